	.target	sm_80

	.elftype	@"ET_EXEC"


//--------------------- .note.nv.tkinfo           --------------------------
	.section	.note.nv.tkinfo,"",@"SHT_NOTE"
	.sectionflags	@"SHF_NOTE_NV_TKINFO"
	.tkinfo
        /*0018*/ 	.word	0x00000002
        /*0030*/ 	.string	""
        /*0030*/ 	.string	"ptxas"
        /*0030*/ 	.string	"Cuda compilation tools, release 13.0, V13.0.88"
        /*0030*/ 	.string	"Build cuda_13.0.r13.0/compiler.36424714_0"
        /*0030*/ 	.string	"-arch sm_80 -m 64 "



//--------------------- .note.nv.cuinfo           --------------------------
	.section	.note.nv.cuinfo,"",@"SHT_NOTE"
	.sectionflags	@"SHF_NOTE_NV_CUINFO"
        /*0018*/ 	.short	0x0002
        /*001a*/ 	.short	0x0050
        /*001c*/ 	.short	0x0082
	.zero		2


//--------------------- .nv.info                  --------------------------
	.section	.nv.info,"",@"SHT_CUDA_INFO"
	.align	4


	//----- nvinfo : EIATTR_REGCOUNT
	.align		4
        /*0000*/ 	.byte	0x04, 0x2f
        /*0002*/ 	.short	(.L_29 - .L_28)
	.align		4
.L_28:
        /*0004*/ 	.word	index@(_Z25selective_scan_bwd_kernelI32Selective_Scan_bwd_kernel_traitsILi32ELi4ELb1ELb1ELb1ELb1ELb1EN3c108BFloat16ENS1_7complexIfEEEEv12SSMParamsBwd)
        /*0008*/ 	.word	0x0000009e


	//----- nvinfo : EIATTR_FRAME_SIZE
	.align		4
.L_29:
        /*000c*/ 	.byte	0x04, 0x11
        /*000e*/ 	.short	(.L_31 - .L_30)
	.align		4
.L_30:
        /*0010*/ 	.word	index@(_Z25selective_scan_bwd_kernelI32Selective_Scan_bwd_kernel_traitsILi32ELi4ELb1ELb1ELb1ELb1ELb1EN3c108BFloat16ENS1_7complexIfEEEEv12SSMParamsBwd)
        /*0014*/ 	.word	0x00000000


	//----- nvinfo : EIATTR_REGCOUNT
	.align		4
.L_31:
        /*0018*/ 	.byte	0x04, 0x2f
        /*001a*/ 	.short	(.L_33 - .L_32)
	.align		4
.L_32:
        /*001c*/ 	.word	index@(_Z25selective_scan_bwd_kernelI32Selective_Scan_bwd_kernel_traitsILi32ELi4ELb1ELb1ELb1ELb1ELb0EN3c108BFloat16ENS1_7complexIfEEEEv12SSMParamsBwd)
        /*0020*/ 	.word	0x0000009e


	//----- nvinfo : EIATTR_FRAME_SIZE
	.align		4
.L_33:
        /*0024*/ 	.byte	0x04, 0x11
        /*0026*/ 	.short	(.L_35 - .L_34)
	.align		4
.L_34:
        /*0028*/ 	.word	index@(_Z25selective_scan_bwd_kernelI32Selective_Scan_bwd_kernel_traitsILi32ELi4ELb1ELb1ELb1ELb1ELb0EN3c108BFloat16ENS1_7complexIfEEEEv12SSMParamsBwd)
        /*002c*/ 	.word	0x00000000


	//----- nvinfo : EIATTR_REGCOUNT
	.align		4
.L_35:
        /*0030*/ 	.byte	0x04, 0x2f
        /*0032*/ 	.short	(.L_37 - .L_36)
	.align		4
.L_36:
        /*0034*/ 	.word	index@(_Z25selective_scan_bwd_kernelI32Selective_Scan_bwd_kernel_traitsILi32ELi4ELb1ELb1ELb1ELb0ELb1EN3c108BFloat16ENS1_7complexIfEEEEv12SSMParamsBwd)
        /*0038*/ 	.word	0x000000a0


	//----- nvinfo : EIATTR_FRAME_SIZE
	.align		4
.L_37:
        /*003c*/ 	.byte	0x04, 0x11
        /*003e*/ 	.short	(.L_39 - .L_38)
	.align		4
.L_38:
        /*0040*/ 	.word	index@(_Z25selective_scan_bwd_kernelI32Selective_Scan_bwd_kernel_traitsILi32ELi4ELb1ELb1ELb1ELb0ELb1EN3c108BFloat16ENS1_7complexIfEEEEv12SSMParamsBwd)
        /*0044*/ 	.word	0x00000000


	//----- nvinfo : EIATTR_REGCOUNT
	.align		4
.L_39:
        /*0048*/ 	.byte	0x04, 0x2f
        /*004a*/ 	.short	(.L_41 - .L_40)
	.align		4
.L_40:
        /*004c*/ 	.word	index@(_Z25selective_scan_bwd_kernelI32Selective_Scan_bwd_kernel_traitsILi32ELi4ELb1ELb1ELb1ELb0ELb0EN3c108BFloat16ENS1_7complexIfEEEEv12SSMParamsBwd)
        /*0050*/ 	.word	0x000000a0


	//----- nvinfo : EIATTR_FRAME_SIZE
	.align		4
.L_41:
        /*0054*/ 	.byte	0x04, 0x11
        /*0056*/ 	.short	(.L_43 - .L_42)
	.align		4
.L_42:
        /*0058*/ 	.word	index@(_Z25selective_scan_bwd_kernelI32Selective_Scan_bwd_kernel_traitsILi32ELi4ELb1ELb1ELb1ELb0ELb0EN3c108BFloat16ENS1_7complexIfEEEEv12SSMParamsBwd)
        /*005c*/ 	.word	0x00000000


	//----- nvinfo : EIATTR_REGCOUNT
	.align		4
.L_43:
        /*0060*/ 	.byte	0x04, 0x2f
        /*0062*/ 	.short	(.L_45 - .L_44)
	.align		4
.L_44:
        /*0064*/ 	.word	index@(_Z25selective_scan_bwd_kernelI32Selective_Scan_bwd_kernel_traitsILi32ELi4ELb1ELb1ELb0ELb1ELb1EN3c108BFloat16ENS1_7complexIfEEEEv12SSMParamsBwd)
        /*0068*/ 	.word	0x00000099


	//----- nvinfo : EIATTR_FRAME_SIZE
	.align		4
.L_45:
        /*006c*/ 	.byte	0x04, 0x11
        /*006e*/ 	.short	(.L_47 - .L_46)
	.align		4
.L_46:
        /*0070*/ 	.word	index@(_Z25selective_scan_bwd_kernelI32Selective_Scan_bwd_kernel_traitsILi32ELi4ELb1ELb1ELb0ELb1ELb1EN3c108BFloat16ENS1_7complexIfEEEEv12SSMParamsBwd)
        /*0074*/ 	.word	0x00000000


	//----- nvinfo : EIATTR_REGCOUNT
	.align		4
.L_47:
        /*0078*/ 	.byte	0x04, 0x2f
        /*007a*/ 	.short	(.L_49 - .L_48)
	.align		4
.L_48:
        /*007c*/ 	.word	index@(_Z25selective_scan_bwd_kernelI32Selective_Scan_bwd_kernel_traitsILi32ELi4ELb1ELb1ELb0ELb1ELb0EN3c108BFloat16ENS1_7complexIfEEEEv12SSMParamsBwd)
        /*0080*/ 	.word	0x0000009a


	//----- nvinfo : EIATTR_FRAME_SIZE
	.align		4
.L_49:
        /*0084*/ 	.byte	0x04, 0x11
        /*0086*/ 	.short	(.L_51 - .L_50)
	.align		4
.L_50:
        /*0088*/ 	.word	index@(_Z25selective_scan_bwd_kernelI32Selective_Scan_bwd_kernel_traitsILi32ELi4ELb1ELb1ELb0ELb1ELb0EN3c108BFloat16ENS1_7complexIfEEEEv12SSMParamsBwd)
        /*008c*/ 	.word	0x00000000


	//----- nvinfo : EIATTR_REGCOUNT
	.align		4
.L_51:
        /*0090*/ 	.byte	0x04, 0x2f
        /*0092*/ 	.short	(.L_53 - .L_52)
	.align		4
.L_52:
        /*0094*/ 	.word	index@(_Z25selective_scan_bwd_kernelI32Selective_Scan_bwd_kernel_traitsILi32ELi4ELb1ELb1ELb0ELb0ELb1EN3c108BFloat16ENS1_7complexIfEEEEv12SSMParamsBwd)
        /*0098*/ 	.word	0x0000009a


	//----- nvinfo : EIATTR_FRAME_SIZE
	.align		4
.L_53:
        /*009c*/ 	.byte	0x04, 0x11
        /*009e*/ 	.short	(.L_55 - .L_54)
	.align		4
.L_54:
        /*00a0*/ 	.word	index@(_Z25selective_scan_bwd_kernelI32Selective_Scan_bwd_kernel_traitsILi32ELi4ELb1ELb1ELb0ELb0ELb1EN3c108BFloat16ENS1_7complexIfEEEEv12SSMParamsBwd)
        /*00a4*/ 	.word	0x00000000


	//----- nvinfo : EIATTR_REGCOUNT
	.align		4
.L_55:
        /*00a8*/ 	.byte	0x04, 0x2f
        /*00aa*/ 	.short	(.L_57 - .L_56)
	.align		4
.L_56:
        /*00ac*/ 	.word	index@(_Z25selective_scan_bwd_kernelI32Selective_Scan_bwd_kernel_traitsILi32ELi4ELb1ELb1ELb0ELb0ELb0EN3c108BFloat16ENS1_7complexIfEEEEv12SSMParamsBwd)
        /*00b0*/ 	.word	0x0000009b


	//----- nvinfo : EIATTR_FRAME_SIZE
	.align		4
.L_57:
        /*00b4*/ 	.byte	0x04, 0x11
        /*00b6*/ 	.short	(.L_59 - .L_58)
	.align		4
.L_58:
        /*00b8*/ 	.word	index@(_Z25selective_scan_bwd_kernelI32Selective_Scan_bwd_kernel_traitsILi32ELi4ELb1ELb1ELb0ELb0ELb0EN3c108BFloat16ENS1_7complexIfEEEEv12SSMParamsBwd)
        /*00bc*/ 	.word	0x00000000


	//----- nvinfo : EIATTR_REGCOUNT
	.align		4
.L_59:
        /*00c0*/ 	.byte	0x04, 0x2f
        /*00c2*/ 	.short	(.L_61 - .L_60)
	.align		4
.L_60:
        /*00c4*/ 	.word	index@(_Z25selective_scan_bwd_kernelI32Selective_Scan_bwd_kernel_traitsILi32ELi4ELb1ELb0ELb1ELb1ELb1EN3c108BFloat16ENS1_7complexIfEEEEv12SSMParamsBwd)
        /*00c8*/ 	.word	0x0000009b


	//----- nvinfo : EIATTR_FRAME_SIZE
	.align		4
.L_61:
        /*00cc*/ 	.byte	0x04, 0x11
        /*00ce*/ 	.short	(.L_63 - .L_62)
	.align		4
.L_62:
        /*00d0*/ 	.word	index@(_Z25selective_scan_bwd_kernelI32Selective_Scan_bwd_kernel_traitsILi32ELi4ELb1ELb0ELb1ELb1ELb1EN3c108BFloat16ENS1_7complexIfEEEEv12SSMParamsBwd)
        /*00d4*/ 	.word	0x00000000


	//----- nvinfo : EIATTR_REGCOUNT
	.align		4
.L_63:
        /*00d8*/ 	.byte	0x04, 0x2f
        /*00da*/ 	.short	(.L_65 - .L_64)
	.align		4
.L_64:
        /*00dc*/ 	.word	index@(_Z25selective_scan_bwd_kernelI32Selective_Scan_bwd_kernel_traitsILi32ELi4ELb1ELb0ELb1ELb1ELb0EN3c108BFloat16ENS1_7complexIfEEEEv12SSMParamsBwd)
        /*00e0*/ 	.word	0x00000094


	//----- nvinfo : EIATTR_FRAME_SIZE
	.align		4
.L_65:
        /*00e4*/ 	.byte	0x04, 0x11
        /*00e6*/ 	.short	(.L_67 - .L_66)
	.align		4
.L_66:
        /*00e8*/ 	.word	index@(_Z25selective_scan_bwd_kernelI32Selective_Scan_bwd_kernel_traitsILi32ELi4ELb1ELb0ELb1ELb1ELb0EN3c108BFloat16ENS1_7complexIfEEEEv12SSMParamsBwd)
        /*00ec*/ 	.word	0x00000000


	//----- nvinfo : EIATTR_REGCOUNT
	.align		4
.L_67:
        /*00f0*/ 	.byte	0x04, 0x2f
        /*00f2*/ 	.short	(.L_69 - .L_68)
	.align		4
.L_68:
        /*00f4*/ 	.word	index@(_Z25selective_scan_bwd_kernelI32Selective_Scan_bwd_kernel_traitsILi32ELi4ELb1ELb0ELb1ELb0ELb1EN3c108BFloat16ENS1_7complexIfEEEEv12SSMParamsBwd)
        /*00f8*/ 	.word	0x00000098


	//----- nvinfo : EIATTR_FRAME_SIZE
	.align		4
.L_69:
        /*00fc*/ 	.byte	0x04, 0x11
        /*00fe*/ 	.short	(.L_71 - .L_70)
	.align		4
.L_70:
        /*0100*/ 	.word	index@(_Z25selective_scan_bwd_kernelI32Selective_Scan_bwd_kernel_traitsILi32ELi4ELb1ELb0ELb1ELb0ELb1EN3c108BFloat16ENS1_7complexIfEEEEv12SSMParamsBwd)
        /*0104*/ 	.word	0x00000000


	//----- nvinfo : EIATTR_REGCOUNT
	.align		4
.L_71:
        /*0108*/ 	.byte	0x04, 0x2f
        /*010a*/ 	.short	(.L_73 - .L_72)
	.align		4
.L_72:
        /*010c*/ 	.word	index@(_Z25selective_scan_bwd_kernelI32Selective_Scan_bwd_kernel_traitsILi32ELi4ELb1ELb0ELb1ELb0ELb0EN3c108BFloat16ENS1_7complexIfEEEEv12SSMParamsBwd)
        /*0110*/ 	.word	0x00000097


	//----- nvinfo : EIATTR_FRAME_SIZE
	.align		4
.L_73:
        /*0114*/ 	.byte	0x04, 0x11
        /*0116*/ 	.short	(.L_75 - .L_74)
	.align		4
.L_74:
        /*0118*/ 	.word	index@(_Z25selective_scan_bwd_kernelI32Selective_Scan_bwd_kernel_traitsILi32ELi4ELb1ELb0ELb1ELb0ELb0EN3c108BFloat16ENS1_7complexIfEEEEv12SSMParamsBwd)
        /*011c*/ 	.word	0x00000000


	//----- nvinfo : EIATTR_REGCOUNT
	.align		4
.L_75:
        /*0120*/ 	.byte	0x04, 0x2f
        /*0122*/ 	.short	(.L_77 - .L_76)
	.align		4
.L_76:
        /*0124*/ 	.word	index@(_Z25selective_scan_bwd_kernelI32Selective_Scan_bwd_kernel_traitsILi32ELi4ELb1ELb0ELb0ELb1ELb1EN3c108BFloat16ENS1_7complexIfEEEEv12SSMParamsBwd)
        /*0128*/ 	.word	0x00000070


	//----- nvinfo : EIATTR_FRAME_SIZE
	.align		4
.L_77:
        /*012c*/ 	.byte	0x04, 0x11
        /*012e*/ 	.short	(.L_79 - .L_78)
	.align		4
.L_78:
        /*0130*/ 	.word	index@(_Z25selective_scan_bwd_kernelI32Selective_Scan_bwd_kernel_traitsILi32ELi4ELb1ELb0ELb0ELb1ELb1EN3c108BFloat16ENS1_7complexIfEEEEv12SSMParamsBwd)
        /*0134*/ 	.word	0x00000000


	//----- nvinfo : EIATTR_REGCOUNT
	.align		4
.L_79:
        /*0138*/ 	.byte	0x04, 0x2f
        /*013a*/ 	.short	(.L_81 - .L_80)
	.align		4
.L_80:
        /*013c*/ 	.word	index@(_Z25selective_scan_bwd_kernelI32Selective_Scan_bwd_kernel_traitsILi32ELi4ELb1ELb0ELb0ELb1ELb0EN3c108BFloat16ENS1_7complexIfEEEEv12SSMParamsBwd)
        /*0140*/ 	.word	0x00000078


	//----- nvinfo : EIATTR_FRAME_SIZE
	.align		4
.L_81:
        /*0144*/ 	.byte	0x04, 0x11
        /*0146*/ 	.short	(.L_83 - .L_82)
	.align		4
.L_82:
        /*0148*/ 	.word	index@(_Z25selective_scan_bwd_kernelI32Selective_Scan_bwd_kernel_traitsILi32ELi4ELb1ELb0ELb0ELb1ELb0EN3c108BFloat16ENS1_7complexIfEEEEv12SSMParamsBwd)
        /*014c*/ 	.word	0x00000000


	//----- nvinfo : EIATTR_REGCOUNT
	.align		4
.L_83:
        /*0150*/ 	.byte	0x04, 0x2f
        /*0152*/ 	.short	(.L_85 - .L_84)
	.align		4
.L_84:
        /*0154*/ 	.word	index@(_Z25selective_scan_bwd_kernelI32Selective_Scan_bwd_kernel_traitsILi32ELi4ELb1ELb0ELb0ELb0ELb1EN3c108BFloat16ENS1_7complexIfEEEEv12SSMParamsBwd)
        /*0158*/ 	.word	0x00000070


	//----- nvinfo : EIATTR_FRAME_SIZE
	.align		4
.L_85:
        /*015c*/ 	.byte	0x04, 0x11
        /*015e*/ 	.short	(.L_87 - .L_86)
	.align		4
.L_86:
        /*0160*/ 	.word	index@(_Z25selective_scan_bwd_kernelI32Selective_Scan_bwd_kernel_traitsILi32ELi4ELb1ELb0ELb0ELb0ELb1EN3c108BFloat16ENS1_7complexIfEEEEv12SSMParamsBwd)
        /*0164*/ 	.word	0x00000000


	//----- nvinfo : EIATTR_REGCOUNT
	.align		4
.L_87:
        /*0168*/ 	.byte	0x04, 0x2f
        /*016a*/ 	.short	(.L_89 - .L_88)
	.align		4
.L_88:
        /*016c*/ 	.word	index@(_Z25selective_scan_bwd_kernelI32Selective_Scan_bwd_kernel_traitsILi32ELi4ELb1ELb0ELb0ELb0ELb0EN3c108BFloat16ENS1_7complexIfEEEEv12SSMParamsBwd)
        /*0170*/ 	.word	0x0000006e


	//----- nvinfo : EIATTR_FRAME_SIZE
	.align		4
.L_89:
        /*0174*/ 	.byte	0x04, 0x11
        /*0176*/ 	.short	(.L_91 - .L_90)
	.align		4
.L_90:
        /*0178*/ 	.word	index@(_Z25selective_scan_bwd_kernelI32Selective_Scan_bwd_kernel_traitsILi32ELi4ELb1ELb0ELb0ELb0ELb0EN3c108BFloat16ENS1_7complexIfEEEEv12SSMParamsBwd)
        /*017c*/ 	.word	0x00000000


	//----- nvinfo : EIATTR_REGCOUNT
	.align		4
.L_91:
        /*0180*/ 	.byte	0x04, 0x2f
        /*0182*/ 	.short	(.L_93 - .L_92)
	.align		4
.L_92:
        /*0184*/ 	.word	index@(_Z25selective_scan_bwd_kernelI32Selective_Scan_bwd_kernel_traitsILi32ELi4ELb0ELb1ELb1ELb1ELb1EN3c108BFloat16ENS1_7complexIfEEEEv12SSMParamsBwd)
        /*0188*/ 	.word	0x000000b6


	//----- nvinfo : EIATTR_FRAME_SIZE
	.align		4
.L_93:
        /*018c*/ 	.byte	0x04, 0x11
        /*018e*/ 	.short	(.L_95 - .L_94)
	.align		4
.L_94:
        /*0190*/ 	.word	index@(_Z25selective_scan_bwd_kernelI32Selective_Scan_bwd_kernel_traitsILi32ELi4ELb0ELb1ELb1ELb1ELb1EN3c108BFloat16ENS1_7complexIfEEEEv12SSMParamsBwd)
        /*0194*/ 	.word	0x00000000


	//----- nvinfo : EIATTR_REGCOUNT
	.align		4
.L_95:
        /*0198*/ 	.byte	0x04, 0x2f
        /*019a*/ 	.short	(.L_97 - .L_96)
	.align		4
.L_96:
        /*019c*/ 	.word	index@(_Z25selective_scan_bwd_kernelI32Selective_Scan_bwd_kernel_traitsILi32ELi4ELb0ELb1ELb1ELb1ELb0EN3c108BFloat16ENS1_7complexIfEEEEv12SSMParamsBwd)
        /*01a0*/ 	.word	0x000000a8


	//----- nvinfo : EIATTR_FRAME_SIZE
	.align		4
.L_97:
        /*01a4*/ 	.byte	0x04, 0x11
        /*01a6*/ 	.short	(.L_99 - .L_98)
	.align		4
.L_98:
        /*01a8*/ 	.word	index@(_Z25selective_scan_bwd_kernelI32Selective_Scan_bwd_kernel_traitsILi32ELi4ELb0ELb1ELb1ELb1ELb0EN3c108BFloat16ENS1_7complexIfEEEEv12SSMParamsBwd)
        /*01ac*/ 	.word	0x00000000


	//----- nvinfo : EIATTR_REGCOUNT
	.align		4
.L_99:
        /*01b0*/ 	.byte	0x04, 0x2f
        /*01b2*/ 	.short	(.L_101 - .L_100)
	.align		4
.L_100:
        /*01b4*/ 	.word	index@(_Z25selective_scan_bwd_kernelI32Selective_Scan_bwd_kernel_traitsILi32ELi4ELb0ELb1ELb1ELb0ELb1EN3c108BFloat16ENS1_7complexIfEEEEv12SSMParamsBwd)
        /*01b8*/ 	.word	0x000000b4


	//----- nvinfo : EIATTR_FRAME_SIZE
	.align		4
.L_101:
        /*01bc*/ 	.byte	0x04, 0x11
        /*01be*/ 	.short	(.L_103 - .L_102)
	.align		4
.L_102:
        /*01c0*/ 	.word	index@(_Z25selective_scan_bwd_kernelI32Selective_Scan_bwd_kernel_traitsILi32ELi4ELb0ELb1ELb1ELb0ELb1EN3c108BFloat16ENS1_7complexIfEEEEv12SSMParamsBwd)
        /*01c4*/ 	.word	0x00000000


	//----- nvinfo : EIATTR_REGCOUNT
	.align		4
.L_103:
        /*01c8*/ 	.byte	0x04, 0x2f
        /*01ca*/ 	.short	(.L_105 - .L_104)
	.align		4
.L_104:
        /*01cc*/ 	.word	index@(_Z25selective_scan_bwd_kernelI32Selective_Scan_bwd_kernel_traitsILi32ELi4ELb0ELb1ELb1ELb0ELb0EN3c108BFloat16ENS1_7complexIfEEEEv12SSMParamsBwd)
        /*01d0*/ 	.word	0x000000a8


	//----- nvinfo : EIATTR_FRAME_SIZE
	.align		4
.L_105:
        /*01d4*/ 	.byte	0x04, 0x11
        /*01d6*/ 	.short	(.L_107 - .L_106)
	.align		4
.L_106:
        /*01d8*/ 	.word	index@(_Z25selective_scan_bwd_kernelI32Selective_Scan_bwd_kernel_traitsILi32ELi4ELb0ELb1ELb1ELb0ELb0EN3c108BFloat16ENS1_7complexIfEEEEv12SSMParamsBwd)
        /*01dc*/ 	.word	0x00000000


	//----- nvinfo : EIATTR_REGCOUNT
	.align		4
.L_107:
        /*01e0*/ 	.byte	0x04, 0x2f
        /*01e2*/ 	.short	(.L_109 - .L_108)
	.align		4
.L_108:
        /*01e4*/ 	.word	index@(_Z25selective_scan_bwd_kernelI32Selective_Scan_bwd_kernel_traitsILi32ELi4ELb0ELb1ELb0ELb1ELb1EN3c108BFloat16ENS1_7complexIfEEEEv12SSMParamsBwd)
        /*01e8*/ 	.word	0x000000a3


	//----- nvinfo : EIATTR_FRAME_SIZE
	.align		4
.L_109:
        /*01ec*/ 	.byte	0x04, 0x11
        /*01ee*/ 	.short	(.L_111 - .L_110)
	.align		4
.L_110:
        /*01f0*/ 	.word	index@(_Z25selective_scan_bwd_kernelI32Selective_Scan_bwd_kernel_traitsILi32ELi4ELb0ELb1ELb0ELb1ELb1EN3c108BFloat16ENS1_7complexIfEEEEv12SSMParamsBwd)
        /*01f4*/ 	.word	0x00000000


	//----- nvinfo : EIATTR_REGCOUNT
	.align		4
.L_111:
        /*01f8*/ 	.byte	0x04, 0x2f
        /*01fa*/ 	.short	(.L_113 - .L_112)
	.align		4
.L_112:
        /*01fc*/ 	.word	index@(_Z25selective_scan_bwd_kernelI32Selective_Scan_bwd_kernel_traitsILi32ELi4ELb0ELb1ELb0ELb1ELb0EN3c108BFloat16ENS1_7complexIfEEEEv12SSMParamsBwd)
        /*0200*/ 	.word	0x0000009d


	//----- nvinfo : EIATTR_FRAME_SIZE
	.align		4
.L_113:
        /*0204*/ 	.byte	0x04, 0x11
        /*0206*/ 	.short	(.L_115 - .L_114)
	.align		4
.L_114:
        /*0208*/ 	.word	index@(_Z25selective_scan_bwd_kernelI32Selective_Scan_bwd_kernel_traitsILi32ELi4ELb0ELb1ELb0ELb1ELb0EN3c108BFloat16ENS1_7complexIfEEEEv12SSMParamsBwd)
        /*020c*/ 	.word	0x00000000


	//----- nvinfo : EIATTR_REGCOUNT
	.align		4
.L_115:
        /*0210*/ 	.byte	0x04, 0x2f
        /*0212*/ 	.short	(.L_117 - .L_116)
	.align		4
.L_116:
        /*0214*/ 	.word	index@(_Z25selective_scan_bwd_kernelI32Selective_Scan_bwd_kernel_traitsILi32ELi4ELb0ELb1ELb0ELb0ELb1EN3c108BFloat16ENS1_7complexIfEEEEv12SSMParamsBwd)
        /*0218*/ 	.word	0x000000a3


	//----- nvinfo : EIATTR_FRAME_SIZE
	.align		4
.L_117:
        /*021c*/ 	.byte	0x04, 0x11
        /*021e*/ 	.short	(.L_119 - .L_118)
	.align		4
.L_118:
        /*0220*/ 	.word	index@(_Z25selective_scan_bwd_kernelI32Selective_Scan_bwd_kernel_traitsILi32ELi4ELb0ELb1ELb0ELb0ELb1EN3c108BFloat16ENS1_7complexIfEEEEv12SSMParamsBwd)
        /*0224*/ 	.word	0x00000000


	//----- nvinfo : EIATTR_REGCOUNT
	.align		4
.L_119:
        /*0228*/ 	.byte	0x04, 0x2f
        /*022a*/ 	.short	(.L_121 - .L_120)
	.align		4
.L_120:
        /*022c*/ 	.word	index@(_Z25selective_scan_bwd_kernelI32Selective_Scan_bwd_kernel_traitsILi32ELi4ELb0ELb1ELb0ELb0ELb0EN3c108BFloat16ENS1_7complexIfEEEEv12SSMParamsBwd)
        /*0230*/ 	.word	0x000000a3


	//----- nvinfo : EIATTR_FRAME_SIZE
	.align		4
.L_121:
        /*0234*/ 	.byte	0x04, 0x11
        /*0236*/ 	.short	(.L_123 - .L_122)
	.align		4
.L_122:
        /*0238*/ 	.word	index@(_Z25selective_scan_bwd_kernelI32Selective_Scan_bwd_kernel_traitsILi32ELi4ELb0ELb1ELb0ELb0ELb0EN3c108BFloat16ENS1_7complexIfEEEEv12SSMParamsBwd)
        /*023c*/ 	.word	0x00000000


	//----- nvinfo : EIATTR_REGCOUNT
	.align		4
.L_123:
        /*0240*/ 	.byte	0x04, 0x2f
        /*0242*/ 	.short	(.L_125 - .L_124)
	.align		4
.L_124:
        /*0244*/ 	.word	index@(_Z25selective_scan_bwd_kernelI32Selective_Scan_bwd_kernel_traitsILi32ELi4ELb0ELb0ELb1ELb1ELb1EN3c108BFloat16ENS1_7complexIfEEEEv12SSMParamsBwd)
        /*0248*/ 	.word	0x0000009f


	//----- nvinfo : EIATTR_FRAME_SIZE
	.align		4
.L_125:
        /*024c*/ 	.byte	0x04, 0x11
        /*024e*/ 	.short	(.L_127 - .L_126)
	.align		4
.L_126:
        /*0250*/ 	.word	index@(_Z25selective_scan_bwd_kernelI32Selective_Scan_bwd_kernel_traitsILi32ELi4ELb0ELb0ELb1ELb1ELb1EN3c108BFloat16ENS1_7complexIfEEEEv12SSMParamsBwd)
        /*0254*/ 	.word	0x00000000


	//----- nvinfo : EIATTR_REGCOUNT
	.align		4
.L_127:
        /*0258*/ 	.byte	0x04, 0x2f
        /*025a*/ 	.short	(.L_129 - .L_128)
	.align		4
.L_128:
        /*025c*/ 	.word	index@(_Z25selective_scan_bwd_kernelI32Selective_Scan_bwd_kernel_traitsILi32ELi4ELb0ELb0ELb1ELb1ELb0EN3c108BFloat16ENS1_7complexIfEEEEv12SSMParamsBwd)
        /*0260*/ 	.word	0x00000097


	//----- nvinfo : EIATTR_FRAME_SIZE
	.align		4
.L_129:
        /*0264*/ 	.byte	0x04, 0x11
        /*0266*/ 	.short	(.L_131 - .L_130)
	.align		4
.L_130:
        /*0268*/ 	.word	index@(_Z25selective_scan_bwd_kernelI32Selective_Scan_bwd_kernel_traitsILi32ELi4ELb0ELb0ELb1ELb1ELb0EN3c108BFloat16ENS1_7complexIfEEEEv12SSMParamsBwd)
        /*026c*/ 	.word	0x00000000


	//----- nvinfo : EIATTR_REGCOUNT
	.align		4
.L_131:
        /*0270*/ 	.byte	0x04, 0x2f
        /*0272*/ 	.short	(.L_133 - .L_132)
	.align		4
.L_132:
        /*0274*/ 	.word	index@(_Z25selective_scan_bwd_kernelI32Selective_Scan_bwd_kernel_traitsILi32ELi4ELb0ELb0ELb1ELb0ELb1EN3c108BFloat16ENS1_7complexIfEEEEv12SSMParamsBwd)
        /*0278*/ 	.word	0x0000009f


	//----- nvinfo : EIATTR_FRAME_SIZE
	.align		4
.L_133:
        /*027c*/ 	.byte	0x04, 0x11
        /*027e*/ 	.short	(.L_135 - .L_134)
	.align		4
.L_134:
        /*0280*/ 	.word	index@(_Z25selective_scan_bwd_kernelI32Selective_Scan_bwd_kernel_traitsILi32ELi4ELb0ELb0ELb1ELb0ELb1EN3c108BFloat16ENS1_7complexIfEEEEv12SSMParamsBwd)
        /*0284*/ 	.word	0x00000000


	//----- nvinfo : EIATTR_REGCOUNT
	.align		4
.L_135:
        /*0288*/ 	.byte	0x04, 0x2f
        /*028a*/ 	.short	(.L_137 - .L_136)
	.align		4
.L_136:
        /*028c*/ 	.word	index@(_Z25selective_scan_bwd_kernelI32Selective_Scan_bwd_kernel_traitsILi32ELi4ELb0ELb0ELb1ELb0ELb0EN3c108BFloat16ENS1_7complexIfEEEEv12SSMParamsBwd)
        /*0290*/ 	.word	0x00000097


	//----- nvinfo : EIATTR_FRAME_SIZE
	.align		4
.L_137:
        /*0294*/ 	.byte	0x04, 0x11
        /*0296*/ 	.short	(.L_139 - .L_138)
	.align		4
.L_138:
        /*0298*/ 	.word	index@(_Z25selective_scan_bwd_kernelI32Selective_Scan_bwd_kernel_traitsILi32ELi4ELb0ELb0ELb1ELb0ELb0EN3c108BFloat16ENS1_7complexIfEEEEv12SSMParamsBwd)
        /*029c*/ 	.word	0x00000000


	//----- nvinfo : EIATTR_REGCOUNT
	.align		4
.L_139:
        /*02a0*/ 	.byte	0x04, 0x2f
        /*02a2*/ 	.short	(.L_141 - .L_140)
	.align		4
.L_140:
        /*02a4*/ 	.word	index@(_Z25selective_scan_bwd_kernelI32Selective_Scan_bwd_kernel_traitsILi32ELi4ELb0ELb0ELb0ELb1ELb1EN3c108BFloat16ENS1_7complexIfEEEEv12SSMParamsBwd)
        /*02a8*/ 	.word	0x0000007a


	//----- nvinfo : EIATTR_FRAME_SIZE
	.align		4
.L_141:
        /*02ac*/ 	.byte	0x04, 0x11
        /*02ae*/ 	.short	(.L_143 - .L_142)
	.align		4
.L_142:
        /*02b0*/ 	.word	index@(_Z25selective_scan_bwd_kernelI32Selective_Scan_bwd_kernel_traitsILi32ELi4ELb0ELb0ELb0ELb1ELb1EN3c108BFloat16ENS1_7complexIfEEEEv12SSMParamsBwd)
        /*02b4*/ 	.word	0x00000000


	//----- nvinfo : EIATTR_REGCOUNT
	.align		4
.L_143:
        /*02b8*/ 	.byte	0x04, 0x2f
        /*02ba*/ 	.short	(.L_145 - .L_144)
	.align		4
.L_144:
        /*02bc*/ 	.word	index@(_Z25selective_scan_bwd_kernelI32Selective_Scan_bwd_kernel_traitsILi32ELi4ELb0ELb0ELb0ELb1ELb0EN3c108BFloat16ENS1_7complexIfEEEEv12SSMParamsBwd)
        /*02c0*/ 	.word	0x00000076


	//----- nvinfo : EIATTR_FRAME_SIZE
	.align		4
.L_145:
        /*02c4*/ 	.byte	0x04, 0x11
        /*02c6*/ 	.short	(.L_147 - .L_146)
	.align		4
.L_146:
        /*02c8*/ 	.word	index@(_Z25selective_scan_bwd_kernelI32Selective_Scan_bwd_kernel_traitsILi32ELi4ELb0ELb0ELb0ELb1ELb0EN3c108BFloat16ENS1_7complexIfEEEEv12SSMParamsBwd)
        /*02cc*/ 	.word	0x00000000


	//----- nvinfo : EIATTR_REGCOUNT
	.align		4
.L_147:
        /*02d0*/ 	.byte	0x04, 0x2f
        /*02d2*/ 	.short	(.L_149 - .L_148)
	.align		4
.L_148:
        /*02d4*/ 	.word	index@(_Z25selective_scan_bwd_kernelI32Selective_Scan_bwd_kernel_traitsILi32ELi4ELb0ELb0ELb0ELb0ELb1EN3c108BFloat16ENS1_7complexIfEEEEv12SSMParamsBwd)
        /*02d8*/ 	.word	0x00000078


	//----- nvinfo : EIATTR_FRAME_SIZE
	.align		4
.L_149:
        /*02dc*/ 	.byte	0x04, 0x11
        /*02de*/ 	.short	(.L_151 - .L_150)
	.align		4
.L_150:
        /*02e0*/ 	.word	index@(_Z25selective_scan_bwd_kernelI32Selective_Scan_bwd_kernel_traitsILi32ELi4ELb0ELb0ELb0ELb0ELb1EN3c108BFloat16ENS1_7complexIfEEEEv12SSMParamsBwd)
        /*02e4*/ 	.word	0x00000000


	//----- nvinfo : EIATTR_REGCOUNT
	.align		4
.L_151:
        /*02e8*/ 	.byte	0x04, 0x2f
        /*02ea*/ 	.short	(.L_153 - .L_152)
	.align		4
.L_152:
        /*02ec*/ 	.word	index@(_Z25selective_scan_bwd_kernelI32Selective_Scan_bwd_kernel_traitsILi32ELi4ELb0ELb0ELb0ELb0ELb0EN3c108BFloat16ENS1_7complexIfEEEEv12SSMParamsBwd)
        /*02f0*/ 	.word	0x00000076


	//----- nvinfo : EIATTR_FRAME_SIZE
	.align		4
.L_153:
        /*02f4*/ 	.byte	0x04, 0x11
        /*02f6*/ 	.short	(.L_155 - .L_154)
	.align		4
.L_154:
        /*02f8*/ 	.word	index@(_Z25selective_scan_bwd_kernelI32Selective_Scan_bwd_kernel_traitsILi32ELi4ELb0ELb0ELb0ELb0ELb0EN3c108BFloat16ENS1_7complexIfEEEEv12SSMParamsBwd)
        /*02fc*/ 	.word	0x00000000


	//----- nvinfo : EIATTR_REGCOUNT
	.align		4
.L_155:
        /*0300*/ 	.byte	0x04, 0x2f
        /*0302*/ 	.short	(.L_157 - .L_156)
	.align		4
.L_156:
        /*0304*/ 	.word	index@(_Z25selective_scan_bwd_kernelI32Selective_Scan_bwd_kernel_traitsILi32ELi8ELb1ELb1ELb1ELb1ELb1EN3c108BFloat16ENS1_7complexIfEEEEv12SSMParamsBwd)
        /*0308*/ 	.word	0x000000d4


	//----- nvinfo : EIATTR_FRAME_SIZE
	.align		4
.L_157:
        /*030c*/ 	.byte	0x04, 0x11
        /*030e*/ 	.short	(.L_159 - .L_158)
	.align		4
.L_158:
        /*0310*/ 	.word	index@(_Z25selective_scan_bwd_kernelI32Selective_Scan_bwd_kernel_traitsILi32ELi8ELb1ELb1ELb1ELb1ELb1EN3c108BFloat16ENS1_7complexIfEEEEv12SSMParamsBwd)
        /*0314*/ 	.word	0x00000000


	//----- nvinfo : EIATTR_REGCOUNT
	.align		4
.L_159:
        /*0318*/ 	.byte	0x04, 0x2f
        /*031a*/ 	.short	(.L_161 - .L_160)
	.align		4
.L_160:
        /*031c*/ 	.word	index@(_Z25selective_scan_bwd_kernelI32Selective_Scan_bwd_kernel_traitsILi32ELi8ELb1ELb1ELb1ELb1ELb0EN3c108BFloat16ENS1_7complexIfEEEEv12SSMParamsBwd)
        /*0320*/ 	.word	0x000000d4


	//----- nvinfo : EIATTR_FRAME_SIZE
	.align		4
.L_161:
        /*0324*/ 	.byte	0x04, 0x11
        /*0326*/ 	.short	(.L_163 - .L_162)
	.align		4
.L_162:
        /*0328*/ 	.word	index@(_Z25selective_scan_bwd_kernelI32Selective_Scan_bwd_kernel_traitsILi32ELi8ELb1ELb1ELb1ELb1ELb0EN3c108BFloat16ENS1_7complexIfEEEEv12SSMParamsBwd)
        /*032c*/ 	.word	0x00000000


	//----- nvinfo : EIATTR_REGCOUNT
	.align		4
.L_163:
        /*0330*/ 	.byte	0x04, 0x2f
        /*0332*/ 	.short	(.L_165 - .L_164)
	.align		4
.L_164:
        /*0334*/ 	.word	index@(_Z25selective_scan_bwd_kernelI32Selective_Scan_bwd_kernel_traitsILi32ELi8ELb1ELb1ELb1ELb0ELb1EN3c108BFloat16ENS1_7complexIfEEEEv12SSMParamsBwd)
        /*0338*/ 	.word	0x000000d0


	//----- nvinfo : EIATTR_FRAME_SIZE
	.align		4
.L_165:
        /*033c*/ 	.byte	0x04, 0x11
        /*033e*/ 	.short	(.L_167 - .L_166)
	.align		4
.L_166:
        /*0340*/ 	.word	index@(_Z25selective_scan_bwd_kernelI32Selective_Scan_bwd_kernel_traitsILi32ELi8ELb1ELb1ELb1ELb0ELb1EN3c108BFloat16ENS1_7complexIfEEEEv12SSMParamsBwd)
        /*0344*/ 	.word	0x00000000


	//----- nvinfo : EIATTR_REGCOUNT
	.align		4
.L_167:
        /*0348*/ 	.byte	0x04, 0x2f
        /*034a*/ 	.short	(.L_169 - .L_168)
	.align		4
.L_168:
        /*034c*/ 	.word	index@(_Z25selective_scan_bwd_kernelI32Selective_Scan_bwd_kernel_traitsILi32ELi8ELb1ELb1ELb1ELb0ELb0EN3c108BFloat16ENS1_7complexIfEEEEv12SSMParamsBwd)
        /*0350*/ 	.word	0x000000d4


	//----- nvinfo : EIATTR_FRAME_SIZE
	.align		4
.L_169:
        /*0354*/ 	.byte	0x04, 0x11
        /*0356*/ 	.short	(.L_171 - .L_170)
	.align		4
.L_170:
        /*0358*/ 	.word	index@(_Z25selective_scan_bwd_kernelI32Selective_Scan_bwd_kernel_traitsILi32ELi8ELb1ELb1ELb1ELb0ELb0EN3c108BFloat16ENS1_7complexIfEEEEv12SSMParamsBwd)
        /*035c*/ 	.word	0x00000000


	//----- nvinfo : EIATTR_REGCOUNT
	.align		4
.L_171:
        /*0360*/ 	.byte	0x04, 0x2f
        /*0362*/ 	.short	(.L_173 - .L_172)
	.align		4
.L_172:
        /*0364*/ 	.word	index@(_Z25selective_scan_bwd_kernelI32Selective_Scan_bwd_kernel_traitsILi32ELi8ELb1ELb1ELb0ELb1ELb1EN3c108BFloat16ENS1_7complexIfEEEEv12SSMParamsBwd)
        /*0368*/ 	.word	0x000000a8


	//----- nvinfo : EIATTR_FRAME_SIZE
	.align		4
.L_173:
        /*036c*/ 	.byte	0x04, 0x11
        /*036e*/ 	.short	(.L_175 - .L_174)
	.align		4
.L_174:
        /*0370*/ 	.word	index@(_Z25selective_scan_bwd_kernelI32Selective_Scan_bwd_kernel_traitsILi32ELi8ELb1ELb1ELb0ELb1ELb1EN3c108BFloat16ENS1_7complexIfEEEEv12SSMParamsBwd)
        /*0374*/ 	.word	0x00000000


	//----- nvinfo : EIATTR_REGCOUNT
	.align		4
.L_175:
        /*0378*/ 	.byte	0x04, 0x2f
        /*037a*/ 	.short	(.L_177 - .L_176)
	.align		4
.L_176:
        /*037c*/ 	.word	index@(_Z25selective_scan_bwd_kernelI32Selective_Scan_bwd_kernel_traitsILi32ELi8ELb1ELb1ELb0ELb1ELb0EN3c108BFloat16ENS1_7complexIfEEEEv12SSMParamsBwd)
        /*0380*/ 	.word	0x000000a8


	//----- nvinfo : EIATTR_FRAME_SIZE
	.align		4
.L_177:
        /*0384*/ 	.byte	0x04, 0x11
        /*0386*/ 	.short	(.L_179 - .L_178)
	.align		4
.L_178:
        /*0388*/ 	.word	index@(_Z25selective_scan_bwd_kernelI32Selective_Scan_bwd_kernel_traitsILi32ELi8ELb1ELb1ELb0ELb1ELb0EN3c108BFloat16ENS1_7complexIfEEEEv12SSMParamsBwd)
        /*038c*/ 	.word	0x00000000


	//----- nvinfo : EIATTR_REGCOUNT
	.align		4
.L_179:
        /*0390*/ 	.byte	0x04, 0x2f
        /*0392*/ 	.short	(.L_181 - .L_180)
	.align		4
.L_180:
        /*0394*/ 	.word	index@(_Z25selective_scan_bwd_kernelI32Selective_Scan_bwd_kernel_traitsILi32ELi8ELb1ELb1ELb0ELb0ELb1EN3c108BFloat16ENS1_7complexIfEEEEv12SSMParamsBwd)
        /*0398*/ 	.word	0x000000a8


	//----- nvinfo : EIATTR_FRAME_SIZE
	.align		4
.L_181:
        /*039c*/ 	.byte	0x04, 0x11
        /*039e*/ 	.short	(.L_183 - .L_182)
	.align		4
.L_182:
        /*03a0*/ 	.word	index@(_Z25selective_scan_bwd_kernelI32Selective_Scan_bwd_kernel_traitsILi32ELi8ELb1ELb1ELb0ELb0ELb1EN3c108BFloat16ENS1_7complexIfEEEEv12SSMParamsBwd)
        /*03a4*/ 	.word	0x00000000


	//----- nvinfo : EIATTR_REGCOUNT
	.align		4
.L_183:
        /*03a8*/ 	.byte	0x04, 0x2f
        /*03aa*/ 	.short	(.L_185 - .L_184)
	.align		4
.L_184:
        /*03ac*/ 	.word	index@(_Z25selective_scan_bwd_kernelI32Selective_Scan_bwd_kernel_traitsILi32ELi8ELb1ELb1ELb0ELb0ELb0EN3c108BFloat16ENS1_7complexIfEEEEv12SSMParamsBwd)
        /*03b0*/ 	.word	0x000000a8


	//----- nvinfo : EIATTR_FRAME_SIZE
	.align		4
.L_185:
        /*03b4*/ 	.byte	0x04, 0x11
        /*03b6*/ 	.short	(.L_187 - .L_186)
	.align		4
.L_186:
        /*03b8*/ 	.word	index@(_Z25selective_scan_bwd_kernelI32Selective_Scan_bwd_kernel_traitsILi32ELi8ELb1ELb1ELb0ELb0ELb0EN3c108BFloat16ENS1_7complexIfEEEEv12SSMParamsBwd)
        /*03bc*/ 	.word	0x00000000


	//----- nvinfo : EIATTR_REGCOUNT
	.align		4
.L_187:
        /*03c0*/ 	.byte	0x04, 0x2f
        /*03c2*/ 	.short	(.L_189 - .L_188)
	.align		4
.L_188:
        /*03c4*/ 	.word	index@(_Z25selective_scan_bwd_kernelI32Selective_Scan_bwd_kernel_traitsILi32ELi8ELb1ELb0ELb1ELb1ELb1EN3c108BFloat16ENS1_7complexIfEEEEv12SSMParamsBwd)
        /*03c8*/ 	.word	0x000000aa


	//----- nvinfo : EIATTR_FRAME_SIZE
	.align		4
.L_189:
        /*03cc*/ 	.byte	0x04, 0x11
        /*03ce*/ 	.short	(.L_191 - .L_190)
	.align		4
.L_190:
        /*03d0*/ 	.word	index@(_Z25selective_scan_bwd_kernelI32Selective_Scan_bwd_kernel_traitsILi32ELi8ELb1ELb0ELb1ELb1ELb1EN3c108BFloat16ENS1_7complexIfEEEEv12SSMParamsBwd)
        /*03d4*/ 	.word	0x00000000


	//----- nvinfo : EIATTR_REGCOUNT
	.align		4
.L_191:
        /*03d8*/ 	.byte	0x04, 0x2f
        /*03da*/ 	.short	(.L_193 - .L_192)
	.align		4
.L_192:
        /*03dc*/ 	.word	index@(_Z25selective_scan_bwd_kernelI32Selective_Scan_bwd_kernel_traitsILi32ELi8ELb1ELb0ELb1ELb1ELb0EN3c108BFloat16ENS1_7complexIfEEEEv12SSMParamsBwd)
        /*03e0*/ 	.word	0x000000ac


	//----- nvinfo : EIATTR_FRAME_SIZE
	.align		4
.L_193:
        /*03e4*/ 	.byte	0x04, 0x11
        /*03e6*/ 	.short	(.L_195 - .L_194)
	.align		4
.L_194:
        /*03e8*/ 	.word	index@(_Z25selective_scan_bwd_kernelI32Selective_Scan_bwd_kernel_traitsILi32ELi8ELb1ELb0ELb1ELb1ELb0EN3c108BFloat16ENS1_7complexIfEEEEv12SSMParamsBwd)
        /*03ec*/ 	.word	0x00000000


	//----- nvinfo : EIATTR_REGCOUNT
	.align		4
.L_195:
        /*03f0*/ 	.byte	0x04, 0x2f
        /*03f2*/ 	.short	(.L_197 - .L_196)
	.align		4
.L_196:
        /*03f4*/ 	.word	index@(_Z25selective_scan_bwd_kernelI32Selective_Scan_bwd_kernel_traitsILi32ELi8ELb1ELb0ELb1ELb0ELb1EN3c108BFloat16ENS1_7complexIfEEEEv12SSMParamsBwd)
        /*03f8*/ 	.word	0x000000ac


	//----- nvinfo : EIATTR_FRAME_SIZE
	.align		4
.L_197:
        /*03fc*/ 	.byte	0x04, 0x11
        /*03fe*/ 	.short	(.L_199 - .L_198)
	.align		4
.L_198:
        /*0400*/ 	.word	index@(_Z25selective_scan_bwd_kernelI32Selective_Scan_bwd_kernel_traitsILi32ELi8ELb1ELb0ELb1ELb0ELb1EN3c108BFloat16ENS1_7complexIfEEEEv12SSMParamsBwd)
        /*0404*/ 	.word	0x00000000


	//----- nvinfo : EIATTR_REGCOUNT
	.align		4
.L_199:
        /*0408*/ 	.byte	0x04, 0x2f
        /*040a*/ 	.short	(.L_201 - .L_200)
	.align		4
.L_200:
        /*040c*/ 	.word	index@(_Z25selective_scan_bwd_kernelI32Selective_Scan_bwd_kernel_traitsILi32ELi8ELb1ELb0ELb1ELb0ELb0EN3c108BFloat16ENS1_7complexIfEEEEv12SSMParamsBwd)
        /*0410*/ 	.word	0x000000ac


	//----- nvinfo : EIATTR_FRAME_SIZE
	.align		4
.L_201:
        /*0414*/ 	.byte	0x04, 0x11
        /*0416*/ 	.short	(.L_203 - .L_202)
	.align		4
.L_202:
        /*0418*/ 	.word	index@(_Z25selective_scan_bwd_kernelI32Selective_Scan_bwd_kernel_traitsILi32ELi8ELb1ELb0ELb1ELb0ELb0EN3c108BFloat16ENS1_7complexIfEEEEv12SSMParamsBwd)
        /*041c*/ 	.word	0x00000000


	//----- nvinfo : EIATTR_REGCOUNT
	.align		4
.L_203:
        /*0420*/ 	.byte	0x04, 0x2f
        /*0422*/ 	.short	(.L_205 - .L_204)
	.align		4
.L_204:
        /*0424*/ 	.word	index@(_Z25selective_scan_bwd_kernelI32Selective_Scan_bwd_kernel_traitsILi32ELi8ELb1ELb0ELb0ELb1ELb1EN3c108BFloat16ENS1_7complexIfEEEEv12SSMParamsBwd)
        /*0428*/ 	.word	0x0000008f


	//----- nvinfo : EIATTR_FRAME_SIZE
	.align		4
.L_205:
        /*042c*/ 	.byte	0x04, 0x11
        /*042e*/ 	.short	(.L_207 - .L_206)
	.align		4
.L_206:
        /*0430*/ 	.word	index@(_Z25selective_scan_bwd_kernelI32Selective_Scan_bwd_kernel_traitsILi32ELi8ELb1ELb0ELb0ELb1ELb1EN3c108BFloat16ENS1_7complexIfEEEEv12SSMParamsBwd)
        /*0434*/ 	.word	0x00000000


	//----- nvinfo : EIATTR_REGCOUNT
	.align		4
.L_207:
        /*0438*/ 	.byte	0x04, 0x2f
        /*043a*/ 	.short	(.L_209 - .L_208)
	.align		4
.L_208:
        /*043c*/ 	.word	index@(_Z25selective_scan_bwd_kernelI32Selective_Scan_bwd_kernel_traitsILi32ELi8ELb1ELb0ELb0ELb1ELb0EN3c108BFloat16ENS1_7complexIfEEEEv12SSMParamsBwd)
        /*0440*/ 	.word	0x00000092


	//----- nvinfo : EIATTR_FRAME_SIZE
	.align		4
.L_209:
        /*0444*/ 	.byte	0x04, 0x11
        /*0446*/ 	.short	(.L_211 - .L_210)
	.align		4
.L_210:
        /*0448*/ 	.word	index@(_Z25selective_scan_bwd_kernelI32Selective_Scan_bwd_kernel_traitsILi32ELi8ELb1ELb0ELb0ELb1ELb0EN3c108BFloat16ENS1_7complexIfEEEEv12SSMParamsBwd)
        /*044c*/ 	.word	0x00000000


	//----- nvinfo : EIATTR_REGCOUNT
	.align		4
.L_211:
        /*0450*/ 	.byte	0x04, 0x2f
        /*0452*/ 	.short	(.L_213 - .L_212)
	.align		4
.L_212:
        /*0454*/ 	.word	index@(_Z25selective_scan_bwd_kernelI32Selective_Scan_bwd_kernel_traitsILi32ELi8ELb1ELb0ELb0ELb0ELb1EN3c108BFloat16ENS1_7complexIfEEEEv12SSMParamsBwd)
        /*0458*/ 	.word	0x00000098


	//----- nvinfo : EIATTR_FRAME_SIZE
	.align		4
.L_213:
        /*045c*/ 	.byte	0x04, 0x11
        /*045e*/ 	.short	(.L_215 - .L_214)
	.align		4
.L_214:
        /*0460*/ 	.word	index@(_Z25selective_scan_bwd_kernelI32Selective_Scan_bwd_kernel_traitsILi32ELi8ELb1ELb0ELb0ELb0ELb1EN3c108BFloat16ENS1_7complexIfEEEEv12SSMParamsBwd)
        /*0464*/ 	.word	0x00000000


	//----- nvinfo : EIATTR_REGCOUNT
	.align		4
.L_215:
        /*0468*/ 	.byte	0x04, 0x2f
        /*046a*/ 	.short	(.L_217 - .L_216)
	.align		4
.L_216:
        /*046c*/ 	.word	index@(_Z25selective_scan_bwd_kernelI32Selective_Scan_bwd_kernel_traitsILi32ELi8ELb1ELb0ELb0ELb0ELb0EN3c108BFloat16ENS1_7complexIfEEEEv12SSMParamsBwd)
        /*0470*/ 	.word	0x00000090


	//----- nvinfo : EIATTR_FRAME_SIZE
	.align		4
.L_217:
        /*0474*/ 	.byte	0x04, 0x11
        /*0476*/ 	.short	(.L_219 - .L_218)
	.align		4
.L_218:
        /*0478*/ 	.word	index@(_Z25selective_scan_bwd_kernelI32Selective_Scan_bwd_kernel_traitsILi32ELi8ELb1ELb0ELb0ELb0ELb0EN3c108BFloat16ENS1_7complexIfEEEEv12SSMParamsBwd)
        /*047c*/ 	.word	0x00000000


	//----- nvinfo : EIATTR_REGCOUNT
	.align		4
.L_219:
        /*0480*/ 	.byte	0x04, 0x2f
        /*0482*/ 	.short	(.L_221 - .L_220)
	.align		4
.L_220:
        /*0484*/ 	.word	index@(_Z25selective_scan_bwd_kernelI32Selective_Scan_bwd_kernel_traitsILi32ELi8ELb0ELb1ELb1ELb1ELb1EN3c108BFloat16ENS1_7complexIfEEEEv12SSMParamsBwd)
        /*0488*/ 	.word	0x000000f6


	//----- nvinfo : EIATTR_FRAME_SIZE
	.align		4
.L_221:
        /*048c*/ 	.byte	0x04, 0x11
        /*048e*/ 	.short	(.L_223 - .L_222)
	.align		4
.L_222:
        /*0490*/ 	.word	index@(_Z25selective_scan_bwd_kernelI32Selective_Scan_bwd_kernel_traitsILi32ELi8ELb0ELb1ELb1ELb1ELb1EN3c108BFloat16ENS1_7complexIfEEEEv12SSMParamsBwd)
        /*0494*/ 	.word	0x00000000


	//----- nvinfo : EIATTR_REGCOUNT
	.align		4
.L_223:
        /*0498*/ 	.byte	0x04, 0x2f
        /*049a*/ 	.short	(.L_225 - .L_224)
	.align		4
.L_224:
        /*049c*/ 	.word	index@(_Z25selective_scan_bwd_kernelI32Selective_Scan_bwd_kernel_traitsILi32ELi8ELb0ELb1ELb1ELb1ELb0EN3c108BFloat16ENS1_7complexIfEEEEv12SSMParamsBwd)
        /*04a0*/ 	.word	0x000000e6


	//----- nvinfo : EIATTR_FRAME_SIZE
	.align		4
.L_225:
        /*04a4*/ 	.byte	0x04, 0x11
        /*04a6*/ 	.short	(.L_227 - .L_226)
	.align		4
.L_226:
        /*04a8*/ 	.word	index@(_Z25selective_scan_bwd_kernelI32Selective_Scan_bwd_kernel_traitsILi32ELi8ELb0ELb1ELb1ELb1ELb0EN3c108BFloat16ENS1_7complexIfEEEEv12SSMParamsBwd)
        /*04ac*/ 	.word	0x00000000


	//----- nvinfo : EIATTR_REGCOUNT
	.align		4
.L_227:
        /*04b0*/ 	.byte	0x04, 0x2f
        /*04b2*/ 	.short	(.L_229 - .L_228)
	.align		4
.L_228:
        /*04b4*/ 	.word	index@(_Z25selective_scan_bwd_kernelI32Selective_Scan_bwd_kernel_traitsILi32ELi8ELb0ELb1ELb1ELb0ELb1EN3c108BFloat16ENS1_7complexIfEEEEv12SSMParamsBwd)
        /*04b8*/ 	.word	0x000000f4


	//----- nvinfo : EIATTR_FRAME_SIZE
	.align		4
.L_229:
        /*04bc*/ 	.byte	0x04, 0x11
        /*04be*/ 	.short	(.L_231 - .L_230)
	.align		4
.L_230:
        /*04c0*/ 	.word	index@(_Z25selective_scan_bwd_kernelI32Selective_Scan_bwd_kernel_traitsILi32ELi8ELb0ELb1ELb1ELb0ELb1EN3c108BFloat16ENS1_7complexIfEEEEv12SSMParamsBwd)
        /*04c4*/ 	.word	0x00000000


	//----- nvinfo : EIATTR_REGCOUNT
	.align		4
.L_231:
        /*04c8*/ 	.byte	0x04, 0x2f
        /*04ca*/ 	.short	(.L_233 - .L_232)
	.align		4
.L_232:
        /*04cc*/ 	.word	index@(_Z25selective_scan_bwd_kernelI32Selective_Scan_bwd_kernel_traitsILi32ELi8ELb0ELb1ELb1ELb0ELb0EN3c108BFloat16ENS1_7complexIfEEEEv12SSMParamsBwd)
        /*04d0*/ 	.word	0x000000e6


	//----- nvinfo : EIATTR_FRAME_SIZE
	.align		4
.L_233:
        /*04d4*/ 	.byte	0x04, 0x11
        /*04d6*/ 	.short	(.L_235 - .L_234)
	.align		4
.L_234:
        /*04d8*/ 	.word	index@(_Z25selective_scan_bwd_kernelI32Selective_Scan_bwd_kernel_traitsILi32ELi8ELb0ELb1ELb1ELb0ELb0EN3c108BFloat16ENS1_7complexIfEEEEv12SSMParamsBwd)
        /*04dc*/ 	.word	0x00000000


	//----- nvinfo : EIATTR_REGCOUNT
	.align		4
.L_235:
        /*04e0*/ 	.byte	0x04, 0x2f
        /*04e2*/ 	.short	(.L_237 - .L_236)
	.align		4
.L_236:
        /*04e4*/ 	.word	index@(_Z25selective_scan_bwd_kernelI32Selective_Scan_bwd_kernel_traitsILi32ELi8ELb0ELb1ELb0ELb1ELb1EN3c108BFloat16ENS1_7complexIfEEEEv12SSMParamsBwd)
        /*04e8*/ 	.word	0x000000d2


	//----- nvinfo : EIATTR_FRAME_SIZE
	.align		4
.L_237:
        /*04ec*/ 	.byte	0x04, 0x11
        /*04ee*/ 	.short	(.L_239 - .L_238)
	.align		4
.L_238:
        /*04f0*/ 	.word	index@(_Z25selective_scan_bwd_kernelI32Selective_Scan_bwd_kernel_traitsILi32ELi8ELb0ELb1ELb0ELb1ELb1EN3c108BFloat16ENS1_7complexIfEEEEv12SSMParamsBwd)
        /*04f4*/ 	.word	0x00000000


	//----- nvinfo : EIATTR_REGCOUNT
	.align		4
.L_239:
        /*04f8*/ 	.byte	0x04, 0x2f
        /*04fa*/ 	.short	(.L_241 - .L_240)
	.align		4
.L_240:
        /*04fc*/ 	.word	index@(_Z25selective_scan_bwd_kernelI32Selective_Scan_bwd_kernel_traitsILi32ELi8ELb0ELb1ELb0ELb1ELb0EN3c108BFloat16ENS1_7complexIfEEEEv12SSMParamsBwd)
        /*0500*/ 	.word	0x000000bc


	//----- nvinfo : EIATTR_FRAME_SIZE
	.align		4
.L_241:
        /*0504*/ 	.byte	0x04, 0x11
        /*0506*/ 	.short	(.L_243 - .L_242)
	.align		4
.L_242:
        /*0508*/ 	.word	index@(_Z25selective_scan_bwd_kernelI32Selective_Scan_bwd_kernel_traitsILi32ELi8ELb0ELb1ELb0ELb1ELb0EN3c108BFloat16ENS1_7complexIfEEEEv12SSMParamsBwd)
        /*050c*/ 	.word	0x00000000


	//----- nvinfo : EIATTR_REGCOUNT
	.align		4
.L_243:
        /*0510*/ 	.byte	0x04, 0x2f
        /*0512*/ 	.short	(.L_245 - .L_244)
	.align		4
.L_244:
        /*0514*/ 	.word	index@(_Z25selective_scan_bwd_kernelI32Selective_Scan_bwd_kernel_traitsILi32ELi8ELb0ELb1ELb0ELb0ELb1EN3c108BFloat16ENS1_7complexIfEEEEv12SSMParamsBwd)
        /*0518*/ 	.word	0x000000d0


	//----- nvinfo : EIATTR_FRAME_SIZE
	.align		4
.L_245:
        /*051c*/ 	.byte	0x04, 0x11
        /*051e*/ 	.short	(.L_247 - .L_246)
	.align		4
.L_246:
        /*0520*/ 	.word	index@(_Z25selective_scan_bwd_kernelI32Selective_Scan_bwd_kernel_traitsILi32ELi8ELb0ELb1ELb0ELb0ELb1EN3c108BFloat16ENS1_7complexIfEEEEv12SSMParamsBwd)
        /*0524*/ 	.word	0x00000000


	//----- nvinfo : EIATTR_REGCOUNT
	.align		4
.L_247:
        /*0528*/ 	.byte	0x04, 0x2f
        /*052a*/ 	.short	(.L_249 - .L_248)
	.align		4
.L_248:
        /*052c*/ 	.word	index@(_Z25selective_scan_bwd_kernelI32Selective_Scan_bwd_kernel_traitsILi32ELi8ELb0ELb1ELb0ELb0ELb0EN3c108BFloat16ENS1_7complexIfEEEEv12SSMParamsBwd)
        /*0530*/ 	.word	0x000000c6


	//----- nvinfo : EIATTR_FRAME_SIZE
	.align		4
.L_249:
        /*0534*/ 	.byte	0x04, 0x11
        /*0536*/ 	.short	(.L_251 - .L_250)
	.align		4
.L_250:
        /*0538*/ 	.word	index@(_Z25selective_scan_bwd_kernelI32Selective_Scan_bwd_kernel_traitsILi32ELi8ELb0ELb1ELb0ELb0ELb0EN3c108BFloat16ENS1_7complexIfEEEEv12SSMParamsBwd)
        /*053c*/ 	.word	0x00000000


	//----- nvinfo : EIATTR_REGCOUNT
	.align		4
.L_251:
        /*0540*/ 	.byte	0x04, 0x2f
        /*0542*/ 	.short	(.L_253 - .L_252)
	.align		4
.L_252:
        /*0544*/ 	.word	index@(_Z25selective_scan_bwd_kernelI32Selective_Scan_bwd_kernel_traitsILi32ELi8ELb0ELb0ELb1ELb1ELb1EN3c108BFloat16ENS1_7complexIfEEEEv12SSMParamsBwd)
        /*0548*/ 	.word	0x000000c8


	//----- nvinfo : EIATTR_FRAME_SIZE
	.align		4
.L_253:
        /*054c*/ 	.byte	0x04, 0x11
        /*054e*/ 	.short	(.L_255 - .L_254)
	.align		4
.L_254:
        /*0550*/ 	.word	index@(_Z25selective_scan_bwd_kernelI32Selective_Scan_bwd_kernel_traitsILi32ELi8ELb0ELb0ELb1ELb1ELb1EN3c108BFloat16ENS1_7complexIfEEEEv12SSMParamsBwd)
        /*0554*/ 	.word	0x00000000


	//----- nvinfo : EIATTR_REGCOUNT
	.align		4
.L_255:
        /*0558*/ 	.byte	0x04, 0x2f
        /*055a*/ 	.short	(.L_257 - .L_256)
	.align		4
.L_256:
        /*055c*/ 	.word	index@(_Z25selective_scan_bwd_kernelI32Selective_Scan_bwd_kernel_traitsILi32ELi8ELb0ELb0ELb1ELb1ELb0EN3c108BFloat16ENS1_7complexIfEEEEv12SSMParamsBwd)
        /*0560*/ 	.word	0x000000c0


	//----- nvinfo : EIATTR_FRAME_SIZE
	.align		4
.L_257:
        /*0564*/ 	.byte	0x04, 0x11
        /*0566*/ 	.short	(.L_259 - .L_258)
	.align		4
.L_258:
        /*0568*/ 	.word	index@(_Z25selective_scan_bwd_kernelI32Selective_Scan_bwd_kernel_traitsILi32ELi8ELb0ELb0ELb1ELb1ELb0EN3c108BFloat16ENS1_7complexIfEEEEv12SSMParamsBwd)
        /*056c*/ 	.word	0x00000000


	//----- nvinfo : EIATTR_REGCOUNT
	.align		4
.L_259:
        /*0570*/ 	.byte	0x04, 0x2f
        /*0572*/ 	.short	(.L_261 - .L_260)
	.align		4
.L_260:
        /*0574*/ 	.word	index@(_Z25selective_scan_bwd_kernelI32Selective_Scan_bwd_kernel_traitsILi32ELi8ELb0ELb0ELb1ELb0ELb1EN3c108BFloat16ENS1_7complexIfEEEEv12SSMParamsBwd)
        /*0578*/ 	.word	0x000000c6


	//----- nvinfo : EIATTR_FRAME_SIZE
	.align		4
.L_261:
        /*057c*/ 	.byte	0x04, 0x11
        /*057e*/ 	.short	(.L_263 - .L_262)
	.align		4
.L_262:
        /*0580*/ 	.word	index@(_Z25selective_scan_bwd_kernelI32Selective_Scan_bwd_kernel_traitsILi32ELi8ELb0ELb0ELb1ELb0ELb1EN3c108BFloat16ENS1_7complexIfEEEEv12SSMParamsBwd)
        /*0584*/ 	.word	0x00000000


	//----- nvinfo : EIATTR_REGCOUNT
	.align		4
.L_263:
        /*0588*/ 	.byte	0x04, 0x2f
        /*058a*/ 	.short	(.L_265 - .L_264)
	.align		4
.L_264:
        /*058c*/ 	.word	index@(_Z25selective_scan_bwd_kernelI32Selective_Scan_bwd_kernel_traitsILi32ELi8ELb0ELb0ELb1ELb0ELb0EN3c108BFloat16ENS1_7complexIfEEEEv12SSMParamsBwd)
        /*0590*/ 	.word	0x000000bf


	//----- nvinfo : EIATTR_FRAME_SIZE
	.align		4
.L_265:
        /*0594*/ 	.byte	0x04, 0x11
        /*0596*/ 	.short	(.L_267 - .L_266)
	.align		4
.L_266:
        /*0598*/ 	.word	index@(_Z25selective_scan_bwd_kernelI32Selective_Scan_bwd_kernel_traitsILi32ELi8ELb0ELb0ELb1ELb0ELb0EN3c108BFloat16ENS1_7complexIfEEEEv12SSMParamsBwd)
        /*059c*/ 	.word	0x00000000


	//----- nvinfo : EIATTR_REGCOUNT
	.align		4
.L_267:
        /*05a0*/ 	.byte	0x04, 0x2f
        /*05a2*/ 	.short	(.L_269 - .L_268)
	.align		4
.L_268:
        /*05a4*/ 	.word	index@(_Z25selective_scan_bwd_kernelI32Selective_Scan_bwd_kernel_traitsILi32ELi8ELb0ELb0ELb0ELb1ELb1EN3c108BFloat16ENS1_7complexIfEEEEv12SSMParamsBwd)
        /*05a8*/ 	.word	0x000000b8


	//----- nvinfo : EIATTR_FRAME_SIZE
	.align		4
.L_269:
        /*05ac*/ 	.byte	0x04, 0x11
        /*05ae*/ 	.short	(.L_271 - .L_270)
	.align		4
.L_270:
        /*05b0*/ 	.word	index@(_Z25selective_scan_bwd_kernelI32Selective_Scan_bwd_kernel_traitsILi32ELi8ELb0ELb0ELb0ELb1ELb1EN3c108BFloat16ENS1_7complexIfEEEEv12SSMParamsBwd)
        /*05b4*/ 	.word	0x00000000


	//----- nvinfo : EIATTR_REGCOUNT
	.align		4
.L_271:
        /*05b8*/ 	.byte	0x04, 0x2f
        /*05ba*/ 	.short	(.L_273 - .L_272)
	.align		4
.L_272:
        /*05bc*/ 	.word	index@(_Z25selective_scan_bwd_kernelI32Selective_Scan_bwd_kernel_traitsILi32ELi8ELb0ELb0ELb0ELb1ELb0EN3c108BFloat16ENS1_7complexIfEEEEv12SSMParamsBwd)
        /*05c0*/ 	.word	0x000000b4


	//----- nvinfo : EIATTR_FRAME_SIZE
	.align		4
.L_273:
        /*05c4*/ 	.byte	0x04, 0x11
        /*05c6*/ 	.short	(.L_275 - .L_274)
	.align		4
.L_274:
        /*05c8*/ 	.word	index@(_Z25selective_scan_bwd_kernelI32Selective_Scan_bwd_kernel_traitsILi32ELi8ELb0ELb0ELb0ELb1ELb0EN3c108BFloat16ENS1_7complexIfEEEEv12SSMParamsBwd)
        /*05cc*/ 	.word	0x00000000


	//----- nvinfo : EIATTR_REGCOUNT
	.align		4
.L_275:
        /*05d0*/ 	.byte	0x04, 0x2f
        /*05d2*/ 	.short	(.L_277 - .L_276)
	.align		4
.L_276:
        /*05d4*/ 	.word	index@(_Z25selective_scan_bwd_kernelI32Selective_Scan_bwd_kernel_traitsILi32ELi8ELb0ELb0ELb0ELb0ELb1EN3c108BFloat16ENS1_7complexIfEEEEv12SSMParamsBwd)
        /*05d8*/ 	.word	0x000000a8


	//----- nvinfo : EIATTR_FRAME_SIZE
	.align		4
.L_277:
        /*05dc*/ 	.byte	0x04, 0x11
        /*05de*/ 	.short	(.L_279 - .L_278)
	.align		4
.L_278:
        /*05e0*/ 	.word	index@(_Z25selective_scan_bwd_kernelI32Selective_Scan_bwd_kernel_traitsILi32ELi8ELb0ELb0ELb0ELb0ELb1EN3c108BFloat16ENS1_7complexIfEEEEv12SSMParamsBwd)
        /*05e4*/ 	.word	0x00000000


	//----- nvinfo : EIATTR_REGCOUNT
	.align		4
.L_279:
        /*05e8*/ 	.byte	0x04, 0x2f
        /*05ea*/ 	.short	(.L_281 - .L_280)
	.align		4
.L_280:
        /*05ec*/ 	.word	index@(_Z25selective_scan_bwd_kernelI32Selective_Scan_bwd_kernel_traitsILi32ELi8ELb0ELb0ELb0ELb0ELb0EN3c108BFloat16ENS1_7complexIfEEEEv12SSMParamsBwd)
        /*05f0*/ 	.word	0x000000a8


	//----- nvinfo : EIATTR_FRAME_SIZE
	.align		4
.L_281:
        /*05f4*/ 	.byte	0x04, 0x11
        /*05f6*/ 	.short	(.L_283 - .L_282)
	.align		4
.L_282:
        /*05f8*/ 	.word	index@(_Z25selective_scan_bwd_kernelI32Selective_Scan_bwd_kernel_traitsILi32ELi8ELb0ELb0ELb0ELb0ELb0EN3c108BFloat16ENS1_7complexIfEEEEv12SSMParamsBwd)
        /*05fc*/ 	.word	0x00000000


	//----- nvinfo : EIATTR_REGCOUNT
	.align		4
.L_283:
        /*0600*/ 	.byte	0x04, 0x2f
        /*0602*/ 	.short	(.L_285 - .L_284)
	.align		4
.L_284:
        /*0604*/ 	.word	index@(_Z25selective_scan_bwd_kernelI32Selective_Scan_bwd_kernel_traitsILi32ELi16ELb1ELb1ELb1ELb1ELb1EN3c108BFloat16ENS1_7complexIfEEEEv12SSMParamsBwd)
        /*0608*/ 	.word	0x000000fe


	//----- nvinfo : EIATTR_FRAME_SIZE
	.align		4
.L_285:
        /*060c*/ 	.byte	0x04, 0x11
        /*060e*/ 	.short	(.L_287 - .L_286)
	.align		4
.L_286:
        /*0610*/ 	.word	index@(_Z25selective_scan_bwd_kernelI32Selective_Scan_bwd_kernel_traitsILi32ELi16ELb1ELb1ELb1ELb1ELb1EN3c108BFloat16ENS1_7complexIfEEEEv12SSMParamsBwd)
        /*0614*/ 	.word	0x00000000


	//----- nvinfo : EIATTR_REGCOUNT
	.align		4
.L_287:
        /*0618*/ 	.byte	0x04, 0x2f
        /*061a*/ 	.short	(.L_289 - .L_288)
	.align		4
.L_288:
        /*061c*/ 	.word	index@(_Z25selective_scan_bwd_kernelI32Selective_Scan_bwd_kernel_traitsILi32ELi16ELb1ELb1ELb1ELb1ELb0EN3c108BFloat16ENS1_7complexIfEEEEv12SSMParamsBwd)
        /*0620*/ 	.word	0x000000fe


	//----- nvinfo : EIATTR_FRAME_SIZE
	.align		4
.L_289:
        /*0624*/ 	.byte	0x04, 0x11
        /*0626*/ 	.short	(.L_291 - .L_290)
	.align		4
.L_290:
        /*0628*/ 	.word	index@(_Z25selective_scan_bwd_kernelI32Selective_Scan_bwd_kernel_traitsILi32ELi16ELb1ELb1ELb1ELb1ELb0EN3c108BFloat16ENS1_7complexIfEEEEv12SSMParamsBwd)
        /*062c*/ 	.word	0x00000000


	//----- nvinfo : EIATTR_REGCOUNT
	.align		4
.L_291:
        /*0630*/ 	.byte	0x04, 0x2f
        /*0632*/ 	.short	(.L_293 - .L_292)
	.align		4
.L_292:
        /*0634*/ 	.word	index@(_Z25selective_scan_bwd_kernelI32Selective_Scan_bwd_kernel_traitsILi32ELi16ELb1ELb1ELb1ELb0ELb1EN3c108BFloat16ENS1_7complexIfEEEEv12SSMParamsBwd)
        /*0638*/ 	.word	0x000000fe


	//----- nvinfo : EIATTR_FRAME_SIZE
	.align		4
.L_293:
        /*063c*/ 	.byte	0x04, 0x11
        /*063e*/ 	.short	(.L_295 - .L_294)
	.align		4
.L_294:
        /*0640*/ 	.word	index@(_Z25selective_scan_bwd_kernelI32Selective_Scan_bwd_kernel_traitsILi32ELi16ELb1ELb1ELb1ELb0ELb1EN3c108BFloat16ENS1_7complexIfEEEEv12SSMParamsBwd)
        /*0644*/ 	.word	0x00000000


	//----- nvinfo : EIATTR_REGCOUNT
	.align		4
.L_295:
        /*0648*/ 	.byte	0x04, 0x2f
        /*064a*/ 	.short	(.L_297 - .L_296)
	.align		4
.L_296:
        /*064c*/ 	.word	index@(_Z25selective_scan_bwd_kernelI32Selective_Scan_bwd_kernel_traitsILi32ELi16ELb1ELb1ELb1ELb0ELb0EN3c108BFloat16ENS1_7complexIfEEEEv12SSMParamsBwd)
        /*0650*/ 	.word	0x000000fe


	//----- nvinfo : EIATTR_FRAME_SIZE
	.align		4
.L_297:
        /*0654*/ 	.byte	0x04, 0x11
        /*0656*/ 	.short	(.L_299 - .L_298)
	.align		4
.L_298:
        /*0658*/ 	.word	index@(_Z25selective_scan_bwd_kernelI32Selective_Scan_bwd_kernel_traitsILi32ELi16ELb1ELb1ELb1ELb0ELb0EN3c108BFloat16ENS1_7complexIfEEEEv12SSMParamsBwd)
        /*065c*/ 	.word	0x00000000


	//----- nvinfo : EIATTR_REGCOUNT
	.align		4
.L_299:
        /*0660*/ 	.byte	0x04, 0x2f
        /*0662*/ 	.short	(.L_301 - .L_300)
	.align		4
.L_300:
        /*0664*/ 	.word	index@(_Z25selective_scan_bwd_kernelI32Selective_Scan_bwd_kernel_traitsILi32ELi16ELb1ELb1ELb0ELb1ELb1EN3c108BFloat16ENS1_7complexIfEEEEv12SSMParamsBwd)
        /*0668*/ 	.word	0x000000fb


	//----- nvinfo : EIATTR_FRAME_SIZE
	.align		4
.L_301:
        /*066c*/ 	.byte	0x04, 0x11
        /*066e*/ 	.short	(.L_303 - .L_302)
	.align		4
.L_302:
        /*0670*/ 	.word	index@(_Z25selective_scan_bwd_kernelI32Selective_Scan_bwd_kernel_traitsILi32ELi16ELb1ELb1ELb0ELb1ELb1EN3c108BFloat16ENS1_7complexIfEEEEv12SSMParamsBwd)
        /*0674*/ 	.word	0x00000000


	//----- nvinfo : EIATTR_REGCOUNT
	.align		4
.L_303:
        /*0678*/ 	.byte	0x04, 0x2f
        /*067a*/ 	.short	(.L_305 - .L_304)
	.align		4
.L_304:
        /*067c*/ 	.word	index@(_Z25selective_scan_bwd_kernelI32Selective_Scan_bwd_kernel_traitsILi32ELi16ELb1ELb1ELb0ELb1ELb0EN3c108BFloat16ENS1_7complexIfEEEEv12SSMParamsBwd)
        /*0680*/ 	.word	0x000000fb


	//----- nvinfo : EIATTR_FRAME_SIZE
	.align		4
.L_305:
        /*0684*/ 	.byte	0x04, 0x11
        /*0686*/ 	.short	(.L_307 - .L_306)
	.align		4
.L_306:
        /*0688*/ 	.word	index@(_Z25selective_scan_bwd_kernelI32Selective_Scan_bwd_kernel_traitsILi32ELi16ELb1ELb1ELb0ELb1ELb0EN3c108BFloat16ENS1_7complexIfEEEEv12SSMParamsBwd)
        /*068c*/ 	.word	0x00000000


	//----- nvinfo : EIATTR_REGCOUNT
	.align		4
.L_307:
        /*0690*/ 	.byte	0x04, 0x2f
        /*0692*/ 	.short	(.L_309 - .L_308)
	.align		4
.L_308:
        /*0694*/ 	.word	index@(_Z25selective_scan_bwd_kernelI32Selective_Scan_bwd_kernel_traitsILi32ELi16ELb1ELb1ELb0ELb0ELb1EN3c108BFloat16ENS1_7complexIfEEEEv12SSMParamsBwd)
        /*0698*/ 	.word	0x000000fb


	//----- nvinfo : EIATTR_FRAME_SIZE
	.align		4
.L_309:
        /*069c*/ 	.byte	0x04, 0x11
        /*069e*/ 	.short	(.L_311 - .L_310)
	.align		4
.L_310:
        /*06a0*/ 	.word	index@(_Z25selective_scan_bwd_kernelI32Selective_Scan_bwd_kernel_traitsILi32ELi16ELb1ELb1ELb0ELb0ELb1EN3c108BFloat16ENS1_7complexIfEEEEv12SSMParamsBwd)
        /*06a4*/ 	.word	0x00000000


	//----- nvinfo : EIATTR_REGCOUNT
	.align		4
.L_311:
        /*06a8*/ 	.byte	0x04, 0x2f
        /*06aa*/ 	.short	(.L_313 - .L_312)
	.align		4
.L_312:
        /*06ac*/ 	.word	index@(_Z25selective_scan_bwd_kernelI32Selective_Scan_bwd_kernel_traitsILi32ELi16ELb1ELb1ELb0ELb0ELb0EN3c108BFloat16ENS1_7complexIfEEEEv12SSMParamsBwd)
        /*06b0*/ 	.word	0x000000fb


	//----- nvinfo : EIATTR_FRAME_SIZE
	.align		4
.L_313:
        /*06b4*/ 	.byte	0x04, 0x11
        /*06b6*/ 	.short	(.L_315 - .L_314)
	.align		4
.L_314:
        /*06b8*/ 	.word	index@(_Z25selective_scan_bwd_kernelI32Selective_Scan_bwd_kernel_traitsILi32ELi16ELb1ELb1ELb0ELb0ELb0EN3c108BFloat16ENS1_7complexIfEEEEv12SSMParamsBwd)
        /*06bc*/ 	.word	0x00000000


	//----- nvinfo : EIATTR_REGCOUNT
	.align		4
.L_315:
        /*06c0*/ 	.byte	0x04, 0x2f
        /*06c2*/ 	.short	(.L_317 - .L_316)
	.align		4
.L_316:
        /*06c4*/ 	.word	index@(_Z25selective_scan_bwd_kernelI32Selective_Scan_bwd_kernel_traitsILi32ELi16ELb1ELb0ELb1ELb1ELb1EN3c108BFloat16ENS1_7complexIfEEEEv12SSMParamsBwd)
        /*06c8*/ 	.word	0x000000f4


	//----- nvinfo : EIATTR_FRAME_SIZE
	.align		4
.L_317:
        /*06cc*/ 	.byte	0x04, 0x11
        /*06ce*/ 	.short	(.L_319 - .L_318)
	.align		4
.L_318:
        /*06d0*/ 	.word	index@(_Z25selective_scan_bwd_kernelI32Selective_Scan_bwd_kernel_traitsILi32ELi16ELb1ELb0ELb1ELb1ELb1EN3c108BFloat16ENS1_7complexIfEEEEv12SSMParamsBwd)
        /*06d4*/ 	.word	0x00000000


	//----- nvinfo : EIATTR_REGCOUNT
	.align		4
.L_319:
        /*06d8*/ 	.byte	0x04, 0x2f
        /*06da*/ 	.short	(.L_321 - .L_320)
	.align		4
.L_320:
        /*06dc*/ 	.word	index@(_Z25selective_scan_bwd_kernelI32Selective_Scan_bwd_kernel_traitsILi32ELi16ELb1ELb0ELb1ELb1ELb0EN3c108BFloat16ENS1_7complexIfEEEEv12SSMParamsBwd)
        /*06e0*/ 	.word	0x000000f4


	//----- nvinfo : EIATTR_FRAME_SIZE
	.align		4
.L_321:
        /*06e4*/ 	.byte	0x04, 0x11
        /*06e6*/ 	.short	(.L_323 - .L_322)
	.align		4
.L_322:
        /*06e8*/ 	.word	index@(_Z25selective_scan_bwd_kernelI32Selective_Scan_bwd_kernel_traitsILi32ELi16ELb1ELb0ELb1ELb1ELb0EN3c108BFloat16ENS1_7complexIfEEEEv12SSMParamsBwd)
        /*06ec*/ 	.word	0x00000000


	//----- nvinfo : EIATTR_REGCOUNT
	.align		4
.L_323:
        /*06f0*/ 	.byte	0x04, 0x2f
        /*06f2*/ 	.short	(.L_325 - .L_324)
	.align		4
.L_324:
        /*06f4*/ 	.word	index@(_Z25selective_scan_bwd_kernelI32Selective_Scan_bwd_kernel_traitsILi32ELi16ELb1ELb0ELb1ELb0ELb1EN3c108BFloat16ENS1_7complexIfEEEEv12SSMParamsBwd)
        /*06f8*/ 	.word	0x000000f4


	//----- nvinfo : EIATTR_FRAME_SIZE
	.align		4
.L_325:
        /*06fc*/ 	.byte	0x04, 0x11
        /*06fe*/ 	.short	(.L_327 - .L_326)
	.align		4
.L_326:
        /*0700*/ 	.word	index@(_Z25selective_scan_bwd_kernelI32Selective_Scan_bwd_kernel_traitsILi32ELi16ELb1ELb0ELb1ELb0ELb1EN3c108BFloat16ENS1_7complexIfEEEEv12SSMParamsBwd)
        /*0704*/ 	.word	0x00000000


	//----- nvinfo : EIATTR_REGCOUNT
	.align		4
.L_327:
        /*0708*/ 	.byte	0x04, 0x2f
        /*070a*/ 	.short	(.L_329 - .L_328)
	.align		4
.L_328:
        /*070c*/ 	.word	index@(_Z25selective_scan_bwd_kernelI32Selective_Scan_bwd_kernel_traitsILi32ELi16ELb1ELb0ELb1ELb0ELb0EN3c108BFloat16ENS1_7complexIfEEEEv12SSMParamsBwd)
        /*0710*/ 	.word	0x000000f6


	//----- nvinfo : EIATTR_FRAME_SIZE
	.align		4
.L_329:
        /*0714*/ 	.byte	0x04, 0x11
        /*0716*/ 	.short	(.L_331 - .L_330)
	.align		4
.L_330:
        /*0718*/ 	.word	index@(_Z25selective_scan_bwd_kernelI32Selective_Scan_bwd_kernel_traitsILi32ELi16ELb1ELb0ELb1ELb0ELb0EN3c108BFloat16ENS1_7complexIfEEEEv12SSMParamsBwd)
        /*071c*/ 	.word	0x00000000


	//----- nvinfo : EIATTR_REGCOUNT
	.align		4
.L_331:
        /*0720*/ 	.byte	0x04, 0x2f
        /*0722*/ 	.short	(.L_333 - .L_332)
	.align		4
.L_332:
        /*0724*/ 	.word	index@(_Z25selective_scan_bwd_kernelI32Selective_Scan_bwd_kernel_traitsILi32ELi16ELb1ELb0ELb0ELb1ELb1EN3c108BFloat16ENS1_7complexIfEEEEv12SSMParamsBwd)
        /*0728*/ 	.word	0x000000e6


	//----- nvinfo : EIATTR_FRAME_SIZE
	.align		4
.L_333:
        /*072c*/ 	.byte	0x04, 0x11
        /*072e*/ 	.short	(.L_335 - .L_334)
	.align		4
.L_334:
        /*0730*/ 	.word	index@(_Z25selective_scan_bwd_kernelI32Selective_Scan_bwd_kernel_traitsILi32ELi16ELb1ELb0ELb0ELb1ELb1EN3c108BFloat16ENS1_7complexIfEEEEv12SSMParamsBwd)
        /*0734*/ 	.word	0x00000000


	//----- nvinfo : EIATTR_REGCOUNT
	.align		4
.L_335:
        /*0738*/ 	.byte	0x04, 0x2f
        /*073a*/ 	.short	(.L_337 - .L_336)
	.align		4
.L_336:
        /*073c*/ 	.word	index@(_Z25selective_scan_bwd_kernelI32Selective_Scan_bwd_kernel_traitsILi32ELi16ELb1ELb0ELb0ELb1ELb0EN3c108BFloat16ENS1_7complexIfEEEEv12SSMParamsBwd)
        /*0740*/ 	.word	0x000000e4


	//----- nvinfo : EIATTR_FRAME_SIZE
	.align		4
.L_337:
        /*0744*/ 	.byte	0x04, 0x11
        /*0746*/ 	.short	(.L_339 - .L_338)
	.align		4
.L_338:
        /*0748*/ 	.word	index@(_Z25selective_scan_bwd_kernelI32Selective_Scan_bwd_kernel_traitsILi32ELi16ELb1ELb0ELb0ELb1ELb0EN3c108BFloat16ENS1_7complexIfEEEEv12SSMParamsBwd)
        /*074c*/ 	.word	0x00000000


	//----- nvinfo : EIATTR_REGCOUNT
	.align		4
.L_339:
        /*0750*/ 	.byte	0x04, 0x2f
        /*0752*/ 	.short	(.L_341 - .L_340)
	.align		4
.L_340:
        /*0754*/ 	.word	index@(_Z25selective_scan_bwd_kernelI32Selective_Scan_bwd_kernel_traitsILi32ELi16ELb1ELb0ELb0ELb0ELb1EN3c108BFloat16ENS1_7complexIfEEEEv12SSMParamsBwd)
        /*0758*/ 	.word	0x000000e4


	//----- nvinfo : EIATTR_FRAME_SIZE
	.align		4
.L_341:
        /*075c*/ 	.byte	0x04, 0x11
        /*075e*/ 	.short	(.L_343 - .L_342)
	.align		4
.L_342:
        /*0760*/ 	.word	index@(_Z25selective_scan_bwd_kernelI32Selective_Scan_bwd_kernel_traitsILi32ELi16ELb1ELb0ELb0ELb0ELb1EN3c108BFloat16ENS1_7complexIfEEEEv12SSMParamsBwd)
        /*0764*/ 	.word	0x00000000


	//----- nvinfo : EIATTR_REGCOUNT
	.align		4
.L_343:
        /*0768*/ 	.byte	0x04, 0x2f
        /*076a*/ 	.short	(.L_345 - .L_344)
	.align		4
.L_344:
        /*076c*/ 	.word	index@(_Z25selective_scan_bwd_kernelI32Selective_Scan_bwd_kernel_traitsILi32ELi16ELb1ELb0ELb0ELb0ELb0EN3c108BFloat16ENS1_7complexIfEEEEv12SSMParamsBwd)
        /*0770*/ 	.word	0x000000e0


	//----- nvinfo : EIATTR_FRAME_SIZE
	.align		4
.L_345:
        /*0774*/ 	.byte	0x04, 0x11
        /*0776*/ 	.short	(.L_347 - .L_346)
	.align		4
.L_346:
        /*0778*/ 	.word	index@(_Z25selective_scan_bwd_kernelI32Selective_Scan_bwd_kernel_traitsILi32ELi16ELb1ELb0ELb0ELb0ELb0EN3c108BFloat16ENS1_7complexIfEEEEv12SSMParamsBwd)
        /*077c*/ 	.word	0x00000000


	//----- nvinfo : EIATTR_REGCOUNT
	.align		4
.L_347:
        /*0780*/ 	.byte	0x04, 0x2f
        /*0782*/ 	.short	(.L_349 - .L_348)
	.align		4
.L_348:
        /*0784*/ 	.word	index@(_Z25selective_scan_bwd_kernelI32Selective_Scan_bwd_kernel_traitsILi32ELi16ELb0ELb1ELb1ELb1ELb1EN3c108BFloat16ENS1_7complexIfEEEEv12SSMParamsBwd)
        /*0788*/ 	.word	0x000000ff


	//----- nvinfo : EIATTR_FRAME_SIZE
	.align		4
.L_349:
        /*078c*/ 	.byte	0x04, 0x11
        /*078e*/ 	.short	(.L_351 - .L_350)
	.align		4
.L_350:
        /*0790*/ 	.word	index@(_Z25selective_scan_bwd_kernelI32Selective_Scan_bwd_kernel_traitsILi32ELi16ELb0ELb1ELb1ELb1ELb1EN3c108BFloat16ENS1_7complexIfEEEEv12SSMParamsBwd)
        /*0794*/ 	.word	0x00000030


	//----- nvinfo : EIATTR_REGCOUNT
	.align		4
.L_351:
        /*0798*/ 	.byte	0x04, 0x2f
        /*079a*/ 	.short	(.L_353 - .L_352)
	.align		4
.L_352:
        /*079c*/ 	.word	index@(_Z25selective_scan_bwd_kernelI32Selective_Scan_bwd_kernel_traitsILi32ELi16ELb0ELb1ELb1ELb1ELb0EN3c108BFloat16ENS1_7complexIfEEEEv12SSMParamsBwd)
        /*07a0*/ 	.word	0x000000ff


	//----- nvinfo : EIATTR_FRAME_SIZE
	.align		4
.L_353:
        /*07a4*/ 	.byte	0x04, 0x11
        /*07a6*/ 	.short	(.L_355 - .L_354)
	.align		4
.L_354:
        /*07a8*/ 	.word	index@(_Z25selective_scan_bwd_kernelI32Selective_Scan_bwd_kernel_traitsILi32ELi16ELb0ELb1ELb1ELb1ELb0EN3c108BFloat16ENS1_7complexIfEEEEv12SSMParamsBwd)
        /*07ac*/ 	.word	0x00000028


	//----- nvinfo : EIATTR_REGCOUNT
	.align		4
.L_355:
        /*07b0*/ 	.byte	0x04, 0x2f
        /*07b2*/ 	.short	(.L_357 - .L_356)
	.align		4
.L_356:
        /*07b4*/ 	.word	index@(_Z25selective_scan_bwd_kernelI32Selective_Scan_bwd_kernel_traitsILi32ELi16ELb0ELb1ELb1ELb0ELb1EN3c108BFloat16ENS1_7complexIfEEEEv12SSMParamsBwd)
        /*07b8*/ 	.word	0x000000ff


	//----- nvinfo : EIATTR_FRAME_SIZE
	.align		4
.L_357:
        /*07bc*/ 	.byte	0x04, 0x11
        /*07be*/ 	.short	(.L_359 - .L_358)
	.align		4
.L_358:
        /*07c0*/ 	.word	index@(_Z25selective_scan_bwd_kernelI32Selective_Scan_bwd_kernel_traitsILi32ELi16ELb0ELb1ELb1ELb0ELb1EN3c108BFloat16ENS1_7complexIfEEEEv12SSMParamsBwd)
        /*07c4*/ 	.word	0x00000028


	//----- nvinfo : EIATTR_REGCOUNT
	.align		4
.L_359:
        /*07c8*/ 	.byte	0x04, 0x2f
        /*07ca*/ 	.short	(.L_361 - .L_360)
	.align		4
.L_360:
        /*07cc*/ 	.word	index@(_Z25selective_scan_bwd_kernelI32Selective_Scan_bwd_kernel_traitsILi32ELi16ELb0ELb1ELb1ELb0ELb0EN3c108BFloat16ENS1_7complexIfEEEEv12SSMParamsBwd)
        /*07d0*/ 	.word	0x000000ff


	//----- nvinfo : EIATTR_FRAME_SIZE
	.align		4
.L_361:
        /*07d4*/ 	.byte	0x04, 0x11
        /*07d6*/ 	.short	(.L_363 - .L_362)
	.align		4
.L_362:
        /*07d8*/ 	.word	index@(_Z25selective_scan_bwd_kernelI32Selective_Scan_bwd_kernel_traitsILi32ELi16ELb0ELb1ELb1ELb0ELb0EN3c108BFloat16ENS1_7complexIfEEEEv12SSMParamsBwd)
        /*07dc*/ 	.word	0x00000020


	//----- nvinfo : EIATTR_REGCOUNT
	.align		4
.L_363:
        /*07e0*/ 	.byte	0x04, 0x2f
        /*07e2*/ 	.short	(.L_365 - .L_364)
	.align		4
.L_364:
        /*07e4*/ 	.word	index@(_Z25selective_scan_bwd_kernelI32Selective_Scan_bwd_kernel_traitsILi32ELi16ELb0ELb1ELb0ELb1ELb1EN3c108BFloat16ENS1_7complexIfEEEEv12SSMParamsBwd)
        /*07e8*/ 	.word	0x000000ff


	//----- nvinfo : EIATTR_FRAME_SIZE
	.align		4
.L_365:
        /*07ec*/ 	.byte	0x04, 0x11
        /*07ee*/ 	.short	(.L_367 - .L_366)
	.align		4
.L_366:
        /*07f0*/ 	.word	index@(_Z25selective_scan_bwd_kernelI32Selective_Scan_bwd_kernel_traitsILi32ELi16ELb0ELb1ELb0ELb1ELb1EN3c108BFloat16ENS1_7complexIfEEEEv12SSMParamsBwd)
        /*07f4*/ 	.word	0x00000030


	//----- nvinfo : EIATTR_REGCOUNT
	.align		4
.L_367:
        /*07f8*/ 	.byte	0x04, 0x2f
        /*07fa*/ 	.short	(.L_369 - .L_368)
	.align		4
.L_368:
        /*07fc*/ 	.word	index@(_Z25selective_scan_bwd_kernelI32Selective_Scan_bwd_kernel_traitsILi32ELi16ELb0ELb1ELb0ELb1ELb0EN3c108BFloat16ENS1_7complexIfEEEEv12SSMParamsBwd)
        /*0800*/ 	.word	0x000000ff


	//----- nvinfo : EIATTR_FRAME_SIZE
	.align		4
.L_369:
        /*0804*/ 	.byte	0x04, 0x11
        /*0806*/ 	.short	(.L_371 - .L_370)
	.align		4
.L_370:
        /*0808*/ 	.word	index@(_Z25selective_scan_bwd_kernelI32Selective_Scan_bwd_kernel_traitsILi32ELi16ELb0ELb1ELb0ELb1ELb0EN3c108BFloat16ENS1_7complexIfEEEEv12SSMParamsBwd)
        /*080c*/ 	.word	0x00000028


	//----- nvinfo : EIATTR_REGCOUNT
	.align		4
.L_371:
        /*0810*/ 	.byte	0x04, 0x2f
        /*0812*/ 	.short	(.L_373 - .L_372)
	.align		4
.L_372:
        /*0814*/ 	.word	index@(_Z25selective_scan_bwd_kernelI32Selective_Scan_bwd_kernel_traitsILi32ELi16ELb0ELb1ELb0ELb0ELb1EN3c108BFloat16ENS1_7complexIfEEEEv12SSMParamsBwd)
        /*0818*/ 	.word	0x000000ff


	//----- nvinfo : EIATTR_FRAME_SIZE
	.align		4
.L_373:
        /*081c*/ 	.byte	0x04, 0x11
        /*081e*/ 	.short	(.L_375 - .L_374)
	.align		4
.L_374:
        /*0820*/ 	.word	index@(_Z25selective_scan_bwd_kernelI32Selective_Scan_bwd_kernel_traitsILi32ELi16ELb0ELb1ELb0ELb0ELb1EN3c108BFloat16ENS1_7complexIfEEEEv12SSMParamsBwd)
        /*0824*/ 	.word	0x00000028


	//----- nvinfo : EIATTR_REGCOUNT
	.align		4
.L_375:
        /*0828*/ 	.byte	0x04, 0x2f
        /*082a*/ 	.short	(.L_377 - .L_376)
	.align		4
.L_376:
        /*082c*/ 	.word	index@(_Z25selective_scan_bwd_kernelI32Selective_Scan_bwd_kernel_traitsILi32ELi16ELb0ELb1ELb0ELb0ELb0EN3c108BFloat16ENS1_7complexIfEEEEv12SSMParamsBwd)
        /*0830*/ 	.word	0x000000ff


	//----- nvinfo : EIATTR_FRAME_SIZE
	.align		4
.L_377:
        /*0834*/ 	.byte	0x04, 0x11
        /*0836*/ 	.short	(.L_379 - .L_378)
	.align		4
.L_378:
        /*0838*/ 	.word	index@(_Z25selective_scan_bwd_kernelI32Selective_Scan_bwd_kernel_traitsILi32ELi16ELb0ELb1ELb0ELb0ELb0EN3c108BFloat16ENS1_7complexIfEEEEv12SSMParamsBwd)
        /*083c*/ 	.word	0x00000020


	//----- nvinfo : EIATTR_REGCOUNT
	.align		4
.L_379:
        /*0840*/ 	.byte	0x04, 0x2f
        /*0842*/ 	.short	(.L_381 - .L_380)
	.align		4
.L_380:
        /*0844*/ 	.word	index@(_Z25selective_scan_bwd_kernelI32Selective_Scan_bwd_kernel_traitsILi32ELi16ELb0ELb0ELb1ELb1ELb1EN3c108BFloat16ENS1_7complexIfEEEEv12SSMParamsBwd)
        /*0848*/ 	.word	0x000000ff


	//----- nvinfo : EIATTR_FRAME_SIZE
	.align		4
.L_381:
        /*084c*/ 	.byte	0x04, 0x11
        /*084e*/ 	.short	(.L_383 - .L_382)
	.align		4
.L_382:
        /*0850*/ 	.word	index@(_Z25selective_scan_bwd_kernelI32Selective_Scan_bwd_kernel_traitsILi32ELi16ELb0ELb0ELb1ELb1ELb1EN3c108BFloat16ENS1_7complexIfEEEEv12SSMParamsBwd)
        /*0854*/ 	.word	0x00000030


	//----- nvinfo : EIATTR_REGCOUNT
	.align		4
.L_383:
        /*0858*/ 	.byte	0x04, 0x2f
        /*085a*/ 	.short	(.L_385 - .L_384)
	.align		4
.L_384:
        /*085c*/ 	.word	index@(_Z25selective_scan_bwd_kernelI32Selective_Scan_bwd_kernel_traitsILi32ELi16ELb0ELb0ELb1ELb1ELb0EN3c108BFloat16ENS1_7complexIfEEEEv12SSMParamsBwd)
        /*0860*/ 	.word	0x000000ff


	//----- nvinfo : EIATTR_FRAME_SIZE
	.align		4
.L_385:
        /*0864*/ 	.byte	0x04, 0x11
        /*0866*/ 	.short	(.L_387 - .L_386)
	.align		4
.L_386:
        /*0868*/ 	.word	index@(_Z25selective_scan_bwd_kernelI32Selective_Scan_bwd_kernel_traitsILi32ELi16ELb0ELb0ELb1ELb1ELb0EN3c108BFloat16ENS1_7complexIfEEEEv12SSMParamsBwd)
        /*086c*/ 	.word	0x00000020


	//----- nvinfo : EIATTR_REGCOUNT
	.align		4
.L_387:
        /*0870*/ 	.byte	0x04, 0x2f
        /*0872*/ 	.short	(.L_389 - .L_388)
	.align		4
.L_388:
        /*0874*/ 	.word	index@(_Z25selective_scan_bwd_kernelI32Selective_Scan_bwd_kernel_traitsILi32ELi16ELb0ELb0ELb1ELb0ELb1EN3c108BFloat16ENS1_7complexIfEEEEv12SSMParamsBwd)
        /*0878*/ 	.word	0x000000ff


	//----- nvinfo : EIATTR_FRAME_SIZE
	.align		4
.L_389:
        /*087c*/ 	.byte	0x04, 0x11
        /*087e*/ 	.short	(.L_391 - .L_390)
	.align		4
.L_390:
        /*0880*/ 	.word	index@(_Z25selective_scan_bwd_kernelI32Selective_Scan_bwd_kernel_traitsILi32ELi16ELb0ELb0ELb1ELb0ELb1EN3c108BFloat16ENS1_7complexIfEEEEv12SSMParamsBwd)
        /*0884*/ 	.word	0x00000028


	//----- nvinfo : EIATTR_REGCOUNT
	.align		4
.L_391:
        /*0888*/ 	.byte	0x04, 0x2f
        /*088a*/ 	.short	(.L_393 - .L_392)
	.align		4
.L_392:
        /*088c*/ 	.word	index@(_Z25selective_scan_bwd_kernelI32Selective_Scan_bwd_kernel_traitsILi32ELi16ELb0ELb0ELb1ELb0ELb0EN3c108BFloat16ENS1_7complexIfEEEEv12SSMParamsBwd)
        /*0890*/ 	.word	0x000000ff


	//----- nvinfo : EIATTR_FRAME_SIZE
	.align		4
.L_393:
        /*0894*/ 	.byte	0x04, 0x11
        /*0896*/ 	.short	(.L_395 - .L_394)
	.align		4
.L_394:
        /*0898*/ 	.word	index@(_Z25selective_scan_bwd_kernelI32Selective_Scan_bwd_kernel_traitsILi32ELi16ELb0ELb0ELb1ELb0ELb0EN3c108BFloat16ENS1_7complexIfEEEEv12SSMParamsBwd)
        /*089c*/ 	.word	0x00000018


	//----- nvinfo : EIATTR_REGCOUNT
	.align		4
.L_395:
        /*08a0*/ 	.byte	0x04, 0x2f
        /*08a2*/ 	.short	(.L_397 - .L_396)
	.align		4
.L_396:
        /*08a4*/ 	.word	index@(_Z25selective_scan_bwd_kernelI32Selective_Scan_bwd_kernel_traitsILi32ELi16ELb0ELb0ELb0ELb1ELb1EN3c108BFloat16ENS1_7complexIfEEEEv12SSMParamsBwd)
        /*08a8*/ 	.word	0x000000e3


	//----- nvinfo : EIATTR_FRAME_SIZE
	.align		4
.L_397:
        /*08ac*/ 	.byte	0x04, 0x11
        /*08ae*/ 	.short	(.L_399 - .L_398)
	.align		4
.L_398:
        /*08b0*/ 	.word	index@(_Z25selective_scan_bwd_kernelI32Selective_Scan_bwd_kernel_traitsILi32ELi16ELb0ELb0ELb0ELb1ELb1EN3c108BFloat16ENS1_7complexIfEEEEv12SSMParamsBwd)
        /*08b4*/ 	.word	0x00000000


	//----- nvinfo : EIATTR_REGCOUNT
	.align		4
.L_399:
        /*08b8*/ 	.byte	0x04, 0x2f
        /*08ba*/ 	.short	(.L_401 - .L_400)
	.align		4
.L_400:
        /*08bc*/ 	.word	index@(_Z25selective_scan_bwd_kernelI32Selective_Scan_bwd_kernel_traitsILi32ELi16ELb0ELb0ELb0ELb1ELb0EN3c108BFloat16ENS1_7complexIfEEEEv12SSMParamsBwd)
        /*08c0*/ 	.word	0x000000de


	//----- nvinfo : EIATTR_FRAME_SIZE
	.align		4
.L_401:
        /*08c4*/ 	.byte	0x04, 0x11
        /*08c6*/ 	.short	(.L_403 - .L_402)
	.align		4
.L_402:
        /*08c8*/ 	.word	index@(_Z25selective_scan_bwd_kernelI32Selective_Scan_bwd_kernel_traitsILi32ELi16ELb0ELb0ELb0ELb1ELb0EN3c108BFloat16ENS1_7complexIfEEEEv12SSMParamsBwd)
        /*08cc*/ 	.word	0x00000000


	//----- nvinfo : EIATTR_REGCOUNT
	.align		4
.L_403:
        /*08d0*/ 	.byte	0x04, 0x2f
        /*08d2*/ 	.short	(.L_405 - .L_404)
	.align		4
.L_404:
        /*08d4*/ 	.word	index@(_Z25selective_scan_bwd_kernelI32Selective_Scan_bwd_kernel_traitsILi32ELi16ELb0ELb0ELb0ELb0ELb1EN3c108BFloat16ENS1_7complexIfEEEEv12SSMParamsBwd)
        /*08d8*/ 	.word	0x000000e0


	//----- nvinfo : EIATTR_FRAME_SIZE
	.align		4
.L_405:
        /*08dc*/ 	.byte	0x04, 0x11
        /*08de*/ 	.short	(.L_407 - .L_406)
	.align		4
.L_406:
        /*08e0*/ 	.word	index@(_Z25selective_scan_bwd_kernelI32Selective_Scan_bwd_kernel_traitsILi32ELi16ELb0ELb0ELb0ELb0ELb1EN3c108BFloat16ENS1_7complexIfEEEEv12SSMParamsBwd)
        /*08e4*/ 	.word	0x00000000


	//----- nvinfo : EIATTR_REGCOUNT
	.align		4
.L_407:
        /*08e8*/ 	.byte	0x04, 0x2f
        /*08ea*/ 	.short	(.L_409 - .L_408)
	.align		4
.L_408:
        /*08ec*/ 	.word	index@(_Z25selective_scan_bwd_kernelI32Selective_Scan_bwd_kernel_traitsILi32ELi16ELb0ELb0ELb0ELb0ELb0EN3c108BFloat16ENS1_7complexIfEEEEv12SSMParamsBwd)
        /*08f0*/ 	.word	0x000000dc


	//----- nvinfo : EIATTR_FRAME_SIZE
	.align		4
.L_409:
        /*08f4*/ 	.byte	0x04, 0x11
        /*08f6*/ 	.short	(.L_411 - .L_410)
	.align		4
.L_410:
        /*08f8*/ 	.word	index@(_Z25selective_scan_bwd_kernelI32Selective_Scan_bwd_kernel_traitsILi32ELi16ELb0ELb0ELb0ELb0ELb0EN3c108BFloat16ENS1_7complexIfEEEEv12SSMParamsBwd)
        /*08fc*/ 	.word	0x00000000


	//----- nvinfo : EIATTR_REGCOUNT
	.align		4
.L_411:
        /*0900*/ 	.byte	0x04, 0x2f
        /*0902*/ 	.short	(.L_413 - .L_412)
	.align		4
.L_412:
        /*0904*/ 	.word	index@(_Z25selective_scan_bwd_kernelI32Selective_Scan_bwd_kernel_traitsILi64ELi16ELb1ELb1ELb1ELb1ELb1EN3c108BFloat16ENS1_7complexIfEEEEv12SSMParamsBwd)
        /*0908*/ 	.word	0x000000fe


	//----- nvinfo : EIATTR_FRAME_SIZE
	.align		4
.L_413:
        /*090c*/ 	.byte	0x04, 0x11
        /*090e*/ 	.short	(.L_415 - .L_414)
	.align		4
.L_414:
        /*0910*/ 	.word	index@($__internal_191_$__cuda_sm70_shflsync_up)
        /*0914*/ 	.word	0x00000000


	//----- nvinfo : EIATTR_FRAME_SIZE
	.align		4
.L_415:
        /*0918*/ 	.byte	0x04, 0x11
        /*091a*/ 	.short	(.L_417 - .L_416)
	.align		4
.L_416:
        /*091c*/ 	.word	index@($__internal_190_$__cuda_sm70_shflsync_idx_p)
        /*0920*/ 	.word	0x00000000


	//----- nvinfo : EIATTR_FRAME_SIZE
	.align		4
.L_417:
        /*0924*/ 	.byte	0x04, 0x11
        /*0926*/ 	.short	(.L_419 - .L_418)
	.align		4
.L_418:
        /*0928*/ 	.word	index@($__internal_189_$__cuda_sm70_shflsync_down)
        /*092c*/ 	.word	0x00000000


	//----- nvinfo : EIATTR_FRAME_SIZE
	.align		4
.L_419:
        /*0930*/ 	.byte	0x04, 0x11
        /*0932*/ 	.short	(.L_421 - .L_420)
	.align		4
.L_420:
        /*0934*/ 	.word	index@(_Z25selective_scan_bwd_kernelI32Selective_Scan_bwd_kernel_traitsILi64ELi16ELb1ELb1ELb1ELb1ELb1EN3c108BFloat16ENS1_7complexIfEEEEv12SSMParamsBwd)
        /*0938*/ 	.word	0x00000000


	//----- nvinfo : EIATTR_REGCOUNT
	.align		4
.L_421:
        /*093c*/ 	.byte	0x04, 0x2f
        /*093e*/ 	.short	(.L_423 - .L_422)
	.align		4
.L_422:
        /*0940*/ 	.word	index@(_Z25selective_scan_bwd_kernelI32Selective_Scan_bwd_kernel_traitsILi64ELi16ELb1ELb1ELb1ELb1ELb0EN3c108BFloat16ENS1_7complexIfEEEEv12SSMParamsBwd)
        /*0944*/ 	.word	0x000000fe


	//----- nvinfo : EIATTR_FRAME_SIZE
	.align		4
.L_423:
        /*0948*/ 	.byte	0x04, 0x11
        /*094a*/ 	.short	(.L_425 - .L_424)
	.align		4
.L_424:
        /*094c*/ 	.word	index@($__internal_188_$__cuda_sm70_shflsync_up)
        /*0950*/ 	.word	0x00000000


	//----- nvinfo : EIATTR_FRAME_SIZE
	.align		4
.L_425:
        /*0954*/ 	.byte	0x04, 0x11
        /*0956*/ 	.short	(.L_427 - .L_426)
	.align		4
.L_426:
        /*0958*/ 	.word	index@($__internal_187_$__cuda_sm70_shflsync_idx_p)
        /*095c*/ 	.word	0x00000000


	//----- nvinfo : EIATTR_FRAME_SIZE
	.align		4
.L_427:
        /*0960*/ 	.byte	0x04, 0x11
        /*0962*/ 	.short	(.L_429 - .L_428)
	.align		4
.L_428:
        /*0964*/ 	.word	index@($__internal_186_$__cuda_sm70_shflsync_down)
        /*0968*/ 	.word	0x00000000


	//----- nvinfo : EIATTR_FRAME_SIZE
	.align		4
.L_429:
        /*096c*/ 	.byte	0x04, 0x11
        /*096e*/ 	.short	(.L_431 - .L_430)
	.align		4
.L_430:
        /*0970*/ 	.word	index@(_Z25selective_scan_bwd_kernelI32Selective_Scan_bwd_kernel_traitsILi64ELi16ELb1ELb1ELb1ELb1ELb0EN3c108BFloat16ENS1_7complexIfEEEEv12SSMParamsBwd)
        /*0974*/ 	.word	0x00000000


	//----- nvinfo : EIATTR_REGCOUNT
	.align		4
.L_431:
        /*0978*/ 	.byte	0x04, 0x2f
        /*097a*/ 	.short	(.L_433 - .L_432)
	.align		4
.L_432:
        /*097c*/ 	.word	index@(_Z25selective_scan_bwd_kernelI32Selective_Scan_bwd_kernel_traitsILi64ELi16ELb1ELb1ELb1ELb0ELb1EN3c108BFloat16ENS1_7complexIfEEEEv12SSMParamsBwd)
        /*0980*/ 	.word	0x000000fe


	//----- nvinfo : EIATTR_FRAME_SIZE
	.align		4
.L_433:
        /*0984*/ 	.byte	0x04, 0x11
        /*0986*/ 	.short	(.L_435 - .L_434)
	.align		4
.L_434:
        /*0988*/ 	.word	index@($__internal_185_$__cuda_sm70_shflsync_up)
        /*098c*/ 	.word	0x00000000


	//----- nvinfo : EIATTR_FRAME_SIZE
	.align		4
.L_435:
        /*0990*/ 	.byte	0x04, 0x11
        /*0992*/ 	.short	(.L_437 - .L_436)
	.align		4
.L_436:
        /*0994*/ 	.word	index@($__internal_184_$__cuda_sm70_shflsync_idx_p)
        /*0998*/ 	.word	0x00000000


	//----- nvinfo : EIATTR_FRAME_SIZE
	.align		4
.L_437:
        /*099c*/ 	.byte	0x04, 0x11
        /*099e*/ 	.short	(.L_439 - .L_438)
	.align		4
.L_438:
        /*09a0*/ 	.word	index@($__internal_183_$__cuda_sm70_shflsync_down)
        /*09a4*/ 	.word	0x00000000


	//----- nvinfo : EIATTR_FRAME_SIZE
	.align		4
.L_439:
        /*09a8*/ 	.byte	0x04, 0x11
        /*09aa*/ 	.short	(.L_441 - .L_440)
	.align		4
.L_440:
        /*09ac*/ 	.word	index@(_Z25selective_scan_bwd_kernelI32Selective_Scan_bwd_kernel_traitsILi64ELi16ELb1ELb1ELb1ELb0ELb1EN3c108BFloat16ENS1_7complexIfEEEEv12SSMParamsBwd)
        /*09b0*/ 	.word	0x00000000


	//----- nvinfo : EIATTR_REGCOUNT
	.align		4
.L_441:
        /*09b4*/ 	.byte	0x04, 0x2f
        /*09b6*/ 	.short	(.L_443 - .L_442)
	.align		4
.L_442:
        /*09b8*/ 	.word	index@(_Z25selective_scan_bwd_kernelI32Selective_Scan_bwd_kernel_traitsILi64ELi16ELb1ELb1ELb1ELb0ELb0EN3c108BFloat16ENS1_7complexIfEEEEv12SSMParamsBwd)
        /*09bc*/ 	.word	0x000000ff


	//----- nvinfo : EIATTR_FRAME_SIZE
	.align		4
.L_443:
        /*09c0*/ 	.byte	0x04, 0x11
        /*09c2*/ 	.short	(.L_445 - .L_444)
	.align		4
.L_444:
        /*09c4*/ 	.word	index@($__internal_182_$__cuda_sm70_shflsync_up)
        /*09c8*/ 	.word	0x00000000


	//----- nvinfo : EIATTR_FRAME_SIZE
	.align		4
.L_445:
        /*09cc*/ 	.byte	0x04, 0x11
        /*09ce*/ 	.short	(.L_447 - .L_446)
	.align		4
.L_446:
        /*09d0*/ 	.word	index@($__internal_181_$__cuda_sm70_shflsync_idx_p)
        /*09d4*/ 	.word	0x00000000


	//----- nvinfo : EIATTR_FRAME_SIZE
	.align		4
.L_447:
        /*09d8*/ 	.byte	0x04, 0x11
        /*09da*/ 	.short	(.L_449 - .L_448)
	.align		4
.L_448:
        /*09dc*/ 	.word	index@($__internal_180_$__cuda_sm70_shflsync_down)
        /*09e0*/ 	.word	0x00000000


	//----- nvinfo : EIATTR_FRAME_SIZE
	.align		4
.L_449:
        /*09e4*/ 	.byte	0x04, 0x11
        /*09e6*/ 	.short	(.L_451 - .L_450)
	.align		4
.L_450:
        /*09e8*/ 	.word	index@(_Z25selective_scan_bwd_kernelI32Selective_Scan_bwd_kernel_traitsILi64ELi16ELb1ELb1ELb1ELb0ELb0EN3c108BFloat16ENS1_7complexIfEEEEv12SSMParamsBwd)
        /*09ec*/ 	.word	0x00000000


	//----- nvinfo : EIATTR_REGCOUNT
	.align		4
.L_451:
        /*09f0*/ 	.byte	0x04, 0x2f
        /*09f2*/ 	.short	(.L_453 - .L_452)
	.align		4
.L_452:
        /*09f4*/ 	.word	index@(_Z25selective_scan_bwd_kernelI32Selective_Scan_bwd_kernel_traitsILi64ELi16ELb1ELb1ELb0ELb1ELb1EN3c108BFloat16ENS1_7complexIfEEEEv12SSMParamsBwd)
        /*09f8*/ 	.word	0x000000f1


	//----- nvinfo : EIATTR_FRAME_SIZE
	.align		4
.L_453:
        /*09fc*/ 	.byte	0x04, 0x11
        /*09fe*/ 	.short	(.L_455 - .L_454)
	.align		4
.L_454:
        /*0a00*/ 	.word	index@($__internal_179_$__cuda_sm70_shflsync_up)
        /*0a04*/ 	.word	0x00000000


	//----- nvinfo : EIATTR_FRAME_SIZE
	.align		4
.L_455:
        /*0a08*/ 	.byte	0x04, 0x11
        /*0a0a*/ 	.short	(.L_457 - .L_456)
	.align		4
.L_456:
        /*0a0c*/ 	.word	index@($__internal_178_$__cuda_sm70_shflsync_idx_p)
        /*0a10*/ 	.word	0x00000000


	//----- nvinfo : EIATTR_FRAME_SIZE
	.align		4
.L_457:
        /*0a14*/ 	.byte	0x04, 0x11
        /*0a16*/ 	.short	(.L_459 - .L_458)
	.align		4
.L_458:
        /*0a18*/ 	.word	index@($__internal_177_$__cuda_sm70_shflsync_down)
        /*0a1c*/ 	.word	0x00000000


	//----- nvinfo : EIATTR_FRAME_SIZE
	.align		4
.L_459:
        /*0a20*/ 	.byte	0x04, 0x11
        /*0a22*/ 	.short	(.L_461 - .L_460)
	.align		4
.L_460:
        /*0a24*/ 	.word	index@(_Z25selective_scan_bwd_kernelI32Selective_Scan_bwd_kernel_traitsILi64ELi16ELb1ELb1ELb0ELb1ELb1EN3c108BFloat16ENS1_7complexIfEEEEv12SSMParamsBwd)
        /*0a28*/ 	.word	0x00000000


	//----- nvinfo : EIATTR_REGCOUNT
	.align		4
.L_461:
        /*0a2c*/ 	.byte	0x04, 0x2f
        /*0a2e*/ 	.short	(.L_463 - .L_462)
	.align		4
.L_462:
        /*0a30*/ 	.word	index@(_Z25selective_scan_bwd_kernelI32Selective_Scan_bwd_kernel_traitsILi64ELi16ELb1ELb1ELb0ELb1ELb0EN3c108BFloat16ENS1_7complexIfEEEEv12SSMParamsBwd)
        /*0a34*/ 	.word	0x000000ff


	//----- nvinfo : EIATTR_FRAME_SIZE
	.align		4
.L_463:
        /*0a38*/ 	.byte	0x04, 0x11
        /*0a3a*/ 	.short	(.L_465 - .L_464)
	.align		4
.L_464:
        /*0a3c*/ 	.word	index@($__internal_176_$__cuda_sm70_shflsync_up)
        /*0a40*/ 	.word	0x00000000


	//----- nvinfo : EIATTR_FRAME_SIZE
	.align		4
.L_465:
        /*0a44*/ 	.byte	0x04, 0x11
        /*0a46*/ 	.short	(.L_467 - .L_466)
	.align		4
.L_466:
        /*0a48*/ 	.word	index@($__internal_175_$__cuda_sm70_shflsync_idx_p)
        /*0a4c*/ 	.word	0x00000000


	//----- nvinfo : EIATTR_FRAME_SIZE
	.align		4
.L_467:
        /*0a50*/ 	.byte	0x04, 0x11
        /*0a52*/ 	.short	(.L_469 - .L_468)
	.align		4
.L_468:
        /*0a54*/ 	.word	index@($__internal_174_$__cuda_sm70_shflsync_down)
        /*0a58*/ 	.word	0x00000000


	//----- nvinfo : EIATTR_FRAME_SIZE
	.align		4
.L_469:
        /*0a5c*/ 	.byte	0x04, 0x11
        /*0a5e*/ 	.short	(.L_471 - .L_470)
	.align		4
.L_470:
        /*0a60*/ 	.word	index@(_Z25selective_scan_bwd_kernelI32Selective_Scan_bwd_kernel_traitsILi64ELi16ELb1ELb1ELb0ELb1ELb0EN3c108BFloat16ENS1_7complexIfEEEEv12SSMParamsBwd)
        /*0a64*/ 	.word	0x00000000


	//----- nvinfo : EIATTR_REGCOUNT
	.align		4
.L_471:
        /*0a68*/ 	.byte	0x04, 0x2f
        /*0a6a*/ 	.short	(.L_473 - .L_472)
	.align		4
.L_472:
        /*0a6c*/ 	.word	index@(_Z25selective_scan_bwd_kernelI32Selective_Scan_bwd_kernel_traitsILi64ELi16ELb1ELb1ELb0ELb0ELb1EN3c108BFloat16ENS1_7complexIfEEEEv12SSMParamsBwd)
        /*0a70*/ 	.word	0x000000f1


	//----- nvinfo : EIATTR_FRAME_SIZE
	.align		4
.L_473:
        /*0a74*/ 	.byte	0x04, 0x11
        /*0a76*/ 	.short	(.L_475 - .L_474)
	.align		4
.L_474:
        /*0a78*/ 	.word	index@($__internal_173_$__cuda_sm70_shflsync_up)
        /*0a7c*/ 	.word	0x00000000


	//----- nvinfo : EIATTR_FRAME_SIZE
	.align		4
.L_475:
        /*0a80*/ 	.byte	0x04, 0x11
        /*0a82*/ 	.short	(.L_477 - .L_476)
	.align		4
.L_476:
        /*0a84*/ 	.word	index@($__internal_172_$__cuda_sm70_shflsync_idx_p)
        /*0a88*/ 	.word	0x00000000


	//----- nvinfo : EIATTR_FRAME_SIZE
	.align		4
.L_477:
        /*0a8c*/ 	.byte	0x04, 0x11
        /*0a8e*/ 	.short	(.L_479 - .L_478)
	.align		4
.L_478:
        /*0a90*/ 	.word	index@($__internal_171_$__cuda_sm70_shflsync_down)
        /*0a94*/ 	.word	0x00000000


	//----- nvinfo : EIATTR_FRAME_SIZE
	.align		4
.L_479:
        /*0a98*/ 	.byte	0x04, 0x11
        /*0a9a*/ 	.short	(.L_481 - .L_480)
	.align		4
.L_480:
        /*0a9c*/ 	.word	index@(_Z25selective_scan_bwd_kernelI32Selective_Scan_bwd_kernel_traitsILi64ELi16ELb1ELb1ELb0ELb0ELb1EN3c108BFloat16ENS1_7complexIfEEEEv12SSMParamsBwd)
        /*0aa0*/ 	.word	0x00000000


	//----- nvinfo : EIATTR_REGCOUNT
	.align		4
.L_481:
        /*0aa4*/ 	.byte	0x04, 0x2f
        /*0aa6*/ 	.short	(.L_483 - .L_482)
	.align		4
.L_482:
        /*0aa8*/ 	.word	index@(_Z25selective_scan_bwd_kernelI32Selective_Scan_bwd_kernel_traitsILi64ELi16ELb1ELb1ELb0ELb0ELb0EN3c108BFloat16ENS1_7complexIfEEEEv12SSMParamsBwd)
        /*0aac*/ 	.word	0x000000fe


	//----- nvinfo : EIATTR_FRAME_SIZE
	.align		4
.L_483:
        /*0ab0*/ 	.byte	0x04, 0x11
        /*0ab2*/ 	.short	(.L_485 - .L_484)
	.align		4
.L_484:
        /*0ab4*/ 	.word	index@($__internal_170_$__cuda_sm70_shflsync_up)
        /*0ab8*/ 	.word	0x00000000


	//----- nvinfo : EIATTR_FRAME_SIZE
	.align		4
.L_485:
        /*0abc*/ 	.byte	0x04, 0x11
        /*0abe*/ 	.short	(.L_487 - .L_486)
	.align		4
.L_486:
        /*0ac0*/ 	.word	index@($__internal_169_$__cuda_sm70_shflsync_idx_p)
        /*0ac4*/ 	.word	0x00000000


	//----- nvinfo : EIATTR_FRAME_SIZE
	.align		4
.L_487:
        /*0ac8*/ 	.byte	0x04, 0x11
        /*0aca*/ 	.short	(.L_489 - .L_488)
	.align		4
.L_488:
        /*0acc*/ 	.word	index@($__internal_168_$__cuda_sm70_shflsync_down)
        /*0ad0*/ 	.word	0x00000000


	//----- nvinfo : EIATTR_FRAME_SIZE
	.align		4
.L_489:
        /*0ad4*/ 	.byte	0x04, 0x11
        /*0ad6*/ 	.short	(.L_491 - .L_490)
	.align		4
.L_490:
        /*0ad8*/ 	.word	index@(_Z25selective_scan_bwd_kernelI32Selective_Scan_bwd_kernel_traitsILi64ELi16ELb1ELb1ELb0ELb0ELb0EN3c108BFloat16ENS1_7complexIfEEEEv12SSMParamsBwd)
        /*0adc*/ 	.word	0x00000000


	//----- nvinfo : EIATTR_REGCOUNT
	.align		4
.L_491:
        /*0ae0*/ 	.byte	0x04, 0x2f
        /*0ae2*/ 	.short	(.L_493 - .L_492)
	.align		4
.L_492:
        /*0ae4*/ 	.word	index@(_Z25selective_scan_bwd_kernelI32Selective_Scan_bwd_kernel_traitsILi64ELi16ELb1ELb0ELb1ELb1ELb1EN3c108BFloat16ENS1_7complexIfEEEEv12SSMParamsBwd)
        /*0ae8*/ 	.word	0x000000f0


	//----- nvinfo : EIATTR_FRAME_SIZE
	.align		4
.L_493:
        /*0aec*/ 	.byte	0x04, 0x11
        /*0aee*/ 	.short	(.L_495 - .L_494)
	.align		4
.L_494:
        /*0af0*/ 	.word	index@($__internal_167_$__cuda_sm70_shflsync_up)
        /*0af4*/ 	.word	0x00000000


	//----- nvinfo : EIATTR_FRAME_SIZE
	.align		4
.L_495:
        /*0af8*/ 	.byte	0x04, 0x11
        /*0afa*/ 	.short	(.L_497 - .L_496)
	.align		4
.L_496:
        /*0afc*/ 	.word	index@($__internal_166_$__cuda_sm70_shflsync_idx_p)
        /*0b00*/ 	.word	0x00000000


	//----- nvinfo : EIATTR_FRAME_SIZE
	.align		4
.L_497:
        /*0b04*/ 	.byte	0x04, 0x11
        /*0b06*/ 	.short	(.L_499 - .L_498)
	.align		4
.L_498:
        /*0b08*/ 	.word	index@($__internal_165_$__cuda_sm70_shflsync_down)
        /*0b0c*/ 	.word	0x00000000


	//----- nvinfo : EIATTR_FRAME_SIZE
	.align		4
.L_499:
        /*0b10*/ 	.byte	0x04, 0x11
        /*0b12*/ 	.short	(.L_501 - .L_500)
	.align		4
.L_500:
        /*0b14*/ 	.word	index@(_Z25selective_scan_bwd_kernelI32Selective_Scan_bwd_kernel_traitsILi64ELi16ELb1ELb0ELb1ELb1ELb1EN3c108BFloat16ENS1_7complexIfEEEEv12SSMParamsBwd)
        /*0b18*/ 	.word	0x00000000


	//----- nvinfo : EIATTR_REGCOUNT
	.align		4
.L_501:
        /*0b1c*/ 	.byte	0x04, 0x2f
        /*0b1e*/ 	.short	(.L_503 - .L_502)
	.align		4
.L_502:
        /*0b20*/ 	.word	index@(_Z25selective_scan_bwd_kernelI32Selective_Scan_bwd_kernel_traitsILi64ELi16ELb1ELb0ELb1ELb1ELb0EN3c108BFloat16ENS1_7complexIfEEEEv12SSMParamsBwd)
        /*0b24*/ 	.word	0x000000fe


	//----- nvinfo : EIATTR_FRAME_SIZE
	.align		4
.L_503:
        /*0b28*/ 	.byte	0x04, 0x11
        /*0b2a*/ 	.short	(.L_505 - .L_504)
	.align		4
.L_504:
        /*0b2c*/ 	.word	index@($__internal_164_$__cuda_sm70_shflsync_up)
        /*0b30*/ 	.word	0x00000000


	//----- nvinfo : EIATTR_FRAME_SIZE
	.align		4
.L_505:
        /*0b34*/ 	.byte	0x04, 0x11
        /*0b36*/ 	.short	(.L_507 - .L_506)
	.align		4
.L_506:
        /*0b38*/ 	.word	index@($__internal_163_$__cuda_sm70_shflsync_idx_p)
        /*0b3c*/ 	.word	0x00000000


	//----- nvinfo : EIATTR_FRAME_SIZE
	.align		4
.L_507:
        /*0b40*/ 	.byte	0x04, 0x11
        /*0b42*/ 	.short	(.L_509 - .L_508)
	.align		4
.L_508:
        /*0b44*/ 	.word	index@($__internal_162_$__cuda_sm70_shflsync_down)
        /*0b48*/ 	.word	0x00000000


	//----- nvinfo : EIATTR_FRAME_SIZE
	.align		4
.L_509:
        /*0b4c*/ 	.byte	0x04, 0x11
        /*0b4e*/ 	.short	(.L_511 - .L_510)
	.align		4
.L_510:
        /*0b50*/ 	.word	index@(_Z25selective_scan_bwd_kernelI32Selective_Scan_bwd_kernel_traitsILi64ELi16ELb1ELb0ELb1ELb1ELb0EN3c108BFloat16ENS1_7complexIfEEEEv12SSMParamsBwd)
        /*0b54*/ 	.word	0x00000000


	//----- nvinfo : EIATTR_REGCOUNT
	.align		4
.L_511:
        /*0b58*/ 	.byte	0x04, 0x2f
        /*0b5a*/ 	.short	(.L_513 - .L_512)
	.align		4
.L_512:
        /*0b5c*/ 	.word	index@(_Z25selective_scan_bwd_kernelI32Selective_Scan_bwd_kernel_traitsILi64ELi16ELb1ELb0ELb1ELb0ELb1EN3c108BFloat16ENS1_7complexIfEEEEv12SSMParamsBwd)
        /*0b60*/ 	.word	0x000000f0


	//----- nvinfo : EIATTR_FRAME_SIZE
	.align		4
.L_513:
        /*0b64*/ 	.byte	0x04, 0x11
        /*0b66*/ 	.short	(.L_515 - .L_514)
	.align		4
.L_514:
        /*0b68*/ 	.word	index@($__internal_161_$__cuda_sm70_shflsync_up)
        /*0b6c*/ 	.word	0x00000000


	//----- nvinfo : EIATTR_FRAME_SIZE
	.align		4
.L_515:
        /*0b70*/ 	.byte	0x04, 0x11
        /*0b72*/ 	.short	(.L_517 - .L_516)
	.align		4
.L_516:
        /*0b74*/ 	.word	index@($__internal_160_$__cuda_sm70_shflsync_idx_p)
        /*0b78*/ 	.word	0x00000000


	//----- nvinfo : EIATTR_FRAME_SIZE
	.align		4
.L_517:
        /*0b7c*/ 	.byte	0x04, 0x11
        /*0b7e*/ 	.short	(.L_519 - .L_518)
	.align		4
.L_518:
        /*0b80*/ 	.word	index@($__internal_159_$__cuda_sm70_shflsync_down)
        /*0b84*/ 	.word	0x00000000


	//----- nvinfo : EIATTR_FRAME_SIZE
	.align		4
.L_519:
        /*0b88*/ 	.byte	0x04, 0x11
        /*0b8a*/ 	.short	(.L_521 - .L_520)
	.align		4
.L_520:
        /*0b8c*/ 	.word	index@(_Z25selective_scan_bwd_kernelI32Selective_Scan_bwd_kernel_traitsILi64ELi16ELb1ELb0ELb1ELb0ELb1EN3c108BFloat16ENS1_7complexIfEEEEv12SSMParamsBwd)
        /*0b90*/ 	.word	0x00000000


	//----- nvinfo : EIATTR_REGCOUNT
	.align		4
.L_521:
        /*0b94*/ 	.byte	0x04, 0x2f
        /*0b96*/ 	.short	(.L_523 - .L_522)
	.align		4
.L_522:
        /*0b98*/ 	.word	index@(_Z25selective_scan_bwd_kernelI32Selective_Scan_bwd_kernel_traitsILi64ELi16ELb1ELb0ELb1ELb0ELb0EN3c108BFloat16ENS1_7complexIfEEEEv12SSMParamsBwd)
        /*0b9c*/ 	.word	0x000000fc


	//----- nvinfo : EIATTR_FRAME_SIZE
	.align		4
.L_523:
        /*0ba0*/ 	.byte	0x04, 0x11
        /*0ba2*/ 	.short	(.L_525 - .L_524)
	.align		4
.L_524:
        /*0ba4*/ 	.word	index@($__internal_158_$__cuda_sm70_shflsync_up)
        /*0ba8*/ 	.word	0x00000000


	//----- nvinfo : EIATTR_FRAME_SIZE
	.align		4
.L_525:
        /*0bac*/ 	.byte	0x04, 0x11
        /*0bae*/ 	.short	(.L_527 - .L_526)
	.align		4
.L_526:
        /*0bb0*/ 	.word	index@($__internal_157_$__cuda_sm70_shflsync_idx_p)
        /*0bb4*/ 	.word	0x00000000


	//----- nvinfo : EIATTR_FRAME_SIZE
	.align		4
.L_527:
        /*0bb8*/ 	.byte	0x04, 0x11
        /*0bba*/ 	.short	(.L_529 - .L_528)
	.align		4
.L_528:
        /*0bbc*/ 	.word	index@($__internal_156_$__cuda_sm70_shflsync_down)
        /*0bc0*/ 	.word	0x00000000


	//----- nvinfo : EIATTR_FRAME_SIZE
	.align		4
.L_529:
        /*0bc4*/ 	.byte	0x04, 0x11
        /*0bc6*/ 	.short	(.L_531 - .L_530)
	.align		4
.L_530:
        /*0bc8*/ 	.word	index@(_Z25selective_scan_bwd_kernelI32Selective_Scan_bwd_kernel_traitsILi64ELi16ELb1ELb0ELb1ELb0ELb0EN3c108BFloat16ENS1_7complexIfEEEEv12SSMParamsBwd)
        /*0bcc*/ 	.word	0x00000000


	//----- nvinfo : EIATTR_REGCOUNT
	.align		4
.L_531:
        /*0bd0*/ 	.byte	0x04, 0x2f
        /*0bd2*/ 	.short	(.L_533 - .L_532)
	.align		4
.L_532:
        /*0bd4*/ 	.word	index@(_Z25selective_scan_bwd_kernelI32Selective_Scan_bwd_kernel_traitsILi64ELi16ELb1ELb0ELb0ELb1ELb1EN3c108BFloat16ENS1_7complexIfEEEEv12SSMParamsBwd)
        /*0bd8*/ 	.word	0x000000e7


	//----- nvinfo : EIATTR_FRAME_SIZE
	.align		4
.L_533:
        /*0bdc*/ 	.byte	0x04, 0x11
        /*0bde*/ 	.short	(.L_535 - .L_534)
	.align		4
.L_534:
        /*0be0*/ 	.word	index@($__internal_155_$__cuda_sm70_shflsync_up)
        /*0be4*/ 	.word	0x00000000


	//----- nvinfo : EIATTR_FRAME_SIZE
	.align		4
.L_535:
        /*0be8*/ 	.byte	0x04, 0x11
        /*0bea*/ 	.short	(.L_537 - .L_536)
	.align		4
.L_536:
        /*0bec*/ 	.word	index@($__internal_154_$__cuda_sm70_shflsync_idx_p)
        /*0bf0*/ 	.word	0x00000000


	//----- nvinfo : EIATTR_FRAME_SIZE
	.align		4
.L_537:
        /*0bf4*/ 	.byte	0x04, 0x11
        /*0bf6*/ 	.short	(.L_539 - .L_538)
	.align		4
.L_538:
        /*0bf8*/ 	.word	index@($__internal_153_$__cuda_sm70_shflsync_down)
        /*0bfc*/ 	.word	0x00000000


	//----- nvinfo : EIATTR_FRAME_SIZE
	.align		4
.L_539:
        /*0c00*/ 	.byte	0x04, 0x11
        /*0c02*/ 	.short	(.L_541 - .L_540)
	.align		4
.L_540:
        /*0c04*/ 	.word	index@(_Z25selective_scan_bwd_kernelI32Selective_Scan_bwd_kernel_traitsILi64ELi16ELb1ELb0ELb0ELb1ELb1EN3c108BFloat16ENS1_7complexIfEEEEv12SSMParamsBwd)
        /*0c08*/ 	.word	0x00000000


	//----- nvinfo : EIATTR_REGCOUNT
	.align		4
.L_541:
        /*0c0c*/ 	.byte	0x04, 0x2f
        /*0c0e*/ 	.short	(.L_543 - .L_542)
	.align		4
.L_542:
        /*0c10*/ 	.word	index@(_Z25selective_scan_bwd_kernelI32Selective_Scan_bwd_kernel_traitsILi64ELi16ELb1ELb0ELb0ELb1ELb0EN3c108BFloat16ENS1_7complexIfEEEEv12SSMParamsBwd)
        /*0c14*/ 	.word	0x000000e6


	//----- nvinfo : EIATTR_FRAME_SIZE
	.align		4
.L_543:
        /*0c18*/ 	.byte	0x04, 0x11
        /*0c1a*/ 	.short	(.L_545 - .L_544)
	.align		4
.L_544:
        /*0c1c*/ 	.word	index@($__internal_152_$__cuda_sm70_shflsync_up)
        /*0c20*/ 	.word	0x00000000


	//----- nvinfo : EIATTR_FRAME_SIZE
	.align		4
.L_545:
        /*0c24*/ 	.byte	0x04, 0x11
        /*0c26*/ 	.short	(.L_547 - .L_546)
	.align		4
.L_546:
        /*0c28*/ 	.word	index@($__internal_151_$__cuda_sm70_shflsync_idx_p)
        /*0c2c*/ 	.word	0x00000000


	//----- nvinfo : EIATTR_FRAME_SIZE
	.align		4
.L_547:
        /*0c30*/ 	.byte	0x04, 0x11
        /*0c32*/ 	.short	(.L_549 - .L_548)
	.align		4
.L_548:
        /*0c34*/ 	.word	index@($__internal_150_$__cuda_sm70_shflsync_down)
        /*0c38*/ 	.word	0x00000000


	//----- nvinfo : EIATTR_FRAME_SIZE
	.align		4
.L_549:
        /*0c3c*/ 	.byte	0x04, 0x11
        /*0c3e*/ 	.short	(.L_551 - .L_550)
	.align		4
.L_550:
        /*0c40*/ 	.word	index@(_Z25selective_scan_bwd_kernelI32Selective_Scan_bwd_kernel_traitsILi64ELi16ELb1ELb0ELb0ELb1ELb0EN3c108BFloat16ENS1_7complexIfEEEEv12SSMParamsBwd)
        /*0c44*/ 	.word	0x00000000


	//----- nvinfo : EIATTR_REGCOUNT
	.align		4
.L_551:
        /*0c48*/ 	.byte	0x04, 0x2f
        /*0c4a*/ 	.short	(.L_553 - .L_552)
	.align		4
.L_552:
        /*0c4c*/ 	.word	index@(_Z25selective_scan_bwd_kernelI32Selective_Scan_bwd_kernel_traitsILi64ELi16ELb1ELb0ELb0ELb0ELb1EN3c108BFloat16ENS1_7complexIfEEEEv12SSMParamsBwd)
        /*0c50*/ 	.word	0x000000e8


	//----- nvinfo : EIATTR_FRAME_SIZE
	.align		4
.L_553:
        /*0c54*/ 	.byte	0x04, 0x11
        /*0c56*/ 	.short	(.L_555 - .L_554)
	.align		4
.L_554:
        /*0c58*/ 	.word	index@($__internal_149_$__cuda_sm70_shflsync_up)
        /*0c5c*/ 	.word	0x00000000


	//----- nvinfo : EIATTR_FRAME_SIZE
	.align		4
.L_555:
        /*0c60*/ 	.byte	0x04, 0x11
        /*0c62*/ 	.short	(.L_557 - .L_556)
	.align		4
.L_556:
        /*0c64*/ 	.word	index@($__internal_148_$__cuda_sm70_shflsync_idx_p)
        /*0c68*/ 	.word	0x00000000


	//----- nvinfo : EIATTR_FRAME_SIZE
	.align		4
.L_557:
        /*0c6c*/ 	.byte	0x04, 0x11
        /*0c6e*/ 	.short	(.L_559 - .L_558)
	.align		4
.L_558:
        /*0c70*/ 	.word	index@($__internal_147_$__cuda_sm70_shflsync_down)
        /*0c74*/ 	.word	0x00000000


	//----- nvinfo : EIATTR_FRAME_SIZE
	.align		4
.L_559:
        /*0c78*/ 	.byte	0x04, 0x11
        /*0c7a*/ 	.short	(.L_561 - .L_560)
	.align		4
.L_560:
        /*0c7c*/ 	.word	index@(_Z25selective_scan_bwd_kernelI32Selective_Scan_bwd_kernel_traitsILi64ELi16ELb1ELb0ELb0ELb0ELb1EN3c108BFloat16ENS1_7complexIfEEEEv12SSMParamsBwd)
        /*0c80*/ 	.word	0x00000000


	//----- nvinfo : EIATTR_REGCOUNT
	.align		4
.L_561:
        /*0c84*/ 	.byte	0x04, 0x2f
        /*0c86*/ 	.short	(.L_563 - .L_562)
	.align		4
.L_562:
        /*0c88*/ 	.word	index@(_Z25selective_scan_bwd_kernelI32Selective_Scan_bwd_kernel_traitsILi64ELi16ELb1ELb0ELb0ELb0ELb0EN3c108BFloat16ENS1_7complexIfEEEEv12SSMParamsBwd)
        /*0c8c*/ 	.word	0x000000e7


	//----- nvinfo : EIATTR_FRAME_SIZE
	.align		4
.L_563:
        /*0c90*/ 	.byte	0x04, 0x11
        /*0c92*/ 	.short	(.L_565 - .L_564)
	.align		4
.L_564:
        /*0c94*/ 	.word	index@($__internal_146_$__cuda_sm70_shflsync_up)
        /*0c98*/ 	.word	0x00000000


	//----- nvinfo : EIATTR_FRAME_SIZE
	.align		4
.L_565:
        /*0c9c*/ 	.byte	0x04, 0x11
        /*0c9e*/ 	.short	(.L_567 - .L_566)
	.align		4
.L_566:
        /*0ca0*/ 	.word	index@($__internal_145_$__cuda_sm70_shflsync_idx_p)
        /*0ca4*/ 	.word	0x00000000


	//----- nvinfo : EIATTR_FRAME_SIZE
	.align		4
.L_567:
        /*0ca8*/ 	.byte	0x04, 0x11
        /*0caa*/ 	.short	(.L_569 - .L_568)
	.align		4
.L_568:
        /*0cac*/ 	.word	index@($__internal_144_$__cuda_sm70_shflsync_down)
        /*0cb0*/ 	.word	0x00000000


	//----- nvinfo : EIATTR_FRAME_SIZE
	.align		4
.L_569:
        /*0cb4*/ 	.byte	0x04, 0x11
        /*0cb6*/ 	.short	(.L_571 - .L_570)
	.align		4
.L_570:
        /*0cb8*/ 	.word	index@(_Z25selective_scan_bwd_kernelI32Selective_Scan_bwd_kernel_traitsILi64ELi16ELb1ELb0ELb0ELb0ELb0EN3c108BFloat16ENS1_7complexIfEEEEv12SSMParamsBwd)
        /*0cbc*/ 	.word	0x00000000


	//----- nvinfo : EIATTR_REGCOUNT
	.align		4
.L_571:
        /*0cc0*/ 	.byte	0x04, 0x2f
        /*0cc2*/ 	.short	(.L_573 - .L_572)
	.align		4
.L_572:
        /*0cc4*/ 	.word	index@(_Z25selective_scan_bwd_kernelI32Selective_Scan_bwd_kernel_traitsILi64ELi16ELb0ELb1ELb1ELb1ELb1EN3c108BFloat16ENS1_7complexIfEEEEv12SSMParamsBwd)
        /*0cc8*/ 	.word	0x000000ff


	//----- nvinfo : EIATTR_FRAME_SIZE
	.align		4
.L_573:
        /*0ccc*/ 	.byte	0x04, 0x11
        /*0cce*/ 	.short	(.L_575 - .L_574)
	.align		4
.L_574:
        /*0cd0*/ 	.word	index@($__internal_143_$__cuda_sm70_shflsync_up)
        /*0cd4*/ 	.word	0x00000000


	//----- nvinfo : EIATTR_FRAME_SIZE
	.align		4
.L_575:
        /*0cd8*/ 	.byte	0x04, 0x11
        /*0cda*/ 	.short	(.L_577 - .L_576)
	.align		4
.L_576:
        /*0cdc*/ 	.word	index@($__internal_142_$__cuda_sm70_shflsync_idx_p)
        /*0ce0*/ 	.word	0x00000000


	//----- nvinfo : EIATTR_FRAME_SIZE
	.align		4
.L_577:
        /*0ce4*/ 	.byte	0x04, 0x11
        /*0ce6*/ 	.short	(.L_579 - .L_578)
	.align		4
.L_578:
        /*0ce8*/ 	.word	index@($__internal_141_$__cuda_sm70_shflsync_down)
        /*0cec*/ 	.word	0x00000000


	//----- nvinfo : EIATTR_FRAME_SIZE
	.align		4
.L_579:
        /*0cf0*/ 	.byte	0x04, 0x11
        /*0cf2*/ 	.short	(.L_581 - .L_580)
	.align		4
.L_580:
        /*0cf4*/ 	.word	index@(_Z25selective_scan_bwd_kernelI32Selective_Scan_bwd_kernel_traitsILi64ELi16ELb0ELb1ELb1ELb1ELb1EN3c108BFloat16ENS1_7complexIfEEEEv12SSMParamsBwd)
        /*0cf8*/ 	.word	0x00000020


	//----- nvinfo : EIATTR_REGCOUNT
	.align		4
.L_581:
        /*0cfc*/ 	.byte	0x04, 0x2f
        /*0cfe*/ 	.short	(.L_583 - .L_582)
	.align		4
.L_582:
        /*0d00*/ 	.word	index@(_Z25selective_scan_bwd_kernelI32Selective_Scan_bwd_kernel_traitsILi64ELi16ELb0ELb1ELb1ELb1ELb0EN3c108BFloat16ENS1_7complexIfEEEEv12SSMParamsBwd)
        /*0d04*/ 	.word	0x000000ff


	//----- nvinfo : EIATTR_FRAME_SIZE
	.align		4
.L_583:
        /*0d08*/ 	.byte	0x04, 0x11
        /*0d0a*/ 	.short	(.L_585 - .L_584)
	.align		4
.L_584:
        /*0d0c*/ 	.word	index@($__internal_140_$__cuda_sm70_shflsync_up)
        /*0d10*/ 	.word	0x00000000


	//----- nvinfo : EIATTR_FRAME_SIZE
	.align		4
.L_585:
        /*0d14*/ 	.byte	0x04, 0x11
        /*0d16*/ 	.short	(.L_587 - .L_586)
	.align		4
.L_586:
        /*0d18*/ 	.word	index@($__internal_139_$__cuda_sm70_shflsync_idx_p)
        /*0d1c*/ 	.word	0x00000000


	//----- nvinfo : EIATTR_FRAME_SIZE
	.align		4
.L_587:
        /*0d20*/ 	.byte	0x04, 0x11
        /*0d22*/ 	.short	(.L_589 - .L_588)
	.align		4
.L_588:
        /*0d24*/ 	.word	index@($__internal_138_$__cuda_sm70_shflsync_down)
        /*0d28*/ 	.word	0x00000000


	//----- nvinfo : EIATTR_FRAME_SIZE
	.align		4
.L_589:
        /*0d2c*/ 	.byte	0x04, 0x11
        /*0d2e*/ 	.short	(.L_591 - .L_590)
	.align		4
.L_590:
        /*0d30*/ 	.word	index@(_Z25selective_scan_bwd_kernelI32Selective_Scan_bwd_kernel_traitsILi64ELi16ELb0ELb1ELb1ELb1ELb0EN3c108BFloat16ENS1_7complexIfEEEEv12SSMParamsBwd)
        /*0d34*/ 	.word	0x00000018


	//----- nvinfo : EIATTR_REGCOUNT
	.align		4
.L_591:
        /*0d38*/ 	.byte	0x04, 0x2f
        /*0d3a*/ 	.short	(.L_593 - .L_592)
	.align		4
.L_592:
        /*0d3c*/ 	.word	index@(_Z25selective_scan_bwd_kernelI32Selective_Scan_bwd_kernel_traitsILi64ELi16ELb0ELb1ELb1ELb0ELb1EN3c108BFloat16ENS1_7complexIfEEEEv12SSMParamsBwd)
        /*0d40*/ 	.word	0x000000ff


	//----- nvinfo : EIATTR_FRAME_SIZE
	.align		4
.L_593:
        /*0d44*/ 	.byte	0x04, 0x11
        /*0d46*/ 	.short	(.L_595 - .L_594)
	.align		4
.L_594:
        /*0d48*/ 	.word	index@($__internal_137_$__cuda_sm70_shflsync_up)
        /*0d4c*/ 	.word	0x00000000


	//----- nvinfo : EIATTR_FRAME_SIZE
	.align		4
.L_595:
        /*0d50*/ 	.byte	0x04, 0x11
        /*0d52*/ 	.short	(.L_597 - .L_596)
	.align		4
.L_596:
        /*0d54*/ 	.word	index@($__internal_136_$__cuda_sm70_shflsync_idx_p)
        /*0d58*/ 	.word	0x00000000


	//----- nvinfo : EIATTR_FRAME_SIZE
	.align		4
.L_597:
        /*0d5c*/ 	.byte	0x04, 0x11
        /*0d5e*/ 	.short	(.L_599 - .L_598)
	.align		4
.L_598:
        /*0d60*/ 	.word	index@($__internal_135_$__cuda_sm70_shflsync_down)
        /*0d64*/ 	.word	0x00000000


	//----- nvinfo : EIATTR_FRAME_SIZE
	.align		4
.L_599:
        /*0d68*/ 	.byte	0x04, 0x11
        /*0d6a*/ 	.short	(.L_601 - .L_600)
	.align		4
.L_600:
        /*0d6c*/ 	.word	index@(_Z25selective_scan_bwd_kernelI32Selective_Scan_bwd_kernel_traitsILi64ELi16ELb0ELb1ELb1ELb0ELb1EN3c108BFloat16ENS1_7complexIfEEEEv12SSMParamsBwd)
        /*0d70*/ 	.word	0x00000018


	//----- nvinfo : EIATTR_REGCOUNT
	.align		4
.L_601:
        /*0d74*/ 	.byte	0x04, 0x2f
        /*0d76*/ 	.short	(.L_603 - .L_602)
	.align		4
.L_602:
        /*0d78*/ 	.word	index@(_Z25selective_scan_bwd_kernelI32Selective_Scan_bwd_kernel_traitsILi64ELi16ELb0ELb1ELb1ELb0ELb0EN3c108BFloat16ENS1_7complexIfEEEEv12SSMParamsBwd)
        /*0d7c*/ 	.word	0x000000ff


	//----- nvinfo : EIATTR_FRAME_SIZE
	.align		4
.L_603:
        /*0d80*/ 	.byte	0x04, 0x11
        /*0d82*/ 	.short	(.L_605 - .L_604)
	.align		4
.L_604:
        /*0d84*/ 	.word	index@($__internal_134_$__cuda_sm70_shflsync_up)
        /*0d88*/ 	.word	0x00000000


	//----- nvinfo : EIATTR_FRAME_SIZE
	.align		4
.L_605:
        /*0d8c*/ 	.byte	0x04, 0x11
        /*0d8e*/ 	.short	(.L_607 - .L_606)
	.align		4
.L_606:
        /*0d90*/ 	.word	index@($__internal_133_$__cuda_sm70_shflsync_idx_p)
        /*0d94*/ 	.word	0x00000000


	//----- nvinfo : EIATTR_FRAME_SIZE
	.align		4
.L_607:
        /*0d98*/ 	.byte	0x04, 0x11
        /*0d9a*/ 	.short	(.L_609 - .L_608)
	.align		4
.L_608:
        /*0d9c*/ 	.word	index@($__internal_132_$__cuda_sm70_shflsync_down)
        /*0da0*/ 	.word	0x00000000


	//----- nvinfo : EIATTR_FRAME_SIZE
	.align		4
.L_609:
        /*0da4*/ 	.byte	0x04, 0x11
        /*0da6*/ 	.short	(.L_611 - .L_610)
	.align		4
.L_610:
        /*0da8*/ 	.word	index@(_Z25selective_scan_bwd_kernelI32Selective_Scan_bwd_kernel_traitsILi64ELi16ELb0ELb1ELb1ELb0ELb0EN3c108BFloat16ENS1_7complexIfEEEEv12SSMParamsBwd)
        /*0dac*/ 	.word	0x00000008


	//----- nvinfo : EIATTR_REGCOUNT
	.align		4
.L_611:
        /*0db0*/ 	.byte	0x04, 0x2f
        /*0db2*/ 	.short	(.L_613 - .L_612)
	.align		4
.L_612:
        /*0db4*/ 	.word	index@(_Z25selective_scan_bwd_kernelI32Selective_Scan_bwd_kernel_traitsILi64ELi16ELb0ELb1ELb0ELb1ELb1EN3c108BFloat16ENS1_7complexIfEEEEv12SSMParamsBwd)
        /*0db8*/ 	.word	0x000000ff


	//----- nvinfo : EIATTR_FRAME_SIZE
	.align		4
.L_613:
        /*0dbc*/ 	.byte	0x04, 0x11
        /*0dbe*/ 	.short	(.L_615 - .L_614)
	.align		4
.L_614:
        /*0dc0*/ 	.word	index@($__internal_131_$__cuda_sm70_shflsync_up)
        /*0dc4*/ 	.word	0x00000000


	//----- nvinfo : EIATTR_FRAME_SIZE
	.align		4
.L_615:
        /*0dc8*/ 	.byte	0x04, 0x11
        /*0dca*/ 	.short	(.L_617 - .L_616)
	.align		4
.L_616:
        /*0dcc*/ 	.word	index@($__internal_130_$__cuda_sm70_shflsync_idx_p)
        /*0dd0*/ 	.word	0x00000000


	//----- nvinfo : EIATTR_FRAME_SIZE
	.align		4
.L_617:
        /*0dd4*/ 	.byte	0x04, 0x11
        /*0dd6*/ 	.short	(.L_619 - .L_618)
	.align		4
.L_618:
        /*0dd8*/ 	.word	index@($__internal_129_$__cuda_sm70_shflsync_down)
        /*0ddc*/ 	.word	0x00000000


	//----- nvinfo : EIATTR_FRAME_SIZE
	.align		4
.L_619:
        /*0de0*/ 	.byte	0x04, 0x11
        /*0de2*/ 	.short	(.L_621 - .L_620)
	.align		4
.L_620:
        /*0de4*/ 	.word	index@(_Z25selective_scan_bwd_kernelI32Selective_Scan_bwd_kernel_traitsILi64ELi16ELb0ELb1ELb0ELb1ELb1EN3c108BFloat16ENS1_7complexIfEEEEv12SSMParamsBwd)
        /*0de8*/ 	.word	0x00000020


	//----- nvinfo : EIATTR_REGCOUNT
	.align		4
.L_621:
        /*0dec*/ 	.byte	0x04, 0x2f
        /*0dee*/ 	.short	(.L_623 - .L_622)
	.align		4
.L_622:
        /*0df0*/ 	.word	index@(_Z25selective_scan_bwd_kernelI32Selective_Scan_bwd_kernel_traitsILi64ELi16ELb0ELb1ELb0ELb1ELb0EN3c108BFloat16ENS1_7complexIfEEEEv12SSMParamsBwd)
        /*0df4*/ 	.word	0x000000ff


	//----- nvinfo : EIATTR_FRAME_SIZE
	.align		4
.L_623:
        /*0df8*/ 	.byte	0x04, 0x11
        /*0dfa*/ 	.short	(.L_625 - .L_624)
	.align		4
.L_624:
        /*0dfc*/ 	.word	index@($__internal_128_$__cuda_sm70_shflsync_up)
        /*0e00*/ 	.word	0x00000000


	//----- nvinfo : EIATTR_FRAME_SIZE
	.align		4
.L_625:
        /*0e04*/ 	.byte	0x04, 0x11
        /*0e06*/ 	.short	(.L_627 - .L_626)
	.align		4
.L_626:
        /*0e08*/ 	.word	index@($__internal_127_$__cuda_sm70_shflsync_idx_p)
        /*0e0c*/ 	.word	0x00000000


	//----- nvinfo : EIATTR_FRAME_SIZE
	.align		4
.L_627:
        /*0e10*/ 	.byte	0x04, 0x11
        /*0e12*/ 	.short	(.L_629 - .L_628)
	.align		4
.L_628:
        /*0e14*/ 	.word	index@($__internal_126_$__cuda_sm70_shflsync_down)
        /*0e18*/ 	.word	0x00000000


	//----- nvinfo : EIATTR_FRAME_SIZE
	.align		4
.L_629:
        /*0e1c*/ 	.byte	0x04, 0x11
        /*0e1e*/ 	.short	(.L_631 - .L_630)
	.align		4
.L_630:
        /*0e20*/ 	.word	index@(_Z25selective_scan_bwd_kernelI32Selective_Scan_bwd_kernel_traitsILi64ELi16ELb0ELb1ELb0ELb1ELb0EN3c108BFloat16ENS1_7complexIfEEEEv12SSMParamsBwd)
        /*0e24*/ 	.word	0x00000018


	//----- nvinfo : EIATTR_REGCOUNT
	.align		4
.L_631:
        /*0e28*/ 	.byte	0x04, 0x2f
        /*0e2a*/ 	.short	(.L_633 - .L_632)
	.align		4
.L_632:
        /*0e2c*/ 	.word	index@(_Z25selective_scan_bwd_kernelI32Selective_Scan_bwd_kernel_traitsILi64ELi16ELb0ELb1ELb0ELb0ELb1EN3c108BFloat16ENS1_7complexIfEEEEv12SSMParamsBwd)
        /*0e30*/ 	.word	0x000000ff


	//----- nvinfo : EIATTR_FRAME_SIZE
	.align		4
.L_633:
        /*0e34*/ 	.byte	0x04, 0x11
        /*0e36*/ 	.short	(.L_635 - .L_634)
	.align		4
.L_634:
        /*0e38*/ 	.word	index@($__internal_125_$__cuda_sm70_shflsync_up)
        /*0e3c*/ 	.word	0x00000000


	//----- nvinfo : EIATTR_FRAME_SIZE
	.align		4
.L_635:
        /*0e40*/ 	.byte	0x04, 0x11
        /*0e42*/ 	.short	(.L_637 - .L_636)
	.align		4
.L_636:
        /*0e44*/ 	.word	index@($__internal_124_$__cuda_sm70_shflsync_idx_p)
        /*0e48*/ 	.word	0x00000000


	//----- nvinfo : EIATTR_FRAME_SIZE
	.align		4
.L_637:
        /*0e4c*/ 	.byte	0x04, 0x11
        /*0e4e*/ 	.short	(.L_639 - .L_638)
	.align		4
.L_638:
        /*0e50*/ 	.word	index@($__internal_123_$__cuda_sm70_shflsync_down)
        /*0e54*/ 	.word	0x00000000


	//----- nvinfo : EIATTR_FRAME_SIZE
	.align		4
.L_639:
        /*0e58*/ 	.byte	0x04, 0x11
        /*0e5a*/ 	.short	(.L_641 - .L_640)
	.align		4
.L_640:
        /*0e5c*/ 	.word	index@(_Z25selective_scan_bwd_kernelI32Selective_Scan_bwd_kernel_traitsILi64ELi16ELb0ELb1ELb0ELb0ELb1EN3c108BFloat16ENS1_7complexIfEEEEv12SSMParamsBwd)
        /*0e60*/ 	.word	0x00000018


	//----- nvinfo : EIATTR_REGCOUNT
	.align		4
.L_641:
        /*0e64*/ 	.byte	0x04, 0x2f
        /*0e66*/ 	.short	(.L_643 - .L_642)
	.align		4
.L_642:
        /*0e68*/ 	.word	index@(_Z25selective_scan_bwd_kernelI32Selective_Scan_bwd_kernel_traitsILi64ELi16ELb0ELb1ELb0ELb0ELb0EN3c108BFloat16ENS1_7complexIfEEEEv12SSMParamsBwd)
        /*0e6c*/ 	.word	0x000000ff


	//----- nvinfo : EIATTR_FRAME_SIZE
	.align		4
.L_643:
        /*0e70*/ 	.byte	0x04, 0x11
        /*0e72*/ 	.short	(.L_645 - .L_644)
	.align		4
.L_644:
        /*0e74*/ 	.word	index@($__internal_122_$__cuda_sm70_shflsync_up)
        /*0e78*/ 	.word	0x00000000


	//----- nvinfo : EIATTR_FRAME_SIZE
	.align		4
.L_645:
        /*0e7c*/ 	.byte	0x04, 0x11
        /*0e7e*/ 	.short	(.L_647 - .L_646)
	.align		4
.L_646:
        /*0e80*/ 	.word	index@($__internal_121_$__cuda_sm70_shflsync_idx_p)
        /*0e84*/ 	.word	0x00000000


	//----- nvinfo : EIATTR_FRAME_SIZE
	.align		4
.L_647:
        /*0e88*/ 	.byte	0x04, 0x11
        /*0e8a*/ 	.short	(.L_649 - .L_648)
	.align		4
.L_648:
        /*0e8c*/ 	.word	index@($__internal_120_$__cuda_sm70_shflsync_down)
        /*0e90*/ 	.word	0x00000000


	//----- nvinfo : EIATTR_FRAME_SIZE
	.align		4
.L_649:
        /*0e94*/ 	.byte	0x04, 0x11
        /*0e96*/ 	.short	(.L_651 - .L_650)
	.align		4
.L_650:
        /*0e98*/ 	.word	index@(_Z25selective_scan_bwd_kernelI32Selective_Scan_bwd_kernel_traitsILi64ELi16ELb0ELb1ELb0ELb0ELb0EN3c108BFloat16ENS1_7complexIfEEEEv12SSMParamsBwd)
        /*0e9c*/ 	.word	0x00000008


	//----- nvinfo : EIATTR_REGCOUNT
	.align		4
.L_651:
        /*0ea0*/ 	.byte	0x04, 0x2f
        /*0ea2*/ 	.short	(.L_653 - .L_652)
	.align		4
.L_652:
        /*0ea4*/ 	.word	index@(_Z25selective_scan_bwd_kernelI32Selective_Scan_bwd_kernel_traitsILi64ELi16ELb0ELb0ELb1ELb1ELb1EN3c108BFloat16ENS1_7complexIfEEEEv12SSMParamsBwd)
        /*0ea8*/ 	.word	0x000000ff


	//----- nvinfo : EIATTR_FRAME_SIZE
	.align		4
.L_653:
        /*0eac*/ 	.byte	0x04, 0x11
        /*0eae*/ 	.short	(.L_655 - .L_654)
	.align		4
.L_654:
        /*0eb0*/ 	.word	index@($__internal_119_$__cuda_sm70_shflsync_up)
        /*0eb4*/ 	.word	0x00000000


	//----- nvinfo : EIATTR_FRAME_SIZE
	.align		4
.L_655:
        /*0eb8*/ 	.byte	0x04, 0x11
        /*0eba*/ 	.short	(.L_657 - .L_656)
	.align		4
.L_656:
        /*0ebc*/ 	.word	index@($__internal_118_$__cuda_sm70_shflsync_idx_p)
        /*0ec0*/ 	.word	0x00000000


	//----- nvinfo : EIATTR_FRAME_SIZE
	.align		4
.L_657:
        /*0ec4*/ 	.byte	0x04, 0x11
        /*0ec6*/ 	.short	(.L_659 - .L_658)
	.align		4
.L_658:
        /*0ec8*/ 	.word	index@($__internal_117_$__cuda_sm70_shflsync_down)
        /*0ecc*/ 	.word	0x00000000


	//----- nvinfo : EIATTR_FRAME_SIZE
	.align		4
.L_659:
        /*0ed0*/ 	.byte	0x04, 0x11
        /*0ed2*/ 	.short	(.L_661 - .L_660)
	.align		4
.L_660:
        /*0ed4*/ 	.word	index@(_Z25selective_scan_bwd_kernelI32Selective_Scan_bwd_kernel_traitsILi64ELi16ELb0ELb0ELb1ELb1ELb1EN3c108BFloat16ENS1_7complexIfEEEEv12SSMParamsBwd)
        /*0ed8*/ 	.word	0x00000018


	//----- nvinfo : EIATTR_REGCOUNT
	.align		4
.L_661:
        /*0edc*/ 	.byte	0x04, 0x2f
        /*0ede*/ 	.short	(.L_663 - .L_662)
	.align		4
.L_662:
        /*0ee0*/ 	.word	index@(_Z25selective_scan_bwd_kernelI32Selective_Scan_bwd_kernel_traitsILi64ELi16ELb0ELb0ELb1ELb1ELb0EN3c108BFloat16ENS1_7complexIfEEEEv12SSMParamsBwd)
        /*0ee4*/ 	.word	0x000000ff


	//----- nvinfo : EIATTR_FRAME_SIZE
	.align		4
.L_663:
        /*0ee8*/ 	.byte	0x04, 0x11
        /*0eea*/ 	.short	(.L_665 - .L_664)
	.align		4
.L_664:
        /*0eec*/ 	.word	index@($__internal_116_$__cuda_sm70_shflsync_up)
        /*0ef0*/ 	.word	0x00000000


	//----- nvinfo : EIATTR_FRAME_SIZE
	.align		4
.L_665:
        /*0ef4*/ 	.byte	0x04, 0x11
        /*0ef6*/ 	.short	(.L_667 - .L_666)
	.align		4
.L_666:
        /*0ef8*/ 	.word	index@($__internal_115_$__cuda_sm70_shflsync_idx_p)
        /*0efc*/ 	.word	0x00000000


	//----- nvinfo : EIATTR_FRAME_SIZE
	.align		4
.L_667:
        /*0f00*/ 	.byte	0x04, 0x11
        /*0f02*/ 	.short	(.L_669 - .L_668)
	.align		4
.L_668:
        /*0f04*/ 	.word	index@($__internal_114_$__cuda_sm70_shflsync_down)
        /*0f08*/ 	.word	0x00000000


	//----- nvinfo : EIATTR_FRAME_SIZE
	.align		4
.L_669:
        /*0f0c*/ 	.byte	0x04, 0x11
        /*0f0e*/ 	.short	(.L_671 - .L_670)
	.align		4
.L_670:
        /*0f10*/ 	.word	index@(_Z25selective_scan_bwd_kernelI32Selective_Scan_bwd_kernel_traitsILi64ELi16ELb0ELb0ELb1ELb1ELb0EN3c108BFloat16ENS1_7complexIfEEEEv12SSMParamsBwd)
        /*0f14*/ 	.word	0x00000010


	//----- nvinfo : EIATTR_REGCOUNT
	.align		4
.L_671:
        /*0f18*/ 	.byte	0x04, 0x2f
        /*0f1a*/ 	.short	(.L_673 - .L_672)
	.align		4
.L_672:
        /*0f1c*/ 	.word	index@(_Z25selective_scan_bwd_kernelI32Selective_Scan_bwd_kernel_traitsILi64ELi16ELb0ELb0ELb1ELb0ELb1EN3c108BFloat16ENS1_7complexIfEEEEv12SSMParamsBwd)
        /*0f20*/ 	.word	0x000000ff


	//----- nvinfo : EIATTR_FRAME_SIZE
	.align		4
.L_673:
        /*0f24*/ 	.byte	0x04, 0x11
        /*0f26*/ 	.short	(.L_675 - .L_674)
	.align		4
.L_674:
        /*0f28*/ 	.word	index@($__internal_113_$__cuda_sm70_shflsync_up)
        /*0f2c*/ 	.word	0x00000000


	//----- nvinfo : EIATTR_FRAME_SIZE
	.align		4
.L_675:
        /*0f30*/ 	.byte	0x04, 0x11
        /*0f32*/ 	.short	(.L_677 - .L_676)
	.align		4
.L_676:
        /*0f34*/ 	.word	index@($__internal_112_$__cuda_sm70_shflsync_idx_p)
        /*0f38*/ 	.word	0x00000000


	//----- nvinfo : EIATTR_FRAME_SIZE
	.align		4
.L_677:
        /*0f3c*/ 	.byte	0x04, 0x11
        /*0f3e*/ 	.short	(.L_679 - .L_678)
	.align		4
.L_678:
        /*0f40*/ 	.word	index@($__internal_111_$__cuda_sm70_shflsync_down)
        /*0f44*/ 	.word	0x00000000


	//----- nvinfo : EIATTR_FRAME_SIZE
	.align		4
.L_679:
        /*0f48*/ 	.byte	0x04, 0x11
        /*0f4a*/ 	.short	(.L_681 - .L_680)
	.align		4
.L_680:
        /*0f4c*/ 	.word	index@(_Z25selective_scan_bwd_kernelI32Selective_Scan_bwd_kernel_traitsILi64ELi16ELb0ELb0ELb1ELb0ELb1EN3c108BFloat16ENS1_7complexIfEEEEv12SSMParamsBwd)
        /*0f50*/ 	.word	0x00000010


	//----- nvinfo : EIATTR_REGCOUNT
	.align		4
.L_681:
        /*0f54*/ 	.byte	0x04, 0x2f
        /*0f56*/ 	.short	(.L_683 - .L_682)
	.align		4
.L_682:
        /*0f58*/ 	.word	index@(_Z25selective_scan_bwd_kernelI32Selective_Scan_bwd_kernel_traitsILi64ELi16ELb0ELb0ELb1ELb0ELb0EN3c108BFloat16ENS1_7complexIfEEEEv12SSMParamsBwd)
        /*0f5c*/ 	.word	0x000000ff


	//----- nvinfo : EIATTR_FRAME_SIZE
	.align		4
.L_683:
        /*0f60*/ 	.byte	0x04, 0x11
        /*0f62*/ 	.short	(.L_685 - .L_684)
	.align		4
.L_684:
        /*0f64*/ 	.word	index@($__internal_110_$__cuda_sm70_shflsync_up)
        /*0f68*/ 	.word	0x00000000


	//----- nvinfo : EIATTR_FRAME_SIZE
	.align		4
.L_685:
        /*0f6c*/ 	.byte	0x04, 0x11
        /*0f6e*/ 	.short	(.L_687 - .L_686)
	.align		4
.L_686:
        /*0f70*/ 	.word	index@($__internal_109_$__cuda_sm70_shflsync_idx_p)
        /*0f74*/ 	.word	0x00000000


	//----- nvinfo : EIATTR_FRAME_SIZE
	.align		4
.L_687:
        /*0f78*/ 	.byte	0x04, 0x11
        /*0f7a*/ 	.short	(.L_689 - .L_688)
	.align		4
.L_688:
        /*0f7c*/ 	.word	index@($__internal_108_$__cuda_sm70_shflsync_down)
        /*0f80*/ 	.word	0x00000000


	//----- nvinfo : EIATTR_FRAME_SIZE
	.align		4
.L_689:
        /*0f84*/ 	.byte	0x04, 0x11
        /*0f86*/ 	.short	(.L_691 - .L_690)
	.align		4
.L_690:
        /*0f88*/ 	.word	index@(_Z25selective_scan_bwd_kernelI32Selective_Scan_bwd_kernel_traitsILi64ELi16ELb0ELb0ELb1ELb0ELb0EN3c108BFloat16ENS1_7complexIfEEEEv12SSMParamsBwd)
        /*0f8c*/ 	.word	0x00000008


	//----- nvinfo : EIATTR_REGCOUNT
	.align		4
.L_691:
        /*0f90*/ 	.byte	0x04, 0x2f
        /*0f92*/ 	.short	(.L_693 - .L_692)
	.align		4
.L_692:
        /*0f94*/ 	.word	index@(_Z25selective_scan_bwd_kernelI32Selective_Scan_bwd_kernel_traitsILi64ELi16ELb0ELb0ELb0ELb1ELb1EN3c108BFloat16ENS1_7complexIfEEEEv12SSMParamsBwd)
        /*0f98*/ 	.word	0x000000ff


	//----- nvinfo : EIATTR_FRAME_SIZE
	.align		4
.L_693:
        /*0f9c*/ 	.byte	0x04, 0x11
        /*0f9e*/ 	.short	(.L_695 - .L_694)
	.align		4
.L_694:
        /*0fa0*/ 	.word	index@($__internal_107_$__cuda_sm70_shflsync_up)
        /*0fa4*/ 	.word	0x00000000


	//----- nvinfo : EIATTR_FRAME_SIZE
	.align		4
.L_695:
        /*0fa8*/ 	.byte	0x04, 0x11
        /*0faa*/ 	.short	(.L_697 - .L_696)
	.align		4
.L_696:
        /*0fac*/ 	.word	index@($__internal_106_$__cuda_sm70_shflsync_idx_p)
        /*0fb0*/ 	.word	0x00000000


	//----- nvinfo : EIATTR_FRAME_SIZE
	.align		4
.L_697:
        /*0fb4*/ 	.byte	0x04, 0x11
        /*0fb6*/ 	.short	(.L_699 - .L_698)
	.align		4
.L_698:
        /*0fb8*/ 	.word	index@($__internal_105_$__cuda_sm70_shflsync_down)
        /*0fbc*/ 	.word	0x00000000


	//----- nvinfo : EIATTR_FRAME_SIZE
	.align		4
.L_699:
        /*0fc0*/ 	.byte	0x04, 0x11
        /*0fc2*/ 	.short	(.L_701 - .L_700)
	.align		4
.L_700:
        /*0fc4*/ 	.word	index@(_Z25selective_scan_bwd_kernelI32Selective_Scan_bwd_kernel_traitsILi64ELi16ELb0ELb0ELb0ELb1ELb1EN3c108BFloat16ENS1_7complexIfEEEEv12SSMParamsBwd)
        /*0fc8*/ 	.word	0x00000000


	//----- nvinfo : EIATTR_REGCOUNT
	.align		4
.L_701:
        /*0fcc*/ 	.byte	0x04, 0x2f
        /*0fce*/ 	.short	(.L_703 - .L_702)
	.align		4
.L_702:
        /*0fd0*/ 	.word	index@(_Z25selective_scan_bwd_kernelI32Selective_Scan_bwd_kernel_traitsILi64ELi16ELb0ELb0ELb0ELb1ELb0EN3c108BFloat16ENS1_7complexIfEEEEv12SSMParamsBwd)
        /*0fd4*/ 	.word	0x000000f9


	//----- nvinfo : EIATTR_FRAME_SIZE
	.align		4
.L_703:
        /*0fd8*/ 	.byte	0x04, 0x11
        /*0fda*/ 	.short	(.L_705 - .L_704)
	.align		4
.L_704:
        /*0fdc*/ 	.word	index@($__internal_104_$__cuda_sm70_shflsync_up)
        /*0fe0*/ 	.word	0x00000000


	//----- nvinfo : EIATTR_FRAME_SIZE
	.align		4
.L_705:
        /*0fe4*/ 	.byte	0x04, 0x11
        /*0fe6*/ 	.short	(.L_707 - .L_706)
	.align		4
.L_706:
        /*0fe8*/ 	.word	index@($__internal_103_$__cuda_sm70_shflsync_idx_p)
        /*0fec*/ 	.word	0x00000000


	//----- nvinfo : EIATTR_FRAME_SIZE
	.align		4
.L_707:
        /*0ff0*/ 	.byte	0x04, 0x11
        /*0ff2*/ 	.short	(.L_709 - .L_708)
	.align		4
.L_708:
        /*0ff4*/ 	.word	index@($__internal_102_$__cuda_sm70_shflsync_down)
        /*0ff8*/ 	.word	0x00000000


	//----- nvinfo : EIATTR_FRAME_SIZE
	.align		4
.L_709:
        /*0ffc*/ 	.byte	0x04, 0x11
        /*0ffe*/ 	.short	(.L_711 - .L_710)
	.align		4
.L_710:
        /*1000*/ 	.word	index@(_Z25selective_scan_bwd_kernelI32Selective_Scan_bwd_kernel_traitsILi64ELi16ELb0ELb0ELb0ELb1ELb0EN3c108BFloat16ENS1_7complexIfEEEEv12SSMParamsBwd)
        /*1004*/ 	.word	0x00000000


	//----- nvinfo : EIATTR_REGCOUNT
	.align		4
.L_711:
        /*1008*/ 	.byte	0x04, 0x2f
        /*100a*/ 	.short	(.L_713 - .L_712)
	.align		4
.L_712:
        /*100c*/ 	.word	index@(_Z25selective_scan_bwd_kernelI32Selective_Scan_bwd_kernel_traitsILi64ELi16ELb0ELb0ELb0ELb0ELb1EN3c108BFloat16ENS1_7complexIfEEEEv12SSMParamsBwd)
        /*1010*/ 	.word	0x000000fe


	//----- nvinfo : EIATTR_FRAME_SIZE
	.align		4
.L_713:
        /*1014*/ 	.byte	0x04, 0x11
        /*1016*/ 	.short	(.L_715 - .L_714)
	.align		4
.L_714:
        /*1018*/ 	.word	index@($__internal_101_$__cuda_sm70_shflsync_up)
        /*101c*/ 	.word	0x00000000


	//----- nvinfo : EIATTR_FRAME_SIZE
	.align		4
.L_715:
        /*1020*/ 	.byte	0x04, 0x11
        /*1022*/ 	.short	(.L_717 - .L_716)
	.align		4
.L_716:
        /*1024*/ 	.word	index@($__internal_100_$__cuda_sm70_shflsync_idx_p)
        /*1028*/ 	.word	0x00000000


	//----- nvinfo : EIATTR_FRAME_SIZE
	.align		4
.L_717:
        /*102c*/ 	.byte	0x04, 0x11
        /*102e*/ 	.short	(.L_719 - .L_718)
	.align		4
.L_718:
        /*1030*/ 	.word	index@($__internal_99_$__cuda_sm70_shflsync_down)
        /*1034*/ 	.word	0x00000000


	//----- nvinfo : EIATTR_FRAME_SIZE
	.align		4
.L_719:
        /*1038*/ 	.byte	0x04, 0x11
        /*103a*/ 	.short	(.L_721 - .L_720)
	.align		4
.L_720:
        /*103c*/ 	.word	index@(_Z25selective_scan_bwd_kernelI32Selective_Scan_bwd_kernel_traitsILi64ELi16ELb0ELb0ELb0ELb0ELb1EN3c108BFloat16ENS1_7complexIfEEEEv12SSMParamsBwd)
        /*1040*/ 	.word	0x00000000


	//----- nvinfo : EIATTR_REGCOUNT
	.align		4
.L_721:
        /*1044*/ 	.byte	0x04, 0x2f
        /*1046*/ 	.short	(.L_723 - .L_722)
	.align		4
.L_722:
        /*1048*/ 	.word	index@(_Z25selective_scan_bwd_kernelI32Selective_Scan_bwd_kernel_traitsILi64ELi16ELb0ELb0ELb0ELb0ELb0EN3c108BFloat16ENS1_7complexIfEEEEv12SSMParamsBwd)
        /*104c*/ 	.word	0x000000f8


	//----- nvinfo : EIATTR_FRAME_SIZE
	.align		4
.L_723:
        /*1050*/ 	.byte	0x04, 0x11
        /*1052*/ 	.short	(.L_725 - .L_724)
	.align		4
.L_724:
        /*1054*/ 	.word	index@($__internal_98_$__cuda_sm70_shflsync_up)
        /*1058*/ 	.word	0x00000000


	//----- nvinfo : EIATTR_FRAME_SIZE
	.align		4
.L_725:
        /*105c*/ 	.byte	0x04, 0x11
        /*105e*/ 	.short	(.L_727 - .L_726)
	.align		4
.L_726:
        /*1060*/ 	.word	index@($__internal_97_$__cuda_sm70_shflsync_idx_p)
        /*1064*/ 	.word	0x00000000


	//----- nvinfo : EIATTR_FRAME_SIZE
	.align		4
.L_727:
        /*1068*/ 	.byte	0x04, 0x11
        /*106a*/ 	.short	(.L_729 - .L_728)
	.align		4
.L_728:
        /*106c*/ 	.word	index@($__internal_96_$__cuda_sm70_shflsync_down)
        /*1070*/ 	.word	0x00000000


	//----- nvinfo : EIATTR_FRAME_SIZE
	.align		4
.L_729:
        /*1074*/ 	.byte	0x04, 0x11
        /*1076*/ 	.short	(.L_731 - .L_730)
	.align		4
.L_730:
        /*1078*/ 	.word	index@(_Z25selective_scan_bwd_kernelI32Selective_Scan_bwd_kernel_traitsILi64ELi16ELb0ELb0ELb0ELb0ELb0EN3c108BFloat16ENS1_7complexIfEEEEv12SSMParamsBwd)
        /*107c*/ 	.word	0x00000000


	//----- nvinfo : EIATTR_REGCOUNT
	.align		4
.L_731:
        /*1080*/ 	.byte	0x04, 0x2f
        /*1082*/ 	.short	(.L_733 - .L_732)
	.align		4
.L_732:
        /*1084*/ 	.word	index@(_Z25selective_scan_bwd_kernelI32Selective_Scan_bwd_kernel_traitsILi128ELi16ELb1ELb1ELb1ELb1ELb1EN3c108BFloat16ENS1_7complexIfEEEEv12SSMParamsBwd)
        /*1088*/ 	.word	0x000000ff


	//----- nvinfo : EIATTR_FRAME_SIZE
	.align		4
.L_733:
        /*108c*/ 	.byte	0x04, 0x11
        /*108e*/ 	.short	(.L_735 - .L_734)
	.align		4
.L_734:
        /*1090*/ 	.word	index@($__internal_95_$__cuda_sm70_shflsync_up)
        /*1094*/ 	.word	0x00000000


	//----- nvinfo : EIATTR_FRAME_SIZE
	.align		4
.L_735:
        /*1098*/ 	.byte	0x04, 0x11
        /*109a*/ 	.short	(.L_737 - .L_736)
	.align		4
.L_736:
        /*109c*/ 	.word	index@($__internal_94_$__cuda_sm70_shflsync_idx_p)
        /*10a0*/ 	.word	0x00000000


	//----- nvinfo : EIATTR_FRAME_SIZE
	.align		4
.L_737:
        /*10a4*/ 	.byte	0x04, 0x11
        /*10a6*/ 	.short	(.L_739 - .L_738)
	.align		4
.L_738:
        /*10a8*/ 	.word	index@($__internal_93_$__cuda_sm70_shflsync_down)
        /*10ac*/ 	.word	0x00000000


	//----- nvinfo : EIATTR_FRAME_SIZE
	.align		4
.L_739:
        /*10b0*/ 	.byte	0x04, 0x11
        /*10b2*/ 	.short	(.L_741 - .L_740)
	.align		4
.L_740:
        /*10b4*/ 	.word	index@(_Z25selective_scan_bwd_kernelI32Selective_Scan_bwd_kernel_traitsILi128ELi16ELb1ELb1ELb1ELb1ELb1EN3c108BFloat16ENS1_7complexIfEEEEv12SSMParamsBwd)
        /*10b8*/ 	.word	0x00000000


	//----- nvinfo : EIATTR_REGCOUNT
	.align		4
.L_741:
        /*10bc*/ 	.byte	0x04, 0x2f
        /*10be*/ 	.short	(.L_743 - .L_742)
	.align		4
.L_742:
        /*10c0*/ 	.word	index@(_Z25selective_scan_bwd_kernelI32Selective_Scan_bwd_kernel_traitsILi128ELi16ELb1ELb1ELb1ELb1ELb0EN3c108BFloat16ENS1_7complexIfEEEEv12SSMParamsBwd)
        /*10c4*/ 	.word	0x000000ff


	//----- nvinfo : EIATTR_FRAME_SIZE
	.align		4
.L_743:
        /*10c8*/ 	.byte	0x04, 0x11
        /*10ca*/ 	.short	(.L_745 - .L_744)
	.align		4
.L_744:
        /*10cc*/ 	.word	index@($__internal_92_$__cuda_sm70_shflsync_up)
        /*10d0*/ 	.word	0x00000000


	//----- nvinfo : EIATTR_FRAME_SIZE
	.align		4
.L_745:
        /*10d4*/ 	.byte	0x04, 0x11
        /*10d6*/ 	.short	(.L_747 - .L_746)
	.align		4
.L_746:
        /*10d8*/ 	.word	index@($__internal_91_$__cuda_sm70_shflsync_idx_p)
        /*10dc*/ 	.word	0x00000000


	//----- nvinfo : EIATTR_FRAME_SIZE
	.align		4
.L_747:
        /*10e0*/ 	.byte	0x04, 0x11
        /*10e2*/ 	.short	(.L_749 - .L_748)
	.align		4
.L_748:
        /*10e4*/ 	.word	index@($__internal_90_$__cuda_sm70_shflsync_down)
        /*10e8*/ 	.word	0x00000000


	//----- nvinfo : EIATTR_FRAME_SIZE
	.align		4
.L_749:
        /*10ec*/ 	.byte	0x04, 0x11
        /*10ee*/ 	.short	(.L_751 - .L_750)
	.align		4
.L_750:
        /*10f0*/ 	.word	index@(_Z25selective_scan_bwd_kernelI32Selective_Scan_bwd_kernel_traitsILi128ELi16ELb1ELb1ELb1ELb1ELb0EN3c108BFloat16ENS1_7complexIfEEEEv12SSMParamsBwd)
        /*10f4*/ 	.word	0x00000000


	//----- nvinfo : EIATTR_REGCOUNT
	.align		4
.L_751:
        /*10f8*/ 	.byte	0x04, 0x2f
        /*10fa*/ 	.short	(.L_753 - .L_752)
	.align		4
.L_752:
        /*10fc*/ 	.word	index@(_Z25selective_scan_bwd_kernelI32Selective_Scan_bwd_kernel_traitsILi128ELi16ELb1ELb1ELb1ELb0ELb1EN3c108BFloat16ENS1_7complexIfEEEEv12SSMParamsBwd)
        /*1100*/ 	.word	0x000000fe


	//----- nvinfo : EIATTR_FRAME_SIZE
	.align		4
.L_753:
        /*1104*/ 	.byte	0x04, 0x11
        /*1106*/ 	.short	(.L_755 - .L_754)
	.align		4
.L_754:
        /*1108*/ 	.word	index@($__internal_89_$__cuda_sm70_shflsync_up)
        /*110c*/ 	.word	0x00000000


	//----- nvinfo : EIATTR_FRAME_SIZE
	.align		4
.L_755:
        /*1110*/ 	.byte	0x04, 0x11
        /*1112*/ 	.short	(.L_757 - .L_756)
	.align		4
.L_756:
        /*1114*/ 	.word	index@($__internal_88_$__cuda_sm70_shflsync_idx_p)
        /*1118*/ 	.word	0x00000000


	//----- nvinfo : EIATTR_FRAME_SIZE
	.align		4
.L_757:
        /*111c*/ 	.byte	0x04, 0x11
        /*111e*/ 	.short	(.L_759 - .L_758)
	.align		4
.L_758:
        /*1120*/ 	.word	index@($__internal_87_$__cuda_sm70_shflsync_down)
        /*1124*/ 	.word	0x00000000


	//----- nvinfo : EIATTR_FRAME_SIZE
	.align		4
.L_759:
        /*1128*/ 	.byte	0x04, 0x11
        /*112a*/ 	.short	(.L_761 - .L_760)
	.align		4
.L_760:
        /*112c*/ 	.word	index@(_Z25selective_scan_bwd_kernelI32Selective_Scan_bwd_kernel_traitsILi128ELi16ELb1ELb1ELb1ELb0ELb1EN3c108BFloat16ENS1_7complexIfEEEEv12SSMParamsBwd)
        /*1130*/ 	.word	0x00000000


	//----- nvinfo : EIATTR_REGCOUNT
	.align		4
.L_761:
        /*1134*/ 	.byte	0x04, 0x2f
        /*1136*/ 	.short	(.L_763 - .L_762)
	.align		4
.L_762:
        /*1138*/ 	.word	index@(_Z25selective_scan_bwd_kernelI32Selective_Scan_bwd_kernel_traitsILi128ELi16ELb1ELb1ELb1ELb0ELb0EN3c108BFloat16ENS1_7complexIfEEEEv12SSMParamsBwd)
        /*113c*/ 	.word	0x000000ff


	//----- nvinfo : EIATTR_FRAME_SIZE
	.align		4
.L_763:
        /*1140*/ 	.byte	0x04, 0x11
        /*1142*/ 	.short	(.L_765 - .L_764)
	.align		4
.L_764:
        /*1144*/ 	.word	index@($__internal_86_$__cuda_sm70_shflsync_up)
        /*1148*/ 	.word	0x00000000


	//----- nvinfo : EIATTR_FRAME_SIZE
	.align		4
.L_765:
        /*114c*/ 	.byte	0x04, 0x11
        /*114e*/ 	.short	(.L_767 - .L_766)
	.align		4
.L_766:
        /*1150*/ 	.word	index@($__internal_85_$__cuda_sm70_shflsync_idx_p)
        /*1154*/ 	.word	0x00000000


	//----- nvinfo : EIATTR_FRAME_SIZE
	.align		4
.L_767:
        /*1158*/ 	.byte	0x04, 0x11
        /*115a*/ 	.short	(.L_769 - .L_768)
	.align		4
.L_768:
        /*115c*/ 	.word	index@($__internal_84_$__cuda_sm70_shflsync_down)
        /*1160*/ 	.word	0x00000000


	//----- nvinfo : EIATTR_FRAME_SIZE
	.align		4
.L_769:
        /*1164*/ 	.byte	0x04, 0x11
        /*1166*/ 	.short	(.L_771 - .L_770)
	.align		4
.L_770:
        /*1168*/ 	.word	index@(_Z25selective_scan_bwd_kernelI32Selective_Scan_bwd_kernel_traitsILi128ELi16ELb1ELb1ELb1ELb0ELb0EN3c108BFloat16ENS1_7complexIfEEEEv12SSMParamsBwd)
        /*116c*/ 	.word	0x00000000


	//----- nvinfo : EIATTR_REGCOUNT
	.align		4
.L_771:
        /*1170*/ 	.byte	0x04, 0x2f
        /*1172*/ 	.short	(.L_773 - .L_772)
	.align		4
.L_772:
        /*1174*/ 	.word	index@(_Z25selective_scan_bwd_kernelI32Selective_Scan_bwd_kernel_traitsILi128ELi16ELb1ELb1ELb0ELb1ELb1EN3c108BFloat16ENS1_7complexIfEEEEv12SSMParamsBwd)
        /*1178*/ 	.word	0x000000f5


	//----- nvinfo : EIATTR_FRAME_SIZE
	.align		4
.L_773:
        /*117c*/ 	.byte	0x04, 0x11
        /*117e*/ 	.short	(.L_775 - .L_774)
	.align		4
.L_774:
        /*1180*/ 	.word	index@($__internal_83_$__cuda_sm70_shflsync_up)
        /*1184*/ 	.word	0x00000000


	//----- nvinfo : EIATTR_FRAME_SIZE
	.align		4
.L_775:
        /*1188*/ 	.byte	0x04, 0x11
        /*118a*/ 	.short	(.L_777 - .L_776)
	.align		4
.L_776:
        /*118c*/ 	.word	index@($__internal_82_$__cuda_sm70_shflsync_idx_p)
        /*1190*/ 	.word	0x00000000


	//----- nvinfo : EIATTR_FRAME_SIZE
	.align		4
.L_777:
        /*1194*/ 	.byte	0x04, 0x11
        /*1196*/ 	.short	(.L_779 - .L_778)
	.align		4
.L_778:
        /*1198*/ 	.word	index@($__internal_81_$__cuda_sm70_shflsync_down)
        /*119c*/ 	.word	0x00000000


	//----- nvinfo : EIATTR_FRAME_SIZE
	.align		4
.L_779:
        /*11a0*/ 	.byte	0x04, 0x11
        /*11a2*/ 	.short	(.L_781 - .L_780)
	.align		4
.L_780:
        /*11a4*/ 	.word	index@(_Z25selective_scan_bwd_kernelI32Selective_Scan_bwd_kernel_traitsILi128ELi16ELb1ELb1ELb0ELb1ELb1EN3c108BFloat16ENS1_7complexIfEEEEv12SSMParamsBwd)
        /*11a8*/ 	.word	0x00000000


	//----- nvinfo : EIATTR_REGCOUNT
	.align		4
.L_781:
        /*11ac*/ 	.byte	0x04, 0x2f
        /*11ae*/ 	.short	(.L_783 - .L_782)
	.align		4
.L_782:
        /*11b0*/ 	.word	index@(_Z25selective_scan_bwd_kernelI32Selective_Scan_bwd_kernel_traitsILi128ELi16ELb1ELb1ELb0ELb1ELb0EN3c108BFloat16ENS1_7complexIfEEEEv12SSMParamsBwd)
        /*11b4*/ 	.word	0x000000f9


	//----- nvinfo : EIATTR_FRAME_SIZE
	.align		4
.L_783:
        /*11b8*/ 	.byte	0x04, 0x11
        /*11ba*/ 	.short	(.L_785 - .L_784)
	.align		4
.L_784:
        /*11bc*/ 	.word	index@($__internal_80_$__cuda_sm70_shflsync_up)
        /*11c0*/ 	.word	0x00000000


	//----- nvinfo : EIATTR_FRAME_SIZE
	.align		4
.L_785:
        /*11c4*/ 	.byte	0x04, 0x11
        /*11c6*/ 	.short	(.L_787 - .L_786)
	.align		4
.L_786:
        /*11c8*/ 	.word	index@($__internal_79_$__cuda_sm70_shflsync_idx_p)
        /*11cc*/ 	.word	0x00000000


	//----- nvinfo : EIATTR_FRAME_SIZE
	.align		4
.L_787:
        /*11d0*/ 	.byte	0x04, 0x11
        /*11d2*/ 	.short	(.L_789 - .L_788)
	.align		4
.L_788:
        /*11d4*/ 	.word	index@($__internal_78_$__cuda_sm70_shflsync_down)
        /*11d8*/ 	.word	0x00000000


	//----- nvinfo : EIATTR_FRAME_SIZE
	.align		4
.L_789:
        /*11dc*/ 	.byte	0x04, 0x11
        /*11de*/ 	.short	(.L_791 - .L_790)
	.align		4
.L_790:
        /*11e0*/ 	.word	index@(_Z25selective_scan_bwd_kernelI32Selective_Scan_bwd_kernel_traitsILi128ELi16ELb1ELb1ELb0ELb1ELb0EN3c108BFloat16ENS1_7complexIfEEEEv12SSMParamsBwd)
        /*11e4*/ 	.word	0x00000000


	//----- nvinfo : EIATTR_REGCOUNT
	.align		4
.L_791:
        /*11e8*/ 	.byte	0x04, 0x2f
        /*11ea*/ 	.short	(.L_793 - .L_792)
	.align		4
.L_792:
        /*11ec*/ 	.word	index@(_Z25selective_scan_bwd_kernelI32Selective_Scan_bwd_kernel_traitsILi128ELi16ELb1ELb1ELb0ELb0ELb1EN3c108BFloat16ENS1_7complexIfEEEEv12SSMParamsBwd)
        /*11f0*/ 	.word	0x000000f5


	//----- nvinfo : EIATTR_FRAME_SIZE
	.align		4
.L_793:
        /*11f4*/ 	.byte	0x04, 0x11
        /*11f6*/ 	.short	(.L_795 - .L_794)
	.align		4
.L_794:
        /*11f8*/ 	.word	index@($__internal_77_$__cuda_sm70_shflsync_up)
        /*11fc*/ 	.word	0x00000000


	//----- nvinfo : EIATTR_FRAME_SIZE
	.align		4
.L_795:
        /*1200*/ 	.byte	0x04, 0x11
        /*1202*/ 	.short	(.L_797 - .L_796)
	.align		4
.L_796:
        /*1204*/ 	.word	index@($__internal_76_$__cuda_sm70_shflsync_idx_p)
        /*1208*/ 	.word	0x00000000


	//----- nvinfo : EIATTR_FRAME_SIZE
	.align		4
.L_797:
        /*120c*/ 	.byte	0x04, 0x11
        /*120e*/ 	.short	(.L_799 - .L_798)
	.align		4
.L_798:
        /*1210*/ 	.word	index@($__internal_75_$__cuda_sm70_shflsync_down)
        /*1214*/ 	.word	0x00000000


	//----- nvinfo : EIATTR_FRAME_SIZE
	.align		4
.L_799:
        /*1218*/ 	.byte	0x04, 0x11
        /*121a*/ 	.short	(.L_801 - .L_800)
	.align		4
.L_800:
        /*121c*/ 	.word	index@(_Z25selective_scan_bwd_kernelI32Selective_Scan_bwd_kernel_traitsILi128ELi16ELb1ELb1ELb0ELb0ELb1EN3c108BFloat16ENS1_7complexIfEEEEv12SSMParamsBwd)
        /*1220*/ 	.word	0x00000000


	//----- nvinfo : EIATTR_REGCOUNT
	.align		4
.L_801:
        /*1224*/ 	.byte	0x04, 0x2f
        /*1226*/ 	.short	(.L_803 - .L_802)
	.align		4
.L_802:
        /*1228*/ 	.word	index@(_Z25selective_scan_bwd_kernelI32Selective_Scan_bwd_kernel_traitsILi128ELi16ELb1ELb1ELb0ELb0ELb0EN3c108BFloat16ENS1_7complexIfEEEEv12SSMParamsBwd)
        /*122c*/ 	.word	0x000000f8


	//----- nvinfo : EIATTR_FRAME_SIZE
	.align		4
.L_803:
        /*1230*/ 	.byte	0x04, 0x11
        /*1232*/ 	.short	(.L_805 - .L_804)
	.align		4
.L_804:
        /*1234*/ 	.word	index@($__internal_74_$__cuda_sm70_shflsync_up)
        /*1238*/ 	.word	0x00000000


	//----- nvinfo : EIATTR_FRAME_SIZE
	.align		4
.L_805:
        /*123c*/ 	.byte	0x04, 0x11
        /*123e*/ 	.short	(.L_807 - .L_806)
	.align		4
.L_806:
        /*1240*/ 	.word	index@($__internal_73_$__cuda_sm70_shflsync_idx_p)
        /*1244*/ 	.word	0x00000000


	//----- nvinfo : EIATTR_FRAME_SIZE
	.align		4
.L_807:
        /*1248*/ 	.byte	0x04, 0x11
        /*124a*/ 	.short	(.L_809 - .L_808)
	.align		4
.L_808:
        /*124c*/ 	.word	index@($__internal_72_$__cuda_sm70_shflsync_down)
        /*1250*/ 	.word	0x00000000


	//----- nvinfo : EIATTR_FRAME_SIZE
	.align		4
.L_809:
        /*1254*/ 	.byte	0x04, 0x11
        /*1256*/ 	.short	(.L_811 - .L_810)
	.align		4
.L_810:
        /*1258*/ 	.word	index@(_Z25selective_scan_bwd_kernelI32Selective_Scan_bwd_kernel_traitsILi128ELi16ELb1ELb1ELb0ELb0ELb0EN3c108BFloat16ENS1_7complexIfEEEEv12SSMParamsBwd)
        /*125c*/ 	.word	0x00000000


	//----- nvinfo : EIATTR_REGCOUNT
	.align		4
.L_811:
        /*1260*/ 	.byte	0x04, 0x2f
        /*1262*/ 	.short	(.L_813 - .L_812)
	.align		4
.L_812:
        /*1264*/ 	.word	index@(_Z25selective_scan_bwd_kernelI32Selective_Scan_bwd_kernel_traitsILi128ELi16ELb1ELb0ELb1ELb1ELb1EN3c108BFloat16ENS1_7complexIfEEEEv12SSMParamsBwd)
        /*1268*/ 	.word	0x000000f5


	//----- nvinfo : EIATTR_FRAME_SIZE
	.align		4
.L_813:
        /*126c*/ 	.byte	0x04, 0x11
        /*126e*/ 	.short	(.L_815 - .L_814)
	.align		4
.L_814:
        /*1270*/ 	.word	index@($__internal_71_$__cuda_sm70_shflsync_up)
        /*1274*/ 	.word	0x00000000


	//----- nvinfo : EIATTR_FRAME_SIZE
	.align		4
.L_815:
        /*1278*/ 	.byte	0x04, 0x11
        /*127a*/ 	.short	(.L_817 - .L_816)
	.align		4
.L_816:
        /*127c*/ 	.word	index@($__internal_70_$__cuda_sm70_shflsync_idx_p)
        /*1280*/ 	.word	0x00000000


	//----- nvinfo : EIATTR_FRAME_SIZE
	.align		4
.L_817:
        /*1284*/ 	.byte	0x04, 0x11
        /*1286*/ 	.short	(.L_819 - .L_818)
	.align		4
.L_818:
        /*1288*/ 	.word	index@($__internal_69_$__cuda_sm70_shflsync_down)
        /*128c*/ 	.word	0x00000000


	//----- nvinfo : EIATTR_FRAME_SIZE
	.align		4
.L_819:
        /*1290*/ 	.byte	0x04, 0x11
        /*1292*/ 	.short	(.L_821 - .L_820)
	.align		4
.L_820:
        /*1294*/ 	.word	index@(_Z25selective_scan_bwd_kernelI32Selective_Scan_bwd_kernel_traitsILi128ELi16ELb1ELb0ELb1ELb1ELb1EN3c108BFloat16ENS1_7complexIfEEEEv12SSMParamsBwd)
        /*1298*/ 	.word	0x00000000


	//----- nvinfo : EIATTR_REGCOUNT
	.align		4
.L_821:
        /*129c*/ 	.byte	0x04, 0x2f
        /*129e*/ 	.short	(.L_823 - .L_822)
	.align		4
.L_822:
        /*12a0*/ 	.word	index@(_Z25selective_scan_bwd_kernelI32Selective_Scan_bwd_kernel_traitsILi128ELi16ELb1ELb0ELb1ELb1ELb0EN3c108BFloat16ENS1_7complexIfEEEEv12SSMParamsBwd)
        /*12a4*/ 	.word	0x000000f7


	//----- nvinfo : EIATTR_FRAME_SIZE
	.align		4
.L_823:
        /*12a8*/ 	.byte	0x04, 0x11
        /*12aa*/ 	.short	(.L_825 - .L_824)
	.align		4
.L_824:
        /*12ac*/ 	.word	index@($__internal_68_$__cuda_sm70_shflsync_up)
        /*12b0*/ 	.word	0x00000000


	//----- nvinfo : EIATTR_FRAME_SIZE
	.align		4
.L_825:
        /*12b4*/ 	.byte	0x04, 0x11
        /*12b6*/ 	.short	(.L_827 - .L_826)
	.align		4
.L_826:
        /*12b8*/ 	.word	index@($__internal_67_$__cuda_sm70_shflsync_idx_p)
        /*12bc*/ 	.word	0x00000000


	//----- nvinfo : EIATTR_FRAME_SIZE
	.align		4
.L_827:
        /*12c0*/ 	.byte	0x04, 0x11
        /*12c2*/ 	.short	(.L_829 - .L_828)
	.align		4
.L_828:
        /*12c4*/ 	.word	index@($__internal_66_$__cuda_sm70_shflsync_down)
        /*12c8*/ 	.word	0x00000000


	//----- nvinfo : EIATTR_FRAME_SIZE
	.align		4
.L_829:
        /*12cc*/ 	.byte	0x04, 0x11
        /*12ce*/ 	.short	(.L_831 - .L_830)
	.align		4
.L_830:
        /*12d0*/ 	.word	index@(_Z25selective_scan_bwd_kernelI32Selective_Scan_bwd_kernel_traitsILi128ELi16ELb1ELb0ELb1ELb1ELb0EN3c108BFloat16ENS1_7complexIfEEEEv12SSMParamsBwd)
        /*12d4*/ 	.word	0x00000000


	//----- nvinfo : EIATTR_REGCOUNT
	.align		4
.L_831:
        /*12d8*/ 	.byte	0x04, 0x2f
        /*12da*/ 	.short	(.L_833 - .L_832)
	.align		4
.L_832:
        /*12dc*/ 	.word	index@(_Z25selective_scan_bwd_kernelI32Selective_Scan_bwd_kernel_traitsILi128ELi16ELb1ELb0ELb1ELb0ELb1EN3c108BFloat16ENS1_7complexIfEEEEv12SSMParamsBwd)
        /*12e0*/ 	.word	0x000000f5


	//----- nvinfo : EIATTR_FRAME_SIZE
	.align		4
.L_833:
        /*12e4*/ 	.byte	0x04, 0x11
        /*12e6*/ 	.short	(.L_835 - .L_834)
	.align		4
.L_834:
        /*12e8*/ 	.word	index@($__internal_65_$__cuda_sm70_shflsync_up)
        /*12ec*/ 	.word	0x00000000


	//----- nvinfo : EIATTR_FRAME_SIZE
	.align		4
.L_835:
        /*12f0*/ 	.byte	0x04, 0x11
        /*12f2*/ 	.short	(.L_837 - .L_836)
	.align		4
.L_836:
        /*12f4*/ 	.word	index@($__internal_64_$__cuda_sm70_shflsync_idx_p)
        /*12f8*/ 	.word	0x00000000


	//----- nvinfo : EIATTR_FRAME_SIZE
	.align		4
.L_837:
        /*12fc*/ 	.byte	0x04, 0x11
        /*12fe*/ 	.short	(.L_839 - .L_838)
	.align		4
.L_838:
        /*1300*/ 	.word	index@($__internal_63_$__cuda_sm70_shflsync_down)
        /*1304*/ 	.word	0x00000000


	//----- nvinfo : EIATTR_FRAME_SIZE
	.align		4
.L_839:
        /*1308*/ 	.byte	0x04, 0x11
        /*130a*/ 	.short	(.L_841 - .L_840)
	.align		4
.L_840:
        /*130c*/ 	.word	index@(_Z25selective_scan_bwd_kernelI32Selective_Scan_bwd_kernel_traitsILi128ELi16ELb1ELb0ELb1ELb0ELb1EN3c108BFloat16ENS1_7complexIfEEEEv12SSMParamsBwd)
        /*1310*/ 	.word	0x00000000


	//----- nvinfo : EIATTR_REGCOUNT
	.align		4
.L_841:
        /*1314*/ 	.byte	0x04, 0x2f
        /*1316*/ 	.short	(.L_843 - .L_842)
	.align		4
.L_842:
        /*1318*/ 	.word	index@(_Z25selective_scan_bwd_kernelI32Selective_Scan_bwd_kernel_traitsILi128ELi16ELb1ELb0ELb1ELb0ELb0EN3c108BFloat16ENS1_7complexIfEEEEv12SSMParamsBwd)
        /*131c*/ 	.word	0x000000f7


	//----- nvinfo : EIATTR_FRAME_SIZE
	.align		4
.L_843:
        /*1320*/ 	.byte	0x04, 0x11
        /*1322*/ 	.short	(.L_845 - .L_844)
	.align		4
.L_844:
        /*1324*/ 	.word	index@($__internal_62_$__cuda_sm70_shflsync_up)
        /*1328*/ 	.word	0x00000000


	//----- nvinfo : EIATTR_FRAME_SIZE
	.align		4
.L_845:
        /*132c*/ 	.byte	0x04, 0x11
        /*132e*/ 	.short	(.L_847 - .L_846)
	.align		4
.L_846:
        /*1330*/ 	.word	index@($__internal_61_$__cuda_sm70_shflsync_idx_p)
        /*1334*/ 	.word	0x00000000


	//----- nvinfo : EIATTR_FRAME_SIZE
	.align		4
.L_847:
        /*1338*/ 	.byte	0x04, 0x11
        /*133a*/ 	.short	(.L_849 - .L_848)
	.align		4
.L_848:
        /*133c*/ 	.word	index@($__internal_60_$__cuda_sm70_shflsync_down)
        /*1340*/ 	.word	0x00000000


	//----- nvinfo : EIATTR_FRAME_SIZE
	.align		4
.L_849:
        /*1344*/ 	.byte	0x04, 0x11
        /*1346*/ 	.short	(.L_851 - .L_850)
	.align		4
.L_850:
        /*1348*/ 	.word	index@(_Z25selective_scan_bwd_kernelI32Selective_Scan_bwd_kernel_traitsILi128ELi16ELb1ELb0ELb1ELb0ELb0EN3c108BFloat16ENS1_7complexIfEEEEv12SSMParamsBwd)
        /*134c*/ 	.word	0x00000000


	//----- nvinfo : EIATTR_REGCOUNT
	.align		4
.L_851:
        /*1350*/ 	.byte	0x04, 0x2f
        /*1352*/ 	.short	(.L_853 - .L_852)
	.align		4
.L_852:
        /*1354*/ 	.word	index@(_Z25selective_scan_bwd_kernelI32Selective_Scan_bwd_kernel_traitsILi128ELi16ELb1ELb0ELb0ELb1ELb1EN3c108BFloat16ENS1_7complexIfEEEEv12SSMParamsBwd)
        /*1358*/ 	.word	0x000000ee


	//----- nvinfo : EIATTR_FRAME_SIZE
	.align		4
.L_853:
        /*135c*/ 	.byte	0x04, 0x11
        /*135e*/ 	.short	(.L_855 - .L_854)
	.align		4
.L_854:
        /*1360*/ 	.word	index@($__internal_59_$__cuda_sm70_shflsync_up)
        /*1364*/ 	.word	0x00000000


	//----- nvinfo : EIATTR_FRAME_SIZE
	.align		4
.L_855:
        /*1368*/ 	.byte	0x04, 0x11
        /*136a*/ 	.short	(.L_857 - .L_856)
	.align		4
.L_856:
        /*136c*/ 	.word	index@($__internal_58_$__cuda_sm70_shflsync_idx_p)
        /*1370*/ 	.word	0x00000000


	//----- nvinfo : EIATTR_FRAME_SIZE
	.align		4
.L_857:
        /*1374*/ 	.byte	0x04, 0x11
        /*1376*/ 	.short	(.L_859 - .L_858)
	.align		4
.L_858:
        /*1378*/ 	.word	index@($__internal_57_$__cuda_sm70_shflsync_down)
        /*137c*/ 	.word	0x00000000


	//----- nvinfo : EIATTR_FRAME_SIZE
	.align		4
.L_859:
        /*1380*/ 	.byte	0x04, 0x11
        /*1382*/ 	.short	(.L_861 - .L_860)
	.align		4
.L_860:
        /*1384*/ 	.word	index@(_Z25selective_scan_bwd_kernelI32Selective_Scan_bwd_kernel_traitsILi128ELi16ELb1ELb0ELb0ELb1ELb1EN3c108BFloat16ENS1_7complexIfEEEEv12SSMParamsBwd)
        /*1388*/ 	.word	0x00000000


	//----- nvinfo : EIATTR_REGCOUNT
	.align		4
.L_861:
        /*138c*/ 	.byte	0x04, 0x2f
        /*138e*/ 	.short	(.L_863 - .L_862)
	.align		4
.L_862:
        /*1390*/ 	.word	index@(_Z25selective_scan_bwd_kernelI32Selective_Scan_bwd_kernel_traitsILi128ELi16ELb1ELb0ELb0ELb1ELb0EN3c108BFloat16ENS1_7complexIfEEEEv12SSMParamsBwd)
        /*1394*/ 	.word	0x000000ed


	//----- nvinfo : EIATTR_FRAME_SIZE
	.align		4
.L_863:
        /*1398*/ 	.byte	0x04, 0x11
        /*139a*/ 	.short	(.L_865 - .L_864)
	.align		4
.L_864:
        /*139c*/ 	.word	index@($__internal_56_$__cuda_sm70_shflsync_up)
        /*13a0*/ 	.word	0x00000000


	//----- nvinfo : EIATTR_FRAME_SIZE
	.align		4
.L_865:
        /*13a4*/ 	.byte	0x04, 0x11
        /*13a6*/ 	.short	(.L_867 - .L_866)
	.align		4
.L_866:
        /*13a8*/ 	.word	index@($__internal_55_$__cuda_sm70_shflsync_idx_p)
        /*13ac*/ 	.word	0x00000000


	//----- nvinfo : EIATTR_FRAME_SIZE
	.align		4
.L_867:
        /*13b0*/ 	.byte	0x04, 0x11
        /*13b2*/ 	.short	(.L_869 - .L_868)
	.align		4
.L_868:
        /*13b4*/ 	.word	index@($__internal_54_$__cuda_sm70_shflsync_down)
        /*13b8*/ 	.word	0x00000000


	//----- nvinfo : EIATTR_FRAME_SIZE
	.align		4
.L_869:
        /*13bc*/ 	.byte	0x04, 0x11
        /*13be*/ 	.short	(.L_871 - .L_870)
	.align		4
.L_870:
        /*13c0*/ 	.word	index@(_Z25selective_scan_bwd_kernelI32Selective_Scan_bwd_kernel_traitsILi128ELi16ELb1ELb0ELb0ELb1ELb0EN3c108BFloat16ENS1_7complexIfEEEEv12SSMParamsBwd)
        /*13c4*/ 	.word	0x00000000


	//----- nvinfo : EIATTR_REGCOUNT
	.align		4
.L_871:
        /*13c8*/ 	.byte	0x04, 0x2f
        /*13ca*/ 	.short	(.L_873 - .L_872)
	.align		4
.L_872:
        /*13cc*/ 	.word	index@(_Z25selective_scan_bwd_kernelI32Selective_Scan_bwd_kernel_traitsILi128ELi16ELb1ELb0ELb0ELb0ELb1EN3c108BFloat16ENS1_7complexIfEEEEv12SSMParamsBwd)
        /*13d0*/ 	.word	0x000000f0


	//----- nvinfo : EIATTR_FRAME_SIZE
	.align		4
.L_873:
        /*13d4*/ 	.byte	0x04, 0x11
        /*13d6*/ 	.short	(.L_875 - .L_874)
	.align		4
.L_874:
        /*13d8*/ 	.word	index@($__internal_53_$__cuda_sm70_shflsync_up)
        /*13dc*/ 	.word	0x00000000


	//----- nvinfo : EIATTR_FRAME_SIZE
	.align		4
.L_875:
        /*13e0*/ 	.byte	0x04, 0x11
        /*13e2*/ 	.short	(.L_877 - .L_876)
	.align		4
.L_876:
        /*13e4*/ 	.word	index@($__internal_52_$__cuda_sm70_shflsync_idx_p)
        /*13e8*/ 	.word	0x00000000


	//----- nvinfo : EIATTR_FRAME_SIZE
	.align		4
.L_877:
        /*13ec*/ 	.byte	0x04, 0x11
        /*13ee*/ 	.short	(.L_879 - .L_878)
	.align		4
.L_878:
        /*13f0*/ 	.word	index@($__internal_51_$__cuda_sm70_shflsync_down)
        /*13f4*/ 	.word	0x00000000


	//----- nvinfo : EIATTR_FRAME_SIZE
	.align		4
.L_879:
        /*13f8*/ 	.byte	0x04, 0x11
        /*13fa*/ 	.short	(.L_881 - .L_880)
	.align		4
.L_880:
        /*13fc*/ 	.word	index@(_Z25selective_scan_bwd_kernelI32Selective_Scan_bwd_kernel_traitsILi128ELi16ELb1ELb0ELb0ELb0ELb1EN3c108BFloat16ENS1_7complexIfEEEEv12SSMParamsBwd)
        /*1400*/ 	.word	0x00000000


	//----- nvinfo : EIATTR_REGCOUNT
	.align		4
.L_881:
        /*1404*/ 	.byte	0x04, 0x2f
        /*1406*/ 	.short	(.L_883 - .L_882)
	.align		4
.L_882:
        /*1408*/ 	.word	index@(_Z25selective_scan_bwd_kernelI32Selective_Scan_bwd_kernel_traitsILi128ELi16ELb1ELb0ELb0ELb0ELb0EN3c108BFloat16ENS1_7complexIfEEEEv12SSMParamsBwd)
        /*140c*/ 	.word	0x000000ed


	//----- nvinfo : EIATTR_FRAME_SIZE
	.align		4
.L_883:
        /*1410*/ 	.byte	0x04, 0x11
        /*1412*/ 	.short	(.L_885 - .L_884)
	.align		4
.L_884:
        /*1414*/ 	.word	index@($__internal_50_$__cuda_sm70_shflsync_up)
        /*1418*/ 	.word	0x00000000


	//----- nvinfo : EIATTR_FRAME_SIZE
	.align		4
.L_885:
        /*141c*/ 	.byte	0x04, 0x11
        /*141e*/ 	.short	(.L_887 - .L_886)
	.align		4
.L_886:
        /*1420*/ 	.word	index@($__internal_49_$__cuda_sm70_shflsync_idx_p)
        /*1424*/ 	.word	0x00000000


	//----- nvinfo : EIATTR_FRAME_SIZE
	.align		4
.L_887:
        /*1428*/ 	.byte	0x04, 0x11
        /*142a*/ 	.short	(.L_889 - .L_888)
	.align		4
.L_888:
        /*142c*/ 	.word	index@($__internal_48_$__cuda_sm70_shflsync_down)
        /*1430*/ 	.word	0x00000000


	//----- nvinfo : EIATTR_FRAME_SIZE
	.align		4
.L_889:
        /*1434*/ 	.byte	0x04, 0x11
        /*1436*/ 	.short	(.L_891 - .L_890)
	.align		4
.L_890:
        /*1438*/ 	.word	index@(_Z25selective_scan_bwd_kernelI32Selective_Scan_bwd_kernel_traitsILi128ELi16ELb1ELb0ELb0ELb0ELb0EN3c108BFloat16ENS1_7complexIfEEEEv12SSMParamsBwd)
        /*143c*/ 	.word	0x00000000


	//----- nvinfo : EIATTR_REGCOUNT
	.align		4
.L_891:
        /*1440*/ 	.byte	0x04, 0x2f
        /*1442*/ 	.short	(.L_893 - .L_892)
	.align		4
.L_892:
        /*1444*/ 	.word	index@(_Z25selective_scan_bwd_kernelI32Selective_Scan_bwd_kernel_traitsILi128ELi16ELb0ELb1ELb1ELb1ELb1EN3c108BFloat16ENS1_7complexIfEEEEv12SSMParamsBwd)
        /*1448*/ 	.word	0x000000ff


	//----- nvinfo : EIATTR_FRAME_SIZE
	.align		4
.L_893:
        /*144c*/ 	.byte	0x04, 0x11
        /*144e*/ 	.short	(.L_895 - .L_894)
	.align		4
.L_894:
        /*1450*/ 	.word	index@($__internal_47_$__cuda_sm70_shflsync_up)
        /*1454*/ 	.word	0x00000000


	//----- nvinfo : EIATTR_FRAME_SIZE
	.align		4
.L_895:
        /*1458*/ 	.byte	0x04, 0x11
        /*145a*/ 	.short	(.L_897 - .L_896)
	.align		4
.L_896:
        /*145c*/ 	.word	index@($__internal_46_$__cuda_sm70_shflsync_idx_p)
        /*1460*/ 	.word	0x00000000


	//----- nvinfo : EIATTR_FRAME_SIZE
	.align		4
.L_897:
        /*1464*/ 	.byte	0x04, 0x11
        /*1466*/ 	.short	(.L_899 - .L_898)
	.align		4
.L_898:
        /*1468*/ 	.word	index@($__internal_45_$__cuda_sm70_shflsync_down)
        /*146c*/ 	.word	0x00000000


	//----- nvinfo : EIATTR_FRAME_SIZE
	.align		4
.L_899:
        /*1470*/ 	.byte	0x04, 0x11
        /*1472*/ 	.short	(.L_901 - .L_900)
	.align		4
.L_900:
        /*1474*/ 	.word	index@(_Z25selective_scan_bwd_kernelI32Selective_Scan_bwd_kernel_traitsILi128ELi16ELb0ELb1ELb1ELb1ELb1EN3c108BFloat16ENS1_7complexIfEEEEv12SSMParamsBwd)
        /*1478*/ 	.word	0x00000020


	//----- nvinfo : EIATTR_REGCOUNT
	.align		4
.L_901:
        /*147c*/ 	.byte	0x04, 0x2f
        /*147e*/ 	.short	(.L_903 - .L_902)
	.align		4
.L_902:
        /*1480*/ 	.word	index@(_Z25selective_scan_bwd_kernelI32Selective_Scan_bwd_kernel_traitsILi128ELi16ELb0ELb1ELb1ELb1ELb0EN3c108BFloat16ENS1_7complexIfEEEEv12SSMParamsBwd)
        /*1484*/ 	.word	0x000000ff


	//----- nvinfo : EIATTR_FRAME_SIZE
	.align		4
.L_903:
        /*1488*/ 	.byte	0x04, 0x11
        /*148a*/ 	.short	(.L_905 - .L_904)
	.align		4
.L_904:
        /*148c*/ 	.word	index@($__internal_44_$__cuda_sm70_shflsync_up)
        /*1490*/ 	.word	0x00000000


	//----- nvinfo : EIATTR_FRAME_SIZE
	.align		4
.L_905:
        /*1494*/ 	.byte	0x04, 0x11
        /*1496*/ 	.short	(.L_907 - .L_906)
	.align		4
.L_906:
        /*1498*/ 	.word	index@($__internal_43_$__cuda_sm70_shflsync_idx_p)
        /*149c*/ 	.word	0x00000000


	//----- nvinfo : EIATTR_FRAME_SIZE
	.align		4
.L_907:
        /*14a0*/ 	.byte	0x04, 0x11
        /*14a2*/ 	.short	(.L_909 - .L_908)
	.align		4
.L_908:
        /*14a4*/ 	.word	index@($__internal_42_$__cuda_sm70_shflsync_down)
        /*14a8*/ 	.word	0x00000000


	//----- nvinfo : EIATTR_FRAME_SIZE
	.align		4
.L_909:
        /*14ac*/ 	.byte	0x04, 0x11
        /*14ae*/ 	.short	(.L_911 - .L_910)
	.align		4
.L_910:
        /*14b0*/ 	.word	index@(_Z25selective_scan_bwd_kernelI32Selective_Scan_bwd_kernel_traitsILi128ELi16ELb0ELb1ELb1ELb1ELb0EN3c108BFloat16ENS1_7complexIfEEEEv12SSMParamsBwd)
        /*14b4*/ 	.word	0x00000018


	//----- nvinfo : EIATTR_REGCOUNT
	.align		4
.L_911:
        /*14b8*/ 	.byte	0x04, 0x2f
        /*14ba*/ 	.short	(.L_913 - .L_912)
	.align		4
.L_912:
        /*14bc*/ 	.word	index@(_Z25selective_scan_bwd_kernelI32Selective_Scan_bwd_kernel_traitsILi128ELi16ELb0ELb1ELb1ELb0ELb1EN3c108BFloat16ENS1_7complexIfEEEEv12SSMParamsBwd)
        /*14c0*/ 	.word	0x000000ff


	//----- nvinfo : EIATTR_FRAME_SIZE
	.align		4
.L_913:
        /*14c4*/ 	.byte	0x04, 0x11
        /*14c6*/ 	.short	(.L_915 - .L_914)
	.align		4
.L_914:
        /*14c8*/ 	.word	index@($__internal_41_$__cuda_sm70_shflsync_up)
        /*14cc*/ 	.word	0x00000000


	//----- nvinfo : EIATTR_FRAME_SIZE
	.align		4
.L_915:
        /*14d0*/ 	.byte	0x04, 0x11
        /*14d2*/ 	.short	(.L_917 - .L_916)
	.align		4
.L_916:
        /*14d4*/ 	.word	index@($__internal_40_$__cuda_sm70_shflsync_idx_p)
        /*14d8*/ 	.word	0x00000000


	//----- nvinfo : EIATTR_FRAME_SIZE
	.align		4
.L_917:
        /*14dc*/ 	.byte	0x04, 0x11
        /*14de*/ 	.short	(.L_919 - .L_918)
	.align		4
.L_918:
        /*14e0*/ 	.word	index@($__internal_39_$__cuda_sm70_shflsync_down)
        /*14e4*/ 	.word	0x00000000


	//----- nvinfo : EIATTR_FRAME_SIZE
	.align		4
.L_919:
        /*14e8*/ 	.byte	0x04, 0x11
        /*14ea*/ 	.short	(.L_921 - .L_920)
	.align		4
.L_920:
        /*14ec*/ 	.word	index@(_Z25selective_scan_bwd_kernelI32Selective_Scan_bwd_kernel_traitsILi128ELi16ELb0ELb1ELb1ELb0ELb1EN3c108BFloat16ENS1_7complexIfEEEEv12SSMParamsBwd)
        /*14f0*/ 	.word	0x00000018


	//----- nvinfo : EIATTR_REGCOUNT
	.align		4
.L_921:
        /*14f4*/ 	.byte	0x04, 0x2f
        /*14f6*/ 	.short	(.L_923 - .L_922)
	.align		4
.L_922:
        /*14f8*/ 	.word	index@(_Z25selective_scan_bwd_kernelI32Selective_Scan_bwd_kernel_traitsILi128ELi16ELb0ELb1ELb1ELb0ELb0EN3c108BFloat16ENS1_7complexIfEEEEv12SSMParamsBwd)
        /*14fc*/ 	.word	0x000000ff


	//----- nvinfo : EIATTR_FRAME_SIZE
	.align		4
.L_923:
        /*1500*/ 	.byte	0x04, 0x11
        /*1502*/ 	.short	(.L_925 - .L_924)
	.align		4
.L_924:
        /*1504*/ 	.word	index@($__internal_38_$__cuda_sm70_shflsync_up)
        /*1508*/ 	.word	0x00000000


	//----- nvinfo : EIATTR_FRAME_SIZE
	.align		4
.L_925:
        /*150c*/ 	.byte	0x04, 0x11
        /*150e*/ 	.short	(.L_927 - .L_926)
	.align		4
.L_926:
        /*1510*/ 	.word	index@($__internal_37_$__cuda_sm70_shflsync_idx_p)
        /*1514*/ 	.word	0x00000000


	//----- nvinfo : EIATTR_FRAME_SIZE
	.align		4
.L_927:
        /*1518*/ 	.byte	0x04, 0x11
        /*151a*/ 	.short	(.L_929 - .L_928)
	.align		4
.L_928:
        /*151c*/ 	.word	index@($__internal_36_$__cuda_sm70_shflsync_down)
        /*1520*/ 	.word	0x00000000


	//----- nvinfo : EIATTR_FRAME_SIZE
	.align		4
.L_929:
        /*1524*/ 	.byte	0x04, 0x11
        /*1526*/ 	.short	(.L_931 - .L_930)
	.align		4
.L_930:
        /*1528*/ 	.word	index@(_Z25selective_scan_bwd_kernelI32Selective_Scan_bwd_kernel_traitsILi128ELi16ELb0ELb1ELb1ELb0ELb0EN3c108BFloat16ENS1_7complexIfEEEEv12SSMParamsBwd)
        /*152c*/ 	.word	0x00000010


	//----- nvinfo : EIATTR_REGCOUNT
	.align		4
.L_931:
        /*1530*/ 	.byte	0x04, 0x2f
        /*1532*/ 	.short	(.L_933 - .L_932)
	.align		4
.L_932:
        /*1534*/ 	.word	index@(_Z25selective_scan_bwd_kernelI32Selective_Scan_bwd_kernel_traitsILi128ELi16ELb0ELb1ELb0ELb1ELb1EN3c108BFloat16ENS1_7complexIfEEEEv12SSMParamsBwd)
        /*1538*/ 	.word	0x000000ff


	//----- nvinfo : EIATTR_FRAME_SIZE
	.align		4
.L_933:
        /*153c*/ 	.byte	0x04, 0x11
        /*153e*/ 	.short	(.L_935 - .L_934)
	.align		4
.L_934:
        /*1540*/ 	.word	index@($__internal_35_$__cuda_sm70_shflsync_up)
        /*1544*/ 	.word	0x00000000


	//----- nvinfo : EIATTR_FRAME_SIZE
	.align		4
.L_935:
        /*1548*/ 	.byte	0x04, 0x11
        /*154a*/ 	.short	(.L_937 - .L_936)
	.align		4
.L_936:
        /*154c*/ 	.word	index@($__internal_34_$__cuda_sm70_shflsync_idx_p)
        /*1550*/ 	.word	0x00000000


	//----- nvinfo : EIATTR_FRAME_SIZE
	.align		4
.L_937:
        /*1554*/ 	.byte	0x04, 0x11
        /*1556*/ 	.short	(.L_939 - .L_938)
	.align		4
.L_938:
        /*1558*/ 	.word	index@($__internal_33_$__cuda_sm70_shflsync_down)
        /*155c*/ 	.word	0x00000000


	//----- nvinfo : EIATTR_FRAME_SIZE
	.align		4
.L_939:
        /*1560*/ 	.byte	0x04, 0x11
        /*1562*/ 	.short	(.L_941 - .L_940)
	.align		4
.L_940:
        /*1564*/ 	.word	index@(_Z25selective_scan_bwd_kernelI32Selective_Scan_bwd_kernel_traitsILi128ELi16ELb0ELb1ELb0ELb1ELb1EN3c108BFloat16ENS1_7complexIfEEEEv12SSMParamsBwd)
        /*1568*/ 	.word	0x00000020


	//----- nvinfo : EIATTR_REGCOUNT
	.align		4
.L_941:
        /*156c*/ 	.byte	0x04, 0x2f
        /*156e*/ 	.short	(.L_943 - .L_942)
	.align		4
.L_942:
        /*1570*/ 	.word	index@(_Z25selective_scan_bwd_kernelI32Selective_Scan_bwd_kernel_traitsILi128ELi16ELb0ELb1ELb0ELb1ELb0EN3c108BFloat16ENS1_7complexIfEEEEv12SSMParamsBwd)
        /*1574*/ 	.word	0x000000ff


	//----- nvinfo : EIATTR_FRAME_SIZE
	.align		4
.L_943:
        /*1578*/ 	.byte	0x04, 0x11
        /*157a*/ 	.short	(.L_945 - .L_944)
	.align		4
.L_944:
        /*157c*/ 	.word	index@($__internal_32_$__cuda_sm70_shflsync_up)
        /*1580*/ 	.word	0x00000000


	//----- nvinfo : EIATTR_FRAME_SIZE
	.align		4
.L_945:
        /*1584*/ 	.byte	0x04, 0x11
        /*1586*/ 	.short	(.L_947 - .L_946)
	.align		4
.L_946:
        /*1588*/ 	.word	index@($__internal_31_$__cuda_sm70_shflsync_idx_p)
        /*158c*/ 	.word	0x00000000


	//----- nvinfo : EIATTR_FRAME_SIZE
	.align		4
.L_947:
        /*1590*/ 	.byte	0x04, 0x11
        /*1592*/ 	.short	(.L_949 - .L_948)
	.align		4
.L_948:
        /*1594*/ 	.word	index@($__internal_30_$__cuda_sm70_shflsync_down)
        /*1598*/ 	.word	0x00000000


	//----- nvinfo : EIATTR_FRAME_SIZE
	.align		4
.L_949:
        /*159c*/ 	.byte	0x04, 0x11
        /*159e*/ 	.short	(.L_951 - .L_950)
	.align		4
.L_950:
        /*15a0*/ 	.word	index@(_Z25selective_scan_bwd_kernelI32Selective_Scan_bwd_kernel_traitsILi128ELi16ELb0ELb1ELb0ELb1ELb0EN3c108BFloat16ENS1_7complexIfEEEEv12SSMParamsBwd)
        /*15a4*/ 	.word	0x00000018


	//----- nvinfo : EIATTR_REGCOUNT
	.align		4
.L_951:
        /*15a8*/ 	.byte	0x04, 0x2f
        /*15aa*/ 	.short	(.L_953 - .L_952)
	.align		4
.L_952:
        /*15ac*/ 	.word	index@(_Z25selective_scan_bwd_kernelI32Selective_Scan_bwd_kernel_traitsILi128ELi16ELb0ELb1ELb0ELb0ELb1EN3c108BFloat16ENS1_7complexIfEEEEv12SSMParamsBwd)
        /*15b0*/ 	.word	0x000000ff


	//----- nvinfo : EIATTR_FRAME_SIZE
	.align		4
.L_953:
        /*15b4*/ 	.byte	0x04, 0x11
        /*15b6*/ 	.short	(.L_955 - .L_954)
	.align		4
.L_954:
        /*15b8*/ 	.word	index@($__internal_29_$__cuda_sm70_shflsync_up)
        /*15bc*/ 	.word	0x00000000


	//----- nvinfo : EIATTR_FRAME_SIZE
	.align		4
.L_955:
        /*15c0*/ 	.byte	0x04, 0x11
        /*15c2*/ 	.short	(.L_957 - .L_956)
	.align		4
.L_956:
        /*15c4*/ 	.word	index@($__internal_28_$__cuda_sm70_shflsync_idx_p)
        /*15c8*/ 	.word	0x00000000


	//----- nvinfo : EIATTR_FRAME_SIZE
	.align		4
.L_957:
        /*15cc*/ 	.byte	0x04, 0x11
        /*15ce*/ 	.short	(.L_959 - .L_958)
	.align		4
.L_958:
        /*15d0*/ 	.word	index@($__internal_27_$__cuda_sm70_shflsync_down)
        /*15d4*/ 	.word	0x00000000


	//----- nvinfo : EIATTR_FRAME_SIZE
	.align		4
.L_959:
        /*15d8*/ 	.byte	0x04, 0x11
        /*15da*/ 	.short	(.L_961 - .L_960)
	.align		4
.L_960:
        /*15dc*/ 	.word	index@(_Z25selective_scan_bwd_kernelI32Selective_Scan_bwd_kernel_traitsILi128ELi16ELb0ELb1ELb0ELb0ELb1EN3c108BFloat16ENS1_7complexIfEEEEv12SSMParamsBwd)
        /*15e0*/ 	.word	0x00000018


	//----- nvinfo : EIATTR_REGCOUNT
	.align		4
.L_961:
        /*15e4*/ 	.byte	0x04, 0x2f
        /*15e6*/ 	.short	(.L_963 - .L_962)
	.align		4
.L_962:
        /*15e8*/ 	.word	index@(_Z25selective_scan_bwd_kernelI32Selective_Scan_bwd_kernel_traitsILi128ELi16ELb0ELb1ELb0ELb0ELb0EN3c108BFloat16ENS1_7complexIfEEEEv12SSMParamsBwd)
        /*15ec*/ 	.word	0x000000ff


	//----- nvinfo : EIATTR_FRAME_SIZE
	.align		4
.L_963:
        /*15f0*/ 	.byte	0x04, 0x11
        /*15f2*/ 	.short	(.L_965 - .L_964)
	.align		4
.L_964:
        /*15f4*/ 	.word	index@($__internal_26_$__cuda_sm70_shflsync_up)
        /*15f8*/ 	.word	0x00000000


	//----- nvinfo : EIATTR_FRAME_SIZE
	.align		4
.L_965:
        /*15fc*/ 	.byte	0x04, 0x11
        /*15fe*/ 	.short	(.L_967 - .L_966)
	.align		4
.L_966:
        /*1600*/ 	.word	index@($__internal_25_$__cuda_sm70_shflsync_idx_p)
        /*1604*/ 	.word	0x00000000


	//----- nvinfo : EIATTR_FRAME_SIZE
	.align		4
.L_967:
        /*1608*/ 	.byte	0x04, 0x11
        /*160a*/ 	.short	(.L_969 - .L_968)
	.align		4
.L_968:
        /*160c*/ 	.word	index@($__internal_24_$__cuda_sm70_shflsync_down)
        /*1610*/ 	.word	0x00000000


	//----- nvinfo : EIATTR_FRAME_SIZE
	.align		4
.L_969:
        /*1614*/ 	.byte	0x04, 0x11
        /*1616*/ 	.short	(.L_971 - .L_970)
	.align		4
.L_970:
        /*1618*/ 	.word	index@(_Z25selective_scan_bwd_kernelI32Selective_Scan_bwd_kernel_traitsILi128ELi16ELb0ELb1ELb0ELb0ELb0EN3c108BFloat16ENS1_7complexIfEEEEv12SSMParamsBwd)
        /*161c*/ 	.word	0x00000008


	//----- nvinfo : EIATTR_REGCOUNT
	.align		4
.L_971:
        /*1620*/ 	.byte	0x04, 0x2f
        /*1622*/ 	.short	(.L_973 - .L_972)
	.align		4
.L_972:
        /*1624*/ 	.word	index@(_Z25selective_scan_bwd_kernelI32Selective_Scan_bwd_kernel_traitsILi128ELi16ELb0ELb0ELb1ELb1ELb1EN3c108BFloat16ENS1_7complexIfEEEEv12SSMParamsBwd)
        /*1628*/ 	.word	0x000000ff


	//----- nvinfo : EIATTR_FRAME_SIZE
	.align		4
.L_973:
        /*162c*/ 	.byte	0x04, 0x11
        /*162e*/ 	.short	(.L_975 - .L_974)
	.align		4
.L_974:
        /*1630*/ 	.word	index@($__internal_23_$__cuda_sm70_shflsync_up)
        /*1634*/ 	.word	0x00000000


	//----- nvinfo : EIATTR_FRAME_SIZE
	.align		4
.L_975:
        /*1638*/ 	.byte	0x04, 0x11
        /*163a*/ 	.short	(.L_977 - .L_976)
	.align		4
.L_976:
        /*163c*/ 	.word	index@($__internal_22_$__cuda_sm70_shflsync_idx_p)
        /*1640*/ 	.word	0x00000000


	//----- nvinfo : EIATTR_FRAME_SIZE
	.align		4
.L_977:
        /*1644*/ 	.byte	0x04, 0x11
        /*1646*/ 	.short	(.L_979 - .L_978)
	.align		4
.L_978:
        /*1648*/ 	.word	index@($__internal_21_$__cuda_sm70_shflsync_down)
        /*164c*/ 	.word	0x00000000


	//----- nvinfo : EIATTR_FRAME_SIZE
	.align		4
.L_979:
        /*1650*/ 	.byte	0x04, 0x11
        /*1652*/ 	.short	(.L_981 - .L_980)
	.align		4
.L_980:
        /*1654*/ 	.word	index@(_Z25selective_scan_bwd_kernelI32Selective_Scan_bwd_kernel_traitsILi128ELi16ELb0ELb0ELb1ELb1ELb1EN3c108BFloat16ENS1_7complexIfEEEEv12SSMParamsBwd)
        /*1658*/ 	.word	0x00000020


	//----- nvinfo : EIATTR_REGCOUNT
	.align		4
.L_981:
        /*165c*/ 	.byte	0x04, 0x2f
        /*165e*/ 	.short	(.L_983 - .L_982)
	.align		4
.L_982:
        /*1660*/ 	.word	index@(_Z25selective_scan_bwd_kernelI32Selective_Scan_bwd_kernel_traitsILi128ELi16ELb0ELb0ELb1ELb1ELb0EN3c108BFloat16ENS1_7complexIfEEEEv12SSMParamsBwd)
        /*1664*/ 	.word	0x000000ff


	//----- nvinfo : EIATTR_FRAME_SIZE
	.align		4
.L_983:
        /*1668*/ 	.byte	0x04, 0x11
        /*166a*/ 	.short	(.L_985 - .L_984)
	.align		4
.L_984:
        /*166c*/ 	.word	index@($__internal_20_$__cuda_sm70_shflsync_up)
        /*1670*/ 	.word	0x00000000


	//----- nvinfo : EIATTR_FRAME_SIZE
	.align		4
.L_985:
        /*1674*/ 	.byte	0x04, 0x11
        /*1676*/ 	.short	(.L_987 - .L_986)
	.align		4
.L_986:
        /*1678*/ 	.word	index@($__internal_19_$__cuda_sm70_shflsync_idx_p)
        /*167c*/ 	.word	0x00000000


	//----- nvinfo : EIATTR_FRAME_SIZE
	.align		4
.L_987:
        /*1680*/ 	.byte	0x04, 0x11
        /*1682*/ 	.short	(.L_989 - .L_988)
	.align		4
.L_988:
        /*1684*/ 	.word	index@($__internal_18_$__cuda_sm70_shflsync_down)
        /*1688*/ 	.word	0x00000000


	//----- nvinfo : EIATTR_FRAME_SIZE
	.align		4
.L_989:
        /*168c*/ 	.byte	0x04, 0x11
        /*168e*/ 	.short	(.L_991 - .L_990)
	.align		4
.L_990:
        /*1690*/ 	.word	index@(_Z25selective_scan_bwd_kernelI32Selective_Scan_bwd_kernel_traitsILi128ELi16ELb0ELb0ELb1ELb1ELb0EN3c108BFloat16ENS1_7complexIfEEEEv12SSMParamsBwd)
        /*1694*/ 	.word	0x00000018


	//----- nvinfo : EIATTR_REGCOUNT
	.align		4
.L_991:
        /*1698*/ 	.byte	0x04, 0x2f
        /*169a*/ 	.short	(.L_993 - .L_992)
	.align		4
.L_992:
        /*169c*/ 	.word	index@(_Z25selective_scan_bwd_kernelI32Selective_Scan_bwd_kernel_traitsILi128ELi16ELb0ELb0ELb1ELb0ELb1EN3c108BFloat16ENS1_7complexIfEEEEv12SSMParamsBwd)
        /*16a0*/ 	.word	0x000000ff


	//----- nvinfo : EIATTR_FRAME_SIZE
	.align		4
.L_993:
        /*16a4*/ 	.byte	0x04, 0x11
        /*16a6*/ 	.short	(.L_995 - .L_994)
	.align		4
.L_994:
        /*16a8*/ 	.word	index@($__internal_17_$__cuda_sm70_shflsync_up)
        /*16ac*/ 	.word	0x00000000


	//----- nvinfo : EIATTR_FRAME_SIZE
	.align		4
.L_995:
        /*16b0*/ 	.byte	0x04, 0x11
        /*16b2*/ 	.short	(.L_997 - .L_996)
	.align		4
.L_996:
        /*16b4*/ 	.word	index@($__internal_16_$__cuda_sm70_shflsync_idx_p)
        /*16b8*/ 	.word	0x00000000


	//----- nvinfo : EIATTR_FRAME_SIZE
	.align		4
.L_997:
        /*16bc*/ 	.byte	0x04, 0x11
        /*16be*/ 	.short	(.L_999 - .L_998)
	.align		4
.L_998:
        /*16c0*/ 	.word	index@($__internal_15_$__cuda_sm70_shflsync_down)
        /*16c4*/ 	.word	0x00000000


	//----- nvinfo : EIATTR_FRAME_SIZE
	.align		4
.L_999:
        /*16c8*/ 	.byte	0x04, 0x11
        /*16ca*/ 	.short	(.L_1001 - .L_1000)
	.align		4
.L_1000:
        /*16cc*/ 	.word	index@(_Z25selective_scan_bwd_kernelI32Selective_Scan_bwd_kernel_traitsILi128ELi16ELb0ELb0ELb1ELb0ELb1EN3c108BFloat16ENS1_7complexIfEEEEv12SSMParamsBwd)
        /*16d0*/ 	.word	0x00000018


	//----- nvinfo : EIATTR_REGCOUNT
	.align		4
.L_1001:
        /*16d4*/ 	.byte	0x04, 0x2f
        /*16d6*/ 	.short	(.L_1003 - .L_1002)
	.align		4
.L_1002:
        /*16d8*/ 	.word	index@(_Z25selective_scan_bwd_kernelI32Selective_Scan_bwd_kernel_traitsILi128ELi16ELb0ELb0ELb1ELb0ELb0EN3c108BFloat16ENS1_7complexIfEEEEv12SSMParamsBwd)
        /*16dc*/ 	.word	0x000000ff


	//----- nvinfo : EIATTR_FRAME_SIZE
	.align		4
.L_1003:
        /*16e0*/ 	.byte	0x04, 0x11
        /*16e2*/ 	.short	(.L_1005 - .L_1004)
	.align		4
.L_1004:
        /*16e4*/ 	.word	index@($__internal_14_$__cuda_sm70_shflsync_up)
        /*16e8*/ 	.word	0x00000000


	//----- nvinfo : EIATTR_FRAME_SIZE
	.align		4
.L_1005:
        /*16ec*/ 	.byte	0x04, 0x11
        /*16ee*/ 	.short	(.L_1007 - .L_1006)
	.align		4
.L_1006:
        /*16f0*/ 	.word	index@($__internal_13_$__cuda_sm70_shflsync_idx_p)
        /*16f4*/ 	.word	0x00000000


	//----- nvinfo : EIATTR_FRAME_SIZE
	.align		4
.L_1007:
        /*16f8*/ 	.byte	0x04, 0x11
        /*16fa*/ 	.short	(.L_1009 - .L_1008)
	.align		4
.L_1008:
        /*16fc*/ 	.word	index@($__internal_12_$__cuda_sm70_shflsync_down)
        /*1700*/ 	.word	0x00000000


	//----- nvinfo : EIATTR_FRAME_SIZE
	.align		4
.L_1009:
        /*1704*/ 	.byte	0x04, 0x11
        /*1706*/ 	.short	(.L_1011 - .L_1010)
	.align		4
.L_1010:
        /*1708*/ 	.word	index@(_Z25selective_scan_bwd_kernelI32Selective_Scan_bwd_kernel_traitsILi128ELi16ELb0ELb0ELb1ELb0ELb0EN3c108BFloat16ENS1_7complexIfEEEEv12SSMParamsBwd)
        /*170c*/ 	.word	0x00000008


	//----- nvinfo : EIATTR_REGCOUNT
	.align		4
.L_1011:
        /*1710*/ 	.byte	0x04, 0x2f
        /*1712*/ 	.short	(.L_1013 - .L_1012)
	.align		4
.L_1012:
        /*1714*/ 	.word	index@(_Z25selective_scan_bwd_kernelI32Selective_Scan_bwd_kernel_traitsILi128ELi16ELb0ELb0ELb0ELb1ELb1EN3c108BFloat16ENS1_7complexIfEEEEv12SSMParamsBwd)
        /*1718*/ 	.word	0x000000fd


	//----- nvinfo : EIATTR_FRAME_SIZE
	.align		4
.L_1013:
        /*171c*/ 	.byte	0x04, 0x11
        /*171e*/ 	.short	(.L_1015 - .L_1014)
	.align		4
.L_1014:
        /*1720*/ 	.word	index@($__internal_11_$__cuda_sm70_shflsync_up)
        /*1724*/ 	.word	0x00000000


	//----- nvinfo : EIATTR_FRAME_SIZE
	.align		4
.L_1015:
        /*1728*/ 	.byte	0x04, 0x11
        /*172a*/ 	.short	(.L_1017 - .L_1016)
	.align		4
.L_1016:
        /*172c*/ 	.word	index@($__internal_10_$__cuda_sm70_shflsync_idx_p)
        /*1730*/ 	.word	0x00000000


	//----- nvinfo : EIATTR_FRAME_SIZE
	.align		4
.L_1017:
        /*1734*/ 	.byte	0x04, 0x11
        /*1736*/ 	.short	(.L_1019 - .L_1018)
	.align		4
.L_1018:
        /*1738*/ 	.word	index@($__internal_9_$__cuda_sm70_shflsync_down)
        /*173c*/ 	.word	0x00000000


	//----- nvinfo : EIATTR_FRAME_SIZE
	.align		4
.L_1019:
        /*1740*/ 	.byte	0x04, 0x11
        /*1742*/ 	.short	(.L_1021 - .L_1020)
	.align		4
.L_1020:
        /*1744*/ 	.word	index@(_Z25selective_scan_bwd_kernelI32Selective_Scan_bwd_kernel_traitsILi128ELi16ELb0ELb0ELb0ELb1ELb1EN3c108BFloat16ENS1_7complexIfEEEEv12SSMParamsBwd)
        /*1748*/ 	.word	0x00000010


	//----- nvinfo : EIATTR_REGCOUNT
	.align		4
.L_1021:
        /*174c*/ 	.byte	0x04, 0x2f
        /*174e*/ 	.short	(.L_1023 - .L_1022)
	.align		4
.L_1022:
        /*1750*/ 	.word	index@(_Z25selective_scan_bwd_kernelI32Selective_Scan_bwd_kernel_traitsILi128ELi16ELb0ELb0ELb0ELb1ELb0EN3c108BFloat16ENS1_7complexIfEEEEv12SSMParamsBwd)
        /*1754*/ 	.word	0x000000ff


	//----- nvinfo : EIATTR_FRAME_SIZE
	.align		4
.L_1023:
        /*1758*/ 	.byte	0x04, 0x11
        /*175a*/ 	.short	(.L_1025 - .L_1024)
	.align		4
.L_1024:
        /*175c*/ 	.word	index@($__internal_8_$__cuda_sm70_shflsync_up)
        /*1760*/ 	.word	0x00000000


	//----- nvinfo : EIATTR_FRAME_SIZE
	.align		4
.L_1025:
        /*1764*/ 	.byte	0x04, 0x11
        /*1766*/ 	.short	(.L_1027 - .L_1026)
	.align		4
.L_1026:
        /*1768*/ 	.word	index@($__internal_7_$__cuda_sm70_shflsync_idx_p)
        /*176c*/ 	.word	0x00000000


	//----- nvinfo : EIATTR_FRAME_SIZE
	.align		4
.L_1027:
        /*1770*/ 	.byte	0x04, 0x11
        /*1772*/ 	.short	(.L_1029 - .L_1028)
	.align		4
.L_1028:
        /*1774*/ 	.word	index@($__internal_6_$__cuda_sm70_shflsync_down)
        /*1778*/ 	.word	0x00000000


	//----- nvinfo : EIATTR_FRAME_SIZE
	.align		4
.L_1029:
        /*177c*/ 	.byte	0x04, 0x11
        /*177e*/ 	.short	(.L_1031 - .L_1030)
	.align		4
.L_1030:
        /*1780*/ 	.word	index@(_Z25selective_scan_bwd_kernelI32Selective_Scan_bwd_kernel_traitsILi128ELi16ELb0ELb0ELb0ELb1ELb0EN3c108BFloat16ENS1_7complexIfEEEEv12SSMParamsBwd)
        /*1784*/ 	.word	0x00000000


	//----- nvinfo : EIATTR_REGCOUNT
	.align		4
.L_1031:
        /*1788*/ 	.byte	0x04, 0x2f
        /*178a*/ 	.short	(.L_1033 - .L_1032)
	.align		4
.L_1032:
        /*178c*/ 	.word	index@(_Z25selective_scan_bwd_kernelI32Selective_Scan_bwd_kernel_traitsILi128ELi16ELb0ELb0ELb0ELb0ELb1EN3c108BFloat16ENS1_7complexIfEEEEv12SSMParamsBwd)
        /*1790*/ 	.word	0x000000ff


	//----- nvinfo : EIATTR_FRAME_SIZE
	.align		4
.L_1033:
        /*1794*/ 	.byte	0x04, 0x11
        /*1796*/ 	.short	(.L_1035 - .L_1034)
	.align		4
.L_1034:
        /*1798*/ 	.word	index@($__internal_5_$__cuda_sm70_shflsync_up)
        /*179c*/ 	.word	0x00000000


	//----- nvinfo : EIATTR_FRAME_SIZE
	.align		4
.L_1035:
        /*17a0*/ 	.byte	0x04, 0x11
        /*17a2*/ 	.short	(.L_1037 - .L_1036)
	.align		4
.L_1036:
        /*17a4*/ 	.word	index@($__internal_4_$__cuda_sm70_shflsync_idx_p)
        /*17a8*/ 	.word	0x00000000


	//----- nvinfo : EIATTR_FRAME_SIZE
	.align		4
.L_1037:
        /*17ac*/ 	.byte	0x04, 0x11
        /*17ae*/ 	.short	(.L_1039 - .L_1038)
	.align		4
.L_1038:
        /*17b0*/ 	.word	index@($__internal_3_$__cuda_sm70_shflsync_down)
        /*17b4*/ 	.word	0x00000000


	//----- nvinfo : EIATTR_FRAME_SIZE
	.align		4
.L_1039:
        /*17b8*/ 	.byte	0x04, 0x11
        /*17ba*/ 	.short	(.L_1041 - .L_1040)
	.align		4
.L_1040:
        /*17bc*/ 	.word	index@(_Z25selective_scan_bwd_kernelI32Selective_Scan_bwd_kernel_traitsILi128ELi16ELb0ELb0ELb0ELb0ELb1EN3c108BFloat16ENS1_7complexIfEEEEv12SSMParamsBwd)
        /*17c0*/ 	.word	0x00000000


	//----- nvinfo : EIATTR_REGCOUNT
	.align		4
.L_1041:
        /*17c4*/ 	.byte	0x04, 0x2f
        /*17c6*/ 	.short	(.L_1043 - .L_1042)
	.align		4
.L_1042:
        /*17c8*/ 	.word	index@(_Z25selective_scan_bwd_kernelI32Selective_Scan_bwd_kernel_traitsILi128ELi16ELb0ELb0ELb0ELb0ELb0EN3c108BFloat16ENS1_7complexIfEEEEv12SSMParamsBwd)
        /*17cc*/ 	.word	0x000000fd


	//----- nvinfo : EIATTR_FRAME_SIZE
	.align		4
.L_1043:
        /*17d0*/ 	.byte	0x04, 0x11
        /*17d2*/ 	.short	(.L_1045 - .L_1044)
	.align		4
.L_1044:
        /*17d4*/ 	.word	index@($__internal_2_$__cuda_sm70_shflsync_up)
        /*17d8*/ 	.word	0x00000000


	//----- nvinfo : EIATTR_FRAME_SIZE
	.align		4
.L_1045:
        /*17dc*/ 	.byte	0x04, 0x11
        /*17de*/ 	.short	(.L_1047 - .L_1046)
	.align		4
.L_1046:
        /*17e0*/ 	.word	index@($__internal_1_$__cuda_sm70_shflsync_idx_p)
        /*17e4*/ 	.word	0x00000000


	//----- nvinfo : EIATTR_FRAME_SIZE
	.align		4
.L_1047:
        /*17e8*/ 	.byte	0x04, 0x11
        /*17ea*/ 	.short	(.L_1049 - .L_1048)
	.align		4
.L_1048:
        /*17ec*/ 	.word	index@($__internal_0_$__cuda_sm70_shflsync_down)
        /*17f0*/ 	.word	0x00000000


	//----- nvinfo : EIATTR_FRAME_SIZE
	.align		4
.L_1049:
        /*17f4*/ 	.byte	0x04, 0x11
        /*17f6*/ 	.short	(.L_1051 - .L_1050)
	.align		4
.L_1050:
        /*17f8*/ 	.word	index@(_Z25selective_scan_bwd_kernelI32Selective_Scan_bwd_kernel_traitsILi128ELi16ELb0ELb0ELb0ELb0ELb0EN3c108BFloat16ENS1_7complexIfEEEEv12SSMParamsBwd)
        /*17fc*/ 	.word	0x00000000


	//----- nvinfo : EIATTR_MIN_STACK_SIZE
	.align		4
.L_1051:
        /*1800*/ 	.byte	0x04, 0x12
        /*1802*/ 	.short	(.L_1053 - .L_1052)
	.align		4
.L_1052:
        /*1804*/ 	.word	index@(_Z25selective_scan_bwd_kernelI32Selective_Scan_bwd_kernel_traitsILi128ELi16ELb0ELb0ELb0ELb0ELb0EN3c108BFloat16ENS1_7complexIfEEEEv12SSMParamsBwd)
        /*1808*/ 	.word	0x00000000


	//----- nvinfo : EIATTR_MIN_STACK_SIZE
	.align		4
.L_1053:
        /*180c*/ 	.byte	0x04, 0x12
        /*180e*/ 	.short	(.L_1055 - .L_1054)
	.align		4
.L_1054:
        /*1810*/ 	.word	index@(_Z25selective_scan_bwd_kernelI32Selective_Scan_bwd_kernel_traitsILi128ELi16ELb0ELb0ELb0ELb0ELb1EN3c108BFloat16ENS1_7complexIfEEEEv12SSMParamsBwd)
        /*1814*/ 	.word	0x00000000


	//----- nvinfo : EIATTR_MIN_STACK_SIZE
	.align		4
.L_1055:
        /*1818*/ 	.byte	0x04, 0x12
        /*181a*/ 	.short	(.L_1057 - .L_1056)
	.align		4
.L_1056:
        /*181c*/ 	.word	index@(_Z25selective_scan_bwd_kernelI32Selective_Scan_bwd_kernel_traitsILi128ELi16ELb0ELb0ELb0ELb1ELb0EN3c108BFloat16ENS1_7complexIfEEEEv12SSMParamsBwd)
        /*1820*/ 	.word	0x00000000


	//----- nvinfo : EIATTR_MIN_STACK_SIZE
	.align		4
.L_1057:
        /*1824*/ 	.byte	0x04, 0x12
        /*1826*/ 	.short	(.L_1059 - .L_1058)
	.align		4
.L_1058:
        /*1828*/ 	.word	index@(_Z25selective_scan_bwd_kernelI32Selective_Scan_bwd_kernel_traitsILi128ELi16ELb0ELb0ELb0ELb1ELb1EN3c108BFloat16ENS1_7complexIfEEEEv12SSMParamsBwd)
        /*182c*/ 	.word	0x00000010


	//----- nvinfo : EIATTR_MIN_STACK_SIZE
	.align		4
.L_1059:
        /*1830*/ 	.byte	0x04, 0x12
        /*1832*/ 	.short	(.L_1061 - .L_1060)
	.align		4
.L_1060:
        /*1834*/ 	.word	index@(_Z25selective_scan_bwd_kernelI32Selective_Scan_bwd_kernel_traitsILi128ELi16ELb0ELb0ELb1ELb0ELb0EN3c108BFloat16ENS1_7complexIfEEEEv12SSMParamsBwd)
        /*1838*/ 	.word	0x00000008


	//----- nvinfo : EIATTR_MIN_STACK_SIZE
	.align		4
.L_1061:
        /*183c*/ 	.byte	0x04, 0x12
        /*183e*/ 	.short	(.L_1063 - .L_1062)
	.align		4
.L_1062:
        /*1840*/ 	.word	index@(_Z25selective_scan_bwd_kernelI32Selective_Scan_bwd_kernel_traitsILi128ELi16ELb0ELb0ELb1ELb0ELb1EN3c108BFloat16ENS1_7complexIfEEEEv12SSMParamsBwd)
        /*1844*/ 	.word	0x00000018


	//----- nvinfo : EIATTR_MIN_STACK_SIZE
	.align		4
.L_1063:
        /*1848*/ 	.byte	0x04, 0x12
        /*184a*/ 	.short	(.L_1065 - .L_1064)
	.align		4
.L_1064:
        /*184c*/ 	.word	index@(_Z25selective_scan_bwd_kernelI32Selective_Scan_bwd_kernel_traitsILi128ELi16ELb0ELb0ELb1ELb1ELb0EN3c108BFloat16ENS1_7complexIfEEEEv12SSMParamsBwd)
        /*1850*/ 	.word	0x00000018


	//----- nvinfo : EIATTR_MIN_STACK_SIZE
	.align		4
.L_1065:
        /*1854*/ 	.byte	0x04, 0x12
        /*1856*/ 	.short	(.L_1067 - .L_1066)
	.align		4
.L_1066:
        /*1858*/ 	.word	index@(_Z25selective_scan_bwd_kernelI32Selective_Scan_bwd_kernel_traitsILi128ELi16ELb0ELb0ELb1ELb1ELb1EN3c108BFloat16ENS1_7complexIfEEEEv12SSMParamsBwd)
        /*185c*/ 	.word	0x00000020


	//----- nvinfo : EIATTR_MIN_STACK_SIZE
	.align		4
.L_1067:
        /*1860*/ 	.byte	0x04, 0x12
        /*1862*/ 	.short	(.L_1069 - .L_1068)
	.align		4
.L_1068:
        /*1864*/ 	.word	index@(_Z25selective_scan_bwd_kernelI32Selective_Scan_bwd_kernel_traitsILi128ELi16ELb0ELb1ELb0ELb0ELb0EN3c108BFloat16ENS1_7complexIfEEEEv12SSMParamsBwd)
        /*1868*/ 	.word	0x00000008


	//----- nvinfo : EIATTR_MIN_STACK_SIZE
	.align		4
.L_1069:
        /*186c*/ 	.byte	0x04, 0x12
        /*186e*/ 	.short	(.L_1071 - .L_1070)
	.align		4
.L_1070:
        /*1870*/ 	.word	index@(_Z25selective_scan_bwd_kernelI32Selective_Scan_bwd_kernel_traitsILi128ELi16ELb0ELb1ELb0ELb0ELb1EN3c108BFloat16ENS1_7complexIfEEEEv12SSMParamsBwd)
        /*1874*/ 	.word	0x00000018


	//----- nvinfo : EIATTR_MIN_STACK_SIZE
	.align		4
.L_1071:
        /*1878*/ 	.byte	0x04, 0x12
        /*187a*/ 	.short	(.L_1073 - .L_1072)
	.align		4
.L_1072:
        /*187c*/ 	.word	index@(_Z25selective_scan_bwd_kernelI32Selective_Scan_bwd_kernel_traitsILi128ELi16ELb0ELb1ELb0ELb1ELb0EN3c108BFloat16ENS1_7complexIfEEEEv12SSMParamsBwd)
        /*1880*/ 	.word	0x00000018


	//----- nvinfo : EIATTR_MIN_STACK_SIZE
	.align		4
.L_1073:
        /*1884*/ 	.byte	0x04, 0x12
        /*1886*/ 	.short	(.L_1075 - .L_1074)
	.align		4
.L_1074:
        /*1888*/ 	.word	index@(_Z25selective_scan_bwd_kernelI32Selective_Scan_bwd_kernel_traitsILi128ELi16ELb0ELb1ELb0ELb1ELb1EN3c108BFloat16ENS1_7complexIfEEEEv12SSMParamsBwd)
        /*188c*/ 	.word	0x00000020


	//----- nvinfo : EIATTR_MIN_STACK_SIZE
	.align		4
.L_1075:
        /*1890*/ 	.byte	0x04, 0x12
        /*1892*/ 	.short	(.L_1077 - .L_1076)
	.align		4
.L_1076:
        /*1894*/ 	.word	index@(_Z25selective_scan_bwd_kernelI32Selective_Scan_bwd_kernel_traitsILi128ELi16ELb0ELb1ELb1ELb0ELb0EN3c108BFloat16ENS1_7complexIfEEEEv12SSMParamsBwd)
        /*1898*/ 	.word	0x00000010


	//----- nvinfo : EIATTR_MIN_STACK_SIZE
	.align		4
.L_1077:
        /*189c*/ 	.byte	0x04, 0x12
        /*189e*/ 	.short	(.L_1079 - .L_1078)
	.align		4
.L_1078:
        /*18a0*/ 	.word	index@(_Z25selective_scan_bwd_kernelI32Selective_Scan_bwd_kernel_traitsILi128ELi16ELb0ELb1ELb1ELb0ELb1EN3c108BFloat16ENS1_7complexIfEEEEv12SSMParamsBwd)
        /*18a4*/ 	.word	0x00000018


	//----- nvinfo : EIATTR_MIN_STACK_SIZE
	.align		4
.L_1079:
        /*18a8*/ 	.byte	0x04, 0x12
        /*18aa*/ 	.short	(.L_1081 - .L_1080)
	.align		4
.L_1080:
        /*18ac*/ 	.word	index@(_Z25selective_scan_bwd_kernelI32Selective_Scan_bwd_kernel_traitsILi128ELi16ELb0ELb1ELb1ELb1ELb0EN3c108BFloat16ENS1_7complexIfEEEEv12SSMParamsBwd)
        /*18b0*/ 	.word	0x00000018


	//----- nvinfo : EIATTR_MIN_STACK_SIZE
	.align		4
.L_1081:
        /*18b4*/ 	.byte	0x04, 0x12
        /*18b6*/ 	.short	(.L_1083 - .L_1082)
	.align		4
.L_1082:
        /*18b8*/ 	.word	index@(_Z25selective_scan_bwd_kernelI32Selective_Scan_bwd_kernel_traitsILi128ELi16ELb0ELb1ELb1ELb1ELb1EN3c108BFloat16ENS1_7complexIfEEEEv12SSMParamsBwd)
        /*18bc*/ 	.word	0x00000020


	//----- nvinfo : EIATTR_MIN_STACK_SIZE
	.align		4
.L_1083:
        /*18c0*/ 	.byte	0x04, 0x12
        /*18c2*/ 	.short	(.L_1085 - .L_1084)
	.align		4
.L_1084:
        /*18c4*/ 	.word	index@(_Z25selective_scan_bwd_kernelI32Selective_Scan_bwd_kernel_traitsILi128ELi16ELb1ELb0ELb0ELb0ELb0EN3c108BFloat16ENS1_7complexIfEEEEv12SSMParamsBwd)
        /*18c8*/ 	.word	0x00000000


	//----- nvinfo : EIATTR_MIN_STACK_SIZE
	.align		4
.L_1085:
        /*18cc*/ 	.byte	0x04, 0x12
        /*18ce*/ 	.short	(.L_1087 - .L_1086)
	.align		4
.L_1086:
        /*18d0*/ 	.word	index@(_Z25selective_scan_bwd_kernelI32Selective_Scan_bwd_kernel_traitsILi128ELi16ELb1ELb0ELb0ELb0ELb1EN3c108BFloat16ENS1_7complexIfEEEEv12SSMParamsBwd)
        /*18d4*/ 	.word	0x00000000


	//----- nvinfo : EIATTR_MIN_STACK_SIZE
	.align		4
.L_1087:
        /*18d8*/ 	.byte	0x04, 0x12
        /*18da*/ 	.short	(.L_1089 - .L_1088)
	.align		4
.L_1088:
        /*18dc*/ 	.word	index@(_Z25selective_scan_bwd_kernelI32Selective_Scan_bwd_kernel_traitsILi128ELi16ELb1ELb0ELb0ELb1ELb0EN3c108BFloat16ENS1_7complexIfEEEEv12SSMParamsBwd)
        /*18e0*/ 	.word	0x00000000


	//----- nvinfo : EIATTR_MIN_STACK_SIZE
	.align		4
.L_1089:
        /*18e4*/ 	.byte	0x04, 0x12
        /*18e6*/ 	.short	(.L_1091 - .L_1090)
	.align		4
.L_1090:
        /*18e8*/ 	.word	index@(_Z25selective_scan_bwd_kernelI32Selective_Scan_bwd_kernel_traitsILi128ELi16ELb1ELb0ELb0ELb1ELb1EN3c108BFloat16ENS1_7complexIfEEEEv12SSMParamsBwd)
        /*18ec*/ 	.word	0x00000000


	//----- nvinfo : EIATTR_MIN_STACK_SIZE
	.align		4
.L_1091:
        /*18f0*/ 	.byte	0x04, 0x12
        /*18f2*/ 	.short	(.L_1093 - .L_1092)
	.align		4
.L_1092:
        /*18f4*/ 	.word	index@(_Z25selective_scan_bwd_kernelI32Selective_Scan_bwd_kernel_traitsILi128ELi16ELb1ELb0ELb1ELb0ELb0EN3c108BFloat16ENS1_7complexIfEEEEv12SSMParamsBwd)
        /*18f8*/ 	.word	0x00000000


	//----- nvinfo : EIATTR_MIN_STACK_SIZE
	.align		4
.L_1093:
        /*18fc*/ 	.byte	0x04, 0x12
        /*18fe*/ 	.short	(.L_1095 - .L_1094)
	.align		4
.L_1094:
        /*1900*/ 	.word	index@(_Z25selective_scan_bwd_kernelI32Selective_Scan_bwd_kernel_traitsILi128ELi16ELb1ELb0ELb1ELb0ELb1EN3c108BFloat16ENS1_7complexIfEEEEv12SSMParamsBwd)
        /*1904*/ 	.word	0x00000000


	//----- nvinfo : EIATTR_MIN_STACK_SIZE
	.align		4
.L_1095:
        /*1908*/ 	.byte	0x04, 0x12
        /*190a*/ 	.short	(.L_1097 - .L_1096)
	.align		4
.L_1096:
        /*190c*/ 	.word	index@(_Z25selective_scan_bwd_kernelI32Selective_Scan_bwd_kernel_traitsILi128ELi16ELb1ELb0ELb1ELb1ELb0EN3c108BFloat16ENS1_7complexIfEEEEv12SSMParamsBwd)
        /*1910*/ 	.word	0x00000000


	//----- nvinfo : EIATTR_MIN_STACK_SIZE
	.align		4
.L_1097:
        /*1914*/ 	.byte	0x04, 0x12
        /*1916*/ 	.short	(.L_1099 - .L_1098)
	.align		4
.L_1098:
        /*1918*/ 	.word	index@(_Z25selective_scan_bwd_kernelI32Selective_Scan_bwd_kernel_traitsILi128ELi16ELb1ELb0ELb1ELb1ELb1EN3c108BFloat16ENS1_7complexIfEEEEv12SSMParamsBwd)
        /*191c*/ 	.word	0x00000000


	//----- nvinfo : EIATTR_MIN_STACK_SIZE
	.align		4
.L_1099:
        /*1920*/ 	.byte	0x04, 0x12
        /*1922*/ 	.short	(.L_1101 - .L_1100)
	.align		4
.L_1100:
        /*1924*/ 	.word	index@(_Z25selective_scan_bwd_kernelI32Selective_Scan_bwd_kernel_traitsILi128ELi16ELb1ELb1ELb0ELb0ELb0EN3c108BFloat16ENS1_7complexIfEEEEv12SSMParamsBwd)
        /*1928*/ 	.word	0x00000000


	//----- nvinfo : EIATTR_MIN_STACK_SIZE
	.align		4
.L_1101:
        /*192c*/ 	.byte	0x04, 0x12
        /*192e*/ 	.short	(.L_1103 - .L_1102)
	.align		4
.L_1102:
        /*1930*/ 	.word	index@(_Z25selective_scan_bwd_kernelI32Selective_Scan_bwd_kernel_traitsILi128ELi16ELb1ELb1ELb0ELb0ELb1EN3c108BFloat16ENS1_7complexIfEEEEv12SSMParamsBwd)
        /*1934*/ 	.word	0x00000000


	//----- nvinfo : EIATTR_MIN_STACK_SIZE
	.align		4
.L_1103:
        /*1938*/ 	.byte	0x04, 0x12
        /*193a*/ 	.short	(.L_1105 - .L_1104)
	.align		4
.L_1104:
        /*193c*/ 	.word	index@(_Z25selective_scan_bwd_kernelI32Selective_Scan_bwd_kernel_traitsILi128ELi16ELb1ELb1ELb0ELb1ELb0EN3c108BFloat16ENS1_7complexIfEEEEv12SSMParamsBwd)
        /*1940*/ 	.word	0x00000000


	//----- nvinfo : EIATTR_MIN_STACK_SIZE
	.align		4
.L_1105:
        /*1944*/ 	.byte	0x04, 0x12
        /*1946*/ 	.short	(.L_1107 - .L_1106)
	.align		4
.L_1106:
        /*1948*/ 	.word	index@(_Z25selective_scan_bwd_kernelI32Selective_Scan_bwd_kernel_traitsILi128ELi16ELb1ELb1ELb0ELb1ELb1EN3c108BFloat16ENS1_7complexIfEEEEv12SSMParamsBwd)
        /*194c*/ 	.word	0x00000000


	//----- nvinfo : EIATTR_MIN_STACK_SIZE
	.align		4
.L_1107:
        /*1950*/ 	.byte	0x04, 0x12
        /*1952*/ 	.short	(.L_1109 - .L_1108)
	.align		4
.L_1108:
        /*1954*/ 	.word	index@(_Z25selective_scan_bwd_kernelI32Selective_Scan_bwd_kernel_traitsILi128ELi16ELb1ELb1ELb1ELb0ELb0EN3c108BFloat16ENS1_7complexIfEEEEv12SSMParamsBwd)
        /*1958*/ 	.word	0x00000000


	//----- nvinfo : EIATTR_MIN_STACK_SIZE
	.align		4
.L_1109:
        /*195c*/ 	.byte	0x04, 0x12
        /*195e*/ 	.short	(.L_1111 - .L_1110)
	.align		4
.L_1110:
        /*1960*/ 	.word	index@(_Z25selective_scan_bwd_kernelI32Selective_Scan_bwd_kernel_traitsILi128ELi16ELb1ELb1ELb1ELb0ELb1EN3c108BFloat16ENS1_7complexIfEEEEv12SSMParamsBwd)
        /*1964*/ 	.word	0x00000000


	//----- nvinfo : EIATTR_MIN_STACK_SIZE
	.align		4
.L_1111:
        /*1968*/ 	.byte	0x04, 0x12
        /*196a*/ 	.short	(.L_1113 - .L_1112)
	.align		4
.L_1112:
        /*196c*/ 	.word	index@(_Z25selective_scan_bwd_kernelI32Selective_Scan_bwd_kernel_traitsILi128ELi16ELb1ELb1ELb1ELb1ELb0EN3c108BFloat16ENS1_7complexIfEEEEv12SSMParamsBwd)
        /*1970*/ 	.word	0x00000000


	//----- nvinfo : EIATTR_MIN_STACK_SIZE
	.align		4
.L_1113:
        /*1974*/ 	.byte	0x04, 0x12
        /*1976*/ 	.short	(.L_1115 - .L_1114)
	.align		4
.L_1114:
        /*1978*/ 	.word	index@(_Z25selective_scan_bwd_kernelI32Selective_Scan_bwd_kernel_traitsILi128ELi16ELb1ELb1ELb1ELb1ELb1EN3c108BFloat16ENS1_7complexIfEEEEv12SSMParamsBwd)
        /*197c*/ 	.word	0x00000000


	//----- nvinfo : EIATTR_MIN_STACK_SIZE
	.align		4
.L_1115:
        /*1980*/ 	.byte	0x04, 0x12
        /*1982*/ 	.short	(.L_1117 - .L_1116)
	.align		4
.L_1116:
        /*1984*/ 	.word	index@(_Z25selective_scan_bwd_kernelI32Selective_Scan_bwd_kernel_traitsILi64ELi16ELb0ELb0ELb0ELb0ELb0EN3c108BFloat16ENS1_7complexIfEEEEv12SSMParamsBwd)
        /*1988*/ 	.word	0x00000000


	//----- nvinfo : EIATTR_MIN_STACK_SIZE
	.align		4
.L_1117:
        /*198c*/ 	.byte	0x04, 0x12
        /*198e*/ 	.short	(.L_1119 - .L_1118)
	.align		4
.L_1118:
        /*1990*/ 	.word	index@(_Z25selective_scan_bwd_kernelI32Selective_Scan_bwd_kernel_traitsILi64ELi16ELb0ELb0ELb0ELb0ELb1EN3c108BFloat16ENS1_7complexIfEEEEv12SSMParamsBwd)
        /*1994*/ 	.word	0x00000000


	//----- nvinfo : EIATTR_MIN_STACK_SIZE
	.align		4
.L_1119:
        /*1998*/ 	.byte	0x04, 0x12
        /*199a*/ 	.short	(.L_1121 - .L_1120)
	.align		4
.L_1120:
        /*199c*/ 	.word	index@(_Z25selective_scan_bwd_kernelI32Selective_Scan_bwd_kernel_traitsILi64ELi16ELb0ELb0ELb0ELb1ELb0EN3c108BFloat16ENS1_7complexIfEEEEv12SSMParamsBwd)
        /*19a0*/ 	.word	0x00000000


	//----- nvinfo : EIATTR_MIN_STACK_SIZE
	.align		4
.L_1121:
        /*19a4*/ 	.byte	0x04, 0x12
        /*19a6*/ 	.short	(.L_1123 - .L_1122)
	.align		4
.L_1122:
        /*19a8*/ 	.word	index@(_Z25selective_scan_bwd_kernelI32Selective_Scan_bwd_kernel_traitsILi64ELi16ELb0ELb0ELb0ELb1ELb1EN3c108BFloat16ENS1_7complexIfEEEEv12SSMParamsBwd)
        /*19ac*/ 	.word	0x00000000


	//----- nvinfo : EIATTR_MIN_STACK_SIZE
	.align		4
.L_1123:
        /*19b0*/ 	.byte	0x04, 0x12
        /*19b2*/ 	.short	(.L_1125 - .L_1124)
	.align		4
.L_1124:
        /*19b4*/ 	.word	index@(_Z25selective_scan_bwd_kernelI32Selective_Scan_bwd_kernel_traitsILi64ELi16ELb0ELb0ELb1ELb0ELb0EN3c108BFloat16ENS1_7complexIfEEEEv12SSMParamsBwd)
        /*19b8*/ 	.word	0x00000008


	//----- nvinfo : EIATTR_MIN_STACK_SIZE
	.align		4
.L_1125:
        /*19bc*/ 	.byte	0x04, 0x12
        /*19be*/ 	.short	(.L_1127 - .L_1126)
	.align		4
.L_1126:
        /*19c0*/ 	.word	index@(_Z25selective_scan_bwd_kernelI32Selective_Scan_bwd_kernel_traitsILi64ELi16ELb0ELb0ELb1ELb0ELb1EN3c108BFloat16ENS1_7complexIfEEEEv12SSMParamsBwd)
        /*19c4*/ 	.word	0x00000010


	//----- nvinfo : EIATTR_MIN_STACK_SIZE
	.align		4
.L_1127:
        /*19c8*/ 	.byte	0x04, 0x12
        /*19ca*/ 	.short	(.L_1129 - .L_1128)
	.align		4
.L_1128:
        /*19cc*/ 	.word	index@(_Z25selective_scan_bwd_kernelI32Selective_Scan_bwd_kernel_traitsILi64ELi16ELb0ELb0ELb1ELb1ELb0EN3c108BFloat16ENS1_7complexIfEEEEv12SSMParamsBwd)
        /*19d0*/ 	.word	0x00000010


	//----- nvinfo : EIATTR_MIN_STACK_SIZE
	.align		4
.L_1129:
        /*19d4*/ 	.byte	0x04, 0x12
        /*19d6*/ 	.short	(.L_1131 - .L_1130)
	.align		4
.L_1130:
        /*19d8*/ 	.word	index@(_Z25selective_scan_bwd_kernelI32Selective_Scan_bwd_kernel_traitsILi64ELi16ELb0ELb0ELb1ELb1ELb1EN3c108BFloat16ENS1_7complexIfEEEEv12SSMParamsBwd)
        /*19dc*/ 	.word	0x00000018


	//----- nvinfo : EIATTR_MIN_STACK_SIZE
	.align		4
.L_1131:
        /*19e0*/ 	.byte	0x04, 0x12
        /*19e2*/ 	.short	(.L_1133 - .L_1132)
	.align		4
.L_1132:
        /*19e4*/ 	.word	index@(_Z25selective_scan_bwd_kernelI32Selective_Scan_bwd_kernel_traitsILi64ELi16ELb0ELb1ELb0ELb0ELb0EN3c108BFloat16ENS1_7complexIfEEEEv12SSMParamsBwd)
        /*19e8*/ 	.word	0x00000008


	//----- nvinfo : EIATTR_MIN_STACK_SIZE
	.align		4
.L_1133:
        /*19ec*/ 	.byte	0x04, 0x12
        /*19ee*/ 	.short	(.L_1135 - .L_1134)
	.align		4
.L_1134:
        /*19f0*/ 	.word	index@(_Z25selective_scan_bwd_kernelI32Selective_Scan_bwd_kernel_traitsILi64ELi16ELb0ELb1ELb0ELb0ELb1EN3c108BFloat16ENS1_7complexIfEEEEv12SSMParamsBwd)
        /*19f4*/ 	.word	0x00000018


	//----- nvinfo : EIATTR_MIN_STACK_SIZE
	.align		4
.L_1135:
        /*19f8*/ 	.byte	0x04, 0x12
        /*19fa*/ 	.short	(.L_1137 - .L_1136)
	.align		4
.L_1136:
        /*19fc*/ 	.word	index@(_Z25selective_scan_bwd_kernelI32Selective_Scan_bwd_kernel_traitsILi64ELi16ELb0ELb1ELb0ELb1ELb0EN3c108BFloat16ENS1_7complexIfEEEEv12SSMParamsBwd)
        /*1a00*/ 	.word	0x00000018


	//----- nvinfo : EIATTR_MIN_STACK_SIZE
	.align		4
.L_1137:
        /*1a04*/ 	.byte	0x04, 0x12
        /*1a06*/ 	.short	(.L_1139 - .L_1138)
	.align		4
.L_1138:
        /*1a08*/ 	.word	index@(_Z25selective_scan_bwd_kernelI32Selective_Scan_bwd_kernel_traitsILi64ELi16ELb0ELb1ELb0ELb1ELb1EN3c108BFloat16ENS1_7complexIfEEEEv12SSMParamsBwd)
        /*1a0c*/ 	.word	0x00000020


	//----- nvinfo : EIATTR_MIN_STACK_SIZE
	.align		4
.L_1139:
        /*1a10*/ 	.byte	0x04, 0x12
        /*1a12*/ 	.short	(.L_1141 - .L_1140)
	.align		4
.L_1140:
        /*1a14*/ 	.word	index@(_Z25selective_scan_bwd_kernelI32Selective_Scan_bwd_kernel_traitsILi64ELi16ELb0ELb1ELb1ELb0ELb0EN3c108BFloat16ENS1_7complexIfEEEEv12SSMParamsBwd)
        /*1a18*/ 	.word	0x00000008


	//----- nvinfo : EIATTR_MIN_STACK_SIZE
	.align		4
.L_1141:
        /*1a1c*/ 	.byte	0x04, 0x12
        /*1a1e*/ 	.short	(.L_1143 - .L_1142)
	.align		4
.L_1142:
        /*1a20*/ 	.word	index@(_Z25selective_scan_bwd_kernelI32Selective_Scan_bwd_kernel_traitsILi64ELi16ELb0ELb1ELb1ELb0ELb1EN3c108BFloat16ENS1_7complexIfEEEEv12SSMParamsBwd)
        /*1a24*/ 	.word	0x00000018


	//----- nvinfo : EIATTR_MIN_STACK_SIZE
	.align		4
.L_1143:
        /*1a28*/ 	.byte	0x04, 0x12
        /*1a2a*/ 	.short	(.L_1145 - .L_1144)
	.align		4
.L_1144:
        /*1a2c*/ 	.word	index@(_Z25selective_scan_bwd_kernelI32Selective_Scan_bwd_kernel_traitsILi64ELi16ELb0ELb1ELb1ELb1ELb0EN3c108BFloat16ENS1_7complexIfEEEEv12SSMParamsBwd)
        /*1a30*/ 	.word	0x00000018


	//----- nvinfo : EIATTR_MIN_STACK_SIZE
	.align		4
.L_1145:
        /*1a34*/ 	.byte	0x04, 0x12
        /*1a36*/ 	.short	(.L_1147 - .L_1146)
	.align		4
.L_1146:
        /*1a38*/ 	.word	index@(_Z25selective_scan_bwd_kernelI32Selective_Scan_bwd_kernel_traitsILi64ELi16ELb0ELb1ELb1ELb1ELb1EN3c108BFloat16ENS1_7complexIfEEEEv12SSMParamsBwd)
        /*1a3c*/ 	.word	0x00000020


	//----- nvinfo : EIATTR_MIN_STACK_SIZE
	.align		4
.L_1147:
        /*1a40*/ 	.byte	0x04, 0x12
        /*1a42*/ 	.short	(.L_1149 - .L_1148)
	.align		4
.L_1148:
        /*1a44*/ 	.word	index@(_Z25selective_scan_bwd_kernelI32Selective_Scan_bwd_kernel_traitsILi64ELi16ELb1ELb0ELb0ELb0ELb0EN3c108BFloat16ENS1_7complexIfEEEEv12SSMParamsBwd)
        /*1a48*/ 	.word	0x00000000


	//----- nvinfo : EIATTR_MIN_STACK_SIZE
	.align		4
.L_1149:
        /*1a4c*/ 	.byte	0x04, 0x12
        /*1a4e*/ 	.short	(.L_1151 - .L_1150)
	.align		4
.L_1150:
        /*1a50*/ 	.word	index@(_Z25selective_scan_bwd_kernelI32Selective_Scan_bwd_kernel_traitsILi64ELi16ELb1ELb0ELb0ELb0ELb1EN3c108BFloat16ENS1_7complexIfEEEEv12SSMParamsBwd)
        /*1a54*/ 	.word	0x00000000


	//----- nvinfo : EIATTR_MIN_STACK_SIZE
	.align		4
.L_1151:
        /*1a58*/ 	.byte	0x04, 0x12
        /*1a5a*/ 	.short	(.L_1153 - .L_1152)
	.align		4
.L_1152:
        /*1a5c*/ 	.word	index@(_Z25selective_scan_bwd_kernelI32Selective_Scan_bwd_kernel_traitsILi64ELi16ELb1ELb0ELb0ELb1ELb0EN3c108BFloat16ENS1_7complexIfEEEEv12SSMParamsBwd)
        /*1a60*/ 	.word	0x00000000


	//----- nvinfo : EIATTR_MIN_STACK_SIZE
	.align		4
.L_1153:
        /*1a64*/ 	.byte	0x04, 0x12
        /*1a66*/ 	.short	(.L_1155 - .L_1154)
	.align		4
.L_1154:
        /*1a68*/ 	.word	index@(_Z25selective_scan_bwd_kernelI32Selective_Scan_bwd_kernel_traitsILi64ELi16ELb1ELb0ELb0ELb1ELb1EN3c108BFloat16ENS1_7complexIfEEEEv12SSMParamsBwd)
        /*1a6c*/ 	.word	0x00000000


	//----- nvinfo : EIATTR_MIN_STACK_SIZE
	.align		4
.L_1155:
        /*1a70*/ 	.byte	0x04, 0x12
        /*1a72*/ 	.short	(.L_1157 - .L_1156)
	.align		4
.L_1156:
        /*1a74*/ 	.word	index@(_Z25selective_scan_bwd_kernelI32Selective_Scan_bwd_kernel_traitsILi64ELi16ELb1ELb0ELb1ELb0ELb0EN3c108BFloat16ENS1_7complexIfEEEEv12SSMParamsBwd)
        /*1a78*/ 	.word	0x00000000


	//----- nvinfo : EIATTR_MIN_STACK_SIZE
	.align		4
.L_1157:
        /*1a7c*/ 	.byte	0x04, 0x12
        /*1a7e*/ 	.short	(.L_1159 - .L_1158)
	.align		4
.L_1158:
        /*1a80*/ 	.word	index@(_Z25selective_scan_bwd_kernelI32Selective_Scan_bwd_kernel_traitsILi64ELi16ELb1ELb0ELb1ELb0ELb1EN3c108BFloat16ENS1_7complexIfEEEEv12SSMParamsBwd)
        /*1a84*/ 	.word	0x00000000


	//----- nvinfo : EIATTR_MIN_STACK_SIZE
	.align		4
.L_1159:
        /*1a88*/ 	.byte	0x04, 0x12
        /*1a8a*/ 	.short	(.L_1161 - .L_1160)
	.align		4
.L_1160:
        /*1a8c*/ 	.word	index@(_Z25selective_scan_bwd_kernelI32Selective_Scan_bwd_kernel_traitsILi64ELi16ELb1ELb0ELb1ELb1ELb0EN3c108BFloat16ENS1_7complexIfEEEEv12SSMParamsBwd)
        /*1a90*/ 	.word	0x00000000


	//----- nvinfo : EIATTR_MIN_STACK_SIZE
	.align		4
.L_1161:
        /*1a94*/ 	.byte	0x04, 0x12
        /*1a96*/ 	.short	(.L_1163 - .L_1162)
	.align		4
.L_1162:
        /*1a98*/ 	.word	index@(_Z25selective_scan_bwd_kernelI32Selective_Scan_bwd_kernel_traitsILi64ELi16ELb1ELb0ELb1ELb1ELb1EN3c108BFloat16ENS1_7complexIfEEEEv12SSMParamsBwd)
        /*1a9c*/ 	.word	0x00000000


	//----- nvinfo : EIATTR_MIN_STACK_SIZE
	.align		4
.L_1163:
        /*1aa0*/ 	.byte	0x04, 0x12
        /*1aa2*/ 	.short	(.L_1165 - .L_1164)
	.align		4
.L_1164:
        /*1aa4*/ 	.word	index@(_Z25selective_scan_bwd_kernelI32Selective_Scan_bwd_kernel_traitsILi64ELi16ELb1ELb1ELb0ELb0ELb0EN3c108BFloat16ENS1_7complexIfEEEEv12SSMParamsBwd)
        /*1aa8*/ 	.word	0x00000000


	//----- nvinfo : EIATTR_MIN_STACK_SIZE
	.align		4
.L_1165:
        /*1aac*/ 	.byte	0x04, 0x12
        /*1aae*/ 	.short	(.L_1167 - .L_1166)
	.align		4
.L_1166:
        /*1ab0*/ 	.word	index@(_Z25selective_scan_bwd_kernelI32Selective_Scan_bwd_kernel_traitsILi64ELi16ELb1ELb1ELb0ELb0ELb1EN3c108BFloat16ENS1_7complexIfEEEEv12SSMParamsBwd)
        /*1ab4*/ 	.word	0x00000000


	//----- nvinfo : EIATTR_MIN_STACK_SIZE
	.align		4
.L_1167:
        /*1ab8*/ 	.byte	0x04, 0x12
        /*1aba*/ 	.short	(.L_1169 - .L_1168)
	.align		4
.L_1168:
        /*1abc*/ 	.word	index@(_Z25selective_scan_bwd_kernelI32Selective_Scan_bwd_kernel_traitsILi64ELi16ELb1ELb1ELb0ELb1ELb0EN3c108BFloat16ENS1_7complexIfEEEEv12SSMParamsBwd)
        /*1ac0*/ 	.word	0x00000000


	//----- nvinfo : EIATTR_MIN_STACK_SIZE
	.align		4
.L_1169:
        /*1ac4*/ 	.byte	0x04, 0x12
        /*1ac6*/ 	.short	(.L_1171 - .L_1170)
	.align		4
.L_1170:
        /*1ac8*/ 	.word	index@(_Z25selective_scan_bwd_kernelI32Selective_Scan_bwd_kernel_traitsILi64ELi16ELb1ELb1ELb0ELb1ELb1EN3c108BFloat16ENS1_7complexIfEEEEv12SSMParamsBwd)
        /*1acc*/ 	.word	0x00000000


	//----- nvinfo : EIATTR_MIN_STACK_SIZE
	.align		4
.L_1171:
        /*1ad0*/ 	.byte	0x04, 0x12
        /*1ad2*/ 	.short	(.L_1173 - .L_1172)
	.align		4
.L_1172:
        /*1ad4*/ 	.word	index@(_Z25selective_scan_bwd_kernelI32Selective_Scan_bwd_kernel_traitsILi64ELi16ELb1ELb1ELb1ELb0ELb0EN3c108BFloat16ENS1_7complexIfEEEEv12SSMParamsBwd)
        /*1ad8*/ 	.word	0x00000000


	//----- nvinfo : EIATTR_MIN_STACK_SIZE
	.align		4
.L_1173:
        /*1adc*/ 	.byte	0x04, 0x12
        /*1ade*/ 	.short	(.L_1175 - .L_1174)
	.align		4
.L_1174:
        /*1ae0*/ 	.word	index@(_Z25selective_scan_bwd_kernelI32Selective_Scan_bwd_kernel_traitsILi64ELi16ELb1ELb1ELb1ELb0ELb1EN3c108BFloat16ENS1_7complexIfEEEEv12SSMParamsBwd)
        /*1ae4*/ 	.word	0x00000000


	//----- nvinfo : EIATTR_MIN_STACK_SIZE
	.align		4
.L_1175:
        /*1ae8*/ 	.byte	0x04, 0x12
        /*1aea*/ 	.short	(.L_1177 - .L_1176)
	.align		4
.L_1176:
        /*1aec*/ 	.word	index@(_Z25selective_scan_bwd_kernelI32Selective_Scan_bwd_kernel_traitsILi64ELi16ELb1ELb1ELb1ELb1ELb0EN3c108BFloat16ENS1_7complexIfEEEEv12SSMParamsBwd)
        /*1af0*/ 	.word	0x00000000


	//----- nvinfo : EIATTR_MIN_STACK_SIZE
	.align		4
.L_1177:
        /*1af4*/ 	.byte	0x04, 0x12
        /*1af6*/ 	.short	(.L_1179 - .L_1178)
	.align		4
.L_1178:
        /*1af8*/ 	.word	index@(_Z25selective_scan_bwd_kernelI32Selective_Scan_bwd_kernel_traitsILi64ELi16ELb1ELb1ELb1ELb1ELb1EN3c108BFloat16ENS1_7complexIfEEEEv12SSMParamsBwd)
        /*1afc*/ 	.word	0x00000000


	//----- nvinfo : EIATTR_MIN_STACK_SIZE
	.align		4
.L_1179:
        /*1b00*/ 	.byte	0x04, 0x12
        /*1b02*/ 	.short	(.L_1181 - .L_1180)
	.align		4
.L_1180:
        /*1b04*/ 	.word	index@(_Z25selective_scan_bwd_kernelI32Selective_Scan_bwd_kernel_traitsILi32ELi16ELb0ELb0ELb0ELb0ELb0EN3c108BFloat16ENS1_7complexIfEEEEv12SSMParamsBwd)
        /*1b08*/ 	.word	0x00000000


	//----- nvinfo : EIATTR_MIN_STACK_SIZE
	.align		4
.L_1181:
        /*1b0c*/ 	.byte	0x04, 0x12
        /*1b0e*/ 	.short	(.L_1183 - .L_1182)
	.align		4
.L_1182:
        /*1b10*/ 	.word	index@(_Z25selective_scan_bwd_kernelI32Selective_Scan_bwd_kernel_traitsILi32ELi16ELb0ELb0ELb0ELb0ELb1EN3c108BFloat16ENS1_7complexIfEEEEv12SSMParamsBwd)
        /*1b14*/ 	.word	0x00000000


	//----- nvinfo : EIATTR_MIN_STACK_SIZE
	.align		4
.L_1183:
        /*1b18*/ 	.byte	0x04, 0x12
        /*1b1a*/ 	.short	(.L_1185 - .L_1184)
	.align		4
.L_1184:
        /*1b1c*/ 	.word	index@(_Z25selective_scan_bwd_kernelI32Selective_Scan_bwd_kernel_traitsILi32ELi16ELb0ELb0ELb0ELb1ELb0EN3c108BFloat16ENS1_7complexIfEEEEv12SSMParamsBwd)
        /*1b20*/ 	.word	0x00000000


	//----- nvinfo : EIATTR_MIN_STACK_SIZE
	.align		4
.L_1185:
        /*1b24*/ 	.byte	0x04, 0x12
        /*1b26*/ 	.short	(.L_1187 - .L_1186)
	.align		4
.L_1186:
        /*1b28*/ 	.word	index@(_Z25selective_scan_bwd_kernelI32Selective_Scan_bwd_kernel_traitsILi32ELi16ELb0ELb0ELb0ELb1ELb1EN3c108BFloat16ENS1_7complexIfEEEEv12SSMParamsBwd)
        /*1b2c*/ 	.word	0x00000000


	//----- nvinfo : EIATTR_MIN_STACK_SIZE
	.align		4
.L_1187:
        /*1b30*/ 	.byte	0x04, 0x12
        /*1b32*/ 	.short	(.L_1189 - .L_1188)
	.align		4
.L_1188:
        /*1b34*/ 	.word	index@(_Z25selective_scan_bwd_kernelI32Selective_Scan_bwd_kernel_traitsILi32ELi16ELb0ELb0ELb1ELb0ELb0EN3c108BFloat16ENS1_7complexIfEEEEv12SSMParamsBwd)
        /*1b38*/ 	.word	0x00000018


	//----- nvinfo : EIATTR_MIN_STACK_SIZE
	.align		4
.L_1189:
        /*1b3c*/ 	.byte	0x04, 0x12
        /*1b3e*/ 	.short	(.L_1191 - .L_1190)
	.align		4
.L_1190:
        /*1b40*/ 	.word	index@(_Z25selective_scan_bwd_kernelI32Selective_Scan_bwd_kernel_traitsILi32ELi16ELb0ELb0ELb1ELb0ELb1EN3c108BFloat16ENS1_7complexIfEEEEv12SSMParamsBwd)
        /*1b44*/ 	.word	0x00000028


	//----- nvinfo : EIATTR_MIN_STACK_SIZE
	.align		4
.L_1191:
        /*1b48*/ 	.byte	0x04, 0x12
        /*1b4a*/ 	.short	(.L_1193 - .L_1192)
	.align		4
.L_1192:
        /*1b4c*/ 	.word	index@(_Z25selective_scan_bwd_kernelI32Selective_Scan_bwd_kernel_traitsILi32ELi16ELb0ELb0ELb1ELb1ELb0EN3c108BFloat16ENS1_7complexIfEEEEv12SSMParamsBwd)
        /*1b50*/ 	.word	0x00000020


	//----- nvinfo : EIATTR_MIN_STACK_SIZE
	.align		4
.L_1193:
        /*1b54*/ 	.byte	0x04, 0x12
        /*1b56*/ 	.short	(.L_1195 - .L_1194)
	.align		4
.L_1194:
        /*1b58*/ 	.word	index@(_Z25selective_scan_bwd_kernelI32Selective_Scan_bwd_kernel_traitsILi32ELi16ELb0ELb0ELb1ELb1ELb1EN3c108BFloat16ENS1_7complexIfEEEEv12SSMParamsBwd)
        /*1b5c*/ 	.word	0x00000030


	//----- nvinfo : EIATTR_MIN_STACK_SIZE
	.align		4
.L_1195:
        /*1b60*/ 	.byte	0x04, 0x12
        /*1b62*/ 	.short	(.L_1197 - .L_1196)
	.align		4
.L_1196:
        /*1b64*/ 	.word	index@(_Z25selective_scan_bwd_kernelI32Selective_Scan_bwd_kernel_traitsILi32ELi16ELb0ELb1ELb0ELb0ELb0EN3c108BFloat16ENS1_7complexIfEEEEv12SSMParamsBwd)
        /*1b68*/ 	.word	0x00000020


	//----- nvinfo : EIATTR_MIN_STACK_SIZE
	.align		4
.L_1197:
        /*1b6c*/ 	.byte	0x04, 0x12
        /*1b6e*/ 	.short	(.L_1199 - .L_1198)
	.align		4
.L_1198:
        /*1b70*/ 	.word	index@(_Z25selective_scan_bwd_kernelI32Selective_Scan_bwd_kernel_traitsILi32ELi16ELb0ELb1ELb0ELb0ELb1EN3c108BFloat16ENS1_7complexIfEEEEv12SSMParamsBwd)
        /*1b74*/ 	.word	0x00000028


	//----- nvinfo : EIATTR_MIN_STACK_SIZE
	.align		4
.L_1199:
        /*1b78*/ 	.byte	0x04, 0x12
        /*1b7a*/ 	.short	(.L_1201 - .L_1200)
	.align		4
.L_1200:
        /*1b7c*/ 	.word	index@(_Z25selective_scan_bwd_kernelI32Selective_Scan_bwd_kernel_traitsILi32ELi16ELb0ELb1ELb0ELb1ELb0EN3c108BFloat16ENS1_7complexIfEEEEv12SSMParamsBwd)
        /*1b80*/ 	.word	0x00000028


	//----- nvinfo : EIATTR_MIN_STACK_SIZE
	.align		4
.L_1201:
        /*1b84*/ 	.byte	0x04, 0x12
        /*1b86*/ 	.short	(.L_1203 - .L_1202)
	.align		4
.L_1202:
        /*1b88*/ 	.word	index@(_Z25selective_scan_bwd_kernelI32Selective_Scan_bwd_kernel_traitsILi32ELi16ELb0ELb1ELb0ELb1ELb1EN3c108BFloat16ENS1_7complexIfEEEEv12SSMParamsBwd)
        /*1b8c*/ 	.word	0x00000030


	//----- nvinfo : EIATTR_MIN_STACK_SIZE
	.align		4
.L_1203:
        /*1b90*/ 	.byte	0x04, 0x12
        /*1b92*/ 	.short	(.L_1205 - .L_1204)
	.align		4
.L_1204:
        /*1b94*/ 	.word	index@(_Z25selective_scan_bwd_kernelI32Selective_Scan_bwd_kernel_traitsILi32ELi16ELb0ELb1ELb1ELb0ELb0EN3c108BFloat16ENS1_7complexIfEEEEv12SSMParamsBwd)
        /*1b98*/ 	.word	0x00000020


	//----- nvinfo : EIATTR_MIN_STACK_SIZE
	.align		4
.L_1205:
        /*1b9c*/ 	.byte	0x04, 0x12
        /*1b9e*/ 	.short	(.L_1207 - .L_1206)
	.align		4
.L_1206:
        /*1ba0*/ 	.word	index@(_Z25selective_scan_bwd_kernelI32Selective_Scan_bwd_kernel_traitsILi32ELi16ELb0ELb1ELb1ELb0ELb1EN3c108BFloat16ENS1_7complexIfEEEEv12SSMParamsBwd)
        /*1ba4*/ 	.word	0x00000028


	//----- nvinfo : EIATTR_MIN_STACK_SIZE
	.align		4
.L_1207:
        /*1ba8*/ 	.byte	0x04, 0x12
        /*1baa*/ 	.short	(.L_1209 - .L_1208)
	.align		4
.L_1208:
        /*1bac*/ 	.word	index@(_Z25selective_scan_bwd_kernelI32Selective_Scan_bwd_kernel_traitsILi32ELi16ELb0ELb1ELb1ELb1ELb0EN3c108BFloat16ENS1_7complexIfEEEEv12SSMParamsBwd)
        /*1bb0*/ 	.word	0x00000028


	//----- nvinfo : EIATTR_MIN_STACK_SIZE
	.align		4
.L_1209:
        /*1bb4*/ 	.byte	0x04, 0x12
        /*1bb6*/ 	.short	(.L_1211 - .L_1210)
	.align		4
.L_1210:
        /*1bb8*/ 	.word	index@(_Z25selective_scan_bwd_kernelI32Selective_Scan_bwd_kernel_traitsILi32ELi16ELb0ELb1ELb1ELb1ELb1EN3c108BFloat16ENS1_7complexIfEEEEv12SSMParamsBwd)
        /*1bbc*/ 	.word	0x00000030


	//----- nvinfo : EIATTR_MIN_STACK_SIZE
	.align		4
.L_1211:
        /*1bc0*/ 	.byte	0x04, 0x12
        /*1bc2*/ 	.short	(.L_1213 - .L_1212)
	.align		4
.L_1212:
        /*1bc4*/ 	.word	index@(_Z25selective_scan_bwd_kernelI32Selective_Scan_bwd_kernel_traitsILi32ELi16ELb1ELb0ELb0ELb0ELb0EN3c108BFloat16ENS1_7complexIfEEEEv12SSMParamsBwd)
        /*1bc8*/ 	.word	0x00000000


	//----- nvinfo : EIATTR_MIN_STACK_SIZE
	.align		4
.L_1213:
        /*1bcc*/ 	.byte	0x04, 0x12
        /*1bce*/ 	.short	(.L_1215 - .L_1214)
	.align		4
.L_1214:
        /*1bd0*/ 	.word	index@(_Z25selective_scan_bwd_kernelI32Selective_Scan_bwd_kernel_traitsILi32ELi16ELb1ELb0ELb0ELb0ELb1EN3c108BFloat16ENS1_7complexIfEEEEv12SSMParamsBwd)
        /*1bd4*/ 	.word	0x00000000


	//----- nvinfo : EIATTR_MIN_STACK_SIZE
	.align		4
.L_1215:
        /*1bd8*/ 	.byte	0x04, 0x12
        /*1bda*/ 	.short	(.L_1217 - .L_1216)
	.align		4
.L_1216:
        /*1bdc*/ 	.word	index@(_Z25selective_scan_bwd_kernelI32Selective_Scan_bwd_kernel_traitsILi32ELi16ELb1ELb0ELb0ELb1ELb0EN3c108BFloat16ENS1_7complexIfEEEEv12SSMParamsBwd)
        /*1be0*/ 	.word	0x00000000


	//----- nvinfo : EIATTR_MIN_STACK_SIZE
	.align		4
.L_1217:
        /*1be4*/ 	.byte	0x04, 0x12
        /*1be6*/ 	.short	(.L_1219 - .L_1218)
	.align		4
.L_1218:
        /*1be8*/ 	.word	index@(_Z25selective_scan_bwd_kernelI32Selective_Scan_bwd_kernel_traitsILi32ELi16ELb1ELb0ELb0ELb1ELb1EN3c108BFloat16ENS1_7complexIfEEEEv12SSMParamsBwd)
        /*1bec*/ 	.word	0x00000000


	//----- nvinfo : EIATTR_MIN_STACK_SIZE
	.align		4
.L_1219:
        /*1bf0*/ 	.byte	0x04, 0x12
        /*1bf2*/ 	.short	(.L_1221 - .L_1220)
	.align		4
.L_1220:
        /*1bf4*/ 	.word	index@(_Z25selective_scan_bwd_kernelI32Selective_Scan_bwd_kernel_traitsILi32ELi16ELb1ELb0ELb1ELb0ELb0EN3c108BFloat16ENS1_7complexIfEEEEv12SSMParamsBwd)
        /*1bf8*/ 	.word	0x00000000


	//----- nvinfo : EIATTR_MIN_STACK_SIZE
	.align		4
.L_1221:
        /*1bfc*/ 	.byte	0x04, 0x12
        /*1bfe*/ 	.short	(.L_1223 - .L_1222)
	.align		4
.L_1222:
        /*1c00*/ 	.word	index@(_Z25selective_scan_bwd_kernelI32Selective_Scan_bwd_kernel_traitsILi32ELi16ELb1ELb0ELb1ELb0ELb1EN3c108BFloat16ENS1_7complexIfEEEEv12SSMParamsBwd)
        /*1c04*/ 	.word	0x00000000


	//----- nvinfo : EIATTR_MIN_STACK_SIZE
	.align		4
.L_1223:
        /*1c08*/ 	.byte	0x04, 0x12
        /*1c0a*/ 	.short	(.L_1225 - .L_1224)
	.align		4
.L_1224:
        /*1c0c*/ 	.word	index@(_Z25selective_scan_bwd_kernelI32Selective_Scan_bwd_kernel_traitsILi32ELi16ELb1ELb0ELb1ELb1ELb0EN3c108BFloat16ENS1_7complexIfEEEEv12SSMParamsBwd)
        /*1c10*/ 	.word	0x00000000


	//----- nvinfo : EIATTR_MIN_STACK_SIZE
	.align		4
.L_1225:
        /*1c14*/ 	.byte	0x04, 0x12
        /*1c16*/ 	.short	(.L_1227 - .L_1226)
	.align		4
.L_1226:
        /*1c18*/ 	.word	index@(_Z25selective_scan_bwd_kernelI32Selective_Scan_bwd_kernel_traitsILi32ELi16ELb1ELb0ELb1ELb1ELb1EN3c108BFloat16ENS1_7complexIfEEEEv12SSMParamsBwd)
        /*1c1c*/ 	.word	0x00000000


	//----- nvinfo : EIATTR_MIN_STACK_SIZE
	.align		4
.L_1227:
        /*1c20*/ 	.byte	0x04, 0x12
        /*1c22*/ 	.short	(.L_1229 - .L_1228)
	.align		4
.L_1228:
        /*1c24*/ 	.word	index@(_Z25selective_scan_bwd_kernelI32Selective_Scan_bwd_kernel_traitsILi32ELi16ELb1ELb1ELb0ELb0ELb0EN3c108BFloat16ENS1_7complexIfEEEEv12SSMParamsBwd)
        /*1c28*/ 	.word	0x00000000


	//----- nvinfo : EIATTR_MIN_STACK_SIZE
	.align		4
.L_1229:
        /*1c2c*/ 	.byte	0x04, 0x12
        /*1c2e*/ 	.short	(.L_1231 - .L_1230)
	.align		4
.L_1230:
        /*1c30*/ 	.word	index@(_Z25selective_scan_bwd_kernelI32Selective_Scan_bwd_kernel_traitsILi32ELi16ELb1ELb1ELb0ELb0ELb1EN3c108BFloat16ENS1_7complexIfEEEEv12SSMParamsBwd)
        /*1c34*/ 	.word	0x00000000


	//----- nvinfo : EIATTR_MIN_STACK_SIZE
	.align		4
.L_1231:
        /*1c38*/ 	.byte	0x04, 0x12
        /*1c3a*/ 	.short	(.L_1233 - .L_1232)
	.align		4
.L_1232:
        /*1c3c*/ 	.word	index@(_Z25selective_scan_bwd_kernelI32Selective_Scan_bwd_kernel_traitsILi32ELi16ELb1ELb1ELb0ELb1ELb0EN3c108BFloat16ENS1_7complexIfEEEEv12SSMParamsBwd)
        /*1c40*/ 	.word	0x00000000


	//----- nvinfo : EIATTR_MIN_STACK_SIZE
	.align		4
.L_1233:
        /*1c44*/ 	.byte	0x04, 0x12
        /*1c46*/ 	.short	(.L_1235 - .L_1234)
	.align		4
.L_1234:
        /*1c48*/ 	.word	index@(_Z25selective_scan_bwd_kernelI32Selective_Scan_bwd_kernel_traitsILi32ELi16ELb1ELb1ELb0ELb1ELb1EN3c108BFloat16ENS1_7complexIfEEEEv12SSMParamsBwd)
        /*1c4c*/ 	.word	0x00000000


	//----- nvinfo : EIATTR_MIN_STACK_SIZE
	.align		4
.L_1235:
        /*1c50*/ 	.byte	0x04, 0x12
        /*1c52*/ 	.short	(.L_1237 - .L_1236)
	.align		4
.L_1236:
        /*1c54*/ 	.word	index@(_Z25selective_scan_bwd_kernelI32Selective_Scan_bwd_kernel_traitsILi32ELi16ELb1ELb1ELb1ELb0ELb0EN3c108BFloat16ENS1_7complexIfEEEEv12SSMParamsBwd)
        /*1c58*/ 	.word	0x00000000


	//----- nvinfo : EIATTR_MIN_STACK_SIZE
	.align		4
.L_1237:
        /*1c5c*/ 	.byte	0x04, 0x12
        /*1c5e*/ 	.short	(.L_1239 - .L_1238)
	.align		4
.L_1238:
        /*1c60*/ 	.word	index@(_Z25selective_scan_bwd_kernelI32Selective_Scan_bwd_kernel_traitsILi32ELi16ELb1ELb1ELb1ELb0ELb1EN3c108BFloat16ENS1_7complexIfEEEEv12SSMParamsBwd)
        /*1c64*/ 	.word	0x00000000


	//----- nvinfo : EIATTR_MIN_STACK_SIZE
	.align		4
.L_1239:
        /*1c68*/ 	.byte	0x04, 0x12
        /*1c6a*/ 	.short	(.L_1241 - .L_1240)
	.align		4
.L_1240:
        /*1c6c*/ 	.word	index@(_Z25selective_scan_bwd_kernelI32Selective_Scan_bwd_kernel_traitsILi32ELi16ELb1ELb1ELb1ELb1ELb0EN3c108BFloat16ENS1_7complexIfEEEEv12SSMParamsBwd)
        /*1c70*/ 	.word	0x00000000


	//----- nvinfo : EIATTR_MIN_STACK_SIZE
	.align		4
.L_1241:
        /*1c74*/ 	.byte	0x04, 0x12
        /*1c76*/ 	.short	(.L_1243 - .L_1242)
	.align		4
.L_1242:
        /*1c78*/ 	.word	index@(_Z25selective_scan_bwd_kernelI32Selective_Scan_bwd_kernel_traitsILi32ELi16ELb1ELb1ELb1ELb1ELb1EN3c108BFloat16ENS1_7complexIfEEEEv12SSMParamsBwd)
        /*1c7c*/ 	.word	0x00000000


	//----- nvinfo : EIATTR_MIN_STACK_SIZE
	.align		4
.L_1243:
        /*1c80*/ 	.byte	0x04, 0x12
        /*1c82*/ 	.short	(.L_1245 - .L_1244)
	.align		4
.L_1244:
        /*1c84*/ 	.word	index@(_Z25selective_scan_bwd_kernelI32Selective_Scan_bwd_kernel_traitsILi32ELi8ELb0ELb0ELb0ELb0ELb0EN3c108BFloat16ENS1_7complexIfEEEEv12SSMParamsBwd)
        /*1c88*/ 	.word	0x00000000


	//----- nvinfo : EIATTR_MIN_STACK_SIZE
	.align		4
.L_1245:
        /*1c8c*/ 	.byte	0x04, 0x12
        /*1c8e*/ 	.short	(.L_1247 - .L_1246)
	.align		4
.L_1246:
        /*1c90*/ 	.word	index@(_Z25selective_scan_bwd_kernelI32Selective_Scan_bwd_kernel_traitsILi32ELi8ELb0ELb0ELb0ELb0ELb1EN3c108BFloat16ENS1_7complexIfEEEEv12SSMParamsBwd)
        /*1c94*/ 	.word	0x00000000


	//----- nvinfo : EIATTR_MIN_STACK_SIZE
	.align		4
.L_1247:
        /*1c98*/ 	.byte	0x04, 0x12
        /*1c9a*/ 	.short	(.L_1249 - .L_1248)
	.align		4
.L_1248:
        /*1c9c*/ 	.word	index@(_Z25selective_scan_bwd_kernelI32Selective_Scan_bwd_kernel_traitsILi32ELi8ELb0ELb0ELb0ELb1ELb0EN3c108BFloat16ENS1_7complexIfEEEEv12SSMParamsBwd)
        /*1ca0*/ 	.word	0x00000000


	//----- nvinfo : EIATTR_MIN_STACK_SIZE
	.align		4
.L_1249:
        /*1ca4*/ 	.byte	0x04, 0x12
        /*1ca6*/ 	.short	(.L_1251 - .L_1250)
	.align		4
.L_1250:
        /*1ca8*/ 	.word	index@(_Z25selective_scan_bwd_kernelI32Selective_Scan_bwd_kernel_traitsILi32ELi8ELb0ELb0ELb0ELb1ELb1EN3c108BFloat16ENS1_7complexIfEEEEv12SSMParamsBwd)
        /*1cac*/ 	.word	0x00000000


	//----- nvinfo : EIATTR_MIN_STACK_SIZE
	.align		4
.L_1251:
        /*1cb0*/ 	.byte	0x04, 0x12
        /*1cb2*/ 	.short	(.L_1253 - .L_1252)
	.align		4
.L_1252:
        /*1cb4*/ 	.word	index@(_Z25selective_scan_bwd_kernelI32Selective_Scan_bwd_kernel_traitsILi32ELi8ELb0ELb0ELb1ELb0ELb0EN3c108BFloat16ENS1_7complexIfEEEEv12SSMParamsBwd)
        /*1cb8*/ 	.word	0x00000000


	//----- nvinfo : EIATTR_MIN_STACK_SIZE
	.align		4
.L_1253:
        /*1cbc*/ 	.byte	0x04, 0x12
        /*1cbe*/ 	.short	(.L_1255 - .L_1254)
	.align		4
.L_1254:
        /*1cc0*/ 	.word	index@(_Z25selective_scan_bwd_kernelI32Selective_Scan_bwd_kernel_traitsILi32ELi8ELb0ELb0ELb1ELb0ELb1EN3c108BFloat16ENS1_7complexIfEEEEv12SSMParamsBwd)
        /*1cc4*/ 	.word	0x00000000


	//----- nvinfo : EIATTR_MIN_STACK_SIZE
	.align		4
.L_1255:
        /*1cc8*/ 	.byte	0x04, 0x12
        /*1cca*/ 	.short	(.L_1257 - .L_1256)
	.align		4
.L_1256:
        /*1ccc*/ 	.word	index@(_Z25selective_scan_bwd_kernelI32Selective_Scan_bwd_kernel_traitsILi32ELi8ELb0ELb0ELb1ELb1ELb0EN3c108BFloat16ENS1_7complexIfEEEEv12SSMParamsBwd)
        /*1cd0*/ 	.word	0x00000000


	//----- nvinfo : EIATTR_MIN_STACK_SIZE
	.align		4
.L_1257:
        /*1cd4*/ 	.byte	0x04, 0x12
        /*1cd6*/ 	.short	(.L_1259 - .L_1258)
	.align		4
.L_1258:
        /*1cd8*/ 	.word	index@(_Z25selective_scan_bwd_kernelI32Selective_Scan_bwd_kernel_traitsILi32ELi8ELb0ELb0ELb1ELb1ELb1EN3c108BFloat16ENS1_7complexIfEEEEv12SSMParamsBwd)
        /*1cdc*/ 	.word	0x00000000


	//----- nvinfo : EIATTR_MIN_STACK_SIZE
	.align		4
.L_1259:
        /*1ce0*/ 	.byte	0x04, 0x12
        /*1ce2*/ 	.short	(.L_1261 - .L_1260)
	.align		4
.L_1260:
        /*1ce4*/ 	.word	index@(_Z25selective_scan_bwd_kernelI32Selective_Scan_bwd_kernel_traitsILi32ELi8ELb0ELb1ELb0ELb0ELb0EN3c108BFloat16ENS1_7complexIfEEEEv12SSMParamsBwd)
        /*1ce8*/ 	.word	0x00000000


	//----- nvinfo : EIATTR_MIN_STACK_SIZE
	.align		4
.L_1261:
        /*1cec*/ 	.byte	0x04, 0x12
        /*1cee*/ 	.short	(.L_1263 - .L_1262)
	.align		4
.L_1262:
        /*1cf0*/ 	.word	index@(_Z25selective_scan_bwd_kernelI32Selective_Scan_bwd_kernel_traitsILi32ELi8ELb0ELb1ELb0ELb0ELb1EN3c108BFloat16ENS1_7complexIfEEEEv12SSMParamsBwd)
        /*1cf4*/ 	.word	0x00000000


	//----- nvinfo : EIATTR_MIN_STACK_SIZE
	.align		4
.L_1263:
        /*1cf8*/ 	.byte	0x04, 0x12
        /*1cfa*/ 	.short	(.L_1265 - .L_1264)
	.align		4
.L_1264:
        /*1cfc*/ 	.word	index@(_Z25selective_scan_bwd_kernelI32Selective_Scan_bwd_kernel_traitsILi32ELi8ELb0ELb1ELb0ELb1ELb0EN3c108BFloat16ENS1_7complexIfEEEEv12SSMParamsBwd)
        /*1d00*/ 	.word	0x00000000


	//----- nvinfo : EIATTR_MIN_STACK_SIZE
	.align		4
.L_1265:
        /*1d04*/ 	.byte	0x04, 0x12
        /*1d06*/ 	.short	(.L_1267 - .L_1266)
	.align		4
.L_1266:
        /*1d08*/ 	.word	index@(_Z25selective_scan_bwd_kernelI32Selective_Scan_bwd_kernel_traitsILi32ELi8ELb0ELb1ELb0ELb1ELb1EN3c108BFloat16ENS1_7complexIfEEEEv12SSMParamsBwd)
        /*1d0c*/ 	.word	0x00000000


	//----- nvinfo : EIATTR_MIN_STACK_SIZE
	.align		4
.L_1267:
        /*1d10*/ 	.byte	0x04, 0x12
        /*1d12*/ 	.short	(.L_1269 - .L_1268)
	.align		4
.L_1268:
        /*1d14*/ 	.word	index@(_Z25selective_scan_bwd_kernelI32Selective_Scan_bwd_kernel_traitsILi32ELi8ELb0ELb1ELb1ELb0ELb0EN3c108BFloat16ENS1_7complexIfEEEEv12SSMParamsBwd)
        /*1d18*/ 	.word	0x00000000


	//----- nvinfo : EIATTR_MIN_STACK_SIZE
	.align		4
.L_1269:
        /*1d1c*/ 	.byte	0x04, 0x12
        /*1d1e*/ 	.short	(.L_1271 - .L_1270)
	.align		4
.L_1270:
        /*1d20*/ 	.word	index@(_Z25selective_scan_bwd_kernelI32Selective_Scan_bwd_kernel_traitsILi32ELi8ELb0ELb1ELb1ELb0ELb1EN3c108BFloat16ENS1_7complexIfEEEEv12SSMParamsBwd)
        /*1d24*/ 	.word	0x00000000


	//----- nvinfo : EIATTR_MIN_STACK_SIZE
	.align		4
.L_1271:
        /*1d28*/ 	.byte	0x04, 0x12
        /*1d2a*/ 	.short	(.L_1273 - .L_1272)
	.align		4
.L_1272:
        /*1d2c*/ 	.word	index@(_Z25selective_scan_bwd_kernelI32Selective_Scan_bwd_kernel_traitsILi32ELi8ELb0ELb1ELb1ELb1ELb0EN3c108BFloat16ENS1_7complexIfEEEEv12SSMParamsBwd)
        /*1d30*/ 	.word	0x00000000


	//----- nvinfo : EIATTR_MIN_STACK_SIZE
	.align		4
.L_1273:
        /*1d34*/ 	.byte	0x04, 0x12
        /*1d36*/ 	.short	(.L_1275 - .L_1274)
	.align		4
.L_1274:
        /*1d38*/ 	.word	index@(_Z25selective_scan_bwd_kernelI32Selective_Scan_bwd_kernel_traitsILi32ELi8ELb0ELb1ELb1ELb1ELb1EN3c108BFloat16ENS1_7complexIfEEEEv12SSMParamsBwd)
        /*1d3c*/ 	.word	0x00000000


	//----- nvinfo : EIATTR_MIN_STACK_SIZE
	.align		4
.L_1275:
        /*1d40*/ 	.byte	0x04, 0x12
        /*1d42*/ 	.short	(.L_1277 - .L_1276)
	.align		4
.L_1276:
        /*1d44*/ 	.word	index@(_Z25selective_scan_bwd_kernelI32Selective_Scan_bwd_kernel_traitsILi32ELi8ELb1ELb0ELb0ELb0ELb0EN3c108BFloat16ENS1_7complexIfEEEEv12SSMParamsBwd)
        /*1d48*/ 	.word	0x00000000


	//----- nvinfo : EIATTR_MIN_STACK_SIZE
	.align		4
.L_1277:
        /*1d4c*/ 	.byte	0x04, 0x12
        /*1d4e*/ 	.short	(.L_1279 - .L_1278)
	.align		4
.L_1278:
        /*1d50*/ 	.word	index@(_Z25selective_scan_bwd_kernelI32Selective_Scan_bwd_kernel_traitsILi32ELi8ELb1ELb0ELb0ELb0ELb1EN3c108BFloat16ENS1_7complexIfEEEEv12SSMParamsBwd)
        /*1d54*/ 	.word	0x00000000


	//----- nvinfo : EIATTR_MIN_STACK_SIZE
	.align		4
.L_1279:
        /*1d58*/ 	.byte	0x04, 0x12
        /*1d5a*/ 	.short	(.L_1281 - .L_1280)
	.align		4
.L_1280:
        /*1d5c*/ 	.word	index@(_Z25selective_scan_bwd_kernelI32Selective_Scan_bwd_kernel_traitsILi32ELi8ELb1ELb0ELb0ELb1ELb0EN3c108BFloat16ENS1_7complexIfEEEEv12SSMParamsBwd)
        /*1d60*/ 	.word	0x00000000


	//----- nvinfo : EIATTR_MIN_STACK_SIZE
	.align		4
.L_1281:
        /*1d64*/ 	.byte	0x04, 0x12
        /*1d66*/ 	.short	(.L_1283 - .L_1282)
	.align		4
.L_1282:
        /*1d68*/ 	.word	index@(_Z25selective_scan_bwd_kernelI32Selective_Scan_bwd_kernel_traitsILi32ELi8ELb1ELb0ELb0ELb1ELb1EN3c108BFloat16ENS1_7complexIfEEEEv12SSMParamsBwd)
        /*1d6c*/ 	.word	0x00000000


	//----- nvinfo : EIATTR_MIN_STACK_SIZE
	.align		4
.L_1283:
        /*1d70*/ 	.byte	0x04, 0x12
        /*1d72*/ 	.short	(.L_1285 - .L_1284)
	.align		4
.L_1284:
        /*1d74*/ 	.word	index@(_Z25selective_scan_bwd_kernelI32Selective_Scan_bwd_kernel_traitsILi32ELi8ELb1ELb0ELb1ELb0ELb0EN3c108BFloat16ENS1_7complexIfEEEEv12SSMParamsBwd)
        /*1d78*/ 	.word	0x00000000


	//----- nvinfo : EIATTR_MIN_STACK_SIZE
	.align		4
.L_1285:
        /*1d7c*/ 	.byte	0x04, 0x12
        /*1d7e*/ 	.short	(.L_1287 - .L_1286)
	.align		4
.L_1286:
        /*1d80*/ 	.word	index@(_Z25selective_scan_bwd_kernelI32Selective_Scan_bwd_kernel_traitsILi32ELi8ELb1ELb0ELb1ELb0ELb1EN3c108BFloat16ENS1_7complexIfEEEEv12SSMParamsBwd)
        /*1d84*/ 	.word	0x00000000


	//----- nvinfo : EIATTR_MIN_STACK_SIZE
	.align		4
.L_1287:
        /*1d88*/ 	.byte	0x04, 0x12
        /*1d8a*/ 	.short	(.L_1289 - .L_1288)
	.align		4
.L_1288:
        /*1d8c*/ 	.word	index@(_Z25selective_scan_bwd_kernelI32Selective_Scan_bwd_kernel_traitsILi32ELi8ELb1ELb0ELb1ELb1ELb0EN3c108BFloat16ENS1_7complexIfEEEEv12SSMParamsBwd)
        /*1d90*/ 	.word	0x00000000


	//----- nvinfo : EIATTR_MIN_STACK_SIZE
	.align		4
.L_1289:
        /*1d94*/ 	.byte	0x04, 0x12
        /*1d96*/ 	.short	(.L_1291 - .L_1290)
	.align		4
.L_1290:
        /*1d98*/ 	.word	index@(_Z25selective_scan_bwd_kernelI32Selective_Scan_bwd_kernel_traitsILi32ELi8ELb1ELb0ELb1ELb1ELb1EN3c108BFloat16ENS1_7complexIfEEEEv12SSMParamsBwd)
        /*1d9c*/ 	.word	0x00000000


	//----- nvinfo : EIATTR_MIN_STACK_SIZE
	.align		4
.L_1291:
        /*1da0*/ 	.byte	0x04, 0x12
        /*1da2*/ 	.short	(.L_1293 - .L_1292)
	.align		4
.L_1292:
        /*1da4*/ 	.word	index@(_Z25selective_scan_bwd_kernelI32Selective_Scan_bwd_kernel_traitsILi32ELi8ELb1ELb1ELb0ELb0ELb0EN3c108BFloat16ENS1_7complexIfEEEEv12SSMParamsBwd)
        /*1da8*/ 	.word	0x00000000


	//----- nvinfo : EIATTR_MIN_STACK_SIZE
	.align		4
.L_1293:
        /*1dac*/ 	.byte	0x04, 0x12
        /*1dae*/ 	.short	(.L_1295 - .L_1294)
	.align		4
.L_1294:
        /*1db0*/ 	.word	index@(_Z25selective_scan_bwd_kernelI32Selective_Scan_bwd_kernel_traitsILi32ELi8ELb1ELb1ELb0ELb0ELb1EN3c108BFloat16ENS1_7complexIfEEEEv12SSMParamsBwd)
        /*1db4*/ 	.word	0x00000000


	//----- nvinfo : EIATTR_MIN_STACK_SIZE
	.align		4
.L_1295:
        /*1db8*/ 	.byte	0x04, 0x12
        /*1dba*/ 	.short	(.L_1297 - .L_1296)
	.align		4
.L_1296:
        /*1dbc*/ 	.word	index@(_Z25selective_scan_bwd_kernelI32Selective_Scan_bwd_kernel_traitsILi32ELi8ELb1ELb1ELb0ELb1ELb0EN3c108BFloat16ENS1_7complexIfEEEEv12SSMParamsBwd)
        /*1dc0*/ 	.word	0x00000000


	//----- nvinfo : EIATTR_MIN_STACK_SIZE
	.align		4
.L_1297:
        /*1dc4*/ 	.byte	0x04, 0x12
        /*1dc6*/ 	.short	(.L_1299 - .L_1298)
	.align		4
.L_1298:
        /*1dc8*/ 	.word	index@(_Z25selective_scan_bwd_kernelI32Selective_Scan_bwd_kernel_traitsILi32ELi8ELb1ELb1ELb0ELb1ELb1EN3c108BFloat16ENS1_7complexIfEEEEv12SSMParamsBwd)
        /*1dcc*/ 	.word	0x00000000


	//----- nvinfo : EIATTR_MIN_STACK_SIZE
	.align		4
.L_1299:
        /*1dd0*/ 	.byte	0x04, 0x12
        /*1dd2*/ 	.short	(.L_1301 - .L_1300)
	.align		4
.L_1300:
        /*1dd4*/ 	.word	index@(_Z25selective_scan_bwd_kernelI32Selective_Scan_bwd_kernel_traitsILi32ELi8ELb1ELb1ELb1ELb0ELb0EN3c108BFloat16ENS1_7complexIfEEEEv12SSMParamsBwd)
        /*1dd8*/ 	.word	0x00000000


	//----- nvinfo : EIATTR_MIN_STACK_SIZE
	.align		4
.L_1301:
        /*1ddc*/ 	.byte	0x04, 0x12
        /*1dde*/ 	.short	(.L_1303 - .L_1302)
	.align		4
.L_1302:
        /*1de0*/ 	.word	index@(_Z25selective_scan_bwd_kernelI32Selective_Scan_bwd_kernel_traitsILi32ELi8ELb1ELb1ELb1ELb0ELb1EN3c108BFloat16ENS1_7complexIfEEEEv12SSMParamsBwd)
        /*1de4*/ 	.word	0x00000000


	//----- nvinfo : EIATTR_MIN_STACK_SIZE
	.align		4
.L_1303:
        /*1de8*/ 	.byte	0x04, 0x12
        /*1dea*/ 	.short	(.L_1305 - .L_1304)
	.align		4
.L_1304:
        /*1dec*/ 	.word	index@(_Z25selective_scan_bwd_kernelI32Selective_Scan_bwd_kernel_traitsILi32ELi8ELb1ELb1ELb1ELb1ELb0EN3c108BFloat16ENS1_7complexIfEEEEv12SSMParamsBwd)
        /*1df0*/ 	.word	0x00000000


	//----- nvinfo : EIATTR_MIN_STACK_SIZE
	.align		4
.L_1305:
        /*1df4*/ 	.byte	0x04, 0x12
        /*1df6*/ 	.short	(.L_1307 - .L_1306)
	.align		4
.L_1306:
        /*1df8*/ 	.word	index@(_Z25selective_scan_bwd_kernelI32Selective_Scan_bwd_kernel_traitsILi32ELi8ELb1ELb1ELb1ELb1ELb1EN3c108BFloat16ENS1_7complexIfEEEEv12SSMParamsBwd)
        /*1dfc*/ 	.word	0x00000000


	//----- nvinfo : EIATTR_MIN_STACK_SIZE
	.align		4
.L_1307:
        /*1e00*/ 	.byte	0x04, 0x12
        /*1e02*/ 	.short	(.L_1309 - .L_1308)
	.align		4
.L_1308:
        /*1e04*/ 	.word	index@(_Z25selective_scan_bwd_kernelI32Selective_Scan_bwd_kernel_traitsILi32ELi4ELb0ELb0ELb0ELb0ELb0EN3c108BFloat16ENS1_7complexIfEEEEv12SSMParamsBwd)
        /*1e08*/ 	.word	0x00000000


	//----- nvinfo : EIATTR_MIN_STACK_SIZE
	.align		4
.L_1309:
        /*1e0c*/ 	.byte	0x04, 0x12
        /*1e0e*/ 	.short	(.L_1311 - .L_1310)
	.align		4
.L_1310:
        /*1e10*/ 	.word	index@(_Z25selective_scan_bwd_kernelI32Selective_Scan_bwd_kernel_traitsILi32ELi4ELb0ELb0ELb0ELb0ELb1EN3c108BFloat16ENS1_7complexIfEEEEv12SSMParamsBwd)
        /*1e14*/ 	.word	0x00000000


	//----- nvinfo : EIATTR_MIN_STACK_SIZE
	.align		4
.L_1311:
        /*1e18*/ 	.byte	0x04, 0x12
        /*1e1a*/ 	.short	(.L_1313 - .L_1312)
	.align		4
.L_1312:
        /*1e1c*/ 	.word	index@(_Z25selective_scan_bwd_kernelI32Selective_Scan_bwd_kernel_traitsILi32ELi4ELb0ELb0ELb0ELb1ELb0EN3c108BFloat16ENS1_7complexIfEEEEv12SSMParamsBwd)
        /*1e20*/ 	.word	0x00000000


	//----- nvinfo : EIATTR_MIN_STACK_SIZE
	.align		4
.L_1313:
        /*1e24*/ 	.byte	0x04, 0x12
        /*1e26*/ 	.short	(.L_1315 - .L_1314)
	.align		4
.L_1314:
        /*1e28*/ 	.word	index@(_Z25selective_scan_bwd_kernelI32Selective_Scan_bwd_kernel_traitsILi32ELi4ELb0ELb0ELb0ELb1ELb1EN3c108BFloat16ENS1_7complexIfEEEEv12SSMParamsBwd)
        /*1e2c*/ 	.word	0x00000000


	//----- nvinfo : EIATTR_MIN_STACK_SIZE
	.align		4
.L_1315:
        /*1e30*/ 	.byte	0x04, 0x12
        /*1e32*/ 	.short	(.L_1317 - .L_1316)
	.align		4
.L_1316:
        /*1e34*/ 	.word	index@(_Z25selective_scan_bwd_kernelI32Selective_Scan_bwd_kernel_traitsILi32ELi4ELb0ELb0ELb1ELb0ELb0EN3c108BFloat16ENS1_7complexIfEEEEv12SSMParamsBwd)
        /*1e38*/ 	.word	0x00000000


	//----- nvinfo : EIATTR_MIN_STACK_SIZE
	.align		4
.L_1317:
        /*1e3c*/ 	.byte	0x04, 0x12
        /*1e3e*/ 	.short	(.L_1319 - .L_1318)
	.align		4
.L_1318:
        /*1e40*/ 	.word	index@(_Z25selective_scan_bwd_kernelI32Selective_Scan_bwd_kernel_traitsILi32ELi4ELb0ELb0ELb1ELb0ELb1EN3c108BFloat16ENS1_7complexIfEEEEv12SSMParamsBwd)
        /*1e44*/ 	.word	0x00000000


	//----- nvinfo : EIATTR_MIN_STACK_SIZE
	.align		4
.L_1319:
        /*1e48*/ 	.byte	0x04, 0x12
        /*1e4a*/ 	.short	(.L_1321 - .L_1320)
	.align		4
.L_1320:
        /*1e4c*/ 	.word	index@(_Z25selective_scan_bwd_kernelI32Selective_Scan_bwd_kernel_traitsILi32ELi4ELb0ELb0ELb1ELb1ELb0EN3c108BFloat16ENS1_7complexIfEEEEv12SSMParamsBwd)
        /*1e50*/ 	.word	0x00000000


	//----- nvinfo : EIATTR_MIN_STACK_SIZE
	.align		4
.L_1321:
        /*1e54*/ 	.byte	0x04, 0x12
        /*1e56*/ 	.short	(.L_1323 - .L_1322)
	.align		4
.L_1322:
        /*1e58*/ 	.word	index@(_Z25selective_scan_bwd_kernelI32Selective_Scan_bwd_kernel_traitsILi32ELi4ELb0ELb0ELb1ELb1ELb1EN3c108BFloat16ENS1_7complexIfEEEEv12SSMParamsBwd)
        /*1e5c*/ 	.word	0x00000000


	//----- nvinfo : EIATTR_MIN_STACK_SIZE
	.align		4
.L_1323:
        /*1e60*/ 	.byte	0x04, 0x12
        /*1e62*/ 	.short	(.L_1325 - .L_1324)
	.align		4
.L_1324:
        /*1e64*/ 	.word	index@(_Z25selective_scan_bwd_kernelI32Selective_Scan_bwd_kernel_traitsILi32ELi4ELb0ELb1ELb0ELb0ELb0EN3c108BFloat16ENS1_7complexIfEEEEv12SSMParamsBwd)
        /*1e68*/ 	.word	0x00000000


	//----- nvinfo : EIATTR_MIN_STACK_SIZE
	.align		4
.L_1325:
        /*1e6c*/ 	.byte	0x04, 0x12
        /*1e6e*/ 	.short	(.L_1327 - .L_1326)
	.align		4
.L_1326:
        /*1e70*/ 	.word	index@(_Z25selective_scan_bwd_kernelI32Selective_Scan_bwd_kernel_traitsILi32ELi4ELb0ELb1ELb0ELb0ELb1EN3c108BFloat16ENS1_7complexIfEEEEv12SSMParamsBwd)
        /*1e74*/ 	.word	0x00000000


	//----- nvinfo : EIATTR_MIN_STACK_SIZE
	.align		4
.L_1327:
        /*1e78*/ 	.byte	0x04, 0x12
        /*1e7a*/ 	.short	(.L_1329 - .L_1328)
	.align		4
.L_1328:
        /*1e7c*/ 	.word	index@(_Z25selective_scan_bwd_kernelI32Selective_Scan_bwd_kernel_traitsILi32ELi4ELb0ELb1ELb0ELb1ELb0EN3c108BFloat16ENS1_7complexIfEEEEv12SSMParamsBwd)
        /*1e80*/ 	.word	0x00000000


	//----- nvinfo : EIATTR_MIN_STACK_SIZE
	.align		4
.L_1329:
        /*1e84*/ 	.byte	0x04, 0x12
        /*1e86*/ 	.short	(.L_1331 - .L_1330)
	.align		4
.L_1330:
        /*1e88*/ 	.word	index@(_Z25selective_scan_bwd_kernelI32Selective_Scan_bwd_kernel_traitsILi32ELi4ELb0ELb1ELb0ELb1ELb1EN3c108BFloat16ENS1_7complexIfEEEEv12SSMParamsBwd)
        /*1e8c*/ 	.word	0x00000000


	//----- nvinfo : EIATTR_MIN_STACK_SIZE
	.align		4
.L_1331:
        /*1e90*/ 	.byte	0x04, 0x12
        /*1e92*/ 	.short	(.L_1333 - .L_1332)
	.align		4
.L_1332:
        /*1e94*/ 	.word	index@(_Z25selective_scan_bwd_kernelI32Selective_Scan_bwd_kernel_traitsILi32ELi4ELb0ELb1ELb1ELb0ELb0EN3c108BFloat16ENS1_7complexIfEEEEv12SSMParamsBwd)
        /*1e98*/ 	.word	0x00000000


	//----- nvinfo : EIATTR_MIN_STACK_SIZE
	.align		4
.L_1333:
        /*1e9c*/ 	.byte	0x04, 0x12
        /*1e9e*/ 	.short	(.L_1335 - .L_1334)
	.align		4
.L_1334:
        /*1ea0*/ 	.word	index@(_Z25selective_scan_bwd_kernelI32Selective_Scan_bwd_kernel_traitsILi32ELi4ELb0ELb1ELb1ELb0ELb1EN3c108BFloat16ENS1_7complexIfEEEEv12SSMParamsBwd)
        /*1ea4*/ 	.word	0x00000000


	//----- nvinfo : EIATTR_MIN_STACK_SIZE
	.align		4
.L_1335:
        /*1ea8*/ 	.byte	0x04, 0x12
        /*1eaa*/ 	.short	(.L_1337 - .L_1336)
	.align		4
.L_1336:
        /*1eac*/ 	.word	index@(_Z25selective_scan_bwd_kernelI32Selective_Scan_bwd_kernel_traitsILi32ELi4ELb0ELb1ELb1ELb1ELb0EN3c108BFloat16ENS1_7complexIfEEEEv12SSMParamsBwd)
        /*1eb0*/ 	.word	0x00000000


	//----- nvinfo : EIATTR_MIN_STACK_SIZE
	.align		4
.L_1337:
        /*1eb4*/ 	.byte	0x04, 0x12
        /*1eb6*/ 	.short	(.L_1339 - .L_1338)
	.align		4
.L_1338:
        /*1eb8*/ 	.word	index@(_Z25selective_scan_bwd_kernelI32Selective_Scan_bwd_kernel_traitsILi32ELi4ELb0ELb1ELb1ELb1ELb1EN3c108BFloat16ENS1_7complexIfEEEEv12SSMParamsBwd)
        /*1ebc*/ 	.word	0x00000000


	//----- nvinfo : EIATTR_MIN_STACK_SIZE
	.align		4
.L_1339:
        /*1ec0*/ 	.byte	0x04, 0x12
        /*1ec2*/ 	.short	(.L_1341 - .L_1340)
	.align		4
.L_1340:
        /*1ec4*/ 	.word	index@(_Z25selective_scan_bwd_kernelI32Selective_Scan_bwd_kernel_traitsILi32ELi4ELb1ELb0ELb0ELb0ELb0EN3c108BFloat16ENS1_7complexIfEEEEv12SSMParamsBwd)
        /*1ec8*/ 	.word	0x00000000


	//----- nvinfo : EIATTR_MIN_STACK_SIZE
	.align		4
.L_1341:
        /*1ecc*/ 	.byte	0x04, 0x12
        /*1ece*/ 	.short	(.L_1343 - .L_1342)
	.align		4
.L_1342:
        /*1ed0*/ 	.word	index@(_Z25selective_scan_bwd_kernelI32Selective_Scan_bwd_kernel_traitsILi32ELi4ELb1ELb0ELb0ELb0ELb1EN3c108BFloat16ENS1_7complexIfEEEEv12SSMParamsBwd)
        /*1ed4*/ 	.word	0x00000000


	//----- nvinfo : EIATTR_MIN_STACK_SIZE
	.align		4
.L_1343:
        /*1ed8*/ 	.byte	0x04, 0x12
        /*1eda*/ 	.short	(.L_1345 - .L_1344)
	.align		4
.L_1344:
        /*1edc*/ 	.word	index@(_Z25selective_scan_bwd_kernelI32Selective_Scan_bwd_kernel_traitsILi32ELi4ELb1ELb0ELb0ELb1ELb0EN3c108BFloat16ENS1_7complexIfEEEEv12SSMParamsBwd)
        /*1ee0*/ 	.word	0x00000000


	//----- nvinfo : EIATTR_MIN_STACK_SIZE
	.align		4
.L_1345:
        /*1ee4*/ 	.byte	0x04, 0x12
        /*1ee6*/ 	.short	(.L_1347 - .L_1346)
	.align		4
.L_1346:
        /*1ee8*/ 	.word	index@(_Z25selective_scan_bwd_kernelI32Selective_Scan_bwd_kernel_traitsILi32ELi4ELb1ELb0ELb0ELb1ELb1EN3c108BFloat16ENS1_7complexIfEEEEv12SSMParamsBwd)
        /*1eec*/ 	.word	0x00000000


	//----- nvinfo : EIATTR_MIN_STACK_SIZE
	.align		4
.L_1347:
        /*1ef0*/ 	.byte	0x04, 0x12
        /*1ef2*/ 	.short	(.L_1349 - .L_1348)
	.align		4
.L_1348:
        /*1ef4*/ 	.word	index@(_Z25selective_scan_bwd_kernelI32Selective_Scan_bwd_kernel_traitsILi32ELi4ELb1ELb0ELb1ELb0ELb0EN3c108BFloat16ENS1_7complexIfEEEEv12SSMParamsBwd)
        /*1ef8*/ 	.word	0x00000000


	//----- nvinfo : EIATTR_MIN_STACK_SIZE
	.align		4
.L_1349:
        /*1efc*/ 	.byte	0x04, 0x12
        /*1efe*/ 	.short	(.L_1351 - .L_1350)
	.align		4
.L_1350:
        /*1f00*/ 	.word	index@(_Z25selective_scan_bwd_kernelI32Selective_Scan_bwd_kernel_traitsILi32ELi4ELb1ELb0ELb1ELb0ELb1EN3c108BFloat16ENS1_7complexIfEEEEv12SSMParamsBwd)
        /*1f04*/ 	.word	0x00000000


	//----- nvinfo : EIATTR_MIN_STACK_SIZE
	.align		4
.L_1351:
        /*1f08*/ 	.byte	0x04, 0x12
        /*1f0a*/ 	.short	(.L_1353 - .L_1352)
	.align		4
.L_1352:
        /*1f0c*/ 	.word	index@(_Z25selective_scan_bwd_kernelI32Selective_Scan_bwd_kernel_traitsILi32ELi4ELb1ELb0ELb1ELb1ELb0EN3c108BFloat16ENS1_7complexIfEEEEv12SSMParamsBwd)
        /*1f10*/ 	.word	0x00000000


	//----- nvinfo : EIATTR_MIN_STACK_SIZE
	.align		4
.L_1353:
        /*1f14*/ 	.byte	0x04, 0x12
        /*1f16*/ 	.short	(.L_1355 - .L_1354)
	.align		4
.L_1354:
        /*1f18*/ 	.word	index@(_Z25selective_scan_bwd_kernelI32Selective_Scan_bwd_kernel_traitsILi32ELi4ELb1ELb0ELb1ELb1ELb1EN3c108BFloat16ENS1_7complexIfEEEEv12SSMParamsBwd)
        /*1f1c*/ 	.word	0x00000000


	//----- nvinfo : EIATTR_MIN_STACK_SIZE
	.align		4
.L_1355:
        /*1f20*/ 	.byte	0x04, 0x12
        /*1f22*/ 	.short	(.L_1357 - .L_1356)
	.align		4
.L_1356:
        /*1f24*/ 	.word	index@(_Z25selective_scan_bwd_kernelI32Selective_Scan_bwd_kernel_traitsILi32ELi4ELb1ELb1ELb0ELb0ELb0EN3c108BFloat16ENS1_7complexIfEEEEv12SSMParamsBwd)
        /*1f28*/ 	.word	0x00000000


	//----- nvinfo : EIATTR_MIN_STACK_SIZE
	.align		4
.L_1357:
        /*1f2c*/ 	.byte	0x04, 0x12
        /*1f2e*/ 	.short	(.L_1359 - .L_1358)
	.align		4
.L_1358:
        /*1f30*/ 	.word	index@(_Z25selective_scan_bwd_kernelI32Selective_Scan_bwd_kernel_traitsILi32ELi4ELb1ELb1ELb0ELb0ELb1EN3c108BFloat16ENS1_7complexIfEEEEv12SSMParamsBwd)
        /*1f34*/ 	.word	0x00000000


	//----- nvinfo : EIATTR_MIN_STACK_SIZE
	.align		4
.L_1359:
        /*1f38*/ 	.byte	0x04, 0x12
        /*1f3a*/ 	.short	(.L_1361 - .L_1360)
	.align		4
.L_1360:
        /*1f3c*/ 	.word	index@(_Z25selective_scan_bwd_kernelI32Selective_Scan_bwd_kernel_traitsILi32ELi4ELb1ELb1ELb0ELb1ELb0EN3c108BFloat16ENS1_7complexIfEEEEv12SSMParamsBwd)
        /*1f40*/ 	.word	0x00000000


	//----- nvinfo : EIATTR_MIN_STACK_SIZE
	.align		4
.L_1361:
        /*1f44*/ 	.byte	0x04, 0x12
        /*1f46*/ 	.short	(.L_1363 - .L_1362)
	.align		4
.L_1362:
        /*1f48*/ 	.word	index@(_Z25selective_scan_bwd_kernelI32Selective_Scan_bwd_kernel_traitsILi32ELi4ELb1ELb1ELb0ELb1ELb1EN3c108BFloat16ENS1_7complexIfEEEEv12SSMParamsBwd)
        /*1f4c*/ 	.word	0x00000000


	//----- nvinfo : EIATTR_MIN_STACK_SIZE
	.align		4
.L_1363:
        /*1f50*/ 	.byte	0x04, 0x12
        /*1f52*/ 	.short	(.L_1365 - .L_1364)
	.align		4
.L_1364:
        /*1f54*/ 	.word	index@(_Z25selective_scan_bwd_kernelI32Selective_Scan_bwd_kernel_traitsILi32ELi4ELb1ELb1ELb1ELb0ELb0EN3c108BFloat16ENS1_7complexIfEEEEv12SSMParamsBwd)
        /*1f58*/ 	.word	0x00000000


	//----- nvinfo : EIATTR_MIN_STACK_SIZE
	.align		4
.L_1365:
        /*1f5c*/ 	.byte	0x04, 0x12
        /*1f5e*/ 	.short	(.L_1367 - .L_1366)
	.align		4
.L_1366:
        /*1f60*/ 	.word	index@(_Z25selective_scan_bwd_kernelI32Selective_Scan_bwd_kernel_traitsILi32ELi4ELb1ELb1ELb1ELb0ELb1EN3c108BFloat16ENS1_7complexIfEEEEv12SSMParamsBwd)
        /*1f64*/ 	.word	0x00000000


	//----- nvinfo : EIATTR_MIN_STACK_SIZE
	.align		4
.L_1367:
        /*1f68*/ 	.byte	0x04, 0x12
        /*1f6a*/ 	.short	(.L_1369 - .L_1368)
	.align		4
.L_1368:
        /*1f6c*/ 	.word	index@(_Z25selective_scan_bwd_kernelI32Selective_Scan_bwd_kernel_traitsILi32ELi4ELb1ELb1ELb1ELb1ELb0EN3c108BFloat16ENS1_7complexIfEEEEv12SSMParamsBwd)
        /*1f70*/ 	.word	0x00000000


	//----- nvinfo : EIATTR_MIN_STACK_SIZE
	.align		4
.L_1369:
        /*1f74*/ 	.byte	0x04, 0x12
        /*1f76*/ 	.short	(.L_1371 - .L_1370)
	.align		4
.L_1370:
        /*1f78*/ 	.word	index@(_Z25selective_scan_bwd_kernelI32Selective_Scan_bwd_kernel_traitsILi32ELi4ELb1ELb1ELb1ELb1ELb1EN3c108BFloat16ENS1_7complexIfEEEEv12SSMParamsBwd)
        /*1f7c*/ 	.word	0x00000000
.L_1371:


//--------------------- .nv.info._Z25selective_scan_bwd_kernelI32Selective_Scan_bwd_kernel_traitsILi128ELi16ELb0ELb0ELb0ELb0ELb0EN3c108BFloat16ENS1_7complexIfEEEEv12SSMParamsBwd --------------------------
	.section	.nv.info._Z25selective_scan_bwd_kernelI32Selective_Scan_bwd_kernel_traitsILi128ELi16ELb0ELb0ELb0ELb0ELb0EN3c108BFloat16ENS1_7complexIfEEEEv12SSMParamsBwd,"",@"SHT_CUDA_INFO"
	.sectionflags	@""
	.align	4


	//----- nvinfo : EIATTR_CUDA_API_VERSION
	.align		4
        /*0000*/ 	.byte	0x04, 0x37
        /*0002*/ 	.short	(.L_1373 - .L_1372)
.L_1372:
        /*0004*/ 	.word	0x00000082


	//----- nvinfo : EIATTR_SW2861232_WAR
	.align		4
.L_1373:
        /*0008*/ 	.byte	0x01, 0x35
	.zero		2


	//----- nvinfo : EIATTR_PARAM_CBANK
	.align		4
        /*000c*/ 	.byte	0x04, 0x0a
        /*000e*/ 	.short	(.L_1375 - .L_1374)
	.align		4
.L_1374:
        /*0010*/ 	.word	index@(.nv.constant0._Z25selective_scan_bwd_kernelI32Selective_Scan_bwd_kernel_traitsILi128ELi16ELb0ELb0ELb0ELb0ELb0EN3c108BFloat16ENS1_7complexIfEEEEv12SSMParamsBwd)
        /*0014*/ 	.short	0x0160
        /*0016*/ 	.short	0x01f0


	//----- nvinfo : EIATTR_CBANK_PARAM_SIZE
	.align		4
.L_1375:
        /*0018*/ 	.byte	0x03, 0x19
        /*001a*/ 	.short	0x01f0


	//----- nvinfo : EIATTR_KPARAM_INFO
	.align		4
        /*001c*/ 	.byte	0x04, 0x17
        /*001e*/ 	.short	(.L_1377 - .L_1376)
.L_1376:
        /*0020*/ 	.word	0x00000000
        /*0024*/ 	.short	0x0000
        /*0026*/ 	.short	0x0000
        /*0028*/ 	.byte	0x00, 0xf0, 0xc1, 0x07


	//----- nvinfo : EIATTR_MAXREG_COUNT
	.align		4
.L_1377:
        /*002c*/ 	.byte	0x03, 0x1b
        /*002e*/ 	.short	0x00ff


	//----- nvinfo : EIATTR_NUM_BARRIERS
	.align		4
        /*0030*/ 	.byte	0x02, 0x4c
        /*0032*/ 	.byte	0x01
	.zero		1


	//----- nvinfo : EIATTR_MERCURY_ISA_VERSION
	.align		4
        /*0034*/ 	.byte	0x03, 0x5f
        /*0036*/ 	.short	0x0000


	//----- nvinfo : EIATTR_COOP_GROUP_MASK_REGIDS
	.align		4
        /*0038*/ 	.byte	0x04, 0x29
        /*003a*/ 	.short	(.L_1379 - .L_1378)


	//   ....[0]....
.L_1378:
        /*003c*/ 	.word	0xffffffff


	//   ....[1]....
        /*0040*/ 	.word	0xffffffff


	//   ....[2]....
        /*0044*/ 	.word	0xffffffff


	//   ....[3]....
        /*0048*/ 	.word	0xffffffff


	//   ....[4]....
        /*004c*/ 	.word	0xffffffff


	//   ....[5]....
        /*0050*/ 	.word	0xffffffff


	//   ....[6]....
        /*0054*/ 	.word	0xffffffff


	//   ....[7]....
        /*0058*/ 	.word	0xffffffff


	//   ....[8]....
        /*005c*/ 	.word	0xffffffff


	//   ....[9]....
        /*0060*/ 	.word	0xffffffff


	//   ....[10]....
        /*0064*/ 	.word	0xffffffff


	//   ....[11]....
        /*0068*/ 	.word	0xffffffff


	//   ....[12]....
        /*006c*/ 	.word	0xffffffff


	//   ....[13]....
        /*0070*/ 	.word	0xffffffff


	//   ....[14]....
        /*0074*/ 	.word	0xffffffff


	//   ....[15]....
        /*0078*/ 	.word	0xffffffff


	//   ....[16]....
        /*007c*/ 	.word	0xffffffff


	//   ....[17]....
        /*0080*/ 	.word	0xffffffff


	//   ....[18]....
        /*0084*/ 	.word	0xffffffff


	//   ....[19]....
        /*0088*/ 	.word	0xffffffff


	//   ....[20]....
        /*008c*/ 	.word	0xffffffff


	//   ....[21]....
        /*0090*/ 	.word	0xffffffff


	//   ....[22]....
        /*0094*/ 	.word	0xffffffff


	//   ....[23]....
        /*0098*/ 	.word	0xffffffff


	//   ....[24]....
        /*009c*/ 	.word	0xffffffff


	//   ....[25]....
        /*00a0*/ 	.word	0xffffffff


	//   ....[26]....
        /*00a4*/ 	.word	0xffffffff


	//   ....[27]....
        /*00a8*/ 	.word	0xffffffff


	//   ....[28]....
        /*00ac*/ 	.word	0xffffffff


	//   ....[29]....
        /*00b0*/ 	.word	0xffffffff


	//   ....[30]....
        /*00b4*/ 	.word	0xffffffff


	//   ....[31]....
        /*00b8*/ 	.word	0xffffffff


	//   ....[32]....
        /*00bc*/ 	.word	0xffffffff


	//   ....[33]....
        /*00c0*/ 	.word	0xffffffff


	//   ....[34]....
        /*00c4*/ 	.word	0xffffffff


	//   ....[35]....
        /*00c8*/ 	.word	0xffffffff


	//   ....[36]....
        /*00cc*/ 	.word	0xffffffff


	//   ....[37]....
        /*00d0*/ 	.word	0xffffffff


	//   ....[38]....
        /*00d4*/ 	.word	0xffffffff


	//   ....[39]....
        /*00d8*/ 	.word	0xffffffff


	//   ....[40]....
        /*00dc*/ 	.word	0xffffffff


	//   ....[41]....
        /*00e0*/ 	.word	0xffffffff


	//   ....[42]....
        /*00e4*/ 	.word	0xffffffff


	//   ....[43]....
        /*00e8*/ 	.word	0xffffffff


	//   ....[44]....
        /*00ec*/ 	.word	0xffffffff


	//   ....[45]....
        /*00f0*/ 	.word	0xffffffff


	//   ....[46]....
        /*00f4*/ 	.word	0xffffffff


	//   ....[47]....
        /*00f8*/ 	.word	0xffffffff


	//   ....[48]....
        /*00fc*/ 	.word	0xffffffff


	//   ....[49]....
        /*0100*/ 	.word	0xffffffff


	//   ....[50]....
        /*0104*/ 	.word	0xffffffff


	//   ....[51]....
        /*0108*/ 	.word	0xffffffff


	//   ....[52]....
        /*010c*/ 	.word	0xffffffff


	//   ....[53]....
        /*0110*/ 	.word	0xffffffff


	//   ....[54]....
        /*0114*/ 	.word	0xffffffff


	//   ....[55]....
        /*0118*/ 	.word	0xffffffff


	//   ....[56]....
        /*011c*/ 	.word	0xffffffff


	//   ....[57]....
        /*0120*/ 	.word	0xffffffff


	//   ....[58]....
        /*0124*/ 	.word	0xffffffff


	//   ....[59]....
        /*0128*/ 	.word	0xffffffff


	//   ....[60]....
        /*012c*/ 	.word	0xffffffff


	//   ....[61]....
        /*0130*/ 	.word	0xffffffff


	//   ....[62]....
        /*0134*/ 	.word	0xffffffff


	//   ....[63]....
        /*0138*/ 	.word	0xffffffff


	//   ....[64]....
        /*013c*/ 	.word	0xffffffff


	//   ....[65]....
        /*0140*/ 	.word	0xffffffff


	//   ....[66]....
        /*0144*/ 	.word	0xffffffff


	//   ....[67]....
        /*0148*/ 	.word	0xffffffff


	//   ....[68]....
        /*014c*/ 	.word	0xffffffff


	//   ....[69]....
        /*0150*/ 	.word	0xffffffff


	//   ....[70]....
        /*0154*/ 	.word	0xffffffff


	//   ....[71]....
        /*0158*/ 	.word	0xffffffff


	//   ....[72]....
        /*015c*/ 	.word	0xffffffff


	//   ....[73]....
        /*0160*/ 	.word	0xffffffff


	//   ....[74]....
        /*0164*/ 	.word	0xffffffff


	//   ....[75]....
        /*0168*/ 	.word	0xffffffff


	//   ....[76]....
        /*016c*/ 	.word	0xffffffff


	//   ....[77]....
        /*0170*/ 	.word	0xffffffff


	//   ....[78]....
        /*0174*/ 	.word	0xffffffff


	//   ....[79]....
        /*0178*/ 	.word	0xffffffff


	//   ....[80]....
        /*017c*/ 	.word	0xffffffff


	//   ....[81]....
        /*0180*/ 	.word	0xffffffff


	//   ....[82]....
        /*0184*/ 	.word	0xffffffff


	//   ....[83]....
        /*0188*/ 	.word	0xffffffff


	//   ....[84]....
        /*018c*/ 	.word	0xffffffff


	//   ....[85]....
        /*0190*/ 	.word	0xffffffff


	//   ....[86]....
        /*0194*/ 	.word	0xffffffff


	//   ....[87]....
        /*0198*/ 	.word	0xffffffff


	//   ....[88]....
        /*019c*/ 	.word	0xffffffff


	//   ....[89]....
        /*01a0*/ 	.word	0xffffffff


	//   ....[90]....
        /*01a4*/ 	.word	0xffffffff


	//   ....[91]....
        /*01a8*/ 	.word	0xffffffff


	//   ....[92]....
        /*01ac*/ 	.word	0xffffffff


	//   ....[93]....
        /*01b0*/ 	.word	0xffffffff


	//   ....[94]....
        /*01b4*/ 	.word	0xffffffff


	//   ....[95]....
        /*01b8*/ 	.word	0xffffffff


	//   ....[96]....
        /*01bc*/ 	.word	0xffffffff


	//   ....[97]....
        /*01c0*/ 	.word	0xffffffff


	//   ....[98]....
        /*01c4*/ 	.word	0xffffffff


	//   ....[99]....
        /*01c8*/ 	.word	0xffffffff


	//   ....[100]....
        /*01cc*/ 	.word	0xffffffff


	//   ....[101]....
        /*01d0*/ 	.word	0xffffffff


	//   ....[102]....
        /*01d4*/ 	.word	0xffffffff


	//   ....[103]....
        /*01d8*/ 	.word	0xffffffff


	//   ....[104]....
        /*01dc*/ 	.word	0xffffffff


	//   ....[105]....
        /*01e0*/ 	.word	0xffffffff


	//   ....[106]....
        /*01e4*/ 	.word	0xffffffff


	//   ....[107]....
        /*01e8*/ 	.word	0xffffffff


	//   ....[108]....
        /*01ec*/ 	.word	0xffffffff


	//   ....[109]....
        /*01f0*/ 	.word	0xffffffff


	//   ....[110]....
        /*01f4*/ 	.word	0xffffffff


	//   ....[111]....
        /*01f8*/ 	.word	0xffffffff


	//   ....[112]....
        /*01fc*/ 	.word	0xffffffff


	//   ....[113]....
        /*0200*/ 	.word	0xffffffff


	//   ....[114]....
        /*0204*/ 	.word	0xffffffff


	//   ....[115]....
        /*0208*/ 	.word	0xffffffff


	//   ....[116]....
        /*020c*/ 	.word	0xffffffff


	//   ....[117]....
        /*0210*/ 	.word	0xffffffff


	//   ....[118]....
        /*0214*/ 	.word	0xffffffff


	//   ....[119]....
        /*0218*/ 	.word	0xffffffff


	//   ....[120]....
        /*021c*/ 	.word	0xffffffff


	//   ....[121]....
        /*0220*/ 	.word	0xffffffff


	//   ....[122]....
        /*0224*/ 	.word	0xffffffff


	//   ....[123]....
        /*0228*/ 	.word	0xffffffff


	//   ....[124]....
        /*022c*/ 	.word	0xffffffff


	//   ....[125]....
        /*0230*/ 	.word	0xffffffff


	//   ....[126]....
        /*0234*/ 	.word	0xffffffff


	//   ....[127]....
        /*0238*/ 	.word	0xffffffff


	//   ....[128]....
        /*023c*/ 	.word	0xffffffff


	//   ....[129]....
        /*0240*/ 	.word	0xffffffff


	//   ....[130]....
        /*0244*/ 	.word	0xffffffff


	//   ....[131]....
        /*0248*/ 	.word	0xffffffff


	//   ....[132]....
        /*024c*/ 	.word	0xffffffff


	//   ....[133]....
        /*0250*/ 	.word	0xffffffff


	//   ....[134]....
        /*0254*/ 	.word	0xffffffff


	//   ....[135]....
        /*0258*/ 	.word	0xffffffff


	//   ....[136]....
        /*025c*/ 	.word	0xffffffff


	//   ....[137]....
        /*0260*/ 	.word	0xffffffff


	//   ....[138]....
        /*0264*/ 	.word	0xffffffff


	//   ....[139]....
        /*0268*/ 	.word	0xffffffff


	//   ....[140]....
        /*026c*/ 	.word	0xffffffff


	//   ....[141]....
        /*0270*/ 	.word	0xffffffff


	//   ....[142]....
        /*0274*/ 	.word	0xffffffff


	//   ....[143]....
        /*0278*/ 	.word	0xffffffff


	//   ....[144]....
        /*027c*/ 	.word	0xffffffff


	//   ....[145]....
        /*0280*/ 	.word	0xffffffff


	//   ....[146]....
        /*0284*/ 	.word	0xffffffff


	//   ....[147]....
        /*0288*/ 	.word	0xffffffff


	//   ....[148]....
        /*028c*/ 	.word	0xffffffff


	//   ....[149]....
        /*0290*/ 	.word	0xffffffff


	//   ....[150]....
        /*0294*/ 	.word	0xffffffff


	//   ....[151]....
        /*0298*/ 	.word	0xffffffff


	//   ....[152]....
        /*029c*/ 	.word	0xffffffff


	//   ....[153]....
        /*02a0*/ 	.word	0xffffffff


	//   ....[154]....
        /*02a4*/ 	.word	0xffffffff


	//   ....[155]....
        /*02a8*/ 	.word	0xffffffff


	//   ....[156]....
        /*02ac*/ 	.word	0xffffffff


	//   ....[157]....
        /*02b0*/ 	.word	0xffffffff


	//   ....[158]....
        /*02b4*/ 	.word	0xffffffff


	//----- nvinfo : EIATTR_COOP_GROUP_INSTR_OFFSETS
	.align		4
.L_1379:
        /*02b8*/ 	.byte	0x04, 0x28
        /*02ba*/ 	.short	(.L_1381 - .L_1380)


	//   ....[0]....
.L_1380:
        /*02bc*/ 	.word	0x00000fa0


	//   ....[1]....
        /*02c0*/ 	.word	0x000014c0


	//   ....[2]....
        /*02c4*/ 	.word	0x00001a30


	//   ....[3]....
        /*02c8*/ 	.word	0x00003ea0


	//   ....[4]....
        /*02cc*/ 	.word	0x00003ec0


	//   ....[5]....
        /*02d0*/ 	.word	0x00003ef0


	//   ....[6]....
        /*02d4*/ 	.word	0x00003f00


	//   ....[7]....
        /*02d8*/ 	.word	0x00003fb0


	//   ....[8]....
        /*02dc*/ 	.word	0x00003fd0


	//   ....[9]....
        /*02e0*/ 	.word	0x00003fe0


	//   ....[10]....
        /*02e4*/ 	.word	0x00003ff0


	//   ....[11]....
        /*02e8*/ 	.word	0x000040b0


	//   ....[12]....
        /*02ec*/ 	.word	0x000040d0


	//   ....[13]....
        /*02f0*/ 	.word	0x000040e0


	//   ....[14]....
        /*02f4*/ 	.word	0x000040f0


	//   ....[15]....
        /*02f8*/ 	.word	0x000041b0


	//   ....[16]....
        /*02fc*/ 	.word	0x000041d0


	//   ....[17]....
        /*0300*/ 	.word	0x000041e0


	//   ....[18]....
        /*0304*/ 	.word	0x000041f0


	//   ....[19]....
        /*0308*/ 	.word	0x000042b0


	//   ....[20]....
        /*030c*/ 	.word	0x000042c0


	//   ....[21]....
        /*0310*/ 	.word	0x000042e0


	//   ....[22]....
        /*0314*/ 	.word	0x000042f0


	//   ....[23]....
        /*0318*/ 	.word	0x00004440


	//   ....[24]....
        /*031c*/ 	.word	0x000044b0


	//   ....[25]....
        /*0320*/ 	.word	0x00004520


	//   ....[26]....
        /*0324*/ 	.word	0x00004590


	//   ....[27]....
        /*0328*/ 	.word	0x000045b0


	//   ....[28]....
        /*032c*/ 	.word	0x000045c0


	//   ....[29]....
        /*0330*/ 	.word	0x000045d0


	//   ....[30]....
        /*0334*/ 	.word	0x000045e0


	//   ....[31]....
        /*0338*/ 	.word	0x000045f0


	//   ....[32]....
        /*033c*/ 	.word	0x00004600


	//   ....[33]....
        /*0340*/ 	.word	0x00004610


	//   ....[34]....
        /*0344*/ 	.word	0x00004620


	//   ....[35]....
        /*0348*/ 	.word	0x00005c10


	//   ....[36]....
        /*034c*/ 	.word	0x00005c30


	//   ....[37]....
        /*0350*/ 	.word	0x00005c40


	//   ....[38]....
        /*0354*/ 	.word	0x00005c50


	//   ....[39]....
        /*0358*/ 	.word	0x00005d70


	//   ....[40]....
        /*035c*/ 	.word	0x00005d80


	//   ....[41]....
        /*0360*/ 	.word	0x00005d90


	//   ....[42]....
        /*0364*/ 	.word	0x00005da0


	//   ....[43]....
        /*0368*/ 	.word	0x00005ec0


	//   ....[44]....
        /*036c*/ 	.word	0x00005ee0


	//   ....[45]....
        /*0370*/ 	.word	0x00005ef0


	//   ....[46]....
        /*0374*/ 	.word	0x00005f00


	//   ....[47]....
        /*0378*/ 	.word	0x00006020


	//   ....[48]....
        /*037c*/ 	.word	0x00006030


	//   ....[49]....
        /*0380*/ 	.word	0x00006040


	//   ....[50]....
        /*0384*/ 	.word	0x00006050


	//   ....[51]....
        /*0388*/ 	.word	0x00006170


	//   ....[52]....
        /*038c*/ 	.word	0x00006190


	//   ....[53]....
        /*0390*/ 	.word	0x000061a0


	//   ....[54]....
        /*0394*/ 	.word	0x000061b0


	//   ....[55]....
        /*0398*/ 	.word	0x000062b0


	//   ....[56]....
        /*039c*/ 	.word	0x000062c0


	//   ....[57]....
        /*03a0*/ 	.word	0x000062d0


	//   ....[58]....
        /*03a4*/ 	.word	0x000062e0


	//   ....[59]....
        /*03a8*/ 	.word	0x000062f0


	//   ....[60]....
        /*03ac*/ 	.word	0x00006300


	//   ....[61]....
        /*03b0*/ 	.word	0x00006310


	//   ....[62]....
        /*03b4*/ 	.word	0x00006340


	//   ....[63]....
        /*03b8*/ 	.word	0x00006370


	//   ....[64]....
        /*03bc*/ 	.word	0x000063a0


	//   ....[65]....
        /*03c0*/ 	.word	0x000063c0


	//   ....[66]....
        /*03c4*/ 	.word	0x000063d0


	//   ....[67]....
        /*03c8*/ 	.word	0x00007a10


	//   ....[68]....
        /*03cc*/ 	.word	0x00007ab0


	//   ....[69]....
        /*03d0*/ 	.word	0x00007b00


	//   ....[70]....
        /*03d4*/ 	.word	0x00007b30


	//   ....[71]....
        /*03d8*/ 	.word	0x00007c40


	//   ....[72]....
        /*03dc*/ 	.word	0x00007c80


	//   ....[73]....
        /*03e0*/ 	.word	0x00007cc0


	//   ....[74]....
        /*03e4*/ 	.word	0x00007cf0


	//   ....[75]....
        /*03e8*/ 	.word	0x00007d80


	//   ....[76]....
        /*03ec*/ 	.word	0x00007dc0


	//   ....[77]....
        /*03f0*/ 	.word	0x00007df0


	//   ....[78]....
        /*03f4*/ 	.word	0x00007e30


	//   ....[79]....
        /*03f8*/ 	.word	0x00007f10


	//   ....[80]....
        /*03fc*/ 	.word	0x00007fa0


	//   ....[81]....
        /*0400*/ 	.word	0x00008000


	//   ....[82]....
        /*0404*/ 	.word	0x00008030


	//   ....[83]....
        /*0408*/ 	.word	0x00008130


	//   ....[84]....
        /*040c*/ 	.word	0x000081b0


	//   ....[85]....
        /*0410*/ 	.word	0x000081f0


	//   ....[86]....
        /*0414*/ 	.word	0x00008220


	//   ....[87]....
        /*0418*/ 	.word	0x00008a90


	//   ....[88]....
        /*041c*/ 	.word	0x00009650


	//   ....[89]....
        /*0420*/ 	.word	0x00009c40


	//   ....[90]....
        /*0424*/ 	.word	0x00009ca0


	//   ....[91]....
        /*0428*/ 	.word	0x00009cf0


	//   ....[92]....
        /*042c*/ 	.word	0x00009d10


	//   ....[93]....
        /*0430*/ 	.word	0x00009d30


	//   ....[94]....
        /*0434*/ 	.word	0x00009e30


	//   ....[95]....
        /*0438*/ 	.word	0x00009e80


	//   ....[96]....
        /*043c*/ 	.word	0x00009ed0


	//   ....[97]....
        /*0440*/ 	.word	0x00009ef0


	//   ....[98]....
        /*0444*/ 	.word	0x00009f10


	//   ....[99]....
        /*0448*/ 	.word	0x0000a5c0


	//   ....[100]....
        /*044c*/ 	.word	0x0000a640


	//   ....[101]....
        /*0450*/ 	.word	0x0000a6b0


	//   ....[102]....
        /*0454*/ 	.word	0x0000a720


	//   ....[103]....
        /*0458*/ 	.word	0x0000a870


	//   ....[104]....
        /*045c*/ 	.word	0x0000a8e0


	//   ....[105]....
        /*0460*/ 	.word	0x0000a950


	//   ....[106]....
        /*0464*/ 	.word	0x0000a9c0


	//   ....[107]....
        /*0468*/ 	.word	0x0000aae0


	//   ....[108]....
        /*046c*/ 	.word	0x0000ab50


	//   ....[109]....
        /*0470*/ 	.word	0x0000abc0


	//   ....[110]....
        /*0474*/ 	.word	0x0000ac30


	//   ....[111]....
        /*0478*/ 	.word	0x0000ad50


	//   ....[112]....
        /*047c*/ 	.word	0x0000adc0


	//   ....[113]....
        /*0480*/ 	.word	0x0000ae30


	//   ....[114]....
        /*0484*/ 	.word	0x0000aea0


	//   ....[115]....
        /*0488*/ 	.word	0x0000afe0


	//   ....[116]....
        /*048c*/ 	.word	0x0000b050


	//   ....[117]....
        /*0490*/ 	.word	0x0000b0c0


	//   ....[118]....
        /*0494*/ 	.word	0x0000b130


	//   ....[119]....
        /*0498*/ 	.word	0x0000b1a0


	//   ....[120]....
        /*049c*/ 	.word	0x0000b210


	//   ....[121]....
        /*04a0*/ 	.word	0x0000b280


	//   ....[122]....
        /*04a4*/ 	.word	0x0000b2f0


	//   ....[123]....
        /*04a8*/ 	.word	0x0000b380


	//   ....[124]....
        /*04ac*/ 	.word	0x0000b3f0


	//   ....[125]....
        /*04b0*/ 	.word	0x0000b460


	//   ....[126]....
        /*04b4*/ 	.word	0x0000b4d0


	//   ....[127]....
        /*04b8*/ 	.word	0x0000b540


	//   ....[128]....
        /*04bc*/ 	.word	0x0000b5c0


	//   ....[129]....
        /*04c0*/ 	.word	0x0000b630


	//   ....[130]....
        /*04c4*/ 	.word	0x0000b6a0


	//   ....[131]....
        /*04c8*/ 	.word	0x0000b710


	//   ....[132]....
        /*04cc*/ 	.word	0x0000b780


	//   ....[133]....
        /*04d0*/ 	.word	0x0000b7f0


	//   ....[134]....
        /*04d4*/ 	.word	0x0000b860


	//   ....[135]....
        /*04d8*/ 	.word	0x0000b8d0


	//   ....[136]....
        /*04dc*/ 	.word	0x0000b950


	//   ....[137]....
        /*04e0*/ 	.word	0x0000b9c0


	//   ....[138]....
        /*04e4*/ 	.word	0x0000ba30


	//   ....[139]....
        /*04e8*/ 	.word	0x0000baa0


	//   ....[140]....
        /*04ec*/ 	.word	0x0000bb10


	//   ....[141]....
        /*04f0*/ 	.word	0x0000bb80


	//   ....[142]....
        /*04f4*/ 	.word	0x0000bbf0


	//   ....[143]....
        /*04f8*/ 	.word	0x0000bc60


	//   ....[144]....
        /*04fc*/ 	.word	0x0000bce0


	//   ....[145]....
        /*0500*/ 	.word	0x0000bd50


	//   ....[146]....
        /*0504*/ 	.word	0x0000bdc0


	//   ....[147]....
        /*0508*/ 	.word	0x0000be30


	//   ....[148]....
        /*050c*/ 	.word	0x0000bea0


	//   ....[149]....
        /*0510*/ 	.word	0x0000bf10


	//   ....[150]....
        /*0514*/ 	.word	0x0000bf80


	//   ....[151]....
        /*0518*/ 	.word	0x0000bff0


	//   ....[152]....
        /*051c*/ 	.word	0x0000c060


	//   ....[153]....
        /*0520*/ 	.word	0x0000c0d0


	//   ....[154]....
        /*0524*/ 	.word	0x0000c140


	//   ....[155]....
        /*0528*/ 	.word	0x0000c210


	//   ....[156]....
        /*052c*/ 	.word	0x0000c280


	//   ....[157]....
        /*0530*/ 	.word	0x0000c2f0


	//   ....[158]....
        /*0534*/ 	.word	0x0000c360


	//----- nvinfo : EIATTR_EXIT_INSTR_OFFSETS
	.align		4
.L_1381:
        /*0538*/ 	.byte	0x04, 0x1c
        /*053a*/ 	.short	(.L_1383 - .L_1382)


	//   ....[0]....
.L_1382:
        /*053c*/ 	.word	0x0000a020


	//   ....[1]....
        /*0540*/ 	.word	0x0000a560


	//----- nvinfo : EIATTR_MAX_THREADS
	.align		4
.L_1383:
        /*0544*/ 	.byte	0x04, 0x05
        /*0546*/ 	.short	(.L_1385 - .L_1384)
.L_1384:
        /*0548*/ 	.word	0x00000080
        /*054c*/ 	.word	0x00000001
        /*0550*/ 	.word	0x00000001


	//----- nvinfo : EIATTR_CRS_STACK_SIZE
	.align		4
.L_1385:
        /*0554*/ 	.byte	0x04, 0x1e
        /*0556*/ 	.short	(.L_1387 - .L_1386)
.L_1386:
        /*0558*/ 	.word	0x00000000
.L_1387:


//--------------------- .nv.info._Z25selective_scan_bwd_kernelI32Selective_Scan_bwd_kernel_traitsILi128ELi16ELb0ELb0ELb0ELb0ELb1EN3c108BFloat16ENS1_7complexIfEEEEv12SSMParamsBwd --------------------------
	.section	.nv.info._Z25selective_scan_bwd_kernelI32Selective_Scan_bwd_kernel_traitsILi128ELi16ELb0ELb0ELb0ELb0ELb1EN3c108BFloat16ENS1_7complexIfEEEEv12SSMParamsBwd,"",@"SHT_CUDA_INFO"
	.sectionflags	@""
	.align	4


	//----- nvinfo : EIATTR_CUDA_API_VERSION
	.align		4
        /*0000*/ 	.byte	0x04, 0x37
        /*0002*/ 	.short	(.L_1389 - .L_1388)
.L_1388:
        /*0004*/ 	.word	0x00000082


	//----- nvinfo : EIATTR_SW2861232_WAR
	.align		4
.L_1389:
        /*0008*/ 	.byte	0x01, 0x35
	.zero		2


	//----- nvinfo : EIATTR_PARAM_CBANK
	.align		4
        /*000c*/ 	.byte	0x04, 0x0a
        /*000e*/ 	.short	(.L_1391 - .L_1390)
	.align		4
.L_1390:
        /*0010*/ 	.word	index@(.nv.constant0._Z25selective_scan_bwd_kernelI32Selective_Scan_bwd_kernel_traitsILi128ELi16ELb0ELb0ELb0ELb0ELb1EN3c108BFloat16ENS1_7complexIfEEEEv12SSMParamsBwd)
        /*0014*/ 	.short	0x0160
        /*0016*/ 	.short	0x01f0


	//----- nvinfo : EIATTR_CBANK_PARAM_SIZE
	.align		4
.L_1391:
        /*0018*/ 	.byte	0x03, 0x19
        /*001a*/ 	.short	0x01f0


	//----- nvinfo : EIATTR_KPARAM_INFO
	.align		4
        /*001c*/ 	.byte	0x04, 0x17
        /*001e*/ 	.short	(.L_1393 - .L_1392)
.L_1392:
        /*0020*/ 	.word	0x00000000
        /*0024*/ 	.short	0x0000
        /*0026*/ 	.short	0x0000
        /*0028*/ 	.byte	0x00, 0xf0, 0xc1, 0x07


	//----- nvinfo : EIATTR_MAXREG_COUNT
	.align		4
.L_1393:
        /*002c*/ 	.byte	0x03, 0x1b
        /*002e*/ 	.short	0x00ff


	//----- nvinfo : EIATTR_NUM_BARRIERS
	.align		4
        /*0030*/ 	.byte	0x02, 0x4c
        /*0032*/ 	.byte	0x01
	.zero		1


	//----- nvinfo : EIATTR_MERCURY_ISA_VERSION
	.align		4
        /*0034*/ 	.byte	0x03, 0x5f
        /*0036*/ 	.short	0x0000


	//----- nvinfo : EIATTR_COOP_GROUP_MASK_REGIDS
	.align		4
        /*0038*/ 	.byte	0x04, 0x29
        /*003a*/ 	.short	(.L_1395 - .L_1394)


	//   ....[0]....
.L_1394:
        /*003c*/ 	.word	0xffffffff


	//   ....[1]....
        /*0040*/ 	.word	0xffffffff


	//   ....[2]....
        /*0044*/ 	.word	0xffffffff


	//   ....[3]....
        /*0048*/ 	.word	0xffffffff


	//   ....[4]....
        /*004c*/ 	.word	0xffffffff


	//   ....[5]....
        /*0050*/ 	.word	0xffffffff


	//   ....[6]....
        /*0054*/ 	.word	0xffffffff


	//   ....[7]....
        /*0058*/ 	.word	0xffffffff


	//   ....[8]....
        /*005c*/ 	.word	0xffffffff


	//   ....[9]....
        /*0060*/ 	.word	0xffffffff


	//   ....[10]....
        /*0064*/ 	.word	0xffffffff


	//   ....[11]....
        /*0068*/ 	.word	0xffffffff


	//   ....[12]....
        /*006c*/ 	.word	0xffffffff


	//   ....[13]....
        /*0070*/ 	.word	0xffffffff


	//   ....[14]....
        /*0074*/ 	.word	0xffffffff


	//   ....[15]....
        /*0078*/ 	.word	0xffffffff


	//   ....[16]....
        /*007c*/ 	.word	0xffffffff


	//   ....[17]....
        /*0080*/ 	.word	0xffffffff


	//   ....[18]....
        /*0084*/ 	.word	0xffffffff


	//   ....[19]....
        /*0088*/ 	.word	0xffffffff


	//   ....[20]....
        /*008c*/ 	.word	0xffffffff


	//   ....[21]....
        /*0090*/ 	.word	0xffffffff


	//   ....[22]....
        /*0094*/ 	.word	0xffffffff


	//   ....[23]....
        /*0098*/ 	.word	0xffffffff


	//   ....[24]....
        /*009c*/ 	.word	0xffffffff


	//   ....[25]....
        /*00a0*/ 	.word	0xffffffff


	//   ....[26]....
        /*00a4*/ 	.word	0xffffffff


	//   ....[27]....
        /*00a8*/ 	.word	0xffffffff


	//   ....[28]....
        /*00ac*/ 	.word	0xffffffff


	//   ....[29]....
        /*00b0*/ 	.word	0xffffffff


	//   ....[30]....
        /*00b4*/ 	.word	0xffffffff


	//   ....[31]....
        /*00b8*/ 	.word	0xffffffff


	//   ....[32]....
        /*00bc*/ 	.word	0xffffffff


	//   ....[33]....
        /*00c0*/ 	.word	0xffffffff


	//   ....[34]....
        /*00c4*/ 	.word	0xffffffff


	//   ....[35]....
        /*00c8*/ 	.word	0xffffffff


	//   ....[36]....
        /*00cc*/ 	.word	0xffffffff


	//   ....[37]....
        /*00d0*/ 	.word	0xffffffff


	//   ....[38]....
        /*00d4*/ 	.word	0xffffffff


	//   ....[39]....
        /*00d8*/ 	.word	0xffffffff


	//   ....[40]....
        /*00dc*/ 	.word	0xffffffff


	//   ....[41]....
        /*00e0*/ 	.word	0xffffffff


	//   ....[42]....
        /*00e4*/ 	.word	0xffffffff


	//   ....[43]....
        /*00e8*/ 	.word	0xffffffff


	//   ....[44]....
        /*00ec*/ 	.word	0xffffffff


	//   ....[45]....
        /*00f0*/ 	.word	0xffffffff


	//   ....[46]....
        /*00f4*/ 	.word	0xffffffff


	//   ....[47]....
        /*00f8*/ 	.word	0xffffffff


	//   ....[48]....
        /*00fc*/ 	.word	0xffffffff


	//   ....[49]....
        /*0100*/ 	.word	0xffffffff


	//   ....[50]....
        /*0104*/ 	.word	0xffffffff


	//   ....[51]....
        /*0108*/ 	.word	0xffffffff


	//   ....[52]....
        /*010c*/ 	.word	0xffffffff


	//   ....[53]....
        /*0110*/ 	.word	0xffffffff


	//   ....[54]....
        /*0114*/ 	.word	0xffffffff


	//   ....[55]....
        /*0118*/ 	.word	0xffffffff


	//   ....[56]....
        /*011c*/ 	.word	0xffffffff


	//   ....[57]....
        /*0120*/ 	.word	0xffffffff


	//   ....[58]....
        /*0124*/ 	.word	0xffffffff


	//   ....[59]....
        /*0128*/ 	.word	0xffffffff


	//   ....[60]....
        /*012c*/ 	.word	0xffffffff


	//   ....[61]....
        /*0130*/ 	.word	0xffffffff


	//   ....[62]....
        /*0134*/ 	.word	0xffffffff


	//   ....[63]....
        /*0138*/ 	.word	0xffffffff


	//   ....[64]....
        /*013c*/ 	.word	0xffffffff


	//   ....[65]....
        /*0140*/ 	.word	0xffffffff


	//   ....[66]....
        /*0144*/ 	.word	0xffffffff


	//   ....[67]....
        /*0148*/ 	.word	0xffffffff


	//   ....[68]....
        /*014c*/ 	.word	0xffffffff


	//   ....[69]....
        /*0150*/ 	.word	0xffffffff


	//   ....[70]....
        /*0154*/ 	.word	0xffffffff


	//   ....[71]....
        /*0158*/ 	.word	0xffffffff


	//   ....[72]....
        /*015c*/ 	.word	0xffffffff


	//   ....[73]....
        /*0160*/ 	.word	0xffffffff


	//   ....[74]....
        /*0164*/ 	.word	0xffffffff


	//   ....[75]....
        /*0168*/ 	.word	0xffffffff


	//   ....[76]....
        /*016c*/ 	.word	0xffffffff


	//   ....[77]....
        /*0170*/ 	.word	0xffffffff


	//   ....[78]....
        /*0174*/ 	.word	0xffffffff


	//   ....[79]....
        /*0178*/ 	.word	0xffffffff


	//   ....[80]....
        /*017c*/ 	.word	0xffffffff


	//   ....[81]....
        /*0180*/ 	.word	0xffffffff


	//   ....[82]....
        /*0184*/ 	.word	0xffffffff


	//   ....[83]....
        /*0188*/ 	.word	0xffffffff


	//   ....[84]....
        /*018c*/ 	.word	0xffffffff


	//   ....[85]....
        /*0190*/ 	.word	0xffffffff


	//   ....[86]....
        /*0194*/ 	.word	0xffffffff


	//   ....[87]....
        /*0198*/ 	.word	0xffffffff


	//   ....[88]....
        /*019c*/ 	.word	0xffffffff


	//   ....[89]....
        /*01a0*/ 	.word	0xffffffff


	//   ....[90]....
        /*01a4*/ 	.word	0xffffffff


	//   ....[91]....
        /*01a8*/ 	.word	0xffffffff


	//   ....[92]....
        /*01ac*/ 	.word	0xffffffff


	//   ....[93]....
        /*01b0*/ 	.word	0xffffffff


	//   ....[94]....
        /*01b4*/ 	.word	0xffffffff


	//   ....[95]....
        /*01b8*/ 	.word	0xffffffff


	//   ....[96]....
        /*01bc*/ 	.word	0xffffffff


	//   ....[97]....
        /*01c0*/ 	.word	0xffffffff


	//   ....[98]....
        /*01c4*/ 	.word	0xffffffff


	//   ....[99]....
        /*01c8*/ 	.word	0xffffffff


	//   ....[100]....
        /*01cc*/ 	.word	0xffffffff


	//   ....[101]....
        /*01d0*/ 	.word	0xffffffff


	//   ....[102]....
        /*01d4*/ 	.word	0xffffffff


	//   ....[103]....
        /*01d8*/ 	.word	0xffffffff


	//   ....[104]....
        /*01dc*/ 	.word	0xffffffff


	//   ....[105]....
        /*01e0*/ 	.word	0xffffffff


	//   ....[106]....
        /*01e4*/ 	.word	0xffffffff


	//   ....[107]....
        /*01e8*/ 	.word	0xffffffff


	//   ....[108]....
        /*01ec*/ 	.word	0xffffffff


	//   ....[109]....
        /*01f0*/ 	.word	0xffffffff


	//   ....[110]....
        /*01f4*/ 	.word	0xffffffff


	//   ....[111]....
        /*01f8*/ 	.word	0xffffffff


	//   ....[112]....
        /*01fc*/ 	.word	0xffffffff


	//   ....[113]....
        /*0200*/ 	.word	0xffffffff


	//   ....[114]....
        /*0204*/ 	.word	0xffffffff


	//   ....[115]....
        /*0208*/ 	.word	0xffffffff


	//   ....[116]....
        /*020c*/ 	.word	0xffffffff


	//   ....[117]....
        /*0210*/ 	.word	0xffffffff


	//   ....[118]....
        /*0214*/ 	.word	0xffffffff


	//   ....[119]....
        /*0218*/ 	.word	0xffffffff


	//   ....[120]....
        /*021c*/ 	.word	0xffffffff


	//   ....[121]....
        /*0220*/ 	.word	0xffffffff


	//   ....[122]....
        /*0224*/ 	.word	0xffffffff


	//   ....[123]....
        /*0228*/ 	.word	0xffffffff


	//   ....[124]....
        /*022c*/ 	.word	0xffffffff


	//   ....[125]....
        /*0230*/ 	.word	0xffffffff


	//   ....[126]....
        /*0234*/ 	.word	0xffffffff


	//   ....[127]....
        /*0238*/ 	.word	0xffffffff


	//   ....[128]....
        /*023c*/ 	.word	0xffffffff


	//   ....[129]....
        /*0240*/ 	.word	0xffffffff


	//   ....[130]....
        /*0244*/ 	.word	0xffffffff


	//   ....[131]....
        /*0248*/ 	.word	0xffffffff


	//   ....[132]....
        /*024c*/ 	.word	0xffffffff


	//   ....[133]....
        /*0250*/ 	.word	0xffffffff


	//   ....[134]....
        /*0254*/ 	.word	0xffffffff


	//   ....[135]....
        /*0258*/ 	.word	0xffffffff


	//   ....[136]....
        /*025c*/ 	.word	0xffffffff


	//   ....[137]....
        /*0260*/ 	.word	0xffffffff


	//   ....[138]....
        /*0264*/ 	.word	0xffffffff


	//   ....[139]....
        /*0268*/ 	.word	0xffffffff


	//   ....[140]....
        /*026c*/ 	.word	0xffffffff


	//   ....[141]....
        /*0270*/ 	.word	0xffffffff


	//   ....[142]....
        /*0274*/ 	.word	0xffffffff


	//   ....[143]....
        /*0278*/ 	.word	0xffffffff


	//   ....[144]....
        /*027c*/ 	.word	0xffffffff


	//   ....[145]....
        /*0280*/ 	.word	0xffffffff


	//   ....[146]....
        /*0284*/ 	.word	0xffffffff


	//   ....[147]....
        /*0288*/ 	.word	0xffffffff


	//   ....[148]....
        /*028c*/ 	.word	0xffffffff


	//   ....[149]....
        /*0290*/ 	.word	0xffffffff


	//   ....[150]....
        /*0294*/ 	.word	0xffffffff


	//   ....[151]....
        /*0298*/ 	.word	0xffffffff


	//   ....[152]....
        /*029c*/ 	.word	0xffffffff


	//   ....[153]....
        /*02a0*/ 	.word	0xffffffff


	//   ....[154]....
        /*02a4*/ 	.word	0xffffffff


	//   ....[155]....
        /*02a8*/ 	.word	0xffffffff


	//   ....[156]....
        /*02ac*/ 	.word	0xffffffff


	//   ....[157]....
        /*02b0*/ 	.word	0xffffffff


	//   ....[158]....
        /*02b4*/ 	.word	0xffffffff


	//   ....[159]....
        /*02b8*/ 	.word	0xffffffff


	//   ....[160]....
        /*02bc*/ 	.word	0xffffffff


	//   ....[161]....
        /*02c0*/ 	.word	0xffffffff


	//   ....[162]....
        /*02c4*/ 	.word	0xffffffff


	//----- nvinfo : EIATTR_COOP_GROUP_INSTR_OFFSETS
	.align		4
.L_1395:
        /*02c8*/ 	.byte	0x04, 0x28
        /*02ca*/ 	.short	(.L_1397 - .L_1396)


	//   ....[0]....
.L_1396:
        /*02cc*/ 	.word	0x00000f40


	//   ....[1]....
        /*02d0*/ 	.word	0x00001580


	//   ....[2]....
        /*02d4*/ 	.word	0x00001ce0


	//   ....[3]....
        /*02d8*/ 	.word	0x00002210


	//   ....[4]....
        /*02dc*/ 	.word	0x000029a0


	//   ....[5]....
        /*02e0*/ 	.word	0x00003540


	//   ....[6]....
        /*02e4*/ 	.word	0x000041b0


	//   ....[7]....
        /*02e8*/ 	.word	0x000067e0


	//   ....[8]....
        /*02ec*/ 	.word	0x00006800


	//   ....[9]....
        /*02f0*/ 	.word	0x00006830


	//   ....[10]....
        /*02f4*/ 	.word	0x00006840


	//   ....[11]....
        /*02f8*/ 	.word	0x000068f0


	//   ....[12]....
        /*02fc*/ 	.word	0x00006910


	//   ....[13]....
        /*0300*/ 	.word	0x00006920


	//   ....[14]....
        /*0304*/ 	.word	0x00006930


	//   ....[15]....
        /*0308*/ 	.word	0x000069f0


	//   ....[16]....
        /*030c*/ 	.word	0x00006a10


	//   ....[17]....
        /*0310*/ 	.word	0x00006a20


	//   ....[18]....
        /*0314*/ 	.word	0x00006a30


	//   ....[19]....
        /*0318*/ 	.word	0x00006af0


	//   ....[20]....
        /*031c*/ 	.word	0x00006b10


	//   ....[21]....
        /*0320*/ 	.word	0x00006b20


	//   ....[22]....
        /*0324*/ 	.word	0x00006b30


	//   ....[23]....
        /*0328*/ 	.word	0x00006bf0


	//   ....[24]....
        /*032c*/ 	.word	0x00006c10


	//   ....[25]....
        /*0330*/ 	.word	0x00006c30


	//   ....[26]....
        /*0334*/ 	.word	0x00006c40


	//   ....[27]....
        /*0338*/ 	.word	0x00006d80


	//   ....[28]....
        /*033c*/ 	.word	0x00006df0


	//   ....[29]....
        /*0340*/ 	.word	0x00006e60


	//   ....[30]....
        /*0344*/ 	.word	0x00006ed0


	//   ....[31]....
        /*0348*/ 	.word	0x00006ef0


	//   ....[32]....
        /*034c*/ 	.word	0x00006f00


	//   ....[33]....
        /*0350*/ 	.word	0x00006f10


	//   ....[34]....
        /*0354*/ 	.word	0x00006f20


	//   ....[35]....
        /*0358*/ 	.word	0x00006f30


	//   ....[36]....
        /*035c*/ 	.word	0x00006f40


	//   ....[37]....
        /*0360*/ 	.word	0x00006f50


	//   ....[38]....
        /*0364*/ 	.word	0x00006f60


	//   ....[39]....
        /*0368*/ 	.word	0x00008540


	//   ....[40]....
        /*036c*/ 	.word	0x00008560


	//   ....[41]....
        /*0370*/ 	.word	0x00008570


	//   ....[42]....
        /*0374*/ 	.word	0x00008580


	//   ....[43]....
        /*0378*/ 	.word	0x00008690


	//   ....[44]....
        /*037c*/ 	.word	0x000086a0


	//   ....[45]....
        /*0380*/ 	.word	0x000086b0


	//   ....[46]....
        /*0384*/ 	.word	0x000086c0


	//   ....[47]....
        /*0388*/ 	.word	0x000087d0


	//   ....[48]....
        /*038c*/ 	.word	0x000087f0


	//   ....[49]....
        /*0390*/ 	.word	0x00008800


	//   ....[50]....
        /*0394*/ 	.word	0x00008810


	//   ....[51]....
        /*0398*/ 	.word	0x00008920


	//   ....[52]....
        /*039c*/ 	.word	0x00008930


	//   ....[53]....
        /*03a0*/ 	.word	0x00008940


	//   ....[54]....
        /*03a4*/ 	.word	0x00008950


	//   ....[55]....
        /*03a8*/ 	.word	0x00008a60


	//   ....[56]....
        /*03ac*/ 	.word	0x00008a80


	//   ....[57]....
        /*03b0*/ 	.word	0x00008a90


	//   ....[58]....
        /*03b4*/ 	.word	0x00008aa0


	//   ....[59]....
        /*03b8*/ 	.word	0x00008ba0


	//   ....[60]....
        /*03bc*/ 	.word	0x00008bb0


	//   ....[61]....
        /*03c0*/ 	.word	0x00008bc0


	//   ....[62]....
        /*03c4*/ 	.word	0x00008bd0


	//   ....[63]....
        /*03c8*/ 	.word	0x00008be0


	//   ....[64]....
        /*03cc*/ 	.word	0x00008bf0


	//   ....[65]....
        /*03d0*/ 	.word	0x00008c00


	//   ....[66]....
        /*03d4*/ 	.word	0x00008c30


	//   ....[67]....
        /*03d8*/ 	.word	0x00008c60


	//   ....[68]....
        /*03dc*/ 	.word	0x00008c90


	//   ....[69]....
        /*03e0*/ 	.word	0x00008ca0


	//   ....[70]....
        /*03e4*/ 	.word	0x00008cb0


	//   ....[71]....
        /*03e8*/ 	.word	0x0000a3e0


	//   ....[72]....
        /*03ec*/ 	.word	0x0000a410


	//   ....[73]....
        /*03f0*/ 	.word	0x0000a440


	//   ....[74]....
        /*03f4*/ 	.word	0x0000a4b0


	//   ....[75]....
        /*03f8*/ 	.word	0x0000a590


	//   ....[76]....
        /*03fc*/ 	.word	0x0000a5c0


	//   ....[77]....
        /*0400*/ 	.word	0x0000a600


	//   ....[78]....
        /*0404*/ 	.word	0x0000a630


	//   ....[79]....
        /*0408*/ 	.word	0x0000a6d0


	//   ....[80]....
        /*040c*/ 	.word	0x0000a700


	//   ....[81]....
        /*0410*/ 	.word	0x0000a730


	//   ....[82]....
        /*0414*/ 	.word	0x0000a760


	//   ....[83]....
        /*0418*/ 	.word	0x0000a840


	//   ....[84]....
        /*041c*/ 	.word	0x0000a870


	//   ....[85]....
        /*0420*/ 	.word	0x0000a8f0


	//   ....[86]....
        /*0424*/ 	.word	0x0000a920


	//   ....[87]....
        /*0428*/ 	.word	0x0000aa10


	//   ....[88]....
        /*042c*/ 	.word	0x0000aa40


	//   ....[89]....
        /*0430*/ 	.word	0x0000aad0


	//   ....[90]....
        /*0434*/ 	.word	0x0000ab10


	//   ....[91]....
        /*0438*/ 	.word	0x0000b3a0


	//   ....[92]....
        /*043c*/ 	.word	0x0000bf50


	//   ....[93]....
        /*0440*/ 	.word	0x0000c520


	//   ....[94]....
        /*0444*/ 	.word	0x0000c580


	//   ....[95]....
        /*0448*/ 	.word	0x0000c5d0


	//   ....[96]....
        /*044c*/ 	.word	0x0000c5f0


	//   ....[97]....
        /*0450*/ 	.word	0x0000c610


	//   ....[98]....
        /*0454*/ 	.word	0x0000c710


	//   ....[99]....
        /*0458*/ 	.word	0x0000c760


	//   ....[100]....
        /*045c*/ 	.word	0x0000c7b0


	//   ....[101]....
        /*0460*/ 	.word	0x0000c7d0


	//   ....[102]....
        /*0464*/ 	.word	0x0000c7f0


	//   ....[103]....
        /*0468*/ 	.word	0x0000cea0


	//   ....[104]....
        /*046c*/ 	.word	0x0000cf20


	//   ....[105]....
        /*0470*/ 	.word	0x0000cf90


	//   ....[106]....
        /*0474*/ 	.word	0x0000d000


	//   ....[107]....
        /*0478*/ 	.word	0x0000d150


	//   ....[108]....
        /*047c*/ 	.word	0x0000d1c0


	//   ....[109]....
        /*0480*/ 	.word	0x0000d230


	//   ....[110]....
        /*0484*/ 	.word	0x0000d2a0


	//   ....[111]....
        /*0488*/ 	.word	0x0000d3c0


	//   ....[112]....
        /*048c*/ 	.word	0x0000d430


	//   ....[113]....
        /*0490*/ 	.word	0x0000d4a0


	//   ....[114]....
        /*0494*/ 	.word	0x0000d510


	//   ....[115]....
        /*0498*/ 	.word	0x0000d630


	//   ....[116]....
        /*049c*/ 	.word	0x0000d6a0


	//   ....[117]....
        /*04a0*/ 	.word	0x0000d710


	//   ....[118]....
        /*04a4*/ 	.word	0x0000d780


	//   ....[119]....
        /*04a8*/ 	.word	0x0000d8e0


	//   ....[120]....
        /*04ac*/ 	.word	0x0000d950


	//   ....[121]....
        /*04b0*/ 	.word	0x0000d9c0


	//   ....[122]....
        /*04b4*/ 	.word	0x0000da30


	//   ....[123]....
        /*04b8*/ 	.word	0x0000da90


	//   ....[124]....
        /*04bc*/ 	.word	0x0000db00


	//   ....[125]....
        /*04c0*/ 	.word	0x0000db70


	//   ....[126]....
        /*04c4*/ 	.word	0x0000dbe0


	//   ....[127]....
        /*04c8*/ 	.word	0x0000dc60


	//   ....[128]....
        /*04cc*/ 	.word	0x0000dcd0


	//   ....[129]....
        /*04d0*/ 	.word	0x0000dd40


	//   ....[130]....
        /*04d4*/ 	.word	0x0000ddb0


	//   ....[131]....
        /*04d8*/ 	.word	0x0000de20


	//   ....[132]....
        /*04dc*/ 	.word	0x0000dea0


	//   ....[133]....
        /*04e0*/ 	.word	0x0000df10


	//   ....[134]....
        /*04e4*/ 	.word	0x0000df80


	//   ....[135]....
        /*04e8*/ 	.word	0x0000dff0


	//   ....[136]....
        /*04ec*/ 	.word	0x0000e060


	//   ....[137]....
        /*04f0*/ 	.word	0x0000e0d0


	//   ....[138]....
        /*04f4*/ 	.word	0x0000e140


	//   ....[139]....
        /*04f8*/ 	.word	0x0000e1b0


	//   ....[140]....
        /*04fc*/ 	.word	0x0000e230


	//   ....[141]....
        /*0500*/ 	.word	0x0000e2a0


	//   ....[142]....
        /*0504*/ 	.word	0x0000e310


	//   ....[143]....
        /*0508*/ 	.word	0x0000e380


	//   ....[144]....
        /*050c*/ 	.word	0x0000e3f0


	//   ....[145]....
        /*0510*/ 	.word	0x0000e460


	//   ....[146]....
        /*0514*/ 	.word	0x0000e4d0


	//   ....[147]....
        /*0518*/ 	.word	0x0000e540


	//   ....[148]....
        /*051c*/ 	.word	0x0000e5c0


	//   ....[149]....
        /*0520*/ 	.word	0x0000e630


	//   ....[150]....
        /*0524*/ 	.word	0x0000e6a0


	//   ....[151]....
        /*0528*/ 	.word	0x0000e710


	//   ....[152]....
        /*052c*/ 	.word	0x0000e780


	//   ....[153]....
        /*0530*/ 	.word	0x0000e7f0


	//   ....[154]....
        /*0534*/ 	.word	0x0000e860


	//   ....[155]....
        /*0538*/ 	.word	0x0000e8d0


	//   ....[156]....
        /*053c*/ 	.word	0x0000e940


	//   ....[157]....
        /*0540*/ 	.word	0x0000e9b0


	//   ....[158]....
        /*0544*/ 	.word	0x0000ea20


	//   ....[159]....
        /*0548*/ 	.word	0x0000eaf0


	//   ....[160]....
        /*054c*/ 	.word	0x0000eb60


	//   ....[161]....
        /*0550*/ 	.word	0x0000ebd0


	//   ....[162]....
        /*0554*/ 	.word	0x0000ec40


	//----- nvinfo : EIATTR_EXIT_INSTR_OFFSETS
	.align		4
.L_1397:
        /*0558*/ 	.byte	0x04, 0x1c
        /*055a*/ 	.short	(.L_1399 - .L_1398)


	//   ....[0]....
.L_1398:
        /*055c*/ 	.word	0x0000c900


	//   ....[1]....
        /*0560*/ 	.word	0x0000ce40


	//----- nvinfo : EIATTR_MAX_THREADS
	.align		4
.L_1399:
        /*0564*/ 	.byte	0x04, 0x05
        /*0566*/ 	.short	(.L_1401 - .L_1400)
.L_1400:
        /*0568*/ 	.word	0x00000080
        /*056c*/ 	.word	0x00000001
        /*0570*/ 	.word	0x00000001


	//----- nvinfo : EIATTR_CRS_STACK_SIZE
	.align		4
.L_1401:
        /*0574*/ 	.byte	0x04, 0x1e
        /*0576*/ 	.short	(.L_1403 - .L_1402)
.L_1402:
        /*0578*/ 	.word	0x00000000
.L_1403:


//--------------------- .nv.info._Z25selective_scan_bwd_kernelI32Selective_Scan_bwd_kernel_traitsILi128ELi16ELb0ELb0ELb0ELb1ELb0EN3c108BFloat16ENS1_7complexIfEEEEv12SSMParamsBwd --------------------------
	.section	.nv.info._Z25selective_scan_bwd_kernelI32Selective_Scan_bwd_kernel_traitsILi128ELi16ELb0ELb0ELb0ELb1ELb0EN3c108BFloat16ENS1_7complexIfEEEEv12SSMParamsBwd,"",@"SHT_CUDA_INFO"
	.sectionflags	@""
	.align	4


	//----- nvinfo : EIATTR_CUDA_API_VERSION
	.align		4
        /*0000*/ 	.byte	0x04, 0x37
        /*0002*/ 	.short	(.L_1405 - .L_1404)
.L_1404:
        /*0004*/ 	.word	0x00000082


	//----- nvinfo : EIATTR_SW2861232_WAR
	.align		4
.L_1405:
        /*0008*/ 	.byte	0x01, 0x35
	.zero		2


	//----- nvinfo : EIATTR_PARAM_CBANK
	.align		4
        /*000c*/ 	.byte	0x04, 0x0a
        /*000e*/ 	.short	(.L_1407 - .L_1406)
	.align		4
.L_1406:
        /*0010*/ 	.word	index@(.nv.constant0._Z25selective_scan_bwd_kernelI32Selective_Scan_bwd_kernel_traitsILi128ELi16ELb0ELb0ELb0ELb1ELb0EN3c108BFloat16ENS1_7complexIfEEEEv12SSMParamsBwd)
        /*0014*/ 	.short	0x0160
        /*0016*/ 	.short	0x01f0


	//----- nvinfo : EIATTR_CBANK_PARAM_SIZE
	.align		4
.L_1407:
        /*0018*/ 	.byte	0x03, 0x19
        /*001a*/ 	.short	0x01f0


	//----- nvinfo : EIATTR_KPARAM_INFO
	.align		4
        /*001c*/ 	.byte	0x04, 0x17
        /*001e*/ 	.short	(.L_1409 - .L_1408)
.L_1408:
        /*0020*/ 	.word	0x00000000
        /*0024*/ 	.short	0x0000
        /*0026*/ 	.short	0x0000
        /*0028*/ 	.byte	0x00, 0xf0, 0xc1, 0x07


	//----- nvinfo : EIATTR_MAXREG_COUNT
	.align		4
.L_1409:
        /*002c*/ 	.byte	0x03, 0x1b
        /*002e*/ 	.short	0x00ff


	//----- nvinfo : EIATTR_NUM_BARRIERS
	.align		4
        /*0030*/ 	.byte	0x02, 0x4c
        /*0032*/ 	.byte	0x01
	.zero		1


	//----- nvinfo : EIATTR_MERCURY_ISA_VERSION
	.align		4
        /*0034*/ 	.byte	0x03, 0x5f
        /*0036*/ 	.short	0x0000


	//----- nvinfo : EIATTR_COOP_GROUP_MASK_REGIDS
	.align		4
        /*0038*/ 	.byte	0x04, 0x29
        /*003a*/ 	.short	(.L_1411 - .L_1410)


	//   ....[0]....
.L_1410:
        /*003c*/ 	.word	0xffffffff


	//   ....[1]....
        /*0040*/ 	.word	0xffffffff


	//   ....[2]....
        /*0044*/ 	.word	0xffffffff


	//   ....[3]....
        /*0048*/ 	.word	0xffffffff


	//   ....[4]....
        /*004c*/ 	.word	0xffffffff


	//   ....[5]....
        /*0050*/ 	.word	0xffffffff


	//   ....[6]....
        /*0054*/ 	.word	0xffffffff


	//   ....[7]....
        /*0058*/ 	.word	0xffffffff


	//   ....[8]....
        /*005c*/ 	.word	0xffffffff


	//   ....[9]....
        /*0060*/ 	.word	0xffffffff


	//   ....[10]....
        /*0064*/ 	.word	0xffffffff


	//   ....[11]....
        /*0068*/ 	.word	0xffffffff


	//   ....[12]....
        /*006c*/ 	.word	0xffffffff


	//   ....[13]....
        /*0070*/ 	.word	0xffffffff


	//   ....[14]....
        /*0074*/ 	.word	0xffffffff


	//   ....[15]....
        /*0078*/ 	.word	0xffffffff


	//   ....[16]....
        /*007c*/ 	.word	0xffffffff


	//   ....[17]....
        /*0080*/ 	.word	0xffffffff


	//   ....[18]....
        /*0084*/ 	.word	0xffffffff


	//   ....[19]....
        /*0088*/ 	.word	0xffffffff


	//   ....[20]....
        /*008c*/ 	.word	0xffffffff


	//   ....[21]....
        /*0090*/ 	.word	0xffffffff


	//   ....[22]....
        /*0094*/ 	.word	0xffffffff


	//   ....[23]....
        /*0098*/ 	.word	0xffffffff


	//   ....[24]....
        /*009c*/ 	.word	0xffffffff


	//   ....[25]....
        /*00a0*/ 	.word	0xffffffff


	//   ....[26]....
        /*00a4*/ 	.word	0xffffffff


	//   ....[27]....
        /*00a8*/ 	.word	0xffffffff


	//   ....[28]....
        /*00ac*/ 	.word	0xffffffff


	//   ....[29]....
        /*00b0*/ 	.word	0xffffffff


	//   ....[30]....
        /*00b4*/ 	.word	0xffffffff


	//   ....[31]....
        /*00b8*/ 	.word	0xffffffff


	//   ....[32]....
        /*00bc*/ 	.word	0xffffffff


	//   ....[33]....
        /*00c0*/ 	.word	0xffffffff


	//   ....[34]....
        /*00c4*/ 	.word	0xffffffff


	//   ....[35]....
        /*00c8*/ 	.word	0xffffffff


	//   ....[36]....
        /*00cc*/ 	.word	0xffffffff


	//   ....[37]....
        /*00d0*/ 	.word	0xffffffff


	//   ....[38]....
        /*00d4*/ 	.word	0xffffffff


	//   ....[39]....
        /*00d8*/ 	.word	0xffffffff


	//   ....[40]....
        /*00dc*/ 	.word	0xffffffff


	//   ....[41]....
        /*00e0*/ 	.word	0xffffffff


	//   ....[42]....
        /*00e4*/ 	.word	0xffffffff


	//   ....[43]....
        /*00e8*/ 	.word	0xffffffff


	//   ....[44]....
        /*00ec*/ 	.word	0xffffffff


	//   ....[45]....
        /*00f0*/ 	.word	0xffffffff


	//   ....[46]....
        /*00f4*/ 	.word	0xffffffff


	//   ....[47]....
        /*00f8*/ 	.word	0xffffffff


	//   ....[48]....
        /*00fc*/ 	.word	0xffffffff


	//   ....[49]....
        /*0100*/ 	.word	0xffffffff


	//   ....[50]....
        /*0104*/ 	.word	0xffffffff


	//   ....[51]....
        /*0108*/ 	.word	0xffffffff


	//   ....[52]....
        /*010c*/ 	.word	0xffffffff


	//   ....[53]....
        /*0110*/ 	.word	0xffffffff


	//   ....[54]....
        /*0114*/ 	.word	0xffffffff


	//   ....[55]....
        /*0118*/ 	.word	0xffffffff


	//   ....[56]....
        /*011c*/ 	.word	0xffffffff


	//   ....[57]....
        /*0120*/ 	.word	0xffffffff


	//   ....[58]....
        /*0124*/ 	.word	0xffffffff


	//   ....[59]....
        /*0128*/ 	.word	0xffffffff


	//   ....[60]....
        /*012c*/ 	.word	0xffffffff


	//   ....[61]....
        /*0130*/ 	.word	0xffffffff


	//   ....[62]....
        /*0134*/ 	.word	0xffffffff


	//   ....[63]....
        /*0138*/ 	.word	0xffffffff


	//   ....[64]....
        /*013c*/ 	.word	0xffffffff


	//   ....[65]....
        /*0140*/ 	.word	0xffffffff


	//   ....[66]....
        /*0144*/ 	.word	0xffffffff


	//   ....[67]....
        /*0148*/ 	.word	0xffffffff


	//   ....[68]....
        /*014c*/ 	.word	0xffffffff


	//   ....[69]....
        /*0150*/ 	.word	0xffffffff


	//   ....[70]....
        /*0154*/ 	.word	0xffffffff


	//   ....[71]....
        /*0158*/ 	.word	0xffffffff


	//   ....[72]....
        /*015c*/ 	.word	0xffffffff


	//   ....[73]....
        /*0160*/ 	.word	0xffffffff


	//   ....[74]....
        /*0164*/ 	.word	0xffffffff


	//   ....[75]....
        /*0168*/ 	.word	0xffffffff


	//   ....[76]....
        /*016c*/ 	.word	0xffffffff


	//   ....[77]....
        /*0170*/ 	.word	0xffffffff


	//   ....[78]....
        /*0174*/ 	.word	0xffffffff


	//   ....[79]....
        /*0178*/ 	.word	0xffffffff


	//   ....[80]....
        /*017c*/ 	.word	0xffffffff


	//   ....[81]....
        /*0180*/ 	.word	0xffffffff


	//   ....[82]....
        /*0184*/ 	.word	0xffffffff


	//   ....[83]....
        /*0188*/ 	.word	0xffffffff


	//   ....[84]....
        /*018c*/ 	.word	0xffffffff


	//   ....[85]....
        /*0190*/ 	.word	0xffffffff


	//   ....[86]....
        /*0194*/ 	.word	0xffffffff


	//   ....[87]....
        /*0198*/ 	.word	0xffffffff


	//   ....[88]....
        /*019c*/ 	.word	0xffffffff


	//   ....[89]....
        /*01a0*/ 	.word	0xffffffff


	//   ....[90]....
        /*01a4*/ 	.word	0xffffffff


	//   ....[91]....
        /*01a8*/ 	.word	0xffffffff


	//   ....[92]....
        /*01ac*/ 	.word	0xffffffff


	//   ....[93]....
        /*01b0*/ 	.word	0xffffffff


	//   ....[94]....
        /*01b4*/ 	.word	0xffffffff


	//   ....[95]....
        /*01b8*/ 	.word	0xffffffff


	//   ....[96]....
        /*01bc*/ 	.word	0xffffffff


	//   ....[97]....
        /*01c0*/ 	.word	0xffffffff


	//   ....[98]....
        /*01c4*/ 	.word	0xffffffff


	//   ....[99]....
        /*01c8*/ 	.word	0xffffffff


	//   ....[100]....
        /*01cc*/ 	.word	0xffffffff


	//   ....[101]....
        /*01d0*/ 	.word	0xffffffff


	//   ....[102]....
        /*01d4*/ 	.word	0xffffffff


	//   ....[103]....
        /*01d8*/ 	.word	0xffffffff


	//   ....[104]....
        /*01dc*/ 	.word	0xffffffff


	//   ....[105]....
        /*01e0*/ 	.word	0xffffffff


	//   ....[106]....
        /*01e4*/ 	.word	0xffffffff


	//   ....[107]....
        /*01e8*/ 	.word	0xffffffff


	//   ....[108]....
        /*01ec*/ 	.word	0xffffffff


	//   ....[109]....
        /*01f0*/ 	.word	0xffffffff


	//   ....[110]....
        /*01f4*/ 	.word	0xffffffff


	//   ....[111]....
        /*01f8*/ 	.word	0xffffffff


	//   ....[112]....
        /*01fc*/ 	.word	0xffffffff


	//   ....[113]....
        /*0200*/ 	.word	0xffffffff


	//   ....[114]....
        /*0204*/ 	.word	0xffffffff


	//   ....[115]....
        /*0208*/ 	.word	0xffffffff


	//   ....[116]....
        /*020c*/ 	.word	0xffffffff


	//   ....[117]....
        /*0210*/ 	.word	0xffffffff


	//   ....[118]....
        /*0214*/ 	.word	0xffffffff


	//   ....[119]....
        /*0218*/ 	.word	0xffffffff


	//   ....[120]....
        /*021c*/ 	.word	0xffffffff


	//   ....[121]....
        /*0220*/ 	.word	0xffffffff


	//   ....[122]....
        /*0224*/ 	.word	0xffffffff


	//   ....[123]....
        /*0228*/ 	.word	0xffffffff


	//   ....[124]....
        /*022c*/ 	.word	0xffffffff


	//   ....[125]....
        /*0230*/ 	.word	0xffffffff


	//   ....[126]....
        /*0234*/ 	.word	0xffffffff


	//   ....[127]....
        /*0238*/ 	.word	0xffffffff


	//   ....[128]....
        /*023c*/ 	.word	0xffffffff


	//   ....[129]....
        /*0240*/ 	.word	0xffffffff


	//   ....[130]....
        /*0244*/ 	.word	0xffffffff


	//   ....[131]....
        /*0248*/ 	.word	0xffffffff


	//   ....[132]....
        /*024c*/ 	.word	0xffffffff


	//   ....[133]....
        /*0250*/ 	.word	0xffffffff


	//   ....[134]....
        /*0254*/ 	.word	0xffffffff


	//   ....[135]....
        /*0258*/ 	.word	0xffffffff


	//   ....[136]....
        /*025c*/ 	.word	0xffffffff


	//   ....[137]....
        /*0260*/ 	.word	0xffffffff


	//   ....[138]....
        /*0264*/ 	.word	0xffffffff


	//   ....[139]....
        /*0268*/ 	.word	0xffffffff


	//   ....[140]....
        /*026c*/ 	.word	0xffffffff


	//   ....[141]....
        /*0270*/ 	.word	0xffffffff


	//   ....[142]....
        /*0274*/ 	.word	0xffffffff


	//   ....[143]....
        /*0278*/ 	.word	0xffffffff


	//   ....[144]....
        /*027c*/ 	.word	0xffffffff


	//   ....[145]....
        /*0280*/ 	.word	0xffffffff


	//   ....[146]....
        /*0284*/ 	.word	0xffffffff


	//   ....[147]....
        /*0288*/ 	.word	0xffffffff


	//   ....[148]....
        /*028c*/ 	.word	0xffffffff


	//   ....[149]....
        /*0290*/ 	.word	0xffffffff


	//   ....[150]....
        /*0294*/ 	.word	0xffffffff


	//   ....[151]....
        /*0298*/ 	.word	0xffffffff


	//   ....[152]....
        /*029c*/ 	.word	0xffffffff


	//   ....[153]....
        /*02a0*/ 	.word	0xffffffff


	//   ....[154]....
        /*02a4*/ 	.word	0xffffffff


	//   ....[155]....
        /*02a8*/ 	.word	0xffffffff


	//   ....[156]....
        /*02ac*/ 	.word	0xffffffff


	//   ....[157]....
        /*02b0*/ 	.word	0xffffffff


	//   ....[158]....
        /*02b4*/ 	.word	0xffffffff


	//   ....[159]....
        /*02b8*/ 	.word	0xffffffff


	//----- nvinfo : EIATTR_COOP_GROUP_INSTR_OFFSETS
	.align		4
.L_1411:
        /*02bc*/ 	.byte	0x04, 0x28
        /*02be*/ 	.short	(.L_1413 - .L_1412)


	//   ....[0]....
.L_1412:
        /*02c0*/ 	.word	0x00000fd0


	//   ....[1]....
        /*02c4*/ 	.word	0x000015b0


	//   ....[2]....
        /*02c8*/ 	.word	0x00001ad0


	//   ....[3]....
        /*02cc*/ 	.word	0x00006390


	//   ....[4]....
        /*02d0*/ 	.word	0x000063b0


	//   ....[5]....
        /*02d4*/ 	.word	0x000063e0


	//   ....[6]....
        /*02d8*/ 	.word	0x000063f0


	//   ....[7]....
        /*02dc*/ 	.word	0x000064a0


	//   ....[8]....
        /*02e0*/ 	.word	0x000064c0


	//   ....[9]....
        /*02e4*/ 	.word	0x000064d0


	//   ....[10]....
        /*02e8*/ 	.word	0x000064e0


	//   ....[11]....
        /*02ec*/ 	.word	0x000065a0


	//   ....[12]....
        /*02f0*/ 	.word	0x000065c0


	//   ....[13]....
        /*02f4*/ 	.word	0x000065d0


	//   ....[14]....
        /*02f8*/ 	.word	0x000065e0


	//   ....[15]....
        /*02fc*/ 	.word	0x000066a0


	//   ....[16]....
        /*0300*/ 	.word	0x000066c0


	//   ....[17]....
        /*0304*/ 	.word	0x000066d0


	//   ....[18]....
        /*0308*/ 	.word	0x000066e0


	//   ....[19]....
        /*030c*/ 	.word	0x000067a0


	//   ....[20]....
        /*0310*/ 	.word	0x000067c0


	//   ....[21]....
        /*0314*/ 	.word	0x000067e0


	//   ....[22]....
        /*0318*/ 	.word	0x000067f0


	//   ....[23]....
        /*031c*/ 	.word	0x00006930


	//   ....[24]....
        /*0320*/ 	.word	0x000069a0


	//   ....[25]....
        /*0324*/ 	.word	0x00006a10


	//   ....[26]....
        /*0328*/ 	.word	0x00006a80


	//   ....[27]....
        /*032c*/ 	.word	0x00006aa0


	//   ....[28]....
        /*0330*/ 	.word	0x00006ab0


	//   ....[29]....
        /*0334*/ 	.word	0x00006ac0


	//   ....[30]....
        /*0338*/ 	.word	0x00006ad0


	//   ....[31]....
        /*033c*/ 	.word	0x00006ae0


	//   ....[32]....
        /*0340*/ 	.word	0x00006af0


	//   ....[33]....
        /*0344*/ 	.word	0x00006b00


	//   ....[34]....
        /*0348*/ 	.word	0x00006b10


	//   ....[35]....
        /*034c*/ 	.word	0x000080f0


	//   ....[36]....
        /*0350*/ 	.word	0x00008110


	//   ....[37]....
        /*0354*/ 	.word	0x00008120


	//   ....[38]....
        /*0358*/ 	.word	0x00008130


	//   ....[39]....
        /*035c*/ 	.word	0x00008240


	//   ....[40]....
        /*0360*/ 	.word	0x00008250


	//   ....[41]....
        /*0364*/ 	.word	0x00008260


	//   ....[42]....
        /*0368*/ 	.word	0x00008270


	//   ....[43]....
        /*036c*/ 	.word	0x00008380


	//   ....[44]....
        /*0370*/ 	.word	0x000083a0


	//   ....[45]....
        /*0374*/ 	.word	0x000083b0


	//   ....[46]....
        /*0378*/ 	.word	0x000083c0


	//   ....[47]....
        /*037c*/ 	.word	0x000084d0


	//   ....[48]....
        /*0380*/ 	.word	0x000084e0


	//   ....[49]....
        /*0384*/ 	.word	0x000084f0


	//   ....[50]....
        /*0388*/ 	.word	0x00008500


	//   ....[51]....
        /*038c*/ 	.word	0x00008610


	//   ....[52]....
        /*0390*/ 	.word	0x00008630


	//   ....[53]....
        /*0394*/ 	.word	0x00008640


	//   ....[54]....
        /*0398*/ 	.word	0x00008650


	//   ....[55]....
        /*039c*/ 	.word	0x00008750


	//   ....[56]....
        /*03a0*/ 	.word	0x00008760


	//   ....[57]....
        /*03a4*/ 	.word	0x00008770


	//   ....[58]....
        /*03a8*/ 	.word	0x00008780


	//   ....[59]....
        /*03ac*/ 	.word	0x00008790


	//   ....[60]....
        /*03b0*/ 	.word	0x000087a0


	//   ....[61]....
        /*03b4*/ 	.word	0x000087b0


	//   ....[62]....
        /*03b8*/ 	.word	0x000087e0


	//   ....[63]....
        /*03bc*/ 	.word	0x00008810


	//   ....[64]....
        /*03c0*/ 	.word	0x00008840


	//   ....[65]....
        /*03c4*/ 	.word	0x00008850


	//   ....[66]....
        /*03c8*/ 	.word	0x00008860


	//   ....[67]....
        /*03cc*/ 	.word	0x00009e90


	//   ....[68]....
        /*03d0*/ 	.word	0x00009f90


	//   ....[69]....
        /*03d4*/ 	.word	0x00009fc0


	//   ....[70]....
        /*03d8*/ 	.word	0x0000a020


	//   ....[71]....
        /*03dc*/ 	.word	0x0000a0f0


	//   ....[72]....
        /*03e0*/ 	.word	0x0000a120


	//   ....[73]....
        /*03e4*/ 	.word	0x0000a1b0


	//   ....[74]....
        /*03e8*/ 	.word	0x0000a1e0


	//   ....[75]....
        /*03ec*/ 	.word	0x0000a250


	//   ....[76]....
        /*03f0*/ 	.word	0x0000a2b0


	//   ....[77]....
        /*03f4*/ 	.word	0x0000a320


	//   ....[78]....
        /*03f8*/ 	.word	0x0000a350


	//   ....[79]....
        /*03fc*/ 	.word	0x0000a420


	//   ....[80]....
        /*0400*/ 	.word	0x0000a480


	//   ....[81]....
        /*0404*/ 	.word	0x0000a510


	//   ....[82]....
        /*0408*/ 	.word	0x0000a550


	//   ....[83]....
        /*040c*/ 	.word	0x0000a640


	//   ....[84]....
        /*0410*/ 	.word	0x0000a6b0


	//   ....[85]....
        /*0414*/ 	.word	0x0000a720


	//   ....[86]....
        /*0418*/ 	.word	0x0000a750


	//   ....[87]....
        /*041c*/ 	.word	0x0000b1e0


	//   ....[88]....
        /*0420*/ 	.word	0x0000bcf0


	//   ....[89]....
        /*0424*/ 	.word	0x0000c850


	//   ....[90]....
        /*0428*/ 	.word	0x0000ce40


	//   ....[91]....
        /*042c*/ 	.word	0x0000cea0


	//   ....[92]....
        /*0430*/ 	.word	0x0000cef0


	//   ....[93]....
        /*0434*/ 	.word	0x0000cf10


	//   ....[94]....
        /*0438*/ 	.word	0x0000cf30


	//   ....[95]....
        /*043c*/ 	.word	0x0000d030


	//   ....[96]....
        /*0440*/ 	.word	0x0000d080


	//   ....[97]....
        /*0444*/ 	.word	0x0000d0d0


	//   ....[98]....
        /*0448*/ 	.word	0x0000d0f0


	//   ....[99]....
        /*044c*/ 	.word	0x0000d110


	//   ....[100]....
        /*0450*/ 	.word	0x0000d7c0


	//   ....[101]....
        /*0454*/ 	.word	0x0000d840


	//   ....[102]....
        /*0458*/ 	.word	0x0000d8b0


	//   ....[103]....
        /*045c*/ 	.word	0x0000d920


	//   ....[104]....
        /*0460*/ 	.word	0x0000da70


	//   ....[105]....
        /*0464*/ 	.word	0x0000dae0


	//   ....[106]....
        /*0468*/ 	.word	0x0000db50


	//   ....[107]....
        /*046c*/ 	.word	0x0000dbc0


	//   ....[108]....
        /*0470*/ 	.word	0x0000dce0


	//   ....[109]....
        /*0474*/ 	.word	0x0000dd50


	//   ....[110]....
        /*0478*/ 	.word	0x0000ddc0


	//   ....[111]....
        /*047c*/ 	.word	0x0000de30


	//   ....[112]....
        /*0480*/ 	.word	0x0000df50


	//   ....[113]....
        /*0484*/ 	.word	0x0000dfc0


	//   ....[114]....
        /*0488*/ 	.word	0x0000e030


	//   ....[115]....
        /*048c*/ 	.word	0x0000e0a0


	//   ....[116]....
        /*0490*/ 	.word	0x0000e200


	//   ....[117]....
        /*0494*/ 	.word	0x0000e270


	//   ....[118]....
        /*0498*/ 	.word	0x0000e2e0


	//   ....[119]....
        /*049c*/ 	.word	0x0000e350


	//   ....[120]....
        /*04a0*/ 	.word	0x0000e3c0


	//   ....[121]....
        /*04a4*/ 	.word	0x0000e430


	//   ....[122]....
        /*04a8*/ 	.word	0x0000e4a0


	//   ....[123]....
        /*04ac*/ 	.word	0x0000e510


	//   ....[124]....
        /*04b0*/ 	.word	0x0000e590


	//   ....[125]....
        /*04b4*/ 	.word	0x0000e600


	//   ....[126]....
        /*04b8*/ 	.word	0x0000e670


	//   ....[127]....
        /*04bc*/ 	.word	0x0000e6e0


	//   ....[128]....
        /*04c0*/ 	.word	0x0000e750


	//   ....[129]....
        /*04c4*/ 	.word	0x0000e7d0


	//   ....[130]....
        /*04c8*/ 	.word	0x0000e840


	//   ....[131]....
        /*04cc*/ 	.word	0x0000e8b0


	//   ....[132]....
        /*04d0*/ 	.word	0x0000e920


	//   ....[133]....
        /*04d4*/ 	.word	0x0000e990


	//   ....[134]....
        /*04d8*/ 	.word	0x0000ea00


	//   ....[135]....
        /*04dc*/ 	.word	0x0000ea70


	//   ....[136]....
        /*04e0*/ 	.word	0x0000eae0


	//   ....[137]....
        /*04e4*/ 	.word	0x0000eb60


	//   ....[138]....
        /*04e8*/ 	.word	0x0000ebd0


	//   ....[139]....
        /*04ec*/ 	.word	0x0000ec40


	//   ....[140]....
        /*04f0*/ 	.word	0x0000ecb0


	//   ....[141]....
        /*04f4*/ 	.word	0x0000ed20


	//   ....[142]....
        /*04f8*/ 	.word	0x0000ed90


	//   ....[143]....
        /*04fc*/ 	.word	0x0000ee00


	//   ....[144]....
        /*0500*/ 	.word	0x0000ee70


	//   ....[145]....
        /*0504*/ 	.word	0x0000eef0


	//   ....[146]....
        /*0508*/ 	.word	0x0000ef60


	//   ....[147]....
        /*050c*/ 	.word	0x0000efd0


	//   ....[148]....
        /*0510*/ 	.word	0x0000f040


	//   ....[149]....
        /*0514*/ 	.word	0x0000f0b0


	//   ....[150]....
        /*0518*/ 	.word	0x0000f120


	//   ....[151]....
        /*051c*/ 	.word	0x0000f190


	//   ....[152]....
        /*0520*/ 	.word	0x0000f200


	//   ....[153]....
        /*0524*/ 	.word	0x0000f270


	//   ....[154]....
        /*0528*/ 	.word	0x0000f2e0


	//   ....[155]....
        /*052c*/ 	.word	0x0000f350


	//   ....[156]....
        /*0530*/ 	.word	0x0000f420


	//   ....[157]....
        /*0534*/ 	.word	0x0000f490


	//   ....[158]....
        /*0538*/ 	.word	0x0000f500


	//   ....[159]....
        /*053c*/ 	.word	0x0000f570


	//----- nvinfo : EIATTR_EXIT_INSTR_OFFSETS
	.align		4
.L_1413:
        /*0540*/ 	.byte	0x04, 0x1c
        /*0542*/ 	.short	(.L_1415 - .L_1414)


	//   ....[0]....
.L_1414:
        /*0544*/ 	.word	0x0000d220


	//   ....[1]....
        /*0548*/ 	.word	0x0000d760


	//----- nvinfo : EIATTR_MAX_THREADS
	.align		4
.L_1415:
        /*054c*/ 	.byte	0x04, 0x05
        /*054e*/ 	.short	(.L_1417 - .L_1416)
.L_1416:
        /*0550*/ 	.word	0x00000080
        /*0554*/ 	.word	0x00000001
        /*0558*/ 	.word	0x00000001


	//----- nvinfo : EIATTR_CRS_STACK_SIZE
	.align		4
.L_1417:
        /*055c*/ 	.byte	0x04, 0x1e
        /*055e*/ 	.short	(.L_1419 - .L_1418)
.L_1418:
        /*0560*/ 	.word	0x00000000
.L_1419:


//--------------------- .nv.info._Z25selective_scan_bwd_kernelI32Selective_Scan_bwd_kernel_traitsILi128ELi16ELb0ELb0ELb0ELb1ELb1EN3c108BFloat16ENS1_7complexIfEEEEv12SSMParamsBwd --------------------------
	.section	.nv.info._Z25selective_scan_bwd_kernelI32Selective_Scan_bwd_kernel_traitsILi128ELi16ELb0ELb0ELb0ELb1ELb1EN3c108BFloat16ENS1_7complexIfEEEEv12SSMParamsBwd,"",@"SHT_CUDA_INFO"
	.sectionflags	@""
	.align	4


	//----- nvinfo : EIATTR_CUDA_API_VERSION
	.align		4
        /*0000*/ 	.byte	0x04, 0x37
        /*0002*/ 	.short	(.L_1421 - .L_1420)
.L_1420:
        /*0004*/ 	.word	0x00000082


	//----- nvinfo : EIATTR_SW2861232_WAR
	.align		4
.L_1421:
        /*0008*/ 	.byte	0x01, 0x35
	.zero		2


	//----- nvinfo : EIATTR_PARAM_CBANK
	.align		4
        /*000c*/ 	.byte	0x04, 0x0a
        /*000e*/ 	.short	(.L_1423 - .L_1422)
	.align		4
.L_1422:
        /*0010*/ 	.word	index@(.nv.constant0._Z25selective_scan_bwd_kernelI32Selective_Scan_bwd_kernel_traitsILi128ELi16ELb0ELb0ELb0ELb1ELb1EN3c108BFloat16ENS1_7complexIfEEEEv12SSMParamsBwd)
        /*0014*/ 	.short	0x0160
        /*0016*/ 	.short	0x01f0


	//----- nvinfo : EIATTR_CBANK_PARAM_SIZE
	.align		4
.L_1423:
        /*0018*/ 	.byte	0x03, 0x19
        /*001a*/ 	.short	0x01f0


	//----- nvinfo : EIATTR_KPARAM_INFO
	.align		4
        /*001c*/ 	.byte	0x04, 0x17
        /*001e*/ 	.short	(.L_1425 - .L_1424)
.L_1424:
        /*0020*/ 	.word	0x00000000
        /*0024*/ 	.short	0x0000
        /*0026*/ 	.short	0x0000
        /*0028*/ 	.byte	0x00, 0xf0, 0xc1, 0x07


	//----- nvinfo : EIATTR_MAXREG_COUNT
	.align		4
.L_1425:
        /*002c*/ 	.byte	0x03, 0x1b
        /*002e*/ 	.short	0x00ff


	//----- nvinfo : EIATTR_NUM_BARRIERS
	.align		4
        /*0030*/ 	.byte	0x02, 0x4c
        /*0032*/ 	.byte	0x01
	.zero		1


	//----- nvinfo : EIATTR_ANNOTATIONS
	.align		4
        /*0034*/ 	.byte	0x04, 0x55
        /*0036*/ 	.short	(.L_1427 - .L_1426)


	//   ....[0]....
.L_1426:
        /*0038*/ 	.word	0x00000001
        /*003c*/ 	.byte	0x20, 0x05, 0x00, 0x00, 0x01, 0x00, 0x00, 0x00, 0x30, 0x05, 0x00, 0x00, 0x01, 0x00, 0x00, 0x00
        /*004c*/ 	.byte	0x40, 0xf7, 0x00, 0x00, 0x01, 0x00, 0x00, 0x00, 0x30, 0xf9, 0x00, 0x00


	//----- nvinfo : EIATTR_MERCURY_ISA_VERSION
	.align		4
.L_1427:
        /*0058*/ 	.byte	0x03, 0x5f
        /*005a*/ 	.short	0x0000


	//----- nvinfo : EIATTR_COOP_GROUP_MASK_REGIDS
	.align		4
        /*005c*/ 	.byte	0x04, 0x29
        /*005e*/ 	.short	(.L_1429 - .L_1428)


	//   ....[0]....
.L_1428:
        /*0060*/ 	.word	0xffffffff


	//   ....[1]....
        /*0064*/ 	.word	0xffffffff


	//   ....[2]....
        /*0068*/ 	.word	0xffffffff


	//   ....[3]....
        /*006c*/ 	.word	0xffffffff


	//   ....[4]....
        /*0070*/ 	.word	0xffffffff


	//   ....[5]....
        /*0074*/ 	.word	0xffffffff


	//   ....[6]....
        /*0078*/ 	.word	0xffffffff


	//   ....[7]....
        /*007c*/ 	.word	0xffffffff


	//   ....[8]....
        /*0080*/ 	.word	0xffffffff


	//   ....[9]....
        /*0084*/ 	.word	0xffffffff


	//   ....[10]....
        /*0088*/ 	.word	0xffffffff


	//   ....[11]....
        /*008c*/ 	.word	0xffffffff


	//   ....[12]....
        /*0090*/ 	.word	0xffffffff


	//   ....[13]....
        /*0094*/ 	.word	0xffffffff


	//   ....[14]....
        /*0098*/ 	.word	0xffffffff


	//   ....[15]....
        /*009c*/ 	.word	0xffffffff


	//   ....[16]....
        /*00a0*/ 	.word	0xffffffff


	//   ....[17]....
        /*00a4*/ 	.word	0xffffffff


	//   ....[18]....
        /*00a8*/ 	.word	0xffffffff


	//   ....[19]....
        /*00ac*/ 	.word	0xffffffff


	//   ....[20]....
        /*00b0*/ 	.word	0xffffffff


	//   ....[21]....
        /*00b4*/ 	.word	0xffffffff


	//   ....[22]....
        /*00b8*/ 	.word	0xffffffff


	//   ....[23]....
        /*00bc*/ 	.word	0xffffffff


	//   ....[24]....
        /*00c0*/ 	.word	0xffffffff


	//   ....[25]....
        /*00c4*/ 	.word	0xffffffff


	//   ....[26]....
        /*00c8*/ 	.word	0xffffffff


	//   ....[27]....
        /*00cc*/ 	.word	0xffffffff


	//   ....[28]....
        /*00d0*/ 	.word	0xffffffff


	//   ....[29]....
        /*00d4*/ 	.word	0xffffffff


	//   ....[30]....
        /*00d8*/ 	.word	0xffffffff


	//   ....[31]....
        /*00dc*/ 	.word	0xffffffff


	//   ....[32]....
        /*00e0*/ 	.word	0xffffffff


	//   ....[33]....
        /*00e4*/ 	.word	0xffffffff


	//   ....[34]....
        /*00e8*/ 	.word	0xffffffff


	//   ....[35]....
        /*00ec*/ 	.word	0xffffffff


	//   ....[36]....
        /*00f0*/ 	.word	0xffffffff


	//   ....[37]....
        /*00f4*/ 	.word	0xffffffff


	//   ....[38]....
        /*00f8*/ 	.word	0xffffffff


	//   ....[39]....
        /*00fc*/ 	.word	0xffffffff


	//   ....[40]....
        /*0100*/ 	.word	0xffffffff


	//   ....[41]....
        /*0104*/ 	.word	0xffffffff


	//   ....[42]....
        /*0108*/ 	.word	0xffffffff


	//   ....[43]....
        /*010c*/ 	.word	0xffffffff


	//   ....[44]....
        /*0110*/ 	.word	0xffffffff


	//   ....[45]....
        /*0114*/ 	.word	0xffffffff


	//   ....[46]....
        /*0118*/ 	.word	0xffffffff


	//   ....[47]....
        /*011c*/ 	.word	0xffffffff


	//   ....[48]....
        /*0120*/ 	.word	0xffffffff


	//   ....[49]....
        /*0124*/ 	.word	0xffffffff


	//   ....[50]....
        /*0128*/ 	.word	0xffffffff


	//   ....[51]....
        /*012c*/ 	.word	0xffffffff


	//   ....[52]....
        /*0130*/ 	.word	0xffffffff


	//   ....[53]....
        /*0134*/ 	.word	0xffffffff


	//   ....[54]....
        /*0138*/ 	.word	0xffffffff


	//   ....[55]....
        /*013c*/ 	.word	0xffffffff


	//   ....[56]....
        /*0140*/ 	.word	0xffffffff


	//   ....[57]....
        /*0144*/ 	.word	0xffffffff


	//   ....[58]....
        /*0148*/ 	.word	0xffffffff


	//   ....[59]....
        /*014c*/ 	.word	0xffffffff


	//   ....[60]....
        /*0150*/ 	.word	0xffffffff


	//   ....[61]....
        /*0154*/ 	.word	0xffffffff


	//   ....[62]....
        /*0158*/ 	.word	0xffffffff


	//   ....[63]....
        /*015c*/ 	.word	0xffffffff


	//   ....[64]....
        /*0160*/ 	.word	0xffffffff


	//   ....[65]....
        /*0164*/ 	.word	0xffffffff


	//   ....[66]....
        /*0168*/ 	.word	0xffffffff


	//   ....[67]....
        /*016c*/ 	.word	0xffffffff


	//   ....[68]....
        /*0170*/ 	.word	0xffffffff


	//   ....[69]....
        /*0174*/ 	.word	0xffffffff


	//   ....[70]....
        /*0178*/ 	.word	0xffffffff


	//   ....[71]....
        /*017c*/ 	.word	0xffffffff


	//   ....[72]....
        /*0180*/ 	.word	0xffffffff


	//   ....[73]....
        /*0184*/ 	.word	0xffffffff


	//   ....[74]....
        /*0188*/ 	.word	0xffffffff


	//   ....[75]....
        /*018c*/ 	.word	0xffffffff


	//   ....[76]....
        /*0190*/ 	.word	0xffffffff


	//   ....[77]....
        /*0194*/ 	.word	0xffffffff


	//   ....[78]....
        /*0198*/ 	.word	0xffffffff


	//   ....[79]....
        /*019c*/ 	.word	0xffffffff


	//   ....[80]....
        /*01a0*/ 	.word	0xffffffff


	//   ....[81]....
        /*01a4*/ 	.word	0xffffffff


	//   ....[82]....
        /*01a8*/ 	.word	0xffffffff


	//   ....[83]....
        /*01ac*/ 	.word	0xffffffff


	//   ....[84]....
        /*01b0*/ 	.word	0xffffffff


	//   ....[85]....
        /*01b4*/ 	.word	0xffffffff


	//   ....[86]....
        /*01b8*/ 	.word	0xffffffff


	//   ....[87]....
        /*01bc*/ 	.word	0xffffffff


	//   ....[88]....
        /*01c0*/ 	.word	0xffffffff


	//   ....[89]....
        /*01c4*/ 	.word	0xffffffff


	//   ....[90]....
        /*01c8*/ 	.word	0xffffffff


	//   ....[91]....
        /*01cc*/ 	.word	0xffffffff


	//   ....[92]....
        /*01d0*/ 	.word	0xffffffff


	//   ....[93]....
        /*01d4*/ 	.word	0xffffffff


	//   ....[94]....
        /*01d8*/ 	.word	0xffffffff


	//   ....[95]....
        /*01dc*/ 	.word	0xffffffff


	//   ....[96]....
        /*01e0*/ 	.word	0xffffffff


	//   ....[97]....
        /*01e4*/ 	.word	0xffffffff


	//   ....[98]....
        /*01e8*/ 	.word	0xffffffff


	//   ....[99]....
        /*01ec*/ 	.word	0xffffffff


	//   ....[100]....
        /*01f0*/ 	.word	0xffffffff


	//   ....[101]....
        /*01f4*/ 	.word	0xffffffff


	//   ....[102]....
        /*01f8*/ 	.word	0xffffffff


	//   ....[103]....
        /*01fc*/ 	.word	0xffffffff


	//   ....[104]....
        /*0200*/ 	.word	0xffffffff


	//   ....[105]....
        /*0204*/ 	.word	0xffffffff


	//   ....[106]....
        /*0208*/ 	.word	0xffffffff


	//   ....[107]....
        /*020c*/ 	.word	0xffffffff


	//   ....[108]....
        /*0210*/ 	.word	0xffffffff


	//   ....[109]....
        /*0214*/ 	.word	0xffffffff


	//   ....[110]....
        /*0218*/ 	.word	0xffffffff


	//   ....[111]....
        /*021c*/ 	.word	0xffffffff


	//   ....[112]....
        /*0220*/ 	.word	0xffffffff


	//   ....[113]....
        /*0224*/ 	.word	0xffffffff


	//   ....[114]....
        /*0228*/ 	.word	0xffffffff


	//   ....[115]....
        /*022c*/ 	.word	0xffffffff


	//   ....[116]....
        /*0230*/ 	.word	0xffffffff


	//   ....[117]....
        /*0234*/ 	.word	0xffffffff


	//   ....[118]....
        /*0238*/ 	.word	0xffffffff


	//   ....[119]....
        /*023c*/ 	.word	0xffffffff


	//   ....[120]....
        /*0240*/ 	.word	0xffffffff


	//   ....[121]....
        /*0244*/ 	.word	0xffffffff


	//   ....[122]....
        /*0248*/ 	.word	0xffffffff


	//   ....[123]....
        /*024c*/ 	.word	0xffffffff


	//   ....[124]....
        /*0250*/ 	.word	0xffffffff


	//   ....[125]....
        /*0254*/ 	.word	0xffffffff


	//   ....[126]....
        /*0258*/ 	.word	0xffffffff


	//   ....[127]....
        /*025c*/ 	.word	0xffffffff


	//   ....[128]....
        /*0260*/ 	.word	0xffffffff


	//   ....[129]....
        /*0264*/ 	.word	0xffffffff


	//   ....[130]....
        /*0268*/ 	.word	0xffffffff


	//   ....[131]....
        /*026c*/ 	.word	0xffffffff


	//   ....[132]....
        /*0270*/ 	.word	0xffffffff


	//   ....[133]....
        /*0274*/ 	.word	0xffffffff


	//   ....[134]....
        /*0278*/ 	.word	0xffffffff


	//   ....[135]....
        /*027c*/ 	.word	0xffffffff


	//   ....[136]....
        /*0280*/ 	.word	0xffffffff


	//   ....[137]....
        /*0284*/ 	.word	0xffffffff


	//   ....[138]....
        /*0288*/ 	.word	0xffffffff


	//   ....[139]....
        /*028c*/ 	.word	0xffffffff


	//   ....[140]....
        /*0290*/ 	.word	0xffffffff


	//   ....[141]....
        /*0294*/ 	.word	0xffffffff


	//   ....[142]....
        /*0298*/ 	.word	0xffffffff


	//   ....[143]....
        /*029c*/ 	.word	0xffffffff


	//   ....[144]....
        /*02a0*/ 	.word	0xffffffff


	//   ....[145]....
        /*02a4*/ 	.word	0xffffffff


	//   ....[146]....
        /*02a8*/ 	.word	0xffffffff


	//   ....[147]....
        /*02ac*/ 	.word	0xffffffff


	//   ....[148]....
        /*02b0*/ 	.word	0xffffffff


	//   ....[149]....
        /*02b4*/ 	.word	0xffffffff


	//   ....[150]....
        /*02b8*/ 	.word	0xffffffff


	//   ....[151]....
        /*02bc*/ 	.word	0xffffffff


	//   ....[152]....
        /*02c0*/ 	.word	0xffffffff


	//   ....[153]....
        /*02c4*/ 	.word	0xffffffff


	//   ....[154]....
        /*02c8*/ 	.word	0xffffffff


	//   ....[155]....
        /*02cc*/ 	.word	0xffffffff


	//   ....[156]....
        /*02d0*/ 	.word	0xffffffff


	//   ....[157]....
        /*02d4*/ 	.word	0xffffffff


	//   ....[158]....
        /*02d8*/ 	.word	0xffffffff


	//   ....[159]....
        /*02dc*/ 	.word	0xffffffff


	//   ....[160]....
        /*02e0*/ 	.word	0xffffffff


	//   ....[161]....
        /*02e4*/ 	.word	0xffffffff


	//   ....[162]....
        /*02e8*/ 	.word	0xffffffff


	//   ....[163]....
        /*02ec*/ 	.word	0xffffffff


	//----- nvinfo : EIATTR_COOP_GROUP_INSTR_OFFSETS
	.align		4
.L_1429:
        /*02f0*/ 	.byte	0x04, 0x28
        /*02f2*/ 	.short	(.L_1431 - .L_1430)


	//   ....[0]....
.L_1430:
        /*02f4*/ 	.word	0x00001020


	//   ....[1]....
        /*02f8*/ 	.word	0x000015b0


	//   ....[2]....
        /*02fc*/ 	.word	0x00001c60


	//   ....[3]....
        /*0300*/ 	.word	0x00004790


	//   ....[4]....
        /*0304*/ 	.word	0x00004eb0


	//   ....[5]....
        /*0308*/ 	.word	0x00005aa0


	//   ....[6]....
        /*030c*/ 	.word	0x00006540


	//   ....[7]....
        /*0310*/ 	.word	0x00008ba0


	//   ....[8]....
        /*0314*/ 	.word	0x00008bc0


	//   ....[9]....
        /*0318*/ 	.word	0x00008bf0


	//   ....[10]....
        /*031c*/ 	.word	0x00008c00


	//   ....[11]....
        /*0320*/ 	.word	0x00008cb0


	//   ....[12]....
        /*0324*/ 	.word	0x00008cd0


	//   ....[13]....
        /*0328*/ 	.word	0x00008ce0


	//   ....[14]....
        /*032c*/ 	.word	0x00008cf0


	//   ....[15]....
        /*0330*/ 	.word	0x00008db0


	//   ....[16]....
        /*0334*/ 	.word	0x00008dd0


	//   ....[17]....
        /*0338*/ 	.word	0x00008de0


	//   ....[18]....
        /*033c*/ 	.word	0x00008df0


	//   ....[19]....
        /*0340*/ 	.word	0x00008eb0


	//   ....[20]....
        /*0344*/ 	.word	0x00008ed0


	//   ....[21]....
        /*0348*/ 	.word	0x00008ee0


	//   ....[22]....
        /*034c*/ 	.word	0x00008ef0


	//   ....[23]....
        /*0350*/ 	.word	0x00008fb0


	//   ....[24]....
        /*0354*/ 	.word	0x00008fd0


	//   ....[25]....
        /*0358*/ 	.word	0x00008ff0


	//   ....[26]....
        /*035c*/ 	.word	0x00009000


	//   ....[27]....
        /*0360*/ 	.word	0x00009140


	//   ....[28]....
        /*0364*/ 	.word	0x000091b0


	//   ....[29]....
        /*0368*/ 	.word	0x00009220


	//   ....[30]....
        /*036c*/ 	.word	0x00009290


	//   ....[31]....
        /*0370*/ 	.word	0x000092b0


	//   ....[32]....
        /*0374*/ 	.word	0x000092c0


	//   ....[33]....
        /*0378*/ 	.word	0x000092d0


	//   ....[34]....
        /*037c*/ 	.word	0x000092e0


	//   ....[35]....
        /*0380*/ 	.word	0x000092f0


	//   ....[36]....
        /*0384*/ 	.word	0x00009300


	//   ....[37]....
        /*0388*/ 	.word	0x00009310


	//   ....[38]....
        /*038c*/ 	.word	0x00009320


	//   ....[39]....
        /*0390*/ 	.word	0x0000a8e0


	//   ....[40]....
        /*0394*/ 	.word	0x0000a900


	//   ....[41]....
        /*0398*/ 	.word	0x0000a910


	//   ....[42]....
        /*039c*/ 	.word	0x0000a920


	//   ....[43]....
        /*03a0*/ 	.word	0x0000aa30


	//   ....[44]....
        /*03a4*/ 	.word	0x0000aa40


	//   ....[45]....
        /*03a8*/ 	.word	0x0000aa50


	//   ....[46]....
        /*03ac*/ 	.word	0x0000aa60


	//   ....[47]....
        /*03b0*/ 	.word	0x0000ab70


	//   ....[48]....
        /*03b4*/ 	.word	0x0000ab90


	//   ....[49]....
        /*03b8*/ 	.word	0x0000aba0


	//   ....[50]....
        /*03bc*/ 	.word	0x0000abb0


	//   ....[51]....
        /*03c0*/ 	.word	0x0000acc0


	//   ....[52]....
        /*03c4*/ 	.word	0x0000acd0


	//   ....[53]....
        /*03c8*/ 	.word	0x0000ace0


	//   ....[54]....
        /*03cc*/ 	.word	0x0000acf0


	//   ....[55]....
        /*03d0*/ 	.word	0x0000ae00


	//   ....[56]....
        /*03d4*/ 	.word	0x0000ae20


	//   ....[57]....
        /*03d8*/ 	.word	0x0000ae30


	//   ....[58]....
        /*03dc*/ 	.word	0x0000ae40


	//   ....[59]....
        /*03e0*/ 	.word	0x0000af40


	//   ....[60]....
        /*03e4*/ 	.word	0x0000af50


	//   ....[61]....
        /*03e8*/ 	.word	0x0000af60


	//   ....[62]....
        /*03ec*/ 	.word	0x0000af70


	//   ....[63]....
        /*03f0*/ 	.word	0x0000af80


	//   ....[64]....
        /*03f4*/ 	.word	0x0000af90


	//   ....[65]....
        /*03f8*/ 	.word	0x0000afa0


	//   ....[66]....
        /*03fc*/ 	.word	0x0000afd0


	//   ....[67]....
        /*0400*/ 	.word	0x0000b000


	//   ....[68]....
        /*0404*/ 	.word	0x0000b030


	//   ....[69]....
        /*0408*/ 	.word	0x0000b040


	//   ....[70]....
        /*040c*/ 	.word	0x0000b050


	//   ....[71]....
        /*0410*/ 	.word	0x0000c610


	//   ....[72]....
        /*0414*/ 	.word	0x0000c790


	//   ....[73]....
        /*0418*/ 	.word	0x0000c7e0


	//   ....[74]....
        /*041c*/ 	.word	0x0000c810


	//   ....[75]....
        /*0420*/ 	.word	0x0000c920


	//   ....[76]....
        /*0424*/ 	.word	0x0000c950


	//   ....[77]....
        /*0428*/ 	.word	0x0000c990


	//   ....[78]....
        /*042c*/ 	.word	0x0000c9c0


	//   ....[79]....
        /*0430*/ 	.word	0x0000ca80


	//   ....[80]....
        /*0434*/ 	.word	0x0000cab0


	//   ....[81]....
        /*0438*/ 	.word	0x0000cb10


	//   ....[82]....
        /*043c*/ 	.word	0x0000cb40


	//   ....[83]....
        /*0440*/ 	.word	0x0000cc30


	//   ....[84]....
        /*0444*/ 	.word	0x0000ccb0


	//   ....[85]....
        /*0448*/ 	.word	0x0000ccf0


	//   ....[86]....
        /*044c*/ 	.word	0x0000cd20


	//   ....[87]....
        /*0450*/ 	.word	0x0000ce30


	//   ....[88]....
        /*0454*/ 	.word	0x0000ceb0


	//   ....[89]....
        /*0458*/ 	.word	0x0000cee0


	//   ....[90]....
        /*045c*/ 	.word	0x0000cf10


	//   ....[91]....
        /*0460*/ 	.word	0x0000d9b0


	//   ....[92]....
        /*0464*/ 	.word	0x0000e4c0


	//   ....[93]....
        /*0468*/ 	.word	0x0000f020


	//   ....[94]....
        /*046c*/ 	.word	0x0000f5f0


	//   ....[95]....
        /*0470*/ 	.word	0x0000f650


	//   ....[96]....
        /*0474*/ 	.word	0x0000f6a0


	//   ....[97]....
        /*0478*/ 	.word	0x0000f6c0


	//   ....[98]....
        /*047c*/ 	.word	0x0000f6e0


	//   ....[99]....
        /*0480*/ 	.word	0x0000f7f0


	//   ....[100]....
        /*0484*/ 	.word	0x0000f840


	//   ....[101]....
        /*0488*/ 	.word	0x0000f890


	//   ....[102]....
        /*048c*/ 	.word	0x0000f8b0


	//   ....[103]....
        /*0490*/ 	.word	0x0000f8d0


	//   ....[104]....
        /*0494*/ 	.word	0x0000ff90


	//   ....[105]....
        /*0498*/ 	.word	0x00010010


	//   ....[106]....
        /*049c*/ 	.word	0x00010080


	//   ....[107]....
        /*04a0*/ 	.word	0x000100f0


	//   ....[108]....
        /*04a4*/ 	.word	0x00010240


	//   ....[109]....
        /*04a8*/ 	.word	0x000102b0


	//   ....[110]....
        /*04ac*/ 	.word	0x00010320


	//   ....[111]....
        /*04b0*/ 	.word	0x00010390


	//   ....[112]....
        /*04b4*/ 	.word	0x000104b0


	//   ....[113]....
        /*04b8*/ 	.word	0x00010520


	//   ....[114]....
        /*04bc*/ 	.word	0x00010590


	//   ....[115]....
        /*04c0*/ 	.word	0x00010600


	//   ....[116]....
        /*04c4*/ 	.word	0x00010720


	//   ....[117]....
        /*04c8*/ 	.word	0x00010790


	//   ....[118]....
        /*04cc*/ 	.word	0x00010800


	//   ....[119]....
        /*04d0*/ 	.word	0x00010870


	//   ....[120]....
        /*04d4*/ 	.word	0x000109d0


	//   ....[121]....
        /*04d8*/ 	.word	0x00010a40


	//   ....[122]....
        /*04dc*/ 	.word	0x00010ab0


	//   ....[123]....
        /*04e0*/ 	.word	0x00010b20


	//   ....[124]....
        /*04e4*/ 	.word	0x00010b80


	//   ....[125]....
        /*04e8*/ 	.word	0x00010bf0


	//   ....[126]....
        /*04ec*/ 	.word	0x00010c60


	//   ....[127]....
        /*04f0*/ 	.word	0x00010cd0


	//   ....[128]....
        /*04f4*/ 	.word	0x00010d40


	//   ....[129]....
        /*04f8*/ 	.word	0x00010db0


	//   ....[130]....
        /*04fc*/ 	.word	0x00010e20


	//   ....[131]....
        /*0500*/ 	.word	0x00010e90


	//   ....[132]....
        /*0504*/ 	.word	0x00010f10


	//   ....[133]....
        /*0508*/ 	.word	0x00010f90


	//   ....[134]....
        /*050c*/ 	.word	0x00011000


	//   ....[135]....
        /*0510*/ 	.word	0x00011070


	//   ....[136]....
        /*0514*/ 	.word	0x000110e0


	//   ....[137]....
        /*0518*/ 	.word	0x00011150


	//   ....[138]....
        /*051c*/ 	.word	0x000111c0


	//   ....[139]....
        /*0520*/ 	.word	0x00011230


	//   ....[140]....
        /*0524*/ 	.word	0x000112a0


	//   ....[141]....
        /*0528*/ 	.word	0x00011320


	//   ....[142]....
        /*052c*/ 	.word	0x00011390


	//   ....[143]....
        /*0530*/ 	.word	0x00011400


	//   ....[144]....
        /*0534*/ 	.word	0x00011470


	//   ....[145]....
        /*0538*/ 	.word	0x000114e0


	//   ....[146]....
        /*053c*/ 	.word	0x00011550


	//   ....[147]....
        /*0540*/ 	.word	0x000115c0


	//   ....[148]....
        /*0544*/ 	.word	0x00011630


	//   ....[149]....
        /*0548*/ 	.word	0x000116b0


	//   ....[150]....
        /*054c*/ 	.word	0x00011720


	//   ....[151]....
        /*0550*/ 	.word	0x00011790


	//   ....[152]....
        /*0554*/ 	.word	0x00011800


	//   ....[153]....
        /*0558*/ 	.word	0x00011870


	//   ....[154]....
        /*055c*/ 	.word	0x000118e0


	//   ....[155]....
        /*0560*/ 	.word	0x00011950


	//   ....[156]....
        /*0564*/ 	.word	0x000119c0


	//   ....[157]....
        /*0568*/ 	.word	0x00011a30


	//   ....[158]....
        /*056c*/ 	.word	0x00011aa0


	//   ....[159]....
        /*0570*/ 	.word	0x00011b10


	//   ....[160]....
        /*0574*/ 	.word	0x00011bf0


	//   ....[161]....
        /*0578*/ 	.word	0x00011c60


	//   ....[162]....
        /*057c*/ 	.word	0x00011cd0


	//   ....[163]....
        /*0580*/ 	.word	0x00011d40


	//----- nvinfo : EIATTR_EXIT_INSTR_OFFSETS
	.align		4
.L_1431:
        /*0584*/ 	.byte	0x04, 0x1c
        /*0586*/ 	.short	(.L_1433 - .L_1432)


	//   ....[0]....
.L_1432:
        /*0588*/ 	.word	0x0000f9f0


	//   ....[1]....
        /*058c*/ 	.word	0x0000ff30


	//----- nvinfo : EIATTR_MAX_THREADS
	.align		4
.L_1433:
        /*0590*/ 	.byte	0x04, 0x05
        /*0592*/ 	.short	(.L_1435 - .L_1434)
.L_1434:
        /*0594*/ 	.word	0x00000080
        /*0598*/ 	.word	0x00000001
        /*059c*/ 	.word	0x00000001


	//----- nvinfo : EIATTR_CRS_STACK_SIZE
	.align		4
.L_1435:
        /*05a0*/ 	.byte	0x04, 0x1e
        /*05a2*/ 	.short	(.L_1437 - .L_1436)
.L_1436:
        /*05a4*/ 	.word	0x00000000
.L_1437:


//--------------------- .nv.info._Z25selective_scan_bwd_kernelI32Selective_Scan_bwd_kernel_traitsILi128ELi16ELb0ELb0ELb1ELb0ELb0EN3c108BFloat16ENS1_7complexIfEEEEv12SSMParamsBwd --------------------------
	.section	.nv.info._Z25selective_scan_bwd_kernelI32Selective_Scan_bwd_kernel_traitsILi128ELi16ELb0ELb0ELb1ELb0ELb0EN3c108BFloat16ENS1_7complexIfEEEEv12SSMParamsBwd,"",@"SHT_CUDA_INFO"
	.sectionflags	@""
	.align	4


	//----- nvinfo : EIATTR_CUDA_API_VERSION
	.align		4
        /*0000*/ 	.byte	0x04, 0x37
        /*0002*/ 	.short	(.L_1439 - .L_1438)
.L_1438:
        /*0004*/ 	.word	0x00000082


	//----- nvinfo : EIATTR_SW2861232_WAR
	.align		4
.L_1439:
        /*0008*/ 	.byte	0x01, 0x35
	.zero		2


	//----- nvinfo : EIATTR_PARAM_CBANK
	.align		4
        /*000c*/ 	.byte	0x04, 0x0a
        /*000e*/ 	.short	(.L_1441 - .L_1440)
	.align		4
.L_1440:
        /*0010*/ 	.word	index@(.nv.constant0._Z25selective_scan_bwd_kernelI32Selective_Scan_bwd_kernel_traitsILi128ELi16ELb0ELb0ELb1ELb0ELb0EN3c108BFloat16ENS1_7complexIfEEEEv12SSMParamsBwd)
        /*0014*/ 	.short	0x0160
        /*0016*/ 	.short	0x01f0


	//----- nvinfo : EIATTR_CBANK_PARAM_SIZE
	.align		4
.L_1441:
        /*0018*/ 	.byte	0x03, 0x19
        /*001a*/ 	.short	0x01f0


	//----- nvinfo : EIATTR_KPARAM_INFO
	.align		4
        /*001c*/ 	.byte	0x04, 0x17
        /*001e*/ 	.short	(.L_1443 - .L_1442)
.L_1442:
        /*0020*/ 	.word	0x00000000
        /*0024*/ 	.short	0x0000
        /*0026*/ 	.short	0x0000
        /*0028*/ 	.byte	0x00, 0xf0, 0xc1, 0x07


	//----- nvinfo : EIATTR_MAXREG_COUNT
	.align		4
.L_1443:
        /*002c*/ 	.byte	0x03, 0x1b
        /*002e*/ 	.short	0x00ff


	//----- nvinfo : EIATTR_NUM_BARRIERS
	.align		4
        /*0030*/ 	.byte	0x02, 0x4c
        /*0032*/ 	.byte	0x01
	.zero		1


	//----- nvinfo : EIATTR_ANNOTATIONS
	.align		4
        /*0034*/ 	.byte	0x04, 0x55
        /*0036*/ 	.short	(.L_1445 - .L_1444)


	//   ....[0]....
.L_1444:
        /*0038*/ 	.word	0x00000001
        /*003c*/ 	.byte	0x30, 0x02, 0x00, 0x00, 0x01, 0x00, 0x00, 0x00, 0x60, 0x02, 0x00, 0x00, 0x01, 0x00, 0x00, 0x00
        /*004c*/ 	.byte	0xf0, 0x09, 0x00, 0x00, 0x01, 0x00, 0x00, 0x00, 0x10, 0x0a, 0x00, 0x00, 0x01, 0x00, 0x00, 0x00
        /*005c*/ 	.byte	0xc0, 0x0a, 0x00, 0x00, 0x01, 0x00, 0x00, 0x00, 0xa0, 0x23, 0x00, 0x00, 0x01, 0x00, 0x00, 0x00
        /*006c*/ 	.byte	0xf0, 0xcd, 0x00, 0x00, 0x01, 0x00, 0x00, 0x00, 0x70, 0xd9, 0x00, 0x00, 0x01, 0x00, 0x00, 0x00
        /*007c*/ 	.byte	0x50, 0xde, 0x00, 0x00, 0x01, 0x00, 0x00, 0x00, 0x60, 0xe0, 0x00, 0x00


	//----- nvinfo : EIATTR_MERCURY_ISA_VERSION
	.align		4
.L_1445:
        /*0088*/ 	.byte	0x03, 0x5f
        /*008a*/ 	.short	0x0000


	//----- nvinfo : EIATTR_COOP_GROUP_MASK_REGIDS
	.align		4
        /*008c*/ 	.byte	0x04, 0x29
        /*008e*/ 	.short	(.L_1447 - .L_1446)


	//   ....[0]....
.L_1446:
        /*0090*/ 	.word	0xffffffff


	//   ....[1]....
        /*0094*/ 	.word	0xffffffff


	//   ....[2]....
        /*0098*/ 	.word	0xffffffff


	//   ....[3]....
        /*009c*/ 	.word	0xffffffff


	//   ....[4]....
        /*00a0*/ 	.word	0xffffffff


	//   ....[5]....
        /*00a4*/ 	.word	0xffffffff


	//   ....[6]....
        /*00a8*/ 	.word	0xffffffff


	//   ....[7]....
        /*00ac*/ 	.word	0xffffffff


	//   ....[8]....
        /*00b0*/ 	.word	0xffffffff


	//   ....[9]....
        /*00b4*/ 	.word	0xffffffff


	//   ....[10]....
        /*00b8*/ 	.word	0xffffffff


	//   ....[11]....
        /*00bc*/ 	.word	0xffffffff


	//   ....[12]....
        /*00c0*/ 	.word	0xffffffff


	//   ....[13]....
        /*00c4*/ 	.word	0xffffffff


	//   ....[14]....
        /*00c8*/ 	.word	0xffffffff


	//   ....[15]....
        /*00cc*/ 	.word	0xffffffff


	//   ....[16]....
        /*00d0*/ 	.word	0xffffffff


	//   ....[17]....
        /*00d4*/ 	.word	0xffffffff


	//   ....[18]....
        /*00d8*/ 	.word	0xffffffff


	//   ....[19]....
        /*00dc*/ 	.word	0xffffffff


	//   ....[20]....
        /*00e0*/ 	.word	0xffffffff


	//   ....[21]....
        /*00e4*/ 	.word	0xffffffff


	//   ....[22]....
        /*00e8*/ 	.word	0xffffffff


	//   ....[23]....
        /*00ec*/ 	.word	0xffffffff


	//   ....[24]....
        /*00f0*/ 	.word	0xffffffff


	//   ....[25]....
        /*00f4*/ 	.word	0xffffffff


	//   ....[26]....
        /*00f8*/ 	.word	0xffffffff


	//   ....[27]....
        /*00fc*/ 	.word	0xffffffff


	//   ....[28]....
        /*0100*/ 	.word	0xffffffff


	//   ....[29]....
        /*0104*/ 	.word	0xffffffff


	//   ....[30]....
        /*0108*/ 	.word	0xffffffff


	//   ....[31]....
        /*010c*/ 	.word	0xffffffff


	//   ....[32]....
        /*0110*/ 	.word	0xffffffff


	//   ....[33]....
        /*0114*/ 	.word	0xffffffff


	//   ....[34]....
        /*0118*/ 	.word	0xffffffff


	//   ....[35]....
        /*011c*/ 	.word	0xffffffff


	//   ....[36]....
        /*0120*/ 	.word	0xffffffff


	//   ....[37]....
        /*0124*/ 	.word	0xffffffff


	//   ....[38]....
        /*0128*/ 	.word	0xffffffff


	//   ....[39]....
        /*012c*/ 	.word	0xffffffff


	//   ....[40]....
        /*0130*/ 	.word	0xffffffff


	//   ....[41]....
        /*0134*/ 	.word	0xffffffff


	//   ....[42]....
        /*0138*/ 	.word	0xffffffff


	//   ....[43]....
        /*013c*/ 	.word	0xffffffff


	//   ....[44]....
        /*0140*/ 	.word	0xffffffff


	//   ....[45]....
        /*0144*/ 	.word	0xffffffff


	//   ....[46]....
        /*0148*/ 	.word	0xffffffff


	//   ....[47]....
        /*014c*/ 	.word	0xffffffff


	//   ....[48]....
        /*0150*/ 	.word	0xffffffff


	//   ....[49]....
        /*0154*/ 	.word	0xffffffff


	//   ....[50]....
        /*0158*/ 	.word	0xffffffff


	//   ....[51]....
        /*015c*/ 	.word	0xffffffff


	//   ....[52]....
        /*0160*/ 	.word	0xffffffff


	//   ....[53]....
        /*0164*/ 	.word	0xffffffff


	//   ....[54]....
        /*0168*/ 	.word	0xffffffff


	//   ....[55]....
        /*016c*/ 	.word	0xffffffff


	//   ....[56]....
        /*0170*/ 	.word	0xffffffff


	//   ....[57]....
        /*0174*/ 	.word	0xffffffff


	//   ....[58]....
        /*0178*/ 	.word	0xffffffff


	//   ....[59]....
        /*017c*/ 	.word	0xffffffff


	//   ....[60]....
        /*0180*/ 	.word	0xffffffff


	//   ....[61]....
        /*0184*/ 	.word	0xffffffff


	//   ....[62]....
        /*0188*/ 	.word	0xffffffff


	//   ....[63]....
        /*018c*/ 	.word	0xffffffff


	//   ....[64]....
        /*0190*/ 	.word	0xffffffff


	//   ....[65]....
        /*0194*/ 	.word	0xffffffff


	//   ....[66]....
        /*0198*/ 	.word	0xffffffff


	//   ....[67]....
        /*019c*/ 	.word	0xffffffff


	//   ....[68]....
        /*01a0*/ 	.word	0xffffffff


	//   ....[69]....
        /*01a4*/ 	.word	0xffffffff


	//   ....[70]....
        /*01a8*/ 	.word	0xffffffff


	//   ....[71]....
        /*01ac*/ 	.word	0xffffffff


	//   ....[72]....
        /*01b0*/ 	.word	0xffffffff


	//   ....[73]....
        /*01b4*/ 	.word	0xffffffff


	//   ....[74]....
        /*01b8*/ 	.word	0xffffffff


	//   ....[75]....
        /*01bc*/ 	.word	0xffffffff


	//   ....[76]....
        /*01c0*/ 	.word	0xffffffff


	//   ....[77]....
        /*01c4*/ 	.word	0xffffffff


	//   ....[78]....
        /*01c8*/ 	.word	0xffffffff


	//   ....[79]....
        /*01cc*/ 	.word	0xffffffff


	//   ....[80]....
        /*01d0*/ 	.word	0xffffffff


	//   ....[81]....
        /*01d4*/ 	.word	0xffffffff


	//   ....[82]....
        /*01d8*/ 	.word	0xffffffff


	//   ....[83]....
        /*01dc*/ 	.word	0xffffffff


	//   ....[84]....
        /*01e0*/ 	.word	0xffffffff


	//   ....[85]....
        /*01e4*/ 	.word	0xffffffff


	//   ....[86]....
        /*01e8*/ 	.word	0xffffffff


	//   ....[87]....
        /*01ec*/ 	.word	0xffffffff


	//   ....[88]....
        /*01f0*/ 	.word	0xffffffff


	//   ....[89]....
        /*01f4*/ 	.word	0xffffffff


	//   ....[90]....
        /*01f8*/ 	.word	0xffffffff


	//   ....[91]....
        /*01fc*/ 	.word	0xffffffff


	//   ....[92]....
        /*0200*/ 	.word	0xffffffff


	//   ....[93]....
        /*0204*/ 	.word	0xffffffff


	//   ....[94]....
        /*0208*/ 	.word	0xffffffff


	//   ....[95]....
        /*020c*/ 	.word	0xffffffff


	//   ....[96]....
        /*0210*/ 	.word	0xffffffff


	//   ....[97]....
        /*0214*/ 	.word	0xffffffff


	//   ....[98]....
        /*0218*/ 	.word	0xffffffff


	//   ....[99]....
        /*021c*/ 	.word	0xffffffff


	//   ....[100]....
        /*0220*/ 	.word	0xffffffff


	//   ....[101]....
        /*0224*/ 	.word	0xffffffff


	//   ....[102]....
        /*0228*/ 	.word	0xffffffff


	//   ....[103]....
        /*022c*/ 	.word	0xffffffff


	//   ....[104]....
        /*0230*/ 	.word	0xffffffff


	//   ....[105]....
        /*0234*/ 	.word	0xffffffff


	//   ....[106]....
        /*0238*/ 	.word	0xffffffff


	//   ....[107]....
        /*023c*/ 	.word	0xffffffff


	//   ....[108]....
        /*0240*/ 	.word	0xffffffff


	//   ....[109]....
        /*0244*/ 	.word	0xffffffff


	//   ....[110]....
        /*0248*/ 	.word	0xffffffff


	//   ....[111]....
        /*024c*/ 	.word	0xffffffff


	//   ....[112]....
        /*0250*/ 	.word	0xffffffff


	//   ....[113]....
        /*0254*/ 	.word	0xffffffff


	//   ....[114]....
        /*0258*/ 	.word	0xffffffff


	//   ....[115]....
        /*025c*/ 	.word	0xffffffff


	//   ....[116]....
        /*0260*/ 	.word	0xffffffff


	//   ....[117]....
        /*0264*/ 	.word	0xffffffff


	//   ....[118]....
        /*0268*/ 	.word	0xffffffff


	//   ....[119]....
        /*026c*/ 	.word	0xffffffff


	//   ....[120]....
        /*0270*/ 	.word	0xffffffff


	//   ....[121]....
        /*0274*/ 	.word	0xffffffff


	//   ....[122]....
        /*0278*/ 	.word	0xffffffff


	//   ....[123]....
        /*027c*/ 	.word	0xffffffff


	//   ....[124]....
        /*0280*/ 	.word	0xffffffff


	//   ....[125]....
        /*0284*/ 	.word	0xffffffff


	//   ....[126]....
        /*0288*/ 	.word	0xffffffff


	//   ....[127]....
        /*028c*/ 	.word	0xffffffff


	//   ....[128]....
        /*0290*/ 	.word	0xffffffff


	//   ....[129]....
        /*0294*/ 	.word	0xffffffff


	//   ....[130]....
        /*0298*/ 	.word	0xffffffff


	//   ....[131]....
        /*029c*/ 	.word	0xffffffff


	//   ....[132]....
        /*02a0*/ 	.word	0xffffffff


	//   ....[133]....
        /*02a4*/ 	.word	0xffffffff


	//   ....[134]....
        /*02a8*/ 	.word	0xffffffff


	//   ....[135]....
        /*02ac*/ 	.word	0xffffffff


	//   ....[136]....
        /*02b0*/ 	.word	0xffffffff


	//   ....[137]....
        /*02b4*/ 	.word	0xffffffff


	//   ....[138]....
        /*02b8*/ 	.word	0xffffffff


	//   ....[139]....
        /*02bc*/ 	.word	0xffffffff


	//   ....[140]....
        /*02c0*/ 	.word	0xffffffff


	//   ....[141]....
        /*02c4*/ 	.word	0xffffffff


	//   ....[142]....
        /*02c8*/ 	.word	0xffffffff


	//   ....[143]....
        /*02cc*/ 	.word	0xffffffff


	//   ....[144]....
        /*02d0*/ 	.word	0xffffffff


	//   ....[145]....
        /*02d4*/ 	.word	0xffffffff


	//   ....[146]....
        /*02d8*/ 	.word	0xffffffff


	//   ....[147]....
        /*02dc*/ 	.word	0xffffffff


	//   ....[148]....
        /*02e0*/ 	.word	0xffffffff


	//   ....[149]....
        /*02e4*/ 	.word	0xffffffff


	//   ....[150]....
        /*02e8*/ 	.word	0xffffffff


	//   ....[151]....
        /*02ec*/ 	.word	0xffffffff


	//   ....[152]....
        /*02f0*/ 	.word	0xffffffff


	//   ....[153]....
        /*02f4*/ 	.word	0xffffffff


	//   ....[154]....
        /*02f8*/ 	.word	0xffffffff


	//   ....[155]....
        /*02fc*/ 	.word	0xffffffff


	//   ....[156]....
        /*0300*/ 	.word	0xffffffff


	//   ....[157]....
        /*0304*/ 	.word	0xffffffff


	//   ....[158]....
        /*0308*/ 	.word	0xffffffff


	//   ....[159]....
        /*030c*/ 	.word	0xffffffff


	//----- nvinfo : EIATTR_COOP_GROUP_INSTR_OFFSETS
	.align		4
.L_1447:
        /*0310*/ 	.byte	0x04, 0x28
        /*0312*/ 	.short	(.L_1449 - .L_1448)


	//   ....[0]....
.L_1448:
        /*0314*/ 	.word	0x00001400


	//   ....[1]....
        /*0318*/ 	.word	0x00001a10


	//   ....[2]....
        /*031c*/ 	.word	0x00001f90


	//   ....[3]....
        /*0320*/ 	.word	0x00004370


	//   ....[4]....
        /*0324*/ 	.word	0x00005d60


	//   ....[5]....
        /*0328*/ 	.word	0x00005d80


	//   ....[6]....
        /*032c*/ 	.word	0x00005da0


	//   ....[7]....
        /*0330*/ 	.word	0x00005db0


	//   ....[8]....
        /*0334*/ 	.word	0x00005e30


	//   ....[9]....
        /*0338*/ 	.word	0x00005e70


	//   ....[10]....
        /*033c*/ 	.word	0x00005e90


	//   ....[11]....
        /*0340*/ 	.word	0x00005eb0


	//   ....[12]....
        /*0344*/ 	.word	0x00005f30


	//   ....[13]....
        /*0348*/ 	.word	0x00005f70


	//   ....[14]....
        /*034c*/ 	.word	0x00005fa0


	//   ....[15]....
        /*0350*/ 	.word	0x00005fb0


	//   ....[16]....
        /*0354*/ 	.word	0x00006040


	//   ....[17]....
        /*0358*/ 	.word	0x00006080


	//   ....[18]....
        /*035c*/ 	.word	0x000060a0


	//   ....[19]....
        /*0360*/ 	.word	0x000060b0


	//   ....[20]....
        /*0364*/ 	.word	0x00006170


	//   ....[21]....
        /*0368*/ 	.word	0x00006190


	//   ....[22]....
        /*036c*/ 	.word	0x000061a0


	//   ....[23]....
        /*0370*/ 	.word	0x000061b0


	//   ....[24]....
        /*0374*/ 	.word	0x000062f0


	//   ....[25]....
        /*0378*/ 	.word	0x00006340


	//   ....[26]....
        /*037c*/ 	.word	0x00006390


	//   ....[27]....
        /*0380*/ 	.word	0x000063e0


	//   ....[28]....
        /*0384*/ 	.word	0x00006400


	//   ....[29]....
        /*0388*/ 	.word	0x00006410


	//   ....[30]....
        /*038c*/ 	.word	0x00006420


	//   ....[31]....
        /*0390*/ 	.word	0x00006430


	//   ....[32]....
        /*0394*/ 	.word	0x00006440


	//   ....[33]....
        /*0398*/ 	.word	0x00006450


	//   ....[34]....
        /*039c*/ 	.word	0x00006460


	//   ....[35]....
        /*03a0*/ 	.word	0x00006470


	//   ....[36]....
        /*03a4*/ 	.word	0x00007a80


	//   ....[37]....
        /*03a8*/ 	.word	0x00007aa0


	//   ....[38]....
        /*03ac*/ 	.word	0x00007ab0


	//   ....[39]....
        /*03b0*/ 	.word	0x00007ac0


	//   ....[40]....
        /*03b4*/ 	.word	0x00007be0


	//   ....[41]....
        /*03b8*/ 	.word	0x00007bf0


	//   ....[42]....
        /*03bc*/ 	.word	0x00007c00


	//   ....[43]....
        /*03c0*/ 	.word	0x00007c10


	//   ....[44]....
        /*03c4*/ 	.word	0x00007d30


	//   ....[45]....
        /*03c8*/ 	.word	0x00007d50


	//   ....[46]....
        /*03cc*/ 	.word	0x00007d60


	//   ....[47]....
        /*03d0*/ 	.word	0x00007d70


	//   ....[48]....
        /*03d4*/ 	.word	0x00007e90


	//   ....[49]....
        /*03d8*/ 	.word	0x00007ea0


	//   ....[50]....
        /*03dc*/ 	.word	0x00007eb0


	//   ....[51]....
        /*03e0*/ 	.word	0x00007ec0


	//   ....[52]....
        /*03e4*/ 	.word	0x00007fe0


	//   ....[53]....
        /*03e8*/ 	.word	0x00008000


	//   ....[54]....
        /*03ec*/ 	.word	0x00008010


	//   ....[55]....
        /*03f0*/ 	.word	0x00008020


	//   ....[56]....
        /*03f4*/ 	.word	0x00008120


	//   ....[57]....
        /*03f8*/ 	.word	0x00008130


	//   ....[58]....
        /*03fc*/ 	.word	0x00008140


	//   ....[59]....
        /*0400*/ 	.word	0x00008150


	//   ....[60]....
        /*0404*/ 	.word	0x00008160


	//   ....[61]....
        /*0408*/ 	.word	0x00008170


	//   ....[62]....
        /*040c*/ 	.word	0x00008190


	//   ....[63]....
        /*0410*/ 	.word	0x000081c0


	//   ....[64]....
        /*0414*/ 	.word	0x000081f0


	//   ....[65]....
        /*0418*/ 	.word	0x00008200


	//   ....[66]....
        /*041c*/ 	.word	0x00008210


	//   ....[67]....
        /*0420*/ 	.word	0x00008220


	//   ....[68]....
        /*0424*/ 	.word	0x0000be80


	//   ....[69]....
        /*0428*/ 	.word	0x0000bec0


	//   ....[70]....
        /*042c*/ 	.word	0x0000bf00


	//   ....[71]....
        /*0430*/ 	.word	0x0000bf40


	//   ....[72]....
        /*0434*/ 	.word	0x0000c000


	//   ....[73]....
        /*0438*/ 	.word	0x0000c030


	//   ....[74]....
        /*043c*/ 	.word	0x0000c060


	//   ....[75]....
        /*0440*/ 	.word	0x0000c090


	//   ....[76]....
        /*0444*/ 	.word	0x0000c130


	//   ....[77]....
        /*0448*/ 	.word	0x0000c160


	//   ....[78]....
        /*044c*/ 	.word	0x0000c190


	//   ....[79]....
        /*0450*/ 	.word	0x0000c1c0


	//   ....[80]....
        /*0454*/ 	.word	0x0000c260


	//   ....[81]....
        /*0458*/ 	.word	0x0000c290


	//   ....[82]....
        /*045c*/ 	.word	0x0000c2c0


	//   ....[83]....
        /*0460*/ 	.word	0x0000c2f0


	//   ....[84]....
        /*0464*/ 	.word	0x0000c390


	//   ....[85]....
        /*0468*/ 	.word	0x0000c3c0


	//   ....[86]....
        /*046c*/ 	.word	0x0000c3f0


	//   ....[87]....
        /*0470*/ 	.word	0x0000c420


	//   ....[88]....
        /*0474*/ 	.word	0x0000cbb0


	//   ....[89]....
        /*0478*/ 	.word	0x0000d840


	//   ....[90]....
        /*047c*/ 	.word	0x0000ded0


	//   ....[91]....
        /*0480*/ 	.word	0x0000def0


	//   ....[92]....
        /*0484*/ 	.word	0x0000df10


	//   ....[93]....
        /*0488*/ 	.word	0x0000df30


	//   ....[94]....
        /*048c*/ 	.word	0x0000df50


	//   ....[95]....
        /*0490*/ 	.word	0x0000e0e0


	//   ....[96]....
        /*0494*/ 	.word	0x0000e100


	//   ....[97]....
        /*0498*/ 	.word	0x0000e120


	//   ....[98]....
        /*049c*/ 	.word	0x0000e140


	//   ....[99]....
        /*04a0*/ 	.word	0x0000e160


	//   ....[100]....
        /*04a4*/ 	.word	0x0000e590


	//   ....[101]....
        /*04a8*/ 	.word	0x0000e610


	//   ....[102]....
        /*04ac*/ 	.word	0x0000e680


	//   ....[103]....
        /*04b0*/ 	.word	0x0000e6f0


	//   ....[104]....
        /*04b4*/ 	.word	0x0000e840


	//   ....[105]....
        /*04b8*/ 	.word	0x0000e8b0


	//   ....[106]....
        /*04bc*/ 	.word	0x0000e920


	//   ....[107]....
        /*04c0*/ 	.word	0x0000e990


	//   ....[108]....
        /*04c4*/ 	.word	0x0000eac0


	//   ....[109]....
        /*04c8*/ 	.word	0x0000eb30


	//   ....[110]....
        /*04cc*/ 	.word	0x0000eba0


	//   ....[111]....
        /*04d0*/ 	.word	0x0000ec10


	//   ....[112]....
        /*04d4*/ 	.word	0x0000ed60


	//   ....[113]....
        /*04d8*/ 	.word	0x0000edd0


	//   ....[114]....
        /*04dc*/ 	.word	0x0000ee40


	//   ....[115]....
        /*04e0*/ 	.word	0x0000eeb0


	//   ....[116]....
        /*04e4*/ 	.word	0x0000eff0


	//   ....[117]....
        /*04e8*/ 	.word	0x0000f060


	//   ....[118]....
        /*04ec*/ 	.word	0x0000f0d0


	//   ....[119]....
        /*04f0*/ 	.word	0x0000f140


	//   ....[120]....
        /*04f4*/ 	.word	0x0000f1a0


	//   ....[121]....
        /*04f8*/ 	.word	0x0000f210


	//   ....[122]....
        /*04fc*/ 	.word	0x0000f280


	//   ....[123]....
        /*0500*/ 	.word	0x0000f2f0


	//   ....[124]....
        /*0504*/ 	.word	0x0000f360


	//   ....[125]....
        /*0508*/ 	.word	0x0000f3b0


	//   ....[126]....
        /*050c*/ 	.word	0x0000f400


	//   ....[127]....
        /*0510*/ 	.word	0x0000f450


	//   ....[128]....
        /*0514*/ 	.word	0x0000f4c0


	//   ....[129]....
        /*0518*/ 	.word	0x0000f540


	//   ....[130]....
        /*051c*/ 	.word	0x0000f5b0


	//   ....[131]....
        /*0520*/ 	.word	0x0000f620


	//   ....[132]....
        /*0524*/ 	.word	0x0000f690


	//   ....[133]....
        /*0528*/ 	.word	0x0000f700


	//   ....[134]....
        /*052c*/ 	.word	0x0000f770


	//   ....[135]....
        /*0530*/ 	.word	0x0000f7e0


	//   ....[136]....
        /*0534*/ 	.word	0x0000f850


	//   ....[137]....
        /*0538*/ 	.word	0x0000f8d0


	//   ....[138]....
        /*053c*/ 	.word	0x0000f940


	//   ....[139]....
        /*0540*/ 	.word	0x0000f9b0


	//   ....[140]....
        /*0544*/ 	.word	0x0000fa20


	//   ....[141]....
        /*0548*/ 	.word	0x0000fa90


	//   ....[142]....
        /*054c*/ 	.word	0x0000fb00


	//   ....[143]....
        /*0550*/ 	.word	0x0000fb70


	//   ....[144]....
        /*0554*/ 	.word	0x0000fbe0


	//   ....[145]....
        /*0558*/ 	.word	0x0000fc60


	//   ....[146]....
        /*055c*/ 	.word	0x0000fcd0


	//   ....[147]....
        /*0560*/ 	.word	0x0000fd40


	//   ....[148]....
        /*0564*/ 	.word	0x0000fd90


	//   ....[149]....
        /*0568*/ 	.word	0x0000fde0


	//   ....[150]....
        /*056c*/ 	.word	0x0000fe30


	//   ....[151]....
        /*0570*/ 	.word	0x0000fe80


	//   ....[152]....
        /*0574*/ 	.word	0x0000ff00


	//   ....[153]....
        /*0578*/ 	.word	0x0000ff70


	//   ....[154]....
        /*057c*/ 	.word	0x0000ffe0


	//   ....[155]....
        /*0580*/ 	.word	0x00010050


	//   ....[156]....
        /*0584*/ 	.word	0x00010110


	//   ....[157]....
        /*0588*/ 	.word	0x00010160


	//   ....[158]....
        /*058c*/ 	.word	0x000101b0


	//   ....[159]....
        /*0590*/ 	.word	0x00010200


	//----- nvinfo : EIATTR_EXIT_INSTR_OFFSETS
	.align		4
.L_1449:
        /*0594*/ 	.byte	0x04, 0x1c
        /*0596*/ 	.short	(.L_1451 - .L_1450)


	//   ....[0]....
.L_1450:
        /*0598*/ 	.word	0x0000e290


	//   ....[1]....
        /*059c*/ 	.word	0x0000e530


	//----- nvinfo : EIATTR_MAX_THREADS
	.align		4
.L_1451:
        /*05a0*/ 	.byte	0x04, 0x05
        /*05a2*/ 	.short	(.L_1453 - .L_1452)
.L_1452:
        /*05a4*/ 	.word	0x00000080
        /*05a8*/ 	.word	0x00000001
        /*05ac*/ 	.word	0x00000001


	//----- nvinfo : EIATTR_CRS_STACK_SIZE
	.align		4
.L_1453:
        /*05b0*/ 	.byte	0x04, 0x1e
        /*05b2*/ 	.short	(.L_1455 - .L_1454)
.L_1454:
        /*05b4*/ 	.word	0x00000000
.L_1455:


//--------------------- .nv.info._Z25selective_scan_bwd_kernelI32Selective_Scan_bwd_kernel_traitsILi128ELi16ELb0ELb0ELb1ELb0ELb1EN3c108BFloat16ENS1_7complexIfEEEEv12SSMParamsBwd --------------------------
	.section	.nv.info._Z25selective_scan_bwd_kernelI32Selective_Scan_bwd_kernel_traitsILi128ELi16ELb0ELb0ELb1ELb0ELb1EN3c108BFloat16ENS1_7complexIfEEEEv12SSMParamsBwd,"",@"SHT_CUDA_INFO"
	.sectionflags	@""
	.align	4


	//----- nvinfo : EIATTR_CUDA_API_VERSION
	.align		4
        /*0000*/ 	.byte	0x04, 0x37
        /*0002*/ 	.short	(.L_1457 - .L_1456)
.L_1456:
        /*0004*/ 	.word	0x00000082


	//----- nvinfo : EIATTR_SW2861232_WAR
	.align		4
.L_1457:
        /*0008*/ 	.byte	0x01, 0x35
	.zero		2


	//----- nvinfo : EIATTR_PARAM_CBANK
	.align		4
        /*000c*/ 	.byte	0x04, 0x0a
        /*000e*/ 	.short	(.L_1459 - .L_1458)
	.align		4
.L_1458:
        /*0010*/ 	.word	index@(.nv.constant0._Z25selective_scan_bwd_kernelI32Selective_Scan_bwd_kernel_traitsILi128ELi16ELb0ELb0ELb1ELb0ELb1EN3c108BFloat16ENS1_7complexIfEEEEv12SSMParamsBwd)
        /*0014*/ 	.short	0x0160
        /*0016*/ 	.short	0x01f0


	//----- nvinfo : EIATTR_CBANK_PARAM_SIZE
	.align		4
.L_1459:
        /*0018*/ 	.byte	0x03, 0x19
        /*001a*/ 	.short	0x01f0


	//----- nvinfo : EIATTR_KPARAM_INFO
	.align		4
        /*001c*/ 	.byte	0x04, 0x17
        /*001e*/ 	.short	(.L_1461 - .L_1460)
.L_1460:
        /*0020*/ 	.word	0x00000000
        /*0024*/ 	.short	0x0000
        /*0026*/ 	.short	0x0000
        /*0028*/ 	.byte	0x00, 0xf0, 0xc1, 0x07


	//----- nvinfo : EIATTR_MAXREG_COUNT
	.align		4
.L_1461:
        /*002c*/ 	.byte	0x03, 0x1b
        /*002e*/ 	.short	0x00ff


	//----- nvinfo : EIATTR_NUM_BARRIERS
	.align		4
        /*0030*/ 	.byte	0x02, 0x4c
        /*0032*/ 	.byte	0x01
	.zero		1


	//----- nvinfo : EIATTR_ANNOTATIONS
	.align		4
        /*0034*/ 	.byte	0x04, 0x55
        /*0036*/ 	.short	(.L_1463 - .L_1462)


	//   ....[0]....
.L_1462:
        /*0038*/ 	.word	0x00000001
        /*003c*/ 	.byte	0x40, 0x02, 0x00, 0x00, 0x01, 0x00, 0x00, 0x00, 0x70, 0x02, 0x00, 0x00, 0x01, 0x00, 0x00, 0x00
        /*004c*/ 	.byte	0xc0, 0x09, 0x00, 0x00, 0x01, 0x00, 0x00, 0x00, 0xe0, 0x09, 0x00, 0x00, 0x01, 0x00, 0x00, 0x00
        /*005c*/ 	.byte	0x90, 0x20, 0x00, 0x00, 0x01, 0x00, 0x00, 0x00, 0x70, 0x3c, 0x00, 0x00, 0x01, 0x00, 0x00, 0x00
        /*006c*/ 	.byte	0x80, 0x3c, 0x00, 0x00, 0x01, 0x00, 0x00, 0x00, 0x20, 0x4d, 0x00, 0x00, 0x01, 0x00, 0x00, 0x00
        /*007c*/ 	.byte	0xf0, 0x50, 0x00, 0x00, 0x01, 0x00, 0x00, 0x00, 0xd0, 0xf3, 0x00, 0x00, 0x01, 0x00, 0x00, 0x00
        /*008c*/ 	.byte	0xe0, 0xf3, 0x00, 0x00, 0x01, 0x00, 0x00, 0x00, 0xf0, 0xf3, 0x00, 0x00, 0x01, 0x00, 0x00, 0x00
        /*009c*/ 	.byte	0x10, 0xf9, 0x00, 0x00, 0x01, 0x00, 0x00, 0x00, 0x40, 0x04, 0x01, 0x00, 0x01, 0x00, 0x00, 0x00
        /*00ac*/ 	.byte	0xa0, 0x09, 0x01, 0x00, 0x01, 0x00, 0x00, 0x00, 0xb0, 0x0b, 0x01, 0x00


	//----- nvinfo : EIATTR_MERCURY_ISA_VERSION
	.align		4
.L_1463:
        /*00b8*/ 	.byte	0x03, 0x5f
        /*00ba*/ 	.short	0x0000


	//----- nvinfo : EIATTR_COOP_GROUP_MASK_REGIDS
	.align		4
        /*00bc*/ 	.byte	0x04, 0x29
        /*00be*/ 	.short	(.L_1465 - .L_1464)


	//   ....[0]....
.L_1464:
        /*00c0*/ 	.word	0xffffffff


	//   ....[1]....
        /*00c4*/ 	.word	0xffffffff


	//   ....[2]....
        /*00c8*/ 	.word	0xffffffff


	//   ....[3]....
        /*00cc*/ 	.word	0xffffffff


	//   ....[4]....
        /*00d0*/ 	.word	0xffffffff


	//   ....[5]....
        /*00d4*/ 	.word	0xffffffff


	//   ....[6]....
        /*00d8*/ 	.word	0xffffffff


	//   ....[7]....
        /*00dc*/ 	.word	0xffffffff


	//   ....[8]....
        /*00e0*/ 	.word	0xffffffff


	//   ....[9]....
        /*00e4*/ 	.word	0xffffffff


	//   ....[10]....
        /*00e8*/ 	.word	0xffffffff


	//   ....[11]....
        /*00ec*/ 	.word	0xffffffff


	//   ....[12]....
        /*00f0*/ 	.word	0xffffffff


	//   ....[13]....
        /*00f4*/ 	.word	0xffffffff


	//   ....[14]....
        /*00f8*/ 	.word	0xffffffff


	//   ....[15]....
        /*00fc*/ 	.word	0xffffffff


	//   ....[16]....
        /*0100*/ 	.word	0xffffffff


	//   ....[17]....
        /*0104*/ 	.word	0xffffffff


	//   ....[18]....
        /*0108*/ 	.word	0xffffffff


	//   ....[19]....
        /*010c*/ 	.word	0xffffffff


	//   ....[20]....
        /*0110*/ 	.word	0xffffffff


	//   ....[21]....
        /*0114*/ 	.word	0xffffffff


	//   ....[22]....
        /*0118*/ 	.word	0xffffffff


	//   ....[23]....
        /*011c*/ 	.word	0xffffffff


	//   ....[24]....
        /*0120*/ 	.word	0xffffffff


	//   ....[25]....
        /*0124*/ 	.word	0xffffffff


	//   ....[26]....
        /*0128*/ 	.word	0xffffffff


	//   ....[27]....
        /*012c*/ 	.word	0xffffffff


	//   ....[28]....
        /*0130*/ 	.word	0xffffffff


	//   ....[29]....
        /*0134*/ 	.word	0xffffffff


	//   ....[30]....
        /*0138*/ 	.word	0xffffffff


	//   ....[31]....
        /*013c*/ 	.word	0xffffffff


	//   ....[32]....
        /*0140*/ 	.word	0xffffffff


	//   ....[33]....
        /*0144*/ 	.word	0xffffffff


	//   ....[34]....
        /*0148*/ 	.word	0xffffffff


	//   ....[35]....
        /*014c*/ 	.word	0xffffffff


	//   ....[36]....
        /*0150*/ 	.word	0xffffffff


	//   ....[37]....
        /*0154*/ 	.word	0xffffffff


	//   ....[38]....
        /*0158*/ 	.word	0xffffffff


	//   ....[39]....
        /*015c*/ 	.word	0xffffffff


	//   ....[40]....
        /*0160*/ 	.word	0xffffffff


	//   ....[41]....
        /*0164*/ 	.word	0xffffffff


	//   ....[42]....
        /*0168*/ 	.word	0xffffffff


	//   ....[43]....
        /*016c*/ 	.word	0xffffffff


	//   ....[44]....
        /*0170*/ 	.word	0xffffffff


	//   ....[45]....
        /*0174*/ 	.word	0xffffffff


	//   ....[46]....
        /*0178*/ 	.word	0xffffffff


	//   ....[47]....
        /*017c*/ 	.word	0xffffffff


	//   ....[48]....
        /*0180*/ 	.word	0xffffffff


	//   ....[49]....
        /*0184*/ 	.word	0xffffffff


	//   ....[50]....
        /*0188*/ 	.word	0xffffffff


	//   ....[51]....
        /*018c*/ 	.word	0xffffffff


	//   ....[52]....
        /*0190*/ 	.word	0xffffffff


	//   ....[53]....
        /*0194*/ 	.word	0xffffffff


	//   ....[54]....
        /*0198*/ 	.word	0xffffffff


	//   ....[55]....
        /*019c*/ 	.word	0xffffffff


	//   ....[56]....
        /*01a0*/ 	.word	0xffffffff


	//   ....[57]....
        /*01a4*/ 	.word	0xffffffff


	//   ....[58]....
        /*01a8*/ 	.word	0xffffffff


	//   ....[59]....
        /*01ac*/ 	.word	0xffffffff


	//   ....[60]....
        /*01b0*/ 	.word	0xffffffff


	//   ....[61]....
        /*01b4*/ 	.word	0xffffffff


	//   ....[62]....
        /*01b8*/ 	.word	0xffffffff


	//   ....[63]....
        /*01bc*/ 	.word	0xffffffff


	//   ....[64]....
        /*01c0*/ 	.word	0xffffffff


	//   ....[65]....
        /*01c4*/ 	.word	0xffffffff


	//   ....[66]....
        /*01c8*/ 	.word	0xffffffff


	//   ....[67]....
        /*01cc*/ 	.word	0xffffffff


	//   ....[68]....
        /*01d0*/ 	.word	0xffffffff


	//   ....[69]....
        /*01d4*/ 	.word	0xffffffff


	//   ....[70]....
        /*01d8*/ 	.word	0xffffffff


	//   ....[71]....
        /*01dc*/ 	.word	0xffffffff


	//   ....[72]....
        /*01e0*/ 	.word	0xffffffff


	//   ....[73]....
        /*01e4*/ 	.word	0xffffffff


	//   ....[74]....
        /*01e8*/ 	.word	0xffffffff


	//   ....[75]....
        /*01ec*/ 	.word	0xffffffff


	//   ....[76]....
        /*01f0*/ 	.word	0xffffffff


	//   ....[77]....
        /*01f4*/ 	.word	0xffffffff


	//   ....[78]....
        /*01f8*/ 	.word	0xffffffff


	//   ....[79]....
        /*01fc*/ 	.word	0xffffffff


	//   ....[80]....
        /*0200*/ 	.word	0xffffffff


	//   ....[81]....
        /*0204*/ 	.word	0xffffffff


	//   ....[82]....
        /*0208*/ 	.word	0xffffffff


	//   ....[83]....
        /*020c*/ 	.word	0xffffffff


	//   ....[84]....
        /*0210*/ 	.word	0xffffffff


	//   ....[85]....
        /*0214*/ 	.word	0xffffffff


	//   ....[86]....
        /*0218*/ 	.word	0xffffffff


	//   ....[87]....
        /*021c*/ 	.word	0xffffffff


	//   ....[88]....
        /*0220*/ 	.word	0xffffffff


	//   ....[89]....
        /*0224*/ 	.word	0xffffffff


	//   ....[90]....
        /*0228*/ 	.word	0xffffffff


	//   ....[91]....
        /*022c*/ 	.word	0xffffffff


	//   ....[92]....
        /*0230*/ 	.word	0xffffffff


	//   ....[93]....
        /*0234*/ 	.word	0xffffffff


	//   ....[94]....
        /*0238*/ 	.word	0xffffffff


	//   ....[95]....
        /*023c*/ 	.word	0xffffffff


	//   ....[96]....
        /*0240*/ 	.word	0xffffffff


	//   ....[97]....
        /*0244*/ 	.word	0xffffffff


	//   ....[98]....
        /*0248*/ 	.word	0xffffffff


	//   ....[99]....
        /*024c*/ 	.word	0xffffffff


	//   ....[100]....
        /*0250*/ 	.word	0xffffffff


	//   ....[101]....
        /*0254*/ 	.word	0xffffffff


	//   ....[102]....
        /*0258*/ 	.word	0xffffffff


	//   ....[103]....
        /*025c*/ 	.word	0xffffffff


	//   ....[104]....
        /*0260*/ 	.word	0xffffffff


	//   ....[105]....
        /*0264*/ 	.word	0xffffffff


	//   ....[106]....
        /*0268*/ 	.word	0xffffffff


	//   ....[107]....
        /*026c*/ 	.word	0xffffffff


	//   ....[108]....
        /*0270*/ 	.word	0xffffffff


	//   ....[109]....
        /*0274*/ 	.word	0xffffffff


	//   ....[110]....
        /*0278*/ 	.word	0xffffffff


	//   ....[111]....
        /*027c*/ 	.word	0xffffffff


	//   ....[112]....
        /*0280*/ 	.word	0xffffffff


	//   ....[113]....
        /*0284*/ 	.word	0xffffffff


	//   ....[114]....
        /*0288*/ 	.word	0xffffffff


	//   ....[115]....
        /*028c*/ 	.word	0xffffffff


	//   ....[116]....
        /*0290*/ 	.word	0xffffffff


	//   ....[117]....
        /*0294*/ 	.word	0xffffffff


	//   ....[118]....
        /*0298*/ 	.word	0xffffffff


	//   ....[119]....
        /*029c*/ 	.word	0xffffffff


	//   ....[120]....
        /*02a0*/ 	.word	0xffffffff


	//   ....[121]....
        /*02a4*/ 	.word	0xffffffff


	//   ....[122]....
        /*02a8*/ 	.word	0xffffffff


	//   ....[123]....
        /*02ac*/ 	.word	0xffffffff


	//   ....[124]....
        /*02b0*/ 	.word	0xffffffff


	//   ....[125]....
        /*02b4*/ 	.word	0xffffffff


	//   ....[126]....
        /*02b8*/ 	.word	0xffffffff


	//   ....[127]....
        /*02bc*/ 	.word	0xffffffff


	//   ....[128]....
        /*02c0*/ 	.word	0xffffffff


	//   ....[129]....
        /*02c4*/ 	.word	0xffffffff


	//   ....[130]....
        /*02c8*/ 	.word	0xffffffff


	//   ....[131]....
        /*02cc*/ 	.word	0xffffffff


	//   ....[132]....
        /*02d0*/ 	.word	0xffffffff


	//   ....[133]....
        /*02d4*/ 	.word	0xffffffff


	//   ....[134]....
        /*02d8*/ 	.word	0xffffffff


	//   ....[135]....
        /*02dc*/ 	.word	0xffffffff


	//   ....[136]....
        /*02e0*/ 	.word	0xffffffff


	//   ....[137]....
        /*02e4*/ 	.word	0xffffffff


	//   ....[138]....
        /*02e8*/ 	.word	0xffffffff


	//   ....[139]....
        /*02ec*/ 	.word	0xffffffff


	//   ....[140]....
        /*02f0*/ 	.word	0xffffffff


	//   ....[141]....
        /*02f4*/ 	.word	0xffffffff


	//   ....[142]....
        /*02f8*/ 	.word	0xffffffff


	//   ....[143]....
        /*02fc*/ 	.word	0xffffffff


	//   ....[144]....
        /*0300*/ 	.word	0xffffffff


	//   ....[145]....
        /*0304*/ 	.word	0xffffffff


	//   ....[146]....
        /*0308*/ 	.word	0xffffffff


	//   ....[147]....
        /*030c*/ 	.word	0xffffffff


	//   ....[148]....
        /*0310*/ 	.word	0xffffffff


	//   ....[149]....
        /*0314*/ 	.word	0xffffffff


	//   ....[150]....
        /*0318*/ 	.word	0xffffffff


	//   ....[151]....
        /*031c*/ 	.word	0xffffffff


	//   ....[152]....
        /*0320*/ 	.word	0xffffffff


	//   ....[153]....
        /*0324*/ 	.word	0xffffffff


	//   ....[154]....
        /*0328*/ 	.word	0xffffffff


	//   ....[155]....
        /*032c*/ 	.word	0xffffffff


	//   ....[156]....
        /*0330*/ 	.word	0xffffffff


	//   ....[157]....
        /*0334*/ 	.word	0xffffffff


	//   ....[158]....
        /*0338*/ 	.word	0xffffffff


	//   ....[159]....
        /*033c*/ 	.word	0xffffffff


	//   ....[160]....
        /*0340*/ 	.word	0xffffffff


	//   ....[161]....
        /*0344*/ 	.word	0xffffffff


	//   ....[162]....
        /*0348*/ 	.word	0xffffffff


	//   ....[163]....
        /*034c*/ 	.word	0xffffffff


	//----- nvinfo : EIATTR_COOP_GROUP_INSTR_OFFSETS
	.align		4
.L_1465:
        /*0350*/ 	.byte	0x04, 0x28
        /*0352*/ 	.short	(.L_1467 - .L_1466)


	//   ....[0]....
.L_1466:
        /*0354*/ 	.word	0x00001440


	//   ....[1]....
        /*0358*/ 	.word	0x00001a50


	//   ....[2]....
        /*035c*/ 	.word	0x00002320


	//   ....[3]....
        /*0360*/ 	.word	0x000027e0


	//   ....[4]....
        /*0364*/ 	.word	0x00002f00


	//   ....[5]....
        /*0368*/ 	.word	0x00003b10


	//   ....[6]....
        /*036c*/ 	.word	0x00004820


	//   ....[7]....
        /*0370*/ 	.word	0x00006d10


	//   ....[8]....
        /*0374*/ 	.word	0x000088b0


	//   ....[9]....
        /*0378*/ 	.word	0x000088d0


	//   ....[10]....
        /*037c*/ 	.word	0x000088f0


	//   ....[11]....
        /*0380*/ 	.word	0x00008900


	//   ....[12]....
        /*0384*/ 	.word	0x00008980


	//   ....[13]....
        /*0388*/ 	.word	0x000089b0


	//   ....[14]....
        /*038c*/ 	.word	0x000089e0


	//   ....[15]....
        /*0390*/ 	.word	0x00008a00


	//   ....[16]....
        /*0394*/ 	.word	0x00008a80


	//   ....[17]....
        /*0398*/ 	.word	0x00008ac0


	//   ....[18]....
        /*039c*/ 	.word	0x00008af0


	//   ....[19]....
        /*03a0*/ 	.word	0x00008b00


	//   ....[20]....
        /*03a4*/ 	.word	0x00008ba0


	//   ....[21]....
        /*03a8*/ 	.word	0x00008bd0


	//   ....[22]....
        /*03ac*/ 	.word	0x00008bf0


	//   ....[23]....
        /*03b0*/ 	.word	0x00008c00


	//   ....[24]....
        /*03b4*/ 	.word	0x00008cc0


	//   ....[25]....
        /*03b8*/ 	.word	0x00008ce0


	//   ....[26]....
        /*03bc*/ 	.word	0x00008d00


	//   ....[27]....
        /*03c0*/ 	.word	0x00008d10


	//   ....[28]....
        /*03c4*/ 	.word	0x00008e40


	//   ....[29]....
        /*03c8*/ 	.word	0x00008ea0


	//   ....[30]....
        /*03cc*/ 	.word	0x00008f00


	//   ....[31]....
        /*03d0*/ 	.word	0x00008f60


	//   ....[32]....
        /*03d4*/ 	.word	0x00008f80


	//   ....[33]....
        /*03d8*/ 	.word	0x00008f90


	//   ....[34]....
        /*03dc*/ 	.word	0x00008fa0


	//   ....[35]....
        /*03e0*/ 	.word	0x00008fb0


	//   ....[36]....
        /*03e4*/ 	.word	0x00008fc0


	//   ....[37]....
        /*03e8*/ 	.word	0x00008fd0


	//   ....[38]....
        /*03ec*/ 	.word	0x00008fe0


	//   ....[39]....
        /*03f0*/ 	.word	0x00008ff0


	//   ....[40]....
        /*03f4*/ 	.word	0x0000a5d0


	//   ....[41]....
        /*03f8*/ 	.word	0x0000a5f0


	//   ....[42]....
        /*03fc*/ 	.word	0x0000a600


	//   ....[43]....
        /*0400*/ 	.word	0x0000a610


	//   ....[44]....
        /*0404*/ 	.word	0x0000a720


	//   ....[45]....
        /*0408*/ 	.word	0x0000a730


	//   ....[46]....
        /*040c*/ 	.word	0x0000a740


	//   ....[47]....
        /*0410*/ 	.word	0x0000a750


	//   ....[48]....
        /*0414*/ 	.word	0x0000a860


	//   ....[49]....
        /*0418*/ 	.word	0x0000a880


	//   ....[50]....
        /*041c*/ 	.word	0x0000a890


	//   ....[51]....
        /*0420*/ 	.word	0x0000a8a0


	//   ....[52]....
        /*0424*/ 	.word	0x0000a9b0


	//   ....[53]....
        /*0428*/ 	.word	0x0000a9c0


	//   ....[54]....
        /*042c*/ 	.word	0x0000a9d0


	//   ....[55]....
        /*0430*/ 	.word	0x0000a9e0


	//   ....[56]....
        /*0434*/ 	.word	0x0000aaf0


	//   ....[57]....
        /*0438*/ 	.word	0x0000ab10


	//   ....[58]....
        /*043c*/ 	.word	0x0000ab20


	//   ....[59]....
        /*0440*/ 	.word	0x0000ab30


	//   ....[60]....
        /*0444*/ 	.word	0x0000ac30


	//   ....[61]....
        /*0448*/ 	.word	0x0000ac40


	//   ....[62]....
        /*044c*/ 	.word	0x0000ac50


	//   ....[63]....
        /*0450*/ 	.word	0x0000ac60


	//   ....[64]....
        /*0454*/ 	.word	0x0000ac70


	//   ....[65]....
        /*0458*/ 	.word	0x0000ac80


	//   ....[66]....
        /*045c*/ 	.word	0x0000ac90


	//   ....[67]....
        /*0460*/ 	.word	0x0000acc0


	//   ....[68]....
        /*0464*/ 	.word	0x0000acf0


	//   ....[69]....
        /*0468*/ 	.word	0x0000ad20


	//   ....[70]....
        /*046c*/ 	.word	0x0000ad30


	//   ....[71]....
        /*0470*/ 	.word	0x0000ad40


	//   ....[72]....
        /*0474*/ 	.word	0x0000e9d0


	//   ....[73]....
        /*0478*/ 	.word	0x0000ea10


	//   ....[74]....
        /*047c*/ 	.word	0x0000ea50


	//   ....[75]....
        /*0480*/ 	.word	0x0000ea90


	//   ....[76]....
        /*0484*/ 	.word	0x0000eb40


	//   ....[77]....
        /*0488*/ 	.word	0x0000eb70


	//   ....[78]....
        /*048c*/ 	.word	0x0000eba0


	//   ....[79]....
        /*0490*/ 	.word	0x0000ebd0


	//   ....[80]....
        /*0494*/ 	.word	0x0000ec70


	//   ....[81]....
        /*0498*/ 	.word	0x0000eca0


	//   ....[82]....
        /*049c*/ 	.word	0x0000ecd0


	//   ....[83]....
        /*04a0*/ 	.word	0x0000ed00


	//   ....[84]....
        /*04a4*/ 	.word	0x0000eda0


	//   ....[85]....
        /*04a8*/ 	.word	0x0000edd0


	//   ....[86]....
        /*04ac*/ 	.word	0x0000ee00


	//   ....[87]....
        /*04b0*/ 	.word	0x0000ee30


	//   ....[88]....
        /*04b4*/ 	.word	0x0000eed0


	//   ....[89]....
        /*04b8*/ 	.word	0x0000ef00


	//   ....[90]....
        /*04bc*/ 	.word	0x0000ef30


	//   ....[91]....
        /*04c0*/ 	.word	0x0000ef60


	//   ....[92]....
        /*04c4*/ 	.word	0x0000f6c0


	//   ....[93]....
        /*04c8*/ 	.word	0x00010240


	//   ....[94]....
        /*04cc*/ 	.word	0x00010a20


	//   ....[95]....
        /*04d0*/ 	.word	0x00010a40


	//   ....[96]....
        /*04d4*/ 	.word	0x00010a60


	//   ....[97]....
        /*04d8*/ 	.word	0x00010a80


	//   ....[98]....
        /*04dc*/ 	.word	0x00010aa0


	//   ....[99]....
        /*04e0*/ 	.word	0x00010c30


	//   ....[100]....
        /*04e4*/ 	.word	0x00010c50


	//   ....[101]....
        /*04e8*/ 	.word	0x00010c70


	//   ....[102]....
        /*04ec*/ 	.word	0x00010c90


	//   ....[103]....
        /*04f0*/ 	.word	0x00010cb0


	//   ....[104]....
        /*04f4*/ 	.word	0x000110e0


	//   ....[105]....
        /*04f8*/ 	.word	0x00011160


	//   ....[106]....
        /*04fc*/ 	.word	0x000111d0


	//   ....[107]....
        /*0500*/ 	.word	0x00011240


	//   ....[108]....
        /*0504*/ 	.word	0x00011390


	//   ....[109]....
        /*0508*/ 	.word	0x00011400


	//   ....[110]....
        /*050c*/ 	.word	0x00011470


	//   ....[111]....
        /*0510*/ 	.word	0x000114e0


	//   ....[112]....
        /*0514*/ 	.word	0x00011600


	//   ....[113]....
        /*0518*/ 	.word	0x00011670


	//   ....[114]....
        /*051c*/ 	.word	0x000116e0


	//   ....[115]....
        /*0520*/ 	.word	0x00011750


	//   ....[116]....
        /*0524*/ 	.word	0x00011870


	//   ....[117]....
        /*0528*/ 	.word	0x000118e0


	//   ....[118]....
        /*052c*/ 	.word	0x00011950


	//   ....[119]....
        /*0530*/ 	.word	0x000119c0


	//   ....[120]....
        /*0534*/ 	.word	0x00011b00


	//   ....[121]....
        /*0538*/ 	.word	0x00011b70


	//   ....[122]....
        /*053c*/ 	.word	0x00011be0


	//   ....[123]....
        /*0540*/ 	.word	0x00011c50


	//   ....[124]....
        /*0544*/ 	.word	0x00011cb0


	//   ....[125]....
        /*0548*/ 	.word	0x00011d20


	//   ....[126]....
        /*054c*/ 	.word	0x00011d90


	//   ....[127]....
        /*0550*/ 	.word	0x00011e00


	//   ....[128]....
        /*0554*/ 	.word	0x00011e70


	//   ....[129]....
        /*0558*/ 	.word	0x00011ed0


	//   ....[130]....
        /*055c*/ 	.word	0x00011f30


	//   ....[131]....
        /*0560*/ 	.word	0x00011f90


	//   ....[132]....
        /*0564*/ 	.word	0x00012010


	//   ....[133]....
        /*0568*/ 	.word	0x00012090


	//   ....[134]....
        /*056c*/ 	.word	0x00012100


	//   ....[135]....
        /*0570*/ 	.word	0x00012170


	//   ....[136]....
        /*0574*/ 	.word	0x000121e0


	//   ....[137]....
        /*0578*/ 	.word	0x00012250


	//   ....[138]....
        /*057c*/ 	.word	0x000122c0


	//   ....[139]....
        /*0580*/ 	.word	0x00012330


	//   ....[140]....
        /*0584*/ 	.word	0x000123a0


	//   ....[141]....
        /*0588*/ 	.word	0x00012420


	//   ....[142]....
        /*058c*/ 	.word	0x00012490


	//   ....[143]....
        /*0590*/ 	.word	0x00012500


	//   ....[144]....
        /*0594*/ 	.word	0x00012570


	//   ....[145]....
        /*0598*/ 	.word	0x000125e0


	//   ....[146]....
        /*059c*/ 	.word	0x00012650


	//   ....[147]....
        /*05a0*/ 	.word	0x000126c0


	//   ....[148]....
        /*05a4*/ 	.word	0x00012730


	//   ....[149]....
        /*05a8*/ 	.word	0x000127b0


	//   ....[150]....
        /*05ac*/ 	.word	0x00012820


	//   ....[151]....
        /*05b0*/ 	.word	0x00012890


	//   ....[152]....
        /*05b4*/ 	.word	0x000128f0


	//   ....[153]....
        /*05b8*/ 	.word	0x00012950


	//   ....[154]....
        /*05bc*/ 	.word	0x000129b0


	//   ....[155]....
        /*05c0*/ 	.word	0x00012a10


	//   ....[156]....
        /*05c4*/ 	.word	0x00012aa0


	//   ....[157]....
        /*05c8*/ 	.word	0x00012b10


	//   ....[158]....
        /*05cc*/ 	.word	0x00012b80


	//   ....[159]....
        /*05d0*/ 	.word	0x00012bf0


	//   ....[160]....
        /*05d4*/ 	.word	0x00012cc0


	//   ....[161]....
        /*05d8*/ 	.word	0x00012d20


	//   ....[162]....
        /*05dc*/ 	.word	0x00012d80


	//   ....[163]....
        /*05e0*/ 	.word	0x00012de0


	//----- nvinfo : EIATTR_EXIT_INSTR_OFFSETS
	.align		4
.L_1467:
        /*05e4*/ 	.byte	0x04, 0x1c
        /*05e6*/ 	.short	(.L_1469 - .L_1468)


	//   ....[0]....
.L_1468:
        /*05e8*/ 	.word	0x00010de0


	//   ....[1]....
        /*05ec*/ 	.word	0x00011080


	//----- nvinfo : EIATTR_MAX_THREADS
	.align		4
.L_1469:
        /*05f0*/ 	.byte	0x04, 0x05
        /*05f2*/ 	.short	(.L_1471 - .L_1470)
.L_1470:
        /*05f4*/ 	.word	0x00000080
        /*05f8*/ 	.word	0x00000001
        /*05fc*/ 	.word	0x00000001


	//----- nvinfo : EIATTR_CRS_STACK_SIZE
	.align		4
.L_1471:
        /*0600*/ 	.byte	0x04, 0x1e
        /*0602*/ 	.short	(.L_1473 - .L_1472)
.L_1472:
        /*0604*/ 	.word	0x00000000
.L_1473:


//--------------------- .nv.info._Z25selective_scan_bwd_kernelI32Selective_Scan_bwd_kernel_traitsILi128ELi16ELb0ELb0ELb1ELb1ELb0EN3c108BFloat16ENS1_7complexIfEEEEv12SSMParamsBwd --------------------------
	.section	.nv.info._Z25selective_scan_bwd_kernelI32Selective_Scan_bwd_kernel_traitsILi128ELi16ELb0ELb0ELb1ELb1ELb0EN3c108BFloat16ENS1_7complexIfEEEEv12SSMParamsBwd,"",@"SHT_CUDA_INFO"
	.sectionflags	@""
	.align	4


	//----- nvinfo : EIATTR_CUDA_API_VERSION
	.align		4
        /*0000*/ 	.byte	0x04, 0x37
        /*0002*/ 	.short	(.L_1475 - .L_1474)
.L_1474:
        /*0004*/ 	.word	0x00000082


	//----- nvinfo : EIATTR_SW2861232_WAR
	.align		4
.L_1475:
        /*0008*/ 	.byte	0x01, 0x35
	.zero		2


	//----- nvinfo : EIATTR_PARAM_CBANK
	.align		4
        /*000c*/ 	.byte	0x04, 0x0a
        /*000e*/ 	.short	(.L_1477 - .L_1476)
	.align		4
.L_1476:
        /*0010*/ 	.word	index@(.nv.constant0._Z25selective_scan_bwd_kernelI32Selective_Scan_bwd_kernel_traitsILi128ELi16ELb0ELb0ELb1ELb1ELb0EN3c108BFloat16ENS1_7complexIfEEEEv12SSMParamsBwd)
        /*0014*/ 	.short	0x0160
        /*0016*/ 	.short	0x01f0


	//----- nvinfo : EIATTR_CBANK_PARAM_SIZE
	.align		4
.L_1477:
        /*0018*/ 	.byte	0x03, 0x19
        /*001a*/ 	.short	0x01f0


	//----- nvinfo : EIATTR_KPARAM_INFO
	.align		4
        /*001c*/ 	.byte	0x04, 0x17
        /*001e*/ 	.short	(.L_1479 - .L_1478)
.L_1478:
        /*0020*/ 	.word	0x00000000
        /*0024*/ 	.short	0x0000
        /*0026*/ 	.short	0x0000
        /*0028*/ 	.byte	0x00, 0xf0, 0xc1, 0x07


	//----- nvinfo : EIATTR_MAXREG_COUNT
	.align		4
.L_1479:
        /*002c*/ 	.byte	0x03, 0x1b
        /*002e*/ 	.short	0x00ff


	//----- nvinfo : EIATTR_NUM_BARRIERS
	.align		4
        /*0030*/ 	.byte	0x02, 0x4c
        /*0032*/ 	.byte	0x01
	.zero		1


	//----- nvinfo : EIATTR_ANNOTATIONS
	.align		4
        /*0034*/ 	.byte	0x04, 0x55
        /*0036*/ 	.short	(.L_1481 - .L_1480)


	//   ....[0]....
.L_1480:
        /* <DEDUP_REMOVED lines=9> */


	//----- nvinfo : EIATTR_MERCURY_ISA_VERSION
	.align		4
.L_1481:
        /*00b8*/ 	.byte	0x03, 0x5f
        /*00ba*/ 	.short	0x0000


	//----- nvinfo : EIATTR_COOP_GROUP_MASK_REGIDS
	.align		4
        /*00bc*/ 	.byte	0x04, 0x29
        /*00be*/ 	.short	(.L_1483 - .L_1482)


	//   ....[0]....
.L_1482:
        /*00c0*/ 	.word	0xffffffff


	//   ....[1]....
        /*00c4*/ 	.word	0xffffffff


	//   ....[2]....
        /*00c8*/ 	.word	0xffffffff


	//   ....[3]....
        /*00cc*/ 	.word	0xffffffff


	//   ....[4]....
        /*00d0*/ 	.word	0xffffffff


	//   ....[5]....
        /*00d4*/ 	.word	0xffffffff


	//   ....[6]....
        /*00d8*/ 	.word	0xffffffff


	//   ....[7]....
        /*00dc*/ 	.word	0xffffffff


	//   ....[8]....
        /*00e0*/ 	.word	0xffffffff


	//   ....[9]....
        /*00e4*/ 	.word	0xffffffff


	//   ....[10]....
        /*00e8*/ 	.word	0xffffffff


	//   ....[11]....
        /*00ec*/ 	.word	0xffffffff


	//   ....[12]....
        /*00f0*/ 	.word	0xffffffff


	//   ....[13]....
        /*00f4*/ 	.word	0xffffffff


	//   ....[14]....
        /*00f8*/ 	.word	0xffffffff


	//   ....[15]....
        /*00fc*/ 	.word	0xffffffff


	//   ....[16]....
        /*0100*/ 	.word	0xffffffff


	//   ....[17]....
        /*0104*/ 	.word	0xffffffff


	//   ....[18]....
        /*0108*/ 	.word	0xffffffff


	//   ....[19]....
        /*010c*/ 	.word	0xffffffff


	//   ....[20]....
        /*0110*/ 	.word	0xffffffff


	//   ....[21]....
        /*0114*/ 	.word	0xffffffff


	//   ....[22]....
        /*0118*/ 	.word	0xffffffff


	//   ....[23]....
        /*011c*/ 	.word	0xffffffff


	//   ....[24]....
        /*0120*/ 	.word	0xffffffff


	//   ....[25]....
        /*0124*/ 	.word	0xffffffff


	//   ....[26]....
        /*0128*/ 	.word	0xffffffff


	//   ....[27]....
        /*012c*/ 	.word	0xffffffff


	//   ....[28]....
        /*0130*/ 	.word	0xffffffff


	//   ....[29]....
        /*0134*/ 	.word	0xffffffff


	//   ....[30]....
        /*0138*/ 	.word	0xffffffff


	//   ....[31]....
        /*013c*/ 	.word	0xffffffff


	//   ....[32]....
        /*0140*/ 	.word	0xffffffff


	//   ....[33]....
        /*0144*/ 	.word	0xffffffff


	//   ....[34]....
        /*0148*/ 	.word	0xffffffff


	//   ....[35]....
        /*014c*/ 	.word	0xffffffff


	//   ....[36]....
        /*0150*/ 	.word	0xffffffff


	//   ....[37]....
        /*0154*/ 	.word	0xffffffff


	//   ....[38]....
        /*0158*/ 	.word	0xffffffff


	//   ....[39]....
        /*015c*/ 	.word	0xffffffff


	//   ....[40]....
        /*0160*/ 	.word	0xffffffff


	//   ....[41]....
        /*0164*/ 	.word	0xffffffff


	//   ....[42]....
        /*0168*/ 	.word	0xffffffff


	//   ....[43]....
        /*016c*/ 	.word	0xffffffff


	//   ....[44]....
        /*0170*/ 	.word	0xffffffff


	//   ....[45]....
        /*0174*/ 	.word	0xffffffff


	//   ....[46]....
        /*0178*/ 	.word	0xffffffff


	//   ....[47]....
        /*017c*/ 	.word	0xffffffff


	//   ....[48]....
        /*0180*/ 	.word	0xffffffff


	//   ....[49]....
        /*0184*/ 	.word	0xffffffff


	//   ....[50]....
        /*0188*/ 	.word	0xffffffff


	//   ....[51]....
        /*018c*/ 	.word	0xffffffff


	//   ....[52]....
        /*0190*/ 	.word	0xffffffff


	//   ....[53]....
        /*0194*/ 	.word	0xffffffff


	//   ....[54]....
        /*0198*/ 	.word	0xffffffff


	//   ....[55]....
        /*019c*/ 	.word	0xffffffff


	//   ....[56]....
        /*01a0*/ 	.word	0xffffffff


	//   ....[57]....
        /*01a4*/ 	.word	0xffffffff


	//   ....[58]....
        /*01a8*/ 	.word	0xffffffff


	//   ....[59]....
        /*01ac*/ 	.word	0xffffffff


	//   ....[60]....
        /*01b0*/ 	.word	0xffffffff


	//   ....[61]....
        /*01b4*/ 	.word	0xffffffff


	//   ....[62]....
        /*01b8*/ 	.word	0xffffffff


	//   ....[63]....
        /*01bc*/ 	.word	0xffffffff


	//   ....[64]....
        /*01c0*/ 	.word	0xffffffff


	//   ....[65]....
        /*01c4*/ 	.word	0xffffffff


	//   ....[66]....
        /*01c8*/ 	.word	0xffffffff


	//   ....[67]....
        /*01cc*/ 	.word	0xffffffff


	//   ....[68]....
        /*01d0*/ 	.word	0xffffffff


	//   ....[69]....
        /*01d4*/ 	.word	0xffffffff


	//   ....[70]....
        /*01d8*/ 	.word	0xffffffff


	//   ....[71]....
        /*01dc*/ 	.word	0xffffffff


	//   ....[72]....
        /*01e0*/ 	.word	0xffffffff


	//   ....[73]....
        /*01e4*/ 	.word	0xffffffff


	//   ....[74]....
        /*01e8*/ 	.word	0xffffffff


	//   ....[75]....
        /*01ec*/ 	.word	0xffffffff


	//   ....[76]....
        /*01f0*/ 	.word	0xffffffff


	//   ....[77]....
        /*01f4*/ 	.word	0xffffffff


	//   ....[78]....
        /*01f8*/ 	.word	0xffffffff


	//   ....[79]....
        /*01fc*/ 	.word	0xffffffff


	//   ....[80]....
        /*0200*/ 	.word	0xffffffff


	//   ....[81]....
        /*0204*/ 	.word	0xffffffff


	//   ....[82]....
        /*0208*/ 	.word	0xffffffff


	//   ....[83]....
        /*020c*/ 	.word	0xffffffff


	//   ....[84]....
        /*0210*/ 	.word	0xffffffff


	//   ....[85]....
        /*0214*/ 	.word	0xffffffff


	//   ....[86]....
        /*0218*/ 	.word	0xffffffff


	//   ....[87]....
        /*021c*/ 	.word	0xffffffff


	//   ....[88]....
        /*0220*/ 	.word	0xffffffff


	//   ....[89]....
        /*0224*/ 	.word	0xffffffff


	//   ....[90]....
        /*0228*/ 	.word	0xffffffff


	//   ....[91]....
        /*022c*/ 	.word	0xffffffff


	//   ....[92]....
        /*0230*/ 	.word	0xffffffff


	//   ....[93]....
        /*0234*/ 	.word	0xffffffff


	//   ....[94]....
        /*0238*/ 	.word	0xffffffff


	//   ....[95]....
        /*023c*/ 	.word	0xffffffff


	//   ....[96]....
        /*0240*/ 	.word	0xffffffff


	//   ....[97]....
        /*0244*/ 	.word	0xffffffff


	//   ....[98]....
        /*0248*/ 	.word	0xffffffff


	//   ....[99]....
        /*024c*/ 	.word	0xffffffff


	//   ....[100]....
        /*0250*/ 	.word	0xffffffff


	//   ....[101]....
        /*0254*/ 	.word	0xffffffff


	//   ....[102]....
        /*0258*/ 	.word	0xffffffff


	//   ....[103]....
        /*025c*/ 	.word	0xffffffff


	//   ....[104]....
        /*0260*/ 	.word	0xffffffff


	//   ....[105]....
        /*0264*/ 	.word	0xffffffff


	//   ....[106]....
        /*0268*/ 	.word	0xffffffff


	//   ....[107]....
        /*026c*/ 	.word	0xffffffff


	//   ....[108]....
        /*0270*/ 	.word	0xffffffff


	//   ....[109]....
        /*0274*/ 	.word	0xffffffff


	//   ....[110]....
        /*0278*/ 	.word	0xffffffff


	//   ....[111]....
        /*027c*/ 	.word	0xffffffff


	//   ....[112]....
        /*0280*/ 	.word	0xffffffff


	//   ....[113]....
        /*0284*/ 	.word	0xffffffff


	//   ....[114]....
        /*0288*/ 	.word	0xffffffff


	//   ....[115]....
        /*028c*/ 	.word	0xffffffff


	//   ....[116]....
        /*0290*/ 	.word	0xffffffff


	//   ....[117]....
        /*0294*/ 	.word	0xffffffff


	//   ....[118]....
        /*0298*/ 	.word	0xffffffff


	//   ....[119]....
        /*029c*/ 	.word	0xffffffff


	//   ....[120]....
        /*02a0*/ 	.word	0xffffffff


	//   ....[121]....
        /*02a4*/ 	.word	0xffffffff


	//   ....[122]....
        /*02a8*/ 	.word	0xffffffff


	//   ....[123]....
        /*02ac*/ 	.word	0xffffffff


	//   ....[124]....
        /*02b0*/ 	.word	0xffffffff


	//   ....[125]....
        /*02b4*/ 	.word	0xffffffff


	//   ....[126]....
        /*02b8*/ 	.word	0xffffffff


	//   ....[127]....
        /*02bc*/ 	.word	0xffffffff


	//   ....[128]....
        /*02c0*/ 	.word	0xffffffff


	//   ....[129]....
        /*02c4*/ 	.word	0xffffffff


	//   ....[130]....
        /*02c8*/ 	.word	0xffffffff


	//   ....[131]....
        /*02cc*/ 	.word	0xffffffff


	//   ....[132]....
        /*02d0*/ 	.word	0xffffffff


	//   ....[133]....
        /*02d4*/ 	.word	0xffffffff


	//   ....[134]....
        /*02d8*/ 	.word	0xffffffff


	//   ....[135]....
        /*02dc*/ 	.word	0xffffffff


	//   ....[136]....
        /*02e0*/ 	.word	0xffffffff


	//   ....[137]....
        /*02e4*/ 	.word	0xffffffff


	//   ....[138]....
        /*02e8*/ 	.word	0xffffffff


	//   ....[139]....
        /*02ec*/ 	.word	0xffffffff


	//   ....[140]....
        /*02f0*/ 	.word	0xffffffff


	//   ....[141]....
        /*02f4*/ 	.word	0xffffffff


	//   ....[142]....
        /*02f8*/ 	.word	0xffffffff


	//   ....[143]....
        /*02fc*/ 	.word	0xffffffff


	//   ....[144]....
        /*0300*/ 	.word	0xffffffff


	//   ....[145]....
        /*0304*/ 	.word	0xffffffff


	//   ....[146]....
        /*0308*/ 	.word	0xffffffff


	//   ....[147]....
        /*030c*/ 	.word	0xffffffff


	//   ....[148]....
        /*0310*/ 	.word	0xffffffff


	//   ....[149]....
        /*0314*/ 	.word	0xffffffff


	//   ....[150]....
        /*0318*/ 	.word	0xffffffff


	//   ....[151]....
        /*031c*/ 	.word	0xffffffff


	//   ....[152]....
        /*0320*/ 	.word	0xffffffff


	//   ....[153]....
        /*0324*/ 	.word	0xffffffff


	//   ....[154]....
        /*0328*/ 	.word	0xffffffff


	//   ....[155]....
        /*032c*/ 	.word	0xffffffff


	//   ....[156]....
        /*0330*/ 	.word	0xffffffff


	//   ....[157]....
        /*0334*/ 	.word	0xffffffff


	//   ....[158]....
        /*0338*/ 	.word	0xffffffff


	//   ....[159]....
        /*033c*/ 	.word	0xffffffff


	//   ....[160]....
        /*0340*/ 	.word	0xffffffff


	//----- nvinfo : EIATTR_COOP_GROUP_INSTR_OFFSETS
	.align		4
.L_1483:
        /*0344*/ 	.byte	0x04, 0x28
        /*0346*/ 	.short	(.L_1485 - .L_1484)


	//   ....[0]....
.L_1484:
        /*0348*/ 	.word	0x00001410


	//   ....[1]....
        /*034c*/ 	.word	0x00001980


	//   ....[2]....
        /*0350*/ 	.word	0x00001f60


	//   ....[3]....
        /*0354*/ 	.word	0x00006680


	//   ....[4]....
        /*0358*/ 	.word	0x000080e0


	//   ....[5]....
        /*035c*/ 	.word	0x00008100


	//   ....[6]....
        /*0360*/ 	.word	0x00008120


	//   ....[7]....
        /*0364*/ 	.word	0x00008130


	//   ....[8]....
        /*0368*/ 	.word	0x000081a0


	//   ....[9]....
        /*036c*/ 	.word	0x000081d0


	//   ....[10]....
        /*0370*/ 	.word	0x00008210


	//   ....[11]....
        /*0374*/ 	.word	0x00008230


	//   ....[12]....
        /*0378*/ 	.word	0x000082a0


	//   ....[13]....
        /*037c*/ 	.word	0x000082e0


	//   ....[14]....
        /*0380*/ 	.word	0x00008320


	//   ....[15]....
        /*0384*/ 	.word	0x00008330


	//   ....[16]....
        /*0388*/ 	.word	0x000083c0


	//   ....[17]....
        /*038c*/ 	.word	0x000083f0


	//   ....[18]....
        /*0390*/ 	.word	0x00008410


	//   ....[19]....
        /*0394*/ 	.word	0x00008430


	//   ....[20]....
        /*0398*/ 	.word	0x000084f0


	//   ....[21]....
        /*039c*/ 	.word	0x00008500


	//   ....[22]....
        /*03a0*/ 	.word	0x00008520


	//   ....[23]....
        /*03a4*/ 	.word	0x00008530


	//   ....[24]....
        /*03a8*/ 	.word	0x00008680


	//   ....[25]....
        /*03ac*/ 	.word	0x000086e0


	//   ....[26]....
        /*03b0*/ 	.word	0x00008740


	//   ....[27]....
        /*03b4*/ 	.word	0x000087a0


	//   ....[28]....
        /*03b8*/ 	.word	0x000087c0


	//   ....[29]....
        /*03bc*/ 	.word	0x000087d0


	//   ....[30]....
        /*03c0*/ 	.word	0x000087e0


	//   ....[31]....
        /*03c4*/ 	.word	0x000087f0


	//   ....[32]....
        /*03c8*/ 	.word	0x00008800


	//   ....[33]....
        /*03cc*/ 	.word	0x00008810


	//   ....[34]....
        /*03d0*/ 	.word	0x00008820


	//   ....[35]....
        /*03d4*/ 	.word	0x00008830


	//   ....[36]....
        /*03d8*/ 	.word	0x00009e50


	//   ....[37]....
        /*03dc*/ 	.word	0x00009e70


	//   ....[38]....
        /*03e0*/ 	.word	0x00009e80


	//   ....[39]....
        /*03e4*/ 	.word	0x00009e90


	//   ....[40]....
        /*03e8*/ 	.word	0x00009fb0


	//   ....[41]....
        /*03ec*/ 	.word	0x00009fc0


	//   ....[42]....
        /*03f0*/ 	.word	0x00009fd0


	//   ....[43]....
        /*03f4*/ 	.word	0x00009fe0


	//   ....[44]....
        /*03f8*/ 	.word	0x0000a100


	//   ....[45]....
        /*03fc*/ 	.word	0x0000a120


	//   ....[46]....
        /*0400*/ 	.word	0x0000a130


	//   ....[47]....
        /*0404*/ 	.word	0x0000a140


	//   ....[48]....
        /*0408*/ 	.word	0x0000a260


	//   ....[49]....
        /*040c*/ 	.word	0x0000a270


	//   ....[50]....
        /*0410*/ 	.word	0x0000a280


	//   ....[51]....
        /*0414*/ 	.word	0x0000a290


	//   ....[52]....
        /*0418*/ 	.word	0x0000a3b0


	//   ....[53]....
        /*041c*/ 	.word	0x0000a3d0


	//   ....[54]....
        /*0420*/ 	.word	0x0000a3e0


	//   ....[55]....
        /*0424*/ 	.word	0x0000a3f0


	//   ....[56]....
        /*0428*/ 	.word	0x0000a4f0


	//   ....[57]....
        /*042c*/ 	.word	0x0000a500


	//   ....[58]....
        /*0430*/ 	.word	0x0000a510


	//   ....[59]....
        /*0434*/ 	.word	0x0000a520


	//   ....[60]....
        /*0438*/ 	.word	0x0000a530


	//   ....[61]....
        /*043c*/ 	.word	0x0000a540


	//   ....[62]....
        /*0440*/ 	.word	0x0000a550


	//   ....[63]....
        /*0444*/ 	.word	0x0000a580


	//   ....[64]....
        /*0448*/ 	.word	0x0000a5b0


	//   ....[65]....
        /*044c*/ 	.word	0x0000a5e0


	//   ....[66]....
        /*0450*/ 	.word	0x0000a5f0


	//   ....[67]....
        /*0454*/ 	.word	0x0000a600


	//   ....[68]....
        /*0458*/ 	.word	0x0000e260


	//   ....[69]....
        /*045c*/ 	.word	0x0000e2a0


	//   ....[70]....
        /*0460*/ 	.word	0x0000e2e0


	//   ....[71]....
        /*0464*/ 	.word	0x0000e320


	//   ....[72]....
        /*0468*/ 	.word	0x0000e3e0


	//   ....[73]....
        /*046c*/ 	.word	0x0000e410


	//   ....[74]....
        /*0470*/ 	.word	0x0000e440


	//   ....[75]....
        /*0474*/ 	.word	0x0000e470


	//   ....[76]....
        /*0478*/ 	.word	0x0000e510


	//   ....[77]....
        /*047c*/ 	.word	0x0000e540


	//   ....[78]....
        /*0480*/ 	.word	0x0000e570


	//   ....[79]....
        /*0484*/ 	.word	0x0000e5a0


	//   ....[80]....
        /*0488*/ 	.word	0x0000e640


	//   ....[81]....
        /*048c*/ 	.word	0x0000e670


	//   ....[82]....
        /*0490*/ 	.word	0x0000e6a0


	//   ....[83]....
        /*0494*/ 	.word	0x0000e6d0


	//   ....[84]....
        /*0498*/ 	.word	0x0000e770


	//   ....[85]....
        /*049c*/ 	.word	0x0000e7a0


	//   ....[86]....
        /*04a0*/ 	.word	0x0000e7d0


	//   ....[87]....
        /*04a4*/ 	.word	0x0000e800


	//   ....[88]....
        /*04a8*/ 	.word	0x0000f220


	//   ....[89]....
        /*04ac*/ 	.word	0x0000fd00


	//   ....[90]....
        /*04b0*/ 	.word	0x00010980


	//   ....[91]....
        /*04b4*/ 	.word	0x00011030


	//   ....[92]....
        /*04b8*/ 	.word	0x00011050


	//   ....[93]....
        /*04bc*/ 	.word	0x00011070


	//   ....[94]....
        /*04c0*/ 	.word	0x00011090


	//   ....[95]....
        /*04c4*/ 	.word	0x000110b0


	//   ....[96]....
        /*04c8*/ 	.word	0x00011240


	//   ....[97]....
        /*04cc*/ 	.word	0x00011260


	//   ....[98]....
        /*04d0*/ 	.word	0x00011280


	//   ....[99]....
        /*04d4*/ 	.word	0x000112a0


	//   ....[100]....
        /*04d8*/ 	.word	0x000112c0


	//   ....[101]....
        /*04dc*/ 	.word	0x000116f0


	//   ....[102]....
        /*04e0*/ 	.word	0x00011770


	//   ....[103]....
        /*04e4*/ 	.word	0x000117e0


	//   ....[104]....
        /*04e8*/ 	.word	0x00011850


	//   ....[105]....
        /*04ec*/ 	.word	0x000119a0


	//   ....[106]....
        /*04f0*/ 	.word	0x00011a10


	//   ....[107]....
        /*04f4*/ 	.word	0x00011a80


	//   ....[108]....
        /*04f8*/ 	.word	0x00011af0


	//   ....[109]....
        /*04fc*/ 	.word	0x00011c20


	//   ....[110]....
        /*0500*/ 	.word	0x00011c90


	//   ....[111]....
        /*0504*/ 	.word	0x00011d00


	//   ....[112]....
        /*0508*/ 	.word	0x00011d70


	//   ....[113]....
        /*050c*/ 	.word	0x00011eb0


	//   ....[114]....
        /*0510*/ 	.word	0x00011f20


	//   ....[115]....
        /*0514*/ 	.word	0x00011f90


	//   ....[116]....
        /*0518*/ 	.word	0x00012000


	//   ....[117]....
        /*051c*/ 	.word	0x00012120


	//   ....[118]....
        /*0520*/ 	.word	0x00012190


	//   ....[119]....
        /*0524*/ 	.word	0x00012200


	//   ....[120]....
        /*0528*/ 	.word	0x00012270


	//   ....[121]....
        /*052c*/ 	.word	0x000122d0


	//   ....[122]....
        /*0530*/ 	.word	0x00012340


	//   ....[123]....
        /*0534*/ 	.word	0x000123b0


	//   ....[124]....
        /*0538*/ 	.word	0x00012420


	//   ....[125]....
        /*053c*/ 	.word	0x000124a0


	//   ....[126]....
        /*0540*/ 	.word	0x00012500


	//   ....[127]....
        /*0544*/ 	.word	0x00012560


	//   ....[128]....
        /*0548*/ 	.word	0x000125c0


	//   ....[129]....
        /*054c*/ 	.word	0x00012630


	//   ....[130]....
        /*0550*/ 	.word	0x000126b0


	//   ....[131]....
        /*0554*/ 	.word	0x00012720


	//   ....[132]....
        /*0558*/ 	.word	0x00012790


	//   ....[133]....
        /*055c*/ 	.word	0x00012800


	//   ....[134]....
        /*0560*/ 	.word	0x00012870


	//   ....[135]....
        /*0564*/ 	.word	0x000128e0


	//   ....[136]....
        /*0568*/ 	.word	0x00012950


	//   ....[137]....
        /*056c*/ 	.word	0x000129c0


	//   ....[138]....
        /*0570*/ 	.word	0x00012a40


	//   ....[139]....
        /*0574*/ 	.word	0x00012ab0


	//   ....[140]....
        /*0578*/ 	.word	0x00012b20


	//   ....[141]....
        /*057c*/ 	.word	0x00012b90


	//   ....[142]....
        /*0580*/ 	.word	0x00012c00


	//   ....[143]....
        /*0584*/ 	.word	0x00012c70


	//   ....[144]....
        /*0588*/ 	.word	0x00012ce0


	//   ....[145]....
        /*058c*/ 	.word	0x00012d50


	//   ....[146]....
        /*0590*/ 	.word	0x00012dd0


	//   ....[147]....
        /*0594*/ 	.word	0x00012e40


	//   ....[148]....
        /*0598*/ 	.word	0x00012eb0


	//   ....[149]....
        /*059c*/ 	.word	0x00012f10


	//   ....[150]....
        /*05a0*/ 	.word	0x00012f70


	//   ....[151]....
        /*05a4*/ 	.word	0x00012fd0


	//   ....[152]....
        /*05a8*/ 	.word	0x00013030


	//   ....[153]....
        /*05ac*/ 	.word	0x000130c0


	//   ....[154]....
        /*05b0*/ 	.word	0x00013130


	//   ....[155]....
        /*05b4*/ 	.word	0x000131a0


	//   ....[156]....
        /*05b8*/ 	.word	0x00013210


	//   ....[157]....
        /*05bc*/ 	.word	0x000132e0


	//   ....[158]....
        /*05c0*/ 	.word	0x00013340


	//   ....[159]....
        /*05c4*/ 	.word	0x000133a0


	//   ....[160]....
        /*05c8*/ 	.word	0x00013400


	//----- nvinfo : EIATTR_EXIT_INSTR_OFFSETS
	.align		4
.L_1485:
        /*05cc*/ 	.byte	0x04, 0x1c
        /*05ce*/ 	.short	(.L_1487 - .L_1486)


	//   ....[0]....
.L_1486:
        /*05d0*/ 	.word	0x000113f0


	//   ....[1]....
        /*05d4*/ 	.word	0x00011690


	//----- nvinfo : EIATTR_MAX_THREADS
	.align		4
.L_1487:
        /*05d8*/ 	.byte	0x04, 0x05
        /*05da*/ 	.short	(.L_1489 - .L_1488)
.L_1488:
        /*05dc*/ 	.word	0x00000080
        /*05e0*/ 	.word	0x00000001
        /*05e4*/ 	.word	0x00000001


	//----- nvinfo : EIATTR_CRS_STACK_SIZE
	.align		4
.L_1489:
        /*05e8*/ 	.byte	0x04, 0x1e
        /*05ea*/ 	.short	(.L_1491 - .L_1490)
.L_1490:
        /*05ec*/ 	.word	0x00000000
.L_1491:


//--------------------- .nv.info._Z25selective_scan_bwd_kernelI32Selective_Scan_bwd_kernel_traitsILi128ELi16ELb0ELb0ELb1ELb1ELb1EN3c108BFloat16ENS1_7complexIfEEEEv12SSMParamsBwd --------------------------
	.section	.nv.info._Z25selective_scan_bwd_kernelI32Selective_Scan_bwd_kernel_traitsILi128ELi16ELb0ELb0ELb1ELb1ELb1EN3c108BFloat16ENS1_7complexIfEEEEv12SSMParamsBwd,"",@"SHT_CUDA_INFO"
	.sectionflags	@""
	.align	4


	//----- nvinfo : EIATTR_CUDA_API_VERSION
	.align		4
        /*0000*/ 	.byte	0x04, 0x37
        /*0002*/ 	.short	(.L_1493 - .L_1492)
.L_1492:
        /*0004*/ 	.word	0x00000082


	//----- nvinfo : EIATTR_SW2861232_WAR
	.align		4
.L_1493:
        /*0008*/ 	.byte	0x01, 0x35
	.zero		2


	//----- nvinfo : EIATTR_PARAM_CBANK
	.align		4
        /*000c*/ 	.byte	0x04, 0x0a
        /*000e*/ 	.short	(.L_1495 - .L_1494)
	.align		4
.L_1494:
        /*0010*/ 	.word	index@(.nv.constant0._Z25selective_scan_bwd_kernelI32Selective_Scan_bwd_kernel_traitsILi128ELi16ELb0ELb0ELb1ELb1ELb1EN3c108BFloat16ENS1_7complexIfEEEEv12SSMParamsBwd)
        /*0014*/ 	.short	0x0160
        /*0016*/ 	.short	0x01f0


	//----- nvinfo : EIATTR_CBANK_PARAM_SIZE
	.align		4
.L_1495:
        /*0018*/ 	.byte	0x03, 0x19
        /*001a*/ 	.short	0x01f0


	//----- nvinfo : EIATTR_KPARAM_INFO
	.align		4
        /*001c*/ 	.byte	0x04, 0x17
        /*001e*/ 	.short	(.L_1497 - .L_1496)
.L_1496:
        /*0020*/ 	.word	0x00000000
        /*0024*/ 	.short	0x0000
        /*0026*/ 	.short	0x0000
        /*0028*/ 	.byte	0x00, 0xf0, 0xc1, 0x07


	//----- nvinfo : EIATTR_MAXREG_COUNT
	.align		4
.L_1497:
        /*002c*/ 	.byte	0x03, 0x1b
        /*002e*/ 	.short	0x00ff


	//----- nvinfo : EIATTR_NUM_BARRIERS
	.align		4
        /*0030*/ 	.byte	0x02, 0x4c
        /*0032*/ 	.byte	0x01
	.zero		1


	//----- nvinfo : EIATTR_ANNOTATIONS
	.align		4
        /*0034*/ 	.byte	0x04, 0x55
        /*0036*/ 	.short	(.L_1499 - .L_1498)


	//   ....[0]....
.L_1498:
        /* <DEDUP_REMOVED lines=11> */


	//----- nvinfo : EIATTR_MERCURY_ISA_VERSION
	.align		4
.L_1499:
        /*00d8*/ 	.byte	0x03, 0x5f
        /*00da*/ 	.short	0x0000


	//----- nvinfo : EIATTR_COOP_GROUP_MASK_REGIDS
	.align		4
        /*00dc*/ 	.byte	0x04, 0x29
        /*00de*/ 	.short	(.L_1501 - .L_1500)


	//   ....[0]....
.L_1500:
        /*00e0*/ 	.word	0xffffffff


	//   ....[1]....
        /*00e4*/ 	.word	0xffffffff


	//   ....[2]....
        /*00e8*/ 	.word	0xffffffff


	//   ....[3]....
        /*00ec*/ 	.word	0xffffffff


	//   ....[4]....
        /*00f0*/ 	.word	0xffffffff


	//   ....[5]....
        /*00f4*/ 	.word	0xffffffff


	//   ....[6]....
        /*00f8*/ 	.word	0xffffffff


	//   ....[7]....
        /*00fc*/ 	.word	0xffffffff


	//   ....[8]....
        /*0100*/ 	.word	0xffffffff


	//   ....[9]....
        /*0104*/ 	.word	0xffffffff


	//   ....[10]....
        /*0108*/ 	.word	0xffffffff


	//   ....[11]....
        /*010c*/ 	.word	0xffffffff


	//   ....[12]....
        /*0110*/ 	.word	0xffffffff


	//   ....[13]....
        /*0114*/ 	.word	0xffffffff


	//   ....[14]....
        /*0118*/ 	.word	0xffffffff


	//   ....[15]....
        /*011c*/ 	.word	0xffffffff


	//   ....[16]....
        /*0120*/ 	.word	0xffffffff


	//   ....[17]....
        /*0124*/ 	.word	0xffffffff


	//   ....[18]....
        /*0128*/ 	.word	0xffffffff


	//   ....[19]....
        /*012c*/ 	.word	0xffffffff


	//   ....[20]....
        /*0130*/ 	.word	0xffffffff


	//   ....[21]....
        /*0134*/ 	.word	0xffffffff


	//   ....[22]....
        /*0138*/ 	.word	0xffffffff


	//   ....[23]....
        /*013c*/ 	.word	0xffffffff


	//   ....[24]....
        /*0140*/ 	.word	0xffffffff


	//   ....[25]....
        /*0144*/ 	.word	0xffffffff


	//   ....[26]....
        /*0148*/ 	.word	0xffffffff


	//   ....[27]....
        /*014c*/ 	.word	0xffffffff


	//   ....[28]....
        /*0150*/ 	.word	0xffffffff


	//   ....[29]....
        /*0154*/ 	.word	0xffffffff


	//   ....[30]....
        /*0158*/ 	.word	0xffffffff


	//   ....[31]....
        /*015c*/ 	.word	0xffffffff


	//   ....[32]....
        /*0160*/ 	.word	0xffffffff


	//   ....[33]....
        /*0164*/ 	.word	0xffffffff


	//   ....[34]....
        /*0168*/ 	.word	0xffffffff


	//   ....[35]....
        /*016c*/ 	.word	0xffffffff


	//   ....[36]....
        /*0170*/ 	.word	0xffffffff


	//   ....[37]....
        /*0174*/ 	.word	0xffffffff


	//   ....[38]....
        /*0178*/ 	.word	0xffffffff


	//   ....[39]....
        /*017c*/ 	.word	0xffffffff


	//   ....[40]....
        /*0180*/ 	.word	0xffffffff


	//   ....[41]....
        /*0184*/ 	.word	0xffffffff


	//   ....[42]....
        /*0188*/ 	.word	0xffffffff


	//   ....[43]....
        /*018c*/ 	.word	0xffffffff


	//   ....[44]....
        /*0190*/ 	.word	0xffffffff


	//   ....[45]....
        /*0194*/ 	.word	0xffffffff


	//   ....[46]....
        /*0198*/ 	.word	0xffffffff


	//   ....[47]....
        /*019c*/ 	.word	0xffffffff


	//   ....[48]....
        /*01a0*/ 	.word	0xffffffff


	//   ....[49]....
        /*01a4*/ 	.word	0xffffffff


	//   ....[50]....
        /*01a8*/ 	.word	0xffffffff


	//   ....[51]....
        /*01ac*/ 	.word	0xffffffff


	//   ....[52]....
        /*01b0*/ 	.word	0xffffffff


	//   ....[53]....
        /*01b4*/ 	.word	0xffffffff


	//   ....[54]....
        /*01b8*/ 	.word	0xffffffff


	//   ....[55]....
        /*01bc*/ 	.word	0xffffffff


	//   ....[56]....
        /*01c0*/ 	.word	0xffffffff


	//   ....[57]....
        /*01c4*/ 	.word	0xffffffff


	//   ....[58]....
        /*01c8*/ 	.word	0xffffffff


	//   ....[59]....
        /*01cc*/ 	.word	0xffffffff


	//   ....[60]....
        /*01d0*/ 	.word	0xffffffff


	//   ....[61]....
        /*01d4*/ 	.word	0xffffffff


	//   ....[62]....
        /*01d8*/ 	.word	0xffffffff


	//   ....[63]....
        /*01dc*/ 	.word	0xffffffff


	//   ....[64]....
        /*01e0*/ 	.word	0xffffffff


	//   ....[65]....
        /*01e4*/ 	.word	0xffffffff


	//   ....[66]....
        /*01e8*/ 	.word	0xffffffff


	//   ....[67]....
        /*01ec*/ 	.word	0xffffffff


	//   ....[68]....
        /*01f0*/ 	.word	0xffffffff


	//   ....[69]....
        /*01f4*/ 	.word	0xffffffff


	//   ....[70]....
        /*01f8*/ 	.word	0xffffffff


	//   ....[71]....
        /*01fc*/ 	.word	0xffffffff


	//   ....[72]....
        /*0200*/ 	.word	0xffffffff


	//   ....[73]....
        /*0204*/ 	.word	0xffffffff


	//   ....[74]....
        /*0208*/ 	.word	0xffffffff


	//   ....[75]....
        /*020c*/ 	.word	0xffffffff


	//   ....[76]....
        /*0210*/ 	.word	0xffffffff


	//   ....[77]....
        /*0214*/ 	.word	0xffffffff


	//   ....[78]....
        /*0218*/ 	.word	0xffffffff


	//   ....[79]....
        /*021c*/ 	.word	0xffffffff


	//   ....[80]....
        /*0220*/ 	.word	0xffffffff


	//   ....[81]....
        /*0224*/ 	.word	0xffffffff


	//   ....[82]....
        /*0228*/ 	.word	0xffffffff


	//   ....[83]....
        /*022c*/ 	.word	0xffffffff


	//   ....[84]....
        /*0230*/ 	.word	0xffffffff


	//   ....[85]....
        /*0234*/ 	.word	0xffffffff


	//   ....[86]....
        /*0238*/ 	.word	0xffffffff


	//   ....[87]....
        /*023c*/ 	.word	0xffffffff


	//   ....[88]....
        /*0240*/ 	.word	0xffffffff


	//   ....[89]....
        /*0244*/ 	.word	0xffffffff


	//   ....[90]....
        /*0248*/ 	.word	0xffffffff


	//   ....[91]....
        /*024c*/ 	.word	0xffffffff


	//   ....[92]....
        /*0250*/ 	.word	0xffffffff


	//   ....[93]....
        /*0254*/ 	.word	0xffffffff


	//   ....[94]....
        /*0258*/ 	.word	0xffffffff


	//   ....[95]....
        /*025c*/ 	.word	0xffffffff


	//   ....[96]....
        /*0260*/ 	.word	0xffffffff


	//   ....[97]....
        /*0264*/ 	.word	0xffffffff


	//   ....[98]....
        /*0268*/ 	.word	0xffffffff


	//   ....[99]....
        /*026c*/ 	.word	0xffffffff


	//   ....[100]....
        /*0270*/ 	.word	0xffffffff


	//   ....[101]....
        /*0274*/ 	.word	0xffffffff


	//   ....[102]....
        /*0278*/ 	.word	0xffffffff


	//   ....[103]....
        /*027c*/ 	.word	0xffffffff


	//   ....[104]....
        /*0280*/ 	.word	0xffffffff


	//   ....[105]....
        /*0284*/ 	.word	0xffffffff


	//   ....[106]....
        /*0288*/ 	.word	0xffffffff


	//   ....[107]....
        /*028c*/ 	.word	0xffffffff


	//   ....[108]....
        /*0290*/ 	.word	0xffffffff


	//   ....[109]....
        /*0294*/ 	.word	0xffffffff


	//   ....[110]....
        /*0298*/ 	.word	0xffffffff


	//   ....[111]....
        /*029c*/ 	.word	0xffffffff


	//   ....[112]....
        /*02a0*/ 	.word	0xffffffff


	//   ....[113]....
        /*02a4*/ 	.word	0xffffffff


	//   ....[114]....
        /*02a8*/ 	.word	0xffffffff


	//   ....[115]....
        /*02ac*/ 	.word	0xffffffff


	//   ....[116]....
        /*02b0*/ 	.word	0xffffffff


	//   ....[117]....
        /*02b4*/ 	.word	0xffffffff


	//   ....[118]....
        /*02b8*/ 	.word	0xffffffff


	//   ....[119]....
        /*02bc*/ 	.word	0xffffffff


	//   ....[120]....
        /*02c0*/ 	.word	0xffffffff


	//   ....[121]....
        /*02c4*/ 	.word	0xffffffff


	//   ....[122]....
        /*02c8*/ 	.word	0xffffffff


	//   ....[123]....
        /*02cc*/ 	.word	0xffffffff


	//   ....[124]....
        /*02d0*/ 	.word	0xffffffff


	//   ....[125]....
        /*02d4*/ 	.word	0xffffffff


	//   ....[126]....
        /*02d8*/ 	.word	0xffffffff


	//   ....[127]....
        /*02dc*/ 	.word	0xffffffff


	//   ....[128]....
        /*02e0*/ 	.word	0xffffffff


	//   ....[129]....
        /*02e4*/ 	.word	0xffffffff


	//   ....[130]....
        /*02e8*/ 	.word	0xffffffff


	//   ....[131]....
        /*02ec*/ 	.word	0xffffffff


	//   ....[132]....
        /*02f0*/ 	.word	0xffffffff


	//   ....[133]....
        /*02f4*/ 	.word	0xffffffff


	//   ....[134]....
        /*02f8*/ 	.word	0xffffffff


	//   ....[135]....
        /*02fc*/ 	.word	0xffffffff


	//   ....[136]....
        /*0300*/ 	.word	0xffffffff


	//   ....[137]....
        /*0304*/ 	.word	0xffffffff


	//   ....[138]....
        /*0308*/ 	.word	0xffffffff


	//   ....[139]....
        /*030c*/ 	.word	0xffffffff


	//   ....[140]....
        /*0310*/ 	.word	0xffffffff


	//   ....[141]....
        /*0314*/ 	.word	0xffffffff


	//   ....[142]....
        /*0318*/ 	.word	0xffffffff


	//   ....[143]....
        /*031c*/ 	.word	0xffffffff


	//   ....[144]....
        /*0320*/ 	.word	0xffffffff


	//   ....[145]....
        /*0324*/ 	.word	0xffffffff


	//   ....[146]....
        /*0328*/ 	.word	0xffffffff


	//   ....[147]....
        /*032c*/ 	.word	0xffffffff


	//   ....[148]....
        /*0330*/ 	.word	0xffffffff


	//   ....[149]....
        /*0334*/ 	.word	0xffffffff


	//   ....[150]....
        /*0338*/ 	.word	0xffffffff


	//   ....[151]....
        /*033c*/ 	.word	0xffffffff


	//   ....[152]....
        /*0340*/ 	.word	0xffffffff


	//   ....[153]....
        /*0344*/ 	.word	0xffffffff


	//   ....[154]....
        /*0348*/ 	.word	0xffffffff


	//   ....[155]....
        /*034c*/ 	.word	0xffffffff


	//   ....[156]....
        /*0350*/ 	.word	0xffffffff


	//   ....[157]....
        /*0354*/ 	.word	0xffffffff


	//   ....[158]....
        /*0358*/ 	.word	0xffffffff


	//   ....[159]....
        /*035c*/ 	.word	0xffffffff


	//   ....[160]....
        /*0360*/ 	.word	0xffffffff


	//   ....[161]....
        /*0364*/ 	.word	0xffffffff


	//   ....[162]....
        /*0368*/ 	.word	0xffffffff


	//   ....[163]....
        /*036c*/ 	.word	0xffffffff


	//   ....[164]....
        /*0370*/ 	.word	0xffffffff


	//----- nvinfo : EIATTR_COOP_GROUP_INSTR_OFFSETS
	.align		4
.L_1501:
        /*0374*/ 	.byte	0x04, 0x28
        /*0376*/ 	.short	(.L_1503 - .L_1502)


	//   ....[0]....
.L_1502:
        /*0378*/ 	.word	0x00001400


	//   ....[1]....
        /*037c*/ 	.word	0x000019a0


	//   ....[2]....
        /*0380*/ 	.word	0x00001f80


	//   ....[3]....
        /*0384*/ 	.word	0x00004cd0


	//   ....[4]....
        /*0388*/ 	.word	0x00005450


	//   ....[5]....
        /*038c*/ 	.word	0x00006000


	//   ....[6]....
        /*0390*/ 	.word	0x00006b10


	//   ....[7]....
        /*0394*/ 	.word	0x00009080


	//   ....[8]....
        /*0398*/ 	.word	0x0000ac20


	//   ....[9]....
        /*039c*/ 	.word	0x0000ac40


	//   ....[10]....
        /*03a0*/ 	.word	0x0000ac60


	//   ....[11]....
        /*03a4*/ 	.word	0x0000ac70


	//   ....[12]....
        /*03a8*/ 	.word	0x0000ad20


	//   ....[13]....
        /*03ac*/ 	.word	0x0000ad40


	//   ....[14]....
        /*03b0*/ 	.word	0x0000ad60


	//   ....[15]....
        /*03b4*/ 	.word	0x0000ad70


	//   ....[16]....
        /*03b8*/ 	.word	0x0000ae00


	//   ....[17]....
        /*03bc*/ 	.word	0x0000ae30


	//   ....[18]....
        /*03c0*/ 	.word	0x0000ae60


	//   ....[19]....
        /*03c4*/ 	.word	0x0000ae70


	//   ....[20]....
        /*03c8*/ 	.word	0x0000af20


	//   ....[21]....
        /*03cc*/ 	.word	0x0000af50


	//   ....[22]....
        /*03d0*/ 	.word	0x0000af60


	//   ....[23]....
        /*03d4*/ 	.word	0x0000af70


	//   ....[24]....
        /*03d8*/ 	.word	0x0000b040


	//   ....[25]....
        /*03dc*/ 	.word	0x0000b060


	//   ....[26]....
        /*03e0*/ 	.word	0x0000b070


	//   ....[27]....
        /*03e4*/ 	.word	0x0000b080


	//   ....[28]....
        /*03e8*/ 	.word	0x0000b1b0


	//   ....[29]....
        /*03ec*/ 	.word	0x0000b210


	//   ....[30]....
        /*03f0*/ 	.word	0x0000b270


	//   ....[31]....
        /*03f4*/ 	.word	0x0000b2d0


	//   ....[32]....
        /*03f8*/ 	.word	0x0000b2f0


	//   ....[33]....
        /*03fc*/ 	.word	0x0000b300


	//   ....[34]....
        /*0400*/ 	.word	0x0000b310


	//   ....[35]....
        /*0404*/ 	.word	0x0000b320


	//   ....[36]....
        /*0408*/ 	.word	0x0000b330


	//   ....[37]....
        /*040c*/ 	.word	0x0000b340


	//   ....[38]....
        /*0410*/ 	.word	0x0000b350


	//   ....[39]....
        /*0414*/ 	.word	0x0000b360


	//   ....[40]....
        /*0418*/ 	.word	0x0000c950


	//   ....[41]....
        /*041c*/ 	.word	0x0000c970


	//   ....[42]....
        /*0420*/ 	.word	0x0000c980


	//   ....[43]....
        /*0424*/ 	.word	0x0000c990


	//   ....[44]....
        /*0428*/ 	.word	0x0000caa0


	//   ....[45]....
        /*042c*/ 	.word	0x0000cab0


	//   ....[46]....
        /*0430*/ 	.word	0x0000cac0


	//   ....[47]....
        /*0434*/ 	.word	0x0000cad0


	//   ....[48]....
        /*0438*/ 	.word	0x0000cbe0


	//   ....[49]....
        /*043c*/ 	.word	0x0000cc00


	//   ....[50]....
        /*0440*/ 	.word	0x0000cc10


	//   ....[51]....
        /*0444*/ 	.word	0x0000cc20


	//   ....[52]....
        /*0448*/ 	.word	0x0000cd30


	//   ....[53]....
        /*044c*/ 	.word	0x0000cd40


	//   ....[54]....
        /*0450*/ 	.word	0x0000cd50


	//   ....[55]....
        /*0454*/ 	.word	0x0000cd60


	//   ....[56]....
        /*0458*/ 	.word	0x0000ce70


	//   ....[57]....
        /*045c*/ 	.word	0x0000ce90


	//   ....[58]....
        /*0460*/ 	.word	0x0000cea0


	//   ....[59]....
        /*0464*/ 	.word	0x0000ceb0


	//   ....[60]....
        /*0468*/ 	.word	0x0000cfb0


	//   ....[61]....
        /*046c*/ 	.word	0x0000cfc0


	//   ....[62]....
        /*0470*/ 	.word	0x0000cfd0


	//   ....[63]....
        /*0474*/ 	.word	0x0000cfe0


	//   ....[64]....
        /*0478*/ 	.word	0x0000cff0


	//   ....[65]....
        /*047c*/ 	.word	0x0000d000


	//   ....[66]....
        /*0480*/ 	.word	0x0000d010


	//   ....[67]....
        /*0484*/ 	.word	0x0000d040


	//   ....[68]....
        /*0488*/ 	.word	0x0000d070


	//   ....[69]....
        /*048c*/ 	.word	0x0000d0a0


	//   ....[70]....
        /*0490*/ 	.word	0x0000d0b0


	//   ....[71]....
        /*0494*/ 	.word	0x0000d0c0


	//   ....[72]....
        /*0498*/ 	.word	0x00010d60


	//   ....[73]....
        /*049c*/ 	.word	0x00010da0


	//   ....[74]....
        /*04a0*/ 	.word	0x00010de0


	//   ....[75]....
        /*04a4*/ 	.word	0x00010e20


	//   ....[76]....
        /*04a8*/ 	.word	0x00010ee0


	//   ....[77]....
        /*04ac*/ 	.word	0x00010f10


	//   ....[78]....
        /*04b0*/ 	.word	0x00010f40


	//   ....[79]....
        /*04b4*/ 	.word	0x00010f70


	//   ....[80]....
        /*04b8*/ 	.word	0x00011010


	//   ....[81]....
        /*04bc*/ 	.word	0x00011040


	//   ....[82]....
        /*04c0*/ 	.word	0x00011070


	//   ....[83]....
        /*04c4*/ 	.word	0x000110a0


	//   ....[84]....
        /*04c8*/ 	.word	0x00011140


	//   ....[85]....
        /*04cc*/ 	.word	0x00011170


	//   ....[86]....
        /*04d0*/ 	.word	0x000111a0


	//   ....[87]....
        /*04d4*/ 	.word	0x000111d0


	//   ....[88]....
        /*04d8*/ 	.word	0x00011270


	//   ....[89]....
        /*04dc*/ 	.word	0x000112a0


	//   ....[90]....
        /*04e0*/ 	.word	0x000112d0


	//   ....[91]....
        /*04e4*/ 	.word	0x00011300


	//   ....[92]....
        /*04e8*/ 	.word	0x00011ce0


	//   ....[93]....
        /*04ec*/ 	.word	0x000127e0


	//   ....[94]....
        /*04f0*/ 	.word	0x00013350


	//   ....[95]....
        /*04f4*/ 	.word	0x00013b10


	//   ....[96]....
        /*04f8*/ 	.word	0x00013b30


	//   ....[97]....
        /*04fc*/ 	.word	0x00013b50


	//   ....[98]....
        /*0500*/ 	.word	0x00013b70


	//   ....[99]....
        /*0504*/ 	.word	0x00013b90


	//   ....[100]....
        /*0508*/ 	.word	0x00013d20


	//   ....[101]....
        /*050c*/ 	.word	0x00013d40


	//   ....[102]....
        /*0510*/ 	.word	0x00013d60


	//   ....[103]....
        /*0514*/ 	.word	0x00013d80


	//   ....[104]....
        /*0518*/ 	.word	0x00013da0


	//   ....[105]....
        /*051c*/ 	.word	0x000141d0


	//   ....[106]....
        /*0520*/ 	.word	0x00014250


	//   ....[107]....
        /*0524*/ 	.word	0x000142c0


	//   ....[108]....
        /*0528*/ 	.word	0x00014330


	//   ....[109]....
        /*052c*/ 	.word	0x00014480


	//   ....[110]....
        /*0530*/ 	.word	0x000144f0


	//   ....[111]....
        /*0534*/ 	.word	0x00014560


	//   ....[112]....
        /*0538*/ 	.word	0x000145d0


	//   ....[113]....
        /*053c*/ 	.word	0x00014720


	//   ....[114]....
        /*0540*/ 	.word	0x00014790


	//   ....[115]....
        /*0544*/ 	.word	0x00014800


	//   ....[116]....
        /*0548*/ 	.word	0x00014870


	//   ....[117]....
        /*054c*/ 	.word	0x00014990


	//   ....[118]....
        /*0550*/ 	.word	0x00014a00


	//   ....[119]....
        /*0554*/ 	.word	0x00014a70


	//   ....[120]....
        /*0558*/ 	.word	0x00014ae0


	//   ....[121]....
        /*055c*/ 	.word	0x00014c30


	//   ....[122]....
        /*0560*/ 	.word	0x00014ca0


	//   ....[123]....
        /*0564*/ 	.word	0x00014d10


	//   ....[124]....
        /*0568*/ 	.word	0x00014d80


	//   ....[125]....
        /*056c*/ 	.word	0x00014df0


	//   ....[126]....
        /*0570*/ 	.word	0x00014e60


	//   ....[127]....
        /*0574*/ 	.word	0x00014ed0


	//   ....[128]....
        /*0578*/ 	.word	0x00014f40


	//   ....[129]....
        /*057c*/ 	.word	0x00014fb0


	//   ....[130]....
        /*0580*/ 	.word	0x00015010


	//   ....[131]....
        /*0584*/ 	.word	0x00015070


	//   ....[132]....
        /*0588*/ 	.word	0x000150d0


	//   ....[133]....
        /*058c*/ 	.word	0x00015150


	//   ....[134]....
        /*0590*/ 	.word	0x000151d0


	//   ....[135]....
        /*0594*/ 	.word	0x00015240


	//   ....[136]....
        /*0598*/ 	.word	0x000152b0


	//   ....[137]....
        /*059c*/ 	.word	0x00015330


	//   ....[138]....
        /*05a0*/ 	.word	0x000153a0


	//   ....[139]....
        /*05a4*/ 	.word	0x00015410


	//   ....[140]....
        /*05a8*/ 	.word	0x00015480


	//   ....[141]....
        /*05ac*/ 	.word	0x00015500


	//   ....[142]....
        /*05b0*/ 	.word	0x00015580


	//   ....[143]....
        /*05b4*/ 	.word	0x000155f0


	//   ....[144]....
        /*05b8*/ 	.word	0x00015660


	//   ....[145]....
        /*05bc*/ 	.word	0x000156e0


	//   ....[146]....
        /*05c0*/ 	.word	0x00015750


	//   ....[147]....
        /*05c4*/ 	.word	0x000157c0


	//   ....[148]....
        /*05c8*/ 	.word	0x00015830


	//   ....[149]....
        /*05cc*/ 	.word	0x000158b0


	//   ....[150]....
        /*05d0*/ 	.word	0x00015930


	//   ....[151]....
        /*05d4*/ 	.word	0x000159a0


	//   ....[152]....
        /*05d8*/ 	.word	0x00015a10


	//   ....[153]....
        /*05dc*/ 	.word	0x00015a80


	//   ....[154]....
        /*05e0*/ 	.word	0x00015ae0


	//   ....[155]....
        /*05e4*/ 	.word	0x00015b40


	//   ....[156]....
        /*05e8*/ 	.word	0x00015ba0


	//   ....[157]....
        /*05ec*/ 	.word	0x00015c30


	//   ....[158]....
        /*05f0*/ 	.word	0x00015ca0


	//   ....[159]....
        /*05f4*/ 	.word	0x00015d10


	//   ....[160]....
        /*05f8*/ 	.word	0x00015d80


	//   ....[161]....
        /*05fc*/ 	.word	0x00015e50


	//   ....[162]....
        /*0600*/ 	.word	0x00015eb0


	//   ....[163]....
        /*0604*/ 	.word	0x00015f10


	//   ....[164]....
        /*0608*/ 	.word	0x00015f70


	//----- nvinfo : EIATTR_EXIT_INSTR_OFFSETS
	.align		4
.L_1503:
        /*060c*/ 	.byte	0x04, 0x1c
        /*060e*/ 	.short	(.L_1505 - .L_1504)


	//   ....[0]....
.L_1504:
        /*0610*/ 	.word	0x00013ed0


	//   ....[1]....
        /*0614*/ 	.word	0x00014170


	//----- nvinfo : EIATTR_MAX_THREADS
	.align		4
.L_1505:
        /*0618*/ 	.byte	0x04, 0x05
        /*061a*/ 	.short	(.L_1507 - .L_1506)
.L_1506:
        /*061c*/ 	.word	0x00000080
        /*0620*/ 	.word	0x00000001
        /*0624*/ 	.word	0x00000001


	//----- nvinfo : EIATTR_CRS_STACK_SIZE
	.align		4
.L_1507:
        /*0628*/ 	.byte	0x04, 0x1e
        /*062a*/ 	.short	(.L_1509 - .L_1508)
.L_1508:
        /*062c*/ 	.word	0x00000000
.L_1509:


//--------------------- .nv.info._Z25selective_scan_bwd_kernelI32Selective_Scan_bwd_kernel_traitsILi128ELi16ELb0ELb1ELb0ELb0ELb0EN3c108BFloat16ENS1_7complexIfEEEEv12SSMParamsBwd --------------------------
	.section	.nv.info._Z25selective_scan_bwd_kernelI32Selective_Scan_bwd_kernel_traitsILi128ELi16ELb0ELb1ELb0ELb0ELb0EN3c108BFloat16ENS1_7complexIfEEEEv12SSMParamsBwd,"",@"SHT_CUDA_INFO"
	.sectionflags	@""
	.align	4


	//----- nvinfo : EIATTR_CUDA_API_VERSION
	.align		4
        /*0000*/ 	.byte	0x04, 0x37
        /*0002*/ 	.short	(.L_1511 - .L_1510)
.L_1510:
        /*0004*/ 	.word	0x00000082


	//----- nvinfo : EIATTR_SW2861232_WAR
	.align		4
.L_1511:
        /*0008*/ 	.byte	0x01, 0x35
	.zero		2


	//----- nvinfo : EIATTR_PARAM_CBANK
	.align		4
        /*000c*/ 	.byte	0x04, 0x0a
        /*000e*/ 	.short	(.L_1513 - .L_1512)
	.align		4
.L_1512:
        /*0010*/ 	.word	index@(.nv.constant0._Z25selective_scan_bwd_kernelI32Selective_Scan_bwd_kernel_traitsILi128ELi16ELb0ELb1ELb0ELb0ELb0EN3c108BFloat16ENS1_7complexIfEEEEv12SSMParamsBwd)
        /*0014*/ 	.short	0x0160
        /*0016*/ 	.short	0x01f0


	//----- nvinfo : EIATTR_CBANK_PARAM_SIZE
	.align		4
.L_1513:
        /*0018*/ 	.byte	0x03, 0x19
        /*001a*/ 	.short	0x01f0


	//----- nvinfo : EIATTR_KPARAM_INFO
	.align		4
        /*001c*/ 	.byte	0x04, 0x17
        /*001e*/ 	.short	(.L_1515 - .L_1514)
.L_1514:
        /*0020*/ 	.word	0x00000000
        /*0024*/ 	.short	0x0000
        /*0026*/ 	.short	0x0000
        /*0028*/ 	.byte	0x00, 0xf0, 0xc1, 0x07


	//----- nvinfo : EIATTR_MAXREG_COUNT
	.align		4
.L_1515:
        /*002c*/ 	.byte	0x03, 0x1b
        /*002e*/ 	.short	0x00ff


	//----- nvinfo : EIATTR_NUM_BARRIERS
	.align		4
        /*0030*/ 	.byte	0x02, 0x4c
        /*0032*/ 	.byte	0x01
	.zero		1


	//----- nvinfo : EIATTR_ANNOTATIONS
	.align		4
        /*0034*/ 	.byte	0x04, 0x55
        /*0036*/ 	.short	(.L_1517 - .L_1516)


	//   ....[0]....
.L_1516:
        /*0038*/ 	.word	0x00000001
        /*003c*/ 	.byte	0x30, 0x02, 0x00, 0x00, 0x01, 0x00, 0x00, 0x00, 0x60, 0x02, 0x00, 0x00, 0x01, 0x00, 0x00, 0x00
        /*004c*/ 	.byte	0xf0, 0x09, 0x00, 0x00, 0x01, 0x00, 0x00, 0x00, 0x10, 0x0a, 0x00, 0x00, 0x01, 0x00, 0x00, 0x00
        /*005c*/ 	.byte	0xc0, 0x0a, 0x00, 0x00, 0x01, 0x00, 0x00, 0x00, 0xb0, 0x23, 0x00, 0x00, 0x01, 0x00, 0x00, 0x00
        /*006c*/ 	.byte	0xa0, 0xc7, 0x00, 0x00, 0x01, 0x00, 0x00, 0x00, 0x20, 0xd3, 0x00, 0x00, 0x01, 0x00, 0x00, 0x00
        /*007c*/ 	.byte	0x00, 0xd8, 0x00, 0x00, 0x01, 0x00, 0x00, 0x00, 0x10, 0xda, 0x00, 0x00


	//----- nvinfo : EIATTR_MERCURY_ISA_VERSION
	.align		4
.L_1517:
        /*0088*/ 	.byte	0x03, 0x5f
        /*008a*/ 	.short	0x0000


	//----- nvinfo : EIATTR_COOP_GROUP_MASK_REGIDS
	.align		4
        /*008c*/ 	.byte	0x04, 0x29
        /*008e*/ 	.short	(.L_1519 - .L_1518)


	//   ....[0]....
.L_1518:
        /*0090*/ 	.word	0xffffffff


	//   ....[1]....
        /*0094*/ 	.word	0xffffffff


	//   ....[2]....
        /*0098*/ 	.word	0xffffffff


	//   ....[3]....
        /*009c*/ 	.word	0xffffffff


	//   ....[4]....
        /*00a0*/ 	.word	0xffffffff


	//   ....[5]....
        /*00a4*/ 	.word	0xffffffff


	//   ....[6]....
        /*00a8*/ 	.word	0xffffffff


	//   ....[7]....
        /*00ac*/ 	.word	0xffffffff


	//   ....[8]....
        /*00b0*/ 	.word	0xffffffff


	//   ....[9]....
        /*00b4*/ 	.word	0xffffffff


	//   ....[10]....
        /*00b8*/ 	.word	0xffffffff


	//   ....[11]....
        /*00bc*/ 	.word	0xffffffff


	//   ....[12]....
        /*00c0*/ 	.word	0xffffffff


	//   ....[13]....
        /*00c4*/ 	.word	0xffffffff


	//   ....[14]....
        /*00c8*/ 	.word	0xffffffff


	//   ....[15]....
        /*00cc*/ 	.word	0xffffffff


	//   ....[16]....
        /*00d0*/ 	.word	0xffffffff


	//   ....[17]....
        /*00d4*/ 	.word	0xffffffff


	//   ....[18]....
        /*00d8*/ 	.word	0xffffffff


	//   ....[19]....
        /*00dc*/ 	.word	0xffffffff


	//   ....[20]....
        /*00e0*/ 	.word	0xffffffff


	//   ....[21]....
        /*00e4*/ 	.word	0xffffffff


	//   ....[22]....
        /*00e8*/ 	.word	0xffffffff


	//   ....[23]....
        /*00ec*/ 	.word	0xffffffff


	//   ....[24]....
        /*00f0*/ 	.word	0xffffffff


	//   ....[25]....
        /*00f4*/ 	.word	0xffffffff


	//   ....[26]....
        /*00f8*/ 	.word	0xffffffff


	//   ....[27]....
        /*00fc*/ 	.word	0xffffffff


	//   ....[28]....
        /*0100*/ 	.word	0xffffffff


	//   ....[29]....
        /*0104*/ 	.word	0xffffffff


	//   ....[30]....
        /*0108*/ 	.word	0xffffffff


	//   ....[31]....
        /*010c*/ 	.word	0xffffffff


	//   ....[32]....
        /*0110*/ 	.word	0xffffffff


	//   ....[33]....
        /*0114*/ 	.word	0xffffffff


	//   ....[34]....
        /*0118*/ 	.word	0xffffffff


	//   ....[35]....
        /*011c*/ 	.word	0xffffffff


	//   ....[36]....
        /*0120*/ 	.word	0xffffffff


	//   ....[37]....
        /*0124*/ 	.word	0xffffffff


	//   ....[38]....
        /*0128*/ 	.word	0xffffffff


	//   ....[39]....
        /*012c*/ 	.word	0xffffffff


	//   ....[40]....
        /*0130*/ 	.word	0xffffffff


	//   ....[41]....
        /*0134*/ 	.word	0xffffffff


	//   ....[42]....
        /*0138*/ 	.word	0xffffffff


	//   ....[43]....
        /*013c*/ 	.word	0xffffffff


	//   ....[44]....
        /*0140*/ 	.word	0xffffffff


	//   ....[45]....
        /*0144*/ 	.word	0xffffffff


	//   ....[46]....
        /*0148*/ 	.word	0xffffffff


	//   ....[47]....
        /*014c*/ 	.word	0xffffffff


	//   ....[48]....
        /*0150*/ 	.word	0xffffffff


	//   ....[49]....
        /*0154*/ 	.word	0xffffffff


	//   ....[50]....
        /*0158*/ 	.word	0xffffffff


	//   ....[51]....
        /*015c*/ 	.word	0xffffffff


	//   ....[52]....
        /*0160*/ 	.word	0xffffffff


	//   ....[53]....
        /*0164*/ 	.word	0xffffffff


	//   ....[54]....
        /*0168*/ 	.word	0xffffffff


	//   ....[55]....
        /*016c*/ 	.word	0xffffffff


	//   ....[56]....
        /*0170*/ 	.word	0xffffffff


	//   ....[57]....
        /*0174*/ 	.word	0xffffffff


	//   ....[58]....
        /*0178*/ 	.word	0xffffffff


	//   ....[59]....
        /*017c*/ 	.word	0xffffffff


	//   ....[60]....
        /*0180*/ 	.word	0xffffffff


	//   ....[61]....
        /*0184*/ 	.word	0xffffffff


	//   ....[62]....
        /*0188*/ 	.word	0xffffffff


	//   ....[63]....
        /*018c*/ 	.word	0xffffffff


	//   ....[64]....
        /*0190*/ 	.word	0xffffffff


	//   ....[65]....
        /*0194*/ 	.word	0xffffffff


	//   ....[66]....
        /*0198*/ 	.word	0xffffffff


	//   ....[67]....
        /*019c*/ 	.word	0xffffffff


	//   ....[68]....
        /*01a0*/ 	.word	0xffffffff


	//   ....[69]....
        /*01a4*/ 	.word	0xffffffff


	//   ....[70]....
        /*01a8*/ 	.word	0xffffffff


	//   ....[71]....
        /*01ac*/ 	.word	0xffffffff


	//   ....[72]....
        /*01b0*/ 	.word	0xffffffff


	//   ....[73]....
        /*01b4*/ 	.word	0xffffffff


	//   ....[74]....
        /*01b8*/ 	.word	0xffffffff


	//   ....[75]....
        /*01bc*/ 	.word	0xffffffff


	//   ....[76]....
        /*01c0*/ 	.word	0xffffffff


	//   ....[77]....
        /*01c4*/ 	.word	0xffffffff


	//   ....[78]....
        /*01c8*/ 	.word	0xffffffff


	//   ....[79]....
        /*01cc*/ 	.word	0xffffffff


	//   ....[80]....
        /*01d0*/ 	.word	0xffffffff


	//   ....[81]....
        /*01d4*/ 	.word	0xffffffff


	//   ....[82]....
        /*01d8*/ 	.word	0xffffffff


	//   ....[83]....
        /*01dc*/ 	.word	0xffffffff


	//   ....[84]....
        /*01e0*/ 	.word	0xffffffff


	//   ....[85]....
        /*01e4*/ 	.word	0xffffffff


	//   ....[86]....
        /*01e8*/ 	.word	0xffffffff


	//   ....[87]....
        /*01ec*/ 	.word	0xffffffff


	//   ....[88]....
        /*01f0*/ 	.word	0xffffffff


	//   ....[89]....
        /*01f4*/ 	.word	0xffffffff


	//   ....[90]....
        /*01f8*/ 	.word	0xffffffff


	//   ....[91]....
        /*01fc*/ 	.word	0xffffffff


	//   ....[92]....
        /*0200*/ 	.word	0xffffffff


	//   ....[93]....
        /*0204*/ 	.word	0xffffffff


	//   ....[94]....
        /*0208*/ 	.word	0xffffffff


	//   ....[95]....
        /*020c*/ 	.word	0xffffffff


	//   ....[96]....
        /*0210*/ 	.word	0xffffffff


	//   ....[97]....
        /*0214*/ 	.word	0xffffffff


	//   ....[98]....
        /*0218*/ 	.word	0xffffffff


	//   ....[99]....
        /*021c*/ 	.word	0xffffffff


	//   ....[100]....
        /*0220*/ 	.word	0xffffffff


	//   ....[101]....
        /*0224*/ 	.word	0xffffffff


	//   ....[102]....
        /*0228*/ 	.word	0xffffffff


	//   ....[103]....
        /*022c*/ 	.word	0xffffffff


	//   ....[104]....
        /*0230*/ 	.word	0xffffffff


	//   ....[105]....
        /*0234*/ 	.word	0xffffffff


	//   ....[106]....
        /*0238*/ 	.word	0xffffffff


	//   ....[107]....
        /*023c*/ 	.word	0xffffffff


	//   ....[108]....
        /*0240*/ 	.word	0xffffffff


	//   ....[109]....
        /*0244*/ 	.word	0xffffffff


	//   ....[110]....
        /*0248*/ 	.word	0xffffffff


	//   ....[111]....
        /*024c*/ 	.word	0xffffffff


	//   ....[112]....
        /*0250*/ 	.word	0xffffffff


	//   ....[113]....
        /*0254*/ 	.word	0xffffffff


	//   ....[114]....
        /*0258*/ 	.word	0xffffffff


	//   ....[115]....
        /*025c*/ 	.word	0xffffffff


	//   ....[116]....
        /*0260*/ 	.word	0xffffffff


	//   ....[117]....
        /*0264*/ 	.word	0xffffffff


	//   ....[118]....
        /*0268*/ 	.word	0xffffffff


	//   ....[119]....
        /*026c*/ 	.word	0xffffffff


	//   ....[120]....
        /*0270*/ 	.word	0xffffffff


	//   ....[121]....
        /*0274*/ 	.word	0xffffffff


	//   ....[122]....
        /*0278*/ 	.word	0xffffffff


	//   ....[123]....
        /*027c*/ 	.word	0xffffffff


	//   ....[124]....
        /*0280*/ 	.word	0xffffffff


	//   ....[125]....
        /*0284*/ 	.word	0xffffffff


	//   ....[126]....
        /*0288*/ 	.word	0xffffffff


	//   ....[127]....
        /*028c*/ 	.word	0xffffffff


	//   ....[128]....
        /*0290*/ 	.word	0xffffffff


	//   ....[129]....
        /*0294*/ 	.word	0xffffffff


	//   ....[130]....
        /*0298*/ 	.word	0xffffffff


	//   ....[131]....
        /*029c*/ 	.word	0xffffffff


	//   ....[132]....
        /*02a0*/ 	.word	0xffffffff


	//   ....[133]....
        /*02a4*/ 	.word	0xffffffff


	//   ....[134]....
        /*02a8*/ 	.word	0xffffffff


	//   ....[135]....
        /*02ac*/ 	.word	0xffffffff


	//   ....[136]....
        /*02b0*/ 	.word	0xffffffff


	//   ....[137]....
        /*02b4*/ 	.word	0xffffffff


	//   ....[138]....
        /*02b8*/ 	.word	0xffffffff


	//   ....[139]....
        /*02bc*/ 	.word	0xffffffff


	//   ....[140]....
        /*02c0*/ 	.word	0xffffffff


	//   ....[141]....
        /*02c4*/ 	.word	0xffffffff


	//   ....[142]....
        /*02c8*/ 	.word	0xffffffff


	//   ....[143]....
        /*02cc*/ 	.word	0xffffffff


	//   ....[144]....
        /*02d0*/ 	.word	0xffffffff


	//   ....[145]....
        /*02d4*/ 	.word	0xffffffff


	//   ....[146]....
        /*02d8*/ 	.word	0xffffffff


	//   ....[147]....
        /*02dc*/ 	.word	0xffffffff


	//   ....[148]....
        /*02e0*/ 	.word	0xffffffff


	//   ....[149]....
        /*02e4*/ 	.word	0xffffffff


	//   ....[150]....
        /*02e8*/ 	.word	0xffffffff


	//   ....[151]....
        /*02ec*/ 	.word	0xffffffff


	//   ....[152]....
        /*02f0*/ 	.word	0xffffffff


	//   ....[153]....
        /*02f4*/ 	.word	0xffffffff


	//   ....[154]....
        /*02f8*/ 	.word	0xffffffff


	//   ....[155]....
        /*02fc*/ 	.word	0xffffffff


	//   ....[156]....
        /*0300*/ 	.word	0xffffffff


	//   ....[157]....
        /*0304*/ 	.word	0xffffffff


	//   ....[158]....
        /*0308*/ 	.word	0xffffffff


	//   ....[159]....
        /*030c*/ 	.word	0xffffffff


	//----- nvinfo : EIATTR_COOP_GROUP_INSTR_OFFSETS
	.align		4
.L_1519:
        /*0310*/ 	.byte	0x04, 0x28
        /*0312*/ 	.short	(.L_1521 - .L_1520)


	//   ....[0]....
.L_1520:
        /*0314*/ 	.word	0x00001400


	//   ....[1]....
        /*0318*/ 	.word	0x00001a10


	//   ....[2]....
        /*031c*/ 	.word	0x00001f90


	//   ....[3]....
        /*0320*/ 	.word	0x00003b40


	//   ....[4]....
        /*0324*/ 	.word	0x00005c50


	//   ....[5]....
        /*0328*/ 	.word	0x00005c70


	//   ....[6]....
        /*032c*/ 	.word	0x00005c90


	//   ....[7]....
        /*0330*/ 	.word	0x00005ca0


	//   ....[8]....
        /*0334*/ 	.word	0x00005d20


	//   ....[9]....
        /*0338*/ 	.word	0x00005d50


	//   ....[10]....
        /*033c*/ 	.word	0x00005d90


	//   ....[11]....
        /*0340*/ 	.word	0x00005da0


	//   ....[12]....
        /*0344*/ 	.word	0x00005e20


	//   ....[13]....
        /*0348*/ 	.word	0x00005e40


	//   ....[14]....
        /*034c*/ 	.word	0x00005e80


	//   ....[15]....
        /*0350*/ 	.word	0x00005ea0


	//   ....[16]....
        /*0354*/ 	.word	0x00005f40


	//   ....[17]....
        /*0358*/ 	.word	0x00005f70


	//   ....[18]....
        /*035c*/ 	.word	0x00005f90


	//   ....[19]....
        /*0360*/ 	.word	0x00005fa0


	//   ....[20]....
        /*0364*/ 	.word	0x00006060


	//   ....[21]....
        /*0368*/ 	.word	0x00006070


	//   ....[22]....
        /*036c*/ 	.word	0x00006090


	//   ....[23]....
        /*0370*/ 	.word	0x000060a0


	//   ....[24]....
        /*0374*/ 	.word	0x000061f0


	//   ....[25]....
        /*0378*/ 	.word	0x00006240


	//   ....[26]....
        /*037c*/ 	.word	0x00006290


	//   ....[27]....
        /*0380*/ 	.word	0x000062e0


	//   ....[28]....
        /*0384*/ 	.word	0x00006300


	//   ....[29]....
        /*0388*/ 	.word	0x00006310


	//   ....[30]....
        /*038c*/ 	.word	0x00006320


	//   ....[31]....
        /*0390*/ 	.word	0x00006330


	//   ....[32]....
        /*0394*/ 	.word	0x00006340


	//   ....[33]....
        /*0398*/ 	.word	0x00006350


	//   ....[34]....
        /*039c*/ 	.word	0x00006360


	//   ....[35]....
        /*03a0*/ 	.word	0x00006370


	//   ....[36]....
        /*03a4*/ 	.word	0x00007950


	//   ....[37]....
        /*03a8*/ 	.word	0x00007970


	//   ....[38]....
        /*03ac*/ 	.word	0x00007980


	//   ....[39]....
        /*03b0*/ 	.word	0x00007990


	//   ....[40]....
        /*03b4*/ 	.word	0x00007ab0


	//   ....[41]....
        /*03b8*/ 	.word	0x00007ac0


	//   ....[42]....
        /*03bc*/ 	.word	0x00007ad0


	//   ....[43]....
        /*03c0*/ 	.word	0x00007ae0


	//   ....[44]....
        /*03c4*/ 	.word	0x00007c00


	//   ....[45]....
        /*03c8*/ 	.word	0x00007c20


	//   ....[46]....
        /*03cc*/ 	.word	0x00007c30


	//   ....[47]....
        /*03d0*/ 	.word	0x00007c40


	//   ....[48]....
        /*03d4*/ 	.word	0x00007d60


	//   ....[49]....
        /*03d8*/ 	.word	0x00007d70


	//   ....[50]....
        /*03dc*/ 	.word	0x00007d80


	//   ....[51]....
        /*03e0*/ 	.word	0x00007d90


	//   ....[52]....
        /*03e4*/ 	.word	0x00007eb0


	//   ....[53]....
        /*03e8*/ 	.word	0x00007ed0


	//   ....[54]....
        /*03ec*/ 	.word	0x00007ee0


	//   ....[55]....
        /*03f0*/ 	.word	0x00007ef0


	//   ....[56]....
        /*03f4*/ 	.word	0x00007ff0


	//   ....[57]....
        /*03f8*/ 	.word	0x00008000


	//   ....[58]....
        /*03fc*/ 	.word	0x00008010


	//   ....[59]....
        /*0400*/ 	.word	0x00008020


	//   ....[60]....
        /*0404*/ 	.word	0x00008030


	//   ....[61]....
        /*0408*/ 	.word	0x00008040


	//   ....[62]....
        /*040c*/ 	.word	0x00008060


	//   ....[63]....
        /*0410*/ 	.word	0x00008090


	//   ....[64]....
        /*0414*/ 	.word	0x000080c0


	//   ....[65]....
        /*0418*/ 	.word	0x000080d0


	//   ....[66]....
        /*041c*/ 	.word	0x000080e0


	//   ....[67]....
        /*0420*/ 	.word	0x000080f0


	//   ....[68]....
        /*0424*/ 	.word	0x0000b7a0


	//   ....[69]....
        /*0428*/ 	.word	0x0000b7e0


	//   ....[70]....
        /*042c*/ 	.word	0x0000b820


	//   ....[71]....
        /*0430*/ 	.word	0x0000b860


	//   ....[72]....
        /*0434*/ 	.word	0x0000b920


	//   ....[73]....
        /*0438*/ 	.word	0x0000b950


	//   ....[74]....
        /*043c*/ 	.word	0x0000b980


	//   ....[75]....
        /*0440*/ 	.word	0x0000b9b0


	//   ....[76]....
        /*0444*/ 	.word	0x0000ba50


	//   ....[77]....
        /*0448*/ 	.word	0x0000ba80


	//   ....[78]....
        /*044c*/ 	.word	0x0000bab0


	//   ....[79]....
        /*0450*/ 	.word	0x0000bae0


	//   ....[80]....
        /*0454*/ 	.word	0x0000bb80


	//   ....[81]....
        /*0458*/ 	.word	0x0000bbb0


	//   ....[82]....
        /*045c*/ 	.word	0x0000bbe0


	//   ....[83]....
        /*0460*/ 	.word	0x0000bc10


	//   ....[84]....
        /*0464*/ 	.word	0x0000bcb0


	//   ....[85]....
        /*0468*/ 	.word	0x0000bce0


	//   ....[86]....
        /*046c*/ 	.word	0x0000bd10


	//   ....[87]....
        /*0470*/ 	.word	0x0000bd40


	//   ....[88]....
        /*0474*/ 	.word	0x0000c560


	//   ....[89]....
        /*0478*/ 	.word	0x0000d1f0


	//   ....[90]....
        /*047c*/ 	.word	0x0000d880


	//   ....[91]....
        /*0480*/ 	.word	0x0000d8a0


	//   ....[92]....
        /*0484*/ 	.word	0x0000d8c0


	//   ....[93]....
        /*0488*/ 	.word	0x0000d8e0


	//   ....[94]....
        /*048c*/ 	.word	0x0000d900


	//   ....[95]....
        /*0490*/ 	.word	0x0000da90


	//   ....[96]....
        /*0494*/ 	.word	0x0000dab0


	//   ....[97]....
        /*0498*/ 	.word	0x0000dad0


	//   ....[98]....
        /*049c*/ 	.word	0x0000daf0


	//   ....[99]....
        /*04a0*/ 	.word	0x0000db10


	//   ....[100]....
        /*04a4*/ 	.word	0x0000df40


	//   ....[101]....
        /*04a8*/ 	.word	0x0000dfc0


	//   ....[102]....
        /*04ac*/ 	.word	0x0000e030


	//   ....[103]....
        /*04b0*/ 	.word	0x0000e0a0


	//   ....[104]....
        /*04b4*/ 	.word	0x0000e1f0


	//   ....[105]....
        /*04b8*/ 	.word	0x0000e260


	//   ....[106]....
        /*04bc*/ 	.word	0x0000e2d0


	//   ....[107]....
        /*04c0*/ 	.word	0x0000e340


	//   ....[108]....
        /*04c4*/ 	.word	0x0000e490


	//   ....[109]....
        /*04c8*/ 	.word	0x0000e500


	//   ....[110]....
        /*04cc*/ 	.word	0x0000e570


	//   ....[111]....
        /*04d0*/ 	.word	0x0000e5e0


	//   ....[112]....
        /*04d4*/ 	.word	0x0000e700


	//   ....[113]....
        /*04d8*/ 	.word	0x0000e770


	//   ....[114]....
        /*04dc*/ 	.word	0x0000e7e0


	//   ....[115]....
        /*04e0*/ 	.word	0x0000e850


	//   ....[116]....
        /*04e4*/ 	.word	0x0000e9a0


	//   ....[117]....
        /*04e8*/ 	.word	0x0000ea10


	//   ....[118]....
        /*04ec*/ 	.word	0x0000ea80


	//   ....[119]....
        /*04f0*/ 	.word	0x0000eaf0


	//   ....[120]....
        /*04f4*/ 	.word	0x0000eb60


	//   ....[121]....
        /*04f8*/ 	.word	0x0000ebd0


	//   ....[122]....
        /*04fc*/ 	.word	0x0000ec40


	//   ....[123]....
        /*0500*/ 	.word	0x0000ecb0


	//   ....[124]....
        /*0504*/ 	.word	0x0000ed00


	//   ....[125]....
        /*0508*/ 	.word	0x0000ed50


	//   ....[126]....
        /*050c*/ 	.word	0x0000eda0


	//   ....[127]....
        /*0510*/ 	.word	0x0000edf0


	//   ....[128]....
        /*0514*/ 	.word	0x0000ee70


	//   ....[129]....
        /*0518*/ 	.word	0x0000eef0


	//   ....[130]....
        /*051c*/ 	.word	0x0000ef60


	//   ....[131]....
        /*0520*/ 	.word	0x0000efd0


	//   ....[132]....
        /*0524*/ 	.word	0x0000f040


	//   ....[133]....
        /*0528*/ 	.word	0x0000f0b0


	//   ....[134]....
        /*052c*/ 	.word	0x0000f120


	//   ....[135]....
        /*0530*/ 	.word	0x0000f190


	//   ....[136]....
        /*0534*/ 	.word	0x0000f200


	//   ....[137]....
        /*0538*/ 	.word	0x0000f280


	//   ....[138]....
        /*053c*/ 	.word	0x0000f2f0


	//   ....[139]....
        /*0540*/ 	.word	0x0000f360


	//   ....[140]....
        /*0544*/ 	.word	0x0000f3d0


	//   ....[141]....
        /*0548*/ 	.word	0x0000f440


	//   ....[142]....
        /*054c*/ 	.word	0x0000f4b0


	//   ....[143]....
        /*0550*/ 	.word	0x0000f520


	//   ....[144]....
        /*0554*/ 	.word	0x0000f590


	//   ....[145]....
        /*0558*/ 	.word	0x0000f610


	//   ....[146]....
        /*055c*/ 	.word	0x0000f680


	//   ....[147]....
        /*0560*/ 	.word	0x0000f6f0


	//   ....[148]....
        /*0564*/ 	.word	0x0000f740


	//   ....[149]....
        /*0568*/ 	.word	0x0000f790


	//   ....[150]....
        /*056c*/ 	.word	0x0000f7e0


	//   ....[151]....
        /*0570*/ 	.word	0x0000f830


	//   ....[152]....
        /*0574*/ 	.word	0x0000f8b0


	//   ....[153]....
        /*0578*/ 	.word	0x0000f920


	//   ....[154]....
        /*057c*/ 	.word	0x0000f990


	//   ....[155]....
        /*0580*/ 	.word	0x0000fa00


	//   ....[156]....
        /*0584*/ 	.word	0x0000fac0


	//   ....[157]....
        /*0588*/ 	.word	0x0000fb10


	//   ....[158]....
        /*058c*/ 	.word	0x0000fb60


	//   ....[159]....
        /*0590*/ 	.word	0x0000fbb0


	//----- nvinfo : EIATTR_EXIT_INSTR_OFFSETS
	.align		4
.L_1521:
        /*0594*/ 	.byte	0x04, 0x1c
        /*0596*/ 	.short	(.L_1523 - .L_1522)


	//   ....[0]....
.L_1522:
        /*0598*/ 	.word	0x0000dc40


	//   ....[1]....
        /*059c*/ 	.word	0x0000dee0


	//----- nvinfo : EIATTR_MAX_THREADS
	.align		4
.L_1523:
        /*05a0*/ 	.byte	0x04, 0x05
        /*05a2*/ 	.short	(.L_1525 - .L_1524)
.L_1524:
        /*05a4*/ 	.word	0x00000080
        /*05a8*/ 	.word	0x00000001
        /*05ac*/ 	.word	0x00000001


	//----- nvinfo : EIATTR_CRS_STACK_SIZE
	.align		4
.L_1525:
        /*05b0*/ 	.byte	0x04, 0x1e
        /*05b2*/ 	.short	(.L_1527 - .L_1526)
.L_1526:
        /*05b4*/ 	.word	0x00000000
.L_1527:


//--------------------- .nv.info._Z25selective_scan_bwd_kernelI32Selective_Scan_bwd_kernel_traitsILi128ELi16ELb0ELb1ELb0ELb0ELb1EN3c108BFloat16ENS1_7complexIfEEEEv12SSMParamsBwd --------------------------
	.section	.nv.info._Z25selective_scan_bwd_kernelI32Selective_Scan_bwd_kernel_traitsILi128ELi16ELb0ELb1ELb0ELb0ELb1EN3c108BFloat16ENS1_7complexIfEEEEv12SSMParamsBwd,"",@"SHT_CUDA_INFO"
	.sectionflags	@""
	.align	4


	//----- nvinfo : EIATTR_CUDA_API_VERSION
	.align		4
        /*0000*/ 	.byte	0x04, 0x37
        /*0002*/ 	.short	(.L_1529 - .L_1528)
.L_1528:
        /*0004*/ 	.word	0x00000082


	//----- nvinfo : EIATTR_SW2861232_WAR
	.align		4
.L_1529:
        /*0008*/ 	.byte	0x01, 0x35
	.zero		2


	//----- nvinfo : EIATTR_PARAM_CBANK
	.align		4
        /*000c*/ 	.byte	0x04, 0x0a
        /*000e*/ 	.short	(.L_1531 - .L_1530)
	.align		4
.L_1530:
        /*0010*/ 	.word	index@(.nv.constant0._Z25selective_scan_bwd_kernelI32Selective_Scan_bwd_kernel_traitsILi128ELi16ELb0ELb1ELb0ELb0ELb1EN3c108BFloat16ENS1_7complexIfEEEEv12SSMParamsBwd)
        /*0014*/ 	.short	0x0160
        /*0016*/ 	.short	0x01f0


	//----- nvinfo : EIATTR_CBANK_PARAM_SIZE
	.align		4
.L_1531:
        /*0018*/ 	.byte	0x03, 0x19
        /*001a*/ 	.short	0x01f0


	//----- nvinfo : EIATTR_KPARAM_INFO
	.align		4
        /*001c*/ 	.byte	0x04, 0x17
        /*001e*/ 	.short	(.L_1533 - .L_1532)
.L_1532:
        /*0020*/ 	.word	0x00000000
        /*0024*/ 	.short	0x0000
        /*0026*/ 	.short	0x0000
        /*0028*/ 	.byte	0x00, 0xf0, 0xc1, 0x07


	//----- nvinfo : EIATTR_MAXREG_COUNT
	.align		4
.L_1533:
        /*002c*/ 	.byte	0x03, 0x1b
        /*002e*/ 	.short	0x00ff


	//----- nvinfo : EIATTR_NUM_BARRIERS
	.align		4
        /*0030*/ 	.byte	0x02, 0x4c
        /*0032*/ 	.byte	0x01
	.zero		1


	//----- nvinfo : EIATTR_ANNOTATIONS
	.align		4
        /*0034*/ 	.byte	0x04, 0x55
        /*0036*/ 	.short	(.L_1535 - .L_1534)


	//   ....[0]....
.L_1534:
        /* <DEDUP_REMOVED lines=9> */


	//----- nvinfo : EIATTR_MERCURY_ISA_VERSION
	.align		4
.L_1535:
        /*00b8*/ 	.byte	0x03, 0x5f
        /*00ba*/ 	.short	0x0000


	//----- nvinfo : EIATTR_COOP_GROUP_MASK_REGIDS
	.align		4
        /*00bc*/ 	.byte	0x04, 0x29
        /*00be*/ 	.short	(.L_1537 - .L_1536)


	//   ....[0]....
.L_1536:
        /*00c0*/ 	.word	0xffffffff


	//   ....[1]....
        /*00c4*/ 	.word	0xffffffff


	//   ....[2]....
        /*00c8*/ 	.word	0xffffffff


	//   ....[3]....
        /*00cc*/ 	.word	0xffffffff


	//   ....[4]....
        /*00d0*/ 	.word	0xffffffff


	//   ....[5]....
        /*00d4*/ 	.word	0xffffffff


	//   ....[6]....
        /*00d8*/ 	.word	0xffffffff


	//   ....[7]....
        /*00dc*/ 	.word	0xffffffff


	//   ....[8]....
        /*00e0*/ 	.word	0xffffffff


	//   ....[9]....
        /*00e4*/ 	.word	0xffffffff


	//   ....[10]....
        /*00e8*/ 	.word	0xffffffff


	//   ....[11]....
        /*00ec*/ 	.word	0xffffffff


	//   ....[12]....
        /*00f0*/ 	.word	0xffffffff


	//   ....[13]....
        /*00f4*/ 	.word	0xffffffff


	//   ....[14]....
        /*00f8*/ 	.word	0xffffffff


	//   ....[15]....
        /*00fc*/ 	.word	0xffffffff


	//   ....[16]....
        /*0100*/ 	.word	0xffffffff


	//   ....[17]....
        /*0104*/ 	.word	0xffffffff


	//   ....[18]....
        /*0108*/ 	.word	0xffffffff


	//   ....[19]....
        /*010c*/ 	.word	0xffffffff


	//   ....[20]....
        /*0110*/ 	.word	0xffffffff


	//   ....[21]....
        /*0114*/ 	.word	0xffffffff


	//   ....[22]....
        /*0118*/ 	.word	0xffffffff


	//   ....[23]....
        /*011c*/ 	.word	0xffffffff


	//   ....[24]....
        /*0120*/ 	.word	0xffffffff


	//   ....[25]....
        /*0124*/ 	.word	0xffffffff


	//   ....[26]....
        /*0128*/ 	.word	0xffffffff


	//   ....[27]....
        /*012c*/ 	.word	0xffffffff


	//   ....[28]....
        /*0130*/ 	.word	0xffffffff


	//   ....[29]....
        /*0134*/ 	.word	0xffffffff


	//   ....[30]....
        /*0138*/ 	.word	0xffffffff


	//   ....[31]....
        /*013c*/ 	.word	0xffffffff


	//   ....[32]....
        /*0140*/ 	.word	0xffffffff


	//   ....[33]....
        /*0144*/ 	.word	0xffffffff


	//   ....[34]....
        /*0148*/ 	.word	0xffffffff


	//   ....[35]....
        /*014c*/ 	.word	0xffffffff


	//   ....[36]....
        /*0150*/ 	.word	0xffffffff


	//   ....[37]....
        /*0154*/ 	.word	0xffffffff


	//   ....[38]....
        /*0158*/ 	.word	0xffffffff


	//   ....[39]....
        /*015c*/ 	.word	0xffffffff


	//   ....[40]....
        /*0160*/ 	.word	0xffffffff


	//   ....[41]....
        /*0164*/ 	.word	0xffffffff


	//   ....[42]....
        /*0168*/ 	.word	0xffffffff


	//   ....[43]....
        /*016c*/ 	.word	0xffffffff


	//   ....[44]....
        /*0170*/ 	.word	0xffffffff


	//   ....[45]....
        /*0174*/ 	.word	0xffffffff


	//   ....[46]....
        /*0178*/ 	.word	0xffffffff


	//   ....[47]....
        /*017c*/ 	.word	0xffffffff


	//   ....[48]....
        /*0180*/ 	.word	0xffffffff


	//   ....[49]....
        /*0184*/ 	.word	0xffffffff


	//   ....[50]....
        /*0188*/ 	.word	0xffffffff


	//   ....[51]....
        /*018c*/ 	.word	0xffffffff


	//   ....[52]....
        /*0190*/ 	.word	0xffffffff


	//   ....[53]....
        /*0194*/ 	.word	0xffffffff


	//   ....[54]....
        /*0198*/ 	.word	0xffffffff


	//   ....[55]....
        /*019c*/ 	.word	0xffffffff


	//   ....[56]....
        /*01a0*/ 	.word	0xffffffff


	//   ....[57]....
        /*01a4*/ 	.word	0xffffffff


	//   ....[58]....
        /*01a8*/ 	.word	0xffffffff


	//   ....[59]....
        /*01ac*/ 	.word	0xffffffff


	//   ....[60]....
        /*01b0*/ 	.word	0xffffffff


	//   ....[61]....
        /*01b4*/ 	.word	0xffffffff


	//   ....[62]....
        /*01b8*/ 	.word	0xffffffff


	//   ....[63]....
        /*01bc*/ 	.word	0xffffffff


	//   ....[64]....
        /*01c0*/ 	.word	0xffffffff


	//   ....[65]....
        /*01c4*/ 	.word	0xffffffff


	//   ....[66]....
        /*01c8*/ 	.word	0xffffffff


	//   ....[67]....
        /*01cc*/ 	.word	0xffffffff


	//   ....[68]....
        /*01d0*/ 	.word	0xffffffff


	//   ....[69]....
        /*01d4*/ 	.word	0xffffffff


	//   ....[70]....
        /*01d8*/ 	.word	0xffffffff


	//   ....[71]....
        /*01dc*/ 	.word	0xffffffff


	//   ....[72]....
        /*01e0*/ 	.word	0xffffffff


	//   ....[73]....
        /*01e4*/ 	.word	0xffffffff


	//   ....[74]....
        /*01e8*/ 	.word	0xffffffff


	//   ....[75]....
        /*01ec*/ 	.word	0xffffffff


	//   ....[76]....
        /*01f0*/ 	.word	0xffffffff


	//   ....[77]....
        /*01f4*/ 	.word	0xffffffff


	//   ....[78]....
        /*01f8*/ 	.word	0xffffffff


	//   ....[79]....
        /*01fc*/ 	.word	0xffffffff


	//   ....[80]....
        /*0200*/ 	.word	0xffffffff


	//   ....[81]....
        /*0204*/ 	.word	0xffffffff


	//   ....[82]....
        /*0208*/ 	.word	0xffffffff


	//   ....[83]....
        /*020c*/ 	.word	0xffffffff


	//   ....[84]....
        /*0210*/ 	.word	0xffffffff


	//   ....[85]....
        /*0214*/ 	.word	0xffffffff


	//   ....[86]....
        /*0218*/ 	.word	0xffffffff


	//   ....[87]....
        /*021c*/ 	.word	0xffffffff


	//   ....[88]....
        /*0220*/ 	.word	0xffffffff


	//   ....[89]....
        /*0224*/ 	.word	0xffffffff


	//   ....[90]....
        /*0228*/ 	.word	0xffffffff


	//   ....[91]....
        /*022c*/ 	.word	0xffffffff


	//   ....[92]....
        /*0230*/ 	.word	0xffffffff


	//   ....[93]....
        /*0234*/ 	.word	0xffffffff


	//   ....[94]....
        /*0238*/ 	.word	0xffffffff


	//   ....[95]....
        /*023c*/ 	.word	0xffffffff


	//   ....[96]....
        /*0240*/ 	.word	0xffffffff


	//   ....[97]....
        /*0244*/ 	.word	0xffffffff


	//   ....[98]....
        /*0248*/ 	.word	0xffffffff


	//   ....[99]....
        /*024c*/ 	.word	0xffffffff


	//   ....[100]....
        /*0250*/ 	.word	0xffffffff


	//   ....[101]....
        /*0254*/ 	.word	0xffffffff


	//   ....[102]....
        /*0258*/ 	.word	0xffffffff


	//   ....[103]....
        /*025c*/ 	.word	0xffffffff


	//   ....[104]....
        /*0260*/ 	.word	0xffffffff


	//   ....[105]....
        /*0264*/ 	.word	0xffffffff


	//   ....[106]....
        /*0268*/ 	.word	0xffffffff


	//   ....[107]....
        /*026c*/ 	.word	0xffffffff


	//   ....[108]....
        /*0270*/ 	.word	0xffffffff


	//   ....[109]....
        /*0274*/ 	.word	0xffffffff


	//   ....[110]....
        /*0278*/ 	.word	0xffffffff


	//   ....[111]....
        /*027c*/ 	.word	0xffffffff


	//   ....[112]....
        /*0280*/ 	.word	0xffffffff


	//   ....[113]....
        /*0284*/ 	.word	0xffffffff


	//   ....[114]....
        /*0288*/ 	.word	0xffffffff


	//   ....[115]....
        /*028c*/ 	.word	0xffffffff


	//   ....[116]....
        /*0290*/ 	.word	0xffffffff


	//   ....[117]....
        /*0294*/ 	.word	0xffffffff


	//   ....[118]....
        /*0298*/ 	.word	0xffffffff


	//   ....[119]....
        /*029c*/ 	.word	0xffffffff


	//   ....[120]....
        /*02a0*/ 	.word	0xffffffff


	//   ....[121]....
        /*02a4*/ 	.word	0xffffffff


	//   ....[122]....
        /*02a8*/ 	.word	0xffffffff


	//   ....[123]....
        /*02ac*/ 	.word	0xffffffff


	//   ....[124]....
        /*02b0*/ 	.word	0xffffffff


	//   ....[125]....
        /*02b4*/ 	.word	0xffffffff


	//   ....[126]....
        /*02b8*/ 	.word	0xffffffff


	//   ....[127]....
        /*02bc*/ 	.word	0xffffffff


	//   ....[128]....
        /*02c0*/ 	.word	0xffffffff


	//   ....[129]....
        /*02c4*/ 	.word	0xffffffff


	//   ....[130]....
        /*02c8*/ 	.word	0xffffffff


	//   ....[131]....
        /*02cc*/ 	.word	0xffffffff


	//   ....[132]....
        /*02d0*/ 	.word	0xffffffff


	//   ....[133]....
        /*02d4*/ 	.word	0xffffffff


	//   ....[134]....
        /*02d8*/ 	.word	0xffffffff


	//   ....[135]....
        /*02dc*/ 	.word	0xffffffff


	//   ....[136]....
        /*02e0*/ 	.word	0xffffffff


	//   ....[137]....
        /*02e4*/ 	.word	0xffffffff


	//   ....[138]....
        /*02e8*/ 	.word	0xffffffff


	//   ....[139]....
        /*02ec*/ 	.word	0xffffffff


	//   ....[140]....
        /*02f0*/ 	.word	0xffffffff


	//   ....[141]....
        /*02f4*/ 	.word	0xffffffff


	//   ....[142]....
        /*02f8*/ 	.word	0xffffffff


	//   ....[143]....
        /*02fc*/ 	.word	0xffffffff


	//   ....[144]....
        /*0300*/ 	.word	0xffffffff


	//   ....[145]....
        /*0304*/ 	.word	0xffffffff


	//   ....[146]....
        /*0308*/ 	.word	0xffffffff


	//   ....[147]....
        /*030c*/ 	.word	0xffffffff


	//   ....[148]....
        /*0310*/ 	.word	0xffffffff


	//   ....[149]....
        /*0314*/ 	.word	0xffffffff


	//   ....[150]....
        /*0318*/ 	.word	0xffffffff


	//   ....[151]....
        /*031c*/ 	.word	0xffffffff


	//   ....[152]....
        /*0320*/ 	.word	0xffffffff


	//   ....[153]....
        /*0324*/ 	.word	0xffffffff


	//   ....[154]....
        /*0328*/ 	.word	0xffffffff


	//   ....[155]....
        /*032c*/ 	.word	0xffffffff


	//   ....[156]....
        /*0330*/ 	.word	0xffffffff


	//   ....[157]....
        /*0334*/ 	.word	0xffffffff


	//   ....[158]....
        /*0338*/ 	.word	0xffffffff


	//   ....[159]....
        /*033c*/ 	.word	0xffffffff


	//   ....[160]....
        /*0340*/ 	.word	0xffffffff


	//   ....[161]....
        /*0344*/ 	.word	0xffffffff


	//   ....[162]....
        /*0348*/ 	.word	0xffffffff


	//   ....[163]....
        /*034c*/ 	.word	0xffffffff


	//----- nvinfo : EIATTR_COOP_GROUP_INSTR_OFFSETS
	.align		4
.L_1537:
        /*0350*/ 	.byte	0x04, 0x28
        /*0352*/ 	.short	(.L_1539 - .L_1538)


	//   ....[0]....
.L_1538:
        /*0354*/ 	.word	0x00001440


	//   ....[1]....
        /*0358*/ 	.word	0x00001a50


	//   ....[2]....
        /*035c*/ 	.word	0x00002330


	//   ....[3]....
        /*0360*/ 	.word	0x000027e0


	//   ....[4]....
        /*0364*/ 	.word	0x00002f00


	//   ....[5]....
        /*0368*/ 	.word	0x00003b10


	//   ....[6]....
        /*036c*/ 	.word	0x00004820


	//   ....[7]....
        /*0370*/ 	.word	0x00006770


	//   ....[8]....
        /*0374*/ 	.word	0x000087a0


	//   ....[9]....
        /*0378*/ 	.word	0x000087c0


	//   ....[10]....
        /*037c*/ 	.word	0x000087e0


	//   ....[11]....
        /*0380*/ 	.word	0x000087f0


	//   ....[12]....
        /*0384*/ 	.word	0x00008860


	//   ....[13]....
        /*0388*/ 	.word	0x000088d0


	//   ....[14]....
        /*038c*/ 	.word	0x000088e0


	//   ....[15]....
        /*0390*/ 	.word	0x00008960


	//   ....[16]....
        /*0394*/ 	.word	0x000089a0


	//   ....[17]....
        /*0398*/ 	.word	0x000089d0


	//   ....[18]....
        /*039c*/ 	.word	0x000089e0


	//   ....[19]....
        /*03a0*/ 	.word	0x00008a40


	//   ....[20]....
        /*03a4*/ 	.word	0x00008aa0


	//   ....[21]....
        /*03a8*/ 	.word	0x00008ad0


	//   ....[22]....
        /*03ac*/ 	.word	0x00008b30


	//   ....[23]....
        /*03b0*/ 	.word	0x00008b50


	//   ....[24]....
        /*03b4*/ 	.word	0x00008b60


	//   ....[25]....
        /*03b8*/ 	.word	0x00008bc0


	//   ....[26]....
        /*03bc*/ 	.word	0x00008bd0


	//   ....[27]....
        /*03c0*/ 	.word	0x00008be0


	//   ....[28]....
        /*03c4*/ 	.word	0x00008d30


	//   ....[29]....
        /*03c8*/ 	.word	0x00008d90


	//   ....[30]....
        /*03cc*/ 	.word	0x00008df0


	//   ....[31]....
        /*03d0*/ 	.word	0x00008e50


	//   ....[32]....
        /*03d4*/ 	.word	0x00008e70


	//   ....[33]....
        /*03d8*/ 	.word	0x00008e80


	//   ....[34]....
        /*03dc*/ 	.word	0x00008e90


	//   ....[35]....
        /*03e0*/ 	.word	0x00008ea0


	//   ....[36]....
        /*03e4*/ 	.word	0x00008eb0


	//   ....[37]....
        /*03e8*/ 	.word	0x00008ec0


	//   ....[38]....
        /*03ec*/ 	.word	0x00008ed0


	//   ....[39]....
        /*03f0*/ 	.word	0x00008ee0


	//   ....[40]....
        /*03f4*/ 	.word	0x0000a510


	//   ....[41]....
        /*03f8*/ 	.word	0x0000a530


	//   ....[42]....
        /*03fc*/ 	.word	0x0000a540


	//   ....[43]....
        /*0400*/ 	.word	0x0000a550


	//   ....[44]....
        /*0404*/ 	.word	0x0000a660


	//   ....[45]....
        /*0408*/ 	.word	0x0000a670


	//   ....[46]....
        /*040c*/ 	.word	0x0000a680


	//   ....[47]....
        /*0410*/ 	.word	0x0000a690


	//   ....[48]....
        /*0414*/ 	.word	0x0000a7a0


	//   ....[49]....
        /*0418*/ 	.word	0x0000a7c0


	//   ....[50]....
        /*041c*/ 	.word	0x0000a7d0


	//   ....[51]....
        /*0420*/ 	.word	0x0000a7e0


	//   ....[52]....
        /*0424*/ 	.word	0x0000a8f0


	//   ....[53]....
        /*0428*/ 	.word	0x0000a900


	//   ....[54]....
        /*042c*/ 	.word	0x0000a910


	//   ....[55]....
        /*0430*/ 	.word	0x0000a920


	//   ....[56]....
        /*0434*/ 	.word	0x0000aa30


	//   ....[57]....
        /*0438*/ 	.word	0x0000aa50


	//   ....[58]....
        /*043c*/ 	.word	0x0000aa60


	//   ....[59]....
        /*0440*/ 	.word	0x0000aa70


	//   ....[60]....
        /*0444*/ 	.word	0x0000ab70


	//   ....[61]....
        /*0448*/ 	.word	0x0000ab80


	//   ....[62]....
        /*044c*/ 	.word	0x0000ab90


	//   ....[63]....
        /*0450*/ 	.word	0x0000aba0


	//   ....[64]....
        /*0454*/ 	.word	0x0000abb0


	//   ....[65]....
        /*0458*/ 	.word	0x0000abc0


	//   ....[66]....
        /*045c*/ 	.word	0x0000abd0


	//   ....[67]....
        /*0460*/ 	.word	0x0000ac00


	//   ....[68]....
        /*0464*/ 	.word	0x0000ac30


	//   ....[69]....
        /*0468*/ 	.word	0x0000ac60


	//   ....[70]....
        /*046c*/ 	.word	0x0000ac70


	//   ....[71]....
        /*0470*/ 	.word	0x0000ac80


	//   ....[72]....
        /*0474*/ 	.word	0x0000e350


	//   ....[73]....
        /*0478*/ 	.word	0x0000e390


	//   ....[74]....
        /*047c*/ 	.word	0x0000e3d0


	//   ....[75]....
        /*0480*/ 	.word	0x0000e410


	//   ....[76]....
        /*0484*/ 	.word	0x0000e4d0


	//   ....[77]....
        /*0488*/ 	.word	0x0000e500


	//   ....[78]....
        /*048c*/ 	.word	0x0000e530


	//   ....[79]....
        /*0490*/ 	.word	0x0000e560


	//   ....[80]....
        /*0494*/ 	.word	0x0000e600


	//   ....[81]....
        /*0498*/ 	.word	0x0000e630


	//   ....[82]....
        /*049c*/ 	.word	0x0000e660


	//   ....[83]....
        /*04a0*/ 	.word	0x0000e690


	//   ....[84]....
        /*04a4*/ 	.word	0x0000e730


	//   ....[85]....
        /*04a8*/ 	.word	0x0000e760


	//   ....[86]....
        /*04ac*/ 	.word	0x0000e790


	//   ....[87]....
        /*04b0*/ 	.word	0x0000e7c0


	//   ....[88]....
        /*04b4*/ 	.word	0x0000e860


	//   ....[89]....
        /*04b8*/ 	.word	0x0000e890


	//   ....[90]....
        /*04bc*/ 	.word	0x0000e8c0


	//   ....[91]....
        /*04c0*/ 	.word	0x0000e8f0


	//   ....[92]....
        /*04c4*/ 	.word	0x0000f0e0


	//   ....[93]....
        /*04c8*/ 	.word	0x0000fc60


	//   ....[94]....
        /*04cc*/ 	.word	0x00010440


	//   ....[95]....
        /*04d0*/ 	.word	0x00010460


	//   ....[96]....
        /*04d4*/ 	.word	0x00010480


	//   ....[97]....
        /*04d8*/ 	.word	0x000104a0


	//   ....[98]....
        /*04dc*/ 	.word	0x000104c0


	//   ....[99]....
        /*04e0*/ 	.word	0x00010650


	//   ....[100]....
        /*04e4*/ 	.word	0x00010670


	//   ....[101]....
        /*04e8*/ 	.word	0x00010690


	//   ....[102]....
        /*04ec*/ 	.word	0x000106b0


	//   ....[103]....
        /*04f0*/ 	.word	0x000106d0


	//   ....[104]....
        /*04f4*/ 	.word	0x00010b00


	//   ....[105]....
        /*04f8*/ 	.word	0x00010b80


	//   ....[106]....
        /*04fc*/ 	.word	0x00010bf0


	//   ....[107]....
        /*0500*/ 	.word	0x00010c60


	//   ....[108]....
        /*0504*/ 	.word	0x00010db0


	//   ....[109]....
        /*0508*/ 	.word	0x00010e20


	//   ....[110]....
        /*050c*/ 	.word	0x00010e90


	//   ....[111]....
        /*0510*/ 	.word	0x00010f00


	//   ....[112]....
        /*0514*/ 	.word	0x00011030


	//   ....[113]....
        /*0518*/ 	.word	0x000110a0


	//   ....[114]....
        /*051c*/ 	.word	0x00011110


	//   ....[115]....
        /*0520*/ 	.word	0x00011180


	//   ....[116]....
        /*0524*/ 	.word	0x000112a0


	//   ....[117]....
        /*0528*/ 	.word	0x00011310


	//   ....[118]....
        /*052c*/ 	.word	0x00011380


	//   ....[119]....
        /*0530*/ 	.word	0x000113f0


	//   ....[120]....
        /*0534*/ 	.word	0x00011530


	//   ....[121]....
        /*0538*/ 	.word	0x000115a0


	//   ....[122]....
        /*053c*/ 	.word	0x00011610


	//   ....[123]....
        /*0540*/ 	.word	0x00011680


	//   ....[124]....
        /*0544*/ 	.word	0x000116f0


	//   ....[125]....
        /*0548*/ 	.word	0x00011760


	//   ....[126]....
        /*054c*/ 	.word	0x000117d0


	//   ....[127]....
        /*0550*/ 	.word	0x00011840


	//   ....[128]....
        /*0554*/ 	.word	0x000118a0


	//   ....[129]....
        /*0558*/ 	.word	0x00011900


	//   ....[130]....
        /*055c*/ 	.word	0x00011960


	//   ....[131]....
        /*0560*/ 	.word	0x000119c0


	//   ....[132]....
        /*0564*/ 	.word	0x00011a40


	//   ....[133]....
        /*0568*/ 	.word	0x00011ac0


	//   ....[134]....
        /*056c*/ 	.word	0x00011b30


	//   ....[135]....
        /*0570*/ 	.word	0x00011ba0


	//   ....[136]....
        /*0574*/ 	.word	0x00011c10


	//   ....[137]....
        /*0578*/ 	.word	0x00011c80


	//   ....[138]....
        /*057c*/ 	.word	0x00011cf0


	//   ....[139]....
        /*0580*/ 	.word	0x00011d60


	//   ....[140]....
        /*0584*/ 	.word	0x00011dd0


	//   ....[141]....
        /*0588*/ 	.word	0x00011e50


	//   ....[142]....
        /*058c*/ 	.word	0x00011ec0


	//   ....[143]....
        /*0590*/ 	.word	0x00011f30


	//   ....[144]....
        /*0594*/ 	.word	0x00011fa0


	//   ....[145]....
        /*0598*/ 	.word	0x00012010


	//   ....[146]....
        /*059c*/ 	.word	0x00012080


	//   ....[147]....
        /*05a0*/ 	.word	0x000120f0


	//   ....[148]....
        /*05a4*/ 	.word	0x00012160


	//   ....[149]....
        /*05a8*/ 	.word	0x000121e0


	//   ....[150]....
        /*05ac*/ 	.word	0x00012250


	//   ....[151]....
        /*05b0*/ 	.word	0x000122c0


	//   ....[152]....
        /*05b4*/ 	.word	0x00012320


	//   ....[153]....
        /*05b8*/ 	.word	0x00012380


	//   ....[154]....
        /*05bc*/ 	.word	0x000123e0


	//   ....[155]....
        /*05c0*/ 	.word	0x00012440


	//   ....[156]....
        /*05c4*/ 	.word	0x000124d0


	//   ....[157]....
        /*05c8*/ 	.word	0x00012540


	//   ....[158]....
        /*05cc*/ 	.word	0x000125b0


	//   ....[159]....
        /*05d0*/ 	.word	0x00012620


	//   ....[160]....
        /*05d4*/ 	.word	0x000126f0


	//   ....[161]....
        /*05d8*/ 	.word	0x00012750


	//   ....[162]....
        /*05dc*/ 	.word	0x000127b0


	//   ....[163]....
        /*05e0*/ 	.word	0x00012810


	//----- nvinfo : EIATTR_EXIT_INSTR_OFFSETS
	.align		4
.L_1539:
        /*05e4*/ 	.byte	0x04, 0x1c
        /*05e6*/ 	.short	(.L_1541 - .L_1540)


	//   ....[0]....
.L_1540:
        /*05e8*/ 	.word	0x00010800


	//   ....[1]....
        /*05ec*/ 	.word	0x00010aa0


	//----- nvinfo : EIATTR_MAX_THREADS
	.align		4
.L_1541:
        /*05f0*/ 	.byte	0x04, 0x05
        /*05f2*/ 	.short	(.L_1543 - .L_1542)
.L_1542:
        /*05f4*/ 	.word	0x00000080
        /*05f8*/ 	.word	0x00000001
        /*05fc*/ 	.word	0x00000001


	//----- nvinfo : EIATTR_CRS_STACK_SIZE
	.align		4
.L_1543:
        /*0600*/ 	.byte	0x04, 0x1e
        /*0602*/ 	.short	(.L_1545 - .L_1544)
.L_1544:
        /*0604*/ 	.word	0x00000000
.L_1545:


//--------------------- .nv.info._Z25selective_scan_bwd_kernelI32Selective_Scan_bwd_kernel_traitsILi128ELi16ELb0ELb1ELb0ELb1ELb0EN3c108BFloat16ENS1_7complexIfEEEEv12SSMParamsBwd --------------------------
	.section	.nv.info._Z25selective_scan_bwd_kernelI32Selective_Scan_bwd_kernel_traitsILi128ELi16ELb0ELb1ELb0ELb1ELb0EN3c108BFloat16ENS1_7complexIfEEEEv12SSMParamsBwd,"",@"SHT_CUDA_INFO"
	.sectionflags	@""
	.align	4


	//----- nvinfo : EIATTR_CUDA_API_VERSION
	.align		4
        /*0000*/ 	.byte	0x04, 0x37
        /*0002*/ 	.short	(.L_1547 - .L_1546)
.L_1546:
        /*0004*/ 	.word	0x00000082


	//----- nvinfo : EIATTR_SW2861232_WAR
	.align		4
.L_1547:
        /*0008*/ 	.byte	0x01, 0x35
	.zero		2


	//----- nvinfo : EIATTR_PARAM_CBANK
	.align		4
        /*000c*/ 	.byte	0x04, 0x0a
        /*000e*/ 	.short	(.L_1549 - .L_1548)
	.align		4
.L_1548:
        /*0010*/ 	.word	index@(.nv.constant0._Z25selective_scan_bwd_kernelI32Selective_Scan_bwd_kernel_traitsILi128ELi16ELb0ELb1ELb0ELb1ELb0EN3c108BFloat16ENS1_7complexIfEEEEv12SSMParamsBwd)
        /*0014*/ 	.short	0x0160
        /*0016*/ 	.short	0x01f0


	//----- nvinfo : EIATTR_CBANK_PARAM_SIZE
	.align		4
.L_1549:
        /*0018*/ 	.byte	0x03, 0x19
        /*001a*/ 	.short	0x01f0


	//----- nvinfo : EIATTR_KPARAM_INFO
	.align		4
        /*001c*/ 	.byte	0x04, 0x17
        /*001e*/ 	.short	(.L_1551 - .L_1550)
.L_1550:
        /*0020*/ 	.word	0x00000000
        /*0024*/ 	.short	0x0000
        /*0026*/ 	.short	0x0000
        /*0028*/ 	.byte	0x00, 0xf0, 0xc1, 0x07


	//----- nvinfo : EIATTR_MAXREG_COUNT
	.align		4
.L_1551:
        /*002c*/ 	.byte	0x03, 0x1b
        /*002e*/ 	.short	0x00ff


	//----- nvinfo : EIATTR_NUM_BARRIERS
	.align		4
        /*0030*/ 	.byte	0x02, 0x4c
        /*0032*/ 	.byte	0x01
	.zero		1


	//----- nvinfo : EIATTR_ANNOTATIONS
	.align		4
        /*0034*/ 	.byte	0x04, 0x55
        /*0036*/ 	.short	(.L_1553 - .L_1552)


	//   ....[0]....
.L_1552:
        /* <DEDUP_REMOVED lines=9> */


	//----- nvinfo : EIATTR_MERCURY_ISA_VERSION
	.align		4
.L_1553:
        /*00b8*/ 	.byte	0x03, 0x5f
        /*00ba*/ 	.short	0x0000


	//----- nvinfo : EIATTR_COOP_GROUP_MASK_REGIDS
	.align		4
        /*00bc*/ 	.byte	0x04, 0x29
        /*00be*/ 	.short	(.L_1555 - .L_1554)


	//   ....[0]....
.L_1554:
        /*00c0*/ 	.word	0xffffffff


	//   ....[1]....
        /*00c4*/ 	.word	0xffffffff


	//   ....[2]....
        /*00c8*/ 	.word	0xffffffff


	//   ....[3]....
        /*00cc*/ 	.word	0xffffffff


	//   ....[4]....
        /*00d0*/ 	.word	0xffffffff


	//   ....[5]....
        /*00d4*/ 	.word	0xffffffff


	//   ....[6]....
        /*00d8*/ 	.word	0xffffffff


	//   ....[7]....
        /*00dc*/ 	.word	0xffffffff


	//   ....[8]....
        /*00e0*/ 	.word	0xffffffff


	//   ....[9]....
        /*00e4*/ 	.word	0xffffffff


	//   ....[10]....
        /*00e8*/ 	.word	0xffffffff


	//   ....[11]....
        /*00ec*/ 	.word	0xffffffff


	//   ....[12]....
        /*00f0*/ 	.word	0xffffffff


	//   ....[13]....
        /*00f4*/ 	.word	0xffffffff


	//   ....[14]....
        /*00f8*/ 	.word	0xffffffff


	//   ....[15]....
        /*00fc*/ 	.word	0xffffffff


	//   ....[16]....
        /*0100*/ 	.word	0xffffffff


	//   ....[17]....
        /*0104*/ 	.word	0xffffffff


	//   ....[18]....
        /*0108*/ 	.word	0xffffffff


	//   ....[19]....
        /*010c*/ 	.word	0xffffffff


	//   ....[20]....
        /*0110*/ 	.word	0xffffffff


	//   ....[21]....
        /*0114*/ 	.word	0xffffffff


	//   ....[22]....
        /*0118*/ 	.word	0xffffffff


	//   ....[23]....
        /*011c*/ 	.word	0xffffffff


	//   ....[24]....
        /*0120*/ 	.word	0xffffffff


	//   ....[25]....
        /*0124*/ 	.word	0xffffffff


	//   ....[26]....
        /*0128*/ 	.word	0xffffffff


	//   ....[27]....
        /*012c*/ 	.word	0xffffffff


	//   ....[28]....
        /*0130*/ 	.word	0xffffffff


	//   ....[29]....
        /*0134*/ 	.word	0xffffffff


	//   ....[30]....
        /*0138*/ 	.word	0xffffffff


	//   ....[31]....
        /*013c*/ 	.word	0xffffffff


	//   ....[32]....
        /*0140*/ 	.word	0xffffffff


	//   ....[33]....
        /*0144*/ 	.word	0xffffffff


	//   ....[34]....
        /*0148*/ 	.word	0xffffffff


	//   ....[35]....
        /*014c*/ 	.word	0xffffffff


	//   ....[36]....
        /*0150*/ 	.word	0xffffffff


	//   ....[37]....
        /*0154*/ 	.word	0xffffffff


	//   ....[38]....
        /*0158*/ 	.word	0xffffffff


	//   ....[39]....
        /*015c*/ 	.word	0xffffffff


	//   ....[40]....
        /*0160*/ 	.word	0xffffffff


	//   ....[41]....
        /*0164*/ 	.word	0xffffffff


	//   ....[42]....
        /*0168*/ 	.word	0xffffffff


	//   ....[43]....
        /*016c*/ 	.word	0xffffffff


	//   ....[44]....
        /*0170*/ 	.word	0xffffffff


	//   ....[45]....
        /*0174*/ 	.word	0xffffffff


	//   ....[46]....
        /*0178*/ 	.word	0xffffffff


	//   ....[47]....
        /*017c*/ 	.word	0xffffffff


	//   ....[48]....
        /*0180*/ 	.word	0xffffffff


	//   ....[49]....
        /*0184*/ 	.word	0xffffffff


	//   ....[50]....
        /*0188*/ 	.word	0xffffffff


	//   ....[51]....
        /*018c*/ 	.word	0xffffffff


	//   ....[52]....
        /*0190*/ 	.word	0xffffffff


	//   ....[53]....
        /*0194*/ 	.word	0xffffffff


	//   ....[54]....
        /*0198*/ 	.word	0xffffffff


	//   ....[55]....
        /*019c*/ 	.word	0xffffffff


	//   ....[56]....
        /*01a0*/ 	.word	0xffffffff


	//   ....[57]....
        /*01a4*/ 	.word	0xffffffff


	//   ....[58]....
        /*01a8*/ 	.word	0xffffffff


	//   ....[59]....
        /*01ac*/ 	.word	0xffffffff


	//   ....[60]....
        /*01b0*/ 	.word	0xffffffff


	//   ....[61]....
        /*01b4*/ 	.word	0xffffffff


	//   ....[62]....
        /*01b8*/ 	.word	0xffffffff


	//   ....[63]....
        /*01bc*/ 	.word	0xffffffff


	//   ....[64]....
        /*01c0*/ 	.word	0xffffffff


	//   ....[65]....
        /*01c4*/ 	.word	0xffffffff


	//   ....[66]....
        /*01c8*/ 	.word	0xffffffff


	//   ....[67]....
        /*01cc*/ 	.word	0xffffffff


	//   ....[68]....
        /*01d0*/ 	.word	0xffffffff


	//   ....[69]....
        /*01d4*/ 	.word	0xffffffff


	//   ....[70]....
        /*01d8*/ 	.word	0xffffffff


	//   ....[71]....
        /*01dc*/ 	.word	0xffffffff


	//   ....[72]....
        /*01e0*/ 	.word	0xffffffff


	//   ....[73]....
        /*01e4*/ 	.word	0xffffffff


	//   ....[74]....
        /*01e8*/ 	.word	0xffffffff


	//   ....[75]....
        /*01ec*/ 	.word	0xffffffff


	//   ....[76]....
        /*01f0*/ 	.word	0xffffffff


	//   ....[77]....
        /*01f4*/ 	.word	0xffffffff


	//   ....[78]....
        /*01f8*/ 	.word	0xffffffff


	//   ....[79]....
        /*01fc*/ 	.word	0xffffffff


	//   ....[80]....
        /*0200*/ 	.word	0xffffffff


	//   ....[81]....
        /*0204*/ 	.word	0xffffffff


	//   ....[82]....
        /*0208*/ 	.word	0xffffffff


	//   ....[83]....
        /*020c*/ 	.word	0xffffffff


	//   ....[84]....
        /*0210*/ 	.word	0xffffffff


	//   ....[85]....
        /*0214*/ 	.word	0xffffffff


	//   ....[86]....
        /*0218*/ 	.word	0xffffffff


	//   ....[87]....
        /*021c*/ 	.word	0xffffffff


	//   ....[88]....
        /*0220*/ 	.word	0xffffffff


	//   ....[89]....
        /*0224*/ 	.word	0xffffffff


	//   ....[90]....
        /*0228*/ 	.word	0xffffffff


	//   ....[91]....
        /*022c*/ 	.word	0xffffffff


	//   ....[92]....
        /*0230*/ 	.word	0xffffffff


	//   ....[93]....
        /*0234*/ 	.word	0xffffffff


	//   ....[94]....
        /*0238*/ 	.word	0xffffffff


	//   ....[95]....
        /*023c*/ 	.word	0xffffffff


	//   ....[96]....
        /*0240*/ 	.word	0xffffffff


	//   ....[97]....
        /*0244*/ 	.word	0xffffffff


	//   ....[98]....
        /*0248*/ 	.word	0xffffffff


	//   ....[99]....
        /*024c*/ 	.word	0xffffffff


	//   ....[100]....
        /*0250*/ 	.word	0xffffffff


	//   ....[101]....
        /*0254*/ 	.word	0xffffffff


	//   ....[102]....
        /*0258*/ 	.word	0xffffffff


	//   ....[103]....
        /*025c*/ 	.word	0xffffffff


	//   ....[104]....
        /*0260*/ 	.word	0xffffffff


	//   ....[105]....
        /*0264*/ 	.word	0xffffffff


	//   ....[106]....
        /*0268*/ 	.word	0xffffffff


	//   ....[107]....
        /*026c*/ 	.word	0xffffffff


	//   ....[108]....
        /*0270*/ 	.word	0xffffffff


	//   ....[109]....
        /*0274*/ 	.word	0xffffffff


	//   ....[110]....
        /*0278*/ 	.word	0xffffffff


	//   ....[111]....
        /*027c*/ 	.word	0xffffffff


	//   ....[112]....
        /*0280*/ 	.word	0xffffffff


	//   ....[113]....
        /*0284*/ 	.word	0xffffffff


	//   ....[114]....
        /*0288*/ 	.word	0xffffffff


	//   ....[115]....
        /*028c*/ 	.word	0xffffffff


	//   ....[116]....
        /*0290*/ 	.word	0xffffffff


	//   ....[117]....
        /*0294*/ 	.word	0xffffffff


	//   ....[118]....
        /*0298*/ 	.word	0xffffffff


	//   ....[119]....
        /*029c*/ 	.word	0xffffffff


	//   ....[120]....
        /*02a0*/ 	.word	0xffffffff


	//   ....[121]....
        /*02a4*/ 	.word	0xffffffff


	//   ....[122]....
        /*02a8*/ 	.word	0xffffffff


	//   ....[123]....
        /*02ac*/ 	.word	0xffffffff


	//   ....[124]....
        /*02b0*/ 	.word	0xffffffff


	//   ....[125]....
        /*02b4*/ 	.word	0xffffffff


	//   ....[126]....
        /*02b8*/ 	.word	0xffffffff


	//   ....[127]....
        /*02bc*/ 	.word	0xffffffff


	//   ....[128]....
        /*02c0*/ 	.word	0xffffffff


	//   ....[129]....
        /*02c4*/ 	.word	0xffffffff


	//   ....[130]....
        /*02c8*/ 	.word	0xffffffff


	//   ....[131]....
        /*02cc*/ 	.word	0xffffffff


	//   ....[132]....
        /*02d0*/ 	.word	0xffffffff


	//   ....[133]....
        /*02d4*/ 	.word	0xffffffff


	//   ....[134]....
        /*02d8*/ 	.word	0xffffffff


	//   ....[135]....
        /*02dc*/ 	.word	0xffffffff


	//   ....[136]....
        /*02e0*/ 	.word	0xffffffff


	//   ....[137]....
        /*02e4*/ 	.word	0xffffffff


	//   ....[138]....
        /*02e8*/ 	.word	0xffffffff


	//   ....[139]....
        /*02ec*/ 	.word	0xffffffff


	//   ....[140]....
        /*02f0*/ 	.word	0xffffffff


	//   ....[141]....
        /*02f4*/ 	.word	0xffffffff


	//   ....[142]....
        /*02f8*/ 	.word	0xffffffff


	//   ....[143]....
        /*02fc*/ 	.word	0xffffffff


	//   ....[144]....
        /*0300*/ 	.word	0xffffffff


	//   ....[145]....
        /*0304*/ 	.word	0xffffffff


	//   ....[146]....
        /*0308*/ 	.word	0xffffffff


	//   ....[147]....
        /*030c*/ 	.word	0xffffffff


	//   ....[148]....
        /*0310*/ 	.word	0xffffffff


	//   ....[149]....
        /*0314*/ 	.word	0xffffffff


	//   ....[150]....
        /*0318*/ 	.word	0xffffffff


	//   ....[151]....
        /*031c*/ 	.word	0xffffffff


	//   ....[152]....
        /*0320*/ 	.word	0xffffffff


	//   ....[153]....
        /*0324*/ 	.word	0xffffffff


	//   ....[154]....
        /*0328*/ 	.word	0xffffffff


	//   ....[155]....
        /*032c*/ 	.word	0xffffffff


	//   ....[156]....
        /*0330*/ 	.word	0xffffffff


	//   ....[157]....
        /*0334*/ 	.word	0xffffffff


	//   ....[158]....
        /*0338*/ 	.word	0xffffffff


	//   ....[159]....
        /*033c*/ 	.word	0xffffffff


	//   ....[160]....
        /*0340*/ 	.word	0xffffffff


	//----- nvinfo : EIATTR_COOP_GROUP_INSTR_OFFSETS
	.align		4
.L_1555:
        /*0344*/ 	.byte	0x04, 0x28
        /*0346*/ 	.short	(.L_1557 - .L_1556)


	//   ....[0]....
.L_1556:
        /*0348*/ 	.word	0x00001410


	//   ....[1]....
        /*034c*/ 	.word	0x00001990


	//   ....[2]....
        /*0350*/ 	.word	0x00001f60


	//   ....[3]....
        /*0354*/ 	.word	0x00005ee0


	//   ....[4]....
        /*0358*/ 	.word	0x00007ff0


	//   ....[5]....
        /*035c*/ 	.word	0x00008010


	//   ....[6]....
        /*0360*/ 	.word	0x00008030


	//   ....[7]....
        /*0364*/ 	.word	0x00008040


	//   ....[8]....
        /*0368*/ 	.word	0x000080e0


	//   ....[9]....
        /*036c*/ 	.word	0x00008120


	//   ....[10]....
        /*0370*/ 	.word	0x00008170


	//   ....[11]....
        /*0374*/ 	.word	0x000081a0


	//   ....[12]....
        /*0378*/ 	.word	0x000081b0


	//   ....[13]....
        /*037c*/ 	.word	0x00008210


	//   ....[14]....
        /*0380*/ 	.word	0x00008240


	//   ....[15]....
        /*0384*/ 	.word	0x00008270


	//   ....[16]....
        /*0388*/ 	.word	0x000082e0


	//   ....[17]....
        /*038c*/ 	.word	0x00008320


	//   ....[18]....
        /*0390*/ 	.word	0x00008330


	//   ....[19]....
        /*0394*/ 	.word	0x00008380


	//   ....[20]....
        /*0398*/ 	.word	0x000083c0


	//   ....[21]....
        /*039c*/ 	.word	0x00008410


	//   ....[22]....
        /*03a0*/ 	.word	0x00008430


	//   ....[23]....
        /*03a4*/ 	.word	0x00008440


	//   ....[24]....
        /*03a8*/ 	.word	0x00008590


	//   ....[25]....
        /*03ac*/ 	.word	0x000085f0


	//   ....[26]....
        /*03b0*/ 	.word	0x00008650


	//   ....[27]....
        /*03b4*/ 	.word	0x000086b0


	//   ....[28]....
        /*03b8*/ 	.word	0x000086d0


	//   ....[29]....
        /*03bc*/ 	.word	0x000086e0


	//   ....[30]....
        /*03c0*/ 	.word	0x000086f0


	//   ....[31]....
        /*03c4*/ 	.word	0x00008700


	//   ....[32]....
        /*03c8*/ 	.word	0x00008710


	//   ....[33]....
        /*03cc*/ 	.word	0x00008720


	//   ....[34]....
        /*03d0*/ 	.word	0x00008730


	//   ....[35]....
        /*03d4*/ 	.word	0x00008740


	//   ....[36]....
        /*03d8*/ 	.word	0x00009d30


	//   ....[37]....
        /*03dc*/ 	.word	0x00009d50


	//   ....[38]....
        /*03e0*/ 	.word	0x00009d60


	//   ....[39]....
        /*03e4*/ 	.word	0x00009d70


	//   ....[40]....
        /*03e8*/ 	.word	0x00009e90


	//   ....[41]....
        /*03ec*/ 	.word	0x00009ea0


	//   ....[42]....
        /*03f0*/ 	.word	0x00009eb0


	//   ....[43]....
        /*03f4*/ 	.word	0x00009ec0


	//   ....[44]....
        /*03f8*/ 	.word	0x00009fe0


	//   ....[45]....
        /*03fc*/ 	.word	0x0000a000


	//   ....[46]....
        /*0400*/ 	.word	0x0000a010


	//   ....[47]....
        /*0404*/ 	.word	0x0000a020


	//   ....[48]....
        /*0408*/ 	.word	0x0000a140


	//   ....[49]....
        /*040c*/ 	.word	0x0000a150


	//   ....[50]....
        /*0410*/ 	.word	0x0000a160


	//   ....[51]....
        /*0414*/ 	.word	0x0000a170


	//   ....[52]....
        /*0418*/ 	.word	0x0000a290


	//   ....[53]....
        /*041c*/ 	.word	0x0000a2b0


	//   ....[54]....
        /*0420*/ 	.word	0x0000a2c0


	//   ....[55]....
        /*0424*/ 	.word	0x0000a2d0


	//   ....[56]....
        /*0428*/ 	.word	0x0000a3d0


	//   ....[57]....
        /*042c*/ 	.word	0x0000a3e0


	//   ....[58]....
        /*0430*/ 	.word	0x0000a3f0


	//   ....[59]....
        /*0434*/ 	.word	0x0000a400


	//   ....[60]....
        /*0438*/ 	.word	0x0000a410


	//   ....[61]....
        /*043c*/ 	.word	0x0000a420


	//   ....[62]....
        /*0440*/ 	.word	0x0000a430


	//   ....[63]....
        /*0444*/ 	.word	0x0000a460


	//   ....[64]....
        /*0448*/ 	.word	0x0000a490


	//   ....[65]....
        /*044c*/ 	.word	0x0000a4c0


	//   ....[66]....
        /*0450*/ 	.word	0x0000a4d0


	//   ....[67]....
        /*0454*/ 	.word	0x0000a4e0


	//   ....[68]....
        /*0458*/ 	.word	0x0000db90


	//   ....[69]....
        /*045c*/ 	.word	0x0000dbd0


	//   ....[70]....
        /*0460*/ 	.word	0x0000dc10


	//   ....[71]....
        /*0464*/ 	.word	0x0000dc50


	//   ....[72]....
        /*0468*/ 	.word	0x0000dd00


	//   ....[73]....
        /*046c*/ 	.word	0x0000dd30


	//   ....[74]....
        /*0470*/ 	.word	0x0000dd60


	//   ....[75]....
        /*0474*/ 	.word	0x0000dd90


	//   ....[76]....
        /*0478*/ 	.word	0x0000de50


	//   ....[77]....
        /*047c*/ 	.word	0x0000de80


	//   ....[78]....
        /*0480*/ 	.word	0x0000deb0


	//   ....[79]....
        /*0484*/ 	.word	0x0000dee0


	//   ....[80]....
        /*0488*/ 	.word	0x0000df80


	//   ....[81]....
        /*048c*/ 	.word	0x0000dfb0


	//   ....[82]....
        /*0490*/ 	.word	0x0000dfe0


	//   ....[83]....
        /*0494*/ 	.word	0x0000e010


	//   ....[84]....
        /*0498*/ 	.word	0x0000e0b0


	//   ....[85]....
        /*049c*/ 	.word	0x0000e0e0


	//   ....[86]....
        /*04a0*/ 	.word	0x0000e110


	//   ....[87]....
        /*04a4*/ 	.word	0x0000e140


	//   ....[88]....
        /*04a8*/ 	.word	0x0000eba0


	//   ....[89]....
        /*04ac*/ 	.word	0x0000f6b0


	//   ....[90]....
        /*04b0*/ 	.word	0x00010360


	//   ....[91]....
        /*04b4*/ 	.word	0x000109f0


	//   ....[92]....
        /*04b8*/ 	.word	0x00010a10


	//   ....[93]....
        /*04bc*/ 	.word	0x00010a30


	//   ....[94]....
        /*04c0*/ 	.word	0x00010a50


	//   ....[95]....
        /*04c4*/ 	.word	0x00010a70


	//   ....[96]....
        /*04c8*/ 	.word	0x00010c00


	//   ....[97]....
        /*04cc*/ 	.word	0x00010c20


	//   ....[98]....
        /*04d0*/ 	.word	0x00010c40


	//   ....[99]....
        /*04d4*/ 	.word	0x00010c60


	//   ....[100]....
        /*04d8*/ 	.word	0x00010c80


	//   ....[101]....
        /*04dc*/ 	.word	0x000110b0


	//   ....[102]....
        /*04e0*/ 	.word	0x00011130


	//   ....[103]....
        /*04e4*/ 	.word	0x000111a0


	//   ....[104]....
        /*04e8*/ 	.word	0x00011210


	//   ....[105]....
        /*04ec*/ 	.word	0x00011360


	//   ....[106]....
        /*04f0*/ 	.word	0x000113d0


	//   ....[107]....
        /*04f4*/ 	.word	0x00011440


	//   ....[108]....
        /*04f8*/ 	.word	0x000114b0


	//   ....[109]....
        /*04fc*/ 	.word	0x000115e0


	//   ....[110]....
        /*0500*/ 	.word	0x00011650


	//   ....[111]....
        /*0504*/ 	.word	0x000116c0


	//   ....[112]....
        /*0508*/ 	.word	0x00011730


	//   ....[113]....
        /*050c*/ 	.word	0x00011850


	//   ....[114]....
        /*0510*/ 	.word	0x000118c0


	//   ....[115]....
        /*0514*/ 	.word	0x00011930


	//   ....[116]....
        /*0518*/ 	.word	0x000119a0


	//   ....[117]....
        /*051c*/ 	.word	0x00011b00


	//   ....[118]....
        /*0520*/ 	.word	0x00011b70


	//   ....[119]....
        /*0524*/ 	.word	0x00011be0


	//   ....[120]....
        /*0528*/ 	.word	0x00011c50


	//   ....[121]....
        /*052c*/ 	.word	0x00011cd0


	//   ....[122]....
        /*0530*/ 	.word	0x00011d40


	//   ....[123]....
        /*0534*/ 	.word	0x00011db0


	//   ....[124]....
        /*0538*/ 	.word	0x00011e20


	//   ....[125]....
        /*053c*/ 	.word	0x00011e90


	//   ....[126]....
        /*0540*/ 	.word	0x00011ef0


	//   ....[127]....
        /*0544*/ 	.word	0x00011f50


	//   ....[128]....
        /*0548*/ 	.word	0x00011fb0


	//   ....[129]....
        /*054c*/ 	.word	0x00012030


	//   ....[130]....
        /*0550*/ 	.word	0x000120b0


	//   ....[131]....
        /*0554*/ 	.word	0x00012120


	//   ....[132]....
        /*0558*/ 	.word	0x00012190


	//   ....[133]....
        /*055c*/ 	.word	0x00012200


	//   ....[134]....
        /*0560*/ 	.word	0x00012270


	//   ....[135]....
        /*0564*/ 	.word	0x000122e0


	//   ....[136]....
        /*0568*/ 	.word	0x00012350


	//   ....[137]....
        /*056c*/ 	.word	0x000123c0


	//   ....[138]....
        /*0570*/ 	.word	0x00012440


	//   ....[139]....
        /*0574*/ 	.word	0x000124b0


	//   ....[140]....
        /*0578*/ 	.word	0x00012520


	//   ....[141]....
        /*057c*/ 	.word	0x00012590


	//   ....[142]....
        /*0580*/ 	.word	0x00012600


	//   ....[143]....
        /*0584*/ 	.word	0x00012670


	//   ....[144]....
        /*0588*/ 	.word	0x000126e0


	//   ....[145]....
        /*058c*/ 	.word	0x00012750


	//   ....[146]....
        /*0590*/ 	.word	0x000127d0


	//   ....[147]....
        /*0594*/ 	.word	0x00012840


	//   ....[148]....
        /*0598*/ 	.word	0x000128b0


	//   ....[149]....
        /*059c*/ 	.word	0x00012910


	//   ....[150]....
        /*05a0*/ 	.word	0x00012970


	//   ....[151]....
        /*05a4*/ 	.word	0x000129d0


	//   ....[152]....
        /*05a8*/ 	.word	0x00012a30


	//   ....[153]....
        /*05ac*/ 	.word	0x00012ac0


	//   ....[154]....
        /*05b0*/ 	.word	0x00012b30


	//   ....[155]....
        /*05b4*/ 	.word	0x00012ba0


	//   ....[156]....
        /*05b8*/ 	.word	0x00012c10


	//   ....[157]....
        /*05bc*/ 	.word	0x00012ce0


	//   ....[158]....
        /*05c0*/ 	.word	0x00012d40


	//   ....[159]....
        /*05c4*/ 	.word	0x00012da0


	//   ....[160]....
        /*05c8*/ 	.word	0x00012e00


	//----- nvinfo : EIATTR_EXIT_INSTR_OFFSETS
	.align		4
.L_1557:
        /*05cc*/ 	.byte	0x04, 0x1c
        /*05ce*/ 	.short	(.L_1559 - .L_1558)


	//   ....[0]....
.L_1558:
        /*05d0*/ 	.word	0x00010db0


	//   ....[1]....
        /*05d4*/ 	.word	0x00011050


	//----- nvinfo : EIATTR_MAX_THREADS
	.align		4
.L_1559:
        /*05d8*/ 	.byte	0x04, 0x05
        /*05da*/ 	.short	(.L_1561 - .L_1560)
.L_1560:
        /*05dc*/ 	.word	0x00000080
        /*05e0*/ 	.word	0x00000001
        /*05e4*/ 	.word	0x00000001


	//----- nvinfo : EIATTR_CRS_STACK_SIZE
	.align		4
.L_1561:
        /*05e8*/ 	.byte	0x04, 0x1e
        /*05ea*/ 	.short	(.L_1563 - .L_1562)
.L_1562:
        /*05ec*/ 	.word	0x00000000
.L_1563:


//--------------------- .nv.info._Z25selective_scan_bwd_kernelI32Selective_Scan_bwd_kernel_traitsILi128ELi16ELb0ELb1ELb0ELb1ELb1EN3c108BFloat16ENS1_7complexIfEEEEv12SSMParamsBwd --------------------------
	.section	.nv.info._Z25selective_scan_bwd_kernelI32Selective_Scan_bwd_kernel_traitsILi128ELi16ELb0ELb1ELb0ELb1ELb1EN3c108BFloat16ENS1_7complexIfEEEEv12SSMParamsBwd,"",@"SHT_CUDA_INFO"
	.sectionflags	@""
	.align	4


	//----- nvinfo : EIATTR_CUDA_API_VERSION
	.align		4
        /*0000*/ 	.byte	0x04, 0x37
        /*0002*/ 	.short	(.L_1565 - .L_1564)
.L_1564:
        /*0004*/ 	.word	0x00000082


	//----- nvinfo : EIATTR_SW2861232_WAR
	.align		4
.L_1565:
        /*0008*/ 	.byte	0x01, 0x35
	.zero		2


	//----- nvinfo : EIATTR_PARAM_CBANK
	.align		4
        /*000c*/ 	.byte	0x04, 0x0a
        /*000e*/ 	.short	(.L_1567 - .L_1566)
	.align		4
.L_1566:
        /*0010*/ 	.word	index@(.nv.constant0._Z25selective_scan_bwd_kernelI32Selective_Scan_bwd_kernel_traitsILi128ELi16ELb0ELb1ELb0ELb1ELb1EN3c108BFloat16ENS1_7complexIfEEEEv12SSMParamsBwd)
        /*0014*/ 	.short	0x0160
        /*0016*/ 	.short	0x01f0


	//----- nvinfo : EIATTR_CBANK_PARAM_SIZE
	.align		4
.L_1567:
        /*0018*/ 	.byte	0x03, 0x19
        /*001a*/ 	.short	0x01f0


	//----- nvinfo : EIATTR_KPARAM_INFO
	.align		4
        /*001c*/ 	.byte	0x04, 0x17
        /*001e*/ 	.short	(.L_1569 - .L_1568)
.L_1568:
        /*0020*/ 	.word	0x00000000
        /*0024*/ 	.short	0x0000
        /*0026*/ 	.short	0x0000
        /*0028*/ 	.byte	0x00, 0xf0, 0xc1, 0x07


	//----- nvinfo : EIATTR_MAXREG_COUNT
	.align		4
.L_1569:
        /*002c*/ 	.byte	0x03, 0x1b
        /*002e*/ 	.short	0x00ff


	//----- nvinfo : EIATTR_NUM_BARRIERS
	.align		4
        /*0030*/ 	.byte	0x02, 0x4c
        /*0032*/ 	.byte	0x01
	.zero		1


	//----- nvinfo : EIATTR_ANNOTATIONS
	.align		4
        /*0034*/ 	.byte	0x04, 0x55
        /*0036*/ 	.short	(.L_1571 - .L_1570)


	//   ....[0]....
.L_1570:
        /* <DEDUP_REMOVED lines=11> */


	//----- nvinfo : EIATTR_MERCURY_ISA_VERSION
	.align		4
.L_1571:
        /*00d8*/ 	.byte	0x03, 0x5f
        /*00da*/ 	.short	0x0000


	//----- nvinfo : EIATTR_COOP_GROUP_MASK_REGIDS
	.align		4
        /*00dc*/ 	.byte	0x04, 0x29
        /*00de*/ 	.short	(.L_1573 - .L_1572)


	//   ....[0]....
.L_1572:
        /*00e0*/ 	.word	0xffffffff


	//   ....[1]....
        /*00e4*/ 	.word	0xffffffff


	//   ....[2]....
        /*00e8*/ 	.word	0xffffffff


	//   ....[3]....
        /*00ec*/ 	.word	0xffffffff


	//   ....[4]....
        /*00f0*/ 	.word	0xffffffff


	//   ....[5]....
        /*00f4*/ 	.word	0xffffffff


	//   ....[6]....
        /*00f8*/ 	.word	0xffffffff


	//   ....[7]....
        /*00fc*/ 	.word	0xffffffff


	//   ....[8]....
        /*0100*/ 	.word	0xffffffff


	//   ....[9]....
        /*0104*/ 	.word	0xffffffff


	//   ....[10]....
        /*0108*/ 	.word	0xffffffff


	//   ....[11]....
        /*010c*/ 	.word	0xffffffff


	//   ....[12]....
        /*0110*/ 	.word	0xffffffff


	//   ....[13]....
        /*0114*/ 	.word	0xffffffff


	//   ....[14]....
        /*0118*/ 	.word	0xffffffff


	//   ....[15]....
        /*011c*/ 	.word	0xffffffff


	//   ....[16]....
        /*0120*/ 	.word	0xffffffff


	//   ....[17]....
        /*0124*/ 	.word	0xffffffff


	//   ....[18]....
        /*0128*/ 	.word	0xffffffff


	//   ....[19]....
        /*012c*/ 	.word	0xffffffff


	//   ....[20]....
        /*0130*/ 	.word	0xffffffff


	//   ....[21]....
        /*0134*/ 	.word	0xffffffff


	//   ....[22]....
        /*0138*/ 	.word	0xffffffff


	//   ....[23]....
        /*013c*/ 	.word	0xffffffff


	//   ....[24]....
        /*0140*/ 	.word	0xffffffff


	//   ....[25]....
        /*0144*/ 	.word	0xffffffff


	//   ....[26]....
        /*0148*/ 	.word	0xffffffff


	//   ....[27]....
        /*014c*/ 	.word	0xffffffff


	//   ....[28]....
        /*0150*/ 	.word	0xffffffff


	//   ....[29]....
        /*0154*/ 	.word	0xffffffff


	//   ....[30]....
        /*0158*/ 	.word	0xffffffff


	//   ....[31]....
        /*015c*/ 	.word	0xffffffff


	//   ....[32]....
        /*0160*/ 	.word	0xffffffff


	//   ....[33]....
        /*0164*/ 	.word	0xffffffff


	//   ....[34]....
        /*0168*/ 	.word	0xffffffff


	//   ....[35]....
        /*016c*/ 	.word	0xffffffff


	//   ....[36]....
        /*0170*/ 	.word	0xffffffff


	//   ....[37]....
        /*0174*/ 	.word	0xffffffff


	//   ....[38]....
        /*0178*/ 	.word	0xffffffff


	//   ....[39]....
        /*017c*/ 	.word	0xffffffff


	//   ....[40]....
        /*0180*/ 	.word	0xffffffff


	//   ....[41]....
        /*0184*/ 	.word	0xffffffff


	//   ....[42]....
        /*0188*/ 	.word	0xffffffff


	//   ....[43]....
        /*018c*/ 	.word	0xffffffff


	//   ....[44]....
        /*0190*/ 	.word	0xffffffff


	//   ....[45]....
        /*0194*/ 	.word	0xffffffff


	//   ....[46]....
        /*0198*/ 	.word	0xffffffff


	//   ....[47]....
        /*019c*/ 	.word	0xffffffff


	//   ....[48]....
        /*01a0*/ 	.word	0xffffffff


	//   ....[49]....
        /*01a4*/ 	.word	0xffffffff


	//   ....[50]....
        /*01a8*/ 	.word	0xffffffff


	//   ....[51]....
        /*01ac*/ 	.word	0xffffffff


	//   ....[52]....
        /*01b0*/ 	.word	0xffffffff


	//   ....[53]....
        /*01b4*/ 	.word	0xffffffff


	//   ....[54]....
        /*01b8*/ 	.word	0xffffffff


	//   ....[55]....
        /*01bc*/ 	.word	0xffffffff


	//   ....[56]....
        /*01c0*/ 	.word	0xffffffff


	//   ....[57]....
        /*01c4*/ 	.word	0xffffffff


	//   ....[58]....
        /*01c8*/ 	.word	0xffffffff


	//   ....[59]....
        /*01cc*/ 	.word	0xffffffff


	//   ....[60]....
        /*01d0*/ 	.word	0xffffffff


	//   ....[61]....
        /*01d4*/ 	.word	0xffffffff


	//   ....[62]....
        /*01d8*/ 	.word	0xffffffff


	//   ....[63]....
        /*01dc*/ 	.word	0xffffffff


	//   ....[64]....
        /*01e0*/ 	.word	0xffffffff


	//   ....[65]....
        /*01e4*/ 	.word	0xffffffff


	//   ....[66]....
        /*01e8*/ 	.word	0xffffffff


	//   ....[67]....
        /*01ec*/ 	.word	0xffffffff


	//   ....[68]....
        /*01f0*/ 	.word	0xffffffff


	//   ....[69]....
        /*01f4*/ 	.word	0xffffffff


	//   ....[70]....
        /*01f8*/ 	.word	0xffffffff


	//   ....[71]....
        /*01fc*/ 	.word	0xffffffff


	//   ....[72]....
        /*0200*/ 	.word	0xffffffff


	//   ....[73]....
        /*0204*/ 	.word	0xffffffff


	//   ....[74]....
        /*0208*/ 	.word	0xffffffff


	//   ....[75]....
        /*020c*/ 	.word	0xffffffff


	//   ....[76]....
        /*0210*/ 	.word	0xffffffff


	//   ....[77]....
        /*0214*/ 	.word	0xffffffff


	//   ....[78]....
        /*0218*/ 	.word	0xffffffff


	//   ....[79]....
        /*021c*/ 	.word	0xffffffff


	//   ....[80]....
        /*0220*/ 	.word	0xffffffff


	//   ....[81]....
        /*0224*/ 	.word	0xffffffff


	//   ....[82]....
        /*0228*/ 	.word	0xffffffff


	//   ....[83]....
        /*022c*/ 	.word	0xffffffff


	//   ....[84]....
        /*0230*/ 	.word	0xffffffff


	//   ....[85]....
        /*0234*/ 	.word	0xffffffff


	//   ....[86]....
        /*0238*/ 	.word	0xffffffff


	//   ....[87]....
        /*023c*/ 	.word	0xffffffff


	//   ....[88]....
        /*0240*/ 	.word	0xffffffff


	//   ....[89]....
        /*0244*/ 	.word	0xffffffff


	//   ....[90]....
        /*0248*/ 	.word	0xffffffff


	//   ....[91]....
        /*024c*/ 	.word	0xffffffff


	//   ....[92]....
        /*0250*/ 	.word	0xffffffff


	//   ....[93]....
        /*0254*/ 	.word	0xffffffff


	//   ....[94]....
        /*0258*/ 	.word	0xffffffff


	//   ....[95]....
        /*025c*/ 	.word	0xffffffff


	//   ....[96]....
        /*0260*/ 	.word	0xffffffff


	//   ....[97]....
        /*0264*/ 	.word	0xffffffff


	//   ....[98]....
        /*0268*/ 	.word	0xffffffff


	//   ....[99]....
        /*026c*/ 	.word	0xffffffff


	//   ....[100]....
        /*0270*/ 	.word	0xffffffff


	//   ....[101]....
        /*0274*/ 	.word	0xffffffff


	//   ....[102]....
        /*0278*/ 	.word	0xffffffff


	//   ....[103]....
        /*027c*/ 	.word	0xffffffff


	//   ....[104]....
        /*0280*/ 	.word	0xffffffff


	//   ....[105]....
        /*0284*/ 	.word	0xffffffff


	//   ....[106]....
        /*0288*/ 	.word	0xffffffff


	//   ....[107]....
        /*028c*/ 	.word	0xffffffff


	//   ....[108]....
        /*0290*/ 	.word	0xffffffff


	//   ....[109]....
        /*0294*/ 	.word	0xffffffff


	//   ....[110]....
        /*0298*/ 	.word	0xffffffff


	//   ....[111]....
        /*029c*/ 	.word	0xffffffff


	//   ....[112]....
        /*02a0*/ 	.word	0xffffffff


	//   ....[113]....
        /*02a4*/ 	.word	0xffffffff


	//   ....[114]....
        /*02a8*/ 	.word	0xffffffff


	//   ....[115]....
        /*02ac*/ 	.word	0xffffffff


	//   ....[116]....
        /*02b0*/ 	.word	0xffffffff


	//   ....[117]....
        /*02b4*/ 	.word	0xffffffff


	//   ....[118]....
        /*02b8*/ 	.word	0xffffffff


	//   ....[119]....
        /*02bc*/ 	.word	0xffffffff


	//   ....[120]....
        /*02c0*/ 	.word	0xffffffff


	//   ....[121]....
        /*02c4*/ 	.word	0xffffffff


	//   ....[122]....
        /*02c8*/ 	.word	0xffffffff


	//   ....[123]....
        /*02cc*/ 	.word	0xffffffff


	//   ....[124]....
        /*02d0*/ 	.word	0xffffffff


	//   ....[125]....
        /*02d4*/ 	.word	0xffffffff


	//   ....[126]....
        /*02d8*/ 	.word	0xffffffff


	//   ....[127]....
        /*02dc*/ 	.word	0xffffffff


	//   ....[128]....
        /*02e0*/ 	.word	0xffffffff


	//   ....[129]....
        /*02e4*/ 	.word	0xffffffff


	//   ....[130]....
        /*02e8*/ 	.word	0xffffffff


	//   ....[131]....
        /*02ec*/ 	.word	0xffffffff


	//   ....[132]....
        /*02f0*/ 	.word	0xffffffff


	//   ....[133]....
        /*02f4*/ 	.word	0xffffffff


	//   ....[134]....
        /*02f8*/ 	.word	0xffffffff


	//   ....[135]....
        /*02fc*/ 	.word	0xffffffff


	//   ....[136]....
        /*0300*/ 	.word	0xffffffff


	//   ....[137]....
        /*0304*/ 	.word	0xffffffff


	//   ....[138]....
        /*0308*/ 	.word	0xffffffff


	//   ....[139]....
        /*030c*/ 	.word	0xffffffff


	//   ....[140]....
        /*0310*/ 	.word	0xffffffff


	//   ....[141]....
        /*0314*/ 	.word	0xffffffff


	//   ....[142]....
        /*0318*/ 	.word	0xffffffff


	//   ....[143]....
        /*031c*/ 	.word	0xffffffff


	//   ....[144]....
        /*0320*/ 	.word	0xffffffff


	//   ....[145]....
        /*0324*/ 	.word	0xffffffff


	//   ....[146]....
        /*0328*/ 	.word	0xffffffff


	//   ....[147]....
        /*032c*/ 	.word	0xffffffff


	//   ....[148]....
        /*0330*/ 	.word	0xffffffff


	//   ....[149]....
        /*0334*/ 	.word	0xffffffff


	//   ....[150]....
        /*0338*/ 	.word	0xffffffff


	//   ....[151]....
        /*033c*/ 	.word	0xffffffff


	//   ....[152]....
        /*0340*/ 	.word	0xffffffff


	//   ....[153]....
        /*0344*/ 	.word	0xffffffff


	//   ....[154]....
        /*0348*/ 	.word	0xffffffff


	//   ....[155]....
        /*034c*/ 	.word	0xffffffff


	//   ....[156]....
        /*0350*/ 	.word	0xffffffff


	//   ....[157]....
        /*0354*/ 	.word	0xffffffff


	//   ....[158]....
        /*0358*/ 	.word	0xffffffff


	//   ....[159]....
        /*035c*/ 	.word	0xffffffff


	//   ....[160]....
        /*0360*/ 	.word	0xffffffff


	//   ....[161]....
        /*0364*/ 	.word	0xffffffff


	//   ....[162]....
        /*0368*/ 	.word	0xffffffff


	//   ....[163]....
        /*036c*/ 	.word	0xffffffff


	//   ....[164]....
        /*0370*/ 	.word	0xffffffff


	//----- nvinfo : EIATTR_COOP_GROUP_INSTR_OFFSETS
	.align		4
.L_1573:
        /*0374*/ 	.byte	0x04, 0x28
        /*0376*/ 	.short	(.L_1575 - .L_1574)


	//   ....[0]....
.L_1574:
        /*0378*/ 	.word	0x00001400


	//   ....[1]....
        /*037c*/ 	.word	0x000019a0


	//   ....[2]....
        /*0380*/ 	.word	0x00001f80


	//   ....[3]....
        /*0384*/ 	.word	0x00004cd0


	//   ....[4]....
        /*0388*/ 	.word	0x00005440


	//   ....[5]....
        /*038c*/ 	.word	0x00006000


	//   ....[6]....
        /*0390*/ 	.word	0x00006b10


	//   ....[7]....
        /*0394*/ 	.word	0x00008ad0


	//   ....[8]....
        /*0398*/ 	.word	0x0000ab00


	//   ....[9]....
        /*039c*/ 	.word	0x0000ab20


	//   ....[10]....
        /*03a0*/ 	.word	0x0000ab40


	//   ....[11]....
        /*03a4*/ 	.word	0x0000ab50


	//   ....[12]....
        /*03a8*/ 	.word	0x0000abc0


	//   ....[13]....
        /*03ac*/ 	.word	0x0000ac30


	//   ....[14]....
        /*03b0*/ 	.word	0x0000ac90


	//   ....[15]....
        /*03b4*/ 	.word	0x0000acb0


	//   ....[16]....
        /*03b8*/ 	.word	0x0000ad00


	//   ....[17]....
        /*03bc*/ 	.word	0x0000ad20


	//   ....[18]....
        /*03c0*/ 	.word	0x0000ad90


	//   ....[19]....
        /*03c4*/ 	.word	0x0000adb0


	//   ....[20]....
        /*03c8*/ 	.word	0x0000ae00


	//   ....[21]....
        /*03cc*/ 	.word	0x0000ae30


	//   ....[22]....
        /*03d0*/ 	.word	0x0000ae90


	//   ....[23]....
        /*03d4*/ 	.word	0x0000aeb0


	//   ....[24]....
        /*03d8*/ 	.word	0x0000aec0


	//   ....[25]....
        /*03dc*/ 	.word	0x0000af10


	//   ....[26]....
        /*03e0*/ 	.word	0x0000af30


	//   ....[27]....
        /*03e4*/ 	.word	0x0000af40


	//   ....[28]....
        /*03e8*/ 	.word	0x0000b090


	//   ....[29]....
        /*03ec*/ 	.word	0x0000b0f0


	//   ....[30]....
        /*03f0*/ 	.word	0x0000b150


	//   ....[31]....
        /*03f4*/ 	.word	0x0000b1b0


	//   ....[32]....
        /*03f8*/ 	.word	0x0000b1d0


	//   ....[33]....
        /*03fc*/ 	.word	0x0000b1e0


	//   ....[34]....
        /*0400*/ 	.word	0x0000b1f0


	//   ....[35]....
        /*0404*/ 	.word	0x0000b200


	//   ....[36]....
        /*0408*/ 	.word	0x0000b210


	//   ....[37]....
        /*040c*/ 	.word	0x0000b220


	//   ....[38]....
        /*0410*/ 	.word	0x0000b230


	//   ....[39]....
        /*0414*/ 	.word	0x0000b240


	//   ....[40]....
        /*0418*/ 	.word	0x0000c870


	//   ....[41]....
        /*041c*/ 	.word	0x0000c890


	//   ....[42]....
        /*0420*/ 	.word	0x0000c8a0


	//   ....[43]....
        /*0424*/ 	.word	0x0000c8b0


	//   ....[44]....
        /*0428*/ 	.word	0x0000c9c0


	//   ....[45]....
        /*042c*/ 	.word	0x0000c9d0


	//   ....[46]....
        /*0430*/ 	.word	0x0000c9e0


	//   ....[47]....
        /*0434*/ 	.word	0x0000c9f0


	//   ....[48]....
        /*0438*/ 	.word	0x0000cb00


	//   ....[49]....
        /*043c*/ 	.word	0x0000cb20


	//   ....[50]....
        /*0440*/ 	.word	0x0000cb30


	//   ....[51]....
        /*0444*/ 	.word	0x0000cb40


	//   ....[52]....
        /*0448*/ 	.word	0x0000cc50


	//   ....[53]....
        /*044c*/ 	.word	0x0000cc60


	//   ....[54]....
        /*0450*/ 	.word	0x0000cc70


	//   ....[55]....
        /*0454*/ 	.word	0x0000cc80


	//   ....[56]....
        /*0458*/ 	.word	0x0000cd90


	//   ....[57]....
        /*045c*/ 	.word	0x0000cdb0


	//   ....[58]....
        /*0460*/ 	.word	0x0000cdc0


	//   ....[59]....
        /*0464*/ 	.word	0x0000cdd0


	//   ....[60]....
        /*0468*/ 	.word	0x0000ced0


	//   ....[61]....
        /*046c*/ 	.word	0x0000cee0


	//   ....[62]....
        /*0470*/ 	.word	0x0000cef0


	//   ....[63]....
        /*0474*/ 	.word	0x0000cf00


	//   ....[64]....
        /*0478*/ 	.word	0x0000cf10


	//   ....[65]....
        /*047c*/ 	.word	0x0000cf20


	//   ....[66]....
        /*0480*/ 	.word	0x0000cf30


	//   ....[67]....
        /*0484*/ 	.word	0x0000cf60


	//   ....[68]....
        /*0488*/ 	.word	0x0000cf90


	//   ....[69]....
        /*048c*/ 	.word	0x0000cfc0


	//   ....[70]....
        /*0490*/ 	.word	0x0000cfd0


	//   ....[71]....
        /*0494*/ 	.word	0x0000cfe0


	//   ....[72]....
        /*0498*/ 	.word	0x000106d0


	//   ....[73]....
        /*049c*/ 	.word	0x00010710


	//   ....[74]....
        /*04a0*/ 	.word	0x00010750


	//   ....[75]....
        /*04a4*/ 	.word	0x00010790


	//   ....[76]....
        /*04a8*/ 	.word	0x00010840


	//   ....[77]....
        /*04ac*/ 	.word	0x00010870


	//   ....[78]....
        /*04b0*/ 	.word	0x000108a0


	//   ....[79]....
        /*04b4*/ 	.word	0x000108d0


	//   ....[80]....
        /*04b8*/ 	.word	0x00010970


	//   ....[81]....
        /*04bc*/ 	.word	0x000109a0


	//   ....[82]....
        /*04c0*/ 	.word	0x000109d0


	//   ....[83]....
        /*04c4*/ 	.word	0x00010a00


	//   ....[84]....
        /*04c8*/ 	.word	0x00010aa0


	//   ....[85]....
        /*04cc*/ 	.word	0x00010ad0


	//   ....[86]....
        /*04d0*/ 	.word	0x00010b00


	//   ....[87]....
        /*04d4*/ 	.word	0x00010b30


	//   ....[88]....
        /*04d8*/ 	.word	0x00010bd0


	//   ....[89]....
        /*04dc*/ 	.word	0x00010c00


	//   ....[90]....
        /*04e0*/ 	.word	0x00010c30


	//   ....[91]....
        /*04e4*/ 	.word	0x00010c60


	//   ....[92]....
        /*04e8*/ 	.word	0x000116c0


	//   ....[93]....
        /*04ec*/ 	.word	0x000121e0


	//   ....[94]....
        /*04f0*/ 	.word	0x00012d50


	//   ....[95]....
        /*04f4*/ 	.word	0x00013510


	//   ....[96]....
        /*04f8*/ 	.word	0x00013530


	//   ....[97]....
        /*04fc*/ 	.word	0x00013550


	//   ....[98]....
        /*0500*/ 	.word	0x00013570


	//   ....[99]....
        /*0504*/ 	.word	0x00013590


	//   ....[100]....
        /*0508*/ 	.word	0x00013720


	//   ....[101]....
        /*050c*/ 	.word	0x00013740


	//   ....[102]....
        /*0510*/ 	.word	0x00013760


	//   ....[103]....
        /*0514*/ 	.word	0x00013780


	//   ....[104]....
        /*0518*/ 	.word	0x000137a0


	//   ....[105]....
        /*051c*/ 	.word	0x00013bd0


	//   ....[106]....
        /*0520*/ 	.word	0x00013c50


	//   ....[107]....
        /*0524*/ 	.word	0x00013cc0


	//   ....[108]....
        /*0528*/ 	.word	0x00013d30


	//   ....[109]....
        /*052c*/ 	.word	0x00013e80


	//   ....[110]....
        /*0530*/ 	.word	0x00013ef0


	//   ....[111]....
        /*0534*/ 	.word	0x00013f60


	//   ....[112]....
        /*0538*/ 	.word	0x00013fd0


	//   ....[113]....
        /*053c*/ 	.word	0x00014100


	//   ....[114]....
        /*0540*/ 	.word	0x00014170


	//   ....[115]....
        /*0544*/ 	.word	0x000141e0


	//   ....[116]....
        /*0548*/ 	.word	0x00014250


	//   ....[117]....
        /*054c*/ 	.word	0x00014370


	//   ....[118]....
        /*0550*/ 	.word	0x000143e0


	//   ....[119]....
        /*0554*/ 	.word	0x00014450


	//   ....[120]....
        /*0558*/ 	.word	0x000144c0


	//   ....[121]....
        /*055c*/ 	.word	0x00014600


	//   ....[122]....
        /*0560*/ 	.word	0x00014670


	//   ....[123]....
        /*0564*/ 	.word	0x000146e0


	//   ....[124]....
        /*0568*/ 	.word	0x00014750


	//   ....[125]....
        /*056c*/ 	.word	0x000147c0


	//   ....[126]....
        /*0570*/ 	.word	0x00014830


	//   ....[127]....
        /*0574*/ 	.word	0x000148a0


	//   ....[128]....
        /*0578*/ 	.word	0x00014910


	//   ....[129]....
        /*057c*/ 	.word	0x00014970


	//   ....[130]....
        /*0580*/ 	.word	0x000149d0


	//   ....[131]....
        /*0584*/ 	.word	0x00014a30


	//   ....[132]....
        /*0588*/ 	.word	0x00014a90


	//   ....[133]....
        /*058c*/ 	.word	0x00014b10


	//   ....[134]....
        /*0590*/ 	.word	0x00014b90


	//   ....[135]....
        /*0594*/ 	.word	0x00014c00


	//   ....[136]....
        /*0598*/ 	.word	0x00014c70


	//   ....[137]....
        /*059c*/ 	.word	0x00014cf0


	//   ....[138]....
        /*05a0*/ 	.word	0x00014d60


	//   ....[139]....
        /*05a4*/ 	.word	0x00014dd0


	//   ....[140]....
        /*05a8*/ 	.word	0x00014e40


	//   ....[141]....
        /*05ac*/ 	.word	0x00014ec0


	//   ....[142]....
        /*05b0*/ 	.word	0x00014f40


	//   ....[143]....
        /*05b4*/ 	.word	0x00014fb0


	//   ....[144]....
        /*05b8*/ 	.word	0x00015020


	//   ....[145]....
        /*05bc*/ 	.word	0x000150a0


	//   ....[146]....
        /*05c0*/ 	.word	0x00015110


	//   ....[147]....
        /*05c4*/ 	.word	0x00015180


	//   ....[148]....
        /*05c8*/ 	.word	0x000151f0


	//   ....[149]....
        /*05cc*/ 	.word	0x00015270


	//   ....[150]....
        /*05d0*/ 	.word	0x000152f0


	//   ....[151]....
        /*05d4*/ 	.word	0x00015360


	//   ....[152]....
        /*05d8*/ 	.word	0x000153d0


	//   ....[153]....
        /*05dc*/ 	.word	0x00015440


	//   ....[154]....
        /*05e0*/ 	.word	0x000154a0


	//   ....[155]....
        /*05e4*/ 	.word	0x00015500


	//   ....[156]....
        /*05e8*/ 	.word	0x00015560


	//   ....[157]....
        /*05ec*/ 	.word	0x000155f0


	//   ....[158]....
        /*05f0*/ 	.word	0x00015660


	//   ....[159]....
        /*05f4*/ 	.word	0x000156d0


	//   ....[160]....
        /*05f8*/ 	.word	0x00015740


	//   ....[161]....
        /*05fc*/ 	.word	0x00015810


	//   ....[162]....
        /*0600*/ 	.word	0x00015870


	//   ....[163]....
        /*0604*/ 	.word	0x000158d0


	//   ....[164]....
        /*0608*/ 	.word	0x00015930


	//----- nvinfo : EIATTR_EXIT_INSTR_OFFSETS
	.align		4
.L_1575:
        /*060c*/ 	.byte	0x04, 0x1c
        /*060e*/ 	.short	(.L_1577 - .L_1576)


	//   ....[0]....
.L_1576:
        /*0610*/ 	.word	0x000138d0


	//   ....[1]....
        /*0614*/ 	.word	0x00013b70


	//----- nvinfo : EIATTR_MAX_THREADS
	.align		4
.L_1577:
        /*0618*/ 	.byte	0x04, 0x05
        /*061a*/ 	.short	(.L_1579 - .L_1578)
.L_1578:
        /*061c*/ 	.word	0x00000080
        /*0620*/ 	.word	0x00000001
        /*0624*/ 	.word	0x00000001


	//----- nvinfo : EIATTR_CRS_STACK_SIZE
	.align		4
.L_1579:
        /*0628*/ 	.byte	0x04, 0x1e
        /*062a*/ 	.short	(.L_1581 - .L_1580)
.L_1580:
        /*062c*/ 	.word	0x00000000
.L_1581:


//--------------------- .nv.info._Z25selective_scan_bwd_kernelI32Selective_Scan_bwd_kernel_traitsILi128ELi16ELb0ELb1ELb1ELb0ELb0EN3c108BFloat16ENS1_7complexIfEEEEv12SSMParamsBwd --------------------------
	.section	.nv.info._Z25selective_scan_bwd_kernelI32Selective_Scan_bwd_kernel_traitsILi128ELi16ELb0ELb1ELb1ELb0ELb0EN3c108BFloat16ENS1_7complexIfEEEEv12SSMParamsBwd,"",@"SHT_CUDA_INFO"
	.sectionflags	@""
	.align	4


	//----- nvinfo : EIATTR_CUDA_API_VERSION
	.align		4
        /*0000*/ 	.byte	0x04, 0x37
        /*0002*/ 	.short	(.L_1583 - .L_1582)
.L_1582:
        /*0004*/ 	.word	0x00000082


	//----- nvinfo : EIATTR_SW2861232_WAR
	.align		4
.L_1583:
        /*0008*/ 	.byte	0x01, 0x35
	.zero		2


	//----- nvinfo : EIATTR_PARAM_CBANK
	.align		4
        /*000c*/ 	.byte	0x04, 0x0a
        /*000e*/ 	.short	(.L_1585 - .L_1584)
	.align		4
.L_1584:
        /*0010*/ 	.word	index@(.nv.constant0._Z25selective_scan_bwd_kernelI32Selective_Scan_bwd_kernel_traitsILi128ELi16ELb0ELb1ELb1ELb0ELb0EN3c108BFloat16ENS1_7complexIfEEEEv12SSMParamsBwd)
        /*0014*/ 	.short	0x0160
        /*0016*/ 	.short	0x01f0


	//----- nvinfo : EIATTR_CBANK_PARAM_SIZE
	.align		4
.L_1585:
        /*0018*/ 	.byte	0x03, 0x19
        /*001a*/ 	.short	0x01f0


	//----- nvinfo : EIATTR_KPARAM_INFO
	.align		4
        /*001c*/ 	.byte	0x04, 0x17
        /*001e*/ 	.short	(.L_1587 - .L_1586)
.L_1586:
        /*0020*/ 	.word	0x00000000
        /*0024*/ 	.short	0x0000
        /*0026*/ 	.short	0x0000
        /*0028*/ 	.byte	0x00, 0xf0, 0xc1, 0x07


	//----- nvinfo : EIATTR_MAXREG_COUNT
	.align		4
.L_1587:
        /*002c*/ 	.byte	0x03, 0x1b
        /*002e*/ 	.short	0x00ff


	//----- nvinfo : EIATTR_NUM_BARRIERS
	.align		4
        /*0030*/ 	.byte	0x02, 0x4c
        /*0032*/ 	.byte	0x01
	.zero		1


	//----- nvinfo : EIATTR_ANNOTATIONS
	.align		4
        /*0034*/ 	.byte	0x04, 0x55
        /*0036*/ 	.short	(.L_1589 - .L_1588)


	//   ....[0]....
.L_1588:
        /*0038*/ 	.word	0x00000001
        /*003c*/ 	.byte	0x20, 0x02, 0x00, 0x00, 0x01, 0x00, 0x00, 0x00, 0x50, 0x02, 0x00, 0x00, 0x01, 0x00, 0x00, 0x00
        /*004c*/ 	.byte	0x80, 0x0a, 0x00, 0x00, 0x01, 0x00, 0x00, 0x00, 0xa0, 0x0a, 0x00, 0x00, 0x01, 0x00, 0x00, 0x00
        /*005c*/ 	.byte	0x70, 0x0b, 0x00, 0x00, 0x01, 0x00, 0x00, 0x00, 0x70, 0x1d, 0x00, 0x00, 0x01, 0x00, 0x00, 0x00
        /*006c*/ 	.byte	0x80, 0x1d, 0x00, 0x00, 0x01, 0x00, 0x00, 0x00, 0x50, 0x24, 0x00, 0x00, 0x01, 0x00, 0x00, 0x00
        /*007c*/ 	.byte	0xc0, 0xd5, 0x00, 0x00, 0x01, 0x00, 0x00, 0x00, 0xd0, 0xd5, 0x00, 0x00, 0x01, 0x00, 0x00, 0x00
        /*008c*/ 	.byte	0x20, 0xdb, 0x00, 0x00, 0x01, 0x00, 0x00, 0x00, 0xe0, 0xe6, 0x00, 0x00, 0x01, 0x00, 0x00, 0x00
        /*009c*/ 	.byte	0xe0, 0xeb, 0x00, 0x00, 0x01, 0x00, 0x00, 0x00, 0xf0, 0xed, 0x00, 0x00


	//----- nvinfo : EIATTR_MERCURY_ISA_VERSION
	.align		4
.L_1589:
        /*00a8*/ 	.byte	0x03, 0x5f
        /*00aa*/ 	.short	0x0000


	//----- nvinfo : EIATTR_COOP_GROUP_MASK_REGIDS
	.align		4
        /*00ac*/ 	.byte	0x04, 0x29
        /*00ae*/ 	.short	(.L_1591 - .L_1590)


	//   ....[0]....
.L_1590:
        /*00b0*/ 	.word	0xffffffff


	//   ....[1]....
        /*00b4*/ 	.word	0xffffffff


	//   ....[2]....
        /*00b8*/ 	.word	0xffffffff


	//   ....[3]....
        /*00bc*/ 	.word	0xffffffff


	//   ....[4]....
        /*00c0*/ 	.word	0xffffffff


	//   ....[5]....
        /*00c4*/ 	.word	0xffffffff


	//   ....[6]....
        /*00c8*/ 	.word	0xffffffff


	//   ....[7]....
        /*00cc*/ 	.word	0xffffffff


	//   ....[8]....
        /*00d0*/ 	.word	0xffffffff


	//   ....[9]....
        /*00d4*/ 	.word	0xffffffff


	//   ....[10]....
        /*00d8*/ 	.word	0xffffffff


	//   ....[11]....
        /*00dc*/ 	.word	0xffffffff


	//   ....[12]....
        /*00e0*/ 	.word	0xffffffff


	//   ....[13]....
        /*00e4*/ 	.word	0xffffffff


	//   ....[14]....
        /*00e8*/ 	.word	0xffffffff


	//   ....[15]....
        /*00ec*/ 	.word	0xffffffff


	//   ....[16]....
        /*00f0*/ 	.word	0xffffffff


	//   ....[17]....
        /*00f4*/ 	.word	0xffffffff


	//   ....[18]....
        /*00f8*/ 	.word	0xffffffff


	//   ....[19]....
        /*00fc*/ 	.word	0xffffffff


	//   ....[20]....
        /*0100*/ 	.word	0xffffffff


	//   ....[21]....
        /*0104*/ 	.word	0xffffffff


	//   ....[22]....
        /*0108*/ 	.word	0xffffffff


	//   ....[23]....
        /*010c*/ 	.word	0xffffffff


	//   ....[24]....
        /*0110*/ 	.word	0xffffffff


	//   ....[25]....
        /*0114*/ 	.word	0xffffffff


	//   ....[26]....
        /*0118*/ 	.word	0xffffffff


	//   ....[27]....
        /*011c*/ 	.word	0xffffffff


	//   ....[28]....
        /*0120*/ 	.word	0xffffffff


	//   ....[29]....
        /*0124*/ 	.word	0xffffffff


	//   ....[30]....
        /*0128*/ 	.word	0xffffffff


	//   ....[31]....
        /*012c*/ 	.word	0xffffffff


	//   ....[32]....
        /*0130*/ 	.word	0xffffffff


	//   ....[33]....
        /*0134*/ 	.word	0xffffffff


	//   ....[34]....
        /*0138*/ 	.word	0xffffffff


	//   ....[35]....
        /*013c*/ 	.word	0xffffffff


	//   ....[36]....
        /*0140*/ 	.word	0xffffffff


	//   ....[37]....
        /*0144*/ 	.word	0xffffffff


	//   ....[38]....
        /*0148*/ 	.word	0xffffffff


	//   ....[39]....
        /*014c*/ 	.word	0xffffffff


	//   ....[40]....
        /*0150*/ 	.word	0xffffffff


	//   ....[41]....
        /*0154*/ 	.word	0xffffffff


	//   ....[42]....
        /*0158*/ 	.word	0xffffffff


	//   ....[43]....
        /*015c*/ 	.word	0xffffffff


	//   ....[44]....
        /*0160*/ 	.word	0xffffffff


	//   ....[45]....
        /*0164*/ 	.word	0xffffffff


	//   ....[46]....
        /*0168*/ 	.word	0xffffffff


	//   ....[47]....
        /*016c*/ 	.word	0xffffffff


	//   ....[48]....
        /*0170*/ 	.word	0xffffffff


	//   ....[49]....
        /*0174*/ 	.word	0xffffffff


	//   ....[50]....
        /*0178*/ 	.word	0xffffffff


	//   ....[51]....
        /*017c*/ 	.word	0xffffffff


	//   ....[52]....
        /*0180*/ 	.word	0xffffffff


	//   ....[53]....
        /*0184*/ 	.word	0xffffffff


	//   ....[54]....
        /*0188*/ 	.word	0xffffffff


	//   ....[55]....
        /*018c*/ 	.word	0xffffffff


	//   ....[56]....
        /*0190*/ 	.word	0xffffffff


	//   ....[57]....
        /*0194*/ 	.word	0xffffffff


	//   ....[58]....
        /*0198*/ 	.word	0xffffffff


	//   ....[59]....
        /*019c*/ 	.word	0xffffffff


	//   ....[60]....
        /*01a0*/ 	.word	0xffffffff


	//   ....[61]....
        /*01a4*/ 	.word	0xffffffff


	//   ....[62]....
        /*01a8*/ 	.word	0xffffffff


	//   ....[63]....
        /*01ac*/ 	.word	0xffffffff


	//   ....[64]....
        /*01b0*/ 	.word	0xffffffff


	//   ....[65]....
        /*01b4*/ 	.word	0xffffffff


	//   ....[66]....
        /*01b8*/ 	.word	0xffffffff


	//   ....[67]....
        /*01bc*/ 	.word	0xffffffff


	//   ....[68]....
        /*01c0*/ 	.word	0xffffffff


	//   ....[69]....
        /*01c4*/ 	.word	0xffffffff


	//   ....[70]....
        /*01c8*/ 	.word	0xffffffff


	//   ....[71]....
        /*01cc*/ 	.word	0xffffffff


	//   ....[72]....
        /*01d0*/ 	.word	0xffffffff


	//   ....[73]....
        /*01d4*/ 	.word	0xffffffff


	//   ....[74]....
        /*01d8*/ 	.word	0xffffffff


	//   ....[75]....
        /*01dc*/ 	.word	0xffffffff


	//   ....[76]....
        /*01e0*/ 	.word	0xffffffff


	//   ....[77]....
        /*01e4*/ 	.word	0xffffffff


	//   ....[78]....
        /*01e8*/ 	.word	0xffffffff


	//   ....[79]....
        /*01ec*/ 	.word	0xffffffff


	//   ....[80]....
        /*01f0*/ 	.word	0xffffffff


	//   ....[81]....
        /*01f4*/ 	.word	0xffffffff


	//   ....[82]....
        /*01f8*/ 	.word	0xffffffff


	//   ....[83]....
        /*01fc*/ 	.word	0xffffffff


	//   ....[84]....
        /*0200*/ 	.word	0xffffffff


	//   ....[85]....
        /*0204*/ 	.word	0xffffffff


	//   ....[86]....
        /*0208*/ 	.word	0xffffffff


	//   ....[87]....
        /*020c*/ 	.word	0xffffffff


	//   ....[88]....
        /*0210*/ 	.word	0xffffffff


	//   ....[89]....
        /*0214*/ 	.word	0xffffffff


	//   ....[90]....
        /*0218*/ 	.word	0xffffffff


	//   ....[91]....
        /*021c*/ 	.word	0xffffffff


	//   ....[92]....
        /*0220*/ 	.word	0xffffffff


	//   ....[93]....
        /*0224*/ 	.word	0xffffffff


	//   ....[94]....
        /*0228*/ 	.word	0xffffffff


	//   ....[95]....
        /*022c*/ 	.word	0xffffffff


	//   ....[96]....
        /*0230*/ 	.word	0xffffffff


	//   ....[97]....
        /*0234*/ 	.word	0xffffffff


	//   ....[98]....
        /*0238*/ 	.word	0xffffffff


	//   ....[99]....
        /*023c*/ 	.word	0xffffffff


	//   ....[100]....
        /*0240*/ 	.word	0xffffffff


	//   ....[101]....
        /*0244*/ 	.word	0xffffffff


	//   ....[102]....
        /*0248*/ 	.word	0xffffffff


	//   ....[103]....
        /*024c*/ 	.word	0xffffffff


	//   ....[104]....
        /*0250*/ 	.word	0xffffffff


	//   ....[105]....
        /*0254*/ 	.word	0xffffffff


	//   ....[106]....
        /*0258*/ 	.word	0xffffffff


	//   ....[107]....
        /*025c*/ 	.word	0xffffffff


	//   ....[108]....
        /*0260*/ 	.word	0xffffffff


	//   ....[109]....
        /*0264*/ 	.word	0xffffffff


	//   ....[110]....
        /*0268*/ 	.word	0xffffffff


	//   ....[111]....
        /*026c*/ 	.word	0xffffffff


	//   ....[112]....
        /*0270*/ 	.word	0xffffffff


	//   ....[113]....
        /*0274*/ 	.word	0xffffffff


	//   ....[114]....
        /*0278*/ 	.word	0xffffffff


	//   ....[115]....
        /*027c*/ 	.word	0xffffffff


	//   ....[116]....
        /*0280*/ 	.word	0xffffffff


	//   ....[117]....
        /*0284*/ 	.word	0xffffffff


	//   ....[118]....
        /*0288*/ 	.word	0xffffffff


	//   ....[119]....
        /*028c*/ 	.word	0xffffffff


	//   ....[120]....
        /*0290*/ 	.word	0xffffffff


	//   ....[121]....
        /*0294*/ 	.word	0xffffffff


	//   ....[122]....
        /*0298*/ 	.word	0xffffffff


	//   ....[123]....
        /*029c*/ 	.word	0xffffffff


	//   ....[124]....
        /*02a0*/ 	.word	0xffffffff


	//   ....[125]....
        /*02a4*/ 	.word	0xffffffff


	//   ....[126]....
        /*02a8*/ 	.word	0xffffffff


	//   ....[127]....
        /*02ac*/ 	.word	0xffffffff


	//   ....[128]....
        /*02b0*/ 	.word	0xffffffff


	//   ....[129]....
        /*02b4*/ 	.word	0xffffffff


	//   ....[130]....
        /*02b8*/ 	.word	0xffffffff


	//   ....[131]....
        /*02bc*/ 	.word	0xffffffff


	//   ....[132]....
        /*02c0*/ 	.word	0xffffffff


	//   ....[133]....
        /*02c4*/ 	.word	0xffffffff


	//   ....[134]....
        /*02c8*/ 	.word	0xffffffff


	//   ....[135]....
        /*02cc*/ 	.word	0xffffffff


	//   ....[136]....
        /*02d0*/ 	.word	0xffffffff


	//   ....[137]....
        /*02d4*/ 	.word	0xffffffff


	//   ....[138]....
        /*02d8*/ 	.word	0xffffffff


	//   ....[139]....
        /*02dc*/ 	.word	0xffffffff


	//   ....[140]....
        /*02e0*/ 	.word	0xffffffff


	//   ....[141]....
        /*02e4*/ 	.word	0xffffffff


	//   ....[142]....
        /*02e8*/ 	.word	0xffffffff


	//   ....[143]....
        /*02ec*/ 	.word	0xffffffff


	//   ....[144]....
        /*02f0*/ 	.word	0xffffffff


	//   ....[145]....
        /*02f4*/ 	.word	0xffffffff


	//   ....[146]....
        /*02f8*/ 	.word	0xffffffff


	//   ....[147]....
        /*02fc*/ 	.word	0xffffffff


	//   ....[148]....
        /*0300*/ 	.word	0xffffffff


	//   ....[149]....
        /*0304*/ 	.word	0xffffffff


	//   ....[150]....
        /*0308*/ 	.word	0xffffffff


	//----- nvinfo : EIATTR_COOP_GROUP_INSTR_OFFSETS
	.align		4
.L_1591:
        /*030c*/ 	.byte	0x04, 0x28
        /*030e*/ 	.short	(.L_1593 - .L_1592)


	//   ....[0]....
.L_1592:
        /*0310*/ 	.word	0x00001480


	//   ....[1]....
        /*0314*/ 	.word	0x00001ab0


	//   ....[2]....
        /*0318*/ 	.word	0x00002030


	//   ....[3]....
        /*031c*/ 	.word	0x00003b70


	//   ....[4]....
        /*0320*/ 	.word	0x00004cb0


	//   ....[5]....
        /*0324*/ 	.word	0x000068b0


	//   ....[6]....
        /*0328*/ 	.word	0x000068d0


	//   ....[7]....
        /*032c*/ 	.word	0x000068f0


	//   ....[8]....
        /*0330*/ 	.word	0x00006900


	//   ....[9]....
        /*0334*/ 	.word	0x000069a0


	//   ....[10]....
        /*0338*/ 	.word	0x000069d0


	//   ....[11]....
        /*033c*/ 	.word	0x000069f0


	//   ....[12]....
        /*0340*/ 	.word	0x00006a00


	//   ....[13]....
        /*0344*/ 	.word	0x00006ab0


	//   ....[14]....
        /*0348*/ 	.word	0x00006ae0


	//   ....[15]....
        /*034c*/ 	.word	0x00006af0


	//   ....[16]....
        /*0350*/ 	.word	0x00006b00


	//   ....[17]....
        /*0354*/ 	.word	0x00006bd0


	//   ....[18]....
        /*0358*/ 	.word	0x00006be0


	//   ....[19]....
        /*035c*/ 	.word	0x00006bf0


	//   ....[20]....
        /*0360*/ 	.word	0x00006c00


	//   ....[21]....
        /*0364*/ 	.word	0x00006c90


	//   ....[22]....
        /*0368*/ 	.word	0x00006cd0


	//   ....[23]....
        /*036c*/ 	.word	0x00006cf0


	//   ....[24]....
        /*0370*/ 	.word	0x00006d00


	//   ....[25]....
        /*0374*/ 	.word	0x00006e60


	//   ....[26]....
        /*0378*/ 	.word	0x00006ec0


	//   ....[27]....
        /*037c*/ 	.word	0x00006f20


	//   ....[28]....
        /*0380*/ 	.word	0x00006f80


	//   ....[29]....
        /*0384*/ 	.word	0x00006fa0


	//   ....[30]....
        /*0388*/ 	.word	0x00006fb0


	//   ....[31]....
        /*038c*/ 	.word	0x00006fc0


	//   ....[32]....
        /*0390*/ 	.word	0x00006fd0


	//   ....[33]....
        /*0394*/ 	.word	0x00006fe0


	//   ....[34]....
        /*0398*/ 	.word	0x00006ff0


	//   ....[35]....
        /*039c*/ 	.word	0x00007000


	//   ....[36]....
        /*03a0*/ 	.word	0x00007010


	//   ....[37]....
        /*03a4*/ 	.word	0x00008600


	//   ....[38]....
        /*03a8*/ 	.word	0x00008620


	//   ....[39]....
        /*03ac*/ 	.word	0x00008630


	//   ....[40]....
        /*03b0*/ 	.word	0x00008640


	//   ....[41]....
        /*03b4*/ 	.word	0x00008750


	//   ....[42]....
        /*03b8*/ 	.word	0x00008760


	//   ....[43]....
        /*03bc*/ 	.word	0x00008770


	//   ....[44]....
        /*03c0*/ 	.word	0x00008780


	//   ....[45]....
        /*03c4*/ 	.word	0x00008890


	//   ....[46]....
        /*03c8*/ 	.word	0x000088b0


	//   ....[47]....
        /*03cc*/ 	.word	0x000088c0


	//   ....[48]....
        /*03d0*/ 	.word	0x000088d0


	//   ....[49]....
        /*03d4*/ 	.word	0x000089e0


	//   ....[50]....
        /*03d8*/ 	.word	0x000089f0


	//   ....[51]....
        /*03dc*/ 	.word	0x00008a00


	//   ....[52]....
        /*03e0*/ 	.word	0x00008a10


	//   ....[53]....
        /*03e4*/ 	.word	0x00008b20


	//   ....[54]....
        /*03e8*/ 	.word	0x00008b40


	//   ....[55]....
        /*03ec*/ 	.word	0x00008b50


	//   ....[56]....
        /*03f0*/ 	.word	0x00008b60


	//   ....[57]....
        /*03f4*/ 	.word	0x00008c60


	//   ....[58]....
        /*03f8*/ 	.word	0x00008c70


	//   ....[59]....
        /*03fc*/ 	.word	0x00008c80


	//   ....[60]....
        /*0400*/ 	.word	0x00008c90


	//   ....[61]....
        /*0404*/ 	.word	0x00008ca0


	//   ....[62]....
        /*0408*/ 	.word	0x00008cb0


	//   ....[63]....
        /*040c*/ 	.word	0x00008cc0


	//   ....[64]....
        /*0410*/ 	.word	0x00008cf0


	//   ....[65]....
        /*0414*/ 	.word	0x00008d20


	//   ....[66]....
        /*0418*/ 	.word	0x00008d50


	//   ....[67]....
        /*041c*/ 	.word	0x00008d60


	//   ....[68]....
        /*0420*/ 	.word	0x00008d70


	//   ....[69]....
        /*0424*/ 	.word	0x0000d030


	//   ....[70]....
        /*0428*/ 	.word	0x0000d070


	//   ....[71]....
        /*042c*/ 	.word	0x0000d160


	//   ....[72]....
        /*0430*/ 	.word	0x0000d190


	//   ....[73]....
        /*0434*/ 	.word	0x0000d270


	//   ....[74]....
        /*0438*/ 	.word	0x0000d2a0


	//   ....[75]....
        /*043c*/ 	.word	0x0000d330


	//   ....[76]....
        /*0440*/ 	.word	0x0000d350


	//   ....[77]....
        /*0444*/ 	.word	0x0000d380


	//   ....[78]....
        /*0448*/ 	.word	0x0000d3a0


	//   ....[79]....
        /*044c*/ 	.word	0x0000d8d0


	//   ....[80]....
        /*0450*/ 	.word	0x0000e5a0


	//   ....[81]....
        /*0454*/ 	.word	0x0000ec60


	//   ....[82]....
        /*0458*/ 	.word	0x0000ec80


	//   ....[83]....
        /*045c*/ 	.word	0x0000eca0


	//   ....[84]....
        /*0460*/ 	.word	0x0000ecc0


	//   ....[85]....
        /*0464*/ 	.word	0x0000ece0


	//   ....[86]....
        /*0468*/ 	.word	0x0000ee70


	//   ....[87]....
        /*046c*/ 	.word	0x0000ee90


	//   ....[88]....
        /*0470*/ 	.word	0x0000eeb0


	//   ....[89]....
        /*0474*/ 	.word	0x0000eed0


	//   ....[90]....
        /*0478*/ 	.word	0x0000eef0


	//   ....[91]....
        /*047c*/ 	.word	0x0000f200


	//   ....[92]....
        /*0480*/ 	.word	0x0000f280


	//   ....[93]....
        /*0484*/ 	.word	0x0000f2f0


	//   ....[94]....
        /*0488*/ 	.word	0x0000f360


	//   ....[95]....
        /*048c*/ 	.word	0x0000f4b0


	//   ....[96]....
        /*0490*/ 	.word	0x0000f520


	//   ....[97]....
        /*0494*/ 	.word	0x0000f590


	//   ....[98]....
        /*0498*/ 	.word	0x0000f600


	//   ....[99]....
        /*049c*/ 	.word	0x0000f750


	//   ....[100]....
        /*04a0*/ 	.word	0x0000f7c0


	//   ....[101]....
        /*04a4*/ 	.word	0x0000f830


	//   ....[102]....
        /*04a8*/ 	.word	0x0000f8a0


	//   ....[103]....
        /*04ac*/ 	.word	0x0000f9c0


	//   ....[104]....
        /*04b0*/ 	.word	0x0000fa30


	//   ....[105]....
        /*04b4*/ 	.word	0x0000faa0


	//   ....[106]....
        /*04b8*/ 	.word	0x0000fb10


	//   ....[107]....
        /*04bc*/ 	.word	0x0000fc60


	//   ....[108]....
        /*04c0*/ 	.word	0x0000fcd0


	//   ....[109]....
        /*04c4*/ 	.word	0x0000fd40


	//   ....[110]....
        /*04c8*/ 	.word	0x0000fdb0


	//   ....[111]....
        /*04cc*/ 	.word	0x0000fe20


	//   ....[112]....
        /*04d0*/ 	.word	0x0000fe90


	//   ....[113]....
        /*04d4*/ 	.word	0x0000ff00


	//   ....[114]....
        /*04d8*/ 	.word	0x0000ff70


	//   ....[115]....
        /*04dc*/ 	.word	0x0000ffd0


	//   ....[116]....
        /*04e0*/ 	.word	0x00010030


	//   ....[117]....
        /*04e4*/ 	.word	0x00010090


	//   ....[118]....
        /*04e8*/ 	.word	0x000100f0


	//   ....[119]....
        /*04ec*/ 	.word	0x00010170


	//   ....[120]....
        /*04f0*/ 	.word	0x000101f0


	//   ....[121]....
        /*04f4*/ 	.word	0x00010260


	//   ....[122]....
        /*04f8*/ 	.word	0x000102d0


	//   ....[123]....
        /*04fc*/ 	.word	0x00010340


	//   ....[124]....
        /*0500*/ 	.word	0x000103b0


	//   ....[125]....
        /*0504*/ 	.word	0x00010420


	//   ....[126]....
        /*0508*/ 	.word	0x00010490


	//   ....[127]....
        /*050c*/ 	.word	0x00010500


	//   ....[128]....
        /*0510*/ 	.word	0x00010580


	//   ....[129]....
        /*0514*/ 	.word	0x000105f0


	//   ....[130]....
        /*0518*/ 	.word	0x00010660


	//   ....[131]....
        /*051c*/ 	.word	0x000106d0


	//   ....[132]....
        /*0520*/ 	.word	0x00010740


	//   ....[133]....
        /*0524*/ 	.word	0x000107b0


	//   ....[134]....
        /*0528*/ 	.word	0x00010820


	//   ....[135]....
        /*052c*/ 	.word	0x00010890


	//   ....[136]....
        /*0530*/ 	.word	0x00010910


	//   ....[137]....
        /*0534*/ 	.word	0x00010980


	//   ....[138]....
        /*0538*/ 	.word	0x000109f0


	//   ....[139]....
        /*053c*/ 	.word	0x00010a50


	//   ....[140]....
        /*0540*/ 	.word	0x00010ab0


	//   ....[141]....
        /*0544*/ 	.word	0x00010b10


	//   ....[142]....
        /*0548*/ 	.word	0x00010b70


	//   ....[143]....
        /*054c*/ 	.word	0x00010c00


	//   ....[144]....
        /*0550*/ 	.word	0x00010c70


	//   ....[145]....
        /*0554*/ 	.word	0x00010ce0


	//   ....[146]....
        /*0558*/ 	.word	0x00010d50


	//   ....[147]....
        /*055c*/ 	.word	0x00010e20


	//   ....[148]....
        /*0560*/ 	.word	0x00010e80


	//   ....[149]....
        /*0564*/ 	.word	0x00010ee0


	//   ....[150]....
        /*0568*/ 	.word	0x00010f40


	//----- nvinfo : EIATTR_EXIT_INSTR_OFFSETS
	.align		4
.L_1593:
        /*056c*/ 	.byte	0x04, 0x1c
        /*056e*/ 	.short	(.L_1595 - .L_1594)


	//   ....[0]....
.L_1594:
        /*0570*/ 	.word	0x0000f020


	//   ....[1]....
        /*0574*/ 	.word	0x0000f1a0


	//----- nvinfo : EIATTR_MAX_THREADS
	.align		4
.L_1595:
        /*0578*/ 	.byte	0x04, 0x05
        /*057a*/ 	.short	(.L_1597 - .L_1596)
.L_1596:
        /*057c*/ 	.word	0x00000080
        /*0580*/ 	.word	0x00000001
        /*0584*/ 	.word	0x00000001


	//----- nvinfo : EIATTR_CRS_STACK_SIZE
	.align		4
.L_1597:
        /*0588*/ 	.byte	0x04, 0x1e
        /*058a*/ 	.short	(.L_1599 - .L_1598)
.L_1598:
        /*058c*/ 	.word	0x00000000
.L_1599:


//--------------------- .nv.info._Z25selective_scan_bwd_kernelI32Selective_Scan_bwd_kernel_traitsILi128ELi16ELb0ELb1ELb1ELb0ELb1EN3c108BFloat16ENS1_7complexIfEEEEv12SSMParamsBwd --------------------------
	.section	.nv.info._Z25selective_scan_bwd_kernelI32Selective_Scan_bwd_kernel_traitsILi128ELi16ELb0ELb1ELb1ELb0ELb1EN3c108BFloat16ENS1_7complexIfEEEEv12SSMParamsBwd,"",@"SHT_CUDA_INFO"
	.sectionflags	@""
	.align	4


	//----- nvinfo : EIATTR_CUDA_API_VERSION
	.align		4
        /*0000*/ 	.byte	0x04, 0x37
        /*0002*/ 	.short	(.L_1601 - .L_1600)
.L_1600:
        /*0004*/ 	.word	0x00000082


	//----- nvinfo : EIATTR_SW2861232_WAR
	.align		4
.L_1601:
        /*0008*/ 	.byte	0x01, 0x35
	.zero		2


	//----- nvinfo : EIATTR_PARAM_CBANK
	.align		4
        /*000c*/ 	.byte	0x04, 0x0a
        /*000e*/ 	.short	(.L_1603 - .L_1602)
	.align		4
.L_1602:
        /*0010*/ 	.word	index@(.nv.constant0._Z25selective_scan_bwd_kernelI32Selective_Scan_bwd_kernel_traitsILi128ELi16ELb0ELb1ELb1ELb0ELb1EN3c108BFloat16ENS1_7complexIfEEEEv12SSMParamsBwd)
        /*0014*/ 	.short	0x0160
        /*0016*/ 	.short	0x01f0


	//----- nvinfo : EIATTR_CBANK_PARAM_SIZE
	.align		4
.L_1603:
        /*0018*/ 	.byte	0x03, 0x19
        /*001a*/ 	.short	0x01f0


	//----- nvinfo : EIATTR_KPARAM_INFO
	.align		4
        /*001c*/ 	.byte	0x04, 0x17
        /*001e*/ 	.short	(.L_1605 - .L_1604)
.L_1604:
        /*0020*/ 	.word	0x00000000
        /*0024*/ 	.short	0x0000
        /*0026*/ 	.short	0x0000
        /*0028*/ 	.byte	0x00, 0xf0, 0xc1, 0x07


	//----- nvinfo : EIATTR_MAXREG_COUNT
	.align		4
.L_1605:
        /*002c*/ 	.byte	0x03, 0x1b
        /*002e*/ 	.short	0x00ff


	//----- nvinfo : EIATTR_NUM_BARRIERS
	.align		4
        /*0030*/ 	.byte	0x02, 0x4c
        /*0032*/ 	.byte	0x01
	.zero		1


	//----- nvinfo : EIATTR_ANNOTATIONS
	.align		4
        /*0034*/ 	.byte	0x04, 0x55
        /*0036*/ 	.short	(.L_1607 - .L_1606)


	//   ....[0]....
.L_1606:
        /* <DEDUP_REMOVED lines=9> */


	//----- nvinfo : EIATTR_MERCURY_ISA_VERSION
	.align		4
.L_1607:
        /*00b8*/ 	.byte	0x03, 0x5f
        /*00ba*/ 	.short	0x0000


	//----- nvinfo : EIATTR_COOP_GROUP_MASK_REGIDS
	.align		4
        /*00bc*/ 	.byte	0x04, 0x29
        /*00be*/ 	.short	(.L_1609 - .L_1608)


	//   ....[0]....
.L_1608:
        /*00c0*/ 	.word	0xffffffff


	//   ....[1]....
        /*00c4*/ 	.word	0xffffffff


	//   ....[2]....
        /*00c8*/ 	.word	0xffffffff


	//   ....[3]....
        /*00cc*/ 	.word	0xffffffff


	//   ....[4]....
        /*00d0*/ 	.word	0xffffffff


	//   ....[5]....
        /*00d4*/ 	.word	0xffffffff


	//   ....[6]....
        /*00d8*/ 	.word	0xffffffff


	//   ....[7]....
        /*00dc*/ 	.word	0xffffffff


	//   ....[8]....
        /*00e0*/ 	.word	0xffffffff


	//   ....[9]....
        /*00e4*/ 	.word	0xffffffff


	//   ....[10]....
        /*00e8*/ 	.word	0xffffffff


	//   ....[11]....
        /*00ec*/ 	.word	0xffffffff


	//   ....[12]....
        /*00f0*/ 	.word	0xffffffff


	//   ....[13]....
        /*00f4*/ 	.word	0xffffffff


	//   ....[14]....
        /*00f8*/ 	.word	0xffffffff


	//   ....[15]....
        /*00fc*/ 	.word	0xffffffff


	//   ....[16]....
        /*0100*/ 	.word	0xffffffff


	//   ....[17]....
        /*0104*/ 	.word	0xffffffff


	//   ....[18]....
        /*0108*/ 	.word	0xffffffff


	//   ....[19]....
        /*010c*/ 	.word	0xffffffff


	//   ....[20]....
        /*0110*/ 	.word	0xffffffff


	//   ....[21]....
        /*0114*/ 	.word	0xffffffff


	//   ....[22]....
        /*0118*/ 	.word	0xffffffff


	//   ....[23]....
        /*011c*/ 	.word	0xffffffff


	//   ....[24]....
        /*0120*/ 	.word	0xffffffff


	//   ....[25]....
        /*0124*/ 	.word	0xffffffff


	//   ....[26]....
        /*0128*/ 	.word	0xffffffff


	//   ....[27]....
        /*012c*/ 	.word	0xffffffff


	//   ....[28]....
        /*0130*/ 	.word	0xffffffff


	//   ....[29]....
        /*0134*/ 	.word	0xffffffff


	//   ....[30]....
        /*0138*/ 	.word	0xffffffff


	//   ....[31]....
        /*013c*/ 	.word	0xffffffff


	//   ....[32]....
        /*0140*/ 	.word	0xffffffff


	//   ....[33]....
        /*0144*/ 	.word	0xffffffff


	//   ....[34]....
        /*0148*/ 	.word	0xffffffff


	//   ....[35]....
        /*014c*/ 	.word	0xffffffff


	//   ....[36]....
        /*0150*/ 	.word	0xffffffff


	//   ....[37]....
        /*0154*/ 	.word	0xffffffff


	//   ....[38]....
        /*0158*/ 	.word	0xffffffff


	//   ....[39]....
        /*015c*/ 	.word	0xffffffff


	//   ....[40]....
        /*0160*/ 	.word	0xffffffff


	//   ....[41]....
        /*0164*/ 	.word	0xffffffff


	//   ....[42]....
        /*0168*/ 	.word	0xffffffff


	//   ....[43]....
        /*016c*/ 	.word	0xffffffff


	//   ....[44]....
        /*0170*/ 	.word	0xffffffff


	//   ....[45]....
        /*0174*/ 	.word	0xffffffff


	//   ....[46]....
        /*0178*/ 	.word	0xffffffff


	//   ....[47]....
        /*017c*/ 	.word	0xffffffff


	//   ....[48]....
        /*0180*/ 	.word	0xffffffff


	//   ....[49]....
        /*0184*/ 	.word	0xffffffff


	//   ....[50]....
        /*0188*/ 	.word	0xffffffff


	//   ....[51]....
        /*018c*/ 	.word	0xffffffff


	//   ....[52]....
        /*0190*/ 	.word	0xffffffff


	//   ....[53]....
        /*0194*/ 	.word	0xffffffff


	//   ....[54]....
        /*0198*/ 	.word	0xffffffff


	//   ....[55]....
        /*019c*/ 	.word	0xffffffff


	//   ....[56]....
        /*01a0*/ 	.word	0xffffffff


	//   ....[57]....
        /*01a4*/ 	.word	0xffffffff


	//   ....[58]....
        /*01a8*/ 	.word	0xffffffff


	//   ....[59]....
        /*01ac*/ 	.word	0xffffffff


	//   ....[60]....
        /*01b0*/ 	.word	0xffffffff


	//   ....[61]....
        /*01b4*/ 	.word	0xffffffff


	//   ....[62]....
        /*01b8*/ 	.word	0xffffffff


	//   ....[63]....
        /*01bc*/ 	.word	0xffffffff


	//   ....[64]....
        /*01c0*/ 	.word	0xffffffff


	//   ....[65]....
        /*01c4*/ 	.word	0xffffffff


	//   ....[66]....
        /*01c8*/ 	.word	0xffffffff


	//   ....[67]....
        /*01cc*/ 	.word	0xffffffff


	//   ....[68]....
        /*01d0*/ 	.word	0xffffffff


	//   ....[69]....
        /*01d4*/ 	.word	0xffffffff


	//   ....[70]....
        /*01d8*/ 	.word	0xffffffff


	//   ....[71]....
        /*01dc*/ 	.word	0xffffffff


	//   ....[72]....
        /*01e0*/ 	.word	0xffffffff


	//   ....[73]....
        /*01e4*/ 	.word	0xffffffff


	//   ....[74]....
        /*01e8*/ 	.word	0xffffffff


	//   ....[75]....
        /*01ec*/ 	.word	0xffffffff


	//   ....[76]....
        /*01f0*/ 	.word	0xffffffff


	//   ....[77]....
        /*01f4*/ 	.word	0xffffffff


	//   ....[78]....
        /*01f8*/ 	.word	0xffffffff


	//   ....[79]....
        /*01fc*/ 	.word	0xffffffff


	//   ....[80]....
        /*0200*/ 	.word	0xffffffff


	//   ....[81]....
        /*0204*/ 	.word	0xffffffff


	//   ....[82]....
        /*0208*/ 	.word	0xffffffff


	//   ....[83]....
        /*020c*/ 	.word	0xffffffff


	//   ....[84]....
        /*0210*/ 	.word	0xffffffff


	//   ....[85]....
        /*0214*/ 	.word	0xffffffff


	//   ....[86]....
        /*0218*/ 	.word	0xffffffff


	//   ....[87]....
        /*021c*/ 	.word	0xffffffff


	//   ....[88]....
        /*0220*/ 	.word	0xffffffff


	//   ....[89]....
        /*0224*/ 	.word	0xffffffff


	//   ....[90]....
        /*0228*/ 	.word	0xffffffff


	//   ....[91]....
        /*022c*/ 	.word	0xffffffff


	//   ....[92]....
        /*0230*/ 	.word	0xffffffff


	//   ....[93]....
        /*0234*/ 	.word	0xffffffff


	//   ....[94]....
        /*0238*/ 	.word	0xffffffff


	//   ....[95]....
        /*023c*/ 	.word	0xffffffff


	//   ....[96]....
        /*0240*/ 	.word	0xffffffff


	//   ....[97]....
        /*0244*/ 	.word	0xffffffff


	//   ....[98]....
        /*0248*/ 	.word	0xffffffff


	//   ....[99]....
        /*024c*/ 	.word	0xffffffff


	//   ....[100]....
        /*0250*/ 	.word	0xffffffff


	//   ....[101]....
        /*0254*/ 	.word	0xffffffff


	//   ....[102]....
        /*0258*/ 	.word	0xffffffff


	//   ....[103]....
        /*025c*/ 	.word	0xffffffff


	//   ....[104]....
        /*0260*/ 	.word	0xffffffff


	//   ....[105]....
        /*0264*/ 	.word	0xffffffff


	//   ....[106]....
        /*0268*/ 	.word	0xffffffff


	//   ....[107]....
        /*026c*/ 	.word	0xffffffff


	//   ....[108]....
        /*0270*/ 	.word	0xffffffff


	//   ....[109]....
        /*0274*/ 	.word	0xffffffff


	//   ....[110]....
        /*0278*/ 	.word	0xffffffff


	//   ....[111]....
        /*027c*/ 	.word	0xffffffff


	//   ....[112]....
        /*0280*/ 	.word	0xffffffff


	//   ....[113]....
        /*0284*/ 	.word	0xffffffff


	//   ....[114]....
        /*0288*/ 	.word	0xffffffff


	//   ....[115]....
        /*028c*/ 	.word	0xffffffff


	//   ....[116]....
        /*0290*/ 	.word	0xffffffff


	//   ....[117]....
        /*0294*/ 	.word	0xffffffff


	//   ....[118]....
        /*0298*/ 	.word	0xffffffff


	//   ....[119]....
        /*029c*/ 	.word	0xffffffff


	//   ....[120]....
        /*02a0*/ 	.word	0xffffffff


	//   ....[121]....
        /*02a4*/ 	.word	0xffffffff


	//   ....[122]....
        /*02a8*/ 	.word	0xffffffff


	//   ....[123]....
        /*02ac*/ 	.word	0xffffffff


	//   ....[124]....
        /*02b0*/ 	.word	0xffffffff


	//   ....[125]....
        /*02b4*/ 	.word	0xffffffff


	//   ....[126]....
        /*02b8*/ 	.word	0xffffffff


	//   ....[127]....
        /*02bc*/ 	.word	0xffffffff


	//   ....[128]....
        /*02c0*/ 	.word	0xffffffff


	//   ....[129]....
        /*02c4*/ 	.word	0xffffffff


	//   ....[130]....
        /*02c8*/ 	.word	0xffffffff


	//   ....[131]....
        /*02cc*/ 	.word	0xffffffff


	//   ....[132]....
        /*02d0*/ 	.word	0xffffffff


	//   ....[133]....
        /*02d4*/ 	.word	0xffffffff


	//   ....[134]....
        /*02d8*/ 	.word	0xffffffff


	//   ....[135]....
        /*02dc*/ 	.word	0xffffffff


	//   ....[136]....
        /*02e0*/ 	.word	0xffffffff


	//   ....[137]....
        /*02e4*/ 	.word	0xffffffff


	//   ....[138]....
        /*02e8*/ 	.word	0xffffffff


	//   ....[139]....
        /*02ec*/ 	.word	0xffffffff


	//   ....[140]....
        /*02f0*/ 	.word	0xffffffff


	//   ....[141]....
        /*02f4*/ 	.word	0xffffffff


	//   ....[142]....
        /*02f8*/ 	.word	0xffffffff


	//   ....[143]....
        /*02fc*/ 	.word	0xffffffff


	//   ....[144]....
        /*0300*/ 	.word	0xffffffff


	//   ....[145]....
        /*0304*/ 	.word	0xffffffff


	//   ....[146]....
        /*0308*/ 	.word	0xffffffff


	//   ....[147]....
        /*030c*/ 	.word	0xffffffff


	//   ....[148]....
        /*0310*/ 	.word	0xffffffff


	//   ....[149]....
        /*0314*/ 	.word	0xffffffff


	//   ....[150]....
        /*0318*/ 	.word	0xffffffff


	//   ....[151]....
        /*031c*/ 	.word	0xffffffff


	//   ....[152]....
        /*0320*/ 	.word	0xffffffff


	//   ....[153]....
        /*0324*/ 	.word	0xffffffff


	//   ....[154]....
        /*0328*/ 	.word	0xffffffff


	//----- nvinfo : EIATTR_COOP_GROUP_INSTR_OFFSETS
	.align		4
.L_1609:
        /*032c*/ 	.byte	0x04, 0x28
        /*032e*/ 	.short	(.L_1611 - .L_1610)


	//   ....[0]....
.L_1610:
        /*0330*/ 	.word	0x00001570


	//   ....[1]....
        /*0334*/ 	.word	0x00001bb0


	//   ....[2]....
        /*0338*/ 	.word	0x000024a0


	//   ....[3]....
        /*033c*/ 	.word	0x00002920


	//   ....[4]....
        /*0340*/ 	.word	0x00002ff0


	//   ....[5]....
        /*0344*/ 	.word	0x00003c60


	//   ....[6]....
        /*0348*/ 	.word	0x00004980


	//   ....[7]....
        /*034c*/ 	.word	0x000066e0


	//   ....[8]....
        /*0350*/ 	.word	0x00008910


	//   ....[9]....
        /*0354*/ 	.word	0x00009490


	//   ....[10]....
        /*0358*/ 	.word	0x000094b0


	//   ....[11]....
        /*035c*/ 	.word	0x000094d0


	//   ....[12]....
        /*0360*/ 	.word	0x000094e0


	//   ....[13]....
        /*0364*/ 	.word	0x00009550


	//   ....[14]....
        /*0368*/ 	.word	0x000095c0


	//   ....[15]....
        /*036c*/ 	.word	0x000095d0


	//   ....[16]....
        /*0370*/ 	.word	0x00009650


	//   ....[17]....
        /*0374*/ 	.word	0x00009690


	//   ....[18]....
        /*0378*/ 	.word	0x000096c0


	//   ....[19]....
        /*037c*/ 	.word	0x000096d0


	//   ....[20]....
        /*0380*/ 	.word	0x00009730


	//   ....[21]....
        /*0384*/ 	.word	0x00009790


	//   ....[22]....
        /*0388*/ 	.word	0x000097c0


	//   ....[23]....
        /*038c*/ 	.word	0x00009820


	//   ....[24]....
        /*0390*/ 	.word	0x00009840


	//   ....[25]....
        /*0394*/ 	.word	0x00009850


	//   ....[26]....
        /*0398*/ 	.word	0x000098b0


	//   ....[27]....
        /*039c*/ 	.word	0x000098c0


	//   ....[28]....
        /*03a0*/ 	.word	0x000098d0


	//   ....[29]....
        /*03a4*/ 	.word	0x00009a20


	//   ....[30]....
        /*03a8*/ 	.word	0x00009a80


	//   ....[31]....
        /*03ac*/ 	.word	0x00009ae0


	//   ....[32]....
        /*03b0*/ 	.word	0x00009b40


	//   ....[33]....
        /*03b4*/ 	.word	0x00009b60


	//   ....[34]....
        /*03b8*/ 	.word	0x00009b70


	//   ....[35]....
        /*03bc*/ 	.word	0x00009b80


	//   ....[36]....
        /*03c0*/ 	.word	0x00009b90


	//   ....[37]....
        /*03c4*/ 	.word	0x00009ba0


	//   ....[38]....
        /*03c8*/ 	.word	0x00009bb0


	//   ....[39]....
        /*03cc*/ 	.word	0x00009bc0


	//   ....[40]....
        /*03d0*/ 	.word	0x00009bd0


	//   ....[41]....
        /*03d4*/ 	.word	0x0000b200


	//   ....[42]....
        /*03d8*/ 	.word	0x0000b220


	//   ....[43]....
        /*03dc*/ 	.word	0x0000b230


	//   ....[44]....
        /*03e0*/ 	.word	0x0000b240


	//   ....[45]....
        /*03e4*/ 	.word	0x0000b350


	//   ....[46]....
        /*03e8*/ 	.word	0x0000b360


	//   ....[47]....
        /*03ec*/ 	.word	0x0000b370


	//   ....[48]....
        /*03f0*/ 	.word	0x0000b380


	//   ....[49]....
        /*03f4*/ 	.word	0x0000b490


	//   ....[50]....
        /*03f8*/ 	.word	0x0000b4b0


	//   ....[51]....
        /*03fc*/ 	.word	0x0000b4c0


	//   ....[52]....
        /*0400*/ 	.word	0x0000b4d0


	//   ....[53]....
        /*0404*/ 	.word	0x0000b5e0


	//   ....[54]....
        /*0408*/ 	.word	0x0000b5f0


	//   ....[55]....
        /*040c*/ 	.word	0x0000b600


	//   ....[56]....
        /*0410*/ 	.word	0x0000b610


	//   ....[57]....
        /*0414*/ 	.word	0x0000b720


	//   ....[58]....
        /*0418*/ 	.word	0x0000b740


	//   ....[59]....
        /*041c*/ 	.word	0x0000b750


	//   ....[60]....
        /*0420*/ 	.word	0x0000b760


	//   ....[61]....
        /*0424*/ 	.word	0x0000b860


	//   ....[62]....
        /*0428*/ 	.word	0x0000b870


	//   ....[63]....
        /*042c*/ 	.word	0x0000b880


	//   ....[64]....
        /*0430*/ 	.word	0x0000b890


	//   ....[65]....
        /*0434*/ 	.word	0x0000b8a0


	//   ....[66]....
        /*0438*/ 	.word	0x0000b8b0


	//   ....[67]....
        /*043c*/ 	.word	0x0000b8c0


	//   ....[68]....
        /*0440*/ 	.word	0x0000b8f0


	//   ....[69]....
        /*0444*/ 	.word	0x0000b920


	//   ....[70]....
        /*0448*/ 	.word	0x0000b950


	//   ....[71]....
        /*044c*/ 	.word	0x0000b960


	//   ....[72]....
        /*0450*/ 	.word	0x0000b970


	//   ....[73]....
        /*0454*/ 	.word	0x0000fc60


	//   ....[74]....
        /*0458*/ 	.word	0x0000fca0


	//   ....[75]....
        /*045c*/ 	.word	0x0000fd90


	//   ....[76]....
        /*0460*/ 	.word	0x0000fdc0


	//   ....[77]....
        /*0464*/ 	.word	0x0000fea0


	//   ....[78]....
        /*0468*/ 	.word	0x0000fed0


	//   ....[79]....
        /*046c*/ 	.word	0x0000ff50


	//   ....[80]....
        /*0470*/ 	.word	0x0000ff70


	//   ....[81]....
        /*0474*/ 	.word	0x0000ffa0


	//   ....[82]....
        /*0478*/ 	.word	0x0000ffc0


	//   ....[83]....
        /*047c*/ 	.word	0x000104c0


	//   ....[84]....
        /*0480*/ 	.word	0x00011050


	//   ....[85]....
        /*0484*/ 	.word	0x00011850


	//   ....[86]....
        /*0488*/ 	.word	0x00011870


	//   ....[87]....
        /*048c*/ 	.word	0x00011890


	//   ....[88]....
        /*0490*/ 	.word	0x000118b0


	//   ....[89]....
        /*0494*/ 	.word	0x000118d0


	//   ....[90]....
        /*0498*/ 	.word	0x00011a60


	//   ....[91]....
        /*049c*/ 	.word	0x00011a80


	//   ....[92]....
        /*04a0*/ 	.word	0x00011aa0


	//   ....[93]....
        /*04a4*/ 	.word	0x00011ac0


	//   ....[94]....
        /*04a8*/ 	.word	0x00011ae0


	//   ....[95]....
        /*04ac*/ 	.word	0x00011df0


	//   ....[96]....
        /*04b0*/ 	.word	0x00011e70


	//   ....[97]....
        /*04b4*/ 	.word	0x00011ee0


	//   ....[98]....
        /*04b8*/ 	.word	0x00011f50


	//   ....[99]....
        /*04bc*/ 	.word	0x000120a0


	//   ....[100]....
        /*04c0*/ 	.word	0x00012110


	//   ....[101]....
        /*04c4*/ 	.word	0x00012180


	//   ....[102]....
        /*04c8*/ 	.word	0x000121f0


	//   ....[103]....
        /*04cc*/ 	.word	0x00012320


	//   ....[104]....
        /*04d0*/ 	.word	0x00012390


	//   ....[105]....
        /*04d4*/ 	.word	0x00012400


	//   ....[106]....
        /*04d8*/ 	.word	0x00012470


	//   ....[107]....
        /*04dc*/ 	.word	0x00012590


	//   ....[108]....
        /*04e0*/ 	.word	0x00012600


	//   ....[109]....
        /*04e4*/ 	.word	0x00012670


	//   ....[110]....
        /*04e8*/ 	.word	0x000126e0


	//   ....[111]....
        /*04ec*/ 	.word	0x00012820


	//   ....[112]....
        /*04f0*/ 	.word	0x00012890


	//   ....[113]....
        /*04f4*/ 	.word	0x00012900


	//   ....[114]....
        /*04f8*/ 	.word	0x00012970


	//   ....[115]....
        /*04fc*/ 	.word	0x000129e0


	//   ....[116]....
        /*0500*/ 	.word	0x00012a50


	//   ....[117]....
        /*0504*/ 	.word	0x00012ac0


	//   ....[118]....
        /*0508*/ 	.word	0x00012b30


	//   ....[119]....
        /*050c*/ 	.word	0x00012b90


	//   ....[120]....
        /*0510*/ 	.word	0x00012bf0


	//   ....[121]....
        /*0514*/ 	.word	0x00012c50


	//   ....[122]....
        /*0518*/ 	.word	0x00012cb0


	//   ....[123]....
        /*051c*/ 	.word	0x00012d30


	//   ....[124]....
        /*0520*/ 	.word	0x00012db0


	//   ....[125]....
        /*0524*/ 	.word	0x00012e20


	//   ....[126]....
        /*0528*/ 	.word	0x00012e90


	//   ....[127]....
        /*052c*/ 	.word	0x00012f00


	//   ....[128]....
        /*0530*/ 	.word	0x00012f70


	//   ....[129]....
        /*0534*/ 	.word	0x00012fe0


	//   ....[130]....
        /*0538*/ 	.word	0x00013050


	//   ....[131]....
        /*053c*/ 	.word	0x000130c0


	//   ....[132]....
        /*0540*/ 	.word	0x00013140


	//   ....[133]....
        /*0544*/ 	.word	0x000131b0


	//   ....[134]....
        /*0548*/ 	.word	0x00013220


	//   ....[135]....
        /*054c*/ 	.word	0x00013290


	//   ....[136]....
        /*0550*/ 	.word	0x00013300


	//   ....[137]....
        /*0554*/ 	.word	0x00013370


	//   ....[138]....
        /*0558*/ 	.word	0x000133e0


	//   ....[139]....
        /*055c*/ 	.word	0x00013450


	//   ....[140]....
        /*0560*/ 	.word	0x000134d0


	//   ....[141]....
        /*0564*/ 	.word	0x00013540


	//   ....[142]....
        /*0568*/ 	.word	0x000135b0


	//   ....[143]....
        /*056c*/ 	.word	0x00013610


	//   ....[144]....
        /*0570*/ 	.word	0x00013670


	//   ....[145]....
        /*0574*/ 	.word	0x000136d0


	//   ....[146]....
        /*0578*/ 	.word	0x00013730


	//   ....[147]....
        /*057c*/ 	.word	0x000137c0


	//   ....[148]....
        /*0580*/ 	.word	0x00013830


	//   ....[149]....
        /*0584*/ 	.word	0x000138a0


	//   ....[150]....
        /*0588*/ 	.word	0x00013910


	//   ....[151]....
        /*058c*/ 	.word	0x000139e0


	//   ....[152]....
        /*0590*/ 	.word	0x00013a40


	//   ....[153]....
        /*0594*/ 	.word	0x00013aa0


	//   ....[154]....
        /*0598*/ 	.word	0x00013b00


	//----- nvinfo : EIATTR_EXIT_INSTR_OFFSETS
	.align		4
.L_1611:
        /*059c*/ 	.byte	0x04, 0x1c
        /*059e*/ 	.short	(.L_1613 - .L_1612)


	//   ....[0]....
.L_1612:
        /*05a0*/ 	.word	0x00011c10


	//   ....[1]....
        /*05a4*/ 	.word	0x00011d90


	//----- nvinfo : EIATTR_MAX_THREADS
	.align		4
.L_1613:
        /*05a8*/ 	.byte	0x04, 0x05
        /*05aa*/ 	.short	(.L_1615 - .L_1614)
.L_1614:
        /*05ac*/ 	.word	0x00000080
        /*05b0*/ 	.word	0x00000001
        /*05b4*/ 	.word	0x00000001


	//----- nvinfo : EIATTR_CRS_STACK_SIZE
	.align		4
.L_1615:
        /*05b8*/ 	.byte	0x04, 0x1e
        /*05ba*/ 	.short	(.L_1617 - .L_1616)
.L_1616:
        /*05bc*/ 	.word	0x00000000
.L_1617:


//--------------------- .nv.info._Z25selective_scan_bwd_kernelI32Selective_Scan_bwd_kernel_traitsILi128ELi16ELb0ELb1ELb1ELb1ELb0EN3c108BFloat16ENS1_7complexIfEEEEv12SSMParamsBwd --------------------------
	.section	.nv.info._Z25selective_scan_bwd_kernelI32Selective_Scan_bwd_kernel_traitsILi128ELi16ELb0ELb1ELb1ELb1ELb0EN3c108BFloat16ENS1_7complexIfEEEEv12SSMParamsBwd,"",@"SHT_CUDA_INFO"
	.sectionflags	@""
	.align	4


	//----- nvinfo : EIATTR_CUDA_API_VERSION
	.align		4
        /*0000*/ 	.byte	0x04, 0x37
        /*0002*/ 	.short	(.L_1619 - .L_1618)
.L_1618:
        /*0004*/ 	.word	0x00000082


	//----- nvinfo : EIATTR_SW2861232_WAR
	.align		4
.L_1619:
        /*0008*/ 	.byte	0x01, 0x35
	.zero		2


	//----- nvinfo : EIATTR_PARAM_CBANK
	.align		4
        /*000c*/ 	.byte	0x04, 0x0a
        /*000e*/ 	.short	(.L_1621 - .L_1620)
	.align		4
.L_1620:
        /*0010*/ 	.word	index@(.nv.constant0._Z25selective_scan_bwd_kernelI32Selective_Scan_bwd_kernel_traitsILi128ELi16ELb0ELb1ELb1ELb1ELb0EN3c108BFloat16ENS1_7complexIfEEEEv12SSMParamsBwd)
        /*0014*/ 	.short	0x0160
        /*0016*/ 	.short	0x01f0


	//----- nvinfo : EIATTR_CBANK_PARAM_SIZE
	.align		4
.L_1621:
        /*0018*/ 	.byte	0x03, 0x19
        /*001a*/ 	.short	0x01f0


	//----- nvinfo : EIATTR_KPARAM_INFO
	.align		4
        /*001c*/ 	.byte	0x04, 0x17
        /*001e*/ 	.short	(.L_1623 - .L_1622)
.L_1622:
        /*0020*/ 	.word	0x00000000
        /*0024*/ 	.short	0x0000
        /*0026*/ 	.short	0x0000
        /*0028*/ 	.byte	0x00, 0xf0, 0xc1, 0x07


	//----- nvinfo : EIATTR_MAXREG_COUNT
	.align		4
.L_1623:
        /*002c*/ 	.byte	0x03, 0x1b
        /*002e*/ 	.short	0x00ff


	//----- nvinfo : EIATTR_NUM_BARRIERS
	.align		4
        /*0030*/ 	.byte	0x02, 0x4c
        /*0032*/ 	.byte	0x01
	.zero		1


	//----- nvinfo : EIATTR_ANNOTATIONS
	.align		4
        /*0034*/ 	.byte	0x04, 0x55
        /*0036*/ 	.short	(.L_1625 - .L_1624)


	//   ....[0]....
.L_1624:
        /* <DEDUP_REMOVED lines=10> */


	//----- nvinfo : EIATTR_MERCURY_ISA_VERSION
	.align		4
.L_1625:
        /*00c8*/ 	.byte	0x03, 0x5f
        /*00ca*/ 	.short	0x0000


	//----- nvinfo : EIATTR_COOP_GROUP_MASK_REGIDS
	.align		4
        /*00cc*/ 	.byte	0x04, 0x29
        /*00ce*/ 	.short	(.L_1627 - .L_1626)


	//   ....[0]....
.L_1626:
        /*00d0*/ 	.word	0xffffffff


	//   ....[1]....
        /*00d4*/ 	.word	0xffffffff


	//   ....[2]....
        /*00d8*/ 	.word	0xffffffff


	//   ....[3]....
        /*00dc*/ 	.word	0xffffffff


	//   ....[4]....
        /*00e0*/ 	.word	0xffffffff


	//   ....[5]....
        /*00e4*/ 	.word	0xffffffff


	//   ....[6]....
        /*00e8*/ 	.word	0xffffffff


	//   ....[7]....
        /*00ec*/ 	.word	0xffffffff


	//   ....[8]....
        /*00f0*/ 	.word	0xffffffff


	//   ....[9]....
        /*00f4*/ 	.word	0xffffffff


	//   ....[10]....
        /*00f8*/ 	.word	0xffffffff


	//   ....[11]....
        /*00fc*/ 	.word	0xffffffff


	//   ....[12]....
        /*0100*/ 	.word	0xffffffff


	//   ....[13]....
        /*0104*/ 	.word	0xffffffff


	//   ....[14]....
        /*0108*/ 	.word	0xffffffff


	//   ....[15]....
        /*010c*/ 	.word	0xffffffff


	//   ....[16]....
        /*0110*/ 	.word	0xffffffff


	//   ....[17]....
        /*0114*/ 	.word	0xffffffff


	//   ....[18]....
        /*0118*/ 	.word	0xffffffff


	//   ....[19]....
        /*011c*/ 	.word	0xffffffff


	//   ....[20]....
        /*0120*/ 	.word	0xffffffff


	//   ....[21]....
        /*0124*/ 	.word	0xffffffff


	//   ....[22]....
        /*0128*/ 	.word	0xffffffff


	//   ....[23]....
        /*012c*/ 	.word	0xffffffff


	//   ....[24]....
        /*0130*/ 	.word	0xffffffff


	//   ....[25]....
        /*0134*/ 	.word	0xffffffff


	//   ....[26]....
        /*0138*/ 	.word	0xffffffff


	//   ....[27]....
        /*013c*/ 	.word	0xffffffff


	//   ....[28]....
        /*0140*/ 	.word	0xffffffff


	//   ....[29]....
        /*0144*/ 	.word	0xffffffff


	//   ....[30]....
        /*0148*/ 	.word	0xffffffff


	//   ....[31]....
        /*014c*/ 	.word	0xffffffff


	//   ....[32]....
        /*0150*/ 	.word	0xffffffff


	//   ....[33]....
        /*0154*/ 	.word	0xffffffff


	//   ....[34]....
        /*0158*/ 	.word	0xffffffff


	//   ....[35]....
        /*015c*/ 	.word	0xffffffff


	//   ....[36]....
        /*0160*/ 	.word	0xffffffff


	//   ....[37]....
        /*0164*/ 	.word	0xffffffff


	//   ....[38]....
        /*0168*/ 	.word	0xffffffff


	//   ....[39]....
        /*016c*/ 	.word	0xffffffff


	//   ....[40]....
        /*0170*/ 	.word	0xffffffff


	//   ....[41]....
        /*0174*/ 	.word	0xffffffff


	//   ....[42]....
        /*0178*/ 	.word	0xffffffff


	//   ....[43]....
        /*017c*/ 	.word	0xffffffff


	//   ....[44]....
        /*0180*/ 	.word	0xffffffff


	//   ....[45]....
        /*0184*/ 	.word	0xffffffff


	//   ....[46]....
        /*0188*/ 	.word	0xffffffff


	//   ....[47]....
        /*018c*/ 	.word	0xffffffff


	//   ....[48]....
        /*0190*/ 	.word	0xffffffff


	//   ....[49]....
        /*0194*/ 	.word	0xffffffff


	//   ....[50]....
        /*0198*/ 	.word	0xffffffff


	//   ....[51]....
        /*019c*/ 	.word	0xffffffff


	//   ....[52]....
        /*01a0*/ 	.word	0xffffffff


	//   ....[53]....
        /*01a4*/ 	.word	0xffffffff


	//   ....[54]....
        /*01a8*/ 	.word	0xffffffff


	//   ....[55]....
        /*01ac*/ 	.word	0xffffffff


	//   ....[56]....
        /*01b0*/ 	.word	0xffffffff


	//   ....[57]....
        /*01b4*/ 	.word	0xffffffff


	//   ....[58]....
        /*01b8*/ 	.word	0xffffffff


	//   ....[59]....
        /*01bc*/ 	.word	0xffffffff


	//   ....[60]....
        /*01c0*/ 	.word	0xffffffff


	//   ....[61]....
        /*01c4*/ 	.word	0xffffffff


	//   ....[62]....
        /*01c8*/ 	.word	0xffffffff


	//   ....[63]....
        /*01cc*/ 	.word	0xffffffff


	//   ....[64]....
        /*01d0*/ 	.word	0xffffffff


	//   ....[65]....
        /*01d4*/ 	.word	0xffffffff


	//   ....[66]....
        /*01d8*/ 	.word	0xffffffff


	//   ....[67]....
        /*01dc*/ 	.word	0xffffffff


	//   ....[68]....
        /*01e0*/ 	.word	0xffffffff


	//   ....[69]....
        /*01e4*/ 	.word	0xffffffff


	//   ....[70]....
        /*01e8*/ 	.word	0xffffffff


	//   ....[71]....
        /*01ec*/ 	.word	0xffffffff


	//   ....[72]....
        /*01f0*/ 	.word	0xffffffff


	//   ....[73]....
        /*01f4*/ 	.word	0xffffffff


	//   ....[74]....
        /*01f8*/ 	.word	0xffffffff


	//   ....[75]....
        /*01fc*/ 	.word	0xffffffff


	//   ....[76]....
        /*0200*/ 	.word	0xffffffff


	//   ....[77]....
        /*0204*/ 	.word	0xffffffff


	//   ....[78]....
        /*0208*/ 	.word	0xffffffff


	//   ....[79]....
        /*020c*/ 	.word	0xffffffff


	//   ....[80]....
        /*0210*/ 	.word	0xffffffff


	//   ....[81]....
        /*0214*/ 	.word	0xffffffff


	//   ....[82]....
        /*0218*/ 	.word	0xffffffff


	//   ....[83]....
        /*021c*/ 	.word	0xffffffff


	//   ....[84]....
        /*0220*/ 	.word	0xffffffff


	//   ....[85]....
        /*0224*/ 	.word	0xffffffff


	//   ....[86]....
        /*0228*/ 	.word	0xffffffff


	//   ....[87]....
        /*022c*/ 	.word	0xffffffff


	//   ....[88]....
        /*0230*/ 	.word	0xffffffff


	//   ....[89]....
        /*0234*/ 	.word	0xffffffff


	//   ....[90]....
        /*0238*/ 	.word	0xffffffff


	//   ....[91]....
        /*023c*/ 	.word	0xffffffff


	//   ....[92]....
        /*0240*/ 	.word	0xffffffff


	//   ....[93]....
        /*0244*/ 	.word	0xffffffff


	//   ....[94]....
        /*0248*/ 	.word	0xffffffff


	//   ....[95]....
        /*024c*/ 	.word	0xffffffff


	//   ....[96]....
        /*0250*/ 	.word	0xffffffff


	//   ....[97]....
        /*0254*/ 	.word	0xffffffff


	//   ....[98]....
        /*0258*/ 	.word	0xffffffff


	//   ....[99]....
        /*025c*/ 	.word	0xffffffff


	//   ....[100]....
        /*0260*/ 	.word	0xffffffff


	//   ....[101]....
        /*0264*/ 	.word	0xffffffff


	//   ....[102]....
        /*0268*/ 	.word	0xffffffff


	//   ....[103]....
        /*026c*/ 	.word	0xffffffff


	//   ....[104]....
        /*0270*/ 	.word	0xffffffff


	//   ....[105]....
        /*0274*/ 	.word	0xffffffff


	//   ....[106]....
        /*0278*/ 	.word	0xffffffff


	//   ....[107]....
        /*027c*/ 	.word	0xffffffff


	//   ....[108]....
        /*0280*/ 	.word	0xffffffff


	//   ....[109]....
        /*0284*/ 	.word	0xffffffff


	//   ....[110]....
        /*0288*/ 	.word	0xffffffff


	//   ....[111]....
        /*028c*/ 	.word	0xffffffff


	//   ....[112]....
        /*0290*/ 	.word	0xffffffff


	//   ....[113]....
        /*0294*/ 	.word	0xffffffff


	//   ....[114]....
        /*0298*/ 	.word	0xffffffff


	//   ....[115]....
        /*029c*/ 	.word	0xffffffff


	//   ....[116]....
        /*02a0*/ 	.word	0xffffffff


	//   ....[117]....
        /*02a4*/ 	.word	0xffffffff


	//   ....[118]....
        /*02a8*/ 	.word	0xffffffff


	//   ....[119]....
        /*02ac*/ 	.word	0xffffffff


	//   ....[120]....
        /*02b0*/ 	.word	0xffffffff


	//   ....[121]....
        /*02b4*/ 	.word	0xffffffff


	//   ....[122]....
        /*02b8*/ 	.word	0xffffffff


	//   ....[123]....
        /*02bc*/ 	.word	0xffffffff


	//   ....[124]....
        /*02c0*/ 	.word	0xffffffff


	//   ....[125]....
        /*02c4*/ 	.word	0xffffffff


	//   ....[126]....
        /*02c8*/ 	.word	0xffffffff


	//   ....[127]....
        /*02cc*/ 	.word	0xffffffff


	//   ....[128]....
        /*02d0*/ 	.word	0xffffffff


	//   ....[129]....
        /*02d4*/ 	.word	0xffffffff


	//   ....[130]....
        /*02d8*/ 	.word	0xffffffff


	//   ....[131]....
        /*02dc*/ 	.word	0xffffffff


	//   ....[132]....
        /*02e0*/ 	.word	0xffffffff


	//   ....[133]....
        /*02e4*/ 	.word	0xffffffff


	//   ....[134]....
        /*02e8*/ 	.word	0xffffffff


	//   ....[135]....
        /*02ec*/ 	.word	0xffffffff


	//   ....[136]....
        /*02f0*/ 	.word	0xffffffff


	//   ....[137]....
        /*02f4*/ 	.word	0xffffffff


	//   ....[138]....
        /*02f8*/ 	.word	0xffffffff


	//   ....[139]....
        /*02fc*/ 	.word	0xffffffff


	//   ....[140]....
        /*0300*/ 	.word	0xffffffff


	//   ....[141]....
        /*0304*/ 	.word	0xffffffff


	//   ....[142]....
        /*0308*/ 	.word	0xffffffff


	//   ....[143]....
        /*030c*/ 	.word	0xffffffff


	//   ....[144]....
        /*0310*/ 	.word	0xffffffff


	//   ....[145]....
        /*0314*/ 	.word	0xffffffff


	//   ....[146]....
        /*0318*/ 	.word	0xffffffff


	//   ....[147]....
        /*031c*/ 	.word	0xffffffff


	//   ....[148]....
        /*0320*/ 	.word	0xffffffff


	//   ....[149]....
        /*0324*/ 	.word	0xffffffff


	//   ....[150]....
        /*0328*/ 	.word	0xffffffff


	//   ....[151]....
        /*032c*/ 	.word	0xffffffff


	//----- nvinfo : EIATTR_COOP_GROUP_INSTR_OFFSETS
	.align		4
.L_1627:
        /*0330*/ 	.byte	0x04, 0x28
        /*0332*/ 	.short	(.L_1629 - .L_1628)


	//   ....[0]....
.L_1628:
        /*0334*/ 	.word	0x00001490


	//   ....[1]....
        /*0338*/ 	.word	0x00001a20


	//   ....[2]....
        /*033c*/ 	.word	0x00001ff0


	//   ....[3]....
        /*0340*/ 	.word	0x00005f10


	//   ....[4]....
        /*0344*/ 	.word	0x00006fc0


	//   ....[5]....
        /*0348*/ 	.word	0x00008c50


	//   ....[6]....
        /*034c*/ 	.word	0x00008c70


	//   ....[7]....
        /*0350*/ 	.word	0x00008c90


	//   ....[8]....
        /*0354*/ 	.word	0x00008ca0


	//   ....[9]....
        /*0358*/ 	.word	0x00008d50


	//   ....[10]....
        /*035c*/ 	.word	0x00008d80


	//   ....[11]....
        /*0360*/ 	.word	0x00008de0


	//   ....[12]....
        /*0364*/ 	.word	0x00008e00


	//   ....[13]....
        /*0368*/ 	.word	0x00008e40


	//   ....[14]....
        /*036c*/ 	.word	0x00008e70


	//   ....[15]....
        /*0370*/ 	.word	0x00008ee0


	//   ....[16]....
        /*0374*/ 	.word	0x00008f00


	//   ....[17]....
        /*0378*/ 	.word	0x00008f50


	//   ....[18]....
        /*037c*/ 	.word	0x00008f70


	//   ....[19]....
        /*0380*/ 	.word	0x00008fe0


	//   ....[20]....
        /*0384*/ 	.word	0x00009000


	//   ....[21]....
        /*0388*/ 	.word	0x00009010


	//   ....[22]....
        /*038c*/ 	.word	0x00009070


	//   ....[23]....
        /*0390*/ 	.word	0x00009090


	//   ....[24]....
        /*0394*/ 	.word	0x000090a0


	//   ....[25]....
        /*0398*/ 	.word	0x00009200


	//   ....[26]....
        /*039c*/ 	.word	0x00009260


	//   ....[27]....
        /*03a0*/ 	.word	0x000092c0


	//   ....[28]....
        /*03a4*/ 	.word	0x00009320


	//   ....[29]....
        /*03a8*/ 	.word	0x00009340


	//   ....[30]....
        /*03ac*/ 	.word	0x00009350


	//   ....[31]....
        /*03b0*/ 	.word	0x00009360


	//   ....[32]....
        /*03b4*/ 	.word	0x00009370


	//   ....[33]....
        /*03b8*/ 	.word	0x00009380


	//   ....[34]....
        /*03bc*/ 	.word	0x00009390


	//   ....[35]....
        /*03c0*/ 	.word	0x000093a0


	//   ....[36]....
        /*03c4*/ 	.word	0x000093b0


	//   ....[37]....
        /*03c8*/ 	.word	0x0000a9c0


	//   ....[38]....
        /*03cc*/ 	.word	0x0000a9e0


	//   ....[39]....
        /*03d0*/ 	.word	0x0000a9f0


	//   ....[40]....
        /*03d4*/ 	.word	0x0000aa00


	//   ....[41]....
        /*03d8*/ 	.word	0x0000ab10


	//   ....[42]....
        /*03dc*/ 	.word	0x0000ab20


	//   ....[43]....
        /*03e0*/ 	.word	0x0000ab30


	//   ....[44]....
        /*03e4*/ 	.word	0x0000ab40


	//   ....[45]....
        /*03e8*/ 	.word	0x0000ac50


	//   ....[46]....
        /*03ec*/ 	.word	0x0000ac70


	//   ....[47]....
        /*03f0*/ 	.word	0x0000ac80


	//   ....[48]....
        /*03f4*/ 	.word	0x0000ac90


	//   ....[49]....
        /*03f8*/ 	.word	0x0000ada0


	//   ....[50]....
        /*03fc*/ 	.word	0x0000adb0


	//   ....[51]....
        /*0400*/ 	.word	0x0000adc0


	//   ....[52]....
        /*0404*/ 	.word	0x0000add0


	//   ....[53]....
        /*0408*/ 	.word	0x0000aee0


	//   ....[54]....
        /*040c*/ 	.word	0x0000af00


	//   ....[55]....
        /*0410*/ 	.word	0x0000af10


	//   ....[56]....
        /*0414*/ 	.word	0x0000af20


	//   ....[57]....
        /*0418*/ 	.word	0x0000b020


	//   ....[58]....
        /*041c*/ 	.word	0x0000b030


	//   ....[59]....
        /*0420*/ 	.word	0x0000b040


	//   ....[60]....
        /*0424*/ 	.word	0x0000b050


	//   ....[61]....
        /*0428*/ 	.word	0x0000b060


	//   ....[62]....
        /*042c*/ 	.word	0x0000b070


	//   ....[63]....
        /*0430*/ 	.word	0x0000b080


	//   ....[64]....
        /*0434*/ 	.word	0x0000b0b0


	//   ....[65]....
        /*0438*/ 	.word	0x0000b0e0


	//   ....[66]....
        /*043c*/ 	.word	0x0000b110


	//   ....[67]....
        /*0440*/ 	.word	0x0000b120


	//   ....[68]....
        /*0444*/ 	.word	0x0000b130


	//   ....[69]....
        /*0448*/ 	.word	0x0000f400


	//   ....[70]....
        /*044c*/ 	.word	0x0000f440


	//   ....[71]....
        /*0450*/ 	.word	0x0000f530


	//   ....[72]....
        /*0454*/ 	.word	0x0000f560


	//   ....[73]....
        /*0458*/ 	.word	0x0000f640


	//   ....[74]....
        /*045c*/ 	.word	0x0000f670


	//   ....[75]....
        /*0460*/ 	.word	0x0000f710


	//   ....[76]....
        /*0464*/ 	.word	0x0000f730


	//   ....[77]....
        /*0468*/ 	.word	0x0000f760


	//   ....[78]....
        /*046c*/ 	.word	0x0000f780


	//   ....[79]....
        /*0470*/ 	.word	0x0000ff10


	//   ....[80]....
        /*0474*/ 	.word	0x00010a00


	//   ....[81]....
        /*0478*/ 	.word	0x000116b0


	//   ....[82]....
        /*047c*/ 	.word	0x00011d70


	//   ....[83]....
        /*0480*/ 	.word	0x00011d90


	//   ....[84]....
        /*0484*/ 	.word	0x00011db0


	//   ....[85]....
        /*0488*/ 	.word	0x00011dd0


	//   ....[86]....
        /*048c*/ 	.word	0x00011df0


	//   ....[87]....
        /*0490*/ 	.word	0x00011f80


	//   ....[88]....
        /*0494*/ 	.word	0x00011fa0


	//   ....[89]....
        /*0498*/ 	.word	0x00011fc0


	//   ....[90]....
        /*049c*/ 	.word	0x00011fe0


	//   ....[91]....
        /*04a0*/ 	.word	0x00012000


	//   ....[92]....
        /*04a4*/ 	.word	0x00012310


	//   ....[93]....
        /*04a8*/ 	.word	0x00012390


	//   ....[94]....
        /*04ac*/ 	.word	0x00012400


	//   ....[95]....
        /*04b0*/ 	.word	0x00012470


	//   ....[96]....
        /*04b4*/ 	.word	0x000125c0


	//   ....[97]....
        /*04b8*/ 	.word	0x00012630


	//   ....[98]....
        /*04bc*/ 	.word	0x000126a0


	//   ....[99]....
        /*04c0*/ 	.word	0x00012710


	//   ....[100]....
        /*04c4*/ 	.word	0x00012860


	//   ....[101]....
        /*04c8*/ 	.word	0x000128d0


	//   ....[102]....
        /*04cc*/ 	.word	0x00012940


	//   ....[103]....
        /*04d0*/ 	.word	0x000129b0


	//   ....[104]....
        /*04d4*/ 	.word	0x00012ad0


	//   ....[105]....
        /*04d8*/ 	.word	0x00012b40


	//   ....[106]....
        /*04dc*/ 	.word	0x00012bb0


	//   ....[107]....
        /*04e0*/ 	.word	0x00012c20


	//   ....[108]....
        /*04e4*/ 	.word	0x00012d60


	//   ....[109]....
        /*04e8*/ 	.word	0x00012dd0


	//   ....[110]....
        /*04ec*/ 	.word	0x00012e40


	//   ....[111]....
        /*04f0*/ 	.word	0x00012eb0


	//   ....[112]....
        /*04f4*/ 	.word	0x00012f30


	//   ....[113]....
        /*04f8*/ 	.word	0x00012fa0


	//   ....[114]....
        /*04fc*/ 	.word	0x00013010


	//   ....[115]....
        /*0500*/ 	.word	0x00013080


	//   ....[116]....
        /*0504*/ 	.word	0x00013110


	//   ....[117]....
        /*0508*/ 	.word	0x00013170


	//   ....[118]....
        /*050c*/ 	.word	0x000131d0


	//   ....[119]....
        /*0510*/ 	.word	0x00013230


	//   ....[120]....
        /*0514*/ 	.word	0x000132b0


	//   ....[121]....
        /*0518*/ 	.word	0x00013330


	//   ....[122]....
        /*051c*/ 	.word	0x000133a0


	//   ....[123]....
        /*0520*/ 	.word	0x00013410


	//   ....[124]....
        /*0524*/ 	.word	0x00013480


	//   ....[125]....
        /*0528*/ 	.word	0x000134f0


	//   ....[126]....
        /*052c*/ 	.word	0x00013560


	//   ....[127]....
        /*0530*/ 	.word	0x000135d0


	//   ....[128]....
        /*0534*/ 	.word	0x00013640


	//   ....[129]....
        /*0538*/ 	.word	0x000136c0


	//   ....[130]....
        /*053c*/ 	.word	0x00013730


	//   ....[131]....
        /*0540*/ 	.word	0x000137a0


	//   ....[132]....
        /*0544*/ 	.word	0x00013810


	//   ....[133]....
        /*0548*/ 	.word	0x00013880


	//   ....[134]....
        /*054c*/ 	.word	0x000138f0


	//   ....[135]....
        /*0550*/ 	.word	0x00013960


	//   ....[136]....
        /*0554*/ 	.word	0x000139d0


	//   ....[137]....
        /*0558*/ 	.word	0x00013a50


	//   ....[138]....
        /*055c*/ 	.word	0x00013ac0


	//   ....[139]....
        /*0560*/ 	.word	0x00013b30


	//   ....[140]....
        /*0564*/ 	.word	0x00013b90


	//   ....[141]....
        /*0568*/ 	.word	0x00013bf0


	//   ....[142]....
        /*056c*/ 	.word	0x00013c50


	//   ....[143]....
        /*0570*/ 	.word	0x00013cb0


	//   ....[144]....
        /*0574*/ 	.word	0x00013d40


	//   ....[145]....
        /*0578*/ 	.word	0x00013db0


	//   ....[146]....
        /*057c*/ 	.word	0x00013e20


	//   ....[147]....
        /*0580*/ 	.word	0x00013e90


	//   ....[148]....
        /*0584*/ 	.word	0x00013f60


	//   ....[149]....
        /*0588*/ 	.word	0x00013fc0


	//   ....[150]....
        /*058c*/ 	.word	0x00014020


	//   ....[151]....
        /*0590*/ 	.word	0x00014080


	//----- nvinfo : EIATTR_EXIT_INSTR_OFFSETS
	.align		4
.L_1629:
        /*0594*/ 	.byte	0x04, 0x1c
        /*0596*/ 	.short	(.L_1631 - .L_1630)


	//   ....[0]....
.L_1630:
        /*0598*/ 	.word	0x00012130


	//   ....[1]....
        /*059c*/ 	.word	0x000122b0


	//----- nvinfo : EIATTR_MAX_THREADS
	.align		4
.L_1631:
        /*05a0*/ 	.byte	0x04, 0x05
        /*05a2*/ 	.short	(.L_1633 - .L_1632)
.L_1632:
        /*05a4*/ 	.word	0x00000080
        /*05a8*/ 	.word	0x00000001
        /*05ac*/ 	.word	0x00000001


	//----- nvinfo : EIATTR_CRS_STACK_SIZE
	.align		4
.L_1633:
        /*05b0*/ 	.byte	0x04, 0x1e
        /*05b2*/ 	.short	(.L_1635 - .L_1634)
.L_1634:
        /*05b4*/ 	.word	0x00000000
.L_1635:


//--------------------- .nv.info._Z25selective_scan_bwd_kernelI32Selective_Scan_bwd_kernel_traitsILi128ELi16ELb0ELb1ELb1ELb1ELb1EN3c108BFloat16ENS1_7complexIfEEEEv12SSMParamsBwd --------------------------
	.section	.nv.info._Z25selective_scan_bwd_kernelI32Selective_Scan_bwd_kernel_traitsILi128ELi16ELb0ELb1ELb1ELb1ELb1EN3c108BFloat16ENS1_7complexIfEEEEv12SSMParamsBwd,"",@"SHT_CUDA_INFO"
	.sectionflags	@""
	.align	4


	//----- nvinfo : EIATTR_CUDA_API_VERSION
	.align		4
        /*0000*/ 	.byte	0x04, 0x37
        /*0002*/ 	.short	(.L_1637 - .L_1636)
.L_1636:
        /*0004*/ 	.word	0x00000082


	//----- nvinfo : EIATTR_SW2861232_WAR
	.align		4
.L_1637:
        /*0008*/ 	.byte	0x01, 0x35
	.zero		2


	//----- nvinfo : EIATTR_PARAM_CBANK
	.align		4
        /*000c*/ 	.byte	0x04, 0x0a
        /*000e*/ 	.short	(.L_1639 - .L_1638)
	.align		4
.L_1638:
        /*0010*/ 	.word	index@(.nv.constant0._Z25selective_scan_bwd_kernelI32Selective_Scan_bwd_kernel_traitsILi128ELi16ELb0ELb1ELb1ELb1ELb1EN3c108BFloat16ENS1_7complexIfEEEEv12SSMParamsBwd)
        /*0014*/ 	.short	0x0160
        /*0016*/ 	.short	0x01f0


	//----- nvinfo : EIATTR_CBANK_PARAM_SIZE
	.align		4
.L_1639:
        /*0018*/ 	.byte	0x03, 0x19
        /*001a*/ 	.short	0x01f0


	//----- nvinfo : EIATTR_KPARAM_INFO
	.align		4
        /*001c*/ 	.byte	0x04, 0x17
        /*001e*/ 	.short	(.L_1641 - .L_1640)
.L_1640:
        /*0020*/ 	.word	0x00000000
        /*0024*/ 	.short	0x0000
        /*0026*/ 	.short	0x0000
        /*0028*/ 	.byte	0x00, 0xf0, 0xc1, 0x07


	//----- nvinfo : EIATTR_MAXREG_COUNT
	.align		4
.L_1641:
        /*002c*/ 	.byte	0x03, 0x1b
        /*002e*/ 	.short	0x00ff


	//----- nvinfo : EIATTR_NUM_BARRIERS
	.align		4
        /*0030*/ 	.byte	0x02, 0x4c
        /*0032*/ 	.byte	0x01
	.zero		1


	//----- nvinfo : EIATTR_ANNOTATIONS
	.align		4
        /*0034*/ 	.byte	0x04, 0x55
        /*0036*/ 	.short	(.L_1643 - .L_1642)


	//   ....[0]....
.L_1642:
        /* <DEDUP_REMOVED lines=11> */


	//----- nvinfo : EIATTR_MERCURY_ISA_VERSION
	.align		4
.L_1643:
        /*00d8*/ 	.byte	0x03, 0x5f
        /*00da*/ 	.short	0x0000


	//----- nvinfo : EIATTR_COOP_GROUP_MASK_REGIDS
	.align		4
        /*00dc*/ 	.byte	0x04, 0x29
        /*00de*/ 	.short	(.L_1645 - .L_1644)


	//   ....[0]....
.L_1644:
        /*00e0*/ 	.word	0xffffffff


	//   ....[1]....
        /*00e4*/ 	.word	0xffffffff


	//   ....[2]....
        /*00e8*/ 	.word	0xffffffff


	//   ....[3]....
        /*00ec*/ 	.word	0xffffffff


	//   ....[4]....
        /*00f0*/ 	.word	0xffffffff


	//   ....[5]....
        /*00f4*/ 	.word	0xffffffff


	//   ....[6]....
        /*00f8*/ 	.word	0xffffffff


	//   ....[7]....
        /*00fc*/ 	.word	0xffffffff


	//   ....[8]....
        /*0100*/ 	.word	0xffffffff


	//   ....[9]....
        /*0104*/ 	.word	0xffffffff


	//   ....[10]....
        /*0108*/ 	.word	0xffffffff


	//   ....[11]....
        /*010c*/ 	.word	0xffffffff


	//   ....[12]....
        /*0110*/ 	.word	0xffffffff


	//   ....[13]....
        /*0114*/ 	.word	0xffffffff


	//   ....[14]....
        /*0118*/ 	.word	0xffffffff


	//   ....[15]....
        /*011c*/ 	.word	0xffffffff


	//   ....[16]....
        /*0120*/ 	.word	0xffffffff


	//   ....[17]....
        /*0124*/ 	.word	0xffffffff


	//   ....[18]....
        /*0128*/ 	.word	0xffffffff


	//   ....[19]....
        /*012c*/ 	.word	0xffffffff


	//   ....[20]....
        /*0130*/ 	.word	0xffffffff


	//   ....[21]....
        /*0134*/ 	.word	0xffffffff


	//   ....[22]....
        /*0138*/ 	.word	0xffffffff


	//   ....[23]....
        /*013c*/ 	.word	0xffffffff


	//   ....[24]....
        /*0140*/ 	.word	0xffffffff


	//   ....[25]....
        /*0144*/ 	.word	0xffffffff


	//   ....[26]....
        /*0148*/ 	.word	0xffffffff


	//   ....[27]....
        /*014c*/ 	.word	0xffffffff


	//   ....[28]....
        /*0150*/ 	.word	0xffffffff


	//   ....[29]....
        /*0154*/ 	.word	0xffffffff


	//   ....[30]....
        /*0158*/ 	.word	0xffffffff


	//   ....[31]....
        /*015c*/ 	.word	0xffffffff


	//   ....[32]....
        /*0160*/ 	.word	0xffffffff


	//   ....[33]....
        /*0164*/ 	.word	0xffffffff


	//   ....[34]....
        /*0168*/ 	.word	0xffffffff


	//   ....[35]....
        /*016c*/ 	.word	0xffffffff


	//   ....[36]....
        /*0170*/ 	.word	0xffffffff


	//   ....[37]....
        /*0174*/ 	.word	0xffffffff


	//   ....[38]....
        /*0178*/ 	.word	0xffffffff


	//   ....[39]....
        /*017c*/ 	.word	0xffffffff


	//   ....[40]....
        /*0180*/ 	.word	0xffffffff


	//   ....[41]....
        /*0184*/ 	.word	0xffffffff


	//   ....[42]....
        /*0188*/ 	.word	0xffffffff


	//   ....[43]....
        /*018c*/ 	.word	0xffffffff


	//   ....[44]....
        /*0190*/ 	.word	0xffffffff


	//   ....[45]....
        /*0194*/ 	.word	0xffffffff


	//   ....[46]....
        /*0198*/ 	.word	0xffffffff


	//   ....[47]....
        /*019c*/ 	.word	0xffffffff


	//   ....[48]....
        /*01a0*/ 	.word	0xffffffff


	//   ....[49]....
        /*01a4*/ 	.word	0xffffffff


	//   ....[50]....
        /*01a8*/ 	.word	0xffffffff


	//   ....[51]....
        /*01ac*/ 	.word	0xffffffff


	//   ....[52]....
        /*01b0*/ 	.word	0xffffffff


	//   ....[53]....
        /*01b4*/ 	.word	0xffffffff


	//   ....[54]....
        /*01b8*/ 	.word	0xffffffff


	//   ....[55]....
        /*01bc*/ 	.word	0xffffffff


	//   ....[56]....
        /*01c0*/ 	.word	0xffffffff


	//   ....[57]....
        /*01c4*/ 	.word	0xffffffff


	//   ....[58]....
        /*01c8*/ 	.word	0xffffffff


	//   ....[59]....
        /*01cc*/ 	.word	0xffffffff


	//   ....[60]....
        /*01d0*/ 	.word	0xffffffff


	//   ....[61]....
        /*01d4*/ 	.word	0xffffffff


	//   ....[62]....
        /*01d8*/ 	.word	0xffffffff


	//   ....[63]....
        /*01dc*/ 	.word	0xffffffff


	//   ....[64]....
        /*01e0*/ 	.word	0xffffffff


	//   ....[65]....
        /*01e4*/ 	.word	0xffffffff


	//   ....[66]....
        /*01e8*/ 	.word	0xffffffff


	//   ....[67]....
        /*01ec*/ 	.word	0xffffffff


	//   ....[68]....
        /*01f0*/ 	.word	0xffffffff


	//   ....[69]....
        /*01f4*/ 	.word	0xffffffff


	//   ....[70]....
        /*01f8*/ 	.word	0xffffffff


	//   ....[71]....
        /*01fc*/ 	.word	0xffffffff


	//   ....[72]....
        /*0200*/ 	.word	0xffffffff


	//   ....[73]....
        /*0204*/ 	.word	0xffffffff


	//   ....[74]....
        /*0208*/ 	.word	0xffffffff


	//   ....[75]....
        /*020c*/ 	.word	0xffffffff


	//   ....[76]....
        /*0210*/ 	.word	0xffffffff


	//   ....[77]....
        /*0214*/ 	.word	0xffffffff


	//   ....[78]....
        /*0218*/ 	.word	0xffffffff


	//   ....[79]....
        /*021c*/ 	.word	0xffffffff


	//   ....[80]....
        /*0220*/ 	.word	0xffffffff


	//   ....[81]....
        /*0224*/ 	.word	0xffffffff


	//   ....[82]....
        /*0228*/ 	.word	0xffffffff


	//   ....[83]....
        /*022c*/ 	.word	0xffffffff


	//   ....[84]....
        /*0230*/ 	.word	0xffffffff


	//   ....[85]....
        /*0234*/ 	.word	0xffffffff


	//   ....[86]....
        /*0238*/ 	.word	0xffffffff


	//   ....[87]....
        /*023c*/ 	.word	0xffffffff


	//   ....[88]....
        /*0240*/ 	.word	0xffffffff


	//   ....[89]....
        /*0244*/ 	.word	0xffffffff


	//   ....[90]....
        /*0248*/ 	.word	0xffffffff


	//   ....[91]....
        /*024c*/ 	.word	0xffffffff


	//   ....[92]....
        /*0250*/ 	.word	0xffffffff


	//   ....[93]....
        /*0254*/ 	.word	0xffffffff


	//   ....[94]....
        /*0258*/ 	.word	0xffffffff


	//   ....[95]....
        /*025c*/ 	.word	0xffffffff


	//   ....[96]....
        /*0260*/ 	.word	0xffffffff


	//   ....[97]....
        /*0264*/ 	.word	0xffffffff


	//   ....[98]....
        /*0268*/ 	.word	0xffffffff


	//   ....[99]....
        /*026c*/ 	.word	0xffffffff


	//   ....[100]....
        /*0270*/ 	.word	0xffffffff


	//   ....[101]....
        /*0274*/ 	.word	0xffffffff


	//   ....[102]....
        /*0278*/ 	.word	0xffffffff


	//   ....[103]....
        /*027c*/ 	.word	0xffffffff


	//   ....[104]....
        /*0280*/ 	.word	0xffffffff


	//   ....[105]....
        /*0284*/ 	.word	0xffffffff


	//   ....[106]....
        /*0288*/ 	.word	0xffffffff


	//   ....[107]....
        /*028c*/ 	.word	0xffffffff


	//   ....[108]....
        /*0290*/ 	.word	0xffffffff


	//   ....[109]....
        /*0294*/ 	.word	0xffffffff


	//   ....[110]....
        /*0298*/ 	.word	0xffffffff


	//   ....[111]....
        /*029c*/ 	.word	0xffffffff


	//   ....[112]....
        /*02a0*/ 	.word	0xffffffff


	//   ....[113]....
        /*02a4*/ 	.word	0xffffffff


	//   ....[114]....
        /*02a8*/ 	.word	0xffffffff


	//   ....[115]....
        /*02ac*/ 	.word	0xffffffff


	//   ....[116]....
        /*02b0*/ 	.word	0xffffffff


	//   ....[117]....
        /*02b4*/ 	.word	0xffffffff


	//   ....[118]....
        /*02b8*/ 	.word	0xffffffff


	//   ....[119]....
        /*02bc*/ 	.word	0xffffffff


	//   ....[120]....
        /*02c0*/ 	.word	0xffffffff


	//   ....[121]....
        /*02c4*/ 	.word	0xffffffff


	//   ....[122]....
        /*02c8*/ 	.word	0xffffffff


	//   ....[123]....
        /*02cc*/ 	.word	0xffffffff


	//   ....[124]....
        /*02d0*/ 	.word	0xffffffff


	//   ....[125]....
        /*02d4*/ 	.word	0xffffffff


	//   ....[126]....
        /*02d8*/ 	.word	0xffffffff


	//   ....[127]....
        /*02dc*/ 	.word	0xffffffff


	//   ....[128]....
        /*02e0*/ 	.word	0xffffffff


	//   ....[129]....
        /*02e4*/ 	.word	0xffffffff


	//   ....[130]....
        /*02e8*/ 	.word	0xffffffff


	//   ....[131]....
        /*02ec*/ 	.word	0xffffffff


	//   ....[132]....
        /*02f0*/ 	.word	0xffffffff


	//   ....[133]....
        /*02f4*/ 	.word	0xffffffff


	//   ....[134]....
        /*02f8*/ 	.word	0xffffffff


	//   ....[135]....
        /*02fc*/ 	.word	0xffffffff


	//   ....[136]....
        /*0300*/ 	.word	0xffffffff


	//   ....[137]....
        /*0304*/ 	.word	0xffffffff


	//   ....[138]....
        /*0308*/ 	.word	0xffffffff


	//   ....[139]....
        /*030c*/ 	.word	0xffffffff


	//   ....[140]....
        /*0310*/ 	.word	0xffffffff


	//   ....[141]....
        /*0314*/ 	.word	0xffffffff


	//   ....[142]....
        /*0318*/ 	.word	0xffffffff


	//   ....[143]....
        /*031c*/ 	.word	0xffffffff


	//   ....[144]....
        /*0320*/ 	.word	0xffffffff


	//   ....[145]....
        /*0324*/ 	.word	0xffffffff


	//   ....[146]....
        /*0328*/ 	.word	0xffffffff


	//   ....[147]....
        /*032c*/ 	.word	0xffffffff


	//   ....[148]....
        /*0330*/ 	.word	0xffffffff


	//   ....[149]....
        /*0334*/ 	.word	0xffffffff


	//   ....[150]....
        /*0338*/ 	.word	0xffffffff


	//   ....[151]....
        /*033c*/ 	.word	0xffffffff


	//   ....[152]....
        /*0340*/ 	.word	0xffffffff


	//   ....[153]....
        /*0344*/ 	.word	0xffffffff


	//   ....[154]....
        /*0348*/ 	.word	0xffffffff


	//   ....[155]....
        /*034c*/ 	.word	0xffffffff


	//----- nvinfo : EIATTR_COOP_GROUP_INSTR_OFFSETS
	.align		4
.L_1645:
        /*0350*/ 	.byte	0x04, 0x28
        /*0352*/ 	.short	(.L_1647 - .L_1646)


	//   ....[0]....
.L_1646:
        /*0354*/ 	.word	0x00001550


	//   ....[1]....
        /*0358*/ 	.word	0x00001b40


	//   ....[2]....
        /*035c*/ 	.word	0x000020d0


	//   ....[3]....
        /*0360*/ 	.word	0x00004e40


	//   ....[4]....
        /*0364*/ 	.word	0x000054e0


	//   ....[5]....
        /*0368*/ 	.word	0x00006170


	//   ....[6]....
        /*036c*/ 	.word	0x00006c90


	//   ....[7]....
        /*0370*/ 	.word	0x00008a90


	//   ....[8]....
        /*0374*/ 	.word	0x0000acb0


	//   ....[9]....
        /*0378*/ 	.word	0x0000b830


	//   ....[10]....
        /*037c*/ 	.word	0x0000b850


	//   ....[11]....
        /*0380*/ 	.word	0x0000b870


	//   ....[12]....
        /*0384*/ 	.word	0x0000b880


	//   ....[13]....
        /*0388*/ 	.word	0x0000b8f0


	//   ....[14]....
        /*038c*/ 	.word	0x0000b960


	//   ....[15]....
        /*0390*/ 	.word	0x0000b9c0


	//   ....[16]....
        /*0394*/ 	.word	0x0000b9e0


	//   ....[17]....
        /*0398*/ 	.word	0x0000ba30


	//   ....[18]....
        /*039c*/ 	.word	0x0000ba50


	//   ....[19]....
        /*03a0*/ 	.word	0x0000bac0


	//   ....[20]....
        /*03a4*/ 	.word	0x0000bae0


	//   ....[21]....
        /*03a8*/ 	.word	0x0000bb30


	//   ....[22]....
        /*03ac*/ 	.word	0x0000bb60


	//   ....[23]....
        /*03b0*/ 	.word	0x0000bbc0


	//   ....[24]....
        /*03b4*/ 	.word	0x0000bbe0


	//   ....[25]....
        /*03b8*/ 	.word	0x0000bbf0


	//   ....[26]....
        /*03bc*/ 	.word	0x0000bc40


	//   ....[27]....
        /*03c0*/ 	.word	0x0000bc60


	//   ....[28]....
        /*03c4*/ 	.word	0x0000bc70


	//   ....[29]....
        /*03c8*/ 	.word	0x0000bdc0


	//   ....[30]....
        /*03cc*/ 	.word	0x0000be20


	//   ....[31]....
        /*03d0*/ 	.word	0x0000be80


	//   ....[32]....
        /*03d4*/ 	.word	0x0000bee0


	//   ....[33]....
        /*03d8*/ 	.word	0x0000bf00


	//   ....[34]....
        /*03dc*/ 	.word	0x0000bf10


	//   ....[35]....
        /*03e0*/ 	.word	0x0000bf20


	//   ....[36]....
        /*03e4*/ 	.word	0x0000bf30


	//   ....[37]....
        /*03e8*/ 	.word	0x0000bf40


	//   ....[38]....
        /*03ec*/ 	.word	0x0000bf50


	//   ....[39]....
        /*03f0*/ 	.word	0x0000bf60


	//   ....[40]....
        /*03f4*/ 	.word	0x0000bf70


	//   ....[41]....
        /*03f8*/ 	.word	0x0000d5a0


	//   ....[42]....
        /*03fc*/ 	.word	0x0000d5c0


	//   ....[43]....
        /*0400*/ 	.word	0x0000d5d0


	//   ....[44]....
        /*0404*/ 	.word	0x0000d5e0


	//   ....[45]....
        /*0408*/ 	.word	0x0000d6f0


	//   ....[46]....
        /*040c*/ 	.word	0x0000d700


	//   ....[47]....
        /*0410*/ 	.word	0x0000d710


	//   ....[48]....
        /*0414*/ 	.word	0x0000d720


	//   ....[49]....
        /*0418*/ 	.word	0x0000d830


	//   ....[50]....
        /*041c*/ 	.word	0x0000d850


	//   ....[51]....
        /*0420*/ 	.word	0x0000d860


	//   ....[52]....
        /*0424*/ 	.word	0x0000d870


	//   ....[53]....
        /*0428*/ 	.word	0x0000d980


	//   ....[54]....
        /*042c*/ 	.word	0x0000d990


	//   ....[55]....
        /*0430*/ 	.word	0x0000d9a0


	//   ....[56]....
        /*0434*/ 	.word	0x0000d9b0


	//   ....[57]....
        /*0438*/ 	.word	0x0000dac0


	//   ....[58]....
        /*043c*/ 	.word	0x0000dae0


	//   ....[59]....
        /*0440*/ 	.word	0x0000daf0


	//   ....[60]....
        /*0444*/ 	.word	0x0000db00


	//   ....[61]....
        /*0448*/ 	.word	0x0000dc00


	//   ....[62]....
        /*044c*/ 	.word	0x0000dc10


	//   ....[63]....
        /*0450*/ 	.word	0x0000dc20


	//   ....[64]....
        /*0454*/ 	.word	0x0000dc30


	//   ....[65]....
        /*0458*/ 	.word	0x0000dc40


	//   ....[66]....
        /*045c*/ 	.word	0x0000dc50


	//   ....[67]....
        /*0460*/ 	.word	0x0000dc60


	//   ....[68]....
        /*0464*/ 	.word	0x0000dc90


	//   ....[69]....
        /*0468*/ 	.word	0x0000dcc0


	//   ....[70]....
        /*046c*/ 	.word	0x0000dcf0


	//   ....[71]....
        /*0470*/ 	.word	0x0000dd00


	//   ....[72]....
        /*0474*/ 	.word	0x0000dd10


	//   ....[73]....
        /*0478*/ 	.word	0x00012020


	//   ....[74]....
        /*047c*/ 	.word	0x00012060


	//   ....[75]....
        /*0480*/ 	.word	0x00012150


	//   ....[76]....
        /*0484*/ 	.word	0x00012180


	//   ....[77]....
        /*0488*/ 	.word	0x00012260


	//   ....[78]....
        /*048c*/ 	.word	0x00012290


	//   ....[79]....
        /*0490*/ 	.word	0x000122f0


	//   ....[80]....
        /*0494*/ 	.word	0x00012310


	//   ....[81]....
        /*0498*/ 	.word	0x00012340


	//   ....[82]....
        /*049c*/ 	.word	0x00012360


	//   ....[83]....
        /*04a0*/ 	.word	0x00012ad0


	//   ....[84]....
        /*04a4*/ 	.word	0x00013610


	//   ....[85]....
        /*04a8*/ 	.word	0x00014230


	//   ....[86]....
        /*04ac*/ 	.word	0x00014960


	//   ....[87]....
        /*04b0*/ 	.word	0x00014980


	//   ....[88]....
        /*04b4*/ 	.word	0x000149a0


	//   ....[89]....
        /*04b8*/ 	.word	0x000149c0


	//   ....[90]....
        /*04bc*/ 	.word	0x000149e0


	//   ....[91]....
        /*04c0*/ 	.word	0x00014b70


	//   ....[92]....
        /*04c4*/ 	.word	0x00014b90


	//   ....[93]....
        /*04c8*/ 	.word	0x00014bb0


	//   ....[94]....
        /*04cc*/ 	.word	0x00014bd0


	//   ....[95]....
        /*04d0*/ 	.word	0x00014bf0


	//   ....[96]....
        /*04d4*/ 	.word	0x00014f00


	//   ....[97]....
        /*04d8*/ 	.word	0x00014f80


	//   ....[98]....
        /*04dc*/ 	.word	0x00014ff0


	//   ....[99]....
        /*04e0*/ 	.word	0x00015060


	//   ....[100]....
        /*04e4*/ 	.word	0x000151b0


	//   ....[101]....
        /*04e8*/ 	.word	0x00015220


	//   ....[102]....
        /*04ec*/ 	.word	0x00015290


	//   ....[103]....
        /*04f0*/ 	.word	0x00015300


	//   ....[104]....
        /*04f4*/ 	.word	0x00015430


	//   ....[105]....
        /*04f8*/ 	.word	0x000154a0


	//   ....[106]....
        /*04fc*/ 	.word	0x00015510


	//   ....[107]....
        /*0500*/ 	.word	0x00015580


	//   ....[108]....
        /*0504*/ 	.word	0x000156a0


	//   ....[109]....
        /*0508*/ 	.word	0x00015710


	//   ....[110]....
        /*050c*/ 	.word	0x00015780


	//   ....[111]....
        /*0510*/ 	.word	0x000157f0


	//   ....[112]....
        /*0514*/ 	.word	0x00015930


	//   ....[113]....
        /*0518*/ 	.word	0x000159a0


	//   ....[114]....
        /*051c*/ 	.word	0x00015a10


	//   ....[115]....
        /*0520*/ 	.word	0x00015a80


	//   ....[116]....
        /*0524*/ 	.word	0x00015af0


	//   ....[117]....
        /*0528*/ 	.word	0x00015b60


	//   ....[118]....
        /*052c*/ 	.word	0x00015bd0


	//   ....[119]....
        /*0530*/ 	.word	0x00015c40


	//   ....[120]....
        /*0534*/ 	.word	0x00015ca0


	//   ....[121]....
        /*0538*/ 	.word	0x00015d00


	//   ....[122]....
        /*053c*/ 	.word	0x00015d60


	//   ....[123]....
        /*0540*/ 	.word	0x00015dc0


	//   ....[124]....
        /*0544*/ 	.word	0x00015e40


	//   ....[125]....
        /*0548*/ 	.word	0x00015ec0


	//   ....[126]....
        /*054c*/ 	.word	0x00015f30


	//   ....[127]....
        /*0550*/ 	.word	0x00015fa0


	//   ....[128]....
        /*0554*/ 	.word	0x00016020


	//   ....[129]....
        /*0558*/ 	.word	0x00016090


	//   ....[130]....
        /*055c*/ 	.word	0x00016100


	//   ....[131]....
        /*0560*/ 	.word	0x00016170


	//   ....[132]....
        /*0564*/ 	.word	0x000161f0


	//   ....[133]....
        /*0568*/ 	.word	0x00016270


	//   ....[134]....
        /*056c*/ 	.word	0x000162e0


	//   ....[135]....
        /*0570*/ 	.word	0x00016350


	//   ....[136]....
        /*0574*/ 	.word	0x000163d0


	//   ....[137]....
        /*0578*/ 	.word	0x00016440


	//   ....[138]....
        /*057c*/ 	.word	0x000164b0


	//   ....[139]....
        /*0580*/ 	.word	0x00016520


	//   ....[140]....
        /*0584*/ 	.word	0x000165a0


	//   ....[141]....
        /*0588*/ 	.word	0x00016620


	//   ....[142]....
        /*058c*/ 	.word	0x00016690


	//   ....[143]....
        /*0590*/ 	.word	0x00016700


	//   ....[144]....
        /*0594*/ 	.word	0x00016770


	//   ....[145]....
        /*0598*/ 	.word	0x000167d0


	//   ....[146]....
        /*059c*/ 	.word	0x00016830


	//   ....[147]....
        /*05a0*/ 	.word	0x00016890


	//   ....[148]....
        /*05a4*/ 	.word	0x00016920


	//   ....[149]....
        /*05a8*/ 	.word	0x00016990


	//   ....[150]....
        /*05ac*/ 	.word	0x00016a00


	//   ....[151]....
        /*05b0*/ 	.word	0x00016a70


	//   ....[152]....
        /*05b4*/ 	.word	0x00016b40


	//   ....[153]....
        /*05b8*/ 	.word	0x00016ba0


	//   ....[154]....
        /*05bc*/ 	.word	0x00016c00


	//   ....[155]....
        /*05c0*/ 	.word	0x00016c60


	//----- nvinfo : EIATTR_EXIT_INSTR_OFFSETS
	.align		4
.L_1647:
        /*05c4*/ 	.byte	0x04, 0x1c
        /*05c6*/ 	.short	(.L_1649 - .L_1648)


	//   ....[0]....
.L_1648:
        /*05c8*/ 	.word	0x00014d20


	//   ....[1]....
        /*05cc*/ 	.word	0x00014ea0


	//----- nvinfo : EIATTR_MAX_THREADS
	.align		4
.L_1649:
        /*05d0*/ 	.byte	0x04, 0x05
        /*05d2*/ 	.short	(.L_1651 - .L_1650)
.L_1650:
        /*05d4*/ 	.word	0x00000080
        /*05d8*/ 	.word	0x00000001
        /*05dc*/ 	.word	0x00000001


	//----- nvinfo : EIATTR_CRS_STACK_SIZE
	.align		4
.L_1651:
        /*05e0*/ 	.byte	0x04, 0x1e
        /*05e2*/ 	.short	(.L_1653 - .L_1652)
.L_1652:
        /*05e4*/ 	.word	0x00000000
.L_1653:


//--------------------- .nv.info._Z25selective_scan_bwd_kernelI32Selective_Scan_bwd_kernel_traitsILi128ELi16ELb1ELb0ELb0ELb0ELb0EN3c108BFloat16ENS1_7complexIfEEEEv12SSMParamsBwd --------------------------
	.section	.nv.info._Z25selective_scan_bwd_kernelI32Selective_Scan_bwd_kernel_traitsILi128ELi16ELb1ELb0ELb0ELb0ELb0EN3c108BFloat16ENS1_7complexIfEEEEv12SSMParamsBwd,"",@"SHT_CUDA_INFO"
	.sectionflags	@""
	.align	4


	//----- nvinfo : EIATTR_CUDA_API_VERSION
	.align		4
        /*0000*/ 	.byte	0x04, 0x37
        /*0002*/ 	.short	(.L_1655 - .L_1654)
.L_1654:
        /*0004*/ 	.word	0x00000082


	//----- nvinfo : EIATTR_SW2861232_WAR
	.align		4
.L_1655:
        /*0008*/ 	.byte	0x01, 0x35
	.zero		2


	//----- nvinfo : EIATTR_PARAM_CBANK
	.align		4
        /*000c*/ 	.byte	0x04, 0x0a
        /*000e*/ 	.short	(.L_1657 - .L_1656)
	.align		4
.L_1656:
        /*0010*/ 	.word	index@(.nv.constant0._Z25selective_scan_bwd_kernelI32Selective_Scan_bwd_kernel_traitsILi128ELi16ELb1ELb0ELb0ELb0ELb0EN3c108BFloat16ENS1_7complexIfEEEEv12SSMParamsBwd)
        /*0014*/ 	.short	0x0160
        /*0016*/ 	.short	0x01f0


	//----- nvinfo : EIATTR_CBANK_PARAM_SIZE
	.align		4
.L_1657:
        /*0018*/ 	.byte	0x03, 0x19
        /*001a*/ 	.short	0x01f0


	//----- nvinfo : EIATTR_KPARAM_INFO
	.align		4
        /*001c*/ 	.byte	0x04, 0x17
        /*001e*/ 	.short	(.L_1659 - .L_1658)
.L_1658:
        /*0020*/ 	.word	0x00000000
        /*0024*/ 	.short	0x0000
        /*0026*/ 	.short	0x0000
        /*0028*/ 	.byte	0x00, 0xf0, 0xc1, 0x07


	//----- nvinfo : EIATTR_MAXREG_COUNT
	.align		4
.L_1659:
        /*002c*/ 	.byte	0x03, 0x1b
        /*002e*/ 	.short	0x00ff


	//----- nvinfo : EIATTR_NUM_BARRIERS
	.align		4
        /*0030*/ 	.byte	0x02, 0x4c
        /*0032*/ 	.byte	0x01
	.zero		1


	//----- nvinfo : EIATTR_MERCURY_ISA_VERSION
	.align		4
        /*0034*/ 	.byte	0x03, 0x5f
        /*0036*/ 	.short	0x0000


	//----- nvinfo : EIATTR_COOP_GROUP_MASK_REGIDS
	.align		4
        /*0038*/ 	.byte	0x04, 0x29
        /*003a*/ 	.short	(.L_1661 - .L_1660)


	//   ....[0]....
.L_1660:
        /*003c*/ 	.word	0xffffffff


	//   ....[1]....
        /*0040*/ 	.word	0xffffffff


	//   ....[2]....
        /*0044*/ 	.word	0xffffffff


	//   ....[3]....
        /*0048*/ 	.word	0xffffffff


	//   ....[4]....
        /*004c*/ 	.word	0xffffffff


	//   ....[5]....
        /*0050*/ 	.word	0xffffffff


	//   ....[6]....
        /*0054*/ 	.word	0xffffffff


	//   ....[7]....
        /*0058*/ 	.word	0xffffffff


	//   ....[8]....
        /*005c*/ 	.word	0xffffffff


	//   ....[9]....
        /*0060*/ 	.word	0xffffffff


	//   ....[10]....
        /*0064*/ 	.word	0xffffffff


	//   ....[11]....
        /*0068*/ 	.word	0xffffffff


	//   ....[12]....
        /*006c*/ 	.word	0xffffffff


	//   ....[13]....
        /*0070*/ 	.word	0xffffffff


	//   ....[14]....
        /*0074*/ 	.word	0xffffffff


	//   ....[15]....
        /*0078*/ 	.word	0xffffffff


	//   ....[16]....
        /*007c*/ 	.word	0xffffffff


	//   ....[17]....
        /*0080*/ 	.word	0xffffffff


	//   ....[18]....
        /*0084*/ 	.word	0xffffffff


	//   ....[19]....
        /*0088*/ 	.word	0xffffffff


	//   ....[20]....
        /*008c*/ 	.word	0xffffffff


	//   ....[21]....
        /*0090*/ 	.word	0xffffffff


	//   ....[22]....
        /*0094*/ 	.word	0xffffffff


	//   ....[23]....
        /*0098*/ 	.word	0xffffffff


	//   ....[24]....
        /*009c*/ 	.word	0xffffffff


	//   ....[25]....
        /*00a0*/ 	.word	0xffffffff


	//   ....[26]....
        /*00a4*/ 	.word	0xffffffff


	//   ....[27]....
        /*00a8*/ 	.word	0xffffffff


	//   ....[28]....
        /*00ac*/ 	.word	0xffffffff


	//   ....[29]....
        /*00b0*/ 	.word	0xffffffff


	//   ....[30]....
        /*00b4*/ 	.word	0xffffffff


	//   ....[31]....
        /*00b8*/ 	.word	0xffffffff


	//   ....[32]....
        /*00bc*/ 	.word	0xffffffff


	//   ....[33]....
        /*00c0*/ 	.word	0xffffffff


	//   ....[34]....
        /*00c4*/ 	.word	0xffffffff


	//   ....[35]....
        /*00c8*/ 	.word	0xffffffff


	//   ....[36]....
        /*00cc*/ 	.word	0xffffffff


	//   ....[37]....
        /*00d0*/ 	.word	0xffffffff


	//   ....[38]....
        /*00d4*/ 	.word	0xffffffff


	//   ....[39]....
        /*00d8*/ 	.word	0xffffffff


	//   ....[40]....
        /*00dc*/ 	.word	0xffffffff


	//   ....[41]....
        /*00e0*/ 	.word	0xffffffff


	//   ....[42]....
        /*00e4*/ 	.word	0xffffffff


	//   ....[43]....
        /*00e8*/ 	.word	0xffffffff


	//   ....[44]....
        /*00ec*/ 	.word	0xffffffff


	//   ....[45]....
        /*00f0*/ 	.word	0xffffffff


	//   ....[46]....
        /*00f4*/ 	.word	0xffffffff


	//   ....[47]....
        /*00f8*/ 	.word	0xffffffff


	//   ....[48]....
        /*00fc*/ 	.word	0xffffffff


	//   ....[49]....
        /*0100*/ 	.word	0xffffffff


	//   ....[50]....
        /*0104*/ 	.word	0xffffffff


	//   ....[51]....
        /*0108*/ 	.word	0xffffffff


	//   ....[52]....
        /*010c*/ 	.word	0xffffffff


	//   ....[53]....
        /*0110*/ 	.word	0xffffffff


	//   ....[54]....
        /*0114*/ 	.word	0xffffffff


	//   ....[55]....
        /*0118*/ 	.word	0xffffffff


	//   ....[56]....
        /*011c*/ 	.word	0xffffffff


	//   ....[57]....
        /*0120*/ 	.word	0xffffffff


	//   ....[58]....
        /*0124*/ 	.word	0xffffffff


	//   ....[59]....
        /*0128*/ 	.word	0xffffffff


	//   ....[60]....
        /*012c*/ 	.word	0xffffffff


	//   ....[61]....
        /*0130*/ 	.word	0xffffffff


	//   ....[62]....
        /*0134*/ 	.word	0xffffffff


	//   ....[63]....
        /*0138*/ 	.word	0xffffffff


	//   ....[64]....
        /*013c*/ 	.word	0xffffffff


	//   ....[65]....
        /*0140*/ 	.word	0xffffffff


	//   ....[66]....
        /*0144*/ 	.word	0xffffffff


	//   ....[67]....
        /*0148*/ 	.word	0xffffffff


	//   ....[68]....
        /*014c*/ 	.word	0xffffffff


	//   ....[69]....
        /*0150*/ 	.word	0xffffffff


	//   ....[70]....
        /*0154*/ 	.word	0xffffffff


	//   ....[71]....
        /*0158*/ 	.word	0xffffffff


	//   ....[72]....
        /*015c*/ 	.word	0xffffffff


	//   ....[73]....
        /*0160*/ 	.word	0xffffffff


	//   ....[74]....
        /*0164*/ 	.word	0xffffffff


	//   ....[75]....
        /*0168*/ 	.word	0xffffffff


	//   ....[76]....
        /*016c*/ 	.word	0xffffffff


	//   ....[77]....
        /*0170*/ 	.word	0xffffffff


	//   ....[78]....
        /*0174*/ 	.word	0xffffffff


	//   ....[79]....
        /*0178*/ 	.word	0xffffffff


	//   ....[80]....
        /*017c*/ 	.word	0xffffffff


	//   ....[81]....
        /*0180*/ 	.word	0xffffffff


	//   ....[82]....
        /*0184*/ 	.word	0xffffffff


	//   ....[83]....
        /*0188*/ 	.word	0xffffffff


	//   ....[84]....
        /*018c*/ 	.word	0xffffffff


	//   ....[85]....
        /*0190*/ 	.word	0xffffffff


	//   ....[86]....
        /*0194*/ 	.word	0xffffffff


	//   ....[87]....
        /*0198*/ 	.word	0xffffffff


	//   ....[88]....
        /*019c*/ 	.word	0xffffffff


	//   ....[89]....
        /*01a0*/ 	.word	0xffffffff


	//   ....[90]....
        /*01a4*/ 	.word	0xffffffff


	//   ....[91]....
        /*01a8*/ 	.word	0xffffffff


	//   ....[92]....
        /*01ac*/ 	.word	0xffffffff


	//   ....[93]....
        /*01b0*/ 	.word	0xffffffff


	//   ....[94]....
        /*01b4*/ 	.word	0xffffffff


	//   ....[95]....
        /*01b8*/ 	.word	0xffffffff


	//   ....[96]....
        /*01bc*/ 	.word	0xffffffff


	//   ....[97]....
        /*01c0*/ 	.word	0xffffffff


	//   ....[98]....
        /*01c4*/ 	.word	0xffffffff


	//   ....[99]....
        /*01c8*/ 	.word	0xffffffff


	//   ....[100]....
        /*01cc*/ 	.word	0xffffffff


	//   ....[101]....
        /*01d0*/ 	.word	0xffffffff


	//   ....[102]....
        /*01d4*/ 	.word	0xffffffff


	//   ....[103]....
        /*01d8*/ 	.word	0xffffffff


	//   ....[104]....
        /*01dc*/ 	.word	0xffffffff


	//   ....[105]....
        /*01e0*/ 	.word	0xffffffff


	//   ....[106]....
        /*01e4*/ 	.word	0xffffffff


	//   ....[107]....
        /*01e8*/ 	.word	0xffffffff


	//   ....[108]....
        /*01ec*/ 	.word	0xffffffff


	//   ....[109]....
        /*01f0*/ 	.word	0xffffffff


	//   ....[110]....
        /*01f4*/ 	.word	0xffffffff


	//   ....[111]....
        /*01f8*/ 	.word	0xffffffff


	//   ....[112]....
        /*01fc*/ 	.word	0xffffffff


	//   ....[113]....
        /*0200*/ 	.word	0xffffffff


	//   ....[114]....
        /*0204*/ 	.word	0xffffffff


	//   ....[115]....
        /*0208*/ 	.word	0xffffffff


	//   ....[116]....
        /*020c*/ 	.word	0xffffffff


	//   ....[117]....
        /*0210*/ 	.word	0xffffffff


	//   ....[118]....
        /*0214*/ 	.word	0xffffffff


	//   ....[119]....
        /*0218*/ 	.word	0xffffffff


	//   ....[120]....
        /*021c*/ 	.word	0xffffffff


	//   ....[121]....
        /*0220*/ 	.word	0xffffffff


	//   ....[122]....
        /*0224*/ 	.word	0xffffffff


	//   ....[123]....
        /*0228*/ 	.word	0xffffffff


	//   ....[124]....
        /*022c*/ 	.word	0xffffffff


	//   ....[125]....
        /*0230*/ 	.word	0xffffffff


	//   ....[126]....
        /*0234*/ 	.word	0xffffffff


	//   ....[127]....
        /*0238*/ 	.word	0xffffffff


	//   ....[128]....
        /*023c*/ 	.word	0xffffffff


	//   ....[129]....
        /*0240*/ 	.word	0xffffffff


	//   ....[130]....
        /*0244*/ 	.word	0xffffffff


	//   ....[131]....
        /*0248*/ 	.word	0xffffffff


	//   ....[132]....
        /*024c*/ 	.word	0xffffffff


	//   ....[133]....
        /*0250*/ 	.word	0xffffffff


	//   ....[134]....
        /*0254*/ 	.word	0xffffffff


	//   ....[135]....
        /*0258*/ 	.word	0xffffffff


	//   ....[136]....
        /*025c*/ 	.word	0xffffffff


	//   ....[137]....
        /*0260*/ 	.word	0xffffffff


	//   ....[138]....
        /*0264*/ 	.word	0xffffffff


	//   ....[139]....
        /*0268*/ 	.word	0xffffffff


	//   ....[140]....
        /*026c*/ 	.word	0xffffffff


	//   ....[141]....
        /*0270*/ 	.word	0xffffffff


	//   ....[142]....
        /*0274*/ 	.word	0xffffffff


	//   ....[143]....
        /*0278*/ 	.word	0xffffffff


	//   ....[144]....
        /*027c*/ 	.word	0xffffffff


	//   ....[145]....
        /*0280*/ 	.word	0xffffffff


	//   ....[146]....
        /*0284*/ 	.word	0xffffffff


	//   ....[147]....
        /*0288*/ 	.word	0xffffffff


	//   ....[148]....
        /*028c*/ 	.word	0xffffffff


	//   ....[149]....
        /*0290*/ 	.word	0xffffffff


	//   ....[150]....
        /*0294*/ 	.word	0xffffffff


	//   ....[151]....
        /*0298*/ 	.word	0xffffffff


	//   ....[152]....
        /*029c*/ 	.word	0xffffffff


	//   ....[153]....
        /*02a0*/ 	.word	0xffffffff


	//   ....[154]....
        /*02a4*/ 	.word	0xffffffff


	//   ....[155]....
        /*02a8*/ 	.word	0xffffffff


	//   ....[156]....
        /*02ac*/ 	.word	0xffffffff


	//   ....[157]....
        /*02b0*/ 	.word	0xffffffff


	//   ....[158]....
        /*02b4*/ 	.word	0xffffffff


	//----- nvinfo : EIATTR_COOP_GROUP_INSTR_OFFSETS
	.align		4
.L_1661:
        /*02b8*/ 	.byte	0x04, 0x28
        /*02ba*/ 	.short	(.L_1663 - .L_1662)


	//   ....[0]....
.L_1662:
        /*02bc*/ 	.word	0x00000620


	//   ....[1]....
        /*02c0*/ 	.word	0x000006b0


	//   ....[2]....
        /*02c4*/ 	.word	0x00000860


	//   ....[3]....
        /*02c8*/ 	.word	0x00002c20


	//   ....[4]....
        /*02cc*/ 	.word	0x00002c40


	//   ....[5]....
        /*02d0*/ 	.word	0x00002c70


	//   ....[6]....
        /*02d4*/ 	.word	0x00002c80


	//   ....[7]....
        /*02d8*/ 	.word	0x00002d30


	//   ....[8]....
        /*02dc*/ 	.word	0x00002d50


	//   ....[9]....
        /*02e0*/ 	.word	0x00002d60


	//   ....[10]....
        /*02e4*/ 	.word	0x00002d70


	//   ....[11]....
        /*02e8*/ 	.word	0x00002e30


	//   ....[12]....
        /*02ec*/ 	.word	0x00002e50


	//   ....[13]....
        /*02f0*/ 	.word	0x00002e60


	//   ....[14]....
        /*02f4*/ 	.word	0x00002e70


	//   ....[15]....
        /*02f8*/ 	.word	0x00002f30


	//   ....[16]....
        /*02fc*/ 	.word	0x00002f50


	//   ....[17]....
        /*0300*/ 	.word	0x00002f60


	//   ....[18]....
        /*0304*/ 	.word	0x00002f70


	//   ....[19]....
        /*0308*/ 	.word	0x00003030


	//   ....[20]....
        /*030c*/ 	.word	0x00003040


	//   ....[21]....
        /*0310*/ 	.word	0x00003050


	//   ....[22]....
        /*0314*/ 	.word	0x00003060


	//   ....[23]....
        /*0318*/ 	.word	0x000031a0


	//   ....[24]....
        /*031c*/ 	.word	0x00003210


	//   ....[25]....
        /*0320*/ 	.word	0x00003280


	//   ....[26]....
        /*0324*/ 	.word	0x000032f0


	//   ....[27]....
        /*0328*/ 	.word	0x00003310


	//   ....[28]....
        /*032c*/ 	.word	0x00003320


	//   ....[29]....
        /*0330*/ 	.word	0x00003330


	//   ....[30]....
        /*0334*/ 	.word	0x00003340


	//   ....[31]....
        /*0338*/ 	.word	0x00003350


	//   ....[32]....
        /*033c*/ 	.word	0x00003360


	//   ....[33]....
        /*0340*/ 	.word	0x00003370


	//   ....[34]....
        /*0344*/ 	.word	0x00003380


	//   ....[35]....
        /*0348*/ 	.word	0x00004950


	//   ....[36]....
        /*034c*/ 	.word	0x00004970


	//   ....[37]....
        /*0350*/ 	.word	0x00004980


	//   ....[38]....
        /*0354*/ 	.word	0x00004990


	//   ....[39]....
        /*0358*/ 	.word	0x00004ab0


	//   ....[40]....
        /*035c*/ 	.word	0x00004ac0


	//   ....[41]....
        /*0360*/ 	.word	0x00004ad0


	//   ....[42]....
        /*0364*/ 	.word	0x00004ae0


	//   ....[43]....
        /*0368*/ 	.word	0x00004c00


	//   ....[44]....
        /*036c*/ 	.word	0x00004c20


	//   ....[45]....
        /*0370*/ 	.word	0x00004c30


	//   ....[46]....
        /*0374*/ 	.word	0x00004c40


	//   ....[47]....
        /*0378*/ 	.word	0x00004d60


	//   ....[48]....
        /*037c*/ 	.word	0x00004d70


	//   ....[49]....
        /*0380*/ 	.word	0x00004d80


	//   ....[50]....
        /*0384*/ 	.word	0x00004d90


	//   ....[51]....
        /*0388*/ 	.word	0x00004eb0


	//   ....[52]....
        /*038c*/ 	.word	0x00004ed0


	//   ....[53]....
        /*0390*/ 	.word	0x00004ee0


	//   ....[54]....
        /*0394*/ 	.word	0x00004ef0


	//   ....[55]....
        /*0398*/ 	.word	0x00004ff0


	//   ....[56]....
        /*039c*/ 	.word	0x00005000


	//   ....[57]....
        /*03a0*/ 	.word	0x00005010


	//   ....[58]....
        /*03a4*/ 	.word	0x00005020


	//   ....[59]....
        /*03a8*/ 	.word	0x00005030


	//   ....[60]....
        /*03ac*/ 	.word	0x00005040


	//   ....[61]....
        /*03b0*/ 	.word	0x00005050


	//   ....[62]....
        /*03b4*/ 	.word	0x00005080


	//   ....[63]....
        /*03b8*/ 	.word	0x000050b0


	//   ....[64]....
        /*03bc*/ 	.word	0x000050e0


	//   ....[65]....
        /*03c0*/ 	.word	0x00005100


	//   ....[66]....
        /*03c4*/ 	.word	0x00005110


	//   ....[67]....
        /*03c8*/ 	.word	0x00006810


	//   ....[68]....
        /*03cc*/ 	.word	0x000068b0


	//   ....[69]....
        /*03d0*/ 	.word	0x00006900


	//   ....[70]....
        /*03d4*/ 	.word	0x00006930


	//   ....[71]....
        /*03d8*/ 	.word	0x00006a10


	//   ....[72]....
        /*03dc*/ 	.word	0x00006a40


	//   ....[73]....
        /*03e0*/ 	.word	0x00006a80


	//   ....[74]....
        /*03e4*/ 	.word	0x00006ab0


	//   ....[75]....
        /*03e8*/ 	.word	0x00006b90


	//   ....[76]....
        /*03ec*/ 	.word	0x00006be0


	//   ....[77]....
        /*03f0*/ 	.word	0x00006c10


	//   ....[78]....
        /*03f4*/ 	.word	0x00006c40


	//   ....[79]....
        /*03f8*/ 	.word	0x00006ce0


	//   ....[80]....
        /*03fc*/ 	.word	0x00006d30


	//   ....[81]....
        /*0400*/ 	.word	0x00006d70


	//   ....[82]....
        /*0404*/ 	.word	0x00006da0


	//   ....[83]....
        /*0408*/ 	.word	0x00006eb0


	//   ....[84]....
        /*040c*/ 	.word	0x00006f00


	//   ....[85]....
        /*0410*/ 	.word	0x00006f40


	//   ....[86]....
        /*0414*/ 	.word	0x00006f70


	//   ....[87]....
        /*0418*/ 	.word	0x00007690


	//   ....[88]....
        /*041c*/ 	.word	0x000079a0


	//   ....[89]....
        /*0420*/ 	.word	0x00007ad0


	//   ....[90]....
        /*0424*/ 	.word	0x00007b30


	//   ....[91]....
        /*0428*/ 	.word	0x00007b80


	//   ....[92]....
        /*042c*/ 	.word	0x00007ba0


	//   ....[93]....
        /*0430*/ 	.word	0x00007bc0


	//   ....[94]....
        /*0434*/ 	.word	0x00007cc0


	//   ....[95]....
        /*0438*/ 	.word	0x00007d10


	//   ....[96]....
        /*043c*/ 	.word	0x00007d60


	//   ....[97]....
        /*0440*/ 	.word	0x00007d80


	//   ....[98]....
        /*0444*/ 	.word	0x00007da0


	//   ....[99]....
        /*0448*/ 	.word	0x00008450


	//   ....[100]....
        /*044c*/ 	.word	0x000084d0


	//   ....[101]....
        /*0450*/ 	.word	0x00008540


	//   ....[102]....
        /*0454*/ 	.word	0x000085b0


	//   ....[103]....
        /*0458*/ 	.word	0x00008700


	//   ....[104]....
        /*045c*/ 	.word	0x00008770


	//   ....[105]....
        /*0460*/ 	.word	0x000087e0


	//   ....[106]....
        /*0464*/ 	.word	0x00008850


	//   ....[107]....
        /*0468*/ 	.word	0x00008970


	//   ....[108]....
        /*046c*/ 	.word	0x000089e0


	//   ....[109]....
        /*0470*/ 	.word	0x00008a50


	//   ....[110]....
        /*0474*/ 	.word	0x00008ac0


	//   ....[111]....
        /*0478*/ 	.word	0x00008bf0


	//   ....[112]....
        /*047c*/ 	.word	0x00008c60


	//   ....[113]....
        /*0480*/ 	.word	0x00008cd0


	//   ....[114]....
        /*0484*/ 	.word	0x00008d40


	//   ....[115]....
        /*0488*/ 	.word	0x00008e70


	//   ....[116]....
        /*048c*/ 	.word	0x00008ee0


	//   ....[117]....
        /*0490*/ 	.word	0x00008f50


	//   ....[118]....
        /*0494*/ 	.word	0x00008fc0


	//   ....[119]....
        /*0498*/ 	.word	0x00009030


	//   ....[120]....
        /*049c*/ 	.word	0x000090a0


	//   ....[121]....
        /*04a0*/ 	.word	0x00009110


	//   ....[122]....
        /*04a4*/ 	.word	0x00009180


	//   ....[123]....
        /*04a8*/ 	.word	0x00009220


	//   ....[124]....
        /*04ac*/ 	.word	0x00009290


	//   ....[125]....
        /*04b0*/ 	.word	0x00009300


	//   ....[126]....
        /*04b4*/ 	.word	0x00009370


	//   ....[127]....
        /*04b8*/ 	.word	0x000093f0


	//   ....[128]....
        /*04bc*/ 	.word	0x00009470


	//   ....[129]....
        /*04c0*/ 	.word	0x000094e0


	//   ....[130]....
        /*04c4*/ 	.word	0x00009550


	//   ....[131]....
        /*04c8*/ 	.word	0x000095d0


	//   ....[132]....
        /*04cc*/ 	.word	0x00009640


	//   ....[133]....
        /*04d0*/ 	.word	0x000096b0


	//   ....[134]....
        /*04d4*/ 	.word	0x00009720


	//   ....[135]....
        /*04d8*/ 	.word	0x000097a0


	//   ....[136]....
        /*04dc*/ 	.word	0x00009820


	//   ....[137]....
        /*04e0*/ 	.word	0x00009890


	//   ....[138]....
        /*04e4*/ 	.word	0x00009900


	//   ....[139]....
        /*04e8*/ 	.word	0x00009980


	//   ....[140]....
        /*04ec*/ 	.word	0x000099f0


	//   ....[141]....
        /*04f0*/ 	.word	0x00009a60


	//   ....[142]....
        /*04f4*/ 	.word	0x00009ad0


	//   ....[143]....
        /*04f8*/ 	.word	0x00009b50


	//   ....[144]....
        /*04fc*/ 	.word	0x00009bd0


	//   ....[145]....
        /*0500*/ 	.word	0x00009c40


	//   ....[146]....
        /*0504*/ 	.word	0x00009cb0


	//   ....[147]....
        /*0508*/ 	.word	0x00009d30


	//   ....[148]....
        /*050c*/ 	.word	0x00009da0


	//   ....[149]....
        /*0510*/ 	.word	0x00009e10


	//   ....[150]....
        /*0514*/ 	.word	0x00009e80


	//   ....[151]....
        /*0518*/ 	.word	0x00009ef0


	//   ....[152]....
        /*051c*/ 	.word	0x00009f60


	//   ....[153]....
        /*0520*/ 	.word	0x00009fd0


	//   ....[154]....
        /*0524*/ 	.word	0x0000a040


	//   ....[155]....
        /*0528*/ 	.word	0x0000a110


	//   ....[156]....
        /*052c*/ 	.word	0x0000a180


	//   ....[157]....
        /*0530*/ 	.word	0x0000a1f0


	//   ....[158]....
        /*0534*/ 	.word	0x0000a260


	//----- nvinfo : EIATTR_EXIT_INSTR_OFFSETS
	.align		4
.L_1663:
        /*0538*/ 	.byte	0x04, 0x1c
        /*053a*/ 	.short	(.L_1665 - .L_1664)


	//   ....[0]....
.L_1664:
        /*053c*/ 	.word	0x00007eb0


	//   ....[1]....
        /*0540*/ 	.word	0x000083f0


	//----- nvinfo : EIATTR_MAX_THREADS
	.align		4
.L_1665:
        /*0544*/ 	.byte	0x04, 0x05
        /*0546*/ 	.short	(.L_1667 - .L_1666)
.L_1666:
        /*0548*/ 	.word	0x00000080
        /*054c*/ 	.word	0x00000001
        /*0550*/ 	.word	0x00000001


	//----- nvinfo : EIATTR_CRS_STACK_SIZE
	.align		4
.L_1667:
        /*0554*/ 	.byte	0x04, 0x1e
        /*0556*/ 	.short	(.L_1669 - .L_1668)
.L_1668:
        /*0558*/ 	.word	0x00000000
.L_1669:


//--------------------- .nv.info._Z25selective_scan_bwd_kernelI32Selective_Scan_bwd_kernel_traitsILi128ELi16ELb1ELb0ELb0ELb0ELb1EN3c108BFloat16ENS1_7complexIfEEEEv12SSMParamsBwd --------------------------
	.section	.nv.info._Z25selective_scan_bwd_kernelI32Selective_Scan_bwd_kernel_traitsILi128ELi16ELb1ELb0ELb0ELb0ELb1EN3c108BFloat16ENS1_7complexIfEEEEv12SSMParamsBwd,"",@"SHT_CUDA_INFO"
	.sectionflags	@""
	.align	4


	//----- nvinfo : EIATTR_CUDA_API_VERSION
	.align		4
        /*0000*/ 	.byte	0x04, 0x37
        /*0002*/ 	.short	(.L_1671 - .L_1670)
.L_1670:
        /*0004*/ 	.word	0x00000082


	//----- nvinfo : EIATTR_SW2861232_WAR
	.align		4
.L_1671:
        /*0008*/ 	.byte	0x01, 0x35
	.zero		2


	//----- nvinfo : EIATTR_PARAM_CBANK
	.align		4
        /*000c*/ 	.byte	0x04, 0x0a
        /*000e*/ 	.short	(.L_1673 - .L_1672)
	.align		4
.L_1672:
        /*0010*/ 	.word	index@(.nv.constant0._Z25selective_scan_bwd_kernelI32Selective_Scan_bwd_kernel_traitsILi128ELi16ELb1ELb0ELb0ELb0ELb1EN3c108BFloat16ENS1_7complexIfEEEEv12SSMParamsBwd)
        /*0014*/ 	.short	0x0160
        /*0016*/ 	.short	0x01f0


	//----- nvinfo : EIATTR_CBANK_PARAM_SIZE
	.align		4
.L_1673:
        /*0018*/ 	.byte	0x03, 0x19
        /*001a*/ 	.short	0x01f0


	//----- nvinfo : EIATTR_KPARAM_INFO
	.align		4
        /*001c*/ 	.byte	0x04, 0x17
        /*001e*/ 	.short	(.L_1675 - .L_1674)
.L_1674:
        /*0020*/ 	.word	0x00000000
        /*0024*/ 	.short	0x0000
        /*0026*/ 	.short	0x0000
        /*0028*/ 	.byte	0x00, 0xf0, 0xc1, 0x07


	//----- nvinfo : EIATTR_MAXREG_COUNT
	.align		4
.L_1675:
        /*002c*/ 	.byte	0x03, 0x1b
        /*002e*/ 	.short	0x00ff


	//----- nvinfo : EIATTR_NUM_BARRIERS
	.align		4
        /*0030*/ 	.byte	0x02, 0x4c
        /*0032*/ 	.byte	0x01
	.zero		1


	//----- nvinfo : EIATTR_MERCURY_ISA_VERSION
	.align		4
        /*0034*/ 	.byte	0x03, 0x5f
        /*0036*/ 	.short	0x0000


	//----- nvinfo : EIATTR_COOP_GROUP_MASK_REGIDS
	.align		4
        /*0038*/ 	.byte	0x04, 0x29
        /*003a*/ 	.short	(.L_1677 - .L_1676)


	//   ....[0]....
.L_1676:
        /*003c*/ 	.word	0xffffffff


	//   ....[1]....
        /*0040*/ 	.word	0xffffffff


	//   ....[2]....
        /*0044*/ 	.word	0xffffffff


	//   ....[3]....
        /*0048*/ 	.word	0xffffffff


	//   ....[4]....
        /*004c*/ 	.word	0xffffffff


	//   ....[5]....
        /*0050*/ 	.word	0xffffffff


	//   ....[6]....
        /*0054*/ 	.word	0xffffffff


	//   ....[7]....
        /*0058*/ 	.word	0xffffffff


	//   ....[8]....
        /*005c*/ 	.word	0xffffffff


	//   ....[9]....
        /*0060*/ 	.word	0xffffffff


	//   ....[10]....
        /*0064*/ 	.word	0xffffffff


	//   ....[11]....
        /*0068*/ 	.word	0xffffffff


	//   ....[12]....
        /*006c*/ 	.word	0xffffffff


	//   ....[13]....
        /*0070*/ 	.word	0xffffffff


	//   ....[14]....
        /*0074*/ 	.word	0xffffffff


	//   ....[15]....
        /*0078*/ 	.word	0xffffffff


	//   ....[16]....
        /*007c*/ 	.word	0xffffffff


	//   ....[17]....
        /*0080*/ 	.word	0xffffffff


	//   ....[18]....
        /*0084*/ 	.word	0xffffffff


	//   ....[19]....
        /*0088*/ 	.word	0xffffffff


	//   ....[20]....
        /*008c*/ 	.word	0xffffffff


	//   ....[21]....
        /*0090*/ 	.word	0xffffffff


	//   ....[22]....
        /*0094*/ 	.word	0xffffffff


	//   ....[23]....
        /*0098*/ 	.word	0xffffffff


	//   ....[24]....
        /*009c*/ 	.word	0xffffffff


	//   ....[25]....
        /*00a0*/ 	.word	0xffffffff


	//   ....[26]....
        /*00a4*/ 	.word	0xffffffff


	//   ....[27]....
        /*00a8*/ 	.word	0xffffffff


	//   ....[28]....
        /*00ac*/ 	.word	0xffffffff


	//   ....[29]....
        /*00b0*/ 	.word	0xffffffff


	//   ....[30]....
        /*00b4*/ 	.word	0xffffffff


	//   ....[31]....
        /*00b8*/ 	.word	0xffffffff


	//   ....[32]....
        /*00bc*/ 	.word	0xffffffff


	//   ....[33]....
        /*00c0*/ 	.word	0xffffffff


	//   ....[34]....
        /*00c4*/ 	.word	0xffffffff


	//   ....[35]....
        /*00c8*/ 	.word	0xffffffff


	//   ....[36]....
        /*00cc*/ 	.word	0xffffffff


	//   ....[37]....
        /*00d0*/ 	.word	0xffffffff


	//   ....[38]....
        /*00d4*/ 	.word	0xffffffff


	//   ....[39]....
        /*00d8*/ 	.word	0xffffffff


	//   ....[40]....
        /*00dc*/ 	.word	0xffffffff


	//   ....[41]....
        /*00e0*/ 	.word	0xffffffff


	//   ....[42]....
        /*00e4*/ 	.word	0xffffffff


	//   ....[43]....
        /*00e8*/ 	.word	0xffffffff


	//   ....[44]....
        /*00ec*/ 	.word	0xffffffff


	//   ....[45]....
        /*00f0*/ 	.word	0xffffffff


	//   ....[46]....
        /*00f4*/ 	.word	0xffffffff


	//   ....[47]....
        /*00f8*/ 	.word	0xffffffff


	//   ....[48]....
        /*00fc*/ 	.word	0xffffffff


	//   ....[49]....
        /*0100*/ 	.word	0xffffffff


	//   ....[50]....
        /*0104*/ 	.word	0xffffffff


	//   ....[51]....
        /*0108*/ 	.word	0xffffffff


	//   ....[52]....
        /*010c*/ 	.word	0xffffffff


	//   ....[53]....
        /*0110*/ 	.word	0xffffffff


	//   ....[54]....
        /*0114*/ 	.word	0xffffffff


	//   ....[55]....
        /*0118*/ 	.word	0xffffffff


	//   ....[56]....
        /*011c*/ 	.word	0xffffffff


	//   ....[57]....
        /*0120*/ 	.word	0xffffffff


	//   ....[58]....
        /*0124*/ 	.word	0xffffffff


	//   ....[59]....
        /*0128*/ 	.word	0xffffffff


	//   ....[60]....
        /*012c*/ 	.word	0xffffffff


	//   ....[61]....
        /*0130*/ 	.word	0xffffffff


	//   ....[62]....
        /*0134*/ 	.word	0xffffffff


	//   ....[63]....
        /*0138*/ 	.word	0xffffffff


	//   ....[64]....
        /*013c*/ 	.word	0xffffffff


	//   ....[65]....
        /*0140*/ 	.word	0xffffffff


	//   ....[66]....
        /*0144*/ 	.word	0xffffffff


	//   ....[67]....
        /*0148*/ 	.word	0xffffffff


	//   ....[68]....
        /*014c*/ 	.word	0xffffffff


	//   ....[69]....
        /*0150*/ 	.word	0xffffffff


	//   ....[70]....
        /*0154*/ 	.word	0xffffffff


	//   ....[71]....
        /*0158*/ 	.word	0xffffffff


	//   ....[72]....
        /*015c*/ 	.word	0xffffffff


	//   ....[73]....
        /*0160*/ 	.word	0xffffffff


	//   ....[74]....
        /*0164*/ 	.word	0xffffffff


	//   ....[75]....
        /*0168*/ 	.word	0xffffffff


	//   ....[76]....
        /*016c*/ 	.word	0xffffffff


	//   ....[77]....
        /*0170*/ 	.word	0xffffffff


	//   ....[78]....
        /*0174*/ 	.word	0xffffffff


	//   ....[79]....
        /*0178*/ 	.word	0xffffffff


	//   ....[80]....
        /*017c*/ 	.word	0xffffffff


	//   ....[81]....
        /*0180*/ 	.word	0xffffffff


	//   ....[82]....
        /*0184*/ 	.word	0xffffffff


	//   ....[83]....
        /*0188*/ 	.word	0xffffffff


	//   ....[84]....
        /*018c*/ 	.word	0xffffffff


	//   ....[85]....
        /*0190*/ 	.word	0xffffffff


	//   ....[86]....
        /*0194*/ 	.word	0xffffffff


	//   ....[87]....
        /*0198*/ 	.word	0xffffffff


	//   ....[88]....
        /*019c*/ 	.word	0xffffffff


	//   ....[89]....
        /*01a0*/ 	.word	0xffffffff


	//   ....[90]....
        /*01a4*/ 	.word	0xffffffff


	//   ....[91]....
        /*01a8*/ 	.word	0xffffffff


	//   ....[92]....
        /*01ac*/ 	.word	0xffffffff


	//   ....[93]....
        /*01b0*/ 	.word	0xffffffff


	//   ....[94]....
        /*01b4*/ 	.word	0xffffffff


	//   ....[95]....
        /*01b8*/ 	.word	0xffffffff


	//   ....[96]....
        /*01bc*/ 	.word	0xffffffff


	//   ....[97]....
        /*01c0*/ 	.word	0xffffffff


	//   ....[98]....
        /*01c4*/ 	.word	0xffffffff


	//   ....[99]....
        /*01c8*/ 	.word	0xffffffff


	//   ....[100]....
        /*01cc*/ 	.word	0xffffffff


	//   ....[101]....
        /*01d0*/ 	.word	0xffffffff


	//   ....[102]....
        /*01d4*/ 	.word	0xffffffff


	//   ....[103]....
        /*01d8*/ 	.word	0xffffffff


	//   ....[104]....
        /*01dc*/ 	.word	0xffffffff


	//   ....[105]....
        /*01e0*/ 	.word	0xffffffff


	//   ....[106]....
        /*01e4*/ 	.word	0xffffffff


	//   ....[107]....
        /*01e8*/ 	.word	0xffffffff


	//   ....[108]....
        /*01ec*/ 	.word	0xffffffff


	//   ....[109]....
        /*01f0*/ 	.word	0xffffffff


	//   ....[110]....
        /*01f4*/ 	.word	0xffffffff


	//   ....[111]....
        /*01f8*/ 	.word	0xffffffff


	//   ....[112]....
        /*01fc*/ 	.word	0xffffffff


	//   ....[113]....
        /*0200*/ 	.word	0xffffffff


	//   ....[114]....
        /*0204*/ 	.word	0xffffffff


	//   ....[115]....
        /*0208*/ 	.word	0xffffffff


	//   ....[116]....
        /*020c*/ 	.word	0xffffffff


	//   ....[117]....
        /*0210*/ 	.word	0xffffffff


	//   ....[118]....
        /*0214*/ 	.word	0xffffffff


	//   ....[119]....
        /*0218*/ 	.word	0xffffffff


	//   ....[120]....
        /*021c*/ 	.word	0xffffffff


	//   ....[121]....
        /*0220*/ 	.word	0xffffffff


	//   ....[122]....
        /*0224*/ 	.word	0xffffffff


	//   ....[123]....
        /*0228*/ 	.word	0xffffffff


	//   ....[124]....
        /*022c*/ 	.word	0xffffffff


	//   ....[125]....
        /*0230*/ 	.word	0xffffffff


	//   ....[126]....
        /*0234*/ 	.word	0xffffffff


	//   ....[127]....
        /*0238*/ 	.word	0xffffffff


	//   ....[128]....
        /*023c*/ 	.word	0xffffffff


	//   ....[129]....
        /*0240*/ 	.word	0xffffffff


	//   ....[130]....
        /*0244*/ 	.word	0xffffffff


	//   ....[131]....
        /*0248*/ 	.word	0xffffffff


	//   ....[132]....
        /*024c*/ 	.word	0xffffffff


	//   ....[133]....
        /*0250*/ 	.word	0xffffffff


	//   ....[134]....
        /*0254*/ 	.word	0xffffffff


	//   ....[135]....
        /*0258*/ 	.word	0xffffffff


	//   ....[136]....
        /*025c*/ 	.word	0xffffffff


	//   ....[137]....
        /*0260*/ 	.word	0xffffffff


	//   ....[138]....
        /*0264*/ 	.word	0xffffffff


	//   ....[139]....
        /*0268*/ 	.word	0xffffffff


	//   ....[140]....
        /*026c*/ 	.word	0xffffffff


	//   ....[141]....
        /*0270*/ 	.word	0xffffffff


	//   ....[142]....
        /*0274*/ 	.word	0xffffffff


	//   ....[143]....
        /*0278*/ 	.word	0xffffffff


	//   ....[144]....
        /*027c*/ 	.word	0xffffffff


	//   ....[145]....
        /*0280*/ 	.word	0xffffffff


	//   ....[146]....
        /*0284*/ 	.word	0xffffffff


	//   ....[147]....
        /*0288*/ 	.word	0xffffffff


	//   ....[148]....
        /*028c*/ 	.word	0xffffffff


	//   ....[149]....
        /*0290*/ 	.word	0xffffffff


	//   ....[150]....
        /*0294*/ 	.word	0xffffffff


	//   ....[151]....
        /*0298*/ 	.word	0xffffffff


	//   ....[152]....
        /*029c*/ 	.word	0xffffffff


	//   ....[153]....
        /*02a0*/ 	.word	0xffffffff


	//   ....[154]....
        /*02a4*/ 	.word	0xffffffff


	//   ....[155]....
        /*02a8*/ 	.word	0xffffffff


	//   ....[156]....
        /*02ac*/ 	.word	0xffffffff


	//   ....[157]....
        /*02b0*/ 	.word	0xffffffff


	//   ....[158]....
        /*02b4*/ 	.word	0xffffffff


	//   ....[159]....
        /*02b8*/ 	.word	0xffffffff


	//   ....[160]....
        /*02bc*/ 	.word	0xffffffff


	//   ....[161]....
        /*02c0*/ 	.word	0xffffffff


	//   ....[162]....
        /*02c4*/ 	.word	0xffffffff


	//----- nvinfo : EIATTR_COOP_GROUP_INSTR_OFFSETS
	.align		4
.L_1677:
        /*02c8*/ 	.byte	0x04, 0x28
        /*02ca*/ 	.short	(.L_1679 - .L_1678)


	//   ....[0]....
.L_1678:
        /*02cc*/ 	.word	0x000005f0


	//   ....[1]....
        /*02d0*/ 	.word	0x00000680


	//   ....[2]....
        /*02d4*/ 	.word	0x000007d0


	//   ....[3]....
        /*02d8*/ 	.word	0x00000900


	//   ....[4]....
        /*02dc*/ 	.word	0x00001150


	//   ....[5]....
        /*02e0*/ 	.word	0x00001b40


	//   ....[6]....
        /*02e4*/ 	.word	0x00001e90


	//   ....[7]....
        /*02e8*/ 	.word	0x00003fa0


	//   ....[8]....
        /*02ec*/ 	.word	0x00003fc0


	//   ....[9]....
        /*02f0*/ 	.word	0x00003ff0


	//   ....[10]....
        /*02f4*/ 	.word	0x00004000


	//   ....[11]....
        /*02f8*/ 	.word	0x000040b0


	//   ....[12]....
        /*02fc*/ 	.word	0x000040d0


	//   ....[13]....
        /*0300*/ 	.word	0x000040e0


	//   ....[14]....
        /*0304*/ 	.word	0x000040f0


	//   ....[15]....
        /*0308*/ 	.word	0x000041b0


	//   ....[16]....
        /*030c*/ 	.word	0x000041d0


	//   ....[17]....
        /*0310*/ 	.word	0x000041e0


	//   ....[18]....
        /*0314*/ 	.word	0x000041f0


	//   ....[19]....
        /*0318*/ 	.word	0x000042b0


	//   ....[20]....
        /*031c*/ 	.word	0x000042d0


	//   ....[21]....
        /*0320*/ 	.word	0x000042e0


	//   ....[22]....
        /*0324*/ 	.word	0x000042f0


	//   ....[23]....
        /*0328*/ 	.word	0x000043b0


	//   ....[24]....
        /*032c*/ 	.word	0x000043c0


	//   ....[25]....
        /*0330*/ 	.word	0x000043d0


	//   ....[26]....
        /*0334*/ 	.word	0x000043e0


	//   ....[27]....
        /*0338*/ 	.word	0x00004520


	//   ....[28]....
        /*033c*/ 	.word	0x00004590


	//   ....[29]....
        /*0340*/ 	.word	0x00004600


	//   ....[30]....
        /*0344*/ 	.word	0x00004670


	//   ....[31]....
        /*0348*/ 	.word	0x00004690


	//   ....[32]....
        /*034c*/ 	.word	0x000046a0


	//   ....[33]....
        /*0350*/ 	.word	0x000046b0


	//   ....[34]....
        /*0354*/ 	.word	0x000046c0


	//   ....[35]....
        /*0358*/ 	.word	0x000046d0


	//   ....[36]....
        /*035c*/ 	.word	0x000046e0


	//   ....[37]....
        /*0360*/ 	.word	0x000046f0


	//   ....[38]....
        /*0364*/ 	.word	0x00004700


	//   ....[39]....
        /*0368*/ 	.word	0x00005cd0


	//   ....[40]....
        /*036c*/ 	.word	0x00005cf0


	//   ....[41]....
        /*0370*/ 	.word	0x00005d00


	//   ....[42]....
        /*0374*/ 	.word	0x00005d10


	//   ....[43]....
        /*0378*/ 	.word	0x00005e30


	//   ....[44]....
        /*037c*/ 	.word	0x00005e40


	//   ....[45]....
        /*0380*/ 	.word	0x00005e50


	//   ....[46]....
        /*0384*/ 	.word	0x00005e60


	//   ....[47]....
        /*0388*/ 	.word	0x00005f80


	//   ....[48]....
        /*038c*/ 	.word	0x00005fa0


	//   ....[49]....
        /*0390*/ 	.word	0x00005fb0


	//   ....[50]....
        /*0394*/ 	.word	0x00005fc0


	//   ....[51]....
        /*0398*/ 	.word	0x000060e0


	//   ....[52]....
        /*039c*/ 	.word	0x000060f0


	//   ....[53]....
        /*03a0*/ 	.word	0x00006100


	//   ....[54]....
        /*03a4*/ 	.word	0x00006110


	//   ....[55]....
        /*03a8*/ 	.word	0x00006230


	//   ....[56]....
        /*03ac*/ 	.word	0x00006250


	//   ....[57]....
        /*03b0*/ 	.word	0x00006260


	//   ....[58]....
        /*03b4*/ 	.word	0x00006270


	//   ....[59]....
        /*03b8*/ 	.word	0x00006370


	//   ....[60]....
        /*03bc*/ 	.word	0x00006380


	//   ....[61]....
        /*03c0*/ 	.word	0x00006390


	//   ....[62]....
        /*03c4*/ 	.word	0x000063a0


	//   ....[63]....
        /*03c8*/ 	.word	0x000063b0


	//   ....[64]....
        /*03cc*/ 	.word	0x000063c0


	//   ....[65]....
        /*03d0*/ 	.word	0x000063d0


	//   ....[66]....
        /*03d4*/ 	.word	0x00006400


	//   ....[67]....
        /*03d8*/ 	.word	0x00006430


	//   ....[68]....
        /*03dc*/ 	.word	0x00006460


	//   ....[69]....
        /*03e0*/ 	.word	0x00006480


	//   ....[70]....
        /*03e4*/ 	.word	0x00006490


	//   ....[71]....
        /*03e8*/ 	.word	0x00007bc0


	//   ....[72]....
        /*03ec*/ 	.word	0x00007bf0


	//   ....[73]....
        /*03f0*/ 	.word	0x00007c30


	//   ....[74]....
        /*03f4*/ 	.word	0x00007c90


	//   ....[75]....
        /*03f8*/ 	.word	0x00007d80


	//   ....[76]....
        /*03fc*/ 	.word	0x00007dd0


	//   ....[77]....
        /*0400*/ 	.word	0x00007e10


	//   ....[78]....
        /*0404*/ 	.word	0x00007e40


	//   ....[79]....
        /*0408*/ 	.word	0x00007ec0


	//   ....[80]....
        /*040c*/ 	.word	0x00007f30


	//   ....[81]....
        /*0410*/ 	.word	0x00007f90


	//   ....[82]....
        /*0414*/ 	.word	0x00007fc0


	//   ....[83]....
        /*0418*/ 	.word	0x000080c0


	//   ....[84]....
        /*041c*/ 	.word	0x00008160


	//   ....[85]....
        /*0420*/ 	.word	0x00008190


	//   ....[86]....
        /*0424*/ 	.word	0x000081c0


	//   ....[87]....
        /*0428*/ 	.word	0x00008290


	//   ....[88]....
        /*042c*/ 	.word	0x000082f0


	//   ....[89]....
        /*0430*/ 	.word	0x00008330


	//   ....[90]....
        /*0434*/ 	.word	0x00008360


	//   ....[91]....
        /*0438*/ 	.word	0x00008a40


	//   ....[92]....
        /*043c*/ 	.word	0x00008d30


	//   ....[93]....
        /*0440*/ 	.word	0x00008e10


	//   ....[94]....
        /*0444*/ 	.word	0x00008e70


	//   ....[95]....
        /*0448*/ 	.word	0x00008ec0


	//   ....[96]....
        /*044c*/ 	.word	0x00008ee0


	//   ....[97]....
        /*0450*/ 	.word	0x00008f00


	//   ....[98]....
        /*0454*/ 	.word	0x00009000


	//   ....[99]....
        /*0458*/ 	.word	0x00009050


	//   ....[100]....
        /*045c*/ 	.word	0x000090a0


	//   ....[101]....
        /*0460*/ 	.word	0x000090c0


	//   ....[102]....
        /*0464*/ 	.word	0x000090e0


	//   ....[103]....
        /*0468*/ 	.word	0x00009790


	//   ....[104]....
        /*046c*/ 	.word	0x00009810


	//   ....[105]....
        /*0470*/ 	.word	0x00009880


	//   ....[106]....
        /*0474*/ 	.word	0x000098f0


	//   ....[107]....
        /*0478*/ 	.word	0x00009a40


	//   ....[108]....
        /*047c*/ 	.word	0x00009ab0


	//   ....[109]....
        /*0480*/ 	.word	0x00009b20


	//   ....[110]....
        /*0484*/ 	.word	0x00009b90


	//   ....[111]....
        /*0488*/ 	.word	0x00009cb0


	//   ....[112]....
        /*048c*/ 	.word	0x00009d20


	//   ....[113]....
        /*0490*/ 	.word	0x00009d90


	//   ....[114]....
        /*0494*/ 	.word	0x00009e00


	//   ....[115]....
        /*0498*/ 	.word	0x00009f30


	//   ....[116]....
        /*049c*/ 	.word	0x00009fa0


	//   ....[117]....
        /*04a0*/ 	.word	0x0000a010


	//   ....[118]....
        /*04a4*/ 	.word	0x0000a080


	//   ....[119]....
        /*04a8*/ 	.word	0x0000a1b0


	//   ....[120]....
        /*04ac*/ 	.word	0x0000a220


	//   ....[121]....
        /*04b0*/ 	.word	0x0000a290


	//   ....[122]....
        /*04b4*/ 	.word	0x0000a300


	//   ....[123]....
        /*04b8*/ 	.word	0x0000a370


	//   ....[124]....
        /*04bc*/ 	.word	0x0000a3e0


	//   ....[125]....
        /*04c0*/ 	.word	0x0000a450


	//   ....[126]....
        /*04c4*/ 	.word	0x0000a4c0


	//   ....[127]....
        /*04c8*/ 	.word	0x0000a560


	//   ....[128]....
        /*04cc*/ 	.word	0x0000a5d0


	//   ....[129]....
        /*04d0*/ 	.word	0x0000a640


	//   ....[130]....
        /*04d4*/ 	.word	0x0000a6b0


	//   ....[131]....
        /*04d8*/ 	.word	0x0000a730


	//   ....[132]....
        /*04dc*/ 	.word	0x0000a7b0


	//   ....[133]....
        /*04e0*/ 	.word	0x0000a820


	//   ....[134]....
        /*04e4*/ 	.word	0x0000a890


	//   ....[135]....
        /*04e8*/ 	.word	0x0000a910


	//   ....[136]....
        /*04ec*/ 	.word	0x0000a980


	//   ....[137]....
        /*04f0*/ 	.word	0x0000a9f0


	//   ....[138]....
        /*04f4*/ 	.word	0x0000aa60


	//   ....[139]....
        /*04f8*/ 	.word	0x0000aae0


	//   ....[140]....
        /*04fc*/ 	.word	0x0000ab60


	//   ....[141]....
        /*0500*/ 	.word	0x0000abd0


	//   ....[142]....
        /*0504*/ 	.word	0x0000ac40


	//   ....[143]....
        /*0508*/ 	.word	0x0000acc0


	//   ....[144]....
        /*050c*/ 	.word	0x0000ad30


	//   ....[145]....
        /*0510*/ 	.word	0x0000ada0


	//   ....[146]....
        /*0514*/ 	.word	0x0000ae10


	//   ....[147]....
        /*0518*/ 	.word	0x0000ae90


	//   ....[148]....
        /*051c*/ 	.word	0x0000af10


	//   ....[149]....
        /*0520*/ 	.word	0x0000af80


	//   ....[150]....
        /*0524*/ 	.word	0x0000aff0


	//   ....[151]....
        /*0528*/ 	.word	0x0000b070


	//   ....[152]....
        /*052c*/ 	.word	0x0000b0e0


	//   ....[153]....
        /*0530*/ 	.word	0x0000b150


	//   ....[154]....
        /*0534*/ 	.word	0x0000b1c0


	//   ....[155]....
        /*0538*/ 	.word	0x0000b230


	//   ....[156]....
        /*053c*/ 	.word	0x0000b2a0


	//   ....[157]....
        /*0540*/ 	.word	0x0000b310


	//   ....[158]....
        /*0544*/ 	.word	0x0000b380


	//   ....[159]....
        /*0548*/ 	.word	0x0000b450


	//   ....[160]....
        /*054c*/ 	.word	0x0000b4c0


	//   ....[161]....
        /*0550*/ 	.word	0x0000b530


	//   ....[162]....
        /*0554*/ 	.word	0x0000b5a0


	//----- nvinfo : EIATTR_EXIT_INSTR_OFFSETS
	.align		4
.L_1679:
        /*0558*/ 	.byte	0x04, 0x1c
        /*055a*/ 	.short	(.L_1681 - .L_1680)


	//   ....[0]....
.L_1680:
        /*055c*/ 	.word	0x000091f0


	//   ....[1]....
        /*0560*/ 	.word	0x00009730


	//----- nvinfo : EIATTR_MAX_THREADS
	.align		4
.L_1681:
        /*0564*/ 	.byte	0x04, 0x05
        /*0566*/ 	.short	(.L_1683 - .L_1682)
.L_1682:
        /*0568*/ 	.word	0x00000080
        /*056c*/ 	.word	0x00000001
        /*0570*/ 	.word	0x00000001


	//----- nvinfo : EIATTR_CRS_STACK_SIZE
	.align		4
.L_1683:
        /*0574*/ 	.byte	0x04, 0x1e
        /*0576*/ 	.short	(.L_1685 - .L_1684)
.L_1684:
        /*0578*/ 	.word	0x00000000
.L_1685:


//--------------------- .nv.info._Z25selective_scan_bwd_kernelI32Selective_Scan_bwd_kernel_traitsILi128ELi16ELb1ELb0ELb0ELb1ELb0EN3c108BFloat16ENS1_7complexIfEEEEv12SSMParamsBwd --------------------------
	.section	.nv.info._Z25selective_scan_bwd_kernelI32Selective_Scan_bwd_kernel_traitsILi128ELi16ELb1ELb0ELb0ELb1ELb0EN3c108BFloat16ENS1_7complexIfEEEEv12SSMParamsBwd,"",@"SHT_CUDA_INFO"
	.sectionflags	@""
	.align	4


	//----- nvinfo : EIATTR_CUDA_API_VERSION
	.align		4
        /*0000*/ 	.byte	0x04, 0x37
        /*0002*/ 	.short	(.L_1687 - .L_1686)
.L_1686:
        /*0004*/ 	.word	0x00000082


	//----- nvinfo : EIATTR_SW2861232_WAR
	.align		4
.L_1687:
        /*0008*/ 	.byte	0x01, 0x35
	.zero		2


	//----- nvinfo : EIATTR_PARAM_CBANK
	.align		4
        /*000c*/ 	.byte	0x04, 0x0a
        /*000e*/ 	.short	(.L_1689 - .L_1688)
	.align		4
.L_1688:
        /*0010*/ 	.word	index@(.nv.constant0._Z25selective_scan_bwd_kernelI32Selective_Scan_bwd_kernel_traitsILi128ELi16ELb1ELb0ELb0ELb1ELb0EN3c108BFloat16ENS1_7complexIfEEEEv12SSMParamsBwd)
        /*0014*/ 	.short	0x0160
        /*0016*/ 	.short	0x01f0


	//----- nvinfo : EIATTR_CBANK_PARAM_SIZE
	.align		4
.L_1689:
        /*0018*/ 	.byte	0x03, 0x19
        /*001a*/ 	.short	0x01f0


	//----- nvinfo : EIATTR_KPARAM_INFO
	.align		4
        /*001c*/ 	.byte	0x04, 0x17
        /*001e*/ 	.short	(.L_1691 - .L_1690)
.L_1690:
        /*0020*/ 	.word	0x00000000
        /*0024*/ 	.short	0x0000
        /*0026*/ 	.short	0x0000
        /*0028*/ 	.byte	0x00, 0xf0, 0xc1, 0x07


	//----- nvinfo : EIATTR_MAXREG_COUNT
	.align		4
.L_1691:
        /*002c*/ 	.byte	0x03, 0x1b
        /*002e*/ 	.short	0x00ff


	//----- nvinfo : EIATTR_NUM_BARRIERS
	.align		4
        /*0030*/ 	.byte	0x02, 0x4c
        /*0032*/ 	.byte	0x01
	.zero		1


	//----- nvinfo : EIATTR_MERCURY_ISA_VERSION
	.align		4
        /*0034*/ 	.byte	0x03, 0x5f
        /*0036*/ 	.short	0x0000


	//----- nvinfo : EIATTR_COOP_GROUP_MASK_REGIDS
	.align		4
        /*0038*/ 	.byte	0x04, 0x29
        /*003a*/ 	.short	(.L_1693 - .L_1692)


	//   ....[0]....
.L_1692:
        /*003c*/ 	.word	0xffffffff


	//   ....[1]....
        /*0040*/ 	.word	0xffffffff


	//   ....[2]....
        /*0044*/ 	.word	0xffffffff


	//   ....[3]....
        /*0048*/ 	.word	0xffffffff


	//   ....[4]....
        /*004c*/ 	.word	0xffffffff


	//   ....[5]....
        /*0050*/ 	.word	0xffffffff


	//   ....[6]....
        /*0054*/ 	.word	0xffffffff


	//   ....[7]....
        /*0058*/ 	.word	0xffffffff


	//   ....[8]....
        /*005c*/ 	.word	0xffffffff


	//   ....[9]....
        /*0060*/ 	.word	0xffffffff


	//   ....[10]....
        /*0064*/ 	.word	0xffffffff


	//   ....[11]....
        /*0068*/ 	.word	0xffffffff


	//   ....[12]....
        /*006c*/ 	.word	0xffffffff


	//   ....[13]....
        /*0070*/ 	.word	0xffffffff


	//   ....[14]....
        /*0074*/ 	.word	0xffffffff


	//   ....[15]....
        /*0078*/ 	.word	0xffffffff


	//   ....[16]....
        /*007c*/ 	.word	0xffffffff


	//   ....[17]....
        /*0080*/ 	.word	0xffffffff


	//   ....[18]....
        /*0084*/ 	.word	0xffffffff


	//   ....[19]....
        /*0088*/ 	.word	0xffffffff


	//   ....[20]....
        /*008c*/ 	.word	0xffffffff


	//   ....[21]....
        /*0090*/ 	.word	0xffffffff


	//   ....[22]....
        /*0094*/ 	.word	0xffffffff


	//   ....[23]....
        /*0098*/ 	.word	0xffffffff


	//   ....[24]....
        /*009c*/ 	.word	0xffffffff


	//   ....[25]....
        /*00a0*/ 	.word	0xffffffff


	//   ....[26]....
        /*00a4*/ 	.word	0xffffffff


	//   ....[27]....
        /*00a8*/ 	.word	0xffffffff


	//   ....[28]....
        /*00ac*/ 	.word	0xffffffff


	//   ....[29]....
        /*00b0*/ 	.word	0xffffffff


	//   ....[30]....
        /*00b4*/ 	.word	0xffffffff


	//   ....[31]....
        /*00b8*/ 	.word	0xffffffff


	//   ....[32]....
        /*00bc*/ 	.word	0xffffffff


	//   ....[33]....
        /*00c0*/ 	.word	0xffffffff


	//   ....[34]....
        /*00c4*/ 	.word	0xffffffff


	//   ....[35]....
        /*00c8*/ 	.word	0xffffffff


	//   ....[36]....
        /*00cc*/ 	.word	0xffffffff


	//   ....[37]....
        /*00d0*/ 	.word	0xffffffff


	//   ....[38]....
        /*00d4*/ 	.word	0xffffffff


	//   ....[39]....
        /*00d8*/ 	.word	0xffffffff


	//   ....[40]....
        /*00dc*/ 	.word	0xffffffff


	//   ....[41]....
        /*00e0*/ 	.word	0xffffffff


	//   ....[42]....
        /*00e4*/ 	.word	0xffffffff


	//   ....[43]....
        /*00e8*/ 	.word	0xffffffff


	//   ....[44]....
        /*00ec*/ 	.word	0xffffffff


	//   ....[45]....
        /*00f0*/ 	.word	0xffffffff


	//   ....[46]....
        /*00f4*/ 	.word	0xffffffff


	//   ....[47]....
        /*00f8*/ 	.word	0xffffffff


	//   ....[48]....
        /*00fc*/ 	.word	0xffffffff


	//   ....[49]....
        /*0100*/ 	.word	0xffffffff


	//   ....[50]....
        /*0104*/ 	.word	0xffffffff


	//   ....[51]....
        /*0108*/ 	.word	0xffffffff


	//   ....[52]....
        /*010c*/ 	.word	0xffffffff


	//   ....[53]....
        /*0110*/ 	.word	0xffffffff


	//   ....[54]....
        /*0114*/ 	.word	0xffffffff


	//   ....[55]....
        /*0118*/ 	.word	0xffffffff


	//   ....[56]....
        /*011c*/ 	.word	0xffffffff


	//   ....[57]....
        /*0120*/ 	.word	0xffffffff


	//   ....[58]....
        /*0124*/ 	.word	0xffffffff


	//   ....[59]....
        /*0128*/ 	.word	0xffffffff


	//   ....[60]....
        /*012c*/ 	.word	0xffffffff


	//   ....[61]....
        /*0130*/ 	.word	0xffffffff


	//   ....[62]....
        /*0134*/ 	.word	0xffffffff


	//   ....[63]....
        /*0138*/ 	.word	0xffffffff


	//   ....[64]....
        /*013c*/ 	.word	0xffffffff


	//   ....[65]....
        /*0140*/ 	.word	0xffffffff


	//   ....[66]....
        /*0144*/ 	.word	0xffffffff


	//   ....[67]....
        /*0148*/ 	.word	0xffffffff


	//   ....[68]....
        /*014c*/ 	.word	0xffffffff


	//   ....[69]....
        /*0150*/ 	.word	0xffffffff


	//   ....[70]....
        /*0154*/ 	.word	0xffffffff


	//   ....[71]....
        /*0158*/ 	.word	0xffffffff


	//   ....[72]....
        /*015c*/ 	.word	0xffffffff


	//   ....[73]....
        /*0160*/ 	.word	0xffffffff


	//   ....[74]....
        /*0164*/ 	.word	0xffffffff


	//   ....[75]....
        /*0168*/ 	.word	0xffffffff


	//   ....[76]....
        /*016c*/ 	.word	0xffffffff


	//   ....[77]....
        /*0170*/ 	.word	0xffffffff


	//   ....[78]....
        /*0174*/ 	.word	0xffffffff


	//   ....[79]....
        /*0178*/ 	.word	0xffffffff


	//   ....[80]....
        /*017c*/ 	.word	0xffffffff


	//   ....[81]....
        /*0180*/ 	.word	0xffffffff


	//   ....[82]....
        /*0184*/ 	.word	0xffffffff


	//   ....[83]....
        /*0188*/ 	.word	0xffffffff


	//   ....[84]....
        /*018c*/ 	.word	0xffffffff


	//   ....[85]....
        /*0190*/ 	.word	0xffffffff


	//   ....[86]....
        /*0194*/ 	.word	0xffffffff


	//   ....[87]....
        /*0198*/ 	.word	0xffffffff


	//   ....[88]....
        /*019c*/ 	.word	0xffffffff


	//   ....[89]....
        /*01a0*/ 	.word	0xffffffff


	//   ....[90]....
        /*01a4*/ 	.word	0xffffffff


	//   ....[91]....
        /*01a8*/ 	.word	0xffffffff


	//   ....[92]....
        /*01ac*/ 	.word	0xffffffff


	//   ....[93]....
        /*01b0*/ 	.word	0xffffffff


	//   ....[94]....
        /*01b4*/ 	.word	0xffffffff


	//   ....[95]....
        /*01b8*/ 	.word	0xffffffff


	//   ....[96]....
        /*01bc*/ 	.word	0xffffffff


	//   ....[97]....
        /*01c0*/ 	.word	0xffffffff


	//   ....[98]....
        /*01c4*/ 	.word	0xffffffff


	//   ....[99]....
        /*01c8*/ 	.word	0xffffffff


	//   ....[100]....
        /*01cc*/ 	.word	0xffffffff


	//   ....[101]....
        /*01d0*/ 	.word	0xffffffff


	//   ....[102]....
        /*01d4*/ 	.word	0xffffffff


	//   ....[103]....
        /*01d8*/ 	.word	0xffffffff


	//   ....[104]....
        /*01dc*/ 	.word	0xffffffff


	//   ....[105]....
        /*01e0*/ 	.word	0xffffffff


	//   ....[106]....
        /*01e4*/ 	.word	0xffffffff


	//   ....[107]....
        /*01e8*/ 	.word	0xffffffff


	//   ....[108]....
        /*01ec*/ 	.word	0xffffffff


	//   ....[109]....
        /*01f0*/ 	.word	0xffffffff


	//   ....[110]....
        /*01f4*/ 	.word	0xffffffff


	//   ....[111]....
        /*01f8*/ 	.word	0xffffffff


	//   ....[112]....
        /*01fc*/ 	.word	0xffffffff


	//   ....[113]....
        /*0200*/ 	.word	0xffffffff


	//   ....[114]....
        /*0204*/ 	.word	0xffffffff


	//   ....[115]....
        /*0208*/ 	.word	0xffffffff


	//   ....[116]....
        /*020c*/ 	.word	0xffffffff


	//   ....[117]....
        /*0210*/ 	.word	0xffffffff


	//   ....[118]....
        /*0214*/ 	.word	0xffffffff


	//   ....[119]....
        /*0218*/ 	.word	0xffffffff


	//   ....[120]....
        /*021c*/ 	.word	0xffffffff


	//   ....[121]....
        /*0220*/ 	.word	0xffffffff


	//   ....[122]....
        /*0224*/ 	.word	0xffffffff


	//   ....[123]....
        /*0228*/ 	.word	0xffffffff


	//   ....[124]....
        /*022c*/ 	.word	0xffffffff


	//   ....[125]....
        /*0230*/ 	.word	0xffffffff


	//   ....[126]....
        /*0234*/ 	.word	0xffffffff


	//   ....[127]....
        /*0238*/ 	.word	0xffffffff


	//   ....[128]....
        /*023c*/ 	.word	0xffffffff


	//   ....[129]....
        /*0240*/ 	.word	0xffffffff


	//   ....[130]....
        /*0244*/ 	.word	0xffffffff


	//   ....[131]....
        /*0248*/ 	.word	0xffffffff


	//   ....[132]....
        /*024c*/ 	.word	0xffffffff


	//   ....[133]....
        /*0250*/ 	.word	0xffffffff


	//   ....[134]....
        /*0254*/ 	.word	0xffffffff


	//   ....[135]....
        /*0258*/ 	.word	0xffffffff


	//   ....[136]....
        /*025c*/ 	.word	0xffffffff


	//   ....[137]....
        /*0260*/ 	.word	0xffffffff


	//   ....[138]....
        /*0264*/ 	.word	0xffffffff


	//   ....[139]....
        /*0268*/ 	.word	0xffffffff


	//   ....[140]....
        /*026c*/ 	.word	0xffffffff


	//   ....[141]....
        /*0270*/ 	.word	0xffffffff


	//   ....[142]....
        /*0274*/ 	.word	0xffffffff


	//   ....[143]....
        /*0278*/ 	.word	0xffffffff


	//   ....[144]....
        /*027c*/ 	.word	0xffffffff


	//   ....[145]....
        /*0280*/ 	.word	0xffffffff


	//   ....[146]....
        /*0284*/ 	.word	0xffffffff


	//   ....[147]....
        /*0288*/ 	.word	0xffffffff


	//   ....[148]....
        /*028c*/ 	.word	0xffffffff


	//   ....[149]....
        /*0290*/ 	.word	0xffffffff


	//   ....[150]....
        /*0294*/ 	.word	0xffffffff


	//   ....[151]....
        /*0298*/ 	.word	0xffffffff


	//   ....[152]....
        /*029c*/ 	.word	0xffffffff


	//   ....[153]....
        /*02a0*/ 	.word	0xffffffff


	//   ....[154]....
        /*02a4*/ 	.word	0xffffffff


	//   ....[155]....
        /*02a8*/ 	.word	0xffffffff


	//   ....[156]....
        /*02ac*/ 	.word	0xffffffff


	//   ....[157]....
        /*02b0*/ 	.word	0xffffffff


	//   ....[158]....
        /*02b4*/ 	.word	0xffffffff


	//   ....[159]....
        /*02b8*/ 	.word	0xffffffff


	//----- nvinfo : EIATTR_COOP_GROUP_INSTR_OFFSETS
	.align		4
.L_1693:
        /*02bc*/ 	.byte	0x04, 0x28
        /*02be*/ 	.short	(.L_1695 - .L_1694)


	//   ....[0]....
.L_1694:
        /*02c0*/ 	.word	0x00000600


	//   ....[1]....
        /*02c4*/ 	.word	0x00000690


	//   ....[2]....
        /*02c8*/ 	.word	0x00000780


	//   ....[3]....
        /*02cc*/ 	.word	0x00004eb0


	//   ....[4]....
        /*02d0*/ 	.word	0x00004ed0


	//   ....[5]....
        /*02d4*/ 	.word	0x00004f00


	//   ....[6]....
        /*02d8*/ 	.word	0x00004f10


	//   ....[7]....
        /*02dc*/ 	.word	0x00004fc0


	//   ....[8]....
        /*02e0*/ 	.word	0x00004fe0


	//   ....[9]....
        /*02e4*/ 	.word	0x00004ff0


	//   ....[10]....
        /*02e8*/ 	.word	0x00005000


	//   ....[11]....
        /*02ec*/ 	.word	0x000050c0


	//   ....[12]....
        /*02f0*/ 	.word	0x000050e0


	//   ....[13]....
        /*02f4*/ 	.word	0x000050f0


	//   ....[14]....
        /*02f8*/ 	.word	0x00005100


	//   ....[15]....
        /*02fc*/ 	.word	0x000051c0


	//   ....[16]....
        /*0300*/ 	.word	0x000051e0


	//   ....[17]....
        /*0304*/ 	.word	0x000051f0


	//   ....[18]....
        /*0308*/ 	.word	0x00005200


	//   ....[19]....
        /*030c*/ 	.word	0x000052c0


	//   ....[20]....
        /*0310*/ 	.word	0x000052d0


	//   ....[21]....
        /*0314*/ 	.word	0x000052e0


	//   ....[22]....
        /*0318*/ 	.word	0x000052f0


	//   ....[23]....
        /*031c*/ 	.word	0x00005430


	//   ....[24]....
        /*0320*/ 	.word	0x000054a0


	//   ....[25]....
        /*0324*/ 	.word	0x00005510


	//   ....[26]....
        /*0328*/ 	.word	0x00005580


	//   ....[27]....
        /*032c*/ 	.word	0x000055a0


	//   ....[28]....
        /*0330*/ 	.word	0x000055b0


	//   ....[29]....
        /*0334*/ 	.word	0x000055c0


	//   ....[30]....
        /*0338*/ 	.word	0x000055d0


	//   ....[31]....
        /*033c*/ 	.word	0x000055e0


	//   ....[32]....
        /*0340*/ 	.word	0x000055f0


	//   ....[33]....
        /*0344*/ 	.word	0x00005600


	//   ....[34]....
        /*0348*/ 	.word	0x00005610


	//   ....[35]....
        /*034c*/ 	.word	0x00006be0


	//   ....[36]....
        /*0350*/ 	.word	0x00006c00


	//   ....[37]....
        /*0354*/ 	.word	0x00006c10


	//   ....[38]....
        /*0358*/ 	.word	0x00006c20


	//   ....[39]....
        /*035c*/ 	.word	0x00006d40


	//   ....[40]....
        /*0360*/ 	.word	0x00006d50


	//   ....[41]....
        /*0364*/ 	.word	0x00006d60


	//   ....[42]....
        /*0368*/ 	.word	0x00006d70


	//   ....[43]....
        /*036c*/ 	.word	0x00006e90


	//   ....[44]....
        /*0370*/ 	.word	0x00006eb0


	//   ....[45]....
        /*0374*/ 	.word	0x00006ec0


	//   ....[46]....
        /*0378*/ 	.word	0x00006ed0


	//   ....[47]....
        /*037c*/ 	.word	0x00006ff0


	//   ....[48]....
        /*0380*/ 	.word	0x00007000


	//   ....[49]....
        /*0384*/ 	.word	0x00007010


	//   ....[50]....
        /*0388*/ 	.word	0x00007020


	//   ....[51]....
        /*038c*/ 	.word	0x00007140


	//   ....[52]....
        /*0390*/ 	.word	0x00007160


	//   ....[53]....
        /*0394*/ 	.word	0x00007170


	//   ....[54]....
        /*0398*/ 	.word	0x00007180


	//   ....[55]....
        /*039c*/ 	.word	0x00007280


	//   ....[56]....
        /*03a0*/ 	.word	0x00007290


	//   ....[57]....
        /*03a4*/ 	.word	0x000072a0


	//   ....[58]....
        /*03a8*/ 	.word	0x000072b0


	//   ....[59]....
        /*03ac*/ 	.word	0x000072c0


	//   ....[60]....
        /*03b0*/ 	.word	0x000072d0


	//   ....[61]....
        /*03b4*/ 	.word	0x000072e0


	//   ....[62]....
        /*03b8*/ 	.word	0x00007310


	//   ....[63]....
        /*03bc*/ 	.word	0x00007340


	//   ....[64]....
        /*03c0*/ 	.word	0x00007370


	//   ....[65]....
        /*03c4*/ 	.word	0x00007390


	//   ....[66]....
        /*03c8*/ 	.word	0x000073a0


	//   ....[67]....
        /*03cc*/ 	.word	0x00008aa0


	//   ....[68]....
        /*03d0*/ 	.word	0x00008b90


	//   ....[69]....
        /*03d4*/ 	.word	0x00008bc0


	//   ....[70]....
        /*03d8*/ 	.word	0x00008bf0


	//   ....[71]....
        /*03dc*/ 	.word	0x00008cd0


	//   ....[72]....
        /*03e0*/ 	.word	0x00008d00


	//   ....[73]....
        /*03e4*/ 	.word	0x00008d30


	//   ....[74]....
        /*03e8*/ 	.word	0x00008d60


	//   ....[75]....
        /*03ec*/ 	.word	0x00008e00


	//   ....[76]....
        /*03f0*/ 	.word	0x00008e30


	//   ....[77]....
        /*03f4*/ 	.word	0x00008e60


	//   ....[78]....
        /*03f8*/ 	.word	0x00008ea0


	//   ....[79]....
        /*03fc*/ 	.word	0x00008ff0


	//   ....[80]....
        /*0400*/ 	.word	0x00009020


	//   ....[81]....
        /*0404*/ 	.word	0x00009050


	//   ....[82]....
        /*0408*/ 	.word	0x00009080


	//   ....[83]....
        /*040c*/ 	.word	0x000091b0


	//   ....[84]....
        /*0410*/ 	.word	0x000091f0


	//   ....[85]....
        /*0414*/ 	.word	0x00009220


	//   ....[86]....
        /*0418*/ 	.word	0x00009250


	//   ....[87]....
        /*041c*/ 	.word	0x00009900


	//   ....[88]....
        /*0420*/ 	.word	0x0000a050


	//   ....[89]....
        /*0424*/ 	.word	0x0000a400


	//   ....[90]....
        /*0428*/ 	.word	0x0000a600


	//   ....[91]....
        /*042c*/ 	.word	0x0000a660


	//   ....[92]....
        /*0430*/ 	.word	0x0000a6b0


	//   ....[93]....
        /*0434*/ 	.word	0x0000a6d0


	//   ....[94]....
        /*0438*/ 	.word	0x0000a6f0


	//   ....[95]....
        /*043c*/ 	.word	0x0000a7f0


	//   ....[96]....
        /*0440*/ 	.word	0x0000a840


	//   ....[97]....
        /*0444*/ 	.word	0x0000a890


	//   ....[98]....
        /*0448*/ 	.word	0x0000a8b0


	//   ....[99]....
        /*044c*/ 	.word	0x0000a8d0


	//   ....[100]....
        /*0450*/ 	.word	0x0000af80


	//   ....[101]....
        /*0454*/ 	.word	0x0000b000


	//   ....[102]....
        /*0458*/ 	.word	0x0000b070


	//   ....[103]....
        /*045c*/ 	.word	0x0000b0e0


	//   ....[104]....
        /*0460*/ 	.word	0x0000b230


	//   ....[105]....
        /*0464*/ 	.word	0x0000b2a0


	//   ....[106]....
        /*0468*/ 	.word	0x0000b310


	//   ....[107]....
        /*046c*/ 	.word	0x0000b380


	//   ....[108]....
        /*0470*/ 	.word	0x0000b4a0


	//   ....[109]....
        /*0474*/ 	.word	0x0000b510


	//   ....[110]....
        /*0478*/ 	.word	0x0000b580


	//   ....[111]....
        /*047c*/ 	.word	0x0000b5f0


	//   ....[112]....
        /*0480*/ 	.word	0x0000b720


	//   ....[113]....
        /*0484*/ 	.word	0x0000b790


	//   ....[114]....
        /*0488*/ 	.word	0x0000b800


	//   ....[115]....
        /*048c*/ 	.word	0x0000b870


	//   ....[116]....
        /*0490*/ 	.word	0x0000b9a0


	//   ....[117]....
        /*0494*/ 	.word	0x0000ba10


	//   ....[118]....
        /*0498*/ 	.word	0x0000ba80


	//   ....[119]....
        /*049c*/ 	.word	0x0000baf0


	//   ....[120]....
        /*04a0*/ 	.word	0x0000bb60


	//   ....[121]....
        /*04a4*/ 	.word	0x0000bbd0


	//   ....[122]....
        /*04a8*/ 	.word	0x0000bc40


	//   ....[123]....
        /*04ac*/ 	.word	0x0000bcb0


	//   ....[124]....
        /*04b0*/ 	.word	0x0000bd50


	//   ....[125]....
        /*04b4*/ 	.word	0x0000bdc0


	//   ....[126]....
        /*04b8*/ 	.word	0x0000be30


	//   ....[127]....
        /*04bc*/ 	.word	0x0000bea0


	//   ....[128]....
        /*04c0*/ 	.word	0x0000bf20


	//   ....[129]....
        /*04c4*/ 	.word	0x0000bfa0


	//   ....[130]....
        /*04c8*/ 	.word	0x0000c010


	//   ....[131]....
        /*04cc*/ 	.word	0x0000c080


	//   ....[132]....
        /*04d0*/ 	.word	0x0000c100


	//   ....[133]....
        /*04d4*/ 	.word	0x0000c170


	//   ....[134]....
        /*04d8*/ 	.word	0x0000c1e0


	//   ....[135]....
        /*04dc*/ 	.word	0x0000c250


	//   ....[136]....
        /*04e0*/ 	.word	0x0000c2d0


	//   ....[137]....
        /*04e4*/ 	.word	0x0000c350


	//   ....[138]....
        /*04e8*/ 	.word	0x0000c3c0


	//   ....[139]....
        /*04ec*/ 	.word	0x0000c430


	//   ....[140]....
        /*04f0*/ 	.word	0x0000c4b0


	//   ....[141]....
        /*04f4*/ 	.word	0x0000c520


	//   ....[142]....
        /*04f8*/ 	.word	0x0000c590


	//   ....[143]....
        /*04fc*/ 	.word	0x0000c600


	//   ....[144]....
        /*0500*/ 	.word	0x0000c680


	//   ....[145]....
        /*0504*/ 	.word	0x0000c700


	//   ....[146]....
        /*0508*/ 	.word	0x0000c770


	//   ....[147]....
        /*050c*/ 	.word	0x0000c7e0


	//   ....[148]....
        /*0510*/ 	.word	0x0000c860


	//   ....[149]....
        /*0514*/ 	.word	0x0000c8d0


	//   ....[150]....
        /*0518*/ 	.word	0x0000c940


	//   ....[151]....
        /*051c*/ 	.word	0x0000c9b0


	//   ....[152]....
        /*0520*/ 	.word	0x0000ca20


	//   ....[153]....
        /*0524*/ 	.word	0x0000ca90


	//   ....[154]....
        /*0528*/ 	.word	0x0000cb00


	//   ....[155]....
        /*052c*/ 	.word	0x0000cb70


	//   ....[156]....
        /*0530*/ 	.word	0x0000cc40


	//   ....[157]....
        /*0534*/ 	.word	0x0000ccb0


	//   ....[158]....
        /*0538*/ 	.word	0x0000cd20


	//   ....[159]....
        /*053c*/ 	.word	0x0000cd90


	//----- nvinfo : EIATTR_EXIT_INSTR_OFFSETS
	.align		4
.L_1695:
        /*0540*/ 	.byte	0x04, 0x1c
        /*0542*/ 	.short	(.L_1697 - .L_1696)


	//   ....[0]....
.L_1696:
        /*0544*/ 	.word	0x0000a9e0


	//   ....[1]....
        /*0548*/ 	.word	0x0000af20


	//----- nvinfo : EIATTR_MAX_THREADS
	.align		4
.L_1697:
        /*054c*/ 	.byte	0x04, 0x05
        /*054e*/ 	.short	(.L_1699 - .L_1698)
.L_1698:
        /*0550*/ 	.word	0x00000080
        /*0554*/ 	.word	0x00000001
        /*0558*/ 	.word	0x00000001


	//----- nvinfo : EIATTR_CRS_STACK_SIZE
	.align		4
.L_1699:
        /*055c*/ 	.byte	0x04, 0x1e
        /*055e*/ 	.short	(.L_1701 - .L_1700)
.L_1700:
        /*0560*/ 	.word	0x00000000
.L_1701:


//--------------------- .nv.info._Z25selective_scan_bwd_kernelI32Selective_Scan_bwd_kernel_traitsILi128ELi16ELb1ELb0ELb0ELb1ELb1EN3c108BFloat16ENS1_7complexIfEEEEv12SSMParamsBwd --------------------------
	.section	.nv.info._Z25selective_scan_bwd_kernelI32Selective_Scan_bwd_kernel_traitsILi128ELi16ELb1ELb0ELb0ELb1ELb1EN3c108BFloat16ENS1_7complexIfEEEEv12SSMParamsBwd,"",@"SHT_CUDA_INFO"
	.sectionflags	@""
	.align	4


	//----- nvinfo : EIATTR_CUDA_API_VERSION
	.align		4
        /*0000*/ 	.byte	0x04, 0x37
        /*0002*/ 	.short	(.L_1703 - .L_1702)
.L_1702:
        /*0004*/ 	.word	0x00000082


	//----- nvinfo : EIATTR_SW2861232_WAR
	.align		4
.L_1703:
        /*0008*/ 	.byte	0x01, 0x35
	.zero		2


	//----- nvinfo : EIATTR_PARAM_CBANK
	.align		4
        /*000c*/ 	.byte	0x04, 0x0a
        /*000e*/ 	.short	(.L_1705 - .L_1704)
	.align		4
.L_1704:
        /*0010*/ 	.word	index@(.nv.constant0._Z25selective_scan_bwd_kernelI32Selective_Scan_bwd_kernel_traitsILi128ELi16ELb1ELb0ELb0ELb1ELb1EN3c108BFloat16ENS1_7complexIfEEEEv12SSMParamsBwd)
        /*0014*/ 	.short	0x0160
        /*0016*/ 	.short	0x01f0


	//----- nvinfo : EIATTR_CBANK_PARAM_SIZE
	.align		4
.L_1705:
        /*0018*/ 	.byte	0x03, 0x19
        /*001a*/ 	.short	0x01f0


	//----- nvinfo : EIATTR_KPARAM_INFO
	.align		4
        /*001c*/ 	.byte	0x04, 0x17
        /*001e*/ 	.short	(.L_1707 - .L_1706)
.L_1706:
        /*0020*/ 	.word	0x00000000
        /*0024*/ 	.short	0x0000
        /*0026*/ 	.short	0x0000
        /*0028*/ 	.byte	0x00, 0xf0, 0xc1, 0x07


	//----- nvinfo : EIATTR_MAXREG_COUNT
	.align		4
.L_1707:
        /*002c*/ 	.byte	0x03, 0x1b
        /*002e*/ 	.short	0x00ff


	//----- nvinfo : EIATTR_NUM_BARRIERS
	.align		4
        /*0030*/ 	.byte	0x02, 0x4c
        /*0032*/ 	.byte	0x01
	.zero		1


	//----- nvinfo : EIATTR_MERCURY_ISA_VERSION
	.align		4
        /*0034*/ 	.byte	0x03, 0x5f
        /*0036*/ 	.short	0x0000


	//----- nvinfo : EIATTR_COOP_GROUP_MASK_REGIDS
	.align		4
        /*0038*/ 	.byte	0x04, 0x29
        /*003a*/ 	.short	(.L_1709 - .L_1708)


	//   ....[0]....
.L_1708:
        /*003c*/ 	.word	0xffffffff


	//   ....[1]....
        /*0040*/ 	.word	0xffffffff


	//   ....[2]....
        /*0044*/ 	.word	0xffffffff


	//   ....[3]....
        /*0048*/ 	.word	0xffffffff


	//   ....[4]....
        /*004c*/ 	.word	0xffffffff


	//   ....[5]....
        /*0050*/ 	.word	0xffffffff


	//   ....[6]....
        /*0054*/ 	.word	0xffffffff


	//   ....[7]....
        /*0058*/ 	.word	0xffffffff


	//   ....[8]....
        /*005c*/ 	.word	0xffffffff


	//   ....[9]....
        /*0060*/ 	.word	0xffffffff


	//   ....[10]....
        /*0064*/ 	.word	0xffffffff


	//   ....[11]....
        /*0068*/ 	.word	0xffffffff


	//   ....[12]....
        /*006c*/ 	.word	0xffffffff


	//   ....[13]....
        /*0070*/ 	.word	0xffffffff


	//   ....[14]....
        /*0074*/ 	.word	0xffffffff


	//   ....[15]....
        /*0078*/ 	.word	0xffffffff


	//   ....[16]....
        /*007c*/ 	.word	0xffffffff


	//   ....[17]....
        /*0080*/ 	.word	0xffffffff


	//   ....[18]....
        /*0084*/ 	.word	0xffffffff


	//   ....[19]....
        /*0088*/ 	.word	0xffffffff


	//   ....[20]....
        /*008c*/ 	.word	0xffffffff


	//   ....[21]....
        /*0090*/ 	.word	0xffffffff


	//   ....[22]....
        /*0094*/ 	.word	0xffffffff


	//   ....[23]....
        /*0098*/ 	.word	0xffffffff


	//   ....[24]....
        /*009c*/ 	.word	0xffffffff


	//   ....[25]....
        /*00a0*/ 	.word	0xffffffff


	//   ....[26]....
        /*00a4*/ 	.word	0xffffffff


	//   ....[27]....
        /*00a8*/ 	.word	0xffffffff


	//   ....[28]....
        /*00ac*/ 	.word	0xffffffff


	//   ....[29]....
        /*00b0*/ 	.word	0xffffffff


	//   ....[30]....
        /*00b4*/ 	.word	0xffffffff


	//   ....[31]....
        /*00b8*/ 	.word	0xffffffff


	//   ....[32]....
        /*00bc*/ 	.word	0xffffffff


	//   ....[33]....
        /*00c0*/ 	.word	0xffffffff


	//   ....[34]....
        /*00c4*/ 	.word	0xffffffff


	//   ....[35]....
        /*00c8*/ 	.word	0xffffffff


	//   ....[36]....
        /*00cc*/ 	.word	0xffffffff


	//   ....[37]....
        /*00d0*/ 	.word	0xffffffff


	//   ....[38]....
        /*00d4*/ 	.word	0xffffffff


	//   ....[39]....
        /*00d8*/ 	.word	0xffffffff


	//   ....[40]....
        /*00dc*/ 	.word	0xffffffff


	//   ....[41]....
        /*00e0*/ 	.word	0xffffffff


	//   ....[42]....
        /*00e4*/ 	.word	0xffffffff


	//   ....[43]....
        /*00e8*/ 	.word	0xffffffff


	//   ....[44]....
        /*00ec*/ 	.word	0xffffffff


	//   ....[45]....
        /*00f0*/ 	.word	0xffffffff


	//   ....[46]....
        /*00f4*/ 	.word	0xffffffff


	//   ....[47]....
        /*00f8*/ 	.word	0xffffffff


	//   ....[48]....
        /*00fc*/ 	.word	0xffffffff


	//   ....[49]....
        /*0100*/ 	.word	0xffffffff


	//   ....[50]....
        /*0104*/ 	.word	0xffffffff


	//   ....[51]....
        /*0108*/ 	.word	0xffffffff


	//   ....[52]....
        /*010c*/ 	.word	0xffffffff


	//   ....[53]....
        /*0110*/ 	.word	0xffffffff


	//   ....[54]....
        /*0114*/ 	.word	0xffffffff


	//   ....[55]....
        /*0118*/ 	.word	0xffffffff


	//   ....[56]....
        /*011c*/ 	.word	0xffffffff


	//   ....[57]....
        /*0120*/ 	.word	0xffffffff


	//   ....[58]....
        /*0124*/ 	.word	0xffffffff


	//   ....[59]....
        /*0128*/ 	.word	0xffffffff


	//   ....[60]....
        /*012c*/ 	.word	0xffffffff


	//   ....[61]....
        /*0130*/ 	.word	0xffffffff


	//   ....[62]....
        /*0134*/ 	.word	0xffffffff


	//   ....[63]....
        /*0138*/ 	.word	0xffffffff


	//   ....[64]....
        /*013c*/ 	.word	0xffffffff


	//   ....[65]....
        /*0140*/ 	.word	0xffffffff


	//   ....[66]....
        /*0144*/ 	.word	0xffffffff


	//   ....[67]....
        /*0148*/ 	.word	0xffffffff


	//   ....[68]....
        /*014c*/ 	.word	0xffffffff


	//   ....[69]....
        /*0150*/ 	.word	0xffffffff


	//   ....[70]....
        /*0154*/ 	.word	0xffffffff


	//   ....[71]....
        /*0158*/ 	.word	0xffffffff


	//   ....[72]....
        /*015c*/ 	.word	0xffffffff


	//   ....[73]....
        /*0160*/ 	.word	0xffffffff


	//   ....[74]....
        /*0164*/ 	.word	0xffffffff


	//   ....[75]....
        /*0168*/ 	.word	0xffffffff


	//   ....[76]....
        /*016c*/ 	.word	0xffffffff


	//   ....[77]....
        /*0170*/ 	.word	0xffffffff


	//   ....[78]....
        /*0174*/ 	.word	0xffffffff


	//   ....[79]....
        /*0178*/ 	.word	0xffffffff


	//   ....[80]....
        /*017c*/ 	.word	0xffffffff


	//   ....[81]....
        /*0180*/ 	.word	0xffffffff


	//   ....[82]....
        /*0184*/ 	.word	0xffffffff


	//   ....[83]....
        /*0188*/ 	.word	0xffffffff


	//   ....[84]....
        /*018c*/ 	.word	0xffffffff


	//   ....[85]....
        /*0190*/ 	.word	0xffffffff


	//   ....[86]....
        /*0194*/ 	.word	0xffffffff


	//   ....[87]....
        /*0198*/ 	.word	0xffffffff


	//   ....[88]....
        /*019c*/ 	.word	0xffffffff


	//   ....[89]....
        /*01a0*/ 	.word	0xffffffff


	//   ....[90]....
        /*01a4*/ 	.word	0xffffffff


	//   ....[91]....
        /*01a8*/ 	.word	0xffffffff


	//   ....[92]....
        /*01ac*/ 	.word	0xffffffff


	//   ....[93]....
        /*01b0*/ 	.word	0xffffffff


	//   ....[94]....
        /*01b4*/ 	.word	0xffffffff


	//   ....[95]....
        /*01b8*/ 	.word	0xffffffff


	//   ....[96]....
        /*01bc*/ 	.word	0xffffffff


	//   ....[97]....
        /*01c0*/ 	.word	0xffffffff


	//   ....[98]....
        /*01c4*/ 	.word	0xffffffff


	//   ....[99]....
        /*01c8*/ 	.word	0xffffffff


	//   ....[100]....
        /*01cc*/ 	.word	0xffffffff


	//   ....[101]....
        /*01d0*/ 	.word	0xffffffff


	//   ....[102]....
        /*01d4*/ 	.word	0xffffffff


	//   ....[103]....
        /*01d8*/ 	.word	0xffffffff


	//   ....[104]....
        /*01dc*/ 	.word	0xffffffff


	//   ....[105]....
        /*01e0*/ 	.word	0xffffffff


	//   ....[106]....
        /*01e4*/ 	.word	0xffffffff


	//   ....[107]....
        /*01e8*/ 	.word	0xffffffff


	//   ....[108]....
        /*01ec*/ 	.word	0xffffffff


	//   ....[109]....
        /*01f0*/ 	.word	0xffffffff


	//   ....[110]....
        /*01f4*/ 	.word	0xffffffff


	//   ....[111]....
        /*01f8*/ 	.word	0xffffffff


	//   ....[112]....
        /*01fc*/ 	.word	0xffffffff


	//   ....[113]....
        /*0200*/ 	.word	0xffffffff


	//   ....[114]....
        /*0204*/ 	.word	0xffffffff


	//   ....[115]....
        /*0208*/ 	.word	0xffffffff


	//   ....[116]....
        /*020c*/ 	.word	0xffffffff


	//   ....[117]....
        /*0210*/ 	.word	0xffffffff


	//   ....[118]....
        /*0214*/ 	.word	0xffffffff


	//   ....[119]....
        /*0218*/ 	.word	0xffffffff


	//   ....[120]....
        /*021c*/ 	.word	0xffffffff


	//   ....[121]....
        /*0220*/ 	.word	0xffffffff


	//   ....[122]....
        /*0224*/ 	.word	0xffffffff


	//   ....[123]....
        /*0228*/ 	.word	0xffffffff


	//   ....[124]....
        /*022c*/ 	.word	0xffffffff


	//   ....[125]....
        /*0230*/ 	.word	0xffffffff


	//   ....[126]....
        /*0234*/ 	.word	0xffffffff


	//   ....[127]....
        /*0238*/ 	.word	0xffffffff


	//   ....[128]....
        /*023c*/ 	.word	0xffffffff


	//   ....[129]....
        /*0240*/ 	.word	0xffffffff


	//   ....[130]....
        /*0244*/ 	.word	0xffffffff


	//   ....[131]....
        /*0248*/ 	.word	0xffffffff


	//   ....[132]....
        /*024c*/ 	.word	0xffffffff


	//   ....[133]....
        /*0250*/ 	.word	0xffffffff


	//   ....[134]....
        /*0254*/ 	.word	0xffffffff


	//   ....[135]....
        /*0258*/ 	.word	0xffffffff


	//   ....[136]....
        /*025c*/ 	.word	0xffffffff


	//   ....[137]....
        /*0260*/ 	.word	0xffffffff


	//   ....[138]....
        /*0264*/ 	.word	0xffffffff


	//   ....[139]....
        /*0268*/ 	.word	0xffffffff


	//   ....[140]....
        /*026c*/ 	.word	0xffffffff


	//   ....[141]....
        /*0270*/ 	.word	0xffffffff


	//   ....[142]....
        /*0274*/ 	.word	0xffffffff


	//   ....[143]....
        /*0278*/ 	.word	0xffffffff


	//   ....[144]....
        /*027c*/ 	.word	0xffffffff


	//   ....[145]....
        /*0280*/ 	.word	0xffffffff


	//   ....[146]....
        /*0284*/ 	.word	0xffffffff


	//   ....[147]....
        /*0288*/ 	.word	0xffffffff


	//   ....[148]....
        /*028c*/ 	.word	0xffffffff


	//   ....[149]....
        /*0290*/ 	.word	0xffffffff


	//   ....[150]....
        /*0294*/ 	.word	0xffffffff


	//   ....[151]....
        /*0298*/ 	.word	0xffffffff


	//   ....[152]....
        /*029c*/ 	.word	0xffffffff


	//   ....[153]....
        /*02a0*/ 	.word	0xffffffff


	//   ....[154]....
        /*02a4*/ 	.word	0xffffffff


	//   ....[155]....
        /*02a8*/ 	.word	0xffffffff


	//   ....[156]....
        /*02ac*/ 	.word	0xffffffff


	//   ....[157]....
        /*02b0*/ 	.word	0xffffffff


	//   ....[158]....
        /*02b4*/ 	.word	0xffffffff


	//   ....[159]....
        /*02b8*/ 	.word	0xffffffff


	//   ....[160]....
        /*02bc*/ 	.word	0xffffffff


	//   ....[161]....
        /*02c0*/ 	.word	0xffffffff


	//   ....[162]....
        /*02c4*/ 	.word	0xffffffff


	//   ....[163]....
        /*02c8*/ 	.word	0xffffffff


	//----- nvinfo : EIATTR_COOP_GROUP_INSTR_OFFSETS
	.align		4
.L_1709:
        /*02cc*/ 	.byte	0x04, 0x28
        /*02ce*/ 	.short	(.L_1711 - .L_1710)


	//   ....[0]....
.L_1710:
        /*02d0*/ 	.word	0x00000600


	//   ....[1]....
        /*02d4*/ 	.word	0x00000690


	//   ....[2]....
        /*02d8*/ 	.word	0x00000850


	//   ....[3]....
        /*02dc*/ 	.word	0x00002e10


	//   ....[4]....
        /*02e0*/ 	.word	0x00003650


	//   ....[5]....
        /*02e4*/ 	.word	0x00003f00


	//   ....[6]....
        /*02e8*/ 	.word	0x00004290


	//   ....[7]....
        /*02ec*/ 	.word	0x000062c0


	//   ....[8]....
        /*02f0*/ 	.word	0x000062e0


	//   ....[9]....
        /*02f4*/ 	.word	0x00006310


	//   ....[10]....
        /*02f8*/ 	.word	0x00006320


	//   ....[11]....
        /*02fc*/ 	.word	0x000063d0


	//   ....[12]....
        /*0300*/ 	.word	0x000063f0


	//   ....[13]....
        /*0304*/ 	.word	0x00006400


	//   ....[14]....
        /*0308*/ 	.word	0x00006410


	//   ....[15]....
        /*030c*/ 	.word	0x000064d0


	//   ....[16]....
        /*0310*/ 	.word	0x000064f0


	//   ....[17]....
        /*0314*/ 	.word	0x00006500


	//   ....[18]....
        /*0318*/ 	.word	0x00006510


	//   ....[19]....
        /*031c*/ 	.word	0x000065d0


	//   ....[20]....
        /*0320*/ 	.word	0x000065f0


	//   ....[21]....
        /*0324*/ 	.word	0x00006600


	//   ....[22]....
        /*0328*/ 	.word	0x00006610


	//   ....[23]....
        /*032c*/ 	.word	0x000066d0


	//   ....[24]....
        /*0330*/ 	.word	0x000066e0


	//   ....[25]....
        /*0334*/ 	.word	0x000066f0


	//   ....[26]....
        /*0338*/ 	.word	0x00006700


	//   ....[27]....
        /*033c*/ 	.word	0x00006840


	//   ....[28]....
        /*0340*/ 	.word	0x000068b0


	//   ....[29]....
        /*0344*/ 	.word	0x00006920


	//   ....[30]....
        /*0348*/ 	.word	0x00006990


	//   ....[31]....
        /*034c*/ 	.word	0x000069b0


	//   ....[32]....
        /*0350*/ 	.word	0x000069c0


	//   ....[33]....
        /*0354*/ 	.word	0x000069d0


	//   ....[34]....
        /*0358*/ 	.word	0x000069e0


	//   ....[35]....
        /*035c*/ 	.word	0x000069f0


	//   ....[36]....
        /*0360*/ 	.word	0x00006a00


	//   ....[37]....
        /*0364*/ 	.word	0x00006a10


	//   ....[38]....
        /*0368*/ 	.word	0x00006a20


	//   ....[39]....
        /*036c*/ 	.word	0x00007ff0


	//   ....[40]....
        /*0370*/ 	.word	0x00008010


	//   ....[41]....
        /*0374*/ 	.word	0x00008020


	//   ....[42]....
        /*0378*/ 	.word	0x00008030


	//   ....[43]....
        /*037c*/ 	.word	0x00008150


	//   ....[44]....
        /*0380*/ 	.word	0x00008160


	//   ....[45]....
        /*0384*/ 	.word	0x00008170


	//   ....[46]....
        /*0388*/ 	.word	0x00008180


	//   ....[47]....
        /*038c*/ 	.word	0x000082a0


	//   ....[48]....
        /*0390*/ 	.word	0x000082c0


	//   ....[49]....
        /*0394*/ 	.word	0x000082d0


	//   ....[50]....
        /*0398*/ 	.word	0x000082e0


	//   ....[51]....
        /*039c*/ 	.word	0x00008400


	//   ....[52]....
        /*03a0*/ 	.word	0x00008410


	//   ....[53]....
        /*03a4*/ 	.word	0x00008420


	//   ....[54]....
        /*03a8*/ 	.word	0x00008430


	//   ....[55]....
        /*03ac*/ 	.word	0x00008550


	//   ....[56]....
        /*03b0*/ 	.word	0x00008570


	//   ....[57]....
        /*03b4*/ 	.word	0x00008580


	//   ....[58]....
        /*03b8*/ 	.word	0x00008590


	//   ....[59]....
        /*03bc*/ 	.word	0x00008690


	//   ....[60]....
        /*03c0*/ 	.word	0x000086a0


	//   ....[61]....
        /*03c4*/ 	.word	0x000086b0


	//   ....[62]....
        /*03c8*/ 	.word	0x000086c0


	//   ....[63]....
        /*03cc*/ 	.word	0x000086d0


	//   ....[64]....
        /*03d0*/ 	.word	0x000086e0


	//   ....[65]....
        /*03d4*/ 	.word	0x000086f0


	//   ....[66]....
        /*03d8*/ 	.word	0x00008720


	//   ....[67]....
        /*03dc*/ 	.word	0x00008750


	//   ....[68]....
        /*03e0*/ 	.word	0x00008780


	//   ....[69]....
        /*03e4*/ 	.word	0x000087a0


	//   ....[70]....
        /*03e8*/ 	.word	0x000087b0


	//   ....[71]....
        /*03ec*/ 	.word	0x00009e90


	//   ....[72]....
        /*03f0*/ 	.word	0x00009f80


	//   ....[73]....
        /*03f4*/ 	.word	0x00009fb0


	//   ....[74]....
        /*03f8*/ 	.word	0x00009ff0


	//   ....[75]....
        /*03fc*/ 	.word	0x0000a0b0


	//   ....[76]....
        /*0400*/ 	.word	0x0000a0e0


	//   ....[77]....
        /*0404*/ 	.word	0x0000a120


	//   ....[78]....
        /*0408*/ 	.word	0x0000a150


	//   ....[79]....
        /*040c*/ 	.word	0x0000a240


	//   ....[80]....
        /*0410*/ 	.word	0x0000a280


	//   ....[81]....
        /*0414*/ 	.word	0x0000a2b0


	//   ....[82]....
        /*0418*/ 	.word	0x0000a2e0


	//   ....[83]....
        /*041c*/ 	.word	0x0000a440


	//   ....[84]....
        /*0420*/ 	.word	0x0000a490


	//   ....[85]....
        /*0424*/ 	.word	0x0000a4c0


	//   ....[86]....
        /*0428*/ 	.word	0x0000a4f0


	//   ....[87]....
        /*042c*/ 	.word	0x0000a5f0


	//   ....[88]....
        /*0430*/ 	.word	0x0000a630


	//   ....[89]....
        /*0434*/ 	.word	0x0000a660


	//   ....[90]....
        /*0438*/ 	.word	0x0000a690


	//   ....[91]....
        /*043c*/ 	.word	0x0000ad00


	//   ....[92]....
        /*0440*/ 	.word	0x0000b3a0


	//   ....[93]....
        /*0444*/ 	.word	0x0000b820


	//   ....[94]....
        /*0448*/ 	.word	0x0000ba00


	//   ....[95]....
        /*044c*/ 	.word	0x0000ba60


	//   ....[96]....
        /*0450*/ 	.word	0x0000bab0


	//   ....[97]....
        /*0454*/ 	.word	0x0000bad0


	//   ....[98]....
        /*0458*/ 	.word	0x0000baf0


	//   ....[99]....
        /*045c*/ 	.word	0x0000bbf0


	//   ....[100]....
        /*0460*/ 	.word	0x0000bc40


	//   ....[101]....
        /*0464*/ 	.word	0x0000bc90


	//   ....[102]....
        /*0468*/ 	.word	0x0000bcb0


	//   ....[103]....
        /*046c*/ 	.word	0x0000bcd0


	//   ....[104]....
        /*0470*/ 	.word	0x0000c380


	//   ....[105]....
        /*0474*/ 	.word	0x0000c400


	//   ....[106]....
        /*0478*/ 	.word	0x0000c470


	//   ....[107]....
        /*047c*/ 	.word	0x0000c4e0


	//   ....[108]....
        /*0480*/ 	.word	0x0000c630


	//   ....[109]....
        /*0484*/ 	.word	0x0000c6a0


	//   ....[110]....
        /*0488*/ 	.word	0x0000c710


	//   ....[111]....
        /*048c*/ 	.word	0x0000c780


	//   ....[112]....
        /*0490*/ 	.word	0x0000c8a0


	//   ....[113]....
        /*0494*/ 	.word	0x0000c910


	//   ....[114]....
        /*0498*/ 	.word	0x0000c980


	//   ....[115]....
        /*049c*/ 	.word	0x0000c9f0


	//   ....[116]....
        /*04a0*/ 	.word	0x0000cb20


	//   ....[117]....
        /*04a4*/ 	.word	0x0000cb90


	//   ....[118]....
        /*04a8*/ 	.word	0x0000cc00


	//   ....[119]....
        /*04ac*/ 	.word	0x0000cc70


	//   ....[120]....
        /*04b0*/ 	.word	0x0000cda0


	//   ....[121]....
        /*04b4*/ 	.word	0x0000ce10


	//   ....[122]....
        /*04b8*/ 	.word	0x0000ce80


	//   ....[123]....
        /*04bc*/ 	.word	0x0000cef0


	//   ....[124]....
        /*04c0*/ 	.word	0x0000cf60


	//   ....[125]....
        /*04c4*/ 	.word	0x0000cfd0


	//   ....[126]....
        /*04c8*/ 	.word	0x0000d040


	//   ....[127]....
        /*04cc*/ 	.word	0x0000d0b0


	//   ....[128]....
        /*04d0*/ 	.word	0x0000d150


	//   ....[129]....
        /*04d4*/ 	.word	0x0000d1c0


	//   ....[130]....
        /*04d8*/ 	.word	0x0000d230


	//   ....[131]....
        /*04dc*/ 	.word	0x0000d2a0


	//   ....[132]....
        /*04e0*/ 	.word	0x0000d320


	//   ....[133]....
        /*04e4*/ 	.word	0x0000d3a0


	//   ....[134]....
        /*04e8*/ 	.word	0x0000d410


	//   ....[135]....
        /*04ec*/ 	.word	0x0000d480


	//   ....[136]....
        /*04f0*/ 	.word	0x0000d500


	//   ....[137]....
        /*04f4*/ 	.word	0x0000d570


	//   ....[138]....
        /*04f8*/ 	.word	0x0000d5e0


	//   ....[139]....
        /*04fc*/ 	.word	0x0000d650


	//   ....[140]....
        /*0500*/ 	.word	0x0000d6d0


	//   ....[141]....
        /*0504*/ 	.word	0x0000d750


	//   ....[142]....
        /*0508*/ 	.word	0x0000d7c0


	//   ....[143]....
        /*050c*/ 	.word	0x0000d830


	//   ....[144]....
        /*0510*/ 	.word	0x0000d8b0


	//   ....[145]....
        /*0514*/ 	.word	0x0000d920


	//   ....[146]....
        /*0518*/ 	.word	0x0000d990


	//   ....[147]....
        /*051c*/ 	.word	0x0000da00


	//   ....[148]....
        /*0520*/ 	.word	0x0000da80


	//   ....[149]....
        /*0524*/ 	.word	0x0000db00


	//   ....[150]....
        /*0528*/ 	.word	0x0000db70


	//   ....[151]....
        /*052c*/ 	.word	0x0000dbe0


	//   ....[152]....
        /*0530*/ 	.word	0x0000dc60


	//   ....[153]....
        /*0534*/ 	.word	0x0000dcd0


	//   ....[154]....
        /*0538*/ 	.word	0x0000dd40


	//   ....[155]....
        /*053c*/ 	.word	0x0000ddb0


	//   ....[156]....
        /*0540*/ 	.word	0x0000de20


	//   ....[157]....
        /*0544*/ 	.word	0x0000de90


	//   ....[158]....
        /*0548*/ 	.word	0x0000df00


	//   ....[159]....
        /*054c*/ 	.word	0x0000df70


	//   ....[160]....
        /*0550*/ 	.word	0x0000e040


	//   ....[161]....
        /*0554*/ 	.word	0x0000e0b0


	//   ....[162]....
        /*0558*/ 	.word	0x0000e120


	//   ....[163]....
        /*055c*/ 	.word	0x0000e190


	//----- nvinfo : EIATTR_EXIT_INSTR_OFFSETS
	.align		4
.L_1711:
        /*0560*/ 	.byte	0x04, 0x1c
        /*0562*/ 	.short	(.L_1713 - .L_1712)


	//   ....[0]....
.L_1712:
        /*0564*/ 	.word	0x0000bde0


	//   ....[1]....
        /*0568*/ 	.word	0x0000c320


	//----- nvinfo : EIATTR_MAX_THREADS
	.align		4
.L_1713:
        /*056c*/ 	.byte	0x04, 0x05
        /*056e*/ 	.short	(.L_1715 - .L_1714)
.L_1714:
        /*0570*/ 	.word	0x00000080
        /*0574*/ 	.word	0x00000001
        /*0578*/ 	.word	0x00000001


	//----- nvinfo : EIATTR_CRS_STACK_SIZE
	.align		4
.L_1715:
        /*057c*/ 	.byte	0x04, 0x1e
        /*057e*/ 	.short	(.L_1717 - .L_1716)
.L_1716:
        /*0580*/ 	.word	0x00000000
.L_1717:


//--------------------- .nv.info._Z25selective_scan_bwd_kernelI32Selective_Scan_bwd_kernel_traitsILi128ELi16ELb1ELb0ELb1ELb0ELb0EN3c108BFloat16ENS1_7complexIfEEEEv12SSMParamsBwd --------------------------
	.section	.nv.info._Z25selective_scan_bwd_kernelI32Selective_Scan_bwd_kernel_traitsILi128ELi16ELb1ELb0ELb1ELb0ELb0EN3c108BFloat16ENS1_7complexIfEEEEv12SSMParamsBwd,"",@"SHT_CUDA_INFO"
	.sectionflags	@""
	.align	4


	//----- nvinfo : EIATTR_CUDA_API_VERSION
	.align		4
        /*0000*/ 	.byte	0x04, 0x37
        /*0002*/ 	.short	(.L_1719 - .L_1718)
.L_1718:
        /*0004*/ 	.word	0x00000082


	//----- nvinfo : EIATTR_SW2861232_WAR
	.align		4
.L_1719:
        /*0008*/ 	.byte	0x01, 0x35
	.zero		2


	//----- nvinfo : EIATTR_PARAM_CBANK
	.align		4
        /*000c*/ 	.byte	0x04, 0x0a
        /*000e*/ 	.short	(.L_1721 - .L_1720)
	.align		4
.L_1720:
        /*0010*/ 	.word	index@(.nv.constant0._Z25selective_scan_bwd_kernelI32Selective_Scan_bwd_kernel_traitsILi128ELi16ELb1ELb0ELb1ELb0ELb0EN3c108BFloat16ENS1_7complexIfEEEEv12SSMParamsBwd)
        /*0014*/ 	.short	0x0160
        /*0016*/ 	.short	0x01f0


	//----- nvinfo : EIATTR_CBANK_PARAM_SIZE
	.align		4
.L_1721:
        /*0018*/ 	.byte	0x03, 0x19
        /*001a*/ 	.short	0x01f0


	//----- nvinfo : EIATTR_KPARAM_INFO
	.align		4
        /*001c*/ 	.byte	0x04, 0x17
        /*001e*/ 	.short	(.L_1723 - .L_1722)
.L_1722:
        /*0020*/ 	.word	0x00000000
        /*0024*/ 	.short	0x0000
        /*0026*/ 	.short	0x0000
        /*0028*/ 	.byte	0x00, 0xf0, 0xc1, 0x07


	//----- nvinfo : EIATTR_MAXREG_COUNT
	.align		4
.L_1723:
        /*002c*/ 	.byte	0x03, 0x1b
        /*002e*/ 	.short	0x00ff


	//----- nvinfo : EIATTR_NUM_BARRIERS
	.align		4
        /*0030*/ 	.byte	0x02, 0x4c
        /*0032*/ 	.byte	0x01
	.zero		1


	//----- nvinfo : EIATTR_MERCURY_ISA_VERSION
	.align		4
        /*0034*/ 	.byte	0x03, 0x5f
        /*0036*/ 	.short	0x0000


	//----- nvinfo : EIATTR_COOP_GROUP_MASK_REGIDS
	.align		4
        /*0038*/ 	.byte	0x04, 0x29
        /*003a*/ 	.short	(.L_1725 - .L_1724)


	//   ....[0]....
.L_1724:
        /*003c*/ 	.word	0xffffffff


	//   ....[1]....
        /*0040*/ 	.word	0xffffffff


	//   ....[2]....
        /*0044*/ 	.word	0xffffffff


	//   ....[3]....
        /*0048*/ 	.word	0xffffffff


	//   ....[4]....
        /*004c*/ 	.word	0xffffffff


	//   ....[5]....
        /*0050*/ 	.word	0xffffffff


	//   ....[6]....
        /*0054*/ 	.word	0xffffffff


	//   ....[7]....
        /*0058*/ 	.word	0xffffffff


	//   ....[8]....
        /*005c*/ 	.word	0xffffffff


	//   ....[9]....
        /*0060*/ 	.word	0xffffffff


	//   ....[10]....
        /*0064*/ 	.word	0xffffffff


	//   ....[11]....
        /*0068*/ 	.word	0xffffffff


	//   ....[12]....
        /*006c*/ 	.word	0xffffffff


	//   ....[13]....
        /*0070*/ 	.word	0xffffffff


	//   ....[14]....
        /*0074*/ 	.word	0xffffffff


	//   ....[15]....
        /*0078*/ 	.word	0xffffffff


	//   ....[16]....
        /*007c*/ 	.word	0xffffffff


	//   ....[17]....
        /*0080*/ 	.word	0xffffffff


	//   ....[18]....
        /*0084*/ 	.word	0xffffffff


	//   ....[19]....
        /*0088*/ 	.word	0xffffffff


	//   ....[20]....
        /*008c*/ 	.word	0xffffffff


	//   ....[21]....
        /*0090*/ 	.word	0xffffffff


	//   ....[22]....
        /*0094*/ 	.word	0xffffffff


	//   ....[23]....
        /*0098*/ 	.word	0xffffffff


	//   ....[24]....
        /*009c*/ 	.word	0xffffffff


	//   ....[25]....
        /*00a0*/ 	.word	0xffffffff


	//   ....[26]....
        /*00a4*/ 	.word	0xffffffff


	//   ....[27]....
        /*00a8*/ 	.word	0xffffffff


	//   ....[28]....
        /*00ac*/ 	.word	0xffffffff


	//   ....[29]....
        /*00b0*/ 	.word	0xffffffff


	//   ....[30]....
        /*00b4*/ 	.word	0xffffffff


	//   ....[31]....
        /*00b8*/ 	.word	0xffffffff


	//   ....[32]....
        /*00bc*/ 	.word	0xffffffff


	//   ....[33]....
        /*00c0*/ 	.word	0xffffffff


	//   ....[34]....
        /*00c4*/ 	.word	0xffffffff


	//   ....[35]....
        /*00c8*/ 	.word	0xffffffff


	//   ....[36]....
        /*00cc*/ 	.word	0xffffffff


	//   ....[37]....
        /*00d0*/ 	.word	0xffffffff


	//   ....[38]....
        /*00d4*/ 	.word	0xffffffff


	//   ....[39]....
        /*00d8*/ 	.word	0xffffffff


	//   ....[40]....
        /*00dc*/ 	.word	0xffffffff


	//   ....[41]....
        /*00e0*/ 	.word	0xffffffff


	//   ....[42]....
        /*00e4*/ 	.word	0xffffffff


	//   ....[43]....
        /*00e8*/ 	.word	0xffffffff


	//   ....[44]....
        /*00ec*/ 	.word	0xffffffff


	//   ....[45]....
        /*00f0*/ 	.word	0xffffffff


	//   ....[46]....
        /*00f4*/ 	.word	0xffffffff


	//   ....[47]....
        /*00f8*/ 	.word	0xffffffff


	//   ....[48]....
        /*00fc*/ 	.word	0xffffffff


	//   ....[49]....
        /*0100*/ 	.word	0xffffffff


	//   ....[50]....
        /*0104*/ 	.word	0xffffffff


	//   ....[51]....
        /*0108*/ 	.word	0xffffffff


	//   ....[52]....
        /*010c*/ 	.word	0xffffffff


	//   ....[53]....
        /*0110*/ 	.word	0xffffffff


	//   ....[54]....
        /*0114*/ 	.word	0xffffffff


	//   ....[55]....
        /*0118*/ 	.word	0xffffffff


	//   ....[56]....
        /*011c*/ 	.word	0xffffffff


	//   ....[57]....
        /*0120*/ 	.word	0xffffffff


	//   ....[58]....
        /*0124*/ 	.word	0xffffffff


	//   ....[59]....
        /*0128*/ 	.word	0xffffffff


	//   ....[60]....
        /*012c*/ 	.word	0xffffffff


	//   ....[61]....
        /*0130*/ 	.word	0xffffffff


	//   ....[62]....
        /*0134*/ 	.word	0xffffffff


	//   ....[63]....
        /*0138*/ 	.word	0xffffffff


	//   ....[64]....
        /*013c*/ 	.word	0xffffffff


	//   ....[65]....
        /*0140*/ 	.word	0xffffffff


	//   ....[66]....
        /*0144*/ 	.word	0xffffffff


	//   ....[67]....
        /*0148*/ 	.word	0xffffffff


	//   ....[68]....
        /*014c*/ 	.word	0xffffffff


	//   ....[69]....
        /*0150*/ 	.word	0xffffffff


	//   ....[70]....
        /*0154*/ 	.word	0xffffffff


	//   ....[71]....
        /*0158*/ 	.word	0xffffffff


	//   ....[72]....
        /*015c*/ 	.word	0xffffffff


	//   ....[73]....
        /*0160*/ 	.word	0xffffffff


	//   ....[74]....
        /*0164*/ 	.word	0xffffffff


	//   ....[75]....
        /*0168*/ 	.word	0xffffffff


	//   ....[76]....
        /*016c*/ 	.word	0xffffffff


	//   ....[77]....
        /*0170*/ 	.word	0xffffffff


	//   ....[78]....
        /*0174*/ 	.word	0xffffffff


	//   ....[79]....
        /*0178*/ 	.word	0xffffffff


	//   ....[80]....
        /*017c*/ 	.word	0xffffffff


	//   ....[81]....
        /*0180*/ 	.word	0xffffffff


	//   ....[82]....
        /*0184*/ 	.word	0xffffffff


	//   ....[83]....
        /*0188*/ 	.word	0xffffffff


	//   ....[84]....
        /*018c*/ 	.word	0xffffffff


	//   ....[85]....
        /*0190*/ 	.word	0xffffffff


	//   ....[86]....
        /*0194*/ 	.word	0xffffffff


	//   ....[87]....
        /*0198*/ 	.word	0xffffffff


	//   ....[88]....
        /*019c*/ 	.word	0xffffffff


	//   ....[89]....
        /*01a0*/ 	.word	0xffffffff


	//   ....[90]....
        /*01a4*/ 	.word	0xffffffff


	//   ....[91]....
        /*01a8*/ 	.word	0xffffffff


	//   ....[92]....
        /*01ac*/ 	.word	0xffffffff


	//   ....[93]....
        /*01b0*/ 	.word	0xffffffff


	//   ....[94]....
        /*01b4*/ 	.word	0xffffffff


	//   ....[95]....
        /*01b8*/ 	.word	0xffffffff


	//   ....[96]....
        /*01bc*/ 	.word	0xffffffff


	//   ....[97]....
        /*01c0*/ 	.word	0xffffffff


	//   ....[98]....
        /*01c4*/ 	.word	0xffffffff


	//   ....[99]....
        /*01c8*/ 	.word	0xffffffff


	//   ....[100]....
        /*01cc*/ 	.word	0xffffffff


	//   ....[101]....
        /*01d0*/ 	.word	0xffffffff


	//   ....[102]....
        /*01d4*/ 	.word	0xffffffff


	//   ....[103]....
        /*01d8*/ 	.word	0xffffffff


	//   ....[104]....
        /*01dc*/ 	.word	0xffffffff


	//   ....[105]....
        /*01e0*/ 	.word	0xffffffff


	//   ....[106]....
        /*01e4*/ 	.word	0xffffffff


	//   ....[107]....
        /*01e8*/ 	.word	0xffffffff


	//   ....[108]....
        /*01ec*/ 	.word	0xffffffff


	//   ....[109]....
        /*01f0*/ 	.word	0xffffffff


	//   ....[110]....
        /*01f4*/ 	.word	0xffffffff


	//   ....[111]....
        /*01f8*/ 	.word	0xffffffff


	//   ....[112]....
        /*01fc*/ 	.word	0xffffffff


	//   ....[113]....
        /*0200*/ 	.word	0xffffffff


	//   ....[114]....
        /*0204*/ 	.word	0xffffffff


	//   ....[115]....
        /*0208*/ 	.word	0xffffffff


	//   ....[116]....
        /*020c*/ 	.word	0xffffffff


	//   ....[117]....
        /*0210*/ 	.word	0xffffffff


	//   ....[118]....
        /*0214*/ 	.word	0xffffffff


	//   ....[119]....
        /*0218*/ 	.word	0xffffffff


	//   ....[120]....
        /*021c*/ 	.word	0xffffffff


	//   ....[121]....
        /*0220*/ 	.word	0xffffffff


	//   ....[122]....
        /*0224*/ 	.word	0xffffffff


	//   ....[123]....
        /*0228*/ 	.word	0xffffffff


	//   ....[124]....
        /*022c*/ 	.word	0xffffffff


	//   ....[125]....
        /*0230*/ 	.word	0xffffffff


	//   ....[126]....
        /*0234*/ 	.word	0xffffffff


	//   ....[127]....
        /*0238*/ 	.word	0xffffffff


	//   ....[128]....
        /*023c*/ 	.word	0xffffffff


	//   ....[129]....
        /*0240*/ 	.word	0xffffffff


	//   ....[130]....
        /*0244*/ 	.word	0xffffffff


	//   ....[131]....
        /*0248*/ 	.word	0xffffffff


	//   ....[132]....
        /*024c*/ 	.word	0xffffffff


	//   ....[133]....
        /*0250*/ 	.word	0xffffffff


	//   ....[134]....
        /*0254*/ 	.word	0xffffffff


	//   ....[135]....
        /*0258*/ 	.word	0xffffffff


	//   ....[136]....
        /*025c*/ 	.word	0xffffffff


	//   ....[137]....
        /*0260*/ 	.word	0xffffffff


	//   ....[138]....
        /*0264*/ 	.word	0xffffffff


	//   ....[139]....
        /*0268*/ 	.word	0xffffffff


	//   ....[140]....
        /*026c*/ 	.word	0xffffffff


	//   ....[141]....
        /*0270*/ 	.word	0xffffffff


	//   ....[142]....
        /*0274*/ 	.word	0xffffffff


	//   ....[143]....
        /*0278*/ 	.word	0xffffffff


	//   ....[144]....
        /*027c*/ 	.word	0xffffffff


	//   ....[145]....
        /*0280*/ 	.word	0xffffffff


	//   ....[146]....
        /*0284*/ 	.word	0xffffffff


	//   ....[147]....
        /*0288*/ 	.word	0xffffffff


	//   ....[148]....
        /*028c*/ 	.word	0xffffffff


	//   ....[149]....
        /*0290*/ 	.word	0xffffffff


	//   ....[150]....
        /*0294*/ 	.word	0xffffffff


	//   ....[151]....
        /*0298*/ 	.word	0xffffffff


	//   ....[152]....
        /*029c*/ 	.word	0xffffffff


	//   ....[153]....
        /*02a0*/ 	.word	0xffffffff


	//   ....[154]....
        /*02a4*/ 	.word	0xffffffff


	//   ....[155]....
        /*02a8*/ 	.word	0xffffffff


	//   ....[156]....
        /*02ac*/ 	.word	0xffffffff


	//   ....[157]....
        /*02b0*/ 	.word	0xffffffff


	//   ....[158]....
        /*02b4*/ 	.word	0xffffffff


	//   ....[159]....
        /*02b8*/ 	.word	0xffffffff


	//----- nvinfo : EIATTR_COOP_GROUP_INSTR_OFFSETS
	.align		4
.L_1725:
        /*02bc*/ 	.byte	0x04, 0x28
        /*02be*/ 	.short	(.L_1727 - .L_1726)


	//   ....[0]....
.L_1726:
        /*02c0*/ 	.word	0x00000b50


	//   ....[1]....
        /*02c4*/ 	.word	0x00000c00


	//   ....[2]....
        /*02c8*/ 	.word	0x00000e30


	//   ....[3]....
        /*02cc*/ 	.word	0x00002170


	//   ....[4]....
        /*02d0*/ 	.word	0x00003a30


	//   ....[5]....
        /*02d4*/ 	.word	0x00003a50


	//   ....[6]....
        /*02d8*/ 	.word	0x00003a80


	//   ....[7]....
        /*02dc*/ 	.word	0x00003a90


	//   ....[8]....
        /*02e0*/ 	.word	0x00003b40


	//   ....[9]....
        /*02e4*/ 	.word	0x00003b60


	//   ....[10]....
        /*02e8*/ 	.word	0x00003b70


	//   ....[11]....
        /*02ec*/ 	.word	0x00003b80


	//   ....[12]....
        /*02f0*/ 	.word	0x00003c40


	//   ....[13]....
        /*02f4*/ 	.word	0x00003c60


	//   ....[14]....
        /*02f8*/ 	.word	0x00003c70


	//   ....[15]....
        /*02fc*/ 	.word	0x00003c80


	//   ....[16]....
        /*0300*/ 	.word	0x00003d40


	//   ....[17]....
        /*0304*/ 	.word	0x00003d60


	//   ....[18]....
        /*0308*/ 	.word	0x00003d70


	//   ....[19]....
        /*030c*/ 	.word	0x00003d80


	//   ....[20]....
        /*0310*/ 	.word	0x00003e40


	//   ....[21]....
        /*0314*/ 	.word	0x00003e50


	//   ....[22]....
        /*0318*/ 	.word	0x00003e60


	//   ....[23]....
        /*031c*/ 	.word	0x00003e70


	//   ....[24]....
        /*0320*/ 	.word	0x00003fd0


	//   ....[25]....
        /*0324*/ 	.word	0x00004040


	//   ....[26]....
        /*0328*/ 	.word	0x000040b0


	//   ....[27]....
        /*032c*/ 	.word	0x00004120


	//   ....[28]....
        /*0330*/ 	.word	0x00004140


	//   ....[29]....
        /*0334*/ 	.word	0x00004150


	//   ....[30]....
        /*0338*/ 	.word	0x00004160


	//   ....[31]....
        /*033c*/ 	.word	0x00004170


	//   ....[32]....
        /*0340*/ 	.word	0x00004180


	//   ....[33]....
        /*0344*/ 	.word	0x00004190


	//   ....[34]....
        /*0348*/ 	.word	0x000041a0


	//   ....[35]....
        /*034c*/ 	.word	0x000041b0


	//   ....[36]....
        /*0350*/ 	.word	0x000057a0


	//   ....[37]....
        /*0354*/ 	.word	0x000057c0


	//   ....[38]....
        /*0358*/ 	.word	0x000057d0


	//   ....[39]....
        /*035c*/ 	.word	0x000057e0


	//   ....[40]....
        /*0360*/ 	.word	0x00005900


	//   ....[41]....
        /*0364*/ 	.word	0x00005910


	//   ....[42]....
        /*0368*/ 	.word	0x00005920


	//   ....[43]....
        /*036c*/ 	.word	0x00005930


	//   ....[44]....
        /*0370*/ 	.word	0x00005a50


	//   ....[45]....
        /*0374*/ 	.word	0x00005a70


	//   ....[46]....
        /*0378*/ 	.word	0x00005a80


	//   ....[47]....
        /*037c*/ 	.word	0x00005a90


	//   ....[48]....
        /*0380*/ 	.word	0x00005bb0


	//   ....[49]....
        /*0384*/ 	.word	0x00005bc0


	//   ....[50]....
        /*0388*/ 	.word	0x00005bd0


	//   ....[51]....
        /*038c*/ 	.word	0x00005be0


	//   ....[52]....
        /*0390*/ 	.word	0x00005d00


	//   ....[53]....
        /*0394*/ 	.word	0x00005d20


	//   ....[54]....
        /*0398*/ 	.word	0x00005d30


	//   ....[55]....
        /*039c*/ 	.word	0x00005d40


	//   ....[56]....
        /*03a0*/ 	.word	0x00005e40


	//   ....[57]....
        /*03a4*/ 	.word	0x00005e50


	//   ....[58]....
        /*03a8*/ 	.word	0x00005e60


	//   ....[59]....
        /*03ac*/ 	.word	0x00005e70


	//   ....[60]....
        /*03b0*/ 	.word	0x00005e80


	//   ....[61]....
        /*03b4*/ 	.word	0x00005e90


	//   ....[62]....
        /*03b8*/ 	.word	0x00005ea0


	//   ....[63]....
        /*03bc*/ 	.word	0x00005ed0


	//   ....[64]....
        /*03c0*/ 	.word	0x00005f00


	//   ....[65]....
        /*03c4*/ 	.word	0x00005f30


	//   ....[66]....
        /*03c8*/ 	.word	0x00005f50


	//   ....[67]....
        /*03cc*/ 	.word	0x00005f60


	//   ....[68]....
        /*03d0*/ 	.word	0x00009b50


	//   ....[69]....
        /*03d4*/ 	.word	0x00009b90


	//   ....[70]....
        /*03d8*/ 	.word	0x00009bd0


	//   ....[71]....
        /*03dc*/ 	.word	0x00009c10


	//   ....[72]....
        /*03e0*/ 	.word	0x00009cd0


	//   ....[73]....
        /*03e4*/ 	.word	0x00009d00


	//   ....[74]....
        /*03e8*/ 	.word	0x00009d30


	//   ....[75]....
        /*03ec*/ 	.word	0x00009d60


	//   ....[76]....
        /*03f0*/ 	.word	0x00009e00


	//   ....[77]....
        /*03f4*/ 	.word	0x00009e50


	//   ....[78]....
        /*03f8*/ 	.word	0x00009e80


	//   ....[79]....
        /*03fc*/ 	.word	0x00009eb0


	//   ....[80]....
        /*0400*/ 	.word	0x00009f30


	//   ....[81]....
        /*0404*/ 	.word	0x00009f80


	//   ....[82]....
        /*0408*/ 	.word	0x00009fc0


	//   ....[83]....
        /*040c*/ 	.word	0x00009ff0


	//   ....[84]....
        /*0410*/ 	.word	0x0000a070


	//   ....[85]....
        /*0414*/ 	.word	0x0000a0b0


	//   ....[86]....
        /*0418*/ 	.word	0x0000a0f0


	//   ....[87]....
        /*041c*/ 	.word	0x0000a120


	//   ....[88]....
        /*0420*/ 	.word	0x0000a7d0


	//   ....[89]....
        /*0424*/ 	.word	0x0000abe0


	//   ....[90]....
        /*0428*/ 	.word	0x0000acb0


	//   ....[91]....
        /*042c*/ 	.word	0x0000ad10


	//   ....[92]....
        /*0430*/ 	.word	0x0000ad60


	//   ....[93]....
        /*0434*/ 	.word	0x0000ad80


	//   ....[94]....
        /*0438*/ 	.word	0x0000ada0


	//   ....[95]....
        /*043c*/ 	.word	0x0000aec0


	//   ....[96]....
        /*0440*/ 	.word	0x0000af10


	//   ....[97]....
        /*0444*/ 	.word	0x0000af60


	//   ....[98]....
        /*0448*/ 	.word	0x0000af80


	//   ....[99]....
        /*044c*/ 	.word	0x0000afa0


	//   ....[100]....
        /*0450*/ 	.word	0x0000b3d0


	//   ....[101]....
        /*0454*/ 	.word	0x0000b450


	//   ....[102]....
        /*0458*/ 	.word	0x0000b4c0


	//   ....[103]....
        /*045c*/ 	.word	0x0000b530


	//   ....[104]....
        /*0460*/ 	.word	0x0000b680


	//   ....[105]....
        /*0464*/ 	.word	0x0000b6f0


	//   ....[106]....
        /*0468*/ 	.word	0x0000b760


	//   ....[107]....
        /*046c*/ 	.word	0x0000b7d0


	//   ....[108]....
        /*0470*/ 	.word	0x0000b8f0


	//   ....[109]....
        /*0474*/ 	.word	0x0000b960


	//   ....[110]....
        /*0478*/ 	.word	0x0000b9d0


	//   ....[111]....
        /*047c*/ 	.word	0x0000ba40


	//   ....[112]....
        /*0480*/ 	.word	0x0000bb70


	//   ....[113]....
        /*0484*/ 	.word	0x0000bbe0


	//   ....[114]....
        /*0488*/ 	.word	0x0000bc50


	//   ....[115]....
        /*048c*/ 	.word	0x0000bcc0


	//   ....[116]....
        /*0490*/ 	.word	0x0000bdf0


	//   ....[117]....
        /*0494*/ 	.word	0x0000be60


	//   ....[118]....
        /*0498*/ 	.word	0x0000bed0


	//   ....[119]....
        /*049c*/ 	.word	0x0000bf40


	//   ....[120]....
        /*04a0*/ 	.word	0x0000bfb0


	//   ....[121]....
        /*04a4*/ 	.word	0x0000c020


	//   ....[122]....
        /*04a8*/ 	.word	0x0000c090


	//   ....[123]....
        /*04ac*/ 	.word	0x0000c100


	//   ....[124]....
        /*04b0*/ 	.word	0x0000c1a0


	//   ....[125]....
        /*04b4*/ 	.word	0x0000c210


	//   ....[126]....
        /*04b8*/ 	.word	0x0000c280


	//   ....[127]....
        /*04bc*/ 	.word	0x0000c2f0


	//   ....[128]....
        /*04c0*/ 	.word	0x0000c370


	//   ....[129]....
        /*04c4*/ 	.word	0x0000c3f0


	//   ....[130]....
        /*04c8*/ 	.word	0x0000c460


	//   ....[131]....
        /*04cc*/ 	.word	0x0000c4d0


	//   ....[132]....
        /*04d0*/ 	.word	0x0000c550


	//   ....[133]....
        /*04d4*/ 	.word	0x0000c5c0


	//   ....[134]....
        /*04d8*/ 	.word	0x0000c630


	//   ....[135]....
        /*04dc*/ 	.word	0x0000c6a0


	//   ....[136]....
        /*04e0*/ 	.word	0x0000c720


	//   ....[137]....
        /*04e4*/ 	.word	0x0000c7a0


	//   ....[138]....
        /*04e8*/ 	.word	0x0000c810


	//   ....[139]....
        /*04ec*/ 	.word	0x0000c880


	//   ....[140]....
        /*04f0*/ 	.word	0x0000c900


	//   ....[141]....
        /*04f4*/ 	.word	0x0000c970


	//   ....[142]....
        /*04f8*/ 	.word	0x0000c9e0


	//   ....[143]....
        /*04fc*/ 	.word	0x0000ca50


	//   ....[144]....
        /*0500*/ 	.word	0x0000cad0


	//   ....[145]....
        /*0504*/ 	.word	0x0000cb50


	//   ....[146]....
        /*0508*/ 	.word	0x0000cbc0


	//   ....[147]....
        /*050c*/ 	.word	0x0000cc30


	//   ....[148]....
        /*0510*/ 	.word	0x0000ccb0


	//   ....[149]....
        /*0514*/ 	.word	0x0000cd20


	//   ....[150]....
        /*0518*/ 	.word	0x0000cd90


	//   ....[151]....
        /*051c*/ 	.word	0x0000ce00


	//   ....[152]....
        /*0520*/ 	.word	0x0000ce70


	//   ....[153]....
        /*0524*/ 	.word	0x0000cee0


	//   ....[154]....
        /*0528*/ 	.word	0x0000cf50


	//   ....[155]....
        /*052c*/ 	.word	0x0000cfc0


	//   ....[156]....
        /*0530*/ 	.word	0x0000d090


	//   ....[157]....
        /*0534*/ 	.word	0x0000d100


	//   ....[158]....
        /*0538*/ 	.word	0x0000d170


	//   ....[159]....
        /*053c*/ 	.word	0x0000d1e0


	//----- nvinfo : EIATTR_EXIT_INSTR_OFFSETS
	.align		4
.L_1727:
        /*0540*/ 	.byte	0x04, 0x1c
        /*0542*/ 	.short	(.L_1729 - .L_1728)


	//   ....[0]....
.L_1728:
        /*0544*/ 	.word	0x0000b0d0


	//   ....[1]....
        /*0548*/ 	.word	0x0000b370


	//----- nvinfo : EIATTR_MAX_THREADS
	.align		4
.L_1729:
        /*054c*/ 	.byte	0x04, 0x05
        /*054e*/ 	.short	(.L_1731 - .L_1730)
.L_1730:
        /*0550*/ 	.word	0x00000080
        /*0554*/ 	.word	0x00000001
        /*0558*/ 	.word	0x00000001


	//----- nvinfo : EIATTR_CRS_STACK_SIZE
	.align		4
.L_1731:
        /*055c*/ 	.byte	0x04, 0x1e
        /*055e*/ 	.short	(.L_1733 - .L_1732)
.L_1732:
        /*0560*/ 	.word	0x00000000
.L_1733:


//--------------------- .nv.info._Z25selective_scan_bwd_kernelI32Selective_Scan_bwd_kernel_traitsILi128ELi16ELb1ELb0ELb1ELb0ELb1EN3c108BFloat16ENS1_7complexIfEEEEv12SSMParamsBwd --------------------------
	.section	.nv.info._Z25selective_scan_bwd_kernelI32Selective_Scan_bwd_kernel_traitsILi128ELi16ELb1ELb0ELb1ELb0ELb1EN3c108BFloat16ENS1_7complexIfEEEEv12SSMParamsBwd,"",@"SHT_CUDA_INFO"
	.sectionflags	@""
	.align	4


	//----- nvinfo : EIATTR_CUDA_API_VERSION
	.align		4
        /*0000*/ 	.byte	0x04, 0x37
        /*0002*/ 	.short	(.L_1735 - .L_1734)
.L_1734:
        /*0004*/ 	.word	0x00000082


	//----- nvinfo : EIATTR_SW2861232_WAR
	.align		4
.L_1735:
        /*0008*/ 	.byte	0x01, 0x35
	.zero		2


	//----- nvinfo : EIATTR_PARAM_CBANK
	.align		4
        /*000c*/ 	.byte	0x04, 0x0a
        /*000e*/ 	.short	(.L_1737 - .L_1736)
	.align		4
.L_1736:
        /*0010*/ 	.word	index@(.nv.constant0._Z25selective_scan_bwd_kernelI32Selective_Scan_bwd_kernel_traitsILi128ELi16ELb1ELb0ELb1ELb0ELb1EN3c108BFloat16ENS1_7complexIfEEEEv12SSMParamsBwd)
        /*0014*/ 	.short	0x0160
        /*0016*/ 	.short	0x01f0


	//----- nvinfo : EIATTR_CBANK_PARAM_SIZE
	.align		4
.L_1737:
        /*0018*/ 	.byte	0x03, 0x19
        /*001a*/ 	.short	0x01f0


	//----- nvinfo : EIATTR_KPARAM_INFO
	.align		4
        /*001c*/ 	.byte	0x04, 0x17
        /*001e*/ 	.short	(.L_1739 - .L_1738)
.L_1738:
        /*0020*/ 	.word	0x00000000
        /*0024*/ 	.short	0x0000
        /*0026*/ 	.short	0x0000
        /*0028*/ 	.byte	0x00, 0xf0, 0xc1, 0x07


	//----- nvinfo : EIATTR_MAXREG_COUNT
	.align		4
.L_1739:
        /*002c*/ 	.byte	0x03, 0x1b
        /*002e*/ 	.short	0x00ff


	//----- nvinfo : EIATTR_NUM_BARRIERS
	.align		4
        /*0030*/ 	.byte	0x02, 0x4c
        /*0032*/ 	.byte	0x01
	.zero		1


	//----- nvinfo : EIATTR_MERCURY_ISA_VERSION
	.align		4
        /*0034*/ 	.byte	0x03, 0x5f
        /*0036*/ 	.short	0x0000


	//----- nvinfo : EIATTR_COOP_GROUP_MASK_REGIDS
	.align		4
        /*0038*/ 	.byte	0x04, 0x29
        /*003a*/ 	.short	(.L_1741 - .L_1740)


	//   ....[0]....
.L_1740:
        /*003c*/ 	.word	0xffffffff


	//   ....[1]....
        /*0040*/ 	.word	0xffffffff


	//   ....[2]....
        /*0044*/ 	.word	0xffffffff


	//   ....[3]....
        /*0048*/ 	.word	0xffffffff


	//   ....[4]....
        /*004c*/ 	.word	0xffffffff


	//   ....[5]....
        /*0050*/ 	.word	0xffffffff


	//   ....[6]....
        /*0054*/ 	.word	0xffffffff


	//   ....[7]....
        /*0058*/ 	.word	0xffffffff


	//   ....[8]....
        /*005c*/ 	.word	0xffffffff


	//   ....[9]....
        /*0060*/ 	.word	0xffffffff


	//   ....[10]....
        /*0064*/ 	.word	0xffffffff


	//   ....[11]....
        /*0068*/ 	.word	0xffffffff


	//   ....[12]....
        /*006c*/ 	.word	0xffffffff


	//   ....[13]....
        /*0070*/ 	.word	0xffffffff


	//   ....[14]....
        /*0074*/ 	.word	0xffffffff


	//   ....[15]....
        /*0078*/ 	.word	0xffffffff


	//   ....[16]....
        /*007c*/ 	.word	0xffffffff


	//   ....[17]....
        /*0080*/ 	.word	0xffffffff


	//   ....[18]....
        /*0084*/ 	.word	0xffffffff


	//   ....[19]....
        /*0088*/ 	.word	0xffffffff


	//   ....[20]....
        /*008c*/ 	.word	0xffffffff


	//   ....[21]....
        /*0090*/ 	.word	0xffffffff


	//   ....[22]....
        /*0094*/ 	.word	0xffffffff


	//   ....[23]....
        /*0098*/ 	.word	0xffffffff


	//   ....[24]....
        /*009c*/ 	.word	0xffffffff


	//   ....[25]....
        /*00a0*/ 	.word	0xffffffff


	//   ....[26]....
        /*00a4*/ 	.word	0xffffffff


	//   ....[27]....
        /*00a8*/ 	.word	0xffffffff


	//   ....[28]....
        /*00ac*/ 	.word	0xffffffff


	//   ....[29]....
        /*00b0*/ 	.word	0xffffffff


	//   ....[30]....
        /*00b4*/ 	.word	0xffffffff


	//   ....[31]....
        /*00b8*/ 	.word	0xffffffff


	//   ....[32]....
        /*00bc*/ 	.word	0xffffffff


	//   ....[33]....
        /*00c0*/ 	.word	0xffffffff


	//   ....[34]....
        /*00c4*/ 	.word	0xffffffff


	//   ....[35]....
        /*00c8*/ 	.word	0xffffffff


	//   ....[36]....
        /*00cc*/ 	.word	0xffffffff


	//   ....[37]....
        /*00d0*/ 	.word	0xffffffff


	//   ....[38]....
        /*00d4*/ 	.word	0xffffffff


	//   ....[39]....
        /*00d8*/ 	.word	0xffffffff


	//   ....[40]....
        /*00dc*/ 	.word	0xffffffff


	//   ....[41]....
        /*00e0*/ 	.word	0xffffffff


	//   ....[42]....
        /*00e4*/ 	.word	0xffffffff


	//   ....[43]....
        /*00e8*/ 	.word	0xffffffff


	//   ....[44]....
        /*00ec*/ 	.word	0xffffffff


	//   ....[45]....
        /*00f0*/ 	.word	0xffffffff


	//   ....[46]....
        /*00f4*/ 	.word	0xffffffff


	//   ....[47]....
        /*00f8*/ 	.word	0xffffffff


	//   ....[48]....
        /*00fc*/ 	.word	0xffffffff


	//   ....[49]....
        /*0100*/ 	.word	0xffffffff


	//   ....[50]....
        /*0104*/ 	.word	0xffffffff


	//   ....[51]....
        /*0108*/ 	.word	0xffffffff


	//   ....[52]....
        /*010c*/ 	.word	0xffffffff


	//   ....[53]....
        /*0110*/ 	.word	0xffffffff


	//   ....[54]....
        /*0114*/ 	.word	0xffffffff


	//   ....[55]....
        /*0118*/ 	.word	0xffffffff


	//   ....[56]....
        /*011c*/ 	.word	0xffffffff


	//   ....[57]....
        /*0120*/ 	.word	0xffffffff


	//   ....[58]....
        /*0124*/ 	.word	0xffffffff


	//   ....[59]....
        /*0128*/ 	.word	0xffffffff


	//   ....[60]....
        /*012c*/ 	.word	0xffffffff


	//   ....[61]....
        /*0130*/ 	.word	0xffffffff


	//   ....[62]....
        /*0134*/ 	.word	0xffffffff


	//   ....[63]....
        /*0138*/ 	.word	0xffffffff


	//   ....[64]....
        /*013c*/ 	.word	0xffffffff


	//   ....[65]....
        /*0140*/ 	.word	0xffffffff


	//   ....[66]....
        /*0144*/ 	.word	0xffffffff


	//   ....[67]....
        /*0148*/ 	.word	0xffffffff


	//   ....[68]....
        /*014c*/ 	.word	0xffffffff


	//   ....[69]....
        /*0150*/ 	.word	0xffffffff


	//   ....[70]....
        /*0154*/ 	.word	0xffffffff


	//   ....[71]....
        /*0158*/ 	.word	0xffffffff


	//   ....[72]....
        /*015c*/ 	.word	0xffffffff


	//   ....[73]....
        /*0160*/ 	.word	0xffffffff


	//   ....[74]....
        /*0164*/ 	.word	0xffffffff


	//   ....[75]....
        /*0168*/ 	.word	0xffffffff


	//   ....[76]....
        /*016c*/ 	.word	0xffffffff


	//   ....[77]....
        /*0170*/ 	.word	0xffffffff


	//   ....[78]....
        /*0174*/ 	.word	0xffffffff


	//   ....[79]....
        /*0178*/ 	.word	0xffffffff


	//   ....[80]....
        /*017c*/ 	.word	0xffffffff


	//   ....[81]....
        /*0180*/ 	.word	0xffffffff


	//   ....[82]....
        /*0184*/ 	.word	0xffffffff


	//   ....[83]....
        /*0188*/ 	.word	0xffffffff


	//   ....[84]....
        /*018c*/ 	.word	0xffffffff


	//   ....[85]....
        /*0190*/ 	.word	0xffffffff


	//   ....[86]....
        /*0194*/ 	.word	0xffffffff


	//   ....[87]....
        /*0198*/ 	.word	0xffffffff


	//   ....[88]....
        /*019c*/ 	.word	0xffffffff


	//   ....[89]....
        /*01a0*/ 	.word	0xffffffff


	//   ....[90]....
        /*01a4*/ 	.word	0xffffffff


	//   ....[91]....
        /*01a8*/ 	.word	0xffffffff


	//   ....[92]....
        /*01ac*/ 	.word	0xffffffff


	//   ....[93]....
        /*01b0*/ 	.word	0xffffffff


	//   ....[94]....
        /*01b4*/ 	.word	0xffffffff


	//   ....[95]....
        /*01b8*/ 	.word	0xffffffff


	//   ....[96]....
        /*01bc*/ 	.word	0xffffffff


	//   ....[97]....
        /*01c0*/ 	.word	0xffffffff


	//   ....[98]....
        /*01c4*/ 	.word	0xffffffff


	//   ....[99]....
        /*01c8*/ 	.word	0xffffffff


	//   ....[100]....
        /*01cc*/ 	.word	0xffffffff


	//   ....[101]....
        /*01d0*/ 	.word	0xffffffff


	//   ....[102]....
        /*01d4*/ 	.word	0xffffffff


	//   ....[103]....
        /*01d8*/ 	.word	0xffffffff


	//   ....[104]....
        /*01dc*/ 	.word	0xffffffff


	//   ....[105]....
        /*01e0*/ 	.word	0xffffffff


	//   ....[106]....
        /*01e4*/ 	.word	0xffffffff


	//   ....[107]....
        /*01e8*/ 	.word	0xffffffff


	//   ....[108]....
        /*01ec*/ 	.word	0xffffffff


	//   ....[109]....
        /*01f0*/ 	.word	0xffffffff


	//   ....[110]....
        /*01f4*/ 	.word	0xffffffff


	//   ....[111]....
        /*01f8*/ 	.word	0xffffffff


	//   ....[112]....
        /*01fc*/ 	.word	0xffffffff


	//   ....[113]....
        /*0200*/ 	.word	0xffffffff


	//   ....[114]....
        /*0204*/ 	.word	0xffffffff


	//   ....[115]....
        /*0208*/ 	.word	0xffffffff


	//   ....[116]....
        /*020c*/ 	.word	0xffffffff


	//   ....[117]....
        /*0210*/ 	.word	0xffffffff


	//   ....[118]....
        /*0214*/ 	.word	0xffffffff


	//   ....[119]....
        /*0218*/ 	.word	0xffffffff


	//   ....[120]....
        /*021c*/ 	.word	0xffffffff


	//   ....[121]....
        /*0220*/ 	.word	0xffffffff


	//   ....[122]....
        /*0224*/ 	.word	0xffffffff


	//   ....[123]....
        /*0228*/ 	.word	0xffffffff


	//   ....[124]....
        /*022c*/ 	.word	0xffffffff


	//   ....[125]....
        /*0230*/ 	.word	0xffffffff


	//   ....[126]....
        /*0234*/ 	.word	0xffffffff


	//   ....[127]....
        /*0238*/ 	.word	0xffffffff


	//   ....[128]....
        /*023c*/ 	.word	0xffffffff


	//   ....[129]....
        /*0240*/ 	.word	0xffffffff


	//   ....[130]....
        /*0244*/ 	.word	0xffffffff


	//   ....[131]....
        /*0248*/ 	.word	0xffffffff


	//   ....[132]....
        /*024c*/ 	.word	0xffffffff


	//   ....[133]....
        /*0250*/ 	.word	0xffffffff


	//   ....[134]....
        /*0254*/ 	.word	0xffffffff


	//   ....[135]....
        /*0258*/ 	.word	0xffffffff


	//   ....[136]....
        /*025c*/ 	.word	0xffffffff


	//   ....[137]....
        /*0260*/ 	.word	0xffffffff


	//   ....[138]....
        /*0264*/ 	.word	0xffffffff


	//   ....[139]....
        /*0268*/ 	.word	0xffffffff


	//   ....[140]....
        /*026c*/ 	.word	0xffffffff


	//   ....[141]....
        /*0270*/ 	.word	0xffffffff


	//   ....[142]....
        /*0274*/ 	.word	0xffffffff


	//   ....[143]....
        /*0278*/ 	.word	0xffffffff


	//   ....[144]....
        /*027c*/ 	.word	0xffffffff


	//   ....[145]....
        /*0280*/ 	.word	0xffffffff


	//   ....[146]....
        /*0284*/ 	.word	0xffffffff


	//   ....[147]....
        /*0288*/ 	.word	0xffffffff


	//   ....[148]....
        /*028c*/ 	.word	0xffffffff


	//   ....[149]....
        /*0290*/ 	.word	0xffffffff


	//   ....[150]....
        /*0294*/ 	.word	0xffffffff


	//   ....[151]....
        /*0298*/ 	.word	0xffffffff


	//   ....[152]....
        /*029c*/ 	.word	0xffffffff


	//   ....[153]....
        /*02a0*/ 	.word	0xffffffff


	//   ....[154]....
        /*02a4*/ 	.word	0xffffffff


	//   ....[155]....
        /*02a8*/ 	.word	0xffffffff


	//   ....[156]....
        /*02ac*/ 	.word	0xffffffff


	//   ....[157]....
        /*02b0*/ 	.word	0xffffffff


	//   ....[158]....
        /*02b4*/ 	.word	0xffffffff


	//   ....[159]....
        /*02b8*/ 	.word	0xffffffff


	//   ....[160]....
        /*02bc*/ 	.word	0xffffffff


	//   ....[161]....
        /*02c0*/ 	.word	0xffffffff


	//   ....[162]....
        /*02c4*/ 	.word	0xffffffff


	//   ....[163]....
        /*02c8*/ 	.word	0xffffffff


	//----- nvinfo : EIATTR_COOP_GROUP_INSTR_OFFSETS
	.align		4
.L_1741:
        /*02cc*/ 	.byte	0x04, 0x28
        /*02ce*/ 	.short	(.L_1743 - .L_1742)


	//   ....[0]....
.L_1742:
        /*02d0*/ 	.word	0x00000b80


	//   ....[1]....
        /*02d4*/ 	.word	0x00000c30


	//   ....[2]....
        /*02d8*/ 	.word	0x00000de0


	//   ....[3]....
        /*02dc*/ 	.word	0x00000f50


	//   ....[4]....
        /*02e0*/ 	.word	0x00001950


	//   ....[5]....
        /*02e4*/ 	.word	0x00002190


	//   ....[6]....
        /*02e8*/ 	.word	0x00002590


	//   ....[7]....
        /*02ec*/ 	.word	0x000036b0


	//   ....[8]....
        /*02f0*/ 	.word	0x00004f30


	//   ....[9]....
        /*02f4*/ 	.word	0x00004f50


	//   ....[10]....
        /*02f8*/ 	.word	0x00004f80


	//   ....[11]....
        /*02fc*/ 	.word	0x00004f90


	//   ....[12]....
        /*0300*/ 	.word	0x00005040


	//   ....[13]....
        /*0304*/ 	.word	0x00005060


	//   ....[14]....
        /*0308*/ 	.word	0x00005070


	//   ....[15]....
        /*030c*/ 	.word	0x00005080


	//   ....[16]....
        /*0310*/ 	.word	0x00005140


	//   ....[17]....
        /*0314*/ 	.word	0x00005160


	//   ....[18]....
        /*0318*/ 	.word	0x00005170


	//   ....[19]....
        /*031c*/ 	.word	0x00005180


	//   ....[20]....
        /*0320*/ 	.word	0x00005240


	//   ....[21]....
        /*0324*/ 	.word	0x00005260


	//   ....[22]....
        /*0328*/ 	.word	0x00005270


	//   ....[23]....
        /*032c*/ 	.word	0x00005280


	//   ....[24]....
        /*0330*/ 	.word	0x00005340


	//   ....[25]....
        /*0334*/ 	.word	0x00005350


	//   ....[26]....
        /*0338*/ 	.word	0x00005360


	//   ....[27]....
        /*033c*/ 	.word	0x00005370


	//   ....[28]....
        /*0340*/ 	.word	0x000054b0


	//   ....[29]....
        /*0344*/ 	.word	0x00005520


	//   ....[30]....
        /*0348*/ 	.word	0x00005590


	//   ....[31]....
        /*034c*/ 	.word	0x00005600


	//   ....[32]....
        /*0350*/ 	.word	0x00005620


	//   ....[33]....
        /*0354*/ 	.word	0x00005630


	//   ....[34]....
        /*0358*/ 	.word	0x00005640


	//   ....[35]....
        /*035c*/ 	.word	0x00005650


	//   ....[36]....
        /*0360*/ 	.word	0x00005660


	//   ....[37]....
        /*0364*/ 	.word	0x00005670


	//   ....[38]....
        /*0368*/ 	.word	0x00005680


	//   ....[39]....
        /*036c*/ 	.word	0x00005690


	//   ....[40]....
        /*0370*/ 	.word	0x00006c70


	//   ....[41]....
        /*0374*/ 	.word	0x00006c90


	//   ....[42]....
        /*0378*/ 	.word	0x00006ca0


	//   ....[43]....
        /*037c*/ 	.word	0x00006cb0


	//   ....[44]....
        /*0380*/ 	.word	0x00006dd0


	//   ....[45]....
        /*0384*/ 	.word	0x00006de0


	//   ....[46]....
        /*0388*/ 	.word	0x00006df0


	//   ....[47]....
        /*038c*/ 	.word	0x00006e00


	//   ....[48]....
        /*0390*/ 	.word	0x00006f20


	//   ....[49]....
        /*0394*/ 	.word	0x00006f40


	//   ....[50]....
        /*0398*/ 	.word	0x00006f50


	//   ....[51]....
        /*039c*/ 	.word	0x00006f60


	//   ....[52]....
        /*03a0*/ 	.word	0x00007080


	//   ....[53]....
        /*03a4*/ 	.word	0x00007090


	//   ....[54]....
        /*03a8*/ 	.word	0x000070a0


	//   ....[55]....
        /*03ac*/ 	.word	0x000070b0


	//   ....[56]....
        /*03b0*/ 	.word	0x000071d0


	//   ....[57]....
        /*03b4*/ 	.word	0x000071f0


	//   ....[58]....
        /*03b8*/ 	.word	0x00007200


	//   ....[59]....
        /*03bc*/ 	.word	0x00007210


	//   ....[60]....
        /*03c0*/ 	.word	0x00007310


	//   ....[61]....
        /*03c4*/ 	.word	0x00007320


	//   ....[62]....
        /*03c8*/ 	.word	0x00007330


	//   ....[63]....
        /*03cc*/ 	.word	0x00007340


	//   ....[64]....
        /*03d0*/ 	.word	0x00007350


	//   ....[65]....
        /*03d4*/ 	.word	0x00007360


	//   ....[66]....
        /*03d8*/ 	.word	0x00007370


	//   ....[67]....
        /*03dc*/ 	.word	0x000073a0


	//   ....[68]....
        /*03e0*/ 	.word	0x000073d0


	//   ....[69]....
        /*03e4*/ 	.word	0x00007400


	//   ....[70]....
        /*03e8*/ 	.word	0x00007420


	//   ....[71]....
        /*03ec*/ 	.word	0x00007430


	//   ....[72]....
        /*03f0*/ 	.word	0x0000afd0


	//   ....[73]....
        /*03f4*/ 	.word	0x0000b010


	//   ....[74]....
        /*03f8*/ 	.word	0x0000b050


	//   ....[75]....
        /*03fc*/ 	.word	0x0000b090


	//   ....[76]....
        /*0400*/ 	.word	0x0000b140


	//   ....[77]....
        /*0404*/ 	.word	0x0000b190


	//   ....[78]....
        /*0408*/ 	.word	0x0000b1c0


	//   ....[79]....
        /*040c*/ 	.word	0x0000b1f0


	//   ....[80]....
        /*0410*/ 	.word	0x0000b270


	//   ....[81]....
        /*0414*/ 	.word	0x0000b2c0


	//   ....[82]....
        /*0418*/ 	.word	0x0000b2f0


	//   ....[83]....
        /*041c*/ 	.word	0x0000b320


	//   ....[84]....
        /*0420*/ 	.word	0x0000b3b0


	//   ....[85]....
        /*0424*/ 	.word	0x0000b3f0


	//   ....[86]....
        /*0428*/ 	.word	0x0000b420


	//   ....[87]....
        /*042c*/ 	.word	0x0000b450


	//   ....[88]....
        /*0430*/ 	.word	0x0000b4e0


	//   ....[89]....
        /*0434*/ 	.word	0x0000b520


	//   ....[90]....
        /*0438*/ 	.word	0x0000b550


	//   ....[91]....
        /*043c*/ 	.word	0x0000b580


	//   ....[92]....
        /*0440*/ 	.word	0x0000bc50


	//   ....[93]....
        /*0444*/ 	.word	0x0000bff0


	//   ....[94]....
        /*0448*/ 	.word	0x0000c0b0


	//   ....[95]....
        /*044c*/ 	.word	0x0000c110


	//   ....[96]....
        /*0450*/ 	.word	0x0000c160


	//   ....[97]....
        /*0454*/ 	.word	0x0000c180


	//   ....[98]....
        /*0458*/ 	.word	0x0000c1a0


	//   ....[99]....
        /*045c*/ 	.word	0x0000c2c0


	//   ....[100]....
        /*0460*/ 	.word	0x0000c310


	//   ....[101]....
        /*0464*/ 	.word	0x0000c360


	//   ....[102]....
        /*0468*/ 	.word	0x0000c380


	//   ....[103]....
        /*046c*/ 	.word	0x0000c3a0


	//   ....[104]....
        /*0470*/ 	.word	0x0000c7d0


	//   ....[105]....
        /*0474*/ 	.word	0x0000c850


	//   ....[106]....
        /*0478*/ 	.word	0x0000c8c0


	//   ....[107]....
        /*047c*/ 	.word	0x0000c930


	//   ....[108]....
        /*0480*/ 	.word	0x0000ca80


	//   ....[109]....
        /*0484*/ 	.word	0x0000caf0


	//   ....[110]....
        /*0488*/ 	.word	0x0000cb60


	//   ....[111]....
        /*048c*/ 	.word	0x0000cbd0


	//   ....[112]....
        /*0490*/ 	.word	0x0000ccf0


	//   ....[113]....
        /*0494*/ 	.word	0x0000cd60


	//   ....[114]....
        /*0498*/ 	.word	0x0000cdd0


	//   ....[115]....
        /*049c*/ 	.word	0x0000ce40


	//   ....[116]....
        /*04a0*/ 	.word	0x0000cf70


	//   ....[117]....
        /*04a4*/ 	.word	0x0000cfe0


	//   ....[118]....
        /*04a8*/ 	.word	0x0000d050


	//   ....[119]....
        /*04ac*/ 	.word	0x0000d0c0


	//   ....[120]....
        /*04b0*/ 	.word	0x0000d1f0


	//   ....[121]....
        /*04b4*/ 	.word	0x0000d260


	//   ....[122]....
        /*04b8*/ 	.word	0x0000d2d0


	//   ....[123]....
        /*04bc*/ 	.word	0x0000d340


	//   ....[124]....
        /*04c0*/ 	.word	0x0000d3b0


	//   ....[125]....
        /*04c4*/ 	.word	0x0000d420


	//   ....[126]....
        /*04c8*/ 	.word	0x0000d490


	//   ....[127]....
        /*04cc*/ 	.word	0x0000d500


	//   ....[128]....
        /*04d0*/ 	.word	0x0000d5a0


	//   ....[129]....
        /*04d4*/ 	.word	0x0000d610


	//   ....[130]....
        /*04d8*/ 	.word	0x0000d680


	//   ....[131]....
        /*04dc*/ 	.word	0x0000d6f0


	//   ....[132]....
        /*04e0*/ 	.word	0x0000d770


	//   ....[133]....
        /*04e4*/ 	.word	0x0000d7f0


	//   ....[134]....
        /*04e8*/ 	.word	0x0000d860


	//   ....[135]....
        /*04ec*/ 	.word	0x0000d8d0


	//   ....[136]....
        /*04f0*/ 	.word	0x0000d950


	//   ....[137]....
        /*04f4*/ 	.word	0x0000d9c0


	//   ....[138]....
        /*04f8*/ 	.word	0x0000da30


	//   ....[139]....
        /*04fc*/ 	.word	0x0000daa0


	//   ....[140]....
        /*0500*/ 	.word	0x0000db20


	//   ....[141]....
        /*0504*/ 	.word	0x0000dba0


	//   ....[142]....
        /*0508*/ 	.word	0x0000dc10


	//   ....[143]....
        /*050c*/ 	.word	0x0000dc80


	//   ....[144]....
        /*0510*/ 	.word	0x0000dd00


	//   ....[145]....
        /*0514*/ 	.word	0x0000dd70


	//   ....[146]....
        /*0518*/ 	.word	0x0000dde0


	//   ....[147]....
        /*051c*/ 	.word	0x0000de50


	//   ....[148]....
        /*0520*/ 	.word	0x0000ded0


	//   ....[149]....
        /*0524*/ 	.word	0x0000df50


	//   ....[150]....
        /*0528*/ 	.word	0x0000dfc0


	//   ....[151]....
        /*052c*/ 	.word	0x0000e030


	//   ....[152]....
        /*0530*/ 	.word	0x0000e0b0


	//   ....[153]....
        /*0534*/ 	.word	0x0000e120


	//   ....[154]....
        /*0538*/ 	.word	0x0000e190


	//   ....[155]....
        /*053c*/ 	.word	0x0000e200


	//   ....[156]....
        /*0540*/ 	.word	0x0000e270


	//   ....[157]....
        /*0544*/ 	.word	0x0000e2e0


	//   ....[158]....
        /*0548*/ 	.word	0x0000e350


	//   ....[159]....
        /*054c*/ 	.word	0x0000e3c0


	//   ....[160]....
        /*0550*/ 	.word	0x0000e490


	//   ....[161]....
        /*0554*/ 	.word	0x0000e500


	//   ....[162]....
        /*0558*/ 	.word	0x0000e570


	//   ....[163]....
        /*055c*/ 	.word	0x0000e5e0


	//----- nvinfo : EIATTR_EXIT_INSTR_OFFSETS
	.align		4
.L_1743:
        /*0560*/ 	.byte	0x04, 0x1c
        /*0562*/ 	.short	(.L_1745 - .L_1744)


	//   ....[0]....
.L_1744:
        /*0564*/ 	.word	0x0000c4d0


	//   ....[1]....
        /*0568*/ 	.word	0x0000c770


	//----- nvinfo : EIATTR_MAX_THREADS
	.align		4
.L_1745:
        /*056c*/ 	.byte	0x04, 0x05
        /*056e*/ 	.short	(.L_1747 - .L_1746)
.L_1746:
        /*0570*/ 	.word	0x00000080
        /*0574*/ 	.word	0x00000001
        /*0578*/ 	.word	0x00000001


	//----- nvinfo : EIATTR_CRS_STACK_SIZE
	.align		4
.L_1747:
        /*057c*/ 	.byte	0x04, 0x1e
        /*057e*/ 	.short	(.L_1749 - .L_1748)
.L_1748:
        /*0580*/ 	.word	0x00000000
.L_1749:


//--------------------- .nv.info._Z25selective_scan_bwd_kernelI32Selective_Scan_bwd_kernel_traitsILi128ELi16ELb1ELb0ELb1ELb1ELb0EN3c108BFloat16ENS1_7complexIfEEEEv12SSMParamsBwd --------------------------
	.section	.nv.info._Z25selective_scan_bwd_kernelI32Selective_Scan_bwd_kernel_traitsILi128ELi16ELb1ELb0ELb1ELb1ELb0EN3c108BFloat16ENS1_7complexIfEEEEv12SSMParamsBwd,"",@"SHT_CUDA_INFO"
	.sectionflags	@""
	.align	4


	//----- nvinfo : EIATTR_CUDA_API_VERSION
	.align		4
        /*0000*/ 	.byte	0x04, 0x37
        /*0002*/ 	.short	(.L_1751 - .L_1750)
.L_1750:
        /*0004*/ 	.word	0x00000082


	//----- nvinfo : EIATTR_SW2861232_WAR
	.align		4
.L_1751:
        /*0008*/ 	.byte	0x01, 0x35
	.zero		2


	//----- nvinfo : EIATTR_PARAM_CBANK
	.align		4
        /*000c*/ 	.byte	0x04, 0x0a
        /*000e*/ 	.short	(.L_1753 - .L_1752)
	.align		4
.L_1752:
        /*0010*/ 	.word	index@(.nv.constant0._Z25selective_scan_bwd_kernelI32Selective_Scan_bwd_kernel_traitsILi128ELi16ELb1ELb0ELb1ELb1ELb0EN3c108BFloat16ENS1_7complexIfEEEEv12SSMParamsBwd)
        /*0014*/ 	.short	0x0160
        /*0016*/ 	.short	0x01f0


	//----- nvinfo : EIATTR_CBANK_PARAM_SIZE
	.align		4
.L_1753:
        /*0018*/ 	.byte	0x03, 0x19
        /*001a*/ 	.short	0x01f0


	//----- nvinfo : EIATTR_KPARAM_INFO
	.align		4
        /*001c*/ 	.byte	0x04, 0x17
        /*001e*/ 	.short	(.L_1755 - .L_1754)
.L_1754:
        /*0020*/ 	.word	0x00000000
        /*0024*/ 	.short	0x0000
        /*0026*/ 	.short	0x0000
        /*0028*/ 	.byte	0x00, 0xf0, 0xc1, 0x07


	//----- nvinfo : EIATTR_MAXREG_COUNT
	.align		4
.L_1755:
        /*002c*/ 	.byte	0x03, 0x1b
        /*002e*/ 	.short	0x00ff


	//----- nvinfo : EIATTR_NUM_BARRIERS
	.align		4
        /*0030*/ 	.byte	0x02, 0x4c
        /*0032*/ 	.byte	0x01
	.zero		1


	//----- nvinfo : EIATTR_MERCURY_ISA_VERSION
	.align		4
        /*0034*/ 	.byte	0x03, 0x5f
        /*0036*/ 	.short	0x0000


	//----- nvinfo : EIATTR_COOP_GROUP_MASK_REGIDS
	.align		4
        /*0038*/ 	.byte	0x04, 0x29
        /*003a*/ 	.short	(.L_1757 - .L_1756)


	//   ....[0]....
.L_1756:
        /*003c*/ 	.word	0xffffffff


	//   ....[1]....
        /*0040*/ 	.word	0xffffffff


	//   ....[2]....
        /*0044*/ 	.word	0xffffffff


	//   ....[3]....
        /*0048*/ 	.word	0xffffffff


	//   ....[4]....
        /*004c*/ 	.word	0xffffffff


	//   ....[5]....
        /*0050*/ 	.word	0xffffffff


	//   ....[6]....
        /*0054*/ 	.word	0xffffffff


	//   ....[7]....
        /*0058*/ 	.word	0xffffffff


	//   ....[8]....
        /*005c*/ 	.word	0xffffffff


	//   ....[9]....
        /*0060*/ 	.word	0xffffffff


	//   ....[10]....
        /*0064*/ 	.word	0xffffffff


	//   ....[11]....
        /*0068*/ 	.word	0xffffffff


	//   ....[12]....
        /*006c*/ 	.word	0xffffffff


	//   ....[13]....
        /*0070*/ 	.word	0xffffffff


	//   ....[14]....
        /*0074*/ 	.word	0xffffffff


	//   ....[15]....
        /*0078*/ 	.word	0xffffffff


	//   ....[16]....
        /*007c*/ 	.word	0xffffffff


	//   ....[17]....
        /*0080*/ 	.word	0xffffffff


	//   ....[18]....
        /*0084*/ 	.word	0xffffffff


	//   ....[19]....
        /*0088*/ 	.word	0xffffffff


	//   ....[20]....
        /*008c*/ 	.word	0xffffffff


	//   ....[21]....
        /*0090*/ 	.word	0xffffffff


	//   ....[22]....
        /*0094*/ 	.word	0xffffffff


	//   ....[23]....
        /*0098*/ 	.word	0xffffffff


	//   ....[24]....
        /*009c*/ 	.word	0xffffffff


	//   ....[25]....
        /*00a0*/ 	.word	0xffffffff


	//   ....[26]....
        /*00a4*/ 	.word	0xffffffff


	//   ....[27]....
        /*00a8*/ 	.word	0xffffffff


	//   ....[28]....
        /*00ac*/ 	.word	0xffffffff


	//   ....[29]....
        /*00b0*/ 	.word	0xffffffff


	//   ....[30]....
        /*00b4*/ 	.word	0xffffffff


	//   ....[31]....
        /*00b8*/ 	.word	0xffffffff


	//   ....[32]....
        /*00bc*/ 	.word	0xffffffff


	//   ....[33]....
        /*00c0*/ 	.word	0xffffffff


	//   ....[34]....
        /*00c4*/ 	.word	0xffffffff


	//   ....[35]....
        /*00c8*/ 	.word	0xffffffff


	//   ....[36]....
        /*00cc*/ 	.word	0xffffffff


	//   ....[37]....
        /*00d0*/ 	.word	0xffffffff


	//   ....[38]....
        /*00d4*/ 	.word	0xffffffff


	//   ....[39]....
        /*00d8*/ 	.word	0xffffffff


	//   ....[40]....
        /*00dc*/ 	.word	0xffffffff


	//   ....[41]....
        /*00e0*/ 	.word	0xffffffff


	//   ....[42]....
        /*00e4*/ 	.word	0xffffffff


	//   ....[43]....
        /*00e8*/ 	.word	0xffffffff


	//   ....[44]....
        /*00ec*/ 	.word	0xffffffff


	//   ....[45]....
        /*00f0*/ 	.word	0xffffffff


	//   ....[46]....
        /*00f4*/ 	.word	0xffffffff


	//   ....[47]....
        /*00f8*/ 	.word	0xffffffff


	//   ....[48]....
        /*00fc*/ 	.word	0xffffffff


	//   ....[49]....
        /*0100*/ 	.word	0xffffffff


	//   ....[50]....
        /*0104*/ 	.word	0xffffffff


	//   ....[51]....
        /*0108*/ 	.word	0xffffffff


	//   ....[52]....
        /*010c*/ 	.word	0xffffffff


	//   ....[53]....
        /*0110*/ 	.word	0xffffffff


	//   ....[54]....
        /*0114*/ 	.word	0xffffffff


	//   ....[55]....
        /*0118*/ 	.word	0xffffffff


	//   ....[56]....
        /*011c*/ 	.word	0xffffffff


	//   ....[57]....
        /*0120*/ 	.word	0xffffffff


	//   ....[58]....
        /*0124*/ 	.word	0xffffffff


	//   ....[59]....
        /*0128*/ 	.word	0xffffffff


	//   ....[60]....
        /*012c*/ 	.word	0xffffffff


	//   ....[61]....
        /*0130*/ 	.word	0xffffffff


	//   ....[62]....
        /*0134*/ 	.word	0xffffffff


	//   ....[63]....
        /*0138*/ 	.word	0xffffffff


	//   ....[64]....
        /*013c*/ 	.word	0xffffffff


	//   ....[65]....
        /*0140*/ 	.word	0xffffffff


	//   ....[66]....
        /*0144*/ 	.word	0xffffffff


	//   ....[67]....
        /*0148*/ 	.word	0xffffffff


	//   ....[68]....
        /*014c*/ 	.word	0xffffffff


	//   ....[69]....
        /*0150*/ 	.word	0xffffffff


	//   ....[70]....
        /*0154*/ 	.word	0xffffffff


	//   ....[71]....
        /*0158*/ 	.word	0xffffffff


	//   ....[72]....
        /*015c*/ 	.word	0xffffffff


	//   ....[73]....
        /*0160*/ 	.word	0xffffffff


	//   ....[74]....
        /*0164*/ 	.word	0xffffffff


	//   ....[75]....
        /*0168*/ 	.word	0xffffffff


	//   ....[76]....
        /*016c*/ 	.word	0xffffffff


	//   ....[77]....
        /*0170*/ 	.word	0xffffffff


	//   ....[78]....
        /*0174*/ 	.word	0xffffffff


	//   ....[79]....
        /*0178*/ 	.word	0xffffffff


	//   ....[80]....
        /*017c*/ 	.word	0xffffffff


	//   ....[81]....
        /*0180*/ 	.word	0xffffffff


	//   ....[82]....
        /*0184*/ 	.word	0xffffffff


	//   ....[83]....
        /*0188*/ 	.word	0xffffffff


	//   ....[84]....
        /*018c*/ 	.word	0xffffffff


	//   ....[85]....
        /*0190*/ 	.word	0xffffffff


	//   ....[86]....
        /*0194*/ 	.word	0xffffffff


	//   ....[87]....
        /*0198*/ 	.word	0xffffffff


	//   ....[88]....
        /*019c*/ 	.word	0xffffffff


	//   ....[89]....
        /*01a0*/ 	.word	0xffffffff


	//   ....[90]....
        /*01a4*/ 	.word	0xffffffff


	//   ....[91]....
        /*01a8*/ 	.word	0xffffffff


	//   ....[92]....
        /*01ac*/ 	.word	0xffffffff


	//   ....[93]....
        /*01b0*/ 	.word	0xffffffff


	//   ....[94]....
        /*01b4*/ 	.word	0xffffffff


	//   ....[95]....
        /*01b8*/ 	.word	0xffffffff


	//   ....[96]....
        /*01bc*/ 	.word	0xffffffff


	//   ....[97]....
        /*01c0*/ 	.word	0xffffffff


	//   ....[98]....
        /*01c4*/ 	.word	0xffffffff


	//   ....[99]....
        /*01c8*/ 	.word	0xffffffff


	//   ....[100]....
        /*01cc*/ 	.word	0xffffffff


	//   ....[101]....
        /*01d0*/ 	.word	0xffffffff


	//   ....[102]....
        /*01d4*/ 	.word	0xffffffff


	//   ....[103]....
        /*01d8*/ 	.word	0xffffffff


	//   ....[104]....
        /*01dc*/ 	.word	0xffffffff


	//   ....[105]....
        /*01e0*/ 	.word	0xffffffff


	//   ....[106]....
        /*01e4*/ 	.word	0xffffffff


	//   ....[107]....
        /*01e8*/ 	.word	0xffffffff


	//   ....[108]....
        /*01ec*/ 	.word	0xffffffff


	//   ....[109]....
        /*01f0*/ 	.word	0xffffffff


	//   ....[110]....
        /*01f4*/ 	.word	0xffffffff


	//   ....[111]....
        /*01f8*/ 	.word	0xffffffff


	//   ....[112]....
        /*01fc*/ 	.word	0xffffffff


	//   ....[113]....
        /*0200*/ 	.word	0xffffffff


	//   ....[114]....
        /*0204*/ 	.word	0xffffffff


	//   ....[115]....
        /*0208*/ 	.word	0xffffffff


	//   ....[116]....
        /*020c*/ 	.word	0xffffffff


	//   ....[117]....
        /*0210*/ 	.word	0xffffffff


	//   ....[118]....
        /*0214*/ 	.word	0xffffffff


	//   ....[119]....
        /*0218*/ 	.word	0xffffffff


	//   ....[120]....
        /*021c*/ 	.word	0xffffffff


	//   ....[121]....
        /*0220*/ 	.word	0xffffffff


	//   ....[122]....
        /*0224*/ 	.word	0xffffffff


	//   ....[123]....
        /*0228*/ 	.word	0xffffffff


	//   ....[124]....
        /*022c*/ 	.word	0xffffffff


	//   ....[125]....
        /*0230*/ 	.word	0xffffffff


	//   ....[126]....
        /*0234*/ 	.word	0xffffffff


	//   ....[127]....
        /*0238*/ 	.word	0xffffffff


	//   ....[128]....
        /*023c*/ 	.word	0xffffffff


	//   ....[129]....
        /*0240*/ 	.word	0xffffffff


	//   ....[130]....
        /*0244*/ 	.word	0xffffffff


	//   ....[131]....
        /*0248*/ 	.word	0xffffffff


	//   ....[132]....
        /*024c*/ 	.word	0xffffffff


	//   ....[133]....
        /*0250*/ 	.word	0xffffffff


	//   ....[134]....
        /*0254*/ 	.word	0xffffffff


	//   ....[135]....
        /*0258*/ 	.word	0xffffffff


	//   ....[136]....
        /*025c*/ 	.word	0xffffffff


	//   ....[137]....
        /*0260*/ 	.word	0xffffffff


	//   ....[138]....
        /*0264*/ 	.word	0xffffffff


	//   ....[139]....
        /*0268*/ 	.word	0xffffffff


	//   ....[140]....
        /*026c*/ 	.word	0xffffffff


	//   ....[141]....
        /*0270*/ 	.word	0xffffffff


	//   ....[142]....
        /*0274*/ 	.word	0xffffffff


	//   ....[143]....
        /*0278*/ 	.word	0xffffffff


	//   ....[144]....
        /*027c*/ 	.word	0xffffffff


	//   ....[145]....
        /*0280*/ 	.word	0xffffffff


	//   ....[146]....
        /*0284*/ 	.word	0xffffffff


	//   ....[147]....
        /*0288*/ 	.word	0xffffffff


	//   ....[148]....
        /*028c*/ 	.word	0xffffffff


	//   ....[149]....
        /*0290*/ 	.word	0xffffffff


	//   ....[150]....
        /*0294*/ 	.word	0xffffffff


	//   ....[151]....
        /*0298*/ 	.word	0xffffffff


	//   ....[152]....
        /*029c*/ 	.word	0xffffffff


	//   ....[153]....
        /*02a0*/ 	.word	0xffffffff


	//   ....[154]....
        /*02a4*/ 	.word	0xffffffff


	//   ....[155]....
        /*02a8*/ 	.word	0xffffffff


	//   ....[156]....
        /*02ac*/ 	.word	0xffffffff


	//   ....[157]....
        /*02b0*/ 	.word	0xffffffff


	//   ....[158]....
        /*02b4*/ 	.word	0xffffffff


	//   ....[159]....
        /*02b8*/ 	.word	0xffffffff


	//   ....[160]....
        /*02bc*/ 	.word	0xffffffff


	//----- nvinfo : EIATTR_COOP_GROUP_INSTR_OFFSETS
	.align		4
.L_1757:
        /*02c0*/ 	.byte	0x04, 0x28
        /*02c2*/ 	.short	(.L_1759 - .L_1758)


	//   ....[0]....
.L_1758:
        /*02c4*/ 	.word	0x00000b70


	//   ....[1]....
        /*02c8*/ 	.word	0x00000c20


	//   ....[2]....
        /*02cc*/ 	.word	0x00000e00


	//   ....[3]....
        /*02d0*/ 	.word	0x00004470


	//   ....[4]....
        /*02d4*/ 	.word	0x00005ce0


	//   ....[5]....
        /*02d8*/ 	.word	0x00005d00


	//   ....[6]....
        /*02dc*/ 	.word	0x00005d30


	//   ....[7]....
        /*02e0*/ 	.word	0x00005d40


	//   ....[8]....
        /*02e4*/ 	.word	0x00005df0


	//   ....[9]....
        /*02e8*/ 	.word	0x00005e10


	//   ....[10]....
        /*02ec*/ 	.word	0x00005e20


	//   ....[11]....
        /*02f0*/ 	.word	0x00005e30


	//   ....[12]....
        /*02f4*/ 	.word	0x00005ef0


	//   ....[13]....
        /*02f8*/ 	.word	0x00005f10


	//   ....[14]....
        /*02fc*/ 	.word	0x00005f20


	//   ....[15]....
        /*0300*/ 	.word	0x00005f30


	//   ....[16]....
        /*0304*/ 	.word	0x00005ff0


	//   ....[17]....
        /*0308*/ 	.word	0x00006010


	//   ....[18]....
        /*030c*/ 	.word	0x00006020


	//   ....[19]....
        /*0310*/ 	.word	0x00006030


	//   ....[20]....
        /*0314*/ 	.word	0x000060f0


	//   ....[21]....
        /*0318*/ 	.word	0x00006100


	//   ....[22]....
        /*031c*/ 	.word	0x00006110


	//   ....[23]....
        /*0320*/ 	.word	0x00006120


	//   ....[24]....
        /*0324*/ 	.word	0x00006260


	//   ....[25]....
        /*0328*/ 	.word	0x000062d0


	//   ....[26]....
        /*032c*/ 	.word	0x00006340


	//   ....[27]....
        /*0330*/ 	.word	0x000063b0


	//   ....[28]....
        /*0334*/ 	.word	0x000063d0


	//   ....[29]....
        /*0338*/ 	.word	0x000063e0


	//   ....[30]....
        /*033c*/ 	.word	0x000063f0


	//   ....[31]....
        /*0340*/ 	.word	0x00006400


	//   ....[32]....
        /*0344*/ 	.word	0x00006410


	//   ....[33]....
        /*0348*/ 	.word	0x00006420


	//   ....[34]....
        /*034c*/ 	.word	0x00006430


	//   ....[35]....
        /*0350*/ 	.word	0x00006440


	//   ....[36]....
        /*0354*/ 	.word	0x00007a20


	//   ....[37]....
        /*0358*/ 	.word	0x00007a40


	//   ....[38]....
        /*035c*/ 	.word	0x00007a50


	//   ....[39]....
        /*0360*/ 	.word	0x00007a60


	//   ....[40]....
        /*0364*/ 	.word	0x00007b80


	//   ....[41]....
        /*0368*/ 	.word	0x00007b90


	//   ....[42]....
        /*036c*/ 	.word	0x00007ba0


	//   ....[43]....
        /*0370*/ 	.word	0x00007bb0


	//   ....[44]....
        /*0374*/ 	.word	0x00007cd0


	//   ....[45]....
        /*0378*/ 	.word	0x00007cf0


	//   ....[46]....
        /*037c*/ 	.word	0x00007d00


	//   ....[47]....
        /*0380*/ 	.word	0x00007d10


	//   ....[48]....
        /*0384*/ 	.word	0x00007e30


	//   ....[49]....
        /*0388*/ 	.word	0x00007e40


	//   ....[50]....
        /*038c*/ 	.word	0x00007e50


	//   ....[51]....
        /*0390*/ 	.word	0x00007e60


	//   ....[52]....
        /*0394*/ 	.word	0x00007f80


	//   ....[53]....
        /*0398*/ 	.word	0x00007fa0


	//   ....[54]....
        /*039c*/ 	.word	0x00007fb0


	//   ....[55]....
        /*03a0*/ 	.word	0x00007fc0


	//   ....[56]....
        /*03a4*/ 	.word	0x000080c0


	//   ....[57]....
        /*03a8*/ 	.word	0x000080d0


	//   ....[58]....
        /*03ac*/ 	.word	0x000080e0


	//   ....[59]....
        /*03b0*/ 	.word	0x000080f0


	//   ....[60]....
        /*03b4*/ 	.word	0x00008100


	//   ....[61]....
        /*03b8*/ 	.word	0x00008110


	//   ....[62]....
        /*03bc*/ 	.word	0x00008120


	//   ....[63]....
        /*03c0*/ 	.word	0x00008150


	//   ....[64]....
        /*03c4*/ 	.word	0x00008180


	//   ....[65]....
        /*03c8*/ 	.word	0x000081b0


	//   ....[66]....
        /*03cc*/ 	.word	0x000081d0


	//   ....[67]....
        /*03d0*/ 	.word	0x000081e0


	//   ....[68]....
        /*03d4*/ 	.word	0x0000bdc0


	//   ....[69]....
        /*03d8*/ 	.word	0x0000be00


	//   ....[70]....
        /*03dc*/ 	.word	0x0000be40


	//   ....[71]....
        /*03e0*/ 	.word	0x0000be80


	//   ....[72]....
        /*03e4*/ 	.word	0x0000bf30


	//   ....[73]....
        /*03e8*/ 	.word	0x0000bf60


	//   ....[74]....
        /*03ec*/ 	.word	0x0000bf90


	//   ....[75]....
        /*03f0*/ 	.word	0x0000bfc0


	//   ....[76]....
        /*03f4*/ 	.word	0x0000c060


	//   ....[77]....
        /*03f8*/ 	.word	0x0000c090


	//   ....[78]....
        /*03fc*/ 	.word	0x0000c0c0


	//   ....[79]....
        /*0400*/ 	.word	0x0000c0f0


	//   ....[80]....
        /*0404*/ 	.word	0x0000c190


	//   ....[81]....
        /*0408*/ 	.word	0x0000c1c0


	//   ....[82]....
        /*040c*/ 	.word	0x0000c1f0


	//   ....[83]....
        /*0410*/ 	.word	0x0000c220


	//   ....[84]....
        /*0414*/ 	.word	0x0000c2c0


	//   ....[85]....
        /*0418*/ 	.word	0x0000c2f0


	//   ....[86]....
        /*041c*/ 	.word	0x0000c320


	//   ....[87]....
        /*0420*/ 	.word	0x0000c350


	//   ....[88]....
        /*0424*/ 	.word	0x0000cab0


	//   ....[89]....
        /*0428*/ 	.word	0x0000d160


	//   ....[90]....
        /*042c*/ 	.word	0x0000d6b0


	//   ....[91]....
        /*0430*/ 	.word	0x0000d7c0


	//   ....[92]....
        /*0434*/ 	.word	0x0000d820


	//   ....[93]....
        /*0438*/ 	.word	0x0000d870


	//   ....[94]....
        /*043c*/ 	.word	0x0000d890


	//   ....[95]....
        /*0440*/ 	.word	0x0000d8b0


	//   ....[96]....
        /*0444*/ 	.word	0x0000d9d0


	//   ....[97]....
        /*0448*/ 	.word	0x0000da20


	//   ....[98]....
        /*044c*/ 	.word	0x0000da70


	//   ....[99]....
        /*0450*/ 	.word	0x0000da90


	//   ....[100]....
        /*0454*/ 	.word	0x0000dab0


	//   ....[101]....
        /*0458*/ 	.word	0x0000dee0


	//   ....[102]....
        /*045c*/ 	.word	0x0000df60


	//   ....[103]....
        /*0460*/ 	.word	0x0000dfd0


	//   ....[104]....
        /*0464*/ 	.word	0x0000e040


	//   ....[105]....
        /*0468*/ 	.word	0x0000e190


	//   ....[106]....
        /*046c*/ 	.word	0x0000e200


	//   ....[107]....
        /*0470*/ 	.word	0x0000e270


	//   ....[108]....
        /*0474*/ 	.word	0x0000e2e0


	//   ....[109]....
        /*0478*/ 	.word	0x0000e400


	//   ....[110]....
        /*047c*/ 	.word	0x0000e470


	//   ....[111]....
        /*0480*/ 	.word	0x0000e4e0


	//   ....[112]....
        /*0484*/ 	.word	0x0000e550


	//   ....[113]....
        /*0488*/ 	.word	0x0000e680


	//   ....[114]....
        /*048c*/ 	.word	0x0000e6f0


	//   ....[115]....
        /*0490*/ 	.word	0x0000e760


	//   ....[116]....
        /*0494*/ 	.word	0x0000e7d0


	//   ....[117]....
        /*0498*/ 	.word	0x0000e900


	//   ....[118]....
        /*049c*/ 	.word	0x0000e970


	//   ....[119]....
        /*04a0*/ 	.word	0x0000e9e0


	//   ....[120]....
        /*04a4*/ 	.word	0x0000ea50


	//   ....[121]....
        /*04a8*/ 	.word	0x0000eac0


	//   ....[122]....
        /*04ac*/ 	.word	0x0000eb30


	//   ....[123]....
        /*04b0*/ 	.word	0x0000eba0


	//   ....[124]....
        /*04b4*/ 	.word	0x0000ec10


	//   ....[125]....
        /*04b8*/ 	.word	0x0000ecb0


	//   ....[126]....
        /*04bc*/ 	.word	0x0000ed20


	//   ....[127]....
        /*04c0*/ 	.word	0x0000ed90


	//   ....[128]....
        /*04c4*/ 	.word	0x0000ee00


	//   ....[129]....
        /*04c8*/ 	.word	0x0000ee80


	//   ....[130]....
        /*04cc*/ 	.word	0x0000ef00


	//   ....[131]....
        /*04d0*/ 	.word	0x0000ef70


	//   ....[132]....
        /*04d4*/ 	.word	0x0000efe0


	//   ....[133]....
        /*04d8*/ 	.word	0x0000f060


	//   ....[134]....
        /*04dc*/ 	.word	0x0000f0d0


	//   ....[135]....
        /*04e0*/ 	.word	0x0000f140


	//   ....[136]....
        /*04e4*/ 	.word	0x0000f1b0


	//   ....[137]....
        /*04e8*/ 	.word	0x0000f230


	//   ....[138]....
        /*04ec*/ 	.word	0x0000f2b0


	//   ....[139]....
        /*04f0*/ 	.word	0x0000f320


	//   ....[140]....
        /*04f4*/ 	.word	0x0000f390


	//   ....[141]....
        /*04f8*/ 	.word	0x0000f410


	//   ....[142]....
        /*04fc*/ 	.word	0x0000f480


	//   ....[143]....
        /*0500*/ 	.word	0x0000f4f0


	//   ....[144]....
        /*0504*/ 	.word	0x0000f560


	//   ....[145]....
        /*0508*/ 	.word	0x0000f5e0


	//   ....[146]....
        /*050c*/ 	.word	0x0000f660


	//   ....[147]....
        /*0510*/ 	.word	0x0000f6d0


	//   ....[148]....
        /*0514*/ 	.word	0x0000f740


	//   ....[149]....
        /*0518*/ 	.word	0x0000f7c0


	//   ....[150]....
        /*051c*/ 	.word	0x0000f830


	//   ....[151]....
        /*0520*/ 	.word	0x0000f8a0


	//   ....[152]....
        /*0524*/ 	.word	0x0000f910


	//   ....[153]....
        /*0528*/ 	.word	0x0000f980


	//   ....[154]....
        /*052c*/ 	.word	0x0000f9f0


	//   ....[155]....
        /*0530*/ 	.word	0x0000fa60


	//   ....[156]....
        /*0534*/ 	.word	0x0000fad0


	//   ....[157]....
        /*0538*/ 	.word	0x0000fba0


	//   ....[158]....
        /*053c*/ 	.word	0x0000fc10


	//   ....[159]....
        /*0540*/ 	.word	0x0000fc80


	//   ....[160]....
        /*0544*/ 	.word	0x0000fcf0


	//----- nvinfo : EIATTR_EXIT_INSTR_OFFSETS
	.align		4
.L_1759:
        /*0548*/ 	.byte	0x04, 0x1c
        /*054a*/ 	.short	(.L_1761 - .L_1760)


	//   ....[0]....
.L_1760:
        /*054c*/ 	.word	0x0000dbe0


	//   ....[1]....
        /*0550*/ 	.word	0x0000de80


	//----- nvinfo : EIATTR_MAX_THREADS
	.align		4
.L_1761:
        /*0554*/ 	.byte	0x04, 0x05
        /*0556*/ 	.short	(.L_1763 - .L_1762)
.L_1762:
        /*0558*/ 	.word	0x00000080
        /*055c*/ 	.word	0x00000001
        /*0560*/ 	.word	0x00000001


	//----- nvinfo : EIATTR_CRS_STACK_SIZE
	.align		4
.L_1763:
        /*0564*/ 	.byte	0x04, 0x1e
        /*0566*/ 	.short	(.L_1765 - .L_1764)
.L_1764:
        /*0568*/ 	.word	0x00000000
.L_1765:


//--------------------- .nv.info._Z25selective_scan_bwd_kernelI32Selective_Scan_bwd_kernel_traitsILi128ELi16ELb1ELb0ELb1ELb1ELb1EN3c108BFloat16ENS1_7complexIfEEEEv12SSMParamsBwd --------------------------
	.section	.nv.info._Z25selective_scan_bwd_kernelI32Selective_Scan_bwd_kernel_traitsILi128ELi16ELb1ELb0ELb1ELb1ELb1EN3c108BFloat16ENS1_7complexIfEEEEv12SSMParamsBwd,"",@"SHT_CUDA_INFO"
	.sectionflags	@""
	.align	4


	//----- nvinfo : EIATTR_CUDA_API_VERSION
	.align		4
        /*0000*/ 	.byte	0x04, 0x37
        /*0002*/ 	.short	(.L_1767 - .L_1766)
.L_1766:
        /*0004*/ 	.word	0x00000082


	//----- nvinfo : EIATTR_SW2861232_WAR
	.align		4
.L_1767:
        /*0008*/ 	.byte	0x01, 0x35
	.zero		2


	//----- nvinfo : EIATTR_PARAM_CBANK
	.align		4
        /*000c*/ 	.byte	0x04, 0x0a
        /*000e*/ 	.short	(.L_1769 - .L_1768)
	.align		4
.L_1768:
        /*0010*/ 	.word	index@(.nv.constant0._Z25selective_scan_bwd_kernelI32Selective_Scan_bwd_kernel_traitsILi128ELi16ELb1ELb0ELb1ELb1ELb1EN3c108BFloat16ENS1_7complexIfEEEEv12SSMParamsBwd)
        /*0014*/ 	.short	0x0160
        /*0016*/ 	.short	0x01f0


	//----- nvinfo : EIATTR_CBANK_PARAM_SIZE
	.align		4
.L_1769:
        /*0018*/ 	.byte	0x03, 0x19
        /*001a*/ 	.short	0x01f0


	//----- nvinfo : EIATTR_KPARAM_INFO
	.align		4
        /*001c*/ 	.byte	0x04, 0x17
        /*001e*/ 	.short	(.L_1771 - .L_1770)
.L_1770:
        /*0020*/ 	.word	0x00000000
        /*0024*/ 	.short	0x0000
        /*0026*/ 	.short	0x0000
        /*0028*/ 	.byte	0x00, 0xf0, 0xc1, 0x07


	//----- nvinfo : EIATTR_MAXREG_COUNT
	.align		4
.L_1771:
        /*002c*/ 	.byte	0x03, 0x1b
        /*002e*/ 	.short	0x00ff


	//----- nvinfo : EIATTR_NUM_BARRIERS
	.align		4
        /*0030*/ 	.byte	0x02, 0x4c
        /*0032*/ 	.byte	0x01
	.zero		1


	//----- nvinfo : EIATTR_MERCURY_ISA_VERSION
	.align		4
        /*0034*/ 	.byte	0x03, 0x5f
        /*0036*/ 	.short	0x0000


	//----- nvinfo : EIATTR_COOP_GROUP_MASK_REGIDS
	.align		4
        /*0038*/ 	.byte	0x04, 0x29
        /*003a*/ 	.short	(.L_1773 - .L_1772)


	//   ....[0]....
.L_1772:
        /*003c*/ 	.word	0xffffffff


	//   ....[1]....
        /*0040*/ 	.word	0xffffffff


	//   ....[2]....
        /*0044*/ 	.word	0xffffffff


	//   ....[3]....
        /*0048*/ 	.word	0xffffffff


	//   ....[4]....
        /*004c*/ 	.word	0xffffffff


	//   ....[5]....
        /*0050*/ 	.word	0xffffffff


	//   ....[6]....
        /*0054*/ 	.word	0xffffffff


	//   ....[7]....
        /*0058*/ 	.word	0xffffffff


	//   ....[8]....
        /*005c*/ 	.word	0xffffffff


	//   ....[9]....
        /*0060*/ 	.word	0xffffffff


	//   ....[10]....
        /*0064*/ 	.word	0xffffffff


	//   ....[11]....
        /*0068*/ 	.word	0xffffffff


	//   ....[12]....
        /*006c*/ 	.word	0xffffffff


	//   ....[13]....
        /*0070*/ 	.word	0xffffffff


	//   ....[14]....
        /*0074*/ 	.word	0xffffffff


	//   ....[15]....
        /*0078*/ 	.word	0xffffffff


	//   ....[16]....
        /*007c*/ 	.word	0xffffffff


	//   ....[17]....
        /*0080*/ 	.word	0xffffffff


	//   ....[18]....
        /*0084*/ 	.word	0xffffffff


	//   ....[19]....
        /*0088*/ 	.word	0xffffffff


	//   ....[20]....
        /*008c*/ 	.word	0xffffffff


	//   ....[21]....
        /*0090*/ 	.word	0xffffffff


	//   ....[22]....
        /*0094*/ 	.word	0xffffffff


	//   ....[23]....
        /*0098*/ 	.word	0xffffffff


	//   ....[24]....
        /*009c*/ 	.word	0xffffffff


	//   ....[25]....
        /*00a0*/ 	.word	0xffffffff


	//   ....[26]....
        /*00a4*/ 	.word	0xffffffff


	//   ....[27]....
        /*00a8*/ 	.word	0xffffffff


	//   ....[28]....
        /*00ac*/ 	.word	0xffffffff


	//   ....[29]....
        /*00b0*/ 	.word	0xffffffff


	//   ....[30]....
        /*00b4*/ 	.word	0xffffffff


	//   ....[31]....
        /*00b8*/ 	.word	0xffffffff


	//   ....[32]....
        /*00bc*/ 	.word	0xffffffff


	//   ....[33]....
        /*00c0*/ 	.word	0xffffffff


	//   ....[34]....
        /*00c4*/ 	.word	0xffffffff


	//   ....[35]....
        /*00c8*/ 	.word	0xffffffff


	//   ....[36]....
        /*00cc*/ 	.word	0xffffffff


	//   ....[37]....
        /*00d0*/ 	.word	0xffffffff


	//   ....[38]....
        /*00d4*/ 	.word	0xffffffff


	//   ....[39]....
        /*00d8*/ 	.word	0xffffffff


	//   ....[40]....
        /*00dc*/ 	.word	0xffffffff


	//   ....[41]....
        /*00e0*/ 	.word	0xffffffff


	//   ....[42]....
        /*00e4*/ 	.word	0xffffffff


	//   ....[43]....
        /*00e8*/ 	.word	0xffffffff


	//   ....[44]....
        /*00ec*/ 	.word	0xffffffff


	//   ....[45]....
        /*00f0*/ 	.word	0xffffffff


	//   ....[46]....
        /*00f4*/ 	.word	0xffffffff


	//   ....[47]....
        /*00f8*/ 	.word	0xffffffff


	//   ....[48]....
        /*00fc*/ 	.word	0xffffffff


	//   ....[49]....
        /*0100*/ 	.word	0xffffffff


	//   ....[50]....
        /*0104*/ 	.word	0xffffffff


	//   ....[51]....
        /*0108*/ 	.word	0xffffffff


	//   ....[52]....
        /*010c*/ 	.word	0xffffffff


	//   ....[53]....
        /*0110*/ 	.word	0xffffffff


	//   ....[54]....
        /*0114*/ 	.word	0xffffffff


	//   ....[55]....
        /*0118*/ 	.word	0xffffffff


	//   ....[56]....
        /*011c*/ 	.word	0xffffffff


	//   ....[57]....
        /*0120*/ 	.word	0xffffffff


	//   ....[58]....
        /*0124*/ 	.word	0xffffffff


	//   ....[59]....
        /*0128*/ 	.word	0xffffffff


	//   ....[60]....
        /*012c*/ 	.word	0xffffffff


	//   ....[61]....
        /*0130*/ 	.word	0xffffffff


	//   ....[62]....
        /*0134*/ 	.word	0xffffffff


	//   ....[63]....
        /*0138*/ 	.word	0xffffffff


	//   ....[64]....
        /*013c*/ 	.word	0xffffffff


	//   ....[65]....
        /*0140*/ 	.word	0xffffffff


	//   ....[66]....
        /*0144*/ 	.word	0xffffffff


	//   ....[67]....
        /*0148*/ 	.word	0xffffffff


	//   ....[68]....
        /*014c*/ 	.word	0xffffffff


	//   ....[69]....
        /*0150*/ 	.word	0xffffffff


	//   ....[70]....
        /*0154*/ 	.word	0xffffffff


	//   ....[71]....
        /*0158*/ 	.word	0xffffffff


	//   ....[72]....
        /*015c*/ 	.word	0xffffffff


	//   ....[73]....
        /*0160*/ 	.word	0xffffffff


	//   ....[74]....
        /*0164*/ 	.word	0xffffffff


	//   ....[75]....
        /*0168*/ 	.word	0xffffffff


	//   ....[76]....
        /*016c*/ 	.word	0xffffffff


	//   ....[77]....
        /*0170*/ 	.word	0xffffffff


	//   ....[78]....
        /*0174*/ 	.word	0xffffffff


	//   ....[79]....
        /*0178*/ 	.word	0xffffffff


	//   ....[80]....
        /*017c*/ 	.word	0xffffffff


	//   ....[81]....
        /*0180*/ 	.word	0xffffffff


	//   ....[82]....
        /*0184*/ 	.word	0xffffffff


	//   ....[83]....
        /*0188*/ 	.word	0xffffffff


	//   ....[84]....
        /*018c*/ 	.word	0xffffffff


	//   ....[85]....
        /*0190*/ 	.word	0xffffffff


	//   ....[86]....
        /*0194*/ 	.word	0xffffffff


	//   ....[87]....
        /*0198*/ 	.word	0xffffffff


	//   ....[88]....
        /*019c*/ 	.word	0xffffffff


	//   ....[89]....
        /*01a0*/ 	.word	0xffffffff


	//   ....[90]....
        /*01a4*/ 	.word	0xffffffff


	//   ....[91]....
        /*01a8*/ 	.word	0xffffffff


	//   ....[92]....
        /*01ac*/ 	.word	0xffffffff


	//   ....[93]....
        /*01b0*/ 	.word	0xffffffff


	//   ....[94]....
        /*01b4*/ 	.word	0xffffffff


	//   ....[95]....
        /*01b8*/ 	.word	0xffffffff


	//   ....[96]....
        /*01bc*/ 	.word	0xffffffff


	//   ....[97]....
        /*01c0*/ 	.word	0xffffffff


	//   ....[98]....
        /*01c4*/ 	.word	0xffffffff


	//   ....[99]....
        /*01c8*/ 	.word	0xffffffff


	//   ....[100]....
        /*01cc*/ 	.word	0xffffffff


	//   ....[101]....
        /*01d0*/ 	.word	0xffffffff


	//   ....[102]....
        /*01d4*/ 	.word	0xffffffff


	//   ....[103]....
        /*01d8*/ 	.word	0xffffffff


	//   ....[104]....
        /*01dc*/ 	.word	0xffffffff


	//   ....[105]....
        /*01e0*/ 	.word	0xffffffff


	//   ....[106]....
        /*01e4*/ 	.word	0xffffffff


	//   ....[107]....
        /*01e8*/ 	.word	0xffffffff


	//   ....[108]....
        /*01ec*/ 	.word	0xffffffff


	//   ....[109]....
        /*01f0*/ 	.word	0xffffffff


	//   ....[110]....
        /*01f4*/ 	.word	0xffffffff


	//   ....[111]....
        /*01f8*/ 	.word	0xffffffff


	//   ....[112]....
        /*01fc*/ 	.word	0xffffffff


	//   ....[113]....
        /*0200*/ 	.word	0xffffffff


	//   ....[114]....
        /*0204*/ 	.word	0xffffffff


	//   ....[115]....
        /*0208*/ 	.word	0xffffffff


	//   ....[116]....
        /*020c*/ 	.word	0xffffffff


	//   ....[117]....
        /*0210*/ 	.word	0xffffffff


	//   ....[118]....
        /*0214*/ 	.word	0xffffffff


	//   ....[119]....
        /*0218*/ 	.word	0xffffffff


	//   ....[120]....
        /*021c*/ 	.word	0xffffffff


	//   ....[121]....
        /*0220*/ 	.word	0xffffffff


	//   ....[122]....
        /*0224*/ 	.word	0xffffffff


	//   ....[123]....
        /*0228*/ 	.word	0xffffffff


	//   ....[124]....
        /*022c*/ 	.word	0xffffffff


	//   ....[125]....
        /*0230*/ 	.word	0xffffffff


	//   ....[126]....
        /*0234*/ 	.word	0xffffffff


	//   ....[127]....
        /*0238*/ 	.word	0xffffffff


	//   ....[128]....
        /*023c*/ 	.word	0xffffffff


	//   ....[129]....
        /*0240*/ 	.word	0xffffffff


	//   ....[130]....
        /*0244*/ 	.word	0xffffffff


	//   ....[131]....
        /*0248*/ 	.word	0xffffffff


	//   ....[132]....
        /*024c*/ 	.word	0xffffffff


	//   ....[133]....
        /*0250*/ 	.word	0xffffffff


	//   ....[134]....
        /*0254*/ 	.word	0xffffffff


	//   ....[135]....
        /*0258*/ 	.word	0xffffffff


	//   ....[136]....
        /*025c*/ 	.word	0xffffffff


	//   ....[137]....
        /*0260*/ 	.word	0xffffffff


	//   ....[138]....
        /*0264*/ 	.word	0xffffffff


	//   ....[139]....
        /*0268*/ 	.word	0xffffffff


	//   ....[140]....
        /*026c*/ 	.word	0xffffffff


	//   ....[141]....
        /*0270*/ 	.word	0xffffffff


	//   ....[142]....
        /*0274*/ 	.word	0xffffffff


	//   ....[143]....
        /*0278*/ 	.word	0xffffffff


	//   ....[144]....
        /*027c*/ 	.word	0xffffffff


	//   ....[145]....
        /*0280*/ 	.word	0xffffffff


	//   ....[146]....
        /*0284*/ 	.word	0xffffffff


	//   ....[147]....
        /*0288*/ 	.word	0xffffffff


	//   ....[148]....
        /*028c*/ 	.word	0xffffffff


	//   ....[149]....
        /*0290*/ 	.word	0xffffffff


	//   ....[150]....
        /*0294*/ 	.word	0xffffffff


	//   ....[151]....
        /*0298*/ 	.word	0xffffffff


	//   ....[152]....
        /*029c*/ 	.word	0xffffffff


	//   ....[153]....
        /*02a0*/ 	.word	0xffffffff


	//   ....[154]....
        /*02a4*/ 	.word	0xffffffff


	//   ....[155]....
        /*02a8*/ 	.word	0xffffffff


	//   ....[156]....
        /*02ac*/ 	.word	0xffffffff


	//   ....[157]....
        /*02b0*/ 	.word	0xffffffff


	//   ....[158]....
        /*02b4*/ 	.word	0xffffffff


	//   ....[159]....
        /*02b8*/ 	.word	0xffffffff


	//   ....[160]....
        /*02bc*/ 	.word	0xffffffff


	//   ....[161]....
        /*02c0*/ 	.word	0xffffffff


	//   ....[162]....
        /*02c4*/ 	.word	0xffffffff


	//   ....[163]....
        /*02c8*/ 	.word	0xffffffff


	//   ....[164]....
        /*02cc*/ 	.word	0xffffffff


	//----- nvinfo : EIATTR_COOP_GROUP_INSTR_OFFSETS
	.align		4
.L_1773:
        /*02d0*/ 	.byte	0x04, 0x28
        /*02d2*/ 	.short	(.L_1775 - .L_1774)


	//   ....[0]....
.L_1774:
        /*02d4*/ 	.word	0x00000b30


	//   ....[1]....
        /*02d8*/ 	.word	0x00000be0


	//   ....[2]....
        /*02dc*/ 	.word	0x00000e00


	//   ....[3]....
        /*02e0*/ 	.word	0x00003440


	//   ....[4]....
        /*02e4*/ 	.word	0x00003cf0


	//   ....[5]....
        /*02e8*/ 	.word	0x000045f0


	//   ....[6]....
        /*02ec*/ 	.word	0x00004960


	//   ....[7]....
        /*02f0*/ 	.word	0x00005980


	//   ....[8]....
        /*02f4*/ 	.word	0x00007220


	//   ....[9]....
        /*02f8*/ 	.word	0x00007240


	//   ....[10]....
        /*02fc*/ 	.word	0x00007270


	//   ....[11]....
        /*0300*/ 	.word	0x00007280


	//   ....[12]....
        /*0304*/ 	.word	0x00007330


	//   ....[13]....
        /*0308*/ 	.word	0x00007350


	//   ....[14]....
        /*030c*/ 	.word	0x00007360


	//   ....[15]....
        /*0310*/ 	.word	0x00007370


	//   ....[16]....
        /*0314*/ 	.word	0x00007430


	//   ....[17]....
        /*0318*/ 	.word	0x00007450


	//   ....[18]....
        /*031c*/ 	.word	0x00007460


	//   ....[19]....
        /*0320*/ 	.word	0x00007470


	//   ....[20]....
        /*0324*/ 	.word	0x00007530


	//   ....[21]....
        /*0328*/ 	.word	0x00007550


	//   ....[22]....
        /*032c*/ 	.word	0x00007560


	//   ....[23]....
        /*0330*/ 	.word	0x00007570


	//   ....[24]....
        /*0334*/ 	.word	0x00007630


	//   ....[25]....
        /*0338*/ 	.word	0x00007640


	//   ....[26]....
        /*033c*/ 	.word	0x00007650


	//   ....[27]....
        /*0340*/ 	.word	0x00007660


	//   ....[28]....
        /*0344*/ 	.word	0x000077a0


	//   ....[29]....
        /*0348*/ 	.word	0x00007810


	//   ....[30]....
        /*034c*/ 	.word	0x00007880


	//   ....[31]....
        /*0350*/ 	.word	0x000078f0


	//   ....[32]....
        /*0354*/ 	.word	0x00007910


	//   ....[33]....
        /*0358*/ 	.word	0x00007920


	//   ....[34]....
        /*035c*/ 	.word	0x00007930


	//   ....[35]....
        /*0360*/ 	.word	0x00007940


	//   ....[36]....
        /*0364*/ 	.word	0x00007950


	//   ....[37]....
        /*0368*/ 	.word	0x00007960


	//   ....[38]....
        /*036c*/ 	.word	0x00007970


	//   ....[39]....
        /*0370*/ 	.word	0x00007980


	//   ....[40]....
        /*0374*/ 	.word	0x00008f60


	//   ....[41]....
        /*0378*/ 	.word	0x00008f80


	//   ....[42]....
        /*037c*/ 	.word	0x00008f90


	//   ....[43]....
        /*0380*/ 	.word	0x00008fa0


	//   ....[44]....
        /*0384*/ 	.word	0x000090c0


	//   ....[45]....
        /*0388*/ 	.word	0x000090d0


	//   ....[46]....
        /*038c*/ 	.word	0x000090e0


	//   ....[47]....
        /*0390*/ 	.word	0x000090f0


	//   ....[48]....
        /*0394*/ 	.word	0x00009210


	//   ....[49]....
        /*0398*/ 	.word	0x00009230


	//   ....[50]....
        /*039c*/ 	.word	0x00009240


	//   ....[51]....
        /*03a0*/ 	.word	0x00009250


	//   ....[52]....
        /*03a4*/ 	.word	0x00009370


	//   ....[53]....
        /*03a8*/ 	.word	0x00009380


	//   ....[54]....
        /*03ac*/ 	.word	0x00009390


	//   ....[55]....
        /*03b0*/ 	.word	0x000093a0


	//   ....[56]....
        /*03b4*/ 	.word	0x000094c0


	//   ....[57]....
        /*03b8*/ 	.word	0x000094e0


	//   ....[58]....
        /*03bc*/ 	.word	0x000094f0


	//   ....[59]....
        /*03c0*/ 	.word	0x00009500


	//   ....[60]....
        /*03c4*/ 	.word	0x00009600


	//   ....[61]....
        /*03c8*/ 	.word	0x00009610


	//   ....[62]....
        /*03cc*/ 	.word	0x00009620


	//   ....[63]....
        /*03d0*/ 	.word	0x00009630


	//   ....[64]....
        /*03d4*/ 	.word	0x00009640


	//   ....[65]....
        /*03d8*/ 	.word	0x00009650


	//   ....[66]....
        /*03dc*/ 	.word	0x00009660


	//   ....[67]....
        /*03e0*/ 	.word	0x00009690


	//   ....[68]....
        /*03e4*/ 	.word	0x000096c0


	//   ....[69]....
        /*03e8*/ 	.word	0x000096f0


	//   ....[70]....
        /*03ec*/ 	.word	0x00009710


	//   ....[71]....
        /*03f0*/ 	.word	0x00009720


	//   ....[72]....
        /*03f4*/ 	.word	0x0000d2f0


	//   ....[73]....
        /*03f8*/ 	.word	0x0000d330


	//   ....[74]....
        /*03fc*/ 	.word	0x0000d370


	//   ....[75]....
        /*0400*/ 	.word	0x0000d3b0


	//   ....[76]....
        /*0404*/ 	.word	0x0000d470


	//   ....[77]....
        /*0408*/ 	.word	0x0000d4a0


	//   ....[78]....
        /*040c*/ 	.word	0x0000d4d0


	//   ....[79]....
        /*0410*/ 	.word	0x0000d500


	//   ....[80]....
        /*0414*/ 	.word	0x0000d5a0


	//   ....[81]....
        /*0418*/ 	.word	0x0000d5d0


	//   ....[82]....
        /*041c*/ 	.word	0x0000d600


	//   ....[83]....
        /*0420*/ 	.word	0x0000d630


	//   ....[84]....
        /*0424*/ 	.word	0x0000d6d0


	//   ....[85]....
        /*0428*/ 	.word	0x0000d700


	//   ....[86]....
        /*042c*/ 	.word	0x0000d730


	//   ....[87]....
        /*0430*/ 	.word	0x0000d760


	//   ....[88]....
        /*0434*/ 	.word	0x0000d800


	//   ....[89]....
        /*0438*/ 	.word	0x0000d830


	//   ....[90]....
        /*043c*/ 	.word	0x0000d860


	//   ....[91]....
        /*0440*/ 	.word	0x0000d890


	//   ....[92]....
        /*0444*/ 	.word	0x0000dfb0


	//   ....[93]....
        /*0448*/ 	.word	0x0000e670


	//   ....[94]....
        /*044c*/ 	.word	0x0000eb20


	//   ....[95]....
        /*0450*/ 	.word	0x0000eca0


	//   ....[96]....
        /*0454*/ 	.word	0x0000ed00


	//   ....[97]....
        /*0458*/ 	.word	0x0000ed50


	//   ....[98]....
        /*045c*/ 	.word	0x0000ed70


	//   ....[99]....
        /*0460*/ 	.word	0x0000ed90


	//   ....[100]....
        /*0464*/ 	.word	0x0000eeb0


	//   ....[101]....
        /*0468*/ 	.word	0x0000ef00


	//   ....[102]....
        /*046c*/ 	.word	0x0000ef50


	//   ....[103]....
        /*0470*/ 	.word	0x0000ef70


	//   ....[104]....
        /*0474*/ 	.word	0x0000ef90


	//   ....[105]....
        /*0478*/ 	.word	0x0000f3c0


	//   ....[106]....
        /*047c*/ 	.word	0x0000f440


	//   ....[107]....
        /*0480*/ 	.word	0x0000f4b0


	//   ....[108]....
        /*0484*/ 	.word	0x0000f520


	//   ....[109]....
        /*0488*/ 	.word	0x0000f670


	//   ....[110]....
        /*048c*/ 	.word	0x0000f6e0


	//   ....[111]....
        /*0490*/ 	.word	0x0000f750


	//   ....[112]....
        /*0494*/ 	.word	0x0000f7c0


	//   ....[113]....
        /*0498*/ 	.word	0x0000f8e0


	//   ....[114]....
        /*049c*/ 	.word	0x0000f950


	//   ....[115]....
        /*04a0*/ 	.word	0x0000f9c0


	//   ....[116]....
        /*04a4*/ 	.word	0x0000fa30


	//   ....[117]....
        /*04a8*/ 	.word	0x0000fb60


	//   ....[118]....
        /*04ac*/ 	.word	0x0000fbd0


	//   ....[119]....
        /*04b0*/ 	.word	0x0000fc40


	//   ....[120]....
        /*04b4*/ 	.word	0x0000fcb0


	//   ....[121]....
        /*04b8*/ 	.word	0x0000fde0


	//   ....[122]....
        /*04bc*/ 	.word	0x0000fe50


	//   ....[123]....
        /*04c0*/ 	.word	0x0000fec0


	//   ....[124]....
        /*04c4*/ 	.word	0x0000ff30


	//   ....[125]....
        /*04c8*/ 	.word	0x0000ffa0


	//   ....[126]....
        /*04cc*/ 	.word	0x00010010


	//   ....[127]....
        /*04d0*/ 	.word	0x00010080


	//   ....[128]....
        /*04d4*/ 	.word	0x000100f0


	//   ....[129]....
        /*04d8*/ 	.word	0x00010190


	//   ....[130]....
        /*04dc*/ 	.word	0x00010200


	//   ....[131]....
        /*04e0*/ 	.word	0x00010270


	//   ....[132]....
        /*04e4*/ 	.word	0x000102e0


	//   ....[133]....
        /*04e8*/ 	.word	0x00010360


	//   ....[134]....
        /*04ec*/ 	.word	0x000103e0


	//   ....[135]....
        /*04f0*/ 	.word	0x00010450


	//   ....[136]....
        /*04f4*/ 	.word	0x000104c0


	//   ....[137]....
        /*04f8*/ 	.word	0x00010540


	//   ....[138]....
        /*04fc*/ 	.word	0x000105b0


	//   ....[139]....
        /*0500*/ 	.word	0x00010620


	//   ....[140]....
        /*0504*/ 	.word	0x00010690


	//   ....[141]....
        /*0508*/ 	.word	0x00010710


	//   ....[142]....
        /*050c*/ 	.word	0x00010790


	//   ....[143]....
        /*0510*/ 	.word	0x00010800


	//   ....[144]....
        /*0514*/ 	.word	0x00010870


	//   ....[145]....
        /*0518*/ 	.word	0x000108f0


	//   ....[146]....
        /*051c*/ 	.word	0x00010960


	//   ....[147]....
        /*0520*/ 	.word	0x000109d0


	//   ....[148]....
        /*0524*/ 	.word	0x00010a40


	//   ....[149]....
        /*0528*/ 	.word	0x00010ac0


	//   ....[150]....
        /*052c*/ 	.word	0x00010b40


	//   ....[151]....
        /*0530*/ 	.word	0x00010bb0


	//   ....[152]....
        /*0534*/ 	.word	0x00010c20


	//   ....[153]....
        /*0538*/ 	.word	0x00010ca0


	//   ....[154]....
        /*053c*/ 	.word	0x00010d10


	//   ....[155]....
        /*0540*/ 	.word	0x00010d80


	//   ....[156]....
        /*0544*/ 	.word	0x00010df0


	//   ....[157]....
        /*0548*/ 	.word	0x00010e60


	//   ....[158]....
        /*054c*/ 	.word	0x00010ed0


	//   ....[159]....
        /*0550*/ 	.word	0x00010f40


	//   ....[160]....
        /*0554*/ 	.word	0x00010fb0


	//   ....[161]....
        /*0558*/ 	.word	0x00011080


	//   ....[162]....
        /*055c*/ 	.word	0x000110f0


	//   ....[163]....
        /*0560*/ 	.word	0x00011160


	//   ....[164]....
        /*0564*/ 	.word	0x000111d0


	//----- nvinfo : EIATTR_EXIT_INSTR_OFFSETS
	.align		4
.L_1775:
        /*0568*/ 	.byte	0x04, 0x1c
        /*056a*/ 	.short	(.L_1777 - .L_1776)


	//   ....[0]....
.L_1776:
        /*056c*/ 	.word	0x0000f0c0


	//   ....[1]....
        /*0570*/ 	.word	0x0000f360


	//----- nvinfo : EIATTR_MAX_THREADS
	.align		4
.L_1777:
        /*0574*/ 	.byte	0x04, 0x05
        /*0576*/ 	.short	(.L_1779 - .L_1778)
.L_1778:
        /*0578*/ 	.word	0x00000080
        /*057c*/ 	.word	0x00000001
        /*0580*/ 	.word	0x00000001


	//----- nvinfo : EIATTR_CRS_STACK_SIZE
	.align		4
.L_1779:
        /*0584*/ 	.byte	0x04, 0x1e
        /*0586*/ 	.short	(.L_1781 - .L_1780)
.L_1780:
        /*0588*/ 	.word	0x00000000
.L_1781:


//--------------------- .nv.info._Z25selective_scan_bwd_kernelI32Selective_Scan_bwd_kernel_traitsILi128ELi16ELb1ELb1ELb0ELb0ELb0EN3c108BFloat16ENS1_7complexIfEEEEv12SSMParamsBwd --------------------------
	.section	.nv.info._Z25selective_scan_bwd_kernelI32Selective_Scan_bwd_kernel_traitsILi128ELi16ELb1ELb1ELb0ELb0ELb0EN3c108BFloat16ENS1_7complexIfEEEEv12SSMParamsBwd,"",@"SHT_CUDA_INFO"
	.sectionflags	@""
	.align	4


	//----- nvinfo : EIATTR_CUDA_API_VERSION
	.align		4
        /*0000*/ 	.byte	0x04, 0x37
        /*0002*/ 	.short	(.L_1783 - .L_1782)
.L_1782:
        /*0004*/ 	.word	0x00000082


	//----- nvinfo : EIATTR_SW2861232_WAR
	.align		4
.L_1783:
        /*0008*/ 	.byte	0x01, 0x35
	.zero		2


	//----- nvinfo : EIATTR_PARAM_CBANK
	.align		4
        /*000c*/ 	.byte	0x04, 0x0a
        /*000e*/ 	.short	(.L_1785 - .L_1784)
	.align		4
.L_1784:
        /*0010*/ 	.word	index@(.nv.constant0._Z25selective_scan_bwd_kernelI32Selective_Scan_bwd_kernel_traitsILi128ELi16ELb1ELb1ELb0ELb0ELb0EN3c108BFloat16ENS1_7complexIfEEEEv12SSMParamsBwd)
        /*0014*/ 	.short	0x0160
        /*0016*/ 	.short	0x01f0


	//----- nvinfo : EIATTR_CBANK_PARAM_SIZE
	.align		4
.L_1785:
        /*0018*/ 	.byte	0x03, 0x19
        /*001a*/ 	.short	0x01f0


	//----- nvinfo : EIATTR_KPARAM_INFO
	.align		4
        /*001c*/ 	.byte	0x04, 0x17
        /*001e*/ 	.short	(.L_1787 - .L_1786)
.L_1786:
        /*0020*/ 	.word	0x00000000
        /*0024*/ 	.short	0x0000
        /*0026*/ 	.short	0x0000
        /*0028*/ 	.byte	0x00, 0xf0, 0xc1, 0x07


	//----- nvinfo : EIATTR_MAXREG_COUNT
	.align		4
.L_1787:
        /*002c*/ 	.byte	0x03, 0x1b
        /*002e*/ 	.short	0x00ff


	//----- nvinfo : EIATTR_NUM_BARRIERS
	.align		4
        /*0030*/ 	.byte	0x02, 0x4c
        /*0032*/ 	.byte	0x01
	.zero		1


	//----- nvinfo : EIATTR_MERCURY_ISA_VERSION
	.align		4
        /*0034*/ 	.byte	0x03, 0x5f
        /*0036*/ 	.short	0x0000


	//----- nvinfo : EIATTR_COOP_GROUP_MASK_REGIDS
	.align		4
        /*0038*/ 	.byte	0x04, 0x29
        /*003a*/ 	.short	(.L_1789 - .L_1788)


	//   ....[0]....
.L_1788:
        /*003c*/ 	.word	0xffffffff


	//   ....[1]....
        /*0040*/ 	.word	0xffffffff


	//   ....[2]....
        /*0044*/ 	.word	0xffffffff


	//   ....[3]....
        /*0048*/ 	.word	0xffffffff


	//   ....[4]....
        /*004c*/ 	.word	0xffffffff


	//   ....[5]....
        /*0050*/ 	.word	0xffffffff


	//   ....[6]....
        /*0054*/ 	.word	0xffffffff


	//   ....[7]....
        /*0058*/ 	.word	0xffffffff


	//   ....[8]....
        /*005c*/ 	.word	0xffffffff


	//   ....[9]....
        /*0060*/ 	.word	0xffffffff


	//   ....[10]....
        /*0064*/ 	.word	0xffffffff


	//   ....[11]....
        /*0068*/ 	.word	0xffffffff


	//   ....[12]....
        /*006c*/ 	.word	0xffffffff


	//   ....[13]....
        /*0070*/ 	.word	0xffffffff


	//   ....[14]....
        /*0074*/ 	.word	0xffffffff


	//   ....[15]....
        /*0078*/ 	.word	0xffffffff


	//   ....[16]....
        /*007c*/ 	.word	0xffffffff


	//   ....[17]....
        /*0080*/ 	.word	0xffffffff


	//   ....[18]....
        /*0084*/ 	.word	0xffffffff


	//   ....[19]....
        /*0088*/ 	.word	0xffffffff


	//   ....[20]....
        /*008c*/ 	.word	0xffffffff


	//   ....[21]....
        /*0090*/ 	.word	0xffffffff


	//   ....[22]....
        /*0094*/ 	.word	0xffffffff


	//   ....[23]....
        /*0098*/ 	.word	0xffffffff


	//   ....[24]....
        /*009c*/ 	.word	0xffffffff


	//   ....[25]....
        /*00a0*/ 	.word	0xffffffff


	//   ....[26]....
        /*00a4*/ 	.word	0xffffffff


	//   ....[27]....
        /*00a8*/ 	.word	0xffffffff


	//   ....[28]....
        /*00ac*/ 	.word	0xffffffff


	//   ....[29]....
        /*00b0*/ 	.word	0xffffffff


	//   ....[30]....
        /*00b4*/ 	.word	0xffffffff


	//   ....[31]....
        /*00b8*/ 	.word	0xffffffff


	//   ....[32]....
        /*00bc*/ 	.word	0xffffffff


	//   ....[33]....
        /*00c0*/ 	.word	0xffffffff


	//   ....[34]....
        /*00c4*/ 	.word	0xffffffff


	//   ....[35]....
        /*00c8*/ 	.word	0xffffffff


	//   ....[36]....
        /*00cc*/ 	.word	0xffffffff


	//   ....[37]....
        /*00d0*/ 	.word	0xffffffff


	//   ....[38]....
        /*00d4*/ 	.word	0xffffffff


	//   ....[39]....
        /*00d8*/ 	.word	0xffffffff


	//   ....[40]....
        /*00dc*/ 	.word	0xffffffff


	//   ....[41]....
        /*00e0*/ 	.word	0xffffffff


	//   ....[42]....
        /*00e4*/ 	.word	0xffffffff


	//   ....[43]....
        /*00e8*/ 	.word	0xffffffff


	//   ....[44]....
        /*00ec*/ 	.word	0xffffffff


	//   ....[45]....
        /*00f0*/ 	.word	0xffffffff


	//   ....[46]....
        /*00f4*/ 	.word	0xffffffff


	//   ....[47]....
        /*00f8*/ 	.word	0xffffffff


	//   ....[48]....
        /*00fc*/ 	.word	0xffffffff


	//   ....[49]....
        /*0100*/ 	.word	0xffffffff


	//   ....[50]....
        /*0104*/ 	.word	0xffffffff


	//   ....[51]....
        /*0108*/ 	.word	0xffffffff


	//   ....[52]....
        /*010c*/ 	.word	0xffffffff


	//   ....[53]....
        /*0110*/ 	.word	0xffffffff


	//   ....[54]....
        /*0114*/ 	.word	0xffffffff


	//   ....[55]....
        /*0118*/ 	.word	0xffffffff


	//   ....[56]....
        /*011c*/ 	.word	0xffffffff


	//   ....[57]....
        /*0120*/ 	.word	0xffffffff


	//   ....[58]....
        /*0124*/ 	.word	0xffffffff


	//   ....[59]....
        /*0128*/ 	.word	0xffffffff


	//   ....[60]....
        /*012c*/ 	.word	0xffffffff


	//   ....[61]....
        /*0130*/ 	.word	0xffffffff


	//   ....[62]....
        /*0134*/ 	.word	0xffffffff


	//   ....[63]....
        /*0138*/ 	.word	0xffffffff


	//   ....[64]....
        /*013c*/ 	.word	0xffffffff


	//   ....[65]....
        /*0140*/ 	.word	0xffffffff


	//   ....[66]....
        /*0144*/ 	.word	0xffffffff


	//   ....[67]....
        /*0148*/ 	.word	0xffffffff


	//   ....[68]....
        /*014c*/ 	.word	0xffffffff


	//   ....[69]....
        /*0150*/ 	.word	0xffffffff


	//   ....[70]....
        /*0154*/ 	.word	0xffffffff


	//   ....[71]....
        /*0158*/ 	.word	0xffffffff


	//   ....[72]....
        /*015c*/ 	.word	0xffffffff


	//   ....[73]....
        /*0160*/ 	.word	0xffffffff


	//   ....[74]....
        /*0164*/ 	.word	0xffffffff


	//   ....[75]....
        /*0168*/ 	.word	0xffffffff


	//   ....[76]....
        /*016c*/ 	.word	0xffffffff


	//   ....[77]....
        /*0170*/ 	.word	0xffffffff


	//   ....[78]....
        /*0174*/ 	.word	0xffffffff


	//   ....[79]....
        /*0178*/ 	.word	0xffffffff


	//   ....[80]....
        /*017c*/ 	.word	0xffffffff


	//   ....[81]....
        /*0180*/ 	.word	0xffffffff


	//   ....[82]....
        /*0184*/ 	.word	0xffffffff


	//   ....[83]....
        /*0188*/ 	.word	0xffffffff


	//   ....[84]....
        /*018c*/ 	.word	0xffffffff


	//   ....[85]....
        /*0190*/ 	.word	0xffffffff


	//   ....[86]....
        /*0194*/ 	.word	0xffffffff


	//   ....[87]....
        /*0198*/ 	.word	0xffffffff


	//   ....[88]....
        /*019c*/ 	.word	0xffffffff


	//   ....[89]....
        /*01a0*/ 	.word	0xffffffff


	//   ....[90]....
        /*01a4*/ 	.word	0xffffffff


	//   ....[91]....
        /*01a8*/ 	.word	0xffffffff


	//   ....[92]....
        /*01ac*/ 	.word	0xffffffff


	//   ....[93]....
        /*01b0*/ 	.word	0xffffffff


	//   ....[94]....
        /*01b4*/ 	.word	0xffffffff


	//   ....[95]....
        /*01b8*/ 	.word	0xffffffff


	//   ....[96]....
        /*01bc*/ 	.word	0xffffffff


	//   ....[97]....
        /*01c0*/ 	.word	0xffffffff


	//   ....[98]....
        /*01c4*/ 	.word	0xffffffff


	//   ....[99]....
        /*01c8*/ 	.word	0xffffffff


	//   ....[100]....
        /*01cc*/ 	.word	0xffffffff


	//   ....[101]....
        /*01d0*/ 	.word	0xffffffff


	//   ....[102]....
        /*01d4*/ 	.word	0xffffffff


	//   ....[103]....
        /*01d8*/ 	.word	0xffffffff


	//   ....[104]....
        /*01dc*/ 	.word	0xffffffff


	//   ....[105]....
        /*01e0*/ 	.word	0xffffffff


	//   ....[106]....
        /*01e4*/ 	.word	0xffffffff


	//   ....[107]....
        /*01e8*/ 	.word	0xffffffff


	//   ....[108]....
        /*01ec*/ 	.word	0xffffffff


	//   ....[109]....
        /*01f0*/ 	.word	0xffffffff


	//   ....[110]....
        /*01f4*/ 	.word	0xffffffff


	//   ....[111]....
        /*01f8*/ 	.word	0xffffffff


	//   ....[112]....
        /*01fc*/ 	.word	0xffffffff


	//   ....[113]....
        /*0200*/ 	.word	0xffffffff


	//   ....[114]....
        /*0204*/ 	.word	0xffffffff


	//   ....[115]....
        /*0208*/ 	.word	0xffffffff


	//   ....[116]....
        /*020c*/ 	.word	0xffffffff


	//   ....[117]....
        /*0210*/ 	.word	0xffffffff


	//   ....[118]....
        /*0214*/ 	.word	0xffffffff


	//   ....[119]....
        /*0218*/ 	.word	0xffffffff


	//   ....[120]....
        /*021c*/ 	.word	0xffffffff


	//   ....[121]....
        /*0220*/ 	.word	0xffffffff


	//   ....[122]....
        /*0224*/ 	.word	0xffffffff


	//   ....[123]....
        /*0228*/ 	.word	0xffffffff


	//   ....[124]....
        /*022c*/ 	.word	0xffffffff


	//   ....[125]....
        /*0230*/ 	.word	0xffffffff


	//   ....[126]....
        /*0234*/ 	.word	0xffffffff


	//   ....[127]....
        /*0238*/ 	.word	0xffffffff


	//   ....[128]....
        /*023c*/ 	.word	0xffffffff


	//   ....[129]....
        /*0240*/ 	.word	0xffffffff


	//   ....[130]....
        /*0244*/ 	.word	0xffffffff


	//   ....[131]....
        /*0248*/ 	.word	0xffffffff


	//   ....[132]....
        /*024c*/ 	.word	0xffffffff


	//   ....[133]....
        /*0250*/ 	.word	0xffffffff


	//   ....[134]....
        /*0254*/ 	.word	0xffffffff


	//   ....[135]....
        /*0258*/ 	.word	0xffffffff


	//   ....[136]....
        /*025c*/ 	.word	0xffffffff


	//   ....[137]....
        /*0260*/ 	.word	0xffffffff


	//   ....[138]....
        /*0264*/ 	.word	0xffffffff


	//   ....[139]....
        /*0268*/ 	.word	0xffffffff


	//   ....[140]....
        /*026c*/ 	.word	0xffffffff


	//   ....[141]....
        /*0270*/ 	.word	0xffffffff


	//   ....[142]....
        /*0274*/ 	.word	0xffffffff


	//   ....[143]....
        /*0278*/ 	.word	0xffffffff


	//   ....[144]....
        /*027c*/ 	.word	0xffffffff


	//   ....[145]....
        /*0280*/ 	.word	0xffffffff


	//   ....[146]....
        /*0284*/ 	.word	0xffffffff


	//   ....[147]....
        /*0288*/ 	.word	0xffffffff


	//   ....[148]....
        /*028c*/ 	.word	0xffffffff


	//   ....[149]....
        /*0290*/ 	.word	0xffffffff


	//   ....[150]....
        /*0294*/ 	.word	0xffffffff


	//   ....[151]....
        /*0298*/ 	.word	0xffffffff


	//   ....[152]....
        /*029c*/ 	.word	0xffffffff


	//   ....[153]....
        /*02a0*/ 	.word	0xffffffff


	//   ....[154]....
        /*02a4*/ 	.word	0xffffffff


	//   ....[155]....
        /*02a8*/ 	.word	0xffffffff


	//   ....[156]....
        /*02ac*/ 	.word	0xffffffff


	//   ....[157]....
        /*02b0*/ 	.word	0xffffffff


	//   ....[158]....
        /*02b4*/ 	.word	0xffffffff


	//   ....[159]....
        /*02b8*/ 	.word	0xffffffff


	//----- nvinfo : EIATTR_COOP_GROUP_INSTR_OFFSETS
	.align		4
.L_1789:
        /*02bc*/ 	.byte	0x04, 0x28
        /*02be*/ 	.short	(.L_1791 - .L_1790)


	//   ....[0]....
.L_1790:
        /*02c0*/ 	.word	0x00000b30


	//   ....[1]....
        /*02c4*/ 	.word	0x00000be0


	//   ....[2]....
        /*02c8*/ 	.word	0x00000eb0


	//   ....[3]....
        /*02cc*/ 	.word	0x00001de0


	//   ....[4]....
        /*02d0*/ 	.word	0x000038f0


	//   ....[5]....
        /*02d4*/ 	.word	0x00003910


	//   ....[6]....
        /*02d8*/ 	.word	0x00003940


	//   ....[7]....
        /*02dc*/ 	.word	0x00003950


	//   ....[8]....
        /*02e0*/ 	.word	0x00003a00


	//   ....[9]....
        /*02e4*/ 	.word	0x00003a20


	//   ....[10]....
        /*02e8*/ 	.word	0x00003a30


	//   ....[11]....
        /*02ec*/ 	.word	0x00003a40


	//   ....[12]....
        /*02f0*/ 	.word	0x00003b00


	//   ....[13]....
        /*02f4*/ 	.word	0x00003b20


	//   ....[14]....
        /*02f8*/ 	.word	0x00003b30


	//   ....[15]....
        /*02fc*/ 	.word	0x00003b40


	//   ....[16]....
        /*0300*/ 	.word	0x00003c00


	//   ....[17]....
        /*0304*/ 	.word	0x00003c20


	//   ....[18]....
        /*0308*/ 	.word	0x00003c30


	//   ....[19]....
        /*030c*/ 	.word	0x00003c40


	//   ....[20]....
        /*0310*/ 	.word	0x00003d00


	//   ....[21]....
        /*0314*/ 	.word	0x00003d20


	//   ....[22]....
        /*0318*/ 	.word	0x00003d40


	//   ....[23]....
        /*031c*/ 	.word	0x00003d50


	//   ....[24]....
        /*0320*/ 	.word	0x00003e90


	//   ....[25]....
        /*0324*/ 	.word	0x00003f00


	//   ....[26]....
        /*0328*/ 	.word	0x00003f70


	//   ....[27]....
        /*032c*/ 	.word	0x00003fe0


	//   ....[28]....
        /*0330*/ 	.word	0x00004000


	//   ....[29]....
        /*0334*/ 	.word	0x00004010


	//   ....[30]....
        /*0338*/ 	.word	0x00004020


	//   ....[31]....
        /*033c*/ 	.word	0x00004030


	//   ....[32]....
        /*0340*/ 	.word	0x00004040


	//   ....[33]....
        /*0344*/ 	.word	0x00004050


	//   ....[34]....
        /*0348*/ 	.word	0x00004060


	//   ....[35]....
        /*034c*/ 	.word	0x00004070


	//   ....[36]....
        /*0350*/ 	.word	0x00005670


	//   ....[37]....
        /*0354*/ 	.word	0x00005690


	//   ....[38]....
        /*0358*/ 	.word	0x000056a0


	//   ....[39]....
        /*035c*/ 	.word	0x000056b0


	//   ....[40]....
        /*0360*/ 	.word	0x000057d0


	//   ....[41]....
        /*0364*/ 	.word	0x000057e0


	//   ....[42]....
        /*0368*/ 	.word	0x000057f0


	//   ....[43]....
        /*036c*/ 	.word	0x00005800


	//   ....[44]....
        /*0370*/ 	.word	0x00005920


	//   ....[45]....
        /*0374*/ 	.word	0x00005940


	//   ....[46]....
        /*0378*/ 	.word	0x00005950


	//   ....[47]....
        /*037c*/ 	.word	0x00005960


	//   ....[48]....
        /*0380*/ 	.word	0x00005a80


	//   ....[49]....
        /*0384*/ 	.word	0x00005a90


	//   ....[50]....
        /*0388*/ 	.word	0x00005aa0


	//   ....[51]....
        /*038c*/ 	.word	0x00005ab0


	//   ....[52]....
        /*0390*/ 	.word	0x00005bd0


	//   ....[53]....
        /*0394*/ 	.word	0x00005bf0


	//   ....[54]....
        /*0398*/ 	.word	0x00005c00


	//   ....[55]....
        /*039c*/ 	.word	0x00005c10


	//   ....[56]....
        /*03a0*/ 	.word	0x00005d10


	//   ....[57]....
        /*03a4*/ 	.word	0x00005d20


	//   ....[58]....
        /*03a8*/ 	.word	0x00005d30


	//   ....[59]....
        /*03ac*/ 	.word	0x00005d40


	//   ....[60]....
        /*03b0*/ 	.word	0x00005d50


	//   ....[61]....
        /*03b4*/ 	.word	0x00005d60


	//   ....[62]....
        /*03b8*/ 	.word	0x00005d70


	//   ....[63]....
        /*03bc*/ 	.word	0x00005da0


	//   ....[64]....
        /*03c0*/ 	.word	0x00005dd0


	//   ....[65]....
        /*03c4*/ 	.word	0x00005e00


	//   ....[66]....
        /*03c8*/ 	.word	0x00005e20


	//   ....[67]....
        /*03cc*/ 	.word	0x00005e30


	//   ....[68]....
        /*03d0*/ 	.word	0x000093a0


	//   ....[69]....
        /*03d4*/ 	.word	0x000093e0


	//   ....[70]....
        /*03d8*/ 	.word	0x00009420


	//   ....[71]....
        /*03dc*/ 	.word	0x00009460


	//   ....[72]....
        /*03e0*/ 	.word	0x00009520


	//   ....[73]....
        /*03e4*/ 	.word	0x00009550


	//   ....[74]....
        /*03e8*/ 	.word	0x00009580


	//   ....[75]....
        /*03ec*/ 	.word	0x000095b0


	//   ....[76]....
        /*03f0*/ 	.word	0x00009650


	//   ....[77]....
        /*03f4*/ 	.word	0x00009680


	//   ....[78]....
        /*03f8*/ 	.word	0x000096b0


	//   ....[79]....
        /*03fc*/ 	.word	0x000096e0


	//   ....[80]....
        /*0400*/ 	.word	0x00009780


	//   ....[81]....
        /*0404*/ 	.word	0x000097b0


	//   ....[82]....
        /*0408*/ 	.word	0x000097e0


	//   ....[83]....
        /*040c*/ 	.word	0x00009810


	//   ....[84]....
        /*0410*/ 	.word	0x000098d0


	//   ....[85]....
        /*0414*/ 	.word	0x00009900


	//   ....[86]....
        /*0418*/ 	.word	0x00009930


	//   ....[87]....
        /*041c*/ 	.word	0x00009960


	//   ....[88]....
        /*0420*/ 	.word	0x0000a170


	//   ....[89]....
        /*0424*/ 	.word	0x0000a580


	//   ....[90]....
        /*0428*/ 	.word	0x0000a650


	//   ....[91]....
        /*042c*/ 	.word	0x0000a6b0


	//   ....[92]....
        /*0430*/ 	.word	0x0000a700


	//   ....[93]....
        /*0434*/ 	.word	0x0000a720


	//   ....[94]....
        /*0438*/ 	.word	0x0000a740


	//   ....[95]....
        /*043c*/ 	.word	0x0000a860


	//   ....[96]....
        /*0440*/ 	.word	0x0000a8b0


	//   ....[97]....
        /*0444*/ 	.word	0x0000a900


	//   ....[98]....
        /*0448*/ 	.word	0x0000a920


	//   ....[99]....
        /*044c*/ 	.word	0x0000a940


	//   ....[100]....
        /*0450*/ 	.word	0x0000ad70


	//   ....[101]....
        /*0454*/ 	.word	0x0000adf0


	//   ....[102]....
        /*0458*/ 	.word	0x0000ae60


	//   ....[103]....
        /*045c*/ 	.word	0x0000aed0


	//   ....[104]....
        /*0460*/ 	.word	0x0000b020


	//   ....[105]....
        /*0464*/ 	.word	0x0000b090


	//   ....[106]....
        /*0468*/ 	.word	0x0000b100


	//   ....[107]....
        /*046c*/ 	.word	0x0000b170


	//   ....[108]....
        /*0470*/ 	.word	0x0000b290


	//   ....[109]....
        /*0474*/ 	.word	0x0000b300


	//   ....[110]....
        /*0478*/ 	.word	0x0000b370


	//   ....[111]....
        /*047c*/ 	.word	0x0000b3e0


	//   ....[112]....
        /*0480*/ 	.word	0x0000b500


	//   ....[113]....
        /*0484*/ 	.word	0x0000b570


	//   ....[114]....
        /*0488*/ 	.word	0x0000b5e0


	//   ....[115]....
        /*048c*/ 	.word	0x0000b650


	//   ....[116]....
        /*0490*/ 	.word	0x0000b7b0


	//   ....[117]....
        /*0494*/ 	.word	0x0000b820


	//   ....[118]....
        /*0498*/ 	.word	0x0000b890


	//   ....[119]....
        /*049c*/ 	.word	0x0000b900


	//   ....[120]....
        /*04a0*/ 	.word	0x0000b970


	//   ....[121]....
        /*04a4*/ 	.word	0x0000b9e0


	//   ....[122]....
        /*04a8*/ 	.word	0x0000ba50


	//   ....[123]....
        /*04ac*/ 	.word	0x0000bac0


	//   ....[124]....
        /*04b0*/ 	.word	0x0000bb40


	//   ....[125]....
        /*04b4*/ 	.word	0x0000bbb0


	//   ....[126]....
        /*04b8*/ 	.word	0x0000bc20


	//   ....[127]....
        /*04bc*/ 	.word	0x0000bc90


	//   ....[128]....
        /*04c0*/ 	.word	0x0000bd10


	//   ....[129]....
        /*04c4*/ 	.word	0x0000bd90


	//   ....[130]....
        /*04c8*/ 	.word	0x0000be00


	//   ....[131]....
        /*04cc*/ 	.word	0x0000be70


	//   ....[132]....
        /*04d0*/ 	.word	0x0000bef0


	//   ....[133]....
        /*04d4*/ 	.word	0x0000bf60


	//   ....[134]....
        /*04d8*/ 	.word	0x0000bfd0


	//   ....[135]....
        /*04dc*/ 	.word	0x0000c040


	//   ....[136]....
        /*04e0*/ 	.word	0x0000c0c0


	//   ....[137]....
        /*04e4*/ 	.word	0x0000c140


	//   ....[138]....
        /*04e8*/ 	.word	0x0000c1b0


	//   ....[139]....
        /*04ec*/ 	.word	0x0000c220


	//   ....[140]....
        /*04f0*/ 	.word	0x0000c2a0


	//   ....[141]....
        /*04f4*/ 	.word	0x0000c310


	//   ....[142]....
        /*04f8*/ 	.word	0x0000c380


	//   ....[143]....
        /*04fc*/ 	.word	0x0000c3f0


	//   ....[144]....
        /*0500*/ 	.word	0x0000c470


	//   ....[145]....
        /*0504*/ 	.word	0x0000c4f0


	//   ....[146]....
        /*0508*/ 	.word	0x0000c560


	//   ....[147]....
        /*050c*/ 	.word	0x0000c5d0


	//   ....[148]....
        /*0510*/ 	.word	0x0000c650


	//   ....[149]....
        /*0514*/ 	.word	0x0000c6c0


	//   ....[150]....
        /*0518*/ 	.word	0x0000c730


	//   ....[151]....
        /*051c*/ 	.word	0x0000c7a0


	//   ....[152]....
        /*0520*/ 	.word	0x0000c810


	//   ....[153]....
        /*0524*/ 	.word	0x0000c880


	//   ....[154]....
        /*0528*/ 	.word	0x0000c8f0


	//   ....[155]....
        /*052c*/ 	.word	0x0000c960


	//   ....[156]....
        /*0530*/ 	.word	0x0000ca30


	//   ....[157]....
        /*0534*/ 	.word	0x0000caa0


	//   ....[158]....
        /*0538*/ 	.word	0x0000cb10


	//   ....[159]....
        /*053c*/ 	.word	0x0000cb80


	//----- nvinfo : EIATTR_EXIT_INSTR_OFFSETS
	.align		4
.L_1791:
        /*0540*/ 	.byte	0x04, 0x1c
        /*0542*/ 	.short	(.L_1793 - .L_1792)


	//   ....[0]....
.L_1792:
        /*0544*/ 	.word	0x0000aa70


	//   ....[1]....
        /*0548*/ 	.word	0x0000ad10


	//----- nvinfo : EIATTR_MAX_THREADS
	.align		4
.L_1793:
        /*054c*/ 	.byte	0x04, 0x05
        /*054e*/ 	.short	(.L_1795 - .L_1794)
.L_1794:
        /*0550*/ 	.word	0x00000080
        /*0554*/ 	.word	0x00000001
        /*0558*/ 	.word	0x00000001


	//----- nvinfo : EIATTR_CRS_STACK_SIZE
	.align		4
.L_1795:
        /*055c*/ 	.byte	0x04, 0x1e
        /*055e*/ 	.short	(.L_1797 - .L_1796)
.L_1796:
        /*0560*/ 	.word	0x00000000
.L_1797:


//--------------------- .nv.info._Z25selective_scan_bwd_kernelI32Selective_Scan_bwd_kernel_traitsILi128ELi16ELb1ELb1ELb0ELb0ELb1EN3c108BFloat16ENS1_7complexIfEEEEv12SSMParamsBwd --------------------------
	.section	.nv.info._Z25selective_scan_bwd_kernelI32Selective_Scan_bwd_kernel_traitsILi128ELi16ELb1ELb1ELb0ELb0ELb1EN3c108BFloat16ENS1_7complexIfEEEEv12SSMParamsBwd,"",@"SHT_CUDA_INFO"
	.sectionflags	@""
	.align	4


	//----- nvinfo : EIATTR_CUDA_API_VERSION
	.align		4
        /*0000*/ 	.byte	0x04, 0x37
        /*0002*/ 	.short	(.L_1799 - .L_1798)
.L_1798:
        /*0004*/ 	.word	0x00000082


	//----- nvinfo : EIATTR_SW2861232_WAR
	.align		4
.L_1799:
        /*0008*/ 	.byte	0x01, 0x35
	.zero		2


	//----- nvinfo : EIATTR_PARAM_CBANK
	.align		4
        /*000c*/ 	.byte	0x04, 0x0a
        /*000e*/ 	.short	(.L_1801 - .L_1800)
	.align		4
.L_1800:
        /*0010*/ 	.word	index@(.nv.constant0._Z25selective_scan_bwd_kernelI32Selective_Scan_bwd_kernel_traitsILi128ELi16ELb1ELb1ELb0ELb0ELb1EN3c108BFloat16ENS1_7complexIfEEEEv12SSMParamsBwd)
        /*0014*/ 	.short	0x0160
        /*0016*/ 	.short	0x01f0


	//----- nvinfo : EIATTR_CBANK_PARAM_SIZE
	.align		4
.L_1801:
        /*0018*/ 	.byte	0x03, 0x19
        /*001a*/ 	.short	0x01f0


	//----- nvinfo : EIATTR_KPARAM_INFO
	.align		4
        /*001c*/ 	.byte	0x04, 0x17
        /*001e*/ 	.short	(.L_1803 - .L_1802)
.L_1802:
        /*0020*/ 	.word	0x00000000
        /*0024*/ 	.short	0x0000
        /*0026*/ 	.short	0x0000
        /*0028*/ 	.byte	0x00, 0xf0, 0xc1, 0x07


	//----- nvinfo : EIATTR_MAXREG_COUNT
	.align		4
.L_1803:
        /*002c*/ 	.byte	0x03, 0x1b
        /*002e*/ 	.short	0x00ff


	//----- nvinfo : EIATTR_NUM_BARRIERS
	.align		4
        /*0030*/ 	.byte	0x02, 0x4c
        /*0032*/ 	.byte	0x01
	.zero		1


	//----- nvinfo : EIATTR_MERCURY_ISA_VERSION
	.align		4
        /*0034*/ 	.byte	0x03, 0x5f
        /*0036*/ 	.short	0x0000


	//----- nvinfo : EIATTR_COOP_GROUP_MASK_REGIDS
	.align		4
        /*0038*/ 	.byte	0x04, 0x29
        /*003a*/ 	.short	(.L_1805 - .L_1804)


	//   ....[0]....
.L_1804:
        /*003c*/ 	.word	0xffffffff


	//   ....[1]....
        /*0040*/ 	.word	0xffffffff


	//   ....[2]....
        /*0044*/ 	.word	0xffffffff


	//   ....[3]....
        /*0048*/ 	.word	0xffffffff


	//   ....[4]....
        /*004c*/ 	.word	0xffffffff


	//   ....[5]....
        /*0050*/ 	.word	0xffffffff


	//   ....[6]....
        /*0054*/ 	.word	0xffffffff


	//   ....[7]....
        /*0058*/ 	.word	0xffffffff


	//   ....[8]....
        /*005c*/ 	.word	0xffffffff


	//   ....[9]....
        /*0060*/ 	.word	0xffffffff


	//   ....[10]....
        /*0064*/ 	.word	0xffffffff


	//   ....[11]....
        /*0068*/ 	.word	0xffffffff


	//   ....[12]....
        /*006c*/ 	.word	0xffffffff


	//   ....[13]....
        /*0070*/ 	.word	0xffffffff


	//   ....[14]....
        /*0074*/ 	.word	0xffffffff


	//   ....[15]....
        /*0078*/ 	.word	0xffffffff


	//   ....[16]....
        /*007c*/ 	.word	0xffffffff


	//   ....[17]....
        /*0080*/ 	.word	0xffffffff


	//   ....[18]....
        /*0084*/ 	.word	0xffffffff


	//   ....[19]....
        /*0088*/ 	.word	0xffffffff


	//   ....[20]....
        /*008c*/ 	.word	0xffffffff


	//   ....[21]....
        /*0090*/ 	.word	0xffffffff


	//   ....[22]....
        /*0094*/ 	.word	0xffffffff


	//   ....[23]....
        /*0098*/ 	.word	0xffffffff


	//   ....[24]....
        /*009c*/ 	.word	0xffffffff


	//   ....[25]....
        /*00a0*/ 	.word	0xffffffff


	//   ....[26]....
        /*00a4*/ 	.word	0xffffffff


	//   ....[27]....
        /*00a8*/ 	.word	0xffffffff


	//   ....[28]....
        /*00ac*/ 	.word	0xffffffff


	//   ....[29]....
        /*00b0*/ 	.word	0xffffffff


	//   ....[30]....
        /*00b4*/ 	.word	0xffffffff


	//   ....[31]....
        /*00b8*/ 	.word	0xffffffff


	//   ....[32]....
        /*00bc*/ 	.word	0xffffffff


	//   ....[33]....
        /*00c0*/ 	.word	0xffffffff


	//   ....[34]....
        /*00c4*/ 	.word	0xffffffff


	//   ....[35]....
        /*00c8*/ 	.word	0xffffffff


	//   ....[36]....
        /*00cc*/ 	.word	0xffffffff


	//   ....[37]....
        /*00d0*/ 	.word	0xffffffff


	//   ....[38]....
        /*00d4*/ 	.word	0xffffffff


	//   ....[39]....
        /*00d8*/ 	.word	0xffffffff


	//   ....[40]....
        /*00dc*/ 	.word	0xffffffff


	//   ....[41]....
        /*00e0*/ 	.word	0xffffffff


	//   ....[42]....
        /*00e4*/ 	.word	0xffffffff


	//   ....[43]....
        /*00e8*/ 	.word	0xffffffff


	//   ....[44]....
        /*00ec*/ 	.word	0xffffffff


	//   ....[45]....
        /*00f0*/ 	.word	0xffffffff


	//   ....[46]....
        /*00f4*/ 	.word	0xffffffff


	//   ....[47]....
        /*00f8*/ 	.word	0xffffffff


	//   ....[48]....
        /*00fc*/ 	.word	0xffffffff


	//   ....[49]....
        /*0100*/ 	.word	0xffffffff


	//   ....[50]....
        /*0104*/ 	.word	0xffffffff


	//   ....[51]....
        /*0108*/ 	.word	0xffffffff


	//   ....[52]....
        /*010c*/ 	.word	0xffffffff


	//   ....[53]....
        /*0110*/ 	.word	0xffffffff


	//   ....[54]....
        /*0114*/ 	.word	0xffffffff


	//   ....[55]....
        /*0118*/ 	.word	0xffffffff


	//   ....[56]....
        /*011c*/ 	.word	0xffffffff


	//   ....[57]....
        /*0120*/ 	.word	0xffffffff


	//   ....[58]....
        /*0124*/ 	.word	0xffffffff


	//   ....[59]....
        /*0128*/ 	.word	0xffffffff


	//   ....[60]....
        /*012c*/ 	.word	0xffffffff


	//   ....[61]....
        /*0130*/ 	.word	0xffffffff


	//   ....[62]....
        /*0134*/ 	.word	0xffffffff


	//   ....[63]....
        /*0138*/ 	.word	0xffffffff


	//   ....[64]....
        /*013c*/ 	.word	0xffffffff


	//   ....[65]....
        /*0140*/ 	.word	0xffffffff


	//   ....[66]....
        /*0144*/ 	.word	0xffffffff


	//   ....[67]....
        /*0148*/ 	.word	0xffffffff


	//   ....[68]....
        /*014c*/ 	.word	0xffffffff


	//   ....[69]....
        /*0150*/ 	.word	0xffffffff


	//   ....[70]....
        /*0154*/ 	.word	0xffffffff


	//   ....[71]....
        /*0158*/ 	.word	0xffffffff


	//   ....[72]....
        /*015c*/ 	.word	0xffffffff


	//   ....[73]....
        /*0160*/ 	.word	0xffffffff


	//   ....[74]....
        /*0164*/ 	.word	0xffffffff


	//   ....[75]....
        /*0168*/ 	.word	0xffffffff


	//   ....[76]....
        /*016c*/ 	.word	0xffffffff


	//   ....[77]....
        /*0170*/ 	.word	0xffffffff


	//   ....[78]....
        /*0174*/ 	.word	0xffffffff


	//   ....[79]....
        /*0178*/ 	.word	0xffffffff


	//   ....[80]....
        /*017c*/ 	.word	0xffffffff


	//   ....[81]....
        /*0180*/ 	.word	0xffffffff


	//   ....[82]....
        /*0184*/ 	.word	0xffffffff


	//   ....[83]....
        /*0188*/ 	.word	0xffffffff


	//   ....[84]....
        /*018c*/ 	.word	0xffffffff


	//   ....[85]....
        /*0190*/ 	.word	0xffffffff


	//   ....[86]....
        /*0194*/ 	.word	0xffffffff


	//   ....[87]....
        /*0198*/ 	.word	0xffffffff


	//   ....[88]....
        /*019c*/ 	.word	0xffffffff


	//   ....[89]....
        /*01a0*/ 	.word	0xffffffff


	//   ....[90]....
        /*01a4*/ 	.word	0xffffffff


	//   ....[91]....
        /*01a8*/ 	.word	0xffffffff


	//   ....[92]....
        /*01ac*/ 	.word	0xffffffff


	//   ....[93]....
        /*01b0*/ 	.word	0xffffffff


	//   ....[94]....
        /*01b4*/ 	.word	0xffffffff


	//   ....[95]....
        /*01b8*/ 	.word	0xffffffff


	//   ....[96]....
        /*01bc*/ 	.word	0xffffffff


	//   ....[97]....
        /*01c0*/ 	.word	0xffffffff


	//   ....[98]....
        /*01c4*/ 	.word	0xffffffff


	//   ....[99]....
        /*01c8*/ 	.word	0xffffffff


	//   ....[100]....
        /*01cc*/ 	.word	0xffffffff


	//   ....[101]....
        /*01d0*/ 	.word	0xffffffff


	//   ....[102]....
        /*01d4*/ 	.word	0xffffffff


	//   ....[103]....
        /*01d8*/ 	.word	0xffffffff


	//   ....[104]....
        /*01dc*/ 	.word	0xffffffff


	//   ....[105]....
        /*01e0*/ 	.word	0xffffffff


	//   ....[106]....
        /*01e4*/ 	.word	0xffffffff


	//   ....[107]....
        /*01e8*/ 	.word	0xffffffff


	//   ....[108]....
        /*01ec*/ 	.word	0xffffffff


	//   ....[109]....
        /*01f0*/ 	.word	0xffffffff


	//   ....[110]....
        /*01f4*/ 	.word	0xffffffff


	//   ....[111]....
        /*01f8*/ 	.word	0xffffffff


	//   ....[112]....
        /*01fc*/ 	.word	0xffffffff


	//   ....[113]....
        /*0200*/ 	.word	0xffffffff


	//   ....[114]....
        /*0204*/ 	.word	0xffffffff


	//   ....[115]....
        /*0208*/ 	.word	0xffffffff


	//   ....[116]....
        /*020c*/ 	.word	0xffffffff


	//   ....[117]....
        /*0210*/ 	.word	0xffffffff


	//   ....[118]....
        /*0214*/ 	.word	0xffffffff


	//   ....[119]....
        /*0218*/ 	.word	0xffffffff


	//   ....[120]....
        /*021c*/ 	.word	0xffffffff


	//   ....[121]....
        /*0220*/ 	.word	0xffffffff


	//   ....[122]....
        /*0224*/ 	.word	0xffffffff


	//   ....[123]....
        /*0228*/ 	.word	0xffffffff


	//   ....[124]....
        /*022c*/ 	.word	0xffffffff


	//   ....[125]....
        /*0230*/ 	.word	0xffffffff


	//   ....[126]....
        /*0234*/ 	.word	0xffffffff


	//   ....[127]....
        /*0238*/ 	.word	0xffffffff


	//   ....[128]....
        /*023c*/ 	.word	0xffffffff


	//   ....[129]....
        /*0240*/ 	.word	0xffffffff


	//   ....[130]....
        /*0244*/ 	.word	0xffffffff


	//   ....[131]....
        /*0248*/ 	.word	0xffffffff


	//   ....[132]....
        /*024c*/ 	.word	0xffffffff


	//   ....[133]....
        /*0250*/ 	.word	0xffffffff


	//   ....[134]....
        /*0254*/ 	.word	0xffffffff


	//   ....[135]....
        /*0258*/ 	.word	0xffffffff


	//   ....[136]....
        /*025c*/ 	.word	0xffffffff


	//   ....[137]....
        /*0260*/ 	.word	0xffffffff


	//   ....[138]....
        /*0264*/ 	.word	0xffffffff


	//   ....[139]....
        /*0268*/ 	.word	0xffffffff


	//   ....[140]....
        /*026c*/ 	.word	0xffffffff


	//   ....[141]....
        /*0270*/ 	.word	0xffffffff


	//   ....[142]....
        /*0274*/ 	.word	0xffffffff


	//   ....[143]....
        /*0278*/ 	.word	0xffffffff


	//   ....[144]....
        /*027c*/ 	.word	0xffffffff


	//   ....[145]....
        /*0280*/ 	.word	0xffffffff


	//   ....[146]....
        /*0284*/ 	.word	0xffffffff


	//   ....[147]....
        /*0288*/ 	.word	0xffffffff


	//   ....[148]....
        /*028c*/ 	.word	0xffffffff


	//   ....[149]....
        /*0290*/ 	.word	0xffffffff


	//   ....[150]....
        /*0294*/ 	.word	0xffffffff


	//   ....[151]....
        /*0298*/ 	.word	0xffffffff


	//   ....[152]....
        /*029c*/ 	.word	0xffffffff


	//   ....[153]....
        /*02a0*/ 	.word	0xffffffff


	//   ....[154]....
        /*02a4*/ 	.word	0xffffffff


	//   ....[155]....
        /*02a8*/ 	.word	0xffffffff


	//   ....[156]....
        /*02ac*/ 	.word	0xffffffff


	//   ....[157]....
        /*02b0*/ 	.word	0xffffffff


	//   ....[158]....
        /*02b4*/ 	.word	0xffffffff


	//   ....[159]....
        /*02b8*/ 	.word	0xffffffff


	//   ....[160]....
        /*02bc*/ 	.word	0xffffffff


	//   ....[161]....
        /*02c0*/ 	.word	0xffffffff


	//   ....[162]....
        /*02c4*/ 	.word	0xffffffff


	//   ....[163]....
        /*02c8*/ 	.word	0xffffffff


	//----- nvinfo : EIATTR_COOP_GROUP_INSTR_OFFSETS
	.align		4
.L_1805:
        /*02cc*/ 	.byte	0x04, 0x28
        /*02ce*/ 	.short	(.L_1807 - .L_1806)


	//   ....[0]....
.L_1806:
        /*02d0*/ 	.word	0x00000b40


	//   ....[1]....
        /*02d4*/ 	.word	0x00000bf0


	//   ....[2]....
        /*02d8*/ 	.word	0x00000da0


	//   ....[3]....
        /*02dc*/ 	.word	0x00000f20


	//   ....[4]....
        /*02e0*/ 	.word	0x000018c0


	//   ....[5]....
        /*02e4*/ 	.word	0x00002190


	//   ....[6]....
        /*02e8*/ 	.word	0x00002560


	//   ....[7]....
        /*02ec*/ 	.word	0x00003020


	//   ....[8]....
        /*02f0*/ 	.word	0x00004de0


	//   ....[9]....
        /*02f4*/ 	.word	0x00004e00


	//   ....[10]....
        /*02f8*/ 	.word	0x00004e30


	//   ....[11]....
        /*02fc*/ 	.word	0x00004e40


	//   ....[12]....
        /*0300*/ 	.word	0x00004ef0


	//   ....[13]....
        /*0304*/ 	.word	0x00004f10


	//   ....[14]....
        /*0308*/ 	.word	0x00004f20


	//   ....[15]....
        /*030c*/ 	.word	0x00004f30


	//   ....[16]....
        /*0310*/ 	.word	0x00004ff0


	//   ....[17]....
        /*0314*/ 	.word	0x00005010


	//   ....[18]....
        /*0318*/ 	.word	0x00005020


	//   ....[19]....
        /*031c*/ 	.word	0x00005030


	//   ....[20]....
        /*0320*/ 	.word	0x000050f0


	//   ....[21]....
        /*0324*/ 	.word	0x00005110


	//   ....[22]....
        /*0328*/ 	.word	0x00005120


	//   ....[23]....
        /*032c*/ 	.word	0x00005130


	//   ....[24]....
        /*0330*/ 	.word	0x000051f0


	//   ....[25]....
        /*0334*/ 	.word	0x00005210


	//   ....[26]....
        /*0338*/ 	.word	0x00005230


	//   ....[27]....
        /*033c*/ 	.word	0x00005240


	//   ....[28]....
        /*0340*/ 	.word	0x00005380


	//   ....[29]....
        /*0344*/ 	.word	0x000053f0


	//   ....[30]....
        /*0348*/ 	.word	0x00005460


	//   ....[31]....
        /*034c*/ 	.word	0x000054d0


	//   ....[32]....
        /*0350*/ 	.word	0x000054f0


	//   ....[33]....
        /*0354*/ 	.word	0x00005500


	//   ....[34]....
        /*0358*/ 	.word	0x00005510


	//   ....[35]....
        /*035c*/ 	.word	0x00005520


	//   ....[36]....
        /*0360*/ 	.word	0x00005530


	//   ....[37]....
        /*0364*/ 	.word	0x00005540


	//   ....[38]....
        /*0368*/ 	.word	0x00005550


	//   ....[39]....
        /*036c*/ 	.word	0x00005560


	//   ....[40]....
        /*0370*/ 	.word	0x00006b70


	//   ....[41]....
        /*0374*/ 	.word	0x00006b90


	//   ....[42]....
        /*0378*/ 	.word	0x00006ba0


	//   ....[43]....
        /*037c*/ 	.word	0x00006bb0


	//   ....[44]....
        /*0380*/ 	.word	0x00006cd0


	//   ....[45]....
        /*0384*/ 	.word	0x00006ce0


	//   ....[46]....
        /*0388*/ 	.word	0x00006cf0


	//   ....[47]....
        /*038c*/ 	.word	0x00006d00


	//   ....[48]....
        /*0390*/ 	.word	0x00006e20


	//   ....[49]....
        /*0394*/ 	.word	0x00006e40


	//   ....[50]....
        /*0398*/ 	.word	0x00006e50


	//   ....[51]....
        /*039c*/ 	.word	0x00006e60


	//   ....[52]....
        /*03a0*/ 	.word	0x00006f80


	//   ....[53]....
        /*03a4*/ 	.word	0x00006f90


	//   ....[54]....
        /*03a8*/ 	.word	0x00006fa0


	//   ....[55]....
        /*03ac*/ 	.word	0x00006fb0


	//   ....[56]....
        /*03b0*/ 	.word	0x000070d0


	//   ....[57]....
        /*03b4*/ 	.word	0x000070f0


	//   ....[58]....
        /*03b8*/ 	.word	0x00007100


	//   ....[59]....
        /*03bc*/ 	.word	0x00007110


	//   ....[60]....
        /*03c0*/ 	.word	0x00007210


	//   ....[61]....
        /*03c4*/ 	.word	0x00007220


	//   ....[62]....
        /*03c8*/ 	.word	0x00007230


	//   ....[63]....
        /*03cc*/ 	.word	0x00007240


	//   ....[64]....
        /*03d0*/ 	.word	0x00007250


	//   ....[65]....
        /*03d4*/ 	.word	0x00007260


	//   ....[66]....
        /*03d8*/ 	.word	0x00007270


	//   ....[67]....
        /*03dc*/ 	.word	0x000072a0


	//   ....[68]....
        /*03e0*/ 	.word	0x000072d0


	//   ....[69]....
        /*03e4*/ 	.word	0x00007300


	//   ....[70]....
        /*03e8*/ 	.word	0x00007320


	//   ....[71]....
        /*03ec*/ 	.word	0x00007330


	//   ....[72]....
        /*03f0*/ 	.word	0x0000a870


	//   ....[73]....
        /*03f4*/ 	.word	0x0000a8b0


	//   ....[74]....
        /*03f8*/ 	.word	0x0000a8f0


	//   ....[75]....
        /*03fc*/ 	.word	0x0000a930


	//   ....[76]....
        /*0400*/ 	.word	0x0000a9f0


	//   ....[77]....
        /*0404*/ 	.word	0x0000aa20


	//   ....[78]....
        /*0408*/ 	.word	0x0000aa50


	//   ....[79]....
        /*040c*/ 	.word	0x0000aa80


	//   ....[80]....
        /*0410*/ 	.word	0x0000ab20


	//   ....[81]....
        /*0414*/ 	.word	0x0000ab70


	//   ....[82]....
        /*0418*/ 	.word	0x0000aba0


	//   ....[83]....
        /*041c*/ 	.word	0x0000abd0


	//   ....[84]....
        /*0420*/ 	.word	0x0000ac50


	//   ....[85]....
        /*0424*/ 	.word	0x0000aca0


	//   ....[86]....
        /*0428*/ 	.word	0x0000acd0


	//   ....[87]....
        /*042c*/ 	.word	0x0000ad00


	//   ....[88]....
        /*0430*/ 	.word	0x0000ade0


	//   ....[89]....
        /*0434*/ 	.word	0x0000ae20


	//   ....[90]....
        /*0438*/ 	.word	0x0000ae50


	//   ....[91]....
        /*043c*/ 	.word	0x0000ae80


	//   ....[92]....
        /*0440*/ 	.word	0x0000b620


	//   ....[93]....
        /*0444*/ 	.word	0x0000b9c0


	//   ....[94]....
        /*0448*/ 	.word	0x0000ba80


	//   ....[95]....
        /*044c*/ 	.word	0x0000bae0


	//   ....[96]....
        /*0450*/ 	.word	0x0000bb30


	//   ....[97]....
        /*0454*/ 	.word	0x0000bb50


	//   ....[98]....
        /*0458*/ 	.word	0x0000bb70


	//   ....[99]....
        /*045c*/ 	.word	0x0000bc90


	//   ....[100]....
        /*0460*/ 	.word	0x0000bce0


	//   ....[101]....
        /*0464*/ 	.word	0x0000bd30


	//   ....[102]....
        /*0468*/ 	.word	0x0000bd50


	//   ....[103]....
        /*046c*/ 	.word	0x0000bd70


	//   ....[104]....
        /*0470*/ 	.word	0x0000c1a0


	//   ....[105]....
        /*0474*/ 	.word	0x0000c220


	//   ....[106]....
        /*0478*/ 	.word	0x0000c290


	//   ....[107]....
        /*047c*/ 	.word	0x0000c300


	//   ....[108]....
        /*0480*/ 	.word	0x0000c450


	//   ....[109]....
        /*0484*/ 	.word	0x0000c4c0


	//   ....[110]....
        /*0488*/ 	.word	0x0000c530


	//   ....[111]....
        /*048c*/ 	.word	0x0000c5a0


	//   ....[112]....
        /*0490*/ 	.word	0x0000c6c0


	//   ....[113]....
        /*0494*/ 	.word	0x0000c730


	//   ....[114]....
        /*0498*/ 	.word	0x0000c7a0


	//   ....[115]....
        /*049c*/ 	.word	0x0000c810


	//   ....[116]....
        /*04a0*/ 	.word	0x0000c930


	//   ....[117]....
        /*04a4*/ 	.word	0x0000c9a0


	//   ....[118]....
        /*04a8*/ 	.word	0x0000ca10


	//   ....[119]....
        /*04ac*/ 	.word	0x0000ca80


	//   ....[120]....
        /*04b0*/ 	.word	0x0000cbe0


	//   ....[121]....
        /*04b4*/ 	.word	0x0000cc50


	//   ....[122]....
        /*04b8*/ 	.word	0x0000ccc0


	//   ....[123]....
        /*04bc*/ 	.word	0x0000cd30


	//   ....[124]....
        /*04c0*/ 	.word	0x0000cda0


	//   ....[125]....
        /*04c4*/ 	.word	0x0000ce10


	//   ....[126]....
        /*04c8*/ 	.word	0x0000ce80


	//   ....[127]....
        /*04cc*/ 	.word	0x0000cef0


	//   ....[128]....
        /*04d0*/ 	.word	0x0000cf60


	//   ....[129]....
        /*04d4*/ 	.word	0x0000cfd0


	//   ....[130]....
        /*04d8*/ 	.word	0x0000d040


	//   ....[131]....
        /*04dc*/ 	.word	0x0000d0b0


	//   ....[132]....
        /*04e0*/ 	.word	0x0000d130


	//   ....[133]....
        /*04e4*/ 	.word	0x0000d1b0


	//   ....[134]....
        /*04e8*/ 	.word	0x0000d220


	//   ....[135]....
        /*04ec*/ 	.word	0x0000d290


	//   ....[136]....
        /*04f0*/ 	.word	0x0000d310


	//   ....[137]....
        /*04f4*/ 	.word	0x0000d380


	//   ....[138]....
        /*04f8*/ 	.word	0x0000d3f0


	//   ....[139]....
        /*04fc*/ 	.word	0x0000d460


	//   ....[140]....
        /*0500*/ 	.word	0x0000d4e0


	//   ....[141]....
        /*0504*/ 	.word	0x0000d560


	//   ....[142]....
        /*0508*/ 	.word	0x0000d5d0


	//   ....[143]....
        /*050c*/ 	.word	0x0000d640


	//   ....[144]....
        /*0510*/ 	.word	0x0000d6c0


	//   ....[145]....
        /*0514*/ 	.word	0x0000d730


	//   ....[146]....
        /*0518*/ 	.word	0x0000d7a0


	//   ....[147]....
        /*051c*/ 	.word	0x0000d810


	//   ....[148]....
        /*0520*/ 	.word	0x0000d890


	//   ....[149]....
        /*0524*/ 	.word	0x0000d910


	//   ....[150]....
        /*0528*/ 	.word	0x0000d980


	//   ....[151]....
        /*052c*/ 	.word	0x0000d9f0


	//   ....[152]....
        /*0530*/ 	.word	0x0000da70


	//   ....[153]....
        /*0534*/ 	.word	0x0000dae0


	//   ....[154]....
        /*0538*/ 	.word	0x0000db50


	//   ....[155]....
        /*053c*/ 	.word	0x0000dbc0


	//   ....[156]....
        /*0540*/ 	.word	0x0000dc30


	//   ....[157]....
        /*0544*/ 	.word	0x0000dca0


	//   ....[158]....
        /*0548*/ 	.word	0x0000dd10


	//   ....[159]....
        /*054c*/ 	.word	0x0000dd80


	//   ....[160]....
        /*0550*/ 	.word	0x0000de50


	//   ....[161]....
        /*0554*/ 	.word	0x0000dec0


	//   ....[162]....
        /*0558*/ 	.word	0x0000df30


	//   ....[163]....
        /*055c*/ 	.word	0x0000dfa0


	//----- nvinfo : EIATTR_EXIT_INSTR_OFFSETS
	.align		4
.L_1807:
        /*0560*/ 	.byte	0x04, 0x1c
        /*0562*/ 	.short	(.L_1809 - .L_1808)


	//   ....[0]....
.L_1808:
        /*0564*/ 	.word	0x0000bea0


	//   ....[1]....
        /*0568*/ 	.word	0x0000c140


	//----- nvinfo : EIATTR_MAX_THREADS
	.align		4
.L_1809:
        /*056c*/ 	.byte	0x04, 0x05
        /*056e*/ 	.short	(.L_1811 - .L_1810)
.L_1810:
        /*0570*/ 	.word	0x00000080
        /*0574*/ 	.word	0x00000001
        /*0578*/ 	.word	0x00000001


	//----- nvinfo : EIATTR_CRS_STACK_SIZE
	.align		4
.L_1811:
        /*057c*/ 	.byte	0x04, 0x1e
        /*057e*/ 	.short	(.L_1813 - .L_1812)
.L_1812:
        /*0580*/ 	.word	0x00000000
.L_1813:


//--------------------- .nv.info._Z25selective_scan_bwd_kernelI32Selective_Scan_bwd_kernel_traitsILi128ELi16ELb1ELb1ELb0ELb1ELb0EN3c108BFloat16ENS1_7complexIfEEEEv12SSMParamsBwd --------------------------
	.section	.nv.info._Z25selective_scan_bwd_kernelI32Selective_Scan_bwd_kernel_traitsILi128ELi16ELb1ELb1ELb0ELb1ELb0EN3c108BFloat16ENS1_7complexIfEEEEv12SSMParamsBwd,"",@"SHT_CUDA_INFO"
	.sectionflags	@""
	.align	4


	//----- nvinfo : EIATTR_CUDA_API_VERSION
	.align		4
        /*0000*/ 	.byte	0x04, 0x37
        /*0002*/ 	.short	(.L_1815 - .L_1814)
.L_1814:
        /*0004*/ 	.word	0x00000082


	//----- nvinfo : EIATTR_SW2861232_WAR
	.align		4
.L_1815:
        /*0008*/ 	.byte	0x01, 0x35
	.zero		2


	//----- nvinfo : EIATTR_PARAM_CBANK
	.align		4
        /*000c*/ 	.byte	0x04, 0x0a
        /*000e*/ 	.short	(.L_1817 - .L_1816)
	.align		4
.L_1816:
        /*0010*/ 	.word	index@(.nv.constant0._Z25selective_scan_bwd_kernelI32Selective_Scan_bwd_kernel_traitsILi128ELi16ELb1ELb1ELb0ELb1ELb0EN3c108BFloat16ENS1_7complexIfEEEEv12SSMParamsBwd)
        /*0014*/ 	.short	0x0160
        /*0016*/ 	.short	0x01f0


	//----- nvinfo : EIATTR_CBANK_PARAM_SIZE
	.align		4
.L_1817:
        /*0018*/ 	.byte	0x03, 0x19
        /*001a*/ 	.short	0x01f0


	//----- nvinfo : EIATTR_KPARAM_INFO
	.align		4
        /*001c*/ 	.byte	0x04, 0x17
        /*001e*/ 	.short	(.L_1819 - .L_1818)
.L_1818:
        /*0020*/ 	.word	0x00000000
        /*0024*/ 	.short	0x0000
        /*0026*/ 	.short	0x0000
        /*0028*/ 	.byte	0x00, 0xf0, 0xc1, 0x07


	//----- nvinfo : EIATTR_MAXREG_COUNT
	.align		4
.L_1819:
        /*002c*/ 	.byte	0x03, 0x1b
        /*002e*/ 	.short	0x00ff


	//----- nvinfo : EIATTR_NUM_BARRIERS
	.align		4
        /*0030*/ 	.byte	0x02, 0x4c
        /*0032*/ 	.byte	0x01
	.zero		1


	//----- nvinfo : EIATTR_MERCURY_ISA_VERSION
	.align		4
        /*0034*/ 	.byte	0x03, 0x5f
        /*0036*/ 	.short	0x0000


	//----- nvinfo : EIATTR_COOP_GROUP_MASK_REGIDS
	.align		4
        /*0038*/ 	.byte	0x04, 0x29
        /*003a*/ 	.short	(.L_1821 - .L_1820)


	//   ....[0]....
.L_1820:
        /*003c*/ 	.word	0xffffffff


	//   ....[1]....
        /*0040*/ 	.word	0xffffffff


	//   ....[2]....
        /*0044*/ 	.word	0xffffffff


	//   ....[3]....
        /*0048*/ 	.word	0xffffffff


	//   ....[4]....
        /*004c*/ 	.word	0xffffffff


	//   ....[5]....
        /*0050*/ 	.word	0xffffffff


	//   ....[6]....
        /*0054*/ 	.word	0xffffffff


	//   ....[7]....
        /*0058*/ 	.word	0xffffffff


	//   ....[8]....
        /*005c*/ 	.word	0xffffffff


	//   ....[9]....
        /*0060*/ 	.word	0xffffffff


	//   ....[10]....
        /*0064*/ 	.word	0xffffffff


	//   ....[11]....
        /*0068*/ 	.word	0xffffffff


	//   ....[12]....
        /*006c*/ 	.word	0xffffffff


	//   ....[13]....
        /*0070*/ 	.word	0xffffffff


	//   ....[14]....
        /*0074*/ 	.word	0xffffffff


	//   ....[15]....
        /*0078*/ 	.word	0xffffffff


	//   ....[16]....
        /*007c*/ 	.word	0xffffffff


	//   ....[17]....
        /*0080*/ 	.word	0xffffffff


	//   ....[18]....
        /*0084*/ 	.word	0xffffffff


	//   ....[19]....
        /*0088*/ 	.word	0xffffffff


	//   ....[20]....
        /*008c*/ 	.word	0xffffffff


	//   ....[21]....
        /*0090*/ 	.word	0xffffffff


	//   ....[22]....
        /*0094*/ 	.word	0xffffffff


	//   ....[23]....
        /*0098*/ 	.word	0xffffffff


	//   ....[24]....
        /*009c*/ 	.word	0xffffffff


	//   ....[25]....
        /*00a0*/ 	.word	0xffffffff


	//   ....[26]....
        /*00a4*/ 	.word	0xffffffff


	//   ....[27]....
        /*00a8*/ 	.word	0xffffffff


	//   ....[28]....
        /*00ac*/ 	.word	0xffffffff


	//   ....[29]....
        /*00b0*/ 	.word	0xffffffff


	//   ....[30]....
        /*00b4*/ 	.word	0xffffffff


	//   ....[31]....
        /*00b8*/ 	.word	0xffffffff


	//   ....[32]....
        /*00bc*/ 	.word	0xffffffff


	//   ....[33]....
        /*00c0*/ 	.word	0xffffffff


	//   ....[34]....
        /*00c4*/ 	.word	0xffffffff


	//   ....[35]....
        /*00c8*/ 	.word	0xffffffff


	//   ....[36]....
        /*00cc*/ 	.word	0xffffffff


	//   ....[37]....
        /*00d0*/ 	.word	0xffffffff


	//   ....[38]....
        /*00d4*/ 	.word	0xffffffff


	//   ....[39]....
        /*00d8*/ 	.word	0xffffffff


	//   ....[40]....
        /*00dc*/ 	.word	0xffffffff


	//   ....[41]....
        /*00e0*/ 	.word	0xffffffff


	//   ....[42]....
        /*00e4*/ 	.word	0xffffffff


	//   ....[43]....
        /*00e8*/ 	.word	0xffffffff


	//   ....[44]....
        /*00ec*/ 	.word	0xffffffff


	//   ....[45]....
        /*00f0*/ 	.word	0xffffffff


	//   ....[46]....
        /*00f4*/ 	.word	0xffffffff


	//   ....[47]....
        /*00f8*/ 	.word	0xffffffff


	//   ....[48]....
        /*00fc*/ 	.word	0xffffffff


	//   ....[49]....
        /*0100*/ 	.word	0xffffffff


	//   ....[50]....
        /*0104*/ 	.word	0xffffffff


	//   ....[51]....
        /*0108*/ 	.word	0xffffffff


	//   ....[52]....
        /*010c*/ 	.word	0xffffffff


	//   ....[53]....
        /*0110*/ 	.word	0xffffffff


	//   ....[54]....
        /*0114*/ 	.word	0xffffffff


	//   ....[55]....
        /*0118*/ 	.word	0xffffffff


	//   ....[56]....
        /*011c*/ 	.word	0xffffffff


	//   ....[57]....
        /*0120*/ 	.word	0xffffffff


	//   ....[58]....
        /*0124*/ 	.word	0xffffffff


	//   ....[59]....
        /*0128*/ 	.word	0xffffffff


	//   ....[60]....
        /*012c*/ 	.word	0xffffffff


	//   ....[61]....
        /*0130*/ 	.word	0xffffffff


	//   ....[62]....
        /*0134*/ 	.word	0xffffffff


	//   ....[63]....
        /*0138*/ 	.word	0xffffffff


	//   ....[64]....
        /*013c*/ 	.word	0xffffffff


	//   ....[65]....
        /*0140*/ 	.word	0xffffffff


	//   ....[66]....
        /*0144*/ 	.word	0xffffffff


	//   ....[67]....
        /*0148*/ 	.word	0xffffffff


	//   ....[68]....
        /*014c*/ 	.word	0xffffffff


	//   ....[69]....
        /*0150*/ 	.word	0xffffffff


	//   ....[70]....
        /*0154*/ 	.word	0xffffffff


	//   ....[71]....
        /*0158*/ 	.word	0xffffffff


	//   ....[72]....
        /*015c*/ 	.word	0xffffffff


	//   ....[73]....
        /*0160*/ 	.word	0xffffffff


	//   ....[74]....
        /*0164*/ 	.word	0xffffffff


	//   ....[75]....
        /*0168*/ 	.word	0xffffffff


	//   ....[76]....
        /*016c*/ 	.word	0xffffffff


	//   ....[77]....
        /*0170*/ 	.word	0xffffffff


	//   ....[78]....
        /*0174*/ 	.word	0xffffffff


	//   ....[79]....
        /*0178*/ 	.word	0xffffffff


	//   ....[80]....
        /*017c*/ 	.word	0xffffffff


	//   ....[81]....
        /*0180*/ 	.word	0xffffffff


	//   ....[82]....
        /*0184*/ 	.word	0xffffffff


	//   ....[83]....
        /*0188*/ 	.word	0xffffffff


	//   ....[84]....
        /*018c*/ 	.word	0xffffffff


	//   ....[85]....
        /*0190*/ 	.word	0xffffffff


	//   ....[86]....
        /*0194*/ 	.word	0xffffffff


	//   ....[87]....
        /*0198*/ 	.word	0xffffffff


	//   ....[88]....
        /*019c*/ 	.word	0xffffffff


	//   ....[89]....
        /*01a0*/ 	.word	0xffffffff


	//   ....[90]....
        /*01a4*/ 	.word	0xffffffff


	//   ....[91]....
        /*01a8*/ 	.word	0xffffffff


	//   ....[92]....
        /*01ac*/ 	.word	0xffffffff


	//   ....[93]....
        /*01b0*/ 	.word	0xffffffff


	//   ....[94]....
        /*01b4*/ 	.word	0xffffffff


	//   ....[95]....
        /*01b8*/ 	.word	0xffffffff


	//   ....[96]....
        /*01bc*/ 	.word	0xffffffff


	//   ....[97]....
        /*01c0*/ 	.word	0xffffffff


	//   ....[98]....
        /*01c4*/ 	.word	0xffffffff


	//   ....[99]....
        /*01c8*/ 	.word	0xffffffff


	//   ....[100]....
        /*01cc*/ 	.word	0xffffffff


	//   ....[101]....
        /*01d0*/ 	.word	0xffffffff


	//   ....[102]....
        /*01d4*/ 	.word	0xffffffff


	//   ....[103]....
        /*01d8*/ 	.word	0xffffffff


	//   ....[104]....
        /*01dc*/ 	.word	0xffffffff


	//   ....[105]....
        /*01e0*/ 	.word	0xffffffff


	//   ....[106]....
        /*01e4*/ 	.word	0xffffffff


	//   ....[107]....
        /*01e8*/ 	.word	0xffffffff


	//   ....[108]....
        /*01ec*/ 	.word	0xffffffff


	//   ....[109]....
        /*01f0*/ 	.word	0xffffffff


	//   ....[110]....
        /*01f4*/ 	.word	0xffffffff


	//   ....[111]....
        /*01f8*/ 	.word	0xffffffff


	//   ....[112]....
        /*01fc*/ 	.word	0xffffffff


	//   ....[113]....
        /*0200*/ 	.word	0xffffffff


	//   ....[114]....
        /*0204*/ 	.word	0xffffffff


	//   ....[115]....
        /*0208*/ 	.word	0xffffffff


	//   ....[116]....
        /*020c*/ 	.word	0xffffffff


	//   ....[117]....
        /*0210*/ 	.word	0xffffffff


	//   ....[118]....
        /*0214*/ 	.word	0xffffffff


	//   ....[119]....
        /*0218*/ 	.word	0xffffffff


	//   ....[120]....
        /*021c*/ 	.word	0xffffffff


	//   ....[121]....
        /*0220*/ 	.word	0xffffffff


	//   ....[122]....
        /*0224*/ 	.word	0xffffffff


	//   ....[123]....
        /*0228*/ 	.word	0xffffffff


	//   ....[124]....
        /*022c*/ 	.word	0xffffffff


	//   ....[125]....
        /*0230*/ 	.word	0xffffffff


	//   ....[126]....
        /*0234*/ 	.word	0xffffffff


	//   ....[127]....
        /*0238*/ 	.word	0xffffffff


	//   ....[128]....
        /*023c*/ 	.word	0xffffffff


	//   ....[129]....
        /*0240*/ 	.word	0xffffffff


	//   ....[130]....
        /*0244*/ 	.word	0xffffffff


	//   ....[131]....
        /*0248*/ 	.word	0xffffffff


	//   ....[132]....
        /*024c*/ 	.word	0xffffffff


	//   ....[133]....
        /*0250*/ 	.word	0xffffffff


	//   ....[134]....
        /*0254*/ 	.word	0xffffffff


	//   ....[135]....
        /*0258*/ 	.word	0xffffffff


	//   ....[136]....
        /*025c*/ 	.word	0xffffffff


	//   ....[137]....
        /*0260*/ 	.word	0xffffffff


	//   ....[138]....
        /*0264*/ 	.word	0xffffffff


	//   ....[139]....
        /*0268*/ 	.word	0xffffffff


	//   ....[140]....
        /*026c*/ 	.word	0xffffffff


	//   ....[141]....
        /*0270*/ 	.word	0xffffffff


	//   ....[142]....
        /*0274*/ 	.word	0xffffffff


	//   ....[143]....
        /*0278*/ 	.word	0xffffffff


	//   ....[144]....
        /*027c*/ 	.word	0xffffffff


	//   ....[145]....
        /*0280*/ 	.word	0xffffffff


	//   ....[146]....
        /*0284*/ 	.word	0xffffffff


	//   ....[147]....
        /*0288*/ 	.word	0xffffffff


	//   ....[148]....
        /*028c*/ 	.word	0xffffffff


	//   ....[149]....
        /*0290*/ 	.word	0xffffffff


	//   ....[150]....
        /*0294*/ 	.word	0xffffffff


	//   ....[151]....
        /*0298*/ 	.word	0xffffffff


	//   ....[152]....
        /*029c*/ 	.word	0xffffffff


	//   ....[153]....
        /*02a0*/ 	.word	0xffffffff


	//   ....[154]....
        /*02a4*/ 	.word	0xffffffff


	//   ....[155]....
        /*02a8*/ 	.word	0xffffffff


	//   ....[156]....
        /*02ac*/ 	.word	0xffffffff


	//   ....[157]....
        /*02b0*/ 	.word	0xffffffff


	//   ....[158]....
        /*02b4*/ 	.word	0xffffffff


	//   ....[159]....
        /*02b8*/ 	.word	0xffffffff


	//   ....[160]....
        /*02bc*/ 	.word	0xffffffff


	//----- nvinfo : EIATTR_COOP_GROUP_INSTR_OFFSETS
	.align		4
.L_1821:
        /*02c0*/ 	.byte	0x04, 0x28
        /*02c2*/ 	.short	(.L_1823 - .L_1822)


	//   ....[0]....
.L_1822:
        /*02c4*/ 	.word	0x00000b70


	//   ....[1]....
        /*02c8*/ 	.word	0x00000c20


	//   ....[2]....
        /*02cc*/ 	.word	0x00000e20


	//   ....[3]....
        /*02d0*/ 	.word	0x000040b0


	//   ....[4]....
        /*02d4*/ 	.word	0x00005bd0


	//   ....[5]....
        /*02d8*/ 	.word	0x00005bf0


	//   ....[6]....
        /*02dc*/ 	.word	0x00005c20


	//   ....[7]....
        /*02e0*/ 	.word	0x00005c30


	//   ....[8]....
        /*02e4*/ 	.word	0x00005ce0


	//   ....[9]....
        /*02e8*/ 	.word	0x00005d00


	//   ....[10]....
        /*02ec*/ 	.word	0x00005d10


	//   ....[11]....
        /*02f0*/ 	.word	0x00005d20


	//   ....[12]....
        /*02f4*/ 	.word	0x00005de0


	//   ....[13]....
        /*02f8*/ 	.word	0x00005e00


	//   ....[14]....
        /*02fc*/ 	.word	0x00005e10


	//   ....[15]....
        /*0300*/ 	.word	0x00005e20


	//   ....[16]....
        /*0304*/ 	.word	0x00005ee0


	//   ....[17]....
        /*0308*/ 	.word	0x00005f00


	//   ....[18]....
        /*030c*/ 	.word	0x00005f10


	//   ....[19]....
        /*0310*/ 	.word	0x00005f20


	//   ....[20]....
        /*0314*/ 	.word	0x00005fe0


	//   ....[21]....
        /*0318*/ 	.word	0x00006000


	//   ....[22]....
        /*031c*/ 	.word	0x00006020


	//   ....[23]....
        /*0320*/ 	.word	0x00006030


	//   ....[24]....
        /*0324*/ 	.word	0x00006170


	//   ....[25]....
        /*0328*/ 	.word	0x000061e0


	//   ....[26]....
        /*032c*/ 	.word	0x00006250


	//   ....[27]....
        /*0330*/ 	.word	0x000062c0


	//   ....[28]....
        /*0334*/ 	.word	0x000062e0


	//   ....[29]....
        /*0338*/ 	.word	0x000062f0


	//   ....[30]....
        /*033c*/ 	.word	0x00006300


	//   ....[31]....
        /*0340*/ 	.word	0x00006310


	//   ....[32]....
        /*0344*/ 	.word	0x00006320


	//   ....[33]....
        /*0348*/ 	.word	0x00006330


	//   ....[34]....
        /*034c*/ 	.word	0x00006340


	//   ....[35]....
        /*0350*/ 	.word	0x00006350


	//   ....[36]....
        /*0354*/ 	.word	0x00007950


	//   ....[37]....
        /*0358*/ 	.word	0x00007970


	//   ....[38]....
        /*035c*/ 	.word	0x00007980


	//   ....[39]....
        /*0360*/ 	.word	0x00007990


	//   ....[40]....
        /*0364*/ 	.word	0x00007ab0


	//   ....[41]....
        /*0368*/ 	.word	0x00007ac0


	//   ....[42]....
        /*036c*/ 	.word	0x00007ad0


	//   ....[43]....
        /*0370*/ 	.word	0x00007ae0


	//   ....[44]....
        /*0374*/ 	.word	0x00007c00


	//   ....[45]....
        /*0378*/ 	.word	0x00007c20


	//   ....[46]....
        /*037c*/ 	.word	0x00007c30


	//   ....[47]....
        /*0380*/ 	.word	0x00007c40


	//   ....[48]....
        /*0384*/ 	.word	0x00007d60


	//   ....[49]....
        /*0388*/ 	.word	0x00007d70


	//   ....[50]....
        /*038c*/ 	.word	0x00007d80


	//   ....[51]....
        /*0390*/ 	.word	0x00007d90


	//   ....[52]....
        /*0394*/ 	.word	0x00007eb0


	//   ....[53]....
        /*0398*/ 	.word	0x00007ed0


	//   ....[54]....
        /*039c*/ 	.word	0x00007ee0


	//   ....[55]....
        /*03a0*/ 	.word	0x00007ef0


	//   ....[56]....
        /*03a4*/ 	.word	0x00007ff0


	//   ....[57]....
        /*03a8*/ 	.word	0x00008000


	//   ....[58]....
        /*03ac*/ 	.word	0x00008010


	//   ....[59]....
        /*03b0*/ 	.word	0x00008020


	//   ....[60]....
        /*03b4*/ 	.word	0x00008030


	//   ....[61]....
        /*03b8*/ 	.word	0x00008040


	//   ....[62]....
        /*03bc*/ 	.word	0x00008050


	//   ....[63]....
        /*03c0*/ 	.word	0x00008080


	//   ....[64]....
        /*03c4*/ 	.word	0x000080b0


	//   ....[65]....
        /*03c8*/ 	.word	0x000080e0


	//   ....[66]....
        /*03cc*/ 	.word	0x00008100


	//   ....[67]....
        /*03d0*/ 	.word	0x00008110


	//   ....[68]....
        /*03d4*/ 	.word	0x0000b690


	//   ....[69]....
        /*03d8*/ 	.word	0x0000b6d0


	//   ....[70]....
        /*03dc*/ 	.word	0x0000b710


	//   ....[71]....
        /*03e0*/ 	.word	0x0000b750


	//   ....[72]....
        /*03e4*/ 	.word	0x0000b810


	//   ....[73]....
        /*03e8*/ 	.word	0x0000b860


	//   ....[74]....
        /*03ec*/ 	.word	0x0000b890


	//   ....[75]....
        /*03f0*/ 	.word	0x0000b8c0


	//   ....[76]....
        /*03f4*/ 	.word	0x0000b940


	//   ....[77]....
        /*03f8*/ 	.word	0x0000b990


	//   ....[78]....
        /*03fc*/ 	.word	0x0000b9c0


	//   ....[79]....
        /*0400*/ 	.word	0x0000b9f0


	//   ....[80]....
        /*0404*/ 	.word	0x0000ba80


	//   ....[81]....
        /*0408*/ 	.word	0x0000bac0


	//   ....[82]....
        /*040c*/ 	.word	0x0000baf0


	//   ....[83]....
        /*0410*/ 	.word	0x0000bb20


	//   ....[84]....
        /*0414*/ 	.word	0x0000bbb0


	//   ....[85]....
        /*0418*/ 	.word	0x0000bbf0


	//   ....[86]....
        /*041c*/ 	.word	0x0000bc20


	//   ....[87]....
        /*0420*/ 	.word	0x0000bc50


	//   ....[88]....
        /*0424*/ 	.word	0x0000c4d0


	//   ....[89]....
        /*0428*/ 	.word	0x0000cc40


	//   ....[90]....
        /*042c*/ 	.word	0x0000d090


	//   ....[91]....
        /*0430*/ 	.word	0x0000d1d0


	//   ....[92]....
        /*0434*/ 	.word	0x0000d230


	//   ....[93]....
        /*0438*/ 	.word	0x0000d280


	//   ....[94]....
        /*043c*/ 	.word	0x0000d2a0


	//   ....[95]....
        /*0440*/ 	.word	0x0000d2c0


	//   ....[96]....
        /*0444*/ 	.word	0x0000d3e0


	//   ....[97]....
        /*0448*/ 	.word	0x0000d430


	//   ....[98]....
        /*044c*/ 	.word	0x0000d480


	//   ....[99]....
        /*0450*/ 	.word	0x0000d4a0


	//   ....[100]....
        /*0454*/ 	.word	0x0000d4c0


	//   ....[101]....
        /*0458*/ 	.word	0x0000d8f0


	//   ....[102]....
        /*045c*/ 	.word	0x0000d970


	//   ....[103]....
        /*0460*/ 	.word	0x0000d9e0


	//   ....[104]....
        /*0464*/ 	.word	0x0000da50


	//   ....[105]....
        /*0468*/ 	.word	0x0000dba0


	//   ....[106]....
        /*046c*/ 	.word	0x0000dc10


	//   ....[107]....
        /*0470*/ 	.word	0x0000dc80


	//   ....[108]....
        /*0474*/ 	.word	0x0000dcf0


	//   ....[109]....
        /*0478*/ 	.word	0x0000de10


	//   ....[110]....
        /*047c*/ 	.word	0x0000de80


	//   ....[111]....
        /*0480*/ 	.word	0x0000def0


	//   ....[112]....
        /*0484*/ 	.word	0x0000df60


	//   ....[113]....
        /*0488*/ 	.word	0x0000e080


	//   ....[114]....
        /*048c*/ 	.word	0x0000e0f0


	//   ....[115]....
        /*0490*/ 	.word	0x0000e160


	//   ....[116]....
        /*0494*/ 	.word	0x0000e1d0


	//   ....[117]....
        /*0498*/ 	.word	0x0000e330


	//   ....[118]....
        /*049c*/ 	.word	0x0000e3a0


	//   ....[119]....
        /*04a0*/ 	.word	0x0000e410


	//   ....[120]....
        /*04a4*/ 	.word	0x0000e480


	//   ....[121]....
        /*04a8*/ 	.word	0x0000e4f0


	//   ....[122]....
        /*04ac*/ 	.word	0x0000e560


	//   ....[123]....
        /*04b0*/ 	.word	0x0000e5d0


	//   ....[124]....
        /*04b4*/ 	.word	0x0000e640


	//   ....[125]....
        /*04b8*/ 	.word	0x0000e6c0


	//   ....[126]....
        /*04bc*/ 	.word	0x0000e730


	//   ....[127]....
        /*04c0*/ 	.word	0x0000e7a0


	//   ....[128]....
        /*04c4*/ 	.word	0x0000e810


	//   ....[129]....
        /*04c8*/ 	.word	0x0000e890


	//   ....[130]....
        /*04cc*/ 	.word	0x0000e910


	//   ....[131]....
        /*04d0*/ 	.word	0x0000e980


	//   ....[132]....
        /*04d4*/ 	.word	0x0000e9f0


	//   ....[133]....
        /*04d8*/ 	.word	0x0000ea70


	//   ....[134]....
        /*04dc*/ 	.word	0x0000eae0


	//   ....[135]....
        /*04e0*/ 	.word	0x0000eb50


	//   ....[136]....
        /*04e4*/ 	.word	0x0000ebc0


	//   ....[137]....
        /*04e8*/ 	.word	0x0000ec40


	//   ....[138]....
        /*04ec*/ 	.word	0x0000ecc0


	//   ....[139]....
        /*04f0*/ 	.word	0x0000ed30


	//   ....[140]....
        /*04f4*/ 	.word	0x0000eda0


	//   ....[141]....
        /*04f8*/ 	.word	0x0000ee20


	//   ....[142]....
        /*04fc*/ 	.word	0x0000ee90


	//   ....[143]....
        /*0500*/ 	.word	0x0000ef00


	//   ....[144]....
        /*0504*/ 	.word	0x0000ef70


	//   ....[145]....
        /*0508*/ 	.word	0x0000eff0


	//   ....[146]....
        /*050c*/ 	.word	0x0000f070


	//   ....[147]....
        /*0510*/ 	.word	0x0000f0e0


	//   ....[148]....
        /*0514*/ 	.word	0x0000f150


	//   ....[149]....
        /*0518*/ 	.word	0x0000f1d0


	//   ....[150]....
        /*051c*/ 	.word	0x0000f240


	//   ....[151]....
        /*0520*/ 	.word	0x0000f2b0


	//   ....[152]....
        /*0524*/ 	.word	0x0000f320


	//   ....[153]....
        /*0528*/ 	.word	0x0000f390


	//   ....[154]....
        /*052c*/ 	.word	0x0000f400


	//   ....[155]....
        /*0530*/ 	.word	0x0000f470


	//   ....[156]....
        /*0534*/ 	.word	0x0000f4e0


	//   ....[157]....
        /*0538*/ 	.word	0x0000f5b0


	//   ....[158]....
        /*053c*/ 	.word	0x0000f620


	//   ....[159]....
        /*0540*/ 	.word	0x0000f690


	//   ....[160]....
        /*0544*/ 	.word	0x0000f700


	//----- nvinfo : EIATTR_EXIT_INSTR_OFFSETS
	.align		4
.L_1823:
        /*0548*/ 	.byte	0x04, 0x1c
        /*054a*/ 	.short	(.L_1825 - .L_1824)


	//   ....[0]....
.L_1824:
        /*054c*/ 	.word	0x0000d5f0


	//   ....[1]....
        /*0550*/ 	.word	0x0000d890


	//----- nvinfo : EIATTR_MAX_THREADS
	.align		4
.L_1825:
        /*0554*/ 	.byte	0x04, 0x05
        /*0556*/ 	.short	(.L_1827 - .L_1826)
.L_1826:
        /*0558*/ 	.word	0x00000080
        /*055c*/ 	.word	0x00000001
        /*0560*/ 	.word	0x00000001


	//----- nvinfo : EIATTR_CRS_STACK_SIZE
	.align		4
.L_1827:
        /*0564*/ 	.byte	0x04, 0x1e
        /*0566*/ 	.short	(.L_1829 - .L_1828)
.L_1828:
        /*0568*/ 	.word	0x00000000
.L_1829:


//--------------------- .nv.info._Z25selective_scan_bwd_kernelI32Selective_Scan_bwd_kernel_traitsILi128ELi16ELb1ELb1ELb0ELb1ELb1EN3c108BFloat16ENS1_7complexIfEEEEv12SSMParamsBwd --------------------------
	.section	.nv.info._Z25selective_scan_bwd_kernelI32Selective_Scan_bwd_kernel_traitsILi128ELi16ELb1ELb1ELb0ELb1ELb1EN3c108BFloat16ENS1_7complexIfEEEEv12SSMParamsBwd,"",@"SHT_CUDA_INFO"
	.sectionflags	@""
	.align	4


	//----- nvinfo : EIATTR_CUDA_API_VERSION
	.align		4
        /*0000*/ 	.byte	0x04, 0x37
        /*0002*/ 	.short	(.L_1831 - .L_1830)
.L_1830:
        /*0004*/ 	.word	0x00000082


	//----- nvinfo : EIATTR_SW2861232_WAR
	.align		4
.L_1831:
        /*0008*/ 	.byte	0x01, 0x35
	.zero		2


	//----- nvinfo : EIATTR_PARAM_CBANK
	.align		4
        /*000c*/ 	.byte	0x04, 0x0a
        /*000e*/ 	.short	(.L_1833 - .L_1832)
	.align		4
.L_1832:
        /*0010*/ 	.word	index@(.nv.constant0._Z25selective_scan_bwd_kernelI32Selective_Scan_bwd_kernel_traitsILi128ELi16ELb1ELb1ELb0ELb1ELb1EN3c108BFloat16ENS1_7complexIfEEEEv12SSMParamsBwd)
        /*0014*/ 	.short	0x0160
        /*0016*/ 	.short	0x01f0


	//----- nvinfo : EIATTR_CBANK_PARAM_SIZE
	.align		4
.L_1833:
        /*0018*/ 	.byte	0x03, 0x19
        /*001a*/ 	.short	0x01f0


	//----- nvinfo : EIATTR_KPARAM_INFO
	.align		4
        /*001c*/ 	.byte	0x04, 0x17
        /*001e*/ 	.short	(.L_1835 - .L_1834)
.L_1834:
        /*0020*/ 	.word	0x00000000
        /*0024*/ 	.short	0x0000
        /*0026*/ 	.short	0x0000
        /*0028*/ 	.byte	0x00, 0xf0, 0xc1, 0x07


	//----- nvinfo : EIATTR_MAXREG_COUNT
	.align		4
.L_1835:
        /*002c*/ 	.byte	0x03, 0x1b
        /*002e*/ 	.short	0x00ff


	//----- nvinfo : EIATTR_NUM_BARRIERS
	.align		4
        /*0030*/ 	.byte	0x02, 0x4c
        /*0032*/ 	.byte	0x01
	.zero		1


	//----- nvinfo : EIATTR_MERCURY_ISA_VERSION
	.align		4
        /*0034*/ 	.byte	0x03, 0x5f
        /*0036*/ 	.short	0x0000


	//----- nvinfo : EIATTR_COOP_GROUP_MASK_REGIDS
	.align		4
        /*0038*/ 	.byte	0x04, 0x29
        /*003a*/ 	.short	(.L_1837 - .L_1836)


	//   ....[0]....
.L_1836:
        /*003c*/ 	.word	0xffffffff


	//   ....[1]....
        /*0040*/ 	.word	0xffffffff


	//   ....[2]....
        /*0044*/ 	.word	0xffffffff


	//   ....[3]....
        /*0048*/ 	.word	0xffffffff


	//   ....[4]....
        /*004c*/ 	.word	0xffffffff


	//   ....[5]....
        /*0050*/ 	.word	0xffffffff


	//   ....[6]....
        /*0054*/ 	.word	0xffffffff


	//   ....[7]....
        /*0058*/ 	.word	0xffffffff


	//   ....[8]....
        /*005c*/ 	.word	0xffffffff


	//   ....[9]....
        /*0060*/ 	.word	0xffffffff


	//   ....[10]....
        /*0064*/ 	.word	0xffffffff


	//   ....[11]....
        /*0068*/ 	.word	0xffffffff


	//   ....[12]....
        /*006c*/ 	.word	0xffffffff


	//   ....[13]....
        /*0070*/ 	.word	0xffffffff


	//   ....[14]....
        /*0074*/ 	.word	0xffffffff


	//   ....[15]....
        /*0078*/ 	.word	0xffffffff


	//   ....[16]....
        /*007c*/ 	.word	0xffffffff


	//   ....[17]....
        /*0080*/ 	.word	0xffffffff


	//   ....[18]....
        /*0084*/ 	.word	0xffffffff


	//   ....[19]....
        /*0088*/ 	.word	0xffffffff


	//   ....[20]....
        /*008c*/ 	.word	0xffffffff


	//   ....[21]....
        /*0090*/ 	.word	0xffffffff


	//   ....[22]....
        /*0094*/ 	.word	0xffffffff


	//   ....[23]....
        /*0098*/ 	.word	0xffffffff


	//   ....[24]....
        /*009c*/ 	.word	0xffffffff


	//   ....[25]....
        /*00a0*/ 	.word	0xffffffff


	//   ....[26]....
        /*00a4*/ 	.word	0xffffffff


	//   ....[27]....
        /*00a8*/ 	.word	0xffffffff


	//   ....[28]....
        /*00ac*/ 	.word	0xffffffff


	//   ....[29]....
        /*00b0*/ 	.word	0xffffffff


	//   ....[30]....
        /*00b4*/ 	.word	0xffffffff


	//   ....[31]....
        /*00b8*/ 	.word	0xffffffff


	//   ....[32]....
        /*00bc*/ 	.word	0xffffffff


	//   ....[33]....
        /*00c0*/ 	.word	0xffffffff


	//   ....[34]....
        /*00c4*/ 	.word	0xffffffff


	//   ....[35]....
        /*00c8*/ 	.word	0xffffffff


	//   ....[36]....
        /*00cc*/ 	.word	0xffffffff


	//   ....[37]....
        /*00d0*/ 	.word	0xffffffff


	//   ....[38]....
        /*00d4*/ 	.word	0xffffffff


	//   ....[39]....
        /*00d8*/ 	.word	0xffffffff


	//   ....[40]....
        /*00dc*/ 	.word	0xffffffff


	//   ....[41]....
        /*00e0*/ 	.word	0xffffffff


	//   ....[42]....
        /*00e4*/ 	.word	0xffffffff


	//   ....[43]....
        /*00e8*/ 	.word	0xffffffff


	//   ....[44]....
        /*00ec*/ 	.word	0xffffffff


	//   ....[45]....
        /*00f0*/ 	.word	0xffffffff


	//   ....[46]....
        /*00f4*/ 	.word	0xffffffff


	//   ....[47]....
        /*00f8*/ 	.word	0xffffffff


	//   ....[48]....
        /*00fc*/ 	.word	0xffffffff


	//   ....[49]....
        /*0100*/ 	.word	0xffffffff


	//   ....[50]....
        /*0104*/ 	.word	0xffffffff


	//   ....[51]....
        /*0108*/ 	.word	0xffffffff


	//   ....[52]....
        /*010c*/ 	.word	0xffffffff


	//   ....[53]....
        /*0110*/ 	.word	0xffffffff


	//   ....[54]....
        /*0114*/ 	.word	0xffffffff


	//   ....[55]....
        /*0118*/ 	.word	0xffffffff


	//   ....[56]....
        /*011c*/ 	.word	0xffffffff


	//   ....[57]....
        /*0120*/ 	.word	0xffffffff


	//   ....[58]....
        /*0124*/ 	.word	0xffffffff


	//   ....[59]....
        /*0128*/ 	.word	0xffffffff


	//   ....[60]....
        /*012c*/ 	.word	0xffffffff


	//   ....[61]....
        /*0130*/ 	.word	0xffffffff


	//   ....[62]....
        /*0134*/ 	.word	0xffffffff


	//   ....[63]....
        /*0138*/ 	.word	0xffffffff


	//   ....[64]....
        /*013c*/ 	.word	0xffffffff


	//   ....[65]....
        /*0140*/ 	.word	0xffffffff


	//   ....[66]....
        /*0144*/ 	.word	0xffffffff


	//   ....[67]....
        /*0148*/ 	.word	0xffffffff


	//   ....[68]....
        /*014c*/ 	.word	0xffffffff


	//   ....[69]....
        /*0150*/ 	.word	0xffffffff


	//   ....[70]....
        /*0154*/ 	.word	0xffffffff


	//   ....[71]....
        /*0158*/ 	.word	0xffffffff


	//   ....[72]....
        /*015c*/ 	.word	0xffffffff


	//   ....[73]....
        /*0160*/ 	.word	0xffffffff


	//   ....[74]....
        /*0164*/ 	.word	0xffffffff


	//   ....[75]....
        /*0168*/ 	.word	0xffffffff


	//   ....[76]....
        /*016c*/ 	.word	0xffffffff


	//   ....[77]....
        /*0170*/ 	.word	0xffffffff


	//   ....[78]....
        /*0174*/ 	.word	0xffffffff


	//   ....[79]....
        /*0178*/ 	.word	0xffffffff


	//   ....[80]....
        /*017c*/ 	.word	0xffffffff


	//   ....[81]....
        /*0180*/ 	.word	0xffffffff


	//   ....[82]....
        /*0184*/ 	.word	0xffffffff


	//   ....[83]....
        /*0188*/ 	.word	0xffffffff


	//   ....[84]....
        /*018c*/ 	.word	0xffffffff


	//   ....[85]....
        /*0190*/ 	.word	0xffffffff


	//   ....[86]....
        /*0194*/ 	.word	0xffffffff


	//   ....[87]....
        /*0198*/ 	.word	0xffffffff


	//   ....[88]....
        /*019c*/ 	.word	0xffffffff


	//   ....[89]....
        /*01a0*/ 	.word	0xffffffff


	//   ....[90]....
        /*01a4*/ 	.word	0xffffffff


	//   ....[91]....
        /*01a8*/ 	.word	0xffffffff


	//   ....[92]....
        /*01ac*/ 	.word	0xffffffff


	//   ....[93]....
        /*01b0*/ 	.word	0xffffffff


	//   ....[94]....
        /*01b4*/ 	.word	0xffffffff


	//   ....[95]....
        /*01b8*/ 	.word	0xffffffff


	//   ....[96]....
        /*01bc*/ 	.word	0xffffffff


	//   ....[97]....
        /*01c0*/ 	.word	0xffffffff


	//   ....[98]....
        /*01c4*/ 	.word	0xffffffff


	//   ....[99]....
        /*01c8*/ 	.word	0xffffffff


	//   ....[100]....
        /*01cc*/ 	.word	0xffffffff


	//   ....[101]....
        /*01d0*/ 	.word	0xffffffff


	//   ....[102]....
        /*01d4*/ 	.word	0xffffffff


	//   ....[103]....
        /*01d8*/ 	.word	0xffffffff


	//   ....[104]....
        /*01dc*/ 	.word	0xffffffff


	//   ....[105]....
        /*01e0*/ 	.word	0xffffffff


	//   ....[106]....
        /*01e4*/ 	.word	0xffffffff


	//   ....[107]....
        /*01e8*/ 	.word	0xffffffff


	//   ....[108]....
        /*01ec*/ 	.word	0xffffffff


	//   ....[109]....
        /*01f0*/ 	.word	0xffffffff


	//   ....[110]....
        /*01f4*/ 	.word	0xffffffff


	//   ....[111]....
        /*01f8*/ 	.word	0xffffffff


	//   ....[112]....
        /*01fc*/ 	.word	0xffffffff


	//   ....[113]....
        /*0200*/ 	.word	0xffffffff


	//   ....[114]....
        /*0204*/ 	.word	0xffffffff


	//   ....[115]....
        /*0208*/ 	.word	0xffffffff


	//   ....[116]....
        /*020c*/ 	.word	0xffffffff


	//   ....[117]....
        /*0210*/ 	.word	0xffffffff


	//   ....[118]....
        /*0214*/ 	.word	0xffffffff


	//   ....[119]....
        /*0218*/ 	.word	0xffffffff


	//   ....[120]....
        /*021c*/ 	.word	0xffffffff


	//   ....[121]....
        /*0220*/ 	.word	0xffffffff


	//   ....[122]....
        /*0224*/ 	.word	0xffffffff


	//   ....[123]....
        /*0228*/ 	.word	0xffffffff


	//   ....[124]....
        /*022c*/ 	.word	0xffffffff


	//   ....[125]....
        /*0230*/ 	.word	0xffffffff


	//   ....[126]....
        /*0234*/ 	.word	0xffffffff


	//   ....[127]....
        /*0238*/ 	.word	0xffffffff


	//   ....[128]....
        /*023c*/ 	.word	0xffffffff


	//   ....[129]....
        /*0240*/ 	.word	0xffffffff


	//   ....[130]....
        /*0244*/ 	.word	0xffffffff


	//   ....[131]....
        /*0248*/ 	.word	0xffffffff


	//   ....[132]....
        /*024c*/ 	.word	0xffffffff


	//   ....[133]....
        /*0250*/ 	.word	0xffffffff


	//   ....[134]....
        /*0254*/ 	.word	0xffffffff


	//   ....[135]....
        /*0258*/ 	.word	0xffffffff


	//   ....[136]....
        /*025c*/ 	.word	0xffffffff


	//   ....[137]....
        /*0260*/ 	.word	0xffffffff


	//   ....[138]....
        /*0264*/ 	.word	0xffffffff


	//   ....[139]....
        /*0268*/ 	.word	0xffffffff


	//   ....[140]....
        /*026c*/ 	.word	0xffffffff


	//   ....[141]....
        /*0270*/ 	.word	0xffffffff


	//   ....[142]....
        /*0274*/ 	.word	0xffffffff


	//   ....[143]....
        /*0278*/ 	.word	0xffffffff


	//   ....[144]....
        /*027c*/ 	.word	0xffffffff


	//   ....[145]....
        /*0280*/ 	.word	0xffffffff


	//   ....[146]....
        /*0284*/ 	.word	0xffffffff


	//   ....[147]....
        /*0288*/ 	.word	0xffffffff


	//   ....[148]....
        /*028c*/ 	.word	0xffffffff


	//   ....[149]....
        /*0290*/ 	.word	0xffffffff


	//   ....[150]....
        /*0294*/ 	.word	0xffffffff


	//   ....[151]....
        /*0298*/ 	.word	0xffffffff


	//   ....[152]....
        /*029c*/ 	.word	0xffffffff


	//   ....[153]....
        /*02a0*/ 	.word	0xffffffff


	//   ....[154]....
        /*02a4*/ 	.word	0xffffffff


	//   ....[155]....
        /*02a8*/ 	.word	0xffffffff


	//   ....[156]....
        /*02ac*/ 	.word	0xffffffff


	//   ....[157]....
        /*02b0*/ 	.word	0xffffffff


	//   ....[158]....
        /*02b4*/ 	.word	0xffffffff


	//   ....[159]....
        /*02b8*/ 	.word	0xffffffff


	//   ....[160]....
        /*02bc*/ 	.word	0xffffffff


	//   ....[161]....
        /*02c0*/ 	.word	0xffffffff


	//   ....[162]....
        /*02c4*/ 	.word	0xffffffff


	//   ....[163]....
        /*02c8*/ 	.word	0xffffffff


	//   ....[164]....
        /*02cc*/ 	.word	0xffffffff


	//----- nvinfo : EIATTR_COOP_GROUP_INSTR_OFFSETS
	.align		4
.L_1837:
        /*02d0*/ 	.byte	0x04, 0x28
        /*02d2*/ 	.short	(.L_1839 - .L_1838)


	//   ....[0]....
.L_1838:
        /*02d4*/ 	.word	0x00000b20


	//   ....[1]....
        /*02d8*/ 	.word	0x00000bd0


	//   ....[2]....
        /*02dc*/ 	.word	0x00000df0


	//   ....[3]....
        /*02e0*/ 	.word	0x00003430


	//   ....[4]....
        /*02e4*/ 	.word	0x00003cd0


	//   ....[5]....
        /*02e8*/ 	.word	0x000045a0


	//   ....[6]....
        /*02ec*/ 	.word	0x00004950


	//   ....[7]....
        /*02f0*/ 	.word	0x00005670


	//   ....[8]....
        /*02f4*/ 	.word	0x000070f0


	//   ....[9]....
        /*02f8*/ 	.word	0x00007110


	//   ....[10]....
        /*02fc*/ 	.word	0x00007140


	//   ....[11]....
        /*0300*/ 	.word	0x00007150


	//   ....[12]....
        /*0304*/ 	.word	0x00007200


	//   ....[13]....
        /*0308*/ 	.word	0x00007220


	//   ....[14]....
        /*030c*/ 	.word	0x00007230


	//   ....[15]....
        /*0310*/ 	.word	0x00007240


	//   ....[16]....
        /*0314*/ 	.word	0x00007300


	//   ....[17]....
        /*0318*/ 	.word	0x00007320


	//   ....[18]....
        /*031c*/ 	.word	0x00007330


	//   ....[19]....
        /*0320*/ 	.word	0x00007340


	//   ....[20]....
        /*0324*/ 	.word	0x00007400


	//   ....[21]....
        /*0328*/ 	.word	0x00007420


	//   ....[22]....
        /*032c*/ 	.word	0x00007430


	//   ....[23]....
        /*0330*/ 	.word	0x00007440


	//   ....[24]....
        /*0334*/ 	.word	0x00007500


	//   ....[25]....
        /*0338*/ 	.word	0x00007520


	//   ....[26]....
        /*033c*/ 	.word	0x00007540


	//   ....[27]....
        /*0340*/ 	.word	0x00007550


	//   ....[28]....
        /*0344*/ 	.word	0x00007690


	//   ....[29]....
        /*0348*/ 	.word	0x00007700


	//   ....[30]....
        /*034c*/ 	.word	0x00007770


	//   ....[31]....
        /*0350*/ 	.word	0x000077e0


	//   ....[32]....
        /*0354*/ 	.word	0x00007800


	//   ....[33]....
        /*0358*/ 	.word	0x00007810


	//   ....[34]....
        /*035c*/ 	.word	0x00007820


	//   ....[35]....
        /*0360*/ 	.word	0x00007830


	//   ....[36]....
        /*0364*/ 	.word	0x00007840


	//   ....[37]....
        /*0368*/ 	.word	0x00007850


	//   ....[38]....
        /*036c*/ 	.word	0x00007860


	//   ....[39]....
        /*0370*/ 	.word	0x00007870


	//   ....[40]....
        /*0374*/ 	.word	0x00008e80


	//   ....[41]....
        /*0378*/ 	.word	0x00008ea0


	//   ....[42]....
        /*037c*/ 	.word	0x00008eb0


	//   ....[43]....
        /*0380*/ 	.word	0x00008ec0


	//   ....[44]....
        /*0384*/ 	.word	0x00008fe0


	//   ....[45]....
        /*0388*/ 	.word	0x00008ff0


	//   ....[46]....
        /*038c*/ 	.word	0x00009000


	//   ....[47]....
        /*0390*/ 	.word	0x00009010


	//   ....[48]....
        /*0394*/ 	.word	0x00009130


	//   ....[49]....
        /*0398*/ 	.word	0x00009150


	//   ....[50]....
        /*039c*/ 	.word	0x00009160


	//   ....[51]....
        /*03a0*/ 	.word	0x00009170


	//   ....[52]....
        /*03a4*/ 	.word	0x00009290


	//   ....[53]....
        /*03a8*/ 	.word	0x000092a0


	//   ....[54]....
        /*03ac*/ 	.word	0x000092b0


	//   ....[55]....
        /*03b0*/ 	.word	0x000092c0


	//   ....[56]....
        /*03b4*/ 	.word	0x000093e0


	//   ....[57]....
        /*03b8*/ 	.word	0x00009400


	//   ....[58]....
        /*03bc*/ 	.word	0x00009410


	//   ....[59]....
        /*03c0*/ 	.word	0x00009420


	//   ....[60]....
        /*03c4*/ 	.word	0x00009520


	//   ....[61]....
        /*03c8*/ 	.word	0x00009530


	//   ....[62]....
        /*03cc*/ 	.word	0x00009540


	//   ....[63]....
        /*03d0*/ 	.word	0x00009550


	//   ....[64]....
        /*03d4*/ 	.word	0x00009560


	//   ....[65]....
        /*03d8*/ 	.word	0x00009570


	//   ....[66]....
        /*03dc*/ 	.word	0x00009580


	//   ....[67]....
        /*03e0*/ 	.word	0x000095b0


	//   ....[68]....
        /*03e4*/ 	.word	0x000095e0


	//   ....[69]....
        /*03e8*/ 	.word	0x00009610


	//   ....[70]....
        /*03ec*/ 	.word	0x00009630


	//   ....[71]....
        /*03f0*/ 	.word	0x00009640


	//   ....[72]....
        /*03f4*/ 	.word	0x0000cbb0


	//   ....[73]....
        /*03f8*/ 	.word	0x0000cbf0


	//   ....[74]....
        /*03fc*/ 	.word	0x0000cc30


	//   ....[75]....
        /*0400*/ 	.word	0x0000cc70


	//   ....[76]....
        /*0404*/ 	.word	0x0000cd30


	//   ....[77]....
        /*0408*/ 	.word	0x0000cd60


	//   ....[78]....
        /*040c*/ 	.word	0x0000cd90


	//   ....[79]....
        /*0410*/ 	.word	0x0000cdc0


	//   ....[80]....
        /*0414*/ 	.word	0x0000ce60


	//   ....[81]....
        /*0418*/ 	.word	0x0000ce90


	//   ....[82]....
        /*041c*/ 	.word	0x0000cec0


	//   ....[83]....
        /*0420*/ 	.word	0x0000cef0


	//   ....[84]....
        /*0424*/ 	.word	0x0000cf90


	//   ....[85]....
        /*0428*/ 	.word	0x0000cfc0


	//   ....[86]....
        /*042c*/ 	.word	0x0000cff0


	//   ....[87]....
        /*0430*/ 	.word	0x0000d020


	//   ....[88]....
        /*0434*/ 	.word	0x0000d100


	//   ....[89]....
        /*0438*/ 	.word	0x0000d140


	//   ....[90]....
        /*043c*/ 	.word	0x0000d170


	//   ....[91]....
        /*0440*/ 	.word	0x0000d1a0


	//   ....[92]....
        /*0444*/ 	.word	0x0000d9b0


	//   ....[93]....
        /*0448*/ 	.word	0x0000e100


	//   ....[94]....
        /*044c*/ 	.word	0x0000e510


	//   ....[95]....
        /*0450*/ 	.word	0x0000e690


	//   ....[96]....
        /*0454*/ 	.word	0x0000e6f0


	//   ....[97]....
        /*0458*/ 	.word	0x0000e740


	//   ....[98]....
        /*045c*/ 	.word	0x0000e760


	//   ....[99]....
        /*0460*/ 	.word	0x0000e780


	//   ....[100]....
        /*0464*/ 	.word	0x0000e8a0


	//   ....[101]....
        /*0468*/ 	.word	0x0000e8f0


	//   ....[102]....
        /*046c*/ 	.word	0x0000e940


	//   ....[103]....
        /*0470*/ 	.word	0x0000e960


	//   ....[104]....
        /*0474*/ 	.word	0x0000e980


	//   ....[105]....
        /*0478*/ 	.word	0x0000edb0


	//   ....[106]....
        /*047c*/ 	.word	0x0000ee30


	//   ....[107]....
        /*0480*/ 	.word	0x0000eea0


	//   ....[108]....
        /*0484*/ 	.word	0x0000ef10


	//   ....[109]....
        /*0488*/ 	.word	0x0000f060


	//   ....[110]....
        /*048c*/ 	.word	0x0000f0d0


	//   ....[111]....
        /*0490*/ 	.word	0x0000f140


	//   ....[112]....
        /*0494*/ 	.word	0x0000f1b0


	//   ....[113]....
        /*0498*/ 	.word	0x0000f2d0


	//   ....[114]....
        /*049c*/ 	.word	0x0000f340


	//   ....[115]....
        /*04a0*/ 	.word	0x0000f3b0


	//   ....[116]....
        /*04a4*/ 	.word	0x0000f420


	//   ....[117]....
        /*04a8*/ 	.word	0x0000f540


	//   ....[118]....
        /*04ac*/ 	.word	0x0000f5b0


	//   ....[119]....
        /*04b0*/ 	.word	0x0000f620


	//   ....[120]....
        /*04b4*/ 	.word	0x0000f690


	//   ....[121]....
        /*04b8*/ 	.word	0x0000f7f0


	//   ....[122]....
        /*04bc*/ 	.word	0x0000f860


	//   ....[123]....
        /*04c0*/ 	.word	0x0000f8d0


	//   ....[124]....
        /*04c4*/ 	.word	0x0000f940


	//   ....[125]....
        /*04c8*/ 	.word	0x0000f9b0


	//   ....[126]....
        /*04cc*/ 	.word	0x0000fa20


	//   ....[127]....
        /*04d0*/ 	.word	0x0000fa90


	//   ....[128]....
        /*04d4*/ 	.word	0x0000fb00


	//   ....[129]....
        /*04d8*/ 	.word	0x0000fb70


	//   ....[130]....
        /*04dc*/ 	.word	0x0000fbe0


	//   ....[131]....
        /*04e0*/ 	.word	0x0000fc50


	//   ....[132]....
        /*04e4*/ 	.word	0x0000fcc0


	//   ....[133]....
        /*04e8*/ 	.word	0x0000fd40


	//   ....[134]....
        /*04ec*/ 	.word	0x0000fdc0


	//   ....[135]....
        /*04f0*/ 	.word	0x0000fe30


	//   ....[136]....
        /*04f4*/ 	.word	0x0000fea0


	//   ....[137]....
        /*04f8*/ 	.word	0x0000ff20


	//   ....[138]....
        /*04fc*/ 	.word	0x0000ff90


	//   ....[139]....
        /*0500*/ 	.word	0x00010000


	//   ....[140]....
        /*0504*/ 	.word	0x00010070


	//   ....[141]....
        /*0508*/ 	.word	0x000100f0


	//   ....[142]....
        /*050c*/ 	.word	0x00010170


	//   ....[143]....
        /*0510*/ 	.word	0x000101e0


	//   ....[144]....
        /*0514*/ 	.word	0x00010250


	//   ....[145]....
        /*0518*/ 	.word	0x000102d0


	//   ....[146]....
        /*051c*/ 	.word	0x00010340


	//   ....[147]....
        /*0520*/ 	.word	0x000103b0


	//   ....[148]....
        /*0524*/ 	.word	0x00010420


	//   ....[149]....
        /*0528*/ 	.word	0x000104a0


	//   ....[150]....
        /*052c*/ 	.word	0x00010520


	//   ....[151]....
        /*0530*/ 	.word	0x00010590


	//   ....[152]....
        /*0534*/ 	.word	0x00010600


	//   ....[153]....
        /*0538*/ 	.word	0x00010680


	//   ....[154]....
        /*053c*/ 	.word	0x000106f0


	//   ....[155]....
        /*0540*/ 	.word	0x00010760


	//   ....[156]....
        /*0544*/ 	.word	0x000107d0


	//   ....[157]....
        /*0548*/ 	.word	0x00010840


	//   ....[158]....
        /*054c*/ 	.word	0x000108b0


	//   ....[159]....
        /*0550*/ 	.word	0x00010920


	//   ....[160]....
        /*0554*/ 	.word	0x00010990


	//   ....[161]....
        /*0558*/ 	.word	0x00010a60


	//   ....[162]....
        /*055c*/ 	.word	0x00010ad0


	//   ....[163]....
        /*0560*/ 	.word	0x00010b40


	//   ....[164]....
        /*0564*/ 	.word	0x00010bb0


	//----- nvinfo : EIATTR_EXIT_INSTR_OFFSETS
	.align		4
.L_1839:
        /*0568*/ 	.byte	0x04, 0x1c
        /*056a*/ 	.short	(.L_1841 - .L_1840)


	//   ....[0]....
.L_1840:
        /*056c*/ 	.word	0x0000eab0


	//   ....[1]....
        /*0570*/ 	.word	0x0000ed50


	//----- nvinfo : EIATTR_MAX_THREADS
	.align		4
.L_1841:
        /*0574*/ 	.byte	0x04, 0x05
        /*0576*/ 	.short	(.L_1843 - .L_1842)
.L_1842:
        /*0578*/ 	.word	0x00000080
        /*057c*/ 	.word	0x00000001
        /*0580*/ 	.word	0x00000001


	//----- nvinfo : EIATTR_CRS_STACK_SIZE
	.align		4
.L_1843:
        /*0584*/ 	.byte	0x04, 0x1e
        /*0586*/ 	.short	(.L_1845 - .L_1844)
.L_1844:
        /*0588*/ 	.word	0x00000000
.L_1845:


//--------------------- .nv.info._Z25selective_scan_bwd_kernelI32Selective_Scan_bwd_kernel_traitsILi128ELi16ELb1ELb1ELb1ELb0ELb0EN3c108BFloat16ENS1_7complexIfEEEEv12SSMParamsBwd --------------------------
	.section	.nv.info._Z25selective_scan_bwd_kernelI32Selective_Scan_bwd_kernel_traitsILi128ELi16ELb1ELb1ELb1ELb0ELb0EN3c108BFloat16ENS1_7complexIfEEEEv12SSMParamsBwd,"",@"SHT_CUDA_INFO"
	.sectionflags	@""
	.align	4


	//----- nvinfo : EIATTR_CUDA_API_VERSION
	.align		4
        /*0000*/ 	.byte	0x04, 0x37
        /*0002*/ 	.short	(.L_1847 - .L_1846)
.L_1846:
        /*0004*/ 	.word	0x00000082


	//----- nvinfo : EIATTR_SW2861232_WAR
	.align		4
.L_1847:
        /*0008*/ 	.byte	0x01, 0x35
	.zero		2


	//----- nvinfo : EIATTR_PARAM_CBANK
	.align		4
        /*000c*/ 	.byte	0x04, 0x0a
        /*000e*/ 	.short	(.L_1849 - .L_1848)
	.align		4
.L_1848:
        /*0010*/ 	.word	index@(.nv.constant0._Z25selective_scan_bwd_kernelI32Selective_Scan_bwd_kernel_traitsILi128ELi16ELb1ELb1ELb1ELb0ELb0EN3c108BFloat16ENS1_7complexIfEEEEv12SSMParamsBwd)
        /*0014*/ 	.short	0x0160
        /*0016*/ 	.short	0x01f0


	//----- nvinfo : EIATTR_CBANK_PARAM_SIZE
	.align		4
.L_1849:
        /*0018*/ 	.byte	0x03, 0x19
        /*001a*/ 	.short	0x01f0


	//----- nvinfo : EIATTR_KPARAM_INFO
	.align		4
        /*001c*/ 	.byte	0x04, 0x17
        /*001e*/ 	.short	(.L_1851 - .L_1850)
.L_1850:
        /*0020*/ 	.word	0x00000000
        /*0024*/ 	.short	0x0000
        /*0026*/ 	.short	0x0000
        /*0028*/ 	.byte	0x00, 0xf0, 0xc1, 0x07


	//----- nvinfo : EIATTR_MAXREG_COUNT
	.align		4
.L_1851:
        /*002c*/ 	.byte	0x03, 0x1b
        /*002e*/ 	.short	0x00ff


	//----- nvinfo : EIATTR_NUM_BARRIERS
	.align		4
        /*0030*/ 	.byte	0x02, 0x4c
        /*0032*/ 	.byte	0x01
	.zero		1


	//----- nvinfo : EIATTR_MERCURY_ISA_VERSION
	.align		4
        /*0034*/ 	.byte	0x03, 0x5f
        /*0036*/ 	.short	0x0000


	//----- nvinfo : EIATTR_COOP_GROUP_MASK_REGIDS
	.align		4
        /*0038*/ 	.byte	0x04, 0x29
        /*003a*/ 	.short	(.L_1853 - .L_1852)


	//   ....[0]....
.L_1852:
        /*003c*/ 	.word	0xffffffff


	//   ....[1]....
        /*0040*/ 	.word	0xffffffff


	//   ....[2]....
        /*0044*/ 	.word	0xffffffff


	//   ....[3]....
        /*0048*/ 	.word	0xffffffff


	//   ....[4]....
        /*004c*/ 	.word	0xffffffff


	//   ....[5]....
        /*0050*/ 	.word	0xffffffff


	//   ....[6]....
        /*0054*/ 	.word	0xffffffff


	//   ....[7]....
        /*0058*/ 	.word	0xffffffff


	//   ....[8]....
        /*005c*/ 	.word	0xffffffff


	//   ....[9]....
        /*0060*/ 	.word	0xffffffff


	//   ....[10]....
        /*0064*/ 	.word	0xffffffff


	//   ....[11]....
        /*0068*/ 	.word	0xffffffff


	//   ....[12]....
        /*006c*/ 	.word	0xffffffff


	//   ....[13]....
        /*0070*/ 	.word	0xffffffff


	//   ....[14]....
        /*0074*/ 	.word	0xffffffff


	//   ....[15]....
        /*0078*/ 	.word	0xffffffff


	//   ....[16]....
        /*007c*/ 	.word	0xffffffff


	//   ....[17]....
        /*0080*/ 	.word	0xffffffff


	//   ....[18]....
        /*0084*/ 	.word	0xffffffff


	//   ....[19]....
        /*0088*/ 	.word	0xffffffff


	//   ....[20]....
        /*008c*/ 	.word	0xffffffff


	//   ....[21]....
        /*0090*/ 	.word	0xffffffff


	//   ....[22]....
        /*0094*/ 	.word	0xffffffff


	//   ....[23]....
        /*0098*/ 	.word	0xffffffff


	//   ....[24]....
        /*009c*/ 	.word	0xffffffff


	//   ....[25]....
        /*00a0*/ 	.word	0xffffffff


	//   ....[26]....
        /*00a4*/ 	.word	0xffffffff


	//   ....[27]....
        /*00a8*/ 	.word	0xffffffff


	//   ....[28]....
        /*00ac*/ 	.word	0xffffffff


	//   ....[29]....
        /*00b0*/ 	.word	0xffffffff


	//   ....[30]....
        /*00b4*/ 	.word	0xffffffff


	//   ....[31]....
        /*00b8*/ 	.word	0xffffffff


	//   ....[32]....
        /*00bc*/ 	.word	0xffffffff


	//   ....[33]....
        /*00c0*/ 	.word	0xffffffff


	//   ....[34]....
        /*00c4*/ 	.word	0xffffffff


	//   ....[35]....
        /*00c8*/ 	.word	0xffffffff


	//   ....[36]....
        /*00cc*/ 	.word	0xffffffff


	//   ....[37]....
        /*00d0*/ 	.word	0xffffffff


	//   ....[38]....
        /*00d4*/ 	.word	0xffffffff


	//   ....[39]....
        /*00d8*/ 	.word	0xffffffff


	//   ....[40]....
        /*00dc*/ 	.word	0xffffffff


	//   ....[41]....
        /*00e0*/ 	.word	0xffffffff


	//   ....[42]....
        /*00e4*/ 	.word	0xffffffff


	//   ....[43]....
        /*00e8*/ 	.word	0xffffffff


	//   ....[44]....
        /*00ec*/ 	.word	0xffffffff


	//   ....[45]....
        /*00f0*/ 	.word	0xffffffff


	//   ....[46]....
        /*00f4*/ 	.word	0xffffffff


	//   ....[47]....
        /*00f8*/ 	.word	0xffffffff


	//   ....[48]....
        /*00fc*/ 	.word	0xffffffff


	//   ....[49]....
        /*0100*/ 	.word	0xffffffff


	//   ....[50]....
        /*0104*/ 	.word	0xffffffff


	//   ....[51]....
        /*0108*/ 	.word	0xffffffff


	//   ....[52]....
        /*010c*/ 	.word	0xffffffff


	//   ....[53]....
        /*0110*/ 	.word	0xffffffff


	//   ....[54]....
        /*0114*/ 	.word	0xffffffff


	//   ....[55]....
        /*0118*/ 	.word	0xffffffff


	//   ....[56]....
        /*011c*/ 	.word	0xffffffff


	//   ....[57]....
        /*0120*/ 	.word	0xffffffff


	//   ....[58]....
        /*0124*/ 	.word	0xffffffff


	//   ....[59]....
        /*0128*/ 	.word	0xffffffff


	//   ....[60]....
        /*012c*/ 	.word	0xffffffff


	//   ....[61]....
        /*0130*/ 	.word	0xffffffff


	//   ....[62]....
        /*0134*/ 	.word	0xffffffff


	//   ....[63]....
        /*0138*/ 	.word	0xffffffff


	//   ....[64]....
        /*013c*/ 	.word	0xffffffff


	//   ....[65]....
        /*0140*/ 	.word	0xffffffff


	//   ....[66]....
        /*0144*/ 	.word	0xffffffff


	//   ....[67]....
        /*0148*/ 	.word	0xffffffff


	//   ....[68]....
        /*014c*/ 	.word	0xffffffff


	//   ....[69]....
        /*0150*/ 	.word	0xffffffff


	//   ....[70]....
        /*0154*/ 	.word	0xffffffff


	//   ....[71]....
        /*0158*/ 	.word	0xffffffff


	//   ....[72]....
        /*015c*/ 	.word	0xffffffff


	//   ....[73]....
        /*0160*/ 	.word	0xffffffff


	//   ....[74]....
        /*0164*/ 	.word	0xffffffff


	//   ....[75]....
        /*0168*/ 	.word	0xffffffff


	//   ....[76]....
        /*016c*/ 	.word	0xffffffff


	//   ....[77]....
        /*0170*/ 	.word	0xffffffff


	//   ....[78]....
        /*0174*/ 	.word	0xffffffff


	//   ....[79]....
        /*0178*/ 	.word	0xffffffff


	//   ....[80]....
        /*017c*/ 	.word	0xffffffff


	//   ....[81]....
        /*0180*/ 	.word	0xffffffff


	//   ....[82]....
        /*0184*/ 	.word	0xffffffff


	//   ....[83]....
        /*0188*/ 	.word	0xffffffff


	//   ....[84]....
        /*018c*/ 	.word	0xffffffff


	//   ....[85]....
        /*0190*/ 	.word	0xffffffff


	//   ....[86]....
        /*0194*/ 	.word	0xffffffff


	//   ....[87]....
        /*0198*/ 	.word	0xffffffff


	//   ....[88]....
        /*019c*/ 	.word	0xffffffff


	//   ....[89]....
        /*01a0*/ 	.word	0xffffffff


	//   ....[90]....
        /*01a4*/ 	.word	0xffffffff


	//   ....[91]....
        /*01a8*/ 	.word	0xffffffff


	//   ....[92]....
        /*01ac*/ 	.word	0xffffffff


	//   ....[93]....
        /*01b0*/ 	.word	0xffffffff


	//   ....[94]....
        /*01b4*/ 	.word	0xffffffff


	//   ....[95]....
        /*01b8*/ 	.word	0xffffffff


	//   ....[96]....
        /*01bc*/ 	.word	0xffffffff


	//   ....[97]....
        /*01c0*/ 	.word	0xffffffff


	//   ....[98]....
        /*01c4*/ 	.word	0xffffffff


	//   ....[99]....
        /*01c8*/ 	.word	0xffffffff


	//   ....[100]....
        /*01cc*/ 	.word	0xffffffff


	//   ....[101]....
        /*01d0*/ 	.word	0xffffffff


	//   ....[102]....
        /*01d4*/ 	.word	0xffffffff


	//   ....[103]....
        /*01d8*/ 	.word	0xffffffff


	//   ....[104]....
        /*01dc*/ 	.word	0xffffffff


	//   ....[105]....
        /*01e0*/ 	.word	0xffffffff


	//   ....[106]....
        /*01e4*/ 	.word	0xffffffff


	//   ....[107]....
        /*01e8*/ 	.word	0xffffffff


	//   ....[108]....
        /*01ec*/ 	.word	0xffffffff


	//   ....[109]....
        /*01f0*/ 	.word	0xffffffff


	//   ....[110]....
        /*01f4*/ 	.word	0xffffffff


	//   ....[111]....
        /*01f8*/ 	.word	0xffffffff


	//   ....[112]....
        /*01fc*/ 	.word	0xffffffff


	//   ....[113]....
        /*0200*/ 	.word	0xffffffff


	//   ....[114]....
        /*0204*/ 	.word	0xffffffff


	//   ....[115]....
        /*0208*/ 	.word	0xffffffff


	//   ....[116]....
        /*020c*/ 	.word	0xffffffff


	//   ....[117]....
        /*0210*/ 	.word	0xffffffff


	//   ....[118]....
        /*0214*/ 	.word	0xffffffff


	//   ....[119]....
        /*0218*/ 	.word	0xffffffff


	//   ....[120]....
        /*021c*/ 	.word	0xffffffff


	//   ....[121]....
        /*0220*/ 	.word	0xffffffff


	//   ....[122]....
        /*0224*/ 	.word	0xffffffff


	//   ....[123]....
        /*0228*/ 	.word	0xffffffff


	//   ....[124]....
        /*022c*/ 	.word	0xffffffff


	//   ....[125]....
        /*0230*/ 	.word	0xffffffff


	//   ....[126]....
        /*0234*/ 	.word	0xffffffff


	//   ....[127]....
        /*0238*/ 	.word	0xffffffff


	//   ....[128]....
        /*023c*/ 	.word	0xffffffff


	//   ....[129]....
        /*0240*/ 	.word	0xffffffff


	//   ....[130]....
        /*0244*/ 	.word	0xffffffff


	//   ....[131]....
        /*0248*/ 	.word	0xffffffff


	//   ....[132]....
        /*024c*/ 	.word	0xffffffff


	//   ....[133]....
        /*0250*/ 	.word	0xffffffff


	//   ....[134]....
        /*0254*/ 	.word	0xffffffff


	//   ....[135]....
        /*0258*/ 	.word	0xffffffff


	//   ....[136]....
        /*025c*/ 	.word	0xffffffff


	//   ....[137]....
        /*0260*/ 	.word	0xffffffff


	//   ....[138]....
        /*0264*/ 	.word	0xffffffff


	//   ....[139]....
        /*0268*/ 	.word	0xffffffff


	//   ....[140]....
        /*026c*/ 	.word	0xffffffff


	//   ....[141]....
        /*0270*/ 	.word	0xffffffff


	//   ....[142]....
        /*0274*/ 	.word	0xffffffff


	//   ....[143]....
        /*0278*/ 	.word	0xffffffff


	//   ....[144]....
        /*027c*/ 	.word	0xffffffff


	//   ....[145]....
        /*0280*/ 	.word	0xffffffff


	//   ....[146]....
        /*0284*/ 	.word	0xffffffff


	//   ....[147]....
        /*0288*/ 	.word	0xffffffff


	//   ....[148]....
        /*028c*/ 	.word	0xffffffff


	//   ....[149]....
        /*0290*/ 	.word	0xffffffff


	//   ....[150]....
        /*0294*/ 	.word	0xffffffff


	//----- nvinfo : EIATTR_COOP_GROUP_INSTR_OFFSETS
	.align		4
.L_1853:
        /*0298*/ 	.byte	0x04, 0x28
        /*029a*/ 	.short	(.L_1855 - .L_1854)


	//   ....[0]....
.L_1854:
        /*029c*/ 	.word	0x00000c10


	//   ....[1]....
        /*02a0*/ 	.word	0x00000cc0


	//   ....[2]....
        /*02a4*/ 	.word	0x00000f70


	//   ....[3]....
        /*02a8*/ 	.word	0x00001940


	//   ....[4]....
        /*02ac*/ 	.word	0x00002360


	//   ....[5]....
        /*02b0*/ 	.word	0x00003c50


	//   ....[6]....
        /*02b4*/ 	.word	0x00003c70


	//   ....[7]....
        /*02b8*/ 	.word	0x00003ca0


	//   ....[8]....
        /*02bc*/ 	.word	0x00003cb0


	//   ....[9]....
        /*02c0*/ 	.word	0x00003d60


	//   ....[10]....
        /*02c4*/ 	.word	0x00003d80


	//   ....[11]....
        /*02c8*/ 	.word	0x00003d90


	//   ....[12]....
        /*02cc*/ 	.word	0x00003da0


	//   ....[13]....
        /*02d0*/ 	.word	0x00003e60


	//   ....[14]....
        /*02d4*/ 	.word	0x00003e80


	//   ....[15]....
        /*02d8*/ 	.word	0x00003e90


	//   ....[16]....
        /*02dc*/ 	.word	0x00003ea0


	//   ....[17]....
        /*02e0*/ 	.word	0x00003f60


	//   ....[18]....
        /*02e4*/ 	.word	0x00003f80


	//   ....[19]....
        /*02e8*/ 	.word	0x00003f90


	//   ....[20]....
        /*02ec*/ 	.word	0x00003fa0


	//   ....[21]....
        /*02f0*/ 	.word	0x00004060


	//   ....[22]....
        /*02f4*/ 	.word	0x00004080


	//   ....[23]....
        /*02f8*/ 	.word	0x00004090


	//   ....[24]....
        /*02fc*/ 	.word	0x000040a0


	//   ....[25]....
        /*0300*/ 	.word	0x000041f0


	//   ....[26]....
        /*0304*/ 	.word	0x00004260


	//   ....[27]....
        /*0308*/ 	.word	0x000042d0


	//   ....[28]....
        /*030c*/ 	.word	0x00004340


	//   ....[29]....
        /*0310*/ 	.word	0x00004360


	//   ....[30]....
        /*0314*/ 	.word	0x00004370


	//   ....[31]....
        /*0318*/ 	.word	0x00004380


	//   ....[32]....
        /*031c*/ 	.word	0x00004390


	//   ....[33]....
        /*0320*/ 	.word	0x000043a0


	//   ....[34]....
        /*0324*/ 	.word	0x000043b0


	//   ....[35]....
        /*0328*/ 	.word	0x000043c0


	//   ....[36]....
        /*032c*/ 	.word	0x000043d0


	//   ....[37]....
        /*0330*/ 	.word	0x000059c0


	//   ....[38]....
        /*0334*/ 	.word	0x000059e0


	//   ....[39]....
        /*0338*/ 	.word	0x000059f0


	//   ....[40]....
        /*033c*/ 	.word	0x00005a00


	//   ....[41]....
        /*0340*/ 	.word	0x00005b10


	//   ....[42]....
        /*0344*/ 	.word	0x00005b20


	//   ....[43]....
        /*0348*/ 	.word	0x00005b30


	//   ....[44]....
        /*034c*/ 	.word	0x00005b40


	//   ....[45]....
        /*0350*/ 	.word	0x00005c50


	//   ....[46]....
        /*0354*/ 	.word	0x00005c70


	//   ....[47]....
        /*0358*/ 	.word	0x00005c80


	//   ....[48]....
        /*035c*/ 	.word	0x00005c90


	//   ....[49]....
        /*0360*/ 	.word	0x00005da0


	//   ....[50]....
        /*0364*/ 	.word	0x00005db0


	//   ....[51]....
        /*0368*/ 	.word	0x00005dc0


	//   ....[52]....
        /*036c*/ 	.word	0x00005dd0


	//   ....[53]....
        /*0370*/ 	.word	0x00005ee0


	//   ....[54]....
        /*0374*/ 	.word	0x00005f00


	//   ....[55]....
        /*0378*/ 	.word	0x00005f10


	//   ....[56]....
        /*037c*/ 	.word	0x00005f20


	//   ....[57]....
        /*0380*/ 	.word	0x00006020


	//   ....[58]....
        /*0384*/ 	.word	0x00006030


	//   ....[59]....
        /*0388*/ 	.word	0x00006040


	//   ....[60]....
        /*038c*/ 	.word	0x00006050


	//   ....[61]....
        /*0390*/ 	.word	0x00006060


	//   ....[62]....
        /*0394*/ 	.word	0x00006070


	//   ....[63]....
        /*0398*/ 	.word	0x00006080


	//   ....[64]....
        /*039c*/ 	.word	0x000060b0


	//   ....[65]....
        /*03a0*/ 	.word	0x000060e0


	//   ....[66]....
        /*03a4*/ 	.word	0x00006110


	//   ....[67]....
        /*03a8*/ 	.word	0x00006130


	//   ....[68]....
        /*03ac*/ 	.word	0x00006140


	//   ....[69]....
        /*03b0*/ 	.word	0x0000a2a0


	//   ....[70]....
        /*03b4*/ 	.word	0x0000a2e0


	//   ....[71]....
        /*03b8*/ 	.word	0x0000a3d0


	//   ....[72]....
        /*03bc*/ 	.word	0x0000a400


	//   ....[73]....
        /*03c0*/ 	.word	0x0000a4e0


	//   ....[74]....
        /*03c4*/ 	.word	0x0000a510


	//   ....[75]....
        /*03c8*/ 	.word	0x0000a5f0


	//   ....[76]....
        /*03cc*/ 	.word	0x0000a620


	//   ....[77]....
        /*03d0*/ 	.word	0x0000a700


	//   ....[78]....
        /*03d4*/ 	.word	0x0000a730


	//   ....[79]....
        /*03d8*/ 	.word	0x0000ab60


	//   ....[80]....
        /*03dc*/ 	.word	0x0000af90


	//   ....[81]....
        /*03e0*/ 	.word	0x0000b060


	//   ....[82]....
        /*03e4*/ 	.word	0x0000b0c0


	//   ....[83]....
        /*03e8*/ 	.word	0x0000b110


	//   ....[84]....
        /*03ec*/ 	.word	0x0000b130


	//   ....[85]....
        /*03f0*/ 	.word	0x0000b150


	//   ....[86]....
        /*03f4*/ 	.word	0x0000b270


	//   ....[87]....
        /*03f8*/ 	.word	0x0000b2c0


	//   ....[88]....
        /*03fc*/ 	.word	0x0000b310


	//   ....[89]....
        /*0400*/ 	.word	0x0000b330


	//   ....[90]....
        /*0404*/ 	.word	0x0000b350


	//   ....[91]....
        /*0408*/ 	.word	0x0000b660


	//   ....[92]....
        /*040c*/ 	.word	0x0000b6e0


	//   ....[93]....
        /*0410*/ 	.word	0x0000b750


	//   ....[94]....
        /*0414*/ 	.word	0x0000b7c0


	//   ....[95]....
        /*0418*/ 	.word	0x0000b910


	//   ....[96]....
        /*041c*/ 	.word	0x0000b980


	//   ....[97]....
        /*0420*/ 	.word	0x0000b9f0


	//   ....[98]....
        /*0424*/ 	.word	0x0000ba60


	//   ....[99]....
        /*0428*/ 	.word	0x0000bb80


	//   ....[100]....
        /*042c*/ 	.word	0x0000bbf0


	//   ....[101]....
        /*0430*/ 	.word	0x0000bc60


	//   ....[102]....
        /*0434*/ 	.word	0x0000bcd0


	//   ....[103]....
        /*0438*/ 	.word	0x0000bdf0


	//   ....[104]....
        /*043c*/ 	.word	0x0000be60


	//   ....[105]....
        /*0440*/ 	.word	0x0000bed0


	//   ....[106]....
        /*0444*/ 	.word	0x0000bf40


	//   ....[107]....
        /*0448*/ 	.word	0x0000c080


	//   ....[108]....
        /*044c*/ 	.word	0x0000c0f0


	//   ....[109]....
        /*0450*/ 	.word	0x0000c160


	//   ....[110]....
        /*0454*/ 	.word	0x0000c1d0


	//   ....[111]....
        /*0458*/ 	.word	0x0000c240


	//   ....[112]....
        /*045c*/ 	.word	0x0000c2b0


	//   ....[113]....
        /*0460*/ 	.word	0x0000c320


	//   ....[114]....
        /*0464*/ 	.word	0x0000c390


	//   ....[115]....
        /*0468*/ 	.word	0x0000c410


	//   ....[116]....
        /*046c*/ 	.word	0x0000c480


	//   ....[117]....
        /*0470*/ 	.word	0x0000c4f0


	//   ....[118]....
        /*0474*/ 	.word	0x0000c560


	//   ....[119]....
        /*0478*/ 	.word	0x0000c5e0


	//   ....[120]....
        /*047c*/ 	.word	0x0000c660


	//   ....[121]....
        /*0480*/ 	.word	0x0000c6d0


	//   ....[122]....
        /*0484*/ 	.word	0x0000c740


	//   ....[123]....
        /*0488*/ 	.word	0x0000c7c0


	//   ....[124]....
        /*048c*/ 	.word	0x0000c830


	//   ....[125]....
        /*0490*/ 	.word	0x0000c8a0


	//   ....[126]....
        /*0494*/ 	.word	0x0000c910


	//   ....[127]....
        /*0498*/ 	.word	0x0000c990


	//   ....[128]....
        /*049c*/ 	.word	0x0000ca10


	//   ....[129]....
        /*04a0*/ 	.word	0x0000ca80


	//   ....[130]....
        /*04a4*/ 	.word	0x0000caf0


	//   ....[131]....
        /*04a8*/ 	.word	0x0000cb70


	//   ....[132]....
        /*04ac*/ 	.word	0x0000cbe0


	//   ....[133]....
        /*04b0*/ 	.word	0x0000cc50


	//   ....[134]....
        /*04b4*/ 	.word	0x0000ccc0


	//   ....[135]....
        /*04b8*/ 	.word	0x0000cd40


	//   ....[136]....
        /*04bc*/ 	.word	0x0000cdc0


	//   ....[137]....
        /*04c0*/ 	.word	0x0000ce30


	//   ....[138]....
        /*04c4*/ 	.word	0x0000cea0


	//   ....[139]....
        /*04c8*/ 	.word	0x0000cf20


	//   ....[140]....
        /*04cc*/ 	.word	0x0000cf90


	//   ....[141]....
        /*04d0*/ 	.word	0x0000d000


	//   ....[142]....
        /*04d4*/ 	.word	0x0000d070


	//   ....[143]....
        /*04d8*/ 	.word	0x0000d0e0


	//   ....[144]....
        /*04dc*/ 	.word	0x0000d150


	//   ....[145]....
        /*04e0*/ 	.word	0x0000d1c0


	//   ....[146]....
        /*04e4*/ 	.word	0x0000d230


	//   ....[147]....
        /*04e8*/ 	.word	0x0000d300


	//   ....[148]....
        /*04ec*/ 	.word	0x0000d370


	//   ....[149]....
        /*04f0*/ 	.word	0x0000d3e0


	//   ....[150]....
        /*04f4*/ 	.word	0x0000d450


	//----- nvinfo : EIATTR_EXIT_INSTR_OFFSETS
	.align		4
.L_1855:
        /*04f8*/ 	.byte	0x04, 0x1c
        /*04fa*/ 	.short	(.L_1857 - .L_1856)


	//   ....[0]....
.L_1856:
        /*04fc*/ 	.word	0x0000b480


	//   ....[1]....
        /*0500*/ 	.word	0x0000b600


	//----- nvinfo : EIATTR_MAX_THREADS
	.align		4
.L_1857:
        /*0504*/ 	.byte	0x04, 0x05
        /*0506*/ 	.short	(.L_1859 - .L_1858)
.L_1858:
        /*0508*/ 	.word	0x00000080
        /*050c*/ 	.word	0x00000001
        /*0510*/ 	.word	0x00000001


	//----- nvinfo : EIATTR_CRS_STACK_SIZE
	.align		4
.L_1859:
        /*0514*/ 	.byte	0x04, 0x1e
        /*0516*/ 	.short	(.L_1861 - .L_1860)
.L_1860:
        /*0518*/ 	.word	0x00000000
.L_1861:


//--------------------- .nv.info._Z25selective_scan_bwd_kernelI32Selective_Scan_bwd_kernel_traitsILi128ELi16ELb1ELb1ELb1ELb0ELb1EN3c108BFloat16ENS1_7complexIfEEEEv12SSMParamsBwd --------------------------
	.section	.nv.info._Z25selective_scan_bwd_kernelI32Selective_Scan_bwd_kernel_traitsILi128ELi16ELb1ELb1ELb1ELb0ELb1EN3c108BFloat16ENS1_7complexIfEEEEv12SSMParamsBwd,"",@"SHT_CUDA_INFO"
	.sectionflags	@""
	.align	4


	//----- nvinfo : EIATTR_CUDA_API_VERSION
	.align		4
        /*0000*/ 	.byte	0x04, 0x37
        /*0002*/ 	.short	(.L_1863 - .L_1862)
.L_1862:
        /*0004*/ 	.word	0x00000082


	//----- nvinfo : EIATTR_SW2861232_WAR
	.align		4
.L_1863:
        /*0008*/ 	.byte	0x01, 0x35
	.zero		2


	//----- nvinfo : EIATTR_PARAM_CBANK
	.align		4
        /*000c*/ 	.byte	0x04, 0x0a
        /*000e*/ 	.short	(.L_1865 - .L_1864)
	.align		4
.L_1864:
        /*0010*/ 	.word	index@(.nv.constant0._Z25selective_scan_bwd_kernelI32Selective_Scan_bwd_kernel_traitsILi128ELi16ELb1ELb1ELb1ELb0ELb1EN3c108BFloat16ENS1_7complexIfEEEEv12SSMParamsBwd)
        /*0014*/ 	.short	0x0160
        /*0016*/ 	.short	0x01f0


	//----- nvinfo : EIATTR_CBANK_PARAM_SIZE
	.align		4
.L_1865:
        /*0018*/ 	.byte	0x03, 0x19
        /*001a*/ 	.short	0x01f0


	//----- nvinfo : EIATTR_KPARAM_INFO
	.align		4
        /*001c*/ 	.byte	0x04, 0x17
        /*001e*/ 	.short	(.L_1867 - .L_1866)
.L_1866:
        /*0020*/ 	.word	0x00000000
        /*0024*/ 	.short	0x0000
        /*0026*/ 	.short	0x0000
        /*0028*/ 	.byte	0x00, 0xf0, 0xc1, 0x07


	//----- nvinfo : EIATTR_MAXREG_COUNT
	.align		4
.L_1867:
        /*002c*/ 	.byte	0x03, 0x1b
        /*002e*/ 	.short	0x00ff


	//----- nvinfo : EIATTR_NUM_BARRIERS
	.align		4
        /*0030*/ 	.byte	0x02, 0x4c
        /*0032*/ 	.byte	0x01
	.zero		1


	//----- nvinfo : EIATTR_MERCURY_ISA_VERSION
	.align		4
        /*0034*/ 	.byte	0x03, 0x5f
        /*0036*/ 	.short	0x0000


	//----- nvinfo : EIATTR_COOP_GROUP_MASK_REGIDS
	.align		4
        /*0038*/ 	.byte	0x04, 0x29
        /*003a*/ 	.short	(.L_1869 - .L_1868)


	//   ....[0]....
.L_1868:
        /*003c*/ 	.word	0xffffffff


	//   ....[1]....
        /*0040*/ 	.word	0xffffffff


	//   ....[2]....
        /*0044*/ 	.word	0xffffffff


	//   ....[3]....
        /*0048*/ 	.word	0xffffffff


	//   ....[4]....
        /*004c*/ 	.word	0xffffffff


	//   ....[5]....
        /*0050*/ 	.word	0xffffffff


	//   ....[6]....
        /*0054*/ 	.word	0xffffffff


	//   ....[7]....
        /*0058*/ 	.word	0xffffffff


	//   ....[8]....
        /*005c*/ 	.word	0xffffffff


	//   ....[9]....
        /*0060*/ 	.word	0xffffffff


	//   ....[10]....
        /*0064*/ 	.word	0xffffffff


	//   ....[11]....
        /*0068*/ 	.word	0xffffffff


	//   ....[12]....
        /*006c*/ 	.word	0xffffffff


	//   ....[13]....
        /*0070*/ 	.word	0xffffffff


	//   ....[14]....
        /*0074*/ 	.word	0xffffffff


	//   ....[15]....
        /*0078*/ 	.word	0xffffffff


	//   ....[16]....
        /*007c*/ 	.word	0xffffffff


	//   ....[17]....
        /*0080*/ 	.word	0xffffffff


	//   ....[18]....
        /*0084*/ 	.word	0xffffffff


	//   ....[19]....
        /*0088*/ 	.word	0xffffffff


	//   ....[20]....
        /*008c*/ 	.word	0xffffffff


	//   ....[21]....
        /*0090*/ 	.word	0xffffffff


	//   ....[22]....
        /*0094*/ 	.word	0xffffffff


	//   ....[23]....
        /*0098*/ 	.word	0xffffffff


	//   ....[24]....
        /*009c*/ 	.word	0xffffffff


	//   ....[25]....
        /*00a0*/ 	.word	0xffffffff


	//   ....[26]....
        /*00a4*/ 	.word	0xffffffff


	//   ....[27]....
        /*00a8*/ 	.word	0xffffffff


	//   ....[28]....
        /*00ac*/ 	.word	0xffffffff


	//   ....[29]....
        /*00b0*/ 	.word	0xffffffff


	//   ....[30]....
        /*00b4*/ 	.word	0xffffffff


	//   ....[31]....
        /*00b8*/ 	.word	0xffffffff


	//   ....[32]....
        /*00bc*/ 	.word	0xffffffff


	//   ....[33]....
        /*00c0*/ 	.word	0xffffffff


	//   ....[34]....
        /*00c4*/ 	.word	0xffffffff


	//   ....[35]....
        /*00c8*/ 	.word	0xffffffff


	//   ....[36]....
        /*00cc*/ 	.word	0xffffffff


	//   ....[37]....
        /*00d0*/ 	.word	0xffffffff


	//   ....[38]....
        /*00d4*/ 	.word	0xffffffff


	//   ....[39]....
        /*00d8*/ 	.word	0xffffffff


	//   ....[40]....
        /*00dc*/ 	.word	0xffffffff


	//   ....[41]....
        /*00e0*/ 	.word	0xffffffff


	//   ....[42]....
        /*00e4*/ 	.word	0xffffffff


	//   ....[43]....
        /*00e8*/ 	.word	0xffffffff


	//   ....[44]....
        /*00ec*/ 	.word	0xffffffff


	//   ....[45]....
        /*00f0*/ 	.word	0xffffffff


	//   ....[46]....
        /*00f4*/ 	.word	0xffffffff


	//   ....[47]....
        /*00f8*/ 	.word	0xffffffff


	//   ....[48]....
        /*00fc*/ 	.word	0xffffffff


	//   ....[49]....
        /*0100*/ 	.word	0xffffffff


	//   ....[50]....
        /*0104*/ 	.word	0xffffffff


	//   ....[51]....
        /*0108*/ 	.word	0xffffffff


	//   ....[52]....
        /*010c*/ 	.word	0xffffffff


	//   ....[53]....
        /*0110*/ 	.word	0xffffffff


	//   ....[54]....
        /*0114*/ 	.word	0xffffffff


	//   ....[55]....
        /*0118*/ 	.word	0xffffffff


	//   ....[56]....
        /*011c*/ 	.word	0xffffffff


	//   ....[57]....
        /*0120*/ 	.word	0xffffffff


	//   ....[58]....
        /*0124*/ 	.word	0xffffffff


	//   ....[59]....
        /*0128*/ 	.word	0xffffffff


	//   ....[60]....
        /*012c*/ 	.word	0xffffffff


	//   ....[61]....
        /*0130*/ 	.word	0xffffffff


	//   ....[62]....
        /*0134*/ 	.word	0xffffffff


	//   ....[63]....
        /*0138*/ 	.word	0xffffffff


	//   ....[64]....
        /*013c*/ 	.word	0xffffffff


	//   ....[65]....
        /*0140*/ 	.word	0xffffffff


	//   ....[66]....
        /*0144*/ 	.word	0xffffffff


	//   ....[67]....
        /*0148*/ 	.word	0xffffffff


	//   ....[68]....
        /*014c*/ 	.word	0xffffffff


	//   ....[69]....
        /*0150*/ 	.word	0xffffffff


	//   ....[70]....
        /*0154*/ 	.word	0xffffffff


	//   ....[71]....
        /*0158*/ 	.word	0xffffffff


	//   ....[72]....
        /*015c*/ 	.word	0xffffffff


	//   ....[73]....
        /*0160*/ 	.word	0xffffffff


	//   ....[74]....
        /*0164*/ 	.word	0xffffffff


	//   ....[75]....
        /*0168*/ 	.word	0xffffffff


	//   ....[76]....
        /*016c*/ 	.word	0xffffffff


	//   ....[77]....
        /*0170*/ 	.word	0xffffffff


	//   ....[78]....
        /*0174*/ 	.word	0xffffffff


	//   ....[79]....
        /*0178*/ 	.word	0xffffffff


	//   ....[80]....
        /*017c*/ 	.word	0xffffffff


	//   ....[81]....
        /*0180*/ 	.word	0xffffffff


	//   ....[82]....
        /*0184*/ 	.word	0xffffffff


	//   ....[83]....
        /*0188*/ 	.word	0xffffffff


	//   ....[84]....
        /*018c*/ 	.word	0xffffffff


	//   ....[85]....
        /*0190*/ 	.word	0xffffffff


	//   ....[86]....
        /*0194*/ 	.word	0xffffffff


	//   ....[87]....
        /*0198*/ 	.word	0xffffffff


	//   ....[88]....
        /*019c*/ 	.word	0xffffffff


	//   ....[89]....
        /*01a0*/ 	.word	0xffffffff


	//   ....[90]....
        /*01a4*/ 	.word	0xffffffff


	//   ....[91]....
        /*01a8*/ 	.word	0xffffffff


	//   ....[92]....
        /*01ac*/ 	.word	0xffffffff


	//   ....[93]....
        /*01b0*/ 	.word	0xffffffff


	//   ....[94]....
        /*01b4*/ 	.word	0xffffffff


	//   ....[95]....
        /*01b8*/ 	.word	0xffffffff


	//   ....[96]....
        /*01bc*/ 	.word	0xffffffff


	//   ....[97]....
        /*01c0*/ 	.word	0xffffffff


	//   ....[98]....
        /*01c4*/ 	.word	0xffffffff


	//   ....[99]....
        /*01c8*/ 	.word	0xffffffff


	//   ....[100]....
        /*01cc*/ 	.word	0xffffffff


	//   ....[101]....
        /*01d0*/ 	.word	0xffffffff


	//   ....[102]....
        /*01d4*/ 	.word	0xffffffff


	//   ....[103]....
        /*01d8*/ 	.word	0xffffffff


	//   ....[104]....
        /*01dc*/ 	.word	0xffffffff


	//   ....[105]....
        /*01e0*/ 	.word	0xffffffff


	//   ....[106]....
        /*01e4*/ 	.word	0xffffffff


	//   ....[107]....
        /*01e8*/ 	.word	0xffffffff


	//   ....[108]....
        /*01ec*/ 	.word	0xffffffff


	//   ....[109]....
        /*01f0*/ 	.word	0xffffffff


	//   ....[110]....
        /*01f4*/ 	.word	0xffffffff


	//   ....[111]....
        /*01f8*/ 	.word	0xffffffff


	//   ....[112]....
        /*01fc*/ 	.word	0xffffffff


	//   ....[113]....
        /*0200*/ 	.word	0xffffffff


	//   ....[114]....
        /*0204*/ 	.word	0xffffffff


	//   ....[115]....
        /*0208*/ 	.word	0xffffffff


	//   ....[116]....
        /*020c*/ 	.word	0xffffffff


	//   ....[117]....
        /*0210*/ 	.word	0xffffffff


	//   ....[118]....
        /*0214*/ 	.word	0xffffffff


	//   ....[119]....
        /*0218*/ 	.word	0xffffffff


	//   ....[120]....
        /*021c*/ 	.word	0xffffffff


	//   ....[121]....
        /*0220*/ 	.word	0xffffffff


	//   ....[122]....
        /*0224*/ 	.word	0xffffffff


	//   ....[123]....
        /*0228*/ 	.word	0xffffffff


	//   ....[124]....
        /*022c*/ 	.word	0xffffffff


	//   ....[125]....
        /*0230*/ 	.word	0xffffffff


	//   ....[126]....
        /*0234*/ 	.word	0xffffffff


	//   ....[127]....
        /*0238*/ 	.word	0xffffffff


	//   ....[128]....
        /*023c*/ 	.word	0xffffffff


	//   ....[129]....
        /*0240*/ 	.word	0xffffffff


	//   ....[130]....
        /*0244*/ 	.word	0xffffffff


	//   ....[131]....
        /*0248*/ 	.word	0xffffffff


	//   ....[132]....
        /*024c*/ 	.word	0xffffffff


	//   ....[133]....
        /*0250*/ 	.word	0xffffffff


	//   ....[134]....
        /*0254*/ 	.word	0xffffffff


	//   ....[135]....
        /*0258*/ 	.word	0xffffffff


	//   ....[136]....
        /*025c*/ 	.word	0xffffffff


	//   ....[137]....
        /*0260*/ 	.word	0xffffffff


	//   ....[138]....
        /*0264*/ 	.word	0xffffffff


	//   ....[139]....
        /*0268*/ 	.word	0xffffffff


	//   ....[140]....
        /*026c*/ 	.word	0xffffffff


	//   ....[141]....
        /*0270*/ 	.word	0xffffffff


	//   ....[142]....
        /*0274*/ 	.word	0xffffffff


	//   ....[143]....
        /*0278*/ 	.word	0xffffffff


	//   ....[144]....
        /*027c*/ 	.word	0xffffffff


	//   ....[145]....
        /*0280*/ 	.word	0xffffffff


	//   ....[146]....
        /*0284*/ 	.word	0xffffffff


	//   ....[147]....
        /*0288*/ 	.word	0xffffffff


	//   ....[148]....
        /*028c*/ 	.word	0xffffffff


	//   ....[149]....
        /*0290*/ 	.word	0xffffffff


	//   ....[150]....
        /*0294*/ 	.word	0xffffffff


	//   ....[151]....
        /*0298*/ 	.word	0xffffffff


	//   ....[152]....
        /*029c*/ 	.word	0xffffffff


	//   ....[153]....
        /*02a0*/ 	.word	0xffffffff


	//   ....[154]....
        /*02a4*/ 	.word	0xffffffff


	//----- nvinfo : EIATTR_COOP_GROUP_INSTR_OFFSETS
	.align		4
.L_1869:
        /*02a8*/ 	.byte	0x04, 0x28
        /*02aa*/ 	.short	(.L_1871 - .L_1870)


	//   ....[0]....
.L_1870:
        /*02ac*/ 	.word	0x00000ca0


	//   ....[1]....
        /*02b0*/ 	.word	0x00000d50


	//   ....[2]....
        /*02b4*/ 	.word	0x00000f00


	//   ....[3]....
        /*02b8*/ 	.word	0x00001080


	//   ....[4]....
        /*02bc*/ 	.word	0x00001a50


	//   ....[5]....
        /*02c0*/ 	.word	0x00002320


	//   ....[6]....
        /*02c4*/ 	.word	0x000026b0


	//   ....[7]....
        /*02c8*/ 	.word	0x00002ea0


	//   ....[8]....
        /*02cc*/ 	.word	0x00003930


	//   ....[9]....
        /*02d0*/ 	.word	0x000051b0


	//   ....[10]....
        /*02d4*/ 	.word	0x000051d0


	//   ....[11]....
        /*02d8*/ 	.word	0x00005200


	//   ....[12]....
        /*02dc*/ 	.word	0x00005210


	//   ....[13]....
        /*02e0*/ 	.word	0x000052c0


	//   ....[14]....
        /*02e4*/ 	.word	0x000052e0


	//   ....[15]....
        /*02e8*/ 	.word	0x000052f0


	//   ....[16]....
        /*02ec*/ 	.word	0x00005300


	//   ....[17]....
        /*02f0*/ 	.word	0x000053c0


	//   ....[18]....
        /*02f4*/ 	.word	0x000053e0


	//   ....[19]....
        /*02f8*/ 	.word	0x000053f0


	//   ....[20]....
        /*02fc*/ 	.word	0x00005400


	//   ....[21]....
        /*0300*/ 	.word	0x000054c0


	//   ....[22]....
        /*0304*/ 	.word	0x000054e0


	//   ....[23]....
        /*0308*/ 	.word	0x000054f0


	//   ....[24]....
        /*030c*/ 	.word	0x00005500


	//   ....[25]....
        /*0310*/ 	.word	0x000055c0


	//   ....[26]....
        /*0314*/ 	.word	0x000055e0


	//   ....[27]....
        /*0318*/ 	.word	0x00005600


	//   ....[28]....
        /*031c*/ 	.word	0x00005610


	//   ....[29]....
        /*0320*/ 	.word	0x00005750


	//   ....[30]....
        /*0324*/ 	.word	0x000057c0


	//   ....[31]....
        /*0328*/ 	.word	0x00005830


	//   ....[32]....
        /*032c*/ 	.word	0x000058a0


	//   ....[33]....
        /*0330*/ 	.word	0x000058c0


	//   ....[34]....
        /*0334*/ 	.word	0x000058d0


	//   ....[35]....
        /*0338*/ 	.word	0x000058e0


	//   ....[36]....
        /*033c*/ 	.word	0x000058f0


	//   ....[37]....
        /*0340*/ 	.word	0x00005900


	//   ....[38]....
        /*0344*/ 	.word	0x00005910


	//   ....[39]....
        /*0348*/ 	.word	0x00005920


	//   ....[40]....
        /*034c*/ 	.word	0x00005930


	//   ....[41]....
        /*0350*/ 	.word	0x00006f40


	//   ....[42]....
        /*0354*/ 	.word	0x00006f60


	//   ....[43]....
        /*0358*/ 	.word	0x00006f70


	//   ....[44]....
        /*035c*/ 	.word	0x00006f80


	//   ....[45]....
        /*0360*/ 	.word	0x000070a0


	//   ....[46]....
        /*0364*/ 	.word	0x000070b0


	//   ....[47]....
        /*0368*/ 	.word	0x000070c0


	//   ....[48]....
        /*036c*/ 	.word	0x000070d0


	//   ....[49]....
        /*0370*/ 	.word	0x000071f0


	//   ....[50]....
        /*0374*/ 	.word	0x00007210


	//   ....[51]....
        /*0378*/ 	.word	0x00007220


	//   ....[52]....
        /*037c*/ 	.word	0x00007230


	//   ....[53]....
        /*0380*/ 	.word	0x00007350


	//   ....[54]....
        /*0384*/ 	.word	0x00007360


	//   ....[55]....
        /*0388*/ 	.word	0x00007370


	//   ....[56]....
        /*038c*/ 	.word	0x00007380


	//   ....[57]....
        /*0390*/ 	.word	0x000074a0


	//   ....[58]....
        /*0394*/ 	.word	0x000074c0


	//   ....[59]....
        /*0398*/ 	.word	0x000074d0


	//   ....[60]....
        /*039c*/ 	.word	0x000074e0


	//   ....[61]....
        /*03a0*/ 	.word	0x000075e0


	//   ....[62]....
        /*03a4*/ 	.word	0x000075f0


	//   ....[63]....
        /*03a8*/ 	.word	0x00007600


	//   ....[64]....
        /*03ac*/ 	.word	0x00007610


	//   ....[65]....
        /*03b0*/ 	.word	0x00007620


	//   ....[66]....
        /*03b4*/ 	.word	0x00007630


	//   ....[67]....
        /*03b8*/ 	.word	0x00007640


	//   ....[68]....
        /*03bc*/ 	.word	0x00007670


	//   ....[69]....
        /*03c0*/ 	.word	0x000076a0


	//   ....[70]....
        /*03c4*/ 	.word	0x000076d0


	//   ....[71]....
        /*03c8*/ 	.word	0x000076f0


	//   ....[72]....
        /*03cc*/ 	.word	0x00007700


	//   ....[73]....
        /*03d0*/ 	.word	0x0000b830


	//   ....[74]....
        /*03d4*/ 	.word	0x0000b870


	//   ....[75]....
        /*03d8*/ 	.word	0x0000b960


	//   ....[76]....
        /*03dc*/ 	.word	0x0000b990


	//   ....[77]....
        /*03e0*/ 	.word	0x0000ba70


	//   ....[78]....
        /*03e4*/ 	.word	0x0000baa0


	//   ....[79]....
        /*03e8*/ 	.word	0x0000bb80


	//   ....[80]....
        /*03ec*/ 	.word	0x0000bbb0


	//   ....[81]....
        /*03f0*/ 	.word	0x0000bc90


	//   ....[82]....
        /*03f4*/ 	.word	0x0000bcc0


	//   ....[83]....
        /*03f8*/ 	.word	0x0000c0d0


	//   ....[84]....
        /*03fc*/ 	.word	0x0000c480


	//   ....[85]....
        /*0400*/ 	.word	0x0000c540


	//   ....[86]....
        /*0404*/ 	.word	0x0000c5a0


	//   ....[87]....
        /*0408*/ 	.word	0x0000c5f0


	//   ....[88]....
        /*040c*/ 	.word	0x0000c610


	//   ....[89]....
        /*0410*/ 	.word	0x0000c630


	//   ....[90]....
        /*0414*/ 	.word	0x0000c750


	//   ....[91]....
        /*0418*/ 	.word	0x0000c7a0


	//   ....[92]....
        /*041c*/ 	.word	0x0000c7f0


	//   ....[93]....
        /*0420*/ 	.word	0x0000c810


	//   ....[94]....
        /*0424*/ 	.word	0x0000c830


	//   ....[95]....
        /*0428*/ 	.word	0x0000cb40


	//   ....[96]....
        /*042c*/ 	.word	0x0000cbc0


	//   ....[97]....
        /*0430*/ 	.word	0x0000cc30


	//   ....[98]....
        /*0434*/ 	.word	0x0000cca0


	//   ....[99]....
        /*0438*/ 	.word	0x0000cdf0


	//   ....[100]....
        /*043c*/ 	.word	0x0000ce60


	//   ....[101]....
        /*0440*/ 	.word	0x0000ced0


	//   ....[102]....
        /*0444*/ 	.word	0x0000cf40


	//   ....[103]....
        /*0448*/ 	.word	0x0000d060


	//   ....[104]....
        /*044c*/ 	.word	0x0000d0d0


	//   ....[105]....
        /*0450*/ 	.word	0x0000d140


	//   ....[106]....
        /*0454*/ 	.word	0x0000d1b0


	//   ....[107]....
        /*0458*/ 	.word	0x0000d2d0


	//   ....[108]....
        /*045c*/ 	.word	0x0000d340


	//   ....[109]....
        /*0460*/ 	.word	0x0000d3b0


	//   ....[110]....
        /*0464*/ 	.word	0x0000d420


	//   ....[111]....
        /*0468*/ 	.word	0x0000d580


	//   ....[112]....
        /*046c*/ 	.word	0x0000d5f0


	//   ....[113]....
        /*0470*/ 	.word	0x0000d660


	//   ....[114]....
        /*0474*/ 	.word	0x0000d6d0


	//   ....[115]....
        /*0478*/ 	.word	0x0000d740


	//   ....[116]....
        /*047c*/ 	.word	0x0000d7b0


	//   ....[117]....
        /*0480*/ 	.word	0x0000d820


	//   ....[118]....
        /*0484*/ 	.word	0x0000d890


	//   ....[119]....
        /*0488*/ 	.word	0x0000d900


	//   ....[120]....
        /*048c*/ 	.word	0x0000d970


	//   ....[121]....
        /*0490*/ 	.word	0x0000d9e0


	//   ....[122]....
        /*0494*/ 	.word	0x0000da50


	//   ....[123]....
        /*0498*/ 	.word	0x0000dad0


	//   ....[124]....
        /*049c*/ 	.word	0x0000db50


	//   ....[125]....
        /*04a0*/ 	.word	0x0000dbc0


	//   ....[126]....
        /*04a4*/ 	.word	0x0000dc30


	//   ....[127]....
        /*04a8*/ 	.word	0x0000dcb0


	//   ....[128]....
        /*04ac*/ 	.word	0x0000dd20


	//   ....[129]....
        /*04b0*/ 	.word	0x0000dd90


	//   ....[130]....
        /*04b4*/ 	.word	0x0000de00


	//   ....[131]....
        /*04b8*/ 	.word	0x0000de80


	//   ....[132]....
        /*04bc*/ 	.word	0x0000df00


	//   ....[133]....
        /*04c0*/ 	.word	0x0000df70


	//   ....[134]....
        /*04c4*/ 	.word	0x0000dfe0


	//   ....[135]....
        /*04c8*/ 	.word	0x0000e060


	//   ....[136]....
        /*04cc*/ 	.word	0x0000e0d0


	//   ....[137]....
        /*04d0*/ 	.word	0x0000e140


	//   ....[138]....
        /*04d4*/ 	.word	0x0000e1b0


	//   ....[139]....
        /*04d8*/ 	.word	0x0000e230


	//   ....[140]....
        /*04dc*/ 	.word	0x0000e2b0


	//   ....[141]....
        /*04e0*/ 	.word	0x0000e320


	//   ....[142]....
        /*04e4*/ 	.word	0x0000e390


	//   ....[143]....
        /*04e8*/ 	.word	0x0000e410


	//   ....[144]....
        /*04ec*/ 	.word	0x0000e480


	//   ....[145]....
        /*04f0*/ 	.word	0x0000e4f0


	//   ....[146]....
        /*04f4*/ 	.word	0x0000e560


	//   ....[147]....
        /*04f8*/ 	.word	0x0000e5d0


	//   ....[148]....
        /*04fc*/ 	.word	0x0000e640


	//   ....[149]....
        /*0500*/ 	.word	0x0000e6b0


	//   ....[150]....
        /*0504*/ 	.word	0x0000e720


	//   ....[151]....
        /*0508*/ 	.word	0x0000e7f0


	//   ....[152]....
        /*050c*/ 	.word	0x0000e860


	//   ....[153]....
        /*0510*/ 	.word	0x0000e8d0


	//   ....[154]....
        /*0514*/ 	.word	0x0000e940


	//----- nvinfo : EIATTR_EXIT_INSTR_OFFSETS
	.align		4
.L_1871:
        /*0518*/ 	.byte	0x04, 0x1c
        /*051a*/ 	.short	(.L_1873 - .L_1872)


	//   ....[0]....
.L_1872:
        /*051c*/ 	.word	0x0000c960


	//   ....[1]....
        /*0520*/ 	.word	0x0000cae0


	//----- nvinfo : EIATTR_MAX_THREADS
	.align		4
.L_1873:
        /*0524*/ 	.byte	0x04, 0x05
        /*0526*/ 	.short	(.L_1875 - .L_1874)
.L_1874:
        /*0528*/ 	.word	0x00000080
        /*052c*/ 	.word	0x00000001
        /*0530*/ 	.word	0x00000001


	//----- nvinfo : EIATTR_CRS_STACK_SIZE
	.align		4
.L_1875:
        /*0534*/ 	.byte	0x04, 0x1e
        /*0536*/ 	.short	(.L_1877 - .L_1876)
.L_1876:
        /*0538*/ 	.word	0x00000000
.L_1877:


//--------------------- .nv.info._Z25selective_scan_bwd_kernelI32Selective_Scan_bwd_kernel_traitsILi128ELi16ELb1ELb1ELb1ELb1ELb0EN3c108BFloat16ENS1_7complexIfEEEEv12SSMParamsBwd --------------------------
	.section	.nv.info._Z25selective_scan_bwd_kernelI32Selective_Scan_bwd_kernel_traitsILi128ELi16ELb1ELb1ELb1ELb1ELb0EN3c108BFloat16ENS1_7complexIfEEEEv12SSMParamsBwd,"",@"SHT_CUDA_INFO"
	.sectionflags	@""
	.align	4


	//----- nvinfo : EIATTR_CUDA_API_VERSION
	.align		4
        /*0000*/ 	.byte	0x04, 0x37
        /*0002*/ 	.short	(.L_1879 - .L_1878)
.L_1878:
        /*0004*/ 	.word	0x00000082


	//----- nvinfo : EIATTR_SW2861232_WAR
	.align		4
.L_1879:
        /*0008*/ 	.byte	0x01, 0x35
	.zero		2


	//----- nvinfo : EIATTR_PARAM_CBANK
	.align		4
        /*000c*/ 	.byte	0x04, 0x0a
        /*000e*/ 	.short	(.L_1881 - .L_1880)
	.align		4
.L_1880:
        /*0010*/ 	.word	index@(.nv.constant0._Z25selective_scan_bwd_kernelI32Selective_Scan_bwd_kernel_traitsILi128ELi16ELb1ELb1ELb1ELb1ELb0EN3c108BFloat16ENS1_7complexIfEEEEv12SSMParamsBwd)
        /*0014*/ 	.short	0x0160
        /*0016*/ 	.short	0x01f0


	//----- nvinfo : EIATTR_CBANK_PARAM_SIZE
	.align		4
.L_1881:
        /*0018*/ 	.byte	0x03, 0x19
        /*001a*/ 	.short	0x01f0


	//----- nvinfo : EIATTR_KPARAM_INFO
	.align		4
        /*001c*/ 	.byte	0x04, 0x17
        /*001e*/ 	.short	(.L_1883 - .L_1882)
.L_1882:
        /*0020*/ 	.word	0x00000000
        /*0024*/ 	.short	0x0000
        /*0026*/ 	.short	0x0000
        /*0028*/ 	.byte	0x00, 0xf0, 0xc1, 0x07


	//----- nvinfo : EIATTR_MAXREG_COUNT
	.align		4
.L_1883:
        /*002c*/ 	.byte	0x03, 0x1b
        /*002e*/ 	.short	0x00ff


	//----- nvinfo : EIATTR_NUM_BARRIERS
	.align		4
        /*0030*/ 	.byte	0x02, 0x4c
        /*0032*/ 	.byte	0x01
	.zero		1


	//----- nvinfo : EIATTR_MERCURY_ISA_VERSION
	.align		4
        /*0034*/ 	.byte	0x03, 0x5f
        /*0036*/ 	.short	0x0000


	//----- nvinfo : EIATTR_COOP_GROUP_MASK_REGIDS
	.align		4
        /*0038*/ 	.byte	0x04, 0x29
        /*003a*/ 	.short	(.L_1885 - .L_1884)


	//   ....[0]....
.L_1884:
        /*003c*/ 	.word	0xffffffff


	//   ....[1]....
        /*0040*/ 	.word	0xffffffff


	//   ....[2]....
        /*0044*/ 	.word	0xffffffff


	//   ....[3]....
        /*0048*/ 	.word	0xffffffff


	//   ....[4]....
        /*004c*/ 	.word	0xffffffff


	//   ....[5]....
        /*0050*/ 	.word	0xffffffff


	//   ....[6]....
        /*0054*/ 	.word	0xffffffff


	//   ....[7]....
        /*0058*/ 	.word	0xffffffff


	//   ....[8]....
        /*005c*/ 	.word	0xffffffff


	//   ....[9]....
        /*0060*/ 	.word	0xffffffff


	//   ....[10]....
        /*0064*/ 	.word	0xffffffff


	//   ....[11]....
        /*0068*/ 	.word	0xffffffff


	//   ....[12]....
        /*006c*/ 	.word	0xffffffff


	//   ....[13]....
        /*0070*/ 	.word	0xffffffff


	//   ....[14]....
        /*0074*/ 	.word	0xffffffff


	//   ....[15]....
        /*0078*/ 	.word	0xffffffff


	//   ....[16]....
        /*007c*/ 	.word	0xffffffff


	//   ....[17]....
        /*0080*/ 	.word	0xffffffff


	//   ....[18]....
        /*0084*/ 	.word	0xffffffff


	//   ....[19]....
        /*0088*/ 	.word	0xffffffff


	//   ....[20]....
        /*008c*/ 	.word	0xffffffff


	//   ....[21]....
        /*0090*/ 	.word	0xffffffff


	//   ....[22]....
        /*0094*/ 	.word	0xffffffff


	//   ....[23]....
        /*0098*/ 	.word	0xffffffff


	//   ....[24]....
        /*009c*/ 	.word	0xffffffff


	//   ....[25]....
        /*00a0*/ 	.word	0xffffffff


	//   ....[26]....
        /*00a4*/ 	.word	0xffffffff


	//   ....[27]....
        /*00a8*/ 	.word	0xffffffff


	//   ....[28]....
        /*00ac*/ 	.word	0xffffffff


	//   ....[29]....
        /*00b0*/ 	.word	0xffffffff


	//   ....[30]....
        /*00b4*/ 	.word	0xffffffff


	//   ....[31]....
        /*00b8*/ 	.word	0xffffffff


	//   ....[32]....
        /*00bc*/ 	.word	0xffffffff


	//   ....[33]....
        /*00c0*/ 	.word	0xffffffff


	//   ....[34]....
        /*00c4*/ 	.word	0xffffffff


	//   ....[35]....
        /*00c8*/ 	.word	0xffffffff


	//   ....[36]....
        /*00cc*/ 	.word	0xffffffff


	//   ....[37]....
        /*00d0*/ 	.word	0xffffffff


	//   ....[38]....
        /*00d4*/ 	.word	0xffffffff


	//   ....[39]....
        /*00d8*/ 	.word	0xffffffff


	//   ....[40]....
        /*00dc*/ 	.word	0xffffffff


	//   ....[41]....
        /*00e0*/ 	.word	0xffffffff


	//   ....[42]....
        /*00e4*/ 	.word	0xffffffff


	//   ....[43]....
        /*00e8*/ 	.word	0xffffffff


	//   ....[44]....
        /*00ec*/ 	.word	0xffffffff


	//   ....[45]....
        /*00f0*/ 	.word	0xffffffff


	//   ....[46]....
        /*00f4*/ 	.word	0xffffffff


	//   ....[47]....
        /*00f8*/ 	.word	0xffffffff


	//   ....[48]....
        /*00fc*/ 	.word	0xffffffff


	//   ....[49]....
        /*0100*/ 	.word	0xffffffff


	//   ....[50]....
        /*0104*/ 	.word	0xffffffff


	//   ....[51]....
        /*0108*/ 	.word	0xffffffff


	//   ....[52]....
        /*010c*/ 	.word	0xffffffff


	//   ....[53]....
        /*0110*/ 	.word	0xffffffff


	//   ....[54]....
        /*0114*/ 	.word	0xffffffff


	//   ....[55]....
        /*0118*/ 	.word	0xffffffff


	//   ....[56]....
        /*011c*/ 	.word	0xffffffff


	//   ....[57]....
        /*0120*/ 	.word	0xffffffff


	//   ....[58]....
        /*0124*/ 	.word	0xffffffff


	//   ....[59]....
        /*0128*/ 	.word	0xffffffff


	//   ....[60]....
        /*012c*/ 	.word	0xffffffff


	//   ....[61]....
        /*0130*/ 	.word	0xffffffff


	//   ....[62]....
        /*0134*/ 	.word	0xffffffff


	//   ....[63]....
        /*0138*/ 	.word	0xffffffff


	//   ....[64]....
        /*013c*/ 	.word	0xffffffff


	//   ....[65]....
        /*0140*/ 	.word	0xffffffff


	//   ....[66]....
        /*0144*/ 	.word	0xffffffff


	//   ....[67]....
        /*0148*/ 	.word	0xffffffff


	//   ....[68]....
        /*014c*/ 	.word	0xffffffff


	//   ....[69]....
        /*0150*/ 	.word	0xffffffff


	//   ....[70]....
        /*0154*/ 	.word	0xffffffff


	//   ....[71]....
        /*0158*/ 	.word	0xffffffff


	//   ....[72]....
        /*015c*/ 	.word	0xffffffff


	//   ....[73]....
        /*0160*/ 	.word	0xffffffff


	//   ....[74]....
        /*0164*/ 	.word	0xffffffff


	//   ....[75]....
        /*0168*/ 	.word	0xffffffff


	//   ....[76]....
        /*016c*/ 	.word	0xffffffff


	//   ....[77]....
        /*0170*/ 	.word	0xffffffff


	//   ....[78]....
        /*0174*/ 	.word	0xffffffff


	//   ....[79]....
        /*0178*/ 	.word	0xffffffff


	//   ....[80]....
        /*017c*/ 	.word	0xffffffff


	//   ....[81]....
        /*0180*/ 	.word	0xffffffff


	//   ....[82]....
        /*0184*/ 	.word	0xffffffff


	//   ....[83]....
        /*0188*/ 	.word	0xffffffff


	//   ....[84]....
        /*018c*/ 	.word	0xffffffff


	//   ....[85]....
        /*0190*/ 	.word	0xffffffff


	//   ....[86]....
        /*0194*/ 	.word	0xffffffff


	//   ....[87]....
        /*0198*/ 	.word	0xffffffff


	//   ....[88]....
        /*019c*/ 	.word	0xffffffff


	//   ....[89]....
        /*01a0*/ 	.word	0xffffffff


	//   ....[90]....
        /*01a4*/ 	.word	0xffffffff


	//   ....[91]....
        /*01a8*/ 	.word	0xffffffff


	//   ....[92]....
        /*01ac*/ 	.word	0xffffffff


	//   ....[93]....
        /*01b0*/ 	.word	0xffffffff


	//   ....[94]....
        /*01b4*/ 	.word	0xffffffff


	//   ....[95]....
        /*01b8*/ 	.word	0xffffffff


	//   ....[96]....
        /*01bc*/ 	.word	0xffffffff


	//   ....[97]....
        /*01c0*/ 	.word	0xffffffff


	//   ....[98]....
        /*01c4*/ 	.word	0xffffffff


	//   ....[99]....
        /*01c8*/ 	.word	0xffffffff


	//   ....[100]....
        /*01cc*/ 	.word	0xffffffff


	//   ....[101]....
        /*01d0*/ 	.word	0xffffffff


	//   ....[102]....
        /*01d4*/ 	.word	0xffffffff


	//   ....[103]....
        /*01d8*/ 	.word	0xffffffff


	//   ....[104]....
        /*01dc*/ 	.word	0xffffffff


	//   ....[105]....
        /*01e0*/ 	.word	0xffffffff


	//   ....[106]....
        /*01e4*/ 	.word	0xffffffff


	//   ....[107]....
        /*01e8*/ 	.word	0xffffffff


	//   ....[108]....
        /*01ec*/ 	.word	0xffffffff


	//   ....[109]....
        /*01f0*/ 	.word	0xffffffff


	//   ....[110]....
        /*01f4*/ 	.word	0xffffffff


	//   ....[111]....
        /*01f8*/ 	.word	0xffffffff


	//   ....[112]....
        /*01fc*/ 	.word	0xffffffff


	//   ....[113]....
        /*0200*/ 	.word	0xffffffff


	//   ....[114]....
        /*0204*/ 	.word	0xffffffff


	//   ....[115]....
        /*0208*/ 	.word	0xffffffff


	//   ....[116]....
        /*020c*/ 	.word	0xffffffff


	//   ....[117]....
        /*0210*/ 	.word	0xffffffff


	//   ....[118]....
        /*0214*/ 	.word	0xffffffff


	//   ....[119]....
        /*0218*/ 	.word	0xffffffff


	//   ....[120]....
        /*021c*/ 	.word	0xffffffff


	//   ....[121]....
        /*0220*/ 	.word	0xffffffff


	//   ....[122]....
        /*0224*/ 	.word	0xffffffff


	//   ....[123]....
        /*0228*/ 	.word	0xffffffff


	//   ....[124]....
        /*022c*/ 	.word	0xffffffff


	//   ....[125]....
        /*0230*/ 	.word	0xffffffff


	//   ....[126]....
        /*0234*/ 	.word	0xffffffff


	//   ....[127]....
        /*0238*/ 	.word	0xffffffff


	//   ....[128]....
        /*023c*/ 	.word	0xffffffff


	//   ....[129]....
        /*0240*/ 	.word	0xffffffff


	//   ....[130]....
        /*0244*/ 	.word	0xffffffff


	//   ....[131]....
        /*0248*/ 	.word	0xffffffff


	//   ....[132]....
        /*024c*/ 	.word	0xffffffff


	//   ....[133]....
        /*0250*/ 	.word	0xffffffff


	//   ....[134]....
        /*0254*/ 	.word	0xffffffff


	//   ....[135]....
        /*0258*/ 	.word	0xffffffff


	//   ....[136]....
        /*025c*/ 	.word	0xffffffff


	//   ....[137]....
        /*0260*/ 	.word	0xffffffff


	//   ....[138]....
        /*0264*/ 	.word	0xffffffff


	//   ....[139]....
        /*0268*/ 	.word	0xffffffff


	//   ....[140]....
        /*026c*/ 	.word	0xffffffff


	//   ....[141]....
        /*0270*/ 	.word	0xffffffff


	//   ....[142]....
        /*0274*/ 	.word	0xffffffff


	//   ....[143]....
        /*0278*/ 	.word	0xffffffff


	//   ....[144]....
        /*027c*/ 	.word	0xffffffff


	//   ....[145]....
        /*0280*/ 	.word	0xffffffff


	//   ....[146]....
        /*0284*/ 	.word	0xffffffff


	//   ....[147]....
        /*0288*/ 	.word	0xffffffff


	//   ....[148]....
        /*028c*/ 	.word	0xffffffff


	//   ....[149]....
        /*0290*/ 	.word	0xffffffff


	//   ....[150]....
        /*0294*/ 	.word	0xffffffff


	//   ....[151]....
        /*0298*/ 	.word	0xffffffff


	//----- nvinfo : EIATTR_COOP_GROUP_INSTR_OFFSETS
	.align		4
.L_1885:
        /*029c*/ 	.byte	0x04, 0x28
        /*029e*/ 	.short	(.L_1887 - .L_1886)


	//   ....[0]....
.L_1886:
        /*02a0*/ 	.word	0x00000c50


	//   ....[1]....
        /*02a4*/ 	.word	0x00000d00


	//   ....[2]....
        /*02a8*/ 	.word	0x00000f00


	//   ....[3]....
        /*02ac*/ 	.word	0x00003c20


	//   ....[4]....
        /*02b0*/ 	.word	0x000046a0


	//   ....[5]....
        /*02b4*/ 	.word	0x00005f20


	//   ....[6]....
        /*02b8*/ 	.word	0x00005f40


	//   ....[7]....
        /*02bc*/ 	.word	0x00005f70


	//   ....[8]....
        /*02c0*/ 	.word	0x00005f80


	//   ....[9]....
        /*02c4*/ 	.word	0x00006030


	//   ....[10]....
        /*02c8*/ 	.word	0x00006050


	//   ....[11]....
        /*02cc*/ 	.word	0x00006060


	//   ....[12]....
        /*02d0*/ 	.word	0x00006070


	//   ....[13]....
        /*02d4*/ 	.word	0x00006130


	//   ....[14]....
        /*02d8*/ 	.word	0x00006150


	//   ....[15]....
        /*02dc*/ 	.word	0x00006160


	//   ....[16]....
        /*02e0*/ 	.word	0x00006170


	//   ....[17]....
        /*02e4*/ 	.word	0x00006230


	//   ....[18]....
        /*02e8*/ 	.word	0x00006250


	//   ....[19]....
        /*02ec*/ 	.word	0x00006260


	//   ....[20]....
        /*02f0*/ 	.word	0x00006270


	//   ....[21]....
        /*02f4*/ 	.word	0x00006330


	//   ....[22]....
        /*02f8*/ 	.word	0x00006350


	//   ....[23]....
        /*02fc*/ 	.word	0x00006370


	//   ....[24]....
        /*0300*/ 	.word	0x00006380


	//   ....[25]....
        /*0304*/ 	.word	0x000064c0


	//   ....[26]....
        /*0308*/ 	.word	0x00006530


	//   ....[27]....
        /*030c*/ 	.word	0x000065a0


	//   ....[28]....
        /*0310*/ 	.word	0x00006610


	//   ....[29]....
        /*0314*/ 	.word	0x00006630


	//   ....[30]....
        /*0318*/ 	.word	0x00006640


	//   ....[31]....
        /*031c*/ 	.word	0x00006650


	//   ....[32]....
        /*0320*/ 	.word	0x00006660


	//   ....[33]....
        /*0324*/ 	.word	0x00006670


	//   ....[34]....
        /*0328*/ 	.word	0x00006680


	//   ....[35]....
        /*032c*/ 	.word	0x00006690


	//   ....[36]....
        /*0330*/ 	.word	0x000066a0


	//   ....[37]....
        /*0334*/ 	.word	0x00007ca0


	//   ....[38]....
        /*0338*/ 	.word	0x00007cc0


	//   ....[39]....
        /*033c*/ 	.word	0x00007cd0


	//   ....[40]....
        /*0340*/ 	.word	0x00007ce0


	//   ....[41]....
        /*0344*/ 	.word	0x00007e00


	//   ....[42]....
        /*0348*/ 	.word	0x00007e10


	//   ....[43]....
        /*034c*/ 	.word	0x00007e20


	//   ....[44]....
        /*0350*/ 	.word	0x00007e30


	//   ....[45]....
        /*0354*/ 	.word	0x00007f50


	//   ....[46]....
        /*0358*/ 	.word	0x00007f70


	//   ....[47]....
        /*035c*/ 	.word	0x00007f80


	//   ....[48]....
        /*0360*/ 	.word	0x00007f90


	//   ....[49]....
        /*0364*/ 	.word	0x000080b0


	//   ....[50]....
        /*0368*/ 	.word	0x000080c0


	//   ....[51]....
        /*036c*/ 	.word	0x000080d0


	//   ....[52]....
        /*0370*/ 	.word	0x000080e0


	//   ....[53]....
        /*0374*/ 	.word	0x00008200


	//   ....[54]....
        /*0378*/ 	.word	0x00008220


	//   ....[55]....
        /*037c*/ 	.word	0x00008230


	//   ....[56]....
        /*0380*/ 	.word	0x00008240


	//   ....[57]....
        /*0384*/ 	.word	0x00008340


	//   ....[58]....
        /*0388*/ 	.word	0x00008350


	//   ....[59]....
        /*038c*/ 	.word	0x00008360


	//   ....[60]....
        /*0390*/ 	.word	0x00008370


	//   ....[61]....
        /*0394*/ 	.word	0x00008380


	//   ....[62]....
        /*0398*/ 	.word	0x00008390


	//   ....[63]....
        /*039c*/ 	.word	0x000083a0


	//   ....[64]....
        /*03a0*/ 	.word	0x000083d0


	//   ....[65]....
        /*03a4*/ 	.word	0x00008400


	//   ....[66]....
        /*03a8*/ 	.word	0x00008430


	//   ....[67]....
        /*03ac*/ 	.word	0x00008450


	//   ....[68]....
        /*03b0*/ 	.word	0x00008460


	//   ....[69]....
        /*03b4*/ 	.word	0x0000c5d0


	//   ....[70]....
        /*03b8*/ 	.word	0x0000c610


	//   ....[71]....
        /*03bc*/ 	.word	0x0000c700


	//   ....[72]....
        /*03c0*/ 	.word	0x0000c730


	//   ....[73]....
        /*03c4*/ 	.word	0x0000c810


	//   ....[74]....
        /*03c8*/ 	.word	0x0000c840


	//   ....[75]....
        /*03cc*/ 	.word	0x0000c920


	//   ....[76]....
        /*03d0*/ 	.word	0x0000c950


	//   ....[77]....
        /*03d4*/ 	.word	0x0000ca30


	//   ....[78]....
        /*03d8*/ 	.word	0x0000ca60


	//   ....[79]....
        /*03dc*/ 	.word	0x0000cf40


	//   ....[80]....
        /*03e0*/ 	.word	0x0000d6a0


	//   ....[81]....
        /*03e4*/ 	.word	0x0000dab0


	//   ....[82]....
        /*03e8*/ 	.word	0x0000dc20


	//   ....[83]....
        /*03ec*/ 	.word	0x0000dc80


	//   ....[84]....
        /*03f0*/ 	.word	0x0000dcd0


	//   ....[85]....
        /*03f4*/ 	.word	0x0000dcf0


	//   ....[86]....
        /*03f8*/ 	.word	0x0000dd10


	//   ....[87]....
        /*03fc*/ 	.word	0x0000de30


	//   ....[88]....
        /*0400*/ 	.word	0x0000de80


	//   ....[89]....
        /*0404*/ 	.word	0x0000ded0


	//   ....[90]....
        /*0408*/ 	.word	0x0000def0


	//   ....[91]....
        /*040c*/ 	.word	0x0000df10


	//   ....[92]....
        /*0410*/ 	.word	0x0000e220


	//   ....[93]....
        /*0414*/ 	.word	0x0000e2a0


	//   ....[94]....
        /*0418*/ 	.word	0x0000e310


	//   ....[95]....
        /*041c*/ 	.word	0x0000e380


	//   ....[96]....
        /*0420*/ 	.word	0x0000e4d0


	//   ....[97]....
        /*0424*/ 	.word	0x0000e540


	//   ....[98]....
        /*0428*/ 	.word	0x0000e5b0


	//   ....[99]....
        /*042c*/ 	.word	0x0000e620


	//   ....[100]....
        /*0430*/ 	.word	0x0000e740


	//   ....[101]....
        /*0434*/ 	.word	0x0000e7b0


	//   ....[102]....
        /*0438*/ 	.word	0x0000e820


	//   ....[103]....
        /*043c*/ 	.word	0x0000e890


	//   ....[104]....
        /*0440*/ 	.word	0x0000e9b0


	//   ....[105]....
        /*0444*/ 	.word	0x0000ea20


	//   ....[106]....
        /*0448*/ 	.word	0x0000ea90


	//   ....[107]....
        /*044c*/ 	.word	0x0000eb00


	//   ....[108]....
        /*0450*/ 	.word	0x0000ec60


	//   ....[109]....
        /*0454*/ 	.word	0x0000ecd0


	//   ....[110]....
        /*0458*/ 	.word	0x0000ed40


	//   ....[111]....
        /*045c*/ 	.word	0x0000edb0


	//   ....[112]....
        /*0460*/ 	.word	0x0000ee20


	//   ....[113]....
        /*0464*/ 	.word	0x0000ee90


	//   ....[114]....
        /*0468*/ 	.word	0x0000ef00


	//   ....[115]....
        /*046c*/ 	.word	0x0000ef70


	//   ....[116]....
        /*0470*/ 	.word	0x0000eff0


	//   ....[117]....
        /*0474*/ 	.word	0x0000f060


	//   ....[118]....
        /*0478*/ 	.word	0x0000f0d0


	//   ....[119]....
        /*047c*/ 	.word	0x0000f140


	//   ....[120]....
        /*0480*/ 	.word	0x0000f1c0


	//   ....[121]....
        /*0484*/ 	.word	0x0000f240


	//   ....[122]....
        /*0488*/ 	.word	0x0000f2b0


	//   ....[123]....
        /*048c*/ 	.word	0x0000f320


	//   ....[124]....
        /*0490*/ 	.word	0x0000f3a0


	//   ....[125]....
        /*0494*/ 	.word	0x0000f410


	//   ....[126]....
        /*0498*/ 	.word	0x0000f480


	//   ....[127]....
        /*049c*/ 	.word	0x0000f4f0


	//   ....[128]....
        /*04a0*/ 	.word	0x0000f570


	//   ....[129]....
        /*04a4*/ 	.word	0x0000f5f0


	//   ....[130]....
        /*04a8*/ 	.word	0x0000f660


	//   ....[131]....
        /*04ac*/ 	.word	0x0000f6d0


	//   ....[132]....
        /*04b0*/ 	.word	0x0000f750


	//   ....[133]....
        /*04b4*/ 	.word	0x0000f7c0


	//   ....[134]....
        /*04b8*/ 	.word	0x0000f830


	//   ....[135]....
        /*04bc*/ 	.word	0x0000f8a0


	//   ....[136]....
        /*04c0*/ 	.word	0x0000f920


	//   ....[137]....
        /*04c4*/ 	.word	0x0000f9a0


	//   ....[138]....
        /*04c8*/ 	.word	0x0000fa10


	//   ....[139]....
        /*04cc*/ 	.word	0x0000fa80


	//   ....[140]....
        /*04d0*/ 	.word	0x0000fb00


	//   ....[141]....
        /*04d4*/ 	.word	0x0000fb70


	//   ....[142]....
        /*04d8*/ 	.word	0x0000fbe0


	//   ....[143]....
        /*04dc*/ 	.word	0x0000fc50


	//   ....[144]....
        /*04e0*/ 	.word	0x0000fcc0


	//   ....[145]....
        /*04e4*/ 	.word	0x0000fd30


	//   ....[146]....
        /*04e8*/ 	.word	0x0000fda0


	//   ....[147]....
        /*04ec*/ 	.word	0x0000fe10


	//   ....[148]....
        /*04f0*/ 	.word	0x0000fee0


	//   ....[149]....
        /*04f4*/ 	.word	0x0000ff50


	//   ....[150]....
        /*04f8*/ 	.word	0x0000ffc0


	//   ....[151]....
        /*04fc*/ 	.word	0x00010030


	//----- nvinfo : EIATTR_EXIT_INSTR_OFFSETS
	.align		4
.L_1887:
        /*0500*/ 	.byte	0x04, 0x1c
        /*0502*/ 	.short	(.L_1889 - .L_1888)


	//   ....[0]....
.L_1888:
        /*0504*/ 	.word	0x0000e040


	//   ....[1]....
        /*0508*/ 	.word	0x0000e1c0


	//----- nvinfo : EIATTR_MAX_THREADS
	.align		4
.L_1889:
        /*050c*/ 	.byte	0x04, 0x05
        /*050e*/ 	.short	(.L_1891 - .L_1890)
.L_1890:
        /*0510*/ 	.word	0x00000080
        /*0514*/ 	.word	0x00000001
        /*0518*/ 	.word	0x00000001


	//----- nvinfo : EIATTR_CRS_STACK_SIZE
	.align		4
.L_1891:
        /*051c*/ 	.byte	0x04, 0x1e
        /*051e*/ 	.short	(.L_1893 - .L_1892)
.L_1892:
        /*0520*/ 	.word	0x00000000
.L_1893:


//--------------------- .nv.info._Z25selective_scan_bwd_kernelI32Selective_Scan_bwd_kernel_traitsILi128ELi16ELb1ELb1ELb1ELb1ELb1EN3c108BFloat16ENS1_7complexIfEEEEv12SSMParamsBwd --------------------------
	.section	.nv.info._Z25selective_scan_bwd_kernelI32Selective_Scan_bwd_kernel_traitsILi128ELi16ELb1ELb1ELb1ELb1ELb1EN3c108BFloat16ENS1_7complexIfEEEEv12SSMParamsBwd,"",@"SHT_CUDA_INFO"
	.sectionflags	@""
	.align	4


	//----- nvinfo : EIATTR_CUDA_API_VERSION
	.align		4
        /*0000*/ 	.byte	0x04, 0x37
        /*0002*/ 	.short	(.L_1895 - .L_1894)
.L_1894:
        /*0004*/ 	.word	0x00000082


	//----- nvinfo : EIATTR_SW2861232_WAR
	.align		4
.L_1895:
        /*0008*/ 	.byte	0x01, 0x35
	.zero		2


	//----- nvinfo : EIATTR_PARAM_CBANK
	.align		4
        /*000c*/ 	.byte	0x04, 0x0a
        /*000e*/ 	.short	(.L_1897 - .L_1896)
	.align		4
.L_1896:
        /*0010*/ 	.word	index@(.nv.constant0._Z25selective_scan_bwd_kernelI32Selective_Scan_bwd_kernel_traitsILi128ELi16ELb1ELb1ELb1ELb1ELb1EN3c108BFloat16ENS1_7complexIfEEEEv12SSMParamsBwd)
        /*0014*/ 	.short	0x0160
        /*0016*/ 	.short	0x01f0


	//----- nvinfo : EIATTR_CBANK_PARAM_SIZE
	.align		4
.L_1897:
        /*0018*/ 	.byte	0x03, 0x19
        /*001a*/ 	.short	0x01f0


	//----- nvinfo : EIATTR_KPARAM_INFO
	.align		4
        /*001c*/ 	.byte	0x04, 0x17
        /*001e*/ 	.short	(.L_1899 - .L_1898)
.L_1898:
        /*0020*/ 	.word	0x00000000
        /*0024*/ 	.short	0x0000
        /*0026*/ 	.short	0x0000
        /*0028*/ 	.byte	0x00, 0xf0, 0xc1, 0x07


	//----- nvinfo : EIATTR_MAXREG_COUNT
	.align		4
.L_1899:
        /*002c*/ 	.byte	0x03, 0x1b
        /*002e*/ 	.short	0x00ff


	//----- nvinfo : EIATTR_NUM_BARRIERS
	.align		4
        /*0030*/ 	.byte	0x02, 0x4c
        /*0032*/ 	.byte	0x01
	.zero		1


	//----- nvinfo : EIATTR_MERCURY_ISA_VERSION
	.align		4
        /*0034*/ 	.byte	0x03, 0x5f
        /*0036*/ 	.short	0x0000


	//----- nvinfo : EIATTR_COOP_GROUP_MASK_REGIDS
	.align		4
        /*0038*/ 	.byte	0x04, 0x29
        /*003a*/ 	.short	(.L_1901 - .L_1900)


	//   ....[0]....
.L_1900:
        /*003c*/ 	.word	0xffffffff


	//   ....[1]....
        /*0040*/ 	.word	0xffffffff


	//   ....[2]....
        /*0044*/ 	.word	0xffffffff


	//   ....[3]....
        /*0048*/ 	.word	0xffffffff


	//   ....[4]....
        /*004c*/ 	.word	0xffffffff


	//   ....[5]....
        /*0050*/ 	.word	0xffffffff


	//   ....[6]....
        /*0054*/ 	.word	0xffffffff


	//   ....[7]....
        /*0058*/ 	.word	0xffffffff


	//   ....[8]....
        /*005c*/ 	.word	0xffffffff


	//   ....[9]....
        /*0060*/ 	.word	0xffffffff


	//   ....[10]....
        /*0064*/ 	.word	0xffffffff


	//   ....[11]....
        /*0068*/ 	.word	0xffffffff


	//   ....[12]....
        /*006c*/ 	.word	0xffffffff


	//   ....[13]....
        /*0070*/ 	.word	0xffffffff


	//   ....[14]....
        /*0074*/ 	.word	0xffffffff


	//   ....[15]....
        /*0078*/ 	.word	0xffffffff


	//   ....[16]....
        /*007c*/ 	.word	0xffffffff


	//   ....[17]....
        /*0080*/ 	.word	0xffffffff


	//   ....[18]....
        /*0084*/ 	.word	0xffffffff


	//   ....[19]....
        /*0088*/ 	.word	0xffffffff


	//   ....[20]....
        /*008c*/ 	.word	0xffffffff


	//   ....[21]....
        /*0090*/ 	.word	0xffffffff


	//   ....[22]....
        /*0094*/ 	.word	0xffffffff


	//   ....[23]....
        /*0098*/ 	.word	0xffffffff


	//   ....[24]....
        /*009c*/ 	.word	0xffffffff


	//   ....[25]....
        /*00a0*/ 	.word	0xffffffff


	//   ....[26]....
        /*00a4*/ 	.word	0xffffffff


	//   ....[27]....
        /*00a8*/ 	.word	0xffffffff


	//   ....[28]....
        /*00ac*/ 	.word	0xffffffff


	//   ....[29]....
        /*00b0*/ 	.word	0xffffffff


	//   ....[30]....
        /*00b4*/ 	.word	0xffffffff


	//   ....[31]....
        /*00b8*/ 	.word	0xffffffff


	//   ....[32]....
        /*00bc*/ 	.word	0xffffffff


	//   ....[33]....
        /*00c0*/ 	.word	0xffffffff


	//   ....[34]....
        /*00c4*/ 	.word	0xffffffff


	//   ....[35]....
        /*00c8*/ 	.word	0xffffffff


	//   ....[36]....
        /*00cc*/ 	.word	0xffffffff


	//   ....[37]....
        /*00d0*/ 	.word	0xffffffff


	//   ....[38]....
        /*00d4*/ 	.word	0xffffffff


	//   ....[39]....
        /*00d8*/ 	.word	0xffffffff


	//   ....[40]....
        /*00dc*/ 	.word	0xffffffff


	//   ....[41]....
        /*00e0*/ 	.word	0xffffffff


	//   ....[42]....
        /*00e4*/ 	.word	0xffffffff


	//   ....[43]....
        /*00e8*/ 	.word	0xffffffff


	//   ....[44]....
        /*00ec*/ 	.word	0xffffffff


	//   ....[45]....
        /*00f0*/ 	.word	0xffffffff


	//   ....[46]....
        /*00f4*/ 	.word	0xffffffff


	//   ....[47]....
        /*00f8*/ 	.word	0xffffffff


	//   ....[48]....
        /*00fc*/ 	.word	0xffffffff


	//   ....[49]....
        /*0100*/ 	.word	0xffffffff


	//   ....[50]....
        /*0104*/ 	.word	0xffffffff


	//   ....[51]....
        /*0108*/ 	.word	0xffffffff


	//   ....[52]....
        /*010c*/ 	.word	0xffffffff


	//   ....[53]....
        /*0110*/ 	.word	0xffffffff


	//   ....[54]....
        /*0114*/ 	.word	0xffffffff


	//   ....[55]....
        /*0118*/ 	.word	0xffffffff


	//   ....[56]....
        /*011c*/ 	.word	0xffffffff


	//   ....[57]....
        /*0120*/ 	.word	0xffffffff


	//   ....[58]....
        /*0124*/ 	.word	0xffffffff


	//   ....[59]....
        /*0128*/ 	.word	0xffffffff


	//   ....[60]....
        /*012c*/ 	.word	0xffffffff


	//   ....[61]....
        /*0130*/ 	.word	0xffffffff


	//   ....[62]....
        /*0134*/ 	.word	0xffffffff


	//   ....[63]....
        /*0138*/ 	.word	0xffffffff


	//   ....[64]....
        /*013c*/ 	.word	0xffffffff


	//   ....[65]....
        /*0140*/ 	.word	0xffffffff


	//   ....[66]....
        /*0144*/ 	.word	0xffffffff


	//   ....[67]....
        /*0148*/ 	.word	0xffffffff


	//   ....[68]....
        /*014c*/ 	.word	0xffffffff


	//   ....[69]....
        /*0150*/ 	.word	0xffffffff


	//   ....[70]....
        /*0154*/ 	.word	0xffffffff


	//   ....[71]....
        /*0158*/ 	.word	0xffffffff


	//   ....[72]....
        /*015c*/ 	.word	0xffffffff


	//   ....[73]....
        /*0160*/ 	.word	0xffffffff


	//   ....[74]....
        /*0164*/ 	.word	0xffffffff


	//   ....[75]....
        /*0168*/ 	.word	0xffffffff


	//   ....[76]....
        /*016c*/ 	.word	0xffffffff


	//   ....[77]....
        /*0170*/ 	.word	0xffffffff


	//   ....[78]....
        /*0174*/ 	.word	0xffffffff


	//   ....[79]....
        /*0178*/ 	.word	0xffffffff


	//   ....[80]....
        /*017c*/ 	.word	0xffffffff


	//   ....[81]....
        /*0180*/ 	.word	0xffffffff


	//   ....[82]....
        /*0184*/ 	.word	0xffffffff


	//   ....[83]....
        /*0188*/ 	.word	0xffffffff


	//   ....[84]....
        /*018c*/ 	.word	0xffffffff


	//   ....[85]....
        /*0190*/ 	.word	0xffffffff


	//   ....[86]....
        /*0194*/ 	.word	0xffffffff


	//   ....[87]....
        /*0198*/ 	.word	0xffffffff


	//   ....[88]....
        /*019c*/ 	.word	0xffffffff


	//   ....[89]....
        /*01a0*/ 	.word	0xffffffff


	//   ....[90]....
        /*01a4*/ 	.word	0xffffffff


	//   ....[91]....
        /*01a8*/ 	.word	0xffffffff


	//   ....[92]....
        /*01ac*/ 	.word	0xffffffff


	//   ....[93]....
        /*01b0*/ 	.word	0xffffffff


	//   ....[94]....
        /*01b4*/ 	.word	0xffffffff


	//   ....[95]....
        /*01b8*/ 	.word	0xffffffff


	//   ....[96]....
        /*01bc*/ 	.word	0xffffffff


	//   ....[97]....
        /*01c0*/ 	.word	0xffffffff


	//   ....[98]....
        /*01c4*/ 	.word	0xffffffff


	//   ....[99]....
        /*01c8*/ 	.word	0xffffffff


	//   ....[100]....
        /*01cc*/ 	.word	0xffffffff


	//   ....[101]....
        /*01d0*/ 	.word	0xffffffff


	//   ....[102]....
        /*01d4*/ 	.word	0xffffffff


	//   ....[103]....
        /*01d8*/ 	.word	0xffffffff


	//   ....[104]....
        /*01dc*/ 	.word	0xffffffff


	//   ....[105]....
        /*01e0*/ 	.word	0xffffffff


	//   ....[106]....
        /*01e4*/ 	.word	0xffffffff


	//   ....[107]....
        /*01e8*/ 	.word	0xffffffff


	//   ....[108]....
        /*01ec*/ 	.word	0xffffffff


	//   ....[109]....
        /*01f0*/ 	.word	0xffffffff


	//   ....[110]....
        /*01f4*/ 	.word	0xffffffff


	//   ....[111]....
        /*01f8*/ 	.word	0xffffffff


	//   ....[112]....
        /*01fc*/ 	.word	0xffffffff


	//   ....[113]....
        /*0200*/ 	.word	0xffffffff


	//   ....[114]....
        /*0204*/ 	.word	0xffffffff


	//   ....[115]....
        /*0208*/ 	.word	0xffffffff


	//   ....[116]....
        /*020c*/ 	.word	0xffffffff


	//   ....[117]....
        /*0210*/ 	.word	0xffffffff


	//   ....[118]....
        /*0214*/ 	.word	0xffffffff


	//   ....[119]....
        /*0218*/ 	.word	0xffffffff


	//   ....[120]....
        /*021c*/ 	.word	0xffffffff


	//   ....[121]....
        /*0220*/ 	.word	0xffffffff


	//   ....[122]....
        /*0224*/ 	.word	0xffffffff


	//   ....[123]....
        /*0228*/ 	.word	0xffffffff


	//   ....[124]....
        /*022c*/ 	.word	0xffffffff


	//   ....[125]....
        /*0230*/ 	.word	0xffffffff


	//   ....[126]....
        /*0234*/ 	.word	0xffffffff


	//   ....[127]....
        /*0238*/ 	.word	0xffffffff


	//   ....[128]....
        /*023c*/ 	.word	0xffffffff


	//   ....[129]....
        /*0240*/ 	.word	0xffffffff


	//   ....[130]....
        /*0244*/ 	.word	0xffffffff


	//   ....[131]....
        /*0248*/ 	.word	0xffffffff


	//   ....[132]....
        /*024c*/ 	.word	0xffffffff


	//   ....[133]....
        /*0250*/ 	.word	0xffffffff


	//   ....[134]....
        /*0254*/ 	.word	0xffffffff


	//   ....[135]....
        /*0258*/ 	.word	0xffffffff


	//   ....[136]....
        /*025c*/ 	.word	0xffffffff


	//   ....[137]....
        /*0260*/ 	.word	0xffffffff


	//   ....[138]....
        /*0264*/ 	.word	0xffffffff


	//   ....[139]....
        /*0268*/ 	.word	0xffffffff


	//   ....[140]....
        /*026c*/ 	.word	0xffffffff


	//   ....[141]....
        /*0270*/ 	.word	0xffffffff


	//   ....[142]....
        /*0274*/ 	.word	0xffffffff


	//   ....[143]....
        /*0278*/ 	.word	0xffffffff


	//   ....[144]....
        /*027c*/ 	.word	0xffffffff


	//   ....[145]....
        /*0280*/ 	.word	0xffffffff


	//   ....[146]....
        /*0284*/ 	.word	0xffffffff


	//   ....[147]....
        /*0288*/ 	.word	0xffffffff


	//   ....[148]....
        /*028c*/ 	.word	0xffffffff


	//   ....[149]....
        /*0290*/ 	.word	0xffffffff


	//   ....[150]....
        /*0294*/ 	.word	0xffffffff


	//   ....[151]....
        /*0298*/ 	.word	0xffffffff


	//   ....[152]....
        /*029c*/ 	.word	0xffffffff


	//   ....[153]....
        /*02a0*/ 	.word	0xffffffff


	//   ....[154]....
        /*02a4*/ 	.word	0xffffffff


	//   ....[155]....
        /*02a8*/ 	.word	0xffffffff


	//----- nvinfo : EIATTR_COOP_GROUP_INSTR_OFFSETS
	.align		4
.L_1901:
        /*02ac*/ 	.byte	0x04, 0x28
        /*02ae*/ 	.short	(.L_1903 - .L_1902)


	//   ....[0]....
.L_1902:
        /*02b0*/ 	.word	0x00000c60


	//   ....[1]....
        /*02b4*/ 	.word	0x00000d10


	//   ....[2]....
        /*02b8*/ 	.word	0x00000f30


	//   ....[3]....
        /*02bc*/ 	.word	0x00003560


	//   ....[4]....
        /*02c0*/ 	.word	0x00003e00


	//   ....[5]....
        /*02c4*/ 	.word	0x000046e0


	//   ....[6]....
        /*02c8*/ 	.word	0x00004a80


	//   ....[7]....
        /*02cc*/ 	.word	0x000051d0


	//   ....[8]....
        /*02d0*/ 	.word	0x00005c20


	//   ....[9]....
        /*02d4*/ 	.word	0x000074a0


	//   ....[10]....
        /*02d8*/ 	.word	0x000074c0


	//   ....[11]....
        /*02dc*/ 	.word	0x000074f0


	//   ....[12]....
        /*02e0*/ 	.word	0x00007500


	//   ....[13]....
        /*02e4*/ 	.word	0x000075b0


	//   ....[14]....
        /*02e8*/ 	.word	0x000075d0


	//   ....[15]....
        /*02ec*/ 	.word	0x000075e0


	//   ....[16]....
        /*02f0*/ 	.word	0x000075f0


	//   ....[17]....
        /*02f4*/ 	.word	0x000076b0


	//   ....[18]....
        /*02f8*/ 	.word	0x000076d0


	//   ....[19]....
        /*02fc*/ 	.word	0x000076e0


	//   ....[20]....
        /*0300*/ 	.word	0x000076f0


	//   ....[21]....
        /*0304*/ 	.word	0x000077b0


	//   ....[22]....
        /*0308*/ 	.word	0x000077d0


	//   ....[23]....
        /*030c*/ 	.word	0x000077e0


	//   ....[24]....
        /*0310*/ 	.word	0x000077f0


	//   ....[25]....
        /*0314*/ 	.word	0x000078b0


	//   ....[26]....
        /*0318*/ 	.word	0x000078d0


	//   ....[27]....
        /*031c*/ 	.word	0x000078f0


	//   ....[28]....
        /*0320*/ 	.word	0x00007900


	//   ....[29]....
        /*0324*/ 	.word	0x00007a40


	//   ....[30]....
        /*0328*/ 	.word	0x00007ab0


	//   ....[31]....
        /*032c*/ 	.word	0x00007b20


	//   ....[32]....
        /*0330*/ 	.word	0x00007b90


	//   ....[33]....
        /*0334*/ 	.word	0x00007bb0


	//   ....[34]....
        /*0338*/ 	.word	0x00007bc0


	//   ....[35]....
        /*033c*/ 	.word	0x00007bd0


	//   ....[36]....
        /*0340*/ 	.word	0x00007be0


	//   ....[37]....
        /*0344*/ 	.word	0x00007bf0


	//   ....[38]....
        /*0348*/ 	.word	0x00007c00


	//   ....[39]....
        /*034c*/ 	.word	0x00007c10


	//   ....[40]....
        /*0350*/ 	.word	0x00007c20


	//   ....[41]....
        /*0354*/ 	.word	0x00009230


	//   ....[42]....
        /*0358*/ 	.word	0x00009250


	//   ....[43]....
        /*035c*/ 	.word	0x00009260


	//   ....[44]....
        /*0360*/ 	.word	0x00009270


	//   ....[45]....
        /*0364*/ 	.word	0x00009390


	//   ....[46]....
        /*0368*/ 	.word	0x000093a0


	//   ....[47]....
        /*036c*/ 	.word	0x000093b0


	//   ....[48]....
        /*0370*/ 	.word	0x000093c0


	//   ....[49]....
        /*0374*/ 	.word	0x000094e0


	//   ....[50]....
        /*0378*/ 	.word	0x00009500


	//   ....[51]....
        /*037c*/ 	.word	0x00009510


	//   ....[52]....
        /*0380*/ 	.word	0x00009520


	//   ....[53]....
        /*0384*/ 	.word	0x00009640


	//   ....[54]....
        /*0388*/ 	.word	0x00009650


	//   ....[55]....
        /*038c*/ 	.word	0x00009660


	//   ....[56]....
        /*0390*/ 	.word	0x00009670


	//   ....[57]....
        /*0394*/ 	.word	0x00009790


	//   ....[58]....
        /*0398*/ 	.word	0x000097b0


	//   ....[59]....
        /*039c*/ 	.word	0x000097c0


	//   ....[60]....
        /*03a0*/ 	.word	0x000097d0


	//   ....[61]....
        /*03a4*/ 	.word	0x000098d0


	//   ....[62]....
        /*03a8*/ 	.word	0x000098e0


	//   ....[63]....
        /*03ac*/ 	.word	0x000098f0


	//   ....[64]....
        /*03b0*/ 	.word	0x00009900


	//   ....[65]....
        /*03b4*/ 	.word	0x00009910


	//   ....[66]....
        /*03b8*/ 	.word	0x00009920


	//   ....[67]....
        /*03bc*/ 	.word	0x00009930


	//   ....[68]....
        /*03c0*/ 	.word	0x00009960


	//   ....[69]....
        /*03c4*/ 	.word	0x00009990


	//   ....[70]....
        /*03c8*/ 	.word	0x000099c0


	//   ....[71]....
        /*03cc*/ 	.word	0x000099e0


	//   ....[72]....
        /*03d0*/ 	.word	0x000099f0


	//   ....[73]....
        /*03d4*/ 	.word	0x0000db50


	//   ....[74]....
        /*03d8*/ 	.word	0x0000db90


	//   ....[75]....
        /*03dc*/ 	.word	0x0000dc80


	//   ....[76]....
        /*03e0*/ 	.word	0x0000dcb0


	//   ....[77]....
        /*03e4*/ 	.word	0x0000dd90


	//   ....[78]....
        /*03e8*/ 	.word	0x0000ddc0


	//   ....[79]....
        /*03ec*/ 	.word	0x0000dea0


	//   ....[80]....
        /*03f0*/ 	.word	0x0000ded0


	//   ....[81]....
        /*03f4*/ 	.word	0x0000dfb0


	//   ....[82]....
        /*03f8*/ 	.word	0x0000dfe0


	//   ....[83]....
        /*03fc*/ 	.word	0x0000e460


	//   ....[84]....
        /*0400*/ 	.word	0x0000eb10


	//   ....[85]....
        /*0404*/ 	.word	0x0000efb0


	//   ....[86]....
        /*0408*/ 	.word	0x0000f140


	//   ....[87]....
        /*040c*/ 	.word	0x0000f1a0


	//   ....[88]....
        /*0410*/ 	.word	0x0000f1f0


	//   ....[89]....
        /*0414*/ 	.word	0x0000f210


	//   ....[90]....
        /*0418*/ 	.word	0x0000f230


	//   ....[91]....
        /*041c*/ 	.word	0x0000f350


	//   ....[92]....
        /*0420*/ 	.word	0x0000f3a0


	//   ....[93]....
        /*0424*/ 	.word	0x0000f3f0


	//   ....[94]....
        /*0428*/ 	.word	0x0000f410


	//   ....[95]....
        /*042c*/ 	.word	0x0000f430


	//   ....[96]....
        /*0430*/ 	.word	0x0000f740


	//   ....[97]....
        /*0434*/ 	.word	0x0000f7c0


	//   ....[98]....
        /*0438*/ 	.word	0x0000f830


	//   ....[99]....
        /*043c*/ 	.word	0x0000f8a0


	//   ....[100]....
        /*0440*/ 	.word	0x0000f9f0


	//   ....[101]....
        /*0444*/ 	.word	0x0000fa60


	//   ....[102]....
        /*0448*/ 	.word	0x0000fad0


	//   ....[103]....
        /*044c*/ 	.word	0x0000fb40


	//   ....[104]....
        /*0450*/ 	.word	0x0000fc60


	//   ....[105]....
        /*0454*/ 	.word	0x0000fcd0


	//   ....[106]....
        /*0458*/ 	.word	0x0000fd40


	//   ....[107]....
        /*045c*/ 	.word	0x0000fdb0


	//   ....[108]....
        /*0460*/ 	.word	0x0000fed0


	//   ....[109]....
        /*0464*/ 	.word	0x0000ff40


	//   ....[110]....
        /*0468*/ 	.word	0x0000ffb0


	//   ....[111]....
        /*046c*/ 	.word	0x00010020


	//   ....[112]....
        /*0470*/ 	.word	0x00010180


	//   ....[113]....
        /*0474*/ 	.word	0x000101f0


	//   ....[114]....
        /*0478*/ 	.word	0x00010260


	//   ....[115]....
        /*047c*/ 	.word	0x000102d0


	//   ....[116]....
        /*0480*/ 	.word	0x00010340


	//   ....[117]....
        /*0484*/ 	.word	0x000103b0


	//   ....[118]....
        /*0488*/ 	.word	0x00010420


	//   ....[119]....
        /*048c*/ 	.word	0x00010490


	//   ....[120]....
        /*0490*/ 	.word	0x00010500


	//   ....[121]....
        /*0494*/ 	.word	0x00010570


	//   ....[122]....
        /*0498*/ 	.word	0x000105e0


	//   ....[123]....
        /*049c*/ 	.word	0x00010650


	//   ....[124]....
        /*04a0*/ 	.word	0x000106d0


	//   ....[125]....
        /*04a4*/ 	.word	0x00010750


	//   ....[126]....
        /*04a8*/ 	.word	0x000107c0


	//   ....[127]....
        /*04ac*/ 	.word	0x00010830


	//   ....[128]....
        /*04b0*/ 	.word	0x000108b0


	//   ....[129]....
        /*04b4*/ 	.word	0x00010920


	//   ....[130]....
        /*04b8*/ 	.word	0x00010990


	//   ....[131]....
        /*04bc*/ 	.word	0x00010a00


	//   ....[132]....
        /*04c0*/ 	.word	0x00010a80


	//   ....[133]....
        /*04c4*/ 	.word	0x00010b00


	//   ....[134]....
        /*04c8*/ 	.word	0x00010b70


	//   ....[135]....
        /*04cc*/ 	.word	0x00010be0


	//   ....[136]....
        /*04d0*/ 	.word	0x00010c60


	//   ....[137]....
        /*04d4*/ 	.word	0x00010cd0


	//   ....[138]....
        /*04d8*/ 	.word	0x00010d40


	//   ....[139]....
        /*04dc*/ 	.word	0x00010db0


	//   ....[140]....
        /*04e0*/ 	.word	0x00010e30


	//   ....[141]....
        /*04e4*/ 	.word	0x00010eb0


	//   ....[142]....
        /*04e8*/ 	.word	0x00010f20


	//   ....[143]....
        /*04ec*/ 	.word	0x00010f90


	//   ....[144]....
        /*04f0*/ 	.word	0x00011010


	//   ....[145]....
        /*04f4*/ 	.word	0x00011080


	//   ....[146]....
        /*04f8*/ 	.word	0x000110f0


	//   ....[147]....
        /*04fc*/ 	.word	0x00011160


	//   ....[148]....
        /*0500*/ 	.word	0x000111d0


	//   ....[149]....
        /*0504*/ 	.word	0x00011240


	//   ....[150]....
        /*0508*/ 	.word	0x000112b0


	//   ....[151]....
        /*050c*/ 	.word	0x00011320


	//   ....[152]....
        /*0510*/ 	.word	0x000113f0


	//   ....[153]....
        /*0514*/ 	.word	0x00011460


	//   ....[154]....
        /*0518*/ 	.word	0x000114d0


	//   ....[155]....
        /*051c*/ 	.word	0x00011540


	//----- nvinfo : EIATTR_EXIT_INSTR_OFFSETS
	.align		4
.L_1903:
        /*0520*/ 	.byte	0x04, 0x1c
        /*0522*/ 	.short	(.L_1905 - .L_1904)


	//   ....[0]....
.L_1904:
        /*0524*/ 	.word	0x0000f560


	//   ....[1]....
        /*0528*/ 	.word	0x0000f6e0


	//----- nvinfo : EIATTR_MAX_THREADS
	.align		4
.L_1905:
        /*052c*/ 	.byte	0x04, 0x05
        /*052e*/ 	.short	(.L_1907 - .L_1906)
.L_1906:
        /*0530*/ 	.word	0x00000080
        /*0534*/ 	.word	0x00000001
        /*0538*/ 	.word	0x00000001


	//----- nvinfo : EIATTR_CRS_STACK_SIZE
	.align		4
.L_1907:
        /*053c*/ 	.byte	0x04, 0x1e
        /*053e*/ 	.short	(.L_1909 - .L_1908)
.L_1908:
        /*0540*/ 	.word	0x00000000
.L_1909:


//--------------------- .nv.info._Z25selective_scan_bwd_kernelI32Selective_Scan_bwd_kernel_traitsILi64ELi16ELb0ELb0ELb0ELb0ELb0EN3c108BFloat16ENS1_7complexIfEEEEv12SSMParamsBwd --------------------------
	.section	.nv.info._Z25selective_scan_bwd_kernelI32Selective_Scan_bwd_kernel_traitsILi64ELi16ELb0ELb0ELb0ELb0ELb0EN3c108BFloat16ENS1_7complexIfEEEEv12SSMParamsBwd,"",@"SHT_CUDA_INFO"
	.sectionflags	@""
	.align	4


	//----- nvinfo : EIATTR_CUDA_API_VERSION
	.align		4
        /*0000*/ 	.byte	0x04, 0x37
        /*0002*/ 	.short	(.L_1911 - .L_1910)
.L_1910:
        /*0004*/ 	.word	0x00000082


	//----- nvinfo : EIATTR_SW2861232_WAR
	.align		4
.L_1911:
        /*0008*/ 	.byte	0x01, 0x35
	.zero		2


	//----- nvinfo : EIATTR_PARAM_CBANK
	.align		4
        /*000c*/ 	.byte	0x04, 0x0a
        /*000e*/ 	.short	(.L_1913 - .L_1912)
	.align		4
.L_1912:
        /*0010*/ 	.word	index@(.nv.constant0._Z25selective_scan_bwd_kernelI32Selective_Scan_bwd_kernel_traitsILi64ELi16ELb0ELb0ELb0ELb0ELb0EN3c108BFloat16ENS1_7complexIfEEEEv12SSMParamsBwd)
        /*0014*/ 	.short	0x0160
        /*0016*/ 	.short	0x01f0


	//----- nvinfo : EIATTR_CBANK_PARAM_SIZE
	.align		4
.L_1913:
        /*0018*/ 	.byte	0x03, 0x19
        /*001a*/ 	.short	0x01f0


	//----- nvinfo : EIATTR_KPARAM_INFO
	.align		4
        /*001c*/ 	.byte	0x04, 0x17
        /*001e*/ 	.short	(.L_1915 - .L_1914)
.L_1914:
        /*0020*/ 	.word	0x00000000
        /*0024*/ 	.short	0x0000
        /*0026*/ 	.short	0x0000
        /*0028*/ 	.byte	0x00, 0xf0, 0xc1, 0x07


	//----- nvinfo : EIATTR_MAXREG_COUNT
	.align		4
.L_1915:
        /*002c*/ 	.byte	0x03, 0x1b
        /*002e*/ 	.short	0x00ff


	//----- nvinfo : EIATTR_NUM_BARRIERS
	.align		4
        /*0030*/ 	.byte	0x02, 0x4c
        /*0032*/ 	.byte	0x01
	.zero		1


	//----- nvinfo : EIATTR_MERCURY_ISA_VERSION
	.align		4
        /*0034*/ 	.byte	0x03, 0x5f
        /*0036*/ 	.short	0x0000


	//----- nvinfo : EIATTR_COOP_GROUP_MASK_REGIDS
	.align		4
        /*0038*/ 	.byte	0x04, 0x29
        /*003a*/ 	.short	(.L_1917 - .L_1916)


	//   ....[0]....
.L_1916:
        /*003c*/ 	.word	0xffffffff


	//   ....[1]....
        /*0040*/ 	.word	0xffffffff


	//   ....[2]....
        /*0044*/ 	.word	0xffffffff


	//   ....[3]....
        /*0048*/ 	.word	0xffffffff


	//   ....[4]....
        /*004c*/ 	.word	0xffffffff


	//   ....[5]....
        /*0050*/ 	.word	0xffffffff


	//   ....[6]....
        /*0054*/ 	.word	0xffffffff


	//   ....[7]....
        /*0058*/ 	.word	0xffffffff


	//   ....[8]....
        /*005c*/ 	.word	0xffffffff


	//   ....[9]....
        /*0060*/ 	.word	0xffffffff


	//   ....[10]....
        /*0064*/ 	.word	0xffffffff


	//   ....[11]....
        /*0068*/ 	.word	0xffffffff


	//   ....[12]....
        /*006c*/ 	.word	0xffffffff


	//   ....[13]....
        /*0070*/ 	.word	0xffffffff


	//   ....[14]....
        /*0074*/ 	.word	0xffffffff


	//   ....[15]....
        /*0078*/ 	.word	0xffffffff


	//   ....[16]....
        /*007c*/ 	.word	0xffffffff


	//   ....[17]....
        /*0080*/ 	.word	0xffffffff


	//   ....[18]....
        /*0084*/ 	.word	0xffffffff


	//   ....[19]....
        /*0088*/ 	.word	0xffffffff


	//   ....[20]....
        /*008c*/ 	.word	0xffffffff


	//   ....[21]....
        /*0090*/ 	.word	0xffffffff


	//   ....[22]....
        /*0094*/ 	.word	0xffffffff


	//   ....[23]....
        /*0098*/ 	.word	0xffffffff


	//   ....[24]....
        /*009c*/ 	.word	0xffffffff


	//   ....[25]....
        /*00a0*/ 	.word	0xffffffff


	//   ....[26]....
        /*00a4*/ 	.word	0xffffffff


	//   ....[27]....
        /*00a8*/ 	.word	0xffffffff


	//   ....[28]....
        /*00ac*/ 	.word	0xffffffff


	//   ....[29]....
        /*00b0*/ 	.word	0xffffffff


	//   ....[30]....
        /*00b4*/ 	.word	0xffffffff


	//   ....[31]....
        /*00b8*/ 	.word	0xffffffff


	//   ....[32]....
        /*00bc*/ 	.word	0xffffffff


	//   ....[33]....
        /*00c0*/ 	.word	0xffffffff


	//   ....[34]....
        /*00c4*/ 	.word	0xffffffff


	//   ....[35]....
        /*00c8*/ 	.word	0xffffffff


	//   ....[36]....
        /*00cc*/ 	.word	0xffffffff


	//   ....[37]....
        /*00d0*/ 	.word	0xffffffff


	//   ....[38]....
        /*00d4*/ 	.word	0xffffffff


	//   ....[39]....
        /*00d8*/ 	.word	0xffffffff


	//   ....[40]....
        /*00dc*/ 	.word	0xffffffff


	//   ....[41]....
        /*00e0*/ 	.word	0xffffffff


	//   ....[42]....
        /*00e4*/ 	.word	0xffffffff


	//   ....[43]....
        /*00e8*/ 	.word	0xffffffff


	//   ....[44]....
        /*00ec*/ 	.word	0xffffffff


	//   ....[45]....
        /*00f0*/ 	.word	0xffffffff


	//   ....[46]....
        /*00f4*/ 	.word	0xffffffff


	//   ....[47]....
        /*00f8*/ 	.word	0xffffffff


	//   ....[48]....
        /*00fc*/ 	.word	0xffffffff


	//   ....[49]....
        /*0100*/ 	.word	0xffffffff


	//   ....[50]....
        /*0104*/ 	.word	0xffffffff


	//   ....[51]....
        /*0108*/ 	.word	0xffffffff


	//   ....[52]....
        /*010c*/ 	.word	0xffffffff


	//   ....[53]....
        /*0110*/ 	.word	0xffffffff


	//   ....[54]....
        /*0114*/ 	.word	0xffffffff


	//   ....[55]....
        /*0118*/ 	.word	0xffffffff


	//   ....[56]....
        /*011c*/ 	.word	0xffffffff


	//   ....[57]....
        /*0120*/ 	.word	0xffffffff


	//   ....[58]....
        /*0124*/ 	.word	0xffffffff


	//   ....[59]....
        /*0128*/ 	.word	0xffffffff


	//   ....[60]....
        /*012c*/ 	.word	0xffffffff


	//   ....[61]....
        /*0130*/ 	.word	0xffffffff


	//   ....[62]....
        /*0134*/ 	.word	0xffffffff


	//   ....[63]....
        /*0138*/ 	.word	0xffffffff


	//   ....[64]....
        /*013c*/ 	.word	0xffffffff


	//   ....[65]....
        /*0140*/ 	.word	0xffffffff


	//   ....[66]....
        /*0144*/ 	.word	0xffffffff


	//   ....[67]....
        /*0148*/ 	.word	0xffffffff


	//   ....[68]....
        /*014c*/ 	.word	0xffffffff


	//   ....[69]....
        /*0150*/ 	.word	0xffffffff


	//   ....[70]....
        /*0154*/ 	.word	0xffffffff


	//   ....[71]....
        /*0158*/ 	.word	0xffffffff


	//   ....[72]....
        /*015c*/ 	.word	0xffffffff


	//   ....[73]....
        /*0160*/ 	.word	0xffffffff


	//   ....[74]....
        /*0164*/ 	.word	0xffffffff


	//   ....[75]....
        /*0168*/ 	.word	0xffffffff


	//   ....[76]....
        /*016c*/ 	.word	0xffffffff


	//   ....[77]....
        /*0170*/ 	.word	0xffffffff


	//   ....[78]....
        /*0174*/ 	.word	0xffffffff


	//   ....[79]....
        /*0178*/ 	.word	0xffffffff


	//   ....[80]....
        /*017c*/ 	.word	0xffffffff


	//   ....[81]....
        /*0180*/ 	.word	0xffffffff


	//   ....[82]....
        /*0184*/ 	.word	0xffffffff


	//   ....[83]....
        /*0188*/ 	.word	0xffffffff


	//   ....[84]....
        /*018c*/ 	.word	0xffffffff


	//   ....[85]....
        /*0190*/ 	.word	0xffffffff


	//   ....[86]....
        /*0194*/ 	.word	0xffffffff


	//   ....[87]....
        /*0198*/ 	.word	0xffffffff


	//   ....[88]....
        /*019c*/ 	.word	0xffffffff


	//   ....[89]....
        /*01a0*/ 	.word	0xffffffff


	//   ....[90]....
        /*01a4*/ 	.word	0xffffffff


	//   ....[91]....
        /*01a8*/ 	.word	0xffffffff


	//   ....[92]....
        /*01ac*/ 	.word	0xffffffff


	//   ....[93]....
        /*01b0*/ 	.word	0xffffffff


	//   ....[94]....
        /*01b4*/ 	.word	0xffffffff


	//   ....[95]....
        /*01b8*/ 	.word	0xffffffff


	//   ....[96]....
        /*01bc*/ 	.word	0xffffffff


	//   ....[97]....
        /*01c0*/ 	.word	0xffffffff


	//   ....[98]....
        /*01c4*/ 	.word	0xffffffff


	//   ....[99]....
        /*01c8*/ 	.word	0xffffffff


	//   ....[100]....
        /*01cc*/ 	.word	0xffffffff


	//   ....[101]....
        /*01d0*/ 	.word	0xffffffff


	//   ....[102]....
        /*01d4*/ 	.word	0xffffffff


	//   ....[103]....
        /*01d8*/ 	.word	0xffffffff


	//   ....[104]....
        /*01dc*/ 	.word	0xffffffff


	//   ....[105]....
        /*01e0*/ 	.word	0xffffffff


	//   ....[106]....
        /*01e4*/ 	.word	0xffffffff


	//   ....[107]....
        /*01e8*/ 	.word	0xffffffff


	//   ....[108]....
        /*01ec*/ 	.word	0xffffffff


	//   ....[109]....
        /*01f0*/ 	.word	0xffffffff


	//   ....[110]....
        /*01f4*/ 	.word	0xffffffff


	//   ....[111]....
        /*01f8*/ 	.word	0xffffffff


	//   ....[112]....
        /*01fc*/ 	.word	0xffffffff


	//   ....[113]....
        /*0200*/ 	.word	0xffffffff


	//   ....[114]....
        /*0204*/ 	.word	0xffffffff


	//   ....[115]....
        /*0208*/ 	.word	0xffffffff


	//   ....[116]....
        /*020c*/ 	.word	0xffffffff


	//   ....[117]....
        /*0210*/ 	.word	0xffffffff


	//   ....[118]....
        /*0214*/ 	.word	0xffffffff


	//   ....[119]....
        /*0218*/ 	.word	0xffffffff


	//   ....[120]....
        /*021c*/ 	.word	0xffffffff


	//   ....[121]....
        /*0220*/ 	.word	0xffffffff


	//   ....[122]....
        /*0224*/ 	.word	0xffffffff


	//   ....[123]....
        /*0228*/ 	.word	0xffffffff


	//   ....[124]....
        /*022c*/ 	.word	0xffffffff


	//   ....[125]....
        /*0230*/ 	.word	0xffffffff


	//   ....[126]....
        /*0234*/ 	.word	0xffffffff


	//   ....[127]....
        /*0238*/ 	.word	0xffffffff


	//   ....[128]....
        /*023c*/ 	.word	0xffffffff


	//   ....[129]....
        /*0240*/ 	.word	0xffffffff


	//   ....[130]....
        /*0244*/ 	.word	0xffffffff


	//   ....[131]....
        /*0248*/ 	.word	0xffffffff


	//   ....[132]....
        /*024c*/ 	.word	0xffffffff


	//   ....[133]....
        /*0250*/ 	.word	0xffffffff


	//   ....[134]....
        /*0254*/ 	.word	0xffffffff


	//   ....[135]....
        /*0258*/ 	.word	0xffffffff


	//   ....[136]....
        /*025c*/ 	.word	0xffffffff


	//   ....[137]....
        /*0260*/ 	.word	0xffffffff


	//   ....[138]....
        /*0264*/ 	.word	0xffffffff


	//   ....[139]....
        /*0268*/ 	.word	0xffffffff


	//   ....[140]....
        /*026c*/ 	.word	0xffffffff


	//   ....[141]....
        /*0270*/ 	.word	0xffffffff


	//   ....[142]....
        /*0274*/ 	.word	0xffffffff


	//   ....[143]....
        /*0278*/ 	.word	0xffffffff


	//   ....[144]....
        /*027c*/ 	.word	0xffffffff


	//   ....[145]....
        /*0280*/ 	.word	0xffffffff


	//   ....[146]....
        /*0284*/ 	.word	0xffffffff


	//   ....[147]....
        /*0288*/ 	.word	0xffffffff


	//   ....[148]....
        /*028c*/ 	.word	0xffffffff


	//   ....[149]....
        /*0290*/ 	.word	0xffffffff


	//   ....[150]....
        /*0294*/ 	.word	0xffffffff


	//   ....[151]....
        /*0298*/ 	.word	0xffffffff


	//   ....[152]....
        /*029c*/ 	.word	0xffffffff


	//   ....[153]....
        /*02a0*/ 	.word	0xffffffff


	//   ....[154]....
        /*02a4*/ 	.word	0xffffffff


	//   ....[155]....
        /*02a8*/ 	.word	0xffffffff


	//   ....[156]....
        /*02ac*/ 	.word	0xffffffff


	//   ....[157]....
        /*02b0*/ 	.word	0xffffffff


	//   ....[158]....
        /*02b4*/ 	.word	0xffffffff


	//----- nvinfo : EIATTR_COOP_GROUP_INSTR_OFFSETS
	.align		4
.L_1917:
        /*02b8*/ 	.byte	0x04, 0x28
        /*02ba*/ 	.short	(.L_1919 - .L_1918)


	//   ....[0]....
.L_1918:
        /*02bc*/ 	.word	0x00000f40


	//   ....[1]....
        /*02c0*/ 	.word	0x000014e0


	//   ....[2]....
        /*02c4*/ 	.word	0x00001ac0


	//   ....[3]....
        /*02c8*/ 	.word	0x00003d70


	//   ....[4]....
        /*02cc*/ 	.word	0x00003d90


	//   ....[5]....
        /*02d0*/ 	.word	0x00003dc0


	//   ....[6]....
        /*02d4*/ 	.word	0x00003dd0


	//   ....[7]....
        /*02d8*/ 	.word	0x00003e80


	//   ....[8]....
        /*02dc*/ 	.word	0x00003ea0


	//   ....[9]....
        /*02e0*/ 	.word	0x00003eb0


	//   ....[10]....
        /*02e4*/ 	.word	0x00003ec0


	//   ....[11]....
        /*02e8*/ 	.word	0x00003f80


	//   ....[12]....
        /*02ec*/ 	.word	0x00003fa0


	//   ....[13]....
        /*02f0*/ 	.word	0x00003fb0


	//   ....[14]....
        /*02f4*/ 	.word	0x00003fc0


	//   ....[15]....
        /*02f8*/ 	.word	0x00004080


	//   ....[16]....
        /*02fc*/ 	.word	0x000040a0


	//   ....[17]....
        /*0300*/ 	.word	0x000040b0


	//   ....[18]....
        /*0304*/ 	.word	0x000040c0


	//   ....[19]....
        /*0308*/ 	.word	0x00004180


	//   ....[20]....
        /*030c*/ 	.word	0x000041a0


	//   ....[21]....
        /*0310*/ 	.word	0x000041b0


	//   ....[22]....
        /*0314*/ 	.word	0x000041d0


	//   ....[23]....
        /*0318*/ 	.word	0x00004310


	//   ....[24]....
        /*031c*/ 	.word	0x00004380


	//   ....[25]....
        /*0320*/ 	.word	0x000043f0


	//   ....[26]....
        /*0324*/ 	.word	0x00004460


	//   ....[27]....
        /*0328*/ 	.word	0x00004480


	//   ....[28]....
        /*032c*/ 	.word	0x00004490


	//   ....[29]....
        /*0330*/ 	.word	0x000044a0


	//   ....[30]....
        /*0334*/ 	.word	0x000044b0


	//   ....[31]....
        /*0338*/ 	.word	0x000044c0


	//   ....[32]....
        /*033c*/ 	.word	0x000044d0


	//   ....[33]....
        /*0340*/ 	.word	0x000044e0


	//   ....[34]....
        /*0344*/ 	.word	0x000044f0


	//   ....[35]....
        /*0348*/ 	.word	0x000057c0


	//   ....[36]....
        /*034c*/ 	.word	0x000057e0


	//   ....[37]....
        /*0350*/ 	.word	0x000057f0


	//   ....[38]....
        /*0354*/ 	.word	0x00005800


	//   ....[39]....
        /*0358*/ 	.word	0x00005910


	//   ....[40]....
        /*035c*/ 	.word	0x00005920


	//   ....[41]....
        /*0360*/ 	.word	0x00005930


	//   ....[42]....
        /*0364*/ 	.word	0x00005940


	//   ....[43]....
        /*0368*/ 	.word	0x00005a50


	//   ....[44]....
        /*036c*/ 	.word	0x00005a70


	//   ....[45]....
        /*0370*/ 	.word	0x00005a80


	//   ....[46]....
        /*0374*/ 	.word	0x00005a90


	//   ....[47]....
        /*0378*/ 	.word	0x00005ba0


	//   ....[48]....
        /*037c*/ 	.word	0x00005bb0


	//   ....[49]....
        /*0380*/ 	.word	0x00005bc0


	//   ....[50]....
        /*0384*/ 	.word	0x00005bd0


	//   ....[51]....
        /*0388*/ 	.word	0x00005ce0


	//   ....[52]....
        /*038c*/ 	.word	0x00005d00


	//   ....[53]....
        /*0390*/ 	.word	0x00005d10


	//   ....[54]....
        /*0394*/ 	.word	0x00005d20


	//   ....[55]....
        /*0398*/ 	.word	0x00005e20


	//   ....[56]....
        /*039c*/ 	.word	0x00005e30


	//   ....[57]....
        /*03a0*/ 	.word	0x00005e40


	//   ....[58]....
        /*03a4*/ 	.word	0x00005e50


	//   ....[59]....
        /*03a8*/ 	.word	0x00005e60


	//   ....[60]....
        /*03ac*/ 	.word	0x00005e70


	//   ....[61]....
        /*03b0*/ 	.word	0x00005e80


	//   ....[62]....
        /*03b4*/ 	.word	0x00005eb0


	//   ....[63]....
        /*03b8*/ 	.word	0x00005ee0


	//   ....[64]....
        /*03bc*/ 	.word	0x00005ef0


	//   ....[65]....
        /*03c0*/ 	.word	0x00005f00


	//   ....[66]....
        /*03c4*/ 	.word	0x00005f10


	//   ....[67]....
        /*03c8*/ 	.word	0x00007440


	//   ....[68]....
        /*03cc*/ 	.word	0x00007470


	//   ....[69]....
        /*03d0*/ 	.word	0x00007510


	//   ....[70]....
        /*03d4*/ 	.word	0x00007540


	//   ....[71]....
        /*03d8*/ 	.word	0x000076d0


	//   ....[72]....
        /*03dc*/ 	.word	0x00007700


	//   ....[73]....
        /*03e0*/ 	.word	0x00007730


	//   ....[74]....
        /*03e4*/ 	.word	0x00007760


	//   ....[75]....
        /*03e8*/ 	.word	0x00007800


	//   ....[76]....
        /*03ec*/ 	.word	0x00007830


	//   ....[77]....
        /*03f0*/ 	.word	0x00007860


	//   ....[78]....
        /*03f4*/ 	.word	0x000078a0


	//   ....[79]....
        /*03f8*/ 	.word	0x00007a10


	//   ....[80]....
        /*03fc*/ 	.word	0x00007a40


	//   ....[81]....
        /*0400*/ 	.word	0x00007a70


	//   ....[82]....
        /*0404*/ 	.word	0x00007aa0


	//   ....[83]....
        /*0408*/ 	.word	0x00007be0


	//   ....[84]....
        /*040c*/ 	.word	0x00007c40


	//   ....[85]....
        /*0410*/ 	.word	0x00007c70


	//   ....[86]....
        /*0414*/ 	.word	0x00007ca0


	//   ....[87]....
        /*0418*/ 	.word	0x00008440


	//   ....[88]....
        /*041c*/ 	.word	0x00008fc0


	//   ....[89]....
        /*0420*/ 	.word	0x00009590


	//   ....[90]....
        /*0424*/ 	.word	0x000095f0


	//   ....[91]....
        /*0428*/ 	.word	0x00009650


	//   ....[92]....
        /*042c*/ 	.word	0x00009670


	//   ....[93]....
        /*0430*/ 	.word	0x00009690


	//   ....[94]....
        /*0434*/ 	.word	0x00009750


	//   ....[95]....
        /*0438*/ 	.word	0x000097a0


	//   ....[96]....
        /*043c*/ 	.word	0x00009800


	//   ....[97]....
        /*0440*/ 	.word	0x00009820


	//   ....[98]....
        /*0444*/ 	.word	0x00009840


	//   ....[99]....
        /*0448*/ 	.word	0x00009eb0


	//   ....[100]....
        /*044c*/ 	.word	0x00009f30


	//   ....[101]....
        /*0450*/ 	.word	0x00009fa0


	//   ....[102]....
        /*0454*/ 	.word	0x0000a010


	//   ....[103]....
        /*0458*/ 	.word	0x0000a160


	//   ....[104]....
        /*045c*/ 	.word	0x0000a1d0


	//   ....[105]....
        /*0460*/ 	.word	0x0000a240


	//   ....[106]....
        /*0464*/ 	.word	0x0000a2b0


	//   ....[107]....
        /*0468*/ 	.word	0x0000a3d0


	//   ....[108]....
        /*046c*/ 	.word	0x0000a440


	//   ....[109]....
        /*0470*/ 	.word	0x0000a4b0


	//   ....[110]....
        /*0474*/ 	.word	0x0000a520


	//   ....[111]....
        /*0478*/ 	.word	0x0000a660


	//   ....[112]....
        /*047c*/ 	.word	0x0000a6d0


	//   ....[113]....
        /*0480*/ 	.word	0x0000a740


	//   ....[114]....
        /*0484*/ 	.word	0x0000a7b0


	//   ....[115]....
        /*0488*/ 	.word	0x0000a900


	//   ....[116]....
        /*048c*/ 	.word	0x0000a970


	//   ....[117]....
        /*0490*/ 	.word	0x0000a9e0


	//   ....[118]....
        /*0494*/ 	.word	0x0000aa50


	//   ....[119]....
        /*0498*/ 	.word	0x0000aab0


	//   ....[120]....
        /*049c*/ 	.word	0x0000ab20


	//   ....[121]....
        /*04a0*/ 	.word	0x0000ab90


	//   ....[122]....
        /*04a4*/ 	.word	0x0000ac00


	//   ....[123]....
        /*04a8*/ 	.word	0x0000ac80


	//   ....[124]....
        /*04ac*/ 	.word	0x0000acf0


	//   ....[125]....
        /*04b0*/ 	.word	0x0000ad60


	//   ....[126]....
        /*04b4*/ 	.word	0x0000add0


	//   ....[127]....
        /*04b8*/ 	.word	0x0000ae40


	//   ....[128]....
        /*04bc*/ 	.word	0x0000aec0


	//   ....[129]....
        /*04c0*/ 	.word	0x0000af30


	//   ....[130]....
        /*04c4*/ 	.word	0x0000afa0


	//   ....[131]....
        /*04c8*/ 	.word	0x0000b010


	//   ....[132]....
        /*04cc*/ 	.word	0x0000b080


	//   ....[133]....
        /*04d0*/ 	.word	0x0000b0f0


	//   ....[134]....
        /*04d4*/ 	.word	0x0000b160


	//   ....[135]....
        /*04d8*/ 	.word	0x0000b1d0


	//   ....[136]....
        /*04dc*/ 	.word	0x0000b250


	//   ....[137]....
        /*04e0*/ 	.word	0x0000b2c0


	//   ....[138]....
        /*04e4*/ 	.word	0x0000b330


	//   ....[139]....
        /*04e8*/ 	.word	0x0000b3a0


	//   ....[140]....
        /*04ec*/ 	.word	0x0000b410


	//   ....[141]....
        /*04f0*/ 	.word	0x0000b480


	//   ....[142]....
        /*04f4*/ 	.word	0x0000b4f0


	//   ....[143]....
        /*04f8*/ 	.word	0x0000b560


	//   ....[144]....
        /*04fc*/ 	.word	0x0000b5e0


	//   ....[145]....
        /*0500*/ 	.word	0x0000b650


	//   ....[146]....
        /*0504*/ 	.word	0x0000b6c0


	//   ....[147]....
        /*0508*/ 	.word	0x0000b730


	//   ....[148]....
        /*050c*/ 	.word	0x0000b7a0


	//   ....[149]....
        /*0510*/ 	.word	0x0000b810


	//   ....[150]....
        /*0514*/ 	.word	0x0000b880


	//   ....[151]....
        /*0518*/ 	.word	0x0000b8f0


	//   ....[152]....
        /*051c*/ 	.word	0x0000b960


	//   ....[153]....
        /*0520*/ 	.word	0x0000b9d0


	//   ....[154]....
        /*0524*/ 	.word	0x0000ba40


	//   ....[155]....
        /*0528*/ 	.word	0x0000bb10


	//   ....[156]....
        /*052c*/ 	.word	0x0000bb80


	//   ....[157]....
        /*0530*/ 	.word	0x0000bbf0


	//   ....[158]....
        /*0534*/ 	.word	0x0000bc60


	//----- nvinfo : EIATTR_EXIT_INSTR_OFFSETS
	.align		4
.L_1919:
        /*0538*/ 	.byte	0x04, 0x1c
        /*053a*/ 	.short	(.L_1921 - .L_1920)


	//   ....[0]....
.L_1920:
        /*053c*/ 	.word	0x00009910


	//   ....[1]....
        /*0540*/ 	.word	0x00009e50


	//----- nvinfo : EIATTR_MAX_THREADS
	.align		4
.L_1921:
        /*0544*/ 	.byte	0x04, 0x05
        /*0546*/ 	.short	(.L_1923 - .L_1922)
.L_1922:
        /*0548*/ 	.word	0x00000040
        /*054c*/ 	.word	0x00000001
        /*0550*/ 	.word	0x00000001


	//----- nvinfo : EIATTR_CRS_STACK_SIZE
	.align		4
.L_1923:
        /*0554*/ 	.byte	0x04, 0x1e
        /*0556*/ 	.short	(.L_1925 - .L_1924)
.L_1924:
        /*0558*/ 	.word	0x00000000
.L_1925:


//--------------------- .nv.info._Z25selective_scan_bwd_kernelI32Selective_Scan_bwd_kernel_traitsILi64ELi16ELb0ELb0ELb0ELb0ELb1EN3c108BFloat16ENS1_7complexIfEEEEv12SSMParamsBwd --------------------------
	.section	.nv.info._Z25selective_scan_bwd_kernelI32Selective_Scan_bwd_kernel_traitsILi64ELi16ELb0ELb0ELb0ELb0ELb1EN3c108BFloat16ENS1_7complexIfEEEEv12SSMParamsBwd,"",@"SHT_CUDA_INFO"
	.sectionflags	@""
	.align	4


	//----- nvinfo : EIATTR_CUDA_API_VERSION
	.align		4
        /*0000*/ 	.byte	0x04, 0x37
        /*0002*/ 	.short	(.L_1927 - .L_1926)
.L_1926:
        /*0004*/ 	.word	0x00000082


	//----- nvinfo : EIATTR_SW2861232_WAR
	.align		4
.L_1927:
        /*0008*/ 	.byte	0x01, 0x35
	.zero		2


	//----- nvinfo : EIATTR_PARAM_CBANK
	.align		4
        /*000c*/ 	.byte	0x04, 0x0a
        /*000e*/ 	.short	(.L_1929 - .L_1928)
	.align		4
.L_1928:
        /*0010*/ 	.word	index@(.nv.constant0._Z25selective_scan_bwd_kernelI32Selective_Scan_bwd_kernel_traitsILi64ELi16ELb0ELb0ELb0ELb0ELb1EN3c108BFloat16ENS1_7complexIfEEEEv12SSMParamsBwd)
        /*0014*/ 	.short	0x0160
        /*0016*/ 	.short	0x01f0


	//----- nvinfo : EIATTR_CBANK_PARAM_SIZE
	.align		4
.L_1929:
        /*0018*/ 	.byte	0x03, 0x19
        /*001a*/ 	.short	0x01f0


	//----- nvinfo : EIATTR_KPARAM_INFO
	.align		4
        /*001c*/ 	.byte	0x04, 0x17
        /*001e*/ 	.short	(.L_1931 - .L_1930)
.L_1930:
        /*0020*/ 	.word	0x00000000
        /*0024*/ 	.short	0x0000
        /*0026*/ 	.short	0x0000
        /*0028*/ 	.byte	0x00, 0xf0, 0xc1, 0x07


	//----- nvinfo : EIATTR_MAXREG_COUNT
	.align		4
.L_1931:
        /*002c*/ 	.byte	0x03, 0x1b
        /*002e*/ 	.short	0x00ff


	//----- nvinfo : EIATTR_NUM_BARRIERS
	.align		4
        /*0030*/ 	.byte	0x02, 0x4c
        /*0032*/ 	.byte	0x01
	.zero		1


	//----- nvinfo : EIATTR_MERCURY_ISA_VERSION
	.align		4
        /*0034*/ 	.byte	0x03, 0x5f
        /*0036*/ 	.short	0x0000


	//----- nvinfo : EIATTR_COOP_GROUP_MASK_REGIDS
	.align		4
        /*0038*/ 	.byte	0x04, 0x29
        /*003a*/ 	.short	(.L_1933 - .L_1932)


	//   ....[0]....
.L_1932:
        /*003c*/ 	.word	0xffffffff


	//   ....[1]....
        /*0040*/ 	.word	0xffffffff


	//   ....[2]....
        /*0044*/ 	.word	0xffffffff


	//   ....[3]....
        /*0048*/ 	.word	0xffffffff


	//   ....[4]....
        /*004c*/ 	.word	0xffffffff


	//   ....[5]....
        /*0050*/ 	.word	0xffffffff


	//   ....[6]....
        /*0054*/ 	.word	0xffffffff


	//   ....[7]....
        /*0058*/ 	.word	0xffffffff


	//   ....[8]....
        /*005c*/ 	.word	0xffffffff


	//   ....[9]....
        /*0060*/ 	.word	0xffffffff


	//   ....[10]....
        /*0064*/ 	.word	0xffffffff


	//   ....[11]....
        /*0068*/ 	.word	0xffffffff


	//   ....[12]....
        /*006c*/ 	.word	0xffffffff


	//   ....[13]....
        /*0070*/ 	.word	0xffffffff


	//   ....[14]....
        /*0074*/ 	.word	0xffffffff


	//   ....[15]....
        /*0078*/ 	.word	0xffffffff


	//   ....[16]....
        /*007c*/ 	.word	0xffffffff


	//   ....[17]....
        /*0080*/ 	.word	0xffffffff


	//   ....[18]....
        /*0084*/ 	.word	0xffffffff


	//   ....[19]....
        /*0088*/ 	.word	0xffffffff


	//   ....[20]....
        /*008c*/ 	.word	0xffffffff


	//   ....[21]....
        /*0090*/ 	.word	0xffffffff


	//   ....[22]....
        /*0094*/ 	.word	0xffffffff


	//   ....[23]....
        /*0098*/ 	.word	0xffffffff


	//   ....[24]....
        /*009c*/ 	.word	0xffffffff


	//   ....[25]....
        /*00a0*/ 	.word	0xffffffff


	//   ....[26]....
        /*00a4*/ 	.word	0xffffffff


	//   ....[27]....
        /*00a8*/ 	.word	0xffffffff


	//   ....[28]....
        /*00ac*/ 	.word	0xffffffff


	//   ....[29]....
        /*00b0*/ 	.word	0xffffffff


	//   ....[30]....
        /*00b4*/ 	.word	0xffffffff


	//   ....[31]....
        /*00b8*/ 	.word	0xffffffff


	//   ....[32]....
        /*00bc*/ 	.word	0xffffffff


	//   ....[33]....
        /*00c0*/ 	.word	0xffffffff


	//   ....[34]....
        /*00c4*/ 	.word	0xffffffff


	//   ....[35]....
        /*00c8*/ 	.word	0xffffffff


	//   ....[36]....
        /*00cc*/ 	.word	0xffffffff


	//   ....[37]....
        /*00d0*/ 	.word	0xffffffff


	//   ....[38]....
        /*00d4*/ 	.word	0xffffffff


	//   ....[39]....
        /*00d8*/ 	.word	0xffffffff


	//   ....[40]....
        /*00dc*/ 	.word	0xffffffff


	//   ....[41]....
        /*00e0*/ 	.word	0xffffffff


	//   ....[42]....
        /*00e4*/ 	.word	0xffffffff


	//   ....[43]....
        /*00e8*/ 	.word	0xffffffff


	//   ....[44]....
        /*00ec*/ 	.word	0xffffffff


	//   ....[45]....
        /*00f0*/ 	.word	0xffffffff


	//   ....[46]....
        /*00f4*/ 	.word	0xffffffff


	//   ....[47]....
        /*00f8*/ 	.word	0xffffffff


	//   ....[48]....
        /*00fc*/ 	.word	0xffffffff


	//   ....[49]....
        /*0100*/ 	.word	0xffffffff


	//   ....[50]....
        /*0104*/ 	.word	0xffffffff


	//   ....[51]....
        /*0108*/ 	.word	0xffffffff


	//   ....[52]....
        /*010c*/ 	.word	0xffffffff


	//   ....[53]....
        /*0110*/ 	.word	0xffffffff


	//   ....[54]....
        /*0114*/ 	.word	0xffffffff


	//   ....[55]....
        /*0118*/ 	.word	0xffffffff


	//   ....[56]....
        /*011c*/ 	.word	0xffffffff


	//   ....[57]....
        /*0120*/ 	.word	0xffffffff


	//   ....[58]....
        /*0124*/ 	.word	0xffffffff


	//   ....[59]....
        /*0128*/ 	.word	0xffffffff


	//   ....[60]....
        /*012c*/ 	.word	0xffffffff


	//   ....[61]....
        /*0130*/ 	.word	0xffffffff


	//   ....[62]....
        /*0134*/ 	.word	0xffffffff


	//   ....[63]....
        /*0138*/ 	.word	0xffffffff


	//   ....[64]....
        /*013c*/ 	.word	0xffffffff


	//   ....[65]....
        /*0140*/ 	.word	0xffffffff


	//   ....[66]....
        /*0144*/ 	.word	0xffffffff


	//   ....[67]....
        /*0148*/ 	.word	0xffffffff


	//   ....[68]....
        /*014c*/ 	.word	0xffffffff


	//   ....[69]....
        /*0150*/ 	.word	0xffffffff


	//   ....[70]....
        /*0154*/ 	.word	0xffffffff


	//   ....[71]....
        /*0158*/ 	.word	0xffffffff


	//   ....[72]....
        /*015c*/ 	.word	0xffffffff


	//   ....[73]....
        /*0160*/ 	.word	0xffffffff


	//   ....[74]....
        /*0164*/ 	.word	0xffffffff


	//   ....[75]....
        /*0168*/ 	.word	0xffffffff


	//   ....[76]....
        /*016c*/ 	.word	0xffffffff


	//   ....[77]....
        /*0170*/ 	.word	0xffffffff


	//   ....[78]....
        /*0174*/ 	.word	0xffffffff


	//   ....[79]....
        /*0178*/ 	.word	0xffffffff


	//   ....[80]....
        /*017c*/ 	.word	0xffffffff


	//   ....[81]....
        /*0180*/ 	.word	0xffffffff


	//   ....[82]....
        /*0184*/ 	.word	0xffffffff


	//   ....[83]....
        /*0188*/ 	.word	0xffffffff


	//   ....[84]....
        /*018c*/ 	.word	0xffffffff


	//   ....[85]....
        /*0190*/ 	.word	0xffffffff


	//   ....[86]....
        /*0194*/ 	.word	0xffffffff


	//   ....[87]....
        /*0198*/ 	.word	0xffffffff


	//   ....[88]....
        /*019c*/ 	.word	0xffffffff


	//   ....[89]....
        /*01a0*/ 	.word	0xffffffff


	//   ....[90]....
        /*01a4*/ 	.word	0xffffffff


	//   ....[91]....
        /*01a8*/ 	.word	0xffffffff


	//   ....[92]....
        /*01ac*/ 	.word	0xffffffff


	//   ....[93]....
        /*01b0*/ 	.word	0xffffffff


	//   ....[94]....
        /*01b4*/ 	.word	0xffffffff


	//   ....[95]....
        /*01b8*/ 	.word	0xffffffff


	//   ....[96]....
        /*01bc*/ 	.word	0xffffffff


	//   ....[97]....
        /*01c0*/ 	.word	0xffffffff


	//   ....[98]....
        /*01c4*/ 	.word	0xffffffff


	//   ....[99]....
        /*01c8*/ 	.word	0xffffffff


	//   ....[100]....
        /*01cc*/ 	.word	0xffffffff


	//   ....[101]....
        /*01d0*/ 	.word	0xffffffff


	//   ....[102]....
        /*01d4*/ 	.word	0xffffffff


	//   ....[103]....
        /*01d8*/ 	.word	0xffffffff


	//   ....[104]....
        /*01dc*/ 	.word	0xffffffff


	//   ....[105]....
        /*01e0*/ 	.word	0xffffffff


	//   ....[106]....
        /*01e4*/ 	.word	0xffffffff


	//   ....[107]....
        /*01e8*/ 	.word	0xffffffff


	//   ....[108]....
        /*01ec*/ 	.word	0xffffffff


	//   ....[109]....
        /*01f0*/ 	.word	0xffffffff


	//   ....[110]....
        /*01f4*/ 	.word	0xffffffff


	//   ....[111]....
        /*01f8*/ 	.word	0xffffffff


	//   ....[112]....
        /*01fc*/ 	.word	0xffffffff


	//   ....[113]....
        /*0200*/ 	.word	0xffffffff


	//   ....[114]....
        /*0204*/ 	.word	0xffffffff


	//   ....[115]....
        /*0208*/ 	.word	0xffffffff


	//   ....[116]....
        /*020c*/ 	.word	0xffffffff


	//   ....[117]....
        /*0210*/ 	.word	0xffffffff


	//   ....[118]....
        /*0214*/ 	.word	0xffffffff


	//   ....[119]....
        /*0218*/ 	.word	0xffffffff


	//   ....[120]....
        /*021c*/ 	.word	0xffffffff


	//   ....[121]....
        /*0220*/ 	.word	0xffffffff


	//   ....[122]....
        /*0224*/ 	.word	0xffffffff


	//   ....[123]....
        /*0228*/ 	.word	0xffffffff


	//   ....[124]....
        /*022c*/ 	.word	0xffffffff


	//   ....[125]....
        /*0230*/ 	.word	0xffffffff


	//   ....[126]....
        /*0234*/ 	.word	0xffffffff


	//   ....[127]....
        /*0238*/ 	.word	0xffffffff


	//   ....[128]....
        /*023c*/ 	.word	0xffffffff


	//   ....[129]....
        /*0240*/ 	.word	0xffffffff


	//   ....[130]....
        /*0244*/ 	.word	0xffffffff


	//   ....[131]....
        /*0248*/ 	.word	0xffffffff


	//   ....[132]....
        /*024c*/ 	.word	0xffffffff


	//   ....[133]....
        /*0250*/ 	.word	0xffffffff


	//   ....[134]....
        /*0254*/ 	.word	0xffffffff


	//   ....[135]....
        /*0258*/ 	.word	0xffffffff


	//   ....[136]....
        /*025c*/ 	.word	0xffffffff


	//   ....[137]....
        /*0260*/ 	.word	0xffffffff


	//   ....[138]....
        /*0264*/ 	.word	0xffffffff


	//   ....[139]....
        /*0268*/ 	.word	0xffffffff


	//   ....[140]....
        /*026c*/ 	.word	0xffffffff


	//   ....[141]....
        /*0270*/ 	.word	0xffffffff


	//   ....[142]....
        /*0274*/ 	.word	0xffffffff


	//   ....[143]....
        /*0278*/ 	.word	0xffffffff


	//   ....[144]....
        /*027c*/ 	.word	0xffffffff


	//   ....[145]....
        /*0280*/ 	.word	0xffffffff


	//   ....[146]....
        /*0284*/ 	.word	0xffffffff


	//   ....[147]....
        /*0288*/ 	.word	0xffffffff


	//   ....[148]....
        /*028c*/ 	.word	0xffffffff


	//   ....[149]....
        /*0290*/ 	.word	0xffffffff


	//   ....[150]....
        /*0294*/ 	.word	0xffffffff


	//   ....[151]....
        /*0298*/ 	.word	0xffffffff


	//   ....[152]....
        /*029c*/ 	.word	0xffffffff


	//   ....[153]....
        /*02a0*/ 	.word	0xffffffff


	//   ....[154]....
        /*02a4*/ 	.word	0xffffffff


	//   ....[155]....
        /*02a8*/ 	.word	0xffffffff


	//   ....[156]....
        /*02ac*/ 	.word	0xffffffff


	//   ....[157]....
        /*02b0*/ 	.word	0xffffffff


	//   ....[158]....
        /*02b4*/ 	.word	0xffffffff


	//   ....[159]....
        /*02b8*/ 	.word	0xffffffff


	//   ....[160]....
        /*02bc*/ 	.word	0xffffffff


	//   ....[161]....
        /*02c0*/ 	.word	0xffffffff


	//   ....[162]....
        /*02c4*/ 	.word	0xffffffff


	//----- nvinfo : EIATTR_COOP_GROUP_INSTR_OFFSETS
	.align		4
.L_1933:
        /*02c8*/ 	.byte	0x04, 0x28
        /*02ca*/ 	.short	(.L_1935 - .L_1934)


	//   ....[0]....
.L_1934:
        /*02cc*/ 	.word	0x00000f40


	//   ....[1]....
        /*02d0*/ 	.word	0x00001580


	//   ....[2]....
        /*02d4*/ 	.word	0x00001ce0


	//   ....[3]....
        /*02d8*/ 	.word	0x00002230


	//   ....[4]....
        /*02dc*/ 	.word	0x00002900


	//   ....[5]....
        /*02e0*/ 	.word	0x00003550


	//   ....[6]....
        /*02e4*/ 	.word	0x000041b0


	//   ....[7]....
        /*02e8*/ 	.word	0x00006680


	//   ....[8]....
        /*02ec*/ 	.word	0x000066a0


	//   ....[9]....
        /*02f0*/ 	.word	0x000066d0


	//   ....[10]....
        /*02f4*/ 	.word	0x000066e0


	//   ....[11]....
        /*02f8*/ 	.word	0x00006790


	//   ....[12]....
        /*02fc*/ 	.word	0x000067b0


	//   ....[13]....
        /*0300*/ 	.word	0x000067c0


	//   ....[14]....
        /*0304*/ 	.word	0x000067d0


	//   ....[15]....
        /*0308*/ 	.word	0x00006890


	//   ....[16]....
        /*030c*/ 	.word	0x000068b0


	//   ....[17]....
        /*0310*/ 	.word	0x000068c0


	//   ....[18]....
        /*0314*/ 	.word	0x000068d0


	//   ....[19]....
        /*0318*/ 	.word	0x00006990


	//   ....[20]....
        /*031c*/ 	.word	0x000069b0


	//   ....[21]....
        /*0320*/ 	.word	0x000069c0


	//   ....[22]....
        /*0324*/ 	.word	0x000069d0


	//   ....[23]....
        /*0328*/ 	.word	0x00006a90


	//   ....[24]....
        /*032c*/ 	.word	0x00006ab0


	//   ....[25]....
        /*0330*/ 	.word	0x00006ac0


	//   ....[26]....
        /*0334*/ 	.word	0x00006ad0


	//   ....[27]....
        /*0338*/ 	.word	0x00006c10


	//   ....[28]....
        /*033c*/ 	.word	0x00006c80


	//   ....[29]....
        /*0340*/ 	.word	0x00006cf0


	//   ....[30]....
        /*0344*/ 	.word	0x00006d60


	//   ....[31]....
        /*0348*/ 	.word	0x00006d80


	//   ....[32]....
        /*034c*/ 	.word	0x00006d90


	//   ....[33]....
        /*0350*/ 	.word	0x00006da0


	//   ....[34]....
        /*0354*/ 	.word	0x00006db0


	//   ....[35]....
        /*0358*/ 	.word	0x00006dc0


	//   ....[36]....
        /*035c*/ 	.word	0x00006dd0


	//   ....[37]....
        /*0360*/ 	.word	0x00006de0


	//   ....[38]....
        /*0364*/ 	.word	0x00006df0


	//   ....[39]....
        /*0368*/ 	.word	0x000080b0


	//   ....[40]....
        /*036c*/ 	.word	0x000080d0


	//   ....[41]....
        /*0370*/ 	.word	0x000080e0


	//   ....[42]....
        /*0374*/ 	.word	0x000080f0


	//   ....[43]....
        /*0378*/ 	.word	0x00008200


	//   ....[44]....
        /*037c*/ 	.word	0x00008210


	//   ....[45]....
        /*0380*/ 	.word	0x00008220


	//   ....[46]....
        /*0384*/ 	.word	0x00008230


	//   ....[47]....
        /*0388*/ 	.word	0x00008340


	//   ....[48]....
        /*038c*/ 	.word	0x00008360


	//   ....[49]....
        /*0390*/ 	.word	0x00008370


	//   ....[50]....
        /*0394*/ 	.word	0x00008380


	//   ....[51]....
        /*0398*/ 	.word	0x00008490


	//   ....[52]....
        /*039c*/ 	.word	0x000084a0


	//   ....[53]....
        /*03a0*/ 	.word	0x000084b0


	//   ....[54]....
        /*03a4*/ 	.word	0x000084c0


	//   ....[55]....
        /*03a8*/ 	.word	0x000085d0


	//   ....[56]....
        /*03ac*/ 	.word	0x000085f0


	//   ....[57]....
        /*03b0*/ 	.word	0x00008600


	//   ....[58]....
        /*03b4*/ 	.word	0x00008610


	//   ....[59]....
        /*03b8*/ 	.word	0x00008710


	//   ....[60]....
        /*03bc*/ 	.word	0x00008720


	//   ....[61]....
        /*03c0*/ 	.word	0x00008730


	//   ....[62]....
        /*03c4*/ 	.word	0x00008740


	//   ....[63]....
        /*03c8*/ 	.word	0x00008750


	//   ....[64]....
        /*03cc*/ 	.word	0x00008760


	//   ....[65]....
        /*03d0*/ 	.word	0x00008770


	//   ....[66]....
        /*03d4*/ 	.word	0x000087a0


	//   ....[67]....
        /*03d8*/ 	.word	0x000087c0


	//   ....[68]....
        /*03dc*/ 	.word	0x000087d0


	//   ....[69]....
        /*03e0*/ 	.word	0x000087e0


	//   ....[70]....
        /*03e4*/ 	.word	0x00008810


	//   ....[71]....
        /*03e8*/ 	.word	0x00009db0


	//   ....[72]....
        /*03ec*/ 	.word	0x00009e10


	//   ....[73]....
        /*03f0*/ 	.word	0x00009e60


	//   ....[74]....
        /*03f4*/ 	.word	0x00009e90


	//   ....[75]....
        /*03f8*/ 	.word	0x00009f80


	//   ....[76]....
        /*03fc*/ 	.word	0x00009fc0


	//   ....[77]....
        /*0400*/ 	.word	0x00009ff0


	//   ....[78]....
        /*0404*/ 	.word	0x0000a020


	//   ....[79]....
        /*0408*/ 	.word	0x0000a0c0


	//   ....[80]....
        /*040c*/ 	.word	0x0000a0f0


	//   ....[81]....
        /*0410*/ 	.word	0x0000a130


	//   ....[82]....
        /*0414*/ 	.word	0x0000a160


	//   ....[83]....
        /*0418*/ 	.word	0x0000a240


	//   ....[84]....
        /*041c*/ 	.word	0x0000a2d0


	//   ....[85]....
        /*0420*/ 	.word	0x0000a300


	//   ....[86]....
        /*0424*/ 	.word	0x0000a330


	//   ....[87]....
        /*0428*/ 	.word	0x0000a410


	//   ....[88]....
        /*042c*/ 	.word	0x0000a480


	//   ....[89]....
        /*0430*/ 	.word	0x0000a4c0


	//   ....[90]....
        /*0434*/ 	.word	0x0000a4f0


	//   ....[91]....
        /*0438*/ 	.word	0x0000acf0


	//   ....[92]....
        /*043c*/ 	.word	0x0000b890


	//   ....[93]....
        /*0440*/ 	.word	0x0000be60


	//   ....[94]....
        /*0444*/ 	.word	0x0000bec0


	//   ....[95]....
        /*0448*/ 	.word	0x0000bf20


	//   ....[96]....
        /*044c*/ 	.word	0x0000bf40


	//   ....[97]....
        /*0450*/ 	.word	0x0000bf60


	//   ....[98]....
        /*0454*/ 	.word	0x0000c020


	//   ....[99]....
        /*0458*/ 	.word	0x0000c070


	//   ....[100]....
        /*045c*/ 	.word	0x0000c0d0


	//   ....[101]....
        /*0460*/ 	.word	0x0000c0f0


	//   ....[102]....
        /*0464*/ 	.word	0x0000c110


	//   ....[103]....
        /*0468*/ 	.word	0x0000c780


	//   ....[104]....
        /*046c*/ 	.word	0x0000c800


	//   ....[105]....
        /*0470*/ 	.word	0x0000c870


	//   ....[106]....
        /*0474*/ 	.word	0x0000c8e0


	//   ....[107]....
        /*0478*/ 	.word	0x0000ca30


	//   ....[108]....
        /*047c*/ 	.word	0x0000caa0


	//   ....[109]....
        /*0480*/ 	.word	0x0000cb10


	//   ....[110]....
        /*0484*/ 	.word	0x0000cb80


	//   ....[111]....
        /*0488*/ 	.word	0x0000cca0


	//   ....[112]....
        /*048c*/ 	.word	0x0000cd10


	//   ....[113]....
        /*0490*/ 	.word	0x0000cd80


	//   ....[114]....
        /*0494*/ 	.word	0x0000cdf0


	//   ....[115]....
        /*0498*/ 	.word	0x0000cf10


	//   ....[116]....
        /*049c*/ 	.word	0x0000cf80


	//   ....[117]....
        /*04a0*/ 	.word	0x0000cff0


	//   ....[118]....
        /*04a4*/ 	.word	0x0000d060


	//   ....[119]....
        /*04a8*/ 	.word	0x0000d1a0


	//   ....[120]....
        /*04ac*/ 	.word	0x0000d210


	//   ....[121]....
        /*04b0*/ 	.word	0x0000d280


	//   ....[122]....
        /*04b4*/ 	.word	0x0000d2f0


	//   ....[123]....
        /*04b8*/ 	.word	0x0000d350


	//   ....[124]....
        /*04bc*/ 	.word	0x0000d3c0


	//   ....[125]....
        /*04c0*/ 	.word	0x0000d430


	//   ....[126]....
        /*04c4*/ 	.word	0x0000d4a0


	//   ....[127]....
        /*04c8*/ 	.word	0x0000d530


	//   ....[128]....
        /*04cc*/ 	.word	0x0000d5a0


	//   ....[129]....
        /*04d0*/ 	.word	0x0000d610


	//   ....[130]....
        /*04d4*/ 	.word	0x0000d680


	//   ....[131]....
        /*04d8*/ 	.word	0x0000d6f0


	//   ....[132]....
        /*04dc*/ 	.word	0x0000d770


	//   ....[133]....
        /*04e0*/ 	.word	0x0000d7e0


	//   ....[134]....
        /*04e4*/ 	.word	0x0000d850


	//   ....[135]....
        /*04e8*/ 	.word	0x0000d8c0


	//   ....[136]....
        /*04ec*/ 	.word	0x0000d930


	//   ....[137]....
        /*04f0*/ 	.word	0x0000d9a0


	//   ....[138]....
        /*04f4*/ 	.word	0x0000da10


	//   ....[139]....
        /*04f8*/ 	.word	0x0000da80


	//   ....[140]....
        /*04fc*/ 	.word	0x0000db00


	//   ....[141]....
        /*0500*/ 	.word	0x0000db70


	//   ....[142]....
        /*0504*/ 	.word	0x0000dbe0


	//   ....[143]....
        /*0508*/ 	.word	0x0000dc50


	//   ....[144]....
        /*050c*/ 	.word	0x0000dcc0


	//   ....[145]....
        /*0510*/ 	.word	0x0000dd30


	//   ....[146]....
        /*0514*/ 	.word	0x0000dda0


	//   ....[147]....
        /*0518*/ 	.word	0x0000de10


	//   ....[148]....
        /*051c*/ 	.word	0x0000de90


	//   ....[149]....
        /*0520*/ 	.word	0x0000df00


	//   ....[150]....
        /*0524*/ 	.word	0x0000df70


	//   ....[151]....
        /*0528*/ 	.word	0x0000dfe0


	//   ....[152]....
        /*052c*/ 	.word	0x0000e050


	//   ....[153]....
        /*0530*/ 	.word	0x0000e0c0


	//   ....[154]....
        /*0534*/ 	.word	0x0000e130


	//   ....[155]....
        /*0538*/ 	.word	0x0000e1a0


	//   ....[156]....
        /*053c*/ 	.word	0x0000e210


	//   ....[157]....
        /*0540*/ 	.word	0x0000e280


	//   ....[158]....
        /*0544*/ 	.word	0x0000e2f0


	//   ....[159]....
        /*0548*/ 	.word	0x0000e3c0


	//   ....[160]....
        /*054c*/ 	.word	0x0000e430


	//   ....[161]....
        /*0550*/ 	.word	0x0000e4a0


	//   ....[162]....
        /*0554*/ 	.word	0x0000e510


	//----- nvinfo : EIATTR_EXIT_INSTR_OFFSETS
	.align		4
.L_1935:
        /*0558*/ 	.byte	0x04, 0x1c
        /*055a*/ 	.short	(.L_1937 - .L_1936)


	//   ....[0]....
.L_1936:
        /*055c*/ 	.word	0x0000c1e0


	//   ....[1]....
        /*0560*/ 	.word	0x0000c720


	//----- nvinfo : EIATTR_MAX_THREADS
	.align		4
.L_1937:
        /*0564*/ 	.byte	0x04, 0x05
        /*0566*/ 	.short	(.L_1939 - .L_1938)
.L_1938:
        /*0568*/ 	.word	0x00000040
        /*056c*/ 	.word	0x00000001
        /*0570*/ 	.word	0x00000001


	//----- nvinfo : EIATTR_CRS_STACK_SIZE
	.align		4
.L_1939:
        /*0574*/ 	.byte	0x04, 0x1e
        /*0576*/ 	.short	(.L_1941 - .L_1940)
.L_1940:
        /*0578*/ 	.word	0x00000000
.L_1941:


//--------------------- .nv.info._Z25selective_scan_bwd_kernelI32Selective_Scan_bwd_kernel_traitsILi64ELi16ELb0ELb0ELb0ELb1ELb0EN3c108BFloat16ENS1_7complexIfEEEEv12SSMParamsBwd --------------------------
	.section	.nv.info._Z25selective_scan_bwd_kernelI32Selective_Scan_bwd_kernel_traitsILi64ELi16ELb0ELb0ELb0ELb1ELb0EN3c108BFloat16ENS1_7complexIfEEEEv12SSMParamsBwd,"",@"SHT_CUDA_INFO"
	.sectionflags	@""
	.align	4


	//----- nvinfo : EIATTR_CUDA_API_VERSION
	.align		4
        /*0000*/ 	.byte	0x04, 0x37
        /*0002*/ 	.short	(.L_1943 - .L_1942)
.L_1942:
        /*0004*/ 	.word	0x00000082


	//----- nvinfo : EIATTR_SW2861232_WAR
	.align		4
.L_1943:
        /*0008*/ 	.byte	0x01, 0x35
	.zero		2


	//----- nvinfo : EIATTR_PARAM_CBANK
	.align		4
        /*000c*/ 	.byte	0x04, 0x0a
        /*000e*/ 	.short	(.L_1945 - .L_1944)
	.align		4
.L_1944:
        /*0010*/ 	.word	index@(.nv.constant0._Z25selective_scan_bwd_kernelI32Selective_Scan_bwd_kernel_traitsILi64ELi16ELb0ELb0ELb0ELb1ELb0EN3c108BFloat16ENS1_7complexIfEEEEv12SSMParamsBwd)
        /*0014*/ 	.short	0x0160
        /*0016*/ 	.short	0x01f0


	//----- nvinfo : EIATTR_CBANK_PARAM_SIZE
	.align		4
.L_1945:
        /*0018*/ 	.byte	0x03, 0x19
        /*001a*/ 	.short	0x01f0


	//----- nvinfo : EIATTR_KPARAM_INFO
	.align		4
        /*001c*/ 	.byte	0x04, 0x17
        /*001e*/ 	.short	(.L_1947 - .L_1946)
.L_1946:
        /*0020*/ 	.word	0x00000000
        /*0024*/ 	.short	0x0000
        /*0026*/ 	.short	0x0000
        /*0028*/ 	.byte	0x00, 0xf0, 0xc1, 0x07


	//----- nvinfo : EIATTR_MAXREG_COUNT
	.align		4
.L_1947:
        /*002c*/ 	.byte	0x03, 0x1b
        /*002e*/ 	.short	0x00ff


	//----- nvinfo : EIATTR_NUM_BARRIERS
	.align		4
        /*0030*/ 	.byte	0x02, 0x4c
        /*0032*/ 	.byte	0x01
	.zero		1


	//----- nvinfo : EIATTR_MERCURY_ISA_VERSION
	.align		4
        /*0034*/ 	.byte	0x03, 0x5f
        /*0036*/ 	.short	0x0000


	//----- nvinfo : EIATTR_COOP_GROUP_MASK_REGIDS
	.align		4
        /*0038*/ 	.byte	0x04, 0x29
        /*003a*/ 	.short	(.L_1949 - .L_1948)


	//   ....[0]....
.L_1948:
        /*003c*/ 	.word	0xffffffff


	//   ....[1]....
        /*0040*/ 	.word	0xffffffff


	//   ....[2]....
        /*0044*/ 	.word	0xffffffff


	//   ....[3]....
        /*0048*/ 	.word	0xffffffff


	//   ....[4]....
        /*004c*/ 	.word	0xffffffff


	//   ....[5]....
        /*0050*/ 	.word	0xffffffff


	//   ....[6]....
        /*0054*/ 	.word	0xffffffff


	//   ....[7]....
        /*0058*/ 	.word	0xffffffff


	//   ....[8]....
        /*005c*/ 	.word	0xffffffff


	//   ....[9]....
        /*0060*/ 	.word	0xffffffff


	//   ....[10]....
        /*0064*/ 	.word	0xffffffff


	//   ....[11]....
        /*0068*/ 	.word	0xffffffff


	//   ....[12]....
        /*006c*/ 	.word	0xffffffff


	//   ....[13]....
        /*0070*/ 	.word	0xffffffff


	//   ....[14]....
        /*0074*/ 	.word	0xffffffff


	//   ....[15]....
        /*0078*/ 	.word	0xffffffff


	//   ....[16]....
        /*007c*/ 	.word	0xffffffff


	//   ....[17]....
        /*0080*/ 	.word	0xffffffff


	//   ....[18]....
        /*0084*/ 	.word	0xffffffff


	//   ....[19]....
        /*0088*/ 	.word	0xffffffff


	//   ....[20]....
        /*008c*/ 	.word	0xffffffff


	//   ....[21]....
        /*0090*/ 	.word	0xffffffff


	//   ....[22]....
        /*0094*/ 	.word	0xffffffff


	//   ....[23]....
        /*0098*/ 	.word	0xffffffff


	//   ....[24]....
        /*009c*/ 	.word	0xffffffff


	//   ....[25]....
        /*00a0*/ 	.word	0xffffffff


	//   ....[26]....
        /*00a4*/ 	.word	0xffffffff


	//   ....[27]....
        /*00a8*/ 	.word	0xffffffff


	//   ....[28]....
        /*00ac*/ 	.word	0xffffffff


	//   ....[29]....
        /*00b0*/ 	.word	0xffffffff


	//   ....[30]....
        /*00b4*/ 	.word	0xffffffff


	//   ....[31]....
        /*00b8*/ 	.word	0xffffffff


	//   ....[32]....
        /*00bc*/ 	.word	0xffffffff


	//   ....[33]....
        /*00c0*/ 	.word	0xffffffff


	//   ....[34]....
        /*00c4*/ 	.word	0xffffffff


	//   ....[35]....
        /*00c8*/ 	.word	0xffffffff


	//   ....[36]....
        /*00cc*/ 	.word	0xffffffff


	//   ....[37]....
        /*00d0*/ 	.word	0xffffffff


	//   ....[38]....
        /*00d4*/ 	.word	0xffffffff


	//   ....[39]....
        /*00d8*/ 	.word	0xffffffff


	//   ....[40]....
        /*00dc*/ 	.word	0xffffffff


	//   ....[41]....
        /*00e0*/ 	.word	0xffffffff


	//   ....[42]....
        /*00e4*/ 	.word	0xffffffff


	//   ....[43]....
        /*00e8*/ 	.word	0xffffffff


	//   ....[44]....
        /*00ec*/ 	.word	0xffffffff


	//   ....[45]....
        /*00f0*/ 	.word	0xffffffff


	//   ....[46]....
        /*00f4*/ 	.word	0xffffffff


	//   ....[47]....
        /*00f8*/ 	.word	0xffffffff


	//   ....[48]....
        /*00fc*/ 	.word	0xffffffff


	//   ....[49]....
        /*0100*/ 	.word	0xffffffff


	//   ....[50]....
        /*0104*/ 	.word	0xffffffff


	//   ....[51]....
        /*0108*/ 	.word	0xffffffff


	//   ....[52]....
        /*010c*/ 	.word	0xffffffff


	//   ....[53]....
        /*0110*/ 	.word	0xffffffff


	//   ....[54]....
        /*0114*/ 	.word	0xffffffff


	//   ....[55]....
        /*0118*/ 	.word	0xffffffff


	//   ....[56]....
        /*011c*/ 	.word	0xffffffff


	//   ....[57]....
        /*0120*/ 	.word	0xffffffff


	//   ....[58]....
        /*0124*/ 	.word	0xffffffff


	//   ....[59]....
        /*0128*/ 	.word	0xffffffff


	//   ....[60]....
        /*012c*/ 	.word	0xffffffff


	//   ....[61]....
        /*0130*/ 	.word	0xffffffff


	//   ....[62]....
        /*0134*/ 	.word	0xffffffff


	//   ....[63]....
        /*0138*/ 	.word	0xffffffff


	//   ....[64]....
        /*013c*/ 	.word	0xffffffff


	//   ....[65]....
        /*0140*/ 	.word	0xffffffff


	//   ....[66]....
        /*0144*/ 	.word	0xffffffff


	//   ....[67]....
        /*0148*/ 	.word	0xffffffff


	//   ....[68]....
        /*014c*/ 	.word	0xffffffff


	//   ....[69]....
        /*0150*/ 	.word	0xffffffff


	//   ....[70]....
        /*0154*/ 	.word	0xffffffff


	//   ....[71]....
        /*0158*/ 	.word	0xffffffff


	//   ....[72]....
        /*015c*/ 	.word	0xffffffff


	//   ....[73]....
        /*0160*/ 	.word	0xffffffff


	//   ....[74]....
        /*0164*/ 	.word	0xffffffff


	//   ....[75]....
        /*0168*/ 	.word	0xffffffff


	//   ....[76]....
        /*016c*/ 	.word	0xffffffff


	//   ....[77]....
        /*0170*/ 	.word	0xffffffff


	//   ....[78]....
        /*0174*/ 	.word	0xffffffff


	//   ....[79]....
        /*0178*/ 	.word	0xffffffff


	//   ....[80]....
        /*017c*/ 	.word	0xffffffff


	//   ....[81]....
        /*0180*/ 	.word	0xffffffff


	//   ....[82]....
        /*0184*/ 	.word	0xffffffff


	//   ....[83]....
        /*0188*/ 	.word	0xffffffff


	//   ....[84]....
        /*018c*/ 	.word	0xffffffff


	//   ....[85]....
        /*0190*/ 	.word	0xffffffff


	//   ....[86]....
        /*0194*/ 	.word	0xffffffff


	//   ....[87]....
        /*0198*/ 	.word	0xffffffff


	//   ....[88]....
        /*019c*/ 	.word	0xffffffff


	//   ....[89]....
        /*01a0*/ 	.word	0xffffffff


	//   ....[90]....
        /*01a4*/ 	.word	0xffffffff


	//   ....[91]....
        /*01a8*/ 	.word	0xffffffff


	//   ....[92]....
        /*01ac*/ 	.word	0xffffffff


	//   ....[93]....
        /*01b0*/ 	.word	0xffffffff


	//   ....[94]....
        /*01b4*/ 	.word	0xffffffff


	//   ....[95]....
        /*01b8*/ 	.word	0xffffffff


	//   ....[96]....
        /*01bc*/ 	.word	0xffffffff


	//   ....[97]....
        /*01c0*/ 	.word	0xffffffff


	//   ....[98]....
        /*01c4*/ 	.word	0xffffffff


	//   ....[99]....
        /*01c8*/ 	.word	0xffffffff


	//   ....[100]....
        /*01cc*/ 	.word	0xffffffff


	//   ....[101]....
        /*01d0*/ 	.word	0xffffffff


	//   ....[102]....
        /*01d4*/ 	.word	0xffffffff


	//   ....[103]....
        /*01d8*/ 	.word	0xffffffff


	//   ....[104]....
        /*01dc*/ 	.word	0xffffffff


	//   ....[105]....
        /*01e0*/ 	.word	0xffffffff


	//   ....[106]....
        /*01e4*/ 	.word	0xffffffff


	//   ....[107]....
        /*01e8*/ 	.word	0xffffffff


	//   ....[108]....
        /*01ec*/ 	.word	0xffffffff


	//   ....[109]....
        /*01f0*/ 	.word	0xffffffff


	//   ....[110]....
        /*01f4*/ 	.word	0xffffffff


	//   ....[111]....
        /*01f8*/ 	.word	0xffffffff


	//   ....[112]....
        /*01fc*/ 	.word	0xffffffff


	//   ....[113]....
        /*0200*/ 	.word	0xffffffff


	//   ....[114]....
        /*0204*/ 	.word	0xffffffff


	//   ....[115]....
        /*0208*/ 	.word	0xffffffff


	//   ....[116]....
        /*020c*/ 	.word	0xffffffff


	//   ....[117]....
        /*0210*/ 	.word	0xffffffff


	//   ....[118]....
        /*0214*/ 	.word	0xffffffff


	//   ....[119]....
        /*0218*/ 	.word	0xffffffff


	//   ....[120]....
        /*021c*/ 	.word	0xffffffff


	//   ....[121]....
        /*0220*/ 	.word	0xffffffff


	//   ....[122]....
        /*0224*/ 	.word	0xffffffff


	//   ....[123]....
        /*0228*/ 	.word	0xffffffff


	//   ....[124]....
        /*022c*/ 	.word	0xffffffff


	//   ....[125]....
        /*0230*/ 	.word	0xffffffff


	//   ....[126]....
        /*0234*/ 	.word	0xffffffff


	//   ....[127]....
        /*0238*/ 	.word	0xffffffff


	//   ....[128]....
        /*023c*/ 	.word	0xffffffff


	//   ....[129]....
        /*0240*/ 	.word	0xffffffff


	//   ....[130]....
        /*0244*/ 	.word	0xffffffff


	//   ....[131]....
        /*0248*/ 	.word	0xffffffff


	//   ....[132]....
        /*024c*/ 	.word	0xffffffff


	//   ....[133]....
        /*0250*/ 	.word	0xffffffff


	//   ....[134]....
        /*0254*/ 	.word	0xffffffff


	//   ....[135]....
        /*0258*/ 	.word	0xffffffff


	//   ....[136]....
        /*025c*/ 	.word	0xffffffff


	//   ....[137]....
        /*0260*/ 	.word	0xffffffff


	//   ....[138]....
        /*0264*/ 	.word	0xffffffff


	//   ....[139]....
        /*0268*/ 	.word	0xffffffff


	//   ....[140]....
        /*026c*/ 	.word	0xffffffff


	//   ....[141]....
        /*0270*/ 	.word	0xffffffff


	//   ....[142]....
        /*0274*/ 	.word	0xffffffff


	//   ....[143]....
        /*0278*/ 	.word	0xffffffff


	//   ....[144]....
        /*027c*/ 	.word	0xffffffff


	//   ....[145]....
        /*0280*/ 	.word	0xffffffff


	//   ....[146]....
        /*0284*/ 	.word	0xffffffff


	//   ....[147]....
        /*0288*/ 	.word	0xffffffff


	//   ....[148]....
        /*028c*/ 	.word	0xffffffff


	//   ....[149]....
        /*0290*/ 	.word	0xffffffff


	//   ....[150]....
        /*0294*/ 	.word	0xffffffff


	//   ....[151]....
        /*0298*/ 	.word	0xffffffff


	//   ....[152]....
        /*029c*/ 	.word	0xffffffff


	//   ....[153]....
        /*02a0*/ 	.word	0xffffffff


	//   ....[154]....
        /*02a4*/ 	.word	0xffffffff


	//   ....[155]....
        /*02a8*/ 	.word	0xffffffff


	//   ....[156]....
        /*02ac*/ 	.word	0xffffffff


	//   ....[157]....
        /*02b0*/ 	.word	0xffffffff


	//   ....[158]....
        /*02b4*/ 	.word	0xffffffff


	//   ....[159]....
        /*02b8*/ 	.word	0xffffffff


	//----- nvinfo : EIATTR_COOP_GROUP_INSTR_OFFSETS
	.align		4
.L_1949:
        /*02bc*/ 	.byte	0x04, 0x28
        /*02be*/ 	.short	(.L_1951 - .L_1950)


	//   ....[0]....
.L_1950:
        /*02c0*/ 	.word	0x00000f80


	//   ....[1]....
        /*02c4*/ 	.word	0x000015f0


	//   ....[2]....
        /*02c8*/ 	.word	0x00001b80


	//   ....[3]....
        /*02cc*/ 	.word	0x00006250


	//   ....[4]....
        /*02d0*/ 	.word	0x00006270


	//   ....[5]....
        /*02d4*/ 	.word	0x000062a0


	//   ....[6]....
        /*02d8*/ 	.word	0x000062b0


	//   ....[7]....
        /*02dc*/ 	.word	0x00006360


	//   ....[8]....
        /*02e0*/ 	.word	0x00006380


	//   ....[9]....
        /*02e4*/ 	.word	0x00006390


	//   ....[10]....
        /*02e8*/ 	.word	0x000063a0


	//   ....[11]....
        /*02ec*/ 	.word	0x00006460


	//   ....[12]....
        /*02f0*/ 	.word	0x00006480


	//   ....[13]....
        /*02f4*/ 	.word	0x00006490


	//   ....[14]....
        /*02f8*/ 	.word	0x000064a0


	//   ....[15]....
        /*02fc*/ 	.word	0x00006560


	//   ....[16]....
        /*0300*/ 	.word	0x00006580


	//   ....[17]....
        /*0304*/ 	.word	0x00006590


	//   ....[18]....
        /*0308*/ 	.word	0x000065a0


	//   ....[19]....
        /*030c*/ 	.word	0x00006660


	//   ....[20]....
        /*0310*/ 	.word	0x00006680


	//   ....[21]....
        /*0314*/ 	.word	0x00006690


	//   ....[22]....
        /*0318*/ 	.word	0x000066b0


	//   ....[23]....
        /*031c*/ 	.word	0x000067f0


	//   ....[24]....
        /*0320*/ 	.word	0x00006860


	//   ....[25]....
        /*0324*/ 	.word	0x000068d0


	//   ....[26]....
        /*0328*/ 	.word	0x00006940


	//   ....[27]....
        /*032c*/ 	.word	0x00006960


	//   ....[28]....
        /*0330*/ 	.word	0x00006970


	//   ....[29]....
        /*0334*/ 	.word	0x00006980


	//   ....[30]....
        /*0338*/ 	.word	0x00006990


	//   ....[31]....
        /*033c*/ 	.word	0x000069a0


	//   ....[32]....
        /*0340*/ 	.word	0x000069b0


	//   ....[33]....
        /*0344*/ 	.word	0x000069c0


	//   ....[34]....
        /*0348*/ 	.word	0x000069d0


	//   ....[35]....
        /*034c*/ 	.word	0x00007c70


	//   ....[36]....
        /*0350*/ 	.word	0x00007c90


	//   ....[37]....
        /*0354*/ 	.word	0x00007ca0


	//   ....[38]....
        /*0358*/ 	.word	0x00007cb0


	//   ....[39]....
        /*035c*/ 	.word	0x00007dc0


	//   ....[40]....
        /*0360*/ 	.word	0x00007dd0


	//   ....[41]....
        /*0364*/ 	.word	0x00007de0


	//   ....[42]....
        /*0368*/ 	.word	0x00007df0


	//   ....[43]....
        /*036c*/ 	.word	0x00007f00


	//   ....[44]....
        /*0370*/ 	.word	0x00007f20


	//   ....[45]....
        /*0374*/ 	.word	0x00007f30


	//   ....[46]....
        /*0378*/ 	.word	0x00007f40


	//   ....[47]....
        /*037c*/ 	.word	0x00008050


	//   ....[48]....
        /*0380*/ 	.word	0x00008060


	//   ....[49]....
        /*0384*/ 	.word	0x00008070


	//   ....[50]....
        /*0388*/ 	.word	0x00008080


	//   ....[51]....
        /*038c*/ 	.word	0x00008190


	//   ....[52]....
        /*0390*/ 	.word	0x000081b0


	//   ....[53]....
        /*0394*/ 	.word	0x000081c0


	//   ....[54]....
        /*0398*/ 	.word	0x000081d0


	//   ....[55]....
        /*039c*/ 	.word	0x000082d0


	//   ....[56]....
        /*03a0*/ 	.word	0x000082e0


	//   ....[57]....
        /*03a4*/ 	.word	0x000082f0


	//   ....[58]....
        /*03a8*/ 	.word	0x00008300


	//   ....[59]....
        /*03ac*/ 	.word	0x00008310


	//   ....[60]....
        /*03b0*/ 	.word	0x00008320


	//   ....[61]....
        /*03b4*/ 	.word	0x00008330


	//   ....[62]....
        /*03b8*/ 	.word	0x00008360


	//   ....[63]....
        /*03bc*/ 	.word	0x00008380


	//   ....[64]....
        /*03c0*/ 	.word	0x00008390


	//   ....[65]....
        /*03c4*/ 	.word	0x000083a0


	//   ....[66]....
        /*03c8*/ 	.word	0x000083b0


	//   ....[67]....
        /*03cc*/ 	.word	0x000099d0


	//   ....[68]....
        /*03d0*/ 	.word	0x00009a10


	//   ....[69]....
        /*03d4*/ 	.word	0x00009a50


	//   ....[70]....
        /*03d8*/ 	.word	0x00009a90


	//   ....[71]....
        /*03dc*/ 	.word	0x00009b90


	//   ....[72]....
        /*03e0*/ 	.word	0x00009bc0


	//   ....[73]....
        /*03e4*/ 	.word	0x00009c00


	//   ....[74]....
        /*03e8*/ 	.word	0x00009c30


	//   ....[75]....
        /*03ec*/ 	.word	0x00009ce0


	//   ....[76]....
        /*03f0*/ 	.word	0x00009d10


	//   ....[77]....
        /*03f4*/ 	.word	0x00009d50


	//   ....[78]....
        /*03f8*/ 	.word	0x00009d80


	//   ....[79]....
        /*03fc*/ 	.word	0x00009ea0


	//   ....[80]....
        /*0400*/ 	.word	0x00009ed0


	//   ....[81]....
        /*0404*/ 	.word	0x00009f30


	//   ....[82]....
        /*0408*/ 	.word	0x00009f60


	//   ....[83]....
        /*040c*/ 	.word	0x0000a0a0


	//   ....[84]....
        /*0410*/ 	.word	0x0000a110


	//   ....[85]....
        /*0414*/ 	.word	0x0000a150


	//   ....[86]....
        /*0418*/ 	.word	0x0000a180


	//   ....[87]....
        /*041c*/ 	.word	0x0000ab70


	//   ....[88]....
        /*0420*/ 	.word	0x0000b750


	//   ....[89]....
        /*0424*/ 	.word	0x0000c1f0


	//   ....[90]....
        /*0428*/ 	.word	0x0000c7b0


	//   ....[91]....
        /*042c*/ 	.word	0x0000c810


	//   ....[92]....
        /*0430*/ 	.word	0x0000c870


	//   ....[93]....
        /*0434*/ 	.word	0x0000c890


	//   ....[94]....
        /*0438*/ 	.word	0x0000c8b0


	//   ....[95]....
        /*043c*/ 	.word	0x0000c970


	//   ....[96]....
        /*0440*/ 	.word	0x0000c9c0


	//   ....[97]....
        /*0444*/ 	.word	0x0000ca10


	//   ....[98]....
        /*0448*/ 	.word	0x0000ca40


	//   ....[99]....
        /*044c*/ 	.word	0x0000ca60


	//   ....[100]....
        /*0450*/ 	.word	0x0000d0d0


	//   ....[101]....
        /*0454*/ 	.word	0x0000d150


	//   ....[102]....
        /*0458*/ 	.word	0x0000d1c0


	//   ....[103]....
        /*045c*/ 	.word	0x0000d230


	//   ....[104]....
        /*0460*/ 	.word	0x0000d380


	//   ....[105]....
        /*0464*/ 	.word	0x0000d3f0


	//   ....[106]....
        /*0468*/ 	.word	0x0000d460


	//   ....[107]....
        /*046c*/ 	.word	0x0000d4d0


	//   ....[108]....
        /*0470*/ 	.word	0x0000d5f0


	//   ....[109]....
        /*0474*/ 	.word	0x0000d660


	//   ....[110]....
        /*0478*/ 	.word	0x0000d6d0


	//   ....[111]....
        /*047c*/ 	.word	0x0000d740


	//   ....[112]....
        /*0480*/ 	.word	0x0000d880


	//   ....[113]....
        /*0484*/ 	.word	0x0000d8f0


	//   ....[114]....
        /*0488*/ 	.word	0x0000d960


	//   ....[115]....
        /*048c*/ 	.word	0x0000d9d0


	//   ....[116]....
        /*0490*/ 	.word	0x0000db20


	//   ....[117]....
        /*0494*/ 	.word	0x0000db90


	//   ....[118]....
        /*0498*/ 	.word	0x0000dc00


	//   ....[119]....
        /*049c*/ 	.word	0x0000dc70


	//   ....[120]....
        /*04a0*/ 	.word	0x0000dcd0


	//   ....[121]....
        /*04a4*/ 	.word	0x0000dd40


	//   ....[122]....
        /*04a8*/ 	.word	0x0000ddb0


	//   ....[123]....
        /*04ac*/ 	.word	0x0000de20


	//   ....[124]....
        /*04b0*/ 	.word	0x0000dea0


	//   ....[125]....
        /*04b4*/ 	.word	0x0000df10


	//   ....[126]....
        /*04b8*/ 	.word	0x0000df80


	//   ....[127]....
        /*04bc*/ 	.word	0x0000dff0


	//   ....[128]....
        /*04c0*/ 	.word	0x0000e060


	//   ....[129]....
        /*04c4*/ 	.word	0x0000e0e0


	//   ....[130]....
        /*04c8*/ 	.word	0x0000e150


	//   ....[131]....
        /*04cc*/ 	.word	0x0000e1c0


	//   ....[132]....
        /*04d0*/ 	.word	0x0000e230


	//   ....[133]....
        /*04d4*/ 	.word	0x0000e2a0


	//   ....[134]....
        /*04d8*/ 	.word	0x0000e310


	//   ....[135]....
        /*04dc*/ 	.word	0x0000e380


	//   ....[136]....
        /*04e0*/ 	.word	0x0000e3f0


	//   ....[137]....
        /*04e4*/ 	.word	0x0000e470


	//   ....[138]....
        /*04e8*/ 	.word	0x0000e4e0


	//   ....[139]....
        /*04ec*/ 	.word	0x0000e550


	//   ....[140]....
        /*04f0*/ 	.word	0x0000e5c0


	//   ....[141]....
        /*04f4*/ 	.word	0x0000e630


	//   ....[142]....
        /*04f8*/ 	.word	0x0000e6a0


	//   ....[143]....
        /*04fc*/ 	.word	0x0000e710


	//   ....[144]....
        /*0500*/ 	.word	0x0000e780


	//   ....[145]....
        /*0504*/ 	.word	0x0000e800


	//   ....[146]....
        /*0508*/ 	.word	0x0000e870


	//   ....[147]....
        /*050c*/ 	.word	0x0000e8e0


	//   ....[148]....
        /*0510*/ 	.word	0x0000e950


	//   ....[149]....
        /*0514*/ 	.word	0x0000e9c0


	//   ....[150]....
        /*0518*/ 	.word	0x0000ea30


	//   ....[151]....
        /*051c*/ 	.word	0x0000eaa0


	//   ....[152]....
        /*0520*/ 	.word	0x0000eb10


	//   ....[153]....
        /*0524*/ 	.word	0x0000eb80


	//   ....[154]....
        /*0528*/ 	.word	0x0000ebf0


	//   ....[155]....
        /*052c*/ 	.word	0x0000ec60


	//   ....[156]....
        /*0530*/ 	.word	0x0000ed30


	//   ....[157]....
        /*0534*/ 	.word	0x0000eda0


	//   ....[158]....
        /*0538*/ 	.word	0x0000ee10


	//   ....[159]....
        /*053c*/ 	.word	0x0000ee80


	//----- nvinfo : EIATTR_EXIT_INSTR_OFFSETS
	.align		4
.L_1951:
        /*0540*/ 	.byte	0x04, 0x1c
        /*0542*/ 	.short	(.L_1953 - .L_1952)


	//   ....[0]....
.L_1952:
        /*0544*/ 	.word	0x0000cb30


	//   ....[1]....
        /*0548*/ 	.word	0x0000d070


	//----- nvinfo : EIATTR_MAX_THREADS
	.align		4
.L_1953:
        /*054c*/ 	.byte	0x04, 0x05
        /*054e*/ 	.short	(.L_1955 - .L_1954)
.L_1954:
        /*0550*/ 	.word	0x00000040
        /*0554*/ 	.word	0x00000001
        /*0558*/ 	.word	0x00000001


	//----- nvinfo : EIATTR_CRS_STACK_SIZE
	.align		4
.L_1955:
        /*055c*/ 	.byte	0x04, 0x1e
        /*055e*/ 	.short	(.L_1957 - .L_1956)
.L_1956:
        /*0560*/ 	.word	0x00000000
.L_1957:


//--------------------- .nv.info._Z25selective_scan_bwd_kernelI32Selective_Scan_bwd_kernel_traitsILi64ELi16ELb0ELb0ELb0ELb1ELb1EN3c108BFloat16ENS1_7complexIfEEEEv12SSMParamsBwd --------------------------
	.section	.nv.info._Z25selective_scan_bwd_kernelI32Selective_Scan_bwd_kernel_traitsILi64ELi16ELb0ELb0ELb0ELb1ELb1EN3c108BFloat16ENS1_7complexIfEEEEv12SSMParamsBwd,"",@"SHT_CUDA_INFO"
	.sectionflags	@""
	.align	4


	//----- nvinfo : EIATTR_CUDA_API_VERSION
	.align		4
        /*0000*/ 	.byte	0x04, 0x37
        /*0002*/ 	.short	(.L_1959 - .L_1958)
.L_1958:
        /*0004*/ 	.word	0x00000082


	//----- nvinfo : EIATTR_SW2861232_WAR
	.align		4
.L_1959:
        /*0008*/ 	.byte	0x01, 0x35
	.zero		2


	//----- nvinfo : EIATTR_PARAM_CBANK
	.align		4
        /*000c*/ 	.byte	0x04, 0x0a
        /*000e*/ 	.short	(.L_1961 - .L_1960)
	.align		4
.L_1960:
        /*0010*/ 	.word	index@(.nv.constant0._Z25selective_scan_bwd_kernelI32Selective_Scan_bwd_kernel_traitsILi64ELi16ELb0ELb0ELb0ELb1ELb1EN3c108BFloat16ENS1_7complexIfEEEEv12SSMParamsBwd)
        /*0014*/ 	.short	0x0160
        /*0016*/ 	.short	0x01f0


	//----- nvinfo : EIATTR_CBANK_PARAM_SIZE
	.align		4
.L_1961:
        /*0018*/ 	.byte	0x03, 0x19
        /*001a*/ 	.short	0x01f0


	//----- nvinfo : EIATTR_KPARAM_INFO
	.align		4
        /*001c*/ 	.byte	0x04, 0x17
        /*001e*/ 	.short	(.L_1963 - .L_1962)
.L_1962:
        /*0020*/ 	.word	0x00000000
        /*0024*/ 	.short	0x0000
        /*0026*/ 	.short	0x0000
        /*0028*/ 	.byte	0x00, 0xf0, 0xc1, 0x07


	//----- nvinfo : EIATTR_MAXREG_COUNT
	.align		4
.L_1963:
        /*002c*/ 	.byte	0x03, 0x1b
        /*002e*/ 	.short	0x00ff


	//----- nvinfo : EIATTR_NUM_BARRIERS
	.align		4
        /*0030*/ 	.byte	0x02, 0x4c
        /*0032*/ 	.byte	0x01
	.zero		1


	//----- nvinfo : EIATTR_MERCURY_ISA_VERSION
	.align		4
        /*0034*/ 	.byte	0x03, 0x5f
        /*0036*/ 	.short	0x0000


	//----- nvinfo : EIATTR_COOP_GROUP_MASK_REGIDS
	.align		4
        /*0038*/ 	.byte	0x04, 0x29
        /*003a*/ 	.short	(.L_1965 - .L_1964)


	//   ....[0]....
.L_1964:
        /*003c*/ 	.word	0xffffffff


	//   ....[1]....
        /*0040*/ 	.word	0xffffffff


	//   ....[2]....
        /*0044*/ 	.word	0xffffffff


	//   ....[3]....
        /*0048*/ 	.word	0xffffffff


	//   ....[4]....
        /*004c*/ 	.word	0xffffffff


	//   ....[5]....
        /*0050*/ 	.word	0xffffffff


	//   ....[6]....
        /*0054*/ 	.word	0xffffffff


	//   ....[7]....
        /*0058*/ 	.word	0xffffffff


	//   ....[8]....
        /*005c*/ 	.word	0xffffffff


	//   ....[9]....
        /*0060*/ 	.word	0xffffffff


	//   ....[10]....
        /*0064*/ 	.word	0xffffffff


	//   ....[11]....
        /*0068*/ 	.word	0xffffffff


	//   ....[12]....
        /*006c*/ 	.word	0xffffffff


	//   ....[13]....
        /*0070*/ 	.word	0xffffffff


	//   ....[14]....
        /*0074*/ 	.word	0xffffffff


	//   ....[15]....
        /*0078*/ 	.word	0xffffffff


	//   ....[16]....
        /*007c*/ 	.word	0xffffffff


	//   ....[17]....
        /*0080*/ 	.word	0xffffffff


	//   ....[18]....
        /*0084*/ 	.word	0xffffffff


	//   ....[19]....
        /*0088*/ 	.word	0xffffffff


	//   ....[20]....
        /*008c*/ 	.word	0xffffffff


	//   ....[21]....
        /*0090*/ 	.word	0xffffffff


	//   ....[22]....
        /*0094*/ 	.word	0xffffffff


	//   ....[23]....
        /*0098*/ 	.word	0xffffffff


	//   ....[24]....
        /*009c*/ 	.word	0xffffffff


	//   ....[25]....
        /*00a0*/ 	.word	0xffffffff


	//   ....[26]....
        /*00a4*/ 	.word	0xffffffff


	//   ....[27]....
        /*00a8*/ 	.word	0xffffffff


	//   ....[28]....
        /*00ac*/ 	.word	0xffffffff


	//   ....[29]....
        /*00b0*/ 	.word	0xffffffff


	//   ....[30]....
        /*00b4*/ 	.word	0xffffffff


	//   ....[31]....
        /*00b8*/ 	.word	0xffffffff


	//   ....[32]....
        /*00bc*/ 	.word	0xffffffff


	//   ....[33]....
        /*00c0*/ 	.word	0xffffffff


	//   ....[34]....
        /*00c4*/ 	.word	0xffffffff


	//   ....[35]....
        /*00c8*/ 	.word	0xffffffff


	//   ....[36]....
        /*00cc*/ 	.word	0xffffffff


	//   ....[37]....
        /*00d0*/ 	.word	0xffffffff


	//   ....[38]....
        /*00d4*/ 	.word	0xffffffff


	//   ....[39]....
        /*00d8*/ 	.word	0xffffffff


	//   ....[40]....
        /*00dc*/ 	.word	0xffffffff


	//   ....[41]....
        /*00e0*/ 	.word	0xffffffff


	//   ....[42]....
        /*00e4*/ 	.word	0xffffffff


	//   ....[43]....
        /*00e8*/ 	.word	0xffffffff


	//   ....[44]....
        /*00ec*/ 	.word	0xffffffff


	//   ....[45]....
        /*00f0*/ 	.word	0xffffffff


	//   ....[46]....
        /*00f4*/ 	.word	0xffffffff


	//   ....[47]....
        /*00f8*/ 	.word	0xffffffff


	//   ....[48]....
        /*00fc*/ 	.word	0xffffffff


	//   ....[49]....
        /*0100*/ 	.word	0xffffffff


	//   ....[50]....
        /*0104*/ 	.word	0xffffffff


	//   ....[51]....
        /*0108*/ 	.word	0xffffffff


	//   ....[52]....
        /*010c*/ 	.word	0xffffffff


	//   ....[53]....
        /*0110*/ 	.word	0xffffffff


	//   ....[54]....
        /*0114*/ 	.word	0xffffffff


	//   ....[55]....
        /*0118*/ 	.word	0xffffffff


	//   ....[56]....
        /*011c*/ 	.word	0xffffffff


	//   ....[57]....
        /*0120*/ 	.word	0xffffffff


	//   ....[58]....
        /*0124*/ 	.word	0xffffffff


	//   ....[59]....
        /*0128*/ 	.word	0xffffffff


	//   ....[60]....
        /*012c*/ 	.word	0xffffffff


	//   ....[61]....
        /*0130*/ 	.word	0xffffffff


	//   ....[62]....
        /*0134*/ 	.word	0xffffffff


	//   ....[63]....
        /*0138*/ 	.word	0xffffffff


	//   ....[64]....
        /*013c*/ 	.word	0xffffffff


	//   ....[65]....
        /*0140*/ 	.word	0xffffffff


	//   ....[66]....
        /*0144*/ 	.word	0xffffffff


	//   ....[67]....
        /*0148*/ 	.word	0xffffffff


	//   ....[68]....
        /*014c*/ 	.word	0xffffffff


	//   ....[69]....
        /*0150*/ 	.word	0xffffffff


	//   ....[70]....
        /*0154*/ 	.word	0xffffffff


	//   ....[71]....
        /*0158*/ 	.word	0xffffffff


	//   ....[72]....
        /*015c*/ 	.word	0xffffffff


	//   ....[73]....
        /*0160*/ 	.word	0xffffffff


	//   ....[74]....
        /*0164*/ 	.word	0xffffffff


	//   ....[75]....
        /*0168*/ 	.word	0xffffffff


	//   ....[76]....
        /*016c*/ 	.word	0xffffffff


	//   ....[77]....
        /*0170*/ 	.word	0xffffffff


	//   ....[78]....
        /*0174*/ 	.word	0xffffffff


	//   ....[79]....
        /*0178*/ 	.word	0xffffffff


	//   ....[80]....
        /*017c*/ 	.word	0xffffffff


	//   ....[81]....
        /*0180*/ 	.word	0xffffffff


	//   ....[82]....
        /*0184*/ 	.word	0xffffffff


	//   ....[83]....
        /*0188*/ 	.word	0xffffffff


	//   ....[84]....
        /*018c*/ 	.word	0xffffffff


	//   ....[85]....
        /*0190*/ 	.word	0xffffffff


	//   ....[86]....
        /*0194*/ 	.word	0xffffffff


	//   ....[87]....
        /*0198*/ 	.word	0xffffffff


	//   ....[88]....
        /*019c*/ 	.word	0xffffffff


	//   ....[89]....
        /*01a0*/ 	.word	0xffffffff


	//   ....[90]....
        /*01a4*/ 	.word	0xffffffff


	//   ....[91]....
        /*01a8*/ 	.word	0xffffffff


	//   ....[92]....
        /*01ac*/ 	.word	0xffffffff


	//   ....[93]....
        /*01b0*/ 	.word	0xffffffff


	//   ....[94]....
        /*01b4*/ 	.word	0xffffffff


	//   ....[95]....
        /*01b8*/ 	.word	0xffffffff


	//   ....[96]....
        /*01bc*/ 	.word	0xffffffff


	//   ....[97]....
        /*01c0*/ 	.word	0xffffffff


	//   ....[98]....
        /*01c4*/ 	.word	0xffffffff


	//   ....[99]....
        /*01c8*/ 	.word	0xffffffff


	//   ....[100]....
        /*01cc*/ 	.word	0xffffffff


	//   ....[101]....
        /*01d0*/ 	.word	0xffffffff


	//   ....[102]....
        /*01d4*/ 	.word	0xffffffff


	//   ....[103]....
        /*01d8*/ 	.word	0xffffffff


	//   ....[104]....
        /*01dc*/ 	.word	0xffffffff


	//   ....[105]....
        /*01e0*/ 	.word	0xffffffff


	//   ....[106]....
        /*01e4*/ 	.word	0xffffffff


	//   ....[107]....
        /*01e8*/ 	.word	0xffffffff


	//   ....[108]....
        /*01ec*/ 	.word	0xffffffff


	//   ....[109]....
        /*01f0*/ 	.word	0xffffffff


	//   ....[110]....
        /*01f4*/ 	.word	0xffffffff


	//   ....[111]....
        /*01f8*/ 	.word	0xffffffff


	//   ....[112]....
        /*01fc*/ 	.word	0xffffffff


	//   ....[113]....
        /*0200*/ 	.word	0xffffffff


	//   ....[114]....
        /*0204*/ 	.word	0xffffffff


	//   ....[115]....
        /*0208*/ 	.word	0xffffffff


	//   ....[116]....
        /*020c*/ 	.word	0xffffffff


	//   ....[117]....
        /*0210*/ 	.word	0xffffffff


	//   ....[118]....
        /*0214*/ 	.word	0xffffffff


	//   ....[119]....
        /*0218*/ 	.word	0xffffffff


	//   ....[120]....
        /*021c*/ 	.word	0xffffffff


	//   ....[121]....
        /*0220*/ 	.word	0xffffffff


	//   ....[122]....
        /*0224*/ 	.word	0xffffffff


	//   ....[123]....
        /*0228*/ 	.word	0xffffffff


	//   ....[124]....
        /*022c*/ 	.word	0xffffffff


	//   ....[125]....
        /*0230*/ 	.word	0xffffffff


	//   ....[126]....
        /*0234*/ 	.word	0xffffffff


	//   ....[127]....
        /*0238*/ 	.word	0xffffffff


	//   ....[128]....
        /*023c*/ 	.word	0xffffffff


	//   ....[129]....
        /*0240*/ 	.word	0xffffffff


	//   ....[130]....
        /*0244*/ 	.word	0xffffffff


	//   ....[131]....
        /*0248*/ 	.word	0xffffffff


	//   ....[132]....
        /*024c*/ 	.word	0xffffffff


	//   ....[133]....
        /*0250*/ 	.word	0xffffffff


	//   ....[134]....
        /*0254*/ 	.word	0xffffffff


	//   ....[135]....
        /*0258*/ 	.word	0xffffffff


	//   ....[136]....
        /*025c*/ 	.word	0xffffffff


	//   ....[137]....
        /*0260*/ 	.word	0xffffffff


	//   ....[138]....
        /*0264*/ 	.word	0xffffffff


	//   ....[139]....
        /*0268*/ 	.word	0xffffffff


	//   ....[140]....
        /*026c*/ 	.word	0xffffffff


	//   ....[141]....
        /*0270*/ 	.word	0xffffffff


	//   ....[142]....
        /*0274*/ 	.word	0xffffffff


	//   ....[143]....
        /*0278*/ 	.word	0xffffffff


	//   ....[144]....
        /*027c*/ 	.word	0xffffffff


	//   ....[145]....
        /*0280*/ 	.word	0xffffffff


	//   ....[146]....
        /*0284*/ 	.word	0xffffffff


	//   ....[147]....
        /*0288*/ 	.word	0xffffffff


	//   ....[148]....
        /*028c*/ 	.word	0xffffffff


	//   ....[149]....
        /*0290*/ 	.word	0xffffffff


	//   ....[150]....
        /*0294*/ 	.word	0xffffffff


	//   ....[151]....
        /*0298*/ 	.word	0xffffffff


	//   ....[152]....
        /*029c*/ 	.word	0xffffffff


	//   ....[153]....
        /*02a0*/ 	.word	0xffffffff


	//   ....[154]....
        /*02a4*/ 	.word	0xffffffff


	//   ....[155]....
        /*02a8*/ 	.word	0xffffffff


	//   ....[156]....
        /*02ac*/ 	.word	0xffffffff


	//   ....[157]....
        /*02b0*/ 	.word	0xffffffff


	//   ....[158]....
        /*02b4*/ 	.word	0xffffffff


	//   ....[159]....
        /*02b8*/ 	.word	0xffffffff


	//   ....[160]....
        /*02bc*/ 	.word	0xffffffff


	//   ....[161]....
        /*02c0*/ 	.word	0xffffffff


	//   ....[162]....
        /*02c4*/ 	.word	0xffffffff


	//   ....[163]....
        /*02c8*/ 	.word	0xffffffff


	//----- nvinfo : EIATTR_COOP_GROUP_INSTR_OFFSETS
	.align		4
.L_1965:
        /*02cc*/ 	.byte	0x04, 0x28
        /*02ce*/ 	.short	(.L_1967 - .L_1966)


	//   ....[0]....
.L_1966:
        /*02d0*/ 	.word	0x00000f40


	//   ....[1]....
        /*02d4*/ 	.word	0x000014c0


	//   ....[2]....
        /*02d8*/ 	.word	0x00001d50


	//   ....[3]....
        /*02dc*/ 	.word	0x00004720


	//   ....[4]....
        /*02e0*/ 	.word	0x00004e00


	//   ....[5]....
        /*02e4*/ 	.word	0x00005a20


	//   ....[6]....
        /*02e8*/ 	.word	0x00006490


	//   ....[7]....
        /*02ec*/ 	.word	0x000089d0


	//   ....[8]....
        /*02f0*/ 	.word	0x000089f0


	//   ....[9]....
        /*02f4*/ 	.word	0x00008a20


	//   ....[10]....
        /*02f8*/ 	.word	0x00008a30


	//   ....[11]....
        /*02fc*/ 	.word	0x00008ae0


	//   ....[12]....
        /*0300*/ 	.word	0x00008b00


	//   ....[13]....
        /*0304*/ 	.word	0x00008b10


	//   ....[14]....
        /*0308*/ 	.word	0x00008b20


	//   ....[15]....
        /*030c*/ 	.word	0x00008be0


	//   ....[16]....
        /*0310*/ 	.word	0x00008c00


	//   ....[17]....
        /*0314*/ 	.word	0x00008c10


	//   ....[18]....
        /*0318*/ 	.word	0x00008c20


	//   ....[19]....
        /*031c*/ 	.word	0x00008ce0


	//   ....[20]....
        /*0320*/ 	.word	0x00008d00


	//   ....[21]....
        /*0324*/ 	.word	0x00008d10


	//   ....[22]....
        /*0328*/ 	.word	0x00008d20


	//   ....[23]....
        /*032c*/ 	.word	0x00008de0


	//   ....[24]....
        /*0330*/ 	.word	0x00008e00


	//   ....[25]....
        /*0334*/ 	.word	0x00008e10


	//   ....[26]....
        /*0338*/ 	.word	0x00008e20


	//   ....[27]....
        /*033c*/ 	.word	0x00008f60


	//   ....[28]....
        /*0340*/ 	.word	0x00008fd0


	//   ....[29]....
        /*0344*/ 	.word	0x00009040


	//   ....[30]....
        /*0348*/ 	.word	0x000090b0


	//   ....[31]....
        /*034c*/ 	.word	0x000090d0


	//   ....[32]....
        /*0350*/ 	.word	0x000090e0


	//   ....[33]....
        /*0354*/ 	.word	0x000090f0


	//   ....[34]....
        /*0358*/ 	.word	0x00009100


	//   ....[35]....
        /*035c*/ 	.word	0x00009110


	//   ....[36]....
        /*0360*/ 	.word	0x00009120


	//   ....[37]....
        /*0364*/ 	.word	0x00009130


	//   ....[38]....
        /*0368*/ 	.word	0x00009140


	//   ....[39]....
        /*036c*/ 	.word	0x0000a400


	//   ....[40]....
        /*0370*/ 	.word	0x0000a420


	//   ....[41]....
        /*0374*/ 	.word	0x0000a430


	//   ....[42]....
        /*0378*/ 	.word	0x0000a440


	//   ....[43]....
        /*037c*/ 	.word	0x0000a550


	//   ....[44]....
        /*0380*/ 	.word	0x0000a560


	//   ....[45]....
        /*0384*/ 	.word	0x0000a570


	//   ....[46]....
        /*0388*/ 	.word	0x0000a580


	//   ....[47]....
        /*038c*/ 	.word	0x0000a690


	//   ....[48]....
        /*0390*/ 	.word	0x0000a6b0


	//   ....[49]....
        /*0394*/ 	.word	0x0000a6c0


	//   ....[50]....
        /*0398*/ 	.word	0x0000a6d0


	//   ....[51]....
        /*039c*/ 	.word	0x0000a7e0


	//   ....[52]....
        /*03a0*/ 	.word	0x0000a7f0


	//   ....[53]....
        /*03a4*/ 	.word	0x0000a800


	//   ....[54]....
        /*03a8*/ 	.word	0x0000a810


	//   ....[55]....
        /*03ac*/ 	.word	0x0000a920


	//   ....[56]....
        /*03b0*/ 	.word	0x0000a940


	//   ....[57]....
        /*03b4*/ 	.word	0x0000a950


	//   ....[58]....
        /*03b8*/ 	.word	0x0000a960


	//   ....[59]....
        /*03bc*/ 	.word	0x0000aa60


	//   ....[60]....
        /*03c0*/ 	.word	0x0000aa70


	//   ....[61]....
        /*03c4*/ 	.word	0x0000aa80


	//   ....[62]....
        /*03c8*/ 	.word	0x0000aa90


	//   ....[63]....
        /*03cc*/ 	.word	0x0000aaa0


	//   ....[64]....
        /*03d0*/ 	.word	0x0000aab0


	//   ....[65]....
        /*03d4*/ 	.word	0x0000aac0


	//   ....[66]....
        /*03d8*/ 	.word	0x0000aaf0


	//   ....[67]....
        /*03dc*/ 	.word	0x0000ab10


	//   ....[68]....
        /*03e0*/ 	.word	0x0000ab20


	//   ....[69]....
        /*03e4*/ 	.word	0x0000ab30


	//   ....[70]....
        /*03e8*/ 	.word	0x0000ab60


	//   ....[71]....
        /*03ec*/ 	.word	0x0000c0e0


	//   ....[72]....
        /*03f0*/ 	.word	0x0000c160


	//   ....[73]....
        /*03f4*/ 	.word	0x0000c1b0


	//   ....[74]....
        /*03f8*/ 	.word	0x0000c1e0


	//   ....[75]....
        /*03fc*/ 	.word	0x0000c2d0


	//   ....[76]....
        /*0400*/ 	.word	0x0000c310


	//   ....[77]....
        /*0404*/ 	.word	0x0000c340


	//   ....[78]....
        /*0408*/ 	.word	0x0000c370


	//   ....[79]....
        /*040c*/ 	.word	0x0000c410


	//   ....[80]....
        /*0410*/ 	.word	0x0000c440


	//   ....[81]....
        /*0414*/ 	.word	0x0000c480


	//   ....[82]....
        /*0418*/ 	.word	0x0000c4b0


	//   ....[83]....
        /*041c*/ 	.word	0x0000c590


	//   ....[84]....
        /*0420*/ 	.word	0x0000c620


	//   ....[85]....
        /*0424*/ 	.word	0x0000c650


	//   ....[86]....
        /*0428*/ 	.word	0x0000c680


	//   ....[87]....
        /*042c*/ 	.word	0x0000c760


	//   ....[88]....
        /*0430*/ 	.word	0x0000c7d0


	//   ....[89]....
        /*0434*/ 	.word	0x0000c810


	//   ....[90]....
        /*0438*/ 	.word	0x0000c840


	//   ....[91]....
        /*043c*/ 	.word	0x0000d2b0


	//   ....[92]....
        /*0440*/ 	.word	0x0000dec0


	//   ....[93]....
        /*0444*/ 	.word	0x0000e930


	//   ....[94]....
        /*0448*/ 	.word	0x0000ef10


	//   ....[95]....
        /*044c*/ 	.word	0x0000ef70


	//   ....[96]....
        /*0450*/ 	.word	0x0000efd0


	//   ....[97]....
        /*0454*/ 	.word	0x0000eff0


	//   ....[98]....
        /*0458*/ 	.word	0x0000f010


	//   ....[99]....
        /*045c*/ 	.word	0x0000f0d0


	//   ....[100]....
        /*0460*/ 	.word	0x0000f120


	//   ....[101]....
        /*0464*/ 	.word	0x0000f180


	//   ....[102]....
        /*0468*/ 	.word	0x0000f1a0


	//   ....[103]....
        /*046c*/ 	.word	0x0000f1c0


	//   ....[104]....
        /*0470*/ 	.word	0x0000f830


	//   ....[105]....
        /*0474*/ 	.word	0x0000f8b0


	//   ....[106]....
        /*0478*/ 	.word	0x0000f920


	//   ....[107]....
        /*047c*/ 	.word	0x0000f990


	//   ....[108]....
        /*0480*/ 	.word	0x0000fae0


	//   ....[109]....
        /*0484*/ 	.word	0x0000fb50


	//   ....[110]....
        /*0488*/ 	.word	0x0000fbc0


	//   ....[111]....
        /*048c*/ 	.word	0x0000fc30


	//   ....[112]....
        /*0490*/ 	.word	0x0000fd50


	//   ....[113]....
        /*0494*/ 	.word	0x0000fdc0


	//   ....[114]....
        /*0498*/ 	.word	0x0000fe30


	//   ....[115]....
        /*049c*/ 	.word	0x0000fea0


	//   ....[116]....
        /*04a0*/ 	.word	0x0000ffc0


	//   ....[117]....
        /*04a4*/ 	.word	0x00010030


	//   ....[118]....
        /*04a8*/ 	.word	0x000100a0


	//   ....[119]....
        /*04ac*/ 	.word	0x00010110


	//   ....[120]....
        /*04b0*/ 	.word	0x00010250


	//   ....[121]....
        /*04b4*/ 	.word	0x000102c0


	//   ....[122]....
        /*04b8*/ 	.word	0x00010330


	//   ....[123]....
        /*04bc*/ 	.word	0x000103a0


	//   ....[124]....
        /*04c0*/ 	.word	0x00010400


	//   ....[125]....
        /*04c4*/ 	.word	0x00010470


	//   ....[126]....
        /*04c8*/ 	.word	0x000104e0


	//   ....[127]....
        /*04cc*/ 	.word	0x00010550


	//   ....[128]....
        /*04d0*/ 	.word	0x000105d0


	//   ....[129]....
        /*04d4*/ 	.word	0x00010640


	//   ....[130]....
        /*04d8*/ 	.word	0x000106b0


	//   ....[131]....
        /*04dc*/ 	.word	0x00010720


	//   ....[132]....
        /*04e0*/ 	.word	0x00010790


	//   ....[133]....
        /*04e4*/ 	.word	0x00010810


	//   ....[134]....
        /*04e8*/ 	.word	0x00010880


	//   ....[135]....
        /*04ec*/ 	.word	0x000108f0


	//   ....[136]....
        /*04f0*/ 	.word	0x00010960


	//   ....[137]....
        /*04f4*/ 	.word	0x000109d0


	//   ....[138]....
        /*04f8*/ 	.word	0x00010a40


	//   ....[139]....
        /*04fc*/ 	.word	0x00010ab0


	//   ....[140]....
        /*0500*/ 	.word	0x00010b20


	//   ....[141]....
        /*0504*/ 	.word	0x00010ba0


	//   ....[142]....
        /*0508*/ 	.word	0x00010c10


	//   ....[143]....
        /*050c*/ 	.word	0x00010c80


	//   ....[144]....
        /*0510*/ 	.word	0x00010cf0


	//   ....[145]....
        /*0514*/ 	.word	0x00010d60


	//   ....[146]....
        /*0518*/ 	.word	0x00010dd0


	//   ....[147]....
        /*051c*/ 	.word	0x00010e40


	//   ....[148]....
        /*0520*/ 	.word	0x00010eb0


	//   ....[149]....
        /*0524*/ 	.word	0x00010f30


	//   ....[150]....
        /*0528*/ 	.word	0x00010fa0


	//   ....[151]....
        /*052c*/ 	.word	0x00011010


	//   ....[152]....
        /*0530*/ 	.word	0x00011080


	//   ....[153]....
        /*0534*/ 	.word	0x000110f0


	//   ....[154]....
        /*0538*/ 	.word	0x00011160


	//   ....[155]....
        /*053c*/ 	.word	0x000111d0


	//   ....[156]....
        /*0540*/ 	.word	0x00011240


	//   ....[157]....
        /*0544*/ 	.word	0x000112b0


	//   ....[158]....
        /*0548*/ 	.word	0x00011320


	//   ....[159]....
        /*054c*/ 	.word	0x00011390


	//   ....[160]....
        /*0550*/ 	.word	0x00011460


	//   ....[161]....
        /*0554*/ 	.word	0x000114d0


	//   ....[162]....
        /*0558*/ 	.word	0x00011540


	//   ....[163]....
        /*055c*/ 	.word	0x000115b0


	//----- nvinfo : EIATTR_EXIT_INSTR_OFFSETS
	.align		4
.L_1967:
        /*0560*/ 	.byte	0x04, 0x1c
        /*0562*/ 	.short	(.L_1969 - .L_1968)


	//   ....[0]....
.L_1968:
        /*0564*/ 	.word	0x0000f290


	//   ....[1]....
        /*0568*/ 	.word	0x0000f7d0


	//----- nvinfo : EIATTR_MAX_THREADS
	.align		4
.L_1969:
        /*056c*/ 	.byte	0x04, 0x05
        /*056e*/ 	.short	(.L_1971 - .L_1970)
.L_1970:
        /*0570*/ 	.word	0x00000040
        /*0574*/ 	.word	0x00000001
        /*0578*/ 	.word	0x00000001


	//----- nvinfo : EIATTR_CRS_STACK_SIZE
	.align		4
.L_1971:
        /*057c*/ 	.byte	0x04, 0x1e
        /*057e*/ 	.short	(.L_1973 - .L_1972)
.L_1972:
        /*0580*/ 	.word	0x00000000
.L_1973:


//--------------------- .nv.info._Z25selective_scan_bwd_kernelI32Selective_Scan_bwd_kernel_traitsILi64ELi16ELb0ELb0ELb1ELb0ELb0EN3c108BFloat16ENS1_7complexIfEEEEv12SSMParamsBwd --------------------------
	.section	.nv.info._Z25selective_scan_bwd_kernelI32Selective_Scan_bwd_kernel_traitsILi64ELi16ELb0ELb0ELb1ELb0ELb0EN3c108BFloat16ENS1_7complexIfEEEEv12SSMParamsBwd,"",@"SHT_CUDA_INFO"
	.sectionflags	@""
	.align	4


	//----- nvinfo : EIATTR_CUDA_API_VERSION
	.align		4
        /*0000*/ 	.byte	0x04, 0x37
        /*0002*/ 	.short	(.L_1975 - .L_1974)
.L_1974:
        /*0004*/ 	.word	0x00000082


	//----- nvinfo : EIATTR_SW2861232_WAR
	.align		4
.L_1975:
        /*0008*/ 	.byte	0x01, 0x35
	.zero		2


	//----- nvinfo : EIATTR_PARAM_CBANK
	.align		4
        /*000c*/ 	.byte	0x04, 0x0a
        /*000e*/ 	.short	(.L_1977 - .L_1976)
	.align		4
.L_1976:
        /*0010*/ 	.word	index@(.nv.constant0._Z25selective_scan_bwd_kernelI32Selective_Scan_bwd_kernel_traitsILi64ELi16ELb0ELb0ELb1ELb0ELb0EN3c108BFloat16ENS1_7complexIfEEEEv12SSMParamsBwd)
        /*0014*/ 	.short	0x0160
        /*0016*/ 	.short	0x01f0


	//----- nvinfo : EIATTR_CBANK_PARAM_SIZE
	.align		4
.L_1977:
        /*0018*/ 	.byte	0x03, 0x19
        /*001a*/ 	.short	0x01f0


	//----- nvinfo : EIATTR_KPARAM_INFO
	.align		4
        /*001c*/ 	.byte	0x04, 0x17
        /*001e*/ 	.short	(.L_1979 - .L_1978)
.L_1978:
        /*0020*/ 	.word	0x00000000
        /*0024*/ 	.short	0x0000
        /*0026*/ 	.short	0x0000
        /*0028*/ 	.byte	0x00, 0xf0, 0xc1, 0x07


	//----- nvinfo : EIATTR_MAXREG_COUNT
	.align		4
.L_1979:
        /*002c*/ 	.byte	0x03, 0x1b
        /*002e*/ 	.short	0x00ff


	//----- nvinfo : EIATTR_NUM_BARRIERS
	.align		4
        /*0030*/ 	.byte	0x02, 0x4c
        /*0032*/ 	.byte	0x01
	.zero		1


	//----- nvinfo : EIATTR_ANNOTATIONS
	.align		4
        /*0034*/ 	.byte	0x04, 0x55
        /*0036*/ 	.short	(.L_1981 - .L_1980)


	//   ....[0]....
.L_1980:
        /*0038*/ 	.word	0x00000001
        /*003c*/ 	.byte	0x30, 0x02, 0x00, 0x00, 0x01, 0x00, 0x00, 0x00, 0x60, 0x02, 0x00, 0x00, 0x01, 0x00, 0x00, 0x00
        /*004c*/ 	.byte	0xf0, 0x09, 0x00, 0x00, 0x01, 0x00, 0x00, 0x00, 0x10, 0x0a, 0x00, 0x00, 0x01, 0x00, 0x00, 0x00
        /*005c*/ 	.byte	0xc0, 0x0a, 0x00, 0x00, 0x01, 0x00, 0x00, 0x00, 0xb0, 0x23, 0x00, 0x00, 0x01, 0x00, 0x00, 0x00
        /*006c*/ 	.byte	0xc0, 0xc6, 0x00, 0x00, 0x01, 0x00, 0x00, 0x00, 0x30, 0xd2, 0x00, 0x00, 0x01, 0x00, 0x00, 0x00
        /*007c*/ 	.byte	0x10, 0xd7, 0x00, 0x00, 0x01, 0x00, 0x00, 0x00, 0xf0, 0xd8, 0x00, 0x00


	//----- nvinfo : EIATTR_MERCURY_ISA_VERSION
	.align		4
.L_1981:
        /*0088*/ 	.byte	0x03, 0x5f
        /*008a*/ 	.short	0x0000


	//----- nvinfo : EIATTR_COOP_GROUP_MASK_REGIDS
	.align		4
        /*008c*/ 	.byte	0x04, 0x29
        /*008e*/ 	.short	(.L_1983 - .L_1982)


	//   ....[0]....
.L_1982:
        /*0090*/ 	.word	0xffffffff


	//   ....[1]....
        /*0094*/ 	.word	0xffffffff


	//   ....[2]....
        /*0098*/ 	.word	0xffffffff


	//   ....[3]....
        /*009c*/ 	.word	0xffffffff


	//   ....[4]....
        /*00a0*/ 	.word	0xffffffff


	//   ....[5]....
        /*00a4*/ 	.word	0xffffffff


	//   ....[6]....
        /*00a8*/ 	.word	0xffffffff


	//   ....[7]....
        /*00ac*/ 	.word	0xffffffff


	//   ....[8]....
        /*00b0*/ 	.word	0xffffffff


	//   ....[9]....
        /*00b4*/ 	.word	0xffffffff


	//   ....[10]....
        /*00b8*/ 	.word	0xffffffff


	//   ....[11]....
        /*00bc*/ 	.word	0xffffffff


	//   ....[12]....
        /*00c0*/ 	.word	0xffffffff


	//   ....[13]....
        /*00c4*/ 	.word	0xffffffff


	//   ....[14]....
        /*00c8*/ 	.word	0xffffffff


	//   ....[15]....
        /*00cc*/ 	.word	0xffffffff


	//   ....[16]....
        /*00d0*/ 	.word	0xffffffff


	//   ....[17]....
        /*00d4*/ 	.word	0xffffffff


	//   ....[18]....
        /*00d8*/ 	.word	0xffffffff


	//   ....[19]....
        /*00dc*/ 	.word	0xffffffff


	//   ....[20]....
        /*00e0*/ 	.word	0xffffffff


	//   ....[21]....
        /*00e4*/ 	.word	0xffffffff


	//   ....[22]....
        /*00e8*/ 	.word	0xffffffff


	//   ....[23]....
        /*00ec*/ 	.word	0xffffffff


	//   ....[24]....
        /*00f0*/ 	.word	0xffffffff


	//   ....[25]....
        /*00f4*/ 	.word	0xffffffff


	//   ....[26]....
        /*00f8*/ 	.word	0xffffffff


	//   ....[27]....
        /*00fc*/ 	.word	0xffffffff


	//   ....[28]....
        /*0100*/ 	.word	0xffffffff


	//   ....[29]....
        /*0104*/ 	.word	0xffffffff


	//   ....[30]....
        /*0108*/ 	.word	0xffffffff


	//   ....[31]....
        /*010c*/ 	.word	0xffffffff


	//   ....[32]....
        /*0110*/ 	.word	0xffffffff


	//   ....[33]....
        /*0114*/ 	.word	0xffffffff


	//   ....[34]....
        /*0118*/ 	.word	0xffffffff


	//   ....[35]....
        /*011c*/ 	.word	0xffffffff


	//   ....[36]....
        /*0120*/ 	.word	0xffffffff


	//   ....[37]....
        /*0124*/ 	.word	0xffffffff


	//   ....[38]....
        /*0128*/ 	.word	0xffffffff


	//   ....[39]....
        /*012c*/ 	.word	0xffffffff


	//   ....[40]....
        /*0130*/ 	.word	0xffffffff


	//   ....[41]....
        /*0134*/ 	.word	0xffffffff


	//   ....[42]....
        /*0138*/ 	.word	0xffffffff


	//   ....[43]....
        /*013c*/ 	.word	0xffffffff


	//   ....[44]....
        /*0140*/ 	.word	0xffffffff


	//   ....[45]....
        /*0144*/ 	.word	0xffffffff


	//   ....[46]....
        /*0148*/ 	.word	0xffffffff


	//   ....[47]....
        /*014c*/ 	.word	0xffffffff


	//   ....[48]....
        /*0150*/ 	.word	0xffffffff


	//   ....[49]....
        /*0154*/ 	.word	0xffffffff


	//   ....[50]....
        /*0158*/ 	.word	0xffffffff


	//   ....[51]....
        /*015c*/ 	.word	0xffffffff


	//   ....[52]....
        /*0160*/ 	.word	0xffffffff


	//   ....[53]....
        /*0164*/ 	.word	0xffffffff


	//   ....[54]....
        /*0168*/ 	.word	0xffffffff


	//   ....[55]....
        /*016c*/ 	.word	0xffffffff


	//   ....[56]....
        /*0170*/ 	.word	0xffffffff


	//   ....[57]....
        /*0174*/ 	.word	0xffffffff


	//   ....[58]....
        /*0178*/ 	.word	0xffffffff


	//   ....[59]....
        /*017c*/ 	.word	0xffffffff


	//   ....[60]....
        /*0180*/ 	.word	0xffffffff


	//   ....[61]....
        /*0184*/ 	.word	0xffffffff


	//   ....[62]....
        /*0188*/ 	.word	0xffffffff


	//   ....[63]....
        /*018c*/ 	.word	0xffffffff


	//   ....[64]....
        /*0190*/ 	.word	0xffffffff


	//   ....[65]....
        /*0194*/ 	.word	0xffffffff


	//   ....[66]....
        /*0198*/ 	.word	0xffffffff


	//   ....[67]....
        /*019c*/ 	.word	0xffffffff


	//   ....[68]....
        /*01a0*/ 	.word	0xffffffff


	//   ....[69]....
        /*01a4*/ 	.word	0xffffffff


	//   ....[70]....
        /*01a8*/ 	.word	0xffffffff


	//   ....[71]....
        /*01ac*/ 	.word	0xffffffff


	//   ....[72]....
        /*01b0*/ 	.word	0xffffffff


	//   ....[73]....
        /*01b4*/ 	.word	0xffffffff


	//   ....[74]....
        /*01b8*/ 	.word	0xffffffff


	//   ....[75]....
        /*01bc*/ 	.word	0xffffffff


	//   ....[76]....
        /*01c0*/ 	.word	0xffffffff


	//   ....[77]....
        /*01c4*/ 	.word	0xffffffff


	//   ....[78]....
        /*01c8*/ 	.word	0xffffffff


	//   ....[79]....
        /*01cc*/ 	.word	0xffffffff


	//   ....[80]....
        /*01d0*/ 	.word	0xffffffff


	//   ....[81]....
        /*01d4*/ 	.word	0xffffffff


	//   ....[82]....
        /*01d8*/ 	.word	0xffffffff


	//   ....[83]....
        /*01dc*/ 	.word	0xffffffff


	//   ....[84]....
        /*01e0*/ 	.word	0xffffffff


	//   ....[85]....
        /*01e4*/ 	.word	0xffffffff


	//   ....[86]....
        /*01e8*/ 	.word	0xffffffff


	//   ....[87]....
        /*01ec*/ 	.word	0xffffffff


	//   ....[88]....
        /*01f0*/ 	.word	0xffffffff


	//   ....[89]....
        /*01f4*/ 	.word	0xffffffff


	//   ....[90]....
        /*01f8*/ 	.word	0xffffffff


	//   ....[91]....
        /*01fc*/ 	.word	0xffffffff


	//   ....[92]....
        /*0200*/ 	.word	0xffffffff


	//   ....[93]....
        /*0204*/ 	.word	0xffffffff


	//   ....[94]....
        /*0208*/ 	.word	0xffffffff


	//   ....[95]....
        /*020c*/ 	.word	0xffffffff


	//   ....[96]....
        /*0210*/ 	.word	0xffffffff


	//   ....[97]....
        /*0214*/ 	.word	0xffffffff


	//   ....[98]....
        /*0218*/ 	.word	0xffffffff


	//   ....[99]....
        /*021c*/ 	.word	0xffffffff


	//   ....[100]....
        /*0220*/ 	.word	0xffffffff


	//   ....[101]....
        /*0224*/ 	.word	0xffffffff


	//   ....[102]....
        /*0228*/ 	.word	0xffffffff


	//   ....[103]....
        /*022c*/ 	.word	0xffffffff


	//   ....[104]....
        /*0230*/ 	.word	0xffffffff


	//   ....[105]....
        /*0234*/ 	.word	0xffffffff


	//   ....[106]....
        /*0238*/ 	.word	0xffffffff


	//   ....[107]....
        /*023c*/ 	.word	0xffffffff


	//   ....[108]....
        /*0240*/ 	.word	0xffffffff


	//   ....[109]....
        /*0244*/ 	.word	0xffffffff


	//   ....[110]....
        /*0248*/ 	.word	0xffffffff


	//   ....[111]....
        /*024c*/ 	.word	0xffffffff


	//   ....[112]....
        /*0250*/ 	.word	0xffffffff


	//   ....[113]....
        /*0254*/ 	.word	0xffffffff


	//   ....[114]....
        /*0258*/ 	.word	0xffffffff


	//   ....[115]....
        /*025c*/ 	.word	0xffffffff


	//   ....[116]....
        /*0260*/ 	.word	0xffffffff


	//   ....[117]....
        /*0264*/ 	.word	0xffffffff


	//   ....[118]....
        /*0268*/ 	.word	0xffffffff


	//   ....[119]....
        /*026c*/ 	.word	0xffffffff


	//   ....[120]....
        /*0270*/ 	.word	0xffffffff


	//   ....[121]....
        /*0274*/ 	.word	0xffffffff


	//   ....[122]....
        /*0278*/ 	.word	0xffffffff


	//   ....[123]....
        /*027c*/ 	.word	0xffffffff


	//   ....[124]....
        /*0280*/ 	.word	0xffffffff


	//   ....[125]....
        /*0284*/ 	.word	0xffffffff


	//   ....[126]....
        /*0288*/ 	.word	0xffffffff


	//   ....[127]....
        /*028c*/ 	.word	0xffffffff


	//   ....[128]....
        /*0290*/ 	.word	0xffffffff


	//   ....[129]....
        /*0294*/ 	.word	0xffffffff


	//   ....[130]....
        /*0298*/ 	.word	0xffffffff


	//   ....[131]....
        /*029c*/ 	.word	0xffffffff


	//   ....[132]....
        /*02a0*/ 	.word	0xffffffff


	//   ....[133]....
        /*02a4*/ 	.word	0xffffffff


	//   ....[134]....
        /*02a8*/ 	.word	0xffffffff


	//   ....[135]....
        /*02ac*/ 	.word	0xffffffff


	//   ....[136]....
        /*02b0*/ 	.word	0xffffffff


	//   ....[137]....
        /*02b4*/ 	.word	0xffffffff


	//   ....[138]....
        /*02b8*/ 	.word	0xffffffff


	//   ....[139]....
        /*02bc*/ 	.word	0xffffffff


	//   ....[140]....
        /*02c0*/ 	.word	0xffffffff


	//   ....[141]....
        /*02c4*/ 	.word	0xffffffff


	//   ....[142]....
        /*02c8*/ 	.word	0xffffffff


	//   ....[143]....
        /*02cc*/ 	.word	0xffffffff


	//   ....[144]....
        /*02d0*/ 	.word	0xffffffff


	//   ....[145]....
        /*02d4*/ 	.word	0xffffffff


	//   ....[146]....
        /*02d8*/ 	.word	0xffffffff


	//   ....[147]....
        /*02dc*/ 	.word	0xffffffff


	//   ....[148]....
        /*02e0*/ 	.word	0xffffffff


	//   ....[149]....
        /*02e4*/ 	.word	0xffffffff


	//   ....[150]....
        /*02e8*/ 	.word	0xffffffff


	//   ....[151]....
        /*02ec*/ 	.word	0xffffffff


	//   ....[152]....
        /*02f0*/ 	.word	0xffffffff


	//   ....[153]....
        /*02f4*/ 	.word	0xffffffff


	//   ....[154]....
        /*02f8*/ 	.word	0xffffffff


	//   ....[155]....
        /*02fc*/ 	.word	0xffffffff


	//   ....[156]....
        /*0300*/ 	.word	0xffffffff


	//   ....[157]....
        /*0304*/ 	.word	0xffffffff


	//   ....[158]....
        /*0308*/ 	.word	0xffffffff


	//   ....[159]....
        /*030c*/ 	.word	0xffffffff


	//----- nvinfo : EIATTR_COOP_GROUP_INSTR_OFFSETS
	.align		4
.L_1983:
        /*0310*/ 	.byte	0x04, 0x28
        /*0312*/ 	.short	(.L_1985 - .L_1984)


	//   ....[0]....
.L_1984:
        /*0314*/ 	.word	0x00001400


	//   ....[1]....
        /*0318*/ 	.word	0x00001a30


	//   ....[2]....
        /*031c*/ 	.word	0x00001f50


	//   ....[3]....
        /*0320*/ 	.word	0x00004250


	//   ....[4]....
        /*0324*/ 	.word	0x00005c10


	//   ....[5]....
        /*0328*/ 	.word	0x00005c30


	//   ....[6]....
        /*032c*/ 	.word	0x00005c50


	//   ....[7]....
        /*0330*/ 	.word	0x00005c60


	//   ....[8]....
        /*0334*/ 	.word	0x00005ce0


	//   ....[9]....
        /*0338*/ 	.word	0x00005d10


	//   ....[10]....
        /*033c*/ 	.word	0x00005d40


	//   ....[11]....
        /*0340*/ 	.word	0x00005d60


	//   ....[12]....
        /*0344*/ 	.word	0x00005de0


	//   ....[13]....
        /*0348*/ 	.word	0x00005e20


	//   ....[14]....
        /*034c*/ 	.word	0x00005e50


	//   ....[15]....
        /*0350*/ 	.word	0x00005e60


	//   ....[16]....
        /*0354*/ 	.word	0x00005f10


	//   ....[17]....
        /*0358*/ 	.word	0x00005f40


	//   ....[18]....
        /*035c*/ 	.word	0x00005f50


	//   ....[19]....
        /*0360*/ 	.word	0x00005f60


	//   ....[20]....
        /*0364*/ 	.word	0x00006020


	//   ....[21]....
        /*0368*/ 	.word	0x00006040


	//   ....[22]....
        /*036c*/ 	.word	0x00006050


	//   ....[23]....
        /*0370*/ 	.word	0x00006060


	//   ....[24]....
        /*0374*/ 	.word	0x000061a0


	//   ....[25]....
        /*0378*/ 	.word	0x000061f0


	//   ....[26]....
        /*037c*/ 	.word	0x00006240


	//   ....[27]....
        /*0380*/ 	.word	0x00006290


	//   ....[28]....
        /*0384*/ 	.word	0x000062b0


	//   ....[29]....
        /*0388*/ 	.word	0x000062c0


	//   ....[30]....
        /*038c*/ 	.word	0x000062d0


	//   ....[31]....
        /*0390*/ 	.word	0x000062e0


	//   ....[32]....
        /*0394*/ 	.word	0x000062f0


	//   ....[33]....
        /*0398*/ 	.word	0x00006300


	//   ....[34]....
        /*039c*/ 	.word	0x00006310


	//   ....[35]....
        /*03a0*/ 	.word	0x00006320


	//   ....[36]....
        /*03a4*/ 	.word	0x00007600


	//   ....[37]....
        /*03a8*/ 	.word	0x00007620


	//   ....[38]....
        /*03ac*/ 	.word	0x00007630


	//   ....[39]....
        /*03b0*/ 	.word	0x00007640


	//   ....[40]....
        /*03b4*/ 	.word	0x00007750


	//   ....[41]....
        /*03b8*/ 	.word	0x00007760


	//   ....[42]....
        /*03bc*/ 	.word	0x00007770


	//   ....[43]....
        /*03c0*/ 	.word	0x00007780


	//   ....[44]....
        /*03c4*/ 	.word	0x00007890


	//   ....[45]....
        /*03c8*/ 	.word	0x000078b0


	//   ....[46]....
        /*03cc*/ 	.word	0x000078c0


	//   ....[47]....
        /*03d0*/ 	.word	0x000078d0


	//   ....[48]....
        /*03d4*/ 	.word	0x000079e0


	//   ....[49]....
        /*03d8*/ 	.word	0x000079f0


	//   ....[50]....
        /*03dc*/ 	.word	0x00007a00


	//   ....[51]....
        /*03e0*/ 	.word	0x00007a10


	//   ....[52]....
        /*03e4*/ 	.word	0x00007b20


	//   ....[53]....
        /*03e8*/ 	.word	0x00007b40


	//   ....[54]....
        /*03ec*/ 	.word	0x00007b50


	//   ....[55]....
        /*03f0*/ 	.word	0x00007b60


	//   ....[56]....
        /*03f4*/ 	.word	0x00007c60


	//   ....[57]....
        /*03f8*/ 	.word	0x00007c70


	//   ....[58]....
        /*03fc*/ 	.word	0x00007c80


	//   ....[59]....
        /*0400*/ 	.word	0x00007c90


	//   ....[60]....
        /*0404*/ 	.word	0x00007ca0


	//   ....[61]....
        /*0408*/ 	.word	0x00007cb0


	//   ....[62]....
        /*040c*/ 	.word	0x00007cd0


	//   ....[63]....
        /*0410*/ 	.word	0x00007d00


	//   ....[64]....
        /*0414*/ 	.word	0x00007d30


	//   ....[65]....
        /*0418*/ 	.word	0x00007d40


	//   ....[66]....
        /*041c*/ 	.word	0x00007d50


	//   ....[67]....
        /*0420*/ 	.word	0x00007d60


	//   ....[68]....
        /*0424*/ 	.word	0x0000b800


	//   ....[69]....
        /*0428*/ 	.word	0x0000b840


	//   ....[70]....
        /*042c*/ 	.word	0x0000b880


	//   ....[71]....
        /*0430*/ 	.word	0x0000b8c0


	//   ....[72]....
        /*0434*/ 	.word	0x0000b980


	//   ....[73]....
        /*0438*/ 	.word	0x0000b9b0


	//   ....[74]....
        /*043c*/ 	.word	0x0000b9e0


	//   ....[75]....
        /*0440*/ 	.word	0x0000ba10


	//   ....[76]....
        /*0444*/ 	.word	0x0000bab0


	//   ....[77]....
        /*0448*/ 	.word	0x0000bae0


	//   ....[78]....
        /*044c*/ 	.word	0x0000bb10


	//   ....[79]....
        /*0450*/ 	.word	0x0000bb40


	//   ....[80]....
        /*0454*/ 	.word	0x0000bbe0


	//   ....[81]....
        /*0458*/ 	.word	0x0000bc10


	//   ....[82]....
        /*045c*/ 	.word	0x0000bc40


	//   ....[83]....
        /*0460*/ 	.word	0x0000bc70


	//   ....[84]....
        /*0464*/ 	.word	0x0000bd10


	//   ....[85]....
        /*0468*/ 	.word	0x0000bd40


	//   ....[86]....
        /*046c*/ 	.word	0x0000bd70


	//   ....[87]....
        /*0470*/ 	.word	0x0000bda0


	//   ....[88]....
        /*0474*/ 	.word	0x0000c450


	//   ....[89]....
        /*0478*/ 	.word	0x0000d0f0


	//   ....[90]....
        /*047c*/ 	.word	0x0000d7a0


	//   ....[91]....
        /*0480*/ 	.word	0x0000d7c0


	//   ....[92]....
        /*0484*/ 	.word	0x0000d7e0


	//   ....[93]....
        /*0488*/ 	.word	0x0000d800


	//   ....[94]....
        /*048c*/ 	.word	0x0000d820


	//   ....[95]....
        /*0490*/ 	.word	0x0000d970


	//   ....[96]....
        /*0494*/ 	.word	0x0000d990


	//   ....[97]....
        /*0498*/ 	.word	0x0000d9b0


	//   ....[98]....
        /*049c*/ 	.word	0x0000d9e0


	//   ....[99]....
        /*04a0*/ 	.word	0x0000da00


	//   ....[100]....
        /*04a4*/ 	.word	0x0000ddf0


	//   ....[101]....
        /*04a8*/ 	.word	0x0000de70


	//   ....[102]....
        /*04ac*/ 	.word	0x0000dee0


	//   ....[103]....
        /*04b0*/ 	.word	0x0000df50


	//   ....[104]....
        /*04b4*/ 	.word	0x0000e0a0


	//   ....[105]....
        /*04b8*/ 	.word	0x0000e110


	//   ....[106]....
        /*04bc*/ 	.word	0x0000e180


	//   ....[107]....
        /*04c0*/ 	.word	0x0000e1f0


	//   ....[108]....
        /*04c4*/ 	.word	0x0000e330


	//   ....[109]....
        /*04c8*/ 	.word	0x0000e3a0


	//   ....[110]....
        /*04cc*/ 	.word	0x0000e410


	//   ....[111]....
        /*04d0*/ 	.word	0x0000e480


	//   ....[112]....
        /*04d4*/ 	.word	0x0000e5d0


	//   ....[113]....
        /*04d8*/ 	.word	0x0000e640


	//   ....[114]....
        /*04dc*/ 	.word	0x0000e6b0


	//   ....[115]....
        /*04e0*/ 	.word	0x0000e720


	//   ....[116]....
        /*04e4*/ 	.word	0x0000e860


	//   ....[117]....
        /*04e8*/ 	.word	0x0000e8d0


	//   ....[118]....
        /*04ec*/ 	.word	0x0000e940


	//   ....[119]....
        /*04f0*/ 	.word	0x0000e9b0


	//   ....[120]....
        /*04f4*/ 	.word	0x0000ea10


	//   ....[121]....
        /*04f8*/ 	.word	0x0000ea80


	//   ....[122]....
        /*04fc*/ 	.word	0x0000eaf0


	//   ....[123]....
        /*0500*/ 	.word	0x0000eb60


	//   ....[124]....
        /*0504*/ 	.word	0x0000ebb0


	//   ....[125]....
        /*0508*/ 	.word	0x0000ec00


	//   ....[126]....
        /*050c*/ 	.word	0x0000ec50


	//   ....[127]....
        /*0510*/ 	.word	0x0000eca0


	//   ....[128]....
        /*0514*/ 	.word	0x0000ed20


	//   ....[129]....
        /*0518*/ 	.word	0x0000eda0


	//   ....[130]....
        /*051c*/ 	.word	0x0000ee10


	//   ....[131]....
        /*0520*/ 	.word	0x0000ee80


	//   ....[132]....
        /*0524*/ 	.word	0x0000eef0


	//   ....[133]....
        /*0528*/ 	.word	0x0000ef60


	//   ....[134]....
        /*052c*/ 	.word	0x0000efd0


	//   ....[135]....
        /*0530*/ 	.word	0x0000f040


	//   ....[136]....
        /*0534*/ 	.word	0x0000f0b0


	//   ....[137]....
        /*0538*/ 	.word	0x0000f130


	//   ....[138]....
        /*053c*/ 	.word	0x0000f1a0


	//   ....[139]....
        /*0540*/ 	.word	0x0000f210


	//   ....[140]....
        /*0544*/ 	.word	0x0000f280


	//   ....[141]....
        /*0548*/ 	.word	0x0000f2f0


	//   ....[142]....
        /*054c*/ 	.word	0x0000f360


	//   ....[143]....
        /*0550*/ 	.word	0x0000f3d0


	//   ....[144]....
        /*0554*/ 	.word	0x0000f440


	//   ....[145]....
        /*0558*/ 	.word	0x0000f4c0


	//   ....[146]....
        /*055c*/ 	.word	0x0000f530


	//   ....[147]....
        /*0560*/ 	.word	0x0000f5a0


	//   ....[148]....
        /*0564*/ 	.word	0x0000f5f0


	//   ....[149]....
        /*0568*/ 	.word	0x0000f640


	//   ....[150]....
        /*056c*/ 	.word	0x0000f690


	//   ....[151]....
        /*0570*/ 	.word	0x0000f6e0


	//   ....[152]....
        /*0574*/ 	.word	0x0000f750


	//   ....[153]....
        /*0578*/ 	.word	0x0000f7c0


	//   ....[154]....
        /*057c*/ 	.word	0x0000f830


	//   ....[155]....
        /*0580*/ 	.word	0x0000f8a0


	//   ....[156]....
        /*0584*/ 	.word	0x0000f960


	//   ....[157]....
        /*0588*/ 	.word	0x0000f9b0


	//   ....[158]....
        /*058c*/ 	.word	0x0000fa00


	//   ....[159]....
        /*0590*/ 	.word	0x0000fa50


	//----- nvinfo : EIATTR_EXIT_INSTR_OFFSETS
	.align		4
.L_1985:
        /*0594*/ 	.byte	0x04, 0x1c
        /*0596*/ 	.short	(.L_1987 - .L_1986)


	//   ....[0]....
.L_1986:
        /*0598*/ 	.word	0x0000daf0


	//   ....[1]....
        /*059c*/ 	.word	0x0000dd90


	//----- nvinfo : EIATTR_MAX_THREADS
	.align		4
.L_1987:
        /*05a0*/ 	.byte	0x04, 0x05
        /*05a2*/ 	.short	(.L_1989 - .L_1988)
.L_1988:
        /*05a4*/ 	.word	0x00000040
        /*05a8*/ 	.word	0x00000001
        /*05ac*/ 	.word	0x00000001


	//----- nvinfo : EIATTR_CRS_STACK_SIZE
	.align		4
.L_1989:
        /*05b0*/ 	.byte	0x04, 0x1e
        /*05b2*/ 	.short	(.L_1991 - .L_1990)
.L_1990:
        /*05b4*/ 	.word	0x00000000
.L_1991:


//--------------------- .nv.info._Z25selective_scan_bwd_kernelI32Selective_Scan_bwd_kernel_traitsILi64ELi16ELb0ELb0ELb1ELb0ELb1EN3c108BFloat16ENS1_7complexIfEEEEv12SSMParamsBwd --------------------------
	.section	.nv.info._Z25selective_scan_bwd_kernelI32Selective_Scan_bwd_kernel_traitsILi64ELi16ELb0ELb0ELb1ELb0ELb1EN3c108BFloat16ENS1_7complexIfEEEEv12SSMParamsBwd,"",@"SHT_CUDA_INFO"
	.sectionflags	@""
	.align	4


	//----- nvinfo : EIATTR_CUDA_API_VERSION
	.align		4
        /*0000*/ 	.byte	0x04, 0x37
        /*0002*/ 	.short	(.L_1993 - .L_1992)
.L_1992:
        /*0004*/ 	.word	0x00000082


	//----- nvinfo : EIATTR_SW2861232_WAR
	.align		4
.L_1993:
        /*0008*/ 	.byte	0x01, 0x35
	.zero		2


	//----- nvinfo : EIATTR_PARAM_CBANK
	.align		4
        /*000c*/ 	.byte	0x04, 0x0a
        /*000e*/ 	.short	(.L_1995 - .L_1994)
	.align		4
.L_1994:
        /*0010*/ 	.word	index@(.nv.constant0._Z25selective_scan_bwd_kernelI32Selective_Scan_bwd_kernel_traitsILi64ELi16ELb0ELb0ELb1ELb0ELb1EN3c108BFloat16ENS1_7complexIfEEEEv12SSMParamsBwd)
        /*0014*/ 	.short	0x0160
        /*0016*/ 	.short	0x01f0


	//----- nvinfo : EIATTR_CBANK_PARAM_SIZE
	.align		4
.L_1995:
        /*0018*/ 	.byte	0x03, 0x19
        /*001a*/ 	.short	0x01f0


	//----- nvinfo : EIATTR_KPARAM_INFO
	.align		4
        /*001c*/ 	.byte	0x04, 0x17
        /*001e*/ 	.short	(.L_1997 - .L_1996)
.L_1996:
        /*0020*/ 	.word	0x00000000
        /*0024*/ 	.short	0x0000
        /*0026*/ 	.short	0x0000
        /*0028*/ 	.byte	0x00, 0xf0, 0xc1, 0x07


	//----- nvinfo : EIATTR_MAXREG_COUNT
	.align		4
.L_1997:
        /*002c*/ 	.byte	0x03, 0x1b
        /*002e*/ 	.short	0x00ff


	//----- nvinfo : EIATTR_NUM_BARRIERS
	.align		4
        /*0030*/ 	.byte	0x02, 0x4c
        /*0032*/ 	.byte	0x01
	.zero		1


	//----- nvinfo : EIATTR_ANNOTATIONS
	.align		4
        /*0034*/ 	.byte	0x04, 0x55
        /*0036*/ 	.short	(.L_1999 - .L_1998)


	//   ....[0]....
.L_1998:
        /*0038*/ 	.word	0x00000001
        /*003c*/ 	.byte	0x40, 0x02, 0x00, 0x00, 0x01, 0x00, 0x00, 0x00, 0x70, 0x02, 0x00, 0x00, 0x01, 0x00, 0x00, 0x00
        /*004c*/ 	.byte	0xc0, 0x09, 0x00, 0x00, 0x01, 0x00, 0x00, 0x00, 0xe0, 0x09, 0x00, 0x00, 0x01, 0x00, 0x00, 0x00
        /*005c*/ 	.byte	0x50, 0x3c, 0x00, 0x00, 0x01, 0x00, 0x00, 0x00, 0xf0, 0x4c, 0x00, 0x00, 0x01, 0x00, 0x00, 0x00
        /*006c*/ 	.byte	0xb0, 0x50, 0x00, 0x00, 0x01, 0x00, 0x00, 0x00, 0xf0, 0xec, 0x00, 0x00, 0x01, 0x00, 0x00, 0x00
        /*007c*/ 	.byte	0x20, 0xf2, 0x00, 0x00, 0x01, 0x00, 0x00, 0x00, 0x50, 0xfd, 0x00, 0x00, 0x01, 0x00, 0x00, 0x00
        /*008c*/ 	.byte	0xb0, 0x02, 0x01, 0x00, 0x01, 0x00, 0x00, 0x00, 0x90, 0x04, 0x01, 0x00


	//----- nvinfo : EIATTR_MERCURY_ISA_VERSION
	.align		4
.L_1999:
        /*0098*/ 	.byte	0x03, 0x5f
        /*009a*/ 	.short	0x0000


	//----- nvinfo : EIATTR_COOP_GROUP_MASK_REGIDS
	.align		4
        /*009c*/ 	.byte	0x04, 0x29
        /*009e*/ 	.short	(.L_2001 - .L_2000)


	//   ....[0]....
.L_2000:
        /*00a0*/ 	.word	0xffffffff


	//   ....[1]....
        /*00a4*/ 	.word	0xffffffff


	//   ....[2]....
        /*00a8*/ 	.word	0xffffffff


	//   ....[3]....
        /*00ac*/ 	.word	0xffffffff


	//   ....[4]....
        /*00b0*/ 	.word	0xffffffff


	//   ....[5]....
        /*00b4*/ 	.word	0xffffffff


	//   ....[6]....
        /*00b8*/ 	.word	0xffffffff


	//   ....[7]....
        /*00bc*/ 	.word	0xffffffff


	//   ....[8]....
        /*00c0*/ 	.word	0xffffffff


	//   ....[9]....
        /*00c4*/ 	.word	0xffffffff


	//   ....[10]....
        /*00c8*/ 	.word	0xffffffff


	//   ....[11]....
        /*00cc*/ 	.word	0xffffffff


	//   ....[12]....
        /*00d0*/ 	.word	0xffffffff


	//   ....[13]....
        /*00d4*/ 	.word	0xffffffff


	//   ....[14]....
        /*00d8*/ 	.word	0xffffffff


	//   ....[15]....
        /*00dc*/ 	.word	0xffffffff


	//   ....[16]....
        /*00e0*/ 	.word	0xffffffff


	//   ....[17]....
        /*00e4*/ 	.word	0xffffffff


	//   ....[18]....
        /*00e8*/ 	.word	0xffffffff


	//   ....[19]....
        /*00ec*/ 	.word	0xffffffff


	//   ....[20]....
        /*00f0*/ 	.word	0xffffffff


	//   ....[21]....
        /*00f4*/ 	.word	0xffffffff


	//   ....[22]....
        /*00f8*/ 	.word	0xffffffff


	//   ....[23]....
        /*00fc*/ 	.word	0xffffffff


	//   ....[24]....
        /*0100*/ 	.word	0xffffffff


	//   ....[25]....
        /*0104*/ 	.word	0xffffffff


	//   ....[26]....
        /*0108*/ 	.word	0xffffffff


	//   ....[27]....
        /*010c*/ 	.word	0xffffffff


	//   ....[28]....
        /*0110*/ 	.word	0xffffffff


	//   ....[29]....
        /*0114*/ 	.word	0xffffffff


	//   ....[30]....
        /*0118*/ 	.word	0xffffffff


	//   ....[31]....
        /*011c*/ 	.word	0xffffffff


	//   ....[32]....
        /*0120*/ 	.word	0xffffffff


	//   ....[33]....
        /*0124*/ 	.word	0xffffffff


	//   ....[34]....
        /*0128*/ 	.word	0xffffffff


	//   ....[35]....
        /*012c*/ 	.word	0xffffffff


	//   ....[36]....
        /*0130*/ 	.word	0xffffffff


	//   ....[37]....
        /*0134*/ 	.word	0xffffffff


	//   ....[38]....
        /*0138*/ 	.word	0xffffffff


	//   ....[39]....
        /*013c*/ 	.word	0xffffffff


	//   ....[40]....
        /*0140*/ 	.word	0xffffffff


	//   ....[41]....
        /*0144*/ 	.word	0xffffffff


	//   ....[42]....
        /*0148*/ 	.word	0xffffffff


	//   ....[43]....
        /*014c*/ 	.word	0xffffffff


	//   ....[44]....
        /*0150*/ 	.word	0xffffffff


	//   ....[45]....
        /*0154*/ 	.word	0xffffffff


	//   ....[46]....
        /*0158*/ 	.word	0xffffffff


	//   ....[47]....
        /*015c*/ 	.word	0xffffffff


	//   ....[48]....
        /*0160*/ 	.word	0xffffffff


	//   ....[49]....
        /*0164*/ 	.word	0xffffffff


	//   ....[50]....
        /*0168*/ 	.word	0xffffffff


	//   ....[51]....
        /*016c*/ 	.word	0xffffffff


	//   ....[52]....
        /*0170*/ 	.word	0xffffffff


	//   ....[53]....
        /*0174*/ 	.word	0xffffffff


	//   ....[54]....
        /*0178*/ 	.word	0xffffffff


	//   ....[55]....
        /*017c*/ 	.word	0xffffffff


	//   ....[56]....
        /*0180*/ 	.word	0xffffffff


	//   ....[57]....
        /*0184*/ 	.word	0xffffffff


	//   ....[58]....
        /*0188*/ 	.word	0xffffffff


	//   ....[59]....
        /*018c*/ 	.word	0xffffffff


	//   ....[60]....
        /*0190*/ 	.word	0xffffffff


	//   ....[61]....
        /*0194*/ 	.word	0xffffffff


	//   ....[62]....
        /*0198*/ 	.word	0xffffffff


	//   ....[63]....
        /*019c*/ 	.word	0xffffffff


	//   ....[64]....
        /*01a0*/ 	.word	0xffffffff


	//   ....[65]....
        /*01a4*/ 	.word	0xffffffff


	//   ....[66]....
        /*01a8*/ 	.word	0xffffffff


	//   ....[67]....
        /*01ac*/ 	.word	0xffffffff


	//   ....[68]....
        /*01b0*/ 	.word	0xffffffff


	//   ....[69]....
        /*01b4*/ 	.word	0xffffffff


	//   ....[70]....
        /*01b8*/ 	.word	0xffffffff


	//   ....[71]....
        /*01bc*/ 	.word	0xffffffff


	//   ....[72]....
        /*01c0*/ 	.word	0xffffffff


	//   ....[73]....
        /*01c4*/ 	.word	0xffffffff


	//   ....[74]....
        /*01c8*/ 	.word	0xffffffff


	//   ....[75]....
        /*01cc*/ 	.word	0xffffffff


	//   ....[76]....
        /*01d0*/ 	.word	0xffffffff


	//   ....[77]....
        /*01d4*/ 	.word	0xffffffff


	//   ....[78]....
        /*01d8*/ 	.word	0xffffffff


	//   ....[79]....
        /*01dc*/ 	.word	0xffffffff


	//   ....[80]....
        /*01e0*/ 	.word	0xffffffff


	//   ....[81]....
        /*01e4*/ 	.word	0xffffffff


	//   ....[82]....
        /*01e8*/ 	.word	0xffffffff


	//   ....[83]....
        /*01ec*/ 	.word	0xffffffff


	//   ....[84]....
        /*01f0*/ 	.word	0xffffffff


	//   ....[85]....
        /*01f4*/ 	.word	0xffffffff


	//   ....[86]....
        /*01f8*/ 	.word	0xffffffff


	//   ....[87]....
        /*01fc*/ 	.word	0xffffffff


	//   ....[88]....
        /*0200*/ 	.word	0xffffffff


	//   ....[89]....
        /*0204*/ 	.word	0xffffffff


	//   ....[90]....
        /*0208*/ 	.word	0xffffffff


	//   ....[91]....
        /*020c*/ 	.word	0xffffffff


	//   ....[92]....
        /*0210*/ 	.word	0xffffffff


	//   ....[93]....
        /*0214*/ 	.word	0xffffffff


	//   ....[94]....
        /*0218*/ 	.word	0xffffffff


	//   ....[95]....
        /*021c*/ 	.word	0xffffffff


	//   ....[96]....
        /*0220*/ 	.word	0xffffffff


	//   ....[97]....
        /*0224*/ 	.word	0xffffffff


	//   ....[98]....
        /*0228*/ 	.word	0xffffffff


	//   ....[99]....
        /*022c*/ 	.word	0xffffffff


	//   ....[100]....
        /*0230*/ 	.word	0xffffffff


	//   ....[101]....
        /*0234*/ 	.word	0xffffffff


	//   ....[102]....
        /*0238*/ 	.word	0xffffffff


	//   ....[103]....
        /*023c*/ 	.word	0xffffffff


	//   ....[104]....
        /*0240*/ 	.word	0xffffffff


	//   ....[105]....
        /*0244*/ 	.word	0xffffffff


	//   ....[106]....
        /*0248*/ 	.word	0xffffffff


	//   ....[107]....
        /*024c*/ 	.word	0xffffffff


	//   ....[108]....
        /*0250*/ 	.word	0xffffffff


	//   ....[109]....
        /*0254*/ 	.word	0xffffffff


	//   ....[110]....
        /*0258*/ 	.word	0xffffffff


	//   ....[111]....
        /*025c*/ 	.word	0xffffffff


	//   ....[112]....
        /*0260*/ 	.word	0xffffffff


	//   ....[113]....
        /*0264*/ 	.word	0xffffffff


	//   ....[114]....
        /*0268*/ 	.word	0xffffffff


	//   ....[115]....
        /*026c*/ 	.word	0xffffffff


	//   ....[116]....
        /*0270*/ 	.word	0xffffffff


	//   ....[117]....
        /*0274*/ 	.word	0xffffffff


	//   ....[118]....
        /*0278*/ 	.word	0xffffffff


	//   ....[119]....
        /*027c*/ 	.word	0xffffffff


	//   ....[120]....
        /*0280*/ 	.word	0xffffffff


	//   ....[121]....
        /*0284*/ 	.word	0xffffffff


	//   ....[122]....
        /*0288*/ 	.word	0xffffffff


	//   ....[123]....
        /*028c*/ 	.word	0xffffffff


	//   ....[124]....
        /*0290*/ 	.word	0xffffffff


	//   ....[125]....
        /*0294*/ 	.word	0xffffffff


	//   ....[126]....
        /*0298*/ 	.word	0xffffffff


	//   ....[127]....
        /*029c*/ 	.word	0xffffffff


	//   ....[128]....
        /*02a0*/ 	.word	0xffffffff


	//   ....[129]....
        /*02a4*/ 	.word	0xffffffff


	//   ....[130]....
        /*02a8*/ 	.word	0xffffffff


	//   ....[131]....
        /*02ac*/ 	.word	0xffffffff


	//   ....[132]....
        /*02b0*/ 	.word	0xffffffff


	//   ....[133]....
        /*02b4*/ 	.word	0xffffffff


	//   ....[134]....
        /*02b8*/ 	.word	0xffffffff


	//   ....[135]....
        /*02bc*/ 	.word	0xffffffff


	//   ....[136]....
        /*02c0*/ 	.word	0xffffffff


	//   ....[137]....
        /*02c4*/ 	.word	0xffffffff


	//   ....[138]....
        /*02c8*/ 	.word	0xffffffff


	//   ....[139]....
        /*02cc*/ 	.word	0xffffffff


	//   ....[140]....
        /*02d0*/ 	.word	0xffffffff


	//   ....[141]....
        /*02d4*/ 	.word	0xffffffff


	//   ....[142]....
        /*02d8*/ 	.word	0xffffffff


	//   ....[143]....
        /*02dc*/ 	.word	0xffffffff


	//   ....[144]....
        /*02e0*/ 	.word	0xffffffff


	//   ....[145]....
        /*02e4*/ 	.word	0xffffffff


	//   ....[146]....
        /*02e8*/ 	.word	0xffffffff


	//   ....[147]....
        /*02ec*/ 	.word	0xffffffff


	//   ....[148]....
        /*02f0*/ 	.word	0xffffffff


	//   ....[149]....
        /*02f4*/ 	.word	0xffffffff


	//   ....[150]....
        /*02f8*/ 	.word	0xffffffff


	//   ....[151]....
        /*02fc*/ 	.word	0xffffffff


	//   ....[152]....
        /*0300*/ 	.word	0xffffffff


	//   ....[153]....
        /*0304*/ 	.word	0xffffffff


	//   ....[154]....
        /*0308*/ 	.word	0xffffffff


	//   ....[155]....
        /*030c*/ 	.word	0xffffffff


	//   ....[156]....
        /*0310*/ 	.word	0xffffffff


	//   ....[157]....
        /*0314*/ 	.word	0xffffffff


	//   ....[158]....
        /*0318*/ 	.word	0xffffffff


	//   ....[159]....
        /*031c*/ 	.word	0xffffffff


	//   ....[160]....
        /*0320*/ 	.word	0xffffffff


	//   ....[161]....
        /*0324*/ 	.word	0xffffffff


	//   ....[162]....
        /*0328*/ 	.word	0xffffffff


	//   ....[163]....
        /*032c*/ 	.word	0xffffffff


	//----- nvinfo : EIATTR_COOP_GROUP_INSTR_OFFSETS
	.align		4
.L_2001:
        /*0330*/ 	.byte	0x04, 0x28
        /*0332*/ 	.short	(.L_2003 - .L_2002)


	//   ....[0]....
.L_2002:
        /*0334*/ 	.word	0x00001430


	//   ....[1]....
        /*0338*/ 	.word	0x00001a20


	//   ....[2]....
        /*033c*/ 	.word	0x00002290


	//   ....[3]....
        /*0340*/ 	.word	0x000027e0


	//   ....[4]....
        /*0344*/ 	.word	0x00002e50


	//   ....[5]....
        /*0348*/ 	.word	0x00003af0


	//   ....[6]....
        /*034c*/ 	.word	0x000047f0


	//   ....[7]....
        /*0350*/ 	.word	0x00006cc0


	//   ....[8]....
        /*0354*/ 	.word	0x00008700


	//   ....[9]....
        /*0358*/ 	.word	0x00008720


	//   ....[10]....
        /*035c*/ 	.word	0x00008740


	//   ....[11]....
        /*0360*/ 	.word	0x00008750


	//   ....[12]....
        /*0364*/ 	.word	0x000087e0


	//   ....[13]....
        /*0368*/ 	.word	0x00008810


	//   ....[14]....
        /*036c*/ 	.word	0x00008830


	//   ....[15]....
        /*0370*/ 	.word	0x00008850


	//   ....[16]....
        /*0374*/ 	.word	0x000088d0


	//   ....[17]....
        /*0378*/ 	.word	0x00008910


	//   ....[18]....
        /*037c*/ 	.word	0x00008940


	//   ....[19]....
        /*0380*/ 	.word	0x00008950


	//   ....[20]....
        /*0384*/ 	.word	0x00008a00


	//   ....[21]....
        /*0388*/ 	.word	0x00008a30


	//   ....[22]....
        /*038c*/ 	.word	0x00008a40


	//   ....[23]....
        /*0390*/ 	.word	0x00008a50


	//   ....[24]....
        /*0394*/ 	.word	0x00008b10


	//   ....[25]....
        /*0398*/ 	.word	0x00008b20


	//   ....[26]....
        /*039c*/ 	.word	0x00008b40


	//   ....[27]....
        /*03a0*/ 	.word	0x00008b50


	//   ....[28]....
        /*03a4*/ 	.word	0x00008c90


	//   ....[29]....
        /*03a8*/ 	.word	0x00008cf0


	//   ....[30]....
        /*03ac*/ 	.word	0x00008d50


	//   ....[31]....
        /*03b0*/ 	.word	0x00008db0


	//   ....[32]....
        /*03b4*/ 	.word	0x00008dd0


	//   ....[33]....
        /*03b8*/ 	.word	0x00008de0


	//   ....[34]....
        /*03bc*/ 	.word	0x00008df0


	//   ....[35]....
        /*03c0*/ 	.word	0x00008e00


	//   ....[36]....
        /*03c4*/ 	.word	0x00008e10


	//   ....[37]....
        /*03c8*/ 	.word	0x00008e20


	//   ....[38]....
        /*03cc*/ 	.word	0x00008e30


	//   ....[39]....
        /*03d0*/ 	.word	0x00008e40


	//   ....[40]....
        /*03d4*/ 	.word	0x0000a150


	//   ....[41]....
        /*03d8*/ 	.word	0x0000a170


	//   ....[42]....
        /*03dc*/ 	.word	0x0000a180


	//   ....[43]....
        /*03e0*/ 	.word	0x0000a190


	//   ....[44]....
        /*03e4*/ 	.word	0x0000a2a0


	//   ....[45]....
        /*03e8*/ 	.word	0x0000a2b0


	//   ....[46]....
        /*03ec*/ 	.word	0x0000a2c0


	//   ....[47]....
        /*03f0*/ 	.word	0x0000a2d0


	//   ....[48]....
        /*03f4*/ 	.word	0x0000a3e0


	//   ....[49]....
        /*03f8*/ 	.word	0x0000a400


	//   ....[50]....
        /*03fc*/ 	.word	0x0000a410


	//   ....[51]....
        /*0400*/ 	.word	0x0000a420


	//   ....[52]....
        /*0404*/ 	.word	0x0000a530


	//   ....[53]....
        /*0408*/ 	.word	0x0000a540


	//   ....[54]....
        /*040c*/ 	.word	0x0000a550


	//   ....[55]....
        /*0410*/ 	.word	0x0000a560


	//   ....[56]....
        /*0414*/ 	.word	0x0000a670


	//   ....[57]....
        /*0418*/ 	.word	0x0000a690


	//   ....[58]....
        /*041c*/ 	.word	0x0000a6a0


	//   ....[59]....
        /*0420*/ 	.word	0x0000a6b0


	//   ....[60]....
        /*0424*/ 	.word	0x0000a7b0


	//   ....[61]....
        /*0428*/ 	.word	0x0000a7c0


	//   ....[62]....
        /*042c*/ 	.word	0x0000a7d0


	//   ....[63]....
        /*0430*/ 	.word	0x0000a7e0


	//   ....[64]....
        /*0434*/ 	.word	0x0000a7f0


	//   ....[65]....
        /*0438*/ 	.word	0x0000a800


	//   ....[66]....
        /*043c*/ 	.word	0x0000a810


	//   ....[67]....
        /*0440*/ 	.word	0x0000a840


	//   ....[68]....
        /*0444*/ 	.word	0x0000a870


	//   ....[69]....
        /*0448*/ 	.word	0x0000a8a0


	//   ....[70]....
        /*044c*/ 	.word	0x0000a8b0


	//   ....[71]....
        /*0450*/ 	.word	0x0000a8c0


	//   ....[72]....
        /*0454*/ 	.word	0x0000e390


	//   ....[73]....
        /*0458*/ 	.word	0x0000e3d0


	//   ....[74]....
        /*045c*/ 	.word	0x0000e410


	//   ....[75]....
        /*0460*/ 	.word	0x0000e450


	//   ....[76]....
        /*0464*/ 	.word	0x0000e510


	//   ....[77]....
        /*0468*/ 	.word	0x0000e540


	//   ....[78]....
        /*046c*/ 	.word	0x0000e570


	//   ....[79]....
        /*0470*/ 	.word	0x0000e5a0


	//   ....[80]....
        /*0474*/ 	.word	0x0000e640


	//   ....[81]....
        /*0478*/ 	.word	0x0000e670


	//   ....[82]....
        /*047c*/ 	.word	0x0000e6a0


	//   ....[83]....
        /*0480*/ 	.word	0x0000e6d0


	//   ....[84]....
        /*0484*/ 	.word	0x0000e770


	//   ....[85]....
        /*0488*/ 	.word	0x0000e7a0


	//   ....[86]....
        /*048c*/ 	.word	0x0000e7d0


	//   ....[87]....
        /*0490*/ 	.word	0x0000e800


	//   ....[88]....
        /*0494*/ 	.word	0x0000e8a0


	//   ....[89]....
        /*0498*/ 	.word	0x0000e8d0


	//   ....[90]....
        /*049c*/ 	.word	0x0000e900


	//   ....[91]....
        /*04a0*/ 	.word	0x0000e930


	//   ....[92]....
        /*04a4*/ 	.word	0x0000efd0


	//   ....[93]....
        /*04a8*/ 	.word	0x0000fb50


	//   ....[94]....
        /*04ac*/ 	.word	0x00010340


	//   ....[95]....
        /*04b0*/ 	.word	0x00010360


	//   ....[96]....
        /*04b4*/ 	.word	0x00010380


	//   ....[97]....
        /*04b8*/ 	.word	0x000103a0


	//   ....[98]....
        /*04bc*/ 	.word	0x000103c0


	//   ....[99]....
        /*04c0*/ 	.word	0x00010510


	//   ....[100]....
        /*04c4*/ 	.word	0x00010530


	//   ....[101]....
        /*04c8*/ 	.word	0x00010550


	//   ....[102]....
        /*04cc*/ 	.word	0x00010580


	//   ....[103]....
        /*04d0*/ 	.word	0x000105a0


	//   ....[104]....
        /*04d4*/ 	.word	0x00010990


	//   ....[105]....
        /*04d8*/ 	.word	0x00010a10


	//   ....[106]....
        /*04dc*/ 	.word	0x00010a80


	//   ....[107]....
        /*04e0*/ 	.word	0x00010af0


	//   ....[108]....
        /*04e4*/ 	.word	0x00010c40


	//   ....[109]....
        /*04e8*/ 	.word	0x00010cb0


	//   ....[110]....
        /*04ec*/ 	.word	0x00010d20


	//   ....[111]....
        /*04f0*/ 	.word	0x00010d90


	//   ....[112]....
        /*04f4*/ 	.word	0x00010eb0


	//   ....[113]....
        /*04f8*/ 	.word	0x00010f20


	//   ....[114]....
        /*04fc*/ 	.word	0x00010f90


	//   ....[115]....
        /*0500*/ 	.word	0x00011000


	//   ....[116]....
        /*0504*/ 	.word	0x00011120


	//   ....[117]....
        /*0508*/ 	.word	0x00011190


	//   ....[118]....
        /*050c*/ 	.word	0x00011200


	//   ....[119]....
        /*0510*/ 	.word	0x00011270


	//   ....[120]....
        /*0514*/ 	.word	0x000113b0


	//   ....[121]....
        /*0518*/ 	.word	0x00011420


	//   ....[122]....
        /*051c*/ 	.word	0x00011490


	//   ....[123]....
        /*0520*/ 	.word	0x00011500


	//   ....[124]....
        /*0524*/ 	.word	0x00011560


	//   ....[125]....
        /*0528*/ 	.word	0x000115d0


	//   ....[126]....
        /*052c*/ 	.word	0x00011640


	//   ....[127]....
        /*0530*/ 	.word	0x000116b0


	//   ....[128]....
        /*0534*/ 	.word	0x00011720


	//   ....[129]....
        /*0538*/ 	.word	0x00011780


	//   ....[130]....
        /*053c*/ 	.word	0x000117e0


	//   ....[131]....
        /*0540*/ 	.word	0x00011840


	//   ....[132]....
        /*0544*/ 	.word	0x000118c0


	//   ....[133]....
        /*0548*/ 	.word	0x00011940


	//   ....[134]....
        /*054c*/ 	.word	0x000119b0


	//   ....[135]....
        /*0550*/ 	.word	0x00011a20


	//   ....[136]....
        /*0554*/ 	.word	0x00011a90


	//   ....[137]....
        /*0558*/ 	.word	0x00011b00


	//   ....[138]....
        /*055c*/ 	.word	0x00011b70


	//   ....[139]....
        /*0560*/ 	.word	0x00011be0


	//   ....[140]....
        /*0564*/ 	.word	0x00011c50


	//   ....[141]....
        /*0568*/ 	.word	0x00011cd0


	//   ....[142]....
        /*056c*/ 	.word	0x00011d40


	//   ....[143]....
        /*0570*/ 	.word	0x00011db0


	//   ....[144]....
        /*0574*/ 	.word	0x00011e20


	//   ....[145]....
        /*0578*/ 	.word	0x00011e90


	//   ....[146]....
        /*057c*/ 	.word	0x00011f00


	//   ....[147]....
        /*0580*/ 	.word	0x00011f70


	//   ....[148]....
        /*0584*/ 	.word	0x00011fe0


	//   ....[149]....
        /*0588*/ 	.word	0x00012060


	//   ....[150]....
        /*058c*/ 	.word	0x000120d0


	//   ....[151]....
        /*0590*/ 	.word	0x00012140


	//   ....[152]....
        /*0594*/ 	.word	0x000121a0


	//   ....[153]....
        /*0598*/ 	.word	0x00012200


	//   ....[154]....
        /*059c*/ 	.word	0x00012260


	//   ....[155]....
        /*05a0*/ 	.word	0x000122c0


	//   ....[156]....
        /*05a4*/ 	.word	0x00012350


	//   ....[157]....
        /*05a8*/ 	.word	0x000123c0


	//   ....[158]....
        /*05ac*/ 	.word	0x00012430


	//   ....[159]....
        /*05b0*/ 	.word	0x000124a0


	//   ....[160]....
        /*05b4*/ 	.word	0x00012570


	//   ....[161]....
        /*05b8*/ 	.word	0x000125d0


	//   ....[162]....
        /*05bc*/ 	.word	0x00012630


	//   ....[163]....
        /*05c0*/ 	.word	0x00012690


	//----- nvinfo : EIATTR_EXIT_INSTR_OFFSETS
	.align		4
.L_2003:
        /*05c4*/ 	.byte	0x04, 0x1c
        /*05c6*/ 	.short	(.L_2005 - .L_2004)


	//   ....[0]....
.L_2004:
        /*05c8*/ 	.word	0x00010690


	//   ....[1]....
        /*05cc*/ 	.word	0x00010930


	//----- nvinfo : EIATTR_MAX_THREADS
	.align		4
.L_2005:
        /*05d0*/ 	.byte	0x04, 0x05
        /*05d2*/ 	.short	(.L_2007 - .L_2006)
.L_2006:
        /*05d4*/ 	.word	0x00000040
        /*05d8*/ 	.word	0x00000001
        /*05dc*/ 	.word	0x00000001


	//----- nvinfo : EIATTR_CRS_STACK_SIZE
	.align		4
.L_2007:
        /*05e0*/ 	.byte	0x04, 0x1e
        /*05e2*/ 	.short	(.L_2009 - .L_2008)
.L_2008:
        /*05e4*/ 	.word	0x00000000
.L_2009:


//--------------------- .nv.info._Z25selective_scan_bwd_kernelI32Selective_Scan_bwd_kernel_traitsILi64ELi16ELb0ELb0ELb1ELb1ELb0EN3c108BFloat16ENS1_7complexIfEEEEv12SSMParamsBwd --------------------------
	.section	.nv.info._Z25selective_scan_bwd_kernelI32Selective_Scan_bwd_kernel_traitsILi64ELi16ELb0ELb0ELb1ELb1ELb0EN3c108BFloat16ENS1_7complexIfEEEEv12SSMParamsBwd,"",@"SHT_CUDA_INFO"
	.sectionflags	@""
	.align	4


	//----- nvinfo : EIATTR_CUDA_API_VERSION
	.align		4
        /*0000*/ 	.byte	0x04, 0x37
        /*0002*/ 	.short	(.L_2011 - .L_2010)
.L_2010:
        /*0004*/ 	.word	0x00000082


	//----- nvinfo : EIATTR_SW2861232_WAR
	.align		4
.L_2011:
        /*0008*/ 	.byte	0x01, 0x35
	.zero		2


	//----- nvinfo : EIATTR_PARAM_CBANK
	.align		4
        /*000c*/ 	.byte	0x04, 0x0a
        /*000e*/ 	.short	(.L_2013 - .L_2012)
	.align		4
.L_2012:
        /*0010*/ 	.word	index@(.nv.constant0._Z25selective_scan_bwd_kernelI32Selective_Scan_bwd_kernel_traitsILi64ELi16ELb0ELb0ELb1ELb1ELb0EN3c108BFloat16ENS1_7complexIfEEEEv12SSMParamsBwd)
        /*0014*/ 	.short	0x0160
        /*0016*/ 	.short	0x01f0


	//----- nvinfo : EIATTR_CBANK_PARAM_SIZE
	.align		4
.L_2013:
        /*0018*/ 	.byte	0x03, 0x19
        /*001a*/ 	.short	0x01f0


	//----- nvinfo : EIATTR_KPARAM_INFO
	.align		4
        /*001c*/ 	.byte	0x04, 0x17
        /*001e*/ 	.short	(.L_2015 - .L_2014)
.L_2014:
        /*0020*/ 	.word	0x00000000
        /*0024*/ 	.short	0x0000
        /*0026*/ 	.short	0x0000
        /*0028*/ 	.byte	0x00, 0xf0, 0xc1, 0x07


	//----- nvinfo : EIATTR_MAXREG_COUNT
	.align		4
.L_2015:
        /*002c*/ 	.byte	0x03, 0x1b
        /*002e*/ 	.short	0x00ff


	//----- nvinfo : EIATTR_NUM_BARRIERS
	.align		4
        /*0030*/ 	.byte	0x02, 0x4c
        /*0032*/ 	.byte	0x01
	.zero		1


	//----- nvinfo : EIATTR_ANNOTATIONS
	.align		4
        /*0034*/ 	.byte	0x04, 0x55
        /*0036*/ 	.short	(.L_2017 - .L_2016)


	//   ....[0]....
.L_2016:
        /* <DEDUP_REMOVED lines=8> */


	//----- nvinfo : EIATTR_MERCURY_ISA_VERSION
	.align		4
.L_2017:
        /*00a8*/ 	.byte	0x03, 0x5f
        /*00aa*/ 	.short	0x0000


	//----- nvinfo : EIATTR_COOP_GROUP_MASK_REGIDS
	.align		4
        /*00ac*/ 	.byte	0x04, 0x29
        /*00ae*/ 	.short	(.L_2019 - .L_2018)


	//   ....[0]....
.L_2018:
        /*00b0*/ 	.word	0xffffffff


	//   ....[1]....
        /*00b4*/ 	.word	0xffffffff


	//   ....[2]....
        /*00b8*/ 	.word	0xffffffff


	//   ....[3]....
        /*00bc*/ 	.word	0xffffffff


	//   ....[4]....
        /*00c0*/ 	.word	0xffffffff


	//   ....[5]....
        /*00c4*/ 	.word	0xffffffff


	//   ....[6]....
        /*00c8*/ 	.word	0xffffffff


	//   ....[7]....
        /*00cc*/ 	.word	0xffffffff


	//   ....[8]....
        /*00d0*/ 	.word	0xffffffff


	//   ....[9]....
        /*00d4*/ 	.word	0xffffffff


	//   ....[10]....
        /*00d8*/ 	.word	0xffffffff


	//   ....[11]....
        /*00dc*/ 	.word	0xffffffff


	//   ....[12]....
        /*00e0*/ 	.word	0xffffffff


	//   ....[13]....
        /*00e4*/ 	.word	0xffffffff


	//   ....[14]....
        /*00e8*/ 	.word	0xffffffff


	//   ....[15]....
        /*00ec*/ 	.word	0xffffffff


	//   ....[16]....
        /*00f0*/ 	.word	0xffffffff


	//   ....[17]....
        /*00f4*/ 	.word	0xffffffff


	//   ....[18]....
        /*00f8*/ 	.word	0xffffffff


	//   ....[19]....
        /*00fc*/ 	.word	0xffffffff


	//   ....[20]....
        /*0100*/ 	.word	0xffffffff


	//   ....[21]....
        /*0104*/ 	.word	0xffffffff


	//   ....[22]....
        /*0108*/ 	.word	0xffffffff


	//   ....[23]....
        /*010c*/ 	.word	0xffffffff


	//   ....[24]....
        /*0110*/ 	.word	0xffffffff


	//   ....[25]....
        /*0114*/ 	.word	0xffffffff


	//   ....[26]....
        /*0118*/ 	.word	0xffffffff


	//   ....[27]....
        /*011c*/ 	.word	0xffffffff


	//   ....[28]....
        /*0120*/ 	.word	0xffffffff


	//   ....[29]....
        /*0124*/ 	.word	0xffffffff


	//   ....[30]....
        /*0128*/ 	.word	0xffffffff


	//   ....[31]....
        /*012c*/ 	.word	0xffffffff


	//   ....[32]....
        /*0130*/ 	.word	0xffffffff


	//   ....[33]....
        /*0134*/ 	.word	0xffffffff


	//   ....[34]....
        /*0138*/ 	.word	0xffffffff


	//   ....[35]....
        /*013c*/ 	.word	0xffffffff


	//   ....[36]....
        /*0140*/ 	.word	0xffffffff


	//   ....[37]....
        /*0144*/ 	.word	0xffffffff


	//   ....[38]....
        /*0148*/ 	.word	0xffffffff


	//   ....[39]....
        /*014c*/ 	.word	0xffffffff


	//   ....[40]....
        /*0150*/ 	.word	0xffffffff


	//   ....[41]....
        /*0154*/ 	.word	0xffffffff


	//   ....[42]....
        /*0158*/ 	.word	0xffffffff


	//   ....[43]....
        /*015c*/ 	.word	0xffffffff


	//   ....[44]....
        /*0160*/ 	.word	0xffffffff


	//   ....[45]....
        /*0164*/ 	.word	0xffffffff


	//   ....[46]....
        /*0168*/ 	.word	0xffffffff


	//   ....[47]....
        /*016c*/ 	.word	0xffffffff


	//   ....[48]....
        /*0170*/ 	.word	0xffffffff


	//   ....[49]....
        /*0174*/ 	.word	0xffffffff


	//   ....[50]....
        /*0178*/ 	.word	0xffffffff


	//   ....[51]....
        /*017c*/ 	.word	0xffffffff


	//   ....[52]....
        /*0180*/ 	.word	0xffffffff


	//   ....[53]....
        /*0184*/ 	.word	0xffffffff


	//   ....[54]....
        /*0188*/ 	.word	0xffffffff


	//   ....[55]....
        /*018c*/ 	.word	0xffffffff


	//   ....[56]....
        /*0190*/ 	.word	0xffffffff


	//   ....[57]....
        /*0194*/ 	.word	0xffffffff


	//   ....[58]....
        /*0198*/ 	.word	0xffffffff


	//   ....[59]....
        /*019c*/ 	.word	0xffffffff


	//   ....[60]....
        /*01a0*/ 	.word	0xffffffff


	//   ....[61]....
        /*01a4*/ 	.word	0xffffffff


	//   ....[62]....
        /*01a8*/ 	.word	0xffffffff


	//   ....[63]....
        /*01ac*/ 	.word	0xffffffff


	//   ....[64]....
        /*01b0*/ 	.word	0xffffffff


	//   ....[65]....
        /*01b4*/ 	.word	0xffffffff


	//   ....[66]....
        /*01b8*/ 	.word	0xffffffff


	//   ....[67]....
        /*01bc*/ 	.word	0xffffffff


	//   ....[68]....
        /*01c0*/ 	.word	0xffffffff


	//   ....[69]....
        /*01c4*/ 	.word	0xffffffff


	//   ....[70]....
        /*01c8*/ 	.word	0xffffffff


	//   ....[71]....
        /*01cc*/ 	.word	0xffffffff


	//   ....[72]....
        /*01d0*/ 	.word	0xffffffff


	//   ....[73]....
        /*01d4*/ 	.word	0xffffffff


	//   ....[74]....
        /*01d8*/ 	.word	0xffffffff


	//   ....[75]....
        /*01dc*/ 	.word	0xffffffff


	//   ....[76]....
        /*01e0*/ 	.word	0xffffffff


	//   ....[77]....
        /*01e4*/ 	.word	0xffffffff


	//   ....[78]....
        /*01e8*/ 	.word	0xffffffff


	//   ....[79]....
        /*01ec*/ 	.word	0xffffffff


	//   ....[80]....
        /*01f0*/ 	.word	0xffffffff


	//   ....[81]....
        /*01f4*/ 	.word	0xffffffff


	//   ....[82]....
        /*01f8*/ 	.word	0xffffffff


	//   ....[83]....
        /*01fc*/ 	.word	0xffffffff


	//   ....[84]....
        /*0200*/ 	.word	0xffffffff


	//   ....[85]....
        /*0204*/ 	.word	0xffffffff


	//   ....[86]....
        /*0208*/ 	.word	0xffffffff


	//   ....[87]....
        /*020c*/ 	.word	0xffffffff


	//   ....[88]....
        /*0210*/ 	.word	0xffffffff


	//   ....[89]....
        /*0214*/ 	.word	0xffffffff


	//   ....[90]....
        /*0218*/ 	.word	0xffffffff


	//   ....[91]....
        /*021c*/ 	.word	0xffffffff


	//   ....[92]....
        /*0220*/ 	.word	0xffffffff


	//   ....[93]....
        /*0224*/ 	.word	0xffffffff


	//   ....[94]....
        /*0228*/ 	.word	0xffffffff


	//   ....[95]....
        /*022c*/ 	.word	0xffffffff


	//   ....[96]....
        /*0230*/ 	.word	0xffffffff


	//   ....[97]....
        /*0234*/ 	.word	0xffffffff


	//   ....[98]....
        /*0238*/ 	.word	0xffffffff


	//   ....[99]....
        /*023c*/ 	.word	0xffffffff


	//   ....[100]....
        /*0240*/ 	.word	0xffffffff


	//   ....[101]....
        /*0244*/ 	.word	0xffffffff


	//   ....[102]....
        /*0248*/ 	.word	0xffffffff


	//   ....[103]....
        /*024c*/ 	.word	0xffffffff


	//   ....[104]....
        /*0250*/ 	.word	0xffffffff


	//   ....[105]....
        /*0254*/ 	.word	0xffffffff


	//   ....[106]....
        /*0258*/ 	.word	0xffffffff


	//   ....[107]....
        /*025c*/ 	.word	0xffffffff


	//   ....[108]....
        /*0260*/ 	.word	0xffffffff


	//   ....[109]....
        /*0264*/ 	.word	0xffffffff


	//   ....[110]....
        /*0268*/ 	.word	0xffffffff


	//   ....[111]....
        /*026c*/ 	.word	0xffffffff


	//   ....[112]....
        /*0270*/ 	.word	0xffffffff


	//   ....[113]....
        /*0274*/ 	.word	0xffffffff


	//   ....[114]....
        /*0278*/ 	.word	0xffffffff


	//   ....[115]....
        /*027c*/ 	.word	0xffffffff


	//   ....[116]....
        /*0280*/ 	.word	0xffffffff


	//   ....[117]....
        /*0284*/ 	.word	0xffffffff


	//   ....[118]....
        /*0288*/ 	.word	0xffffffff


	//   ....[119]....
        /*028c*/ 	.word	0xffffffff


	//   ....[120]....
        /*0290*/ 	.word	0xffffffff


	//   ....[121]....
        /*0294*/ 	.word	0xffffffff


	//   ....[122]....
        /*0298*/ 	.word	0xffffffff


	//   ....[123]....
        /*029c*/ 	.word	0xffffffff


	//   ....[124]....
        /*02a0*/ 	.word	0xffffffff


	//   ....[125]....
        /*02a4*/ 	.word	0xffffffff


	//   ....[126]....
        /*02a8*/ 	.word	0xffffffff


	//   ....[127]....
        /*02ac*/ 	.word	0xffffffff


	//   ....[128]....
        /*02b0*/ 	.word	0xffffffff


	//   ....[129]....
        /*02b4*/ 	.word	0xffffffff


	//   ....[130]....
        /*02b8*/ 	.word	0xffffffff


	//   ....[131]....
        /*02bc*/ 	.word	0xffffffff


	//   ....[132]....
        /*02c0*/ 	.word	0xffffffff


	//   ....[133]....
        /*02c4*/ 	.word	0xffffffff


	//   ....[134]....
        /*02c8*/ 	.word	0xffffffff


	//   ....[135]....
        /*02cc*/ 	.word	0xffffffff


	//   ....[136]....
        /*02d0*/ 	.word	0xffffffff


	//   ....[137]....
        /*02d4*/ 	.word	0xffffffff


	//   ....[138]....
        /*02d8*/ 	.word	0xffffffff


	//   ....[139]....
        /*02dc*/ 	.word	0xffffffff


	//   ....[140]....
        /*02e0*/ 	.word	0xffffffff


	//   ....[141]....
        /*02e4*/ 	.word	0xffffffff


	//   ....[142]....
        /*02e8*/ 	.word	0xffffffff


	//   ....[143]....
        /*02ec*/ 	.word	0xffffffff


	//   ....[144]....
        /*02f0*/ 	.word	0xffffffff


	//   ....[145]....
        /*02f4*/ 	.word	0xffffffff


	//   ....[146]....
        /*02f8*/ 	.word	0xffffffff


	//   ....[147]....
        /*02fc*/ 	.word	0xffffffff


	//   ....[148]....
        /*0300*/ 	.word	0xffffffff


	//   ....[149]....
        /*0304*/ 	.word	0xffffffff


	//   ....[150]....
        /*0308*/ 	.word	0xffffffff


	//   ....[151]....
        /*030c*/ 	.word	0xffffffff


	//   ....[152]....
        /*0310*/ 	.word	0xffffffff


	//   ....[153]....
        /*0314*/ 	.word	0xffffffff


	//   ....[154]....
        /*0318*/ 	.word	0xffffffff


	//   ....[155]....
        /*031c*/ 	.word	0xffffffff


	//   ....[156]....
        /*0320*/ 	.word	0xffffffff


	//   ....[157]....
        /*0324*/ 	.word	0xffffffff


	//   ....[158]....
        /*0328*/ 	.word	0xffffffff


	//   ....[159]....
        /*032c*/ 	.word	0xffffffff


	//   ....[160]....
        /*0330*/ 	.word	0xffffffff


	//----- nvinfo : EIATTR_COOP_GROUP_INSTR_OFFSETS
	.align		4
.L_2019:
        /*0334*/ 	.byte	0x04, 0x28
        /*0336*/ 	.short	(.L_2021 - .L_2020)


	//   ....[0]....
.L_2020:
        /*0338*/ 	.word	0x00001410


	//   ....[1]....
        /*033c*/ 	.word	0x00001980


	//   ....[2]....
        /*0340*/ 	.word	0x00001f50


	//   ....[3]....
        /*0344*/ 	.word	0x000065d0


	//   ....[4]....
        /*0348*/ 	.word	0x00007fa0


	//   ....[5]....
        /*034c*/ 	.word	0x00007fc0


	//   ....[6]....
        /*0350*/ 	.word	0x00007fe0


	//   ....[7]....
        /*0354*/ 	.word	0x00007ff0


	//   ....[8]....
        /*0358*/ 	.word	0x00008060


	//   ....[9]....
        /*035c*/ 	.word	0x000080a0


	//   ....[10]....
        /*0360*/ 	.word	0x000080d0


	//   ....[11]....
        /*0364*/ 	.word	0x000080f0


	//   ....[12]....
        /*0368*/ 	.word	0x00008190


	//   ....[13]....
        /*036c*/ 	.word	0x000081c0


	//   ....[14]....
        /*0370*/ 	.word	0x000081e0


	//   ....[15]....
        /*0374*/ 	.word	0x000081f0


	//   ....[16]....
        /*0378*/ 	.word	0x000082a0


	//   ....[17]....
        /*037c*/ 	.word	0x000082c0


	//   ....[18]....
        /*0380*/ 	.word	0x000082e0


	//   ....[19]....
        /*0384*/ 	.word	0x000082f0


	//   ....[20]....
        /*0388*/ 	.word	0x000083b0


	//   ....[21]....
        /*038c*/ 	.word	0x000083c0


	//   ....[22]....
        /*0390*/ 	.word	0x000083e0


	//   ....[23]....
        /*0394*/ 	.word	0x000083f0


	//   ....[24]....
        /*0398*/ 	.word	0x00008540


	//   ....[25]....
        /*039c*/ 	.word	0x000085a0


	//   ....[26]....
        /*03a0*/ 	.word	0x00008600


	//   ....[27]....
        /*03a4*/ 	.word	0x00008660


	//   ....[28]....
        /*03a8*/ 	.word	0x00008680


	//   ....[29]....
        /*03ac*/ 	.word	0x00008690


	//   ....[30]....
        /*03b0*/ 	.word	0x000086a0


	//   ....[31]....
        /*03b4*/ 	.word	0x000086b0


	//   ....[32]....
        /*03b8*/ 	.word	0x000086c0


	//   ....[33]....
        /*03bc*/ 	.word	0x000086d0


	//   ....[34]....
        /*03c0*/ 	.word	0x000086e0


	//   ....[35]....
        /*03c4*/ 	.word	0x000086f0


	//   ....[36]....
        /*03c8*/ 	.word	0x000099f0


	//   ....[37]....
        /*03cc*/ 	.word	0x00009a10


	//   ....[38]....
        /*03d0*/ 	.word	0x00009a20


	//   ....[39]....
        /*03d4*/ 	.word	0x00009a30


	//   ....[40]....
        /*03d8*/ 	.word	0x00009b40


	//   ....[41]....
        /*03dc*/ 	.word	0x00009b50


	//   ....[42]....
        /*03e0*/ 	.word	0x00009b60


	//   ....[43]....
        /*03e4*/ 	.word	0x00009b70


	//   ....[44]....
        /*03e8*/ 	.word	0x00009c80


	//   ....[45]....
        /*03ec*/ 	.word	0x00009ca0


	//   ....[46]....
        /*03f0*/ 	.word	0x00009cb0


	//   ....[47]....
        /*03f4*/ 	.word	0x00009cc0


	//   ....[48]....
        /*03f8*/ 	.word	0x00009dd0


	//   ....[49]....
        /*03fc*/ 	.word	0x00009de0


	//   ....[50]....
        /*0400*/ 	.word	0x00009df0


	//   ....[51]....
        /*0404*/ 	.word	0x00009e00


	//   ....[52]....
        /*0408*/ 	.word	0x00009f10


	//   ....[53]....
        /*040c*/ 	.word	0x00009f30


	//   ....[54]....
        /*0410*/ 	.word	0x00009f40


	//   ....[55]....
        /*0414*/ 	.word	0x00009f50


	//   ....[56]....
        /*0418*/ 	.word	0x0000a050


	//   ....[57]....
        /*041c*/ 	.word	0x0000a060


	//   ....[58]....
        /*0420*/ 	.word	0x0000a070


	//   ....[59]....
        /*0424*/ 	.word	0x0000a080


	//   ....[60]....
        /*0428*/ 	.word	0x0000a090


	//   ....[61]....
        /*042c*/ 	.word	0x0000a0a0


	//   ....[62]....
        /*0430*/ 	.word	0x0000a0b0


	//   ....[63]....
        /*0434*/ 	.word	0x0000a0e0


	//   ....[64]....
        /*0438*/ 	.word	0x0000a110


	//   ....[65]....
        /*043c*/ 	.word	0x0000a140


	//   ....[66]....
        /*0440*/ 	.word	0x0000a150


	//   ....[67]....
        /*0444*/ 	.word	0x0000a160


	//   ....[68]....
        /*0448*/ 	.word	0x0000dc20


	//   ....[69]....
        /*044c*/ 	.word	0x0000dc60


	//   ....[70]....
        /*0450*/ 	.word	0x0000dca0


	//   ....[71]....
        /*0454*/ 	.word	0x0000dce0


	//   ....[72]....
        /*0458*/ 	.word	0x0000dd90


	//   ....[73]....
        /*045c*/ 	.word	0x0000dde0


	//   ....[74]....
        /*0460*/ 	.word	0x0000de10


	//   ....[75]....
        /*0464*/ 	.word	0x0000de40


	//   ....[76]....
        /*0468*/ 	.word	0x0000dec0


	//   ....[77]....
        /*046c*/ 	.word	0x0000df10


	//   ....[78]....
        /*0470*/ 	.word	0x0000df40


	//   ....[79]....
        /*0474*/ 	.word	0x0000df70


	//   ....[80]....
        /*0478*/ 	.word	0x0000e000


	//   ....[81]....
        /*047c*/ 	.word	0x0000e040


	//   ....[82]....
        /*0480*/ 	.word	0x0000e070


	//   ....[83]....
        /*0484*/ 	.word	0x0000e0a0


	//   ....[84]....
        /*0488*/ 	.word	0x0000e130


	//   ....[85]....
        /*048c*/ 	.word	0x0000e170


	//   ....[86]....
        /*0490*/ 	.word	0x0000e1a0


	//   ....[87]....
        /*0494*/ 	.word	0x0000e1d0


	//   ....[88]....
        /*0498*/ 	.word	0x0000eaf0


	//   ....[89]....
        /*049c*/ 	.word	0x0000f6a0


	//   ....[90]....
        /*04a0*/ 	.word	0x00010260


	//   ....[91]....
        /*04a4*/ 	.word	0x00010920


	//   ....[92]....
        /*04a8*/ 	.word	0x00010940


	//   ....[93]....
        /*04ac*/ 	.word	0x00010960


	//   ....[94]....
        /*04b0*/ 	.word	0x00010980


	//   ....[95]....
        /*04b4*/ 	.word	0x000109a0


	//   ....[96]....
        /*04b8*/ 	.word	0x00010af0


	//   ....[97]....
        /*04bc*/ 	.word	0x00010b10


	//   ....[98]....
        /*04c0*/ 	.word	0x00010b30


	//   ....[99]....
        /*04c4*/ 	.word	0x00010b60


	//   ....[100]....
        /*04c8*/ 	.word	0x00010b80


	//   ....[101]....
        /*04cc*/ 	.word	0x00010f70


	//   ....[102]....
        /*04d0*/ 	.word	0x00010ff0


	//   ....[103]....
        /*04d4*/ 	.word	0x00011060


	//   ....[104]....
        /*04d8*/ 	.word	0x000110d0


	//   ....[105]....
        /*04dc*/ 	.word	0x00011220


	//   ....[106]....
        /*04e0*/ 	.word	0x00011290


	//   ....[107]....
        /*04e4*/ 	.word	0x00011300


	//   ....[108]....
        /*04e8*/ 	.word	0x00011370


	//   ....[109]....
        /*04ec*/ 	.word	0x000114b0


	//   ....[110]....
        /*04f0*/ 	.word	0x00011520


	//   ....[111]....
        /*04f4*/ 	.word	0x00011590


	//   ....[112]....
        /*04f8*/ 	.word	0x00011600


	//   ....[113]....
        /*04fc*/ 	.word	0x00011730


	//   ....[114]....
        /*0500*/ 	.word	0x000117a0


	//   ....[115]....
        /*0504*/ 	.word	0x00011810


	//   ....[116]....
        /*0508*/ 	.word	0x00011880


	//   ....[117]....
        /*050c*/ 	.word	0x000119b0


	//   ....[118]....
        /*0510*/ 	.word	0x00011a20


	//   ....[119]....
        /*0514*/ 	.word	0x00011a90


	//   ....[120]....
        /*0518*/ 	.word	0x00011b00


	//   ....[121]....
        /*051c*/ 	.word	0x00011b60


	//   ....[122]....
        /*0520*/ 	.word	0x00011bd0


	//   ....[123]....
        /*0524*/ 	.word	0x00011c40


	//   ....[124]....
        /*0528*/ 	.word	0x00011cb0


	//   ....[125]....
        /*052c*/ 	.word	0x00011d20


	//   ....[126]....
        /*0530*/ 	.word	0x00011d80


	//   ....[127]....
        /*0534*/ 	.word	0x00011de0


	//   ....[128]....
        /*0538*/ 	.word	0x00011e40


	//   ....[129]....
        /*053c*/ 	.word	0x00011ec0


	//   ....[130]....
        /*0540*/ 	.word	0x00011f40


	//   ....[131]....
        /*0544*/ 	.word	0x00011fb0


	//   ....[132]....
        /*0548*/ 	.word	0x00012020


	//   ....[133]....
        /*054c*/ 	.word	0x00012090


	//   ....[134]....
        /*0550*/ 	.word	0x00012100


	//   ....[135]....
        /*0554*/ 	.word	0x00012170


	//   ....[136]....
        /*0558*/ 	.word	0x000121e0


	//   ....[137]....
        /*055c*/ 	.word	0x00012250


	//   ....[138]....
        /*0560*/ 	.word	0x000122d0


	//   ....[139]....
        /*0564*/ 	.word	0x00012340


	//   ....[140]....
        /*0568*/ 	.word	0x000123b0


	//   ....[141]....
        /*056c*/ 	.word	0x00012420


	//   ....[142]....
        /*0570*/ 	.word	0x00012490


	//   ....[143]....
        /*0574*/ 	.word	0x00012500


	//   ....[144]....
        /*0578*/ 	.word	0x00012570


	//   ....[145]....
        /*057c*/ 	.word	0x000125e0


	//   ....[146]....
        /*0580*/ 	.word	0x00012660


	//   ....[147]....
        /*0584*/ 	.word	0x000126d0


	//   ....[148]....
        /*0588*/ 	.word	0x00012740


	//   ....[149]....
        /*058c*/ 	.word	0x000127a0


	//   ....[150]....
        /*0590*/ 	.word	0x00012800


	//   ....[151]....
        /*0594*/ 	.word	0x00012860


	//   ....[152]....
        /*0598*/ 	.word	0x000128c0


	//   ....[153]....
        /*059c*/ 	.word	0x00012950


	//   ....[154]....
        /*05a0*/ 	.word	0x000129c0


	//   ....[155]....
        /*05a4*/ 	.word	0x00012a30


	//   ....[156]....
        /*05a8*/ 	.word	0x00012aa0


	//   ....[157]....
        /*05ac*/ 	.word	0x00012b70


	//   ....[158]....
        /*05b0*/ 	.word	0x00012bd0


	//   ....[159]....
        /*05b4*/ 	.word	0x00012c30


	//   ....[160]....
        /*05b8*/ 	.word	0x00012c90


	//----- nvinfo : EIATTR_EXIT_INSTR_OFFSETS
	.align		4
.L_2021:
        /*05bc*/ 	.byte	0x04, 0x1c
        /*05be*/ 	.short	(.L_2023 - .L_2022)


	//   ....[0]....
.L_2022:
        /*05c0*/ 	.word	0x00010c70


	//   ....[1]....
        /*05c4*/ 	.word	0x00010f10


	//----- nvinfo : EIATTR_MAX_THREADS
	.align		4
.L_2023:
        /*05c8*/ 	.byte	0x04, 0x05
        /*05ca*/ 	.short	(.L_2025 - .L_2024)
.L_2024:
        /*05cc*/ 	.word	0x00000040
        /*05d0*/ 	.word	0x00000001
        /*05d4*/ 	.word	0x00000001


	//----- nvinfo : EIATTR_CRS_STACK_SIZE
	.align		4
.L_2025:
        /*05d8*/ 	.byte	0x04, 0x1e
        /*05da*/ 	.short	(.L_2027 - .L_2026)
.L_2026:
        /*05dc*/ 	.word	0x00000000
.L_2027:


//--------------------- .nv.info._Z25selective_scan_bwd_kernelI32Selective_Scan_bwd_kernel_traitsILi64ELi16ELb0ELb0ELb1ELb1ELb1EN3c108BFloat16ENS1_7complexIfEEEEv12SSMParamsBwd --------------------------
	.section	.nv.info._Z25selective_scan_bwd_kernelI32Selective_Scan_bwd_kernel_traitsILi64ELi16ELb0ELb0ELb1ELb1ELb1EN3c108BFloat16ENS1_7complexIfEEEEv12SSMParamsBwd,"",@"SHT_CUDA_INFO"
	.sectionflags	@""
	.align	4


	//----- nvinfo : EIATTR_CUDA_API_VERSION
	.align		4
        /*0000*/ 	.byte	0x04, 0x37
        /*0002*/ 	.short	(.L_2029 - .L_2028)
.L_2028:
        /*0004*/ 	.word	0x00000082


	//----- nvinfo : EIATTR_SW2861232_WAR
	.align		4
.L_2029:
        /*0008*/ 	.byte	0x01, 0x35
	.zero		2


	//----- nvinfo : EIATTR_PARAM_CBANK
	.align		4
        /*000c*/ 	.byte	0x04, 0x0a
        /*000e*/ 	.short	(.L_2031 - .L_2030)
	.align		4
.L_2030:
        /*0010*/ 	.word	index@(.nv.constant0._Z25selective_scan_bwd_kernelI32Selective_Scan_bwd_kernel_traitsILi64ELi16ELb0ELb0ELb1ELb1ELb1EN3c108BFloat16ENS1_7complexIfEEEEv12SSMParamsBwd)
        /*0014*/ 	.short	0x0160
        /*0016*/ 	.short	0x01f0


	//----- nvinfo : EIATTR_CBANK_PARAM_SIZE
	.align		4
.L_2031:
        /*0018*/ 	.byte	0x03, 0x19
        /*001a*/ 	.short	0x01f0


	//----- nvinfo : EIATTR_KPARAM_INFO
	.align		4
        /*001c*/ 	.byte	0x04, 0x17
        /*001e*/ 	.short	(.L_2033 - .L_2032)
.L_2032:
        /*0020*/ 	.word	0x00000000
        /*0024*/ 	.short	0x0000
        /*0026*/ 	.short	0x0000
        /*0028*/ 	.byte	0x00, 0xf0, 0xc1, 0x07


	//----- nvinfo : EIATTR_MAXREG_COUNT
	.align		4
.L_2033:
        /*002c*/ 	.byte	0x03, 0x1b
        /*002e*/ 	.short	0x00ff


	//----- nvinfo : EIATTR_NUM_BARRIERS
	.align		4
        /*0030*/ 	.byte	0x02, 0x4c
        /*0032*/ 	.byte	0x01
	.zero		1


	//----- nvinfo : EIATTR_ANNOTATIONS
	.align		4
        /*0034*/ 	.byte	0x04, 0x55
        /*0036*/ 	.short	(.L_2035 - .L_2034)


	//   ....[0]....
.L_2034:
        /* <DEDUP_REMOVED lines=9> */


	//----- nvinfo : EIATTR_MERCURY_ISA_VERSION
	.align		4
.L_2035:
        /*00b8*/ 	.byte	0x03, 0x5f
        /*00ba*/ 	.short	0x0000


	//----- nvinfo : EIATTR_COOP_GROUP_MASK_REGIDS
	.align		4
        /*00bc*/ 	.byte	0x04, 0x29
        /*00be*/ 	.short	(.L_2037 - .L_2036)


	//   ....[0]....
.L_2036:
        /*00c0*/ 	.word	0xffffffff


	//   ....[1]....
        /*00c4*/ 	.word	0xffffffff


	//   ....[2]....
        /*00c8*/ 	.word	0xffffffff


	//   ....[3]....
        /*00cc*/ 	.word	0xffffffff


	//   ....[4]....
        /*00d0*/ 	.word	0xffffffff


	//   ....[5]....
        /*00d4*/ 	.word	0xffffffff


	//   ....[6]....
        /*00d8*/ 	.word	0xffffffff


	//   ....[7]....
        /*00dc*/ 	.word	0xffffffff


	//   ....[8]....
        /*00e0*/ 	.word	0xffffffff


	//   ....[9]....
        /*00e4*/ 	.word	0xffffffff


	//   ....[10]....
        /*00e8*/ 	.word	0xffffffff


	//   ....[11]....
        /*00ec*/ 	.word	0xffffffff


	//   ....[12]....
        /*00f0*/ 	.word	0xffffffff


	//   ....[13]....
        /*00f4*/ 	.word	0xffffffff


	//   ....[14]....
        /*00f8*/ 	.word	0xffffffff


	//   ....[15]....
        /*00fc*/ 	.word	0xffffffff


	//   ....[16]....
        /*0100*/ 	.word	0xffffffff


	//   ....[17]....
        /*0104*/ 	.word	0xffffffff


	//   ....[18]....
        /*0108*/ 	.word	0xffffffff


	//   ....[19]....
        /*010c*/ 	.word	0xffffffff


	//   ....[20]....
        /*0110*/ 	.word	0xffffffff


	//   ....[21]....
        /*0114*/ 	.word	0xffffffff


	//   ....[22]....
        /*0118*/ 	.word	0xffffffff


	//   ....[23]....
        /*011c*/ 	.word	0xffffffff


	//   ....[24]....
        /*0120*/ 	.word	0xffffffff


	//   ....[25]....
        /*0124*/ 	.word	0xffffffff


	//   ....[26]....
        /*0128*/ 	.word	0xffffffff


	//   ....[27]....
        /*012c*/ 	.word	0xffffffff


	//   ....[28]....
        /*0130*/ 	.word	0xffffffff


	//   ....[29]....
        /*0134*/ 	.word	0xffffffff


	//   ....[30]....
        /*0138*/ 	.word	0xffffffff


	//   ....[31]....
        /*013c*/ 	.word	0xffffffff


	//   ....[32]....
        /*0140*/ 	.word	0xffffffff


	//   ....[33]....
        /*0144*/ 	.word	0xffffffff


	//   ....[34]....
        /*0148*/ 	.word	0xffffffff


	//   ....[35]....
        /*014c*/ 	.word	0xffffffff


	//   ....[36]....
        /*0150*/ 	.word	0xffffffff


	//   ....[37]....
        /*0154*/ 	.word	0xffffffff


	//   ....[38]....
        /*0158*/ 	.word	0xffffffff


	//   ....[39]....
        /*015c*/ 	.word	0xffffffff


	//   ....[40]....
        /*0160*/ 	.word	0xffffffff


	//   ....[41]....
        /*0164*/ 	.word	0xffffffff


	//   ....[42]....
        /*0168*/ 	.word	0xffffffff


	//   ....[43]....
        /*016c*/ 	.word	0xffffffff


	//   ....[44]....
        /*0170*/ 	.word	0xffffffff


	//   ....[45]....
        /*0174*/ 	.word	0xffffffff


	//   ....[46]....
        /*0178*/ 	.word	0xffffffff


	//   ....[47]....
        /*017c*/ 	.word	0xffffffff


	//   ....[48]....
        /*0180*/ 	.word	0xffffffff


	//   ....[49]....
        /*0184*/ 	.word	0xffffffff


	//   ....[50]....
        /*0188*/ 	.word	0xffffffff


	//   ....[51]....
        /*018c*/ 	.word	0xffffffff


	//   ....[52]....
        /*0190*/ 	.word	0xffffffff


	//   ....[53]....
        /*0194*/ 	.word	0xffffffff


	//   ....[54]....
        /*0198*/ 	.word	0xffffffff


	//   ....[55]....
        /*019c*/ 	.word	0xffffffff


	//   ....[56]....
        /*01a0*/ 	.word	0xffffffff


	//   ....[57]....
        /*01a4*/ 	.word	0xffffffff


	//   ....[58]....
        /*01a8*/ 	.word	0xffffffff


	//   ....[59]....
        /*01ac*/ 	.word	0xffffffff


	//   ....[60]....
        /*01b0*/ 	.word	0xffffffff


	//   ....[61]....
        /*01b4*/ 	.word	0xffffffff


	//   ....[62]....
        /*01b8*/ 	.word	0xffffffff


	//   ....[63]....
        /*01bc*/ 	.word	0xffffffff


	//   ....[64]....
        /*01c0*/ 	.word	0xffffffff


	//   ....[65]....
        /*01c4*/ 	.word	0xffffffff


	//   ....[66]....
        /*01c8*/ 	.word	0xffffffff


	//   ....[67]....
        /*01cc*/ 	.word	0xffffffff


	//   ....[68]....
        /*01d0*/ 	.word	0xffffffff


	//   ....[69]....
        /*01d4*/ 	.word	0xffffffff


	//   ....[70]....
        /*01d8*/ 	.word	0xffffffff


	//   ....[71]....
        /*01dc*/ 	.word	0xffffffff


	//   ....[72]....
        /*01e0*/ 	.word	0xffffffff


	//   ....[73]....
        /*01e4*/ 	.word	0xffffffff


	//   ....[74]....
        /*01e8*/ 	.word	0xffffffff


	//   ....[75]....
        /*01ec*/ 	.word	0xffffffff


	//   ....[76]....
        /*01f0*/ 	.word	0xffffffff


	//   ....[77]....
        /*01f4*/ 	.word	0xffffffff


	//   ....[78]....
        /*01f8*/ 	.word	0xffffffff


	//   ....[79]....
        /*01fc*/ 	.word	0xffffffff


	//   ....[80]....
        /*0200*/ 	.word	0xffffffff


	//   ....[81]....
        /*0204*/ 	.word	0xffffffff


	//   ....[82]....
        /*0208*/ 	.word	0xffffffff


	//   ....[83]....
        /*020c*/ 	.word	0xffffffff


	//   ....[84]....
        /*0210*/ 	.word	0xffffffff


	//   ....[85]....
        /*0214*/ 	.word	0xffffffff


	//   ....[86]....
        /*0218*/ 	.word	0xffffffff


	//   ....[87]....
        /*021c*/ 	.word	0xffffffff


	//   ....[88]....
        /*0220*/ 	.word	0xffffffff


	//   ....[89]....
        /*0224*/ 	.word	0xffffffff


	//   ....[90]....
        /*0228*/ 	.word	0xffffffff


	//   ....[91]....
        /*022c*/ 	.word	0xffffffff


	//   ....[92]....
        /*0230*/ 	.word	0xffffffff


	//   ....[93]....
        /*0234*/ 	.word	0xffffffff


	//   ....[94]....
        /*0238*/ 	.word	0xffffffff


	//   ....[95]....
        /*023c*/ 	.word	0xffffffff


	//   ....[96]....
        /*0240*/ 	.word	0xffffffff


	//   ....[97]....
        /*0244*/ 	.word	0xffffffff


	//   ....[98]....
        /*0248*/ 	.word	0xffffffff


	//   ....[99]....
        /*024c*/ 	.word	0xffffffff


	//   ....[100]....
        /*0250*/ 	.word	0xffffffff


	//   ....[101]....
        /*0254*/ 	.word	0xffffffff


	//   ....[102]....
        /*0258*/ 	.word	0xffffffff


	//   ....[103]....
        /*025c*/ 	.word	0xffffffff


	//   ....[104]....
        /*0260*/ 	.word	0xffffffff


	//   ....[105]....
        /*0264*/ 	.word	0xffffffff


	//   ....[106]....
        /*0268*/ 	.word	0xffffffff


	//   ....[107]....
        /*026c*/ 	.word	0xffffffff


	//   ....[108]....
        /*0270*/ 	.word	0xffffffff


	//   ....[109]....
        /*0274*/ 	.word	0xffffffff


	//   ....[110]....
        /*0278*/ 	.word	0xffffffff


	//   ....[111]....
        /*027c*/ 	.word	0xffffffff


	//   ....[112]....
        /*0280*/ 	.word	0xffffffff


	//   ....[113]....
        /*0284*/ 	.word	0xffffffff


	//   ....[114]....
        /*0288*/ 	.word	0xffffffff


	//   ....[115]....
        /*028c*/ 	.word	0xffffffff


	//   ....[116]....
        /*0290*/ 	.word	0xffffffff


	//   ....[117]....
        /*0294*/ 	.word	0xffffffff


	//   ....[118]....
        /*0298*/ 	.word	0xffffffff


	//   ....[119]....
        /*029c*/ 	.word	0xffffffff


	//   ....[120]....
        /*02a0*/ 	.word	0xffffffff


	//   ....[121]....
        /*02a4*/ 	.word	0xffffffff


	//   ....[122]....
        /*02a8*/ 	.word	0xffffffff


	//   ....[123]....
        /*02ac*/ 	.word	0xffffffff


	//   ....[124]....
        /*02b0*/ 	.word	0xffffffff


	//   ....[125]....
        /*02b4*/ 	.word	0xffffffff


	//   ....[126]....
        /*02b8*/ 	.word	0xffffffff


	//   ....[127]....
        /*02bc*/ 	.word	0xffffffff


	//   ....[128]....
        /*02c0*/ 	.word	0xffffffff


	//   ....[129]....
        /*02c4*/ 	.word	0xffffffff


	//   ....[130]....
        /*02c8*/ 	.word	0xffffffff


	//   ....[131]....
        /*02cc*/ 	.word	0xffffffff


	//   ....[132]....
        /*02d0*/ 	.word	0xffffffff


	//   ....[133]....
        /*02d4*/ 	.word	0xffffffff


	//   ....[134]....
        /*02d8*/ 	.word	0xffffffff


	//   ....[135]....
        /*02dc*/ 	.word	0xffffffff


	//   ....[136]....
        /*02e0*/ 	.word	0xffffffff


	//   ....[137]....
        /*02e4*/ 	.word	0xffffffff


	//   ....[138]....
        /*02e8*/ 	.word	0xffffffff


	//   ....[139]....
        /*02ec*/ 	.word	0xffffffff


	//   ....[140]....
        /*02f0*/ 	.word	0xffffffff


	//   ....[141]....
        /*02f4*/ 	.word	0xffffffff


	//   ....[142]....
        /*02f8*/ 	.word	0xffffffff


	//   ....[143]....
        /*02fc*/ 	.word	0xffffffff


	//   ....[144]....
        /*0300*/ 	.word	0xffffffff


	//   ....[145]....
        /*0304*/ 	.word	0xffffffff


	//   ....[146]....
        /*0308*/ 	.word	0xffffffff


	//   ....[147]....
        /*030c*/ 	.word	0xffffffff


	//   ....[148]....
        /*0310*/ 	.word	0xffffffff


	//   ....[149]....
        /*0314*/ 	.word	0xffffffff


	//   ....[150]....
        /*0318*/ 	.word	0xffffffff


	//   ....[151]....
        /*031c*/ 	.word	0xffffffff


	//   ....[152]....
        /*0320*/ 	.word	0xffffffff


	//   ....[153]....
        /*0324*/ 	.word	0xffffffff


	//   ....[154]....
        /*0328*/ 	.word	0xffffffff


	//   ....[155]....
        /*032c*/ 	.word	0xffffffff


	//   ....[156]....
        /*0330*/ 	.word	0xffffffff


	//   ....[157]....
        /*0334*/ 	.word	0xffffffff


	//   ....[158]....
        /*0338*/ 	.word	0xffffffff


	//   ....[159]....
        /*033c*/ 	.word	0xffffffff


	//   ....[160]....
        /*0340*/ 	.word	0xffffffff


	//   ....[161]....
        /*0344*/ 	.word	0xffffffff


	//   ....[162]....
        /*0348*/ 	.word	0xffffffff


	//   ....[163]....
        /*034c*/ 	.word	0xffffffff


	//   ....[164]....
        /*0350*/ 	.word	0xffffffff


	//----- nvinfo : EIATTR_COOP_GROUP_INSTR_OFFSETS
	.align		4
.L_2037:
        /*0354*/ 	.byte	0x04, 0x28
        /*0356*/ 	.short	(.L_2039 - .L_2038)


	//   ....[0]....
.L_2038:
        /*0358*/ 	.word	0x00001400


	//   ....[1]....
        /*035c*/ 	.word	0x00001980


	//   ....[2]....
        /*0360*/ 	.word	0x00001f60


	//   ....[3]....
        /*0364*/ 	.word	0x00004c90


	//   ....[4]....
        /*0368*/ 	.word	0x000053e0


	//   ....[5]....
        /*036c*/ 	.word	0x00005fe0


	//   ....[6]....
        /*0370*/ 	.word	0x00006af0


	//   ....[7]....
        /*0374*/ 	.word	0x00009040


	//   ....[8]....
        /*0378*/ 	.word	0x0000aa80


	//   ....[9]....
        /*037c*/ 	.word	0x0000aaa0


	//   ....[10]....
        /*0380*/ 	.word	0x0000aac0


	//   ....[11]....
        /*0384*/ 	.word	0x0000aad0


	//   ....[12]....
        /*0388*/ 	.word	0x0000ab90


	//   ....[13]....
        /*038c*/ 	.word	0x0000abb0


	//   ....[14]....
        /*0390*/ 	.word	0x0000abc0


	//   ....[15]....
        /*0394*/ 	.word	0x0000abd0


	//   ....[16]....
        /*0398*/ 	.word	0x0000ac50


	//   ....[17]....
        /*039c*/ 	.word	0x0000ac90


	//   ....[18]....
        /*03a0*/ 	.word	0x0000acc0


	//   ....[19]....
        /*03a4*/ 	.word	0x0000acd0


	//   ....[20]....
        /*03a8*/ 	.word	0x0000ada0


	//   ....[21]....
        /*03ac*/ 	.word	0x0000adb0


	//   ....[22]....
        /*03b0*/ 	.word	0x0000adc0


	//   ....[23]....
        /*03b4*/ 	.word	0x0000add0


	//   ....[24]....
        /*03b8*/ 	.word	0x0000ae90


	//   ....[25]....
        /*03bc*/ 	.word	0x0000aea0


	//   ....[26]....
        /*03c0*/ 	.word	0x0000aec0


	//   ....[27]....
        /*03c4*/ 	.word	0x0000aed0


	//   ....[28]....
        /*03c8*/ 	.word	0x0000b010


	//   ....[29]....
        /*03cc*/ 	.word	0x0000b070


	//   ....[30]....
        /*03d0*/ 	.word	0x0000b0d0


	//   ....[31]....
        /*03d4*/ 	.word	0x0000b130


	//   ....[32]....
        /*03d8*/ 	.word	0x0000b150


	//   ....[33]....
        /*03dc*/ 	.word	0x0000b160


	//   ....[34]....
        /*03e0*/ 	.word	0x0000b170


	//   ....[35]....
        /*03e4*/ 	.word	0x0000b180


	//   ....[36]....
        /*03e8*/ 	.word	0x0000b190


	//   ....[37]....
        /*03ec*/ 	.word	0x0000b1a0


	//   ....[38]....
        /*03f0*/ 	.word	0x0000b1b0


	//   ....[39]....
        /*03f4*/ 	.word	0x0000b1c0


	//   ....[40]....
        /*03f8*/ 	.word	0x0000c4d0


	//   ....[41]....
        /*03fc*/ 	.word	0x0000c4f0


	//   ....[42]....
        /*0400*/ 	.word	0x0000c500


	//   ....[43]....
        /*0404*/ 	.word	0x0000c510


	//   ....[44]....
        /*0408*/ 	.word	0x0000c620


	//   ....[45]....
        /*040c*/ 	.word	0x0000c630


	//   ....[46]....
        /*0410*/ 	.word	0x0000c640


	//   ....[47]....
        /*0414*/ 	.word	0x0000c650


	//   ....[48]....
        /*0418*/ 	.word	0x0000c760


	//   ....[49]....
        /*041c*/ 	.word	0x0000c780


	//   ....[50]....
        /*0420*/ 	.word	0x0000c790


	//   ....[51]....
        /*0424*/ 	.word	0x0000c7a0


	//   ....[52]....
        /*0428*/ 	.word	0x0000c8b0


	//   ....[53]....
        /*042c*/ 	.word	0x0000c8c0


	//   ....[54]....
        /*0430*/ 	.word	0x0000c8d0


	//   ....[55]....
        /*0434*/ 	.word	0x0000c8e0


	//   ....[56]....
        /*0438*/ 	.word	0x0000c9f0


	//   ....[57]....
        /*043c*/ 	.word	0x0000ca10


	//   ....[58]....
        /*0440*/ 	.word	0x0000ca20


	//   ....[59]....
        /*0444*/ 	.word	0x0000ca30


	//   ....[60]....
        /*0448*/ 	.word	0x0000cb30


	//   ....[61]....
        /*044c*/ 	.word	0x0000cb40


	//   ....[62]....
        /*0450*/ 	.word	0x0000cb50


	//   ....[63]....
        /*0454*/ 	.word	0x0000cb60


	//   ....[64]....
        /*0458*/ 	.word	0x0000cb70


	//   ....[65]....
        /*045c*/ 	.word	0x0000cb80


	//   ....[66]....
        /*0460*/ 	.word	0x0000cb90


	//   ....[67]....
        /*0464*/ 	.word	0x0000cbc0


	//   ....[68]....
        /*0468*/ 	.word	0x0000cbf0


	//   ....[69]....
        /*046c*/ 	.word	0x0000cc20


	//   ....[70]....
        /*0470*/ 	.word	0x0000cc30


	//   ....[71]....
        /*0474*/ 	.word	0x0000cc40


	//   ....[72]....
        /*0478*/ 	.word	0x00010740


	//   ....[73]....
        /*047c*/ 	.word	0x00010780


	//   ....[74]....
        /*0480*/ 	.word	0x000107c0


	//   ....[75]....
        /*0484*/ 	.word	0x00010800


	//   ....[76]....
        /*0488*/ 	.word	0x000108b0


	//   ....[77]....
        /*048c*/ 	.word	0x000108e0


	//   ....[78]....
        /*0490*/ 	.word	0x00010910


	//   ....[79]....
        /*0494*/ 	.word	0x00010940


	//   ....[80]....
        /*0498*/ 	.word	0x00010a00


	//   ....[81]....
        /*049c*/ 	.word	0x00010a30


	//   ....[82]....
        /*04a0*/ 	.word	0x00010a60


	//   ....[83]....
        /*04a4*/ 	.word	0x00010a90


	//   ....[84]....
        /*04a8*/ 	.word	0x00010b30


	//   ....[85]....
        /*04ac*/ 	.word	0x00010b60


	//   ....[86]....
        /*04b0*/ 	.word	0x00010b90


	//   ....[87]....
        /*04b4*/ 	.word	0x00010bc0


	//   ....[88]....
        /*04b8*/ 	.word	0x00010c60


	//   ....[89]....
        /*04bc*/ 	.word	0x00010c90


	//   ....[90]....
        /*04c0*/ 	.word	0x00010cc0


	//   ....[91]....
        /*04c4*/ 	.word	0x00010cf0


	//   ....[92]....
        /*04c8*/ 	.word	0x000115f0


	//   ....[93]....
        /*04cc*/ 	.word	0x000121d0


	//   ....[94]....
        /*04d0*/ 	.word	0x00012c80


	//   ....[95]....
        /*04d4*/ 	.word	0x00013450


	//   ....[96]....
        /*04d8*/ 	.word	0x00013470


	//   ....[97]....
        /*04dc*/ 	.word	0x00013490


	//   ....[98]....
        /*04e0*/ 	.word	0x000134b0


	//   ....[99]....
        /*04e4*/ 	.word	0x000134d0


	//   ....[100]....
        /*04e8*/ 	.word	0x00013620


	//   ....[101]....
        /*04ec*/ 	.word	0x00013640


	//   ....[102]....
        /*04f0*/ 	.word	0x00013660


	//   ....[103]....
        /*04f4*/ 	.word	0x00013690


	//   ....[104]....
        /*04f8*/ 	.word	0x000136b0


	//   ....[105]....
        /*04fc*/ 	.word	0x00013aa0


	//   ....[106]....
        /*0500*/ 	.word	0x00013b20


	//   ....[107]....
        /*0504*/ 	.word	0x00013b90


	//   ....[108]....
        /*0508*/ 	.word	0x00013c00


	//   ....[109]....
        /*050c*/ 	.word	0x00013d50


	//   ....[110]....
        /*0510*/ 	.word	0x00013dc0


	//   ....[111]....
        /*0514*/ 	.word	0x00013e30


	//   ....[112]....
        /*0518*/ 	.word	0x00013ea0


	//   ....[113]....
        /*051c*/ 	.word	0x00013fc0


	//   ....[114]....
        /*0520*/ 	.word	0x00014030


	//   ....[115]....
        /*0524*/ 	.word	0x000140a0


	//   ....[116]....
        /*0528*/ 	.word	0x00014110


	//   ....[117]....
        /*052c*/ 	.word	0x00014250


	//   ....[118]....
        /*0530*/ 	.word	0x000142c0


	//   ....[119]....
        /*0534*/ 	.word	0x00014330


	//   ....[120]....
        /*0538*/ 	.word	0x000143a0


	//   ....[121]....
        /*053c*/ 	.word	0x000144d0


	//   ....[122]....
        /*0540*/ 	.word	0x00014540


	//   ....[123]....
        /*0544*/ 	.word	0x000145b0


	//   ....[124]....
        /*0548*/ 	.word	0x00014620


	//   ....[125]....
        /*054c*/ 	.word	0x00014690


	//   ....[126]....
        /*0550*/ 	.word	0x00014700


	//   ....[127]....
        /*0554*/ 	.word	0x00014770


	//   ....[128]....
        /*0558*/ 	.word	0x000147e0


	//   ....[129]....
        /*055c*/ 	.word	0x00014850


	//   ....[130]....
        /*0560*/ 	.word	0x000148b0


	//   ....[131]....
        /*0564*/ 	.word	0x00014910


	//   ....[132]....
        /*0568*/ 	.word	0x00014970


	//   ....[133]....
        /*056c*/ 	.word	0x000149f0


	//   ....[134]....
        /*0570*/ 	.word	0x00014a70


	//   ....[135]....
        /*0574*/ 	.word	0x00014ae0


	//   ....[136]....
        /*0578*/ 	.word	0x00014b50


	//   ....[137]....
        /*057c*/ 	.word	0x00014bd0


	//   ....[138]....
        /*0580*/ 	.word	0x00014c40


	//   ....[139]....
        /*0584*/ 	.word	0x00014cb0


	//   ....[140]....
        /*0588*/ 	.word	0x00014d20


	//   ....[141]....
        /*058c*/ 	.word	0x00014da0


	//   ....[142]....
        /*0590*/ 	.word	0x00014e20


	//   ....[143]....
        /*0594*/ 	.word	0x00014e90


	//   ....[144]....
        /*0598*/ 	.word	0x00014f00


	//   ....[145]....
        /*059c*/ 	.word	0x00014f80


	//   ....[146]....
        /*05a0*/ 	.word	0x00014ff0


	//   ....[147]....
        /*05a4*/ 	.word	0x00015060


	//   ....[148]....
        /*05a8*/ 	.word	0x000150d0


	//   ....[149]....
        /*05ac*/ 	.word	0x00015150


	//   ....[150]....
        /*05b0*/ 	.word	0x000151d0


	//   ....[151]....
        /*05b4*/ 	.word	0x00015240


	//   ....[152]....
        /*05b8*/ 	.word	0x000152b0


	//   ....[153]....
        /*05bc*/ 	.word	0x00015320


	//   ....[154]....
        /*05c0*/ 	.word	0x00015380


	//   ....[155]....
        /*05c4*/ 	.word	0x000153e0


	//   ....[156]....
        /*05c8*/ 	.word	0x00015440


	//   ....[157]....
        /*05cc*/ 	.word	0x000154d0


	//   ....[158]....
        /*05d0*/ 	.word	0x00015540


	//   ....[159]....
        /*05d4*/ 	.word	0x000155b0


	//   ....[160]....
        /*05d8*/ 	.word	0x00015620


	//   ....[161]....
        /*05dc*/ 	.word	0x000156f0


	//   ....[162]....
        /*05e0*/ 	.word	0x00015750


	//   ....[163]....
        /*05e4*/ 	.word	0x000157b0


	//   ....[164]....
        /*05e8*/ 	.word	0x00015810


	//----- nvinfo : EIATTR_EXIT_INSTR_OFFSETS
	.align		4
.L_2039:
        /*05ec*/ 	.byte	0x04, 0x1c
        /*05ee*/ 	.short	(.L_2041 - .L_2040)


	//   ....[0]....
.L_2040:
        /*05f0*/ 	.word	0x000137a0


	//   ....[1]....
        /*05f4*/ 	.word	0x00013a40


	//----- nvinfo : EIATTR_MAX_THREADS
	.align		4
.L_2041:
        /*05f8*/ 	.byte	0x04, 0x05
        /*05fa*/ 	.short	(.L_2043 - .L_2042)
.L_2042:
        /*05fc*/ 	.word	0x00000040
        /*0600*/ 	.word	0x00000001
        /*0604*/ 	.word	0x00000001


	//----- nvinfo : EIATTR_CRS_STACK_SIZE
	.align		4
.L_2043:
        /*0608*/ 	.byte	0x04, 0x1e
        /*060a*/ 	.short	(.L_2045 - .L_2044)
.L_2044:
        /*060c*/ 	.word	0x00000000
.L_2045:


//--------------------- .nv.info._Z25selective_scan_bwd_kernelI32Selective_Scan_bwd_kernel_traitsILi64ELi16ELb0ELb1ELb0ELb0ELb0EN3c108BFloat16ENS1_7complexIfEEEEv12SSMParamsBwd --------------------------
	.section	.nv.info._Z25selective_scan_bwd_kernelI32Selective_Scan_bwd_kernel_traitsILi64ELi16ELb0ELb1ELb0ELb0ELb0EN3c108BFloat16ENS1_7complexIfEEEEv12SSMParamsBwd,"",@"SHT_CUDA_INFO"
	.sectionflags	@""
	.align	4


	//----- nvinfo : EIATTR_CUDA_API_VERSION
	.align		4
        /*0000*/ 	.byte	0x04, 0x37
        /*0002*/ 	.short	(.L_2047 - .L_2046)
.L_2046:
        /*0004*/ 	.word	0x00000082


	//----- nvinfo : EIATTR_SW2861232_WAR
	.align		4
.L_2047:
        /*0008*/ 	.byte	0x01, 0x35
	.zero		2


	//----- nvinfo : EIATTR_PARAM_CBANK
	.align		4
        /*000c*/ 	.byte	0x04, 0x0a
        /*000e*/ 	.short	(.L_2049 - .L_2048)
	.align		4
.L_2048:
        /*0010*/ 	.word	index@(.nv.constant0._Z25selective_scan_bwd_kernelI32Selective_Scan_bwd_kernel_traitsILi64ELi16ELb0ELb1ELb0ELb0ELb0EN3c108BFloat16ENS1_7complexIfEEEEv12SSMParamsBwd)
        /*0014*/ 	.short	0x0160
        /*0016*/ 	.short	0x01f0


	//----- nvinfo : EIATTR_CBANK_PARAM_SIZE
	.align		4
.L_2049:
        /*0018*/ 	.byte	0x03, 0x19
        /*001a*/ 	.short	0x01f0


	//----- nvinfo : EIATTR_KPARAM_INFO
	.align		4
        /*001c*/ 	.byte	0x04, 0x17
        /*001e*/ 	.short	(.L_2051 - .L_2050)
.L_2050:
        /*0020*/ 	.word	0x00000000
        /*0024*/ 	.short	0x0000
        /*0026*/ 	.short	0x0000
        /*0028*/ 	.byte	0x00, 0xf0, 0xc1, 0x07


	//----- nvinfo : EIATTR_MAXREG_COUNT
	.align		4
.L_2051:
        /*002c*/ 	.byte	0x03, 0x1b
        /*002e*/ 	.short	0x00ff


	//----- nvinfo : EIATTR_NUM_BARRIERS
	.align		4
        /*0030*/ 	.byte	0x02, 0x4c
        /*0032*/ 	.byte	0x01
	.zero		1


	//----- nvinfo : EIATTR_ANNOTATIONS
	.align		4
        /*0034*/ 	.byte	0x04, 0x55
        /*0036*/ 	.short	(.L_2053 - .L_2052)


	//   ....[0]....
.L_2052:
        /*0038*/ 	.word	0x00000001
        /*003c*/ 	.byte	0x30, 0x02, 0x00, 0x00, 0x01, 0x00, 0x00, 0x00, 0x60, 0x02, 0x00, 0x00, 0x01, 0x00, 0x00, 0x00
        /*004c*/ 	.byte	0xf0, 0x09, 0x00, 0x00, 0x01, 0x00, 0x00, 0x00, 0x10, 0x0a, 0x00, 0x00, 0x01, 0x00, 0x00, 0x00
        /*005c*/ 	.byte	0xc0, 0x0a, 0x00, 0x00, 0x01, 0x00, 0x00, 0x00, 0xa0, 0x23, 0x00, 0x00, 0x01, 0x00, 0x00, 0x00
        /*006c*/ 	.byte	0xc0, 0xc0, 0x00, 0x00, 0x01, 0x00, 0x00, 0x00, 0x30, 0xcc, 0x00, 0x00, 0x01, 0x00, 0x00, 0x00
        /*007c*/ 	.byte	0x10, 0xd1, 0x00, 0x00, 0x01, 0x00, 0x00, 0x00, 0xf0, 0xd2, 0x00, 0x00


	//----- nvinfo : EIATTR_MERCURY_ISA_VERSION
	.align		4
.L_2053:
        /*0088*/ 	.byte	0x03, 0x5f
        /*008a*/ 	.short	0x0000


	//----- nvinfo : EIATTR_COOP_GROUP_MASK_REGIDS
	.align		4
        /*008c*/ 	.byte	0x04, 0x29
        /*008e*/ 	.short	(.L_2055 - .L_2054)


	//   ....[0]....
.L_2054:
        /*0090*/ 	.word	0xffffffff


	//   ....[1]....
        /*0094*/ 	.word	0xffffffff


	//   ....[2]....
        /*0098*/ 	.word	0xffffffff


	//   ....[3]....
        /*009c*/ 	.word	0xffffffff


	//   ....[4]....
        /*00a0*/ 	.word	0xffffffff


	//   ....[5]....
        /*00a4*/ 	.word	0xffffffff


	//   ....[6]....
        /*00a8*/ 	.word	0xffffffff


	//   ....[7]....
        /*00ac*/ 	.word	0xffffffff


	//   ....[8]....
        /*00b0*/ 	.word	0xffffffff


	//   ....[9]....
        /*00b4*/ 	.word	0xffffffff


	//   ....[10]....
        /*00b8*/ 	.word	0xffffffff


	//   ....[11]....
        /*00bc*/ 	.word	0xffffffff


	//   ....[12]....
        /*00c0*/ 	.word	0xffffffff


	//   ....[13]....
        /*00c4*/ 	.word	0xffffffff


	//   ....[14]....
        /*00c8*/ 	.word	0xffffffff


	//   ....[15]....
        /*00cc*/ 	.word	0xffffffff


	//   ....[16]....
        /*00d0*/ 	.word	0xffffffff


	//   ....[17]....
        /*00d4*/ 	.word	0xffffffff


	//   ....[18]....
        /*00d8*/ 	.word	0xffffffff


	//   ....[19]....
        /*00dc*/ 	.word	0xffffffff


	//   ....[20]....
        /*00e0*/ 	.word	0xffffffff


	//   ....[21]....
        /*00e4*/ 	.word	0xffffffff


	//   ....[22]....
        /*00e8*/ 	.word	0xffffffff


	//   ....[23]....
        /*00ec*/ 	.word	0xffffffff


	//   ....[24]....
        /*00f0*/ 	.word	0xffffffff


	//   ....[25]....
        /*00f4*/ 	.word	0xffffffff


	//   ....[26]....
        /*00f8*/ 	.word	0xffffffff


	//   ....[27]....
        /*00fc*/ 	.word	0xffffffff


	//   ....[28]....
        /*0100*/ 	.word	0xffffffff


	//   ....[29]....
        /*0104*/ 	.word	0xffffffff


	//   ....[30]....
        /*0108*/ 	.word	0xffffffff


	//   ....[31]....
        /*010c*/ 	.word	0xffffffff


	//   ....[32]....
        /*0110*/ 	.word	0xffffffff


	//   ....[33]....
        /*0114*/ 	.word	0xffffffff


	//   ....[34]....
        /*0118*/ 	.word	0xffffffff


	//   ....[35]....
        /*011c*/ 	.word	0xffffffff


	//   ....[36]....
        /*0120*/ 	.word	0xffffffff


	//   ....[37]....
        /*0124*/ 	.word	0xffffffff


	//   ....[38]....
        /*0128*/ 	.word	0xffffffff


	//   ....[39]....
        /*012c*/ 	.word	0xffffffff


	//   ....[40]....
        /*0130*/ 	.word	0xffffffff


	//   ....[41]....
        /*0134*/ 	.word	0xffffffff


	//   ....[42]....
        /*0138*/ 	.word	0xffffffff


	//   ....[43]....
        /*013c*/ 	.word	0xffffffff


	//   ....[44]....
        /*0140*/ 	.word	0xffffffff


	//   ....[45]....
        /*0144*/ 	.word	0xffffffff


	//   ....[46]....
        /*0148*/ 	.word	0xffffffff


	//   ....[47]....
        /*014c*/ 	.word	0xffffffff


	//   ....[48]....
        /*0150*/ 	.word	0xffffffff


	//   ....[49]....
        /*0154*/ 	.word	0xffffffff


	//   ....[50]....
        /*0158*/ 	.word	0xffffffff


	//   ....[51]....
        /*015c*/ 	.word	0xffffffff


	//   ....[52]....
        /*0160*/ 	.word	0xffffffff


	//   ....[53]....
        /*0164*/ 	.word	0xffffffff


	//   ....[54]....
        /*0168*/ 	.word	0xffffffff


	//   ....[55]....
        /*016c*/ 	.word	0xffffffff


	//   ....[56]....
        /*0170*/ 	.word	0xffffffff


	//   ....[57]....
        /*0174*/ 	.word	0xffffffff


	//   ....[58]....
        /*0178*/ 	.word	0xffffffff


	//   ....[59]....
        /*017c*/ 	.word	0xffffffff


	//   ....[60]....
        /*0180*/ 	.word	0xffffffff


	//   ....[61]....
        /*0184*/ 	.word	0xffffffff


	//   ....[62]....
        /*0188*/ 	.word	0xffffffff


	//   ....[63]....
        /*018c*/ 	.word	0xffffffff


	//   ....[64]....
        /*0190*/ 	.word	0xffffffff


	//   ....[65]....
        /*0194*/ 	.word	0xffffffff


	//   ....[66]....
        /*0198*/ 	.word	0xffffffff


	//   ....[67]....
        /*019c*/ 	.word	0xffffffff


	//   ....[68]....
        /*01a0*/ 	.word	0xffffffff


	//   ....[69]....
        /*01a4*/ 	.word	0xffffffff


	//   ....[70]....
        /*01a8*/ 	.word	0xffffffff


	//   ....[71]....
        /*01ac*/ 	.word	0xffffffff


	//   ....[72]....
        /*01b0*/ 	.word	0xffffffff


	//   ....[73]....
        /*01b4*/ 	.word	0xffffffff


	//   ....[74]....
        /*01b8*/ 	.word	0xffffffff


	//   ....[75]....
        /*01bc*/ 	.word	0xffffffff


	//   ....[76]....
        /*01c0*/ 	.word	0xffffffff


	//   ....[77]....
        /*01c4*/ 	.word	0xffffffff


	//   ....[78]....
        /*01c8*/ 	.word	0xffffffff


	//   ....[79]....
        /*01cc*/ 	.word	0xffffffff


	//   ....[80]....
        /*01d0*/ 	.word	0xffffffff


	//   ....[81]....
        /*01d4*/ 	.word	0xffffffff


	//   ....[82]....
        /*01d8*/ 	.word	0xffffffff


	//   ....[83]....
        /*01dc*/ 	.word	0xffffffff


	//   ....[84]....
        /*01e0*/ 	.word	0xffffffff


	//   ....[85]....
        /*01e4*/ 	.word	0xffffffff


	//   ....[86]....
        /*01e8*/ 	.word	0xffffffff


	//   ....[87]....
        /*01ec*/ 	.word	0xffffffff


	//   ....[88]....
        /*01f0*/ 	.word	0xffffffff


	//   ....[89]....
        /*01f4*/ 	.word	0xffffffff


	//   ....[90]....
        /*01f8*/ 	.word	0xffffffff


	//   ....[91]....
        /*01fc*/ 	.word	0xffffffff


	//   ....[92]....
        /*0200*/ 	.word	0xffffffff


	//   ....[93]....
        /*0204*/ 	.word	0xffffffff


	//   ....[94]....
        /*0208*/ 	.word	0xffffffff


	//   ....[95]....
        /*020c*/ 	.word	0xffffffff


	//   ....[96]....
        /*0210*/ 	.word	0xffffffff


	//   ....[97]....
        /*0214*/ 	.word	0xffffffff


	//   ....[98]....
        /*0218*/ 	.word	0xffffffff


	//   ....[99]....
        /*021c*/ 	.word	0xffffffff


	//   ....[100]....
        /*0220*/ 	.word	0xffffffff


	//   ....[101]....
        /*0224*/ 	.word	0xffffffff


	//   ....[102]....
        /*0228*/ 	.word	0xffffffff


	//   ....[103]....
        /*022c*/ 	.word	0xffffffff


	//   ....[104]....
        /*0230*/ 	.word	0xffffffff


	//   ....[105]....
        /*0234*/ 	.word	0xffffffff


	//   ....[106]....
        /*0238*/ 	.word	0xffffffff


	//   ....[107]....
        /*023c*/ 	.word	0xffffffff


	//   ....[108]....
        /*0240*/ 	.word	0xffffffff


	//   ....[109]....
        /*0244*/ 	.word	0xffffffff


	//   ....[110]....
        /*0248*/ 	.word	0xffffffff


	//   ....[111]....
        /*024c*/ 	.word	0xffffffff


	//   ....[112]....
        /*0250*/ 	.word	0xffffffff


	//   ....[113]....
        /*0254*/ 	.word	0xffffffff


	//   ....[114]....
        /*0258*/ 	.word	0xffffffff


	//   ....[115]....
        /*025c*/ 	.word	0xffffffff


	//   ....[116]....
        /*0260*/ 	.word	0xffffffff


	//   ....[117]....
        /*0264*/ 	.word	0xffffffff


	//   ....[118]....
        /*0268*/ 	.word	0xffffffff


	//   ....[119]....
        /*026c*/ 	.word	0xffffffff


	//   ....[120]....
        /*0270*/ 	.word	0xffffffff


	//   ....[121]....
        /*0274*/ 	.word	0xffffffff


	//   ....[122]....
        /*0278*/ 	.word	0xffffffff


	//   ....[123]....
        /*027c*/ 	.word	0xffffffff


	//   ....[124]....
        /*0280*/ 	.word	0xffffffff


	//   ....[125]....
        /*0284*/ 	.word	0xffffffff


	//   ....[126]....
        /*0288*/ 	.word	0xffffffff


	//   ....[127]....
        /*028c*/ 	.word	0xffffffff


	//   ....[128]....
        /*0290*/ 	.word	0xffffffff


	//   ....[129]....
        /*0294*/ 	.word	0xffffffff


	//   ....[130]....
        /*0298*/ 	.word	0xffffffff


	//   ....[131]....
        /*029c*/ 	.word	0xffffffff


	//   ....[132]....
        /*02a0*/ 	.word	0xffffffff


	//   ....[133]....
        /*02a4*/ 	.word	0xffffffff


	//   ....[134]....
        /*02a8*/ 	.word	0xffffffff


	//   ....[135]....
        /*02ac*/ 	.word	0xffffffff


	//   ....[136]....
        /*02b0*/ 	.word	0xffffffff


	//   ....[137]....
        /*02b4*/ 	.word	0xffffffff


	//   ....[138]....
        /*02b8*/ 	.word	0xffffffff


	//   ....[139]....
        /*02bc*/ 	.word	0xffffffff


	//   ....[140]....
        /*02c0*/ 	.word	0xffffffff


	//   ....[141]....
        /*02c4*/ 	.word	0xffffffff


	//   ....[142]....
        /*02c8*/ 	.word	0xffffffff


	//   ....[143]....
        /*02cc*/ 	.word	0xffffffff


	//   ....[144]....
        /*02d0*/ 	.word	0xffffffff


	//   ....[145]....
        /*02d4*/ 	.word	0xffffffff


	//   ....[146]....
        /*02d8*/ 	.word	0xffffffff


	//   ....[147]....
        /*02dc*/ 	.word	0xffffffff


	//   ....[148]....
        /*02e0*/ 	.word	0xffffffff


	//   ....[149]....
        /*02e4*/ 	.word	0xffffffff


	//   ....[150]....
        /*02e8*/ 	.word	0xffffffff


	//   ....[151]....
        /*02ec*/ 	.word	0xffffffff


	//   ....[152]....
        /*02f0*/ 	.word	0xffffffff


	//   ....[153]....
        /*02f4*/ 	.word	0xffffffff


	//   ....[154]....
        /*02f8*/ 	.word	0xffffffff


	//   ....[155]....
        /*02fc*/ 	.word	0xffffffff


	//   ....[156]....
        /*0300*/ 	.word	0xffffffff


	//   ....[157]....
        /*0304*/ 	.word	0xffffffff


	//   ....[158]....
        /*0308*/ 	.word	0xffffffff


	//   ....[159]....
        /*030c*/ 	.word	0xffffffff


	//----- nvinfo : EIATTR_COOP_GROUP_INSTR_OFFSETS
	.align		4
.L_2055:
        /*0310*/ 	.byte	0x04, 0x28
        /*0312*/ 	.short	(.L_2057 - .L_2056)


	//   ....[0]....
.L_2056:
        /*0314*/ 	.word	0x00001400


	//   ....[1]....
        /*0318*/ 	.word	0x00001a10


	//   ....[2]....
        /*031c*/ 	.word	0x00001f80


	//   ....[3]....
        /*0320*/ 	.word	0x00003c20


	//   ....[4]....
        /*0324*/ 	.word	0x00005af0


	//   ....[5]....
        /*0328*/ 	.word	0x00005b10


	//   ....[6]....
        /*032c*/ 	.word	0x00005b30


	//   ....[7]....
        /*0330*/ 	.word	0x00005b40


	//   ....[8]....
        /*0334*/ 	.word	0x00005bc0


	//   ....[9]....
        /*0338*/ 	.word	0x00005bf0


	//   ....[10]....
        /*033c*/ 	.word	0x00005c30


	//   ....[11]....
        /*0340*/ 	.word	0x00005c40


	//   ....[12]....
        /*0344*/ 	.word	0x00005cc0


	//   ....[13]....
        /*0348*/ 	.word	0x00005ce0


	//   ....[14]....
        /*034c*/ 	.word	0x00005d20


	//   ....[15]....
        /*0350*/ 	.word	0x00005d40


	//   ....[16]....
        /*0354*/ 	.word	0x00005dd0


	//   ....[17]....
        /*0358*/ 	.word	0x00005e10


	//   ....[18]....
        /*035c*/ 	.word	0x00005e30


	//   ....[19]....
        /*0360*/ 	.word	0x00005e40


	//   ....[20]....
        /*0364*/ 	.word	0x00005f10


	//   ....[21]....
        /*0368*/ 	.word	0x00005f20


	//   ....[22]....
        /*036c*/ 	.word	0x00005f30


	//   ....[23]....
        /*0370*/ 	.word	0x00005f40


	//   ....[24]....
        /*0374*/ 	.word	0x00006080


	//   ....[25]....
        /*0378*/ 	.word	0x000060d0


	//   ....[26]....
        /*037c*/ 	.word	0x00006120


	//   ....[27]....
        /*0380*/ 	.word	0x00006170


	//   ....[28]....
        /*0384*/ 	.word	0x00006190


	//   ....[29]....
        /*0388*/ 	.word	0x000061a0


	//   ....[30]....
        /*038c*/ 	.word	0x000061b0


	//   ....[31]....
        /*0390*/ 	.word	0x000061c0


	//   ....[32]....
        /*0394*/ 	.word	0x000061d0


	//   ....[33]....
        /*0398*/ 	.word	0x000061e0


	//   ....[34]....
        /*039c*/ 	.word	0x000061f0


	//   ....[35]....
        /*03a0*/ 	.word	0x00006200


	//   ....[36]....
        /*03a4*/ 	.word	0x00007520


	//   ....[37]....
        /*03a8*/ 	.word	0x00007540


	//   ....[38]....
        /*03ac*/ 	.word	0x00007550


	//   ....[39]....
        /*03b0*/ 	.word	0x00007560


	//   ....[40]....
        /*03b4*/ 	.word	0x00007670


	//   ....[41]....
        /*03b8*/ 	.word	0x00007680


	//   ....[42]....
        /*03bc*/ 	.word	0x00007690


	//   ....[43]....
        /*03c0*/ 	.word	0x000076a0


	//   ....[44]....
        /*03c4*/ 	.word	0x000077b0


	//   ....[45]....
        /*03c8*/ 	.word	0x000077d0


	//   ....[46]....
        /*03cc*/ 	.word	0x000077e0


	//   ....[47]....
        /*03d0*/ 	.word	0x000077f0


	//   ....[48]....
        /*03d4*/ 	.word	0x00007900


	//   ....[49]....
        /*03d8*/ 	.word	0x00007910


	//   ....[50]....
        /*03dc*/ 	.word	0x00007920


	//   ....[51]....
        /*03e0*/ 	.word	0x00007930


	//   ....[52]....
        /*03e4*/ 	.word	0x00007a40


	//   ....[53]....
        /*03e8*/ 	.word	0x00007a60


	//   ....[54]....
        /*03ec*/ 	.word	0x00007a70


	//   ....[55]....
        /*03f0*/ 	.word	0x00007a80


	//   ....[56]....
        /*03f4*/ 	.word	0x00007b80


	//   ....[57]....
        /*03f8*/ 	.word	0x00007b90


	//   ....[58]....
        /*03fc*/ 	.word	0x00007ba0


	//   ....[59]....
        /*0400*/ 	.word	0x00007bb0


	//   ....[60]....
        /*0404*/ 	.word	0x00007bc0


	//   ....[61]....
        /*0408*/ 	.word	0x00007bd0


	//   ....[62]....
        /*040c*/ 	.word	0x00007bf0


	//   ....[63]....
        /*0410*/ 	.word	0x00007c20


	//   ....[64]....
        /*0414*/ 	.word	0x00007c50


	//   ....[65]....
        /*0418*/ 	.word	0x00007c60


	//   ....[66]....
        /*041c*/ 	.word	0x00007c70


	//   ....[67]....
        /*0420*/ 	.word	0x00007c80


	//   ....[68]....
        /*0424*/ 	.word	0x0000b170


	//   ....[69]....
        /*0428*/ 	.word	0x0000b1b0


	//   ....[70]....
        /*042c*/ 	.word	0x0000b1f0


	//   ....[71]....
        /*0430*/ 	.word	0x0000b230


	//   ....[72]....
        /*0434*/ 	.word	0x0000b2f0


	//   ....[73]....
        /*0438*/ 	.word	0x0000b320


	//   ....[74]....
        /*043c*/ 	.word	0x0000b350


	//   ....[75]....
        /*0440*/ 	.word	0x0000b380


	//   ....[76]....
        /*0444*/ 	.word	0x0000b420


	//   ....[77]....
        /*0448*/ 	.word	0x0000b450


	//   ....[78]....
        /*044c*/ 	.word	0x0000b480


	//   ....[79]....
        /*0450*/ 	.word	0x0000b4b0


	//   ....[80]....
        /*0454*/ 	.word	0x0000b550


	//   ....[81]....
        /*0458*/ 	.word	0x0000b580


	//   ....[82]....
        /*045c*/ 	.word	0x0000b5b0


	//   ....[83]....
        /*0460*/ 	.word	0x0000b5e0


	//   ....[84]....
        /*0464*/ 	.word	0x0000b680


	//   ....[85]....
        /*0468*/ 	.word	0x0000b6b0


	//   ....[86]....
        /*046c*/ 	.word	0x0000b6e0


	//   ....[87]....
        /*0470*/ 	.word	0x0000b710


	//   ....[88]....
        /*0474*/ 	.word	0x0000be80


	//   ....[89]....
        /*0478*/ 	.word	0x0000cae0


	//   ....[90]....
        /*047c*/ 	.word	0x0000d1a0


	//   ....[91]....
        /*0480*/ 	.word	0x0000d1c0


	//   ....[92]....
        /*0484*/ 	.word	0x0000d1e0


	//   ....[93]....
        /*0488*/ 	.word	0x0000d200


	//   ....[94]....
        /*048c*/ 	.word	0x0000d220


	//   ....[95]....
        /*0490*/ 	.word	0x0000d370


	//   ....[96]....
        /*0494*/ 	.word	0x0000d390


	//   ....[97]....
        /*0498*/ 	.word	0x0000d3b0


	//   ....[98]....
        /*049c*/ 	.word	0x0000d3e0


	//   ....[99]....
        /*04a0*/ 	.word	0x0000d400


	//   ....[100]....
        /*04a4*/ 	.word	0x0000d7f0


	//   ....[101]....
        /*04a8*/ 	.word	0x0000d870


	//   ....[102]....
        /*04ac*/ 	.word	0x0000d8e0


	//   ....[103]....
        /*04b0*/ 	.word	0x0000d950


	//   ....[104]....
        /*04b4*/ 	.word	0x0000daa0


	//   ....[105]....
        /*04b8*/ 	.word	0x0000db10


	//   ....[106]....
        /*04bc*/ 	.word	0x0000db80


	//   ....[107]....
        /*04c0*/ 	.word	0x0000dbf0


	//   ....[108]....
        /*04c4*/ 	.word	0x0000dd30


	//   ....[109]....
        /*04c8*/ 	.word	0x0000dda0


	//   ....[110]....
        /*04cc*/ 	.word	0x0000de10


	//   ....[111]....
        /*04d0*/ 	.word	0x0000de80


	//   ....[112]....
        /*04d4*/ 	.word	0x0000dfa0


	//   ....[113]....
        /*04d8*/ 	.word	0x0000e010


	//   ....[114]....
        /*04dc*/ 	.word	0x0000e080


	//   ....[115]....
        /*04e0*/ 	.word	0x0000e0f0


	//   ....[116]....
        /*04e4*/ 	.word	0x0000e230


	//   ....[117]....
        /*04e8*/ 	.word	0x0000e2a0


	//   ....[118]....
        /*04ec*/ 	.word	0x0000e310


	//   ....[119]....
        /*04f0*/ 	.word	0x0000e380


	//   ....[120]....
        /*04f4*/ 	.word	0x0000e3f0


	//   ....[121]....
        /*04f8*/ 	.word	0x0000e460


	//   ....[122]....
        /*04fc*/ 	.word	0x0000e4d0


	//   ....[123]....
        /*0500*/ 	.word	0x0000e540


	//   ....[124]....
        /*0504*/ 	.word	0x0000e5b0


	//   ....[125]....
        /*0508*/ 	.word	0x0000e600


	//   ....[126]....
        /*050c*/ 	.word	0x0000e650


	//   ....[127]....
        /*0510*/ 	.word	0x0000e6a0


	//   ....[128]....
        /*0514*/ 	.word	0x0000e720


	//   ....[129]....
        /*0518*/ 	.word	0x0000e7a0


	//   ....[130]....
        /*051c*/ 	.word	0x0000e810


	//   ....[131]....
        /*0520*/ 	.word	0x0000e880


	//   ....[132]....
        /*0524*/ 	.word	0x0000e8f0


	//   ....[133]....
        /*0528*/ 	.word	0x0000e960


	//   ....[134]....
        /*052c*/ 	.word	0x0000e9d0


	//   ....[135]....
        /*0530*/ 	.word	0x0000ea40


	//   ....[136]....
        /*0534*/ 	.word	0x0000eab0


	//   ....[137]....
        /*0538*/ 	.word	0x0000eb30


	//   ....[138]....
        /*053c*/ 	.word	0x0000eba0


	//   ....[139]....
        /*0540*/ 	.word	0x0000ec10


	//   ....[140]....
        /*0544*/ 	.word	0x0000ec80


	//   ....[141]....
        /*0548*/ 	.word	0x0000ecf0


	//   ....[142]....
        /*054c*/ 	.word	0x0000ed60


	//   ....[143]....
        /*0550*/ 	.word	0x0000edd0


	//   ....[144]....
        /*0554*/ 	.word	0x0000ee40


	//   ....[145]....
        /*0558*/ 	.word	0x0000eec0


	//   ....[146]....
        /*055c*/ 	.word	0x0000ef30


	//   ....[147]....
        /*0560*/ 	.word	0x0000efa0


	//   ....[148]....
        /*0564*/ 	.word	0x0000eff0


	//   ....[149]....
        /*0568*/ 	.word	0x0000f040


	//   ....[150]....
        /*056c*/ 	.word	0x0000f090


	//   ....[151]....
        /*0570*/ 	.word	0x0000f0e0


	//   ....[152]....
        /*0574*/ 	.word	0x0000f150


	//   ....[153]....
        /*0578*/ 	.word	0x0000f1c0


	//   ....[154]....
        /*057c*/ 	.word	0x0000f230


	//   ....[155]....
        /*0580*/ 	.word	0x0000f2a0


	//   ....[156]....
        /*0584*/ 	.word	0x0000f360


	//   ....[157]....
        /*0588*/ 	.word	0x0000f3b0


	//   ....[158]....
        /*058c*/ 	.word	0x0000f400


	//   ....[159]....
        /*0590*/ 	.word	0x0000f450


	//----- nvinfo : EIATTR_EXIT_INSTR_OFFSETS
	.align		4
.L_2057:
        /*0594*/ 	.byte	0x04, 0x1c
        /*0596*/ 	.short	(.L_2059 - .L_2058)


	//   ....[0]....
.L_2058:
        /*0598*/ 	.word	0x0000d4f0


	//   ....[1]....
        /*059c*/ 	.word	0x0000d790


	//----- nvinfo : EIATTR_MAX_THREADS
	.align		4
.L_2059:
        /*05a0*/ 	.byte	0x04, 0x05
        /*05a2*/ 	.short	(.L_2061 - .L_2060)
.L_2060:
        /*05a4*/ 	.word	0x00000040
        /*05a8*/ 	.word	0x00000001
        /*05ac*/ 	.word	0x00000001


	//----- nvinfo : EIATTR_CRS_STACK_SIZE
	.align		4
.L_2061:
        /*05b0*/ 	.byte	0x04, 0x1e
        /*05b2*/ 	.short	(.L_2063 - .L_2062)
.L_2062:
        /*05b4*/ 	.word	0x00000000
.L_2063:


//--------------------- .nv.info._Z25selective_scan_bwd_kernelI32Selective_Scan_bwd_kernel_traitsILi64ELi16ELb0ELb1ELb0ELb0ELb1EN3c108BFloat16ENS1_7complexIfEEEEv12SSMParamsBwd --------------------------
	.section	.nv.info._Z25selective_scan_bwd_kernelI32Selective_Scan_bwd_kernel_traitsILi64ELi16ELb0ELb1ELb0ELb0ELb1EN3c108BFloat16ENS1_7complexIfEEEEv12SSMParamsBwd,"",@"SHT_CUDA_INFO"
	.sectionflags	@""
	.align	4


	//----- nvinfo : EIATTR_CUDA_API_VERSION
	.align		4
        /*0000*/ 	.byte	0x04, 0x37
        /*0002*/ 	.short	(.L_2065 - .L_2064)
.L_2064:
        /*0004*/ 	.word	0x00000082


	//----- nvinfo : EIATTR_SW2861232_WAR
	.align		4
.L_2065:
        /*0008*/ 	.byte	0x01, 0x35
	.zero		2


	//----- nvinfo : EIATTR_PARAM_CBANK
	.align		4
        /*000c*/ 	.byte	0x04, 0x0a
        /*000e*/ 	.short	(.L_2067 - .L_2066)
	.align		4
.L_2066:
        /*0010*/ 	.word	index@(.nv.constant0._Z25selective_scan_bwd_kernelI32Selective_Scan_bwd_kernel_traitsILi64ELi16ELb0ELb1ELb0ELb0ELb1EN3c108BFloat16ENS1_7complexIfEEEEv12SSMParamsBwd)
        /*0014*/ 	.short	0x0160
        /*0016*/ 	.short	0x01f0


	//----- nvinfo : EIATTR_CBANK_PARAM_SIZE
	.align		4
.L_2067:
        /*0018*/ 	.byte	0x03, 0x19
        /*001a*/ 	.short	0x01f0


	//----- nvinfo : EIATTR_KPARAM_INFO
	.align		4
        /*001c*/ 	.byte	0x04, 0x17
        /*001e*/ 	.short	(.L_2069 - .L_2068)
.L_2068:
        /*0020*/ 	.word	0x00000000
        /*0024*/ 	.short	0x0000
        /*0026*/ 	.short	0x0000
        /*0028*/ 	.byte	0x00, 0xf0, 0xc1, 0x07


	//----- nvinfo : EIATTR_MAXREG_COUNT
	.align		4
.L_2069:
        /*002c*/ 	.byte	0x03, 0x1b
        /*002e*/ 	.short	0x00ff


	//----- nvinfo : EIATTR_NUM_BARRIERS
	.align		4
        /*0030*/ 	.byte	0x02, 0x4c
        /*0032*/ 	.byte	0x01
	.zero		1


	//----- nvinfo : EIATTR_ANNOTATIONS
	.align		4
        /*0034*/ 	.byte	0x04, 0x55
        /*0036*/ 	.short	(.L_2071 - .L_2070)


	//   ....[0]....
.L_2070:
        /*0038*/ 	.word	0x00000001
        /*003c*/ 	.byte	0x40, 0x02, 0x00, 0x00, 0x01, 0x00, 0x00, 0x00, 0x70, 0x02, 0x00, 0x00, 0x01, 0x00, 0x00, 0x00
        /*004c*/ 	.byte	0xc0, 0x09, 0x00, 0x00, 0x01, 0x00, 0x00, 0x00, 0xe0, 0x09, 0x00, 0x00, 0x01, 0x00, 0x00, 0x00
        /*005c*/ 	.byte	0x60, 0x3c, 0x00, 0x00, 0x01, 0x00, 0x00, 0x00, 0x00, 0x4d, 0x00, 0x00, 0x01, 0x00, 0x00, 0x00
        /*006c*/ 	.byte	0xd0, 0x50, 0x00, 0x00, 0x01, 0x00, 0x00, 0x00, 0xf0, 0xe6, 0x00, 0x00, 0x01, 0x00, 0x00, 0x00
        /*007c*/ 	.byte	0x20, 0xec, 0x00, 0x00, 0x01, 0x00, 0x00, 0x00, 0x40, 0xf7, 0x00, 0x00, 0x01, 0x00, 0x00, 0x00
        /*008c*/ 	.byte	0xa0, 0xfc, 0x00, 0x00, 0x01, 0x00, 0x00, 0x00, 0x80, 0xfe, 0x00, 0x00


	//----- nvinfo : EIATTR_MERCURY_ISA_VERSION
	.align		4
.L_2071:
        /*0098*/ 	.byte	0x03, 0x5f
        /*009a*/ 	.short	0x0000


	//----- nvinfo : EIATTR_COOP_GROUP_MASK_REGIDS
	.align		4
        /*009c*/ 	.byte	0x04, 0x29
        /*009e*/ 	.short	(.L_2073 - .L_2072)


	//   ....[0]....
.L_2072:
        /*00a0*/ 	.word	0xffffffff


	//   ....[1]....
        /*00a4*/ 	.word	0xffffffff


	//   ....[2]....
        /*00a8*/ 	.word	0xffffffff


	//   ....[3]....
        /*00ac*/ 	.word	0xffffffff


	//   ....[4]....
        /*00b0*/ 	.word	0xffffffff


	//   ....[5]....
        /*00b4*/ 	.word	0xffffffff


	//   ....[6]....
        /*00b8*/ 	.word	0xffffffff


	//   ....[7]....
        /*00bc*/ 	.word	0xffffffff


	//   ....[8]....
        /*00c0*/ 	.word	0xffffffff


	//   ....[9]....
        /*00c4*/ 	.word	0xffffffff


	//   ....[10]....
        /*00c8*/ 	.word	0xffffffff


	//   ....[11]....
        /*00cc*/ 	.word	0xffffffff


	//   ....[12]....
        /*00d0*/ 	.word	0xffffffff


	//   ....[13]....
        /*00d4*/ 	.word	0xffffffff


	//   ....[14]....
        /*00d8*/ 	.word	0xffffffff


	//   ....[15]....
        /*00dc*/ 	.word	0xffffffff


	//   ....[16]....
        /*00e0*/ 	.word	0xffffffff


	//   ....[17]....
        /*00e4*/ 	.word	0xffffffff


	//   ....[18]....
        /*00e8*/ 	.word	0xffffffff


	//   ....[19]....
        /*00ec*/ 	.word	0xffffffff


	//   ....[20]....
        /*00f0*/ 	.word	0xffffffff


	//   ....[21]....
        /*00f4*/ 	.word	0xffffffff


	//   ....[22]....
        /*00f8*/ 	.word	0xffffffff


	//   ....[23]....
        /*00fc*/ 	.word	0xffffffff


	//   ....[24]....
        /*0100*/ 	.word	0xffffffff


	//   ....[25]....
        /*0104*/ 	.word	0xffffffff


	//   ....[26]....
        /*0108*/ 	.word	0xffffffff


	//   ....[27]....
        /*010c*/ 	.word	0xffffffff


	//   ....[28]....
        /*0110*/ 	.word	0xffffffff


	//   ....[29]....
        /*0114*/ 	.word	0xffffffff


	//   ....[30]....
        /*0118*/ 	.word	0xffffffff


	//   ....[31]....
        /*011c*/ 	.word	0xffffffff


	//   ....[32]....
        /*0120*/ 	.word	0xffffffff


	//   ....[33]....
        /*0124*/ 	.word	0xffffffff


	//   ....[34]....
        /*0128*/ 	.word	0xffffffff


	//   ....[35]....
        /*012c*/ 	.word	0xffffffff


	//   ....[36]....
        /*0130*/ 	.word	0xffffffff


	//   ....[37]....
        /*0134*/ 	.word	0xffffffff


	//   ....[38]....
        /*0138*/ 	.word	0xffffffff


	//   ....[39]....
        /*013c*/ 	.word	0xffffffff


	//   ....[40]....
        /*0140*/ 	.word	0xffffffff


	//   ....[41]....
        /*0144*/ 	.word	0xffffffff


	//   ....[42]....
        /*0148*/ 	.word	0xffffffff


	//   ....[43]....
        /*014c*/ 	.word	0xffffffff


	//   ....[44]....
        /*0150*/ 	.word	0xffffffff


	//   ....[45]....
        /*0154*/ 	.word	0xffffffff


	//   ....[46]....
        /*0158*/ 	.word	0xffffffff


	//   ....[47]....
        /*015c*/ 	.word	0xffffffff


	//   ....[48]....
        /*0160*/ 	.word	0xffffffff


	//   ....[49]....
        /*0164*/ 	.word	0xffffffff


	//   ....[50]....
        /*0168*/ 	.word	0xffffffff


	//   ....[51]....
        /*016c*/ 	.word	0xffffffff


	//   ....[52]....
        /*0170*/ 	.word	0xffffffff


	//   ....[53]....
        /*0174*/ 	.word	0xffffffff


	//   ....[54]....
        /*0178*/ 	.word	0xffffffff


	//   ....[55]....
        /*017c*/ 	.word	0xffffffff


	//   ....[56]....
        /*0180*/ 	.word	0xffffffff


	//   ....[57]....
        /*0184*/ 	.word	0xffffffff


	//   ....[58]....
        /*0188*/ 	.word	0xffffffff


	//   ....[59]....
        /*018c*/ 	.word	0xffffffff


	//   ....[60]....
        /*0190*/ 	.word	0xffffffff


	//   ....[61]....
        /*0194*/ 	.word	0xffffffff


	//   ....[62]....
        /*0198*/ 	.word	0xffffffff


	//   ....[63]....
        /*019c*/ 	.word	0xffffffff


	//   ....[64]....
        /*01a0*/ 	.word	0xffffffff


	//   ....[65]....
        /*01a4*/ 	.word	0xffffffff


	//   ....[66]....
        /*01a8*/ 	.word	0xffffffff


	//   ....[67]....
        /*01ac*/ 	.word	0xffffffff


	//   ....[68]....
        /*01b0*/ 	.word	0xffffffff


	//   ....[69]....
        /*01b4*/ 	.word	0xffffffff


	//   ....[70]....
        /*01b8*/ 	.word	0xffffffff


	//   ....[71]....
        /*01bc*/ 	.word	0xffffffff


	//   ....[72]....
        /*01c0*/ 	.word	0xffffffff


	//   ....[73]....
        /*01c4*/ 	.word	0xffffffff


	//   ....[74]....
        /*01c8*/ 	.word	0xffffffff


	//   ....[75]....
        /*01cc*/ 	.word	0xffffffff


	//   ....[76]....
        /*01d0*/ 	.word	0xffffffff


	//   ....[77]....
        /*01d4*/ 	.word	0xffffffff


	//   ....[78]....
        /*01d8*/ 	.word	0xffffffff


	//   ....[79]....
        /*01dc*/ 	.word	0xffffffff


	//   ....[80]....
        /*01e0*/ 	.word	0xffffffff


	//   ....[81]....
        /*01e4*/ 	.word	0xffffffff


	//   ....[82]....
        /*01e8*/ 	.word	0xffffffff


	//   ....[83]....
        /*01ec*/ 	.word	0xffffffff


	//   ....[84]....
        /*01f0*/ 	.word	0xffffffff


	//   ....[85]....
        /*01f4*/ 	.word	0xffffffff


	//   ....[86]....
        /*01f8*/ 	.word	0xffffffff


	//   ....[87]....
        /*01fc*/ 	.word	0xffffffff


	//   ....[88]....
        /*0200*/ 	.word	0xffffffff


	//   ....[89]....
        /*0204*/ 	.word	0xffffffff


	//   ....[90]....
        /*0208*/ 	.word	0xffffffff


	//   ....[91]....
        /*020c*/ 	.word	0xffffffff


	//   ....[92]....
        /*0210*/ 	.word	0xffffffff


	//   ....[93]....
        /*0214*/ 	.word	0xffffffff


	//   ....[94]....
        /*0218*/ 	.word	0xffffffff


	//   ....[95]....
        /*021c*/ 	.word	0xffffffff


	//   ....[96]....
        /*0220*/ 	.word	0xffffffff


	//   ....[97]....
        /*0224*/ 	.word	0xffffffff


	//   ....[98]....
        /*0228*/ 	.word	0xffffffff


	//   ....[99]....
        /*022c*/ 	.word	0xffffffff


	//   ....[100]....
        /*0230*/ 	.word	0xffffffff


	//   ....[101]....
        /*0234*/ 	.word	0xffffffff


	//   ....[102]....
        /*0238*/ 	.word	0xffffffff


	//   ....[103]....
        /*023c*/ 	.word	0xffffffff


	//   ....[104]....
        /*0240*/ 	.word	0xffffffff


	//   ....[105]....
        /*0244*/ 	.word	0xffffffff


	//   ....[106]....
        /*0248*/ 	.word	0xffffffff


	//   ....[107]....
        /*024c*/ 	.word	0xffffffff


	//   ....[108]....
        /*0250*/ 	.word	0xffffffff


	//   ....[109]....
        /*0254*/ 	.word	0xffffffff


	//   ....[110]....
        /*0258*/ 	.word	0xffffffff


	//   ....[111]....
        /*025c*/ 	.word	0xffffffff


	//   ....[112]....
        /*0260*/ 	.word	0xffffffff


	//   ....[113]....
        /*0264*/ 	.word	0xffffffff


	//   ....[114]....
        /*0268*/ 	.word	0xffffffff


	//   ....[115]....
        /*026c*/ 	.word	0xffffffff


	//   ....[116]....
        /*0270*/ 	.word	0xffffffff


	//   ....[117]....
        /*0274*/ 	.word	0xffffffff


	//   ....[118]....
        /*0278*/ 	.word	0xffffffff


	//   ....[119]....
        /*027c*/ 	.word	0xffffffff


	//   ....[120]....
        /*0280*/ 	.word	0xffffffff


	//   ....[121]....
        /*0284*/ 	.word	0xffffffff


	//   ....[122]....
        /*0288*/ 	.word	0xffffffff


	//   ....[123]....
        /*028c*/ 	.word	0xffffffff


	//   ....[124]....
        /*0290*/ 	.word	0xffffffff


	//   ....[125]....
        /*0294*/ 	.word	0xffffffff


	//   ....[126]....
        /*0298*/ 	.word	0xffffffff


	//   ....[127]....
        /*029c*/ 	.word	0xffffffff


	//   ....[128]....
        /*02a0*/ 	.word	0xffffffff


	//   ....[129]....
        /*02a4*/ 	.word	0xffffffff


	//   ....[130]....
        /*02a8*/ 	.word	0xffffffff


	//   ....[131]....
        /*02ac*/ 	.word	0xffffffff


	//   ....[132]....
        /*02b0*/ 	.word	0xffffffff


	//   ....[133]....
        /*02b4*/ 	.word	0xffffffff


	//   ....[134]....
        /*02b8*/ 	.word	0xffffffff


	//   ....[135]....
        /*02bc*/ 	.word	0xffffffff


	//   ....[136]....
        /*02c0*/ 	.word	0xffffffff


	//   ....[137]....
        /*02c4*/ 	.word	0xffffffff


	//   ....[138]....
        /*02c8*/ 	.word	0xffffffff


	//   ....[139]....
        /*02cc*/ 	.word	0xffffffff


	//   ....[140]....
        /*02d0*/ 	.word	0xffffffff


	//   ....[141]....
        /*02d4*/ 	.word	0xffffffff


	//   ....[142]....
        /*02d8*/ 	.word	0xffffffff


	//   ....[143]....
        /*02dc*/ 	.word	0xffffffff


	//   ....[144]....
        /*02e0*/ 	.word	0xffffffff


	//   ....[145]....
        /*02e4*/ 	.word	0xffffffff


	//   ....[146]....
        /*02e8*/ 	.word	0xffffffff


	//   ....[147]....
        /*02ec*/ 	.word	0xffffffff


	//   ....[148]....
        /*02f0*/ 	.word	0xffffffff


	//   ....[149]....
        /*02f4*/ 	.word	0xffffffff


	//   ....[150]....
        /*02f8*/ 	.word	0xffffffff


	//   ....[151]....
        /*02fc*/ 	.word	0xffffffff


	//   ....[152]....
        /*0300*/ 	.word	0xffffffff


	//   ....[153]....
        /*0304*/ 	.word	0xffffffff


	//   ....[154]....
        /*0308*/ 	.word	0xffffffff


	//   ....[155]....
        /*030c*/ 	.word	0xffffffff


	//   ....[156]....
        /*0310*/ 	.word	0xffffffff


	//   ....[157]....
        /*0314*/ 	.word	0xffffffff


	//   ....[158]....
        /*0318*/ 	.word	0xffffffff


	//   ....[159]....
        /*031c*/ 	.word	0xffffffff


	//   ....[160]....
        /*0320*/ 	.word	0xffffffff


	//   ....[161]....
        /*0324*/ 	.word	0xffffffff


	//   ....[162]....
        /*0328*/ 	.word	0xffffffff


	//   ....[163]....
        /*032c*/ 	.word	0xffffffff


	//----- nvinfo : EIATTR_COOP_GROUP_INSTR_OFFSETS
	.align		4
.L_2073:
        /*0330*/ 	.byte	0x04, 0x28
        /*0332*/ 	.short	(.L_2075 - .L_2074)


	//   ....[0]....
.L_2074:
        /*0334*/ 	.word	0x00001430


	//   ....[1]....
        /*0338*/ 	.word	0x00001a30


	//   ....[2]....
        /*033c*/ 	.word	0x00002290


	//   ....[3]....
        /*0340*/ 	.word	0x000027c0


	//   ....[4]....
        /*0344*/ 	.word	0x00002eb0


	//   ....[5]....
        /*0348*/ 	.word	0x00003b00


	//   ....[6]....
        /*034c*/ 	.word	0x00004800


	//   ....[7]....
        /*0350*/ 	.word	0x00006a10


	//   ....[8]....
        /*0354*/ 	.word	0x000085f0


	//   ....[9]....
        /*0358*/ 	.word	0x00008610


	//   ....[10]....
        /*035c*/ 	.word	0x00008630


	//   ....[11]....
        /*0360*/ 	.word	0x00008640


	//   ....[12]....
        /*0364*/ 	.word	0x000086e0


	//   ....[13]....
        /*0368*/ 	.word	0x00008720


	//   ....[14]....
        /*036c*/ 	.word	0x00008780


	//   ....[15]....
        /*0370*/ 	.word	0x000087a0


	//   ....[16]....
        /*0374*/ 	.word	0x000087f0


	//   ....[17]....
        /*0378*/ 	.word	0x00008810


	//   ....[18]....
        /*037c*/ 	.word	0x00008880


	//   ....[19]....
        /*0380*/ 	.word	0x000088a0


	//   ....[20]....
        /*0384*/ 	.word	0x000088b0


	//   ....[21]....
        /*0388*/ 	.word	0x00008900


	//   ....[22]....
        /*038c*/ 	.word	0x00008980


	//   ....[23]....
        /*0390*/ 	.word	0x000089a0


	//   ....[24]....
        /*0394*/ 	.word	0x000089b0


	//   ....[25]....
        /*0398*/ 	.word	0x00008a00


	//   ....[26]....
        /*039c*/ 	.word	0x00008a30


	//   ....[27]....
        /*03a0*/ 	.word	0x00008a40


	//   ....[28]....
        /*03a4*/ 	.word	0x00008ba0


	//   ....[29]....
        /*03a8*/ 	.word	0x00008c00


	//   ....[30]....
        /*03ac*/ 	.word	0x00008c60


	//   ....[31]....
        /*03b0*/ 	.word	0x00008cc0


	//   ....[32]....
        /*03b4*/ 	.word	0x00008ce0


	//   ....[33]....
        /*03b8*/ 	.word	0x00008cf0


	//   ....[34]....
        /*03bc*/ 	.word	0x00008d00


	//   ....[35]....
        /*03c0*/ 	.word	0x00008d10


	//   ....[36]....
        /*03c4*/ 	.word	0x00008d20


	//   ....[37]....
        /*03c8*/ 	.word	0x00008d30


	//   ....[38]....
        /*03cc*/ 	.word	0x00008d40


	//   ....[39]....
        /*03d0*/ 	.word	0x00008d50


	//   ....[40]....
        /*03d4*/ 	.word	0x0000a070


	//   ....[41]....
        /*03d8*/ 	.word	0x0000a090


	//   ....[42]....
        /*03dc*/ 	.word	0x0000a0a0


	//   ....[43]....
        /*03e0*/ 	.word	0x0000a0b0


	//   ....[44]....
        /*03e4*/ 	.word	0x0000a1c0


	//   ....[45]....
        /*03e8*/ 	.word	0x0000a1d0


	//   ....[46]....
        /*03ec*/ 	.word	0x0000a1e0


	//   ....[47]....
        /*03f0*/ 	.word	0x0000a1f0


	//   ....[48]....
        /*03f4*/ 	.word	0x0000a300


	//   ....[49]....
        /*03f8*/ 	.word	0x0000a320


	//   ....[50]....
        /*03fc*/ 	.word	0x0000a330


	//   ....[51]....
        /*0400*/ 	.word	0x0000a340


	//   ....[52]....
        /*0404*/ 	.word	0x0000a450


	//   ....[53]....
        /*0408*/ 	.word	0x0000a460


	//   ....[54]....
        /*040c*/ 	.word	0x0000a470


	//   ....[55]....
        /*0410*/ 	.word	0x0000a480


	//   ....[56]....
        /*0414*/ 	.word	0x0000a590


	//   ....[57]....
        /*0418*/ 	.word	0x0000a5b0


	//   ....[58]....
        /*041c*/ 	.word	0x0000a5c0


	//   ....[59]....
        /*0420*/ 	.word	0x0000a5d0


	//   ....[60]....
        /*0424*/ 	.word	0x0000a6d0


	//   ....[61]....
        /*0428*/ 	.word	0x0000a6e0


	//   ....[62]....
        /*042c*/ 	.word	0x0000a6f0


	//   ....[63]....
        /*0430*/ 	.word	0x0000a700


	//   ....[64]....
        /*0434*/ 	.word	0x0000a710


	//   ....[65]....
        /*0438*/ 	.word	0x0000a720


	//   ....[66]....
        /*043c*/ 	.word	0x0000a730


	//   ....[67]....
        /*0440*/ 	.word	0x0000a760


	//   ....[68]....
        /*0444*/ 	.word	0x0000a790


	//   ....[69]....
        /*0448*/ 	.word	0x0000a7c0


	//   ....[70]....
        /*044c*/ 	.word	0x0000a7d0


	//   ....[71]....
        /*0450*/ 	.word	0x0000a7e0


	//   ....[72]....
        /*0454*/ 	.word	0x0000dd10


	//   ....[73]....
        /*0458*/ 	.word	0x0000dd50


	//   ....[74]....
        /*045c*/ 	.word	0x0000dd90


	//   ....[75]....
        /*0460*/ 	.word	0x0000ddd0


	//   ....[76]....
        /*0464*/ 	.word	0x0000de90


	//   ....[77]....
        /*0468*/ 	.word	0x0000dec0


	//   ....[78]....
        /*046c*/ 	.word	0x0000def0


	//   ....[79]....
        /*0470*/ 	.word	0x0000df20


	//   ....[80]....
        /*0474*/ 	.word	0x0000dfc0


	//   ....[81]....
        /*0478*/ 	.word	0x0000dff0


	//   ....[82]....
        /*047c*/ 	.word	0x0000e020


	//   ....[83]....
        /*0480*/ 	.word	0x0000e050


	//   ....[84]....
        /*0484*/ 	.word	0x0000e0f0


	//   ....[85]....
        /*0488*/ 	.word	0x0000e120


	//   ....[86]....
        /*048c*/ 	.word	0x0000e150


	//   ....[87]....
        /*0490*/ 	.word	0x0000e180


	//   ....[88]....
        /*0494*/ 	.word	0x0000e220


	//   ....[89]....
        /*0498*/ 	.word	0x0000e250


	//   ....[90]....
        /*049c*/ 	.word	0x0000e280


	//   ....[91]....
        /*04a0*/ 	.word	0x0000e2b0


	//   ....[92]....
        /*04a4*/ 	.word	0x0000e9d0


	//   ....[93]....
        /*04a8*/ 	.word	0x0000f540


	//   ....[94]....
        /*04ac*/ 	.word	0x0000fd30


	//   ....[95]....
        /*04b0*/ 	.word	0x0000fd50


	//   ....[96]....
        /*04b4*/ 	.word	0x0000fd70


	//   ....[97]....
        /*04b8*/ 	.word	0x0000fd90


	//   ....[98]....
        /*04bc*/ 	.word	0x0000fdb0


	//   ....[99]....
        /*04c0*/ 	.word	0x0000ff00


	//   ....[100]....
        /*04c4*/ 	.word	0x0000ff20


	//   ....[101]....
        /*04c8*/ 	.word	0x0000ff40


	//   ....[102]....
        /*04cc*/ 	.word	0x0000ff70


	//   ....[103]....
        /*04d0*/ 	.word	0x0000ff90


	//   ....[104]....
        /*04d4*/ 	.word	0x00010380


	//   ....[105]....
        /*04d8*/ 	.word	0x00010400


	//   ....[106]....
        /*04dc*/ 	.word	0x00010470


	//   ....[107]....
        /*04e0*/ 	.word	0x000104e0


	//   ....[108]....
        /*04e4*/ 	.word	0x00010630


	//   ....[109]....
        /*04e8*/ 	.word	0x000106a0


	//   ....[110]....
        /*04ec*/ 	.word	0x00010710


	//   ....[111]....
        /*04f0*/ 	.word	0x00010780


	//   ....[112]....
        /*04f4*/ 	.word	0x000108c0


	//   ....[113]....
        /*04f8*/ 	.word	0x00010930


	//   ....[114]....
        /*04fc*/ 	.word	0x000109a0


	//   ....[115]....
        /*0500*/ 	.word	0x00010a10


	//   ....[116]....
        /*0504*/ 	.word	0x00010b30


	//   ....[117]....
        /*0508*/ 	.word	0x00010ba0


	//   ....[118]....
        /*050c*/ 	.word	0x00010c10


	//   ....[119]....
        /*0510*/ 	.word	0x00010c80


	//   ....[120]....
        /*0514*/ 	.word	0x00010de0


	//   ....[121]....
        /*0518*/ 	.word	0x00010e50


	//   ....[122]....
        /*051c*/ 	.word	0x00010ec0


	//   ....[123]....
        /*0520*/ 	.word	0x00010f30


	//   ....[124]....
        /*0524*/ 	.word	0x00010fb0


	//   ....[125]....
        /*0528*/ 	.word	0x00011020


	//   ....[126]....
        /*052c*/ 	.word	0x00011090


	//   ....[127]....
        /*0530*/ 	.word	0x00011100


	//   ....[128]....
        /*0534*/ 	.word	0x00011160


	//   ....[129]....
        /*0538*/ 	.word	0x000111c0


	//   ....[130]....
        /*053c*/ 	.word	0x00011220


	//   ....[131]....
        /*0540*/ 	.word	0x00011280


	//   ....[132]....
        /*0544*/ 	.word	0x00011300


	//   ....[133]....
        /*0548*/ 	.word	0x00011380


	//   ....[134]....
        /*054c*/ 	.word	0x000113f0


	//   ....[135]....
        /*0550*/ 	.word	0x00011460


	//   ....[136]....
        /*0554*/ 	.word	0x000114d0


	//   ....[137]....
        /*0558*/ 	.word	0x00011540


	//   ....[138]....
        /*055c*/ 	.word	0x000115b0


	//   ....[139]....
        /*0560*/ 	.word	0x00011620


	//   ....[140]....
        /*0564*/ 	.word	0x00011690


	//   ....[141]....
        /*0568*/ 	.word	0x00011710


	//   ....[142]....
        /*056c*/ 	.word	0x00011780


	//   ....[143]....
        /*0570*/ 	.word	0x000117f0


	//   ....[144]....
        /*0574*/ 	.word	0x00011860


	//   ....[145]....
        /*0578*/ 	.word	0x000118d0


	//   ....[146]....
        /*057c*/ 	.word	0x00011940


	//   ....[147]....
        /*0580*/ 	.word	0x000119b0


	//   ....[148]....
        /*0584*/ 	.word	0x00011a20


	//   ....[149]....
        /*0588*/ 	.word	0x00011aa0


	//   ....[150]....
        /*058c*/ 	.word	0x00011b10


	//   ....[151]....
        /*0590*/ 	.word	0x00011b80


	//   ....[152]....
        /*0594*/ 	.word	0x00011be0


	//   ....[153]....
        /*0598*/ 	.word	0x00011c40


	//   ....[154]....
        /*059c*/ 	.word	0x00011ca0


	//   ....[155]....
        /*05a0*/ 	.word	0x00011d00


	//   ....[156]....
        /*05a4*/ 	.word	0x00011d90


	//   ....[157]....
        /*05a8*/ 	.word	0x00011e00


	//   ....[158]....
        /*05ac*/ 	.word	0x00011e70


	//   ....[159]....
        /*05b0*/ 	.word	0x00011ee0


	//   ....[160]....
        /*05b4*/ 	.word	0x00011fb0


	//   ....[161]....
        /*05b8*/ 	.word	0x00012010


	//   ....[162]....
        /*05bc*/ 	.word	0x00012070


	//   ....[163]....
        /*05c0*/ 	.word	0x000120d0


	//----- nvinfo : EIATTR_EXIT_INSTR_OFFSETS
	.align		4
.L_2075:
        /*05c4*/ 	.byte	0x04, 0x1c
        /*05c6*/ 	.short	(.L_2077 - .L_2076)


	//   ....[0]....
.L_2076:
        /*05c8*/ 	.word	0x00010080


	//   ....[1]....
        /*05cc*/ 	.word	0x00010320


	//----- nvinfo : EIATTR_MAX_THREADS
	.align		4
.L_2077:
        /*05d0*/ 	.byte	0x04, 0x05
        /*05d2*/ 	.short	(.L_2079 - .L_2078)
.L_2078:
        /*05d4*/ 	.word	0x00000040
        /*05d8*/ 	.word	0x00000001
        /*05dc*/ 	.word	0x00000001


	//----- nvinfo : EIATTR_CRS_STACK_SIZE
	.align		4
.L_2079:
        /*05e0*/ 	.byte	0x04, 0x1e
        /*05e2*/ 	.short	(.L_2081 - .L_2080)
.L_2080:
        /*05e4*/ 	.word	0x00000000
.L_2081:


//--------------------- .nv.info._Z25selective_scan_bwd_kernelI32Selective_Scan_bwd_kernel_traitsILi64ELi16ELb0ELb1ELb0ELb1ELb0EN3c108BFloat16ENS1_7complexIfEEEEv12SSMParamsBwd --------------------------
	.section	.nv.info._Z25selective_scan_bwd_kernelI32Selective_Scan_bwd_kernel_traitsILi64ELi16ELb0ELb1ELb0ELb1ELb0EN3c108BFloat16ENS1_7complexIfEEEEv12SSMParamsBwd,"",@"SHT_CUDA_INFO"
	.sectionflags	@""
	.align	4


	//----- nvinfo : EIATTR_CUDA_API_VERSION
	.align		4
        /*0000*/ 	.byte	0x04, 0x37
        /*0002*/ 	.short	(.L_2083 - .L_2082)
.L_2082:
        /*0004*/ 	.word	0x00000082


	//----- nvinfo : EIATTR_SW2861232_WAR
	.align		4
.L_2083:
        /*0008*/ 	.byte	0x01, 0x35
	.zero		2


	//----- nvinfo : EIATTR_PARAM_CBANK
	.align		4
        /*000c*/ 	.byte	0x04, 0x0a
        /*000e*/ 	.short	(.L_2085 - .L_2084)
	.align		4
.L_2084:
        /*0010*/ 	.word	index@(.nv.constant0._Z25selective_scan_bwd_kernelI32Selective_Scan_bwd_kernel_traitsILi64ELi16ELb0ELb1ELb0ELb1ELb0EN3c108BFloat16ENS1_7complexIfEEEEv12SSMParamsBwd)
        /*0014*/ 	.short	0x0160
        /*0016*/ 	.short	0x01f0


	//----- nvinfo : EIATTR_CBANK_PARAM_SIZE
	.align		4
.L_2085:
        /*0018*/ 	.byte	0x03, 0x19
        /*001a*/ 	.short	0x01f0


	//----- nvinfo : EIATTR_KPARAM_INFO
	.align		4
        /*001c*/ 	.byte	0x04, 0x17
        /*001e*/ 	.short	(.L_2087 - .L_2086)
.L_2086:
        /*0020*/ 	.word	0x00000000
        /*0024*/ 	.short	0x0000
        /*0026*/ 	.short	0x0000
        /*0028*/ 	.byte	0x00, 0xf0, 0xc1, 0x07


	//----- nvinfo : EIATTR_MAXREG_COUNT
	.align		4
.L_2087:
        /*002c*/ 	.byte	0x03, 0x1b
        /*002e*/ 	.short	0x00ff


	//----- nvinfo : EIATTR_NUM_BARRIERS
	.align		4
        /*0030*/ 	.byte	0x02, 0x4c
        /*0032*/ 	.byte	0x01
	.zero		1


	//----- nvinfo : EIATTR_ANNOTATIONS
	.align		4
        /*0034*/ 	.byte	0x04, 0x55
        /*0036*/ 	.short	(.L_2089 - .L_2088)


	//   ....[0]....
.L_2088:
        /* <DEDUP_REMOVED lines=9> */


	//----- nvinfo : EIATTR_MERCURY_ISA_VERSION
	.align		4
.L_2089:
        /*00b8*/ 	.byte	0x03, 0x5f
        /*00ba*/ 	.short	0x0000


	//----- nvinfo : EIATTR_COOP_GROUP_MASK_REGIDS
	.align		4
        /*00bc*/ 	.byte	0x04, 0x29
        /*00be*/ 	.short	(.L_2091 - .L_2090)


	//   ....[0]....
.L_2090:
        /*00c0*/ 	.word	0xffffffff


	//   ....[1]....
        /*00c4*/ 	.word	0xffffffff


	//   ....[2]....
        /*00c8*/ 	.word	0xffffffff


	//   ....[3]....
        /*00cc*/ 	.word	0xffffffff


	//   ....[4]....
        /*00d0*/ 	.word	0xffffffff


	//   ....[5]....
        /*00d4*/ 	.word	0xffffffff


	//   ....[6]....
        /*00d8*/ 	.word	0xffffffff


	//   ....[7]....
        /*00dc*/ 	.word	0xffffffff


	//   ....[8]....
        /*00e0*/ 	.word	0xffffffff


	//   ....[9]....
        /*00e4*/ 	.word	0xffffffff


	//   ....[10]....
        /*00e8*/ 	.word	0xffffffff


	//   ....[11]....
        /*00ec*/ 	.word	0xffffffff


	//   ....[12]....
        /*00f0*/ 	.word	0xffffffff


	//   ....[13]....
        /*00f4*/ 	.word	0xffffffff


	//   ....[14]....
        /*00f8*/ 	.word	0xffffffff


	//   ....[15]....
        /*00fc*/ 	.word	0xffffffff


	//   ....[16]....
        /*0100*/ 	.word	0xffffffff


	//   ....[17]....
        /*0104*/ 	.word	0xffffffff


	//   ....[18]....
        /*0108*/ 	.word	0xffffffff


	//   ....[19]....
        /*010c*/ 	.word	0xffffffff


	//   ....[20]....
        /*0110*/ 	.word	0xffffffff


	//   ....[21]....
        /*0114*/ 	.word	0xffffffff


	//   ....[22]....
        /*0118*/ 	.word	0xffffffff


	//   ....[23]....
        /*011c*/ 	.word	0xffffffff


	//   ....[24]....
        /*0120*/ 	.word	0xffffffff


	//   ....[25]....
        /*0124*/ 	.word	0xffffffff


	//   ....[26]....
        /*0128*/ 	.word	0xffffffff


	//   ....[27]....
        /*012c*/ 	.word	0xffffffff


	//   ....[28]....
        /*0130*/ 	.word	0xffffffff


	//   ....[29]....
        /*0134*/ 	.word	0xffffffff


	//   ....[30]....
        /*0138*/ 	.word	0xffffffff


	//   ....[31]....
        /*013c*/ 	.word	0xffffffff


	//   ....[32]....
        /*0140*/ 	.word	0xffffffff


	//   ....[33]....
        /*0144*/ 	.word	0xffffffff


	//   ....[34]....
        /*0148*/ 	.word	0xffffffff


	//   ....[35]....
        /*014c*/ 	.word	0xffffffff


	//   ....[36]....
        /*0150*/ 	.word	0xffffffff


	//   ....[37]....
        /*0154*/ 	.word	0xffffffff


	//   ....[38]....
        /*0158*/ 	.word	0xffffffff


	//   ....[39]....
        /*015c*/ 	.word	0xffffffff


	//   ....[40]....
        /*0160*/ 	.word	0xffffffff


	//   ....[41]....
        /*0164*/ 	.word	0xffffffff


	//   ....[42]....
        /*0168*/ 	.word	0xffffffff


	//   ....[43]....
        /*016c*/ 	.word	0xffffffff


	//   ....[44]....
        /*0170*/ 	.word	0xffffffff


	//   ....[45]....
        /*0174*/ 	.word	0xffffffff


	//   ....[46]....
        /*0178*/ 	.word	0xffffffff


	//   ....[47]....
        /*017c*/ 	.word	0xffffffff


	//   ....[48]....
        /*0180*/ 	.word	0xffffffff


	//   ....[49]....
        /*0184*/ 	.word	0xffffffff


	//   ....[50]....
        /*0188*/ 	.word	0xffffffff


	//   ....[51]....
        /*018c*/ 	.word	0xffffffff


	//   ....[52]....
        /*0190*/ 	.word	0xffffffff


	//   ....[53]....
        /*0194*/ 	.word	0xffffffff


	//   ....[54]....
        /*0198*/ 	.word	0xffffffff


	//   ....[55]....
        /*019c*/ 	.word	0xffffffff


	//   ....[56]....
        /*01a0*/ 	.word	0xffffffff


	//   ....[57]....
        /*01a4*/ 	.word	0xffffffff


	//   ....[58]....
        /*01a8*/ 	.word	0xffffffff


	//   ....[59]....
        /*01ac*/ 	.word	0xffffffff


	//   ....[60]....
        /*01b0*/ 	.word	0xffffffff


	//   ....[61]....
        /*01b4*/ 	.word	0xffffffff


	//   ....[62]....
        /*01b8*/ 	.word	0xffffffff


	//   ....[63]....
        /*01bc*/ 	.word	0xffffffff


	//   ....[64]....
        /*01c0*/ 	.word	0xffffffff


	//   ....[65]....
        /*01c4*/ 	.word	0xffffffff


	//   ....[66]....
        /*01c8*/ 	.word	0xffffffff


	//   ....[67]....
        /*01cc*/ 	.word	0xffffffff


	//   ....[68]....
        /*01d0*/ 	.word	0xffffffff


	//   ....[69]....
        /*01d4*/ 	.word	0xffffffff


	//   ....[70]....
        /*01d8*/ 	.word	0xffffffff


	//   ....[71]....
        /*01dc*/ 	.word	0xffffffff


	//   ....[72]....
        /*01e0*/ 	.word	0xffffffff


	//   ....[73]....
        /*01e4*/ 	.word	0xffffffff


	//   ....[74]....
        /*01e8*/ 	.word	0xffffffff


	//   ....[75]....
        /*01ec*/ 	.word	0xffffffff


	//   ....[76]....
        /*01f0*/ 	.word	0xffffffff


	//   ....[77]....
        /*01f4*/ 	.word	0xffffffff


	//   ....[78]....
        /*01f8*/ 	.word	0xffffffff


	//   ....[79]....
        /*01fc*/ 	.word	0xffffffff


	//   ....[80]....
        /*0200*/ 	.word	0xffffffff


	//   ....[81]....
        /*0204*/ 	.word	0xffffffff


	//   ....[82]....
        /*0208*/ 	.word	0xffffffff


	//   ....[83]....
        /*020c*/ 	.word	0xffffffff


	//   ....[84]....
        /*0210*/ 	.word	0xffffffff


	//   ....[85]....
        /*0214*/ 	.word	0xffffffff


	//   ....[86]....
        /*0218*/ 	.word	0xffffffff


	//   ....[87]....
        /*021c*/ 	.word	0xffffffff


	//   ....[88]....
        /*0220*/ 	.word	0xffffffff


	//   ....[89]....
        /*0224*/ 	.word	0xffffffff


	//   ....[90]....
        /*0228*/ 	.word	0xffffffff


	//   ....[91]....
        /*022c*/ 	.word	0xffffffff


	//   ....[92]....
        /*0230*/ 	.word	0xffffffff


	//   ....[93]....
        /*0234*/ 	.word	0xffffffff


	//   ....[94]....
        /*0238*/ 	.word	0xffffffff


	//   ....[95]....
        /*023c*/ 	.word	0xffffffff


	//   ....[96]....
        /*0240*/ 	.word	0xffffffff


	//   ....[97]....
        /*0244*/ 	.word	0xffffffff


	//   ....[98]....
        /*0248*/ 	.word	0xffffffff


	//   ....[99]....
        /*024c*/ 	.word	0xffffffff


	//   ....[100]....
        /*0250*/ 	.word	0xffffffff


	//   ....[101]....
        /*0254*/ 	.word	0xffffffff


	//   ....[102]....
        /*0258*/ 	.word	0xffffffff


	//   ....[103]....
        /*025c*/ 	.word	0xffffffff


	//   ....[104]....
        /*0260*/ 	.word	0xffffffff


	//   ....[105]....
        /*0264*/ 	.word	0xffffffff


	//   ....[106]....
        /*0268*/ 	.word	0xffffffff


	//   ....[107]....
        /*026c*/ 	.word	0xffffffff


	//   ....[108]....
        /*0270*/ 	.word	0xffffffff


	//   ....[109]....
        /*0274*/ 	.word	0xffffffff


	//   ....[110]....
        /*0278*/ 	.word	0xffffffff


	//   ....[111]....
        /*027c*/ 	.word	0xffffffff


	//   ....[112]....
        /*0280*/ 	.word	0xffffffff


	//   ....[113]....
        /*0284*/ 	.word	0xffffffff


	//   ....[114]....
        /*0288*/ 	.word	0xffffffff


	//   ....[115]....
        /*028c*/ 	.word	0xffffffff


	//   ....[116]....
        /*0290*/ 	.word	0xffffffff


	//   ....[117]....
        /*0294*/ 	.word	0xffffffff


	//   ....[118]....
        /*0298*/ 	.word	0xffffffff


	//   ....[119]....
        /*029c*/ 	.word	0xffffffff


	//   ....[120]....
        /*02a0*/ 	.word	0xffffffff


	//   ....[121]....
        /*02a4*/ 	.word	0xffffffff


	//   ....[122]....
        /*02a8*/ 	.word	0xffffffff


	//   ....[123]....
        /*02ac*/ 	.word	0xffffffff


	//   ....[124]....
        /*02b0*/ 	.word	0xffffffff


	//   ....[125]....
        /*02b4*/ 	.word	0xffffffff


	//   ....[126]....
        /*02b8*/ 	.word	0xffffffff


	//   ....[127]....
        /*02bc*/ 	.word	0xffffffff


	//   ....[128]....
        /*02c0*/ 	.word	0xffffffff


	//   ....[129]....
        /*02c4*/ 	.word	0xffffffff


	//   ....[130]....
        /*02c8*/ 	.word	0xffffffff


	//   ....[131]....
        /*02cc*/ 	.word	0xffffffff


	//   ....[132]....
        /*02d0*/ 	.word	0xffffffff


	//   ....[133]....
        /*02d4*/ 	.word	0xffffffff


	//   ....[134]....
        /*02d8*/ 	.word	0xffffffff


	//   ....[135]....
        /*02dc*/ 	.word	0xffffffff


	//   ....[136]....
        /*02e0*/ 	.word	0xffffffff


	//   ....[137]....
        /*02e4*/ 	.word	0xffffffff


	//   ....[138]....
        /*02e8*/ 	.word	0xffffffff


	//   ....[139]....
        /*02ec*/ 	.word	0xffffffff


	//   ....[140]....
        /*02f0*/ 	.word	0xffffffff


	//   ....[141]....
        /*02f4*/ 	.word	0xffffffff


	//   ....[142]....
        /*02f8*/ 	.word	0xffffffff


	//   ....[143]....
        /*02fc*/ 	.word	0xffffffff


	//   ....[144]....
        /*0300*/ 	.word	0xffffffff


	//   ....[145]....
        /*0304*/ 	.word	0xffffffff


	//   ....[146]....
        /*0308*/ 	.word	0xffffffff


	//   ....[147]....
        /*030c*/ 	.word	0xffffffff


	//   ....[148]....
        /*0310*/ 	.word	0xffffffff


	//   ....[149]....
        /*0314*/ 	.word	0xffffffff


	//   ....[150]....
        /*0318*/ 	.word	0xffffffff


	//   ....[151]....
        /*031c*/ 	.word	0xffffffff


	//   ....[152]....
        /*0320*/ 	.word	0xffffffff


	//   ....[153]....
        /*0324*/ 	.word	0xffffffff


	//   ....[154]....
        /*0328*/ 	.word	0xffffffff


	//   ....[155]....
        /*032c*/ 	.word	0xffffffff


	//   ....[156]....
        /*0330*/ 	.word	0xffffffff


	//   ....[157]....
        /*0334*/ 	.word	0xffffffff


	//   ....[158]....
        /*0338*/ 	.word	0xffffffff


	//   ....[159]....
        /*033c*/ 	.word	0xffffffff


	//   ....[160]....
        /*0340*/ 	.word	0xffffffff


	//----- nvinfo : EIATTR_COOP_GROUP_INSTR_OFFSETS
	.align		4
.L_2091:
        /*0344*/ 	.byte	0x04, 0x28
        /*0346*/ 	.short	(.L_2093 - .L_2092)


	//   ....[0]....
.L_2092:
        /*0348*/ 	.word	0x00001410


	//   ....[1]....
        /*034c*/ 	.word	0x00001960


	//   ....[2]....
        /*0350*/ 	.word	0x00001f10


	//   ....[3]....
        /*0354*/ 	.word	0x00005f00


	//   ....[4]....
        /*0358*/ 	.word	0x00007e90


	//   ....[5]....
        /*035c*/ 	.word	0x00007eb0


	//   ....[6]....
        /*0360*/ 	.word	0x00007ed0


	//   ....[7]....
        /*0364*/ 	.word	0x00007ee0


	//   ....[8]....
        /*0368*/ 	.word	0x00007f80


	//   ....[9]....
        /*036c*/ 	.word	0x00007fb0


	//   ....[10]....
        /*0370*/ 	.word	0x00007ff0


	//   ....[11]....
        /*0374*/ 	.word	0x00008020


	//   ....[12]....
        /*0378*/ 	.word	0x00008050


	//   ....[13]....
        /*037c*/ 	.word	0x000080b0


	//   ....[14]....
        /*0380*/ 	.word	0x00008100


	//   ....[15]....
        /*0384*/ 	.word	0x00008130


	//   ....[16]....
        /*0388*/ 	.word	0x00008150


	//   ....[17]....
        /*038c*/ 	.word	0x000081b0


	//   ....[18]....
        /*0390*/ 	.word	0x00008210


	//   ....[19]....
        /*0394*/ 	.word	0x00008240


	//   ....[20]....
        /*0398*/ 	.word	0x00008250


	//   ....[21]....
        /*039c*/ 	.word	0x000082a0


	//   ....[22]....
        /*03a0*/ 	.word	0x000082d0


	//   ....[23]....
        /*03a4*/ 	.word	0x000082e0


	//   ....[24]....
        /*03a8*/ 	.word	0x00008440


	//   ....[25]....
        /*03ac*/ 	.word	0x000084a0


	//   ....[26]....
        /*03b0*/ 	.word	0x00008500


	//   ....[27]....
        /*03b4*/ 	.word	0x00008560


	//   ....[28]....
        /*03b8*/ 	.word	0x00008580


	//   ....[29]....
        /*03bc*/ 	.word	0x00008590


	//   ....[30]....
        /*03c0*/ 	.word	0x000085a0


	//   ....[31]....
        /*03c4*/ 	.word	0x000085b0


	//   ....[32]....
        /*03c8*/ 	.word	0x000085c0


	//   ....[33]....
        /*03cc*/ 	.word	0x000085d0


	//   ....[34]....
        /*03d0*/ 	.word	0x000085e0


	//   ....[35]....
        /*03d4*/ 	.word	0x000085f0


	//   ....[36]....
        /*03d8*/ 	.word	0x00009940


	//   ....[37]....
        /*03dc*/ 	.word	0x00009960


	//   ....[38]....
        /*03e0*/ 	.word	0x00009970


	//   ....[39]....
        /*03e4*/ 	.word	0x00009980


	//   ....[40]....
        /*03e8*/ 	.word	0x00009a90


	//   ....[41]....
        /*03ec*/ 	.word	0x00009aa0


	//   ....[42]....
        /*03f0*/ 	.word	0x00009ab0


	//   ....[43]....
        /*03f4*/ 	.word	0x00009ac0


	//   ....[44]....
        /*03f8*/ 	.word	0x00009bd0


	//   ....[45]....
        /*03fc*/ 	.word	0x00009bf0


	//   ....[46]....
        /*0400*/ 	.word	0x00009c00


	//   ....[47]....
        /*0404*/ 	.word	0x00009c10


	//   ....[48]....
        /*0408*/ 	.word	0x00009d20


	//   ....[49]....
        /*040c*/ 	.word	0x00009d30


	//   ....[50]....
        /*0410*/ 	.word	0x00009d40


	//   ....[51]....
        /*0414*/ 	.word	0x00009d50


	//   ....[52]....
        /*0418*/ 	.word	0x00009e60


	//   ....[53]....
        /*041c*/ 	.word	0x00009e80


	//   ....[54]....
        /*0420*/ 	.word	0x00009e90


	//   ....[55]....
        /*0424*/ 	.word	0x00009ea0


	//   ....[56]....
        /*0428*/ 	.word	0x00009fa0


	//   ....[57]....
        /*042c*/ 	.word	0x00009fb0


	//   ....[58]....
        /*0430*/ 	.word	0x00009fc0


	//   ....[59]....
        /*0434*/ 	.word	0x00009fd0


	//   ....[60]....
        /*0438*/ 	.word	0x00009fe0


	//   ....[61]....
        /*043c*/ 	.word	0x00009ff0


	//   ....[62]....
        /*0440*/ 	.word	0x0000a000


	//   ....[63]....
        /*0444*/ 	.word	0x0000a030


	//   ....[64]....
        /*0448*/ 	.word	0x0000a060


	//   ....[65]....
        /*044c*/ 	.word	0x0000a090


	//   ....[66]....
        /*0450*/ 	.word	0x0000a0a0


	//   ....[67]....
        /*0454*/ 	.word	0x0000a0b0


	//   ....[68]....
        /*0458*/ 	.word	0x0000d5a0


	//   ....[69]....
        /*045c*/ 	.word	0x0000d5e0


	//   ....[70]....
        /*0460*/ 	.word	0x0000d620


	//   ....[71]....
        /*0464*/ 	.word	0x0000d660


	//   ....[72]....
        /*0468*/ 	.word	0x0000d720


	//   ....[73]....
        /*046c*/ 	.word	0x0000d750


	//   ....[74]....
        /*0470*/ 	.word	0x0000d780


	//   ....[75]....
        /*0474*/ 	.word	0x0000d7b0


	//   ....[76]....
        /*0478*/ 	.word	0x0000d850


	//   ....[77]....
        /*047c*/ 	.word	0x0000d880


	//   ....[78]....
        /*0480*/ 	.word	0x0000d8b0


	//   ....[79]....
        /*0484*/ 	.word	0x0000d8e0


	//   ....[80]....
        /*0488*/ 	.word	0x0000d980


	//   ....[81]....
        /*048c*/ 	.word	0x0000d9b0


	//   ....[82]....
        /*0490*/ 	.word	0x0000d9e0


	//   ....[83]....
        /*0494*/ 	.word	0x0000da10


	//   ....[84]....
        /*0498*/ 	.word	0x0000dab0


	//   ....[85]....
        /*049c*/ 	.word	0x0000dae0


	//   ....[86]....
        /*04a0*/ 	.word	0x0000db10


	//   ....[87]....
        /*04a4*/ 	.word	0x0000db40


	//   ....[88]....
        /*04a8*/ 	.word	0x0000e520


	//   ....[89]....
        /*04ac*/ 	.word	0x0000eff0


	//   ....[90]....
        /*04b0*/ 	.word	0x0000fc90


	//   ....[91]....
        /*04b4*/ 	.word	0x00010350


	//   ....[92]....
        /*04b8*/ 	.word	0x00010370


	//   ....[93]....
        /*04bc*/ 	.word	0x00010390


	//   ....[94]....
        /*04c0*/ 	.word	0x000103b0


	//   ....[95]....
        /*04c4*/ 	.word	0x000103d0


	//   ....[96]....
        /*04c8*/ 	.word	0x00010520


	//   ....[97]....
        /*04cc*/ 	.word	0x00010540


	//   ....[98]....
        /*04d0*/ 	.word	0x00010560


	//   ....[99]....
        /*04d4*/ 	.word	0x00010590


	//   ....[100]....
        /*04d8*/ 	.word	0x000105b0


	//   ....[101]....
        /*04dc*/ 	.word	0x000109a0


	//   ....[102]....
        /*04e0*/ 	.word	0x00010a20


	//   ....[103]....
        /*04e4*/ 	.word	0x00010a90


	//   ....[104]....
        /*04e8*/ 	.word	0x00010b00


	//   ....[105]....
        /*04ec*/ 	.word	0x00010c50


	//   ....[106]....
        /*04f0*/ 	.word	0x00010cc0


	//   ....[107]....
        /*04f4*/ 	.word	0x00010d30


	//   ....[108]....
        /*04f8*/ 	.word	0x00010da0


	//   ....[109]....
        /*04fc*/ 	.word	0x00010ee0


	//   ....[110]....
        /*0500*/ 	.word	0x00010f50


	//   ....[111]....
        /*0504*/ 	.word	0x00010fc0


	//   ....[112]....
        /*0508*/ 	.word	0x00011030


	//   ....[113]....
        /*050c*/ 	.word	0x00011150


	//   ....[114]....
        /*0510*/ 	.word	0x000111c0


	//   ....[115]....
        /*0514*/ 	.word	0x00011230


	//   ....[116]....
        /*0518*/ 	.word	0x000112a0


	//   ....[117]....
        /*051c*/ 	.word	0x000113f0


	//   ....[118]....
        /*0520*/ 	.word	0x00011460


	//   ....[119]....
        /*0524*/ 	.word	0x000114d0


	//   ....[120]....
        /*0528*/ 	.word	0x00011540


	//   ....[121]....
        /*052c*/ 	.word	0x000115c0


	//   ....[122]....
        /*0530*/ 	.word	0x00011630


	//   ....[123]....
        /*0534*/ 	.word	0x000116a0


	//   ....[124]....
        /*0538*/ 	.word	0x00011710


	//   ....[125]....
        /*053c*/ 	.word	0x00011780


	//   ....[126]....
        /*0540*/ 	.word	0x000117e0


	//   ....[127]....
        /*0544*/ 	.word	0x00011840


	//   ....[128]....
        /*0548*/ 	.word	0x000118a0


	//   ....[129]....
        /*054c*/ 	.word	0x00011910


	//   ....[130]....
        /*0550*/ 	.word	0x00011990


	//   ....[131]....
        /*0554*/ 	.word	0x00011a00


	//   ....[132]....
        /*0558*/ 	.word	0x00011a70


	//   ....[133]....
        /*055c*/ 	.word	0x00011ae0


	//   ....[134]....
        /*0560*/ 	.word	0x00011b50


	//   ....[135]....
        /*0564*/ 	.word	0x00011bc0


	//   ....[136]....
        /*0568*/ 	.word	0x00011c30


	//   ....[137]....
        /*056c*/ 	.word	0x00011ca0


	//   ....[138]....
        /*0570*/ 	.word	0x00011d20


	//   ....[139]....
        /*0574*/ 	.word	0x00011d90


	//   ....[140]....
        /*0578*/ 	.word	0x00011e00


	//   ....[141]....
        /*057c*/ 	.word	0x00011e70


	//   ....[142]....
        /*0580*/ 	.word	0x00011ee0


	//   ....[143]....
        /*0584*/ 	.word	0x00011f50


	//   ....[144]....
        /*0588*/ 	.word	0x00011fc0


	//   ....[145]....
        /*058c*/ 	.word	0x00012030


	//   ....[146]....
        /*0590*/ 	.word	0x000120b0


	//   ....[147]....
        /*0594*/ 	.word	0x00012120


	//   ....[148]....
        /*0598*/ 	.word	0x00012190


	//   ....[149]....
        /*059c*/ 	.word	0x000121f0


	//   ....[150]....
        /*05a0*/ 	.word	0x00012250


	//   ....[151]....
        /*05a4*/ 	.word	0x000122b0


	//   ....[152]....
        /*05a8*/ 	.word	0x00012310


	//   ....[153]....
        /*05ac*/ 	.word	0x000123a0


	//   ....[154]....
        /*05b0*/ 	.word	0x00012410


	//   ....[155]....
        /*05b4*/ 	.word	0x00012480


	//   ....[156]....
        /*05b8*/ 	.word	0x000124f0


	//   ....[157]....
        /*05bc*/ 	.word	0x000125c0


	//   ....[158]....
        /*05c0*/ 	.word	0x00012620


	//   ....[159]....
        /*05c4*/ 	.word	0x00012680


	//   ....[160]....
        /*05c8*/ 	.word	0x000126e0


	//----- nvinfo : EIATTR_EXIT_INSTR_OFFSETS
	.align		4
.L_2093:
        /*05cc*/ 	.byte	0x04, 0x1c
        /*05ce*/ 	.short	(.L_2095 - .L_2094)


	//   ....[0]....
.L_2094:
        /*05d0*/ 	.word	0x000106a0


	//   ....[1]....
        /*05d4*/ 	.word	0x00010940


	//----- nvinfo : EIATTR_MAX_THREADS
	.align		4
.L_2095:
        /*05d8*/ 	.byte	0x04, 0x05
        /*05da*/ 	.short	(.L_2097 - .L_2096)
.L_2096:
        /*05dc*/ 	.word	0x00000040
        /*05e0*/ 	.word	0x00000001
        /*05e4*/ 	.word	0x00000001


	//----- nvinfo : EIATTR_CRS_STACK_SIZE
	.align		4
.L_2097:
        /*05e8*/ 	.byte	0x04, 0x1e
        /*05ea*/ 	.short	(.L_2099 - .L_2098)
.L_2098:
        /*05ec*/ 	.word	0x00000000
.L_2099:


//--------------------- .nv.info._Z25selective_scan_bwd_kernelI32Selective_Scan_bwd_kernel_traitsILi64ELi16ELb0ELb1ELb0ELb1ELb1EN3c108BFloat16ENS1_7complexIfEEEEv12SSMParamsBwd --------------------------
	.section	.nv.info._Z25selective_scan_bwd_kernelI32Selective_Scan_bwd_kernel_traitsILi64ELi16ELb0ELb1ELb0ELb1ELb1EN3c108BFloat16ENS1_7complexIfEEEEv12SSMParamsBwd,"",@"SHT_CUDA_INFO"
	.sectionflags	@""
	.align	4


	//----- nvinfo : EIATTR_CUDA_API_VERSION
	.align		4
        /*0000*/ 	.byte	0x04, 0x37
        /*0002*/ 	.short	(.L_2101 - .L_2100)
.L_2100:
        /*0004*/ 	.word	0x00000082


	//----- nvinfo : EIATTR_SW2861232_WAR
	.align		4
.L_2101:
        /*0008*/ 	.byte	0x01, 0x35
	.zero		2


	//----- nvinfo : EIATTR_PARAM_CBANK
	.align		4
        /*000c*/ 	.byte	0x04, 0x0a
        /*000e*/ 	.short	(.L_2103 - .L_2102)
	.align		4
.L_2102:
        /*0010*/ 	.word	index@(.nv.constant0._Z25selective_scan_bwd_kernelI32Selective_Scan_bwd_kernel_traitsILi64ELi16ELb0ELb1ELb0ELb1ELb1EN3c108BFloat16ENS1_7complexIfEEEEv12SSMParamsBwd)
        /*0014*/ 	.short	0x0160
        /*0016*/ 	.short	0x01f0


	//----- nvinfo : EIATTR_CBANK_PARAM_SIZE
	.align		4
.L_2103:
        /*0018*/ 	.byte	0x03, 0x19
        /*001a*/ 	.short	0x01f0


	//----- nvinfo : EIATTR_KPARAM_INFO
	.align		4
        /*001c*/ 	.byte	0x04, 0x17
        /*001e*/ 	.short	(.L_2105 - .L_2104)
.L_2104:
        /*0020*/ 	.word	0x00000000
        /*0024*/ 	.short	0x0000
        /*0026*/ 	.short	0x0000
        /*0028*/ 	.byte	0x00, 0xf0, 0xc1, 0x07


	//----- nvinfo : EIATTR_MAXREG_COUNT
	.align		4
.L_2105:
        /*002c*/ 	.byte	0x03, 0x1b
        /*002e*/ 	.short	0x00ff


	//----- nvinfo : EIATTR_NUM_BARRIERS
	.align		4
        /*0030*/ 	.byte	0x02, 0x4c
        /*0032*/ 	.byte	0x01
	.zero		1


	//----- nvinfo : EIATTR_ANNOTATIONS
	.align		4
        /*0034*/ 	.byte	0x04, 0x55
        /*0036*/ 	.short	(.L_2107 - .L_2106)


	//   ....[0]....
.L_2106:
        /* <DEDUP_REMOVED lines=9> */


	//----- nvinfo : EIATTR_MERCURY_ISA_VERSION
	.align		4
.L_2107:
        /*00b8*/ 	.byte	0x03, 0x5f
        /*00ba*/ 	.short	0x0000


	//----- nvinfo : EIATTR_COOP_GROUP_MASK_REGIDS
	.align		4
        /*00bc*/ 	.byte	0x04, 0x29
        /*00be*/ 	.short	(.L_2109 - .L_2108)


	//   ....[0]....
.L_2108:
        /*00c0*/ 	.word	0xffffffff


	//   ....[1]....
        /*00c4*/ 	.word	0xffffffff


	//   ....[2]....
        /*00c8*/ 	.word	0xffffffff


	//   ....[3]....
        /*00cc*/ 	.word	0xffffffff


	//   ....[4]....
        /*00d0*/ 	.word	0xffffffff


	//   ....[5]....
        /*00d4*/ 	.word	0xffffffff


	//   ....[6]....
        /*00d8*/ 	.word	0xffffffff


	//   ....[7]....
        /*00dc*/ 	.word	0xffffffff


	//   ....[8]....
        /*00e0*/ 	.word	0xffffffff


	//   ....[9]....
        /*00e4*/ 	.word	0xffffffff


	//   ....[10]....
        /*00e8*/ 	.word	0xffffffff


	//   ....[11]....
        /*00ec*/ 	.word	0xffffffff


	//   ....[12]....
        /*00f0*/ 	.word	0xffffffff


	//   ....[13]....
        /*00f4*/ 	.word	0xffffffff


	//   ....[14]....
        /*00f8*/ 	.word	0xffffffff


	//   ....[15]....
        /*00fc*/ 	.word	0xffffffff


	//   ....[16]....
        /*0100*/ 	.word	0xffffffff


	//   ....[17]....
        /*0104*/ 	.word	0xffffffff


	//   ....[18]....
        /*0108*/ 	.word	0xffffffff


	//   ....[19]....
        /*010c*/ 	.word	0xffffffff


	//   ....[20]....
        /*0110*/ 	.word	0xffffffff


	//   ....[21]....
        /*0114*/ 	.word	0xffffffff


	//   ....[22]....
        /*0118*/ 	.word	0xffffffff


	//   ....[23]....
        /*011c*/ 	.word	0xffffffff


	//   ....[24]....
        /*0120*/ 	.word	0xffffffff


	//   ....[25]....
        /*0124*/ 	.word	0xffffffff


	//   ....[26]....
        /*0128*/ 	.word	0xffffffff


	//   ....[27]....
        /*012c*/ 	.word	0xffffffff


	//   ....[28]....
        /*0130*/ 	.word	0xffffffff


	//   ....[29]....
        /*0134*/ 	.word	0xffffffff


	//   ....[30]....
        /*0138*/ 	.word	0xffffffff


	//   ....[31]....
        /*013c*/ 	.word	0xffffffff


	//   ....[32]....
        /*0140*/ 	.word	0xffffffff


	//   ....[33]....
        /*0144*/ 	.word	0xffffffff


	//   ....[34]....
        /*0148*/ 	.word	0xffffffff


	//   ....[35]....
        /*014c*/ 	.word	0xffffffff


	//   ....[36]....
        /*0150*/ 	.word	0xffffffff


	//   ....[37]....
        /*0154*/ 	.word	0xffffffff


	//   ....[38]....
        /*0158*/ 	.word	0xffffffff


	//   ....[39]....
        /*015c*/ 	.word	0xffffffff


	//   ....[40]....
        /*0160*/ 	.word	0xffffffff


	//   ....[41]....
        /*0164*/ 	.word	0xffffffff


	//   ....[42]....
        /*0168*/ 	.word	0xffffffff


	//   ....[43]....
        /*016c*/ 	.word	0xffffffff


	//   ....[44]....
        /*0170*/ 	.word	0xffffffff


	//   ....[45]....
        /*0174*/ 	.word	0xffffffff


	//   ....[46]....
        /*0178*/ 	.word	0xffffffff


	//   ....[47]....
        /*017c*/ 	.word	0xffffffff


	//   ....[48]....
        /*0180*/ 	.word	0xffffffff


	//   ....[49]....
        /*0184*/ 	.word	0xffffffff


	//   ....[50]....
        /*0188*/ 	.word	0xffffffff


	//   ....[51]....
        /*018c*/ 	.word	0xffffffff


	//   ....[52]....
        /*0190*/ 	.word	0xffffffff


	//   ....[53]....
        /*0194*/ 	.word	0xffffffff


	//   ....[54]....
        /*0198*/ 	.word	0xffffffff


	//   ....[55]....
        /*019c*/ 	.word	0xffffffff


	//   ....[56]....
        /*01a0*/ 	.word	0xffffffff


	//   ....[57]....
        /*01a4*/ 	.word	0xffffffff


	//   ....[58]....
        /*01a8*/ 	.word	0xffffffff


	//   ....[59]....
        /*01ac*/ 	.word	0xffffffff


	//   ....[60]....
        /*01b0*/ 	.word	0xffffffff


	//   ....[61]....
        /*01b4*/ 	.word	0xffffffff


	//   ....[62]....
        /*01b8*/ 	.word	0xffffffff


	//   ....[63]....
        /*01bc*/ 	.word	0xffffffff


	//   ....[64]....
        /*01c0*/ 	.word	0xffffffff


	//   ....[65]....
        /*01c4*/ 	.word	0xffffffff


	//   ....[66]....
        /*01c8*/ 	.word	0xffffffff


	//   ....[67]....
        /*01cc*/ 	.word	0xffffffff


	//   ....[68]....
        /*01d0*/ 	.word	0xffffffff


	//   ....[69]....
        /*01d4*/ 	.word	0xffffffff


	//   ....[70]....
        /*01d8*/ 	.word	0xffffffff


	//   ....[71]....
        /*01dc*/ 	.word	0xffffffff


	//   ....[72]....
        /*01e0*/ 	.word	0xffffffff


	//   ....[73]....
        /*01e4*/ 	.word	0xffffffff


	//   ....[74]....
        /*01e8*/ 	.word	0xffffffff


	//   ....[75]....
        /*01ec*/ 	.word	0xffffffff


	//   ....[76]....
        /*01f0*/ 	.word	0xffffffff


	//   ....[77]....
        /*01f4*/ 	.word	0xffffffff


	//   ....[78]....
        /*01f8*/ 	.word	0xffffffff


	//   ....[79]....
        /*01fc*/ 	.word	0xffffffff


	//   ....[80]....
        /*0200*/ 	.word	0xffffffff


	//   ....[81]....
        /*0204*/ 	.word	0xffffffff


	//   ....[82]....
        /*0208*/ 	.word	0xffffffff


	//   ....[83]....
        /*020c*/ 	.word	0xffffffff


	//   ....[84]....
        /*0210*/ 	.word	0xffffffff


	//   ....[85]....
        /*0214*/ 	.word	0xffffffff


	//   ....[86]....
        /*0218*/ 	.word	0xffffffff


	//   ....[87]....
        /*021c*/ 	.word	0xffffffff


	//   ....[88]....
        /*0220*/ 	.word	0xffffffff


	//   ....[89]....
        /*0224*/ 	.word	0xffffffff


	//   ....[90]....
        /*0228*/ 	.word	0xffffffff


	//   ....[91]....
        /*022c*/ 	.word	0xffffffff


	//   ....[92]....
        /*0230*/ 	.word	0xffffffff


	//   ....[93]....
        /*0234*/ 	.word	0xffffffff


	//   ....[94]....
        /*0238*/ 	.word	0xffffffff


	//   ....[95]....
        /*023c*/ 	.word	0xffffffff


	//   ....[96]....
        /*0240*/ 	.word	0xffffffff


	//   ....[97]....
        /*0244*/ 	.word	0xffffffff


	//   ....[98]....
        /*0248*/ 	.word	0xffffffff


	//   ....[99]....
        /*024c*/ 	.word	0xffffffff


	//   ....[100]....
        /*0250*/ 	.word	0xffffffff


	//   ....[101]....
        /*0254*/ 	.word	0xffffffff


	//   ....[102]....
        /*0258*/ 	.word	0xffffffff


	//   ....[103]....
        /*025c*/ 	.word	0xffffffff


	//   ....[104]....
        /*0260*/ 	.word	0xffffffff


	//   ....[105]....
        /*0264*/ 	.word	0xffffffff


	//   ....[106]....
        /*0268*/ 	.word	0xffffffff


	//   ....[107]....
        /*026c*/ 	.word	0xffffffff


	//   ....[108]....
        /*0270*/ 	.word	0xffffffff


	//   ....[109]....
        /*0274*/ 	.word	0xffffffff


	//   ....[110]....
        /*0278*/ 	.word	0xffffffff


	//   ....[111]....
        /*027c*/ 	.word	0xffffffff


	//   ....[112]....
        /*0280*/ 	.word	0xffffffff


	//   ....[113]....
        /*0284*/ 	.word	0xffffffff


	//   ....[114]....
        /*0288*/ 	.word	0xffffffff


	//   ....[115]....
        /*028c*/ 	.word	0xffffffff


	//   ....[116]....
        /*0290*/ 	.word	0xffffffff


	//   ....[117]....
        /*0294*/ 	.word	0xffffffff


	//   ....[118]....
        /*0298*/ 	.word	0xffffffff


	//   ....[119]....
        /*029c*/ 	.word	0xffffffff


	//   ....[120]....
        /*02a0*/ 	.word	0xffffffff


	//   ....[121]....
        /*02a4*/ 	.word	0xffffffff


	//   ....[122]....
        /*02a8*/ 	.word	0xffffffff


	//   ....[123]....
        /*02ac*/ 	.word	0xffffffff


	//   ....[124]....
        /*02b0*/ 	.word	0xffffffff


	//   ....[125]....
        /*02b4*/ 	.word	0xffffffff


	//   ....[126]....
        /*02b8*/ 	.word	0xffffffff


	//   ....[127]....
        /*02bc*/ 	.word	0xffffffff


	//   ....[128]....
        /*02c0*/ 	.word	0xffffffff


	//   ....[129]....
        /*02c4*/ 	.word	0xffffffff


	//   ....[130]....
        /*02c8*/ 	.word	0xffffffff


	//   ....[131]....
        /*02cc*/ 	.word	0xffffffff


	//   ....[132]....
        /*02d0*/ 	.word	0xffffffff


	//   ....[133]....
        /*02d4*/ 	.word	0xffffffff


	//   ....[134]....
        /*02d8*/ 	.word	0xffffffff


	//   ....[135]....
        /*02dc*/ 	.word	0xffffffff


	//   ....[136]....
        /*02e0*/ 	.word	0xffffffff


	//   ....[137]....
        /*02e4*/ 	.word	0xffffffff


	//   ....[138]....
        /*02e8*/ 	.word	0xffffffff


	//   ....[139]....
        /*02ec*/ 	.word	0xffffffff


	//   ....[140]....
        /*02f0*/ 	.word	0xffffffff


	//   ....[141]....
        /*02f4*/ 	.word	0xffffffff


	//   ....[142]....
        /*02f8*/ 	.word	0xffffffff


	//   ....[143]....
        /*02fc*/ 	.word	0xffffffff


	//   ....[144]....
        /*0300*/ 	.word	0xffffffff


	//   ....[145]....
        /*0304*/ 	.word	0xffffffff


	//   ....[146]....
        /*0308*/ 	.word	0xffffffff


	//   ....[147]....
        /*030c*/ 	.word	0xffffffff


	//   ....[148]....
        /*0310*/ 	.word	0xffffffff


	//   ....[149]....
        /*0314*/ 	.word	0xffffffff


	//   ....[150]....
        /*0318*/ 	.word	0xffffffff


	//   ....[151]....
        /*031c*/ 	.word	0xffffffff


	//   ....[152]....
        /*0320*/ 	.word	0xffffffff


	//   ....[153]....
        /*0324*/ 	.word	0xffffffff


	//   ....[154]....
        /*0328*/ 	.word	0xffffffff


	//   ....[155]....
        /*032c*/ 	.word	0xffffffff


	//   ....[156]....
        /*0330*/ 	.word	0xffffffff


	//   ....[157]....
        /*0334*/ 	.word	0xffffffff


	//   ....[158]....
        /*0338*/ 	.word	0xffffffff


	//   ....[159]....
        /*033c*/ 	.word	0xffffffff


	//   ....[160]....
        /*0340*/ 	.word	0xffffffff


	//   ....[161]....
        /*0344*/ 	.word	0xffffffff


	//   ....[162]....
        /*0348*/ 	.word	0xffffffff


	//   ....[163]....
        /*034c*/ 	.word	0xffffffff


	//   ....[164]....
        /*0350*/ 	.word	0xffffffff


	//----- nvinfo : EIATTR_COOP_GROUP_INSTR_OFFSETS
	.align		4
.L_2109:
        /*0354*/ 	.byte	0x04, 0x28
        /*0356*/ 	.short	(.L_2111 - .L_2110)


	//   ....[0]....
.L_2110:
        /*0358*/ 	.word	0x00001400


	//   ....[1]....
        /*035c*/ 	.word	0x00001990


	//   ....[2]....
        /*0360*/ 	.word	0x00001f60


	//   ....[3]....
        /*0364*/ 	.word	0x00004ca0


	//   ....[4]....
        /*0368*/ 	.word	0x00005410


	//   ....[5]....
        /*036c*/ 	.word	0x00005ff0


	//   ....[6]....
        /*0370*/ 	.word	0x00006af0


	//   ....[7]....
        /*0374*/ 	.word	0x00008df0


	//   ....[8]....
        /*0378*/ 	.word	0x0000a960


	//   ....[9]....
        /*037c*/ 	.word	0x0000a980


	//   ....[10]....
        /*0380*/ 	.word	0x0000a9a0


	//   ....[11]....
        /*0384*/ 	.word	0x0000a9b0


	//   ....[12]....
        /*0388*/ 	.word	0x0000aa20


	//   ....[13]....
        /*038c*/ 	.word	0x0000aa90


	//   ....[14]....
        /*0390*/ 	.word	0x0000aaf0


	//   ....[15]....
        /*0394*/ 	.word	0x0000ab10


	//   ....[16]....
        /*0398*/ 	.word	0x0000ab60


	//   ....[17]....
        /*039c*/ 	.word	0x0000ab90


	//   ....[18]....
        /*03a0*/ 	.word	0x0000abf0


	//   ....[19]....
        /*03a4*/ 	.word	0x0000ac10


	//   ....[20]....
        /*03a8*/ 	.word	0x0000ac60


	//   ....[21]....
        /*03ac*/ 	.word	0x0000ac80


	//   ....[22]....
        /*03b0*/ 	.word	0x0000acf0


	//   ....[23]....
        /*03b4*/ 	.word	0x0000ad10


	//   ....[24]....
        /*03b8*/ 	.word	0x0000ad20


	//   ....[25]....
        /*03bc*/ 	.word	0x0000ad80


	//   ....[26]....
        /*03c0*/ 	.word	0x0000ada0


	//   ....[27]....
        /*03c4*/ 	.word	0x0000adb0


	//   ....[28]....
        /*03c8*/ 	.word	0x0000af10


	//   ....[29]....
        /*03cc*/ 	.word	0x0000af70


	//   ....[30]....
        /*03d0*/ 	.word	0x0000afd0


	//   ....[31]....
        /*03d4*/ 	.word	0x0000b030


	//   ....[32]....
        /*03d8*/ 	.word	0x0000b050


	//   ....[33]....
        /*03dc*/ 	.word	0x0000b060


	//   ....[34]....
        /*03e0*/ 	.word	0x0000b070


	//   ....[35]....
        /*03e4*/ 	.word	0x0000b080


	//   ....[36]....
        /*03e8*/ 	.word	0x0000b090


	//   ....[37]....
        /*03ec*/ 	.word	0x0000b0a0


	//   ....[38]....
        /*03f0*/ 	.word	0x0000b0b0


	//   ....[39]....
        /*03f4*/ 	.word	0x0000b0c0


	//   ....[40]....
        /*03f8*/ 	.word	0x0000c3e0


	//   ....[41]....
        /*03fc*/ 	.word	0x0000c400


	//   ....[42]....
        /*0400*/ 	.word	0x0000c410


	//   ....[43]....
        /*0404*/ 	.word	0x0000c420


	//   ....[44]....
        /*0408*/ 	.word	0x0000c530


	//   ....[45]....
        /*040c*/ 	.word	0x0000c540


	//   ....[46]....
        /*0410*/ 	.word	0x0000c550


	//   ....[47]....
        /*0414*/ 	.word	0x0000c560


	//   ....[48]....
        /*0418*/ 	.word	0x0000c670


	//   ....[49]....
        /*041c*/ 	.word	0x0000c690


	//   ....[50]....
        /*0420*/ 	.word	0x0000c6a0


	//   ....[51]....
        /*0424*/ 	.word	0x0000c6b0


	//   ....[52]....
        /*0428*/ 	.word	0x0000c7c0


	//   ....[53]....
        /*042c*/ 	.word	0x0000c7d0


	//   ....[54]....
        /*0430*/ 	.word	0x0000c7e0


	//   ....[55]....
        /*0434*/ 	.word	0x0000c7f0


	//   ....[56]....
        /*0438*/ 	.word	0x0000c900


	//   ....[57]....
        /*043c*/ 	.word	0x0000c920


	//   ....[58]....
        /*0440*/ 	.word	0x0000c930


	//   ....[59]....
        /*0444*/ 	.word	0x0000c940


	//   ....[60]....
        /*0448*/ 	.word	0x0000ca40


	//   ....[61]....
        /*044c*/ 	.word	0x0000ca50


	//   ....[62]....
        /*0450*/ 	.word	0x0000ca60


	//   ....[63]....
        /*0454*/ 	.word	0x0000ca70


	//   ....[64]....
        /*0458*/ 	.word	0x0000ca80


	//   ....[65]....
        /*045c*/ 	.word	0x0000ca90


	//   ....[66]....
        /*0460*/ 	.word	0x0000caa0


	//   ....[67]....
        /*0464*/ 	.word	0x0000cad0


	//   ....[68]....
        /*0468*/ 	.word	0x0000cb00


	//   ....[69]....
        /*046c*/ 	.word	0x0000cb30


	//   ....[70]....
        /*0470*/ 	.word	0x0000cb40


	//   ....[71]....
        /*0474*/ 	.word	0x0000cb50


	//   ....[72]....
        /*0478*/ 	.word	0x00010090


	//   ....[73]....
        /*047c*/ 	.word	0x000100d0


	//   ....[74]....
        /*0480*/ 	.word	0x00010110


	//   ....[75]....
        /*0484*/ 	.word	0x00010150


	//   ....[76]....
        /*0488*/ 	.word	0x00010210


	//   ....[77]....
        /*048c*/ 	.word	0x00010240


	//   ....[78]....
        /*0490*/ 	.word	0x00010270


	//   ....[79]....
        /*0494*/ 	.word	0x000102a0


	//   ....[80]....
        /*0498*/ 	.word	0x00010340


	//   ....[81]....
        /*049c*/ 	.word	0x00010370


	//   ....[82]....
        /*04a0*/ 	.word	0x000103a0


	//   ....[83]....
        /*04a4*/ 	.word	0x000103d0


	//   ....[84]....
        /*04a8*/ 	.word	0x00010470


	//   ....[85]....
        /*04ac*/ 	.word	0x000104c0


	//   ....[86]....
        /*04b0*/ 	.word	0x000104f0


	//   ....[87]....
        /*04b4*/ 	.word	0x00010520


	//   ....[88]....
        /*04b8*/ 	.word	0x000105a0


	//   ....[89]....
        /*04bc*/ 	.word	0x000105f0


	//   ....[90]....
        /*04c0*/ 	.word	0x00010620


	//   ....[91]....
        /*04c4*/ 	.word	0x00010650


	//   ....[92]....
        /*04c8*/ 	.word	0x00010fd0


	//   ....[93]....
        /*04cc*/ 	.word	0x00011ae0


	//   ....[94]....
        /*04d0*/ 	.word	0x00012640


	//   ....[95]....
        /*04d4*/ 	.word	0x00012e10


	//   ....[96]....
        /*04d8*/ 	.word	0x00012e30


	//   ....[97]....
        /*04dc*/ 	.word	0x00012e50


	//   ....[98]....
        /*04e0*/ 	.word	0x00012e70


	//   ....[99]....
        /*04e4*/ 	.word	0x00012e90


	//   ....[100]....
        /*04e8*/ 	.word	0x00012fe0


	//   ....[101]....
        /*04ec*/ 	.word	0x00013000


	//   ....[102]....
        /*04f0*/ 	.word	0x00013020


	//   ....[103]....
        /*04f4*/ 	.word	0x00013050


	//   ....[104]....
        /*04f8*/ 	.word	0x00013070


	//   ....[105]....
        /*04fc*/ 	.word	0x00013460


	//   ....[106]....
        /*0500*/ 	.word	0x000134e0


	//   ....[107]....
        /*0504*/ 	.word	0x00013550


	//   ....[108]....
        /*0508*/ 	.word	0x000135c0


	//   ....[109]....
        /*050c*/ 	.word	0x00013710


	//   ....[110]....
        /*0510*/ 	.word	0x00013780


	//   ....[111]....
        /*0514*/ 	.word	0x000137f0


	//   ....[112]....
        /*0518*/ 	.word	0x00013860


	//   ....[113]....
        /*051c*/ 	.word	0x000139a0


	//   ....[114]....
        /*0520*/ 	.word	0x00013a10


	//   ....[115]....
        /*0524*/ 	.word	0x00013a80


	//   ....[116]....
        /*0528*/ 	.word	0x00013af0


	//   ....[117]....
        /*052c*/ 	.word	0x00013c10


	//   ....[118]....
        /*0530*/ 	.word	0x00013c80


	//   ....[119]....
        /*0534*/ 	.word	0x00013cf0


	//   ....[120]....
        /*0538*/ 	.word	0x00013d60


	//   ....[121]....
        /*053c*/ 	.word	0x00013ec0


	//   ....[122]....
        /*0540*/ 	.word	0x00013f30


	//   ....[123]....
        /*0544*/ 	.word	0x00013fa0


	//   ....[124]....
        /*0548*/ 	.word	0x00014010


	//   ....[125]....
        /*054c*/ 	.word	0x00014090


	//   ....[126]....
        /*0550*/ 	.word	0x00014100


	//   ....[127]....
        /*0554*/ 	.word	0x00014170


	//   ....[128]....
        /*0558*/ 	.word	0x000141e0


	//   ....[129]....
        /*055c*/ 	.word	0x00014240


	//   ....[130]....
        /*0560*/ 	.word	0x000142a0


	//   ....[131]....
        /*0564*/ 	.word	0x00014300


	//   ....[132]....
        /*0568*/ 	.word	0x00014360


	//   ....[133]....
        /*056c*/ 	.word	0x000143e0


	//   ....[134]....
        /*0570*/ 	.word	0x00014460


	//   ....[135]....
        /*0574*/ 	.word	0x000144d0


	//   ....[136]....
        /*0578*/ 	.word	0x00014540


	//   ....[137]....
        /*057c*/ 	.word	0x000145c0


	//   ....[138]....
        /*0580*/ 	.word	0x00014630


	//   ....[139]....
        /*0584*/ 	.word	0x000146a0


	//   ....[140]....
        /*0588*/ 	.word	0x00014710


	//   ....[141]....
        /*058c*/ 	.word	0x00014790


	//   ....[142]....
        /*0590*/ 	.word	0x00014810


	//   ....[143]....
        /*0594*/ 	.word	0x00014880


	//   ....[144]....
        /*0598*/ 	.word	0x000148f0


	//   ....[145]....
        /*059c*/ 	.word	0x00014970


	//   ....[146]....
        /*05a0*/ 	.word	0x000149e0


	//   ....[147]....
        /*05a4*/ 	.word	0x00014a50


	//   ....[148]....
        /*05a8*/ 	.word	0x00014ac0


	//   ....[149]....
        /*05ac*/ 	.word	0x00014b40


	//   ....[150]....
        /*05b0*/ 	.word	0x00014bc0


	//   ....[151]....
        /*05b4*/ 	.word	0x00014c30


	//   ....[152]....
        /*05b8*/ 	.word	0x00014ca0


	//   ....[153]....
        /*05bc*/ 	.word	0x00014d10


	//   ....[154]....
        /*05c0*/ 	.word	0x00014d70


	//   ....[155]....
        /*05c4*/ 	.word	0x00014dd0


	//   ....[156]....
        /*05c8*/ 	.word	0x00014e30


	//   ....[157]....
        /*05cc*/ 	.word	0x00014ec0


	//   ....[158]....
        /*05d0*/ 	.word	0x00014f30


	//   ....[159]....
        /*05d4*/ 	.word	0x00014fa0


	//   ....[160]....
        /*05d8*/ 	.word	0x00015010


	//   ....[161]....
        /*05dc*/ 	.word	0x000150e0


	//   ....[162]....
        /*05e0*/ 	.word	0x00015140


	//   ....[163]....
        /*05e4*/ 	.word	0x000151a0


	//   ....[164]....
        /*05e8*/ 	.word	0x00015200


	//----- nvinfo : EIATTR_EXIT_INSTR_OFFSETS
	.align		4
.L_2111:
        /*05ec*/ 	.byte	0x04, 0x1c
        /*05ee*/ 	.short	(.L_2113 - .L_2112)


	//   ....[0]....
.L_2112:
        /*05f0*/ 	.word	0x00013160


	//   ....[1]....
        /*05f4*/ 	.word	0x00013400


	//----- nvinfo : EIATTR_MAX_THREADS
	.align		4
.L_2113:
        /*05f8*/ 	.byte	0x04, 0x05
        /*05fa*/ 	.short	(.L_2115 - .L_2114)
.L_2114:
        /*05fc*/ 	.word	0x00000040
        /*0600*/ 	.word	0x00000001
        /*0604*/ 	.word	0x00000001


	//----- nvinfo : EIATTR_CRS_STACK_SIZE
	.align		4
.L_2115:
        /*0608*/ 	.byte	0x04, 0x1e
        /*060a*/ 	.short	(.L_2117 - .L_2116)
.L_2116:
        /*060c*/ 	.word	0x00000000
.L_2117:


//--------------------- .nv.info._Z25selective_scan_bwd_kernelI32Selective_Scan_bwd_kernel_traitsILi64ELi16ELb0ELb1ELb1ELb0ELb0EN3c108BFloat16ENS1_7complexIfEEEEv12SSMParamsBwd --------------------------
	.section	.nv.info._Z25selective_scan_bwd_kernelI32Selective_Scan_bwd_kernel_traitsILi64ELi16ELb0ELb1ELb1ELb0ELb0EN3c108BFloat16ENS1_7complexIfEEEEv12SSMParamsBwd,"",@"SHT_CUDA_INFO"
	.sectionflags	@""
	.align	4


	//----- nvinfo : EIATTR_CUDA_API_VERSION
	.align		4
        /*0000*/ 	.byte	0x04, 0x37
        /*0002*/ 	.short	(.L_2119 - .L_2118)
.L_2118:
        /*0004*/ 	.word	0x00000082


	//----- nvinfo : EIATTR_SW2861232_WAR
	.align		4
.L_2119:
        /*0008*/ 	.byte	0x01, 0x35
	.zero		2


	//----- nvinfo : EIATTR_PARAM_CBANK
	.align		4
        /*000c*/ 	.byte	0x04, 0x0a
        /*000e*/ 	.short	(.L_2121 - .L_2120)
	.align		4
.L_2120:
        /*0010*/ 	.word	index@(.nv.constant0._Z25selective_scan_bwd_kernelI32Selective_Scan_bwd_kernel_traitsILi64ELi16ELb0ELb1ELb1ELb0ELb0EN3c108BFloat16ENS1_7complexIfEEEEv12SSMParamsBwd)
        /*0014*/ 	.short	0x0160
        /*0016*/ 	.short	0x01f0


	//----- nvinfo : EIATTR_CBANK_PARAM_SIZE
	.align		4
.L_2121:
        /*0018*/ 	.byte	0x03, 0x19
        /*001a*/ 	.short	0x01f0


	//----- nvinfo : EIATTR_KPARAM_INFO
	.align		4
        /*001c*/ 	.byte	0x04, 0x17
        /*001e*/ 	.short	(.L_2123 - .L_2122)
.L_2122:
        /*0020*/ 	.word	0x00000000
        /*0024*/ 	.short	0x0000
        /*0026*/ 	.short	0x0000
        /*0028*/ 	.byte	0x00, 0xf0, 0xc1, 0x07


	//----- nvinfo : EIATTR_MAXREG_COUNT
	.align		4
.L_2123:
        /*002c*/ 	.byte	0x03, 0x1b
        /*002e*/ 	.short	0x00ff


	//----- nvinfo : EIATTR_NUM_BARRIERS
	.align		4
        /*0030*/ 	.byte	0x02, 0x4c
        /*0032*/ 	.byte	0x01
	.zero		1


	//----- nvinfo : EIATTR_ANNOTATIONS
	.align		4
        /*0034*/ 	.byte	0x04, 0x55
        /*0036*/ 	.short	(.L_2125 - .L_2124)


	//   ....[0]....
.L_2124:
        /*0038*/ 	.word	0x00000001
        /*003c*/ 	.byte	0x20, 0x02, 0x00, 0x00, 0x01, 0x00, 0x00, 0x00, 0x50, 0x02, 0x00, 0x00, 0x01, 0x00, 0x00, 0x00
        /*004c*/ 	.byte	0x80, 0x0a, 0x00, 0x00, 0x01, 0x00, 0x00, 0x00, 0xa0, 0x0a, 0x00, 0x00, 0x01, 0x00, 0x00, 0x00
        /*005c*/ 	.byte	0x70, 0x0b, 0x00, 0x00, 0x01, 0x00, 0x00, 0x00, 0x10, 0x24, 0x00, 0x00, 0x01, 0x00, 0x00, 0x00
        /*006c*/ 	.byte	0x10, 0xd4, 0x00, 0x00, 0x01, 0x00, 0x00, 0x00, 0xc0, 0xdf, 0x00, 0x00, 0x01, 0x00, 0x00, 0x00
        /*007c*/ 	.byte	0xc0, 0xe4, 0x00, 0x00, 0x01, 0x00, 0x00, 0x00, 0xa0, 0xe6, 0x00, 0x00


	//----- nvinfo : EIATTR_MERCURY_ISA_VERSION
	.align		4
.L_2125:
        /*0088*/ 	.byte	0x03, 0x5f
        /*008a*/ 	.short	0x0000


	//----- nvinfo : EIATTR_COOP_GROUP_MASK_REGIDS
	.align		4
        /*008c*/ 	.byte	0x04, 0x29
        /*008e*/ 	.short	(.L_2127 - .L_2126)


	//   ....[0]....
.L_2126:
        /*0090*/ 	.word	0xffffffff


	//   ....[1]....
        /*0094*/ 	.word	0xffffffff


	//   ....[2]....
        /*0098*/ 	.word	0xffffffff


	//   ....[3]....
        /*009c*/ 	.word	0xffffffff


	//   ....[4]....
        /*00a0*/ 	.word	0xffffffff


	//   ....[5]....
        /*00a4*/ 	.word	0xffffffff


	//   ....[6]....
        /*00a8*/ 	.word	0xffffffff


	//   ....[7]....
        /*00ac*/ 	.word	0xffffffff


	//   ....[8]....
        /*00b0*/ 	.word	0xffffffff


	//   ....[9]....
        /*00b4*/ 	.word	0xffffffff


	//   ....[10]....
        /*00b8*/ 	.word	0xffffffff


	//   ....[11]....
        /*00bc*/ 	.word	0xffffffff


	//   ....[12]....
        /*00c0*/ 	.word	0xffffffff


	//   ....[13]....
        /*00c4*/ 	.word	0xffffffff


	//   ....[14]....
        /*00c8*/ 	.word	0xffffffff


	//   ....[15]....
        /*00cc*/ 	.word	0xffffffff


	//   ....[16]....
        /*00d0*/ 	.word	0xffffffff


	//   ....[17]....
        /*00d4*/ 	.word	0xffffffff


	//   ....[18]....
        /*00d8*/ 	.word	0xffffffff


	//   ....[19]....
        /*00dc*/ 	.word	0xffffffff


	//   ....[20]....
        /*00e0*/ 	.word	0xffffffff


	//   ....[21]....
        /*00e4*/ 	.word	0xffffffff


	//   ....[22]....
        /*00e8*/ 	.word	0xffffffff


	//   ....[23]....
        /*00ec*/ 	.word	0xffffffff


	//   ....[24]....
        /*00f0*/ 	.word	0xffffffff


	//   ....[25]....
        /*00f4*/ 	.word	0xffffffff


	//   ....[26]....
        /*00f8*/ 	.word	0xffffffff


	//   ....[27]....
        /*00fc*/ 	.word	0xffffffff


	//   ....[28]....
        /*0100*/ 	.word	0xffffffff


	//   ....[29]....
        /*0104*/ 	.word	0xffffffff


	//   ....[30]....
        /*0108*/ 	.word	0xffffffff


	//   ....[31]....
        /*010c*/ 	.word	0xffffffff


	//   ....[32]....
        /*0110*/ 	.word	0xffffffff


	//   ....[33]....
        /*0114*/ 	.word	0xffffffff


	//   ....[34]....
        /*0118*/ 	.word	0xffffffff


	//   ....[35]....
        /*011c*/ 	.word	0xffffffff


	//   ....[36]....
        /*0120*/ 	.word	0xffffffff


	//   ....[37]....
        /*0124*/ 	.word	0xffffffff


	//   ....[38]....
        /*0128*/ 	.word	0xffffffff


	//   ....[39]....
        /*012c*/ 	.word	0xffffffff


	//   ....[40]....
        /*0130*/ 	.word	0xffffffff


	//   ....[41]....
        /*0134*/ 	.word	0xffffffff


	//   ....[42]....
        /*0138*/ 	.word	0xffffffff


	//   ....[43]....
        /*013c*/ 	.word	0xffffffff


	//   ....[44]....
        /*0140*/ 	.word	0xffffffff


	//   ....[45]....
        /*0144*/ 	.word	0xffffffff


	//   ....[46]....
        /*0148*/ 	.word	0xffffffff


	//   ....[47]....
        /*014c*/ 	.word	0xffffffff


	//   ....[48]....
        /*0150*/ 	.word	0xffffffff


	//   ....[49]....
        /*0154*/ 	.word	0xffffffff


	//   ....[50]....
        /*0158*/ 	.word	0xffffffff


	//   ....[51]....
        /*015c*/ 	.word	0xffffffff


	//   ....[52]....
        /*0160*/ 	.word	0xffffffff


	//   ....[53]....
        /*0164*/ 	.word	0xffffffff


	//   ....[54]....
        /*0168*/ 	.word	0xffffffff


	//   ....[55]....
        /*016c*/ 	.word	0xffffffff


	//   ....[56]....
        /*0170*/ 	.word	0xffffffff


	//   ....[57]....
        /*0174*/ 	.word	0xffffffff


	//   ....[58]....
        /*0178*/ 	.word	0xffffffff


	//   ....[59]....
        /*017c*/ 	.word	0xffffffff


	//   ....[60]....
        /*0180*/ 	.word	0xffffffff


	//   ....[61]....
        /*0184*/ 	.word	0xffffffff


	//   ....[62]....
        /*0188*/ 	.word	0xffffffff


	//   ....[63]....
        /*018c*/ 	.word	0xffffffff


	//   ....[64]....
        /*0190*/ 	.word	0xffffffff


	//   ....[65]....
        /*0194*/ 	.word	0xffffffff


	//   ....[66]....
        /*0198*/ 	.word	0xffffffff


	//   ....[67]....
        /*019c*/ 	.word	0xffffffff


	//   ....[68]....
        /*01a0*/ 	.word	0xffffffff


	//   ....[69]....
        /*01a4*/ 	.word	0xffffffff


	//   ....[70]....
        /*01a8*/ 	.word	0xffffffff


	//   ....[71]....
        /*01ac*/ 	.word	0xffffffff


	//   ....[72]....
        /*01b0*/ 	.word	0xffffffff


	//   ....[73]....
        /*01b4*/ 	.word	0xffffffff


	//   ....[74]....
        /*01b8*/ 	.word	0xffffffff


	//   ....[75]....
        /*01bc*/ 	.word	0xffffffff


	//   ....[76]....
        /*01c0*/ 	.word	0xffffffff


	//   ....[77]....
        /*01c4*/ 	.word	0xffffffff


	//   ....[78]....
        /*01c8*/ 	.word	0xffffffff


	//   ....[79]....
        /*01cc*/ 	.word	0xffffffff


	//   ....[80]....
        /*01d0*/ 	.word	0xffffffff


	//   ....[81]....
        /*01d4*/ 	.word	0xffffffff


	//   ....[82]....
        /*01d8*/ 	.word	0xffffffff


	//   ....[83]....
        /*01dc*/ 	.word	0xffffffff


	//   ....[84]....
        /*01e0*/ 	.word	0xffffffff


	//   ....[85]....
        /*01e4*/ 	.word	0xffffffff


	//   ....[86]....
        /*01e8*/ 	.word	0xffffffff


	//   ....[87]....
        /*01ec*/ 	.word	0xffffffff


	//   ....[88]....
        /*01f0*/ 	.word	0xffffffff


	//   ....[89]....
        /*01f4*/ 	.word	0xffffffff


	//   ....[90]....
        /*01f8*/ 	.word	0xffffffff


	//   ....[91]....
        /*01fc*/ 	.word	0xffffffff


	//   ....[92]....
        /*0200*/ 	.word	0xffffffff


	//   ....[93]....
        /*0204*/ 	.word	0xffffffff


	//   ....[94]....
        /*0208*/ 	.word	0xffffffff


	//   ....[95]....
        /*020c*/ 	.word	0xffffffff


	//   ....[96]....
        /*0210*/ 	.word	0xffffffff


	//   ....[97]....
        /*0214*/ 	.word	0xffffffff


	//   ....[98]....
        /*0218*/ 	.word	0xffffffff


	//   ....[99]....
        /*021c*/ 	.word	0xffffffff


	//   ....[100]....
        /*0220*/ 	.word	0xffffffff


	//   ....[101]....
        /*0224*/ 	.word	0xffffffff


	//   ....[102]....
        /*0228*/ 	.word	0xffffffff


	//   ....[103]....
        /*022c*/ 	.word	0xffffffff


	//   ....[104]....
        /*0230*/ 	.word	0xffffffff


	//   ....[105]....
        /*0234*/ 	.word	0xffffffff


	//   ....[106]....
        /*0238*/ 	.word	0xffffffff


	//   ....[107]....
        /*023c*/ 	.word	0xffffffff


	//   ....[108]....
        /*0240*/ 	.word	0xffffffff


	//   ....[109]....
        /*0244*/ 	.word	0xffffffff


	//   ....[110]....
        /*0248*/ 	.word	0xffffffff


	//   ....[111]....
        /*024c*/ 	.word	0xffffffff


	//   ....[112]....
        /*0250*/ 	.word	0xffffffff


	//   ....[113]....
        /*0254*/ 	.word	0xffffffff


	//   ....[114]....
        /*0258*/ 	.word	0xffffffff


	//   ....[115]....
        /*025c*/ 	.word	0xffffffff


	//   ....[116]....
        /*0260*/ 	.word	0xffffffff


	//   ....[117]....
        /*0264*/ 	.word	0xffffffff


	//   ....[118]....
        /*0268*/ 	.word	0xffffffff


	//   ....[119]....
        /*026c*/ 	.word	0xffffffff


	//   ....[120]....
        /*0270*/ 	.word	0xffffffff


	//   ....[121]....
        /*0274*/ 	.word	0xffffffff


	//   ....[122]....
        /*0278*/ 	.word	0xffffffff


	//   ....[123]....
        /*027c*/ 	.word	0xffffffff


	//   ....[124]....
        /*0280*/ 	.word	0xffffffff


	//   ....[125]....
        /*0284*/ 	.word	0xffffffff


	//   ....[126]....
        /*0288*/ 	.word	0xffffffff


	//   ....[127]....
        /*028c*/ 	.word	0xffffffff


	//   ....[128]....
        /*0290*/ 	.word	0xffffffff


	//   ....[129]....
        /*0294*/ 	.word	0xffffffff


	//   ....[130]....
        /*0298*/ 	.word	0xffffffff


	//   ....[131]....
        /*029c*/ 	.word	0xffffffff


	//   ....[132]....
        /*02a0*/ 	.word	0xffffffff


	//   ....[133]....
        /*02a4*/ 	.word	0xffffffff


	//   ....[134]....
        /*02a8*/ 	.word	0xffffffff


	//   ....[135]....
        /*02ac*/ 	.word	0xffffffff


	//   ....[136]....
        /*02b0*/ 	.word	0xffffffff


	//   ....[137]....
        /*02b4*/ 	.word	0xffffffff


	//   ....[138]....
        /*02b8*/ 	.word	0xffffffff


	//   ....[139]....
        /*02bc*/ 	.word	0xffffffff


	//   ....[140]....
        /*02c0*/ 	.word	0xffffffff


	//   ....[141]....
        /*02c4*/ 	.word	0xffffffff


	//   ....[142]....
        /*02c8*/ 	.word	0xffffffff


	//   ....[143]....
        /*02cc*/ 	.word	0xffffffff


	//   ....[144]....
        /*02d0*/ 	.word	0xffffffff


	//   ....[145]....
        /*02d4*/ 	.word	0xffffffff


	//   ....[146]....
        /*02d8*/ 	.word	0xffffffff


	//   ....[147]....
        /*02dc*/ 	.word	0xffffffff


	//   ....[148]....
        /*02e0*/ 	.word	0xffffffff


	//   ....[149]....
        /*02e4*/ 	.word	0xffffffff


	//   ....[150]....
        /*02e8*/ 	.word	0xffffffff


	//----- nvinfo : EIATTR_COOP_GROUP_INSTR_OFFSETS
	.align		4
.L_2127:
        /*02ec*/ 	.byte	0x04, 0x28
        /*02ee*/ 	.short	(.L_2129 - .L_2128)


	//   ....[0]....
.L_2128:
        /*02f0*/ 	.word	0x00001480


	//   ....[1]....
        /*02f4*/ 	.word	0x00001a90


	//   ....[2]....
        /*02f8*/ 	.word	0x00001ff0


	//   ....[3]....
        /*02fc*/ 	.word	0x00003b30


	//   ....[4]....
        /*0300*/ 	.word	0x00004c70


	//   ....[5]....
        /*0304*/ 	.word	0x000066f0


	//   ....[6]....
        /*0308*/ 	.word	0x00006710


	//   ....[7]....
        /*030c*/ 	.word	0x00006730


	//   ....[8]....
        /*0310*/ 	.word	0x00006740


	//   ....[9]....
        /*0314*/ 	.word	0x000067c0


	//   ....[10]....
        /*0318*/ 	.word	0x000067f0


	//   ....[11]....
        /*031c*/ 	.word	0x00006830


	//   ....[12]....
        /*0320*/ 	.word	0x00006840


	//   ....[13]....
        /*0324*/ 	.word	0x000068c0


	//   ....[14]....
        /*0328*/ 	.word	0x000068e0


	//   ....[15]....
        /*032c*/ 	.word	0x00006920


	//   ....[16]....
        /*0330*/ 	.word	0x00006940


	//   ....[17]....
        /*0334*/ 	.word	0x000069d0


	//   ....[18]....
        /*0338*/ 	.word	0x00006a10


	//   ....[19]....
        /*033c*/ 	.word	0x00006a30


	//   ....[20]....
        /*0340*/ 	.word	0x00006a40


	//   ....[21]....
        /*0344*/ 	.word	0x00006b10


	//   ....[22]....
        /*0348*/ 	.word	0x00006b20


	//   ....[23]....
        /*034c*/ 	.word	0x00006b30


	//   ....[24]....
        /*0350*/ 	.word	0x00006b40


	//   ....[25]....
        /*0354*/ 	.word	0x00006c80


	//   ....[26]....
        /*0358*/ 	.word	0x00006cd0


	//   ....[27]....
        /*035c*/ 	.word	0x00006d20


	//   ....[28]....
        /*0360*/ 	.word	0x00006d70


	//   ....[29]....
        /*0364*/ 	.word	0x00006d90


	//   ....[30]....
        /*0368*/ 	.word	0x00006da0


	//   ....[31]....
        /*036c*/ 	.word	0x00006db0


	//   ....[32]....
        /*0370*/ 	.word	0x00006dc0


	//   ....[33]....
        /*0374*/ 	.word	0x00006dd0


	//   ....[34]....
        /*0378*/ 	.word	0x00006de0


	//   ....[35]....
        /*037c*/ 	.word	0x00006df0


	//   ....[36]....
        /*0380*/ 	.word	0x00006e00


	//   ....[37]....
        /*0384*/ 	.word	0x00008120


	//   ....[38]....
        /*0388*/ 	.word	0x00008140


	//   ....[39]....
        /*038c*/ 	.word	0x00008150


	//   ....[40]....
        /*0390*/ 	.word	0x00008160


	//   ....[41]....
        /*0394*/ 	.word	0x00008270


	//   ....[42]....
        /*0398*/ 	.word	0x00008280


	//   ....[43]....
        /*039c*/ 	.word	0x00008290


	//   ....[44]....
        /*03a0*/ 	.word	0x000082a0


	//   ....[45]....
        /*03a4*/ 	.word	0x000083b0


	//   ....[46]....
        /*03a8*/ 	.word	0x000083d0


	//   ....[47]....
        /*03ac*/ 	.word	0x000083e0


	//   ....[48]....
        /*03b0*/ 	.word	0x000083f0


	//   ....[49]....
        /*03b4*/ 	.word	0x00008500


	//   ....[50]....
        /*03b8*/ 	.word	0x00008510


	//   ....[51]....
        /*03bc*/ 	.word	0x00008520


	//   ....[52]....
        /*03c0*/ 	.word	0x00008530


	//   ....[53]....
        /*03c4*/ 	.word	0x00008640


	//   ....[54]....
        /*03c8*/ 	.word	0x00008660


	//   ....[55]....
        /*03cc*/ 	.word	0x00008670


	//   ....[56]....
        /*03d0*/ 	.word	0x00008680


	//   ....[57]....
        /*03d4*/ 	.word	0x00008780


	//   ....[58]....
        /*03d8*/ 	.word	0x00008790


	//   ....[59]....
        /*03dc*/ 	.word	0x000087a0


	//   ....[60]....
        /*03e0*/ 	.word	0x000087b0


	//   ....[61]....
        /*03e4*/ 	.word	0x000087c0


	//   ....[62]....
        /*03e8*/ 	.word	0x000087d0


	//   ....[63]....
        /*03ec*/ 	.word	0x000087f0


	//   ....[64]....
        /*03f0*/ 	.word	0x00008820


	//   ....[65]....
        /*03f4*/ 	.word	0x00008850


	//   ....[66]....
        /*03f8*/ 	.word	0x00008860


	//   ....[67]....
        /*03fc*/ 	.word	0x00008870


	//   ....[68]....
        /*0400*/ 	.word	0x00008880


	//   ....[69]....
        /*0404*/ 	.word	0x0000c960


	//   ....[70]....
        /*0408*/ 	.word	0x0000c9a0


	//   ....[71]....
        /*040c*/ 	.word	0x0000ca90


	//   ....[72]....
        /*0410*/ 	.word	0x0000cac0


	//   ....[73]....
        /*0414*/ 	.word	0x0000cba0


	//   ....[74]....
        /*0418*/ 	.word	0x0000cbd0


	//   ....[75]....
        /*041c*/ 	.word	0x0000ccb0


	//   ....[76]....
        /*0420*/ 	.word	0x0000ccc0


	//   ....[77]....
        /*0424*/ 	.word	0x0000ccf0


	//   ....[78]....
        /*0428*/ 	.word	0x0000cd10


	//   ....[79]....
        /*042c*/ 	.word	0x0000d1c0


	//   ....[80]....
        /*0430*/ 	.word	0x0000de80


	//   ....[81]....
        /*0434*/ 	.word	0x0000e550


	//   ....[82]....
        /*0438*/ 	.word	0x0000e570


	//   ....[83]....
        /*043c*/ 	.word	0x0000e590


	//   ....[84]....
        /*0440*/ 	.word	0x0000e5b0


	//   ....[85]....
        /*0444*/ 	.word	0x0000e5d0


	//   ....[86]....
        /*0448*/ 	.word	0x0000e720


	//   ....[87]....
        /*044c*/ 	.word	0x0000e740


	//   ....[88]....
        /*0450*/ 	.word	0x0000e760


	//   ....[89]....
        /*0454*/ 	.word	0x0000e790


	//   ....[90]....
        /*0458*/ 	.word	0x0000e7b0


	//   ....[91]....
        /*045c*/ 	.word	0x0000ea80


	//   ....[92]....
        /*0460*/ 	.word	0x0000eb00


	//   ....[93]....
        /*0464*/ 	.word	0x0000eb70


	//   ....[94]....
        /*0468*/ 	.word	0x0000ebe0


	//   ....[95]....
        /*046c*/ 	.word	0x0000ed30


	//   ....[96]....
        /*0470*/ 	.word	0x0000eda0


	//   ....[97]....
        /*0474*/ 	.word	0x0000ee10


	//   ....[98]....
        /*0478*/ 	.word	0x0000ee80


	//   ....[99]....
        /*047c*/ 	.word	0x0000efc0


	//   ....[100]....
        /*0480*/ 	.word	0x0000f030


	//   ....[101]....
        /*0484*/ 	.word	0x0000f0a0


	//   ....[102]....
        /*0488*/ 	.word	0x0000f110


	//   ....[103]....
        /*048c*/ 	.word	0x0000f230


	//   ....[104]....
        /*0490*/ 	.word	0x0000f2a0


	//   ....[105]....
        /*0494*/ 	.word	0x0000f310


	//   ....[106]....
        /*0498*/ 	.word	0x0000f380


	//   ....[107]....
        /*049c*/ 	.word	0x0000f4c0


	//   ....[108]....
        /*04a0*/ 	.word	0x0000f530


	//   ....[109]....
        /*04a4*/ 	.word	0x0000f5a0


	//   ....[110]....
        /*04a8*/ 	.word	0x0000f610


	//   ....[111]....
        /*04ac*/ 	.word	0x0000f680


	//   ....[112]....
        /*04b0*/ 	.word	0x0000f6f0


	//   ....[113]....
        /*04b4*/ 	.word	0x0000f760


	//   ....[114]....
        /*04b8*/ 	.word	0x0000f7d0


	//   ....[115]....
        /*04bc*/ 	.word	0x0000f840


	//   ....[116]....
        /*04c0*/ 	.word	0x0000f890


	//   ....[117]....
        /*04c4*/ 	.word	0x0000f8e0


	//   ....[118]....
        /*04c8*/ 	.word	0x0000f930


	//   ....[119]....
        /*04cc*/ 	.word	0x0000f9b0


	//   ....[120]....
        /*04d0*/ 	.word	0x0000fa30


	//   ....[121]....
        /*04d4*/ 	.word	0x0000faa0


	//   ....[122]....
        /*04d8*/ 	.word	0x0000fb10


	//   ....[123]....
        /*04dc*/ 	.word	0x0000fb80


	//   ....[124]....
        /*04e0*/ 	.word	0x0000fbf0


	//   ....[125]....
        /*04e4*/ 	.word	0x0000fc60


	//   ....[126]....
        /*04e8*/ 	.word	0x0000fcd0


	//   ....[127]....
        /*04ec*/ 	.word	0x0000fd40


	//   ....[128]....
        /*04f0*/ 	.word	0x0000fdc0


	//   ....[129]....
        /*04f4*/ 	.word	0x0000fe30


	//   ....[130]....
        /*04f8*/ 	.word	0x0000fea0


	//   ....[131]....
        /*04fc*/ 	.word	0x0000ff10


	//   ....[132]....
        /*0500*/ 	.word	0x0000ff80


	//   ....[133]....
        /*0504*/ 	.word	0x0000fff0


	//   ....[134]....
        /*0508*/ 	.word	0x00010060


	//   ....[135]....
        /*050c*/ 	.word	0x000100d0


	//   ....[136]....
        /*0510*/ 	.word	0x00010150


	//   ....[137]....
        /*0514*/ 	.word	0x000101c0


	//   ....[138]....
        /*0518*/ 	.word	0x00010230


	//   ....[139]....
        /*051c*/ 	.word	0x00010280


	//   ....[140]....
        /*0520*/ 	.word	0x000102d0


	//   ....[141]....
        /*0524*/ 	.word	0x00010320


	//   ....[142]....
        /*0528*/ 	.word	0x00010370


	//   ....[143]....
        /*052c*/ 	.word	0x000103e0


	//   ....[144]....
        /*0530*/ 	.word	0x00010450


	//   ....[145]....
        /*0534*/ 	.word	0x000104c0


	//   ....[146]....
        /*0538*/ 	.word	0x00010530


	//   ....[147]....
        /*053c*/ 	.word	0x000105f0


	//   ....[148]....
        /*0540*/ 	.word	0x00010640


	//   ....[149]....
        /*0544*/ 	.word	0x00010690


	//   ....[150]....
        /*0548*/ 	.word	0x000106e0


	//----- nvinfo : EIATTR_EXIT_INSTR_OFFSETS
	.align		4
.L_2129:
        /*054c*/ 	.byte	0x04, 0x1c
        /*054e*/ 	.short	(.L_2131 - .L_2130)


	//   ....[0]....
.L_2130:
        /*0550*/ 	.word	0x0000e8a0


	//   ....[1]....
        /*0554*/ 	.word	0x0000ea20


	//----- nvinfo : EIATTR_MAX_THREADS
	.align		4
.L_2131:
        /*0558*/ 	.byte	0x04, 0x05
        /*055a*/ 	.short	(.L_2133 - .L_2132)
.L_2132:
        /*055c*/ 	.word	0x00000040
        /*0560*/ 	.word	0x00000001
        /*0564*/ 	.word	0x00000001


	//----- nvinfo : EIATTR_CRS_STACK_SIZE
	.align		4
.L_2133:
        /*0568*/ 	.byte	0x04, 0x1e
        /*056a*/ 	.short	(.L_2135 - .L_2134)
.L_2134:
        /*056c*/ 	.word	0x00000000
.L_2135:


//--------------------- .nv.info._Z25selective_scan_bwd_kernelI32Selective_Scan_bwd_kernel_traitsILi64ELi16ELb0ELb1ELb1ELb0ELb1EN3c108BFloat16ENS1_7complexIfEEEEv12SSMParamsBwd --------------------------
	.section	.nv.info._Z25selective_scan_bwd_kernelI32Selective_Scan_bwd_kernel_traitsILi64ELi16ELb0ELb1ELb1ELb0ELb1EN3c108BFloat16ENS1_7complexIfEEEEv12SSMParamsBwd,"",@"SHT_CUDA_INFO"
	.sectionflags	@""
	.align	4


	//----- nvinfo : EIATTR_CUDA_API_VERSION
	.align		4
        /*0000*/ 	.byte	0x04, 0x37
        /*0002*/ 	.short	(.L_2137 - .L_2136)
.L_2136:
        /*0004*/ 	.word	0x00000082


	//----- nvinfo : EIATTR_SW2861232_WAR
	.align		4
.L_2137:
        /*0008*/ 	.byte	0x01, 0x35
	.zero		2


	//----- nvinfo : EIATTR_PARAM_CBANK
	.align		4
        /*000c*/ 	.byte	0x04, 0x0a
        /*000e*/ 	.short	(.L_2139 - .L_2138)
	.align		4
.L_2138:
        /*0010*/ 	.word	index@(.nv.constant0._Z25selective_scan_bwd_kernelI32Selective_Scan_bwd_kernel_traitsILi64ELi16ELb0ELb1ELb1ELb0ELb1EN3c108BFloat16ENS1_7complexIfEEEEv12SSMParamsBwd)
        /*0014*/ 	.short	0x0160
        /*0016*/ 	.short	0x01f0


	//----- nvinfo : EIATTR_CBANK_PARAM_SIZE
	.align		4
.L_2139:
        /*0018*/ 	.byte	0x03, 0x19
        /*001a*/ 	.short	0x01f0


	//----- nvinfo : EIATTR_KPARAM_INFO
	.align		4
        /*001c*/ 	.byte	0x04, 0x17
        /*001e*/ 	.short	(.L_2141 - .L_2140)
.L_2140:
        /*0020*/ 	.word	0x00000000
        /*0024*/ 	.short	0x0000
        /*0026*/ 	.short	0x0000
        /*0028*/ 	.byte	0x00, 0xf0, 0xc1, 0x07


	//----- nvinfo : EIATTR_MAXREG_COUNT
	.align		4
.L_2141:
        /*002c*/ 	.byte	0x03, 0x1b
        /*002e*/ 	.short	0x00ff


	//----- nvinfo : EIATTR_NUM_BARRIERS
	.align		4
        /*0030*/ 	.byte	0x02, 0x4c
        /*0032*/ 	.byte	0x01
	.zero		1


	//----- nvinfo : EIATTR_ANNOTATIONS
	.align		4
        /*0034*/ 	.byte	0x04, 0x55
        /*0036*/ 	.short	(.L_2143 - .L_2142)


	//   ....[0]....
.L_2142:
        /*0038*/ 	.word	0x00000001
        /*003c*/ 	.byte	0x20, 0x02, 0x00, 0x00, 0x01, 0x00, 0x00, 0x00, 0x50, 0x02, 0x00, 0x00, 0x01, 0x00, 0x00, 0x00
        /*004c*/ 	.byte	0xb0, 0x0a, 0x00, 0x00, 0x01, 0x00, 0x00, 0x00, 0x10, 0x0b, 0x00, 0x00, 0x01, 0x00, 0x00, 0x00
        /*005c*/ 	.byte	0xb0, 0x3d, 0x00, 0x00, 0x01, 0x00, 0x00, 0x00, 0x60, 0x4e, 0x00, 0x00, 0x01, 0x00, 0x00, 0x00
        /*006c*/ 	.byte	0x30, 0x52, 0x00, 0x00, 0x01, 0x00, 0x00, 0x00, 0x20, 0xfb, 0x00, 0x00, 0x01, 0x00, 0x00, 0x00
        /*007c*/ 	.byte	0x50, 0x00, 0x01, 0x00, 0x01, 0x00, 0x00, 0x00, 0x90, 0x0b, 0x01, 0x00, 0x01, 0x00, 0x00, 0x00
        /*008c*/ 	.byte	0x10, 0x11, 0x01, 0x00, 0x01, 0x00, 0x00, 0x00, 0xf0, 0x12, 0x01, 0x00


	//----- nvinfo : EIATTR_MERCURY_ISA_VERSION
	.align		4
.L_2143:
        /*0098*/ 	.byte	0x03, 0x5f
        /*009a*/ 	.short	0x0000


	//----- nvinfo : EIATTR_COOP_GROUP_MASK_REGIDS
	.align		4
        /*009c*/ 	.byte	0x04, 0x29
        /*009e*/ 	.short	(.L_2145 - .L_2144)


	//   ....[0]....
.L_2144:
        /*00a0*/ 	.word	0xffffffff


	//   ....[1]....
        /*00a4*/ 	.word	0xffffffff


	//   ....[2]....
        /*00a8*/ 	.word	0xffffffff


	//   ....[3]....
        /*00ac*/ 	.word	0xffffffff


	//   ....[4]....
        /*00b0*/ 	.word	0xffffffff


	//   ....[5]....
        /*00b4*/ 	.word	0xffffffff


	//   ....[6]....
        /*00b8*/ 	.word	0xffffffff


	//   ....[7]....
        /*00bc*/ 	.word	0xffffffff


	//   ....[8]....
        /*00c0*/ 	.word	0xffffffff


	//   ....[9]....
        /*00c4*/ 	.word	0xffffffff


	//   ....[10]....
        /*00c8*/ 	.word	0xffffffff


	//   ....[11]....
        /*00cc*/ 	.word	0xffffffff


	//   ....[12]....
        /*00d0*/ 	.word	0xffffffff


	//   ....[13]....
        /*00d4*/ 	.word	0xffffffff


	//   ....[14]....
        /*00d8*/ 	.word	0xffffffff


	//   ....[15]....
        /*00dc*/ 	.word	0xffffffff


	//   ....[16]....
        /*00e0*/ 	.word	0xffffffff


	//   ....[17]....
        /*00e4*/ 	.word	0xffffffff


	//   ....[18]....
        /*00e8*/ 	.word	0xffffffff


	//   ....[19]....
        /*00ec*/ 	.word	0xffffffff


	//   ....[20]....
        /*00f0*/ 	.word	0xffffffff


	//   ....[21]....
        /*00f4*/ 	.word	0xffffffff


	//   ....[22]....
        /*00f8*/ 	.word	0xffffffff


	//   ....[23]....
        /*00fc*/ 	.word	0xffffffff


	//   ....[24]....
        /*0100*/ 	.word	0xffffffff


	//   ....[25]....
        /*0104*/ 	.word	0xffffffff


	//   ....[26]....
        /*0108*/ 	.word	0xffffffff


	//   ....[27]....
        /*010c*/ 	.word	0xffffffff


	//   ....[28]....
        /*0110*/ 	.word	0xffffffff


	//   ....[29]....
        /*0114*/ 	.word	0xffffffff


	//   ....[30]....
        /*0118*/ 	.word	0xffffffff


	//   ....[31]....
        /*011c*/ 	.word	0xffffffff


	//   ....[32]....
        /*0120*/ 	.word	0xffffffff


	//   ....[33]....
        /*0124*/ 	.word	0xffffffff


	//   ....[34]....
        /*0128*/ 	.word	0xffffffff


	//   ....[35]....
        /*012c*/ 	.word	0xffffffff


	//   ....[36]....
        /*0130*/ 	.word	0xffffffff


	//   ....[37]....
        /*0134*/ 	.word	0xffffffff


	//   ....[38]....
        /*0138*/ 	.word	0xffffffff


	//   ....[39]....
        /*013c*/ 	.word	0xffffffff


	//   ....[40]....
        /*0140*/ 	.word	0xffffffff


	//   ....[41]....
        /*0144*/ 	.word	0xffffffff


	//   ....[42]....
        /*0148*/ 	.word	0xffffffff


	//   ....[43]....
        /*014c*/ 	.word	0xffffffff


	//   ....[44]....
        /*0150*/ 	.word	0xffffffff


	//   ....[45]....
        /*0154*/ 	.word	0xffffffff


	//   ....[46]....
        /*0158*/ 	.word	0xffffffff


	//   ....[47]....
        /*015c*/ 	.word	0xffffffff


	//   ....[48]....
        /*0160*/ 	.word	0xffffffff


	//   ....[49]....
        /*0164*/ 	.word	0xffffffff


	//   ....[50]....
        /*0168*/ 	.word	0xffffffff


	//   ....[51]....
        /*016c*/ 	.word	0xffffffff


	//   ....[52]....
        /*0170*/ 	.word	0xffffffff


	//   ....[53]....
        /*0174*/ 	.word	0xffffffff


	//   ....[54]....
        /*0178*/ 	.word	0xffffffff


	//   ....[55]....
        /*017c*/ 	.word	0xffffffff


	//   ....[56]....
        /*0180*/ 	.word	0xffffffff


	//   ....[57]....
        /*0184*/ 	.word	0xffffffff


	//   ....[58]....
        /*0188*/ 	.word	0xffffffff


	//   ....[59]....
        /*018c*/ 	.word	0xffffffff


	//   ....[60]....
        /*0190*/ 	.word	0xffffffff


	//   ....[61]....
        /*0194*/ 	.word	0xffffffff


	//   ....[62]....
        /*0198*/ 	.word	0xffffffff


	//   ....[63]....
        /*019c*/ 	.word	0xffffffff


	//   ....[64]....
        /*01a0*/ 	.word	0xffffffff


	//   ....[65]....
        /*01a4*/ 	.word	0xffffffff


	//   ....[66]....
        /*01a8*/ 	.word	0xffffffff


	//   ....[67]....
        /*01ac*/ 	.word	0xffffffff


	//   ....[68]....
        /*01b0*/ 	.word	0xffffffff


	//   ....[69]....
        /*01b4*/ 	.word	0xffffffff


	//   ....[70]....
        /*01b8*/ 	.word	0xffffffff


	//   ....[71]....
        /*01bc*/ 	.word	0xffffffff


	//   ....[72]....
        /*01c0*/ 	.word	0xffffffff


	//   ....[73]....
        /*01c4*/ 	.word	0xffffffff


	//   ....[74]....
        /*01c8*/ 	.word	0xffffffff


	//   ....[75]....
        /*01cc*/ 	.word	0xffffffff


	//   ....[76]....
        /*01d0*/ 	.word	0xffffffff


	//   ....[77]....
        /*01d4*/ 	.word	0xffffffff


	//   ....[78]....
        /*01d8*/ 	.word	0xffffffff


	//   ....[79]....
        /*01dc*/ 	.word	0xffffffff


	//   ....[80]....
        /*01e0*/ 	.word	0xffffffff


	//   ....[81]....
        /*01e4*/ 	.word	0xffffffff


	//   ....[82]....
        /*01e8*/ 	.word	0xffffffff


	//   ....[83]....
        /*01ec*/ 	.word	0xffffffff


	//   ....[84]....
        /*01f0*/ 	.word	0xffffffff


	//   ....[85]....
        /*01f4*/ 	.word	0xffffffff


	//   ....[86]....
        /*01f8*/ 	.word	0xffffffff


	//   ....[87]....
        /*01fc*/ 	.word	0xffffffff


	//   ....[88]....
        /*0200*/ 	.word	0xffffffff


	//   ....[89]....
        /*0204*/ 	.word	0xffffffff


	//   ....[90]....
        /*0208*/ 	.word	0xffffffff


	//   ....[91]....
        /*020c*/ 	.word	0xffffffff


	//   ....[92]....
        /*0210*/ 	.word	0xffffffff


	//   ....[93]....
        /*0214*/ 	.word	0xffffffff


	//   ....[94]....
        /*0218*/ 	.word	0xffffffff


	//   ....[95]....
        /*021c*/ 	.word	0xffffffff


	//   ....[96]....
        /*0220*/ 	.word	0xffffffff


	//   ....[97]....
        /*0224*/ 	.word	0xffffffff


	//   ....[98]....
        /*0228*/ 	.word	0xffffffff


	//   ....[99]....
        /*022c*/ 	.word	0xffffffff


	//   ....[100]....
        /*0230*/ 	.word	0xffffffff


	//   ....[101]....
        /*0234*/ 	.word	0xffffffff


	//   ....[102]....
        /*0238*/ 	.word	0xffffffff


	//   ....[103]....
        /*023c*/ 	.word	0xffffffff


	//   ....[104]....
        /*0240*/ 	.word	0xffffffff


	//   ....[105]....
        /*0244*/ 	.word	0xffffffff


	//   ....[106]....
        /*0248*/ 	.word	0xffffffff


	//   ....[107]....
        /*024c*/ 	.word	0xffffffff


	//   ....[108]....
        /*0250*/ 	.word	0xffffffff


	//   ....[109]....
        /*0254*/ 	.word	0xffffffff


	//   ....[110]....
        /*0258*/ 	.word	0xffffffff


	//   ....[111]....
        /*025c*/ 	.word	0xffffffff


	//   ....[112]....
        /*0260*/ 	.word	0xffffffff


	//   ....[113]....
        /*0264*/ 	.word	0xffffffff


	//   ....[114]....
        /*0268*/ 	.word	0xffffffff


	//   ....[115]....
        /*026c*/ 	.word	0xffffffff


	//   ....[116]....
        /*0270*/ 	.word	0xffffffff


	//   ....[117]....
        /*0274*/ 	.word	0xffffffff


	//   ....[118]....
        /*0278*/ 	.word	0xffffffff


	//   ....[119]....
        /*027c*/ 	.word	0xffffffff


	//   ....[120]....
        /*0280*/ 	.word	0xffffffff


	//   ....[121]....
        /*0284*/ 	.word	0xffffffff


	//   ....[122]....
        /*0288*/ 	.word	0xffffffff


	//   ....[123]....
        /*028c*/ 	.word	0xffffffff


	//   ....[124]....
        /*0290*/ 	.word	0xffffffff


	//   ....[125]....
        /*0294*/ 	.word	0xffffffff


	//   ....[126]....
        /*0298*/ 	.word	0xffffffff


	//   ....[127]....
        /*029c*/ 	.word	0xffffffff


	//   ....[128]....
        /*02a0*/ 	.word	0xffffffff


	//   ....[129]....
        /*02a4*/ 	.word	0xffffffff


	//   ....[130]....
        /*02a8*/ 	.word	0xffffffff


	//   ....[131]....
        /*02ac*/ 	.word	0xffffffff


	//   ....[132]....
        /*02b0*/ 	.word	0xffffffff


	//   ....[133]....
        /*02b4*/ 	.word	0xffffffff


	//   ....[134]....
        /*02b8*/ 	.word	0xffffffff


	//   ....[135]....
        /*02bc*/ 	.word	0xffffffff


	//   ....[136]....
        /*02c0*/ 	.word	0xffffffff


	//   ....[137]....
        /*02c4*/ 	.word	0xffffffff


	//   ....[138]....
        /*02c8*/ 	.word	0xffffffff


	//   ....[139]....
        /*02cc*/ 	.word	0xffffffff


	//   ....[140]....
        /*02d0*/ 	.word	0xffffffff


	//   ....[141]....
        /*02d4*/ 	.word	0xffffffff


	//   ....[142]....
        /*02d8*/ 	.word	0xffffffff


	//   ....[143]....
        /*02dc*/ 	.word	0xffffffff


	//   ....[144]....
        /*02e0*/ 	.word	0xffffffff


	//   ....[145]....
        /*02e4*/ 	.word	0xffffffff


	//   ....[146]....
        /*02e8*/ 	.word	0xffffffff


	//   ....[147]....
        /*02ec*/ 	.word	0xffffffff


	//   ....[148]....
        /*02f0*/ 	.word	0xffffffff


	//   ....[149]....
        /*02f4*/ 	.word	0xffffffff


	//   ....[150]....
        /*02f8*/ 	.word	0xffffffff


	//   ....[151]....
        /*02fc*/ 	.word	0xffffffff


	//   ....[152]....
        /*0300*/ 	.word	0xffffffff


	//   ....[153]....
        /*0304*/ 	.word	0xffffffff


	//   ....[154]....
        /*0308*/ 	.word	0xffffffff


	//----- nvinfo : EIATTR_COOP_GROUP_INSTR_OFFSETS
	.align		4
.L_2145:
        /*030c*/ 	.byte	0x04, 0x28
        /*030e*/ 	.short	(.L_2147 - .L_2146)


	//   ....[0]....
.L_2146:
        /*0310*/ 	.word	0x00001570


	//   ....[1]....
        /*0314*/ 	.word	0x00001bb0


	//   ....[2]....
        /*0318*/ 	.word	0x000023e0


	//   ....[3]....
        /*031c*/ 	.word	0x00002900


	//   ....[4]....
        /*0320*/ 	.word	0x00003000


	//   ....[5]....
        /*0324*/ 	.word	0x00003c50


	//   ....[6]....
        /*0328*/ 	.word	0x00004960


	//   ....[7]....
        /*032c*/ 	.word	0x000066c0


	//   ....[8]....
        /*0330*/ 	.word	0x000088d0


	//   ....[9]....
        /*0334*/ 	.word	0x000092e0


	//   ....[10]....
        /*0338*/ 	.word	0x00009300


	//   ....[11]....
        /*033c*/ 	.word	0x00009320


	//   ....[12]....
        /*0340*/ 	.word	0x00009330


	//   ....[13]....
        /*0344*/ 	.word	0x000093a0


	//   ....[14]....
        /*0348*/ 	.word	0x00009410


	//   ....[15]....
        /*034c*/ 	.word	0x00009470


	//   ....[16]....
        /*0350*/ 	.word	0x00009490


	//   ....[17]....
        /*0354*/ 	.word	0x000094e0


	//   ....[18]....
        /*0358*/ 	.word	0x00009500


	//   ....[19]....
        /*035c*/ 	.word	0x00009520


	//   ....[20]....
        /*0360*/ 	.word	0x00009580


	//   ....[21]....
        /*0364*/ 	.word	0x000095e0


	//   ....[22]....
        /*0368*/ 	.word	0x00009600


	//   ....[23]....
        /*036c*/ 	.word	0x00009650


	//   ....[24]....
        /*0370*/ 	.word	0x00009680


	//   ....[25]....
        /*0374*/ 	.word	0x000096a0


	//   ....[26]....
        /*0378*/ 	.word	0x000096f0


	//   ....[27]....
        /*037c*/ 	.word	0x00009720


	//   ....[28]....
        /*0380*/ 	.word	0x00009730


	//   ....[29]....
        /*0384*/ 	.word	0x00009890


	//   ....[30]....
        /*0388*/ 	.word	0x000098f0


	//   ....[31]....
        /*038c*/ 	.word	0x00009950


	//   ....[32]....
        /*0390*/ 	.word	0x000099b0


	//   ....[33]....
        /*0394*/ 	.word	0x000099d0


	//   ....[34]....
        /*0398*/ 	.word	0x000099e0


	//   ....[35]....
        /*039c*/ 	.word	0x000099f0


	//   ....[36]....
        /*03a0*/ 	.word	0x00009a00


	//   ....[37]....
        /*03a4*/ 	.word	0x00009a10


	//   ....[38]....
        /*03a8*/ 	.word	0x00009a20


	//   ....[39]....
        /*03ac*/ 	.word	0x00009a30


	//   ....[40]....
        /*03b0*/ 	.word	0x00009a40


	//   ....[41]....
        /*03b4*/ 	.word	0x0000ad60


	//   ....[42]....
        /*03b8*/ 	.word	0x0000ad80


	//   ....[43]....
        /*03bc*/ 	.word	0x0000ad90


	//   ....[44]....
        /*03c0*/ 	.word	0x0000ada0


	//   ....[45]....
        /*03c4*/ 	.word	0x0000aeb0


	//   ....[46]....
        /*03c8*/ 	.word	0x0000aec0


	//   ....[47]....
        /*03cc*/ 	.word	0x0000aed0


	//   ....[48]....
        /*03d0*/ 	.word	0x0000aee0


	//   ....[49]....
        /*03d4*/ 	.word	0x0000aff0


	//   ....[50]....
        /*03d8*/ 	.word	0x0000b010


	//   ....[51]....
        /*03dc*/ 	.word	0x0000b020


	//   ....[52]....
        /*03e0*/ 	.word	0x0000b030


	//   ....[53]....
        /*03e4*/ 	.word	0x0000b140


	//   ....[54]....
        /*03e8*/ 	.word	0x0000b150


	//   ....[55]....
        /*03ec*/ 	.word	0x0000b160


	//   ....[56]....
        /*03f0*/ 	.word	0x0000b170


	//   ....[57]....
        /*03f4*/ 	.word	0x0000b280


	//   ....[58]....
        /*03f8*/ 	.word	0x0000b2a0


	//   ....[59]....
        /*03fc*/ 	.word	0x0000b2b0


	//   ....[60]....
        /*0400*/ 	.word	0x0000b2c0


	//   ....[61]....
        /*0404*/ 	.word	0x0000b3c0


	//   ....[62]....
        /*0408*/ 	.word	0x0000b3d0


	//   ....[63]....
        /*040c*/ 	.word	0x0000b3e0


	//   ....[64]....
        /*0410*/ 	.word	0x0000b3f0


	//   ....[65]....
        /*0414*/ 	.word	0x0000b400


	//   ....[66]....
        /*0418*/ 	.word	0x0000b410


	//   ....[67]....
        /*041c*/ 	.word	0x0000b420


	//   ....[68]....
        /*0420*/ 	.word	0x0000b450


	//   ....[69]....
        /*0424*/ 	.word	0x0000b480


	//   ....[70]....
        /*0428*/ 	.word	0x0000b4b0


	//   ....[71]....
        /*042c*/ 	.word	0x0000b4c0


	//   ....[72]....
        /*0430*/ 	.word	0x0000b4d0


	//   ....[73]....
        /*0434*/ 	.word	0x0000f5f0


	//   ....[74]....
        /*0438*/ 	.word	0x0000f630


	//   ....[75]....
        /*043c*/ 	.word	0x0000f720


	//   ....[76]....
        /*0440*/ 	.word	0x0000f750


	//   ....[77]....
        /*0444*/ 	.word	0x0000f830


	//   ....[78]....
        /*0448*/ 	.word	0x0000f860


	//   ....[79]....
        /*044c*/ 	.word	0x0000f8f0


	//   ....[80]....
        /*0450*/ 	.word	0x0000f910


	//   ....[81]....
        /*0454*/ 	.word	0x0000f940


	//   ....[82]....
        /*0458*/ 	.word	0x0000f960


	//   ....[83]....
        /*045c*/ 	.word	0x0000fe00


	//   ....[84]....
        /*0460*/ 	.word	0x00010990


	//   ....[85]....
        /*0464*/ 	.word	0x000111a0


	//   ....[86]....
        /*0468*/ 	.word	0x000111c0


	//   ....[87]....
        /*046c*/ 	.word	0x000111e0


	//   ....[88]....
        /*0470*/ 	.word	0x00011200


	//   ....[89]....
        /*0474*/ 	.word	0x00011220


	//   ....[90]....
        /*0478*/ 	.word	0x00011370


	//   ....[91]....
        /*047c*/ 	.word	0x00011390


	//   ....[92]....
        /*0480*/ 	.word	0x000113b0


	//   ....[93]....
        /*0484*/ 	.word	0x000113e0


	//   ....[94]....
        /*0488*/ 	.word	0x00011400


	//   ....[95]....
        /*048c*/ 	.word	0x000116d0


	//   ....[96]....
        /*0490*/ 	.word	0x00011750


	//   ....[97]....
        /*0494*/ 	.word	0x000117c0


	//   ....[98]....
        /*0498*/ 	.word	0x00011830


	//   ....[99]....
        /*049c*/ 	.word	0x00011980


	//   ....[100]....
        /*04a0*/ 	.word	0x000119f0


	//   ....[101]....
        /*04a4*/ 	.word	0x00011a60


	//   ....[102]....
        /*04a8*/ 	.word	0x00011ad0


	//   ....[103]....
        /*04ac*/ 	.word	0x00011c10


	//   ....[104]....
        /*04b0*/ 	.word	0x00011c80


	//   ....[105]....
        /*04b4*/ 	.word	0x00011cf0


	//   ....[106]....
        /*04b8*/ 	.word	0x00011d60


	//   ....[107]....
        /*04bc*/ 	.word	0x00011e80


	//   ....[108]....
        /*04c0*/ 	.word	0x00011ef0


	//   ....[109]....
        /*04c4*/ 	.word	0x00011f60


	//   ....[110]....
        /*04c8*/ 	.word	0x00011fd0


	//   ....[111]....
        /*04cc*/ 	.word	0x00012130


	//   ....[112]....
        /*04d0*/ 	.word	0x000121a0


	//   ....[113]....
        /*04d4*/ 	.word	0x00012210


	//   ....[114]....
        /*04d8*/ 	.word	0x00012280


	//   ....[115]....
        /*04dc*/ 	.word	0x00012300


	//   ....[116]....
        /*04e0*/ 	.word	0x00012370


	//   ....[117]....
        /*04e4*/ 	.word	0x000123e0


	//   ....[118]....
        /*04e8*/ 	.word	0x00012450


	//   ....[119]....
        /*04ec*/ 	.word	0x000124b0


	//   ....[120]....
        /*04f0*/ 	.word	0x00012510


	//   ....[121]....
        /*04f4*/ 	.word	0x00012570


	//   ....[122]....
        /*04f8*/ 	.word	0x000125d0


	//   ....[123]....
        /*04fc*/ 	.word	0x00012650


	//   ....[124]....
        /*0500*/ 	.word	0x000126d0


	//   ....[125]....
        /*0504*/ 	.word	0x00012740


	//   ....[126]....
        /*0508*/ 	.word	0x000127b0


	//   ....[127]....
        /*050c*/ 	.word	0x00012820


	//   ....[128]....
        /*0510*/ 	.word	0x00012890


	//   ....[129]....
        /*0514*/ 	.word	0x00012900


	//   ....[130]....
        /*0518*/ 	.word	0x00012970


	//   ....[131]....
        /*051c*/ 	.word	0x000129e0


	//   ....[132]....
        /*0520*/ 	.word	0x00012a60


	//   ....[133]....
        /*0524*/ 	.word	0x00012ad0


	//   ....[134]....
        /*0528*/ 	.word	0x00012b40


	//   ....[135]....
        /*052c*/ 	.word	0x00012bb0


	//   ....[136]....
        /*0530*/ 	.word	0x00012c20


	//   ....[137]....
        /*0534*/ 	.word	0x00012c90


	//   ....[138]....
        /*0538*/ 	.word	0x00012d00


	//   ....[139]....
        /*053c*/ 	.word	0x00012d70


	//   ....[140]....
        /*0540*/ 	.word	0x00012df0


	//   ....[141]....
        /*0544*/ 	.word	0x00012e60


	//   ....[142]....
        /*0548*/ 	.word	0x00012ed0


	//   ....[143]....
        /*054c*/ 	.word	0x00012f30


	//   ....[144]....
        /*0550*/ 	.word	0x00012f90


	//   ....[145]....
        /*0554*/ 	.word	0x00012ff0


	//   ....[146]....
        /*0558*/ 	.word	0x00013050


	//   ....[147]....
        /*055c*/ 	.word	0x000130e0


	//   ....[148]....
        /*0560*/ 	.word	0x00013150


	//   ....[149]....
        /*0564*/ 	.word	0x000131c0


	//   ....[150]....
        /*0568*/ 	.word	0x00013230


	//   ....[151]....
        /*056c*/ 	.word	0x00013300


	//   ....[152]....
        /*0570*/ 	.word	0x00013360


	//   ....[153]....
        /*0574*/ 	.word	0x000133c0


	//   ....[154]....
        /*0578*/ 	.word	0x00013420


	//----- nvinfo : EIATTR_EXIT_INSTR_OFFSETS
	.align		4
.L_2147:
        /*057c*/ 	.byte	0x04, 0x1c
        /*057e*/ 	.short	(.L_2149 - .L_2148)


	//   ....[0]....
.L_2148:
        /*0580*/ 	.word	0x000114f0


	//   ....[1]....
        /*0584*/ 	.word	0x00011670


	//----- nvinfo : EIATTR_MAX_THREADS
	.align		4
.L_2149:
        /*0588*/ 	.byte	0x04, 0x05
        /*058a*/ 	.short	(.L_2151 - .L_2150)
.L_2150:
        /*058c*/ 	.word	0x00000040
        /*0590*/ 	.word	0x00000001
        /*0594*/ 	.word	0x00000001


	//----- nvinfo : EIATTR_CRS_STACK_SIZE
	.align		4
.L_2151:
        /*0598*/ 	.byte	0x04, 0x1e
        /*059a*/ 	.short	(.L_2153 - .L_2152)
.L_2152:
        /*059c*/ 	.word	0x00000000
.L_2153:


//--------------------- .nv.info._Z25selective_scan_bwd_kernelI32Selective_Scan_bwd_kernel_traitsILi64ELi16ELb0ELb1ELb1ELb1ELb0EN3c108BFloat16ENS1_7complexIfEEEEv12SSMParamsBwd --------------------------
	.section	.nv.info._Z25selective_scan_bwd_kernelI32Selective_Scan_bwd_kernel_traitsILi64ELi16ELb0ELb1ELb1ELb1ELb0EN3c108BFloat16ENS1_7complexIfEEEEv12SSMParamsBwd,"",@"SHT_CUDA_INFO"
	.sectionflags	@""
	.align	4


	//----- nvinfo : EIATTR_CUDA_API_VERSION
	.align		4
        /*0000*/ 	.byte	0x04, 0x37
        /*0002*/ 	.short	(.L_2155 - .L_2154)
.L_2154:
        /*0004*/ 	.word	0x00000082


	//----- nvinfo : EIATTR_SW2861232_WAR
	.align		4
.L_2155:
        /*0008*/ 	.byte	0x01, 0x35
	.zero		2


	//----- nvinfo : EIATTR_PARAM_CBANK
	.align		4
        /*000c*/ 	.byte	0x04, 0x0a
        /*000e*/ 	.short	(.L_2157 - .L_2156)
	.align		4
.L_2156:
        /*0010*/ 	.word	index@(.nv.constant0._Z25selective_scan_bwd_kernelI32Selective_Scan_bwd_kernel_traitsILi64ELi16ELb0ELb1ELb1ELb1ELb0EN3c108BFloat16ENS1_7complexIfEEEEv12SSMParamsBwd)
        /*0014*/ 	.short	0x0160
        /*0016*/ 	.short	0x01f0


	//----- nvinfo : EIATTR_CBANK_PARAM_SIZE
	.align		4
.L_2157:
        /*0018*/ 	.byte	0x03, 0x19
        /*001a*/ 	.short	0x01f0


	//----- nvinfo : EIATTR_KPARAM_INFO
	.align		4
        /*001c*/ 	.byte	0x04, 0x17
        /*001e*/ 	.short	(.L_2159 - .L_2158)
.L_2158:
        /*0020*/ 	.word	0x00000000
        /*0024*/ 	.short	0x0000
        /*0026*/ 	.short	0x0000
        /*0028*/ 	.byte	0x00, 0xf0, 0xc1, 0x07


	//----- nvinfo : EIATTR_MAXREG_COUNT
	.align		4
.L_2159:
        /*002c*/ 	.byte	0x03, 0x1b
        /*002e*/ 	.short	0x00ff


	//----- nvinfo : EIATTR_NUM_BARRIERS
	.align		4
        /*0030*/ 	.byte	0x02, 0x4c
        /*0032*/ 	.byte	0x01
	.zero		1


	//----- nvinfo : EIATTR_ANNOTATIONS
	.align		4
        /*0034*/ 	.byte	0x04, 0x55
        /*0036*/ 	.short	(.L_2161 - .L_2160)


	//   ....[0]....
.L_2160:
        /* <DEDUP_REMOVED lines=9> */


	//----- nvinfo : EIATTR_MERCURY_ISA_VERSION
	.align		4
.L_2161:
        /*00b8*/ 	.byte	0x03, 0x5f
        /*00ba*/ 	.short	0x0000


	//----- nvinfo : EIATTR_COOP_GROUP_MASK_REGIDS
	.align		4
        /*00bc*/ 	.byte	0x04, 0x29
        /*00be*/ 	.short	(.L_2163 - .L_2162)


	//   ....[0]....
.L_2162:
        /*00c0*/ 	.word	0xffffffff


	//   ....[1]....
        /*00c4*/ 	.word	0xffffffff


	//   ....[2]....
        /*00c8*/ 	.word	0xffffffff


	//   ....[3]....
        /*00cc*/ 	.word	0xffffffff


	//   ....[4]....
        /*00d0*/ 	.word	0xffffffff


	//   ....[5]....
        /*00d4*/ 	.word	0xffffffff


	//   ....[6]....
        /*00d8*/ 	.word	0xffffffff


	//   ....[7]....
        /*00dc*/ 	.word	0xffffffff


	//   ....[8]....
        /*00e0*/ 	.word	0xffffffff


	//   ....[9]....
        /*00e4*/ 	.word	0xffffffff


	//   ....[10]....
        /*00e8*/ 	.word	0xffffffff


	//   ....[11]....
        /*00ec*/ 	.word	0xffffffff


	//   ....[12]....
        /*00f0*/ 	.word	0xffffffff


	//   ....[13]....
        /*00f4*/ 	.word	0xffffffff


	//   ....[14]....
        /*00f8*/ 	.word	0xffffffff


	//   ....[15]....
        /*00fc*/ 	.word	0xffffffff


	//   ....[16]....
        /*0100*/ 	.word	0xffffffff


	//   ....[17]....
        /*0104*/ 	.word	0xffffffff


	//   ....[18]....
        /*0108*/ 	.word	0xffffffff


	//   ....[19]....
        /*010c*/ 	.word	0xffffffff


	//   ....[20]....
        /*0110*/ 	.word	0xffffffff


	//   ....[21]....
        /*0114*/ 	.word	0xffffffff


	//   ....[22]....
        /*0118*/ 	.word	0xffffffff


	//   ....[23]....
        /*011c*/ 	.word	0xffffffff


	//   ....[24]....
        /*0120*/ 	.word	0xffffffff


	//   ....[25]....
        /*0124*/ 	.word	0xffffffff


	//   ....[26]....
        /*0128*/ 	.word	0xffffffff


	//   ....[27]....
        /*012c*/ 	.word	0xffffffff


	//   ....[28]....
        /*0130*/ 	.word	0xffffffff


	//   ....[29]....
        /*0134*/ 	.word	0xffffffff


	//   ....[30]....
        /*0138*/ 	.word	0xffffffff


	//   ....[31]....
        /*013c*/ 	.word	0xffffffff


	//   ....[32]....
        /*0140*/ 	.word	0xffffffff


	//   ....[33]....
        /*0144*/ 	.word	0xffffffff


	//   ....[34]....
        /*0148*/ 	.word	0xffffffff


	//   ....[35]....
        /*014c*/ 	.word	0xffffffff


	//   ....[36]....
        /*0150*/ 	.word	0xffffffff


	//   ....[37]....
        /*0154*/ 	.word	0xffffffff


	//   ....[38]....
        /*0158*/ 	.word	0xffffffff


	//   ....[39]....
        /*015c*/ 	.word	0xffffffff


	//   ....[40]....
        /*0160*/ 	.word	0xffffffff


	//   ....[41]....
        /*0164*/ 	.word	0xffffffff


	//   ....[42]....
        /*0168*/ 	.word	0xffffffff


	//   ....[43]....
        /*016c*/ 	.word	0xffffffff


	//   ....[44]....
        /*0170*/ 	.word	0xffffffff


	//   ....[45]....
        /*0174*/ 	.word	0xffffffff


	//   ....[46]....
        /*0178*/ 	.word	0xffffffff


	//   ....[47]....
        /*017c*/ 	.word	0xffffffff


	//   ....[48]....
        /*0180*/ 	.word	0xffffffff


	//   ....[49]....
        /*0184*/ 	.word	0xffffffff


	//   ....[50]....
        /*0188*/ 	.word	0xffffffff


	//   ....[51]....
        /*018c*/ 	.word	0xffffffff


	//   ....[52]....
        /*0190*/ 	.word	0xffffffff


	//   ....[53]....
        /*0194*/ 	.word	0xffffffff


	//   ....[54]....
        /*0198*/ 	.word	0xffffffff


	//   ....[55]....
        /*019c*/ 	.word	0xffffffff


	//   ....[56]....
        /*01a0*/ 	.word	0xffffffff


	//   ....[57]....
        /*01a4*/ 	.word	0xffffffff


	//   ....[58]....
        /*01a8*/ 	.word	0xffffffff


	//   ....[59]....
        /*01ac*/ 	.word	0xffffffff


	//   ....[60]....
        /*01b0*/ 	.word	0xffffffff


	//   ....[61]....
        /*01b4*/ 	.word	0xffffffff


	//   ....[62]....
        /*01b8*/ 	.word	0xffffffff


	//   ....[63]....
        /*01bc*/ 	.word	0xffffffff


	//   ....[64]....
        /*01c0*/ 	.word	0xffffffff


	//   ....[65]....
        /*01c4*/ 	.word	0xffffffff


	//   ....[66]....
        /*01c8*/ 	.word	0xffffffff


	//   ....[67]....
        /*01cc*/ 	.word	0xffffffff


	//   ....[68]....
        /*01d0*/ 	.word	0xffffffff


	//   ....[69]....
        /*01d4*/ 	.word	0xffffffff


	//   ....[70]....
        /*01d8*/ 	.word	0xffffffff


	//   ....[71]....
        /*01dc*/ 	.word	0xffffffff


	//   ....[72]....
        /*01e0*/ 	.word	0xffffffff


	//   ....[73]....
        /*01e4*/ 	.word	0xffffffff


	//   ....[74]....
        /*01e8*/ 	.word	0xffffffff


	//   ....[75]....
        /*01ec*/ 	.word	0xffffffff


	//   ....[76]....
        /*01f0*/ 	.word	0xffffffff


	//   ....[77]....
        /*01f4*/ 	.word	0xffffffff


	//   ....[78]....
        /*01f8*/ 	.word	0xffffffff


	//   ....[79]....
        /*01fc*/ 	.word	0xffffffff


	//   ....[80]....
        /*0200*/ 	.word	0xffffffff


	//   ....[81]....
        /*0204*/ 	.word	0xffffffff


	//   ....[82]....
        /*0208*/ 	.word	0xffffffff


	//   ....[83]....
        /*020c*/ 	.word	0xffffffff


	//   ....[84]....
        /*0210*/ 	.word	0xffffffff


	//   ....[85]....
        /*0214*/ 	.word	0xffffffff


	//   ....[86]....
        /*0218*/ 	.word	0xffffffff


	//   ....[87]....
        /*021c*/ 	.word	0xffffffff


	//   ....[88]....
        /*0220*/ 	.word	0xffffffff


	//   ....[89]....
        /*0224*/ 	.word	0xffffffff


	//   ....[90]....
        /*0228*/ 	.word	0xffffffff


	//   ....[91]....
        /*022c*/ 	.word	0xffffffff


	//   ....[92]....
        /*0230*/ 	.word	0xffffffff


	//   ....[93]....
        /*0234*/ 	.word	0xffffffff


	//   ....[94]....
        /*0238*/ 	.word	0xffffffff


	//   ....[95]....
        /*023c*/ 	.word	0xffffffff


	//   ....[96]....
        /*0240*/ 	.word	0xffffffff


	//   ....[97]....
        /*0244*/ 	.word	0xffffffff


	//   ....[98]....
        /*0248*/ 	.word	0xffffffff


	//   ....[99]....
        /*024c*/ 	.word	0xffffffff


	//   ....[100]....
        /*0250*/ 	.word	0xffffffff


	//   ....[101]....
        /*0254*/ 	.word	0xffffffff


	//   ....[102]....
        /*0258*/ 	.word	0xffffffff


	//   ....[103]....
        /*025c*/ 	.word	0xffffffff


	//   ....[104]....
        /*0260*/ 	.word	0xffffffff


	//   ....[105]....
        /*0264*/ 	.word	0xffffffff


	//   ....[106]....
        /*0268*/ 	.word	0xffffffff


	//   ....[107]....
        /*026c*/ 	.word	0xffffffff


	//   ....[108]....
        /*0270*/ 	.word	0xffffffff


	//   ....[109]....
        /*0274*/ 	.word	0xffffffff


	//   ....[110]....
        /*0278*/ 	.word	0xffffffff


	//   ....[111]....
        /*027c*/ 	.word	0xffffffff


	//   ....[112]....
        /*0280*/ 	.word	0xffffffff


	//   ....[113]....
        /*0284*/ 	.word	0xffffffff


	//   ....[114]....
        /*0288*/ 	.word	0xffffffff


	//   ....[115]....
        /*028c*/ 	.word	0xffffffff


	//   ....[116]....
        /*0290*/ 	.word	0xffffffff


	//   ....[117]....
        /*0294*/ 	.word	0xffffffff


	//   ....[118]....
        /*0298*/ 	.word	0xffffffff


	//   ....[119]....
        /*029c*/ 	.word	0xffffffff


	//   ....[120]....
        /*02a0*/ 	.word	0xffffffff


	//   ....[121]....
        /*02a4*/ 	.word	0xffffffff


	//   ....[122]....
        /*02a8*/ 	.word	0xffffffff


	//   ....[123]....
        /*02ac*/ 	.word	0xffffffff


	//   ....[124]....
        /*02b0*/ 	.word	0xffffffff


	//   ....[125]....
        /*02b4*/ 	.word	0xffffffff


	//   ....[126]....
        /*02b8*/ 	.word	0xffffffff


	//   ....[127]....
        /*02bc*/ 	.word	0xffffffff


	//   ....[128]....
        /*02c0*/ 	.word	0xffffffff


	//   ....[129]....
        /*02c4*/ 	.word	0xffffffff


	//   ....[130]....
        /*02c8*/ 	.word	0xffffffff


	//   ....[131]....
        /*02cc*/ 	.word	0xffffffff


	//   ....[132]....
        /*02d0*/ 	.word	0xffffffff


	//   ....[133]....
        /*02d4*/ 	.word	0xffffffff


	//   ....[134]....
        /*02d8*/ 	.word	0xffffffff


	//   ....[135]....
        /*02dc*/ 	.word	0xffffffff


	//   ....[136]....
        /*02e0*/ 	.word	0xffffffff


	//   ....[137]....
        /*02e4*/ 	.word	0xffffffff


	//   ....[138]....
        /*02e8*/ 	.word	0xffffffff


	//   ....[139]....
        /*02ec*/ 	.word	0xffffffff


	//   ....[140]....
        /*02f0*/ 	.word	0xffffffff


	//   ....[141]....
        /*02f4*/ 	.word	0xffffffff


	//   ....[142]....
        /*02f8*/ 	.word	0xffffffff


	//   ....[143]....
        /*02fc*/ 	.word	0xffffffff


	//   ....[144]....
        /*0300*/ 	.word	0xffffffff


	//   ....[145]....
        /*0304*/ 	.word	0xffffffff


	//   ....[146]....
        /*0308*/ 	.word	0xffffffff


	//   ....[147]....
        /*030c*/ 	.word	0xffffffff


	//   ....[148]....
        /*0310*/ 	.word	0xffffffff


	//   ....[149]....
        /*0314*/ 	.word	0xffffffff


	//   ....[150]....
        /*0318*/ 	.word	0xffffffff


	//   ....[151]....
        /*031c*/ 	.word	0xffffffff


	//----- nvinfo : EIATTR_COOP_GROUP_INSTR_OFFSETS
	.align		4
.L_2163:
        /*0320*/ 	.byte	0x04, 0x28
        /*0322*/ 	.short	(.L_2165 - .L_2164)


	//   ....[0]....
.L_2164:
        /*0324*/ 	.word	0x00001490


	//   ....[1]....
        /*0328*/ 	.word	0x00001a40


	//   ....[2]....
        /*032c*/ 	.word	0x00001fe0


	//   ....[3]....
        /*0330*/ 	.word	0x00005ee0


	//   ....[4]....
        /*0334*/ 	.word	0x00006f90


	//   ....[5]....
        /*0338*/ 	.word	0x00008aa0


	//   ....[6]....
        /*033c*/ 	.word	0x00008ac0


	//   ....[7]....
        /*0340*/ 	.word	0x00008ae0


	//   ....[8]....
        /*0344*/ 	.word	0x00008af0


	//   ....[9]....
        /*0348*/ 	.word	0x00008b90


	//   ....[10]....
        /*034c*/ 	.word	0x00008bc0


	//   ....[11]....
        /*0350*/ 	.word	0x00008c20


	//   ....[12]....
        /*0354*/ 	.word	0x00008c50


	//   ....[13]....
        /*0358*/ 	.word	0x00008c60


	//   ....[14]....
        /*035c*/ 	.word	0x00008cc0


	//   ....[15]....
        /*0360*/ 	.word	0x00008cf0


	//   ....[16]....
        /*0364*/ 	.word	0x00008d20


	//   ....[17]....
        /*0368*/ 	.word	0x00008d70


	//   ....[18]....
        /*036c*/ 	.word	0x00008d80


	//   ....[19]....
        /*0370*/ 	.word	0x00008df0


	//   ....[20]....
        /*0374*/ 	.word	0x00008e30


	//   ....[21]....
        /*0378*/ 	.word	0x00008e60


	//   ....[22]....
        /*037c*/ 	.word	0x00008eb0


	//   ....[23]....
        /*0380*/ 	.word	0x00008ee0


	//   ....[24]....
        /*0384*/ 	.word	0x00008ef0


	//   ....[25]....
        /*0388*/ 	.word	0x00009050


	//   ....[26]....
        /*038c*/ 	.word	0x000090b0


	//   ....[27]....
        /*0390*/ 	.word	0x00009110


	//   ....[28]....
        /*0394*/ 	.word	0x00009170


	//   ....[29]....
        /*0398*/ 	.word	0x00009190


	//   ....[30]....
        /*039c*/ 	.word	0x000091a0


	//   ....[31]....
        /*03a0*/ 	.word	0x000091b0


	//   ....[32]....
        /*03a4*/ 	.word	0x000091c0


	//   ....[33]....
        /*03a8*/ 	.word	0x000091d0


	//   ....[34]....
        /*03ac*/ 	.word	0x000091e0


	//   ....[35]....
        /*03b0*/ 	.word	0x000091f0


	//   ....[36]....
        /*03b4*/ 	.word	0x00009200


	//   ....[37]....
        /*03b8*/ 	.word	0x0000a550


	//   ....[38]....
        /*03bc*/ 	.word	0x0000a570


	//   ....[39]....
        /*03c0*/ 	.word	0x0000a580


	//   ....[40]....
        /*03c4*/ 	.word	0x0000a590


	//   ....[41]....
        /*03c8*/ 	.word	0x0000a6a0


	//   ....[42]....
        /*03cc*/ 	.word	0x0000a6b0


	//   ....[43]....
        /*03d0*/ 	.word	0x0000a6c0


	//   ....[44]....
        /*03d4*/ 	.word	0x0000a6d0


	//   ....[45]....
        /*03d8*/ 	.word	0x0000a7e0


	//   ....[46]....
        /*03dc*/ 	.word	0x0000a800


	//   ....[47]....
        /*03e0*/ 	.word	0x0000a810


	//   ....[48]....
        /*03e4*/ 	.word	0x0000a820


	//   ....[49]....
        /*03e8*/ 	.word	0x0000a930


	//   ....[50]....
        /*03ec*/ 	.word	0x0000a940


	//   ....[51]....
        /*03f0*/ 	.word	0x0000a950


	//   ....[52]....
        /*03f4*/ 	.word	0x0000a960


	//   ....[53]....
        /*03f8*/ 	.word	0x0000aa70


	//   ....[54]....
        /*03fc*/ 	.word	0x0000aa90


	//   ....[55]....
        /*0400*/ 	.word	0x0000aaa0


	//   ....[56]....
        /*0404*/ 	.word	0x0000aab0


	//   ....[57]....
        /*0408*/ 	.word	0x0000abb0


	//   ....[58]....
        /*040c*/ 	.word	0x0000abc0


	//   ....[59]....
        /*0410*/ 	.word	0x0000abd0


	//   ....[60]....
        /*0414*/ 	.word	0x0000abe0


	//   ....[61]....
        /*0418*/ 	.word	0x0000abf0


	//   ....[62]....
        /*041c*/ 	.word	0x0000ac00


	//   ....[63]....
        /*0420*/ 	.word	0x0000ac10


	//   ....[64]....
        /*0424*/ 	.word	0x0000ac40


	//   ....[65]....
        /*0428*/ 	.word	0x0000ac70


	//   ....[66]....
        /*042c*/ 	.word	0x0000aca0


	//   ....[67]....
        /*0430*/ 	.word	0x0000acb0


	//   ....[68]....
        /*0434*/ 	.word	0x0000acc0


	//   ....[69]....
        /*0438*/ 	.word	0x0000edb0


	//   ....[70]....
        /*043c*/ 	.word	0x0000edf0


	//   ....[71]....
        /*0440*/ 	.word	0x0000eee0


	//   ....[72]....
        /*0444*/ 	.word	0x0000ef10


	//   ....[73]....
        /*0448*/ 	.word	0x0000eff0


	//   ....[74]....
        /*044c*/ 	.word	0x0000f020


	//   ....[75]....
        /*0450*/ 	.word	0x0000f0d0


	//   ....[76]....
        /*0454*/ 	.word	0x0000f0f0


	//   ....[77]....
        /*0458*/ 	.word	0x0000f120


	//   ....[78]....
        /*045c*/ 	.word	0x0000f140


	//   ....[79]....
        /*0460*/ 	.word	0x0000f890


	//   ....[80]....
        /*0464*/ 	.word	0x00010360


	//   ....[81]....
        /*0468*/ 	.word	0x00010fe0


	//   ....[82]....
        /*046c*/ 	.word	0x000116d0


	//   ....[83]....
        /*0470*/ 	.word	0x000116f0


	//   ....[84]....
        /*0474*/ 	.word	0x00011710


	//   ....[85]....
        /*0478*/ 	.word	0x00011730


	//   ....[86]....
        /*047c*/ 	.word	0x00011750


	//   ....[87]....
        /*0480*/ 	.word	0x000118a0


	//   ....[88]....
        /*0484*/ 	.word	0x000118c0


	//   ....[89]....
        /*0488*/ 	.word	0x000118e0


	//   ....[90]....
        /*048c*/ 	.word	0x00011910


	//   ....[91]....
        /*0490*/ 	.word	0x00011930


	//   ....[92]....
        /*0494*/ 	.word	0x00011c00


	//   ....[93]....
        /*0498*/ 	.word	0x00011c80


	//   ....[94]....
        /*049c*/ 	.word	0x00011cf0


	//   ....[95]....
        /*04a0*/ 	.word	0x00011d60


	//   ....[96]....
        /*04a4*/ 	.word	0x00011eb0


	//   ....[97]....
        /*04a8*/ 	.word	0x00011f20


	//   ....[98]....
        /*04ac*/ 	.word	0x00011f90


	//   ....[99]....
        /*04b0*/ 	.word	0x00012000


	//   ....[100]....
        /*04b4*/ 	.word	0x00012140


	//   ....[101]....
        /*04b8*/ 	.word	0x000121b0


	//   ....[102]....
        /*04bc*/ 	.word	0x00012220


	//   ....[103]....
        /*04c0*/ 	.word	0x00012290


	//   ....[104]....
        /*04c4*/ 	.word	0x000123b0


	//   ....[105]....
        /*04c8*/ 	.word	0x00012420


	//   ....[106]....
        /*04cc*/ 	.word	0x00012490


	//   ....[107]....
        /*04d0*/ 	.word	0x00012500


	//   ....[108]....
        /*04d4*/ 	.word	0x00012650


	//   ....[109]....
        /*04d8*/ 	.word	0x000126c0


	//   ....[110]....
        /*04dc*/ 	.word	0x00012730


	//   ....[111]....
        /*04e0*/ 	.word	0x000127a0


	//   ....[112]....
        /*04e4*/ 	.word	0x00012820


	//   ....[113]....
        /*04e8*/ 	.word	0x00012890


	//   ....[114]....
        /*04ec*/ 	.word	0x00012900


	//   ....[115]....
        /*04f0*/ 	.word	0x00012970


	//   ....[116]....
        /*04f4*/ 	.word	0x000129e0


	//   ....[117]....
        /*04f8*/ 	.word	0x00012a40


	//   ....[118]....
        /*04fc*/ 	.word	0x00012aa0


	//   ....[119]....
        /*0500*/ 	.word	0x00012b00


	//   ....[120]....
        /*0504*/ 	.word	0x00012b70


	//   ....[121]....
        /*0508*/ 	.word	0x00012bf0


	//   ....[122]....
        /*050c*/ 	.word	0x00012c60


	//   ....[123]....
        /*0510*/ 	.word	0x00012cd0


	//   ....[124]....
        /*0514*/ 	.word	0x00012d40


	//   ....[125]....
        /*0518*/ 	.word	0x00012db0


	//   ....[126]....
        /*051c*/ 	.word	0x00012e20


	//   ....[127]....
        /*0520*/ 	.word	0x00012e90


	//   ....[128]....
        /*0524*/ 	.word	0x00012f00


	//   ....[129]....
        /*0528*/ 	.word	0x00012f80


	//   ....[130]....
        /*052c*/ 	.word	0x00012ff0


	//   ....[131]....
        /*0530*/ 	.word	0x00013060


	//   ....[132]....
        /*0534*/ 	.word	0x000130d0


	//   ....[133]....
        /*0538*/ 	.word	0x00013140


	//   ....[134]....
        /*053c*/ 	.word	0x000131b0


	//   ....[135]....
        /*0540*/ 	.word	0x00013220


	//   ....[136]....
        /*0544*/ 	.word	0x00013290


	//   ....[137]....
        /*0548*/ 	.word	0x00013310


	//   ....[138]....
        /*054c*/ 	.word	0x00013380


	//   ....[139]....
        /*0550*/ 	.word	0x000133f0


	//   ....[140]....
        /*0554*/ 	.word	0x00013450


	//   ....[141]....
        /*0558*/ 	.word	0x000134b0


	//   ....[142]....
        /*055c*/ 	.word	0x00013510


	//   ....[143]....
        /*0560*/ 	.word	0x00013570


	//   ....[144]....
        /*0564*/ 	.word	0x00013600


	//   ....[145]....
        /*0568*/ 	.word	0x00013670


	//   ....[146]....
        /*056c*/ 	.word	0x000136e0


	//   ....[147]....
        /*0570*/ 	.word	0x00013750


	//   ....[148]....
        /*0574*/ 	.word	0x00013820


	//   ....[149]....
        /*0578*/ 	.word	0x00013880


	//   ....[150]....
        /*057c*/ 	.word	0x000138e0


	//   ....[151]....
        /*0580*/ 	.word	0x00013940


	//----- nvinfo : EIATTR_EXIT_INSTR_OFFSETS
	.align		4
.L_2165:
        /*0584*/ 	.byte	0x04, 0x1c
        /*0586*/ 	.short	(.L_2167 - .L_2166)


	//   ....[0]....
.L_2166:
        /*0588*/ 	.word	0x00011a20


	//   ....[1]....
        /*058c*/ 	.word	0x00011ba0


	//----- nvinfo : EIATTR_MAX_THREADS
	.align		4
.L_2167:
        /*0590*/ 	.byte	0x04, 0x05
        /*0592*/ 	.short	(.L_2169 - .L_2168)
.L_2168:
        /*0594*/ 	.word	0x00000040
        /*0598*/ 	.word	0x00000001
        /*059c*/ 	.word	0x00000001


	//----- nvinfo : EIATTR_CRS_STACK_SIZE
	.align		4
.L_2169:
        /*05a0*/ 	.byte	0x04, 0x1e
        /*05a2*/ 	.short	(.L_2171 - .L_2170)
.L_2170:
        /*05a4*/ 	.word	0x00000000
.L_2171:


//--------------------- .nv.info._Z25selective_scan_bwd_kernelI32Selective_Scan_bwd_kernel_traitsILi64ELi16ELb0ELb1ELb1ELb1ELb1EN3c108BFloat16ENS1_7complexIfEEEEv12SSMParamsBwd --------------------------
	.section	.nv.info._Z25selective_scan_bwd_kernelI32Selective_Scan_bwd_kernel_traitsILi64ELi16ELb0ELb1ELb1ELb1ELb1EN3c108BFloat16ENS1_7complexIfEEEEv12SSMParamsBwd,"",@"SHT_CUDA_INFO"
	.sectionflags	@""
	.align	4


	//----- nvinfo : EIATTR_CUDA_API_VERSION
	.align		4
        /*0000*/ 	.byte	0x04, 0x37
        /*0002*/ 	.short	(.L_2173 - .L_2172)
.L_2172:
        /*0004*/ 	.word	0x00000082


	//----- nvinfo : EIATTR_SW2861232_WAR
	.align		4
.L_2173:
        /*0008*/ 	.byte	0x01, 0x35
	.zero		2


	//----- nvinfo : EIATTR_PARAM_CBANK
	.align		4
        /*000c*/ 	.byte	0x04, 0x0a
        /*000e*/ 	.short	(.L_2175 - .L_2174)
	.align		4
.L_2174:
        /*0010*/ 	.word	index@(.nv.constant0._Z25selective_scan_bwd_kernelI32Selective_Scan_bwd_kernel_traitsILi64ELi16ELb0ELb1ELb1ELb1ELb1EN3c108BFloat16ENS1_7complexIfEEEEv12SSMParamsBwd)
        /*0014*/ 	.short	0x0160
        /*0016*/ 	.short	0x01f0


	//----- nvinfo : EIATTR_CBANK_PARAM_SIZE
	.align		4
.L_2175:
        /*0018*/ 	.byte	0x03, 0x19
        /*001a*/ 	.short	0x01f0


	//----- nvinfo : EIATTR_KPARAM_INFO
	.align		4
        /*001c*/ 	.byte	0x04, 0x17
        /*001e*/ 	.short	(.L_2177 - .L_2176)
.L_2176:
        /*0020*/ 	.word	0x00000000
        /*0024*/ 	.short	0x0000
        /*0026*/ 	.short	0x0000
        /*0028*/ 	.byte	0x00, 0xf0, 0xc1, 0x07


	//----- nvinfo : EIATTR_MAXREG_COUNT
	.align		4
.L_2177:
        /*002c*/ 	.byte	0x03, 0x1b
        /*002e*/ 	.short	0x00ff


	//----- nvinfo : EIATTR_NUM_BARRIERS
	.align		4
        /*0030*/ 	.byte	0x02, 0x4c
        /*0032*/ 	.byte	0x01
	.zero		1


	//----- nvinfo : EIATTR_ANNOTATIONS
	.align		4
        /*0034*/ 	.byte	0x04, 0x55
        /*0036*/ 	.short	(.L_2179 - .L_2178)


	//   ....[0]....
.L_2178:
        /* <DEDUP_REMOVED lines=9> */


	//----- nvinfo : EIATTR_MERCURY_ISA_VERSION
	.align		4
.L_2179:
        /*00b8*/ 	.byte	0x03, 0x5f
        /*00ba*/ 	.short	0x0000


	//----- nvinfo : EIATTR_COOP_GROUP_MASK_REGIDS
	.align		4
        /*00bc*/ 	.byte	0x04, 0x29
        /*00be*/ 	.short	(.L_2181 - .L_2180)


	//   ....[0]....
.L_2180:
        /*00c0*/ 	.word	0xffffffff


	//   ....[1]....
        /*00c4*/ 	.word	0xffffffff


	//   ....[2]....
        /*00c8*/ 	.word	0xffffffff


	//   ....[3]....
        /*00cc*/ 	.word	0xffffffff


	//   ....[4]....
        /*00d0*/ 	.word	0xffffffff


	//   ....[5]....
        /*00d4*/ 	.word	0xffffffff


	//   ....[6]....
        /*00d8*/ 	.word	0xffffffff


	//   ....[7]....
        /*00dc*/ 	.word	0xffffffff


	//   ....[8]....
        /*00e0*/ 	.word	0xffffffff


	//   ....[9]....
        /*00e4*/ 	.word	0xffffffff


	//   ....[10]....
        /*00e8*/ 	.word	0xffffffff


	//   ....[11]....
        /*00ec*/ 	.word	0xffffffff


	//   ....[12]....
        /*00f0*/ 	.word	0xffffffff


	//   ....[13]....
        /*00f4*/ 	.word	0xffffffff


	//   ....[14]....
        /*00f8*/ 	.word	0xffffffff


	//   ....[15]....
        /*00fc*/ 	.word	0xffffffff


	//   ....[16]....
        /*0100*/ 	.word	0xffffffff


	//   ....[17]....
        /*0104*/ 	.word	0xffffffff


	//   ....[18]....
        /*0108*/ 	.word	0xffffffff


	//   ....[19]....
        /*010c*/ 	.word	0xffffffff


	//   ....[20]....
        /*0110*/ 	.word	0xffffffff


	//   ....[21]....
        /*0114*/ 	.word	0xffffffff


	//   ....[22]....
        /*0118*/ 	.word	0xffffffff


	//   ....[23]....
        /*011c*/ 	.word	0xffffffff


	//   ....[24]....
        /*0120*/ 	.word	0xffffffff


	//   ....[25]....
        /*0124*/ 	.word	0xffffffff


	//   ....[26]....
        /*0128*/ 	.word	0xffffffff


	//   ....[27]....
        /*012c*/ 	.word	0xffffffff


	//   ....[28]....
        /*0130*/ 	.word	0xffffffff


	//   ....[29]....
        /*0134*/ 	.word	0xffffffff


	//   ....[30]....
        /*0138*/ 	.word	0xffffffff


	//   ....[31]....
        /*013c*/ 	.word	0xffffffff


	//   ....[32]....
        /*0140*/ 	.word	0xffffffff


	//   ....[33]....
        /*0144*/ 	.word	0xffffffff


	//   ....[34]....
        /*0148*/ 	.word	0xffffffff


	//   ....[35]....
        /*014c*/ 	.word	0xffffffff


	//   ....[36]....
        /*0150*/ 	.word	0xffffffff


	//   ....[37]....
        /*0154*/ 	.word	0xffffffff


	//   ....[38]....
        /*0158*/ 	.word	0xffffffff


	//   ....[39]....
        /*015c*/ 	.word	0xffffffff


	//   ....[40]....
        /*0160*/ 	.word	0xffffffff


	//   ....[41]....
        /*0164*/ 	.word	0xffffffff


	//   ....[42]....
        /*0168*/ 	.word	0xffffffff


	//   ....[43]....
        /*016c*/ 	.word	0xffffffff


	//   ....[44]....
        /*0170*/ 	.word	0xffffffff


	//   ....[45]....
        /*0174*/ 	.word	0xffffffff


	//   ....[46]....
        /*0178*/ 	.word	0xffffffff


	//   ....[47]....
        /*017c*/ 	.word	0xffffffff


	//   ....[48]....
        /*0180*/ 	.word	0xffffffff


	//   ....[49]....
        /*0184*/ 	.word	0xffffffff


	//   ....[50]....
        /*0188*/ 	.word	0xffffffff


	//   ....[51]....
        /*018c*/ 	.word	0xffffffff


	//   ....[52]....
        /*0190*/ 	.word	0xffffffff


	//   ....[53]....
        /*0194*/ 	.word	0xffffffff


	//   ....[54]....
        /*0198*/ 	.word	0xffffffff


	//   ....[55]....
        /*019c*/ 	.word	0xffffffff


	//   ....[56]....
        /*01a0*/ 	.word	0xffffffff


	//   ....[57]....
        /*01a4*/ 	.word	0xffffffff


	//   ....[58]....
        /*01a8*/ 	.word	0xffffffff


	//   ....[59]....
        /*01ac*/ 	.word	0xffffffff


	//   ....[60]....
        /*01b0*/ 	.word	0xffffffff


	//   ....[61]....
        /*01b4*/ 	.word	0xffffffff


	//   ....[62]....
        /*01b8*/ 	.word	0xffffffff


	//   ....[63]....
        /*01bc*/ 	.word	0xffffffff


	//   ....[64]....
        /*01c0*/ 	.word	0xffffffff


	//   ....[65]....
        /*01c4*/ 	.word	0xffffffff


	//   ....[66]....
        /*01c8*/ 	.word	0xffffffff


	//   ....[67]....
        /*01cc*/ 	.word	0xffffffff


	//   ....[68]....
        /*01d0*/ 	.word	0xffffffff


	//   ....[69]....
        /*01d4*/ 	.word	0xffffffff


	//   ....[70]....
        /*01d8*/ 	.word	0xffffffff


	//   ....[71]....
        /*01dc*/ 	.word	0xffffffff


	//   ....[72]....
        /*01e0*/ 	.word	0xffffffff


	//   ....[73]....
        /*01e4*/ 	.word	0xffffffff


	//   ....[74]....
        /*01e8*/ 	.word	0xffffffff


	//   ....[75]....
        /*01ec*/ 	.word	0xffffffff


	//   ....[76]....
        /*01f0*/ 	.word	0xffffffff


	//   ....[77]....
        /*01f4*/ 	.word	0xffffffff


	//   ....[78]....
        /*01f8*/ 	.word	0xffffffff


	//   ....[79]....
        /*01fc*/ 	.word	0xffffffff


	//   ....[80]....
        /*0200*/ 	.word	0xffffffff


	//   ....[81]....
        /*0204*/ 	.word	0xffffffff


	//   ....[82]....
        /*0208*/ 	.word	0xffffffff


	//   ....[83]....
        /*020c*/ 	.word	0xffffffff


	//   ....[84]....
        /*0210*/ 	.word	0xffffffff


	//   ....[85]....
        /*0214*/ 	.word	0xffffffff


	//   ....[86]....
        /*0218*/ 	.word	0xffffffff


	//   ....[87]....
        /*021c*/ 	.word	0xffffffff


	//   ....[88]....
        /*0220*/ 	.word	0xffffffff


	//   ....[89]....
        /*0224*/ 	.word	0xffffffff


	//   ....[90]....
        /*0228*/ 	.word	0xffffffff


	//   ....[91]....
        /*022c*/ 	.word	0xffffffff


	//   ....[92]....
        /*0230*/ 	.word	0xffffffff


	//   ....[93]....
        /*0234*/ 	.word	0xffffffff


	//   ....[94]....
        /*0238*/ 	.word	0xffffffff


	//   ....[95]....
        /*023c*/ 	.word	0xffffffff


	//   ....[96]....
        /*0240*/ 	.word	0xffffffff


	//   ....[97]....
        /*0244*/ 	.word	0xffffffff


	//   ....[98]....
        /*0248*/ 	.word	0xffffffff


	//   ....[99]....
        /*024c*/ 	.word	0xffffffff


	//   ....[100]....
        /*0250*/ 	.word	0xffffffff


	//   ....[101]....
        /*0254*/ 	.word	0xffffffff


	//   ....[102]....
        /*0258*/ 	.word	0xffffffff


	//   ....[103]....
        /*025c*/ 	.word	0xffffffff


	//   ....[104]....
        /*0260*/ 	.word	0xffffffff


	//   ....[105]....
        /*0264*/ 	.word	0xffffffff


	//   ....[106]....
        /*0268*/ 	.word	0xffffffff


	//   ....[107]....
        /*026c*/ 	.word	0xffffffff


	//   ....[108]....
        /*0270*/ 	.word	0xffffffff


	//   ....[109]....
        /*0274*/ 	.word	0xffffffff


	//   ....[110]....
        /*0278*/ 	.word	0xffffffff


	//   ....[111]....
        /*027c*/ 	.word	0xffffffff


	//   ....[112]....
        /*0280*/ 	.word	0xffffffff


	//   ....[113]....
        /*0284*/ 	.word	0xffffffff


	//   ....[114]....
        /*0288*/ 	.word	0xffffffff


	//   ....[115]....
        /*028c*/ 	.word	0xffffffff


	//   ....[116]....
        /*0290*/ 	.word	0xffffffff


	//   ....[117]....
        /*0294*/ 	.word	0xffffffff


	//   ....[118]....
        /*0298*/ 	.word	0xffffffff


	//   ....[119]....
        /*029c*/ 	.word	0xffffffff


	//   ....[120]....
        /*02a0*/ 	.word	0xffffffff


	//   ....[121]....
        /*02a4*/ 	.word	0xffffffff


	//   ....[122]....
        /*02a8*/ 	.word	0xffffffff


	//   ....[123]....
        /*02ac*/ 	.word	0xffffffff


	//   ....[124]....
        /*02b0*/ 	.word	0xffffffff


	//   ....[125]....
        /*02b4*/ 	.word	0xffffffff


	//   ....[126]....
        /*02b8*/ 	.word	0xffffffff


	//   ....[127]....
        /*02bc*/ 	.word	0xffffffff


	//   ....[128]....
        /*02c0*/ 	.word	0xffffffff


	//   ....[129]....
        /*02c4*/ 	.word	0xffffffff


	//   ....[130]....
        /*02c8*/ 	.word	0xffffffff


	//   ....[131]....
        /*02cc*/ 	.word	0xffffffff


	//   ....[132]....
        /*02d0*/ 	.word	0xffffffff


	//   ....[133]....
        /*02d4*/ 	.word	0xffffffff


	//   ....[134]....
        /*02d8*/ 	.word	0xffffffff


	//   ....[135]....
        /*02dc*/ 	.word	0xffffffff


	//   ....[136]....
        /*02e0*/ 	.word	0xffffffff


	//   ....[137]....
        /*02e4*/ 	.word	0xffffffff


	//   ....[138]....
        /*02e8*/ 	.word	0xffffffff


	//   ....[139]....
        /*02ec*/ 	.word	0xffffffff


	//   ....[140]....
        /*02f0*/ 	.word	0xffffffff


	//   ....[141]....
        /*02f4*/ 	.word	0xffffffff


	//   ....[142]....
        /*02f8*/ 	.word	0xffffffff


	//   ....[143]....
        /*02fc*/ 	.word	0xffffffff


	//   ....[144]....
        /*0300*/ 	.word	0xffffffff


	//   ....[145]....
        /*0304*/ 	.word	0xffffffff


	//   ....[146]....
        /*0308*/ 	.word	0xffffffff


	//   ....[147]....
        /*030c*/ 	.word	0xffffffff


	//   ....[148]....
        /*0310*/ 	.word	0xffffffff


	//   ....[149]....
        /*0314*/ 	.word	0xffffffff


	//   ....[150]....
        /*0318*/ 	.word	0xffffffff


	//   ....[151]....
        /*031c*/ 	.word	0xffffffff


	//   ....[152]....
        /*0320*/ 	.word	0xffffffff


	//   ....[153]....
        /*0324*/ 	.word	0xffffffff


	//   ....[154]....
        /*0328*/ 	.word	0xffffffff


	//   ....[155]....
        /*032c*/ 	.word	0xffffffff


	//----- nvinfo : EIATTR_COOP_GROUP_INSTR_OFFSETS
	.align		4
.L_2181:
        /*0330*/ 	.byte	0x04, 0x28
        /*0332*/ 	.short	(.L_2183 - .L_2182)


	//   ....[0]....
.L_2182:
        /*0334*/ 	.word	0x00001550


	//   ....[1]....
        /*0338*/ 	.word	0x00001b40


	//   ....[2]....
        /*033c*/ 	.word	0x000020b0


	//   ....[3]....
        /*0340*/ 	.word	0x00004e20


	//   ....[4]....
        /*0344*/ 	.word	0x000054c0


	//   ....[5]....
        /*0348*/ 	.word	0x00006150


	//   ....[6]....
        /*034c*/ 	.word	0x00006c60


	//   ....[7]....
        /*0350*/ 	.word	0x00008a40


	//   ....[8]....
        /*0354*/ 	.word	0x0000ac60


	//   ....[9]....
        /*0358*/ 	.word	0x0000b660


	//   ....[10]....
        /*035c*/ 	.word	0x0000b680


	//   ....[11]....
        /*0360*/ 	.word	0x0000b6a0


	//   ....[12]....
        /*0364*/ 	.word	0x0000b6b0


	//   ....[13]....
        /*0368*/ 	.word	0x0000b720


	//   ....[14]....
        /*036c*/ 	.word	0x0000b790


	//   ....[15]....
        /*0370*/ 	.word	0x0000b7f0


	//   ....[16]....
        /*0374*/ 	.word	0x0000b810


	//   ....[17]....
        /*0378*/ 	.word	0x0000b860


	//   ....[18]....
        /*037c*/ 	.word	0x0000b890


	//   ....[19]....
        /*0380*/ 	.word	0x0000b8f0


	//   ....[20]....
        /*0384*/ 	.word	0x0000b910


	//   ....[21]....
        /*0388*/ 	.word	0x0000b960


	//   ....[22]....
        /*038c*/ 	.word	0x0000b980


	//   ....[23]....
        /*0390*/ 	.word	0x0000b9f0


	//   ....[24]....
        /*0394*/ 	.word	0x0000ba10


	//   ....[25]....
        /*0398*/ 	.word	0x0000ba20


	//   ....[26]....
        /*039c*/ 	.word	0x0000ba80


	//   ....[27]....
        /*03a0*/ 	.word	0x0000baa0


	//   ....[28]....
        /*03a4*/ 	.word	0x0000bab0


	//   ....[29]....
        /*03a8*/ 	.word	0x0000bc10


	//   ....[30]....
        /*03ac*/ 	.word	0x0000bc70


	//   ....[31]....
        /*03b0*/ 	.word	0x0000bcd0


	//   ....[32]....
        /*03b4*/ 	.word	0x0000bd30


	//   ....[33]....
        /*03b8*/ 	.word	0x0000bd50


	//   ....[34]....
        /*03bc*/ 	.word	0x0000bd60


	//   ....[35]....
        /*03c0*/ 	.word	0x0000bd70


	//   ....[36]....
        /*03c4*/ 	.word	0x0000bd80


	//   ....[37]....
        /*03c8*/ 	.word	0x0000bd90


	//   ....[38]....
        /*03cc*/ 	.word	0x0000bda0


	//   ....[39]....
        /*03d0*/ 	.word	0x0000bdb0


	//   ....[40]....
        /*03d4*/ 	.word	0x0000bdc0


	//   ....[41]....
        /*03d8*/ 	.word	0x0000d0e0


	//   ....[42]....
        /*03dc*/ 	.word	0x0000d100


	//   ....[43]....
        /*03e0*/ 	.word	0x0000d110


	//   ....[44]....
        /*03e4*/ 	.word	0x0000d120


	//   ....[45]....
        /*03e8*/ 	.word	0x0000d230


	//   ....[46]....
        /*03ec*/ 	.word	0x0000d240


	//   ....[47]....
        /*03f0*/ 	.word	0x0000d250


	//   ....[48]....
        /*03f4*/ 	.word	0x0000d260


	//   ....[49]....
        /*03f8*/ 	.word	0x0000d370


	//   ....[50]....
        /*03fc*/ 	.word	0x0000d390


	//   ....[51]....
        /*0400*/ 	.word	0x0000d3a0


	//   ....[52]....
        /*0404*/ 	.word	0x0000d3b0


	//   ....[53]....
        /*0408*/ 	.word	0x0000d4c0


	//   ....[54]....
        /*040c*/ 	.word	0x0000d4d0


	//   ....[55]....
        /*0410*/ 	.word	0x0000d4e0


	//   ....[56]....
        /*0414*/ 	.word	0x0000d4f0


	//   ....[57]....
        /*0418*/ 	.word	0x0000d600


	//   ....[58]....
        /*041c*/ 	.word	0x0000d620


	//   ....[59]....
        /*0420*/ 	.word	0x0000d630


	//   ....[60]....
        /*0424*/ 	.word	0x0000d640


	//   ....[61]....
        /*0428*/ 	.word	0x0000d740


	//   ....[62]....
        /*042c*/ 	.word	0x0000d750


	//   ....[63]....
        /*0430*/ 	.word	0x0000d760


	//   ....[64]....
        /*0434*/ 	.word	0x0000d770


	//   ....[65]....
        /*0438*/ 	.word	0x0000d780


	//   ....[66]....
        /*043c*/ 	.word	0x0000d790


	//   ....[67]....
        /*0440*/ 	.word	0x0000d7a0


	//   ....[68]....
        /*0444*/ 	.word	0x0000d7d0


	//   ....[69]....
        /*0448*/ 	.word	0x0000d800


	//   ....[70]....
        /*044c*/ 	.word	0x0000d830


	//   ....[71]....
        /*0450*/ 	.word	0x0000d840


	//   ....[72]....
        /*0454*/ 	.word	0x0000d850


	//   ....[73]....
        /*0458*/ 	.word	0x00011980


	//   ....[74]....
        /*045c*/ 	.word	0x000119c0


	//   ....[75]....
        /*0460*/ 	.word	0x00011ab0


	//   ....[76]....
        /*0464*/ 	.word	0x00011ae0


	//   ....[77]....
        /*0468*/ 	.word	0x00011bc0


	//   ....[78]....
        /*046c*/ 	.word	0x00011bf0


	//   ....[79]....
        /*0470*/ 	.word	0x00011c70


	//   ....[80]....
        /*0474*/ 	.word	0x00011c90


	//   ....[81]....
        /*0478*/ 	.word	0x00011cc0


	//   ....[82]....
        /*047c*/ 	.word	0x00011ce0


	//   ....[83]....
        /*0480*/ 	.word	0x00012400


	//   ....[84]....
        /*0484*/ 	.word	0x00012f10


	//   ....[85]....
        /*0488*/ 	.word	0x00013b30


	//   ....[86]....
        /*048c*/ 	.word	0x00014270


	//   ....[87]....
        /*0490*/ 	.word	0x00014290


	//   ....[88]....
        /*0494*/ 	.word	0x000142b0


	//   ....[89]....
        /*0498*/ 	.word	0x000142d0


	//   ....[90]....
        /*049c*/ 	.word	0x000142f0


	//   ....[91]....
        /*04a0*/ 	.word	0x00014440


	//   ....[92]....
        /*04a4*/ 	.word	0x00014460


	//   ....[93]....
        /*04a8*/ 	.word	0x00014480


	//   ....[94]....
        /*04ac*/ 	.word	0x000144b0


	//   ....[95]....
        /*04b0*/ 	.word	0x000144d0


	//   ....[96]....
        /*04b4*/ 	.word	0x000147a0


	//   ....[97]....
        /*04b8*/ 	.word	0x00014820


	//   ....[98]....
        /*04bc*/ 	.word	0x00014890


	//   ....[99]....
        /*04c0*/ 	.word	0x00014900


	//   ....[100]....
        /*04c4*/ 	.word	0x00014a50


	//   ....[101]....
        /*04c8*/ 	.word	0x00014ac0


	//   ....[102]....
        /*04cc*/ 	.word	0x00014b30


	//   ....[103]....
        /*04d0*/ 	.word	0x00014ba0


	//   ....[104]....
        /*04d4*/ 	.word	0x00014ce0


	//   ....[105]....
        /*04d8*/ 	.word	0x00014d50


	//   ....[106]....
        /*04dc*/ 	.word	0x00014dc0


	//   ....[107]....
        /*04e0*/ 	.word	0x00014e30


	//   ....[108]....
        /*04e4*/ 	.word	0x00014f50


	//   ....[109]....
        /*04e8*/ 	.word	0x00014fc0


	//   ....[110]....
        /*04ec*/ 	.word	0x00015030


	//   ....[111]....
        /*04f0*/ 	.word	0x000150a0


	//   ....[112]....
        /*04f4*/ 	.word	0x00015200


	//   ....[113]....
        /*04f8*/ 	.word	0x00015270


	//   ....[114]....
        /*04fc*/ 	.word	0x000152e0


	//   ....[115]....
        /*0500*/ 	.word	0x00015350


	//   ....[116]....
        /*0504*/ 	.word	0x000153d0


	//   ....[117]....
        /*0508*/ 	.word	0x00015440


	//   ....[118]....
        /*050c*/ 	.word	0x000154b0


	//   ....[119]....
        /*0510*/ 	.word	0x00015520


	//   ....[120]....
        /*0514*/ 	.word	0x00015580


	//   ....[121]....
        /*0518*/ 	.word	0x000155e0


	//   ....[122]....
        /*051c*/ 	.word	0x00015640


	//   ....[123]....
        /*0520*/ 	.word	0x000156a0


	//   ....[124]....
        /*0524*/ 	.word	0x00015720


	//   ....[125]....
        /*0528*/ 	.word	0x000157a0


	//   ....[126]....
        /*052c*/ 	.word	0x00015810


	//   ....[127]....
        /*0530*/ 	.word	0x00015880


	//   ....[128]....
        /*0534*/ 	.word	0x00015900


	//   ....[129]....
        /*0538*/ 	.word	0x00015970


	//   ....[130]....
        /*053c*/ 	.word	0x000159e0


	//   ....[131]....
        /*0540*/ 	.word	0x00015a50


	//   ....[132]....
        /*0544*/ 	.word	0x00015ad0


	//   ....[133]....
        /*0548*/ 	.word	0x00015b50


	//   ....[134]....
        /*054c*/ 	.word	0x00015bc0


	//   ....[135]....
        /*0550*/ 	.word	0x00015c30


	//   ....[136]....
        /*0554*/ 	.word	0x00015cb0


	//   ....[137]....
        /*0558*/ 	.word	0x00015d20


	//   ....[138]....
        /*055c*/ 	.word	0x00015d90


	//   ....[139]....
        /*0560*/ 	.word	0x00015e00


	//   ....[140]....
        /*0564*/ 	.word	0x00015e80


	//   ....[141]....
        /*0568*/ 	.word	0x00015f00


	//   ....[142]....
        /*056c*/ 	.word	0x00015f70


	//   ....[143]....
        /*0570*/ 	.word	0x00015fe0


	//   ....[144]....
        /*0574*/ 	.word	0x00016050


	//   ....[145]....
        /*0578*/ 	.word	0x000160b0


	//   ....[146]....
        /*057c*/ 	.word	0x00016110


	//   ....[147]....
        /*0580*/ 	.word	0x00016170


	//   ....[148]....
        /*0584*/ 	.word	0x00016200


	//   ....[149]....
        /*0588*/ 	.word	0x00016270


	//   ....[150]....
        /*058c*/ 	.word	0x000162e0


	//   ....[151]....
        /*0590*/ 	.word	0x00016350


	//   ....[152]....
        /*0594*/ 	.word	0x00016420


	//   ....[153]....
        /*0598*/ 	.word	0x00016480


	//   ....[154]....
        /*059c*/ 	.word	0x000164e0


	//   ....[155]....
        /*05a0*/ 	.word	0x00016540


	//----- nvinfo : EIATTR_EXIT_INSTR_OFFSETS
	.align		4
.L_2183:
        /*05a4*/ 	.byte	0x04, 0x1c
        /*05a6*/ 	.short	(.L_2185 - .L_2184)


	//   ....[0]....
.L_2184:
        /*05a8*/ 	.word	0x000145c0


	//   ....[1]....
        /*05ac*/ 	.word	0x00014740


	//----- nvinfo : EIATTR_MAX_THREADS
	.align		4
.L_2185:
        /*05b0*/ 	.byte	0x04, 0x05
        /*05b2*/ 	.short	(.L_2187 - .L_2186)
.L_2186:
        /*05b4*/ 	.word	0x00000040
        /*05b8*/ 	.word	0x00000001
        /*05bc*/ 	.word	0x00000001


	//----- nvinfo : EIATTR_CRS_STACK_SIZE
	.align		4
.L_2187:
        /*05c0*/ 	.byte	0x04, 0x1e
        /*05c2*/ 	.short	(.L_2189 - .L_2188)
.L_2188:
        /*05c4*/ 	.word	0x00000000
.L_2189:


//--------------------- .nv.info._Z25selective_scan_bwd_kernelI32Selective_Scan_bwd_kernel_traitsILi64ELi16ELb1ELb0ELb0ELb0ELb0EN3c108BFloat16ENS1_7complexIfEEEEv12SSMParamsBwd --------------------------
	.section	.nv.info._Z25selective_scan_bwd_kernelI32Selective_Scan_bwd_kernel_traitsILi64ELi16ELb1ELb0ELb0ELb0ELb0EN3c108BFloat16ENS1_7complexIfEEEEv12SSMParamsBwd,"",@"SHT_CUDA_INFO"
	.sectionflags	@""
	.align	4


	//----- nvinfo : EIATTR_CUDA_API_VERSION
	.align		4
        /*0000*/ 	.byte	0x04, 0x37
        /*0002*/ 	.short	(.L_2191 - .L_2190)
.L_2190:
        /*0004*/ 	.word	0x00000082


	//----- nvinfo : EIATTR_SW2861232_WAR
	.align		4
.L_2191:
        /*0008*/ 	.byte	0x01, 0x35
	.zero		2


	//----- nvinfo : EIATTR_PARAM_CBANK
	.align		4
        /*000c*/ 	.byte	0x04, 0x0a
        /*000e*/ 	.short	(.L_2193 - .L_2192)
	.align		4
.L_2192:
        /*0010*/ 	.word	index@(.nv.constant0._Z25selective_scan_bwd_kernelI32Selective_Scan_bwd_kernel_traitsILi64ELi16ELb1ELb0ELb0ELb0ELb0EN3c108BFloat16ENS1_7complexIfEEEEv12SSMParamsBwd)
        /*0014*/ 	.short	0x0160
        /*0016*/ 	.short	0x01f0


	//----- nvinfo : EIATTR_CBANK_PARAM_SIZE
	.align		4
.L_2193:
        /*0018*/ 	.byte	0x03, 0x19
        /*001a*/ 	.short	0x01f0


	//----- nvinfo : EIATTR_KPARAM_INFO
	.align		4
        /*001c*/ 	.byte	0x04, 0x17
        /*001e*/ 	.short	(.L_2195 - .L_2194)
.L_2194:
        /*0020*/ 	.word	0x00000000
        /*0024*/ 	.short	0x0000
        /*0026*/ 	.short	0x0000
        /*0028*/ 	.byte	0x00, 0xf0, 0xc1, 0x07


	//----- nvinfo : EIATTR_MAXREG_COUNT
	.align		4
.L_2195:
        /*002c*/ 	.byte	0x03, 0x1b
        /*002e*/ 	.short	0x00ff


	//----- nvinfo : EIATTR_NUM_BARRIERS
	.align		4
        /*0030*/ 	.byte	0x02, 0x4c
        /*0032*/ 	.byte	0x01
	.zero		1


	//----- nvinfo : EIATTR_MERCURY_ISA_VERSION
	.align		4
        /*0034*/ 	.byte	0x03, 0x5f
        /*0036*/ 	.short	0x0000


	//----- nvinfo : EIATTR_COOP_GROUP_MASK_REGIDS
	.align		4
        /*0038*/ 	.byte	0x04, 0x29
        /*003a*/ 	.short	(.L_2197 - .L_2196)


	//   ....[0]....
.L_2196:
        /*003c*/ 	.word	0xffffffff


	//   ....[1]....
        /*0040*/ 	.word	0xffffffff


	//   ....[2]....
        /*0044*/ 	.word	0xffffffff


	//   ....[3]....
        /*0048*/ 	.word	0xffffffff


	//   ....[4]....
        /*004c*/ 	.word	0xffffffff


	//   ....[5]....
        /*0050*/ 	.word	0xffffffff


	//   ....[6]....
        /*0054*/ 	.word	0xffffffff


	//   ....[7]....
        /*0058*/ 	.word	0xffffffff


	//   ....[8]....
        /*005c*/ 	.word	0xffffffff


	//   ....[9]....
        /*0060*/ 	.word	0xffffffff


	//   ....[10]....
        /*0064*/ 	.word	0xffffffff


	//   ....[11]....
        /*0068*/ 	.word	0xffffffff


	//   ....[12]....
        /*006c*/ 	.word	0xffffffff


	//   ....[13]....
        /*0070*/ 	.word	0xffffffff


	//   ....[14]....
        /*0074*/ 	.word	0xffffffff


	//   ....[15]....
        /*0078*/ 	.word	0xffffffff


	//   ....[16]....
        /*007c*/ 	.word	0xffffffff


	//   ....[17]....
        /*0080*/ 	.word	0xffffffff


	//   ....[18]....
        /*0084*/ 	.word	0xffffffff


	//   ....[19]....
        /*0088*/ 	.word	0xffffffff


	//   ....[20]....
        /*008c*/ 	.word	0xffffffff


	//   ....[21]....
        /*0090*/ 	.word	0xffffffff


	//   ....[22]....
        /*0094*/ 	.word	0xffffffff


	//   ....[23]....
        /*0098*/ 	.word	0xffffffff


	//   ....[24]....
        /*009c*/ 	.word	0xffffffff


	//   ....[25]....
        /*00a0*/ 	.word	0xffffffff


	//   ....[26]....
        /*00a4*/ 	.word	0xffffffff


	//   ....[27]....
        /*00a8*/ 	.word	0xffffffff


	//   ....[28]....
        /*00ac*/ 	.word	0xffffffff


	//   ....[29]....
        /*00b0*/ 	.word	0xffffffff


	//   ....[30]....
        /*00b4*/ 	.word	0xffffffff


	//   ....[31]....
        /*00b8*/ 	.word	0xffffffff


	//   ....[32]....
        /*00bc*/ 	.word	0xffffffff


	//   ....[33]....
        /*00c0*/ 	.word	0xffffffff


	//   ....[34]....
        /*00c4*/ 	.word	0xffffffff


	//   ....[35]....
        /*00c8*/ 	.word	0xffffffff


	//   ....[36]....
        /*00cc*/ 	.word	0xffffffff


	//   ....[37]....
        /*00d0*/ 	.word	0xffffffff


	//   ....[38]....
        /*00d4*/ 	.word	0xffffffff


	//   ....[39]....
        /*00d8*/ 	.word	0xffffffff


	//   ....[40]....
        /*00dc*/ 	.word	0xffffffff


	//   ....[41]....
        /*00e0*/ 	.word	0xffffffff


	//   ....[42]....
        /*00e4*/ 	.word	0xffffffff


	//   ....[43]....
        /*00e8*/ 	.word	0xffffffff


	//   ....[44]....
        /*00ec*/ 	.word	0xffffffff


	//   ....[45]....
        /*00f0*/ 	.word	0xffffffff


	//   ....[46]....
        /*00f4*/ 	.word	0xffffffff


	//   ....[47]....
        /*00f8*/ 	.word	0xffffffff


	//   ....[48]....
        /*00fc*/ 	.word	0xffffffff


	//   ....[49]....
        /*0100*/ 	.word	0xffffffff


	//   ....[50]....
        /*0104*/ 	.word	0xffffffff


	//   ....[51]....
        /*0108*/ 	.word	0xffffffff


	//   ....[52]....
        /*010c*/ 	.word	0xffffffff


	//   ....[53]....
        /*0110*/ 	.word	0xffffffff


	//   ....[54]....
        /*0114*/ 	.word	0xffffffff


	//   ....[55]....
        /*0118*/ 	.word	0xffffffff


	//   ....[56]....
        /*011c*/ 	.word	0xffffffff


	//   ....[57]....
        /*0120*/ 	.word	0xffffffff


	//   ....[58]....
        /*0124*/ 	.word	0xffffffff


	//   ....[59]....
        /*0128*/ 	.word	0xffffffff


	//   ....[60]....
        /*012c*/ 	.word	0xffffffff


	//   ....[61]....
        /*0130*/ 	.word	0xffffffff


	//   ....[62]....
        /*0134*/ 	.word	0xffffffff


	//   ....[63]....
        /*0138*/ 	.word	0xffffffff


	//   ....[64]....
        /*013c*/ 	.word	0xffffffff


	//   ....[65]....
        /*0140*/ 	.word	0xffffffff


	//   ....[66]....
        /*0144*/ 	.word	0xffffffff


	//   ....[67]....
        /*0148*/ 	.word	0xffffffff


	//   ....[68]....
        /*014c*/ 	.word	0xffffffff


	//   ....[69]....
        /*0150*/ 	.word	0xffffffff


	//   ....[70]....
        /*0154*/ 	.word	0xffffffff


	//   ....[71]....
        /*0158*/ 	.word	0xffffffff


	//   ....[72]....
        /*015c*/ 	.word	0xffffffff


	//   ....[73]....
        /*0160*/ 	.word	0xffffffff


	//   ....[74]....
        /*0164*/ 	.word	0xffffffff


	//   ....[75]....
        /*0168*/ 	.word	0xffffffff


	//   ....[76]....
        /*016c*/ 	.word	0xffffffff


	//   ....[77]....
        /*0170*/ 	.word	0xffffffff


	//   ....[78]....
        /*0174*/ 	.word	0xffffffff


	//   ....[79]....
        /*0178*/ 	.word	0xffffffff


	//   ....[80]....
        /*017c*/ 	.word	0xffffffff


	//   ....[81]....
        /*0180*/ 	.word	0xffffffff


	//   ....[82]....
        /*0184*/ 	.word	0xffffffff


	//   ....[83]....
        /*0188*/ 	.word	0xffffffff


	//   ....[84]....
        /*018c*/ 	.word	0xffffffff


	//   ....[85]....
        /*0190*/ 	.word	0xffffffff


	//   ....[86]....
        /*0194*/ 	.word	0xffffffff


	//   ....[87]....
        /*0198*/ 	.word	0xffffffff


	//   ....[88]....
        /*019c*/ 	.word	0xffffffff


	//   ....[89]....
        /*01a0*/ 	.word	0xffffffff


	//   ....[90]....
        /*01a4*/ 	.word	0xffffffff


	//   ....[91]....
        /*01a8*/ 	.word	0xffffffff


	//   ....[92]....
        /*01ac*/ 	.word	0xffffffff


	//   ....[93]....
        /*01b0*/ 	.word	0xffffffff


	//   ....[94]....
        /*01b4*/ 	.word	0xffffffff


	//   ....[95]....
        /*01b8*/ 	.word	0xffffffff


	//   ....[96]....
        /*01bc*/ 	.word	0xffffffff


	//   ....[97]....
        /*01c0*/ 	.word	0xffffffff


	//   ....[98]....
        /*01c4*/ 	.word	0xffffffff


	//   ....[99]....
        /*01c8*/ 	.word	0xffffffff


	//   ....[100]....
        /*01cc*/ 	.word	0xffffffff


	//   ....[101]....
        /*01d0*/ 	.word	0xffffffff


	//   ....[102]....
        /*01d4*/ 	.word	0xffffffff


	//   ....[103]....
        /*01d8*/ 	.word	0xffffffff


	//   ....[104]....
        /*01dc*/ 	.word	0xffffffff


	//   ....[105]....
        /*01e0*/ 	.word	0xffffffff


	//   ....[106]....
        /*01e4*/ 	.word	0xffffffff


	//   ....[107]....
        /*01e8*/ 	.word	0xffffffff


	//   ....[108]....
        /*01ec*/ 	.word	0xffffffff


	//   ....[109]....
        /*01f0*/ 	.word	0xffffffff


	//   ....[110]....
        /*01f4*/ 	.word	0xffffffff


	//   ....[111]....
        /*01f8*/ 	.word	0xffffffff


	//   ....[112]....
        /*01fc*/ 	.word	0xffffffff


	//   ....[113]....
        /*0200*/ 	.word	0xffffffff


	//   ....[114]....
        /*0204*/ 	.word	0xffffffff


	//   ....[115]....
        /*0208*/ 	.word	0xffffffff


	//   ....[116]....
        /*020c*/ 	.word	0xffffffff


	//   ....[117]....
        /*0210*/ 	.word	0xffffffff


	//   ....[118]....
        /*0214*/ 	.word	0xffffffff


	//   ....[119]....
        /*0218*/ 	.word	0xffffffff


	//   ....[120]....
        /*021c*/ 	.word	0xffffffff


	//   ....[121]....
        /*0220*/ 	.word	0xffffffff


	//   ....[122]....
        /*0224*/ 	.word	0xffffffff


	//   ....[123]....
        /*0228*/ 	.word	0xffffffff


	//   ....[124]....
        /*022c*/ 	.word	0xffffffff


	//   ....[125]....
        /*0230*/ 	.word	0xffffffff


	//   ....[126]....
        /*0234*/ 	.word	0xffffffff


	//   ....[127]....
        /*0238*/ 	.word	0xffffffff


	//   ....[128]....
        /*023c*/ 	.word	0xffffffff


	//   ....[129]....
        /*0240*/ 	.word	0xffffffff


	//   ....[130]....
        /*0244*/ 	.word	0xffffffff


	//   ....[131]....
        /*0248*/ 	.word	0xffffffff


	//   ....[132]....
        /*024c*/ 	.word	0xffffffff


	//   ....[133]....
        /*0250*/ 	.word	0xffffffff


	//   ....[134]....
        /*0254*/ 	.word	0xffffffff


	//   ....[135]....
        /*0258*/ 	.word	0xffffffff


	//   ....[136]....
        /*025c*/ 	.word	0xffffffff


	//   ....[137]....
        /*0260*/ 	.word	0xffffffff


	//   ....[138]....
        /*0264*/ 	.word	0xffffffff


	//   ....[139]....
        /*0268*/ 	.word	0xffffffff


	//   ....[140]....
        /*026c*/ 	.word	0xffffffff


	//   ....[141]....
        /*0270*/ 	.word	0xffffffff


	//   ....[142]....
        /*0274*/ 	.word	0xffffffff


	//   ....[143]....
        /*0278*/ 	.word	0xffffffff


	//   ....[144]....
        /*027c*/ 	.word	0xffffffff


	//   ....[145]....
        /*0280*/ 	.word	0xffffffff


	//   ....[146]....
        /*0284*/ 	.word	0xffffffff


	//   ....[147]....
        /*0288*/ 	.word	0xffffffff


	//   ....[148]....
        /*028c*/ 	.word	0xffffffff


	//   ....[149]....
        /*0290*/ 	.word	0xffffffff


	//   ....[150]....
        /*0294*/ 	.word	0xffffffff


	//   ....[151]....
        /*0298*/ 	.word	0xffffffff


	//   ....[152]....
        /*029c*/ 	.word	0xffffffff


	//   ....[153]....
        /*02a0*/ 	.word	0xffffffff


	//   ....[154]....
        /*02a4*/ 	.word	0xffffffff


	//   ....[155]....
        /*02a8*/ 	.word	0xffffffff


	//   ....[156]....
        /*02ac*/ 	.word	0xffffffff


	//   ....[157]....
        /*02b0*/ 	.word	0xffffffff


	//   ....[158]....
        /*02b4*/ 	.word	0xffffffff


	//----- nvinfo : EIATTR_COOP_GROUP_INSTR_OFFSETS
	.align		4
.L_2197:
        /*02b8*/ 	.byte	0x04, 0x28
        /*02ba*/ 	.short	(.L_2199 - .L_2198)


	//   ....[0]....
.L_2198:
        /*02bc*/ 	.word	0x00000620


	//   ....[1]....
        /*02c0*/ 	.word	0x000006c0


	//   ....[2]....
        /*02c4*/ 	.word	0x00000980


	//   ....[3]....
        /*02c8*/ 	.word	0x00002bc0


	//   ....[4]....
        /*02cc*/ 	.word	0x00002be0


	//   ....[5]....
        /*02d0*/ 	.word	0x00002c10


	//   ....[6]....
        /*02d4*/ 	.word	0x00002c20


	//   ....[7]....
        /*02d8*/ 	.word	0x00002cd0


	//   ....[8]....
        /*02dc*/ 	.word	0x00002cf0


	//   ....[9]....
        /*02e0*/ 	.word	0x00002d00


	//   ....[10]....
        /*02e4*/ 	.word	0x00002d10


	//   ....[11]....
        /*02e8*/ 	.word	0x00002dd0


	//   ....[12]....
        /*02ec*/ 	.word	0x00002df0


	//   ....[13]....
        /*02f0*/ 	.word	0x00002e00


	//   ....[14]....
        /*02f4*/ 	.word	0x00002e10


	//   ....[15]....
        /*02f8*/ 	.word	0x00002ed0


	//   ....[16]....
        /*02fc*/ 	.word	0x00002ef0


	//   ....[17]....
        /*0300*/ 	.word	0x00002f00


	//   ....[18]....
        /*0304*/ 	.word	0x00002f10


	//   ....[19]....
        /*0308*/ 	.word	0x00002fd0


	//   ....[20]....
        /*030c*/ 	.word	0x00002fe0


	//   ....[21]....
        /*0310*/ 	.word	0x00002ff0


	//   ....[22]....
        /*0314*/ 	.word	0x00003000


	//   ....[23]....
        /*0318*/ 	.word	0x00003140


	//   ....[24]....
        /*031c*/ 	.word	0x000031b0


	//   ....[25]....
        /*0320*/ 	.word	0x00003220


	//   ....[26]....
        /*0324*/ 	.word	0x00003290


	//   ....[27]....
        /*0328*/ 	.word	0x000032b0


	//   ....[28]....
        /*032c*/ 	.word	0x000032c0


	//   ....[29]....
        /*0330*/ 	.word	0x000032d0


	//   ....[30]....
        /*0334*/ 	.word	0x000032e0


	//   ....[31]....
        /*0338*/ 	.word	0x000032f0


	//   ....[32]....
        /*033c*/ 	.word	0x00003300


	//   ....[33]....
        /*0340*/ 	.word	0x00003310


	//   ....[34]....
        /*0344*/ 	.word	0x00003320


	//   ....[35]....
        /*0348*/ 	.word	0x000045f0


	//   ....[36]....
        /*034c*/ 	.word	0x00004610


	//   ....[37]....
        /*0350*/ 	.word	0x00004620


	//   ....[38]....
        /*0354*/ 	.word	0x00004630


	//   ....[39]....
        /*0358*/ 	.word	0x00004750


	//   ....[40]....
        /*035c*/ 	.word	0x00004760


	//   ....[41]....
        /*0360*/ 	.word	0x00004770


	//   ....[42]....
        /*0364*/ 	.word	0x00004780


	//   ....[43]....
        /*0368*/ 	.word	0x000048a0


	//   ....[44]....
        /*036c*/ 	.word	0x000048c0


	//   ....[45]....
        /*0370*/ 	.word	0x000048d0


	//   ....[46]....
        /*0374*/ 	.word	0x000048e0


	//   ....[47]....
        /*0378*/ 	.word	0x00004a00


	//   ....[48]....
        /*037c*/ 	.word	0x00004a10


	//   ....[49]....
        /*0380*/ 	.word	0x00004a20


	//   ....[50]....
        /*0384*/ 	.word	0x00004a30


	//   ....[51]....
        /*0388*/ 	.word	0x00004b50


	//   ....[52]....
        /*038c*/ 	.word	0x00004b70


	//   ....[53]....
        /*0390*/ 	.word	0x00004b80


	//   ....[54]....
        /*0394*/ 	.word	0x00004b90


	//   ....[55]....
        /*0398*/ 	.word	0x00004c90


	//   ....[56]....
        /*039c*/ 	.word	0x00004ca0


	//   ....[57]....
        /*03a0*/ 	.word	0x00004cb0


	//   ....[58]....
        /*03a4*/ 	.word	0x00004cc0


	//   ....[59]....
        /*03a8*/ 	.word	0x00004cd0


	//   ....[60]....
        /*03ac*/ 	.word	0x00004ce0


	//   ....[61]....
        /*03b0*/ 	.word	0x00004cf0


	//   ....[62]....
        /*03b4*/ 	.word	0x00004d20


	//   ....[63]....
        /*03b8*/ 	.word	0x00004d50


	//   ....[64]....
        /*03bc*/ 	.word	0x00004d80


	//   ....[65]....
        /*03c0*/ 	.word	0x00004da0


	//   ....[66]....
        /*03c4*/ 	.word	0x00004db0


	//   ....[67]....
        /*03c8*/ 	.word	0x00006380


	//   ....[68]....
        /*03cc*/ 	.word	0x000063c0


	//   ....[69]....
        /*03d0*/ 	.word	0x00006410


	//   ....[70]....
        /*03d4*/ 	.word	0x00006440


	//   ....[71]....
        /*03d8*/ 	.word	0x00006550


	//   ....[72]....
        /*03dc*/ 	.word	0x00006590


	//   ....[73]....
        /*03e0*/ 	.word	0x000065c0


	//   ....[74]....
        /*03e4*/ 	.word	0x000065f0


	//   ....[75]....
        /*03e8*/ 	.word	0x00006690


	//   ....[76]....
        /*03ec*/ 	.word	0x000066c0


	//   ....[77]....
        /*03f0*/ 	.word	0x000066f0


	//   ....[78]....
        /*03f4*/ 	.word	0x00006720


	//   ....[79]....
        /*03f8*/ 	.word	0x000067e0


	//   ....[80]....
        /*03fc*/ 	.word	0x00006810


	//   ....[81]....
        /*0400*/ 	.word	0x00006850


	//   ....[82]....
        /*0404*/ 	.word	0x00006880


	//   ....[83]....
        /*0408*/ 	.word	0x000069a0


	//   ....[84]....
        /*040c*/ 	.word	0x000069e0


	//   ....[85]....
        /*0410*/ 	.word	0x00006a10


	//   ....[86]....
        /*0414*/ 	.word	0x00006a40


	//   ....[87]....
        /*0418*/ 	.word	0x00007110


	//   ....[88]....
        /*041c*/ 	.word	0x00007420


	//   ....[89]....
        /*0420*/ 	.word	0x00007550


	//   ....[90]....
        /*0424*/ 	.word	0x000075b0


	//   ....[91]....
        /*0428*/ 	.word	0x00007610


	//   ....[92]....
        /*042c*/ 	.word	0x00007630


	//   ....[93]....
        /*0430*/ 	.word	0x00007650


	//   ....[94]....
        /*0434*/ 	.word	0x00007710


	//   ....[95]....
        /*0438*/ 	.word	0x00007760


	//   ....[96]....
        /*043c*/ 	.word	0x000077c0


	//   ....[97]....
        /*0440*/ 	.word	0x000077e0


	//   ....[98]....
        /*0444*/ 	.word	0x00007800


	//   ....[99]....
        /*0448*/ 	.word	0x00007e70


	//   ....[100]....
        /*044c*/ 	.word	0x00007ef0


	//   ....[101]....
        /*0450*/ 	.word	0x00007f60


	//   ....[102]....
        /*0454*/ 	.word	0x00007fd0


	//   ....[103]....
        /*0458*/ 	.word	0x00008120


	//   ....[104]....
        /*045c*/ 	.word	0x00008190


	//   ....[105]....
        /*0460*/ 	.word	0x00008200


	//   ....[106]....
        /*0464*/ 	.word	0x00008270


	//   ....[107]....
        /*0468*/ 	.word	0x00008390


	//   ....[108]....
        /*046c*/ 	.word	0x00008400


	//   ....[109]....
        /*0470*/ 	.word	0x00008470


	//   ....[110]....
        /*0474*/ 	.word	0x000084e0


	//   ....[111]....
        /*0478*/ 	.word	0x00008600


	//   ....[112]....
        /*047c*/ 	.word	0x00008670


	//   ....[113]....
        /*0480*/ 	.word	0x000086e0


	//   ....[114]....
        /*0484*/ 	.word	0x00008750


	//   ....[115]....
        /*0488*/ 	.word	0x00008890


	//   ....[116]....
        /*048c*/ 	.word	0x00008900


	//   ....[117]....
        /*0490*/ 	.word	0x00008970


	//   ....[118]....
        /*0494*/ 	.word	0x000089e0


	//   ....[119]....
        /*0498*/ 	.word	0x00008a50


	//   ....[120]....
        /*049c*/ 	.word	0x00008ac0


	//   ....[121]....
        /*04a0*/ 	.word	0x00008b30


	//   ....[122]....
        /*04a4*/ 	.word	0x00008ba0


	//   ....[123]....
        /*04a8*/ 	.word	0x00008c10


	//   ....[124]....
        /*04ac*/ 	.word	0x00008c80


	//   ....[125]....
        /*04b0*/ 	.word	0x00008cf0


	//   ....[126]....
        /*04b4*/ 	.word	0x00008d60


	//   ....[127]....
        /*04b8*/ 	.word	0x00008de0


	//   ....[128]....
        /*04bc*/ 	.word	0x00008e60


	//   ....[129]....
        /*04c0*/ 	.word	0x00008ed0


	//   ....[130]....
        /*04c4*/ 	.word	0x00008f40


	//   ....[131]....
        /*04c8*/ 	.word	0x00008fc0


	//   ....[132]....
        /*04cc*/ 	.word	0x00009030


	//   ....[133]....
        /*04d0*/ 	.word	0x000090a0


	//   ....[134]....
        /*04d4*/ 	.word	0x00009110


	//   ....[135]....
        /*04d8*/ 	.word	0x00009190


	//   ....[136]....
        /*04dc*/ 	.word	0x00009210


	//   ....[137]....
        /*04e0*/ 	.word	0x00009280


	//   ....[138]....
        /*04e4*/ 	.word	0x000092f0


	//   ....[139]....
        /*04e8*/ 	.word	0x00009370


	//   ....[140]....
        /*04ec*/ 	.word	0x000093e0


	//   ....[141]....
        /*04f0*/ 	.word	0x00009450


	//   ....[142]....
        /*04f4*/ 	.word	0x000094c0


	//   ....[143]....
        /*04f8*/ 	.word	0x00009540


	//   ....[144]....
        /*04fc*/ 	.word	0x000095c0


	//   ....[145]....
        /*0500*/ 	.word	0x00009630


	//   ....[146]....
        /*0504*/ 	.word	0x000096a0


	//   ....[147]....
        /*0508*/ 	.word	0x00009720


	//   ....[148]....
        /*050c*/ 	.word	0x00009790


	//   ....[149]....
        /*0510*/ 	.word	0x00009800


	//   ....[150]....
        /*0514*/ 	.word	0x00009870


	//   ....[151]....
        /*0518*/ 	.word	0x000098e0


	//   ....[152]....
        /*051c*/ 	.word	0x00009950


	//   ....[153]....
        /*0520*/ 	.word	0x000099c0


	//   ....[154]....
        /*0524*/ 	.word	0x00009a30


	//   ....[155]....
        /*0528*/ 	.word	0x00009b10


	//   ....[156]....
        /*052c*/ 	.word	0x00009b80


	//   ....[157]....
        /*0530*/ 	.word	0x00009bf0


	//   ....[158]....
        /*0534*/ 	.word	0x00009c60


	//----- nvinfo : EIATTR_EXIT_INSTR_OFFSETS
	.align		4
.L_2199:
        /*0538*/ 	.byte	0x04, 0x1c
        /*053a*/ 	.short	(.L_2201 - .L_2200)


	//   ....[0]....
.L_2200:
        /*053c*/ 	.word	0x000078d0


	//   ....[1]....
        /*0540*/ 	.word	0x00007e10


	//----- nvinfo : EIATTR_MAX_THREADS
	.align		4
.L_2201:
        /*0544*/ 	.byte	0x04, 0x05
        /*0546*/ 	.short	(.L_2203 - .L_2202)
.L_2202:
        /*0548*/ 	.word	0x00000040
        /*054c*/ 	.word	0x00000001
        /*0550*/ 	.word	0x00000001


	//----- nvinfo : EIATTR_CRS_STACK_SIZE
	.align		4
.L_2203:
        /*0554*/ 	.byte	0x04, 0x1e
        /*0556*/ 	.short	(.L_2205 - .L_2204)
.L_2204:
        /*0558*/ 	.word	0x00000000
.L_2205:


//--------------------- .nv.info._Z25selective_scan_bwd_kernelI32Selective_Scan_bwd_kernel_traitsILi64ELi16ELb1ELb0ELb0ELb0ELb1EN3c108BFloat16ENS1_7complexIfEEEEv12SSMParamsBwd --------------------------
	.section	.nv.info._Z25selective_scan_bwd_kernelI32Selective_Scan_bwd_kernel_traitsILi64ELi16ELb1ELb0ELb0ELb0ELb1EN3c108BFloat16ENS1_7complexIfEEEEv12SSMParamsBwd,"",@"SHT_CUDA_INFO"
	.sectionflags	@""
	.align	4


	//----- nvinfo : EIATTR_CUDA_API_VERSION
	.align		4
        /*0000*/ 	.byte	0x04, 0x37
        /*0002*/ 	.short	(.L_2207 - .L_2206)
.L_2206:
        /*0004*/ 	.word	0x00000082


	//----- nvinfo : EIATTR_SW2861232_WAR
	.align		4
.L_2207:
        /*0008*/ 	.byte	0x01, 0x35
	.zero		2


	//----- nvinfo : EIATTR_PARAM_CBANK
	.align		4
        /*000c*/ 	.byte	0x04, 0x0a
        /*000e*/ 	.short	(.L_2209 - .L_2208)
	.align		4
.L_2208:
        /*0010*/ 	.word	index@(.nv.constant0._Z25selective_scan_bwd_kernelI32Selective_Scan_bwd_kernel_traitsILi64ELi16ELb1ELb0ELb0ELb0ELb1EN3c108BFloat16ENS1_7complexIfEEEEv12SSMParamsBwd)
        /*0014*/ 	.short	0x0160
        /*0016*/ 	.short	0x01f0


	//----- nvinfo : EIATTR_CBANK_PARAM_SIZE
	.align		4
.L_2209:
        /*0018*/ 	.byte	0x03, 0x19
        /*001a*/ 	.short	0x01f0


	//----- nvinfo : EIATTR_KPARAM_INFO
	.align		4
        /*001c*/ 	.byte	0x04, 0x17
        /*001e*/ 	.short	(.L_2211 - .L_2210)
.L_2210:
        /*0020*/ 	.word	0x00000000
        /*0024*/ 	.short	0x0000
        /*0026*/ 	.short	0x0000
        /*0028*/ 	.byte	0x00, 0xf0, 0xc1, 0x07


	//----- nvinfo : EIATTR_MAXREG_COUNT
	.align		4
.L_2211:
        /*002c*/ 	.byte	0x03, 0x1b
        /*002e*/ 	.short	0x00ff


	//----- nvinfo : EIATTR_NUM_BARRIERS
	.align		4
        /*0030*/ 	.byte	0x02, 0x4c
        /*0032*/ 	.byte	0x01
	.zero		1


	//----- nvinfo : EIATTR_MERCURY_ISA_VERSION
	.align		4
        /*0034*/ 	.byte	0x03, 0x5f
        /*0036*/ 	.short	0x0000


	//----- nvinfo : EIATTR_COOP_GROUP_MASK_REGIDS
	.align		4
        /*0038*/ 	.byte	0x04, 0x29
        /*003a*/ 	.short	(.L_2213 - .L_2212)


	//   ....[0]....
.L_2212:
        /*003c*/ 	.word	0xffffffff


	//   ....[1]....
        /*0040*/ 	.word	0xffffffff


	//   ....[2]....
        /*0044*/ 	.word	0xffffffff


	//   ....[3]....
        /*0048*/ 	.word	0xffffffff


	//   ....[4]....
        /*004c*/ 	.word	0xffffffff


	//   ....[5]....
        /*0050*/ 	.word	0xffffffff


	//   ....[6]....
        /*0054*/ 	.word	0xffffffff


	//   ....[7]....
        /*0058*/ 	.word	0xffffffff


	//   ....[8]....
        /*005c*/ 	.word	0xffffffff


	//   ....[9]....
        /*0060*/ 	.word	0xffffffff


	//   ....[10]....
        /*0064*/ 	.word	0xffffffff


	//   ....[11]....
        /*0068*/ 	.word	0xffffffff


	//   ....[12]....
        /*006c*/ 	.word	0xffffffff


	//   ....[13]....
        /*0070*/ 	.word	0xffffffff


	//   ....[14]....
        /*0074*/ 	.word	0xffffffff


	//   ....[15]....
        /*0078*/ 	.word	0xffffffff


	//   ....[16]....
        /*007c*/ 	.word	0xffffffff


	//   ....[17]....
        /*0080*/ 	.word	0xffffffff


	//   ....[18]....
        /*0084*/ 	.word	0xffffffff


	//   ....[19]....
        /*0088*/ 	.word	0xffffffff


	//   ....[20]....
        /*008c*/ 	.word	0xffffffff


	//   ....[21]....
        /*0090*/ 	.word	0xffffffff


	//   ....[22]....
        /*0094*/ 	.word	0xffffffff


	//   ....[23]....
        /*0098*/ 	.word	0xffffffff


	//   ....[24]....
        /*009c*/ 	.word	0xffffffff


	//   ....[25]....
        /*00a0*/ 	.word	0xffffffff


	//   ....[26]....
        /*00a4*/ 	.word	0xffffffff


	//   ....[27]....
        /*00a8*/ 	.word	0xffffffff


	//   ....[28]....
        /*00ac*/ 	.word	0xffffffff


	//   ....[29]....
        /*00b0*/ 	.word	0xffffffff


	//   ....[30]....
        /*00b4*/ 	.word	0xffffffff


	//   ....[31]....
        /*00b8*/ 	.word	0xffffffff


	//   ....[32]....
        /*00bc*/ 	.word	0xffffffff


	//   ....[33]....
        /*00c0*/ 	.word	0xffffffff


	//   ....[34]....
        /*00c4*/ 	.word	0xffffffff


	//   ....[35]....
        /*00c8*/ 	.word	0xffffffff


	//   ....[36]....
        /*00cc*/ 	.word	0xffffffff


	//   ....[37]....
        /*00d0*/ 	.word	0xffffffff


	//   ....[38]....
        /*00d4*/ 	.word	0xffffffff


	//   ....[39]....
        /*00d8*/ 	.word	0xffffffff


	//   ....[40]....
        /*00dc*/ 	.word	0xffffffff


	//   ....[41]....
        /*00e0*/ 	.word	0xffffffff


	//   ....[42]....
        /*00e4*/ 	.word	0xffffffff


	//   ....[43]....
        /*00e8*/ 	.word	0xffffffff


	//   ....[44]....
        /*00ec*/ 	.word	0xffffffff


	//   ....[45]....
        /*00f0*/ 	.word	0xffffffff


	//   ....[46]....
        /*00f4*/ 	.word	0xffffffff


	//   ....[47]....
        /*00f8*/ 	.word	0xffffffff


	//   ....[48]....
        /*00fc*/ 	.word	0xffffffff


	//   ....[49]....
        /*0100*/ 	.word	0xffffffff


	//   ....[50]....
        /*0104*/ 	.word	0xffffffff


	//   ....[51]....
        /*0108*/ 	.word	0xffffffff


	//   ....[52]....
        /*010c*/ 	.word	0xffffffff


	//   ....[53]....
        /*0110*/ 	.word	0xffffffff


	//   ....[54]....
        /*0114*/ 	.word	0xffffffff


	//   ....[55]....
        /*0118*/ 	.word	0xffffffff


	//   ....[56]....
        /*011c*/ 	.word	0xffffffff


	//   ....[57]....
        /*0120*/ 	.word	0xffffffff


	//   ....[58]....
        /*0124*/ 	.word	0xffffffff


	//   ....[59]....
        /*0128*/ 	.word	0xffffffff


	//   ....[60]....
        /*012c*/ 	.word	0xffffffff


	//   ....[61]....
        /*0130*/ 	.word	0xffffffff


	//   ....[62]....
        /*0134*/ 	.word	0xffffffff


	//   ....[63]....
        /*0138*/ 	.word	0xffffffff


	//   ....[64]....
        /*013c*/ 	.word	0xffffffff


	//   ....[65]....
        /*0140*/ 	.word	0xffffffff


	//   ....[66]....
        /*0144*/ 	.word	0xffffffff


	//   ....[67]....
        /*0148*/ 	.word	0xffffffff


	//   ....[68]....
        /*014c*/ 	.word	0xffffffff


	//   ....[69]....
        /*0150*/ 	.word	0xffffffff


	//   ....[70]....
        /*0154*/ 	.word	0xffffffff


	//   ....[71]....
        /*0158*/ 	.word	0xffffffff


	//   ....[72]....
        /*015c*/ 	.word	0xffffffff


	//   ....[73]....
        /*0160*/ 	.word	0xffffffff


	//   ....[74]....
        /*0164*/ 	.word	0xffffffff


	//   ....[75]....
        /*0168*/ 	.word	0xffffffff


	//   ....[76]....
        /*016c*/ 	.word	0xffffffff


	//   ....[77]....
        /*0170*/ 	.word	0xffffffff


	//   ....[78]....
        /*0174*/ 	.word	0xffffffff


	//   ....[79]....
        /*0178*/ 	.word	0xffffffff


	//   ....[80]....
        /*017c*/ 	.word	0xffffffff


	//   ....[81]....
        /*0180*/ 	.word	0xffffffff


	//   ....[82]....
        /*0184*/ 	.word	0xffffffff


	//   ....[83]....
        /*0188*/ 	.word	0xffffffff


	//   ....[84]....
        /*018c*/ 	.word	0xffffffff


	//   ....[85]....
        /*0190*/ 	.word	0xffffffff


	//   ....[86]....
        /*0194*/ 	.word	0xffffffff


	//   ....[87]....
        /*0198*/ 	.word	0xffffffff


	//   ....[88]....
        /*019c*/ 	.word	0xffffffff


	//   ....[89]....
        /*01a0*/ 	.word	0xffffffff


	//   ....[90]....
        /*01a4*/ 	.word	0xffffffff


	//   ....[91]....
        /*01a8*/ 	.word	0xffffffff


	//   ....[92]....
        /*01ac*/ 	.word	0xffffffff


	//   ....[93]....
        /*01b0*/ 	.word	0xffffffff


	//   ....[94]....
        /*01b4*/ 	.word	0xffffffff


	//   ....[95]....
        /*01b8*/ 	.word	0xffffffff


	//   ....[96]....
        /*01bc*/ 	.word	0xffffffff


	//   ....[97]....
        /*01c0*/ 	.word	0xffffffff


	//   ....[98]....
        /*01c4*/ 	.word	0xffffffff


	//   ....[99]....
        /*01c8*/ 	.word	0xffffffff


	//   ....[100]....
        /*01cc*/ 	.word	0xffffffff


	//   ....[101]....
        /*01d0*/ 	.word	0xffffffff


	//   ....[102]....
        /*01d4*/ 	.word	0xffffffff


	//   ....[103]....
        /*01d8*/ 	.word	0xffffffff


	//   ....[104]....
        /*01dc*/ 	.word	0xffffffff


	//   ....[105]....
        /*01e0*/ 	.word	0xffffffff


	//   ....[106]....
        /*01e4*/ 	.word	0xffffffff


	//   ....[107]....
        /*01e8*/ 	.word	0xffffffff


	//   ....[108]....
        /*01ec*/ 	.word	0xffffffff


	//   ....[109]....
        /*01f0*/ 	.word	0xffffffff


	//   ....[110]....
        /*01f4*/ 	.word	0xffffffff


	//   ....[111]....
        /*01f8*/ 	.word	0xffffffff


	//   ....[112]....
        /*01fc*/ 	.word	0xffffffff


	//   ....[113]....
        /*0200*/ 	.word	0xffffffff


	//   ....[114]....
        /*0204*/ 	.word	0xffffffff


	//   ....[115]....
        /*0208*/ 	.word	0xffffffff


	//   ....[116]....
        /*020c*/ 	.word	0xffffffff


	//   ....[117]....
        /*0210*/ 	.word	0xffffffff


	//   ....[118]....
        /*0214*/ 	.word	0xffffffff


	//   ....[119]....
        /*0218*/ 	.word	0xffffffff


	//   ....[120]....
        /*021c*/ 	.word	0xffffffff


	//   ....[121]....
        /*0220*/ 	.word	0xffffffff


	//   ....[122]....
        /*0224*/ 	.word	0xffffffff


	//   ....[123]....
        /*0228*/ 	.word	0xffffffff


	//   ....[124]....
        /*022c*/ 	.word	0xffffffff


	//   ....[125]....
        /*0230*/ 	.word	0xffffffff


	//   ....[126]....
        /*0234*/ 	.word	0xffffffff


	//   ....[127]....
        /*0238*/ 	.word	0xffffffff


	//   ....[128]....
        /*023c*/ 	.word	0xffffffff


	//   ....[129]....
        /*0240*/ 	.word	0xffffffff


	//   ....[130]....
        /*0244*/ 	.word	0xffffffff


	//   ....[131]....
        /*0248*/ 	.word	0xffffffff


	//   ....[132]....
        /*024c*/ 	.word	0xffffffff


	//   ....[133]....
        /*0250*/ 	.word	0xffffffff


	//   ....[134]....
        /*0254*/ 	.word	0xffffffff


	//   ....[135]....
        /*0258*/ 	.word	0xffffffff


	//   ....[136]....
        /*025c*/ 	.word	0xffffffff


	//   ....[137]....
        /*0260*/ 	.word	0xffffffff


	//   ....[138]....
        /*0264*/ 	.word	0xffffffff


	//   ....[139]....
        /*0268*/ 	.word	0xffffffff


	//   ....[140]....
        /*026c*/ 	.word	0xffffffff


	//   ....[141]....
        /*0270*/ 	.word	0xffffffff


	//   ....[142]....
        /*0274*/ 	.word	0xffffffff


	//   ....[143]....
        /*0278*/ 	.word	0xffffffff


	//   ....[144]....
        /*027c*/ 	.word	0xffffffff


	//   ....[145]....
        /*0280*/ 	.word	0xffffffff


	//   ....[146]....
        /*0284*/ 	.word	0xffffffff


	//   ....[147]....
        /*0288*/ 	.word	0xffffffff


	//   ....[148]....
        /*028c*/ 	.word	0xffffffff


	//   ....[149]....
        /*0290*/ 	.word	0xffffffff


	//   ....[150]....
        /*0294*/ 	.word	0xffffffff


	//   ....[151]....
        /*0298*/ 	.word	0xffffffff


	//   ....[152]....
        /*029c*/ 	.word	0xffffffff


	//   ....[153]....
        /*02a0*/ 	.word	0xffffffff


	//   ....[154]....
        /*02a4*/ 	.word	0xffffffff


	//   ....[155]....
        /*02a8*/ 	.word	0xffffffff


	//   ....[156]....
        /*02ac*/ 	.word	0xffffffff


	//   ....[157]....
        /*02b0*/ 	.word	0xffffffff


	//   ....[158]....
        /*02b4*/ 	.word	0xffffffff


	//   ....[159]....
        /*02b8*/ 	.word	0xffffffff


	//   ....[160]....
        /*02bc*/ 	.word	0xffffffff


	//   ....[161]....
        /*02c0*/ 	.word	0xffffffff


	//   ....[162]....
        /*02c4*/ 	.word	0xffffffff


	//----- nvinfo : EIATTR_COOP_GROUP_INSTR_OFFSETS
	.align		4
.L_2213:
        /*02c8*/ 	.byte	0x04, 0x28
        /*02ca*/ 	.short	(.L_2215 - .L_2214)


	//   ....[0]....
.L_2214:
        /*02cc*/ 	.word	0x00000620


	//   ....[1]....
        /*02d0*/ 	.word	0x000006c0


	//   ....[2]....
        /*02d4*/ 	.word	0x00000810


	//   ....[3]....
        /*02d8*/ 	.word	0x00000940


	//   ....[4]....
        /*02dc*/ 	.word	0x000011b0


	//   ....[5]....
        /*02e0*/ 	.word	0x00001b70


	//   ....[6]....
        /*02e4*/ 	.word	0x00001ed0


	//   ....[7]....
        /*02e8*/ 	.word	0x00003ef0


	//   ....[8]....
        /*02ec*/ 	.word	0x00003f10


	//   ....[9]....
        /*02f0*/ 	.word	0x00003f40


	//   ....[10]....
        /*02f4*/ 	.word	0x00003f50


	//   ....[11]....
        /*02f8*/ 	.word	0x00004000


	//   ....[12]....
        /*02fc*/ 	.word	0x00004020


	//   ....[13]....
        /*0300*/ 	.word	0x00004030


	//   ....[14]....
        /*0304*/ 	.word	0x00004040


	//   ....[15]....
        /*0308*/ 	.word	0x00004100


	//   ....[16]....
        /*030c*/ 	.word	0x00004120


	//   ....[17]....
        /*0310*/ 	.word	0x00004130


	//   ....[18]....
        /*0314*/ 	.word	0x00004140


	//   ....[19]....
        /*0318*/ 	.word	0x00004200


	//   ....[20]....
        /*031c*/ 	.word	0x00004220


	//   ....[21]....
        /*0320*/ 	.word	0x00004230


	//   ....[22]....
        /*0324*/ 	.word	0x00004240


	//   ....[23]....
        /*0328*/ 	.word	0x00004300


	//   ....[24]....
        /*032c*/ 	.word	0x00004310


	//   ....[25]....
        /*0330*/ 	.word	0x00004320


	//   ....[26]....
        /*0334*/ 	.word	0x00004330


	//   ....[27]....
        /*0338*/ 	.word	0x00004480


	//   ....[28]....
        /*033c*/ 	.word	0x000044f0


	//   ....[29]....
        /*0340*/ 	.word	0x00004560


	//   ....[30]....
        /*0344*/ 	.word	0x000045d0


	//   ....[31]....
        /*0348*/ 	.word	0x000045f0


	//   ....[32]....
        /*034c*/ 	.word	0x00004600


	//   ....[33]....
        /*0350*/ 	.word	0x00004610


	//   ....[34]....
        /*0354*/ 	.word	0x00004620


	//   ....[35]....
        /*0358*/ 	.word	0x00004630


	//   ....[36]....
        /*035c*/ 	.word	0x00004640


	//   ....[37]....
        /*0360*/ 	.word	0x00004650


	//   ....[38]....
        /*0364*/ 	.word	0x00004660


	//   ....[39]....
        /*0368*/ 	.word	0x00005930


	//   ....[40]....
        /*036c*/ 	.word	0x00005950


	//   ....[41]....
        /*0370*/ 	.word	0x00005960


	//   ....[42]....
        /*0374*/ 	.word	0x00005970


	//   ....[43]....
        /*0378*/ 	.word	0x00005a90


	//   ....[44]....
        /*037c*/ 	.word	0x00005aa0


	//   ....[45]....
        /*0380*/ 	.word	0x00005ab0


	//   ....[46]....
        /*0384*/ 	.word	0x00005ac0


	//   ....[47]....
        /*0388*/ 	.word	0x00005be0


	//   ....[48]....
        /*038c*/ 	.word	0x00005c00


	//   ....[49]....
        /*0390*/ 	.word	0x00005c10


	//   ....[50]....
        /*0394*/ 	.word	0x00005c20


	//   ....[51]....
        /*0398*/ 	.word	0x00005d40


	//   ....[52]....
        /*039c*/ 	.word	0x00005d50


	//   ....[53]....
        /*03a0*/ 	.word	0x00005d60


	//   ....[54]....
        /*03a4*/ 	.word	0x00005d70


	//   ....[55]....
        /*03a8*/ 	.word	0x00005e90


	//   ....[56]....
        /*03ac*/ 	.word	0x00005eb0


	//   ....[57]....
        /*03b0*/ 	.word	0x00005ec0


	//   ....[58]....
        /*03b4*/ 	.word	0x00005ed0


	//   ....[59]....
        /*03b8*/ 	.word	0x00005fd0


	//   ....[60]....
        /*03bc*/ 	.word	0x00005fe0


	//   ....[61]....
        /*03c0*/ 	.word	0x00005ff0


	//   ....[62]....
        /*03c4*/ 	.word	0x00006000


	//   ....[63]....
        /*03c8*/ 	.word	0x00006010


	//   ....[64]....
        /*03cc*/ 	.word	0x00006020


	//   ....[65]....
        /*03d0*/ 	.word	0x00006030


	//   ....[66]....
        /*03d4*/ 	.word	0x00006060


	//   ....[67]....
        /*03d8*/ 	.word	0x00006090


	//   ....[68]....
        /*03dc*/ 	.word	0x000060b0


	//   ....[69]....
        /*03e0*/ 	.word	0x000060c0


	//   ....[70]....
        /*03e4*/ 	.word	0x000060d0


	//   ....[71]....
        /*03e8*/ 	.word	0x00007670


	//   ....[72]....
        /*03ec*/ 	.word	0x00007740


	//   ....[73]....
        /*03f0*/ 	.word	0x00007770


	//   ....[74]....
        /*03f4*/ 	.word	0x000077a0


	//   ....[75]....
        /*03f8*/ 	.word	0x00007880


	//   ....[76]....
        /*03fc*/ 	.word	0x000078b0


	//   ....[77]....
        /*0400*/ 	.word	0x000078e0


	//   ....[78]....
        /*0404*/ 	.word	0x00007910


	//   ....[79]....
        /*0408*/ 	.word	0x000079c0


	//   ....[80]....
        /*040c*/ 	.word	0x00007a30


	//   ....[81]....
        /*0410*/ 	.word	0x00007a60


	//   ....[82]....
        /*0414*/ 	.word	0x00007a90


	//   ....[83]....
        /*0418*/ 	.word	0x00007b20


	//   ....[84]....
        /*041c*/ 	.word	0x00007b60


	//   ....[85]....
        /*0420*/ 	.word	0x00007b90


	//   ....[86]....
        /*0424*/ 	.word	0x00007bd0


	//   ....[87]....
        /*0428*/ 	.word	0x00007ce0


	//   ....[88]....
        /*042c*/ 	.word	0x00007d20


	//   ....[89]....
        /*0430*/ 	.word	0x00007d50


	//   ....[90]....
        /*0434*/ 	.word	0x00007d80


	//   ....[91]....
        /*0438*/ 	.word	0x000084a0


	//   ....[92]....
        /*043c*/ 	.word	0x00008710


	//   ....[93]....
        /*0440*/ 	.word	0x00008850


	//   ....[94]....
        /*0444*/ 	.word	0x000088b0


	//   ....[95]....
        /*0448*/ 	.word	0x00008910


	//   ....[96]....
        /*044c*/ 	.word	0x00008930


	//   ....[97]....
        /*0450*/ 	.word	0x00008950


	//   ....[98]....
        /*0454*/ 	.word	0x00008a10


	//   ....[99]....
        /*0458*/ 	.word	0x00008a60


	//   ....[100]....
        /*045c*/ 	.word	0x00008ac0


	//   ....[101]....
        /*0460*/ 	.word	0x00008ae0


	//   ....[102]....
        /*0464*/ 	.word	0x00008b00


	//   ....[103]....
        /*0468*/ 	.word	0x00009170


	//   ....[104]....
        /*046c*/ 	.word	0x000091f0


	//   ....[105]....
        /*0470*/ 	.word	0x00009260


	//   ....[106]....
        /*0474*/ 	.word	0x000092d0


	//   ....[107]....
        /*0478*/ 	.word	0x00009420


	//   ....[108]....
        /*047c*/ 	.word	0x00009490


	//   ....[109]....
        /*0480*/ 	.word	0x00009500


	//   ....[110]....
        /*0484*/ 	.word	0x00009570


	//   ....[111]....
        /*0488*/ 	.word	0x00009690


	//   ....[112]....
        /*048c*/ 	.word	0x00009700


	//   ....[113]....
        /*0490*/ 	.word	0x00009770


	//   ....[114]....
        /*0494*/ 	.word	0x000097e0


	//   ....[115]....
        /*0498*/ 	.word	0x00009900


	//   ....[116]....
        /*049c*/ 	.word	0x00009970


	//   ....[117]....
        /*04a0*/ 	.word	0x000099e0


	//   ....[118]....
        /*04a4*/ 	.word	0x00009a50


	//   ....[119]....
        /*04a8*/ 	.word	0x00009b90


	//   ....[120]....
        /*04ac*/ 	.word	0x00009c00


	//   ....[121]....
        /*04b0*/ 	.word	0x00009c70


	//   ....[122]....
        /*04b4*/ 	.word	0x00009ce0


	//   ....[123]....
        /*04b8*/ 	.word	0x00009d40


	//   ....[124]....
        /*04bc*/ 	.word	0x00009db0


	//   ....[125]....
        /*04c0*/ 	.word	0x00009e20


	//   ....[126]....
        /*04c4*/ 	.word	0x00009e90


	//   ....[127]....
        /*04c8*/ 	.word	0x00009f20


	//   ....[128]....
        /*04cc*/ 	.word	0x00009f90


	//   ....[129]....
        /*04d0*/ 	.word	0x0000a000


	//   ....[130]....
        /*04d4*/ 	.word	0x0000a070


	//   ....[131]....
        /*04d8*/ 	.word	0x0000a0f0


	//   ....[132]....
        /*04dc*/ 	.word	0x0000a170


	//   ....[133]....
        /*04e0*/ 	.word	0x0000a1e0


	//   ....[134]....
        /*04e4*/ 	.word	0x0000a250


	//   ....[135]....
        /*04e8*/ 	.word	0x0000a2d0


	//   ....[136]....
        /*04ec*/ 	.word	0x0000a340


	//   ....[137]....
        /*04f0*/ 	.word	0x0000a3b0


	//   ....[138]....
        /*04f4*/ 	.word	0x0000a420


	//   ....[139]....
        /*04f8*/ 	.word	0x0000a4a0


	//   ....[140]....
        /*04fc*/ 	.word	0x0000a520


	//   ....[141]....
        /*0500*/ 	.word	0x0000a590


	//   ....[142]....
        /*0504*/ 	.word	0x0000a600


	//   ....[143]....
        /*0508*/ 	.word	0x0000a680


	//   ....[144]....
        /*050c*/ 	.word	0x0000a6f0


	//   ....[145]....
        /*0510*/ 	.word	0x0000a760


	//   ....[146]....
        /*0514*/ 	.word	0x0000a7d0


	//   ....[147]....
        /*0518*/ 	.word	0x0000a850


	//   ....[148]....
        /*051c*/ 	.word	0x0000a8d0


	//   ....[149]....
        /*0520*/ 	.word	0x0000a940


	//   ....[150]....
        /*0524*/ 	.word	0x0000a9b0


	//   ....[151]....
        /*0528*/ 	.word	0x0000aa30


	//   ....[152]....
        /*052c*/ 	.word	0x0000aaa0


	//   ....[153]....
        /*0530*/ 	.word	0x0000ab10


	//   ....[154]....
        /*0534*/ 	.word	0x0000ab80


	//   ....[155]....
        /*0538*/ 	.word	0x0000abf0


	//   ....[156]....
        /*053c*/ 	.word	0x0000ac60


	//   ....[157]....
        /*0540*/ 	.word	0x0000acd0


	//   ....[158]....
        /*0544*/ 	.word	0x0000ad40


	//   ....[159]....
        /*0548*/ 	.word	0x0000ae20


	//   ....[160]....
        /*054c*/ 	.word	0x0000ae90


	//   ....[161]....
        /*0550*/ 	.word	0x0000af00


	//   ....[162]....
        /*0554*/ 	.word	0x0000af70


	//----- nvinfo : EIATTR_EXIT_INSTR_OFFSETS
	.align		4
.L_2215:
        /*0558*/ 	.byte	0x04, 0x1c
        /*055a*/ 	.short	(.L_2217 - .L_2216)


	//   ....[0]....
.L_2216:
        /*055c*/ 	.word	0x00008bd0


	//   ....[1]....
        /*0560*/ 	.word	0x00009110


	//----- nvinfo : EIATTR_MAX_THREADS
	.align		4
.L_2217:
        /*0564*/ 	.byte	0x04, 0x05
        /*0566*/ 	.short	(.L_2219 - .L_2218)
.L_2218:
        /*0568*/ 	.word	0x00000040
        /*056c*/ 	.word	0x00000001
        /*0570*/ 	.word	0x00000001


	//----- nvinfo : EIATTR_CRS_STACK_SIZE
	.align		4
.L_2219:
        /*0574*/ 	.byte	0x04, 0x1e
        /*0576*/ 	.short	(.L_2221 - .L_2220)
.L_2220:
        /*0578*/ 	.word	0x00000000
.L_2221:


//--------------------- .nv.info._Z25selective_scan_bwd_kernelI32Selective_Scan_bwd_kernel_traitsILi64ELi16ELb1ELb0ELb0ELb1ELb0EN3c108BFloat16ENS1_7complexIfEEEEv12SSMParamsBwd --------------------------
	.section	.nv.info._Z25selective_scan_bwd_kernelI32Selective_Scan_bwd_kernel_traitsILi64ELi16ELb1ELb0ELb0ELb1ELb0EN3c108BFloat16ENS1_7complexIfEEEEv12SSMParamsBwd,"",@"SHT_CUDA_INFO"
	.sectionflags	@""
	.align	4


	//----- nvinfo : EIATTR_CUDA_API_VERSION
	.align		4
        /*0000*/ 	.byte	0x04, 0x37
        /*0002*/ 	.short	(.L_2223 - .L_2222)
.L_2222:
        /*0004*/ 	.word	0x00000082


	//----- nvinfo : EIATTR_SW2861232_WAR
	.align		4
.L_2223:
        /*0008*/ 	.byte	0x01, 0x35
	.zero		2


	//----- nvinfo : EIATTR_PARAM_CBANK
	.align		4
        /*000c*/ 	.byte	0x04, 0x0a
        /*000e*/ 	.short	(.L_2225 - .L_2224)
	.align		4
.L_2224:
        /*0010*/ 	.word	index@(.nv.constant0._Z25selective_scan_bwd_kernelI32Selective_Scan_bwd_kernel_traitsILi64ELi16ELb1ELb0ELb0ELb1ELb0EN3c108BFloat16ENS1_7complexIfEEEEv12SSMParamsBwd)
        /*0014*/ 	.short	0x0160
        /*0016*/ 	.short	0x01f0


	//----- nvinfo : EIATTR_CBANK_PARAM_SIZE
	.align		4
.L_2225:
        /*0018*/ 	.byte	0x03, 0x19
        /*001a*/ 	.short	0x01f0


	//----- nvinfo : EIATTR_KPARAM_INFO
	.align		4
        /*001c*/ 	.byte	0x04, 0x17
        /*001e*/ 	.short	(.L_2227 - .L_2226)
.L_2226:
        /*0020*/ 	.word	0x00000000
        /*0024*/ 	.short	0x0000
        /*0026*/ 	.short	0x0000
        /*0028*/ 	.byte	0x00, 0xf0, 0xc1, 0x07


	//----- nvinfo : EIATTR_MAXREG_COUNT
	.align		4
.L_2227:
        /*002c*/ 	.byte	0x03, 0x1b
        /*002e*/ 	.short	0x00ff


	//----- nvinfo : EIATTR_NUM_BARRIERS
	.align		4
        /*0030*/ 	.byte	0x02, 0x4c
        /*0032*/ 	.byte	0x01
	.zero		1


	//----- nvinfo : EIATTR_MERCURY_ISA_VERSION
	.align		4
        /*0034*/ 	.byte	0x03, 0x5f
        /*0036*/ 	.short	0x0000


	//----- nvinfo : EIATTR_COOP_GROUP_MASK_REGIDS
	.align		4
        /*0038*/ 	.byte	0x04, 0x29
        /*003a*/ 	.short	(.L_2229 - .L_2228)


	//   ....[0]....
.L_2228:
        /*003c*/ 	.word	0xffffffff


	//   ....[1]....
        /*0040*/ 	.word	0xffffffff


	//   ....[2]....
        /*0044*/ 	.word	0xffffffff


	//   ....[3]....
        /*0048*/ 	.word	0xffffffff


	//   ....[4]....
        /*004c*/ 	.word	0xffffffff


	//   ....[5]....
        /*0050*/ 	.word	0xffffffff


	//   ....[6]....
        /*0054*/ 	.word	0xffffffff


	//   ....[7]....
        /*0058*/ 	.word	0xffffffff


	//   ....[8]....
        /*005c*/ 	.word	0xffffffff


	//   ....[9]....
        /*0060*/ 	.word	0xffffffff


	//   ....[10]....
        /*0064*/ 	.word	0xffffffff


	//   ....[11]....
        /*0068*/ 	.word	0xffffffff


	//   ....[12]....
        /*006c*/ 	.word	0xffffffff


	//   ....[13]....
        /*0070*/ 	.word	0xffffffff


	//   ....[14]....
        /*0074*/ 	.word	0xffffffff


	//   ....[15]....
        /*0078*/ 	.word	0xffffffff


	//   ....[16]....
        /*007c*/ 	.word	0xffffffff


	//   ....[17]....
        /*0080*/ 	.word	0xffffffff


	//   ....[18]....
        /*0084*/ 	.word	0xffffffff


	//   ....[19]....
        /*0088*/ 	.word	0xffffffff


	//   ....[20]....
        /*008c*/ 	.word	0xffffffff


	//   ....[21]....
        /*0090*/ 	.word	0xffffffff


	//   ....[22]....
        /*0094*/ 	.word	0xffffffff


	//   ....[23]....
        /*0098*/ 	.word	0xffffffff


	//   ....[24]....
        /*009c*/ 	.word	0xffffffff


	//   ....[25]....
        /*00a0*/ 	.word	0xffffffff


	//   ....[26]....
        /*00a4*/ 	.word	0xffffffff


	//   ....[27]....
        /*00a8*/ 	.word	0xffffffff


	//   ....[28]....
        /*00ac*/ 	.word	0xffffffff


	//   ....[29]....
        /*00b0*/ 	.word	0xffffffff


	//   ....[30]....
        /*00b4*/ 	.word	0xffffffff


	//   ....[31]....
        /*00b8*/ 	.word	0xffffffff


	//   ....[32]....
        /*00bc*/ 	.word	0xffffffff


	//   ....[33]....
        /*00c0*/ 	.word	0xffffffff


	//   ....[34]....
        /*00c4*/ 	.word	0xffffffff


	//   ....[35]....
        /*00c8*/ 	.word	0xffffffff


	//   ....[36]....
        /*00cc*/ 	.word	0xffffffff


	//   ....[37]....
        /*00d0*/ 	.word	0xffffffff


	//   ....[38]....
        /*00d4*/ 	.word	0xffffffff


	//   ....[39]....
        /*00d8*/ 	.word	0xffffffff


	//   ....[40]....
        /*00dc*/ 	.word	0xffffffff


	//   ....[41]....
        /*00e0*/ 	.word	0xffffffff


	//   ....[42]....
        /*00e4*/ 	.word	0xffffffff


	//   ....[43]....
        /*00e8*/ 	.word	0xffffffff


	//   ....[44]....
        /*00ec*/ 	.word	0xffffffff


	//   ....[45]....
        /*00f0*/ 	.word	0xffffffff


	//   ....[46]....
        /*00f4*/ 	.word	0xffffffff


	//   ....[47]....
        /*00f8*/ 	.word	0xffffffff


	//   ....[48]....
        /*00fc*/ 	.word	0xffffffff


	//   ....[49]....
        /*0100*/ 	.word	0xffffffff


	//   ....[50]....
        /*0104*/ 	.word	0xffffffff


	//   ....[51]....
        /*0108*/ 	.word	0xffffffff


	//   ....[52]....
        /*010c*/ 	.word	0xffffffff


	//   ....[53]....
        /*0110*/ 	.word	0xffffffff


	//   ....[54]....
        /*0114*/ 	.word	0xffffffff


	//   ....[55]....
        /*0118*/ 	.word	0xffffffff


	//   ....[56]....
        /*011c*/ 	.word	0xffffffff


	//   ....[57]....
        /*0120*/ 	.word	0xffffffff


	//   ....[58]....
        /*0124*/ 	.word	0xffffffff


	//   ....[59]....
        /*0128*/ 	.word	0xffffffff


	//   ....[60]....
        /*012c*/ 	.word	0xffffffff


	//   ....[61]....
        /*0130*/ 	.word	0xffffffff


	//   ....[62]....
        /*0134*/ 	.word	0xffffffff


	//   ....[63]....
        /*0138*/ 	.word	0xffffffff


	//   ....[64]....
        /*013c*/ 	.word	0xffffffff


	//   ....[65]....
        /*0140*/ 	.word	0xffffffff


	//   ....[66]....
        /*0144*/ 	.word	0xffffffff


	//   ....[67]....
        /*0148*/ 	.word	0xffffffff


	//   ....[68]....
        /*014c*/ 	.word	0xffffffff


	//   ....[69]....
        /*0150*/ 	.word	0xffffffff


	//   ....[70]....
        /*0154*/ 	.word	0xffffffff


	//   ....[71]....
        /*0158*/ 	.word	0xffffffff


	//   ....[72]....
        /*015c*/ 	.word	0xffffffff


	//   ....[73]....
        /*0160*/ 	.word	0xffffffff


	//   ....[74]....
        /*0164*/ 	.word	0xffffffff


	//   ....[75]....
        /*0168*/ 	.word	0xffffffff


	//   ....[76]....
        /*016c*/ 	.word	0xffffffff


	//   ....[77]....
        /*0170*/ 	.word	0xffffffff


	//   ....[78]....
        /*0174*/ 	.word	0xffffffff


	//   ....[79]....
        /*0178*/ 	.word	0xffffffff


	//   ....[80]....
        /*017c*/ 	.word	0xffffffff


	//   ....[81]....
        /*0180*/ 	.word	0xffffffff


	//   ....[82]....
        /*0184*/ 	.word	0xffffffff


	//   ....[83]....
        /*0188*/ 	.word	0xffffffff


	//   ....[84]....
        /*018c*/ 	.word	0xffffffff


	//   ....[85]....
        /*0190*/ 	.word	0xffffffff


	//   ....[86]....
        /*0194*/ 	.word	0xffffffff


	//   ....[87]....
        /*0198*/ 	.word	0xffffffff


	//   ....[88]....
        /*019c*/ 	.word	0xffffffff


	//   ....[89]....
        /*01a0*/ 	.word	0xffffffff


	//   ....[90]....
        /*01a4*/ 	.word	0xffffffff


	//   ....[91]....
        /*01a8*/ 	.word	0xffffffff


	//   ....[92]....
        /*01ac*/ 	.word	0xffffffff


	//   ....[93]....
        /*01b0*/ 	.word	0xffffffff


	//   ....[94]....
        /*01b4*/ 	.word	0xffffffff


	//   ....[95]....
        /*01b8*/ 	.word	0xffffffff


	//   ....[96]....
        /*01bc*/ 	.word	0xffffffff


	//   ....[97]....
        /*01c0*/ 	.word	0xffffffff


	//   ....[98]....
        /*01c4*/ 	.word	0xffffffff


	//   ....[99]....
        /*01c8*/ 	.word	0xffffffff


	//   ....[100]....
        /*01cc*/ 	.word	0xffffffff


	//   ....[101]....
        /*01d0*/ 	.word	0xffffffff


	//   ....[102]....
        /*01d4*/ 	.word	0xffffffff


	//   ....[103]....
        /*01d8*/ 	.word	0xffffffff


	//   ....[104]....
        /*01dc*/ 	.word	0xffffffff


	//   ....[105]....
        /*01e0*/ 	.word	0xffffffff


	//   ....[106]....
        /*01e4*/ 	.word	0xffffffff


	//   ....[107]....
        /*01e8*/ 	.word	0xffffffff


	//   ....[108]....
        /*01ec*/ 	.word	0xffffffff


	//   ....[109]....
        /*01f0*/ 	.word	0xffffffff


	//   ....[110]....
        /*01f4*/ 	.word	0xffffffff


	//   ....[111]....
        /*01f8*/ 	.word	0xffffffff


	//   ....[112]....
        /*01fc*/ 	.word	0xffffffff


	//   ....[113]....
        /*0200*/ 	.word	0xffffffff


	//   ....[114]....
        /*0204*/ 	.word	0xffffffff


	//   ....[115]....
        /*0208*/ 	.word	0xffffffff


	//   ....[116]....
        /*020c*/ 	.word	0xffffffff


	//   ....[117]....
        /*0210*/ 	.word	0xffffffff


	//   ....[118]....
        /*0214*/ 	.word	0xffffffff


	//   ....[119]....
        /*0218*/ 	.word	0xffffffff


	//   ....[120]....
        /*021c*/ 	.word	0xffffffff


	//   ....[121]....
        /*0220*/ 	.word	0xffffffff


	//   ....[122]....
        /*0224*/ 	.word	0xffffffff


	//   ....[123]....
        /*0228*/ 	.word	0xffffffff


	//   ....[124]....
        /*022c*/ 	.word	0xffffffff


	//   ....[125]....
        /*0230*/ 	.word	0xffffffff


	//   ....[126]....
        /*0234*/ 	.word	0xffffffff


	//   ....[127]....
        /*0238*/ 	.word	0xffffffff


	//   ....[128]....
        /*023c*/ 	.word	0xffffffff


	//   ....[129]....
        /*0240*/ 	.word	0xffffffff


	//   ....[130]....
        /*0244*/ 	.word	0xffffffff


	//   ....[131]....
        /*0248*/ 	.word	0xffffffff


	//   ....[132]....
        /*024c*/ 	.word	0xffffffff


	//   ....[133]....
        /*0250*/ 	.word	0xffffffff


	//   ....[134]....
        /*0254*/ 	.word	0xffffffff


	//   ....[135]....
        /*0258*/ 	.word	0xffffffff


	//   ....[136]....
        /*025c*/ 	.word	0xffffffff


	//   ....[137]....
        /*0260*/ 	.word	0xffffffff


	//   ....[138]....
        /*0264*/ 	.word	0xffffffff


	//   ....[139]....
        /*0268*/ 	.word	0xffffffff


	//   ....[140]....
        /*026c*/ 	.word	0xffffffff


	//   ....[141]....
        /*0270*/ 	.word	0xffffffff


	//   ....[142]....
        /*0274*/ 	.word	0xffffffff


	//   ....[143]....
        /*0278*/ 	.word	0xffffffff


	//   ....[144]....
        /*027c*/ 	.word	0xffffffff


	//   ....[145]....
        /*0280*/ 	.word	0xffffffff


	//   ....[146]....
        /*0284*/ 	.word	0xffffffff


	//   ....[147]....
        /*0288*/ 	.word	0xffffffff


	//   ....[148]....
        /*028c*/ 	.word	0xffffffff


	//   ....[149]....
        /*0290*/ 	.word	0xffffffff


	//   ....[150]....
        /*0294*/ 	.word	0xffffffff


	//   ....[151]....
        /*0298*/ 	.word	0xffffffff


	//   ....[152]....
        /*029c*/ 	.word	0xffffffff


	//   ....[153]....
        /*02a0*/ 	.word	0xffffffff


	//   ....[154]....
        /*02a4*/ 	.word	0xffffffff


	//   ....[155]....
        /*02a8*/ 	.word	0xffffffff


	//   ....[156]....
        /*02ac*/ 	.word	0xffffffff


	//   ....[157]....
        /*02b0*/ 	.word	0xffffffff


	//   ....[158]....
        /*02b4*/ 	.word	0xffffffff


	//   ....[159]....
        /*02b8*/ 	.word	0xffffffff


	//----- nvinfo : EIATTR_COOP_GROUP_INSTR_OFFSETS
	.align		4
.L_2229:
        /*02bc*/ 	.byte	0x04, 0x28
        /*02be*/ 	.short	(.L_2231 - .L_2230)


	//   ....[0]....
.L_2230:
        /*02c0*/ 	.word	0x00000610


	//   ....[1]....
        /*02c4*/ 	.word	0x000006b0


	//   ....[2]....
        /*02c8*/ 	.word	0x000008d0


	//   ....[3]....
        /*02cc*/ 	.word	0x00004d90


	//   ....[4]....
        /*02d0*/ 	.word	0x00004db0


	//   ....[5]....
        /*02d4*/ 	.word	0x00004de0


	//   ....[6]....
        /*02d8*/ 	.word	0x00004df0


	//   ....[7]....
        /*02dc*/ 	.word	0x00004ea0


	//   ....[8]....
        /*02e0*/ 	.word	0x00004ec0


	//   ....[9]....
        /*02e4*/ 	.word	0x00004ed0


	//   ....[10]....
        /*02e8*/ 	.word	0x00004ee0


	//   ....[11]....
        /*02ec*/ 	.word	0x00004fa0


	//   ....[12]....
        /*02f0*/ 	.word	0x00004fc0


	//   ....[13]....
        /*02f4*/ 	.word	0x00004fd0


	//   ....[14]....
        /*02f8*/ 	.word	0x00004fe0


	//   ....[15]....
        /*02fc*/ 	.word	0x000050a0


	//   ....[16]....
        /*0300*/ 	.word	0x000050c0


	//   ....[17]....
        /*0304*/ 	.word	0x000050d0


	//   ....[18]....
        /*0308*/ 	.word	0x000050e0


	//   ....[19]....
        /*030c*/ 	.word	0x000051a0


	//   ....[20]....
        /*0310*/ 	.word	0x000051b0


	//   ....[21]....
        /*0314*/ 	.word	0x000051c0


	//   ....[22]....
        /*0318*/ 	.word	0x000051d0


	//   ....[23]....
        /*031c*/ 	.word	0x00005320


	//   ....[24]....
        /*0320*/ 	.word	0x00005390


	//   ....[25]....
        /*0324*/ 	.word	0x00005400


	//   ....[26]....
        /*0328*/ 	.word	0x00005470


	//   ....[27]....
        /*032c*/ 	.word	0x00005490


	//   ....[28]....
        /*0330*/ 	.word	0x000054a0


	//   ....[29]....
        /*0334*/ 	.word	0x000054b0


	//   ....[30]....
        /*0338*/ 	.word	0x000054c0


	//   ....[31]....
        /*033c*/ 	.word	0x000054d0


	//   ....[32]....
        /*0340*/ 	.word	0x000054e0


	//   ....[33]....
        /*0344*/ 	.word	0x000054f0


	//   ....[34]....
        /*0348*/ 	.word	0x00005500


	//   ....[35]....
        /*034c*/ 	.word	0x000067b0


	//   ....[36]....
        /*0350*/ 	.word	0x000067d0


	//   ....[37]....
        /*0354*/ 	.word	0x000067e0


	//   ....[38]....
        /*0358*/ 	.word	0x000067f0


	//   ....[39]....
        /*035c*/ 	.word	0x00006910


	//   ....[40]....
        /*0360*/ 	.word	0x00006920


	//   ....[41]....
        /*0364*/ 	.word	0x00006930


	//   ....[42]....
        /*0368*/ 	.word	0x00006940


	//   ....[43]....
        /*036c*/ 	.word	0x00006a60


	//   ....[44]....
        /*0370*/ 	.word	0x00006a80


	//   ....[45]....
        /*0374*/ 	.word	0x00006a90


	//   ....[46]....
        /*0378*/ 	.word	0x00006aa0


	//   ....[47]....
        /*037c*/ 	.word	0x00006bc0


	//   ....[48]....
        /*0380*/ 	.word	0x00006bd0


	//   ....[49]....
        /*0384*/ 	.word	0x00006be0


	//   ....[50]....
        /*0388*/ 	.word	0x00006bf0


	//   ....[51]....
        /*038c*/ 	.word	0x00006d10


	//   ....[52]....
        /*0390*/ 	.word	0x00006d30


	//   ....[53]....
        /*0394*/ 	.word	0x00006d40


	//   ....[54]....
        /*0398*/ 	.word	0x00006d50


	//   ....[55]....
        /*039c*/ 	.word	0x00006e50


	//   ....[56]....
        /*03a0*/ 	.word	0x00006e60


	//   ....[57]....
        /*03a4*/ 	.word	0x00006e70


	//   ....[58]....
        /*03a8*/ 	.word	0x00006e80


	//   ....[59]....
        /*03ac*/ 	.word	0x00006e90


	//   ....[60]....
        /*03b0*/ 	.word	0x00006ea0


	//   ....[61]....
        /*03b4*/ 	.word	0x00006eb0


	//   ....[62]....
        /*03b8*/ 	.word	0x00006ee0


	//   ....[63]....
        /*03bc*/ 	.word	0x00006f10


	//   ....[64]....
        /*03c0*/ 	.word	0x00006f40


	//   ....[65]....
        /*03c4*/ 	.word	0x00006f60


	//   ....[66]....
        /*03c8*/ 	.word	0x00006f70


	//   ....[67]....
        /*03cc*/ 	.word	0x000085b0


	//   ....[68]....
        /*03d0*/ 	.word	0x00008610


	//   ....[69]....
        /*03d4*/ 	.word	0x00008640


	//   ....[70]....
        /*03d8*/ 	.word	0x00008670


	//   ....[71]....
        /*03dc*/ 	.word	0x00008730


	//   ....[72]....
        /*03e0*/ 	.word	0x00008760


	//   ....[73]....
        /*03e4*/ 	.word	0x000087a0


	//   ....[74]....
        /*03e8*/ 	.word	0x000087d0


	//   ....[75]....
        /*03ec*/ 	.word	0x00008870


	//   ....[76]....
        /*03f0*/ 	.word	0x000088a0


	//   ....[77]....
        /*03f4*/ 	.word	0x000088d0


	//   ....[78]....
        /*03f8*/ 	.word	0x00008900


	//   ....[79]....
        /*03fc*/ 	.word	0x000089c0


	//   ....[80]....
        /*0400*/ 	.word	0x00008a10


	//   ....[81]....
        /*0404*/ 	.word	0x00008a40


	//   ....[82]....
        /*0408*/ 	.word	0x00008a70


	//   ....[83]....
        /*040c*/ 	.word	0x00008bb0


	//   ....[84]....
        /*0410*/ 	.word	0x00008bf0


	//   ....[85]....
        /*0414*/ 	.word	0x00008c20


	//   ....[86]....
        /*0418*/ 	.word	0x00008c50


	//   ....[87]....
        /*041c*/ 	.word	0x00009280


	//   ....[88]....
        /*0420*/ 	.word	0x00009b00


	//   ....[89]....
        /*0424*/ 	.word	0x00009e60


	//   ....[90]....
        /*0428*/ 	.word	0x00009ff0


	//   ....[91]....
        /*042c*/ 	.word	0x0000a050


	//   ....[92]....
        /*0430*/ 	.word	0x0000a0b0


	//   ....[93]....
        /*0434*/ 	.word	0x0000a0d0


	//   ....[94]....
        /*0438*/ 	.word	0x0000a0f0


	//   ....[95]....
        /*043c*/ 	.word	0x0000a1b0


	//   ....[96]....
        /*0440*/ 	.word	0x0000a200


	//   ....[97]....
        /*0444*/ 	.word	0x0000a250


	//   ....[98]....
        /*0448*/ 	.word	0x0000a280


	//   ....[99]....
        /*044c*/ 	.word	0x0000a2a0


	//   ....[100]....
        /*0450*/ 	.word	0x0000a910


	//   ....[101]....
        /*0454*/ 	.word	0x0000a990


	//   ....[102]....
        /*0458*/ 	.word	0x0000aa00


	//   ....[103]....
        /*045c*/ 	.word	0x0000aa70


	//   ....[104]....
        /*0460*/ 	.word	0x0000abc0


	//   ....[105]....
        /*0464*/ 	.word	0x0000ac30


	//   ....[106]....
        /*0468*/ 	.word	0x0000aca0


	//   ....[107]....
        /*046c*/ 	.word	0x0000ad10


	//   ....[108]....
        /*0470*/ 	.word	0x0000ae30


	//   ....[109]....
        /*0474*/ 	.word	0x0000aea0


	//   ....[110]....
        /*0478*/ 	.word	0x0000af10


	//   ....[111]....
        /*047c*/ 	.word	0x0000af80


	//   ....[112]....
        /*0480*/ 	.word	0x0000b0a0


	//   ....[113]....
        /*0484*/ 	.word	0x0000b110


	//   ....[114]....
        /*0488*/ 	.word	0x0000b180


	//   ....[115]....
        /*048c*/ 	.word	0x0000b1f0


	//   ....[116]....
        /*0490*/ 	.word	0x0000b330


	//   ....[117]....
        /*0494*/ 	.word	0x0000b3a0


	//   ....[118]....
        /*0498*/ 	.word	0x0000b410


	//   ....[119]....
        /*049c*/ 	.word	0x0000b480


	//   ....[120]....
        /*04a0*/ 	.word	0x0000b4f0


	//   ....[121]....
        /*04a4*/ 	.word	0x0000b560


	//   ....[122]....
        /*04a8*/ 	.word	0x0000b5d0


	//   ....[123]....
        /*04ac*/ 	.word	0x0000b640


	//   ....[124]....
        /*04b0*/ 	.word	0x0000b6b0


	//   ....[125]....
        /*04b4*/ 	.word	0x0000b720


	//   ....[126]....
        /*04b8*/ 	.word	0x0000b790


	//   ....[127]....
        /*04bc*/ 	.word	0x0000b800


	//   ....[128]....
        /*04c0*/ 	.word	0x0000b880


	//   ....[129]....
        /*04c4*/ 	.word	0x0000b900


	//   ....[130]....
        /*04c8*/ 	.word	0x0000b970


	//   ....[131]....
        /*04cc*/ 	.word	0x0000b9e0


	//   ....[132]....
        /*04d0*/ 	.word	0x0000ba60


	//   ....[133]....
        /*04d4*/ 	.word	0x0000bad0


	//   ....[134]....
        /*04d8*/ 	.word	0x0000bb40


	//   ....[135]....
        /*04dc*/ 	.word	0x0000bbb0


	//   ....[136]....
        /*04e0*/ 	.word	0x0000bc30


	//   ....[137]....
        /*04e4*/ 	.word	0x0000bcb0


	//   ....[138]....
        /*04e8*/ 	.word	0x0000bd20


	//   ....[139]....
        /*04ec*/ 	.word	0x0000bd90


	//   ....[140]....
        /*04f0*/ 	.word	0x0000be10


	//   ....[141]....
        /*04f4*/ 	.word	0x0000be80


	//   ....[142]....
        /*04f8*/ 	.word	0x0000bef0


	//   ....[143]....
        /*04fc*/ 	.word	0x0000bf60


	//   ....[144]....
        /*0500*/ 	.word	0x0000bfe0


	//   ....[145]....
        /*0504*/ 	.word	0x0000c060


	//   ....[146]....
        /*0508*/ 	.word	0x0000c0d0


	//   ....[147]....
        /*050c*/ 	.word	0x0000c140


	//   ....[148]....
        /*0510*/ 	.word	0x0000c1c0


	//   ....[149]....
        /*0514*/ 	.word	0x0000c230


	//   ....[150]....
        /*0518*/ 	.word	0x0000c2a0


	//   ....[151]....
        /*051c*/ 	.word	0x0000c310


	//   ....[152]....
        /*0520*/ 	.word	0x0000c380


	//   ....[153]....
        /*0524*/ 	.word	0x0000c3f0


	//   ....[154]....
        /*0528*/ 	.word	0x0000c460


	//   ....[155]....
        /*052c*/ 	.word	0x0000c4d0


	//   ....[156]....
        /*0530*/ 	.word	0x0000c5c0


	//   ....[157]....
        /*0534*/ 	.word	0x0000c630


	//   ....[158]....
        /*0538*/ 	.word	0x0000c6a0


	//   ....[159]....
        /*053c*/ 	.word	0x0000c710


	//----- nvinfo : EIATTR_EXIT_INSTR_OFFSETS
	.align		4
.L_2231:
        /*0540*/ 	.byte	0x04, 0x1c
        /*0542*/ 	.short	(.L_2233 - .L_2232)


	//   ....[0]....
.L_2232:
        /*0544*/ 	.word	0x0000a370


	//   ....[1]....
        /*0548*/ 	.word	0x0000a8b0


	//----- nvinfo : EIATTR_MAX_THREADS
	.align		4
.L_2233:
        /*054c*/ 	.byte	0x04, 0x05
        /*054e*/ 	.short	(.L_2235 - .L_2234)
.L_2234:
        /*0550*/ 	.word	0x00000040
        /*0554*/ 	.word	0x00000001
        /*0558*/ 	.word	0x00000001


	//----- nvinfo : EIATTR_CRS_STACK_SIZE
	.align		4
.L_2235:
        /*055c*/ 	.byte	0x04, 0x1e
        /*055e*/ 	.short	(.L_2237 - .L_2236)
.L_2236:
        /*0560*/ 	.word	0x00000000
.L_2237:


//--------------------- .nv.info._Z25selective_scan_bwd_kernelI32Selective_Scan_bwd_kernel_traitsILi64ELi16ELb1ELb0ELb0ELb1ELb1EN3c108BFloat16ENS1_7complexIfEEEEv12SSMParamsBwd --------------------------
	.section	.nv.info._Z25selective_scan_bwd_kernelI32Selective_Scan_bwd_kernel_traitsILi64ELi16ELb1ELb0ELb0ELb1ELb1EN3c108BFloat16ENS1_7complexIfEEEEv12SSMParamsBwd,"",@"SHT_CUDA_INFO"
	.sectionflags	@""
	.align	4


	//----- nvinfo : EIATTR_CUDA_API_VERSION
	.align		4
        /*0000*/ 	.byte	0x04, 0x37
        /*0002*/ 	.short	(.L_2239 - .L_2238)
.L_2238:
        /*0004*/ 	.word	0x00000082


	//----- nvinfo : EIATTR_SW2861232_WAR
	.align		4
.L_2239:
        /*0008*/ 	.byte	0x01, 0x35
	.zero		2


	//----- nvinfo : EIATTR_PARAM_CBANK
	.align		4
        /*000c*/ 	.byte	0x04, 0x0a
        /*000e*/ 	.short	(.L_2241 - .L_2240)
	.align		4
.L_2240:
        /*0010*/ 	.word	index@(.nv.constant0._Z25selective_scan_bwd_kernelI32Selective_Scan_bwd_kernel_traitsILi64ELi16ELb1ELb0ELb0ELb1ELb1EN3c108BFloat16ENS1_7complexIfEEEEv12SSMParamsBwd)
        /*0014*/ 	.short	0x0160
        /*0016*/ 	.short	0x01f0


	//----- nvinfo : EIATTR_CBANK_PARAM_SIZE
	.align		4
.L_2241:
        /*0018*/ 	.byte	0x03, 0x19
        /*001a*/ 	.short	0x01f0


	//----- nvinfo : EIATTR_KPARAM_INFO
	.align		4
        /*001c*/ 	.byte	0x04, 0x17
        /*001e*/ 	.short	(.L_2243 - .L_2242)
.L_2242:
        /*0020*/ 	.word	0x00000000
        /*0024*/ 	.short	0x0000
        /*0026*/ 	.short	0x0000
        /*0028*/ 	.byte	0x00, 0xf0, 0xc1, 0x07


	//----- nvinfo : EIATTR_MAXREG_COUNT
	.align		4
.L_2243:
        /*002c*/ 	.byte	0x03, 0x1b
        /*002e*/ 	.short	0x00ff


	//----- nvinfo : EIATTR_NUM_BARRIERS
	.align		4
        /*0030*/ 	.byte	0x02, 0x4c
        /*0032*/ 	.byte	0x01
	.zero		1


	//----- nvinfo : EIATTR_MERCURY_ISA_VERSION
	.align		4
        /*0034*/ 	.byte	0x03, 0x5f
        /*0036*/ 	.short	0x0000


	//----- nvinfo : EIATTR_COOP_GROUP_MASK_REGIDS
	.align		4
        /*0038*/ 	.byte	0x04, 0x29
        /*003a*/ 	.short	(.L_2245 - .L_2244)


	//   ....[0]....
.L_2244:
        /*003c*/ 	.word	0xffffffff


	//   ....[1]....
        /*0040*/ 	.word	0xffffffff


	//   ....[2]....
        /*0044*/ 	.word	0xffffffff


	//   ....[3]....
        /*0048*/ 	.word	0xffffffff


	//   ....[4]....
        /*004c*/ 	.word	0xffffffff


	//   ....[5]....
        /*0050*/ 	.word	0xffffffff


	//   ....[6]....
        /*0054*/ 	.word	0xffffffff


	//   ....[7]....
        /*0058*/ 	.word	0xffffffff


	//   ....[8]....
        /*005c*/ 	.word	0xffffffff


	//   ....[9]....
        /*0060*/ 	.word	0xffffffff


	//   ....[10]....
        /*0064*/ 	.word	0xffffffff


	//   ....[11]....
        /*0068*/ 	.word	0xffffffff


	//   ....[12]....
        /*006c*/ 	.word	0xffffffff


	//   ....[13]....
        /*0070*/ 	.word	0xffffffff


	//   ....[14]....
        /*0074*/ 	.word	0xffffffff


	//   ....[15]....
        /*0078*/ 	.word	0xffffffff


	//   ....[16]....
        /*007c*/ 	.word	0xffffffff


	//   ....[17]....
        /*0080*/ 	.word	0xffffffff


	//   ....[18]....
        /*0084*/ 	.word	0xffffffff


	//   ....[19]....
        /*0088*/ 	.word	0xffffffff


	//   ....[20]....
        /*008c*/ 	.word	0xffffffff


	//   ....[21]....
        /*0090*/ 	.word	0xffffffff


	//   ....[22]....
        /*0094*/ 	.word	0xffffffff


	//   ....[23]....
        /*0098*/ 	.word	0xffffffff


	//   ....[24]....
        /*009c*/ 	.word	0xffffffff


	//   ....[25]....
        /*00a0*/ 	.word	0xffffffff


	//   ....[26]....
        /*00a4*/ 	.word	0xffffffff


	//   ....[27]....
        /*00a8*/ 	.word	0xffffffff


	//   ....[28]....
        /*00ac*/ 	.word	0xffffffff


	//   ....[29]....
        /*00b0*/ 	.word	0xffffffff


	//   ....[30]....
        /*00b4*/ 	.word	0xffffffff


	//   ....[31]....
        /*00b8*/ 	.word	0xffffffff


	//   ....[32]....
        /*00bc*/ 	.word	0xffffffff


	//   ....[33]....
        /*00c0*/ 	.word	0xffffffff


	//   ....[34]....
        /*00c4*/ 	.word	0xffffffff


	//   ....[35]....
        /*00c8*/ 	.word	0xffffffff


	//   ....[36]....
        /*00cc*/ 	.word	0xffffffff


	//   ....[37]....
        /*00d0*/ 	.word	0xffffffff


	//   ....[38]....
        /*00d4*/ 	.word	0xffffffff


	//   ....[39]....
        /*00d8*/ 	.word	0xffffffff


	//   ....[40]....
        /*00dc*/ 	.word	0xffffffff


	//   ....[41]....
        /*00e0*/ 	.word	0xffffffff


	//   ....[42]....
        /*00e4*/ 	.word	0xffffffff


	//   ....[43]....
        /*00e8*/ 	.word	0xffffffff


	//   ....[44]....
        /*00ec*/ 	.word	0xffffffff


	//   ....[45]....
        /*00f0*/ 	.word	0xffffffff


	//   ....[46]....
        /*00f4*/ 	.word	0xffffffff


	//   ....[47]....
        /*00f8*/ 	.word	0xffffffff


	//   ....[48]....
        /*00fc*/ 	.word	0xffffffff


	//   ....[49]....
        /*0100*/ 	.word	0xffffffff


	//   ....[50]....
        /*0104*/ 	.word	0xffffffff


	//   ....[51]....
        /*0108*/ 	.word	0xffffffff


	//   ....[52]....
        /*010c*/ 	.word	0xffffffff


	//   ....[53]....
        /*0110*/ 	.word	0xffffffff


	//   ....[54]....
        /*0114*/ 	.word	0xffffffff


	//   ....[55]....
        /*0118*/ 	.word	0xffffffff


	//   ....[56]....
        /*011c*/ 	.word	0xffffffff


	//   ....[57]....
        /*0120*/ 	.word	0xffffffff


	//   ....[58]....
        /*0124*/ 	.word	0xffffffff


	//   ....[59]....
        /*0128*/ 	.word	0xffffffff


	//   ....[60]....
        /*012c*/ 	.word	0xffffffff


	//   ....[61]....
        /*0130*/ 	.word	0xffffffff


	//   ....[62]....
        /*0134*/ 	.word	0xffffffff


	//   ....[63]....
        /*0138*/ 	.word	0xffffffff


	//   ....[64]....
        /*013c*/ 	.word	0xffffffff


	//   ....[65]....
        /*0140*/ 	.word	0xffffffff


	//   ....[66]....
        /*0144*/ 	.word	0xffffffff


	//   ....[67]....
        /*0148*/ 	.word	0xffffffff


	//   ....[68]....
        /*014c*/ 	.word	0xffffffff


	//   ....[69]....
        /*0150*/ 	.word	0xffffffff


	//   ....[70]....
        /*0154*/ 	.word	0xffffffff


	//   ....[71]....
        /*0158*/ 	.word	0xffffffff


	//   ....[72]....
        /*015c*/ 	.word	0xffffffff


	//   ....[73]....
        /*0160*/ 	.word	0xffffffff


	//   ....[74]....
        /*0164*/ 	.word	0xffffffff


	//   ....[75]....
        /*0168*/ 	.word	0xffffffff


	//   ....[76]....
        /*016c*/ 	.word	0xffffffff


	//   ....[77]....
        /*0170*/ 	.word	0xffffffff


	//   ....[78]....
        /*0174*/ 	.word	0xffffffff


	//   ....[79]....
        /*0178*/ 	.word	0xffffffff


	//   ....[80]....
        /*017c*/ 	.word	0xffffffff


	//   ....[81]....
        /*0180*/ 	.word	0xffffffff


	//   ....[82]....
        /*0184*/ 	.word	0xffffffff


	//   ....[83]....
        /*0188*/ 	.word	0xffffffff


	//   ....[84]....
        /*018c*/ 	.word	0xffffffff


	//   ....[85]....
        /*0190*/ 	.word	0xffffffff


	//   ....[86]....
        /*0194*/ 	.word	0xffffffff


	//   ....[87]....
        /*0198*/ 	.word	0xffffffff


	//   ....[88]....
        /*019c*/ 	.word	0xffffffff


	//   ....[89]....
        /*01a0*/ 	.word	0xffffffff


	//   ....[90]....
        /*01a4*/ 	.word	0xffffffff


	//   ....[91]....
        /*01a8*/ 	.word	0xffffffff


	//   ....[92]....
        /*01ac*/ 	.word	0xffffffff


	//   ....[93]....
        /*01b0*/ 	.word	0xffffffff


	//   ....[94]....
        /*01b4*/ 	.word	0xffffffff


	//   ....[95]....
        /*01b8*/ 	.word	0xffffffff


	//   ....[96]....
        /*01bc*/ 	.word	0xffffffff


	//   ....[97]....
        /*01c0*/ 	.word	0xffffffff


	//   ....[98]....
        /*01c4*/ 	.word	0xffffffff


	//   ....[99]....
        /*01c8*/ 	.word	0xffffffff


	//   ....[100]....
        /*01cc*/ 	.word	0xffffffff


	//   ....[101]....
        /*01d0*/ 	.word	0xffffffff


	//   ....[102]....
        /*01d4*/ 	.word	0xffffffff


	//   ....[103]....
        /*01d8*/ 	.word	0xffffffff


	//   ....[104]....
        /*01dc*/ 	.word	0xffffffff


	//   ....[105]....
        /*01e0*/ 	.word	0xffffffff


	//   ....[106]....
        /*01e4*/ 	.word	0xffffffff


	//   ....[107]....
        /*01e8*/ 	.word	0xffffffff


	//   ....[108]....
        /*01ec*/ 	.word	0xffffffff


	//   ....[109]....
        /*01f0*/ 	.word	0xffffffff


	//   ....[110]....
        /*01f4*/ 	.word	0xffffffff


	//   ....[111]....
        /*01f8*/ 	.word	0xffffffff


	//   ....[112]....
        /*01fc*/ 	.word	0xffffffff


	//   ....[113]....
        /*0200*/ 	.word	0xffffffff


	//   ....[114]....
        /*0204*/ 	.word	0xffffffff


	//   ....[115]....
        /*0208*/ 	.word	0xffffffff


	//   ....[116]....
        /*020c*/ 	.word	0xffffffff


	//   ....[117]....
        /*0210*/ 	.word	0xffffffff


	//   ....[118]....
        /*0214*/ 	.word	0xffffffff


	//   ....[119]....
        /*0218*/ 	.word	0xffffffff


	//   ....[120]....
        /*021c*/ 	.word	0xffffffff


	//   ....[121]....
        /*0220*/ 	.word	0xffffffff


	//   ....[122]....
        /*0224*/ 	.word	0xffffffff


	//   ....[123]....
        /*0228*/ 	.word	0xffffffff


	//   ....[124]....
        /*022c*/ 	.word	0xffffffff


	//   ....[125]....
        /*0230*/ 	.word	0xffffffff


	//   ....[126]....
        /*0234*/ 	.word	0xffffffff


	//   ....[127]....
        /*0238*/ 	.word	0xffffffff


	//   ....[128]....
        /*023c*/ 	.word	0xffffffff


	//   ....[129]....
        /*0240*/ 	.word	0xffffffff


	//   ....[130]....
        /*0244*/ 	.word	0xffffffff


	//   ....[131]....
        /*0248*/ 	.word	0xffffffff


	//   ....[132]....
        /*024c*/ 	.word	0xffffffff


	//   ....[133]....
        /*0250*/ 	.word	0xffffffff


	//   ....[134]....
        /*0254*/ 	.word	0xffffffff


	//   ....[135]....
        /*0258*/ 	.word	0xffffffff


	//   ....[136]....
        /*025c*/ 	.word	0xffffffff


	//   ....[137]....
        /*0260*/ 	.word	0xffffffff


	//   ....[138]....
        /*0264*/ 	.word	0xffffffff


	//   ....[139]....
        /*0268*/ 	.word	0xffffffff


	//   ....[140]....
        /*026c*/ 	.word	0xffffffff


	//   ....[141]....
        /*0270*/ 	.word	0xffffffff


	//   ....[142]....
        /*0274*/ 	.word	0xffffffff


	//   ....[143]....
        /*0278*/ 	.word	0xffffffff


	//   ....[144]....
        /*027c*/ 	.word	0xffffffff


	//   ....[145]....
        /*0280*/ 	.word	0xffffffff


	//   ....[146]....
        /*0284*/ 	.word	0xffffffff


	//   ....[147]....
        /*0288*/ 	.word	0xffffffff


	//   ....[148]....
        /*028c*/ 	.word	0xffffffff


	//   ....[149]....
        /*0290*/ 	.word	0xffffffff


	//   ....[150]....
        /*0294*/ 	.word	0xffffffff


	//   ....[151]....
        /*0298*/ 	.word	0xffffffff


	//   ....[152]....
        /*029c*/ 	.word	0xffffffff


	//   ....[153]....
        /*02a0*/ 	.word	0xffffffff


	//   ....[154]....
        /*02a4*/ 	.word	0xffffffff


	//   ....[155]....
        /*02a8*/ 	.word	0xffffffff


	//   ....[156]....
        /*02ac*/ 	.word	0xffffffff


	//   ....[157]....
        /*02b0*/ 	.word	0xffffffff


	//   ....[158]....
        /*02b4*/ 	.word	0xffffffff


	//   ....[159]....
        /*02b8*/ 	.word	0xffffffff


	//   ....[160]....
        /*02bc*/ 	.word	0xffffffff


	//   ....[161]....
        /*02c0*/ 	.word	0xffffffff


	//   ....[162]....
        /*02c4*/ 	.word	0xffffffff


	//   ....[163]....
        /*02c8*/ 	.word	0xffffffff


	//----- nvinfo : EIATTR_COOP_GROUP_INSTR_OFFSETS
	.align		4
.L_2245:
        /*02cc*/ 	.byte	0x04, 0x28
        /*02ce*/ 	.short	(.L_2247 - .L_2246)


	//   ....[0]....
.L_2246:
        /*02d0*/ 	.word	0x00000610


	//   ....[1]....
        /*02d4*/ 	.word	0x000006b0


	//   ....[2]....
        /*02d8*/ 	.word	0x00000970


	//   ....[3]....
        /*02dc*/ 	.word	0x00002e30


	//   ....[4]....
        /*02e0*/ 	.word	0x00003660


	//   ....[5]....
        /*02e4*/ 	.word	0x00003ee0


	//   ....[6]....
        /*02e8*/ 	.word	0x000042b0


	//   ....[7]....
        /*02ec*/ 	.word	0x00006160


	//   ....[8]....
        /*02f0*/ 	.word	0x00006180


	//   ....[9]....
        /*02f4*/ 	.word	0x000061b0


	//   ....[10]....
        /*02f8*/ 	.word	0x000061c0


	//   ....[11]....
        /*02fc*/ 	.word	0x00006270


	//   ....[12]....
        /*0300*/ 	.word	0x00006290


	//   ....[13]....
        /*0304*/ 	.word	0x000062a0


	//   ....[14]....
        /*0308*/ 	.word	0x000062b0


	//   ....[15]....
        /*030c*/ 	.word	0x00006370


	//   ....[16]....
        /*0310*/ 	.word	0x00006390


	//   ....[17]....
        /*0314*/ 	.word	0x000063a0


	//   ....[18]....
        /*0318*/ 	.word	0x000063b0


	//   ....[19]....
        /*031c*/ 	.word	0x00006470


	//   ....[20]....
        /*0320*/ 	.word	0x00006490


	//   ....[21]....
        /*0324*/ 	.word	0x000064a0


	//   ....[22]....
        /*0328*/ 	.word	0x000064b0


	//   ....[23]....
        /*032c*/ 	.word	0x00006570


	//   ....[24]....
        /*0330*/ 	.word	0x00006580


	//   ....[25]....
        /*0334*/ 	.word	0x00006590


	//   ....[26]....
        /*0338*/ 	.word	0x000065a0


	//   ....[27]....
        /*033c*/ 	.word	0x000066e0


	//   ....[28]....
        /*0340*/ 	.word	0x00006750


	//   ....[29]....
        /*0344*/ 	.word	0x000067c0


	//   ....[30]....
        /*0348*/ 	.word	0x00006830


	//   ....[31]....
        /*034c*/ 	.word	0x00006850


	//   ....[32]....
        /*0350*/ 	.word	0x00006860


	//   ....[33]....
        /*0354*/ 	.word	0x00006870


	//   ....[34]....
        /*0358*/ 	.word	0x00006880


	//   ....[35]....
        /*035c*/ 	.word	0x00006890


	//   ....[36]....
        /*0360*/ 	.word	0x000068a0


	//   ....[37]....
        /*0364*/ 	.word	0x000068b0


	//   ....[38]....
        /*0368*/ 	.word	0x000068c0


	//   ....[39]....
        /*036c*/ 	.word	0x00007b60


	//   ....[40]....
        /*0370*/ 	.word	0x00007b80


	//   ....[41]....
        /*0374*/ 	.word	0x00007b90


	//   ....[42]....
        /*0378*/ 	.word	0x00007ba0


	//   ....[43]....
        /*037c*/ 	.word	0x00007cc0


	//   ....[44]....
        /*0380*/ 	.word	0x00007cd0


	//   ....[45]....
        /*0384*/ 	.word	0x00007ce0


	//   ....[46]....
        /*0388*/ 	.word	0x00007cf0


	//   ....[47]....
        /*038c*/ 	.word	0x00007e10


	//   ....[48]....
        /*0390*/ 	.word	0x00007e30


	//   ....[49]....
        /*0394*/ 	.word	0x00007e40


	//   ....[50]....
        /*0398*/ 	.word	0x00007e50


	//   ....[51]....
        /*039c*/ 	.word	0x00007f70


	//   ....[52]....
        /*03a0*/ 	.word	0x00007f80


	//   ....[53]....
        /*03a4*/ 	.word	0x00007f90


	//   ....[54]....
        /*03a8*/ 	.word	0x00007fa0


	//   ....[55]....
        /*03ac*/ 	.word	0x000080c0


	//   ....[56]....
        /*03b0*/ 	.word	0x000080e0


	//   ....[57]....
        /*03b4*/ 	.word	0x000080f0


	//   ....[58]....
        /*03b8*/ 	.word	0x00008100


	//   ....[59]....
        /*03bc*/ 	.word	0x00008200


	//   ....[60]....
        /*03c0*/ 	.word	0x00008210


	//   ....[61]....
        /*03c4*/ 	.word	0x00008220


	//   ....[62]....
        /*03c8*/ 	.word	0x00008230


	//   ....[63]....
        /*03cc*/ 	.word	0x00008240


	//   ....[64]....
        /*03d0*/ 	.word	0x00008250


	//   ....[65]....
        /*03d4*/ 	.word	0x00008260


	//   ....[66]....
        /*03d8*/ 	.word	0x00008290


	//   ....[67]....
        /*03dc*/ 	.word	0x000082c0


	//   ....[68]....
        /*03e0*/ 	.word	0x000082f0


	//   ....[69]....
        /*03e4*/ 	.word	0x00008310


	//   ....[70]....
        /*03e8*/ 	.word	0x00008320


	//   ....[71]....
        /*03ec*/ 	.word	0x000098c0


	//   ....[72]....
        /*03f0*/ 	.word	0x000099a0


	//   ....[73]....
        /*03f4*/ 	.word	0x000099d0


	//   ....[74]....
        /*03f8*/ 	.word	0x00009a00


	//   ....[75]....
        /*03fc*/ 	.word	0x00009ae0


	//   ....[76]....
        /*0400*/ 	.word	0x00009b10


	//   ....[77]....
        /*0404*/ 	.word	0x00009b50


	//   ....[78]....
        /*0408*/ 	.word	0x00009b80


	//   ....[79]....
        /*040c*/ 	.word	0x00009c20


	//   ....[80]....
        /*0410*/ 	.word	0x00009c50


	//   ....[81]....
        /*0414*/ 	.word	0x00009c80


	//   ....[82]....
        /*0418*/ 	.word	0x00009cb0


	//   ....[83]....
        /*041c*/ 	.word	0x00009d50


	//   ....[84]....
        /*0420*/ 	.word	0x00009d80


	//   ....[85]....
        /*0424*/ 	.word	0x00009dc0


	//   ....[86]....
        /*0428*/ 	.word	0x00009df0


	//   ....[87]....
        /*042c*/ 	.word	0x00009ef0


	//   ....[88]....
        /*0430*/ 	.word	0x00009f30


	//   ....[89]....
        /*0434*/ 	.word	0x00009f60


	//   ....[90]....
        /*0438*/ 	.word	0x00009f90


	//   ....[91]....
        /*043c*/ 	.word	0x0000a610


	//   ....[92]....
        /*0440*/ 	.word	0x0000ae70


	//   ....[93]....
        /*0444*/ 	.word	0x0000b1f0


	//   ....[94]....
        /*0448*/ 	.word	0x0000b380


	//   ....[95]....
        /*044c*/ 	.word	0x0000b3e0


	//   ....[96]....
        /*0450*/ 	.word	0x0000b440


	//   ....[97]....
        /*0454*/ 	.word	0x0000b460


	//   ....[98]....
        /*0458*/ 	.word	0x0000b480


	//   ....[99]....
        /*045c*/ 	.word	0x0000b540


	//   ....[100]....
        /*0460*/ 	.word	0x0000b590


	//   ....[101]....
        /*0464*/ 	.word	0x0000b5e0


	//   ....[102]....
        /*0468*/ 	.word	0x0000b610


	//   ....[103]....
        /*046c*/ 	.word	0x0000b630


	//   ....[104]....
        /*0470*/ 	.word	0x0000bca0


	//   ....[105]....
        /*0474*/ 	.word	0x0000bd20


	//   ....[106]....
        /*0478*/ 	.word	0x0000bd90


	//   ....[107]....
        /*047c*/ 	.word	0x0000be00


	//   ....[108]....
        /*0480*/ 	.word	0x0000bf50


	//   ....[109]....
        /*0484*/ 	.word	0x0000bfc0


	//   ....[110]....
        /*0488*/ 	.word	0x0000c030


	//   ....[111]....
        /*048c*/ 	.word	0x0000c0a0


	//   ....[112]....
        /*0490*/ 	.word	0x0000c1c0


	//   ....[113]....
        /*0494*/ 	.word	0x0000c230


	//   ....[114]....
        /*0498*/ 	.word	0x0000c2a0


	//   ....[115]....
        /*049c*/ 	.word	0x0000c310


	//   ....[116]....
        /*04a0*/ 	.word	0x0000c430


	//   ....[117]....
        /*04a4*/ 	.word	0x0000c4a0


	//   ....[118]....
        /*04a8*/ 	.word	0x0000c510


	//   ....[119]....
        /*04ac*/ 	.word	0x0000c580


	//   ....[120]....
        /*04b0*/ 	.word	0x0000c6c0


	//   ....[121]....
        /*04b4*/ 	.word	0x0000c730


	//   ....[122]....
        /*04b8*/ 	.word	0x0000c7a0


	//   ....[123]....
        /*04bc*/ 	.word	0x0000c810


	//   ....[124]....
        /*04c0*/ 	.word	0x0000c880


	//   ....[125]....
        /*04c4*/ 	.word	0x0000c8f0


	//   ....[126]....
        /*04c8*/ 	.word	0x0000c960


	//   ....[127]....
        /*04cc*/ 	.word	0x0000c9d0


	//   ....[128]....
        /*04d0*/ 	.word	0x0000ca40


	//   ....[129]....
        /*04d4*/ 	.word	0x0000cab0


	//   ....[130]....
        /*04d8*/ 	.word	0x0000cb20


	//   ....[131]....
        /*04dc*/ 	.word	0x0000cb90


	//   ....[132]....
        /*04e0*/ 	.word	0x0000cc10


	//   ....[133]....
        /*04e4*/ 	.word	0x0000cc90


	//   ....[134]....
        /*04e8*/ 	.word	0x0000cd00


	//   ....[135]....
        /*04ec*/ 	.word	0x0000cd70


	//   ....[136]....
        /*04f0*/ 	.word	0x0000cdf0


	//   ....[137]....
        /*04f4*/ 	.word	0x0000ce60


	//   ....[138]....
        /*04f8*/ 	.word	0x0000ced0


	//   ....[139]....
        /*04fc*/ 	.word	0x0000cf40


	//   ....[140]....
        /*0500*/ 	.word	0x0000cfc0


	//   ....[141]....
        /*0504*/ 	.word	0x0000d040


	//   ....[142]....
        /*0508*/ 	.word	0x0000d0b0


	//   ....[143]....
        /*050c*/ 	.word	0x0000d120


	//   ....[144]....
        /*0510*/ 	.word	0x0000d1a0


	//   ....[145]....
        /*0514*/ 	.word	0x0000d210


	//   ....[146]....
        /*0518*/ 	.word	0x0000d280


	//   ....[147]....
        /*051c*/ 	.word	0x0000d2f0


	//   ....[148]....
        /*0520*/ 	.word	0x0000d370


	//   ....[149]....
        /*0524*/ 	.word	0x0000d3f0


	//   ....[150]....
        /*0528*/ 	.word	0x0000d460


	//   ....[151]....
        /*052c*/ 	.word	0x0000d4d0


	//   ....[152]....
        /*0530*/ 	.word	0x0000d550


	//   ....[153]....
        /*0534*/ 	.word	0x0000d5c0


	//   ....[154]....
        /*0538*/ 	.word	0x0000d630


	//   ....[155]....
        /*053c*/ 	.word	0x0000d6a0


	//   ....[156]....
        /*0540*/ 	.word	0x0000d710


	//   ....[157]....
        /*0544*/ 	.word	0x0000d780


	//   ....[158]....
        /*0548*/ 	.word	0x0000d7f0


	//   ....[159]....
        /*054c*/ 	.word	0x0000d860


	//   ....[160]....
        /*0550*/ 	.word	0x0000d940


	//   ....[161]....
        /*0554*/ 	.word	0x0000d9b0


	//   ....[162]....
        /*0558*/ 	.word	0x0000da20


	//   ....[163]....
        /*055c*/ 	.word	0x0000da90


	//----- nvinfo : EIATTR_EXIT_INSTR_OFFSETS
	.align		4
.L_2247:
        /*0560*/ 	.byte	0x04, 0x1c
        /*0562*/ 	.short	(.L_2249 - .L_2248)


	//   ....[0]....
.L_2248:
        /*0564*/ 	.word	0x0000b700


	//   ....[1]....
        /*0568*/ 	.word	0x0000bc40


	//----- nvinfo : EIATTR_MAX_THREADS
	.align		4
.L_2249:
        /*056c*/ 	.byte	0x04, 0x05
        /*056e*/ 	.short	(.L_2251 - .L_2250)
.L_2250:
        /*0570*/ 	.word	0x00000040
        /*0574*/ 	.word	0x00000001
        /*0578*/ 	.word	0x00000001


	//----- nvinfo : EIATTR_CRS_STACK_SIZE
	.align		4
.L_2251:
        /*057c*/ 	.byte	0x04, 0x1e
        /*057e*/ 	.short	(.L_2253 - .L_2252)
.L_2252:
        /*0580*/ 	.word	0x00000000
.L_2253:


//--------------------- .nv.info._Z25selective_scan_bwd_kernelI32Selective_Scan_bwd_kernel_traitsILi64ELi16ELb1ELb0ELb1ELb0ELb0EN3c108BFloat16ENS1_7complexIfEEEEv12SSMParamsBwd --------------------------
	.section	.nv.info._Z25selective_scan_bwd_kernelI32Selective_Scan_bwd_kernel_traitsILi64ELi16ELb1ELb0ELb1ELb0ELb0EN3c108BFloat16ENS1_7complexIfEEEEv12SSMParamsBwd,"",@"SHT_CUDA_INFO"
	.sectionflags	@""
	.align	4


	//----- nvinfo : EIATTR_CUDA_API_VERSION
	.align		4
        /*0000*/ 	.byte	0x04, 0x37
        /*0002*/ 	.short	(.L_2255 - .L_2254)
.L_2254:
        /*0004*/ 	.word	0x00000082


	//----- nvinfo : EIATTR_SW2861232_WAR
	.align		4
.L_2255:
        /*0008*/ 	.byte	0x01, 0x35
	.zero		2


	//----- nvinfo : EIATTR_PARAM_CBANK
	.align		4
        /*000c*/ 	.byte	0x04, 0x0a
        /*000e*/ 	.short	(.L_2257 - .L_2256)
	.align		4
.L_2256:
        /*0010*/ 	.word	index@(.nv.constant0._Z25selective_scan_bwd_kernelI32Selective_Scan_bwd_kernel_traitsILi64ELi16ELb1ELb0ELb1ELb0ELb0EN3c108BFloat16ENS1_7complexIfEEEEv12SSMParamsBwd)
        /*0014*/ 	.short	0x0160
        /*0016*/ 	.short	0x01f0


	//----- nvinfo : EIATTR_CBANK_PARAM_SIZE
	.align		4
.L_2257:
        /*0018*/ 	.byte	0x03, 0x19
        /*001a*/ 	.short	0x01f0


	//----- nvinfo : EIATTR_KPARAM_INFO
	.align		4
        /*001c*/ 	.byte	0x04, 0x17
        /*001e*/ 	.short	(.L_2259 - .L_2258)
.L_2258:
        /*0020*/ 	.word	0x00000000
        /*0024*/ 	.short	0x0000
        /*0026*/ 	.short	0x0000
        /*0028*/ 	.byte	0x00, 0xf0, 0xc1, 0x07


	//----- nvinfo : EIATTR_MAXREG_COUNT
	.align		4
.L_2259:
        /*002c*/ 	.byte	0x03, 0x1b
        /*002e*/ 	.short	0x00ff


	//----- nvinfo : EIATTR_NUM_BARRIERS
	.align		4
        /*0030*/ 	.byte	0x02, 0x4c
        /*0032*/ 	.byte	0x01
	.zero		1


	//----- nvinfo : EIATTR_MERCURY_ISA_VERSION
	.align		4
        /*0034*/ 	.byte	0x03, 0x5f
        /*0036*/ 	.short	0x0000


	//----- nvinfo : EIATTR_COOP_GROUP_MASK_REGIDS
	.align		4
        /*0038*/ 	.byte	0x04, 0x29
        /*003a*/ 	.short	(.L_2261 - .L_2260)


	//   ....[0]....
.L_2260:
        /*003c*/ 	.word	0xffffffff


	//   ....[1]....
        /*0040*/ 	.word	0xffffffff


	//   ....[2]....
        /*0044*/ 	.word	0xffffffff


	//   ....[3]....
        /*0048*/ 	.word	0xffffffff


	//   ....[4]....
        /*004c*/ 	.word	0xffffffff


	//   ....[5]....
        /*0050*/ 	.word	0xffffffff


	//   ....[6]....
        /*0054*/ 	.word	0xffffffff


	//   ....[7]....
        /*0058*/ 	.word	0xffffffff


	//   ....[8]....
        /*005c*/ 	.word	0xffffffff


	//   ....[9]....
        /*0060*/ 	.word	0xffffffff


	//   ....[10]....
        /*0064*/ 	.word	0xffffffff


	//   ....[11]....
        /*0068*/ 	.word	0xffffffff


	//   ....[12]....
        /*006c*/ 	.word	0xffffffff


	//   ....[13]....
        /*0070*/ 	.word	0xffffffff


	//   ....[14]....
        /*0074*/ 	.word	0xffffffff


	//   ....[15]....
        /*0078*/ 	.word	0xffffffff


	//   ....[16]....
        /*007c*/ 	.word	0xffffffff


	//   ....[17]....
        /*0080*/ 	.word	0xffffffff


	//   ....[18]....
        /*0084*/ 	.word	0xffffffff


	//   ....[19]....
        /*0088*/ 	.word	0xffffffff


	//   ....[20]....
        /*008c*/ 	.word	0xffffffff


	//   ....[21]....
        /*0090*/ 	.word	0xffffffff


	//   ....[22]....
        /*0094*/ 	.word	0xffffffff


	//   ....[23]....
        /*0098*/ 	.word	0xffffffff


	//   ....[24]....
        /*009c*/ 	.word	0xffffffff


	//   ....[25]....
        /*00a0*/ 	.word	0xffffffff


	//   ....[26]....
        /*00a4*/ 	.word	0xffffffff


	//   ....[27]....
        /*00a8*/ 	.word	0xffffffff


	//   ....[28]....
        /*00ac*/ 	.word	0xffffffff


	//   ....[29]....
        /*00b0*/ 	.word	0xffffffff


	//   ....[30]....
        /*00b4*/ 	.word	0xffffffff


	//   ....[31]....
        /*00b8*/ 	.word	0xffffffff


	//   ....[32]....
        /*00bc*/ 	.word	0xffffffff


	//   ....[33]....
        /*00c0*/ 	.word	0xffffffff


	//   ....[34]....
        /*00c4*/ 	.word	0xffffffff


	//   ....[35]....
        /*00c8*/ 	.word	0xffffffff


	//   ....[36]....
        /*00cc*/ 	.word	0xffffffff


	//   ....[37]....
        /*00d0*/ 	.word	0xffffffff


	//   ....[38]....
        /*00d4*/ 	.word	0xffffffff


	//   ....[39]....
        /*00d8*/ 	.word	0xffffffff


	//   ....[40]....
        /*00dc*/ 	.word	0xffffffff


	//   ....[41]....
        /*00e0*/ 	.word	0xffffffff


	//   ....[42]....
        /*00e4*/ 	.word	0xffffffff


	//   ....[43]....
        /*00e8*/ 	.word	0xffffffff


	//   ....[44]....
        /*00ec*/ 	.word	0xffffffff


	//   ....[45]....
        /*00f0*/ 	.word	0xffffffff


	//   ....[46]....
        /*00f4*/ 	.word	0xffffffff


	//   ....[47]....
        /*00f8*/ 	.word	0xffffffff


	//   ....[48]....
        /*00fc*/ 	.word	0xffffffff


	//   ....[49]....
        /*0100*/ 	.word	0xffffffff


	//   ....[50]....
        /*0104*/ 	.word	0xffffffff


	//   ....[51]....
        /*0108*/ 	.word	0xffffffff


	//   ....[52]....
        /*010c*/ 	.word	0xffffffff


	//   ....[53]....
        /*0110*/ 	.word	0xffffffff


	//   ....[54]....
        /*0114*/ 	.word	0xffffffff


	//   ....[55]....
        /*0118*/ 	.word	0xffffffff


	//   ....[56]....
        /*011c*/ 	.word	0xffffffff


	//   ....[57]....
        /*0120*/ 	.word	0xffffffff


	//   ....[58]....
        /*0124*/ 	.word	0xffffffff


	//   ....[59]....
        /*0128*/ 	.word	0xffffffff


	//   ....[60]....
        /*012c*/ 	.word	0xffffffff


	//   ....[61]....
        /*0130*/ 	.word	0xffffffff


	//   ....[62]....
        /*0134*/ 	.word	0xffffffff


	//   ....[63]....
        /*0138*/ 	.word	0xffffffff


	//   ....[64]....
        /*013c*/ 	.word	0xffffffff


	//   ....[65]....
        /*0140*/ 	.word	0xffffffff


	//   ....[66]....
        /*0144*/ 	.word	0xffffffff


	//   ....[67]....
        /*0148*/ 	.word	0xffffffff


	//   ....[68]....
        /*014c*/ 	.word	0xffffffff


	//   ....[69]....
        /*0150*/ 	.word	0xffffffff


	//   ....[70]....
        /*0154*/ 	.word	0xffffffff


	//   ....[71]....
        /*0158*/ 	.word	0xffffffff


	//   ....[72]....
        /*015c*/ 	.word	0xffffffff


	//   ....[73]....
        /*0160*/ 	.word	0xffffffff


	//   ....[74]....
        /*0164*/ 	.word	0xffffffff


	//   ....[75]....
        /*0168*/ 	.word	0xffffffff


	//   ....[76]....
        /*016c*/ 	.word	0xffffffff


	//   ....[77]....
        /*0170*/ 	.word	0xffffffff


	//   ....[78]....
        /*0174*/ 	.word	0xffffffff


	//   ....[79]....
        /*0178*/ 	.word	0xffffffff


	//   ....[80]....
        /*017c*/ 	.word	0xffffffff


	//   ....[81]....
        /*0180*/ 	.word	0xffffffff


	//   ....[82]....
        /*0184*/ 	.word	0xffffffff


	//   ....[83]....
        /*0188*/ 	.word	0xffffffff


	//   ....[84]....
        /*018c*/ 	.word	0xffffffff


	//   ....[85]....
        /*0190*/ 	.word	0xffffffff


	//   ....[86]....
        /*0194*/ 	.word	0xffffffff


	//   ....[87]....
        /*0198*/ 	.word	0xffffffff


	//   ....[88]....
        /*019c*/ 	.word	0xffffffff


	//   ....[89]....
        /*01a0*/ 	.word	0xffffffff


	//   ....[90]....
        /*01a4*/ 	.word	0xffffffff


	//   ....[91]....
        /*01a8*/ 	.word	0xffffffff


	//   ....[92]....
        /*01ac*/ 	.word	0xffffffff


	//   ....[93]....
        /*01b0*/ 	.word	0xffffffff


	//   ....[94]....
        /*01b4*/ 	.word	0xffffffff


	//   ....[95]....
        /*01b8*/ 	.word	0xffffffff


	//   ....[96]....
        /*01bc*/ 	.word	0xffffffff


	//   ....[97]....
        /*01c0*/ 	.word	0xffffffff


	//   ....[98]....
        /*01c4*/ 	.word	0xffffffff


	//   ....[99]....
        /*01c8*/ 	.word	0xffffffff


	//   ....[100]....
        /*01cc*/ 	.word	0xffffffff


	//   ....[101]....
        /*01d0*/ 	.word	0xffffffff


	//   ....[102]....
        /*01d4*/ 	.word	0xffffffff


	//   ....[103]....
        /*01d8*/ 	.word	0xffffffff


	//   ....[104]....
        /*01dc*/ 	.word	0xffffffff


	//   ....[105]....
        /*01e0*/ 	.word	0xffffffff


	//   ....[106]....
        /*01e4*/ 	.word	0xffffffff


	//   ....[107]....
        /*01e8*/ 	.word	0xffffffff


	//   ....[108]....
        /*01ec*/ 	.word	0xffffffff


	//   ....[109]....
        /*01f0*/ 	.word	0xffffffff


	//   ....[110]....
        /*01f4*/ 	.word	0xffffffff


	//   ....[111]....
        /*01f8*/ 	.word	0xffffffff


	//   ....[112]....
        /*01fc*/ 	.word	0xffffffff


	//   ....[113]....
        /*0200*/ 	.word	0xffffffff


	//   ....[114]....
        /*0204*/ 	.word	0xffffffff


	//   ....[115]....
        /*0208*/ 	.word	0xffffffff


	//   ....[116]....
        /*020c*/ 	.word	0xffffffff


	//   ....[117]....
        /*0210*/ 	.word	0xffffffff


	//   ....[118]....
        /*0214*/ 	.word	0xffffffff


	//   ....[119]....
        /*0218*/ 	.word	0xffffffff


	//   ....[120]....
        /*021c*/ 	.word	0xffffffff


	//   ....[121]....
        /*0220*/ 	.word	0xffffffff


	//   ....[122]....
        /*0224*/ 	.word	0xffffffff


	//   ....[123]....
        /*0228*/ 	.word	0xffffffff


	//   ....[124]....
        /*022c*/ 	.word	0xffffffff


	//   ....[125]....
        /*0230*/ 	.word	0xffffffff


	//   ....[126]....
        /*0234*/ 	.word	0xffffffff


	//   ....[127]....
        /*0238*/ 	.word	0xffffffff


	//   ....[128]....
        /*023c*/ 	.word	0xffffffff


	//   ....[129]....
        /*0240*/ 	.word	0xffffffff


	//   ....[130]....
        /*0244*/ 	.word	0xffffffff


	//   ....[131]....
        /*0248*/ 	.word	0xffffffff


	//   ....[132]....
        /*024c*/ 	.word	0xffffffff


	//   ....[133]....
        /*0250*/ 	.word	0xffffffff


	//   ....[134]....
        /*0254*/ 	.word	0xffffffff


	//   ....[135]....
        /*0258*/ 	.word	0xffffffff


	//   ....[136]....
        /*025c*/ 	.word	0xffffffff


	//   ....[137]....
        /*0260*/ 	.word	0xffffffff


	//   ....[138]....
        /*0264*/ 	.word	0xffffffff


	//   ....[139]....
        /*0268*/ 	.word	0xffffffff


	//   ....[140]....
        /*026c*/ 	.word	0xffffffff


	//   ....[141]....
        /*0270*/ 	.word	0xffffffff


	//   ....[142]....
        /*0274*/ 	.word	0xffffffff


	//   ....[143]....
        /*0278*/ 	.word	0xffffffff


	//   ....[144]....
        /*027c*/ 	.word	0xffffffff


	//   ....[145]....
        /*0280*/ 	.word	0xffffffff


	//   ....[146]....
        /*0284*/ 	.word	0xffffffff


	//   ....[147]....
        /*0288*/ 	.word	0xffffffff


	//   ....[148]....
        /*028c*/ 	.word	0xffffffff


	//   ....[149]....
        /*0290*/ 	.word	0xffffffff


	//   ....[150]....
        /*0294*/ 	.word	0xffffffff


	//   ....[151]....
        /*0298*/ 	.word	0xffffffff


	//   ....[152]....
        /*029c*/ 	.word	0xffffffff


	//   ....[153]....
        /*02a0*/ 	.word	0xffffffff


	//   ....[154]....
        /*02a4*/ 	.word	0xffffffff


	//   ....[155]....
        /*02a8*/ 	.word	0xffffffff


	//   ....[156]....
        /*02ac*/ 	.word	0xffffffff


	//   ....[157]....
        /*02b0*/ 	.word	0xffffffff


	//   ....[158]....
        /*02b4*/ 	.word	0xffffffff


	//   ....[159]....
        /*02b8*/ 	.word	0xffffffff


	//----- nvinfo : EIATTR_COOP_GROUP_INSTR_OFFSETS
	.align		4
.L_2261:
        /*02bc*/ 	.byte	0x04, 0x28
        /*02be*/ 	.short	(.L_2263 - .L_2262)


	//   ....[0]....
.L_2262:
        /*02c0*/ 	.word	0x00000900


	//   ....[1]....
        /*02c4*/ 	.word	0x000009b0


	//   ....[2]....
        /*02c8*/ 	.word	0x00000c00


	//   ....[3]....
        /*02cc*/ 	.word	0x00001dc0


	//   ....[4]....
        /*02d0*/ 	.word	0x000034f0


	//   ....[5]....
        /*02d4*/ 	.word	0x00003510


	//   ....[6]....
        /*02d8*/ 	.word	0x00003540


	//   ....[7]....
        /*02dc*/ 	.word	0x00003550


	//   ....[8]....
        /*02e0*/ 	.word	0x00003600


	//   ....[9]....
        /*02e4*/ 	.word	0x00003620


	//   ....[10]....
        /*02e8*/ 	.word	0x00003630


	//   ....[11]....
        /*02ec*/ 	.word	0x00003640


	//   ....[12]....
        /*02f0*/ 	.word	0x00003700


	//   ....[13]....
        /*02f4*/ 	.word	0x00003720


	//   ....[14]....
        /*02f8*/ 	.word	0x00003730


	//   ....[15]....
        /*02fc*/ 	.word	0x00003740


	//   ....[16]....
        /*0300*/ 	.word	0x00003800


	//   ....[17]....
        /*0304*/ 	.word	0x00003820


	//   ....[18]....
        /*0308*/ 	.word	0x00003830


	//   ....[19]....
        /*030c*/ 	.word	0x00003840


	//   ....[20]....
        /*0310*/ 	.word	0x00003900


	//   ....[21]....
        /*0314*/ 	.word	0x00003920


	//   ....[22]....
        /*0318*/ 	.word	0x00003930


	//   ....[23]....
        /*031c*/ 	.word	0x00003940


	//   ....[24]....
        /*0320*/ 	.word	0x00003a80


	//   ....[25]....
        /*0324*/ 	.word	0x00003af0


	//   ....[26]....
        /*0328*/ 	.word	0x00003b60


	//   ....[27]....
        /*032c*/ 	.word	0x00003bd0


	//   ....[28]....
        /*0330*/ 	.word	0x00003bf0


	//   ....[29]....
        /*0334*/ 	.word	0x00003c00


	//   ....[30]....
        /*0338*/ 	.word	0x00003c10


	//   ....[31]....
        /*033c*/ 	.word	0x00003c20


	//   ....[32]....
        /*0340*/ 	.word	0x00003c30


	//   ....[33]....
        /*0344*/ 	.word	0x00003c40


	//   ....[34]....
        /*0348*/ 	.word	0x00003c50


	//   ....[35]....
        /*034c*/ 	.word	0x00003c60


	//   ....[36]....
        /*0350*/ 	.word	0x00004f20


	//   ....[37]....
        /*0354*/ 	.word	0x00004f40


	//   ....[38]....
        /*0358*/ 	.word	0x00004f50


	//   ....[39]....
        /*035c*/ 	.word	0x00004f60


	//   ....[40]....
        /*0360*/ 	.word	0x00005080


	//   ....[41]....
        /*0364*/ 	.word	0x00005090


	//   ....[42]....
        /*0368*/ 	.word	0x000050a0


	//   ....[43]....
        /*036c*/ 	.word	0x000050b0


	//   ....[44]....
        /*0370*/ 	.word	0x000051d0


	//   ....[45]....
        /*0374*/ 	.word	0x000051f0


	//   ....[46]....
        /*0378*/ 	.word	0x00005200


	//   ....[47]....
        /*037c*/ 	.word	0x00005210


	//   ....[48]....
        /*0380*/ 	.word	0x00005330


	//   ....[49]....
        /*0384*/ 	.word	0x00005340


	//   ....[50]....
        /*0388*/ 	.word	0x00005350


	//   ....[51]....
        /*038c*/ 	.word	0x00005360


	//   ....[52]....
        /*0390*/ 	.word	0x00005480


	//   ....[53]....
        /*0394*/ 	.word	0x000054a0


	//   ....[54]....
        /*0398*/ 	.word	0x000054b0


	//   ....[55]....
        /*039c*/ 	.word	0x000054c0


	//   ....[56]....
        /*03a0*/ 	.word	0x000055c0


	//   ....[57]....
        /*03a4*/ 	.word	0x000055d0


	//   ....[58]....
        /*03a8*/ 	.word	0x000055e0


	//   ....[59]....
        /*03ac*/ 	.word	0x000055f0


	//   ....[60]....
        /*03b0*/ 	.word	0x00005600


	//   ....[61]....
        /*03b4*/ 	.word	0x00005610


	//   ....[62]....
        /*03b8*/ 	.word	0x00005620


	//   ....[63]....
        /*03bc*/ 	.word	0x00005650


	//   ....[64]....
        /*03c0*/ 	.word	0x00005670


	//   ....[65]....
        /*03c4*/ 	.word	0x00005680


	//   ....[66]....
        /*03c8*/ 	.word	0x00005690


	//   ....[67]....
        /*03cc*/ 	.word	0x000056c0


	//   ....[68]....
        /*03d0*/ 	.word	0x00009040


	//   ....[69]....
        /*03d4*/ 	.word	0x00009080


	//   ....[70]....
        /*03d8*/ 	.word	0x000090c0


	//   ....[71]....
        /*03dc*/ 	.word	0x00009100


	//   ....[72]....
        /*03e0*/ 	.word	0x000091c0


	//   ....[73]....
        /*03e4*/ 	.word	0x00009210


	//   ....[74]....
        /*03e8*/ 	.word	0x00009240


	//   ....[75]....
        /*03ec*/ 	.word	0x00009270


	//   ....[76]....
        /*03f0*/ 	.word	0x000092f0


	//   ....[77]....
        /*03f4*/ 	.word	0x00009340


	//   ....[78]....
        /*03f8*/ 	.word	0x00009370


	//   ....[79]....
        /*03fc*/ 	.word	0x000093a0


	//   ....[80]....
        /*0400*/ 	.word	0x00009430


	//   ....[81]....
        /*0404*/ 	.word	0x00009470


	//   ....[82]....
        /*0408*/ 	.word	0x000094a0


	//   ....[83]....
        /*040c*/ 	.word	0x000094d0


	//   ....[84]....
        /*0410*/ 	.word	0x00009560


	//   ....[85]....
        /*0414*/ 	.word	0x000095a0


	//   ....[86]....
        /*0418*/ 	.word	0x000095d0


	//   ....[87]....
        /*041c*/ 	.word	0x00009600


	//   ....[88]....
        /*0420*/ 	.word	0x00009be0


	//   ....[89]....
        /*0424*/ 	.word	0x00009ef0


	//   ....[90]....
        /*0428*/ 	.word	0x0000a010


	//   ....[91]....
        /*042c*/ 	.word	0x0000a070


	//   ....[92]....
        /*0430*/ 	.word	0x0000a0d0


	//   ....[93]....
        /*0434*/ 	.word	0x0000a0f0


	//   ....[94]....
        /*0438*/ 	.word	0x0000a110


	//   ....[95]....
        /*043c*/ 	.word	0x0000a1d0


	//   ....[96]....
        /*0440*/ 	.word	0x0000a220


	//   ....[97]....
        /*0444*/ 	.word	0x0000a270


	//   ....[98]....
        /*0448*/ 	.word	0x0000a2a0


	//   ....[99]....
        /*044c*/ 	.word	0x0000a2c0


	//   ....[100]....
        /*0450*/ 	.word	0x0000a630


	//   ....[101]....
        /*0454*/ 	.word	0x0000a6b0


	//   ....[102]....
        /*0458*/ 	.word	0x0000a720


	//   ....[103]....
        /*045c*/ 	.word	0x0000a790


	//   ....[104]....
        /*0460*/ 	.word	0x0000a8e0


	//   ....[105]....
        /*0464*/ 	.word	0x0000a950


	//   ....[106]....
        /*0468*/ 	.word	0x0000a9c0


	//   ....[107]....
        /*046c*/ 	.word	0x0000aa30


	//   ....[108]....
        /*0470*/ 	.word	0x0000ab50


	//   ....[109]....
        /*0474*/ 	.word	0x0000abc0


	//   ....[110]....
        /*0478*/ 	.word	0x0000ac30


	//   ....[111]....
        /*047c*/ 	.word	0x0000aca0


	//   ....[112]....
        /*0480*/ 	.word	0x0000adc0


	//   ....[113]....
        /*0484*/ 	.word	0x0000ae30


	//   ....[114]....
        /*0488*/ 	.word	0x0000aea0


	//   ....[115]....
        /*048c*/ 	.word	0x0000af10


	//   ....[116]....
        /*0490*/ 	.word	0x0000b050


	//   ....[117]....
        /*0494*/ 	.word	0x0000b0c0


	//   ....[118]....
        /*0498*/ 	.word	0x0000b130


	//   ....[119]....
        /*049c*/ 	.word	0x0000b1a0


	//   ....[120]....
        /*04a0*/ 	.word	0x0000b200


	//   ....[121]....
        /*04a4*/ 	.word	0x0000b270


	//   ....[122]....
        /*04a8*/ 	.word	0x0000b2e0


	//   ....[123]....
        /*04ac*/ 	.word	0x0000b350


	//   ....[124]....
        /*04b0*/ 	.word	0x0000b3d0


	//   ....[125]....
        /*04b4*/ 	.word	0x0000b440


	//   ....[126]....
        /*04b8*/ 	.word	0x0000b4b0


	//   ....[127]....
        /*04bc*/ 	.word	0x0000b520


	//   ....[128]....
        /*04c0*/ 	.word	0x0000b5a0


	//   ....[129]....
        /*04c4*/ 	.word	0x0000b620


	//   ....[130]....
        /*04c8*/ 	.word	0x0000b690


	//   ....[131]....
        /*04cc*/ 	.word	0x0000b700


	//   ....[132]....
        /*04d0*/ 	.word	0x0000b770


	//   ....[133]....
        /*04d4*/ 	.word	0x0000b7e0


	//   ....[134]....
        /*04d8*/ 	.word	0x0000b850


	//   ....[135]....
        /*04dc*/ 	.word	0x0000b8c0


	//   ....[136]....
        /*04e0*/ 	.word	0x0000b930


	//   ....[137]....
        /*04e4*/ 	.word	0x0000b9b0


	//   ....[138]....
        /*04e8*/ 	.word	0x0000ba20


	//   ....[139]....
        /*04ec*/ 	.word	0x0000ba90


	//   ....[140]....
        /*04f0*/ 	.word	0x0000bb00


	//   ....[141]....
        /*04f4*/ 	.word	0x0000bb70


	//   ....[142]....
        /*04f8*/ 	.word	0x0000bbe0


	//   ....[143]....
        /*04fc*/ 	.word	0x0000bc50


	//   ....[144]....
        /*0500*/ 	.word	0x0000bcc0


	//   ....[145]....
        /*0504*/ 	.word	0x0000bd40


	//   ....[146]....
        /*0508*/ 	.word	0x0000bdb0


	//   ....[147]....
        /*050c*/ 	.word	0x0000be20


	//   ....[148]....
        /*0510*/ 	.word	0x0000be90


	//   ....[149]....
        /*0514*/ 	.word	0x0000bf00


	//   ....[150]....
        /*0518*/ 	.word	0x0000bf70


	//   ....[151]....
        /*051c*/ 	.word	0x0000bfe0


	//   ....[152]....
        /*0520*/ 	.word	0x0000c050


	//   ....[153]....
        /*0524*/ 	.word	0x0000c0c0


	//   ....[154]....
        /*0528*/ 	.word	0x0000c130


	//   ....[155]....
        /*052c*/ 	.word	0x0000c1a0


	//   ....[156]....
        /*0530*/ 	.word	0x0000c270


	//   ....[157]....
        /*0534*/ 	.word	0x0000c2e0


	//   ....[158]....
        /*0538*/ 	.word	0x0000c350


	//   ....[159]....
        /*053c*/ 	.word	0x0000c3c0


	//----- nvinfo : EIATTR_EXIT_INSTR_OFFSETS
	.align		4
.L_2263:
        /*0540*/ 	.byte	0x04, 0x1c
        /*0542*/ 	.short	(.L_2265 - .L_2264)


	//   ....[0]....
.L_2264:
        /*0544*/ 	.word	0x0000a390


	//   ....[1]....
        /*0548*/ 	.word	0x0000a5d0


	//----- nvinfo : EIATTR_MAX_THREADS
	.align		4
.L_2265:
        /*054c*/ 	.byte	0x04, 0x05
        /*054e*/ 	.short	(.L_2267 - .L_2266)
.L_2266:
        /*0550*/ 	.word	0x00000040
        /*0554*/ 	.word	0x00000001
        /*0558*/ 	.word	0x00000001


	//----- nvinfo : EIATTR_CRS_STACK_SIZE
	.align		4
.L_2267:
        /*055c*/ 	.byte	0x04, 0x1e
        /*055e*/ 	.short	(.L_2269 - .L_2268)
.L_2268:
        /*0560*/ 	.word	0x00000000
.L_2269:


//--------------------- .nv.info._Z25selective_scan_bwd_kernelI32Selective_Scan_bwd_kernel_traitsILi64ELi16ELb1ELb0ELb1ELb0ELb1EN3c108BFloat16ENS1_7complexIfEEEEv12SSMParamsBwd --------------------------
	.section	.nv.info._Z25selective_scan_bwd_kernelI32Selective_Scan_bwd_kernel_traitsILi64ELi16ELb1ELb0ELb1ELb0ELb1EN3c108BFloat16ENS1_7complexIfEEEEv12SSMParamsBwd,"",@"SHT_CUDA_INFO"
	.sectionflags	@""
	.align	4


	//----- nvinfo : EIATTR_CUDA_API_VERSION
	.align		4
        /*0000*/ 	.byte	0x04, 0x37
        /*0002*/ 	.short	(.L_2271 - .L_2270)
.L_2270:
        /*0004*/ 	.word	0x00000082


	//----- nvinfo : EIATTR_SW2861232_WAR
	.align		4
.L_2271:
        /*0008*/ 	.byte	0x01, 0x35
	.zero		2


	//----- nvinfo : EIATTR_PARAM_CBANK
	.align		4
        /*000c*/ 	.byte	0x04, 0x0a
        /*000e*/ 	.short	(.L_2273 - .L_2272)
	.align		4
.L_2272:
        /*0010*/ 	.word	index@(.nv.constant0._Z25selective_scan_bwd_kernelI32Selective_Scan_bwd_kernel_traitsILi64ELi16ELb1ELb0ELb1ELb0ELb1EN3c108BFloat16ENS1_7complexIfEEEEv12SSMParamsBwd)
        /*0014*/ 	.short	0x0160
        /*0016*/ 	.short	0x01f0


	//----- nvinfo : EIATTR_CBANK_PARAM_SIZE
	.align		4
.L_2273:
        /*0018*/ 	.byte	0x03, 0x19
        /*001a*/ 	.short	0x01f0


	//----- nvinfo : EIATTR_KPARAM_INFO
	.align		4
        /*001c*/ 	.byte	0x04, 0x17
        /*001e*/ 	.short	(.L_2275 - .L_2274)
.L_2274:
        /*0020*/ 	.word	0x00000000
        /*0024*/ 	.short	0x0000
        /*0026*/ 	.short	0x0000
        /*0028*/ 	.byte	0x00, 0xf0, 0xc1, 0x07


	//----- nvinfo : EIATTR_MAXREG_COUNT
	.align		4
.L_2275:
        /*002c*/ 	.byte	0x03, 0x1b
        /*002e*/ 	.short	0x00ff


	//----- nvinfo : EIATTR_NUM_BARRIERS
	.align		4
        /*0030*/ 	.byte	0x02, 0x4c
        /*0032*/ 	.byte	0x01
	.zero		1


	//----- nvinfo : EIATTR_MERCURY_ISA_VERSION
	.align		4
        /*0034*/ 	.byte	0x03, 0x5f
        /*0036*/ 	.short	0x0000


	//----- nvinfo : EIATTR_COOP_GROUP_MASK_REGIDS
	.align		4
        /*0038*/ 	.byte	0x04, 0x29
        /*003a*/ 	.short	(.L_2277 - .L_2276)


	//   ....[0]....
.L_2276:
        /*003c*/ 	.word	0xffffffff


	//   ....[1]....
        /*0040*/ 	.word	0xffffffff


	//   ....[2]....
        /*0044*/ 	.word	0xffffffff


	//   ....[3]....
        /*0048*/ 	.word	0xffffffff


	//   ....[4]....
        /*004c*/ 	.word	0xffffffff


	//   ....[5]....
        /*0050*/ 	.word	0xffffffff


	//   ....[6]....
        /*0054*/ 	.word	0xffffffff


	//   ....[7]....
        /*0058*/ 	.word	0xffffffff


	//   ....[8]....
        /*005c*/ 	.word	0xffffffff


	//   ....[9]....
        /*0060*/ 	.word	0xffffffff


	//   ....[10]....
        /*0064*/ 	.word	0xffffffff


	//   ....[11]....
        /*0068*/ 	.word	0xffffffff


	//   ....[12]....
        /*006c*/ 	.word	0xffffffff


	//   ....[13]....
        /*0070*/ 	.word	0xffffffff


	//   ....[14]....
        /*0074*/ 	.word	0xffffffff


	//   ....[15]....
        /*0078*/ 	.word	0xffffffff


	//   ....[16]....
        /*007c*/ 	.word	0xffffffff


	//   ....[17]....
        /*0080*/ 	.word	0xffffffff


	//   ....[18]....
        /*0084*/ 	.word	0xffffffff


	//   ....[19]....
        /*0088*/ 	.word	0xffffffff


	//   ....[20]....
        /*008c*/ 	.word	0xffffffff


	//   ....[21]....
        /*0090*/ 	.word	0xffffffff


	//   ....[22]....
        /*0094*/ 	.word	0xffffffff


	//   ....[23]....
        /*0098*/ 	.word	0xffffffff


	//   ....[24]....
        /*009c*/ 	.word	0xffffffff


	//   ....[25]....
        /*00a0*/ 	.word	0xffffffff


	//   ....[26]....
        /*00a4*/ 	.word	0xffffffff


	//   ....[27]....
        /*00a8*/ 	.word	0xffffffff


	//   ....[28]....
        /*00ac*/ 	.word	0xffffffff


	//   ....[29]....
        /*00b0*/ 	.word	0xffffffff


	//   ....[30]....
        /*00b4*/ 	.word	0xffffffff


	//   ....[31]....
        /*00b8*/ 	.word	0xffffffff


	//   ....[32]....
        /*00bc*/ 	.word	0xffffffff


	//   ....[33]....
        /*00c0*/ 	.word	0xffffffff


	//   ....[34]....
        /*00c4*/ 	.word	0xffffffff


	//   ....[35]....
        /*00c8*/ 	.word	0xffffffff


	//   ....[36]....
        /*00cc*/ 	.word	0xffffffff


	//   ....[37]....
        /*00d0*/ 	.word	0xffffffff


	//   ....[38]....
        /*00d4*/ 	.word	0xffffffff


	//   ....[39]....
        /*00d8*/ 	.word	0xffffffff


	//   ....[40]....
        /*00dc*/ 	.word	0xffffffff


	//   ....[41]....
        /*00e0*/ 	.word	0xffffffff


	//   ....[42]....
        /*00e4*/ 	.word	0xffffffff


	//   ....[43]....
        /*00e8*/ 	.word	0xffffffff


	//   ....[44]....
        /*00ec*/ 	.word	0xffffffff


	//   ....[45]....
        /*00f0*/ 	.word	0xffffffff


	//   ....[46]....
        /*00f4*/ 	.word	0xffffffff


	//   ....[47]....
        /*00f8*/ 	.word	0xffffffff


	//   ....[48]....
        /*00fc*/ 	.word	0xffffffff


	//   ....[49]....
        /*0100*/ 	.word	0xffffffff


	//   ....[50]....
        /*0104*/ 	.word	0xffffffff


	//   ....[51]....
        /*0108*/ 	.word	0xffffffff


	//   ....[52]....
        /*010c*/ 	.word	0xffffffff


	//   ....[53]....
        /*0110*/ 	.word	0xffffffff


	//   ....[54]....
        /*0114*/ 	.word	0xffffffff


	//   ....[55]....
        /*0118*/ 	.word	0xffffffff


	//   ....[56]....
        /*011c*/ 	.word	0xffffffff


	//   ....[57]....
        /*0120*/ 	.word	0xffffffff


	//   ....[58]....
        /*0124*/ 	.word	0xffffffff


	//   ....[59]....
        /*0128*/ 	.word	0xffffffff


	//   ....[60]....
        /*012c*/ 	.word	0xffffffff


	//   ....[61]....
        /*0130*/ 	.word	0xffffffff


	//   ....[62]....
        /*0134*/ 	.word	0xffffffff


	//   ....[63]....
        /*0138*/ 	.word	0xffffffff


	//   ....[64]....
        /*013c*/ 	.word	0xffffffff


	//   ....[65]....
        /*0140*/ 	.word	0xffffffff


	//   ....[66]....
        /*0144*/ 	.word	0xffffffff


	//   ....[67]....
        /*0148*/ 	.word	0xffffffff


	//   ....[68]....
        /*014c*/ 	.word	0xffffffff


	//   ....[69]....
        /*0150*/ 	.word	0xffffffff


	//   ....[70]....
        /*0154*/ 	.word	0xffffffff


	//   ....[71]....
        /*0158*/ 	.word	0xffffffff


	//   ....[72]....
        /*015c*/ 	.word	0xffffffff


	//   ....[73]....
        /*0160*/ 	.word	0xffffffff


	//   ....[74]....
        /*0164*/ 	.word	0xffffffff


	//   ....[75]....
        /*0168*/ 	.word	0xffffffff


	//   ....[76]....
        /*016c*/ 	.word	0xffffffff


	//   ....[77]....
        /*0170*/ 	.word	0xffffffff


	//   ....[78]....
        /*0174*/ 	.word	0xffffffff


	//   ....[79]....
        /*0178*/ 	.word	0xffffffff


	//   ....[80]....
        /*017c*/ 	.word	0xffffffff


	//   ....[81]....
        /*0180*/ 	.word	0xffffffff


	//   ....[82]....
        /*0184*/ 	.word	0xffffffff


	//   ....[83]....
        /*0188*/ 	.word	0xffffffff


	//   ....[84]....
        /*018c*/ 	.word	0xffffffff


	//   ....[85]....
        /*0190*/ 	.word	0xffffffff


	//   ....[86]....
        /*0194*/ 	.word	0xffffffff


	//   ....[87]....
        /*0198*/ 	.word	0xffffffff


	//   ....[88]....
        /*019c*/ 	.word	0xffffffff


	//   ....[89]....
        /*01a0*/ 	.word	0xffffffff


	//   ....[90]....
        /*01a4*/ 	.word	0xffffffff


	//   ....[91]....
        /*01a8*/ 	.word	0xffffffff


	//   ....[92]....
        /*01ac*/ 	.word	0xffffffff


	//   ....[93]....
        /*01b0*/ 	.word	0xffffffff


	//   ....[94]....
        /*01b4*/ 	.word	0xffffffff


	//   ....[95]....
        /*01b8*/ 	.word	0xffffffff


	//   ....[96]....
        /*01bc*/ 	.word	0xffffffff


	//   ....[97]....
        /*01c0*/ 	.word	0xffffffff


	//   ....[98]....
        /*01c4*/ 	.word	0xffffffff


	//   ....[99]....
        /*01c8*/ 	.word	0xffffffff


	//   ....[100]....
        /*01cc*/ 	.word	0xffffffff


	//   ....[101]....
        /*01d0*/ 	.word	0xffffffff


	//   ....[102]....
        /*01d4*/ 	.word	0xffffffff


	//   ....[103]....
        /*01d8*/ 	.word	0xffffffff


	//   ....[104]....
        /*01dc*/ 	.word	0xffffffff


	//   ....[105]....
        /*01e0*/ 	.word	0xffffffff


	//   ....[106]....
        /*01e4*/ 	.word	0xffffffff


	//   ....[107]....
        /*01e8*/ 	.word	0xffffffff


	//   ....[108]....
        /*01ec*/ 	.word	0xffffffff


	//   ....[109]....
        /*01f0*/ 	.word	0xffffffff


	//   ....[110]....
        /*01f4*/ 	.word	0xffffffff


	//   ....[111]....
        /*01f8*/ 	.word	0xffffffff


	//   ....[112]....
        /*01fc*/ 	.word	0xffffffff


	//   ....[113]....
        /*0200*/ 	.word	0xffffffff


	//   ....[114]....
        /*0204*/ 	.word	0xffffffff


	//   ....[115]....
        /*0208*/ 	.word	0xffffffff


	//   ....[116]....
        /*020c*/ 	.word	0xffffffff


	//   ....[117]....
        /*0210*/ 	.word	0xffffffff


	//   ....[118]....
        /*0214*/ 	.word	0xffffffff


	//   ....[119]....
        /*0218*/ 	.word	0xffffffff


	//   ....[120]....
        /*021c*/ 	.word	0xffffffff


	//   ....[121]....
        /*0220*/ 	.word	0xffffffff


	//   ....[122]....
        /*0224*/ 	.word	0xffffffff


	//   ....[123]....
        /*0228*/ 	.word	0xffffffff


	//   ....[124]....
        /*022c*/ 	.word	0xffffffff


	//   ....[125]....
        /*0230*/ 	.word	0xffffffff


	//   ....[126]....
        /*0234*/ 	.word	0xffffffff


	//   ....[127]....
        /*0238*/ 	.word	0xffffffff


	//   ....[128]....
        /*023c*/ 	.word	0xffffffff


	//   ....[129]....
        /*0240*/ 	.word	0xffffffff


	//   ....[130]....
        /*0244*/ 	.word	0xffffffff


	//   ....[131]....
        /*0248*/ 	.word	0xffffffff


	//   ....[132]....
        /*024c*/ 	.word	0xffffffff


	//   ....[133]....
        /*0250*/ 	.word	0xffffffff


	//   ....[134]....
        /*0254*/ 	.word	0xffffffff


	//   ....[135]....
        /*0258*/ 	.word	0xffffffff


	//   ....[136]....
        /*025c*/ 	.word	0xffffffff


	//   ....[137]....
        /*0260*/ 	.word	0xffffffff


	//   ....[138]....
        /*0264*/ 	.word	0xffffffff


	//   ....[139]....
        /*0268*/ 	.word	0xffffffff


	//   ....[140]....
        /*026c*/ 	.word	0xffffffff


	//   ....[141]....
        /*0270*/ 	.word	0xffffffff


	//   ....[142]....
        /*0274*/ 	.word	0xffffffff


	//   ....[143]....
        /*0278*/ 	.word	0xffffffff


	//   ....[144]....
        /*027c*/ 	.word	0xffffffff


	//   ....[145]....
        /*0280*/ 	.word	0xffffffff


	//   ....[146]....
        /*0284*/ 	.word	0xffffffff


	//   ....[147]....
        /*0288*/ 	.word	0xffffffff


	//   ....[148]....
        /*028c*/ 	.word	0xffffffff


	//   ....[149]....
        /*0290*/ 	.word	0xffffffff


	//   ....[150]....
        /*0294*/ 	.word	0xffffffff


	//   ....[151]....
        /*0298*/ 	.word	0xffffffff


	//   ....[152]....
        /*029c*/ 	.word	0xffffffff


	//   ....[153]....
        /*02a0*/ 	.word	0xffffffff


	//   ....[154]....
        /*02a4*/ 	.word	0xffffffff


	//   ....[155]....
        /*02a8*/ 	.word	0xffffffff


	//   ....[156]....
        /*02ac*/ 	.word	0xffffffff


	//   ....[157]....
        /*02b0*/ 	.word	0xffffffff


	//   ....[158]....
        /*02b4*/ 	.word	0xffffffff


	//   ....[159]....
        /*02b8*/ 	.word	0xffffffff


	//   ....[160]....
        /*02bc*/ 	.word	0xffffffff


	//   ....[161]....
        /*02c0*/ 	.word	0xffffffff


	//   ....[162]....
        /*02c4*/ 	.word	0xffffffff


	//   ....[163]....
        /*02c8*/ 	.word	0xffffffff


	//----- nvinfo : EIATTR_COOP_GROUP_INSTR_OFFSETS
	.align		4
.L_2277:
        /*02cc*/ 	.byte	0x04, 0x28
        /*02ce*/ 	.short	(.L_2279 - .L_2278)


	//   ....[0]....
.L_2278:
        /*02d0*/ 	.word	0x00000b80


	//   ....[1]....
        /*02d4*/ 	.word	0x00000c30


	//   ....[2]....
        /*02d8*/ 	.word	0x00000de0


	//   ....[3]....
        /*02dc*/ 	.word	0x00000f50


	//   ....[4]....
        /*02e0*/ 	.word	0x00001800


	//   ....[5]....
        /*02e4*/ 	.word	0x00002080


	//   ....[6]....
        /*02e8*/ 	.word	0x00002590


	//   ....[7]....
        /*02ec*/ 	.word	0x00003680


	//   ....[8]....
        /*02f0*/ 	.word	0x00004dc0


	//   ....[9]....
        /*02f4*/ 	.word	0x00004de0


	//   ....[10]....
        /*02f8*/ 	.word	0x00004e10


	//   ....[11]....
        /*02fc*/ 	.word	0x00004e20


	//   ....[12]....
        /*0300*/ 	.word	0x00004ed0


	//   ....[13]....
        /*0304*/ 	.word	0x00004ef0


	//   ....[14]....
        /*0308*/ 	.word	0x00004f00


	//   ....[15]....
        /*030c*/ 	.word	0x00004f10


	//   ....[16]....
        /*0310*/ 	.word	0x00004fd0


	//   ....[17]....
        /*0314*/ 	.word	0x00004ff0


	//   ....[18]....
        /*0318*/ 	.word	0x00005000


	//   ....[19]....
        /*031c*/ 	.word	0x00005010


	//   ....[20]....
        /*0320*/ 	.word	0x000050d0


	//   ....[21]....
        /*0324*/ 	.word	0x000050f0


	//   ....[22]....
        /*0328*/ 	.word	0x00005100


	//   ....[23]....
        /*032c*/ 	.word	0x00005110


	//   ....[24]....
        /*0330*/ 	.word	0x000051d0


	//   ....[25]....
        /*0334*/ 	.word	0x000051e0


	//   ....[26]....
        /*0338*/ 	.word	0x000051f0


	//   ....[27]....
        /*033c*/ 	.word	0x00005200


	//   ....[28]....
        /*0340*/ 	.word	0x00005350


	//   ....[29]....
        /*0344*/ 	.word	0x000053c0


	//   ....[30]....
        /*0348*/ 	.word	0x00005430


	//   ....[31]....
        /*034c*/ 	.word	0x000054a0


	//   ....[32]....
        /*0350*/ 	.word	0x000054c0


	//   ....[33]....
        /*0354*/ 	.word	0x000054d0


	//   ....[34]....
        /*0358*/ 	.word	0x000054e0


	//   ....[35]....
        /*035c*/ 	.word	0x000054f0


	//   ....[36]....
        /*0360*/ 	.word	0x00005500


	//   ....[37]....
        /*0364*/ 	.word	0x00005510


	//   ....[38]....
        /*0368*/ 	.word	0x00005520


	//   ....[39]....
        /*036c*/ 	.word	0x00005530


	//   ....[40]....
        /*0370*/ 	.word	0x00006810


	//   ....[41]....
        /*0374*/ 	.word	0x00006830


	//   ....[42]....
        /*0378*/ 	.word	0x00006840


	//   ....[43]....
        /*037c*/ 	.word	0x00006850


	//   ....[44]....
        /*0380*/ 	.word	0x00006970


	//   ....[45]....
        /*0384*/ 	.word	0x00006980


	//   ....[46]....
        /*0388*/ 	.word	0x00006990


	//   ....[47]....
        /*038c*/ 	.word	0x000069a0


	//   ....[48]....
        /*0390*/ 	.word	0x00006ac0


	//   ....[49]....
        /*0394*/ 	.word	0x00006ae0


	//   ....[50]....
        /*0398*/ 	.word	0x00006af0


	//   ....[51]....
        /*039c*/ 	.word	0x00006b00


	//   ....[52]....
        /*03a0*/ 	.word	0x00006c20


	//   ....[53]....
        /*03a4*/ 	.word	0x00006c30


	//   ....[54]....
        /*03a8*/ 	.word	0x00006c40


	//   ....[55]....
        /*03ac*/ 	.word	0x00006c50


	//   ....[56]....
        /*03b0*/ 	.word	0x00006d70


	//   ....[57]....
        /*03b4*/ 	.word	0x00006d90


	//   ....[58]....
        /*03b8*/ 	.word	0x00006da0


	//   ....[59]....
        /*03bc*/ 	.word	0x00006db0


	//   ....[60]....
        /*03c0*/ 	.word	0x00006eb0


	//   ....[61]....
        /*03c4*/ 	.word	0x00006ec0


	//   ....[62]....
        /*03c8*/ 	.word	0x00006ed0


	//   ....[63]....
        /*03cc*/ 	.word	0x00006ee0


	//   ....[64]....
        /*03d0*/ 	.word	0x00006ef0


	//   ....[65]....
        /*03d4*/ 	.word	0x00006f00


	//   ....[66]....
        /*03d8*/ 	.word	0x00006f10


	//   ....[67]....
        /*03dc*/ 	.word	0x00006f40


	//   ....[68]....
        /*03e0*/ 	.word	0x00006f70


	//   ....[69]....
        /*03e4*/ 	.word	0x00006f80


	//   ....[70]....
        /*03e8*/ 	.word	0x00006f90


	//   ....[71]....
        /*03ec*/ 	.word	0x00006fa0


	//   ....[72]....
        /*03f0*/ 	.word	0x0000a9c0


	//   ....[73]....
        /*03f4*/ 	.word	0x0000aa00


	//   ....[74]....
        /*03f8*/ 	.word	0x0000aa40


	//   ....[75]....
        /*03fc*/ 	.word	0x0000aa80


	//   ....[76]....
        /*0400*/ 	.word	0x0000ab30


	//   ....[77]....
        /*0404*/ 	.word	0x0000ab60


	//   ....[78]....
        /*0408*/ 	.word	0x0000ab90


	//   ....[79]....
        /*040c*/ 	.word	0x0000abc0


	//   ....[80]....
        /*0410*/ 	.word	0x0000ac60


	//   ....[81]....
        /*0414*/ 	.word	0x0000ac90


	//   ....[82]....
        /*0418*/ 	.word	0x0000acc0


	//   ....[83]....
        /*041c*/ 	.word	0x0000acf0


	//   ....[84]....
        /*0420*/ 	.word	0x0000ad90


	//   ....[85]....
        /*0424*/ 	.word	0x0000adc0


	//   ....[86]....
        /*0428*/ 	.word	0x0000adf0


	//   ....[87]....
        /*042c*/ 	.word	0x0000ae20


	//   ....[88]....
        /*0430*/ 	.word	0x0000aec0


	//   ....[89]....
        /*0434*/ 	.word	0x0000aef0


	//   ....[90]....
        /*0438*/ 	.word	0x0000af20


	//   ....[91]....
        /*043c*/ 	.word	0x0000af50


	//   ....[92]....
        /*0440*/ 	.word	0x0000b590


	//   ....[93]....
        /*0444*/ 	.word	0x0000b940


	//   ....[94]....
        /*0448*/ 	.word	0x0000ba00


	//   ....[95]....
        /*044c*/ 	.word	0x0000ba60


	//   ....[96]....
        /*0450*/ 	.word	0x0000bac0


	//   ....[97]....
        /*0454*/ 	.word	0x0000bae0


	//   ....[98]....
        /*0458*/ 	.word	0x0000bb00


	//   ....[99]....
        /*045c*/ 	.word	0x0000bbe0


	//   ....[100]....
        /*0460*/ 	.word	0x0000bc30


	//   ....[101]....
        /*0464*/ 	.word	0x0000bc80


	//   ....[102]....
        /*0468*/ 	.word	0x0000bcb0


	//   ....[103]....
        /*046c*/ 	.word	0x0000bcd0


	//   ....[104]....
        /*0470*/ 	.word	0x0000c0c0


	//   ....[105]....
        /*0474*/ 	.word	0x0000c140


	//   ....[106]....
        /*0478*/ 	.word	0x0000c1b0


	//   ....[107]....
        /*047c*/ 	.word	0x0000c220


	//   ....[108]....
        /*0480*/ 	.word	0x0000c370


	//   ....[109]....
        /*0484*/ 	.word	0x0000c3e0


	//   ....[110]....
        /*0488*/ 	.word	0x0000c450


	//   ....[111]....
        /*048c*/ 	.word	0x0000c4c0


	//   ....[112]....
        /*0490*/ 	.word	0x0000c5e0


	//   ....[113]....
        /*0494*/ 	.word	0x0000c650


	//   ....[114]....
        /*0498*/ 	.word	0x0000c6c0


	//   ....[115]....
        /*049c*/ 	.word	0x0000c730


	//   ....[116]....
        /*04a0*/ 	.word	0x0000c850


	//   ....[117]....
        /*04a4*/ 	.word	0x0000c8c0


	//   ....[118]....
        /*04a8*/ 	.word	0x0000c930


	//   ....[119]....
        /*04ac*/ 	.word	0x0000c9a0


	//   ....[120]....
        /*04b0*/ 	.word	0x0000cae0


	//   ....[121]....
        /*04b4*/ 	.word	0x0000cb50


	//   ....[122]....
        /*04b8*/ 	.word	0x0000cbc0


	//   ....[123]....
        /*04bc*/ 	.word	0x0000cc30


	//   ....[124]....
        /*04c0*/ 	.word	0x0000cc90


	//   ....[125]....
        /*04c4*/ 	.word	0x0000cd00


	//   ....[126]....
        /*04c8*/ 	.word	0x0000cd70


	//   ....[127]....
        /*04cc*/ 	.word	0x0000cde0


	//   ....[128]....
        /*04d0*/ 	.word	0x0000ce70


	//   ....[129]....
        /*04d4*/ 	.word	0x0000cee0


	//   ....[130]....
        /*04d8*/ 	.word	0x0000cf50


	//   ....[131]....
        /*04dc*/ 	.word	0x0000cfc0


	//   ....[132]....
        /*04e0*/ 	.word	0x0000d040


	//   ....[133]....
        /*04e4*/ 	.word	0x0000d0c0


	//   ....[134]....
        /*04e8*/ 	.word	0x0000d130


	//   ....[135]....
        /*04ec*/ 	.word	0x0000d1a0


	//   ....[136]....
        /*04f0*/ 	.word	0x0000d220


	//   ....[137]....
        /*04f4*/ 	.word	0x0000d290


	//   ....[138]....
        /*04f8*/ 	.word	0x0000d300


	//   ....[139]....
        /*04fc*/ 	.word	0x0000d370


	//   ....[140]....
        /*0500*/ 	.word	0x0000d3f0


	//   ....[141]....
        /*0504*/ 	.word	0x0000d470


	//   ....[142]....
        /*0508*/ 	.word	0x0000d4e0


	//   ....[143]....
        /*050c*/ 	.word	0x0000d550


	//   ....[144]....
        /*0510*/ 	.word	0x0000d5d0


	//   ....[145]....
        /*0514*/ 	.word	0x0000d640


	//   ....[146]....
        /*0518*/ 	.word	0x0000d6b0


	//   ....[147]....
        /*051c*/ 	.word	0x0000d720


	//   ....[148]....
        /*0520*/ 	.word	0x0000d7a0


	//   ....[149]....
        /*0524*/ 	.word	0x0000d820


	//   ....[150]....
        /*0528*/ 	.word	0x0000d890


	//   ....[151]....
        /*052c*/ 	.word	0x0000d900


	//   ....[152]....
        /*0530*/ 	.word	0x0000d980


	//   ....[153]....
        /*0534*/ 	.word	0x0000d9f0


	//   ....[154]....
        /*0538*/ 	.word	0x0000da60


	//   ....[155]....
        /*053c*/ 	.word	0x0000dad0


	//   ....[156]....
        /*0540*/ 	.word	0x0000db40


	//   ....[157]....
        /*0544*/ 	.word	0x0000dbb0


	//   ....[158]....
        /*0548*/ 	.word	0x0000dc20


	//   ....[159]....
        /*054c*/ 	.word	0x0000dc90


	//   ....[160]....
        /*0550*/ 	.word	0x0000dd60


	//   ....[161]....
        /*0554*/ 	.word	0x0000ddd0


	//   ....[162]....
        /*0558*/ 	.word	0x0000de40


	//   ....[163]....
        /*055c*/ 	.word	0x0000deb0


	//----- nvinfo : EIATTR_EXIT_INSTR_OFFSETS
	.align		4
.L_2279:
        /*0560*/ 	.byte	0x04, 0x1c
        /*0562*/ 	.short	(.L_2281 - .L_2280)


	//   ....[0]....
.L_2280:
        /*0564*/ 	.word	0x0000bdc0


	//   ....[1]....
        /*0568*/ 	.word	0x0000c060


	//----- nvinfo : EIATTR_MAX_THREADS
	.align		4
.L_2281:
        /*056c*/ 	.byte	0x04, 0x05
        /*056e*/ 	.short	(.L_2283 - .L_2282)
.L_2282:
        /*0570*/ 	.word	0x00000040
        /*0574*/ 	.word	0x00000001
        /*0578*/ 	.word	0x00000001


	//----- nvinfo : EIATTR_CRS_STACK_SIZE
	.align		4
.L_2283:
        /*057c*/ 	.byte	0x04, 0x1e
        /*057e*/ 	.short	(.L_2285 - .L_2284)
.L_2284:
        /*0580*/ 	.word	0x00000000
.L_2285:


//--------------------- .nv.info._Z25selective_scan_bwd_kernelI32Selective_Scan_bwd_kernel_traitsILi64ELi16ELb1ELb0ELb1ELb1ELb0EN3c108BFloat16ENS1_7complexIfEEEEv12SSMParamsBwd --------------------------
	.section	.nv.info._Z25selective_scan_bwd_kernelI32Selective_Scan_bwd_kernel_traitsILi64ELi16ELb1ELb0ELb1ELb1ELb0EN3c108BFloat16ENS1_7complexIfEEEEv12SSMParamsBwd,"",@"SHT_CUDA_INFO"
	.sectionflags	@""
	.align	4


	//----- nvinfo : EIATTR_CUDA_API_VERSION
	.align		4
        /*0000*/ 	.byte	0x04, 0x37
        /*0002*/ 	.short	(.L_2287 - .L_2286)
.L_2286:
        /*0004*/ 	.word	0x00000082


	//----- nvinfo : EIATTR_SW2861232_WAR
	.align		4
.L_2287:
        /*0008*/ 	.byte	0x01, 0x35
	.zero		2


	//----- nvinfo : EIATTR_PARAM_CBANK
	.align		4
        /*000c*/ 	.byte	0x04, 0x0a
        /*000e*/ 	.short	(.L_2289 - .L_2288)
	.align		4
.L_2288:
        /*0010*/ 	.word	index@(.nv.constant0._Z25selective_scan_bwd_kernelI32Selective_Scan_bwd_kernel_traitsILi64ELi16ELb1ELb0ELb1ELb1ELb0EN3c108BFloat16ENS1_7complexIfEEEEv12SSMParamsBwd)
        /*0014*/ 	.short	0x0160
        /*0016*/ 	.short	0x01f0


	//----- nvinfo : EIATTR_CBANK_PARAM_SIZE
	.align		4
.L_2289:
        /*0018*/ 	.byte	0x03, 0x19
        /*001a*/ 	.short	0x01f0


	//----- nvinfo : EIATTR_KPARAM_INFO
	.align		4
        /*001c*/ 	.byte	0x04, 0x17
        /*001e*/ 	.short	(.L_2291 - .L_2290)
.L_2290:
        /*0020*/ 	.word	0x00000000
        /*0024*/ 	.short	0x0000
        /*0026*/ 	.short	0x0000
        /*0028*/ 	.byte	0x00, 0xf0, 0xc1, 0x07


	//----- nvinfo : EIATTR_MAXREG_COUNT
	.align		4
.L_2291:
        /*002c*/ 	.byte	0x03, 0x1b
        /*002e*/ 	.short	0x00ff


	//----- nvinfo : EIATTR_NUM_BARRIERS
	.align		4
        /*0030*/ 	.byte	0x02, 0x4c
        /*0032*/ 	.byte	0x01
	.zero		1


	//----- nvinfo : EIATTR_MERCURY_ISA_VERSION
	.align		4
        /*0034*/ 	.byte	0x03, 0x5f
        /*0036*/ 	.short	0x0000


	//----- nvinfo : EIATTR_COOP_GROUP_MASK_REGIDS
	.align		4
        /*0038*/ 	.byte	0x04, 0x29
        /*003a*/ 	.short	(.L_2293 - .L_2292)


	//   ....[0]....
.L_2292:
        /*003c*/ 	.word	0xffffffff


	//   ....[1]....
        /*0040*/ 	.word	0xffffffff


	//   ....[2]....
        /*0044*/ 	.word	0xffffffff


	//   ....[3]....
        /*0048*/ 	.word	0xffffffff


	//   ....[4]....
        /*004c*/ 	.word	0xffffffff


	//   ....[5]....
        /*0050*/ 	.word	0xffffffff


	//   ....[6]....
        /*0054*/ 	.word	0xffffffff


	//   ....[7]....
        /*0058*/ 	.word	0xffffffff


	//   ....[8]....
        /*005c*/ 	.word	0xffffffff


	//   ....[9]....
        /*0060*/ 	.word	0xffffffff


	//   ....[10]....
        /*0064*/ 	.word	0xffffffff


	//   ....[11]....
        /*0068*/ 	.word	0xffffffff


	//   ....[12]....
        /*006c*/ 	.word	0xffffffff


	//   ....[13]....
        /*0070*/ 	.word	0xffffffff


	//   ....[14]....
        /*0074*/ 	.word	0xffffffff


	//   ....[15]....
        /*0078*/ 	.word	0xffffffff


	//   ....[16]....
        /*007c*/ 	.word	0xffffffff


	//   ....[17]....
        /*0080*/ 	.word	0xffffffff


	//   ....[18]....
        /*0084*/ 	.word	0xffffffff


	//   ....[19]....
        /*0088*/ 	.word	0xffffffff


	//   ....[20]....
        /*008c*/ 	.word	0xffffffff


	//   ....[21]....
        /*0090*/ 	.word	0xffffffff


	//   ....[22]....
        /*0094*/ 	.word	0xffffffff


	//   ....[23]....
        /*0098*/ 	.word	0xffffffff


	//   ....[24]....
        /*009c*/ 	.word	0xffffffff


	//   ....[25]....
        /*00a0*/ 	.word	0xffffffff


	//   ....[26]....
        /*00a4*/ 	.word	0xffffffff


	//   ....[27]....
        /*00a8*/ 	.word	0xffffffff


	//   ....[28]....
        /*00ac*/ 	.word	0xffffffff


	//   ....[29]....
        /*00b0*/ 	.word	0xffffffff


	//   ....[30]....
        /*00b4*/ 	.word	0xffffffff


	//   ....[31]....
        /*00b8*/ 	.word	0xffffffff


	//   ....[32]....
        /*00bc*/ 	.word	0xffffffff


	//   ....[33]....
        /*00c0*/ 	.word	0xffffffff


	//   ....[34]....
        /*00c4*/ 	.word	0xffffffff


	//   ....[35]....
        /*00c8*/ 	.word	0xffffffff


	//   ....[36]....
        /*00cc*/ 	.word	0xffffffff


	//   ....[37]....
        /*00d0*/ 	.word	0xffffffff


	//   ....[38]....
        /*00d4*/ 	.word	0xffffffff


	//   ....[39]....
        /*00d8*/ 	.word	0xffffffff


	//   ....[40]....
        /*00dc*/ 	.word	0xffffffff


	//   ....[41]....
        /*00e0*/ 	.word	0xffffffff


	//   ....[42]....
        /*00e4*/ 	.word	0xffffffff


	//   ....[43]....
        /*00e8*/ 	.word	0xffffffff


	//   ....[44]....
        /*00ec*/ 	.word	0xffffffff


	//   ....[45]....
        /*00f0*/ 	.word	0xffffffff


	//   ....[46]....
        /*00f4*/ 	.word	0xffffffff


	//   ....[47]....
        /*00f8*/ 	.word	0xffffffff


	//   ....[48]....
        /*00fc*/ 	.word	0xffffffff


	//   ....[49]....
        /*0100*/ 	.word	0xffffffff


	//   ....[50]....
        /*0104*/ 	.word	0xffffffff


	//   ....[51]....
        /*0108*/ 	.word	0xffffffff


	//   ....[52]....
        /*010c*/ 	.word	0xffffffff


	//   ....[53]....
        /*0110*/ 	.word	0xffffffff


	//   ....[54]....
        /*0114*/ 	.word	0xffffffff


	//   ....[55]....
        /*0118*/ 	.word	0xffffffff


	//   ....[56]....
        /*011c*/ 	.word	0xffffffff


	//   ....[57]....
        /*0120*/ 	.word	0xffffffff


	//   ....[58]....
        /*0124*/ 	.word	0xffffffff


	//   ....[59]....
        /*0128*/ 	.word	0xffffffff


	//   ....[60]....
        /*012c*/ 	.word	0xffffffff


	//   ....[61]....
        /*0130*/ 	.word	0xffffffff


	//   ....[62]....
        /*0134*/ 	.word	0xffffffff


	//   ....[63]....
        /*0138*/ 	.word	0xffffffff


	//   ....[64]....
        /*013c*/ 	.word	0xffffffff


	//   ....[65]....
        /*0140*/ 	.word	0xffffffff


	//   ....[66]....
        /*0144*/ 	.word	0xffffffff


	//   ....[67]....
        /*0148*/ 	.word	0xffffffff


	//   ....[68]....
        /*014c*/ 	.word	0xffffffff


	//   ....[69]....
        /*0150*/ 	.word	0xffffffff


	//   ....[70]....
        /*0154*/ 	.word	0xffffffff


	//   ....[71]....
        /*0158*/ 	.word	0xffffffff


	//   ....[72]....
        /*015c*/ 	.word	0xffffffff


	//   ....[73]....
        /*0160*/ 	.word	0xffffffff


	//   ....[74]....
        /*0164*/ 	.word	0xffffffff


	//   ....[75]....
        /*0168*/ 	.word	0xffffffff


	//   ....[76]....
        /*016c*/ 	.word	0xffffffff


	//   ....[77]....
        /*0170*/ 	.word	0xffffffff


	//   ....[78]....
        /*0174*/ 	.word	0xffffffff


	//   ....[79]....
        /*0178*/ 	.word	0xffffffff


	//   ....[80]....
        /*017c*/ 	.word	0xffffffff


	//   ....[81]....
        /*0180*/ 	.word	0xffffffff


	//   ....[82]....
        /*0184*/ 	.word	0xffffffff


	//   ....[83]....
        /*0188*/ 	.word	0xffffffff


	//   ....[84]....
        /*018c*/ 	.word	0xffffffff


	//   ....[85]....
        /*0190*/ 	.word	0xffffffff


	//   ....[86]....
        /*0194*/ 	.word	0xffffffff


	//   ....[87]....
        /*0198*/ 	.word	0xffffffff


	//   ....[88]....
        /*019c*/ 	.word	0xffffffff


	//   ....[89]....
        /*01a0*/ 	.word	0xffffffff


	//   ....[90]....
        /*01a4*/ 	.word	0xffffffff


	//   ....[91]....
        /*01a8*/ 	.word	0xffffffff


	//   ....[92]....
        /*01ac*/ 	.word	0xffffffff


	//   ....[93]....
        /*01b0*/ 	.word	0xffffffff


	//   ....[94]....
        /*01b4*/ 	.word	0xffffffff


	//   ....[95]....
        /*01b8*/ 	.word	0xffffffff


	//   ....[96]....
        /*01bc*/ 	.word	0xffffffff


	//   ....[97]....
        /*01c0*/ 	.word	0xffffffff


	//   ....[98]....
        /*01c4*/ 	.word	0xffffffff


	//   ....[99]....
        /*01c8*/ 	.word	0xffffffff


	//   ....[100]....
        /*01cc*/ 	.word	0xffffffff


	//   ....[101]....
        /*01d0*/ 	.word	0xffffffff


	//   ....[102]....
        /*01d4*/ 	.word	0xffffffff


	//   ....[103]....
        /*01d8*/ 	.word	0xffffffff


	//   ....[104]....
        /*01dc*/ 	.word	0xffffffff


	//   ....[105]....
        /*01e0*/ 	.word	0xffffffff


	//   ....[106]....
        /*01e4*/ 	.word	0xffffffff


	//   ....[107]....
        /*01e8*/ 	.word	0xffffffff


	//   ....[108]....
        /*01ec*/ 	.word	0xffffffff


	//   ....[109]....
        /*01f0*/ 	.word	0xffffffff


	//   ....[110]....
        /*01f4*/ 	.word	0xffffffff


	//   ....[111]....
        /*01f8*/ 	.word	0xffffffff


	//   ....[112]....
        /*01fc*/ 	.word	0xffffffff


	//   ....[113]....
        /*0200*/ 	.word	0xffffffff


	//   ....[114]....
        /*0204*/ 	.word	0xffffffff


	//   ....[115]....
        /*0208*/ 	.word	0xffffffff


	//   ....[116]....
        /*020c*/ 	.word	0xffffffff


	//   ....[117]....
        /*0210*/ 	.word	0xffffffff


	//   ....[118]....
        /*0214*/ 	.word	0xffffffff


	//   ....[119]....
        /*0218*/ 	.word	0xffffffff


	//   ....[120]....
        /*021c*/ 	.word	0xffffffff


	//   ....[121]....
        /*0220*/ 	.word	0xffffffff


	//   ....[122]....
        /*0224*/ 	.word	0xffffffff


	//   ....[123]....
        /*0228*/ 	.word	0xffffffff


	//   ....[124]....
        /*022c*/ 	.word	0xffffffff


	//   ....[125]....
        /*0230*/ 	.word	0xffffffff


	//   ....[126]....
        /*0234*/ 	.word	0xffffffff


	//   ....[127]....
        /*0238*/ 	.word	0xffffffff


	//   ....[128]....
        /*023c*/ 	.word	0xffffffff


	//   ....[129]....
        /*0240*/ 	.word	0xffffffff


	//   ....[130]....
        /*0244*/ 	.word	0xffffffff


	//   ....[131]....
        /*0248*/ 	.word	0xffffffff


	//   ....[132]....
        /*024c*/ 	.word	0xffffffff


	//   ....[133]....
        /*0250*/ 	.word	0xffffffff


	//   ....[134]....
        /*0254*/ 	.word	0xffffffff


	//   ....[135]....
        /*0258*/ 	.word	0xffffffff


	//   ....[136]....
        /*025c*/ 	.word	0xffffffff


	//   ....[137]....
        /*0260*/ 	.word	0xffffffff


	//   ....[138]....
        /*0264*/ 	.word	0xffffffff


	//   ....[139]....
        /*0268*/ 	.word	0xffffffff


	//   ....[140]....
        /*026c*/ 	.word	0xffffffff


	//   ....[141]....
        /*0270*/ 	.word	0xffffffff


	//   ....[142]....
        /*0274*/ 	.word	0xffffffff


	//   ....[143]....
        /*0278*/ 	.word	0xffffffff


	//   ....[144]....
        /*027c*/ 	.word	0xffffffff


	//   ....[145]....
        /*0280*/ 	.word	0xffffffff


	//   ....[146]....
        /*0284*/ 	.word	0xffffffff


	//   ....[147]....
        /*0288*/ 	.word	0xffffffff


	//   ....[148]....
        /*028c*/ 	.word	0xffffffff


	//   ....[149]....
        /*0290*/ 	.word	0xffffffff


	//   ....[150]....
        /*0294*/ 	.word	0xffffffff


	//   ....[151]....
        /*0298*/ 	.word	0xffffffff


	//   ....[152]....
        /*029c*/ 	.word	0xffffffff


	//   ....[153]....
        /*02a0*/ 	.word	0xffffffff


	//   ....[154]....
        /*02a4*/ 	.word	0xffffffff


	//   ....[155]....
        /*02a8*/ 	.word	0xffffffff


	//   ....[156]....
        /*02ac*/ 	.word	0xffffffff


	//   ....[157]....
        /*02b0*/ 	.word	0xffffffff


	//   ....[158]....
        /*02b4*/ 	.word	0xffffffff


	//   ....[159]....
        /*02b8*/ 	.word	0xffffffff


	//   ....[160]....
        /*02bc*/ 	.word	0xffffffff


	//----- nvinfo : EIATTR_COOP_GROUP_INSTR_OFFSETS
	.align		4
.L_2293:
        /*02c0*/ 	.byte	0x04, 0x28
        /*02c2*/ 	.short	(.L_2295 - .L_2294)


	//   ....[0]....
.L_2294:
        /*02c4*/ 	.word	0x00000910


	//   ....[1]....
        /*02c8*/ 	.word	0x000009c0


	//   ....[2]....
        /*02cc*/ 	.word	0x00000bc0


	//   ....[3]....
        /*02d0*/ 	.word	0x00004080


	//   ....[4]....
        /*02d4*/ 	.word	0x000057b0


	//   ....[5]....
        /*02d8*/ 	.word	0x000057d0


	//   ....[6]....
        /*02dc*/ 	.word	0x00005800


	//   ....[7]....
        /*02e0*/ 	.word	0x00005810


	//   ....[8]....
        /*02e4*/ 	.word	0x000058c0


	//   ....[9]....
        /*02e8*/ 	.word	0x000058e0


	//   ....[10]....
        /*02ec*/ 	.word	0x000058f0


	//   ....[11]....
        /*02f0*/ 	.word	0x00005900


	//   ....[12]....
        /*02f4*/ 	.word	0x000059c0


	//   ....[13]....
        /*02f8*/ 	.word	0x000059e0


	//   ....[14]....
        /*02fc*/ 	.word	0x000059f0


	//   ....[15]....
        /*0300*/ 	.word	0x00005a00


	//   ....[16]....
        /*0304*/ 	.word	0x00005ac0


	//   ....[17]....
        /*0308*/ 	.word	0x00005ae0


	//   ....[18]....
        /*030c*/ 	.word	0x00005af0


	//   ....[19]....
        /*0310*/ 	.word	0x00005b00


	//   ....[20]....
        /*0314*/ 	.word	0x00005bc0


	//   ....[21]....
        /*0318*/ 	.word	0x00005be0


	//   ....[22]....
        /*031c*/ 	.word	0x00005bf0


	//   ....[23]....
        /*0320*/ 	.word	0x00005c00


	//   ....[24]....
        /*0324*/ 	.word	0x00005d40


	//   ....[25]....
        /*0328*/ 	.word	0x00005db0


	//   ....[26]....
        /*032c*/ 	.word	0x00005e20


	//   ....[27]....
        /*0330*/ 	.word	0x00005e90


	//   ....[28]....
        /*0334*/ 	.word	0x00005eb0


	//   ....[29]....
        /*0338*/ 	.word	0x00005ec0


	//   ....[30]....
        /*033c*/ 	.word	0x00005ed0


	//   ....[31]....
        /*0340*/ 	.word	0x00005ee0


	//   ....[32]....
        /*0344*/ 	.word	0x00005ef0


	//   ....[33]....
        /*0348*/ 	.word	0x00005f00


	//   ....[34]....
        /*034c*/ 	.word	0x00005f10


	//   ....[35]....
        /*0350*/ 	.word	0x00005f20


	//   ....[36]....
        /*0354*/ 	.word	0x000071e0


	//   ....[37]....
        /*0358*/ 	.word	0x00007200


	//   ....[38]....
        /*035c*/ 	.word	0x00007210


	//   ....[39]....
        /*0360*/ 	.word	0x00007220


	//   ....[40]....
        /*0364*/ 	.word	0x00007340


	//   ....[41]....
        /*0368*/ 	.word	0x00007350


	//   ....[42]....
        /*036c*/ 	.word	0x00007360


	//   ....[43]....
        /*0370*/ 	.word	0x00007370


	//   ....[44]....
        /*0374*/ 	.word	0x00007490


	//   ....[45]....
        /*0378*/ 	.word	0x000074b0


	//   ....[46]....
        /*037c*/ 	.word	0x000074c0


	//   ....[47]....
        /*0380*/ 	.word	0x000074d0


	//   ....[48]....
        /*0384*/ 	.word	0x000075f0


	//   ....[49]....
        /*0388*/ 	.word	0x00007600


	//   ....[50]....
        /*038c*/ 	.word	0x00007610


	//   ....[51]....
        /*0390*/ 	.word	0x00007620


	//   ....[52]....
        /*0394*/ 	.word	0x00007740


	//   ....[53]....
        /*0398*/ 	.word	0x00007760


	//   ....[54]....
        /*039c*/ 	.word	0x00007770


	//   ....[55]....
        /*03a0*/ 	.word	0x00007780


	//   ....[56]....
        /*03a4*/ 	.word	0x00007880


	//   ....[57]....
        /*03a8*/ 	.word	0x00007890


	//   ....[58]....
        /*03ac*/ 	.word	0x000078a0


	//   ....[59]....
        /*03b0*/ 	.word	0x000078b0


	//   ....[60]....
        /*03b4*/ 	.word	0x000078c0


	//   ....[61]....
        /*03b8*/ 	.word	0x000078d0


	//   ....[62]....
        /*03bc*/ 	.word	0x000078e0


	//   ....[63]....
        /*03c0*/ 	.word	0x00007910


	//   ....[64]....
        /*03c4*/ 	.word	0x00007930


	//   ....[65]....
        /*03c8*/ 	.word	0x00007940


	//   ....[66]....
        /*03cc*/ 	.word	0x00007950


	//   ....[67]....
        /*03d0*/ 	.word	0x00007960


	//   ....[68]....
        /*03d4*/ 	.word	0x0000b310


	//   ....[69]....
        /*03d8*/ 	.word	0x0000b350


	//   ....[70]....
        /*03dc*/ 	.word	0x0000b390


	//   ....[71]....
        /*03e0*/ 	.word	0x0000b3d0


	//   ....[72]....
        /*03e4*/ 	.word	0x0000b490


	//   ....[73]....
        /*03e8*/ 	.word	0x0000b4e0


	//   ....[74]....
        /*03ec*/ 	.word	0x0000b510


	//   ....[75]....
        /*03f0*/ 	.word	0x0000b540


	//   ....[76]....
        /*03f4*/ 	.word	0x0000b5e0


	//   ....[77]....
        /*03f8*/ 	.word	0x0000b610


	//   ....[78]....
        /*03fc*/ 	.word	0x0000b650


	//   ....[79]....
        /*0400*/ 	.word	0x0000b680


	//   ....[80]....
        /*0404*/ 	.word	0x0000b720


	//   ....[81]....
        /*0408*/ 	.word	0x0000b750


	//   ....[82]....
        /*040c*/ 	.word	0x0000b780


	//   ....[83]....
        /*0410*/ 	.word	0x0000b7b0


	//   ....[84]....
        /*0414*/ 	.word	0x0000b850


	//   ....[85]....
        /*0418*/ 	.word	0x0000b880


	//   ....[86]....
        /*041c*/ 	.word	0x0000b8b0


	//   ....[87]....
        /*0420*/ 	.word	0x0000b8e0


	//   ....[88]....
        /*0424*/ 	.word	0x0000be00


	//   ....[89]....
        /*0428*/ 	.word	0x0000c680


	//   ....[90]....
        /*042c*/ 	.word	0x0000c9f0


	//   ....[91]....
        /*0430*/ 	.word	0x0000cb70


	//   ....[92]....
        /*0434*/ 	.word	0x0000cbd0


	//   ....[93]....
        /*0438*/ 	.word	0x0000cc30


	//   ....[94]....
        /*043c*/ 	.word	0x0000cc50


	//   ....[95]....
        /*0440*/ 	.word	0x0000cc70


	//   ....[96]....
        /*0444*/ 	.word	0x0000cd30


	//   ....[97]....
        /*0448*/ 	.word	0x0000cd80


	//   ....[98]....
        /*044c*/ 	.word	0x0000cdd0


	//   ....[99]....
        /*0450*/ 	.word	0x0000ce00


	//   ....[100]....
        /*0454*/ 	.word	0x0000ce20


	//   ....[101]....
        /*0458*/ 	.word	0x0000d190


	//   ....[102]....
        /*045c*/ 	.word	0x0000d210


	//   ....[103]....
        /*0460*/ 	.word	0x0000d280


	//   ....[104]....
        /*0464*/ 	.word	0x0000d2f0


	//   ....[105]....
        /*0468*/ 	.word	0x0000d440


	//   ....[106]....
        /*046c*/ 	.word	0x0000d4b0


	//   ....[107]....
        /*0470*/ 	.word	0x0000d520


	//   ....[108]....
        /*0474*/ 	.word	0x0000d590


	//   ....[109]....
        /*0478*/ 	.word	0x0000d6b0


	//   ....[110]....
        /*047c*/ 	.word	0x0000d720


	//   ....[111]....
        /*0480*/ 	.word	0x0000d790


	//   ....[112]....
        /*0484*/ 	.word	0x0000d800


	//   ....[113]....
        /*0488*/ 	.word	0x0000d920


	//   ....[114]....
        /*048c*/ 	.word	0x0000d990


	//   ....[115]....
        /*0490*/ 	.word	0x0000da00


	//   ....[116]....
        /*0494*/ 	.word	0x0000da70


	//   ....[117]....
        /*0498*/ 	.word	0x0000dbb0


	//   ....[118]....
        /*049c*/ 	.word	0x0000dc20


	//   ....[119]....
        /*04a0*/ 	.word	0x0000dc90


	//   ....[120]....
        /*04a4*/ 	.word	0x0000dd00


	//   ....[121]....
        /*04a8*/ 	.word	0x0000dd60


	//   ....[122]....
        /*04ac*/ 	.word	0x0000ddd0


	//   ....[123]....
        /*04b0*/ 	.word	0x0000de40


	//   ....[124]....
        /*04b4*/ 	.word	0x0000deb0


	//   ....[125]....
        /*04b8*/ 	.word	0x0000df30


	//   ....[126]....
        /*04bc*/ 	.word	0x0000dfa0


	//   ....[127]....
        /*04c0*/ 	.word	0x0000e010


	//   ....[128]....
        /*04c4*/ 	.word	0x0000e080


	//   ....[129]....
        /*04c8*/ 	.word	0x0000e100


	//   ....[130]....
        /*04cc*/ 	.word	0x0000e180


	//   ....[131]....
        /*04d0*/ 	.word	0x0000e1f0


	//   ....[132]....
        /*04d4*/ 	.word	0x0000e260


	//   ....[133]....
        /*04d8*/ 	.word	0x0000e2d0


	//   ....[134]....
        /*04dc*/ 	.word	0x0000e340


	//   ....[135]....
        /*04e0*/ 	.word	0x0000e3b0


	//   ....[136]....
        /*04e4*/ 	.word	0x0000e420


	//   ....[137]....
        /*04e8*/ 	.word	0x0000e490


	//   ....[138]....
        /*04ec*/ 	.word	0x0000e510


	//   ....[139]....
        /*04f0*/ 	.word	0x0000e580


	//   ....[140]....
        /*04f4*/ 	.word	0x0000e5f0


	//   ....[141]....
        /*04f8*/ 	.word	0x0000e660


	//   ....[142]....
        /*04fc*/ 	.word	0x0000e6d0


	//   ....[143]....
        /*0500*/ 	.word	0x0000e740


	//   ....[144]....
        /*0504*/ 	.word	0x0000e7b0


	//   ....[145]....
        /*0508*/ 	.word	0x0000e820


	//   ....[146]....
        /*050c*/ 	.word	0x0000e8a0


	//   ....[147]....
        /*0510*/ 	.word	0x0000e910


	//   ....[148]....
        /*0514*/ 	.word	0x0000e980


	//   ....[149]....
        /*0518*/ 	.word	0x0000e9f0


	//   ....[150]....
        /*051c*/ 	.word	0x0000ea60


	//   ....[151]....
        /*0520*/ 	.word	0x0000ead0


	//   ....[152]....
        /*0524*/ 	.word	0x0000eb40


	//   ....[153]....
        /*0528*/ 	.word	0x0000ebb0


	//   ....[154]....
        /*052c*/ 	.word	0x0000ec20


	//   ....[155]....
        /*0530*/ 	.word	0x0000ec90


	//   ....[156]....
        /*0534*/ 	.word	0x0000ed00


	//   ....[157]....
        /*0538*/ 	.word	0x0000edd0


	//   ....[158]....
        /*053c*/ 	.word	0x0000ee40


	//   ....[159]....
        /*0540*/ 	.word	0x0000eeb0


	//   ....[160]....
        /*0544*/ 	.word	0x0000ef20


	//----- nvinfo : EIATTR_EXIT_INSTR_OFFSETS
	.align		4
.L_2295:
        /*0548*/ 	.byte	0x04, 0x1c
        /*054a*/ 	.short	(.L_2297 - .L_2296)


	//   ....[0]....
.L_2296:
        /*054c*/ 	.word	0x0000cef0


	//   ....[1]....
        /*0550*/ 	.word	0x0000d130


	//----- nvinfo : EIATTR_MAX_THREADS
	.align		4
.L_2297:
        /*0554*/ 	.byte	0x04, 0x05
        /*0556*/ 	.short	(.L_2299 - .L_2298)
.L_2298:
        /*0558*/ 	.word	0x00000040
        /*055c*/ 	.word	0x00000001
        /*0560*/ 	.word	0x00000001


	//----- nvinfo : EIATTR_CRS_STACK_SIZE
	.align		4
.L_2299:
        /*0564*/ 	.byte	0x04, 0x1e
        /*0566*/ 	.short	(.L_2301 - .L_2300)
.L_2300:
        /*0568*/ 	.word	0x00000000
.L_2301:


//--------------------- .nv.info._Z25selective_scan_bwd_kernelI32Selective_Scan_bwd_kernel_traitsILi64ELi16ELb1ELb0ELb1ELb1ELb1EN3c108BFloat16ENS1_7complexIfEEEEv12SSMParamsBwd --------------------------
	.section	.nv.info._Z25selective_scan_bwd_kernelI32Selective_Scan_bwd_kernel_traitsILi64ELi16ELb1ELb0ELb1ELb1ELb1EN3c108BFloat16ENS1_7complexIfEEEEv12SSMParamsBwd,"",@"SHT_CUDA_INFO"
	.sectionflags	@""
	.align	4


	//----- nvinfo : EIATTR_CUDA_API_VERSION
	.align		4
        /*0000*/ 	.byte	0x04, 0x37
        /*0002*/ 	.short	(.L_2303 - .L_2302)
.L_2302:
        /*0004*/ 	.word	0x00000082


	//----- nvinfo : EIATTR_SW2861232_WAR
	.align		4
.L_2303:
        /*0008*/ 	.byte	0x01, 0x35
	.zero		2


	//----- nvinfo : EIATTR_PARAM_CBANK
	.align		4
        /*000c*/ 	.byte	0x04, 0x0a
        /*000e*/ 	.short	(.L_2305 - .L_2304)
	.align		4
.L_2304:
        /*0010*/ 	.word	index@(.nv.constant0._Z25selective_scan_bwd_kernelI32Selective_Scan_bwd_kernel_traitsILi64ELi16ELb1ELb0ELb1ELb1ELb1EN3c108BFloat16ENS1_7complexIfEEEEv12SSMParamsBwd)
        /*0014*/ 	.short	0x0160
        /*0016*/ 	.short	0x01f0


	//----- nvinfo : EIATTR_CBANK_PARAM_SIZE
	.align		4
.L_2305:
        /*0018*/ 	.byte	0x03, 0x19
        /*001a*/ 	.short	0x01f0


	//----- nvinfo : EIATTR_KPARAM_INFO
	.align		4
        /*001c*/ 	.byte	0x04, 0x17
        /*001e*/ 	.short	(.L_2307 - .L_2306)
.L_2306:
        /*0020*/ 	.word	0x00000000
        /*0024*/ 	.short	0x0000
        /*0026*/ 	.short	0x0000
        /*0028*/ 	.byte	0x00, 0xf0, 0xc1, 0x07


	//----- nvinfo : EIATTR_MAXREG_COUNT
	.align		4
.L_2307:
        /*002c*/ 	.byte	0x03, 0x1b
        /*002e*/ 	.short	0x00ff


	//----- nvinfo : EIATTR_NUM_BARRIERS
	.align		4
        /*0030*/ 	.byte	0x02, 0x4c
        /*0032*/ 	.byte	0x01
	.zero		1


	//----- nvinfo : EIATTR_MERCURY_ISA_VERSION
	.align		4
        /*0034*/ 	.byte	0x03, 0x5f
        /*0036*/ 	.short	0x0000


	//----- nvinfo : EIATTR_COOP_GROUP_MASK_REGIDS
	.align		4
        /*0038*/ 	.byte	0x04, 0x29
        /*003a*/ 	.short	(.L_2309 - .L_2308)


	//   ....[0]....
.L_2308:
        /*003c*/ 	.word	0xffffffff


	//   ....[1]....
        /*0040*/ 	.word	0xffffffff


	//   ....[2]....
        /*0044*/ 	.word	0xffffffff


	//   ....[3]....
        /*0048*/ 	.word	0xffffffff


	//   ....[4]....
        /*004c*/ 	.word	0xffffffff


	//   ....[5]....
        /*0050*/ 	.word	0xffffffff


	//   ....[6]....
        /*0054*/ 	.word	0xffffffff


	//   ....[7]....
        /*0058*/ 	.word	0xffffffff


	//   ....[8]....
        /*005c*/ 	.word	0xffffffff


	//   ....[9]....
        /*0060*/ 	.word	0xffffffff


	//   ....[10]....
        /*0064*/ 	.word	0xffffffff


	//   ....[11]....
        /*0068*/ 	.word	0xffffffff


	//   ....[12]....
        /*006c*/ 	.word	0xffffffff


	//   ....[13]....
        /*0070*/ 	.word	0xffffffff


	//   ....[14]....
        /*0074*/ 	.word	0xffffffff


	//   ....[15]....
        /*0078*/ 	.word	0xffffffff


	//   ....[16]....
        /*007c*/ 	.word	0xffffffff


	//   ....[17]....
        /*0080*/ 	.word	0xffffffff


	//   ....[18]....
        /*0084*/ 	.word	0xffffffff


	//   ....[19]....
        /*0088*/ 	.word	0xffffffff


	//   ....[20]....
        /*008c*/ 	.word	0xffffffff


	//   ....[21]....
        /*0090*/ 	.word	0xffffffff


	//   ....[22]....
        /*0094*/ 	.word	0xffffffff


	//   ....[23]....
        /*0098*/ 	.word	0xffffffff


	//   ....[24]....
        /*009c*/ 	.word	0xffffffff


	//   ....[25]....
        /*00a0*/ 	.word	0xffffffff


	//   ....[26]....
        /*00a4*/ 	.word	0xffffffff


	//   ....[27]....
        /*00a8*/ 	.word	0xffffffff


	//   ....[28]....
        /*00ac*/ 	.word	0xffffffff


	//   ....[29]....
        /*00b0*/ 	.word	0xffffffff


	//   ....[30]....
        /*00b4*/ 	.word	0xffffffff


	//   ....[31]....
        /*00b8*/ 	.word	0xffffffff


	//   ....[32]....
        /*00bc*/ 	.word	0xffffffff


	//   ....[33]....
        /*00c0*/ 	.word	0xffffffff


	//   ....[34]....
        /*00c4*/ 	.word	0xffffffff


	//   ....[35]....
        /*00c8*/ 	.word	0xffffffff


	//   ....[36]....
        /*00cc*/ 	.word	0xffffffff


	//   ....[37]....
        /*00d0*/ 	.word	0xffffffff


	//   ....[38]....
        /*00d4*/ 	.word	0xffffffff


	//   ....[39]....
        /*00d8*/ 	.word	0xffffffff


	//   ....[40]....
        /*00dc*/ 	.word	0xffffffff


	//   ....[41]....
        /*00e0*/ 	.word	0xffffffff


	//   ....[42]....
        /*00e4*/ 	.word	0xffffffff


	//   ....[43]....
        /*00e8*/ 	.word	0xffffffff


	//   ....[44]....
        /*00ec*/ 	.word	0xffffffff


	//   ....[45]....
        /*00f0*/ 	.word	0xffffffff


	//   ....[46]....
        /*00f4*/ 	.word	0xffffffff


	//   ....[47]....
        /*00f8*/ 	.word	0xffffffff


	//   ....[48]....
        /*00fc*/ 	.word	0xffffffff


	//   ....[49]....
        /*0100*/ 	.word	0xffffffff


	//   ....[50]....
        /*0104*/ 	.word	0xffffffff


	//   ....[51]....
        /*0108*/ 	.word	0xffffffff


	//   ....[52]....
        /*010c*/ 	.word	0xffffffff


	//   ....[53]....
        /*0110*/ 	.word	0xffffffff


	//   ....[54]....
        /*0114*/ 	.word	0xffffffff


	//   ....[55]....
        /*0118*/ 	.word	0xffffffff


	//   ....[56]....
        /*011c*/ 	.word	0xffffffff


	//   ....[57]....
        /*0120*/ 	.word	0xffffffff


	//   ....[58]....
        /*0124*/ 	.word	0xffffffff


	//   ....[59]....
        /*0128*/ 	.word	0xffffffff


	//   ....[60]....
        /*012c*/ 	.word	0xffffffff


	//   ....[61]....
        /*0130*/ 	.word	0xffffffff


	//   ....[62]....
        /*0134*/ 	.word	0xffffffff


	//   ....[63]....
        /*0138*/ 	.word	0xffffffff


	//   ....[64]....
        /*013c*/ 	.word	0xffffffff


	//   ....[65]....
        /*0140*/ 	.word	0xffffffff


	//   ....[66]....
        /*0144*/ 	.word	0xffffffff


	//   ....[67]....
        /*0148*/ 	.word	0xffffffff


	//   ....[68]....
        /*014c*/ 	.word	0xffffffff


	//   ....[69]....
        /*0150*/ 	.word	0xffffffff


	//   ....[70]....
        /*0154*/ 	.word	0xffffffff


	//   ....[71]....
        /*0158*/ 	.word	0xffffffff


	//   ....[72]....
        /*015c*/ 	.word	0xffffffff


	//   ....[73]....
        /*0160*/ 	.word	0xffffffff


	//   ....[74]....
        /*0164*/ 	.word	0xffffffff


	//   ....[75]....
        /*0168*/ 	.word	0xffffffff


	//   ....[76]....
        /*016c*/ 	.word	0xffffffff


	//   ....[77]....
        /*0170*/ 	.word	0xffffffff


	//   ....[78]....
        /*0174*/ 	.word	0xffffffff


	//   ....[79]....
        /*0178*/ 	.word	0xffffffff


	//   ....[80]....
        /*017c*/ 	.word	0xffffffff


	//   ....[81]....
        /*0180*/ 	.word	0xffffffff


	//   ....[82]....
        /*0184*/ 	.word	0xffffffff


	//   ....[83]....
        /*0188*/ 	.word	0xffffffff


	//   ....[84]....
        /*018c*/ 	.word	0xffffffff


	//   ....[85]....
        /*0190*/ 	.word	0xffffffff


	//   ....[86]....
        /*0194*/ 	.word	0xffffffff


	//   ....[87]....
        /*0198*/ 	.word	0xffffffff


	//   ....[88]....
        /*019c*/ 	.word	0xffffffff


	//   ....[89]....
        /*01a0*/ 	.word	0xffffffff


	//   ....[90]....
        /*01a4*/ 	.word	0xffffffff


	//   ....[91]....
        /*01a8*/ 	.word	0xffffffff


	//   ....[92]....
        /*01ac*/ 	.word	0xffffffff


	//   ....[93]....
        /*01b0*/ 	.word	0xffffffff


	//   ....[94]....
        /*01b4*/ 	.word	0xffffffff


	//   ....[95]....
        /*01b8*/ 	.word	0xffffffff


	//   ....[96]....
        /*01bc*/ 	.word	0xffffffff


	//   ....[97]....
        /*01c0*/ 	.word	0xffffffff


	//   ....[98]....
        /*01c4*/ 	.word	0xffffffff


	//   ....[99]....
        /*01c8*/ 	.word	0xffffffff


	//   ....[100]....
        /*01cc*/ 	.word	0xffffffff


	//   ....[101]....
        /*01d0*/ 	.word	0xffffffff


	//   ....[102]....
        /*01d4*/ 	.word	0xffffffff


	//   ....[103]....
        /*01d8*/ 	.word	0xffffffff


	//   ....[104]....
        /*01dc*/ 	.word	0xffffffff


	//   ....[105]....
        /*01e0*/ 	.word	0xffffffff


	//   ....[106]....
        /*01e4*/ 	.word	0xffffffff


	//   ....[107]....
        /*01e8*/ 	.word	0xffffffff


	//   ....[108]....
        /*01ec*/ 	.word	0xffffffff


	//   ....[109]....
        /*01f0*/ 	.word	0xffffffff


	//   ....[110]....
        /*01f4*/ 	.word	0xffffffff


	//   ....[111]....
        /*01f8*/ 	.word	0xffffffff


	//   ....[112]....
        /*01fc*/ 	.word	0xffffffff


	//   ....[113]....
        /*0200*/ 	.word	0xffffffff


	//   ....[114]....
        /*0204*/ 	.word	0xffffffff


	//   ....[115]....
        /*0208*/ 	.word	0xffffffff


	//   ....[116]....
        /*020c*/ 	.word	0xffffffff


	//   ....[117]....
        /*0210*/ 	.word	0xffffffff


	//   ....[118]....
        /*0214*/ 	.word	0xffffffff


	//   ....[119]....
        /*0218*/ 	.word	0xffffffff


	//   ....[120]....
        /*021c*/ 	.word	0xffffffff


	//   ....[121]....
        /*0220*/ 	.word	0xffffffff


	//   ....[122]....
        /*0224*/ 	.word	0xffffffff


	//   ....[123]....
        /*0228*/ 	.word	0xffffffff


	//   ....[124]....
        /*022c*/ 	.word	0xffffffff


	//   ....[125]....
        /*0230*/ 	.word	0xffffffff


	//   ....[126]....
        /*0234*/ 	.word	0xffffffff


	//   ....[127]....
        /*0238*/ 	.word	0xffffffff


	//   ....[128]....
        /*023c*/ 	.word	0xffffffff


	//   ....[129]....
        /*0240*/ 	.word	0xffffffff


	//   ....[130]....
        /*0244*/ 	.word	0xffffffff


	//   ....[131]....
        /*0248*/ 	.word	0xffffffff


	//   ....[132]....
        /*024c*/ 	.word	0xffffffff


	//   ....[133]....
        /*0250*/ 	.word	0xffffffff


	//   ....[134]....
        /*0254*/ 	.word	0xffffffff


	//   ....[135]....
        /*0258*/ 	.word	0xffffffff


	//   ....[136]....
        /*025c*/ 	.word	0xffffffff


	//   ....[137]....
        /*0260*/ 	.word	0xffffffff


	//   ....[138]....
        /*0264*/ 	.word	0xffffffff


	//   ....[139]....
        /*0268*/ 	.word	0xffffffff


	//   ....[140]....
        /*026c*/ 	.word	0xffffffff


	//   ....[141]....
        /*0270*/ 	.word	0xffffffff


	//   ....[142]....
        /*0274*/ 	.word	0xffffffff


	//   ....[143]....
        /*0278*/ 	.word	0xffffffff


	//   ....[144]....
        /*027c*/ 	.word	0xffffffff


	//   ....[145]....
        /*0280*/ 	.word	0xffffffff


	//   ....[146]....
        /*0284*/ 	.word	0xffffffff


	//   ....[147]....
        /*0288*/ 	.word	0xffffffff


	//   ....[148]....
        /*028c*/ 	.word	0xffffffff


	//   ....[149]....
        /*0290*/ 	.word	0xffffffff


	//   ....[150]....
        /*0294*/ 	.word	0xffffffff


	//   ....[151]....
        /*0298*/ 	.word	0xffffffff


	//   ....[152]....
        /*029c*/ 	.word	0xffffffff


	//   ....[153]....
        /*02a0*/ 	.word	0xffffffff


	//   ....[154]....
        /*02a4*/ 	.word	0xffffffff


	//   ....[155]....
        /*02a8*/ 	.word	0xffffffff


	//   ....[156]....
        /*02ac*/ 	.word	0xffffffff


	//   ....[157]....
        /*02b0*/ 	.word	0xffffffff


	//   ....[158]....
        /*02b4*/ 	.word	0xffffffff


	//   ....[159]....
        /*02b8*/ 	.word	0xffffffff


	//   ....[160]....
        /*02bc*/ 	.word	0xffffffff


	//   ....[161]....
        /*02c0*/ 	.word	0xffffffff


	//   ....[162]....
        /*02c4*/ 	.word	0xffffffff


	//   ....[163]....
        /*02c8*/ 	.word	0xffffffff


	//   ....[164]....
        /*02cc*/ 	.word	0xffffffff


	//----- nvinfo : EIATTR_COOP_GROUP_INSTR_OFFSETS
	.align		4
.L_2309:
        /*02d0*/ 	.byte	0x04, 0x28
        /*02d2*/ 	.short	(.L_2311 - .L_2310)


	//   ....[0]....
.L_2310:
        /*02d4*/ 	.word	0x00000b30


	//   ....[1]....
        /*02d8*/ 	.word	0x00000be0


	//   ....[2]....
        /*02dc*/ 	.word	0x00000e00


	//   ....[3]....
        /*02e0*/ 	.word	0x00003440


	//   ....[4]....
        /*02e4*/ 	.word	0x00003bf0


	//   ....[5]....
        /*02e8*/ 	.word	0x00004470


	//   ....[6]....
        /*02ec*/ 	.word	0x00004960


	//   ....[7]....
        /*02f0*/ 	.word	0x00005990


	//   ....[8]....
        /*02f4*/ 	.word	0x000070b0


	//   ....[9]....
        /*02f8*/ 	.word	0x000070d0


	//   ....[10]....
        /*02fc*/ 	.word	0x00007100


	//   ....[11]....
        /*0300*/ 	.word	0x00007110


	//   ....[12]....
        /*0304*/ 	.word	0x000071c0


	//   ....[13]....
        /*0308*/ 	.word	0x000071e0


	//   ....[14]....
        /*030c*/ 	.word	0x000071f0


	//   ....[15]....
        /*0310*/ 	.word	0x00007200


	//   ....[16]....
        /*0314*/ 	.word	0x000072c0


	//   ....[17]....
        /*0318*/ 	.word	0x000072e0


	//   ....[18]....
        /*031c*/ 	.word	0x000072f0


	//   ....[19]....
        /*0320*/ 	.word	0x00007300


	//   ....[20]....
        /*0324*/ 	.word	0x000073c0


	//   ....[21]....
        /*0328*/ 	.word	0x000073e0


	//   ....[22]....
        /*032c*/ 	.word	0x000073f0


	//   ....[23]....
        /*0330*/ 	.word	0x00007400


	//   ....[24]....
        /*0334*/ 	.word	0x000074c0


	//   ....[25]....
        /*0338*/ 	.word	0x000074d0


	//   ....[26]....
        /*033c*/ 	.word	0x000074e0


	//   ....[27]....
        /*0340*/ 	.word	0x000074f0


	//   ....[28]....
        /*0344*/ 	.word	0x00007640


	//   ....[29]....
        /*0348*/ 	.word	0x000076b0


	//   ....[30]....
        /*034c*/ 	.word	0x00007720


	//   ....[31]....
        /*0350*/ 	.word	0x00007790


	//   ....[32]....
        /*0354*/ 	.word	0x000077b0


	//   ....[33]....
        /*0358*/ 	.word	0x000077c0


	//   ....[34]....
        /*035c*/ 	.word	0x000077d0


	//   ....[35]....
        /*0360*/ 	.word	0x000077e0


	//   ....[36]....
        /*0364*/ 	.word	0x000077f0


	//   ....[37]....
        /*0368*/ 	.word	0x00007800


	//   ....[38]....
        /*036c*/ 	.word	0x00007810


	//   ....[39]....
        /*0370*/ 	.word	0x00007820


	//   ....[40]....
        /*0374*/ 	.word	0x00008b00


	//   ....[41]....
        /*0378*/ 	.word	0x00008b20


	//   ....[42]....
        /*037c*/ 	.word	0x00008b30


	//   ....[43]....
        /*0380*/ 	.word	0x00008b40


	//   ....[44]....
        /*0384*/ 	.word	0x00008c60


	//   ....[45]....
        /*0388*/ 	.word	0x00008c70


	//   ....[46]....
        /*038c*/ 	.word	0x00008c80


	//   ....[47]....
        /*0390*/ 	.word	0x00008c90


	//   ....[48]....
        /*0394*/ 	.word	0x00008db0


	//   ....[49]....
        /*0398*/ 	.word	0x00008dd0


	//   ....[50]....
        /*039c*/ 	.word	0x00008de0


	//   ....[51]....
        /*03a0*/ 	.word	0x00008df0


	//   ....[52]....
        /*03a4*/ 	.word	0x00008f10


	//   ....[53]....
        /*03a8*/ 	.word	0x00008f20


	//   ....[54]....
        /*03ac*/ 	.word	0x00008f30


	//   ....[55]....
        /*03b0*/ 	.word	0x00008f40


	//   ....[56]....
        /*03b4*/ 	.word	0x00009060


	//   ....[57]....
        /*03b8*/ 	.word	0x00009080


	//   ....[58]....
        /*03bc*/ 	.word	0x00009090


	//   ....[59]....
        /*03c0*/ 	.word	0x000090a0


	//   ....[60]....
        /*03c4*/ 	.word	0x000091a0


	//   ....[61]....
        /*03c8*/ 	.word	0x000091b0


	//   ....[62]....
        /*03cc*/ 	.word	0x000091c0


	//   ....[63]....
        /*03d0*/ 	.word	0x000091d0


	//   ....[64]....
        /*03d4*/ 	.word	0x000091e0


	//   ....[65]....
        /*03d8*/ 	.word	0x000091f0


	//   ....[66]....
        /*03dc*/ 	.word	0x00009200


	//   ....[67]....
        /*03e0*/ 	.word	0x00009230


	//   ....[68]....
        /*03e4*/ 	.word	0x00009260


	//   ....[69]....
        /*03e8*/ 	.word	0x00009270


	//   ....[70]....
        /*03ec*/ 	.word	0x00009280


	//   ....[71]....
        /*03f0*/ 	.word	0x00009290


	//   ....[72]....
        /*03f4*/ 	.word	0x0000cce0


	//   ....[73]....
        /*03f8*/ 	.word	0x0000cd20


	//   ....[74]....
        /*03fc*/ 	.word	0x0000cd60


	//   ....[75]....
        /*0400*/ 	.word	0x0000cda0


	//   ....[76]....
        /*0404*/ 	.word	0x0000ce50


	//   ....[77]....
        /*0408*/ 	.word	0x0000ce80


	//   ....[78]....
        /*040c*/ 	.word	0x0000ceb0


	//   ....[79]....
        /*0410*/ 	.word	0x0000cee0


	//   ....[80]....
        /*0414*/ 	.word	0x0000cf80


	//   ....[81]....
        /*0418*/ 	.word	0x0000cfb0


	//   ....[82]....
        /*041c*/ 	.word	0x0000cfe0


	//   ....[83]....
        /*0420*/ 	.word	0x0000d010


	//   ....[84]....
        /*0424*/ 	.word	0x0000d0b0


	//   ....[85]....
        /*0428*/ 	.word	0x0000d0e0


	//   ....[86]....
        /*042c*/ 	.word	0x0000d110


	//   ....[87]....
        /*0430*/ 	.word	0x0000d140


	//   ....[88]....
        /*0434*/ 	.word	0x0000d1e0


	//   ....[89]....
        /*0438*/ 	.word	0x0000d210


	//   ....[90]....
        /*043c*/ 	.word	0x0000d240


	//   ....[91]....
        /*0440*/ 	.word	0x0000d270


	//   ....[92]....
        /*0444*/ 	.word	0x0000d940


	//   ....[93]....
        /*0448*/ 	.word	0x0000dff0


	//   ....[94]....
        /*044c*/ 	.word	0x0000e470


	//   ....[95]....
        /*0450*/ 	.word	0x0000e5f0


	//   ....[96]....
        /*0454*/ 	.word	0x0000e650


	//   ....[97]....
        /*0458*/ 	.word	0x0000e6b0


	//   ....[98]....
        /*045c*/ 	.word	0x0000e6d0


	//   ....[99]....
        /*0460*/ 	.word	0x0000e6f0


	//   ....[100]....
        /*0464*/ 	.word	0x0000e7d0


	//   ....[101]....
        /*0468*/ 	.word	0x0000e820


	//   ....[102]....
        /*046c*/ 	.word	0x0000e870


	//   ....[103]....
        /*0470*/ 	.word	0x0000e8a0


	//   ....[104]....
        /*0474*/ 	.word	0x0000e8c0


	//   ....[105]....
        /*0478*/ 	.word	0x0000ecb0


	//   ....[106]....
        /*047c*/ 	.word	0x0000ed30


	//   ....[107]....
        /*0480*/ 	.word	0x0000eda0


	//   ....[108]....
        /*0484*/ 	.word	0x0000ee10


	//   ....[109]....
        /*0488*/ 	.word	0x0000ef60


	//   ....[110]....
        /*048c*/ 	.word	0x0000efd0


	//   ....[111]....
        /*0490*/ 	.word	0x0000f040


	//   ....[112]....
        /*0494*/ 	.word	0x0000f0b0


	//   ....[113]....
        /*0498*/ 	.word	0x0000f1d0


	//   ....[114]....
        /*049c*/ 	.word	0x0000f240


	//   ....[115]....
        /*04a0*/ 	.word	0x0000f2b0


	//   ....[116]....
        /*04a4*/ 	.word	0x0000f320


	//   ....[117]....
        /*04a8*/ 	.word	0x0000f440


	//   ....[118]....
        /*04ac*/ 	.word	0x0000f4b0


	//   ....[119]....
        /*04b0*/ 	.word	0x0000f520


	//   ....[120]....
        /*04b4*/ 	.word	0x0000f590


	//   ....[121]....
        /*04b8*/ 	.word	0x0000f6d0


	//   ....[122]....
        /*04bc*/ 	.word	0x0000f740


	//   ....[123]....
        /*04c0*/ 	.word	0x0000f7b0


	//   ....[124]....
        /*04c4*/ 	.word	0x0000f820


	//   ....[125]....
        /*04c8*/ 	.word	0x0000f880


	//   ....[126]....
        /*04cc*/ 	.word	0x0000f8f0


	//   ....[127]....
        /*04d0*/ 	.word	0x0000f960


	//   ....[128]....
        /*04d4*/ 	.word	0x0000f9d0


	//   ....[129]....
        /*04d8*/ 	.word	0x0000fa60


	//   ....[130]....
        /*04dc*/ 	.word	0x0000fad0


	//   ....[131]....
        /*04e0*/ 	.word	0x0000fb40


	//   ....[132]....
        /*04e4*/ 	.word	0x0000fbb0


	//   ....[133]....
        /*04e8*/ 	.word	0x0000fc30


	//   ....[134]....
        /*04ec*/ 	.word	0x0000fcb0


	//   ....[135]....
        /*04f0*/ 	.word	0x0000fd20


	//   ....[136]....
        /*04f4*/ 	.word	0x0000fd90


	//   ....[137]....
        /*04f8*/ 	.word	0x0000fe10


	//   ....[138]....
        /*04fc*/ 	.word	0x0000fe80


	//   ....[139]....
        /*0500*/ 	.word	0x0000fef0


	//   ....[140]....
        /*0504*/ 	.word	0x0000ff60


	//   ....[141]....
        /*0508*/ 	.word	0x0000ffe0


	//   ....[142]....
        /*050c*/ 	.word	0x00010060


	//   ....[143]....
        /*0510*/ 	.word	0x000100d0


	//   ....[144]....
        /*0514*/ 	.word	0x00010140


	//   ....[145]....
        /*0518*/ 	.word	0x000101c0


	//   ....[146]....
        /*051c*/ 	.word	0x00010230


	//   ....[147]....
        /*0520*/ 	.word	0x000102a0


	//   ....[148]....
        /*0524*/ 	.word	0x00010310


	//   ....[149]....
        /*0528*/ 	.word	0x00010390


	//   ....[150]....
        /*052c*/ 	.word	0x00010410


	//   ....[151]....
        /*0530*/ 	.word	0x00010480


	//   ....[152]....
        /*0534*/ 	.word	0x000104f0


	//   ....[153]....
        /*0538*/ 	.word	0x00010570


	//   ....[154]....
        /*053c*/ 	.word	0x000105e0


	//   ....[155]....
        /*0540*/ 	.word	0x00010650


	//   ....[156]....
        /*0544*/ 	.word	0x000106c0


	//   ....[157]....
        /*0548*/ 	.word	0x00010730


	//   ....[158]....
        /*054c*/ 	.word	0x000107a0


	//   ....[159]....
        /*0550*/ 	.word	0x00010810


	//   ....[160]....
        /*0554*/ 	.word	0x00010880


	//   ....[161]....
        /*0558*/ 	.word	0x00010950


	//   ....[162]....
        /*055c*/ 	.word	0x000109c0


	//   ....[163]....
        /*0560*/ 	.word	0x00010a30


	//   ....[164]....
        /*0564*/ 	.word	0x00010aa0


	//----- nvinfo : EIATTR_EXIT_INSTR_OFFSETS
	.align		4
.L_2311:
        /*0568*/ 	.byte	0x04, 0x1c
        /*056a*/ 	.short	(.L_2313 - .L_2312)


	//   ....[0]....
.L_2312:
        /*056c*/ 	.word	0x0000e9b0


	//   ....[1]....
        /*0570*/ 	.word	0x0000ec50


	//----- nvinfo : EIATTR_MAX_THREADS
	.align		4
.L_2313:
        /*0574*/ 	.byte	0x04, 0x05
        /*0576*/ 	.short	(.L_2315 - .L_2314)
.L_2314:
        /*0578*/ 	.word	0x00000040
        /*057c*/ 	.word	0x00000001
        /*0580*/ 	.word	0x00000001


	//----- nvinfo : EIATTR_CRS_STACK_SIZE
	.align		4
.L_2315:
        /*0584*/ 	.byte	0x04, 0x1e
        /*0586*/ 	.short	(.L_2317 - .L_2316)
.L_2316:
        /*0588*/ 	.word	0x00000000
.L_2317:


//--------------------- .nv.info._Z25selective_scan_bwd_kernelI32Selective_Scan_bwd_kernel_traitsILi64ELi16ELb1ELb1ELb0ELb0ELb0EN3c108BFloat16ENS1_7complexIfEEEEv12SSMParamsBwd --------------------------
	.section	.nv.info._Z25selective_scan_bwd_kernelI32Selective_Scan_bwd_kernel_traitsILi64ELi16ELb1ELb1ELb0ELb0ELb0EN3c108BFloat16ENS1_7complexIfEEEEv12SSMParamsBwd,"",@"SHT_CUDA_INFO"
	.sectionflags	@""
	.align	4


	//----- nvinfo : EIATTR_CUDA_API_VERSION
	.align		4
        /*0000*/ 	.byte	0x04, 0x37
        /*0002*/ 	.short	(.L_2319 - .L_2318)
.L_2318:
        /*0004*/ 	.word	0x00000082


	//----- nvinfo : EIATTR_SW2861232_WAR
	.align		4
.L_2319:
        /*0008*/ 	.byte	0x01, 0x35
	.zero		2


	//----- nvinfo : EIATTR_PARAM_CBANK
	.align		4
        /*000c*/ 	.byte	0x04, 0x0a
        /*000e*/ 	.short	(.L_2321 - .L_2320)
	.align		4
.L_2320:
        /*0010*/ 	.word	index@(.nv.constant0._Z25selective_scan_bwd_kernelI32Selective_Scan_bwd_kernel_traitsILi64ELi16ELb1ELb1ELb0ELb0ELb0EN3c108BFloat16ENS1_7complexIfEEEEv12SSMParamsBwd)
        /*0014*/ 	.short	0x0160
        /*0016*/ 	.short	0x01f0


	//----- nvinfo : EIATTR_CBANK_PARAM_SIZE
	.align		4
.L_2321:
        /*0018*/ 	.byte	0x03, 0x19
        /*001a*/ 	.short	0x01f0


	//----- nvinfo : EIATTR_KPARAM_INFO
	.align		4
        /*001c*/ 	.byte	0x04, 0x17
        /*001e*/ 	.short	(.L_2323 - .L_2322)
.L_2322:
        /*0020*/ 	.word	0x00000000
        /*0024*/ 	.short	0x0000
        /*0026*/ 	.short	0x0000
        /*0028*/ 	.byte	0x00, 0xf0, 0xc1, 0x07


	//----- nvinfo : EIATTR_MAXREG_COUNT
	.align		4
.L_2323:
        /*002c*/ 	.byte	0x03, 0x1b
        /*002e*/ 	.short	0x00ff


	//----- nvinfo : EIATTR_NUM_BARRIERS
	.align		4
        /*0030*/ 	.byte	0x02, 0x4c
        /*0032*/ 	.byte	0x01
	.zero		1


	//----- nvinfo : EIATTR_MERCURY_ISA_VERSION
	.align		4
        /*0034*/ 	.byte	0x03, 0x5f
        /*0036*/ 	.short	0x0000


	//----- nvinfo : EIATTR_COOP_GROUP_MASK_REGIDS
	.align		4
        /*0038*/ 	.byte	0x04, 0x29
        /*003a*/ 	.short	(.L_2325 - .L_2324)


	//   ....[0]....
.L_2324:
        /*003c*/ 	.word	0xffffffff


	//   ....[1]....
        /*0040*/ 	.word	0xffffffff


	//   ....[2]....
        /*0044*/ 	.word	0xffffffff


	//   ....[3]....
        /*0048*/ 	.word	0xffffffff


	//   ....[4]....
        /*004c*/ 	.word	0xffffffff


	//   ....[5]....
        /*0050*/ 	.word	0xffffffff


	//   ....[6]....
        /*0054*/ 	.word	0xffffffff


	//   ....[7]....
        /*0058*/ 	.word	0xffffffff


	//   ....[8]....
        /*005c*/ 	.word	0xffffffff


	//   ....[9]....
        /*0060*/ 	.word	0xffffffff


	//   ....[10]....
        /*0064*/ 	.word	0xffffffff


	//   ....[11]....
        /*0068*/ 	.word	0xffffffff


	//   ....[12]....
        /*006c*/ 	.word	0xffffffff


	//   ....[13]....
        /*0070*/ 	.word	0xffffffff


	//   ....[14]....
        /*0074*/ 	.word	0xffffffff


	//   ....[15]....
        /*0078*/ 	.word	0xffffffff


	//   ....[16]....
        /*007c*/ 	.word	0xffffffff


	//   ....[17]....
        /*0080*/ 	.word	0xffffffff


	//   ....[18]....
        /*0084*/ 	.word	0xffffffff


	//   ....[19]....
        /*0088*/ 	.word	0xffffffff


	//   ....[20]....
        /*008c*/ 	.word	0xffffffff


	//   ....[21]....
        /*0090*/ 	.word	0xffffffff


	//   ....[22]....
        /*0094*/ 	.word	0xffffffff


	//   ....[23]....
        /*0098*/ 	.word	0xffffffff


	//   ....[24]....
        /*009c*/ 	.word	0xffffffff


	//   ....[25]....
        /*00a0*/ 	.word	0xffffffff


	//   ....[26]....
        /*00a4*/ 	.word	0xffffffff


	//   ....[27]....
        /*00a8*/ 	.word	0xffffffff


	//   ....[28]....
        /*00ac*/ 	.word	0xffffffff


	//   ....[29]....
        /*00b0*/ 	.word	0xffffffff


	//   ....[30]....
        /*00b4*/ 	.word	0xffffffff


	//   ....[31]....
        /*00b8*/ 	.word	0xffffffff


	//   ....[32]....
        /*00bc*/ 	.word	0xffffffff


	//   ....[33]....
        /*00c0*/ 	.word	0xffffffff


	//   ....[34]....
        /*00c4*/ 	.word	0xffffffff


	//   ....[35]....
        /*00c8*/ 	.word	0xffffffff


	//   ....[36]....
        /*00cc*/ 	.word	0xffffffff


	//   ....[37]....
        /*00d0*/ 	.word	0xffffffff


	//   ....[38]....
        /*00d4*/ 	.word	0xffffffff


	//   ....[39]....
        /*00d8*/ 	.word	0xffffffff


	//   ....[40]....
        /*00dc*/ 	.word	0xffffffff


	//   ....[41]....
        /*00e0*/ 	.word	0xffffffff


	//   ....[42]....
        /*00e4*/ 	.word	0xffffffff


	//   ....[43]....
        /*00e8*/ 	.word	0xffffffff


	//   ....[44]....
        /*00ec*/ 	.word	0xffffffff


	//   ....[45]....
        /*00f0*/ 	.word	0xffffffff


	//   ....[46]....
        /*00f4*/ 	.word	0xffffffff


	//   ....[47]....
        /*00f8*/ 	.word	0xffffffff


	//   ....[48]....
        /*00fc*/ 	.word	0xffffffff


	//   ....[49]....
        /*0100*/ 	.word	0xffffffff


	//   ....[50]....
        /*0104*/ 	.word	0xffffffff


	//   ....[51]....
        /*0108*/ 	.word	0xffffffff


	//   ....[52]....
        /*010c*/ 	.word	0xffffffff


	//   ....[53]....
        /*0110*/ 	.word	0xffffffff


	//   ....[54]....
        /*0114*/ 	.word	0xffffffff


	//   ....[55]....
        /*0118*/ 	.word	0xffffffff


	//   ....[56]....
        /*011c*/ 	.word	0xffffffff


	//   ....[57]....
        /*0120*/ 	.word	0xffffffff


	//   ....[58]....
        /*0124*/ 	.word	0xffffffff


	//   ....[59]....
        /*0128*/ 	.word	0xffffffff


	//   ....[60]....
        /*012c*/ 	.word	0xffffffff


	//   ....[61]....
        /*0130*/ 	.word	0xffffffff


	//   ....[62]....
        /*0134*/ 	.word	0xffffffff


	//   ....[63]....
        /*0138*/ 	.word	0xffffffff


	//   ....[64]....
        /*013c*/ 	.word	0xffffffff


	//   ....[65]....
        /*0140*/ 	.word	0xffffffff


	//   ....[66]....
        /*0144*/ 	.word	0xffffffff


	//   ....[67]....
        /*0148*/ 	.word	0xffffffff


	//   ....[68]....
        /*014c*/ 	.word	0xffffffff


	//   ....[69]....
        /*0150*/ 	.word	0xffffffff


	//   ....[70]....
        /*0154*/ 	.word	0xffffffff


	//   ....[71]....
        /*0158*/ 	.word	0xffffffff


	//   ....[72]....
        /*015c*/ 	.word	0xffffffff


	//   ....[73]....
        /*0160*/ 	.word	0xffffffff


	//   ....[74]....
        /*0164*/ 	.word	0xffffffff


	//   ....[75]....
        /*0168*/ 	.word	0xffffffff


	//   ....[76]....
        /*016c*/ 	.word	0xffffffff


	//   ....[77]....
        /*0170*/ 	.word	0xffffffff


	//   ....[78]....
        /*0174*/ 	.word	0xffffffff


	//   ....[79]....
        /*0178*/ 	.word	0xffffffff


	//   ....[80]....
        /*017c*/ 	.word	0xffffffff


	//   ....[81]....
        /*0180*/ 	.word	0xffffffff


	//   ....[82]....
        /*0184*/ 	.word	0xffffffff


	//   ....[83]....
        /*0188*/ 	.word	0xffffffff


	//   ....[84]....
        /*018c*/ 	.word	0xffffffff


	//   ....[85]....
        /*0190*/ 	.word	0xffffffff


	//   ....[86]....
        /*0194*/ 	.word	0xffffffff


	//   ....[87]....
        /*0198*/ 	.word	0xffffffff


	//   ....[88]....
        /*019c*/ 	.word	0xffffffff


	//   ....[89]....
        /*01a0*/ 	.word	0xffffffff


	//   ....[90]....
        /*01a4*/ 	.word	0xffffffff


	//   ....[91]....
        /*01a8*/ 	.word	0xffffffff


	//   ....[92]....
        /*01ac*/ 	.word	0xffffffff


	//   ....[93]....
        /*01b0*/ 	.word	0xffffffff


	//   ....[94]....
        /*01b4*/ 	.word	0xffffffff


	//   ....[95]....
        /*01b8*/ 	.word	0xffffffff


	//   ....[96]....
        /*01bc*/ 	.word	0xffffffff


	//   ....[97]....
        /*01c0*/ 	.word	0xffffffff


	//   ....[98]....
        /*01c4*/ 	.word	0xffffffff


	//   ....[99]....
        /*01c8*/ 	.word	0xffffffff


	//   ....[100]....
        /*01cc*/ 	.word	0xffffffff


	//   ....[101]....
        /*01d0*/ 	.word	0xffffffff


	//   ....[102]....
        /*01d4*/ 	.word	0xffffffff


	//   ....[103]....
        /*01d8*/ 	.word	0xffffffff


	//   ....[104]....
        /*01dc*/ 	.word	0xffffffff


	//   ....[105]....
        /*01e0*/ 	.word	0xffffffff


	//   ....[106]....
        /*01e4*/ 	.word	0xffffffff


	//   ....[107]....
        /*01e8*/ 	.word	0xffffffff


	//   ....[108]....
        /*01ec*/ 	.word	0xffffffff


	//   ....[109]....
        /*01f0*/ 	.word	0xffffffff


	//   ....[110]....
        /*01f4*/ 	.word	0xffffffff


	//   ....[111]....
        /*01f8*/ 	.word	0xffffffff


	//   ....[112]....
        /*01fc*/ 	.word	0xffffffff


	//   ....[113]....
        /*0200*/ 	.word	0xffffffff


	//   ....[114]....
        /*0204*/ 	.word	0xffffffff


	//   ....[115]....
        /*0208*/ 	.word	0xffffffff


	//   ....[116]....
        /*020c*/ 	.word	0xffffffff


	//   ....[117]....
        /*0210*/ 	.word	0xffffffff


	//   ....[118]....
        /*0214*/ 	.word	0xffffffff


	//   ....[119]....
        /*0218*/ 	.word	0xffffffff


	//   ....[120]....
        /*021c*/ 	.word	0xffffffff


	//   ....[121]....
        /*0220*/ 	.word	0xffffffff


	//   ....[122]....
        /*0224*/ 	.word	0xffffffff


	//   ....[123]....
        /*0228*/ 	.word	0xffffffff


	//   ....[124]....
        /*022c*/ 	.word	0xffffffff


	//   ....[125]....
        /*0230*/ 	.word	0xffffffff


	//   ....[126]....
        /*0234*/ 	.word	0xffffffff


	//   ....[127]....
        /*0238*/ 	.word	0xffffffff


	//   ....[128]....
        /*023c*/ 	.word	0xffffffff


	//   ....[129]....
        /*0240*/ 	.word	0xffffffff


	//   ....[130]....
        /*0244*/ 	.word	0xffffffff


	//   ....[131]....
        /*0248*/ 	.word	0xffffffff


	//   ....[132]....
        /*024c*/ 	.word	0xffffffff


	//   ....[133]....
        /*0250*/ 	.word	0xffffffff


	//   ....[134]....
        /*0254*/ 	.word	0xffffffff


	//   ....[135]....
        /*0258*/ 	.word	0xffffffff


	//   ....[136]....
        /*025c*/ 	.word	0xffffffff


	//   ....[137]....
        /*0260*/ 	.word	0xffffffff


	//   ....[138]....
        /*0264*/ 	.word	0xffffffff


	//   ....[139]....
        /*0268*/ 	.word	0xffffffff


	//   ....[140]....
        /*026c*/ 	.word	0xffffffff


	//   ....[141]....
        /*0270*/ 	.word	0xffffffff


	//   ....[142]....
        /*0274*/ 	.word	0xffffffff


	//   ....[143]....
        /*0278*/ 	.word	0xffffffff


	//   ....[144]....
        /*027c*/ 	.word	0xffffffff


	//   ....[145]....
        /*0280*/ 	.word	0xffffffff


	//   ....[146]....
        /*0284*/ 	.word	0xffffffff


	//   ....[147]....
        /*0288*/ 	.word	0xffffffff


	//   ....[148]....
        /*028c*/ 	.word	0xffffffff


	//   ....[149]....
        /*0290*/ 	.word	0xffffffff


	//   ....[150]....
        /*0294*/ 	.word	0xffffffff


	//   ....[151]....
        /*0298*/ 	.word	0xffffffff


	//   ....[152]....
        /*029c*/ 	.word	0xffffffff


	//   ....[153]....
        /*02a0*/ 	.word	0xffffffff


	//   ....[154]....
        /*02a4*/ 	.word	0xffffffff


	//   ....[155]....
        /*02a8*/ 	.word	0xffffffff


	//   ....[156]....
        /*02ac*/ 	.word	0xffffffff


	//   ....[157]....
        /*02b0*/ 	.word	0xffffffff


	//   ....[158]....
        /*02b4*/ 	.word	0xffffffff


	//   ....[159]....
        /*02b8*/ 	.word	0xffffffff


	//----- nvinfo : EIATTR_COOP_GROUP_INSTR_OFFSETS
	.align		4
.L_2325:
        /*02bc*/ 	.byte	0x04, 0x28
        /*02be*/ 	.short	(.L_2327 - .L_2326)


	//   ....[0]....
.L_2326:
        /*02c0*/ 	.word	0x00000900


	//   ....[1]....
        /*02c4*/ 	.word	0x000009b0


	//   ....[2]....
        /*02c8*/ 	.word	0x00000c80


	//   ....[3]....
        /*02cc*/ 	.word	0x00001a70


	//   ....[4]....
        /*02d0*/ 	.word	0x000033d0


	//   ....[5]....
        /*02d4*/ 	.word	0x000033f0


	//   ....[6]....
        /*02d8*/ 	.word	0x00003410


	//   ....[7]....
        /*02dc*/ 	.word	0x00003420


	//   ....[8]....
        /*02e0*/ 	.word	0x000034b0


	//   ....[9]....
        /*02e4*/ 	.word	0x000034e0


	//   ....[10]....
        /*02e8*/ 	.word	0x00003500


	//   ....[11]....
        /*02ec*/ 	.word	0x00003520


	//   ....[12]....
        /*02f0*/ 	.word	0x000035a0


	//   ....[13]....
        /*02f4*/ 	.word	0x000035e0


	//   ....[14]....
        /*02f8*/ 	.word	0x00003610


	//   ....[15]....
        /*02fc*/ 	.word	0x00003620


	//   ....[16]....
        /*0300*/ 	.word	0x000036f0


	//   ....[17]....
        /*0304*/ 	.word	0x00003700


	//   ....[18]....
        /*0308*/ 	.word	0x00003710


	//   ....[19]....
        /*030c*/ 	.word	0x00003720


	//   ....[20]....
        /*0310*/ 	.word	0x000037e0


	//   ....[21]....
        /*0314*/ 	.word	0x00003810


	//   ....[22]....
        /*0318*/ 	.word	0x00003820


	//   ....[23]....
        /*031c*/ 	.word	0x00003830


	//   ....[24]....
        /*0320*/ 	.word	0x00003960


	//   ....[25]....
        /*0324*/ 	.word	0x000039d0


	//   ....[26]....
        /*0328*/ 	.word	0x00003a40


	//   ....[27]....
        /*032c*/ 	.word	0x00003ab0


	//   ....[28]....
        /*0330*/ 	.word	0x00003ad0


	//   ....[29]....
        /*0334*/ 	.word	0x00003ae0


	//   ....[30]....
        /*0338*/ 	.word	0x00003af0


	//   ....[31]....
        /*033c*/ 	.word	0x00003b00


	//   ....[32]....
        /*0340*/ 	.word	0x00003b10


	//   ....[33]....
        /*0344*/ 	.word	0x00003b20


	//   ....[34]....
        /*0348*/ 	.word	0x00003b30


	//   ....[35]....
        /*034c*/ 	.word	0x00003b40


	//   ....[36]....
        /*0350*/ 	.word	0x00004e20


	//   ....[37]....
        /*0354*/ 	.word	0x00004e40


	//   ....[38]....
        /*0358*/ 	.word	0x00004e50


	//   ....[39]....
        /*035c*/ 	.word	0x00004e60


	//   ....[40]....
        /*0360*/ 	.word	0x00004f80


	//   ....[41]....
        /*0364*/ 	.word	0x00004f90


	//   ....[42]....
        /*0368*/ 	.word	0x00004fa0


	//   ....[43]....
        /*036c*/ 	.word	0x00004fb0


	//   ....[44]....
        /*0370*/ 	.word	0x000050d0


	//   ....[45]....
        /*0374*/ 	.word	0x000050f0


	//   ....[46]....
        /*0378*/ 	.word	0x00005100


	//   ....[47]....
        /*037c*/ 	.word	0x00005110


	//   ....[48]....
        /*0380*/ 	.word	0x00005230


	//   ....[49]....
        /*0384*/ 	.word	0x00005240


	//   ....[50]....
        /*0388*/ 	.word	0x00005250


	//   ....[51]....
        /*038c*/ 	.word	0x00005260


	//   ....[52]....
        /*0390*/ 	.word	0x00005380


	//   ....[53]....
        /*0394*/ 	.word	0x000053a0


	//   ....[54]....
        /*0398*/ 	.word	0x000053b0


	//   ....[55]....
        /*039c*/ 	.word	0x000053c0


	//   ....[56]....
        /*03a0*/ 	.word	0x000054c0


	//   ....[57]....
        /*03a4*/ 	.word	0x000054d0


	//   ....[58]....
        /*03a8*/ 	.word	0x000054e0


	//   ....[59]....
        /*03ac*/ 	.word	0x000054f0


	//   ....[60]....
        /*03b0*/ 	.word	0x00005500


	//   ....[61]....
        /*03b4*/ 	.word	0x00005510


	//   ....[62]....
        /*03b8*/ 	.word	0x00005520


	//   ....[63]....
        /*03bc*/ 	.word	0x00005550


	//   ....[64]....
        /*03c0*/ 	.word	0x00005580


	//   ....[65]....
        /*03c4*/ 	.word	0x00005590


	//   ....[66]....
        /*03c8*/ 	.word	0x000055a0


	//   ....[67]....
        /*03cc*/ 	.word	0x000055c0


	//   ....[68]....
        /*03d0*/ 	.word	0x00008980


	//   ....[69]....
        /*03d4*/ 	.word	0x000089c0


	//   ....[70]....
        /*03d8*/ 	.word	0x00008a00


	//   ....[71]....
        /*03dc*/ 	.word	0x00008a40


	//   ....[72]....
        /*03e0*/ 	.word	0x00008b00


	//   ....[73]....
        /*03e4*/ 	.word	0x00008b30


	//   ....[74]....
        /*03e8*/ 	.word	0x00008b60


	//   ....[75]....
        /*03ec*/ 	.word	0x00008b90


	//   ....[76]....
        /*03f0*/ 	.word	0x00008c50


	//   ....[77]....
        /*03f4*/ 	.word	0x00008c80


	//   ....[78]....
        /*03f8*/ 	.word	0x00008cb0


	//   ....[79]....
        /*03fc*/ 	.word	0x00008ce0


	//   ....[80]....
        /*0400*/ 	.word	0x00008d80


	//   ....[81]....
        /*0404*/ 	.word	0x00008db0


	//   ....[82]....
        /*0408*/ 	.word	0x00008de0


	//   ....[83]....
        /*040c*/ 	.word	0x00008e10


	//   ....[84]....
        /*0410*/ 	.word	0x00008eb0


	//   ....[85]....
        /*0414*/ 	.word	0x00008ee0


	//   ....[86]....
        /*0418*/ 	.word	0x00008f10


	//   ....[87]....
        /*041c*/ 	.word	0x00008f40


	//   ....[88]....
        /*0420*/ 	.word	0x000095c0


	//   ....[89]....
        /*0424*/ 	.word	0x000098d0


	//   ....[90]....
        /*0428*/ 	.word	0x000099f0


	//   ....[91]....
        /*042c*/ 	.word	0x00009a50


	//   ....[92]....
        /*0430*/ 	.word	0x00009ab0


	//   ....[93]....
        /*0434*/ 	.word	0x00009ad0


	//   ....[94]....
        /*0438*/ 	.word	0x00009af0


	//   ....[95]....
        /*043c*/ 	.word	0x00009bb0


	//   ....[96]....
        /*0440*/ 	.word	0x00009c00


	//   ....[97]....
        /*0444*/ 	.word	0x00009c50


	//   ....[98]....
        /*0448*/ 	.word	0x00009c80


	//   ....[99]....
        /*044c*/ 	.word	0x00009ca0


	//   ....[100]....
        /*0450*/ 	.word	0x0000a010


	//   ....[101]....
        /*0454*/ 	.word	0x0000a090


	//   ....[102]....
        /*0458*/ 	.word	0x0000a100


	//   ....[103]....
        /*045c*/ 	.word	0x0000a170


	//   ....[104]....
        /*0460*/ 	.word	0x0000a2c0


	//   ....[105]....
        /*0464*/ 	.word	0x0000a330


	//   ....[106]....
        /*0468*/ 	.word	0x0000a3a0


	//   ....[107]....
        /*046c*/ 	.word	0x0000a410


	//   ....[108]....
        /*0470*/ 	.word	0x0000a530


	//   ....[109]....
        /*0474*/ 	.word	0x0000a5a0


	//   ....[110]....
        /*0478*/ 	.word	0x0000a610


	//   ....[111]....
        /*047c*/ 	.word	0x0000a680


	//   ....[112]....
        /*0480*/ 	.word	0x0000a7c0


	//   ....[113]....
        /*0484*/ 	.word	0x0000a830


	//   ....[114]....
        /*0488*/ 	.word	0x0000a8a0


	//   ....[115]....
        /*048c*/ 	.word	0x0000a910


	//   ....[116]....
        /*0490*/ 	.word	0x0000aa60


	//   ....[117]....
        /*0494*/ 	.word	0x0000aad0


	//   ....[118]....
        /*0498*/ 	.word	0x0000ab40


	//   ....[119]....
        /*049c*/ 	.word	0x0000abb0


	//   ....[120]....
        /*04a0*/ 	.word	0x0000ac20


	//   ....[121]....
        /*04a4*/ 	.word	0x0000ac90


	//   ....[122]....
        /*04a8*/ 	.word	0x0000ad00


	//   ....[123]....
        /*04ac*/ 	.word	0x0000ad70


	//   ....[124]....
        /*04b0*/ 	.word	0x0000adf0


	//   ....[125]....
        /*04b4*/ 	.word	0x0000ae60


	//   ....[126]....
        /*04b8*/ 	.word	0x0000aed0


	//   ....[127]....
        /*04bc*/ 	.word	0x0000af40


	//   ....[128]....
        /*04c0*/ 	.word	0x0000afc0


	//   ....[129]....
        /*04c4*/ 	.word	0x0000b040


	//   ....[130]....
        /*04c8*/ 	.word	0x0000b0b0


	//   ....[131]....
        /*04cc*/ 	.word	0x0000b120


	//   ....[132]....
        /*04d0*/ 	.word	0x0000b190


	//   ....[133]....
        /*04d4*/ 	.word	0x0000b200


	//   ....[134]....
        /*04d8*/ 	.word	0x0000b270


	//   ....[135]....
        /*04dc*/ 	.word	0x0000b2e0


	//   ....[136]....
        /*04e0*/ 	.word	0x0000b350


	//   ....[137]....
        /*04e4*/ 	.word	0x0000b3d0


	//   ....[138]....
        /*04e8*/ 	.word	0x0000b440


	//   ....[139]....
        /*04ec*/ 	.word	0x0000b4b0


	//   ....[140]....
        /*04f0*/ 	.word	0x0000b520


	//   ....[141]....
        /*04f4*/ 	.word	0x0000b590


	//   ....[142]....
        /*04f8*/ 	.word	0x0000b600


	//   ....[143]....
        /*04fc*/ 	.word	0x0000b670


	//   ....[144]....
        /*0500*/ 	.word	0x0000b6e0


	//   ....[145]....
        /*0504*/ 	.word	0x0000b760


	//   ....[146]....
        /*0508*/ 	.word	0x0000b7d0


	//   ....[147]....
        /*050c*/ 	.word	0x0000b840


	//   ....[148]....
        /*0510*/ 	.word	0x0000b8b0


	//   ....[149]....
        /*0514*/ 	.word	0x0000b920


	//   ....[150]....
        /*0518*/ 	.word	0x0000b990


	//   ....[151]....
        /*051c*/ 	.word	0x0000ba00


	//   ....[152]....
        /*0520*/ 	.word	0x0000ba70


	//   ....[153]....
        /*0524*/ 	.word	0x0000bae0


	//   ....[154]....
        /*0528*/ 	.word	0x0000bb50


	//   ....[155]....
        /*052c*/ 	.word	0x0000bbc0


	//   ....[156]....
        /*0530*/ 	.word	0x0000bc90


	//   ....[157]....
        /*0534*/ 	.word	0x0000bd00


	//   ....[158]....
        /*0538*/ 	.word	0x0000bd70


	//   ....[159]....
        /*053c*/ 	.word	0x0000bde0


	//----- nvinfo : EIATTR_EXIT_INSTR_OFFSETS
	.align		4
.L_2327:
        /*0540*/ 	.byte	0x04, 0x1c
        /*0542*/ 	.short	(.L_2329 - .L_2328)


	//   ....[0]....
.L_2328:
        /*0544*/ 	.word	0x00009d70


	//   ....[1]....
        /*0548*/ 	.word	0x00009fb0


	//----- nvinfo : EIATTR_MAX_THREADS
	.align		4
.L_2329:
        /*054c*/ 	.byte	0x04, 0x05
        /*054e*/ 	.short	(.L_2331 - .L_2330)
.L_2330:
        /*0550*/ 	.word	0x00000040
        /*0554*/ 	.word	0x00000001
        /*0558*/ 	.word	0x00000001


	//----- nvinfo : EIATTR_CRS_STACK_SIZE
	.align		4
.L_2331:
        /*055c*/ 	.byte	0x04, 0x1e
        /*055e*/ 	.short	(.L_2333 - .L_2332)
.L_2332:
        /*0560*/ 	.word	0x00000000
.L_2333:


//--------------------- .nv.info._Z25selective_scan_bwd_kernelI32Selective_Scan_bwd_kernel_traitsILi64ELi16ELb1ELb1ELb0ELb0ELb1EN3c108BFloat16ENS1_7complexIfEEEEv12SSMParamsBwd --------------------------
	.section	.nv.info._Z25selective_scan_bwd_kernelI32Selective_Scan_bwd_kernel_traitsILi64ELi16ELb1ELb1ELb0ELb0ELb1EN3c108BFloat16ENS1_7complexIfEEEEv12SSMParamsBwd,"",@"SHT_CUDA_INFO"
	.sectionflags	@""
	.align	4


	//----- nvinfo : EIATTR_CUDA_API_VERSION
	.align		4
        /*0000*/ 	.byte	0x04, 0x37
        /*0002*/ 	.short	(.L_2335 - .L_2334)
.L_2334:
        /*0004*/ 	.word	0x00000082


	//----- nvinfo : EIATTR_SW2861232_WAR
	.align		4
.L_2335:
        /*0008*/ 	.byte	0x01, 0x35
	.zero		2


	//----- nvinfo : EIATTR_PARAM_CBANK
	.align		4
        /*000c*/ 	.byte	0x04, 0x0a
        /*000e*/ 	.short	(.L_2337 - .L_2336)
	.align		4
.L_2336:
        /*0010*/ 	.word	index@(.nv.constant0._Z25selective_scan_bwd_kernelI32Selective_Scan_bwd_kernel_traitsILi64ELi16ELb1ELb1ELb0ELb0ELb1EN3c108BFloat16ENS1_7complexIfEEEEv12SSMParamsBwd)
        /*0014*/ 	.short	0x0160
        /*0016*/ 	.short	0x01f0


	//----- nvinfo : EIATTR_CBANK_PARAM_SIZE
	.align		4
.L_2337:
        /*0018*/ 	.byte	0x03, 0x19
        /*001a*/ 	.short	0x01f0


	//----- nvinfo : EIATTR_KPARAM_INFO
	.align		4
        /*001c*/ 	.byte	0x04, 0x17
        /*001e*/ 	.short	(.L_2339 - .L_2338)
.L_2338:
        /*0020*/ 	.word	0x00000000
        /*0024*/ 	.short	0x0000
        /*0026*/ 	.short	0x0000
        /*0028*/ 	.byte	0x00, 0xf0, 0xc1, 0x07


	//----- nvinfo : EIATTR_MAXREG_COUNT
	.align		4
.L_2339:
        /*002c*/ 	.byte	0x03, 0x1b
        /*002e*/ 	.short	0x00ff


	//----- nvinfo : EIATTR_NUM_BARRIERS
	.align		4
        /*0030*/ 	.byte	0x02, 0x4c
        /*0032*/ 	.byte	0x01
	.zero		1


	//----- nvinfo : EIATTR_MERCURY_ISA_VERSION
	.align		4
        /*0034*/ 	.byte	0x03, 0x5f
        /*0036*/ 	.short	0x0000


	//----- nvinfo : EIATTR_COOP_GROUP_MASK_REGIDS
	.align		4
        /*0038*/ 	.byte	0x04, 0x29
        /*003a*/ 	.short	(.L_2341 - .L_2340)


	//   ....[0]....
.L_2340:
        /*003c*/ 	.word	0xffffffff


	//   ....[1]....
        /*0040*/ 	.word	0xffffffff


	//   ....[2]....
        /*0044*/ 	.word	0xffffffff


	//   ....[3]....
        /*0048*/ 	.word	0xffffffff


	//   ....[4]....
        /*004c*/ 	.word	0xffffffff


	//   ....[5]....
        /*0050*/ 	.word	0xffffffff


	//   ....[6]....
        /*0054*/ 	.word	0xffffffff


	//   ....[7]....
        /*0058*/ 	.word	0xffffffff


	//   ....[8]....
        /*005c*/ 	.word	0xffffffff


	//   ....[9]....
        /*0060*/ 	.word	0xffffffff


	//   ....[10]....
        /*0064*/ 	.word	0xffffffff


	//   ....[11]....
        /*0068*/ 	.word	0xffffffff


	//   ....[12]....
        /*006c*/ 	.word	0xffffffff


	//   ....[13]....
        /*0070*/ 	.word	0xffffffff


	//   ....[14]....
        /*0074*/ 	.word	0xffffffff


	//   ....[15]....
        /*0078*/ 	.word	0xffffffff


	//   ....[16]....
        /*007c*/ 	.word	0xffffffff


	//   ....[17]....
        /*0080*/ 	.word	0xffffffff


	//   ....[18]....
        /*0084*/ 	.word	0xffffffff


	//   ....[19]....
        /*0088*/ 	.word	0xffffffff


	//   ....[20]....
        /*008c*/ 	.word	0xffffffff


	//   ....[21]....
        /*0090*/ 	.word	0xffffffff


	//   ....[22]....
        /*0094*/ 	.word	0xffffffff


	//   ....[23]....
        /*0098*/ 	.word	0xffffffff


	//   ....[24]....
        /*009c*/ 	.word	0xffffffff


	//   ....[25]....
        /*00a0*/ 	.word	0xffffffff


	//   ....[26]....
        /*00a4*/ 	.word	0xffffffff


	//   ....[27]....
        /*00a8*/ 	.word	0xffffffff


	//   ....[28]....
        /*00ac*/ 	.word	0xffffffff


	//   ....[29]....
        /*00b0*/ 	.word	0xffffffff


	//   ....[30]....
        /*00b4*/ 	.word	0xffffffff


	//   ....[31]....
        /*00b8*/ 	.word	0xffffffff


	//   ....[32]....
        /*00bc*/ 	.word	0xffffffff


	//   ....[33]....
        /*00c0*/ 	.word	0xffffffff


	//   ....[34]....
        /*00c4*/ 	.word	0xffffffff


	//   ....[35]....
        /*00c8*/ 	.word	0xffffffff


	//   ....[36]....
        /*00cc*/ 	.word	0xffffffff


	//   ....[37]....
        /*00d0*/ 	.word	0xffffffff


	//   ....[38]....
        /*00d4*/ 	.word	0xffffffff


	//   ....[39]....
        /*00d8*/ 	.word	0xffffffff


	//   ....[40]....
        /*00dc*/ 	.word	0xffffffff


	//   ....[41]....
        /*00e0*/ 	.word	0xffffffff


	//   ....[42]....
        /*00e4*/ 	.word	0xffffffff


	//   ....[43]....
        /*00e8*/ 	.word	0xffffffff


	//   ....[44]....
        /*00ec*/ 	.word	0xffffffff


	//   ....[45]....
        /*00f0*/ 	.word	0xffffffff


	//   ....[46]....
        /*00f4*/ 	.word	0xffffffff


	//   ....[47]....
        /*00f8*/ 	.word	0xffffffff


	//   ....[48]....
        /*00fc*/ 	.word	0xffffffff


	//   ....[49]....
        /*0100*/ 	.word	0xffffffff


	//   ....[50]....
        /*0104*/ 	.word	0xffffffff


	//   ....[51]....
        /*0108*/ 	.word	0xffffffff


	//   ....[52]....
        /*010c*/ 	.word	0xffffffff


	//   ....[53]....
        /*0110*/ 	.word	0xffffffff


	//   ....[54]....
        /*0114*/ 	.word	0xffffffff


	//   ....[55]....
        /*0118*/ 	.word	0xffffffff


	//   ....[56]....
        /*011c*/ 	.word	0xffffffff


	//   ....[57]....
        /*0120*/ 	.word	0xffffffff


	//   ....[58]....
        /*0124*/ 	.word	0xffffffff


	//   ....[59]....
        /*0128*/ 	.word	0xffffffff


	//   ....[60]....
        /*012c*/ 	.word	0xffffffff


	//   ....[61]....
        /*0130*/ 	.word	0xffffffff


	//   ....[62]....
        /*0134*/ 	.word	0xffffffff


	//   ....[63]....
        /*0138*/ 	.word	0xffffffff


	//   ....[64]....
        /*013c*/ 	.word	0xffffffff


	//   ....[65]....
        /*0140*/ 	.word	0xffffffff


	//   ....[66]....
        /*0144*/ 	.word	0xffffffff


	//   ....[67]....
        /*0148*/ 	.word	0xffffffff


	//   ....[68]....
        /*014c*/ 	.word	0xffffffff


	//   ....[69]....
        /*0150*/ 	.word	0xffffffff


	//   ....[70]....
        /*0154*/ 	.word	0xffffffff


	//   ....[71]....
        /*0158*/ 	.word	0xffffffff


	//   ....[72]....
        /*015c*/ 	.word	0xffffffff


	//   ....[73]....
        /*0160*/ 	.word	0xffffffff


	//   ....[74]....
        /*0164*/ 	.word	0xffffffff


	//   ....[75]....
        /*0168*/ 	.word	0xffffffff


	//   ....[76]....
        /*016c*/ 	.word	0xffffffff


	//   ....[77]....
        /*0170*/ 	.word	0xffffffff


	//   ....[78]....
        /*0174*/ 	.word	0xffffffff


	//   ....[79]....
        /*0178*/ 	.word	0xffffffff


	//   ....[80]....
        /*017c*/ 	.word	0xffffffff


	//   ....[81]....
        /*0180*/ 	.word	0xffffffff


	//   ....[82]....
        /*0184*/ 	.word	0xffffffff


	//   ....[83]....
        /*0188*/ 	.word	0xffffffff


	//   ....[84]....
        /*018c*/ 	.word	0xffffffff


	//   ....[85]....
        /*0190*/ 	.word	0xffffffff


	//   ....[86]....
        /*0194*/ 	.word	0xffffffff


	//   ....[87]....
        /*0198*/ 	.word	0xffffffff


	//   ....[88]....
        /*019c*/ 	.word	0xffffffff


	//   ....[89]....
        /*01a0*/ 	.word	0xffffffff


	//   ....[90]....
        /*01a4*/ 	.word	0xffffffff


	//   ....[91]....
        /*01a8*/ 	.word	0xffffffff


	//   ....[92]....
        /*01ac*/ 	.word	0xffffffff


	//   ....[93]....
        /*01b0*/ 	.word	0xffffffff


	//   ....[94]....
        /*01b4*/ 	.word	0xffffffff


	//   ....[95]....
        /*01b8*/ 	.word	0xffffffff


	//   ....[96]....
        /*01bc*/ 	.word	0xffffffff


	//   ....[97]....
        /*01c0*/ 	.word	0xffffffff


	//   ....[98]....
        /*01c4*/ 	.word	0xffffffff


	//   ....[99]....
        /*01c8*/ 	.word	0xffffffff


	//   ....[100]....
        /*01cc*/ 	.word	0xffffffff


	//   ....[101]....
        /*01d0*/ 	.word	0xffffffff


	//   ....[102]....
        /*01d4*/ 	.word	0xffffffff


	//   ....[103]....
        /*01d8*/ 	.word	0xffffffff


	//   ....[104]....
        /*01dc*/ 	.word	0xffffffff


	//   ....[105]....
        /*01e0*/ 	.word	0xffffffff


	//   ....[106]....
        /*01e4*/ 	.word	0xffffffff


	//   ....[107]....
        /*01e8*/ 	.word	0xffffffff


	//   ....[108]....
        /*01ec*/ 	.word	0xffffffff


	//   ....[109]....
        /*01f0*/ 	.word	0xffffffff


	//   ....[110]....
        /*01f4*/ 	.word	0xffffffff


	//   ....[111]....
        /*01f8*/ 	.word	0xffffffff


	//   ....[112]....
        /*01fc*/ 	.word	0xffffffff


	//   ....[113]....
        /*0200*/ 	.word	0xffffffff


	//   ....[114]....
        /*0204*/ 	.word	0xffffffff


	//   ....[115]....
        /*0208*/ 	.word	0xffffffff


	//   ....[116]....
        /*020c*/ 	.word	0xffffffff


	//   ....[117]....
        /*0210*/ 	.word	0xffffffff


	//   ....[118]....
        /*0214*/ 	.word	0xffffffff


	//   ....[119]....
        /*0218*/ 	.word	0xffffffff


	//   ....[120]....
        /*021c*/ 	.word	0xffffffff


	//   ....[121]....
        /*0220*/ 	.word	0xffffffff


	//   ....[122]....
        /*0224*/ 	.word	0xffffffff


	//   ....[123]....
        /*0228*/ 	.word	0xffffffff


	//   ....[124]....
        /*022c*/ 	.word	0xffffffff


	//   ....[125]....
        /*0230*/ 	.word	0xffffffff


	//   ....[126]....
        /*0234*/ 	.word	0xffffffff


	//   ....[127]....
        /*0238*/ 	.word	0xffffffff


	//   ....[128]....
        /*023c*/ 	.word	0xffffffff


	//   ....[129]....
        /*0240*/ 	.word	0xffffffff


	//   ....[130]....
        /*0244*/ 	.word	0xffffffff


	//   ....[131]....
        /*0248*/ 	.word	0xffffffff


	//   ....[132]....
        /*024c*/ 	.word	0xffffffff


	//   ....[133]....
        /*0250*/ 	.word	0xffffffff


	//   ....[134]....
        /*0254*/ 	.word	0xffffffff


	//   ....[135]....
        /*0258*/ 	.word	0xffffffff


	//   ....[136]....
        /*025c*/ 	.word	0xffffffff


	//   ....[137]....
        /*0260*/ 	.word	0xffffffff


	//   ....[138]....
        /*0264*/ 	.word	0xffffffff


	//   ....[139]....
        /*0268*/ 	.word	0xffffffff


	//   ....[140]....
        /*026c*/ 	.word	0xffffffff


	//   ....[141]....
        /*0270*/ 	.word	0xffffffff


	//   ....[142]....
        /*0274*/ 	.word	0xffffffff


	//   ....[143]....
        /*0278*/ 	.word	0xffffffff


	//   ....[144]....
        /*027c*/ 	.word	0xffffffff


	//   ....[145]....
        /*0280*/ 	.word	0xffffffff


	//   ....[146]....
        /*0284*/ 	.word	0xffffffff


	//   ....[147]....
        /*0288*/ 	.word	0xffffffff


	//   ....[148]....
        /*028c*/ 	.word	0xffffffff


	//   ....[149]....
        /*0290*/ 	.word	0xffffffff


	//   ....[150]....
        /*0294*/ 	.word	0xffffffff


	//   ....[151]....
        /*0298*/ 	.word	0xffffffff


	//   ....[152]....
        /*029c*/ 	.word	0xffffffff


	//   ....[153]....
        /*02a0*/ 	.word	0xffffffff


	//   ....[154]....
        /*02a4*/ 	.word	0xffffffff


	//   ....[155]....
        /*02a8*/ 	.word	0xffffffff


	//   ....[156]....
        /*02ac*/ 	.word	0xffffffff


	//   ....[157]....
        /*02b0*/ 	.word	0xffffffff


	//   ....[158]....
        /*02b4*/ 	.word	0xffffffff


	//   ....[159]....
        /*02b8*/ 	.word	0xffffffff


	//   ....[160]....
        /*02bc*/ 	.word	0xffffffff


	//   ....[161]....
        /*02c0*/ 	.word	0xffffffff


	//   ....[162]....
        /*02c4*/ 	.word	0xffffffff


	//   ....[163]....
        /*02c8*/ 	.word	0xffffffff


	//----- nvinfo : EIATTR_COOP_GROUP_INSTR_OFFSETS
	.align		4
.L_2341:
        /*02cc*/ 	.byte	0x04, 0x28
        /*02ce*/ 	.short	(.L_2343 - .L_2342)


	//   ....[0]....
.L_2342:
        /*02d0*/ 	.word	0x00000b40


	//   ....[1]....
        /*02d4*/ 	.word	0x00000bf0


	//   ....[2]....
        /*02d8*/ 	.word	0x00000da0


	//   ....[3]....
        /*02dc*/ 	.word	0x00000f20


	//   ....[4]....
        /*02e0*/ 	.word	0x000018c0


	//   ....[5]....
        /*02e4*/ 	.word	0x00002180


	//   ....[6]....
        /*02e8*/ 	.word	0x00002560


	//   ....[7]....
        /*02ec*/ 	.word	0x00003040


	//   ....[8]....
        /*02f0*/ 	.word	0x00004c70


	//   ....[9]....
        /*02f4*/ 	.word	0x00004c90


	//   ....[10]....
        /*02f8*/ 	.word	0x00004cc0


	//   ....[11]....
        /*02fc*/ 	.word	0x00004cd0


	//   ....[12]....
        /*0300*/ 	.word	0x00004d80


	//   ....[13]....
        /*0304*/ 	.word	0x00004da0


	//   ....[14]....
        /*0308*/ 	.word	0x00004db0


	//   ....[15]....
        /*030c*/ 	.word	0x00004dc0


	//   ....[16]....
        /*0310*/ 	.word	0x00004e80


	//   ....[17]....
        /*0314*/ 	.word	0x00004ea0


	//   ....[18]....
        /*0318*/ 	.word	0x00004eb0


	//   ....[19]....
        /*031c*/ 	.word	0x00004ec0


	//   ....[20]....
        /*0320*/ 	.word	0x00004f80


	//   ....[21]....
        /*0324*/ 	.word	0x00004fa0


	//   ....[22]....
        /*0328*/ 	.word	0x00004fb0


	//   ....[23]....
        /*032c*/ 	.word	0x00004fc0


	//   ....[24]....
        /*0330*/ 	.word	0x00005070


	//   ....[25]....
        /*0334*/ 	.word	0x00005090


	//   ....[26]....
        /*0338*/ 	.word	0x000050b0


	//   ....[27]....
        /*033c*/ 	.word	0x000050c0


	//   ....[28]....
        /*0340*/ 	.word	0x00005220


	//   ....[29]....
        /*0344*/ 	.word	0x00005290


	//   ....[30]....
        /*0348*/ 	.word	0x00005300


	//   ....[31]....
        /*034c*/ 	.word	0x00005370


	//   ....[32]....
        /*0350*/ 	.word	0x00005390


	//   ....[33]....
        /*0354*/ 	.word	0x000053a0


	//   ....[34]....
        /*0358*/ 	.word	0x000053b0


	//   ....[35]....
        /*035c*/ 	.word	0x000053c0


	//   ....[36]....
        /*0360*/ 	.word	0x000053d0


	//   ....[37]....
        /*0364*/ 	.word	0x000053e0


	//   ....[38]....
        /*0368*/ 	.word	0x000053f0


	//   ....[39]....
        /*036c*/ 	.word	0x00005400


	//   ....[40]....
        /*0370*/ 	.word	0x000066f0


	//   ....[41]....
        /*0374*/ 	.word	0x00006710


	//   ....[42]....
        /*0378*/ 	.word	0x00006720


	//   ....[43]....
        /*037c*/ 	.word	0x00006730


	//   ....[44]....
        /*0380*/ 	.word	0x00006850


	//   ....[45]....
        /*0384*/ 	.word	0x00006860


	//   ....[46]....
        /*0388*/ 	.word	0x00006870


	//   ....[47]....
        /*038c*/ 	.word	0x00006880


	//   ....[48]....
        /*0390*/ 	.word	0x000069a0


	//   ....[49]....
        /*0394*/ 	.word	0x000069c0


	//   ....[50]....
        /*0398*/ 	.word	0x000069d0


	//   ....[51]....
        /*039c*/ 	.word	0x000069e0


	//   ....[52]....
        /*03a0*/ 	.word	0x00006b00


	//   ....[53]....
        /*03a4*/ 	.word	0x00006b10


	//   ....[54]....
        /*03a8*/ 	.word	0x00006b20


	//   ....[55]....
        /*03ac*/ 	.word	0x00006b30


	//   ....[56]....
        /*03b0*/ 	.word	0x00006c50


	//   ....[57]....
        /*03b4*/ 	.word	0x00006c70


	//   ....[58]....
        /*03b8*/ 	.word	0x00006c80


	//   ....[59]....
        /*03bc*/ 	.word	0x00006c90


	//   ....[60]....
        /*03c0*/ 	.word	0x00006d90


	//   ....[61]....
        /*03c4*/ 	.word	0x00006da0


	//   ....[62]....
        /*03c8*/ 	.word	0x00006db0


	//   ....[63]....
        /*03cc*/ 	.word	0x00006dc0


	//   ....[64]....
        /*03d0*/ 	.word	0x00006dd0


	//   ....[65]....
        /*03d4*/ 	.word	0x00006de0


	//   ....[66]....
        /*03d8*/ 	.word	0x00006df0


	//   ....[67]....
        /*03dc*/ 	.word	0x00006e20


	//   ....[68]....
        /*03e0*/ 	.word	0x00006e50


	//   ....[69]....
        /*03e4*/ 	.word	0x00006e60


	//   ....[70]....
        /*03e8*/ 	.word	0x00006e70


	//   ....[71]....
        /*03ec*/ 	.word	0x00006e80


	//   ....[72]....
        /*03f0*/ 	.word	0x0000a240


	//   ....[73]....
        /*03f4*/ 	.word	0x0000a280


	//   ....[74]....
        /*03f8*/ 	.word	0x0000a2c0


	//   ....[75]....
        /*03fc*/ 	.word	0x0000a300


	//   ....[76]....
        /*0400*/ 	.word	0x0000a3b0


	//   ....[77]....
        /*0404*/ 	.word	0x0000a3e0


	//   ....[78]....
        /*0408*/ 	.word	0x0000a410


	//   ....[79]....
        /*040c*/ 	.word	0x0000a440


	//   ....[80]....
        /*0410*/ 	.word	0x0000a4e0


	//   ....[81]....
        /*0414*/ 	.word	0x0000a510


	//   ....[82]....
        /*0418*/ 	.word	0x0000a540


	//   ....[83]....
        /*041c*/ 	.word	0x0000a570


	//   ....[84]....
        /*0420*/ 	.word	0x0000a610


	//   ....[85]....
        /*0424*/ 	.word	0x0000a640


	//   ....[86]....
        /*0428*/ 	.word	0x0000a670


	//   ....[87]....
        /*042c*/ 	.word	0x0000a6a0


	//   ....[88]....
        /*0430*/ 	.word	0x0000a740


	//   ....[89]....
        /*0434*/ 	.word	0x0000a770


	//   ....[90]....
        /*0438*/ 	.word	0x0000a7a0


	//   ....[91]....
        /*043c*/ 	.word	0x0000a7d0


	//   ....[92]....
        /*0440*/ 	.word	0x0000af50


	//   ....[93]....
        /*0444*/ 	.word	0x0000b2f0


	//   ....[94]....
        /*0448*/ 	.word	0x0000b3b0


	//   ....[95]....
        /*044c*/ 	.word	0x0000b410


	//   ....[96]....
        /*0450*/ 	.word	0x0000b470


	//   ....[97]....
        /*0454*/ 	.word	0x0000b490


	//   ....[98]....
        /*0458*/ 	.word	0x0000b4b0


	//   ....[99]....
        /*045c*/ 	.word	0x0000b590


	//   ....[100]....
        /*0460*/ 	.word	0x0000b5e0


	//   ....[101]....
        /*0464*/ 	.word	0x0000b630


	//   ....[102]....
        /*0468*/ 	.word	0x0000b660


	//   ....[103]....
        /*046c*/ 	.word	0x0000b680


	//   ....[104]....
        /*0470*/ 	.word	0x0000ba70


	//   ....[105]....
        /*0474*/ 	.word	0x0000baf0


	//   ....[106]....
        /*0478*/ 	.word	0x0000bb60


	//   ....[107]....
        /*047c*/ 	.word	0x0000bbd0


	//   ....[108]....
        /*0480*/ 	.word	0x0000bd20


	//   ....[109]....
        /*0484*/ 	.word	0x0000bd90


	//   ....[110]....
        /*0488*/ 	.word	0x0000be00


	//   ....[111]....
        /*048c*/ 	.word	0x0000be70


	//   ....[112]....
        /*0490*/ 	.word	0x0000bf90


	//   ....[113]....
        /*0494*/ 	.word	0x0000c000


	//   ....[114]....
        /*0498*/ 	.word	0x0000c070


	//   ....[115]....
        /*049c*/ 	.word	0x0000c0e0


	//   ....[116]....
        /*04a0*/ 	.word	0x0000c200


	//   ....[117]....
        /*04a4*/ 	.word	0x0000c270


	//   ....[118]....
        /*04a8*/ 	.word	0x0000c2e0


	//   ....[119]....
        /*04ac*/ 	.word	0x0000c350


	//   ....[120]....
        /*04b0*/ 	.word	0x0000c4b0


	//   ....[121]....
        /*04b4*/ 	.word	0x0000c520


	//   ....[122]....
        /*04b8*/ 	.word	0x0000c590


	//   ....[123]....
        /*04bc*/ 	.word	0x0000c600


	//   ....[124]....
        /*04c0*/ 	.word	0x0000c660


	//   ....[125]....
        /*04c4*/ 	.word	0x0000c6d0


	//   ....[126]....
        /*04c8*/ 	.word	0x0000c740


	//   ....[127]....
        /*04cc*/ 	.word	0x0000c7b0


	//   ....[128]....
        /*04d0*/ 	.word	0x0000c840


	//   ....[129]....
        /*04d4*/ 	.word	0x0000c8b0


	//   ....[130]....
        /*04d8*/ 	.word	0x0000c920


	//   ....[131]....
        /*04dc*/ 	.word	0x0000c990


	//   ....[132]....
        /*04e0*/ 	.word	0x0000ca10


	//   ....[133]....
        /*04e4*/ 	.word	0x0000ca90


	//   ....[134]....
        /*04e8*/ 	.word	0x0000cb00


	//   ....[135]....
        /*04ec*/ 	.word	0x0000cb70


	//   ....[136]....
        /*04f0*/ 	.word	0x0000cbf0


	//   ....[137]....
        /*04f4*/ 	.word	0x0000cc60


	//   ....[138]....
        /*04f8*/ 	.word	0x0000ccd0


	//   ....[139]....
        /*04fc*/ 	.word	0x0000cd40


	//   ....[140]....
        /*0500*/ 	.word	0x0000cdc0


	//   ....[141]....
        /*0504*/ 	.word	0x0000ce40


	//   ....[142]....
        /*0508*/ 	.word	0x0000ceb0


	//   ....[143]....
        /*050c*/ 	.word	0x0000cf20


	//   ....[144]....
        /*0510*/ 	.word	0x0000cfa0


	//   ....[145]....
        /*0514*/ 	.word	0x0000d010


	//   ....[146]....
        /*0518*/ 	.word	0x0000d080


	//   ....[147]....
        /*051c*/ 	.word	0x0000d0f0


	//   ....[148]....
        /*0520*/ 	.word	0x0000d170


	//   ....[149]....
        /*0524*/ 	.word	0x0000d1f0


	//   ....[150]....
        /*0528*/ 	.word	0x0000d260


	//   ....[151]....
        /*052c*/ 	.word	0x0000d2d0


	//   ....[152]....
        /*0530*/ 	.word	0x0000d350


	//   ....[153]....
        /*0534*/ 	.word	0x0000d3c0


	//   ....[154]....
        /*0538*/ 	.word	0x0000d430


	//   ....[155]....
        /*053c*/ 	.word	0x0000d4a0


	//   ....[156]....
        /*0540*/ 	.word	0x0000d510


	//   ....[157]....
        /*0544*/ 	.word	0x0000d580


	//   ....[158]....
        /*0548*/ 	.word	0x0000d5f0


	//   ....[159]....
        /*054c*/ 	.word	0x0000d660


	//   ....[160]....
        /*0550*/ 	.word	0x0000d730


	//   ....[161]....
        /*0554*/ 	.word	0x0000d7a0


	//   ....[162]....
        /*0558*/ 	.word	0x0000d810


	//   ....[163]....
        /*055c*/ 	.word	0x0000d880


	//----- nvinfo : EIATTR_EXIT_INSTR_OFFSETS
	.align		4
.L_2343:
        /*0560*/ 	.byte	0x04, 0x1c
        /*0562*/ 	.short	(.L_2345 - .L_2344)


	//   ....[0]....
.L_2344:
        /*0564*/ 	.word	0x0000b770


	//   ....[1]....
        /*0568*/ 	.word	0x0000ba10


	//----- nvinfo : EIATTR_MAX_THREADS
	.align		4
.L_2345:
        /*056c*/ 	.byte	0x04, 0x05
        /*056e*/ 	.short	(.L_2347 - .L_2346)
.L_2346:
        /*0570*/ 	.word	0x00000040
        /*0574*/ 	.word	0x00000001
        /*0578*/ 	.word	0x00000001


	//----- nvinfo : EIATTR_CRS_STACK_SIZE
	.align		4
.L_2347:
        /*057c*/ 	.byte	0x04, 0x1e
        /*057e*/ 	.short	(.L_2349 - .L_2348)
.L_2348:
        /*0580*/ 	.word	0x00000000
.L_2349:


//--------------------- .nv.info._Z25selective_scan_bwd_kernelI32Selective_Scan_bwd_kernel_traitsILi64ELi16ELb1ELb1ELb0ELb1ELb0EN3c108BFloat16ENS1_7complexIfEEEEv12SSMParamsBwd --------------------------
	.section	.nv.info._Z25selective_scan_bwd_kernelI32Selective_Scan_bwd_kernel_traitsILi64ELi16ELb1ELb1ELb0ELb1ELb0EN3c108BFloat16ENS1_7complexIfEEEEv12SSMParamsBwd,"",@"SHT_CUDA_INFO"
	.sectionflags	@""
	.align	4


	//----- nvinfo : EIATTR_CUDA_API_VERSION
	.align		4
        /*0000*/ 	.byte	0x04, 0x37
        /*0002*/ 	.short	(.L_2351 - .L_2350)
.L_2350:
        /*0004*/ 	.word	0x00000082


	//----- nvinfo : EIATTR_SW2861232_WAR
	.align		4
.L_2351:
        /*0008*/ 	.byte	0x01, 0x35
	.zero		2


	//----- nvinfo : EIATTR_PARAM_CBANK
	.align		4
        /*000c*/ 	.byte	0x04, 0x0a
        /*000e*/ 	.short	(.L_2353 - .L_2352)
	.align		4
.L_2352:
        /*0010*/ 	.word	index@(.nv.constant0._Z25selective_scan_bwd_kernelI32Selective_Scan_bwd_kernel_traitsILi64ELi16ELb1ELb1ELb0ELb1ELb0EN3c108BFloat16ENS1_7complexIfEEEEv12SSMParamsBwd)
        /*0014*/ 	.short	0x0160
        /*0016*/ 	.short	0x01f0


	//----- nvinfo : EIATTR_CBANK_PARAM_SIZE
	.align		4
.L_2353:
        /*0018*/ 	.byte	0x03, 0x19
        /*001a*/ 	.short	0x01f0


	//----- nvinfo : EIATTR_KPARAM_INFO
	.align		4
        /*001c*/ 	.byte	0x04, 0x17
        /*001e*/ 	.short	(.L_2355 - .L_2354)
.L_2354:
        /*0020*/ 	.word	0x00000000
        /*0024*/ 	.short	0x0000
        /*0026*/ 	.short	0x0000
        /*0028*/ 	.byte	0x00, 0xf0, 0xc1, 0x07


	//----- nvinfo : EIATTR_MAXREG_COUNT
	.align		4
.L_2355:
        /*002c*/ 	.byte	0x03, 0x1b
        /*002e*/ 	.short	0x00ff


	//----- nvinfo : EIATTR_NUM_BARRIERS
	.align		4
        /*0030*/ 	.byte	0x02, 0x4c
        /*0032*/ 	.byte	0x01
	.zero		1


	//----- nvinfo : EIATTR_MERCURY_ISA_VERSION
	.align		4
        /*0034*/ 	.byte	0x03, 0x5f
        /*0036*/ 	.short	0x0000


	//----- nvinfo : EIATTR_COOP_GROUP_MASK_REGIDS
	.align		4
        /*0038*/ 	.byte	0x04, 0x29
        /*003a*/ 	.short	(.L_2357 - .L_2356)


	//   ....[0]....
.L_2356:
        /*003c*/ 	.word	0xffffffff


	//   ....[1]....
        /*0040*/ 	.word	0xffffffff


	//   ....[2]....
        /*0044*/ 	.word	0xffffffff


	//   ....[3]....
        /*0048*/ 	.word	0xffffffff


	//   ....[4]....
        /*004c*/ 	.word	0xffffffff


	//   ....[5]....
        /*0050*/ 	.word	0xffffffff


	//   ....[6]....
        /*0054*/ 	.word	0xffffffff


	//   ....[7]....
        /*0058*/ 	.word	0xffffffff


	//   ....[8]....
        /*005c*/ 	.word	0xffffffff


	//   ....[9]....
        /*0060*/ 	.word	0xffffffff


	//   ....[10]....
        /*0064*/ 	.word	0xffffffff


	//   ....[11]....
        /*0068*/ 	.word	0xffffffff


	//   ....[12]....
        /*006c*/ 	.word	0xffffffff


	//   ....[13]....
        /*0070*/ 	.word	0xffffffff


	//   ....[14]....
        /*0074*/ 	.word	0xffffffff


	//   ....[15]....
        /*0078*/ 	.word	0xffffffff


	//   ....[16]....
        /*007c*/ 	.word	0xffffffff


	//   ....[17]....
        /*0080*/ 	.word	0xffffffff


	//   ....[18]....
        /*0084*/ 	.word	0xffffffff


	//   ....[19]....
        /*0088*/ 	.word	0xffffffff


	//   ....[20]....
        /*008c*/ 	.word	0xffffffff


	//   ....[21]....
        /*0090*/ 	.word	0xffffffff


	//   ....[22]....
        /*0094*/ 	.word	0xffffffff


	//   ....[23]....
        /*0098*/ 	.word	0xffffffff


	//   ....[24]....
        /*009c*/ 	.word	0xffffffff


	//   ....[25]....
        /*00a0*/ 	.word	0xffffffff


	//   ....[26]....
        /*00a4*/ 	.word	0xffffffff


	//   ....[27]....
        /*00a8*/ 	.word	0xffffffff


	//   ....[28]....
        /*00ac*/ 	.word	0xffffffff


	//   ....[29]....
        /*00b0*/ 	.word	0xffffffff


	//   ....[30]....
        /*00b4*/ 	.word	0xffffffff


	//   ....[31]....
        /*00b8*/ 	.word	0xffffffff


	//   ....[32]....
        /*00bc*/ 	.word	0xffffffff


	//   ....[33]....
        /*00c0*/ 	.word	0xffffffff


	//   ....[34]....
        /*00c4*/ 	.word	0xffffffff


	//   ....[35]....
        /*00c8*/ 	.word	0xffffffff


	//   ....[36]....
        /*00cc*/ 	.word	0xffffffff


	//   ....[37]....
        /*00d0*/ 	.word	0xffffffff


	//   ....[38]....
        /*00d4*/ 	.word	0xffffffff


	//   ....[39]....
        /*00d8*/ 	.word	0xffffffff


	//   ....[40]....
        /*00dc*/ 	.word	0xffffffff


	//   ....[41]....
        /*00e0*/ 	.word	0xffffffff


	//   ....[42]....
        /*00e4*/ 	.word	0xffffffff


	//   ....[43]....
        /*00e8*/ 	.word	0xffffffff


	//   ....[44]....
        /*00ec*/ 	.word	0xffffffff


	//   ....[45]....
        /*00f0*/ 	.word	0xffffffff


	//   ....[46]....
        /*00f4*/ 	.word	0xffffffff


	//   ....[47]....
        /*00f8*/ 	.word	0xffffffff


	//   ....[48]....
        /*00fc*/ 	.word	0xffffffff


	//   ....[49]....
        /*0100*/ 	.word	0xffffffff


	//   ....[50]....
        /*0104*/ 	.word	0xffffffff


	//   ....[51]....
        /*0108*/ 	.word	0xffffffff


	//   ....[52]....
        /*010c*/ 	.word	0xffffffff


	//   ....[53]....
        /*0110*/ 	.word	0xffffffff


	//   ....[54]....
        /*0114*/ 	.word	0xffffffff


	//   ....[55]....
        /*0118*/ 	.word	0xffffffff


	//   ....[56]....
        /*011c*/ 	.word	0xffffffff


	//   ....[57]....
        /*0120*/ 	.word	0xffffffff


	//   ....[58]....
        /*0124*/ 	.word	0xffffffff


	//   ....[59]....
        /*0128*/ 	.word	0xffffffff


	//   ....[60]....
        /*012c*/ 	.word	0xffffffff


	//   ....[61]....
        /*0130*/ 	.word	0xffffffff


	//   ....[62]....
        /*0134*/ 	.word	0xffffffff


	//   ....[63]....
        /*0138*/ 	.word	0xffffffff


	//   ....[64]....
        /*013c*/ 	.word	0xffffffff


	//   ....[65]....
        /*0140*/ 	.word	0xffffffff


	//   ....[66]....
        /*0144*/ 	.word	0xffffffff


	//   ....[67]....
        /*0148*/ 	.word	0xffffffff


	//   ....[68]....
        /*014c*/ 	.word	0xffffffff


	//   ....[69]....
        /*0150*/ 	.word	0xffffffff


	//   ....[70]....
        /*0154*/ 	.word	0xffffffff


	//   ....[71]....
        /*0158*/ 	.word	0xffffffff


	//   ....[72]....
        /*015c*/ 	.word	0xffffffff


	//   ....[73]....
        /*0160*/ 	.word	0xffffffff


	//   ....[74]....
        /*0164*/ 	.word	0xffffffff


	//   ....[75]....
        /*0168*/ 	.word	0xffffffff


	//   ....[76]....
        /*016c*/ 	.word	0xffffffff


	//   ....[77]....
        /*0170*/ 	.word	0xffffffff


	//   ....[78]....
        /*0174*/ 	.word	0xffffffff


	//   ....[79]....
        /*0178*/ 	.word	0xffffffff


	//   ....[80]....
        /*017c*/ 	.word	0xffffffff


	//   ....[81]....
        /*0180*/ 	.word	0xffffffff


	//   ....[82]....
        /*0184*/ 	.word	0xffffffff


	//   ....[83]....
        /*0188*/ 	.word	0xffffffff


	//   ....[84]....
        /*018c*/ 	.word	0xffffffff


	//   ....[85]....
        /*0190*/ 	.word	0xffffffff


	//   ....[86]....
        /*0194*/ 	.word	0xffffffff


	//   ....[87]....
        /*0198*/ 	.word	0xffffffff


	//   ....[88]....
        /*019c*/ 	.word	0xffffffff


	//   ....[89]....
        /*01a0*/ 	.word	0xffffffff


	//   ....[90]....
        /*01a4*/ 	.word	0xffffffff


	//   ....[91]....
        /*01a8*/ 	.word	0xffffffff


	//   ....[92]....
        /*01ac*/ 	.word	0xffffffff


	//   ....[93]....
        /*01b0*/ 	.word	0xffffffff


	//   ....[94]....
        /*01b4*/ 	.word	0xffffffff


	//   ....[95]....
        /*01b8*/ 	.word	0xffffffff


	//   ....[96]....
        /*01bc*/ 	.word	0xffffffff


	//   ....[97]....
        /*01c0*/ 	.word	0xffffffff


	//   ....[98]....
        /*01c4*/ 	.word	0xffffffff


	//   ....[99]....
        /*01c8*/ 	.word	0xffffffff


	//   ....[100]....
        /*01cc*/ 	.word	0xffffffff


	//   ....[101]....
        /*01d0*/ 	.word	0xffffffff


	//   ....[102]....
        /*01d4*/ 	.word	0xffffffff


	//   ....[103]....
        /*01d8*/ 	.word	0xffffffff


	//   ....[104]....
        /*01dc*/ 	.word	0xffffffff


	//   ....[105]....
        /*01e0*/ 	.word	0xffffffff


	//   ....[106]....
        /*01e4*/ 	.word	0xffffffff


	//   ....[107]....
        /*01e8*/ 	.word	0xffffffff


	//   ....[108]....
        /*01ec*/ 	.word	0xffffffff


	//   ....[109]....
        /*01f0*/ 	.word	0xffffffff


	//   ....[110]....
        /*01f4*/ 	.word	0xffffffff


	//   ....[111]....
        /*01f8*/ 	.word	0xffffffff


	//   ....[112]....
        /*01fc*/ 	.word	0xffffffff


	//   ....[113]....
        /*0200*/ 	.word	0xffffffff


	//   ....[114]....
        /*0204*/ 	.word	0xffffffff


	//   ....[115]....
        /*0208*/ 	.word	0xffffffff


	//   ....[116]....
        /*020c*/ 	.word	0xffffffff


	//   ....[117]....
        /*0210*/ 	.word	0xffffffff


	//   ....[118]....
        /*0214*/ 	.word	0xffffffff


	//   ....[119]....
        /*0218*/ 	.word	0xffffffff


	//   ....[120]....
        /*021c*/ 	.word	0xffffffff


	//   ....[121]....
        /*0220*/ 	.word	0xffffffff


	//   ....[122]....
        /*0224*/ 	.word	0xffffffff


	//   ....[123]....
        /*0228*/ 	.word	0xffffffff


	//   ....[124]....
        /*022c*/ 	.word	0xffffffff


	//   ....[125]....
        /*0230*/ 	.word	0xffffffff


	//   ....[126]....
        /*0234*/ 	.word	0xffffffff


	//   ....[127]....
        /*0238*/ 	.word	0xffffffff


	//   ....[128]....
        /*023c*/ 	.word	0xffffffff


	//   ....[129]....
        /*0240*/ 	.word	0xffffffff


	//   ....[130]....
        /*0244*/ 	.word	0xffffffff


	//   ....[131]....
        /*0248*/ 	.word	0xffffffff


	//   ....[132]....
        /*024c*/ 	.word	0xffffffff


	//   ....[133]....
        /*0250*/ 	.word	0xffffffff


	//   ....[134]....
        /*0254*/ 	.word	0xffffffff


	//   ....[135]....
        /*0258*/ 	.word	0xffffffff


	//   ....[136]....
        /*025c*/ 	.word	0xffffffff


	//   ....[137]....
        /*0260*/ 	.word	0xffffffff


	//   ....[138]....
        /*0264*/ 	.word	0xffffffff


	//   ....[139]....
        /*0268*/ 	.word	0xffffffff


	//   ....[140]....
        /*026c*/ 	.word	0xffffffff


	//   ....[141]....
        /*0270*/ 	.word	0xffffffff


	//   ....[142]....
        /*0274*/ 	.word	0xffffffff


	//   ....[143]....
        /*0278*/ 	.word	0xffffffff


	//   ....[144]....
        /*027c*/ 	.word	0xffffffff


	//   ....[145]....
        /*0280*/ 	.word	0xffffffff


	//   ....[146]....
        /*0284*/ 	.word	0xffffffff


	//   ....[147]....
        /*0288*/ 	.word	0xffffffff


	//   ....[148]....
        /*028c*/ 	.word	0xffffffff


	//   ....[149]....
        /*0290*/ 	.word	0xffffffff


	//   ....[150]....
        /*0294*/ 	.word	0xffffffff


	//   ....[151]....
        /*0298*/ 	.word	0xffffffff


	//   ....[152]....
        /*029c*/ 	.word	0xffffffff


	//   ....[153]....
        /*02a0*/ 	.word	0xffffffff


	//   ....[154]....
        /*02a4*/ 	.word	0xffffffff


	//   ....[155]....
        /*02a8*/ 	.word	0xffffffff


	//   ....[156]....
        /*02ac*/ 	.word	0xffffffff


	//   ....[157]....
        /*02b0*/ 	.word	0xffffffff


	//   ....[158]....
        /*02b4*/ 	.word	0xffffffff


	//   ....[159]....
        /*02b8*/ 	.word	0xffffffff


	//   ....[160]....
        /*02bc*/ 	.word	0xffffffff


	//----- nvinfo : EIATTR_COOP_GROUP_INSTR_OFFSETS
	.align		4
.L_2357:
        /*02c0*/ 	.byte	0x04, 0x28
        /*02c2*/ 	.short	(.L_2359 - .L_2358)


	//   ....[0]....
.L_2358:
        /*02c4*/ 	.word	0x00000910


	//   ....[1]....
        /*02c8*/ 	.word	0x000009c0


	//   ....[2]....
        /*02cc*/ 	.word	0x00000bc0


	//   ....[3]....
        /*02d0*/ 	.word	0x00003d00


	//   ....[4]....
        /*02d4*/ 	.word	0x00005690


	//   ....[5]....
        /*02d8*/ 	.word	0x000056b0


	//   ....[6]....
        /*02dc*/ 	.word	0x000056d0


	//   ....[7]....
        /*02e0*/ 	.word	0x000056e0


	//   ....[8]....
        /*02e4*/ 	.word	0x00005760


	//   ....[9]....
        /*02e8*/ 	.word	0x00005790


	//   ....[10]....
        /*02ec*/ 	.word	0x000057c0


	//   ....[11]....
        /*02f0*/ 	.word	0x000057e0


	//   ....[12]....
        /*02f4*/ 	.word	0x00005860


	//   ....[13]....
        /*02f8*/ 	.word	0x000058a0


	//   ....[14]....
        /*02fc*/ 	.word	0x000058d0


	//   ....[15]....
        /*0300*/ 	.word	0x000058e0


	//   ....[16]....
        /*0304*/ 	.word	0x000059b0


	//   ....[17]....
        /*0308*/ 	.word	0x000059c0


	//   ....[18]....
        /*030c*/ 	.word	0x000059d0


	//   ....[19]....
        /*0310*/ 	.word	0x000059e0


	//   ....[20]....
        /*0314*/ 	.word	0x00005aa0


	//   ....[21]....
        /*0318*/ 	.word	0x00005ac0


	//   ....[22]....
        /*031c*/ 	.word	0x00005ae0


	//   ....[23]....
        /*0320*/ 	.word	0x00005af0


	//   ....[24]....
        /*0324*/ 	.word	0x00005c30


	//   ....[25]....
        /*0328*/ 	.word	0x00005ca0


	//   ....[26]....
        /*032c*/ 	.word	0x00005d10


	//   ....[27]....
        /*0330*/ 	.word	0x00005d80


	//   ....[28]....
        /*0334*/ 	.word	0x00005da0


	//   ....[29]....
        /*0338*/ 	.word	0x00005db0


	//   ....[30]....
        /*033c*/ 	.word	0x00005dc0


	//   ....[31]....
        /*0340*/ 	.word	0x00005dd0


	//   ....[32]....
        /*0344*/ 	.word	0x00005de0


	//   ....[33]....
        /*0348*/ 	.word	0x00005df0


	//   ....[34]....
        /*034c*/ 	.word	0x00005e00


	//   ....[35]....
        /*0350*/ 	.word	0x00005e10


	//   ....[36]....
        /*0354*/ 	.word	0x000070f0


	//   ....[37]....
        /*0358*/ 	.word	0x00007110


	//   ....[38]....
        /*035c*/ 	.word	0x00007120


	//   ....[39]....
        /*0360*/ 	.word	0x00007130


	//   ....[40]....
        /*0364*/ 	.word	0x00007250


	//   ....[41]....
        /*0368*/ 	.word	0x00007260


	//   ....[42]....
        /*036c*/ 	.word	0x00007270


	//   ....[43]....
        /*0370*/ 	.word	0x00007280


	//   ....[44]....
        /*0374*/ 	.word	0x000073a0


	//   ....[45]....
        /*0378*/ 	.word	0x000073c0


	//   ....[46]....
        /*037c*/ 	.word	0x000073d0


	//   ....[47]....
        /*0380*/ 	.word	0x000073e0


	//   ....[48]....
        /*0384*/ 	.word	0x00007500


	//   ....[49]....
        /*0388*/ 	.word	0x00007510


	//   ....[50]....
        /*038c*/ 	.word	0x00007520


	//   ....[51]....
        /*0390*/ 	.word	0x00007530


	//   ....[52]....
        /*0394*/ 	.word	0x00007650


	//   ....[53]....
        /*0398*/ 	.word	0x00007670


	//   ....[54]....
        /*039c*/ 	.word	0x00007680


	//   ....[55]....
        /*03a0*/ 	.word	0x00007690


	//   ....[56]....
        /*03a4*/ 	.word	0x00007790


	//   ....[57]....
        /*03a8*/ 	.word	0x000077a0


	//   ....[58]....
        /*03ac*/ 	.word	0x000077b0


	//   ....[59]....
        /*03b0*/ 	.word	0x000077c0


	//   ....[60]....
        /*03b4*/ 	.word	0x000077d0


	//   ....[61]....
        /*03b8*/ 	.word	0x000077e0


	//   ....[62]....
        /*03bc*/ 	.word	0x000077f0


	//   ....[63]....
        /*03c0*/ 	.word	0x00007820


	//   ....[64]....
        /*03c4*/ 	.word	0x00007840


	//   ....[65]....
        /*03c8*/ 	.word	0x00007850


	//   ....[66]....
        /*03cc*/ 	.word	0x00007860


	//   ....[67]....
        /*03d0*/ 	.word	0x00007870


	//   ....[68]....
        /*03d4*/ 	.word	0x0000ac60


	//   ....[69]....
        /*03d8*/ 	.word	0x0000aca0


	//   ....[70]....
        /*03dc*/ 	.word	0x0000ace0


	//   ....[71]....
        /*03e0*/ 	.word	0x0000ad20


	//   ....[72]....
        /*03e4*/ 	.word	0x0000ade0


	//   ....[73]....
        /*03e8*/ 	.word	0x0000ae10


	//   ....[74]....
        /*03ec*/ 	.word	0x0000ae40


	//   ....[75]....
        /*03f0*/ 	.word	0x0000ae70


	//   ....[76]....
        /*03f4*/ 	.word	0x0000af10


	//   ....[77]....
        /*03f8*/ 	.word	0x0000af40


	//   ....[78]....
        /*03fc*/ 	.word	0x0000af70


	//   ....[79]....
        /*0400*/ 	.word	0x0000afa0


	//   ....[80]....
        /*0404*/ 	.word	0x0000b040


	//   ....[81]....
        /*0408*/ 	.word	0x0000b070


	//   ....[82]....
        /*040c*/ 	.word	0x0000b0a0


	//   ....[83]....
        /*0410*/ 	.word	0x0000b0d0


	//   ....[84]....
        /*0414*/ 	.word	0x0000b170


	//   ....[85]....
        /*0418*/ 	.word	0x0000b1a0


	//   ....[86]....
        /*041c*/ 	.word	0x0000b1d0


	//   ....[87]....
        /*0420*/ 	.word	0x0000b200


	//   ....[88]....
        /*0424*/ 	.word	0x0000b820


	//   ....[89]....
        /*0428*/ 	.word	0x0000c090


	//   ....[90]....
        /*042c*/ 	.word	0x0000c3c0


	//   ....[91]....
        /*0430*/ 	.word	0x0000c560


	//   ....[92]....
        /*0434*/ 	.word	0x0000c5c0


	//   ....[93]....
        /*0438*/ 	.word	0x0000c620


	//   ....[94]....
        /*043c*/ 	.word	0x0000c640


	//   ....[95]....
        /*0440*/ 	.word	0x0000c660


	//   ....[96]....
        /*0444*/ 	.word	0x0000c720


	//   ....[97]....
        /*0448*/ 	.word	0x0000c770


	//   ....[98]....
        /*044c*/ 	.word	0x0000c7c0


	//   ....[99]....
        /*0450*/ 	.word	0x0000c7f0


	//   ....[100]....
        /*0454*/ 	.word	0x0000c810


	//   ....[101]....
        /*0458*/ 	.word	0x0000cb80


	//   ....[102]....
        /*045c*/ 	.word	0x0000cc00


	//   ....[103]....
        /*0460*/ 	.word	0x0000cc70


	//   ....[104]....
        /*0464*/ 	.word	0x0000cce0


	//   ....[105]....
        /*0468*/ 	.word	0x0000ce30


	//   ....[106]....
        /*046c*/ 	.word	0x0000cea0


	//   ....[107]....
        /*0470*/ 	.word	0x0000cf10


	//   ....[108]....
        /*0474*/ 	.word	0x0000cf80


	//   ....[109]....
        /*0478*/ 	.word	0x0000d0a0


	//   ....[110]....
        /*047c*/ 	.word	0x0000d110


	//   ....[111]....
        /*0480*/ 	.word	0x0000d180


	//   ....[112]....
        /*0484*/ 	.word	0x0000d1f0


	//   ....[113]....
        /*0488*/ 	.word	0x0000d330


	//   ....[114]....
        /*048c*/ 	.word	0x0000d3a0


	//   ....[115]....
        /*0490*/ 	.word	0x0000d410


	//   ....[116]....
        /*0494*/ 	.word	0x0000d480


	//   ....[117]....
        /*0498*/ 	.word	0x0000d5d0


	//   ....[118]....
        /*049c*/ 	.word	0x0000d640


	//   ....[119]....
        /*04a0*/ 	.word	0x0000d6b0


	//   ....[120]....
        /*04a4*/ 	.word	0x0000d720


	//   ....[121]....
        /*04a8*/ 	.word	0x0000d780


	//   ....[122]....
        /*04ac*/ 	.word	0x0000d7f0


	//   ....[123]....
        /*04b0*/ 	.word	0x0000d860


	//   ....[124]....
        /*04b4*/ 	.word	0x0000d8d0


	//   ....[125]....
        /*04b8*/ 	.word	0x0000d950


	//   ....[126]....
        /*04bc*/ 	.word	0x0000d9c0


	//   ....[127]....
        /*04c0*/ 	.word	0x0000da30


	//   ....[128]....
        /*04c4*/ 	.word	0x0000daa0


	//   ....[129]....
        /*04c8*/ 	.word	0x0000db20


	//   ....[130]....
        /*04cc*/ 	.word	0x0000dba0


	//   ....[131]....
        /*04d0*/ 	.word	0x0000dc10


	//   ....[132]....
        /*04d4*/ 	.word	0x0000dc80


	//   ....[133]....
        /*04d8*/ 	.word	0x0000dcf0


	//   ....[134]....
        /*04dc*/ 	.word	0x0000dd60


	//   ....[135]....
        /*04e0*/ 	.word	0x0000ddd0


	//   ....[136]....
        /*04e4*/ 	.word	0x0000de40


	//   ....[137]....
        /*04e8*/ 	.word	0x0000deb0


	//   ....[138]....
        /*04ec*/ 	.word	0x0000df30


	//   ....[139]....
        /*04f0*/ 	.word	0x0000dfa0


	//   ....[140]....
        /*04f4*/ 	.word	0x0000e010


	//   ....[141]....
        /*04f8*/ 	.word	0x0000e080


	//   ....[142]....
        /*04fc*/ 	.word	0x0000e0f0


	//   ....[143]....
        /*0500*/ 	.word	0x0000e160


	//   ....[144]....
        /*0504*/ 	.word	0x0000e1d0


	//   ....[145]....
        /*0508*/ 	.word	0x0000e240


	//   ....[146]....
        /*050c*/ 	.word	0x0000e2c0


	//   ....[147]....
        /*0510*/ 	.word	0x0000e330


	//   ....[148]....
        /*0514*/ 	.word	0x0000e3a0


	//   ....[149]....
        /*0518*/ 	.word	0x0000e410


	//   ....[150]....
        /*051c*/ 	.word	0x0000e480


	//   ....[151]....
        /*0520*/ 	.word	0x0000e4f0


	//   ....[152]....
        /*0524*/ 	.word	0x0000e560


	//   ....[153]....
        /*0528*/ 	.word	0x0000e5d0


	//   ....[154]....
        /*052c*/ 	.word	0x0000e640


	//   ....[155]....
        /*0530*/ 	.word	0x0000e6b0


	//   ....[156]....
        /*0534*/ 	.word	0x0000e720


	//   ....[157]....
        /*0538*/ 	.word	0x0000e7f0


	//   ....[158]....
        /*053c*/ 	.word	0x0000e860


	//   ....[159]....
        /*0540*/ 	.word	0x0000e8d0


	//   ....[160]....
        /*0544*/ 	.word	0x0000e940


	//----- nvinfo : EIATTR_EXIT_INSTR_OFFSETS
	.align		4
.L_2359:
        /*0548*/ 	.byte	0x04, 0x1c
        /*054a*/ 	.short	(.L_2361 - .L_2360)


	//   ....[0]....
.L_2360:
        /*054c*/ 	.word	0x0000c8e0


	//   ....[1]....
        /*0550*/ 	.word	0x0000cb20


	//----- nvinfo : EIATTR_MAX_THREADS
	.align		4
.L_2361:
        /*0554*/ 	.byte	0x04, 0x05
        /*0556*/ 	.short	(.L_2363 - .L_2362)
.L_2362:
        /*0558*/ 	.word	0x00000040
        /*055c*/ 	.word	0x00000001
        /*0560*/ 	.word	0x00000001


	//----- nvinfo : EIATTR_CRS_STACK_SIZE
	.align		4
.L_2363:
        /*0564*/ 	.byte	0x04, 0x1e
        /*0566*/ 	.short	(.L_2365 - .L_2364)
.L_2364:
        /*0568*/ 	.word	0x00000000
.L_2365:


//--------------------- .nv.info._Z25selective_scan_bwd_kernelI32Selective_Scan_bwd_kernel_traitsILi64ELi16ELb1ELb1ELb0ELb1ELb1EN3c108BFloat16ENS1_7complexIfEEEEv12SSMParamsBwd --------------------------
	.section	.nv.info._Z25selective_scan_bwd_kernelI32Selective_Scan_bwd_kernel_traitsILi64ELi16ELb1ELb1ELb0ELb1ELb1EN3c108BFloat16ENS1_7complexIfEEEEv12SSMParamsBwd,"",@"SHT_CUDA_INFO"
	.sectionflags	@""
	.align	4


	//----- nvinfo : EIATTR_CUDA_API_VERSION
	.align		4
        /*0000*/ 	.byte	0x04, 0x37
        /*0002*/ 	.short	(.L_2367 - .L_2366)
.L_2366:
        /*0004*/ 	.word	0x00000082


	//----- nvinfo : EIATTR_SW2861232_WAR
	.align		4
.L_2367:
        /*0008*/ 	.byte	0x01, 0x35
	.zero		2


	//----- nvinfo : EIATTR_PARAM_CBANK
	.align		4
        /*000c*/ 	.byte	0x04, 0x0a
        /*000e*/ 	.short	(.L_2369 - .L_2368)
	.align		4
.L_2368:
        /*0010*/ 	.word	index@(.nv.constant0._Z25selective_scan_bwd_kernelI32Selective_Scan_bwd_kernel_traitsILi64ELi16ELb1ELb1ELb0ELb1ELb1EN3c108BFloat16ENS1_7complexIfEEEEv12SSMParamsBwd)
        /*0014*/ 	.short	0x0160
        /*0016*/ 	.short	0x01f0


	//----- nvinfo : EIATTR_CBANK_PARAM_SIZE
	.align		4
.L_2369:
        /*0018*/ 	.byte	0x03, 0x19
        /*001a*/ 	.short	0x01f0


	//----- nvinfo : EIATTR_KPARAM_INFO
	.align		4
        /*001c*/ 	.byte	0x04, 0x17
        /*001e*/ 	.short	(.L_2371 - .L_2370)
.L_2370:
        /*0020*/ 	.word	0x00000000
        /*0024*/ 	.short	0x0000
        /*0026*/ 	.short	0x0000
        /*0028*/ 	.byte	0x00, 0xf0, 0xc1, 0x07


	//----- nvinfo : EIATTR_MAXREG_COUNT
	.align		4
.L_2371:
        /*002c*/ 	.byte	0x03, 0x1b
        /*002e*/ 	.short	0x00ff


	//----- nvinfo : EIATTR_NUM_BARRIERS
	.align		4
        /*0030*/ 	.byte	0x02, 0x4c
        /*0032*/ 	.byte	0x01
	.zero		1


	//----- nvinfo : EIATTR_MERCURY_ISA_VERSION
	.align		4
        /*0034*/ 	.byte	0x03, 0x5f
        /*0036*/ 	.short	0x0000


	//----- nvinfo : EIATTR_COOP_GROUP_MASK_REGIDS
	.align		4
        /*0038*/ 	.byte	0x04, 0x29
        /*003a*/ 	.short	(.L_2373 - .L_2372)


	//   ....[0]....
.L_2372:
        /*003c*/ 	.word	0xffffffff


	//   ....[1]....
        /*0040*/ 	.word	0xffffffff


	//   ....[2]....
        /*0044*/ 	.word	0xffffffff


	//   ....[3]....
        /*0048*/ 	.word	0xffffffff


	//   ....[4]....
        /*004c*/ 	.word	0xffffffff


	//   ....[5]....
        /*0050*/ 	.word	0xffffffff


	//   ....[6]....
        /*0054*/ 	.word	0xffffffff


	//   ....[7]....
        /*0058*/ 	.word	0xffffffff


	//   ....[8]....
        /*005c*/ 	.word	0xffffffff


	//   ....[9]....
        /*0060*/ 	.word	0xffffffff


	//   ....[10]....
        /*0064*/ 	.word	0xffffffff


	//   ....[11]....
        /*0068*/ 	.word	0xffffffff


	//   ....[12]....
        /*006c*/ 	.word	0xffffffff


	//   ....[13]....
        /*0070*/ 	.word	0xffffffff


	//   ....[14]....
        /*0074*/ 	.word	0xffffffff


	//   ....[15]....
        /*0078*/ 	.word	0xffffffff


	//   ....[16]....
        /*007c*/ 	.word	0xffffffff


	//   ....[17]....
        /*0080*/ 	.word	0xffffffff


	//   ....[18]....
        /*0084*/ 	.word	0xffffffff


	//   ....[19]....
        /*0088*/ 	.word	0xffffffff


	//   ....[20]....
        /*008c*/ 	.word	0xffffffff


	//   ....[21]....
        /*0090*/ 	.word	0xffffffff


	//   ....[22]....
        /*0094*/ 	.word	0xffffffff


	//   ....[23]....
        /*0098*/ 	.word	0xffffffff


	//   ....[24]....
        /*009c*/ 	.word	0xffffffff


	//   ....[25]....
        /*00a0*/ 	.word	0xffffffff


	//   ....[26]....
        /*00a4*/ 	.word	0xffffffff


	//   ....[27]....
        /*00a8*/ 	.word	0xffffffff


	//   ....[28]....
        /*00ac*/ 	.word	0xffffffff


	//   ....[29]....
        /*00b0*/ 	.word	0xffffffff


	//   ....[30]....
        /*00b4*/ 	.word	0xffffffff


	//   ....[31]....
        /*00b8*/ 	.word	0xffffffff


	//   ....[32]....
        /*00bc*/ 	.word	0xffffffff


	//   ....[33]....
        /*00c0*/ 	.word	0xffffffff


	//   ....[34]....
        /*00c4*/ 	.word	0xffffffff


	//   ....[35]....
        /*00c8*/ 	.word	0xffffffff


	//   ....[36]....
        /*00cc*/ 	.word	0xffffffff


	//   ....[37]....
        /*00d0*/ 	.word	0xffffffff


	//   ....[38]....
        /*00d4*/ 	.word	0xffffffff


	//   ....[39]....
        /*00d8*/ 	.word	0xffffffff


	//   ....[40]....
        /*00dc*/ 	.word	0xffffffff


	//   ....[41]....
        /*00e0*/ 	.word	0xffffffff


	//   ....[42]....
        /*00e4*/ 	.word	0xffffffff


	//   ....[43]....
        /*00e8*/ 	.word	0xffffffff


	//   ....[44]....
        /*00ec*/ 	.word	0xffffffff


	//   ....[45]....
        /*00f0*/ 	.word	0xffffffff


	//   ....[46]....
        /*00f4*/ 	.word	0xffffffff


	//   ....[47]....
        /*00f8*/ 	.word	0xffffffff


	//   ....[48]....
        /*00fc*/ 	.word	0xffffffff


	//   ....[49]....
        /*0100*/ 	.word	0xffffffff


	//   ....[50]....
        /*0104*/ 	.word	0xffffffff


	//   ....[51]....
        /*0108*/ 	.word	0xffffffff


	//   ....[52]....
        /*010c*/ 	.word	0xffffffff


	//   ....[53]....
        /*0110*/ 	.word	0xffffffff


	//   ....[54]....
        /*0114*/ 	.word	0xffffffff


	//   ....[55]....
        /*0118*/ 	.word	0xffffffff


	//   ....[56]....
        /*011c*/ 	.word	0xffffffff


	//   ....[57]....
        /*0120*/ 	.word	0xffffffff


	//   ....[58]....
        /*0124*/ 	.word	0xffffffff


	//   ....[59]....
        /*0128*/ 	.word	0xffffffff


	//   ....[60]....
        /*012c*/ 	.word	0xffffffff


	//   ....[61]....
        /*0130*/ 	.word	0xffffffff


	//   ....[62]....
        /*0134*/ 	.word	0xffffffff


	//   ....[63]....
        /*0138*/ 	.word	0xffffffff


	//   ....[64]....
        /*013c*/ 	.word	0xffffffff


	//   ....[65]....
        /*0140*/ 	.word	0xffffffff


	//   ....[66]....
        /*0144*/ 	.word	0xffffffff


	//   ....[67]....
        /*0148*/ 	.word	0xffffffff


	//   ....[68]....
        /*014c*/ 	.word	0xffffffff


	//   ....[69]....
        /*0150*/ 	.word	0xffffffff


	//   ....[70]....
        /*0154*/ 	.word	0xffffffff


	//   ....[71]....
        /*0158*/ 	.word	0xffffffff


	//   ....[72]....
        /*015c*/ 	.word	0xffffffff


	//   ....[73]....
        /*0160*/ 	.word	0xffffffff


	//   ....[74]....
        /*0164*/ 	.word	0xffffffff


	//   ....[75]....
        /*0168*/ 	.word	0xffffffff


	//   ....[76]....
        /*016c*/ 	.word	0xffffffff


	//   ....[77]....
        /*0170*/ 	.word	0xffffffff


	//   ....[78]....
        /*0174*/ 	.word	0xffffffff


	//   ....[79]....
        /*0178*/ 	.word	0xffffffff


	//   ....[80]....
        /*017c*/ 	.word	0xffffffff


	//   ....[81]....
        /*0180*/ 	.word	0xffffffff


	//   ....[82]....
        /*0184*/ 	.word	0xffffffff


	//   ....[83]....
        /*0188*/ 	.word	0xffffffff


	//   ....[84]....
        /*018c*/ 	.word	0xffffffff


	//   ....[85]....
        /*0190*/ 	.word	0xffffffff


	//   ....[86]....
        /*0194*/ 	.word	0xffffffff


	//   ....[87]....
        /*0198*/ 	.word	0xffffffff


	//   ....[88]....
        /*019c*/ 	.word	0xffffffff


	//   ....[89]....
        /*01a0*/ 	.word	0xffffffff


	//   ....[90]....
        /*01a4*/ 	.word	0xffffffff


	//   ....[91]....
        /*01a8*/ 	.word	0xffffffff


	//   ....[92]....
        /*01ac*/ 	.word	0xffffffff


	//   ....[93]....
        /*01b0*/ 	.word	0xffffffff


	//   ....[94]....
        /*01b4*/ 	.word	0xffffffff


	//   ....[95]....
        /*01b8*/ 	.word	0xffffffff


	//   ....[96]....
        /*01bc*/ 	.word	0xffffffff


	//   ....[97]....
        /*01c0*/ 	.word	0xffffffff


	//   ....[98]....
        /*01c4*/ 	.word	0xffffffff


	//   ....[99]....
        /*01c8*/ 	.word	0xffffffff


	//   ....[100]....
        /*01cc*/ 	.word	0xffffffff


	//   ....[101]....
        /*01d0*/ 	.word	0xffffffff


	//   ....[102]....
        /*01d4*/ 	.word	0xffffffff


	//   ....[103]....
        /*01d8*/ 	.word	0xffffffff


	//   ....[104]....
        /*01dc*/ 	.word	0xffffffff


	//   ....[105]....
        /*01e0*/ 	.word	0xffffffff


	//   ....[106]....
        /*01e4*/ 	.word	0xffffffff


	//   ....[107]....
        /*01e8*/ 	.word	0xffffffff


	//   ....[108]....
        /*01ec*/ 	.word	0xffffffff


	//   ....[109]....
        /*01f0*/ 	.word	0xffffffff


	//   ....[110]....
        /*01f4*/ 	.word	0xffffffff


	//   ....[111]....
        /*01f8*/ 	.word	0xffffffff


	//   ....[112]....
        /*01fc*/ 	.word	0xffffffff


	//   ....[113]....
        /*0200*/ 	.word	0xffffffff


	//   ....[114]....
        /*0204*/ 	.word	0xffffffff


	//   ....[115]....
        /*0208*/ 	.word	0xffffffff


	//   ....[116]....
        /*020c*/ 	.word	0xffffffff


	//   ....[117]....
        /*0210*/ 	.word	0xffffffff


	//   ....[118]....
        /*0214*/ 	.word	0xffffffff


	//   ....[119]....
        /*0218*/ 	.word	0xffffffff


	//   ....[120]....
        /*021c*/ 	.word	0xffffffff


	//   ....[121]....
        /*0220*/ 	.word	0xffffffff


	//   ....[122]....
        /*0224*/ 	.word	0xffffffff


	//   ....[123]....
        /*0228*/ 	.word	0xffffffff


	//   ....[124]....
        /*022c*/ 	.word	0xffffffff


	//   ....[125]....
        /*0230*/ 	.word	0xffffffff


	//   ....[126]....
        /*0234*/ 	.word	0xffffffff


	//   ....[127]....
        /*0238*/ 	.word	0xffffffff


	//   ....[128]....
        /*023c*/ 	.word	0xffffffff


	//   ....[129]....
        /*0240*/ 	.word	0xffffffff


	//   ....[130]....
        /*0244*/ 	.word	0xffffffff


	//   ....[131]....
        /*0248*/ 	.word	0xffffffff


	//   ....[132]....
        /*024c*/ 	.word	0xffffffff


	//   ....[133]....
        /*0250*/ 	.word	0xffffffff


	//   ....[134]....
        /*0254*/ 	.word	0xffffffff


	//   ....[135]....
        /*0258*/ 	.word	0xffffffff


	//   ....[136]....
        /*025c*/ 	.word	0xffffffff


	//   ....[137]....
        /*0260*/ 	.word	0xffffffff


	//   ....[138]....
        /*0264*/ 	.word	0xffffffff


	//   ....[139]....
        /*0268*/ 	.word	0xffffffff


	//   ....[140]....
        /*026c*/ 	.word	0xffffffff


	//   ....[141]....
        /*0270*/ 	.word	0xffffffff


	//   ....[142]....
        /*0274*/ 	.word	0xffffffff


	//   ....[143]....
        /*0278*/ 	.word	0xffffffff


	//   ....[144]....
        /*027c*/ 	.word	0xffffffff


	//   ....[145]....
        /*0280*/ 	.word	0xffffffff


	//   ....[146]....
        /*0284*/ 	.word	0xffffffff


	//   ....[147]....
        /*0288*/ 	.word	0xffffffff


	//   ....[148]....
        /*028c*/ 	.word	0xffffffff


	//   ....[149]....
        /*0290*/ 	.word	0xffffffff


	//   ....[150]....
        /*0294*/ 	.word	0xffffffff


	//   ....[151]....
        /*0298*/ 	.word	0xffffffff


	//   ....[152]....
        /*029c*/ 	.word	0xffffffff


	//   ....[153]....
        /*02a0*/ 	.word	0xffffffff


	//   ....[154]....
        /*02a4*/ 	.word	0xffffffff


	//   ....[155]....
        /*02a8*/ 	.word	0xffffffff


	//   ....[156]....
        /*02ac*/ 	.word	0xffffffff


	//   ....[157]....
        /*02b0*/ 	.word	0xffffffff


	//   ....[158]....
        /*02b4*/ 	.word	0xffffffff


	//   ....[159]....
        /*02b8*/ 	.word	0xffffffff


	//   ....[160]....
        /*02bc*/ 	.word	0xffffffff


	//   ....[161]....
        /*02c0*/ 	.word	0xffffffff


	//   ....[162]....
        /*02c4*/ 	.word	0xffffffff


	//   ....[163]....
        /*02c8*/ 	.word	0xffffffff


	//   ....[164]....
        /*02cc*/ 	.word	0xffffffff


	//----- nvinfo : EIATTR_COOP_GROUP_INSTR_OFFSETS
	.align		4
.L_2373:
        /*02d0*/ 	.byte	0x04, 0x28
        /*02d2*/ 	.short	(.L_2375 - .L_2374)


	//   ....[0]....
.L_2374:
        /*02d4*/ 	.word	0x00000b20


	//   ....[1]....
        /*02d8*/ 	.word	0x00000bd0


	//   ....[2]....
        /*02dc*/ 	.word	0x00000df0


	//   ....[3]....
        /*02e0*/ 	.word	0x00003430


	//   ....[4]....
        /*02e4*/ 	.word	0x00003cc0


	//   ....[5]....
        /*02e8*/ 	.word	0x000045a0


	//   ....[6]....
        /*02ec*/ 	.word	0x00004950


	//   ....[7]....
        /*02f0*/ 	.word	0x00005670


	//   ....[8]....
        /*02f4*/ 	.word	0x00006f80


	//   ....[9]....
        /*02f8*/ 	.word	0x00006fa0


	//   ....[10]....
        /*02fc*/ 	.word	0x00006fd0


	//   ....[11]....
        /*0300*/ 	.word	0x00006fe0


	//   ....[12]....
        /*0304*/ 	.word	0x00007090


	//   ....[13]....
        /*0308*/ 	.word	0x000070b0


	//   ....[14]....
        /*030c*/ 	.word	0x000070c0


	//   ....[15]....
        /*0310*/ 	.word	0x000070d0


	//   ....[16]....
        /*0314*/ 	.word	0x00007190


	//   ....[17]....
        /*0318*/ 	.word	0x000071b0


	//   ....[18]....
        /*031c*/ 	.word	0x000071c0


	//   ....[19]....
        /*0320*/ 	.word	0x000071d0


	//   ....[20]....
        /*0324*/ 	.word	0x00007290


	//   ....[21]....
        /*0328*/ 	.word	0x000072b0


	//   ....[22]....
        /*032c*/ 	.word	0x000072c0


	//   ....[23]....
        /*0330*/ 	.word	0x000072d0


	//   ....[24]....
        /*0334*/ 	.word	0x00007380


	//   ....[25]....
        /*0338*/ 	.word	0x000073a0


	//   ....[26]....
        /*033c*/ 	.word	0x000073c0


	//   ....[27]....
        /*0340*/ 	.word	0x000073d0


	//   ....[28]....
        /*0344*/ 	.word	0x00007530


	//   ....[29]....
        /*0348*/ 	.word	0x000075a0


	//   ....[30]....
        /*034c*/ 	.word	0x00007610


	//   ....[31]....
        /*0350*/ 	.word	0x00007680


	//   ....[32]....
        /*0354*/ 	.word	0x000076a0


	//   ....[33]....
        /*0358*/ 	.word	0x000076b0


	//   ....[34]....
        /*035c*/ 	.word	0x000076c0


	//   ....[35]....
        /*0360*/ 	.word	0x000076d0


	//   ....[36]....
        /*0364*/ 	.word	0x000076e0


	//   ....[37]....
        /*0368*/ 	.word	0x000076f0


	//   ....[38]....
        /*036c*/ 	.word	0x00007700


	//   ....[39]....
        /*0370*/ 	.word	0x00007710


	//   ....[40]....
        /*0374*/ 	.word	0x00008a00


	//   ....[41]....
        /*0378*/ 	.word	0x00008a20


	//   ....[42]....
        /*037c*/ 	.word	0x00008a30


	//   ....[43]....
        /*0380*/ 	.word	0x00008a40


	//   ....[44]....
        /*0384*/ 	.word	0x00008b60


	//   ....[45]....
        /*0388*/ 	.word	0x00008b70


	//   ....[46]....
        /*038c*/ 	.word	0x00008b80


	//   ....[47]....
        /*0390*/ 	.word	0x00008b90


	//   ....[48]....
        /*0394*/ 	.word	0x00008cb0


	//   ....[49]....
        /*0398*/ 	.word	0x00008cd0


	//   ....[50]....
        /*039c*/ 	.word	0x00008ce0


	//   ....[51]....
        /*03a0*/ 	.word	0x00008cf0


	//   ....[52]....
        /*03a4*/ 	.word	0x00008e10


	//   ....[53]....
        /*03a8*/ 	.word	0x00008e20


	//   ....[54]....
        /*03ac*/ 	.word	0x00008e30


	//   ....[55]....
        /*03b0*/ 	.word	0x00008e40


	//   ....[56]....
        /*03b4*/ 	.word	0x00008f60


	//   ....[57]....
        /*03b8*/ 	.word	0x00008f80


	//   ....[58]....
        /*03bc*/ 	.word	0x00008f90


	//   ....[59]....
        /*03c0*/ 	.word	0x00008fa0


	//   ....[60]....
        /*03c4*/ 	.word	0x000090a0


	//   ....[61]....
        /*03c8*/ 	.word	0x000090b0


	//   ....[62]....
        /*03cc*/ 	.word	0x000090c0


	//   ....[63]....
        /*03d0*/ 	.word	0x000090d0


	//   ....[64]....
        /*03d4*/ 	.word	0x000090e0


	//   ....[65]....
        /*03d8*/ 	.word	0x000090f0


	//   ....[66]....
        /*03dc*/ 	.word	0x00009100


	//   ....[67]....
        /*03e0*/ 	.word	0x00009130


	//   ....[68]....
        /*03e4*/ 	.word	0x00009160


	//   ....[69]....
        /*03e8*/ 	.word	0x00009170


	//   ....[70]....
        /*03ec*/ 	.word	0x00009180


	//   ....[71]....
        /*03f0*/ 	.word	0x00009190


	//   ....[72]....
        /*03f4*/ 	.word	0x0000c580


	//   ....[73]....
        /*03f8*/ 	.word	0x0000c5c0


	//   ....[74]....
        /*03fc*/ 	.word	0x0000c600


	//   ....[75]....
        /*0400*/ 	.word	0x0000c640


	//   ....[76]....
        /*0404*/ 	.word	0x0000c6f0


	//   ....[77]....
        /*0408*/ 	.word	0x0000c720


	//   ....[78]....
        /*040c*/ 	.word	0x0000c750


	//   ....[79]....
        /*0410*/ 	.word	0x0000c780


	//   ....[80]....
        /*0414*/ 	.word	0x0000c820


	//   ....[81]....
        /*0418*/ 	.word	0x0000c850


	//   ....[82]....
        /*041c*/ 	.word	0x0000c880


	//   ....[83]....
        /*0420*/ 	.word	0x0000c8b0


	//   ....[84]....
        /*0424*/ 	.word	0x0000c950


	//   ....[85]....
        /*0428*/ 	.word	0x0000c980


	//   ....[86]....
        /*042c*/ 	.word	0x0000c9b0


	//   ....[87]....
        /*0430*/ 	.word	0x0000c9e0


	//   ....[88]....
        /*0434*/ 	.word	0x0000ca80


	//   ....[89]....
        /*0438*/ 	.word	0x0000cab0


	//   ....[90]....
        /*043c*/ 	.word	0x0000cae0


	//   ....[91]....
        /*0440*/ 	.word	0x0000cb10


	//   ....[92]....
        /*0444*/ 	.word	0x0000d2e0


	//   ....[93]....
        /*0448*/ 	.word	0x0000da30


	//   ....[94]....
        /*044c*/ 	.word	0x0000de40


	//   ....[95]....
        /*0450*/ 	.word	0x0000dfc0


	//   ....[96]....
        /*0454*/ 	.word	0x0000e020


	//   ....[97]....
        /*0458*/ 	.word	0x0000e080


	//   ....[98]....
        /*045c*/ 	.word	0x0000e0a0


	//   ....[99]....
        /*0460*/ 	.word	0x0000e0c0


	//   ....[100]....
        /*0464*/ 	.word	0x0000e1a0


	//   ....[101]....
        /*0468*/ 	.word	0x0000e1f0


	//   ....[102]....
        /*046c*/ 	.word	0x0000e250


	//   ....[103]....
        /*0470*/ 	.word	0x0000e270


	//   ....[104]....
        /*0474*/ 	.word	0x0000e290


	//   ....[105]....
        /*0478*/ 	.word	0x0000e680


	//   ....[106]....
        /*047c*/ 	.word	0x0000e700


	//   ....[107]....
        /*0480*/ 	.word	0x0000e770


	//   ....[108]....
        /*0484*/ 	.word	0x0000e7e0


	//   ....[109]....
        /*0488*/ 	.word	0x0000e930


	//   ....[110]....
        /*048c*/ 	.word	0x0000e9a0


	//   ....[111]....
        /*0490*/ 	.word	0x0000ea10


	//   ....[112]....
        /*0494*/ 	.word	0x0000ea80


	//   ....[113]....
        /*0498*/ 	.word	0x0000eba0


	//   ....[114]....
        /*049c*/ 	.word	0x0000ec10


	//   ....[115]....
        /*04a0*/ 	.word	0x0000ec80


	//   ....[116]....
        /*04a4*/ 	.word	0x0000ecf0


	//   ....[117]....
        /*04a8*/ 	.word	0x0000ee10


	//   ....[118]....
        /*04ac*/ 	.word	0x0000ee80


	//   ....[119]....
        /*04b0*/ 	.word	0x0000eef0


	//   ....[120]....
        /*04b4*/ 	.word	0x0000ef60


	//   ....[121]....
        /*04b8*/ 	.word	0x0000f0c0


	//   ....[122]....
        /*04bc*/ 	.word	0x0000f130


	//   ....[123]....
        /*04c0*/ 	.word	0x0000f1a0


	//   ....[124]....
        /*04c4*/ 	.word	0x0000f210


	//   ....[125]....
        /*04c8*/ 	.word	0x0000f270


	//   ....[126]....
        /*04cc*/ 	.word	0x0000f2e0


	//   ....[127]....
        /*04d0*/ 	.word	0x0000f350


	//   ....[128]....
        /*04d4*/ 	.word	0x0000f3c0


	//   ....[129]....
        /*04d8*/ 	.word	0x0000f450


	//   ....[130]....
        /*04dc*/ 	.word	0x0000f4c0


	//   ....[131]....
        /*04e0*/ 	.word	0x0000f530


	//   ....[132]....
        /*04e4*/ 	.word	0x0000f5a0


	//   ....[133]....
        /*04e8*/ 	.word	0x0000f620


	//   ....[134]....
        /*04ec*/ 	.word	0x0000f6a0


	//   ....[135]....
        /*04f0*/ 	.word	0x0000f710


	//   ....[136]....
        /*04f4*/ 	.word	0x0000f780


	//   ....[137]....
        /*04f8*/ 	.word	0x0000f800


	//   ....[138]....
        /*04fc*/ 	.word	0x0000f870


	//   ....[139]....
        /*0500*/ 	.word	0x0000f8e0


	//   ....[140]....
        /*0504*/ 	.word	0x0000f950


	//   ....[141]....
        /*0508*/ 	.word	0x0000f9d0


	//   ....[142]....
        /*050c*/ 	.word	0x0000fa50


	//   ....[143]....
        /*0510*/ 	.word	0x0000fac0


	//   ....[144]....
        /*0514*/ 	.word	0x0000fb30


	//   ....[145]....
        /*0518*/ 	.word	0x0000fbb0


	//   ....[146]....
        /*051c*/ 	.word	0x0000fc20


	//   ....[147]....
        /*0520*/ 	.word	0x0000fc90


	//   ....[148]....
        /*0524*/ 	.word	0x0000fd00


	//   ....[149]....
        /*0528*/ 	.word	0x0000fd80


	//   ....[150]....
        /*052c*/ 	.word	0x0000fe00


	//   ....[151]....
        /*0530*/ 	.word	0x0000fe70


	//   ....[152]....
        /*0534*/ 	.word	0x0000fee0


	//   ....[153]....
        /*0538*/ 	.word	0x0000ff60


	//   ....[154]....
        /*053c*/ 	.word	0x0000ffd0


	//   ....[155]....
        /*0540*/ 	.word	0x00010040


	//   ....[156]....
        /*0544*/ 	.word	0x000100b0


	//   ....[157]....
        /*0548*/ 	.word	0x00010120


	//   ....[158]....
        /*054c*/ 	.word	0x00010190


	//   ....[159]....
        /*0550*/ 	.word	0x00010200


	//   ....[160]....
        /*0554*/ 	.word	0x00010270


	//   ....[161]....
        /*0558*/ 	.word	0x00010340


	//   ....[162]....
        /*055c*/ 	.word	0x000103b0


	//   ....[163]....
        /*0560*/ 	.word	0x00010420


	//   ....[164]....
        /*0564*/ 	.word	0x00010490


	//----- nvinfo : EIATTR_EXIT_INSTR_OFFSETS
	.align		4
.L_2375:
        /*0568*/ 	.byte	0x04, 0x1c
        /*056a*/ 	.short	(.L_2377 - .L_2376)


	//   ....[0]....
.L_2376:
        /*056c*/ 	.word	0x0000e380


	//   ....[1]....
        /*0570*/ 	.word	0x0000e620


	//----- nvinfo : EIATTR_MAX_THREADS
	.align		4
.L_2377:
        /*0574*/ 	.byte	0x04, 0x05
        /*0576*/ 	.short	(.L_2379 - .L_2378)
.L_2378:
        /*0578*/ 	.word	0x00000040
        /*057c*/ 	.word	0x00000001
        /*0580*/ 	.word	0x00000001


	//----- nvinfo : EIATTR_CRS_STACK_SIZE
	.align		4
.L_2379:
        /*0584*/ 	.byte	0x04, 0x1e
        /*0586*/ 	.short	(.L_2381 - .L_2380)
.L_2380:
        /*0588*/ 	.word	0x00000000
.L_2381:


//--------------------- .nv.info._Z25selective_scan_bwd_kernelI32Selective_Scan_bwd_kernel_traitsILi64ELi16ELb1ELb1ELb1ELb0ELb0EN3c108BFloat16ENS1_7complexIfEEEEv12SSMParamsBwd --------------------------
	.section	.nv.info._Z25selective_scan_bwd_kernelI32Selective_Scan_bwd_kernel_traitsILi64ELi16ELb1ELb1ELb1ELb0ELb0EN3c108BFloat16ENS1_7complexIfEEEEv12SSMParamsBwd,"",@"SHT_CUDA_INFO"
	.sectionflags	@""
	.align	4


	//----- nvinfo : EIATTR_CUDA_API_VERSION
	.align		4
        /*0000*/ 	.byte	0x04, 0x37
        /*0002*/ 	.short	(.L_2383 - .L_2382)
.L_2382:
        /*0004*/ 	.word	0x00000082


	//----- nvinfo : EIATTR_SW2861232_WAR
	.align		4
.L_2383:
        /*0008*/ 	.byte	0x01, 0x35
	.zero		2


	//----- nvinfo : EIATTR_PARAM_CBANK
	.align		4
        /*000c*/ 	.byte	0x04, 0x0a
        /*000e*/ 	.short	(.L_2385 - .L_2384)
	.align		4
.L_2384:
        /*0010*/ 	.word	index@(.nv.constant0._Z25selective_scan_bwd_kernelI32Selective_Scan_bwd_kernel_traitsILi64ELi16ELb1ELb1ELb1ELb0ELb0EN3c108BFloat16ENS1_7complexIfEEEEv12SSMParamsBwd)
        /*0014*/ 	.short	0x0160
        /*0016*/ 	.short	0x01f0


	//----- nvinfo : EIATTR_CBANK_PARAM_SIZE
	.align		4
.L_2385:
        /*0018*/ 	.byte	0x03, 0x19
        /*001a*/ 	.short	0x01f0


	//----- nvinfo : EIATTR_KPARAM_INFO
	.align		4
        /*001c*/ 	.byte	0x04, 0x17
        /*001e*/ 	.short	(.L_2387 - .L_2386)
.L_2386:
        /*0020*/ 	.word	0x00000000
        /*0024*/ 	.short	0x0000
        /*0026*/ 	.short	0x0000
        /*0028*/ 	.byte	0x00, 0xf0, 0xc1, 0x07


	//----- nvinfo : EIATTR_MAXREG_COUNT
	.align		4
.L_2387:
        /*002c*/ 	.byte	0x03, 0x1b
        /*002e*/ 	.short	0x00ff


	//----- nvinfo : EIATTR_NUM_BARRIERS
	.align		4
        /*0030*/ 	.byte	0x02, 0x4c
        /*0032*/ 	.byte	0x01
	.zero		1


	//----- nvinfo : EIATTR_MERCURY_ISA_VERSION
	.align		4
        /*0034*/ 	.byte	0x03, 0x5f
        /*0036*/ 	.short	0x0000


	//----- nvinfo : EIATTR_COOP_GROUP_MASK_REGIDS
	.align		4
        /*0038*/ 	.byte	0x04, 0x29
        /*003a*/ 	.short	(.L_2389 - .L_2388)


	//   ....[0]....
.L_2388:
        /*003c*/ 	.word	0xffffffff


	//   ....[1]....
        /*0040*/ 	.word	0xffffffff


	//   ....[2]....
        /*0044*/ 	.word	0xffffffff


	//   ....[3]....
        /*0048*/ 	.word	0xffffffff


	//   ....[4]....
        /*004c*/ 	.word	0xffffffff


	//   ....[5]....
        /*0050*/ 	.word	0xffffffff


	//   ....[6]....
        /*0054*/ 	.word	0xffffffff


	//   ....[7]....
        /*0058*/ 	.word	0xffffffff


	//   ....[8]....
        /*005c*/ 	.word	0xffffffff


	//   ....[9]....
        /*0060*/ 	.word	0xffffffff


	//   ....[10]....
        /*0064*/ 	.word	0xffffffff


	//   ....[11]....
        /*0068*/ 	.word	0xffffffff


	//   ....[12]....
        /*006c*/ 	.word	0xffffffff


	//   ....[13]....
        /*0070*/ 	.word	0xffffffff


	//   ....[14]....
        /*0074*/ 	.word	0xffffffff


	//   ....[15]....
        /*0078*/ 	.word	0xffffffff


	//   ....[16]....
        /*007c*/ 	.word	0xffffffff


	//   ....[17]....
        /*0080*/ 	.word	0xffffffff


	//   ....[18]....
        /*0084*/ 	.word	0xffffffff


	//   ....[19]....
        /*0088*/ 	.word	0xffffffff


	//   ....[20]....
        /*008c*/ 	.word	0xffffffff


	//   ....[21]....
        /*0090*/ 	.word	0xffffffff


	//   ....[22]....
        /*0094*/ 	.word	0xffffffff


	//   ....[23]....
        /*0098*/ 	.word	0xffffffff


	//   ....[24]....
        /*009c*/ 	.word	0xffffffff


	//   ....[25]....
        /*00a0*/ 	.word	0xffffffff


	//   ....[26]....
        /*00a4*/ 	.word	0xffffffff


	//   ....[27]....
        /*00a8*/ 	.word	0xffffffff


	//   ....[28]....
        /*00ac*/ 	.word	0xffffffff


	//   ....[29]....
        /*00b0*/ 	.word	0xffffffff


	//   ....[30]....
        /*00b4*/ 	.word	0xffffffff


	//   ....[31]....
        /*00b8*/ 	.word	0xffffffff


	//   ....[32]....
        /*00bc*/ 	.word	0xffffffff


	//   ....[33]....
        /*00c0*/ 	.word	0xffffffff


	//   ....[34]....
        /*00c4*/ 	.word	0xffffffff


	//   ....[35]....
        /*00c8*/ 	.word	0xffffffff


	//   ....[36]....
        /*00cc*/ 	.word	0xffffffff


	//   ....[37]....
        /*00d0*/ 	.word	0xffffffff


	//   ....[38]....
        /*00d4*/ 	.word	0xffffffff


	//   ....[39]....
        /*00d8*/ 	.word	0xffffffff


	//   ....[40]....
        /*00dc*/ 	.word	0xffffffff


	//   ....[41]....
        /*00e0*/ 	.word	0xffffffff


	//   ....[42]....
        /*00e4*/ 	.word	0xffffffff


	//   ....[43]....
        /*00e8*/ 	.word	0xffffffff


	//   ....[44]....
        /*00ec*/ 	.word	0xffffffff


	//   ....[45]....
        /*00f0*/ 	.word	0xffffffff


	//   ....[46]....
        /*00f4*/ 	.word	0xffffffff


	//   ....[47]....
        /*00f8*/ 	.word	0xffffffff


	//   ....[48]....
        /*00fc*/ 	.word	0xffffffff


	//   ....[49]....
        /*0100*/ 	.word	0xffffffff


	//   ....[50]....
        /*0104*/ 	.word	0xffffffff


	//   ....[51]....
        /*0108*/ 	.word	0xffffffff


	//   ....[52]....
        /*010c*/ 	.word	0xffffffff


	//   ....[53]....
        /*0110*/ 	.word	0xffffffff


	//   ....[54]....
        /*0114*/ 	.word	0xffffffff


	//   ....[55]....
        /*0118*/ 	.word	0xffffffff


	//   ....[56]....
        /*011c*/ 	.word	0xffffffff


	//   ....[57]....
        /*0120*/ 	.word	0xffffffff


	//   ....[58]....
        /*0124*/ 	.word	0xffffffff


	//   ....[59]....
        /*0128*/ 	.word	0xffffffff


	//   ....[60]....
        /*012c*/ 	.word	0xffffffff


	//   ....[61]....
        /*0130*/ 	.word	0xffffffff


	//   ....[62]....
        /*0134*/ 	.word	0xffffffff


	//   ....[63]....
        /*0138*/ 	.word	0xffffffff


	//   ....[64]....
        /*013c*/ 	.word	0xffffffff


	//   ....[65]....
        /*0140*/ 	.word	0xffffffff


	//   ....[66]....
        /*0144*/ 	.word	0xffffffff


	//   ....[67]....
        /*0148*/ 	.word	0xffffffff


	//   ....[68]....
        /*014c*/ 	.word	0xffffffff


	//   ....[69]....
        /*0150*/ 	.word	0xffffffff


	//   ....[70]....
        /*0154*/ 	.word	0xffffffff


	//   ....[71]....
        /*0158*/ 	.word	0xffffffff


	//   ....[72]....
        /*015c*/ 	.word	0xffffffff


	//   ....[73]....
        /*0160*/ 	.word	0xffffffff


	//   ....[74]....
        /*0164*/ 	.word	0xffffffff


	//   ....[75]....
        /*0168*/ 	.word	0xffffffff


	//   ....[76]....
        /*016c*/ 	.word	0xffffffff


	//   ....[77]....
        /*0170*/ 	.word	0xffffffff


	//   ....[78]....
        /*0174*/ 	.word	0xffffffff


	//   ....[79]....
        /*0178*/ 	.word	0xffffffff


	//   ....[80]....
        /*017c*/ 	.word	0xffffffff


	//   ....[81]....
        /*0180*/ 	.word	0xffffffff


	//   ....[82]....
        /*0184*/ 	.word	0xffffffff


	//   ....[83]....
        /*0188*/ 	.word	0xffffffff


	//   ....[84]....
        /*018c*/ 	.word	0xffffffff


	//   ....[85]....
        /*0190*/ 	.word	0xffffffff


	//   ....[86]....
        /*0194*/ 	.word	0xffffffff


	//   ....[87]....
        /*0198*/ 	.word	0xffffffff


	//   ....[88]....
        /*019c*/ 	.word	0xffffffff


	//   ....[89]....
        /*01a0*/ 	.word	0xffffffff


	//   ....[90]....
        /*01a4*/ 	.word	0xffffffff


	//   ....[91]....
        /*01a8*/ 	.word	0xffffffff


	//   ....[92]....
        /*01ac*/ 	.word	0xffffffff


	//   ....[93]....
        /*01b0*/ 	.word	0xffffffff


	//   ....[94]....
        /*01b4*/ 	.word	0xffffffff


	//   ....[95]....
        /*01b8*/ 	.word	0xffffffff


	//   ....[96]....
        /*01bc*/ 	.word	0xffffffff


	//   ....[97]....
        /*01c0*/ 	.word	0xffffffff


	//   ....[98]....
        /*01c4*/ 	.word	0xffffffff


	//   ....[99]....
        /*01c8*/ 	.word	0xffffffff


	//   ....[100]....
        /*01cc*/ 	.word	0xffffffff


	//   ....[101]....
        /*01d0*/ 	.word	0xffffffff


	//   ....[102]....
        /*01d4*/ 	.word	0xffffffff


	//   ....[103]....
        /*01d8*/ 	.word	0xffffffff


	//   ....[104]....
        /*01dc*/ 	.word	0xffffffff


	//   ....[105]....
        /*01e0*/ 	.word	0xffffffff


	//   ....[106]....
        /*01e4*/ 	.word	0xffffffff


	//   ....[107]....
        /*01e8*/ 	.word	0xffffffff


	//   ....[108]....
        /*01ec*/ 	.word	0xffffffff


	//   ....[109]....
        /*01f0*/ 	.word	0xffffffff


	//   ....[110]....
        /*01f4*/ 	.word	0xffffffff


	//   ....[111]....
        /*01f8*/ 	.word	0xffffffff


	//   ....[112]....
        /*01fc*/ 	.word	0xffffffff


	//   ....[113]....
        /*0200*/ 	.word	0xffffffff


	//   ....[114]....
        /*0204*/ 	.word	0xffffffff


	//   ....[115]....
        /*0208*/ 	.word	0xffffffff


	//   ....[116]....
        /*020c*/ 	.word	0xffffffff


	//   ....[117]....
        /*0210*/ 	.word	0xffffffff


	//   ....[118]....
        /*0214*/ 	.word	0xffffffff


	//   ....[119]....
        /*0218*/ 	.word	0xffffffff


	//   ....[120]....
        /*021c*/ 	.word	0xffffffff


	//   ....[121]....
        /*0220*/ 	.word	0xffffffff


	//   ....[122]....
        /*0224*/ 	.word	0xffffffff


	//   ....[123]....
        /*0228*/ 	.word	0xffffffff


	//   ....[124]....
        /*022c*/ 	.word	0xffffffff


	//   ....[125]....
        /*0230*/ 	.word	0xffffffff


	//   ....[126]....
        /*0234*/ 	.word	0xffffffff


	//   ....[127]....
        /*0238*/ 	.word	0xffffffff


	//   ....[128]....
        /*023c*/ 	.word	0xffffffff


	//   ....[129]....
        /*0240*/ 	.word	0xffffffff


	//   ....[130]....
        /*0244*/ 	.word	0xffffffff


	//   ....[131]....
        /*0248*/ 	.word	0xffffffff


	//   ....[132]....
        /*024c*/ 	.word	0xffffffff


	//   ....[133]....
        /*0250*/ 	.word	0xffffffff


	//   ....[134]....
        /*0254*/ 	.word	0xffffffff


	//   ....[135]....
        /*0258*/ 	.word	0xffffffff


	//   ....[136]....
        /*025c*/ 	.word	0xffffffff


	//   ....[137]....
        /*0260*/ 	.word	0xffffffff


	//   ....[138]....
        /*0264*/ 	.word	0xffffffff


	//   ....[139]....
        /*0268*/ 	.word	0xffffffff


	//   ....[140]....
        /*026c*/ 	.word	0xffffffff


	//   ....[141]....
        /*0270*/ 	.word	0xffffffff


	//   ....[142]....
        /*0274*/ 	.word	0xffffffff


	//   ....[143]....
        /*0278*/ 	.word	0xffffffff


	//   ....[144]....
        /*027c*/ 	.word	0xffffffff


	//   ....[145]....
        /*0280*/ 	.word	0xffffffff


	//   ....[146]....
        /*0284*/ 	.word	0xffffffff


	//   ....[147]....
        /*0288*/ 	.word	0xffffffff


	//   ....[148]....
        /*028c*/ 	.word	0xffffffff


	//   ....[149]....
        /*0290*/ 	.word	0xffffffff


	//   ....[150]....
        /*0294*/ 	.word	0xffffffff


	//----- nvinfo : EIATTR_COOP_GROUP_INSTR_OFFSETS
	.align		4
.L_2389:
        /*0298*/ 	.byte	0x04, 0x28
        /*029a*/ 	.short	(.L_2391 - .L_2390)


	//   ....[0]....
.L_2390:
        /*029c*/ 	.word	0x000009f0


	//   ....[1]....
        /*02a0*/ 	.word	0x00000aa0


	//   ....[2]....
        /*02a4*/ 	.word	0x00000b50


	//   ....[3]....
        /*02a8*/ 	.word	0x00001670


	//   ....[4]....
        /*02ac*/ 	.word	0x00001f90


	//   ....[5]....
        /*02b0*/ 	.word	0x00003770


	//   ....[6]....
        /*02b4*/ 	.word	0x00003790


	//   ....[7]....
        /*02b8*/ 	.word	0x000037b0


	//   ....[8]....
        /*02bc*/ 	.word	0x000037c0


	//   ....[9]....
        /*02c0*/ 	.word	0x00003870


	//   ....[10]....
        /*02c4*/ 	.word	0x00003890


	//   ....[11]....
        /*02c8*/ 	.word	0x000038b0


	//   ....[12]....
        /*02cc*/ 	.word	0x000038c0


	//   ....[13]....
        /*02d0*/ 	.word	0x00003950


	//   ....[14]....
        /*02d4*/ 	.word	0x00003980


	//   ....[15]....
        /*02d8*/ 	.word	0x000039b0


	//   ....[16]....
        /*02dc*/ 	.word	0x000039c0


	//   ....[17]....
        /*02e0*/ 	.word	0x00003a90


	//   ....[18]....
        /*02e4*/ 	.word	0x00003aa0


	//   ....[19]....
        /*02e8*/ 	.word	0x00003ab0


	//   ....[20]....
        /*02ec*/ 	.word	0x00003ac0


	//   ....[21]....
        /*02f0*/ 	.word	0x00003b80


	//   ....[22]....
        /*02f4*/ 	.word	0x00003ba0


	//   ....[23]....
        /*02f8*/ 	.word	0x00003bb0


	//   ....[24]....
        /*02fc*/ 	.word	0x00003bc0


	//   ....[25]....
        /*0300*/ 	.word	0x00003d10


	//   ....[26]....
        /*0304*/ 	.word	0x00003d80


	//   ....[27]....
        /*0308*/ 	.word	0x00003df0


	//   ....[28]....
        /*030c*/ 	.word	0x00003e60


	//   ....[29]....
        /*0310*/ 	.word	0x00003e80


	//   ....[30]....
        /*0314*/ 	.word	0x00003e90


	//   ....[31]....
        /*0318*/ 	.word	0x00003ea0


	//   ....[32]....
        /*031c*/ 	.word	0x00003eb0


	//   ....[33]....
        /*0320*/ 	.word	0x00003ec0


	//   ....[34]....
        /*0324*/ 	.word	0x00003ed0


	//   ....[35]....
        /*0328*/ 	.word	0x00003ee0


	//   ....[36]....
        /*032c*/ 	.word	0x00003ef0


	//   ....[37]....
        /*0330*/ 	.word	0x000051d0


	//   ....[38]....
        /*0334*/ 	.word	0x000051f0


	//   ....[39]....
        /*0338*/ 	.word	0x00005200


	//   ....[40]....
        /*033c*/ 	.word	0x00005210


	//   ....[41]....
        /*0340*/ 	.word	0x00005330


	//   ....[42]....
        /*0344*/ 	.word	0x00005340


	//   ....[43]....
        /*0348*/ 	.word	0x00005350


	//   ....[44]....
        /*034c*/ 	.word	0x00005360


	//   ....[45]....
        /*0350*/ 	.word	0x00005480


	//   ....[46]....
        /*0354*/ 	.word	0x000054a0


	//   ....[47]....
        /*0358*/ 	.word	0x000054b0


	//   ....[48]....
        /*035c*/ 	.word	0x000054c0


	//   ....[49]....
        /*0360*/ 	.word	0x000055e0


	//   ....[50]....
        /*0364*/ 	.word	0x000055f0


	//   ....[51]....
        /*0368*/ 	.word	0x00005600


	//   ....[52]....
        /*036c*/ 	.word	0x00005610


	//   ....[53]....
        /*0370*/ 	.word	0x00005730


	//   ....[54]....
        /*0374*/ 	.word	0x00005750


	//   ....[55]....
        /*0378*/ 	.word	0x00005760


	//   ....[56]....
        /*037c*/ 	.word	0x00005770


	//   ....[57]....
        /*0380*/ 	.word	0x00005870


	//   ....[58]....
        /*0384*/ 	.word	0x00005880


	//   ....[59]....
        /*0388*/ 	.word	0x00005890


	//   ....[60]....
        /*038c*/ 	.word	0x000058a0


	//   ....[61]....
        /*0390*/ 	.word	0x000058b0


	//   ....[62]....
        /*0394*/ 	.word	0x000058c0


	//   ....[63]....
        /*0398*/ 	.word	0x000058d0


	//   ....[64]....
        /*039c*/ 	.word	0x00005900


	//   ....[65]....
        /*03a0*/ 	.word	0x00005930


	//   ....[66]....
        /*03a4*/ 	.word	0x00005940


	//   ....[67]....
        /*03a8*/ 	.word	0x00005950


	//   ....[68]....
        /*03ac*/ 	.word	0x00005970


	//   ....[69]....
        /*03b0*/ 	.word	0x00009910


	//   ....[70]....
        /*03b4*/ 	.word	0x00009950


	//   ....[71]....
        /*03b8*/ 	.word	0x00009a50


	//   ....[72]....
        /*03bc*/ 	.word	0x00009a80


	//   ....[73]....
        /*03c0*/ 	.word	0x00009b60


	//   ....[74]....
        /*03c4*/ 	.word	0x00009b90


	//   ....[75]....
        /*03c8*/ 	.word	0x00009c70


	//   ....[76]....
        /*03cc*/ 	.word	0x00009ca0


	//   ....[77]....
        /*03d0*/ 	.word	0x00009d10


	//   ....[78]....
        /*03d4*/ 	.word	0x00009d30


	//   ....[79]....
        /*03d8*/ 	.word	0x0000a060


	//   ....[80]....
        /*03dc*/ 	.word	0x0000a3a0


	//   ....[81]....
        /*03e0*/ 	.word	0x0000a4c0


	//   ....[82]....
        /*03e4*/ 	.word	0x0000a520


	//   ....[83]....
        /*03e8*/ 	.word	0x0000a580


	//   ....[84]....
        /*03ec*/ 	.word	0x0000a5a0


	//   ....[85]....
        /*03f0*/ 	.word	0x0000a5c0


	//   ....[86]....
        /*03f4*/ 	.word	0x0000a680


	//   ....[87]....
        /*03f8*/ 	.word	0x0000a6d0


	//   ....[88]....
        /*03fc*/ 	.word	0x0000a730


	//   ....[89]....
        /*0400*/ 	.word	0x0000a750


	//   ....[90]....
        /*0404*/ 	.word	0x0000a770


	//   ....[91]....
        /*0408*/ 	.word	0x0000a9f0


	//   ....[92]....
        /*040c*/ 	.word	0x0000aa70


	//   ....[93]....
        /*0410*/ 	.word	0x0000aae0


	//   ....[94]....
        /*0414*/ 	.word	0x0000ab50


	//   ....[95]....
        /*0418*/ 	.word	0x0000aca0


	//   ....[96]....
        /*041c*/ 	.word	0x0000ad10


	//   ....[97]....
        /*0420*/ 	.word	0x0000ad80


	//   ....[98]....
        /*0424*/ 	.word	0x0000adf0


	//   ....[99]....
        /*0428*/ 	.word	0x0000af20


	//   ....[100]....
        /*042c*/ 	.word	0x0000af90


	//   ....[101]....
        /*0430*/ 	.word	0x0000b000


	//   ....[102]....
        /*0434*/ 	.word	0x0000b070


	//   ....[103]....
        /*0438*/ 	.word	0x0000b1b0


	//   ....[104]....
        /*043c*/ 	.word	0x0000b220


	//   ....[105]....
        /*0440*/ 	.word	0x0000b290


	//   ....[106]....
        /*0444*/ 	.word	0x0000b300


	//   ....[107]....
        /*0448*/ 	.word	0x0000b440


	//   ....[108]....
        /*044c*/ 	.word	0x0000b4b0


	//   ....[109]....
        /*0450*/ 	.word	0x0000b520


	//   ....[110]....
        /*0454*/ 	.word	0x0000b590


	//   ....[111]....
        /*0458*/ 	.word	0x0000b600


	//   ....[112]....
        /*045c*/ 	.word	0x0000b670


	//   ....[113]....
        /*0460*/ 	.word	0x0000b6e0


	//   ....[114]....
        /*0464*/ 	.word	0x0000b750


	//   ....[115]....
        /*0468*/ 	.word	0x0000b7d0


	//   ....[116]....
        /*046c*/ 	.word	0x0000b840


	//   ....[117]....
        /*0470*/ 	.word	0x0000b8b0


	//   ....[118]....
        /*0474*/ 	.word	0x0000b920


	//   ....[119]....
        /*0478*/ 	.word	0x0000b9a0


	//   ....[120]....
        /*047c*/ 	.word	0x0000ba20


	//   ....[121]....
        /*0480*/ 	.word	0x0000ba90


	//   ....[122]....
        /*0484*/ 	.word	0x0000bb00


	//   ....[123]....
        /*0488*/ 	.word	0x0000bb70


	//   ....[124]....
        /*048c*/ 	.word	0x0000bbe0


	//   ....[125]....
        /*0490*/ 	.word	0x0000bc50


	//   ....[126]....
        /*0494*/ 	.word	0x0000bcc0


	//   ....[127]....
        /*0498*/ 	.word	0x0000bd30


	//   ....[128]....
        /*049c*/ 	.word	0x0000bdb0


	//   ....[129]....
        /*04a0*/ 	.word	0x0000be20


	//   ....[130]....
        /*04a4*/ 	.word	0x0000be90


	//   ....[131]....
        /*04a8*/ 	.word	0x0000bf00


	//   ....[132]....
        /*04ac*/ 	.word	0x0000bf70


	//   ....[133]....
        /*04b0*/ 	.word	0x0000bfe0


	//   ....[134]....
        /*04b4*/ 	.word	0x0000c050


	//   ....[135]....
        /*04b8*/ 	.word	0x0000c0c0


	//   ....[136]....
        /*04bc*/ 	.word	0x0000c140


	//   ....[137]....
        /*04c0*/ 	.word	0x0000c1b0


	//   ....[138]....
        /*04c4*/ 	.word	0x0000c220


	//   ....[139]....
        /*04c8*/ 	.word	0x0000c290


	//   ....[140]....
        /*04cc*/ 	.word	0x0000c300


	//   ....[141]....
        /*04d0*/ 	.word	0x0000c370


	//   ....[142]....
        /*04d4*/ 	.word	0x0000c3e0


	//   ....[143]....
        /*04d8*/ 	.word	0x0000c450


	//   ....[144]....
        /*04dc*/ 	.word	0x0000c4c0


	//   ....[145]....
        /*04e0*/ 	.word	0x0000c530


	//   ....[146]....
        /*04e4*/ 	.word	0x0000c5a0


	//   ....[147]....
        /*04e8*/ 	.word	0x0000c680


	//   ....[148]....
        /*04ec*/ 	.word	0x0000c6f0


	//   ....[149]....
        /*04f0*/ 	.word	0x0000c760


	//   ....[150]....
        /*04f4*/ 	.word	0x0000c7d0


	//----- nvinfo : EIATTR_EXIT_INSTR_OFFSETS
	.align		4
.L_2391:
        /*04f8*/ 	.byte	0x04, 0x1c
        /*04fa*/ 	.short	(.L_2393 - .L_2392)


	//   ....[0]....
.L_2392:
        /*04fc*/ 	.word	0x0000a840


	//   ....[1]....
        /*0500*/ 	.word	0x0000a990


	//----- nvinfo : EIATTR_MAX_THREADS
	.align		4
.L_2393:
        /*0504*/ 	.byte	0x04, 0x05
        /*0506*/ 	.short	(.L_2395 - .L_2394)
.L_2394:
        /*0508*/ 	.word	0x00000040
        /*050c*/ 	.word	0x00000001
        /*0510*/ 	.word	0x00000001


	//----- nvinfo : EIATTR_CRS_STACK_SIZE
	.align		4
.L_2395:
        /*0514*/ 	.byte	0x04, 0x1e
        /*0516*/ 	.short	(.L_2397 - .L_2396)
.L_2396:
        /*0518*/ 	.word	0x00000000
.L_2397:


//--------------------- .nv.info._Z25selective_scan_bwd_kernelI32Selective_Scan_bwd_kernel_traitsILi64ELi16ELb1ELb1ELb1ELb0ELb1EN3c108BFloat16ENS1_7complexIfEEEEv12SSMParamsBwd --------------------------
	.section	.nv.info._Z25selective_scan_bwd_kernelI32Selective_Scan_bwd_kernel_traitsILi64ELi16ELb1ELb1ELb1ELb0ELb1EN3c108BFloat16ENS1_7complexIfEEEEv12SSMParamsBwd,"",@"SHT_CUDA_INFO"
	.sectionflags	@""
	.align	4


	//----- nvinfo : EIATTR_CUDA_API_VERSION
	.align		4
        /*0000*/ 	.byte	0x04, 0x37
        /*0002*/ 	.short	(.L_2399 - .L_2398)
.L_2398:
        /*0004*/ 	.word	0x00000082


	//----- nvinfo : EIATTR_SW2861232_WAR
	.align		4
.L_2399:
        /*0008*/ 	.byte	0x01, 0x35
	.zero		2


	//----- nvinfo : EIATTR_PARAM_CBANK
	.align		4
        /*000c*/ 	.byte	0x04, 0x0a
        /*000e*/ 	.short	(.L_2401 - .L_2400)
	.align		4
.L_2400:
        /*0010*/ 	.word	index@(.nv.constant0._Z25selective_scan_bwd_kernelI32Selective_Scan_bwd_kernel_traitsILi64ELi16ELb1ELb1ELb1ELb0ELb1EN3c108BFloat16ENS1_7complexIfEEEEv12SSMParamsBwd)
        /*0014*/ 	.short	0x0160
        /*0016*/ 	.short	0x01f0


	//----- nvinfo : EIATTR_CBANK_PARAM_SIZE
	.align		4
.L_2401:
        /*0018*/ 	.byte	0x03, 0x19
        /*001a*/ 	.short	0x01f0


	//----- nvinfo : EIATTR_KPARAM_INFO
	.align		4
        /*001c*/ 	.byte	0x04, 0x17
        /*001e*/ 	.short	(.L_2403 - .L_2402)
.L_2402:
        /*0020*/ 	.word	0x00000000
        /*0024*/ 	.short	0x0000
        /*0026*/ 	.short	0x0000
        /*0028*/ 	.byte	0x00, 0xf0, 0xc1, 0x07


	//----- nvinfo : EIATTR_MAXREG_COUNT
	.align		4
.L_2403:
        /*002c*/ 	.byte	0x03, 0x1b
        /*002e*/ 	.short	0x00ff


	//----- nvinfo : EIATTR_NUM_BARRIERS
	.align		4
        /*0030*/ 	.byte	0x02, 0x4c
        /*0032*/ 	.byte	0x01
	.zero		1


	//----- nvinfo : EIATTR_MERCURY_ISA_VERSION
	.align		4
        /*0034*/ 	.byte	0x03, 0x5f
        /*0036*/ 	.short	0x0000


	//----- nvinfo : EIATTR_COOP_GROUP_MASK_REGIDS
	.align		4
        /*0038*/ 	.byte	0x04, 0x29
        /*003a*/ 	.short	(.L_2405 - .L_2404)


	//   ....[0]....
.L_2404:
        /*003c*/ 	.word	0xffffffff


	//   ....[1]....
        /*0040*/ 	.word	0xffffffff


	//   ....[2]....
        /*0044*/ 	.word	0xffffffff


	//   ....[3]....
        /*0048*/ 	.word	0xffffffff


	//   ....[4]....
        /*004c*/ 	.word	0xffffffff


	//   ....[5]....
        /*0050*/ 	.word	0xffffffff


	//   ....[6]....
        /*0054*/ 	.word	0xffffffff


	//   ....[7]....
        /*0058*/ 	.word	0xffffffff


	//   ....[8]....
        /*005c*/ 	.word	0xffffffff


	//   ....[9]....
        /*0060*/ 	.word	0xffffffff


	//   ....[10]....
        /*0064*/ 	.word	0xffffffff


	//   ....[11]....
        /*0068*/ 	.word	0xffffffff


	//   ....[12]....
        /*006c*/ 	.word	0xffffffff


	//   ....[13]....
        /*0070*/ 	.word	0xffffffff


	//   ....[14]....
        /*0074*/ 	.word	0xffffffff


	//   ....[15]....
        /*0078*/ 	.word	0xffffffff


	//   ....[16]....
        /*007c*/ 	.word	0xffffffff


	//   ....[17]....
        /*0080*/ 	.word	0xffffffff


	//   ....[18]....
        /*0084*/ 	.word	0xffffffff


	//   ....[19]....
        /*0088*/ 	.word	0xffffffff


	//   ....[20]....
        /*008c*/ 	.word	0xffffffff


	//   ....[21]....
        /*0090*/ 	.word	0xffffffff


	//   ....[22]....
        /*0094*/ 	.word	0xffffffff


	//   ....[23]....
        /*0098*/ 	.word	0xffffffff


	//   ....[24]....
        /*009c*/ 	.word	0xffffffff


	//   ....[25]....
        /*00a0*/ 	.word	0xffffffff


	//   ....[26]....
        /*00a4*/ 	.word	0xffffffff


	//   ....[27]....
        /*00a8*/ 	.word	0xffffffff


	//   ....[28]....
        /*00ac*/ 	.word	0xffffffff


	//   ....[29]....
        /*00b0*/ 	.word	0xffffffff


	//   ....[30]....
        /*00b4*/ 	.word	0xffffffff


	//   ....[31]....
        /*00b8*/ 	.word	0xffffffff


	//   ....[32]....
        /*00bc*/ 	.word	0xffffffff


	//   ....[33]....
        /*00c0*/ 	.word	0xffffffff


	//   ....[34]....
        /*00c4*/ 	.word	0xffffffff


	//   ....[35]....
        /*00c8*/ 	.word	0xffffffff


	//   ....[36]....
        /*00cc*/ 	.word	0xffffffff


	//   ....[37]....
        /*00d0*/ 	.word	0xffffffff


	//   ....[38]....
        /*00d4*/ 	.word	0xffffffff


	//   ....[39]....
        /*00d8*/ 	.word	0xffffffff


	//   ....[40]....
        /*00dc*/ 	.word	0xffffffff


	//   ....[41]....
        /*00e0*/ 	.word	0xffffffff


	//   ....[42]....
        /*00e4*/ 	.word	0xffffffff


	//   ....[43]....
        /*00e8*/ 	.word	0xffffffff


	//   ....[44]....
        /*00ec*/ 	.word	0xffffffff


	//   ....[45]....
        /*00f0*/ 	.word	0xffffffff


	//   ....[46]....
        /*00f4*/ 	.word	0xffffffff


	//   ....[47]....
        /*00f8*/ 	.word	0xffffffff


	//   ....[48]....
        /*00fc*/ 	.word	0xffffffff


	//   ....[49]....
        /*0100*/ 	.word	0xffffffff


	//   ....[50]....
        /*0104*/ 	.word	0xffffffff


	//   ....[51]....
        /*0108*/ 	.word	0xffffffff


	//   ....[52]....
        /*010c*/ 	.word	0xffffffff


	//   ....[53]....
        /*0110*/ 	.word	0xffffffff


	//   ....[54]....
        /*0114*/ 	.word	0xffffffff


	//   ....[55]....
        /*0118*/ 	.word	0xffffffff


	//   ....[56]....
        /*011c*/ 	.word	0xffffffff


	//   ....[57]....
        /*0120*/ 	.word	0xffffffff


	//   ....[58]....
        /*0124*/ 	.word	0xffffffff


	//   ....[59]....
        /*0128*/ 	.word	0xffffffff


	//   ....[60]....
        /*012c*/ 	.word	0xffffffff


	//   ....[61]....
        /*0130*/ 	.word	0xffffffff


	//   ....[62]....
        /*0134*/ 	.word	0xffffffff


	//   ....[63]....
        /*0138*/ 	.word	0xffffffff


	//   ....[64]....
        /*013c*/ 	.word	0xffffffff


	//   ....[65]....
        /*0140*/ 	.word	0xffffffff


	//   ....[66]....
        /*0144*/ 	.word	0xffffffff


	//   ....[67]....
        /*0148*/ 	.word	0xffffffff


	//   ....[68]....
        /*014c*/ 	.word	0xffffffff


	//   ....[69]....
        /*0150*/ 	.word	0xffffffff


	//   ....[70]....
        /*0154*/ 	.word	0xffffffff


	//   ....[71]....
        /*0158*/ 	.word	0xffffffff


	//   ....[72]....
        /*015c*/ 	.word	0xffffffff


	//   ....[73]....
        /*0160*/ 	.word	0xffffffff


	//   ....[74]....
        /*0164*/ 	.word	0xffffffff


	//   ....[75]....
        /*0168*/ 	.word	0xffffffff


	//   ....[76]....
        /*016c*/ 	.word	0xffffffff


	//   ....[77]....
        /*0170*/ 	.word	0xffffffff


	//   ....[78]....
        /*0174*/ 	.word	0xffffffff


	//   ....[79]....
        /*0178*/ 	.word	0xffffffff


	//   ....[80]....
        /*017c*/ 	.word	0xffffffff


	//   ....[81]....
        /*0180*/ 	.word	0xffffffff


	//   ....[82]....
        /*0184*/ 	.word	0xffffffff


	//   ....[83]....
        /*0188*/ 	.word	0xffffffff


	//   ....[84]....
        /*018c*/ 	.word	0xffffffff


	//   ....[85]....
        /*0190*/ 	.word	0xffffffff


	//   ....[86]....
        /*0194*/ 	.word	0xffffffff


	//   ....[87]....
        /*0198*/ 	.word	0xffffffff


	//   ....[88]....
        /*019c*/ 	.word	0xffffffff


	//   ....[89]....
        /*01a0*/ 	.word	0xffffffff


	//   ....[90]....
        /*01a4*/ 	.word	0xffffffff


	//   ....[91]....
        /*01a8*/ 	.word	0xffffffff


	//   ....[92]....
        /*01ac*/ 	.word	0xffffffff


	//   ....[93]....
        /*01b0*/ 	.word	0xffffffff


	//   ....[94]....
        /*01b4*/ 	.word	0xffffffff


	//   ....[95]....
        /*01b8*/ 	.word	0xffffffff


	//   ....[96]....
        /*01bc*/ 	.word	0xffffffff


	//   ....[97]....
        /*01c0*/ 	.word	0xffffffff


	//   ....[98]....
        /*01c4*/ 	.word	0xffffffff


	//   ....[99]....
        /*01c8*/ 	.word	0xffffffff


	//   ....[100]....
        /*01cc*/ 	.word	0xffffffff


	//   ....[101]....
        /*01d0*/ 	.word	0xffffffff


	//   ....[102]....
        /*01d4*/ 	.word	0xffffffff


	//   ....[103]....
        /*01d8*/ 	.word	0xffffffff


	//   ....[104]....
        /*01dc*/ 	.word	0xffffffff


	//   ....[105]....
        /*01e0*/ 	.word	0xffffffff


	//   ....[106]....
        /*01e4*/ 	.word	0xffffffff


	//   ....[107]....
        /*01e8*/ 	.word	0xffffffff


	//   ....[108]....
        /*01ec*/ 	.word	0xffffffff


	//   ....[109]....
        /*01f0*/ 	.word	0xffffffff


	//   ....[110]....
        /*01f4*/ 	.word	0xffffffff


	//   ....[111]....
        /*01f8*/ 	.word	0xffffffff


	//   ....[112]....
        /*01fc*/ 	.word	0xffffffff


	//   ....[113]....
        /*0200*/ 	.word	0xffffffff


	//   ....[114]....
        /*0204*/ 	.word	0xffffffff


	//   ....[115]....
        /*0208*/ 	.word	0xffffffff


	//   ....[116]....
        /*020c*/ 	.word	0xffffffff


	//   ....[117]....
        /*0210*/ 	.word	0xffffffff


	//   ....[118]....
        /*0214*/ 	.word	0xffffffff


	//   ....[119]....
        /*0218*/ 	.word	0xffffffff


	//   ....[120]....
        /*021c*/ 	.word	0xffffffff


	//   ....[121]....
        /*0220*/ 	.word	0xffffffff


	//   ....[122]....
        /*0224*/ 	.word	0xffffffff


	//   ....[123]....
        /*0228*/ 	.word	0xffffffff


	//   ....[124]....
        /*022c*/ 	.word	0xffffffff


	//   ....[125]....
        /*0230*/ 	.word	0xffffffff


	//   ....[126]....
        /*0234*/ 	.word	0xffffffff


	//   ....[127]....
        /*0238*/ 	.word	0xffffffff


	//   ....[128]....
        /*023c*/ 	.word	0xffffffff


	//   ....[129]....
        /*0240*/ 	.word	0xffffffff


	//   ....[130]....
        /*0244*/ 	.word	0xffffffff


	//   ....[131]....
        /*0248*/ 	.word	0xffffffff


	//   ....[132]....
        /*024c*/ 	.word	0xffffffff


	//   ....[133]....
        /*0250*/ 	.word	0xffffffff


	//   ....[134]....
        /*0254*/ 	.word	0xffffffff


	//   ....[135]....
        /*0258*/ 	.word	0xffffffff


	//   ....[136]....
        /*025c*/ 	.word	0xffffffff


	//   ....[137]....
        /*0260*/ 	.word	0xffffffff


	//   ....[138]....
        /*0264*/ 	.word	0xffffffff


	//   ....[139]....
        /*0268*/ 	.word	0xffffffff


	//   ....[140]....
        /*026c*/ 	.word	0xffffffff


	//   ....[141]....
        /*0270*/ 	.word	0xffffffff


	//   ....[142]....
        /*0274*/ 	.word	0xffffffff


	//   ....[143]....
        /*0278*/ 	.word	0xffffffff


	//   ....[144]....
        /*027c*/ 	.word	0xffffffff


	//   ....[145]....
        /*0280*/ 	.word	0xffffffff


	//   ....[146]....
        /*0284*/ 	.word	0xffffffff


	//   ....[147]....
        /*0288*/ 	.word	0xffffffff


	//   ....[148]....
        /*028c*/ 	.word	0xffffffff


	//   ....[149]....
        /*0290*/ 	.word	0xffffffff


	//   ....[150]....
        /*0294*/ 	.word	0xffffffff


	//   ....[151]....
        /*0298*/ 	.word	0xffffffff


	//   ....[152]....
        /*029c*/ 	.word	0xffffffff


	//   ....[153]....
        /*02a0*/ 	.word	0xffffffff


	//   ....[154]....
        /*02a4*/ 	.word	0xffffffff


	//----- nvinfo : EIATTR_COOP_GROUP_INSTR_OFFSETS
	.align		4
.L_2405:
        /*02a8*/ 	.byte	0x04, 0x28
        /*02aa*/ 	.short	(.L_2407 - .L_2406)


	//   ....[0]....
.L_2406:
        /*02ac*/ 	.word	0x00000ca0


	//   ....[1]....
        /*02b0*/ 	.word	0x00000d50


	//   ....[2]....
        /*02b4*/ 	.word	0x00000f00


	//   ....[3]....
        /*02b8*/ 	.word	0x00001080


	//   ....[4]....
        /*02bc*/ 	.word	0x00001940


	//   ....[5]....
        /*02c0*/ 	.word	0x00002120


	//   ....[6]....
        /*02c4*/ 	.word	0x000026b0


	//   ....[7]....
        /*02c8*/ 	.word	0x00002ea0


	//   ....[8]....
        /*02cc*/ 	.word	0x000038d0


	//   ....[9]....
        /*02d0*/ 	.word	0x00005040


	//   ....[10]....
        /*02d4*/ 	.word	0x00005060


	//   ....[11]....
        /*02d8*/ 	.word	0x00005090


	//   ....[12]....
        /*02dc*/ 	.word	0x000050a0


	//   ....[13]....
        /*02e0*/ 	.word	0x00005150


	//   ....[14]....
        /*02e4*/ 	.word	0x00005170


	//   ....[15]....
        /*02e8*/ 	.word	0x00005180


	//   ....[16]....
        /*02ec*/ 	.word	0x00005190


	//   ....[17]....
        /*02f0*/ 	.word	0x00005250


	//   ....[18]....
        /*02f4*/ 	.word	0x00005270


	//   ....[19]....
        /*02f8*/ 	.word	0x00005280


	//   ....[20]....
        /*02fc*/ 	.word	0x00005290


	//   ....[21]....
        /*0300*/ 	.word	0x00005350


	//   ....[22]....
        /*0304*/ 	.word	0x00005370


	//   ....[23]....
        /*0308*/ 	.word	0x00005380


	//   ....[24]....
        /*030c*/ 	.word	0x00005390


	//   ....[25]....
        /*0310*/ 	.word	0x00005440


	//   ....[26]....
        /*0314*/ 	.word	0x00005460


	//   ....[27]....
        /*0318*/ 	.word	0x00005480


	//   ....[28]....
        /*031c*/ 	.word	0x00005490


	//   ....[29]....
        /*0320*/ 	.word	0x000055f0


	//   ....[30]....
        /*0324*/ 	.word	0x00005660


	//   ....[31]....
        /*0328*/ 	.word	0x000056d0


	//   ....[32]....
        /*032c*/ 	.word	0x00005740


	//   ....[33]....
        /*0330*/ 	.word	0x00005760


	//   ....[34]....
        /*0334*/ 	.word	0x00005770


	//   ....[35]....
        /*0338*/ 	.word	0x00005780


	//   ....[36]....
        /*033c*/ 	.word	0x00005790


	//   ....[37]....
        /*0340*/ 	.word	0x000057a0


	//   ....[38]....
        /*0344*/ 	.word	0x000057b0


	//   ....[39]....
        /*0348*/ 	.word	0x000057c0


	//   ....[40]....
        /*034c*/ 	.word	0x000057d0


	//   ....[41]....
        /*0350*/ 	.word	0x00006ac0


	//   ....[42]....
        /*0354*/ 	.word	0x00006ae0


	//   ....[43]....
        /*0358*/ 	.word	0x00006af0


	//   ....[44]....
        /*035c*/ 	.word	0x00006b00


	//   ....[45]....
        /*0360*/ 	.word	0x00006c20


	//   ....[46]....
        /*0364*/ 	.word	0x00006c30


	//   ....[47]....
        /*0368*/ 	.word	0x00006c40


	//   ....[48]....
        /*036c*/ 	.word	0x00006c50


	//   ....[49]....
        /*0370*/ 	.word	0x00006d70


	//   ....[50]....
        /*0374*/ 	.word	0x00006d90


	//   ....[51]....
        /*0378*/ 	.word	0x00006da0


	//   ....[52]....
        /*037c*/ 	.word	0x00006db0


	//   ....[53]....
        /*0380*/ 	.word	0x00006ed0


	//   ....[54]....
        /*0384*/ 	.word	0x00006ee0


	//   ....[55]....
        /*0388*/ 	.word	0x00006ef0


	//   ....[56]....
        /*038c*/ 	.word	0x00006f00


	//   ....[57]....
        /*0390*/ 	.word	0x00007020


	//   ....[58]....
        /*0394*/ 	.word	0x00007040


	//   ....[59]....
        /*0398*/ 	.word	0x00007050


	//   ....[60]....
        /*039c*/ 	.word	0x00007060


	//   ....[61]....
        /*03a0*/ 	.word	0x00007160


	//   ....[62]....
        /*03a4*/ 	.word	0x00007170


	//   ....[63]....
        /*03a8*/ 	.word	0x00007180


	//   ....[64]....
        /*03ac*/ 	.word	0x00007190


	//   ....[65]....
        /*03b0*/ 	.word	0x000071a0


	//   ....[66]....
        /*03b4*/ 	.word	0x000071b0


	//   ....[67]....
        /*03b8*/ 	.word	0x000071c0


	//   ....[68]....
        /*03bc*/ 	.word	0x000071f0


	//   ....[69]....
        /*03c0*/ 	.word	0x00007220


	//   ....[70]....
        /*03c4*/ 	.word	0x00007230


	//   ....[71]....
        /*03c8*/ 	.word	0x00007240


	//   ....[72]....
        /*03cc*/ 	.word	0x00007250


	//   ....[73]....
        /*03d0*/ 	.word	0x0000b200


	//   ....[74]....
        /*03d4*/ 	.word	0x0000b240


	//   ....[75]....
        /*03d8*/ 	.word	0x0000b340


	//   ....[76]....
        /*03dc*/ 	.word	0x0000b370


	//   ....[77]....
        /*03e0*/ 	.word	0x0000b450


	//   ....[78]....
        /*03e4*/ 	.word	0x0000b480


	//   ....[79]....
        /*03e8*/ 	.word	0x0000b560


	//   ....[80]....
        /*03ec*/ 	.word	0x0000b590


	//   ....[81]....
        /*03f0*/ 	.word	0x0000b670


	//   ....[82]....
        /*03f4*/ 	.word	0x0000b6a0


	//   ....[83]....
        /*03f8*/ 	.word	0x0000ba70


	//   ....[84]....
        /*03fc*/ 	.word	0x0000be00


	//   ....[85]....
        /*0400*/ 	.word	0x0000bee0


	//   ....[86]....
        /*0404*/ 	.word	0x0000bf40


	//   ....[87]....
        /*0408*/ 	.word	0x0000bf90


	//   ....[88]....
        /*040c*/ 	.word	0x0000bfc0


	//   ....[89]....
        /*0410*/ 	.word	0x0000bfe0


	//   ....[90]....
        /*0414*/ 	.word	0x0000c0c0


	//   ....[91]....
        /*0418*/ 	.word	0x0000c110


	//   ....[92]....
        /*041c*/ 	.word	0x0000c170


	//   ....[93]....
        /*0420*/ 	.word	0x0000c190


	//   ....[94]....
        /*0424*/ 	.word	0x0000c1b0


	//   ....[95]....
        /*0428*/ 	.word	0x0000c480


	//   ....[96]....
        /*042c*/ 	.word	0x0000c500


	//   ....[97]....
        /*0430*/ 	.word	0x0000c570


	//   ....[98]....
        /*0434*/ 	.word	0x0000c5e0


	//   ....[99]....
        /*0438*/ 	.word	0x0000c730


	//   ....[100]....
        /*043c*/ 	.word	0x0000c7a0


	//   ....[101]....
        /*0440*/ 	.word	0x0000c810


	//   ....[102]....
        /*0444*/ 	.word	0x0000c880


	//   ....[103]....
        /*0448*/ 	.word	0x0000c9a0


	//   ....[104]....
        /*044c*/ 	.word	0x0000ca10


	//   ....[105]....
        /*0450*/ 	.word	0x0000ca80


	//   ....[106]....
        /*0454*/ 	.word	0x0000caf0


	//   ....[107]....
        /*0458*/ 	.word	0x0000cc10


	//   ....[108]....
        /*045c*/ 	.word	0x0000cc80


	//   ....[109]....
        /*0460*/ 	.word	0x0000ccf0


	//   ....[110]....
        /*0464*/ 	.word	0x0000cd60


	//   ....[111]....
        /*0468*/ 	.word	0x0000cec0


	//   ....[112]....
        /*046c*/ 	.word	0x0000cf30


	//   ....[113]....
        /*0470*/ 	.word	0x0000cfa0


	//   ....[114]....
        /*0474*/ 	.word	0x0000d010


	//   ....[115]....
        /*0478*/ 	.word	0x0000d070


	//   ....[116]....
        /*047c*/ 	.word	0x0000d0e0


	//   ....[117]....
        /*0480*/ 	.word	0x0000d150


	//   ....[118]....
        /*0484*/ 	.word	0x0000d1c0


	//   ....[119]....
        /*0488*/ 	.word	0x0000d250


	//   ....[120]....
        /*048c*/ 	.word	0x0000d2c0


	//   ....[121]....
        /*0490*/ 	.word	0x0000d330


	//   ....[122]....
        /*0494*/ 	.word	0x0000d3a0


	//   ....[123]....
        /*0498*/ 	.word	0x0000d420


	//   ....[124]....
        /*049c*/ 	.word	0x0000d4a0


	//   ....[125]....
        /*04a0*/ 	.word	0x0000d510


	//   ....[126]....
        /*04a4*/ 	.word	0x0000d580


	//   ....[127]....
        /*04a8*/ 	.word	0x0000d600


	//   ....[128]....
        /*04ac*/ 	.word	0x0000d670


	//   ....[129]....
        /*04b0*/ 	.word	0x0000d6e0


	//   ....[130]....
        /*04b4*/ 	.word	0x0000d750


	//   ....[131]....
        /*04b8*/ 	.word	0x0000d7d0


	//   ....[132]....
        /*04bc*/ 	.word	0x0000d850


	//   ....[133]....
        /*04c0*/ 	.word	0x0000d8c0


	//   ....[134]....
        /*04c4*/ 	.word	0x0000d930


	//   ....[135]....
        /*04c8*/ 	.word	0x0000d9b0


	//   ....[136]....
        /*04cc*/ 	.word	0x0000da20


	//   ....[137]....
        /*04d0*/ 	.word	0x0000da90


	//   ....[138]....
        /*04d4*/ 	.word	0x0000db00


	//   ....[139]....
        /*04d8*/ 	.word	0x0000db80


	//   ....[140]....
        /*04dc*/ 	.word	0x0000dc00


	//   ....[141]....
        /*04e0*/ 	.word	0x0000dc70


	//   ....[142]....
        /*04e4*/ 	.word	0x0000dce0


	//   ....[143]....
        /*04e8*/ 	.word	0x0000dd60


	//   ....[144]....
        /*04ec*/ 	.word	0x0000ddd0


	//   ....[145]....
        /*04f0*/ 	.word	0x0000de40


	//   ....[146]....
        /*04f4*/ 	.word	0x0000deb0


	//   ....[147]....
        /*04f8*/ 	.word	0x0000df20


	//   ....[148]....
        /*04fc*/ 	.word	0x0000df90


	//   ....[149]....
        /*0500*/ 	.word	0x0000e000


	//   ....[150]....
        /*0504*/ 	.word	0x0000e070


	//   ....[151]....
        /*0508*/ 	.word	0x0000e140


	//   ....[152]....
        /*050c*/ 	.word	0x0000e1b0


	//   ....[153]....
        /*0510*/ 	.word	0x0000e220


	//   ....[154]....
        /*0514*/ 	.word	0x0000e290


	//----- nvinfo : EIATTR_EXIT_INSTR_OFFSETS
	.align		4
.L_2407:
        /*0518*/ 	.byte	0x04, 0x1c
        /*051a*/ 	.short	(.L_2409 - .L_2408)


	//   ....[0]....
.L_2408:
        /*051c*/ 	.word	0x0000c2a0


	//   ....[1]....
        /*0520*/ 	.word	0x0000c420


	//----- nvinfo : EIATTR_MAX_THREADS
	.align		4
.L_2409:
        /*0524*/ 	.byte	0x04, 0x05
        /*0526*/ 	.short	(.L_2411 - .L_2410)
.L_2410:
        /*0528*/ 	.word	0x00000040
        /*052c*/ 	.word	0x00000001
        /*0530*/ 	.word	0x00000001


	//----- nvinfo : EIATTR_CRS_STACK_SIZE
	.align		4
.L_2411:
        /*0534*/ 	.byte	0x04, 0x1e
        /*0536*/ 	.short	(.L_2413 - .L_2412)
.L_2412:
        /*0538*/ 	.word	0x00000000
.L_2413:


//--------------------- .nv.info._Z25selective_scan_bwd_kernelI32Selective_Scan_bwd_kernel_traitsILi64ELi16ELb1ELb1ELb1ELb1ELb0EN3c108BFloat16ENS1_7complexIfEEEEv12SSMParamsBwd --------------------------
	.section	.nv.info._Z25selective_scan_bwd_kernelI32Selective_Scan_bwd_kernel_traitsILi64ELi16ELb1ELb1ELb1ELb1ELb0EN3c108BFloat16ENS1_7complexIfEEEEv12SSMParamsBwd,"",@"SHT_CUDA_INFO"
	.sectionflags	@""
	.align	4


	//----- nvinfo : EIATTR_CUDA_API_VERSION
	.align		4
        /*0000*/ 	.byte	0x04, 0x37
        /*0002*/ 	.short	(.L_2415 - .L_2414)
.L_2414:
        /*0004*/ 	.word	0x00000082


	//----- nvinfo : EIATTR_SW2861232_WAR
	.align		4
.L_2415:
        /*0008*/ 	.byte	0x01, 0x35
	.zero		2


	//----- nvinfo : EIATTR_PARAM_CBANK
	.align		4
        /*000c*/ 	.byte	0x04, 0x0a
        /*000e*/ 	.short	(.L_2417 - .L_2416)
	.align		4
.L_2416:
        /*0010*/ 	.word	index@(.nv.constant0._Z25selective_scan_bwd_kernelI32Selective_Scan_bwd_kernel_traitsILi64ELi16ELb1ELb1ELb1ELb1ELb0EN3c108BFloat16ENS1_7complexIfEEEEv12SSMParamsBwd)
        /*0014*/ 	.short	0x0160
        /*0016*/ 	.short	0x01f0


	//----- nvinfo : EIATTR_CBANK_PARAM_SIZE
	.align		4
.L_2417:
        /*0018*/ 	.byte	0x03, 0x19
        /*001a*/ 	.short	0x01f0


	//----- nvinfo : EIATTR_KPARAM_INFO
	.align		4
        /*001c*/ 	.byte	0x04, 0x17
        /*001e*/ 	.short	(.L_2419 - .L_2418)
.L_2418:
        /*0020*/ 	.word	0x00000000
        /*0024*/ 	.short	0x0000
        /*0026*/ 	.short	0x0000
        /*0028*/ 	.byte	0x00, 0xf0, 0xc1, 0x07


	//----- nvinfo : EIATTR_MAXREG_COUNT
	.align		4
.L_2419:
        /*002c*/ 	.byte	0x03, 0x1b
        /*002e*/ 	.short	0x00ff


	//----- nvinfo : EIATTR_NUM_BARRIERS
	.align		4
        /*0030*/ 	.byte	0x02, 0x4c
        /*0032*/ 	.byte	0x01
	.zero		1


	//----- nvinfo : EIATTR_MERCURY_ISA_VERSION
	.align		4
        /*0034*/ 	.byte	0x03, 0x5f
        /*0036*/ 	.short	0x0000


	//----- nvinfo : EIATTR_COOP_GROUP_MASK_REGIDS
	.align		4
        /*0038*/ 	.byte	0x04, 0x29
        /*003a*/ 	.short	(.L_2421 - .L_2420)


	//   ....[0]....
.L_2420:
        /*003c*/ 	.word	0xffffffff


	//   ....[1]....
        /*0040*/ 	.word	0xffffffff


	//   ....[2]....
        /*0044*/ 	.word	0xffffffff


	//   ....[3]....
        /*0048*/ 	.word	0xffffffff


	//   ....[4]....
        /*004c*/ 	.word	0xffffffff


	//   ....[5]....
        /*0050*/ 	.word	0xffffffff


	//   ....[6]....
        /*0054*/ 	.word	0xffffffff


	//   ....[7]....
        /*0058*/ 	.word	0xffffffff


	//   ....[8]....
        /*005c*/ 	.word	0xffffffff


	//   ....[9]....
        /*0060*/ 	.word	0xffffffff


	//   ....[10]....
        /*0064*/ 	.word	0xffffffff


	//   ....[11]....
        /*0068*/ 	.word	0xffffffff


	//   ....[12]....
        /*006c*/ 	.word	0xffffffff


	//   ....[13]....
        /*0070*/ 	.word	0xffffffff


	//   ....[14]....
        /*0074*/ 	.word	0xffffffff


	//   ....[15]....
        /*0078*/ 	.word	0xffffffff


	//   ....[16]....
        /*007c*/ 	.word	0xffffffff


	//   ....[17]....
        /*0080*/ 	.word	0xffffffff


	//   ....[18]....
        /*0084*/ 	.word	0xffffffff


	//   ....[19]....
        /*0088*/ 	.word	0xffffffff


	//   ....[20]....
        /*008c*/ 	.word	0xffffffff


	//   ....[21]....
        /*0090*/ 	.word	0xffffffff


	//   ....[22]....
        /*0094*/ 	.word	0xffffffff


	//   ....[23]....
        /*0098*/ 	.word	0xffffffff


	//   ....[24]....
        /*009c*/ 	.word	0xffffffff


	//   ....[25]....
        /*00a0*/ 	.word	0xffffffff


	//   ....[26]....
        /*00a4*/ 	.word	0xffffffff


	//   ....[27]....
        /*00a8*/ 	.word	0xffffffff


	//   ....[28]....
        /*00ac*/ 	.word	0xffffffff


	//   ....[29]....
        /*00b0*/ 	.word	0xffffffff


	//   ....[30]....
        /*00b4*/ 	.word	0xffffffff


	//   ....[31]....
        /*00b8*/ 	.word	0xffffffff


	//   ....[32]....
        /*00bc*/ 	.word	0xffffffff


	//   ....[33]....
        /*00c0*/ 	.word	0xffffffff


	//   ....[34]....
        /*00c4*/ 	.word	0xffffffff


	//   ....[35]....
        /*00c8*/ 	.word	0xffffffff


	//   ....[36]....
        /*00cc*/ 	.word	0xffffffff


	//   ....[37]....
        /*00d0*/ 	.word	0xffffffff


	//   ....[38]....
        /*00d4*/ 	.word	0xffffffff


	//   ....[39]....
        /*00d8*/ 	.word	0xffffffff


	//   ....[40]....
        /*00dc*/ 	.word	0xffffffff


	//   ....[41]....
        /*00e0*/ 	.word	0xffffffff


	//   ....[42]....
        /*00e4*/ 	.word	0xffffffff


	//   ....[43]....
        /*00e8*/ 	.word	0xffffffff


	//   ....[44]....
        /*00ec*/ 	.word	0xffffffff


	//   ....[45]....
        /*00f0*/ 	.word	0xffffffff


	//   ....[46]....
        /*00f4*/ 	.word	0xffffffff


	//   ....[47]....
        /*00f8*/ 	.word	0xffffffff


	//   ....[48]....
        /*00fc*/ 	.word	0xffffffff


	//   ....[49]....
        /*0100*/ 	.word	0xffffffff


	//   ....[50]....
        /*0104*/ 	.word	0xffffffff


	//   ....[51]....
        /*0108*/ 	.word	0xffffffff


	//   ....[52]....
        /*010c*/ 	.word	0xffffffff


	//   ....[53]....
        /*0110*/ 	.word	0xffffffff


	//   ....[54]....
        /*0114*/ 	.word	0xffffffff


	//   ....[55]....
        /*0118*/ 	.word	0xffffffff


	//   ....[56]....
        /*011c*/ 	.word	0xffffffff


	//   ....[57]....
        /*0120*/ 	.word	0xffffffff


	//   ....[58]....
        /*0124*/ 	.word	0xffffffff


	//   ....[59]....
        /*0128*/ 	.word	0xffffffff


	//   ....[60]....
        /*012c*/ 	.word	0xffffffff


	//   ....[61]....
        /*0130*/ 	.word	0xffffffff


	//   ....[62]....
        /*0134*/ 	.word	0xffffffff


	//   ....[63]....
        /*0138*/ 	.word	0xffffffff


	//   ....[64]....
        /*013c*/ 	.word	0xffffffff


	//   ....[65]....
        /*0140*/ 	.word	0xffffffff


	//   ....[66]....
        /*0144*/ 	.word	0xffffffff


	//   ....[67]....
        /*0148*/ 	.word	0xffffffff


	//   ....[68]....
        /*014c*/ 	.word	0xffffffff


	//   ....[69]....
        /*0150*/ 	.word	0xffffffff


	//   ....[70]....
        /*0154*/ 	.word	0xffffffff


	//   ....[71]....
        /*0158*/ 	.word	0xffffffff


	//   ....[72]....
        /*015c*/ 	.word	0xffffffff


	//   ....[73]....
        /*0160*/ 	.word	0xffffffff


	//   ....[74]....
        /*0164*/ 	.word	0xffffffff


	//   ....[75]....
        /*0168*/ 	.word	0xffffffff


	//   ....[76]....
        /*016c*/ 	.word	0xffffffff


	//   ....[77]....
        /*0170*/ 	.word	0xffffffff


	//   ....[78]....
        /*0174*/ 	.word	0xffffffff


	//   ....[79]....
        /*0178*/ 	.word	0xffffffff


	//   ....[80]....
        /*017c*/ 	.word	0xffffffff


	//   ....[81]....
        /*0180*/ 	.word	0xffffffff


	//   ....[82]....
        /*0184*/ 	.word	0xffffffff


	//   ....[83]....
        /*0188*/ 	.word	0xffffffff


	//   ....[84]....
        /*018c*/ 	.word	0xffffffff


	//   ....[85]....
        /*0190*/ 	.word	0xffffffff


	//   ....[86]....
        /*0194*/ 	.word	0xffffffff


	//   ....[87]....
        /*0198*/ 	.word	0xffffffff


	//   ....[88]....
        /*019c*/ 	.word	0xffffffff


	//   ....[89]....
        /*01a0*/ 	.word	0xffffffff


	//   ....[90]....
        /*01a4*/ 	.word	0xffffffff


	//   ....[91]....
        /*01a8*/ 	.word	0xffffffff


	//   ....[92]....
        /*01ac*/ 	.word	0xffffffff


	//   ....[93]....
        /*01b0*/ 	.word	0xffffffff


	//   ....[94]....
        /*01b4*/ 	.word	0xffffffff


	//   ....[95]....
        /*01b8*/ 	.word	0xffffffff


	//   ....[96]....
        /*01bc*/ 	.word	0xffffffff


	//   ....[97]....
        /*01c0*/ 	.word	0xffffffff


	//   ....[98]....
        /*01c4*/ 	.word	0xffffffff


	//   ....[99]....
        /*01c8*/ 	.word	0xffffffff


	//   ....[100]....
        /*01cc*/ 	.word	0xffffffff


	//   ....[101]....
        /*01d0*/ 	.word	0xffffffff


	//   ....[102]....
        /*01d4*/ 	.word	0xffffffff


	//   ....[103]....
        /*01d8*/ 	.word	0xffffffff


	//   ....[104]....
        /*01dc*/ 	.word	0xffffffff


	//   ....[105]....
        /*01e0*/ 	.word	0xffffffff


	//   ....[106]....
        /*01e4*/ 	.word	0xffffffff


	//   ....[107]....
        /*01e8*/ 	.word	0xffffffff


	//   ....[108]....
        /*01ec*/ 	.word	0xffffffff


	//   ....[109]....
        /*01f0*/ 	.word	0xffffffff


	//   ....[110]....
        /*01f4*/ 	.word	0xffffffff


	//   ....[111]....
        /*01f8*/ 	.word	0xffffffff


	//   ....[112]....
        /*01fc*/ 	.word	0xffffffff


	//   ....[113]....
        /*0200*/ 	.word	0xffffffff


	//   ....[114]....
        /*0204*/ 	.word	0xffffffff


	//   ....[115]....
        /*0208*/ 	.word	0xffffffff


	//   ....[116]....
        /*020c*/ 	.word	0xffffffff


	//   ....[117]....
        /*0210*/ 	.word	0xffffffff


	//   ....[118]....
        /*0214*/ 	.word	0xffffffff


	//   ....[119]....
        /*0218*/ 	.word	0xffffffff


	//   ....[120]....
        /*021c*/ 	.word	0xffffffff


	//   ....[121]....
        /*0220*/ 	.word	0xffffffff


	//   ....[122]....
        /*0224*/ 	.word	0xffffffff


	//   ....[123]....
        /*0228*/ 	.word	0xffffffff


	//   ....[124]....
        /*022c*/ 	.word	0xffffffff


	//   ....[125]....
        /*0230*/ 	.word	0xffffffff


	//   ....[126]....
        /*0234*/ 	.word	0xffffffff


	//   ....[127]....
        /*0238*/ 	.word	0xffffffff


	//   ....[128]....
        /*023c*/ 	.word	0xffffffff


	//   ....[129]....
        /*0240*/ 	.word	0xffffffff


	//   ....[130]....
        /*0244*/ 	.word	0xffffffff


	//   ....[131]....
        /*0248*/ 	.word	0xffffffff


	//   ....[132]....
        /*024c*/ 	.word	0xffffffff


	//   ....[133]....
        /*0250*/ 	.word	0xffffffff


	//   ....[134]....
        /*0254*/ 	.word	0xffffffff


	//   ....[135]....
        /*0258*/ 	.word	0xffffffff


	//   ....[136]....
        /*025c*/ 	.word	0xffffffff


	//   ....[137]....
        /*0260*/ 	.word	0xffffffff


	//   ....[138]....
        /*0264*/ 	.word	0xffffffff


	//   ....[139]....
        /*0268*/ 	.word	0xffffffff


	//   ....[140]....
        /*026c*/ 	.word	0xffffffff


	//   ....[141]....
        /*0270*/ 	.word	0xffffffff


	//   ....[142]....
        /*0274*/ 	.word	0xffffffff


	//   ....[143]....
        /*0278*/ 	.word	0xffffffff


	//   ....[144]....
        /*027c*/ 	.word	0xffffffff


	//   ....[145]....
        /*0280*/ 	.word	0xffffffff


	//   ....[146]....
        /*0284*/ 	.word	0xffffffff


	//   ....[147]....
        /*0288*/ 	.word	0xffffffff


	//   ....[148]....
        /*028c*/ 	.word	0xffffffff


	//   ....[149]....
        /*0290*/ 	.word	0xffffffff


	//   ....[150]....
        /*0294*/ 	.word	0xffffffff


	//   ....[151]....
        /*0298*/ 	.word	0xffffffff


	//----- nvinfo : EIATTR_COOP_GROUP_INSTR_OFFSETS
	.align		4
.L_2421:
        /*029c*/ 	.byte	0x04, 0x28
        /*029e*/ 	.short	(.L_2423 - .L_2422)


	//   ....[0]....
.L_2422:
        /*02a0*/ 	.word	0x000009e0


	//   ....[1]....
        /*02a4*/ 	.word	0x00000a90


	//   ....[2]....
        /*02a8*/ 	.word	0x00000bf0


	//   ....[3]....
        /*02ac*/ 	.word	0x00003930


	//   ....[4]....
        /*02b0*/ 	.word	0x00004260


	//   ....[5]....
        /*02b4*/ 	.word	0x00005a30


	//   ....[6]....
        /*02b8*/ 	.word	0x00005a50


	//   ....[7]....
        /*02bc*/ 	.word	0x00005a70


	//   ....[8]....
        /*02c0*/ 	.word	0x00005a80


	//   ....[9]....
        /*02c4*/ 	.word	0x00005b30


	//   ....[10]....
        /*02c8*/ 	.word	0x00005b50


	//   ....[11]....
        /*02cc*/ 	.word	0x00005b70


	//   ....[12]....
        /*02d0*/ 	.word	0x00005b80


	//   ....[13]....
        /*02d4*/ 	.word	0x00005c10


	//   ....[14]....
        /*02d8*/ 	.word	0x00005c40


	//   ....[15]....
        /*02dc*/ 	.word	0x00005c70


	//   ....[16]....
        /*02e0*/ 	.word	0x00005c80


	//   ....[17]....
        /*02e4*/ 	.word	0x00005d50


	//   ....[18]....
        /*02e8*/ 	.word	0x00005d60


	//   ....[19]....
        /*02ec*/ 	.word	0x00005d70


	//   ....[20]....
        /*02f0*/ 	.word	0x00005d80


	//   ....[21]....
        /*02f4*/ 	.word	0x00005e40


	//   ....[22]....
        /*02f8*/ 	.word	0x00005e50


	//   ....[23]....
        /*02fc*/ 	.word	0x00005e60


	//   ....[24]....
        /*0300*/ 	.word	0x00005e70


	//   ....[25]....
        /*0304*/ 	.word	0x00005fd0


	//   ....[26]....
        /*0308*/ 	.word	0x00006040


	//   ....[27]....
        /*030c*/ 	.word	0x000060b0


	//   ....[28]....
        /*0310*/ 	.word	0x00006120


	//   ....[29]....
        /*0314*/ 	.word	0x00006140


	//   ....[30]....
        /*0318*/ 	.word	0x00006150


	//   ....[31]....
        /*031c*/ 	.word	0x00006160


	//   ....[32]....
        /*0320*/ 	.word	0x00006170


	//   ....[33]....
        /*0324*/ 	.word	0x00006180


	//   ....[34]....
        /*0328*/ 	.word	0x00006190


	//   ....[35]....
        /*032c*/ 	.word	0x000061a0


	//   ....[36]....
        /*0330*/ 	.word	0x000061b0


	//   ....[37]....
        /*0334*/ 	.word	0x000074c0


	//   ....[38]....
        /*0338*/ 	.word	0x000074e0


	//   ....[39]....
        /*033c*/ 	.word	0x000074f0


	//   ....[40]....
        /*0340*/ 	.word	0x00007500


	//   ....[41]....
        /*0344*/ 	.word	0x00007620


	//   ....[42]....
        /*0348*/ 	.word	0x00007630


	//   ....[43]....
        /*034c*/ 	.word	0x00007640


	//   ....[44]....
        /*0350*/ 	.word	0x00007650


	//   ....[45]....
        /*0354*/ 	.word	0x00007770


	//   ....[46]....
        /*0358*/ 	.word	0x00007790


	//   ....[47]....
        /*035c*/ 	.word	0x000077a0


	//   ....[48]....
        /*0360*/ 	.word	0x000077b0


	//   ....[49]....
        /*0364*/ 	.word	0x000078d0


	//   ....[50]....
        /*0368*/ 	.word	0x000078e0


	//   ....[51]....
        /*036c*/ 	.word	0x000078f0


	//   ....[52]....
        /*0370*/ 	.word	0x00007900


	//   ....[53]....
        /*0374*/ 	.word	0x00007a20


	//   ....[54]....
        /*0378*/ 	.word	0x00007a40


	//   ....[55]....
        /*037c*/ 	.word	0x00007a50


	//   ....[56]....
        /*0380*/ 	.word	0x00007a60


	//   ....[57]....
        /*0384*/ 	.word	0x00007b60


	//   ....[58]....
        /*0388*/ 	.word	0x00007b70


	//   ....[59]....
        /*038c*/ 	.word	0x00007b80


	//   ....[60]....
        /*0390*/ 	.word	0x00007b90


	//   ....[61]....
        /*0394*/ 	.word	0x00007ba0


	//   ....[62]....
        /*0398*/ 	.word	0x00007bb0


	//   ....[63]....
        /*039c*/ 	.word	0x00007bc0


	//   ....[64]....
        /*03a0*/ 	.word	0x00007bf0


	//   ....[65]....
        /*03a4*/ 	.word	0x00007c20


	//   ....[66]....
        /*03a8*/ 	.word	0x00007c50


	//   ....[67]....
        /*03ac*/ 	.word	0x00007c60


	//   ....[68]....
        /*03b0*/ 	.word	0x00007c70


	//   ....[69]....
        /*03b4*/ 	.word	0x0000bc10


	//   ....[70]....
        /*03b8*/ 	.word	0x0000bc50


	//   ....[71]....
        /*03bc*/ 	.word	0x0000bd40


	//   ....[72]....
        /*03c0*/ 	.word	0x0000bd70


	//   ....[73]....
        /*03c4*/ 	.word	0x0000be50


	//   ....[74]....
        /*03c8*/ 	.word	0x0000be80


	//   ....[75]....
        /*03cc*/ 	.word	0x0000bf60


	//   ....[76]....
        /*03d0*/ 	.word	0x0000bf90


	//   ....[77]....
        /*03d4*/ 	.word	0x0000c000


	//   ....[78]....
        /*03d8*/ 	.word	0x0000c020


	//   ....[79]....
        /*03dc*/ 	.word	0x0000c340


	//   ....[80]....
        /*03e0*/ 	.word	0x0000cb30


	//   ....[81]....
        /*03e4*/ 	.word	0x0000cf20


	//   ....[82]....
        /*03e8*/ 	.word	0x0000d050


	//   ....[83]....
        /*03ec*/ 	.word	0x0000d0b0


	//   ....[84]....
        /*03f0*/ 	.word	0x0000d110


	//   ....[85]....
        /*03f4*/ 	.word	0x0000d130


	//   ....[86]....
        /*03f8*/ 	.word	0x0000d150


	//   ....[87]....
        /*03fc*/ 	.word	0x0000d210


	//   ....[88]....
        /*0400*/ 	.word	0x0000d260


	//   ....[89]....
        /*0404*/ 	.word	0x0000d2c0


	//   ....[90]....
        /*0408*/ 	.word	0x0000d2e0


	//   ....[91]....
        /*040c*/ 	.word	0x0000d300


	//   ....[92]....
        /*0410*/ 	.word	0x0000d580


	//   ....[93]....
        /*0414*/ 	.word	0x0000d600


	//   ....[94]....
        /*0418*/ 	.word	0x0000d670


	//   ....[95]....
        /*041c*/ 	.word	0x0000d6e0


	//   ....[96]....
        /*0420*/ 	.word	0x0000d830


	//   ....[97]....
        /*0424*/ 	.word	0x0000d8a0


	//   ....[98]....
        /*0428*/ 	.word	0x0000d910


	//   ....[99]....
        /*042c*/ 	.word	0x0000d980


	//   ....[100]....
        /*0430*/ 	.word	0x0000daa0


	//   ....[101]....
        /*0434*/ 	.word	0x0000db10


	//   ....[102]....
        /*0438*/ 	.word	0x0000db80


	//   ....[103]....
        /*043c*/ 	.word	0x0000dbf0


	//   ....[104]....
        /*0440*/ 	.word	0x0000dd10


	//   ....[105]....
        /*0444*/ 	.word	0x0000dd80


	//   ....[106]....
        /*0448*/ 	.word	0x0000ddf0


	//   ....[107]....
        /*044c*/ 	.word	0x0000de60


	//   ....[108]....
        /*0450*/ 	.word	0x0000df80


	//   ....[109]....
        /*0454*/ 	.word	0x0000dff0


	//   ....[110]....
        /*0458*/ 	.word	0x0000e060


	//   ....[111]....
        /*045c*/ 	.word	0x0000e0d0


	//   ....[112]....
        /*0460*/ 	.word	0x0000e140


	//   ....[113]....
        /*0464*/ 	.word	0x0000e1b0


	//   ....[114]....
        /*0468*/ 	.word	0x0000e220


	//   ....[115]....
        /*046c*/ 	.word	0x0000e290


	//   ....[116]....
        /*0470*/ 	.word	0x0000e310


	//   ....[117]....
        /*0474*/ 	.word	0x0000e380


	//   ....[118]....
        /*0478*/ 	.word	0x0000e3f0


	//   ....[119]....
        /*047c*/ 	.word	0x0000e460


	//   ....[120]....
        /*0480*/ 	.word	0x0000e4e0


	//   ....[121]....
        /*0484*/ 	.word	0x0000e560


	//   ....[122]....
        /*0488*/ 	.word	0x0000e5d0


	//   ....[123]....
        /*048c*/ 	.word	0x0000e640


	//   ....[124]....
        /*0490*/ 	.word	0x0000e6b0


	//   ....[125]....
        /*0494*/ 	.word	0x0000e720


	//   ....[126]....
        /*0498*/ 	.word	0x0000e790


	//   ....[127]....
        /*049c*/ 	.word	0x0000e800


	//   ....[128]....
        /*04a0*/ 	.word	0x0000e870


	//   ....[129]....
        /*04a4*/ 	.word	0x0000e8f0


	//   ....[130]....
        /*04a8*/ 	.word	0x0000e960


	//   ....[131]....
        /*04ac*/ 	.word	0x0000e9d0


	//   ....[132]....
        /*04b0*/ 	.word	0x0000ea40


	//   ....[133]....
        /*04b4*/ 	.word	0x0000eab0


	//   ....[134]....
        /*04b8*/ 	.word	0x0000eb20


	//   ....[135]....
        /*04bc*/ 	.word	0x0000eb90


	//   ....[136]....
        /*04c0*/ 	.word	0x0000ec00


	//   ....[137]....
        /*04c4*/ 	.word	0x0000ec80


	//   ....[138]....
        /*04c8*/ 	.word	0x0000ecf0


	//   ....[139]....
        /*04cc*/ 	.word	0x0000ed60


	//   ....[140]....
        /*04d0*/ 	.word	0x0000edd0


	//   ....[141]....
        /*04d4*/ 	.word	0x0000ee40


	//   ....[142]....
        /*04d8*/ 	.word	0x0000eeb0


	//   ....[143]....
        /*04dc*/ 	.word	0x0000ef20


	//   ....[144]....
        /*04e0*/ 	.word	0x0000ef90


	//   ....[145]....
        /*04e4*/ 	.word	0x0000f000


	//   ....[146]....
        /*04e8*/ 	.word	0x0000f070


	//   ....[147]....
        /*04ec*/ 	.word	0x0000f0e0


	//   ....[148]....
        /*04f0*/ 	.word	0x0000f1c0


	//   ....[149]....
        /*04f4*/ 	.word	0x0000f230


	//   ....[150]....
        /*04f8*/ 	.word	0x0000f2a0


	//   ....[151]....
        /*04fc*/ 	.word	0x0000f310


	//----- nvinfo : EIATTR_EXIT_INSTR_OFFSETS
	.align		4
.L_2423:
        /*0500*/ 	.byte	0x04, 0x1c
        /*0502*/ 	.short	(.L_2425 - .L_2424)


	//   ....[0]....
.L_2424:
        /*0504*/ 	.word	0x0000d3d0


	//   ....[1]....
        /*0508*/ 	.word	0x0000d520


	//----- nvinfo : EIATTR_MAX_THREADS
	.align		4
.L_2425:
        /*050c*/ 	.byte	0x04, 0x05
        /*050e*/ 	.short	(.L_2427 - .L_2426)
.L_2426:
        /*0510*/ 	.word	0x00000040
        /*0514*/ 	.word	0x00000001
        /*0518*/ 	.word	0x00000001


	//----- nvinfo : EIATTR_CRS_STACK_SIZE
	.align		4
.L_2427:
        /*051c*/ 	.byte	0x04, 0x1e
        /*051e*/ 	.short	(.L_2429 - .L_2428)
.L_2428:
        /*0520*/ 	.word	0x00000000
.L_2429:


//--------------------- .nv.info._Z25selective_scan_bwd_kernelI32Selective_Scan_bwd_kernel_traitsILi64ELi16ELb1ELb1ELb1ELb1ELb1EN3c108BFloat16ENS1_7complexIfEEEEv12SSMParamsBwd --------------------------
	.section	.nv.info._Z25selective_scan_bwd_kernelI32Selective_Scan_bwd_kernel_traitsILi64ELi16ELb1ELb1ELb1ELb1ELb1EN3c108BFloat16ENS1_7complexIfEEEEv12SSMParamsBwd,"",@"SHT_CUDA_INFO"
	.sectionflags	@""
	.align	4


	//----- nvinfo : EIATTR_CUDA_API_VERSION
	.align		4
        /*0000*/ 	.byte	0x04, 0x37
        /*0002*/ 	.short	(.L_2431 - .L_2430)
.L_2430:
        /*0004*/ 	.word	0x00000082


	//----- nvinfo : EIATTR_SW2861232_WAR
	.align		4
.L_2431:
        /*0008*/ 	.byte	0x01, 0x35
	.zero		2


	//----- nvinfo : EIATTR_PARAM_CBANK
	.align		4
        /*000c*/ 	.byte	0x04, 0x0a
        /*000e*/ 	.short	(.L_2433 - .L_2432)
	.align		4
.L_2432:
        /*0010*/ 	.word	index@(.nv.constant0._Z25selective_scan_bwd_kernelI32Selective_Scan_bwd_kernel_traitsILi64ELi16ELb1ELb1ELb1ELb1ELb1EN3c108BFloat16ENS1_7complexIfEEEEv12SSMParamsBwd)
        /*0014*/ 	.short	0x0160
        /*0016*/ 	.short	0x01f0


	//----- nvinfo : EIATTR_CBANK_PARAM_SIZE
	.align		4
.L_2433:
        /*0018*/ 	.byte	0x03, 0x19
        /*001a*/ 	.short	0x01f0


	//----- nvinfo : EIATTR_KPARAM_INFO
	.align		4
        /*001c*/ 	.byte	0x04, 0x17
        /*001e*/ 	.short	(.L_2435 - .L_2434)
.L_2434:
        /*0020*/ 	.word	0x00000000
        /*0024*/ 	.short	0x0000
        /*0026*/ 	.short	0x0000
        /*0028*/ 	.byte	0x00, 0xf0, 0xc1, 0x07


	//----- nvinfo : EIATTR_MAXREG_COUNT
	.align		4
.L_2435:
        /*002c*/ 	.byte	0x03, 0x1b
        /*002e*/ 	.short	0x00ff


	//----- nvinfo : EIATTR_NUM_BARRIERS
	.align		4
        /*0030*/ 	.byte	0x02, 0x4c
        /*0032*/ 	.byte	0x01
	.zero		1


	//----- nvinfo : EIATTR_MERCURY_ISA_VERSION
	.align		4
        /*0034*/ 	.byte	0x03, 0x5f
        /*0036*/ 	.short	0x0000


	//----- nvinfo : EIATTR_COOP_GROUP_MASK_REGIDS
	.align		4
        /*0038*/ 	.byte	0x04, 0x29
        /*003a*/ 	.short	(.L_2437 - .L_2436)


	//   ....[0]....
.L_2436:
        /*003c*/ 	.word	0xffffffff


	//   ....[1]....
        /*0040*/ 	.word	0xffffffff


	//   ....[2]....
        /*0044*/ 	.word	0xffffffff


	//   ....[3]....
        /*0048*/ 	.word	0xffffffff


	//   ....[4]....
        /*004c*/ 	.word	0xffffffff


	//   ....[5]....
        /*0050*/ 	.word	0xffffffff


	//   ....[6]....
        /*0054*/ 	.word	0xffffffff


	//   ....[7]....
        /*0058*/ 	.word	0xffffffff


	//   ....[8]....
        /*005c*/ 	.word	0xffffffff


	//   ....[9]....
        /*0060*/ 	.word	0xffffffff


	//   ....[10]....
        /*0064*/ 	.word	0xffffffff


	//   ....[11]....
        /*0068*/ 	.word	0xffffffff


	//   ....[12]....
        /*006c*/ 	.word	0xffffffff


	//   ....[13]....
        /*0070*/ 	.word	0xffffffff


	//   ....[14]....
        /*0074*/ 	.word	0xffffffff


	//   ....[15]....
        /*0078*/ 	.word	0xffffffff


	//   ....[16]....
        /*007c*/ 	.word	0xffffffff


	//   ....[17]....
        /*0080*/ 	.word	0xffffffff


	//   ....[18]....
        /*0084*/ 	.word	0xffffffff


	//   ....[19]....
        /*0088*/ 	.word	0xffffffff


	//   ....[20]....
        /*008c*/ 	.word	0xffffffff


	//   ....[21]....
        /*0090*/ 	.word	0xffffffff


	//   ....[22]....
        /*0094*/ 	.word	0xffffffff


	//   ....[23]....
        /*0098*/ 	.word	0xffffffff


	//   ....[24]....
        /*009c*/ 	.word	0xffffffff


	//   ....[25]....
        /*00a0*/ 	.word	0xffffffff


	//   ....[26]....
        /*00a4*/ 	.word	0xffffffff


	//   ....[27]....
        /*00a8*/ 	.word	0xffffffff


	//   ....[28]....
        /*00ac*/ 	.word	0xffffffff


	//   ....[29]....
        /*00b0*/ 	.word	0xffffffff


	//   ....[30]....
        /*00b4*/ 	.word	0xffffffff


	//   ....[31]....
        /*00b8*/ 	.word	0xffffffff


	//   ....[32]....
        /*00bc*/ 	.word	0xffffffff


	//   ....[33]....
        /*00c0*/ 	.word	0xffffffff


	//   ....[34]....
        /*00c4*/ 	.word	0xffffffff


	//   ....[35]....
        /*00c8*/ 	.word	0xffffffff


	//   ....[36]....
        /*00cc*/ 	.word	0xffffffff


	//   ....[37]....
        /*00d0*/ 	.word	0xffffffff


	//   ....[38]....
        /*00d4*/ 	.word	0xffffffff


	//   ....[39]....
        /*00d8*/ 	.word	0xffffffff


	//   ....[40]....
        /*00dc*/ 	.word	0xffffffff


	//   ....[41]....
        /*00e0*/ 	.word	0xffffffff


	//   ....[42]....
        /*00e4*/ 	.word	0xffffffff


	//   ....[43]....
        /*00e8*/ 	.word	0xffffffff


	//   ....[44]....
        /*00ec*/ 	.word	0xffffffff


	//   ....[45]....
        /*00f0*/ 	.word	0xffffffff


	//   ....[46]....
        /*00f4*/ 	.word	0xffffffff


	//   ....[47]....
        /*00f8*/ 	.word	0xffffffff


	//   ....[48]....
        /*00fc*/ 	.word	0xffffffff


	//   ....[49]....
        /*0100*/ 	.word	0xffffffff


	//   ....[50]....
        /*0104*/ 	.word	0xffffffff


	//   ....[51]....
        /*0108*/ 	.word	0xffffffff


	//   ....[52]....
        /*010c*/ 	.word	0xffffffff


	//   ....[53]....
        /*0110*/ 	.word	0xffffffff


	//   ....[54]....
        /*0114*/ 	.word	0xffffffff


	//   ....[55]....
        /*0118*/ 	.word	0xffffffff


	//   ....[56]....
        /*011c*/ 	.word	0xffffffff


	//   ....[57]....
        /*0120*/ 	.word	0xffffffff


	//   ....[58]....
        /*0124*/ 	.word	0xffffffff


	//   ....[59]....
        /*0128*/ 	.word	0xffffffff


	//   ....[60]....
        /*012c*/ 	.word	0xffffffff


	//   ....[61]....
        /*0130*/ 	.word	0xffffffff


	//   ....[62]....
        /*0134*/ 	.word	0xffffffff


	//   ....[63]....
        /*0138*/ 	.word	0xffffffff


	//   ....[64]....
        /*013c*/ 	.word	0xffffffff


	//   ....[65]....
        /*0140*/ 	.word	0xffffffff


	//   ....[66]....
        /*0144*/ 	.word	0xffffffff


	//   ....[67]....
        /*0148*/ 	.word	0xffffffff


	//   ....[68]....
        /*014c*/ 	.word	0xffffffff


	//   ....[69]....
        /*0150*/ 	.word	0xffffffff


	//   ....[70]....
        /*0154*/ 	.word	0xffffffff


	//   ....[71]....
        /*0158*/ 	.word	0xffffffff


	//   ....[72]....
        /*015c*/ 	.word	0xffffffff


	//   ....[73]....
        /*0160*/ 	.word	0xffffffff


	//   ....[74]....
        /*0164*/ 	.word	0xffffffff


	//   ....[75]....
        /*0168*/ 	.word	0xffffffff


	//   ....[76]....
        /*016c*/ 	.word	0xffffffff


	//   ....[77]....
        /*0170*/ 	.word	0xffffffff


	//   ....[78]....
        /*0174*/ 	.word	0xffffffff


	//   ....[79]....
        /*0178*/ 	.word	0xffffffff


	//   ....[80]....
        /*017c*/ 	.word	0xffffffff


	//   ....[81]....
        /*0180*/ 	.word	0xffffffff


	//   ....[82]....
        /*0184*/ 	.word	0xffffffff


	//   ....[83]....
        /*0188*/ 	.word	0xffffffff


	//   ....[84]....
        /*018c*/ 	.word	0xffffffff


	//   ....[85]....
        /*0190*/ 	.word	0xffffffff


	//   ....[86]....
        /*0194*/ 	.word	0xffffffff


	//   ....[87]....
        /*0198*/ 	.word	0xffffffff


	//   ....[88]....
        /*019c*/ 	.word	0xffffffff


	//   ....[89]....
        /*01a0*/ 	.word	0xffffffff


	//   ....[90]....
        /*01a4*/ 	.word	0xffffffff


	//   ....[91]....
        /*01a8*/ 	.word	0xffffffff


	//   ....[92]....
        /*01ac*/ 	.word	0xffffffff


	//   ....[93]....
        /*01b0*/ 	.word	0xffffffff


	//   ....[94]....
        /*01b4*/ 	.word	0xffffffff


	//   ....[95]....
        /*01b8*/ 	.word	0xffffffff


	//   ....[96]....
        /*01bc*/ 	.word	0xffffffff


	//   ....[97]....
        /*01c0*/ 	.word	0xffffffff


	//   ....[98]....
        /*01c4*/ 	.word	0xffffffff


	//   ....[99]....
        /*01c8*/ 	.word	0xffffffff


	//   ....[100]....
        /*01cc*/ 	.word	0xffffffff


	//   ....[101]....
        /*01d0*/ 	.word	0xffffffff


	//   ....[102]....
        /*01d4*/ 	.word	0xffffffff


	//   ....[103]....
        /*01d8*/ 	.word	0xffffffff


	//   ....[104]....
        /*01dc*/ 	.word	0xffffffff


	//   ....[105]....
        /*01e0*/ 	.word	0xffffffff


	//   ....[106]....
        /*01e4*/ 	.word	0xffffffff


	//   ....[107]....
        /*01e8*/ 	.word	0xffffffff


	//   ....[108]....
        /*01ec*/ 	.word	0xffffffff


	//   ....[109]....
        /*01f0*/ 	.word	0xffffffff


	//   ....[110]....
        /*01f4*/ 	.word	0xffffffff


	//   ....[111]....
        /*01f8*/ 	.word	0xffffffff


	//   ....[112]....
        /*01fc*/ 	.word	0xffffffff


	//   ....[113]....
        /*0200*/ 	.word	0xffffffff


	//   ....[114]....
        /*0204*/ 	.word	0xffffffff


	//   ....[115]....
        /*0208*/ 	.word	0xffffffff


	//   ....[116]....
        /*020c*/ 	.word	0xffffffff


	//   ....[117]....
        /*0210*/ 	.word	0xffffffff


	//   ....[118]....
        /*0214*/ 	.word	0xffffffff


	//   ....[119]....
        /*0218*/ 	.word	0xffffffff


	//   ....[120]....
        /*021c*/ 	.word	0xffffffff


	//   ....[121]....
        /*0220*/ 	.word	0xffffffff


	//   ....[122]....
        /*0224*/ 	.word	0xffffffff


	//   ....[123]....
        /*0228*/ 	.word	0xffffffff


	//   ....[124]....
        /*022c*/ 	.word	0xffffffff


	//   ....[125]....
        /*0230*/ 	.word	0xffffffff


	//   ....[126]....
        /*0234*/ 	.word	0xffffffff


	//   ....[127]....
        /*0238*/ 	.word	0xffffffff


	//   ....[128]....
        /*023c*/ 	.word	0xffffffff


	//   ....[129]....
        /*0240*/ 	.word	0xffffffff


	//   ....[130]....
        /*0244*/ 	.word	0xffffffff


	//   ....[131]....
        /*0248*/ 	.word	0xffffffff


	//   ....[132]....
        /*024c*/ 	.word	0xffffffff


	//   ....[133]....
        /*0250*/ 	.word	0xffffffff


	//   ....[134]....
        /*0254*/ 	.word	0xffffffff


	//   ....[135]....
        /*0258*/ 	.word	0xffffffff


	//   ....[136]....
        /*025c*/ 	.word	0xffffffff


	//   ....[137]....
        /*0260*/ 	.word	0xffffffff


	//   ....[138]....
        /*0264*/ 	.word	0xffffffff


	//   ....[139]....
        /*0268*/ 	.word	0xffffffff


	//   ....[140]....
        /*026c*/ 	.word	0xffffffff


	//   ....[141]....
        /*0270*/ 	.word	0xffffffff


	//   ....[142]....
        /*0274*/ 	.word	0xffffffff


	//   ....[143]....
        /*0278*/ 	.word	0xffffffff


	//   ....[144]....
        /*027c*/ 	.word	0xffffffff


	//   ....[145]....
        /*0280*/ 	.word	0xffffffff


	//   ....[146]....
        /*0284*/ 	.word	0xffffffff


	//   ....[147]....
        /*0288*/ 	.word	0xffffffff


	//   ....[148]....
        /*028c*/ 	.word	0xffffffff


	//   ....[149]....
        /*0290*/ 	.word	0xffffffff


	//   ....[150]....
        /*0294*/ 	.word	0xffffffff


	//   ....[151]....
        /*0298*/ 	.word	0xffffffff


	//   ....[152]....
        /*029c*/ 	.word	0xffffffff


	//   ....[153]....
        /*02a0*/ 	.word	0xffffffff


	//   ....[154]....
        /*02a4*/ 	.word	0xffffffff


	//   ....[155]....
        /*02a8*/ 	.word	0xffffffff


	//----- nvinfo : EIATTR_COOP_GROUP_INSTR_OFFSETS
	.align		4
.L_2437:
        /*02ac*/ 	.byte	0x04, 0x28
        /*02ae*/ 	.short	(.L_2439 - .L_2438)


	//   ....[0]....
.L_2438:
        /*02b0*/ 	.word	0x00000c60


	//   ....[1]....
        /*02b4*/ 	.word	0x00000d10


	//   ....[2]....
        /*02b8*/ 	.word	0x00000f30


	//   ....[3]....
        /*02bc*/ 	.word	0x00003560


	//   ....[4]....
        /*02c0*/ 	.word	0x00003e10


	//   ....[5]....
        /*02c4*/ 	.word	0x00004680


	//   ....[6]....
        /*02c8*/ 	.word	0x00004a80


	//   ....[7]....
        /*02cc*/ 	.word	0x000051d0


	//   ....[8]....
        /*02d0*/ 	.word	0x00005bb0


	//   ....[9]....
        /*02d4*/ 	.word	0x00007330


	//   ....[10]....
        /*02d8*/ 	.word	0x00007350


	//   ....[11]....
        /*02dc*/ 	.word	0x00007380


	//   ....[12]....
        /*02e0*/ 	.word	0x00007390


	//   ....[13]....
        /*02e4*/ 	.word	0x00007440


	//   ....[14]....
        /*02e8*/ 	.word	0x00007460


	//   ....[15]....
        /*02ec*/ 	.word	0x00007470


	//   ....[16]....
        /*02f0*/ 	.word	0x00007480


	//   ....[17]....
        /*02f4*/ 	.word	0x00007540


	//   ....[18]....
        /*02f8*/ 	.word	0x00007560


	//   ....[19]....
        /*02fc*/ 	.word	0x00007570


	//   ....[20]....
        /*0300*/ 	.word	0x00007580


	//   ....[21]....
        /*0304*/ 	.word	0x00007640


	//   ....[22]....
        /*0308*/ 	.word	0x00007660


	//   ....[23]....
        /*030c*/ 	.word	0x00007670


	//   ....[24]....
        /*0310*/ 	.word	0x00007680


	//   ....[25]....
        /*0314*/ 	.word	0x00007730


	//   ....[26]....
        /*0318*/ 	.word	0x00007750


	//   ....[27]....
        /*031c*/ 	.word	0x00007770


	//   ....[28]....
        /*0320*/ 	.word	0x00007780


	//   ....[29]....
        /*0324*/ 	.word	0x000078e0


	//   ....[30]....
        /*0328*/ 	.word	0x00007950


	//   ....[31]....
        /*032c*/ 	.word	0x000079c0


	//   ....[32]....
        /*0330*/ 	.word	0x00007a30


	//   ....[33]....
        /*0334*/ 	.word	0x00007a50


	//   ....[34]....
        /*0338*/ 	.word	0x00007a60


	//   ....[35]....
        /*033c*/ 	.word	0x00007a70


	//   ....[36]....
        /*0340*/ 	.word	0x00007a80


	//   ....[37]....
        /*0344*/ 	.word	0x00007a90


	//   ....[38]....
        /*0348*/ 	.word	0x00007aa0


	//   ....[39]....
        /*034c*/ 	.word	0x00007ab0


	//   ....[40]....
        /*0350*/ 	.word	0x00007ac0


	//   ....[41]....
        /*0354*/ 	.word	0x00008db0


	//   ....[42]....
        /*0358*/ 	.word	0x00008dd0


	//   ....[43]....
        /*035c*/ 	.word	0x00008de0


	//   ....[44]....
        /*0360*/ 	.word	0x00008df0


	//   ....[45]....
        /*0364*/ 	.word	0x00008f10


	//   ....[46]....
        /*0368*/ 	.word	0x00008f20


	//   ....[47]....
        /*036c*/ 	.word	0x00008f30


	//   ....[48]....
        /*0370*/ 	.word	0x00008f40


	//   ....[49]....
        /*0374*/ 	.word	0x00009060


	//   ....[50]....
        /*0378*/ 	.word	0x00009080


	//   ....[51]....
        /*037c*/ 	.word	0x00009090


	//   ....[52]....
        /*0380*/ 	.word	0x000090a0


	//   ....[53]....
        /*0384*/ 	.word	0x000091c0


	//   ....[54]....
        /*0388*/ 	.word	0x000091d0


	//   ....[55]....
        /*038c*/ 	.word	0x000091e0


	//   ....[56]....
        /*0390*/ 	.word	0x000091f0


	//   ....[57]....
        /*0394*/ 	.word	0x00009310


	//   ....[58]....
        /*0398*/ 	.word	0x00009330


	//   ....[59]....
        /*039c*/ 	.word	0x00009340


	//   ....[60]....
        /*03a0*/ 	.word	0x00009350


	//   ....[61]....
        /*03a4*/ 	.word	0x00009450


	//   ....[62]....
        /*03a8*/ 	.word	0x00009460


	//   ....[63]....
        /*03ac*/ 	.word	0x00009470


	//   ....[64]....
        /*03b0*/ 	.word	0x00009480


	//   ....[65]....
        /*03b4*/ 	.word	0x00009490


	//   ....[66]....
        /*03b8*/ 	.word	0x000094a0


	//   ....[67]....
        /*03bc*/ 	.word	0x000094b0


	//   ....[68]....
        /*03c0*/ 	.word	0x000094e0


	//   ....[69]....
        /*03c4*/ 	.word	0x00009510


	//   ....[70]....
        /*03c8*/ 	.word	0x00009520


	//   ....[71]....
        /*03cc*/ 	.word	0x00009530


	//   ....[72]....
        /*03d0*/ 	.word	0x00009540


	//   ....[73]....
        /*03d4*/ 	.word	0x0000d520


	//   ....[74]....
        /*03d8*/ 	.word	0x0000d560


	//   ....[75]....
        /*03dc*/ 	.word	0x0000d660


	//   ....[76]....
        /*03e0*/ 	.word	0x0000d690


	//   ....[77]....
        /*03e4*/ 	.word	0x0000d770


	//   ....[78]....
        /*03e8*/ 	.word	0x0000d7a0


	//   ....[79]....
        /*03ec*/ 	.word	0x0000d880


	//   ....[80]....
        /*03f0*/ 	.word	0x0000d8b0


	//   ....[81]....
        /*03f4*/ 	.word	0x0000d990


	//   ....[82]....
        /*03f8*/ 	.word	0x0000d9c0


	//   ....[83]....
        /*03fc*/ 	.word	0x0000de70


	//   ....[84]....
        /*0400*/ 	.word	0x0000e4c0


	//   ....[85]....
        /*0404*/ 	.word	0x0000e960


	//   ....[86]....
        /*0408*/ 	.word	0x0000eae0


	//   ....[87]....
        /*040c*/ 	.word	0x0000eb40


	//   ....[88]....
        /*0410*/ 	.word	0x0000eb90


	//   ....[89]....
        /*0414*/ 	.word	0x0000ebc0


	//   ....[90]....
        /*0418*/ 	.word	0x0000ebe0


	//   ....[91]....
        /*041c*/ 	.word	0x0000ecc0


	//   ....[92]....
        /*0420*/ 	.word	0x0000ed10


	//   ....[93]....
        /*0424*/ 	.word	0x0000ed70


	//   ....[94]....
        /*0428*/ 	.word	0x0000ed90


	//   ....[95]....
        /*042c*/ 	.word	0x0000edb0


	//   ....[96]....
        /*0430*/ 	.word	0x0000f080


	//   ....[97]....
        /*0434*/ 	.word	0x0000f100


	//   ....[98]....
        /*0438*/ 	.word	0x0000f170


	//   ....[99]....
        /*043c*/ 	.word	0x0000f1e0


	//   ....[100]....
        /*0440*/ 	.word	0x0000f330


	//   ....[101]....
        /*0444*/ 	.word	0x0000f3a0


	//   ....[102]....
        /*0448*/ 	.word	0x0000f410


	//   ....[103]....
        /*044c*/ 	.word	0x0000f480


	//   ....[104]....
        /*0450*/ 	.word	0x0000f5a0


	//   ....[105]....
        /*0454*/ 	.word	0x0000f610


	//   ....[106]....
        /*0458*/ 	.word	0x0000f680


	//   ....[107]....
        /*045c*/ 	.word	0x0000f6f0


	//   ....[108]....
        /*0460*/ 	.word	0x0000f810


	//   ....[109]....
        /*0464*/ 	.word	0x0000f880


	//   ....[110]....
        /*0468*/ 	.word	0x0000f8f0


	//   ....[111]....
        /*046c*/ 	.word	0x0000f960


	//   ....[112]....
        /*0470*/ 	.word	0x0000fac0


	//   ....[113]....
        /*0474*/ 	.word	0x0000fb30


	//   ....[114]....
        /*0478*/ 	.word	0x0000fba0


	//   ....[115]....
        /*047c*/ 	.word	0x0000fc10


	//   ....[116]....
        /*0480*/ 	.word	0x0000fc70


	//   ....[117]....
        /*0484*/ 	.word	0x0000fce0


	//   ....[118]....
        /*0488*/ 	.word	0x0000fd50


	//   ....[119]....
        /*048c*/ 	.word	0x0000fdc0


	//   ....[120]....
        /*0490*/ 	.word	0x0000fe50


	//   ....[121]....
        /*0494*/ 	.word	0x0000fec0


	//   ....[122]....
        /*0498*/ 	.word	0x0000ff30


	//   ....[123]....
        /*049c*/ 	.word	0x0000ffa0


	//   ....[124]....
        /*04a0*/ 	.word	0x00010020


	//   ....[125]....
        /*04a4*/ 	.word	0x000100a0


	//   ....[126]....
        /*04a8*/ 	.word	0x00010110


	//   ....[127]....
        /*04ac*/ 	.word	0x00010180


	//   ....[128]....
        /*04b0*/ 	.word	0x00010200


	//   ....[129]....
        /*04b4*/ 	.word	0x00010270


	//   ....[130]....
        /*04b8*/ 	.word	0x000102e0


	//   ....[131]....
        /*04bc*/ 	.word	0x00010350


	//   ....[132]....
        /*04c0*/ 	.word	0x000103d0


	//   ....[133]....
        /*04c4*/ 	.word	0x00010450


	//   ....[134]....
        /*04c8*/ 	.word	0x000104c0


	//   ....[135]....
        /*04cc*/ 	.word	0x00010530


	//   ....[136]....
        /*04d0*/ 	.word	0x000105b0


	//   ....[137]....
        /*04d4*/ 	.word	0x00010620


	//   ....[138]....
        /*04d8*/ 	.word	0x00010690


	//   ....[139]....
        /*04dc*/ 	.word	0x00010700


	//   ....[140]....
        /*04e0*/ 	.word	0x00010780


	//   ....[141]....
        /*04e4*/ 	.word	0x00010800


	//   ....[142]....
        /*04e8*/ 	.word	0x00010870


	//   ....[143]....
        /*04ec*/ 	.word	0x000108e0


	//   ....[144]....
        /*04f0*/ 	.word	0x00010960


	//   ....[145]....
        /*04f4*/ 	.word	0x000109d0


	//   ....[146]....
        /*04f8*/ 	.word	0x00010a40


	//   ....[147]....
        /*04fc*/ 	.word	0x00010ab0


	//   ....[148]....
        /*0500*/ 	.word	0x00010b20


	//   ....[149]....
        /*0504*/ 	.word	0x00010b90


	//   ....[150]....
        /*0508*/ 	.word	0x00010c00


	//   ....[151]....
        /*050c*/ 	.word	0x00010c70


	//   ....[152]....
        /*0510*/ 	.word	0x00010d40


	//   ....[153]....
        /*0514*/ 	.word	0x00010db0


	//   ....[154]....
        /*0518*/ 	.word	0x00010e20


	//   ....[155]....
        /*051c*/ 	.word	0x00010e90


	//----- nvinfo : EIATTR_EXIT_INSTR_OFFSETS
	.align		4
.L_2439:
        /*0520*/ 	.byte	0x04, 0x1c
        /*0522*/ 	.short	(.L_2441 - .L_2440)


	//   ....[0]....
.L_2440:
        /*0524*/ 	.word	0x0000eea0


	//   ....[1]....
        /*0528*/ 	.word	0x0000f020


	//----- nvinfo : EIATTR_MAX_THREADS
	.align		4
.L_2441:
        /*052c*/ 	.byte	0x04, 0x05
        /*052e*/ 	.short	(.L_2443 - .L_2442)
.L_2442:
        /*0530*/ 	.word	0x00000040
        /*0534*/ 	.word	0x00000001
        /*0538*/ 	.word	0x00000001


	//----- nvinfo : EIATTR_CRS_STACK_SIZE
	.align		4
.L_2443:
        /*053c*/ 	.byte	0x04, 0x1e
        /*053e*/ 	.short	(.L_2445 - .L_2444)
.L_2444:
        /*0540*/ 	.word	0x00000000
.L_2445:


//--------------------- .nv.info._Z25selective_scan_bwd_kernelI32Selective_Scan_bwd_kernel_traitsILi32ELi16ELb0ELb0ELb0ELb0ELb0EN3c108BFloat16ENS1_7complexIfEEEEv12SSMParamsBwd --------------------------
	.section	.nv.info._Z25selective_scan_bwd_kernelI32Selective_Scan_bwd_kernel_traitsILi32ELi16ELb0ELb0ELb0ELb0ELb0EN3c108BFloat16ENS1_7complexIfEEEEv12SSMParamsBwd,"",@"SHT_CUDA_INFO"
	.sectionflags	@""
	.align	4


	//----- nvinfo : EIATTR_CUDA_API_VERSION
	.align		4
        /*0000*/ 	.byte	0x04, 0x37
        /*0002*/ 	.short	(.L_2447 - .L_2446)
.L_2446:
        /*0004*/ 	.word	0x00000082


	//----- nvinfo : EIATTR_SW2861232_WAR
	.align		4
.L_2447:
        /*0008*/ 	.byte	0x01, 0x35
	.zero		2


	//----- nvinfo : EIATTR_PARAM_CBANK
	.align		4
        /*000c*/ 	.byte	0x04, 0x0a
        /*000e*/ 	.short	(.L_2449 - .L_2448)
	.align		4
.L_2448:
        /*0010*/ 	.word	index@(.nv.constant0._Z25selective_scan_bwd_kernelI32Selective_Scan_bwd_kernel_traitsILi32ELi16ELb0ELb0ELb0ELb0ELb0EN3c108BFloat16ENS1_7complexIfEEEEv12SSMParamsBwd)
        /*0014*/ 	.short	0x0160
        /*0016*/ 	.short	0x01f0


	//----- nvinfo : EIATTR_CBANK_PARAM_SIZE
	.align		4
.L_2449:
        /*0018*/ 	.byte	0x03, 0x19
        /*001a*/ 	.short	0x01f0


	//----- nvinfo : EIATTR_KPARAM_INFO
	.align		4
        /*001c*/ 	.byte	0x04, 0x17
        /*001e*/ 	.short	(.L_2451 - .L_2450)
.L_2450:
        /*0020*/ 	.word	0x00000000
        /*0024*/ 	.short	0x0000
        /*0026*/ 	.short	0x0000
        /*0028*/ 	.byte	0x00, 0xf0, 0xc1, 0x07


	//----- nvinfo : EIATTR_MAXREG_COUNT
	.align		4
.L_2451:
        /*002c*/ 	.byte	0x03, 0x1b
        /*002e*/ 	.short	0x00ff


	//----- nvinfo : EIATTR_NUM_BARRIERS
	.align		4
        /*0030*/ 	.byte	0x02, 0x4c
        /*0032*/ 	.byte	0x01
	.zero		1


	//----- nvinfo : EIATTR_MERCURY_ISA_VERSION
	.align		4
        /*0034*/ 	.byte	0x03, 0x5f
        /*0036*/ 	.short	0x0000


	//----- nvinfo : EIATTR_COOP_GROUP_MASK_REGIDS
	.align		4
        /*0038*/ 	.byte	0x04, 0x29
        /*003a*/ 	.short	(.L_2453 - .L_2452)


	//   ....[0]....
.L_2452:
        /*003c*/ 	.word	0xffffffff


	//   ....[1]....
        /*0040*/ 	.word	0xffffffff


	//   ....[2]....
        /*0044*/ 	.word	0xffffffff


	//   ....[3]....
        /*0048*/ 	.word	0xffffffff


	//   ....[4]....
        /*004c*/ 	.word	0xffffffff


	//   ....[5]....
        /*0050*/ 	.word	0xffffffff


	//   ....[6]....
        /*0054*/ 	.word	0xffffffff


	//   ....[7]....
        /*0058*/ 	.word	0xffffffff


	//   ....[8]....
        /*005c*/ 	.word	0xffffffff


	//   ....[9]....
        /*0060*/ 	.word	0xffffffff


	//   ....[10]....
        /*0064*/ 	.word	0xffffffff


	//   ....[11]....
        /*0068*/ 	.word	0xffffffff


	//   ....[12]....
        /*006c*/ 	.word	0xffffffff


	//   ....[13]....
        /*0070*/ 	.word	0xffffffff


	//   ....[14]....
        /*0074*/ 	.word	0xffffffff


	//   ....[15]....
        /*0078*/ 	.word	0xffffffff


	//   ....[16]....
        /*007c*/ 	.word	0xffffffff


	//   ....[17]....
        /*0080*/ 	.word	0xffffffff


	//   ....[18]....
        /*0084*/ 	.word	0xffffffff


	//   ....[19]....
        /*0088*/ 	.word	0xffffffff


	//   ....[20]....
        /*008c*/ 	.word	0xffffffff


	//   ....[21]....
        /*0090*/ 	.word	0xffffffff


	//   ....[22]....
        /*0094*/ 	.word	0xffffffff


	//   ....[23]....
        /*0098*/ 	.word	0xffffffff


	//   ....[24]....
        /*009c*/ 	.word	0xffffffff


	//   ....[25]....
        /*00a0*/ 	.word	0xffffffff


	//   ....[26]....
        /*00a4*/ 	.word	0xffffffff


	//   ....[27]....
        /*00a8*/ 	.word	0xffffffff


	//   ....[28]....
        /*00ac*/ 	.word	0xffffffff


	//   ....[29]....
        /*00b0*/ 	.word	0xffffffff


	//   ....[30]....
        /*00b4*/ 	.word	0xffffffff


	//   ....[31]....
        /*00b8*/ 	.word	0xffffffff


	//   ....[32]....
        /*00bc*/ 	.word	0xffffffff


	//   ....[33]....
        /*00c0*/ 	.word	0xffffffff


	//   ....[34]....
        /*00c4*/ 	.word	0xffffffff


	//   ....[35]....
        /*00c8*/ 	.word	0xffffffff


	//   ....[36]....
        /*00cc*/ 	.word	0xffffffff


	//   ....[37]....
        /*00d0*/ 	.word	0xffffffff


	//   ....[38]....
        /*00d4*/ 	.word	0xffffffff


	//   ....[39]....
        /*00d8*/ 	.word	0xffffffff


	//   ....[40]....
        /*00dc*/ 	.word	0xffffffff


	//   ....[41]....
        /*00e0*/ 	.word	0xffffffff


	//   ....[42]....
        /*00e4*/ 	.word	0xffffffff


	//   ....[43]....
        /*00e8*/ 	.word	0xffffffff


	//   ....[44]....
        /*00ec*/ 	.word	0xffffffff


	//   ....[45]....
        /*00f0*/ 	.word	0xffffffff


	//   ....[46]....
        /*00f4*/ 	.word	0xffffffff


	//   ....[47]....
        /*00f8*/ 	.word	0xffffffff


	//   ....[48]....
        /*00fc*/ 	.word	0xffffffff


	//   ....[49]....
        /*0100*/ 	.word	0xffffffff


	//   ....[50]....
        /*0104*/ 	.word	0xffffffff


	//   ....[51]....
        /*0108*/ 	.word	0xffffffff


	//   ....[52]....
        /*010c*/ 	.word	0xffffffff


	//   ....[53]....
        /*0110*/ 	.word	0xffffffff


	//   ....[54]....
        /*0114*/ 	.word	0xffffffff


	//   ....[55]....
        /*0118*/ 	.word	0xffffffff


	//   ....[56]....
        /*011c*/ 	.word	0xffffffff


	//   ....[57]....
        /*0120*/ 	.word	0xffffffff


	//   ....[58]....
        /*0124*/ 	.word	0xffffffff


	//   ....[59]....
        /*0128*/ 	.word	0xffffffff


	//   ....[60]....
        /*012c*/ 	.word	0xffffffff


	//   ....[61]....
        /*0130*/ 	.word	0xffffffff


	//   ....[62]....
        /*0134*/ 	.word	0xffffffff


	//   ....[63]....
        /*0138*/ 	.word	0xffffffff


	//   ....[64]....
        /*013c*/ 	.word	0xffffffff


	//   ....[65]....
        /*0140*/ 	.word	0xffffffff


	//   ....[66]....
        /*0144*/ 	.word	0xffffffff


	//   ....[67]....
        /*0148*/ 	.word	0xffffffff


	//   ....[68]....
        /*014c*/ 	.word	0xffffffff


	//   ....[69]....
        /*0150*/ 	.word	0xffffffff


	//   ....[70]....
        /*0154*/ 	.word	0xffffffff


	//   ....[71]....
        /*0158*/ 	.word	0xffffffff


	//   ....[72]....
        /*015c*/ 	.word	0xffffffff


	//   ....[73]....
        /*0160*/ 	.word	0xffffffff


	//   ....[74]....
        /*0164*/ 	.word	0xffffffff


	//   ....[75]....
        /*0168*/ 	.word	0xffffffff


	//   ....[76]....
        /*016c*/ 	.word	0xffffffff


	//   ....[77]....
        /*0170*/ 	.word	0xffffffff


	//   ....[78]....
        /*0174*/ 	.word	0xffffffff


	//   ....[79]....
        /*0178*/ 	.word	0xffffffff


	//   ....[80]....
        /*017c*/ 	.word	0xffffffff


	//   ....[81]....
        /*0180*/ 	.word	0xffffffff


	//   ....[82]....
        /*0184*/ 	.word	0xffffffff


	//   ....[83]....
        /*0188*/ 	.word	0xffffffff


	//   ....[84]....
        /*018c*/ 	.word	0xffffffff


	//   ....[85]....
        /*0190*/ 	.word	0xffffffff


	//   ....[86]....
        /*0194*/ 	.word	0xffffffff


	//   ....[87]....
        /*0198*/ 	.word	0xffffffff


	//   ....[88]....
        /*019c*/ 	.word	0xffffffff


	//   ....[89]....
        /*01a0*/ 	.word	0xffffffff


	//   ....[90]....
        /*01a4*/ 	.word	0xffffffff


	//----- nvinfo : EIATTR_COOP_GROUP_INSTR_OFFSETS
	.align		4
.L_2453:
        /*01a8*/ 	.byte	0x04, 0x28
        /*01aa*/ 	.short	(.L_2455 - .L_2454)


	//   ....[0]....
.L_2454:
        /*01ac*/ 	.word	0x000010a0


	//   ....[1]....
        /*01b0*/ 	.word	0x000016a0


	//   ....[2]....
        /*01b4*/ 	.word	0x00001c30


	//   ....[3]....
        /*01b8*/ 	.word	0x00003d00


	//   ....[4]....
        /*01bc*/ 	.word	0x00003d40


	//   ....[5]....
        /*01c0*/ 	.word	0x00003d80


	//   ....[6]....
        /*01c4*/ 	.word	0x00003db0


	//   ....[7]....
        /*01c8*/ 	.word	0x00003de0


	//   ....[8]....
        /*01cc*/ 	.word	0x00003f70


	//   ....[9]....
        /*01d0*/ 	.word	0x00003fb0


	//   ....[10]....
        /*01d4*/ 	.word	0x00003fe0


	//   ....[11]....
        /*01d8*/ 	.word	0x00004010


	//   ....[12]....
        /*01dc*/ 	.word	0x00004230


	//   ....[13]....
        /*01e0*/ 	.word	0x00004270


	//   ....[14]....
        /*01e4*/ 	.word	0x000042a0


	//   ....[15]....
        /*01e8*/ 	.word	0x000042d0


	//   ....[16]....
        /*01ec*/ 	.word	0x000044f0


	//   ....[17]....
        /*01f0*/ 	.word	0x00004530


	//   ....[18]....
        /*01f4*/ 	.word	0x00004560


	//   ....[19]....
        /*01f8*/ 	.word	0x00004590


	//   ....[20]....
        /*01fc*/ 	.word	0x00004790


	//   ....[21]....
        /*0200*/ 	.word	0x000047c0


	//   ....[22]....
        /*0204*/ 	.word	0x00004810


	//   ....[23]....
        /*0208*/ 	.word	0x00004840


	//   ....[24]....
        /*020c*/ 	.word	0x00004a20


	//   ....[25]....
        /*0210*/ 	.word	0x00004a60


	//   ....[26]....
        /*0214*/ 	.word	0x00004aa0


	//   ....[27]....
        /*0218*/ 	.word	0x00004ad0


	//   ....[28]....
        /*021c*/ 	.word	0x00004b00


	//   ....[29]....
        /*0220*/ 	.word	0x00004cf0


	//   ....[30]....
        /*0224*/ 	.word	0x00004d20


	//   ....[31]....
        /*0228*/ 	.word	0x00004d40


	//   ....[32]....
        /*022c*/ 	.word	0x00004d50


	//   ....[33]....
        /*0230*/ 	.word	0x00004e40


	//   ....[34]....
        /*0234*/ 	.word	0x00004e70


	//   ....[35]....
        /*0238*/ 	.word	0x00004e90


	//   ....[36]....
        /*023c*/ 	.word	0x00004ea0


	//   ....[37]....
        /*0240*/ 	.word	0x00004fa0


	//   ....[38]....
        /*0244*/ 	.word	0x00004fe0


	//   ....[39]....
        /*0248*/ 	.word	0x00005020


	//   ....[40]....
        /*024c*/ 	.word	0x00005050


	//   ....[41]....
        /*0250*/ 	.word	0x00005130


	//   ....[42]....
        /*0254*/ 	.word	0x00005160


	//   ....[43]....
        /*0258*/ 	.word	0x00005180


	//   ....[44]....
        /*025c*/ 	.word	0x00005190


	//   ....[45]....
        /*0260*/ 	.word	0x00005270


	//   ....[46]....
        /*0264*/ 	.word	0x000052a0


	//   ....[47]....
        /*0268*/ 	.word	0x000052c0


	//   ....[48]....
        /*026c*/ 	.word	0x000052d0


	//   ....[49]....
        /*0270*/ 	.word	0x000053c0


	//   ....[50]....
        /*0274*/ 	.word	0x00005400


	//   ....[51]....
        /*0278*/ 	.word	0x00005440


	//   ....[52]....
        /*027c*/ 	.word	0x00005480


	//   ....[53]....
        /*0280*/ 	.word	0x000054b0


	//   ....[54]....
        /*0284*/ 	.word	0x000054e0


	//   ....[55]....
        /*0288*/ 	.word	0x00005510


	//   ....[56]....
        /*028c*/ 	.word	0x00005540


	//   ....[57]....
        /*0290*/ 	.word	0x00005570


	//   ....[58]....
        /*0294*/ 	.word	0x000055a0


	//   ....[59]....
        /*0298*/ 	.word	0x00006c20


	//   ....[60]....
        /*029c*/ 	.word	0x00006cb0


	//   ....[61]....
        /*02a0*/ 	.word	0x00006cf0


	//   ....[62]....
        /*02a4*/ 	.word	0x00006d20


	//   ....[63]....
        /*02a8*/ 	.word	0x00006e20


	//   ....[64]....
        /*02ac*/ 	.word	0x00006e90


	//   ....[65]....
        /*02b0*/ 	.word	0x00006ec0


	//   ....[66]....
        /*02b4*/ 	.word	0x00006ef0


	//   ....[67]....
        /*02b8*/ 	.word	0x00006f60


	//   ....[68]....
        /*02bc*/ 	.word	0x00007020


	//   ....[69]....
        /*02c0*/ 	.word	0x00007050


	//   ....[70]....
        /*02c4*/ 	.word	0x00007080


	//   ....[71]....
        /*02c8*/ 	.word	0x00007180


	//   ....[72]....
        /*02cc*/ 	.word	0x00007220


	//   ....[73]....
        /*02d0*/ 	.word	0x00007250


	//   ....[74]....
        /*02d4*/ 	.word	0x00007280


	//   ....[75]....
        /*02d8*/ 	.word	0x00007370


	//   ....[76]....
        /*02dc*/ 	.word	0x00007400


	//   ....[77]....
        /*02e0*/ 	.word	0x00007430


	//   ....[78]....
        /*02e4*/ 	.word	0x00007460


	//   ....[79]....
        /*02e8*/ 	.word	0x00007cf0


	//   ....[80]....
        /*02ec*/ 	.word	0x00008660


	//   ....[81]....
        /*02f0*/ 	.word	0x00008c40


	//   ....[82]....
        /*02f4*/ 	.word	0x00008c90


	//   ....[83]....
        /*02f8*/ 	.word	0x00008cc0


	//   ....[84]....
        /*02fc*/ 	.word	0x00008ce0


	//   ....[85]....
        /*0300*/ 	.word	0x00008d00


	//   ....[86]....
        /*0304*/ 	.word	0x00008dd0


	//   ....[87]....
        /*0308*/ 	.word	0x00008e20


	//   ....[88]....
        /*030c*/ 	.word	0x00008e40


	//   ....[89]....
        /*0310*/ 	.word	0x00008e60


	//   ....[90]....
        /*0314*/ 	.word	0x00008e80


	//----- nvinfo : EIATTR_EXIT_INSTR_OFFSETS
	.align		4
.L_2455:
        /*0318*/ 	.byte	0x04, 0x1c
        /*031a*/ 	.short	(.L_2457 - .L_2456)


	//   ....[0]....
.L_2456:
        /*031c*/ 	.word	0x00008f60


	//   ....[1]....
        /*0320*/ 	.word	0x000095b0


	//----- nvinfo : EIATTR_MAX_THREADS
	.align		4
.L_2457:
        /*0324*/ 	.byte	0x04, 0x05
        /*0326*/ 	.short	(.L_2459 - .L_2458)
.L_2458:
        /*0328*/ 	.word	0x00000020
        /*032c*/ 	.word	0x00000001
        /*0330*/ 	.word	0x00000001


	//----- nvinfo : EIATTR_CRS_STACK_SIZE
	.align		4
.L_2459:
        /*0334*/ 	.byte	0x04, 0x1e
        /*0336*/ 	.short	(.L_2461 - .L_2460)
.L_2460:
        /*0338*/ 	.word	0x00000000
.L_2461:


//--------------------- .nv.info._Z25selective_scan_bwd_kernelI32Selective_Scan_bwd_kernel_traitsILi32ELi16ELb0ELb0ELb0ELb0ELb1EN3c108BFloat16ENS1_7complexIfEEEEv12SSMParamsBwd --------------------------
	.section	.nv.info._Z25selective_scan_bwd_kernelI32Selective_Scan_bwd_kernel_traitsILi32ELi16ELb0ELb0ELb0ELb0ELb1EN3c108BFloat16ENS1_7complexIfEEEEv12SSMParamsBwd,"",@"SHT_CUDA_INFO"
	.sectionflags	@""
	.align	4


	//----- nvinfo : EIATTR_CUDA_API_VERSION
	.align		4
        /*0000*/ 	.byte	0x04, 0x37
        /*0002*/ 	.short	(.L_2463 - .L_2462)
.L_2462:
        /*0004*/ 	.word	0x00000082


	//----- nvinfo : EIATTR_SW2861232_WAR
	.align		4
.L_2463:
        /*0008*/ 	.byte	0x01, 0x35
	.zero		2


	//----- nvinfo : EIATTR_PARAM_CBANK
	.align		4
        /*000c*/ 	.byte	0x04, 0x0a
        /*000e*/ 	.short	(.L_2465 - .L_2464)
	.align		4
.L_2464:
        /*0010*/ 	.word	index@(.nv.constant0._Z25selective_scan_bwd_kernelI32Selective_Scan_bwd_kernel_traitsILi32ELi16ELb0ELb0ELb0ELb0ELb1EN3c108BFloat16ENS1_7complexIfEEEEv12SSMParamsBwd)
        /*0014*/ 	.short	0x0160
        /*0016*/ 	.short	0x01f0


	//----- nvinfo : EIATTR_CBANK_PARAM_SIZE
	.align		4
.L_2465:
        /*0018*/ 	.byte	0x03, 0x19
        /*001a*/ 	.short	0x01f0


	//----- nvinfo : EIATTR_KPARAM_INFO
	.align		4
        /*001c*/ 	.byte	0x04, 0x17
        /*001e*/ 	.short	(.L_2467 - .L_2466)
.L_2466:
        /*0020*/ 	.word	0x00000000
        /*0024*/ 	.short	0x0000
        /*0026*/ 	.short	0x0000
        /*0028*/ 	.byte	0x00, 0xf0, 0xc1, 0x07


	//----- nvinfo : EIATTR_MAXREG_COUNT
	.align		4
.L_2467:
        /*002c*/ 	.byte	0x03, 0x1b
        /*002e*/ 	.short	0x00ff


	//----- nvinfo : EIATTR_NUM_BARRIERS
	.align		4
        /*0030*/ 	.byte	0x02, 0x4c
        /*0032*/ 	.byte	0x01
	.zero		1


	//----- nvinfo : EIATTR_MERCURY_ISA_VERSION
	.align		4
        /*0034*/ 	.byte	0x03, 0x5f
        /*0036*/ 	.short	0x0000


	//----- nvinfo : EIATTR_COOP_GROUP_MASK_REGIDS
	.align		4
        /*0038*/ 	.byte	0x04, 0x29
        /*003a*/ 	.short	(.L_2469 - .L_2468)


	//   ....[0]....
.L_2468:
        /*003c*/ 	.word	0xffffffff


	//   ....[1]....
        /*0040*/ 	.word	0xffffffff


	//   ....[2]....
        /*0044*/ 	.word	0xffffffff


	//   ....[3]....
        /*0048*/ 	.word	0xffffffff


	//   ....[4]....
        /*004c*/ 	.word	0xffffffff


	//   ....[5]....
        /*0050*/ 	.word	0xffffffff


	//   ....[6]....
        /*0054*/ 	.word	0xffffffff


	//   ....[7]....
        /*0058*/ 	.word	0xffffffff


	//   ....[8]....
        /*005c*/ 	.word	0xffffffff


	//   ....[9]....
        /*0060*/ 	.word	0xffffffff


	//   ....[10]....
        /*0064*/ 	.word	0xffffffff


	//   ....[11]....
        /*0068*/ 	.word	0xffffffff


	//   ....[12]....
        /*006c*/ 	.word	0xffffffff


	//   ....[13]....
        /*0070*/ 	.word	0xffffffff


	//   ....[14]....
        /*0074*/ 	.word	0xffffffff


	//   ....[15]....
        /*0078*/ 	.word	0xffffffff


	//   ....[16]....
        /*007c*/ 	.word	0xffffffff


	//   ....[17]....
        /*0080*/ 	.word	0xffffffff


	//   ....[18]....
        /*0084*/ 	.word	0xffffffff


	//   ....[19]....
        /*0088*/ 	.word	0xffffffff


	//   ....[20]....
        /*008c*/ 	.word	0xffffffff


	//   ....[21]....
        /*0090*/ 	.word	0xffffffff


	//   ....[22]....
        /*0094*/ 	.word	0xffffffff


	//   ....[23]....
        /*0098*/ 	.word	0xffffffff


	//   ....[24]....
        /*009c*/ 	.word	0xffffffff


	//   ....[25]....
        /*00a0*/ 	.word	0xffffffff


	//   ....[26]....
        /*00a4*/ 	.word	0xffffffff


	//   ....[27]....
        /*00a8*/ 	.word	0xffffffff


	//   ....[28]....
        /*00ac*/ 	.word	0xffffffff


	//   ....[29]....
        /*00b0*/ 	.word	0xffffffff


	//   ....[30]....
        /*00b4*/ 	.word	0xffffffff


	//   ....[31]....
        /*00b8*/ 	.word	0xffffffff


	//   ....[32]....
        /*00bc*/ 	.word	0xffffffff


	//   ....[33]....
        /*00c0*/ 	.word	0xffffffff


	//   ....[34]....
        /*00c4*/ 	.word	0xffffffff


	//   ....[35]....
        /*00c8*/ 	.word	0xffffffff


	//   ....[36]....
        /*00cc*/ 	.word	0xffffffff


	//   ....[37]....
        /*00d0*/ 	.word	0xffffffff


	//   ....[38]....
        /*00d4*/ 	.word	0xffffffff


	//   ....[39]....
        /*00d8*/ 	.word	0xffffffff


	//   ....[40]....
        /*00dc*/ 	.word	0xffffffff


	//   ....[41]....
        /*00e0*/ 	.word	0xffffffff


	//   ....[42]....
        /*00e4*/ 	.word	0xffffffff


	//   ....[43]....
        /*00e8*/ 	.word	0xffffffff


	//   ....[44]....
        /*00ec*/ 	.word	0xffffffff


	//   ....[45]....
        /*00f0*/ 	.word	0xffffffff


	//   ....[46]....
        /*00f4*/ 	.word	0xffffffff


	//   ....[47]....
        /*00f8*/ 	.word	0xffffffff


	//   ....[48]....
        /*00fc*/ 	.word	0xffffffff


	//   ....[49]....
        /*0100*/ 	.word	0xffffffff


	//   ....[50]....
        /*0104*/ 	.word	0xffffffff


	//   ....[51]....
        /*0108*/ 	.word	0xffffffff


	//   ....[52]....
        /*010c*/ 	.word	0xffffffff


	//   ....[53]....
        /*0110*/ 	.word	0xffffffff


	//   ....[54]....
        /*0114*/ 	.word	0xffffffff


	//   ....[55]....
        /*0118*/ 	.word	0xffffffff


	//   ....[56]....
        /*011c*/ 	.word	0xffffffff


	//   ....[57]....
        /*0120*/ 	.word	0xffffffff


	//   ....[58]....
        /*0124*/ 	.word	0xffffffff


	//   ....[59]....
        /*0128*/ 	.word	0xffffffff


	//   ....[60]....
        /*012c*/ 	.word	0xffffffff


	//   ....[61]....
        /*0130*/ 	.word	0xffffffff


	//   ....[62]....
        /*0134*/ 	.word	0xffffffff


	//   ....[63]....
        /*0138*/ 	.word	0xffffffff


	//   ....[64]....
        /*013c*/ 	.word	0xffffffff


	//   ....[65]....
        /*0140*/ 	.word	0xffffffff


	//   ....[66]....
        /*0144*/ 	.word	0xffffffff


	//   ....[67]....
        /*0148*/ 	.word	0xffffffff


	//   ....[68]....
        /*014c*/ 	.word	0xffffffff


	//   ....[69]....
        /*0150*/ 	.word	0xffffffff


	//   ....[70]....
        /*0154*/ 	.word	0xffffffff


	//   ....[71]....
        /*0158*/ 	.word	0xffffffff


	//   ....[72]....
        /*015c*/ 	.word	0xffffffff


	//   ....[73]....
        /*0160*/ 	.word	0xffffffff


	//   ....[74]....
        /*0164*/ 	.word	0xffffffff


	//   ....[75]....
        /*0168*/ 	.word	0xffffffff


	//   ....[76]....
        /*016c*/ 	.word	0xffffffff


	//   ....[77]....
        /*0170*/ 	.word	0xffffffff


	//   ....[78]....
        /*0174*/ 	.word	0xffffffff


	//   ....[79]....
        /*0178*/ 	.word	0xffffffff


	//   ....[80]....
        /*017c*/ 	.word	0xffffffff


	//   ....[81]....
        /*0180*/ 	.word	0xffffffff


	//   ....[82]....
        /*0184*/ 	.word	0xffffffff


	//   ....[83]....
        /*0188*/ 	.word	0xffffffff


	//   ....[84]....
        /*018c*/ 	.word	0xffffffff


	//   ....[85]....
        /*0190*/ 	.word	0xffffffff


	//   ....[86]....
        /*0194*/ 	.word	0xffffffff


	//   ....[87]....
        /*0198*/ 	.word	0xffffffff


	//   ....[88]....
        /*019c*/ 	.word	0xffffffff


	//   ....[89]....
        /*01a0*/ 	.word	0xffffffff


	//   ....[90]....
        /*01a4*/ 	.word	0xffffffff


	//   ....[91]....
        /*01a8*/ 	.word	0xffffffff


	//   ....[92]....
        /*01ac*/ 	.word	0xffffffff


	//   ....[93]....
        /*01b0*/ 	.word	0xffffffff


	//   ....[94]....
        /*01b4*/ 	.word	0xffffffff


	//----- nvinfo : EIATTR_COOP_GROUP_INSTR_OFFSETS
	.align		4
.L_2469:
        /*01b8*/ 	.byte	0x04, 0x28
        /*01ba*/ 	.short	(.L_2471 - .L_2470)


	//   ....[0]....
.L_2470:
        /*01bc*/ 	.word	0x00001190


	//   ....[1]....
        /*01c0*/ 	.word	0x000016f0


	//   ....[2]....
        /*01c4*/ 	.word	0x00001f40


	//   ....[3]....
        /*01c8*/ 	.word	0x00002480


	//   ....[4]....
        /*01cc*/ 	.word	0x00002b80


	//   ....[5]....
        /*01d0*/ 	.word	0x000037b0


	//   ....[6]....
        /*01d4*/ 	.word	0x000044a0


	//   ....[7]....
        /*01d8*/ 	.word	0x000067e0


	//   ....[8]....
        /*01dc*/ 	.word	0x00006820


	//   ....[9]....
        /*01e0*/ 	.word	0x00006860


	//   ....[10]....
        /*01e4*/ 	.word	0x000068a0


	//   ....[11]....
        /*01e8*/ 	.word	0x000068e0


	//   ....[12]....
        /*01ec*/ 	.word	0x00006a30


	//   ....[13]....
        /*01f0*/ 	.word	0x00006a60


	//   ....[14]....
        /*01f4*/ 	.word	0x00006aa0


	//   ....[15]....
        /*01f8*/ 	.word	0x00006ad0


	//   ....[16]....
        /*01fc*/ 	.word	0x00006d30


	//   ....[17]....
        /*0200*/ 	.word	0x00006d70


	//   ....[18]....
        /*0204*/ 	.word	0x00006da0


	//   ....[19]....
        /*0208*/ 	.word	0x00006dd0


	//   ....[20]....
        /*020c*/ 	.word	0x00007000


	//   ....[21]....
        /*0210*/ 	.word	0x00007040


	//   ....[22]....
        /*0214*/ 	.word	0x00007070


	//   ....[23]....
        /*0218*/ 	.word	0x000070a0


	//   ....[24]....
        /*021c*/ 	.word	0x000072a0


	//   ....[25]....
        /*0220*/ 	.word	0x000072d0


	//   ....[26]....
        /*0224*/ 	.word	0x00007310


	//   ....[27]....
        /*0228*/ 	.word	0x00007340


	//   ....[28]....
        /*022c*/ 	.word	0x00007520


	//   ....[29]....
        /*0230*/ 	.word	0x00007550


	//   ....[30]....
        /*0234*/ 	.word	0x000075a0


	//   ....[31]....
        /*0238*/ 	.word	0x000075e0


	//   ....[32]....
        /*023c*/ 	.word	0x00007610


	//   ....[33]....
        /*0240*/ 	.word	0x00007800


	//   ....[34]....
        /*0244*/ 	.word	0x00007830


	//   ....[35]....
        /*0248*/ 	.word	0x00007850


	//   ....[36]....
        /*024c*/ 	.word	0x00007860


	//   ....[37]....
        /*0250*/ 	.word	0x00007940


	//   ....[38]....
        /*0254*/ 	.word	0x00007970


	//   ....[39]....
        /*0258*/ 	.word	0x00007990


	//   ....[40]....
        /*025c*/ 	.word	0x000079a0


	//   ....[41]....
        /*0260*/ 	.word	0x00007a80


	//   ....[42]....
        /*0264*/ 	.word	0x00007ab0


	//   ....[43]....
        /*0268*/ 	.word	0x00007ac0


	//   ....[44]....
        /*026c*/ 	.word	0x00007ad0


	//   ....[45]....
        /*0270*/ 	.word	0x00007bb0


	//   ....[46]....
        /*0274*/ 	.word	0x00007be0


	//   ....[47]....
        /*0278*/ 	.word	0x00007c00


	//   ....[48]....
        /*027c*/ 	.word	0x00007c10


	//   ....[49]....
        /*0280*/ 	.word	0x00007cf0


	//   ....[50]....
        /*0284*/ 	.word	0x00007d20


	//   ....[51]....
        /*0288*/ 	.word	0x00007d40


	//   ....[52]....
        /*028c*/ 	.word	0x00007d50


	//   ....[53]....
        /*0290*/ 	.word	0x00007e40


	//   ....[54]....
        /*0294*/ 	.word	0x00007e80


	//   ....[55]....
        /*0298*/ 	.word	0x00007ec0


	//   ....[56]....
        /*029c*/ 	.word	0x00007f00


	//   ....[57]....
        /*02a0*/ 	.word	0x00007f30


	//   ....[58]....
        /*02a4*/ 	.word	0x00007f50


	//   ....[59]....
        /*02a8*/ 	.word	0x00007f80


	//   ....[60]....
        /*02ac*/ 	.word	0x00007fb0


	//   ....[61]....
        /*02b0*/ 	.word	0x00007fe0


	//   ....[62]....
        /*02b4*/ 	.word	0x00008010


	//   ....[63]....
        /*02b8*/ 	.word	0x00009680


	//   ....[64]....
        /*02bc*/ 	.word	0x000097b0


	//   ....[65]....
        /*02c0*/ 	.word	0x000097e0


	//   ....[66]....
        /*02c4*/ 	.word	0x00009810


	//   ....[67]....
        /*02c8*/ 	.word	0x00009940


	//   ....[68]....
        /*02cc*/ 	.word	0x00009980


	//   ....[69]....
        /*02d0*/ 	.word	0x000099b0


	//   ....[70]....
        /*02d4*/ 	.word	0x000099e0


	//   ....[71]....
        /*02d8*/ 	.word	0x00009a80


	//   ....[72]....
        /*02dc*/ 	.word	0x00009ad0


	//   ....[73]....
        /*02e0*/ 	.word	0x00009b10


	//   ....[74]....
        /*02e4*/ 	.word	0x00009b40


	//   ....[75]....
        /*02e8*/ 	.word	0x00009cd0


	//   ....[76]....
        /*02ec*/ 	.word	0x00009d00


	//   ....[77]....
        /*02f0*/ 	.word	0x00009d30


	//   ....[78]....
        /*02f4*/ 	.word	0x00009d60


	//   ....[79]....
        /*02f8*/ 	.word	0x00009eb0


	//   ....[80]....
        /*02fc*/ 	.word	0x00009ef0


	//   ....[81]....
        /*0300*/ 	.word	0x00009f20


	//   ....[82]....
        /*0304*/ 	.word	0x00009f50


	//   ....[83]....
        /*0308*/ 	.word	0x0000a780


	//   ....[84]....
        /*030c*/ 	.word	0x0000b0d0


	//   ....[85]....
        /*0310*/ 	.word	0x0000b6d0


	//   ....[86]....
        /*0314*/ 	.word	0x0000b720


	//   ....[87]....
        /*0318*/ 	.word	0x0000b750


	//   ....[88]....
        /*031c*/ 	.word	0x0000b770


	//   ....[89]....
        /*0320*/ 	.word	0x0000b790


	//   ....[90]....
        /*0324*/ 	.word	0x0000b860


	//   ....[91]....
        /*0328*/ 	.word	0x0000b8b0


	//   ....[92]....
        /*032c*/ 	.word	0x0000b8d0


	//   ....[93]....
        /*0330*/ 	.word	0x0000b8f0


	//   ....[94]....
        /*0334*/ 	.word	0x0000b910


	//----- nvinfo : EIATTR_EXIT_INSTR_OFFSETS
	.align		4
.L_2471:
        /*0338*/ 	.byte	0x04, 0x1c
        /*033a*/ 	.short	(.L_2473 - .L_2472)


	//   ....[0]....
.L_2472:
        /*033c*/ 	.word	0x0000b9f0


	//   ....[1]....
        /*0340*/ 	.word	0x0000c040


	//----- nvinfo : EIATTR_MAX_THREADS
	.align		4
.L_2473:
        /*0344*/ 	.byte	0x04, 0x05
        /*0346*/ 	.short	(.L_2475 - .L_2474)
.L_2474:
        /*0348*/ 	.word	0x00000020
        /*034c*/ 	.word	0x00000001
        /*0350*/ 	.word	0x00000001


	//----- nvinfo : EIATTR_CRS_STACK_SIZE
	.align		4
.L_2475:
        /*0354*/ 	.byte	0x04, 0x1e
        /*0356*/ 	.short	(.L_2477 - .L_2476)
.L_2476:
        /*0358*/ 	.word	0x00000000
.L_2477:


//--------------------- .nv.info._Z25selective_scan_bwd_kernelI32Selective_Scan_bwd_kernel_traitsILi32ELi16ELb0ELb0ELb0ELb1ELb0EN3c108BFloat16ENS1_7complexIfEEEEv12SSMParamsBwd --------------------------
	.section	.nv.info._Z25selective_scan_bwd_kernelI32Selective_Scan_bwd_kernel_traitsILi32ELi16ELb0ELb0ELb0ELb1ELb0EN3c108BFloat16ENS1_7complexIfEEEEv12SSMParamsBwd,"",@"SHT_CUDA_INFO"
	.sectionflags	@""
	.align	4


	//----- nvinfo : EIATTR_CUDA_API_VERSION
	.align		4
        /*0000*/ 	.byte	0x04, 0x37
        /*0002*/ 	.short	(.L_2479 - .L_2478)
.L_2478:
        /*0004*/ 	.word	0x00000082


	//----- nvinfo : EIATTR_SW2861232_WAR
	.align		4
.L_2479:
        /*0008*/ 	.byte	0x01, 0x35
	.zero		2


	//----- nvinfo : EIATTR_PARAM_CBANK
	.align		4
        /*000c*/ 	.byte	0x04, 0x0a
        /*000e*/ 	.short	(.L_2481 - .L_2480)
	.align		4
.L_2480:
        /*0010*/ 	.word	index@(.nv.constant0._Z25selective_scan_bwd_kernelI32Selective_Scan_bwd_kernel_traitsILi32ELi16ELb0ELb0ELb0ELb1ELb0EN3c108BFloat16ENS1_7complexIfEEEEv12SSMParamsBwd)
        /*0014*/ 	.short	0x0160
        /*0016*/ 	.short	0x01f0


	//----- nvinfo : EIATTR_CBANK_PARAM_SIZE
	.align		4
.L_2481:
        /*0018*/ 	.byte	0x03, 0x19
        /*001a*/ 	.short	0x01f0


	//----- nvinfo : EIATTR_KPARAM_INFO
	.align		4
        /*001c*/ 	.byte	0x04, 0x17
        /*001e*/ 	.short	(.L_2483 - .L_2482)
.L_2482:
        /*0020*/ 	.word	0x00000000
        /*0024*/ 	.short	0x0000
        /*0026*/ 	.short	0x0000
        /*0028*/ 	.byte	0x00, 0xf0, 0xc1, 0x07


	//----- nvinfo : EIATTR_MAXREG_COUNT
	.align		4
.L_2483:
        /*002c*/ 	.byte	0x03, 0x1b
        /*002e*/ 	.short	0x00ff


	//----- nvinfo : EIATTR_NUM_BARRIERS
	.align		4
        /*0030*/ 	.byte	0x02, 0x4c
        /*0032*/ 	.byte	0x01
	.zero		1


	//----- nvinfo : EIATTR_MERCURY_ISA_VERSION
	.align		4
        /*0034*/ 	.byte	0x03, 0x5f
        /*0036*/ 	.short	0x0000


	//----- nvinfo : EIATTR_COOP_GROUP_MASK_REGIDS
	.align		4
        /*0038*/ 	.byte	0x04, 0x29
        /*003a*/ 	.short	(.L_2485 - .L_2484)


	//   ....[0]....
.L_2484:
        /*003c*/ 	.word	0xffffffff


	//   ....[1]....
        /*0040*/ 	.word	0xffffffff


	//   ....[2]....
        /*0044*/ 	.word	0xffffffff


	//   ....[3]....
        /*0048*/ 	.word	0xffffffff


	//   ....[4]....
        /*004c*/ 	.word	0xffffffff


	//   ....[5]....
        /*0050*/ 	.word	0xffffffff


	//   ....[6]....
        /*0054*/ 	.word	0xffffffff


	//   ....[7]....
        /*0058*/ 	.word	0xffffffff


	//   ....[8]....
        /*005c*/ 	.word	0xffffffff


	//   ....[9]....
        /*0060*/ 	.word	0xffffffff


	//   ....[10]....
        /*0064*/ 	.word	0xffffffff


	//   ....[11]....
        /*0068*/ 	.word	0xffffffff


	//   ....[12]....
        /*006c*/ 	.word	0xffffffff


	//   ....[13]....
        /*0070*/ 	.word	0xffffffff


	//   ....[14]....
        /*0074*/ 	.word	0xffffffff


	//   ....[15]....
        /*0078*/ 	.word	0xffffffff


	//   ....[16]....
        /*007c*/ 	.word	0xffffffff


	//   ....[17]....
        /*0080*/ 	.word	0xffffffff


	//   ....[18]....
        /*0084*/ 	.word	0xffffffff


	//   ....[19]....
        /*0088*/ 	.word	0xffffffff


	//   ....[20]....
        /*008c*/ 	.word	0xffffffff


	//   ....[21]....
        /*0090*/ 	.word	0xffffffff


	//   ....[22]....
        /*0094*/ 	.word	0xffffffff


	//   ....[23]....
        /*0098*/ 	.word	0xffffffff


	//   ....[24]....
        /*009c*/ 	.word	0xffffffff


	//   ....[25]....
        /*00a0*/ 	.word	0xffffffff


	//   ....[26]....
        /*00a4*/ 	.word	0xffffffff


	//   ....[27]....
        /*00a8*/ 	.word	0xffffffff


	//   ....[28]....
        /*00ac*/ 	.word	0xffffffff


	//   ....[29]....
        /*00b0*/ 	.word	0xffffffff


	//   ....[30]....
        /*00b4*/ 	.word	0xffffffff


	//   ....[31]....
        /*00b8*/ 	.word	0xffffffff


	//   ....[32]....
        /*00bc*/ 	.word	0xffffffff


	//   ....[33]....
        /*00c0*/ 	.word	0xffffffff


	//   ....[34]....
        /*00c4*/ 	.word	0xffffffff


	//   ....[35]....
        /*00c8*/ 	.word	0xffffffff


	//   ....[36]....
        /*00cc*/ 	.word	0xffffffff


	//   ....[37]....
        /*00d0*/ 	.word	0xffffffff


	//   ....[38]....
        /*00d4*/ 	.word	0xffffffff


	//   ....[39]....
        /*00d8*/ 	.word	0xffffffff


	//   ....[40]....
        /*00dc*/ 	.word	0xffffffff


	//   ....[41]....
        /*00e0*/ 	.word	0xffffffff


	//   ....[42]....
        /*00e4*/ 	.word	0xffffffff


	//   ....[43]....
        /*00e8*/ 	.word	0xffffffff


	//   ....[44]....
        /*00ec*/ 	.word	0xffffffff


	//   ....[45]....
        /*00f0*/ 	.word	0xffffffff


	//   ....[46]....
        /*00f4*/ 	.word	0xffffffff


	//   ....[47]....
        /*00f8*/ 	.word	0xffffffff


	//   ....[48]....
        /*00fc*/ 	.word	0xffffffff


	//   ....[49]....
        /*0100*/ 	.word	0xffffffff


	//   ....[50]....
        /*0104*/ 	.word	0xffffffff


	//   ....[51]....
        /*0108*/ 	.word	0xffffffff


	//   ....[52]....
        /*010c*/ 	.word	0xffffffff


	//   ....[53]....
        /*0110*/ 	.word	0xffffffff


	//   ....[54]....
        /*0114*/ 	.word	0xffffffff


	//   ....[55]....
        /*0118*/ 	.word	0xffffffff


	//   ....[56]....
        /*011c*/ 	.word	0xffffffff


	//   ....[57]....
        /*0120*/ 	.word	0xffffffff


	//   ....[58]....
        /*0124*/ 	.word	0xffffffff


	//   ....[59]....
        /*0128*/ 	.word	0xffffffff


	//   ....[60]....
        /*012c*/ 	.word	0xffffffff


	//   ....[61]....
        /*0130*/ 	.word	0xffffffff


	//   ....[62]....
        /*0134*/ 	.word	0xffffffff


	//   ....[63]....
        /*0138*/ 	.word	0xffffffff


	//   ....[64]....
        /*013c*/ 	.word	0xffffffff


	//   ....[65]....
        /*0140*/ 	.word	0xffffffff


	//   ....[66]....
        /*0144*/ 	.word	0xffffffff


	//   ....[67]....
        /*0148*/ 	.word	0xffffffff


	//   ....[68]....
        /*014c*/ 	.word	0xffffffff


	//   ....[69]....
        /*0150*/ 	.word	0xffffffff


	//   ....[70]....
        /*0154*/ 	.word	0xffffffff


	//   ....[71]....
        /*0158*/ 	.word	0xffffffff


	//   ....[72]....
        /*015c*/ 	.word	0xffffffff


	//   ....[73]....
        /*0160*/ 	.word	0xffffffff


	//   ....[74]....
        /*0164*/ 	.word	0xffffffff


	//   ....[75]....
        /*0168*/ 	.word	0xffffffff


	//   ....[76]....
        /*016c*/ 	.word	0xffffffff


	//   ....[77]....
        /*0170*/ 	.word	0xffffffff


	//   ....[78]....
        /*0174*/ 	.word	0xffffffff


	//   ....[79]....
        /*0178*/ 	.word	0xffffffff


	//   ....[80]....
        /*017c*/ 	.word	0xffffffff


	//   ....[81]....
        /*0180*/ 	.word	0xffffffff


	//   ....[82]....
        /*0184*/ 	.word	0xffffffff


	//   ....[83]....
        /*0188*/ 	.word	0xffffffff


	//   ....[84]....
        /*018c*/ 	.word	0xffffffff


	//   ....[85]....
        /*0190*/ 	.word	0xffffffff


	//   ....[86]....
        /*0194*/ 	.word	0xffffffff


	//   ....[87]....
        /*0198*/ 	.word	0xffffffff


	//   ....[88]....
        /*019c*/ 	.word	0xffffffff


	//   ....[89]....
        /*01a0*/ 	.word	0xffffffff


	//   ....[90]....
        /*01a4*/ 	.word	0xffffffff


	//   ....[91]....
        /*01a8*/ 	.word	0xffffffff


	//----- nvinfo : EIATTR_COOP_GROUP_INSTR_OFFSETS
	.align		4
.L_2485:
        /*01ac*/ 	.byte	0x04, 0x28
        /*01ae*/ 	.short	(.L_2487 - .L_2486)


	//   ....[0]....
.L_2486:
        /*01b0*/ 	.word	0x00001110


	//   ....[1]....
        /*01b4*/ 	.word	0x00001790


	//   ....[2]....
        /*01b8*/ 	.word	0x00001c80


	//   ....[3]....
        /*01bc*/ 	.word	0x00006200


	//   ....[4]....
        /*01c0*/ 	.word	0x00006240


	//   ....[5]....
        /*01c4*/ 	.word	0x00006280


	//   ....[6]....
        /*01c8*/ 	.word	0x000062b0


	//   ....[7]....
        /*01cc*/ 	.word	0x000062e0


	//   ....[8]....
        /*01d0*/ 	.word	0x00006420


	//   ....[9]....
        /*01d4*/ 	.word	0x00006460


	//   ....[10]....
        /*01d8*/ 	.word	0x000064a0


	//   ....[11]....
        /*01dc*/ 	.word	0x000064f0


	//   ....[12]....
        /*01e0*/ 	.word	0x00006720


	//   ....[13]....
        /*01e4*/ 	.word	0x00006760


	//   ....[14]....
        /*01e8*/ 	.word	0x00006790


	//   ....[15]....
        /*01ec*/ 	.word	0x000067c0


	//   ....[16]....
        /*01f0*/ 	.word	0x000069f0


	//   ....[17]....
        /*01f4*/ 	.word	0x00006a30


	//   ....[18]....
        /*01f8*/ 	.word	0x00006a60


	//   ....[19]....
        /*01fc*/ 	.word	0x00006a90


	//   ....[20]....
        /*0200*/ 	.word	0x00006ca0


	//   ....[21]....
        /*0204*/ 	.word	0x00006cd0


	//   ....[22]....
        /*0208*/ 	.word	0x00006d10


	//   ....[23]....
        /*020c*/ 	.word	0x00006d40


	//   ....[24]....
        /*0210*/ 	.word	0x00006f20


	//   ....[25]....
        /*0214*/ 	.word	0x00006f80


	//   ....[26]....
        /*0218*/ 	.word	0x00006fb0


	//   ....[27]....
        /*021c*/ 	.word	0x00006fe0


	//   ....[28]....
        /*0220*/ 	.word	0x00007010


	//   ....[29]....
        /*0224*/ 	.word	0x000071c0


	//   ....[30]....
        /*0228*/ 	.word	0x00007200


	//   ....[31]....
        /*022c*/ 	.word	0x00007230


	//   ....[32]....
        /*0230*/ 	.word	0x00007250


	//   ....[33]....
        /*0234*/ 	.word	0x00007340


	//   ....[34]....
        /*0238*/ 	.word	0x00007380


	//   ....[35]....
        /*023c*/ 	.word	0x00007390


	//   ....[36]....
        /*0240*/ 	.word	0x000073a0


	//   ....[37]....
        /*0244*/ 	.word	0x000074a0


	//   ....[38]....
        /*0248*/ 	.word	0x000074e0


	//   ....[39]....
        /*024c*/ 	.word	0x00007520


	//   ....[40]....
        /*0250*/ 	.word	0x00007550


	//   ....[41]....
        /*0254*/ 	.word	0x00007630


	//   ....[42]....
        /*0258*/ 	.word	0x00007660


	//   ....[43]....
        /*025c*/ 	.word	0x00007680


	//   ....[44]....
        /*0260*/ 	.word	0x00007690


	//   ....[45]....
        /*0264*/ 	.word	0x00007770


	//   ....[46]....
        /*0268*/ 	.word	0x000077a0


	//   ....[47]....
        /*026c*/ 	.word	0x000077c0


	//   ....[48]....
        /*0270*/ 	.word	0x000077d0


	//   ....[49]....
        /*0274*/ 	.word	0x000078c0


	//   ....[50]....
        /*0278*/ 	.word	0x00007900


	//   ....[51]....
        /*027c*/ 	.word	0x00007940


	//   ....[52]....
        /*0280*/ 	.word	0x00007980


	//   ....[53]....
        /*0284*/ 	.word	0x000079b0


	//   ....[54]....
        /*0288*/ 	.word	0x000079e0


	//   ....[55]....
        /*028c*/ 	.word	0x00007a10


	//   ....[56]....
        /*0290*/ 	.word	0x00007a40


	//   ....[57]....
        /*0294*/ 	.word	0x00007a70


	//   ....[58]....
        /*0298*/ 	.word	0x00007aa0


	//   ....[59]....
        /*029c*/ 	.word	0x000090b0


	//   ....[60]....
        /*02a0*/ 	.word	0x000091e0


	//   ....[61]....
        /*02a4*/ 	.word	0x00009210


	//   ....[62]....
        /*02a8*/ 	.word	0x00009240


	//   ....[63]....
        /*02ac*/ 	.word	0x00009370


	//   ....[64]....
        /*02b0*/ 	.word	0x000093a0


	//   ....[65]....
        /*02b4*/ 	.word	0x000093d0


	//   ....[66]....
        /*02b8*/ 	.word	0x00009400


	//   ....[67]....
        /*02bc*/ 	.word	0x000094a0


	//   ....[68]....
        /*02c0*/ 	.word	0x000094f0


	//   ....[69]....
        /*02c4*/ 	.word	0x00009530


	//   ....[70]....
        /*02c8*/ 	.word	0x00009560


	//   ....[71]....
        /*02cc*/ 	.word	0x00009720


	//   ....[72]....
        /*02d0*/ 	.word	0x00009750


	//   ....[73]....
        /*02d4*/ 	.word	0x00009780


	//   ....[74]....
        /*02d8*/ 	.word	0x000097b0


	//   ....[75]....
        /*02dc*/ 	.word	0x000098c0


	//   ....[76]....
        /*02e0*/ 	.word	0x00009900


	//   ....[77]....
        /*02e4*/ 	.word	0x00009930


	//   ....[78]....
        /*02e8*/ 	.word	0x00009960


	//   ....[79]....
        /*02ec*/ 	.word	0x0000a420


	//   ....[80]....
        /*02f0*/ 	.word	0x0000ac40


	//   ....[81]....
        /*02f4*/ 	.word	0x0000b890


	//   ....[82]....
        /*02f8*/ 	.word	0x0000be70


	//   ....[83]....
        /*02fc*/ 	.word	0x0000bec0


	//   ....[84]....
        /*0300*/ 	.word	0x0000bef0


	//   ....[85]....
        /*0304*/ 	.word	0x0000bf10


	//   ....[86]....
        /*0308*/ 	.word	0x0000bf30


	//   ....[87]....
        /*030c*/ 	.word	0x0000c000


	//   ....[88]....
        /*0310*/ 	.word	0x0000c050


	//   ....[89]....
        /*0314*/ 	.word	0x0000c070


	//   ....[90]....
        /*0318*/ 	.word	0x0000c090


	//   ....[91]....
        /*031c*/ 	.word	0x0000c0b0


	//----- nvinfo : EIATTR_EXIT_INSTR_OFFSETS
	.align		4
.L_2487:
        /*0320*/ 	.byte	0x04, 0x1c
        /*0322*/ 	.short	(.L_2489 - .L_2488)


	//   ....[0]....
.L_2488:
        /*0324*/ 	.word	0x0000c190


	//   ....[1]....
        /*0328*/ 	.word	0x0000c7e0


	//----- nvinfo : EIATTR_MAX_THREADS
	.align		4
.L_2489:
        /*032c*/ 	.byte	0x04, 0x05
        /*032e*/ 	.short	(.L_2491 - .L_2490)
.L_2490:
        /*0330*/ 	.word	0x00000020
        /*0334*/ 	.word	0x00000001
        /*0338*/ 	.word	0x00000001


	//----- nvinfo : EIATTR_CRS_STACK_SIZE
	.align		4
.L_2491:
        /*033c*/ 	.byte	0x04, 0x1e
        /*033e*/ 	.short	(.L_2493 - .L_2492)
.L_2492:
        /*0340*/ 	.word	0x00000000
.L_2493:


//--------------------- .nv.info._Z25selective_scan_bwd_kernelI32Selective_Scan_bwd_kernel_traitsILi32ELi16ELb0ELb0ELb0ELb1ELb1EN3c108BFloat16ENS1_7complexIfEEEEv12SSMParamsBwd --------------------------
	.section	.nv.info._Z25selective_scan_bwd_kernelI32Selective_Scan_bwd_kernel_traitsILi32ELi16ELb0ELb0ELb0ELb1ELb1EN3c108BFloat16ENS1_7complexIfEEEEv12SSMParamsBwd,"",@"SHT_CUDA_INFO"
	.sectionflags	@""
	.align	4


	//----- nvinfo : EIATTR_CUDA_API_VERSION
	.align		4
        /*0000*/ 	.byte	0x04, 0x37
        /*0002*/ 	.short	(.L_2495 - .L_2494)
.L_2494:
        /*0004*/ 	.word	0x00000082


	//----- nvinfo : EIATTR_SW2861232_WAR
	.align		4
.L_2495:
        /*0008*/ 	.byte	0x01, 0x35
	.zero		2


	//----- nvinfo : EIATTR_PARAM_CBANK
	.align		4
        /*000c*/ 	.byte	0x04, 0x0a
        /*000e*/ 	.short	(.L_2497 - .L_2496)
	.align		4
.L_2496:
        /*0010*/ 	.word	index@(.nv.constant0._Z25selective_scan_bwd_kernelI32Selective_Scan_bwd_kernel_traitsILi32ELi16ELb0ELb0ELb0ELb1ELb1EN3c108BFloat16ENS1_7complexIfEEEEv12SSMParamsBwd)
        /*0014*/ 	.short	0x0160
        /*0016*/ 	.short	0x01f0


	//----- nvinfo : EIATTR_CBANK_PARAM_SIZE
	.align		4
.L_2497:
        /*0018*/ 	.byte	0x03, 0x19
        /*001a*/ 	.short	0x01f0


	//----- nvinfo : EIATTR_KPARAM_INFO
	.align		4
        /*001c*/ 	.byte	0x04, 0x17
        /*001e*/ 	.short	(.L_2499 - .L_2498)
.L_2498:
        /*0020*/ 	.word	0x00000000
        /*0024*/ 	.short	0x0000
        /*0026*/ 	.short	0x0000
        /*0028*/ 	.byte	0x00, 0xf0, 0xc1, 0x07


	//----- nvinfo : EIATTR_MAXREG_COUNT
	.align		4
.L_2499:
        /*002c*/ 	.byte	0x03, 0x1b
        /*002e*/ 	.short	0x00ff


	//----- nvinfo : EIATTR_NUM_BARRIERS
	.align		4
        /*0030*/ 	.byte	0x02, 0x4c
        /*0032*/ 	.byte	0x01
	.zero		1


	//----- nvinfo : EIATTR_MERCURY_ISA_VERSION
	.align		4
        /*0034*/ 	.byte	0x03, 0x5f
        /*0036*/ 	.short	0x0000


	//----- nvinfo : EIATTR_COOP_GROUP_MASK_REGIDS
	.align		4
        /*0038*/ 	.byte	0x04, 0x29
        /*003a*/ 	.short	(.L_2501 - .L_2500)


	//   ....[0]....
.L_2500:
        /*003c*/ 	.word	0xffffffff


	//   ....[1]....
        /*0040*/ 	.word	0xffffffff


	//   ....[2]....
        /*0044*/ 	.word	0xffffffff


	//   ....[3]....
        /*0048*/ 	.word	0xffffffff


	//   ....[4]....
        /*004c*/ 	.word	0xffffffff


	//   ....[5]....
        /*0050*/ 	.word	0xffffffff


	//   ....[6]....
        /*0054*/ 	.word	0xffffffff


	//   ....[7]....
        /*0058*/ 	.word	0xffffffff


	//   ....[8]....
        /*005c*/ 	.word	0xffffffff


	//   ....[9]....
        /*0060*/ 	.word	0xffffffff


	//   ....[10]....
        /*0064*/ 	.word	0xffffffff


	//   ....[11]....
        /*0068*/ 	.word	0xffffffff


	//   ....[12]....
        /*006c*/ 	.word	0xffffffff


	//   ....[13]....
        /*0070*/ 	.word	0xffffffff


	//   ....[14]....
        /*0074*/ 	.word	0xffffffff


	//   ....[15]....
        /*0078*/ 	.word	0xffffffff


	//   ....[16]....
        /*007c*/ 	.word	0xffffffff


	//   ....[17]....
        /*0080*/ 	.word	0xffffffff


	//   ....[18]....
        /*0084*/ 	.word	0xffffffff


	//   ....[19]....
        /*0088*/ 	.word	0xffffffff


	//   ....[20]....
        /*008c*/ 	.word	0xffffffff


	//   ....[21]....
        /*0090*/ 	.word	0xffffffff


	//   ....[22]....
        /*0094*/ 	.word	0xffffffff


	//   ....[23]....
        /*0098*/ 	.word	0xffffffff


	//   ....[24]....
        /*009c*/ 	.word	0xffffffff


	//   ....[25]....
        /*00a0*/ 	.word	0xffffffff


	//   ....[26]....
        /*00a4*/ 	.word	0xffffffff


	//   ....[27]....
        /*00a8*/ 	.word	0xffffffff


	//   ....[28]....
        /*00ac*/ 	.word	0xffffffff


	//   ....[29]....
        /*00b0*/ 	.word	0xffffffff


	//   ....[30]....
        /*00b4*/ 	.word	0xffffffff


	//   ....[31]....
        /*00b8*/ 	.word	0xffffffff


	//   ....[32]....
        /*00bc*/ 	.word	0xffffffff


	//   ....[33]....
        /*00c0*/ 	.word	0xffffffff


	//   ....[34]....
        /*00c4*/ 	.word	0xffffffff


	//   ....[35]....
        /*00c8*/ 	.word	0xffffffff


	//   ....[36]....
        /*00cc*/ 	.word	0xffffffff


	//   ....[37]....
        /*00d0*/ 	.word	0xffffffff


	//   ....[38]....
        /*00d4*/ 	.word	0xffffffff


	//   ....[39]....
        /*00d8*/ 	.word	0xffffffff


	//   ....[40]....
        /*00dc*/ 	.word	0xffffffff


	//   ....[41]....
        /*00e0*/ 	.word	0xffffffff


	//   ....[42]....
        /*00e4*/ 	.word	0xffffffff


	//   ....[43]....
        /*00e8*/ 	.word	0xffffffff


	//   ....[44]....
        /*00ec*/ 	.word	0xffffffff


	//   ....[45]....
        /*00f0*/ 	.word	0xffffffff


	//   ....[46]....
        /*00f4*/ 	.word	0xffffffff


	//   ....[47]....
        /*00f8*/ 	.word	0xffffffff


	//   ....[48]....
        /*00fc*/ 	.word	0xffffffff


	//   ....[49]....
        /*0100*/ 	.word	0xffffffff


	//   ....[50]....
        /*0104*/ 	.word	0xffffffff


	//   ....[51]....
        /*0108*/ 	.word	0xffffffff


	//   ....[52]....
        /*010c*/ 	.word	0xffffffff


	//   ....[53]....
        /*0110*/ 	.word	0xffffffff


	//   ....[54]....
        /*0114*/ 	.word	0xffffffff


	//   ....[55]....
        /*0118*/ 	.word	0xffffffff


	//   ....[56]....
        /*011c*/ 	.word	0xffffffff


	//   ....[57]....
        /*0120*/ 	.word	0xffffffff


	//   ....[58]....
        /*0124*/ 	.word	0xffffffff


	//   ....[59]....
        /*0128*/ 	.word	0xffffffff


	//   ....[60]....
        /*012c*/ 	.word	0xffffffff


	//   ....[61]....
        /*0130*/ 	.word	0xffffffff


	//   ....[62]....
        /*0134*/ 	.word	0xffffffff


	//   ....[63]....
        /*0138*/ 	.word	0xffffffff


	//   ....[64]....
        /*013c*/ 	.word	0xffffffff


	//   ....[65]....
        /*0140*/ 	.word	0xffffffff


	//   ....[66]....
        /*0144*/ 	.word	0xffffffff


	//   ....[67]....
        /*0148*/ 	.word	0xffffffff


	//   ....[68]....
        /*014c*/ 	.word	0xffffffff


	//   ....[69]....
        /*0150*/ 	.word	0xffffffff


	//   ....[70]....
        /*0154*/ 	.word	0xffffffff


	//   ....[71]....
        /*0158*/ 	.word	0xffffffff


	//   ....[72]....
        /*015c*/ 	.word	0xffffffff


	//   ....[73]....
        /*0160*/ 	.word	0xffffffff


	//   ....[74]....
        /*0164*/ 	.word	0xffffffff


	//   ....[75]....
        /*0168*/ 	.word	0xffffffff


	//   ....[76]....
        /*016c*/ 	.word	0xffffffff


	//   ....[77]....
        /*0170*/ 	.word	0xffffffff


	//   ....[78]....
        /*0174*/ 	.word	0xffffffff


	//   ....[79]....
        /*0178*/ 	.word	0xffffffff


	//   ....[80]....
        /*017c*/ 	.word	0xffffffff


	//   ....[81]....
        /*0180*/ 	.word	0xffffffff


	//   ....[82]....
        /*0184*/ 	.word	0xffffffff


	//   ....[83]....
        /*0188*/ 	.word	0xffffffff


	//   ....[84]....
        /*018c*/ 	.word	0xffffffff


	//   ....[85]....
        /*0190*/ 	.word	0xffffffff


	//   ....[86]....
        /*0194*/ 	.word	0xffffffff


	//   ....[87]....
        /*0198*/ 	.word	0xffffffff


	//   ....[88]....
        /*019c*/ 	.word	0xffffffff


	//   ....[89]....
        /*01a0*/ 	.word	0xffffffff


	//   ....[90]....
        /*01a4*/ 	.word	0xffffffff


	//   ....[91]....
        /*01a8*/ 	.word	0xffffffff


	//   ....[92]....
        /*01ac*/ 	.word	0xffffffff


	//   ....[93]....
        /*01b0*/ 	.word	0xffffffff


	//   ....[94]....
        /*01b4*/ 	.word	0xffffffff


	//   ....[95]....
        /*01b8*/ 	.word	0xffffffff


	//----- nvinfo : EIATTR_COOP_GROUP_INSTR_OFFSETS
	.align		4
.L_2501:
        /*01bc*/ 	.byte	0x04, 0x28
        /*01be*/ 	.short	(.L_2503 - .L_2502)


	//   ....[0]....
.L_2502:
        /*01c0*/ 	.word	0x00001120


	//   ....[1]....
        /*01c4*/ 	.word	0x00001690


	//   ....[2]....
        /*01c8*/ 	.word	0x00001bf0


	//   ....[3]....
        /*01cc*/ 	.word	0x00004950


	//   ....[4]....
        /*01d0*/ 	.word	0x00005090


	//   ....[5]....
        /*01d4*/ 	.word	0x00005c80


	//   ....[6]....
        /*01d8*/ 	.word	0x00006770


	//   ....[7]....
        /*01dc*/ 	.word	0x00008b40


	//   ....[8]....
        /*01e0*/ 	.word	0x00008b80


	//   ....[9]....
        /*01e4*/ 	.word	0x00008bc0


	//   ....[10]....
        /*01e8*/ 	.word	0x00008c00


	//   ....[11]....
        /*01ec*/ 	.word	0x00008c40


	//   ....[12]....
        /*01f0*/ 	.word	0x00008d80


	//   ....[13]....
        /*01f4*/ 	.word	0x00008db0


	//   ....[14]....
        /*01f8*/ 	.word	0x00008df0


	//   ....[15]....
        /*01fc*/ 	.word	0x00008e20


	//   ....[16]....
        /*0200*/ 	.word	0x00009080


	//   ....[17]....
        /*0204*/ 	.word	0x000090c0


	//   ....[18]....
        /*0208*/ 	.word	0x000090f0


	//   ....[19]....
        /*020c*/ 	.word	0x00009120


	//   ....[20]....
        /*0210*/ 	.word	0x00009340


	//   ....[21]....
        /*0214*/ 	.word	0x00009380


	//   ....[22]....
        /*0218*/ 	.word	0x000093b0


	//   ....[23]....
        /*021c*/ 	.word	0x000093e0


	//   ....[24]....
        /*0220*/ 	.word	0x000095f0


	//   ....[25]....
        /*0224*/ 	.word	0x00009620


	//   ....[26]....
        /*0228*/ 	.word	0x00009660


	//   ....[27]....
        /*022c*/ 	.word	0x00009690


	//   ....[28]....
        /*0230*/ 	.word	0x00009860


	//   ....[29]....
        /*0234*/ 	.word	0x00009890


	//   ....[30]....
        /*0238*/ 	.word	0x000098e0


	//   ....[31]....
        /*023c*/ 	.word	0x00009920


	//   ....[32]....
        /*0240*/ 	.word	0x00009960


	//   ....[33]....
        /*0244*/ 	.word	0x00009b60


	//   ....[34]....
        /*0248*/ 	.word	0x00009b90


	//   ....[35]....
        /*024c*/ 	.word	0x00009ba0


	//   ....[36]....
        /*0250*/ 	.word	0x00009bb0


	//   ....[37]....
        /*0254*/ 	.word	0x00009c90


	//   ....[38]....
        /*0258*/ 	.word	0x00009cc0


	//   ....[39]....
        /*025c*/ 	.word	0x00009ce0


	//   ....[40]....
        /*0260*/ 	.word	0x00009cf0


	//   ....[41]....
        /*0264*/ 	.word	0x00009dd0


	//   ....[42]....
        /*0268*/ 	.word	0x00009e00


	//   ....[43]....
        /*026c*/ 	.word	0x00009e10


	//   ....[44]....
        /*0270*/ 	.word	0x00009e20


	//   ....[45]....
        /*0274*/ 	.word	0x00009f00


	//   ....[46]....
        /*0278*/ 	.word	0x00009f30


	//   ....[47]....
        /*027c*/ 	.word	0x00009f50


	//   ....[48]....
        /*0280*/ 	.word	0x00009f60


	//   ....[49]....
        /*0284*/ 	.word	0x0000a040


	//   ....[50]....
        /*0288*/ 	.word	0x0000a070


	//   ....[51]....
        /*028c*/ 	.word	0x0000a090


	//   ....[52]....
        /*0290*/ 	.word	0x0000a0a0


	//   ....[53]....
        /*0294*/ 	.word	0x0000a190


	//   ....[54]....
        /*0298*/ 	.word	0x0000a1d0


	//   ....[55]....
        /*029c*/ 	.word	0x0000a210


	//   ....[56]....
        /*02a0*/ 	.word	0x0000a250


	//   ....[57]....
        /*02a4*/ 	.word	0x0000a280


	//   ....[58]....
        /*02a8*/ 	.word	0x0000a2a0


	//   ....[59]....
        /*02ac*/ 	.word	0x0000a2d0


	//   ....[60]....
        /*02b0*/ 	.word	0x0000a300


	//   ....[61]....
        /*02b4*/ 	.word	0x0000a330


	//   ....[62]....
        /*02b8*/ 	.word	0x0000a360


	//   ....[63]....
        /*02bc*/ 	.word	0x0000ba60


	//   ....[64]....
        /*02c0*/ 	.word	0x0000baf0


	//   ....[65]....
        /*02c4*/ 	.word	0x0000bb20


	//   ....[66]....
        /*02c8*/ 	.word	0x0000bb50


	//   ....[67]....
        /*02cc*/ 	.word	0x0000bc50


	//   ....[68]....
        /*02d0*/ 	.word	0x0000bc90


	//   ....[69]....
        /*02d4*/ 	.word	0x0000bcc0


	//   ....[70]....
        /*02d8*/ 	.word	0x0000bcf0


	//   ....[71]....
        /*02dc*/ 	.word	0x0000bdf0


	//   ....[72]....
        /*02e0*/ 	.word	0x0000be30


	//   ....[73]....
        /*02e4*/ 	.word	0x0000be60


	//   ....[74]....
        /*02e8*/ 	.word	0x0000be90


	//   ....[75]....
        /*02ec*/ 	.word	0x0000c020


	//   ....[76]....
        /*02f0*/ 	.word	0x0000c050


	//   ....[77]....
        /*02f4*/ 	.word	0x0000c080


	//   ....[78]....
        /*02f8*/ 	.word	0x0000c0b0


	//   ....[79]....
        /*02fc*/ 	.word	0x0000c200


	//   ....[80]....
        /*0300*/ 	.word	0x0000c240


	//   ....[81]....
        /*0304*/ 	.word	0x0000c270


	//   ....[82]....
        /*0308*/ 	.word	0x0000c2a0


	//   ....[83]....
        /*030c*/ 	.word	0x0000cd40


	//   ....[84]....
        /*0310*/ 	.word	0x0000d560


	//   ....[85]....
        /*0314*/ 	.word	0x0000e130


	//   ....[86]....
        /*0318*/ 	.word	0x0000e730


	//   ....[87]....
        /*031c*/ 	.word	0x0000e790


	//   ....[88]....
        /*0320*/ 	.word	0x0000e7b0


	//   ....[89]....
        /*0324*/ 	.word	0x0000e7d0


	//   ....[90]....
        /*0328*/ 	.word	0x0000e7f0


	//   ....[91]....
        /*032c*/ 	.word	0x0000e8c0


	//   ....[92]....
        /*0330*/ 	.word	0x0000e910


	//   ....[93]....
        /*0334*/ 	.word	0x0000e930


	//   ....[94]....
        /*0338*/ 	.word	0x0000e950


	//   ....[95]....
        /*033c*/ 	.word	0x0000e970


	//----- nvinfo : EIATTR_EXIT_INSTR_OFFSETS
	.align		4
.L_2503:
        /*0340*/ 	.byte	0x04, 0x1c
        /*0342*/ 	.short	(.L_2505 - .L_2504)


	//   ....[0]....
.L_2504:
        /*0344*/ 	.word	0x0000ea50


	//   ....[1]....
        /*0348*/ 	.word	0x0000f0a0


	//----- nvinfo : EIATTR_MAX_THREADS
	.align		4
.L_2505:
        /*034c*/ 	.byte	0x04, 0x05
        /*034e*/ 	.short	(.L_2507 - .L_2506)
.L_2506:
        /*0350*/ 	.word	0x00000020
        /*0354*/ 	.word	0x00000001
        /*0358*/ 	.word	0x00000001


	//----- nvinfo : EIATTR_CRS_STACK_SIZE
	.align		4
.L_2507:
        /*035c*/ 	.byte	0x04, 0x1e
        /*035e*/ 	.short	(.L_2509 - .L_2508)
.L_2508:
        /*0360*/ 	.word	0x00000000
.L_2509:


//--------------------- .nv.info._Z25selective_scan_bwd_kernelI32Selective_Scan_bwd_kernel_traitsILi32ELi16ELb0ELb0ELb1ELb0ELb0EN3c108BFloat16ENS1_7complexIfEEEEv12SSMParamsBwd --------------------------
	.section	.nv.info._Z25selective_scan_bwd_kernelI32Selective_Scan_bwd_kernel_traitsILi32ELi16ELb0ELb0ELb1ELb0ELb0EN3c108BFloat16ENS1_7complexIfEEEEv12SSMParamsBwd,"",@"SHT_CUDA_INFO"
	.sectionflags	@""
	.align	4


	//----- nvinfo : EIATTR_CUDA_API_VERSION
	.align		4
        /*0000*/ 	.byte	0x04, 0x37
        /*0002*/ 	.short	(.L_2511 - .L_2510)
.L_2510:
        /*0004*/ 	.word	0x00000082


	//----- nvinfo : EIATTR_SW2861232_WAR
	.align		4
.L_2511:
        /*0008*/ 	.byte	0x01, 0x35
	.zero		2


	//----- nvinfo : EIATTR_PARAM_CBANK
	.align		4
        /*000c*/ 	.byte	0x04, 0x0a
        /*000e*/ 	.short	(.L_2513 - .L_2512)
	.align		4
.L_2512:
        /*0010*/ 	.word	index@(.nv.constant0._Z25selective_scan_bwd_kernelI32Selective_Scan_bwd_kernel_traitsILi32ELi16ELb0ELb0ELb1ELb0ELb0EN3c108BFloat16ENS1_7complexIfEEEEv12SSMParamsBwd)
        /*0014*/ 	.short	0x0160
        /*0016*/ 	.short	0x01f0


	//----- nvinfo : EIATTR_CBANK_PARAM_SIZE
	.align		4
.L_2513:
        /*0018*/ 	.byte	0x03, 0x19
        /*001a*/ 	.short	0x01f0


	//----- nvinfo : EIATTR_KPARAM_INFO
	.align		4
        /*001c*/ 	.byte	0x04, 0x17
        /*001e*/ 	.short	(.L_2515 - .L_2514)
.L_2514:
        /*0020*/ 	.word	0x00000000
        /*0024*/ 	.short	0x0000
        /*0026*/ 	.short	0x0000
        /*0028*/ 	.byte	0x00, 0xf0, 0xc1, 0x07


	//----- nvinfo : EIATTR_MAXREG_COUNT
	.align		4
.L_2515:
        /*002c*/ 	.byte	0x03, 0x1b
        /*002e*/ 	.short	0x00ff


	//----- nvinfo : EIATTR_NUM_BARRIERS
	.align		4
        /*0030*/ 	.byte	0x02, 0x4c
        /*0032*/ 	.byte	0x01
	.zero		1


	//----- nvinfo : EIATTR_ANNOTATIONS
	.align		4
        /*0034*/ 	.byte	0x04, 0x55
        /*0036*/ 	.short	(.L_2517 - .L_2516)


	//   ....[0]....
.L_2516:
        /* <DEDUP_REMOVED lines=9> */


	//----- nvinfo : EIATTR_MERCURY_ISA_VERSION
	.align		4
.L_2517:
        /*00b8*/ 	.byte	0x03, 0x5f
        /*00ba*/ 	.short	0x0000


	//----- nvinfo : EIATTR_COOP_GROUP_MASK_REGIDS
	.align		4
        /*00bc*/ 	.byte	0x04, 0x29
        /*00be*/ 	.short	(.L_2519 - .L_2518)


	//   ....[0]....
.L_2518:
        /*00c0*/ 	.word	0xffffffff


	//   ....[1]....
        /*00c4*/ 	.word	0xffffffff


	//   ....[2]....
        /*00c8*/ 	.word	0xffffffff


	//   ....[3]....
        /*00cc*/ 	.word	0xffffffff


	//   ....[4]....
        /*00d0*/ 	.word	0xffffffff


	//   ....[5]....
        /*00d4*/ 	.word	0xffffffff


	//   ....[6]....
        /*00d8*/ 	.word	0xffffffff


	//   ....[7]....
        /*00dc*/ 	.word	0xffffffff


	//   ....[8]....
        /*00e0*/ 	.word	0xffffffff


	//   ....[9]....
        /*00e4*/ 	.word	0xffffffff


	//   ....[10]....
        /*00e8*/ 	.word	0xffffffff


	//   ....[11]....
        /*00ec*/ 	.word	0xffffffff


	//   ....[12]....
        /*00f0*/ 	.word	0xffffffff


	//   ....[13]....
        /*00f4*/ 	.word	0xffffffff


	//   ....[14]....
        /*00f8*/ 	.word	0xffffffff


	//   ....[15]....
        /*00fc*/ 	.word	0xffffffff


	//   ....[16]....
        /*0100*/ 	.word	0xffffffff


	//   ....[17]....
        /*0104*/ 	.word	0xffffffff


	//   ....[18]....
        /*0108*/ 	.word	0xffffffff


	//   ....[19]....
        /*010c*/ 	.word	0xffffffff


	//   ....[20]....
        /*0110*/ 	.word	0xffffffff


	//   ....[21]....
        /*0114*/ 	.word	0xffffffff


	//   ....[22]....
        /*0118*/ 	.word	0xffffffff


	//   ....[23]....
        /*011c*/ 	.word	0xffffffff


	//   ....[24]....
        /*0120*/ 	.word	0xffffffff


	//   ....[25]....
        /*0124*/ 	.word	0xffffffff


	//   ....[26]....
        /*0128*/ 	.word	0xffffffff


	//   ....[27]....
        /*012c*/ 	.word	0xffffffff


	//   ....[28]....
        /*0130*/ 	.word	0xffffffff


	//   ....[29]....
        /*0134*/ 	.word	0xffffffff


	//   ....[30]....
        /*0138*/ 	.word	0xffffffff


	//   ....[31]....
        /*013c*/ 	.word	0xffffffff


	//   ....[32]....
        /*0140*/ 	.word	0xffffffff


	//   ....[33]....
        /*0144*/ 	.word	0xffffffff


	//   ....[34]....
        /*0148*/ 	.word	0xffffffff


	//   ....[35]....
        /*014c*/ 	.word	0xffffffff


	//   ....[36]....
        /*0150*/ 	.word	0xffffffff


	//   ....[37]....
        /*0154*/ 	.word	0xffffffff


	//   ....[38]....
        /*0158*/ 	.word	0xffffffff


	//   ....[39]....
        /*015c*/ 	.word	0xffffffff


	//   ....[40]....
        /*0160*/ 	.word	0xffffffff


	//   ....[41]....
        /*0164*/ 	.word	0xffffffff


	//   ....[42]....
        /*0168*/ 	.word	0xffffffff


	//   ....[43]....
        /*016c*/ 	.word	0xffffffff


	//   ....[44]....
        /*0170*/ 	.word	0xffffffff


	//   ....[45]....
        /*0174*/ 	.word	0xffffffff


	//   ....[46]....
        /*0178*/ 	.word	0xffffffff


	//   ....[47]....
        /*017c*/ 	.word	0xffffffff


	//   ....[48]....
        /*0180*/ 	.word	0xffffffff


	//   ....[49]....
        /*0184*/ 	.word	0xffffffff


	//   ....[50]....
        /*0188*/ 	.word	0xffffffff


	//   ....[51]....
        /*018c*/ 	.word	0xffffffff


	//   ....[52]....
        /*0190*/ 	.word	0xffffffff


	//   ....[53]....
        /*0194*/ 	.word	0xffffffff


	//   ....[54]....
        /*0198*/ 	.word	0xffffffff


	//   ....[55]....
        /*019c*/ 	.word	0xffffffff


	//   ....[56]....
        /*01a0*/ 	.word	0xffffffff


	//   ....[57]....
        /*01a4*/ 	.word	0xffffffff


	//   ....[58]....
        /*01a8*/ 	.word	0xffffffff


	//   ....[59]....
        /*01ac*/ 	.word	0xffffffff


	//   ....[60]....
        /*01b0*/ 	.word	0xffffffff


	//   ....[61]....
        /*01b4*/ 	.word	0xffffffff


	//   ....[62]....
        /*01b8*/ 	.word	0xffffffff


	//   ....[63]....
        /*01bc*/ 	.word	0xffffffff


	//   ....[64]....
        /*01c0*/ 	.word	0xffffffff


	//   ....[65]....
        /*01c4*/ 	.word	0xffffffff


	//   ....[66]....
        /*01c8*/ 	.word	0xffffffff


	//   ....[67]....
        /*01cc*/ 	.word	0xffffffff


	//   ....[68]....
        /*01d0*/ 	.word	0xffffffff


	//   ....[69]....
        /*01d4*/ 	.word	0xffffffff


	//   ....[70]....
        /*01d8*/ 	.word	0xffffffff


	//   ....[71]....
        /*01dc*/ 	.word	0xffffffff


	//   ....[72]....
        /*01e0*/ 	.word	0xffffffff


	//   ....[73]....
        /*01e4*/ 	.word	0xffffffff


	//   ....[74]....
        /*01e8*/ 	.word	0xffffffff


	//   ....[75]....
        /*01ec*/ 	.word	0xffffffff


	//   ....[76]....
        /*01f0*/ 	.word	0xffffffff


	//   ....[77]....
        /*01f4*/ 	.word	0xffffffff


	//   ....[78]....
        /*01f8*/ 	.word	0xffffffff


	//   ....[79]....
        /*01fc*/ 	.word	0xffffffff


	//   ....[80]....
        /*0200*/ 	.word	0xffffffff


	//   ....[81]....
        /*0204*/ 	.word	0xffffffff


	//   ....[82]....
        /*0208*/ 	.word	0xffffffff


	//   ....[83]....
        /*020c*/ 	.word	0xffffffff


	//   ....[84]....
        /*0210*/ 	.word	0xffffffff


	//   ....[85]....
        /*0214*/ 	.word	0xffffffff


	//   ....[86]....
        /*0218*/ 	.word	0xffffffff


	//   ....[87]....
        /*021c*/ 	.word	0xffffffff


	//   ....[88]....
        /*0220*/ 	.word	0xffffffff


	//   ....[89]....
        /*0224*/ 	.word	0xffffffff


	//   ....[90]....
        /*0228*/ 	.word	0xffffffff


	//   ....[91]....
        /*022c*/ 	.word	0xffffffff


	//----- nvinfo : EIATTR_COOP_GROUP_INSTR_OFFSETS
	.align		4
.L_2519:
        /*0230*/ 	.byte	0x04, 0x28
        /*0232*/ 	.short	(.L_2521 - .L_2520)


	//   ....[0]....
.L_2520:
        /*0234*/ 	.word	0x00001460


	//   ....[1]....
        /*0238*/ 	.word	0x00001900


	//   ....[2]....
        /*023c*/ 	.word	0x00001f00


	//   ....[3]....
        /*0240*/ 	.word	0x00003d20


	//   ....[4]....
        /*0244*/ 	.word	0x000054c0


	//   ....[5]....
        /*0248*/ 	.word	0x00005500


	//   ....[6]....
        /*024c*/ 	.word	0x00005540


	//   ....[7]....
        /*0250*/ 	.word	0x00005580


	//   ....[8]....
        /*0254*/ 	.word	0x000056e0


	//   ....[9]....
        /*0258*/ 	.word	0x000057e0


	//   ....[10]....
        /*025c*/ 	.word	0x00005810


	//   ....[11]....
        /*0260*/ 	.word	0x00005880


	//   ....[12]....
        /*0264*/ 	.word	0x000058b0


	//   ....[13]....
        /*0268*/ 	.word	0x00005ac0


	//   ....[14]....
        /*026c*/ 	.word	0x00005af0


	//   ....[15]....
        /*0270*/ 	.word	0x00005b30


	//   ....[16]....
        /*0274*/ 	.word	0x00005b70


	//   ....[17]....
        /*0278*/ 	.word	0x00005d90


	//   ....[18]....
        /*027c*/ 	.word	0x00005dd0


	//   ....[19]....
        /*0280*/ 	.word	0x00005e00


	//   ....[20]....
        /*0284*/ 	.word	0x00005e30


	//   ....[21]....
        /*0288*/ 	.word	0x00006010


	//   ....[22]....
        /*028c*/ 	.word	0x00006040


	//   ....[23]....
        /*0290*/ 	.word	0x00006080


	//   ....[24]....
        /*0294*/ 	.word	0x000060b0


	//   ....[25]....
        /*0298*/ 	.word	0x000062a0


	//   ....[26]....
        /*029c*/ 	.word	0x000062d0


	//   ....[27]....
        /*02a0*/ 	.word	0x00006300


	//   ....[28]....
        /*02a4*/ 	.word	0x00006330


	//   ....[29]....
        /*02a8*/ 	.word	0x00006360


	//   ....[30]....
        /*02ac*/ 	.word	0x00006700


	//   ....[31]....
        /*02b0*/ 	.word	0x00006790


	//   ....[32]....
        /*02b4*/ 	.word	0x000067c0


	//   ....[33]....
        /*02b8*/ 	.word	0x00006810


	//   ....[34]....
        /*02bc*/ 	.word	0x00006a20


	//   ....[35]....
        /*02c0*/ 	.word	0x00006b20


	//   ....[36]....
        /*02c4*/ 	.word	0x00006b70


	//   ....[37]....
        /*02c8*/ 	.word	0x00006bb0


	//   ....[38]....
        /*02cc*/ 	.word	0x00006cc0


	//   ....[39]....
        /*02d0*/ 	.word	0x00006d00


	//   ....[40]....
        /*02d4*/ 	.word	0x00006dd0


	//   ....[41]....
        /*02d8*/ 	.word	0x00006e00


	//   ....[42]....
        /*02dc*/ 	.word	0x00006f10


	//   ....[43]....
        /*02e0*/ 	.word	0x00006f50


	//   ....[44]....
        /*02e4*/ 	.word	0x00007040


	//   ....[45]....
        /*02e8*/ 	.word	0x00007060


	//   ....[46]....
        /*02ec*/ 	.word	0x00007170


	//   ....[47]....
        /*02f0*/ 	.word	0x00007220


	//   ....[48]....
        /*02f4*/ 	.word	0x000072a0


	//   ....[49]....
        /*02f8*/ 	.word	0x000072b0


	//   ....[50]....
        /*02fc*/ 	.word	0x00007390


	//   ....[51]....
        /*0300*/ 	.word	0x000073d0


	//   ....[52]....
        /*0304*/ 	.word	0x00007410


	//   ....[53]....
        /*0308*/ 	.word	0x00007440


	//   ....[54]....
        /*030c*/ 	.word	0x00007470


	//   ....[55]....
        /*0310*/ 	.word	0x000074a0


	//   ....[56]....
        /*0314*/ 	.word	0x000074d0


	//   ....[57]....
        /*0318*/ 	.word	0x00007860


	//   ....[58]....
        /*031c*/ 	.word	0x00007890


	//   ....[59]....
        /*0320*/ 	.word	0x00007a30


	//   ....[60]....
        /*0324*/ 	.word	0x0000a8f0


	//   ....[61]....
        /*0328*/ 	.word	0x0000a930


	//   ....[62]....
        /*032c*/ 	.word	0x0000a970


	//   ....[63]....
        /*0330*/ 	.word	0x0000a9b0


	//   ....[64]....
        /*0334*/ 	.word	0x0000aa70


	//   ....[65]....
        /*0338*/ 	.word	0x0000aaa0


	//   ....[66]....
        /*033c*/ 	.word	0x0000aad0


	//   ....[67]....
        /*0340*/ 	.word	0x0000ab00


	//   ....[68]....
        /*0344*/ 	.word	0x0000aba0


	//   ....[69]....
        /*0348*/ 	.word	0x0000abd0


	//   ....[70]....
        /*034c*/ 	.word	0x0000ac00


	//   ....[71]....
        /*0350*/ 	.word	0x0000ac30


	//   ....[72]....
        /*0354*/ 	.word	0x0000acd0


	//   ....[73]....
        /*0358*/ 	.word	0x0000ad00


	//   ....[74]....
        /*035c*/ 	.word	0x0000ad30


	//   ....[75]....
        /*0360*/ 	.word	0x0000ad60


	//   ....[76]....
        /*0364*/ 	.word	0x0000ae00


	//   ....[77]....
        /*0368*/ 	.word	0x0000ae30


	//   ....[78]....
        /*036c*/ 	.word	0x0000ae60


	//   ....[79]....
        /*0370*/ 	.word	0x0000ae90


	//   ....[80]....
        /*0374*/ 	.word	0x0000b5f0


	//   ....[81]....
        /*0378*/ 	.word	0x0000bf60


	//   ....[82]....
        /*037c*/ 	.word	0x0000c630


	//   ....[83]....
        /*0380*/ 	.word	0x0000c650


	//   ....[84]....
        /*0384*/ 	.word	0x0000c670


	//   ....[85]....
        /*0388*/ 	.word	0x0000c690


	//   ....[86]....
        /*038c*/ 	.word	0x0000c6b0


	//   ....[87]....
        /*0390*/ 	.word	0x0000c7c0


	//   ....[88]....
        /*0394*/ 	.word	0x0000c7e0


	//   ....[89]....
        /*0398*/ 	.word	0x0000c800


	//   ....[90]....
        /*039c*/ 	.word	0x0000c820


	//   ....[91]....
        /*03a0*/ 	.word	0x0000c840


	//----- nvinfo : EIATTR_EXIT_INSTR_OFFSETS
	.align		4
.L_2521:
        /*03a4*/ 	.byte	0x04, 0x1c
        /*03a6*/ 	.short	(.L_2523 - .L_2522)


	//   ....[0]....
.L_2522:
        /*03a8*/ 	.word	0x0000c920


	//   ....[1]....
        /*03ac*/ 	.word	0x0000cbc0


	//----- nvinfo : EIATTR_MAX_THREADS
	.align		4
.L_2523:
        /*03b0*/ 	.byte	0x04, 0x05
        /*03b2*/ 	.short	(.L_2525 - .L_2524)
.L_2524:
        /*03b4*/ 	.word	0x00000020
        /*03b8*/ 	.word	0x00000001
        /*03bc*/ 	.word	0x00000001


	//----- nvinfo : EIATTR_CRS_STACK_SIZE
	.align		4
.L_2525:
        /*03c0*/ 	.byte	0x04, 0x1e
        /*03c2*/ 	.short	(.L_2527 - .L_2526)
.L_2526:
        /*03c4*/ 	.word	0x00000000
.L_2527:


//--------------------- .nv.info._Z25selective_scan_bwd_kernelI32Selective_Scan_bwd_kernel_traitsILi32ELi16ELb0ELb0ELb1ELb0ELb1EN3c108BFloat16ENS1_7complexIfEEEEv12SSMParamsBwd --------------------------
	.section	.nv.info._Z25selective_scan_bwd_kernelI32Selective_Scan_bwd_kernel_traitsILi32ELi16ELb0ELb0ELb1ELb0ELb1EN3c108BFloat16ENS1_7complexIfEEEEv12SSMParamsBwd,"",@"SHT_CUDA_INFO"
	.sectionflags	@""
	.align	4


	//----- nvinfo : EIATTR_CUDA_API_VERSION
	.align		4
        /*0000*/ 	.byte	0x04, 0x37
        /*0002*/ 	.short	(.L_2529 - .L_2528)
.L_2528:
        /*0004*/ 	.word	0x00000082


	//----- nvinfo : EIATTR_SW2861232_WAR
	.align		4
.L_2529:
        /*0008*/ 	.byte	0x01, 0x35
	.zero		2


	//----- nvinfo : EIATTR_PARAM_CBANK
	.align		4
        /*000c*/ 	.byte	0x04, 0x0a
        /*000e*/ 	.short	(.L_2531 - .L_2530)
	.align		4
.L_2530:
        /*0010*/ 	.word	index@(.nv.constant0._Z25selective_scan_bwd_kernelI32Selective_Scan_bwd_kernel_traitsILi32ELi16ELb0ELb0ELb1ELb0ELb1EN3c108BFloat16ENS1_7complexIfEEEEv12SSMParamsBwd)
        /*0014*/ 	.short	0x0160
        /*0016*/ 	.short	0x01f0


	//----- nvinfo : EIATTR_CBANK_PARAM_SIZE
	.align		4
.L_2531:
        /*0018*/ 	.byte	0x03, 0x19
        /*001a*/ 	.short	0x01f0


	//----- nvinfo : EIATTR_KPARAM_INFO
	.align		4
        /*001c*/ 	.byte	0x04, 0x17
        /*001e*/ 	.short	(.L_2533 - .L_2532)
.L_2532:
        /*0020*/ 	.word	0x00000000
        /*0024*/ 	.short	0x0000
        /*0026*/ 	.short	0x0000
        /*0028*/ 	.byte	0x00, 0xf0, 0xc1, 0x07


	//----- nvinfo : EIATTR_MAXREG_COUNT
	.align		4
.L_2533:
        /*002c*/ 	.byte	0x03, 0x1b
        /*002e*/ 	.short	0x00ff


	//----- nvinfo : EIATTR_NUM_BARRIERS
	.align		4
        /*0030*/ 	.byte	0x02, 0x4c
        /*0032*/ 	.byte	0x01
	.zero		1


	//----- nvinfo : EIATTR_ANNOTATIONS
	.align		4
        /*0034*/ 	.byte	0x04, 0x55
        /*0036*/ 	.short	(.L_2535 - .L_2534)


	//   ....[0]....
.L_2534:
        /* <DEDUP_REMOVED lines=11> */


	//----- nvinfo : EIATTR_MERCURY_ISA_VERSION
	.align		4
.L_2535:
        /*00d8*/ 	.byte	0x03, 0x5f
        /*00da*/ 	.short	0x0000


	//----- nvinfo : EIATTR_COOP_GROUP_MASK_REGIDS
	.align		4
        /*00dc*/ 	.byte	0x04, 0x29
        /*00de*/ 	.short	(.L_2537 - .L_2536)


	//   ....[0]....
.L_2536:
        /*00e0*/ 	.word	0xffffffff


	//   ....[1]....
        /*00e4*/ 	.word	0xffffffff


	//   ....[2]....
        /*00e8*/ 	.word	0xffffffff


	//   ....[3]....
        /*00ec*/ 	.word	0xffffffff


	//   ....[4]....
        /*00f0*/ 	.word	0xffffffff


	//   ....[5]....
        /*00f4*/ 	.word	0xffffffff


	//   ....[6]....
        /*00f8*/ 	.word	0xffffffff


	//   ....[7]....
        /*00fc*/ 	.word	0xffffffff


	//   ....[8]....
        /*0100*/ 	.word	0xffffffff


	//   ....[9]....
        /*0104*/ 	.word	0xffffffff


	//   ....[10]....
        /*0108*/ 	.word	0xffffffff


	//   ....[11]....
        /*010c*/ 	.word	0xffffffff


	//   ....[12]....
        /*0110*/ 	.word	0xffffffff


	//   ....[13]....
        /*0114*/ 	.word	0xffffffff


	//   ....[14]....
        /*0118*/ 	.word	0xffffffff


	//   ....[15]....
        /*011c*/ 	.word	0xffffffff


	//   ....[16]....
        /*0120*/ 	.word	0xffffffff


	//   ....[17]....
        /*0124*/ 	.word	0xffffffff


	//   ....[18]....
        /*0128*/ 	.word	0xffffffff


	//   ....[19]....
        /*012c*/ 	.word	0xffffffff


	//   ....[20]....
        /*0130*/ 	.word	0xffffffff


	//   ....[21]....
        /*0134*/ 	.word	0xffffffff


	//   ....[22]....
        /*0138*/ 	.word	0xffffffff


	//   ....[23]....
        /*013c*/ 	.word	0xffffffff


	//   ....[24]....
        /*0140*/ 	.word	0xffffffff


	//   ....[25]....
        /*0144*/ 	.word	0xffffffff


	//   ....[26]....
        /*0148*/ 	.word	0xffffffff


	//   ....[27]....
        /*014c*/ 	.word	0xffffffff


	//   ....[28]....
        /*0150*/ 	.word	0xffffffff


	//   ....[29]....
        /*0154*/ 	.word	0xffffffff


	//   ....[30]....
        /*0158*/ 	.word	0xffffffff


	//   ....[31]....
        /*015c*/ 	.word	0xffffffff


	//   ....[32]....
        /*0160*/ 	.word	0xffffffff


	//   ....[33]....
        /*0164*/ 	.word	0xffffffff


	//   ....[34]....
        /*0168*/ 	.word	0xffffffff


	//   ....[35]....
        /*016c*/ 	.word	0xffffffff


	//   ....[36]....
        /*0170*/ 	.word	0xffffffff


	//   ....[37]....
        /*0174*/ 	.word	0xffffffff


	//   ....[38]....
        /*0178*/ 	.word	0xffffffff


	//   ....[39]....
        /*017c*/ 	.word	0xffffffff


	//   ....[40]....
        /*0180*/ 	.word	0xffffffff


	//   ....[41]....
        /*0184*/ 	.word	0xffffffff


	//   ....[42]....
        /*0188*/ 	.word	0xffffffff


	//   ....[43]....
        /*018c*/ 	.word	0xffffffff


	//   ....[44]....
        /*0190*/ 	.word	0xffffffff


	//   ....[45]....
        /*0194*/ 	.word	0xffffffff


	//   ....[46]....
        /*0198*/ 	.word	0xffffffff


	//   ....[47]....
        /*019c*/ 	.word	0xffffffff


	//   ....[48]....
        /*01a0*/ 	.word	0xffffffff


	//   ....[49]....
        /*01a4*/ 	.word	0xffffffff


	//   ....[50]....
        /*01a8*/ 	.word	0xffffffff


	//   ....[51]....
        /*01ac*/ 	.word	0xffffffff


	//   ....[52]....
        /*01b0*/ 	.word	0xffffffff


	//   ....[53]....
        /*01b4*/ 	.word	0xffffffff


	//   ....[54]....
        /*01b8*/ 	.word	0xffffffff


	//   ....[55]....
        /*01bc*/ 	.word	0xffffffff


	//   ....[56]....
        /*01c0*/ 	.word	0xffffffff


	//   ....[57]....
        /*01c4*/ 	.word	0xffffffff


	//   ....[58]....
        /*01c8*/ 	.word	0xffffffff


	//   ....[59]....
        /*01cc*/ 	.word	0xffffffff


	//   ....[60]....
        /*01d0*/ 	.word	0xffffffff


	//   ....[61]....
        /*01d4*/ 	.word	0xffffffff


	//   ....[62]....
        /*01d8*/ 	.word	0xffffffff


	//   ....[63]....
        /*01dc*/ 	.word	0xffffffff


	//   ....[64]....
        /*01e0*/ 	.word	0xffffffff


	//   ....[65]....
        /*01e4*/ 	.word	0xffffffff


	//   ....[66]....
        /*01e8*/ 	.word	0xffffffff


	//   ....[67]....
        /*01ec*/ 	.word	0xffffffff


	//   ....[68]....
        /*01f0*/ 	.word	0xffffffff


	//   ....[69]....
        /*01f4*/ 	.word	0xffffffff


	//   ....[70]....
        /*01f8*/ 	.word	0xffffffff


	//   ....[71]....
        /*01fc*/ 	.word	0xffffffff


	//   ....[72]....
        /*0200*/ 	.word	0xffffffff


	//   ....[73]....
        /*0204*/ 	.word	0xffffffff


	//   ....[74]....
        /*0208*/ 	.word	0xffffffff


	//   ....[75]....
        /*020c*/ 	.word	0xffffffff


	//   ....[76]....
        /*0210*/ 	.word	0xffffffff


	//   ....[77]....
        /*0214*/ 	.word	0xffffffff


	//   ....[78]....
        /*0218*/ 	.word	0xffffffff


	//   ....[79]....
        /*021c*/ 	.word	0xffffffff


	//   ....[80]....
        /*0220*/ 	.word	0xffffffff


	//   ....[81]....
        /*0224*/ 	.word	0xffffffff


	//   ....[82]....
        /*0228*/ 	.word	0xffffffff


	//   ....[83]....
        /*022c*/ 	.word	0xffffffff


	//   ....[84]....
        /*0230*/ 	.word	0xffffffff


	//   ....[85]....
        /*0234*/ 	.word	0xffffffff


	//   ....[86]....
        /*0238*/ 	.word	0xffffffff


	//   ....[87]....
        /*023c*/ 	.word	0xffffffff


	//   ....[88]....
        /*0240*/ 	.word	0xffffffff


	//   ....[89]....
        /*0244*/ 	.word	0xffffffff


	//   ....[90]....
        /*0248*/ 	.word	0xffffffff


	//   ....[91]....
        /*024c*/ 	.word	0xffffffff


	//   ....[92]....
        /*0250*/ 	.word	0xffffffff


	//   ....[93]....
        /*0254*/ 	.word	0xffffffff


	//   ....[94]....
        /*0258*/ 	.word	0xffffffff


	//   ....[95]....
        /*025c*/ 	.word	0xffffffff


	//----- nvinfo : EIATTR_COOP_GROUP_INSTR_OFFSETS
	.align		4
.L_2537:
        /*0260*/ 	.byte	0x04, 0x28
        /*0262*/ 	.short	(.L_2539 - .L_2538)


	//   ....[0]....
.L_2538:
        /*0264*/ 	.word	0x000013b0


	//   ....[1]....
        /*0268*/ 	.word	0x000019f0


	//   ....[2]....
        /*026c*/ 	.word	0x000022e0


	//   ....[3]....
        /*0270*/ 	.word	0x00002760


	//   ....[4]....
        /*0274*/ 	.word	0x00002e90


	//   ....[5]....
        /*0278*/ 	.word	0x00003a90


	//   ....[6]....
        /*027c*/ 	.word	0x000047e0


	//   ....[7]....
        /*0280*/ 	.word	0x000068c0


	//   ....[8]....
        /*0284*/ 	.word	0x00008000


	//   ....[9]....
        /*0288*/ 	.word	0x00008040


	//   ....[10]....
        /*028c*/ 	.word	0x00008080


	//   ....[11]....
        /*0290*/ 	.word	0x000080c0


	//   ....[12]....
        /*0294*/ 	.word	0x00008240


	//   ....[13]....
        /*0298*/ 	.word	0x00008280


	//   ....[14]....
        /*029c*/ 	.word	0x00008330


	//   ....[15]....
        /*02a0*/ 	.word	0x00008370


	//   ....[16]....
        /*02a4*/ 	.word	0x000083c0


	//   ....[17]....
        /*02a8*/ 	.word	0x000083f0


	//   ....[18]....
        /*02ac*/ 	.word	0x000085e0


	//   ....[19]....
        /*02b0*/ 	.word	0x00008640


	//   ....[20]....
        /*02b4*/ 	.word	0x00008670


	//   ....[21]....
        /*02b8*/ 	.word	0x000086a0


	//   ....[22]....
        /*02bc*/ 	.word	0x000088b0


	//   ....[23]....
        /*02c0*/ 	.word	0x000088f0


	//   ....[24]....
        /*02c4*/ 	.word	0x00008920


	//   ....[25]....
        /*02c8*/ 	.word	0x00008950


	//   ....[26]....
        /*02cc*/ 	.word	0x00008b30


	//   ....[27]....
        /*02d0*/ 	.word	0x00008b60


	//   ....[28]....
        /*02d4*/ 	.word	0x00008ba0


	//   ....[29]....
        /*02d8*/ 	.word	0x00008bd0


	//   ....[30]....
        /*02dc*/ 	.word	0x00008df0


	//   ....[31]....
        /*02e0*/ 	.word	0x00008e20


	//   ....[32]....
        /*02e4*/ 	.word	0x00008e50


	//   ....[33]....
        /*02e8*/ 	.word	0x00008e80


	//   ....[34]....
        /*02ec*/ 	.word	0x00009440


	//   ....[35]....
        /*02f0*/ 	.word	0x00009470


	//   ....[36]....
        /*02f4*/ 	.word	0x00009490


	//   ....[37]....
        /*02f8*/ 	.word	0x000094a0


	//   ....[38]....
        /*02fc*/ 	.word	0x000096a0


	//   ....[39]....
        /*0300*/ 	.word	0x000096d0


	//   ....[40]....
        /*0304*/ 	.word	0x000096f0


	//   ....[41]....
        /*0308*/ 	.word	0x00009700


	//   ....[42]....
        /*030c*/ 	.word	0x00009810


	//   ....[43]....
        /*0310*/ 	.word	0x00009910


	//   ....[44]....
        /*0314*/ 	.word	0x00009a10


	//   ....[45]....
        /*0318*/ 	.word	0x00009a40


	//   ....[46]....
        /*031c*/ 	.word	0x00009b60


	//   ....[47]....
        /*0320*/ 	.word	0x00009ba0


	//   ....[48]....
        /*0324*/ 	.word	0x00009be0


	//   ....[49]....
        /*0328*/ 	.word	0x00009c70


	//   ....[50]....
        /*032c*/ 	.word	0x00009da0


	//   ....[51]....
        /*0330*/ 	.word	0x00009dd0


	//   ....[52]....
        /*0334*/ 	.word	0x00009de0


	//   ....[53]....
        /*0338*/ 	.word	0x00009df0


	//   ....[54]....
        /*033c*/ 	.word	0x00009ed0


	//   ....[55]....
        /*0340*/ 	.word	0x00009f10


	//   ....[56]....
        /*0344*/ 	.word	0x00009f50


	//   ....[57]....
        /*0348*/ 	.word	0x00009f80


	//   ....[58]....
        /*034c*/ 	.word	0x00009fb0


	//   ....[59]....
        /*0350*/ 	.word	0x00009fe0


	//   ....[60]....
        /*0354*/ 	.word	0x0000a010


	//   ....[61]....
        /*0358*/ 	.word	0x0000a3a0


	//   ....[62]....
        /*035c*/ 	.word	0x0000a3d0


	//   ....[63]....
        /*0360*/ 	.word	0x0000a570


	//   ....[64]....
        /*0364*/ 	.word	0x0000d440


	//   ....[65]....
        /*0368*/ 	.word	0x0000d480


	//   ....[66]....
        /*036c*/ 	.word	0x0000d4c0


	//   ....[67]....
        /*0370*/ 	.word	0x0000d500


	//   ....[68]....
        /*0374*/ 	.word	0x0000d5c0


	//   ....[69]....
        /*0378*/ 	.word	0x0000d5f0


	//   ....[70]....
        /*037c*/ 	.word	0x0000d620


	//   ....[71]....
        /*0380*/ 	.word	0x0000d650


	//   ....[72]....
        /*0384*/ 	.word	0x0000d6f0


	//   ....[73]....
        /*0388*/ 	.word	0x0000d740


	//   ....[74]....
        /*038c*/ 	.word	0x0000d770


	//   ....[75]....
        /*0390*/ 	.word	0x0000d7a0


	//   ....[76]....
        /*0394*/ 	.word	0x0000d820


	//   ....[77]....
        /*0398*/ 	.word	0x0000d870


	//   ....[78]....
        /*039c*/ 	.word	0x0000d8a0


	//   ....[79]....
        /*03a0*/ 	.word	0x0000d8d0


	//   ....[80]....
        /*03a4*/ 	.word	0x0000d960


	//   ....[81]....
        /*03a8*/ 	.word	0x0000d9a0


	//   ....[82]....
        /*03ac*/ 	.word	0x0000d9e0


	//   ....[83]....
        /*03b0*/ 	.word	0x0000da10


	//   ....[84]....
        /*03b4*/ 	.word	0x0000e100


	//   ....[85]....
        /*03b8*/ 	.word	0x0000e9d0


	//   ....[86]....
        /*03bc*/ 	.word	0x0000f160


	//   ....[87]....
        /*03c0*/ 	.word	0x0000f180


	//   ....[88]....
        /*03c4*/ 	.word	0x0000f1a0


	//   ....[89]....
        /*03c8*/ 	.word	0x0000f1c0


	//   ....[90]....
        /*03cc*/ 	.word	0x0000f1e0


	//   ....[91]....
        /*03d0*/ 	.word	0x0000f2f0


	//   ....[92]....
        /*03d4*/ 	.word	0x0000f310


	//   ....[93]....
        /*03d8*/ 	.word	0x0000f330


	//   ....[94]....
        /*03dc*/ 	.word	0x0000f350


	//   ....[95]....
        /*03e0*/ 	.word	0x0000f370


	//----- nvinfo : EIATTR_EXIT_INSTR_OFFSETS
	.align		4
.L_2539:
        /*03e4*/ 	.byte	0x04, 0x1c
        /*03e6*/ 	.short	(.L_2541 - .L_2540)


	//   ....[0]....
.L_2540:
        /*03e8*/ 	.word	0x0000f450


	//   ....[1]....
        /*03ec*/ 	.word	0x0000f6f0


	//----- nvinfo : EIATTR_MAX_THREADS
	.align		4
.L_2541:
        /*03f0*/ 	.byte	0x04, 0x05
        /*03f2*/ 	.short	(.L_2543 - .L_2542)
.L_2542:
        /*03f4*/ 	.word	0x00000020
        /*03f8*/ 	.word	0x00000001
        /*03fc*/ 	.word	0x00000001


	//----- nvinfo : EIATTR_CRS_STACK_SIZE
	.align		4
.L_2543:
        /*0400*/ 	.byte	0x04, 0x1e
        /*0402*/ 	.short	(.L_2545 - .L_2544)
.L_2544:
        /*0404*/ 	.word	0x00000000
.L_2545:


//--------------------- .nv.info._Z25selective_scan_bwd_kernelI32Selective_Scan_bwd_kernel_traitsILi32ELi16ELb0ELb0ELb1ELb1ELb0EN3c108BFloat16ENS1_7complexIfEEEEv12SSMParamsBwd --------------------------
	.section	.nv.info._Z25selective_scan_bwd_kernelI32Selective_Scan_bwd_kernel_traitsILi32ELi16ELb0ELb0ELb1ELb1ELb0EN3c108BFloat16ENS1_7complexIfEEEEv12SSMParamsBwd,"",@"SHT_CUDA_INFO"
	.sectionflags	@""
	.align	4


	//----- nvinfo : EIATTR_CUDA_API_VERSION
	.align		4
        /*0000*/ 	.byte	0x04, 0x37
        /*0002*/ 	.short	(.L_2547 - .L_2546)
.L_2546:
        /*0004*/ 	.word	0x00000082


	//----- nvinfo : EIATTR_SW2861232_WAR
	.align		4
.L_2547:
        /*0008*/ 	.byte	0x01, 0x35
	.zero		2


	//----- nvinfo : EIATTR_PARAM_CBANK
	.align		4
        /*000c*/ 	.byte	0x04, 0x0a
        /*000e*/ 	.short	(.L_2549 - .L_2548)
	.align		4
.L_2548:
        /*0010*/ 	.word	index@(.nv.constant0._Z25selective_scan_bwd_kernelI32Selective_Scan_bwd_kernel_traitsILi32ELi16ELb0ELb0ELb1ELb1ELb0EN3c108BFloat16ENS1_7complexIfEEEEv12SSMParamsBwd)
        /*0014*/ 	.short	0x0160
        /*0016*/ 	.short	0x01f0


	//----- nvinfo : EIATTR_CBANK_PARAM_SIZE
	.align		4
.L_2549:
        /*0018*/ 	.byte	0x03, 0x19
        /*001a*/ 	.short	0x01f0


	//----- nvinfo : EIATTR_KPARAM_INFO
	.align		4
        /*001c*/ 	.byte	0x04, 0x17
        /*001e*/ 	.short	(.L_2551 - .L_2550)
.L_2550:
        /*0020*/ 	.word	0x00000000
        /*0024*/ 	.short	0x0000
        /*0026*/ 	.short	0x0000
        /*0028*/ 	.byte	0x00, 0xf0, 0xc1, 0x07


	//----- nvinfo : EIATTR_MAXREG_COUNT
	.align		4
.L_2551:
        /*002c*/ 	.byte	0x03, 0x1b
        /*002e*/ 	.short	0x00ff


	//----- nvinfo : EIATTR_NUM_BARRIERS
	.align		4
        /*0030*/ 	.byte	0x02, 0x4c
        /*0032*/ 	.byte	0x01
	.zero		1


	//----- nvinfo : EIATTR_ANNOTATIONS
	.align		4
        /*0034*/ 	.byte	0x04, 0x55
        /*0036*/ 	.short	(.L_2553 - .L_2552)


	//   ....[0]....
.L_2552:
        /* <DEDUP_REMOVED lines=11> */


	//----- nvinfo : EIATTR_MERCURY_ISA_VERSION
	.align		4
.L_2553:
        /*00d8*/ 	.byte	0x03, 0x5f
        /*00da*/ 	.short	0x0000


	//----- nvinfo : EIATTR_COOP_GROUP_MASK_REGIDS
	.align		4
        /*00dc*/ 	.byte	0x04, 0x29
        /*00de*/ 	.short	(.L_2555 - .L_2554)


	//   ....[0]....
.L_2554:
        /*00e0*/ 	.word	0xffffffff


	//   ....[1]....
        /*00e4*/ 	.word	0xffffffff


	//   ....[2]....
        /*00e8*/ 	.word	0xffffffff


	//   ....[3]....
        /*00ec*/ 	.word	0xffffffff


	//   ....[4]....
        /*00f0*/ 	.word	0xffffffff


	//   ....[5]....
        /*00f4*/ 	.word	0xffffffff


	//   ....[6]....
        /*00f8*/ 	.word	0xffffffff


	//   ....[7]....
        /*00fc*/ 	.word	0xffffffff


	//   ....[8]....
        /*0100*/ 	.word	0xffffffff


	//   ....[9]....
        /*0104*/ 	.word	0xffffffff


	//   ....[10]....
        /*0108*/ 	.word	0xffffffff


	//   ....[11]....
        /*010c*/ 	.word	0xffffffff


	//   ....[12]....
        /*0110*/ 	.word	0xffffffff


	//   ....[13]....
        /*0114*/ 	.word	0xffffffff


	//   ....[14]....
        /*0118*/ 	.word	0xffffffff


	//   ....[15]....
        /*011c*/ 	.word	0xffffffff


	//   ....[16]....
        /*0120*/ 	.word	0xffffffff


	//   ....[17]....
        /*0124*/ 	.word	0xffffffff


	//   ....[18]....
        /*0128*/ 	.word	0xffffffff


	//   ....[19]....
        /*012c*/ 	.word	0xffffffff


	//   ....[20]....
        /*0130*/ 	.word	0xffffffff


	//   ....[21]....
        /*0134*/ 	.word	0xffffffff


	//   ....[22]....
        /*0138*/ 	.word	0xffffffff


	//   ....[23]....
        /*013c*/ 	.word	0xffffffff


	//   ....[24]....
        /*0140*/ 	.word	0xffffffff


	//   ....[25]....
        /*0144*/ 	.word	0xffffffff


	//   ....[26]....
        /*0148*/ 	.word	0xffffffff


	//   ....[27]....
        /*014c*/ 	.word	0xffffffff


	//   ....[28]....
        /*0150*/ 	.word	0xffffffff


	//   ....[29]....
        /*0154*/ 	.word	0xffffffff


	//   ....[30]....
        /*0158*/ 	.word	0xffffffff


	//   ....[31]....
        /*015c*/ 	.word	0xffffffff


	//   ....[32]....
        /*0160*/ 	.word	0xffffffff


	//   ....[33]....
        /*0164*/ 	.word	0xffffffff


	//   ....[34]....
        /*0168*/ 	.word	0xffffffff


	//   ....[35]....
        /*016c*/ 	.word	0xffffffff


	//   ....[36]....
        /*0170*/ 	.word	0xffffffff


	//   ....[37]....
        /*0174*/ 	.word	0xffffffff


	//   ....[38]....
        /*0178*/ 	.word	0xffffffff


	//   ....[39]....
        /*017c*/ 	.word	0xffffffff


	//   ....[40]....
        /*0180*/ 	.word	0xffffffff


	//   ....[41]....
        /*0184*/ 	.word	0xffffffff


	//   ....[42]....
        /*0188*/ 	.word	0xffffffff


	//   ....[43]....
        /*018c*/ 	.word	0xffffffff


	//   ....[44]....
        /*0190*/ 	.word	0xffffffff


	//   ....[45]....
        /*0194*/ 	.word	0xffffffff


	//   ....[46]....
        /*0198*/ 	.word	0xffffffff


	//   ....[47]....
        /*019c*/ 	.word	0xffffffff


	//   ....[48]....
        /*01a0*/ 	.word	0xffffffff


	//   ....[49]....
        /*01a4*/ 	.word	0xffffffff


	//   ....[50]....
        /*01a8*/ 	.word	0xffffffff


	//   ....[51]....
        /*01ac*/ 	.word	0xffffffff


	//   ....[52]....
        /*01b0*/ 	.word	0xffffffff


	//   ....[53]....
        /*01b4*/ 	.word	0xffffffff


	//   ....[54]....
        /*01b8*/ 	.word	0xffffffff


	//   ....[55]....
        /*01bc*/ 	.word	0xffffffff


	//   ....[56]....
        /*01c0*/ 	.word	0xffffffff


	//   ....[57]....
        /*01c4*/ 	.word	0xffffffff


	//   ....[58]....
        /*01c8*/ 	.word	0xffffffff


	//   ....[59]....
        /*01cc*/ 	.word	0xffffffff


	//   ....[60]....
        /*01d0*/ 	.word	0xffffffff


	//   ....[61]....
        /*01d4*/ 	.word	0xffffffff


	//   ....[62]....
        /*01d8*/ 	.word	0xffffffff


	//   ....[63]....
        /*01dc*/ 	.word	0xffffffff


	//   ....[64]....
        /*01e0*/ 	.word	0xffffffff


	//   ....[65]....
        /*01e4*/ 	.word	0xffffffff


	//   ....[66]....
        /*01e8*/ 	.word	0xffffffff


	//   ....[67]....
        /*01ec*/ 	.word	0xffffffff


	//   ....[68]....
        /*01f0*/ 	.word	0xffffffff


	//   ....[69]....
        /*01f4*/ 	.word	0xffffffff


	//   ....[70]....
        /*01f8*/ 	.word	0xffffffff


	//   ....[71]....
        /*01fc*/ 	.word	0xffffffff


	//   ....[72]....
        /*0200*/ 	.word	0xffffffff


	//   ....[73]....
        /*0204*/ 	.word	0xffffffff


	//   ....[74]....
        /*0208*/ 	.word	0xffffffff


	//   ....[75]....
        /*020c*/ 	.word	0xffffffff


	//   ....[76]....
        /*0210*/ 	.word	0xffffffff


	//   ....[77]....
        /*0214*/ 	.word	0xffffffff


	//   ....[78]....
        /*0218*/ 	.word	0xffffffff


	//   ....[79]....
        /*021c*/ 	.word	0xffffffff


	//   ....[80]....
        /*0220*/ 	.word	0xffffffff


	//   ....[81]....
        /*0224*/ 	.word	0xffffffff


	//   ....[82]....
        /*0228*/ 	.word	0xffffffff


	//   ....[83]....
        /*022c*/ 	.word	0xffffffff


	//   ....[84]....
        /*0230*/ 	.word	0xffffffff


	//   ....[85]....
        /*0234*/ 	.word	0xffffffff


	//   ....[86]....
        /*0238*/ 	.word	0xffffffff


	//   ....[87]....
        /*023c*/ 	.word	0xffffffff


	//   ....[88]....
        /*0240*/ 	.word	0xffffffff


	//   ....[89]....
        /*0244*/ 	.word	0xffffffff


	//   ....[90]....
        /*0248*/ 	.word	0xffffffff


	//   ....[91]....
        /*024c*/ 	.word	0xffffffff


	//   ....[92]....
        /*0250*/ 	.word	0xffffffff


	//----- nvinfo : EIATTR_COOP_GROUP_INSTR_OFFSETS
	.align		4
.L_2555:
        /*0254*/ 	.byte	0x04, 0x28
        /*0256*/ 	.short	(.L_2557 - .L_2556)


	//   ....[0]....
.L_2556:
        /*0258*/ 	.word	0x00001440


	//   ....[1]....
        /*025c*/ 	.word	0x00001920


	//   ....[2]....
        /*0260*/ 	.word	0x00001ee0


	//   ....[3]....
        /*0264*/ 	.word	0x000060e0


	//   ....[4]....
        /*0268*/ 	.word	0x00007870


	//   ....[5]....
        /*026c*/ 	.word	0x000078b0


	//   ....[6]....
        /*0270*/ 	.word	0x000078f0


	//   ....[7]....
        /*0274*/ 	.word	0x00007930


	//   ....[8]....
        /*0278*/ 	.word	0x00007ab0


	//   ....[9]....
        /*027c*/ 	.word	0x00007ba0


	//   ....[10]....
        /*0280*/ 	.word	0x00007be0


	//   ....[11]....
        /*0284*/ 	.word	0x00007c40


	//   ....[12]....
        /*0288*/ 	.word	0x00007c70


	//   ....[13]....
        /*028c*/ 	.word	0x00007ea0


	//   ....[14]....
        /*0290*/ 	.word	0x00007ed0


	//   ....[15]....
        /*0294*/ 	.word	0x00007f00


	//   ....[16]....
        /*0298*/ 	.word	0x00007f30


	//   ....[17]....
        /*029c*/ 	.word	0x00008130


	//   ....[18]....
        /*02a0*/ 	.word	0x00008170


	//   ....[19]....
        /*02a4*/ 	.word	0x000081a0


	//   ....[20]....
        /*02a8*/ 	.word	0x000081d0


	//   ....[21]....
        /*02ac*/ 	.word	0x000083b0


	//   ....[22]....
        /*02b0*/ 	.word	0x000083e0


	//   ....[23]....
        /*02b4*/ 	.word	0x00008420


	//   ....[24]....
        /*02b8*/ 	.word	0x00008450


	//   ....[25]....
        /*02bc*/ 	.word	0x00008610


	//   ....[26]....
        /*02c0*/ 	.word	0x00008640


	//   ....[27]....
        /*02c4*/ 	.word	0x000086b0


	//   ....[28]....
        /*02c8*/ 	.word	0x000086e0


	//   ....[29]....
        /*02cc*/ 	.word	0x00008710


	//   ....[30]....
        /*02d0*/ 	.word	0x00008b20


	//   ....[31]....
        /*02d4*/ 	.word	0x00008bb0


	//   ....[32]....
        /*02d8*/ 	.word	0x00008c00


	//   ....[33]....
        /*02dc*/ 	.word	0x00008c20


	//   ....[34]....
        /*02e0*/ 	.word	0x00008eb0


	//   ....[35]....
        /*02e4*/ 	.word	0x00008f10


	//   ....[36]....
        /*02e8*/ 	.word	0x00008f60


	//   ....[37]....
        /*02ec*/ 	.word	0x00008f70


	//   ....[38]....
        /*02f0*/ 	.word	0x00009080


	//   ....[39]....
        /*02f4*/ 	.word	0x00009150


	//   ....[40]....
        /*02f8*/ 	.word	0x000091b0


	//   ....[41]....
        /*02fc*/ 	.word	0x000091c0


	//   ....[42]....
        /*0300*/ 	.word	0x000092d0


	//   ....[43]....
        /*0304*/ 	.word	0x000093d0


	//   ....[44]....
        /*0308*/ 	.word	0x00009400


	//   ....[45]....
        /*030c*/ 	.word	0x00009420


	//   ....[46]....
        /*0310*/ 	.word	0x00009530


	//   ....[47]....
        /*0314*/ 	.word	0x00009570


	//   ....[48]....
        /*0318*/ 	.word	0x00009660


	//   ....[49]....
        /*031c*/ 	.word	0x00009670


	//   ....[50]....
        /*0320*/ 	.word	0x00009750


	//   ....[51]....
        /*0324*/ 	.word	0x00009790


	//   ....[52]....
        /*0328*/ 	.word	0x000097d0


	//   ....[53]....
        /*032c*/ 	.word	0x00009800


	//   ....[54]....
        /*0330*/ 	.word	0x00009830


	//   ....[55]....
        /*0334*/ 	.word	0x00009860


	//   ....[56]....
        /*0338*/ 	.word	0x00009890


	//   ....[57]....
        /*033c*/ 	.word	0x00009c20


	//   ....[58]....
        /*0340*/ 	.word	0x00009c50


	//   ....[59]....
        /*0344*/ 	.word	0x00009d40


	//   ....[60]....
        /*0348*/ 	.word	0x0000ccb0


	//   ....[61]....
        /*034c*/ 	.word	0x0000ccf0


	//   ....[62]....
        /*0350*/ 	.word	0x0000cd30


	//   ....[63]....
        /*0354*/ 	.word	0x0000cd70


	//   ....[64]....
        /*0358*/ 	.word	0x0000ce30


	//   ....[65]....
        /*035c*/ 	.word	0x0000ce80


	//   ....[66]....
        /*0360*/ 	.word	0x0000ceb0


	//   ....[67]....
        /*0364*/ 	.word	0x0000cee0


	//   ....[68]....
        /*0368*/ 	.word	0x0000cf60


	//   ....[69]....
        /*036c*/ 	.word	0x0000cfb0


	//   ....[70]....
        /*0370*/ 	.word	0x0000cfe0


	//   ....[71]....
        /*0374*/ 	.word	0x0000d010


	//   ....[72]....
        /*0378*/ 	.word	0x0000d0a0


	//   ....[73]....
        /*037c*/ 	.word	0x0000d0e0


	//   ....[74]....
        /*0380*/ 	.word	0x0000d110


	//   ....[75]....
        /*0384*/ 	.word	0x0000d140


	//   ....[76]....
        /*0388*/ 	.word	0x0000d1d0


	//   ....[77]....
        /*038c*/ 	.word	0x0000d210


	//   ....[78]....
        /*0390*/ 	.word	0x0000d240


	//   ....[79]....
        /*0394*/ 	.word	0x0000d270


	//   ....[80]....
        /*0398*/ 	.word	0x0000dbc0


	//   ....[81]....
        /*039c*/ 	.word	0x0000e480


	//   ....[82]....
        /*03a0*/ 	.word	0x0000f050


	//   ....[83]....
        /*03a4*/ 	.word	0x0000f720


	//   ....[84]....
        /*03a8*/ 	.word	0x0000f740


	//   ....[85]....
        /*03ac*/ 	.word	0x0000f760


	//   ....[86]....
        /*03b0*/ 	.word	0x0000f780


	//   ....[87]....
        /*03b4*/ 	.word	0x0000f7a0


	//   ....[88]....
        /*03b8*/ 	.word	0x0000f8b0


	//   ....[89]....
        /*03bc*/ 	.word	0x0000f8d0


	//   ....[90]....
        /*03c0*/ 	.word	0x0000f8f0


	//   ....[91]....
        /*03c4*/ 	.word	0x0000f910


	//   ....[92]....
        /*03c8*/ 	.word	0x0000f930


	//----- nvinfo : EIATTR_EXIT_INSTR_OFFSETS
	.align		4
.L_2557:
        /*03cc*/ 	.byte	0x04, 0x1c
        /*03ce*/ 	.short	(.L_2559 - .L_2558)


	//   ....[0]....
.L_2558:
        /*03d0*/ 	.word	0x0000fa10


	//   ....[1]....
        /*03d4*/ 	.word	0x0000fcb0


	//----- nvinfo : EIATTR_MAX_THREADS
	.align		4
.L_2559:
        /*03d8*/ 	.byte	0x04, 0x05
        /*03da*/ 	.short	(.L_2561 - .L_2560)
.L_2560:
        /*03dc*/ 	.word	0x00000020
        /*03e0*/ 	.word	0x00000001
        /*03e4*/ 	.word	0x00000001


	//----- nvinfo : EIATTR_CRS_STACK_SIZE
	.align		4
.L_2561:
        /*03e8*/ 	.byte	0x04, 0x1e
        /*03ea*/ 	.short	(.L_2563 - .L_2562)
.L_2562:
        /*03ec*/ 	.word	0x00000000
.L_2563:


//--------------------- .nv.info._Z25selective_scan_bwd_kernelI32Selective_Scan_bwd_kernel_traitsILi32ELi16ELb0ELb0ELb1ELb1ELb1EN3c108BFloat16ENS1_7complexIfEEEEv12SSMParamsBwd --------------------------
	.section	.nv.info._Z25selective_scan_bwd_kernelI32Selective_Scan_bwd_kernel_traitsILi32ELi16ELb0ELb0ELb1ELb1ELb1EN3c108BFloat16ENS1_7complexIfEEEEv12SSMParamsBwd,"",@"SHT_CUDA_INFO"
	.sectionflags	@""
	.align	4


	//----- nvinfo : EIATTR_CUDA_API_VERSION
	.align		4
        /*0000*/ 	.byte	0x04, 0x37
        /*0002*/ 	.short	(.L_2565 - .L_2564)
.L_2564:
        /*0004*/ 	.word	0x00000082


	//----- nvinfo : EIATTR_SW2861232_WAR
	.align		4
.L_2565:
        /*0008*/ 	.byte	0x01, 0x35
	.zero		2


	//----- nvinfo : EIATTR_PARAM_CBANK
	.align		4
        /*000c*/ 	.byte	0x04, 0x0a
        /*000e*/ 	.short	(.L_2567 - .L_2566)
	.align		4
.L_2566:
        /*0010*/ 	.word	index@(.nv.constant0._Z25selective_scan_bwd_kernelI32Selective_Scan_bwd_kernel_traitsILi32ELi16ELb0ELb0ELb1ELb1ELb1EN3c108BFloat16ENS1_7complexIfEEEEv12SSMParamsBwd)
        /*0014*/ 	.short	0x0160
        /*0016*/ 	.short	0x01f0


	//----- nvinfo : EIATTR_CBANK_PARAM_SIZE
	.align		4
.L_2567:
        /*0018*/ 	.byte	0x03, 0x19
        /*001a*/ 	.short	0x01f0


	//----- nvinfo : EIATTR_KPARAM_INFO
	.align		4
        /*001c*/ 	.byte	0x04, 0x17
        /*001e*/ 	.short	(.L_2569 - .L_2568)
.L_2568:
        /*0020*/ 	.word	0x00000000
        /*0024*/ 	.short	0x0000
        /*0026*/ 	.short	0x0000
        /*0028*/ 	.byte	0x00, 0xf0, 0xc1, 0x07


	//----- nvinfo : EIATTR_MAXREG_COUNT
	.align		4
.L_2569:
        /*002c*/ 	.byte	0x03, 0x1b
        /*002e*/ 	.short	0x00ff


	//----- nvinfo : EIATTR_NUM_BARRIERS
	.align		4
        /*0030*/ 	.byte	0x02, 0x4c
        /*0032*/ 	.byte	0x01
	.zero		1


	//----- nvinfo : EIATTR_ANNOTATIONS
	.align		4
        /*0034*/ 	.byte	0x04, 0x55
        /*0036*/ 	.short	(.L_2571 - .L_2570)


	//   ....[0]....
.L_2570:
        /* <DEDUP_REMOVED lines=13> */


	//----- nvinfo : EIATTR_MERCURY_ISA_VERSION
	.align		4
.L_2571:
        /*00f8*/ 	.byte	0x03, 0x5f
        /*00fa*/ 	.short	0x0000


	//----- nvinfo : EIATTR_COOP_GROUP_MASK_REGIDS
	.align		4
        /*00fc*/ 	.byte	0x04, 0x29
        /*00fe*/ 	.short	(.L_2573 - .L_2572)


	//   ....[0]....
.L_2572:
        /*0100*/ 	.word	0xffffffff


	//   ....[1]....
        /*0104*/ 	.word	0xffffffff


	//   ....[2]....
        /*0108*/ 	.word	0xffffffff


	//   ....[3]....
        /*010c*/ 	.word	0xffffffff


	//   ....[4]....
        /*0110*/ 	.word	0xffffffff


	//   ....[5]....
        /*0114*/ 	.word	0xffffffff


	//   ....[6]....
        /*0118*/ 	.word	0xffffffff


	//   ....[7]....
        /*011c*/ 	.word	0xffffffff


	//   ....[8]....
        /*0120*/ 	.word	0xffffffff


	//   ....[9]....
        /*0124*/ 	.word	0xffffffff


	//   ....[10]....
        /*0128*/ 	.word	0xffffffff


	//   ....[11]....
        /*012c*/ 	.word	0xffffffff


	//   ....[12]....
        /*0130*/ 	.word	0xffffffff


	//   ....[13]....
        /*0134*/ 	.word	0xffffffff


	//   ....[14]....
        /*0138*/ 	.word	0xffffffff


	//   ....[15]....
        /*013c*/ 	.word	0xffffffff


	//   ....[16]....
        /*0140*/ 	.word	0xffffffff


	//   ....[17]....
        /*0144*/ 	.word	0xffffffff


	//   ....[18]....
        /*0148*/ 	.word	0xffffffff


	//   ....[19]....
        /*014c*/ 	.word	0xffffffff


	//   ....[20]....
        /*0150*/ 	.word	0xffffffff


	//   ....[21]....
        /*0154*/ 	.word	0xffffffff


	//   ....[22]....
        /*0158*/ 	.word	0xffffffff


	//   ....[23]....
        /*015c*/ 	.word	0xffffffff


	//   ....[24]....
        /*0160*/ 	.word	0xffffffff


	//   ....[25]....
        /*0164*/ 	.word	0xffffffff


	//   ....[26]....
        /*0168*/ 	.word	0xffffffff


	//   ....[27]....
        /*016c*/ 	.word	0xffffffff


	//   ....[28]....
        /*0170*/ 	.word	0xffffffff


	//   ....[29]....
        /*0174*/ 	.word	0xffffffff


	//   ....[30]....
        /*0178*/ 	.word	0xffffffff


	//   ....[31]....
        /*017c*/ 	.word	0xffffffff


	//   ....[32]....
        /*0180*/ 	.word	0xffffffff


	//   ....[33]....
        /*0184*/ 	.word	0xffffffff


	//   ....[34]....
        /*0188*/ 	.word	0xffffffff


	//   ....[35]....
        /*018c*/ 	.word	0xffffffff


	//   ....[36]....
        /*0190*/ 	.word	0xffffffff


	//   ....[37]....
        /*0194*/ 	.word	0xffffffff


	//   ....[38]....
        /*0198*/ 	.word	0xffffffff


	//   ....[39]....
        /*019c*/ 	.word	0xffffffff


	//   ....[40]....
        /*01a0*/ 	.word	0xffffffff


	//   ....[41]....
        /*01a4*/ 	.word	0xffffffff


	//   ....[42]....
        /*01a8*/ 	.word	0xffffffff


	//   ....[43]....
        /*01ac*/ 	.word	0xffffffff


	//   ....[44]....
        /*01b0*/ 	.word	0xffffffff


	//   ....[45]....
        /*01b4*/ 	.word	0xffffffff


	//   ....[46]....
        /*01b8*/ 	.word	0xffffffff


	//   ....[47]....
        /*01bc*/ 	.word	0xffffffff


	//   ....[48]....
        /*01c0*/ 	.word	0xffffffff


	//   ....[49]....
        /*01c4*/ 	.word	0xffffffff


	//   ....[50]....
        /*01c8*/ 	.word	0xffffffff


	//   ....[51]....
        /*01cc*/ 	.word	0xffffffff


	//   ....[52]....
        /*01d0*/ 	.word	0xffffffff


	//   ....[53]....
        /*01d4*/ 	.word	0xffffffff


	//   ....[54]....
        /*01d8*/ 	.word	0xffffffff


	//   ....[55]....
        /*01dc*/ 	.word	0xffffffff


	//   ....[56]....
        /*01e0*/ 	.word	0xffffffff


	//   ....[57]....
        /*01e4*/ 	.word	0xffffffff


	//   ....[58]....
        /*01e8*/ 	.word	0xffffffff


	//   ....[59]....
        /*01ec*/ 	.word	0xffffffff


	//   ....[60]....
        /*01f0*/ 	.word	0xffffffff


	//   ....[61]....
        /*01f4*/ 	.word	0xffffffff


	//   ....[62]....
        /*01f8*/ 	.word	0xffffffff


	//   ....[63]....
        /*01fc*/ 	.word	0xffffffff


	//   ....[64]....
        /*0200*/ 	.word	0xffffffff


	//   ....[65]....
        /*0204*/ 	.word	0xffffffff


	//   ....[66]....
        /*0208*/ 	.word	0xffffffff


	//   ....[67]....
        /*020c*/ 	.word	0xffffffff


	//   ....[68]....
        /*0210*/ 	.word	0xffffffff


	//   ....[69]....
        /*0214*/ 	.word	0xffffffff


	//   ....[70]....
        /*0218*/ 	.word	0xffffffff


	//   ....[71]....
        /*021c*/ 	.word	0xffffffff


	//   ....[72]....
        /*0220*/ 	.word	0xffffffff


	//   ....[73]....
        /*0224*/ 	.word	0xffffffff


	//   ....[74]....
        /*0228*/ 	.word	0xffffffff


	//   ....[75]....
        /*022c*/ 	.word	0xffffffff


	//   ....[76]....
        /*0230*/ 	.word	0xffffffff


	//   ....[77]....
        /*0234*/ 	.word	0xffffffff


	//   ....[78]....
        /*0238*/ 	.word	0xffffffff


	//   ....[79]....
        /*023c*/ 	.word	0xffffffff


	//   ....[80]....
        /*0240*/ 	.word	0xffffffff


	//   ....[81]....
        /*0244*/ 	.word	0xffffffff


	//   ....[82]....
        /*0248*/ 	.word	0xffffffff


	//   ....[83]....
        /*024c*/ 	.word	0xffffffff


	//   ....[84]....
        /*0250*/ 	.word	0xffffffff


	//   ....[85]....
        /*0254*/ 	.word	0xffffffff


	//   ....[86]....
        /*0258*/ 	.word	0xffffffff


	//   ....[87]....
        /*025c*/ 	.word	0xffffffff


	//   ....[88]....
        /*0260*/ 	.word	0xffffffff


	//   ....[89]....
        /*0264*/ 	.word	0xffffffff


	//   ....[90]....
        /*0268*/ 	.word	0xffffffff


	//   ....[91]....
        /*026c*/ 	.word	0xffffffff


	//   ....[92]....
        /*0270*/ 	.word	0xffffffff


	//   ....[93]....
        /*0274*/ 	.word	0xffffffff


	//   ....[94]....
        /*0278*/ 	.word	0xffffffff


	//   ....[95]....
        /*027c*/ 	.word	0xffffffff


	//   ....[96]....
        /*0280*/ 	.word	0xffffffff


	//----- nvinfo : EIATTR_COOP_GROUP_INSTR_OFFSETS
	.align		4
.L_2573:
        /*0284*/ 	.byte	0x04, 0x28
        /*0286*/ 	.short	(.L_2575 - .L_2574)


	//   ....[0]....
.L_2574:
        /*0288*/ 	.word	0x00001390


	//   ....[1]....
        /*028c*/ 	.word	0x00001970


	//   ....[2]....
        /*0290*/ 	.word	0x00001f20


	//   ....[3]....
        /*0294*/ 	.word	0x00004c90


	//   ....[4]....
        /*0298*/ 	.word	0x00005370


	//   ....[5]....
        /*029c*/ 	.word	0x00005fc0


	//   ....[6]....
        /*02a0*/ 	.word	0x00006ae0


	//   ....[7]....
        /*02a4*/ 	.word	0x00008c30


	//   ....[8]....
        /*02a8*/ 	.word	0x0000a3a0


	//   ....[9]....
        /*02ac*/ 	.word	0x0000a3e0


	//   ....[10]....
        /*02b0*/ 	.word	0x0000a420


	//   ....[11]....
        /*02b4*/ 	.word	0x0000a460


	//   ....[12]....
        /*02b8*/ 	.word	0x0000a5e0


	//   ....[13]....
        /*02bc*/ 	.word	0x0000a620


	//   ....[14]....
        /*02c0*/ 	.word	0x0000a710


	//   ....[15]....
        /*02c4*/ 	.word	0x0000a750


	//   ....[16]....
        /*02c8*/ 	.word	0x0000a780


	//   ....[17]....
        /*02cc*/ 	.word	0x0000a7b0


	//   ....[18]....
        /*02d0*/ 	.word	0x0000a9b0


	//   ....[19]....
        /*02d4*/ 	.word	0x0000a9f0


	//   ....[20]....
        /*02d8*/ 	.word	0x0000aa20


	//   ....[21]....
        /*02dc*/ 	.word	0x0000aa50


	//   ....[22]....
        /*02e0*/ 	.word	0x0000ac50


	//   ....[23]....
        /*02e4*/ 	.word	0x0000ac90


	//   ....[24]....
        /*02e8*/ 	.word	0x0000acc0


	//   ....[25]....
        /*02ec*/ 	.word	0x0000acf0


	//   ....[26]....
        /*02f0*/ 	.word	0x0000aee0


	//   ....[27]....
        /*02f4*/ 	.word	0x0000af20


	//   ....[28]....
        /*02f8*/ 	.word	0x0000af50


	//   ....[29]....
        /*02fc*/ 	.word	0x0000af80


	//   ....[30]....
        /*0300*/ 	.word	0x0000b120


	//   ....[31]....
        /*0304*/ 	.word	0x0000b1e0


	//   ....[32]....
        /*0308*/ 	.word	0x0000b240


	//   ....[33]....
        /*030c*/ 	.word	0x0000b270


	//   ....[34]....
        /*0310*/ 	.word	0x0000b750


	//   ....[35]....
        /*0314*/ 	.word	0x0000b7c0


	//   ....[36]....
        /*0318*/ 	.word	0x0000b820


	//   ....[37]....
        /*031c*/ 	.word	0x0000b840


	//   ....[38]....
        /*0320*/ 	.word	0x0000ba40


	//   ....[39]....
        /*0324*/ 	.word	0x0000ba70


	//   ....[40]....
        /*0328*/ 	.word	0x0000ba90


	//   ....[41]....
        /*032c*/ 	.word	0x0000baa0


	//   ....[42]....
        /*0330*/ 	.word	0x0000bbb0


	//   ....[43]....
        /*0334*/ 	.word	0x0000bcb0


	//   ....[44]....
        /*0338*/ 	.word	0x0000bdb0


	//   ....[45]....
        /*033c*/ 	.word	0x0000bde0


	//   ....[46]....
        /*0340*/ 	.word	0x0000bf00


	//   ....[47]....
        /*0344*/ 	.word	0x0000bf40


	//   ....[48]....
        /*0348*/ 	.word	0x0000bf80


	//   ....[49]....
        /*034c*/ 	.word	0x0000c030


	//   ....[50]....
        /*0350*/ 	.word	0x0000c140


	//   ....[51]....
        /*0354*/ 	.word	0x0000c170


	//   ....[52]....
        /*0358*/ 	.word	0x0000c180


	//   ....[53]....
        /*035c*/ 	.word	0x0000c190


	//   ....[54]....
        /*0360*/ 	.word	0x0000c270


	//   ....[55]....
        /*0364*/ 	.word	0x0000c2b0


	//   ....[56]....
        /*0368*/ 	.word	0x0000c2f0


	//   ....[57]....
        /*036c*/ 	.word	0x0000c320


	//   ....[58]....
        /*0370*/ 	.word	0x0000c350


	//   ....[59]....
        /*0374*/ 	.word	0x0000c380


	//   ....[60]....
        /*0378*/ 	.word	0x0000c3b0


	//   ....[61]....
        /*037c*/ 	.word	0x0000c740


	//   ....[62]....
        /*0380*/ 	.word	0x0000c770


	//   ....[63]....
        /*0384*/ 	.word	0x0000c860


	//   ....[64]....
        /*0388*/ 	.word	0x0000f7e0


	//   ....[65]....
        /*038c*/ 	.word	0x0000f820


	//   ....[66]....
        /*0390*/ 	.word	0x0000f860


	//   ....[67]....
        /*0394*/ 	.word	0x0000f8a0


	//   ....[68]....
        /*0398*/ 	.word	0x0000f960


	//   ....[69]....
        /*039c*/ 	.word	0x0000f990


	//   ....[70]....
        /*03a0*/ 	.word	0x0000f9c0


	//   ....[71]....
        /*03a4*/ 	.word	0x0000f9f0


	//   ....[72]....
        /*03a8*/ 	.word	0x0000fa90


	//   ....[73]....
        /*03ac*/ 	.word	0x0000fae0


	//   ....[74]....
        /*03b0*/ 	.word	0x0000fb10


	//   ....[75]....
        /*03b4*/ 	.word	0x0000fb40


	//   ....[76]....
        /*03b8*/ 	.word	0x0000fbc0


	//   ....[77]....
        /*03bc*/ 	.word	0x0000fc10


	//   ....[78]....
        /*03c0*/ 	.word	0x0000fc40


	//   ....[79]....
        /*03c4*/ 	.word	0x0000fc70


	//   ....[80]....
        /*03c8*/ 	.word	0x0000fd00


	//   ....[81]....
        /*03cc*/ 	.word	0x0000fd40


	//   ....[82]....
        /*03d0*/ 	.word	0x0000fd80


	//   ....[83]....
        /*03d4*/ 	.word	0x0000fdb0


	//   ....[84]....
        /*03d8*/ 	.word	0x000106e0


	//   ....[85]....
        /*03dc*/ 	.word	0x00010fb0


	//   ....[86]....
        /*03e0*/ 	.word	0x00011aa0


	//   ....[87]....
        /*03e4*/ 	.word	0x00012230


	//   ....[88]....
        /*03e8*/ 	.word	0x00012250


	//   ....[89]....
        /*03ec*/ 	.word	0x00012270


	//   ....[90]....
        /*03f0*/ 	.word	0x00012290


	//   ....[91]....
        /*03f4*/ 	.word	0x000122b0


	//   ....[92]....
        /*03f8*/ 	.word	0x000123c0


	//   ....[93]....
        /*03fc*/ 	.word	0x000123e0


	//   ....[94]....
        /*0400*/ 	.word	0x00012400


	//   ....[95]....
        /*0404*/ 	.word	0x00012420


	//   ....[96]....
        /*0408*/ 	.word	0x00012440


	//----- nvinfo : EIATTR_EXIT_INSTR_OFFSETS
	.align		4
.L_2575:
        /*040c*/ 	.byte	0x04, 0x1c
        /*040e*/ 	.short	(.L_2577 - .L_2576)


	//   ....[0]....
.L_2576:
        /*0410*/ 	.word	0x00012520


	//   ....[1]....
        /*0414*/ 	.word	0x000127c0


	//----- nvinfo : EIATTR_MAX_THREADS
	.align		4
.L_2577:
        /*0418*/ 	.byte	0x04, 0x05
        /*041a*/ 	.short	(.L_2579 - .L_2578)
.L_2578:
        /*041c*/ 	.word	0x00000020
        /*0420*/ 	.word	0x00000001
        /*0424*/ 	.word	0x00000001


	//----- nvinfo : EIATTR_CRS_STACK_SIZE
	.align		4
.L_2579:
        /*0428*/ 	.byte	0x04, 0x1e
        /*042a*/ 	.short	(.L_2581 - .L_2580)
.L_2580:
        /*042c*/ 	.word	0x00000000
.L_2581:


//--------------------- .nv.info._Z25selective_scan_bwd_kernelI32Selective_Scan_bwd_kernel_traitsILi32ELi16ELb0ELb1ELb0ELb0ELb0EN3c108BFloat16ENS1_7complexIfEEEEv12SSMParamsBwd --------------------------
	.section	.nv.info._Z25selective_scan_bwd_kernelI32Selective_Scan_bwd_kernel_traitsILi32ELi16ELb0ELb1ELb0ELb0ELb0EN3c108BFloat16ENS1_7complexIfEEEEv12SSMParamsBwd,"",@"SHT_CUDA_INFO"
	.sectionflags	@""
	.align	4


	//----- nvinfo : EIATTR_CUDA_API_VERSION
	.align		4
        /*0000*/ 	.byte	0x04, 0x37
        /*0002*/ 	.short	(.L_2583 - .L_2582)
.L_2582:
        /*0004*/ 	.word	0x00000082


	//----- nvinfo : EIATTR_SW2861232_WAR
	.align		4
.L_2583:
        /*0008*/ 	.byte	0x01, 0x35
	.zero		2


	//----- nvinfo : EIATTR_PARAM_CBANK
	.align		4
        /*000c*/ 	.byte	0x04, 0x0a
        /*000e*/ 	.short	(.L_2585 - .L_2584)
	.align		4
.L_2584:
        /*0010*/ 	.word	index@(.nv.constant0._Z25selective_scan_bwd_kernelI32Selective_Scan_bwd_kernel_traitsILi32ELi16ELb0ELb1ELb0ELb0ELb0EN3c108BFloat16ENS1_7complexIfEEEEv12SSMParamsBwd)
        /*0014*/ 	.short	0x0160
        /*0016*/ 	.short	0x01f0


	//----- nvinfo : EIATTR_CBANK_PARAM_SIZE
	.align		4
.L_2585:
        /*0018*/ 	.byte	0x03, 0x19
        /*001a*/ 	.short	0x01f0


	//----- nvinfo : EIATTR_KPARAM_INFO
	.align		4
        /*001c*/ 	.byte	0x04, 0x17
        /*001e*/ 	.short	(.L_2587 - .L_2586)
.L_2586:
        /*0020*/ 	.word	0x00000000
        /*0024*/ 	.short	0x0000
        /*0026*/ 	.short	0x0000
        /*0028*/ 	.byte	0x00, 0xf0, 0xc1, 0x07


	//----- nvinfo : EIATTR_MAXREG_COUNT
	.align		4
.L_2587:
        /*002c*/ 	.byte	0x03, 0x1b
        /*002e*/ 	.short	0x00ff


	//----- nvinfo : EIATTR_NUM_BARRIERS
	.align		4
        /*0030*/ 	.byte	0x02, 0x4c
        /*0032*/ 	.byte	0x01
	.zero		1


	//----- nvinfo : EIATTR_ANNOTATIONS
	.align		4
        /*0034*/ 	.byte	0x04, 0x55
        /*0036*/ 	.short	(.L_2589 - .L_2588)


	//   ....[0]....
.L_2588:
        /* <DEDUP_REMOVED lines=11> */


	//----- nvinfo : EIATTR_MERCURY_ISA_VERSION
	.align		4
.L_2589:
        /*00d8*/ 	.byte	0x03, 0x5f
        /*00da*/ 	.short	0x0000


	//----- nvinfo : EIATTR_COOP_GROUP_MASK_REGIDS
	.align		4
        /*00dc*/ 	.byte	0x04, 0x29
        /*00de*/ 	.short	(.L_2591 - .L_2590)


	//   ....[0]....
.L_2590:
        /*00e0*/ 	.word	0xffffffff


	//   ....[1]....
        /*00e4*/ 	.word	0xffffffff


	//   ....[2]....
        /*00e8*/ 	.word	0xffffffff


	//   ....[3]....
        /*00ec*/ 	.word	0xffffffff


	//   ....[4]....
        /*00f0*/ 	.word	0xffffffff


	//   ....[5]....
        /*00f4*/ 	.word	0xffffffff


	//   ....[6]....
        /*00f8*/ 	.word	0xffffffff


	//   ....[7]....
        /*00fc*/ 	.word	0xffffffff


	//   ....[8]....
        /*0100*/ 	.word	0xffffffff


	//   ....[9]....
        /*0104*/ 	.word	0xffffffff


	//   ....[10]....
        /*0108*/ 	.word	0xffffffff


	//   ....[11]....
        /*010c*/ 	.word	0xffffffff


	//   ....[12]....
        /*0110*/ 	.word	0xffffffff


	//   ....[13]....
        /*0114*/ 	.word	0xffffffff


	//   ....[14]....
        /*0118*/ 	.word	0xffffffff


	//   ....[15]....
        /*011c*/ 	.word	0xffffffff


	//   ....[16]....
        /*0120*/ 	.word	0xffffffff


	//   ....[17]....
        /*0124*/ 	.word	0xffffffff


	//   ....[18]....
        /*0128*/ 	.word	0xffffffff


	//   ....[19]....
        /*012c*/ 	.word	0xffffffff


	//   ....[20]....
        /*0130*/ 	.word	0xffffffff


	//   ....[21]....
        /*0134*/ 	.word	0xffffffff


	//   ....[22]....
        /*0138*/ 	.word	0xffffffff


	//   ....[23]....
        /*013c*/ 	.word	0xffffffff


	//   ....[24]....
        /*0140*/ 	.word	0xffffffff


	//   ....[25]....
        /*0144*/ 	.word	0xffffffff


	//   ....[26]....
        /*0148*/ 	.word	0xffffffff


	//   ....[27]....
        /*014c*/ 	.word	0xffffffff


	//   ....[28]....
        /*0150*/ 	.word	0xffffffff


	//   ....[29]....
        /*0154*/ 	.word	0xffffffff


	//   ....[30]....
        /*0158*/ 	.word	0xffffffff


	//   ....[31]....
        /*015c*/ 	.word	0xffffffff


	//   ....[32]....
        /*0160*/ 	.word	0xffffffff


	//   ....[33]....
        /*0164*/ 	.word	0xffffffff


	//   ....[34]....
        /*0168*/ 	.word	0xffffffff


	//   ....[35]....
        /*016c*/ 	.word	0xffffffff


	//   ....[36]....
        /*0170*/ 	.word	0xffffffff


	//   ....[37]....
        /*0174*/ 	.word	0xffffffff


	//   ....[38]....
        /*0178*/ 	.word	0xffffffff


	//   ....[39]....
        /*017c*/ 	.word	0xffffffff


	//   ....[40]....
        /*0180*/ 	.word	0xffffffff


	//   ....[41]....
        /*0184*/ 	.word	0xffffffff


	//   ....[42]....
        /*0188*/ 	.word	0xffffffff


	//   ....[43]....
        /*018c*/ 	.word	0xffffffff


	//   ....[44]....
        /*0190*/ 	.word	0xffffffff


	//   ....[45]....
        /*0194*/ 	.word	0xffffffff


	//   ....[46]....
        /*0198*/ 	.word	0xffffffff


	//   ....[47]....
        /*019c*/ 	.word	0xffffffff


	//   ....[48]....
        /*01a0*/ 	.word	0xffffffff


	//   ....[49]....
        /*01a4*/ 	.word	0xffffffff


	//   ....[50]....
        /*01a8*/ 	.word	0xffffffff


	//   ....[51]....
        /*01ac*/ 	.word	0xffffffff


	//   ....[52]....
        /*01b0*/ 	.word	0xffffffff


	//   ....[53]....
        /*01b4*/ 	.word	0xffffffff


	//   ....[54]....
        /*01b8*/ 	.word	0xffffffff


	//   ....[55]....
        /*01bc*/ 	.word	0xffffffff


	//   ....[56]....
        /*01c0*/ 	.word	0xffffffff


	//   ....[57]....
        /*01c4*/ 	.word	0xffffffff


	//   ....[58]....
        /*01c8*/ 	.word	0xffffffff


	//   ....[59]....
        /*01cc*/ 	.word	0xffffffff


	//   ....[60]....
        /*01d0*/ 	.word	0xffffffff


	//   ....[61]....
        /*01d4*/ 	.word	0xffffffff


	//   ....[62]....
        /*01d8*/ 	.word	0xffffffff


	//   ....[63]....
        /*01dc*/ 	.word	0xffffffff


	//   ....[64]....
        /*01e0*/ 	.word	0xffffffff


	//   ....[65]....
        /*01e4*/ 	.word	0xffffffff


	//   ....[66]....
        /*01e8*/ 	.word	0xffffffff


	//   ....[67]....
        /*01ec*/ 	.word	0xffffffff


	//   ....[68]....
        /*01f0*/ 	.word	0xffffffff


	//   ....[69]....
        /*01f4*/ 	.word	0xffffffff


	//   ....[70]....
        /*01f8*/ 	.word	0xffffffff


	//   ....[71]....
        /*01fc*/ 	.word	0xffffffff


	//   ....[72]....
        /*0200*/ 	.word	0xffffffff


	//   ....[73]....
        /*0204*/ 	.word	0xffffffff


	//   ....[74]....
        /*0208*/ 	.word	0xffffffff


	//   ....[75]....
        /*020c*/ 	.word	0xffffffff


	//   ....[76]....
        /*0210*/ 	.word	0xffffffff


	//   ....[77]....
        /*0214*/ 	.word	0xffffffff


	//   ....[78]....
        /*0218*/ 	.word	0xffffffff


	//   ....[79]....
        /*021c*/ 	.word	0xffffffff


	//   ....[80]....
        /*0220*/ 	.word	0xffffffff


	//   ....[81]....
        /*0224*/ 	.word	0xffffffff


	//   ....[82]....
        /*0228*/ 	.word	0xffffffff


	//   ....[83]....
        /*022c*/ 	.word	0xffffffff


	//   ....[84]....
        /*0230*/ 	.word	0xffffffff


	//   ....[85]....
        /*0234*/ 	.word	0xffffffff


	//   ....[86]....
        /*0238*/ 	.word	0xffffffff


	//   ....[87]....
        /*023c*/ 	.word	0xffffffff


	//   ....[88]....
        /*0240*/ 	.word	0xffffffff


	//   ....[89]....
        /*0244*/ 	.word	0xffffffff


	//   ....[90]....
        /*0248*/ 	.word	0xffffffff


	//   ....[91]....
        /*024c*/ 	.word	0xffffffff


	//----- nvinfo : EIATTR_COOP_GROUP_INSTR_OFFSETS
	.align		4
.L_2591:
        /*0250*/ 	.byte	0x04, 0x28
        /*0252*/ 	.short	(.L_2593 - .L_2592)


	//   ....[0]....
.L_2592:
        /*0254*/ 	.word	0x00001360


	//   ....[1]....
        /*0258*/ 	.word	0x000019b0


	//   ....[2]....
        /*025c*/ 	.word	0x00001f40


	//   ....[3]....
        /*0260*/ 	.word	0x00003b60


	//   ....[4]....
        /*0264*/ 	.word	0x000052d0


	//   ....[5]....
        /*0268*/ 	.word	0x00005310


	//   ....[6]....
        /*026c*/ 	.word	0x00005340


	//   ....[7]....
        /*0270*/ 	.word	0x00005370


	//   ....[8]....
        /*0274*/ 	.word	0x000053a0


	//   ....[9]....
        /*0278*/ 	.word	0x000054b0


	//   ....[10]....
        /*027c*/ 	.word	0x000054e0


	//   ....[11]....
        /*0280*/ 	.word	0x000054f0


	//   ....[12]....
        /*0284*/ 	.word	0x00005500


	//   ....[13]....
        /*0288*/ 	.word	0x000055c0


	//   ....[14]....
        /*028c*/ 	.word	0x000055f0


	//   ....[15]....
        /*0290*/ 	.word	0x00005600


	//   ....[16]....
        /*0294*/ 	.word	0x00005610


	//   ....[17]....
        /*0298*/ 	.word	0x00005710


	//   ....[18]....
        /*029c*/ 	.word	0x00005750


	//   ....[19]....
        /*02a0*/ 	.word	0x00005780


	//   ....[20]....
        /*02a4*/ 	.word	0x000057b0


	//   ....[21]....
        /*02a8*/ 	.word	0x00005900


	//   ....[22]....
        /*02ac*/ 	.word	0x00005930


	//   ....[23]....
        /*02b0*/ 	.word	0x00005970


	//   ....[24]....
        /*02b4*/ 	.word	0x000059a0


	//   ....[25]....
        /*02b8*/ 	.word	0x00005ac0


	//   ....[26]....
        /*02bc*/ 	.word	0x00005af0


	//   ....[27]....
        /*02c0*/ 	.word	0x00005b20


	//   ....[28]....
        /*02c4*/ 	.word	0x00005b50


	//   ....[29]....
        /*02c8*/ 	.word	0x00005c40


	//   ....[30]....
        /*02cc*/ 	.word	0x00006a20


	//   ....[31]....
        /*02d0*/ 	.word	0x00006a40


	//   ....[32]....
        /*02d4*/ 	.word	0x00006a50


	//   ....[33]....
        /*02d8*/ 	.word	0x00006a60


	//   ....[34]....
        /*02dc*/ 	.word	0x00006b90


	//   ....[35]....
        /*02e0*/ 	.word	0x00006bb0


	//   ....[36]....
        /*02e4*/ 	.word	0x00006bd0


	//   ....[37]....
        /*02e8*/ 	.word	0x00006be0


	//   ....[38]....
        /*02ec*/ 	.word	0x00006cd0


	//   ....[39]....
        /*02f0*/ 	.word	0x00006cf0


	//   ....[40]....
        /*02f4*/ 	.word	0x00006d00


	//   ....[41]....
        /*02f8*/ 	.word	0x00006d10


	//   ....[42]....
        /*02fc*/ 	.word	0x00006e00


	//   ....[43]....
        /*0300*/ 	.word	0x00006e20


	//   ....[44]....
        /*0304*/ 	.word	0x00006e30


	//   ....[45]....
        /*0308*/ 	.word	0x00006e40


	//   ....[46]....
        /*030c*/ 	.word	0x00006f30


	//   ....[47]....
        /*0310*/ 	.word	0x00006f50


	//   ....[48]....
        /*0314*/ 	.word	0x00006f60


	//   ....[49]....
        /*0318*/ 	.word	0x00006f70


	//   ....[50]....
        /*031c*/ 	.word	0x00007050


	//   ....[51]....
        /*0320*/ 	.word	0x00007080


	//   ....[52]....
        /*0324*/ 	.word	0x00007090


	//   ....[53]....
        /*0328*/ 	.word	0x000070a0


	//   ....[54]....
        /*032c*/ 	.word	0x000070b0


	//   ....[55]....
        /*0330*/ 	.word	0x000070c0


	//   ....[56]....
        /*0334*/ 	.word	0x000070e0


	//   ....[57]....
        /*0338*/ 	.word	0x00007110


	//   ....[58]....
        /*033c*/ 	.word	0x00007140


	//   ....[59]....
        /*0340*/ 	.word	0x00007180


	//   ....[60]....
        /*0344*/ 	.word	0x0000a250


	//   ....[61]....
        /*0348*/ 	.word	0x0000a290


	//   ....[62]....
        /*034c*/ 	.word	0x0000a2d0


	//   ....[63]....
        /*0350*/ 	.word	0x0000a310


	//   ....[64]....
        /*0354*/ 	.word	0x0000a3d0


	//   ....[65]....
        /*0358*/ 	.word	0x0000a400


	//   ....[66]....
        /*035c*/ 	.word	0x0000a430


	//   ....[67]....
        /*0360*/ 	.word	0x0000a460


	//   ....[68]....
        /*0364*/ 	.word	0x0000a500


	//   ....[69]....
        /*0368*/ 	.word	0x0000a550


	//   ....[70]....
        /*036c*/ 	.word	0x0000a580


	//   ....[71]....
        /*0370*/ 	.word	0x0000a5b0


	//   ....[72]....
        /*0374*/ 	.word	0x0000a630


	//   ....[73]....
        /*0378*/ 	.word	0x0000a680


	//   ....[74]....
        /*037c*/ 	.word	0x0000a6c0


	//   ....[75]....
        /*0380*/ 	.word	0x0000a6f0


	//   ....[76]....
        /*0384*/ 	.word	0x0000a770


	//   ....[77]....
        /*0388*/ 	.word	0x0000a7b0


	//   ....[78]....
        /*038c*/ 	.word	0x0000a7f0


	//   ....[79]....
        /*0390*/ 	.word	0x0000a820


	//   ....[80]....
        /*0394*/ 	.word	0x0000afc0


	//   ....[81]....
        /*0398*/ 	.word	0x0000b960


	//   ....[82]....
        /*039c*/ 	.word	0x0000c010


	//   ....[83]....
        /*03a0*/ 	.word	0x0000c030


	//   ....[84]....
        /*03a4*/ 	.word	0x0000c050


	//   ....[85]....
        /*03a8*/ 	.word	0x0000c070


	//   ....[86]....
        /*03ac*/ 	.word	0x0000c090


	//   ....[87]....
        /*03b0*/ 	.word	0x0000c1a0


	//   ....[88]....
        /*03b4*/ 	.word	0x0000c1c0


	//   ....[89]....
        /*03b8*/ 	.word	0x0000c1e0


	//   ....[90]....
        /*03bc*/ 	.word	0x0000c200


	//   ....[91]....
        /*03c0*/ 	.word	0x0000c220


	//----- nvinfo : EIATTR_EXIT_INSTR_OFFSETS
	.align		4
.L_2593:
        /*03c4*/ 	.byte	0x04, 0x1c
        /*03c6*/ 	.short	(.L_2595 - .L_2594)


	//   ....[0]....
.L_2594:
        /*03c8*/ 	.word	0x0000c300


	//   ....[1]....
        /*03cc*/ 	.word	0x0000c5a0


	//----- nvinfo : EIATTR_MAX_THREADS
	.align		4
.L_2595:
        /*03d0*/ 	.byte	0x04, 0x05
        /*03d2*/ 	.short	(.L_2597 - .L_2596)
.L_2596:
        /*03d4*/ 	.word	0x00000020
        /*03d8*/ 	.word	0x00000001
        /*03dc*/ 	.word	0x00000001


	//----- nvinfo : EIATTR_CRS_STACK_SIZE
	.align		4
.L_2597:
        /*03e0*/ 	.byte	0x04, 0x1e
        /*03e2*/ 	.short	(.L_2599 - .L_2598)
.L_2598:
        /*03e4*/ 	.word	0x00000000
.L_2599:


//--------------------- .nv.info._Z25selective_scan_bwd_kernelI32Selective_Scan_bwd_kernel_traitsILi32ELi16ELb0ELb1ELb0ELb0ELb1EN3c108BFloat16ENS1_7complexIfEEEEv12SSMParamsBwd --------------------------
	.section	.nv.info._Z25selective_scan_bwd_kernelI32Selective_Scan_bwd_kernel_traitsILi32ELi16ELb0ELb1ELb0ELb0ELb1EN3c108BFloat16ENS1_7complexIfEEEEv12SSMParamsBwd,"",@"SHT_CUDA_INFO"
	.sectionflags	@""
	.align	4


	//----- nvinfo : EIATTR_CUDA_API_VERSION
	.align		4
        /*0000*/ 	.byte	0x04, 0x37
        /*0002*/ 	.short	(.L_2601 - .L_2600)
.L_2600:
        /*0004*/ 	.word	0x00000082


	//----- nvinfo : EIATTR_SW2861232_WAR
	.align		4
.L_2601:
        /*0008*/ 	.byte	0x01, 0x35
	.zero		2


	//----- nvinfo : EIATTR_PARAM_CBANK
	.align		4
        /*000c*/ 	.byte	0x04, 0x0a
        /*000e*/ 	.short	(.L_2603 - .L_2602)
	.align		4
.L_2602:
        /*0010*/ 	.word	index@(.nv.constant0._Z25selective_scan_bwd_kernelI32Selective_Scan_bwd_kernel_traitsILi32ELi16ELb0ELb1ELb0ELb0ELb1EN3c108BFloat16ENS1_7complexIfEEEEv12SSMParamsBwd)
        /*0014*/ 	.short	0x0160
        /*0016*/ 	.short	0x01f0


	//----- nvinfo : EIATTR_CBANK_PARAM_SIZE
	.align		4
.L_2603:
        /*0018*/ 	.byte	0x03, 0x19
        /*001a*/ 	.short	0x01f0


	//----- nvinfo : EIATTR_KPARAM_INFO
	.align		4
        /*001c*/ 	.byte	0x04, 0x17
        /*001e*/ 	.short	(.L_2605 - .L_2604)
.L_2604:
        /*0020*/ 	.word	0x00000000
        /*0024*/ 	.short	0x0000
        /*0026*/ 	.short	0x0000
        /*0028*/ 	.byte	0x00, 0xf0, 0xc1, 0x07


	//----- nvinfo : EIATTR_MAXREG_COUNT
	.align		4
.L_2605:
        /*002c*/ 	.byte	0x03, 0x1b
        /*002e*/ 	.short	0x00ff


	//----- nvinfo : EIATTR_NUM_BARRIERS
	.align		4
        /*0030*/ 	.byte	0x02, 0x4c
        /*0032*/ 	.byte	0x01
	.zero		1


	//----- nvinfo : EIATTR_ANNOTATIONS
	.align		4
        /*0034*/ 	.byte	0x04, 0x55
        /*0036*/ 	.short	(.L_2607 - .L_2606)


	//   ....[0]....
.L_2606:
        /* <DEDUP_REMOVED lines=12> */


	//----- nvinfo : EIATTR_MERCURY_ISA_VERSION
	.align		4
.L_2607:
        /*00e8*/ 	.byte	0x03, 0x5f
        /*00ea*/ 	.short	0x0000


	//----- nvinfo : EIATTR_COOP_GROUP_MASK_REGIDS
	.align		4
        /*00ec*/ 	.byte	0x04, 0x29
        /*00ee*/ 	.short	(.L_2609 - .L_2608)


	//   ....[0]....
.L_2608:
        /*00f0*/ 	.word	0xffffffff


	//   ....[1]....
        /*00f4*/ 	.word	0xffffffff


	//   ....[2]....
        /*00f8*/ 	.word	0xffffffff


	//   ....[3]....
        /*00fc*/ 	.word	0xffffffff


	//   ....[4]....
        /*0100*/ 	.word	0xffffffff


	//   ....[5]....
        /*0104*/ 	.word	0xffffffff


	//   ....[6]....
        /*0108*/ 	.word	0xffffffff


	//   ....[7]....
        /*010c*/ 	.word	0xffffffff


	//   ....[8]....
        /*0110*/ 	.word	0xffffffff


	//   ....[9]....
        /*0114*/ 	.word	0xffffffff


	//   ....[10]....
        /*0118*/ 	.word	0xffffffff


	//   ....[11]....
        /*011c*/ 	.word	0xffffffff


	//   ....[12]....
        /*0120*/ 	.word	0xffffffff


	//   ....[13]....
        /*0124*/ 	.word	0xffffffff


	//   ....[14]....
        /*0128*/ 	.word	0xffffffff


	//   ....[15]....
        /*012c*/ 	.word	0xffffffff


	//   ....[16]....
        /*0130*/ 	.word	0xffffffff


	//   ....[17]....
        /*0134*/ 	.word	0xffffffff


	//   ....[18]....
        /*0138*/ 	.word	0xffffffff


	//   ....[19]....
        /*013c*/ 	.word	0xffffffff


	//   ....[20]....
        /*0140*/ 	.word	0xffffffff


	//   ....[21]....
        /*0144*/ 	.word	0xffffffff


	//   ....[22]....
        /*0148*/ 	.word	0xffffffff


	//   ....[23]....
        /*014c*/ 	.word	0xffffffff


	//   ....[24]....
        /*0150*/ 	.word	0xffffffff


	//   ....[25]....
        /*0154*/ 	.word	0xffffffff


	//   ....[26]....
        /*0158*/ 	.word	0xffffffff


	//   ....[27]....
        /*015c*/ 	.word	0xffffffff


	//   ....[28]....
        /*0160*/ 	.word	0xffffffff


	//   ....[29]....
        /*0164*/ 	.word	0xffffffff


	//   ....[30]....
        /*0168*/ 	.word	0xffffffff


	//   ....[31]....
        /*016c*/ 	.word	0xffffffff


	//   ....[32]....
        /*0170*/ 	.word	0xffffffff


	//   ....[33]....
        /*0174*/ 	.word	0xffffffff


	//   ....[34]....
        /*0178*/ 	.word	0xffffffff


	//   ....[35]....
        /*017c*/ 	.word	0xffffffff


	//   ....[36]....
        /*0180*/ 	.word	0xffffffff


	//   ....[37]....
        /*0184*/ 	.word	0xffffffff


	//   ....[38]....
        /*0188*/ 	.word	0xffffffff


	//   ....[39]....
        /*018c*/ 	.word	0xffffffff


	//   ....[40]....
        /*0190*/ 	.word	0xffffffff


	//   ....[41]....
        /*0194*/ 	.word	0xffffffff


	//   ....[42]....
        /*0198*/ 	.word	0xffffffff


	//   ....[43]....
        /*019c*/ 	.word	0xffffffff


	//   ....[44]....
        /*01a0*/ 	.word	0xffffffff


	//   ....[45]....
        /*01a4*/ 	.word	0xffffffff


	//   ....[46]....
        /*01a8*/ 	.word	0xffffffff


	//   ....[47]....
        /*01ac*/ 	.word	0xffffffff


	//   ....[48]....
        /*01b0*/ 	.word	0xffffffff


	//   ....[49]....
        /*01b4*/ 	.word	0xffffffff


	//   ....[50]....
        /*01b8*/ 	.word	0xffffffff


	//   ....[51]....
        /*01bc*/ 	.word	0xffffffff


	//   ....[52]....
        /*01c0*/ 	.word	0xffffffff


	//   ....[53]....
        /*01c4*/ 	.word	0xffffffff


	//   ....[54]....
        /*01c8*/ 	.word	0xffffffff


	//   ....[55]....
        /*01cc*/ 	.word	0xffffffff


	//   ....[56]....
        /*01d0*/ 	.word	0xffffffff


	//   ....[57]....
        /*01d4*/ 	.word	0xffffffff


	//   ....[58]....
        /*01d8*/ 	.word	0xffffffff


	//   ....[59]....
        /*01dc*/ 	.word	0xffffffff


	//   ....[60]....
        /*01e0*/ 	.word	0xffffffff


	//   ....[61]....
        /*01e4*/ 	.word	0xffffffff


	//   ....[62]....
        /*01e8*/ 	.word	0xffffffff


	//   ....[63]....
        /*01ec*/ 	.word	0xffffffff


	//   ....[64]....
        /*01f0*/ 	.word	0xffffffff


	//   ....[65]....
        /*01f4*/ 	.word	0xffffffff


	//   ....[66]....
        /*01f8*/ 	.word	0xffffffff


	//   ....[67]....
        /*01fc*/ 	.word	0xffffffff


	//   ....[68]....
        /*0200*/ 	.word	0xffffffff


	//   ....[69]....
        /*0204*/ 	.word	0xffffffff


	//   ....[70]....
        /*0208*/ 	.word	0xffffffff


	//   ....[71]....
        /*020c*/ 	.word	0xffffffff


	//   ....[72]....
        /*0210*/ 	.word	0xffffffff


	//   ....[73]....
        /*0214*/ 	.word	0xffffffff


	//   ....[74]....
        /*0218*/ 	.word	0xffffffff


	//   ....[75]....
        /*021c*/ 	.word	0xffffffff


	//   ....[76]....
        /*0220*/ 	.word	0xffffffff


	//   ....[77]....
        /*0224*/ 	.word	0xffffffff


	//   ....[78]....
        /*0228*/ 	.word	0xffffffff


	//   ....[79]....
        /*022c*/ 	.word	0xffffffff


	//   ....[80]....
        /*0230*/ 	.word	0xffffffff


	//   ....[81]....
        /*0234*/ 	.word	0xffffffff


	//   ....[82]....
        /*0238*/ 	.word	0xffffffff


	//   ....[83]....
        /*023c*/ 	.word	0xffffffff


	//   ....[84]....
        /*0240*/ 	.word	0xffffffff


	//   ....[85]....
        /*0244*/ 	.word	0xffffffff


	//   ....[86]....
        /*0248*/ 	.word	0xffffffff


	//   ....[87]....
        /*024c*/ 	.word	0xffffffff


	//   ....[88]....
        /*0250*/ 	.word	0xffffffff


	//   ....[89]....
        /*0254*/ 	.word	0xffffffff


	//   ....[90]....
        /*0258*/ 	.word	0xffffffff


	//   ....[91]....
        /*025c*/ 	.word	0xffffffff


	//   ....[92]....
        /*0260*/ 	.word	0xffffffff


	//   ....[93]....
        /*0264*/ 	.word	0xffffffff


	//   ....[94]....
        /*0268*/ 	.word	0xffffffff


	//   ....[95]....
        /*026c*/ 	.word	0xffffffff


	//----- nvinfo : EIATTR_COOP_GROUP_INSTR_OFFSETS
	.align		4
.L_2609:
        /*0270*/ 	.byte	0x04, 0x28
        /*0272*/ 	.short	(.L_2611 - .L_2610)


	//   ....[0]....
.L_2610:
        /*0274*/ 	.word	0x000013b0


	//   ....[1]....
        /*0278*/ 	.word	0x000019f0


	//   ....[2]....
        /*027c*/ 	.word	0x000022b0


	//   ....[3]....
        /*0280*/ 	.word	0x00002740


	//   ....[4]....
        /*0284*/ 	.word	0x00002eb0


	//   ....[5]....
        /*0288*/ 	.word	0x00003aa0


	//   ....[6]....
        /*028c*/ 	.word	0x00004800


	//   ....[7]....
        /*0290*/ 	.word	0x00006710


	//   ....[8]....
        /*0294*/ 	.word	0x00007e00


	//   ....[9]....
        /*0298*/ 	.word	0x00007e40


	//   ....[10]....
        /*029c*/ 	.word	0x00007e70


	//   ....[11]....
        /*02a0*/ 	.word	0x00007ea0


	//   ....[12]....
        /*02a4*/ 	.word	0x00007ed0


	//   ....[13]....
        /*02a8*/ 	.word	0x00007fe0


	//   ....[14]....
        /*02ac*/ 	.word	0x00008010


	//   ....[15]....
        /*02b0*/ 	.word	0x00008040


	//   ....[16]....
        /*02b4*/ 	.word	0x00008060


	//   ....[17]....
        /*02b8*/ 	.word	0x00008120


	//   ....[18]....
        /*02bc*/ 	.word	0x00008140


	//   ....[19]....
        /*02c0*/ 	.word	0x00008150


	//   ....[20]....
        /*02c4*/ 	.word	0x00008160


	//   ....[21]....
        /*02c8*/ 	.word	0x00008220


	//   ....[22]....
        /*02cc*/ 	.word	0x00008260


	//   ....[23]....
        /*02d0*/ 	.word	0x00008290


	//   ....[24]....
        /*02d4*/ 	.word	0x000082c0


	//   ....[25]....
        /*02d8*/ 	.word	0x000083e0


	//   ....[26]....
        /*02dc*/ 	.word	0x00008420


	//   ....[27]....
        /*02e0*/ 	.word	0x00008450


	//   ....[28]....
        /*02e4*/ 	.word	0x00008480


	//   ....[29]....
        /*02e8*/ 	.word	0x000085c0


	//   ....[30]....
        /*02ec*/ 	.word	0x000085f0


	//   ....[31]....
        /*02f0*/ 	.word	0x00008620


	//   ....[32]....
        /*02f4*/ 	.word	0x00008650


	//   ....[33]....
        /*02f8*/ 	.word	0x00008700


	//   ....[34]....
        /*02fc*/ 	.word	0x000094d0


	//   ....[35]....
        /*0300*/ 	.word	0x00009570


	//   ....[36]....
        /*0304*/ 	.word	0x00009580


	//   ....[37]....
        /*0308*/ 	.word	0x00009590


	//   ....[38]....
        /*030c*/ 	.word	0x000096c0


	//   ....[39]....
        /*0310*/ 	.word	0x000096e0


	//   ....[40]....
        /*0314*/ 	.word	0x00009700


	//   ....[41]....
        /*0318*/ 	.word	0x00009710


	//   ....[42]....
        /*031c*/ 	.word	0x00009800


	//   ....[43]....
        /*0320*/ 	.word	0x00009830


	//   ....[44]....
        /*0324*/ 	.word	0x00009840


	//   ....[45]....
        /*0328*/ 	.word	0x00009850


	//   ....[46]....
        /*032c*/ 	.word	0x00009940


	//   ....[47]....
        /*0330*/ 	.word	0x00009970


	//   ....[48]....
        /*0334*/ 	.word	0x00009980


	//   ....[49]....
        /*0338*/ 	.word	0x00009990


	//   ....[50]....
        /*033c*/ 	.word	0x00009a80


	//   ....[51]....
        /*0340*/ 	.word	0x00009ab0


	//   ....[52]....
        /*0344*/ 	.word	0x00009ac0


	//   ....[53]....
        /*0348*/ 	.word	0x00009ad0


	//   ....[54]....
        /*034c*/ 	.word	0x00009bb0


	//   ....[55]....
        /*0350*/ 	.word	0x00009be0


	//   ....[56]....
        /*0354*/ 	.word	0x00009bf0


	//   ....[57]....
        /*0358*/ 	.word	0x00009c70


	//   ....[58]....
        /*035c*/ 	.word	0x00009c90


	//   ....[59]....
        /*0360*/ 	.word	0x00009ca0


	//   ....[60]....
        /*0364*/ 	.word	0x00009cb0


	//   ....[61]....
        /*0368*/ 	.word	0x00009cc0


	//   ....[62]....
        /*036c*/ 	.word	0x00009ce0


	//   ....[63]....
        /*0370*/ 	.word	0x00009cf0


	//   ....[64]....
        /*0374*/ 	.word	0x0000cdd0


	//   ....[65]....
        /*0378*/ 	.word	0x0000ce10


	//   ....[66]....
        /*037c*/ 	.word	0x0000ce50


	//   ....[67]....
        /*0380*/ 	.word	0x0000ce90


	//   ....[68]....
        /*0384*/ 	.word	0x0000cf50


	//   ....[69]....
        /*0388*/ 	.word	0x0000cf80


	//   ....[70]....
        /*038c*/ 	.word	0x0000cfb0


	//   ....[71]....
        /*0390*/ 	.word	0x0000cfe0


	//   ....[72]....
        /*0394*/ 	.word	0x0000d080


	//   ....[73]....
        /*0398*/ 	.word	0x0000d0d0


	//   ....[74]....
        /*039c*/ 	.word	0x0000d100


	//   ....[75]....
        /*03a0*/ 	.word	0x0000d130


	//   ....[76]....
        /*03a4*/ 	.word	0x0000d1b0


	//   ....[77]....
        /*03a8*/ 	.word	0x0000d200


	//   ....[78]....
        /*03ac*/ 	.word	0x0000d240


	//   ....[79]....
        /*03b0*/ 	.word	0x0000d270


	//   ....[80]....
        /*03b4*/ 	.word	0x0000d2f0


	//   ....[81]....
        /*03b8*/ 	.word	0x0000d330


	//   ....[82]....
        /*03bc*/ 	.word	0x0000d370


	//   ....[83]....
        /*03c0*/ 	.word	0x0000d3a0


	//   ....[84]....
        /*03c4*/ 	.word	0x0000db10


	//   ....[85]....
        /*03c8*/ 	.word	0x0000e3e0


	//   ....[86]....
        /*03cc*/ 	.word	0x0000eb70


	//   ....[87]....
        /*03d0*/ 	.word	0x0000eb90


	//   ....[88]....
        /*03d4*/ 	.word	0x0000ebb0


	//   ....[89]....
        /*03d8*/ 	.word	0x0000ebd0


	//   ....[90]....
        /*03dc*/ 	.word	0x0000ebf0


	//   ....[91]....
        /*03e0*/ 	.word	0x0000ed00


	//   ....[92]....
        /*03e4*/ 	.word	0x0000ed20


	//   ....[93]....
        /*03e8*/ 	.word	0x0000ed40


	//   ....[94]....
        /*03ec*/ 	.word	0x0000ed60


	//   ....[95]....
        /*03f0*/ 	.word	0x0000ed80


	//----- nvinfo : EIATTR_EXIT_INSTR_OFFSETS
	.align		4
.L_2611:
        /*03f4*/ 	.byte	0x04, 0x1c
        /*03f6*/ 	.short	(.L_2613 - .L_2612)


	//   ....[0]....
.L_2612:
        /*03f8*/ 	.word	0x0000ee60


	//   ....[1]....
        /*03fc*/ 	.word	0x0000f100


	//----- nvinfo : EIATTR_MAX_THREADS
	.align		4
.L_2613:
        /*0400*/ 	.byte	0x04, 0x05
        /*0402*/ 	.short	(.L_2615 - .L_2614)
.L_2614:
        /*0404*/ 	.word	0x00000020
        /*0408*/ 	.word	0x00000001
        /*040c*/ 	.word	0x00000001


	//----- nvinfo : EIATTR_CRS_STACK_SIZE
	.align		4
.L_2615:
        /*0410*/ 	.byte	0x04, 0x1e
        /*0412*/ 	.short	(.L_2617 - .L_2616)
.L_2616:
        /*0414*/ 	.word	0x00000000
.L_2617:


//--------------------- .nv.info._Z25selective_scan_bwd_kernelI32Selective_Scan_bwd_kernel_traitsILi32ELi16ELb0ELb1ELb0ELb1ELb0EN3c108BFloat16ENS1_7complexIfEEEEv12SSMParamsBwd --------------------------
	.section	.nv.info._Z25selective_scan_bwd_kernelI32Selective_Scan_bwd_kernel_traitsILi32ELi16ELb0ELb1ELb0ELb1ELb0EN3c108BFloat16ENS1_7complexIfEEEEv12SSMParamsBwd,"",@"SHT_CUDA_INFO"
	.sectionflags	@""
	.align	4


	//----- nvinfo : EIATTR_CUDA_API_VERSION
	.align		4
        /*0000*/ 	.byte	0x04, 0x37
        /*0002*/ 	.short	(.L_2619 - .L_2618)
.L_2618:
        /*0004*/ 	.word	0x00000082


	//----- nvinfo : EIATTR_SW2861232_WAR
	.align		4
.L_2619:
        /*0008*/ 	.byte	0x01, 0x35
	.zero		2


	//----- nvinfo : EIATTR_PARAM_CBANK
	.align		4
        /*000c*/ 	.byte	0x04, 0x0a
        /*000e*/ 	.short	(.L_2621 - .L_2620)
	.align		4
.L_2620:
        /*0010*/ 	.word	index@(.nv.constant0._Z25selective_scan_bwd_kernelI32Selective_Scan_bwd_kernel_traitsILi32ELi16ELb0ELb1ELb0ELb1ELb0EN3c108BFloat16ENS1_7complexIfEEEEv12SSMParamsBwd)
        /*0014*/ 	.short	0x0160
        /*0016*/ 	.short	0x01f0


	//----- nvinfo : EIATTR_CBANK_PARAM_SIZE
	.align		4
.L_2621:
        /*0018*/ 	.byte	0x03, 0x19
        /*001a*/ 	.short	0x01f0


	//----- nvinfo : EIATTR_KPARAM_INFO
	.align		4
        /*001c*/ 	.byte	0x04, 0x17
        /*001e*/ 	.short	(.L_2623 - .L_2622)
.L_2622:
        /*0020*/ 	.word	0x00000000
        /*0024*/ 	.short	0x0000
        /*0026*/ 	.short	0x0000
        /*0028*/ 	.byte	0x00, 0xf0, 0xc1, 0x07


	//----- nvinfo : EIATTR_MAXREG_COUNT
	.align		4
.L_2623:
        /*002c*/ 	.byte	0x03, 0x1b
        /*002e*/ 	.short	0x00ff


	//----- nvinfo : EIATTR_NUM_BARRIERS
	.align		4
        /*0030*/ 	.byte	0x02, 0x4c
        /*0032*/ 	.byte	0x01
	.zero		1


	//----- nvinfo : EIATTR_ANNOTATIONS
	.align		4
        /*0034*/ 	.byte	0x04, 0x55
        /*0036*/ 	.short	(.L_2625 - .L_2624)


	//   ....[0]....
.L_2624:
        /* <DEDUP_REMOVED lines=13> */


	//----- nvinfo : EIATTR_MERCURY_ISA_VERSION
	.align		4
.L_2625:
        /*00f8*/ 	.byte	0x03, 0x5f
        /*00fa*/ 	.short	0x0000


	//----- nvinfo : EIATTR_COOP_GROUP_MASK_REGIDS
	.align		4
        /*00fc*/ 	.byte	0x04, 0x29
        /*00fe*/ 	.short	(.L_2627 - .L_2626)


	//   ....[0]....
.L_2626:
        /*0100*/ 	.word	0xffffffff


	//   ....[1]....
        /*0104*/ 	.word	0xffffffff


	//   ....[2]....
        /*0108*/ 	.word	0xffffffff


	//   ....[3]....
        /*010c*/ 	.word	0xffffffff


	//   ....[4]....
        /*0110*/ 	.word	0xffffffff


	//   ....[5]....
        /*0114*/ 	.word	0xffffffff


	//   ....[6]....
        /*0118*/ 	.word	0xffffffff


	//   ....[7]....
        /*011c*/ 	.word	0xffffffff


	//   ....[8]....
        /*0120*/ 	.word	0xffffffff


	//   ....[9]....
        /*0124*/ 	.word	0xffffffff


	//   ....[10]....
        /*0128*/ 	.word	0xffffffff


	//   ....[11]....
        /*012c*/ 	.word	0xffffffff


	//   ....[12]....
        /*0130*/ 	.word	0xffffffff


	//   ....[13]....
        /*0134*/ 	.word	0xffffffff


	//   ....[14]....
        /*0138*/ 	.word	0xffffffff


	//   ....[15]....
        /*013c*/ 	.word	0xffffffff


	//   ....[16]....
        /*0140*/ 	.word	0xffffffff


	//   ....[17]....
        /*0144*/ 	.word	0xffffffff


	//   ....[18]....
        /*0148*/ 	.word	0xffffffff


	//   ....[19]....
        /*014c*/ 	.word	0xffffffff


	//   ....[20]....
        /*0150*/ 	.word	0xffffffff


	//   ....[21]....
        /*0154*/ 	.word	0xffffffff


	//   ....[22]....
        /*0158*/ 	.word	0xffffffff


	//   ....[23]....
        /*015c*/ 	.word	0xffffffff


	//   ....[24]....
        /*0160*/ 	.word	0xffffffff


	//   ....[25]....
        /*0164*/ 	.word	0xffffffff


	//   ....[26]....
        /*0168*/ 	.word	0xffffffff


	//   ....[27]....
        /*016c*/ 	.word	0xffffffff


	//   ....[28]....
        /*0170*/ 	.word	0xffffffff


	//   ....[29]....
        /*0174*/ 	.word	0xffffffff


	//   ....[30]....
        /*0178*/ 	.word	0xffffffff


	//   ....[31]....
        /*017c*/ 	.word	0xffffffff


	//   ....[32]....
        /*0180*/ 	.word	0xffffffff


	//   ....[33]....
        /*0184*/ 	.word	0xffffffff


	//   ....[34]....
        /*0188*/ 	.word	0xffffffff


	//   ....[35]....
        /*018c*/ 	.word	0xffffffff


	//   ....[36]....
        /*0190*/ 	.word	0xffffffff


	//   ....[37]....
        /*0194*/ 	.word	0xffffffff


	//   ....[38]....
        /*0198*/ 	.word	0xffffffff


	//   ....[39]....
        /*019c*/ 	.word	0xffffffff


	//   ....[40]....
        /*01a0*/ 	.word	0xffffffff


	//   ....[41]....
        /*01a4*/ 	.word	0xffffffff


	//   ....[42]....
        /*01a8*/ 	.word	0xffffffff


	//   ....[43]....
        /*01ac*/ 	.word	0xffffffff


	//   ....[44]....
        /*01b0*/ 	.word	0xffffffff


	//   ....[45]....
        /*01b4*/ 	.word	0xffffffff


	//   ....[46]....
        /*01b8*/ 	.word	0xffffffff


	//   ....[47]....
        /*01bc*/ 	.word	0xffffffff


	//   ....[48]....
        /*01c0*/ 	.word	0xffffffff


	//   ....[49]....
        /*01c4*/ 	.word	0xffffffff


	//   ....[50]....
        /*01c8*/ 	.word	0xffffffff


	//   ....[51]....
        /*01cc*/ 	.word	0xffffffff


	//   ....[52]....
        /*01d0*/ 	.word	0xffffffff


	//   ....[53]....
        /*01d4*/ 	.word	0xffffffff


	//   ....[54]....
        /*01d8*/ 	.word	0xffffffff


	//   ....[55]....
        /*01dc*/ 	.word	0xffffffff


	//   ....[56]....
        /*01e0*/ 	.word	0xffffffff


	//   ....[57]....
        /*01e4*/ 	.word	0xffffffff


	//   ....[58]....
        /*01e8*/ 	.word	0xffffffff


	//   ....[59]....
        /*01ec*/ 	.word	0xffffffff


	//   ....[60]....
        /*01f0*/ 	.word	0xffffffff


	//   ....[61]....
        /*01f4*/ 	.word	0xffffffff


	//   ....[62]....
        /*01f8*/ 	.word	0xffffffff


	//   ....[63]....
        /*01fc*/ 	.word	0xffffffff


	//   ....[64]....
        /*0200*/ 	.word	0xffffffff


	//   ....[65]....
        /*0204*/ 	.word	0xffffffff


	//   ....[66]....
        /*0208*/ 	.word	0xffffffff


	//   ....[67]....
        /*020c*/ 	.word	0xffffffff


	//   ....[68]....
        /*0210*/ 	.word	0xffffffff


	//   ....[69]....
        /*0214*/ 	.word	0xffffffff


	//   ....[70]....
        /*0218*/ 	.word	0xffffffff


	//   ....[71]....
        /*021c*/ 	.word	0xffffffff


	//   ....[72]....
        /*0220*/ 	.word	0xffffffff


	//   ....[73]....
        /*0224*/ 	.word	0xffffffff


	//   ....[74]....
        /*0228*/ 	.word	0xffffffff


	//   ....[75]....
        /*022c*/ 	.word	0xffffffff


	//   ....[76]....
        /*0230*/ 	.word	0xffffffff


	//   ....[77]....
        /*0234*/ 	.word	0xffffffff


	//   ....[78]....
        /*0238*/ 	.word	0xffffffff


	//   ....[79]....
        /*023c*/ 	.word	0xffffffff


	//   ....[80]....
        /*0240*/ 	.word	0xffffffff


	//   ....[81]....
        /*0244*/ 	.word	0xffffffff


	//   ....[82]....
        /*0248*/ 	.word	0xffffffff


	//   ....[83]....
        /*024c*/ 	.word	0xffffffff


	//   ....[84]....
        /*0250*/ 	.word	0xffffffff


	//   ....[85]....
        /*0254*/ 	.word	0xffffffff


	//   ....[86]....
        /*0258*/ 	.word	0xffffffff


	//   ....[87]....
        /*025c*/ 	.word	0xffffffff


	//   ....[88]....
        /*0260*/ 	.word	0xffffffff


	//   ....[89]....
        /*0264*/ 	.word	0xffffffff


	//   ....[90]....
        /*0268*/ 	.word	0xffffffff


	//   ....[91]....
        /*026c*/ 	.word	0xffffffff


	//   ....[92]....
        /*0270*/ 	.word	0xffffffff


	//----- nvinfo : EIATTR_COOP_GROUP_INSTR_OFFSETS
	.align		4
.L_2627:
        /*0274*/ 	.byte	0x04, 0x28
        /*0276*/ 	.short	(.L_2629 - .L_2628)


	//   ....[0]....
.L_2628:
        /*0278*/ 	.word	0x00001380


	//   ....[1]....
        /*027c*/ 	.word	0x00001980


	//   ....[2]....
        /*0280*/ 	.word	0x00001f20


	//   ....[3]....
        /*0284*/ 	.word	0x00006050


	//   ....[4]....
        /*0288*/ 	.word	0x000076a0


	//   ....[5]....
        /*028c*/ 	.word	0x000076e0


	//   ....[6]....
        /*0290*/ 	.word	0x00007710


	//   ....[7]....
        /*0294*/ 	.word	0x00007740


	//   ....[8]....
        /*0298*/ 	.word	0x00007770


	//   ....[9]....
        /*029c*/ 	.word	0x00007890


	//   ....[10]....
        /*02a0*/ 	.word	0x000078c0


	//   ....[11]....
        /*02a4*/ 	.word	0x000078e0


	//   ....[12]....
        /*02a8*/ 	.word	0x000078f0


	//   ....[13]....
        /*02ac*/ 	.word	0x000079b0


	//   ....[14]....
        /*02b0*/ 	.word	0x000079e0


	//   ....[15]....
        /*02b4*/ 	.word	0x000079f0


	//   ....[16]....
        /*02b8*/ 	.word	0x00007a00


	//   ....[17]....
        /*02bc*/ 	.word	0x00007ae0


	//   ....[18]....
        /*02c0*/ 	.word	0x00007b30


	//   ....[19]....
        /*02c4*/ 	.word	0x00007b60


	//   ....[20]....
        /*02c8*/ 	.word	0x00007b90


	//   ....[21]....
        /*02cc*/ 	.word	0x00007ce0


	//   ....[22]....
        /*02d0*/ 	.word	0x00007d20


	//   ....[23]....
        /*02d4*/ 	.word	0x00007d50


	//   ....[24]....
        /*02d8*/ 	.word	0x00007d80


	//   ....[25]....
        /*02dc*/ 	.word	0x00007ec0


	//   ....[26]....
        /*02e0*/ 	.word	0x00007ef0


	//   ....[27]....
        /*02e4*/ 	.word	0x00007f20


	//   ....[28]....
        /*02e8*/ 	.word	0x00007f50


	//   ....[29]....
        /*02ec*/ 	.word	0x00008040


	//   ....[30]....
        /*02f0*/ 	.word	0x00008df0


	//   ....[31]....
        /*02f4*/ 	.word	0x00008e10


	//   ....[32]....
        /*02f8*/ 	.word	0x00008e20


	//   ....[33]....
        /*02fc*/ 	.word	0x00008e30


	//   ....[34]....
        /*0300*/ 	.word	0x00008f60


	//   ....[35]....
        /*0304*/ 	.word	0x00008f80


	//   ....[36]....
        /*0308*/ 	.word	0x00008fa0


	//   ....[37]....
        /*030c*/ 	.word	0x00008fb0


	//   ....[38]....
        /*0310*/ 	.word	0x000090a0


	//   ....[39]....
        /*0314*/ 	.word	0x000090c0


	//   ....[40]....
        /*0318*/ 	.word	0x000090d0


	//   ....[41]....
        /*031c*/ 	.word	0x000090e0


	//   ....[42]....
        /*0320*/ 	.word	0x000091d0


	//   ....[43]....
        /*0324*/ 	.word	0x000091f0


	//   ....[44]....
        /*0328*/ 	.word	0x00009200


	//   ....[45]....
        /*032c*/ 	.word	0x00009210


	//   ....[46]....
        /*0330*/ 	.word	0x00009300


	//   ....[47]....
        /*0334*/ 	.word	0x00009320


	//   ....[48]....
        /*0338*/ 	.word	0x00009330


	//   ....[49]....
        /*033c*/ 	.word	0x00009340


	//   ....[50]....
        /*0340*/ 	.word	0x00009420


	//   ....[51]....
        /*0344*/ 	.word	0x00009450


	//   ....[52]....
        /*0348*/ 	.word	0x00009460


	//   ....[53]....
        /*034c*/ 	.word	0x00009470


	//   ....[54]....
        /*0350*/ 	.word	0x00009480


	//   ....[55]....
        /*0354*/ 	.word	0x00009490


	//   ....[56]....
        /*0358*/ 	.word	0x000094b0


	//   ....[57]....
        /*035c*/ 	.word	0x000094e0


	//   ....[58]....
        /*0360*/ 	.word	0x00009510


	//   ....[59]....
        /*0364*/ 	.word	0x00009550


	//   ....[60]....
        /*0368*/ 	.word	0x0000c630


	//   ....[61]....
        /*036c*/ 	.word	0x0000c670


	//   ....[62]....
        /*0370*/ 	.word	0x0000c6b0


	//   ....[63]....
        /*0374*/ 	.word	0x0000c6f0


	//   ....[64]....
        /*0378*/ 	.word	0x0000c7b0


	//   ....[65]....
        /*037c*/ 	.word	0x0000c7e0


	//   ....[66]....
        /*0380*/ 	.word	0x0000c810


	//   ....[67]....
        /*0384*/ 	.word	0x0000c840


	//   ....[68]....
        /*0388*/ 	.word	0x0000c8e0


	//   ....[69]....
        /*038c*/ 	.word	0x0000c930


	//   ....[70]....
        /*0390*/ 	.word	0x0000c960


	//   ....[71]....
        /*0394*/ 	.word	0x0000c990


	//   ....[72]....
        /*0398*/ 	.word	0x0000ca10


	//   ....[73]....
        /*039c*/ 	.word	0x0000ca60


	//   ....[74]....
        /*03a0*/ 	.word	0x0000caa0


	//   ....[75]....
        /*03a4*/ 	.word	0x0000cad0


	//   ....[76]....
        /*03a8*/ 	.word	0x0000cb50


	//   ....[77]....
        /*03ac*/ 	.word	0x0000cb90


	//   ....[78]....
        /*03b0*/ 	.word	0x0000cbd0


	//   ....[79]....
        /*03b4*/ 	.word	0x0000cc00


	//   ....[80]....
        /*03b8*/ 	.word	0x0000d5f0


	//   ....[81]....
        /*03bc*/ 	.word	0x0000df10


	//   ....[82]....
        /*03c0*/ 	.word	0x0000ea80


	//   ....[83]....
        /*03c4*/ 	.word	0x0000f120


	//   ....[84]....
        /*03c8*/ 	.word	0x0000f140


	//   ....[85]....
        /*03cc*/ 	.word	0x0000f160


	//   ....[86]....
        /*03d0*/ 	.word	0x0000f180


	//   ....[87]....
        /*03d4*/ 	.word	0x0000f1a0


	//   ....[88]....
        /*03d8*/ 	.word	0x0000f2b0


	//   ....[89]....
        /*03dc*/ 	.word	0x0000f2d0


	//   ....[90]....
        /*03e0*/ 	.word	0x0000f2f0


	//   ....[91]....
        /*03e4*/ 	.word	0x0000f310


	//   ....[92]....
        /*03e8*/ 	.word	0x0000f330


	//----- nvinfo : EIATTR_EXIT_INSTR_OFFSETS
	.align		4
.L_2629:
        /*03ec*/ 	.byte	0x04, 0x1c
        /*03ee*/ 	.short	(.L_2631 - .L_2630)


	//   ....[0]....
.L_2630:
        /*03f0*/ 	.word	0x0000f410


	//   ....[1]....
        /*03f4*/ 	.word	0x0000f6b0


	//----- nvinfo : EIATTR_MAX_THREADS
	.align		4
.L_2631:
        /*03f8*/ 	.byte	0x04, 0x05
        /*03fa*/ 	.short	(.L_2633 - .L_2632)
.L_2632:
        /*03fc*/ 	.word	0x00000020
        /*0400*/ 	.word	0x00000001
        /*0404*/ 	.word	0x00000001


	//----- nvinfo : EIATTR_CRS_STACK_SIZE
	.align		4
.L_2633:
        /*0408*/ 	.byte	0x04, 0x1e
        /*040a*/ 	.short	(.L_2635 - .L_2634)
.L_2634:
        /*040c*/ 	.word	0x00000000
.L_2635:


//--------------------- .nv.info._Z25selective_scan_bwd_kernelI32Selective_Scan_bwd_kernel_traitsILi32ELi16ELb0ELb1ELb0ELb1ELb1EN3c108BFloat16ENS1_7complexIfEEEEv12SSMParamsBwd --------------------------
	.section	.nv.info._Z25selective_scan_bwd_kernelI32Selective_Scan_bwd_kernel_traitsILi32ELi16ELb0ELb1ELb0ELb1ELb1EN3c108BFloat16ENS1_7complexIfEEEEv12SSMParamsBwd,"",@"SHT_CUDA_INFO"
	.sectionflags	@""
	.align	4


	//----- nvinfo : EIATTR_CUDA_API_VERSION
	.align		4
        /*0000*/ 	.byte	0x04, 0x37
        /*0002*/ 	.short	(.L_2637 - .L_2636)
.L_2636:
        /*0004*/ 	.word	0x00000082


	//----- nvinfo : EIATTR_SW2861232_WAR
	.align		4
.L_2637:
        /*0008*/ 	.byte	0x01, 0x35
	.zero		2


	//----- nvinfo : EIATTR_PARAM_CBANK
	.align		4
        /*000c*/ 	.byte	0x04, 0x0a
        /*000e*/ 	.short	(.L_2639 - .L_2638)
	.align		4
.L_2638:
        /*0010*/ 	.word	index@(.nv.constant0._Z25selective_scan_bwd_kernelI32Selective_Scan_bwd_kernel_traitsILi32ELi16ELb0ELb1ELb0ELb1ELb1EN3c108BFloat16ENS1_7complexIfEEEEv12SSMParamsBwd)
        /*0014*/ 	.short	0x0160
        /*0016*/ 	.short	0x01f0


	//----- nvinfo : EIATTR_CBANK_PARAM_SIZE
	.align		4
.L_2639:
        /*0018*/ 	.byte	0x03, 0x19
        /*001a*/ 	.short	0x01f0


	//----- nvinfo : EIATTR_KPARAM_INFO
	.align		4
        /*001c*/ 	.byte	0x04, 0x17
        /*001e*/ 	.short	(.L_2641 - .L_2640)
.L_2640:
        /*0020*/ 	.word	0x00000000
        /*0024*/ 	.short	0x0000
        /*0026*/ 	.short	0x0000
        /*0028*/ 	.byte	0x00, 0xf0, 0xc1, 0x07


	//----- nvinfo : EIATTR_MAXREG_COUNT
	.align		4
.L_2641:
        /*002c*/ 	.byte	0x03, 0x1b
        /*002e*/ 	.short	0x00ff


	//----- nvinfo : EIATTR_NUM_BARRIERS
	.align		4
        /*0030*/ 	.byte	0x02, 0x4c
        /*0032*/ 	.byte	0x01
	.zero		1


	//----- nvinfo : EIATTR_ANNOTATIONS
	.align		4
        /*0034*/ 	.byte	0x04, 0x55
        /*0036*/ 	.short	(.L_2643 - .L_2642)


	//   ....[0]....
.L_2642:
        /* <DEDUP_REMOVED lines=14> */


	//----- nvinfo : EIATTR_MERCURY_ISA_VERSION
	.align		4
.L_2643:
        /*0108*/ 	.byte	0x03, 0x5f
        /*010a*/ 	.short	0x0000


	//----- nvinfo : EIATTR_COOP_GROUP_MASK_REGIDS
	.align		4
        /*010c*/ 	.byte	0x04, 0x29
        /*010e*/ 	.short	(.L_2645 - .L_2644)


	//   ....[0]....
.L_2644:
        /*0110*/ 	.word	0xffffffff


	//   ....[1]....
        /*0114*/ 	.word	0xffffffff


	//   ....[2]....
        /*0118*/ 	.word	0xffffffff


	//   ....[3]....
        /*011c*/ 	.word	0xffffffff


	//   ....[4]....
        /*0120*/ 	.word	0xffffffff


	//   ....[5]....
        /*0124*/ 	.word	0xffffffff


	//   ....[6]....
        /*0128*/ 	.word	0xffffffff


	//   ....[7]....
        /*012c*/ 	.word	0xffffffff


	//   ....[8]....
        /*0130*/ 	.word	0xffffffff


	//   ....[9]....
        /*0134*/ 	.word	0xffffffff


	//   ....[10]....
        /*0138*/ 	.word	0xffffffff


	//   ....[11]....
        /*013c*/ 	.word	0xffffffff


	//   ....[12]....
        /*0140*/ 	.word	0xffffffff


	//   ....[13]....
        /*0144*/ 	.word	0xffffffff


	//   ....[14]....
        /*0148*/ 	.word	0xffffffff


	//   ....[15]....
        /*014c*/ 	.word	0xffffffff


	//   ....[16]....
        /*0150*/ 	.word	0xffffffff


	//   ....[17]....
        /*0154*/ 	.word	0xffffffff


	//   ....[18]....
        /*0158*/ 	.word	0xffffffff


	//   ....[19]....
        /*015c*/ 	.word	0xffffffff


	//   ....[20]....
        /*0160*/ 	.word	0xffffffff


	//   ....[21]....
        /*0164*/ 	.word	0xffffffff


	//   ....[22]....
        /*0168*/ 	.word	0xffffffff


	//   ....[23]....
        /*016c*/ 	.word	0xffffffff


	//   ....[24]....
        /*0170*/ 	.word	0xffffffff


	//   ....[25]....
        /*0174*/ 	.word	0xffffffff


	//   ....[26]....
        /*0178*/ 	.word	0xffffffff


	//   ....[27]....
        /*017c*/ 	.word	0xffffffff


	//   ....[28]....
        /*0180*/ 	.word	0xffffffff


	//   ....[29]....
        /*0184*/ 	.word	0xffffffff


	//   ....[30]....
        /*0188*/ 	.word	0xffffffff


	//   ....[31]....
        /*018c*/ 	.word	0xffffffff


	//   ....[32]....
        /*0190*/ 	.word	0xffffffff


	//   ....[33]....
        /*0194*/ 	.word	0xffffffff


	//   ....[34]....
        /*0198*/ 	.word	0xffffffff


	//   ....[35]....
        /*019c*/ 	.word	0xffffffff


	//   ....[36]....
        /*01a0*/ 	.word	0xffffffff


	//   ....[37]....
        /*01a4*/ 	.word	0xffffffff


	//   ....[38]....
        /*01a8*/ 	.word	0xffffffff


	//   ....[39]....
        /*01ac*/ 	.word	0xffffffff


	//   ....[40]....
        /*01b0*/ 	.word	0xffffffff


	//   ....[41]....
        /*01b4*/ 	.word	0xffffffff


	//   ....[42]....
        /*01b8*/ 	.word	0xffffffff


	//   ....[43]....
        /*01bc*/ 	.word	0xffffffff


	//   ....[44]....
        /*01c0*/ 	.word	0xffffffff


	//   ....[45]....
        /*01c4*/ 	.word	0xffffffff


	//   ....[46]....
        /*01c8*/ 	.word	0xffffffff


	//   ....[47]....
        /*01cc*/ 	.word	0xffffffff


	//   ....[48]....
        /*01d0*/ 	.word	0xffffffff


	//   ....[49]....
        /*01d4*/ 	.word	0xffffffff


	//   ....[50]....
        /*01d8*/ 	.word	0xffffffff


	//   ....[51]....
        /*01dc*/ 	.word	0xffffffff


	//   ....[52]....
        /*01e0*/ 	.word	0xffffffff


	//   ....[53]....
        /*01e4*/ 	.word	0xffffffff


	//   ....[54]....
        /*01e8*/ 	.word	0xffffffff


	//   ....[55]....
        /*01ec*/ 	.word	0xffffffff


	//   ....[56]....
        /*01f0*/ 	.word	0xffffffff


	//   ....[57]....
        /*01f4*/ 	.word	0xffffffff


	//   ....[58]....
        /*01f8*/ 	.word	0xffffffff


	//   ....[59]....
        /*01fc*/ 	.word	0xffffffff


	//   ....[60]....
        /*0200*/ 	.word	0xffffffff


	//   ....[61]....
        /*0204*/ 	.word	0xffffffff


	//   ....[62]....
        /*0208*/ 	.word	0xffffffff


	//   ....[63]....
        /*020c*/ 	.word	0xffffffff


	//   ....[64]....
        /*0210*/ 	.word	0xffffffff


	//   ....[65]....
        /*0214*/ 	.word	0xffffffff


	//   ....[66]....
        /*0218*/ 	.word	0xffffffff


	//   ....[67]....
        /*021c*/ 	.word	0xffffffff


	//   ....[68]....
        /*0220*/ 	.word	0xffffffff


	//   ....[69]....
        /*0224*/ 	.word	0xffffffff


	//   ....[70]....
        /*0228*/ 	.word	0xffffffff


	//   ....[71]....
        /*022c*/ 	.word	0xffffffff


	//   ....[72]....
        /*0230*/ 	.word	0xffffffff


	//   ....[73]....
        /*0234*/ 	.word	0xffffffff


	//   ....[74]....
        /*0238*/ 	.word	0xffffffff


	//   ....[75]....
        /*023c*/ 	.word	0xffffffff


	//   ....[76]....
        /*0240*/ 	.word	0xffffffff


	//   ....[77]....
        /*0244*/ 	.word	0xffffffff


	//   ....[78]....
        /*0248*/ 	.word	0xffffffff


	//   ....[79]....
        /*024c*/ 	.word	0xffffffff


	//   ....[80]....
        /*0250*/ 	.word	0xffffffff


	//   ....[81]....
        /*0254*/ 	.word	0xffffffff


	//   ....[82]....
        /*0258*/ 	.word	0xffffffff


	//   ....[83]....
        /*025c*/ 	.word	0xffffffff


	//   ....[84]....
        /*0260*/ 	.word	0xffffffff


	//   ....[85]....
        /*0264*/ 	.word	0xffffffff


	//   ....[86]....
        /*0268*/ 	.word	0xffffffff


	//   ....[87]....
        /*026c*/ 	.word	0xffffffff


	//   ....[88]....
        /*0270*/ 	.word	0xffffffff


	//   ....[89]....
        /*0274*/ 	.word	0xffffffff


	//   ....[90]....
        /*0278*/ 	.word	0xffffffff


	//   ....[91]....
        /*027c*/ 	.word	0xffffffff


	//   ....[92]....
        /*0280*/ 	.word	0xffffffff


	//   ....[93]....
        /*0284*/ 	.word	0xffffffff


	//   ....[94]....
        /*0288*/ 	.word	0xffffffff


	//   ....[95]....
        /*028c*/ 	.word	0xffffffff


	//   ....[96]....
        /*0290*/ 	.word	0xffffffff


	//----- nvinfo : EIATTR_COOP_GROUP_INSTR_OFFSETS
	.align		4
.L_2645:
        /*0294*/ 	.byte	0x04, 0x28
        /*0296*/ 	.short	(.L_2647 - .L_2646)


	//   ....[0]....
.L_2646:
        /*0298*/ 	.word	0x00001390


	//   ....[1]....
        /*029c*/ 	.word	0x00001970


	//   ....[2]....
        /*02a0*/ 	.word	0x00001f30


	//   ....[3]....
        /*02a4*/ 	.word	0x00004ca0


	//   ....[4]....
        /*02a8*/ 	.word	0x00005340


	//   ....[5]....
        /*02ac*/ 	.word	0x00005fd0


	//   ....[6]....
        /*02b0*/ 	.word	0x00006ae0


	//   ....[7]....
        /*02b4*/ 	.word	0x00008a00


	//   ....[8]....
        /*02b8*/ 	.word	0x0000a170


	//   ....[9]....
        /*02bc*/ 	.word	0x0000a1b0


	//   ....[10]....
        /*02c0*/ 	.word	0x0000a1e0


	//   ....[11]....
        /*02c4*/ 	.word	0x0000a210


	//   ....[12]....
        /*02c8*/ 	.word	0x0000a240


	//   ....[13]....
        /*02cc*/ 	.word	0x0000a360


	//   ....[14]....
        /*02d0*/ 	.word	0x0000a390


	//   ....[15]....
        /*02d4*/ 	.word	0x0000a3c0


	//   ....[16]....
        /*02d8*/ 	.word	0x0000a3d0


	//   ....[17]....
        /*02dc*/ 	.word	0x0000a490


	//   ....[18]....
        /*02e0*/ 	.word	0x0000a4b0


	//   ....[19]....
        /*02e4*/ 	.word	0x0000a4c0


	//   ....[20]....
        /*02e8*/ 	.word	0x0000a4d0


	//   ....[21]....
        /*02ec*/ 	.word	0x0000a590


	//   ....[22]....
        /*02f0*/ 	.word	0x0000a5d0


	//   ....[23]....
        /*02f4*/ 	.word	0x0000a600


	//   ....[24]....
        /*02f8*/ 	.word	0x0000a630


	//   ....[25]....
        /*02fc*/ 	.word	0x0000a740


	//   ....[26]....
        /*0300*/ 	.word	0x0000a780


	//   ....[27]....
        /*0304*/ 	.word	0x0000a7b0


	//   ....[28]....
        /*0308*/ 	.word	0x0000a7e0


	//   ....[29]....
        /*030c*/ 	.word	0x0000a940


	//   ....[30]....
        /*0310*/ 	.word	0x0000a970


	//   ....[31]....
        /*0314*/ 	.word	0x0000a9a0


	//   ....[32]....
        /*0318*/ 	.word	0x0000a9d0


	//   ....[33]....
        /*031c*/ 	.word	0x0000aa80


	//   ....[34]....
        /*0320*/ 	.word	0x0000b840


	//   ....[35]....
        /*0324*/ 	.word	0x0000b8e0


	//   ....[36]....
        /*0328*/ 	.word	0x0000b8f0


	//   ....[37]....
        /*032c*/ 	.word	0x0000b900


	//   ....[38]....
        /*0330*/ 	.word	0x0000ba30


	//   ....[39]....
        /*0334*/ 	.word	0x0000ba50


	//   ....[40]....
        /*0338*/ 	.word	0x0000ba70


	//   ....[41]....
        /*033c*/ 	.word	0x0000ba80


	//   ....[42]....
        /*0340*/ 	.word	0x0000bb70


	//   ....[43]....
        /*0344*/ 	.word	0x0000bba0


	//   ....[44]....
        /*0348*/ 	.word	0x0000bbb0


	//   ....[45]....
        /*034c*/ 	.word	0x0000bbc0


	//   ....[46]....
        /*0350*/ 	.word	0x0000bcb0


	//   ....[47]....
        /*0354*/ 	.word	0x0000bce0


	//   ....[48]....
        /*0358*/ 	.word	0x0000bcf0


	//   ....[49]....
        /*035c*/ 	.word	0x0000bd00


	//   ....[50]....
        /*0360*/ 	.word	0x0000bdf0


	//   ....[51]....
        /*0364*/ 	.word	0x0000be20


	//   ....[52]....
        /*0368*/ 	.word	0x0000be30


	//   ....[53]....
        /*036c*/ 	.word	0x0000be40


	//   ....[54]....
        /*0370*/ 	.word	0x0000bf20


	//   ....[55]....
        /*0374*/ 	.word	0x0000bf50


	//   ....[56]....
        /*0378*/ 	.word	0x0000bf60


	//   ....[57]....
        /*037c*/ 	.word	0x0000bfe0


	//   ....[58]....
        /*0380*/ 	.word	0x0000c000


	//   ....[59]....
        /*0384*/ 	.word	0x0000c010


	//   ....[60]....
        /*0388*/ 	.word	0x0000c020


	//   ....[61]....
        /*038c*/ 	.word	0x0000c030


	//   ....[62]....
        /*0390*/ 	.word	0x0000c050


	//   ....[63]....
        /*0394*/ 	.word	0x0000c060


	//   ....[64]....
        /*0398*/ 	.word	0x0000f140


	//   ....[65]....
        /*039c*/ 	.word	0x0000f180


	//   ....[66]....
        /*03a0*/ 	.word	0x0000f1c0


	//   ....[67]....
        /*03a4*/ 	.word	0x0000f200


	//   ....[68]....
        /*03a8*/ 	.word	0x0000f2c0


	//   ....[69]....
        /*03ac*/ 	.word	0x0000f2f0


	//   ....[70]....
        /*03b0*/ 	.word	0x0000f320


	//   ....[71]....
        /*03b4*/ 	.word	0x0000f350


	//   ....[72]....
        /*03b8*/ 	.word	0x0000f3f0


	//   ....[73]....
        /*03bc*/ 	.word	0x0000f440


	//   ....[74]....
        /*03c0*/ 	.word	0x0000f470


	//   ....[75]....
        /*03c4*/ 	.word	0x0000f4a0


	//   ....[76]....
        /*03c8*/ 	.word	0x0000f520


	//   ....[77]....
        /*03cc*/ 	.word	0x0000f570


	//   ....[78]....
        /*03d0*/ 	.word	0x0000f5b0


	//   ....[79]....
        /*03d4*/ 	.word	0x0000f5e0


	//   ....[80]....
        /*03d8*/ 	.word	0x0000f660


	//   ....[81]....
        /*03dc*/ 	.word	0x0000f6a0


	//   ....[82]....
        /*03e0*/ 	.word	0x0000f6e0


	//   ....[83]....
        /*03e4*/ 	.word	0x0000f710


	//   ....[84]....
        /*03e8*/ 	.word	0x000100e0


	//   ....[85]....
        /*03ec*/ 	.word	0x00010910


	//   ....[86]....
        /*03f0*/ 	.word	0x00011470


	//   ....[87]....
        /*03f4*/ 	.word	0x00011c00


	//   ....[88]....
        /*03f8*/ 	.word	0x00011c20


	//   ....[89]....
        /*03fc*/ 	.word	0x00011c40


	//   ....[90]....
        /*0400*/ 	.word	0x00011c60


	//   ....[91]....
        /*0404*/ 	.word	0x00011c80


	//   ....[92]....
        /*0408*/ 	.word	0x00011d90


	//   ....[93]....
        /*040c*/ 	.word	0x00011db0


	//   ....[94]....
        /*0410*/ 	.word	0x00011dd0


	//   ....[95]....
        /*0414*/ 	.word	0x00011df0


	//   ....[96]....
        /*0418*/ 	.word	0x00011e10


	//----- nvinfo : EIATTR_EXIT_INSTR_OFFSETS
	.align		4
.L_2647:
        /*041c*/ 	.byte	0x04, 0x1c
        /*041e*/ 	.short	(.L_2649 - .L_2648)


	//   ....[0]....
.L_2648:
        /*0420*/ 	.word	0x00011ef0


	//   ....[1]....
        /*0424*/ 	.word	0x00012190


	//----- nvinfo : EIATTR_MAX_THREADS
	.align		4
.L_2649:
        /*0428*/ 	.byte	0x04, 0x05
        /*042a*/ 	.short	(.L_2651 - .L_2650)
.L_2650:
        /*042c*/ 	.word	0x00000020
        /*0430*/ 	.word	0x00000001
        /*0434*/ 	.word	0x00000001


	//----- nvinfo : EIATTR_CRS_STACK_SIZE
	.align		4
.L_2651:
        /*0438*/ 	.byte	0x04, 0x1e
        /*043a*/ 	.short	(.L_2653 - .L_2652)
.L_2652:
        /*043c*/ 	.word	0x00000000
.L_2653:


//--------------------- .nv.info._Z25selective_scan_bwd_kernelI32Selective_Scan_bwd_kernel_traitsILi32ELi16ELb0ELb1ELb1ELb0ELb0EN3c108BFloat16ENS1_7complexIfEEEEv12SSMParamsBwd --------------------------
	.section	.nv.info._Z25selective_scan_bwd_kernelI32Selective_Scan_bwd_kernel_traitsILi32ELi16ELb0ELb1ELb1ELb0ELb0EN3c108BFloat16ENS1_7complexIfEEEEv12SSMParamsBwd,"",@"SHT_CUDA_INFO"
	.sectionflags	@""
	.align	4


	//----- nvinfo : EIATTR_CUDA_API_VERSION
	.align		4
        /*0000*/ 	.byte	0x04, 0x37
        /*0002*/ 	.short	(.L_2655 - .L_2654)
.L_2654:
        /*0004*/ 	.word	0x00000082


	//----- nvinfo : EIATTR_SW2861232_WAR
	.align		4
.L_2655:
        /*0008*/ 	.byte	0x01, 0x35
	.zero		2


	//----- nvinfo : EIATTR_PARAM_CBANK
	.align		4
        /*000c*/ 	.byte	0x04, 0x0a
        /*000e*/ 	.short	(.L_2657 - .L_2656)
	.align		4
.L_2656:
        /*0010*/ 	.word	index@(.nv.constant0._Z25selective_scan_bwd_kernelI32Selective_Scan_bwd_kernel_traitsILi32ELi16ELb0ELb1ELb1ELb0ELb0EN3c108BFloat16ENS1_7complexIfEEEEv12SSMParamsBwd)
        /*0014*/ 	.short	0x0160
        /*0016*/ 	.short	0x01f0


	//----- nvinfo : EIATTR_CBANK_PARAM_SIZE
	.align		4
.L_2657:
        /*0018*/ 	.byte	0x03, 0x19
        /*001a*/ 	.short	0x01f0


	//----- nvinfo : EIATTR_KPARAM_INFO
	.align		4
        /*001c*/ 	.byte	0x04, 0x17
        /*001e*/ 	.short	(.L_2659 - .L_2658)
.L_2658:
        /*0020*/ 	.word	0x00000000
        /*0024*/ 	.short	0x0000
        /*0026*/ 	.short	0x0000
        /*0028*/ 	.byte	0x00, 0xf0, 0xc1, 0x07


	//----- nvinfo : EIATTR_MAXREG_COUNT
	.align		4
.L_2659:
        /*002c*/ 	.byte	0x03, 0x1b
        /*002e*/ 	.short	0x00ff


	//----- nvinfo : EIATTR_NUM_BARRIERS
	.align		4
        /*0030*/ 	.byte	0x02, 0x4c
        /*0032*/ 	.byte	0x01
	.zero		1


	//----- nvinfo : EIATTR_ANNOTATIONS
	.align		4
        /*0034*/ 	.byte	0x04, 0x55
        /*0036*/ 	.short	(.L_2661 - .L_2660)


	//   ....[0]....
.L_2660:
        /* <DEDUP_REMOVED lines=11> */


	//----- nvinfo : EIATTR_MERCURY_ISA_VERSION
	.align		4
.L_2661:
        /*00d8*/ 	.byte	0x03, 0x5f
        /*00da*/ 	.short	0x0000


	//----- nvinfo : EIATTR_COOP_GROUP_MASK_REGIDS
	.align		4
        /*00dc*/ 	.byte	0x04, 0x29
        /*00de*/ 	.short	(.L_2663 - .L_2662)


	//   ....[0]....
.L_2662:
        /*00e0*/ 	.word	0xffffffff


	//   ....[1]....
        /*00e4*/ 	.word	0xffffffff


	//   ....[2]....
        /*00e8*/ 	.word	0xffffffff


	//   ....[3]....
        /*00ec*/ 	.word	0xffffffff


	//   ....[4]....
        /*00f0*/ 	.word	0xffffffff


	//   ....[5]....
        /*00f4*/ 	.word	0xffffffff


	//   ....[6]....
        /*00f8*/ 	.word	0xffffffff


	//   ....[7]....
        /*00fc*/ 	.word	0xffffffff


	//   ....[8]....
        /*0100*/ 	.word	0xffffffff


	//   ....[9]....
        /*0104*/ 	.word	0xffffffff


	//   ....[10]....
        /*0108*/ 	.word	0xffffffff


	//   ....[11]....
        /*010c*/ 	.word	0xffffffff


	//   ....[12]....
        /*0110*/ 	.word	0xffffffff


	//   ....[13]....
        /*0114*/ 	.word	0xffffffff


	//   ....[14]....
        /*0118*/ 	.word	0xffffffff


	//   ....[15]....
        /*011c*/ 	.word	0xffffffff


	//   ....[16]....
        /*0120*/ 	.word	0xffffffff


	//   ....[17]....
        /*0124*/ 	.word	0xffffffff


	//   ....[18]....
        /*0128*/ 	.word	0xffffffff


	//   ....[19]....
        /*012c*/ 	.word	0xffffffff


	//   ....[20]....
        /*0130*/ 	.word	0xffffffff


	//   ....[21]....
        /*0134*/ 	.word	0xffffffff


	//   ....[22]....
        /*0138*/ 	.word	0xffffffff


	//   ....[23]....
        /*013c*/ 	.word	0xffffffff


	//   ....[24]....
        /*0140*/ 	.word	0xffffffff


	//   ....[25]....
        /*0144*/ 	.word	0xffffffff


	//   ....[26]....
        /*0148*/ 	.word	0xffffffff


	//   ....[27]....
        /*014c*/ 	.word	0xffffffff


	//   ....[28]....
        /*0150*/ 	.word	0xffffffff


	//   ....[29]....
        /*0154*/ 	.word	0xffffffff


	//   ....[30]....
        /*0158*/ 	.word	0xffffffff


	//   ....[31]....
        /*015c*/ 	.word	0xffffffff


	//   ....[32]....
        /*0160*/ 	.word	0xffffffff


	//   ....[33]....
        /*0164*/ 	.word	0xffffffff


	//   ....[34]....
        /*0168*/ 	.word	0xffffffff


	//   ....[35]....
        /*016c*/ 	.word	0xffffffff


	//   ....[36]....
        /*0170*/ 	.word	0xffffffff


	//   ....[37]....
        /*0174*/ 	.word	0xffffffff


	//   ....[38]....
        /*0178*/ 	.word	0xffffffff


	//   ....[39]....
        /*017c*/ 	.word	0xffffffff


	//   ....[40]....
        /*0180*/ 	.word	0xffffffff


	//   ....[41]....
        /*0184*/ 	.word	0xffffffff


	//   ....[42]....
        /*0188*/ 	.word	0xffffffff


	//   ....[43]....
        /*018c*/ 	.word	0xffffffff


	//   ....[44]....
        /*0190*/ 	.word	0xffffffff


	//   ....[45]....
        /*0194*/ 	.word	0xffffffff


	//   ....[46]....
        /*0198*/ 	.word	0xffffffff


	//   ....[47]....
        /*019c*/ 	.word	0xffffffff


	//   ....[48]....
        /*01a0*/ 	.word	0xffffffff


	//   ....[49]....
        /*01a4*/ 	.word	0xffffffff


	//   ....[50]....
        /*01a8*/ 	.word	0xffffffff


	//   ....[51]....
        /*01ac*/ 	.word	0xffffffff


	//   ....[52]....
        /*01b0*/ 	.word	0xffffffff


	//   ....[53]....
        /*01b4*/ 	.word	0xffffffff


	//   ....[54]....
        /*01b8*/ 	.word	0xffffffff


	//   ....[55]....
        /*01bc*/ 	.word	0xffffffff


	//   ....[56]....
        /*01c0*/ 	.word	0xffffffff


	//   ....[57]....
        /*01c4*/ 	.word	0xffffffff


	//   ....[58]....
        /*01c8*/ 	.word	0xffffffff


	//   ....[59]....
        /*01cc*/ 	.word	0xffffffff


	//   ....[60]....
        /*01d0*/ 	.word	0xffffffff


	//   ....[61]....
        /*01d4*/ 	.word	0xffffffff


	//   ....[62]....
        /*01d8*/ 	.word	0xffffffff


	//   ....[63]....
        /*01dc*/ 	.word	0xffffffff


	//   ....[64]....
        /*01e0*/ 	.word	0xffffffff


	//   ....[65]....
        /*01e4*/ 	.word	0xffffffff


	//   ....[66]....
        /*01e8*/ 	.word	0xffffffff


	//   ....[67]....
        /*01ec*/ 	.word	0xffffffff


	//   ....[68]....
        /*01f0*/ 	.word	0xffffffff


	//   ....[69]....
        /*01f4*/ 	.word	0xffffffff


	//   ....[70]....
        /*01f8*/ 	.word	0xffffffff


	//   ....[71]....
        /*01fc*/ 	.word	0xffffffff


	//   ....[72]....
        /*0200*/ 	.word	0xffffffff


	//   ....[73]....
        /*0204*/ 	.word	0xffffffff


	//   ....[74]....
        /*0208*/ 	.word	0xffffffff


	//   ....[75]....
        /*020c*/ 	.word	0xffffffff


	//   ....[76]....
        /*0210*/ 	.word	0xffffffff


	//   ....[77]....
        /*0214*/ 	.word	0xffffffff


	//   ....[78]....
        /*0218*/ 	.word	0xffffffff


	//   ....[79]....
        /*021c*/ 	.word	0xffffffff


	//   ....[80]....
        /*0220*/ 	.word	0xffffffff


	//   ....[81]....
        /*0224*/ 	.word	0xffffffff


	//   ....[82]....
        /*0228*/ 	.word	0xffffffff


	//----- nvinfo : EIATTR_COOP_GROUP_INSTR_OFFSETS
	.align		4
.L_2663:
        /*022c*/ 	.byte	0x04, 0x28
        /*022e*/ 	.short	(.L_2665 - .L_2664)


	//   ....[0]....
.L_2664:
        /*0230*/ 	.word	0x000014c0


	//   ....[1]....
        /*0234*/ 	.word	0x00001b10


	//   ....[2]....
        /*0238*/ 	.word	0x000020b0


	//   ....[3]....
        /*023c*/ 	.word	0x000038c0


	//   ....[4]....
        /*0240*/ 	.word	0x00004b40


	//   ....[5]....
        /*0244*/ 	.word	0x00006040


	//   ....[6]....
        /*0248*/ 	.word	0x00006080


	//   ....[7]....
        /*024c*/ 	.word	0x000060c0


	//   ....[8]....
        /*0250*/ 	.word	0x000060f0


	//   ....[9]....
        /*0254*/ 	.word	0x00006230


	//   ....[10]....
        /*0258*/ 	.word	0x00006270


	//   ....[11]....
        /*025c*/ 	.word	0x000062c0


	//   ....[12]....
        /*0260*/ 	.word	0x000063e0


	//   ....[13]....
        /*0264*/ 	.word	0x00006430


	//   ....[14]....
        /*0268*/ 	.word	0x00006460


	//   ....[15]....
        /*026c*/ 	.word	0x00006480


	//   ....[16]....
        /*0270*/ 	.word	0x000064c0


	//   ....[17]....
        /*0274*/ 	.word	0x00006500


	//   ....[18]....
        /*0278*/ 	.word	0x00006510


	//   ....[19]....
        /*027c*/ 	.word	0x000065b0


	//   ....[20]....
        /*0280*/ 	.word	0x000065e0


	//   ....[21]....
        /*0284*/ 	.word	0x00006600


	//   ....[22]....
        /*0288*/ 	.word	0x00006640


	//   ....[23]....
        /*028c*/ 	.word	0x00006690


	//   ....[24]....
        /*0290*/ 	.word	0x000066f0


	//   ....[25]....
        /*0294*/ 	.word	0x00006700


	//   ....[26]....
        /*0298*/ 	.word	0x00006710


	//   ....[27]....
        /*029c*/ 	.word	0x00006790


	//   ....[28]....
        /*02a0*/ 	.word	0x000067c0


	//   ....[29]....
        /*02a4*/ 	.word	0x000067f0


	//   ....[30]....
        /*02a8*/ 	.word	0x00006800


	//   ....[31]....
        /*02ac*/ 	.word	0x00007980


	//   ....[32]....
        /*02b0*/ 	.word	0x00007a30


	//   ....[33]....
        /*02b4*/ 	.word	0x00007a40


	//   ....[34]....
        /*02b8*/ 	.word	0x00007a50


	//   ....[35]....
        /*02bc*/ 	.word	0x00007b80


	//   ....[36]....
        /*02c0*/ 	.word	0x00007ba0


	//   ....[37]....
        /*02c4*/ 	.word	0x00007bc0


	//   ....[38]....
        /*02c8*/ 	.word	0x00007bd0


	//   ....[39]....
        /*02cc*/ 	.word	0x00007cc0


	//   ....[40]....
        /*02d0*/ 	.word	0x00007ce0


	//   ....[41]....
        /*02d4*/ 	.word	0x00007cf0


	//   ....[42]....
        /*02d8*/ 	.word	0x00007d00


	//   ....[43]....
        /*02dc*/ 	.word	0x00007df0


	//   ....[44]....
        /*02e0*/ 	.word	0x00007e10


	//   ....[45]....
        /*02e4*/ 	.word	0x00007e20


	//   ....[46]....
        /*02e8*/ 	.word	0x00007e30


	//   ....[47]....
        /*02ec*/ 	.word	0x00007f20


	//   ....[48]....
        /*02f0*/ 	.word	0x00007f40


	//   ....[49]....
        /*02f4*/ 	.word	0x00007f50


	//   ....[50]....
        /*02f8*/ 	.word	0x00007f60


	//   ....[51]....
        /*02fc*/ 	.word	0x00008040


	//   ....[52]....
        /*0300*/ 	.word	0x00008070


	//   ....[53]....
        /*0304*/ 	.word	0x00008080


	//   ....[54]....
        /*0308*/ 	.word	0x00008090


	//   ....[55]....
        /*030c*/ 	.word	0x000080a0


	//   ....[56]....
        /*0310*/ 	.word	0x000080b0


	//   ....[57]....
        /*0314*/ 	.word	0x000080d0


	//   ....[58]....
        /*0318*/ 	.word	0x00008140


	//   ....[59]....
        /*031c*/ 	.word	0x00008160


	//   ....[60]....
        /*0320*/ 	.word	0x00008170


	//   ....[61]....
        /*0324*/ 	.word	0x0000be40


	//   ....[62]....
        /*0328*/ 	.word	0x0000be80


	//   ....[63]....
        /*032c*/ 	.word	0x0000bf70


	//   ....[64]....
        /*0330*/ 	.word	0x0000bfa0


	//   ....[65]....
        /*0334*/ 	.word	0x0000c080


	//   ....[66]....
        /*0338*/ 	.word	0x0000c0b0


	//   ....[67]....
        /*033c*/ 	.word	0x0000c190


	//   ....[68]....
        /*0340*/ 	.word	0x0000c1c0


	//   ....[69]....
        /*0344*/ 	.word	0x0000c270


	//   ....[70]....
        /*0348*/ 	.word	0x0000c290


	//   ....[71]....
        /*034c*/ 	.word	0x0000c730


	//   ....[72]....
        /*0350*/ 	.word	0x0000d0c0


	//   ....[73]....
        /*0354*/ 	.word	0x0000d790


	//   ....[74]....
        /*0358*/ 	.word	0x0000d7b0


	//   ....[75]....
        /*035c*/ 	.word	0x0000d7d0


	//   ....[76]....
        /*0360*/ 	.word	0x0000d7f0


	//   ....[77]....
        /*0364*/ 	.word	0x0000d810


	//   ....[78]....
        /*0368*/ 	.word	0x0000d920


	//   ....[79]....
        /*036c*/ 	.word	0x0000d940


	//   ....[80]....
        /*0370*/ 	.word	0x0000d960


	//   ....[81]....
        /*0374*/ 	.word	0x0000d980


	//   ....[82]....
        /*0378*/ 	.word	0x0000d9a0


	//----- nvinfo : EIATTR_EXIT_INSTR_OFFSETS
	.align		4
.L_2665:
        /*037c*/ 	.byte	0x04, 0x1c
        /*037e*/ 	.short	(.L_2667 - .L_2666)


	//   ....[0]....
.L_2666:
        /*0380*/ 	.word	0x0000da80


	//   ....[1]....
        /*0384*/ 	.word	0x0000dc00


	//----- nvinfo : EIATTR_MAX_THREADS
	.align		4
.L_2667:
        /*0388*/ 	.byte	0x04, 0x05
        /*038a*/ 	.short	(.L_2669 - .L_2668)
.L_2668:
        /*038c*/ 	.word	0x00000020
        /*0390*/ 	.word	0x00000001
        /*0394*/ 	.word	0x00000001


	//----- nvinfo : EIATTR_CRS_STACK_SIZE
	.align		4
.L_2669:
        /*0398*/ 	.byte	0x04, 0x1e
        /*039a*/ 	.short	(.L_2671 - .L_2670)
.L_2670:
        /*039c*/ 	.word	0x00000000
.L_2671:


//--------------------- .nv.info._Z25selective_scan_bwd_kernelI32Selective_Scan_bwd_kernel_traitsILi32ELi16ELb0ELb1ELb1ELb0ELb1EN3c108BFloat16ENS1_7complexIfEEEEv12SSMParamsBwd --------------------------
	.section	.nv.info._Z25selective_scan_bwd_kernelI32Selective_Scan_bwd_kernel_traitsILi32ELi16ELb0ELb1ELb1ELb0ELb1EN3c108BFloat16ENS1_7complexIfEEEEv12SSMParamsBwd,"",@"SHT_CUDA_INFO"
	.sectionflags	@""
	.align	4


	//----- nvinfo : EIATTR_CUDA_API_VERSION
	.align		4
        /*0000*/ 	.byte	0x04, 0x37
        /*0002*/ 	.short	(.L_2673 - .L_2672)
.L_2672:
        /*0004*/ 	.word	0x00000082


	//----- nvinfo : EIATTR_SW2861232_WAR
	.align		4
.L_2673:
        /*0008*/ 	.byte	0x01, 0x35
	.zero		2


	//----- nvinfo : EIATTR_PARAM_CBANK
	.align		4
        /*000c*/ 	.byte	0x04, 0x0a
        /*000e*/ 	.short	(.L_2675 - .L_2674)
	.align		4
.L_2674:
        /*0010*/ 	.word	index@(.nv.constant0._Z25selective_scan_bwd_kernelI32Selective_Scan_bwd_kernel_traitsILi32ELi16ELb0ELb1ELb1ELb0ELb1EN3c108BFloat16ENS1_7complexIfEEEEv12SSMParamsBwd)
        /*0014*/ 	.short	0x0160
        /*0016*/ 	.short	0x01f0


	//----- nvinfo : EIATTR_CBANK_PARAM_SIZE
	.align		4
.L_2675:
        /*0018*/ 	.byte	0x03, 0x19
        /*001a*/ 	.short	0x01f0


	//----- nvinfo : EIATTR_KPARAM_INFO
	.align		4
        /*001c*/ 	.byte	0x04, 0x17
        /*001e*/ 	.short	(.L_2677 - .L_2676)
.L_2676:
        /*0020*/ 	.word	0x00000000
        /*0024*/ 	.short	0x0000
        /*0026*/ 	.short	0x0000
        /*0028*/ 	.byte	0x00, 0xf0, 0xc1, 0x07


	//----- nvinfo : EIATTR_MAXREG_COUNT
	.align		4
.L_2677:
        /*002c*/ 	.byte	0x03, 0x1b
        /*002e*/ 	.short	0x00ff


	//----- nvinfo : EIATTR_NUM_BARRIERS
	.align		4
        /*0030*/ 	.byte	0x02, 0x4c
        /*0032*/ 	.byte	0x01
	.zero		1


	//----- nvinfo : EIATTR_ANNOTATIONS
	.align		4
        /*0034*/ 	.byte	0x04, 0x55
        /*0036*/ 	.short	(.L_2679 - .L_2678)


	//   ....[0]....
.L_2678:
        /* <DEDUP_REMOVED lines=12> */


	//----- nvinfo : EIATTR_MERCURY_ISA_VERSION
	.align		4
.L_2679:
        /*00e8*/ 	.byte	0x03, 0x5f
        /*00ea*/ 	.short	0x0000


	//----- nvinfo : EIATTR_COOP_GROUP_MASK_REGIDS
	.align		4
        /*00ec*/ 	.byte	0x04, 0x29
        /*00ee*/ 	.short	(.L_2681 - .L_2680)


	//   ....[0]....
.L_2680:
        /*00f0*/ 	.word	0xffffffff


	//   ....[1]....
        /*00f4*/ 	.word	0xffffffff


	//   ....[2]....
        /*00f8*/ 	.word	0xffffffff


	//   ....[3]....
        /*00fc*/ 	.word	0xffffffff


	//   ....[4]....
        /*0100*/ 	.word	0xffffffff


	//   ....[5]....
        /*0104*/ 	.word	0xffffffff


	//   ....[6]....
        /*0108*/ 	.word	0xffffffff


	//   ....[7]....
        /*010c*/ 	.word	0xffffffff


	//   ....[8]....
        /*0110*/ 	.word	0xffffffff


	//   ....[9]....
        /*0114*/ 	.word	0xffffffff


	//   ....[10]....
        /*0118*/ 	.word	0xffffffff


	//   ....[11]....
        /*011c*/ 	.word	0xffffffff


	//   ....[12]....
        /*0120*/ 	.word	0xffffffff


	//   ....[13]....
        /*0124*/ 	.word	0xffffffff


	//   ....[14]....
        /*0128*/ 	.word	0xffffffff


	//   ....[15]....
        /*012c*/ 	.word	0xffffffff


	//   ....[16]....
        /*0130*/ 	.word	0xffffffff


	//   ....[17]....
        /*0134*/ 	.word	0xffffffff


	//   ....[18]....
        /*0138*/ 	.word	0xffffffff


	//   ....[19]....
        /*013c*/ 	.word	0xffffffff


	//   ....[20]....
        /*0140*/ 	.word	0xffffffff


	//   ....[21]....
        /*0144*/ 	.word	0xffffffff


	//   ....[22]....
        /*0148*/ 	.word	0xffffffff


	//   ....[23]....
        /*014c*/ 	.word	0xffffffff


	//   ....[24]....
        /*0150*/ 	.word	0xffffffff


	//   ....[25]....
        /*0154*/ 	.word	0xffffffff


	//   ....[26]....
        /*0158*/ 	.word	0xffffffff


	//   ....[27]....
        /*015c*/ 	.word	0xffffffff


	//   ....[28]....
        /*0160*/ 	.word	0xffffffff


	//   ....[29]....
        /*0164*/ 	.word	0xffffffff


	//   ....[30]....
        /*0168*/ 	.word	0xffffffff


	//   ....[31]....
        /*016c*/ 	.word	0xffffffff


	//   ....[32]....
        /*0170*/ 	.word	0xffffffff


	//   ....[33]....
        /*0174*/ 	.word	0xffffffff


	//   ....[34]....
        /*0178*/ 	.word	0xffffffff


	//   ....[35]....
        /*017c*/ 	.word	0xffffffff


	//   ....[36]....
        /*0180*/ 	.word	0xffffffff


	//   ....[37]....
        /*0184*/ 	.word	0xffffffff


	//   ....[38]....
        /*0188*/ 	.word	0xffffffff


	//   ....[39]....
        /*018c*/ 	.word	0xffffffff


	//   ....[40]....
        /*0190*/ 	.word	0xffffffff


	//   ....[41]....
        /*0194*/ 	.word	0xffffffff


	//   ....[42]....
        /*0198*/ 	.word	0xffffffff


	//   ....[43]....
        /*019c*/ 	.word	0xffffffff


	//   ....[44]....
        /*01a0*/ 	.word	0xffffffff


	//   ....[45]....
        /*01a4*/ 	.word	0xffffffff


	//   ....[46]....
        /*01a8*/ 	.word	0xffffffff


	//   ....[47]....
        /*01ac*/ 	.word	0xffffffff


	//   ....[48]....
        /*01b0*/ 	.word	0xffffffff


	//   ....[49]....
        /*01b4*/ 	.word	0xffffffff


	//   ....[50]....
        /*01b8*/ 	.word	0xffffffff


	//   ....[51]....
        /*01bc*/ 	.word	0xffffffff


	//   ....[52]....
        /*01c0*/ 	.word	0xffffffff


	//   ....[53]....
        /*01c4*/ 	.word	0xffffffff


	//   ....[54]....
        /*01c8*/ 	.word	0xffffffff


	//   ....[55]....
        /*01cc*/ 	.word	0xffffffff


	//   ....[56]....
        /*01d0*/ 	.word	0xffffffff


	//   ....[57]....
        /*01d4*/ 	.word	0xffffffff


	//   ....[58]....
        /*01d8*/ 	.word	0xffffffff


	//   ....[59]....
        /*01dc*/ 	.word	0xffffffff


	//   ....[60]....
        /*01e0*/ 	.word	0xffffffff


	//   ....[61]....
        /*01e4*/ 	.word	0xffffffff


	//   ....[62]....
        /*01e8*/ 	.word	0xffffffff


	//   ....[63]....
        /*01ec*/ 	.word	0xffffffff


	//   ....[64]....
        /*01f0*/ 	.word	0xffffffff


	//   ....[65]....
        /*01f4*/ 	.word	0xffffffff


	//   ....[66]....
        /*01f8*/ 	.word	0xffffffff


	//   ....[67]....
        /*01fc*/ 	.word	0xffffffff


	//   ....[68]....
        /*0200*/ 	.word	0xffffffff


	//   ....[69]....
        /*0204*/ 	.word	0xffffffff


	//   ....[70]....
        /*0208*/ 	.word	0xffffffff


	//   ....[71]....
        /*020c*/ 	.word	0xffffffff


	//   ....[72]....
        /*0210*/ 	.word	0xffffffff


	//   ....[73]....
        /*0214*/ 	.word	0xffffffff


	//   ....[74]....
        /*0218*/ 	.word	0xffffffff


	//   ....[75]....
        /*021c*/ 	.word	0xffffffff


	//   ....[76]....
        /*0220*/ 	.word	0xffffffff


	//   ....[77]....
        /*0224*/ 	.word	0xffffffff


	//   ....[78]....
        /*0228*/ 	.word	0xffffffff


	//   ....[79]....
        /*022c*/ 	.word	0xffffffff


	//   ....[80]....
        /*0230*/ 	.word	0xffffffff


	//   ....[81]....
        /*0234*/ 	.word	0xffffffff


	//   ....[82]....
        /*0238*/ 	.word	0xffffffff


	//   ....[83]....
        /*023c*/ 	.word	0xffffffff


	//   ....[84]....
        /*0240*/ 	.word	0xffffffff


	//   ....[85]....
        /*0244*/ 	.word	0xffffffff


	//   ....[86]....
        /*0248*/ 	.word	0xffffffff


	//----- nvinfo : EIATTR_COOP_GROUP_INSTR_OFFSETS
	.align		4
.L_2681:
        /*024c*/ 	.byte	0x04, 0x28
        /*024e*/ 	.short	(.L_2683 - .L_2682)


	//   ....[0]....
.L_2682:
        /*0250*/ 	.word	0x00001500


	//   ....[1]....
        /*0254*/ 	.word	0x00001b40


	//   ....[2]....
        /*0258*/ 	.word	0x00002410


	//   ....[3]....
        /*025c*/ 	.word	0x000028a0


	//   ....[4]....
        /*0260*/ 	.word	0x00002fc0


	//   ....[5]....
        /*0264*/ 	.word	0x00003bf0


	//   ....[6]....
        /*0268*/ 	.word	0x00004940


	//   ....[7]....
        /*026c*/ 	.word	0x00006560


	//   ....[8]....
        /*0270*/ 	.word	0x000086e0


	//   ....[9]....
        /*0274*/ 	.word	0x00008a90


	//   ....[10]....
        /*0278*/ 	.word	0x00008ac0


	//   ....[11]....
        /*027c*/ 	.word	0x00008b80


	//   ....[12]....
        /*0280*/ 	.word	0x00008bb0


	//   ....[13]....
        /*0284*/ 	.word	0x00008bd0


	//   ....[14]....
        /*0288*/ 	.word	0x00008c30


	//   ....[15]....
        /*028c*/ 	.word	0x00008c80


	//   ....[16]....
        /*0290*/ 	.word	0x00008cb0


	//   ....[17]....
        /*0294*/ 	.word	0x00008cd0


	//   ....[18]....
        /*0298*/ 	.word	0x00008d10


	//   ....[19]....
        /*029c*/ 	.word	0x00008d50


	//   ....[20]....
        /*02a0*/ 	.word	0x00008d60


	//   ....[21]....
        /*02a4*/ 	.word	0x00008e00


	//   ....[22]....
        /*02a8*/ 	.word	0x00008e30


	//   ....[23]....
        /*02ac*/ 	.word	0x00008e50


	//   ....[24]....
        /*02b0*/ 	.word	0x00008e90


	//   ....[25]....
        /*02b4*/ 	.word	0x00008ee0


	//   ....[26]....
        /*02b8*/ 	.word	0x00008f40


	//   ....[27]....
        /*02bc*/ 	.word	0x00008f50


	//   ....[28]....
        /*02c0*/ 	.word	0x00008f60


	//   ....[29]....
        /*02c4*/ 	.word	0x000090f0


	//   ....[30]....
        /*02c8*/ 	.word	0x00009120


	//   ....[31]....
        /*02cc*/ 	.word	0x00009150


	//   ....[32]....
        /*02d0*/ 	.word	0x00009180


	//   ....[33]....
        /*02d4*/ 	.word	0x000093e0


	//   ....[34]....
        /*02d8*/ 	.word	0x000093f0


	//   ....[35]....
        /*02dc*/ 	.word	0x0000a4a0


	//   ....[36]....
        /*02e0*/ 	.word	0x0000a530


	//   ....[37]....
        /*02e4*/ 	.word	0x0000a540


	//   ....[38]....
        /*02e8*/ 	.word	0x0000a550


	//   ....[39]....
        /*02ec*/ 	.word	0x0000a680


	//   ....[40]....
        /*02f0*/ 	.word	0x0000a6a0


	//   ....[41]....
        /*02f4*/ 	.word	0x0000a6c0


	//   ....[42]....
        /*02f8*/ 	.word	0x0000a6d0


	//   ....[43]....
        /*02fc*/ 	.word	0x0000a7c0


	//   ....[44]....
        /*0300*/ 	.word	0x0000a7f0


	//   ....[45]....
        /*0304*/ 	.word	0x0000a800


	//   ....[46]....
        /*0308*/ 	.word	0x0000a810


	//   ....[47]....
        /*030c*/ 	.word	0x0000a900


	//   ....[48]....
        /*0310*/ 	.word	0x0000a930


	//   ....[49]....
        /*0314*/ 	.word	0x0000a940


	//   ....[50]....
        /*0318*/ 	.word	0x0000a950


	//   ....[51]....
        /*031c*/ 	.word	0x0000aa40


	//   ....[52]....
        /*0320*/ 	.word	0x0000aa70


	//   ....[53]....
        /*0324*/ 	.word	0x0000aa80


	//   ....[54]....
        /*0328*/ 	.word	0x0000aa90


	//   ....[55]....
        /*032c*/ 	.word	0x0000ab70


	//   ....[56]....
        /*0330*/ 	.word	0x0000aba0


	//   ....[57]....
        /*0334*/ 	.word	0x0000abb0


	//   ....[58]....
        /*0338*/ 	.word	0x0000ac30


	//   ....[59]....
        /*033c*/ 	.word	0x0000ac60


	//   ....[60]....
        /*0340*/ 	.word	0x0000ac70


	//   ....[61]....
        /*0344*/ 	.word	0x0000ac80


	//   ....[62]....
        /*0348*/ 	.word	0x0000ac90


	//   ....[63]....
        /*034c*/ 	.word	0x0000acb0


	//   ....[64]....
        /*0350*/ 	.word	0x0000acc0


	//   ....[65]....
        /*0354*/ 	.word	0x0000e9a0


	//   ....[66]....
        /*0358*/ 	.word	0x0000e9e0


	//   ....[67]....
        /*035c*/ 	.word	0x0000ead0


	//   ....[68]....
        /*0360*/ 	.word	0x0000eb00


	//   ....[69]....
        /*0364*/ 	.word	0x0000ebe0


	//   ....[70]....
        /*0368*/ 	.word	0x0000ec10


	//   ....[71]....
        /*036c*/ 	.word	0x0000ecf0


	//   ....[72]....
        /*0370*/ 	.word	0x0000ed20


	//   ....[73]....
        /*0374*/ 	.word	0x0000edb0


	//   ....[74]....
        /*0378*/ 	.word	0x0000edd0


	//   ....[75]....
        /*037c*/ 	.word	0x0000f240


	//   ....[76]....
        /*0380*/ 	.word	0x0000fb10


	//   ....[77]....
        /*0384*/ 	.word	0x000102c0


	//   ....[78]....
        /*0388*/ 	.word	0x000102e0


	//   ....[79]....
        /*038c*/ 	.word	0x00010300


	//   ....[80]....
        /*0390*/ 	.word	0x00010320


	//   ....[81]....
        /*0394*/ 	.word	0x00010340


	//   ....[82]....
        /*0398*/ 	.word	0x00010450


	//   ....[83]....
        /*039c*/ 	.word	0x00010470


	//   ....[84]....
        /*03a0*/ 	.word	0x00010490


	//   ....[85]....
        /*03a4*/ 	.word	0x000104b0


	//   ....[86]....
        /*03a8*/ 	.word	0x000104d0


	//----- nvinfo : EIATTR_EXIT_INSTR_OFFSETS
	.align		4
.L_2683:
        /*03ac*/ 	.byte	0x04, 0x1c
        /*03ae*/ 	.short	(.L_2685 - .L_2684)


	//   ....[0]....
.L_2684:
        /*03b0*/ 	.word	0x000105b0


	//   ....[1]....
        /*03b4*/ 	.word	0x00010730


	//----- nvinfo : EIATTR_MAX_THREADS
	.align		4
.L_2685:
        /*03b8*/ 	.byte	0x04, 0x05
        /*03ba*/ 	.short	(.L_2687 - .L_2686)
.L_2686:
        /*03bc*/ 	.word	0x00000020
        /*03c0*/ 	.word	0x00000001
        /*03c4*/ 	.word	0x00000001


	//----- nvinfo : EIATTR_CRS_STACK_SIZE
	.align		4
.L_2687:
        /*03c8*/ 	.byte	0x04, 0x1e
        /*03ca*/ 	.short	(.L_2689 - .L_2688)
.L_2688:
        /*03cc*/ 	.word	0x00000000
.L_2689:


//--------------------- .nv.info._Z25selective_scan_bwd_kernelI32Selective_Scan_bwd_kernel_traitsILi32ELi16ELb0ELb1ELb1ELb1ELb0EN3c108BFloat16ENS1_7complexIfEEEEv12SSMParamsBwd --------------------------
	.section	.nv.info._Z25selective_scan_bwd_kernelI32Selective_Scan_bwd_kernel_traitsILi32ELi16ELb0ELb1ELb1ELb1ELb0EN3c108BFloat16ENS1_7complexIfEEEEv12SSMParamsBwd,"",@"SHT_CUDA_INFO"
	.sectionflags	@""
	.align	4


	//----- nvinfo : EIATTR_CUDA_API_VERSION
	.align		4
        /*0000*/ 	.byte	0x04, 0x37
        /*0002*/ 	.short	(.L_2691 - .L_2690)
.L_2690:
        /*0004*/ 	.word	0x00000082


	//----- nvinfo : EIATTR_SW2861232_WAR
	.align		4
.L_2691:
        /*0008*/ 	.byte	0x01, 0x35
	.zero		2


	//----- nvinfo : EIATTR_PARAM_CBANK
	.align		4
        /*000c*/ 	.byte	0x04, 0x0a
        /*000e*/ 	.short	(.L_2693 - .L_2692)
	.align		4
.L_2692:
        /*0010*/ 	.word	index@(.nv.constant0._Z25selective_scan_bwd_kernelI32Selective_Scan_bwd_kernel_traitsILi32ELi16ELb0ELb1ELb1ELb1ELb0EN3c108BFloat16ENS1_7complexIfEEEEv12SSMParamsBwd)
        /*0014*/ 	.short	0x0160
        /*0016*/ 	.short	0x01f0


	//----- nvinfo : EIATTR_CBANK_PARAM_SIZE
	.align		4
.L_2693:
        /*0018*/ 	.byte	0x03, 0x19
        /*001a*/ 	.short	0x01f0


	//----- nvinfo : EIATTR_KPARAM_INFO
	.align		4
        /*001c*/ 	.byte	0x04, 0x17
        /*001e*/ 	.short	(.L_2695 - .L_2694)
.L_2694:
        /*0020*/ 	.word	0x00000000
        /*0024*/ 	.short	0x0000
        /*0026*/ 	.short	0x0000
        /*0028*/ 	.byte	0x00, 0xf0, 0xc1, 0x07


	//----- nvinfo : EIATTR_MAXREG_COUNT
	.align		4
.L_2695:
        /*002c*/ 	.byte	0x03, 0x1b
        /*002e*/ 	.short	0x00ff


	//----- nvinfo : EIATTR_NUM_BARRIERS
	.align		4
        /*0030*/ 	.byte	0x02, 0x4c
        /*0032*/ 	.byte	0x01
	.zero		1


	//----- nvinfo : EIATTR_ANNOTATIONS
	.align		4
        /*0034*/ 	.byte	0x04, 0x55
        /*0036*/ 	.short	(.L_2697 - .L_2696)


	//   ....[0]....
.L_2696:
        /* <DEDUP_REMOVED lines=13> */


	//----- nvinfo : EIATTR_MERCURY_ISA_VERSION
	.align		4
.L_2697:
        /*00f8*/ 	.byte	0x03, 0x5f
        /*00fa*/ 	.short	0x0000


	//----- nvinfo : EIATTR_COOP_GROUP_MASK_REGIDS
	.align		4
        /*00fc*/ 	.byte	0x04, 0x29
        /*00fe*/ 	.short	(.L_2699 - .L_2698)


	//   ....[0]....
.L_2698:
        /*0100*/ 	.word	0xffffffff


	//   ....[1]....
        /*0104*/ 	.word	0xffffffff


	//   ....[2]....
        /*0108*/ 	.word	0xffffffff


	//   ....[3]....
        /*010c*/ 	.word	0xffffffff


	//   ....[4]....
        /*0110*/ 	.word	0xffffffff


	//   ....[5]....
        /*0114*/ 	.word	0xffffffff


	//   ....[6]....
        /*0118*/ 	.word	0xffffffff


	//   ....[7]....
        /*011c*/ 	.word	0xffffffff


	//   ....[8]....
        /*0120*/ 	.word	0xffffffff


	//   ....[9]....
        /*0124*/ 	.word	0xffffffff


	//   ....[10]....
        /*0128*/ 	.word	0xffffffff


	//   ....[11]....
        /*012c*/ 	.word	0xffffffff


	//   ....[12]....
        /*0130*/ 	.word	0xffffffff


	//   ....[13]....
        /*0134*/ 	.word	0xffffffff


	//   ....[14]....
        /*0138*/ 	.word	0xffffffff


	//   ....[15]....
        /*013c*/ 	.word	0xffffffff


	//   ....[16]....
        /*0140*/ 	.word	0xffffffff


	//   ....[17]....
        /*0144*/ 	.word	0xffffffff


	//   ....[18]....
        /*0148*/ 	.word	0xffffffff


	//   ....[19]....
        /*014c*/ 	.word	0xffffffff


	//   ....[20]....
        /*0150*/ 	.word	0xffffffff


	//   ....[21]....
        /*0154*/ 	.word	0xffffffff


	//   ....[22]....
        /*0158*/ 	.word	0xffffffff


	//   ....[23]....
        /*015c*/ 	.word	0xffffffff


	//   ....[24]....
        /*0160*/ 	.word	0xffffffff


	//   ....[25]....
        /*0164*/ 	.word	0xffffffff


	//   ....[26]....
        /*0168*/ 	.word	0xffffffff


	//   ....[27]....
        /*016c*/ 	.word	0xffffffff


	//   ....[28]....
        /*0170*/ 	.word	0xffffffff


	//   ....[29]....
        /*0174*/ 	.word	0xffffffff


	//   ....[30]....
        /*0178*/ 	.word	0xffffffff


	//   ....[31]....
        /*017c*/ 	.word	0xffffffff


	//   ....[32]....
        /*0180*/ 	.word	0xffffffff


	//   ....[33]....
        /*0184*/ 	.word	0xffffffff


	//   ....[34]....
        /*0188*/ 	.word	0xffffffff


	//   ....[35]....
        /*018c*/ 	.word	0xffffffff


	//   ....[36]....
        /*0190*/ 	.word	0xffffffff


	//   ....[37]....
        /*0194*/ 	.word	0xffffffff


	//   ....[38]....
        /*0198*/ 	.word	0xffffffff


	//   ....[39]....
        /*019c*/ 	.word	0xffffffff


	//   ....[40]....
        /*01a0*/ 	.word	0xffffffff


	//   ....[41]....
        /*01a4*/ 	.word	0xffffffff


	//   ....[42]....
        /*01a8*/ 	.word	0xffffffff


	//   ....[43]....
        /*01ac*/ 	.word	0xffffffff


	//   ....[44]....
        /*01b0*/ 	.word	0xffffffff


	//   ....[45]....
        /*01b4*/ 	.word	0xffffffff


	//   ....[46]....
        /*01b8*/ 	.word	0xffffffff


	//   ....[47]....
        /*01bc*/ 	.word	0xffffffff


	//   ....[48]....
        /*01c0*/ 	.word	0xffffffff


	//   ....[49]....
        /*01c4*/ 	.word	0xffffffff


	//   ....[50]....
        /*01c8*/ 	.word	0xffffffff


	//   ....[51]....
        /*01cc*/ 	.word	0xffffffff


	//   ....[52]....
        /*01d0*/ 	.word	0xffffffff


	//   ....[53]....
        /*01d4*/ 	.word	0xffffffff


	//   ....[54]....
        /*01d8*/ 	.word	0xffffffff


	//   ....[55]....
        /*01dc*/ 	.word	0xffffffff


	//   ....[56]....
        /*01e0*/ 	.word	0xffffffff


	//   ....[57]....
        /*01e4*/ 	.word	0xffffffff


	//   ....[58]....
        /*01e8*/ 	.word	0xffffffff


	//   ....[59]....
        /*01ec*/ 	.word	0xffffffff


	//   ....[60]....
        /*01f0*/ 	.word	0xffffffff


	//   ....[61]....
        /*01f4*/ 	.word	0xffffffff


	//   ....[62]....
        /*01f8*/ 	.word	0xffffffff


	//   ....[63]....
        /*01fc*/ 	.word	0xffffffff


	//   ....[64]....
        /*0200*/ 	.word	0xffffffff


	//   ....[65]....
        /*0204*/ 	.word	0xffffffff


	//   ....[66]....
        /*0208*/ 	.word	0xffffffff


	//   ....[67]....
        /*020c*/ 	.word	0xffffffff


	//   ....[68]....
        /*0210*/ 	.word	0xffffffff


	//   ....[69]....
        /*0214*/ 	.word	0xffffffff


	//   ....[70]....
        /*0218*/ 	.word	0xffffffff


	//   ....[71]....
        /*021c*/ 	.word	0xffffffff


	//   ....[72]....
        /*0220*/ 	.word	0xffffffff


	//   ....[73]....
        /*0224*/ 	.word	0xffffffff


	//   ....[74]....
        /*0228*/ 	.word	0xffffffff


	//   ....[75]....
        /*022c*/ 	.word	0xffffffff


	//   ....[76]....
        /*0230*/ 	.word	0xffffffff


	//   ....[77]....
        /*0234*/ 	.word	0xffffffff


	//   ....[78]....
        /*0238*/ 	.word	0xffffffff


	//   ....[79]....
        /*023c*/ 	.word	0xffffffff


	//   ....[80]....
        /*0240*/ 	.word	0xffffffff


	//   ....[81]....
        /*0244*/ 	.word	0xffffffff


	//   ....[82]....
        /*0248*/ 	.word	0xffffffff


	//   ....[83]....
        /*024c*/ 	.word	0xffffffff


	//----- nvinfo : EIATTR_COOP_GROUP_INSTR_OFFSETS
	.align		4
.L_2699:
        /*0250*/ 	.byte	0x04, 0x28
        /*0252*/ 	.short	(.L_2701 - .L_2700)


	//   ....[0]....
.L_2700:
        /*0254*/ 	.word	0x000014e0


	//   ....[1]....
        /*0258*/ 	.word	0x00001ae0


	//   ....[2]....
        /*025c*/ 	.word	0x00002070


	//   ....[3]....
        /*0260*/ 	.word	0x00005ca0


	//   ....[4]....
        /*0264*/ 	.word	0x00006f40


	//   ....[5]....
        /*0268*/ 	.word	0x000083f0


	//   ....[6]....
        /*026c*/ 	.word	0x00008430


	//   ....[7]....
        /*0270*/ 	.word	0x00008470


	//   ....[8]....
        /*0274*/ 	.word	0x000084a0


	//   ....[9]....
        /*0278*/ 	.word	0x000085f0


	//   ....[10]....
        /*027c*/ 	.word	0x00008630


	//   ....[11]....
        /*0280*/ 	.word	0x00008680


	//   ....[12]....
        /*0284*/ 	.word	0x000087a0


	//   ....[13]....
        /*0288*/ 	.word	0x000087f0


	//   ....[14]....
        /*028c*/ 	.word	0x00008820


	//   ....[15]....
        /*0290*/ 	.word	0x00008840


	//   ....[16]....
        /*0294*/ 	.word	0x00008880


	//   ....[17]....
        /*0298*/ 	.word	0x000088c0


	//   ....[18]....
        /*029c*/ 	.word	0x000088d0


	//   ....[19]....
        /*02a0*/ 	.word	0x00008970


	//   ....[20]....
        /*02a4*/ 	.word	0x000089a0


	//   ....[21]....
        /*02a8*/ 	.word	0x000089c0


	//   ....[22]....
        /*02ac*/ 	.word	0x00008a00


	//   ....[23]....
        /*02b0*/ 	.word	0x00008a50


	//   ....[24]....
        /*02b4*/ 	.word	0x00008ab0


	//   ....[25]....
        /*02b8*/ 	.word	0x00008ac0


	//   ....[26]....
        /*02bc*/ 	.word	0x00008ad0


	//   ....[27]....
        /*02c0*/ 	.word	0x00008b50


	//   ....[28]....
        /*02c4*/ 	.word	0x00008b80


	//   ....[29]....
        /*02c8*/ 	.word	0x00008bb0


	//   ....[30]....
        /*02cc*/ 	.word	0x00008bc0


	//   ....[31]....
        /*02d0*/ 	.word	0x00009d30


	//   ....[32]....
        /*02d4*/ 	.word	0x00009de0


	//   ....[33]....
        /*02d8*/ 	.word	0x00009df0


	//   ....[34]....
        /*02dc*/ 	.word	0x00009e00


	//   ....[35]....
        /*02e0*/ 	.word	0x00009f30


	//   ....[36]....
        /*02e4*/ 	.word	0x00009f50


	//   ....[37]....
        /*02e8*/ 	.word	0x00009f70


	//   ....[38]....
        /*02ec*/ 	.word	0x00009f80


	//   ....[39]....
        /*02f0*/ 	.word	0x0000a070


	//   ....[40]....
        /*02f4*/ 	.word	0x0000a090


	//   ....[41]....
        /*02f8*/ 	.word	0x0000a0a0


	//   ....[42]....
        /*02fc*/ 	.word	0x0000a0b0


	//   ....[43]....
        /*0300*/ 	.word	0x0000a1a0


	//   ....[44]....
        /*0304*/ 	.word	0x0000a1c0


	//   ....[45]....
        /*0308*/ 	.word	0x0000a1d0


	//   ....[46]....
        /*030c*/ 	.word	0x0000a1e0


	//   ....[47]....
        /*0310*/ 	.word	0x0000a2d0


	//   ....[48]....
        /*0314*/ 	.word	0x0000a2f0


	//   ....[49]....
        /*0318*/ 	.word	0x0000a300


	//   ....[50]....
        /*031c*/ 	.word	0x0000a310


	//   ....[51]....
        /*0320*/ 	.word	0x0000a3f0


	//   ....[52]....
        /*0324*/ 	.word	0x0000a420


	//   ....[53]....
        /*0328*/ 	.word	0x0000a430


	//   ....[54]....
        /*032c*/ 	.word	0x0000a440


	//   ....[55]....
        /*0330*/ 	.word	0x0000a450


	//   ....[56]....
        /*0334*/ 	.word	0x0000a460


	//   ....[57]....
        /*0338*/ 	.word	0x0000a480


	//   ....[58]....
        /*033c*/ 	.word	0x0000a4f0


	//   ....[59]....
        /*0340*/ 	.word	0x0000a510


	//   ....[60]....
        /*0344*/ 	.word	0x0000a520


	//   ....[61]....
        /*0348*/ 	.word	0x0000e200


	//   ....[62]....
        /*034c*/ 	.word	0x0000e240


	//   ....[63]....
        /*0350*/ 	.word	0x0000e330


	//   ....[64]....
        /*0354*/ 	.word	0x0000e360


	//   ....[65]....
        /*0358*/ 	.word	0x0000e440


	//   ....[66]....
        /*035c*/ 	.word	0x0000e470


	//   ....[67]....
        /*0360*/ 	.word	0x0000e550


	//   ....[68]....
        /*0364*/ 	.word	0x0000e580


	//   ....[69]....
        /*0368*/ 	.word	0x0000e630


	//   ....[70]....
        /*036c*/ 	.word	0x0000e650


	//   ....[71]....
        /*0370*/ 	.word	0x0000ed40


	//   ....[72]....
        /*0374*/ 	.word	0x0000f650


	//   ....[73]....
        /*0378*/ 	.word	0x000101b0


	//   ....[74]....
        /*037c*/ 	.word	0x00010880


	//   ....[75]....
        /*0380*/ 	.word	0x000108a0


	//   ....[76]....
        /*0384*/ 	.word	0x000108c0


	//   ....[77]....
        /*0388*/ 	.word	0x000108e0


	//   ....[78]....
        /*038c*/ 	.word	0x00010900


	//   ....[79]....
        /*0390*/ 	.word	0x00010a10


	//   ....[80]....
        /*0394*/ 	.word	0x00010a30


	//   ....[81]....
        /*0398*/ 	.word	0x00010a50


	//   ....[82]....
        /*039c*/ 	.word	0x00010a70


	//   ....[83]....
        /*03a0*/ 	.word	0x00010a90


	//----- nvinfo : EIATTR_EXIT_INSTR_OFFSETS
	.align		4
.L_2701:
        /*03a4*/ 	.byte	0x04, 0x1c
        /*03a6*/ 	.short	(.L_2703 - .L_2702)


	//   ....[0]....
.L_2702:
        /*03a8*/ 	.word	0x00010b70


	//   ....[1]....
        /*03ac*/ 	.word	0x00010cf0


	//----- nvinfo : EIATTR_MAX_THREADS
	.align		4
.L_2703:
        /*03b0*/ 	.byte	0x04, 0x05
        /*03b2*/ 	.short	(.L_2705 - .L_2704)
.L_2704:
        /*03b4*/ 	.word	0x00000020
        /*03b8*/ 	.word	0x00000001
        /*03bc*/ 	.word	0x00000001


	//----- nvinfo : EIATTR_CRS_STACK_SIZE
	.align		4
.L_2705:
        /*03c0*/ 	.byte	0x04, 0x1e
        /*03c2*/ 	.short	(.L_2707 - .L_2706)
.L_2706:
        /*03c4*/ 	.word	0x00000000
.L_2707:


//--------------------- .nv.info._Z25selective_scan_bwd_kernelI32Selective_Scan_bwd_kernel_traitsILi32ELi16ELb0ELb1ELb1ELb1ELb1EN3c108BFloat16ENS1_7complexIfEEEEv12SSMParamsBwd --------------------------
	.section	.nv.info._Z25selective_scan_bwd_kernelI32Selective_Scan_bwd_kernel_traitsILi32ELi16ELb0ELb1ELb1ELb1ELb1EN3c108BFloat16ENS1_7complexIfEEEEv12SSMParamsBwd,"",@"SHT_CUDA_INFO"
	.sectionflags	@""
	.align	4


	//----- nvinfo : EIATTR_CUDA_API_VERSION
	.align		4
        /*0000*/ 	.byte	0x04, 0x37
        /*0002*/ 	.short	(.L_2709 - .L_2708)
.L_2708:
        /*0004*/ 	.word	0x00000082


	//----- nvinfo : EIATTR_SW2861232_WAR
	.align		4
.L_2709:
        /*0008*/ 	.byte	0x01, 0x35
	.zero		2


	//----- nvinfo : EIATTR_PARAM_CBANK
	.align		4
        /*000c*/ 	.byte	0x04, 0x0a
        /*000e*/ 	.short	(.L_2711 - .L_2710)
	.align		4
.L_2710:
        /*0010*/ 	.word	index@(.nv.constant0._Z25selective_scan_bwd_kernelI32Selective_Scan_bwd_kernel_traitsILi32ELi16ELb0ELb1ELb1ELb1ELb1EN3c108BFloat16ENS1_7complexIfEEEEv12SSMParamsBwd)
        /*0014*/ 	.short	0x0160
        /*0016*/ 	.short	0x01f0


	//----- nvinfo : EIATTR_CBANK_PARAM_SIZE
	.align		4
.L_2711:
        /*0018*/ 	.byte	0x03, 0x19
        /*001a*/ 	.short	0x01f0


	//----- nvinfo : EIATTR_KPARAM_INFO
	.align		4
        /*001c*/ 	.byte	0x04, 0x17
        /*001e*/ 	.short	(.L_2713 - .L_2712)
.L_2712:
        /*0020*/ 	.word	0x00000000
        /*0024*/ 	.short	0x0000
        /*0026*/ 	.short	0x0000
        /*0028*/ 	.byte	0x00, 0xf0, 0xc1, 0x07


	//----- nvinfo : EIATTR_MAXREG_COUNT
	.align		4
.L_2713:
        /*002c*/ 	.byte	0x03, 0x1b
        /*002e*/ 	.short	0x00ff


	//----- nvinfo : EIATTR_NUM_BARRIERS
	.align		4
        /*0030*/ 	.byte	0x02, 0x4c
        /*0032*/ 	.byte	0x01
	.zero		1


	//----- nvinfo : EIATTR_ANNOTATIONS
	.align		4
        /*0034*/ 	.byte	0x04, 0x55
        /*0036*/ 	.short	(.L_2715 - .L_2714)


	//   ....[0]....
.L_2714:
        /* <DEDUP_REMOVED lines=14> */


	//----- nvinfo : EIATTR_MERCURY_ISA_VERSION
	.align		4
.L_2715:
        /*0108*/ 	.byte	0x03, 0x5f
        /*010a*/ 	.short	0x0000


	//----- nvinfo : EIATTR_COOP_GROUP_MASK_REGIDS
	.align		4
        /*010c*/ 	.byte	0x04, 0x29
        /*010e*/ 	.short	(.L_2717 - .L_2716)


	//   ....[0]....
.L_2716:
        /*0110*/ 	.word	0xffffffff


	//   ....[1]....
        /*0114*/ 	.word	0xffffffff


	//   ....[2]....
        /*0118*/ 	.word	0xffffffff


	//   ....[3]....
        /*011c*/ 	.word	0xffffffff


	//   ....[4]....
        /*0120*/ 	.word	0xffffffff


	//   ....[5]....
        /*0124*/ 	.word	0xffffffff


	//   ....[6]....
        /*0128*/ 	.word	0xffffffff


	//   ....[7]....
        /*012c*/ 	.word	0xffffffff


	//   ....[8]....
        /*0130*/ 	.word	0xffffffff


	//   ....[9]....
        /*0134*/ 	.word	0xffffffff


	//   ....[10]....
        /*0138*/ 	.word	0xffffffff


	//   ....[11]....
        /*013c*/ 	.word	0xffffffff


	//   ....[12]....
        /*0140*/ 	.word	0xffffffff


	//   ....[13]....
        /*0144*/ 	.word	0xffffffff


	//   ....[14]....
        /*0148*/ 	.word	0xffffffff


	//   ....[15]....
        /*014c*/ 	.word	0xffffffff


	//   ....[16]....
        /*0150*/ 	.word	0xffffffff


	//   ....[17]....
        /*0154*/ 	.word	0xffffffff


	//   ....[18]....
        /*0158*/ 	.word	0xffffffff


	//   ....[19]....
        /*015c*/ 	.word	0xffffffff


	//   ....[20]....
        /*0160*/ 	.word	0xffffffff


	//   ....[21]....
        /*0164*/ 	.word	0xffffffff


	//   ....[22]....
        /*0168*/ 	.word	0xffffffff


	//   ....[23]....
        /*016c*/ 	.word	0xffffffff


	//   ....[24]....
        /*0170*/ 	.word	0xffffffff


	//   ....[25]....
        /*0174*/ 	.word	0xffffffff


	//   ....[26]....
        /*0178*/ 	.word	0xffffffff


	//   ....[27]....
        /*017c*/ 	.word	0xffffffff


	//   ....[28]....
        /*0180*/ 	.word	0xffffffff


	//   ....[29]....
        /*0184*/ 	.word	0xffffffff


	//   ....[30]....
        /*0188*/ 	.word	0xffffffff


	//   ....[31]....
        /*018c*/ 	.word	0xffffffff


	//   ....[32]....
        /*0190*/ 	.word	0xffffffff


	//   ....[33]....
        /*0194*/ 	.word	0xffffffff


	//   ....[34]....
        /*0198*/ 	.word	0xffffffff


	//   ....[35]....
        /*019c*/ 	.word	0xffffffff


	//   ....[36]....
        /*01a0*/ 	.word	0xffffffff


	//   ....[37]....
        /*01a4*/ 	.word	0xffffffff


	//   ....[38]....
        /*01a8*/ 	.word	0xffffffff


	//   ....[39]....
        /*01ac*/ 	.word	0xffffffff


	//   ....[40]....
        /*01b0*/ 	.word	0xffffffff


	//   ....[41]....
        /*01b4*/ 	.word	0xffffffff


	//   ....[42]....
        /*01b8*/ 	.word	0xffffffff


	//   ....[43]....
        /*01bc*/ 	.word	0xffffffff


	//   ....[44]....
        /*01c0*/ 	.word	0xffffffff


	//   ....[45]....
        /*01c4*/ 	.word	0xffffffff


	//   ....[46]....
        /*01c8*/ 	.word	0xffffffff


	//   ....[47]....
        /*01cc*/ 	.word	0xffffffff


	//   ....[48]....
        /*01d0*/ 	.word	0xffffffff


	//   ....[49]....
        /*01d4*/ 	.word	0xffffffff


	//   ....[50]....
        /*01d8*/ 	.word	0xffffffff


	//   ....[51]....
        /*01dc*/ 	.word	0xffffffff


	//   ....[52]....
        /*01e0*/ 	.word	0xffffffff


	//   ....[53]....
        /*01e4*/ 	.word	0xffffffff


	//   ....[54]....
        /*01e8*/ 	.word	0xffffffff


	//   ....[55]....
        /*01ec*/ 	.word	0xffffffff


	//   ....[56]....
        /*01f0*/ 	.word	0xffffffff


	//   ....[57]....
        /*01f4*/ 	.word	0xffffffff


	//   ....[58]....
        /*01f8*/ 	.word	0xffffffff


	//   ....[59]....
        /*01fc*/ 	.word	0xffffffff


	//   ....[60]....
        /*0200*/ 	.word	0xffffffff


	//   ....[61]....
        /*0204*/ 	.word	0xffffffff


	//   ....[62]....
        /*0208*/ 	.word	0xffffffff


	//   ....[63]....
        /*020c*/ 	.word	0xffffffff


	//   ....[64]....
        /*0210*/ 	.word	0xffffffff


	//   ....[65]....
        /*0214*/ 	.word	0xffffffff


	//   ....[66]....
        /*0218*/ 	.word	0xffffffff


	//   ....[67]....
        /*021c*/ 	.word	0xffffffff


	//   ....[68]....
        /*0220*/ 	.word	0xffffffff


	//   ....[69]....
        /*0224*/ 	.word	0xffffffff


	//   ....[70]....
        /*0228*/ 	.word	0xffffffff


	//   ....[71]....
        /*022c*/ 	.word	0xffffffff


	//   ....[72]....
        /*0230*/ 	.word	0xffffffff


	//   ....[73]....
        /*0234*/ 	.word	0xffffffff


	//   ....[74]....
        /*0238*/ 	.word	0xffffffff


	//   ....[75]....
        /*023c*/ 	.word	0xffffffff


	//   ....[76]....
        /*0240*/ 	.word	0xffffffff


	//   ....[77]....
        /*0244*/ 	.word	0xffffffff


	//   ....[78]....
        /*0248*/ 	.word	0xffffffff


	//   ....[79]....
        /*024c*/ 	.word	0xffffffff


	//   ....[80]....
        /*0250*/ 	.word	0xffffffff


	//   ....[81]....
        /*0254*/ 	.word	0xffffffff


	//   ....[82]....
        /*0258*/ 	.word	0xffffffff


	//   ....[83]....
        /*025c*/ 	.word	0xffffffff


	//   ....[84]....
        /*0260*/ 	.word	0xffffffff


	//   ....[85]....
        /*0264*/ 	.word	0xffffffff


	//   ....[86]....
        /*0268*/ 	.word	0xffffffff


	//   ....[87]....
        /*026c*/ 	.word	0xffffffff


	//----- nvinfo : EIATTR_COOP_GROUP_INSTR_OFFSETS
	.align		4
.L_2717:
        /*0270*/ 	.byte	0x04, 0x28
        /*0272*/ 	.short	(.L_2719 - .L_2718)


	//   ....[0]....
.L_2718:
        /*0274*/ 	.word	0x000014f0


	//   ....[1]....
        /*0278*/ 	.word	0x00001ad0


	//   ....[2]....
        /*027c*/ 	.word	0x00002090


	//   ....[3]....
        /*0280*/ 	.word	0x00004e00


	//   ....[4]....
        /*0284*/ 	.word	0x000054a0


	//   ....[5]....
        /*0288*/ 	.word	0x00006120


	//   ....[6]....
        /*028c*/ 	.word	0x00006c50


	//   ....[7]....
        /*0290*/ 	.word	0x000089b0


	//   ....[8]....
        /*0294*/ 	.word	0x0000aa60


	//   ....[9]....
        /*0298*/ 	.word	0x0000ae20


	//   ....[10]....
        /*029c*/ 	.word	0x0000ae50


	//   ....[11]....
        /*02a0*/ 	.word	0x0000af10


	//   ....[12]....
        /*02a4*/ 	.word	0x0000af40


	//   ....[13]....
        /*02a8*/ 	.word	0x0000af60


	//   ....[14]....
        /*02ac*/ 	.word	0x0000afc0


	//   ....[15]....
        /*02b0*/ 	.word	0x0000b010


	//   ....[16]....
        /*02b4*/ 	.word	0x0000b040


	//   ....[17]....
        /*02b8*/ 	.word	0x0000b060


	//   ....[18]....
        /*02bc*/ 	.word	0x0000b0a0


	//   ....[19]....
        /*02c0*/ 	.word	0x0000b0e0


	//   ....[20]....
        /*02c4*/ 	.word	0x0000b0f0


	//   ....[21]....
        /*02c8*/ 	.word	0x0000b190


	//   ....[22]....
        /*02cc*/ 	.word	0x0000b1c0


	//   ....[23]....
        /*02d0*/ 	.word	0x0000b1e0


	//   ....[24]....
        /*02d4*/ 	.word	0x0000b220


	//   ....[25]....
        /*02d8*/ 	.word	0x0000b270


	//   ....[26]....
        /*02dc*/ 	.word	0x0000b2d0


	//   ....[27]....
        /*02e0*/ 	.word	0x0000b2e0


	//   ....[28]....
        /*02e4*/ 	.word	0x0000b2f0


	//   ....[29]....
        /*02e8*/ 	.word	0x0000b480


	//   ....[30]....
        /*02ec*/ 	.word	0x0000b4b0


	//   ....[31]....
        /*02f0*/ 	.word	0x0000b4e0


	//   ....[32]....
        /*02f4*/ 	.word	0x0000b510


	//   ....[33]....
        /*02f8*/ 	.word	0x0000b770


	//   ....[34]....
        /*02fc*/ 	.word	0x0000b780


	//   ....[35]....
        /*0300*/ 	.word	0x0000c830


	//   ....[36]....
        /*0304*/ 	.word	0x0000c8c0


	//   ....[37]....
        /*0308*/ 	.word	0x0000c8d0


	//   ....[38]....
        /*030c*/ 	.word	0x0000c8e0


	//   ....[39]....
        /*0310*/ 	.word	0x0000ca10


	//   ....[40]....
        /*0314*/ 	.word	0x0000ca30


	//   ....[41]....
        /*0318*/ 	.word	0x0000ca50


	//   ....[42]....
        /*031c*/ 	.word	0x0000ca60


	//   ....[43]....
        /*0320*/ 	.word	0x0000cb50


	//   ....[44]....
        /*0324*/ 	.word	0x0000cb80


	//   ....[45]....
        /*0328*/ 	.word	0x0000cb90


	//   ....[46]....
        /*032c*/ 	.word	0x0000cba0


	//   ....[47]....
        /*0330*/ 	.word	0x0000cc90


	//   ....[48]....
        /*0334*/ 	.word	0x0000ccc0


	//   ....[49]....
        /*0338*/ 	.word	0x0000ccd0


	//   ....[50]....
        /*033c*/ 	.word	0x0000cce0


	//   ....[51]....
        /*0340*/ 	.word	0x0000cdd0


	//   ....[52]....
        /*0344*/ 	.word	0x0000ce00


	//   ....[53]....
        /*0348*/ 	.word	0x0000ce10


	//   ....[54]....
        /*034c*/ 	.word	0x0000ce20


	//   ....[55]....
        /*0350*/ 	.word	0x0000cf00


	//   ....[56]....
        /*0354*/ 	.word	0x0000cf30


	//   ....[57]....
        /*0358*/ 	.word	0x0000cf40


	//   ....[58]....
        /*035c*/ 	.word	0x0000cfc0


	//   ....[59]....
        /*0360*/ 	.word	0x0000cff0


	//   ....[60]....
        /*0364*/ 	.word	0x0000d000


	//   ....[61]....
        /*0368*/ 	.word	0x0000d010


	//   ....[62]....
        /*036c*/ 	.word	0x0000d020


	//   ....[63]....
        /*0370*/ 	.word	0x0000d040


	//   ....[64]....
        /*0374*/ 	.word	0x0000d050


	//   ....[65]....
        /*0378*/ 	.word	0x00010d30


	//   ....[66]....
        /*037c*/ 	.word	0x00010d70


	//   ....[67]....
        /*0380*/ 	.word	0x00010e60


	//   ....[68]....
        /*0384*/ 	.word	0x00010e90


	//   ....[69]....
        /*0388*/ 	.word	0x00010f70


	//   ....[70]....
        /*038c*/ 	.word	0x00010fa0


	//   ....[71]....
        /*0390*/ 	.word	0x00011080


	//   ....[72]....
        /*0394*/ 	.word	0x000110b0


	//   ....[73]....
        /*0398*/ 	.word	0x00011140


	//   ....[74]....
        /*039c*/ 	.word	0x00011160


	//   ....[75]....
        /*03a0*/ 	.word	0x00011830


	//   ....[76]....
        /*03a4*/ 	.word	0x00012060


	//   ....[77]....
        /*03a8*/ 	.word	0x00012bc0


	//   ....[78]....
        /*03ac*/ 	.word	0x00013370


	//   ....[79]....
        /*03b0*/ 	.word	0x00013390


	//   ....[80]....
        /*03b4*/ 	.word	0x000133b0


	//   ....[81]....
        /*03b8*/ 	.word	0x000133d0


	//   ....[82]....
        /*03bc*/ 	.word	0x000133f0


	//   ....[83]....
        /*03c0*/ 	.word	0x00013500


	//   ....[84]....
        /*03c4*/ 	.word	0x00013520


	//   ....[85]....
        /*03c8*/ 	.word	0x00013540


	//   ....[86]....
        /*03cc*/ 	.word	0x00013560


	//   ....[87]....
        /*03d0*/ 	.word	0x00013580


	//----- nvinfo : EIATTR_EXIT_INSTR_OFFSETS
	.align		4
.L_2719:
        /*03d4*/ 	.byte	0x04, 0x1c
        /*03d6*/ 	.short	(.L_2721 - .L_2720)


	//   ....[0]....
.L_2720:
        /*03d8*/ 	.word	0x00013660


	//   ....[1]....
        /*03dc*/ 	.word	0x000137e0


	//----- nvinfo : EIATTR_MAX_THREADS
	.align		4
.L_2721:
        /*03e0*/ 	.byte	0x04, 0x05
        /*03e2*/ 	.short	(.L_2723 - .L_2722)
.L_2722:
        /*03e4*/ 	.word	0x00000020
        /*03e8*/ 	.word	0x00000001
        /*03ec*/ 	.word	0x00000001


	//----- nvinfo : EIATTR_CRS_STACK_SIZE
	.align		4
.L_2723:
        /*03f0*/ 	.byte	0x04, 0x1e
        /*03f2*/ 	.short	(.L_2725 - .L_2724)
.L_2724:
        /*03f4*/ 	.word	0x00000000
.L_2725:


//--------------------- .nv.info._Z25selective_scan_bwd_kernelI32Selective_Scan_bwd_kernel_traitsILi32ELi16ELb1ELb0ELb0ELb0ELb0EN3c108BFloat16ENS1_7complexIfEEEEv12SSMParamsBwd --------------------------
	.section	.nv.info._Z25selective_scan_bwd_kernelI32Selective_Scan_bwd_kernel_traitsILi32ELi16ELb1ELb0ELb0ELb0ELb0EN3c108BFloat16ENS1_7complexIfEEEEv12SSMParamsBwd,"",@"SHT_CUDA_INFO"
	.sectionflags	@""
	.align	4


	//----- nvinfo : EIATTR_CUDA_API_VERSION
	.align		4
        /*0000*/ 	.byte	0x04, 0x37
        /*0002*/ 	.short	(.L_2727 - .L_2726)
.L_2726:
        /*0004*/ 	.word	0x00000082


	//----- nvinfo : EIATTR_SW2861232_WAR
	.align		4
.L_2727:
        /*0008*/ 	.byte	0x01, 0x35
	.zero		2


	//----- nvinfo : EIATTR_PARAM_CBANK
	.align		4
        /*000c*/ 	.byte	0x04, 0x0a
        /*000e*/ 	.short	(.L_2729 - .L_2728)
	.align		4
.L_2728:
        /*0010*/ 	.word	index@(.nv.constant0._Z25selective_scan_bwd_kernelI32Selective_Scan_bwd_kernel_traitsILi32ELi16ELb1ELb0ELb0ELb0ELb0EN3c108BFloat16ENS1_7complexIfEEEEv12SSMParamsBwd)
        /*0014*/ 	.short	0x0160
        /*0016*/ 	.short	0x01f0


	//----- nvinfo : EIATTR_CBANK_PARAM_SIZE
	.align		4
.L_2729:
        /*0018*/ 	.byte	0x03, 0x19
        /*001a*/ 	.short	0x01f0


	//----- nvinfo : EIATTR_KPARAM_INFO
	.align		4
        /*001c*/ 	.byte	0x04, 0x17
        /*001e*/ 	.short	(.L_2731 - .L_2730)
.L_2730:
        /*0020*/ 	.word	0x00000000
        /*0024*/ 	.short	0x0000
        /*0026*/ 	.short	0x0000
        /*0028*/ 	.byte	0x00, 0xf0, 0xc1, 0x07


	//----- nvinfo : EIATTR_MAXREG_COUNT
	.align		4
.L_2731:
        /*002c*/ 	.byte	0x03, 0x1b
        /*002e*/ 	.short	0x00ff


	//----- nvinfo : EIATTR_NUM_BARRIERS
	.align		4
        /*0030*/ 	.byte	0x02, 0x4c
        /*0032*/ 	.byte	0x01
	.zero		1


	//----- nvinfo : EIATTR_MERCURY_ISA_VERSION
	.align		4
        /*0034*/ 	.byte	0x03, 0x5f
        /*0036*/ 	.short	0x0000


	//----- nvinfo : EIATTR_COOP_GROUP_MASK_REGIDS
	.align		4
        /*0038*/ 	.byte	0x04, 0x29
        /*003a*/ 	.short	(.L_2733 - .L_2732)


	//   ....[0]....
.L_2732:
        /*003c*/ 	.word	0xffffffff


	//   ....[1]....
        /*0040*/ 	.word	0xffffffff


	//   ....[2]....
        /*0044*/ 	.word	0xffffffff


	//   ....[3]....
        /*0048*/ 	.word	0xffffffff


	//   ....[4]....
        /*004c*/ 	.word	0xffffffff


	//   ....[5]....
        /*0050*/ 	.word	0xffffffff


	//   ....[6]....
        /*0054*/ 	.word	0xffffffff


	//   ....[7]....
        /*0058*/ 	.word	0xffffffff


	//   ....[8]....
        /*005c*/ 	.word	0xffffffff


	//   ....[9]....
        /*0060*/ 	.word	0xffffffff


	//   ....[10]....
        /*0064*/ 	.word	0xffffffff


	//   ....[11]....
        /*0068*/ 	.word	0xffffffff


	//   ....[12]....
        /*006c*/ 	.word	0xffffffff


	//   ....[13]....
        /*0070*/ 	.word	0xffffffff


	//   ....[14]....
        /*0074*/ 	.word	0xffffffff


	//   ....[15]....
        /*0078*/ 	.word	0xffffffff


	//   ....[16]....
        /*007c*/ 	.word	0xffffffff


	//   ....[17]....
        /*0080*/ 	.word	0xffffffff


	//   ....[18]....
        /*0084*/ 	.word	0xffffffff


	//   ....[19]....
        /*0088*/ 	.word	0xffffffff


	//   ....[20]....
        /*008c*/ 	.word	0xffffffff


	//   ....[21]....
        /*0090*/ 	.word	0xffffffff


	//   ....[22]....
        /*0094*/ 	.word	0xffffffff


	//   ....[23]....
        /*0098*/ 	.word	0xffffffff


	//   ....[24]....
        /*009c*/ 	.word	0xffffffff


	//   ....[25]....
        /*00a0*/ 	.word	0xffffffff


	//   ....[26]....
        /*00a4*/ 	.word	0xffffffff


	//   ....[27]....
        /*00a8*/ 	.word	0xffffffff


	//   ....[28]....
        /*00ac*/ 	.word	0xffffffff


	//   ....[29]....
        /*00b0*/ 	.word	0xffffffff


	//   ....[30]....
        /*00b4*/ 	.word	0xffffffff


	//   ....[31]....
        /*00b8*/ 	.word	0xffffffff


	//   ....[32]....
        /*00bc*/ 	.word	0xffffffff


	//   ....[33]....
        /*00c0*/ 	.word	0xffffffff


	//   ....[34]....
        /*00c4*/ 	.word	0xffffffff


	//   ....[35]....
        /*00c8*/ 	.word	0xffffffff


	//   ....[36]....
        /*00cc*/ 	.word	0xffffffff


	//   ....[37]....
        /*00d0*/ 	.word	0xffffffff


	//   ....[38]....
        /*00d4*/ 	.word	0xffffffff


	//   ....[39]....
        /*00d8*/ 	.word	0xffffffff


	//   ....[40]....
        /*00dc*/ 	.word	0xffffffff


	//   ....[41]....
        /*00e0*/ 	.word	0xffffffff


	//   ....[42]....
        /*00e4*/ 	.word	0xffffffff


	//   ....[43]....
        /*00e8*/ 	.word	0xffffffff


	//   ....[44]....
        /*00ec*/ 	.word	0xffffffff


	//   ....[45]....
        /*00f0*/ 	.word	0xffffffff


	//   ....[46]....
        /*00f4*/ 	.word	0xffffffff


	//   ....[47]....
        /*00f8*/ 	.word	0xffffffff


	//   ....[48]....
        /*00fc*/ 	.word	0xffffffff


	//   ....[49]....
        /*0100*/ 	.word	0xffffffff


	//   ....[50]....
        /*0104*/ 	.word	0xffffffff


	//   ....[51]....
        /*0108*/ 	.word	0xffffffff


	//   ....[52]....
        /*010c*/ 	.word	0xffffffff


	//   ....[53]....
        /*0110*/ 	.word	0xffffffff


	//   ....[54]....
        /*0114*/ 	.word	0xffffffff


	//   ....[55]....
        /*0118*/ 	.word	0xffffffff


	//   ....[56]....
        /*011c*/ 	.word	0xffffffff


	//   ....[57]....
        /*0120*/ 	.word	0xffffffff


	//   ....[58]....
        /*0124*/ 	.word	0xffffffff


	//   ....[59]....
        /*0128*/ 	.word	0xffffffff


	//   ....[60]....
        /*012c*/ 	.word	0xffffffff


	//   ....[61]....
        /*0130*/ 	.word	0xffffffff


	//   ....[62]....
        /*0134*/ 	.word	0xffffffff


	//   ....[63]....
        /*0138*/ 	.word	0xffffffff


	//   ....[64]....
        /*013c*/ 	.word	0xffffffff


	//   ....[65]....
        /*0140*/ 	.word	0xffffffff


	//   ....[66]....
        /*0144*/ 	.word	0xffffffff


	//   ....[67]....
        /*0148*/ 	.word	0xffffffff


	//   ....[68]....
        /*014c*/ 	.word	0xffffffff


	//   ....[69]....
        /*0150*/ 	.word	0xffffffff


	//   ....[70]....
        /*0154*/ 	.word	0xffffffff


	//   ....[71]....
        /*0158*/ 	.word	0xffffffff


	//   ....[72]....
        /*015c*/ 	.word	0xffffffff


	//   ....[73]....
        /*0160*/ 	.word	0xffffffff


	//   ....[74]....
        /*0164*/ 	.word	0xffffffff


	//   ....[75]....
        /*0168*/ 	.word	0xffffffff


	//   ....[76]....
        /*016c*/ 	.word	0xffffffff


	//   ....[77]....
        /*0170*/ 	.word	0xffffffff


	//   ....[78]....
        /*0174*/ 	.word	0xffffffff


	//   ....[79]....
        /*0178*/ 	.word	0xffffffff


	//   ....[80]....
        /*017c*/ 	.word	0xffffffff


	//   ....[81]....
        /*0180*/ 	.word	0xffffffff


	//   ....[82]....
        /*0184*/ 	.word	0xffffffff


	//   ....[83]....
        /*0188*/ 	.word	0xffffffff


	//   ....[84]....
        /*018c*/ 	.word	0xffffffff


	//   ....[85]....
        /*0190*/ 	.word	0xffffffff


	//   ....[86]....
        /*0194*/ 	.word	0xffffffff


	//   ....[87]....
        /*0198*/ 	.word	0xffffffff


	//   ....[88]....
        /*019c*/ 	.word	0xffffffff


	//   ....[89]....
        /*01a0*/ 	.word	0xffffffff


	//   ....[90]....
        /*01a4*/ 	.word	0xffffffff


	//----- nvinfo : EIATTR_COOP_GROUP_INSTR_OFFSETS
	.align		4
.L_2733:
        /*01a8*/ 	.byte	0x04, 0x28
        /*01aa*/ 	.short	(.L_2735 - .L_2734)


	//   ....[0]....
.L_2734:
        /*01ac*/ 	.word	0x00000670


	//   ....[1]....
        /*01b0*/ 	.word	0x00000720


	//   ....[2]....
        /*01b4*/ 	.word	0x00000920


	//   ....[3]....
        /*01b8*/ 	.word	0x00002890


	//   ....[4]....
        /*01bc*/ 	.word	0x000028d0


	//   ....[5]....
        /*01c0*/ 	.word	0x00002910


	//   ....[6]....
        /*01c4*/ 	.word	0x00002950


	//   ....[7]....
        /*01c8*/ 	.word	0x00002980


	//   ....[8]....
        /*01cc*/ 	.word	0x000029b0


	//   ....[9]....
        /*01d0*/ 	.word	0x00002aa0


	//   ....[10]....
        /*01d4*/ 	.word	0x00002b10


	//   ....[11]....
        /*01d8*/ 	.word	0x00002b40


	//   ....[12]....
        /*01dc*/ 	.word	0x00002b70


	//   ....[13]....
        /*01e0*/ 	.word	0x00002db0


	//   ....[14]....
        /*01e4*/ 	.word	0x00002df0


	//   ....[15]....
        /*01e8*/ 	.word	0x00002e20


	//   ....[16]....
        /*01ec*/ 	.word	0x00002e50


	//   ....[17]....
        /*01f0*/ 	.word	0x00003080


	//   ....[18]....
        /*01f4*/ 	.word	0x000030c0


	//   ....[19]....
        /*01f8*/ 	.word	0x000030f0


	//   ....[20]....
        /*01fc*/ 	.word	0x00003120


	//   ....[21]....
        /*0200*/ 	.word	0x00003350


	//   ....[22]....
        /*0204*/ 	.word	0x00003380


	//   ....[23]....
        /*0208*/ 	.word	0x000033c0


	//   ....[24]....
        /*020c*/ 	.word	0x000033f0


	//   ....[25]....
        /*0210*/ 	.word	0x000035c0


	//   ....[26]....
        /*0214*/ 	.word	0x00003610


	//   ....[27]....
        /*0218*/ 	.word	0x00003650


	//   ....[28]....
        /*021c*/ 	.word	0x00003680


	//   ....[29]....
        /*0220*/ 	.word	0x00003840


	//   ....[30]....
        /*0224*/ 	.word	0x00003870


	//   ....[31]....
        /*0228*/ 	.word	0x000038b0


	//   ....[32]....
        /*022c*/ 	.word	0x000038d0


	//   ....[33]....
        /*0230*/ 	.word	0x000039c0


	//   ....[34]....
        /*0234*/ 	.word	0x00003a00


	//   ....[35]....
        /*0238*/ 	.word	0x00003a10


	//   ....[36]....
        /*023c*/ 	.word	0x00003a20


	//   ....[37]....
        /*0240*/ 	.word	0x00003b20


	//   ....[38]....
        /*0244*/ 	.word	0x00003b60


	//   ....[39]....
        /*0248*/ 	.word	0x00003ba0


	//   ....[40]....
        /*024c*/ 	.word	0x00003bd0


	//   ....[41]....
        /*0250*/ 	.word	0x00003cb0


	//   ....[42]....
        /*0254*/ 	.word	0x00003ce0


	//   ....[43]....
        /*0258*/ 	.word	0x00003d00


	//   ....[44]....
        /*025c*/ 	.word	0x00003d10


	//   ....[45]....
        /*0260*/ 	.word	0x00003df0


	//   ....[46]....
        /*0264*/ 	.word	0x00003e20


	//   ....[47]....
        /*0268*/ 	.word	0x00003e40


	//   ....[48]....
        /*026c*/ 	.word	0x00003e50


	//   ....[49]....
        /*0270*/ 	.word	0x00003f40


	//   ....[50]....
        /*0274*/ 	.word	0x00003f80


	//   ....[51]....
        /*0278*/ 	.word	0x00003fc0


	//   ....[52]....
        /*027c*/ 	.word	0x00004000


	//   ....[53]....
        /*0280*/ 	.word	0x00004030


	//   ....[54]....
        /*0284*/ 	.word	0x00004060


	//   ....[55]....
        /*0288*/ 	.word	0x00004090


	//   ....[56]....
        /*028c*/ 	.word	0x000040c0


	//   ....[57]....
        /*0290*/ 	.word	0x000040f0


	//   ....[58]....
        /*0294*/ 	.word	0x00004120


	//   ....[59]....
        /*0298*/ 	.word	0x000058c0


	//   ....[60]....
        /*029c*/ 	.word	0x000058f0


	//   ....[61]....
        /*02a0*/ 	.word	0x00005920


	//   ....[62]....
        /*02a4*/ 	.word	0x00005950


	//   ....[63]....
        /*02a8*/ 	.word	0x00005a10


	//   ....[64]....
        /*02ac*/ 	.word	0x00005a40


	//   ....[65]....
        /*02b0*/ 	.word	0x00005a70


	//   ....[66]....
        /*02b4*/ 	.word	0x00005aa0


	//   ....[67]....
        /*02b8*/ 	.word	0x00005b70


	//   ....[68]....
        /*02bc*/ 	.word	0x00005bc0


	//   ....[69]....
        /*02c0*/ 	.word	0x00005bf0


	//   ....[70]....
        /*02c4*/ 	.word	0x00005c20


	//   ....[71]....
        /*02c8*/ 	.word	0x00005d60


	//   ....[72]....
        /*02cc*/ 	.word	0x00005d90


	//   ....[73]....
        /*02d0*/ 	.word	0x00005df0


	//   ....[74]....
        /*02d4*/ 	.word	0x00005e20


	//   ....[75]....
        /*02d8*/ 	.word	0x00005f70


	//   ....[76]....
        /*02dc*/ 	.word	0x00005fb0


	//   ....[77]....
        /*02e0*/ 	.word	0x00005fe0


	//   ....[78]....
        /*02e4*/ 	.word	0x00006010


	//   ....[79]....
        /*02e8*/ 	.word	0x00006700


	//   ....[80]....
        /*02ec*/ 	.word	0x000069a0


	//   ....[81]....
        /*02f0*/ 	.word	0x00006ad0


	//   ....[82]....
        /*02f4*/ 	.word	0x00006b20


	//   ....[83]....
        /*02f8*/ 	.word	0x00006b50


	//   ....[84]....
        /*02fc*/ 	.word	0x00006b70


	//   ....[85]....
        /*0300*/ 	.word	0x00006b90


	//   ....[86]....
        /*0304*/ 	.word	0x00006c40


	//   ....[87]....
        /*0308*/ 	.word	0x00006c90


	//   ....[88]....
        /*030c*/ 	.word	0x00006cb0


	//   ....[89]....
        /*0310*/ 	.word	0x00006cd0


	//   ....[90]....
        /*0314*/ 	.word	0x00006cf0


	//----- nvinfo : EIATTR_EXIT_INSTR_OFFSETS
	.align		4
.L_2735:
        /*0318*/ 	.byte	0x04, 0x1c
        /*031a*/ 	.short	(.L_2737 - .L_2736)


	//   ....[0]....
.L_2736:
        /*031c*/ 	.word	0x00006db0


	//   ....[1]....
        /*0320*/ 	.word	0x000072f0


	//----- nvinfo : EIATTR_MAX_THREADS
	.align		4
.L_2737:
        /*0324*/ 	.byte	0x04, 0x05
        /*0326*/ 	.short	(.L_2739 - .L_2738)
.L_2738:
        /*0328*/ 	.word	0x00000020
        /*032c*/ 	.word	0x00000001
        /*0330*/ 	.word	0x00000001


	//----- nvinfo : EIATTR_CRS_STACK_SIZE
	.align		4
.L_2739:
        /*0334*/ 	.byte	0x04, 0x1e
        /*0336*/ 	.short	(.L_2741 - .L_2740)
.L_2740:
        /*0338*/ 	.word	0x00000000
.L_2741:


//--------------------- .nv.info._Z25selective_scan_bwd_kernelI32Selective_Scan_bwd_kernel_traitsILi32ELi16ELb1ELb0ELb0ELb0ELb1EN3c108BFloat16ENS1_7complexIfEEEEv12SSMParamsBwd --------------------------
	.section	.nv.info._Z25selective_scan_bwd_kernelI32Selective_Scan_bwd_kernel_traitsILi32ELi16ELb1ELb0ELb0ELb0ELb1EN3c108BFloat16ENS1_7complexIfEEEEv12SSMParamsBwd,"",@"SHT_CUDA_INFO"
	.sectionflags	@""
	.align	4


	//----- nvinfo : EIATTR_CUDA_API_VERSION
	.align		4
        /*0000*/ 	.byte	0x04, 0x37
        /*0002*/ 	.short	(.L_2743 - .L_2742)
.L_2742:
        /*0004*/ 	.word	0x00000082


	//----- nvinfo : EIATTR_SW2861232_WAR
	.align		4
.L_2743:
        /*0008*/ 	.byte	0x01, 0x35
	.zero		2


	//----- nvinfo : EIATTR_PARAM_CBANK
	.align		4
        /*000c*/ 	.byte	0x04, 0x0a
        /*000e*/ 	.short	(.L_2745 - .L_2744)
	.align		4
.L_2744:
        /*0010*/ 	.word	index@(.nv.constant0._Z25selective_scan_bwd_kernelI32Selective_Scan_bwd_kernel_traitsILi32ELi16ELb1ELb0ELb0ELb0ELb1EN3c108BFloat16ENS1_7complexIfEEEEv12SSMParamsBwd)
        /*0014*/ 	.short	0x0160
        /*0016*/ 	.short	0x01f0


	//----- nvinfo : EIATTR_CBANK_PARAM_SIZE
	.align		4
.L_2745:
        /*0018*/ 	.byte	0x03, 0x19
        /*001a*/ 	.short	0x01f0


	//----- nvinfo : EIATTR_KPARAM_INFO
	.align		4
        /*001c*/ 	.byte	0x04, 0x17
        /*001e*/ 	.short	(.L_2747 - .L_2746)
.L_2746:
        /*0020*/ 	.word	0x00000000
        /*0024*/ 	.short	0x0000
        /*0026*/ 	.short	0x0000
        /*0028*/ 	.byte	0x00, 0xf0, 0xc1, 0x07


	//----- nvinfo : EIATTR_MAXREG_COUNT
	.align		4
.L_2747:
        /*002c*/ 	.byte	0x03, 0x1b
        /*002e*/ 	.short	0x00ff


	//----- nvinfo : EIATTR_NUM_BARRIERS
	.align		4
        /*0030*/ 	.byte	0x02, 0x4c
        /*0032*/ 	.byte	0x01
	.zero		1


	//----- nvinfo : EIATTR_MERCURY_ISA_VERSION
	.align		4
        /*0034*/ 	.byte	0x03, 0x5f
        /*0036*/ 	.short	0x0000


	//----- nvinfo : EIATTR_COOP_GROUP_MASK_REGIDS
	.align		4
        /*0038*/ 	.byte	0x04, 0x29
        /*003a*/ 	.short	(.L_2749 - .L_2748)


	//   ....[0]....
.L_2748:
        /*003c*/ 	.word	0xffffffff


	//   ....[1]....
        /*0040*/ 	.word	0xffffffff


	//   ....[2]....
        /*0044*/ 	.word	0xffffffff


	//   ....[3]....
        /*0048*/ 	.word	0xffffffff


	//   ....[4]....
        /*004c*/ 	.word	0xffffffff


	//   ....[5]....
        /*0050*/ 	.word	0xffffffff


	//   ....[6]....
        /*0054*/ 	.word	0xffffffff


	//   ....[7]....
        /*0058*/ 	.word	0xffffffff


	//   ....[8]....
        /*005c*/ 	.word	0xffffffff


	//   ....[9]....
        /*0060*/ 	.word	0xffffffff


	//   ....[10]....
        /*0064*/ 	.word	0xffffffff


	//   ....[11]....
        /*0068*/ 	.word	0xffffffff


	//   ....[12]....
        /*006c*/ 	.word	0xffffffff


	//   ....[13]....
        /*0070*/ 	.word	0xffffffff


	//   ....[14]....
        /*0074*/ 	.word	0xffffffff


	//   ....[15]....
        /*0078*/ 	.word	0xffffffff


	//   ....[16]....
        /*007c*/ 	.word	0xffffffff


	//   ....[17]....
        /*0080*/ 	.word	0xffffffff


	//   ....[18]....
        /*0084*/ 	.word	0xffffffff


	//   ....[19]....
        /*0088*/ 	.word	0xffffffff


	//   ....[20]....
        /*008c*/ 	.word	0xffffffff


	//   ....[21]....
        /*0090*/ 	.word	0xffffffff


	//   ....[22]....
        /*0094*/ 	.word	0xffffffff


	//   ....[23]....
        /*0098*/ 	.word	0xffffffff


	//   ....[24]....
        /*009c*/ 	.word	0xffffffff


	//   ....[25]....
        /*00a0*/ 	.word	0xffffffff


	//   ....[26]....
        /*00a4*/ 	.word	0xffffffff


	//   ....[27]....
        /*00a8*/ 	.word	0xffffffff


	//   ....[28]....
        /*00ac*/ 	.word	0xffffffff


	//   ....[29]....
        /*00b0*/ 	.word	0xffffffff


	//   ....[30]....
        /*00b4*/ 	.word	0xffffffff


	//   ....[31]....
        /*00b8*/ 	.word	0xffffffff


	//   ....[32]....
        /*00bc*/ 	.word	0xffffffff


	//   ....[33]....
        /*00c0*/ 	.word	0xffffffff


	//   ....[34]....
        /*00c4*/ 	.word	0xffffffff


	//   ....[35]....
        /*00c8*/ 	.word	0xffffffff


	//   ....[36]....
        /*00cc*/ 	.word	0xffffffff


	//   ....[37]....
        /*00d0*/ 	.word	0xffffffff


	//   ....[38]....
        /*00d4*/ 	.word	0xffffffff


	//   ....[39]....
        /*00d8*/ 	.word	0xffffffff


	//   ....[40]....
        /*00dc*/ 	.word	0xffffffff


	//   ....[41]....
        /*00e0*/ 	.word	0xffffffff


	//   ....[42]....
        /*00e4*/ 	.word	0xffffffff


	//   ....[43]....
        /*00e8*/ 	.word	0xffffffff


	//   ....[44]....
        /*00ec*/ 	.word	0xffffffff


	//   ....[45]....
        /*00f0*/ 	.word	0xffffffff


	//   ....[46]....
        /*00f4*/ 	.word	0xffffffff


	//   ....[47]....
        /*00f8*/ 	.word	0xffffffff


	//   ....[48]....
        /*00fc*/ 	.word	0xffffffff


	//   ....[49]....
        /*0100*/ 	.word	0xffffffff


	//   ....[50]....
        /*0104*/ 	.word	0xffffffff


	//   ....[51]....
        /*0108*/ 	.word	0xffffffff


	//   ....[52]....
        /*010c*/ 	.word	0xffffffff


	//   ....[53]....
        /*0110*/ 	.word	0xffffffff


	//   ....[54]....
        /*0114*/ 	.word	0xffffffff


	//   ....[55]....
        /*0118*/ 	.word	0xffffffff


	//   ....[56]....
        /*011c*/ 	.word	0xffffffff


	//   ....[57]....
        /*0120*/ 	.word	0xffffffff


	//   ....[58]....
        /*0124*/ 	.word	0xffffffff


	//   ....[59]....
        /*0128*/ 	.word	0xffffffff


	//   ....[60]....
        /*012c*/ 	.word	0xffffffff


	//   ....[61]....
        /*0130*/ 	.word	0xffffffff


	//   ....[62]....
        /*0134*/ 	.word	0xffffffff


	//   ....[63]....
        /*0138*/ 	.word	0xffffffff


	//   ....[64]....
        /*013c*/ 	.word	0xffffffff


	//   ....[65]....
        /*0140*/ 	.word	0xffffffff


	//   ....[66]....
        /*0144*/ 	.word	0xffffffff


	//   ....[67]....
        /*0148*/ 	.word	0xffffffff


	//   ....[68]....
        /*014c*/ 	.word	0xffffffff


	//   ....[69]....
        /*0150*/ 	.word	0xffffffff


	//   ....[70]....
        /*0154*/ 	.word	0xffffffff


	//   ....[71]....
        /*0158*/ 	.word	0xffffffff


	//   ....[72]....
        /*015c*/ 	.word	0xffffffff


	//   ....[73]....
        /*0160*/ 	.word	0xffffffff


	//   ....[74]....
        /*0164*/ 	.word	0xffffffff


	//   ....[75]....
        /*0168*/ 	.word	0xffffffff


	//   ....[76]....
        /*016c*/ 	.word	0xffffffff


	//   ....[77]....
        /*0170*/ 	.word	0xffffffff


	//   ....[78]....
        /*0174*/ 	.word	0xffffffff


	//   ....[79]....
        /*0178*/ 	.word	0xffffffff


	//   ....[80]....
        /*017c*/ 	.word	0xffffffff


	//   ....[81]....
        /*0180*/ 	.word	0xffffffff


	//   ....[82]....
        /*0184*/ 	.word	0xffffffff


	//   ....[83]....
        /*0188*/ 	.word	0xffffffff


	//   ....[84]....
        /*018c*/ 	.word	0xffffffff


	//   ....[85]....
        /*0190*/ 	.word	0xffffffff


	//   ....[86]....
        /*0194*/ 	.word	0xffffffff


	//   ....[87]....
        /*0198*/ 	.word	0xffffffff


	//   ....[88]....
        /*019c*/ 	.word	0xffffffff


	//   ....[89]....
        /*01a0*/ 	.word	0xffffffff


	//   ....[90]....
        /*01a4*/ 	.word	0xffffffff


	//   ....[91]....
        /*01a8*/ 	.word	0xffffffff


	//   ....[92]....
        /*01ac*/ 	.word	0xffffffff


	//   ....[93]....
        /*01b0*/ 	.word	0xffffffff


	//   ....[94]....
        /*01b4*/ 	.word	0xffffffff


	//----- nvinfo : EIATTR_COOP_GROUP_INSTR_OFFSETS
	.align		4
.L_2749:
        /*01b8*/ 	.byte	0x04, 0x28
        /*01ba*/ 	.short	(.L_2751 - .L_2750)


	//   ....[0]....
.L_2750:
        /*01bc*/ 	.word	0x00000660


	//   ....[1]....
        /*01c0*/ 	.word	0x00000710


	//   ....[2]....
        /*01c4*/ 	.word	0x00000860


	//   ....[3]....
        /*01c8*/ 	.word	0x00000990


	//   ....[4]....
        /*01cc*/ 	.word	0x000011c0


	//   ....[5]....
        /*01d0*/ 	.word	0x00001b90


	//   ....[6]....
        /*01d4*/ 	.word	0x00001f20


	//   ....[7]....
        /*01d8*/ 	.word	0x00003ce0


	//   ....[8]....
        /*01dc*/ 	.word	0x00003d20


	//   ....[9]....
        /*01e0*/ 	.word	0x00003d60


	//   ....[10]....
        /*01e4*/ 	.word	0x00003da0


	//   ....[11]....
        /*01e8*/ 	.word	0x00003dd0


	//   ....[12]....
        /*01ec*/ 	.word	0x00003ef0


	//   ....[13]....
        /*01f0*/ 	.word	0x00003f40


	//   ....[14]....
        /*01f4*/ 	.word	0x00003f80


	//   ....[15]....
        /*01f8*/ 	.word	0x00003fd0


	//   ....[16]....
        /*01fc*/ 	.word	0x000041e0


	//   ....[17]....
        /*0200*/ 	.word	0x00004220


	//   ....[18]....
        /*0204*/ 	.word	0x00004250


	//   ....[19]....
        /*0208*/ 	.word	0x00004280


	//   ....[20]....
        /*020c*/ 	.word	0x000044c0


	//   ....[21]....
        /*0210*/ 	.word	0x000044f0


	//   ....[22]....
        /*0214*/ 	.word	0x00004520


	//   ....[23]....
        /*0218*/ 	.word	0x00004550


	//   ....[24]....
        /*021c*/ 	.word	0x000047b0


	//   ....[25]....
        /*0220*/ 	.word	0x000047e0


	//   ....[26]....
        /*0224*/ 	.word	0x00004810


	//   ....[27]....
        /*0228*/ 	.word	0x00004840


	//   ....[28]....
        /*022c*/ 	.word	0x00004a20


	//   ....[29]....
        /*0230*/ 	.word	0x00004a60


	//   ....[30]....
        /*0234*/ 	.word	0x00004aa0


	//   ....[31]....
        /*0238*/ 	.word	0x00004ad0


	//   ....[32]....
        /*023c*/ 	.word	0x00004b00


	//   ....[33]....
        /*0240*/ 	.word	0x00004ca0


	//   ....[34]....
        /*0244*/ 	.word	0x00004cd0


	//   ....[35]....
        /*0248*/ 	.word	0x00004d00


	//   ....[36]....
        /*024c*/ 	.word	0x00004d10


	//   ....[37]....
        /*0250*/ 	.word	0x00004e00


	//   ....[38]....
        /*0254*/ 	.word	0x00004e40


	//   ....[39]....
        /*0258*/ 	.word	0x00004e50


	//   ....[40]....
        /*025c*/ 	.word	0x00004e60


	//   ....[41]....
        /*0260*/ 	.word	0x00004f60


	//   ....[42]....
        /*0264*/ 	.word	0x00004fa0


	//   ....[43]....
        /*0268*/ 	.word	0x00004fe0


	//   ....[44]....
        /*026c*/ 	.word	0x00005010


	//   ....[45]....
        /*0270*/ 	.word	0x000050f0


	//   ....[46]....
        /*0274*/ 	.word	0x00005120


	//   ....[47]....
        /*0278*/ 	.word	0x00005140


	//   ....[48]....
        /*027c*/ 	.word	0x00005150


	//   ....[49]....
        /*0280*/ 	.word	0x00005230


	//   ....[50]....
        /*0284*/ 	.word	0x00005260


	//   ....[51]....
        /*0288*/ 	.word	0x00005280


	//   ....[52]....
        /*028c*/ 	.word	0x00005290


	//   ....[53]....
        /*0290*/ 	.word	0x00005380


	//   ....[54]....
        /*0294*/ 	.word	0x000053c0


	//   ....[55]....
        /*0298*/ 	.word	0x00005400


	//   ....[56]....
        /*029c*/ 	.word	0x00005440


	//   ....[57]....
        /*02a0*/ 	.word	0x00005470


	//   ....[58]....
        /*02a4*/ 	.word	0x000054a0


	//   ....[59]....
        /*02a8*/ 	.word	0x000054d0


	//   ....[60]....
        /*02ac*/ 	.word	0x00005500


	//   ....[61]....
        /*02b0*/ 	.word	0x00005530


	//   ....[62]....
        /*02b4*/ 	.word	0x00005560


	//   ....[63]....
        /*02b8*/ 	.word	0x00006ce0


	//   ....[64]....
        /*02bc*/ 	.word	0x00006d10


	//   ....[65]....
        /*02c0*/ 	.word	0x00006d50


	//   ....[66]....
        /*02c4*/ 	.word	0x00006d80


	//   ....[67]....
        /*02c8*/ 	.word	0x00006e40


	//   ....[68]....
        /*02cc*/ 	.word	0x00006e70


	//   ....[69]....
        /*02d0*/ 	.word	0x00006ea0


	//   ....[70]....
        /*02d4*/ 	.word	0x00006ed0


	//   ....[71]....
        /*02d8*/ 	.word	0x00006fd0


	//   ....[72]....
        /*02dc*/ 	.word	0x00007010


	//   ....[73]....
        /*02e0*/ 	.word	0x00007040


	//   ....[74]....
        /*02e4*/ 	.word	0x00007070


	//   ....[75]....
        /*02e8*/ 	.word	0x000071a0


	//   ....[76]....
        /*02ec*/ 	.word	0x000071e0


	//   ....[77]....
        /*02f0*/ 	.word	0x00007210


	//   ....[78]....
        /*02f4*/ 	.word	0x00007240


	//   ....[79]....
        /*02f8*/ 	.word	0x00007360


	//   ....[80]....
        /*02fc*/ 	.word	0x000073a0


	//   ....[81]....
        /*0300*/ 	.word	0x000073d0


	//   ....[82]....
        /*0304*/ 	.word	0x00007400


	//   ....[83]....
        /*0308*/ 	.word	0x00007b00


	//   ....[84]....
        /*030c*/ 	.word	0x00007d90


	//   ....[85]....
        /*0310*/ 	.word	0x00007ef0


	//   ....[86]....
        /*0314*/ 	.word	0x00007f40


	//   ....[87]....
        /*0318*/ 	.word	0x00007f70


	//   ....[88]....
        /*031c*/ 	.word	0x00007f90


	//   ....[89]....
        /*0320*/ 	.word	0x00007fb0


	//   ....[90]....
        /*0324*/ 	.word	0x00008060


	//   ....[91]....
        /*0328*/ 	.word	0x000080b0


	//   ....[92]....
        /*032c*/ 	.word	0x000080d0


	//   ....[93]....
        /*0330*/ 	.word	0x000080f0


	//   ....[94]....
        /*0334*/ 	.word	0x00008110


	//----- nvinfo : EIATTR_EXIT_INSTR_OFFSETS
	.align		4
.L_2751:
        /*0338*/ 	.byte	0x04, 0x1c
        /*033a*/ 	.short	(.L_2753 - .L_2752)


	//   ....[0]....
.L_2752:
        /*033c*/ 	.word	0x000081d0


	//   ....[1]....
        /*0340*/ 	.word	0x00008710


	//----- nvinfo : EIATTR_MAX_THREADS
	.align		4
.L_2753:
        /*0344*/ 	.byte	0x04, 0x05
        /*0346*/ 	.short	(.L_2755 - .L_2754)
.L_2754:
        /*0348*/ 	.word	0x00000020
        /*034c*/ 	.word	0x00000001
        /*0350*/ 	.word	0x00000001


	//----- nvinfo : EIATTR_CRS_STACK_SIZE
	.align		4
.L_2755:
        /*0354*/ 	.byte	0x04, 0x1e
        /*0356*/ 	.short	(.L_2757 - .L_2756)
.L_2756:
        /*0358*/ 	.word	0x00000000
.L_2757:


//--------------------- .nv.info._Z25selective_scan_bwd_kernelI32Selective_Scan_bwd_kernel_traitsILi32ELi16ELb1ELb0ELb0ELb1ELb0EN3c108BFloat16ENS1_7complexIfEEEEv12SSMParamsBwd --------------------------
	.section	.nv.info._Z25selective_scan_bwd_kernelI32Selective_Scan_bwd_kernel_traitsILi32ELi16ELb1ELb0ELb0ELb1ELb0EN3c108BFloat16ENS1_7complexIfEEEEv12SSMParamsBwd,"",@"SHT_CUDA_INFO"
	.sectionflags	@""
	.align	4


	//----- nvinfo : EIATTR_CUDA_API_VERSION
	.align		4
        /*0000*/ 	.byte	0x04, 0x37
        /*0002*/ 	.short	(.L_2759 - .L_2758)
.L_2758:
        /*0004*/ 	.word	0x00000082


	//----- nvinfo : EIATTR_SW2861232_WAR
	.align		4
.L_2759:
        /*0008*/ 	.byte	0x01, 0x35
	.zero		2


	//----- nvinfo : EIATTR_PARAM_CBANK
	.align		4
        /*000c*/ 	.byte	0x04, 0x0a
        /*000e*/ 	.short	(.L_2761 - .L_2760)
	.align		4
.L_2760:
        /*0010*/ 	.word	index@(.nv.constant0._Z25selective_scan_bwd_kernelI32Selective_Scan_bwd_kernel_traitsILi32ELi16ELb1ELb0ELb0ELb1ELb0EN3c108BFloat16ENS1_7complexIfEEEEv12SSMParamsBwd)
        /*0014*/ 	.short	0x0160
        /*0016*/ 	.short	0x01f0


	//----- nvinfo : EIATTR_CBANK_PARAM_SIZE
	.align		4
.L_2761:
        /*0018*/ 	.byte	0x03, 0x19
        /*001a*/ 	.short	0x01f0


	//----- nvinfo : EIATTR_KPARAM_INFO
	.align		4
        /*001c*/ 	.byte	0x04, 0x17
        /*001e*/ 	.short	(.L_2763 - .L_2762)
.L_2762:
        /*0020*/ 	.word	0x00000000
        /*0024*/ 	.short	0x0000
        /*0026*/ 	.short	0x0000
        /*0028*/ 	.byte	0x00, 0xf0, 0xc1, 0x07


	//----- nvinfo : EIATTR_MAXREG_COUNT
	.align		4
.L_2763:
        /*002c*/ 	.byte	0x03, 0x1b
        /*002e*/ 	.short	0x00ff


	//----- nvinfo : EIATTR_NUM_BARRIERS
	.align		4
        /*0030*/ 	.byte	0x02, 0x4c
        /*0032*/ 	.byte	0x01
	.zero		1


	//----- nvinfo : EIATTR_MERCURY_ISA_VERSION
	.align		4
        /*0034*/ 	.byte	0x03, 0x5f
        /*0036*/ 	.short	0x0000


	//----- nvinfo : EIATTR_COOP_GROUP_MASK_REGIDS
	.align		4
        /*0038*/ 	.byte	0x04, 0x29
        /*003a*/ 	.short	(.L_2765 - .L_2764)


	//   ....[0]....
.L_2764:
        /*003c*/ 	.word	0xffffffff


	//   ....[1]....
        /*0040*/ 	.word	0xffffffff


	//   ....[2]....
        /*0044*/ 	.word	0xffffffff


	//   ....[3]....
        /*0048*/ 	.word	0xffffffff


	//   ....[4]....
        /*004c*/ 	.word	0xffffffff


	//   ....[5]....
        /*0050*/ 	.word	0xffffffff


	//   ....[6]....
        /*0054*/ 	.word	0xffffffff


	//   ....[7]....
        /*0058*/ 	.word	0xffffffff


	//   ....[8]....
        /*005c*/ 	.word	0xffffffff


	//   ....[9]....
        /*0060*/ 	.word	0xffffffff


	//   ....[10]....
        /*0064*/ 	.word	0xffffffff


	//   ....[11]....
        /*0068*/ 	.word	0xffffffff


	//   ....[12]....
        /*006c*/ 	.word	0xffffffff


	//   ....[13]....
        /*0070*/ 	.word	0xffffffff


	//   ....[14]....
        /*0074*/ 	.word	0xffffffff


	//   ....[15]....
        /*0078*/ 	.word	0xffffffff


	//   ....[16]....
        /*007c*/ 	.word	0xffffffff


	//   ....[17]....
        /*0080*/ 	.word	0xffffffff


	//   ....[18]....
        /*0084*/ 	.word	0xffffffff


	//   ....[19]....
        /*0088*/ 	.word	0xffffffff


	//   ....[20]....
        /*008c*/ 	.word	0xffffffff


	//   ....[21]....
        /*0090*/ 	.word	0xffffffff


	//   ....[22]....
        /*0094*/ 	.word	0xffffffff


	//   ....[23]....
        /*0098*/ 	.word	0xffffffff


	//   ....[24]....
        /*009c*/ 	.word	0xffffffff


	//   ....[25]....
        /*00a0*/ 	.word	0xffffffff


	//   ....[26]....
        /*00a4*/ 	.word	0xffffffff


	//   ....[27]....
        /*00a8*/ 	.word	0xffffffff


	//   ....[28]....
        /*00ac*/ 	.word	0xffffffff


	//   ....[29]....
        /*00b0*/ 	.word	0xffffffff


	//   ....[30]....
        /*00b4*/ 	.word	0xffffffff


	//   ....[31]....
        /*00b8*/ 	.word	0xffffffff


	//   ....[32]....
        /*00bc*/ 	.word	0xffffffff


	//   ....[33]....
        /*00c0*/ 	.word	0xffffffff


	//   ....[34]....
        /*00c4*/ 	.word	0xffffffff


	//   ....[35]....
        /*00c8*/ 	.word	0xffffffff


	//   ....[36]....
        /*00cc*/ 	.word	0xffffffff


	//   ....[37]....
        /*00d0*/ 	.word	0xffffffff


	//   ....[38]....
        /*00d4*/ 	.word	0xffffffff


	//   ....[39]....
        /*00d8*/ 	.word	0xffffffff


	//   ....[40]....
        /*00dc*/ 	.word	0xffffffff


	//   ....[41]....
        /*00e0*/ 	.word	0xffffffff


	//   ....[42]....
        /*00e4*/ 	.word	0xffffffff


	//   ....[43]....
        /*00e8*/ 	.word	0xffffffff


	//   ....[44]....
        /*00ec*/ 	.word	0xffffffff


	//   ....[45]....
        /*00f0*/ 	.word	0xffffffff


	//   ....[46]....
        /*00f4*/ 	.word	0xffffffff


	//   ....[47]....
        /*00f8*/ 	.word	0xffffffff


	//   ....[48]....
        /*00fc*/ 	.word	0xffffffff


	//   ....[49]....
        /*0100*/ 	.word	0xffffffff


	//   ....[50]....
        /*0104*/ 	.word	0xffffffff


	//   ....[51]....
        /*0108*/ 	.word	0xffffffff


	//   ....[52]....
        /*010c*/ 	.word	0xffffffff


	//   ....[53]....
        /*0110*/ 	.word	0xffffffff


	//   ....[54]....
        /*0114*/ 	.word	0xffffffff


	//   ....[55]....
        /*0118*/ 	.word	0xffffffff


	//   ....[56]....
        /*011c*/ 	.word	0xffffffff


	//   ....[57]....
        /*0120*/ 	.word	0xffffffff


	//   ....[58]....
        /*0124*/ 	.word	0xffffffff


	//   ....[59]....
        /*0128*/ 	.word	0xffffffff


	//   ....[60]....
        /*012c*/ 	.word	0xffffffff


	//   ....[61]....
        /*0130*/ 	.word	0xffffffff


	//   ....[62]....
        /*0134*/ 	.word	0xffffffff


	//   ....[63]....
        /*0138*/ 	.word	0xffffffff


	//   ....[64]....
        /*013c*/ 	.word	0xffffffff


	//   ....[65]....
        /*0140*/ 	.word	0xffffffff


	//   ....[66]....
        /*0144*/ 	.word	0xffffffff


	//   ....[67]....
        /*0148*/ 	.word	0xffffffff


	//   ....[68]....
        /*014c*/ 	.word	0xffffffff


	//   ....[69]....
        /*0150*/ 	.word	0xffffffff


	//   ....[70]....
        /*0154*/ 	.word	0xffffffff


	//   ....[71]....
        /*0158*/ 	.word	0xffffffff


	//   ....[72]....
        /*015c*/ 	.word	0xffffffff


	//   ....[73]....
        /*0160*/ 	.word	0xffffffff


	//   ....[74]....
        /*0164*/ 	.word	0xffffffff


	//   ....[75]....
        /*0168*/ 	.word	0xffffffff


	//   ....[76]....
        /*016c*/ 	.word	0xffffffff


	//   ....[77]....
        /*0170*/ 	.word	0xffffffff


	//   ....[78]....
        /*0174*/ 	.word	0xffffffff


	//   ....[79]....
        /*0178*/ 	.word	0xffffffff


	//   ....[80]....
        /*017c*/ 	.word	0xffffffff


	//   ....[81]....
        /*0180*/ 	.word	0xffffffff


	//   ....[82]....
        /*0184*/ 	.word	0xffffffff


	//   ....[83]....
        /*0188*/ 	.word	0xffffffff


	//   ....[84]....
        /*018c*/ 	.word	0xffffffff


	//   ....[85]....
        /*0190*/ 	.word	0xffffffff


	//   ....[86]....
        /*0194*/ 	.word	0xffffffff


	//   ....[87]....
        /*0198*/ 	.word	0xffffffff


	//   ....[88]....
        /*019c*/ 	.word	0xffffffff


	//   ....[89]....
        /*01a0*/ 	.word	0xffffffff


	//   ....[90]....
        /*01a4*/ 	.word	0xffffffff


	//   ....[91]....
        /*01a8*/ 	.word	0xffffffff


	//----- nvinfo : EIATTR_COOP_GROUP_INSTR_OFFSETS
	.align		4
.L_2765:
        /*01ac*/ 	.byte	0x04, 0x28
        /*01ae*/ 	.short	(.L_2767 - .L_2766)


	//   ....[0]....
.L_2766:
        /*01b0*/ 	.word	0x00000670


	//   ....[1]....
        /*01b4*/ 	.word	0x00000720


	//   ....[2]....
        /*01b8*/ 	.word	0x00000910


	//   ....[3]....
        /*01bc*/ 	.word	0x00004bb0


	//   ....[4]....
        /*01c0*/ 	.word	0x00004c00


	//   ....[5]....
        /*01c4*/ 	.word	0x00004c40


	//   ....[6]....
        /*01c8*/ 	.word	0x00004c70


	//   ....[7]....
        /*01cc*/ 	.word	0x00004de0


	//   ....[8]....
        /*01d0*/ 	.word	0x00004e20


	//   ....[9]....
        /*01d4*/ 	.word	0x00004e50


	//   ....[10]....
        /*01d8*/ 	.word	0x00004e90


	//   ....[11]....
        /*01dc*/ 	.word	0x000050c0


	//   ....[12]....
        /*01e0*/ 	.word	0x00005100


	//   ....[13]....
        /*01e4*/ 	.word	0x00005130


	//   ....[14]....
        /*01e8*/ 	.word	0x00005160


	//   ....[15]....
        /*01ec*/ 	.word	0x00005380


	//   ....[16]....
        /*01f0*/ 	.word	0x000053c0


	//   ....[17]....
        /*01f4*/ 	.word	0x000053f0


	//   ....[18]....
        /*01f8*/ 	.word	0x00005420


	//   ....[19]....
        /*01fc*/ 	.word	0x00005650


	//   ....[20]....
        /*0200*/ 	.word	0x000056a0


	//   ....[21]....
        /*0204*/ 	.word	0x000056d0


	//   ....[22]....
        /*0208*/ 	.word	0x00005700


	//   ....[23]....
        /*020c*/ 	.word	0x00005820


	//   ....[24]....
        /*0210*/ 	.word	0x00005900


	//   ....[25]....
        /*0214*/ 	.word	0x00005940


	//   ....[26]....
        /*0218*/ 	.word	0x00005980


	//   ....[27]....
        /*021c*/ 	.word	0x000059b0


	//   ....[28]....
        /*0220*/ 	.word	0x000059e0


	//   ....[29]....
        /*0224*/ 	.word	0x00005b70


	//   ....[30]....
        /*0228*/ 	.word	0x00005bb0


	//   ....[31]....
        /*022c*/ 	.word	0x00005be0


	//   ....[32]....
        /*0230*/ 	.word	0x00005bf0


	//   ....[33]....
        /*0234*/ 	.word	0x00005ce0


	//   ....[34]....
        /*0238*/ 	.word	0x00005d20


	//   ....[35]....
        /*023c*/ 	.word	0x00005d30


	//   ....[36]....
        /*0240*/ 	.word	0x00005d40


	//   ....[37]....
        /*0244*/ 	.word	0x00005e40


	//   ....[38]....
        /*0248*/ 	.word	0x00005e80


	//   ....[39]....
        /*024c*/ 	.word	0x00005ec0


	//   ....[40]....
        /*0250*/ 	.word	0x00005ef0


	//   ....[41]....
        /*0254*/ 	.word	0x00005fd0


	//   ....[42]....
        /*0258*/ 	.word	0x00006000


	//   ....[43]....
        /*025c*/ 	.word	0x00006020


	//   ....[44]....
        /*0260*/ 	.word	0x00006030


	//   ....[45]....
        /*0264*/ 	.word	0x00006110


	//   ....[46]....
        /*0268*/ 	.word	0x00006140


	//   ....[47]....
        /*026c*/ 	.word	0x00006160


	//   ....[48]....
        /*0270*/ 	.word	0x00006170


	//   ....[49]....
        /*0274*/ 	.word	0x00006260


	//   ....[50]....
        /*0278*/ 	.word	0x000062a0


	//   ....[51]....
        /*027c*/ 	.word	0x000062e0


	//   ....[52]....
        /*0280*/ 	.word	0x00006320


	//   ....[53]....
        /*0284*/ 	.word	0x00006350


	//   ....[54]....
        /*0288*/ 	.word	0x00006380


	//   ....[55]....
        /*028c*/ 	.word	0x000063b0


	//   ....[56]....
        /*0290*/ 	.word	0x000063e0


	//   ....[57]....
        /*0294*/ 	.word	0x00006410


	//   ....[58]....
        /*0298*/ 	.word	0x00006440


	//   ....[59]....
        /*029c*/ 	.word	0x00007be0


	//   ....[60]....
        /*02a0*/ 	.word	0x00007c10


	//   ....[61]....
        /*02a4*/ 	.word	0x00007c50


	//   ....[62]....
        /*02a8*/ 	.word	0x00007c80


	//   ....[63]....
        /*02ac*/ 	.word	0x00007d40


	//   ....[64]....
        /*02b0*/ 	.word	0x00007d70


	//   ....[65]....
        /*02b4*/ 	.word	0x00007da0


	//   ....[66]....
        /*02b8*/ 	.word	0x00007dd0


	//   ....[67]....
        /*02bc*/ 	.word	0x00007ec0


	//   ....[68]....
        /*02c0*/ 	.word	0x00007f00


	//   ....[69]....
        /*02c4*/ 	.word	0x00007f30


	//   ....[70]....
        /*02c8*/ 	.word	0x00007f60


	//   ....[71]....
        /*02cc*/ 	.word	0x00008000


	//   ....[72]....
        /*02d0*/ 	.word	0x00008030


	//   ....[73]....
        /*02d4*/ 	.word	0x00008060


	//   ....[74]....
        /*02d8*/ 	.word	0x000080a0


	//   ....[75]....
        /*02dc*/ 	.word	0x000081d0


	//   ....[76]....
        /*02e0*/ 	.word	0x00008210


	//   ....[77]....
        /*02e4*/ 	.word	0x00008240


	//   ....[78]....
        /*02e8*/ 	.word	0x00008270


	//   ....[79]....
        /*02ec*/ 	.word	0x000089f0


	//   ....[80]....
        /*02f0*/ 	.word	0x00009080


	//   ....[81]....
        /*02f4*/ 	.word	0x00009530


	//   ....[82]....
        /*02f8*/ 	.word	0x000096d0


	//   ....[83]....
        /*02fc*/ 	.word	0x00009720


	//   ....[84]....
        /*0300*/ 	.word	0x00009750


	//   ....[85]....
        /*0304*/ 	.word	0x00009770


	//   ....[86]....
        /*0308*/ 	.word	0x00009790


	//   ....[87]....
        /*030c*/ 	.word	0x00009840


	//   ....[88]....
        /*0310*/ 	.word	0x00009890


	//   ....[89]....
        /*0314*/ 	.word	0x000098b0


	//   ....[90]....
        /*0318*/ 	.word	0x000098d0


	//   ....[91]....
        /*031c*/ 	.word	0x000098f0


	//----- nvinfo : EIATTR_EXIT_INSTR_OFFSETS
	.align		4
.L_2767:
        /*0320*/ 	.byte	0x04, 0x1c
        /*0322*/ 	.short	(.L_2769 - .L_2768)


	//   ....[0]....
.L_2768:
        /*0324*/ 	.word	0x000099b0


	//   ....[1]....
        /*0328*/ 	.word	0x00009ef0


	//----- nvinfo : EIATTR_MAX_THREADS
	.align		4
.L_2769:
        /*032c*/ 	.byte	0x04, 0x05
        /*032e*/ 	.short	(.L_2771 - .L_2770)
.L_2770:
        /*0330*/ 	.word	0x00000020
        /*0334*/ 	.word	0x00000001
        /*0338*/ 	.word	0x00000001


	//----- nvinfo : EIATTR_CRS_STACK_SIZE
	.align		4
.L_2771:
        /*033c*/ 	.byte	0x04, 0x1e
        /*033e*/ 	.short	(.L_2773 - .L_2772)
.L_2772:
        /*0340*/ 	.word	0x00000000
.L_2773:


//--------------------- .nv.info._Z25selective_scan_bwd_kernelI32Selective_Scan_bwd_kernel_traitsILi32ELi16ELb1ELb0ELb0ELb1ELb1EN3c108BFloat16ENS1_7complexIfEEEEv12SSMParamsBwd --------------------------
	.section	.nv.info._Z25selective_scan_bwd_kernelI32Selective_Scan_bwd_kernel_traitsILi32ELi16ELb1ELb0ELb0ELb1ELb1EN3c108BFloat16ENS1_7complexIfEEEEv12SSMParamsBwd,"",@"SHT_CUDA_INFO"
	.sectionflags	@""
	.align	4


	//----- nvinfo : EIATTR_CUDA_API_VERSION
	.align		4
        /*0000*/ 	.byte	0x04, 0x37
        /*0002*/ 	.short	(.L_2775 - .L_2774)
.L_2774:
        /*0004*/ 	.word	0x00000082


	//----- nvinfo : EIATTR_SW2861232_WAR
	.align		4
.L_2775:
        /*0008*/ 	.byte	0x01, 0x35
	.zero		2


	//----- nvinfo : EIATTR_PARAM_CBANK
	.align		4
        /*000c*/ 	.byte	0x04, 0x0a
        /*000e*/ 	.short	(.L_2777 - .L_2776)
	.align		4
.L_2776:
        /*0010*/ 	.word	index@(.nv.constant0._Z25selective_scan_bwd_kernelI32Selective_Scan_bwd_kernel_traitsILi32ELi16ELb1ELb0ELb0ELb1ELb1EN3c108BFloat16ENS1_7complexIfEEEEv12SSMParamsBwd)
        /*0014*/ 	.short	0x0160
        /*0016*/ 	.short	0x01f0


	//----- nvinfo : EIATTR_CBANK_PARAM_SIZE
	.align		4
.L_2777:
        /*0018*/ 	.byte	0x03, 0x19
        /*001a*/ 	.short	0x01f0


	//----- nvinfo : EIATTR_KPARAM_INFO
	.align		4
        /*001c*/ 	.byte	0x04, 0x17
        /*001e*/ 	.short	(.L_2779 - .L_2778)
.L_2778:
        /*0020*/ 	.word	0x00000000
        /*0024*/ 	.short	0x0000
        /*0026*/ 	.short	0x0000
        /*0028*/ 	.byte	0x00, 0xf0, 0xc1, 0x07


	//----- nvinfo : EIATTR_MAXREG_COUNT
	.align		4
.L_2779:
        /*002c*/ 	.byte	0x03, 0x1b
        /*002e*/ 	.short	0x00ff


	//----- nvinfo : EIATTR_NUM_BARRIERS
	.align		4
        /*0030*/ 	.byte	0x02, 0x4c
        /*0032*/ 	.byte	0x01
	.zero		1


	//----- nvinfo : EIATTR_MERCURY_ISA_VERSION
	.align		4
        /*0034*/ 	.byte	0x03, 0x5f
        /*0036*/ 	.short	0x0000


	//----- nvinfo : EIATTR_COOP_GROUP_MASK_REGIDS
	.align		4
        /*0038*/ 	.byte	0x04, 0x29
        /*003a*/ 	.short	(.L_2781 - .L_2780)


	//   ....[0]....
.L_2780:
        /*003c*/ 	.word	0xffffffff


	//   ....[1]....
        /*0040*/ 	.word	0xffffffff


	//   ....[2]....
        /*0044*/ 	.word	0xffffffff


	//   ....[3]....
        /*0048*/ 	.word	0xffffffff


	//   ....[4]....
        /*004c*/ 	.word	0xffffffff


	//   ....[5]....
        /*0050*/ 	.word	0xffffffff


	//   ....[6]....
        /*0054*/ 	.word	0xffffffff


	//   ....[7]....
        /*0058*/ 	.word	0xffffffff


	//   ....[8]....
        /*005c*/ 	.word	0xffffffff


	//   ....[9]....
        /*0060*/ 	.word	0xffffffff


	//   ....[10]....
        /*0064*/ 	.word	0xffffffff


	//   ....[11]....
        /*0068*/ 	.word	0xffffffff


	//   ....[12]....
        /*006c*/ 	.word	0xffffffff


	//   ....[13]....
        /*0070*/ 	.word	0xffffffff


	//   ....[14]....
        /*0074*/ 	.word	0xffffffff


	//   ....[15]....
        /*0078*/ 	.word	0xffffffff


	//   ....[16]....
        /*007c*/ 	.word	0xffffffff


	//   ....[17]....
        /*0080*/ 	.word	0xffffffff


	//   ....[18]....
        /*0084*/ 	.word	0xffffffff


	//   ....[19]....
        /*0088*/ 	.word	0xffffffff


	//   ....[20]....
        /*008c*/ 	.word	0xffffffff


	//   ....[21]....
        /*0090*/ 	.word	0xffffffff


	//   ....[22]....
        /*0094*/ 	.word	0xffffffff


	//   ....[23]....
        /*0098*/ 	.word	0xffffffff


	//   ....[24]....
        /*009c*/ 	.word	0xffffffff


	//   ....[25]....
        /*00a0*/ 	.word	0xffffffff


	//   ....[26]....
        /*00a4*/ 	.word	0xffffffff


	//   ....[27]....
        /*00a8*/ 	.word	0xffffffff


	//   ....[28]....
        /*00ac*/ 	.word	0xffffffff


	//   ....[29]....
        /*00b0*/ 	.word	0xffffffff


	//   ....[30]....
        /*00b4*/ 	.word	0xffffffff


	//   ....[31]....
        /*00b8*/ 	.word	0xffffffff


	//   ....[32]....
        /*00bc*/ 	.word	0xffffffff


	//   ....[33]....
        /*00c0*/ 	.word	0xffffffff


	//   ....[34]....
        /*00c4*/ 	.word	0xffffffff


	//   ....[35]....
        /*00c8*/ 	.word	0xffffffff


	//   ....[36]....
        /*00cc*/ 	.word	0xffffffff


	//   ....[37]....
        /*00d0*/ 	.word	0xffffffff


	//   ....[38]....
        /*00d4*/ 	.word	0xffffffff


	//   ....[39]....
        /*00d8*/ 	.word	0xffffffff


	//   ....[40]....
        /*00dc*/ 	.word	0xffffffff


	//   ....[41]....
        /*00e0*/ 	.word	0xffffffff


	//   ....[42]....
        /*00e4*/ 	.word	0xffffffff


	//   ....[43]....
        /*00e8*/ 	.word	0xffffffff


	//   ....[44]....
        /*00ec*/ 	.word	0xffffffff


	//   ....[45]....
        /*00f0*/ 	.word	0xffffffff


	//   ....[46]....
        /*00f4*/ 	.word	0xffffffff


	//   ....[47]....
        /*00f8*/ 	.word	0xffffffff


	//   ....[48]....
        /*00fc*/ 	.word	0xffffffff


	//   ....[49]....
        /*0100*/ 	.word	0xffffffff


	//   ....[50]....
        /*0104*/ 	.word	0xffffffff


	//   ....[51]....
        /*0108*/ 	.word	0xffffffff


	//   ....[52]....
        /*010c*/ 	.word	0xffffffff


	//   ....[53]....
        /*0110*/ 	.word	0xffffffff


	//   ....[54]....
        /*0114*/ 	.word	0xffffffff


	//   ....[55]....
        /*0118*/ 	.word	0xffffffff


	//   ....[56]....
        /*011c*/ 	.word	0xffffffff


	//   ....[57]....
        /*0120*/ 	.word	0xffffffff


	//   ....[58]....
        /*0124*/ 	.word	0xffffffff


	//   ....[59]....
        /*0128*/ 	.word	0xffffffff


	//   ....[60]....
        /*012c*/ 	.word	0xffffffff


	//   ....[61]....
        /*0130*/ 	.word	0xffffffff


	//   ....[62]....
        /*0134*/ 	.word	0xffffffff


	//   ....[63]....
        /*0138*/ 	.word	0xffffffff


	//   ....[64]....
        /*013c*/ 	.word	0xffffffff


	//   ....[65]....
        /*0140*/ 	.word	0xffffffff


	//   ....[66]....
        /*0144*/ 	.word	0xffffffff


	//   ....[67]....
        /*0148*/ 	.word	0xffffffff


	//   ....[68]....
        /*014c*/ 	.word	0xffffffff


	//   ....[69]....
        /*0150*/ 	.word	0xffffffff


	//   ....[70]....
        /*0154*/ 	.word	0xffffffff


	//   ....[71]....
        /*0158*/ 	.word	0xffffffff


	//   ....[72]....
        /*015c*/ 	.word	0xffffffff


	//   ....[73]....
        /*0160*/ 	.word	0xffffffff


	//   ....[74]....
        /*0164*/ 	.word	0xffffffff


	//   ....[75]....
        /*0168*/ 	.word	0xffffffff


	//   ....[76]....
        /*016c*/ 	.word	0xffffffff


	//   ....[77]....
        /*0170*/ 	.word	0xffffffff


	//   ....[78]....
        /*0174*/ 	.word	0xffffffff


	//   ....[79]....
        /*0178*/ 	.word	0xffffffff


	//   ....[80]....
        /*017c*/ 	.word	0xffffffff


	//   ....[81]....
        /*0180*/ 	.word	0xffffffff


	//   ....[82]....
        /*0184*/ 	.word	0xffffffff


	//   ....[83]....
        /*0188*/ 	.word	0xffffffff


	//   ....[84]....
        /*018c*/ 	.word	0xffffffff


	//   ....[85]....
        /*0190*/ 	.word	0xffffffff


	//   ....[86]....
        /*0194*/ 	.word	0xffffffff


	//   ....[87]....
        /*0198*/ 	.word	0xffffffff


	//   ....[88]....
        /*019c*/ 	.word	0xffffffff


	//   ....[89]....
        /*01a0*/ 	.word	0xffffffff


	//   ....[90]....
        /*01a4*/ 	.word	0xffffffff


	//   ....[91]....
        /*01a8*/ 	.word	0xffffffff


	//   ....[92]....
        /*01ac*/ 	.word	0xffffffff


	//   ....[93]....
        /*01b0*/ 	.word	0xffffffff


	//   ....[94]....
        /*01b4*/ 	.word	0xffffffff


	//   ....[95]....
        /*01b8*/ 	.word	0xffffffff


	//----- nvinfo : EIATTR_COOP_GROUP_INSTR_OFFSETS
	.align		4
.L_2781:
        /*01bc*/ 	.byte	0x04, 0x28
        /*01be*/ 	.short	(.L_2783 - .L_2782)


	//   ....[0]....
.L_2782:
        /*01c0*/ 	.word	0x00000690


	//   ....[1]....
        /*01c4*/ 	.word	0x00000740


	//   ....[2]....
        /*01c8*/ 	.word	0x00000a00


	//   ....[3]....
        /*01cc*/ 	.word	0x00002ec0


	//   ....[4]....
        /*01d0*/ 	.word	0x00003670


	//   ....[5]....
        /*01d4*/ 	.word	0x00003eb0


	//   ....[6]....
        /*01d8*/ 	.word	0x00004330


	//   ....[7]....
        /*01dc*/ 	.word	0x00005fc0


	//   ....[8]....
        /*01e0*/ 	.word	0x00006000


	//   ....[9]....
        /*01e4*/ 	.word	0x00006040


	//   ....[10]....
        /*01e8*/ 	.word	0x00006080


	//   ....[11]....
        /*01ec*/ 	.word	0x000060b0


	//   ....[12]....
        /*01f0*/ 	.word	0x000061d0


	//   ....[13]....
        /*01f4*/ 	.word	0x00006200


	//   ....[14]....
        /*01f8*/ 	.word	0x00006240


	//   ....[15]....
        /*01fc*/ 	.word	0x000062a0


	//   ....[16]....
        /*0200*/ 	.word	0x000064c0


	//   ....[17]....
        /*0204*/ 	.word	0x00006500


	//   ....[18]....
        /*0208*/ 	.word	0x00006530


	//   ....[19]....
        /*020c*/ 	.word	0x00006560


	//   ....[20]....
        /*0210*/ 	.word	0x00006790


	//   ....[21]....
        /*0214*/ 	.word	0x000067d0


	//   ....[22]....
        /*0218*/ 	.word	0x00006800


	//   ....[23]....
        /*021c*/ 	.word	0x00006830


	//   ....[24]....
        /*0220*/ 	.word	0x00006a60


	//   ....[25]....
        /*0224*/ 	.word	0x00006aa0


	//   ....[26]....
        /*0228*/ 	.word	0x00006ad0


	//   ....[27]....
        /*022c*/ 	.word	0x00006b00


	//   ....[28]....
        /*0230*/ 	.word	0x00006d00


	//   ....[29]....
        /*0234*/ 	.word	0x00006d40


	//   ....[30]....
        /*0238*/ 	.word	0x00006d80


	//   ....[31]....
        /*023c*/ 	.word	0x00006db0


	//   ....[32]....
        /*0240*/ 	.word	0x00006de0


	//   ....[33]....
        /*0244*/ 	.word	0x00006f80


	//   ....[34]....
        /*0248*/ 	.word	0x00006fb0


	//   ....[35]....
        /*024c*/ 	.word	0x00006fe0


	//   ....[36]....
        /*0250*/ 	.word	0x00006ff0


	//   ....[37]....
        /*0254*/ 	.word	0x000070e0


	//   ....[38]....
        /*0258*/ 	.word	0x00007120


	//   ....[39]....
        /*025c*/ 	.word	0x00007130


	//   ....[40]....
        /*0260*/ 	.word	0x00007140


	//   ....[41]....
        /*0264*/ 	.word	0x00007240


	//   ....[42]....
        /*0268*/ 	.word	0x00007280


	//   ....[43]....
        /*026c*/ 	.word	0x000072c0


	//   ....[44]....
        /*0270*/ 	.word	0x000072f0


	//   ....[45]....
        /*0274*/ 	.word	0x000073d0


	//   ....[46]....
        /*0278*/ 	.word	0x00007400


	//   ....[47]....
        /*027c*/ 	.word	0x00007420


	//   ....[48]....
        /*0280*/ 	.word	0x00007430


	//   ....[49]....
        /*0284*/ 	.word	0x00007510


	//   ....[50]....
        /*0288*/ 	.word	0x00007540


	//   ....[51]....
        /*028c*/ 	.word	0x00007560


	//   ....[52]....
        /*0290*/ 	.word	0x00007570


	//   ....[53]....
        /*0294*/ 	.word	0x00007660


	//   ....[54]....
        /*0298*/ 	.word	0x000076a0


	//   ....[55]....
        /*029c*/ 	.word	0x000076e0


	//   ....[56]....
        /*02a0*/ 	.word	0x00007720


	//   ....[57]....
        /*02a4*/ 	.word	0x00007750


	//   ....[58]....
        /*02a8*/ 	.word	0x00007780


	//   ....[59]....
        /*02ac*/ 	.word	0x000077b0


	//   ....[60]....
        /*02b0*/ 	.word	0x000077e0


	//   ....[61]....
        /*02b4*/ 	.word	0x00007810


	//   ....[62]....
        /*02b8*/ 	.word	0x00007840


	//   ....[63]....
        /*02bc*/ 	.word	0x00008fd0


	//   ....[64]....
        /*02c0*/ 	.word	0x00009010


	//   ....[65]....
        /*02c4*/ 	.word	0x00009050


	//   ....[66]....
        /*02c8*/ 	.word	0x00009080


	//   ....[67]....
        /*02cc*/ 	.word	0x00009140


	//   ....[68]....
        /*02d0*/ 	.word	0x00009170


	//   ....[69]....
        /*02d4*/ 	.word	0x000091a0


	//   ....[70]....
        /*02d8*/ 	.word	0x000091e0


	//   ....[71]....
        /*02dc*/ 	.word	0x000092f0


	//   ....[72]....
        /*02e0*/ 	.word	0x00009330


	//   ....[73]....
        /*02e4*/ 	.word	0x00009360


	//   ....[74]....
        /*02e8*/ 	.word	0x00009390


	//   ....[75]....
        /*02ec*/ 	.word	0x00009450


	//   ....[76]....
        /*02f0*/ 	.word	0x000094b0


	//   ....[77]....
        /*02f4*/ 	.word	0x000094e0


	//   ....[78]....
        /*02f8*/ 	.word	0x00009510


	//   ....[79]....
        /*02fc*/ 	.word	0x00009600


	//   ....[80]....
        /*0300*/ 	.word	0x00009640


	//   ....[81]....
        /*0304*/ 	.word	0x00009670


	//   ....[82]....
        /*0308*/ 	.word	0x000096a0


	//   ....[83]....
        /*030c*/ 	.word	0x00009da0


	//   ....[84]....
        /*0310*/ 	.word	0x0000a500


	//   ....[85]....
        /*0314*/ 	.word	0x0000a910


	//   ....[86]....
        /*0318*/ 	.word	0x0000aad0


	//   ....[87]....
        /*031c*/ 	.word	0x0000ab20


	//   ....[88]....
        /*0320*/ 	.word	0x0000ab50


	//   ....[89]....
        /*0324*/ 	.word	0x0000ab70


	//   ....[90]....
        /*0328*/ 	.word	0x0000ab90


	//   ....[91]....
        /*032c*/ 	.word	0x0000ac40


	//   ....[92]....
        /*0330*/ 	.word	0x0000ac90


	//   ....[93]....
        /*0334*/ 	.word	0x0000acb0


	//   ....[94]....
        /*0338*/ 	.word	0x0000acd0


	//   ....[95]....
        /*033c*/ 	.word	0x0000acf0


	//----- nvinfo : EIATTR_EXIT_INSTR_OFFSETS
	.align		4
.L_2783:
        /*0340*/ 	.byte	0x04, 0x1c
        /*0342*/ 	.short	(.L_2785 - .L_2784)


	//   ....[0]....
.L_2784:
        /*0344*/ 	.word	0x0000adb0


	//   ....[1]....
        /*0348*/ 	.word	0x0000b2f0


	//----- nvinfo : EIATTR_MAX_THREADS
	.align		4
.L_2785:
        /*034c*/ 	.byte	0x04, 0x05
        /*034e*/ 	.short	(.L_2787 - .L_2786)
.L_2786:
        /*0350*/ 	.word	0x00000020
        /*0354*/ 	.word	0x00000001
        /*0358*/ 	.word	0x00000001


	//----- nvinfo : EIATTR_CRS_STACK_SIZE
	.align		4
.L_2787:
        /*035c*/ 	.byte	0x04, 0x1e
        /*035e*/ 	.short	(.L_2789 - .L_2788)
.L_2788:
        /*0360*/ 	.word	0x00000000
.L_2789:


//--------------------- .nv.info._Z25selective_scan_bwd_kernelI32Selective_Scan_bwd_kernel_traitsILi32ELi16ELb1ELb0ELb1ELb0ELb0EN3c108BFloat16ENS1_7complexIfEEEEv12SSMParamsBwd --------------------------
	.section	.nv.info._Z25selective_scan_bwd_kernelI32Selective_Scan_bwd_kernel_traitsILi32ELi16ELb1ELb0ELb1ELb0ELb0EN3c108BFloat16ENS1_7complexIfEEEEv12SSMParamsBwd,"",@"SHT_CUDA_INFO"
	.sectionflags	@""
	.align	4


	//----- nvinfo : EIATTR_CUDA_API_VERSION
	.align		4
        /*0000*/ 	.byte	0x04, 0x37
        /*0002*/ 	.short	(.L_2791 - .L_2790)
.L_2790:
        /*0004*/ 	.word	0x00000082


	//----- nvinfo : EIATTR_SW2861232_WAR
	.align		4
.L_2791:
        /*0008*/ 	.byte	0x01, 0x35
	.zero		2


	//----- nvinfo : EIATTR_PARAM_CBANK
	.align		4
        /*000c*/ 	.byte	0x04, 0x0a
        /*000e*/ 	.short	(.L_2793 - .L_2792)
	.align		4
.L_2792:
        /*0010*/ 	.word	index@(.nv.constant0._Z25selective_scan_bwd_kernelI32Selective_Scan_bwd_kernel_traitsILi32ELi16ELb1ELb0ELb1ELb0ELb0EN3c108BFloat16ENS1_7complexIfEEEEv12SSMParamsBwd)
        /*0014*/ 	.short	0x0160
        /*0016*/ 	.short	0x01f0


	//----- nvinfo : EIATTR_CBANK_PARAM_SIZE
	.align		4
.L_2793:
        /*0018*/ 	.byte	0x03, 0x19
        /*001a*/ 	.short	0x01f0


	//----- nvinfo : EIATTR_KPARAM_INFO
	.align		4
        /*001c*/ 	.byte	0x04, 0x17
        /*001e*/ 	.short	(.L_2795 - .L_2794)
.L_2794:
        /*0020*/ 	.word	0x00000000
        /*0024*/ 	.short	0x0000
        /*0026*/ 	.short	0x0000
        /*0028*/ 	.byte	0x00, 0xf0, 0xc1, 0x07


	//----- nvinfo : EIATTR_MAXREG_COUNT
	.align		4
.L_2795:
        /*002c*/ 	.byte	0x03, 0x1b
        /*002e*/ 	.short	0x00ff


	//----- nvinfo : EIATTR_NUM_BARRIERS
	.align		4
        /*0030*/ 	.byte	0x02, 0x4c
        /*0032*/ 	.byte	0x01
	.zero		1


	//----- nvinfo : EIATTR_MERCURY_ISA_VERSION
	.align		4
        /*0034*/ 	.byte	0x03, 0x5f
        /*0036*/ 	.short	0x0000


	//----- nvinfo : EIATTR_COOP_GROUP_MASK_REGIDS
	.align		4
        /*0038*/ 	.byte	0x04, 0x29
        /*003a*/ 	.short	(.L_2797 - .L_2796)


	//   ....[0]....
.L_2796:
        /*003c*/ 	.word	0xffffffff


	//   ....[1]....
        /*0040*/ 	.word	0xffffffff


	//   ....[2]....
        /*0044*/ 	.word	0xffffffff


	//   ....[3]....
        /*0048*/ 	.word	0xffffffff


	//   ....[4]....
        /*004c*/ 	.word	0xffffffff


	//   ....[5]....
        /*0050*/ 	.word	0xffffffff


	//   ....[6]....
        /*0054*/ 	.word	0xffffffff


	//   ....[7]....
        /*0058*/ 	.word	0xffffffff


	//   ....[8]....
        /*005c*/ 	.word	0xffffffff


	//   ....[9]....
        /*0060*/ 	.word	0xffffffff


	//   ....[10]....
        /*0064*/ 	.word	0xffffffff


	//   ....[11]....
        /*0068*/ 	.word	0xffffffff


	//   ....[12]....
        /*006c*/ 	.word	0xffffffff


	//   ....[13]....
        /*0070*/ 	.word	0xffffffff


	//   ....[14]....
        /*0074*/ 	.word	0xffffffff


	//   ....[15]....
        /*0078*/ 	.word	0xffffffff


	//   ....[16]....
        /*007c*/ 	.word	0xffffffff


	//   ....[17]....
        /*0080*/ 	.word	0xffffffff


	//   ....[18]....
        /*0084*/ 	.word	0xffffffff


	//   ....[19]....
        /*0088*/ 	.word	0xffffffff


	//   ....[20]....
        /*008c*/ 	.word	0xffffffff


	//   ....[21]....
        /*0090*/ 	.word	0xffffffff


	//   ....[22]....
        /*0094*/ 	.word	0xffffffff


	//   ....[23]....
        /*0098*/ 	.word	0xffffffff


	//   ....[24]....
        /*009c*/ 	.word	0xffffffff


	//   ....[25]....
        /*00a0*/ 	.word	0xffffffff


	//   ....[26]....
        /*00a4*/ 	.word	0xffffffff


	//   ....[27]....
        /*00a8*/ 	.word	0xffffffff


	//   ....[28]....
        /*00ac*/ 	.word	0xffffffff


	//   ....[29]....
        /*00b0*/ 	.word	0xffffffff


	//   ....[30]....
        /*00b4*/ 	.word	0xffffffff


	//   ....[31]....
        /*00b8*/ 	.word	0xffffffff


	//   ....[32]....
        /*00bc*/ 	.word	0xffffffff


	//   ....[33]....
        /*00c0*/ 	.word	0xffffffff


	//   ....[34]....
        /*00c4*/ 	.word	0xffffffff


	//   ....[35]....
        /*00c8*/ 	.word	0xffffffff


	//   ....[36]....
        /*00cc*/ 	.word	0xffffffff


	//   ....[37]....
        /*00d0*/ 	.word	0xffffffff


	//   ....[38]....
        /*00d4*/ 	.word	0xffffffff


	//   ....[39]....
        /*00d8*/ 	.word	0xffffffff


	//   ....[40]....
        /*00dc*/ 	.word	0xffffffff


	//   ....[41]....
        /*00e0*/ 	.word	0xffffffff


	//   ....[42]....
        /*00e4*/ 	.word	0xffffffff


	//   ....[43]....
        /*00e8*/ 	.word	0xffffffff


	//   ....[44]....
        /*00ec*/ 	.word	0xffffffff


	//   ....[45]....
        /*00f0*/ 	.word	0xffffffff


	//   ....[46]....
        /*00f4*/ 	.word	0xffffffff


	//   ....[47]....
        /*00f8*/ 	.word	0xffffffff


	//   ....[48]....
        /*00fc*/ 	.word	0xffffffff


	//   ....[49]....
        /*0100*/ 	.word	0xffffffff


	//   ....[50]....
        /*0104*/ 	.word	0xffffffff


	//   ....[51]....
        /*0108*/ 	.word	0xffffffff


	//   ....[52]....
        /*010c*/ 	.word	0xffffffff


	//   ....[53]....
        /*0110*/ 	.word	0xffffffff


	//   ....[54]....
        /*0114*/ 	.word	0xffffffff


	//   ....[55]....
        /*0118*/ 	.word	0xffffffff


	//   ....[56]....
        /*011c*/ 	.word	0xffffffff


	//   ....[57]....
        /*0120*/ 	.word	0xffffffff


	//   ....[58]....
        /*0124*/ 	.word	0xffffffff


	//   ....[59]....
        /*0128*/ 	.word	0xffffffff


	//   ....[60]....
        /*012c*/ 	.word	0xffffffff


	//   ....[61]....
        /*0130*/ 	.word	0xffffffff


	//   ....[62]....
        /*0134*/ 	.word	0xffffffff


	//   ....[63]....
        /*0138*/ 	.word	0xffffffff


	//   ....[64]....
        /*013c*/ 	.word	0xffffffff


	//   ....[65]....
        /*0140*/ 	.word	0xffffffff


	//   ....[66]....
        /*0144*/ 	.word	0xffffffff


	//   ....[67]....
        /*0148*/ 	.word	0xffffffff


	//   ....[68]....
        /*014c*/ 	.word	0xffffffff


	//   ....[69]....
        /*0150*/ 	.word	0xffffffff


	//   ....[70]....
        /*0154*/ 	.word	0xffffffff


	//   ....[71]....
        /*0158*/ 	.word	0xffffffff


	//   ....[72]....
        /*015c*/ 	.word	0xffffffff


	//   ....[73]....
        /*0160*/ 	.word	0xffffffff


	//   ....[74]....
        /*0164*/ 	.word	0xffffffff


	//   ....[75]....
        /*0168*/ 	.word	0xffffffff


	//   ....[76]....
        /*016c*/ 	.word	0xffffffff


	//   ....[77]....
        /*0170*/ 	.word	0xffffffff


	//   ....[78]....
        /*0174*/ 	.word	0xffffffff


	//   ....[79]....
        /*0178*/ 	.word	0xffffffff


	//   ....[80]....
        /*017c*/ 	.word	0xffffffff


	//   ....[81]....
        /*0180*/ 	.word	0xffffffff


	//   ....[82]....
        /*0184*/ 	.word	0xffffffff


	//   ....[83]....
        /*0188*/ 	.word	0xffffffff


	//   ....[84]....
        /*018c*/ 	.word	0xffffffff


	//   ....[85]....
        /*0190*/ 	.word	0xffffffff


	//   ....[86]....
        /*0194*/ 	.word	0xffffffff


	//   ....[87]....
        /*0198*/ 	.word	0xffffffff


	//   ....[88]....
        /*019c*/ 	.word	0xffffffff


	//   ....[89]....
        /*01a0*/ 	.word	0xffffffff


	//   ....[90]....
        /*01a4*/ 	.word	0xffffffff


	//   ....[91]....
        /*01a8*/ 	.word	0xffffffff


	//----- nvinfo : EIATTR_COOP_GROUP_INSTR_OFFSETS
	.align		4
.L_2797:
        /*01ac*/ 	.byte	0x04, 0x28
        /*01ae*/ 	.short	(.L_2799 - .L_2798)


	//   ....[0]....
.L_2798:
        /*01b0*/ 	.word	0x00000b10


	//   ....[1]....
        /*01b4*/ 	.word	0x00000bc0


	//   ....[2]....
        /*01b8*/ 	.word	0x00000e70


	//   ....[3]....
        /*01bc*/ 	.word	0x00001b20


	//   ....[4]....
        /*01c0*/ 	.word	0x00002cd0


	//   ....[5]....
        /*01c4*/ 	.word	0x00002d10


	//   ....[6]....
        /*01c8*/ 	.word	0x00002d50


	//   ....[7]....
        /*01cc*/ 	.word	0x00002d90


	//   ....[8]....
        /*01d0*/ 	.word	0x00002fa0


	//   ....[9]....
        /*01d4*/ 	.word	0x00002fe0


	//   ....[10]....
        /*01d8*/ 	.word	0x00003020


	//   ....[11]....
        /*01dc*/ 	.word	0x00003050


	//   ....[12]....
        /*01e0*/ 	.word	0x00003140


	//   ....[13]....
        /*01e4*/ 	.word	0x00003180


	//   ....[14]....
        /*01e8*/ 	.word	0x000031b0


	//   ....[15]....
        /*01ec*/ 	.word	0x000031e0


	//   ....[16]....
        /*01f0*/ 	.word	0x00003450


	//   ....[17]....
        /*01f4*/ 	.word	0x00003490


	//   ....[18]....
        /*01f8*/ 	.word	0x000034c0


	//   ....[19]....
        /*01fc*/ 	.word	0x000034f0


	//   ....[20]....
        /*0200*/ 	.word	0x00003670


	//   ....[21]....
        /*0204*/ 	.word	0x00003720


	//   ....[22]....
        /*0208*/ 	.word	0x00003750


	//   ....[23]....
        /*020c*/ 	.word	0x00003780


	//   ....[24]....
        /*0210*/ 	.word	0x00003930


	//   ....[25]....
        /*0214*/ 	.word	0x00003960


	//   ....[26]....
        /*0218*/ 	.word	0x00003990


	//   ....[27]....
        /*021c*/ 	.word	0x000039c0


	//   ....[28]....
        /*0220*/ 	.word	0x00003a00


	//   ....[29]....
        /*0224*/ 	.word	0x00003a30


	//   ....[30]....
        /*0228*/ 	.word	0x00004560


	//   ....[31]....
        /*022c*/ 	.word	0x000045a0


	//   ....[32]....
        /*0230*/ 	.word	0x00004620


	//   ....[33]....
        /*0234*/ 	.word	0x00004650


	//   ....[34]....
        /*0238*/ 	.word	0x00004750


	//   ....[35]....
        /*023c*/ 	.word	0x00004780


	//   ....[36]....
        /*0240*/ 	.word	0x000047a0


	//   ....[37]....
        /*0244*/ 	.word	0x000047b0


	//   ....[38]....
        /*0248*/ 	.word	0x000048a0


	//   ....[39]....
        /*024c*/ 	.word	0x000048e0


	//   ....[40]....
        /*0250*/ 	.word	0x00004910


	//   ....[41]....
        /*0254*/ 	.word	0x00004940


	//   ....[42]....
        /*0258*/ 	.word	0x00004ae0


	//   ....[43]....
        /*025c*/ 	.word	0x00004b20


	//   ....[44]....
        /*0260*/ 	.word	0x00004be0


	//   ....[45]....
        /*0264*/ 	.word	0x00004c10


	//   ....[46]....
        /*0268*/ 	.word	0x00004d40


	//   ....[47]....
        /*026c*/ 	.word	0x00004d80


	//   ....[48]....
        /*0270*/ 	.word	0x00004db0


	//   ....[49]....
        /*0274*/ 	.word	0x00004de0


	//   ....[50]....
        /*0278*/ 	.word	0x00005060


	//   ....[51]....
        /*027c*/ 	.word	0x00005630


	//   ....[52]....
        /*0280*/ 	.word	0x00005680


	//   ....[53]....
        /*0284*/ 	.word	0x000056b0


	//   ....[54]....
        /*0288*/ 	.word	0x000056e0


	//   ....[55]....
        /*028c*/ 	.word	0x00005710


	//   ....[56]....
        /*0290*/ 	.word	0x00005740


	//   ....[57]....
        /*0294*/ 	.word	0x000058c0


	//   ....[58]....
        /*0298*/ 	.word	0x000059c0


	//   ....[59]....
        /*029c*/ 	.word	0x00005ad0


	//   ....[60]....
        /*02a0*/ 	.word	0x00008860


	//   ....[61]....
        /*02a4*/ 	.word	0x000088a0


	//   ....[62]....
        /*02a8*/ 	.word	0x000088e0


	//   ....[63]....
        /*02ac*/ 	.word	0x00008920


	//   ....[64]....
        /*02b0*/ 	.word	0x000089e0


	//   ....[65]....
        /*02b4*/ 	.word	0x00008a10


	//   ....[66]....
        /*02b8*/ 	.word	0x00008a40


	//   ....[67]....
        /*02bc*/ 	.word	0x00008a70


	//   ....[68]....
        /*02c0*/ 	.word	0x00008b10


	//   ....[69]....
        /*02c4*/ 	.word	0x00008b40


	//   ....[70]....
        /*02c8*/ 	.word	0x00008b70


	//   ....[71]....
        /*02cc*/ 	.word	0x00008ba0


	//   ....[72]....
        /*02d0*/ 	.word	0x00008c40


	//   ....[73]....
        /*02d4*/ 	.word	0x00008c70


	//   ....[74]....
        /*02d8*/ 	.word	0x00008ca0


	//   ....[75]....
        /*02dc*/ 	.word	0x00008cd0


	//   ....[76]....
        /*02e0*/ 	.word	0x00008d70


	//   ....[77]....
        /*02e4*/ 	.word	0x00008da0


	//   ....[78]....
        /*02e8*/ 	.word	0x00008dd0


	//   ....[79]....
        /*02ec*/ 	.word	0x00008e00


	//   ....[80]....
        /*02f0*/ 	.word	0x000093a0


	//   ....[81]....
        /*02f4*/ 	.word	0x000097a0


	//   ....[82]....
        /*02f8*/ 	.word	0x00009880


	//   ....[83]....
        /*02fc*/ 	.word	0x000098d0


	//   ....[84]....
        /*0300*/ 	.word	0x00009900


	//   ....[85]....
        /*0304*/ 	.word	0x00009920


	//   ....[86]....
        /*0308*/ 	.word	0x00009940


	//   ....[87]....
        /*030c*/ 	.word	0x00009a10


	//   ....[88]....
        /*0310*/ 	.word	0x00009a60


	//   ....[89]....
        /*0314*/ 	.word	0x00009a80


	//   ....[90]....
        /*0318*/ 	.word	0x00009aa0


	//   ....[91]....
        /*031c*/ 	.word	0x00009ac0


	//----- nvinfo : EIATTR_EXIT_INSTR_OFFSETS
	.align		4
.L_2799:
        /*0320*/ 	.byte	0x04, 0x1c
        /*0322*/ 	.short	(.L_2801 - .L_2800)


	//   ....[0]....
.L_2800:
        /*0324*/ 	.word	0x00009ba0


	//   ....[1]....
        /*0328*/ 	.word	0x00009e40


	//----- nvinfo : EIATTR_MAX_THREADS
	.align		4
.L_2801:
        /*032c*/ 	.byte	0x04, 0x05
        /*032e*/ 	.short	(.L_2803 - .L_2802)
.L_2802:
        /*0330*/ 	.word	0x00000020
        /*0334*/ 	.word	0x00000001
        /*0338*/ 	.word	0x00000001


	//----- nvinfo : EIATTR_CRS_STACK_SIZE
	.align		4
.L_2803:
        /*033c*/ 	.byte	0x04, 0x1e
        /*033e*/ 	.short	(.L_2805 - .L_2804)
.L_2804:
        /*0340*/ 	.word	0x00000000
.L_2805:


//--------------------- .nv.info._Z25selective_scan_bwd_kernelI32Selective_Scan_bwd_kernel_traitsILi32ELi16ELb1ELb0ELb1ELb0ELb1EN3c108BFloat16ENS1_7complexIfEEEEv12SSMParamsBwd --------------------------
	.section	.nv.info._Z25selective_scan_bwd_kernelI32Selective_Scan_bwd_kernel_traitsILi32ELi16ELb1ELb0ELb1ELb0ELb1EN3c108BFloat16ENS1_7complexIfEEEEv12SSMParamsBwd,"",@"SHT_CUDA_INFO"
	.sectionflags	@""
	.align	4


	//----- nvinfo : EIATTR_CUDA_API_VERSION
	.align		4
        /*0000*/ 	.byte	0x04, 0x37
        /*0002*/ 	.short	(.L_2807 - .L_2806)
.L_2806:
        /*0004*/ 	.word	0x00000082


	//----- nvinfo : EIATTR_SW2861232_WAR
	.align		4
.L_2807:
        /*0008*/ 	.byte	0x01, 0x35
	.zero		2


	//----- nvinfo : EIATTR_PARAM_CBANK
	.align		4
        /*000c*/ 	.byte	0x04, 0x0a
        /*000e*/ 	.short	(.L_2809 - .L_2808)
	.align		4
.L_2808:
        /*0010*/ 	.word	index@(.nv.constant0._Z25selective_scan_bwd_kernelI32Selective_Scan_bwd_kernel_traitsILi32ELi16ELb1ELb0ELb1ELb0ELb1EN3c108BFloat16ENS1_7complexIfEEEEv12SSMParamsBwd)
        /*0014*/ 	.short	0x0160
        /*0016*/ 	.short	0x01f0


	//----- nvinfo : EIATTR_CBANK_PARAM_SIZE
	.align		4
.L_2809:
        /*0018*/ 	.byte	0x03, 0x19
        /*001a*/ 	.short	0x01f0


	//----- nvinfo : EIATTR_KPARAM_INFO
	.align		4
        /*001c*/ 	.byte	0x04, 0x17
        /*001e*/ 	.short	(.L_2811 - .L_2810)
.L_2810:
        /*0020*/ 	.word	0x00000000
        /*0024*/ 	.short	0x0000
        /*0026*/ 	.short	0x0000
        /*0028*/ 	.byte	0x00, 0xf0, 0xc1, 0x07


	//----- nvinfo : EIATTR_MAXREG_COUNT
	.align		4
.L_2811:
        /*002c*/ 	.byte	0x03, 0x1b
        /*002e*/ 	.short	0x00ff


	//----- nvinfo : EIATTR_NUM_BARRIERS
	.align		4
        /*0030*/ 	.byte	0x02, 0x4c
        /*0032*/ 	.byte	0x01
	.zero		1


	//----- nvinfo : EIATTR_MERCURY_ISA_VERSION
	.align		4
        /*0034*/ 	.byte	0x03, 0x5f
        /*0036*/ 	.short	0x0000


	//----- nvinfo : EIATTR_COOP_GROUP_MASK_REGIDS
	.align		4
        /*0038*/ 	.byte	0x04, 0x29
        /*003a*/ 	.short	(.L_2813 - .L_2812)


	//   ....[0]....
.L_2812:
        /*003c*/ 	.word	0xffffffff


	//   ....[1]....
        /*0040*/ 	.word	0xffffffff


	//   ....[2]....
        /*0044*/ 	.word	0xffffffff


	//   ....[3]....
        /*0048*/ 	.word	0xffffffff


	//   ....[4]....
        /*004c*/ 	.word	0xffffffff


	//   ....[5]....
        /*0050*/ 	.word	0xffffffff


	//   ....[6]....
        /*0054*/ 	.word	0xffffffff


	//   ....[7]....
        /*0058*/ 	.word	0xffffffff


	//   ....[8]....
        /*005c*/ 	.word	0xffffffff


	//   ....[9]....
        /*0060*/ 	.word	0xffffffff


	//   ....[10]....
        /*0064*/ 	.word	0xffffffff


	//   ....[11]....
        /*0068*/ 	.word	0xffffffff


	//   ....[12]....
        /*006c*/ 	.word	0xffffffff


	//   ....[13]....
        /*0070*/ 	.word	0xffffffff


	//   ....[14]....
        /*0074*/ 	.word	0xffffffff


	//   ....[15]....
        /*0078*/ 	.word	0xffffffff


	//   ....[16]....
        /*007c*/ 	.word	0xffffffff


	//   ....[17]....
        /*0080*/ 	.word	0xffffffff


	//   ....[18]....
        /*0084*/ 	.word	0xffffffff


	//   ....[19]....
        /*0088*/ 	.word	0xffffffff


	//   ....[20]....
        /*008c*/ 	.word	0xffffffff


	//   ....[21]....
        /*0090*/ 	.word	0xffffffff


	//   ....[22]....
        /*0094*/ 	.word	0xffffffff


	//   ....[23]....
        /*0098*/ 	.word	0xffffffff


	//   ....[24]....
        /*009c*/ 	.word	0xffffffff


	//   ....[25]....
        /*00a0*/ 	.word	0xffffffff


	//   ....[26]....
        /*00a4*/ 	.word	0xffffffff


	//   ....[27]....
        /*00a8*/ 	.word	0xffffffff


	//   ....[28]....
        /*00ac*/ 	.word	0xffffffff


	//   ....[29]....
        /*00b0*/ 	.word	0xffffffff


	//   ....[30]....
        /*00b4*/ 	.word	0xffffffff


	//   ....[31]....
        /*00b8*/ 	.word	0xffffffff


	//   ....[32]....
        /*00bc*/ 	.word	0xffffffff


	//   ....[33]....
        /*00c0*/ 	.word	0xffffffff


	//   ....[34]....
        /*00c4*/ 	.word	0xffffffff


	//   ....[35]....
        /*00c8*/ 	.word	0xffffffff


	//   ....[36]....
        /*00cc*/ 	.word	0xffffffff


	//   ....[37]....
        /*00d0*/ 	.word	0xffffffff


	//   ....[38]....
        /*00d4*/ 	.word	0xffffffff


	//   ....[39]....
        /*00d8*/ 	.word	0xffffffff


	//   ....[40]....
        /*00dc*/ 	.word	0xffffffff


	//   ....[41]....
        /*00e0*/ 	.word	0xffffffff


	//   ....[42]....
        /*00e4*/ 	.word	0xffffffff


	//   ....[43]....
        /*00e8*/ 	.word	0xffffffff


	//   ....[44]....
        /*00ec*/ 	.word	0xffffffff


	//   ....[45]....
        /*00f0*/ 	.word	0xffffffff


	//   ....[46]....
        /*00f4*/ 	.word	0xffffffff


	//   ....[47]....
        /*00f8*/ 	.word	0xffffffff


	//   ....[48]....
        /*00fc*/ 	.word	0xffffffff


	//   ....[49]....
        /*0100*/ 	.word	0xffffffff


	//   ....[50]....
        /*0104*/ 	.word	0xffffffff


	//   ....[51]....
        /*0108*/ 	.word	0xffffffff


	//   ....[52]....
        /*010c*/ 	.word	0xffffffff


	//   ....[53]....
        /*0110*/ 	.word	0xffffffff


	//   ....[54]....
        /*0114*/ 	.word	0xffffffff


	//   ....[55]....
        /*0118*/ 	.word	0xffffffff


	//   ....[56]....
        /*011c*/ 	.word	0xffffffff


	//   ....[57]....
        /*0120*/ 	.word	0xffffffff


	//   ....[58]....
        /*0124*/ 	.word	0xffffffff


	//   ....[59]....
        /*0128*/ 	.word	0xffffffff


	//   ....[60]....
        /*012c*/ 	.word	0xffffffff


	//   ....[61]....
        /*0130*/ 	.word	0xffffffff


	//   ....[62]....
        /*0134*/ 	.word	0xffffffff


	//   ....[63]....
        /*0138*/ 	.word	0xffffffff


	//   ....[64]....
        /*013c*/ 	.word	0xffffffff


	//   ....[65]....
        /*0140*/ 	.word	0xffffffff


	//   ....[66]....
        /*0144*/ 	.word	0xffffffff


	//   ....[67]....
        /*0148*/ 	.word	0xffffffff


	//   ....[68]....
        /*014c*/ 	.word	0xffffffff


	//   ....[69]....
        /*0150*/ 	.word	0xffffffff


	//   ....[70]....
        /*0154*/ 	.word	0xffffffff


	//   ....[71]....
        /*0158*/ 	.word	0xffffffff


	//   ....[72]....
        /*015c*/ 	.word	0xffffffff


	//   ....[73]....
        /*0160*/ 	.word	0xffffffff


	//   ....[74]....
        /*0164*/ 	.word	0xffffffff


	//   ....[75]....
        /*0168*/ 	.word	0xffffffff


	//   ....[76]....
        /*016c*/ 	.word	0xffffffff


	//   ....[77]....
        /*0170*/ 	.word	0xffffffff


	//   ....[78]....
        /*0174*/ 	.word	0xffffffff


	//   ....[79]....
        /*0178*/ 	.word	0xffffffff


	//   ....[80]....
        /*017c*/ 	.word	0xffffffff


	//   ....[81]....
        /*0180*/ 	.word	0xffffffff


	//   ....[82]....
        /*0184*/ 	.word	0xffffffff


	//   ....[83]....
        /*0188*/ 	.word	0xffffffff


	//   ....[84]....
        /*018c*/ 	.word	0xffffffff


	//   ....[85]....
        /*0190*/ 	.word	0xffffffff


	//   ....[86]....
        /*0194*/ 	.word	0xffffffff


	//   ....[87]....
        /*0198*/ 	.word	0xffffffff


	//   ....[88]....
        /*019c*/ 	.word	0xffffffff


	//   ....[89]....
        /*01a0*/ 	.word	0xffffffff


	//   ....[90]....
        /*01a4*/ 	.word	0xffffffff


	//   ....[91]....
        /*01a8*/ 	.word	0xffffffff


	//   ....[92]....
        /*01ac*/ 	.word	0xffffffff


	//   ....[93]....
        /*01b0*/ 	.word	0xffffffff


	//   ....[94]....
        /*01b4*/ 	.word	0xffffffff


	//   ....[95]....
        /*01b8*/ 	.word	0xffffffff


	//----- nvinfo : EIATTR_COOP_GROUP_INSTR_OFFSETS
	.align		4
.L_2813:
        /*01bc*/ 	.byte	0x04, 0x28
        /*01be*/ 	.short	(.L_2815 - .L_2814)


	//   ....[0]....
.L_2814:
        /*01c0*/ 	.word	0x00000b40


	//   ....[1]....
        /*01c4*/ 	.word	0x00000bf0


	//   ....[2]....
        /*01c8*/ 	.word	0x00000da0


	//   ....[3]....
        /*01cc*/ 	.word	0x00000f10


	//   ....[4]....
        /*01d0*/ 	.word	0x000018b0


	//   ....[5]....
        /*01d4*/ 	.word	0x000021a0


	//   ....[6]....
        /*01d8*/ 	.word	0x00002540


	//   ....[7]....
        /*01dc*/ 	.word	0x00002ff0


	//   ....[8]....
        /*01e0*/ 	.word	0x000041b0


	//   ....[9]....
        /*01e4*/ 	.word	0x000041f0


	//   ....[10]....
        /*01e8*/ 	.word	0x00004230


	//   ....[11]....
        /*01ec*/ 	.word	0x00004270


	//   ....[12]....
        /*01f0*/ 	.word	0x00004480


	//   ....[13]....
        /*01f4*/ 	.word	0x000044c0


	//   ....[14]....
        /*01f8*/ 	.word	0x00004500


	//   ....[15]....
        /*01fc*/ 	.word	0x00004530


	//   ....[16]....
        /*0200*/ 	.word	0x00004630


	//   ....[17]....
        /*0204*/ 	.word	0x00004670


	//   ....[18]....
        /*0208*/ 	.word	0x000046a0


	//   ....[19]....
        /*020c*/ 	.word	0x000046d0


	//   ....[20]....
        /*0210*/ 	.word	0x00004920


	//   ....[21]....
        /*0214*/ 	.word	0x00004960


	//   ....[22]....
        /*0218*/ 	.word	0x00004990


	//   ....[23]....
        /*021c*/ 	.word	0x000049c0


	//   ....[24]....
        /*0220*/ 	.word	0x00004b40


	//   ....[25]....
        /*0224*/ 	.word	0x00004b80


	//   ....[26]....
        /*0228*/ 	.word	0x00004c10


	//   ....[27]....
        /*022c*/ 	.word	0x00004c40


	//   ....[28]....
        /*0230*/ 	.word	0x00004e10


	//   ....[29]....
        /*0234*/ 	.word	0x00004e60


	//   ....[30]....
        /*0238*/ 	.word	0x00004e90


	//   ....[31]....
        /*023c*/ 	.word	0x00004ed0


	//   ....[32]....
        /*0240*/ 	.word	0x00004f00


	//   ....[33]....
        /*0244*/ 	.word	0x00004f30


	//   ....[34]....
        /*0248*/ 	.word	0x00005a60


	//   ....[35]....
        /*024c*/ 	.word	0x00005a90


	//   ....[36]....
        /*0250*/ 	.word	0x00005b00


	//   ....[37]....
        /*0254*/ 	.word	0x00005b30


	//   ....[38]....
        /*0258*/ 	.word	0x00005c30


	//   ....[39]....
        /*025c*/ 	.word	0x00005c60


	//   ....[40]....
        /*0260*/ 	.word	0x00005c80


	//   ....[41]....
        /*0264*/ 	.word	0x00005c90


	//   ....[42]....
        /*0268*/ 	.word	0x00005d80


	//   ....[43]....
        /*026c*/ 	.word	0x00005dc0


	//   ....[44]....
        /*0270*/ 	.word	0x00005df0


	//   ....[45]....
        /*0274*/ 	.word	0x00005e20


	//   ....[46]....
        /*0278*/ 	.word	0x00005fc0


	//   ....[47]....
        /*027c*/ 	.word	0x00006000


	//   ....[48]....
        /*0280*/ 	.word	0x00006030


	//   ....[49]....
        /*0284*/ 	.word	0x000060d0


	//   ....[50]....
        /*0288*/ 	.word	0x00006220


	//   ....[51]....
        /*028c*/ 	.word	0x00006260


	//   ....[52]....
        /*0290*/ 	.word	0x00006290


	//   ....[53]....
        /*0294*/ 	.word	0x000062c0


	//   ....[54]....
        /*0298*/ 	.word	0x00006540


	//   ....[55]....
        /*029c*/ 	.word	0x00006a90


	//   ....[56]....
        /*02a0*/ 	.word	0x00006b30


	//   ....[57]....
        /*02a4*/ 	.word	0x00006b60


	//   ....[58]....
        /*02a8*/ 	.word	0x00006b90


	//   ....[59]....
        /*02ac*/ 	.word	0x00006bc0


	//   ....[60]....
        /*02b0*/ 	.word	0x00006c60


	//   ....[61]....
        /*02b4*/ 	.word	0x00006e00


	//   ....[62]....
        /*02b8*/ 	.word	0x00006e30


	//   ....[63]....
        /*02bc*/ 	.word	0x00007060


	//   ....[64]....
        /*02c0*/ 	.word	0x00009d30


	//   ....[65]....
        /*02c4*/ 	.word	0x00009d70


	//   ....[66]....
        /*02c8*/ 	.word	0x00009db0


	//   ....[67]....
        /*02cc*/ 	.word	0x00009df0


	//   ....[68]....
        /*02d0*/ 	.word	0x00009eb0


	//   ....[69]....
        /*02d4*/ 	.word	0x00009ee0


	//   ....[70]....
        /*02d8*/ 	.word	0x00009f10


	//   ....[71]....
        /*02dc*/ 	.word	0x00009f40


	//   ....[72]....
        /*02e0*/ 	.word	0x00009fe0


	//   ....[73]....
        /*02e4*/ 	.word	0x0000a010


	//   ....[74]....
        /*02e8*/ 	.word	0x0000a040


	//   ....[75]....
        /*02ec*/ 	.word	0x0000a070


	//   ....[76]....
        /*02f0*/ 	.word	0x0000a110


	//   ....[77]....
        /*02f4*/ 	.word	0x0000a140


	//   ....[78]....
        /*02f8*/ 	.word	0x0000a170


	//   ....[79]....
        /*02fc*/ 	.word	0x0000a1a0


	//   ....[80]....
        /*0300*/ 	.word	0x0000a240


	//   ....[81]....
        /*0304*/ 	.word	0x0000a290


	//   ....[82]....
        /*0308*/ 	.word	0x0000a2c0


	//   ....[83]....
        /*030c*/ 	.word	0x0000a2f0


	//   ....[84]....
        /*0310*/ 	.word	0x0000a8c0


	//   ....[85]....
        /*0314*/ 	.word	0x0000ac60


	//   ....[86]....
        /*0318*/ 	.word	0x0000ad20


	//   ....[87]....
        /*031c*/ 	.word	0x0000ad80


	//   ....[88]....
        /*0320*/ 	.word	0x0000ada0


	//   ....[89]....
        /*0324*/ 	.word	0x0000adc0


	//   ....[90]....
        /*0328*/ 	.word	0x0000ade0


	//   ....[91]....
        /*032c*/ 	.word	0x0000aeb0


	//   ....[92]....
        /*0330*/ 	.word	0x0000af00


	//   ....[93]....
        /*0334*/ 	.word	0x0000af20


	//   ....[94]....
        /*0338*/ 	.word	0x0000af40


	//   ....[95]....
        /*033c*/ 	.word	0x0000af60


	//----- nvinfo : EIATTR_EXIT_INSTR_OFFSETS
	.align		4
.L_2815:
        /*0340*/ 	.byte	0x04, 0x1c
        /*0342*/ 	.short	(.L_2817 - .L_2816)


	//   ....[0]....
.L_2816:
        /*0344*/ 	.word	0x0000b040


	//   ....[1]....
        /*0348*/ 	.word	0x0000b2e0


	//----- nvinfo : EIATTR_MAX_THREADS
	.align		4
.L_2817:
        /*034c*/ 	.byte	0x04, 0x05
        /*034e*/ 	.short	(.L_2819 - .L_2818)
.L_2818:
        /*0350*/ 	.word	0x00000020
        /*0354*/ 	.word	0x00000001
        /*0358*/ 	.word	0x00000001


	//----- nvinfo : EIATTR_CRS_STACK_SIZE
	.align		4
.L_2819:
        /*035c*/ 	.byte	0x04, 0x1e
        /*035e*/ 	.short	(.L_2821 - .L_2820)
.L_2820:
        /*0360*/ 	.word	0x00000000
.L_2821:


//--------------------- .nv.info._Z25selective_scan_bwd_kernelI32Selective_Scan_bwd_kernel_traitsILi32ELi16ELb1ELb0ELb1ELb1ELb0EN3c108BFloat16ENS1_7complexIfEEEEv12SSMParamsBwd --------------------------
	.section	.nv.info._Z25selective_scan_bwd_kernelI32Selective_Scan_bwd_kernel_traitsILi32ELi16ELb1ELb0ELb1ELb1ELb0EN3c108BFloat16ENS1_7complexIfEEEEv12SSMParamsBwd,"",@"SHT_CUDA_INFO"
	.sectionflags	@""
	.align	4


	//----- nvinfo : EIATTR_CUDA_API_VERSION
	.align		4
        /*0000*/ 	.byte	0x04, 0x37
        /*0002*/ 	.short	(.L_2823 - .L_2822)
.L_2822:
        /*0004*/ 	.word	0x00000082


	//----- nvinfo : EIATTR_SW2861232_WAR
	.align		4
.L_2823:
        /*0008*/ 	.byte	0x01, 0x35
	.zero		2


	//----- nvinfo : EIATTR_PARAM_CBANK
	.align		4
        /*000c*/ 	.byte	0x04, 0x0a
        /*000e*/ 	.short	(.L_2825 - .L_2824)
	.align		4
.L_2824:
        /*0010*/ 	.word	index@(.nv.constant0._Z25selective_scan_bwd_kernelI32Selective_Scan_bwd_kernel_traitsILi32ELi16ELb1ELb0ELb1ELb1ELb0EN3c108BFloat16ENS1_7complexIfEEEEv12SSMParamsBwd)
        /*0014*/ 	.short	0x0160
        /*0016*/ 	.short	0x01f0


	//----- nvinfo : EIATTR_CBANK_PARAM_SIZE
	.align		4
.L_2825:
        /*0018*/ 	.byte	0x03, 0x19
        /*001a*/ 	.short	0x01f0


	//----- nvinfo : EIATTR_KPARAM_INFO
	.align		4
        /*001c*/ 	.byte	0x04, 0x17
        /*001e*/ 	.short	(.L_2827 - .L_2826)
.L_2826:
        /*0020*/ 	.word	0x00000000
        /*0024*/ 	.short	0x0000
        /*0026*/ 	.short	0x0000
        /*0028*/ 	.byte	0x00, 0xf0, 0xc1, 0x07


	//----- nvinfo : EIATTR_MAXREG_COUNT
	.align		4
.L_2827:
        /*002c*/ 	.byte	0x03, 0x1b
        /*002e*/ 	.short	0x00ff


	//----- nvinfo : EIATTR_NUM_BARRIERS
	.align		4
        /*0030*/ 	.byte	0x02, 0x4c
        /*0032*/ 	.byte	0x01
	.zero		1


	//----- nvinfo : EIATTR_MERCURY_ISA_VERSION
	.align		4
        /*0034*/ 	.byte	0x03, 0x5f
        /*0036*/ 	.short	0x0000


	//----- nvinfo : EIATTR_COOP_GROUP_MASK_REGIDS
	.align		4
        /*0038*/ 	.byte	0x04, 0x29
        /*003a*/ 	.short	(.L_2829 - .L_2828)


	//   ....[0]....
.L_2828:
        /*003c*/ 	.word	0xffffffff


	//   ....[1]....
        /*0040*/ 	.word	0xffffffff


	//   ....[2]....
        /*0044*/ 	.word	0xffffffff


	//   ....[3]....
        /*0048*/ 	.word	0xffffffff


	//   ....[4]....
        /*004c*/ 	.word	0xffffffff


	//   ....[5]....
        /*0050*/ 	.word	0xffffffff


	//   ....[6]....
        /*0054*/ 	.word	0xffffffff


	//   ....[7]....
        /*0058*/ 	.word	0xffffffff


	//   ....[8]....
        /*005c*/ 	.word	0xffffffff


	//   ....[9]....
        /*0060*/ 	.word	0xffffffff


	//   ....[10]....
        /*0064*/ 	.word	0xffffffff


	//   ....[11]....
        /*0068*/ 	.word	0xffffffff


	//   ....[12]....
        /*006c*/ 	.word	0xffffffff


	//   ....[13]....
        /*0070*/ 	.word	0xffffffff


	//   ....[14]....
        /*0074*/ 	.word	0xffffffff


	//   ....[15]....
        /*0078*/ 	.word	0xffffffff


	//   ....[16]....
        /*007c*/ 	.word	0xffffffff


	//   ....[17]....
        /*0080*/ 	.word	0xffffffff


	//   ....[18]....
        /*0084*/ 	.word	0xffffffff


	//   ....[19]....
        /*0088*/ 	.word	0xffffffff


	//   ....[20]....
        /*008c*/ 	.word	0xffffffff


	//   ....[21]....
        /*0090*/ 	.word	0xffffffff


	//   ....[22]....
        /*0094*/ 	.word	0xffffffff


	//   ....[23]....
        /*0098*/ 	.word	0xffffffff


	//   ....[24]....
        /*009c*/ 	.word	0xffffffff


	//   ....[25]....
        /*00a0*/ 	.word	0xffffffff


	//   ....[26]....
        /*00a4*/ 	.word	0xffffffff


	//   ....[27]....
        /*00a8*/ 	.word	0xffffffff


	//   ....[28]....
        /*00ac*/ 	.word	0xffffffff


	//   ....[29]....
        /*00b0*/ 	.word	0xffffffff


	//   ....[30]....
        /*00b4*/ 	.word	0xffffffff


	//   ....[31]....
        /*00b8*/ 	.word	0xffffffff


	//   ....[32]....
        /*00bc*/ 	.word	0xffffffff


	//   ....[33]....
        /*00c0*/ 	.word	0xffffffff


	//   ....[34]....
        /*00c4*/ 	.word	0xffffffff


	//   ....[35]....
        /*00c8*/ 	.word	0xffffffff


	//   ....[36]....
        /*00cc*/ 	.word	0xffffffff


	//   ....[37]....
        /*00d0*/ 	.word	0xffffffff


	//   ....[38]....
        /*00d4*/ 	.word	0xffffffff


	//   ....[39]....
        /*00d8*/ 	.word	0xffffffff


	//   ....[40]....
        /*00dc*/ 	.word	0xffffffff


	//   ....[41]....
        /*00e0*/ 	.word	0xffffffff


	//   ....[42]....
        /*00e4*/ 	.word	0xffffffff


	//   ....[43]....
        /*00e8*/ 	.word	0xffffffff


	//   ....[44]....
        /*00ec*/ 	.word	0xffffffff


	//   ....[45]....
        /*00f0*/ 	.word	0xffffffff


	//   ....[46]....
        /*00f4*/ 	.word	0xffffffff


	//   ....[47]....
        /*00f8*/ 	.word	0xffffffff


	//   ....[48]....
        /*00fc*/ 	.word	0xffffffff


	//   ....[49]....
        /*0100*/ 	.word	0xffffffff


	//   ....[50]....
        /*0104*/ 	.word	0xffffffff


	//   ....[51]....
        /*0108*/ 	.word	0xffffffff


	//   ....[52]....
        /*010c*/ 	.word	0xffffffff


	//   ....[53]....
        /*0110*/ 	.word	0xffffffff


	//   ....[54]....
        /*0114*/ 	.word	0xffffffff


	//   ....[55]....
        /*0118*/ 	.word	0xffffffff


	//   ....[56]....
        /*011c*/ 	.word	0xffffffff


	//   ....[57]....
        /*0120*/ 	.word	0xffffffff


	//   ....[58]....
        /*0124*/ 	.word	0xffffffff


	//   ....[59]....
        /*0128*/ 	.word	0xffffffff


	//   ....[60]....
        /*012c*/ 	.word	0xffffffff


	//   ....[61]....
        /*0130*/ 	.word	0xffffffff


	//   ....[62]....
        /*0134*/ 	.word	0xffffffff


	//   ....[63]....
        /*0138*/ 	.word	0xffffffff


	//   ....[64]....
        /*013c*/ 	.word	0xffffffff


	//   ....[65]....
        /*0140*/ 	.word	0xffffffff


	//   ....[66]....
        /*0144*/ 	.word	0xffffffff


	//   ....[67]....
        /*0148*/ 	.word	0xffffffff


	//   ....[68]....
        /*014c*/ 	.word	0xffffffff


	//   ....[69]....
        /*0150*/ 	.word	0xffffffff


	//   ....[70]....
        /*0154*/ 	.word	0xffffffff


	//   ....[71]....
        /*0158*/ 	.word	0xffffffff


	//   ....[72]....
        /*015c*/ 	.word	0xffffffff


	//   ....[73]....
        /*0160*/ 	.word	0xffffffff


	//   ....[74]....
        /*0164*/ 	.word	0xffffffff


	//   ....[75]....
        /*0168*/ 	.word	0xffffffff


	//   ....[76]....
        /*016c*/ 	.word	0xffffffff


	//   ....[77]....
        /*0170*/ 	.word	0xffffffff


	//   ....[78]....
        /*0174*/ 	.word	0xffffffff


	//   ....[79]....
        /*0178*/ 	.word	0xffffffff


	//   ....[80]....
        /*017c*/ 	.word	0xffffffff


	//   ....[81]....
        /*0180*/ 	.word	0xffffffff


	//   ....[82]....
        /*0184*/ 	.word	0xffffffff


	//   ....[83]....
        /*0188*/ 	.word	0xffffffff


	//   ....[84]....
        /*018c*/ 	.word	0xffffffff


	//   ....[85]....
        /*0190*/ 	.word	0xffffffff


	//   ....[86]....
        /*0194*/ 	.word	0xffffffff


	//   ....[87]....
        /*0198*/ 	.word	0xffffffff


	//   ....[88]....
        /*019c*/ 	.word	0xffffffff


	//   ....[89]....
        /*01a0*/ 	.word	0xffffffff


	//   ....[90]....
        /*01a4*/ 	.word	0xffffffff


	//   ....[91]....
        /*01a8*/ 	.word	0xffffffff


	//   ....[92]....
        /*01ac*/ 	.word	0xffffffff


	//----- nvinfo : EIATTR_COOP_GROUP_INSTR_OFFSETS
	.align		4
.L_2829:
        /*01b0*/ 	.byte	0x04, 0x28
        /*01b2*/ 	.short	(.L_2831 - .L_2830)


	//   ....[0]....
.L_2830:
        /*01b4*/ 	.word	0x00000b30


	//   ....[1]....
        /*01b8*/ 	.word	0x00000be0


	//   ....[2]....
        /*01bc*/ 	.word	0x00000de0


	//   ....[3]....
        /*01c0*/ 	.word	0x00003dd0


	//   ....[4]....
        /*01c4*/ 	.word	0x00004f80


	//   ....[5]....
        /*01c8*/ 	.word	0x00004fc0


	//   ....[6]....
        /*01cc*/ 	.word	0x00005000


	//   ....[7]....
        /*01d0*/ 	.word	0x00005040


	//   ....[8]....
        /*01d4*/ 	.word	0x00005250


	//   ....[9]....
        /*01d8*/ 	.word	0x00005290


	//   ....[10]....
        /*01dc*/ 	.word	0x000052d0


	//   ....[11]....
        /*01e0*/ 	.word	0x00005300


	//   ....[12]....
        /*01e4*/ 	.word	0x000053f0


	//   ....[13]....
        /*01e8*/ 	.word	0x00005430


	//   ....[14]....
        /*01ec*/ 	.word	0x00005460


	//   ....[15]....
        /*01f0*/ 	.word	0x00005490


	//   ....[16]....
        /*01f4*/ 	.word	0x00005710


	//   ....[17]....
        /*01f8*/ 	.word	0x00005740


	//   ....[18]....
        /*01fc*/ 	.word	0x00005770


	//   ....[19]....
        /*0200*/ 	.word	0x000057a0


	//   ....[20]....
        /*0204*/ 	.word	0x000059c0


	//   ....[21]....
        /*0208*/ 	.word	0x000059f0


	//   ....[22]....
        /*020c*/ 	.word	0x00005a20


	//   ....[23]....
        /*0210*/ 	.word	0x00005a50


	//   ....[24]....
        /*0214*/ 	.word	0x00005be0


	//   ....[25]....
        /*0218*/ 	.word	0x00005c10


	//   ....[26]....
        /*021c*/ 	.word	0x00005c40


	//   ....[27]....
        /*0220*/ 	.word	0x00005c70


	//   ....[28]....
        /*0224*/ 	.word	0x00005cb0


	//   ....[29]....
        /*0228*/ 	.word	0x00005ce0


	//   ....[30]....
        /*022c*/ 	.word	0x00006800


	//   ....[31]....
        /*0230*/ 	.word	0x00006840


	//   ....[32]....
        /*0234*/ 	.word	0x000068d0


	//   ....[33]....
        /*0238*/ 	.word	0x00006900


	//   ....[34]....
        /*023c*/ 	.word	0x00006a00


	//   ....[35]....
        /*0240*/ 	.word	0x00006a30


	//   ....[36]....
        /*0244*/ 	.word	0x00006a50


	//   ....[37]....
        /*0248*/ 	.word	0x00006a60


	//   ....[38]....
        /*024c*/ 	.word	0x00006b50


	//   ....[39]....
        /*0250*/ 	.word	0x00006b90


	//   ....[40]....
        /*0254*/ 	.word	0x00006bc0


	//   ....[41]....
        /*0258*/ 	.word	0x00006bf0


	//   ....[42]....
        /*025c*/ 	.word	0x00006d90


	//   ....[43]....
        /*0260*/ 	.word	0x00006dd0


	//   ....[44]....
        /*0264*/ 	.word	0x00006e90


	//   ....[45]....
        /*0268*/ 	.word	0x00006ec0


	//   ....[46]....
        /*026c*/ 	.word	0x00006ff0


	//   ....[47]....
        /*0270*/ 	.word	0x00007030


	//   ....[48]....
        /*0274*/ 	.word	0x00007060


	//   ....[49]....
        /*0278*/ 	.word	0x00007090


	//   ....[50]....
        /*027c*/ 	.word	0x000078c0


	//   ....[51]....
        /*0280*/ 	.word	0x00007910


	//   ....[52]....
        /*0284*/ 	.word	0x00007940


	//   ....[53]....
        /*0288*/ 	.word	0x00007970


	//   ....[54]....
        /*028c*/ 	.word	0x000079a0


	//   ....[55]....
        /*0290*/ 	.word	0x000079d0


	//   ....[56]....
        /*0294*/ 	.word	0x00007a00


	//   ....[57]....
        /*0298*/ 	.word	0x00007b60


	//   ....[58]....
        /*029c*/ 	.word	0x00007b90


	//   ....[59]....
        /*02a0*/ 	.word	0x00007c30


	//   ....[60]....
        /*02a4*/ 	.word	0x0000ab10


	//   ....[61]....
        /*02a8*/ 	.word	0x0000ab50


	//   ....[62]....
        /*02ac*/ 	.word	0x0000ab90


	//   ....[63]....
        /*02b0*/ 	.word	0x0000abd0


	//   ....[64]....
        /*02b4*/ 	.word	0x0000ac90


	//   ....[65]....
        /*02b8*/ 	.word	0x0000acc0


	//   ....[66]....
        /*02bc*/ 	.word	0x0000acf0


	//   ....[67]....
        /*02c0*/ 	.word	0x0000ad20


	//   ....[68]....
        /*02c4*/ 	.word	0x0000adc0


	//   ....[69]....
        /*02c8*/ 	.word	0x0000adf0


	//   ....[70]....
        /*02cc*/ 	.word	0x0000ae20


	//   ....[71]....
        /*02d0*/ 	.word	0x0000ae50


	//   ....[72]....
        /*02d4*/ 	.word	0x0000aef0


	//   ....[73]....
        /*02d8*/ 	.word	0x0000af20


	//   ....[74]....
        /*02dc*/ 	.word	0x0000af50


	//   ....[75]....
        /*02e0*/ 	.word	0x0000af80


	//   ....[76]....
        /*02e4*/ 	.word	0x0000b020


	//   ....[77]....
        /*02e8*/ 	.word	0x0000b050


	//   ....[78]....
        /*02ec*/ 	.word	0x0000b080


	//   ....[79]....
        /*02f0*/ 	.word	0x0000b0b0


	//   ....[80]....
        /*02f4*/ 	.word	0x0000b710


	//   ....[81]....
        /*02f8*/ 	.word	0x0000bdc0


	//   ....[82]....
        /*02fc*/ 	.word	0x0000c2d0


	//   ....[83]....
        /*0300*/ 	.word	0x0000c3d0


	//   ....[84]....
        /*0304*/ 	.word	0x0000c420


	//   ....[85]....
        /*0308*/ 	.word	0x0000c450


	//   ....[86]....
        /*030c*/ 	.word	0x0000c470


	//   ....[87]....
        /*0310*/ 	.word	0x0000c490


	//   ....[88]....
        /*0314*/ 	.word	0x0000c560


	//   ....[89]....
        /*0318*/ 	.word	0x0000c5b0


	//   ....[90]....
        /*031c*/ 	.word	0x0000c5d0


	//   ....[91]....
        /*0320*/ 	.word	0x0000c5f0


	//   ....[92]....
        /*0324*/ 	.word	0x0000c610


	//----- nvinfo : EIATTR_EXIT_INSTR_OFFSETS
	.align		4
.L_2831:
        /*0328*/ 	.byte	0x04, 0x1c
        /*032a*/ 	.short	(.L_2833 - .L_2832)


	//   ....[0]....
.L_2832:
        /*032c*/ 	.word	0x0000c6f0


	//   ....[1]....
        /*0330*/ 	.word	0x0000c990


	//----- nvinfo : EIATTR_MAX_THREADS
	.align		4
.L_2833:
        /*0334*/ 	.byte	0x04, 0x05
        /*0336*/ 	.short	(.L_2835 - .L_2834)
.L_2834:
        /*0338*/ 	.word	0x00000020
        /*033c*/ 	.word	0x00000001
        /*0340*/ 	.word	0x00000001


	//----- nvinfo : EIATTR_CRS_STACK_SIZE
	.align		4
.L_2835:
        /*0344*/ 	.byte	0x04, 0x1e
        /*0346*/ 	.short	(.L_2837 - .L_2836)
.L_2836:
        /*0348*/ 	.word	0x00000000
.L_2837:


//--------------------- .nv.info._Z25selective_scan_bwd_kernelI32Selective_Scan_bwd_kernel_traitsILi32ELi16ELb1ELb0ELb1ELb1ELb1EN3c108BFloat16ENS1_7complexIfEEEEv12SSMParamsBwd --------------------------
	.section	.nv.info._Z25selective_scan_bwd_kernelI32Selective_Scan_bwd_kernel_traitsILi32ELi16ELb1ELb0ELb1ELb1ELb1EN3c108BFloat16ENS1_7complexIfEEEEv12SSMParamsBwd,"",@"SHT_CUDA_INFO"
	.sectionflags	@""
	.align	4


	//----- nvinfo : EIATTR_CUDA_API_VERSION
	.align		4
        /*0000*/ 	.byte	0x04, 0x37
        /*0002*/ 	.short	(.L_2839 - .L_2838)
.L_2838:
        /*0004*/ 	.word	0x00000082


	//----- nvinfo : EIATTR_SW2861232_WAR
	.align		4
.L_2839:
        /*0008*/ 	.byte	0x01, 0x35
	.zero		2


	//----- nvinfo : EIATTR_PARAM_CBANK
	.align		4
        /*000c*/ 	.byte	0x04, 0x0a
        /*000e*/ 	.short	(.L_2841 - .L_2840)
	.align		4
.L_2840:
        /*0010*/ 	.word	index@(.nv.constant0._Z25selective_scan_bwd_kernelI32Selective_Scan_bwd_kernel_traitsILi32ELi16ELb1ELb0ELb1ELb1ELb1EN3c108BFloat16ENS1_7complexIfEEEEv12SSMParamsBwd)
        /*0014*/ 	.short	0x0160
        /*0016*/ 	.short	0x01f0


	//----- nvinfo : EIATTR_CBANK_PARAM_SIZE
	.align		4
.L_2841:
        /*0018*/ 	.byte	0x03, 0x19
        /*001a*/ 	.short	0x01f0


	//----- nvinfo : EIATTR_KPARAM_INFO
	.align		4
        /*001c*/ 	.byte	0x04, 0x17
        /*001e*/ 	.short	(.L_2843 - .L_2842)
.L_2842:
        /*0020*/ 	.word	0x00000000
        /*0024*/ 	.short	0x0000
        /*0026*/ 	.short	0x0000
        /*0028*/ 	.byte	0x00, 0xf0, 0xc1, 0x07


	//----- nvinfo : EIATTR_MAXREG_COUNT
	.align		4
.L_2843:
        /*002c*/ 	.byte	0x03, 0x1b
        /*002e*/ 	.short	0x00ff


	//----- nvinfo : EIATTR_NUM_BARRIERS
	.align		4
        /*0030*/ 	.byte	0x02, 0x4c
        /*0032*/ 	.byte	0x01
	.zero		1


	//----- nvinfo : EIATTR_MERCURY_ISA_VERSION
	.align		4
        /*0034*/ 	.byte	0x03, 0x5f
        /*0036*/ 	.short	0x0000


	//----- nvinfo : EIATTR_COOP_GROUP_MASK_REGIDS
	.align		4
        /*0038*/ 	.byte	0x04, 0x29
        /*003a*/ 	.short	(.L_2845 - .L_2844)


	//   ....[0]....
.L_2844:
        /*003c*/ 	.word	0xffffffff


	//   ....[1]....
        /*0040*/ 	.word	0xffffffff


	//   ....[2]....
        /*0044*/ 	.word	0xffffffff


	//   ....[3]....
        /*0048*/ 	.word	0xffffffff


	//   ....[4]....
        /*004c*/ 	.word	0xffffffff


	//   ....[5]....
        /*0050*/ 	.word	0xffffffff


	//   ....[6]....
        /*0054*/ 	.word	0xffffffff


	//   ....[7]....
        /*0058*/ 	.word	0xffffffff


	//   ....[8]....
        /*005c*/ 	.word	0xffffffff


	//   ....[9]....
        /*0060*/ 	.word	0xffffffff


	//   ....[10]....
        /*0064*/ 	.word	0xffffffff


	//   ....[11]....
        /*0068*/ 	.word	0xffffffff


	//   ....[12]....
        /*006c*/ 	.word	0xffffffff


	//   ....[13]....
        /*0070*/ 	.word	0xffffffff


	//   ....[14]....
        /*0074*/ 	.word	0xffffffff


	//   ....[15]....
        /*0078*/ 	.word	0xffffffff


	//   ....[16]....
        /*007c*/ 	.word	0xffffffff


	//   ....[17]....
        /*0080*/ 	.word	0xffffffff


	//   ....[18]....
        /*0084*/ 	.word	0xffffffff


	//   ....[19]....
        /*0088*/ 	.word	0xffffffff


	//   ....[20]....
        /*008c*/ 	.word	0xffffffff


	//   ....[21]....
        /*0090*/ 	.word	0xffffffff


	//   ....[22]....
        /*0094*/ 	.word	0xffffffff


	//   ....[23]....
        /*0098*/ 	.word	0xffffffff


	//   ....[24]....
        /*009c*/ 	.word	0xffffffff


	//   ....[25]....
        /*00a0*/ 	.word	0xffffffff


	//   ....[26]....
        /*00a4*/ 	.word	0xffffffff


	//   ....[27]....
        /*00a8*/ 	.word	0xffffffff


	//   ....[28]....
        /*00ac*/ 	.word	0xffffffff


	//   ....[29]....
        /*00b0*/ 	.word	0xffffffff


	//   ....[30]....
        /*00b4*/ 	.word	0xffffffff


	//   ....[31]....
        /*00b8*/ 	.word	0xffffffff


	//   ....[32]....
        /*00bc*/ 	.word	0xffffffff


	//   ....[33]....
        /*00c0*/ 	.word	0xffffffff


	//   ....[34]....
        /*00c4*/ 	.word	0xffffffff


	//   ....[35]....
        /*00c8*/ 	.word	0xffffffff


	//   ....[36]....
        /*00cc*/ 	.word	0xffffffff


	//   ....[37]....
        /*00d0*/ 	.word	0xffffffff


	//   ....[38]....
        /*00d4*/ 	.word	0xffffffff


	//   ....[39]....
        /*00d8*/ 	.word	0xffffffff


	//   ....[40]....
        /*00dc*/ 	.word	0xffffffff


	//   ....[41]....
        /*00e0*/ 	.word	0xffffffff


	//   ....[42]....
        /*00e4*/ 	.word	0xffffffff


	//   ....[43]....
        /*00e8*/ 	.word	0xffffffff


	//   ....[44]....
        /*00ec*/ 	.word	0xffffffff


	//   ....[45]....
        /*00f0*/ 	.word	0xffffffff


	//   ....[46]....
        /*00f4*/ 	.word	0xffffffff


	//   ....[47]....
        /*00f8*/ 	.word	0xffffffff


	//   ....[48]....
        /*00fc*/ 	.word	0xffffffff


	//   ....[49]....
        /*0100*/ 	.word	0xffffffff


	//   ....[50]....
        /*0104*/ 	.word	0xffffffff


	//   ....[51]....
        /*0108*/ 	.word	0xffffffff


	//   ....[52]....
        /*010c*/ 	.word	0xffffffff


	//   ....[53]....
        /*0110*/ 	.word	0xffffffff


	//   ....[54]....
        /*0114*/ 	.word	0xffffffff


	//   ....[55]....
        /*0118*/ 	.word	0xffffffff


	//   ....[56]....
        /*011c*/ 	.word	0xffffffff


	//   ....[57]....
        /*0120*/ 	.word	0xffffffff


	//   ....[58]....
        /*0124*/ 	.word	0xffffffff


	//   ....[59]....
        /*0128*/ 	.word	0xffffffff


	//   ....[60]....
        /*012c*/ 	.word	0xffffffff


	//   ....[61]....
        /*0130*/ 	.word	0xffffffff


	//   ....[62]....
        /*0134*/ 	.word	0xffffffff


	//   ....[63]....
        /*0138*/ 	.word	0xffffffff


	//   ....[64]....
        /*013c*/ 	.word	0xffffffff


	//   ....[65]....
        /*0140*/ 	.word	0xffffffff


	//   ....[66]....
        /*0144*/ 	.word	0xffffffff


	//   ....[67]....
        /*0148*/ 	.word	0xffffffff


	//   ....[68]....
        /*014c*/ 	.word	0xffffffff


	//   ....[69]....
        /*0150*/ 	.word	0xffffffff


	//   ....[70]....
        /*0154*/ 	.word	0xffffffff


	//   ....[71]....
        /*0158*/ 	.word	0xffffffff


	//   ....[72]....
        /*015c*/ 	.word	0xffffffff


	//   ....[73]....
        /*0160*/ 	.word	0xffffffff


	//   ....[74]....
        /*0164*/ 	.word	0xffffffff


	//   ....[75]....
        /*0168*/ 	.word	0xffffffff


	//   ....[76]....
        /*016c*/ 	.word	0xffffffff


	//   ....[77]....
        /*0170*/ 	.word	0xffffffff


	//   ....[78]....
        /*0174*/ 	.word	0xffffffff


	//   ....[79]....
        /*0178*/ 	.word	0xffffffff


	//   ....[80]....
        /*017c*/ 	.word	0xffffffff


	//   ....[81]....
        /*0180*/ 	.word	0xffffffff


	//   ....[82]....
        /*0184*/ 	.word	0xffffffff


	//   ....[83]....
        /*0188*/ 	.word	0xffffffff


	//   ....[84]....
        /*018c*/ 	.word	0xffffffff


	//   ....[85]....
        /*0190*/ 	.word	0xffffffff


	//   ....[86]....
        /*0194*/ 	.word	0xffffffff


	//   ....[87]....
        /*0198*/ 	.word	0xffffffff


	//   ....[88]....
        /*019c*/ 	.word	0xffffffff


	//   ....[89]....
        /*01a0*/ 	.word	0xffffffff


	//   ....[90]....
        /*01a4*/ 	.word	0xffffffff


	//   ....[91]....
        /*01a8*/ 	.word	0xffffffff


	//   ....[92]....
        /*01ac*/ 	.word	0xffffffff


	//   ....[93]....
        /*01b0*/ 	.word	0xffffffff


	//   ....[94]....
        /*01b4*/ 	.word	0xffffffff


	//   ....[95]....
        /*01b8*/ 	.word	0xffffffff


	//   ....[96]....
        /*01bc*/ 	.word	0xffffffff


	//----- nvinfo : EIATTR_COOP_GROUP_INSTR_OFFSETS
	.align		4
.L_2845:
        /*01c0*/ 	.byte	0x04, 0x28
        /*01c2*/ 	.short	(.L_2847 - .L_2846)


	//   ....[0]....
.L_2846:
        /*01c4*/ 	.word	0x00000af0


	//   ....[1]....
        /*01c8*/ 	.word	0x00000ba0


	//   ....[2]....
        /*01cc*/ 	.word	0x00000dc0


	//   ....[3]....
        /*01d0*/ 	.word	0x00003400


	//   ....[4]....
        /*01d4*/ 	.word	0x00003cd0


	//   ....[5]....
        /*01d8*/ 	.word	0x00004570


	//   ....[6]....
        /*01dc*/ 	.word	0x00004910


	//   ....[7]....
        /*01e0*/ 	.word	0x000052e0


	//   ....[8]....
        /*01e4*/ 	.word	0x000064a0


	//   ....[9]....
        /*01e8*/ 	.word	0x000064e0


	//   ....[10]....
        /*01ec*/ 	.word	0x00006520


	//   ....[11]....
        /*01f0*/ 	.word	0x00006560


	//   ....[12]....
        /*01f4*/ 	.word	0x00006770


	//   ....[13]....
        /*01f8*/ 	.word	0x000067b0


	//   ....[14]....
        /*01fc*/ 	.word	0x000067f0


	//   ....[15]....
        /*0200*/ 	.word	0x00006820


	//   ....[16]....
        /*0204*/ 	.word	0x00006920


	//   ....[17]....
        /*0208*/ 	.word	0x00006960


	//   ....[18]....
        /*020c*/ 	.word	0x00006990


	//   ....[19]....
        /*0210*/ 	.word	0x000069c0


	//   ....[20]....
        /*0214*/ 	.word	0x00006c10


	//   ....[21]....
        /*0218*/ 	.word	0x00006c50


	//   ....[22]....
        /*021c*/ 	.word	0x00006c80


	//   ....[23]....
        /*0220*/ 	.word	0x00006cb0


	//   ....[24]....
        /*0224*/ 	.word	0x00006e30


	//   ....[25]....
        /*0228*/ 	.word	0x00006e70


	//   ....[26]....
        /*022c*/ 	.word	0x00006f00


	//   ....[27]....
        /*0230*/ 	.word	0x00006f30


	//   ....[28]....
        /*0234*/ 	.word	0x00007100


	//   ....[29]....
        /*0238*/ 	.word	0x00007150


	//   ....[30]....
        /*023c*/ 	.word	0x00007180


	//   ....[31]....
        /*0240*/ 	.word	0x000071c0


	//   ....[32]....
        /*0244*/ 	.word	0x000071f0


	//   ....[33]....
        /*0248*/ 	.word	0x00007220


	//   ....[34]....
        /*024c*/ 	.word	0x00007d50


	//   ....[35]....
        /*0250*/ 	.word	0x00007d80


	//   ....[36]....
        /*0254*/ 	.word	0x00007df0


	//   ....[37]....
        /*0258*/ 	.word	0x00007e20


	//   ....[38]....
        /*025c*/ 	.word	0x00007f20


	//   ....[39]....
        /*0260*/ 	.word	0x00007f50


	//   ....[40]....
        /*0264*/ 	.word	0x00007f70


	//   ....[41]....
        /*0268*/ 	.word	0x00007f80


	//   ....[42]....
        /*026c*/ 	.word	0x00008070


	//   ....[43]....
        /*0270*/ 	.word	0x000080b0


	//   ....[44]....
        /*0274*/ 	.word	0x000080e0


	//   ....[45]....
        /*0278*/ 	.word	0x00008110


	//   ....[46]....
        /*027c*/ 	.word	0x000082b0


	//   ....[47]....
        /*0280*/ 	.word	0x000082f0


	//   ....[48]....
        /*0284*/ 	.word	0x00008320


	//   ....[49]....
        /*0288*/ 	.word	0x000083c0


	//   ....[50]....
        /*028c*/ 	.word	0x00008510


	//   ....[51]....
        /*0290*/ 	.word	0x00008550


	//   ....[52]....
        /*0294*/ 	.word	0x00008580


	//   ....[53]....
        /*0298*/ 	.word	0x000085b0


	//   ....[54]....
        /*029c*/ 	.word	0x00008830


	//   ....[55]....
        /*02a0*/ 	.word	0x00008d80


	//   ....[56]....
        /*02a4*/ 	.word	0x00008e20


	//   ....[57]....
        /*02a8*/ 	.word	0x00008e50


	//   ....[58]....
        /*02ac*/ 	.word	0x00008e80


	//   ....[59]....
        /*02b0*/ 	.word	0x00008eb0


	//   ....[60]....
        /*02b4*/ 	.word	0x00008f50


	//   ....[61]....
        /*02b8*/ 	.word	0x000090f0


	//   ....[62]....
        /*02bc*/ 	.word	0x00009120


	//   ....[63]....
        /*02c0*/ 	.word	0x00009350


	//   ....[64]....
        /*02c4*/ 	.word	0x0000c050


	//   ....[65]....
        /*02c8*/ 	.word	0x0000c090


	//   ....[66]....
        /*02cc*/ 	.word	0x0000c0d0


	//   ....[67]....
        /*02d0*/ 	.word	0x0000c110


	//   ....[68]....
        /*02d4*/ 	.word	0x0000c1d0


	//   ....[69]....
        /*02d8*/ 	.word	0x0000c200


	//   ....[70]....
        /*02dc*/ 	.word	0x0000c230


	//   ....[71]....
        /*02e0*/ 	.word	0x0000c260


	//   ....[72]....
        /*02e4*/ 	.word	0x0000c300


	//   ....[73]....
        /*02e8*/ 	.word	0x0000c330


	//   ....[74]....
        /*02ec*/ 	.word	0x0000c360


	//   ....[75]....
        /*02f0*/ 	.word	0x0000c390


	//   ....[76]....
        /*02f4*/ 	.word	0x0000c430


	//   ....[77]....
        /*02f8*/ 	.word	0x0000c460


	//   ....[78]....
        /*02fc*/ 	.word	0x0000c490


	//   ....[79]....
        /*0300*/ 	.word	0x0000c4c0


	//   ....[80]....
        /*0304*/ 	.word	0x0000c560


	//   ....[81]....
        /*0308*/ 	.word	0x0000c5b0


	//   ....[82]....
        /*030c*/ 	.word	0x0000c5e0


	//   ....[83]....
        /*0310*/ 	.word	0x0000c610


	//   ....[84]....
        /*0314*/ 	.word	0x0000cc70


	//   ....[85]....
        /*0318*/ 	.word	0x0000d330


	//   ....[86]....
        /*031c*/ 	.word	0x0000d750


	//   ....[87]....
        /*0320*/ 	.word	0x0000d8e0


	//   ....[88]....
        /*0324*/ 	.word	0x0000d940


	//   ....[89]....
        /*0328*/ 	.word	0x0000d960


	//   ....[90]....
        /*032c*/ 	.word	0x0000d980


	//   ....[91]....
        /*0330*/ 	.word	0x0000d9a0


	//   ....[92]....
        /*0334*/ 	.word	0x0000da70


	//   ....[93]....
        /*0338*/ 	.word	0x0000dac0


	//   ....[94]....
        /*033c*/ 	.word	0x0000dae0


	//   ....[95]....
        /*0340*/ 	.word	0x0000db00


	//   ....[96]....
        /*0344*/ 	.word	0x0000db20


	//----- nvinfo : EIATTR_EXIT_INSTR_OFFSETS
	.align		4
.L_2847:
        /*0348*/ 	.byte	0x04, 0x1c
        /*034a*/ 	.short	(.L_2849 - .L_2848)


	//   ....[0]....
.L_2848:
        /*034c*/ 	.word	0x0000dc00


	//   ....[1]....
        /*0350*/ 	.word	0x0000dea0


	//----- nvinfo : EIATTR_MAX_THREADS
	.align		4
.L_2849:
        /*0354*/ 	.byte	0x04, 0x05
        /*0356*/ 	.short	(.L_2851 - .L_2850)
.L_2850:
        /*0358*/ 	.word	0x00000020
        /*035c*/ 	.word	0x00000001
        /*0360*/ 	.word	0x00000001


	//----- nvinfo : EIATTR_CRS_STACK_SIZE
	.align		4
.L_2851:
        /*0364*/ 	.byte	0x04, 0x1e
        /*0366*/ 	.short	(.L_2853 - .L_2852)
.L_2852:
        /*0368*/ 	.word	0x00000000
.L_2853:


//--------------------- .nv.info._Z25selective_scan_bwd_kernelI32Selective_Scan_bwd_kernel_traitsILi32ELi16ELb1ELb1ELb0ELb0ELb0EN3c108BFloat16ENS1_7complexIfEEEEv12SSMParamsBwd --------------------------
	.section	.nv.info._Z25selective_scan_bwd_kernelI32Selective_Scan_bwd_kernel_traitsILi32ELi16ELb1ELb1ELb0ELb0ELb0EN3c108BFloat16ENS1_7complexIfEEEEv12SSMParamsBwd,"",@"SHT_CUDA_INFO"
	.sectionflags	@""
	.align	4


	//----- nvinfo : EIATTR_CUDA_API_VERSION
	.align		4
        /*0000*/ 	.byte	0x04, 0x37
        /*0002*/ 	.short	(.L_2855 - .L_2854)
.L_2854:
        /*0004*/ 	.word	0x00000082


	//----- nvinfo : EIATTR_SW2861232_WAR
	.align		4
.L_2855:
        /*0008*/ 	.byte	0x01, 0x35
	.zero		2


	//----- nvinfo : EIATTR_PARAM_CBANK
	.align		4
        /*000c*/ 	.byte	0x04, 0x0a
        /*000e*/ 	.short	(.L_2857 - .L_2856)
	.align		4
.L_2856:
        /*0010*/ 	.word	index@(.nv.constant0._Z25selective_scan_bwd_kernelI32Selective_Scan_bwd_kernel_traitsILi32ELi16ELb1ELb1ELb0ELb0ELb0EN3c108BFloat16ENS1_7complexIfEEEEv12SSMParamsBwd)
        /*0014*/ 	.short	0x0160
        /*0016*/ 	.short	0x01f0


	//----- nvinfo : EIATTR_CBANK_PARAM_SIZE
	.align		4
.L_2857:
        /*0018*/ 	.byte	0x03, 0x19
        /*001a*/ 	.short	0x01f0


	//----- nvinfo : EIATTR_KPARAM_INFO
	.align		4
        /*001c*/ 	.byte	0x04, 0x17
        /*001e*/ 	.short	(.L_2859 - .L_2858)
.L_2858:
        /*0020*/ 	.word	0x00000000
        /*0024*/ 	.short	0x0000
        /*0026*/ 	.short	0x0000
        /*0028*/ 	.byte	0x00, 0xf0, 0xc1, 0x07


	//----- nvinfo : EIATTR_MAXREG_COUNT
	.align		4
.L_2859:
        /*002c*/ 	.byte	0x03, 0x1b
        /*002e*/ 	.short	0x00ff


	//----- nvinfo : EIATTR_NUM_BARRIERS
	.align		4
        /*0030*/ 	.byte	0x02, 0x4c
        /*0032*/ 	.byte	0x01
	.zero		1


	//----- nvinfo : EIATTR_MERCURY_ISA_VERSION
	.align		4
        /*0034*/ 	.byte	0x03, 0x5f
        /*0036*/ 	.short	0x0000


	//----- nvinfo : EIATTR_COOP_GROUP_MASK_REGIDS
	.align		4
        /*0038*/ 	.byte	0x04, 0x29
        /*003a*/ 	.short	(.L_2861 - .L_2860)


	//   ....[0]....
.L_2860:
        /*003c*/ 	.word	0xffffffff


	//   ....[1]....
        /*0040*/ 	.word	0xffffffff


	//   ....[2]....
        /*0044*/ 	.word	0xffffffff


	//   ....[3]....
        /*0048*/ 	.word	0xffffffff


	//   ....[4]....
        /*004c*/ 	.word	0xffffffff


	//   ....[5]....
        /*0050*/ 	.word	0xffffffff


	//   ....[6]....
        /*0054*/ 	.word	0xffffffff


	//   ....[7]....
        /*0058*/ 	.word	0xffffffff


	//   ....[8]....
        /*005c*/ 	.word	0xffffffff


	//   ....[9]....
        /*0060*/ 	.word	0xffffffff


	//   ....[10]....
        /*0064*/ 	.word	0xffffffff


	//   ....[11]....
        /*0068*/ 	.word	0xffffffff


	//   ....[12]....
        /*006c*/ 	.word	0xffffffff


	//   ....[13]....
        /*0070*/ 	.word	0xffffffff


	//   ....[14]....
        /*0074*/ 	.word	0xffffffff


	//   ....[15]....
        /*0078*/ 	.word	0xffffffff


	//   ....[16]....
        /*007c*/ 	.word	0xffffffff


	//   ....[17]....
        /*0080*/ 	.word	0xffffffff


	//   ....[18]....
        /*0084*/ 	.word	0xffffffff


	//   ....[19]....
        /*0088*/ 	.word	0xffffffff


	//   ....[20]....
        /*008c*/ 	.word	0xffffffff


	//   ....[21]....
        /*0090*/ 	.word	0xffffffff


	//   ....[22]....
        /*0094*/ 	.word	0xffffffff


	//   ....[23]....
        /*0098*/ 	.word	0xffffffff


	//   ....[24]....
        /*009c*/ 	.word	0xffffffff


	//   ....[25]....
        /*00a0*/ 	.word	0xffffffff


	//   ....[26]....
        /*00a4*/ 	.word	0xffffffff


	//   ....[27]....
        /*00a8*/ 	.word	0xffffffff


	//   ....[28]....
        /*00ac*/ 	.word	0xffffffff


	//   ....[29]....
        /*00b0*/ 	.word	0xffffffff


	//   ....[30]....
        /*00b4*/ 	.word	0xffffffff


	//   ....[31]....
        /*00b8*/ 	.word	0xffffffff


	//   ....[32]....
        /*00bc*/ 	.word	0xffffffff


	//   ....[33]....
        /*00c0*/ 	.word	0xffffffff


	//   ....[34]....
        /*00c4*/ 	.word	0xffffffff


	//   ....[35]....
        /*00c8*/ 	.word	0xffffffff


	//   ....[36]....
        /*00cc*/ 	.word	0xffffffff


	//   ....[37]....
        /*00d0*/ 	.word	0xffffffff


	//   ....[38]....
        /*00d4*/ 	.word	0xffffffff


	//   ....[39]....
        /*00d8*/ 	.word	0xffffffff


	//   ....[40]....
        /*00dc*/ 	.word	0xffffffff


	//   ....[41]....
        /*00e0*/ 	.word	0xffffffff


	//   ....[42]....
        /*00e4*/ 	.word	0xffffffff


	//   ....[43]....
        /*00e8*/ 	.word	0xffffffff


	//   ....[44]....
        /*00ec*/ 	.word	0xffffffff


	//   ....[45]....
        /*00f0*/ 	.word	0xffffffff


	//   ....[46]....
        /*00f4*/ 	.word	0xffffffff


	//   ....[47]....
        /*00f8*/ 	.word	0xffffffff


	//   ....[48]....
        /*00fc*/ 	.word	0xffffffff


	//   ....[49]....
        /*0100*/ 	.word	0xffffffff


	//   ....[50]....
        /*0104*/ 	.word	0xffffffff


	//   ....[51]....
        /*0108*/ 	.word	0xffffffff


	//   ....[52]....
        /*010c*/ 	.word	0xffffffff


	//   ....[53]....
        /*0110*/ 	.word	0xffffffff


	//   ....[54]....
        /*0114*/ 	.word	0xffffffff


	//   ....[55]....
        /*0118*/ 	.word	0xffffffff


	//   ....[56]....
        /*011c*/ 	.word	0xffffffff


	//   ....[57]....
        /*0120*/ 	.word	0xffffffff


	//   ....[58]....
        /*0124*/ 	.word	0xffffffff


	//   ....[59]....
        /*0128*/ 	.word	0xffffffff


	//   ....[60]....
        /*012c*/ 	.word	0xffffffff


	//   ....[61]....
        /*0130*/ 	.word	0xffffffff


	//   ....[62]....
        /*0134*/ 	.word	0xffffffff


	//   ....[63]....
        /*0138*/ 	.word	0xffffffff


	//   ....[64]....
        /*013c*/ 	.word	0xffffffff


	//   ....[65]....
        /*0140*/ 	.word	0xffffffff


	//   ....[66]....
        /*0144*/ 	.word	0xffffffff


	//   ....[67]....
        /*0148*/ 	.word	0xffffffff


	//   ....[68]....
        /*014c*/ 	.word	0xffffffff


	//   ....[69]....
        /*0150*/ 	.word	0xffffffff


	//   ....[70]....
        /*0154*/ 	.word	0xffffffff


	//   ....[71]....
        /*0158*/ 	.word	0xffffffff


	//   ....[72]....
        /*015c*/ 	.word	0xffffffff


	//   ....[73]....
        /*0160*/ 	.word	0xffffffff


	//   ....[74]....
        /*0164*/ 	.word	0xffffffff


	//   ....[75]....
        /*0168*/ 	.word	0xffffffff


	//   ....[76]....
        /*016c*/ 	.word	0xffffffff


	//   ....[77]....
        /*0170*/ 	.word	0xffffffff


	//   ....[78]....
        /*0174*/ 	.word	0xffffffff


	//   ....[79]....
        /*0178*/ 	.word	0xffffffff


	//   ....[80]....
        /*017c*/ 	.word	0xffffffff


	//   ....[81]....
        /*0180*/ 	.word	0xffffffff


	//   ....[82]....
        /*0184*/ 	.word	0xffffffff


	//   ....[83]....
        /*0188*/ 	.word	0xffffffff


	//   ....[84]....
        /*018c*/ 	.word	0xffffffff


	//   ....[85]....
        /*0190*/ 	.word	0xffffffff


	//   ....[86]....
        /*0194*/ 	.word	0xffffffff


	//   ....[87]....
        /*0198*/ 	.word	0xffffffff


	//   ....[88]....
        /*019c*/ 	.word	0xffffffff


	//   ....[89]....
        /*01a0*/ 	.word	0xffffffff


	//   ....[90]....
        /*01a4*/ 	.word	0xffffffff


	//   ....[91]....
        /*01a8*/ 	.word	0xffffffff


	//----- nvinfo : EIATTR_COOP_GROUP_INSTR_OFFSETS
	.align		4
.L_2861:
        /*01ac*/ 	.byte	0x04, 0x28
        /*01ae*/ 	.short	(.L_2863 - .L_2862)


	//   ....[0]....
.L_2862:
        /*01b0*/ 	.word	0x00000b10


	//   ....[1]....
        /*01b4*/ 	.word	0x00000bc0


	//   ....[2]....
        /*01b8*/ 	.word	0x00000e70


	//   ....[3]....
        /*01bc*/ 	.word	0x00001980


	//   ....[4]....
        /*01c0*/ 	.word	0x00003260


	//   ....[5]....
        /*01c4*/ 	.word	0x00003280


	//   ....[6]....
        /*01c8*/ 	.word	0x00003290


	//   ....[7]....
        /*01cc*/ 	.word	0x000032a0


	//   ....[8]....
        /*01d0*/ 	.word	0x00003440


	//   ....[9]....
        /*01d4*/ 	.word	0x00003470


	//   ....[10]....
        /*01d8*/ 	.word	0x00003490


	//   ....[11]....
        /*01dc*/ 	.word	0x000034b0


	//   ....[12]....
        /*01e0*/ 	.word	0x00003660


	//   ....[13]....
        /*01e4*/ 	.word	0x00003680


	//   ....[14]....
        /*01e8*/ 	.word	0x000036a0


	//   ....[15]....
        /*01ec*/ 	.word	0x000036c0


	//   ....[16]....
        /*01f0*/ 	.word	0x00003900


	//   ....[17]....
        /*01f4*/ 	.word	0x00003950


	//   ....[18]....
        /*01f8*/ 	.word	0x00003970


	//   ....[19]....
        /*01fc*/ 	.word	0x00003990


	//   ....[20]....
        /*0200*/ 	.word	0x00003bb0


	//   ....[21]....
        /*0204*/ 	.word	0x00003bd0


	//   ....[22]....
        /*0208*/ 	.word	0x00003be0


	//   ....[23]....
        /*020c*/ 	.word	0x00003bf0


	//   ....[24]....
        /*0210*/ 	.word	0x00004250


	//   ....[25]....
        /*0214*/ 	.word	0x00004270


	//   ....[26]....
        /*0218*/ 	.word	0x00004280


	//   ....[27]....
        /*021c*/ 	.word	0x00004290


	//   ....[28]....
        /*0220*/ 	.word	0x000042a0


	//   ....[29]....
        /*0224*/ 	.word	0x000042b0


	//   ....[30]....
        /*0228*/ 	.word	0x000042c0


	//   ....[31]....
        /*022c*/ 	.word	0x000042d0


	//   ....[32]....
        /*0230*/ 	.word	0x000042e0


	//   ....[33]....
        /*0234*/ 	.word	0x000042f0


	//   ....[34]....
        /*0238*/ 	.word	0x00004420


	//   ....[35]....
        /*023c*/ 	.word	0x00004460


	//   ....[36]....
        /*0240*/ 	.word	0x00004470


	//   ....[37]....
        /*0244*/ 	.word	0x00004490


	//   ....[38]....
        /*0248*/ 	.word	0x00004580


	//   ....[39]....
        /*024c*/ 	.word	0x000045a0


	//   ....[40]....
        /*0250*/ 	.word	0x000045b0


	//   ....[41]....
        /*0254*/ 	.word	0x000045c0


	//   ....[42]....
        /*0258*/ 	.word	0x000046b0


	//   ....[43]....
        /*025c*/ 	.word	0x000046d0


	//   ....[44]....
        /*0260*/ 	.word	0x000046e0


	//   ....[45]....
        /*0264*/ 	.word	0x000046f0


	//   ....[46]....
        /*0268*/ 	.word	0x000047e0


	//   ....[47]....
        /*026c*/ 	.word	0x00004800


	//   ....[48]....
        /*0270*/ 	.word	0x00004810


	//   ....[49]....
        /*0274*/ 	.word	0x00004820


	//   ....[50]....
        /*0278*/ 	.word	0x00004910


	//   ....[51]....
        /*027c*/ 	.word	0x00004950


	//   ....[52]....
        /*0280*/ 	.word	0x00004990


	//   ....[53]....
        /*0284*/ 	.word	0x000049d0


	//   ....[54]....
        /*0288*/ 	.word	0x00004a00


	//   ....[55]....
        /*028c*/ 	.word	0x00004a30


	//   ....[56]....
        /*0290*/ 	.word	0x00004a50


	//   ....[57]....
        /*0294*/ 	.word	0x00004a60


	//   ....[58]....
        /*0298*/ 	.word	0x00004aa0


	//   ....[59]....
        /*029c*/ 	.word	0x00004ad0


	//   ....[60]....
        /*02a0*/ 	.word	0x00008100


	//   ....[61]....
        /*02a4*/ 	.word	0x00008140


	//   ....[62]....
        /*02a8*/ 	.word	0x00008180


	//   ....[63]....
        /*02ac*/ 	.word	0x000081c0


	//   ....[64]....
        /*02b0*/ 	.word	0x00008270


	//   ....[65]....
        /*02b4*/ 	.word	0x000082a0


	//   ....[66]....
        /*02b8*/ 	.word	0x000082d0


	//   ....[67]....
        /*02bc*/ 	.word	0x00008300


	//   ....[68]....
        /*02c0*/ 	.word	0x000083a0


	//   ....[69]....
        /*02c4*/ 	.word	0x000083d0


	//   ....[70]....
        /*02c8*/ 	.word	0x00008400


	//   ....[71]....
        /*02cc*/ 	.word	0x00008430


	//   ....[72]....
        /*02d0*/ 	.word	0x000084d0


	//   ....[73]....
        /*02d4*/ 	.word	0x00008500


	//   ....[74]....
        /*02d8*/ 	.word	0x00008530


	//   ....[75]....
        /*02dc*/ 	.word	0x00008560


	//   ....[76]....
        /*02e0*/ 	.word	0x00008600


	//   ....[77]....
        /*02e4*/ 	.word	0x00008630


	//   ....[78]....
        /*02e8*/ 	.word	0x00008660


	//   ....[79]....
        /*02ec*/ 	.word	0x00008690


	//   ....[80]....
        /*02f0*/ 	.word	0x00008dc0


	//   ....[81]....
        /*02f4*/ 	.word	0x00009180


	//   ....[82]....
        /*02f8*/ 	.word	0x00009260


	//   ....[83]....
        /*02fc*/ 	.word	0x000092b0


	//   ....[84]....
        /*0300*/ 	.word	0x000092e0


	//   ....[85]....
        /*0304*/ 	.word	0x00009300


	//   ....[86]....
        /*0308*/ 	.word	0x00009320


	//   ....[87]....
        /*030c*/ 	.word	0x000093f0


	//   ....[88]....
        /*0310*/ 	.word	0x00009440


	//   ....[89]....
        /*0314*/ 	.word	0x00009460


	//   ....[90]....
        /*0318*/ 	.word	0x00009480


	//   ....[91]....
        /*031c*/ 	.word	0x000094a0


	//----- nvinfo : EIATTR_EXIT_INSTR_OFFSETS
	.align		4
.L_2863:
        /*0320*/ 	.byte	0x04, 0x1c
        /*0322*/ 	.short	(.L_2865 - .L_2864)


	//   ....[0]....
.L_2864:
        /*0324*/ 	.word	0x00009580


	//   ....[1]....
        /*0328*/ 	.word	0x00009820


	//----- nvinfo : EIATTR_MAX_THREADS
	.align		4
.L_2865:
        /*032c*/ 	.byte	0x04, 0x05
        /*032e*/ 	.short	(.L_2867 - .L_2866)
.L_2866:
        /*0330*/ 	.word	0x00000020
        /*0334*/ 	.word	0x00000001
        /*0338*/ 	.word	0x00000001


	//----- nvinfo : EIATTR_CRS_STACK_SIZE
	.align		4
.L_2867:
        /*033c*/ 	.byte	0x04, 0x1e
        /*033e*/ 	.short	(.L_2869 - .L_2868)
.L_2868:
        /*0340*/ 	.word	0x00000000
.L_2869:


//--------------------- .nv.info._Z25selective_scan_bwd_kernelI32Selective_Scan_bwd_kernel_traitsILi32ELi16ELb1ELb1ELb0ELb0ELb1EN3c108BFloat16ENS1_7complexIfEEEEv12SSMParamsBwd --------------------------
	.section	.nv.info._Z25selective_scan_bwd_kernelI32Selective_Scan_bwd_kernel_traitsILi32ELi16ELb1ELb1ELb0ELb0ELb1EN3c108BFloat16ENS1_7complexIfEEEEv12SSMParamsBwd,"",@"SHT_CUDA_INFO"
	.sectionflags	@""
	.align	4


	//----- nvinfo : EIATTR_CUDA_API_VERSION
	.align		4
        /*0000*/ 	.byte	0x04, 0x37
        /*0002*/ 	.short	(.L_2871 - .L_2870)
.L_2870:
        /*0004*/ 	.word	0x00000082


	//----- nvinfo : EIATTR_SW2861232_WAR
	.align		4
.L_2871:
        /*0008*/ 	.byte	0x01, 0x35
	.zero		2


	//----- nvinfo : EIATTR_PARAM_CBANK
	.align		4
        /*000c*/ 	.byte	0x04, 0x0a
        /*000e*/ 	.short	(.L_2873 - .L_2872)
	.align		4
.L_2872:
        /*0010*/ 	.word	index@(.nv.constant0._Z25selective_scan_bwd_kernelI32Selective_Scan_bwd_kernel_traitsILi32ELi16ELb1ELb1ELb0ELb0ELb1EN3c108BFloat16ENS1_7complexIfEEEEv12SSMParamsBwd)
        /*0014*/ 	.short	0x0160
        /*0016*/ 	.short	0x01f0


	//----- nvinfo : EIATTR_CBANK_PARAM_SIZE
	.align		4
.L_2873:
        /*0018*/ 	.byte	0x03, 0x19
        /*001a*/ 	.short	0x01f0


	//----- nvinfo : EIATTR_KPARAM_INFO
	.align		4
        /*001c*/ 	.byte	0x04, 0x17
        /*001e*/ 	.short	(.L_2875 - .L_2874)
.L_2874:
        /*0020*/ 	.word	0x00000000
        /*0024*/ 	.short	0x0000
        /*0026*/ 	.short	0x0000
        /*0028*/ 	.byte	0x00, 0xf0, 0xc1, 0x07


	//----- nvinfo : EIATTR_MAXREG_COUNT
	.align		4
.L_2875:
        /*002c*/ 	.byte	0x03, 0x1b
        /*002e*/ 	.short	0x00ff


	//----- nvinfo : EIATTR_NUM_BARRIERS
	.align		4
        /*0030*/ 	.byte	0x02, 0x4c
        /*0032*/ 	.byte	0x01
	.zero		1


	//----- nvinfo : EIATTR_MERCURY_ISA_VERSION
	.align		4
        /*0034*/ 	.byte	0x03, 0x5f
        /*0036*/ 	.short	0x0000


	//----- nvinfo : EIATTR_COOP_GROUP_MASK_REGIDS
	.align		4
        /*0038*/ 	.byte	0x04, 0x29
        /*003a*/ 	.short	(.L_2877 - .L_2876)


	//   ....[0]....
.L_2876:
        /*003c*/ 	.word	0xffffffff


	//   ....[1]....
        /*0040*/ 	.word	0xffffffff


	//   ....[2]....
        /*0044*/ 	.word	0xffffffff


	//   ....[3]....
        /*0048*/ 	.word	0xffffffff


	//   ....[4]....
        /*004c*/ 	.word	0xffffffff


	//   ....[5]....
        /*0050*/ 	.word	0xffffffff


	//   ....[6]....
        /*0054*/ 	.word	0xffffffff


	//   ....[7]....
        /*0058*/ 	.word	0xffffffff


	//   ....[8]....
        /*005c*/ 	.word	0xffffffff


	//   ....[9]....
        /*0060*/ 	.word	0xffffffff


	//   ....[10]....
        /*0064*/ 	.word	0xffffffff


	//   ....[11]....
        /*0068*/ 	.word	0xffffffff


	//   ....[12]....
        /*006c*/ 	.word	0xffffffff


	//   ....[13]....
        /*0070*/ 	.word	0xffffffff


	//   ....[14]....
        /*0074*/ 	.word	0xffffffff


	//   ....[15]....
        /*0078*/ 	.word	0xffffffff


	//   ....[16]....
        /*007c*/ 	.word	0xffffffff


	//   ....[17]....
        /*0080*/ 	.word	0xffffffff


	//   ....[18]....
        /*0084*/ 	.word	0xffffffff


	//   ....[19]....
        /*0088*/ 	.word	0xffffffff


	//   ....[20]....
        /*008c*/ 	.word	0xffffffff


	//   ....[21]....
        /*0090*/ 	.word	0xffffffff


	//   ....[22]....
        /*0094*/ 	.word	0xffffffff


	//   ....[23]....
        /*0098*/ 	.word	0xffffffff


	//   ....[24]....
        /*009c*/ 	.word	0xffffffff


	//   ....[25]....
        /*00a0*/ 	.word	0xffffffff


	//   ....[26]....
        /*00a4*/ 	.word	0xffffffff


	//   ....[27]....
        /*00a8*/ 	.word	0xffffffff


	//   ....[28]....
        /*00ac*/ 	.word	0xffffffff


	//   ....[29]....
        /*00b0*/ 	.word	0xffffffff


	//   ....[30]....
        /*00b4*/ 	.word	0xffffffff


	//   ....[31]....
        /*00b8*/ 	.word	0xffffffff


	//   ....[32]....
        /*00bc*/ 	.word	0xffffffff


	//   ....[33]....
        /*00c0*/ 	.word	0xffffffff


	//   ....[34]....
        /*00c4*/ 	.word	0xffffffff


	//   ....[35]....
        /*00c8*/ 	.word	0xffffffff


	//   ....[36]....
        /*00cc*/ 	.word	0xffffffff


	//   ....[37]....
        /*00d0*/ 	.word	0xffffffff


	//   ....[38]....
        /*00d4*/ 	.word	0xffffffff


	//   ....[39]....
        /*00d8*/ 	.word	0xffffffff


	//   ....[40]....
        /*00dc*/ 	.word	0xffffffff


	//   ....[41]....
        /*00e0*/ 	.word	0xffffffff


	//   ....[42]....
        /*00e4*/ 	.word	0xffffffff


	//   ....[43]....
        /*00e8*/ 	.word	0xffffffff


	//   ....[44]....
        /*00ec*/ 	.word	0xffffffff


	//   ....[45]....
        /*00f0*/ 	.word	0xffffffff


	//   ....[46]....
        /*00f4*/ 	.word	0xffffffff


	//   ....[47]....
        /*00f8*/ 	.word	0xffffffff


	//   ....[48]....
        /*00fc*/ 	.word	0xffffffff


	//   ....[49]....
        /*0100*/ 	.word	0xffffffff


	//   ....[50]....
        /*0104*/ 	.word	0xffffffff


	//   ....[51]....
        /*0108*/ 	.word	0xffffffff


	//   ....[52]....
        /*010c*/ 	.word	0xffffffff


	//   ....[53]....
        /*0110*/ 	.word	0xffffffff


	//   ....[54]....
        /*0114*/ 	.word	0xffffffff


	//   ....[55]....
        /*0118*/ 	.word	0xffffffff


	//   ....[56]....
        /*011c*/ 	.word	0xffffffff


	//   ....[57]....
        /*0120*/ 	.word	0xffffffff


	//   ....[58]....
        /*0124*/ 	.word	0xffffffff


	//   ....[59]....
        /*0128*/ 	.word	0xffffffff


	//   ....[60]....
        /*012c*/ 	.word	0xffffffff


	//   ....[61]....
        /*0130*/ 	.word	0xffffffff


	//   ....[62]....
        /*0134*/ 	.word	0xffffffff


	//   ....[63]....
        /*0138*/ 	.word	0xffffffff


	//   ....[64]....
        /*013c*/ 	.word	0xffffffff


	//   ....[65]....
        /*0140*/ 	.word	0xffffffff


	//   ....[66]....
        /*0144*/ 	.word	0xffffffff


	//   ....[67]....
        /*0148*/ 	.word	0xffffffff


	//   ....[68]....
        /*014c*/ 	.word	0xffffffff


	//   ....[69]....
        /*0150*/ 	.word	0xffffffff


	//   ....[70]....
        /*0154*/ 	.word	0xffffffff


	//   ....[71]....
        /*0158*/ 	.word	0xffffffff


	//   ....[72]....
        /*015c*/ 	.word	0xffffffff


	//   ....[73]....
        /*0160*/ 	.word	0xffffffff


	//   ....[74]....
        /*0164*/ 	.word	0xffffffff


	//   ....[75]....
        /*0168*/ 	.word	0xffffffff


	//   ....[76]....
        /*016c*/ 	.word	0xffffffff


	//   ....[77]....
        /*0170*/ 	.word	0xffffffff


	//   ....[78]....
        /*0174*/ 	.word	0xffffffff


	//   ....[79]....
        /*0178*/ 	.word	0xffffffff


	//   ....[80]....
        /*017c*/ 	.word	0xffffffff


	//   ....[81]....
        /*0180*/ 	.word	0xffffffff


	//   ....[82]....
        /*0184*/ 	.word	0xffffffff


	//   ....[83]....
        /*0188*/ 	.word	0xffffffff


	//   ....[84]....
        /*018c*/ 	.word	0xffffffff


	//   ....[85]....
        /*0190*/ 	.word	0xffffffff


	//   ....[86]....
        /*0194*/ 	.word	0xffffffff


	//   ....[87]....
        /*0198*/ 	.word	0xffffffff


	//   ....[88]....
        /*019c*/ 	.word	0xffffffff


	//   ....[89]....
        /*01a0*/ 	.word	0xffffffff


	//   ....[90]....
        /*01a4*/ 	.word	0xffffffff


	//   ....[91]....
        /*01a8*/ 	.word	0xffffffff


	//   ....[92]....
        /*01ac*/ 	.word	0xffffffff


	//   ....[93]....
        /*01b0*/ 	.word	0xffffffff


	//   ....[94]....
        /*01b4*/ 	.word	0xffffffff


	//   ....[95]....
        /*01b8*/ 	.word	0xffffffff


	//----- nvinfo : EIATTR_COOP_GROUP_INSTR_OFFSETS
	.align		4
.L_2877:
        /*01bc*/ 	.byte	0x04, 0x28
        /*01be*/ 	.short	(.L_2879 - .L_2878)


	//   ....[0]....
.L_2878:
        /*01c0*/ 	.word	0x00000b40


	//   ....[1]....
        /*01c4*/ 	.word	0x00000bf0


	//   ....[2]....
        /*01c8*/ 	.word	0x00000da0


	//   ....[3]....
        /*01cc*/ 	.word	0x00000f10


	//   ....[4]....
        /*01d0*/ 	.word	0x00001810


	//   ....[5]....
        /*01d4*/ 	.word	0x00002030


	//   ....[6]....
        /*01d8*/ 	.word	0x00002550


	//   ....[7]....
        /*01dc*/ 	.word	0x00002e60


	//   ....[8]....
        /*01e0*/ 	.word	0x00004750


	//   ....[9]....
        /*01e4*/ 	.word	0x00004770


	//   ....[10]....
        /*01e8*/ 	.word	0x00004780


	//   ....[11]....
        /*01ec*/ 	.word	0x00004790


	//   ....[12]....
        /*01f0*/ 	.word	0x00004930


	//   ....[13]....
        /*01f4*/ 	.word	0x00004960


	//   ....[14]....
        /*01f8*/ 	.word	0x00004980


	//   ....[15]....
        /*01fc*/ 	.word	0x000049a0


	//   ....[16]....
        /*0200*/ 	.word	0x00004b50


	//   ....[17]....
        /*0204*/ 	.word	0x00004b70


	//   ....[18]....
        /*0208*/ 	.word	0x00004b90


	//   ....[19]....
        /*020c*/ 	.word	0x00004bb0


	//   ....[20]....
        /*0210*/ 	.word	0x00004df0


	//   ....[21]....
        /*0214*/ 	.word	0x00004e40


	//   ....[22]....
        /*0218*/ 	.word	0x00004e60


	//   ....[23]....
        /*021c*/ 	.word	0x00004e80


	//   ....[24]....
        /*0220*/ 	.word	0x000050a0


	//   ....[25]....
        /*0224*/ 	.word	0x000050c0


	//   ....[26]....
        /*0228*/ 	.word	0x000050d0


	//   ....[27]....
        /*022c*/ 	.word	0x000050e0


	//   ....[28]....
        /*0230*/ 	.word	0x00005740


	//   ....[29]....
        /*0234*/ 	.word	0x00005760


	//   ....[30]....
        /*0238*/ 	.word	0x00005770


	//   ....[31]....
        /*023c*/ 	.word	0x00005780


	//   ....[32]....
        /*0240*/ 	.word	0x00005790


	//   ....[33]....
        /*0244*/ 	.word	0x000057a0


	//   ....[34]....
        /*0248*/ 	.word	0x000057b0


	//   ....[35]....
        /*024c*/ 	.word	0x000057c0


	//   ....[36]....
        /*0250*/ 	.word	0x000057d0


	//   ....[37]....
        /*0254*/ 	.word	0x000057e0


	//   ....[38]....
        /*0258*/ 	.word	0x00005910


	//   ....[39]....
        /*025c*/ 	.word	0x00005950


	//   ....[40]....
        /*0260*/ 	.word	0x00005960


	//   ....[41]....
        /*0264*/ 	.word	0x00005980


	//   ....[42]....
        /*0268*/ 	.word	0x00005a70


	//   ....[43]....
        /*026c*/ 	.word	0x00005a90


	//   ....[44]....
        /*0270*/ 	.word	0x00005aa0


	//   ....[45]....
        /*0274*/ 	.word	0x00005ab0


	//   ....[46]....
        /*0278*/ 	.word	0x00005ba0


	//   ....[47]....
        /*027c*/ 	.word	0x00005bc0


	//   ....[48]....
        /*0280*/ 	.word	0x00005bd0


	//   ....[49]....
        /*0284*/ 	.word	0x00005be0


	//   ....[50]....
        /*0288*/ 	.word	0x00005cd0


	//   ....[51]....
        /*028c*/ 	.word	0x00005cf0


	//   ....[52]....
        /*0290*/ 	.word	0x00005d00


	//   ....[53]....
        /*0294*/ 	.word	0x00005d10


	//   ....[54]....
        /*0298*/ 	.word	0x00005e00


	//   ....[55]....
        /*029c*/ 	.word	0x00005e40


	//   ....[56]....
        /*02a0*/ 	.word	0x00005e80


	//   ....[57]....
        /*02a4*/ 	.word	0x00005eb0


	//   ....[58]....
        /*02a8*/ 	.word	0x00005ee0


	//   ....[59]....
        /*02ac*/ 	.word	0x00005f10


	//   ....[60]....
        /*02b0*/ 	.word	0x00005f30


	//   ....[61]....
        /*02b4*/ 	.word	0x00005f40


	//   ....[62]....
        /*02b8*/ 	.word	0x00005f80


	//   ....[63]....
        /*02bc*/ 	.word	0x00005fb0


	//   ....[64]....
        /*02c0*/ 	.word	0x000095e0


	//   ....[65]....
        /*02c4*/ 	.word	0x00009620


	//   ....[66]....
        /*02c8*/ 	.word	0x00009660


	//   ....[67]....
        /*02cc*/ 	.word	0x000096a0


	//   ....[68]....
        /*02d0*/ 	.word	0x00009750


	//   ....[69]....
        /*02d4*/ 	.word	0x00009780


	//   ....[70]....
        /*02d8*/ 	.word	0x000097b0


	//   ....[71]....
        /*02dc*/ 	.word	0x000097e0


	//   ....[72]....
        /*02e0*/ 	.word	0x00009880


	//   ....[73]....
        /*02e4*/ 	.word	0x000098b0


	//   ....[74]....
        /*02e8*/ 	.word	0x000098e0


	//   ....[75]....
        /*02ec*/ 	.word	0x00009910


	//   ....[76]....
        /*02f0*/ 	.word	0x000099b0


	//   ....[77]....
        /*02f4*/ 	.word	0x000099e0


	//   ....[78]....
        /*02f8*/ 	.word	0x00009a10


	//   ....[79]....
        /*02fc*/ 	.word	0x00009a40


	//   ....[80]....
        /*0300*/ 	.word	0x00009ae0


	//   ....[81]....
        /*0304*/ 	.word	0x00009b10


	//   ....[82]....
        /*0308*/ 	.word	0x00009b40


	//   ....[83]....
        /*030c*/ 	.word	0x00009b70


	//   ....[84]....
        /*0310*/ 	.word	0x0000a2a0


	//   ....[85]....
        /*0314*/ 	.word	0x0000a650


	//   ....[86]....
        /*0318*/ 	.word	0x0000a710


	//   ....[87]....
        /*031c*/ 	.word	0x0000a760


	//   ....[88]....
        /*0320*/ 	.word	0x0000a790


	//   ....[89]....
        /*0324*/ 	.word	0x0000a7b0


	//   ....[90]....
        /*0328*/ 	.word	0x0000a7d0


	//   ....[91]....
        /*032c*/ 	.word	0x0000a8a0


	//   ....[92]....
        /*0330*/ 	.word	0x0000a8f0


	//   ....[93]....
        /*0334*/ 	.word	0x0000a910


	//   ....[94]....
        /*0338*/ 	.word	0x0000a930


	//   ....[95]....
        /*033c*/ 	.word	0x0000a950


	//----- nvinfo : EIATTR_EXIT_INSTR_OFFSETS
	.align		4
.L_2879:
        /*0340*/ 	.byte	0x04, 0x1c
        /*0342*/ 	.short	(.L_2881 - .L_2880)


	//   ....[0]....
.L_2880:
        /*0344*/ 	.word	0x0000aa30


	//   ....[1]....
        /*0348*/ 	.word	0x0000acd0


	//----- nvinfo : EIATTR_MAX_THREADS
	.align		4
.L_2881:
        /*034c*/ 	.byte	0x04, 0x05
        /*034e*/ 	.short	(.L_2883 - .L_2882)
.L_2882:
        /*0350*/ 	.word	0x00000020
        /*0354*/ 	.word	0x00000001
        /*0358*/ 	.word	0x00000001


	//----- nvinfo : EIATTR_CRS_STACK_SIZE
	.align		4
.L_2883:
        /*035c*/ 	.byte	0x04, 0x1e
        /*035e*/ 	.short	(.L_2885 - .L_2884)
.L_2884:
        /*0360*/ 	.word	0x00000000
.L_2885:


//--------------------- .nv.info._Z25selective_scan_bwd_kernelI32Selective_Scan_bwd_kernel_traitsILi32ELi16ELb1ELb1ELb0ELb1ELb0EN3c108BFloat16ENS1_7complexIfEEEEv12SSMParamsBwd --------------------------
	.section	.nv.info._Z25selective_scan_bwd_kernelI32Selective_Scan_bwd_kernel_traitsILi32ELi16ELb1ELb1ELb0ELb1ELb0EN3c108BFloat16ENS1_7complexIfEEEEv12SSMParamsBwd,"",@"SHT_CUDA_INFO"
	.sectionflags	@""
	.align	4


	//----- nvinfo : EIATTR_CUDA_API_VERSION
	.align		4
        /*0000*/ 	.byte	0x04, 0x37
        /*0002*/ 	.short	(.L_2887 - .L_2886)
.L_2886:
        /*0004*/ 	.word	0x00000082


	//----- nvinfo : EIATTR_SW2861232_WAR
	.align		4
.L_2887:
        /*0008*/ 	.byte	0x01, 0x35
	.zero		2


	//----- nvinfo : EIATTR_PARAM_CBANK
	.align		4
        /*000c*/ 	.byte	0x04, 0x0a
        /*000e*/ 	.short	(.L_2889 - .L_2888)
	.align		4
.L_2888:
        /*0010*/ 	.word	index@(.nv.constant0._Z25selective_scan_bwd_kernelI32Selective_Scan_bwd_kernel_traitsILi32ELi16ELb1ELb1ELb0ELb1ELb0EN3c108BFloat16ENS1_7complexIfEEEEv12SSMParamsBwd)
        /*0014*/ 	.short	0x0160
        /*0016*/ 	.short	0x01f0


	//----- nvinfo : EIATTR_CBANK_PARAM_SIZE
	.align		4
.L_2889:
        /*0018*/ 	.byte	0x03, 0x19
        /*001a*/ 	.short	0x01f0


	//----- nvinfo : EIATTR_KPARAM_INFO
	.align		4
        /*001c*/ 	.byte	0x04, 0x17
        /*001e*/ 	.short	(.L_2891 - .L_2890)
.L_2890:
        /*0020*/ 	.word	0x00000000
        /*0024*/ 	.short	0x0000
        /*0026*/ 	.short	0x0000
        /*0028*/ 	.byte	0x00, 0xf0, 0xc1, 0x07


	//----- nvinfo : EIATTR_MAXREG_COUNT
	.align		4
.L_2891:
        /*002c*/ 	.byte	0x03, 0x1b
        /*002e*/ 	.short	0x00ff


	//----- nvinfo : EIATTR_NUM_BARRIERS
	.align		4
        /*0030*/ 	.byte	0x02, 0x4c
        /*0032*/ 	.byte	0x01
	.zero		1


	//----- nvinfo : EIATTR_MERCURY_ISA_VERSION
	.align		4
        /*0034*/ 	.byte	0x03, 0x5f
        /*0036*/ 	.short	0x0000


	//----- nvinfo : EIATTR_COOP_GROUP_MASK_REGIDS
	.align		4
        /*0038*/ 	.byte	0x04, 0x29
        /*003a*/ 	.short	(.L_2893 - .L_2892)


	//   ....[0]....
.L_2892:
        /*003c*/ 	.word	0xffffffff


	//   ....[1]....
        /*0040*/ 	.word	0xffffffff


	//   ....[2]....
        /*0044*/ 	.word	0xffffffff


	//   ....[3]....
        /*0048*/ 	.word	0xffffffff


	//   ....[4]....
        /*004c*/ 	.word	0xffffffff


	//   ....[5]....
        /*0050*/ 	.word	0xffffffff


	//   ....[6]....
        /*0054*/ 	.word	0xffffffff


	//   ....[7]....
        /*0058*/ 	.word	0xffffffff


	//   ....[8]....
        /*005c*/ 	.word	0xffffffff


	//   ....[9]....
        /*0060*/ 	.word	0xffffffff


	//   ....[10]....
        /*0064*/ 	.word	0xffffffff


	//   ....[11]....
        /*0068*/ 	.word	0xffffffff


	//   ....[12]....
        /*006c*/ 	.word	0xffffffff


	//   ....[13]....
        /*0070*/ 	.word	0xffffffff


	//   ....[14]....
        /*0074*/ 	.word	0xffffffff


	//   ....[15]....
        /*0078*/ 	.word	0xffffffff


	//   ....[16]....
        /*007c*/ 	.word	0xffffffff


	//   ....[17]....
        /*0080*/ 	.word	0xffffffff


	//   ....[18]....
        /*0084*/ 	.word	0xffffffff


	//   ....[19]....
        /*0088*/ 	.word	0xffffffff


	//   ....[20]....
        /*008c*/ 	.word	0xffffffff


	//   ....[21]....
        /*0090*/ 	.word	0xffffffff


	//   ....[22]....
        /*0094*/ 	.word	0xffffffff


	//   ....[23]....
        /*0098*/ 	.word	0xffffffff


	//   ....[24]....
        /*009c*/ 	.word	0xffffffff


	//   ....[25]....
        /*00a0*/ 	.word	0xffffffff


	//   ....[26]....
        /*00a4*/ 	.word	0xffffffff


	//   ....[27]....
        /*00a8*/ 	.word	0xffffffff


	//   ....[28]....
        /*00ac*/ 	.word	0xffffffff


	//   ....[29]....
        /*00b0*/ 	.word	0xffffffff


	//   ....[30]....
        /*00b4*/ 	.word	0xffffffff


	//   ....[31]....
        /*00b8*/ 	.word	0xffffffff


	//   ....[32]....
        /*00bc*/ 	.word	0xffffffff


	//   ....[33]....
        /*00c0*/ 	.word	0xffffffff


	//   ....[34]....
        /*00c4*/ 	.word	0xffffffff


	//   ....[35]....
        /*00c8*/ 	.word	0xffffffff


	//   ....[36]....
        /*00cc*/ 	.word	0xffffffff


	//   ....[37]....
        /*00d0*/ 	.word	0xffffffff


	//   ....[38]....
        /*00d4*/ 	.word	0xffffffff


	//   ....[39]....
        /*00d8*/ 	.word	0xffffffff


	//   ....[40]....
        /*00dc*/ 	.word	0xffffffff


	//   ....[41]....
        /*00e0*/ 	.word	0xffffffff


	//   ....[42]....
        /*00e4*/ 	.word	0xffffffff


	//   ....[43]....
        /*00e8*/ 	.word	0xffffffff


	//   ....[44]....
        /*00ec*/ 	.word	0xffffffff


	//   ....[45]....
        /*00f0*/ 	.word	0xffffffff


	//   ....[46]....
        /*00f4*/ 	.word	0xffffffff


	//   ....[47]....
        /*00f8*/ 	.word	0xffffffff


	//   ....[48]....
        /*00fc*/ 	.word	0xffffffff


	//   ....[49]....
        /*0100*/ 	.word	0xffffffff


	//   ....[50]....
        /*0104*/ 	.word	0xffffffff


	//   ....[51]....
        /*0108*/ 	.word	0xffffffff


	//   ....[52]....
        /*010c*/ 	.word	0xffffffff


	//   ....[53]....
        /*0110*/ 	.word	0xffffffff


	//   ....[54]....
        /*0114*/ 	.word	0xffffffff


	//   ....[55]....
        /*0118*/ 	.word	0xffffffff


	//   ....[56]....
        /*011c*/ 	.word	0xffffffff


	//   ....[57]....
        /*0120*/ 	.word	0xffffffff


	//   ....[58]....
        /*0124*/ 	.word	0xffffffff


	//   ....[59]....
        /*0128*/ 	.word	0xffffffff


	//   ....[60]....
        /*012c*/ 	.word	0xffffffff


	//   ....[61]....
        /*0130*/ 	.word	0xffffffff


	//   ....[62]....
        /*0134*/ 	.word	0xffffffff


	//   ....[63]....
        /*0138*/ 	.word	0xffffffff


	//   ....[64]....
        /*013c*/ 	.word	0xffffffff


	//   ....[65]....
        /*0140*/ 	.word	0xffffffff


	//   ....[66]....
        /*0144*/ 	.word	0xffffffff


	//   ....[67]....
        /*0148*/ 	.word	0xffffffff


	//   ....[68]....
        /*014c*/ 	.word	0xffffffff


	//   ....[69]....
        /*0150*/ 	.word	0xffffffff


	//   ....[70]....
        /*0154*/ 	.word	0xffffffff


	//   ....[71]....
        /*0158*/ 	.word	0xffffffff


	//   ....[72]....
        /*015c*/ 	.word	0xffffffff


	//   ....[73]....
        /*0160*/ 	.word	0xffffffff


	//   ....[74]....
        /*0164*/ 	.word	0xffffffff


	//   ....[75]....
        /*0168*/ 	.word	0xffffffff


	//   ....[76]....
        /*016c*/ 	.word	0xffffffff


	//   ....[77]....
        /*0170*/ 	.word	0xffffffff


	//   ....[78]....
        /*0174*/ 	.word	0xffffffff


	//   ....[79]....
        /*0178*/ 	.word	0xffffffff


	//   ....[80]....
        /*017c*/ 	.word	0xffffffff


	//   ....[81]....
        /*0180*/ 	.word	0xffffffff


	//   ....[82]....
        /*0184*/ 	.word	0xffffffff


	//   ....[83]....
        /*0188*/ 	.word	0xffffffff


	//   ....[84]....
        /*018c*/ 	.word	0xffffffff


	//   ....[85]....
        /*0190*/ 	.word	0xffffffff


	//   ....[86]....
        /*0194*/ 	.word	0xffffffff


	//   ....[87]....
        /*0198*/ 	.word	0xffffffff


	//   ....[88]....
        /*019c*/ 	.word	0xffffffff


	//   ....[89]....
        /*01a0*/ 	.word	0xffffffff


	//   ....[90]....
        /*01a4*/ 	.word	0xffffffff


	//   ....[91]....
        /*01a8*/ 	.word	0xffffffff


	//   ....[92]....
        /*01ac*/ 	.word	0xffffffff


	//----- nvinfo : EIATTR_COOP_GROUP_INSTR_OFFSETS
	.align		4
.L_2893:
        /*01b0*/ 	.byte	0x04, 0x28
        /*01b2*/ 	.short	(.L_2895 - .L_2894)


	//   ....[0]....
.L_2894:
        /*01b4*/ 	.word	0x00000b30


	//   ....[1]....
        /*01b8*/ 	.word	0x00000be0


	//   ....[2]....
        /*01bc*/ 	.word	0x00000de0


	//   ....[3]....
        /*01c0*/ 	.word	0x00003c40


	//   ....[4]....
        /*01c4*/ 	.word	0x00005520


	//   ....[5]....
        /*01c8*/ 	.word	0x00005540


	//   ....[6]....
        /*01cc*/ 	.word	0x00005550


	//   ....[7]....
        /*01d0*/ 	.word	0x00005560


	//   ....[8]....
        /*01d4*/ 	.word	0x00005700


	//   ....[9]....
        /*01d8*/ 	.word	0x00005730


	//   ....[10]....
        /*01dc*/ 	.word	0x00005750


	//   ....[11]....
        /*01e0*/ 	.word	0x00005770


	//   ....[12]....
        /*01e4*/ 	.word	0x00005920


	//   ....[13]....
        /*01e8*/ 	.word	0x00005940


	//   ....[14]....
        /*01ec*/ 	.word	0x00005960


	//   ....[15]....
        /*01f0*/ 	.word	0x00005980


	//   ....[16]....
        /*01f4*/ 	.word	0x00005bc0


	//   ....[17]....
        /*01f8*/ 	.word	0x00005c10


	//   ....[18]....
        /*01fc*/ 	.word	0x00005c30


	//   ....[19]....
        /*0200*/ 	.word	0x00005c50


	//   ....[20]....
        /*0204*/ 	.word	0x00005e70


	//   ....[21]....
        /*0208*/ 	.word	0x00005e90


	//   ....[22]....
        /*020c*/ 	.word	0x00005ea0


	//   ....[23]....
        /*0210*/ 	.word	0x00005eb0


	//   ....[24]....
        /*0214*/ 	.word	0x00006510


	//   ....[25]....
        /*0218*/ 	.word	0x00006530


	//   ....[26]....
        /*021c*/ 	.word	0x00006540


	//   ....[27]....
        /*0220*/ 	.word	0x00006550


	//   ....[28]....
        /*0224*/ 	.word	0x00006560


	//   ....[29]....
        /*0228*/ 	.word	0x00006570


	//   ....[30]....
        /*022c*/ 	.word	0x00006580


	//   ....[31]....
        /*0230*/ 	.word	0x00006590


	//   ....[32]....
        /*0234*/ 	.word	0x000065a0


	//   ....[33]....
        /*0238*/ 	.word	0x000065b0


	//   ....[34]....
        /*023c*/ 	.word	0x000066e0


	//   ....[35]....
        /*0240*/ 	.word	0x00006720


	//   ....[36]....
        /*0244*/ 	.word	0x00006730


	//   ....[37]....
        /*0248*/ 	.word	0x00006750


	//   ....[38]....
        /*024c*/ 	.word	0x00006840


	//   ....[39]....
        /*0250*/ 	.word	0x00006860


	//   ....[40]....
        /*0254*/ 	.word	0x00006870


	//   ....[41]....
        /*0258*/ 	.word	0x00006880


	//   ....[42]....
        /*025c*/ 	.word	0x00006970


	//   ....[43]....
        /*0260*/ 	.word	0x00006990


	//   ....[44]....
        /*0264*/ 	.word	0x000069a0


	//   ....[45]....
        /*0268*/ 	.word	0x000069b0


	//   ....[46]....
        /*026c*/ 	.word	0x00006aa0


	//   ....[47]....
        /*0270*/ 	.word	0x00006ac0


	//   ....[48]....
        /*0274*/ 	.word	0x00006ad0


	//   ....[49]....
        /*0278*/ 	.word	0x00006ae0


	//   ....[50]....
        /*027c*/ 	.word	0x00006bd0


	//   ....[51]....
        /*0280*/ 	.word	0x00006c10


	//   ....[52]....
        /*0284*/ 	.word	0x00006c50


	//   ....[53]....
        /*0288*/ 	.word	0x00006c90


	//   ....[54]....
        /*028c*/ 	.word	0x00006cc0


	//   ....[55]....
        /*0290*/ 	.word	0x00006cf0


	//   ....[56]....
        /*0294*/ 	.word	0x00006d10


	//   ....[57]....
        /*0298*/ 	.word	0x00006d20


	//   ....[58]....
        /*029c*/ 	.word	0x00006d60


	//   ....[59]....
        /*02a0*/ 	.word	0x00006d90


	//   ....[60]....
        /*02a4*/ 	.word	0x0000a3c0


	//   ....[61]....
        /*02a8*/ 	.word	0x0000a400


	//   ....[62]....
        /*02ac*/ 	.word	0x0000a440


	//   ....[63]....
        /*02b0*/ 	.word	0x0000a480


	//   ....[64]....
        /*02b4*/ 	.word	0x0000a530


	//   ....[65]....
        /*02b8*/ 	.word	0x0000a560


	//   ....[66]....
        /*02bc*/ 	.word	0x0000a590


	//   ....[67]....
        /*02c0*/ 	.word	0x0000a5c0


	//   ....[68]....
        /*02c4*/ 	.word	0x0000a660


	//   ....[69]....
        /*02c8*/ 	.word	0x0000a690


	//   ....[70]....
        /*02cc*/ 	.word	0x0000a6c0


	//   ....[71]....
        /*02d0*/ 	.word	0x0000a6f0


	//   ....[72]....
        /*02d4*/ 	.word	0x0000a790


	//   ....[73]....
        /*02d8*/ 	.word	0x0000a7c0


	//   ....[74]....
        /*02dc*/ 	.word	0x0000a7f0


	//   ....[75]....
        /*02e0*/ 	.word	0x0000a820


	//   ....[76]....
        /*02e4*/ 	.word	0x0000a8c0


	//   ....[77]....
        /*02e8*/ 	.word	0x0000a8f0


	//   ....[78]....
        /*02ec*/ 	.word	0x0000a920


	//   ....[79]....
        /*02f0*/ 	.word	0x0000a950


	//   ....[80]....
        /*02f4*/ 	.word	0x0000b100


	//   ....[81]....
        /*02f8*/ 	.word	0x0000b7d0


	//   ....[82]....
        /*02fc*/ 	.word	0x0000bc80


	//   ....[83]....
        /*0300*/ 	.word	0x0000bdc0


	//   ....[84]....
        /*0304*/ 	.word	0x0000be10


	//   ....[85]....
        /*0308*/ 	.word	0x0000be40


	//   ....[86]....
        /*030c*/ 	.word	0x0000be60


	//   ....[87]....
        /*0310*/ 	.word	0x0000be80


	//   ....[88]....
        /*0314*/ 	.word	0x0000bf50


	//   ....[89]....
        /*0318*/ 	.word	0x0000bfa0


	//   ....[90]....
        /*031c*/ 	.word	0x0000bfc0


	//   ....[91]....
        /*0320*/ 	.word	0x0000bfe0


	//   ....[92]....
        /*0324*/ 	.word	0x0000c000


	//----- nvinfo : EIATTR_EXIT_INSTR_OFFSETS
	.align		4
.L_2895:
        /*0328*/ 	.byte	0x04, 0x1c
        /*032a*/ 	.short	(.L_2897 - .L_2896)


	//   ....[0]....
.L_2896:
        /*032c*/ 	.word	0x0000c0e0


	//   ....[1]....
        /*0330*/ 	.word	0x0000c380


	//----- nvinfo : EIATTR_MAX_THREADS
	.align		4
.L_2897:
        /*0334*/ 	.byte	0x04, 0x05
        /*0336*/ 	.short	(.L_2899 - .L_2898)
.L_2898:
        /*0338*/ 	.word	0x00000020
        /*033c*/ 	.word	0x00000001
        /*0340*/ 	.word	0x00000001


	//----- nvinfo : EIATTR_CRS_STACK_SIZE
	.align		4
.L_2899:
        /*0344*/ 	.byte	0x04, 0x1e
        /*0346*/ 	.short	(.L_2901 - .L_2900)
.L_2900:
        /*0348*/ 	.word	0x00000000
.L_2901:


//--------------------- .nv.info._Z25selective_scan_bwd_kernelI32Selective_Scan_bwd_kernel_traitsILi32ELi16ELb1ELb1ELb0ELb1ELb1EN3c108BFloat16ENS1_7complexIfEEEEv12SSMParamsBwd --------------------------
	.section	.nv.info._Z25selective_scan_bwd_kernelI32Selective_Scan_bwd_kernel_traitsILi32ELi16ELb1ELb1ELb0ELb1ELb1EN3c108BFloat16ENS1_7complexIfEEEEv12SSMParamsBwd,"",@"SHT_CUDA_INFO"
	.sectionflags	@""
	.align	4


	//----- nvinfo : EIATTR_CUDA_API_VERSION
	.align		4
        /*0000*/ 	.byte	0x04, 0x37
        /*0002*/ 	.short	(.L_2903 - .L_2902)
.L_2902:
        /*0004*/ 	.word	0x00000082


	//----- nvinfo : EIATTR_SW2861232_WAR
	.align		4
.L_2903:
        /*0008*/ 	.byte	0x01, 0x35
	.zero		2


	//----- nvinfo : EIATTR_PARAM_CBANK
	.align		4
        /*000c*/ 	.byte	0x04, 0x0a
        /*000e*/ 	.short	(.L_2905 - .L_2904)
	.align		4
.L_2904:
        /*0010*/ 	.word	index@(.nv.constant0._Z25selective_scan_bwd_kernelI32Selective_Scan_bwd_kernel_traitsILi32ELi16ELb1ELb1ELb0ELb1ELb1EN3c108BFloat16ENS1_7complexIfEEEEv12SSMParamsBwd)
        /*0014*/ 	.short	0x0160
        /*0016*/ 	.short	0x01f0


	//----- nvinfo : EIATTR_CBANK_PARAM_SIZE
	.align		4
.L_2905:
        /*0018*/ 	.byte	0x03, 0x19
        /*001a*/ 	.short	0x01f0


	//----- nvinfo : EIATTR_KPARAM_INFO
	.align		4
        /*001c*/ 	.byte	0x04, 0x17
        /*001e*/ 	.short	(.L_2907 - .L_2906)
.L_2906:
        /*0020*/ 	.word	0x00000000
        /*0024*/ 	.short	0x0000
        /*0026*/ 	.short	0x0000
        /*0028*/ 	.byte	0x00, 0xf0, 0xc1, 0x07


	//----- nvinfo : EIATTR_MAXREG_COUNT
	.align		4
.L_2907:
        /*002c*/ 	.byte	0x03, 0x1b
        /*002e*/ 	.short	0x00ff


	//----- nvinfo : EIATTR_NUM_BARRIERS
	.align		4
        /*0030*/ 	.byte	0x02, 0x4c
        /*0032*/ 	.byte	0x01
	.zero		1


	//----- nvinfo : EIATTR_MERCURY_ISA_VERSION
	.align		4
        /*0034*/ 	.byte	0x03, 0x5f
        /*0036*/ 	.short	0x0000


	//----- nvinfo : EIATTR_COOP_GROUP_MASK_REGIDS
	.align		4
        /*0038*/ 	.byte	0x04, 0x29
        /*003a*/ 	.short	(.L_2909 - .L_2908)


	//   ....[0]....
.L_2908:
        /*003c*/ 	.word	0xffffffff


	//   ....[1]....
        /*0040*/ 	.word	0xffffffff


	//   ....[2]....
        /*0044*/ 	.word	0xffffffff


	//   ....[3]....
        /*0048*/ 	.word	0xffffffff


	//   ....[4]....
        /*004c*/ 	.word	0xffffffff


	//   ....[5]....
        /*0050*/ 	.word	0xffffffff


	//   ....[6]....
        /*0054*/ 	.word	0xffffffff


	//   ....[7]....
        /*0058*/ 	.word	0xffffffff


	//   ....[8]....
        /*005c*/ 	.word	0xffffffff


	//   ....[9]....
        /*0060*/ 	.word	0xffffffff


	//   ....[10]....
        /*0064*/ 	.word	0xffffffff


	//   ....[11]....
        /*0068*/ 	.word	0xffffffff


	//   ....[12]....
        /*006c*/ 	.word	0xffffffff


	//   ....[13]....
        /*0070*/ 	.word	0xffffffff


	//   ....[14]....
        /*0074*/ 	.word	0xffffffff


	//   ....[15]....
        /*0078*/ 	.word	0xffffffff


	//   ....[16]....
        /*007c*/ 	.word	0xffffffff


	//   ....[17]....
        /*0080*/ 	.word	0xffffffff


	//   ....[18]....
        /*0084*/ 	.word	0xffffffff


	//   ....[19]....
        /*0088*/ 	.word	0xffffffff


	//   ....[20]....
        /*008c*/ 	.word	0xffffffff


	//   ....[21]....
        /*0090*/ 	.word	0xffffffff


	//   ....[22]....
        /*0094*/ 	.word	0xffffffff


	//   ....[23]....
        /*0098*/ 	.word	0xffffffff


	//   ....[24]....
        /*009c*/ 	.word	0xffffffff


	//   ....[25]....
        /*00a0*/ 	.word	0xffffffff


	//   ....[26]....
        /*00a4*/ 	.word	0xffffffff


	//   ....[27]....
        /*00a8*/ 	.word	0xffffffff


	//   ....[28]....
        /*00ac*/ 	.word	0xffffffff


	//   ....[29]....
        /*00b0*/ 	.word	0xffffffff


	//   ....[30]....
        /*00b4*/ 	.word	0xffffffff


	//   ....[31]....
        /*00b8*/ 	.word	0xffffffff


	//   ....[32]....
        /*00bc*/ 	.word	0xffffffff


	//   ....[33]....
        /*00c0*/ 	.word	0xffffffff


	//   ....[34]....
        /*00c4*/ 	.word	0xffffffff


	//   ....[35]....
        /*00c8*/ 	.word	0xffffffff


	//   ....[36]....
        /*00cc*/ 	.word	0xffffffff


	//   ....[37]....
        /*00d0*/ 	.word	0xffffffff


	//   ....[38]....
        /*00d4*/ 	.word	0xffffffff


	//   ....[39]....
        /*00d8*/ 	.word	0xffffffff


	//   ....[40]....
        /*00dc*/ 	.word	0xffffffff


	//   ....[41]....
        /*00e0*/ 	.word	0xffffffff


	//   ....[42]....
        /*00e4*/ 	.word	0xffffffff


	//   ....[43]....
        /*00e8*/ 	.word	0xffffffff


	//   ....[44]....
        /*00ec*/ 	.word	0xffffffff


	//   ....[45]....
        /*00f0*/ 	.word	0xffffffff


	//   ....[46]....
        /*00f4*/ 	.word	0xffffffff


	//   ....[47]....
        /*00f8*/ 	.word	0xffffffff


	//   ....[48]....
        /*00fc*/ 	.word	0xffffffff


	//   ....[49]....
        /*0100*/ 	.word	0xffffffff


	//   ....[50]....
        /*0104*/ 	.word	0xffffffff


	//   ....[51]....
        /*0108*/ 	.word	0xffffffff


	//   ....[52]....
        /*010c*/ 	.word	0xffffffff


	//   ....[53]....
        /*0110*/ 	.word	0xffffffff


	//   ....[54]....
        /*0114*/ 	.word	0xffffffff


	//   ....[55]....
        /*0118*/ 	.word	0xffffffff


	//   ....[56]....
        /*011c*/ 	.word	0xffffffff


	//   ....[57]....
        /*0120*/ 	.word	0xffffffff


	//   ....[58]....
        /*0124*/ 	.word	0xffffffff


	//   ....[59]....
        /*0128*/ 	.word	0xffffffff


	//   ....[60]....
        /*012c*/ 	.word	0xffffffff


	//   ....[61]....
        /*0130*/ 	.word	0xffffffff


	//   ....[62]....
        /*0134*/ 	.word	0xffffffff


	//   ....[63]....
        /*0138*/ 	.word	0xffffffff


	//   ....[64]....
        /*013c*/ 	.word	0xffffffff


	//   ....[65]....
        /*0140*/ 	.word	0xffffffff


	//   ....[66]....
        /*0144*/ 	.word	0xffffffff


	//   ....[67]....
        /*0148*/ 	.word	0xffffffff


	//   ....[68]....
        /*014c*/ 	.word	0xffffffff


	//   ....[69]....
        /*0150*/ 	.word	0xffffffff


	//   ....[70]....
        /*0154*/ 	.word	0xffffffff


	//   ....[71]....
        /*0158*/ 	.word	0xffffffff


	//   ....[72]....
        /*015c*/ 	.word	0xffffffff


	//   ....[73]....
        /*0160*/ 	.word	0xffffffff


	//   ....[74]....
        /*0164*/ 	.word	0xffffffff


	//   ....[75]....
        /*0168*/ 	.word	0xffffffff


	//   ....[76]....
        /*016c*/ 	.word	0xffffffff


	//   ....[77]....
        /*0170*/ 	.word	0xffffffff


	//   ....[78]....
        /*0174*/ 	.word	0xffffffff


	//   ....[79]....
        /*0178*/ 	.word	0xffffffff


	//   ....[80]....
        /*017c*/ 	.word	0xffffffff


	//   ....[81]....
        /*0180*/ 	.word	0xffffffff


	//   ....[82]....
        /*0184*/ 	.word	0xffffffff


	//   ....[83]....
        /*0188*/ 	.word	0xffffffff


	//   ....[84]....
        /*018c*/ 	.word	0xffffffff


	//   ....[85]....
        /*0190*/ 	.word	0xffffffff


	//   ....[86]....
        /*0194*/ 	.word	0xffffffff


	//   ....[87]....
        /*0198*/ 	.word	0xffffffff


	//   ....[88]....
        /*019c*/ 	.word	0xffffffff


	//   ....[89]....
        /*01a0*/ 	.word	0xffffffff


	//   ....[90]....
        /*01a4*/ 	.word	0xffffffff


	//   ....[91]....
        /*01a8*/ 	.word	0xffffffff


	//   ....[92]....
        /*01ac*/ 	.word	0xffffffff


	//   ....[93]....
        /*01b0*/ 	.word	0xffffffff


	//   ....[94]....
        /*01b4*/ 	.word	0xffffffff


	//   ....[95]....
        /*01b8*/ 	.word	0xffffffff


	//   ....[96]....
        /*01bc*/ 	.word	0xffffffff


	//----- nvinfo : EIATTR_COOP_GROUP_INSTR_OFFSETS
	.align		4
.L_2909:
        /*01c0*/ 	.byte	0x04, 0x28
        /*01c2*/ 	.short	(.L_2911 - .L_2910)


	//   ....[0]....
.L_2910:
        /*01c4*/ 	.word	0x00000af0


	//   ....[1]....
        /*01c8*/ 	.word	0x00000ba0


	//   ....[2]....
        /*01cc*/ 	.word	0x00000dc0


	//   ....[3]....
        /*01d0*/ 	.word	0x00003400


	//   ....[4]....
        /*01d4*/ 	.word	0x00003cc0


	//   ....[5]....
        /*01d8*/ 	.word	0x00004560


	//   ....[6]....
        /*01dc*/ 	.word	0x00004910


	//   ....[7]....
        /*01e0*/ 	.word	0x00005140


	//   ....[8]....
        /*01e4*/ 	.word	0x00006a40


	//   ....[9]....
        /*01e8*/ 	.word	0x00006a60


	//   ....[10]....
        /*01ec*/ 	.word	0x00006a70


	//   ....[11]....
        /*01f0*/ 	.word	0x00006a80


	//   ....[12]....
        /*01f4*/ 	.word	0x00006c20


	//   ....[13]....
        /*01f8*/ 	.word	0x00006c50


	//   ....[14]....
        /*01fc*/ 	.word	0x00006c70


	//   ....[15]....
        /*0200*/ 	.word	0x00006c90


	//   ....[16]....
        /*0204*/ 	.word	0x00006e40


	//   ....[17]....
        /*0208*/ 	.word	0x00006e60


	//   ....[18]....
        /*020c*/ 	.word	0x00006e80


	//   ....[19]....
        /*0210*/ 	.word	0x00006ea0


	//   ....[20]....
        /*0214*/ 	.word	0x000070e0


	//   ....[21]....
        /*0218*/ 	.word	0x00007130


	//   ....[22]....
        /*021c*/ 	.word	0x00007160


	//   ....[23]....
        /*0220*/ 	.word	0x00007180


	//   ....[24]....
        /*0224*/ 	.word	0x00007390


	//   ....[25]....
        /*0228*/ 	.word	0x000073b0


	//   ....[26]....
        /*022c*/ 	.word	0x000073c0


	//   ....[27]....
        /*0230*/ 	.word	0x000073d0


	//   ....[28]....
        /*0234*/ 	.word	0x00007a30


	//   ....[29]....
        /*0238*/ 	.word	0x00007a50


	//   ....[30]....
        /*023c*/ 	.word	0x00007a60


	//   ....[31]....
        /*0240*/ 	.word	0x00007a70


	//   ....[32]....
        /*0244*/ 	.word	0x00007a80


	//   ....[33]....
        /*0248*/ 	.word	0x00007a90


	//   ....[34]....
        /*024c*/ 	.word	0x00007aa0


	//   ....[35]....
        /*0250*/ 	.word	0x00007ab0


	//   ....[36]....
        /*0254*/ 	.word	0x00007ac0


	//   ....[37]....
        /*0258*/ 	.word	0x00007ad0


	//   ....[38]....
        /*025c*/ 	.word	0x00007c00


	//   ....[39]....
        /*0260*/ 	.word	0x00007c40


	//   ....[40]....
        /*0264*/ 	.word	0x00007c50


	//   ....[41]....
        /*0268*/ 	.word	0x00007c70


	//   ....[42]....
        /*026c*/ 	.word	0x00007d60


	//   ....[43]....
        /*0270*/ 	.word	0x00007d80


	//   ....[44]....
        /*0274*/ 	.word	0x00007d90


	//   ....[45]....
        /*0278*/ 	.word	0x00007da0


	//   ....[46]....
        /*027c*/ 	.word	0x00007e90


	//   ....[47]....
        /*0280*/ 	.word	0x00007eb0


	//   ....[48]....
        /*0284*/ 	.word	0x00007ec0


	//   ....[49]....
        /*0288*/ 	.word	0x00007ed0


	//   ....[50]....
        /*028c*/ 	.word	0x00007fc0


	//   ....[51]....
        /*0290*/ 	.word	0x00007fe0


	//   ....[52]....
        /*0294*/ 	.word	0x00007ff0


	//   ....[53]....
        /*0298*/ 	.word	0x00008000


	//   ....[54]....
        /*029c*/ 	.word	0x000080f0


	//   ....[55]....
        /*02a0*/ 	.word	0x00008130


	//   ....[56]....
        /*02a4*/ 	.word	0x00008170


	//   ....[57]....
        /*02a8*/ 	.word	0x00008190


	//   ....[58]....
        /*02ac*/ 	.word	0x000081c0


	//   ....[59]....
        /*02b0*/ 	.word	0x000081f0


	//   ....[60]....
        /*02b4*/ 	.word	0x00008220


	//   ....[61]....
        /*02b8*/ 	.word	0x00008250


	//   ....[62]....
        /*02bc*/ 	.word	0x000082a0


	//   ....[63]....
        /*02c0*/ 	.word	0x000082d0


	//   ....[64]....
        /*02c4*/ 	.word	0x0000b900


	//   ....[65]....
        /*02c8*/ 	.word	0x0000b940


	//   ....[66]....
        /*02cc*/ 	.word	0x0000b980


	//   ....[67]....
        /*02d0*/ 	.word	0x0000b9c0


	//   ....[68]....
        /*02d4*/ 	.word	0x0000ba70


	//   ....[69]....
        /*02d8*/ 	.word	0x0000baa0


	//   ....[70]....
        /*02dc*/ 	.word	0x0000bad0


	//   ....[71]....
        /*02e0*/ 	.word	0x0000bb00


	//   ....[72]....
        /*02e4*/ 	.word	0x0000bba0


	//   ....[73]....
        /*02e8*/ 	.word	0x0000bbd0


	//   ....[74]....
        /*02ec*/ 	.word	0x0000bc00


	//   ....[75]....
        /*02f0*/ 	.word	0x0000bc30


	//   ....[76]....
        /*02f4*/ 	.word	0x0000bcd0


	//   ....[77]....
        /*02f8*/ 	.word	0x0000bd00


	//   ....[78]....
        /*02fc*/ 	.word	0x0000bd30


	//   ....[79]....
        /*0300*/ 	.word	0x0000bd60


	//   ....[80]....
        /*0304*/ 	.word	0x0000be00


	//   ....[81]....
        /*0308*/ 	.word	0x0000be30


	//   ....[82]....
        /*030c*/ 	.word	0x0000be60


	//   ....[83]....
        /*0310*/ 	.word	0x0000be90


	//   ....[84]....
        /*0314*/ 	.word	0x0000c620


	//   ....[85]....
        /*0318*/ 	.word	0x0000ccf0


	//   ....[86]....
        /*031c*/ 	.word	0x0000d190


	//   ....[87]....
        /*0320*/ 	.word	0x0000d2d0


	//   ....[88]....
        /*0324*/ 	.word	0x0000d320


	//   ....[89]....
        /*0328*/ 	.word	0x0000d350


	//   ....[90]....
        /*032c*/ 	.word	0x0000d370


	//   ....[91]....
        /*0330*/ 	.word	0x0000d390


	//   ....[92]....
        /*0334*/ 	.word	0x0000d460


	//   ....[93]....
        /*0338*/ 	.word	0x0000d4b0


	//   ....[94]....
        /*033c*/ 	.word	0x0000d4d0


	//   ....[95]....
        /*0340*/ 	.word	0x0000d4f0


	//   ....[96]....
        /*0344*/ 	.word	0x0000d510


	//----- nvinfo : EIATTR_EXIT_INSTR_OFFSETS
	.align		4
.L_2911:
        /*0348*/ 	.byte	0x04, 0x1c
        /*034a*/ 	.short	(.L_2913 - .L_2912)


	//   ....[0]....
.L_2912:
        /*034c*/ 	.word	0x0000d5f0


	//   ....[1]....
        /*0350*/ 	.word	0x0000d890


	//----- nvinfo : EIATTR_MAX_THREADS
	.align		4
.L_2913:
        /*0354*/ 	.byte	0x04, 0x05
        /*0356*/ 	.short	(.L_2915 - .L_2914)
.L_2914:
        /*0358*/ 	.word	0x00000020
        /*035c*/ 	.word	0x00000001
        /*0360*/ 	.word	0x00000001


	//----- nvinfo : EIATTR_CRS_STACK_SIZE
	.align		4
.L_2915:
        /*0364*/ 	.byte	0x04, 0x1e
        /*0366*/ 	.short	(.L_2917 - .L_2916)
.L_2916:
        /*0368*/ 	.word	0x00000000
.L_2917:


//--------------------- .nv.info._Z25selective_scan_bwd_kernelI32Selective_Scan_bwd_kernel_traitsILi32ELi16ELb1ELb1ELb1ELb0ELb0EN3c108BFloat16ENS1_7complexIfEEEEv12SSMParamsBwd --------------------------
	.section	.nv.info._Z25selective_scan_bwd_kernelI32Selective_Scan_bwd_kernel_traitsILi32ELi16ELb1ELb1ELb1ELb0ELb0EN3c108BFloat16ENS1_7complexIfEEEEv12SSMParamsBwd,"",@"SHT_CUDA_INFO"
	.sectionflags	@""
	.align	4


	//----- nvinfo : EIATTR_CUDA_API_VERSION
	.align		4
        /*0000*/ 	.byte	0x04, 0x37
        /*0002*/ 	.short	(.L_2919 - .L_2918)
.L_2918:
        /*0004*/ 	.word	0x00000082


	//----- nvinfo : EIATTR_SW2861232_WAR
	.align		4
.L_2919:
        /*0008*/ 	.byte	0x01, 0x35
	.zero		2


	//----- nvinfo : EIATTR_PARAM_CBANK
	.align		4
        /*000c*/ 	.byte	0x04, 0x0a
        /*000e*/ 	.short	(.L_2921 - .L_2920)
	.align		4
.L_2920:
        /*0010*/ 	.word	index@(.nv.constant0._Z25selective_scan_bwd_kernelI32Selective_Scan_bwd_kernel_traitsILi32ELi16ELb1ELb1ELb1ELb0ELb0EN3c108BFloat16ENS1_7complexIfEEEEv12SSMParamsBwd)
        /*0014*/ 	.short	0x0160
        /*0016*/ 	.short	0x01f0


	//----- nvinfo : EIATTR_CBANK_PARAM_SIZE
	.align		4
.L_2921:
        /*0018*/ 	.byte	0x03, 0x19
        /*001a*/ 	.short	0x01f0


	//----- nvinfo : EIATTR_KPARAM_INFO
	.align		4
        /*001c*/ 	.byte	0x04, 0x17
        /*001e*/ 	.short	(.L_2923 - .L_2922)
.L_2922:
        /*0020*/ 	.word	0x00000000
        /*0024*/ 	.short	0x0000
        /*0026*/ 	.short	0x0000
        /*0028*/ 	.byte	0x00, 0xf0, 0xc1, 0x07


	//----- nvinfo : EIATTR_MAXREG_COUNT
	.align		4
.L_2923:
        /*002c*/ 	.byte	0x03, 0x1b
        /*002e*/ 	.short	0x00ff


	//----- nvinfo : EIATTR_NUM_BARRIERS
	.align		4
        /*0030*/ 	.byte	0x02, 0x4c
        /*0032*/ 	.byte	0x01
	.zero		1


	//----- nvinfo : EIATTR_MERCURY_ISA_VERSION
	.align		4
        /*0034*/ 	.byte	0x03, 0x5f
        /*0036*/ 	.short	0x0000


	//----- nvinfo : EIATTR_COOP_GROUP_MASK_REGIDS
	.align		4
        /*0038*/ 	.byte	0x04, 0x29
        /*003a*/ 	.short	(.L_2925 - .L_2924)


	//   ....[0]....
.L_2924:
        /*003c*/ 	.word	0xffffffff


	//   ....[1]....
        /*0040*/ 	.word	0xffffffff


	//   ....[2]....
        /*0044*/ 	.word	0xffffffff


	//   ....[3]....
        /*0048*/ 	.word	0xffffffff


	//   ....[4]....
        /*004c*/ 	.word	0xffffffff


	//   ....[5]....
        /*0050*/ 	.word	0xffffffff


	//   ....[6]....
        /*0054*/ 	.word	0xffffffff


	//   ....[7]....
        /*0058*/ 	.word	0xffffffff


	//   ....[8]....
        /*005c*/ 	.word	0xffffffff


	//   ....[9]....
        /*0060*/ 	.word	0xffffffff


	//   ....[10]....
        /*0064*/ 	.word	0xffffffff


	//   ....[11]....
        /*0068*/ 	.word	0xffffffff


	//   ....[12]....
        /*006c*/ 	.word	0xffffffff


	//   ....[13]....
        /*0070*/ 	.word	0xffffffff


	//   ....[14]....
        /*0074*/ 	.word	0xffffffff


	//   ....[15]....
        /*0078*/ 	.word	0xffffffff


	//   ....[16]....
        /*007c*/ 	.word	0xffffffff


	//   ....[17]....
        /*0080*/ 	.word	0xffffffff


	//   ....[18]....
        /*0084*/ 	.word	0xffffffff


	//   ....[19]....
        /*0088*/ 	.word	0xffffffff


	//   ....[20]....
        /*008c*/ 	.word	0xffffffff


	//   ....[21]....
        /*0090*/ 	.word	0xffffffff


	//   ....[22]....
        /*0094*/ 	.word	0xffffffff


	//   ....[23]....
        /*0098*/ 	.word	0xffffffff


	//   ....[24]....
        /*009c*/ 	.word	0xffffffff


	//   ....[25]....
        /*00a0*/ 	.word	0xffffffff


	//   ....[26]....
        /*00a4*/ 	.word	0xffffffff


	//   ....[27]....
        /*00a8*/ 	.word	0xffffffff


	//   ....[28]....
        /*00ac*/ 	.word	0xffffffff


	//   ....[29]....
        /*00b0*/ 	.word	0xffffffff


	//   ....[30]....
        /*00b4*/ 	.word	0xffffffff


	//   ....[31]....
        /*00b8*/ 	.word	0xffffffff


	//   ....[32]....
        /*00bc*/ 	.word	0xffffffff


	//   ....[33]....
        /*00c0*/ 	.word	0xffffffff


	//   ....[34]....
        /*00c4*/ 	.word	0xffffffff


	//   ....[35]....
        /*00c8*/ 	.word	0xffffffff


	//   ....[36]....
        /*00cc*/ 	.word	0xffffffff


	//   ....[37]....
        /*00d0*/ 	.word	0xffffffff


	//   ....[38]....
        /*00d4*/ 	.word	0xffffffff


	//   ....[39]....
        /*00d8*/ 	.word	0xffffffff


	//   ....[40]....
        /*00dc*/ 	.word	0xffffffff


	//   ....[41]....
        /*00e0*/ 	.word	0xffffffff


	//   ....[42]....
        /*00e4*/ 	.word	0xffffffff


	//   ....[43]....
        /*00e8*/ 	.word	0xffffffff


	//   ....[44]....
        /*00ec*/ 	.word	0xffffffff


	//   ....[45]....
        /*00f0*/ 	.word	0xffffffff


	//   ....[46]....
        /*00f4*/ 	.word	0xffffffff


	//   ....[47]....
        /*00f8*/ 	.word	0xffffffff


	//   ....[48]....
        /*00fc*/ 	.word	0xffffffff


	//   ....[49]....
        /*0100*/ 	.word	0xffffffff


	//   ....[50]....
        /*0104*/ 	.word	0xffffffff


	//   ....[51]....
        /*0108*/ 	.word	0xffffffff


	//   ....[52]....
        /*010c*/ 	.word	0xffffffff


	//   ....[53]....
        /*0110*/ 	.word	0xffffffff


	//   ....[54]....
        /*0114*/ 	.word	0xffffffff


	//   ....[55]....
        /*0118*/ 	.word	0xffffffff


	//   ....[56]....
        /*011c*/ 	.word	0xffffffff


	//   ....[57]....
        /*0120*/ 	.word	0xffffffff


	//   ....[58]....
        /*0124*/ 	.word	0xffffffff


	//   ....[59]....
        /*0128*/ 	.word	0xffffffff


	//   ....[60]....
        /*012c*/ 	.word	0xffffffff


	//   ....[61]....
        /*0130*/ 	.word	0xffffffff


	//   ....[62]....
        /*0134*/ 	.word	0xffffffff


	//   ....[63]....
        /*0138*/ 	.word	0xffffffff


	//   ....[64]....
        /*013c*/ 	.word	0xffffffff


	//   ....[65]....
        /*0140*/ 	.word	0xffffffff


	//   ....[66]....
        /*0144*/ 	.word	0xffffffff


	//   ....[67]....
        /*0148*/ 	.word	0xffffffff


	//   ....[68]....
        /*014c*/ 	.word	0xffffffff


	//   ....[69]....
        /*0150*/ 	.word	0xffffffff


	//   ....[70]....
        /*0154*/ 	.word	0xffffffff


	//   ....[71]....
        /*0158*/ 	.word	0xffffffff


	//   ....[72]....
        /*015c*/ 	.word	0xffffffff


	//   ....[73]....
        /*0160*/ 	.word	0xffffffff


	//   ....[74]....
        /*0164*/ 	.word	0xffffffff


	//   ....[75]....
        /*0168*/ 	.word	0xffffffff


	//   ....[76]....
        /*016c*/ 	.word	0xffffffff


	//   ....[77]....
        /*0170*/ 	.word	0xffffffff


	//   ....[78]....
        /*0174*/ 	.word	0xffffffff


	//   ....[79]....
        /*0178*/ 	.word	0xffffffff


	//   ....[80]....
        /*017c*/ 	.word	0xffffffff


	//   ....[81]....
        /*0180*/ 	.word	0xffffffff


	//   ....[82]....
        /*0184*/ 	.word	0xffffffff


	//----- nvinfo : EIATTR_COOP_GROUP_INSTR_OFFSETS
	.align		4
.L_2925:
        /*0188*/ 	.byte	0x04, 0x28
        /*018a*/ 	.short	(.L_2927 - .L_2926)


	//   ....[0]....
.L_2926:
        /*018c*/ 	.word	0x00000bf0


	//   ....[1]....
        /*0190*/ 	.word	0x00000ca0


	//   ....[2]....
        /*0194*/ 	.word	0x00000f70


	//   ....[3]....
        /*0198*/ 	.word	0x00001a20


	//   ....[4]....
        /*019c*/ 	.word	0x000030b0


	//   ....[5]....
        /*01a0*/ 	.word	0x00003270


	//   ....[6]....
        /*01a4*/ 	.word	0x000032a0


	//   ....[7]....
        /*01a8*/ 	.word	0x000032d0


	//   ....[8]....
        /*01ac*/ 	.word	0x00003300


	//   ....[9]....
        /*01b0*/ 	.word	0x00003410


	//   ....[10]....
        /*01b4*/ 	.word	0x00003470


	//   ....[11]....
        /*01b8*/ 	.word	0x000034b0


	//   ....[12]....
        /*01bc*/ 	.word	0x00003500


	//   ....[13]....
        /*01c0*/ 	.word	0x000036a0


	//   ....[14]....
        /*01c4*/ 	.word	0x00003730


	//   ....[15]....
        /*01c8*/ 	.word	0x00003750


	//   ....[16]....
        /*01cc*/ 	.word	0x00003770


	//   ....[17]....
        /*01d0*/ 	.word	0x000038e0


	//   ....[18]....
        /*01d4*/ 	.word	0x00003920


	//   ....[19]....
        /*01d8*/ 	.word	0x00003970


	//   ....[20]....
        /*01dc*/ 	.word	0x00003990


	//   ....[21]....
        /*01e0*/ 	.word	0x00003b30


	//   ....[22]....
        /*01e4*/ 	.word	0x00003b80


	//   ....[23]....
        /*01e8*/ 	.word	0x00003bb0


	//   ....[24]....
        /*01ec*/ 	.word	0x00003be0


	//   ....[25]....
        /*01f0*/ 	.word	0x000045a0


	//   ....[26]....
        /*01f4*/ 	.word	0x000045c0


	//   ....[27]....
        /*01f8*/ 	.word	0x000045d0


	//   ....[28]....
        /*01fc*/ 	.word	0x000045e0


	//   ....[29]....
        /*0200*/ 	.word	0x000045f0


	//   ....[30]....
        /*0204*/ 	.word	0x00004600


	//   ....[31]....
        /*0208*/ 	.word	0x00004610


	//   ....[32]....
        /*020c*/ 	.word	0x00004620


	//   ....[33]....
        /*0210*/ 	.word	0x00004630


	//   ....[34]....
        /*0214*/ 	.word	0x00004640


	//   ....[35]....
        /*0218*/ 	.word	0x00004790


	//   ....[36]....
        /*021c*/ 	.word	0x000047b0


	//   ....[37]....
        /*0220*/ 	.word	0x000047c0


	//   ....[38]....
        /*0224*/ 	.word	0x000047e0


	//   ....[39]....
        /*0228*/ 	.word	0x000048d0


	//   ....[40]....
        /*022c*/ 	.word	0x000048f0


	//   ....[41]....
        /*0230*/ 	.word	0x00004900


	//   ....[42]....
        /*0234*/ 	.word	0x00004910


	//   ....[43]....
        /*0238*/ 	.word	0x00004a00


	//   ....[44]....
        /*023c*/ 	.word	0x00004a20


	//   ....[45]....
        /*0240*/ 	.word	0x00004a30


	//   ....[46]....
        /*0244*/ 	.word	0x00004a40


	//   ....[47]....
        /*0248*/ 	.word	0x00004b30


	//   ....[48]....
        /*024c*/ 	.word	0x00004b50


	//   ....[49]....
        /*0250*/ 	.word	0x00004b60


	//   ....[50]....
        /*0254*/ 	.word	0x00004b70


	//   ....[51]....
        /*0258*/ 	.word	0x00004ce0


	//   ....[52]....
        /*025c*/ 	.word	0x00004d10


	//   ....[53]....
        /*0260*/ 	.word	0x00004d80


	//   ....[54]....
        /*0264*/ 	.word	0x00004da0


	//   ....[55]....
        /*0268*/ 	.word	0x00004fd0


	//   ....[56]....
        /*026c*/ 	.word	0x000050d0


	//   ....[57]....
        /*0270*/ 	.word	0x00005100


	//   ....[58]....
        /*0274*/ 	.word	0x00005130


	//   ....[59]....
        /*0278*/ 	.word	0x00005300


	//   ....[60]....
        /*027c*/ 	.word	0x000053b0


	//   ....[61]....
        /*0280*/ 	.word	0x00009010


	//   ....[62]....
        /*0284*/ 	.word	0x00009050


	//   ....[63]....
        /*0288*/ 	.word	0x00009150


	//   ....[64]....
        /*028c*/ 	.word	0x00009180


	//   ....[65]....
        /*0290*/ 	.word	0x00009260


	//   ....[66]....
        /*0294*/ 	.word	0x00009290


	//   ....[67]....
        /*0298*/ 	.word	0x00009370


	//   ....[68]....
        /*029c*/ 	.word	0x000093a0


	//   ....[69]....
        /*02a0*/ 	.word	0x00009480


	//   ....[70]....
        /*02a4*/ 	.word	0x000094b0


	//   ....[71]....
        /*02a8*/ 	.word	0x00009870


	//   ....[72]....
        /*02ac*/ 	.word	0x00009c60


	//   ....[73]....
        /*02b0*/ 	.word	0x00009d20


	//   ....[74]....
        /*02b4*/ 	.word	0x00009d70


	//   ....[75]....
        /*02b8*/ 	.word	0x00009da0


	//   ....[76]....
        /*02bc*/ 	.word	0x00009dc0


	//   ....[77]....
        /*02c0*/ 	.word	0x00009de0


	//   ....[78]....
        /*02c4*/ 	.word	0x00009eb0


	//   ....[79]....
        /*02c8*/ 	.word	0x00009f00


	//   ....[80]....
        /*02cc*/ 	.word	0x00009f20


	//   ....[81]....
        /*02d0*/ 	.word	0x00009f40


	//   ....[82]....
        /*02d4*/ 	.word	0x00009f60


	//----- nvinfo : EIATTR_EXIT_INSTR_OFFSETS
	.align		4
.L_2927:
        /*02d8*/ 	.byte	0x04, 0x1c
        /*02da*/ 	.short	(.L_2929 - .L_2928)


	//   ....[0]....
.L_2928:
        /*02dc*/ 	.word	0x0000a040


	//   ....[1]....
        /*02e0*/ 	.word	0x0000a1c0


	//----- nvinfo : EIATTR_MAX_THREADS
	.align		4
.L_2929:
        /*02e4*/ 	.byte	0x04, 0x05
        /*02e6*/ 	.short	(.L_2931 - .L_2930)
.L_2930:
        /*02e8*/ 	.word	0x00000020
        /*02ec*/ 	.word	0x00000001
        /*02f0*/ 	.word	0x00000001


	//----- nvinfo : EIATTR_CRS_STACK_SIZE
	.align		4
.L_2931:
        /*02f4*/ 	.byte	0x04, 0x1e
        /*02f6*/ 	.short	(.L_2933 - .L_2932)
.L_2932:
        /*02f8*/ 	.word	0x00000000
.L_2933:


//--------------------- .nv.info._Z25selective_scan_bwd_kernelI32Selective_Scan_bwd_kernel_traitsILi32ELi16ELb1ELb1ELb1ELb0ELb1EN3c108BFloat16ENS1_7complexIfEEEEv12SSMParamsBwd --------------------------
	.section	.nv.info._Z25selective_scan_bwd_kernelI32Selective_Scan_bwd_kernel_traitsILi32ELi16ELb1ELb1ELb1ELb0ELb1EN3c108BFloat16ENS1_7complexIfEEEEv12SSMParamsBwd,"",@"SHT_CUDA_INFO"
	.sectionflags	@""
	.align	4


	//----- nvinfo : EIATTR_CUDA_API_VERSION
	.align		4
        /*0000*/ 	.byte	0x04, 0x37
        /*0002*/ 	.short	(.L_2935 - .L_2934)
.L_2934:
        /*0004*/ 	.word	0x00000082


	//----- nvinfo : EIATTR_SW2861232_WAR
	.align		4
.L_2935:
        /*0008*/ 	.byte	0x01, 0x35
	.zero		2


	//----- nvinfo : EIATTR_PARAM_CBANK
	.align		4
        /*000c*/ 	.byte	0x04, 0x0a
        /*000e*/ 	.short	(.L_2937 - .L_2936)
	.align		4
.L_2936:
        /*0010*/ 	.word	index@(.nv.constant0._Z25selective_scan_bwd_kernelI32Selective_Scan_bwd_kernel_traitsILi32ELi16ELb1ELb1ELb1ELb0ELb1EN3c108BFloat16ENS1_7complexIfEEEEv12SSMParamsBwd)
        /*0014*/ 	.short	0x0160
        /*0016*/ 	.short	0x01f0


	//----- nvinfo : EIATTR_CBANK_PARAM_SIZE
	.align		4
.L_2937:
        /*0018*/ 	.byte	0x03, 0x19
        /*001a*/ 	.short	0x01f0


	//----- nvinfo : EIATTR_KPARAM_INFO
	.align		4
        /*001c*/ 	.byte	0x04, 0x17
        /*001e*/ 	.short	(.L_2939 - .L_2938)
.L_2938:
        /*0020*/ 	.word	0x00000000
        /*0024*/ 	.short	0x0000
        /*0026*/ 	.short	0x0000
        /*0028*/ 	.byte	0x00, 0xf0, 0xc1, 0x07


	//----- nvinfo : EIATTR_MAXREG_COUNT
	.align		4
.L_2939:
        /*002c*/ 	.byte	0x03, 0x1b
        /*002e*/ 	.short	0x00ff


	//----- nvinfo : EIATTR_NUM_BARRIERS
	.align		4
        /*0030*/ 	.byte	0x02, 0x4c
        /*0032*/ 	.byte	0x01
	.zero		1


	//----- nvinfo : EIATTR_MERCURY_ISA_VERSION
	.align		4
        /*0034*/ 	.byte	0x03, 0x5f
        /*0036*/ 	.short	0x0000


	//----- nvinfo : EIATTR_COOP_GROUP_MASK_REGIDS
	.align		4
        /*0038*/ 	.byte	0x04, 0x29
        /*003a*/ 	.short	(.L_2941 - .L_2940)


	//   ....[0]....
.L_2940:
        /*003c*/ 	.word	0xffffffff


	//   ....[1]....
        /*0040*/ 	.word	0xffffffff


	//   ....[2]....
        /*0044*/ 	.word	0xffffffff


	//   ....[3]....
        /*0048*/ 	.word	0xffffffff


	//   ....[4]....
        /*004c*/ 	.word	0xffffffff


	//   ....[5]....
        /*0050*/ 	.word	0xffffffff


	//   ....[6]....
        /*0054*/ 	.word	0xffffffff


	//   ....[7]....
        /*0058*/ 	.word	0xffffffff


	//   ....[8]....
        /*005c*/ 	.word	0xffffffff


	//   ....[9]....
        /*0060*/ 	.word	0xffffffff


	//   ....[10]....
        /*0064*/ 	.word	0xffffffff


	//   ....[11]....
        /*0068*/ 	.word	0xffffffff


	//   ....[12]....
        /*006c*/ 	.word	0xffffffff


	//   ....[13]....
        /*0070*/ 	.word	0xffffffff


	//   ....[14]....
        /*0074*/ 	.word	0xffffffff


	//   ....[15]....
        /*0078*/ 	.word	0xffffffff


	//   ....[16]....
        /*007c*/ 	.word	0xffffffff


	//   ....[17]....
        /*0080*/ 	.word	0xffffffff


	//   ....[18]....
        /*0084*/ 	.word	0xffffffff


	//   ....[19]....
        /*0088*/ 	.word	0xffffffff


	//   ....[20]....
        /*008c*/ 	.word	0xffffffff


	//   ....[21]....
        /*0090*/ 	.word	0xffffffff


	//   ....[22]....
        /*0094*/ 	.word	0xffffffff


	//   ....[23]....
        /*0098*/ 	.word	0xffffffff


	//   ....[24]....
        /*009c*/ 	.word	0xffffffff


	//   ....[25]....
        /*00a0*/ 	.word	0xffffffff


	//   ....[26]....
        /*00a4*/ 	.word	0xffffffff


	//   ....[27]....
        /*00a8*/ 	.word	0xffffffff


	//   ....[28]....
        /*00ac*/ 	.word	0xffffffff


	//   ....[29]....
        /*00b0*/ 	.word	0xffffffff


	//   ....[30]....
        /*00b4*/ 	.word	0xffffffff


	//   ....[31]....
        /*00b8*/ 	.word	0xffffffff


	//   ....[32]....
        /*00bc*/ 	.word	0xffffffff


	//   ....[33]....
        /*00c0*/ 	.word	0xffffffff


	//   ....[34]....
        /*00c4*/ 	.word	0xffffffff


	//   ....[35]....
        /*00c8*/ 	.word	0xffffffff


	//   ....[36]....
        /*00cc*/ 	.word	0xffffffff


	//   ....[37]....
        /*00d0*/ 	.word	0xffffffff


	//   ....[38]....
        /*00d4*/ 	.word	0xffffffff


	//   ....[39]....
        /*00d8*/ 	.word	0xffffffff


	//   ....[40]....
        /*00dc*/ 	.word	0xffffffff


	//   ....[41]....
        /*00e0*/ 	.word	0xffffffff


	//   ....[42]....
        /*00e4*/ 	.word	0xffffffff


	//   ....[43]....
        /*00e8*/ 	.word	0xffffffff


	//   ....[44]....
        /*00ec*/ 	.word	0xffffffff


	//   ....[45]....
        /*00f0*/ 	.word	0xffffffff


	//   ....[46]....
        /*00f4*/ 	.word	0xffffffff


	//   ....[47]....
        /*00f8*/ 	.word	0xffffffff


	//   ....[48]....
        /*00fc*/ 	.word	0xffffffff


	//   ....[49]....
        /*0100*/ 	.word	0xffffffff


	//   ....[50]....
        /*0104*/ 	.word	0xffffffff


	//   ....[51]....
        /*0108*/ 	.word	0xffffffff


	//   ....[52]....
        /*010c*/ 	.word	0xffffffff


	//   ....[53]....
        /*0110*/ 	.word	0xffffffff


	//   ....[54]....
        /*0114*/ 	.word	0xffffffff


	//   ....[55]....
        /*0118*/ 	.word	0xffffffff


	//   ....[56]....
        /*011c*/ 	.word	0xffffffff


	//   ....[57]....
        /*0120*/ 	.word	0xffffffff


	//   ....[58]....
        /*0124*/ 	.word	0xffffffff


	//   ....[59]....
        /*0128*/ 	.word	0xffffffff


	//   ....[60]....
        /*012c*/ 	.word	0xffffffff


	//   ....[61]....
        /*0130*/ 	.word	0xffffffff


	//   ....[62]....
        /*0134*/ 	.word	0xffffffff


	//   ....[63]....
        /*0138*/ 	.word	0xffffffff


	//   ....[64]....
        /*013c*/ 	.word	0xffffffff


	//   ....[65]....
        /*0140*/ 	.word	0xffffffff


	//   ....[66]....
        /*0144*/ 	.word	0xffffffff


	//   ....[67]....
        /*0148*/ 	.word	0xffffffff


	//   ....[68]....
        /*014c*/ 	.word	0xffffffff


	//   ....[69]....
        /*0150*/ 	.word	0xffffffff


	//   ....[70]....
        /*0154*/ 	.word	0xffffffff


	//   ....[71]....
        /*0158*/ 	.word	0xffffffff


	//   ....[72]....
        /*015c*/ 	.word	0xffffffff


	//   ....[73]....
        /*0160*/ 	.word	0xffffffff


	//   ....[74]....
        /*0164*/ 	.word	0xffffffff


	//   ....[75]....
        /*0168*/ 	.word	0xffffffff


	//   ....[76]....
        /*016c*/ 	.word	0xffffffff


	//   ....[77]....
        /*0170*/ 	.word	0xffffffff


	//   ....[78]....
        /*0174*/ 	.word	0xffffffff


	//   ....[79]....
        /*0178*/ 	.word	0xffffffff


	//   ....[80]....
        /*017c*/ 	.word	0xffffffff


	//   ....[81]....
        /*0180*/ 	.word	0xffffffff


	//   ....[82]....
        /*0184*/ 	.word	0xffffffff


	//   ....[83]....
        /*0188*/ 	.word	0xffffffff


	//   ....[84]....
        /*018c*/ 	.word	0xffffffff


	//   ....[85]....
        /*0190*/ 	.word	0xffffffff


	//   ....[86]....
        /*0194*/ 	.word	0xffffffff


	//----- nvinfo : EIATTR_COOP_GROUP_INSTR_OFFSETS
	.align		4
.L_2941:
        /*0198*/ 	.byte	0x04, 0x28
        /*019a*/ 	.short	(.L_2943 - .L_2942)


	//   ....[0]....
.L_2942:
        /*019c*/ 	.word	0x00000c60


	//   ....[1]....
        /*01a0*/ 	.word	0x00000d10


	//   ....[2]....
        /*01a4*/ 	.word	0x00000ec0


	//   ....[3]....
        /*01a8*/ 	.word	0x00001040


	//   ....[4]....
        /*01ac*/ 	.word	0x00001910


	//   ....[5]....
        /*01b0*/ 	.word	0x00002140


	//   ....[6]....
        /*01b4*/ 	.word	0x00002660


	//   ....[7]....
        /*01b8*/ 	.word	0x00002f50


	//   ....[8]....
        /*01bc*/ 	.word	0x000045e0


	//   ....[9]....
        /*01c0*/ 	.word	0x000047b0


	//   ....[10]....
        /*01c4*/ 	.word	0x000047e0


	//   ....[11]....
        /*01c8*/ 	.word	0x00004810


	//   ....[12]....
        /*01cc*/ 	.word	0x00004840


	//   ....[13]....
        /*01d0*/ 	.word	0x00004950


	//   ....[14]....
        /*01d4*/ 	.word	0x000049b0


	//   ....[15]....
        /*01d8*/ 	.word	0x000049f0


	//   ....[16]....
        /*01dc*/ 	.word	0x00004a40


	//   ....[17]....
        /*01e0*/ 	.word	0x00004be0


	//   ....[18]....
        /*01e4*/ 	.word	0x00004c70


	//   ....[19]....
        /*01e8*/ 	.word	0x00004c90


	//   ....[20]....
        /*01ec*/ 	.word	0x00004cb0


	//   ....[21]....
        /*01f0*/ 	.word	0x00004e20


	//   ....[22]....
        /*01f4*/ 	.word	0x00004e60


	//   ....[23]....
        /*01f8*/ 	.word	0x00004eb0


	//   ....[24]....
        /*01fc*/ 	.word	0x00004ed0


	//   ....[25]....
        /*0200*/ 	.word	0x00005070


	//   ....[26]....
        /*0204*/ 	.word	0x000050c0


	//   ....[27]....
        /*0208*/ 	.word	0x000050f0


	//   ....[28]....
        /*020c*/ 	.word	0x00005120


	//   ....[29]....
        /*0210*/ 	.word	0x00005ae0


	//   ....[30]....
        /*0214*/ 	.word	0x00005b00


	//   ....[31]....
        /*0218*/ 	.word	0x00005b10


	//   ....[32]....
        /*021c*/ 	.word	0x00005b20


	//   ....[33]....
        /*0220*/ 	.word	0x00005b30


	//   ....[34]....
        /*0224*/ 	.word	0x00005b40


	//   ....[35]....
        /*0228*/ 	.word	0x00005b50


	//   ....[36]....
        /*022c*/ 	.word	0x00005b60


	//   ....[37]....
        /*0230*/ 	.word	0x00005b70


	//   ....[38]....
        /*0234*/ 	.word	0x00005b80


	//   ....[39]....
        /*0238*/ 	.word	0x00005cd0


	//   ....[40]....
        /*023c*/ 	.word	0x00005cf0


	//   ....[41]....
        /*0240*/ 	.word	0x00005d00


	//   ....[42]....
        /*0244*/ 	.word	0x00005d20


	//   ....[43]....
        /*0248*/ 	.word	0x00005e10


	//   ....[44]....
        /*024c*/ 	.word	0x00005e30


	//   ....[45]....
        /*0250*/ 	.word	0x00005e40


	//   ....[46]....
        /*0254*/ 	.word	0x00005e50


	//   ....[47]....
        /*0258*/ 	.word	0x00005f40


	//   ....[48]....
        /*025c*/ 	.word	0x00005f60


	//   ....[49]....
        /*0260*/ 	.word	0x00005f70


	//   ....[50]....
        /*0264*/ 	.word	0x00005f80


	//   ....[51]....
        /*0268*/ 	.word	0x00006070


	//   ....[52]....
        /*026c*/ 	.word	0x00006090


	//   ....[53]....
        /*0270*/ 	.word	0x000060a0


	//   ....[54]....
        /*0274*/ 	.word	0x000060b0


	//   ....[55]....
        /*0278*/ 	.word	0x00006210


	//   ....[56]....
        /*027c*/ 	.word	0x00006240


	//   ....[57]....
        /*0280*/ 	.word	0x000062b0


	//   ....[58]....
        /*0284*/ 	.word	0x000062d0


	//   ....[59]....
        /*0288*/ 	.word	0x00006500


	//   ....[60]....
        /*028c*/ 	.word	0x00006600


	//   ....[61]....
        /*0290*/ 	.word	0x00006630


	//   ....[62]....
        /*0294*/ 	.word	0x00006660


	//   ....[63]....
        /*0298*/ 	.word	0x00006830


	//   ....[64]....
        /*029c*/ 	.word	0x000068e0


	//   ....[65]....
        /*02a0*/ 	.word	0x0000a540


	//   ....[66]....
        /*02a4*/ 	.word	0x0000a580


	//   ....[67]....
        /*02a8*/ 	.word	0x0000a680


	//   ....[68]....
        /*02ac*/ 	.word	0x0000a6b0


	//   ....[69]....
        /*02b0*/ 	.word	0x0000a790


	//   ....[70]....
        /*02b4*/ 	.word	0x0000a7c0


	//   ....[71]....
        /*02b8*/ 	.word	0x0000a8a0


	//   ....[72]....
        /*02bc*/ 	.word	0x0000a8d0


	//   ....[73]....
        /*02c0*/ 	.word	0x0000a9b0


	//   ....[74]....
        /*02c4*/ 	.word	0x0000a9e0


	//   ....[75]....
        /*02c8*/ 	.word	0x0000ada0


	//   ....[76]....
        /*02cc*/ 	.word	0x0000b150


	//   ....[77]....
        /*02d0*/ 	.word	0x0000b210


	//   ....[78]....
        /*02d4*/ 	.word	0x0000b260


	//   ....[79]....
        /*02d8*/ 	.word	0x0000b290


	//   ....[80]....
        /*02dc*/ 	.word	0x0000b2b0


	//   ....[81]....
        /*02e0*/ 	.word	0x0000b2d0


	//   ....[82]....
        /*02e4*/ 	.word	0x0000b3a0


	//   ....[83]....
        /*02e8*/ 	.word	0x0000b3f0


	//   ....[84]....
        /*02ec*/ 	.word	0x0000b410


	//   ....[85]....
        /*02f0*/ 	.word	0x0000b430


	//   ....[86]....
        /*02f4*/ 	.word	0x0000b450


	//----- nvinfo : EIATTR_EXIT_INSTR_OFFSETS
	.align		4
.L_2943:
        /*02f8*/ 	.byte	0x04, 0x1c
        /*02fa*/ 	.short	(.L_2945 - .L_2944)


	//   ....[0]....
.L_2944:
        /*02fc*/ 	.word	0x0000b530


	//   ....[1]....
        /*0300*/ 	.word	0x0000b6b0


	//----- nvinfo : EIATTR_MAX_THREADS
	.align		4
.L_2945:
        /*0304*/ 	.byte	0x04, 0x05
        /*0306*/ 	.short	(.L_2947 - .L_2946)
.L_2946:
        /*0308*/ 	.word	0x00000020
        /*030c*/ 	.word	0x00000001
        /*0310*/ 	.word	0x00000001


	//----- nvinfo : EIATTR_CRS_STACK_SIZE
	.align		4
.L_2947:
        /*0314*/ 	.byte	0x04, 0x1e
        /*0316*/ 	.short	(.L_2949 - .L_2948)
.L_2948:
        /*0318*/ 	.word	0x00000000
.L_2949:


//--------------------- .nv.info._Z25selective_scan_bwd_kernelI32Selective_Scan_bwd_kernel_traitsILi32ELi16ELb1ELb1ELb1ELb1ELb0EN3c108BFloat16ENS1_7complexIfEEEEv12SSMParamsBwd --------------------------
	.section	.nv.info._Z25selective_scan_bwd_kernelI32Selective_Scan_bwd_kernel_traitsILi32ELi16ELb1ELb1ELb1ELb1ELb0EN3c108BFloat16ENS1_7complexIfEEEEv12SSMParamsBwd,"",@"SHT_CUDA_INFO"
	.sectionflags	@""
	.align	4


	//----- nvinfo : EIATTR_CUDA_API_VERSION
	.align		4
        /*0000*/ 	.byte	0x04, 0x37
        /*0002*/ 	.short	(.L_2951 - .L_2950)
.L_2950:
        /*0004*/ 	.word	0x00000082


	//----- nvinfo : EIATTR_SW2861232_WAR
	.align		4
.L_2951:
        /*0008*/ 	.byte	0x01, 0x35
	.zero		2


	//----- nvinfo : EIATTR_PARAM_CBANK
	.align		4
        /*000c*/ 	.byte	0x04, 0x0a
        /*000e*/ 	.short	(.L_2953 - .L_2952)
	.align		4
.L_2952:
        /*0010*/ 	.word	index@(.nv.constant0._Z25selective_scan_bwd_kernelI32Selective_Scan_bwd_kernel_traitsILi32ELi16ELb1ELb1ELb1ELb1ELb0EN3c108BFloat16ENS1_7complexIfEEEEv12SSMParamsBwd)
        /*0014*/ 	.short	0x0160
        /*0016*/ 	.short	0x01f0


	//----- nvinfo : EIATTR_CBANK_PARAM_SIZE
	.align		4
.L_2953:
        /*0018*/ 	.byte	0x03, 0x19
        /*001a*/ 	.short	0x01f0


	//----- nvinfo : EIATTR_KPARAM_INFO
	.align		4
        /*001c*/ 	.byte	0x04, 0x17
        /*001e*/ 	.short	(.L_2955 - .L_2954)
.L_2954:
        /*0020*/ 	.word	0x00000000
        /*0024*/ 	.short	0x0000
        /*0026*/ 	.short	0x0000
        /*0028*/ 	.byte	0x00, 0xf0, 0xc1, 0x07


	//----- nvinfo : EIATTR_MAXREG_COUNT
	.align		4
.L_2955:
        /*002c*/ 	.byte	0x03, 0x1b
        /*002e*/ 	.short	0x00ff


	//----- nvinfo : EIATTR_NUM_BARRIERS
	.align		4
        /*0030*/ 	.byte	0x02, 0x4c
        /*0032*/ 	.byte	0x01
	.zero		1


	//----- nvinfo : EIATTR_MERCURY_ISA_VERSION
	.align		4
        /*0034*/ 	.byte	0x03, 0x5f
        /*0036*/ 	.short	0x0000


	//----- nvinfo : EIATTR_COOP_GROUP_MASK_REGIDS
	.align		4
        /*0038*/ 	.byte	0x04, 0x29
        /*003a*/ 	.short	(.L_2957 - .L_2956)


	//   ....[0]....
.L_2956:
        /*003c*/ 	.word	0xffffffff


	//   ....[1]....
        /*0040*/ 	.word	0xffffffff


	//   ....[2]....
        /*0044*/ 	.word	0xffffffff


	//   ....[3]....
        /*0048*/ 	.word	0xffffffff


	//   ....[4]....
        /*004c*/ 	.word	0xffffffff


	//   ....[5]....
        /*0050*/ 	.word	0xffffffff


	//   ....[6]....
        /*0054*/ 	.word	0xffffffff


	//   ....[7]....
        /*0058*/ 	.word	0xffffffff


	//   ....[8]....
        /*005c*/ 	.word	0xffffffff


	//   ....[9]....
        /*0060*/ 	.word	0xffffffff


	//   ....[10]....
        /*0064*/ 	.word	0xffffffff


	//   ....[11]....
        /*0068*/ 	.word	0xffffffff


	//   ....[12]....
        /*006c*/ 	.word	0xffffffff


	//   ....[13]....
        /*0070*/ 	.word	0xffffffff


	//   ....[14]....
        /*0074*/ 	.word	0xffffffff


	//   ....[15]....
        /*0078*/ 	.word	0xffffffff


	//   ....[16]....
        /*007c*/ 	.word	0xffffffff


	//   ....[17]....
        /*0080*/ 	.word	0xffffffff


	//   ....[18]....
        /*0084*/ 	.word	0xffffffff


	//   ....[19]....
        /*0088*/ 	.word	0xffffffff


	//   ....[20]....
        /*008c*/ 	.word	0xffffffff


	//   ....[21]....
        /*0090*/ 	.word	0xffffffff


	//   ....[22]....
        /*0094*/ 	.word	0xffffffff


	//   ....[23]....
        /*0098*/ 	.word	0xffffffff


	//   ....[24]....
        /*009c*/ 	.word	0xffffffff


	//   ....[25]....
        /*00a0*/ 	.word	0xffffffff


	//   ....[26]....
        /*00a4*/ 	.word	0xffffffff


	//   ....[27]....
        /*00a8*/ 	.word	0xffffffff


	//   ....[28]....
        /*00ac*/ 	.word	0xffffffff


	//   ....[29]....
        /*00b0*/ 	.word	0xffffffff


	//   ....[30]....
        /*00b4*/ 	.word	0xffffffff


	//   ....[31]....
        /*00b8*/ 	.word	0xffffffff


	//   ....[32]....
        /*00bc*/ 	.word	0xffffffff


	//   ....[33]....
        /*00c0*/ 	.word	0xffffffff


	//   ....[34]....
        /*00c4*/ 	.word	0xffffffff


	//   ....[35]....
        /*00c8*/ 	.word	0xffffffff


	//   ....[36]....
        /*00cc*/ 	.word	0xffffffff


	//   ....[37]....
        /*00d0*/ 	.word	0xffffffff


	//   ....[38]....
        /*00d4*/ 	.word	0xffffffff


	//   ....[39]....
        /*00d8*/ 	.word	0xffffffff


	//   ....[40]....
        /*00dc*/ 	.word	0xffffffff


	//   ....[41]....
        /*00e0*/ 	.word	0xffffffff


	//   ....[42]....
        /*00e4*/ 	.word	0xffffffff


	//   ....[43]....
        /*00e8*/ 	.word	0xffffffff


	//   ....[44]....
        /*00ec*/ 	.word	0xffffffff


	//   ....[45]....
        /*00f0*/ 	.word	0xffffffff


	//   ....[46]....
        /*00f4*/ 	.word	0xffffffff


	//   ....[47]....
        /*00f8*/ 	.word	0xffffffff


	//   ....[48]....
        /*00fc*/ 	.word	0xffffffff


	//   ....[49]....
        /*0100*/ 	.word	0xffffffff


	//   ....[50]....
        /*0104*/ 	.word	0xffffffff


	//   ....[51]....
        /*0108*/ 	.word	0xffffffff


	//   ....[52]....
        /*010c*/ 	.word	0xffffffff


	//   ....[53]....
        /*0110*/ 	.word	0xffffffff


	//   ....[54]....
        /*0114*/ 	.word	0xffffffff


	//   ....[55]....
        /*0118*/ 	.word	0xffffffff


	//   ....[56]....
        /*011c*/ 	.word	0xffffffff


	//   ....[57]....
        /*0120*/ 	.word	0xffffffff


	//   ....[58]....
        /*0124*/ 	.word	0xffffffff


	//   ....[59]....
        /*0128*/ 	.word	0xffffffff


	//   ....[60]....
        /*012c*/ 	.word	0xffffffff


	//   ....[61]....
        /*0130*/ 	.word	0xffffffff


	//   ....[62]....
        /*0134*/ 	.word	0xffffffff


	//   ....[63]....
        /*0138*/ 	.word	0xffffffff


	//   ....[64]....
        /*013c*/ 	.word	0xffffffff


	//   ....[65]....
        /*0140*/ 	.word	0xffffffff


	//   ....[66]....
        /*0144*/ 	.word	0xffffffff


	//   ....[67]....
        /*0148*/ 	.word	0xffffffff


	//   ....[68]....
        /*014c*/ 	.word	0xffffffff


	//   ....[69]....
        /*0150*/ 	.word	0xffffffff


	//   ....[70]....
        /*0154*/ 	.word	0xffffffff


	//   ....[71]....
        /*0158*/ 	.word	0xffffffff


	//   ....[72]....
        /*015c*/ 	.word	0xffffffff


	//   ....[73]....
        /*0160*/ 	.word	0xffffffff


	//   ....[74]....
        /*0164*/ 	.word	0xffffffff


	//   ....[75]....
        /*0168*/ 	.word	0xffffffff


	//   ....[76]....
        /*016c*/ 	.word	0xffffffff


	//   ....[77]....
        /*0170*/ 	.word	0xffffffff


	//   ....[78]....
        /*0174*/ 	.word	0xffffffff


	//   ....[79]....
        /*0178*/ 	.word	0xffffffff


	//   ....[80]....
        /*017c*/ 	.word	0xffffffff


	//   ....[81]....
        /*0180*/ 	.word	0xffffffff


	//   ....[82]....
        /*0184*/ 	.word	0xffffffff


	//   ....[83]....
        /*0188*/ 	.word	0xffffffff


	//----- nvinfo : EIATTR_COOP_GROUP_INSTR_OFFSETS
	.align		4
.L_2957:
        /*018c*/ 	.byte	0x04, 0x28
        /*018e*/ 	.short	(.L_2959 - .L_2958)


	//   ....[0]....
.L_2958:
        /*0190*/ 	.word	0x00000c10


	//   ....[1]....
        /*0194*/ 	.word	0x00000cc0


	//   ....[2]....
        /*0198*/ 	.word	0x00000ec0


	//   ....[3]....
        /*019c*/ 	.word	0x00003ce0


	//   ....[4]....
        /*01a0*/ 	.word	0x00005370


	//   ....[5]....
        /*01a4*/ 	.word	0x00005530


	//   ....[6]....
        /*01a8*/ 	.word	0x00005560


	//   ....[7]....
        /*01ac*/ 	.word	0x00005590


	//   ....[8]....
        /*01b0*/ 	.word	0x000055c0


	//   ....[9]....
        /*01b4*/ 	.word	0x000056d0


	//   ....[10]....
        /*01b8*/ 	.word	0x00005730


	//   ....[11]....
        /*01bc*/ 	.word	0x00005770


	//   ....[12]....
        /*01c0*/ 	.word	0x000057c0


	//   ....[13]....
        /*01c4*/ 	.word	0x00005960


	//   ....[14]....
        /*01c8*/ 	.word	0x000059c0


	//   ....[15]....
        /*01cc*/ 	.word	0x00005a10


	//   ....[16]....
        /*01d0*/ 	.word	0x00005a30


	//   ....[17]....
        /*01d4*/ 	.word	0x00005ba0


	//   ....[18]....
        /*01d8*/ 	.word	0x00005be0


	//   ....[19]....
        /*01dc*/ 	.word	0x00005c30


	//   ....[20]....
        /*01e0*/ 	.word	0x00005c50


	//   ....[21]....
        /*01e4*/ 	.word	0x00005df0


	//   ....[22]....
        /*01e8*/ 	.word	0x00005e40


	//   ....[23]....
        /*01ec*/ 	.word	0x00005e70


	//   ....[24]....
        /*01f0*/ 	.word	0x00005ea0


	//   ....[25]....
        /*01f4*/ 	.word	0x00006860


	//   ....[26]....
        /*01f8*/ 	.word	0x00006880


	//   ....[27]....
        /*01fc*/ 	.word	0x00006890


	//   ....[28]....
        /*0200*/ 	.word	0x000068a0


	//   ....[29]....
        /*0204*/ 	.word	0x000068b0


	//   ....[30]....
        /*0208*/ 	.word	0x000068c0


	//   ....[31]....
        /*020c*/ 	.word	0x000068d0


	//   ....[32]....
        /*0210*/ 	.word	0x000068e0


	//   ....[33]....
        /*0214*/ 	.word	0x000068f0


	//   ....[34]....
        /*0218*/ 	.word	0x00006900


	//   ....[35]....
        /*021c*/ 	.word	0x00006a50


	//   ....[36]....
        /*0220*/ 	.word	0x00006a70


	//   ....[37]....
        /*0224*/ 	.word	0x00006a80


	//   ....[38]....
        /*0228*/ 	.word	0x00006aa0


	//   ....[39]....
        /*022c*/ 	.word	0x00006b90


	//   ....[40]....
        /*0230*/ 	.word	0x00006bb0


	//   ....[41]....
        /*0234*/ 	.word	0x00006bc0


	//   ....[42]....
        /*0238*/ 	.word	0x00006bd0


	//   ....[43]....
        /*023c*/ 	.word	0x00006cc0


	//   ....[44]....
        /*0240*/ 	.word	0x00006ce0


	//   ....[45]....
        /*0244*/ 	.word	0x00006cf0


	//   ....[46]....
        /*0248*/ 	.word	0x00006d00


	//   ....[47]....
        /*024c*/ 	.word	0x00006df0


	//   ....[48]....
        /*0250*/ 	.word	0x00006e10


	//   ....[49]....
        /*0254*/ 	.word	0x00006e20


	//   ....[50]....
        /*0258*/ 	.word	0x00006e30


	//   ....[51]....
        /*025c*/ 	.word	0x00006fa0


	//   ....[52]....
        /*0260*/ 	.word	0x00007030


	//   ....[53]....
        /*0264*/ 	.word	0x00007050


	//   ....[54]....
        /*0268*/ 	.word	0x00007280


	//   ....[55]....
        /*026c*/ 	.word	0x00007380


	//   ....[56]....
        /*0270*/ 	.word	0x000073b0


	//   ....[57]....
        /*0274*/ 	.word	0x000073e0


	//   ....[58]....
        /*0278*/ 	.word	0x00007500


	//   ....[59]....
        /*027c*/ 	.word	0x000075c0


	//   ....[60]....
        /*0280*/ 	.word	0x00007670


	//   ....[61]....
        /*0284*/ 	.word	0x0000b2d0


	//   ....[62]....
        /*0288*/ 	.word	0x0000b310


	//   ....[63]....
        /*028c*/ 	.word	0x0000b410


	//   ....[64]....
        /*0290*/ 	.word	0x0000b440


	//   ....[65]....
        /*0294*/ 	.word	0x0000b520


	//   ....[66]....
        /*0298*/ 	.word	0x0000b550


	//   ....[67]....
        /*029c*/ 	.word	0x0000b630


	//   ....[68]....
        /*02a0*/ 	.word	0x0000b660


	//   ....[69]....
        /*02a4*/ 	.word	0x0000b740


	//   ....[70]....
        /*02a8*/ 	.word	0x0000b770


	//   ....[71]....
        /*02ac*/ 	.word	0x0000bbb0


	//   ....[72]....
        /*02b0*/ 	.word	0x0000c2b0


	//   ....[73]....
        /*02b4*/ 	.word	0x0000c740


	//   ....[74]....
        /*02b8*/ 	.word	0x0000c880


	//   ....[75]....
        /*02bc*/ 	.word	0x0000c8d0


	//   ....[76]....
        /*02c0*/ 	.word	0x0000c900


	//   ....[77]....
        /*02c4*/ 	.word	0x0000c920


	//   ....[78]....
        /*02c8*/ 	.word	0x0000c940


	//   ....[79]....
        /*02cc*/ 	.word	0x0000ca10


	//   ....[80]....
        /*02d0*/ 	.word	0x0000ca60


	//   ....[81]....
        /*02d4*/ 	.word	0x0000ca80


	//   ....[82]....
        /*02d8*/ 	.word	0x0000caa0


	//   ....[83]....
        /*02dc*/ 	.word	0x0000cac0


	//----- nvinfo : EIATTR_EXIT_INSTR_OFFSETS
	.align		4
.L_2959:
        /*02e0*/ 	.byte	0x04, 0x1c
        /*02e2*/ 	.short	(.L_2961 - .L_2960)


	//   ....[0]....
.L_2960:
        /*02e4*/ 	.word	0x0000cba0


	//   ....[1]....
        /*02e8*/ 	.word	0x0000cd20


	//----- nvinfo : EIATTR_MAX_THREADS
	.align		4
.L_2961:
        /*02ec*/ 	.byte	0x04, 0x05
        /*02ee*/ 	.short	(.L_2963 - .L_2962)
.L_2962:
        /*02f0*/ 	.word	0x00000020
        /*02f4*/ 	.word	0x00000001
        /*02f8*/ 	.word	0x00000001


	//----- nvinfo : EIATTR_CRS_STACK_SIZE
	.align		4
.L_2963:
        /*02fc*/ 	.byte	0x04, 0x1e
        /*02fe*/ 	.short	(.L_2965 - .L_2964)
.L_2964:
        /*0300*/ 	.word	0x00000000
.L_2965:


//--------------------- .nv.info._Z25selective_scan_bwd_kernelI32Selective_Scan_bwd_kernel_traitsILi32ELi16ELb1ELb1ELb1ELb1ELb1EN3c108BFloat16ENS1_7complexIfEEEEv12SSMParamsBwd --------------------------
	.section	.nv.info._Z25selective_scan_bwd_kernelI32Selective_Scan_bwd_kernel_traitsILi32ELi16ELb1ELb1ELb1ELb1ELb1EN3c108BFloat16ENS1_7complexIfEEEEv12SSMParamsBwd,"",@"SHT_CUDA_INFO"
	.sectionflags	@""
	.align	4


	//----- nvinfo : EIATTR_CUDA_API_VERSION
	.align		4
        /*0000*/ 	.byte	0x04, 0x37
        /*0002*/ 	.short	(.L_2967 - .L_2966)
.L_2966:
        /*0004*/ 	.word	0x00000082


	//----- nvinfo : EIATTR_SW2861232_WAR
	.align		4
.L_2967:
        /*0008*/ 	.byte	0x01, 0x35
	.zero		2


	//----- nvinfo : EIATTR_PARAM_CBANK
	.align		4
        /*000c*/ 	.byte	0x04, 0x0a
        /*000e*/ 	.short	(.L_2969 - .L_2968)
	.align		4
.L_2968:
        /*0010*/ 	.word	index@(.nv.constant0._Z25selective_scan_bwd_kernelI32Selective_Scan_bwd_kernel_traitsILi32ELi16ELb1ELb1ELb1ELb1ELb1EN3c108BFloat16ENS1_7complexIfEEEEv12SSMParamsBwd)
        /*0014*/ 	.short	0x0160
        /*0016*/ 	.short	0x01f0


	//----- nvinfo : EIATTR_CBANK_PARAM_SIZE
	.align		4
.L_2969:
        /*0018*/ 	.byte	0x03, 0x19
        /*001a*/ 	.short	0x01f0


	//----- nvinfo : EIATTR_KPARAM_INFO
	.align		4
        /*001c*/ 	.byte	0x04, 0x17
        /*001e*/ 	.short	(.L_2971 - .L_2970)
.L_2970:
        /*0020*/ 	.word	0x00000000
        /*0024*/ 	.short	0x0000
        /*0026*/ 	.short	0x0000
        /*0028*/ 	.byte	0x00, 0xf0, 0xc1, 0x07


	//----- nvinfo : EIATTR_MAXREG_COUNT
	.align		4
.L_2971:
        /*002c*/ 	.byte	0x03, 0x1b
        /*002e*/ 	.short	0x00ff


	//----- nvinfo : EIATTR_NUM_BARRIERS
	.align		4
        /*0030*/ 	.byte	0x02, 0x4c
        /*0032*/ 	.byte	0x01
	.zero		1


	//----- nvinfo : EIATTR_MERCURY_ISA_VERSION
	.align		4
        /*0034*/ 	.byte	0x03, 0x5f
        /*0036*/ 	.short	0x0000


	//----- nvinfo : EIATTR_COOP_GROUP_MASK_REGIDS
	.align		4
        /*0038*/ 	.byte	0x04, 0x29
        /*003a*/ 	.short	(.L_2973 - .L_2972)


	//   ....[0]....
.L_2972:
        /*003c*/ 	.word	0xffffffff


	//   ....[1]....
        /*0040*/ 	.word	0xffffffff


	//   ....[2]....
        /*0044*/ 	.word	0xffffffff


	//   ....[3]....
        /*0048*/ 	.word	0xffffffff


	//   ....[4]....
        /*004c*/ 	.word	0xffffffff


	//   ....[5]....
        /*0050*/ 	.word	0xffffffff


	//   ....[6]....
        /*0054*/ 	.word	0xffffffff


	//   ....[7]....
        /*0058*/ 	.word	0xffffffff


	//   ....[8]....
        /*005c*/ 	.word	0xffffffff


	//   ....[9]....
        /*0060*/ 	.word	0xffffffff


	//   ....[10]....
        /*0064*/ 	.word	0xffffffff


	//   ....[11]....
        /*0068*/ 	.word	0xffffffff


	//   ....[12]....
        /*006c*/ 	.word	0xffffffff


	//   ....[13]....
        /*0070*/ 	.word	0xffffffff


	//   ....[14]....
        /*0074*/ 	.word	0xffffffff


	//   ....[15]....
        /*0078*/ 	.word	0xffffffff


	//   ....[16]....
        /*007c*/ 	.word	0xffffffff


	//   ....[17]....
        /*0080*/ 	.word	0xffffffff


	//   ....[18]....
        /*0084*/ 	.word	0xffffffff


	//   ....[19]....
        /*0088*/ 	.word	0xffffffff


	//   ....[20]....
        /*008c*/ 	.word	0xffffffff


	//   ....[21]....
        /*0090*/ 	.word	0xffffffff


	//   ....[22]....
        /*0094*/ 	.word	0xffffffff


	//   ....[23]....
        /*0098*/ 	.word	0xffffffff


	//   ....[24]....
        /*009c*/ 	.word	0xffffffff


	//   ....[25]....
        /*00a0*/ 	.word	0xffffffff


	//   ....[26]....
        /*00a4*/ 	.word	0xffffffff


	//   ....[27]....
        /*00a8*/ 	.word	0xffffffff


	//   ....[28]....
        /*00ac*/ 	.word	0xffffffff


	//   ....[29]....
        /*00b0*/ 	.word	0xffffffff


	//   ....[30]....
        /*00b4*/ 	.word	0xffffffff


	//   ....[31]....
        /*00b8*/ 	.word	0xffffffff


	//   ....[32]....
        /*00bc*/ 	.word	0xffffffff


	//   ....[33]....
        /*00c0*/ 	.word	0xffffffff


	//   ....[34]....
        /*00c4*/ 	.word	0xffffffff


	//   ....[35]....
        /*00c8*/ 	.word	0xffffffff


	//   ....[36]....
        /*00cc*/ 	.word	0xffffffff


	//   ....[37]....
        /*00d0*/ 	.word	0xffffffff


	//   ....[38]....
        /*00d4*/ 	.word	0xffffffff


	//   ....[39]....
        /*00d8*/ 	.word	0xffffffff


	//   ....[40]....
        /*00dc*/ 	.word	0xffffffff


	//   ....[41]....
        /*00e0*/ 	.word	0xffffffff


	//   ....[42]....
        /*00e4*/ 	.word	0xffffffff


	//   ....[43]....
        /*00e8*/ 	.word	0xffffffff


	//   ....[44]....
        /*00ec*/ 	.word	0xffffffff


	//   ....[45]....
        /*00f0*/ 	.word	0xffffffff


	//   ....[46]....
        /*00f4*/ 	.word	0xffffffff


	//   ....[47]....
        /*00f8*/ 	.word	0xffffffff


	//   ....[48]....
        /*00fc*/ 	.word	0xffffffff


	//   ....[49]....
        /*0100*/ 	.word	0xffffffff


	//   ....[50]....
        /*0104*/ 	.word	0xffffffff


	//   ....[51]....
        /*0108*/ 	.word	0xffffffff


	//   ....[52]....
        /*010c*/ 	.word	0xffffffff


	//   ....[53]....
        /*0110*/ 	.word	0xffffffff


	//   ....[54]....
        /*0114*/ 	.word	0xffffffff


	//   ....[55]....
        /*0118*/ 	.word	0xffffffff


	//   ....[56]....
        /*011c*/ 	.word	0xffffffff


	//   ....[57]....
        /*0120*/ 	.word	0xffffffff


	//   ....[58]....
        /*0124*/ 	.word	0xffffffff


	//   ....[59]....
        /*0128*/ 	.word	0xffffffff


	//   ....[60]....
        /*012c*/ 	.word	0xffffffff


	//   ....[61]....
        /*0130*/ 	.word	0xffffffff


	//   ....[62]....
        /*0134*/ 	.word	0xffffffff


	//   ....[63]....
        /*0138*/ 	.word	0xffffffff


	//   ....[64]....
        /*013c*/ 	.word	0xffffffff


	//   ....[65]....
        /*0140*/ 	.word	0xffffffff


	//   ....[66]....
        /*0144*/ 	.word	0xffffffff


	//   ....[67]....
        /*0148*/ 	.word	0xffffffff


	//   ....[68]....
        /*014c*/ 	.word	0xffffffff


	//   ....[69]....
        /*0150*/ 	.word	0xffffffff


	//   ....[70]....
        /*0154*/ 	.word	0xffffffff


	//   ....[71]....
        /*0158*/ 	.word	0xffffffff


	//   ....[72]....
        /*015c*/ 	.word	0xffffffff


	//   ....[73]....
        /*0160*/ 	.word	0xffffffff


	//   ....[74]....
        /*0164*/ 	.word	0xffffffff


	//   ....[75]....
        /*0168*/ 	.word	0xffffffff


	//   ....[76]....
        /*016c*/ 	.word	0xffffffff


	//   ....[77]....
        /*0170*/ 	.word	0xffffffff


	//   ....[78]....
        /*0174*/ 	.word	0xffffffff


	//   ....[79]....
        /*0178*/ 	.word	0xffffffff


	//   ....[80]....
        /*017c*/ 	.word	0xffffffff


	//   ....[81]....
        /*0180*/ 	.word	0xffffffff


	//   ....[82]....
        /*0184*/ 	.word	0xffffffff


	//   ....[83]....
        /*0188*/ 	.word	0xffffffff


	//   ....[84]....
        /*018c*/ 	.word	0xffffffff


	//   ....[85]....
        /*0190*/ 	.word	0xffffffff


	//   ....[86]....
        /*0194*/ 	.word	0xffffffff


	//   ....[87]....
        /*0198*/ 	.word	0xffffffff


	//----- nvinfo : EIATTR_COOP_GROUP_INSTR_OFFSETS
	.align		4
.L_2973:
        /*019c*/ 	.byte	0x04, 0x28
        /*019e*/ 	.short	(.L_2975 - .L_2974)


	//   ....[0]....
.L_2974:
        /*01a0*/ 	.word	0x00000c20


	//   ....[1]....
        /*01a4*/ 	.word	0x00000cd0


	//   ....[2]....
        /*01a8*/ 	.word	0x00000ef0


	//   ....[3]....
        /*01ac*/ 	.word	0x00003520


	//   ....[4]....
        /*01b0*/ 	.word	0x00003dd0


	//   ....[5]....
        /*01b4*/ 	.word	0x00004690


	//   ....[6]....
        /*01b8*/ 	.word	0x00004a30


	//   ....[7]....
        /*01bc*/ 	.word	0x00005280


	//   ....[8]....
        /*01c0*/ 	.word	0x000068c0


	//   ....[9]....
        /*01c4*/ 	.word	0x00006aa0


	//   ....[10]....
        /*01c8*/ 	.word	0x00006ad0


	//   ....[11]....
        /*01cc*/ 	.word	0x00006b00


	//   ....[12]....
        /*01d0*/ 	.word	0x00006b30


	//   ....[13]....
        /*01d4*/ 	.word	0x00006c70


	//   ....[14]....
        /*01d8*/ 	.word	0x00006cb0


	//   ....[15]....
        /*01dc*/ 	.word	0x00006cf0


	//   ....[16]....
        /*01e0*/ 	.word	0x00006d30


	//   ....[17]....
        /*01e4*/ 	.word	0x00006f00


	//   ....[18]....
        /*01e8*/ 	.word	0x00006f60


	//   ....[19]....
        /*01ec*/ 	.word	0x00006f80


	//   ....[20]....
        /*01f0*/ 	.word	0x00006fa0


	//   ....[21]....
        /*01f4*/ 	.word	0x00007140


	//   ....[22]....
        /*01f8*/ 	.word	0x00007160


	//   ....[23]....
        /*01fc*/ 	.word	0x000071a0


	//   ....[24]....
        /*0200*/ 	.word	0x000071c0


	//   ....[25]....
        /*0204*/ 	.word	0x00007390


	//   ....[26]....
        /*0208*/ 	.word	0x000073d0


	//   ....[27]....
        /*020c*/ 	.word	0x00007400


	//   ....[28]....
        /*0210*/ 	.word	0x00007420


	//   ....[29]....
        /*0214*/ 	.word	0x00007dd0


	//   ....[30]....
        /*0218*/ 	.word	0x00007df0


	//   ....[31]....
        /*021c*/ 	.word	0x00007e00


	//   ....[32]....
        /*0220*/ 	.word	0x00007e10


	//   ....[33]....
        /*0224*/ 	.word	0x00007e20


	//   ....[34]....
        /*0228*/ 	.word	0x00007e30


	//   ....[35]....
        /*022c*/ 	.word	0x00007e40


	//   ....[36]....
        /*0230*/ 	.word	0x00007e50


	//   ....[37]....
        /*0234*/ 	.word	0x00007e60


	//   ....[38]....
        /*0238*/ 	.word	0x00007e70


	//   ....[39]....
        /*023c*/ 	.word	0x00007fc0


	//   ....[40]....
        /*0240*/ 	.word	0x00007fe0


	//   ....[41]....
        /*0244*/ 	.word	0x00007ff0


	//   ....[42]....
        /*0248*/ 	.word	0x00008010


	//   ....[43]....
        /*024c*/ 	.word	0x00008100


	//   ....[44]....
        /*0250*/ 	.word	0x00008120


	//   ....[45]....
        /*0254*/ 	.word	0x00008130


	//   ....[46]....
        /*0258*/ 	.word	0x00008140


	//   ....[47]....
        /*025c*/ 	.word	0x00008230


	//   ....[48]....
        /*0260*/ 	.word	0x00008250


	//   ....[49]....
        /*0264*/ 	.word	0x00008260


	//   ....[50]....
        /*0268*/ 	.word	0x00008270


	//   ....[51]....
        /*026c*/ 	.word	0x00008360


	//   ....[52]....
        /*0270*/ 	.word	0x00008380


	//   ....[53]....
        /*0274*/ 	.word	0x00008390


	//   ....[54]....
        /*0278*/ 	.word	0x000083a0


	//   ....[55]....
        /*027c*/ 	.word	0x00008520


	//   ....[56]....
        /*0280*/ 	.word	0x00008550


	//   ....[57]....
        /*0284*/ 	.word	0x00008580


	//   ....[58]....
        /*0288*/ 	.word	0x000085b0


	//   ....[59]....
        /*028c*/ 	.word	0x000085d0


	//   ....[60]....
        /*0290*/ 	.word	0x00008600


	//   ....[61]....
        /*0294*/ 	.word	0x00008820


	//   ....[62]....
        /*0298*/ 	.word	0x00008930


	//   ....[63]....
        /*029c*/ 	.word	0x00008960


	//   ....[64]....
        /*02a0*/ 	.word	0x00008bc0


	//   ....[65]....
        /*02a4*/ 	.word	0x0000c860


	//   ....[66]....
        /*02a8*/ 	.word	0x0000c8a0


	//   ....[67]....
        /*02ac*/ 	.word	0x0000c9a0


	//   ....[68]....
        /*02b0*/ 	.word	0x0000c9d0


	//   ....[69]....
        /*02b4*/ 	.word	0x0000cab0


	//   ....[70]....
        /*02b8*/ 	.word	0x0000cae0


	//   ....[71]....
        /*02bc*/ 	.word	0x0000cbc0


	//   ....[72]....
        /*02c0*/ 	.word	0x0000cbf0


	//   ....[73]....
        /*02c4*/ 	.word	0x0000ccd0


	//   ....[74]....
        /*02c8*/ 	.word	0x0000cd00


	//   ....[75]....
        /*02cc*/ 	.word	0x0000d0f0


	//   ....[76]....
        /*02d0*/ 	.word	0x0000d7c0


	//   ....[77]....
        /*02d4*/ 	.word	0x0000dc60


	//   ....[78]....
        /*02d8*/ 	.word	0x0000ddd0


	//   ....[79]....
        /*02dc*/ 	.word	0x0000de20


	//   ....[80]....
        /*02e0*/ 	.word	0x0000de50


	//   ....[81]....
        /*02e4*/ 	.word	0x0000de70


	//   ....[82]....
        /*02e8*/ 	.word	0x0000de90


	//   ....[83]....
        /*02ec*/ 	.word	0x0000df60


	//   ....[84]....
        /*02f0*/ 	.word	0x0000dfb0


	//   ....[85]....
        /*02f4*/ 	.word	0x0000dfd0


	//   ....[86]....
        /*02f8*/ 	.word	0x0000dff0


	//   ....[87]....
        /*02fc*/ 	.word	0x0000e010


	//----- nvinfo : EIATTR_EXIT_INSTR_OFFSETS
	.align		4
.L_2975:
        /*0300*/ 	.byte	0x04, 0x1c
        /*0302*/ 	.short	(.L_2977 - .L_2976)


	//   ....[0]....
.L_2976:
        /*0304*/ 	.word	0x0000e0f0


	//   ....[1]....
        /*0308*/ 	.word	0x0000e270


	//----- nvinfo : EIATTR_MAX_THREADS
	.align		4
.L_2977:
        /*030c*/ 	.byte	0x04, 0x05
        /*030e*/ 	.short	(.L_2979 - .L_2978)
.L_2978:
        /*0310*/ 	.word	0x00000020
        /*0314*/ 	.word	0x00000001
        /*0318*/ 	.word	0x00000001


	//----- nvinfo : EIATTR_CRS_STACK_SIZE
	.align		4
.L_2979:
        /*031c*/ 	.byte	0x04, 0x1e
        /*031e*/ 	.short	(.L_2981 - .L_2980)
.L_2980:
        /*0320*/ 	.word	0x00000000
.L_2981:


//--------------------- .nv.info._Z25selective_scan_bwd_kernelI32Selective_Scan_bwd_kernel_traitsILi32ELi8ELb0ELb0ELb0ELb0ELb0EN3c108BFloat16ENS1_7complexIfEEEEv12SSMParamsBwd --------------------------
	.section	.nv.info._Z25selective_scan_bwd_kernelI32Selective_Scan_bwd_kernel_traitsILi32ELi8ELb0ELb0ELb0ELb0ELb0EN3c108BFloat16ENS1_7complexIfEEEEv12SSMParamsBwd,"",@"SHT_CUDA_INFO"
	.sectionflags	@""
	.align	4


	//----- nvinfo : EIATTR_CUDA_API_VERSION
	.align		4
        /*0000*/ 	.byte	0x04, 0x37
        /*0002*/ 	.short	(.L_2983 - .L_2982)
.L_2982:
        /*0004*/ 	.word	0x00000082


	//----- nvinfo : EIATTR_SW2861232_WAR
	.align		4
.L_2983:
        /*0008*/ 	.byte	0x01, 0x35
	.zero		2


	//----- nvinfo : EIATTR_PARAM_CBANK
	.align		4
        /*000c*/ 	.byte	0x04, 0x0a
        /*000e*/ 	.short	(.L_2985 - .L_2984)
	.align		4
.L_2984:
        /*0010*/ 	.word	index@(.nv.constant0._Z25selective_scan_bwd_kernelI32Selective_Scan_bwd_kernel_traitsILi32ELi8ELb0ELb0ELb0ELb0ELb0EN3c108BFloat16ENS1_7complexIfEEEEv12SSMParamsBwd)
        /*0014*/ 	.short	0x0160
        /*0016*/ 	.short	0x01f0


	//----- nvinfo : EIATTR_CBANK_PARAM_SIZE
	.align		4
.L_2985:
        /*0018*/ 	.byte	0x03, 0x19
        /*001a*/ 	.short	0x01f0


	//----- nvinfo : EIATTR_KPARAM_INFO
	.align		4
        /*001c*/ 	.byte	0x04, 0x17
        /*001e*/ 	.short	(.L_2987 - .L_2986)
.L_2986:
        /*0020*/ 	.word	0x00000000
        /*0024*/ 	.short	0x0000
        /*0026*/ 	.short	0x0000
        /*0028*/ 	.byte	0x00, 0xf0, 0xc1, 0x07


	//----- nvinfo : EIATTR_MAXREG_COUNT
	.align		4
.L_2987:
        /*002c*/ 	.byte	0x03, 0x1b
        /*002e*/ 	.short	0x00ff


	//----- nvinfo : EIATTR_NUM_BARRIERS
	.align		4
        /*0030*/ 	.byte	0x02, 0x4c
        /*0032*/ 	.byte	0x01
	.zero		1


	//----- nvinfo : EIATTR_MERCURY_ISA_VERSION
	.align		4
        /*0034*/ 	.byte	0x03, 0x5f
        /*0036*/ 	.short	0x0000


	//----- nvinfo : EIATTR_COOP_GROUP_MASK_REGIDS
	.align		4
        /*0038*/ 	.byte	0x04, 0x29
        /*003a*/ 	.short	(.L_2989 - .L_2988)


	//   ....[0]....
.L_2988:
        /*003c*/ 	.word	0xffffffff


	//   ....[1]....
        /*0040*/ 	.word	0xffffffff


	//   ....[2]....
        /*0044*/ 	.word	0xffffffff


	//   ....[3]....
        /*0048*/ 	.word	0xffffffff


	//   ....[4]....
        /*004c*/ 	.word	0xffffffff


	//   ....[5]....
        /*0050*/ 	.word	0xffffffff


	//   ....[6]....
        /*0054*/ 	.word	0xffffffff


	//   ....[7]....
        /*0058*/ 	.word	0xffffffff


	//   ....[8]....
        /*005c*/ 	.word	0xffffffff


	//   ....[9]....
        /*0060*/ 	.word	0xffffffff


	//   ....[10]....
        /*0064*/ 	.word	0xffffffff


	//   ....[11]....
        /*0068*/ 	.word	0xffffffff


	//   ....[12]....
        /*006c*/ 	.word	0xffffffff


	//   ....[13]....
        /*0070*/ 	.word	0xffffffff


	//   ....[14]....
        /*0074*/ 	.word	0xffffffff


	//   ....[15]....
        /*0078*/ 	.word	0xffffffff


	//   ....[16]....
        /*007c*/ 	.word	0xffffffff


	//   ....[17]....
        /*0080*/ 	.word	0xffffffff


	//   ....[18]....
        /*0084*/ 	.word	0xffffffff


	//   ....[19]....
        /*0088*/ 	.word	0xffffffff


	//   ....[20]....
        /*008c*/ 	.word	0xffffffff


	//   ....[21]....
        /*0090*/ 	.word	0xffffffff


	//   ....[22]....
        /*0094*/ 	.word	0xffffffff


	//   ....[23]....
        /*0098*/ 	.word	0xffffffff


	//   ....[24]....
        /*009c*/ 	.word	0xffffffff


	//   ....[25]....
        /*00a0*/ 	.word	0xffffffff


	//   ....[26]....
        /*00a4*/ 	.word	0xffffffff


	//   ....[27]....
        /*00a8*/ 	.word	0xffffffff


	//   ....[28]....
        /*00ac*/ 	.word	0xffffffff


	//   ....[29]....
        /*00b0*/ 	.word	0xffffffff


	//   ....[30]....
        /*00b4*/ 	.word	0xffffffff


	//   ....[31]....
        /*00b8*/ 	.word	0xffffffff


	//   ....[32]....
        /*00bc*/ 	.word	0xffffffff


	//   ....[33]....
        /*00c0*/ 	.word	0xffffffff


	//   ....[34]....
        /*00c4*/ 	.word	0xffffffff


	//   ....[35]....
        /*00c8*/ 	.word	0xffffffff


	//   ....[36]....
        /*00cc*/ 	.word	0xffffffff


	//   ....[37]....
        /*00d0*/ 	.word	0xffffffff


	//   ....[38]....
        /*00d4*/ 	.word	0xffffffff


	//   ....[39]....
        /*00d8*/ 	.word	0xffffffff


	//   ....[40]....
        /*00dc*/ 	.word	0xffffffff


	//   ....[41]....
        /*00e0*/ 	.word	0xffffffff


	//   ....[42]....
        /*00e4*/ 	.word	0xffffffff


	//   ....[43]....
        /*00e8*/ 	.word	0xffffffff


	//   ....[44]....
        /*00ec*/ 	.word	0xffffffff


	//   ....[45]....
        /*00f0*/ 	.word	0xffffffff


	//   ....[46]....
        /*00f4*/ 	.word	0xffffffff


	//   ....[47]....
        /*00f8*/ 	.word	0xffffffff


	//   ....[48]....
        /*00fc*/ 	.word	0xffffffff


	//   ....[49]....
        /*0100*/ 	.word	0xffffffff


	//   ....[50]....
        /*0104*/ 	.word	0xffffffff


	//   ....[51]....
        /*0108*/ 	.word	0xffffffff


	//   ....[52]....
        /*010c*/ 	.word	0xffffffff


	//   ....[53]....
        /*0110*/ 	.word	0xffffffff


	//   ....[54]....
        /*0114*/ 	.word	0xffffffff


	//   ....[55]....
        /*0118*/ 	.word	0xffffffff


	//   ....[56]....
        /*011c*/ 	.word	0xffffffff


	//   ....[57]....
        /*0120*/ 	.word	0xffffffff


	//   ....[58]....
        /*0124*/ 	.word	0xffffffff


	//   ....[59]....
        /*0128*/ 	.word	0xffffffff


	//   ....[60]....
        /*012c*/ 	.word	0xffffffff


	//   ....[61]....
        /*0130*/ 	.word	0xffffffff


	//   ....[62]....
        /*0134*/ 	.word	0xffffffff


	//   ....[63]....
        /*0138*/ 	.word	0xffffffff


	//   ....[64]....
        /*013c*/ 	.word	0xffffffff


	//   ....[65]....
        /*0140*/ 	.word	0xffffffff


	//   ....[66]....
        /*0144*/ 	.word	0xffffffff


	//   ....[67]....
        /*0148*/ 	.word	0xffffffff


	//   ....[68]....
        /*014c*/ 	.word	0xffffffff


	//   ....[69]....
        /*0150*/ 	.word	0xffffffff


	//   ....[70]....
        /*0154*/ 	.word	0xffffffff


	//   ....[71]....
        /*0158*/ 	.word	0xffffffff


	//   ....[72]....
        /*015c*/ 	.word	0xffffffff


	//   ....[73]....
        /*0160*/ 	.word	0xffffffff


	//   ....[74]....
        /*0164*/ 	.word	0xffffffff


	//   ....[75]....
        /*0168*/ 	.word	0xffffffff


	//   ....[76]....
        /*016c*/ 	.word	0xffffffff


	//   ....[77]....
        /*0170*/ 	.word	0xffffffff


	//   ....[78]....
        /*0174*/ 	.word	0xffffffff


	//   ....[79]....
        /*0178*/ 	.word	0xffffffff


	//   ....[80]....
        /*017c*/ 	.word	0xffffffff


	//   ....[81]....
        /*0180*/ 	.word	0xffffffff


	//   ....[82]....
        /*0184*/ 	.word	0xffffffff


	//   ....[83]....
        /*0188*/ 	.word	0xffffffff


	//   ....[84]....
        /*018c*/ 	.word	0xffffffff


	//   ....[85]....
        /*0190*/ 	.word	0xffffffff


	//   ....[86]....
        /*0194*/ 	.word	0xffffffff


	//   ....[87]....
        /*0198*/ 	.word	0xffffffff


	//   ....[88]....
        /*019c*/ 	.word	0xffffffff


	//   ....[89]....
        /*01a0*/ 	.word	0xffffffff


	//   ....[90]....
        /*01a4*/ 	.word	0xffffffff


	//----- nvinfo : EIATTR_COOP_GROUP_INSTR_OFFSETS
	.align		4
.L_2989:
        /*01a8*/ 	.byte	0x04, 0x28
        /*01aa*/ 	.short	(.L_2991 - .L_2990)


	//   ....[0]....
.L_2990:
        /*01ac*/ 	.word	0x00000a70


	//   ....[1]....
        /*01b0*/ 	.word	0x00000d20


	//   ....[2]....
        /*01b4*/ 	.word	0x00000fc0


	//   ....[3]....
        /*01b8*/ 	.word	0x00002050


	//   ....[4]....
        /*01bc*/ 	.word	0x00002090


	//   ....[5]....
        /*01c0*/ 	.word	0x000020d0


	//   ....[6]....
        /*01c4*/ 	.word	0x00002110


	//   ....[7]....
        /*01c8*/ 	.word	0x00002150


	//   ....[8]....
        /*01cc*/ 	.word	0x00002190


	//   ....[9]....
        /*01d0*/ 	.word	0x00002250


	//   ....[10]....
        /*01d4*/ 	.word	0x00002290


	//   ....[11]....
        /*01d8*/ 	.word	0x000022c0


	//   ....[12]....
        /*01dc*/ 	.word	0x000022f0


	//   ....[13]....
        /*01e0*/ 	.word	0x000023f0


	//   ....[14]....
        /*01e4*/ 	.word	0x00002430


	//   ....[15]....
        /*01e8*/ 	.word	0x00002460


	//   ....[16]....
        /*01ec*/ 	.word	0x00002490


	//   ....[17]....
        /*01f0*/ 	.word	0x00002650


	//   ....[18]....
        /*01f4*/ 	.word	0x00002690


	//   ....[19]....
        /*01f8*/ 	.word	0x000026c0


	//   ....[20]....
        /*01fc*/ 	.word	0x000026f0


	//   ....[21]....
        /*0200*/ 	.word	0x00002910


	//   ....[22]....
        /*0204*/ 	.word	0x00002950


	//   ....[23]....
        /*0208*/ 	.word	0x00002990


	//   ....[24]....
        /*020c*/ 	.word	0x000029c0


	//   ....[25]....
        /*0210*/ 	.word	0x00002b40


	//   ....[26]....
        /*0214*/ 	.word	0x00002ba0


	//   ....[27]....
        /*0218*/ 	.word	0x00002be0


	//   ....[28]....
        /*021c*/ 	.word	0x00002bf0


	//   ....[29]....
        /*0220*/ 	.word	0x00002c00


	//   ....[30]....
        /*0224*/ 	.word	0x00002c10


	//   ....[31]....
        /*0228*/ 	.word	0x00002c20


	//   ....[32]....
        /*022c*/ 	.word	0x00002c30


	//   ....[33]....
        /*0230*/ 	.word	0x00002d10


	//   ....[34]....
        /*0234*/ 	.word	0x00002d30


	//   ....[35]....
        /*0238*/ 	.word	0x00002d40


	//   ....[36]....
        /*023c*/ 	.word	0x00002d50


	//   ....[37]....
        /*0240*/ 	.word	0x00002e30


	//   ....[38]....
        /*0244*/ 	.word	0x00002e50


	//   ....[39]....
        /*0248*/ 	.word	0x00002e60


	//   ....[40]....
        /*024c*/ 	.word	0x00002e70


	//   ....[41]....
        /*0250*/ 	.word	0x00002f50


	//   ....[42]....
        /*0254*/ 	.word	0x00002f70


	//   ....[43]....
        /*0258*/ 	.word	0x00002f80


	//   ....[44]....
        /*025c*/ 	.word	0x00002f90


	//   ....[45]....
        /*0260*/ 	.word	0x00003070


	//   ....[46]....
        /*0264*/ 	.word	0x00003090


	//   ....[47]....
        /*0268*/ 	.word	0x000030a0


	//   ....[48]....
        /*026c*/ 	.word	0x000030b0


	//   ....[49]....
        /*0270*/ 	.word	0x00003190


	//   ....[50]....
        /*0274*/ 	.word	0x000031c0


	//   ....[51]....
        /*0278*/ 	.word	0x000031d0


	//   ....[52]....
        /*027c*/ 	.word	0x000031e0


	//   ....[53]....
        /*0280*/ 	.word	0x000031f0


	//   ....[54]....
        /*0284*/ 	.word	0x00003200


	//   ....[55]....
        /*0288*/ 	.word	0x00003210


	//   ....[56]....
        /*028c*/ 	.word	0x00003230


	//   ....[57]....
        /*0290*/ 	.word	0x00003250


	//   ....[58]....
        /*0294*/ 	.word	0x00003270


	//   ....[59]....
        /*0298*/ 	.word	0x00003e80


	//   ....[60]....
        /*029c*/ 	.word	0x00003ed0


	//   ....[61]....
        /*02a0*/ 	.word	0x00003f00


	//   ....[62]....
        /*02a4*/ 	.word	0x00003f30


	//   ....[63]....
        /*02a8*/ 	.word	0x00003fb0


	//   ....[64]....
        /*02ac*/ 	.word	0x00004000


	//   ....[65]....
        /*02b0*/ 	.word	0x00004040


	//   ....[66]....
        /*02b4*/ 	.word	0x00004070


	//   ....[67]....
        /*02b8*/ 	.word	0x00004120


	//   ....[68]....
        /*02bc*/ 	.word	0x00004160


	//   ....[69]....
        /*02c0*/ 	.word	0x00004190


	//   ....[70]....
        /*02c4*/ 	.word	0x000041c0


	//   ....[71]....
        /*02c8*/ 	.word	0x00004260


	//   ....[72]....
        /*02cc*/ 	.word	0x00004290


	//   ....[73]....
        /*02d0*/ 	.word	0x000042c0


	//   ....[74]....
        /*02d4*/ 	.word	0x000042f0


	//   ....[75]....
        /*02d8*/ 	.word	0x000043b0


	//   ....[76]....
        /*02dc*/ 	.word	0x000043e0


	//   ....[77]....
        /*02e0*/ 	.word	0x00004420


	//   ....[78]....
        /*02e4*/ 	.word	0x00004450


	//   ....[79]....
        /*02e8*/ 	.word	0x00004a80


	//   ....[80]....
        /*02ec*/ 	.word	0x00004f60


	//   ....[81]....
        /*02f0*/ 	.word	0x000053d0


	//   ....[82]....
        /*02f4*/ 	.word	0x00005420


	//   ....[83]....
        /*02f8*/ 	.word	0x00005450


	//   ....[84]....
        /*02fc*/ 	.word	0x00005470


	//   ....[85]....
        /*0300*/ 	.word	0x00005490


	//   ....[86]....
        /*0304*/ 	.word	0x00005540


	//   ....[87]....
        /*0308*/ 	.word	0x00005590


	//   ....[88]....
        /*030c*/ 	.word	0x000055b0


	//   ....[89]....
        /*0310*/ 	.word	0x000055d0


	//   ....[90]....
        /*0314*/ 	.word	0x000055f0


	//----- nvinfo : EIATTR_EXIT_INSTR_OFFSETS
	.align		4
.L_2991:
        /*0318*/ 	.byte	0x04, 0x1c
        /*031a*/ 	.short	(.L_2993 - .L_2992)


	//   ....[0]....
.L_2992:
        /*031c*/ 	.word	0x000056b0


	//   ....[1]....
        /*0320*/ 	.word	0x00005bf0


	//----- nvinfo : EIATTR_MAX_THREADS
	.align		4
.L_2993:
        /*0324*/ 	.byte	0x04, 0x05
        /*0326*/ 	.short	(.L_2995 - .L_2994)
.L_2994:
        /*0328*/ 	.word	0x00000020
        /*032c*/ 	.word	0x00000001
        /*0330*/ 	.word	0x00000001


	//----- nvinfo : EIATTR_CRS_STACK_SIZE
	.align		4
.L_2995:
        /*0334*/ 	.byte	0x04, 0x1e
        /*0336*/ 	.short	(.L_2997 - .L_2996)
.L_2996:
        /*0338*/ 	.word	0x00000000
.L_2997:


//--------------------- .nv.info._Z25selective_scan_bwd_kernelI32Selective_Scan_bwd_kernel_traitsILi32ELi8ELb0ELb0ELb0ELb0ELb1EN3c108BFloat16ENS1_7complexIfEEEEv12SSMParamsBwd --------------------------
	.section	.nv.info._Z25selective_scan_bwd_kernelI32Selective_Scan_bwd_kernel_traitsILi32ELi8ELb0ELb0ELb0ELb0ELb1EN3c108BFloat16ENS1_7complexIfEEEEv12SSMParamsBwd,"",@"SHT_CUDA_INFO"
	.sectionflags	@""
	.align	4


	//----- nvinfo : EIATTR_CUDA_API_VERSION
	.align		4
        /*0000*/ 	.byte	0x04, 0x37
        /*0002*/ 	.short	(.L_2999 - .L_2998)
.L_2998:
        /*0004*/ 	.word	0x00000082


	//----- nvinfo : EIATTR_SW2861232_WAR
	.align		4
.L_2999:
        /*0008*/ 	.byte	0x01, 0x35
	.zero		2


	//----- nvinfo : EIATTR_PARAM_CBANK
	.align		4
        /*000c*/ 	.byte	0x04, 0x0a
        /*000e*/ 	.short	(.L_3001 - .L_3000)
	.align		4
.L_3000:
        /*0010*/ 	.word	index@(.nv.constant0._Z25selective_scan_bwd_kernelI32Selective_Scan_bwd_kernel_traitsILi32ELi8ELb0ELb0ELb0ELb0ELb1EN3c108BFloat16ENS1_7complexIfEEEEv12SSMParamsBwd)
        /*0014*/ 	.short	0x0160
        /*0016*/ 	.short	0x01f0


	//----- nvinfo : EIATTR_CBANK_PARAM_SIZE
	.align		4
.L_3001:
        /*0018*/ 	.byte	0x03, 0x19
        /*001a*/ 	.short	0x01f0


	//----- nvinfo : EIATTR_KPARAM_INFO
	.align		4
        /*001c*/ 	.byte	0x04, 0x17
        /*001e*/ 	.short	(.L_3003 - .L_3002)
.L_3002:
        /*0020*/ 	.word	0x00000000
        /*0024*/ 	.short	0x0000
        /*0026*/ 	.short	0x0000
        /*0028*/ 	.byte	0x00, 0xf0, 0xc1, 0x07


	//----- nvinfo : EIATTR_MAXREG_COUNT
	.align		4
.L_3003:
        /*002c*/ 	.byte	0x03, 0x1b
        /*002e*/ 	.short	0x00ff


	//----- nvinfo : EIATTR_NUM_BARRIERS
	.align		4
        /*0030*/ 	.byte	0x02, 0x4c
        /*0032*/ 	.byte	0x01
	.zero		1


	//----- nvinfo : EIATTR_MERCURY_ISA_VERSION
	.align		4
        /*0034*/ 	.byte	0x03, 0x5f
        /*0036*/ 	.short	0x0000


	//----- nvinfo : EIATTR_COOP_GROUP_MASK_REGIDS
	.align		4
        /*0038*/ 	.byte	0x04, 0x29
        /*003a*/ 	.short	(.L_3005 - .L_3004)


	//   ....[0]....
.L_3004:
        /*003c*/ 	.word	0xffffffff


	//   ....[1]....
        /*0040*/ 	.word	0xffffffff


	//   ....[2]....
        /*0044*/ 	.word	0xffffffff


	//   ....[3]....
        /*0048*/ 	.word	0xffffffff


	//   ....[4]....
        /*004c*/ 	.word	0xffffffff


	//   ....[5]....
        /*0050*/ 	.word	0xffffffff


	//   ....[6]....
        /*0054*/ 	.word	0xffffffff


	//   ....[7]....
        /*0058*/ 	.word	0xffffffff


	//   ....[8]....
        /*005c*/ 	.word	0xffffffff


	//   ....[9]....
        /*0060*/ 	.word	0xffffffff


	//   ....[10]....
        /*0064*/ 	.word	0xffffffff


	//   ....[11]....
        /*0068*/ 	.word	0xffffffff


	//   ....[12]....
        /*006c*/ 	.word	0xffffffff


	//   ....[13]....
        /*0070*/ 	.word	0xffffffff


	//   ....[14]....
        /*0074*/ 	.word	0xffffffff


	//   ....[15]....
        /*0078*/ 	.word	0xffffffff


	//   ....[16]....
        /*007c*/ 	.word	0xffffffff


	//   ....[17]....
        /*0080*/ 	.word	0xffffffff


	//   ....[18]....
        /*0084*/ 	.word	0xffffffff


	//   ....[19]....
        /*0088*/ 	.word	0xffffffff


	//   ....[20]....
        /*008c*/ 	.word	0xffffffff


	//   ....[21]....
        /*0090*/ 	.word	0xffffffff


	//   ....[22]....
        /*0094*/ 	.word	0xffffffff


	//   ....[23]....
        /*0098*/ 	.word	0xffffffff


	//   ....[24]....
        /*009c*/ 	.word	0xffffffff


	//   ....[25]....
        /*00a0*/ 	.word	0xffffffff


	//   ....[26]....
        /*00a4*/ 	.word	0xffffffff


	//   ....[27]....
        /*00a8*/ 	.word	0xffffffff


	//   ....[28]....
        /*00ac*/ 	.word	0xffffffff


	//   ....[29]....
        /*00b0*/ 	.word	0xffffffff


	//   ....[30]....
        /*00b4*/ 	.word	0xffffffff


	//   ....[31]....
        /*00b8*/ 	.word	0xffffffff


	//   ....[32]....
        /*00bc*/ 	.word	0xffffffff


	//   ....[33]....
        /*00c0*/ 	.word	0xffffffff


	//   ....[34]....
        /*00c4*/ 	.word	0xffffffff


	//   ....[35]....
        /*00c8*/ 	.word	0xffffffff


	//   ....[36]....
        /*00cc*/ 	.word	0xffffffff


	//   ....[37]....
        /*00d0*/ 	.word	0xffffffff


	//   ....[38]....
        /*00d4*/ 	.word	0xffffffff


	//   ....[39]....
        /*00d8*/ 	.word	0xffffffff


	//   ....[40]....
        /*00dc*/ 	.word	0xffffffff


	//   ....[41]....
        /*00e0*/ 	.word	0xffffffff


	//   ....[42]....
        /*00e4*/ 	.word	0xffffffff


	//   ....[43]....
        /*00e8*/ 	.word	0xffffffff


	//   ....[44]....
        /*00ec*/ 	.word	0xffffffff


	//   ....[45]....
        /*00f0*/ 	.word	0xffffffff


	//   ....[46]....
        /*00f4*/ 	.word	0xffffffff


	//   ....[47]....
        /*00f8*/ 	.word	0xffffffff


	//   ....[48]....
        /*00fc*/ 	.word	0xffffffff


	//   ....[49]....
        /*0100*/ 	.word	0xffffffff


	//   ....[50]....
        /*0104*/ 	.word	0xffffffff


	//   ....[51]....
        /*0108*/ 	.word	0xffffffff


	//   ....[52]....
        /*010c*/ 	.word	0xffffffff


	//   ....[53]....
        /*0110*/ 	.word	0xffffffff


	//   ....[54]....
        /*0114*/ 	.word	0xffffffff


	//   ....[55]....
        /*0118*/ 	.word	0xffffffff


	//   ....[56]....
        /*011c*/ 	.word	0xffffffff


	//   ....[57]....
        /*0120*/ 	.word	0xffffffff


	//   ....[58]....
        /*0124*/ 	.word	0xffffffff


	//   ....[59]....
        /*0128*/ 	.word	0xffffffff


	//   ....[60]....
        /*012c*/ 	.word	0xffffffff


	//   ....[61]....
        /*0130*/ 	.word	0xffffffff


	//   ....[62]....
        /*0134*/ 	.word	0xffffffff


	//   ....[63]....
        /*0138*/ 	.word	0xffffffff


	//   ....[64]....
        /*013c*/ 	.word	0xffffffff


	//   ....[65]....
        /*0140*/ 	.word	0xffffffff


	//   ....[66]....
        /*0144*/ 	.word	0xffffffff


	//   ....[67]....
        /*0148*/ 	.word	0xffffffff


	//   ....[68]....
        /*014c*/ 	.word	0xffffffff


	//   ....[69]....
        /*0150*/ 	.word	0xffffffff


	//   ....[70]....
        /*0154*/ 	.word	0xffffffff


	//   ....[71]....
        /*0158*/ 	.word	0xffffffff


	//   ....[72]....
        /*015c*/ 	.word	0xffffffff


	//   ....[73]....
        /*0160*/ 	.word	0xffffffff


	//   ....[74]....
        /*0164*/ 	.word	0xffffffff


	//   ....[75]....
        /*0168*/ 	.word	0xffffffff


	//   ....[76]....
        /*016c*/ 	.word	0xffffffff


	//   ....[77]....
        /*0170*/ 	.word	0xffffffff


	//   ....[78]....
        /*0174*/ 	.word	0xffffffff


	//   ....[79]....
        /*0178*/ 	.word	0xffffffff


	//   ....[80]....
        /*017c*/ 	.word	0xffffffff


	//   ....[81]....
        /*0180*/ 	.word	0xffffffff


	//   ....[82]....
        /*0184*/ 	.word	0xffffffff


	//   ....[83]....
        /*0188*/ 	.word	0xffffffff


	//   ....[84]....
        /*018c*/ 	.word	0xffffffff


	//   ....[85]....
        /*0190*/ 	.word	0xffffffff


	//   ....[86]....
        /*0194*/ 	.word	0xffffffff


	//   ....[87]....
        /*0198*/ 	.word	0xffffffff


	//   ....[88]....
        /*019c*/ 	.word	0xffffffff


	//   ....[89]....
        /*01a0*/ 	.word	0xffffffff


	//   ....[90]....
        /*01a4*/ 	.word	0xffffffff


	//   ....[91]....
        /*01a8*/ 	.word	0xffffffff


	//   ....[92]....
        /*01ac*/ 	.word	0xffffffff


	//   ....[93]....
        /*01b0*/ 	.word	0xffffffff


	//   ....[94]....
        /*01b4*/ 	.word	0xffffffff


	//----- nvinfo : EIATTR_COOP_GROUP_INSTR_OFFSETS
	.align		4
.L_3005:
        /*01b8*/ 	.byte	0x04, 0x28
        /*01ba*/ 	.short	(.L_3007 - .L_3006)


	//   ....[0]....
.L_3006:
        /*01bc*/ 	.word	0x00000aa0


	//   ....[1]....
        /*01c0*/ 	.word	0x00000dc0


	//   ....[2]....
        /*01c4*/ 	.word	0x00001310


	//   ....[3]....
        /*01c8*/ 	.word	0x00001570


	//   ....[4]....
        /*01cc*/ 	.word	0x000018f0


	//   ....[5]....
        /*01d0*/ 	.word	0x00001f10


	//   ....[6]....
        /*01d4*/ 	.word	0x00002680


	//   ....[7]....
        /*01d8*/ 	.word	0x00003940


	//   ....[8]....
        /*01dc*/ 	.word	0x00003980


	//   ....[9]....
        /*01e0*/ 	.word	0x000039c0


	//   ....[10]....
        /*01e4*/ 	.word	0x00003a00


	//   ....[11]....
        /*01e8*/ 	.word	0x00003a40


	//   ....[12]....
        /*01ec*/ 	.word	0x00003a60


	//   ....[13]....
        /*01f0*/ 	.word	0x00003b20


	//   ....[14]....
        /*01f4*/ 	.word	0x00003b60


	//   ....[15]....
        /*01f8*/ 	.word	0x00003b90


	//   ....[16]....
        /*01fc*/ 	.word	0x00003bc0


	//   ....[17]....
        /*0200*/ 	.word	0x00003cf0


	//   ....[18]....
        /*0204*/ 	.word	0x00003d30


	//   ....[19]....
        /*0208*/ 	.word	0x00003d60


	//   ....[20]....
        /*020c*/ 	.word	0x00003d90


	//   ....[21]....
        /*0210*/ 	.word	0x00003f50


	//   ....[22]....
        /*0214*/ 	.word	0x00003f90


	//   ....[23]....
        /*0218*/ 	.word	0x00003fc0


	//   ....[24]....
        /*021c*/ 	.word	0x00003ff0


	//   ....[25]....
        /*0220*/ 	.word	0x00004200


	//   ....[26]....
        /*0224*/ 	.word	0x00004240


	//   ....[27]....
        /*0228*/ 	.word	0x00004270


	//   ....[28]....
        /*022c*/ 	.word	0x000042a0


	//   ....[29]....
        /*0230*/ 	.word	0x00004470


	//   ....[30]....
        /*0234*/ 	.word	0x000044a0


	//   ....[31]....
        /*0238*/ 	.word	0x000044d0


	//   ....[32]....
        /*023c*/ 	.word	0x000044e0


	//   ....[33]....
        /*0240*/ 	.word	0x000044f0


	//   ....[34]....
        /*0244*/ 	.word	0x00004500


	//   ....[35]....
        /*0248*/ 	.word	0x00004510


	//   ....[36]....
        /*024c*/ 	.word	0x00004520


	//   ....[37]....
        /*0250*/ 	.word	0x00004600


	//   ....[38]....
        /*0254*/ 	.word	0x00004620


	//   ....[39]....
        /*0258*/ 	.word	0x00004630


	//   ....[40]....
        /*025c*/ 	.word	0x00004640


	//   ....[41]....
        /*0260*/ 	.word	0x00004720


	//   ....[42]....
        /*0264*/ 	.word	0x00004740


	//   ....[43]....
        /*0268*/ 	.word	0x00004750


	//   ....[44]....
        /*026c*/ 	.word	0x00004760


	//   ....[45]....
        /*0270*/ 	.word	0x00004840


	//   ....[46]....
        /*0274*/ 	.word	0x00004860


	//   ....[47]....
        /*0278*/ 	.word	0x00004870


	//   ....[48]....
        /*027c*/ 	.word	0x00004880


	//   ....[49]....
        /*0280*/ 	.word	0x00004960


	//   ....[50]....
        /*0284*/ 	.word	0x00004980


	//   ....[51]....
        /*0288*/ 	.word	0x00004990


	//   ....[52]....
        /*028c*/ 	.word	0x000049a0


	//   ....[53]....
        /*0290*/ 	.word	0x00004a80


	//   ....[54]....
        /*0294*/ 	.word	0x00004ab0


	//   ....[55]....
        /*0298*/ 	.word	0x00004ac0


	//   ....[56]....
        /*029c*/ 	.word	0x00004ad0


	//   ....[57]....
        /*02a0*/ 	.word	0x00004ae0


	//   ....[58]....
        /*02a4*/ 	.word	0x00004af0


	//   ....[59]....
        /*02a8*/ 	.word	0x00004b00


	//   ....[60]....
        /*02ac*/ 	.word	0x00004b20


	//   ....[61]....
        /*02b0*/ 	.word	0x00004b40


	//   ....[62]....
        /*02b4*/ 	.word	0x00004b60


	//   ....[63]....
        /*02b8*/ 	.word	0x000057b0


	//   ....[64]....
        /*02bc*/ 	.word	0x000057f0


	//   ....[65]....
        /*02c0*/ 	.word	0x00005820


	//   ....[66]....
        /*02c4*/ 	.word	0x00005850


	//   ....[67]....
        /*02c8*/ 	.word	0x000058c0


	//   ....[68]....
        /*02cc*/ 	.word	0x000058f0


	//   ....[69]....
        /*02d0*/ 	.word	0x00005920


	//   ....[70]....
        /*02d4*/ 	.word	0x00005950


	//   ....[71]....
        /*02d8*/ 	.word	0x000059f0


	//   ....[72]....
        /*02dc*/ 	.word	0x00005a20


	//   ....[73]....
        /*02e0*/ 	.word	0x00005a50


	//   ....[74]....
        /*02e4*/ 	.word	0x00005a80


	//   ....[75]....
        /*02e8*/ 	.word	0x00005b30


	//   ....[76]....
        /*02ec*/ 	.word	0x00005b60


	//   ....[77]....
        /*02f0*/ 	.word	0x00005b90


	//   ....[78]....
        /*02f4*/ 	.word	0x00005bc0


	//   ....[79]....
        /*02f8*/ 	.word	0x00005cd0


	//   ....[80]....
        /*02fc*/ 	.word	0x00005d00


	//   ....[81]....
        /*0300*/ 	.word	0x00005d30


	//   ....[82]....
        /*0304*/ 	.word	0x00005d60


	//   ....[83]....
        /*0308*/ 	.word	0x00006370


	//   ....[84]....
        /*030c*/ 	.word	0x000068b0


	//   ....[85]....
        /*0310*/ 	.word	0x00006cf0


	//   ....[86]....
        /*0314*/ 	.word	0x00006d40


	//   ....[87]....
        /*0318*/ 	.word	0x00006d70


	//   ....[88]....
        /*031c*/ 	.word	0x00006d90


	//   ....[89]....
        /*0320*/ 	.word	0x00006db0


	//   ....[90]....
        /*0324*/ 	.word	0x00006e60


	//   ....[91]....
        /*0328*/ 	.word	0x00006eb0


	//   ....[92]....
        /*032c*/ 	.word	0x00006ed0


	//   ....[93]....
        /*0330*/ 	.word	0x00006ef0


	//   ....[94]....
        /*0334*/ 	.word	0x00006f10


	//----- nvinfo : EIATTR_EXIT_INSTR_OFFSETS
	.align		4
.L_3007:
        /*0338*/ 	.byte	0x04, 0x1c
        /*033a*/ 	.short	(.L_3009 - .L_3008)


	//   ....[0]....
.L_3008:
        /*033c*/ 	.word	0x00006fd0


	//   ....[1]....
        /*0340*/ 	.word	0x00007510


	//----- nvinfo : EIATTR_MAX_THREADS
	.align		4
.L_3009:
        /*0344*/ 	.byte	0x04, 0x05
        /*0346*/ 	.short	(.L_3011 - .L_3010)
.L_3010:
        /*0348*/ 	.word	0x00000020
        /*034c*/ 	.word	0x00000001
        /*0350*/ 	.word	0x00000001


	//----- nvinfo : EIATTR_CRS_STACK_SIZE
	.align		4
.L_3011:
        /*0354*/ 	.byte	0x04, 0x1e
        /*0356*/ 	.short	(.L_3013 - .L_3012)
.L_3012:
        /*0358*/ 	.word	0x00000000
.L_3013:


//--------------------- .nv.info._Z25selective_scan_bwd_kernelI32Selective_Scan_bwd_kernel_traitsILi32ELi8ELb0ELb0ELb0ELb1ELb0EN3c108BFloat16ENS1_7complexIfEEEEv12SSMParamsBwd --------------------------
	.section	.nv.info._Z25selective_scan_bwd_kernelI32Selective_Scan_bwd_kernel_traitsILi32ELi8ELb0ELb0ELb0ELb1ELb0EN3c108BFloat16ENS1_7complexIfEEEEv12SSMParamsBwd,"",@"SHT_CUDA_INFO"
	.sectionflags	@""
	.align	4


	//----- nvinfo : EIATTR_CUDA_API_VERSION
	.align		4
        /*0000*/ 	.byte	0x04, 0x37
        /*0002*/ 	.short	(.L_3015 - .L_3014)
.L_3014:
        /*0004*/ 	.word	0x00000082


	//----- nvinfo : EIATTR_SW2861232_WAR
	.align		4
.L_3015:
        /*0008*/ 	.byte	0x01, 0x35
	.zero		2


	//----- nvinfo : EIATTR_PARAM_CBANK
	.align		4
        /*000c*/ 	.byte	0x04, 0x0a
        /*000e*/ 	.short	(.L_3017 - .L_3016)
	.align		4
.L_3016:
        /*0010*/ 	.word	index@(.nv.constant0._Z25selective_scan_bwd_kernelI32Selective_Scan_bwd_kernel_traitsILi32ELi8ELb0ELb0ELb0ELb1ELb0EN3c108BFloat16ENS1_7complexIfEEEEv12SSMParamsBwd)
        /*0014*/ 	.short	0x0160
        /*0016*/ 	.short	0x01f0


	//----- nvinfo : EIATTR_CBANK_PARAM_SIZE
	.align		4
.L_3017:
        /*0018*/ 	.byte	0x03, 0x19
        /*001a*/ 	.short	0x01f0


	//----- nvinfo : EIATTR_KPARAM_INFO
	.align		4
        /*001c*/ 	.byte	0x04, 0x17
        /*001e*/ 	.short	(.L_3019 - .L_3018)
.L_3018:
        /*0020*/ 	.word	0x00000000
        /*0024*/ 	.short	0x0000
        /*0026*/ 	.short	0x0000
        /*0028*/ 	.byte	0x00, 0xf0, 0xc1, 0x07


	//----- nvinfo : EIATTR_MAXREG_COUNT
	.align		4
.L_3019:
        /*002c*/ 	.byte	0x03, 0x1b
        /*002e*/ 	.short	0x00ff


	//----- nvinfo : EIATTR_NUM_BARRIERS
	.align		4
        /*0030*/ 	.byte	0x02, 0x4c
        /*0032*/ 	.byte	0x01
	.zero		1


	//----- nvinfo : EIATTR_MERCURY_ISA_VERSION
	.align		4
        /*0034*/ 	.byte	0x03, 0x5f
        /*0036*/ 	.short	0x0000


	//----- nvinfo : EIATTR_COOP_GROUP_MASK_REGIDS
	.align		4
        /*0038*/ 	.byte	0x04, 0x29
        /*003a*/ 	.short	(.L_3021 - .L_3020)


	//   ....[0]....
.L_3020:
        /*003c*/ 	.word	0xffffffff


	//   ....[1]....
        /*0040*/ 	.word	0xffffffff


	//   ....[2]....
        /*0044*/ 	.word	0xffffffff


	//   ....[3]....
        /*0048*/ 	.word	0xffffffff


	//   ....[4]....
        /*004c*/ 	.word	0xffffffff


	//   ....[5]....
        /*0050*/ 	.word	0xffffffff


	//   ....[6]....
        /*0054*/ 	.word	0xffffffff


	//   ....[7]....
        /*0058*/ 	.word	0xffffffff


	//   ....[8]....
        /*005c*/ 	.word	0xffffffff


	//   ....[9]....
        /*0060*/ 	.word	0xffffffff


	//   ....[10]....
        /*0064*/ 	.word	0xffffffff


	//   ....[11]....
        /*0068*/ 	.word	0xffffffff


	//   ....[12]....
        /*006c*/ 	.word	0xffffffff


	//   ....[13]....
        /*0070*/ 	.word	0xffffffff


	//   ....[14]....
        /*0074*/ 	.word	0xffffffff


	//   ....[15]....
        /*0078*/ 	.word	0xffffffff


	//   ....[16]....
        /*007c*/ 	.word	0xffffffff


	//   ....[17]....
        /*0080*/ 	.word	0xffffffff


	//   ....[18]....
        /*0084*/ 	.word	0xffffffff


	//   ....[19]....
        /*0088*/ 	.word	0xffffffff


	//   ....[20]....
        /*008c*/ 	.word	0xffffffff


	//   ....[21]....
        /*0090*/ 	.word	0xffffffff


	//   ....[22]....
        /*0094*/ 	.word	0xffffffff


	//   ....[23]....
        /*0098*/ 	.word	0xffffffff


	//   ....[24]....
        /*009c*/ 	.word	0xffffffff


	//   ....[25]....
        /*00a0*/ 	.word	0xffffffff


	//   ....[26]....
        /*00a4*/ 	.word	0xffffffff


	//   ....[27]....
        /*00a8*/ 	.word	0xffffffff


	//   ....[28]....
        /*00ac*/ 	.word	0xffffffff


	//   ....[29]....
        /*00b0*/ 	.word	0xffffffff


	//   ....[30]....
        /*00b4*/ 	.word	0xffffffff


	//   ....[31]....
        /*00b8*/ 	.word	0xffffffff


	//   ....[32]....
        /*00bc*/ 	.word	0xffffffff


	//   ....[33]....
        /*00c0*/ 	.word	0xffffffff


	//   ....[34]....
        /*00c4*/ 	.word	0xffffffff


	//   ....[35]....
        /*00c8*/ 	.word	0xffffffff


	//   ....[36]....
        /*00cc*/ 	.word	0xffffffff


	//   ....[37]....
        /*00d0*/ 	.word	0xffffffff


	//   ....[38]....
        /*00d4*/ 	.word	0xffffffff


	//   ....[39]....
        /*00d8*/ 	.word	0xffffffff


	//   ....[40]....
        /*00dc*/ 	.word	0xffffffff


	//   ....[41]....
        /*00e0*/ 	.word	0xffffffff


	//   ....[42]....
        /*00e4*/ 	.word	0xffffffff


	//   ....[43]....
        /*00e8*/ 	.word	0xffffffff


	//   ....[44]....
        /*00ec*/ 	.word	0xffffffff


	//   ....[45]....
        /*00f0*/ 	.word	0xffffffff


	//   ....[46]....
        /*00f4*/ 	.word	0xffffffff


	//   ....[47]....
        /*00f8*/ 	.word	0xffffffff


	//   ....[48]....
        /*00fc*/ 	.word	0xffffffff


	//   ....[49]....
        /*0100*/ 	.word	0xffffffff


	//   ....[50]....
        /*0104*/ 	.word	0xffffffff


	//   ....[51]....
        /*0108*/ 	.word	0xffffffff


	//   ....[52]....
        /*010c*/ 	.word	0xffffffff


	//   ....[53]....
        /*0110*/ 	.word	0xffffffff


	//   ....[54]....
        /*0114*/ 	.word	0xffffffff


	//   ....[55]....
        /*0118*/ 	.word	0xffffffff


	//   ....[56]....
        /*011c*/ 	.word	0xffffffff


	//   ....[57]....
        /*0120*/ 	.word	0xffffffff


	//   ....[58]....
        /*0124*/ 	.word	0xffffffff


	//   ....[59]....
        /*0128*/ 	.word	0xffffffff


	//   ....[60]....
        /*012c*/ 	.word	0xffffffff


	//   ....[61]....
        /*0130*/ 	.word	0xffffffff


	//   ....[62]....
        /*0134*/ 	.word	0xffffffff


	//   ....[63]....
        /*0138*/ 	.word	0xffffffff


	//   ....[64]....
        /*013c*/ 	.word	0xffffffff


	//   ....[65]....
        /*0140*/ 	.word	0xffffffff


	//   ....[66]....
        /*0144*/ 	.word	0xffffffff


	//   ....[67]....
        /*0148*/ 	.word	0xffffffff


	//   ....[68]....
        /*014c*/ 	.word	0xffffffff


	//   ....[69]....
        /*0150*/ 	.word	0xffffffff


	//   ....[70]....
        /*0154*/ 	.word	0xffffffff


	//   ....[71]....
        /*0158*/ 	.word	0xffffffff


	//   ....[72]....
        /*015c*/ 	.word	0xffffffff


	//   ....[73]....
        /*0160*/ 	.word	0xffffffff


	//   ....[74]....
        /*0164*/ 	.word	0xffffffff


	//   ....[75]....
        /*0168*/ 	.word	0xffffffff


	//   ....[76]....
        /*016c*/ 	.word	0xffffffff


	//   ....[77]....
        /*0170*/ 	.word	0xffffffff


	//   ....[78]....
        /*0174*/ 	.word	0xffffffff


	//   ....[79]....
        /*0178*/ 	.word	0xffffffff


	//   ....[80]....
        /*017c*/ 	.word	0xffffffff


	//   ....[81]....
        /*0180*/ 	.word	0xffffffff


	//   ....[82]....
        /*0184*/ 	.word	0xffffffff


	//   ....[83]....
        /*0188*/ 	.word	0xffffffff


	//   ....[84]....
        /*018c*/ 	.word	0xffffffff


	//   ....[85]....
        /*0190*/ 	.word	0xffffffff


	//   ....[86]....
        /*0194*/ 	.word	0xffffffff


	//   ....[87]....
        /*0198*/ 	.word	0xffffffff


	//   ....[88]....
        /*019c*/ 	.word	0xffffffff


	//   ....[89]....
        /*01a0*/ 	.word	0xffffffff


	//   ....[90]....
        /*01a4*/ 	.word	0xffffffff


	//   ....[91]....
        /*01a8*/ 	.word	0xffffffff


	//----- nvinfo : EIATTR_COOP_GROUP_INSTR_OFFSETS
	.align		4
.L_3021:
        /*01ac*/ 	.byte	0x04, 0x28
        /*01ae*/ 	.short	(.L_3023 - .L_3022)


	//   ....[0]....
.L_3022:
        /*01b0*/ 	.word	0x00000a50


	//   ....[1]....
        /*01b4*/ 	.word	0x00000cb0


	//   ....[2]....
        /*01b8*/ 	.word	0x00000f50


	//   ....[3]....
        /*01bc*/ 	.word	0x000031e0


	//   ....[4]....
        /*01c0*/ 	.word	0x00003220


	//   ....[5]....
        /*01c4*/ 	.word	0x00003260


	//   ....[6]....
        /*01c8*/ 	.word	0x000032a0


	//   ....[7]....
        /*01cc*/ 	.word	0x000032d0


	//   ....[8]....
        /*01d0*/ 	.word	0x000032e0


	//   ....[9]....
        /*01d4*/ 	.word	0x000033a0


	//   ....[10]....
        /*01d8*/ 	.word	0x000033e0


	//   ....[11]....
        /*01dc*/ 	.word	0x00003410


	//   ....[12]....
        /*01e0*/ 	.word	0x00003440


	//   ....[13]....
        /*01e4*/ 	.word	0x00003570


	//   ....[14]....
        /*01e8*/ 	.word	0x000035b0


	//   ....[15]....
        /*01ec*/ 	.word	0x000035e0


	//   ....[16]....
        /*01f0*/ 	.word	0x00003610


	//   ....[17]....
        /*01f4*/ 	.word	0x000037f0


	//   ....[18]....
        /*01f8*/ 	.word	0x00003820


	//   ....[19]....
        /*01fc*/ 	.word	0x00003860


	//   ....[20]....
        /*0200*/ 	.word	0x00003890


	//   ....[21]....
        /*0204*/ 	.word	0x00003ab0


	//   ....[22]....
        /*0208*/ 	.word	0x00003af0


	//   ....[23]....
        /*020c*/ 	.word	0x00003b20


	//   ....[24]....
        /*0210*/ 	.word	0x00003b60


	//   ....[25]....
        /*0214*/ 	.word	0x00003ce0


	//   ....[26]....
        /*0218*/ 	.word	0x00003d10


	//   ....[27]....
        /*021c*/ 	.word	0x00003d50


	//   ....[28]....
        /*0220*/ 	.word	0x00003d80


	//   ....[29]....
        /*0224*/ 	.word	0x00003d90


	//   ....[30]....
        /*0228*/ 	.word	0x00003da0


	//   ....[31]....
        /*022c*/ 	.word	0x00003db0


	//   ....[32]....
        /*0230*/ 	.word	0x00003dc0


	//   ....[33]....
        /*0234*/ 	.word	0x00003ea0


	//   ....[34]....
        /*0238*/ 	.word	0x00003ec0


	//   ....[35]....
        /*023c*/ 	.word	0x00003ed0


	//   ....[36]....
        /*0240*/ 	.word	0x00003ee0


	//   ....[37]....
        /*0244*/ 	.word	0x00003fc0


	//   ....[38]....
        /*0248*/ 	.word	0x00003fe0


	//   ....[39]....
        /*024c*/ 	.word	0x00003ff0


	//   ....[40]....
        /*0250*/ 	.word	0x00004000


	//   ....[41]....
        /*0254*/ 	.word	0x000040e0


	//   ....[42]....
        /*0258*/ 	.word	0x00004100


	//   ....[43]....
        /*025c*/ 	.word	0x00004110


	//   ....[44]....
        /*0260*/ 	.word	0x00004120


	//   ....[45]....
        /*0264*/ 	.word	0x00004200


	//   ....[46]....
        /*0268*/ 	.word	0x00004220


	//   ....[47]....
        /*026c*/ 	.word	0x00004230


	//   ....[48]....
        /*0270*/ 	.word	0x00004240


	//   ....[49]....
        /*0274*/ 	.word	0x00004320


	//   ....[50]....
        /*0278*/ 	.word	0x00004350


	//   ....[51]....
        /*027c*/ 	.word	0x00004360


	//   ....[52]....
        /*0280*/ 	.word	0x00004370


	//   ....[53]....
        /*0284*/ 	.word	0x00004380


	//   ....[54]....
        /*0288*/ 	.word	0x00004390


	//   ....[55]....
        /*028c*/ 	.word	0x000043a0


	//   ....[56]....
        /*0290*/ 	.word	0x000043c0


	//   ....[57]....
        /*0294*/ 	.word	0x000043e0


	//   ....[58]....
        /*0298*/ 	.word	0x00004400


	//   ....[59]....
        /*029c*/ 	.word	0x00004f40


	//   ....[60]....
        /*02a0*/ 	.word	0x00005050


	//   ....[61]....
        /*02a4*/ 	.word	0x00005090


	//   ....[62]....
        /*02a8*/ 	.word	0x000050d0


	//   ....[63]....
        /*02ac*/ 	.word	0x00005100


	//   ....[64]....
        /*02b0*/ 	.word	0x000051a0


	//   ....[65]....
        /*02b4*/ 	.word	0x000051d0


	//   ....[66]....
        /*02b8*/ 	.word	0x00005200


	//   ....[67]....
        /*02bc*/ 	.word	0x00005290


	//   ....[68]....
        /*02c0*/ 	.word	0x000052e0


	//   ....[69]....
        /*02c4*/ 	.word	0x00005310


	//   ....[70]....
        /*02c8*/ 	.word	0x00005340


	//   ....[71]....
        /*02cc*/ 	.word	0x000053b0


	//   ....[72]....
        /*02d0*/ 	.word	0x00005410


	//   ....[73]....
        /*02d4*/ 	.word	0x00005450


	//   ....[74]....
        /*02d8*/ 	.word	0x00005480


	//   ....[75]....
        /*02dc*/ 	.word	0x00005570


	//   ....[76]....
        /*02e0*/ 	.word	0x000055b0


	//   ....[77]....
        /*02e4*/ 	.word	0x000055e0


	//   ....[78]....
        /*02e8*/ 	.word	0x00005610


	//   ....[79]....
        /*02ec*/ 	.word	0x00005d20


	//   ....[80]....
        /*02f0*/ 	.word	0x00005ff0


	//   ....[81]....
        /*02f4*/ 	.word	0x000067b0


	//   ....[82]....
        /*02f8*/ 	.word	0x00006bf0


	//   ....[83]....
        /*02fc*/ 	.word	0x00006c40


	//   ....[84]....
        /*0300*/ 	.word	0x00006c70


	//   ....[85]....
        /*0304*/ 	.word	0x00006c90


	//   ....[86]....
        /*0308*/ 	.word	0x00006cb0


	//   ....[87]....
        /*030c*/ 	.word	0x00006d60


	//   ....[88]....
        /*0310*/ 	.word	0x00006db0


	//   ....[89]....
        /*0314*/ 	.word	0x00006dd0


	//   ....[90]....
        /*0318*/ 	.word	0x00006df0


	//   ....[91]....
        /*031c*/ 	.word	0x00006e10


	//----- nvinfo : EIATTR_EXIT_INSTR_OFFSETS
	.align		4
.L_3023:
        /*0320*/ 	.byte	0x04, 0x1c
        /*0322*/ 	.short	(.L_3025 - .L_3024)


	//   ....[0]....
.L_3024:
        /*0324*/ 	.word	0x00006ed0


	//   ....[1]....
        /*0328*/ 	.word	0x00007410


	//----- nvinfo : EIATTR_MAX_THREADS
	.align		4
.L_3025:
        /*032c*/ 	.byte	0x04, 0x05
        /*032e*/ 	.short	(.L_3027 - .L_3026)
.L_3026:
        /*0330*/ 	.word	0x00000020
        /*0334*/ 	.word	0x00000001
        /*0338*/ 	.word	0x00000001


	//----- nvinfo : EIATTR_CRS_STACK_SIZE
	.align		4
.L_3027:
        /*033c*/ 	.byte	0x04, 0x1e
        /*033e*/ 	.short	(.L_3029 - .L_3028)
.L_3028:
        /*0340*/ 	.word	0x00000000
.L_3029:


//--------------------- .nv.info._Z25selective_scan_bwd_kernelI32Selective_Scan_bwd_kernel_traitsILi32ELi8ELb0ELb0ELb0ELb1ELb1EN3c108BFloat16ENS1_7complexIfEEEEv12SSMParamsBwd --------------------------
	.section	.nv.info._Z25selective_scan_bwd_kernelI32Selective_Scan_bwd_kernel_traitsILi32ELi8ELb0ELb0ELb0ELb1ELb1EN3c108BFloat16ENS1_7complexIfEEEEv12SSMParamsBwd,"",@"SHT_CUDA_INFO"
	.sectionflags	@""
	.align	4


	//----- nvinfo : EIATTR_CUDA_API_VERSION
	.align		4
        /*0000*/ 	.byte	0x04, 0x37
        /*0002*/ 	.short	(.L_3031 - .L_3030)
.L_3030:
        /*0004*/ 	.word	0x00000082


	//----- nvinfo : EIATTR_SW2861232_WAR
	.align		4
.L_3031:
        /*0008*/ 	.byte	0x01, 0x35
	.zero		2


	//----- nvinfo : EIATTR_PARAM_CBANK
	.align		4
        /*000c*/ 	.byte	0x04, 0x0a
        /*000e*/ 	.short	(.L_3033 - .L_3032)
	.align		4
.L_3032:
        /*0010*/ 	.word	index@(.nv.constant0._Z25selective_scan_bwd_kernelI32Selective_Scan_bwd_kernel_traitsILi32ELi8ELb0ELb0ELb0ELb1ELb1EN3c108BFloat16ENS1_7complexIfEEEEv12SSMParamsBwd)
        /*0014*/ 	.short	0x0160
        /*0016*/ 	.short	0x01f0


	//----- nvinfo : EIATTR_CBANK_PARAM_SIZE
	.align		4
.L_3033:
        /*0018*/ 	.byte	0x03, 0x19
        /*001a*/ 	.short	0x01f0


	//----- nvinfo : EIATTR_KPARAM_INFO
	.align		4
        /*001c*/ 	.byte	0x04, 0x17
        /*001e*/ 	.short	(.L_3035 - .L_3034)
.L_3034:
        /*0020*/ 	.word	0x00000000
        /*0024*/ 	.short	0x0000
        /*0026*/ 	.short	0x0000
        /*0028*/ 	.byte	0x00, 0xf0, 0xc1, 0x07


	//----- nvinfo : EIATTR_MAXREG_COUNT
	.align		4
.L_3035:
        /*002c*/ 	.byte	0x03, 0x1b
        /*002e*/ 	.short	0x00ff


	//----- nvinfo : EIATTR_NUM_BARRIERS
	.align		4
        /*0030*/ 	.byte	0x02, 0x4c
        /*0032*/ 	.byte	0x01
	.zero		1


	//----- nvinfo : EIATTR_MERCURY_ISA_VERSION
	.align		4
        /*0034*/ 	.byte	0x03, 0x5f
        /*0036*/ 	.short	0x0000


	//----- nvinfo : EIATTR_COOP_GROUP_MASK_REGIDS
	.align		4
        /*0038*/ 	.byte	0x04, 0x29
        /*003a*/ 	.short	(.L_3037 - .L_3036)


	//   ....[0]....
.L_3036:
        /*003c*/ 	.word	0xffffffff


	//   ....[1]....
        /*0040*/ 	.word	0xffffffff


	//   ....[2]....
        /*0044*/ 	.word	0xffffffff


	//   ....[3]....
        /*0048*/ 	.word	0xffffffff


	//   ....[4]....
        /*004c*/ 	.word	0xffffffff


	//   ....[5]....
        /*0050*/ 	.word	0xffffffff


	//   ....[6]....
        /*0054*/ 	.word	0xffffffff


	//   ....[7]....
        /*0058*/ 	.word	0xffffffff


	//   ....[8]....
        /*005c*/ 	.word	0xffffffff


	//   ....[9]....
        /*0060*/ 	.word	0xffffffff


	//   ....[10]....
        /*0064*/ 	.word	0xffffffff


	//   ....[11]....
        /*0068*/ 	.word	0xffffffff


	//   ....[12]....
        /*006c*/ 	.word	0xffffffff


	//   ....[13]....
        /*0070*/ 	.word	0xffffffff


	//   ....[14]....
        /*0074*/ 	.word	0xffffffff


	//   ....[15]....
        /*0078*/ 	.word	0xffffffff


	//   ....[16]....
        /*007c*/ 	.word	0xffffffff


	//   ....[17]....
        /*0080*/ 	.word	0xffffffff


	//   ....[18]....
        /*0084*/ 	.word	0xffffffff


	//   ....[19]....
        /*0088*/ 	.word	0xffffffff


	//   ....[20]....
        /*008c*/ 	.word	0xffffffff


	//   ....[21]....
        /*0090*/ 	.word	0xffffffff


	//   ....[22]....
        /*0094*/ 	.word	0xffffffff


	//   ....[23]....
        /*0098*/ 	.word	0xffffffff


	//   ....[24]....
        /*009c*/ 	.word	0xffffffff


	//   ....[25]....
        /*00a0*/ 	.word	0xffffffff


	//   ....[26]....
        /*00a4*/ 	.word	0xffffffff


	//   ....[27]....
        /*00a8*/ 	.word	0xffffffff


	//   ....[28]....
        /*00ac*/ 	.word	0xffffffff


	//   ....[29]....
        /*00b0*/ 	.word	0xffffffff


	//   ....[30]....
        /*00b4*/ 	.word	0xffffffff


	//   ....[31]....
        /*00b8*/ 	.word	0xffffffff


	//   ....[32]....
        /*00bc*/ 	.word	0xffffffff


	//   ....[33]....
        /*00c0*/ 	.word	0xffffffff


	//   ....[34]....
        /*00c4*/ 	.word	0xffffffff


	//   ....[35]....
        /*00c8*/ 	.word	0xffffffff


	//   ....[36]....
        /*00cc*/ 	.word	0xffffffff


	//   ....[37]....
        /*00d0*/ 	.word	0xffffffff


	//   ....[38]....
        /*00d4*/ 	.word	0xffffffff


	//   ....[39]....
        /*00d8*/ 	.word	0xffffffff


	//   ....[40]....
        /*00dc*/ 	.word	0xffffffff


	//   ....[41]....
        /*00e0*/ 	.word	0xffffffff


	//   ....[42]....
        /*00e4*/ 	.word	0xffffffff


	//   ....[43]....
        /*00e8*/ 	.word	0xffffffff


	//   ....[44]....
        /*00ec*/ 	.word	0xffffffff


	//   ....[45]....
        /*00f0*/ 	.word	0xffffffff


	//   ....[46]....
        /*00f4*/ 	.word	0xffffffff


	//   ....[47]....
        /*00f8*/ 	.word	0xffffffff


	//   ....[48]....
        /*00fc*/ 	.word	0xffffffff


	//   ....[49]....
        /*0100*/ 	.word	0xffffffff


	//   ....[50]....
        /*0104*/ 	.word	0xffffffff


	//   ....[51]....
        /*0108*/ 	.word	0xffffffff


	//   ....[52]....
        /*010c*/ 	.word	0xffffffff


	//   ....[53]....
        /*0110*/ 	.word	0xffffffff


	//   ....[54]....
        /*0114*/ 	.word	0xffffffff


	//   ....[55]....
        /*0118*/ 	.word	0xffffffff


	//   ....[56]....
        /*011c*/ 	.word	0xffffffff


	//   ....[57]....
        /*0120*/ 	.word	0xffffffff


	//   ....[58]....
        /*0124*/ 	.word	0xffffffff


	//   ....[59]....
        /*0128*/ 	.word	0xffffffff


	//   ....[60]....
        /*012c*/ 	.word	0xffffffff


	//   ....[61]....
        /*0130*/ 	.word	0xffffffff


	//   ....[62]....
        /*0134*/ 	.word	0xffffffff


	//   ....[63]....
        /*0138*/ 	.word	0xffffffff


	//   ....[64]....
        /*013c*/ 	.word	0xffffffff


	//   ....[65]....
        /*0140*/ 	.word	0xffffffff


	//   ....[66]....
        /*0144*/ 	.word	0xffffffff


	//   ....[67]....
        /*0148*/ 	.word	0xffffffff


	//   ....[68]....
        /*014c*/ 	.word	0xffffffff


	//   ....[69]....
        /*0150*/ 	.word	0xffffffff


	//   ....[70]....
        /*0154*/ 	.word	0xffffffff


	//   ....[71]....
        /*0158*/ 	.word	0xffffffff


	//   ....[72]....
        /*015c*/ 	.word	0xffffffff


	//   ....[73]....
        /*0160*/ 	.word	0xffffffff


	//   ....[74]....
        /*0164*/ 	.word	0xffffffff


	//   ....[75]....
        /*0168*/ 	.word	0xffffffff


	//   ....[76]....
        /*016c*/ 	.word	0xffffffff


	//   ....[77]....
        /*0170*/ 	.word	0xffffffff


	//   ....[78]....
        /*0174*/ 	.word	0xffffffff


	//   ....[79]....
        /*0178*/ 	.word	0xffffffff


	//   ....[80]....
        /*017c*/ 	.word	0xffffffff


	//   ....[81]....
        /*0180*/ 	.word	0xffffffff


	//   ....[82]....
        /*0184*/ 	.word	0xffffffff


	//   ....[83]....
        /*0188*/ 	.word	0xffffffff


	//   ....[84]....
        /*018c*/ 	.word	0xffffffff


	//   ....[85]....
        /*0190*/ 	.word	0xffffffff


	//   ....[86]....
        /*0194*/ 	.word	0xffffffff


	//   ....[87]....
        /*0198*/ 	.word	0xffffffff


	//   ....[88]....
        /*019c*/ 	.word	0xffffffff


	//   ....[89]....
        /*01a0*/ 	.word	0xffffffff


	//   ....[90]....
        /*01a4*/ 	.word	0xffffffff


	//   ....[91]....
        /*01a8*/ 	.word	0xffffffff


	//   ....[92]....
        /*01ac*/ 	.word	0xffffffff


	//   ....[93]....
        /*01b0*/ 	.word	0xffffffff


	//   ....[94]....
        /*01b4*/ 	.word	0xffffffff


	//   ....[95]....
        /*01b8*/ 	.word	0xffffffff


	//----- nvinfo : EIATTR_COOP_GROUP_INSTR_OFFSETS
	.align		4
.L_3037:
        /*01bc*/ 	.byte	0x04, 0x28
        /*01be*/ 	.short	(.L_3039 - .L_3038)


	//   ....[0]....
.L_3038:
        /*01c0*/ 	.word	0x00000a90


	//   ....[1]....
        /*01c4*/ 	.word	0x00000d70


	//   ....[2]....
        /*01c8*/ 	.word	0x000012f0


	//   ....[3]....
        /*01cc*/ 	.word	0x00002790


	//   ....[4]....
        /*01d0*/ 	.word	0x00002bb0


	//   ....[5]....
        /*01d4*/ 	.word	0x00003110


	//   ....[6]....
        /*01d8*/ 	.word	0x00003790


	//   ....[7]....
        /*01dc*/ 	.word	0x00004a40


	//   ....[8]....
        /*01e0*/ 	.word	0x00004a80


	//   ....[9]....
        /*01e4*/ 	.word	0x00004ac0


	//   ....[10]....
        /*01e8*/ 	.word	0x00004b00


	//   ....[11]....
        /*01ec*/ 	.word	0x00004b20


	//   ....[12]....
        /*01f0*/ 	.word	0x00004b30


	//   ....[13]....
        /*01f4*/ 	.word	0x00004bf0


	//   ....[14]....
        /*01f8*/ 	.word	0x00004c30


	//   ....[15]....
        /*01fc*/ 	.word	0x00004c60


	//   ....[16]....
        /*0200*/ 	.word	0x00004c90


	//   ....[17]....
        /*0204*/ 	.word	0x00004dd0


	//   ....[18]....
        /*0208*/ 	.word	0x00004e10


	//   ....[19]....
        /*020c*/ 	.word	0x00004e40


	//   ....[20]....
        /*0210*/ 	.word	0x00004e70


	//   ....[21]....
        /*0214*/ 	.word	0x00005050


	//   ....[22]....
        /*0218*/ 	.word	0x00005090


	//   ....[23]....
        /*021c*/ 	.word	0x000050c0


	//   ....[24]....
        /*0220*/ 	.word	0x000050f0


	//   ....[25]....
        /*0224*/ 	.word	0x00005330


	//   ....[26]....
        /*0228*/ 	.word	0x00005370


	//   ....[27]....
        /*022c*/ 	.word	0x000053a0


	//   ....[28]....
        /*0230*/ 	.word	0x000053d0


	//   ....[29]....
        /*0234*/ 	.word	0x00005520


	//   ....[30]....
        /*0238*/ 	.word	0x00005550


	//   ....[31]....
        /*023c*/ 	.word	0x00005580


	//   ....[32]....
        /*0240*/ 	.word	0x000055d0


	//   ....[33]....
        /*0244*/ 	.word	0x000055f0


	//   ....[34]....
        /*0248*/ 	.word	0x00005600


	//   ....[35]....
        /*024c*/ 	.word	0x00005610


	//   ....[36]....
        /*0250*/ 	.word	0x00005620


	//   ....[37]....
        /*0254*/ 	.word	0x00005700


	//   ....[38]....
        /*0258*/ 	.word	0x00005720


	//   ....[39]....
        /*025c*/ 	.word	0x00005730


	//   ....[40]....
        /*0260*/ 	.word	0x00005740


	//   ....[41]....
        /*0264*/ 	.word	0x00005820


	//   ....[42]....
        /*0268*/ 	.word	0x00005840


	//   ....[43]....
        /*026c*/ 	.word	0x00005850


	//   ....[44]....
        /*0270*/ 	.word	0x00005860


	//   ....[45]....
        /*0274*/ 	.word	0x00005940


	//   ....[46]....
        /*0278*/ 	.word	0x00005960


	//   ....[47]....
        /*027c*/ 	.word	0x00005970


	//   ....[48]....
        /*0280*/ 	.word	0x00005980


	//   ....[49]....
        /*0284*/ 	.word	0x00005a60


	//   ....[50]....
        /*0288*/ 	.word	0x00005a80


	//   ....[51]....
        /*028c*/ 	.word	0x00005a90


	//   ....[52]....
        /*0290*/ 	.word	0x00005aa0


	//   ....[53]....
        /*0294*/ 	.word	0x00005b80


	//   ....[54]....
        /*0298*/ 	.word	0x00005bb0


	//   ....[55]....
        /*029c*/ 	.word	0x00005bc0


	//   ....[56]....
        /*02a0*/ 	.word	0x00005bd0


	//   ....[57]....
        /*02a4*/ 	.word	0x00005be0


	//   ....[58]....
        /*02a8*/ 	.word	0x00005bf0


	//   ....[59]....
        /*02ac*/ 	.word	0x00005c00


	//   ....[60]....
        /*02b0*/ 	.word	0x00005c20


	//   ....[61]....
        /*02b4*/ 	.word	0x00005c40


	//   ....[62]....
        /*02b8*/ 	.word	0x00005c60


	//   ....[63]....
        /*02bc*/ 	.word	0x000067a0


	//   ....[64]....
        /*02c0*/ 	.word	0x000068c0


	//   ....[65]....
        /*02c4*/ 	.word	0x00006900


	//   ....[66]....
        /*02c8*/ 	.word	0x00006930


	//   ....[67]....
        /*02cc*/ 	.word	0x00006960


	//   ....[68]....
        /*02d0*/ 	.word	0x000069e0


	//   ....[69]....
        /*02d4*/ 	.word	0x00006a00


	//   ....[70]....
        /*02d8*/ 	.word	0x00006a20


	//   ....[71]....
        /*02dc*/ 	.word	0x00006a50


	//   ....[72]....
        /*02e0*/ 	.word	0x00006a80


	//   ....[73]....
        /*02e4*/ 	.word	0x00006ab0


	//   ....[74]....
        /*02e8*/ 	.word	0x00006ae0


	//   ....[75]....
        /*02ec*/ 	.word	0x00006c30


	//   ....[76]....
        /*02f0*/ 	.word	0x00006c70


	//   ....[77]....
        /*02f4*/ 	.word	0x00006ca0


	//   ....[78]....
        /*02f8*/ 	.word	0x00006cd0


	//   ....[79]....
        /*02fc*/ 	.word	0x00006db0


	//   ....[80]....
        /*0300*/ 	.word	0x00006df0


	//   ....[81]....
        /*0304*/ 	.word	0x00006e20


	//   ....[82]....
        /*0308*/ 	.word	0x00006e50


	//   ....[83]....
        /*030c*/ 	.word	0x00007610


	//   ....[84]....
        /*0310*/ 	.word	0x000079e0


	//   ....[85]....
        /*0314*/ 	.word	0x00008050


	//   ....[86]....
        /*0318*/ 	.word	0x000084b0


	//   ....[87]....
        /*031c*/ 	.word	0x00008500


	//   ....[88]....
        /*0320*/ 	.word	0x00008530


	//   ....[89]....
        /*0324*/ 	.word	0x00008550


	//   ....[90]....
        /*0328*/ 	.word	0x00008570


	//   ....[91]....
        /*032c*/ 	.word	0x00008620


	//   ....[92]....
        /*0330*/ 	.word	0x00008670


	//   ....[93]....
        /*0334*/ 	.word	0x00008690


	//   ....[94]....
        /*0338*/ 	.word	0x000086b0


	//   ....[95]....
        /*033c*/ 	.word	0x000086d0


	//----- nvinfo : EIATTR_EXIT_INSTR_OFFSETS
	.align		4
.L_3039:
        /*0340*/ 	.byte	0x04, 0x1c
        /*0342*/ 	.short	(.L_3041 - .L_3040)


	//   ....[0]....
.L_3040:
        /*0344*/ 	.word	0x00008790


	//   ....[1]....
        /*0348*/ 	.word	0x00008cd0


	//----- nvinfo : EIATTR_MAX_THREADS
	.align		4
.L_3041:
        /*034c*/ 	.byte	0x04, 0x05
        /*034e*/ 	.short	(.L_3043 - .L_3042)
.L_3042:
        /*0350*/ 	.word	0x00000020
        /*0354*/ 	.word	0x00000001
        /*0358*/ 	.word	0x00000001


	//----- nvinfo : EIATTR_CRS_STACK_SIZE
	.align		4
.L_3043:
        /*035c*/ 	.byte	0x04, 0x1e
        /*035e*/ 	.short	(.L_3045 - .L_3044)
.L_3044:
        /*0360*/ 	.word	0x00000000
.L_3045:


//--------------------- .nv.info._Z25selective_scan_bwd_kernelI32Selective_Scan_bwd_kernel_traitsILi32ELi8ELb0ELb0ELb1ELb0ELb0EN3c108BFloat16ENS1_7complexIfEEEEv12SSMParamsBwd --------------------------
	.section	.nv.info._Z25selective_scan_bwd_kernelI32Selective_Scan_bwd_kernel_traitsILi32ELi8ELb0ELb0ELb1ELb0ELb0EN3c108BFloat16ENS1_7complexIfEEEEv12SSMParamsBwd,"",@"SHT_CUDA_INFO"
	.sectionflags	@""
	.align	4


	//----- nvinfo : EIATTR_CUDA_API_VERSION
	.align		4
        /*0000*/ 	.byte	0x04, 0x37
        /*0002*/ 	.short	(.L_3047 - .L_3046)
.L_3046:
        /*0004*/ 	.word	0x00000082


	//----- nvinfo : EIATTR_SW2861232_WAR
	.align		4
.L_3047:
        /*0008*/ 	.byte	0x01, 0x35
	.zero		2


	//----- nvinfo : EIATTR_PARAM_CBANK
	.align		4
        /*000c*/ 	.byte	0x04, 0x0a
        /*000e*/ 	.short	(.L_3049 - .L_3048)
	.align		4
.L_3048:
        /*0010*/ 	.word	index@(.nv.constant0._Z25selective_scan_bwd_kernelI32Selective_Scan_bwd_kernel_traitsILi32ELi8ELb0ELb0ELb1ELb0ELb0EN3c108BFloat16ENS1_7complexIfEEEEv12SSMParamsBwd)
        /*0014*/ 	.short	0x0160
        /*0016*/ 	.short	0x01f0


	//----- nvinfo : EIATTR_CBANK_PARAM_SIZE
	.align		4
.L_3049:
        /*0018*/ 	.byte	0x03, 0x19
        /*001a*/ 	.short	0x01f0


	//----- nvinfo : EIATTR_KPARAM_INFO
	.align		4
        /*001c*/ 	.byte	0x04, 0x17
        /*001e*/ 	.short	(.L_3051 - .L_3050)
.L_3050:
        /*0020*/ 	.word	0x00000000
        /*0024*/ 	.short	0x0000
        /*0026*/ 	.short	0x0000
        /*0028*/ 	.byte	0x00, 0xf0, 0xc1, 0x07


	//----- nvinfo : EIATTR_MAXREG_COUNT
	.align		4
.L_3051:
        /*002c*/ 	.byte	0x03, 0x1b
        /*002e*/ 	.short	0x00ff


	//----- nvinfo : EIATTR_NUM_BARRIERS
	.align		4
        /*0030*/ 	.byte	0x02, 0x4c
        /*0032*/ 	.byte	0x01
	.zero		1


	//----- nvinfo : EIATTR_MERCURY_ISA_VERSION
	.align		4
        /*0034*/ 	.byte	0x03, 0x5f
        /*0036*/ 	.short	0x0000


	//----- nvinfo : EIATTR_COOP_GROUP_MASK_REGIDS
	.align		4
        /*0038*/ 	.byte	0x04, 0x29
        /*003a*/ 	.short	(.L_3053 - .L_3052)


	//   ....[0]....
.L_3052:
        /*003c*/ 	.word	0xffffffff


	//   ....[1]....
        /*0040*/ 	.word	0xffffffff


	//   ....[2]....
        /*0044*/ 	.word	0xffffffff


	//   ....[3]....
        /*0048*/ 	.word	0xffffffff


	//   ....[4]....
        /*004c*/ 	.word	0xffffffff


	//   ....[5]....
        /*0050*/ 	.word	0xffffffff


	//   ....[6]....
        /*0054*/ 	.word	0xffffffff


	//   ....[7]....
        /*0058*/ 	.word	0xffffffff


	//   ....[8]....
        /*005c*/ 	.word	0xffffffff


	//   ....[9]....
        /*0060*/ 	.word	0xffffffff


	//   ....[10]....
        /*0064*/ 	.word	0xffffffff


	//   ....[11]....
        /*0068*/ 	.word	0xffffffff


	//   ....[12]....
        /*006c*/ 	.word	0xffffffff


	//   ....[13]....
        /*0070*/ 	.word	0xffffffff


	//   ....[14]....
        /*0074*/ 	.word	0xffffffff


	//   ....[15]....
        /*0078*/ 	.word	0xffffffff


	//   ....[16]....
        /*007c*/ 	.word	0xffffffff


	//   ....[17]....
        /*0080*/ 	.word	0xffffffff


	//   ....[18]....
        /*0084*/ 	.word	0xffffffff


	//   ....[19]....
        /*0088*/ 	.word	0xffffffff


	//   ....[20]....
        /*008c*/ 	.word	0xffffffff


	//   ....[21]....
        /*0090*/ 	.word	0xffffffff


	//   ....[22]....
        /*0094*/ 	.word	0xffffffff


	//   ....[23]....
        /*0098*/ 	.word	0xffffffff


	//   ....[24]....
        /*009c*/ 	.word	0xffffffff


	//   ....[25]....
        /*00a0*/ 	.word	0xffffffff


	//   ....[26]....
        /*00a4*/ 	.word	0xffffffff


	//   ....[27]....
        /*00a8*/ 	.word	0xffffffff


	//   ....[28]....
        /*00ac*/ 	.word	0xffffffff


	//   ....[29]....
        /*00b0*/ 	.word	0xffffffff


	//   ....[30]....
        /*00b4*/ 	.word	0xffffffff


	//   ....[31]....
        /*00b8*/ 	.word	0xffffffff


	//   ....[32]....
        /*00bc*/ 	.word	0xffffffff


	//   ....[33]....
        /*00c0*/ 	.word	0xffffffff


	//   ....[34]....
        /*00c4*/ 	.word	0xffffffff


	//   ....[35]....
        /*00c8*/ 	.word	0xffffffff


	//   ....[36]....
        /*00cc*/ 	.word	0xffffffff


	//   ....[37]....
        /*00d0*/ 	.word	0xffffffff


	//   ....[38]....
        /*00d4*/ 	.word	0xffffffff


	//   ....[39]....
        /*00d8*/ 	.word	0xffffffff


	//   ....[40]....
        /*00dc*/ 	.word	0xffffffff


	//   ....[41]....
        /*00e0*/ 	.word	0xffffffff


	//   ....[42]....
        /*00e4*/ 	.word	0xffffffff


	//   ....[43]....
        /*00e8*/ 	.word	0xffffffff


	//   ....[44]....
        /*00ec*/ 	.word	0xffffffff


	//   ....[45]....
        /*00f0*/ 	.word	0xffffffff


	//   ....[46]....
        /*00f4*/ 	.word	0xffffffff


	//   ....[47]....
        /*00f8*/ 	.word	0xffffffff


	//   ....[48]....
        /*00fc*/ 	.word	0xffffffff


	//   ....[49]....
        /*0100*/ 	.word	0xffffffff


	//   ....[50]....
        /*0104*/ 	.word	0xffffffff


	//   ....[51]....
        /*0108*/ 	.word	0xffffffff


	//   ....[52]....
        /*010c*/ 	.word	0xffffffff


	//   ....[53]....
        /*0110*/ 	.word	0xffffffff


	//   ....[54]....
        /*0114*/ 	.word	0xffffffff


	//   ....[55]....
        /*0118*/ 	.word	0xffffffff


	//   ....[56]....
        /*011c*/ 	.word	0xffffffff


	//   ....[57]....
        /*0120*/ 	.word	0xffffffff


	//   ....[58]....
        /*0124*/ 	.word	0xffffffff


	//   ....[59]....
        /*0128*/ 	.word	0xffffffff


	//   ....[60]....
        /*012c*/ 	.word	0xffffffff


	//   ....[61]....
        /*0130*/ 	.word	0xffffffff


	//   ....[62]....
        /*0134*/ 	.word	0xffffffff


	//   ....[63]....
        /*0138*/ 	.word	0xffffffff


	//   ....[64]....
        /*013c*/ 	.word	0xffffffff


	//   ....[65]....
        /*0140*/ 	.word	0xffffffff


	//   ....[66]....
        /*0144*/ 	.word	0xffffffff


	//   ....[67]....
        /*0148*/ 	.word	0xffffffff


	//   ....[68]....
        /*014c*/ 	.word	0xffffffff


	//   ....[69]....
        /*0150*/ 	.word	0xffffffff


	//   ....[70]....
        /*0154*/ 	.word	0xffffffff


	//   ....[71]....
        /*0158*/ 	.word	0xffffffff


	//   ....[72]....
        /*015c*/ 	.word	0xffffffff


	//   ....[73]....
        /*0160*/ 	.word	0xffffffff


	//   ....[74]....
        /*0164*/ 	.word	0xffffffff


	//   ....[75]....
        /*0168*/ 	.word	0xffffffff


	//   ....[76]....
        /*016c*/ 	.word	0xffffffff


	//   ....[77]....
        /*0170*/ 	.word	0xffffffff


	//   ....[78]....
        /*0174*/ 	.word	0xffffffff


	//   ....[79]....
        /*0178*/ 	.word	0xffffffff


	//   ....[80]....
        /*017c*/ 	.word	0xffffffff


	//   ....[81]....
        /*0180*/ 	.word	0xffffffff


	//   ....[82]....
        /*0184*/ 	.word	0xffffffff


	//   ....[83]....
        /*0188*/ 	.word	0xffffffff


	//   ....[84]....
        /*018c*/ 	.word	0xffffffff


	//   ....[85]....
        /*0190*/ 	.word	0xffffffff


	//   ....[86]....
        /*0194*/ 	.word	0xffffffff


	//   ....[87]....
        /*0198*/ 	.word	0xffffffff


	//   ....[88]....
        /*019c*/ 	.word	0xffffffff


	//   ....[89]....
        /*01a0*/ 	.word	0xffffffff


	//   ....[90]....
        /*01a4*/ 	.word	0xffffffff


	//   ....[91]....
        /*01a8*/ 	.word	0xffffffff


	//----- nvinfo : EIATTR_COOP_GROUP_INSTR_OFFSETS
	.align		4
.L_3053:
        /*01ac*/ 	.byte	0x04, 0x28
        /*01ae*/ 	.short	(.L_3055 - .L_3054)


	//   ....[0]....
.L_3054:
        /*01b0*/ 	.word	0x00000c70


	//   ....[1]....
        /*01b4*/ 	.word	0x00000f90


	//   ....[2]....
        /*01b8*/ 	.word	0x00001260


	//   ....[3]....
        /*01bc*/ 	.word	0x00001fc0


	//   ....[4]....
        /*01c0*/ 	.word	0x00002a70


	//   ....[5]....
        /*01c4*/ 	.word	0x00002ab0


	//   ....[6]....
        /*01c8*/ 	.word	0x00002af0


	//   ....[7]....
        /*01cc*/ 	.word	0x00002b30


	//   ....[8]....
        /*01d0*/ 	.word	0x00002c10


	//   ....[9]....
        /*01d4*/ 	.word	0x00002c80


	//   ....[10]....
        /*01d8*/ 	.word	0x00002cb0


	//   ....[11]....
        /*01dc*/ 	.word	0x00002ce0


	//   ....[12]....
        /*01e0*/ 	.word	0x00002e10


	//   ....[13]....
        /*01e4*/ 	.word	0x00002e40


	//   ....[14]....
        /*01e8*/ 	.word	0x00002e70


	//   ....[15]....
        /*01ec*/ 	.word	0x00002ed0


	//   ....[16]....
        /*01f0*/ 	.word	0x000031a0


	//   ....[17]....
        /*01f4*/ 	.word	0x00003200


	//   ....[18]....
        /*01f8*/ 	.word	0x00003270


	//   ....[19]....
        /*01fc*/ 	.word	0x000032c0


	//   ....[20]....
        /*0200*/ 	.word	0x000034c0


	//   ....[21]....
        /*0204*/ 	.word	0x00003500


	//   ....[22]....
        /*0208*/ 	.word	0x00003530


	//   ....[23]....
        /*020c*/ 	.word	0x00003560


	//   ....[24]....
        /*0210*/ 	.word	0x00003720


	//   ....[25]....
        /*0214*/ 	.word	0x00003750


	//   ....[26]....
        /*0218*/ 	.word	0x00003790


	//   ....[27]....
        /*021c*/ 	.word	0x000037d0


	//   ....[28]....
        /*0220*/ 	.word	0x00003800


	//   ....[29]....
        /*0224*/ 	.word	0x00003880


	//   ....[30]....
        /*0228*/ 	.word	0x00003a30


	//   ....[31]....
        /*022c*/ 	.word	0x00003a90


	//   ....[32]....
        /*0230*/ 	.word	0x00003b10


	//   ....[33]....
        /*0234*/ 	.word	0x00003b40


	//   ....[34]....
        /*0238*/ 	.word	0x00003c50


	//   ....[35]....
        /*023c*/ 	.word	0x00003c90


	//   ....[36]....
        /*0240*/ 	.word	0x00003cb0


	//   ....[37]....
        /*0244*/ 	.word	0x00003cc0


	//   ....[38]....
        /*0248*/ 	.word	0x00003dd0


	//   ....[39]....
        /*024c*/ 	.word	0x00003e10


	//   ....[40]....
        /*0250*/ 	.word	0x00003e40


	//   ....[41]....
        /*0254*/ 	.word	0x00003eb0


	//   ....[42]....
        /*0258*/ 	.word	0x00004040


	//   ....[43]....
        /*025c*/ 	.word	0x00004080


	//   ....[44]....
        /*0260*/ 	.word	0x000040e0


	//   ....[45]....
        /*0264*/ 	.word	0x00004170


	//   ....[46]....
        /*0268*/ 	.word	0x000042e0


	//   ....[47]....
        /*026c*/ 	.word	0x00004360


	//   ....[48]....
        /*0270*/ 	.word	0x00004390


	//   ....[49]....
        /*0274*/ 	.word	0x00004480


	//   ....[50]....
        /*0278*/ 	.word	0x00004610


	//   ....[51]....
        /*027c*/ 	.word	0x00004650


	//   ....[52]....
        /*0280*/ 	.word	0x00004690


	//   ....[53]....
        /*0284*/ 	.word	0x000046c0


	//   ....[54]....
        /*0288*/ 	.word	0x000046f0


	//   ....[55]....
        /*028c*/ 	.word	0x00004720


	//   ....[56]....
        /*0290*/ 	.word	0x00004750


	//   ....[57]....
        /*0294*/ 	.word	0x00004780


	//   ....[58]....
        /*0298*/ 	.word	0x000047c0


	//   ....[59]....
        /*029c*/ 	.word	0x000047f0


	//   ....[60]....
        /*02a0*/ 	.word	0x00005e00


	//   ....[61]....
        /*02a4*/ 	.word	0x00005e40


	//   ....[62]....
        /*02a8*/ 	.word	0x00005e80


	//   ....[63]....
        /*02ac*/ 	.word	0x00005ec0


	//   ....[64]....
        /*02b0*/ 	.word	0x00005f60


	//   ....[65]....
        /*02b4*/ 	.word	0x00005f80


	//   ....[66]....
        /*02b8*/ 	.word	0x00005fa0


	//   ....[67]....
        /*02bc*/ 	.word	0x00005fc0


	//   ....[68]....
        /*02c0*/ 	.word	0x00006000


	//   ....[69]....
        /*02c4*/ 	.word	0x00006020


	//   ....[70]....
        /*02c8*/ 	.word	0x00006040


	//   ....[71]....
        /*02cc*/ 	.word	0x00006070


	//   ....[72]....
        /*02d0*/ 	.word	0x00006110


	//   ....[73]....
        /*02d4*/ 	.word	0x00006140


	//   ....[74]....
        /*02d8*/ 	.word	0x00006170


	//   ....[75]....
        /*02dc*/ 	.word	0x000061a0


	//   ....[76]....
        /*02e0*/ 	.word	0x00006240


	//   ....[77]....
        /*02e4*/ 	.word	0x00006290


	//   ....[78]....
        /*02e8*/ 	.word	0x000062d0


	//   ....[79]....
        /*02ec*/ 	.word	0x00006300


	//   ....[80]....
        /*02f0*/ 	.word	0x000068a0


	//   ....[81]....
        /*02f4*/ 	.word	0x00006e10


	//   ....[82]....
        /*02f8*/ 	.word	0x00007260


	//   ....[83]....
        /*02fc*/ 	.word	0x000072b0


	//   ....[84]....
        /*0300*/ 	.word	0x000072e0


	//   ....[85]....
        /*0304*/ 	.word	0x00007300


	//   ....[86]....
        /*0308*/ 	.word	0x00007320


	//   ....[87]....
        /*030c*/ 	.word	0x000073d0


	//   ....[88]....
        /*0310*/ 	.word	0x00007420


	//   ....[89]....
        /*0314*/ 	.word	0x00007440


	//   ....[90]....
        /*0318*/ 	.word	0x00007460


	//   ....[91]....
        /*031c*/ 	.word	0x00007480


	//----- nvinfo : EIATTR_EXIT_INSTR_OFFSETS
	.align		4
.L_3055:
        /*0320*/ 	.byte	0x04, 0x1c
        /*0322*/ 	.short	(.L_3057 - .L_3056)


	//   ....[0]....
.L_3056:
        /*0324*/ 	.word	0x00007540


	//   ....[1]....
        /*0328*/ 	.word	0x00007780


	//----- nvinfo : EIATTR_MAX_THREADS
	.align		4
.L_3057:
        /*032c*/ 	.byte	0x04, 0x05
        /*032e*/ 	.short	(.L_3059 - .L_3058)
.L_3058:
        /*0330*/ 	.word	0x00000020
        /*0334*/ 	.word	0x00000001
        /*0338*/ 	.word	0x00000001


	//----- nvinfo : EIATTR_CRS_STACK_SIZE
	.align		4
.L_3059:
        /*033c*/ 	.byte	0x04, 0x1e
        /*033e*/ 	.short	(.L_3061 - .L_3060)
.L_3060:
        /*0340*/ 	.word	0x00000000
.L_3061:


//--------------------- .nv.info._Z25selective_scan_bwd_kernelI32Selective_Scan_bwd_kernel_traitsILi32ELi8ELb0ELb0ELb1ELb0ELb1EN3c108BFloat16ENS1_7complexIfEEEEv12SSMParamsBwd --------------------------
	.section	.nv.info._Z25selective_scan_bwd_kernelI32Selective_Scan_bwd_kernel_traitsILi32ELi8ELb0ELb0ELb1ELb0ELb1EN3c108BFloat16ENS1_7complexIfEEEEv12SSMParamsBwd,"",@"SHT_CUDA_INFO"
	.sectionflags	@""
	.align	4


	//----- nvinfo : EIATTR_CUDA_API_VERSION
	.align		4
        /*0000*/ 	.byte	0x04, 0x37
        /*0002*/ 	.short	(.L_3063 - .L_3062)
.L_3062:
        /*0004*/ 	.word	0x00000082


	//----- nvinfo : EIATTR_SW2861232_WAR
	.align		4
.L_3063:
        /*0008*/ 	.byte	0x01, 0x35
	.zero		2


	//----- nvinfo : EIATTR_PARAM_CBANK
	.align		4
        /*000c*/ 	.byte	0x04, 0x0a
        /*000e*/ 	.short	(.L_3065 - .L_3064)
	.align		4
.L_3064:
        /*0010*/ 	.word	index@(.nv.constant0._Z25selective_scan_bwd_kernelI32Selective_Scan_bwd_kernel_traitsILi32ELi8ELb0ELb0ELb1ELb0ELb1EN3c108BFloat16ENS1_7complexIfEEEEv12SSMParamsBwd)
        /*0014*/ 	.short	0x0160
        /*0016*/ 	.short	0x01f0


	//----- nvinfo : EIATTR_CBANK_PARAM_SIZE
	.align		4
.L_3065:
        /*0018*/ 	.byte	0x03, 0x19
        /*001a*/ 	.short	0x01f0


	//----- nvinfo : EIATTR_KPARAM_INFO
	.align		4
        /*001c*/ 	.byte	0x04, 0x17
        /*001e*/ 	.short	(.L_3067 - .L_3066)
.L_3066:
        /*0020*/ 	.word	0x00000000
        /*0024*/ 	.short	0x0000
        /*0026*/ 	.short	0x0000
        /*0028*/ 	.byte	0x00, 0xf0, 0xc1, 0x07


	//----- nvinfo : EIATTR_MAXREG_COUNT
	.align		4
.L_3067:
        /*002c*/ 	.byte	0x03, 0x1b
        /*002e*/ 	.short	0x00ff


	//----- nvinfo : EIATTR_NUM_BARRIERS
	.align		4
        /*0030*/ 	.byte	0x02, 0x4c
        /*0032*/ 	.byte	0x01
	.zero		1


	//----- nvinfo : EIATTR_MERCURY_ISA_VERSION
	.align		4
        /*0034*/ 	.byte	0x03, 0x5f
        /*0036*/ 	.short	0x0000


	//----- nvinfo : EIATTR_COOP_GROUP_MASK_REGIDS
	.align		4
        /*0038*/ 	.byte	0x04, 0x29
        /*003a*/ 	.short	(.L_3069 - .L_3068)


	//   ....[0]....
.L_3068:
        /*003c*/ 	.word	0xffffffff


	//   ....[1]....
        /*0040*/ 	.word	0xffffffff


	//   ....[2]....
        /*0044*/ 	.word	0xffffffff


	//   ....[3]....
        /*0048*/ 	.word	0xffffffff


	//   ....[4]....
        /*004c*/ 	.word	0xffffffff


	//   ....[5]....
        /*0050*/ 	.word	0xffffffff


	//   ....[6]....
        /*0054*/ 	.word	0xffffffff


	//   ....[7]....
        /*0058*/ 	.word	0xffffffff


	//   ....[8]....
        /*005c*/ 	.word	0xffffffff


	//   ....[9]....
        /*0060*/ 	.word	0xffffffff


	//   ....[10]....
        /*0064*/ 	.word	0xffffffff


	//   ....[11]....
        /*0068*/ 	.word	0xffffffff


	//   ....[12]....
        /*006c*/ 	.word	0xffffffff


	//   ....[13]....
        /*0070*/ 	.word	0xffffffff


	//   ....[14]....
        /*0074*/ 	.word	0xffffffff


	//   ....[15]....
        /*0078*/ 	.word	0xffffffff


	//   ....[16]....
        /*007c*/ 	.word	0xffffffff


	//   ....[17]....
        /*0080*/ 	.word	0xffffffff


	//   ....[18]....
        /*0084*/ 	.word	0xffffffff


	//   ....[19]....
        /*0088*/ 	.word	0xffffffff


	//   ....[20]....
        /*008c*/ 	.word	0xffffffff


	//   ....[21]....
        /*0090*/ 	.word	0xffffffff


	//   ....[22]....
        /*0094*/ 	.word	0xffffffff


	//   ....[23]....
        /*0098*/ 	.word	0xffffffff


	//   ....[24]....
        /*009c*/ 	.word	0xffffffff


	//   ....[25]....
        /*00a0*/ 	.word	0xffffffff


	//   ....[26]....
        /*00a4*/ 	.word	0xffffffff


	//   ....[27]....
        /*00a8*/ 	.word	0xffffffff


	//   ....[28]....
        /*00ac*/ 	.word	0xffffffff


	//   ....[29]....
        /*00b0*/ 	.word	0xffffffff


	//   ....[30]....
        /*00b4*/ 	.word	0xffffffff


	//   ....[31]....
        /*00b8*/ 	.word	0xffffffff


	//   ....[32]....
        /*00bc*/ 	.word	0xffffffff


	//   ....[33]....
        /*00c0*/ 	.word	0xffffffff


	//   ....[34]....
        /*00c4*/ 	.word	0xffffffff


	//   ....[35]....
        /*00c8*/ 	.word	0xffffffff


	//   ....[36]....
        /*00cc*/ 	.word	0xffffffff


	//   ....[37]....
        /*00d0*/ 	.word	0xffffffff


	//   ....[38]....
        /*00d4*/ 	.word	0xffffffff


	//   ....[39]....
        /*00d8*/ 	.word	0xffffffff


	//   ....[40]....
        /*00dc*/ 	.word	0xffffffff


	//   ....[41]....
        /*00e0*/ 	.word	0xffffffff


	//   ....[42]....
        /*00e4*/ 	.word	0xffffffff


	//   ....[43]....
        /*00e8*/ 	.word	0xffffffff


	//   ....[44]....
        /*00ec*/ 	.word	0xffffffff


	//   ....[45]....
        /*00f0*/ 	.word	0xffffffff


	//   ....[46]....
        /*00f4*/ 	.word	0xffffffff


	//   ....[47]....
        /*00f8*/ 	.word	0xffffffff


	//   ....[48]....
        /*00fc*/ 	.word	0xffffffff


	//   ....[49]....
        /*0100*/ 	.word	0xffffffff


	//   ....[50]....
        /*0104*/ 	.word	0xffffffff


	//   ....[51]....
        /*0108*/ 	.word	0xffffffff


	//   ....[52]....
        /*010c*/ 	.word	0xffffffff


	//   ....[53]....
        /*0110*/ 	.word	0xffffffff


	//   ....[54]....
        /*0114*/ 	.word	0xffffffff


	//   ....[55]....
        /*0118*/ 	.word	0xffffffff


	//   ....[56]....
        /*011c*/ 	.word	0xffffffff


	//   ....[57]....
        /*0120*/ 	.word	0xffffffff


	//   ....[58]....
        /*0124*/ 	.word	0xffffffff


	//   ....[59]....
        /*0128*/ 	.word	0xffffffff


	//   ....[60]....
        /*012c*/ 	.word	0xffffffff


	//   ....[61]....
        /*0130*/ 	.word	0xffffffff


	//   ....[62]....
        /*0134*/ 	.word	0xffffffff


	//   ....[63]....
        /*0138*/ 	.word	0xffffffff


	//   ....[64]....
        /*013c*/ 	.word	0xffffffff


	//   ....[65]....
        /*0140*/ 	.word	0xffffffff


	//   ....[66]....
        /*0144*/ 	.word	0xffffffff


	//   ....[67]....
        /*0148*/ 	.word	0xffffffff


	//   ....[68]....
        /*014c*/ 	.word	0xffffffff


	//   ....[69]....
        /*0150*/ 	.word	0xffffffff


	//   ....[70]....
        /*0154*/ 	.word	0xffffffff


	//   ....[71]....
        /*0158*/ 	.word	0xffffffff


	//   ....[72]....
        /*015c*/ 	.word	0xffffffff


	//   ....[73]....
        /*0160*/ 	.word	0xffffffff


	//   ....[74]....
        /*0164*/ 	.word	0xffffffff


	//   ....[75]....
        /*0168*/ 	.word	0xffffffff


	//   ....[76]....
        /*016c*/ 	.word	0xffffffff


	//   ....[77]....
        /*0170*/ 	.word	0xffffffff


	//   ....[78]....
        /*0174*/ 	.word	0xffffffff


	//   ....[79]....
        /*0178*/ 	.word	0xffffffff


	//   ....[80]....
        /*017c*/ 	.word	0xffffffff


	//   ....[81]....
        /*0180*/ 	.word	0xffffffff


	//   ....[82]....
        /*0184*/ 	.word	0xffffffff


	//   ....[83]....
        /*0188*/ 	.word	0xffffffff


	//   ....[84]....
        /*018c*/ 	.word	0xffffffff


	//   ....[85]....
        /*0190*/ 	.word	0xffffffff


	//   ....[86]....
        /*0194*/ 	.word	0xffffffff


	//   ....[87]....
        /*0198*/ 	.word	0xffffffff


	//   ....[88]....
        /*019c*/ 	.word	0xffffffff


	//   ....[89]....
        /*01a0*/ 	.word	0xffffffff


	//   ....[90]....
        /*01a4*/ 	.word	0xffffffff


	//   ....[91]....
        /*01a8*/ 	.word	0xffffffff


	//   ....[92]....
        /*01ac*/ 	.word	0xffffffff


	//   ....[93]....
        /*01b0*/ 	.word	0xffffffff


	//   ....[94]....
        /*01b4*/ 	.word	0xffffffff


	//   ....[95]....
        /*01b8*/ 	.word	0xffffffff


	//----- nvinfo : EIATTR_COOP_GROUP_INSTR_OFFSETS
	.align		4
.L_3069:
        /*01bc*/ 	.byte	0x04, 0x28
        /*01be*/ 	.short	(.L_3071 - .L_3070)


	//   ....[0]....
.L_3070:
        /*01c0*/ 	.word	0x00000ce0


	//   ....[1]....
        /*01c4*/ 	.word	0x00001010


	//   ....[2]....
        /*01c8*/ 	.word	0x00001560


	//   ....[3]....
        /*01cc*/ 	.word	0x000017b0


	//   ....[4]....
        /*01d0*/ 	.word	0x00001ba0


	//   ....[5]....
        /*01d4*/ 	.word	0x00002140


	//   ....[6]....
        /*01d8*/ 	.word	0x000028d0


	//   ....[7]....
        /*01dc*/ 	.word	0x00003820


	//   ....[8]....
        /*01e0*/ 	.word	0x000042d0


	//   ....[9]....
        /*01e4*/ 	.word	0x00004310


	//   ....[10]....
        /*01e8*/ 	.word	0x00004350


	//   ....[11]....
        /*01ec*/ 	.word	0x00004390


	//   ....[12]....
        /*01f0*/ 	.word	0x000044e0


	//   ....[13]....
        /*01f4*/ 	.word	0x00004520


	//   ....[14]....
        /*01f8*/ 	.word	0x00004550


	//   ....[15]....
        /*01fc*/ 	.word	0x00004580


	//   ....[16]....
        /*0200*/ 	.word	0x00004690


	//   ....[17]....
        /*0204*/ 	.word	0x000046c0


	//   ....[18]....
        /*0208*/ 	.word	0x000046f0


	//   ....[19]....
        /*020c*/ 	.word	0x00004740


	//   ....[20]....
        /*0210*/ 	.word	0x00004a40


	//   ....[21]....
        /*0214*/ 	.word	0x00004af0


	//   ....[22]....
        /*0218*/ 	.word	0x00004b30


	//   ....[23]....
        /*021c*/ 	.word	0x00004b60


	//   ....[24]....
        /*0220*/ 	.word	0x00004d40


	//   ....[25]....
        /*0224*/ 	.word	0x00004d80


	//   ....[26]....
        /*0228*/ 	.word	0x00004dc0


	//   ....[27]....
        /*022c*/ 	.word	0x00004df0


	//   ....[28]....
        /*0230*/ 	.word	0x00004fc0


	//   ....[29]....
        /*0234*/ 	.word	0x00004ff0


	//   ....[30]....
        /*0238*/ 	.word	0x00005020


	//   ....[31]....
        /*023c*/ 	.word	0x00005070


	//   ....[32]....
        /*0240*/ 	.word	0x000050a0


	//   ....[33]....
        /*0244*/ 	.word	0x00005140


	//   ....[34]....
        /*0248*/ 	.word	0x00005360


	//   ....[35]....
        /*024c*/ 	.word	0x00005390


	//   ....[36]....
        /*0250*/ 	.word	0x000053a0


	//   ....[37]....
        /*0254*/ 	.word	0x000053b0


	//   ....[38]....
        /*0258*/ 	.word	0x000054b0


	//   ....[39]....
        /*025c*/ 	.word	0x000054f0


	//   ....[40]....
        /*0260*/ 	.word	0x00005510


	//   ....[41]....
        /*0264*/ 	.word	0x00005520


	//   ....[42]....
        /*0268*/ 	.word	0x00005630


	//   ....[43]....
        /*026c*/ 	.word	0x00005670


	//   ....[44]....
        /*0270*/ 	.word	0x000056a0


	//   ....[45]....
        /*0274*/ 	.word	0x000056d0


	//   ....[46]....
        /*0278*/ 	.word	0x000058a0


	//   ....[47]....
        /*027c*/ 	.word	0x000058e0


	//   ....[48]....
        /*0280*/ 	.word	0x00005920


	//   ....[49]....
        /*0284*/ 	.word	0x00005950


	//   ....[50]....
        /*0288*/ 	.word	0x00005b40


	//   ....[51]....
        /*028c*/ 	.word	0x00005bc0


	//   ....[52]....
        /*0290*/ 	.word	0x00005bf0


	//   ....[53]....
        /*0294*/ 	.word	0x00005c20


	//   ....[54]....
        /*0298*/ 	.word	0x00005e70


	//   ....[55]....
        /*029c*/ 	.word	0x00005eb0


	//   ....[56]....
        /*02a0*/ 	.word	0x00005ef0


	//   ....[57]....
        /*02a4*/ 	.word	0x00005f20


	//   ....[58]....
        /*02a8*/ 	.word	0x00005f50


	//   ....[59]....
        /*02ac*/ 	.word	0x00005f80


	//   ....[60]....
        /*02b0*/ 	.word	0x00005fb0


	//   ....[61]....
        /*02b4*/ 	.word	0x00005fe0


	//   ....[62]....
        /*02b8*/ 	.word	0x00006010


	//   ....[63]....
        /*02bc*/ 	.word	0x00006040


	//   ....[64]....
        /*02c0*/ 	.word	0x00007650


	//   ....[65]....
        /*02c4*/ 	.word	0x00007690


	//   ....[66]....
        /*02c8*/ 	.word	0x000076d0


	//   ....[67]....
        /*02cc*/ 	.word	0x00007710


	//   ....[68]....
        /*02d0*/ 	.word	0x000077b0


	//   ....[69]....
        /*02d4*/ 	.word	0x000077d0


	//   ....[70]....
        /*02d8*/ 	.word	0x000077f0


	//   ....[71]....
        /*02dc*/ 	.word	0x00007810


	//   ....[72]....
        /*02e0*/ 	.word	0x00007860


	//   ....[73]....
        /*02e4*/ 	.word	0x00007880


	//   ....[74]....
        /*02e8*/ 	.word	0x000078b0


	//   ....[75]....
        /*02ec*/ 	.word	0x000078e0


	//   ....[76]....
        /*02f0*/ 	.word	0x00007980


	//   ....[77]....
        /*02f4*/ 	.word	0x000079b0


	//   ....[78]....
        /*02f8*/ 	.word	0x000079e0


	//   ....[79]....
        /*02fc*/ 	.word	0x00007a10


	//   ....[80]....
        /*0300*/ 	.word	0x00007ad0


	//   ....[81]....
        /*0304*/ 	.word	0x00007b00


	//   ....[82]....
        /*0308*/ 	.word	0x00007b40


	//   ....[83]....
        /*030c*/ 	.word	0x00007b70


	//   ....[84]....
        /*0310*/ 	.word	0x000080d0


	//   ....[85]....
        /*0314*/ 	.word	0x00008600


	//   ....[86]....
        /*0318*/ 	.word	0x00008a80


	//   ....[87]....
        /*031c*/ 	.word	0x00008ad0


	//   ....[88]....
        /*0320*/ 	.word	0x00008b00


	//   ....[89]....
        /*0324*/ 	.word	0x00008b20


	//   ....[90]....
        /*0328*/ 	.word	0x00008b40


	//   ....[91]....
        /*032c*/ 	.word	0x00008bf0


	//   ....[92]....
        /*0330*/ 	.word	0x00008c40


	//   ....[93]....
        /*0334*/ 	.word	0x00008c60


	//   ....[94]....
        /*0338*/ 	.word	0x00008c80


	//   ....[95]....
        /*033c*/ 	.word	0x00008ca0


	//----- nvinfo : EIATTR_EXIT_INSTR_OFFSETS
	.align		4
.L_3071:
        /*0340*/ 	.byte	0x04, 0x1c
        /*0342*/ 	.short	(.L_3073 - .L_3072)


	//   ....[0]....
.L_3072:
        /*0344*/ 	.word	0x00008d60


	//   ....[1]....
        /*0348*/ 	.word	0x00008fa0


	//----- nvinfo : EIATTR_MAX_THREADS
	.align		4
.L_3073:
        /*034c*/ 	.byte	0x04, 0x05
        /*034e*/ 	.short	(.L_3075 - .L_3074)
.L_3074:
        /*0350*/ 	.word	0x00000020
        /*0354*/ 	.word	0x00000001
        /*0358*/ 	.word	0x00000001


	//----- nvinfo : EIATTR_CRS_STACK_SIZE
	.align		4
.L_3075:
        /*035c*/ 	.byte	0x04, 0x1e
        /*035e*/ 	.short	(.L_3077 - .L_3076)
.L_3076:
        /*0360*/ 	.word	0x00000000
.L_3077:


//--------------------- .nv.info._Z25selective_scan_bwd_kernelI32Selective_Scan_bwd_kernel_traitsILi32ELi8ELb0ELb0ELb1ELb1ELb0EN3c108BFloat16ENS1_7complexIfEEEEv12SSMParamsBwd --------------------------
	.section	.nv.info._Z25selective_scan_bwd_kernelI32Selective_Scan_bwd_kernel_traitsILi32ELi8ELb0ELb0ELb1ELb1ELb0EN3c108BFloat16ENS1_7complexIfEEEEv12SSMParamsBwd,"",@"SHT_CUDA_INFO"
	.sectionflags	@""
	.align	4


	//----- nvinfo : EIATTR_CUDA_API_VERSION
	.align		4
        /*0000*/ 	.byte	0x04, 0x37
        /*0002*/ 	.short	(.L_3079 - .L_3078)
.L_3078:
        /*0004*/ 	.word	0x00000082


	//----- nvinfo : EIATTR_SW2861232_WAR
	.align		4
.L_3079:
        /*0008*/ 	.byte	0x01, 0x35
	.zero		2


	//----- nvinfo : EIATTR_PARAM_CBANK
	.align		4
        /*000c*/ 	.byte	0x04, 0x0a
        /*000e*/ 	.short	(.L_3081 - .L_3080)
	.align		4
.L_3080:
        /*0010*/ 	.word	index@(.nv.constant0._Z25selective_scan_bwd_kernelI32Selective_Scan_bwd_kernel_traitsILi32ELi8ELb0ELb0ELb1ELb1ELb0EN3c108BFloat16ENS1_7complexIfEEEEv12SSMParamsBwd)
        /*0014*/ 	.short	0x0160
        /*0016*/ 	.short	0x01f0


	//----- nvinfo : EIATTR_CBANK_PARAM_SIZE
	.align		4
.L_3081:
        /*0018*/ 	.byte	0x03, 0x19
        /*001a*/ 	.short	0x01f0


	//----- nvinfo : EIATTR_KPARAM_INFO
	.align		4
        /*001c*/ 	.byte	0x04, 0x17
        /*001e*/ 	.short	(.L_3083 - .L_3082)
.L_3082:
        /*0020*/ 	.word	0x00000000
        /*0024*/ 	.short	0x0000
        /*0026*/ 	.short	0x0000
        /*0028*/ 	.byte	0x00, 0xf0, 0xc1, 0x07


	//----- nvinfo : EIATTR_MAXREG_COUNT
	.align		4
.L_3083:
        /*002c*/ 	.byte	0x03, 0x1b
        /*002e*/ 	.short	0x00ff


	//----- nvinfo : EIATTR_NUM_BARRIERS
	.align		4
        /*0030*/ 	.byte	0x02, 0x4c
        /*0032*/ 	.byte	0x01
	.zero		1


	//----- nvinfo : EIATTR_MERCURY_ISA_VERSION
	.align		4
        /*0034*/ 	.byte	0x03, 0x5f
        /*0036*/ 	.short	0x0000


	//----- nvinfo : EIATTR_COOP_GROUP_MASK_REGIDS
	.align		4
        /*0038*/ 	.byte	0x04, 0x29
        /*003a*/ 	.short	(.L_3085 - .L_3084)


	//   ....[0]....
.L_3084:
        /*003c*/ 	.word	0xffffffff


	//   ....[1]....
        /*0040*/ 	.word	0xffffffff


	//   ....[2]....
        /*0044*/ 	.word	0xffffffff


	//   ....[3]....
        /*0048*/ 	.word	0xffffffff


	//   ....[4]....
        /*004c*/ 	.word	0xffffffff


	//   ....[5]....
        /*0050*/ 	.word	0xffffffff


	//   ....[6]....
        /*0054*/ 	.word	0xffffffff


	//   ....[7]....
        /*0058*/ 	.word	0xffffffff


	//   ....[8]....
        /*005c*/ 	.word	0xffffffff


	//   ....[9]....
        /*0060*/ 	.word	0xffffffff


	//   ....[10]....
        /*0064*/ 	.word	0xffffffff


	//   ....[11]....
        /*0068*/ 	.word	0xffffffff


	//   ....[12]....
        /*006c*/ 	.word	0xffffffff


	//   ....[13]....
        /*0070*/ 	.word	0xffffffff


	//   ....[14]....
        /*0074*/ 	.word	0xffffffff


	//   ....[15]....
        /*0078*/ 	.word	0xffffffff


	//   ....[16]....
        /*007c*/ 	.word	0xffffffff


	//   ....[17]....
        /*0080*/ 	.word	0xffffffff


	//   ....[18]....
        /*0084*/ 	.word	0xffffffff


	//   ....[19]....
        /*0088*/ 	.word	0xffffffff


	//   ....[20]....
        /*008c*/ 	.word	0xffffffff


	//   ....[21]....
        /*0090*/ 	.word	0xffffffff


	//   ....[22]....
        /*0094*/ 	.word	0xffffffff


	//   ....[23]....
        /*0098*/ 	.word	0xffffffff


	//   ....[24]....
        /*009c*/ 	.word	0xffffffff


	//   ....[25]....
        /*00a0*/ 	.word	0xffffffff


	//   ....[26]....
        /*00a4*/ 	.word	0xffffffff


	//   ....[27]....
        /*00a8*/ 	.word	0xffffffff


	//   ....[28]....
        /*00ac*/ 	.word	0xffffffff


	//   ....[29]....
        /*00b0*/ 	.word	0xffffffff


	//   ....[30]....
        /*00b4*/ 	.word	0xffffffff


	//   ....[31]....
        /*00b8*/ 	.word	0xffffffff


	//   ....[32]....
        /*00bc*/ 	.word	0xffffffff


	//   ....[33]....
        /*00c0*/ 	.word	0xffffffff


	//   ....[34]....
        /*00c4*/ 	.word	0xffffffff


	//   ....[35]....
        /*00c8*/ 	.word	0xffffffff


	//   ....[36]....
        /*00cc*/ 	.word	0xffffffff


	//   ....[37]....
        /*00d0*/ 	.word	0xffffffff


	//   ....[38]....
        /*00d4*/ 	.word	0xffffffff


	//   ....[39]....
        /*00d8*/ 	.word	0xffffffff


	//   ....[40]....
        /*00dc*/ 	.word	0xffffffff


	//   ....[41]....
        /*00e0*/ 	.word	0xffffffff


	//   ....[42]....
        /*00e4*/ 	.word	0xffffffff


	//   ....[43]....
        /*00e8*/ 	.word	0xffffffff


	//   ....[44]....
        /*00ec*/ 	.word	0xffffffff


	//   ....[45]....
        /*00f0*/ 	.word	0xffffffff


	//   ....[46]....
        /*00f4*/ 	.word	0xffffffff


	//   ....[47]....
        /*00f8*/ 	.word	0xffffffff


	//   ....[48]....
        /*00fc*/ 	.word	0xffffffff


	//   ....[49]....
        /*0100*/ 	.word	0xffffffff


	//   ....[50]....
        /*0104*/ 	.word	0xffffffff


	//   ....[51]....
        /*0108*/ 	.word	0xffffffff


	//   ....[52]....
        /*010c*/ 	.word	0xffffffff


	//   ....[53]....
        /*0110*/ 	.word	0xffffffff


	//   ....[54]....
        /*0114*/ 	.word	0xffffffff


	//   ....[55]....
        /*0118*/ 	.word	0xffffffff


	//   ....[56]....
        /*011c*/ 	.word	0xffffffff


	//   ....[57]....
        /*0120*/ 	.word	0xffffffff


	//   ....[58]....
        /*0124*/ 	.word	0xffffffff


	//   ....[59]....
        /*0128*/ 	.word	0xffffffff


	//   ....[60]....
        /*012c*/ 	.word	0xffffffff


	//   ....[61]....
        /*0130*/ 	.word	0xffffffff


	//   ....[62]....
        /*0134*/ 	.word	0xffffffff


	//   ....[63]....
        /*0138*/ 	.word	0xffffffff


	//   ....[64]....
        /*013c*/ 	.word	0xffffffff


	//   ....[65]....
        /*0140*/ 	.word	0xffffffff


	//   ....[66]....
        /*0144*/ 	.word	0xffffffff


	//   ....[67]....
        /*0148*/ 	.word	0xffffffff


	//   ....[68]....
        /*014c*/ 	.word	0xffffffff


	//   ....[69]....
        /*0150*/ 	.word	0xffffffff


	//   ....[70]....
        /*0154*/ 	.word	0xffffffff


	//   ....[71]....
        /*0158*/ 	.word	0xffffffff


	//   ....[72]....
        /*015c*/ 	.word	0xffffffff


	//   ....[73]....
        /*0160*/ 	.word	0xffffffff


	//   ....[74]....
        /*0164*/ 	.word	0xffffffff


	//   ....[75]....
        /*0168*/ 	.word	0xffffffff


	//   ....[76]....
        /*016c*/ 	.word	0xffffffff


	//   ....[77]....
        /*0170*/ 	.word	0xffffffff


	//   ....[78]....
        /*0174*/ 	.word	0xffffffff


	//   ....[79]....
        /*0178*/ 	.word	0xffffffff


	//   ....[80]....
        /*017c*/ 	.word	0xffffffff


	//   ....[81]....
        /*0180*/ 	.word	0xffffffff


	//   ....[82]....
        /*0184*/ 	.word	0xffffffff


	//   ....[83]....
        /*0188*/ 	.word	0xffffffff


	//   ....[84]....
        /*018c*/ 	.word	0xffffffff


	//   ....[85]....
        /*0190*/ 	.word	0xffffffff


	//   ....[86]....
        /*0194*/ 	.word	0xffffffff


	//   ....[87]....
        /*0198*/ 	.word	0xffffffff


	//   ....[88]....
        /*019c*/ 	.word	0xffffffff


	//   ....[89]....
        /*01a0*/ 	.word	0xffffffff


	//   ....[90]....
        /*01a4*/ 	.word	0xffffffff


	//   ....[91]....
        /*01a8*/ 	.word	0xffffffff


	//   ....[92]....
        /*01ac*/ 	.word	0xffffffff


	//----- nvinfo : EIATTR_COOP_GROUP_INSTR_OFFSETS
	.align		4
.L_3085:
        /*01b0*/ 	.byte	0x04, 0x28
        /*01b2*/ 	.short	(.L_3087 - .L_3086)


	//   ....[0]....
.L_3086:
        /*01b4*/ 	.word	0x00000ca0


	//   ....[1]....
        /*01b8*/ 	.word	0x00000f20


	//   ....[2]....
        /*01bc*/ 	.word	0x00001280


	//   ....[3]....
        /*01c0*/ 	.word	0x00003140


	//   ....[4]....
        /*01c4*/ 	.word	0x00003b60


	//   ....[5]....
        /*01c8*/ 	.word	0x00003ba0


	//   ....[6]....
        /*01cc*/ 	.word	0x00003c40


	//   ....[7]....
        /*01d0*/ 	.word	0x00003c80


	//   ....[8]....
        /*01d4*/ 	.word	0x00003cc0


	//   ....[9]....
        /*01d8*/ 	.word	0x00003d00


	//   ....[10]....
        /*01dc*/ 	.word	0x00003db0


	//   ....[11]....
        /*01e0*/ 	.word	0x00003de0


	//   ....[12]....
        /*01e4*/ 	.word	0x00003e60


	//   ....[13]....
        /*01e8*/ 	.word	0x00003e80


	//   ....[14]....
        /*01ec*/ 	.word	0x00003ee0


	//   ....[15]....
        /*01f0*/ 	.word	0x00003ef0


	//   ....[16]....
        /*01f4*/ 	.word	0x00003f70


	//   ....[17]....
        /*01f8*/ 	.word	0x00003f90


	//   ....[18]....
        /*01fc*/ 	.word	0x00004030


	//   ....[19]....
        /*0200*/ 	.word	0x00004050


	//   ....[20]....
        /*0204*/ 	.word	0x000040f0


	//   ....[21]....
        /*0208*/ 	.word	0x00004120


	//   ....[22]....
        /*020c*/ 	.word	0x00004380


	//   ....[23]....
        /*0210*/ 	.word	0x000043b0


	//   ....[24]....
        /*0214*/ 	.word	0x000043e0


	//   ....[25]....
        /*0218*/ 	.word	0x00004410


	//   ....[26]....
        /*021c*/ 	.word	0x00004570


	//   ....[27]....
        /*0220*/ 	.word	0x000045e0


	//   ....[28]....
        /*0224*/ 	.word	0x00004600


	//   ....[29]....
        /*0228*/ 	.word	0x00004670


	//   ....[30]....
        /*022c*/ 	.word	0x00004c50


	//   ....[31]....
        /*0230*/ 	.word	0x00004c80


	//   ....[32]....
        /*0234*/ 	.word	0x00004cb0


	//   ....[33]....
        /*0238*/ 	.word	0x00004ce0


	//   ....[34]....
        /*023c*/ 	.word	0x00004de0


	//   ....[35]....
        /*0240*/ 	.word	0x00004e20


	//   ....[36]....
        /*0244*/ 	.word	0x00004e40


	//   ....[37]....
        /*0248*/ 	.word	0x00004e50


	//   ....[38]....
        /*024c*/ 	.word	0x00004f40


	//   ....[39]....
        /*0250*/ 	.word	0x00004f80


	//   ....[40]....
        /*0254*/ 	.word	0x00004fb0


	//   ....[41]....
        /*0258*/ 	.word	0x00004fe0


	//   ....[42]....
        /*025c*/ 	.word	0x00005180


	//   ....[43]....
        /*0260*/ 	.word	0x000051c0


	//   ....[44]....
        /*0264*/ 	.word	0x00005200


	//   ....[45]....
        /*0268*/ 	.word	0x00005230


	//   ....[46]....
        /*026c*/ 	.word	0x00005470


	//   ....[47]....
        /*0270*/ 	.word	0x000054a0


	//   ....[48]....
        /*0274*/ 	.word	0x000054d0


	//   ....[49]....
        /*0278*/ 	.word	0x00005590


	//   ....[50]....
        /*027c*/ 	.word	0x00005770


	//   ....[51]....
        /*0280*/ 	.word	0x000057b0


	//   ....[52]....
        /*0284*/ 	.word	0x000057f0


	//   ....[53]....
        /*0288*/ 	.word	0x00005820


	//   ....[54]....
        /*028c*/ 	.word	0x00005850


	//   ....[55]....
        /*0290*/ 	.word	0x00005880


	//   ....[56]....
        /*0294*/ 	.word	0x000058b0


	//   ....[57]....
        /*0298*/ 	.word	0x000058e0


	//   ....[58]....
        /*029c*/ 	.word	0x00005910


	//   ....[59]....
        /*02a0*/ 	.word	0x00005940


	//   ....[60]....
        /*02a4*/ 	.word	0x00006f60


	//   ....[61]....
        /*02a8*/ 	.word	0x00006fa0


	//   ....[62]....
        /*02ac*/ 	.word	0x00006fe0


	//   ....[63]....
        /*02b0*/ 	.word	0x00007020


	//   ....[64]....
        /*02b4*/ 	.word	0x000070c0


	//   ....[65]....
        /*02b8*/ 	.word	0x000070e0


	//   ....[66]....
        /*02bc*/ 	.word	0x00007100


	//   ....[67]....
        /*02c0*/ 	.word	0x00007120


	//   ....[68]....
        /*02c4*/ 	.word	0x00007160


	//   ....[69]....
        /*02c8*/ 	.word	0x00007180


	//   ....[70]....
        /*02cc*/ 	.word	0x000071b0


	//   ....[71]....
        /*02d0*/ 	.word	0x000071e0


	//   ....[72]....
        /*02d4*/ 	.word	0x00007280


	//   ....[73]....
        /*02d8*/ 	.word	0x000072b0


	//   ....[74]....
        /*02dc*/ 	.word	0x000072e0


	//   ....[75]....
        /*02e0*/ 	.word	0x00007310


	//   ....[76]....
        /*02e4*/ 	.word	0x000073b0


	//   ....[77]....
        /*02e8*/ 	.word	0x00007430


	//   ....[78]....
        /*02ec*/ 	.word	0x00007460


	//   ....[79]....
        /*02f0*/ 	.word	0x00007490


	//   ....[80]....
        /*02f4*/ 	.word	0x00007b80


	//   ....[81]....
        /*02f8*/ 	.word	0x00007ed0


	//   ....[82]....
        /*02fc*/ 	.word	0x00008600


	//   ....[83]....
        /*0300*/ 	.word	0x00008a50


	//   ....[84]....
        /*0304*/ 	.word	0x00008aa0


	//   ....[85]....
        /*0308*/ 	.word	0x00008ad0


	//   ....[86]....
        /*030c*/ 	.word	0x00008af0


	//   ....[87]....
        /*0310*/ 	.word	0x00008b10


	//   ....[88]....
        /*0314*/ 	.word	0x00008bc0


	//   ....[89]....
        /*0318*/ 	.word	0x00008c10


	//   ....[90]....
        /*031c*/ 	.word	0x00008c30


	//   ....[91]....
        /*0320*/ 	.word	0x00008c50


	//   ....[92]....
        /*0324*/ 	.word	0x00008c70


	//----- nvinfo : EIATTR_EXIT_INSTR_OFFSETS
	.align		4
.L_3087:
        /*0328*/ 	.byte	0x04, 0x1c
        /*032a*/ 	.short	(.L_3089 - .L_3088)


	//   ....[0]....
.L_3088:
        /*032c*/ 	.word	0x00008d30


	//   ....[1]....
        /*0330*/ 	.word	0x00008f70


	//----- nvinfo : EIATTR_MAX_THREADS
	.align		4
.L_3089:
        /*0334*/ 	.byte	0x04, 0x05
        /*0336*/ 	.short	(.L_3091 - .L_3090)
.L_3090:
        /*0338*/ 	.word	0x00000020
        /*033c*/ 	.word	0x00000001
        /*0340*/ 	.word	0x00000001


	//----- nvinfo : EIATTR_CRS_STACK_SIZE
	.align		4
.L_3091:
        /*0344*/ 	.byte	0x04, 0x1e
        /*0346*/ 	.short	(.L_3093 - .L_3092)
.L_3092:
        /*0348*/ 	.word	0x00000000
.L_3093:


//--------------------- .nv.info._Z25selective_scan_bwd_kernelI32Selective_Scan_bwd_kernel_traitsILi32ELi8ELb0ELb0ELb1ELb1ELb1EN3c108BFloat16ENS1_7complexIfEEEEv12SSMParamsBwd --------------------------
	.section	.nv.info._Z25selective_scan_bwd_kernelI32Selective_Scan_bwd_kernel_traitsILi32ELi8ELb0ELb0ELb1ELb1ELb1EN3c108BFloat16ENS1_7complexIfEEEEv12SSMParamsBwd,"",@"SHT_CUDA_INFO"
	.sectionflags	@""
	.align	4


	//----- nvinfo : EIATTR_CUDA_API_VERSION
	.align		4
        /*0000*/ 	.byte	0x04, 0x37
        /*0002*/ 	.short	(.L_3095 - .L_3094)
.L_3094:
        /*0004*/ 	.word	0x00000082


	//----- nvinfo : EIATTR_SW2861232_WAR
	.align		4
.L_3095:
        /*0008*/ 	.byte	0x01, 0x35
	.zero		2


	//----- nvinfo : EIATTR_PARAM_CBANK
	.align		4
        /*000c*/ 	.byte	0x04, 0x0a
        /*000e*/ 	.short	(.L_3097 - .L_3096)
	.align		4
.L_3096:
        /*0010*/ 	.word	index@(.nv.constant0._Z25selective_scan_bwd_kernelI32Selective_Scan_bwd_kernel_traitsILi32ELi8ELb0ELb0ELb1ELb1ELb1EN3c108BFloat16ENS1_7complexIfEEEEv12SSMParamsBwd)
        /*0014*/ 	.short	0x0160
        /*0016*/ 	.short	0x01f0


	//----- nvinfo : EIATTR_CBANK_PARAM_SIZE
	.align		4
.L_3097:
        /*0018*/ 	.byte	0x03, 0x19
        /*001a*/ 	.short	0x01f0


	//----- nvinfo : EIATTR_KPARAM_INFO
	.align		4
        /*001c*/ 	.byte	0x04, 0x17
        /*001e*/ 	.short	(.L_3099 - .L_3098)
.L_3098:
        /*0020*/ 	.word	0x00000000
        /*0024*/ 	.short	0x0000
        /*0026*/ 	.short	0x0000
        /*0028*/ 	.byte	0x00, 0xf0, 0xc1, 0x07


	//----- nvinfo : EIATTR_MAXREG_COUNT
	.align		4
.L_3099:
        /*002c*/ 	.byte	0x03, 0x1b
        /*002e*/ 	.short	0x00ff


	//----- nvinfo : EIATTR_NUM_BARRIERS
	.align		4
        /*0030*/ 	.byte	0x02, 0x4c
        /*0032*/ 	.byte	0x01
	.zero		1


	//----- nvinfo : EIATTR_MERCURY_ISA_VERSION
	.align		4
        /*0034*/ 	.byte	0x03, 0x5f
        /*0036*/ 	.short	0x0000


	//----- nvinfo : EIATTR_COOP_GROUP_MASK_REGIDS
	.align		4
        /*0038*/ 	.byte	0x04, 0x29
        /*003a*/ 	.short	(.L_3101 - .L_3100)


	//   ....[0]....
.L_3100:
        /*003c*/ 	.word	0xffffffff


	//   ....[1]....
        /*0040*/ 	.word	0xffffffff


	//   ....[2]....
        /*0044*/ 	.word	0xffffffff


	//   ....[3]....
        /*0048*/ 	.word	0xffffffff


	//   ....[4]....
        /*004c*/ 	.word	0xffffffff


	//   ....[5]....
        /*0050*/ 	.word	0xffffffff


	//   ....[6]....
        /*0054*/ 	.word	0xffffffff


	//   ....[7]....
        /*0058*/ 	.word	0xffffffff


	//   ....[8]....
        /*005c*/ 	.word	0xffffffff


	//   ....[9]....
        /*0060*/ 	.word	0xffffffff


	//   ....[10]....
        /*0064*/ 	.word	0xffffffff


	//   ....[11]....
        /*0068*/ 	.word	0xffffffff


	//   ....[12]....
        /*006c*/ 	.word	0xffffffff


	//   ....[13]....
        /*0070*/ 	.word	0xffffffff


	//   ....[14]....
        /*0074*/ 	.word	0xffffffff


	//   ....[15]....
        /*0078*/ 	.word	0xffffffff


	//   ....[16]....
        /*007c*/ 	.word	0xffffffff


	//   ....[17]....
        /*0080*/ 	.word	0xffffffff


	//   ....[18]....
        /*0084*/ 	.word	0xffffffff


	//   ....[19]....
        /*0088*/ 	.word	0xffffffff


	//   ....[20]....
        /*008c*/ 	.word	0xffffffff


	//   ....[21]....
        /*0090*/ 	.word	0xffffffff


	//   ....[22]....
        /*0094*/ 	.word	0xffffffff


	//   ....[23]....
        /*0098*/ 	.word	0xffffffff


	//   ....[24]....
        /*009c*/ 	.word	0xffffffff


	//   ....[25]....
        /*00a0*/ 	.word	0xffffffff


	//   ....[26]....
        /*00a4*/ 	.word	0xffffffff


	//   ....[27]....
        /*00a8*/ 	.word	0xffffffff


	//   ....[28]....
        /*00ac*/ 	.word	0xffffffff


	//   ....[29]....
        /*00b0*/ 	.word	0xffffffff


	//   ....[30]....
        /*00b4*/ 	.word	0xffffffff


	//   ....[31]....
        /*00b8*/ 	.word	0xffffffff


	//   ....[32]....
        /*00bc*/ 	.word	0xffffffff


	//   ....[33]....
        /*00c0*/ 	.word	0xffffffff


	//   ....[34]....
        /*00c4*/ 	.word	0xffffffff


	//   ....[35]....
        /*00c8*/ 	.word	0xffffffff


	//   ....[36]....
        /*00cc*/ 	.word	0xffffffff


	//   ....[37]....
        /*00d0*/ 	.word	0xffffffff


	//   ....[38]....
        /*00d4*/ 	.word	0xffffffff


	//   ....[39]....
        /*00d8*/ 	.word	0xffffffff


	//   ....[40]....
        /*00dc*/ 	.word	0xffffffff


	//   ....[41]....
        /*00e0*/ 	.word	0xffffffff


	//   ....[42]....
        /*00e4*/ 	.word	0xffffffff


	//   ....[43]....
        /*00e8*/ 	.word	0xffffffff


	//   ....[44]....
        /*00ec*/ 	.word	0xffffffff


	//   ....[45]....
        /*00f0*/ 	.word	0xffffffff


	//   ....[46]....
        /*00f4*/ 	.word	0xffffffff


	//   ....[47]....
        /*00f8*/ 	.word	0xffffffff


	//   ....[48]....
        /*00fc*/ 	.word	0xffffffff


	//   ....[49]....
        /*0100*/ 	.word	0xffffffff


	//   ....[50]....
        /*0104*/ 	.word	0xffffffff


	//   ....[51]....
        /*0108*/ 	.word	0xffffffff


	//   ....[52]....
        /*010c*/ 	.word	0xffffffff


	//   ....[53]....
        /*0110*/ 	.word	0xffffffff


	//   ....[54]....
        /*0114*/ 	.word	0xffffffff


	//   ....[55]....
        /*0118*/ 	.word	0xffffffff


	//   ....[56]....
        /*011c*/ 	.word	0xffffffff


	//   ....[57]....
        /*0120*/ 	.word	0xffffffff


	//   ....[58]....
        /*0124*/ 	.word	0xffffffff


	//   ....[59]....
        /*0128*/ 	.word	0xffffffff


	//   ....[60]....
        /*012c*/ 	.word	0xffffffff


	//   ....[61]....
        /*0130*/ 	.word	0xffffffff


	//   ....[62]....
        /*0134*/ 	.word	0xffffffff


	//   ....[63]....
        /*0138*/ 	.word	0xffffffff


	//   ....[64]....
        /*013c*/ 	.word	0xffffffff


	//   ....[65]....
        /*0140*/ 	.word	0xffffffff


	//   ....[66]....
        /*0144*/ 	.word	0xffffffff


	//   ....[67]....
        /*0148*/ 	.word	0xffffffff


	//   ....[68]....
        /*014c*/ 	.word	0xffffffff


	//   ....[69]....
        /*0150*/ 	.word	0xffffffff


	//   ....[70]....
        /*0154*/ 	.word	0xffffffff


	//   ....[71]....
        /*0158*/ 	.word	0xffffffff


	//   ....[72]....
        /*015c*/ 	.word	0xffffffff


	//   ....[73]....
        /*0160*/ 	.word	0xffffffff


	//   ....[74]....
        /*0164*/ 	.word	0xffffffff


	//   ....[75]....
        /*0168*/ 	.word	0xffffffff


	//   ....[76]....
        /*016c*/ 	.word	0xffffffff


	//   ....[77]....
        /*0170*/ 	.word	0xffffffff


	//   ....[78]....
        /*0174*/ 	.word	0xffffffff


	//   ....[79]....
        /*0178*/ 	.word	0xffffffff


	//   ....[80]....
        /*017c*/ 	.word	0xffffffff


	//   ....[81]....
        /*0180*/ 	.word	0xffffffff


	//   ....[82]....
        /*0184*/ 	.word	0xffffffff


	//   ....[83]....
        /*0188*/ 	.word	0xffffffff


	//   ....[84]....
        /*018c*/ 	.word	0xffffffff


	//   ....[85]....
        /*0190*/ 	.word	0xffffffff


	//   ....[86]....
        /*0194*/ 	.word	0xffffffff


	//   ....[87]....
        /*0198*/ 	.word	0xffffffff


	//   ....[88]....
        /*019c*/ 	.word	0xffffffff


	//   ....[89]....
        /*01a0*/ 	.word	0xffffffff


	//   ....[90]....
        /*01a4*/ 	.word	0xffffffff


	//   ....[91]....
        /*01a8*/ 	.word	0xffffffff


	//   ....[92]....
        /*01ac*/ 	.word	0xffffffff


	//   ....[93]....
        /*01b0*/ 	.word	0xffffffff


	//   ....[94]....
        /*01b4*/ 	.word	0xffffffff


	//   ....[95]....
        /*01b8*/ 	.word	0xffffffff


	//   ....[96]....
        /*01bc*/ 	.word	0xffffffff


	//----- nvinfo : EIATTR_COOP_GROUP_INSTR_OFFSETS
	.align		4
.L_3101:
        /*01c0*/ 	.byte	0x04, 0x28
        /*01c2*/ 	.short	(.L_3103 - .L_3102)


	//   ....[0]....
.L_3102:
        /*01c4*/ 	.word	0x00000cf0


	//   ....[1]....
        /*01c8*/ 	.word	0x00000fb0


	//   ....[2]....
        /*01cc*/ 	.word	0x00001480


	//   ....[3]....
        /*01d0*/ 	.word	0x000029e0


	//   ....[4]....
        /*01d4*/ 	.word	0x00002e30


	//   ....[5]....
        /*01d8*/ 	.word	0x00003360


	//   ....[6]....
        /*01dc*/ 	.word	0x000039f0


	//   ....[7]....
        /*01e0*/ 	.word	0x000049c0


	//   ....[8]....
        /*01e4*/ 	.word	0x00005470


	//   ....[9]....
        /*01e8*/ 	.word	0x000054b0


	//   ....[10]....
        /*01ec*/ 	.word	0x000054e0


	//   ....[11]....
        /*01f0*/ 	.word	0x00005510


	//   ....[12]....
        /*01f4*/ 	.word	0x00005540


	//   ....[13]....
        /*01f8*/ 	.word	0x00005610


	//   ....[14]....
        /*01fc*/ 	.word	0x00005670


	//   ....[15]....
        /*0200*/ 	.word	0x000056b0


	//   ....[16]....
        /*0204*/ 	.word	0x000056d0


	//   ....[17]....
        /*0208*/ 	.word	0x00005820


	//   ....[18]....
        /*020c*/ 	.word	0x00005850


	//   ....[19]....
        /*0210*/ 	.word	0x000058b0


	//   ....[20]....
        /*0214*/ 	.word	0x000058e0


	//   ....[21]....
        /*0218*/ 	.word	0x00005c30


	//   ....[22]....
        /*021c*/ 	.word	0x00005cb0


	//   ....[23]....
        /*0220*/ 	.word	0x00005ce0


	//   ....[24]....
        /*0224*/ 	.word	0x00005d10


	//   ....[25]....
        /*0228*/ 	.word	0x00005ef0


	//   ....[26]....
        /*022c*/ 	.word	0x00005f30


	//   ....[27]....
        /*0230*/ 	.word	0x00005f60


	//   ....[28]....
        /*0234*/ 	.word	0x00005f90


	//   ....[29]....
        /*0238*/ 	.word	0x00006160


	//   ....[30]....
        /*023c*/ 	.word	0x00006190


	//   ....[31]....
        /*0240*/ 	.word	0x000061c0


	//   ....[32]....
        /*0244*/ 	.word	0x000061f0


	//   ....[33]....
        /*0248*/ 	.word	0x00006240


	//   ....[34]....
        /*024c*/ 	.word	0x000064d0


	//   ....[35]....
        /*0250*/ 	.word	0x00006500


	//   ....[36]....
        /*0254*/ 	.word	0x00006530


	//   ....[37]....
        /*0258*/ 	.word	0x00006550


	//   ....[38]....
        /*025c*/ 	.word	0x00006650


	//   ....[39]....
        /*0260*/ 	.word	0x00006690


	//   ....[40]....
        /*0264*/ 	.word	0x000066b0


	//   ....[41]....
        /*0268*/ 	.word	0x000066c0


	//   ....[42]....
        /*026c*/ 	.word	0x000067d0


	//   ....[43]....
        /*0270*/ 	.word	0x00006810


	//   ....[44]....
        /*0274*/ 	.word	0x00006840


	//   ....[45]....
        /*0278*/ 	.word	0x000068e0


	//   ....[46]....
        /*027c*/ 	.word	0x00006a40


	//   ....[47]....
        /*0280*/ 	.word	0x00006a80


	//   ....[48]....
        /*0284*/ 	.word	0x00006b50


	//   ....[49]....
        /*0288*/ 	.word	0x00006b80


	//   ....[50]....
        /*028c*/ 	.word	0x00006ce0


	//   ....[51]....
        /*0290*/ 	.word	0x00006d60


	//   ....[52]....
        /*0294*/ 	.word	0x00006d90


	//   ....[53]....
        /*0298*/ 	.word	0x00006ef0


	//   ....[54]....
        /*029c*/ 	.word	0x00007010


	//   ....[55]....
        /*02a0*/ 	.word	0x00007050


	//   ....[56]....
        /*02a4*/ 	.word	0x00007090


	//   ....[57]....
        /*02a8*/ 	.word	0x000070c0


	//   ....[58]....
        /*02ac*/ 	.word	0x000070f0


	//   ....[59]....
        /*02b0*/ 	.word	0x00007120


	//   ....[60]....
        /*02b4*/ 	.word	0x00007170


	//   ....[61]....
        /*02b8*/ 	.word	0x000071a0


	//   ....[62]....
        /*02bc*/ 	.word	0x000071d0


	//   ....[63]....
        /*02c0*/ 	.word	0x00007200


	//   ....[64]....
        /*02c4*/ 	.word	0x000087f0


	//   ....[65]....
        /*02c8*/ 	.word	0x00008830


	//   ....[66]....
        /*02cc*/ 	.word	0x00008870


	//   ....[67]....
        /*02d0*/ 	.word	0x000088b0


	//   ....[68]....
        /*02d4*/ 	.word	0x00008950


	//   ....[69]....
        /*02d8*/ 	.word	0x00008970


	//   ....[70]....
        /*02dc*/ 	.word	0x00008990


	//   ....[71]....
        /*02e0*/ 	.word	0x000089b0


	//   ....[72]....
        /*02e4*/ 	.word	0x000089f0


	//   ....[73]....
        /*02e8*/ 	.word	0x00008a20


	//   ....[74]....
        /*02ec*/ 	.word	0x00008a50


	//   ....[75]....
        /*02f0*/ 	.word	0x00008a80


	//   ....[76]....
        /*02f4*/ 	.word	0x00008b20


	//   ....[77]....
        /*02f8*/ 	.word	0x00008b50


	//   ....[78]....
        /*02fc*/ 	.word	0x00008b80


	//   ....[79]....
        /*0300*/ 	.word	0x00008bb0


	//   ....[80]....
        /*0304*/ 	.word	0x00008c60


	//   ....[81]....
        /*0308*/ 	.word	0x00008ce0


	//   ....[82]....
        /*030c*/ 	.word	0x00008d10


	//   ....[83]....
        /*0310*/ 	.word	0x00008d40


	//   ....[84]....
        /*0314*/ 	.word	0x00009420


	//   ....[85]....
        /*0318*/ 	.word	0x000096d0


	//   ....[86]....
        /*031c*/ 	.word	0x00009e40


	//   ....[87]....
        /*0320*/ 	.word	0x0000a2c0


	//   ....[88]....
        /*0324*/ 	.word	0x0000a310


	//   ....[89]....
        /*0328*/ 	.word	0x0000a340


	//   ....[90]....
        /*032c*/ 	.word	0x0000a360


	//   ....[91]....
        /*0330*/ 	.word	0x0000a380


	//   ....[92]....
        /*0334*/ 	.word	0x0000a430


	//   ....[93]....
        /*0338*/ 	.word	0x0000a480


	//   ....[94]....
        /*033c*/ 	.word	0x0000a4a0


	//   ....[95]....
        /*0340*/ 	.word	0x0000a4c0


	//   ....[96]....
        /*0344*/ 	.word	0x0000a4e0


	//----- nvinfo : EIATTR_EXIT_INSTR_OFFSETS
	.align		4
.L_3103:
        /*0348*/ 	.byte	0x04, 0x1c
        /*034a*/ 	.short	(.L_3105 - .L_3104)


	//   ....[0]....
.L_3104:
        /*034c*/ 	.word	0x0000a5a0


	//   ....[1]....
        /*0350*/ 	.word	0x0000a7e0


	//----- nvinfo : EIATTR_MAX_THREADS
	.align		4
.L_3105:
        /*0354*/ 	.byte	0x04, 0x05
        /*0356*/ 	.short	(.L_3107 - .L_3106)
.L_3106:
        /*0358*/ 	.word	0x00000020
        /*035c*/ 	.word	0x00000001
        /*0360*/ 	.word	0x00000001


	//----- nvinfo : EIATTR_CRS_STACK_SIZE
	.align		4
.L_3107:
        /*0364*/ 	.byte	0x04, 0x1e
        /*0366*/ 	.short	(.L_3109 - .L_3108)
.L_3108:
        /*0368*/ 	.word	0x00000000
.L_3109:


//--------------------- .nv.info._Z25selective_scan_bwd_kernelI32Selective_Scan_bwd_kernel_traitsILi32ELi8ELb0ELb1ELb0ELb0ELb0EN3c108BFloat16ENS1_7complexIfEEEEv12SSMParamsBwd --------------------------
	.section	.nv.info._Z25selective_scan_bwd_kernelI32Selective_Scan_bwd_kernel_traitsILi32ELi8ELb0ELb1ELb0ELb0ELb0EN3c108BFloat16ENS1_7complexIfEEEEv12SSMParamsBwd,"",@"SHT_CUDA_INFO"
	.sectionflags	@""
	.align	4


	//----- nvinfo : EIATTR_CUDA_API_VERSION
	.align		4
        /*0000*/ 	.byte	0x04, 0x37
        /*0002*/ 	.short	(.L_3111 - .L_3110)
.L_3110:
        /*0004*/ 	.word	0x00000082


	//----- nvinfo : EIATTR_SW2861232_WAR
	.align		4
.L_3111:
        /*0008*/ 	.byte	0x01, 0x35
	.zero		2


	//----- nvinfo : EIATTR_PARAM_CBANK
	.align		4
        /*000c*/ 	.byte	0x04, 0x0a
        /*000e*/ 	.short	(.L_3113 - .L_3112)
	.align		4
.L_3112:
        /*0010*/ 	.word	index@(.nv.constant0._Z25selective_scan_bwd_kernelI32Selective_Scan_bwd_kernel_traitsILi32ELi8ELb0ELb1ELb0ELb0ELb0EN3c108BFloat16ENS1_7complexIfEEEEv12SSMParamsBwd)
        /*0014*/ 	.short	0x0160
        /*0016*/ 	.short	0x01f0


	//----- nvinfo : EIATTR_CBANK_PARAM_SIZE
	.align		4
.L_3113:
        /*0018*/ 	.byte	0x03, 0x19
        /*001a*/ 	.short	0x01f0


	//----- nvinfo : EIATTR_KPARAM_INFO
	.align		4
        /*001c*/ 	.byte	0x04, 0x17
        /*001e*/ 	.short	(.L_3115 - .L_3114)
.L_3114:
        /*0020*/ 	.word	0x00000000
        /*0024*/ 	.short	0x0000
        /*0026*/ 	.short	0x0000
        /*0028*/ 	.byte	0x00, 0xf0, 0xc1, 0x07


	//----- nvinfo : EIATTR_MAXREG_COUNT
	.align		4
.L_3115:
        /*002c*/ 	.byte	0x03, 0x1b
        /*002e*/ 	.short	0x00ff


	//----- nvinfo : EIATTR_NUM_BARRIERS
	.align		4
        /*0030*/ 	.byte	0x02, 0x4c
        /*0032*/ 	.byte	0x01
	.zero		1


	//----- nvinfo : EIATTR_MERCURY_ISA_VERSION
	.align		4
        /*0034*/ 	.byte	0x03, 0x5f
        /*0036*/ 	.short	0x0000


	//----- nvinfo : EIATTR_COOP_GROUP_MASK_REGIDS
	.align		4
        /*0038*/ 	.byte	0x04, 0x29
        /*003a*/ 	.short	(.L_3117 - .L_3116)


	//   ....[0]....
.L_3116:
        /*003c*/ 	.word	0xffffffff


	//   ....[1]....
        /*0040*/ 	.word	0xffffffff


	//   ....[2]....
        /*0044*/ 	.word	0xffffffff


	//   ....[3]....
        /*0048*/ 	.word	0xffffffff


	//   ....[4]....
        /*004c*/ 	.word	0xffffffff


	//   ....[5]....
        /*0050*/ 	.word	0xffffffff


	//   ....[6]....
        /*0054*/ 	.word	0xffffffff


	//   ....[7]....
        /*0058*/ 	.word	0xffffffff


	//   ....[8]....
        /*005c*/ 	.word	0xffffffff


	//   ....[9]....
        /*0060*/ 	.word	0xffffffff


	//   ....[10]....
        /*0064*/ 	.word	0xffffffff


	//   ....[11]....
        /*0068*/ 	.word	0xffffffff


	//   ....[12]....
        /*006c*/ 	.word	0xffffffff


	//   ....[13]....
        /*0070*/ 	.word	0xffffffff


	//   ....[14]....
        /*0074*/ 	.word	0xffffffff


	//   ....[15]....
        /*0078*/ 	.word	0xffffffff


	//   ....[16]....
        /*007c*/ 	.word	0xffffffff


	//   ....[17]....
        /*0080*/ 	.word	0xffffffff


	//   ....[18]....
        /*0084*/ 	.word	0xffffffff


	//   ....[19]....
        /*0088*/ 	.word	0xffffffff


	//   ....[20]....
        /*008c*/ 	.word	0xffffffff


	//   ....[21]....
        /*0090*/ 	.word	0xffffffff


	//   ....[22]....
        /*0094*/ 	.word	0xffffffff


	//   ....[23]....
        /*0098*/ 	.word	0xffffffff


	//   ....[24]....
        /*009c*/ 	.word	0xffffffff


	//   ....[25]....
        /*00a0*/ 	.word	0xffffffff


	//   ....[26]....
        /*00a4*/ 	.word	0xffffffff


	//   ....[27]....
        /*00a8*/ 	.word	0xffffffff


	//   ....[28]....
        /*00ac*/ 	.word	0xffffffff


	//   ....[29]....
        /*00b0*/ 	.word	0xffffffff


	//   ....[30]....
        /*00b4*/ 	.word	0xffffffff


	//   ....[31]....
        /*00b8*/ 	.word	0xffffffff


	//   ....[32]....
        /*00bc*/ 	.word	0xffffffff


	//   ....[33]....
        /*00c0*/ 	.word	0xffffffff


	//   ....[34]....
        /*00c4*/ 	.word	0xffffffff


	//   ....[35]....
        /*00c8*/ 	.word	0xffffffff


	//   ....[36]....
        /*00cc*/ 	.word	0xffffffff


	//   ....[37]....
        /*00d0*/ 	.word	0xffffffff


	//   ....[38]....
        /*00d4*/ 	.word	0xffffffff


	//   ....[39]....
        /*00d8*/ 	.word	0xffffffff


	//   ....[40]....
        /*00dc*/ 	.word	0xffffffff


	//   ....[41]....
        /*00e0*/ 	.word	0xffffffff


	//   ....[42]....
        /*00e4*/ 	.word	0xffffffff


	//   ....[43]....
        /*00e8*/ 	.word	0xffffffff


	//   ....[44]....
        /*00ec*/ 	.word	0xffffffff


	//   ....[45]....
        /*00f0*/ 	.word	0xffffffff


	//   ....[46]....
        /*00f4*/ 	.word	0xffffffff


	//   ....[47]....
        /*00f8*/ 	.word	0xffffffff


	//   ....[48]....
        /*00fc*/ 	.word	0xffffffff


	//   ....[49]....
        /*0100*/ 	.word	0xffffffff


	//   ....[50]....
        /*0104*/ 	.word	0xffffffff


	//   ....[51]....
        /*0108*/ 	.word	0xffffffff


	//   ....[52]....
        /*010c*/ 	.word	0xffffffff


	//   ....[53]....
        /*0110*/ 	.word	0xffffffff


	//   ....[54]....
        /*0114*/ 	.word	0xffffffff


	//   ....[55]....
        /*0118*/ 	.word	0xffffffff


	//   ....[56]....
        /*011c*/ 	.word	0xffffffff


	//   ....[57]....
        /*0120*/ 	.word	0xffffffff


	//   ....[58]....
        /*0124*/ 	.word	0xffffffff


	//   ....[59]....
        /*0128*/ 	.word	0xffffffff


	//   ....[60]....
        /*012c*/ 	.word	0xffffffff


	//   ....[61]....
        /*0130*/ 	.word	0xffffffff


	//   ....[62]....
        /*0134*/ 	.word	0xffffffff


	//   ....[63]....
        /*0138*/ 	.word	0xffffffff


	//   ....[64]....
        /*013c*/ 	.word	0xffffffff


	//   ....[65]....
        /*0140*/ 	.word	0xffffffff


	//   ....[66]....
        /*0144*/ 	.word	0xffffffff


	//   ....[67]....
        /*0148*/ 	.word	0xffffffff


	//   ....[68]....
        /*014c*/ 	.word	0xffffffff


	//   ....[69]....
        /*0150*/ 	.word	0xffffffff


	//   ....[70]....
        /*0154*/ 	.word	0xffffffff


	//   ....[71]....
        /*0158*/ 	.word	0xffffffff


	//   ....[72]....
        /*015c*/ 	.word	0xffffffff


	//   ....[73]....
        /*0160*/ 	.word	0xffffffff


	//   ....[74]....
        /*0164*/ 	.word	0xffffffff


	//   ....[75]....
        /*0168*/ 	.word	0xffffffff


	//   ....[76]....
        /*016c*/ 	.word	0xffffffff


	//   ....[77]....
        /*0170*/ 	.word	0xffffffff


	//   ....[78]....
        /*0174*/ 	.word	0xffffffff


	//   ....[79]....
        /*0178*/ 	.word	0xffffffff


	//   ....[80]....
        /*017c*/ 	.word	0xffffffff


	//   ....[81]....
        /*0180*/ 	.word	0xffffffff


	//   ....[82]....
        /*0184*/ 	.word	0xffffffff


	//   ....[83]....
        /*0188*/ 	.word	0xffffffff


	//   ....[84]....
        /*018c*/ 	.word	0xffffffff


	//   ....[85]....
        /*0190*/ 	.word	0xffffffff


	//   ....[86]....
        /*0194*/ 	.word	0xffffffff


	//   ....[87]....
        /*0198*/ 	.word	0xffffffff


	//   ....[88]....
        /*019c*/ 	.word	0xffffffff


	//   ....[89]....
        /*01a0*/ 	.word	0xffffffff


	//   ....[90]....
        /*01a4*/ 	.word	0xffffffff


	//   ....[91]....
        /*01a8*/ 	.word	0xffffffff


	//----- nvinfo : EIATTR_COOP_GROUP_INSTR_OFFSETS
	.align		4
.L_3117:
        /*01ac*/ 	.byte	0x04, 0x28
        /*01ae*/ 	.short	(.L_3119 - .L_3118)


	//   ....[0]....
.L_3118:
        /*01b0*/ 	.word	0x00000c90


	//   ....[1]....
        /*01b4*/ 	.word	0x00000fb0


	//   ....[2]....
        /*01b8*/ 	.word	0x00001200


	//   ....[3]....
        /*01bc*/ 	.word	0x00002030


	//   ....[4]....
        /*01c0*/ 	.word	0x00002d10


	//   ....[5]....
        /*01c4*/ 	.word	0x00002d50


	//   ....[6]....
        /*01c8*/ 	.word	0x00002d90


	//   ....[7]....
        /*01cc*/ 	.word	0x00002db0


	//   ....[8]....
        /*01d0*/ 	.word	0x00002dc0


	//   ....[9]....
        /*01d4*/ 	.word	0x00002dd0


	//   ....[10]....
        /*01d8*/ 	.word	0x00002e90


	//   ....[11]....
        /*01dc*/ 	.word	0x00002ec0


	//   ....[12]....
        /*01e0*/ 	.word	0x00002f00


	//   ....[13]....
        /*01e4*/ 	.word	0x00002f20


	//   ....[14]....
        /*01e8*/ 	.word	0x00003070


	//   ....[15]....
        /*01ec*/ 	.word	0x000030a0


	//   ....[16]....
        /*01f0*/ 	.word	0x000030d0


	//   ....[17]....
        /*01f4*/ 	.word	0x00003100


	//   ....[18]....
        /*01f8*/ 	.word	0x000032b0


	//   ....[19]....
        /*01fc*/ 	.word	0x000032e0


	//   ....[20]....
        /*0200*/ 	.word	0x00003310


	//   ....[21]....
        /*0204*/ 	.word	0x00003340


	//   ....[22]....
        /*0208*/ 	.word	0x000034f0


	//   ....[23]....
        /*020c*/ 	.word	0x00003520


	//   ....[24]....
        /*0210*/ 	.word	0x00003580


	//   ....[25]....
        /*0214*/ 	.word	0x000035b0


	//   ....[26]....
        /*0218*/ 	.word	0x00003790


	//   ....[27]....
        /*021c*/ 	.word	0x00003800


	//   ....[28]....
        /*0220*/ 	.word	0x00003830


	//   ....[29]....
        /*0224*/ 	.word	0x00003860


	//   ....[30]....
        /*0228*/ 	.word	0x00003a50


	//   ....[31]....
        /*022c*/ 	.word	0x00003a80


	//   ....[32]....
        /*0230*/ 	.word	0x00003aa0


	//   ....[33]....
        /*0234*/ 	.word	0x00003ab0


	//   ....[34]....
        /*0238*/ 	.word	0x00003bb0


	//   ....[35]....
        /*023c*/ 	.word	0x00003bf0


	//   ....[36]....
        /*0240*/ 	.word	0x00003c20


	//   ....[37]....
        /*0244*/ 	.word	0x00003c40


	//   ....[38]....
        /*0248*/ 	.word	0x00003d40


	//   ....[39]....
        /*024c*/ 	.word	0x00003d80


	//   ....[40]....
        /*0250*/ 	.word	0x00003db0


	//   ....[41]....
        /*0254*/ 	.word	0x00003de0


	//   ....[42]....
        /*0258*/ 	.word	0x00003f70


	//   ....[43]....
        /*025c*/ 	.word	0x00003fb0


	//   ....[44]....
        /*0260*/ 	.word	0x00003ff0


	//   ....[45]....
        /*0264*/ 	.word	0x00004020


	//   ....[46]....
        /*0268*/ 	.word	0x00004160


	//   ....[47]....
        /*026c*/ 	.word	0x000041a0


	//   ....[48]....
        /*0270*/ 	.word	0x000041d0


	//   ....[49]....
        /*0274*/ 	.word	0x00004210


	//   ....[50]....
        /*0278*/ 	.word	0x00004340


	//   ....[51]....
        /*027c*/ 	.word	0x00004380


	//   ....[52]....
        /*0280*/ 	.word	0x000043c0


	//   ....[53]....
        /*0284*/ 	.word	0x000043f0


	//   ....[54]....
        /*0288*/ 	.word	0x00004420


	//   ....[55]....
        /*028c*/ 	.word	0x00004450


	//   ....[56]....
        /*0290*/ 	.word	0x00004480


	//   ....[57]....
        /*0294*/ 	.word	0x000044b0


	//   ....[58]....
        /*0298*/ 	.word	0x00004500


	//   ....[59]....
        /*029c*/ 	.word	0x00004530


	//   ....[60]....
        /*02a0*/ 	.word	0x00005a10


	//   ....[61]....
        /*02a4*/ 	.word	0x00005a50


	//   ....[62]....
        /*02a8*/ 	.word	0x00005a80


	//   ....[63]....
        /*02ac*/ 	.word	0x00005ab0


	//   ....[64]....
        /*02b0*/ 	.word	0x00005b20


	//   ....[65]....
        /*02b4*/ 	.word	0x00005b50


	//   ....[66]....
        /*02b8*/ 	.word	0x00005b80


	//   ....[67]....
        /*02bc*/ 	.word	0x00005b90


	//   ....[68]....
        /*02c0*/ 	.word	0x00005bc0


	//   ....[69]....
        /*02c4*/ 	.word	0x00005bf0


	//   ....[70]....
        /*02c8*/ 	.word	0x00005c20


	//   ....[71]....
        /*02cc*/ 	.word	0x00005c60


	//   ....[72]....
        /*02d0*/ 	.word	0x00005d70


	//   ....[73]....
        /*02d4*/ 	.word	0x00005db0


	//   ....[74]....
        /*02d8*/ 	.word	0x00005de0


	//   ....[75]....
        /*02dc*/ 	.word	0x00005e10


	//   ....[76]....
        /*02e0*/ 	.word	0x00005f50


	//   ....[77]....
        /*02e4*/ 	.word	0x00005f90


	//   ....[78]....
        /*02e8*/ 	.word	0x00005fc0


	//   ....[79]....
        /*02ec*/ 	.word	0x00005ff0


	//   ....[80]....
        /*02f0*/ 	.word	0x000065e0


	//   ....[81]....
        /*02f4*/ 	.word	0x00006b00


	//   ....[82]....
        /*02f8*/ 	.word	0x00006f60


	//   ....[83]....
        /*02fc*/ 	.word	0x00006fb0


	//   ....[84]....
        /*0300*/ 	.word	0x00006fe0


	//   ....[85]....
        /*0304*/ 	.word	0x00007000


	//   ....[86]....
        /*0308*/ 	.word	0x00007020


	//   ....[87]....
        /*030c*/ 	.word	0x000070d0


	//   ....[88]....
        /*0310*/ 	.word	0x00007120


	//   ....[89]....
        /*0314*/ 	.word	0x00007140


	//   ....[90]....
        /*0318*/ 	.word	0x00007160


	//   ....[91]....
        /*031c*/ 	.word	0x00007180


	//----- nvinfo : EIATTR_EXIT_INSTR_OFFSETS
	.align		4
.L_3119:
        /*0320*/ 	.byte	0x04, 0x1c
        /*0322*/ 	.short	(.L_3121 - .L_3120)


	//   ....[0]....
.L_3120:
        /*0324*/ 	.word	0x00007240


	//   ....[1]....
        /*0328*/ 	.word	0x00007480


	//----- nvinfo : EIATTR_MAX_THREADS
	.align		4
.L_3121:
        /*032c*/ 	.byte	0x04, 0x05
        /*032e*/ 	.short	(.L_3123 - .L_3122)
.L_3122:
        /*0330*/ 	.word	0x00000020
        /*0334*/ 	.word	0x00000001
        /*0338*/ 	.word	0x00000001


	//----- nvinfo : EIATTR_CRS_STACK_SIZE
	.align		4
.L_3123:
        /*033c*/ 	.byte	0x04, 0x1e
        /*033e*/ 	.short	(.L_3125 - .L_3124)
.L_3124:
        /*0340*/ 	.word	0x00000000
.L_3125:


//--------------------- .nv.info._Z25selective_scan_bwd_kernelI32Selective_Scan_bwd_kernel_traitsILi32ELi8ELb0ELb1ELb0ELb0ELb1EN3c108BFloat16ENS1_7complexIfEEEEv12SSMParamsBwd --------------------------
	.section	.nv.info._Z25selective_scan_bwd_kernelI32Selective_Scan_bwd_kernel_traitsILi32ELi8ELb0ELb1ELb0ELb0ELb1EN3c108BFloat16ENS1_7complexIfEEEEv12SSMParamsBwd,"",@"SHT_CUDA_INFO"
	.sectionflags	@""
	.align	4


	//----- nvinfo : EIATTR_CUDA_API_VERSION
	.align		4
        /*0000*/ 	.byte	0x04, 0x37
        /*0002*/ 	.short	(.L_3127 - .L_3126)
.L_3126:
        /*0004*/ 	.word	0x00000082


	//----- nvinfo : EIATTR_SW2861232_WAR
	.align		4
.L_3127:
        /*0008*/ 	.byte	0x01, 0x35
	.zero		2


	//----- nvinfo : EIATTR_PARAM_CBANK
	.align		4
        /*000c*/ 	.byte	0x04, 0x0a
        /*000e*/ 	.short	(.L_3129 - .L_3128)
	.align		4
.L_3128:
        /*0010*/ 	.word	index@(.nv.constant0._Z25selective_scan_bwd_kernelI32Selective_Scan_bwd_kernel_traitsILi32ELi8ELb0ELb1ELb0ELb0ELb1EN3c108BFloat16ENS1_7complexIfEEEEv12SSMParamsBwd)
        /*0014*/ 	.short	0x0160
        /*0016*/ 	.short	0x01f0


	//----- nvinfo : EIATTR_CBANK_PARAM_SIZE
	.align		4
.L_3129:
        /*0018*/ 	.byte	0x03, 0x19
        /*001a*/ 	.short	0x01f0


	//----- nvinfo : EIATTR_KPARAM_INFO
	.align		4
        /*001c*/ 	.byte	0x04, 0x17
        /*001e*/ 	.short	(.L_3131 - .L_3130)
.L_3130:
        /*0020*/ 	.word	0x00000000
        /*0024*/ 	.short	0x0000
        /*0026*/ 	.short	0x0000
        /*0028*/ 	.byte	0x00, 0xf0, 0xc1, 0x07


	//----- nvinfo : EIATTR_MAXREG_COUNT
	.align		4
.L_3131:
        /*002c*/ 	.byte	0x03, 0x1b
        /*002e*/ 	.short	0x00ff


	//----- nvinfo : EIATTR_NUM_BARRIERS
	.align		4
        /*0030*/ 	.byte	0x02, 0x4c
        /*0032*/ 	.byte	0x01
	.zero		1


	//----- nvinfo : EIATTR_MERCURY_ISA_VERSION
	.align		4
        /*0034*/ 	.byte	0x03, 0x5f
        /*0036*/ 	.short	0x0000


	//----- nvinfo : EIATTR_COOP_GROUP_MASK_REGIDS
	.align		4
        /*0038*/ 	.byte	0x04, 0x29
        /*003a*/ 	.short	(.L_3133 - .L_3132)


	//   ....[0]....
.L_3132:
        /*003c*/ 	.word	0xffffffff


	//   ....[1]....
        /*0040*/ 	.word	0xffffffff


	//   ....[2]....
        /*0044*/ 	.word	0xffffffff


	//   ....[3]....
        /*0048*/ 	.word	0xffffffff


	//   ....[4]....
        /*004c*/ 	.word	0xffffffff


	//   ....[5]....
        /*0050*/ 	.word	0xffffffff


	//   ....[6]....
        /*0054*/ 	.word	0xffffffff


	//   ....[7]....
        /*0058*/ 	.word	0xffffffff


	//   ....[8]....
        /*005c*/ 	.word	0xffffffff


	//   ....[9]....
        /*0060*/ 	.word	0xffffffff


	//   ....[10]....
        /*0064*/ 	.word	0xffffffff


	//   ....[11]....
        /*0068*/ 	.word	0xffffffff


	//   ....[12]....
        /*006c*/ 	.word	0xffffffff


	//   ....[13]....
        /*0070*/ 	.word	0xffffffff


	//   ....[14]....
        /*0074*/ 	.word	0xffffffff


	//   ....[15]....
        /*0078*/ 	.word	0xffffffff


	//   ....[16]....
        /*007c*/ 	.word	0xffffffff


	//   ....[17]....
        /*0080*/ 	.word	0xffffffff


	//   ....[18]....
        /*0084*/ 	.word	0xffffffff


	//   ....[19]....
        /*0088*/ 	.word	0xffffffff


	//   ....[20]....
        /*008c*/ 	.word	0xffffffff


	//   ....[21]....
        /*0090*/ 	.word	0xffffffff


	//   ....[22]....
        /*0094*/ 	.word	0xffffffff


	//   ....[23]....
        /*0098*/ 	.word	0xffffffff


	//   ....[24]....
        /*009c*/ 	.word	0xffffffff


	//   ....[25]....
        /*00a0*/ 	.word	0xffffffff


	//   ....[26]....
        /*00a4*/ 	.word	0xffffffff


	//   ....[27]....
        /*00a8*/ 	.word	0xffffffff


	//   ....[28]....
        /*00ac*/ 	.word	0xffffffff


	//   ....[29]....
        /*00b0*/ 	.word	0xffffffff


	//   ....[30]....
        /*00b4*/ 	.word	0xffffffff


	//   ....[31]....
        /*00b8*/ 	.word	0xffffffff


	//   ....[32]....
        /*00bc*/ 	.word	0xffffffff


	//   ....[33]....
        /*00c0*/ 	.word	0xffffffff


	//   ....[34]....
        /*00c4*/ 	.word	0xffffffff


	//   ....[35]....
        /*00c8*/ 	.word	0xffffffff


	//   ....[36]....
        /*00cc*/ 	.word	0xffffffff


	//   ....[37]....
        /*00d0*/ 	.word	0xffffffff


	//   ....[38]....
        /*00d4*/ 	.word	0xffffffff


	//   ....[39]....
        /*00d8*/ 	.word	0xffffffff


	//   ....[40]....
        /*00dc*/ 	.word	0xffffffff


	//   ....[41]....
        /*00e0*/ 	.word	0xffffffff


	//   ....[42]....
        /*00e4*/ 	.word	0xffffffff


	//   ....[43]....
        /*00e8*/ 	.word	0xffffffff


	//   ....[44]....
        /*00ec*/ 	.word	0xffffffff


	//   ....[45]....
        /*00f0*/ 	.word	0xffffffff


	//   ....[46]....
        /*00f4*/ 	.word	0xffffffff


	//   ....[47]....
        /*00f8*/ 	.word	0xffffffff


	//   ....[48]....
        /*00fc*/ 	.word	0xffffffff


	//   ....[49]....
        /*0100*/ 	.word	0xffffffff


	//   ....[50]....
        /*0104*/ 	.word	0xffffffff


	//   ....[51]....
        /*0108*/ 	.word	0xffffffff


	//   ....[52]....
        /*010c*/ 	.word	0xffffffff


	//   ....[53]....
        /*0110*/ 	.word	0xffffffff


	//   ....[54]....
        /*0114*/ 	.word	0xffffffff


	//   ....[55]....
        /*0118*/ 	.word	0xffffffff


	//   ....[56]....
        /*011c*/ 	.word	0xffffffff


	//   ....[57]....
        /*0120*/ 	.word	0xffffffff


	//   ....[58]....
        /*0124*/ 	.word	0xffffffff


	//   ....[59]....
        /*0128*/ 	.word	0xffffffff


	//   ....[60]....
        /*012c*/ 	.word	0xffffffff


	//   ....[61]....
        /*0130*/ 	.word	0xffffffff


	//   ....[62]....
        /*0134*/ 	.word	0xffffffff


	//   ....[63]....
        /*0138*/ 	.word	0xffffffff


	//   ....[64]....
        /*013c*/ 	.word	0xffffffff


	//   ....[65]....
        /*0140*/ 	.word	0xffffffff


	//   ....[66]....
        /*0144*/ 	.word	0xffffffff


	//   ....[67]....
        /*0148*/ 	.word	0xffffffff


	//   ....[68]....
        /*014c*/ 	.word	0xffffffff


	//   ....[69]....
        /*0150*/ 	.word	0xffffffff


	//   ....[70]....
        /*0154*/ 	.word	0xffffffff


	//   ....[71]....
        /*0158*/ 	.word	0xffffffff


	//   ....[72]....
        /*015c*/ 	.word	0xffffffff


	//   ....[73]....
        /*0160*/ 	.word	0xffffffff


	//   ....[74]....
        /*0164*/ 	.word	0xffffffff


	//   ....[75]....
        /*0168*/ 	.word	0xffffffff


	//   ....[76]....
        /*016c*/ 	.word	0xffffffff


	//   ....[77]....
        /*0170*/ 	.word	0xffffffff


	//   ....[78]....
        /*0174*/ 	.word	0xffffffff


	//   ....[79]....
        /*0178*/ 	.word	0xffffffff


	//   ....[80]....
        /*017c*/ 	.word	0xffffffff


	//   ....[81]....
        /*0180*/ 	.word	0xffffffff


	//   ....[82]....
        /*0184*/ 	.word	0xffffffff


	//   ....[83]....
        /*0188*/ 	.word	0xffffffff


	//   ....[84]....
        /*018c*/ 	.word	0xffffffff


	//   ....[85]....
        /*0190*/ 	.word	0xffffffff


	//   ....[86]....
        /*0194*/ 	.word	0xffffffff


	//   ....[87]....
        /*0198*/ 	.word	0xffffffff


	//   ....[88]....
        /*019c*/ 	.word	0xffffffff


	//   ....[89]....
        /*01a0*/ 	.word	0xffffffff


	//   ....[90]....
        /*01a4*/ 	.word	0xffffffff


	//   ....[91]....
        /*01a8*/ 	.word	0xffffffff


	//   ....[92]....
        /*01ac*/ 	.word	0xffffffff


	//   ....[93]....
        /*01b0*/ 	.word	0xffffffff


	//   ....[94]....
        /*01b4*/ 	.word	0xffffffff


	//   ....[95]....
        /*01b8*/ 	.word	0xffffffff


	//----- nvinfo : EIATTR_COOP_GROUP_INSTR_OFFSETS
	.align		4
.L_3133:
        /*01bc*/ 	.byte	0x04, 0x28
        /*01be*/ 	.short	(.L_3135 - .L_3134)


	//   ....[0]....
.L_3134:
        /*01c0*/ 	.word	0x00000cd0


	//   ....[1]....
        /*01c4*/ 	.word	0x00001010


	//   ....[2]....
        /*01c8*/ 	.word	0x00001560


	//   ....[3]....
        /*01cc*/ 	.word	0x000017b0


	//   ....[4]....
        /*01d0*/ 	.word	0x00001bc0


	//   ....[5]....
        /*01d4*/ 	.word	0x00002130


	//   ....[6]....
        /*01d8*/ 	.word	0x000028a0


	//   ....[7]....
        /*01dc*/ 	.word	0x00003890


	//   ....[8]....
        /*01e0*/ 	.word	0x00004550


	//   ....[9]....
        /*01e4*/ 	.word	0x00004590


	//   ....[10]....
        /*01e8*/ 	.word	0x000045d0


	//   ....[11]....
        /*01ec*/ 	.word	0x000045f0


	//   ....[12]....
        /*01f0*/ 	.word	0x00004600


	//   ....[13]....
        /*01f4*/ 	.word	0x000046c0


	//   ....[14]....
        /*01f8*/ 	.word	0x000046f0


	//   ....[15]....
        /*01fc*/ 	.word	0x00004730


	//   ....[16]....
        /*0200*/ 	.word	0x00004760


	//   ....[17]....
        /*0204*/ 	.word	0x000048a0


	//   ....[18]....
        /*0208*/ 	.word	0x000048d0


	//   ....[19]....
        /*020c*/ 	.word	0x00004900


	//   ....[20]....
        /*0210*/ 	.word	0x00004930


	//   ....[21]....
        /*0214*/ 	.word	0x00004ae0


	//   ....[22]....
        /*0218*/ 	.word	0x00004b10


	//   ....[23]....
        /*021c*/ 	.word	0x00004b40


	//   ....[24]....
        /*0220*/ 	.word	0x00004b70


	//   ....[25]....
        /*0224*/ 	.word	0x00004d20


	//   ....[26]....
        /*0228*/ 	.word	0x00004d50


	//   ....[27]....
        /*022c*/ 	.word	0x00004db0


	//   ....[28]....
        /*0230*/ 	.word	0x00004de0


	//   ....[29]....
        /*0234*/ 	.word	0x00004fc0


	//   ....[30]....
        /*0238*/ 	.word	0x00005020


	//   ....[31]....
        /*023c*/ 	.word	0x00005050


	//   ....[32]....
        /*0240*/ 	.word	0x00005080


	//   ....[33]....
        /*0244*/ 	.word	0x000050b0


	//   ....[34]....
        /*0248*/ 	.word	0x00005240


	//   ....[35]....
        /*024c*/ 	.word	0x000052c0


	//   ....[36]....
        /*0250*/ 	.word	0x000052e0


	//   ....[37]....
        /*0254*/ 	.word	0x000052f0


	//   ....[38]....
        /*0258*/ 	.word	0x000053f0


	//   ....[39]....
        /*025c*/ 	.word	0x00005430


	//   ....[40]....
        /*0260*/ 	.word	0x00005460


	//   ....[41]....
        /*0264*/ 	.word	0x00005480


	//   ....[42]....
        /*0268*/ 	.word	0x00005580


	//   ....[43]....
        /*026c*/ 	.word	0x000055c0


	//   ....[44]....
        /*0270*/ 	.word	0x000055f0


	//   ....[45]....
        /*0274*/ 	.word	0x00005620


	//   ....[46]....
        /*0278*/ 	.word	0x000057b0


	//   ....[47]....
        /*027c*/ 	.word	0x000057f0


	//   ....[48]....
        /*0280*/ 	.word	0x00005820


	//   ....[49]....
        /*0284*/ 	.word	0x00005850


	//   ....[50]....
        /*0288*/ 	.word	0x000059a0


	//   ....[51]....
        /*028c*/ 	.word	0x000059e0


	//   ....[52]....
        /*0290*/ 	.word	0x00005a10


	//   ....[53]....
        /*0294*/ 	.word	0x00005a70


	//   ....[54]....
        /*0298*/ 	.word	0x00005b80


	//   ....[55]....
        /*029c*/ 	.word	0x00005bc0


	//   ....[56]....
        /*02a0*/ 	.word	0x00005c00


	//   ....[57]....
        /*02a4*/ 	.word	0x00005c30


	//   ....[58]....
        /*02a8*/ 	.word	0x00005c80


	//   ....[59]....
        /*02ac*/ 	.word	0x00005cb0


	//   ....[60]....
        /*02b0*/ 	.word	0x00005d10


	//   ....[61]....
        /*02b4*/ 	.word	0x00005d40


	//   ....[62]....
        /*02b8*/ 	.word	0x00005d70


	//   ....[63]....
        /*02bc*/ 	.word	0x00005da0


	//   ....[64]....
        /*02c0*/ 	.word	0x00007240


	//   ....[65]....
        /*02c4*/ 	.word	0x00007280


	//   ....[66]....
        /*02c8*/ 	.word	0x000072b0


	//   ....[67]....
        /*02cc*/ 	.word	0x000072e0


	//   ....[68]....
        /*02d0*/ 	.word	0x00007350


	//   ....[69]....
        /*02d4*/ 	.word	0x00007380


	//   ....[70]....
        /*02d8*/ 	.word	0x000073b0


	//   ....[71]....
        /*02dc*/ 	.word	0x000073c0


	//   ....[72]....
        /*02e0*/ 	.word	0x000073f0


	//   ....[73]....
        /*02e4*/ 	.word	0x00007420


	//   ....[74]....
        /*02e8*/ 	.word	0x00007450


	//   ....[75]....
        /*02ec*/ 	.word	0x00007480


	//   ....[76]....
        /*02f0*/ 	.word	0x00007540


	//   ....[77]....
        /*02f4*/ 	.word	0x00007570


	//   ....[78]....
        /*02f8*/ 	.word	0x000075c0


	//   ....[79]....
        /*02fc*/ 	.word	0x000075f0


	//   ....[80]....
        /*0300*/ 	.word	0x00007760


	//   ....[81]....
        /*0304*/ 	.word	0x000077a0


	//   ....[82]....
        /*0308*/ 	.word	0x000077d0


	//   ....[83]....
        /*030c*/ 	.word	0x00007800


	//   ....[84]....
        /*0310*/ 	.word	0x00007db0


	//   ....[85]....
        /*0314*/ 	.word	0x000082f0


	//   ....[86]....
        /*0318*/ 	.word	0x00008770


	//   ....[87]....
        /*031c*/ 	.word	0x000087c0


	//   ....[88]....
        /*0320*/ 	.word	0x000087f0


	//   ....[89]....
        /*0324*/ 	.word	0x00008810


	//   ....[90]....
        /*0328*/ 	.word	0x00008830


	//   ....[91]....
        /*032c*/ 	.word	0x000088e0


	//   ....[92]....
        /*0330*/ 	.word	0x00008930


	//   ....[93]....
        /*0334*/ 	.word	0x00008950


	//   ....[94]....
        /*0338*/ 	.word	0x00008970


	//   ....[95]....
        /*033c*/ 	.word	0x00008990


	//----- nvinfo : EIATTR_EXIT_INSTR_OFFSETS
	.align		4
.L_3135:
        /*0340*/ 	.byte	0x04, 0x1c
        /*0342*/ 	.short	(.L_3137 - .L_3136)


	//   ....[0]....
.L_3136:
        /*0344*/ 	.word	0x00008a50


	//   ....[1]....
        /*0348*/ 	.word	0x00008c90


	//----- nvinfo : EIATTR_MAX_THREADS
	.align		4
.L_3137:
        /*034c*/ 	.byte	0x04, 0x05
        /*034e*/ 	.short	(.L_3139 - .L_3138)
.L_3138:
        /*0350*/ 	.word	0x00000020
        /*0354*/ 	.word	0x00000001
        /*0358*/ 	.word	0x00000001


	//----- nvinfo : EIATTR_CRS_STACK_SIZE
	.align		4
.L_3139:
        /*035c*/ 	.byte	0x04, 0x1e
        /*035e*/ 	.short	(.L_3141 - .L_3140)
.L_3140:
        /*0360*/ 	.word	0x00000000
.L_3141:


//--------------------- .nv.info._Z25selective_scan_bwd_kernelI32Selective_Scan_bwd_kernel_traitsILi32ELi8ELb0ELb1ELb0ELb1ELb0EN3c108BFloat16ENS1_7complexIfEEEEv12SSMParamsBwd --------------------------
	.section	.nv.info._Z25selective_scan_bwd_kernelI32Selective_Scan_bwd_kernel_traitsILi32ELi8ELb0ELb1ELb0ELb1ELb0EN3c108BFloat16ENS1_7complexIfEEEEv12SSMParamsBwd,"",@"SHT_CUDA_INFO"
	.sectionflags	@""
	.align	4


	//----- nvinfo : EIATTR_CUDA_API_VERSION
	.align		4
        /*0000*/ 	.byte	0x04, 0x37
        /*0002*/ 	.short	(.L_3143 - .L_3142)
.L_3142:
        /*0004*/ 	.word	0x00000082


	//----- nvinfo : EIATTR_SW2861232_WAR
	.align		4
.L_3143:
        /*0008*/ 	.byte	0x01, 0x35
	.zero		2


	//----- nvinfo : EIATTR_PARAM_CBANK
	.align		4
        /*000c*/ 	.byte	0x04, 0x0a
        /*000e*/ 	.short	(.L_3145 - .L_3144)
	.align		4
.L_3144:
        /*0010*/ 	.word	index@(.nv.constant0._Z25selective_scan_bwd_kernelI32Selective_Scan_bwd_kernel_traitsILi32ELi8ELb0ELb1ELb0ELb1ELb0EN3c108BFloat16ENS1_7complexIfEEEEv12SSMParamsBwd)
        /*0014*/ 	.short	0x0160
        /*0016*/ 	.short	0x01f0


	//----- nvinfo : EIATTR_CBANK_PARAM_SIZE
	.align		4
.L_3145:
        /*0018*/ 	.byte	0x03, 0x19
        /*001a*/ 	.short	0x01f0


	//----- nvinfo : EIATTR_KPARAM_INFO
	.align		4
        /*001c*/ 	.byte	0x04, 0x17
        /*001e*/ 	.short	(.L_3147 - .L_3146)
.L_3146:
        /*0020*/ 	.word	0x00000000
        /*0024*/ 	.short	0x0000
        /*0026*/ 	.short	0x0000
        /*0028*/ 	.byte	0x00, 0xf0, 0xc1, 0x07


	//----- nvinfo : EIATTR_MAXREG_COUNT
	.align		4
.L_3147:
        /*002c*/ 	.byte	0x03, 0x1b
        /*002e*/ 	.short	0x00ff


	//----- nvinfo : EIATTR_NUM_BARRIERS
	.align		4
        /*0030*/ 	.byte	0x02, 0x4c
        /*0032*/ 	.byte	0x01
	.zero		1


	//----- nvinfo : EIATTR_MERCURY_ISA_VERSION
	.align		4
        /*0034*/ 	.byte	0x03, 0x5f
        /*0036*/ 	.short	0x0000


	//----- nvinfo : EIATTR_COOP_GROUP_MASK_REGIDS
	.align		4
        /*0038*/ 	.byte	0x04, 0x29
        /*003a*/ 	.short	(.L_3149 - .L_3148)


	//   ....[0]....
.L_3148:
        /*003c*/ 	.word	0xffffffff


	//   ....[1]....
        /*0040*/ 	.word	0xffffffff


	//   ....[2]....
        /*0044*/ 	.word	0xffffffff


	//   ....[3]....
        /*0048*/ 	.word	0xffffffff


	//   ....[4]....
        /*004c*/ 	.word	0xffffffff


	//   ....[5]....
        /*0050*/ 	.word	0xffffffff


	//   ....[6]....
        /*0054*/ 	.word	0xffffffff


	//   ....[7]....
        /*0058*/ 	.word	0xffffffff


	//   ....[8]....
        /*005c*/ 	.word	0xffffffff


	//   ....[9]....
        /*0060*/ 	.word	0xffffffff


	//   ....[10]....
        /*0064*/ 	.word	0xffffffff


	//   ....[11]....
        /*0068*/ 	.word	0xffffffff


	//   ....[12]....
        /*006c*/ 	.word	0xffffffff


	//   ....[13]....
        /*0070*/ 	.word	0xffffffff


	//   ....[14]....
        /*0074*/ 	.word	0xffffffff


	//   ....[15]....
        /*0078*/ 	.word	0xffffffff


	//   ....[16]....
        /*007c*/ 	.word	0xffffffff


	//   ....[17]....
        /*0080*/ 	.word	0xffffffff


	//   ....[18]....
        /*0084*/ 	.word	0xffffffff


	//   ....[19]....
        /*0088*/ 	.word	0xffffffff


	//   ....[20]....
        /*008c*/ 	.word	0xffffffff


	//   ....[21]....
        /*0090*/ 	.word	0xffffffff


	//   ....[22]....
        /*0094*/ 	.word	0xffffffff


	//   ....[23]....
        /*0098*/ 	.word	0xffffffff


	//   ....[24]....
        /*009c*/ 	.word	0xffffffff


	//   ....[25]....
        /*00a0*/ 	.word	0xffffffff


	//   ....[26]....
        /*00a4*/ 	.word	0xffffffff


	//   ....[27]....
        /*00a8*/ 	.word	0xffffffff


	//   ....[28]....
        /*00ac*/ 	.word	0xffffffff


	//   ....[29]....
        /*00b0*/ 	.word	0xffffffff


	//   ....[30]....
        /*00b4*/ 	.word	0xffffffff


	//   ....[31]....
        /*00b8*/ 	.word	0xffffffff


	//   ....[32]....
        /*00bc*/ 	.word	0xffffffff


	//   ....[33]....
        /*00c0*/ 	.word	0xffffffff


	//   ....[34]....
        /*00c4*/ 	.word	0xffffffff


	//   ....[35]....
        /*00c8*/ 	.word	0xffffffff


	//   ....[36]....
        /*00cc*/ 	.word	0xffffffff


	//   ....[37]....
        /*00d0*/ 	.word	0xffffffff


	//   ....[38]....
        /*00d4*/ 	.word	0xffffffff


	//   ....[39]....
        /*00d8*/ 	.word	0xffffffff


	//   ....[40]....
        /*00dc*/ 	.word	0xffffffff


	//   ....[41]....
        /*00e0*/ 	.word	0xffffffff


	//   ....[42]....
        /*00e4*/ 	.word	0xffffffff


	//   ....[43]....
        /*00e8*/ 	.word	0xffffffff


	//   ....[44]....
        /*00ec*/ 	.word	0xffffffff


	//   ....[45]....
        /*00f0*/ 	.word	0xffffffff


	//   ....[46]....
        /*00f4*/ 	.word	0xffffffff


	//   ....[47]....
        /*00f8*/ 	.word	0xffffffff


	//   ....[48]....
        /*00fc*/ 	.word	0xffffffff


	//   ....[49]....
        /*0100*/ 	.word	0xffffffff


	//   ....[50]....
        /*0104*/ 	.word	0xffffffff


	//   ....[51]....
        /*0108*/ 	.word	0xffffffff


	//   ....[52]....
        /*010c*/ 	.word	0xffffffff


	//   ....[53]....
        /*0110*/ 	.word	0xffffffff


	//   ....[54]....
        /*0114*/ 	.word	0xffffffff


	//   ....[55]....
        /*0118*/ 	.word	0xffffffff


	//   ....[56]....
        /*011c*/ 	.word	0xffffffff


	//   ....[57]....
        /*0120*/ 	.word	0xffffffff


	//   ....[58]....
        /*0124*/ 	.word	0xffffffff


	//   ....[59]....
        /*0128*/ 	.word	0xffffffff


	//   ....[60]....
        /*012c*/ 	.word	0xffffffff


	//   ....[61]....
        /*0130*/ 	.word	0xffffffff


	//   ....[62]....
        /*0134*/ 	.word	0xffffffff


	//   ....[63]....
        /*0138*/ 	.word	0xffffffff


	//   ....[64]....
        /*013c*/ 	.word	0xffffffff


	//   ....[65]....
        /*0140*/ 	.word	0xffffffff


	//   ....[66]....
        /*0144*/ 	.word	0xffffffff


	//   ....[67]....
        /*0148*/ 	.word	0xffffffff


	//   ....[68]....
        /*014c*/ 	.word	0xffffffff


	//   ....[69]....
        /*0150*/ 	.word	0xffffffff


	//   ....[70]....
        /*0154*/ 	.word	0xffffffff


	//   ....[71]....
        /*0158*/ 	.word	0xffffffff


	//   ....[72]....
        /*015c*/ 	.word	0xffffffff


	//   ....[73]....
        /*0160*/ 	.word	0xffffffff


	//   ....[74]....
        /*0164*/ 	.word	0xffffffff


	//   ....[75]....
        /*0168*/ 	.word	0xffffffff


	//   ....[76]....
        /*016c*/ 	.word	0xffffffff


	//   ....[77]....
        /*0170*/ 	.word	0xffffffff


	//   ....[78]....
        /*0174*/ 	.word	0xffffffff


	//   ....[79]....
        /*0178*/ 	.word	0xffffffff


	//   ....[80]....
        /*017c*/ 	.word	0xffffffff


	//   ....[81]....
        /*0180*/ 	.word	0xffffffff


	//   ....[82]....
        /*0184*/ 	.word	0xffffffff


	//   ....[83]....
        /*0188*/ 	.word	0xffffffff


	//   ....[84]....
        /*018c*/ 	.word	0xffffffff


	//   ....[85]....
        /*0190*/ 	.word	0xffffffff


	//   ....[86]....
        /*0194*/ 	.word	0xffffffff


	//   ....[87]....
        /*0198*/ 	.word	0xffffffff


	//   ....[88]....
        /*019c*/ 	.word	0xffffffff


	//   ....[89]....
        /*01a0*/ 	.word	0xffffffff


	//   ....[90]....
        /*01a4*/ 	.word	0xffffffff


	//   ....[91]....
        /*01a8*/ 	.word	0xffffffff


	//   ....[92]....
        /*01ac*/ 	.word	0xffffffff


	//----- nvinfo : EIATTR_COOP_GROUP_INSTR_OFFSETS
	.align		4
.L_3149:
        /*01b0*/ 	.byte	0x04, 0x28
        /*01b2*/ 	.short	(.L_3151 - .L_3150)


	//   ....[0]....
.L_3150:
        /*01b4*/ 	.word	0x00000ca0


	//   ....[1]....
        /*01b8*/ 	.word	0x00000f20


	//   ....[2]....
        /*01bc*/ 	.word	0x00001220


	//   ....[3]....
        /*01c0*/ 	.word	0x000031a0


	//   ....[4]....
        /*01c4*/ 	.word	0x00003e70


	//   ....[5]....
        /*01c8*/ 	.word	0x00003eb0


	//   ....[6]....
        /*01cc*/ 	.word	0x00003ee0


	//   ....[7]....
        /*01d0*/ 	.word	0x00003f20


	//   ....[8]....
        /*01d4*/ 	.word	0x00003f40


	//   ....[9]....
        /*01d8*/ 	.word	0x00003f50


	//   ....[10]....
        /*01dc*/ 	.word	0x00004010


	//   ....[11]....
        /*01e0*/ 	.word	0x00004030


	//   ....[12]....
        /*01e4*/ 	.word	0x00004040


	//   ....[13]....
        /*01e8*/ 	.word	0x00004050


	//   ....[14]....
        /*01ec*/ 	.word	0x00004110


	//   ....[15]....
        /*01f0*/ 	.word	0x00004130


	//   ....[16]....
        /*01f4*/ 	.word	0x00004140


	//   ....[17]....
        /*01f8*/ 	.word	0x00004150


	//   ....[18]....
        /*01fc*/ 	.word	0x00004230


	//   ....[19]....
        /*0200*/ 	.word	0x00004260


	//   ....[20]....
        /*0204*/ 	.word	0x00004280


	//   ....[21]....
        /*0208*/ 	.word	0x00004290


	//   ....[22]....
        /*020c*/ 	.word	0x00004340


	//   ....[23]....
        /*0210*/ 	.word	0x00004380


	//   ....[24]....
        /*0214*/ 	.word	0x000043a0


	//   ....[25]....
        /*0218*/ 	.word	0x000043c0


	//   ....[26]....
        /*021c*/ 	.word	0x00004520


	//   ....[27]....
        /*0220*/ 	.word	0x00004560


	//   ....[28]....
        /*0224*/ 	.word	0x00004590


	//   ....[29]....
        /*0228*/ 	.word	0x000045c0


	//   ....[30]....
        /*022c*/ 	.word	0x00004c20


	//   ....[31]....
        /*0230*/ 	.word	0x00004c40


	//   ....[32]....
        /*0234*/ 	.word	0x00004c50


	//   ....[33]....
        /*0238*/ 	.word	0x00004c60


	//   ....[34]....
        /*023c*/ 	.word	0x00004d50


	//   ....[35]....
        /*0240*/ 	.word	0x00004d90


	//   ....[36]....
        /*0244*/ 	.word	0x00004db0


	//   ....[37]....
        /*0248*/ 	.word	0x00004dc0


	//   ....[38]....
        /*024c*/ 	.word	0x00004eb0


	//   ....[39]....
        /*0250*/ 	.word	0x00004f50


	//   ....[40]....
        /*0254*/ 	.word	0x00004fd0


	//   ....[41]....
        /*0258*/ 	.word	0x00005000


	//   ....[42]....
        /*025c*/ 	.word	0x000050f0


	//   ....[43]....
        /*0260*/ 	.word	0x00005130


	//   ....[44]....
        /*0264*/ 	.word	0x00005190


	//   ....[45]....
        /*0268*/ 	.word	0x000051c0


	//   ....[46]....
        /*026c*/ 	.word	0x00005350


	//   ....[47]....
        /*0270*/ 	.word	0x00005380


	//   ....[48]....
        /*0274*/ 	.word	0x00005390


	//   ....[49]....
        /*0278*/ 	.word	0x000053a0


	//   ....[50]....
        /*027c*/ 	.word	0x00005490


	//   ....[51]....
        /*0280*/ 	.word	0x000054d0


	//   ....[52]....
        /*0284*/ 	.word	0x00005510


	//   ....[53]....
        /*0288*/ 	.word	0x00005540


	//   ....[54]....
        /*028c*/ 	.word	0x00005590


	//   ....[55]....
        /*0290*/ 	.word	0x000055f0


	//   ....[56]....
        /*0294*/ 	.word	0x00005630


	//   ....[57]....
        /*0298*/ 	.word	0x00005660


	//   ....[58]....
        /*029c*/ 	.word	0x00005690


	//   ....[59]....
        /*02a0*/ 	.word	0x000056c0


	//   ....[60]....
        /*02a4*/ 	.word	0x00006b60


	//   ....[61]....
        /*02a8*/ 	.word	0x00006ba0


	//   ....[62]....
        /*02ac*/ 	.word	0x00006be0


	//   ....[63]....
        /*02b0*/ 	.word	0x00006c20


	//   ....[64]....
        /*02b4*/ 	.word	0x00006c90


	//   ....[65]....
        /*02b8*/ 	.word	0x00006cb0


	//   ....[66]....
        /*02bc*/ 	.word	0x00006ce0


	//   ....[67]....
        /*02c0*/ 	.word	0x00006d10


	//   ....[68]....
        /*02c4*/ 	.word	0x00006da0


	//   ....[69]....
        /*02c8*/ 	.word	0x00006dd0


	//   ....[70]....
        /*02cc*/ 	.word	0x00006e00


	//   ....[71]....
        /*02d0*/ 	.word	0x00006e30


	//   ....[72]....
        /*02d4*/ 	.word	0x00006ed0


	//   ....[73]....
        /*02d8*/ 	.word	0x00006f20


	//   ....[74]....
        /*02dc*/ 	.word	0x00006f60


	//   ....[75]....
        /*02e0*/ 	.word	0x00006f90


	//   ....[76]....
        /*02e4*/ 	.word	0x000070b0


	//   ....[77]....
        /*02e8*/ 	.word	0x000070f0


	//   ....[78]....
        /*02ec*/ 	.word	0x00007120


	//   ....[79]....
        /*02f0*/ 	.word	0x00007160


	//   ....[80]....
        /*02f4*/ 	.word	0x00007870


	//   ....[81]....
        /*02f8*/ 	.word	0x00007bf0


	//   ....[82]....
        /*02fc*/ 	.word	0x000082f0


	//   ....[83]....
        /*0300*/ 	.word	0x00008750


	//   ....[84]....
        /*0304*/ 	.word	0x000087a0


	//   ....[85]....
        /*0308*/ 	.word	0x000087d0


	//   ....[86]....
        /*030c*/ 	.word	0x000087f0


	//   ....[87]....
        /*0310*/ 	.word	0x00008810


	//   ....[88]....
        /*0314*/ 	.word	0x000088c0


	//   ....[89]....
        /*0318*/ 	.word	0x00008910


	//   ....[90]....
        /*031c*/ 	.word	0x00008930


	//   ....[91]....
        /*0320*/ 	.word	0x00008950


	//   ....[92]....
        /*0324*/ 	.word	0x00008970


	//----- nvinfo : EIATTR_EXIT_INSTR_OFFSETS
	.align		4
.L_3151:
        /*0328*/ 	.byte	0x04, 0x1c
        /*032a*/ 	.short	(.L_3153 - .L_3152)


	//   ....[0]....
.L_3152:
        /*032c*/ 	.word	0x00008a30


	//   ....[1]....
        /*0330*/ 	.word	0x00008c70


	//----- nvinfo : EIATTR_MAX_THREADS
	.align		4
.L_3153:
        /*0334*/ 	.byte	0x04, 0x05
        /*0336*/ 	.short	(.L_3155 - .L_3154)
.L_3154:
        /*0338*/ 	.word	0x00000020
        /*033c*/ 	.word	0x00000001
        /*0340*/ 	.word	0x00000001


	//----- nvinfo : EIATTR_CRS_STACK_SIZE
	.align		4
.L_3155:
        /*0344*/ 	.byte	0x04, 0x1e
        /*0346*/ 	.short	(.L_3157 - .L_3156)
.L_3156:
        /*0348*/ 	.word	0x00000000
.L_3157:


//--------------------- .nv.info._Z25selective_scan_bwd_kernelI32Selective_Scan_bwd_kernel_traitsILi32ELi8ELb0ELb1ELb0ELb1ELb1EN3c108BFloat16ENS1_7complexIfEEEEv12SSMParamsBwd --------------------------
	.section	.nv.info._Z25selective_scan_bwd_kernelI32Selective_Scan_bwd_kernel_traitsILi32ELi8ELb0ELb1ELb0ELb1ELb1EN3c108BFloat16ENS1_7complexIfEEEEv12SSMParamsBwd,"",@"SHT_CUDA_INFO"
	.sectionflags	@""
	.align	4


	//----- nvinfo : EIATTR_CUDA_API_VERSION
	.align		4
        /*0000*/ 	.byte	0x04, 0x37
        /*0002*/ 	.short	(.L_3159 - .L_3158)
.L_3158:
        /*0004*/ 	.word	0x00000082


	//----- nvinfo : EIATTR_SW2861232_WAR
	.align		4
.L_3159:
        /*0008*/ 	.byte	0x01, 0x35
	.zero		2


	//----- nvinfo : EIATTR_PARAM_CBANK
	.align		4
        /*000c*/ 	.byte	0x04, 0x0a
        /*000e*/ 	.short	(.L_3161 - .L_3160)
	.align		4
.L_3160:
        /*0010*/ 	.word	index@(.nv.constant0._Z25selective_scan_bwd_kernelI32Selective_Scan_bwd_kernel_traitsILi32ELi8ELb0ELb1ELb0ELb1ELb1EN3c108BFloat16ENS1_7complexIfEEEEv12SSMParamsBwd)
        /*0014*/ 	.short	0x0160
        /*0016*/ 	.short	0x01f0


	//----- nvinfo : EIATTR_CBANK_PARAM_SIZE
	.align		4
.L_3161:
        /*0018*/ 	.byte	0x03, 0x19
        /*001a*/ 	.short	0x01f0


	//----- nvinfo : EIATTR_KPARAM_INFO
	.align		4
        /*001c*/ 	.byte	0x04, 0x17
        /*001e*/ 	.short	(.L_3163 - .L_3162)
.L_3162:
        /*0020*/ 	.word	0x00000000
        /*0024*/ 	.short	0x0000
        /*0026*/ 	.short	0x0000
        /*0028*/ 	.byte	0x00, 0xf0, 0xc1, 0x07


	//----- nvinfo : EIATTR_MAXREG_COUNT
	.align		4
.L_3163:
        /*002c*/ 	.byte	0x03, 0x1b
        /*002e*/ 	.short	0x00ff


	//----- nvinfo : EIATTR_NUM_BARRIERS
	.align		4
        /*0030*/ 	.byte	0x02, 0x4c
        /*0032*/ 	.byte	0x01
	.zero		1


	//----- nvinfo : EIATTR_MERCURY_ISA_VERSION
	.align		4
        /*0034*/ 	.byte	0x03, 0x5f
        /*0036*/ 	.short	0x0000


	//----- nvinfo : EIATTR_COOP_GROUP_MASK_REGIDS
	.align		4
        /*0038*/ 	.byte	0x04, 0x29
        /*003a*/ 	.short	(.L_3165 - .L_3164)


	//   ....[0]....
.L_3164:
        /*003c*/ 	.word	0xffffffff


	//   ....[1]....
        /*0040*/ 	.word	0xffffffff


	//   ....[2]....
        /*0044*/ 	.word	0xffffffff


	//   ....[3]....
        /*0048*/ 	.word	0xffffffff


	//   ....[4]....
        /*004c*/ 	.word	0xffffffff


	//   ....[5]....
        /*0050*/ 	.word	0xffffffff


	//   ....[6]....
        /*0054*/ 	.word	0xffffffff


	//   ....[7]....
        /*0058*/ 	.word	0xffffffff


	//   ....[8]....
        /*005c*/ 	.word	0xffffffff


	//   ....[9]....
        /*0060*/ 	.word	0xffffffff


	//   ....[10]....
        /*0064*/ 	.word	0xffffffff


	//   ....[11]....
        /*0068*/ 	.word	0xffffffff


	//   ....[12]....
        /*006c*/ 	.word	0xffffffff


	//   ....[13]....
        /*0070*/ 	.word	0xffffffff


	//   ....[14]....
        /*0074*/ 	.word	0xffffffff


	//   ....[15]....
        /*0078*/ 	.word	0xffffffff


	//   ....[16]....
        /*007c*/ 	.word	0xffffffff


	//   ....[17]....
        /*0080*/ 	.word	0xffffffff


	//   ....[18]....
        /*0084*/ 	.word	0xffffffff


	//   ....[19]....
        /*0088*/ 	.word	0xffffffff


	//   ....[20]....
        /*008c*/ 	.word	0xffffffff


	//   ....[21]....
        /*0090*/ 	.word	0xffffffff


	//   ....[22]....
        /*0094*/ 	.word	0xffffffff


	//   ....[23]....
        /*0098*/ 	.word	0xffffffff


	//   ....[24]....
        /*009c*/ 	.word	0xffffffff


	//   ....[25]....
        /*00a0*/ 	.word	0xffffffff


	//   ....[26]....
        /*00a4*/ 	.word	0xffffffff


	//   ....[27]....
        /*00a8*/ 	.word	0xffffffff


	//   ....[28]....
        /*00ac*/ 	.word	0xffffffff


	//   ....[29]....
        /*00b0*/ 	.word	0xffffffff


	//   ....[30]....
        /*00b4*/ 	.word	0xffffffff


	//   ....[31]....
        /*00b8*/ 	.word	0xffffffff


	//   ....[32]....
        /*00bc*/ 	.word	0xffffffff


	//   ....[33]....
        /*00c0*/ 	.word	0xffffffff


	//   ....[34]....
        /*00c4*/ 	.word	0xffffffff


	//   ....[35]....
        /*00c8*/ 	.word	0xffffffff


	//   ....[36]....
        /*00cc*/ 	.word	0xffffffff


	//   ....[37]....
        /*00d0*/ 	.word	0xffffffff


	//   ....[38]....
        /*00d4*/ 	.word	0xffffffff


	//   ....[39]....
        /*00d8*/ 	.word	0xffffffff


	//   ....[40]....
        /*00dc*/ 	.word	0xffffffff


	//   ....[41]....
        /*00e0*/ 	.word	0xffffffff


	//   ....[42]....
        /*00e4*/ 	.word	0xffffffff


	//   ....[43]....
        /*00e8*/ 	.word	0xffffffff


	//   ....[44]....
        /*00ec*/ 	.word	0xffffffff


	//   ....[45]....
        /*00f0*/ 	.word	0xffffffff


	//   ....[46]....
        /*00f4*/ 	.word	0xffffffff


	//   ....[47]....
        /*00f8*/ 	.word	0xffffffff


	//   ....[48]....
        /*00fc*/ 	.word	0xffffffff


	//   ....[49]....
        /*0100*/ 	.word	0xffffffff


	//   ....[50]....
        /*0104*/ 	.word	0xffffffff


	//   ....[51]....
        /*0108*/ 	.word	0xffffffff


	//   ....[52]....
        /*010c*/ 	.word	0xffffffff


	//   ....[53]....
        /*0110*/ 	.word	0xffffffff


	//   ....[54]....
        /*0114*/ 	.word	0xffffffff


	//   ....[55]....
        /*0118*/ 	.word	0xffffffff


	//   ....[56]....
        /*011c*/ 	.word	0xffffffff


	//   ....[57]....
        /*0120*/ 	.word	0xffffffff


	//   ....[58]....
        /*0124*/ 	.word	0xffffffff


	//   ....[59]....
        /*0128*/ 	.word	0xffffffff


	//   ....[60]....
        /*012c*/ 	.word	0xffffffff


	//   ....[61]....
        /*0130*/ 	.word	0xffffffff


	//   ....[62]....
        /*0134*/ 	.word	0xffffffff


	//   ....[63]....
        /*0138*/ 	.word	0xffffffff


	//   ....[64]....
        /*013c*/ 	.word	0xffffffff


	//   ....[65]....
        /*0140*/ 	.word	0xffffffff


	//   ....[66]....
        /*0144*/ 	.word	0xffffffff


	//   ....[67]....
        /*0148*/ 	.word	0xffffffff


	//   ....[68]....
        /*014c*/ 	.word	0xffffffff


	//   ....[69]....
        /*0150*/ 	.word	0xffffffff


	//   ....[70]....
        /*0154*/ 	.word	0xffffffff


	//   ....[71]....
        /*0158*/ 	.word	0xffffffff


	//   ....[72]....
        /*015c*/ 	.word	0xffffffff


	//   ....[73]....
        /*0160*/ 	.word	0xffffffff


	//   ....[74]....
        /*0164*/ 	.word	0xffffffff


	//   ....[75]....
        /*0168*/ 	.word	0xffffffff


	//   ....[76]....
        /*016c*/ 	.word	0xffffffff


	//   ....[77]....
        /*0170*/ 	.word	0xffffffff


	//   ....[78]....
        /*0174*/ 	.word	0xffffffff


	//   ....[79]....
        /*0178*/ 	.word	0xffffffff


	//   ....[80]....
        /*017c*/ 	.word	0xffffffff


	//   ....[81]....
        /*0180*/ 	.word	0xffffffff


	//   ....[82]....
        /*0184*/ 	.word	0xffffffff


	//   ....[83]....
        /*0188*/ 	.word	0xffffffff


	//   ....[84]....
        /*018c*/ 	.word	0xffffffff


	//   ....[85]....
        /*0190*/ 	.word	0xffffffff


	//   ....[86]....
        /*0194*/ 	.word	0xffffffff


	//   ....[87]....
        /*0198*/ 	.word	0xffffffff


	//   ....[88]....
        /*019c*/ 	.word	0xffffffff


	//   ....[89]....
        /*01a0*/ 	.word	0xffffffff


	//   ....[90]....
        /*01a4*/ 	.word	0xffffffff


	//   ....[91]....
        /*01a8*/ 	.word	0xffffffff


	//   ....[92]....
        /*01ac*/ 	.word	0xffffffff


	//   ....[93]....
        /*01b0*/ 	.word	0xffffffff


	//   ....[94]....
        /*01b4*/ 	.word	0xffffffff


	//   ....[95]....
        /*01b8*/ 	.word	0xffffffff


	//   ....[96]....
        /*01bc*/ 	.word	0xffffffff


	//----- nvinfo : EIATTR_COOP_GROUP_INSTR_OFFSETS
	.align		4
.L_3165:
        /*01c0*/ 	.byte	0x04, 0x28
        /*01c2*/ 	.short	(.L_3167 - .L_3166)


	//   ....[0]....
.L_3166:
        /*01c4*/ 	.word	0x00000cf0


	//   ....[1]....
        /*01c8*/ 	.word	0x00000fb0


	//   ....[2]....
        /*01cc*/ 	.word	0x00001470


	//   ....[3]....
        /*01d0*/ 	.word	0x000029e0


	//   ....[4]....
        /*01d4*/ 	.word	0x00002e10


	//   ....[5]....
        /*01d8*/ 	.word	0x00003360


	//   ....[6]....
        /*01dc*/ 	.word	0x00003a00


	//   ....[7]....
        /*01e0*/ 	.word	0x000049f0


	//   ....[8]....
        /*01e4*/ 	.word	0x000056b0


	//   ....[9]....
        /*01e8*/ 	.word	0x000056f0


	//   ....[10]....
        /*01ec*/ 	.word	0x00005730


	//   ....[11]....
        /*01f0*/ 	.word	0x00005750


	//   ....[12]....
        /*01f4*/ 	.word	0x00005760


	//   ....[13]....
        /*01f8*/ 	.word	0x00005820


	//   ....[14]....
        /*01fc*/ 	.word	0x00005850


	//   ....[15]....
        /*0200*/ 	.word	0x00005890


	//   ....[16]....
        /*0204*/ 	.word	0x000058c0


	//   ....[17]....
        /*0208*/ 	.word	0x00005a00


	//   ....[18]....
        /*020c*/ 	.word	0x00005a30


	//   ....[19]....
        /*0210*/ 	.word	0x00005a60


	//   ....[20]....
        /*0214*/ 	.word	0x00005a90


	//   ....[21]....
        /*0218*/ 	.word	0x00005c40


	//   ....[22]....
        /*021c*/ 	.word	0x00005c70


	//   ....[23]....
        /*0220*/ 	.word	0x00005ca0


	//   ....[24]....
        /*0224*/ 	.word	0x00005cd0


	//   ....[25]....
        /*0228*/ 	.word	0x00005e80


	//   ....[26]....
        /*022c*/ 	.word	0x00005eb0


	//   ....[27]....
        /*0230*/ 	.word	0x00005f10


	//   ....[28]....
        /*0234*/ 	.word	0x00005f40


	//   ....[29]....
        /*0238*/ 	.word	0x00006120


	//   ....[30]....
        /*023c*/ 	.word	0x00006180


	//   ....[31]....
        /*0240*/ 	.word	0x000061b0


	//   ....[32]....
        /*0244*/ 	.word	0x000061e0


	//   ....[33]....
        /*0248*/ 	.word	0x00006210


	//   ....[34]....
        /*024c*/ 	.word	0x000063a0


	//   ....[35]....
        /*0250*/ 	.word	0x00006420


	//   ....[36]....
        /*0254*/ 	.word	0x00006440


	//   ....[37]....
        /*0258*/ 	.word	0x00006450


	//   ....[38]....
        /*025c*/ 	.word	0x00006550


	//   ....[39]....
        /*0260*/ 	.word	0x00006590


	//   ....[40]....
        /*0264*/ 	.word	0x000065c0


	//   ....[41]....
        /*0268*/ 	.word	0x000065e0


	//   ....[42]....
        /*026c*/ 	.word	0x000066e0


	//   ....[43]....
        /*0270*/ 	.word	0x00006720


	//   ....[44]....
        /*0274*/ 	.word	0x00006750


	//   ....[45]....
        /*0278*/ 	.word	0x00006780


	//   ....[46]....
        /*027c*/ 	.word	0x00006910


	//   ....[47]....
        /*0280*/ 	.word	0x00006950


	//   ....[48]....
        /*0284*/ 	.word	0x00006990


	//   ....[49]....
        /*0288*/ 	.word	0x000069c0


	//   ....[50]....
        /*028c*/ 	.word	0x00006b00


	//   ....[51]....
        /*0290*/ 	.word	0x00006b40


	//   ....[52]....
        /*0294*/ 	.word	0x00006b70


	//   ....[53]....
        /*0298*/ 	.word	0x00006bb0


	//   ....[54]....
        /*029c*/ 	.word	0x00006ce0


	//   ....[55]....
        /*02a0*/ 	.word	0x00006d20


	//   ....[56]....
        /*02a4*/ 	.word	0x00006d90


	//   ....[57]....
        /*02a8*/ 	.word	0x00006dd0


	//   ....[58]....
        /*02ac*/ 	.word	0x00006e00


	//   ....[59]....
        /*02b0*/ 	.word	0x00006e30


	//   ....[60]....
        /*02b4*/ 	.word	0x00006e60


	//   ....[61]....
        /*02b8*/ 	.word	0x00006e90


	//   ....[62]....
        /*02bc*/ 	.word	0x00006ec0


	//   ....[63]....
        /*02c0*/ 	.word	0x00006ef0


	//   ....[64]....
        /*02c4*/ 	.word	0x000083a0


	//   ....[65]....
        /*02c8*/ 	.word	0x000083e0


	//   ....[66]....
        /*02cc*/ 	.word	0x00008410


	//   ....[67]....
        /*02d0*/ 	.word	0x00008440


	//   ....[68]....
        /*02d4*/ 	.word	0x000084b0


	//   ....[69]....
        /*02d8*/ 	.word	0x000084e0


	//   ....[70]....
        /*02dc*/ 	.word	0x00008510


	//   ....[71]....
        /*02e0*/ 	.word	0x00008520


	//   ....[72]....
        /*02e4*/ 	.word	0x00008550


	//   ....[73]....
        /*02e8*/ 	.word	0x00008580


	//   ....[74]....
        /*02ec*/ 	.word	0x000085b0


	//   ....[75]....
        /*02f0*/ 	.word	0x000085e0


	//   ....[76]....
        /*02f4*/ 	.word	0x000086a0


	//   ....[77]....
        /*02f8*/ 	.word	0x000086d0


	//   ....[78]....
        /*02fc*/ 	.word	0x00008720


	//   ....[79]....
        /*0300*/ 	.word	0x00008750


	//   ....[80]....
        /*0304*/ 	.word	0x000088c0


	//   ....[81]....
        /*0308*/ 	.word	0x00008900


	//   ....[82]....
        /*030c*/ 	.word	0x00008930


	//   ....[83]....
        /*0310*/ 	.word	0x00008960


	//   ....[84]....
        /*0314*/ 	.word	0x000090c0


	//   ....[85]....
        /*0318*/ 	.word	0x00009410


	//   ....[86]....
        /*031c*/ 	.word	0x00009af0


	//   ....[87]....
        /*0320*/ 	.word	0x00009f70


	//   ....[88]....
        /*0324*/ 	.word	0x00009fc0


	//   ....[89]....
        /*0328*/ 	.word	0x00009ff0


	//   ....[90]....
        /*032c*/ 	.word	0x0000a010


	//   ....[91]....
        /*0330*/ 	.word	0x0000a030


	//   ....[92]....
        /*0334*/ 	.word	0x0000a0e0


	//   ....[93]....
        /*0338*/ 	.word	0x0000a130


	//   ....[94]....
        /*033c*/ 	.word	0x0000a150


	//   ....[95]....
        /*0340*/ 	.word	0x0000a170


	//   ....[96]....
        /*0344*/ 	.word	0x0000a190


	//----- nvinfo : EIATTR_EXIT_INSTR_OFFSETS
	.align		4
.L_3167:
        /*0348*/ 	.byte	0x04, 0x1c
        /*034a*/ 	.short	(.L_3169 - .L_3168)


	//   ....[0]....
.L_3168:
        /*034c*/ 	.word	0x0000a250


	//   ....[1]....
        /*0350*/ 	.word	0x0000a490


	//----- nvinfo : EIATTR_MAX_THREADS
	.align		4
.L_3169:
        /*0354*/ 	.byte	0x04, 0x05
        /*0356*/ 	.short	(.L_3171 - .L_3170)
.L_3170:
        /*0358*/ 	.word	0x00000020
        /*035c*/ 	.word	0x00000001
        /*0360*/ 	.word	0x00000001


	//----- nvinfo : EIATTR_CRS_STACK_SIZE
	.align		4
.L_3171:
        /*0364*/ 	.byte	0x04, 0x1e
        /*0366*/ 	.short	(.L_3173 - .L_3172)
.L_3172:
        /*0368*/ 	.word	0x00000000
.L_3173:


//--------------------- .nv.info._Z25selective_scan_bwd_kernelI32Selective_Scan_bwd_kernel_traitsILi32ELi8ELb0ELb1ELb1ELb0ELb0EN3c108BFloat16ENS1_7complexIfEEEEv12SSMParamsBwd --------------------------
	.section	.nv.info._Z25selective_scan_bwd_kernelI32Selective_Scan_bwd_kernel_traitsILi32ELi8ELb0ELb1ELb1ELb0ELb0EN3c108BFloat16ENS1_7complexIfEEEEv12SSMParamsBwd,"",@"SHT_CUDA_INFO"
	.sectionflags	@""
	.align	4


	//----- nvinfo : EIATTR_CUDA_API_VERSION
	.align		4
        /*0000*/ 	.byte	0x04, 0x37
        /*0002*/ 	.short	(.L_3175 - .L_3174)
.L_3174:
        /*0004*/ 	.word	0x00000082


	//----- nvinfo : EIATTR_SW2861232_WAR
	.align		4
.L_3175:
        /*0008*/ 	.byte	0x01, 0x35
	.zero		2


	//----- nvinfo : EIATTR_PARAM_CBANK
	.align		4
        /*000c*/ 	.byte	0x04, 0x0a
        /*000e*/ 	.short	(.L_3177 - .L_3176)
	.align		4
.L_3176:
        /*0010*/ 	.word	index@(.nv.constant0._Z25selective_scan_bwd_kernelI32Selective_Scan_bwd_kernel_traitsILi32ELi8ELb0ELb1ELb1ELb0ELb0EN3c108BFloat16ENS1_7complexIfEEEEv12SSMParamsBwd)
        /*0014*/ 	.short	0x0160
        /*0016*/ 	.short	0x01f0


	//----- nvinfo : EIATTR_CBANK_PARAM_SIZE
	.align		4
.L_3177:
        /*0018*/ 	.byte	0x03, 0x19
        /*001a*/ 	.short	0x01f0


	//----- nvinfo : EIATTR_KPARAM_INFO
	.align		4
        /*001c*/ 	.byte	0x04, 0x17
        /*001e*/ 	.short	(.L_3179 - .L_3178)
.L_3178:
        /*0020*/ 	.word	0x00000000
        /*0024*/ 	.short	0x0000
        /*0026*/ 	.short	0x0000
        /*0028*/ 	.byte	0x00, 0xf0, 0xc1, 0x07


	//----- nvinfo : EIATTR_MAXREG_COUNT
	.align		4
.L_3179:
        /*002c*/ 	.byte	0x03, 0x1b
        /*002e*/ 	.short	0x00ff


	//----- nvinfo : EIATTR_NUM_BARRIERS
	.align		4
        /*0030*/ 	.byte	0x02, 0x4c
        /*0032*/ 	.byte	0x01
	.zero		1


	//----- nvinfo : EIATTR_MERCURY_ISA_VERSION
	.align		4
        /*0034*/ 	.byte	0x03, 0x5f
        /*0036*/ 	.short	0x0000


	//----- nvinfo : EIATTR_COOP_GROUP_MASK_REGIDS
	.align		4
        /*0038*/ 	.byte	0x04, 0x29
        /*003a*/ 	.short	(.L_3181 - .L_3180)


	//   ....[0]....
.L_3180:
        /*003c*/ 	.word	0xffffffff


	//   ....[1]....
        /*0040*/ 	.word	0xffffffff


	//   ....[2]....
        /*0044*/ 	.word	0xffffffff


	//   ....[3]....
        /*0048*/ 	.word	0xffffffff


	//   ....[4]....
        /*004c*/ 	.word	0xffffffff


	//   ....[5]....
        /*0050*/ 	.word	0xffffffff


	//   ....[6]....
        /*0054*/ 	.word	0xffffffff


	//   ....[7]....
        /*0058*/ 	.word	0xffffffff


	//   ....[8]....
        /*005c*/ 	.word	0xffffffff


	//   ....[9]....
        /*0060*/ 	.word	0xffffffff


	//   ....[10]....
        /*0064*/ 	.word	0xffffffff


	//   ....[11]....
        /*0068*/ 	.word	0xffffffff


	//   ....[12]....
        /*006c*/ 	.word	0xffffffff


	//   ....[13]....
        /*0070*/ 	.word	0xffffffff


	//   ....[14]....
        /*0074*/ 	.word	0xffffffff


	//   ....[15]....
        /*0078*/ 	.word	0xffffffff


	//   ....[16]....
        /*007c*/ 	.word	0xffffffff


	//   ....[17]....
        /*0080*/ 	.word	0xffffffff


	//   ....[18]....
        /*0084*/ 	.word	0xffffffff


	//   ....[19]....
        /*0088*/ 	.word	0xffffffff


	//   ....[20]....
        /*008c*/ 	.word	0xffffffff


	//   ....[21]....
        /*0090*/ 	.word	0xffffffff


	//   ....[22]....
        /*0094*/ 	.word	0xffffffff


	//   ....[23]....
        /*0098*/ 	.word	0xffffffff


	//   ....[24]....
        /*009c*/ 	.word	0xffffffff


	//   ....[25]....
        /*00a0*/ 	.word	0xffffffff


	//   ....[26]....
        /*00a4*/ 	.word	0xffffffff


	//   ....[27]....
        /*00a8*/ 	.word	0xffffffff


	//   ....[28]....
        /*00ac*/ 	.word	0xffffffff


	//   ....[29]....
        /*00b0*/ 	.word	0xffffffff


	//   ....[30]....
        /*00b4*/ 	.word	0xffffffff


	//   ....[31]....
        /*00b8*/ 	.word	0xffffffff


	//   ....[32]....
        /*00bc*/ 	.word	0xffffffff


	//   ....[33]....
        /*00c0*/ 	.word	0xffffffff


	//   ....[34]....
        /*00c4*/ 	.word	0xffffffff


	//   ....[35]....
        /*00c8*/ 	.word	0xffffffff


	//   ....[36]....
        /*00cc*/ 	.word	0xffffffff


	//   ....[37]....
        /*00d0*/ 	.word	0xffffffff


	//   ....[38]....
        /*00d4*/ 	.word	0xffffffff


	//   ....[39]....
        /*00d8*/ 	.word	0xffffffff


	//   ....[40]....
        /*00dc*/ 	.word	0xffffffff


	//   ....[41]....
        /*00e0*/ 	.word	0xffffffff


	//   ....[42]....
        /*00e4*/ 	.word	0xffffffff


	//   ....[43]....
        /*00e8*/ 	.word	0xffffffff


	//   ....[44]....
        /*00ec*/ 	.word	0xffffffff


	//   ....[45]....
        /*00f0*/ 	.word	0xffffffff


	//   ....[46]....
        /*00f4*/ 	.word	0xffffffff


	//   ....[47]....
        /*00f8*/ 	.word	0xffffffff


	//   ....[48]....
        /*00fc*/ 	.word	0xffffffff


	//   ....[49]....
        /*0100*/ 	.word	0xffffffff


	//   ....[50]....
        /*0104*/ 	.word	0xffffffff


	//   ....[51]....
        /*0108*/ 	.word	0xffffffff


	//   ....[52]....
        /*010c*/ 	.word	0xffffffff


	//   ....[53]....
        /*0110*/ 	.word	0xffffffff


	//   ....[54]....
        /*0114*/ 	.word	0xffffffff


	//   ....[55]....
        /*0118*/ 	.word	0xffffffff


	//   ....[56]....
        /*011c*/ 	.word	0xffffffff


	//   ....[57]....
        /*0120*/ 	.word	0xffffffff


	//   ....[58]....
        /*0124*/ 	.word	0xffffffff


	//   ....[59]....
        /*0128*/ 	.word	0xffffffff


	//   ....[60]....
        /*012c*/ 	.word	0xffffffff


	//   ....[61]....
        /*0130*/ 	.word	0xffffffff


	//   ....[62]....
        /*0134*/ 	.word	0xffffffff


	//   ....[63]....
        /*0138*/ 	.word	0xffffffff


	//   ....[64]....
        /*013c*/ 	.word	0xffffffff


	//   ....[65]....
        /*0140*/ 	.word	0xffffffff


	//   ....[66]....
        /*0144*/ 	.word	0xffffffff


	//   ....[67]....
        /*0148*/ 	.word	0xffffffff


	//   ....[68]....
        /*014c*/ 	.word	0xffffffff


	//   ....[69]....
        /*0150*/ 	.word	0xffffffff


	//   ....[70]....
        /*0154*/ 	.word	0xffffffff


	//   ....[71]....
        /*0158*/ 	.word	0xffffffff


	//   ....[72]....
        /*015c*/ 	.word	0xffffffff


	//   ....[73]....
        /*0160*/ 	.word	0xffffffff


	//   ....[74]....
        /*0164*/ 	.word	0xffffffff


	//   ....[75]....
        /*0168*/ 	.word	0xffffffff


	//   ....[76]....
        /*016c*/ 	.word	0xffffffff


	//   ....[77]....
        /*0170*/ 	.word	0xffffffff


	//   ....[78]....
        /*0174*/ 	.word	0xffffffff


	//   ....[79]....
        /*0178*/ 	.word	0xffffffff


	//   ....[80]....
        /*017c*/ 	.word	0xffffffff


	//   ....[81]....
        /*0180*/ 	.word	0xffffffff


	//   ....[82]....
        /*0184*/ 	.word	0xffffffff


	//----- nvinfo : EIATTR_COOP_GROUP_INSTR_OFFSETS
	.align		4
.L_3181:
        /*0188*/ 	.byte	0x04, 0x28
        /*018a*/ 	.short	(.L_3183 - .L_3182)


	//   ....[0]....
.L_3182:
        /*018c*/ 	.word	0x00000d40


	//   ....[1]....
        /*0190*/ 	.word	0x00001060


	//   ....[2]....
        /*0194*/ 	.word	0x000012f0


	//   ....[3]....
        /*0198*/ 	.word	0x00002030


	//   ....[4]....
        /*019c*/ 	.word	0x000027a0


	//   ....[5]....
        /*01a0*/ 	.word	0x000033c0


	//   ....[6]....
        /*01a4*/ 	.word	0x00003400


	//   ....[7]....
        /*01a8*/ 	.word	0x00003440


	//   ....[8]....
        /*01ac*/ 	.word	0x00003470


	//   ....[9]....
        /*01b0*/ 	.word	0x00003630


	//   ....[10]....
        /*01b4*/ 	.word	0x00003670


	//   ....[11]....
        /*01b8*/ 	.word	0x000036b0


	//   ....[12]....
        /*01bc*/ 	.word	0x000036d0


	//   ....[13]....
        /*01c0*/ 	.word	0x00003880


	//   ....[14]....
        /*01c4*/ 	.word	0x000038b0


	//   ....[15]....
        /*01c8*/ 	.word	0x00003900


	//   ....[16]....
        /*01cc*/ 	.word	0x00003930


	//   ....[17]....
        /*01d0*/ 	.word	0x00003b70


	//   ....[18]....
        /*01d4*/ 	.word	0x00003bb0


	//   ....[19]....
        /*01d8*/ 	.word	0x00003bf0


	//   ....[20]....
        /*01dc*/ 	.word	0x00003c30


	//   ....[21]....
        /*01e0*/ 	.word	0x00003d90


	//   ....[22]....
        /*01e4*/ 	.word	0x00003dd0


	//   ....[23]....
        /*01e8*/ 	.word	0x00003e00


	//   ....[24]....
        /*01ec*/ 	.word	0x00003e30


	//   ....[25]....
        /*01f0*/ 	.word	0x00003f70


	//   ....[26]....
        /*01f4*/ 	.word	0x00003fb0


	//   ....[27]....
        /*01f8*/ 	.word	0x00004000


	//   ....[28]....
        /*01fc*/ 	.word	0x00004050


	//   ....[29]....
        /*0200*/ 	.word	0x00004080


	//   ....[30]....
        /*0204*/ 	.word	0x000040b0


	//   ....[31]....
        /*0208*/ 	.word	0x00004310


	//   ....[32]....
        /*020c*/ 	.word	0x00004340


	//   ....[33]....
        /*0210*/ 	.word	0x00004370


	//   ....[34]....
        /*0214*/ 	.word	0x000043a0


	//   ....[35]....
        /*0218*/ 	.word	0x000044b0


	//   ....[36]....
        /*021c*/ 	.word	0x000044f0


	//   ....[37]....
        /*0220*/ 	.word	0x00004520


	//   ....[38]....
        /*0224*/ 	.word	0x00004540


	//   ....[39]....
        /*0228*/ 	.word	0x00004640


	//   ....[40]....
        /*022c*/ 	.word	0x00004680


	//   ....[41]....
        /*0230*/ 	.word	0x000046b0


	//   ....[42]....
        /*0234*/ 	.word	0x000046d0


	//   ....[43]....
        /*0238*/ 	.word	0x000047d0


	//   ....[44]....
        /*023c*/ 	.word	0x00004810


	//   ....[45]....
        /*0240*/ 	.word	0x00004840


	//   ....[46]....
        /*0244*/ 	.word	0x00004860


	//   ....[47]....
        /*0248*/ 	.word	0x00004960


	//   ....[48]....
        /*024c*/ 	.word	0x000049a0


	//   ....[49]....
        /*0250*/ 	.word	0x000049d0


	//   ....[50]....
        /*0254*/ 	.word	0x000049e0


	//   ....[51]....
        /*0258*/ 	.word	0x00004ac0


	//   ....[52]....
        /*025c*/ 	.word	0x00004b00


	//   ....[53]....
        /*0260*/ 	.word	0x00004b40


	//   ....[54]....
        /*0264*/ 	.word	0x00004b80


	//   ....[55]....
        /*0268*/ 	.word	0x00004bc0


	//   ....[56]....
        /*026c*/ 	.word	0x00004bf0


	//   ....[57]....
        /*0270*/ 	.word	0x00004c10


	//   ....[58]....
        /*0274*/ 	.word	0x00004c40


	//   ....[59]....
        /*0278*/ 	.word	0x00004c80


	//   ....[60]....
        /*027c*/ 	.word	0x00004d30


	//   ....[61]....
        /*0280*/ 	.word	0x00006770


	//   ....[62]....
        /*0284*/ 	.word	0x000067b0


	//   ....[63]....
        /*0288*/ 	.word	0x00006840


	//   ....[64]....
        /*028c*/ 	.word	0x00006860


	//   ....[65]....
        /*0290*/ 	.word	0x00006890


	//   ....[66]....
        /*0294*/ 	.word	0x000068c0


	//   ....[67]....
        /*0298*/ 	.word	0x000069a0


	//   ....[68]....
        /*029c*/ 	.word	0x000069e0


	//   ....[69]....
        /*02a0*/ 	.word	0x00006b10


	//   ....[70]....
        /*02a4*/ 	.word	0x00006b90


	//   ....[71]....
        /*02a8*/ 	.word	0x00007190


	//   ....[72]....
        /*02ac*/ 	.word	0x000076c0


	//   ....[73]....
        /*02b0*/ 	.word	0x00007b30


	//   ....[74]....
        /*02b4*/ 	.word	0x00007b80


	//   ....[75]....
        /*02b8*/ 	.word	0x00007bb0


	//   ....[76]....
        /*02bc*/ 	.word	0x00007bd0


	//   ....[77]....
        /*02c0*/ 	.word	0x00007bf0


	//   ....[78]....
        /*02c4*/ 	.word	0x00007ca0


	//   ....[79]....
        /*02c8*/ 	.word	0x00007cf0


	//   ....[80]....
        /*02cc*/ 	.word	0x00007d10


	//   ....[81]....
        /*02d0*/ 	.word	0x00007d30


	//   ....[82]....
        /*02d4*/ 	.word	0x00007d50


	//----- nvinfo : EIATTR_EXIT_INSTR_OFFSETS
	.align		4
.L_3183:
        /*02d8*/ 	.byte	0x04, 0x1c
        /*02da*/ 	.short	(.L_3185 - .L_3184)


	//   ....[0]....
.L_3184:
        /*02dc*/ 	.word	0x00007e10


	//   ....[1]....
        /*02e0*/ 	.word	0x00007f60


	//----- nvinfo : EIATTR_MAX_THREADS
	.align		4
.L_3185:
        /*02e4*/ 	.byte	0x04, 0x05
        /*02e6*/ 	.short	(.L_3187 - .L_3186)
.L_3186:
        /*02e8*/ 	.word	0x00000020
        /*02ec*/ 	.word	0x00000001
        /*02f0*/ 	.word	0x00000001


	//----- nvinfo : EIATTR_CRS_STACK_SIZE
	.align		4
.L_3187:
        /*02f4*/ 	.byte	0x04, 0x1e
        /*02f6*/ 	.short	(.L_3189 - .L_3188)
.L_3188:
        /*02f8*/ 	.word	0x00000000
.L_3189:


//--------------------- .nv.info._Z25selective_scan_bwd_kernelI32Selective_Scan_bwd_kernel_traitsILi32ELi8ELb0ELb1ELb1ELb0ELb1EN3c108BFloat16ENS1_7complexIfEEEEv12SSMParamsBwd --------------------------
	.section	.nv.info._Z25selective_scan_bwd_kernelI32Selective_Scan_bwd_kernel_traitsILi32ELi8ELb0ELb1ELb1ELb0ELb1EN3c108BFloat16ENS1_7complexIfEEEEv12SSMParamsBwd,"",@"SHT_CUDA_INFO"
	.sectionflags	@""
	.align	4


	//----- nvinfo : EIATTR_CUDA_API_VERSION
	.align		4
        /*0000*/ 	.byte	0x04, 0x37
        /*0002*/ 	.short	(.L_3191 - .L_3190)
.L_3190:
        /*0004*/ 	.word	0x00000082


	//----- nvinfo : EIATTR_SW2861232_WAR
	.align		4
.L_3191:
        /*0008*/ 	.byte	0x01, 0x35
	.zero		2


	//----- nvinfo : EIATTR_PARAM_CBANK
	.align		4
        /*000c*/ 	.byte	0x04, 0x0a
        /*000e*/ 	.short	(.L_3193 - .L_3192)
	.align		4
.L_3192:
        /*0010*/ 	.word	index@(.nv.constant0._Z25selective_scan_bwd_kernelI32Selective_Scan_bwd_kernel_traitsILi32ELi8ELb0ELb1ELb1ELb0ELb1EN3c108BFloat16ENS1_7complexIfEEEEv12SSMParamsBwd)
        /*0014*/ 	.short	0x0160
        /*0016*/ 	.short	0x01f0


	//----- nvinfo : EIATTR_CBANK_PARAM_SIZE
	.align		4
.L_3193:
        /*0018*/ 	.byte	0x03, 0x19
        /*001a*/ 	.short	0x01f0


	//----- nvinfo : EIATTR_KPARAM_INFO
	.align		4
        /*001c*/ 	.byte	0x04, 0x17
        /*001e*/ 	.short	(.L_3195 - .L_3194)
.L_3194:
        /*0020*/ 	.word	0x00000000
        /*0024*/ 	.short	0x0000
        /*0026*/ 	.short	0x0000
        /*0028*/ 	.byte	0x00, 0xf0, 0xc1, 0x07


	//----- nvinfo : EIATTR_MAXREG_COUNT
	.align		4
.L_3195:
        /*002c*/ 	.byte	0x03, 0x1b
        /*002e*/ 	.short	0x00ff


	//----- nvinfo : EIATTR_NUM_BARRIERS
	.align		4
        /*0030*/ 	.byte	0x02, 0x4c
        /*0032*/ 	.byte	0x01
	.zero		1


	//----- nvinfo : EIATTR_MERCURY_ISA_VERSION
	.align		4
        /*0034*/ 	.byte	0x03, 0x5f
        /*0036*/ 	.short	0x0000


	//----- nvinfo : EIATTR_COOP_GROUP_MASK_REGIDS
	.align		4
        /*0038*/ 	.byte	0x04, 0x29
        /*003a*/ 	.short	(.L_3197 - .L_3196)


	//   ....[0]....
.L_3196:
        /*003c*/ 	.word	0xffffffff


	//   ....[1]....
        /*0040*/ 	.word	0xffffffff


	//   ....[2]....
        /*0044*/ 	.word	0xffffffff


	//   ....[3]....
        /*0048*/ 	.word	0xffffffff


	//   ....[4]....
        /*004c*/ 	.word	0xffffffff


	//   ....[5]....
        /*0050*/ 	.word	0xffffffff


	//   ....[6]....
        /*0054*/ 	.word	0xffffffff


	//   ....[7]....
        /*0058*/ 	.word	0xffffffff


	//   ....[8]....
        /*005c*/ 	.word	0xffffffff


	//   ....[9]....
        /*0060*/ 	.word	0xffffffff


	//   ....[10]....
        /*0064*/ 	.word	0xffffffff


	//   ....[11]....
        /*0068*/ 	.word	0xffffffff


	//   ....[12]....
        /*006c*/ 	.word	0xffffffff


	//   ....[13]....
        /*0070*/ 	.word	0xffffffff


	//   ....[14]....
        /*0074*/ 	.word	0xffffffff


	//   ....[15]....
        /*0078*/ 	.word	0xffffffff


	//   ....[16]....
        /*007c*/ 	.word	0xffffffff


	//   ....[17]....
        /*0080*/ 	.word	0xffffffff


	//   ....[18]....
        /*0084*/ 	.word	0xffffffff


	//   ....[19]....
        /*0088*/ 	.word	0xffffffff


	//   ....[20]....
        /*008c*/ 	.word	0xffffffff


	//   ....[21]....
        /*0090*/ 	.word	0xffffffff


	//   ....[22]....
        /*0094*/ 	.word	0xffffffff


	//   ....[23]....
        /*0098*/ 	.word	0xffffffff


	//   ....[24]....
        /*009c*/ 	.word	0xffffffff


	//   ....[25]....
        /*00a0*/ 	.word	0xffffffff


	//   ....[26]....
        /*00a4*/ 	.word	0xffffffff


	//   ....[27]....
        /*00a8*/ 	.word	0xffffffff


	//   ....[28]....
        /*00ac*/ 	.word	0xffffffff


	//   ....[29]....
        /*00b0*/ 	.word	0xffffffff


	//   ....[30]....
        /*00b4*/ 	.word	0xffffffff


	//   ....[31]....
        /*00b8*/ 	.word	0xffffffff


	//   ....[32]....
        /*00bc*/ 	.word	0xffffffff


	//   ....[33]....
        /*00c0*/ 	.word	0xffffffff


	//   ....[34]....
        /*00c4*/ 	.word	0xffffffff


	//   ....[35]....
        /*00c8*/ 	.word	0xffffffff


	//   ....[36]....
        /*00cc*/ 	.word	0xffffffff


	//   ....[37]....
        /*00d0*/ 	.word	0xffffffff


	//   ....[38]....
        /*00d4*/ 	.word	0xffffffff


	//   ....[39]....
        /*00d8*/ 	.word	0xffffffff


	//   ....[40]....
        /*00dc*/ 	.word	0xffffffff


	//   ....[41]....
        /*00e0*/ 	.word	0xffffffff


	//   ....[42]....
        /*00e4*/ 	.word	0xffffffff


	//   ....[43]....
        /*00e8*/ 	.word	0xffffffff


	//   ....[44]....
        /*00ec*/ 	.word	0xffffffff


	//   ....[45]....
        /*00f0*/ 	.word	0xffffffff


	//   ....[46]....
        /*00f4*/ 	.word	0xffffffff


	//   ....[47]....
        /*00f8*/ 	.word	0xffffffff


	//   ....[48]....
        /*00fc*/ 	.word	0xffffffff


	//   ....[49]....
        /*0100*/ 	.word	0xffffffff


	//   ....[50]....
        /*0104*/ 	.word	0xffffffff


	//   ....[51]....
        /*0108*/ 	.word	0xffffffff


	//   ....[52]....
        /*010c*/ 	.word	0xffffffff


	//   ....[53]....
        /*0110*/ 	.word	0xffffffff


	//   ....[54]....
        /*0114*/ 	.word	0xffffffff


	//   ....[55]....
        /*0118*/ 	.word	0xffffffff


	//   ....[56]....
        /*011c*/ 	.word	0xffffffff


	//   ....[57]....
        /*0120*/ 	.word	0xffffffff


	//   ....[58]....
        /*0124*/ 	.word	0xffffffff


	//   ....[59]....
        /*0128*/ 	.word	0xffffffff


	//   ....[60]....
        /*012c*/ 	.word	0xffffffff


	//   ....[61]....
        /*0130*/ 	.word	0xffffffff


	//   ....[62]....
        /*0134*/ 	.word	0xffffffff


	//   ....[63]....
        /*0138*/ 	.word	0xffffffff


	//   ....[64]....
        /*013c*/ 	.word	0xffffffff


	//   ....[65]....
        /*0140*/ 	.word	0xffffffff


	//   ....[66]....
        /*0144*/ 	.word	0xffffffff


	//   ....[67]....
        /*0148*/ 	.word	0xffffffff


	//   ....[68]....
        /*014c*/ 	.word	0xffffffff


	//   ....[69]....
        /*0150*/ 	.word	0xffffffff


	//   ....[70]....
        /*0154*/ 	.word	0xffffffff


	//   ....[71]....
        /*0158*/ 	.word	0xffffffff


	//   ....[72]....
        /*015c*/ 	.word	0xffffffff


	//   ....[73]....
        /*0160*/ 	.word	0xffffffff


	//   ....[74]....
        /*0164*/ 	.word	0xffffffff


	//   ....[75]....
        /*0168*/ 	.word	0xffffffff


	//   ....[76]....
        /*016c*/ 	.word	0xffffffff


	//   ....[77]....
        /*0170*/ 	.word	0xffffffff


	//   ....[78]....
        /*0174*/ 	.word	0xffffffff


	//   ....[79]....
        /*0178*/ 	.word	0xffffffff


	//   ....[80]....
        /*017c*/ 	.word	0xffffffff


	//   ....[81]....
        /*0180*/ 	.word	0xffffffff


	//   ....[82]....
        /*0184*/ 	.word	0xffffffff


	//   ....[83]....
        /*0188*/ 	.word	0xffffffff


	//   ....[84]....
        /*018c*/ 	.word	0xffffffff


	//   ....[85]....
        /*0190*/ 	.word	0xffffffff


	//   ....[86]....
        /*0194*/ 	.word	0xffffffff


	//----- nvinfo : EIATTR_COOP_GROUP_INSTR_OFFSETS
	.align		4
.L_3197:
        /*0198*/ 	.byte	0x04, 0x28
        /*019a*/ 	.short	(.L_3199 - .L_3198)


	//   ....[0]....
.L_3198:
        /*019c*/ 	.word	0x00000da0


	//   ....[1]....
        /*01a0*/ 	.word	0x000010c0


	//   ....[2]....
        /*01a4*/ 	.word	0x00001600


	//   ....[3]....
        /*01a8*/ 	.word	0x00001850


	//   ....[4]....
        /*01ac*/ 	.word	0x00001c50


	//   ....[5]....
        /*01b0*/ 	.word	0x000021f0


	//   ....[6]....
        /*01b4*/ 	.word	0x00002990


	//   ....[7]....
        /*01b8*/ 	.word	0x00003890


	//   ....[8]....
        /*01bc*/ 	.word	0x00003fa0


	//   ....[9]....
        /*01c0*/ 	.word	0x00004c40


	//   ....[10]....
        /*01c4*/ 	.word	0x00004c80


	//   ....[11]....
        /*01c8*/ 	.word	0x00004cc0


	//   ....[12]....
        /*01cc*/ 	.word	0x00004d00


	//   ....[13]....
        /*01d0*/ 	.word	0x00004e30


	//   ....[14]....
        /*01d4*/ 	.word	0x00004e60


	//   ....[15]....
        /*01d8*/ 	.word	0x00004ea0


	//   ....[16]....
        /*01dc*/ 	.word	0x00004ed0


	//   ....[17]....
        /*01e0*/ 	.word	0x000050b0


	//   ....[18]....
        /*01e4*/ 	.word	0x00005100


	//   ....[19]....
        /*01e8*/ 	.word	0x00005130


	//   ....[20]....
        /*01ec*/ 	.word	0x00005150


	//   ....[21]....
        /*01f0*/ 	.word	0x00005360


	//   ....[22]....
        /*01f4*/ 	.word	0x000053a0


	//   ....[23]....
        /*01f8*/ 	.word	0x000053e0


	//   ....[24]....
        /*01fc*/ 	.word	0x00005420


	//   ....[25]....
        /*0200*/ 	.word	0x00005610


	//   ....[26]....
        /*0204*/ 	.word	0x00005650


	//   ....[27]....
        /*0208*/ 	.word	0x00005680


	//   ....[28]....
        /*020c*/ 	.word	0x000056b0


	//   ....[29]....
        /*0210*/ 	.word	0x00005820


	//   ....[30]....
        /*0214*/ 	.word	0x00005860


	//   ....[31]....
        /*0218*/ 	.word	0x00005890


	//   ....[32]....
        /*021c*/ 	.word	0x000058c0


	//   ....[33]....
        /*0220*/ 	.word	0x000058f0


	//   ....[34]....
        /*0224*/ 	.word	0x00005920


	//   ....[35]....
        /*0228*/ 	.word	0x00005b80


	//   ....[36]....
        /*022c*/ 	.word	0x00005bb0


	//   ....[37]....
        /*0230*/ 	.word	0x00005be0


	//   ....[38]....
        /*0234*/ 	.word	0x00005c00


	//   ....[39]....
        /*0238*/ 	.word	0x00005d00


	//   ....[40]....
        /*023c*/ 	.word	0x00005d40


	//   ....[41]....
        /*0240*/ 	.word	0x00005d70


	//   ....[42]....
        /*0244*/ 	.word	0x00005d90


	//   ....[43]....
        /*0248*/ 	.word	0x00005e90


	//   ....[44]....
        /*024c*/ 	.word	0x00005ed0


	//   ....[45]....
        /*0250*/ 	.word	0x00005f00


	//   ....[46]....
        /*0254*/ 	.word	0x00005f20


	//   ....[47]....
        /*0258*/ 	.word	0x00006020


	//   ....[48]....
        /*025c*/ 	.word	0x00006060


	//   ....[49]....
        /*0260*/ 	.word	0x00006090


	//   ....[50]....
        /*0264*/ 	.word	0x000060b0


	//   ....[51]....
        /*0268*/ 	.word	0x000061b0


	//   ....[52]....
        /*026c*/ 	.word	0x000061f0


	//   ....[53]....
        /*0270*/ 	.word	0x00006220


	//   ....[54]....
        /*0274*/ 	.word	0x00006230


	//   ....[55]....
        /*0278*/ 	.word	0x00006330


	//   ....[56]....
        /*027c*/ 	.word	0x00006370


	//   ....[57]....
        /*0280*/ 	.word	0x000063b0


	//   ....[58]....
        /*0284*/ 	.word	0x000063f0


	//   ....[59]....
        /*0288*/ 	.word	0x00006420


	//   ....[60]....
        /*028c*/ 	.word	0x00006450


	//   ....[61]....
        /*0290*/ 	.word	0x00006480


	//   ....[62]....
        /*0294*/ 	.word	0x000064a0


	//   ....[63]....
        /*0298*/ 	.word	0x000064d0


	//   ....[64]....
        /*029c*/ 	.word	0x00006510


	//   ....[65]....
        /*02a0*/ 	.word	0x00007fb0


	//   ....[66]....
        /*02a4*/ 	.word	0x00007ff0


	//   ....[67]....
        /*02a8*/ 	.word	0x00008040


	//   ....[68]....
        /*02ac*/ 	.word	0x00008060


	//   ....[69]....
        /*02b0*/ 	.word	0x000080a0


	//   ....[70]....
        /*02b4*/ 	.word	0x000080d0


	//   ....[71]....
        /*02b8*/ 	.word	0x000081b0


	//   ....[72]....
        /*02bc*/ 	.word	0x000081f0


	//   ....[73]....
        /*02c0*/ 	.word	0x00008320


	//   ....[74]....
        /*02c4*/ 	.word	0x00008350


	//   ....[75]....
        /*02c8*/ 	.word	0x00008990


	//   ....[76]....
        /*02cc*/ 	.word	0x00008ec0


	//   ....[77]....
        /*02d0*/ 	.word	0x00009360


	//   ....[78]....
        /*02d4*/ 	.word	0x000093b0


	//   ....[79]....
        /*02d8*/ 	.word	0x000093e0


	//   ....[80]....
        /*02dc*/ 	.word	0x00009400


	//   ....[81]....
        /*02e0*/ 	.word	0x00009420


	//   ....[82]....
        /*02e4*/ 	.word	0x000094d0


	//   ....[83]....
        /*02e8*/ 	.word	0x00009520


	//   ....[84]....
        /*02ec*/ 	.word	0x00009540


	//   ....[85]....
        /*02f0*/ 	.word	0x00009560


	//   ....[86]....
        /*02f4*/ 	.word	0x00009580


	//----- nvinfo : EIATTR_EXIT_INSTR_OFFSETS
	.align		4
.L_3199:
        /*02f8*/ 	.byte	0x04, 0x1c
        /*02fa*/ 	.short	(.L_3201 - .L_3200)


	//   ....[0]....
.L_3200:
        /*02fc*/ 	.word	0x00009640


	//   ....[1]....
        /*0300*/ 	.word	0x00009790


	//----- nvinfo : EIATTR_MAX_THREADS
	.align		4
.L_3201:
        /*0304*/ 	.byte	0x04, 0x05
        /*0306*/ 	.short	(.L_3203 - .L_3202)
.L_3202:
        /*0308*/ 	.word	0x00000020
        /*030c*/ 	.word	0x00000001
        /*0310*/ 	.word	0x00000001


	//----- nvinfo : EIATTR_CRS_STACK_SIZE
	.align		4
.L_3203:
        /*0314*/ 	.byte	0x04, 0x1e
        /*0316*/ 	.short	(.L_3205 - .L_3204)
.L_3204:
        /*0318*/ 	.word	0x00000000
.L_3205:


//--------------------- .nv.info._Z25selective_scan_bwd_kernelI32Selective_Scan_bwd_kernel_traitsILi32ELi8ELb0ELb1ELb1ELb1ELb0EN3c108BFloat16ENS1_7complexIfEEEEv12SSMParamsBwd --------------------------
	.section	.nv.info._Z25selective_scan_bwd_kernelI32Selective_Scan_bwd_kernel_traitsILi32ELi8ELb0ELb1ELb1ELb1ELb0EN3c108BFloat16ENS1_7complexIfEEEEv12SSMParamsBwd,"",@"SHT_CUDA_INFO"
	.sectionflags	@""
	.align	4


	//----- nvinfo : EIATTR_CUDA_API_VERSION
	.align		4
        /*0000*/ 	.byte	0x04, 0x37
        /*0002*/ 	.short	(.L_3207 - .L_3206)
.L_3206:
        /*0004*/ 	.word	0x00000082


	//----- nvinfo : EIATTR_SW2861232_WAR
	.align		4
.L_3207:
        /*0008*/ 	.byte	0x01, 0x35
	.zero		2


	//----- nvinfo : EIATTR_PARAM_CBANK
	.align		4
        /*000c*/ 	.byte	0x04, 0x0a
        /*000e*/ 	.short	(.L_3209 - .L_3208)
	.align		4
.L_3208:
        /*0010*/ 	.word	index@(.nv.constant0._Z25selective_scan_bwd_kernelI32Selective_Scan_bwd_kernel_traitsILi32ELi8ELb0ELb1ELb1ELb1ELb0EN3c108BFloat16ENS1_7complexIfEEEEv12SSMParamsBwd)
        /*0014*/ 	.short	0x0160
        /*0016*/ 	.short	0x01f0


	//----- nvinfo : EIATTR_CBANK_PARAM_SIZE
	.align		4
.L_3209:
        /*0018*/ 	.byte	0x03, 0x19
        /*001a*/ 	.short	0x01f0


	//----- nvinfo : EIATTR_KPARAM_INFO
	.align		4
        /*001c*/ 	.byte	0x04, 0x17
        /*001e*/ 	.short	(.L_3211 - .L_3210)
.L_3210:
        /*0020*/ 	.word	0x00000000
        /*0024*/ 	.short	0x0000
        /*0026*/ 	.short	0x0000
        /*0028*/ 	.byte	0x00, 0xf0, 0xc1, 0x07


	//----- nvinfo : EIATTR_MAXREG_COUNT
	.align		4
.L_3211:
        /*002c*/ 	.byte	0x03, 0x1b
        /*002e*/ 	.short	0x00ff


	//----- nvinfo : EIATTR_NUM_BARRIERS
	.align		4
        /*0030*/ 	.byte	0x02, 0x4c
        /*0032*/ 	.byte	0x01
	.zero		1


	//----- nvinfo : EIATTR_MERCURY_ISA_VERSION
	.align		4
        /*0034*/ 	.byte	0x03, 0x5f
        /*0036*/ 	.short	0x0000


	//----- nvinfo : EIATTR_COOP_GROUP_MASK_REGIDS
	.align		4
        /*0038*/ 	.byte	0x04, 0x29
        /*003a*/ 	.short	(.L_3213 - .L_3212)


	//   ....[0]....
.L_3212:
        /*003c*/ 	.word	0xffffffff


	//   ....[1]....
        /*0040*/ 	.word	0xffffffff


	//   ....[2]....
        /*0044*/ 	.word	0xffffffff


	//   ....[3]....
        /*0048*/ 	.word	0xffffffff


	//   ....[4]....
        /*004c*/ 	.word	0xffffffff


	//   ....[5]....
        /*0050*/ 	.word	0xffffffff


	//   ....[6]....
        /*0054*/ 	.word	0xffffffff


	//   ....[7]....
        /*0058*/ 	.word	0xffffffff


	//   ....[8]....
        /*005c*/ 	.word	0xffffffff


	//   ....[9]....
        /*0060*/ 	.word	0xffffffff


	//   ....[10]....
        /*0064*/ 	.word	0xffffffff


	//   ....[11]....
        /*0068*/ 	.word	0xffffffff


	//   ....[12]....
        /*006c*/ 	.word	0xffffffff


	//   ....[13]....
        /*0070*/ 	.word	0xffffffff


	//   ....[14]....
        /*0074*/ 	.word	0xffffffff


	//   ....[15]....
        /*0078*/ 	.word	0xffffffff


	//   ....[16]....
        /*007c*/ 	.word	0xffffffff


	//   ....[17]....
        /*0080*/ 	.word	0xffffffff


	//   ....[18]....
        /*0084*/ 	.word	0xffffffff


	//   ....[19]....
        /*0088*/ 	.word	0xffffffff


	//   ....[20]....
        /*008c*/ 	.word	0xffffffff


	//   ....[21]....
        /*0090*/ 	.word	0xffffffff


	//   ....[22]....
        /*0094*/ 	.word	0xffffffff


	//   ....[23]....
        /*0098*/ 	.word	0xffffffff


	//   ....[24]....
        /*009c*/ 	.word	0xffffffff


	//   ....[25]....
        /*00a0*/ 	.word	0xffffffff


	//   ....[26]....
        /*00a4*/ 	.word	0xffffffff


	//   ....[27]....
        /*00a8*/ 	.word	0xffffffff


	//   ....[28]....
        /*00ac*/ 	.word	0xffffffff


	//   ....[29]....
        /*00b0*/ 	.word	0xffffffff


	//   ....[30]....
        /*00b4*/ 	.word	0xffffffff


	//   ....[31]....
        /*00b8*/ 	.word	0xffffffff


	//   ....[32]....
        /*00bc*/ 	.word	0xffffffff


	//   ....[33]....
        /*00c0*/ 	.word	0xffffffff


	//   ....[34]....
        /*00c4*/ 	.word	0xffffffff


	//   ....[35]....
        /*00c8*/ 	.word	0xffffffff


	//   ....[36]....
        /*00cc*/ 	.word	0xffffffff


	//   ....[37]....
        /*00d0*/ 	.word	0xffffffff


	//   ....[38]....
        /*00d4*/ 	.word	0xffffffff


	//   ....[39]....
        /*00d8*/ 	.word	0xffffffff


	//   ....[40]....
        /*00dc*/ 	.word	0xffffffff


	//   ....[41]....
        /*00e0*/ 	.word	0xffffffff


	//   ....[42]....
        /*00e4*/ 	.word	0xffffffff


	//   ....[43]....
        /*00e8*/ 	.word	0xffffffff


	//   ....[44]....
        /*00ec*/ 	.word	0xffffffff


	//   ....[45]....
        /*00f0*/ 	.word	0xffffffff


	//   ....[46]....
        /*00f4*/ 	.word	0xffffffff


	//   ....[47]....
        /*00f8*/ 	.word	0xffffffff


	//   ....[48]....
        /*00fc*/ 	.word	0xffffffff


	//   ....[49]....
        /*0100*/ 	.word	0xffffffff


	//   ....[50]....
        /*0104*/ 	.word	0xffffffff


	//   ....[51]....
        /*0108*/ 	.word	0xffffffff


	//   ....[52]....
        /*010c*/ 	.word	0xffffffff


	//   ....[53]....
        /*0110*/ 	.word	0xffffffff


	//   ....[54]....
        /*0114*/ 	.word	0xffffffff


	//   ....[55]....
        /*0118*/ 	.word	0xffffffff


	//   ....[56]....
        /*011c*/ 	.word	0xffffffff


	//   ....[57]....
        /*0120*/ 	.word	0xffffffff


	//   ....[58]....
        /*0124*/ 	.word	0xffffffff


	//   ....[59]....
        /*0128*/ 	.word	0xffffffff


	//   ....[60]....
        /*012c*/ 	.word	0xffffffff


	//   ....[61]....
        /*0130*/ 	.word	0xffffffff


	//   ....[62]....
        /*0134*/ 	.word	0xffffffff


	//   ....[63]....
        /*0138*/ 	.word	0xffffffff


	//   ....[64]....
        /*013c*/ 	.word	0xffffffff


	//   ....[65]....
        /*0140*/ 	.word	0xffffffff


	//   ....[66]....
        /*0144*/ 	.word	0xffffffff


	//   ....[67]....
        /*0148*/ 	.word	0xffffffff


	//   ....[68]....
        /*014c*/ 	.word	0xffffffff


	//   ....[69]....
        /*0150*/ 	.word	0xffffffff


	//   ....[70]....
        /*0154*/ 	.word	0xffffffff


	//   ....[71]....
        /*0158*/ 	.word	0xffffffff


	//   ....[72]....
        /*015c*/ 	.word	0xffffffff


	//   ....[73]....
        /*0160*/ 	.word	0xffffffff


	//   ....[74]....
        /*0164*/ 	.word	0xffffffff


	//   ....[75]....
        /*0168*/ 	.word	0xffffffff


	//   ....[76]....
        /*016c*/ 	.word	0xffffffff


	//   ....[77]....
        /*0170*/ 	.word	0xffffffff


	//   ....[78]....
        /*0174*/ 	.word	0xffffffff


	//   ....[79]....
        /*0178*/ 	.word	0xffffffff


	//   ....[80]....
        /*017c*/ 	.word	0xffffffff


	//   ....[81]....
        /*0180*/ 	.word	0xffffffff


	//   ....[82]....
        /*0184*/ 	.word	0xffffffff


	//   ....[83]....
        /*0188*/ 	.word	0xffffffff


	//----- nvinfo : EIATTR_COOP_GROUP_INSTR_OFFSETS
	.align		4
.L_3213:
        /*018c*/ 	.byte	0x04, 0x28
        /*018e*/ 	.short	(.L_3215 - .L_3214)


	//   ....[0]....
.L_3214:
        /*0190*/ 	.word	0x00000d60


	//   ....[1]....
        /*0194*/ 	.word	0x00000fd0


	//   ....[2]....
        /*0198*/ 	.word	0x000012d0


	//   ....[3]....
        /*019c*/ 	.word	0x000031f0


	//   ....[4]....
        /*01a0*/ 	.word	0x00003900


	//   ....[5]....
        /*01a4*/ 	.word	0x000045c0


	//   ....[6]....
        /*01a8*/ 	.word	0x00004600


	//   ....[7]....
        /*01ac*/ 	.word	0x00004640


	//   ....[8]....
        /*01b0*/ 	.word	0x00004680


	//   ....[9]....
        /*01b4*/ 	.word	0x000047e0


	//   ....[10]....
        /*01b8*/ 	.word	0x00004800


	//   ....[11]....
        /*01bc*/ 	.word	0x00004810


	//   ....[12]....
        /*01c0*/ 	.word	0x00004820


	//   ....[13]....
        /*01c4*/ 	.word	0x000048e0


	//   ....[14]....
        /*01c8*/ 	.word	0x00004910


	//   ....[15]....
        /*01cc*/ 	.word	0x00004920


	//   ....[16]....
        /*01d0*/ 	.word	0x00004930


	//   ....[17]....
        /*01d4*/ 	.word	0x00004a10


	//   ....[18]....
        /*01d8*/ 	.word	0x00004a40


	//   ....[19]....
        /*01dc*/ 	.word	0x00004a70


	//   ....[20]....
        /*01e0*/ 	.word	0x00004ab0


	//   ....[21]....
        /*01e4*/ 	.word	0x00004c30


	//   ....[22]....
        /*01e8*/ 	.word	0x00004c70


	//   ....[23]....
        /*01ec*/ 	.word	0x00004cb0


	//   ....[24]....
        /*01f0*/ 	.word	0x00004cf0


	//   ....[25]....
        /*01f4*/ 	.word	0x00004e10


	//   ....[26]....
        /*01f8*/ 	.word	0x00004e40


	//   ....[27]....
        /*01fc*/ 	.word	0x00004e70


	//   ....[28]....
        /*0200*/ 	.word	0x00004ea0


	//   ....[29]....
        /*0204*/ 	.word	0x00004ed0


	//   ....[30]....
        /*0208*/ 	.word	0x00004f10


	//   ....[31]....
        /*020c*/ 	.word	0x000055e0


	//   ....[32]....
        /*0210*/ 	.word	0x00005610


	//   ....[33]....
        /*0214*/ 	.word	0x00005640


	//   ....[34]....
        /*0218*/ 	.word	0x00005660


	//   ....[35]....
        /*021c*/ 	.word	0x00005750


	//   ....[36]....
        /*0220*/ 	.word	0x00005780


	//   ....[37]....
        /*0224*/ 	.word	0x000057a0


	//   ....[38]....
        /*0228*/ 	.word	0x000057b0


	//   ....[39]....
        /*022c*/ 	.word	0x000058a0


	//   ....[40]....
        /*0230*/ 	.word	0x000058d0


	//   ....[41]....
        /*0234*/ 	.word	0x000058f0


	//   ....[42]....
        /*0238*/ 	.word	0x00005900


	//   ....[43]....
        /*023c*/ 	.word	0x000059f0


	//   ....[44]....
        /*0240*/ 	.word	0x00005a20


	//   ....[45]....
        /*0244*/ 	.word	0x00005a40


	//   ....[46]....
        /*0248*/ 	.word	0x00005a50


	//   ....[47]....
        /*024c*/ 	.word	0x00005b40


	//   ....[48]....
        /*0250*/ 	.word	0x00005b80


	//   ....[49]....
        /*0254*/ 	.word	0x00005ba0


	//   ....[50]....
        /*0258*/ 	.word	0x00005bb0


	//   ....[51]....
        /*025c*/ 	.word	0x00005c90


	//   ....[52]....
        /*0260*/ 	.word	0x00005cd0


	//   ....[53]....
        /*0264*/ 	.word	0x00005d10


	//   ....[54]....
        /*0268*/ 	.word	0x00005d50


	//   ....[55]....
        /*026c*/ 	.word	0x00005d90


	//   ....[56]....
        /*0270*/ 	.word	0x00005dd0


	//   ....[57]....
        /*0274*/ 	.word	0x00005e10


	//   ....[58]....
        /*0278*/ 	.word	0x00005e40


	//   ....[59]....
        /*027c*/ 	.word	0x00005e80


	//   ....[60]....
        /*0280*/ 	.word	0x00005f30


	//   ....[61]....
        /*0284*/ 	.word	0x00007940


	//   ....[62]....
        /*0288*/ 	.word	0x00007980


	//   ....[63]....
        /*028c*/ 	.word	0x00007a20


	//   ....[64]....
        /*0290*/ 	.word	0x00007a40


	//   ....[65]....
        /*0294*/ 	.word	0x00007a70


	//   ....[66]....
        /*0298*/ 	.word	0x00007aa0


	//   ....[67]....
        /*029c*/ 	.word	0x00007b80


	//   ....[68]....
        /*02a0*/ 	.word	0x00007bc0


	//   ....[69]....
        /*02a4*/ 	.word	0x00007ce0


	//   ....[70]....
        /*02a8*/ 	.word	0x00007d60


	//   ....[71]....
        /*02ac*/ 	.word	0x00008490


	//   ....[72]....
        /*02b0*/ 	.word	0x000087d0


	//   ....[73]....
        /*02b4*/ 	.word	0x00008f20


	//   ....[74]....
        /*02b8*/ 	.word	0x000093a0


	//   ....[75]....
        /*02bc*/ 	.word	0x000093f0


	//   ....[76]....
        /*02c0*/ 	.word	0x00009420


	//   ....[77]....
        /*02c4*/ 	.word	0x00009440


	//   ....[78]....
        /*02c8*/ 	.word	0x00009460


	//   ....[79]....
        /*02cc*/ 	.word	0x00009510


	//   ....[80]....
        /*02d0*/ 	.word	0x00009560


	//   ....[81]....
        /*02d4*/ 	.word	0x00009580


	//   ....[82]....
        /*02d8*/ 	.word	0x000095a0


	//   ....[83]....
        /*02dc*/ 	.word	0x000095c0


	//----- nvinfo : EIATTR_EXIT_INSTR_OFFSETS
	.align		4
.L_3215:
        /*02e0*/ 	.byte	0x04, 0x1c
        /*02e2*/ 	.short	(.L_3217 - .L_3216)


	//   ....[0]....
.L_3216:
        /*02e4*/ 	.word	0x00009680


	//   ....[1]....
        /*02e8*/ 	.word	0x000097d0


	//----- nvinfo : EIATTR_MAX_THREADS
	.align		4
.L_3217:
        /*02ec*/ 	.byte	0x04, 0x05
        /*02ee*/ 	.short	(.L_3219 - .L_3218)
.L_3218:
        /*02f0*/ 	.word	0x00000020
        /*02f4*/ 	.word	0x00000001
        /*02f8*/ 	.word	0x00000001


	//----- nvinfo : EIATTR_CRS_STACK_SIZE
	.align		4
.L_3219:
        /*02fc*/ 	.byte	0x04, 0x1e
        /*02fe*/ 	.short	(.L_3221 - .L_3220)
.L_3220:
        /*0300*/ 	.word	0x00000000
.L_3221:


//--------------------- .nv.info._Z25selective_scan_bwd_kernelI32Selective_Scan_bwd_kernel_traitsILi32ELi8ELb0ELb1ELb1ELb1ELb1EN3c108BFloat16ENS1_7complexIfEEEEv12SSMParamsBwd --------------------------
	.section	.nv.info._Z25selective_scan_bwd_kernelI32Selective_Scan_bwd_kernel_traitsILi32ELi8ELb0ELb1ELb1ELb1ELb1EN3c108BFloat16ENS1_7complexIfEEEEv12SSMParamsBwd,"",@"SHT_CUDA_INFO"
	.sectionflags	@""
	.align	4


	//----- nvinfo : EIATTR_CUDA_API_VERSION
	.align		4
        /*0000*/ 	.byte	0x04, 0x37
        /*0002*/ 	.short	(.L_3223 - .L_3222)
.L_3222:
        /*0004*/ 	.word	0x00000082


	//----- nvinfo : EIATTR_SW2861232_WAR
	.align		4
.L_3223:
        /*0008*/ 	.byte	0x01, 0x35
	.zero		2


	//----- nvinfo : EIATTR_PARAM_CBANK
	.align		4
        /*000c*/ 	.byte	0x04, 0x0a
        /*000e*/ 	.short	(.L_3225 - .L_3224)
	.align		4
.L_3224:
        /*0010*/ 	.word	index@(.nv.constant0._Z25selective_scan_bwd_kernelI32Selective_Scan_bwd_kernel_traitsILi32ELi8ELb0ELb1ELb1ELb1ELb1EN3c108BFloat16ENS1_7complexIfEEEEv12SSMParamsBwd)
        /*0014*/ 	.short	0x0160
        /*0016*/ 	.short	0x01f0


	//----- nvinfo : EIATTR_CBANK_PARAM_SIZE
	.align		4
.L_3225:
        /*0018*/ 	.byte	0x03, 0x19
        /*001a*/ 	.short	0x01f0


	//----- nvinfo : EIATTR_KPARAM_INFO
	.align		4
        /*001c*/ 	.byte	0x04, 0x17
        /*001e*/ 	.short	(.L_3227 - .L_3226)
.L_3226:
        /*0020*/ 	.word	0x00000000
        /*0024*/ 	.short	0x0000
        /*0026*/ 	.short	0x0000
        /*0028*/ 	.byte	0x00, 0xf0, 0xc1, 0x07


	//----- nvinfo : EIATTR_MAXREG_COUNT
	.align		4
.L_3227:
        /*002c*/ 	.byte	0x03, 0x1b
        /*002e*/ 	.short	0x00ff


	//----- nvinfo : EIATTR_NUM_BARRIERS
	.align		4
        /*0030*/ 	.byte	0x02, 0x4c
        /*0032*/ 	.byte	0x01
	.zero		1


	//----- nvinfo : EIATTR_MERCURY_ISA_VERSION
	.align		4
        /*0034*/ 	.byte	0x03, 0x5f
        /*0036*/ 	.short	0x0000


	//----- nvinfo : EIATTR_COOP_GROUP_MASK_REGIDS
	.align		4
        /*0038*/ 	.byte	0x04, 0x29
        /*003a*/ 	.short	(.L_3229 - .L_3228)


	//   ....[0]....
.L_3228:
        /*003c*/ 	.word	0xffffffff


	//   ....[1]....
        /*0040*/ 	.word	0xffffffff


	//   ....[2]....
        /*0044*/ 	.word	0xffffffff


	//   ....[3]....
        /*0048*/ 	.word	0xffffffff


	//   ....[4]....
        /*004c*/ 	.word	0xffffffff


	//   ....[5]....
        /*0050*/ 	.word	0xffffffff


	//   ....[6]....
        /*0054*/ 	.word	0xffffffff


	//   ....[7]....
        /*0058*/ 	.word	0xffffffff


	//   ....[8]....
        /*005c*/ 	.word	0xffffffff


	//   ....[9]....
        /*0060*/ 	.word	0xffffffff


	//   ....[10]....
        /*0064*/ 	.word	0xffffffff


	//   ....[11]....
        /*0068*/ 	.word	0xffffffff


	//   ....[12]....
        /*006c*/ 	.word	0xffffffff


	//   ....[13]....
        /*0070*/ 	.word	0xffffffff


	//   ....[14]....
        /*0074*/ 	.word	0xffffffff


	//   ....[15]....
        /*0078*/ 	.word	0xffffffff


	//   ....[16]....
        /*007c*/ 	.word	0xffffffff


	//   ....[17]....
        /*0080*/ 	.word	0xffffffff


	//   ....[18]....
        /*0084*/ 	.word	0xffffffff


	//   ....[19]....
        /*0088*/ 	.word	0xffffffff


	//   ....[20]....
        /*008c*/ 	.word	0xffffffff


	//   ....[21]....
        /*0090*/ 	.word	0xffffffff


	//   ....[22]....
        /*0094*/ 	.word	0xffffffff


	//   ....[23]....
        /*0098*/ 	.word	0xffffffff


	//   ....[24]....
        /*009c*/ 	.word	0xffffffff


	//   ....[25]....
        /*00a0*/ 	.word	0xffffffff


	//   ....[26]....
        /*00a4*/ 	.word	0xffffffff


	//   ....[27]....
        /*00a8*/ 	.word	0xffffffff


	//   ....[28]....
        /*00ac*/ 	.word	0xffffffff


	//   ....[29]....
        /*00b0*/ 	.word	0xffffffff


	//   ....[30]....
        /*00b4*/ 	.word	0xffffffff


	//   ....[31]....
        /*00b8*/ 	.word	0xffffffff


	//   ....[32]....
        /*00bc*/ 	.word	0xffffffff


	//   ....[33]....
        /*00c0*/ 	.word	0xffffffff


	//   ....[34]....
        /*00c4*/ 	.word	0xffffffff


	//   ....[35]....
        /*00c8*/ 	.word	0xffffffff


	//   ....[36]....
        /*00cc*/ 	.word	0xffffffff


	//   ....[37]....
        /*00d0*/ 	.word	0xffffffff


	//   ....[38]....
        /*00d4*/ 	.word	0xffffffff


	//   ....[39]....
        /*00d8*/ 	.word	0xffffffff


	//   ....[40]....
        /*00dc*/ 	.word	0xffffffff


	//   ....[41]....
        /*00e0*/ 	.word	0xffffffff


	//   ....[42]....
        /*00e4*/ 	.word	0xffffffff


	//   ....[43]....
        /*00e8*/ 	.word	0xffffffff


	//   ....[44]....
        /*00ec*/ 	.word	0xffffffff


	//   ....[45]....
        /*00f0*/ 	.word	0xffffffff


	//   ....[46]....
        /*00f4*/ 	.word	0xffffffff


	//   ....[47]....
        /*00f8*/ 	.word	0xffffffff


	//   ....[48]....
        /*00fc*/ 	.word	0xffffffff


	//   ....[49]....
        /*0100*/ 	.word	0xffffffff


	//   ....[50]....
        /*0104*/ 	.word	0xffffffff


	//   ....[51]....
        /*0108*/ 	.word	0xffffffff


	//   ....[52]....
        /*010c*/ 	.word	0xffffffff


	//   ....[53]....
        /*0110*/ 	.word	0xffffffff


	//   ....[54]....
        /*0114*/ 	.word	0xffffffff


	//   ....[55]....
        /*0118*/ 	.word	0xffffffff


	//   ....[56]....
        /*011c*/ 	.word	0xffffffff


	//   ....[57]....
        /*0120*/ 	.word	0xffffffff


	//   ....[58]....
        /*0124*/ 	.word	0xffffffff


	//   ....[59]....
        /*0128*/ 	.word	0xffffffff


	//   ....[60]....
        /*012c*/ 	.word	0xffffffff


	//   ....[61]....
        /*0130*/ 	.word	0xffffffff


	//   ....[62]....
        /*0134*/ 	.word	0xffffffff


	//   ....[63]....
        /*0138*/ 	.word	0xffffffff


	//   ....[64]....
        /*013c*/ 	.word	0xffffffff


	//   ....[65]....
        /*0140*/ 	.word	0xffffffff


	//   ....[66]....
        /*0144*/ 	.word	0xffffffff


	//   ....[67]....
        /*0148*/ 	.word	0xffffffff


	//   ....[68]....
        /*014c*/ 	.word	0xffffffff


	//   ....[69]....
        /*0150*/ 	.word	0xffffffff


	//   ....[70]....
        /*0154*/ 	.word	0xffffffff


	//   ....[71]....
        /*0158*/ 	.word	0xffffffff


	//   ....[72]....
        /*015c*/ 	.word	0xffffffff


	//   ....[73]....
        /*0160*/ 	.word	0xffffffff


	//   ....[74]....
        /*0164*/ 	.word	0xffffffff


	//   ....[75]....
        /*0168*/ 	.word	0xffffffff


	//   ....[76]....
        /*016c*/ 	.word	0xffffffff


	//   ....[77]....
        /*0170*/ 	.word	0xffffffff


	//   ....[78]....
        /*0174*/ 	.word	0xffffffff


	//   ....[79]....
        /*0178*/ 	.word	0xffffffff


	//   ....[80]....
        /*017c*/ 	.word	0xffffffff


	//   ....[81]....
        /*0180*/ 	.word	0xffffffff


	//   ....[82]....
        /*0184*/ 	.word	0xffffffff


	//   ....[83]....
        /*0188*/ 	.word	0xffffffff


	//   ....[84]....
        /*018c*/ 	.word	0xffffffff


	//   ....[85]....
        /*0190*/ 	.word	0xffffffff


	//   ....[86]....
        /*0194*/ 	.word	0xffffffff


	//   ....[87]....
        /*0198*/ 	.word	0xffffffff


	//----- nvinfo : EIATTR_COOP_GROUP_INSTR_OFFSETS
	.align		4
.L_3229:
        /*019c*/ 	.byte	0x04, 0x28
        /*019e*/ 	.short	(.L_3231 - .L_3230)


	//   ....[0]....
.L_3230:
        /*01a0*/ 	.word	0x00000da0


	//   ....[1]....
        /*01a4*/ 	.word	0x00001070


	//   ....[2]....
        /*01a8*/ 	.word	0x000015f0


	//   ....[3]....
        /*01ac*/ 	.word	0x00002a80


	//   ....[4]....
        /*01b0*/ 	.word	0x00002f10


	//   ....[5]....
        /*01b4*/ 	.word	0x00003410


	//   ....[6]....
        /*01b8*/ 	.word	0x00003aa0


	//   ....[7]....
        /*01bc*/ 	.word	0x000049d0


	//   ....[8]....
        /*01c0*/ 	.word	0x00005120


	//   ....[9]....
        /*01c4*/ 	.word	0x00005da0


	//   ....[10]....
        /*01c8*/ 	.word	0x00005de0


	//   ....[11]....
        /*01cc*/ 	.word	0x00005e20


	//   ....[12]....
        /*01d0*/ 	.word	0x00005e50


	//   ....[13]....
        /*01d4*/ 	.word	0x00005f80


	//   ....[14]....
        /*01d8*/ 	.word	0x00005fb0


	//   ....[15]....
        /*01dc*/ 	.word	0x00005ff0


	//   ....[16]....
        /*01e0*/ 	.word	0x00006020


	//   ....[17]....
        /*01e4*/ 	.word	0x00006200


	//   ....[18]....
        /*01e8*/ 	.word	0x00006270


	//   ....[19]....
        /*01ec*/ 	.word	0x000062a0


	//   ....[20]....
        /*01f0*/ 	.word	0x000062d0


	//   ....[21]....
        /*01f4*/ 	.word	0x000064b0


	//   ....[22]....
        /*01f8*/ 	.word	0x00006500


	//   ....[23]....
        /*01fc*/ 	.word	0x00006560


	//   ....[24]....
        /*0200*/ 	.word	0x000065a0


	//   ....[25]....
        /*0204*/ 	.word	0x00006770


	//   ....[26]....
        /*0208*/ 	.word	0x000067b0


	//   ....[27]....
        /*020c*/ 	.word	0x000067e0


	//   ....[28]....
        /*0210*/ 	.word	0x00006810


	//   ....[29]....
        /*0214*/ 	.word	0x000069b0


	//   ....[30]....
        /*0218*/ 	.word	0x000069e0


	//   ....[31]....
        /*021c*/ 	.word	0x00006a10


	//   ....[32]....
        /*0220*/ 	.word	0x00006a40


	//   ....[33]....
        /*0224*/ 	.word	0x00006a60


	//   ....[34]....
        /*0228*/ 	.word	0x00006a90


	//   ....[35]....
        /*022c*/ 	.word	0x00006ce0


	//   ....[36]....
        /*0230*/ 	.word	0x00006d10


	//   ....[37]....
        /*0234*/ 	.word	0x00006d40


	//   ....[38]....
        /*0238*/ 	.word	0x00006d60


	//   ....[39]....
        /*023c*/ 	.word	0x00006e60


	//   ....[40]....
        /*0240*/ 	.word	0x00006ea0


	//   ....[41]....
        /*0244*/ 	.word	0x00006ed0


	//   ....[42]....
        /*0248*/ 	.word	0x00006ef0


	//   ....[43]....
        /*024c*/ 	.word	0x00006ff0


	//   ....[44]....
        /*0250*/ 	.word	0x00007030


	//   ....[45]....
        /*0254*/ 	.word	0x00007060


	//   ....[46]....
        /*0258*/ 	.word	0x00007080


	//   ....[47]....
        /*025c*/ 	.word	0x00007180


	//   ....[48]....
        /*0260*/ 	.word	0x000071c0


	//   ....[49]....
        /*0264*/ 	.word	0x000071f0


	//   ....[50]....
        /*0268*/ 	.word	0x00007210


	//   ....[51]....
        /*026c*/ 	.word	0x00007310


	//   ....[52]....
        /*0270*/ 	.word	0x00007350


	//   ....[53]....
        /*0274*/ 	.word	0x00007380


	//   ....[54]....
        /*0278*/ 	.word	0x00007390


	//   ....[55]....
        /*027c*/ 	.word	0x00007490


	//   ....[56]....
        /*0280*/ 	.word	0x000074d0


	//   ....[57]....
        /*0284*/ 	.word	0x00007510


	//   ....[58]....
        /*0288*/ 	.word	0x00007550


	//   ....[59]....
        /*028c*/ 	.word	0x00007580


	//   ....[60]....
        /*0290*/ 	.word	0x000075b0


	//   ....[61]....
        /*0294*/ 	.word	0x000075e0


	//   ....[62]....
        /*0298*/ 	.word	0x00007600


	//   ....[63]....
        /*029c*/ 	.word	0x00007630


	//   ....[64]....
        /*02a0*/ 	.word	0x00007670


	//   ....[65]....
        /*02a4*/ 	.word	0x00009110


	//   ....[66]....
        /*02a8*/ 	.word	0x00009150


	//   ....[67]....
        /*02ac*/ 	.word	0x000091a0


	//   ....[68]....
        /*02b0*/ 	.word	0x000091c0


	//   ....[69]....
        /*02b4*/ 	.word	0x00009200


	//   ....[70]....
        /*02b8*/ 	.word	0x00009230


	//   ....[71]....
        /*02bc*/ 	.word	0x00009310


	//   ....[72]....
        /*02c0*/ 	.word	0x00009350


	//   ....[73]....
        /*02c4*/ 	.word	0x00009480


	//   ....[74]....
        /*02c8*/ 	.word	0x000094b0


	//   ....[75]....
        /*02cc*/ 	.word	0x00009c80


	//   ....[76]....
        /*02d0*/ 	.word	0x0000a050


	//   ....[77]....
        /*02d4*/ 	.word	0x0000a6c0


	//   ....[78]....
        /*02d8*/ 	.word	0x0000ab60


	//   ....[79]....
        /*02dc*/ 	.word	0x0000abb0


	//   ....[80]....
        /*02e0*/ 	.word	0x0000abe0


	//   ....[81]....
        /*02e4*/ 	.word	0x0000ac00


	//   ....[82]....
        /*02e8*/ 	.word	0x0000ac20


	//   ....[83]....
        /*02ec*/ 	.word	0x0000acd0


	//   ....[84]....
        /*02f0*/ 	.word	0x0000ad20


	//   ....[85]....
        /*02f4*/ 	.word	0x0000ad40


	//   ....[86]....
        /*02f8*/ 	.word	0x0000ad60


	//   ....[87]....
        /*02fc*/ 	.word	0x0000ad80


	//----- nvinfo : EIATTR_EXIT_INSTR_OFFSETS
	.align		4
.L_3231:
        /*0300*/ 	.byte	0x04, 0x1c
        /*0302*/ 	.short	(.L_3233 - .L_3232)


	//   ....[0]....
.L_3232:
        /*0304*/ 	.word	0x0000ae40


	//   ....[1]....
        /*0308*/ 	.word	0x0000af90


	//----- nvinfo : EIATTR_MAX_THREADS
	.align		4
.L_3233:
        /*030c*/ 	.byte	0x04, 0x05
        /*030e*/ 	.short	(.L_3235 - .L_3234)
.L_3234:
        /*0310*/ 	.word	0x00000020
        /*0314*/ 	.word	0x00000001
        /*0318*/ 	.word	0x00000001


	//----- nvinfo : EIATTR_CRS_STACK_SIZE
	.align		4
.L_3235:
        /*031c*/ 	.byte	0x04, 0x1e
        /*031e*/ 	.short	(.L_3237 - .L_3236)
.L_3236:
        /*0320*/ 	.word	0x00000000
.L_3237:


//--------------------- .nv.info._Z25selective_scan_bwd_kernelI32Selective_Scan_bwd_kernel_traitsILi32ELi8ELb1ELb0ELb0ELb0ELb0EN3c108BFloat16ENS1_7complexIfEEEEv12SSMParamsBwd --------------------------
	.section	.nv.info._Z25selective_scan_bwd_kernelI32Selective_Scan_bwd_kernel_traitsILi32ELi8ELb1ELb0ELb0ELb0ELb0EN3c108BFloat16ENS1_7complexIfEEEEv12SSMParamsBwd,"",@"SHT_CUDA_INFO"
	.sectionflags	@""
	.align	4


	//----- nvinfo : EIATTR_CUDA_API_VERSION
	.align		4
        /*0000*/ 	.byte	0x04, 0x37
        /*0002*/ 	.short	(.L_3239 - .L_3238)
.L_3238:
        /*0004*/ 	.word	0x00000082


	//----- nvinfo : EIATTR_SW2861232_WAR
	.align		4
.L_3239:
        /*0008*/ 	.byte	0x01, 0x35
	.zero		2


	//----- nvinfo : EIATTR_PARAM_CBANK
	.align		4
        /*000c*/ 	.byte	0x04, 0x0a
        /*000e*/ 	.short	(.L_3241 - .L_3240)
	.align		4
.L_3240:
        /*0010*/ 	.word	index@(.nv.constant0._Z25selective_scan_bwd_kernelI32Selective_Scan_bwd_kernel_traitsILi32ELi8ELb1ELb0ELb0ELb0ELb0EN3c108BFloat16ENS1_7complexIfEEEEv12SSMParamsBwd)
        /*0014*/ 	.short	0x0160
        /*0016*/ 	.short	0x01f0


	//----- nvinfo : EIATTR_CBANK_PARAM_SIZE
	.align		4
.L_3241:
        /*0018*/ 	.byte	0x03, 0x19
        /*001a*/ 	.short	0x01f0


	//----- nvinfo : EIATTR_KPARAM_INFO
	.align		4
        /*001c*/ 	.byte	0x04, 0x17
        /*001e*/ 	.short	(.L_3243 - .L_3242)
.L_3242:
        /*0020*/ 	.word	0x00000000
        /*0024*/ 	.short	0x0000
        /*0026*/ 	.short	0x0000
        /*0028*/ 	.byte	0x00, 0xf0, 0xc1, 0x07


	//----- nvinfo : EIATTR_MAXREG_COUNT
	.align		4
.L_3243:
        /*002c*/ 	.byte	0x03, 0x1b
        /*002e*/ 	.short	0x00ff


	//----- nvinfo : EIATTR_NUM_BARRIERS
	.align		4
        /*0030*/ 	.byte	0x02, 0x4c
        /*0032*/ 	.byte	0x01
	.zero		1


	//----- nvinfo : EIATTR_MERCURY_ISA_VERSION
	.align		4
        /*0034*/ 	.byte	0x03, 0x5f
        /*0036*/ 	.short	0x0000


	//----- nvinfo : EIATTR_COOP_GROUP_MASK_REGIDS
	.align		4
        /*0038*/ 	.byte	0x04, 0x29
        /*003a*/ 	.short	(.L_3245 - .L_3244)


	//   ....[0]....
.L_3244:
        /*003c*/ 	.word	0xffffffff


	//   ....[1]....
        /*0040*/ 	.word	0xffffffff


	//   ....[2]....
        /*0044*/ 	.word	0xffffffff


	//   ....[3]....
        /*0048*/ 	.word	0xffffffff


	//   ....[4]....
        /*004c*/ 	.word	0xffffffff


	//   ....[5]....
        /*0050*/ 	.word	0xffffffff


	//   ....[6]....
        /*0054*/ 	.word	0xffffffff


	//   ....[7]....
        /*0058*/ 	.word	0xffffffff


	//   ....[8]....
        /*005c*/ 	.word	0xffffffff


	//   ....[9]....
        /*0060*/ 	.word	0xffffffff


	//   ....[10]....
        /*0064*/ 	.word	0xffffffff


	//   ....[11]....
        /*0068*/ 	.word	0xffffffff


	//   ....[12]....
        /*006c*/ 	.word	0xffffffff


	//   ....[13]....
        /*0070*/ 	.word	0xffffffff


	//   ....[14]....
        /*0074*/ 	.word	0xffffffff


	//   ....[15]....
        /*0078*/ 	.word	0xffffffff


	//   ....[16]....
        /*007c*/ 	.word	0xffffffff


	//   ....[17]....
        /*0080*/ 	.word	0xffffffff


	//   ....[18]....
        /*0084*/ 	.word	0xffffffff


	//   ....[19]....
        /*0088*/ 	.word	0xffffffff


	//   ....[20]....
        /*008c*/ 	.word	0xffffffff


	//   ....[21]....
        /*0090*/ 	.word	0xffffffff


	//   ....[22]....
        /*0094*/ 	.word	0xffffffff


	//   ....[23]....
        /*0098*/ 	.word	0xffffffff


	//   ....[24]....
        /*009c*/ 	.word	0xffffffff


	//   ....[25]....
        /*00a0*/ 	.word	0xffffffff


	//   ....[26]....
        /*00a4*/ 	.word	0xffffffff


	//   ....[27]....
        /*00a8*/ 	.word	0xffffffff


	//   ....[28]....
        /*00ac*/ 	.word	0xffffffff


	//   ....[29]....
        /*00b0*/ 	.word	0xffffffff


	//   ....[30]....
        /*00b4*/ 	.word	0xffffffff


	//   ....[31]....
        /*00b8*/ 	.word	0xffffffff


	//   ....[32]....
        /*00bc*/ 	.word	0xffffffff


	//   ....[33]....
        /*00c0*/ 	.word	0xffffffff


	//   ....[34]....
        /*00c4*/ 	.word	0xffffffff


	//   ....[35]....
        /*00c8*/ 	.word	0xffffffff


	//   ....[36]....
        /*00cc*/ 	.word	0xffffffff


	//   ....[37]....
        /*00d0*/ 	.word	0xffffffff


	//   ....[38]....
        /*00d4*/ 	.word	0xffffffff


	//   ....[39]....
        /*00d8*/ 	.word	0xffffffff


	//   ....[40]....
        /*00dc*/ 	.word	0xffffffff


	//   ....[41]....
        /*00e0*/ 	.word	0xffffffff


	//   ....[42]....
        /*00e4*/ 	.word	0xffffffff


	//   ....[43]....
        /*00e8*/ 	.word	0xffffffff


	//   ....[44]....
        /*00ec*/ 	.word	0xffffffff


	//   ....[45]....
        /*00f0*/ 	.word	0xffffffff


	//   ....[46]....
        /*00f4*/ 	.word	0xffffffff


	//   ....[47]....
        /*00f8*/ 	.word	0xffffffff


	//   ....[48]....
        /*00fc*/ 	.word	0xffffffff


	//   ....[49]....
        /*0100*/ 	.word	0xffffffff


	//   ....[50]....
        /*0104*/ 	.word	0xffffffff


	//   ....[51]....
        /*0108*/ 	.word	0xffffffff


	//   ....[52]....
        /*010c*/ 	.word	0xffffffff


	//   ....[53]....
        /*0110*/ 	.word	0xffffffff


	//   ....[54]....
        /*0114*/ 	.word	0xffffffff


	//   ....[55]....
        /*0118*/ 	.word	0xffffffff


	//   ....[56]....
        /*011c*/ 	.word	0xffffffff


	//   ....[57]....
        /*0120*/ 	.word	0xffffffff


	//   ....[58]....
        /*0124*/ 	.word	0xffffffff


	//   ....[59]....
        /*0128*/ 	.word	0xffffffff


	//   ....[60]....
        /*012c*/ 	.word	0xffffffff


	//   ....[61]....
        /*0130*/ 	.word	0xffffffff


	//   ....[62]....
        /*0134*/ 	.word	0xffffffff


	//   ....[63]....
        /*0138*/ 	.word	0xffffffff


	//   ....[64]....
        /*013c*/ 	.word	0xffffffff


	//   ....[65]....
        /*0140*/ 	.word	0xffffffff


	//   ....[66]....
        /*0144*/ 	.word	0xffffffff


	//   ....[67]....
        /*0148*/ 	.word	0xffffffff


	//   ....[68]....
        /*014c*/ 	.word	0xffffffff


	//   ....[69]....
        /*0150*/ 	.word	0xffffffff


	//   ....[70]....
        /*0154*/ 	.word	0xffffffff


	//   ....[71]....
        /*0158*/ 	.word	0xffffffff


	//   ....[72]....
        /*015c*/ 	.word	0xffffffff


	//   ....[73]....
        /*0160*/ 	.word	0xffffffff


	//   ....[74]....
        /*0164*/ 	.word	0xffffffff


	//   ....[75]....
        /*0168*/ 	.word	0xffffffff


	//   ....[76]....
        /*016c*/ 	.word	0xffffffff


	//   ....[77]....
        /*0170*/ 	.word	0xffffffff


	//   ....[78]....
        /*0174*/ 	.word	0xffffffff


	//   ....[79]....
        /*0178*/ 	.word	0xffffffff


	//   ....[80]....
        /*017c*/ 	.word	0xffffffff


	//   ....[81]....
        /*0180*/ 	.word	0xffffffff


	//   ....[82]....
        /*0184*/ 	.word	0xffffffff


	//   ....[83]....
        /*0188*/ 	.word	0xffffffff


	//   ....[84]....
        /*018c*/ 	.word	0xffffffff


	//   ....[85]....
        /*0190*/ 	.word	0xffffffff


	//   ....[86]....
        /*0194*/ 	.word	0xffffffff


	//   ....[87]....
        /*0198*/ 	.word	0xffffffff


	//   ....[88]....
        /*019c*/ 	.word	0xffffffff


	//   ....[89]....
        /*01a0*/ 	.word	0xffffffff


	//   ....[90]....
        /*01a4*/ 	.word	0xffffffff


	//----- nvinfo : EIATTR_COOP_GROUP_INSTR_OFFSETS
	.align		4
.L_3245:
        /*01a8*/ 	.byte	0x04, 0x28
        /*01aa*/ 	.short	(.L_3247 - .L_3246)


	//   ....[0]....
.L_3246:
        /*01ac*/ 	.word	0x00000530


	//   ....[1]....
        /*01b0*/ 	.word	0x00000590


	//   ....[2]....
        /*01b4*/ 	.word	0x00000680


	//   ....[3]....
        /*01b8*/ 	.word	0x000016a0


	//   ....[4]....
        /*01bc*/ 	.word	0x000016e0


	//   ....[5]....
        /*01c0*/ 	.word	0x000016f0


	//   ....[6]....
        /*01c4*/ 	.word	0x00001700


	//   ....[7]....
        /*01c8*/ 	.word	0x00001710


	//   ....[8]....
        /*01cc*/ 	.word	0x00001720


	//   ....[9]....
        /*01d0*/ 	.word	0x000017f0


	//   ....[10]....
        /*01d4*/ 	.word	0x00001800


	//   ....[11]....
        /*01d8*/ 	.word	0x00001810


	//   ....[12]....
        /*01dc*/ 	.word	0x00001820


	//   ....[13]....
        /*01e0*/ 	.word	0x000018e0


	//   ....[14]....
        /*01e4*/ 	.word	0x00001900


	//   ....[15]....
        /*01e8*/ 	.word	0x00001910


	//   ....[16]....
        /*01ec*/ 	.word	0x00001920


	//   ....[17]....
        /*01f0*/ 	.word	0x000019e0


	//   ....[18]....
        /*01f4*/ 	.word	0x00001a10


	//   ....[19]....
        /*01f8*/ 	.word	0x00001a40


	//   ....[20]....
        /*01fc*/ 	.word	0x00001a70


	//   ....[21]....
        /*0200*/ 	.word	0x00001bc0


	//   ....[22]....
        /*0204*/ 	.word	0x00001c10


	//   ....[23]....
        /*0208*/ 	.word	0x00001c40


	//   ....[24]....
        /*020c*/ 	.word	0x00001c70


	//   ....[25]....
        /*0210*/ 	.word	0x00001e00


	//   ....[26]....
        /*0214*/ 	.word	0x000021c0


	//   ....[27]....
        /*0218*/ 	.word	0x000021f0


	//   ....[28]....
        /*021c*/ 	.word	0x00002250


	//   ....[29]....
        /*0220*/ 	.word	0x00002260


	//   ....[30]....
        /*0224*/ 	.word	0x00002270


	//   ....[31]....
        /*0228*/ 	.word	0x00002280


	//   ....[32]....
        /*022c*/ 	.word	0x00002290


	//   ....[33]....
        /*0230*/ 	.word	0x00002370


	//   ....[34]....
        /*0234*/ 	.word	0x00002390


	//   ....[35]....
        /*0238*/ 	.word	0x000023a0


	//   ....[36]....
        /*023c*/ 	.word	0x000023b0


	//   ....[37]....
        /*0240*/ 	.word	0x00002490


	//   ....[38]....
        /*0244*/ 	.word	0x000024b0


	//   ....[39]....
        /*0248*/ 	.word	0x000024c0


	//   ....[40]....
        /*024c*/ 	.word	0x000024d0


	//   ....[41]....
        /*0250*/ 	.word	0x000025b0


	//   ....[42]....
        /*0254*/ 	.word	0x000025d0


	//   ....[43]....
        /*0258*/ 	.word	0x000025e0


	//   ....[44]....
        /*025c*/ 	.word	0x000025f0


	//   ....[45]....
        /*0260*/ 	.word	0x000026d0


	//   ....[46]....
        /*0264*/ 	.word	0x000026f0


	//   ....[47]....
        /*0268*/ 	.word	0x00002700


	//   ....[48]....
        /*026c*/ 	.word	0x00002710


	//   ....[49]....
        /*0270*/ 	.word	0x000027f0


	//   ....[50]....
        /*0274*/ 	.word	0x00002820


	//   ....[51]....
        /*0278*/ 	.word	0x00002830


	//   ....[52]....
        /*027c*/ 	.word	0x00002840


	//   ....[53]....
        /*0280*/ 	.word	0x00002850


	//   ....[54]....
        /*0284*/ 	.word	0x00002860


	//   ....[55]....
        /*0288*/ 	.word	0x00002870


	//   ....[56]....
        /*028c*/ 	.word	0x00002890


	//   ....[57]....
        /*0290*/ 	.word	0x000028b0


	//   ....[58]....
        /*0294*/ 	.word	0x000028d0


	//   ....[59]....
        /*0298*/ 	.word	0x00003490


	//   ....[60]....
        /*029c*/ 	.word	0x00003520


	//   ....[61]....
        /*02a0*/ 	.word	0x00003560


	//   ....[62]....
        /*02a4*/ 	.word	0x000035a0


	//   ....[63]....
        /*02a8*/ 	.word	0x00003660


	//   ....[64]....
        /*02ac*/ 	.word	0x00003690


	//   ....[65]....
        /*02b0*/ 	.word	0x000036c0


	//   ....[66]....
        /*02b4*/ 	.word	0x000036f0


	//   ....[67]....
        /*02b8*/ 	.word	0x000037a0


	//   ....[68]....
        /*02bc*/ 	.word	0x000037d0


	//   ....[69]....
        /*02c0*/ 	.word	0x00003810


	//   ....[70]....
        /*02c4*/ 	.word	0x00003840


	//   ....[71]....
        /*02c8*/ 	.word	0x000038e0


	//   ....[72]....
        /*02cc*/ 	.word	0x00003910


	//   ....[73]....
        /*02d0*/ 	.word	0x00003940


	//   ....[74]....
        /*02d4*/ 	.word	0x00003970


	//   ....[75]....
        /*02d8*/ 	.word	0x00003a20


	//   ....[76]....
        /*02dc*/ 	.word	0x00003a50


	//   ....[77]....
        /*02e0*/ 	.word	0x00003a90


	//   ....[78]....
        /*02e4*/ 	.word	0x00003ac0


	//   ....[79]....
        /*02e8*/ 	.word	0x000040b0


	//   ....[80]....
        /*02ec*/ 	.word	0x000042a0


	//   ....[81]....
        /*02f0*/ 	.word	0x00004380


	//   ....[82]....
        /*02f4*/ 	.word	0x000043d0


	//   ....[83]....
        /*02f8*/ 	.word	0x00004400


	//   ....[84]....
        /*02fc*/ 	.word	0x00004420


	//   ....[85]....
        /*0300*/ 	.word	0x00004440


	//   ....[86]....
        /*0304*/ 	.word	0x000044f0


	//   ....[87]....
        /*0308*/ 	.word	0x00004540


	//   ....[88]....
        /*030c*/ 	.word	0x00004560


	//   ....[89]....
        /*0310*/ 	.word	0x00004580


	//   ....[90]....
        /*0314*/ 	.word	0x000045a0


	//----- nvinfo : EIATTR_EXIT_INSTR_OFFSETS
	.align		4
.L_3247:
        /*0318*/ 	.byte	0x04, 0x1c
        /*031a*/ 	.short	(.L_3249 - .L_3248)


	//   ....[0]....
.L_3248:
        /*031c*/ 	.word	0x00004660


	//   ....[1]....
        /*0320*/ 	.word	0x00004ba0


	//----- nvinfo : EIATTR_MAX_THREADS
	.align		4
.L_3249:
        /*0324*/ 	.byte	0x04, 0x05
        /*0326*/ 	.short	(.L_3251 - .L_3250)
.L_3250:
        /*0328*/ 	.word	0x00000020
        /*032c*/ 	.word	0x00000001
        /*0330*/ 	.word	0x00000001


	//----- nvinfo : EIATTR_CRS_STACK_SIZE
	.align		4
.L_3251:
        /*0334*/ 	.byte	0x04, 0x1e
        /*0336*/ 	.short	(.L_3253 - .L_3252)
.L_3252:
        /*0338*/ 	.word	0x00000000
.L_3253:


//--------------------- .nv.info._Z25selective_scan_bwd_kernelI32Selective_Scan_bwd_kernel_traitsILi32ELi8ELb1ELb0ELb0ELb0ELb1EN3c108BFloat16ENS1_7complexIfEEEEv12SSMParamsBwd --------------------------
	.section	.nv.info._Z25selective_scan_bwd_kernelI32Selective_Scan_bwd_kernel_traitsILi32ELi8ELb1ELb0ELb0ELb0ELb1EN3c108BFloat16ENS1_7complexIfEEEEv12SSMParamsBwd,"",@"SHT_CUDA_INFO"
	.sectionflags	@""
	.align	4


	//----- nvinfo : EIATTR_CUDA_API_VERSION
	.align		4
        /*0000*/ 	.byte	0x04, 0x37
        /*0002*/ 	.short	(.L_3255 - .L_3254)
.L_3254:
        /*0004*/ 	.word	0x00000082


	//----- nvinfo : EIATTR_SW2861232_WAR
	.align		4
.L_3255:
        /*0008*/ 	.byte	0x01, 0x35
	.zero		2


	//----- nvinfo : EIATTR_PARAM_CBANK
	.align		4
        /*000c*/ 	.byte	0x04, 0x0a
        /*000e*/ 	.short	(.L_3257 - .L_3256)
	.align		4
.L_3256:
        /*0010*/ 	.word	index@(.nv.constant0._Z25selective_scan_bwd_kernelI32Selective_Scan_bwd_kernel_traitsILi32ELi8ELb1ELb0ELb0ELb0ELb1EN3c108BFloat16ENS1_7complexIfEEEEv12SSMParamsBwd)
        /*0014*/ 	.short	0x0160
        /*0016*/ 	.short	0x01f0


	//----- nvinfo : EIATTR_CBANK_PARAM_SIZE
	.align		4
.L_3257:
        /*0018*/ 	.byte	0x03, 0x19
        /*001a*/ 	.short	0x01f0


	//----- nvinfo : EIATTR_KPARAM_INFO
	.align		4
        /*001c*/ 	.byte	0x04, 0x17
        /*001e*/ 	.short	(.L_3259 - .L_3258)
.L_3258:
        /*0020*/ 	.word	0x00000000
        /*0024*/ 	.short	0x0000
        /*0026*/ 	.short	0x0000
        /*0028*/ 	.byte	0x00, 0xf0, 0xc1, 0x07


	//----- nvinfo : EIATTR_MAXREG_COUNT
	.align		4
.L_3259:
        /*002c*/ 	.byte	0x03, 0x1b
        /*002e*/ 	.short	0x00ff


	//----- nvinfo : EIATTR_NUM_BARRIERS
	.align		4
        /*0030*/ 	.byte	0x02, 0x4c
        /*0032*/ 	.byte	0x01
	.zero		1


	//----- nvinfo : EIATTR_MERCURY_ISA_VERSION
	.align		4
        /*0034*/ 	.byte	0x03, 0x5f
        /*0036*/ 	.short	0x0000


	//----- nvinfo : EIATTR_COOP_GROUP_MASK_REGIDS
	.align		4
        /*0038*/ 	.byte	0x04, 0x29
        /*003a*/ 	.short	(.L_3261 - .L_3260)


	//   ....[0]....
.L_3260:
        /*003c*/ 	.word	0xffffffff


	//   ....[1]....
        /*0040*/ 	.word	0xffffffff


	//   ....[2]....
        /*0044*/ 	.word	0xffffffff


	//   ....[3]....
        /*0048*/ 	.word	0xffffffff


	//   ....[4]....
        /*004c*/ 	.word	0xffffffff


	//   ....[5]....
        /*0050*/ 	.word	0xffffffff


	//   ....[6]....
        /*0054*/ 	.word	0xffffffff


	//   ....[7]....
        /*0058*/ 	.word	0xffffffff


	//   ....[8]....
        /*005c*/ 	.word	0xffffffff


	//   ....[9]....
        /*0060*/ 	.word	0xffffffff


	//   ....[10]....
        /*0064*/ 	.word	0xffffffff


	//   ....[11]....
        /*0068*/ 	.word	0xffffffff


	//   ....[12]....
        /*006c*/ 	.word	0xffffffff


	//   ....[13]....
        /*0070*/ 	.word	0xffffffff


	//   ....[14]....
        /*0074*/ 	.word	0xffffffff


	//   ....[15]....
        /*0078*/ 	.word	0xffffffff


	//   ....[16]....
        /*007c*/ 	.word	0xffffffff


	//   ....[17]....
        /*0080*/ 	.word	0xffffffff


	//   ....[18]....
        /*0084*/ 	.word	0xffffffff


	//   ....[19]....
        /*0088*/ 	.word	0xffffffff


	//   ....[20]....
        /*008c*/ 	.word	0xffffffff


	//   ....[21]....
        /*0090*/ 	.word	0xffffffff


	//   ....[22]....
        /*0094*/ 	.word	0xffffffff


	//   ....[23]....
        /*0098*/ 	.word	0xffffffff


	//   ....[24]....
        /*009c*/ 	.word	0xffffffff


	//   ....[25]....
        /*00a0*/ 	.word	0xffffffff


	//   ....[26]....
        /*00a4*/ 	.word	0xffffffff


	//   ....[27]....
        /*00a8*/ 	.word	0xffffffff


	//   ....[28]....
        /*00ac*/ 	.word	0xffffffff


	//   ....[29]....
        /*00b0*/ 	.word	0xffffffff


	//   ....[30]....
        /*00b4*/ 	.word	0xffffffff


	//   ....[31]....
        /*00b8*/ 	.word	0xffffffff


	//   ....[32]....
        /*00bc*/ 	.word	0xffffffff


	//   ....[33]....
        /*00c0*/ 	.word	0xffffffff


	//   ....[34]....
        /*00c4*/ 	.word	0xffffffff


	//   ....[35]....
        /*00c8*/ 	.word	0xffffffff


	//   ....[36]....
        /*00cc*/ 	.word	0xffffffff


	//   ....[37]....
        /*00d0*/ 	.word	0xffffffff


	//   ....[38]....
        /*00d4*/ 	.word	0xffffffff


	//   ....[39]....
        /*00d8*/ 	.word	0xffffffff


	//   ....[40]....
        /*00dc*/ 	.word	0xffffffff


	//   ....[41]....
        /*00e0*/ 	.word	0xffffffff


	//   ....[42]....
        /*00e4*/ 	.word	0xffffffff


	//   ....[43]....
        /*00e8*/ 	.word	0xffffffff


	//   ....[44]....
        /*00ec*/ 	.word	0xffffffff


	//   ....[45]....
        /*00f0*/ 	.word	0xffffffff


	//   ....[46]....
        /*00f4*/ 	.word	0xffffffff


	//   ....[47]....
        /*00f8*/ 	.word	0xffffffff


	//   ....[48]....
        /*00fc*/ 	.word	0xffffffff


	//   ....[49]....
        /*0100*/ 	.word	0xffffffff


	//   ....[50]....
        /*0104*/ 	.word	0xffffffff


	//   ....[51]....
        /*0108*/ 	.word	0xffffffff


	//   ....[52]....
        /*010c*/ 	.word	0xffffffff


	//   ....[53]....
        /*0110*/ 	.word	0xffffffff


	//   ....[54]....
        /*0114*/ 	.word	0xffffffff


	//   ....[55]....
        /*0118*/ 	.word	0xffffffff


	//   ....[56]....
        /*011c*/ 	.word	0xffffffff


	//   ....[57]....
        /*0120*/ 	.word	0xffffffff


	//   ....[58]....
        /*0124*/ 	.word	0xffffffff


	//   ....[59]....
        /*0128*/ 	.word	0xffffffff


	//   ....[60]....
        /*012c*/ 	.word	0xffffffff


	//   ....[61]....
        /*0130*/ 	.word	0xffffffff


	//   ....[62]....
        /*0134*/ 	.word	0xffffffff


	//   ....[63]....
        /*0138*/ 	.word	0xffffffff


	//   ....[64]....
        /*013c*/ 	.word	0xffffffff


	//   ....[65]....
        /*0140*/ 	.word	0xffffffff


	//   ....[66]....
        /*0144*/ 	.word	0xffffffff


	//   ....[67]....
        /*0148*/ 	.word	0xffffffff


	//   ....[68]....
        /*014c*/ 	.word	0xffffffff


	//   ....[69]....
        /*0150*/ 	.word	0xffffffff


	//   ....[70]....
        /*0154*/ 	.word	0xffffffff


	//   ....[71]....
        /*0158*/ 	.word	0xffffffff


	//   ....[72]....
        /*015c*/ 	.word	0xffffffff


	//   ....[73]....
        /*0160*/ 	.word	0xffffffff


	//   ....[74]....
        /*0164*/ 	.word	0xffffffff


	//   ....[75]....
        /*0168*/ 	.word	0xffffffff


	//   ....[76]....
        /*016c*/ 	.word	0xffffffff


	//   ....[77]....
        /*0170*/ 	.word	0xffffffff


	//   ....[78]....
        /*0174*/ 	.word	0xffffffff


	//   ....[79]....
        /*0178*/ 	.word	0xffffffff


	//   ....[80]....
        /*017c*/ 	.word	0xffffffff


	//   ....[81]....
        /*0180*/ 	.word	0xffffffff


	//   ....[82]....
        /*0184*/ 	.word	0xffffffff


	//   ....[83]....
        /*0188*/ 	.word	0xffffffff


	//   ....[84]....
        /*018c*/ 	.word	0xffffffff


	//   ....[85]....
        /*0190*/ 	.word	0xffffffff


	//   ....[86]....
        /*0194*/ 	.word	0xffffffff


	//   ....[87]....
        /*0198*/ 	.word	0xffffffff


	//   ....[88]....
        /*019c*/ 	.word	0xffffffff


	//   ....[89]....
        /*01a0*/ 	.word	0xffffffff


	//   ....[90]....
        /*01a4*/ 	.word	0xffffffff


	//   ....[91]....
        /*01a8*/ 	.word	0xffffffff


	//   ....[92]....
        /*01ac*/ 	.word	0xffffffff


	//   ....[93]....
        /*01b0*/ 	.word	0xffffffff


	//   ....[94]....
        /*01b4*/ 	.word	0xffffffff


	//----- nvinfo : EIATTR_COOP_GROUP_INSTR_OFFSETS
	.align		4
.L_3261:
        /*01b8*/ 	.byte	0x04, 0x28
        /*01ba*/ 	.short	(.L_3263 - .L_3262)


	//   ....[0]....
.L_3262:
        /*01bc*/ 	.word	0x00000560


	//   ....[1]....
        /*01c0*/ 	.word	0x000005c0


	//   ....[2]....
        /*01c4*/ 	.word	0x000006e0


	//   ....[3]....
        /*01c8*/ 	.word	0x000007e0


	//   ....[4]....
        /*01cc*/ 	.word	0x00000c10


	//   ....[5]....
        /*01d0*/ 	.word	0x000010c0


	//   ....[6]....
        /*01d4*/ 	.word	0x00001370


	//   ....[7]....
        /*01d8*/ 	.word	0x000022b0


	//   ....[8]....
        /*01dc*/ 	.word	0x000022f0


	//   ....[9]....
        /*01e0*/ 	.word	0x00002320


	//   ....[10]....
        /*01e4*/ 	.word	0x00002340


	//   ....[11]....
        /*01e8*/ 	.word	0x00002370


	//   ....[12]....
        /*01ec*/ 	.word	0x00002380


	//   ....[13]....
        /*01f0*/ 	.word	0x00002440


	//   ....[14]....
        /*01f4*/ 	.word	0x00002460


	//   ....[15]....
        /*01f8*/ 	.word	0x00002470


	//   ....[16]....
        /*01fc*/ 	.word	0x00002480


	//   ....[17]....
        /*0200*/ 	.word	0x00002540


	//   ....[18]....
        /*0204*/ 	.word	0x00002560


	//   ....[19]....
        /*0208*/ 	.word	0x00002570


	//   ....[20]....
        /*020c*/ 	.word	0x00002580


	//   ....[21]....
        /*0210*/ 	.word	0x00002640


	//   ....[22]....
        /*0214*/ 	.word	0x00002670


	//   ....[23]....
        /*0218*/ 	.word	0x000026a0


	//   ....[24]....
        /*021c*/ 	.word	0x000026c0


	//   ....[25]....
        /*0220*/ 	.word	0x00002810


	//   ....[26]....
        /*0224*/ 	.word	0x00002840


	//   ....[27]....
        /*0228*/ 	.word	0x00002870


	//   ....[28]....
        /*022c*/ 	.word	0x000028a0


	//   ....[29]....
        /*0230*/ 	.word	0x00002ac0


	//   ....[30]....
        /*0234*/ 	.word	0x00002af0


	//   ....[31]....
        /*0238*/ 	.word	0x00002d70


	//   ....[32]....
        /*023c*/ 	.word	0x00002e30


	//   ....[33]....
        /*0240*/ 	.word	0x00002e70


	//   ....[34]....
        /*0244*/ 	.word	0x00002e80


	//   ....[35]....
        /*0248*/ 	.word	0x00002e90


	//   ....[36]....
        /*024c*/ 	.word	0x00002ea0


	//   ....[37]....
        /*0250*/ 	.word	0x00002f80


	//   ....[38]....
        /*0254*/ 	.word	0x00002fa0


	//   ....[39]....
        /*0258*/ 	.word	0x00002fb0


	//   ....[40]....
        /*025c*/ 	.word	0x00002fc0


	//   ....[41]....
        /*0260*/ 	.word	0x000030a0


	//   ....[42]....
        /*0264*/ 	.word	0x000030c0


	//   ....[43]....
        /*0268*/ 	.word	0x000030d0


	//   ....[44]....
        /*026c*/ 	.word	0x000030e0


	//   ....[45]....
        /*0270*/ 	.word	0x000031c0


	//   ....[46]....
        /*0274*/ 	.word	0x000031e0


	//   ....[47]....
        /*0278*/ 	.word	0x000031f0


	//   ....[48]....
        /*027c*/ 	.word	0x00003200


	//   ....[49]....
        /*0280*/ 	.word	0x000032e0


	//   ....[50]....
        /*0284*/ 	.word	0x00003300


	//   ....[51]....
        /*0288*/ 	.word	0x00003310


	//   ....[52]....
        /*028c*/ 	.word	0x00003320


	//   ....[53]....
        /*0290*/ 	.word	0x00003400


	//   ....[54]....
        /*0294*/ 	.word	0x00003430


	//   ....[55]....
        /*0298*/ 	.word	0x00003440


	//   ....[56]....
        /*029c*/ 	.word	0x00003450


	//   ....[57]....
        /*02a0*/ 	.word	0x00003460


	//   ....[58]....
        /*02a4*/ 	.word	0x00003470


	//   ....[59]....
        /*02a8*/ 	.word	0x00003480


	//   ....[60]....
        /*02ac*/ 	.word	0x000034a0


	//   ....[61]....
        /*02b0*/ 	.word	0x000034c0


	//   ....[62]....
        /*02b4*/ 	.word	0x000034e0


	//   ....[63]....
        /*02b8*/ 	.word	0x00004030


	//   ....[64]....
        /*02bc*/ 	.word	0x00004130


	//   ....[65]....
        /*02c0*/ 	.word	0x00004170


	//   ....[66]....
        /*02c4*/ 	.word	0x000041b0


	//   ....[67]....
        /*02c8*/ 	.word	0x000041e0


	//   ....[68]....
        /*02cc*/ 	.word	0x00004280


	//   ....[69]....
        /*02d0*/ 	.word	0x000042b0


	//   ....[70]....
        /*02d4*/ 	.word	0x000042e0


	//   ....[71]....
        /*02d8*/ 	.word	0x000043a0


	//   ....[72]....
        /*02dc*/ 	.word	0x000043d0


	//   ....[73]....
        /*02e0*/ 	.word	0x00004400


	//   ....[74]....
        /*02e4*/ 	.word	0x00004430


	//   ....[75]....
        /*02e8*/ 	.word	0x000044e0


	//   ....[76]....
        /*02ec*/ 	.word	0x00004510


	//   ....[77]....
        /*02f0*/ 	.word	0x00004540


	//   ....[78]....
        /*02f4*/ 	.word	0x00004580


	//   ....[79]....
        /*02f8*/ 	.word	0x00004680


	//   ....[80]....
        /*02fc*/ 	.word	0x000046b0


	//   ....[81]....
        /*0300*/ 	.word	0x000046e0


	//   ....[82]....
        /*0304*/ 	.word	0x00004710


	//   ....[83]....
        /*0308*/ 	.word	0x00004cd0


	//   ....[84]....
        /*030c*/ 	.word	0x00004ea0


	//   ....[85]....
        /*0310*/ 	.word	0x00004f80


	//   ....[86]....
        /*0314*/ 	.word	0x00004fd0


	//   ....[87]....
        /*0318*/ 	.word	0x00005000


	//   ....[88]....
        /*031c*/ 	.word	0x00005020


	//   ....[89]....
        /*0320*/ 	.word	0x00005040


	//   ....[90]....
        /*0324*/ 	.word	0x000050f0


	//   ....[91]....
        /*0328*/ 	.word	0x00005140


	//   ....[92]....
        /*032c*/ 	.word	0x00005160


	//   ....[93]....
        /*0330*/ 	.word	0x00005180


	//   ....[94]....
        /*0334*/ 	.word	0x000051a0


	//----- nvinfo : EIATTR_EXIT_INSTR_OFFSETS
	.align		4
.L_3263:
        /*0338*/ 	.byte	0x04, 0x1c
        /*033a*/ 	.short	(.L_3265 - .L_3264)


	//   ....[0]....
.L_3264:
        /*033c*/ 	.word	0x00005260


	//   ....[1]....
        /*0340*/ 	.word	0x000057a0


	//----- nvinfo : EIATTR_MAX_THREADS
	.align		4
.L_3265:
        /*0344*/ 	.byte	0x04, 0x05
        /*0346*/ 	.short	(.L_3267 - .L_3266)
.L_3266:
        /*0348*/ 	.word	0x00000020
        /*034c*/ 	.word	0x00000001
        /*0350*/ 	.word	0x00000001


	//----- nvinfo : EIATTR_CRS_STACK_SIZE
	.align		4
.L_3267:
        /*0354*/ 	.byte	0x04, 0x1e
        /*0356*/ 	.short	(.L_3269 - .L_3268)
.L_3268:
        /*0358*/ 	.word	0x00000000
.L_3269:


//--------------------- .nv.info._Z25selective_scan_bwd_kernelI32Selective_Scan_bwd_kernel_traitsILi32ELi8ELb1ELb0ELb0ELb1ELb0EN3c108BFloat16ENS1_7complexIfEEEEv12SSMParamsBwd --------------------------
	.section	.nv.info._Z25selective_scan_bwd_kernelI32Selective_Scan_bwd_kernel_traitsILi32ELi8ELb1ELb0ELb0ELb1ELb0EN3c108BFloat16ENS1_7complexIfEEEEv12SSMParamsBwd,"",@"SHT_CUDA_INFO"
	.sectionflags	@""
	.align	4


	//----- nvinfo : EIATTR_CUDA_API_VERSION
	.align		4
        /*0000*/ 	.byte	0x04, 0x37
        /*0002*/ 	.short	(.L_3271 - .L_3270)
.L_3270:
        /*0004*/ 	.word	0x00000082


	//----- nvinfo : EIATTR_SW2861232_WAR
	.align		4
.L_3271:
        /*0008*/ 	.byte	0x01, 0x35
	.zero		2


	//----- nvinfo : EIATTR_PARAM_CBANK
	.align		4
        /*000c*/ 	.byte	0x04, 0x0a
        /*000e*/ 	.short	(.L_3273 - .L_3272)
	.align		4
.L_3272:
        /*0010*/ 	.word	index@(.nv.constant0._Z25selective_scan_bwd_kernelI32Selective_Scan_bwd_kernel_traitsILi32ELi8ELb1ELb0ELb0ELb1ELb0EN3c108BFloat16ENS1_7complexIfEEEEv12SSMParamsBwd)
        /*0014*/ 	.short	0x0160
        /*0016*/ 	.short	0x01f0


	//----- nvinfo : EIATTR_CBANK_PARAM_SIZE
	.align		4
.L_3273:
        /*0018*/ 	.byte	0x03, 0x19
        /*001a*/ 	.short	0x01f0


	//----- nvinfo : EIATTR_KPARAM_INFO
	.align		4
        /*001c*/ 	.byte	0x04, 0x17
        /*001e*/ 	.short	(.L_3275 - .L_3274)
.L_3274:
        /*0020*/ 	.word	0x00000000
        /*0024*/ 	.short	0x0000
        /*0026*/ 	.short	0x0000
        /*0028*/ 	.byte	0x00, 0xf0, 0xc1, 0x07


	//----- nvinfo : EIATTR_MAXREG_COUNT
	.align		4
.L_3275:
        /*002c*/ 	.byte	0x03, 0x1b
        /*002e*/ 	.short	0x00ff


	//----- nvinfo : EIATTR_NUM_BARRIERS
	.align		4
        /*0030*/ 	.byte	0x02, 0x4c
        /*0032*/ 	.byte	0x01
	.zero		1


	//----- nvinfo : EIATTR_MERCURY_ISA_VERSION
	.align		4
        /*0034*/ 	.byte	0x03, 0x5f
        /*0036*/ 	.short	0x0000


	//----- nvinfo : EIATTR_COOP_GROUP_MASK_REGIDS
	.align		4
        /*0038*/ 	.byte	0x04, 0x29
        /*003a*/ 	.short	(.L_3277 - .L_3276)


	//   ....[0]....
.L_3276:
        /*003c*/ 	.word	0xffffffff


	//   ....[1]....
        /*0040*/ 	.word	0xffffffff


	//   ....[2]....
        /*0044*/ 	.word	0xffffffff


	//   ....[3]....
        /*0048*/ 	.word	0xffffffff


	//   ....[4]....
        /*004c*/ 	.word	0xffffffff


	//   ....[5]....
        /*0050*/ 	.word	0xffffffff


	//   ....[6]....
        /*0054*/ 	.word	0xffffffff


	//   ....[7]....
        /*0058*/ 	.word	0xffffffff


	//   ....[8]....
        /*005c*/ 	.word	0xffffffff


	//   ....[9]....
        /*0060*/ 	.word	0xffffffff


	//   ....[10]....
        /*0064*/ 	.word	0xffffffff


	//   ....[11]....
        /*0068*/ 	.word	0xffffffff


	//   ....[12]....
        /*006c*/ 	.word	0xffffffff


	//   ....[13]....
        /*0070*/ 	.word	0xffffffff


	//   ....[14]....
        /*0074*/ 	.word	0xffffffff


	//   ....[15]....
        /*0078*/ 	.word	0xffffffff


	//   ....[16]....
        /*007c*/ 	.word	0xffffffff


	//   ....[17]....
        /*0080*/ 	.word	0xffffffff


	//   ....[18]....
        /*0084*/ 	.word	0xffffffff


	//   ....[19]....
        /*0088*/ 	.word	0xffffffff


	//   ....[20]....
        /*008c*/ 	.word	0xffffffff


	//   ....[21]....
        /*0090*/ 	.word	0xffffffff


	//   ....[22]....
        /*0094*/ 	.word	0xffffffff


	//   ....[23]....
        /*0098*/ 	.word	0xffffffff


	//   ....[24]....
        /*009c*/ 	.word	0xffffffff


	//   ....[25]....
        /*00a0*/ 	.word	0xffffffff


	//   ....[26]....
        /*00a4*/ 	.word	0xffffffff


	//   ....[27]....
        /*00a8*/ 	.word	0xffffffff


	//   ....[28]....
        /*00ac*/ 	.word	0xffffffff


	//   ....[29]....
        /*00b0*/ 	.word	0xffffffff


	//   ....[30]....
        /*00b4*/ 	.word	0xffffffff


	//   ....[31]....
        /*00b8*/ 	.word	0xffffffff


	//   ....[32]....
        /*00bc*/ 	.word	0xffffffff


	//   ....[33]....
        /*00c0*/ 	.word	0xffffffff


	//   ....[34]....
        /*00c4*/ 	.word	0xffffffff


	//   ....[35]....
        /*00c8*/ 	.word	0xffffffff


	//   ....[36]....
        /*00cc*/ 	.word	0xffffffff


	//   ....[37]....
        /*00d0*/ 	.word	0xffffffff


	//   ....[38]....
        /*00d4*/ 	.word	0xffffffff


	//   ....[39]....
        /*00d8*/ 	.word	0xffffffff


	//   ....[40]....
        /*00dc*/ 	.word	0xffffffff


	//   ....[41]....
        /*00e0*/ 	.word	0xffffffff


	//   ....[42]....
        /*00e4*/ 	.word	0xffffffff


	//   ....[43]....
        /*00e8*/ 	.word	0xffffffff


	//   ....[44]....
        /*00ec*/ 	.word	0xffffffff


	//   ....[45]....
        /*00f0*/ 	.word	0xffffffff


	//   ....[46]....
        /*00f4*/ 	.word	0xffffffff


	//   ....[47]....
        /*00f8*/ 	.word	0xffffffff


	//   ....[48]....
        /*00fc*/ 	.word	0xffffffff


	//   ....[49]....
        /*0100*/ 	.word	0xffffffff


	//   ....[50]....
        /*0104*/ 	.word	0xffffffff


	//   ....[51]....
        /*0108*/ 	.word	0xffffffff


	//   ....[52]....
        /*010c*/ 	.word	0xffffffff


	//   ....[53]....
        /*0110*/ 	.word	0xffffffff


	//   ....[54]....
        /*0114*/ 	.word	0xffffffff


	//   ....[55]....
        /*0118*/ 	.word	0xffffffff


	//   ....[56]....
        /*011c*/ 	.word	0xffffffff


	//   ....[57]....
        /*0120*/ 	.word	0xffffffff


	//   ....[58]....
        /*0124*/ 	.word	0xffffffff


	//   ....[59]....
        /*0128*/ 	.word	0xffffffff


	//   ....[60]....
        /*012c*/ 	.word	0xffffffff


	//   ....[61]....
        /*0130*/ 	.word	0xffffffff


	//   ....[62]....
        /*0134*/ 	.word	0xffffffff


	//   ....[63]....
        /*0138*/ 	.word	0xffffffff


	//   ....[64]....
        /*013c*/ 	.word	0xffffffff


	//   ....[65]....
        /*0140*/ 	.word	0xffffffff


	//   ....[66]....
        /*0144*/ 	.word	0xffffffff


	//   ....[67]....
        /*0148*/ 	.word	0xffffffff


	//   ....[68]....
        /*014c*/ 	.word	0xffffffff


	//   ....[69]....
        /*0150*/ 	.word	0xffffffff


	//   ....[70]....
        /*0154*/ 	.word	0xffffffff


	//   ....[71]....
        /*0158*/ 	.word	0xffffffff


	//   ....[72]....
        /*015c*/ 	.word	0xffffffff


	//   ....[73]....
        /*0160*/ 	.word	0xffffffff


	//   ....[74]....
        /*0164*/ 	.word	0xffffffff


	//   ....[75]....
        /*0168*/ 	.word	0xffffffff


	//   ....[76]....
        /*016c*/ 	.word	0xffffffff


	//   ....[77]....
        /*0170*/ 	.word	0xffffffff


	//   ....[78]....
        /*0174*/ 	.word	0xffffffff


	//   ....[79]....
        /*0178*/ 	.word	0xffffffff


	//   ....[80]....
        /*017c*/ 	.word	0xffffffff


	//   ....[81]....
        /*0180*/ 	.word	0xffffffff


	//   ....[82]....
        /*0184*/ 	.word	0xffffffff


	//   ....[83]....
        /*0188*/ 	.word	0xffffffff


	//   ....[84]....
        /*018c*/ 	.word	0xffffffff


	//   ....[85]....
        /*0190*/ 	.word	0xffffffff


	//   ....[86]....
        /*0194*/ 	.word	0xffffffff


	//   ....[87]....
        /*0198*/ 	.word	0xffffffff


	//   ....[88]....
        /*019c*/ 	.word	0xffffffff


	//   ....[89]....
        /*01a0*/ 	.word	0xffffffff


	//   ....[90]....
        /*01a4*/ 	.word	0xffffffff


	//   ....[91]....
        /*01a8*/ 	.word	0xffffffff


	//----- nvinfo : EIATTR_COOP_GROUP_INSTR_OFFSETS
	.align		4
.L_3277:
        /*01ac*/ 	.byte	0x04, 0x28
        /*01ae*/ 	.short	(.L_3279 - .L_3278)


	//   ....[0]....
.L_3278:
        /*01b0*/ 	.word	0x00000590


	//   ....[1]....
        /*01b4*/ 	.word	0x000005f0


	//   ....[2]....
        /*01b8*/ 	.word	0x00000740


	//   ....[3]....
        /*01bc*/ 	.word	0x00002930


	//   ....[4]....
        /*01c0*/ 	.word	0x00002970


	//   ....[5]....
        /*01c4*/ 	.word	0x00002980


	//   ....[6]....
        /*01c8*/ 	.word	0x00002990


	//   ....[7]....
        /*01cc*/ 	.word	0x000029a0


	//   ....[8]....
        /*01d0*/ 	.word	0x000029b0


	//   ....[9]....
        /*01d4*/ 	.word	0x00002a80


	//   ....[10]....
        /*01d8*/ 	.word	0x00002a90


	//   ....[11]....
        /*01dc*/ 	.word	0x00002aa0


	//   ....[12]....
        /*01e0*/ 	.word	0x00002ab0


	//   ....[13]....
        /*01e4*/ 	.word	0x00002b70


	//   ....[14]....
        /*01e8*/ 	.word	0x00002b90


	//   ....[15]....
        /*01ec*/ 	.word	0x00002ba0


	//   ....[16]....
        /*01f0*/ 	.word	0x00002bb0


	//   ....[17]....
        /*01f4*/ 	.word	0x00002c70


	//   ....[18]....
        /*01f8*/ 	.word	0x00002ca0


	//   ....[19]....
        /*01fc*/ 	.word	0x00002cd0


	//   ....[20]....
        /*0200*/ 	.word	0x00002d00


	//   ....[21]....
        /*0204*/ 	.word	0x00002e50


	//   ....[22]....
        /*0208*/ 	.word	0x00002ea0


	//   ....[23]....
        /*020c*/ 	.word	0x00002ed0


	//   ....[24]....
        /*0210*/ 	.word	0x00002f00


	//   ....[25]....
        /*0214*/ 	.word	0x00003090


	//   ....[26]....
        /*0218*/ 	.word	0x00003170


	//   ....[27]....
        /*021c*/ 	.word	0x000033f0


	//   ....[28]....
        /*0220*/ 	.word	0x000034d0


	//   ....[29]....
        /*0224*/ 	.word	0x000034f0


	//   ....[30]....
        /*0228*/ 	.word	0x00003500


	//   ....[31]....
        /*022c*/ 	.word	0x00003510


	//   ....[32]....
        /*0230*/ 	.word	0x00003520


	//   ....[33]....
        /*0234*/ 	.word	0x00003600


	//   ....[34]....
        /*0238*/ 	.word	0x00003620


	//   ....[35]....
        /*023c*/ 	.word	0x00003630


	//   ....[36]....
        /*0240*/ 	.word	0x00003640


	//   ....[37]....
        /*0244*/ 	.word	0x00003720


	//   ....[38]....
        /*0248*/ 	.word	0x00003740


	//   ....[39]....
        /*024c*/ 	.word	0x00003750


	//   ....[40]....
        /*0250*/ 	.word	0x00003760


	//   ....[41]....
        /*0254*/ 	.word	0x00003840


	//   ....[42]....
        /*0258*/ 	.word	0x00003860


	//   ....[43]....
        /*025c*/ 	.word	0x00003870


	//   ....[44]....
        /*0260*/ 	.word	0x00003880


	//   ....[45]....
        /*0264*/ 	.word	0x00003960


	//   ....[46]....
        /*0268*/ 	.word	0x00003980


	//   ....[47]....
        /*026c*/ 	.word	0x00003990


	//   ....[48]....
        /*0270*/ 	.word	0x000039a0


	//   ....[49]....
        /*0274*/ 	.word	0x00003a80


	//   ....[50]....
        /*0278*/ 	.word	0x00003ab0


	//   ....[51]....
        /*027c*/ 	.word	0x00003ac0


	//   ....[52]....
        /*0280*/ 	.word	0x00003ad0


	//   ....[53]....
        /*0284*/ 	.word	0x00003ae0


	//   ....[54]....
        /*0288*/ 	.word	0x00003af0


	//   ....[55]....
        /*028c*/ 	.word	0x00003b00


	//   ....[56]....
        /*0290*/ 	.word	0x00003b20


	//   ....[57]....
        /*0294*/ 	.word	0x00003b40


	//   ....[58]....
        /*0298*/ 	.word	0x00003b60


	//   ....[59]....
        /*029c*/ 	.word	0x000046a0


	//   ....[60]....
        /*02a0*/ 	.word	0x000047c0


	//   ....[61]....
        /*02a4*/ 	.word	0x00004800


	//   ....[62]....
        /*02a8*/ 	.word	0x00004830


	//   ....[63]....
        /*02ac*/ 	.word	0x00004860


	//   ....[64]....
        /*02b0*/ 	.word	0x000048f0


	//   ....[65]....
        /*02b4*/ 	.word	0x00004920


	//   ....[66]....
        /*02b8*/ 	.word	0x00004940


	//   ....[67]....
        /*02bc*/ 	.word	0x000049c0


	//   ....[68]....
        /*02c0*/ 	.word	0x00004a10


	//   ....[69]....
        /*02c4*/ 	.word	0x00004a40


	//   ....[70]....
        /*02c8*/ 	.word	0x00004a70


	//   ....[71]....
        /*02cc*/ 	.word	0x00004b10


	//   ....[72]....
        /*02d0*/ 	.word	0x00004b50


	//   ....[73]....
        /*02d4*/ 	.word	0x00004b80


	//   ....[74]....
        /*02d8*/ 	.word	0x00004bb0


	//   ....[75]....
        /*02dc*/ 	.word	0x00004ca0


	//   ....[76]....
        /*02e0*/ 	.word	0x00004d00


	//   ....[77]....
        /*02e4*/ 	.word	0x00004d30


	//   ....[78]....
        /*02e8*/ 	.word	0x00004d60


	//   ....[79]....
        /*02ec*/ 	.word	0x00005280


	//   ....[80]....
        /*02f0*/ 	.word	0x00005660


	//   ....[81]....
        /*02f4*/ 	.word	0x00005950


	//   ....[82]....
        /*02f8*/ 	.word	0x00005a70


	//   ....[83]....
        /*02fc*/ 	.word	0x00005ac0


	//   ....[84]....
        /*0300*/ 	.word	0x00005af0


	//   ....[85]....
        /*0304*/ 	.word	0x00005b10


	//   ....[86]....
        /*0308*/ 	.word	0x00005b30


	//   ....[87]....
        /*030c*/ 	.word	0x00005be0


	//   ....[88]....
        /*0310*/ 	.word	0x00005c30


	//   ....[89]....
        /*0314*/ 	.word	0x00005c50


	//   ....[90]....
        /*0318*/ 	.word	0x00005c70


	//   ....[91]....
        /*031c*/ 	.word	0x00005c90


	//----- nvinfo : EIATTR_EXIT_INSTR_OFFSETS
	.align		4
.L_3279:
        /*0320*/ 	.byte	0x04, 0x1c
        /*0322*/ 	.short	(.L_3281 - .L_3280)


	//   ....[0]....
.L_3280:
        /*0324*/ 	.word	0x00005d50


	//   ....[1]....
        /*0328*/ 	.word	0x00006290


	//----- nvinfo : EIATTR_MAX_THREADS
	.align		4
.L_3281:
        /*032c*/ 	.byte	0x04, 0x05
        /*032e*/ 	.short	(.L_3283 - .L_3282)
.L_3282:
        /*0330*/ 	.word	0x00000020
        /*0334*/ 	.word	0x00000001
        /*0338*/ 	.word	0x00000001


	//----- nvinfo : EIATTR_CRS_STACK_SIZE
	.align		4
.L_3283:
        /*033c*/ 	.byte	0x04, 0x1e
        /*033e*/ 	.short	(.L_3285 - .L_3284)
.L_3284:
        /*0340*/ 	.word	0x00000000
.L_3285:


//--------------------- .nv.info._Z25selective_scan_bwd_kernelI32Selective_Scan_bwd_kernel_traitsILi32ELi8ELb1ELb0ELb0ELb1ELb1EN3c108BFloat16ENS1_7complexIfEEEEv12SSMParamsBwd --------------------------
	.section	.nv.info._Z25selective_scan_bwd_kernelI32Selective_Scan_bwd_kernel_traitsILi32ELi8ELb1ELb0ELb0ELb1ELb1EN3c108BFloat16ENS1_7complexIfEEEEv12SSMParamsBwd,"",@"SHT_CUDA_INFO"
	.sectionflags	@""
	.align	4


	//----- nvinfo : EIATTR_CUDA_API_VERSION
	.align		4
        /*0000*/ 	.byte	0x04, 0x37
        /*0002*/ 	.short	(.L_3287 - .L_3286)
.L_3286:
        /*0004*/ 	.word	0x00000082


	//----- nvinfo : EIATTR_SW2861232_WAR
	.align		4
.L_3287:
        /*0008*/ 	.byte	0x01, 0x35
	.zero		2


	//----- nvinfo : EIATTR_PARAM_CBANK
	.align		4
        /*000c*/ 	.byte	0x04, 0x0a
        /*000e*/ 	.short	(.L_3289 - .L_3288)
	.align		4
.L_3288:
        /*0010*/ 	.word	index@(.nv.constant0._Z25selective_scan_bwd_kernelI32Selective_Scan_bwd_kernel_traitsILi32ELi8ELb1ELb0ELb0ELb1ELb1EN3c108BFloat16ENS1_7complexIfEEEEv12SSMParamsBwd)
        /*0014*/ 	.short	0x0160
        /*0016*/ 	.short	0x01f0


	//----- nvinfo : EIATTR_CBANK_PARAM_SIZE
	.align		4
.L_3289:
        /*0018*/ 	.byte	0x03, 0x19
        /*001a*/ 	.short	0x01f0


	//----- nvinfo : EIATTR_KPARAM_INFO
	.align		4
        /*001c*/ 	.byte	0x04, 0x17
        /*001e*/ 	.short	(.L_3291 - .L_3290)
.L_3290:
        /*0020*/ 	.word	0x00000000
        /*0024*/ 	.short	0x0000
        /*0026*/ 	.short	0x0000
        /*0028*/ 	.byte	0x00, 0xf0, 0xc1, 0x07


	//----- nvinfo : EIATTR_MAXREG_COUNT
	.align		4
.L_3291:
        /*002c*/ 	.byte	0x03, 0x1b
        /*002e*/ 	.short	0x00ff


	//----- nvinfo : EIATTR_NUM_BARRIERS
	.align		4
        /*0030*/ 	.byte	0x02, 0x4c
        /*0032*/ 	.byte	0x01
	.zero		1


	//----- nvinfo : EIATTR_MERCURY_ISA_VERSION
	.align		4
        /*0034*/ 	.byte	0x03, 0x5f
        /*0036*/ 	.short	0x0000


	//----- nvinfo : EIATTR_COOP_GROUP_MASK_REGIDS
	.align		4
        /*0038*/ 	.byte	0x04, 0x29
        /*003a*/ 	.short	(.L_3293 - .L_3292)


	//   ....[0]....
.L_3292:
        /*003c*/ 	.word	0xffffffff


	//   ....[1]....
        /*0040*/ 	.word	0xffffffff


	//   ....[2]....
        /*0044*/ 	.word	0xffffffff


	//   ....[3]....
        /*0048*/ 	.word	0xffffffff


	//   ....[4]....
        /*004c*/ 	.word	0xffffffff


	//   ....[5]....
        /*0050*/ 	.word	0xffffffff


	//   ....[6]....
        /*0054*/ 	.word	0xffffffff


	//   ....[7]....
        /*0058*/ 	.word	0xffffffff


	//   ....[8]....
        /*005c*/ 	.word	0xffffffff


	//   ....[9]....
        /*0060*/ 	.word	0xffffffff


	//   ....[10]....
        /*0064*/ 	.word	0xffffffff


	//   ....[11]....
        /*0068*/ 	.word	0xffffffff


	//   ....[12]....
        /*006c*/ 	.word	0xffffffff


	//   ....[13]....
        /*0070*/ 	.word	0xffffffff


	//   ....[14]....
        /*0074*/ 	.word	0xffffffff


	//   ....[15]....
        /*0078*/ 	.word	0xffffffff


	//   ....[16]....
        /*007c*/ 	.word	0xffffffff


	//   ....[17]....
        /*0080*/ 	.word	0xffffffff


	//   ....[18]....
        /*0084*/ 	.word	0xffffffff


	//   ....[19]....
        /*0088*/ 	.word	0xffffffff


	//   ....[20]....
        /*008c*/ 	.word	0xffffffff


	//   ....[21]....
        /*0090*/ 	.word	0xffffffff


	//   ....[22]....
        /*0094*/ 	.word	0xffffffff


	//   ....[23]....
        /*0098*/ 	.word	0xffffffff


	//   ....[24]....
        /*009c*/ 	.word	0xffffffff


	//   ....[25]....
        /*00a0*/ 	.word	0xffffffff


	//   ....[26]....
        /*00a4*/ 	.word	0xffffffff


	//   ....[27]....
        /*00a8*/ 	.word	0xffffffff


	//   ....[28]....
        /*00ac*/ 	.word	0xffffffff


	//   ....[29]....
        /*00b0*/ 	.word	0xffffffff


	//   ....[30]....
        /*00b4*/ 	.word	0xffffffff


	//   ....[31]....
        /*00b8*/ 	.word	0xffffffff


	//   ....[32]....
        /*00bc*/ 	.word	0xffffffff


	//   ....[33]....
        /*00c0*/ 	.word	0xffffffff


	//   ....[34]....
        /*00c4*/ 	.word	0xffffffff


	//   ....[35]....
        /*00c8*/ 	.word	0xffffffff


	//   ....[36]....
        /*00cc*/ 	.word	0xffffffff


	//   ....[37]....
        /*00d0*/ 	.word	0xffffffff


	//   ....[38]....
        /*00d4*/ 	.word	0xffffffff


	//   ....[39]....
        /*00d8*/ 	.word	0xffffffff


	//   ....[40]....
        /*00dc*/ 	.word	0xffffffff


	//   ....[41]....
        /*00e0*/ 	.word	0xffffffff


	//   ....[42]....
        /*00e4*/ 	.word	0xffffffff


	//   ....[43]....
        /*00e8*/ 	.word	0xffffffff


	//   ....[44]....
        /*00ec*/ 	.word	0xffffffff


	//   ....[45]....
        /*00f0*/ 	.word	0xffffffff


	//   ....[46]....
        /*00f4*/ 	.word	0xffffffff


	//   ....[47]....
        /*00f8*/ 	.word	0xffffffff


	//   ....[48]....
        /*00fc*/ 	.word	0xffffffff


	//   ....[49]....
        /*0100*/ 	.word	0xffffffff


	//   ....[50]....
        /*0104*/ 	.word	0xffffffff


	//   ....[51]....
        /*0108*/ 	.word	0xffffffff


	//   ....[52]....
        /*010c*/ 	.word	0xffffffff


	//   ....[53]....
        /*0110*/ 	.word	0xffffffff


	//   ....[54]....
        /*0114*/ 	.word	0xffffffff


	//   ....[55]....
        /*0118*/ 	.word	0xffffffff


	//   ....[56]....
        /*011c*/ 	.word	0xffffffff


	//   ....[57]....
        /*0120*/ 	.word	0xffffffff


	//   ....[58]....
        /*0124*/ 	.word	0xffffffff


	//   ....[59]....
        /*0128*/ 	.word	0xffffffff


	//   ....[60]....
        /*012c*/ 	.word	0xffffffff


	//   ....[61]....
        /*0130*/ 	.word	0xffffffff


	//   ....[62]....
        /*0134*/ 	.word	0xffffffff


	//   ....[63]....
        /*0138*/ 	.word	0xffffffff


	//   ....[64]....
        /*013c*/ 	.word	0xffffffff


	//   ....[65]....
        /*0140*/ 	.word	0xffffffff


	//   ....[66]....
        /*0144*/ 	.word	0xffffffff


	//   ....[67]....
        /*0148*/ 	.word	0xffffffff


	//   ....[68]....
        /*014c*/ 	.word	0xffffffff


	//   ....[69]....
        /*0150*/ 	.word	0xffffffff


	//   ....[70]....
        /*0154*/ 	.word	0xffffffff


	//   ....[71]....
        /*0158*/ 	.word	0xffffffff


	//   ....[72]....
        /*015c*/ 	.word	0xffffffff


	//   ....[73]....
        /*0160*/ 	.word	0xffffffff


	//   ....[74]....
        /*0164*/ 	.word	0xffffffff


	//   ....[75]....
        /*0168*/ 	.word	0xffffffff


	//   ....[76]....
        /*016c*/ 	.word	0xffffffff


	//   ....[77]....
        /*0170*/ 	.word	0xffffffff


	//   ....[78]....
        /*0174*/ 	.word	0xffffffff


	//   ....[79]....
        /*0178*/ 	.word	0xffffffff


	//   ....[80]....
        /*017c*/ 	.word	0xffffffff


	//   ....[81]....
        /*0180*/ 	.word	0xffffffff


	//   ....[82]....
        /*0184*/ 	.word	0xffffffff


	//   ....[83]....
        /*0188*/ 	.word	0xffffffff


	//   ....[84]....
        /*018c*/ 	.word	0xffffffff


	//   ....[85]....
        /*0190*/ 	.word	0xffffffff


	//   ....[86]....
        /*0194*/ 	.word	0xffffffff


	//   ....[87]....
        /*0198*/ 	.word	0xffffffff


	//   ....[88]....
        /*019c*/ 	.word	0xffffffff


	//   ....[89]....
        /*01a0*/ 	.word	0xffffffff


	//   ....[90]....
        /*01a4*/ 	.word	0xffffffff


	//   ....[91]....
        /*01a8*/ 	.word	0xffffffff


	//   ....[92]....
        /*01ac*/ 	.word	0xffffffff


	//   ....[93]....
        /*01b0*/ 	.word	0xffffffff


	//   ....[94]....
        /*01b4*/ 	.word	0xffffffff


	//   ....[95]....
        /*01b8*/ 	.word	0xffffffff


	//----- nvinfo : EIATTR_COOP_GROUP_INSTR_OFFSETS
	.align		4
.L_3293:
        /*01bc*/ 	.byte	0x04, 0x28
        /*01be*/ 	.short	(.L_3295 - .L_3294)


	//   ....[0]....
.L_3294:
        /*01c0*/ 	.word	0x00000590


	//   ....[1]....
        /*01c4*/ 	.word	0x000005f0


	//   ....[2]....
        /*01c8*/ 	.word	0x00000830


	//   ....[3]....
        /*01cc*/ 	.word	0x00001a90


	//   ....[4]....
        /*01d0*/ 	.word	0x00001e40


	//   ....[5]....
        /*01d4*/ 	.word	0x00002280


	//   ....[6]....
        /*01d8*/ 	.word	0x00002590


	//   ....[7]....
        /*01dc*/ 	.word	0x00003510


	//   ....[8]....
        /*01e0*/ 	.word	0x00003550


	//   ....[9]....
        /*01e4*/ 	.word	0x00003560


	//   ....[10]....
        /*01e8*/ 	.word	0x00003570


	//   ....[11]....
        /*01ec*/ 	.word	0x00003580


	//   ....[12]....
        /*01f0*/ 	.word	0x00003590


	//   ....[13]....
        /*01f4*/ 	.word	0x00003650


	//   ....[14]....
        /*01f8*/ 	.word	0x00003670


	//   ....[15]....
        /*01fc*/ 	.word	0x00003680


	//   ....[16]....
        /*0200*/ 	.word	0x00003690


	//   ....[17]....
        /*0204*/ 	.word	0x00003750


	//   ....[18]....
        /*0208*/ 	.word	0x00003770


	//   ....[19]....
        /*020c*/ 	.word	0x00003780


	//   ....[20]....
        /*0210*/ 	.word	0x00003790


	//   ....[21]....
        /*0214*/ 	.word	0x00003850


	//   ....[22]....
        /*0218*/ 	.word	0x00003890


	//   ....[23]....
        /*021c*/ 	.word	0x000038c0


	//   ....[24]....
        /*0220*/ 	.word	0x000038f0


	//   ....[25]....
        /*0224*/ 	.word	0x00003a30


	//   ....[26]....
        /*0228*/ 	.word	0x00003a60


	//   ....[27]....
        /*022c*/ 	.word	0x00003a90


	//   ....[28]....
        /*0230*/ 	.word	0x00003ac0


	//   ....[29]....
        /*0234*/ 	.word	0x00003c50


	//   ....[30]....
        /*0238*/ 	.word	0x00004040


	//   ....[31]....
        /*023c*/ 	.word	0x000040a0


	//   ....[32]....
        /*0240*/ 	.word	0x000040c0


	//   ....[33]....
        /*0244*/ 	.word	0x000040d0


	//   ....[34]....
        /*0248*/ 	.word	0x000040e0


	//   ....[35]....
        /*024c*/ 	.word	0x000040f0


	//   ....[36]....
        /*0250*/ 	.word	0x00004100


	//   ....[37]....
        /*0254*/ 	.word	0x000041e0


	//   ....[38]....
        /*0258*/ 	.word	0x00004200


	//   ....[39]....
        /*025c*/ 	.word	0x00004210


	//   ....[40]....
        /*0260*/ 	.word	0x00004220


	//   ....[41]....
        /*0264*/ 	.word	0x00004300


	//   ....[42]....
        /*0268*/ 	.word	0x00004320


	//   ....[43]....
        /*026c*/ 	.word	0x00004330


	//   ....[44]....
        /*0270*/ 	.word	0x00004340


	//   ....[45]....
        /*0274*/ 	.word	0x00004420


	//   ....[46]....
        /*0278*/ 	.word	0x00004440


	//   ....[47]....
        /*027c*/ 	.word	0x00004450


	//   ....[48]....
        /*0280*/ 	.word	0x00004460


	//   ....[49]....
        /*0284*/ 	.word	0x00004540


	//   ....[50]....
        /*0288*/ 	.word	0x00004560


	//   ....[51]....
        /*028c*/ 	.word	0x00004570


	//   ....[52]....
        /*0290*/ 	.word	0x00004580


	//   ....[53]....
        /*0294*/ 	.word	0x00004660


	//   ....[54]....
        /*0298*/ 	.word	0x00004690


	//   ....[55]....
        /*029c*/ 	.word	0x000046a0


	//   ....[56]....
        /*02a0*/ 	.word	0x000046b0


	//   ....[57]....
        /*02a4*/ 	.word	0x000046c0


	//   ....[58]....
        /*02a8*/ 	.word	0x000046d0


	//   ....[59]....
        /*02ac*/ 	.word	0x000046e0


	//   ....[60]....
        /*02b0*/ 	.word	0x00004700


	//   ....[61]....
        /*02b4*/ 	.word	0x00004720


	//   ....[62]....
        /*02b8*/ 	.word	0x00004740


	//   ....[63]....
        /*02bc*/ 	.word	0x00005290


	//   ....[64]....
        /*02c0*/ 	.word	0x000053a0


	//   ....[65]....
        /*02c4*/ 	.word	0x000053e0


	//   ....[66]....
        /*02c8*/ 	.word	0x00005410


	//   ....[67]....
        /*02cc*/ 	.word	0x00005440


	//   ....[68]....
        /*02d0*/ 	.word	0x000054e0


	//   ....[69]....
        /*02d4*/ 	.word	0x00005520


	//   ....[70]....
        /*02d8*/ 	.word	0x00005550


	//   ....[71]....
        /*02dc*/ 	.word	0x000055d0


	//   ....[72]....
        /*02e0*/ 	.word	0x00005630


	//   ....[73]....
        /*02e4*/ 	.word	0x00005660


	//   ....[74]....
        /*02e8*/ 	.word	0x00005690


	//   ....[75]....
        /*02ec*/ 	.word	0x00005720


	//   ....[76]....
        /*02f0*/ 	.word	0x00005760


	//   ....[77]....
        /*02f4*/ 	.word	0x00005790


	//   ....[78]....
        /*02f8*/ 	.word	0x000057c0


	//   ....[79]....
        /*02fc*/ 	.word	0x00005850


	//   ....[80]....
        /*0300*/ 	.word	0x00005890


	//   ....[81]....
        /*0304*/ 	.word	0x000058c0


	//   ....[82]....
        /*0308*/ 	.word	0x00005900


	//   ....[83]....
        /*030c*/ 	.word	0x00005e60


	//   ....[84]....
        /*0310*/ 	.word	0x00006210


	//   ....[85]....
        /*0314*/ 	.word	0x00006550


	//   ....[86]....
        /*0318*/ 	.word	0x00006650


	//   ....[87]....
        /*031c*/ 	.word	0x000066a0


	//   ....[88]....
        /*0320*/ 	.word	0x000066d0


	//   ....[89]....
        /*0324*/ 	.word	0x000066f0


	//   ....[90]....
        /*0328*/ 	.word	0x00006710


	//   ....[91]....
        /*032c*/ 	.word	0x000067c0


	//   ....[92]....
        /*0330*/ 	.word	0x00006810


	//   ....[93]....
        /*0334*/ 	.word	0x00006830


	//   ....[94]....
        /*0338*/ 	.word	0x00006850


	//   ....[95]....
        /*033c*/ 	.word	0x00006870


	//----- nvinfo : EIATTR_EXIT_INSTR_OFFSETS
	.align		4
.L_3295:
        /*0340*/ 	.byte	0x04, 0x1c
        /*0342*/ 	.short	(.L_3297 - .L_3296)


	//   ....[0]....
.L_3296:
        /*0344*/ 	.word	0x00006930


	//   ....[1]....
        /*0348*/ 	.word	0x00006e70


	//----- nvinfo : EIATTR_MAX_THREADS
	.align		4
.L_3297:
        /*034c*/ 	.byte	0x04, 0x05
        /*034e*/ 	.short	(.L_3299 - .L_3298)
.L_3298:
        /*0350*/ 	.word	0x00000020
        /*0354*/ 	.word	0x00000001
        /*0358*/ 	.word	0x00000001


	//----- nvinfo : EIATTR_CRS_STACK_SIZE
	.align		4
.L_3299:
        /*035c*/ 	.byte	0x04, 0x1e
        /*035e*/ 	.short	(.L_3301 - .L_3300)
.L_3300:
        /*0360*/ 	.word	0x00000000
.L_3301:


//--------------------- .nv.info._Z25selective_scan_bwd_kernelI32Selective_Scan_bwd_kernel_traitsILi32ELi8ELb1ELb0ELb1ELb0ELb0EN3c108BFloat16ENS1_7complexIfEEEEv12SSMParamsBwd --------------------------
	.section	.nv.info._Z25selective_scan_bwd_kernelI32Selective_Scan_bwd_kernel_traitsILi32ELi8ELb1ELb0ELb1ELb0ELb0EN3c108BFloat16ENS1_7complexIfEEEEv12SSMParamsBwd,"",@"SHT_CUDA_INFO"
	.sectionflags	@""
	.align	4


	//----- nvinfo : EIATTR_CUDA_API_VERSION
	.align		4
        /*0000*/ 	.byte	0x04, 0x37
        /*0002*/ 	.short	(.L_3303 - .L_3302)
.L_3302:
        /*0004*/ 	.word	0x00000082


	//----- nvinfo : EIATTR_SW2861232_WAR
	.align		4
.L_3303:
        /*0008*/ 	.byte	0x01, 0x35
	.zero		2


	//----- nvinfo : EIATTR_PARAM_CBANK
	.align		4
        /*000c*/ 	.byte	0x04, 0x0a
        /*000e*/ 	.short	(.L_3305 - .L_3304)
	.align		4
.L_3304:
        /*0010*/ 	.word	index@(.nv.constant0._Z25selective_scan_bwd_kernelI32Selective_Scan_bwd_kernel_traitsILi32ELi8ELb1ELb0ELb1ELb0ELb0EN3c108BFloat16ENS1_7complexIfEEEEv12SSMParamsBwd)
        /*0014*/ 	.short	0x0160
        /*0016*/ 	.short	0x01f0


	//----- nvinfo : EIATTR_CBANK_PARAM_SIZE
	.align		4
.L_3305:
        /*0018*/ 	.byte	0x03, 0x19
        /*001a*/ 	.short	0x01f0


	//----- nvinfo : EIATTR_KPARAM_INFO
	.align		4
        /*001c*/ 	.byte	0x04, 0x17
        /*001e*/ 	.short	(.L_3307 - .L_3306)
.L_3306:
        /*0020*/ 	.word	0x00000000
        /*0024*/ 	.short	0x0000
        /*0026*/ 	.short	0x0000
        /*0028*/ 	.byte	0x00, 0xf0, 0xc1, 0x07


	//----- nvinfo : EIATTR_MAXREG_COUNT
	.align		4
.L_3307:
        /*002c*/ 	.byte	0x03, 0x1b
        /*002e*/ 	.short	0x00ff


	//----- nvinfo : EIATTR_NUM_BARRIERS
	.align		4
        /*0030*/ 	.byte	0x02, 0x4c
        /*0032*/ 	.byte	0x01
	.zero		1


	//----- nvinfo : EIATTR_MERCURY_ISA_VERSION
	.align		4
        /*0034*/ 	.byte	0x03, 0x5f
        /*0036*/ 	.short	0x0000


	//----- nvinfo : EIATTR_COOP_GROUP_MASK_REGIDS
	.align		4
        /*0038*/ 	.byte	0x04, 0x29
        /*003a*/ 	.short	(.L_3309 - .L_3308)


	//   ....[0]....
.L_3308:
        /*003c*/ 	.word	0xffffffff


	//   ....[1]....
        /*0040*/ 	.word	0xffffffff


	//   ....[2]....
        /*0044*/ 	.word	0xffffffff


	//   ....[3]....
        /*0048*/ 	.word	0xffffffff


	//   ....[4]....
        /*004c*/ 	.word	0xffffffff


	//   ....[5]....
        /*0050*/ 	.word	0xffffffff


	//   ....[6]....
        /*0054*/ 	.word	0xffffffff


	//   ....[7]....
        /*0058*/ 	.word	0xffffffff


	//   ....[8]....
        /*005c*/ 	.word	0xffffffff


	//   ....[9]....
        /*0060*/ 	.word	0xffffffff


	//   ....[10]....
        /*0064*/ 	.word	0xffffffff


	//   ....[11]....
        /*0068*/ 	.word	0xffffffff


	//   ....[12]....
        /*006c*/ 	.word	0xffffffff


	//   ....[13]....
        /*0070*/ 	.word	0xffffffff


	//   ....[14]....
        /*0074*/ 	.word	0xffffffff


	//   ....[15]....
        /*0078*/ 	.word	0xffffffff


	//   ....[16]....
        /*007c*/ 	.word	0xffffffff


	//   ....[17]....
        /*0080*/ 	.word	0xffffffff


	//   ....[18]....
        /*0084*/ 	.word	0xffffffff


	//   ....[19]....
        /*0088*/ 	.word	0xffffffff


	//   ....[20]....
        /*008c*/ 	.word	0xffffffff


	//   ....[21]....
        /*0090*/ 	.word	0xffffffff


	//   ....[22]....
        /*0094*/ 	.word	0xffffffff


	//   ....[23]....
        /*0098*/ 	.word	0xffffffff


	//   ....[24]....
        /*009c*/ 	.word	0xffffffff


	//   ....[25]....
        /*00a0*/ 	.word	0xffffffff


	//   ....[26]....
        /*00a4*/ 	.word	0xffffffff


	//   ....[27]....
        /*00a8*/ 	.word	0xffffffff


	//   ....[28]....
        /*00ac*/ 	.word	0xffffffff


	//   ....[29]....
        /*00b0*/ 	.word	0xffffffff


	//   ....[30]....
        /*00b4*/ 	.word	0xffffffff


	//   ....[31]....
        /*00b8*/ 	.word	0xffffffff


	//   ....[32]....
        /*00bc*/ 	.word	0xffffffff


	//   ....[33]....
        /*00c0*/ 	.word	0xffffffff


	//   ....[34]....
        /*00c4*/ 	.word	0xffffffff


	//   ....[35]....
        /*00c8*/ 	.word	0xffffffff


	//   ....[36]....
        /*00cc*/ 	.word	0xffffffff


	//   ....[37]....
        /*00d0*/ 	.word	0xffffffff


	//   ....[38]....
        /*00d4*/ 	.word	0xffffffff


	//   ....[39]....
        /*00d8*/ 	.word	0xffffffff


	//   ....[40]....
        /*00dc*/ 	.word	0xffffffff


	//   ....[41]....
        /*00e0*/ 	.word	0xffffffff


	//   ....[42]....
        /*00e4*/ 	.word	0xffffffff


	//   ....[43]....
        /*00e8*/ 	.word	0xffffffff


	//   ....[44]....
        /*00ec*/ 	.word	0xffffffff


	//   ....[45]....
        /*00f0*/ 	.word	0xffffffff


	//   ....[46]....
        /*00f4*/ 	.word	0xffffffff


	//   ....[47]....
        /*00f8*/ 	.word	0xffffffff


	//   ....[48]....
        /*00fc*/ 	.word	0xffffffff


	//   ....[49]....
        /*0100*/ 	.word	0xffffffff


	//   ....[50]....
        /*0104*/ 	.word	0xffffffff


	//   ....[51]....
        /*0108*/ 	.word	0xffffffff


	//   ....[52]....
        /*010c*/ 	.word	0xffffffff


	//   ....[53]....
        /*0110*/ 	.word	0xffffffff


	//   ....[54]....
        /*0114*/ 	.word	0xffffffff


	//   ....[55]....
        /*0118*/ 	.word	0xffffffff


	//   ....[56]....
        /*011c*/ 	.word	0xffffffff


	//   ....[57]....
        /*0120*/ 	.word	0xffffffff


	//   ....[58]....
        /*0124*/ 	.word	0xffffffff


	//   ....[59]....
        /*0128*/ 	.word	0xffffffff


	//   ....[60]....
        /*012c*/ 	.word	0xffffffff


	//   ....[61]....
        /*0130*/ 	.word	0xffffffff


	//   ....[62]....
        /*0134*/ 	.word	0xffffffff


	//   ....[63]....
        /*0138*/ 	.word	0xffffffff


	//   ....[64]....
        /*013c*/ 	.word	0xffffffff


	//   ....[65]....
        /*0140*/ 	.word	0xffffffff


	//   ....[66]....
        /*0144*/ 	.word	0xffffffff


	//   ....[67]....
        /*0148*/ 	.word	0xffffffff


	//   ....[68]....
        /*014c*/ 	.word	0xffffffff


	//   ....[69]....
        /*0150*/ 	.word	0xffffffff


	//   ....[70]....
        /*0154*/ 	.word	0xffffffff


	//   ....[71]....
        /*0158*/ 	.word	0xffffffff


	//   ....[72]....
        /*015c*/ 	.word	0xffffffff


	//   ....[73]....
        /*0160*/ 	.word	0xffffffff


	//   ....[74]....
        /*0164*/ 	.word	0xffffffff


	//   ....[75]....
        /*0168*/ 	.word	0xffffffff


	//   ....[76]....
        /*016c*/ 	.word	0xffffffff


	//   ....[77]....
        /*0170*/ 	.word	0xffffffff


	//   ....[78]....
        /*0174*/ 	.word	0xffffffff


	//   ....[79]....
        /*0178*/ 	.word	0xffffffff


	//   ....[80]....
        /*017c*/ 	.word	0xffffffff


	//   ....[81]....
        /*0180*/ 	.word	0xffffffff


	//   ....[82]....
        /*0184*/ 	.word	0xffffffff


	//   ....[83]....
        /*0188*/ 	.word	0xffffffff


	//   ....[84]....
        /*018c*/ 	.word	0xffffffff


	//   ....[85]....
        /*0190*/ 	.word	0xffffffff


	//   ....[86]....
        /*0194*/ 	.word	0xffffffff


	//   ....[87]....
        /*0198*/ 	.word	0xffffffff


	//   ....[88]....
        /*019c*/ 	.word	0xffffffff


	//   ....[89]....
        /*01a0*/ 	.word	0xffffffff


	//   ....[90]....
        /*01a4*/ 	.word	0xffffffff


	//   ....[91]....
        /*01a8*/ 	.word	0xffffffff


	//----- nvinfo : EIATTR_COOP_GROUP_INSTR_OFFSETS
	.align		4
.L_3309:
        /*01ac*/ 	.byte	0x04, 0x28
        /*01ae*/ 	.short	(.L_3311 - .L_3310)


	//   ....[0]....
.L_3310:
        /*01b0*/ 	.word	0x00000790


	//   ....[1]....
        /*01b4*/ 	.word	0x000007f0


	//   ....[2]....
        /*01b8*/ 	.word	0x000008d0


	//   ....[3]....
        /*01bc*/ 	.word	0x00000fe0


	//   ....[4]....
        /*01c0*/ 	.word	0x000019a0


	//   ....[5]....
        /*01c4*/ 	.word	0x000019e0


	//   ....[6]....
        /*01c8*/ 	.word	0x00001a20


	//   ....[7]....
        /*01cc*/ 	.word	0x00001a60


	//   ....[8]....
        /*01d0*/ 	.word	0x00001aa0


	//   ....[9]....
        /*01d4*/ 	.word	0x00001ba0


	//   ....[10]....
        /*01d8*/ 	.word	0x00001bc0


	//   ....[11]....
        /*01dc*/ 	.word	0x00001bd0


	//   ....[12]....
        /*01e0*/ 	.word	0x00001be0


	//   ....[13]....
        /*01e4*/ 	.word	0x00001ca0


	//   ....[14]....
        /*01e8*/ 	.word	0x00001cc0


	//   ....[15]....
        /*01ec*/ 	.word	0x00001cd0


	//   ....[16]....
        /*01f0*/ 	.word	0x00001ce0


	//   ....[17]....
        /*01f4*/ 	.word	0x00001da0


	//   ....[18]....
        /*01f8*/ 	.word	0x00001dc0


	//   ....[19]....
        /*01fc*/ 	.word	0x00001dd0


	//   ....[20]....
        /*0200*/ 	.word	0x00001de0


	//   ....[21]....
        /*0204*/ 	.word	0x00001ec0


	//   ....[22]....
        /*0208*/ 	.word	0x00001ef0


	//   ....[23]....
        /*020c*/ 	.word	0x00001f20


	//   ....[24]....
        /*0210*/ 	.word	0x00001f40


	//   ....[25]....
        /*0214*/ 	.word	0x00002000


	//   ....[26]....
        /*0218*/ 	.word	0x00002030


	//   ....[27]....
        /*021c*/ 	.word	0x00002060


	//   ....[28]....
        /*0220*/ 	.word	0x000020a0


	//   ....[29]....
        /*0224*/ 	.word	0x000020d0


	//   ....[30]....
        /*0228*/ 	.word	0x00002a30


	//   ....[31]....
        /*022c*/ 	.word	0x00002a60


	//   ....[32]....
        /*0230*/ 	.word	0x00002a90


	//   ....[33]....
        /*0234*/ 	.word	0x00002ab0


	//   ....[34]....
        /*0238*/ 	.word	0x00002ba0


	//   ....[35]....
        /*023c*/ 	.word	0x00002be0


	//   ....[36]....
        /*0240*/ 	.word	0x00002c00


	//   ....[37]....
        /*0244*/ 	.word	0x00002c10


	//   ....[38]....
        /*0248*/ 	.word	0x00002d00


	//   ....[39]....
        /*024c*/ 	.word	0x00002d40


	//   ....[40]....
        /*0250*/ 	.word	0x00002d70


	//   ....[41]....
        /*0254*/ 	.word	0x00002da0


	//   ....[42]....
        /*0258*/ 	.word	0x00002f40


	//   ....[43]....
        /*025c*/ 	.word	0x00002f80


	//   ....[44]....
        /*0260*/ 	.word	0x00002fc0


	//   ....[45]....
        /*0264*/ 	.word	0x00002ff0


	//   ....[46]....
        /*0268*/ 	.word	0x00003230


	//   ....[47]....
        /*026c*/ 	.word	0x00003260


	//   ....[48]....
        /*0270*/ 	.word	0x00003290


	//   ....[49]....
        /*0274*/ 	.word	0x00003410


	//   ....[50]....
        /*0278*/ 	.word	0x000035d0


	//   ....[51]....
        /*027c*/ 	.word	0x00003680


	//   ....[52]....
        /*0280*/ 	.word	0x000036b0


	//   ....[53]....
        /*0284*/ 	.word	0x000036e0


	//   ....[54]....
        /*0288*/ 	.word	0x00003710


	//   ....[55]....
        /*028c*/ 	.word	0x00003740


	//   ....[56]....
        /*0290*/ 	.word	0x00003770


	//   ....[57]....
        /*0294*/ 	.word	0x000037a0


	//   ....[58]....
        /*0298*/ 	.word	0x000037d0


	//   ....[59]....
        /*029c*/ 	.word	0x00003800


	//   ....[60]....
        /*02a0*/ 	.word	0x00004d40


	//   ....[61]....
        /*02a4*/ 	.word	0x00004d80


	//   ....[62]....
        /*02a8*/ 	.word	0x00004dc0


	//   ....[63]....
        /*02ac*/ 	.word	0x00004e00


	//   ....[64]....
        /*02b0*/ 	.word	0x00004ea0


	//   ....[65]....
        /*02b4*/ 	.word	0x00004ed0


	//   ....[66]....
        /*02b8*/ 	.word	0x00004ef0


	//   ....[67]....
        /*02bc*/ 	.word	0x00004f00


	//   ....[68]....
        /*02c0*/ 	.word	0x00004f40


	//   ....[69]....
        /*02c4*/ 	.word	0x00004f60


	//   ....[70]....
        /*02c8*/ 	.word	0x00004f90


	//   ....[71]....
        /*02cc*/ 	.word	0x00004fc0


	//   ....[72]....
        /*02d0*/ 	.word	0x00005060


	//   ....[73]....
        /*02d4*/ 	.word	0x00005090


	//   ....[74]....
        /*02d8*/ 	.word	0x000050d0


	//   ....[75]....
        /*02dc*/ 	.word	0x00005100


	//   ....[76]....
        /*02e0*/ 	.word	0x000051c0


	//   ....[77]....
        /*02e4*/ 	.word	0x00005210


	//   ....[78]....
        /*02e8*/ 	.word	0x00005240


	//   ....[79]....
        /*02ec*/ 	.word	0x00005270


	//   ....[80]....
        /*02f0*/ 	.word	0x00005760


	//   ....[81]....
        /*02f4*/ 	.word	0x000059b0


	//   ....[82]....
        /*02f8*/ 	.word	0x00005a90


	//   ....[83]....
        /*02fc*/ 	.word	0x00005ae0


	//   ....[84]....
        /*0300*/ 	.word	0x00005b10


	//   ....[85]....
        /*0304*/ 	.word	0x00005b30


	//   ....[86]....
        /*0308*/ 	.word	0x00005b50


	//   ....[87]....
        /*030c*/ 	.word	0x00005c00


	//   ....[88]....
        /*0310*/ 	.word	0x00005c50


	//   ....[89]....
        /*0314*/ 	.word	0x00005c70


	//   ....[90]....
        /*0318*/ 	.word	0x00005c90


	//   ....[91]....
        /*031c*/ 	.word	0x00005cb0


	//----- nvinfo : EIATTR_EXIT_INSTR_OFFSETS
	.align		4
.L_3311:
        /*0320*/ 	.byte	0x04, 0x1c
        /*0322*/ 	.short	(.L_3313 - .L_3312)


	//   ....[0]....
.L_3312:
        /*0324*/ 	.word	0x00005d70


	//   ....[1]....
        /*0328*/ 	.word	0x00005fb0


	//----- nvinfo : EIATTR_MAX_THREADS
	.align		4
.L_3313:
        /*032c*/ 	.byte	0x04, 0x05
        /*032e*/ 	.short	(.L_3315 - .L_3314)
.L_3314:
        /*0330*/ 	.word	0x00000020
        /*0334*/ 	.word	0x00000001
        /*0338*/ 	.word	0x00000001


	//----- nvinfo : EIATTR_CRS_STACK_SIZE
	.align		4
.L_3315:
        /*033c*/ 	.byte	0x04, 0x1e
        /*033e*/ 	.short	(.L_3317 - .L_3316)
.L_3316:
        /*0340*/ 	.word	0x00000000
.L_3317:


//--------------------- .nv.info._Z25selective_scan_bwd_kernelI32Selective_Scan_bwd_kernel_traitsILi32ELi8ELb1ELb0ELb1ELb0ELb1EN3c108BFloat16ENS1_7complexIfEEEEv12SSMParamsBwd --------------------------
	.section	.nv.info._Z25selective_scan_bwd_kernelI32Selective_Scan_bwd_kernel_traitsILi32ELi8ELb1ELb0ELb1ELb0ELb1EN3c108BFloat16ENS1_7complexIfEEEEv12SSMParamsBwd,"",@"SHT_CUDA_INFO"
	.sectionflags	@""
	.align	4


	//----- nvinfo : EIATTR_CUDA_API_VERSION
	.align		4
        /*0000*/ 	.byte	0x04, 0x37
        /*0002*/ 	.short	(.L_3319 - .L_3318)
.L_3318:
        /*0004*/ 	.word	0x00000082


	//----- nvinfo : EIATTR_SW2861232_WAR
	.align		4
.L_3319:
        /*0008*/ 	.byte	0x01, 0x35
	.zero		2


	//----- nvinfo : EIATTR_PARAM_CBANK
	.align		4
        /*000c*/ 	.byte	0x04, 0x0a
        /*000e*/ 	.short	(.L_3321 - .L_3320)
	.align		4
.L_3320:
        /*0010*/ 	.word	index@(.nv.constant0._Z25selective_scan_bwd_kernelI32Selective_Scan_bwd_kernel_traitsILi32ELi8ELb1ELb0ELb1ELb0ELb1EN3c108BFloat16ENS1_7complexIfEEEEv12SSMParamsBwd)
        /*0014*/ 	.short	0x0160
        /*0016*/ 	.short	0x01f0


	//----- nvinfo : EIATTR_CBANK_PARAM_SIZE
	.align		4
.L_3321:
        /*0018*/ 	.byte	0x03, 0x19
        /*001a*/ 	.short	0x01f0


	//----- nvinfo : EIATTR_KPARAM_INFO
	.align		4
        /*001c*/ 	.byte	0x04, 0x17
        /*001e*/ 	.short	(.L_3323 - .L_3322)
.L_3322:
        /*0020*/ 	.word	0x00000000
        /*0024*/ 	.short	0x0000
        /*0026*/ 	.short	0x0000
        /*0028*/ 	.byte	0x00, 0xf0, 0xc1, 0x07


	//----- nvinfo : EIATTR_MAXREG_COUNT
	.align		4
.L_3323:
        /*002c*/ 	.byte	0x03, 0x1b
        /*002e*/ 	.short	0x00ff


	//----- nvinfo : EIATTR_NUM_BARRIERS
	.align		4
        /*0030*/ 	.byte	0x02, 0x4c
        /*0032*/ 	.byte	0x01
	.zero		1


	//----- nvinfo : EIATTR_MERCURY_ISA_VERSION
	.align		4
        /*0034*/ 	.byte	0x03, 0x5f
        /*0036*/ 	.short	0x0000


	//----- nvinfo : EIATTR_COOP_GROUP_MASK_REGIDS
	.align		4
        /*0038*/ 	.byte	0x04, 0x29
        /*003a*/ 	.short	(.L_3325 - .L_3324)


	//   ....[0]....
.L_3324:
        /*003c*/ 	.word	0xffffffff


	//   ....[1]....
        /*0040*/ 	.word	0xffffffff


	//   ....[2]....
        /*0044*/ 	.word	0xffffffff


	//   ....[3]....
        /*0048*/ 	.word	0xffffffff


	//   ....[4]....
        /*004c*/ 	.word	0xffffffff


	//   ....[5]....
        /*0050*/ 	.word	0xffffffff


	//   ....[6]....
        /*0054*/ 	.word	0xffffffff


	//   ....[7]....
        /*0058*/ 	.word	0xffffffff


	//   ....[8]....
        /*005c*/ 	.word	0xffffffff


	//   ....[9]....
        /*0060*/ 	.word	0xffffffff


	//   ....[10]....
        /*0064*/ 	.word	0xffffffff


	//   ....[11]....
        /*0068*/ 	.word	0xffffffff


	//   ....[12]....
        /*006c*/ 	.word	0xffffffff


	//   ....[13]....
        /*0070*/ 	.word	0xffffffff


	//   ....[14]....
        /*0074*/ 	.word	0xffffffff


	//   ....[15]....
        /*0078*/ 	.word	0xffffffff


	//   ....[16]....
        /*007c*/ 	.word	0xffffffff


	//   ....[17]....
        /*0080*/ 	.word	0xffffffff


	//   ....[18]....
        /*0084*/ 	.word	0xffffffff


	//   ....[19]....
        /*0088*/ 	.word	0xffffffff


	//   ....[20]....
        /*008c*/ 	.word	0xffffffff


	//   ....[21]....
        /*0090*/ 	.word	0xffffffff


	//   ....[22]....
        /*0094*/ 	.word	0xffffffff


	//   ....[23]....
        /*0098*/ 	.word	0xffffffff


	//   ....[24]....
        /*009c*/ 	.word	0xffffffff


	//   ....[25]....
        /*00a0*/ 	.word	0xffffffff


	//   ....[26]....
        /*00a4*/ 	.word	0xffffffff


	//   ....[27]....
        /*00a8*/ 	.word	0xffffffff


	//   ....[28]....
        /*00ac*/ 	.word	0xffffffff


	//   ....[29]....
        /*00b0*/ 	.word	0xffffffff


	//   ....[30]....
        /*00b4*/ 	.word	0xffffffff


	//   ....[31]....
        /*00b8*/ 	.word	0xffffffff


	//   ....[32]....
        /*00bc*/ 	.word	0xffffffff


	//   ....[33]....
        /*00c0*/ 	.word	0xffffffff


	//   ....[34]....
        /*00c4*/ 	.word	0xffffffff


	//   ....[35]....
        /*00c8*/ 	.word	0xffffffff


	//   ....[36]....
        /*00cc*/ 	.word	0xffffffff


	//   ....[37]....
        /*00d0*/ 	.word	0xffffffff


	//   ....[38]....
        /*00d4*/ 	.word	0xffffffff


	//   ....[39]....
        /*00d8*/ 	.word	0xffffffff


	//   ....[40]....
        /*00dc*/ 	.word	0xffffffff


	//   ....[41]....
        /*00e0*/ 	.word	0xffffffff


	//   ....[42]....
        /*00e4*/ 	.word	0xffffffff


	//   ....[43]....
        /*00e8*/ 	.word	0xffffffff


	//   ....[44]....
        /*00ec*/ 	.word	0xffffffff


	//   ....[45]....
        /*00f0*/ 	.word	0xffffffff


	//   ....[46]....
        /*00f4*/ 	.word	0xffffffff


	//   ....[47]....
        /*00f8*/ 	.word	0xffffffff


	//   ....[48]....
        /*00fc*/ 	.word	0xffffffff


	//   ....[49]....
        /*0100*/ 	.word	0xffffffff


	//   ....[50]....
        /*0104*/ 	.word	0xffffffff


	//   ....[51]....
        /*0108*/ 	.word	0xffffffff


	//   ....[52]....
        /*010c*/ 	.word	0xffffffff


	//   ....[53]....
        /*0110*/ 	.word	0xffffffff


	//   ....[54]....
        /*0114*/ 	.word	0xffffffff


	//   ....[55]....
        /*0118*/ 	.word	0xffffffff


	//   ....[56]....
        /*011c*/ 	.word	0xffffffff


	//   ....[57]....
        /*0120*/ 	.word	0xffffffff


	//   ....[58]....
        /*0124*/ 	.word	0xffffffff


	//   ....[59]....
        /*0128*/ 	.word	0xffffffff


	//   ....[60]....
        /*012c*/ 	.word	0xffffffff


	//   ....[61]....
        /*0130*/ 	.word	0xffffffff


	//   ....[62]....
        /*0134*/ 	.word	0xffffffff


	//   ....[63]....
        /*0138*/ 	.word	0xffffffff


	//   ....[64]....
        /*013c*/ 	.word	0xffffffff


	//   ....[65]....
        /*0140*/ 	.word	0xffffffff


	//   ....[66]....
        /*0144*/ 	.word	0xffffffff


	//   ....[67]....
        /*0148*/ 	.word	0xffffffff


	//   ....[68]....
        /*014c*/ 	.word	0xffffffff


	//   ....[69]....
        /*0150*/ 	.word	0xffffffff


	//   ....[70]....
        /*0154*/ 	.word	0xffffffff


	//   ....[71]....
        /*0158*/ 	.word	0xffffffff


	//   ....[72]....
        /*015c*/ 	.word	0xffffffff


	//   ....[73]....
        /*0160*/ 	.word	0xffffffff


	//   ....[74]....
        /*0164*/ 	.word	0xffffffff


	//   ....[75]....
        /*0168*/ 	.word	0xffffffff


	//   ....[76]....
        /*016c*/ 	.word	0xffffffff


	//   ....[77]....
        /*0170*/ 	.word	0xffffffff


	//   ....[78]....
        /*0174*/ 	.word	0xffffffff


	//   ....[79]....
        /*0178*/ 	.word	0xffffffff


	//   ....[80]....
        /*017c*/ 	.word	0xffffffff


	//   ....[81]....
        /*0180*/ 	.word	0xffffffff


	//   ....[82]....
        /*0184*/ 	.word	0xffffffff


	//   ....[83]....
        /*0188*/ 	.word	0xffffffff


	//   ....[84]....
        /*018c*/ 	.word	0xffffffff


	//   ....[85]....
        /*0190*/ 	.word	0xffffffff


	//   ....[86]....
        /*0194*/ 	.word	0xffffffff


	//   ....[87]....
        /*0198*/ 	.word	0xffffffff


	//   ....[88]....
        /*019c*/ 	.word	0xffffffff


	//   ....[89]....
        /*01a0*/ 	.word	0xffffffff


	//   ....[90]....
        /*01a4*/ 	.word	0xffffffff


	//   ....[91]....
        /*01a8*/ 	.word	0xffffffff


	//   ....[92]....
        /*01ac*/ 	.word	0xffffffff


	//   ....[93]....
        /*01b0*/ 	.word	0xffffffff


	//   ....[94]....
        /*01b4*/ 	.word	0xffffffff


	//   ....[95]....
        /*01b8*/ 	.word	0xffffffff


	//----- nvinfo : EIATTR_COOP_GROUP_INSTR_OFFSETS
	.align		4
.L_3325:
        /*01bc*/ 	.byte	0x04, 0x28
        /*01be*/ 	.short	(.L_3327 - .L_3326)


	//   ....[0]....
.L_3326:
        /*01c0*/ 	.word	0x000007b0


	//   ....[1]....
        /*01c4*/ 	.word	0x00000820


	//   ....[2]....
        /*01c8*/ 	.word	0x00000940


	//   ....[3]....
        /*01cc*/ 	.word	0x00000a40


	//   ....[4]....
        /*01d0*/ 	.word	0x00000da0


	//   ....[5]....
        /*01d4*/ 	.word	0x00001300


	//   ....[6]....
        /*01d8*/ 	.word	0x000015d0


	//   ....[7]....
        /*01dc*/ 	.word	0x00001c10


	//   ....[8]....
        /*01e0*/ 	.word	0x000025d0


	//   ....[9]....
        /*01e4*/ 	.word	0x00002610


	//   ....[10]....
        /*01e8*/ 	.word	0x00002650


	//   ....[11]....
        /*01ec*/ 	.word	0x00002690


	//   ....[12]....
        /*01f0*/ 	.word	0x000026d0


	//   ....[13]....
        /*01f4*/ 	.word	0x00002710


	//   ....[14]....
        /*01f8*/ 	.word	0x00002810


	//   ....[15]....
        /*01fc*/ 	.word	0x00002830


	//   ....[16]....
        /*0200*/ 	.word	0x00002840


	//   ....[17]....
        /*0204*/ 	.word	0x00002850


	//   ....[18]....
        /*0208*/ 	.word	0x00002910


	//   ....[19]....
        /*020c*/ 	.word	0x00002930


	//   ....[20]....
        /*0210*/ 	.word	0x00002940


	//   ....[21]....
        /*0214*/ 	.word	0x00002950


	//   ....[22]....
        /*0218*/ 	.word	0x00002a10


	//   ....[23]....
        /*021c*/ 	.word	0x00002a30


	//   ....[24]....
        /*0220*/ 	.word	0x00002a40


	//   ....[25]....
        /*0224*/ 	.word	0x00002a50


	//   ....[26]....
        /*0228*/ 	.word	0x00002b30


	//   ....[27]....
        /*022c*/ 	.word	0x00002b60


	//   ....[28]....
        /*0230*/ 	.word	0x00002b90


	//   ....[29]....
        /*0234*/ 	.word	0x00002bb0


	//   ....[30]....
        /*0238*/ 	.word	0x00002cb0


	//   ....[31]....
        /*023c*/ 	.word	0x00002d00


	//   ....[32]....
        /*0240*/ 	.word	0x00002d30


	//   ....[33]....
        /*0244*/ 	.word	0x00002d60


	//   ....[34]....
        /*0248*/ 	.word	0x00003600


	//   ....[35]....
        /*024c*/ 	.word	0x000036b0


	//   ....[36]....
        /*0250*/ 	.word	0x000036d0


	//   ....[37]....
        /*0254*/ 	.word	0x000036e0


	//   ....[38]....
        /*0258*/ 	.word	0x000037d0


	//   ....[39]....
        /*025c*/ 	.word	0x00003810


	//   ....[40]....
        /*0260*/ 	.word	0x00003830


	//   ....[41]....
        /*0264*/ 	.word	0x00003840


	//   ....[42]....
        /*0268*/ 	.word	0x00003930


	//   ....[43]....
        /*026c*/ 	.word	0x00003970


	//   ....[44]....
        /*0270*/ 	.word	0x000039a0


	//   ....[45]....
        /*0274*/ 	.word	0x000039d0


	//   ....[46]....
        /*0278*/ 	.word	0x00003b70


	//   ....[47]....
        /*027c*/ 	.word	0x00003bb0


	//   ....[48]....
        /*0280*/ 	.word	0x00003bf0


	//   ....[49]....
        /*0284*/ 	.word	0x00003c20


	//   ....[50]....
        /*0288*/ 	.word	0x00003e60


	//   ....[51]....
        /*028c*/ 	.word	0x00003e90


	//   ....[52]....
        /*0290*/ 	.word	0x00003ec0


	//   ....[53]....
        /*0294*/ 	.word	0x00003ef0


	//   ....[54]....
        /*0298*/ 	.word	0x00004160


	//   ....[55]....
        /*029c*/ 	.word	0x000041a0


	//   ....[56]....
        /*02a0*/ 	.word	0x000041e0


	//   ....[57]....
        /*02a4*/ 	.word	0x00004210


	//   ....[58]....
        /*02a8*/ 	.word	0x00004240


	//   ....[59]....
        /*02ac*/ 	.word	0x00004270


	//   ....[60]....
        /*02b0*/ 	.word	0x000042a0


	//   ....[61]....
        /*02b4*/ 	.word	0x000042d0


	//   ....[62]....
        /*02b8*/ 	.word	0x00004300


	//   ....[63]....
        /*02bc*/ 	.word	0x00004330


	//   ....[64]....
        /*02c0*/ 	.word	0x00005960


	//   ....[65]....
        /*02c4*/ 	.word	0x000059a0


	//   ....[66]....
        /*02c8*/ 	.word	0x000059e0


	//   ....[67]....
        /*02cc*/ 	.word	0x00005a20


	//   ....[68]....
        /*02d0*/ 	.word	0x00005ac0


	//   ....[69]....
        /*02d4*/ 	.word	0x00005ae0


	//   ....[70]....
        /*02d8*/ 	.word	0x00005b00


	//   ....[71]....
        /*02dc*/ 	.word	0x00005b20


	//   ....[72]....
        /*02e0*/ 	.word	0x00005b60


	//   ....[73]....
        /*02e4*/ 	.word	0x00005b80


	//   ....[74]....
        /*02e8*/ 	.word	0x00005ba0


	//   ....[75]....
        /*02ec*/ 	.word	0x00005bd0


	//   ....[76]....
        /*02f0*/ 	.word	0x00005c70


	//   ....[77]....
        /*02f4*/ 	.word	0x00005cc0


	//   ....[78]....
        /*02f8*/ 	.word	0x00005d00


	//   ....[79]....
        /*02fc*/ 	.word	0x00005d30


	//   ....[80]....
        /*0300*/ 	.word	0x00005e40


	//   ....[81]....
        /*0304*/ 	.word	0x00005e70


	//   ....[82]....
        /*0308*/ 	.word	0x00005ea0


	//   ....[83]....
        /*030c*/ 	.word	0x00005ed0


	//   ....[84]....
        /*0310*/ 	.word	0x000063b0


	//   ....[85]....
        /*0314*/ 	.word	0x000065c0


	//   ....[86]....
        /*0318*/ 	.word	0x00006690


	//   ....[87]....
        /*031c*/ 	.word	0x000066e0


	//   ....[88]....
        /*0320*/ 	.word	0x00006710


	//   ....[89]....
        /*0324*/ 	.word	0x00006730


	//   ....[90]....
        /*0328*/ 	.word	0x00006750


	//   ....[91]....
        /*032c*/ 	.word	0x00006800


	//   ....[92]....
        /*0330*/ 	.word	0x00006850


	//   ....[93]....
        /*0334*/ 	.word	0x00006870


	//   ....[94]....
        /*0338*/ 	.word	0x00006890


	//   ....[95]....
        /*033c*/ 	.word	0x000068b0


	//----- nvinfo : EIATTR_EXIT_INSTR_OFFSETS
	.align		4
.L_3327:
        /*0340*/ 	.byte	0x04, 0x1c
        /*0342*/ 	.short	(.L_3329 - .L_3328)


	//   ....[0]....
.L_3328:
        /*0344*/ 	.word	0x00006970


	//   ....[1]....
        /*0348*/ 	.word	0x00006bb0


	//----- nvinfo : EIATTR_MAX_THREADS
	.align		4
.L_3329:
        /*034c*/ 	.byte	0x04, 0x05
        /*034e*/ 	.short	(.L_3331 - .L_3330)
.L_3330:
        /*0350*/ 	.word	0x00000020
        /*0354*/ 	.word	0x00000001
        /*0358*/ 	.word	0x00000001


	//----- nvinfo : EIATTR_CRS_STACK_SIZE
	.align		4
.L_3331:
        /*035c*/ 	.byte	0x04, 0x1e
        /*035e*/ 	.short	(.L_3333 - .L_3332)
.L_3332:
        /*0360*/ 	.word	0x00000000
.L_3333:


//--------------------- .nv.info._Z25selective_scan_bwd_kernelI32Selective_Scan_bwd_kernel_traitsILi32ELi8ELb1ELb0ELb1ELb1ELb0EN3c108BFloat16ENS1_7complexIfEEEEv12SSMParamsBwd --------------------------
	.section	.nv.info._Z25selective_scan_bwd_kernelI32Selective_Scan_bwd_kernel_traitsILi32ELi8ELb1ELb0ELb1ELb1ELb0EN3c108BFloat16ENS1_7complexIfEEEEv12SSMParamsBwd,"",@"SHT_CUDA_INFO"
	.sectionflags	@""
	.align	4


	//----- nvinfo : EIATTR_CUDA_API_VERSION
	.align		4
        /*0000*/ 	.byte	0x04, 0x37
        /*0002*/ 	.short	(.L_3335 - .L_3334)
.L_3334:
        /*0004*/ 	.word	0x00000082


	//----- nvinfo : EIATTR_SW2861232_WAR
	.align		4
.L_3335:
        /*0008*/ 	.byte	0x01, 0x35
	.zero		2


	//----- nvinfo : EIATTR_PARAM_CBANK
	.align		4
        /*000c*/ 	.byte	0x04, 0x0a
        /*000e*/ 	.short	(.L_3337 - .L_3336)
	.align		4
.L_3336:
        /*0010*/ 	.word	index@(.nv.constant0._Z25selective_scan_bwd_kernelI32Selective_Scan_bwd_kernel_traitsILi32ELi8ELb1ELb0ELb1ELb1ELb0EN3c108BFloat16ENS1_7complexIfEEEEv12SSMParamsBwd)
        /*0014*/ 	.short	0x0160
        /*0016*/ 	.short	0x01f0


	//----- nvinfo : EIATTR_CBANK_PARAM_SIZE
	.align		4
.L_3337:
        /*0018*/ 	.byte	0x03, 0x19
        /*001a*/ 	.short	0x01f0


	//----- nvinfo : EIATTR_KPARAM_INFO
	.align		4
        /*001c*/ 	.byte	0x04, 0x17
        /*001e*/ 	.short	(.L_3339 - .L_3338)
.L_3338:
        /*0020*/ 	.word	0x00000000
        /*0024*/ 	.short	0x0000
        /*0026*/ 	.short	0x0000
        /*0028*/ 	.byte	0x00, 0xf0, 0xc1, 0x07


	//----- nvinfo : EIATTR_MAXREG_COUNT
	.align		4
.L_3339:
        /*002c*/ 	.byte	0x03, 0x1b
        /*002e*/ 	.short	0x00ff


	//----- nvinfo : EIATTR_NUM_BARRIERS
	.align		4
        /*0030*/ 	.byte	0x02, 0x4c
        /*0032*/ 	.byte	0x01
	.zero		1


	//----- nvinfo : EIATTR_MERCURY_ISA_VERSION
	.align		4
        /*0034*/ 	.byte	0x03, 0x5f
        /*0036*/ 	.short	0x0000


	//----- nvinfo : EIATTR_COOP_GROUP_MASK_REGIDS
	.align		4
        /*0038*/ 	.byte	0x04, 0x29
        /*003a*/ 	.short	(.L_3341 - .L_3340)


	//   ....[0]....
.L_3340:
        /*003c*/ 	.word	0xffffffff


	//   ....[1]....
        /*0040*/ 	.word	0xffffffff


	//   ....[2]....
        /*0044*/ 	.word	0xffffffff


	//   ....[3]....
        /*0048*/ 	.word	0xffffffff


	//   ....[4]....
        /*004c*/ 	.word	0xffffffff


	//   ....[5]....
        /*0050*/ 	.word	0xffffffff


	//   ....[6]....
        /*0054*/ 	.word	0xffffffff


	//   ....[7]....
        /*0058*/ 	.word	0xffffffff


	//   ....[8]....
        /*005c*/ 	.word	0xffffffff


	//   ....[9]....
        /*0060*/ 	.word	0xffffffff


	//   ....[10]....
        /*0064*/ 	.word	0xffffffff


	//   ....[11]....
        /*0068*/ 	.word	0xffffffff


	//   ....[12]....
        /*006c*/ 	.word	0xffffffff


	//   ....[13]....
        /*0070*/ 	.word	0xffffffff


	//   ....[14]....
        /*0074*/ 	.word	0xffffffff


	//   ....[15]....
        /*0078*/ 	.word	0xffffffff


	//   ....[16]....
        /*007c*/ 	.word	0xffffffff


	//   ....[17]....
        /*0080*/ 	.word	0xffffffff


	//   ....[18]....
        /*0084*/ 	.word	0xffffffff


	//   ....[19]....
        /*0088*/ 	.word	0xffffffff


	//   ....[20]....
        /*008c*/ 	.word	0xffffffff


	//   ....[21]....
        /*0090*/ 	.word	0xffffffff


	//   ....[22]....
        /*0094*/ 	.word	0xffffffff


	//   ....[23]....
        /*0098*/ 	.word	0xffffffff


	//   ....[24]....
        /*009c*/ 	.word	0xffffffff


	//   ....[25]....
        /*00a0*/ 	.word	0xffffffff


	//   ....[26]....
        /*00a4*/ 	.word	0xffffffff


	//   ....[27]....
        /*00a8*/ 	.word	0xffffffff


	//   ....[28]....
        /*00ac*/ 	.word	0xffffffff


	//   ....[29]....
        /*00b0*/ 	.word	0xffffffff


	//   ....[30]....
        /*00b4*/ 	.word	0xffffffff


	//   ....[31]....
        /*00b8*/ 	.word	0xffffffff


	//   ....[32]....
        /*00bc*/ 	.word	0xffffffff


	//   ....[33]....
        /*00c0*/ 	.word	0xffffffff


	//   ....[34]....
        /*00c4*/ 	.word	0xffffffff


	//   ....[35]....
        /*00c8*/ 	.word	0xffffffff


	//   ....[36]....
        /*00cc*/ 	.word	0xffffffff


	//   ....[37]....
        /*00d0*/ 	.word	0xffffffff


	//   ....[38]....
        /*00d4*/ 	.word	0xffffffff


	//   ....[39]....
        /*00d8*/ 	.word	0xffffffff


	//   ....[40]....
        /*00dc*/ 	.word	0xffffffff


	//   ....[41]....
        /*00e0*/ 	.word	0xffffffff


	//   ....[42]....
        /*00e4*/ 	.word	0xffffffff


	//   ....[43]....
        /*00e8*/ 	.word	0xffffffff


	//   ....[44]....
        /*00ec*/ 	.word	0xffffffff


	//   ....[45]....
        /*00f0*/ 	.word	0xffffffff


	//   ....[46]....
        /*00f4*/ 	.word	0xffffffff


	//   ....[47]....
        /*00f8*/ 	.word	0xffffffff


	//   ....[48]....
        /*00fc*/ 	.word	0xffffffff


	//   ....[49]....
        /*0100*/ 	.word	0xffffffff


	//   ....[50]....
        /*0104*/ 	.word	0xffffffff


	//   ....[51]....
        /*0108*/ 	.word	0xffffffff


	//   ....[52]....
        /*010c*/ 	.word	0xffffffff


	//   ....[53]....
        /*0110*/ 	.word	0xffffffff


	//   ....[54]....
        /*0114*/ 	.word	0xffffffff


	//   ....[55]....
        /*0118*/ 	.word	0xffffffff


	//   ....[56]....
        /*011c*/ 	.word	0xffffffff


	//   ....[57]....
        /*0120*/ 	.word	0xffffffff


	//   ....[58]....
        /*0124*/ 	.word	0xffffffff


	//   ....[59]....
        /*0128*/ 	.word	0xffffffff


	//   ....[60]....
        /*012c*/ 	.word	0xffffffff


	//   ....[61]....
        /*0130*/ 	.word	0xffffffff


	//   ....[62]....
        /*0134*/ 	.word	0xffffffff


	//   ....[63]....
        /*0138*/ 	.word	0xffffffff


	//   ....[64]....
        /*013c*/ 	.word	0xffffffff


	//   ....[65]....
        /*0140*/ 	.word	0xffffffff


	//   ....[66]....
        /*0144*/ 	.word	0xffffffff


	//   ....[67]....
        /*0148*/ 	.word	0xffffffff


	//   ....[68]....
        /*014c*/ 	.word	0xffffffff


	//   ....[69]....
        /*0150*/ 	.word	0xffffffff


	//   ....[70]....
        /*0154*/ 	.word	0xffffffff


	//   ....[71]....
        /*0158*/ 	.word	0xffffffff


	//   ....[72]....
        /*015c*/ 	.word	0xffffffff


	//   ....[73]....
        /*0160*/ 	.word	0xffffffff


	//   ....[74]....
        /*0164*/ 	.word	0xffffffff


	//   ....[75]....
        /*0168*/ 	.word	0xffffffff


	//   ....[76]....
        /*016c*/ 	.word	0xffffffff


	//   ....[77]....
        /*0170*/ 	.word	0xffffffff


	//   ....[78]....
        /*0174*/ 	.word	0xffffffff


	//   ....[79]....
        /*0178*/ 	.word	0xffffffff


	//   ....[80]....
        /*017c*/ 	.word	0xffffffff


	//   ....[81]....
        /*0180*/ 	.word	0xffffffff


	//   ....[82]....
        /*0184*/ 	.word	0xffffffff


	//   ....[83]....
        /*0188*/ 	.word	0xffffffff


	//   ....[84]....
        /*018c*/ 	.word	0xffffffff


	//   ....[85]....
        /*0190*/ 	.word	0xffffffff


	//   ....[86]....
        /*0194*/ 	.word	0xffffffff


	//   ....[87]....
        /*0198*/ 	.word	0xffffffff


	//   ....[88]....
        /*019c*/ 	.word	0xffffffff


	//   ....[89]....
        /*01a0*/ 	.word	0xffffffff


	//   ....[90]....
        /*01a4*/ 	.word	0xffffffff


	//   ....[91]....
        /*01a8*/ 	.word	0xffffffff


	//   ....[92]....
        /*01ac*/ 	.word	0xffffffff


	//----- nvinfo : EIATTR_COOP_GROUP_INSTR_OFFSETS
	.align		4
.L_3341:
        /*01b0*/ 	.byte	0x04, 0x28
        /*01b2*/ 	.short	(.L_3343 - .L_3342)


	//   ....[0]....
.L_3342:
        /*01b4*/ 	.word	0x00000800


	//   ....[1]....
        /*01b8*/ 	.word	0x00000880


	//   ....[2]....
        /*01bc*/ 	.word	0x00000a30


	//   ....[3]....
        /*01c0*/ 	.word	0x000021e0


	//   ....[4]....
        /*01c4*/ 	.word	0x00002ba0


	//   ....[5]....
        /*01c8*/ 	.word	0x00002be0


	//   ....[6]....
        /*01cc*/ 	.word	0x00002c20


	//   ....[7]....
        /*01d0*/ 	.word	0x00002c60


	//   ....[8]....
        /*01d4*/ 	.word	0x00002de0


	//   ....[9]....
        /*01d8*/ 	.word	0x00002e00


	//   ....[10]....
        /*01dc*/ 	.word	0x00002e10


	//   ....[11]....
        /*01e0*/ 	.word	0x00002e20


	//   ....[12]....
        /*01e4*/ 	.word	0x00002ee0


	//   ....[13]....
        /*01e8*/ 	.word	0x00002f00


	//   ....[14]....
        /*01ec*/ 	.word	0x00002f10


	//   ....[15]....
        /*01f0*/ 	.word	0x00002f20


	//   ....[16]....
        /*01f4*/ 	.word	0x00002fe0


	//   ....[17]....
        /*01f8*/ 	.word	0x00003000


	//   ....[18]....
        /*01fc*/ 	.word	0x00003010


	//   ....[19]....
        /*0200*/ 	.word	0x00003020


	//   ....[20]....
        /*0204*/ 	.word	0x00003100


	//   ....[21]....
        /*0208*/ 	.word	0x00003130


	//   ....[22]....
        /*020c*/ 	.word	0x00003160


	//   ....[23]....
        /*0210*/ 	.word	0x00003180


	//   ....[24]....
        /*0214*/ 	.word	0x000031f0


	//   ....[25]....
        /*0218*/ 	.word	0x00003260


	//   ....[26]....
        /*021c*/ 	.word	0x000032a0


	//   ....[27]....
        /*0220*/ 	.word	0x000032e0


	//   ....[28]....
        /*0224*/ 	.word	0x00003320


	//   ....[29]....
        /*0228*/ 	.word	0x00003350


	//   ....[30]....
        /*022c*/ 	.word	0x00003c10


	//   ....[31]....
        /*0230*/ 	.word	0x00003c90


	//   ....[32]....
        /*0234*/ 	.word	0x00003ca0


	//   ....[33]....
        /*0238*/ 	.word	0x00003cb0


	//   ....[34]....
        /*023c*/ 	.word	0x00003da0


	//   ....[35]....
        /*0240*/ 	.word	0x00003de0


	//   ....[36]....
        /*0244*/ 	.word	0x00003e00


	//   ....[37]....
        /*0248*/ 	.word	0x00003e10


	//   ....[38]....
        /*024c*/ 	.word	0x00003f00


	//   ....[39]....
        /*0250*/ 	.word	0x00003f40


	//   ....[40]....
        /*0254*/ 	.word	0x00003f70


	//   ....[41]....
        /*0258*/ 	.word	0x00003fa0


	//   ....[42]....
        /*025c*/ 	.word	0x00004140


	//   ....[43]....
        /*0260*/ 	.word	0x00004180


	//   ....[44]....
        /*0264*/ 	.word	0x000041c0


	//   ....[45]....
        /*0268*/ 	.word	0x00004210


	//   ....[46]....
        /*026c*/ 	.word	0x00004430


	//   ....[47]....
        /*0270*/ 	.word	0x00004460


	//   ....[48]....
        /*0274*/ 	.word	0x00004490


	//   ....[49]....
        /*0278*/ 	.word	0x00004620


	//   ....[50]....
        /*027c*/ 	.word	0x00004730


	//   ....[51]....
        /*0280*/ 	.word	0x00004770


	//   ....[52]....
        /*0284*/ 	.word	0x000047b0


	//   ....[53]....
        /*0288*/ 	.word	0x000047e0


	//   ....[54]....
        /*028c*/ 	.word	0x000048a0


	//   ....[55]....
        /*0290*/ 	.word	0x000048d0


	//   ....[56]....
        /*0294*/ 	.word	0x00004900


	//   ....[57]....
        /*0298*/ 	.word	0x00004930


	//   ....[58]....
        /*029c*/ 	.word	0x00004960


	//   ....[59]....
        /*02a0*/ 	.word	0x00004990


	//   ....[60]....
        /*02a4*/ 	.word	0x00005f40


	//   ....[61]....
        /*02a8*/ 	.word	0x00005f80


	//   ....[62]....
        /*02ac*/ 	.word	0x00005fc0


	//   ....[63]....
        /*02b0*/ 	.word	0x00006000


	//   ....[64]....
        /*02b4*/ 	.word	0x000060a0


	//   ....[65]....
        /*02b8*/ 	.word	0x000060c0


	//   ....[66]....
        /*02bc*/ 	.word	0x000060e0


	//   ....[67]....
        /*02c0*/ 	.word	0x00006100


	//   ....[68]....
        /*02c4*/ 	.word	0x00006130


	//   ....[69]....
        /*02c8*/ 	.word	0x00006150


	//   ....[70]....
        /*02cc*/ 	.word	0x00006170


	//   ....[71]....
        /*02d0*/ 	.word	0x000061a0


	//   ....[72]....
        /*02d4*/ 	.word	0x00006240


	//   ....[73]....
        /*02d8*/ 	.word	0x00006290


	//   ....[74]....
        /*02dc*/ 	.word	0x000062d0


	//   ....[75]....
        /*02e0*/ 	.word	0x00006300


	//   ....[76]....
        /*02e4*/ 	.word	0x00006420


	//   ....[77]....
        /*02e8*/ 	.word	0x00006450


	//   ....[78]....
        /*02ec*/ 	.word	0x00006480


	//   ....[79]....
        /*02f0*/ 	.word	0x000064b0


	//   ....[80]....
        /*02f4*/ 	.word	0x000068a0


	//   ....[81]....
        /*02f8*/ 	.word	0x00006ca0


	//   ....[82]....
        /*02fc*/ 	.word	0x00006ff0


	//   ....[83]....
        /*0300*/ 	.word	0x000070f0


	//   ....[84]....
        /*0304*/ 	.word	0x00007140


	//   ....[85]....
        /*0308*/ 	.word	0x00007170


	//   ....[86]....
        /*030c*/ 	.word	0x00007190


	//   ....[87]....
        /*0310*/ 	.word	0x000071b0


	//   ....[88]....
        /*0314*/ 	.word	0x00007260


	//   ....[89]....
        /*0318*/ 	.word	0x000072b0


	//   ....[90]....
        /*031c*/ 	.word	0x000072d0


	//   ....[91]....
        /*0320*/ 	.word	0x000072f0


	//   ....[92]....
        /*0324*/ 	.word	0x00007310


	//----- nvinfo : EIATTR_EXIT_INSTR_OFFSETS
	.align		4
.L_3343:
        /*0328*/ 	.byte	0x04, 0x1c
        /*032a*/ 	.short	(.L_3345 - .L_3344)


	//   ....[0]....
.L_3344:
        /*032c*/ 	.word	0x000073d0


	//   ....[1]....
        /*0330*/ 	.word	0x00007610


	//----- nvinfo : EIATTR_MAX_THREADS
	.align		4
.L_3345:
        /*0334*/ 	.byte	0x04, 0x05
        /*0336*/ 	.short	(.L_3347 - .L_3346)
.L_3346:
        /*0338*/ 	.word	0x00000020
        /*033c*/ 	.word	0x00000001
        /*0340*/ 	.word	0x00000001


	//----- nvinfo : EIATTR_CRS_STACK_SIZE
	.align		4
.L_3347:
        /*0344*/ 	.byte	0x04, 0x1e
        /*0346*/ 	.short	(.L_3349 - .L_3348)
.L_3348:
        /*0348*/ 	.word	0x00000000
.L_3349:


//--------------------- .nv.info._Z25selective_scan_bwd_kernelI32Selective_Scan_bwd_kernel_traitsILi32ELi8ELb1ELb0ELb1ELb1ELb1EN3c108BFloat16ENS1_7complexIfEEEEv12SSMParamsBwd --------------------------
	.section	.nv.info._Z25selective_scan_bwd_kernelI32Selective_Scan_bwd_kernel_traitsILi32ELi8ELb1ELb0ELb1ELb1ELb1EN3c108BFloat16ENS1_7complexIfEEEEv12SSMParamsBwd,"",@"SHT_CUDA_INFO"
	.sectionflags	@""
	.align	4


	//----- nvinfo : EIATTR_CUDA_API_VERSION
	.align		4
        /*0000*/ 	.byte	0x04, 0x37
        /*0002*/ 	.short	(.L_3351 - .L_3350)
.L_3350:
        /*0004*/ 	.word	0x00000082


	//----- nvinfo : EIATTR_SW2861232_WAR
	.align		4
.L_3351:
        /*0008*/ 	.byte	0x01, 0x35
	.zero		2


	//----- nvinfo : EIATTR_PARAM_CBANK
	.align		4
        /*000c*/ 	.byte	0x04, 0x0a
        /*000e*/ 	.short	(.L_3353 - .L_3352)
	.align		4
.L_3352:
        /*0010*/ 	.word	index@(.nv.constant0._Z25selective_scan_bwd_kernelI32Selective_Scan_bwd_kernel_traitsILi32ELi8ELb1ELb0ELb1ELb1ELb1EN3c108BFloat16ENS1_7complexIfEEEEv12SSMParamsBwd)
        /*0014*/ 	.short	0x0160
        /*0016*/ 	.short	0x01f0


	//----- nvinfo : EIATTR_CBANK_PARAM_SIZE
	.align		4
.L_3353:
        /*0018*/ 	.byte	0x03, 0x19
        /*001a*/ 	.short	0x01f0


	//----- nvinfo : EIATTR_KPARAM_INFO
	.align		4
        /*001c*/ 	.byte	0x04, 0x17
        /*001e*/ 	.short	(.L_3355 - .L_3354)
.L_3354:
        /*0020*/ 	.word	0x00000000
        /*0024*/ 	.short	0x0000
        /*0026*/ 	.short	0x0000
        /*0028*/ 	.byte	0x00, 0xf0, 0xc1, 0x07


	//----- nvinfo : EIATTR_MAXREG_COUNT
	.align		4
.L_3355:
        /*002c*/ 	.byte	0x03, 0x1b
        /*002e*/ 	.short	0x00ff


	//----- nvinfo : EIATTR_NUM_BARRIERS
	.align		4
        /*0030*/ 	.byte	0x02, 0x4c
        /*0032*/ 	.byte	0x01
	.zero		1


	//----- nvinfo : EIATTR_MERCURY_ISA_VERSION
	.align		4
        /*0034*/ 	.byte	0x03, 0x5f
        /*0036*/ 	.short	0x0000


	//----- nvinfo : EIATTR_COOP_GROUP_MASK_REGIDS
	.align		4
        /*0038*/ 	.byte	0x04, 0x29
        /*003a*/ 	.short	(.L_3357 - .L_3356)


	//   ....[0]....
.L_3356:
        /*003c*/ 	.word	0xffffffff


	//   ....[1]....
        /*0040*/ 	.word	0xffffffff


	//   ....[2]....
        /*0044*/ 	.word	0xffffffff


	//   ....[3]....
        /*0048*/ 	.word	0xffffffff


	//   ....[4]....
        /*004c*/ 	.word	0xffffffff


	//   ....[5]....
        /*0050*/ 	.word	0xffffffff


	//   ....[6]....
        /*0054*/ 	.word	0xffffffff


	//   ....[7]....
        /*0058*/ 	.word	0xffffffff


	//   ....[8]....
        /*005c*/ 	.word	0xffffffff


	//   ....[9]....
        /*0060*/ 	.word	0xffffffff


	//   ....[10]....
        /*0064*/ 	.word	0xffffffff


	//   ....[11]....
        /*0068*/ 	.word	0xffffffff


	//   ....[12]....
        /*006c*/ 	.word	0xffffffff


	//   ....[13]....
        /*0070*/ 	.word	0xffffffff


	//   ....[14]....
        /*0074*/ 	.word	0xffffffff


	//   ....[15]....
        /*0078*/ 	.word	0xffffffff


	//   ....[16]....
        /*007c*/ 	.word	0xffffffff


	//   ....[17]....
        /*0080*/ 	.word	0xffffffff


	//   ....[18]....
        /*0084*/ 	.word	0xffffffff


	//   ....[19]....
        /*0088*/ 	.word	0xffffffff


	//   ....[20]....
        /*008c*/ 	.word	0xffffffff


	//   ....[21]....
        /*0090*/ 	.word	0xffffffff


	//   ....[22]....
        /*0094*/ 	.word	0xffffffff


	//   ....[23]....
        /*0098*/ 	.word	0xffffffff


	//   ....[24]....
        /*009c*/ 	.word	0xffffffff


	//   ....[25]....
        /*00a0*/ 	.word	0xffffffff


	//   ....[26]....
        /*00a4*/ 	.word	0xffffffff


	//   ....[27]....
        /*00a8*/ 	.word	0xffffffff


	//   ....[28]....
        /*00ac*/ 	.word	0xffffffff


	//   ....[29]....
        /*00b0*/ 	.word	0xffffffff


	//   ....[30]....
        /*00b4*/ 	.word	0xffffffff


	//   ....[31]....
        /*00b8*/ 	.word	0xffffffff


	//   ....[32]....
        /*00bc*/ 	.word	0xffffffff


	//   ....[33]....
        /*00c0*/ 	.word	0xffffffff


	//   ....[34]....
        /*00c4*/ 	.word	0xffffffff


	//   ....[35]....
        /*00c8*/ 	.word	0xffffffff


	//   ....[36]....
        /*00cc*/ 	.word	0xffffffff


	//   ....[37]....
        /*00d0*/ 	.word	0xffffffff


	//   ....[38]....
        /*00d4*/ 	.word	0xffffffff


	//   ....[39]....
        /*00d8*/ 	.word	0xffffffff


	//   ....[40]....
        /*00dc*/ 	.word	0xffffffff


	//   ....[41]....
        /*00e0*/ 	.word	0xffffffff


	//   ....[42]....
        /*00e4*/ 	.word	0xffffffff


	//   ....[43]....
        /*00e8*/ 	.word	0xffffffff


	//   ....[44]....
        /*00ec*/ 	.word	0xffffffff


	//   ....[45]....
        /*00f0*/ 	.word	0xffffffff


	//   ....[46]....
        /*00f4*/ 	.word	0xffffffff


	//   ....[47]....
        /*00f8*/ 	.word	0xffffffff


	//   ....[48]....
        /*00fc*/ 	.word	0xffffffff


	//   ....[49]....
        /*0100*/ 	.word	0xffffffff


	//   ....[50]....
        /*0104*/ 	.word	0xffffffff


	//   ....[51]....
        /*0108*/ 	.word	0xffffffff


	//   ....[52]....
        /*010c*/ 	.word	0xffffffff


	//   ....[53]....
        /*0110*/ 	.word	0xffffffff


	//   ....[54]....
        /*0114*/ 	.word	0xffffffff


	//   ....[55]....
        /*0118*/ 	.word	0xffffffff


	//   ....[56]....
        /*011c*/ 	.word	0xffffffff


	//   ....[57]....
        /*0120*/ 	.word	0xffffffff


	//   ....[58]....
        /*0124*/ 	.word	0xffffffff


	//   ....[59]....
        /*0128*/ 	.word	0xffffffff


	//   ....[60]....
        /*012c*/ 	.word	0xffffffff


	//   ....[61]....
        /*0130*/ 	.word	0xffffffff


	//   ....[62]....
        /*0134*/ 	.word	0xffffffff


	//   ....[63]....
        /*0138*/ 	.word	0xffffffff


	//   ....[64]....
        /*013c*/ 	.word	0xffffffff


	//   ....[65]....
        /*0140*/ 	.word	0xffffffff


	//   ....[66]....
        /*0144*/ 	.word	0xffffffff


	//   ....[67]....
        /*0148*/ 	.word	0xffffffff


	//   ....[68]....
        /*014c*/ 	.word	0xffffffff


	//   ....[69]....
        /*0150*/ 	.word	0xffffffff


	//   ....[70]....
        /*0154*/ 	.word	0xffffffff


	//   ....[71]....
        /*0158*/ 	.word	0xffffffff


	//   ....[72]....
        /*015c*/ 	.word	0xffffffff


	//   ....[73]....
        /*0160*/ 	.word	0xffffffff


	//   ....[74]....
        /*0164*/ 	.word	0xffffffff


	//   ....[75]....
        /*0168*/ 	.word	0xffffffff


	//   ....[76]....
        /*016c*/ 	.word	0xffffffff


	//   ....[77]....
        /*0170*/ 	.word	0xffffffff


	//   ....[78]....
        /*0174*/ 	.word	0xffffffff


	//   ....[79]....
        /*0178*/ 	.word	0xffffffff


	//   ....[80]....
        /*017c*/ 	.word	0xffffffff


	//   ....[81]....
        /*0180*/ 	.word	0xffffffff


	//   ....[82]....
        /*0184*/ 	.word	0xffffffff


	//   ....[83]....
        /*0188*/ 	.word	0xffffffff


	//   ....[84]....
        /*018c*/ 	.word	0xffffffff


	//   ....[85]....
        /*0190*/ 	.word	0xffffffff


	//   ....[86]....
        /*0194*/ 	.word	0xffffffff


	//   ....[87]....
        /*0198*/ 	.word	0xffffffff


	//   ....[88]....
        /*019c*/ 	.word	0xffffffff


	//   ....[89]....
        /*01a0*/ 	.word	0xffffffff


	//   ....[90]....
        /*01a4*/ 	.word	0xffffffff


	//   ....[91]....
        /*01a8*/ 	.word	0xffffffff


	//   ....[92]....
        /*01ac*/ 	.word	0xffffffff


	//   ....[93]....
        /*01b0*/ 	.word	0xffffffff


	//   ....[94]....
        /*01b4*/ 	.word	0xffffffff


	//   ....[95]....
        /*01b8*/ 	.word	0xffffffff


	//   ....[96]....
        /*01bc*/ 	.word	0xffffffff


	//----- nvinfo : EIATTR_COOP_GROUP_INSTR_OFFSETS
	.align		4
.L_3357:
        /*01c0*/ 	.byte	0x04, 0x28
        /*01c2*/ 	.short	(.L_3359 - .L_3358)


	//   ....[0]....
.L_3358:
        /*01c4*/ 	.word	0x000007f0


	//   ....[1]....
        /*01c8*/ 	.word	0x00000870


	//   ....[2]....
        /*01cc*/ 	.word	0x00000aa0


	//   ....[3]....
        /*01d0*/ 	.word	0x00001d10


	//   ....[4]....
        /*01d4*/ 	.word	0x000020c0


	//   ....[5]....
        /*01d8*/ 	.word	0x00002510


	//   ....[6]....
        /*01dc*/ 	.word	0x00002800


	//   ....[7]....
        /*01e0*/ 	.word	0x00002d90


	//   ....[8]....
        /*01e4*/ 	.word	0x00003740


	//   ....[9]....
        /*01e8*/ 	.word	0x00003780


	//   ....[10]....
        /*01ec*/ 	.word	0x000037c0


	//   ....[11]....
        /*01f0*/ 	.word	0x00003800


	//   ....[12]....
        /*01f4*/ 	.word	0x00003960


	//   ....[13]....
        /*01f8*/ 	.word	0x00003980


	//   ....[14]....
        /*01fc*/ 	.word	0x00003990


	//   ....[15]....
        /*0200*/ 	.word	0x000039a0


	//   ....[16]....
        /*0204*/ 	.word	0x00003a60


	//   ....[17]....
        /*0208*/ 	.word	0x00003a80


	//   ....[18]....
        /*020c*/ 	.word	0x00003a90


	//   ....[19]....
        /*0210*/ 	.word	0x00003aa0


	//   ....[20]....
        /*0214*/ 	.word	0x00003b60


	//   ....[21]....
        /*0218*/ 	.word	0x00003b80


	//   ....[22]....
        /*021c*/ 	.word	0x00003b90


	//   ....[23]....
        /*0220*/ 	.word	0x00003ba0


	//   ....[24]....
        /*0224*/ 	.word	0x00003c80


	//   ....[25]....
        /*0228*/ 	.word	0x00003cb0


	//   ....[26]....
        /*022c*/ 	.word	0x00003ce0


	//   ....[27]....
        /*0230*/ 	.word	0x00003d00


	//   ....[28]....
        /*0234*/ 	.word	0x00003dc0


	//   ....[29]....
        /*0238*/ 	.word	0x00003e10


	//   ....[30]....
        /*023c*/ 	.word	0x00003e40


	//   ....[31]....
        /*0240*/ 	.word	0x00003e60


	//   ....[32]....
        /*0244*/ 	.word	0x00003e90


	//   ....[33]....
        /*0248*/ 	.word	0x00003ec0


	//   ....[34]....
        /*024c*/ 	.word	0x000047b0


	//   ....[35]....
        /*0250*/ 	.word	0x00004820


	//   ....[36]....
        /*0254*/ 	.word	0x00004840


	//   ....[37]....
        /*0258*/ 	.word	0x00004850


	//   ....[38]....
        /*025c*/ 	.word	0x00004940


	//   ....[39]....
        /*0260*/ 	.word	0x00004980


	//   ....[40]....
        /*0264*/ 	.word	0x000049a0


	//   ....[41]....
        /*0268*/ 	.word	0x000049b0


	//   ....[42]....
        /*026c*/ 	.word	0x00004aa0


	//   ....[43]....
        /*0270*/ 	.word	0x00004ae0


	//   ....[44]....
        /*0274*/ 	.word	0x00004b10


	//   ....[45]....
        /*0278*/ 	.word	0x00004b80


	//   ....[46]....
        /*027c*/ 	.word	0x00004ce0


	//   ....[47]....
        /*0280*/ 	.word	0x00004d20


	//   ....[48]....
        /*0284*/ 	.word	0x00004d60


	//   ....[49]....
        /*0288*/ 	.word	0x00004d90


	//   ....[50]....
        /*028c*/ 	.word	0x00004fd0


	//   ....[51]....
        /*0290*/ 	.word	0x00005000


	//   ....[52]....
        /*0294*/ 	.word	0x00005170


	//   ....[53]....
        /*0298*/ 	.word	0x000051c0


	//   ....[54]....
        /*029c*/ 	.word	0x000052d0


	//   ....[55]....
        /*02a0*/ 	.word	0x00005310


	//   ....[56]....
        /*02a4*/ 	.word	0x00005350


	//   ....[57]....
        /*02a8*/ 	.word	0x00005380


	//   ....[58]....
        /*02ac*/ 	.word	0x000053b0


	//   ....[59]....
        /*02b0*/ 	.word	0x00005450


	//   ....[60]....
        /*02b4*/ 	.word	0x000054b0


	//   ....[61]....
        /*02b8*/ 	.word	0x000054e0


	//   ....[62]....
        /*02bc*/ 	.word	0x00005510


	//   ....[63]....
        /*02c0*/ 	.word	0x00005540


	//   ....[64]....
        /*02c4*/ 	.word	0x00006ae0


	//   ....[65]....
        /*02c8*/ 	.word	0x00006b20


	//   ....[66]....
        /*02cc*/ 	.word	0x00006b60


	//   ....[67]....
        /*02d0*/ 	.word	0x00006ba0


	//   ....[68]....
        /*02d4*/ 	.word	0x00006c60


	//   ....[69]....
        /*02d8*/ 	.word	0x00006c80


	//   ....[70]....
        /*02dc*/ 	.word	0x00006cb0


	//   ....[71]....
        /*02e0*/ 	.word	0x00006cc0


	//   ....[72]....
        /*02e4*/ 	.word	0x00006d00


	//   ....[73]....
        /*02e8*/ 	.word	0x00006d40


	//   ....[74]....
        /*02ec*/ 	.word	0x00006d70


	//   ....[75]....
        /*02f0*/ 	.word	0x00006da0


	//   ....[76]....
        /*02f4*/ 	.word	0x00006e20


	//   ....[77]....
        /*02f8*/ 	.word	0x00006e70


	//   ....[78]....
        /*02fc*/ 	.word	0x00006ea0


	//   ....[79]....
        /*0300*/ 	.word	0x00006ed0


	//   ....[80]....
        /*0304*/ 	.word	0x00006f60


	//   ....[81]....
        /*0308*/ 	.word	0x00006ff0


	//   ....[82]....
        /*030c*/ 	.word	0x00007020


	//   ....[83]....
        /*0310*/ 	.word	0x00007050


	//   ....[84]....
        /*0314*/ 	.word	0x00007450


	//   ....[85]....
        /*0318*/ 	.word	0x00007850


	//   ....[86]....
        /*031c*/ 	.word	0x00007b70


	//   ....[87]....
        /*0320*/ 	.word	0x00007c90


	//   ....[88]....
        /*0324*/ 	.word	0x00007ce0


	//   ....[89]....
        /*0328*/ 	.word	0x00007d10


	//   ....[90]....
        /*032c*/ 	.word	0x00007d30


	//   ....[91]....
        /*0330*/ 	.word	0x00007d50


	//   ....[92]....
        /*0334*/ 	.word	0x00007e00


	//   ....[93]....
        /*0338*/ 	.word	0x00007e50


	//   ....[94]....
        /*033c*/ 	.word	0x00007e70


	//   ....[95]....
        /*0340*/ 	.word	0x00007e90


	//   ....[96]....
        /*0344*/ 	.word	0x00007eb0


	//----- nvinfo : EIATTR_EXIT_INSTR_OFFSETS
	.align		4
.L_3359:
        /*0348*/ 	.byte	0x04, 0x1c
        /*034a*/ 	.short	(.L_3361 - .L_3360)


	//   ....[0]....
.L_3360:
        /*034c*/ 	.word	0x00007f70


	//   ....[1]....
        /*0350*/ 	.word	0x000081b0


	//----- nvinfo : EIATTR_MAX_THREADS
	.align		4
.L_3361:
        /*0354*/ 	.byte	0x04, 0x05
        /*0356*/ 	.short	(.L_3363 - .L_3362)
.L_3362:
        /*0358*/ 	.word	0x00000020
        /*035c*/ 	.word	0x00000001
        /*0360*/ 	.word	0x00000001


	//----- nvinfo : EIATTR_CRS_STACK_SIZE
	.align		4
.L_3363:
        /*0364*/ 	.byte	0x04, 0x1e
        /*0366*/ 	.short	(.L_3365 - .L_3364)
.L_3364:
        /*0368*/ 	.word	0x00000000
.L_3365:


//--------------------- .nv.info._Z25selective_scan_bwd_kernelI32Selective_Scan_bwd_kernel_traitsILi32ELi8ELb1ELb1ELb0ELb0ELb0EN3c108BFloat16ENS1_7complexIfEEEEv12SSMParamsBwd --------------------------
	.section	.nv.info._Z25selective_scan_bwd_kernelI32Selective_Scan_bwd_kernel_traitsILi32ELi8ELb1ELb1ELb0ELb0ELb0EN3c108BFloat16ENS1_7complexIfEEEEv12SSMParamsBwd,"",@"SHT_CUDA_INFO"
	.sectionflags	@""
	.align	4


	//----- nvinfo : EIATTR_CUDA_API_VERSION
	.align		4
        /*0000*/ 	.byte	0x04, 0x37
        /*0002*/ 	.short	(.L_3367 - .L_3366)
.L_3366:
        /*0004*/ 	.word	0x00000082


	//----- nvinfo : EIATTR_SW2861232_WAR
	.align		4
.L_3367:
        /*0008*/ 	.byte	0x01, 0x35
	.zero		2


	//----- nvinfo : EIATTR_PARAM_CBANK
	.align		4
        /*000c*/ 	.byte	0x04, 0x0a
        /*000e*/ 	.short	(.L_3369 - .L_3368)
	.align		4
.L_3368:
        /*0010*/ 	.word	index@(.nv.constant0._Z25selective_scan_bwd_kernelI32Selective_Scan_bwd_kernel_traitsILi32ELi8ELb1ELb1ELb0ELb0ELb0EN3c108BFloat16ENS1_7complexIfEEEEv12SSMParamsBwd)
        /*0014*/ 	.short	0x0160
        /*0016*/ 	.short	0x01f0


	//----- nvinfo : EIATTR_CBANK_PARAM_SIZE
	.align		4
.L_3369:
        /*0018*/ 	.byte	0x03, 0x19
        /*001a*/ 	.short	0x01f0


	//----- nvinfo : EIATTR_KPARAM_INFO
	.align		4
        /*001c*/ 	.byte	0x04, 0x17
        /*001e*/ 	.short	(.L_3371 - .L_3370)
.L_3370:
        /*0020*/ 	.word	0x00000000
        /*0024*/ 	.short	0x0000
        /*0026*/ 	.short	0x0000
        /*0028*/ 	.byte	0x00, 0xf0, 0xc1, 0x07


	//----- nvinfo : EIATTR_MAXREG_COUNT
	.align		4
.L_3371:
        /*002c*/ 	.byte	0x03, 0x1b
        /*002e*/ 	.short	0x00ff


	//----- nvinfo : EIATTR_NUM_BARRIERS
	.align		4
        /*0030*/ 	.byte	0x02, 0x4c
        /*0032*/ 	.byte	0x01
	.zero		1


	//----- nvinfo : EIATTR_MERCURY_ISA_VERSION
	.align		4
        /*0034*/ 	.byte	0x03, 0x5f
        /*0036*/ 	.short	0x0000


	//----- nvinfo : EIATTR_COOP_GROUP_MASK_REGIDS
	.align		4
        /*0038*/ 	.byte	0x04, 0x29
        /*003a*/ 	.short	(.L_3373 - .L_3372)


	//   ....[0]....
.L_3372:
        /*003c*/ 	.word	0xffffffff


	//   ....[1]....
        /*0040*/ 	.word	0xffffffff


	//   ....[2]....
        /*0044*/ 	.word	0xffffffff


	//   ....[3]....
        /*0048*/ 	.word	0xffffffff


	//   ....[4]....
        /*004c*/ 	.word	0xffffffff


	//   ....[5]....
        /*0050*/ 	.word	0xffffffff


	//   ....[6]....
        /*0054*/ 	.word	0xffffffff


	//   ....[7]....
        /*0058*/ 	.word	0xffffffff


	//   ....[8]....
        /*005c*/ 	.word	0xffffffff


	//   ....[9]....
        /*0060*/ 	.word	0xffffffff


	//   ....[10]....
        /*0064*/ 	.word	0xffffffff


	//   ....[11]....
        /*0068*/ 	.word	0xffffffff


	//   ....[12]....
        /*006c*/ 	.word	0xffffffff


	//   ....[13]....
        /*0070*/ 	.word	0xffffffff


	//   ....[14]....
        /*0074*/ 	.word	0xffffffff


	//   ....[15]....
        /*0078*/ 	.word	0xffffffff


	//   ....[16]....
        /*007c*/ 	.word	0xffffffff


	//   ....[17]....
        /*0080*/ 	.word	0xffffffff


	//   ....[18]....
        /*0084*/ 	.word	0xffffffff


	//   ....[19]....
        /*0088*/ 	.word	0xffffffff


	//   ....[20]....
        /*008c*/ 	.word	0xffffffff


	//   ....[21]....
        /*0090*/ 	.word	0xffffffff


	//   ....[22]....
        /*0094*/ 	.word	0xffffffff


	//   ....[23]....
        /*0098*/ 	.word	0xffffffff


	//   ....[24]....
        /*009c*/ 	.word	0xffffffff


	//   ....[25]....
        /*00a0*/ 	.word	0xffffffff


	//   ....[26]....
        /*00a4*/ 	.word	0xffffffff


	//   ....[27]....
        /*00a8*/ 	.word	0xffffffff


	//   ....[28]....
        /*00ac*/ 	.word	0xffffffff


	//   ....[29]....
        /*00b0*/ 	.word	0xffffffff


	//   ....[30]....
        /*00b4*/ 	.word	0xffffffff


	//   ....[31]....
        /*00b8*/ 	.word	0xffffffff


	//   ....[32]....
        /*00bc*/ 	.word	0xffffffff


	//   ....[33]....
        /*00c0*/ 	.word	0xffffffff


	//   ....[34]....
        /*00c4*/ 	.word	0xffffffff


	//   ....[35]....
        /*00c8*/ 	.word	0xffffffff


	//   ....[36]....
        /*00cc*/ 	.word	0xffffffff


	//   ....[37]....
        /*00d0*/ 	.word	0xffffffff


	//   ....[38]....
        /*00d4*/ 	.word	0xffffffff


	//   ....[39]....
        /*00d8*/ 	.word	0xffffffff


	//   ....[40]....
        /*00dc*/ 	.word	0xffffffff


	//   ....[41]....
        /*00e0*/ 	.word	0xffffffff


	//   ....[42]....
        /*00e4*/ 	.word	0xffffffff


	//   ....[43]....
        /*00e8*/ 	.word	0xffffffff


	//   ....[44]....
        /*00ec*/ 	.word	0xffffffff


	//   ....[45]....
        /*00f0*/ 	.word	0xffffffff


	//   ....[46]....
        /*00f4*/ 	.word	0xffffffff


	//   ....[47]....
        /*00f8*/ 	.word	0xffffffff


	//   ....[48]....
        /*00fc*/ 	.word	0xffffffff


	//   ....[49]....
        /*0100*/ 	.word	0xffffffff


	//   ....[50]....
        /*0104*/ 	.word	0xffffffff


	//   ....[51]....
        /*0108*/ 	.word	0xffffffff


	//   ....[52]....
        /*010c*/ 	.word	0xffffffff


	//   ....[53]....
        /*0110*/ 	.word	0xffffffff


	//   ....[54]....
        /*0114*/ 	.word	0xffffffff


	//   ....[55]....
        /*0118*/ 	.word	0xffffffff


	//   ....[56]....
        /*011c*/ 	.word	0xffffffff


	//   ....[57]....
        /*0120*/ 	.word	0xffffffff


	//   ....[58]....
        /*0124*/ 	.word	0xffffffff


	//   ....[59]....
        /*0128*/ 	.word	0xffffffff


	//   ....[60]....
        /*012c*/ 	.word	0xffffffff


	//   ....[61]....
        /*0130*/ 	.word	0xffffffff


	//   ....[62]....
        /*0134*/ 	.word	0xffffffff


	//   ....[63]....
        /*0138*/ 	.word	0xffffffff


	//   ....[64]....
        /*013c*/ 	.word	0xffffffff


	//   ....[65]....
        /*0140*/ 	.word	0xffffffff


	//   ....[66]....
        /*0144*/ 	.word	0xffffffff


	//   ....[67]....
        /*0148*/ 	.word	0xffffffff


	//   ....[68]....
        /*014c*/ 	.word	0xffffffff


	//   ....[69]....
        /*0150*/ 	.word	0xffffffff


	//   ....[70]....
        /*0154*/ 	.word	0xffffffff


	//   ....[71]....
        /*0158*/ 	.word	0xffffffff


	//   ....[72]....
        /*015c*/ 	.word	0xffffffff


	//   ....[73]....
        /*0160*/ 	.word	0xffffffff


	//   ....[74]....
        /*0164*/ 	.word	0xffffffff


	//   ....[75]....
        /*0168*/ 	.word	0xffffffff


	//   ....[76]....
        /*016c*/ 	.word	0xffffffff


	//   ....[77]....
        /*0170*/ 	.word	0xffffffff


	//   ....[78]....
        /*0174*/ 	.word	0xffffffff


	//   ....[79]....
        /*0178*/ 	.word	0xffffffff


	//   ....[80]....
        /*017c*/ 	.word	0xffffffff


	//   ....[81]....
        /*0180*/ 	.word	0xffffffff


	//   ....[82]....
        /*0184*/ 	.word	0xffffffff


	//   ....[83]....
        /*0188*/ 	.word	0xffffffff


	//   ....[84]....
        /*018c*/ 	.word	0xffffffff


	//   ....[85]....
        /*0190*/ 	.word	0xffffffff


	//   ....[86]....
        /*0194*/ 	.word	0xffffffff


	//   ....[87]....
        /*0198*/ 	.word	0xffffffff


	//   ....[88]....
        /*019c*/ 	.word	0xffffffff


	//   ....[89]....
        /*01a0*/ 	.word	0xffffffff


	//   ....[90]....
        /*01a4*/ 	.word	0xffffffff


	//   ....[91]....
        /*01a8*/ 	.word	0xffffffff


	//----- nvinfo : EIATTR_COOP_GROUP_INSTR_OFFSETS
	.align		4
.L_3373:
        /*01ac*/ 	.byte	0x04, 0x28
        /*01ae*/ 	.short	(.L_3375 - .L_3374)


	//   ....[0]....
.L_3374:
        /*01b0*/ 	.word	0x00000790


	//   ....[1]....
        /*01b4*/ 	.word	0x000007f0


	//   ....[2]....
        /*01b8*/ 	.word	0x00000910


	//   ....[3]....
        /*01bc*/ 	.word	0x00001040


	//   ....[4]....
        /*01c0*/ 	.word	0x00001c30


	//   ....[5]....
        /*01c4*/ 	.word	0x00001c70


	//   ....[6]....
        /*01c8*/ 	.word	0x00001c90


	//   ....[7]....
        /*01cc*/ 	.word	0x00001ca0


	//   ....[8]....
        /*01d0*/ 	.word	0x00001cb0


	//   ....[9]....
        /*01d4*/ 	.word	0x00001cc0


	//   ....[10]....
        /*01d8*/ 	.word	0x00001d90


	//   ....[11]....
        /*01dc*/ 	.word	0x00001dc0


	//   ....[12]....
        /*01e0*/ 	.word	0x00001dd0


	//   ....[13]....
        /*01e4*/ 	.word	0x00001de0


	//   ....[14]....
        /*01e8*/ 	.word	0x00001ea0


	//   ....[15]....
        /*01ec*/ 	.word	0x00001ec0


	//   ....[16]....
        /*01f0*/ 	.word	0x00001ed0


	//   ....[17]....
        /*01f4*/ 	.word	0x00001ee0


	//   ....[18]....
        /*01f8*/ 	.word	0x00001fb0


	//   ....[19]....
        /*01fc*/ 	.word	0x00001fe0


	//   ....[20]....
        /*0200*/ 	.word	0x00002010


	//   ....[21]....
        /*0204*/ 	.word	0x00002030


	//   ....[22]....
        /*0208*/ 	.word	0x00002140


	//   ....[23]....
        /*020c*/ 	.word	0x00002170


	//   ....[24]....
        /*0210*/ 	.word	0x000021a0


	//   ....[25]....
        /*0214*/ 	.word	0x000021c0


	//   ....[26]....
        /*0218*/ 	.word	0x000022b0


	//   ....[27]....
        /*021c*/ 	.word	0x00002300


	//   ....[28]....
        /*0220*/ 	.word	0x00002330


	//   ....[29]....
        /*0224*/ 	.word	0x00002360


	//   ....[30]....
        /*0228*/ 	.word	0x000029d0


	//   ....[31]....
        /*022c*/ 	.word	0x00002a40


	//   ....[32]....
        /*0230*/ 	.word	0x00002a60


	//   ....[33]....
        /*0234*/ 	.word	0x00002a80


	//   ....[34]....
        /*0238*/ 	.word	0x00002b70


	//   ....[35]....
        /*023c*/ 	.word	0x00002ba0


	//   ....[36]....
        /*0240*/ 	.word	0x00002bc0


	//   ....[37]....
        /*0244*/ 	.word	0x00002bd0


	//   ....[38]....
        /*0248*/ 	.word	0x00002cc0


	//   ....[39]....
        /*024c*/ 	.word	0x00002d00


	//   ....[40]....
        /*0250*/ 	.word	0x00002db0


	//   ....[41]....
        /*0254*/ 	.word	0x00002de0


	//   ....[42]....
        /*0258*/ 	.word	0x00002f00


	//   ....[43]....
        /*025c*/ 	.word	0x00002f40


	//   ....[44]....
        /*0260*/ 	.word	0x00002fa0


	//   ....[45]....
        /*0264*/ 	.word	0x00002fd0


	//   ....[46]....
        /*0268*/ 	.word	0x000030d0


	//   ....[47]....
        /*026c*/ 	.word	0x00003110


	//   ....[48]....
        /*0270*/ 	.word	0x00003140


	//   ....[49]....
        /*0274*/ 	.word	0x00003170


	//   ....[50]....
        /*0278*/ 	.word	0x000032a0


	//   ....[51]....
        /*027c*/ 	.word	0x000032e0


	//   ....[52]....
        /*0280*/ 	.word	0x00003320


	//   ....[53]....
        /*0284*/ 	.word	0x00003380


	//   ....[54]....
        /*0288*/ 	.word	0x000033b0


	//   ....[55]....
        /*028c*/ 	.word	0x000033e0


	//   ....[56]....
        /*0290*/ 	.word	0x00003410


	//   ....[57]....
        /*0294*/ 	.word	0x00003440


	//   ....[58]....
        /*0298*/ 	.word	0x00003470


	//   ....[59]....
        /*029c*/ 	.word	0x000034a0


	//   ....[60]....
        /*02a0*/ 	.word	0x00004950


	//   ....[61]....
        /*02a4*/ 	.word	0x00004990


	//   ....[62]....
        /*02a8*/ 	.word	0x000049d0


	//   ....[63]....
        /*02ac*/ 	.word	0x00004a10


	//   ....[64]....
        /*02b0*/ 	.word	0x00004a70


	//   ....[65]....
        /*02b4*/ 	.word	0x00004a90


	//   ....[66]....
        /*02b8*/ 	.word	0x00004ac0


	//   ....[67]....
        /*02bc*/ 	.word	0x00004ae0


	//   ....[68]....
        /*02c0*/ 	.word	0x00004b60


	//   ....[69]....
        /*02c4*/ 	.word	0x00004b90


	//   ....[70]....
        /*02c8*/ 	.word	0x00004bc0


	//   ....[71]....
        /*02cc*/ 	.word	0x00004c00


	//   ....[72]....
        /*02d0*/ 	.word	0x00004ce0


	//   ....[73]....
        /*02d4*/ 	.word	0x00004d20


	//   ....[74]....
        /*02d8*/ 	.word	0x00004d50


	//   ....[75]....
        /*02dc*/ 	.word	0x00004d80


	//   ....[76]....
        /*02e0*/ 	.word	0x00004f10


	//   ....[77]....
        /*02e4*/ 	.word	0x00004f40


	//   ....[78]....
        /*02e8*/ 	.word	0x00004f70


	//   ....[79]....
        /*02ec*/ 	.word	0x00004fa0


	//   ....[80]....
        /*02f0*/ 	.word	0x00005470


	//   ....[81]....
        /*02f4*/ 	.word	0x000056c0


	//   ....[82]....
        /*02f8*/ 	.word	0x000057a0


	//   ....[83]....
        /*02fc*/ 	.word	0x000057f0


	//   ....[84]....
        /*0300*/ 	.word	0x00005820


	//   ....[85]....
        /*0304*/ 	.word	0x00005840


	//   ....[86]....
        /*0308*/ 	.word	0x00005860


	//   ....[87]....
        /*030c*/ 	.word	0x00005910


	//   ....[88]....
        /*0310*/ 	.word	0x00005960


	//   ....[89]....
        /*0314*/ 	.word	0x00005980


	//   ....[90]....
        /*0318*/ 	.word	0x000059a0


	//   ....[91]....
        /*031c*/ 	.word	0x000059c0


	//----- nvinfo : EIATTR_EXIT_INSTR_OFFSETS
	.align		4
.L_3375:
        /*0320*/ 	.byte	0x04, 0x1c
        /*0322*/ 	.short	(.L_3377 - .L_3376)


	//   ....[0]....
.L_3376:
        /*0324*/ 	.word	0x00005a80


	//   ....[1]....
        /*0328*/ 	.word	0x00005cc0


	//----- nvinfo : EIATTR_MAX_THREADS
	.align		4
.L_3377:
        /*032c*/ 	.byte	0x04, 0x05
        /*032e*/ 	.short	(.L_3379 - .L_3378)
.L_3378:
        /*0330*/ 	.word	0x00000020
        /*0334*/ 	.word	0x00000001
        /*0338*/ 	.word	0x00000001


	//----- nvinfo : EIATTR_CRS_STACK_SIZE
	.align		4
.L_3379:
        /*033c*/ 	.byte	0x04, 0x1e
        /*033e*/ 	.short	(.L_3381 - .L_3380)
.L_3380:
        /*0340*/ 	.word	0x00000000
.L_3381:


//--------------------- .nv.info._Z25selective_scan_bwd_kernelI32Selective_Scan_bwd_kernel_traitsILi32ELi8ELb1ELb1ELb0ELb0ELb1EN3c108BFloat16ENS1_7complexIfEEEEv12SSMParamsBwd --------------------------
	.section	.nv.info._Z25selective_scan_bwd_kernelI32Selective_Scan_bwd_kernel_traitsILi32ELi8ELb1ELb1ELb0ELb0ELb1EN3c108BFloat16ENS1_7complexIfEEEEv12SSMParamsBwd,"",@"SHT_CUDA_INFO"
	.sectionflags	@""
	.align	4


	//----- nvinfo : EIATTR_CUDA_API_VERSION
	.align		4
        /*0000*/ 	.byte	0x04, 0x37
        /*0002*/ 	.short	(.L_3383 - .L_3382)
.L_3382:
        /*0004*/ 	.word	0x00000082


	//----- nvinfo : EIATTR_SW2861232_WAR
	.align		4
.L_3383:
        /*0008*/ 	.byte	0x01, 0x35
	.zero		2


	//----- nvinfo : EIATTR_PARAM_CBANK
	.align		4
        /*000c*/ 	.byte	0x04, 0x0a
        /*000e*/ 	.short	(.L_3385 - .L_3384)
	.align		4
.L_3384:
        /*0010*/ 	.word	index@(.nv.constant0._Z25selective_scan_bwd_kernelI32Selective_Scan_bwd_kernel_traitsILi32ELi8ELb1ELb1ELb0ELb0ELb1EN3c108BFloat16ENS1_7complexIfEEEEv12SSMParamsBwd)
        /*0014*/ 	.short	0x0160
        /*0016*/ 	.short	0x01f0


	//----- nvinfo : EIATTR_CBANK_PARAM_SIZE
	.align		4
.L_3385:
        /*0018*/ 	.byte	0x03, 0x19
        /*001a*/ 	.short	0x01f0


	//----- nvinfo : EIATTR_KPARAM_INFO
	.align		4
        /*001c*/ 	.byte	0x04, 0x17
        /*001e*/ 	.short	(.L_3387 - .L_3386)
.L_3386:
        /*0020*/ 	.word	0x00000000
        /*0024*/ 	.short	0x0000
        /*0026*/ 	.short	0x0000
        /*0028*/ 	.byte	0x00, 0xf0, 0xc1, 0x07


	//----- nvinfo : EIATTR_MAXREG_COUNT
	.align		4
.L_3387:
        /*002c*/ 	.byte	0x03, 0x1b
        /*002e*/ 	.short	0x00ff


	//----- nvinfo : EIATTR_NUM_BARRIERS
	.align		4
        /*0030*/ 	.byte	0x02, 0x4c
        /*0032*/ 	.byte	0x01
	.zero		1


	//----- nvinfo : EIATTR_MERCURY_ISA_VERSION
	.align		4
        /*0034*/ 	.byte	0x03, 0x5f
        /*0036*/ 	.short	0x0000


	//----- nvinfo : EIATTR_COOP_GROUP_MASK_REGIDS
	.align		4
        /*0038*/ 	.byte	0x04, 0x29
        /*003a*/ 	.short	(.L_3389 - .L_3388)


	//   ....[0]....
.L_3388:
        /*003c*/ 	.word	0xffffffff


	//   ....[1]....
        /*0040*/ 	.word	0xffffffff


	//   ....[2]....
        /*0044*/ 	.word	0xffffffff


	//   ....[3]....
        /*0048*/ 	.word	0xffffffff


	//   ....[4]....
        /*004c*/ 	.word	0xffffffff


	//   ....[5]....
        /*0050*/ 	.word	0xffffffff


	//   ....[6]....
        /*0054*/ 	.word	0xffffffff


	//   ....[7]....
        /*0058*/ 	.word	0xffffffff


	//   ....[8]....
        /*005c*/ 	.word	0xffffffff


	//   ....[9]....
        /*0060*/ 	.word	0xffffffff


	//   ....[10]....
        /*0064*/ 	.word	0xffffffff


	//   ....[11]....
        /*0068*/ 	.word	0xffffffff


	//   ....[12]....
        /*006c*/ 	.word	0xffffffff


	//   ....[13]....
        /*0070*/ 	.word	0xffffffff


	//   ....[14]....
        /*0074*/ 	.word	0xffffffff


	//   ....[15]....
        /*0078*/ 	.word	0xffffffff


	//   ....[16]....
        /*007c*/ 	.word	0xffffffff


	//   ....[17]....
        /*0080*/ 	.word	0xffffffff


	//   ....[18]....
        /*0084*/ 	.word	0xffffffff


	//   ....[19]....
        /*0088*/ 	.word	0xffffffff


	//   ....[20]....
        /*008c*/ 	.word	0xffffffff


	//   ....[21]....
        /*0090*/ 	.word	0xffffffff


	//   ....[22]....
        /*0094*/ 	.word	0xffffffff


	//   ....[23]....
        /*0098*/ 	.word	0xffffffff


	//   ....[24]....
        /*009c*/ 	.word	0xffffffff


	//   ....[25]....
        /*00a0*/ 	.word	0xffffffff


	//   ....[26]....
        /*00a4*/ 	.word	0xffffffff


	//   ....[27]....
        /*00a8*/ 	.word	0xffffffff


	//   ....[28]....
        /*00ac*/ 	.word	0xffffffff


	//   ....[29]....
        /*00b0*/ 	.word	0xffffffff


	//   ....[30]....
        /*00b4*/ 	.word	0xffffffff


	//   ....[31]....
        /*00b8*/ 	.word	0xffffffff


	//   ....[32]....
        /*00bc*/ 	.word	0xffffffff


	//   ....[33]....
        /*00c0*/ 	.word	0xffffffff


	//   ....[34]....
        /*00c4*/ 	.word	0xffffffff


	//   ....[35]....
        /*00c8*/ 	.word	0xffffffff


	//   ....[36]....
        /*00cc*/ 	.word	0xffffffff


	//   ....[37]....
        /*00d0*/ 	.word	0xffffffff


	//   ....[38]....
        /*00d4*/ 	.word	0xffffffff


	//   ....[39]....
        /*00d8*/ 	.word	0xffffffff


	//   ....[40]....
        /*00dc*/ 	.word	0xffffffff


	//   ....[41]....
        /*00e0*/ 	.word	0xffffffff


	//   ....[42]....
        /*00e4*/ 	.word	0xffffffff


	//   ....[43]....
        /*00e8*/ 	.word	0xffffffff


	//   ....[44]....
        /*00ec*/ 	.word	0xffffffff


	//   ....[45]....
        /*00f0*/ 	.word	0xffffffff


	//   ....[46]....
        /*00f4*/ 	.word	0xffffffff


	//   ....[47]....
        /*00f8*/ 	.word	0xffffffff


	//   ....[48]....
        /*00fc*/ 	.word	0xffffffff


	//   ....[49]....
        /*0100*/ 	.word	0xffffffff


	//   ....[50]....
        /*0104*/ 	.word	0xffffffff


	//   ....[51]....
        /*0108*/ 	.word	0xffffffff


	//   ....[52]....
        /*010c*/ 	.word	0xffffffff


	//   ....[53]....
        /*0110*/ 	.word	0xffffffff


	//   ....[54]....
        /*0114*/ 	.word	0xffffffff


	//   ....[55]....
        /*0118*/ 	.word	0xffffffff


	//   ....[56]....
        /*011c*/ 	.word	0xffffffff


	//   ....[57]....
        /*0120*/ 	.word	0xffffffff


	//   ....[58]....
        /*0124*/ 	.word	0xffffffff


	//   ....[59]....
        /*0128*/ 	.word	0xffffffff


	//   ....[60]....
        /*012c*/ 	.word	0xffffffff


	//   ....[61]....
        /*0130*/ 	.word	0xffffffff


	//   ....[62]....
        /*0134*/ 	.word	0xffffffff


	//   ....[63]....
        /*0138*/ 	.word	0xffffffff


	//   ....[64]....
        /*013c*/ 	.word	0xffffffff


	//   ....[65]....
        /*0140*/ 	.word	0xffffffff


	//   ....[66]....
        /*0144*/ 	.word	0xffffffff


	//   ....[67]....
        /*0148*/ 	.word	0xffffffff


	//   ....[68]....
        /*014c*/ 	.word	0xffffffff


	//   ....[69]....
        /*0150*/ 	.word	0xffffffff


	//   ....[70]....
        /*0154*/ 	.word	0xffffffff


	//   ....[71]....
        /*0158*/ 	.word	0xffffffff


	//   ....[72]....
        /*015c*/ 	.word	0xffffffff


	//   ....[73]....
        /*0160*/ 	.word	0xffffffff


	//   ....[74]....
        /*0164*/ 	.word	0xffffffff


	//   ....[75]....
        /*0168*/ 	.word	0xffffffff


	//   ....[76]....
        /*016c*/ 	.word	0xffffffff


	//   ....[77]....
        /*0170*/ 	.word	0xffffffff


	//   ....[78]....
        /*0174*/ 	.word	0xffffffff


	//   ....[79]....
        /*0178*/ 	.word	0xffffffff


	//   ....[80]....
        /*017c*/ 	.word	0xffffffff


	//   ....[81]....
        /*0180*/ 	.word	0xffffffff


	//   ....[82]....
        /*0184*/ 	.word	0xffffffff


	//   ....[83]....
        /*0188*/ 	.word	0xffffffff


	//   ....[84]....
        /*018c*/ 	.word	0xffffffff


	//   ....[85]....
        /*0190*/ 	.word	0xffffffff


	//   ....[86]....
        /*0194*/ 	.word	0xffffffff


	//   ....[87]....
        /*0198*/ 	.word	0xffffffff


	//   ....[88]....
        /*019c*/ 	.word	0xffffffff


	//   ....[89]....
        /*01a0*/ 	.word	0xffffffff


	//   ....[90]....
        /*01a4*/ 	.word	0xffffffff


	//   ....[91]....
        /*01a8*/ 	.word	0xffffffff


	//   ....[92]....
        /*01ac*/ 	.word	0xffffffff


	//   ....[93]....
        /*01b0*/ 	.word	0xffffffff


	//   ....[94]....
        /*01b4*/ 	.word	0xffffffff


	//   ....[95]....
        /*01b8*/ 	.word	0xffffffff


	//----- nvinfo : EIATTR_COOP_GROUP_INSTR_OFFSETS
	.align		4
.L_3389:
        /*01bc*/ 	.byte	0x04, 0x28
        /*01be*/ 	.short	(.L_3391 - .L_3390)


	//   ....[0]....
.L_3390:
        /*01c0*/ 	.word	0x000007f0


	//   ....[1]....
        /*01c4*/ 	.word	0x00000870


	//   ....[2]....
        /*01c8*/ 	.word	0x000009a0


	//   ....[3]....
        /*01cc*/ 	.word	0x00000aa0


	//   ....[4]....
        /*01d0*/ 	.word	0x00000f50


	//   ....[5]....
        /*01d4*/ 	.word	0x00001300


	//   ....[6]....
        /*01d8*/ 	.word	0x00001630


	//   ....[7]....
        /*01dc*/ 	.word	0x00001c70


	//   ....[8]....
        /*01e0*/ 	.word	0x00002880


	//   ....[9]....
        /*01e4*/ 	.word	0x000028c0


	//   ....[10]....
        /*01e8*/ 	.word	0x00002900


	//   ....[11]....
        /*01ec*/ 	.word	0x00002930


	//   ....[12]....
        /*01f0*/ 	.word	0x00002940


	//   ....[13]....
        /*01f4*/ 	.word	0x00002950


	//   ....[14]....
        /*01f8*/ 	.word	0x00002a10


	//   ....[15]....
        /*01fc*/ 	.word	0x00002a30


	//   ....[16]....
        /*0200*/ 	.word	0x00002a40


	//   ....[17]....
        /*0204*/ 	.word	0x00002a50


	//   ....[18]....
        /*0208*/ 	.word	0x00002b10


	//   ....[19]....
        /*020c*/ 	.word	0x00002b40


	//   ....[20]....
        /*0210*/ 	.word	0x00002b60


	//   ....[21]....
        /*0214*/ 	.word	0x00002b80


	//   ....[22]....
        /*0218*/ 	.word	0x00002c60


	//   ....[23]....
        /*021c*/ 	.word	0x00002c80


	//   ....[24]....
        /*0220*/ 	.word	0x00002c90


	//   ....[25]....
        /*0224*/ 	.word	0x00002ca0


	//   ....[26]....
        /*0228*/ 	.word	0x00002d60


	//   ....[27]....
        /*022c*/ 	.word	0x00002d90


	//   ....[28]....
        /*0230*/ 	.word	0x00002dc0


	//   ....[29]....
        /*0234*/ 	.word	0x00002df0


	//   ....[30]....
        /*0238*/ 	.word	0x00002f10


	//   ....[31]....
        /*023c*/ 	.word	0x00002f50


	//   ....[32]....
        /*0240*/ 	.word	0x00002f80


	//   ....[33]....
        /*0244*/ 	.word	0x00002fb0


	//   ....[34]....
        /*0248*/ 	.word	0x00003640


	//   ....[35]....
        /*024c*/ 	.word	0x00003660


	//   ....[36]....
        /*0250*/ 	.word	0x00003670


	//   ....[37]....
        /*0254*/ 	.word	0x00003680


	//   ....[38]....
        /*0258*/ 	.word	0x00003770


	//   ....[39]....
        /*025c*/ 	.word	0x000037b0


	//   ....[40]....
        /*0260*/ 	.word	0x000037d0


	//   ....[41]....
        /*0264*/ 	.word	0x000037e0


	//   ....[42]....
        /*0268*/ 	.word	0x000038d0


	//   ....[43]....
        /*026c*/ 	.word	0x000039e0


	//   ....[44]....
        /*0270*/ 	.word	0x00003a10


	//   ....[45]....
        /*0274*/ 	.word	0x00003a20


	//   ....[46]....
        /*0278*/ 	.word	0x00003ba0


	//   ....[47]....
        /*027c*/ 	.word	0x00003bd0


	//   ....[48]....
        /*0280*/ 	.word	0x00003be0


	//   ....[49]....
        /*0284*/ 	.word	0x00003bf0


	//   ....[50]....
        /*0288*/ 	.word	0x00003d50


	//   ....[51]....
        /*028c*/ 	.word	0x00003d90


	//   ....[52]....
        /*0290*/ 	.word	0x00003db0


	//   ....[53]....
        /*0294*/ 	.word	0x00003dc0


	//   ....[54]....
        /*0298*/ 	.word	0x00003f30


	//   ....[55]....
        /*029c*/ 	.word	0x00003f70


	//   ....[56]....
        /*02a0*/ 	.word	0x00003fa0


	//   ....[57]....
        /*02a4*/ 	.word	0x00003fd0


	//   ....[58]....
        /*02a8*/ 	.word	0x00004000


	//   ....[59]....
        /*02ac*/ 	.word	0x00004030


	//   ....[60]....
        /*02b0*/ 	.word	0x00004060


	//   ....[61]....
        /*02b4*/ 	.word	0x00004090


	//   ....[62]....
        /*02b8*/ 	.word	0x000040c0


	//   ....[63]....
        /*02bc*/ 	.word	0x000040f0


	//   ....[64]....
        /*02c0*/ 	.word	0x00005590


	//   ....[65]....
        /*02c4*/ 	.word	0x000055d0


	//   ....[66]....
        /*02c8*/ 	.word	0x00005610


	//   ....[67]....
        /*02cc*/ 	.word	0x00005650


	//   ....[68]....
        /*02d0*/ 	.word	0x00005730


	//   ....[69]....
        /*02d4*/ 	.word	0x00005760


	//   ....[70]....
        /*02d8*/ 	.word	0x00005790


	//   ....[71]....
        /*02dc*/ 	.word	0x000057c0


	//   ....[72]....
        /*02e0*/ 	.word	0x00005860


	//   ....[73]....
        /*02e4*/ 	.word	0x00005890


	//   ....[74]....
        /*02e8*/ 	.word	0x000058c0


	//   ....[75]....
        /*02ec*/ 	.word	0x000058f0


	//   ....[76]....
        /*02f0*/ 	.word	0x000059b0


	//   ....[77]....
        /*02f4*/ 	.word	0x000059e0


	//   ....[78]....
        /*02f8*/ 	.word	0x00005a20


	//   ....[79]....
        /*02fc*/ 	.word	0x00005a50


	//   ....[80]....
        /*0300*/ 	.word	0x00005af0


	//   ....[81]....
        /*0304*/ 	.word	0x00005b20


	//   ....[82]....
        /*0308*/ 	.word	0x00005b50


	//   ....[83]....
        /*030c*/ 	.word	0x00005b90


	//   ....[84]....
        /*0310*/ 	.word	0x000060c0


	//   ....[85]....
        /*0314*/ 	.word	0x000062e0


	//   ....[86]....
        /*0318*/ 	.word	0x000063c0


	//   ....[87]....
        /*031c*/ 	.word	0x00006410


	//   ....[88]....
        /*0320*/ 	.word	0x00006440


	//   ....[89]....
        /*0324*/ 	.word	0x00006460


	//   ....[90]....
        /*0328*/ 	.word	0x00006480


	//   ....[91]....
        /*032c*/ 	.word	0x00006530


	//   ....[92]....
        /*0330*/ 	.word	0x00006580


	//   ....[93]....
        /*0334*/ 	.word	0x000065a0


	//   ....[94]....
        /*0338*/ 	.word	0x000065c0


	//   ....[95]....
        /*033c*/ 	.word	0x000065e0


	//----- nvinfo : EIATTR_EXIT_INSTR_OFFSETS
	.align		4
.L_3391:
        /*0340*/ 	.byte	0x04, 0x1c
        /*0342*/ 	.short	(.L_3393 - .L_3392)


	//   ....[0]....
.L_3392:
        /*0344*/ 	.word	0x000066a0


	//   ....[1]....
        /*0348*/ 	.word	0x000068e0


	//----- nvinfo : EIATTR_MAX_THREADS
	.align		4
.L_3393:
        /*034c*/ 	.byte	0x04, 0x05
        /*034e*/ 	.short	(.L_3395 - .L_3394)
.L_3394:
        /*0350*/ 	.word	0x00000020
        /*0354*/ 	.word	0x00000001
        /*0358*/ 	.word	0x00000001


	//----- nvinfo : EIATTR_CRS_STACK_SIZE
	.align		4
.L_3395:
        /*035c*/ 	.byte	0x04, 0x1e
        /*035e*/ 	.short	(.L_3397 - .L_3396)
.L_3396:
        /*0360*/ 	.word	0x00000000
.L_3397:


//--------------------- .nv.info._Z25selective_scan_bwd_kernelI32Selective_Scan_bwd_kernel_traitsILi32ELi8ELb1ELb1ELb0ELb1ELb0EN3c108BFloat16ENS1_7complexIfEEEEv12SSMParamsBwd --------------------------
	.section	.nv.info._Z25selective_scan_bwd_kernelI32Selective_Scan_bwd_kernel_traitsILi32ELi8ELb1ELb1ELb0ELb1ELb0EN3c108BFloat16ENS1_7complexIfEEEEv12SSMParamsBwd,"",@"SHT_CUDA_INFO"
	.sectionflags	@""
	.align	4


	//----- nvinfo : EIATTR_CUDA_API_VERSION
	.align		4
        /*0000*/ 	.byte	0x04, 0x37
        /*0002*/ 	.short	(.L_3399 - .L_3398)
.L_3398:
        /*0004*/ 	.word	0x00000082


	//----- nvinfo : EIATTR_SW2861232_WAR
	.align		4
.L_3399:
        /*0008*/ 	.byte	0x01, 0x35
	.zero		2


	//----- nvinfo : EIATTR_PARAM_CBANK
	.align		4
        /*000c*/ 	.byte	0x04, 0x0a
        /*000e*/ 	.short	(.L_3401 - .L_3400)
	.align		4
.L_3400:
        /*0010*/ 	.word	index@(.nv.constant0._Z25selective_scan_bwd_kernelI32Selective_Scan_bwd_kernel_traitsILi32ELi8ELb1ELb1ELb0ELb1ELb0EN3c108BFloat16ENS1_7complexIfEEEEv12SSMParamsBwd)
        /*0014*/ 	.short	0x0160
        /*0016*/ 	.short	0x01f0


	//----- nvinfo : EIATTR_CBANK_PARAM_SIZE
	.align		4
.L_3401:
        /*0018*/ 	.byte	0x03, 0x19
        /*001a*/ 	.short	0x01f0


	//----- nvinfo : EIATTR_KPARAM_INFO
	.align		4
        /*001c*/ 	.byte	0x04, 0x17
        /*001e*/ 	.short	(.L_3403 - .L_3402)
.L_3402:
        /*0020*/ 	.word	0x00000000
        /*0024*/ 	.short	0x0000
        /*0026*/ 	.short	0x0000
        /*0028*/ 	.byte	0x00, 0xf0, 0xc1, 0x07


	//----- nvinfo : EIATTR_MAXREG_COUNT
	.align		4
.L_3403:
        /*002c*/ 	.byte	0x03, 0x1b
        /*002e*/ 	.short	0x00ff


	//----- nvinfo : EIATTR_NUM_BARRIERS
	.align		4
        /*0030*/ 	.byte	0x02, 0x4c
        /*0032*/ 	.byte	0x01
	.zero		1


	//----- nvinfo : EIATTR_MERCURY_ISA_VERSION
	.align		4
        /*0034*/ 	.byte	0x03, 0x5f
        /*0036*/ 	.short	0x0000


	//----- nvinfo : EIATTR_COOP_GROUP_MASK_REGIDS
	.align		4
        /*0038*/ 	.byte	0x04, 0x29
        /*003a*/ 	.short	(.L_3405 - .L_3404)


	//   ....[0]....
.L_3404:
        /*003c*/ 	.word	0xffffffff


	//   ....[1]....
        /*0040*/ 	.word	0xffffffff


	//   ....[2]....
        /*0044*/ 	.word	0xffffffff


	//   ....[3]....
        /*0048*/ 	.word	0xffffffff


	//   ....[4]....
        /*004c*/ 	.word	0xffffffff


	//   ....[5]....
        /*0050*/ 	.word	0xffffffff


	//   ....[6]....
        /*0054*/ 	.word	0xffffffff


	//   ....[7]....
        /*0058*/ 	.word	0xffffffff


	//   ....[8]....
        /*005c*/ 	.word	0xffffffff


	//   ....[9]....
        /*0060*/ 	.word	0xffffffff


	//   ....[10]....
        /*0064*/ 	.word	0xffffffff


	//   ....[11]....
        /*0068*/ 	.word	0xffffffff


	//   ....[12]....
        /*006c*/ 	.word	0xffffffff


	//   ....[13]....
        /*0070*/ 	.word	0xffffffff


	//   ....[14]....
        /*0074*/ 	.word	0xffffffff


	//   ....[15]....
        /*0078*/ 	.word	0xffffffff


	//   ....[16]....
        /*007c*/ 	.word	0xffffffff


	//   ....[17]....
        /*0080*/ 	.word	0xffffffff


	//   ....[18]....
        /*0084*/ 	.word	0xffffffff


	//   ....[19]....
        /*0088*/ 	.word	0xffffffff


	//   ....[20]....
        /*008c*/ 	.word	0xffffffff


	//   ....[21]....
        /*0090*/ 	.word	0xffffffff


	//   ....[22]....
        /*0094*/ 	.word	0xffffffff


	//   ....[23]....
        /*0098*/ 	.word	0xffffffff


	//   ....[24]....
        /*009c*/ 	.word	0xffffffff


	//   ....[25]....
        /*00a0*/ 	.word	0xffffffff


	//   ....[26]....
        /*00a4*/ 	.word	0xffffffff


	//   ....[27]....
        /*00a8*/ 	.word	0xffffffff


	//   ....[28]....
        /*00ac*/ 	.word	0xffffffff


	//   ....[29]....
        /*00b0*/ 	.word	0xffffffff


	//   ....[30]....
        /*00b4*/ 	.word	0xffffffff


	//   ....[31]....
        /*00b8*/ 	.word	0xffffffff


	//   ....[32]....
        /*00bc*/ 	.word	0xffffffff


	//   ....[33]....
        /*00c0*/ 	.word	0xffffffff


	//   ....[34]....
        /*00c4*/ 	.word	0xffffffff


	//   ....[35]....
        /*00c8*/ 	.word	0xffffffff


	//   ....[36]....
        /*00cc*/ 	.word	0xffffffff


	//   ....[37]....
        /*00d0*/ 	.word	0xffffffff


	//   ....[38]....
        /*00d4*/ 	.word	0xffffffff


	//   ....[39]....
        /*00d8*/ 	.word	0xffffffff


	//   ....[40]....
        /*00dc*/ 	.word	0xffffffff


	//   ....[41]....
        /*00e0*/ 	.word	0xffffffff


	//   ....[42]....
        /*00e4*/ 	.word	0xffffffff


	//   ....[43]....
        /*00e8*/ 	.word	0xffffffff


	//   ....[44]....
        /*00ec*/ 	.word	0xffffffff


	//   ....[45]....
        /*00f0*/ 	.word	0xffffffff


	//   ....[46]....
        /*00f4*/ 	.word	0xffffffff


	//   ....[47]....
        /*00f8*/ 	.word	0xffffffff


	//   ....[48]....
        /*00fc*/ 	.word	0xffffffff


	//   ....[49]....
        /*0100*/ 	.word	0xffffffff


	//   ....[50]....
        /*0104*/ 	.word	0xffffffff


	//   ....[51]....
        /*0108*/ 	.word	0xffffffff


	//   ....[52]....
        /*010c*/ 	.word	0xffffffff


	//   ....[53]....
        /*0110*/ 	.word	0xffffffff


	//   ....[54]....
        /*0114*/ 	.word	0xffffffff


	//   ....[55]....
        /*0118*/ 	.word	0xffffffff


	//   ....[56]....
        /*011c*/ 	.word	0xffffffff


	//   ....[57]....
        /*0120*/ 	.word	0xffffffff


	//   ....[58]....
        /*0124*/ 	.word	0xffffffff


	//   ....[59]....
        /*0128*/ 	.word	0xffffffff


	//   ....[60]....
        /*012c*/ 	.word	0xffffffff


	//   ....[61]....
        /*0130*/ 	.word	0xffffffff


	//   ....[62]....
        /*0134*/ 	.word	0xffffffff


	//   ....[63]....
        /*0138*/ 	.word	0xffffffff


	//   ....[64]....
        /*013c*/ 	.word	0xffffffff


	//   ....[65]....
        /*0140*/ 	.word	0xffffffff


	//   ....[66]....
        /*0144*/ 	.word	0xffffffff


	//   ....[67]....
        /*0148*/ 	.word	0xffffffff


	//   ....[68]....
        /*014c*/ 	.word	0xffffffff


	//   ....[69]....
        /*0150*/ 	.word	0xffffffff


	//   ....[70]....
        /*0154*/ 	.word	0xffffffff


	//   ....[71]....
        /*0158*/ 	.word	0xffffffff


	//   ....[72]....
        /*015c*/ 	.word	0xffffffff


	//   ....[73]....
        /*0160*/ 	.word	0xffffffff


	//   ....[74]....
        /*0164*/ 	.word	0xffffffff


	//   ....[75]....
        /*0168*/ 	.word	0xffffffff


	//   ....[76]....
        /*016c*/ 	.word	0xffffffff


	//   ....[77]....
        /*0170*/ 	.word	0xffffffff


	//   ....[78]....
        /*0174*/ 	.word	0xffffffff


	//   ....[79]....
        /*0178*/ 	.word	0xffffffff


	//   ....[80]....
        /*017c*/ 	.word	0xffffffff


	//   ....[81]....
        /*0180*/ 	.word	0xffffffff


	//   ....[82]....
        /*0184*/ 	.word	0xffffffff


	//   ....[83]....
        /*0188*/ 	.word	0xffffffff


	//   ....[84]....
        /*018c*/ 	.word	0xffffffff


	//   ....[85]....
        /*0190*/ 	.word	0xffffffff


	//   ....[86]....
        /*0194*/ 	.word	0xffffffff


	//   ....[87]....
        /*0198*/ 	.word	0xffffffff


	//   ....[88]....
        /*019c*/ 	.word	0xffffffff


	//   ....[89]....
        /*01a0*/ 	.word	0xffffffff


	//   ....[90]....
        /*01a4*/ 	.word	0xffffffff


	//   ....[91]....
        /*01a8*/ 	.word	0xffffffff


	//   ....[92]....
        /*01ac*/ 	.word	0xffffffff


	//----- nvinfo : EIATTR_COOP_GROUP_INSTR_OFFSETS
	.align		4
.L_3405:
        /*01b0*/ 	.byte	0x04, 0x28
        /*01b2*/ 	.short	(.L_3407 - .L_3406)


	//   ....[0]....
.L_3406:
        /*01b4*/ 	.word	0x000007e0


	//   ....[1]....
        /*01b8*/ 	.word	0x00000860


	//   ....[2]....
        /*01bc*/ 	.word	0x00000a20


	//   ....[3]....
        /*01c0*/ 	.word	0x00002210


	//   ....[4]....
        /*01c4*/ 	.word	0x00002e00


	//   ....[5]....
        /*01c8*/ 	.word	0x00002e40


	//   ....[6]....
        /*01cc*/ 	.word	0x00002e60


	//   ....[7]....
        /*01d0*/ 	.word	0x00002e70


	//   ....[8]....
        /*01d4*/ 	.word	0x00002e80


	//   ....[9]....
        /*01d8*/ 	.word	0x00002e90


	//   ....[10]....
        /*01dc*/ 	.word	0x00002f60


	//   ....[11]....
        /*01e0*/ 	.word	0x00002f90


	//   ....[12]....
        /*01e4*/ 	.word	0x00002fa0


	//   ....[13]....
        /*01e8*/ 	.word	0x00002fb0


	//   ....[14]....
        /*01ec*/ 	.word	0x00003070


	//   ....[15]....
        /*01f0*/ 	.word	0x00003090


	//   ....[16]....
        /*01f4*/ 	.word	0x000030a0


	//   ....[17]....
        /*01f8*/ 	.word	0x000030b0


	//   ....[18]....
        /*01fc*/ 	.word	0x00003180


	//   ....[19]....
        /*0200*/ 	.word	0x000031b0


	//   ....[20]....
        /*0204*/ 	.word	0x000031e0


	//   ....[21]....
        /*0208*/ 	.word	0x00003200


	//   ....[22]....
        /*020c*/ 	.word	0x00003310


	//   ....[23]....
        /*0210*/ 	.word	0x00003340


	//   ....[24]....
        /*0214*/ 	.word	0x00003370


	//   ....[25]....
        /*0218*/ 	.word	0x00003390


	//   ....[26]....
        /*021c*/ 	.word	0x00003480


	//   ....[27]....
        /*0220*/ 	.word	0x000034d0


	//   ....[28]....
        /*0224*/ 	.word	0x00003500


	//   ....[29]....
        /*0228*/ 	.word	0x00003530


	//   ....[30]....
        /*022c*/ 	.word	0x00003ba0


	//   ....[31]....
        /*0230*/ 	.word	0x00003c10


	//   ....[32]....
        /*0234*/ 	.word	0x00003c30


	//   ....[33]....
        /*0238*/ 	.word	0x00003c50


	//   ....[34]....
        /*023c*/ 	.word	0x00003d40


	//   ....[35]....
        /*0240*/ 	.word	0x00003d70


	//   ....[36]....
        /*0244*/ 	.word	0x00003d90


	//   ....[37]....
        /*0248*/ 	.word	0x00003da0


	//   ....[38]....
        /*024c*/ 	.word	0x00003e90


	//   ....[39]....
        /*0250*/ 	.word	0x00003ed0


	//   ....[40]....
        /*0254*/ 	.word	0x00003f80


	//   ....[41]....
        /*0258*/ 	.word	0x00003fb0


	//   ....[42]....
        /*025c*/ 	.word	0x000040d0


	//   ....[43]....
        /*0260*/ 	.word	0x00004110


	//   ....[44]....
        /*0264*/ 	.word	0x00004170


	//   ....[45]....
        /*0268*/ 	.word	0x000041a0


	//   ....[46]....
        /*026c*/ 	.word	0x000042a0


	//   ....[47]....
        /*0270*/ 	.word	0x000042e0


	//   ....[48]....
        /*0274*/ 	.word	0x00004310


	//   ....[49]....
        /*0278*/ 	.word	0x00004340


	//   ....[50]....
        /*027c*/ 	.word	0x00004470


	//   ....[51]....
        /*0280*/ 	.word	0x000044b0


	//   ....[52]....
        /*0284*/ 	.word	0x000044f0


	//   ....[53]....
        /*0288*/ 	.word	0x00004550


	//   ....[54]....
        /*028c*/ 	.word	0x00004580


	//   ....[55]....
        /*0290*/ 	.word	0x000045b0


	//   ....[56]....
        /*0294*/ 	.word	0x000045e0


	//   ....[57]....
        /*0298*/ 	.word	0x00004610


	//   ....[58]....
        /*029c*/ 	.word	0x00004640


	//   ....[59]....
        /*02a0*/ 	.word	0x00004670


	//   ....[60]....
        /*02a4*/ 	.word	0x00005b20


	//   ....[61]....
        /*02a8*/ 	.word	0x00005b60


	//   ....[62]....
        /*02ac*/ 	.word	0x00005ba0


	//   ....[63]....
        /*02b0*/ 	.word	0x00005be0


	//   ....[64]....
        /*02b4*/ 	.word	0x00005c40


	//   ....[65]....
        /*02b8*/ 	.word	0x00005c60


	//   ....[66]....
        /*02bc*/ 	.word	0x00005c90


	//   ....[67]....
        /*02c0*/ 	.word	0x00005cb0


	//   ....[68]....
        /*02c4*/ 	.word	0x00005d30


	//   ....[69]....
        /*02c8*/ 	.word	0x00005d60


	//   ....[70]....
        /*02cc*/ 	.word	0x00005d90


	//   ....[71]....
        /*02d0*/ 	.word	0x00005dd0


	//   ....[72]....
        /*02d4*/ 	.word	0x00005ea0


	//   ....[73]....
        /*02d8*/ 	.word	0x00005ee0


	//   ....[74]....
        /*02dc*/ 	.word	0x00005f10


	//   ....[75]....
        /*02e0*/ 	.word	0x00005f40


	//   ....[76]....
        /*02e4*/ 	.word	0x000060e0


	//   ....[77]....
        /*02e8*/ 	.word	0x00006110


	//   ....[78]....
        /*02ec*/ 	.word	0x00006140


	//   ....[79]....
        /*02f0*/ 	.word	0x00006170


	//   ....[80]....
        /*02f4*/ 	.word	0x00006580


	//   ....[81]....
        /*02f8*/ 	.word	0x00006930


	//   ....[82]....
        /*02fc*/ 	.word	0x00006c90


	//   ....[83]....
        /*0300*/ 	.word	0x00006dd0


	//   ....[84]....
        /*0304*/ 	.word	0x00006e20


	//   ....[85]....
        /*0308*/ 	.word	0x00006e50


	//   ....[86]....
        /*030c*/ 	.word	0x00006e70


	//   ....[87]....
        /*0310*/ 	.word	0x00006e90


	//   ....[88]....
        /*0314*/ 	.word	0x00006f40


	//   ....[89]....
        /*0318*/ 	.word	0x00006f90


	//   ....[90]....
        /*031c*/ 	.word	0x00006fb0


	//   ....[91]....
        /*0320*/ 	.word	0x00006fd0


	//   ....[92]....
        /*0324*/ 	.word	0x00006ff0


	//----- nvinfo : EIATTR_EXIT_INSTR_OFFSETS
	.align		4
.L_3407:
        /*0328*/ 	.byte	0x04, 0x1c
        /*032a*/ 	.short	(.L_3409 - .L_3408)


	//   ....[0]....
.L_3408:
        /*032c*/ 	.word	0x000070b0


	//   ....[1]....
        /*0330*/ 	.word	0x000072f0


	//----- nvinfo : EIATTR_MAX_THREADS
	.align		4
.L_3409:
        /*0334*/ 	.byte	0x04, 0x05
        /*0336*/ 	.short	(.L_3411 - .L_3410)
.L_3410:
        /*0338*/ 	.word	0x00000020
        /*033c*/ 	.word	0x00000001
        /*0340*/ 	.word	0x00000001


	//----- nvinfo : EIATTR_CRS_STACK_SIZE
	.align		4
.L_3411:
        /*0344*/ 	.byte	0x04, 0x1e
        /*0346*/ 	.short	(.L_3413 - .L_3412)
.L_3412:
        /*0348*/ 	.word	0x00000000
.L_3413:


//--------------------- .nv.info._Z25selective_scan_bwd_kernelI32Selective_Scan_bwd_kernel_traitsILi32ELi8ELb1ELb1ELb0ELb1ELb1EN3c108BFloat16ENS1_7complexIfEEEEv12SSMParamsBwd --------------------------
	.section	.nv.info._Z25selective_scan_bwd_kernelI32Selective_Scan_bwd_kernel_traitsILi32ELi8ELb1ELb1ELb0ELb1ELb1EN3c108BFloat16ENS1_7complexIfEEEEv12SSMParamsBwd,"",@"SHT_CUDA_INFO"
	.sectionflags	@""
	.align	4


	//----- nvinfo : EIATTR_CUDA_API_VERSION
	.align		4
        /*0000*/ 	.byte	0x04, 0x37
        /*0002*/ 	.short	(.L_3415 - .L_3414)
.L_3414:
        /*0004*/ 	.word	0x00000082


	//----- nvinfo : EIATTR_SW2861232_WAR
	.align		4
.L_3415:
        /*0008*/ 	.byte	0x01, 0x35
	.zero		2


	//----- nvinfo : EIATTR_PARAM_CBANK
	.align		4
        /*000c*/ 	.byte	0x04, 0x0a
        /*000e*/ 	.short	(.L_3417 - .L_3416)
	.align		4
.L_3416:
        /*0010*/ 	.word	index@(.nv.constant0._Z25selective_scan_bwd_kernelI32Selective_Scan_bwd_kernel_traitsILi32ELi8ELb1ELb1ELb0ELb1ELb1EN3c108BFloat16ENS1_7complexIfEEEEv12SSMParamsBwd)
        /*0014*/ 	.short	0x0160
        /*0016*/ 	.short	0x01f0


	//----- nvinfo : EIATTR_CBANK_PARAM_SIZE
	.align		4
.L_3417:
        /*0018*/ 	.byte	0x03, 0x19
        /*001a*/ 	.short	0x01f0


	//----- nvinfo : EIATTR_KPARAM_INFO
	.align		4
        /*001c*/ 	.byte	0x04, 0x17
        /*001e*/ 	.short	(.L_3419 - .L_3418)
.L_3418:
        /*0020*/ 	.word	0x00000000
        /*0024*/ 	.short	0x0000
        /*0026*/ 	.short	0x0000
        /*0028*/ 	.byte	0x00, 0xf0, 0xc1, 0x07


	//----- nvinfo : EIATTR_MAXREG_COUNT
	.align		4
.L_3419:
        /*002c*/ 	.byte	0x03, 0x1b
        /*002e*/ 	.short	0x00ff


	//----- nvinfo : EIATTR_NUM_BARRIERS
	.align		4
        /*0030*/ 	.byte	0x02, 0x4c
        /*0032*/ 	.byte	0x01
	.zero		1


	//----- nvinfo : EIATTR_MERCURY_ISA_VERSION
	.align		4
        /*0034*/ 	.byte	0x03, 0x5f
        /*0036*/ 	.short	0x0000


	//----- nvinfo : EIATTR_COOP_GROUP_MASK_REGIDS
	.align		4
        /*0038*/ 	.byte	0x04, 0x29
        /*003a*/ 	.short	(.L_3421 - .L_3420)


	//   ....[0]....
.L_3420:
        /*003c*/ 	.word	0xffffffff


	//   ....[1]....
        /*0040*/ 	.word	0xffffffff


	//   ....[2]....
        /*0044*/ 	.word	0xffffffff


	//   ....[3]....
        /*0048*/ 	.word	0xffffffff


	//   ....[4]....
        /*004c*/ 	.word	0xffffffff


	//   ....[5]....
        /*0050*/ 	.word	0xffffffff


	//   ....[6]....
        /*0054*/ 	.word	0xffffffff


	//   ....[7]....
        /*0058*/ 	.word	0xffffffff


	//   ....[8]....
        /*005c*/ 	.word	0xffffffff


	//   ....[9]....
        /*0060*/ 	.word	0xffffffff


	//   ....[10]....
        /*0064*/ 	.word	0xffffffff


	//   ....[11]....
        /*0068*/ 	.word	0xffffffff


	//   ....[12]....
        /*006c*/ 	.word	0xffffffff


	//   ....[13]....
        /*0070*/ 	.word	0xffffffff


	//   ....[14]....
        /*0074*/ 	.word	0xffffffff


	//   ....[15]....
        /*0078*/ 	.word	0xffffffff


	//   ....[16]....
        /*007c*/ 	.word	0xffffffff


	//   ....[17]....
        /*0080*/ 	.word	0xffffffff


	//   ....[18]....
        /*0084*/ 	.word	0xffffffff


	//   ....[19]....
        /*0088*/ 	.word	0xffffffff


	//   ....[20]....
        /*008c*/ 	.word	0xffffffff


	//   ....[21]....
        /*0090*/ 	.word	0xffffffff


	//   ....[22]....
        /*0094*/ 	.word	0xffffffff


	//   ....[23]....
        /*0098*/ 	.word	0xffffffff


	//   ....[24]....
        /*009c*/ 	.word	0xffffffff


	//   ....[25]....
        /*00a0*/ 	.word	0xffffffff


	//   ....[26]....
        /*00a4*/ 	.word	0xffffffff


	//   ....[27]....
        /*00a8*/ 	.word	0xffffffff


	//   ....[28]....
        /*00ac*/ 	.word	0xffffffff


	//   ....[29]....
        /*00b0*/ 	.word	0xffffffff


	//   ....[30]....
        /*00b4*/ 	.word	0xffffffff


	//   ....[31]....
        /*00b8*/ 	.word	0xffffffff


	//   ....[32]....
        /*00bc*/ 	.word	0xffffffff


	//   ....[33]....
        /*00c0*/ 	.word	0xffffffff


	//   ....[34]....
        /*00c4*/ 	.word	0xffffffff


	//   ....[35]....
        /*00c8*/ 	.word	0xffffffff


	//   ....[36]....
        /*00cc*/ 	.word	0xffffffff


	//   ....[37]....
        /*00d0*/ 	.word	0xffffffff


	//   ....[38]....
        /*00d4*/ 	.word	0xffffffff


	//   ....[39]....
        /*00d8*/ 	.word	0xffffffff


	//   ....[40]....
        /*00dc*/ 	.word	0xffffffff


	//   ....[41]....
        /*00e0*/ 	.word	0xffffffff


	//   ....[42]....
        /*00e4*/ 	.word	0xffffffff


	//   ....[43]....
        /*00e8*/ 	.word	0xffffffff


	//   ....[44]....
        /*00ec*/ 	.word	0xffffffff


	//   ....[45]....
        /*00f0*/ 	.word	0xffffffff


	//   ....[46]....
        /*00f4*/ 	.word	0xffffffff


	//   ....[47]....
        /*00f8*/ 	.word	0xffffffff


	//   ....[48]....
        /*00fc*/ 	.word	0xffffffff


	//   ....[49]....
        /*0100*/ 	.word	0xffffffff


	//   ....[50]....
        /*0104*/ 	.word	0xffffffff


	//   ....[51]....
        /*0108*/ 	.word	0xffffffff


	//   ....[52]....
        /*010c*/ 	.word	0xffffffff


	//   ....[53]....
        /*0110*/ 	.word	0xffffffff


	//   ....[54]....
        /*0114*/ 	.word	0xffffffff


	//   ....[55]....
        /*0118*/ 	.word	0xffffffff


	//   ....[56]....
        /*011c*/ 	.word	0xffffffff


	//   ....[57]....
        /*0120*/ 	.word	0xffffffff


	//   ....[58]....
        /*0124*/ 	.word	0xffffffff


	//   ....[59]....
        /*0128*/ 	.word	0xffffffff


	//   ....[60]....
        /*012c*/ 	.word	0xffffffff


	//   ....[61]....
        /*0130*/ 	.word	0xffffffff


	//   ....[62]....
        /*0134*/ 	.word	0xffffffff


	//   ....[63]....
        /*0138*/ 	.word	0xffffffff


	//   ....[64]....
        /*013c*/ 	.word	0xffffffff


	//   ....[65]....
        /*0140*/ 	.word	0xffffffff


	//   ....[66]....
        /*0144*/ 	.word	0xffffffff


	//   ....[67]....
        /*0148*/ 	.word	0xffffffff


	//   ....[68]....
        /*014c*/ 	.word	0xffffffff


	//   ....[69]....
        /*0150*/ 	.word	0xffffffff


	//   ....[70]....
        /*0154*/ 	.word	0xffffffff


	//   ....[71]....
        /*0158*/ 	.word	0xffffffff


	//   ....[72]....
        /*015c*/ 	.word	0xffffffff


	//   ....[73]....
        /*0160*/ 	.word	0xffffffff


	//   ....[74]....
        /*0164*/ 	.word	0xffffffff


	//   ....[75]....
        /*0168*/ 	.word	0xffffffff


	//   ....[76]....
        /*016c*/ 	.word	0xffffffff


	//   ....[77]....
        /*0170*/ 	.word	0xffffffff


	//   ....[78]....
        /*0174*/ 	.word	0xffffffff


	//   ....[79]....
        /*0178*/ 	.word	0xffffffff


	//   ....[80]....
        /*017c*/ 	.word	0xffffffff


	//   ....[81]....
        /*0180*/ 	.word	0xffffffff


	//   ....[82]....
        /*0184*/ 	.word	0xffffffff


	//   ....[83]....
        /*0188*/ 	.word	0xffffffff


	//   ....[84]....
        /*018c*/ 	.word	0xffffffff


	//   ....[85]....
        /*0190*/ 	.word	0xffffffff


	//   ....[86]....
        /*0194*/ 	.word	0xffffffff


	//   ....[87]....
        /*0198*/ 	.word	0xffffffff


	//   ....[88]....
        /*019c*/ 	.word	0xffffffff


	//   ....[89]....
        /*01a0*/ 	.word	0xffffffff


	//   ....[90]....
        /*01a4*/ 	.word	0xffffffff


	//   ....[91]....
        /*01a8*/ 	.word	0xffffffff


	//   ....[92]....
        /*01ac*/ 	.word	0xffffffff


	//   ....[93]....
        /*01b0*/ 	.word	0xffffffff


	//   ....[94]....
        /*01b4*/ 	.word	0xffffffff


	//   ....[95]....
        /*01b8*/ 	.word	0xffffffff


	//   ....[96]....
        /*01bc*/ 	.word	0xffffffff


	//----- nvinfo : EIATTR_COOP_GROUP_INSTR_OFFSETS
	.align		4
.L_3421:
        /*01c0*/ 	.byte	0x04, 0x28
        /*01c2*/ 	.short	(.L_3423 - .L_3422)


	//   ....[0]....
.L_3422:
        /*01c4*/ 	.word	0x000007e0


	//   ....[1]....
        /*01c8*/ 	.word	0x00000860


	//   ....[2]....
        /*01cc*/ 	.word	0x00000af0


	//   ....[3]....
        /*01d0*/ 	.word	0x00001d00


	//   ....[4]....
        /*01d4*/ 	.word	0x000020b0


	//   ....[5]....
        /*01d8*/ 	.word	0x00002520


	//   ....[6]....
        /*01dc*/ 	.word	0x00002800


	//   ....[7]....
        /*01e0*/ 	.word	0x00002df0


	//   ....[8]....
        /*01e4*/ 	.word	0x000039e0


	//   ....[9]....
        /*01e8*/ 	.word	0x00003a20


	//   ....[10]....
        /*01ec*/ 	.word	0x00003a40


	//   ....[11]....
        /*01f0*/ 	.word	0x00003a50


	//   ....[12]....
        /*01f4*/ 	.word	0x00003a60


	//   ....[13]....
        /*01f8*/ 	.word	0x00003a70


	//   ....[14]....
        /*01fc*/ 	.word	0x00003b40


	//   ....[15]....
        /*0200*/ 	.word	0x00003b70


	//   ....[16]....
        /*0204*/ 	.word	0x00003b80


	//   ....[17]....
        /*0208*/ 	.word	0x00003b90


	//   ....[18]....
        /*020c*/ 	.word	0x00003c50


	//   ....[19]....
        /*0210*/ 	.word	0x00003c70


	//   ....[20]....
        /*0214*/ 	.word	0x00003c80


	//   ....[21]....
        /*0218*/ 	.word	0x00003c90


	//   ....[22]....
        /*021c*/ 	.word	0x00003d60


	//   ....[23]....
        /*0220*/ 	.word	0x00003d90


	//   ....[24]....
        /*0224*/ 	.word	0x00003dc0


	//   ....[25]....
        /*0228*/ 	.word	0x00003de0


	//   ....[26]....
        /*022c*/ 	.word	0x00003ef0


	//   ....[27]....
        /*0230*/ 	.word	0x00003f20


	//   ....[28]....
        /*0234*/ 	.word	0x00003f50


	//   ....[29]....
        /*0238*/ 	.word	0x00003f70


	//   ....[30]....
        /*023c*/ 	.word	0x00004060


	//   ....[31]....
        /*0240*/ 	.word	0x000040b0


	//   ....[32]....
        /*0244*/ 	.word	0x000040e0


	//   ....[33]....
        /*0248*/ 	.word	0x00004110


	//   ....[34]....
        /*024c*/ 	.word	0x00004780


	//   ....[35]....
        /*0250*/ 	.word	0x000047f0


	//   ....[36]....
        /*0254*/ 	.word	0x00004810


	//   ....[37]....
        /*0258*/ 	.word	0x00004830


	//   ....[38]....
        /*025c*/ 	.word	0x00004920


	//   ....[39]....
        /*0260*/ 	.word	0x00004950


	//   ....[40]....
        /*0264*/ 	.word	0x00004970


	//   ....[41]....
        /*0268*/ 	.word	0x00004980


	//   ....[42]....
        /*026c*/ 	.word	0x00004a70


	//   ....[43]....
        /*0270*/ 	.word	0x00004ab0


	//   ....[44]....
        /*0274*/ 	.word	0x00004b60


	//   ....[45]....
        /*0278*/ 	.word	0x00004b90


	//   ....[46]....
        /*027c*/ 	.word	0x00004cb0


	//   ....[47]....
        /*0280*/ 	.word	0x00004cf0


	//   ....[48]....
        /*0284*/ 	.word	0x00004d50


	//   ....[49]....
        /*0288*/ 	.word	0x00004d80


	//   ....[50]....
        /*028c*/ 	.word	0x00004e80


	//   ....[51]....
        /*0290*/ 	.word	0x00004ec0


	//   ....[52]....
        /*0294*/ 	.word	0x00004ef0


	//   ....[53]....
        /*0298*/ 	.word	0x00004f20


	//   ....[54]....
        /*029c*/ 	.word	0x00005050


	//   ....[55]....
        /*02a0*/ 	.word	0x00005090


	//   ....[56]....
        /*02a4*/ 	.word	0x000050d0


	//   ....[57]....
        /*02a8*/ 	.word	0x00005130


	//   ....[58]....
        /*02ac*/ 	.word	0x00005160


	//   ....[59]....
        /*02b0*/ 	.word	0x00005190


	//   ....[60]....
        /*02b4*/ 	.word	0x000051c0


	//   ....[61]....
        /*02b8*/ 	.word	0x000051f0


	//   ....[62]....
        /*02bc*/ 	.word	0x00005220


	//   ....[63]....
        /*02c0*/ 	.word	0x00005250


	//   ....[64]....
        /*02c4*/ 	.word	0x00006700


	//   ....[65]....
        /*02c8*/ 	.word	0x00006740


	//   ....[66]....
        /*02cc*/ 	.word	0x00006780


	//   ....[67]....
        /*02d0*/ 	.word	0x000067c0


	//   ....[68]....
        /*02d4*/ 	.word	0x00006820


	//   ....[69]....
        /*02d8*/ 	.word	0x00006840


	//   ....[70]....
        /*02dc*/ 	.word	0x00006870


	//   ....[71]....
        /*02e0*/ 	.word	0x00006890


	//   ....[72]....
        /*02e4*/ 	.word	0x00006910


	//   ....[73]....
        /*02e8*/ 	.word	0x00006940


	//   ....[74]....
        /*02ec*/ 	.word	0x00006970


	//   ....[75]....
        /*02f0*/ 	.word	0x000069b0


	//   ....[76]....
        /*02f4*/ 	.word	0x00006a80


	//   ....[77]....
        /*02f8*/ 	.word	0x00006ac0


	//   ....[78]....
        /*02fc*/ 	.word	0x00006af0


	//   ....[79]....
        /*0300*/ 	.word	0x00006b20


	//   ....[80]....
        /*0304*/ 	.word	0x00006cc0


	//   ....[81]....
        /*0308*/ 	.word	0x00006cf0


	//   ....[82]....
        /*030c*/ 	.word	0x00006d20


	//   ....[83]....
        /*0310*/ 	.word	0x00006d50


	//   ....[84]....
        /*0314*/ 	.word	0x00007160


	//   ....[85]....
        /*0318*/ 	.word	0x00007510


	//   ....[86]....
        /*031c*/ 	.word	0x00007870


	//   ....[87]....
        /*0320*/ 	.word	0x000079b0


	//   ....[88]....
        /*0324*/ 	.word	0x00007a00


	//   ....[89]....
        /*0328*/ 	.word	0x00007a30


	//   ....[90]....
        /*032c*/ 	.word	0x00007a50


	//   ....[91]....
        /*0330*/ 	.word	0x00007a70


	//   ....[92]....
        /*0334*/ 	.word	0x00007b20


	//   ....[93]....
        /*0338*/ 	.word	0x00007b70


	//   ....[94]....
        /*033c*/ 	.word	0x00007b90


	//   ....[95]....
        /*0340*/ 	.word	0x00007bb0


	//   ....[96]....
        /*0344*/ 	.word	0x00007bd0


	//----- nvinfo : EIATTR_EXIT_INSTR_OFFSETS
	.align		4
.L_3423:
        /*0348*/ 	.byte	0x04, 0x1c
        /*034a*/ 	.short	(.L_3425 - .L_3424)


	//   ....[0]....
.L_3424:
        /*034c*/ 	.word	0x00007c90


	//   ....[1]....
        /*0350*/ 	.word	0x00007ed0


	//----- nvinfo : EIATTR_MAX_THREADS
	.align		4
.L_3425:
        /*0354*/ 	.byte	0x04, 0x05
        /*0356*/ 	.short	(.L_3427 - .L_3426)
.L_3426:
        /*0358*/ 	.word	0x00000020
        /*035c*/ 	.word	0x00000001
        /*0360*/ 	.word	0x00000001


	//----- nvinfo : EIATTR_CRS_STACK_SIZE
	.align		4
.L_3427:
        /*0364*/ 	.byte	0x04, 0x1e
        /*0366*/ 	.short	(.L_3429 - .L_3428)
.L_3428:
        /*0368*/ 	.word	0x00000000
.L_3429:


//--------------------- .nv.info._Z25selective_scan_bwd_kernelI32Selective_Scan_bwd_kernel_traitsILi32ELi8ELb1ELb1ELb1ELb0ELb0EN3c108BFloat16ENS1_7complexIfEEEEv12SSMParamsBwd --------------------------
	.section	.nv.info._Z25selective_scan_bwd_kernelI32Selective_Scan_bwd_kernel_traitsILi32ELi8ELb1ELb1ELb1ELb0ELb0EN3c108BFloat16ENS1_7complexIfEEEEv12SSMParamsBwd,"",@"SHT_CUDA_INFO"
	.sectionflags	@""
	.align	4


	//----- nvinfo : EIATTR_CUDA_API_VERSION
	.align		4
        /*0000*/ 	.byte	0x04, 0x37
        /*0002*/ 	.short	(.L_3431 - .L_3430)
.L_3430:
        /*0004*/ 	.word	0x00000082


	//----- nvinfo : EIATTR_SW2861232_WAR
	.align		4
.L_3431:
        /*0008*/ 	.byte	0x01, 0x35
	.zero		2


	//----- nvinfo : EIATTR_PARAM_CBANK
	.align		4
        /*000c*/ 	.byte	0x04, 0x0a
        /*000e*/ 	.short	(.L_3433 - .L_3432)
	.align		4
.L_3432:
        /*0010*/ 	.word	index@(.nv.constant0._Z25selective_scan_bwd_kernelI32Selective_Scan_bwd_kernel_traitsILi32ELi8ELb1ELb1ELb1ELb0ELb0EN3c108BFloat16ENS1_7complexIfEEEEv12SSMParamsBwd)
        /*0014*/ 	.short	0x0160
        /*0016*/ 	.short	0x01f0


	//----- nvinfo : EIATTR_CBANK_PARAM_SIZE
	.align		4
.L_3433:
        /*0018*/ 	.byte	0x03, 0x19
        /*001a*/ 	.short	0x01f0


	//----- nvinfo : EIATTR_KPARAM_INFO
	.align		4
        /*001c*/ 	.byte	0x04, 0x17
        /*001e*/ 	.short	(.L_3435 - .L_3434)
.L_3434:
        /*0020*/ 	.word	0x00000000
        /*0024*/ 	.short	0x0000
        /*0026*/ 	.short	0x0000
        /*0028*/ 	.byte	0x00, 0xf0, 0xc1, 0x07


	//----- nvinfo : EIATTR_MAXREG_COUNT
	.align		4
.L_3435:
        /*002c*/ 	.byte	0x03, 0x1b
        /*002e*/ 	.short	0x00ff


	//----- nvinfo : EIATTR_NUM_BARRIERS
	.align		4
        /*0030*/ 	.byte	0x02, 0x4c
        /*0032*/ 	.byte	0x01
	.zero		1


	//----- nvinfo : EIATTR_MERCURY_ISA_VERSION
	.align		4
        /*0034*/ 	.byte	0x03, 0x5f
        /*0036*/ 	.short	0x0000


	//----- nvinfo : EIATTR_COOP_GROUP_MASK_REGIDS
	.align		4
        /*0038*/ 	.byte	0x04, 0x29
        /*003a*/ 	.short	(.L_3437 - .L_3436)


	//   ....[0]....
.L_3436:
        /*003c*/ 	.word	0xffffffff


	//   ....[1]....
        /*0040*/ 	.word	0xffffffff


	//   ....[2]....
        /*0044*/ 	.word	0xffffffff


	//   ....[3]....
        /*0048*/ 	.word	0xffffffff


	//   ....[4]....
        /*004c*/ 	.word	0xffffffff


	//   ....[5]....
        /*0050*/ 	.word	0xffffffff


	//   ....[6]....
        /*0054*/ 	.word	0xffffffff


	//   ....[7]....
        /*0058*/ 	.word	0xffffffff


	//   ....[8]....
        /*005c*/ 	.word	0xffffffff


	//   ....[9]....
        /*0060*/ 	.word	0xffffffff


	//   ....[10]....
        /*0064*/ 	.word	0xffffffff


	//   ....[11]....
        /*0068*/ 	.word	0xffffffff


	//   ....[12]....
        /*006c*/ 	.word	0xffffffff


	//   ....[13]....
        /*0070*/ 	.word	0xffffffff


	//   ....[14]....
        /*0074*/ 	.word	0xffffffff


	//   ....[15]....
        /*0078*/ 	.word	0xffffffff


	//   ....[16]....
        /*007c*/ 	.word	0xffffffff


	//   ....[17]....
        /*0080*/ 	.word	0xffffffff


	//   ....[18]....
        /*0084*/ 	.word	0xffffffff


	//   ....[19]....
        /*0088*/ 	.word	0xffffffff


	//   ....[20]....
        /*008c*/ 	.word	0xffffffff


	//   ....[21]....
        /*0090*/ 	.word	0xffffffff


	//   ....[22]....
        /*0094*/ 	.word	0xffffffff


	//   ....[23]....
        /*0098*/ 	.word	0xffffffff


	//   ....[24]....
        /*009c*/ 	.word	0xffffffff


	//   ....[25]....
        /*00a0*/ 	.word	0xffffffff


	//   ....[26]....
        /*00a4*/ 	.word	0xffffffff


	//   ....[27]....
        /*00a8*/ 	.word	0xffffffff


	//   ....[28]....
        /*00ac*/ 	.word	0xffffffff


	//   ....[29]....
        /*00b0*/ 	.word	0xffffffff


	//   ....[30]....
        /*00b4*/ 	.word	0xffffffff


	//   ....[31]....
        /*00b8*/ 	.word	0xffffffff


	//   ....[32]....
        /*00bc*/ 	.word	0xffffffff


	//   ....[33]....
        /*00c0*/ 	.word	0xffffffff


	//   ....[34]....
        /*00c4*/ 	.word	0xffffffff


	//   ....[35]....
        /*00c8*/ 	.word	0xffffffff


	//   ....[36]....
        /*00cc*/ 	.word	0xffffffff


	//   ....[37]....
        /*00d0*/ 	.word	0xffffffff


	//   ....[38]....
        /*00d4*/ 	.word	0xffffffff


	//   ....[39]....
        /*00d8*/ 	.word	0xffffffff


	//   ....[40]....
        /*00dc*/ 	.word	0xffffffff


	//   ....[41]....
        /*00e0*/ 	.word	0xffffffff


	//   ....[42]....
        /*00e4*/ 	.word	0xffffffff


	//   ....[43]....
        /*00e8*/ 	.word	0xffffffff


	//   ....[44]....
        /*00ec*/ 	.word	0xffffffff


	//   ....[45]....
        /*00f0*/ 	.word	0xffffffff


	//   ....[46]....
        /*00f4*/ 	.word	0xffffffff


	//   ....[47]....
        /*00f8*/ 	.word	0xffffffff


	//   ....[48]....
        /*00fc*/ 	.word	0xffffffff


	//   ....[49]....
        /*0100*/ 	.word	0xffffffff


	//   ....[50]....
        /*0104*/ 	.word	0xffffffff


	//   ....[51]....
        /*0108*/ 	.word	0xffffffff


	//   ....[52]....
        /*010c*/ 	.word	0xffffffff


	//   ....[53]....
        /*0110*/ 	.word	0xffffffff


	//   ....[54]....
        /*0114*/ 	.word	0xffffffff


	//   ....[55]....
        /*0118*/ 	.word	0xffffffff


	//   ....[56]....
        /*011c*/ 	.word	0xffffffff


	//   ....[57]....
        /*0120*/ 	.word	0xffffffff


	//   ....[58]....
        /*0124*/ 	.word	0xffffffff


	//   ....[59]....
        /*0128*/ 	.word	0xffffffff


	//   ....[60]....
        /*012c*/ 	.word	0xffffffff


	//   ....[61]....
        /*0130*/ 	.word	0xffffffff


	//   ....[62]....
        /*0134*/ 	.word	0xffffffff


	//   ....[63]....
        /*0138*/ 	.word	0xffffffff


	//   ....[64]....
        /*013c*/ 	.word	0xffffffff


	//   ....[65]....
        /*0140*/ 	.word	0xffffffff


	//   ....[66]....
        /*0144*/ 	.word	0xffffffff


	//   ....[67]....
        /*0148*/ 	.word	0xffffffff


	//   ....[68]....
        /*014c*/ 	.word	0xffffffff


	//   ....[69]....
        /*0150*/ 	.word	0xffffffff


	//   ....[70]....
        /*0154*/ 	.word	0xffffffff


	//   ....[71]....
        /*0158*/ 	.word	0xffffffff


	//   ....[72]....
        /*015c*/ 	.word	0xffffffff


	//   ....[73]....
        /*0160*/ 	.word	0xffffffff


	//   ....[74]....
        /*0164*/ 	.word	0xffffffff


	//   ....[75]....
        /*0168*/ 	.word	0xffffffff


	//   ....[76]....
        /*016c*/ 	.word	0xffffffff


	//   ....[77]....
        /*0170*/ 	.word	0xffffffff


	//   ....[78]....
        /*0174*/ 	.word	0xffffffff


	//   ....[79]....
        /*0178*/ 	.word	0xffffffff


	//   ....[80]....
        /*017c*/ 	.word	0xffffffff


	//   ....[81]....
        /*0180*/ 	.word	0xffffffff


	//   ....[82]....
        /*0184*/ 	.word	0xffffffff


	//----- nvinfo : EIATTR_COOP_GROUP_INSTR_OFFSETS
	.align		4
.L_3437:
        /*0188*/ 	.byte	0x04, 0x28
        /*018a*/ 	.short	(.L_3439 - .L_3438)


	//   ....[0]....
.L_3438:
        /*018c*/ 	.word	0x00000870


	//   ....[1]....
        /*0190*/ 	.word	0x000008d0


	//   ....[2]....
        /*0194*/ 	.word	0x00000a20


	//   ....[3]....
        /*0198*/ 	.word	0x00000fa0


	//   ....[4]....
        /*019c*/ 	.word	0x00001280


	//   ....[5]....
        /*01a0*/ 	.word	0x00001d40


	//   ....[6]....
        /*01a4*/ 	.word	0x00001d80


	//   ....[7]....
        /*01a8*/ 	.word	0x00001d90


	//   ....[8]....
        /*01ac*/ 	.word	0x00001da0


	//   ....[9]....
        /*01b0*/ 	.word	0x00001e60


	//   ....[10]....
        /*01b4*/ 	.word	0x00001e80


	//   ....[11]....
        /*01b8*/ 	.word	0x00001e90


	//   ....[12]....
        /*01bc*/ 	.word	0x00001ea0


	//   ....[13]....
        /*01c0*/ 	.word	0x00001f60


	//   ....[14]....
        /*01c4*/ 	.word	0x00001f80


	//   ....[15]....
        /*01c8*/ 	.word	0x00001f90


	//   ....[16]....
        /*01cc*/ 	.word	0x00001fa0


	//   ....[17]....
        /*01d0*/ 	.word	0x000020a0


	//   ....[18]....
        /*01d4*/ 	.word	0x000020e0


	//   ....[19]....
        /*01d8*/ 	.word	0x00002120


	//   ....[20]....
        /*01dc*/ 	.word	0x00002150


	//   ....[21]....
        /*01e0*/ 	.word	0x000022e0


	//   ....[22]....
        /*01e4*/ 	.word	0x00002320


	//   ....[23]....
        /*01e8*/ 	.word	0x00002360


	//   ....[24]....
        /*01ec*/ 	.word	0x000023a0


	//   ....[25]....
        /*01f0*/ 	.word	0x00002530


	//   ....[26]....
        /*01f4*/ 	.word	0x00002570


	//   ....[27]....
        /*01f8*/ 	.word	0x000025b0


	//   ....[28]....
        /*01fc*/ 	.word	0x000025f0


	//   ....[29]....
        /*0200*/ 	.word	0x00002630


	//   ....[30]....
        /*0204*/ 	.word	0x00002670


	//   ....[31]....
        /*0208*/ 	.word	0x00002d30


	//   ....[32]....
        /*020c*/ 	.word	0x00002d60


	//   ....[33]....
        /*0210*/ 	.word	0x00002dd0


	//   ....[34]....
        /*0214*/ 	.word	0x00002df0


	//   ....[35]....
        /*0218*/ 	.word	0x00002ee0


	//   ....[36]....
        /*021c*/ 	.word	0x00002f10


	//   ....[37]....
        /*0220*/ 	.word	0x00002f30


	//   ....[38]....
        /*0224*/ 	.word	0x00002f40


	//   ....[39]....
        /*0228*/ 	.word	0x00003030


	//   ....[40]....
        /*022c*/ 	.word	0x00003060


	//   ....[41]....
        /*0230*/ 	.word	0x00003080


	//   ....[42]....
        /*0234*/ 	.word	0x00003090


	//   ....[43]....
        /*0238*/ 	.word	0x00003180


	//   ....[44]....
        /*023c*/ 	.word	0x000031b0


	//   ....[45]....
        /*0240*/ 	.word	0x000031d0


	//   ....[46]....
        /*0244*/ 	.word	0x000031e0


	//   ....[47]....
        /*0248*/ 	.word	0x000032d0


	//   ....[48]....
        /*024c*/ 	.word	0x00003310


	//   ....[49]....
        /*0250*/ 	.word	0x00003330


	//   ....[50]....
        /*0254*/ 	.word	0x00003340


	//   ....[51]....
        /*0258*/ 	.word	0x00003440


	//   ....[52]....
        /*025c*/ 	.word	0x00003480


	//   ....[53]....
        /*0260*/ 	.word	0x000034c0


	//   ....[54]....
        /*0264*/ 	.word	0x00003500


	//   ....[55]....
        /*0268*/ 	.word	0x00003530


	//   ....[56]....
        /*026c*/ 	.word	0x00003560


	//   ....[57]....
        /*0270*/ 	.word	0x000035a0


	//   ....[58]....
        /*0274*/ 	.word	0x000035d0


	//   ....[59]....
        /*0278*/ 	.word	0x00003600


	//   ....[60]....
        /*027c*/ 	.word	0x00003630


	//   ....[61]....
        /*0280*/ 	.word	0x000050f0


	//   ....[62]....
        /*0284*/ 	.word	0x00005130


	//   ....[63]....
        /*0288*/ 	.word	0x00005180


	//   ....[64]....
        /*028c*/ 	.word	0x000051a0


	//   ....[65]....
        /*0290*/ 	.word	0x000051e0


	//   ....[66]....
        /*0294*/ 	.word	0x00005220


	//   ....[67]....
        /*0298*/ 	.word	0x00005300


	//   ....[68]....
        /*029c*/ 	.word	0x00005340


	//   ....[69]....
        /*02a0*/ 	.word	0x000054f0


	//   ....[70]....
        /*02a4*/ 	.word	0x00005570


	//   ....[71]....
        /*02a8*/ 	.word	0x00005a80


	//   ....[72]....
        /*02ac*/ 	.word	0x00005cd0


	//   ....[73]....
        /*02b0*/ 	.word	0x00005db0


	//   ....[74]....
        /*02b4*/ 	.word	0x00005e00


	//   ....[75]....
        /*02b8*/ 	.word	0x00005e30


	//   ....[76]....
        /*02bc*/ 	.word	0x00005e50


	//   ....[77]....
        /*02c0*/ 	.word	0x00005e70


	//   ....[78]....
        /*02c4*/ 	.word	0x00005f20


	//   ....[79]....
        /*02c8*/ 	.word	0x00005f70


	//   ....[80]....
        /*02cc*/ 	.word	0x00005f90


	//   ....[81]....
        /*02d0*/ 	.word	0x00005fb0


	//   ....[82]....
        /*02d4*/ 	.word	0x00005fd0


	//----- nvinfo : EIATTR_EXIT_INSTR_OFFSETS
	.align		4
.L_3439:
        /*02d8*/ 	.byte	0x04, 0x1c
        /*02da*/ 	.short	(.L_3441 - .L_3440)


	//   ....[0]....
.L_3440:
        /*02dc*/ 	.word	0x00006090


	//   ....[1]....
        /*02e0*/ 	.word	0x000061e0


	//----- nvinfo : EIATTR_MAX_THREADS
	.align		4
.L_3441:
        /*02e4*/ 	.byte	0x04, 0x05
        /*02e6*/ 	.short	(.L_3443 - .L_3442)
.L_3442:
        /*02e8*/ 	.word	0x00000020
        /*02ec*/ 	.word	0x00000001
        /*02f0*/ 	.word	0x00000001


	//----- nvinfo : EIATTR_CRS_STACK_SIZE
	.align		4
.L_3443:
        /*02f4*/ 	.byte	0x04, 0x1e
        /*02f6*/ 	.short	(.L_3445 - .L_3444)
.L_3444:
        /*02f8*/ 	.word	0x00000000
.L_3445:


//--------------------- .nv.info._Z25selective_scan_bwd_kernelI32Selective_Scan_bwd_kernel_traitsILi32ELi8ELb1ELb1ELb1ELb0ELb1EN3c108BFloat16ENS1_7complexIfEEEEv12SSMParamsBwd --------------------------
	.section	.nv.info._Z25selective_scan_bwd_kernelI32Selective_Scan_bwd_kernel_traitsILi32ELi8ELb1ELb1ELb1ELb0ELb1EN3c108BFloat16ENS1_7complexIfEEEEv12SSMParamsBwd,"",@"SHT_CUDA_INFO"
	.sectionflags	@""
	.align	4


	//----- nvinfo : EIATTR_CUDA_API_VERSION
	.align		4
        /*0000*/ 	.byte	0x04, 0x37
        /*0002*/ 	.short	(.L_3447 - .L_3446)
.L_3446:
        /*0004*/ 	.word	0x00000082


	//----- nvinfo : EIATTR_SW2861232_WAR
	.align		4
.L_3447:
        /*0008*/ 	.byte	0x01, 0x35
	.zero		2


	//----- nvinfo : EIATTR_PARAM_CBANK
	.align		4
        /*000c*/ 	.byte	0x04, 0x0a
        /*000e*/ 	.short	(.L_3449 - .L_3448)
	.align		4
.L_3448:
        /*0010*/ 	.word	index@(.nv.constant0._Z25selective_scan_bwd_kernelI32Selective_Scan_bwd_kernel_traitsILi32ELi8ELb1ELb1ELb1ELb0ELb1EN3c108BFloat16ENS1_7complexIfEEEEv12SSMParamsBwd)
        /*0014*/ 	.short	0x0160
        /*0016*/ 	.short	0x01f0


	//----- nvinfo : EIATTR_CBANK_PARAM_SIZE
	.align		4
.L_3449:
        /*0018*/ 	.byte	0x03, 0x19
        /*001a*/ 	.short	0x01f0


	//----- nvinfo : EIATTR_KPARAM_INFO
	.align		4
        /*001c*/ 	.byte	0x04, 0x17
        /*001e*/ 	.short	(.L_3451 - .L_3450)
.L_3450:
        /*0020*/ 	.word	0x00000000
        /*0024*/ 	.short	0x0000
        /*0026*/ 	.short	0x0000
        /*0028*/ 	.byte	0x00, 0xf0, 0xc1, 0x07


	//----- nvinfo : EIATTR_MAXREG_COUNT
	.align		4
.L_3451:
        /*002c*/ 	.byte	0x03, 0x1b
        /*002e*/ 	.short	0x00ff


	//----- nvinfo : EIATTR_NUM_BARRIERS
	.align		4
        /*0030*/ 	.byte	0x02, 0x4c
        /*0032*/ 	.byte	0x01
	.zero		1


	//----- nvinfo : EIATTR_MERCURY_ISA_VERSION
	.align		4
        /*0034*/ 	.byte	0x03, 0x5f
        /*0036*/ 	.short	0x0000


	//----- nvinfo : EIATTR_COOP_GROUP_MASK_REGIDS
	.align		4
        /*0038*/ 	.byte	0x04, 0x29
        /*003a*/ 	.short	(.L_3453 - .L_3452)


	//   ....[0]....
.L_3452:
        /*003c*/ 	.word	0xffffffff


	//   ....[1]....
        /*0040*/ 	.word	0xffffffff


	//   ....[2]....
        /*0044*/ 	.word	0xffffffff


	//   ....[3]....
        /*0048*/ 	.word	0xffffffff


	//   ....[4]....
        /*004c*/ 	.word	0xffffffff


	//   ....[5]....
        /*0050*/ 	.word	0xffffffff


	//   ....[6]....
        /*0054*/ 	.word	0xffffffff


	//   ....[7]....
        /*0058*/ 	.word	0xffffffff


	//   ....[8]....
        /*005c*/ 	.word	0xffffffff


	//   ....[9]....
        /*0060*/ 	.word	0xffffffff


	//   ....[10]....
        /*0064*/ 	.word	0xffffffff


	//   ....[11]....
        /*0068*/ 	.word	0xffffffff


	//   ....[12]....
        /*006c*/ 	.word	0xffffffff


	//   ....[13]....
        /*0070*/ 	.word	0xffffffff


	//   ....[14]....
        /*0074*/ 	.word	0xffffffff


	//   ....[15]....
        /*0078*/ 	.word	0xffffffff


	//   ....[16]....
        /*007c*/ 	.word	0xffffffff


	//   ....[17]....
        /*0080*/ 	.word	0xffffffff


	//   ....[18]....
        /*0084*/ 	.word	0xffffffff


	//   ....[19]....
        /*0088*/ 	.word	0xffffffff


	//   ....[20]....
        /*008c*/ 	.word	0xffffffff


	//   ....[21]....
        /*0090*/ 	.word	0xffffffff


	//   ....[22]....
        /*0094*/ 	.word	0xffffffff


	//   ....[23]....
        /*0098*/ 	.word	0xffffffff


	//   ....[24]....
        /*009c*/ 	.word	0xffffffff


	//   ....[25]....
        /*00a0*/ 	.word	0xffffffff


	//   ....[26]....
        /*00a4*/ 	.word	0xffffffff


	//   ....[27]....
        /*00a8*/ 	.word	0xffffffff


	//   ....[28]....
        /*00ac*/ 	.word	0xffffffff


	//   ....[29]....
        /*00b0*/ 	.word	0xffffffff


	//   ....[30]....
        /*00b4*/ 	.word	0xffffffff


	//   ....[31]....
        /*00b8*/ 	.word	0xffffffff


	//   ....[32]....
        /*00bc*/ 	.word	0xffffffff


	//   ....[33]....
        /*00c0*/ 	.word	0xffffffff


	//   ....[34]....
        /*00c4*/ 	.word	0xffffffff


	//   ....[35]....
        /*00c8*/ 	.word	0xffffffff


	//   ....[36]....
        /*00cc*/ 	.word	0xffffffff


	//   ....[37]....
        /*00d0*/ 	.word	0xffffffff


	//   ....[38]....
        /*00d4*/ 	.word	0xffffffff


	//   ....[39]....
        /*00d8*/ 	.word	0xffffffff


	//   ....[40]....
        /*00dc*/ 	.word	0xffffffff


	//   ....[41]....
        /*00e0*/ 	.word	0xffffffff


	//   ....[42]....
        /*00e4*/ 	.word	0xffffffff


	//   ....[43]....
        /*00e8*/ 	.word	0xffffffff


	//   ....[44]....
        /*00ec*/ 	.word	0xffffffff


	//   ....[45]....
        /*00f0*/ 	.word	0xffffffff


	//   ....[46]....
        /*00f4*/ 	.word	0xffffffff


	//   ....[47]....
        /*00f8*/ 	.word	0xffffffff


	//   ....[48]....
        /*00fc*/ 	.word	0xffffffff


	//   ....[49]....
        /*0100*/ 	.word	0xffffffff


	//   ....[50]....
        /*0104*/ 	.word	0xffffffff


	//   ....[51]....
        /*0108*/ 	.word	0xffffffff


	//   ....[52]....
        /*010c*/ 	.word	0xffffffff


	//   ....[53]....
        /*0110*/ 	.word	0xffffffff


	//   ....[54]....
        /*0114*/ 	.word	0xffffffff


	//   ....[55]....
        /*0118*/ 	.word	0xffffffff


	//   ....[56]....
        /*011c*/ 	.word	0xffffffff


	//   ....[57]....
        /*0120*/ 	.word	0xffffffff


	//   ....[58]....
        /*0124*/ 	.word	0xffffffff


	//   ....[59]....
        /*0128*/ 	.word	0xffffffff


	//   ....[60]....
        /*012c*/ 	.word	0xffffffff


	//   ....[61]....
        /*0130*/ 	.word	0xffffffff


	//   ....[62]....
        /*0134*/ 	.word	0xffffffff


	//   ....[63]....
        /*0138*/ 	.word	0xffffffff


	//   ....[64]....
        /*013c*/ 	.word	0xffffffff


	//   ....[65]....
        /*0140*/ 	.word	0xffffffff


	//   ....[66]....
        /*0144*/ 	.word	0xffffffff


	//   ....[67]....
        /*0148*/ 	.word	0xffffffff


	//   ....[68]....
        /*014c*/ 	.word	0xffffffff


	//   ....[69]....
        /*0150*/ 	.word	0xffffffff


	//   ....[70]....
        /*0154*/ 	.word	0xffffffff


	//   ....[71]....
        /*0158*/ 	.word	0xffffffff


	//   ....[72]....
        /*015c*/ 	.word	0xffffffff


	//   ....[73]....
        /*0160*/ 	.word	0xffffffff


	//   ....[74]....
        /*0164*/ 	.word	0xffffffff


	//   ....[75]....
        /*0168*/ 	.word	0xffffffff


	//   ....[76]....
        /*016c*/ 	.word	0xffffffff


	//   ....[77]....
        /*0170*/ 	.word	0xffffffff


	//   ....[78]....
        /*0174*/ 	.word	0xffffffff


	//   ....[79]....
        /*0178*/ 	.word	0xffffffff


	//   ....[80]....
        /*017c*/ 	.word	0xffffffff


	//   ....[81]....
        /*0180*/ 	.word	0xffffffff


	//   ....[82]....
        /*0184*/ 	.word	0xffffffff


	//   ....[83]....
        /*0188*/ 	.word	0xffffffff


	//   ....[84]....
        /*018c*/ 	.word	0xffffffff


	//   ....[85]....
        /*0190*/ 	.word	0xffffffff


	//   ....[86]....
        /*0194*/ 	.word	0xffffffff


	//----- nvinfo : EIATTR_COOP_GROUP_INSTR_OFFSETS
	.align		4
.L_3453:
        /*0198*/ 	.byte	0x04, 0x28
        /*019a*/ 	.short	(.L_3455 - .L_3454)


	//   ....[0]....
.L_3454:
        /*019c*/ 	.word	0x000008c0


	//   ....[1]....
        /*01a0*/ 	.word	0x00000950


	//   ....[2]....
        /*01a4*/ 	.word	0x00000a70


	//   ....[3]....
        /*01a8*/ 	.word	0x00000b70


	//   ....[4]....
        /*01ac*/ 	.word	0x00000f50


	//   ....[5]....
        /*01b0*/ 	.word	0x00001480


	//   ....[6]....
        /*01b4*/ 	.word	0x00001700


	//   ....[7]....
        /*01b8*/ 	.word	0x00001c20


	//   ....[8]....
        /*01bc*/ 	.word	0x00001fd0


	//   ....[9]....
        /*01c0*/ 	.word	0x00002990


	//   ....[10]....
        /*01c4*/ 	.word	0x000029d0


	//   ....[11]....
        /*01c8*/ 	.word	0x000029e0


	//   ....[12]....
        /*01cc*/ 	.word	0x000029f0


	//   ....[13]....
        /*01d0*/ 	.word	0x00002ab0


	//   ....[14]....
        /*01d4*/ 	.word	0x00002ad0


	//   ....[15]....
        /*01d8*/ 	.word	0x00002ae0


	//   ....[16]....
        /*01dc*/ 	.word	0x00002af0


	//   ....[17]....
        /*01e0*/ 	.word	0x00002bb0


	//   ....[18]....
        /*01e4*/ 	.word	0x00002bd0


	//   ....[19]....
        /*01e8*/ 	.word	0x00002be0


	//   ....[20]....
        /*01ec*/ 	.word	0x00002bf0


	//   ....[21]....
        /*01f0*/ 	.word	0x00002cf0


	//   ....[22]....
        /*01f4*/ 	.word	0x00002d30


	//   ....[23]....
        /*01f8*/ 	.word	0x00002d60


	//   ....[24]....
        /*01fc*/ 	.word	0x00002d90


	//   ....[25]....
        /*0200*/ 	.word	0x00002f10


	//   ....[26]....
        /*0204*/ 	.word	0x00002f50


	//   ....[27]....
        /*0208*/ 	.word	0x00002f90


	//   ....[28]....
        /*020c*/ 	.word	0x00002fc0


	//   ....[29]....
        /*0210*/ 	.word	0x00003070


	//   ....[30]....
        /*0214*/ 	.word	0x000031a0


	//   ....[31]....
        /*0218*/ 	.word	0x000031e0


	//   ....[32]....
        /*021c*/ 	.word	0x00003210


	//   ....[33]....
        /*0220*/ 	.word	0x00003240


	//   ....[34]....
        /*0224*/ 	.word	0x000032f0


	//   ....[35]....
        /*0228*/ 	.word	0x00003980


	//   ....[36]....
        /*022c*/ 	.word	0x000039f0


	//   ....[37]....
        /*0230*/ 	.word	0x00003a20


	//   ....[38]....
        /*0234*/ 	.word	0x00003a40


	//   ....[39]....
        /*0238*/ 	.word	0x00003b30


	//   ....[40]....
        /*023c*/ 	.word	0x00003b60


	//   ....[41]....
        /*0240*/ 	.word	0x00003b80


	//   ....[42]....
        /*0244*/ 	.word	0x00003b90


	//   ....[43]....
        /*0248*/ 	.word	0x00003c80


	//   ....[44]....
        /*024c*/ 	.word	0x00003cb0


	//   ....[45]....
        /*0250*/ 	.word	0x00003cd0


	//   ....[46]....
        /*0254*/ 	.word	0x00003ce0


	//   ....[47]....
        /*0258*/ 	.word	0x00003dd0


	//   ....[48]....
        /*025c*/ 	.word	0x00003e00


	//   ....[49]....
        /*0260*/ 	.word	0x00003e20


	//   ....[50]....
        /*0264*/ 	.word	0x00003e30


	//   ....[51]....
        /*0268*/ 	.word	0x00003f20


	//   ....[52]....
        /*026c*/ 	.word	0x00003f60


	//   ....[53]....
        /*0270*/ 	.word	0x00003f80


	//   ....[54]....
        /*0274*/ 	.word	0x00003f90


	//   ....[55]....
        /*0278*/ 	.word	0x00004080


	//   ....[56]....
        /*027c*/ 	.word	0x000040c0


	//   ....[57]....
        /*0280*/ 	.word	0x00004100


	//   ....[58]....
        /*0284*/ 	.word	0x00004140


	//   ....[59]....
        /*0288*/ 	.word	0x00004180


	//   ....[60]....
        /*028c*/ 	.word	0x000041c0


	//   ....[61]....
        /*0290*/ 	.word	0x00004200


	//   ....[62]....
        /*0294*/ 	.word	0x00004240


	//   ....[63]....
        /*0298*/ 	.word	0x00004270


	//   ....[64]....
        /*029c*/ 	.word	0x000042b0


	//   ....[65]....
        /*02a0*/ 	.word	0x00005d30


	//   ....[66]....
        /*02a4*/ 	.word	0x00005d70


	//   ....[67]....
        /*02a8*/ 	.word	0x00005e40


	//   ....[68]....
        /*02ac*/ 	.word	0x00005e60


	//   ....[69]....
        /*02b0*/ 	.word	0x00005ea0


	//   ....[70]....
        /*02b4*/ 	.word	0x00005ed0


	//   ....[71]....
        /*02b8*/ 	.word	0x00005fb0


	//   ....[72]....
        /*02bc*/ 	.word	0x00005ff0


	//   ....[73]....
        /*02c0*/ 	.word	0x00006110


	//   ....[74]....
        /*02c4*/ 	.word	0x00006150


	//   ....[75]....
        /*02c8*/ 	.word	0x000066f0


	//   ....[76]....
        /*02cc*/ 	.word	0x000068f0


	//   ....[77]....
        /*02d0*/ 	.word	0x000069c0


	//   ....[78]....
        /*02d4*/ 	.word	0x00006a10


	//   ....[79]....
        /*02d8*/ 	.word	0x00006a40


	//   ....[80]....
        /*02dc*/ 	.word	0x00006a60


	//   ....[81]....
        /*02e0*/ 	.word	0x00006a80


	//   ....[82]....
        /*02e4*/ 	.word	0x00006b30


	//   ....[83]....
        /*02e8*/ 	.word	0x00006b80


	//   ....[84]....
        /*02ec*/ 	.word	0x00006ba0


	//   ....[85]....
        /*02f0*/ 	.word	0x00006bc0


	//   ....[86]....
        /*02f4*/ 	.word	0x00006be0


	//----- nvinfo : EIATTR_EXIT_INSTR_OFFSETS
	.align		4
.L_3455:
        /*02f8*/ 	.byte	0x04, 0x1c
        /*02fa*/ 	.short	(.L_3457 - .L_3456)


	//   ....[0]....
.L_3456:
        /*02fc*/ 	.word	0x00006ca0


	//   ....[1]....
        /*0300*/ 	.word	0x00006df0


	//----- nvinfo : EIATTR_MAX_THREADS
	.align		4
.L_3457:
        /*0304*/ 	.byte	0x04, 0x05
        /*0306*/ 	.short	(.L_3459 - .L_3458)
.L_3458:
        /*0308*/ 	.word	0x00000020
        /*030c*/ 	.word	0x00000001
        /*0310*/ 	.word	0x00000001


	//----- nvinfo : EIATTR_CRS_STACK_SIZE
	.align		4
.L_3459:
        /*0314*/ 	.byte	0x04, 0x1e
        /*0316*/ 	.short	(.L_3461 - .L_3460)
.L_3460:
        /*0318*/ 	.word	0x00000000
.L_3461:


//--------------------- .nv.info._Z25selective_scan_bwd_kernelI32Selective_Scan_bwd_kernel_traitsILi32ELi8ELb1ELb1ELb1ELb1ELb0EN3c108BFloat16ENS1_7complexIfEEEEv12SSMParamsBwd --------------------------
	.section	.nv.info._Z25selective_scan_bwd_kernelI32Selective_Scan_bwd_kernel_traitsILi32ELi8ELb1ELb1ELb1ELb1ELb0EN3c108BFloat16ENS1_7complexIfEEEEv12SSMParamsBwd,"",@"SHT_CUDA_INFO"
	.sectionflags	@""
	.align	4


	//----- nvinfo : EIATTR_CUDA_API_VERSION
	.align		4
        /*0000*/ 	.byte	0x04, 0x37
        /*0002*/ 	.short	(.L_3463 - .L_3462)
.L_3462:
        /*0004*/ 	.word	0x00000082


	//----- nvinfo : EIATTR_SW2861232_WAR
	.align		4
.L_3463:
        /*0008*/ 	.byte	0x01, 0x35
	.zero		2


	//----- nvinfo : EIATTR_PARAM_CBANK
	.align		4
        /*000c*/ 	.byte	0x04, 0x0a
        /*000e*/ 	.short	(.L_3465 - .L_3464)
	.align		4
.L_3464:
        /*0010*/ 	.word	index@(.nv.constant0._Z25selective_scan_bwd_kernelI32Selective_Scan_bwd_kernel_traitsILi32ELi8ELb1ELb1ELb1ELb1ELb0EN3c108BFloat16ENS1_7complexIfEEEEv12SSMParamsBwd)
        /*0014*/ 	.short	0x0160
        /*0016*/ 	.short	0x01f0


	//----- nvinfo : EIATTR_CBANK_PARAM_SIZE
	.align		4
.L_3465:
        /*0018*/ 	.byte	0x03, 0x19
        /*001a*/ 	.short	0x01f0


	//----- nvinfo : EIATTR_KPARAM_INFO
	.align		4
        /*001c*/ 	.byte	0x04, 0x17
        /*001e*/ 	.short	(.L_3467 - .L_3466)
.L_3466:
        /*0020*/ 	.word	0x00000000
        /*0024*/ 	.short	0x0000
        /*0026*/ 	.short	0x0000
        /*0028*/ 	.byte	0x00, 0xf0, 0xc1, 0x07


	//----- nvinfo : EIATTR_MAXREG_COUNT
	.align		4
.L_3467:
        /*002c*/ 	.byte	0x03, 0x1b
        /*002e*/ 	.short	0x00ff


	//----- nvinfo : EIATTR_NUM_BARRIERS
	.align		4
        /*0030*/ 	.byte	0x02, 0x4c
        /*0032*/ 	.byte	0x01
	.zero		1


	//----- nvinfo : EIATTR_MERCURY_ISA_VERSION
	.align		4
        /*0034*/ 	.byte	0x03, 0x5f
        /*0036*/ 	.short	0x0000


	//----- nvinfo : EIATTR_COOP_GROUP_MASK_REGIDS
	.align		4
        /*0038*/ 	.byte	0x04, 0x29
        /*003a*/ 	.short	(.L_3469 - .L_3468)


	//   ....[0]....
.L_3468:
        /*003c*/ 	.word	0xffffffff


	//   ....[1]....
        /*0040*/ 	.word	0xffffffff


	//   ....[2]....
        /*0044*/ 	.word	0xffffffff


	//   ....[3]....
        /*0048*/ 	.word	0xffffffff


	//   ....[4]....
        /*004c*/ 	.word	0xffffffff


	//   ....[5]....
        /*0050*/ 	.word	0xffffffff


	//   ....[6]....
        /*0054*/ 	.word	0xffffffff


	//   ....[7]....
        /*0058*/ 	.word	0xffffffff


	//   ....[8]....
        /*005c*/ 	.word	0xffffffff


	//   ....[9]....
        /*0060*/ 	.word	0xffffffff


	//   ....[10]....
        /*0064*/ 	.word	0xffffffff


	//   ....[11]....
        /*0068*/ 	.word	0xffffffff


	//   ....[12]....
        /*006c*/ 	.word	0xffffffff


	//   ....[13]....
        /*0070*/ 	.word	0xffffffff


	//   ....[14]....
        /*0074*/ 	.word	0xffffffff


	//   ....[15]....
        /*0078*/ 	.word	0xffffffff


	//   ....[16]....
        /*007c*/ 	.word	0xffffffff


	//   ....[17]....
        /*0080*/ 	.word	0xffffffff


	//   ....[18]....
        /*0084*/ 	.word	0xffffffff


	//   ....[19]....
        /*0088*/ 	.word	0xffffffff


	//   ....[20]....
        /*008c*/ 	.word	0xffffffff


	//   ....[21]....
        /*0090*/ 	.word	0xffffffff


	//   ....[22]....
        /*0094*/ 	.word	0xffffffff


	//   ....[23]....
        /*0098*/ 	.word	0xffffffff


	//   ....[24]....
        /*009c*/ 	.word	0xffffffff


	//   ....[25]....
        /*00a0*/ 	.word	0xffffffff


	//   ....[26]....
        /*00a4*/ 	.word	0xffffffff


	//   ....[27]....
        /*00a8*/ 	.word	0xffffffff


	//   ....[28]....
        /*00ac*/ 	.word	0xffffffff


	//   ....[29]....
        /*00b0*/ 	.word	0xffffffff


	//   ....[30]....
        /*00b4*/ 	.word	0xffffffff


	//   ....[31]....
        /*00b8*/ 	.word	0xffffffff


	//   ....[32]....
        /*00bc*/ 	.word	0xffffffff


	//   ....[33]....
        /*00c0*/ 	.word	0xffffffff


	//   ....[34]....
        /*00c4*/ 	.word	0xffffffff


	//   ....[35]....
        /*00c8*/ 	.word	0xffffffff


	//   ....[36]....
        /*00cc*/ 	.word	0xffffffff


	//   ....[37]....
        /*00d0*/ 	.word	0xffffffff


	//   ....[38]....
        /*00d4*/ 	.word	0xffffffff


	//   ....[39]....
        /*00d8*/ 	.word	0xffffffff


	//   ....[40]....
        /*00dc*/ 	.word	0xffffffff


	//   ....[41]....
        /*00e0*/ 	.word	0xffffffff


	//   ....[42]....
        /*00e4*/ 	.word	0xffffffff


	//   ....[43]....
        /*00e8*/ 	.word	0xffffffff


	//   ....[44]....
        /*00ec*/ 	.word	0xffffffff


	//   ....[45]....
        /*00f0*/ 	.word	0xffffffff


	//   ....[46]....
        /*00f4*/ 	.word	0xffffffff


	//   ....[47]....
        /*00f8*/ 	.word	0xffffffff


	//   ....[48]....
        /*00fc*/ 	.word	0xffffffff


	//   ....[49]....
        /*0100*/ 	.word	0xffffffff


	//   ....[50]....
        /*0104*/ 	.word	0xffffffff


	//   ....[51]....
        /*0108*/ 	.word	0xffffffff


	//   ....[52]....
        /*010c*/ 	.word	0xffffffff


	//   ....[53]....
        /*0110*/ 	.word	0xffffffff


	//   ....[54]....
        /*0114*/ 	.word	0xffffffff


	//   ....[55]....
        /*0118*/ 	.word	0xffffffff


	//   ....[56]....
        /*011c*/ 	.word	0xffffffff


	//   ....[57]....
        /*0120*/ 	.word	0xffffffff


	//   ....[58]....
        /*0124*/ 	.word	0xffffffff


	//   ....[59]....
        /*0128*/ 	.word	0xffffffff


	//   ....[60]....
        /*012c*/ 	.word	0xffffffff


	//   ....[61]....
        /*0130*/ 	.word	0xffffffff


	//   ....[62]....
        /*0134*/ 	.word	0xffffffff


	//   ....[63]....
        /*0138*/ 	.word	0xffffffff


	//   ....[64]....
        /*013c*/ 	.word	0xffffffff


	//   ....[65]....
        /*0140*/ 	.word	0xffffffff


	//   ....[66]....
        /*0144*/ 	.word	0xffffffff


	//   ....[67]....
        /*0148*/ 	.word	0xffffffff


	//   ....[68]....
        /*014c*/ 	.word	0xffffffff


	//   ....[69]....
        /*0150*/ 	.word	0xffffffff


	//   ....[70]....
        /*0154*/ 	.word	0xffffffff


	//   ....[71]....
        /*0158*/ 	.word	0xffffffff


	//   ....[72]....
        /*015c*/ 	.word	0xffffffff


	//   ....[73]....
        /*0160*/ 	.word	0xffffffff


	//   ....[74]....
        /*0164*/ 	.word	0xffffffff


	//   ....[75]....
        /*0168*/ 	.word	0xffffffff


	//   ....[76]....
        /*016c*/ 	.word	0xffffffff


	//   ....[77]....
        /*0170*/ 	.word	0xffffffff


	//   ....[78]....
        /*0174*/ 	.word	0xffffffff


	//   ....[79]....
        /*0178*/ 	.word	0xffffffff


	//   ....[80]....
        /*017c*/ 	.word	0xffffffff


	//   ....[81]....
        /*0180*/ 	.word	0xffffffff


	//   ....[82]....
        /*0184*/ 	.word	0xffffffff


	//   ....[83]....
        /*0188*/ 	.word	0xffffffff


	//----- nvinfo : EIATTR_COOP_GROUP_INSTR_OFFSETS
	.align		4
.L_3469:
        /*018c*/ 	.byte	0x04, 0x28
        /*018e*/ 	.short	(.L_3471 - .L_3470)


	//   ....[0]....
.L_3470:
        /*0190*/ 	.word	0x000008a0


	//   ....[1]....
        /*0194*/ 	.word	0x00000920


	//   ....[2]....
        /*0198*/ 	.word	0x00000a90


	//   ....[3]....
        /*019c*/ 	.word	0x00002140


	//   ....[4]....
        /*01a0*/ 	.word	0x00002420


	//   ....[5]....
        /*01a4*/ 	.word	0x00002ee0


	//   ....[6]....
        /*01a8*/ 	.word	0x00002f20


	//   ....[7]....
        /*01ac*/ 	.word	0x00002f30


	//   ....[8]....
        /*01b0*/ 	.word	0x00002f40


	//   ....[9]....
        /*01b4*/ 	.word	0x00003000


	//   ....[10]....
        /*01b8*/ 	.word	0x00003020


	//   ....[11]....
        /*01bc*/ 	.word	0x00003030


	//   ....[12]....
        /*01c0*/ 	.word	0x00003040


	//   ....[13]....
        /*01c4*/ 	.word	0x00003100


	//   ....[14]....
        /*01c8*/ 	.word	0x00003120


	//   ....[15]....
        /*01cc*/ 	.word	0x00003130


	//   ....[16]....
        /*01d0*/ 	.word	0x00003140


	//   ....[17]....
        /*01d4*/ 	.word	0x00003220


	//   ....[18]....
        /*01d8*/ 	.word	0x00003250


	//   ....[19]....
        /*01dc*/ 	.word	0x00003280


	//   ....[20]....
        /*01e0*/ 	.word	0x000032c0


	//   ....[21]....
        /*01e4*/ 	.word	0x00003470


	//   ....[22]....
        /*01e8*/ 	.word	0x000034c0


	//   ....[23]....
        /*01ec*/ 	.word	0x00003500


	//   ....[24]....
        /*01f0*/ 	.word	0x00003540


	//   ....[25]....
        /*01f4*/ 	.word	0x00003610


	//   ....[26]....
        /*01f8*/ 	.word	0x000036e0


	//   ....[27]....
        /*01fc*/ 	.word	0x00003720


	//   ....[28]....
        /*0200*/ 	.word	0x00003760


	//   ....[29]....
        /*0204*/ 	.word	0x000037a0


	//   ....[30]....
        /*0208*/ 	.word	0x000037e0


	//   ....[31]....
        /*020c*/ 	.word	0x00003ed0


	//   ....[32]....
        /*0210*/ 	.word	0x00003f50


	//   ....[33]....
        /*0214*/ 	.word	0x00003f70


	//   ....[34]....
        /*0218*/ 	.word	0x00003f90


	//   ....[35]....
        /*021c*/ 	.word	0x00004080


	//   ....[36]....
        /*0220*/ 	.word	0x000040b0


	//   ....[37]....
        /*0224*/ 	.word	0x000040d0


	//   ....[38]....
        /*0228*/ 	.word	0x000040e0


	//   ....[39]....
        /*022c*/ 	.word	0x000041d0


	//   ....[40]....
        /*0230*/ 	.word	0x00004200


	//   ....[41]....
        /*0234*/ 	.word	0x00004220


	//   ....[42]....
        /*0238*/ 	.word	0x00004230


	//   ....[43]....
        /*023c*/ 	.word	0x00004320


	//   ....[44]....
        /*0240*/ 	.word	0x00004350


	//   ....[45]....
        /*0244*/ 	.word	0x00004370


	//   ....[46]....
        /*0248*/ 	.word	0x00004380


	//   ....[47]....
        /*024c*/ 	.word	0x00004470


	//   ....[48]....
        /*0250*/ 	.word	0x000044b0


	//   ....[49]....
        /*0254*/ 	.word	0x000044d0


	//   ....[50]....
        /*0258*/ 	.word	0x000044e0


	//   ....[51]....
        /*025c*/ 	.word	0x000045e0


	//   ....[52]....
        /*0260*/ 	.word	0x00004620


	//   ....[53]....
        /*0264*/ 	.word	0x00004660


	//   ....[54]....
        /*0268*/ 	.word	0x000046a0


	//   ....[55]....
        /*026c*/ 	.word	0x000046e0


	//   ....[56]....
        /*0270*/ 	.word	0x00004720


	//   ....[57]....
        /*0274*/ 	.word	0x00004750


	//   ....[58]....
        /*0278*/ 	.word	0x00004790


	//   ....[59]....
        /*027c*/ 	.word	0x000047d0


	//   ....[60]....
        /*0280*/ 	.word	0x00004800


	//   ....[61]....
        /*0284*/ 	.word	0x00006290


	//   ....[62]....
        /*0288*/ 	.word	0x000062d0


	//   ....[63]....
        /*028c*/ 	.word	0x00006320


	//   ....[64]....
        /*0290*/ 	.word	0x00006340


	//   ....[65]....
        /*0294*/ 	.word	0x00006380


	//   ....[66]....
        /*0298*/ 	.word	0x000063c0


	//   ....[67]....
        /*029c*/ 	.word	0x000064a0


	//   ....[68]....
        /*02a0*/ 	.word	0x000064e0


	//   ....[69]....
        /*02a4*/ 	.word	0x00006690


	//   ....[70]....
        /*02a8*/ 	.word	0x00006710


	//   ....[71]....
        /*02ac*/ 	.word	0x00006b90


	//   ....[72]....
        /*02b0*/ 	.word	0x00006d20


	//   ....[73]....
        /*02b4*/ 	.word	0x00007290


	//   ....[74]....
        /*02b8*/ 	.word	0x000073b0


	//   ....[75]....
        /*02bc*/ 	.word	0x00007400


	//   ....[76]....
        /*02c0*/ 	.word	0x00007430


	//   ....[77]....
        /*02c4*/ 	.word	0x00007450


	//   ....[78]....
        /*02c8*/ 	.word	0x00007470


	//   ....[79]....
        /*02cc*/ 	.word	0x00007520


	//   ....[80]....
        /*02d0*/ 	.word	0x00007570


	//   ....[81]....
        /*02d4*/ 	.word	0x00007590


	//   ....[82]....
        /*02d8*/ 	.word	0x000075b0


	//   ....[83]....
        /*02dc*/ 	.word	0x000075d0


	//----- nvinfo : EIATTR_EXIT_INSTR_OFFSETS
	.align		4
.L_3471:
        /*02e0*/ 	.byte	0x04, 0x1c
        /*02e2*/ 	.short	(.L_3473 - .L_3472)


	//   ....[0]....
.L_3472:
        /*02e4*/ 	.word	0x00007690


	//   ....[1]....
        /*02e8*/ 	.word	0x000077e0


	//----- nvinfo : EIATTR_MAX_THREADS
	.align		4
.L_3473:
        /*02ec*/ 	.byte	0x04, 0x05
        /*02ee*/ 	.short	(.L_3475 - .L_3474)
.L_3474:
        /*02f0*/ 	.word	0x00000020
        /*02f4*/ 	.word	0x00000001
        /*02f8*/ 	.word	0x00000001


	//----- nvinfo : EIATTR_CRS_STACK_SIZE
	.align		4
.L_3475:
        /*02fc*/ 	.byte	0x04, 0x1e
        /*02fe*/ 	.short	(.L_3477 - .L_3476)
.L_3476:
        /*0300*/ 	.word	0x00000000
.L_3477:


//--------------------- .nv.info._Z25selective_scan_bwd_kernelI32Selective_Scan_bwd_kernel_traitsILi32ELi8ELb1ELb1ELb1ELb1ELb1EN3c108BFloat16ENS1_7complexIfEEEEv12SSMParamsBwd --------------------------
	.section	.nv.info._Z25selective_scan_bwd_kernelI32Selective_Scan_bwd_kernel_traitsILi32ELi8ELb1ELb1ELb1ELb1ELb1EN3c108BFloat16ENS1_7complexIfEEEEv12SSMParamsBwd,"",@"SHT_CUDA_INFO"
	.sectionflags	@""
	.align	4


	//----- nvinfo : EIATTR_CUDA_API_VERSION
	.align		4
        /*0000*/ 	.byte	0x04, 0x37
        /*0002*/ 	.short	(.L_3479 - .L_3478)
.L_3478:
        /*0004*/ 	.word	0x00000082


	//----- nvinfo : EIATTR_SW2861232_WAR
	.align		4
.L_3479:
        /*0008*/ 	.byte	0x01, 0x35
	.zero		2


	//----- nvinfo : EIATTR_PARAM_CBANK
	.align		4
        /*000c*/ 	.byte	0x04, 0x0a
        /*000e*/ 	.short	(.L_3481 - .L_3480)
	.align		4
.L_3480:
        /*0010*/ 	.word	index@(.nv.constant0._Z25selective_scan_bwd_kernelI32Selective_Scan_bwd_kernel_traitsILi32ELi8ELb1ELb1ELb1ELb1ELb1EN3c108BFloat16ENS1_7complexIfEEEEv12SSMParamsBwd)
        /*0014*/ 	.short	0x0160
        /*0016*/ 	.short	0x01f0


	//----- nvinfo : EIATTR_CBANK_PARAM_SIZE
	.align		4
.L_3481:
        /*0018*/ 	.byte	0x03, 0x19
        /*001a*/ 	.short	0x01f0


	//----- nvinfo : EIATTR_KPARAM_INFO
	.align		4
        /*001c*/ 	.byte	0x04, 0x17
        /*001e*/ 	.short	(.L_3483 - .L_3482)
.L_3482:
        /*0020*/ 	.word	0x00000000
        /*0024*/ 	.short	0x0000
        /*0026*/ 	.short	0x0000
        /*0028*/ 	.byte	0x00, 0xf0, 0xc1, 0x07


	//----- nvinfo : EIATTR_MAXREG_COUNT
	.align		4
.L_3483:
        /*002c*/ 	.byte	0x03, 0x1b
        /*002e*/ 	.short	0x00ff


	//----- nvinfo : EIATTR_NUM_BARRIERS
	.align		4
        /*0030*/ 	.byte	0x02, 0x4c
        /*0032*/ 	.byte	0x01
	.zero		1


	//----- nvinfo : EIATTR_MERCURY_ISA_VERSION
	.align		4
        /*0034*/ 	.byte	0x03, 0x5f
        /*0036*/ 	.short	0x0000


	//----- nvinfo : EIATTR_COOP_GROUP_MASK_REGIDS
	.align		4
        /*0038*/ 	.byte	0x04, 0x29
        /*003a*/ 	.short	(.L_3485 - .L_3484)


	//   ....[0]....
.L_3484:
        /*003c*/ 	.word	0xffffffff


	//   ....[1]....
        /*0040*/ 	.word	0xffffffff


	//   ....[2]....
        /*0044*/ 	.word	0xffffffff


	//   ....[3]....
        /*0048*/ 	.word	0xffffffff


	//   ....[4]....
        /*004c*/ 	.word	0xffffffff


	//   ....[5]....
        /*0050*/ 	.word	0xffffffff


	//   ....[6]....
        /*0054*/ 	.word	0xffffffff


	//   ....[7]....
        /*0058*/ 	.word	0xffffffff


	//   ....[8]....
        /*005c*/ 	.word	0xffffffff


	//   ....[9]....
        /*0060*/ 	.word	0xffffffff


	//   ....[10]....
        /*0064*/ 	.word	0xffffffff


	//   ....[11]....
        /*0068*/ 	.word	0xffffffff


	//   ....[12]....
        /*006c*/ 	.word	0xffffffff


	//   ....[13]....
        /*0070*/ 	.word	0xffffffff


	//   ....[14]....
        /*0074*/ 	.word	0xffffffff


	//   ....[15]....
        /*0078*/ 	.word	0xffffffff


	//   ....[16]....
        /*007c*/ 	.word	0xffffffff


	//   ....[17]....
        /*0080*/ 	.word	0xffffffff


	//   ....[18]....
        /*0084*/ 	.word	0xffffffff


	//   ....[19]....
        /*0088*/ 	.word	0xffffffff


	//   ....[20]....
        /*008c*/ 	.word	0xffffffff


	//   ....[21]....
        /*0090*/ 	.word	0xffffffff


	//   ....[22]....
        /*0094*/ 	.word	0xffffffff


	//   ....[23]....
        /*0098*/ 	.word	0xffffffff


	//   ....[24]....
        /*009c*/ 	.word	0xffffffff


	//   ....[25]....
        /*00a0*/ 	.word	0xffffffff


	//   ....[26]....
        /*00a4*/ 	.word	0xffffffff


	//   ....[27]....
        /*00a8*/ 	.word	0xffffffff


	//   ....[28]....
        /*00ac*/ 	.word	0xffffffff


	//   ....[29]....
        /*00b0*/ 	.word	0xffffffff


	//   ....[30]....
        /*00b4*/ 	.word	0xffffffff


	//   ....[31]....
        /*00b8*/ 	.word	0xffffffff


	//   ....[32]....
        /*00bc*/ 	.word	0xffffffff


	//   ....[33]....
        /*00c0*/ 	.word	0xffffffff


	//   ....[34]....
        /*00c4*/ 	.word	0xffffffff


	//   ....[35]....
        /*00c8*/ 	.word	0xffffffff


	//   ....[36]....
        /*00cc*/ 	.word	0xffffffff


	//   ....[37]....
        /*00d0*/ 	.word	0xffffffff


	//   ....[38]....
        /*00d4*/ 	.word	0xffffffff


	//   ....[39]....
        /*00d8*/ 	.word	0xffffffff


	//   ....[40]....
        /*00dc*/ 	.word	0xffffffff


	//   ....[41]....
        /*00e0*/ 	.word	0xffffffff


	//   ....[42]....
        /*00e4*/ 	.word	0xffffffff


	//   ....[43]....
        /*00e8*/ 	.word	0xffffffff


	//   ....[44]....
        /*00ec*/ 	.word	0xffffffff


	//   ....[45]....
        /*00f0*/ 	.word	0xffffffff


	//   ....[46]....
        /*00f4*/ 	.word	0xffffffff


	//   ....[47]....
        /*00f8*/ 	.word	0xffffffff


	//   ....[48]....
        /*00fc*/ 	.word	0xffffffff


	//   ....[49]....
        /*0100*/ 	.word	0xffffffff


	//   ....[50]....
        /*0104*/ 	.word	0xffffffff


	//   ....[51]....
        /*0108*/ 	.word	0xffffffff


	//   ....[52]....
        /*010c*/ 	.word	0xffffffff


	//   ....[53]....
        /*0110*/ 	.word	0xffffffff


	//   ....[54]....
        /*0114*/ 	.word	0xffffffff


	//   ....[55]....
        /*0118*/ 	.word	0xffffffff


	//   ....[56]....
        /*011c*/ 	.word	0xffffffff


	//   ....[57]....
        /*0120*/ 	.word	0xffffffff


	//   ....[58]....
        /*0124*/ 	.word	0xffffffff


	//   ....[59]....
        /*0128*/ 	.word	0xffffffff


	//   ....[60]....
        /*012c*/ 	.word	0xffffffff


	//   ....[61]....
        /*0130*/ 	.word	0xffffffff


	//   ....[62]....
        /*0134*/ 	.word	0xffffffff


	//   ....[63]....
        /*0138*/ 	.word	0xffffffff


	//   ....[64]....
        /*013c*/ 	.word	0xffffffff


	//   ....[65]....
        /*0140*/ 	.word	0xffffffff


	//   ....[66]....
        /*0144*/ 	.word	0xffffffff


	//   ....[67]....
        /*0148*/ 	.word	0xffffffff


	//   ....[68]....
        /*014c*/ 	.word	0xffffffff


	//   ....[69]....
        /*0150*/ 	.word	0xffffffff


	//   ....[70]....
        /*0154*/ 	.word	0xffffffff


	//   ....[71]....
        /*0158*/ 	.word	0xffffffff


	//   ....[72]....
        /*015c*/ 	.word	0xffffffff


	//   ....[73]....
        /*0160*/ 	.word	0xffffffff


	//   ....[74]....
        /*0164*/ 	.word	0xffffffff


	//   ....[75]....
        /*0168*/ 	.word	0xffffffff


	//   ....[76]....
        /*016c*/ 	.word	0xffffffff


	//   ....[77]....
        /*0170*/ 	.word	0xffffffff


	//   ....[78]....
        /*0174*/ 	.word	0xffffffff


	//   ....[79]....
        /*0178*/ 	.word	0xffffffff


	//   ....[80]....
        /*017c*/ 	.word	0xffffffff


	//   ....[81]....
        /*0180*/ 	.word	0xffffffff


	//   ....[82]....
        /*0184*/ 	.word	0xffffffff


	//   ....[83]....
        /*0188*/ 	.word	0xffffffff


	//   ....[84]....
        /*018c*/ 	.word	0xffffffff


	//   ....[85]....
        /*0190*/ 	.word	0xffffffff


	//   ....[86]....
        /*0194*/ 	.word	0xffffffff


	//   ....[87]....
        /*0198*/ 	.word	0xffffffff


	//----- nvinfo : EIATTR_COOP_GROUP_INSTR_OFFSETS
	.align		4
.L_3485:
        /*019c*/ 	.byte	0x04, 0x28
        /*019e*/ 	.short	(.L_3487 - .L_3486)


	//   ....[0]....
.L_3486:
        /*01a0*/ 	.word	0x000008a0


	//   ....[1]....
        /*01a4*/ 	.word	0x00000910


	//   ....[2]....
        /*01a8*/ 	.word	0x00000b40


	//   ....[3]....
        /*01ac*/ 	.word	0x00001db0


	//   ....[4]....
        /*01b0*/ 	.word	0x00002180


	//   ....[5]....
        /*01b4*/ 	.word	0x000025b0


	//   ....[6]....
        /*01b8*/ 	.word	0x000028b0


	//   ....[7]....
        /*01bc*/ 	.word	0x00002d10


	//   ....[8]....
        /*01c0*/ 	.word	0x00002ff0


	//   ....[9]....
        /*01c4*/ 	.word	0x00003ab0


	//   ....[10]....
        /*01c8*/ 	.word	0x00003af0


	//   ....[11]....
        /*01cc*/ 	.word	0x00003b00


	//   ....[12]....
        /*01d0*/ 	.word	0x00003b10


	//   ....[13]....
        /*01d4*/ 	.word	0x00003bd0


	//   ....[14]....
        /*01d8*/ 	.word	0x00003bf0


	//   ....[15]....
        /*01dc*/ 	.word	0x00003c00


	//   ....[16]....
        /*01e0*/ 	.word	0x00003c10


	//   ....[17]....
        /*01e4*/ 	.word	0x00003cd0


	//   ....[18]....
        /*01e8*/ 	.word	0x00003cf0


	//   ....[19]....
        /*01ec*/ 	.word	0x00003d00


	//   ....[20]....
        /*01f0*/ 	.word	0x00003d10


	//   ....[21]....
        /*01f4*/ 	.word	0x00003e00


	//   ....[22]....
        /*01f8*/ 	.word	0x00003e30


	//   ....[23]....
        /*01fc*/ 	.word	0x00003e60


	//   ....[24]....
        /*0200*/ 	.word	0x00003ea0


	//   ....[25]....
        /*0204*/ 	.word	0x00004040


	//   ....[26]....
        /*0208*/ 	.word	0x00004080


	//   ....[27]....
        /*020c*/ 	.word	0x000040c0


	//   ....[28]....
        /*0210*/ 	.word	0x00004100


	//   ....[29]....
        /*0214*/ 	.word	0x00004270


	//   ....[30]....
        /*0218*/ 	.word	0x000042b0


	//   ....[31]....
        /*021c*/ 	.word	0x000042f0


	//   ....[32]....
        /*0220*/ 	.word	0x00004330


	//   ....[33]....
        /*0224*/ 	.word	0x00004370


	//   ....[34]....
        /*0228*/ 	.word	0x000043c0


	//   ....[35]....
        /*022c*/ 	.word	0x00004aa0


	//   ....[36]....
        /*0230*/ 	.word	0x00004b20


	//   ....[37]....
        /*0234*/ 	.word	0x00004b40


	//   ....[38]....
        /*0238*/ 	.word	0x00004b60


	//   ....[39]....
        /*023c*/ 	.word	0x00004c50


	//   ....[40]....
        /*0240*/ 	.word	0x00004c80


	//   ....[41]....
        /*0244*/ 	.word	0x00004ca0


	//   ....[42]....
        /*0248*/ 	.word	0x00004cb0


	//   ....[43]....
        /*024c*/ 	.word	0x00004da0


	//   ....[44]....
        /*0250*/ 	.word	0x00004dd0


	//   ....[45]....
        /*0254*/ 	.word	0x00004df0


	//   ....[46]....
        /*0258*/ 	.word	0x00004e00


	//   ....[47]....
        /*025c*/ 	.word	0x00004ef0


	//   ....[48]....
        /*0260*/ 	.word	0x00004f20


	//   ....[49]....
        /*0264*/ 	.word	0x00004f40


	//   ....[50]....
        /*0268*/ 	.word	0x00004f50


	//   ....[51]....
        /*026c*/ 	.word	0x00005040


	//   ....[52]....
        /*0270*/ 	.word	0x00005080


	//   ....[53]....
        /*0274*/ 	.word	0x000050a0


	//   ....[54]....
        /*0278*/ 	.word	0x000050b0


	//   ....[55]....
        /*027c*/ 	.word	0x000051b0


	//   ....[56]....
        /*0280*/ 	.word	0x000051f0


	//   ....[57]....
        /*0284*/ 	.word	0x00005230


	//   ....[58]....
        /*0288*/ 	.word	0x00005270


	//   ....[59]....
        /*028c*/ 	.word	0x000052b0


	//   ....[60]....
        /*0290*/ 	.word	0x000052f0


	//   ....[61]....
        /*0294*/ 	.word	0x00005320


	//   ....[62]....
        /*0298*/ 	.word	0x00005360


	//   ....[63]....
        /*029c*/ 	.word	0x000053a0


	//   ....[64]....
        /*02a0*/ 	.word	0x000053d0


	//   ....[65]....
        /*02a4*/ 	.word	0x00006e60


	//   ....[66]....
        /*02a8*/ 	.word	0x00006ea0


	//   ....[67]....
        /*02ac*/ 	.word	0x00006f00


	//   ....[68]....
        /*02b0*/ 	.word	0x00006f20


	//   ....[69]....
        /*02b4*/ 	.word	0x00006f60


	//   ....[70]....
        /*02b8*/ 	.word	0x00006f90


	//   ....[71]....
        /*02bc*/ 	.word	0x00007070


	//   ....[72]....
        /*02c0*/ 	.word	0x000070b0


	//   ....[73]....
        /*02c4*/ 	.word	0x000071b0


	//   ....[74]....
        /*02c8*/ 	.word	0x00007230


	//   ....[75]....
        /*02cc*/ 	.word	0x00007760


	//   ....[76]....
        /*02d0*/ 	.word	0x00007a50


	//   ....[77]....
        /*02d4*/ 	.word	0x00007e20


	//   ....[78]....
        /*02d8*/ 	.word	0x00007f80


	//   ....[79]....
        /*02dc*/ 	.word	0x00007fd0


	//   ....[80]....
        /*02e0*/ 	.word	0x00008000


	//   ....[81]....
        /*02e4*/ 	.word	0x00008020


	//   ....[82]....
        /*02e8*/ 	.word	0x00008040


	//   ....[83]....
        /*02ec*/ 	.word	0x000080f0


	//   ....[84]....
        /*02f0*/ 	.word	0x00008140


	//   ....[85]....
        /*02f4*/ 	.word	0x00008160


	//   ....[86]....
        /*02f8*/ 	.word	0x00008180


	//   ....[87]....
        /*02fc*/ 	.word	0x000081a0


	//----- nvinfo : EIATTR_EXIT_INSTR_OFFSETS
	.align		4
.L_3487:
        /*0300*/ 	.byte	0x04, 0x1c
        /*0302*/ 	.short	(.L_3489 - .L_3488)


	//   ....[0]....
.L_3488:
        /*0304*/ 	.word	0x00008260


	//   ....[1]....
        /*0308*/ 	.word	0x000083b0


	//----- nvinfo : EIATTR_MAX_THREADS
	.align		4
.L_3489:
        /*030c*/ 	.byte	0x04, 0x05
        /*030e*/ 	.short	(.L_3491 - .L_3490)
.L_3490:
        /*0310*/ 	.word	0x00000020
        /*0314*/ 	.word	0x00000001
        /*0318*/ 	.word	0x00000001


	//----- nvinfo : EIATTR_CRS_STACK_SIZE
	.align		4
.L_3491:
        /*031c*/ 	.byte	0x04, 0x1e
        /*031e*/ 	.short	(.L_3493 - .L_3492)
.L_3492:
        /*0320*/ 	.word	0x00000000
.L_3493:


//--------------------- .nv.info._Z25selective_scan_bwd_kernelI32Selective_Scan_bwd_kernel_traitsILi32ELi4ELb0ELb0ELb0ELb0ELb0EN3c108BFloat16ENS1_7complexIfEEEEv12SSMParamsBwd --------------------------
	.section	.nv.info._Z25selective_scan_bwd_kernelI32Selective_Scan_bwd_kernel_traitsILi32ELi4ELb0ELb0ELb0ELb0ELb0EN3c108BFloat16ENS1_7complexIfEEEEv12SSMParamsBwd,"",@"SHT_CUDA_INFO"
	.sectionflags	@""
	.align	4


	//----- nvinfo : EIATTR_CUDA_API_VERSION
	.align		4
        /*0000*/ 	.byte	0x04, 0x37
        /*0002*/ 	.short	(.L_3495 - .L_3494)
.L_3494:
        /*0004*/ 	.word	0x00000082


	//----- nvinfo : EIATTR_SW2861232_WAR
	.align		4
.L_3495:
        /*0008*/ 	.byte	0x01, 0x35
	.zero		2


	//----- nvinfo : EIATTR_PARAM_CBANK
	.align		4
        /*000c*/ 	.byte	0x04, 0x0a
        /*000e*/ 	.short	(.L_3497 - .L_3496)
	.align		4
.L_3496:
        /*0010*/ 	.word	index@(.nv.constant0._Z25selective_scan_bwd_kernelI32Selective_Scan_bwd_kernel_traitsILi32ELi4ELb0ELb0ELb0ELb0ELb0EN3c108BFloat16ENS1_7complexIfEEEEv12SSMParamsBwd)
        /*0014*/ 	.short	0x0160
        /*0016*/ 	.short	0x01f0


	//----- nvinfo : EIATTR_CBANK_PARAM_SIZE
	.align		4
.L_3497:
        /*0018*/ 	.byte	0x03, 0x19
        /*001a*/ 	.short	0x01f0


	//----- nvinfo : EIATTR_KPARAM_INFO
	.align		4
        /*001c*/ 	.byte	0x04, 0x17
        /*001e*/ 	.short	(.L_3499 - .L_3498)
.L_3498:
        /*0020*/ 	.word	0x00000000
        /*0024*/ 	.short	0x0000
        /*0026*/ 	.short	0x0000
        /*0028*/ 	.byte	0x00, 0xf0, 0xc1, 0x07


	//----- nvinfo : EIATTR_MAXREG_COUNT
	.align		4
.L_3499:
        /*002c*/ 	.byte	0x03, 0x1b
        /*002e*/ 	.short	0x00ff


	//----- nvinfo : EIATTR_NUM_BARRIERS
	.align		4
        /*0030*/ 	.byte	0x02, 0x4c
        /*0032*/ 	.byte	0x01
	.zero		1


	//----- nvinfo : EIATTR_MERCURY_ISA_VERSION
	.align		4
        /*0034*/ 	.byte	0x03, 0x5f
        /*0036*/ 	.short	0x0000


	//----- nvinfo : EIATTR_COOP_GROUP_MASK_REGIDS
	.align		4
        /*0038*/ 	.byte	0x04, 0x29
        /*003a*/ 	.short	(.L_3501 - .L_3500)


	//   ....[0]....
.L_3500:
        /*003c*/ 	.word	0xffffffff


	//   ....[1]....
        /*0040*/ 	.word	0xffffffff


	//   ....[2]....
        /*0044*/ 	.word	0xffffffff


	//   ....[3]....
        /*0048*/ 	.word	0xffffffff


	//   ....[4]....
        /*004c*/ 	.word	0xffffffff


	//   ....[5]....
        /*0050*/ 	.word	0xffffffff


	//   ....[6]....
        /*0054*/ 	.word	0xffffffff


	//   ....[7]....
        /*0058*/ 	.word	0xffffffff


	//   ....[8]....
        /*005c*/ 	.word	0xffffffff


	//   ....[9]....
        /*0060*/ 	.word	0xffffffff


	//   ....[10]....
        /*0064*/ 	.word	0xffffffff


	//   ....[11]....
        /*0068*/ 	.word	0xffffffff


	//   ....[12]....
        /*006c*/ 	.word	0xffffffff


	//   ....[13]....
        /*0070*/ 	.word	0xffffffff


	//   ....[14]....
        /*0074*/ 	.word	0xffffffff


	//   ....[15]....
        /*0078*/ 	.word	0xffffffff


	//   ....[16]....
        /*007c*/ 	.word	0xffffffff


	//   ....[17]....
        /*0080*/ 	.word	0xffffffff


	//   ....[18]....
        /*0084*/ 	.word	0xffffffff


	//   ....[19]....
        /*0088*/ 	.word	0xffffffff


	//   ....[20]....
        /*008c*/ 	.word	0xffffffff


	//   ....[21]....
        /*0090*/ 	.word	0xffffffff


	//   ....[22]....
        /*0094*/ 	.word	0xffffffff


	//   ....[23]....
        /*0098*/ 	.word	0xffffffff


	//   ....[24]....
        /*009c*/ 	.word	0xffffffff


	//   ....[25]....
        /*00a0*/ 	.word	0xffffffff


	//   ....[26]....
        /*00a4*/ 	.word	0xffffffff


	//   ....[27]....
        /*00a8*/ 	.word	0xffffffff


	//   ....[28]....
        /*00ac*/ 	.word	0xffffffff


	//   ....[29]....
        /*00b0*/ 	.word	0xffffffff


	//   ....[30]....
        /*00b4*/ 	.word	0xffffffff


	//   ....[31]....
        /*00b8*/ 	.word	0xffffffff


	//   ....[32]....
        /*00bc*/ 	.word	0xffffffff


	//   ....[33]....
        /*00c0*/ 	.word	0xffffffff


	//   ....[34]....
        /*00c4*/ 	.word	0xffffffff


	//   ....[35]....
        /*00c8*/ 	.word	0xffffffff


	//   ....[36]....
        /*00cc*/ 	.word	0xffffffff


	//   ....[37]....
        /*00d0*/ 	.word	0xffffffff


	//   ....[38]....
        /*00d4*/ 	.word	0xffffffff


	//   ....[39]....
        /*00d8*/ 	.word	0xffffffff


	//   ....[40]....
        /*00dc*/ 	.word	0xffffffff


	//   ....[41]....
        /*00e0*/ 	.word	0xffffffff


	//   ....[42]....
        /*00e4*/ 	.word	0xffffffff


	//   ....[43]....
        /*00e8*/ 	.word	0xffffffff


	//   ....[44]....
        /*00ec*/ 	.word	0xffffffff


	//   ....[45]....
        /*00f0*/ 	.word	0xffffffff


	//   ....[46]....
        /*00f4*/ 	.word	0xffffffff


	//   ....[47]....
        /*00f8*/ 	.word	0xffffffff


	//   ....[48]....
        /*00fc*/ 	.word	0xffffffff


	//   ....[49]....
        /*0100*/ 	.word	0xffffffff


	//   ....[50]....
        /*0104*/ 	.word	0xffffffff


	//   ....[51]....
        /*0108*/ 	.word	0xffffffff


	//   ....[52]....
        /*010c*/ 	.word	0xffffffff


	//   ....[53]....
        /*0110*/ 	.word	0xffffffff


	//   ....[54]....
        /*0114*/ 	.word	0xffffffff


	//   ....[55]....
        /*0118*/ 	.word	0xffffffff


	//   ....[56]....
        /*011c*/ 	.word	0xffffffff


	//   ....[57]....
        /*0120*/ 	.word	0xffffffff


	//   ....[58]....
        /*0124*/ 	.word	0xffffffff


	//   ....[59]....
        /*0128*/ 	.word	0xffffffff


	//   ....[60]....
        /*012c*/ 	.word	0xffffffff


	//   ....[61]....
        /*0130*/ 	.word	0xffffffff


	//   ....[62]....
        /*0134*/ 	.word	0xffffffff


	//   ....[63]....
        /*0138*/ 	.word	0xffffffff


	//   ....[64]....
        /*013c*/ 	.word	0xffffffff


	//   ....[65]....
        /*0140*/ 	.word	0xffffffff


	//   ....[66]....
        /*0144*/ 	.word	0xffffffff


	//   ....[67]....
        /*0148*/ 	.word	0xffffffff


	//   ....[68]....
        /*014c*/ 	.word	0xffffffff


	//   ....[69]....
        /*0150*/ 	.word	0xffffffff


	//   ....[70]....
        /*0154*/ 	.word	0xffffffff


	//   ....[71]....
        /*0158*/ 	.word	0xffffffff


	//   ....[72]....
        /*015c*/ 	.word	0xffffffff


	//   ....[73]....
        /*0160*/ 	.word	0xffffffff


	//   ....[74]....
        /*0164*/ 	.word	0xffffffff


	//   ....[75]....
        /*0168*/ 	.word	0xffffffff


	//   ....[76]....
        /*016c*/ 	.word	0xffffffff


	//   ....[77]....
        /*0170*/ 	.word	0xffffffff


	//   ....[78]....
        /*0174*/ 	.word	0xffffffff


	//   ....[79]....
        /*0178*/ 	.word	0xffffffff


	//   ....[80]....
        /*017c*/ 	.word	0xffffffff


	//   ....[81]....
        /*0180*/ 	.word	0xffffffff


	//   ....[82]....
        /*0184*/ 	.word	0xffffffff


	//   ....[83]....
        /*0188*/ 	.word	0xffffffff


	//   ....[84]....
        /*018c*/ 	.word	0xffffffff


	//   ....[85]....
        /*0190*/ 	.word	0xffffffff


	//   ....[86]....
        /*0194*/ 	.word	0xffffffff


	//   ....[87]....
        /*0198*/ 	.word	0xffffffff


	//   ....[88]....
        /*019c*/ 	.word	0xffffffff


	//   ....[89]....
        /*01a0*/ 	.word	0xffffffff


	//   ....[90]....
        /*01a4*/ 	.word	0xffffffff


	//----- nvinfo : EIATTR_COOP_GROUP_INSTR_OFFSETS
	.align		4
.L_3501:
        /*01a8*/ 	.byte	0x04, 0x28
        /*01aa*/ 	.short	(.L_3503 - .L_3502)


	//   ....[0]....
.L_3502:
        /*01ac*/ 	.word	0x00000790


	//   ....[1]....
        /*01b0*/ 	.word	0x000008e0


	//   ....[2]....
        /*01b4*/ 	.word	0x00000a60


	//   ....[3]....
        /*01b8*/ 	.word	0x00001420


	//   ....[4]....
        /*01bc*/ 	.word	0x00001460


	//   ....[5]....
        /*01c0*/ 	.word	0x000014a0


	//   ....[6]....
        /*01c4*/ 	.word	0x000014d0


	//   ....[7]....
        /*01c8*/ 	.word	0x000014f0


	//   ....[8]....
        /*01cc*/ 	.word	0x00001500


	//   ....[9]....
        /*01d0*/ 	.word	0x00001580


	//   ....[10]....
        /*01d4*/ 	.word	0x000015c0


	//   ....[11]....
        /*01d8*/ 	.word	0x000015f0


	//   ....[12]....
        /*01dc*/ 	.word	0x00001600


	//   ....[13]....
        /*01e0*/ 	.word	0x000016a0


	//   ....[14]....
        /*01e4*/ 	.word	0x000016e0


	//   ....[15]....
        /*01e8*/ 	.word	0x000016f0


	//   ....[16]....
        /*01ec*/ 	.word	0x00001700


	//   ....[17]....
        /*01f0*/ 	.word	0x00001780


	//   ....[18]....
        /*01f4*/ 	.word	0x000017c0


	//   ....[19]....
        /*01f8*/ 	.word	0x00001830


	//   ....[20]....
        /*01fc*/ 	.word	0x00001860


	//   ....[21]....
        /*0200*/ 	.word	0x000019b0


	//   ....[22]....
        /*0204*/ 	.word	0x000019e0


	//   ....[23]....
        /*0208*/ 	.word	0x00001a20


	//   ....[24]....
        /*020c*/ 	.word	0x00001a60


	//   ....[25]....
        /*0210*/ 	.word	0x00001c50


	//   ....[26]....
        /*0214*/ 	.word	0x00001c80


	//   ....[27]....
        /*0218*/ 	.word	0x00001cb0


	//   ....[28]....
        /*021c*/ 	.word	0x00001cf0


	//   ....[29]....
        /*0220*/ 	.word	0x00001d10


	//   ....[30]....
        /*0224*/ 	.word	0x00001d20


	//   ....[31]....
        /*0228*/ 	.word	0x00001d30


	//   ....[32]....
        /*022c*/ 	.word	0x00001d40


	//   ....[33]....
        /*0230*/ 	.word	0x00001e20


	//   ....[34]....
        /*0234*/ 	.word	0x00001e40


	//   ....[35]....
        /*0238*/ 	.word	0x00001e50


	//   ....[36]....
        /*023c*/ 	.word	0x00001e60


	//   ....[37]....
        /*0240*/ 	.word	0x00001f40


	//   ....[38]....
        /*0244*/ 	.word	0x00001f60


	//   ....[39]....
        /*0248*/ 	.word	0x00001f70


	//   ....[40]....
        /*024c*/ 	.word	0x00001f80


	//   ....[41]....
        /*0250*/ 	.word	0x00002060


	//   ....[42]....
        /*0254*/ 	.word	0x00002080


	//   ....[43]....
        /*0258*/ 	.word	0x00002090


	//   ....[44]....
        /*025c*/ 	.word	0x000020a0


	//   ....[45]....
        /*0260*/ 	.word	0x00002180


	//   ....[46]....
        /*0264*/ 	.word	0x000021a0


	//   ....[47]....
        /*0268*/ 	.word	0x000021b0


	//   ....[48]....
        /*026c*/ 	.word	0x000021c0


	//   ....[49]....
        /*0270*/ 	.word	0x000022a0


	//   ....[50]....
        /*0274*/ 	.word	0x000022d0


	//   ....[51]....
        /*0278*/ 	.word	0x000022e0


	//   ....[52]....
        /*027c*/ 	.word	0x000022f0


	//   ....[53]....
        /*0280*/ 	.word	0x00002300


	//   ....[54]....
        /*0284*/ 	.word	0x00002310


	//   ....[55]....
        /*0288*/ 	.word	0x00002320


	//   ....[56]....
        /*028c*/ 	.word	0x00002340


	//   ....[57]....
        /*0290*/ 	.word	0x00002360


	//   ....[58]....
        /*0294*/ 	.word	0x00002380


	//   ....[59]....
        /*0298*/ 	.word	0x00002980


	//   ....[60]....
        /*029c*/ 	.word	0x00002a00


	//   ....[61]....
        /*02a0*/ 	.word	0x00002a40


	//   ....[62]....
        /*02a4*/ 	.word	0x00002a80


	//   ....[63]....
        /*02a8*/ 	.word	0x00002ac0


	//   ....[64]....
        /*02ac*/ 	.word	0x00002af0


	//   ....[65]....
        /*02b0*/ 	.word	0x00002b10


	//   ....[66]....
        /*02b4*/ 	.word	0x00002b30


	//   ....[67]....
        /*02b8*/ 	.word	0x00002b50


	//   ....[68]....
        /*02bc*/ 	.word	0x00002b80


	//   ....[69]....
        /*02c0*/ 	.word	0x00002ba0


	//   ....[70]....
        /*02c4*/ 	.word	0x00002bc0


	//   ....[71]....
        /*02c8*/ 	.word	0x00002be0


	//   ....[72]....
        /*02cc*/ 	.word	0x00002c20


	//   ....[73]....
        /*02d0*/ 	.word	0x00002c50


	//   ....[74]....
        /*02d4*/ 	.word	0x00002c80


	//   ....[75]....
        /*02d8*/ 	.word	0x00002d40


	//   ....[76]....
        /*02dc*/ 	.word	0x00002d70


	//   ....[77]....
        /*02e0*/ 	.word	0x00002db0


	//   ....[78]....
        /*02e4*/ 	.word	0x00002de0


	//   ....[79]....
        /*02e8*/ 	.word	0x00003320


	//   ....[80]....
        /*02ec*/ 	.word	0x000035d0


	//   ....[81]....
        /*02f0*/ 	.word	0x00003940


	//   ....[82]....
        /*02f4*/ 	.word	0x00003990


	//   ....[83]....
        /*02f8*/ 	.word	0x000039c0


	//   ....[84]....
        /*02fc*/ 	.word	0x000039e0


	//   ....[85]....
        /*0300*/ 	.word	0x00003a00


	//   ....[86]....
        /*0304*/ 	.word	0x00003ab0


	//   ....[87]....
        /*0308*/ 	.word	0x00003b00


	//   ....[88]....
        /*030c*/ 	.word	0x00003b20


	//   ....[89]....
        /*0310*/ 	.word	0x00003b40


	//   ....[90]....
        /*0314*/ 	.word	0x00003b60


	//----- nvinfo : EIATTR_EXIT_INSTR_OFFSETS
	.align		4
.L_3503:
        /*0318*/ 	.byte	0x04, 0x1c
        /*031a*/ 	.short	(.L_3505 - .L_3504)


	//   ....[0]....
.L_3504:
        /*031c*/ 	.word	0x00003c20


	//   ....[1]....
        /*0320*/ 	.word	0x00004160


	//----- nvinfo : EIATTR_MAX_THREADS
	.align		4
.L_3505:
        /*0324*/ 	.byte	0x04, 0x05
        /*0326*/ 	.short	(.L_3507 - .L_3506)
.L_3506:
        /*0328*/ 	.word	0x00000020
        /*032c*/ 	.word	0x00000001
        /*0330*/ 	.word	0x00000001


	//----- nvinfo : EIATTR_CRS_STACK_SIZE
	.align		4
.L_3507:
        /*0334*/ 	.byte	0x04, 0x1e
        /*0336*/ 	.short	(.L_3509 - .L_3508)
.L_3508:
        /*0338*/ 	.word	0x00000000
.L_3509:


//--------------------- .nv.info._Z25selective_scan_bwd_kernelI32Selective_Scan_bwd_kernel_traitsILi32ELi4ELb0ELb0ELb0ELb0ELb1EN3c108BFloat16ENS1_7complexIfEEEEv12SSMParamsBwd --------------------------
	.section	.nv.info._Z25selective_scan_bwd_kernelI32Selective_Scan_bwd_kernel_traitsILi32ELi4ELb0ELb0ELb0ELb0ELb1EN3c108BFloat16ENS1_7complexIfEEEEv12SSMParamsBwd,"",@"SHT_CUDA_INFO"
	.sectionflags	@""
	.align	4


	//----- nvinfo : EIATTR_CUDA_API_VERSION
	.align		4
        /*0000*/ 	.byte	0x04, 0x37
        /*0002*/ 	.short	(.L_3511 - .L_3510)
.L_3510:
        /*0004*/ 	.word	0x00000082


	//----- nvinfo : EIATTR_SW2861232_WAR
	.align		4
.L_3511:
        /*0008*/ 	.byte	0x01, 0x35
	.zero		2


	//----- nvinfo : EIATTR_PARAM_CBANK
	.align		4
        /*000c*/ 	.byte	0x04, 0x0a
        /*000e*/ 	.short	(.L_3513 - .L_3512)
	.align		4
.L_3512:
        /*0010*/ 	.word	index@(.nv.constant0._Z25selective_scan_bwd_kernelI32Selective_Scan_bwd_kernel_traitsILi32ELi4ELb0ELb0ELb0ELb0ELb1EN3c108BFloat16ENS1_7complexIfEEEEv12SSMParamsBwd)
        /*0014*/ 	.short	0x0160
        /*0016*/ 	.short	0x01f0


	//----- nvinfo : EIATTR_CBANK_PARAM_SIZE
	.align		4
.L_3513:
        /*0018*/ 	.byte	0x03, 0x19
        /*001a*/ 	.short	0x01f0


	//----- nvinfo : EIATTR_KPARAM_INFO
	.align		4
        /*001c*/ 	.byte	0x04, 0x17
        /*001e*/ 	.short	(.L_3515 - .L_3514)
.L_3514:
        /*0020*/ 	.word	0x00000000
        /*0024*/ 	.short	0x0000
        /*0026*/ 	.short	0x0000
        /*0028*/ 	.byte	0x00, 0xf0, 0xc1, 0x07


	//----- nvinfo : EIATTR_MAXREG_COUNT
	.align		4
.L_3515:
        /*002c*/ 	.byte	0x03, 0x1b
        /*002e*/ 	.short	0x00ff


	//----- nvinfo : EIATTR_NUM_BARRIERS
	.align		4
        /*0030*/ 	.byte	0x02, 0x4c
        /*0032*/ 	.byte	0x01
	.zero		1


	//----- nvinfo : EIATTR_MERCURY_ISA_VERSION
	.align		4
        /*0034*/ 	.byte	0x03, 0x5f
        /*0036*/ 	.short	0x0000


	//----- nvinfo : EIATTR_COOP_GROUP_MASK_REGIDS
	.align		4
        /*0038*/ 	.byte	0x04, 0x29
        /*003a*/ 	.short	(.L_3517 - .L_3516)


	//   ....[0]....
.L_3516:
        /*003c*/ 	.word	0xffffffff


	//   ....[1]....
        /*0040*/ 	.word	0xffffffff


	//   ....[2]....
        /*0044*/ 	.word	0xffffffff


	//   ....[3]....
        /*0048*/ 	.word	0xffffffff


	//   ....[4]....
        /*004c*/ 	.word	0xffffffff


	//   ....[5]....
        /*0050*/ 	.word	0xffffffff


	//   ....[6]....
        /*0054*/ 	.word	0xffffffff


	//   ....[7]....
        /*0058*/ 	.word	0xffffffff


	//   ....[8]....
        /*005c*/ 	.word	0xffffffff


	//   ....[9]....
        /*0060*/ 	.word	0xffffffff


	//   ....[10]....
        /*0064*/ 	.word	0xffffffff


	//   ....[11]....
        /*0068*/ 	.word	0xffffffff


	//   ....[12]....
        /*006c*/ 	.word	0xffffffff


	//   ....[13]....
        /*0070*/ 	.word	0xffffffff


	//   ....[14]....
        /*0074*/ 	.word	0xffffffff


	//   ....[15]....
        /*0078*/ 	.word	0xffffffff


	//   ....[16]....
        /*007c*/ 	.word	0xffffffff


	//   ....[17]....
        /*0080*/ 	.word	0xffffffff


	//   ....[18]....
        /*0084*/ 	.word	0xffffffff


	//   ....[19]....
        /*0088*/ 	.word	0xffffffff


	//   ....[20]....
        /*008c*/ 	.word	0xffffffff


	//   ....[21]....
        /*0090*/ 	.word	0xffffffff


	//   ....[22]....
        /*0094*/ 	.word	0xffffffff


	//   ....[23]....
        /*0098*/ 	.word	0xffffffff


	//   ....[24]....
        /*009c*/ 	.word	0xffffffff


	//   ....[25]....
        /*00a0*/ 	.word	0xffffffff


	//   ....[26]....
        /*00a4*/ 	.word	0xffffffff


	//   ....[27]....
        /*00a8*/ 	.word	0xffffffff


	//   ....[28]....
        /*00ac*/ 	.word	0xffffffff


	//   ....[29]....
        /*00b0*/ 	.word	0xffffffff


	//   ....[30]....
        /*00b4*/ 	.word	0xffffffff


	//   ....[31]....
        /*00b8*/ 	.word	0xffffffff


	//   ....[32]....
        /*00bc*/ 	.word	0xffffffff


	//   ....[33]....
        /*00c0*/ 	.word	0xffffffff


	//   ....[34]....
        /*00c4*/ 	.word	0xffffffff


	//   ....[35]....
        /*00c8*/ 	.word	0xffffffff


	//   ....[36]....
        /*00cc*/ 	.word	0xffffffff


	//   ....[37]....
        /*00d0*/ 	.word	0xffffffff


	//   ....[38]....
        /*00d4*/ 	.word	0xffffffff


	//   ....[39]....
        /*00d8*/ 	.word	0xffffffff


	//   ....[40]....
        /*00dc*/ 	.word	0xffffffff


	//   ....[41]....
        /*00e0*/ 	.word	0xffffffff


	//   ....[42]....
        /*00e4*/ 	.word	0xffffffff


	//   ....[43]....
        /*00e8*/ 	.word	0xffffffff


	//   ....[44]....
        /*00ec*/ 	.word	0xffffffff


	//   ....[45]....
        /*00f0*/ 	.word	0xffffffff


	//   ....[46]....
        /*00f4*/ 	.word	0xffffffff


	//   ....[47]....
        /*00f8*/ 	.word	0xffffffff


	//   ....[48]....
        /*00fc*/ 	.word	0xffffffff


	//   ....[49]....
        /*0100*/ 	.word	0xffffffff


	//   ....[50]....
        /*0104*/ 	.word	0xffffffff


	//   ....[51]....
        /*0108*/ 	.word	0xffffffff


	//   ....[52]....
        /*010c*/ 	.word	0xffffffff


	//   ....[53]....
        /*0110*/ 	.word	0xffffffff


	//   ....[54]....
        /*0114*/ 	.word	0xffffffff


	//   ....[55]....
        /*0118*/ 	.word	0xffffffff


	//   ....[56]....
        /*011c*/ 	.word	0xffffffff


	//   ....[57]....
        /*0120*/ 	.word	0xffffffff


	//   ....[58]....
        /*0124*/ 	.word	0xffffffff


	//   ....[59]....
        /*0128*/ 	.word	0xffffffff


	//   ....[60]....
        /*012c*/ 	.word	0xffffffff


	//   ....[61]....
        /*0130*/ 	.word	0xffffffff


	//   ....[62]....
        /*0134*/ 	.word	0xffffffff


	//   ....[63]....
        /*0138*/ 	.word	0xffffffff


	//   ....[64]....
        /*013c*/ 	.word	0xffffffff


	//   ....[65]....
        /*0140*/ 	.word	0xffffffff


	//   ....[66]....
        /*0144*/ 	.word	0xffffffff


	//   ....[67]....
        /*0148*/ 	.word	0xffffffff


	//   ....[68]....
        /*014c*/ 	.word	0xffffffff


	//   ....[69]....
        /*0150*/ 	.word	0xffffffff


	//   ....[70]....
        /*0154*/ 	.word	0xffffffff


	//   ....[71]....
        /*0158*/ 	.word	0xffffffff


	//   ....[72]....
        /*015c*/ 	.word	0xffffffff


	//   ....[73]....
        /*0160*/ 	.word	0xffffffff


	//   ....[74]....
        /*0164*/ 	.word	0xffffffff


	//   ....[75]....
        /*0168*/ 	.word	0xffffffff


	//   ....[76]....
        /*016c*/ 	.word	0xffffffff


	//   ....[77]....
        /*0170*/ 	.word	0xffffffff


	//   ....[78]....
        /*0174*/ 	.word	0xffffffff


	//   ....[79]....
        /*0178*/ 	.word	0xffffffff


	//   ....[80]....
        /*017c*/ 	.word	0xffffffff


	//   ....[81]....
        /*0180*/ 	.word	0xffffffff


	//   ....[82]....
        /*0184*/ 	.word	0xffffffff


	//   ....[83]....
        /*0188*/ 	.word	0xffffffff


	//   ....[84]....
        /*018c*/ 	.word	0xffffffff


	//   ....[85]....
        /*0190*/ 	.word	0xffffffff


	//   ....[86]....
        /*0194*/ 	.word	0xffffffff


	//   ....[87]....
        /*0198*/ 	.word	0xffffffff


	//   ....[88]....
        /*019c*/ 	.word	0xffffffff


	//   ....[89]....
        /*01a0*/ 	.word	0xffffffff


	//   ....[90]....
        /*01a4*/ 	.word	0xffffffff


	//   ....[91]....
        /*01a8*/ 	.word	0xffffffff


	//   ....[92]....
        /*01ac*/ 	.word	0xffffffff


	//   ....[93]....
        /*01b0*/ 	.word	0xffffffff


	//   ....[94]....
        /*01b4*/ 	.word	0xffffffff


	//----- nvinfo : EIATTR_COOP_GROUP_INSTR_OFFSETS
	.align		4
.L_3517:
        /*01b8*/ 	.byte	0x04, 0x28
        /*01ba*/ 	.short	(.L_3519 - .L_3518)


	//   ....[0]....
.L_3518:
        /*01bc*/ 	.word	0x000007c0


	//   ....[1]....
        /*01c0*/ 	.word	0x00000910


	//   ....[2]....
        /*01c4*/ 	.word	0x00000bc0


	//   ....[3]....
        /*01c8*/ 	.word	0x00000e00


	//   ....[4]....
        /*01cc*/ 	.word	0x00000fa0


	//   ....[5]....
        /*01d0*/ 	.word	0x000012a0


	//   ....[6]....
        /*01d4*/ 	.word	0x00001700


	//   ....[7]....
        /*01d8*/ 	.word	0x000022e0


	//   ....[8]....
        /*01dc*/ 	.word	0x00002320


	//   ....[9]....
        /*01e0*/ 	.word	0x00002360


	//   ....[10]....
        /*01e4*/ 	.word	0x000023a0


	//   ....[11]....
        /*01e8*/ 	.word	0x000023b0


	//   ....[12]....
        /*01ec*/ 	.word	0x000023c0


	//   ....[13]....
        /*01f0*/ 	.word	0x00002480


	//   ....[14]....
        /*01f4*/ 	.word	0x000024a0


	//   ....[15]....
        /*01f8*/ 	.word	0x000024b0


	//   ....[16]....
        /*01fc*/ 	.word	0x000024c0


	//   ....[17]....
        /*0200*/ 	.word	0x00002580


	//   ....[18]....
        /*0204*/ 	.word	0x000025b0


	//   ....[19]....
        /*0208*/ 	.word	0x000025e0


	//   ....[20]....
        /*020c*/ 	.word	0x00002600


	//   ....[21]....
        /*0210*/ 	.word	0x000026c0


	//   ....[22]....
        /*0214*/ 	.word	0x00002700


	//   ....[23]....
        /*0218*/ 	.word	0x00002740


	//   ....[24]....
        /*021c*/ 	.word	0x00002770


	//   ....[25]....
        /*0220*/ 	.word	0x000028d0


	//   ....[26]....
        /*0224*/ 	.word	0x00002910


	//   ....[27]....
        /*0228*/ 	.word	0x00002940


	//   ....[28]....
        /*022c*/ 	.word	0x00002970


	//   ....[29]....
        /*0230*/ 	.word	0x00002aa0


	//   ....[30]....
        /*0234*/ 	.word	0x00002b20


	//   ....[31]....
        /*0238*/ 	.word	0x00002b70


	//   ....[32]....
        /*023c*/ 	.word	0x00002b90


	//   ....[33]....
        /*0240*/ 	.word	0x00002ba0


	//   ....[34]....
        /*0244*/ 	.word	0x00002bb0


	//   ....[35]....
        /*0248*/ 	.word	0x00002bc0


	//   ....[36]....
        /*024c*/ 	.word	0x00002bd0


	//   ....[37]....
        /*0250*/ 	.word	0x00002cb0


	//   ....[38]....
        /*0254*/ 	.word	0x00002cd0


	//   ....[39]....
        /*0258*/ 	.word	0x00002ce0


	//   ....[40]....
        /*025c*/ 	.word	0x00002cf0


	//   ....[41]....
        /*0260*/ 	.word	0x00002dd0


	//   ....[42]....
        /*0264*/ 	.word	0x00002df0


	//   ....[43]....
        /*0268*/ 	.word	0x00002e00


	//   ....[44]....
        /*026c*/ 	.word	0x00002e10


	//   ....[45]....
        /*0270*/ 	.word	0x00002ef0


	//   ....[46]....
        /*0274*/ 	.word	0x00002f10


	//   ....[47]....
        /*0278*/ 	.word	0x00002f20


	//   ....[48]....
        /*027c*/ 	.word	0x00002f30


	//   ....[49]....
        /*0280*/ 	.word	0x00003010


	//   ....[50]....
        /*0284*/ 	.word	0x00003030


	//   ....[51]....
        /*0288*/ 	.word	0x00003040


	//   ....[52]....
        /*028c*/ 	.word	0x00003050


	//   ....[53]....
        /*0290*/ 	.word	0x00003130


	//   ....[54]....
        /*0294*/ 	.word	0x00003160


	//   ....[55]....
        /*0298*/ 	.word	0x00003170


	//   ....[56]....
        /*029c*/ 	.word	0x00003180


	//   ....[57]....
        /*02a0*/ 	.word	0x00003190


	//   ....[58]....
        /*02a4*/ 	.word	0x000031a0


	//   ....[59]....
        /*02a8*/ 	.word	0x000031b0


	//   ....[60]....
        /*02ac*/ 	.word	0x000031d0


	//   ....[61]....
        /*02b0*/ 	.word	0x000031f0


	//   ....[62]....
        /*02b4*/ 	.word	0x00003210


	//   ....[63]....
        /*02b8*/ 	.word	0x00003740


	//   ....[64]....
        /*02bc*/ 	.word	0x000038b0


	//   ....[65]....
        /*02c0*/ 	.word	0x000038f0


	//   ....[66]....
        /*02c4*/ 	.word	0x00003920


	//   ....[67]....
        /*02c8*/ 	.word	0x00003950


	//   ....[68]....
        /*02cc*/ 	.word	0x00003990


	//   ....[69]....
        /*02d0*/ 	.word	0x000039b0


	//   ....[70]....
        /*02d4*/ 	.word	0x000039d0


	//   ....[71]....
        /*02d8*/ 	.word	0x000039f0


	//   ....[72]....
        /*02dc*/ 	.word	0x00003a20


	//   ....[73]....
        /*02e0*/ 	.word	0x00003a40


	//   ....[74]....
        /*02e4*/ 	.word	0x00003a60


	//   ....[75]....
        /*02e8*/ 	.word	0x00003a80


	//   ....[76]....
        /*02ec*/ 	.word	0x00003ac0


	//   ....[77]....
        /*02f0*/ 	.word	0x00003af0


	//   ....[78]....
        /*02f4*/ 	.word	0x00003b20


	//   ....[79]....
        /*02f8*/ 	.word	0x00003be0


	//   ....[80]....
        /*02fc*/ 	.word	0x00003c10


	//   ....[81]....
        /*0300*/ 	.word	0x00003c50


	//   ....[82]....
        /*0304*/ 	.word	0x00003c80


	//   ....[83]....
        /*0308*/ 	.word	0x000041b0


	//   ....[84]....
        /*030c*/ 	.word	0x00004450


	//   ....[85]....
        /*0310*/ 	.word	0x000047e0


	//   ....[86]....
        /*0314*/ 	.word	0x00004830


	//   ....[87]....
        /*0318*/ 	.word	0x00004860


	//   ....[88]....
        /*031c*/ 	.word	0x00004880


	//   ....[89]....
        /*0320*/ 	.word	0x000048a0


	//   ....[90]....
        /*0324*/ 	.word	0x00004950


	//   ....[91]....
        /*0328*/ 	.word	0x000049a0


	//   ....[92]....
        /*032c*/ 	.word	0x000049c0


	//   ....[93]....
        /*0330*/ 	.word	0x000049e0


	//   ....[94]....
        /*0334*/ 	.word	0x00004a00


	//----- nvinfo : EIATTR_EXIT_INSTR_OFFSETS
	.align		4
.L_3519:
        /*0338*/ 	.byte	0x04, 0x1c
        /*033a*/ 	.short	(.L_3521 - .L_3520)


	//   ....[0]....
.L_3520:
        /*033c*/ 	.word	0x00004ac0


	//   ....[1]....
        /*0340*/ 	.word	0x00005000


	//----- nvinfo : EIATTR_MAX_THREADS
	.align		4
.L_3521:
        /*0344*/ 	.byte	0x04, 0x05
        /*0346*/ 	.short	(.L_3523 - .L_3522)
.L_3522:
        /*0348*/ 	.word	0x00000020
        /*034c*/ 	.word	0x00000001
        /*0350*/ 	.word	0x00000001


	//----- nvinfo : EIATTR_CRS_STACK_SIZE
	.align		4
.L_3523:
        /*0354*/ 	.byte	0x04, 0x1e
        /*0356*/ 	.short	(.L_3525 - .L_3524)
.L_3524:
        /*0358*/ 	.word	0x00000000
.L_3525:


//--------------------- .nv.info._Z25selective_scan_bwd_kernelI32Selective_Scan_bwd_kernel_traitsILi32ELi4ELb0ELb0ELb0ELb1ELb0EN3c108BFloat16ENS1_7complexIfEEEEv12SSMParamsBwd --------------------------
	.section	.nv.info._Z25selective_scan_bwd_kernelI32Selective_Scan_bwd_kernel_traitsILi32ELi4ELb0ELb0ELb0ELb1ELb0EN3c108BFloat16ENS1_7complexIfEEEEv12SSMParamsBwd,"",@"SHT_CUDA_INFO"
	.sectionflags	@""
	.align	4


	//----- nvinfo : EIATTR_CUDA_API_VERSION
	.align		4
        /*0000*/ 	.byte	0x04, 0x37
        /*0002*/ 	.short	(.L_3527 - .L_3526)
.L_3526:
        /*0004*/ 	.word	0x00000082


	//----- nvinfo : EIATTR_SW2861232_WAR
	.align		4
.L_3527:
        /*0008*/ 	.byte	0x01, 0x35
	.zero		2


	//----- nvinfo : EIATTR_PARAM_CBANK
	.align		4
        /*000c*/ 	.byte	0x04, 0x0a
        /*000e*/ 	.short	(.L_3529 - .L_3528)
	.align		4
.L_3528:
        /*0010*/ 	.word	index@(.nv.constant0._Z25selective_scan_bwd_kernelI32Selective_Scan_bwd_kernel_traitsILi32ELi4ELb0ELb0ELb0ELb1ELb0EN3c108BFloat16ENS1_7complexIfEEEEv12SSMParamsBwd)
        /*0014*/ 	.short	0x0160
        /*0016*/ 	.short	0x01f0


	//----- nvinfo : EIATTR_CBANK_PARAM_SIZE
	.align		4
.L_3529:
        /*0018*/ 	.byte	0x03, 0x19
        /*001a*/ 	.short	0x01f0


	//----- nvinfo : EIATTR_KPARAM_INFO
	.align		4
        /*001c*/ 	.byte	0x04, 0x17
        /*001e*/ 	.short	(.L_3531 - .L_3530)
.L_3530:
        /*0020*/ 	.word	0x00000000
        /*0024*/ 	.short	0x0000
        /*0026*/ 	.short	0x0000
        /*0028*/ 	.byte	0x00, 0xf0, 0xc1, 0x07


	//----- nvinfo : EIATTR_MAXREG_COUNT
	.align		4
.L_3531:
        /*002c*/ 	.byte	0x03, 0x1b
        /*002e*/ 	.short	0x00ff


	//----- nvinfo : EIATTR_NUM_BARRIERS
	.align		4
        /*0030*/ 	.byte	0x02, 0x4c
        /*0032*/ 	.byte	0x01
	.zero		1


	//----- nvinfo : EIATTR_MERCURY_ISA_VERSION
	.align		4
        /*0034*/ 	.byte	0x03, 0x5f
        /*0036*/ 	.short	0x0000


	//----- nvinfo : EIATTR_COOP_GROUP_MASK_REGIDS
	.align		4
        /*0038*/ 	.byte	0x04, 0x29
        /*003a*/ 	.short	(.L_3533 - .L_3532)


	//   ....[0]....
.L_3532:
        /*003c*/ 	.word	0xffffffff


	//   ....[1]....
        /*0040*/ 	.word	0xffffffff


	//   ....[2]....
        /*0044*/ 	.word	0xffffffff


	//   ....[3]....
        /*0048*/ 	.word	0xffffffff


	//   ....[4]....
        /*004c*/ 	.word	0xffffffff


	//   ....[5]....
        /*0050*/ 	.word	0xffffffff


	//   ....[6]....
        /*0054*/ 	.word	0xffffffff


	//   ....[7]....
        /*0058*/ 	.word	0xffffffff


	//   ....[8]....
        /*005c*/ 	.word	0xffffffff


	//   ....[9]....
        /*0060*/ 	.word	0xffffffff


	//   ....[10]....
        /*0064*/ 	.word	0xffffffff


	//   ....[11]....
        /*0068*/ 	.word	0xffffffff


	//   ....[12]....
        /*006c*/ 	.word	0xffffffff


	//   ....[13]....
        /*0070*/ 	.word	0xffffffff


	//   ....[14]....
        /*0074*/ 	.word	0xffffffff


	//   ....[15]....
        /*0078*/ 	.word	0xffffffff


	//   ....[16]....
        /*007c*/ 	.word	0xffffffff


	//   ....[17]....
        /*0080*/ 	.word	0xffffffff


	//   ....[18]....
        /*0084*/ 	.word	0xffffffff


	//   ....[19]....
        /*0088*/ 	.word	0xffffffff


	//   ....[20]....
        /*008c*/ 	.word	0xffffffff


	//   ....[21]....
        /*0090*/ 	.word	0xffffffff


	//   ....[22]....
        /*0094*/ 	.word	0xffffffff


	//   ....[23]....
        /*0098*/ 	.word	0xffffffff


	//   ....[24]....
        /*009c*/ 	.word	0xffffffff


	//   ....[25]....
        /*00a0*/ 	.word	0xffffffff


	//   ....[26]....
        /*00a4*/ 	.word	0xffffffff


	//   ....[27]....
        /*00a8*/ 	.word	0xffffffff


	//   ....[28]....
        /*00ac*/ 	.word	0xffffffff


	//   ....[29]....
        /*00b0*/ 	.word	0xffffffff


	//   ....[30]....
        /*00b4*/ 	.word	0xffffffff


	//   ....[31]....
        /*00b8*/ 	.word	0xffffffff


	//   ....[32]....
        /*00bc*/ 	.word	0xffffffff


	//   ....[33]....
        /*00c0*/ 	.word	0xffffffff


	//   ....[34]....
        /*00c4*/ 	.word	0xffffffff


	//   ....[35]....
        /*00c8*/ 	.word	0xffffffff


	//   ....[36]....
        /*00cc*/ 	.word	0xffffffff


	//   ....[37]....
        /*00d0*/ 	.word	0xffffffff


	//   ....[38]....
        /*00d4*/ 	.word	0xffffffff


	//   ....[39]....
        /*00d8*/ 	.word	0xffffffff


	//   ....[40]....
        /*00dc*/ 	.word	0xffffffff


	//   ....[41]....
        /*00e0*/ 	.word	0xffffffff


	//   ....[42]....
        /*00e4*/ 	.word	0xffffffff


	//   ....[43]....
        /*00e8*/ 	.word	0xffffffff


	//   ....[44]....
        /*00ec*/ 	.word	0xffffffff


	//   ....[45]....
        /*00f0*/ 	.word	0xffffffff


	//   ....[46]....
        /*00f4*/ 	.word	0xffffffff


	//   ....[47]....
        /*00f8*/ 	.word	0xffffffff


	//   ....[48]....
        /*00fc*/ 	.word	0xffffffff


	//   ....[49]....
        /*0100*/ 	.word	0xffffffff


	//   ....[50]....
        /*0104*/ 	.word	0xffffffff


	//   ....[51]....
        /*0108*/ 	.word	0xffffffff


	//   ....[52]....
        /*010c*/ 	.word	0xffffffff


	//   ....[53]....
        /*0110*/ 	.word	0xffffffff


	//   ....[54]....
        /*0114*/ 	.word	0xffffffff


	//   ....[55]....
        /*0118*/ 	.word	0xffffffff


	//   ....[56]....
        /*011c*/ 	.word	0xffffffff


	//   ....[57]....
        /*0120*/ 	.word	0xffffffff


	//   ....[58]....
        /*0124*/ 	.word	0xffffffff


	//   ....[59]....
        /*0128*/ 	.word	0xffffffff


	//   ....[60]....
        /*012c*/ 	.word	0xffffffff


	//   ....[61]....
        /*0130*/ 	.word	0xffffffff


	//   ....[62]....
        /*0134*/ 	.word	0xffffffff


	//   ....[63]....
        /*0138*/ 	.word	0xffffffff


	//   ....[64]....
        /*013c*/ 	.word	0xffffffff


	//   ....[65]....
        /*0140*/ 	.word	0xffffffff


	//   ....[66]....
        /*0144*/ 	.word	0xffffffff


	//   ....[67]....
        /*0148*/ 	.word	0xffffffff


	//   ....[68]....
        /*014c*/ 	.word	0xffffffff


	//   ....[69]....
        /*0150*/ 	.word	0xffffffff


	//   ....[70]....
        /*0154*/ 	.word	0xffffffff


	//   ....[71]....
        /*0158*/ 	.word	0xffffffff


	//   ....[72]....
        /*015c*/ 	.word	0xffffffff


	//   ....[73]....
        /*0160*/ 	.word	0xffffffff


	//   ....[74]....
        /*0164*/ 	.word	0xffffffff


	//   ....[75]....
        /*0168*/ 	.word	0xffffffff


	//   ....[76]....
        /*016c*/ 	.word	0xffffffff


	//   ....[77]....
        /*0170*/ 	.word	0xffffffff


	//   ....[78]....
        /*0174*/ 	.word	0xffffffff


	//   ....[79]....
        /*0178*/ 	.word	0xffffffff


	//   ....[80]....
        /*017c*/ 	.word	0xffffffff


	//   ....[81]....
        /*0180*/ 	.word	0xffffffff


	//   ....[82]....
        /*0184*/ 	.word	0xffffffff


	//   ....[83]....
        /*0188*/ 	.word	0xffffffff


	//   ....[84]....
        /*018c*/ 	.word	0xffffffff


	//   ....[85]....
        /*0190*/ 	.word	0xffffffff


	//   ....[86]....
        /*0194*/ 	.word	0xffffffff


	//   ....[87]....
        /*0198*/ 	.word	0xffffffff


	//   ....[88]....
        /*019c*/ 	.word	0xffffffff


	//   ....[89]....
        /*01a0*/ 	.word	0xffffffff


	//   ....[90]....
        /*01a4*/ 	.word	0xffffffff


	//   ....[91]....
        /*01a8*/ 	.word	0xffffffff


	//----- nvinfo : EIATTR_COOP_GROUP_INSTR_OFFSETS
	.align		4
.L_3533:
        /*01ac*/ 	.byte	0x04, 0x28
        /*01ae*/ 	.short	(.L_3535 - .L_3534)


	//   ....[0]....
.L_3534:
        /*01b0*/ 	.word	0x000007c0


	//   ....[1]....
        /*01b4*/ 	.word	0x000008d0


	//   ....[2]....
        /*01b8*/ 	.word	0x00000a50


	//   ....[3]....
        /*01bc*/ 	.word	0x00001cf0


	//   ....[4]....
        /*01c0*/ 	.word	0x00001d30


	//   ....[5]....
        /*01c4*/ 	.word	0x00001d50


	//   ....[6]....
        /*01c8*/ 	.word	0x00001d60


	//   ....[7]....
        /*01cc*/ 	.word	0x00001d70


	//   ....[8]....
        /*01d0*/ 	.word	0x00001d80


	//   ....[9]....
        /*01d4*/ 	.word	0x00001e50


	//   ....[10]....
        /*01d8*/ 	.word	0x00001e60


	//   ....[11]....
        /*01dc*/ 	.word	0x00001e70


	//   ....[12]....
        /*01e0*/ 	.word	0x00001e80


	//   ....[13]....
        /*01e4*/ 	.word	0x00001f40


	//   ....[14]....
        /*01e8*/ 	.word	0x00001f70


	//   ....[15]....
        /*01ec*/ 	.word	0x00001fa0


	//   ....[16]....
        /*01f0*/ 	.word	0x00001fc0


	//   ....[17]....
        /*01f4*/ 	.word	0x00002080


	//   ....[18]....
        /*01f8*/ 	.word	0x000020c0


	//   ....[19]....
        /*01fc*/ 	.word	0x000020f0


	//   ....[20]....
        /*0200*/ 	.word	0x00002120


	//   ....[21]....
        /*0204*/ 	.word	0x00002260


	//   ....[22]....
        /*0208*/ 	.word	0x000022a0


	//   ....[23]....
        /*020c*/ 	.word	0x000022e0


	//   ....[24]....
        /*0210*/ 	.word	0x00002320


	//   ....[25]....
        /*0214*/ 	.word	0x000024d0


	//   ....[26]....
        /*0218*/ 	.word	0x00002510


	//   ....[27]....
        /*021c*/ 	.word	0x00002540


	//   ....[28]....
        /*0220*/ 	.word	0x00002560


	//   ....[29]....
        /*0224*/ 	.word	0x00002570


	//   ....[30]....
        /*0228*/ 	.word	0x00002580


	//   ....[31]....
        /*022c*/ 	.word	0x00002590


	//   ....[32]....
        /*0230*/ 	.word	0x000025a0


	//   ....[33]....
        /*0234*/ 	.word	0x00002680


	//   ....[34]....
        /*0238*/ 	.word	0x000026b0


	//   ....[35]....
        /*023c*/ 	.word	0x000026e0


	//   ....[36]....
        /*0240*/ 	.word	0x000026f0


	//   ....[37]....
        /*0244*/ 	.word	0x000027d0


	//   ....[38]....
        /*0248*/ 	.word	0x000027f0


	//   ....[39]....
        /*024c*/ 	.word	0x00002800


	//   ....[40]....
        /*0250*/ 	.word	0x00002810


	//   ....[41]....
        /*0254*/ 	.word	0x000028f0


	//   ....[42]....
        /*0258*/ 	.word	0x00002910


	//   ....[43]....
        /*025c*/ 	.word	0x00002920


	//   ....[44]....
        /*0260*/ 	.word	0x00002930


	//   ....[45]....
        /*0264*/ 	.word	0x00002a10


	//   ....[46]....
        /*0268*/ 	.word	0x00002a30


	//   ....[47]....
        /*026c*/ 	.word	0x00002a40


	//   ....[48]....
        /*0270*/ 	.word	0x00002a50


	//   ....[49]....
        /*0274*/ 	.word	0x00002b30


	//   ....[50]....
        /*0278*/ 	.word	0x00002b60


	//   ....[51]....
        /*027c*/ 	.word	0x00002b70


	//   ....[52]....
        /*0280*/ 	.word	0x00002b80


	//   ....[53]....
        /*0284*/ 	.word	0x00002b90


	//   ....[54]....
        /*0288*/ 	.word	0x00002ba0


	//   ....[55]....
        /*028c*/ 	.word	0x00002bb0


	//   ....[56]....
        /*0290*/ 	.word	0x00002bd0


	//   ....[57]....
        /*0294*/ 	.word	0x00002bf0


	//   ....[58]....
        /*0298*/ 	.word	0x00002c10


	//   ....[59]....
        /*029c*/ 	.word	0x00003190


	//   ....[60]....
        /*02a0*/ 	.word	0x000032b0


	//   ....[61]....
        /*02a4*/ 	.word	0x000032f0


	//   ....[62]....
        /*02a8*/ 	.word	0x00003320


	//   ....[63]....
        /*02ac*/ 	.word	0x00003350


	//   ....[64]....
        /*02b0*/ 	.word	0x00003380


	//   ....[65]....
        /*02b4*/ 	.word	0x000033a0


	//   ....[66]....
        /*02b8*/ 	.word	0x000033c0


	//   ....[67]....
        /*02bc*/ 	.word	0x000033e0


	//   ....[68]....
        /*02c0*/ 	.word	0x00003410


	//   ....[69]....
        /*02c4*/ 	.word	0x00003430


	//   ....[70]....
        /*02c8*/ 	.word	0x00003450


	//   ....[71]....
        /*02cc*/ 	.word	0x00003470


	//   ....[72]....
        /*02d0*/ 	.word	0x000034b0


	//   ....[73]....
        /*02d4*/ 	.word	0x000034e0


	//   ....[74]....
        /*02d8*/ 	.word	0x00003510


	//   ....[75]....
        /*02dc*/ 	.word	0x000035d0


	//   ....[76]....
        /*02e0*/ 	.word	0x00003600


	//   ....[77]....
        /*02e4*/ 	.word	0x00003640


	//   ....[78]....
        /*02e8*/ 	.word	0x00003670


	//   ....[79]....
        /*02ec*/ 	.word	0x00003c00


	//   ....[80]....
        /*02f0*/ 	.word	0x00003c40


	//   ....[81]....
        /*02f4*/ 	.word	0x000041d0


	//   ....[82]....
        /*02f8*/ 	.word	0x00004540


	//   ....[83]....
        /*02fc*/ 	.word	0x00004590


	//   ....[84]....
        /*0300*/ 	.word	0x000045c0


	//   ....[85]....
        /*0304*/ 	.word	0x000045e0


	//   ....[86]....
        /*0308*/ 	.word	0x00004600


	//   ....[87]....
        /*030c*/ 	.word	0x000046b0


	//   ....[88]....
        /*0310*/ 	.word	0x00004700


	//   ....[89]....
        /*0314*/ 	.word	0x00004720


	//   ....[90]....
        /*0318*/ 	.word	0x00004740


	//   ....[91]....
        /*031c*/ 	.word	0x00004760


	//----- nvinfo : EIATTR_EXIT_INSTR_OFFSETS
	.align		4
.L_3535:
        /*0320*/ 	.byte	0x04, 0x1c
        /*0322*/ 	.short	(.L_3537 - .L_3536)


	//   ....[0]....
.L_3536:
        /*0324*/ 	.word	0x00004820


	//   ....[1]....
        /*0328*/ 	.word	0x00004d60


	//----- nvinfo : EIATTR_MAX_THREADS
	.align		4
.L_3537:
        /*032c*/ 	.byte	0x04, 0x05
        /*032e*/ 	.short	(.L_3539 - .L_3538)
.L_3538:
        /*0330*/ 	.word	0x00000020
        /*0334*/ 	.word	0x00000001
        /*0338*/ 	.word	0x00000001


	//----- nvinfo : EIATTR_CRS_STACK_SIZE
	.align		4
.L_3539:
        /*033c*/ 	.byte	0x04, 0x1e
        /*033e*/ 	.short	(.L_3541 - .L_3540)
.L_3540:
        /*0340*/ 	.word	0x00000000
.L_3541:


//--------------------- .nv.info._Z25selective_scan_bwd_kernelI32Selective_Scan_bwd_kernel_traitsILi32ELi4ELb0ELb0ELb0ELb1ELb1EN3c108BFloat16ENS1_7complexIfEEEEv12SSMParamsBwd --------------------------
	.section	.nv.info._Z25selective_scan_bwd_kernelI32Selective_Scan_bwd_kernel_traitsILi32ELi4ELb0ELb0ELb0ELb1ELb1EN3c108BFloat16ENS1_7complexIfEEEEv12SSMParamsBwd,"",@"SHT_CUDA_INFO"
	.sectionflags	@""
	.align	4


	//----- nvinfo : EIATTR_CUDA_API_VERSION
	.align		4
        /*0000*/ 	.byte	0x04, 0x37
        /*0002*/ 	.short	(.L_3543 - .L_3542)
.L_3542:
        /*0004*/ 	.word	0x00000082


	//----- nvinfo : EIATTR_SW2861232_WAR
	.align		4
.L_3543:
        /*0008*/ 	.byte	0x01, 0x35
	.zero		2


	//----- nvinfo : EIATTR_PARAM_CBANK
	.align		4
        /*000c*/ 	.byte	0x04, 0x0a
        /*000e*/ 	.short	(.L_3545 - .L_3544)
	.align		4
.L_3544:
        /*0010*/ 	.word	index@(.nv.constant0._Z25selective_scan_bwd_kernelI32Selective_Scan_bwd_kernel_traitsILi32ELi4ELb0ELb0ELb0ELb1ELb1EN3c108BFloat16ENS1_7complexIfEEEEv12SSMParamsBwd)
        /*0014*/ 	.short	0x0160
        /*0016*/ 	.short	0x01f0


	//----- nvinfo : EIATTR_CBANK_PARAM_SIZE
	.align		4
.L_3545:
        /*0018*/ 	.byte	0x03, 0x19
        /*001a*/ 	.short	0x01f0


	//----- nvinfo : EIATTR_KPARAM_INFO
	.align		4
        /*001c*/ 	.byte	0x04, 0x17
        /*001e*/ 	.short	(.L_3547 - .L_3546)
.L_3546:
        /*0020*/ 	.word	0x00000000
        /*0024*/ 	.short	0x0000
        /*0026*/ 	.short	0x0000
        /*0028*/ 	.byte	0x00, 0xf0, 0xc1, 0x07


	//----- nvinfo : EIATTR_MAXREG_COUNT
	.align		4
.L_3547:
        /*002c*/ 	.byte	0x03, 0x1b
        /*002e*/ 	.short	0x00ff


	//----- nvinfo : EIATTR_NUM_BARRIERS
	.align		4
        /*0030*/ 	.byte	0x02, 0x4c
        /*0032*/ 	.byte	0x01
	.zero		1


	//----- nvinfo : EIATTR_MERCURY_ISA_VERSION
	.align		4
        /*0034*/ 	.byte	0x03, 0x5f
        /*0036*/ 	.short	0x0000


	//----- nvinfo : EIATTR_COOP_GROUP_MASK_REGIDS
	.align		4
        /*0038*/ 	.byte	0x04, 0x29
        /*003a*/ 	.short	(.L_3549 - .L_3548)


	//   ....[0]....
.L_3548:
        /*003c*/ 	.word	0xffffffff


	//   ....[1]....
        /*0040*/ 	.word	0xffffffff


	//   ....[2]....
        /*0044*/ 	.word	0xffffffff


	//   ....[3]....
        /*0048*/ 	.word	0xffffffff


	//   ....[4]....
        /*004c*/ 	.word	0xffffffff


	//   ....[5]....
        /*0050*/ 	.word	0xffffffff


	//   ....[6]....
        /*0054*/ 	.word	0xffffffff


	//   ....[7]....
        /*0058*/ 	.word	0xffffffff


	//   ....[8]....
        /*005c*/ 	.word	0xffffffff


	//   ....[9]....
        /*0060*/ 	.word	0xffffffff


	//   ....[10]....
        /*0064*/ 	.word	0xffffffff


	//   ....[11]....
        /*0068*/ 	.word	0xffffffff


	//   ....[12]....
        /*006c*/ 	.word	0xffffffff


	//   ....[13]....
        /*0070*/ 	.word	0xffffffff


	//   ....[14]....
        /*0074*/ 	.word	0xffffffff


	//   ....[15]....
        /*0078*/ 	.word	0xffffffff


	//   ....[16]....
        /*007c*/ 	.word	0xffffffff


	//   ....[17]....
        /*0080*/ 	.word	0xffffffff


	//   ....[18]....
        /*0084*/ 	.word	0xffffffff


	//   ....[19]....
        /*0088*/ 	.word	0xffffffff


	//   ....[20]....
        /*008c*/ 	.word	0xffffffff


	//   ....[21]....
        /*0090*/ 	.word	0xffffffff


	//   ....[22]....
        /*0094*/ 	.word	0xffffffff


	//   ....[23]....
        /*0098*/ 	.word	0xffffffff


	//   ....[24]....
        /*009c*/ 	.word	0xffffffff


	//   ....[25]....
        /*00a0*/ 	.word	0xffffffff


	//   ....[26]....
        /*00a4*/ 	.word	0xffffffff


	//   ....[27]....
        /*00a8*/ 	.word	0xffffffff


	//   ....[28]....
        /*00ac*/ 	.word	0xffffffff


	//   ....[29]....
        /*00b0*/ 	.word	0xffffffff


	//   ....[30]....
        /*00b4*/ 	.word	0xffffffff


	//   ....[31]....
        /*00b8*/ 	.word	0xffffffff


	//   ....[32]....
        /*00bc*/ 	.word	0xffffffff


	//   ....[33]....
        /*00c0*/ 	.word	0xffffffff


	//   ....[34]....
        /*00c4*/ 	.word	0xffffffff


	//   ....[35]....
        /*00c8*/ 	.word	0xffffffff


	//   ....[36]....
        /*00cc*/ 	.word	0xffffffff


	//   ....[37]....
        /*00d0*/ 	.word	0xffffffff


	//   ....[38]....
        /*00d4*/ 	.word	0xffffffff


	//   ....[39]....
        /*00d8*/ 	.word	0xffffffff


	//   ....[40]....
        /*00dc*/ 	.word	0xffffffff


	//   ....[41]....
        /*00e0*/ 	.word	0xffffffff


	//   ....[42]....
        /*00e4*/ 	.word	0xffffffff


	//   ....[43]....
        /*00e8*/ 	.word	0xffffffff


	//   ....[44]....
        /*00ec*/ 	.word	0xffffffff


	//   ....[45]....
        /*00f0*/ 	.word	0xffffffff


	//   ....[46]....
        /*00f4*/ 	.word	0xffffffff


	//   ....[47]....
        /*00f8*/ 	.word	0xffffffff


	//   ....[48]....
        /*00fc*/ 	.word	0xffffffff


	//   ....[49]....
        /*0100*/ 	.word	0xffffffff


	//   ....[50]....
        /*0104*/ 	.word	0xffffffff


	//   ....[51]....
        /*0108*/ 	.word	0xffffffff


	//   ....[52]....
        /*010c*/ 	.word	0xffffffff


	//   ....[53]....
        /*0110*/ 	.word	0xffffffff


	//   ....[54]....
        /*0114*/ 	.word	0xffffffff


	//   ....[55]....
        /*0118*/ 	.word	0xffffffff


	//   ....[56]....
        /*011c*/ 	.word	0xffffffff


	//   ....[57]....
        /*0120*/ 	.word	0xffffffff


	//   ....[58]....
        /*0124*/ 	.word	0xffffffff


	//   ....[59]....
        /*0128*/ 	.word	0xffffffff


	//   ....[60]....
        /*012c*/ 	.word	0xffffffff


	//   ....[61]....
        /*0130*/ 	.word	0xffffffff


	//   ....[62]....
        /*0134*/ 	.word	0xffffffff


	//   ....[63]....
        /*0138*/ 	.word	0xffffffff


	//   ....[64]....
        /*013c*/ 	.word	0xffffffff


	//   ....[65]....
        /*0140*/ 	.word	0xffffffff


	//   ....[66]....
        /*0144*/ 	.word	0xffffffff


	//   ....[67]....
        /*0148*/ 	.word	0xffffffff


	//   ....[68]....
        /*014c*/ 	.word	0xffffffff


	//   ....[69]....
        /*0150*/ 	.word	0xffffffff


	//   ....[70]....
        /*0154*/ 	.word	0xffffffff


	//   ....[71]....
        /*0158*/ 	.word	0xffffffff


	//   ....[72]....
        /*015c*/ 	.word	0xffffffff


	//   ....[73]....
        /*0160*/ 	.word	0xffffffff


	//   ....[74]....
        /*0164*/ 	.word	0xffffffff


	//   ....[75]....
        /*0168*/ 	.word	0xffffffff


	//   ....[76]....
        /*016c*/ 	.word	0xffffffff


	//   ....[77]....
        /*0170*/ 	.word	0xffffffff


	//   ....[78]....
        /*0174*/ 	.word	0xffffffff


	//   ....[79]....
        /*0178*/ 	.word	0xffffffff


	//   ....[80]....
        /*017c*/ 	.word	0xffffffff


	//   ....[81]....
        /*0180*/ 	.word	0xffffffff


	//   ....[82]....
        /*0184*/ 	.word	0xffffffff


	//   ....[83]....
        /*0188*/ 	.word	0xffffffff


	//   ....[84]....
        /*018c*/ 	.word	0xffffffff


	//   ....[85]....
        /*0190*/ 	.word	0xffffffff


	//   ....[86]....
        /*0194*/ 	.word	0xffffffff


	//   ....[87]....
        /*0198*/ 	.word	0xffffffff


	//   ....[88]....
        /*019c*/ 	.word	0xffffffff


	//   ....[89]....
        /*01a0*/ 	.word	0xffffffff


	//   ....[90]....
        /*01a4*/ 	.word	0xffffffff


	//   ....[91]....
        /*01a8*/ 	.word	0xffffffff


	//   ....[92]....
        /*01ac*/ 	.word	0xffffffff


	//   ....[93]....
        /*01b0*/ 	.word	0xffffffff


	//   ....[94]....
        /*01b4*/ 	.word	0xffffffff


	//   ....[95]....
        /*01b8*/ 	.word	0xffffffff


	//----- nvinfo : EIATTR_COOP_GROUP_INSTR_OFFSETS
	.align		4
.L_3549:
        /*01bc*/ 	.byte	0x04, 0x28
        /*01be*/ 	.short	(.L_3551 - .L_3550)


	//   ....[0]....
.L_3550:
        /*01c0*/ 	.word	0x000007c0


	//   ....[1]....
        /*01c4*/ 	.word	0x00000900


	//   ....[2]....
        /*01c8*/ 	.word	0x00000c30


	//   ....[3]....
        /*01cc*/ 	.word	0x00001740


	//   ....[4]....
        /*01d0*/ 	.word	0x00001970


	//   ....[5]....
        /*01d4*/ 	.word	0x00001ba0


	//   ....[6]....
        /*01d8*/ 	.word	0x00001fc0


	//   ....[7]....
        /*01dc*/ 	.word	0x00002bc0


	//   ....[8]....
        /*01e0*/ 	.word	0x00002c00


	//   ....[9]....
        /*01e4*/ 	.word	0x00002c40


	//   ....[10]....
        /*01e8*/ 	.word	0x00002c70


	//   ....[11]....
        /*01ec*/ 	.word	0x00002c80


	//   ....[12]....
        /*01f0*/ 	.word	0x00002c90


	//   ....[13]....
        /*01f4*/ 	.word	0x00002d40


	//   ....[14]....
        /*01f8*/ 	.word	0x00002d70


	//   ....[15]....
        /*01fc*/ 	.word	0x00002d80


	//   ....[16]....
        /*0200*/ 	.word	0x00002d90


	//   ....[17]....
        /*0204*/ 	.word	0x00002e40


	//   ....[18]....
        /*0208*/ 	.word	0x00002e70


	//   ....[19]....
        /*020c*/ 	.word	0x00002ea0


	//   ....[20]....
        /*0210*/ 	.word	0x00002ec0


	//   ....[21]....
        /*0214*/ 	.word	0x00002f90


	//   ....[22]....
        /*0218*/ 	.word	0x00002fc0


	//   ....[23]....
        /*021c*/ 	.word	0x00003000


	//   ....[24]....
        /*0220*/ 	.word	0x00003030


	//   ....[25]....
        /*0224*/ 	.word	0x00003170


	//   ....[26]....
        /*0228*/ 	.word	0x000031b0


	//   ....[27]....
        /*022c*/ 	.word	0x000031f0


	//   ....[28]....
        /*0230*/ 	.word	0x00003220


	//   ....[29]....
        /*0234*/ 	.word	0x000033e0


	//   ....[30]....
        /*0238*/ 	.word	0x00003420


	//   ....[31]....
        /*023c*/ 	.word	0x00003460


	//   ....[32]....
        /*0240*/ 	.word	0x00003470


	//   ....[33]....
        /*0244*/ 	.word	0x00003480


	//   ....[34]....
        /*0248*/ 	.word	0x00003490


	//   ....[35]....
        /*024c*/ 	.word	0x000034a0


	//   ....[36]....
        /*0250*/ 	.word	0x000034b0


	//   ....[37]....
        /*0254*/ 	.word	0x00003590


	//   ....[38]....
        /*0258*/ 	.word	0x000035b0


	//   ....[39]....
        /*025c*/ 	.word	0x000035c0


	//   ....[40]....
        /*0260*/ 	.word	0x000035d0


	//   ....[41]....
        /*0264*/ 	.word	0x000036b0


	//   ....[42]....
        /*0268*/ 	.word	0x000036d0


	//   ....[43]....
        /*026c*/ 	.word	0x000036e0


	//   ....[44]....
        /*0270*/ 	.word	0x000036f0


	//   ....[45]....
        /*0274*/ 	.word	0x000037d0


	//   ....[46]....
        /*0278*/ 	.word	0x000037f0


	//   ....[47]....
        /*027c*/ 	.word	0x00003800


	//   ....[48]....
        /*0280*/ 	.word	0x00003810


	//   ....[49]....
        /*0284*/ 	.word	0x000038f0


	//   ....[50]....
        /*0288*/ 	.word	0x00003910


	//   ....[51]....
        /*028c*/ 	.word	0x00003920


	//   ....[52]....
        /*0290*/ 	.word	0x00003930


	//   ....[53]....
        /*0294*/ 	.word	0x00003a10


	//   ....[54]....
        /*0298*/ 	.word	0x00003a40


	//   ....[55]....
        /*029c*/ 	.word	0x00003a50


	//   ....[56]....
        /*02a0*/ 	.word	0x00003a60


	//   ....[57]....
        /*02a4*/ 	.word	0x00003a70


	//   ....[58]....
        /*02a8*/ 	.word	0x00003a80


	//   ....[59]....
        /*02ac*/ 	.word	0x00003a90


	//   ....[60]....
        /*02b0*/ 	.word	0x00003ab0


	//   ....[61]....
        /*02b4*/ 	.word	0x00003ad0


	//   ....[62]....
        /*02b8*/ 	.word	0x00003af0


	//   ....[63]....
        /*02bc*/ 	.word	0x00004020


	//   ....[64]....
        /*02c0*/ 	.word	0x00004190


	//   ....[65]....
        /*02c4*/ 	.word	0x000041d0


	//   ....[66]....
        /*02c8*/ 	.word	0x00004200


	//   ....[67]....
        /*02cc*/ 	.word	0x00004260


	//   ....[68]....
        /*02d0*/ 	.word	0x00004280


	//   ....[69]....
        /*02d4*/ 	.word	0x000042a0


	//   ....[70]....
        /*02d8*/ 	.word	0x000042b0


	//   ....[71]....
        /*02dc*/ 	.word	0x000042e0


	//   ....[72]....
        /*02e0*/ 	.word	0x00004300


	//   ....[73]....
        /*02e4*/ 	.word	0x00004320


	//   ....[74]....
        /*02e8*/ 	.word	0x00004340


	//   ....[75]....
        /*02ec*/ 	.word	0x00004380


	//   ....[76]....
        /*02f0*/ 	.word	0x000043b0


	//   ....[77]....
        /*02f4*/ 	.word	0x000043e0


	//   ....[78]....
        /*02f8*/ 	.word	0x00004410


	//   ....[79]....
        /*02fc*/ 	.word	0x000044b0


	//   ....[80]....
        /*0300*/ 	.word	0x000044e0


	//   ....[81]....
        /*0304*/ 	.word	0x00004520


	//   ....[82]....
        /*0308*/ 	.word	0x00004550


	//   ....[83]....
        /*030c*/ 	.word	0x00004b90


	//   ....[84]....
        /*0310*/ 	.word	0x00004bd0


	//   ....[85]....
        /*0314*/ 	.word	0x000050e0


	//   ....[86]....
        /*0318*/ 	.word	0x00005470


	//   ....[87]....
        /*031c*/ 	.word	0x000054c0


	//   ....[88]....
        /*0320*/ 	.word	0x000054f0


	//   ....[89]....
        /*0324*/ 	.word	0x00005510


	//   ....[90]....
        /*0328*/ 	.word	0x00005530


	//   ....[91]....
        /*032c*/ 	.word	0x000055e0


	//   ....[92]....
        /*0330*/ 	.word	0x00005630


	//   ....[93]....
        /*0334*/ 	.word	0x00005650


	//   ....[94]....
        /*0338*/ 	.word	0x00005670


	//   ....[95]....
        /*033c*/ 	.word	0x00005690


	//----- nvinfo : EIATTR_EXIT_INSTR_OFFSETS
	.align		4
.L_3551:
        /*0340*/ 	.byte	0x04, 0x1c
        /*0342*/ 	.short	(.L_3553 - .L_3552)


	//   ....[0]....
.L_3552:
        /*0344*/ 	.word	0x00005750


	//   ....[1]....
        /*0348*/ 	.word	0x00005c90


	//----- nvinfo : EIATTR_MAX_THREADS
	.align		4
.L_3553:
        /*034c*/ 	.byte	0x04, 0x05
        /*034e*/ 	.short	(.L_3555 - .L_3554)
.L_3554:
        /*0350*/ 	.word	0x00000020
        /*0354*/ 	.word	0x00000001
        /*0358*/ 	.word	0x00000001


	//----- nvinfo : EIATTR_CRS_STACK_SIZE
	.align		4
.L_3555:
        /*035c*/ 	.byte	0x04, 0x1e
        /*035e*/ 	.short	(.L_3557 - .L_3556)
.L_3556:
        /*0360*/ 	.word	0x00000000
.L_3557:


//--------------------- .nv.info._Z25selective_scan_bwd_kernelI32Selective_Scan_bwd_kernel_traitsILi32ELi4ELb0ELb0ELb1ELb0ELb0EN3c108BFloat16ENS1_7complexIfEEEEv12SSMParamsBwd --------------------------
	.section	.nv.info._Z25selective_scan_bwd_kernelI32Selective_Scan_bwd_kernel_traitsILi32ELi4ELb0ELb0ELb1ELb0ELb0EN3c108BFloat16ENS1_7complexIfEEEEv12SSMParamsBwd,"",@"SHT_CUDA_INFO"
	.sectionflags	@""
	.align	4


	//----- nvinfo : EIATTR_CUDA_API_VERSION
	.align		4
        /*0000*/ 	.byte	0x04, 0x37
        /*0002*/ 	.short	(.L_3559 - .L_3558)
.L_3558:
        /*0004*/ 	.word	0x00000082


	//----- nvinfo : EIATTR_SW2861232_WAR
	.align		4
.L_3559:
        /*0008*/ 	.byte	0x01, 0x35
	.zero		2


	//----- nvinfo : EIATTR_PARAM_CBANK
	.align		4
        /*000c*/ 	.byte	0x04, 0x0a
        /*000e*/ 	.short	(.L_3561 - .L_3560)
	.align		4
.L_3560:
        /*0010*/ 	.word	index@(.nv.constant0._Z25selective_scan_bwd_kernelI32Selective_Scan_bwd_kernel_traitsILi32ELi4ELb0ELb0ELb1ELb0ELb0EN3c108BFloat16ENS1_7complexIfEEEEv12SSMParamsBwd)
        /*0014*/ 	.short	0x0160
        /*0016*/ 	.short	0x01f0


	//----- nvinfo : EIATTR_CBANK_PARAM_SIZE
	.align		4
.L_3561:
        /*0018*/ 	.byte	0x03, 0x19
        /*001a*/ 	.short	0x01f0


	//----- nvinfo : EIATTR_KPARAM_INFO
	.align		4
        /*001c*/ 	.byte	0x04, 0x17
        /*001e*/ 	.short	(.L_3563 - .L_3562)
.L_3562:
        /*0020*/ 	.word	0x00000000
        /*0024*/ 	.short	0x0000
        /*0026*/ 	.short	0x0000
        /*0028*/ 	.byte	0x00, 0xf0, 0xc1, 0x07


	//----- nvinfo : EIATTR_MAXREG_COUNT
	.align		4
.L_3563:
        /*002c*/ 	.byte	0x03, 0x1b
        /*002e*/ 	.short	0x00ff


	//----- nvinfo : EIATTR_NUM_BARRIERS
	.align		4
        /*0030*/ 	.byte	0x02, 0x4c
        /*0032*/ 	.byte	0x01
	.zero		1


	//----- nvinfo : EIATTR_MERCURY_ISA_VERSION
	.align		4
        /*0034*/ 	.byte	0x03, 0x5f
        /*0036*/ 	.short	0x0000


	//----- nvinfo : EIATTR_COOP_GROUP_MASK_REGIDS
	.align		4
        /*0038*/ 	.byte	0x04, 0x29
        /*003a*/ 	.short	(.L_3565 - .L_3564)


	//   ....[0]....
.L_3564:
        /*003c*/ 	.word	0xffffffff


	//   ....[1]....
        /*0040*/ 	.word	0xffffffff


	//   ....[2]....
        /*0044*/ 	.word	0xffffffff


	//   ....[3]....
        /*0048*/ 	.word	0xffffffff


	//   ....[4]....
        /*004c*/ 	.word	0xffffffff


	//   ....[5]....
        /*0050*/ 	.word	0xffffffff


	//   ....[6]....
        /*0054*/ 	.word	0xffffffff


	//   ....[7]....
        /*0058*/ 	.word	0xffffffff


	//   ....[8]....
        /*005c*/ 	.word	0xffffffff


	//   ....[9]....
        /*0060*/ 	.word	0xffffffff


	//   ....[10]....
        /*0064*/ 	.word	0xffffffff


	//   ....[11]....
        /*0068*/ 	.word	0xffffffff


	//   ....[12]....
        /*006c*/ 	.word	0xffffffff


	//   ....[13]....
        /*0070*/ 	.word	0xffffffff


	//   ....[14]....
        /*0074*/ 	.word	0xffffffff


	//   ....[15]....
        /*0078*/ 	.word	0xffffffff


	//   ....[16]....
        /*007c*/ 	.word	0xffffffff


	//   ....[17]....
        /*0080*/ 	.word	0xffffffff


	//   ....[18]....
        /*0084*/ 	.word	0xffffffff


	//   ....[19]....
        /*0088*/ 	.word	0xffffffff


	//   ....[20]....
        /*008c*/ 	.word	0xffffffff


	//   ....[21]....
        /*0090*/ 	.word	0xffffffff


	//   ....[22]....
        /*0094*/ 	.word	0xffffffff


	//   ....[23]....
        /*0098*/ 	.word	0xffffffff


	//   ....[24]....
        /*009c*/ 	.word	0xffffffff


	//   ....[25]....
        /*00a0*/ 	.word	0xffffffff


	//   ....[26]....
        /*00a4*/ 	.word	0xffffffff


	//   ....[27]....
        /*00a8*/ 	.word	0xffffffff


	//   ....[28]....
        /*00ac*/ 	.word	0xffffffff


	//   ....[29]....
        /*00b0*/ 	.word	0xffffffff


	//   ....[30]....
        /*00b4*/ 	.word	0xffffffff


	//   ....[31]....
        /*00b8*/ 	.word	0xffffffff


	//   ....[32]....
        /*00bc*/ 	.word	0xffffffff


	//   ....[33]....
        /*00c0*/ 	.word	0xffffffff


	//   ....[34]....
        /*00c4*/ 	.word	0xffffffff


	//   ....[35]....
        /*00c8*/ 	.word	0xffffffff


	//   ....[36]....
        /*00cc*/ 	.word	0xffffffff


	//   ....[37]....
        /*00d0*/ 	.word	0xffffffff


	//   ....[38]....
        /*00d4*/ 	.word	0xffffffff


	//   ....[39]....
        /*00d8*/ 	.word	0xffffffff


	//   ....[40]....
        /*00dc*/ 	.word	0xffffffff


	//   ....[41]....
        /*00e0*/ 	.word	0xffffffff


	//   ....[42]....
        /*00e4*/ 	.word	0xffffffff


	//   ....[43]....
        /*00e8*/ 	.word	0xffffffff


	//   ....[44]....
        /*00ec*/ 	.word	0xffffffff


	//   ....[45]....
        /*00f0*/ 	.word	0xffffffff


	//   ....[46]....
        /*00f4*/ 	.word	0xffffffff


	//   ....[47]....
        /*00f8*/ 	.word	0xffffffff


	//   ....[48]....
        /*00fc*/ 	.word	0xffffffff


	//   ....[49]....
        /*0100*/ 	.word	0xffffffff


	//   ....[50]....
        /*0104*/ 	.word	0xffffffff


	//   ....[51]....
        /*0108*/ 	.word	0xffffffff


	//   ....[52]....
        /*010c*/ 	.word	0xffffffff


	//   ....[53]....
        /*0110*/ 	.word	0xffffffff


	//   ....[54]....
        /*0114*/ 	.word	0xffffffff


	//   ....[55]....
        /*0118*/ 	.word	0xffffffff


	//   ....[56]....
        /*011c*/ 	.word	0xffffffff


	//   ....[57]....
        /*0120*/ 	.word	0xffffffff


	//   ....[58]....
        /*0124*/ 	.word	0xffffffff


	//   ....[59]....
        /*0128*/ 	.word	0xffffffff


	//   ....[60]....
        /*012c*/ 	.word	0xffffffff


	//   ....[61]....
        /*0130*/ 	.word	0xffffffff


	//   ....[62]....
        /*0134*/ 	.word	0xffffffff


	//   ....[63]....
        /*0138*/ 	.word	0xffffffff


	//   ....[64]....
        /*013c*/ 	.word	0xffffffff


	//   ....[65]....
        /*0140*/ 	.word	0xffffffff


	//   ....[66]....
        /*0144*/ 	.word	0xffffffff


	//   ....[67]....
        /*0148*/ 	.word	0xffffffff


	//   ....[68]....
        /*014c*/ 	.word	0xffffffff


	//   ....[69]....
        /*0150*/ 	.word	0xffffffff


	//   ....[70]....
        /*0154*/ 	.word	0xffffffff


	//   ....[71]....
        /*0158*/ 	.word	0xffffffff


	//   ....[72]....
        /*015c*/ 	.word	0xffffffff


	//   ....[73]....
        /*0160*/ 	.word	0xffffffff


	//   ....[74]....
        /*0164*/ 	.word	0xffffffff


	//   ....[75]....
        /*0168*/ 	.word	0xffffffff


	//   ....[76]....
        /*016c*/ 	.word	0xffffffff


	//   ....[77]....
        /*0170*/ 	.word	0xffffffff


	//   ....[78]....
        /*0174*/ 	.word	0xffffffff


	//   ....[79]....
        /*0178*/ 	.word	0xffffffff


	//   ....[80]....
        /*017c*/ 	.word	0xffffffff


	//   ....[81]....
        /*0180*/ 	.word	0xffffffff


	//   ....[82]....
        /*0184*/ 	.word	0xffffffff


	//   ....[83]....
        /*0188*/ 	.word	0xffffffff


	//   ....[84]....
        /*018c*/ 	.word	0xffffffff


	//   ....[85]....
        /*0190*/ 	.word	0xffffffff


	//   ....[86]....
        /*0194*/ 	.word	0xffffffff


	//   ....[87]....
        /*0198*/ 	.word	0xffffffff


	//   ....[88]....
        /*019c*/ 	.word	0xffffffff


	//   ....[89]....
        /*01a0*/ 	.word	0xffffffff


	//   ....[90]....
        /*01a4*/ 	.word	0xffffffff


	//   ....[91]....
        /*01a8*/ 	.word	0xffffffff


	//----- nvinfo : EIATTR_COOP_GROUP_INSTR_OFFSETS
	.align		4
.L_3565:
        /*01ac*/ 	.byte	0x04, 0x28
        /*01ae*/ 	.short	(.L_3567 - .L_3566)


	//   ....[0]....
.L_3566:
        /*01b0*/ 	.word	0x00000b40


	//   ....[1]....
        /*01b4*/ 	.word	0x00000c80


	//   ....[2]....
        /*01b8*/ 	.word	0x00000dd0


	//   ....[3]....
        /*01bc*/ 	.word	0x00001890


	//   ....[4]....
        /*01c0*/ 	.word	0x00001df0


	//   ....[5]....
        /*01c4*/ 	.word	0x00001e30


	//   ....[6]....
        /*01c8*/ 	.word	0x00001e70


	//   ....[7]....
        /*01cc*/ 	.word	0x00001ea0


	//   ....[8]....
        /*01d0*/ 	.word	0x00001eb0


	//   ....[9]....
        /*01d4*/ 	.word	0x00001f70


	//   ....[10]....
        /*01d8*/ 	.word	0x00001f90


	//   ....[11]....
        /*01dc*/ 	.word	0x00001fa0


	//   ....[12]....
        /*01e0*/ 	.word	0x00001fb0


	//   ....[13]....
        /*01e4*/ 	.word	0x00002070


	//   ....[14]....
        /*01e8*/ 	.word	0x00002090


	//   ....[15]....
        /*01ec*/ 	.word	0x000020a0


	//   ....[16]....
        /*01f0*/ 	.word	0x000020b0


	//   ....[17]....
        /*01f4*/ 	.word	0x00002170


	//   ....[18]....
        /*01f8*/ 	.word	0x00002190


	//   ....[19]....
        /*01fc*/ 	.word	0x000021a0


	//   ....[20]....
        /*0200*/ 	.word	0x000021b0


	//   ....[21]....
        /*0204*/ 	.word	0x00002280


	//   ....[22]....
        /*0208*/ 	.word	0x000022b0


	//   ....[23]....
        /*020c*/ 	.word	0x000022f0


	//   ....[24]....
        /*0210*/ 	.word	0x00002320


	//   ....[25]....
        /*0214*/ 	.word	0x00002470


	//   ....[26]....
        /*0218*/ 	.word	0x000024f0


	//   ....[27]....
        /*021c*/ 	.word	0x00002530


	//   ....[28]....
        /*0220*/ 	.word	0x00002570


	//   ....[29]....
        /*0224*/ 	.word	0x000025b0


	//   ....[30]....
        /*0228*/ 	.word	0x00002800


	//   ....[31]....
        /*022c*/ 	.word	0x00002880


	//   ....[32]....
        /*0230*/ 	.word	0x000028a0


	//   ....[33]....
        /*0234*/ 	.word	0x000028b0


	//   ....[34]....
        /*0238*/ 	.word	0x000029b0


	//   ....[35]....
        /*023c*/ 	.word	0x000029f0


	//   ....[36]....
        /*0240*/ 	.word	0x00002a10


	//   ....[37]....
        /*0244*/ 	.word	0x00002a20


	//   ....[38]....
        /*0248*/ 	.word	0x00002b30


	//   ....[39]....
        /*024c*/ 	.word	0x00002b70


	//   ....[40]....
        /*0250*/ 	.word	0x00002bb0


	//   ....[41]....
        /*0254*/ 	.word	0x00002c90


	//   ....[42]....
        /*0258*/ 	.word	0x00002d90


	//   ....[43]....
        /*025c*/ 	.word	0x00002dc0


	//   ....[44]....
        /*0260*/ 	.word	0x00002de0


	//   ....[45]....
        /*0264*/ 	.word	0x00002df0


	//   ....[46]....
        /*0268*/ 	.word	0x00002ed0


	//   ....[47]....
        /*026c*/ 	.word	0x00002ef0


	//   ....[48]....
        /*0270*/ 	.word	0x00002f00


	//   ....[49]....
        /*0274*/ 	.word	0x00002f10


	//   ....[50]....
        /*0278*/ 	.word	0x00003000


	//   ....[51]....
        /*027c*/ 	.word	0x00003040


	//   ....[52]....
        /*0280*/ 	.word	0x00003080


	//   ....[53]....
        /*0284*/ 	.word	0x000030b0


	//   ....[54]....
        /*0288*/ 	.word	0x000030e0


	//   ....[55]....
        /*028c*/ 	.word	0x00003110


	//   ....[56]....
        /*0290*/ 	.word	0x00003140


	//   ....[57]....
        /*0294*/ 	.word	0x00003170


	//   ....[58]....
        /*0298*/ 	.word	0x000031a0


	//   ....[59]....
        /*029c*/ 	.word	0x000032e0


	//   ....[60]....
        /*02a0*/ 	.word	0x00003ec0


	//   ....[61]....
        /*02a4*/ 	.word	0x00003f00


	//   ....[62]....
        /*02a8*/ 	.word	0x00003f40


	//   ....[63]....
        /*02ac*/ 	.word	0x00003f80


	//   ....[64]....
        /*02b0*/ 	.word	0x00003fe0


	//   ....[65]....
        /*02b4*/ 	.word	0x00004010


	//   ....[66]....
        /*02b8*/ 	.word	0x00004030


	//   ....[67]....
        /*02bc*/ 	.word	0x00004040


	//   ....[68]....
        /*02c0*/ 	.word	0x00004070


	//   ....[69]....
        /*02c4*/ 	.word	0x00004090


	//   ....[70]....
        /*02c8*/ 	.word	0x000040c0


	//   ....[71]....
        /*02cc*/ 	.word	0x000040d0


	//   ....[72]....
        /*02d0*/ 	.word	0x00004100


	//   ....[73]....
        /*02d4*/ 	.word	0x00004120


	//   ....[74]....
        /*02d8*/ 	.word	0x00004140


	//   ....[75]....
        /*02dc*/ 	.word	0x00004160


	//   ....[76]....
        /*02e0*/ 	.word	0x000041b0


	//   ....[77]....
        /*02e4*/ 	.word	0x000041e0


	//   ....[78]....
        /*02e8*/ 	.word	0x00004220


	//   ....[79]....
        /*02ec*/ 	.word	0x00004250


	//   ....[80]....
        /*02f0*/ 	.word	0x000046e0


	//   ....[81]....
        /*02f4*/ 	.word	0x000049c0


	//   ....[82]....
        /*02f8*/ 	.word	0x00004d40


	//   ....[83]....
        /*02fc*/ 	.word	0x00004d90


	//   ....[84]....
        /*0300*/ 	.word	0x00004dc0


	//   ....[85]....
        /*0304*/ 	.word	0x00004de0


	//   ....[86]....
        /*0308*/ 	.word	0x00004e00


	//   ....[87]....
        /*030c*/ 	.word	0x00004eb0


	//   ....[88]....
        /*0310*/ 	.word	0x00004f00


	//   ....[89]....
        /*0314*/ 	.word	0x00004f20


	//   ....[90]....
        /*0318*/ 	.word	0x00004f40


	//   ....[91]....
        /*031c*/ 	.word	0x00004f60


	//----- nvinfo : EIATTR_EXIT_INSTR_OFFSETS
	.align		4
.L_3567:
        /*0320*/ 	.byte	0x04, 0x1c
        /*0322*/ 	.short	(.L_3569 - .L_3568)


	//   ....[0]....
.L_3568:
        /*0324*/ 	.word	0x00005020


	//   ....[1]....
        /*0328*/ 	.word	0x00005260


	//----- nvinfo : EIATTR_MAX_THREADS
	.align		4
.L_3569:
        /*032c*/ 	.byte	0x04, 0x05
        /*032e*/ 	.short	(.L_3571 - .L_3570)
.L_3570:
        /*0330*/ 	.word	0x00000020
        /*0334*/ 	.word	0x00000001
        /*0338*/ 	.word	0x00000001


	//----- nvinfo : EIATTR_CRS_STACK_SIZE
	.align		4
.L_3571:
        /*033c*/ 	.byte	0x04, 0x1e
        /*033e*/ 	.short	(.L_3573 - .L_3572)
.L_3572:
        /*0340*/ 	.word	0x00000000
.L_3573:


//--------------------- .nv.info._Z25selective_scan_bwd_kernelI32Selective_Scan_bwd_kernel_traitsILi32ELi4ELb0ELb0ELb1ELb0ELb1EN3c108BFloat16ENS1_7complexIfEEEEv12SSMParamsBwd --------------------------
	.section	.nv.info._Z25selective_scan_bwd_kernelI32Selective_Scan_bwd_kernel_traitsILi32ELi4ELb0ELb0ELb1ELb0ELb1EN3c108BFloat16ENS1_7complexIfEEEEv12SSMParamsBwd,"",@"SHT_CUDA_INFO"
	.sectionflags	@""
	.align	4


	//----- nvinfo : EIATTR_CUDA_API_VERSION
	.align		4
        /*0000*/ 	.byte	0x04, 0x37
        /*0002*/ 	.short	(.L_3575 - .L_3574)
.L_3574:
        /*0004*/ 	.word	0x00000082


	//----- nvinfo : EIATTR_SW2861232_WAR
	.align		4
.L_3575:
        /*0008*/ 	.byte	0x01, 0x35
	.zero		2


	//----- nvinfo : EIATTR_PARAM_CBANK
	.align		4
        /*000c*/ 	.byte	0x04, 0x0a
        /*000e*/ 	.short	(.L_3577 - .L_3576)
	.align		4
.L_3576:
        /*0010*/ 	.word	index@(.nv.constant0._Z25selective_scan_bwd_kernelI32Selective_Scan_bwd_kernel_traitsILi32ELi4ELb0ELb0ELb1ELb0ELb1EN3c108BFloat16ENS1_7complexIfEEEEv12SSMParamsBwd)
        /*0014*/ 	.short	0x0160
        /*0016*/ 	.short	0x01f0


	//----- nvinfo : EIATTR_CBANK_PARAM_SIZE
	.align		4
.L_3577:
        /*0018*/ 	.byte	0x03, 0x19
        /*001a*/ 	.short	0x01f0


	//----- nvinfo : EIATTR_KPARAM_INFO
	.align		4
        /*001c*/ 	.byte	0x04, 0x17
        /*001e*/ 	.short	(.L_3579 - .L_3578)
.L_3578:
        /*0020*/ 	.word	0x00000000
        /*0024*/ 	.short	0x0000
        /*0026*/ 	.short	0x0000
        /*0028*/ 	.byte	0x00, 0xf0, 0xc1, 0x07


	//----- nvinfo : EIATTR_MAXREG_COUNT
	.align		4
.L_3579:
        /*002c*/ 	.byte	0x03, 0x1b
        /*002e*/ 	.short	0x00ff


	//----- nvinfo : EIATTR_NUM_BARRIERS
	.align		4
        /*0030*/ 	.byte	0x02, 0x4c
        /*0032*/ 	.byte	0x01
	.zero		1


	//----- nvinfo : EIATTR_MERCURY_ISA_VERSION
	.align		4
        /*0034*/ 	.byte	0x03, 0x5f
        /*0036*/ 	.short	0x0000


	//----- nvinfo : EIATTR_COOP_GROUP_MASK_REGIDS
	.align		4
        /*0038*/ 	.byte	0x04, 0x29
        /*003a*/ 	.short	(.L_3581 - .L_3580)


	//   ....[0]....
.L_3580:
        /*003c*/ 	.word	0xffffffff


	//   ....[1]....
        /*0040*/ 	.word	0xffffffff


	//   ....[2]....
        /*0044*/ 	.word	0xffffffff


	//   ....[3]....
        /*0048*/ 	.word	0xffffffff


	//   ....[4]....
        /*004c*/ 	.word	0xffffffff


	//   ....[5]....
        /*0050*/ 	.word	0xffffffff


	//   ....[6]....
        /*0054*/ 	.word	0xffffffff


	//   ....[7]....
        /*0058*/ 	.word	0xffffffff


	//   ....[8]....
        /*005c*/ 	.word	0xffffffff


	//   ....[9]....
        /*0060*/ 	.word	0xffffffff


	//   ....[10]....
        /*0064*/ 	.word	0xffffffff


	//   ....[11]....
        /*0068*/ 	.word	0xffffffff


	//   ....[12]....
        /*006c*/ 	.word	0xffffffff


	//   ....[13]....
        /*0070*/ 	.word	0xffffffff


	//   ....[14]....
        /*0074*/ 	.word	0xffffffff


	//   ....[15]....
        /*0078*/ 	.word	0xffffffff


	//   ....[16]....
        /*007c*/ 	.word	0xffffffff


	//   ....[17]....
        /*0080*/ 	.word	0xffffffff


	//   ....[18]....
        /*0084*/ 	.word	0xffffffff


	//   ....[19]....
        /*0088*/ 	.word	0xffffffff


	//   ....[20]....
        /*008c*/ 	.word	0xffffffff


	//   ....[21]....
        /*0090*/ 	.word	0xffffffff


	//   ....[22]....
        /*0094*/ 	.word	0xffffffff


	//   ....[23]....
        /*0098*/ 	.word	0xffffffff


	//   ....[24]....
        /*009c*/ 	.word	0xffffffff


	//   ....[25]....
        /*00a0*/ 	.word	0xffffffff


	//   ....[26]....
        /*00a4*/ 	.word	0xffffffff


	//   ....[27]....
        /*00a8*/ 	.word	0xffffffff


	//   ....[28]....
        /*00ac*/ 	.word	0xffffffff


	//   ....[29]....
        /*00b0*/ 	.word	0xffffffff


	//   ....[30]....
        /*00b4*/ 	.word	0xffffffff


	//   ....[31]....
        /*00b8*/ 	.word	0xffffffff


	//   ....[32]....
        /*00bc*/ 	.word	0xffffffff


	//   ....[33]....
        /*00c0*/ 	.word	0xffffffff


	//   ....[34]....
        /*00c4*/ 	.word	0xffffffff


	//   ....[35]....
        /*00c8*/ 	.word	0xffffffff


	//   ....[36]....
        /*00cc*/ 	.word	0xffffffff


	//   ....[37]....
        /*00d0*/ 	.word	0xffffffff


	//   ....[38]....
        /*00d4*/ 	.word	0xffffffff


	//   ....[39]....
        /*00d8*/ 	.word	0xffffffff


	//   ....[40]....
        /*00dc*/ 	.word	0xffffffff


	//   ....[41]....
        /*00e0*/ 	.word	0xffffffff


	//   ....[42]....
        /*00e4*/ 	.word	0xffffffff


	//   ....[43]....
        /*00e8*/ 	.word	0xffffffff


	//   ....[44]....
        /*00ec*/ 	.word	0xffffffff


	//   ....[45]....
        /*00f0*/ 	.word	0xffffffff


	//   ....[46]....
        /*00f4*/ 	.word	0xffffffff


	//   ....[47]....
        /*00f8*/ 	.word	0xffffffff


	//   ....[48]....
        /*00fc*/ 	.word	0xffffffff


	//   ....[49]....
        /*0100*/ 	.word	0xffffffff


	//   ....[50]....
        /*0104*/ 	.word	0xffffffff


	//   ....[51]....
        /*0108*/ 	.word	0xffffffff


	//   ....[52]....
        /*010c*/ 	.word	0xffffffff


	//   ....[53]....
        /*0110*/ 	.word	0xffffffff


	//   ....[54]....
        /*0114*/ 	.word	0xffffffff


	//   ....[55]....
        /*0118*/ 	.word	0xffffffff


	//   ....[56]....
        /*011c*/ 	.word	0xffffffff


	//   ....[57]....
        /*0120*/ 	.word	0xffffffff


	//   ....[58]....
        /*0124*/ 	.word	0xffffffff


	//   ....[59]....
        /*0128*/ 	.word	0xffffffff


	//   ....[60]....
        /*012c*/ 	.word	0xffffffff


	//   ....[61]....
        /*0130*/ 	.word	0xffffffff


	//   ....[62]....
        /*0134*/ 	.word	0xffffffff


	//   ....[63]....
        /*0138*/ 	.word	0xffffffff


	//   ....[64]....
        /*013c*/ 	.word	0xffffffff


	//   ....[65]....
        /*0140*/ 	.word	0xffffffff


	//   ....[66]....
        /*0144*/ 	.word	0xffffffff


	//   ....[67]....
        /*0148*/ 	.word	0xffffffff


	//   ....[68]....
        /*014c*/ 	.word	0xffffffff


	//   ....[69]....
        /*0150*/ 	.word	0xffffffff


	//   ....[70]....
        /*0154*/ 	.word	0xffffffff


	//   ....[71]....
        /*0158*/ 	.word	0xffffffff


	//   ....[72]....
        /*015c*/ 	.word	0xffffffff


	//   ....[73]....
        /*0160*/ 	.word	0xffffffff


	//   ....[74]....
        /*0164*/ 	.word	0xffffffff


	//   ....[75]....
        /*0168*/ 	.word	0xffffffff


	//   ....[76]....
        /*016c*/ 	.word	0xffffffff


	//   ....[77]....
        /*0170*/ 	.word	0xffffffff


	//   ....[78]....
        /*0174*/ 	.word	0xffffffff


	//   ....[79]....
        /*0178*/ 	.word	0xffffffff


	//   ....[80]....
        /*017c*/ 	.word	0xffffffff


	//   ....[81]....
        /*0180*/ 	.word	0xffffffff


	//   ....[82]....
        /*0184*/ 	.word	0xffffffff


	//   ....[83]....
        /*0188*/ 	.word	0xffffffff


	//   ....[84]....
        /*018c*/ 	.word	0xffffffff


	//   ....[85]....
        /*0190*/ 	.word	0xffffffff


	//   ....[86]....
        /*0194*/ 	.word	0xffffffff


	//   ....[87]....
        /*0198*/ 	.word	0xffffffff


	//   ....[88]....
        /*019c*/ 	.word	0xffffffff


	//   ....[89]....
        /*01a0*/ 	.word	0xffffffff


	//   ....[90]....
        /*01a4*/ 	.word	0xffffffff


	//   ....[91]....
        /*01a8*/ 	.word	0xffffffff


	//   ....[92]....
        /*01ac*/ 	.word	0xffffffff


	//   ....[93]....
        /*01b0*/ 	.word	0xffffffff


	//   ....[94]....
        /*01b4*/ 	.word	0xffffffff


	//   ....[95]....
        /*01b8*/ 	.word	0xffffffff


	//----- nvinfo : EIATTR_COOP_GROUP_INSTR_OFFSETS
	.align		4
.L_3581:
        /*01bc*/ 	.byte	0x04, 0x28
        /*01be*/ 	.short	(.L_3583 - .L_3582)


	//   ....[0]....
.L_3582:
        /*01c0*/ 	.word	0x00000af0


	//   ....[1]....
        /*01c4*/ 	.word	0x00000c40


	//   ....[2]....
        /*01c8*/ 	.word	0x00000ef0


	//   ....[3]....
        /*01cc*/ 	.word	0x00001130


	//   ....[4]....
        /*01d0*/ 	.word	0x00001340


	//   ....[5]....
        /*01d4*/ 	.word	0x00001610


	//   ....[6]....
        /*01d8*/ 	.word	0x00001a20


	//   ....[7]....
        /*01dc*/ 	.word	0x000026b0


	//   ....[8]....
        /*01e0*/ 	.word	0x00002c10


	//   ....[9]....
        /*01e4*/ 	.word	0x00002c50


	//   ....[10]....
        /*01e8*/ 	.word	0x00002c90


	//   ....[11]....
        /*01ec*/ 	.word	0x00002cd0


	//   ....[12]....
        /*01f0*/ 	.word	0x00002d10


	//   ....[13]....
        /*01f4*/ 	.word	0x00002d20


	//   ....[14]....
        /*01f8*/ 	.word	0x00002de0


	//   ....[15]....
        /*01fc*/ 	.word	0x00002e00


	//   ....[16]....
        /*0200*/ 	.word	0x00002e10


	//   ....[17]....
        /*0204*/ 	.word	0x00002e20


	//   ....[18]....
        /*0208*/ 	.word	0x00002ee0


	//   ....[19]....
        /*020c*/ 	.word	0x00002f00


	//   ....[20]....
        /*0210*/ 	.word	0x00002f10


	//   ....[21]....
        /*0214*/ 	.word	0x00002f20


	//   ....[22]....
        /*0218*/ 	.word	0x00002fe0


	//   ....[23]....
        /*021c*/ 	.word	0x00003000


	//   ....[24]....
        /*0220*/ 	.word	0x00003010


	//   ....[25]....
        /*0224*/ 	.word	0x00003020


	//   ....[26]....
        /*0228*/ 	.word	0x000030f0


	//   ....[27]....
        /*022c*/ 	.word	0x00003130


	//   ....[28]....
        /*0230*/ 	.word	0x00003160


	//   ....[29]....
        /*0234*/ 	.word	0x00003190


	//   ....[30]....
        /*0238*/ 	.word	0x00003340


	//   ....[31]....
        /*023c*/ 	.word	0x000033a0


	//   ....[32]....
        /*0240*/ 	.word	0x000033d0


	//   ....[33]....
        /*0244*/ 	.word	0x00003440


	//   ....[34]....
        /*0248*/ 	.word	0x00003600


	//   ....[35]....
        /*024c*/ 	.word	0x00003630


	//   ....[36]....
        /*0250*/ 	.word	0x00003690


	//   ....[37]....
        /*0254*/ 	.word	0x000036c0


	//   ....[38]....
        /*0258*/ 	.word	0x000037d0


	//   ....[39]....
        /*025c*/ 	.word	0x00003810


	//   ....[40]....
        /*0260*/ 	.word	0x00003830


	//   ....[41]....
        /*0264*/ 	.word	0x00003840


	//   ....[42]....
        /*0268*/ 	.word	0x00003950


	//   ....[43]....
        /*026c*/ 	.word	0x00003990


	//   ....[44]....
        /*0270*/ 	.word	0x000039d0


	//   ....[45]....
        /*0274*/ 	.word	0x00003ab0


	//   ....[46]....
        /*0278*/ 	.word	0x00003bc0


	//   ....[47]....
        /*027c*/ 	.word	0x00003bf0


	//   ....[48]....
        /*0280*/ 	.word	0x00003c00


	//   ....[49]....
        /*0284*/ 	.word	0x00003c10


	//   ....[50]....
        /*0288*/ 	.word	0x00003cf0


	//   ....[51]....
        /*028c*/ 	.word	0x00003d20


	//   ....[52]....
        /*0290*/ 	.word	0x00003d40


	//   ....[53]....
        /*0294*/ 	.word	0x00003d50


	//   ....[54]....
        /*0298*/ 	.word	0x00003e40


	//   ....[55]....
        /*029c*/ 	.word	0x00003e80


	//   ....[56]....
        /*02a0*/ 	.word	0x00003ec0


	//   ....[57]....
        /*02a4*/ 	.word	0x00003ef0


	//   ....[58]....
        /*02a8*/ 	.word	0x00003f20


	//   ....[59]....
        /*02ac*/ 	.word	0x00003f50


	//   ....[60]....
        /*02b0*/ 	.word	0x00003f80


	//   ....[61]....
        /*02b4*/ 	.word	0x00003fb0


	//   ....[62]....
        /*02b8*/ 	.word	0x00003fe0


	//   ....[63]....
        /*02bc*/ 	.word	0x00004010


	//   ....[64]....
        /*02c0*/ 	.word	0x00004d30


	//   ....[65]....
        /*02c4*/ 	.word	0x00004d70


	//   ....[66]....
        /*02c8*/ 	.word	0x00004db0


	//   ....[67]....
        /*02cc*/ 	.word	0x00004df0


	//   ....[68]....
        /*02d0*/ 	.word	0x00004e50


	//   ....[69]....
        /*02d4*/ 	.word	0x00004e70


	//   ....[70]....
        /*02d8*/ 	.word	0x00004e90


	//   ....[71]....
        /*02dc*/ 	.word	0x00004eb0


	//   ....[72]....
        /*02e0*/ 	.word	0x00004ee0


	//   ....[73]....
        /*02e4*/ 	.word	0x00004f10


	//   ....[74]....
        /*02e8*/ 	.word	0x00004f30


	//   ....[75]....
        /*02ec*/ 	.word	0x00004f40


	//   ....[76]....
        /*02f0*/ 	.word	0x00004f60


	//   ....[77]....
        /*02f4*/ 	.word	0x00004f90


	//   ....[78]....
        /*02f8*/ 	.word	0x00004fb0


	//   ....[79]....
        /*02fc*/ 	.word	0x00004fd0


	//   ....[80]....
        /*0300*/ 	.word	0x00005020


	//   ....[81]....
        /*0304*/ 	.word	0x00005050


	//   ....[82]....
        /*0308*/ 	.word	0x00005090


	//   ....[83]....
        /*030c*/ 	.word	0x000050c0


	//   ....[84]....
        /*0310*/ 	.word	0x000054a0


	//   ....[85]....
        /*0314*/ 	.word	0x00005790


	//   ....[86]....
        /*0318*/ 	.word	0x00005b40


	//   ....[87]....
        /*031c*/ 	.word	0x00005b90


	//   ....[88]....
        /*0320*/ 	.word	0x00005bc0


	//   ....[89]....
        /*0324*/ 	.word	0x00005be0


	//   ....[90]....
        /*0328*/ 	.word	0x00005c00


	//   ....[91]....
        /*032c*/ 	.word	0x00005cb0


	//   ....[92]....
        /*0330*/ 	.word	0x00005d00


	//   ....[93]....
        /*0334*/ 	.word	0x00005d20


	//   ....[94]....
        /*0338*/ 	.word	0x00005d40


	//   ....[95]....
        /*033c*/ 	.word	0x00005d60


	//----- nvinfo : EIATTR_EXIT_INSTR_OFFSETS
	.align		4
.L_3583:
        /*0340*/ 	.byte	0x04, 0x1c
        /*0342*/ 	.short	(.L_3585 - .L_3584)


	//   ....[0]....
.L_3584:
        /*0344*/ 	.word	0x00005e20


	//   ....[1]....
        /*0348*/ 	.word	0x00006060


	//----- nvinfo : EIATTR_MAX_THREADS
	.align		4
.L_3585:
        /*034c*/ 	.byte	0x04, 0x05
        /*034e*/ 	.short	(.L_3587 - .L_3586)
.L_3586:
        /*0350*/ 	.word	0x00000020
        /*0354*/ 	.word	0x00000001
        /*0358*/ 	.word	0x00000001


	//----- nvinfo : EIATTR_CRS_STACK_SIZE
	.align		4
.L_3587:
        /*035c*/ 	.byte	0x04, 0x1e
        /*035e*/ 	.short	(.L_3589 - .L_3588)
.L_3588:
        /*0360*/ 	.word	0x00000000
.L_3589:


//--------------------- .nv.info._Z25selective_scan_bwd_kernelI32Selective_Scan_bwd_kernel_traitsILi32ELi4ELb0ELb0ELb1ELb1ELb0EN3c108BFloat16ENS1_7complexIfEEEEv12SSMParamsBwd --------------------------
	.section	.nv.info._Z25selective_scan_bwd_kernelI32Selective_Scan_bwd_kernel_traitsILi32ELi4ELb0ELb0ELb1ELb1ELb0EN3c108BFloat16ENS1_7complexIfEEEEv12SSMParamsBwd,"",@"SHT_CUDA_INFO"
	.sectionflags	@""
	.align	4


	//----- nvinfo : EIATTR_CUDA_API_VERSION
	.align		4
        /*0000*/ 	.byte	0x04, 0x37
        /*0002*/ 	.short	(.L_3591 - .L_3590)
.L_3590:
        /*0004*/ 	.word	0x00000082


	//----- nvinfo : EIATTR_SW2861232_WAR
	.align		4
.L_3591:
        /*0008*/ 	.byte	0x01, 0x35
	.zero		2


	//----- nvinfo : EIATTR_PARAM_CBANK
	.align		4
        /*000c*/ 	.byte	0x04, 0x0a
        /*000e*/ 	.short	(.L_3593 - .L_3592)
	.align		4
.L_3592:
        /*0010*/ 	.word	index@(.nv.constant0._Z25selective_scan_bwd_kernelI32Selective_Scan_bwd_kernel_traitsILi32ELi4ELb0ELb0ELb1ELb1ELb0EN3c108BFloat16ENS1_7complexIfEEEEv12SSMParamsBwd)
        /*0014*/ 	.short	0x0160
        /*0016*/ 	.short	0x01f0


	//----- nvinfo : EIATTR_CBANK_PARAM_SIZE
	.align		4
.L_3593:
        /*0018*/ 	.byte	0x03, 0x19
        /*001a*/ 	.short	0x01f0


	//----- nvinfo : EIATTR_KPARAM_INFO
	.align		4
        /*001c*/ 	.byte	0x04, 0x17
        /*001e*/ 	.short	(.L_3595 - .L_3594)
.L_3594:
        /*0020*/ 	.word	0x00000000
        /*0024*/ 	.short	0x0000
        /*0026*/ 	.short	0x0000
        /*0028*/ 	.byte	0x00, 0xf0, 0xc1, 0x07


	//----- nvinfo : EIATTR_MAXREG_COUNT
	.align		4
.L_3595:
        /*002c*/ 	.byte	0x03, 0x1b
        /*002e*/ 	.short	0x00ff


	//----- nvinfo : EIATTR_NUM_BARRIERS
	.align		4
        /*0030*/ 	.byte	0x02, 0x4c
        /*0032*/ 	.byte	0x01
	.zero		1


	//----- nvinfo : EIATTR_MERCURY_ISA_VERSION
	.align		4
        /*0034*/ 	.byte	0x03, 0x5f
        /*0036*/ 	.short	0x0000


	//----- nvinfo : EIATTR_COOP_GROUP_MASK_REGIDS
	.align		4
        /*0038*/ 	.byte	0x04, 0x29
        /*003a*/ 	.short	(.L_3597 - .L_3596)


	//   ....[0]....
.L_3596:
        /*003c*/ 	.word	0xffffffff


	//   ....[1]....
        /*0040*/ 	.word	0xffffffff


	//   ....[2]....
        /*0044*/ 	.word	0xffffffff


	//   ....[3]....
        /*0048*/ 	.word	0xffffffff


	//   ....[4]....
        /*004c*/ 	.word	0xffffffff


	//   ....[5]....
        /*0050*/ 	.word	0xffffffff


	//   ....[6]....
        /*0054*/ 	.word	0xffffffff


	//   ....[7]....
        /*0058*/ 	.word	0xffffffff


	//   ....[8]....
        /*005c*/ 	.word	0xffffffff


	//   ....[9]....
        /*0060*/ 	.word	0xffffffff


	//   ....[10]....
        /*0064*/ 	.word	0xffffffff


	//   ....[11]....
        /*0068*/ 	.word	0xffffffff


	//   ....[12]....
        /*006c*/ 	.word	0xffffffff


	//   ....[13]....
        /*0070*/ 	.word	0xffffffff


	//   ....[14]....
        /*0074*/ 	.word	0xffffffff


	//   ....[15]....
        /*0078*/ 	.word	0xffffffff


	//   ....[16]....
        /*007c*/ 	.word	0xffffffff


	//   ....[17]....
        /*0080*/ 	.word	0xffffffff


	//   ....[18]....
        /*0084*/ 	.word	0xffffffff


	//   ....[19]....
        /*0088*/ 	.word	0xffffffff


	//   ....[20]....
        /*008c*/ 	.word	0xffffffff


	//   ....[21]....
        /*0090*/ 	.word	0xffffffff


	//   ....[22]....
        /*0094*/ 	.word	0xffffffff


	//   ....[23]....
        /*0098*/ 	.word	0xffffffff


	//   ....[24]....
        /*009c*/ 	.word	0xffffffff


	//   ....[25]....
        /*00a0*/ 	.word	0xffffffff


	//   ....[26]....
        /*00a4*/ 	.word	0xffffffff


	//   ....[27]....
        /*00a8*/ 	.word	0xffffffff


	//   ....[28]....
        /*00ac*/ 	.word	0xffffffff


	//   ....[29]....
        /*00b0*/ 	.word	0xffffffff


	//   ....[30]....
        /*00b4*/ 	.word	0xffffffff


	//   ....[31]....
        /*00b8*/ 	.word	0xffffffff


	//   ....[32]....
        /*00bc*/ 	.word	0xffffffff


	//   ....[33]....
        /*00c0*/ 	.word	0xffffffff


	//   ....[34]....
        /*00c4*/ 	.word	0xffffffff


	//   ....[35]....
        /*00c8*/ 	.word	0xffffffff


	//   ....[36]....
        /*00cc*/ 	.word	0xffffffff


	//   ....[37]....
        /*00d0*/ 	.word	0xffffffff


	//   ....[38]....
        /*00d4*/ 	.word	0xffffffff


	//   ....[39]....
        /*00d8*/ 	.word	0xffffffff


	//   ....[40]....
        /*00dc*/ 	.word	0xffffffff


	//   ....[41]....
        /*00e0*/ 	.word	0xffffffff


	//   ....[42]....
        /*00e4*/ 	.word	0xffffffff


	//   ....[43]....
        /*00e8*/ 	.word	0xffffffff


	//   ....[44]....
        /*00ec*/ 	.word	0xffffffff


	//   ....[45]....
        /*00f0*/ 	.word	0xffffffff


	//   ....[46]....
        /*00f4*/ 	.word	0xffffffff


	//   ....[47]....
        /*00f8*/ 	.word	0xffffffff


	//   ....[48]....
        /*00fc*/ 	.word	0xffffffff


	//   ....[49]....
        /*0100*/ 	.word	0xffffffff


	//   ....[50]....
        /*0104*/ 	.word	0xffffffff


	//   ....[51]....
        /*0108*/ 	.word	0xffffffff


	//   ....[52]....
        /*010c*/ 	.word	0xffffffff


	//   ....[53]....
        /*0110*/ 	.word	0xffffffff


	//   ....[54]....
        /*0114*/ 	.word	0xffffffff


	//   ....[55]....
        /*0118*/ 	.word	0xffffffff


	//   ....[56]....
        /*011c*/ 	.word	0xffffffff


	//   ....[57]....
        /*0120*/ 	.word	0xffffffff


	//   ....[58]....
        /*0124*/ 	.word	0xffffffff


	//   ....[59]....
        /*0128*/ 	.word	0xffffffff


	//   ....[60]....
        /*012c*/ 	.word	0xffffffff


	//   ....[61]....
        /*0130*/ 	.word	0xffffffff


	//   ....[62]....
        /*0134*/ 	.word	0xffffffff


	//   ....[63]....
        /*0138*/ 	.word	0xffffffff


	//   ....[64]....
        /*013c*/ 	.word	0xffffffff


	//   ....[65]....
        /*0140*/ 	.word	0xffffffff


	//   ....[66]....
        /*0144*/ 	.word	0xffffffff


	//   ....[67]....
        /*0148*/ 	.word	0xffffffff


	//   ....[68]....
        /*014c*/ 	.word	0xffffffff


	//   ....[69]....
        /*0150*/ 	.word	0xffffffff


	//   ....[70]....
        /*0154*/ 	.word	0xffffffff


	//   ....[71]....
        /*0158*/ 	.word	0xffffffff


	//   ....[72]....
        /*015c*/ 	.word	0xffffffff


	//   ....[73]....
        /*0160*/ 	.word	0xffffffff


	//   ....[74]....
        /*0164*/ 	.word	0xffffffff


	//   ....[75]....
        /*0168*/ 	.word	0xffffffff


	//   ....[76]....
        /*016c*/ 	.word	0xffffffff


	//   ....[77]....
        /*0170*/ 	.word	0xffffffff


	//   ....[78]....
        /*0174*/ 	.word	0xffffffff


	//   ....[79]....
        /*0178*/ 	.word	0xffffffff


	//   ....[80]....
        /*017c*/ 	.word	0xffffffff


	//   ....[81]....
        /*0180*/ 	.word	0xffffffff


	//   ....[82]....
        /*0184*/ 	.word	0xffffffff


	//   ....[83]....
        /*0188*/ 	.word	0xffffffff


	//   ....[84]....
        /*018c*/ 	.word	0xffffffff


	//   ....[85]....
        /*0190*/ 	.word	0xffffffff


	//   ....[86]....
        /*0194*/ 	.word	0xffffffff


	//   ....[87]....
        /*0198*/ 	.word	0xffffffff


	//   ....[88]....
        /*019c*/ 	.word	0xffffffff


	//   ....[89]....
        /*01a0*/ 	.word	0xffffffff


	//   ....[90]....
        /*01a4*/ 	.word	0xffffffff


	//   ....[91]....
        /*01a8*/ 	.word	0xffffffff


	//   ....[92]....
        /*01ac*/ 	.word	0xffffffff


	//----- nvinfo : EIATTR_COOP_GROUP_INSTR_OFFSETS
	.align		4
.L_3597:
        /*01b0*/ 	.byte	0x04, 0x28
        /*01b2*/ 	.short	(.L_3599 - .L_3598)


	//   ....[0]....
.L_3598:
        /*01b4*/ 	.word	0x00000b10


	//   ....[1]....
        /*01b8*/ 	.word	0x00000c80


	//   ....[2]....
        /*01bc*/ 	.word	0x00000df0


	//   ....[3]....
        /*01c0*/ 	.word	0x00002170


	//   ....[4]....
        /*01c4*/ 	.word	0x000026c0


	//   ....[5]....
        /*01c8*/ 	.word	0x00002700


	//   ....[6]....
        /*01cc*/ 	.word	0x00002740


	//   ....[7]....
        /*01d0*/ 	.word	0x00002770


	//   ....[8]....
        /*01d4*/ 	.word	0x00002780


	//   ....[9]....
        /*01d8*/ 	.word	0x00002850


	//   ....[10]....
        /*01dc*/ 	.word	0x00002860


	//   ....[11]....
        /*01e0*/ 	.word	0x00002870


	//   ....[12]....
        /*01e4*/ 	.word	0x00002880


	//   ....[13]....
        /*01e8*/ 	.word	0x00002940


	//   ....[14]....
        /*01ec*/ 	.word	0x00002960


	//   ....[15]....
        /*01f0*/ 	.word	0x00002970


	//   ....[16]....
        /*01f4*/ 	.word	0x00002980


	//   ....[17]....
        /*01f8*/ 	.word	0x00002a50


	//   ....[18]....
        /*01fc*/ 	.word	0x00002a60


	//   ....[19]....
        /*0200*/ 	.word	0x00002a70


	//   ....[20]....
        /*0204*/ 	.word	0x00002a80


	//   ....[21]....
        /*0208*/ 	.word	0x00002b60


	//   ....[22]....
        /*020c*/ 	.word	0x00002ba0


	//   ....[23]....
        /*0210*/ 	.word	0x00002bd0


	//   ....[24]....
        /*0214*/ 	.word	0x00002c00


	//   ....[25]....
        /*0218*/ 	.word	0x00002d80


	//   ....[26]....
        /*021c*/ 	.word	0x00002dc0


	//   ....[27]....
        /*0220*/ 	.word	0x00002e00


	//   ....[28]....
        /*0224*/ 	.word	0x00002e60


	//   ....[29]....
        /*0228*/ 	.word	0x00002ed0


	//   ....[30]....
        /*022c*/ 	.word	0x00003120


	//   ....[31]....
        /*0230*/ 	.word	0x00003170


	//   ....[32]....
        /*0234*/ 	.word	0x00003180


	//   ....[33]....
        /*0238*/ 	.word	0x00003190


	//   ....[34]....
        /*023c*/ 	.word	0x00003290


	//   ....[35]....
        /*0240*/ 	.word	0x000032d0


	//   ....[36]....
        /*0244*/ 	.word	0x000032f0


	//   ....[37]....
        /*0248*/ 	.word	0x00003300


	//   ....[38]....
        /*024c*/ 	.word	0x00003410


	//   ....[39]....
        /*0250*/ 	.word	0x00003540


	//   ....[40]....
        /*0254*/ 	.word	0x00003570


	//   ....[41]....
        /*0258*/ 	.word	0x00003590


	//   ....[42]....
        /*025c*/ 	.word	0x00003680


	//   ....[43]....
        /*0260*/ 	.word	0x000036b0


	//   ....[44]....
        /*0264*/ 	.word	0x000036c0


	//   ....[45]....
        /*0268*/ 	.word	0x000036d0


	//   ....[46]....
        /*026c*/ 	.word	0x000037b0


	//   ....[47]....
        /*0270*/ 	.word	0x000037d0


	//   ....[48]....
        /*0274*/ 	.word	0x000037e0


	//   ....[49]....
        /*0278*/ 	.word	0x000037f0


	//   ....[50]....
        /*027c*/ 	.word	0x000038e0


	//   ....[51]....
        /*0280*/ 	.word	0x00003920


	//   ....[52]....
        /*0284*/ 	.word	0x00003960


	//   ....[53]....
        /*0288*/ 	.word	0x00003990


	//   ....[54]....
        /*028c*/ 	.word	0x000039c0


	//   ....[55]....
        /*0290*/ 	.word	0x000039f0


	//   ....[56]....
        /*0294*/ 	.word	0x00003a20


	//   ....[57]....
        /*0298*/ 	.word	0x00003a50


	//   ....[58]....
        /*029c*/ 	.word	0x00003a80


	//   ....[59]....
        /*02a0*/ 	.word	0x00003ab0


	//   ....[60]....
        /*02a4*/ 	.word	0x000047b0


	//   ....[61]....
        /*02a8*/ 	.word	0x000047f0


	//   ....[62]....
        /*02ac*/ 	.word	0x00004830


	//   ....[63]....
        /*02b0*/ 	.word	0x00004870


	//   ....[64]....
        /*02b4*/ 	.word	0x000048d0


	//   ....[65]....
        /*02b8*/ 	.word	0x000048f0


	//   ....[66]....
        /*02bc*/ 	.word	0x00004910


	//   ....[67]....
        /*02c0*/ 	.word	0x00004930


	//   ....[68]....
        /*02c4*/ 	.word	0x00004960


	//   ....[69]....
        /*02c8*/ 	.word	0x00004980


	//   ....[70]....
        /*02cc*/ 	.word	0x000049a0


	//   ....[71]....
        /*02d0*/ 	.word	0x000049c0


	//   ....[72]....
        /*02d4*/ 	.word	0x000049f0


	//   ....[73]....
        /*02d8*/ 	.word	0x00004a10


	//   ....[74]....
        /*02dc*/ 	.word	0x00004a30


	//   ....[75]....
        /*02e0*/ 	.word	0x00004a50


	//   ....[76]....
        /*02e4*/ 	.word	0x00004a90


	//   ....[77]....
        /*02e8*/ 	.word	0x00004ac0


	//   ....[78]....
        /*02ec*/ 	.word	0x00004af0


	//   ....[79]....
        /*02f0*/ 	.word	0x00004b30


	//   ....[80]....
        /*02f4*/ 	.word	0x00005090


	//   ....[81]....
        /*02f8*/ 	.word	0x00005120


	//   ....[82]....
        /*02fc*/ 	.word	0x00005620


	//   ....[83]....
        /*0300*/ 	.word	0x000059a0


	//   ....[84]....
        /*0304*/ 	.word	0x000059f0


	//   ....[85]....
        /*0308*/ 	.word	0x00005a20


	//   ....[86]....
        /*030c*/ 	.word	0x00005a40


	//   ....[87]....
        /*0310*/ 	.word	0x00005a60


	//   ....[88]....
        /*0314*/ 	.word	0x00005b10


	//   ....[89]....
        /*0318*/ 	.word	0x00005b60


	//   ....[90]....
        /*031c*/ 	.word	0x00005b80


	//   ....[91]....
        /*0320*/ 	.word	0x00005ba0


	//   ....[92]....
        /*0324*/ 	.word	0x00005bc0


	//----- nvinfo : EIATTR_EXIT_INSTR_OFFSETS
	.align		4
.L_3599:
        /*0328*/ 	.byte	0x04, 0x1c
        /*032a*/ 	.short	(.L_3601 - .L_3600)


	//   ....[0]....
.L_3600:
        /*032c*/ 	.word	0x00005c80


	//   ....[1]....
        /*0330*/ 	.word	0x00005ec0


	//----- nvinfo : EIATTR_MAX_THREADS
	.align		4
.L_3601:
        /*0334*/ 	.byte	0x04, 0x05
        /*0336*/ 	.short	(.L_3603 - .L_3602)
.L_3602:
        /*0338*/ 	.word	0x00000020
        /*033c*/ 	.word	0x00000001
        /*0340*/ 	.word	0x00000001


	//----- nvinfo : EIATTR_CRS_STACK_SIZE
	.align		4
.L_3603:
        /*0344*/ 	.byte	0x04, 0x1e
        /*0346*/ 	.short	(.L_3605 - .L_3604)
.L_3604:
        /*0348*/ 	.word	0x00000000
.L_3605:


//--------------------- .nv.info._Z25selective_scan_bwd_kernelI32Selective_Scan_bwd_kernel_traitsILi32ELi4ELb0ELb0ELb1ELb1ELb1EN3c108BFloat16ENS1_7complexIfEEEEv12SSMParamsBwd --------------------------
	.section	.nv.info._Z25selective_scan_bwd_kernelI32Selective_Scan_bwd_kernel_traitsILi32ELi4ELb0ELb0ELb1ELb1ELb1EN3c108BFloat16ENS1_7complexIfEEEEv12SSMParamsBwd,"",@"SHT_CUDA_INFO"
	.sectionflags	@""
	.align	4


	//----- nvinfo : EIATTR_CUDA_API_VERSION
	.align		4
        /*0000*/ 	.byte	0x04, 0x37
        /*0002*/ 	.short	(.L_3607 - .L_3606)
.L_3606:
        /*0004*/ 	.word	0x00000082


	//----- nvinfo : EIATTR_SW2861232_WAR
	.align		4
.L_3607:
        /*0008*/ 	.byte	0x01, 0x35
	.zero		2


	//----- nvinfo : EIATTR_PARAM_CBANK
	.align		4
        /*000c*/ 	.byte	0x04, 0x0a
        /*000e*/ 	.short	(.L_3609 - .L_3608)
	.align		4
.L_3608:
        /*0010*/ 	.word	index@(.nv.constant0._Z25selective_scan_bwd_kernelI32Selective_Scan_bwd_kernel_traitsILi32ELi4ELb0ELb0ELb1ELb1ELb1EN3c108BFloat16ENS1_7complexIfEEEEv12SSMParamsBwd)
        /*0014*/ 	.short	0x0160
        /*0016*/ 	.short	0x01f0


	//----- nvinfo : EIATTR_CBANK_PARAM_SIZE
	.align		4
.L_3609:
        /*0018*/ 	.byte	0x03, 0x19
        /*001a*/ 	.short	0x01f0


	//----- nvinfo : EIATTR_KPARAM_INFO
	.align		4
        /*001c*/ 	.byte	0x04, 0x17
        /*001e*/ 	.short	(.L_3611 - .L_3610)
.L_3610:
        /*0020*/ 	.word	0x00000000
        /*0024*/ 	.short	0x0000
        /*0026*/ 	.short	0x0000
        /*0028*/ 	.byte	0x00, 0xf0, 0xc1, 0x07


	//----- nvinfo : EIATTR_MAXREG_COUNT
	.align		4
.L_3611:
        /*002c*/ 	.byte	0x03, 0x1b
        /*002e*/ 	.short	0x00ff


	//----- nvinfo : EIATTR_NUM_BARRIERS
	.align		4
        /*0030*/ 	.byte	0x02, 0x4c
        /*0032*/ 	.byte	0x01
	.zero		1


	//----- nvinfo : EIATTR_MERCURY_ISA_VERSION
	.align		4
        /*0034*/ 	.byte	0x03, 0x5f
        /*0036*/ 	.short	0x0000


	//----- nvinfo : EIATTR_COOP_GROUP_MASK_REGIDS
	.align		4
        /*0038*/ 	.byte	0x04, 0x29
        /*003a*/ 	.short	(.L_3613 - .L_3612)


	//   ....[0]....
.L_3612:
        /*003c*/ 	.word	0xffffffff


	//   ....[1]....
        /*0040*/ 	.word	0xffffffff


	//   ....[2]....
        /*0044*/ 	.word	0xffffffff


	//   ....[3]....
        /*0048*/ 	.word	0xffffffff


	//   ....[4]....
        /*004c*/ 	.word	0xffffffff


	//   ....[5]....
        /*0050*/ 	.word	0xffffffff


	//   ....[6]....
        /*0054*/ 	.word	0xffffffff


	//   ....[7]....
        /*0058*/ 	.word	0xffffffff


	//   ....[8]....
        /*005c*/ 	.word	0xffffffff


	//   ....[9]....
        /*0060*/ 	.word	0xffffffff


	//   ....[10]....
        /*0064*/ 	.word	0xffffffff


	//   ....[11]....
        /*0068*/ 	.word	0xffffffff


	//   ....[12]....
        /*006c*/ 	.word	0xffffffff


	//   ....[13]....
        /*0070*/ 	.word	0xffffffff


	//   ....[14]....
        /*0074*/ 	.word	0xffffffff


	//   ....[15]....
        /*0078*/ 	.word	0xffffffff


	//   ....[16]....
        /*007c*/ 	.word	0xffffffff


	//   ....[17]....
        /*0080*/ 	.word	0xffffffff


	//   ....[18]....
        /*0084*/ 	.word	0xffffffff


	//   ....[19]....
        /*0088*/ 	.word	0xffffffff


	//   ....[20]....
        /*008c*/ 	.word	0xffffffff


	//   ....[21]....
        /*0090*/ 	.word	0xffffffff


	//   ....[22]....
        /*0094*/ 	.word	0xffffffff


	//   ....[23]....
        /*0098*/ 	.word	0xffffffff


	//   ....[24]....
        /*009c*/ 	.word	0xffffffff


	//   ....[25]....
        /*00a0*/ 	.word	0xffffffff


	//   ....[26]....
        /*00a4*/ 	.word	0xffffffff


	//   ....[27]....
        /*00a8*/ 	.word	0xffffffff


	//   ....[28]....
        /*00ac*/ 	.word	0xffffffff


	//   ....[29]....
        /*00b0*/ 	.word	0xffffffff


	//   ....[30]....
        /*00b4*/ 	.word	0xffffffff


	//   ....[31]....
        /*00b8*/ 	.word	0xffffffff


	//   ....[32]....
        /*00bc*/ 	.word	0xffffffff


	//   ....[33]....
        /*00c0*/ 	.word	0xffffffff


	//   ....[34]....
        /*00c4*/ 	.word	0xffffffff


	//   ....[35]....
        /*00c8*/ 	.word	0xffffffff


	//   ....[36]....
        /*00cc*/ 	.word	0xffffffff


	//   ....[37]....
        /*00d0*/ 	.word	0xffffffff


	//   ....[38]....
        /*00d4*/ 	.word	0xffffffff


	//   ....[39]....
        /*00d8*/ 	.word	0xffffffff


	//   ....[40]....
        /*00dc*/ 	.word	0xffffffff


	//   ....[41]....
        /*00e0*/ 	.word	0xffffffff


	//   ....[42]....
        /*00e4*/ 	.word	0xffffffff


	//   ....[43]....
        /*00e8*/ 	.word	0xffffffff


	//   ....[44]....
        /*00ec*/ 	.word	0xffffffff


	//   ....[45]....
        /*00f0*/ 	.word	0xffffffff


	//   ....[46]....
        /*00f4*/ 	.word	0xffffffff


	//   ....[47]....
        /*00f8*/ 	.word	0xffffffff


	//   ....[48]....
        /*00fc*/ 	.word	0xffffffff


	//   ....[49]....
        /*0100*/ 	.word	0xffffffff


	//   ....[50]....
        /*0104*/ 	.word	0xffffffff


	//   ....[51]....
        /*0108*/ 	.word	0xffffffff


	//   ....[52]....
        /*010c*/ 	.word	0xffffffff


	//   ....[53]....
        /*0110*/ 	.word	0xffffffff


	//   ....[54]....
        /*0114*/ 	.word	0xffffffff


	//   ....[55]....
        /*0118*/ 	.word	0xffffffff


	//   ....[56]....
        /*011c*/ 	.word	0xffffffff


	//   ....[57]....
        /*0120*/ 	.word	0xffffffff


	//   ....[58]....
        /*0124*/ 	.word	0xffffffff


	//   ....[59]....
        /*0128*/ 	.word	0xffffffff


	//   ....[60]....
        /*012c*/ 	.word	0xffffffff


	//   ....[61]....
        /*0130*/ 	.word	0xffffffff


	//   ....[62]....
        /*0134*/ 	.word	0xffffffff


	//   ....[63]....
        /*0138*/ 	.word	0xffffffff


	//   ....[64]....
        /*013c*/ 	.word	0xffffffff


	//   ....[65]....
        /*0140*/ 	.word	0xffffffff


	//   ....[66]....
        /*0144*/ 	.word	0xffffffff


	//   ....[67]....
        /*0148*/ 	.word	0xffffffff


	//   ....[68]....
        /*014c*/ 	.word	0xffffffff


	//   ....[69]....
        /*0150*/ 	.word	0xffffffff


	//   ....[70]....
        /*0154*/ 	.word	0xffffffff


	//   ....[71]....
        /*0158*/ 	.word	0xffffffff


	//   ....[72]....
        /*015c*/ 	.word	0xffffffff


	//   ....[73]....
        /*0160*/ 	.word	0xffffffff


	//   ....[74]....
        /*0164*/ 	.word	0xffffffff


	//   ....[75]....
        /*0168*/ 	.word	0xffffffff


	//   ....[76]....
        /*016c*/ 	.word	0xffffffff


	//   ....[77]....
        /*0170*/ 	.word	0xffffffff


	//   ....[78]....
        /*0174*/ 	.word	0xffffffff


	//   ....[79]....
        /*0178*/ 	.word	0xffffffff


	//   ....[80]....
        /*017c*/ 	.word	0xffffffff


	//   ....[81]....
        /*0180*/ 	.word	0xffffffff


	//   ....[82]....
        /*0184*/ 	.word	0xffffffff


	//   ....[83]....
        /*0188*/ 	.word	0xffffffff


	//   ....[84]....
        /*018c*/ 	.word	0xffffffff


	//   ....[85]....
        /*0190*/ 	.word	0xffffffff


	//   ....[86]....
        /*0194*/ 	.word	0xffffffff


	//   ....[87]....
        /*0198*/ 	.word	0xffffffff


	//   ....[88]....
        /*019c*/ 	.word	0xffffffff


	//   ....[89]....
        /*01a0*/ 	.word	0xffffffff


	//   ....[90]....
        /*01a4*/ 	.word	0xffffffff


	//   ....[91]....
        /*01a8*/ 	.word	0xffffffff


	//   ....[92]....
        /*01ac*/ 	.word	0xffffffff


	//   ....[93]....
        /*01b0*/ 	.word	0xffffffff


	//   ....[94]....
        /*01b4*/ 	.word	0xffffffff


	//   ....[95]....
        /*01b8*/ 	.word	0xffffffff


	//   ....[96]....
        /*01bc*/ 	.word	0xffffffff


	//----- nvinfo : EIATTR_COOP_GROUP_INSTR_OFFSETS
	.align		4
.L_3613:
        /*01c0*/ 	.byte	0x04, 0x28
        /*01c2*/ 	.short	(.L_3615 - .L_3614)


	//   ....[0]....
.L_3614:
        /*01c4*/ 	.word	0x00000b00


	//   ....[1]....
        /*01c8*/ 	.word	0x00000c60


	//   ....[2]....
        /*01cc*/ 	.word	0x00000f70


	//   ....[3]....
        /*01d0*/ 	.word	0x00001a90


	//   ....[4]....
        /*01d4*/ 	.word	0x00001ce0


	//   ....[5]....
        /*01d8*/ 	.word	0x00001ed0


	//   ....[6]....
        /*01dc*/ 	.word	0x00002300


	//   ....[7]....
        /*01e0*/ 	.word	0x00002fa0


	//   ....[8]....
        /*01e4*/ 	.word	0x00003500


	//   ....[9]....
        /*01e8*/ 	.word	0x00003540


	//   ....[10]....
        /*01ec*/ 	.word	0x00003580


	//   ....[11]....
        /*01f0*/ 	.word	0x000035c0


	//   ....[12]....
        /*01f4*/ 	.word	0x00003600


	//   ....[13]....
        /*01f8*/ 	.word	0x00003610


	//   ....[14]....
        /*01fc*/ 	.word	0x000036d0


	//   ....[15]....
        /*0200*/ 	.word	0x000036f0


	//   ....[16]....
        /*0204*/ 	.word	0x00003700


	//   ....[17]....
        /*0208*/ 	.word	0x00003710


	//   ....[18]....
        /*020c*/ 	.word	0x000037d0


	//   ....[19]....
        /*0210*/ 	.word	0x000037f0


	//   ....[20]....
        /*0214*/ 	.word	0x00003800


	//   ....[21]....
        /*0218*/ 	.word	0x00003810


	//   ....[22]....
        /*021c*/ 	.word	0x000038d0


	//   ....[23]....
        /*0220*/ 	.word	0x000038f0


	//   ....[24]....
        /*0224*/ 	.word	0x00003900


	//   ....[25]....
        /*0228*/ 	.word	0x00003910


	//   ....[26]....
        /*022c*/ 	.word	0x000039e0


	//   ....[27]....
        /*0230*/ 	.word	0x00003a20


	//   ....[28]....
        /*0234*/ 	.word	0x00003a50


	//   ....[29]....
        /*0238*/ 	.word	0x00003a80


	//   ....[30]....
        /*023c*/ 	.word	0x00003c30


	//   ....[31]....
        /*0240*/ 	.word	0x00003c90


	//   ....[32]....
        /*0244*/ 	.word	0x00003cc0


	//   ....[33]....
        /*0248*/ 	.word	0x00003d30


	//   ....[34]....
        /*024c*/ 	.word	0x00003ef0


	//   ....[35]....
        /*0250*/ 	.word	0x00003f20


	//   ....[36]....
        /*0254*/ 	.word	0x00003f80


	//   ....[37]....
        /*0258*/ 	.word	0x00003fb0


	//   ....[38]....
        /*025c*/ 	.word	0x000040c0


	//   ....[39]....
        /*0260*/ 	.word	0x00004100


	//   ....[40]....
        /*0264*/ 	.word	0x00004120


	//   ....[41]....
        /*0268*/ 	.word	0x00004130


	//   ....[42]....
        /*026c*/ 	.word	0x00004240


	//   ....[43]....
        /*0270*/ 	.word	0x00004280


	//   ....[44]....
        /*0274*/ 	.word	0x000042c0


	//   ....[45]....
        /*0278*/ 	.word	0x000043a0


	//   ....[46]....
        /*027c*/ 	.word	0x000044b0


	//   ....[47]....
        /*0280*/ 	.word	0x000044e0


	//   ....[48]....
        /*0284*/ 	.word	0x000044f0


	//   ....[49]....
        /*0288*/ 	.word	0x00004500


	//   ....[50]....
        /*028c*/ 	.word	0x000045e0


	//   ....[51]....
        /*0290*/ 	.word	0x00004610


	//   ....[52]....
        /*0294*/ 	.word	0x00004630


	//   ....[53]....
        /*0298*/ 	.word	0x00004640


	//   ....[54]....
        /*029c*/ 	.word	0x00004730


	//   ....[55]....
        /*02a0*/ 	.word	0x00004770


	//   ....[56]....
        /*02a4*/ 	.word	0x000047b0


	//   ....[57]....
        /*02a8*/ 	.word	0x000047e0


	//   ....[58]....
        /*02ac*/ 	.word	0x00004810


	//   ....[59]....
        /*02b0*/ 	.word	0x00004840


	//   ....[60]....
        /*02b4*/ 	.word	0x00004870


	//   ....[61]....
        /*02b8*/ 	.word	0x000048a0


	//   ....[62]....
        /*02bc*/ 	.word	0x000048d0


	//   ....[63]....
        /*02c0*/ 	.word	0x00004900


	//   ....[64]....
        /*02c4*/ 	.word	0x00005620


	//   ....[65]....
        /*02c8*/ 	.word	0x00005660


	//   ....[66]....
        /*02cc*/ 	.word	0x000056a0


	//   ....[67]....
        /*02d0*/ 	.word	0x000056e0


	//   ....[68]....
        /*02d4*/ 	.word	0x00005740


	//   ....[69]....
        /*02d8*/ 	.word	0x00005760


	//   ....[70]....
        /*02dc*/ 	.word	0x00005780


	//   ....[71]....
        /*02e0*/ 	.word	0x000057a0


	//   ....[72]....
        /*02e4*/ 	.word	0x000057d0


	//   ....[73]....
        /*02e8*/ 	.word	0x00005800


	//   ....[74]....
        /*02ec*/ 	.word	0x00005820


	//   ....[75]....
        /*02f0*/ 	.word	0x00005830


	//   ....[76]....
        /*02f4*/ 	.word	0x00005850


	//   ....[77]....
        /*02f8*/ 	.word	0x00005880


	//   ....[78]....
        /*02fc*/ 	.word	0x000058a0


	//   ....[79]....
        /*0300*/ 	.word	0x000058c0


	//   ....[80]....
        /*0304*/ 	.word	0x00005910


	//   ....[81]....
        /*0308*/ 	.word	0x00005940


	//   ....[82]....
        /*030c*/ 	.word	0x00005980


	//   ....[83]....
        /*0310*/ 	.word	0x000059b0


	//   ....[84]....
        /*0314*/ 	.word	0x00005ec0


	//   ....[85]....
        /*0318*/ 	.word	0x00005f10


	//   ....[86]....
        /*031c*/ 	.word	0x00006430


	//   ....[87]....
        /*0320*/ 	.word	0x000067e0


	//   ....[88]....
        /*0324*/ 	.word	0x00006830


	//   ....[89]....
        /*0328*/ 	.word	0x00006860


	//   ....[90]....
        /*032c*/ 	.word	0x00006880


	//   ....[91]....
        /*0330*/ 	.word	0x000068a0


	//   ....[92]....
        /*0334*/ 	.word	0x00006950


	//   ....[93]....
        /*0338*/ 	.word	0x000069a0


	//   ....[94]....
        /*033c*/ 	.word	0x000069c0


	//   ....[95]....
        /*0340*/ 	.word	0x000069e0


	//   ....[96]....
        /*0344*/ 	.word	0x00006a00


	//----- nvinfo : EIATTR_EXIT_INSTR_OFFSETS
	.align		4
.L_3615:
        /*0348*/ 	.byte	0x04, 0x1c
        /*034a*/ 	.short	(.L_3617 - .L_3616)


	//   ....[0]....
.L_3616:
        /*034c*/ 	.word	0x00006ac0


	//   ....[1]....
        /*0350*/ 	.word	0x00006d00


	//----- nvinfo : EIATTR_MAX_THREADS
	.align		4
.L_3617:
        /*0354*/ 	.byte	0x04, 0x05
        /*0356*/ 	.short	(.L_3619 - .L_3618)
.L_3618:
        /*0358*/ 	.word	0x00000020
        /*035c*/ 	.word	0x00000001
        /*0360*/ 	.word	0x00000001


	//----- nvinfo : EIATTR_CRS_STACK_SIZE
	.align		4
.L_3619:
        /*0364*/ 	.byte	0x04, 0x1e
        /*0366*/ 	.short	(.L_3621 - .L_3620)
.L_3620:
        /*0368*/ 	.word	0x00000000
.L_3621:


//--------------------- .nv.info._Z25selective_scan_bwd_kernelI32Selective_Scan_bwd_kernel_traitsILi32ELi4ELb0ELb1ELb0ELb0ELb0EN3c108BFloat16ENS1_7complexIfEEEEv12SSMParamsBwd --------------------------
	.section	.nv.info._Z25selective_scan_bwd_kernelI32Selective_Scan_bwd_kernel_traitsILi32ELi4ELb0ELb1ELb0ELb0ELb0EN3c108BFloat16ENS1_7complexIfEEEEv12SSMParamsBwd,"",@"SHT_CUDA_INFO"
	.sectionflags	@""
	.align	4


	//----- nvinfo : EIATTR_CUDA_API_VERSION
	.align		4
        /*0000*/ 	.byte	0x04, 0x37
        /*0002*/ 	.short	(.L_3623 - .L_3622)
.L_3622:
        /*0004*/ 	.word	0x00000082


	//----- nvinfo : EIATTR_SW2861232_WAR
	.align		4
.L_3623:
        /*0008*/ 	.byte	0x01, 0x35
	.zero		2


	//----- nvinfo : EIATTR_PARAM_CBANK
	.align		4
        /*000c*/ 	.byte	0x04, 0x0a
        /*000e*/ 	.short	(.L_3625 - .L_3624)
	.align		4
.L_3624:
        /*0010*/ 	.word	index@(.nv.constant0._Z25selective_scan_bwd_kernelI32Selective_Scan_bwd_kernel_traitsILi32ELi4ELb0ELb1ELb0ELb0ELb0EN3c108BFloat16ENS1_7complexIfEEEEv12SSMParamsBwd)
        /*0014*/ 	.short	0x0160
        /*0016*/ 	.short	0x01f0


	//----- nvinfo : EIATTR_CBANK_PARAM_SIZE
	.align		4
.L_3625:
        /*0018*/ 	.byte	0x03, 0x19
        /*001a*/ 	.short	0x01f0


	//----- nvinfo : EIATTR_KPARAM_INFO
	.align		4
        /*001c*/ 	.byte	0x04, 0x17
        /*001e*/ 	.short	(.L_3627 - .L_3626)
.L_3626:
        /*0020*/ 	.word	0x00000000
        /*0024*/ 	.short	0x0000
        /*0026*/ 	.short	0x0000
        /*0028*/ 	.byte	0x00, 0xf0, 0xc1, 0x07


	//----- nvinfo : EIATTR_MAXREG_COUNT
	.align		4
.L_3627:
        /*002c*/ 	.byte	0x03, 0x1b
        /*002e*/ 	.short	0x00ff


	//----- nvinfo : EIATTR_NUM_BARRIERS
	.align		4
        /*0030*/ 	.byte	0x02, 0x4c
        /*0032*/ 	.byte	0x01
	.zero		1


	//----- nvinfo : EIATTR_MERCURY_ISA_VERSION
	.align		4
        /*0034*/ 	.byte	0x03, 0x5f
        /*0036*/ 	.short	0x0000


	//----- nvinfo : EIATTR_COOP_GROUP_MASK_REGIDS
	.align		4
        /*0038*/ 	.byte	0x04, 0x29
        /*003a*/ 	.short	(.L_3629 - .L_3628)


	//   ....[0]....
.L_3628:
        /*003c*/ 	.word	0xffffffff


	//   ....[1]....
        /*0040*/ 	.word	0xffffffff


	//   ....[2]....
        /*0044*/ 	.word	0xffffffff


	//   ....[3]....
        /*0048*/ 	.word	0xffffffff


	//   ....[4]....
        /*004c*/ 	.word	0xffffffff


	//   ....[5]....
        /*0050*/ 	.word	0xffffffff


	//   ....[6]....
        /*0054*/ 	.word	0xffffffff


	//   ....[7]....
        /*0058*/ 	.word	0xffffffff


	//   ....[8]....
        /*005c*/ 	.word	0xffffffff


	//   ....[9]....
        /*0060*/ 	.word	0xffffffff


	//   ....[10]....
        /*0064*/ 	.word	0xffffffff


	//   ....[11]....
        /*0068*/ 	.word	0xffffffff


	//   ....[12]....
        /*006c*/ 	.word	0xffffffff


	//   ....[13]....
        /*0070*/ 	.word	0xffffffff


	//   ....[14]....
        /*0074*/ 	.word	0xffffffff


	//   ....[15]....
        /*0078*/ 	.word	0xffffffff


	//   ....[16]....
        /*007c*/ 	.word	0xffffffff


	//   ....[17]....
        /*0080*/ 	.word	0xffffffff


	//   ....[18]....
        /*0084*/ 	.word	0xffffffff


	//   ....[19]....
        /*0088*/ 	.word	0xffffffff


	//   ....[20]....
        /*008c*/ 	.word	0xffffffff


	//   ....[21]....
        /*0090*/ 	.word	0xffffffff


	//   ....[22]....
        /*0094*/ 	.word	0xffffffff


	//   ....[23]....
        /*0098*/ 	.word	0xffffffff


	//   ....[24]....
        /*009c*/ 	.word	0xffffffff


	//   ....[25]....
        /*00a0*/ 	.word	0xffffffff


	//   ....[26]....
        /*00a4*/ 	.word	0xffffffff


	//   ....[27]....
        /*00a8*/ 	.word	0xffffffff


	//   ....[28]....
        /*00ac*/ 	.word	0xffffffff


	//   ....[29]....
        /*00b0*/ 	.word	0xffffffff


	//   ....[30]....
        /*00b4*/ 	.word	0xffffffff


	//   ....[31]....
        /*00b8*/ 	.word	0xffffffff


	//   ....[32]....
        /*00bc*/ 	.word	0xffffffff


	//   ....[33]....
        /*00c0*/ 	.word	0xffffffff


	//   ....[34]....
        /*00c4*/ 	.word	0xffffffff


	//   ....[35]....
        /*00c8*/ 	.word	0xffffffff


	//   ....[36]....
        /*00cc*/ 	.word	0xffffffff


	//   ....[37]....
        /*00d0*/ 	.word	0xffffffff


	//   ....[38]....
        /*00d4*/ 	.word	0xffffffff


	//   ....[39]....
        /*00d8*/ 	.word	0xffffffff


	//   ....[40]....
        /*00dc*/ 	.word	0xffffffff


	//   ....[41]....
        /*00e0*/ 	.word	0xffffffff


	//   ....[42]....
        /*00e4*/ 	.word	0xffffffff


	//   ....[43]....
        /*00e8*/ 	.word	0xffffffff


	//   ....[44]....
        /*00ec*/ 	.word	0xffffffff


	//   ....[45]....
        /*00f0*/ 	.word	0xffffffff


	//   ....[46]....
        /*00f4*/ 	.word	0xffffffff


	//   ....[47]....
        /*00f8*/ 	.word	0xffffffff


	//   ....[48]....
        /*00fc*/ 	.word	0xffffffff


	//   ....[49]....
        /*0100*/ 	.word	0xffffffff


	//   ....[50]....
        /*0104*/ 	.word	0xffffffff


	//   ....[51]....
        /*0108*/ 	.word	0xffffffff


	//   ....[52]....
        /*010c*/ 	.word	0xffffffff


	//   ....[53]....
        /*0110*/ 	.word	0xffffffff


	//   ....[54]....
        /*0114*/ 	.word	0xffffffff


	//   ....[55]....
        /*0118*/ 	.word	0xffffffff


	//   ....[56]....
        /*011c*/ 	.word	0xffffffff


	//   ....[57]....
        /*0120*/ 	.word	0xffffffff


	//   ....[58]....
        /*0124*/ 	.word	0xffffffff


	//   ....[59]....
        /*0128*/ 	.word	0xffffffff


	//   ....[60]....
        /*012c*/ 	.word	0xffffffff


	//   ....[61]....
        /*0130*/ 	.word	0xffffffff


	//   ....[62]....
        /*0134*/ 	.word	0xffffffff


	//   ....[63]....
        /*0138*/ 	.word	0xffffffff


	//   ....[64]....
        /*013c*/ 	.word	0xffffffff


	//   ....[65]....
        /*0140*/ 	.word	0xffffffff


	//   ....[66]....
        /*0144*/ 	.word	0xffffffff


	//   ....[67]....
        /*0148*/ 	.word	0xffffffff


	//   ....[68]....
        /*014c*/ 	.word	0xffffffff


	//   ....[69]....
        /*0150*/ 	.word	0xffffffff


	//   ....[70]....
        /*0154*/ 	.word	0xffffffff


	//   ....[71]....
        /*0158*/ 	.word	0xffffffff


	//   ....[72]....
        /*015c*/ 	.word	0xffffffff


	//   ....[73]....
        /*0160*/ 	.word	0xffffffff


	//   ....[74]....
        /*0164*/ 	.word	0xffffffff


	//   ....[75]....
        /*0168*/ 	.word	0xffffffff


	//   ....[76]....
        /*016c*/ 	.word	0xffffffff


	//   ....[77]....
        /*0170*/ 	.word	0xffffffff


	//   ....[78]....
        /*0174*/ 	.word	0xffffffff


	//   ....[79]....
        /*0178*/ 	.word	0xffffffff


	//   ....[80]....
        /*017c*/ 	.word	0xffffffff


	//   ....[81]....
        /*0180*/ 	.word	0xffffffff


	//   ....[82]....
        /*0184*/ 	.word	0xffffffff


	//   ....[83]....
        /*0188*/ 	.word	0xffffffff


	//   ....[84]....
        /*018c*/ 	.word	0xffffffff


	//   ....[85]....
        /*0190*/ 	.word	0xffffffff


	//   ....[86]....
        /*0194*/ 	.word	0xffffffff


	//   ....[87]....
        /*0198*/ 	.word	0xffffffff


	//   ....[88]....
        /*019c*/ 	.word	0xffffffff


	//   ....[89]....
        /*01a0*/ 	.word	0xffffffff


	//   ....[90]....
        /*01a4*/ 	.word	0xffffffff


	//   ....[91]....
        /*01a8*/ 	.word	0xffffffff


	//----- nvinfo : EIATTR_COOP_GROUP_INSTR_OFFSETS
	.align		4
.L_3629:
        /*01ac*/ 	.byte	0x04, 0x28
        /*01ae*/ 	.short	(.L_3631 - .L_3630)


	//   ....[0]....
.L_3630:
        /*01b0*/ 	.word	0x00000c90


	//   ....[1]....
        /*01b4*/ 	.word	0x00000df0


	//   ....[2]....
        /*01b8*/ 	.word	0x00000f40


	//   ....[3]....
        /*01bc*/ 	.word	0x000019c0


	//   ....[4]....
        /*01c0*/ 	.word	0x00001ff0


	//   ....[5]....
        /*01c4*/ 	.word	0x00002030


	//   ....[6]....
        /*01c8*/ 	.word	0x00002070


	//   ....[7]....
        /*01cc*/ 	.word	0x00002080


	//   ....[8]....
        /*01d0*/ 	.word	0x00002090


	//   ....[9]....
        /*01d4*/ 	.word	0x000020a0


	//   ....[10]....
        /*01d8*/ 	.word	0x00002120


	//   ....[11]....
        /*01dc*/ 	.word	0x00002150


	//   ....[12]....
        /*01e0*/ 	.word	0x00002180


	//   ....[13]....
        /*01e4*/ 	.word	0x000021a0


	//   ....[14]....
        /*01e8*/ 	.word	0x00002220


	//   ....[15]....
        /*01ec*/ 	.word	0x00002250


	//   ....[16]....
        /*01f0*/ 	.word	0x00002290


	//   ....[17]....
        /*01f4*/ 	.word	0x000022b0


	//   ....[18]....
        /*01f8*/ 	.word	0x00002350


	//   ....[19]....
        /*01fc*/ 	.word	0x00002380


	//   ....[20]....
        /*0200*/ 	.word	0x000023a0


	//   ....[21]....
        /*0204*/ 	.word	0x000023b0


	//   ....[22]....
        /*0208*/ 	.word	0x00002440


	//   ....[23]....
        /*020c*/ 	.word	0x00002490


	//   ....[24]....
        /*0210*/ 	.word	0x000024d0


	//   ....[25]....
        /*0214*/ 	.word	0x00002500


	//   ....[26]....
        /*0218*/ 	.word	0x00002650


	//   ....[27]....
        /*021c*/ 	.word	0x00002690


	//   ....[28]....
        /*0220*/ 	.word	0x000026d0


	//   ....[29]....
        /*0224*/ 	.word	0x00002710


	//   ....[30]....
        /*0228*/ 	.word	0x00002900


	//   ....[31]....
        /*022c*/ 	.word	0x00002930


	//   ....[32]....
        /*0230*/ 	.word	0x00002940


	//   ....[33]....
        /*0234*/ 	.word	0x00002950


	//   ....[34]....
        /*0238*/ 	.word	0x00002a50


	//   ....[35]....
        /*023c*/ 	.word	0x00002a90


	//   ....[36]....
        /*0240*/ 	.word	0x00002ac0


	//   ....[37]....
        /*0244*/ 	.word	0x00002ae0


	//   ....[38]....
        /*0248*/ 	.word	0x00002be0


	//   ....[39]....
        /*024c*/ 	.word	0x00002c20


	//   ....[40]....
        /*0250*/ 	.word	0x00002c60


	//   ....[41]....
        /*0254*/ 	.word	0x00002c90


	//   ....[42]....
        /*0258*/ 	.word	0x00002d80


	//   ....[43]....
        /*025c*/ 	.word	0x00002db0


	//   ....[44]....
        /*0260*/ 	.word	0x00002dc0


	//   ....[45]....
        /*0264*/ 	.word	0x00002dd0


	//   ....[46]....
        /*0268*/ 	.word	0x00002eb0


	//   ....[47]....
        /*026c*/ 	.word	0x00002ee0


	//   ....[48]....
        /*0270*/ 	.word	0x00002ef0


	//   ....[49]....
        /*0274*/ 	.word	0x00002f00


	//   ....[50]....
        /*0278*/ 	.word	0x00002fe0


	//   ....[51]....
        /*027c*/ 	.word	0x00003020


	//   ....[52]....
        /*0280*/ 	.word	0x00003060


	//   ....[53]....
        /*0284*/ 	.word	0x00003090


	//   ....[54]....
        /*0288*/ 	.word	0x000030c0


	//   ....[55]....
        /*028c*/ 	.word	0x000030f0


	//   ....[56]....
        /*0290*/ 	.word	0x00003120


	//   ....[57]....
        /*0294*/ 	.word	0x00003150


	//   ....[58]....
        /*0298*/ 	.word	0x00003180


	//   ....[59]....
        /*029c*/ 	.word	0x000031b0


	//   ....[60]....
        /*02a0*/ 	.word	0x00003cd0


	//   ....[61]....
        /*02a4*/ 	.word	0x00003d10


	//   ....[62]....
        /*02a8*/ 	.word	0x00003d50


	//   ....[63]....
        /*02ac*/ 	.word	0x00003d90


	//   ....[64]....
        /*02b0*/ 	.word	0x00003df0


	//   ....[65]....
        /*02b4*/ 	.word	0x00003e10


	//   ....[66]....
        /*02b8*/ 	.word	0x00003e30


	//   ....[67]....
        /*02bc*/ 	.word	0x00003e50


	//   ....[68]....
        /*02c0*/ 	.word	0x00003e80


	//   ....[69]....
        /*02c4*/ 	.word	0x00003ea0


	//   ....[70]....
        /*02c8*/ 	.word	0x00003ec0


	//   ....[71]....
        /*02cc*/ 	.word	0x00003ee0


	//   ....[72]....
        /*02d0*/ 	.word	0x00003f30


	//   ....[73]....
        /*02d4*/ 	.word	0x00003f50


	//   ....[74]....
        /*02d8*/ 	.word	0x00003f80


	//   ....[75]....
        /*02dc*/ 	.word	0x00003fb0


	//   ....[76]....
        /*02e0*/ 	.word	0x00004050


	//   ....[77]....
        /*02e4*/ 	.word	0x00004080


	//   ....[78]....
        /*02e8*/ 	.word	0x000040b0


	//   ....[79]....
        /*02ec*/ 	.word	0x000040e0


	//   ....[80]....
        /*02f0*/ 	.word	0x00004560


	//   ....[81]....
        /*02f4*/ 	.word	0x00004840


	//   ....[82]....
        /*02f8*/ 	.word	0x00004bc0


	//   ....[83]....
        /*02fc*/ 	.word	0x00004c10


	//   ....[84]....
        /*0300*/ 	.word	0x00004c40


	//   ....[85]....
        /*0304*/ 	.word	0x00004c60


	//   ....[86]....
        /*0308*/ 	.word	0x00004c80


	//   ....[87]....
        /*030c*/ 	.word	0x00004d30


	//   ....[88]....
        /*0310*/ 	.word	0x00004d80


	//   ....[89]....
        /*0314*/ 	.word	0x00004da0


	//   ....[90]....
        /*0318*/ 	.word	0x00004dc0


	//   ....[91]....
        /*031c*/ 	.word	0x00004de0


	//----- nvinfo : EIATTR_EXIT_INSTR_OFFSETS
	.align		4
.L_3631:
        /*0320*/ 	.byte	0x04, 0x1c
        /*0322*/ 	.short	(.L_3633 - .L_3632)


	//   ....[0]....
.L_3632:
        /*0324*/ 	.word	0x00004ea0


	//   ....[1]....
        /*0328*/ 	.word	0x000050e0


	//----- nvinfo : EIATTR_MAX_THREADS
	.align		4
.L_3633:
        /*032c*/ 	.byte	0x04, 0x05
        /*032e*/ 	.short	(.L_3635 - .L_3634)
.L_3634:
        /*0330*/ 	.word	0x00000020
        /*0334*/ 	.word	0x00000001
        /*0338*/ 	.word	0x00000001


	//----- nvinfo : EIATTR_CRS_STACK_SIZE
	.align		4
.L_3635:
        /*033c*/ 	.byte	0x04, 0x1e
        /*033e*/ 	.short	(.L_3637 - .L_3636)
.L_3636:
        /*0340*/ 	.word	0x00000000
.L_3637:


//--------------------- .nv.info._Z25selective_scan_bwd_kernelI32Selective_Scan_bwd_kernel_traitsILi32ELi4ELb0ELb1ELb0ELb0ELb1EN3c108BFloat16ENS1_7complexIfEEEEv12SSMParamsBwd --------------------------
	.section	.nv.info._Z25selective_scan_bwd_kernelI32Selective_Scan_bwd_kernel_traitsILi32ELi4ELb0ELb1ELb0ELb0ELb1EN3c108BFloat16ENS1_7complexIfEEEEv12SSMParamsBwd,"",@"SHT_CUDA_INFO"
	.sectionflags	@""
	.align	4


	//----- nvinfo : EIATTR_CUDA_API_VERSION
	.align		4
        /*0000*/ 	.byte	0x04, 0x37
        /*0002*/ 	.short	(.L_3639 - .L_3638)
.L_3638:
        /*0004*/ 	.word	0x00000082


	//----- nvinfo : EIATTR_SW2861232_WAR
	.align		4
.L_3639:
        /*0008*/ 	.byte	0x01, 0x35
	.zero		2


	//----- nvinfo : EIATTR_PARAM_CBANK
	.align		4
        /*000c*/ 	.byte	0x04, 0x0a
        /*000e*/ 	.short	(.L_3641 - .L_3640)
	.align		4
.L_3640:
        /*0010*/ 	.word	index@(.nv.constant0._Z25selective_scan_bwd_kernelI32Selective_Scan_bwd_kernel_traitsILi32ELi4ELb0ELb1ELb0ELb0ELb1EN3c108BFloat16ENS1_7complexIfEEEEv12SSMParamsBwd)
        /*0014*/ 	.short	0x0160
        /*0016*/ 	.short	0x01f0


	//----- nvinfo : EIATTR_CBANK_PARAM_SIZE
	.align		4
.L_3641:
        /*0018*/ 	.byte	0x03, 0x19
        /*001a*/ 	.short	0x01f0


	//----- nvinfo : EIATTR_KPARAM_INFO
	.align		4
        /*001c*/ 	.byte	0x04, 0x17
        /*001e*/ 	.short	(.L_3643 - .L_3642)
.L_3642:
        /*0020*/ 	.word	0x00000000
        /*0024*/ 	.short	0x0000
        /*0026*/ 	.short	0x0000
        /*0028*/ 	.byte	0x00, 0xf0, 0xc1, 0x07


	//----- nvinfo : EIATTR_MAXREG_COUNT
	.align		4
.L_3643:
        /*002c*/ 	.byte	0x03, 0x1b
        /*002e*/ 	.short	0x00ff


	//----- nvinfo : EIATTR_NUM_BARRIERS
	.align		4
        /*0030*/ 	.byte	0x02, 0x4c
        /*0032*/ 	.byte	0x01
	.zero		1


	//----- nvinfo : EIATTR_MERCURY_ISA_VERSION
	.align		4
        /*0034*/ 	.byte	0x03, 0x5f
        /*0036*/ 	.short	0x0000


	//----- nvinfo : EIATTR_COOP_GROUP_MASK_REGIDS
	.align		4
        /*0038*/ 	.byte	0x04, 0x29
        /*003a*/ 	.short	(.L_3645 - .L_3644)


	//   ....[0]....
.L_3644:
        /*003c*/ 	.word	0xffffffff


	//   ....[1]....
        /*0040*/ 	.word	0xffffffff


	//   ....[2]....
        /*0044*/ 	.word	0xffffffff


	//   ....[3]....
        /*0048*/ 	.word	0xffffffff


	//   ....[4]....
        /*004c*/ 	.word	0xffffffff


	//   ....[5]....
        /*0050*/ 	.word	0xffffffff


	//   ....[6]....
        /*0054*/ 	.word	0xffffffff


	//   ....[7]....
        /*0058*/ 	.word	0xffffffff


	//   ....[8]....
        /*005c*/ 	.word	0xffffffff


	//   ....[9]....
        /*0060*/ 	.word	0xffffffff


	//   ....[10]....
        /*0064*/ 	.word	0xffffffff


	//   ....[11]....
        /*0068*/ 	.word	0xffffffff


	//   ....[12]....
        /*006c*/ 	.word	0xffffffff


	//   ....[13]....
        /*0070*/ 	.word	0xffffffff


	//   ....[14]....
        /*0074*/ 	.word	0xffffffff


	//   ....[15]....
        /*0078*/ 	.word	0xffffffff


	//   ....[16]....
        /*007c*/ 	.word	0xffffffff


	//   ....[17]....
        /*0080*/ 	.word	0xffffffff


	//   ....[18]....
        /*0084*/ 	.word	0xffffffff


	//   ....[19]....
        /*0088*/ 	.word	0xffffffff


	//   ....[20]....
        /*008c*/ 	.word	0xffffffff


	//   ....[21]....
        /*0090*/ 	.word	0xffffffff


	//   ....[22]....
        /*0094*/ 	.word	0xffffffff


	//   ....[23]....
        /*0098*/ 	.word	0xffffffff


	//   ....[24]....
        /*009c*/ 	.word	0xffffffff


	//   ....[25]....
        /*00a0*/ 	.word	0xffffffff


	//   ....[26]....
        /*00a4*/ 	.word	0xffffffff


	//   ....[27]....
        /*00a8*/ 	.word	0xffffffff


	//   ....[28]....
        /*00ac*/ 	.word	0xffffffff


	//   ....[29]....
        /*00b0*/ 	.word	0xffffffff


	//   ....[30]....
        /*00b4*/ 	.word	0xffffffff


	//   ....[31]....
        /*00b8*/ 	.word	0xffffffff


	//   ....[32]....
        /*00bc*/ 	.word	0xffffffff


	//   ....[33]....
        /*00c0*/ 	.word	0xffffffff


	//   ....[34]....
        /*00c4*/ 	.word	0xffffffff


	//   ....[35]....
        /*00c8*/ 	.word	0xffffffff


	//   ....[36]....
        /*00cc*/ 	.word	0xffffffff


	//   ....[37]....
        /*00d0*/ 	.word	0xffffffff


	//   ....[38]....
        /*00d4*/ 	.word	0xffffffff


	//   ....[39]....
        /*00d8*/ 	.word	0xffffffff


	//   ....[40]....
        /*00dc*/ 	.word	0xffffffff


	//   ....[41]....
        /*00e0*/ 	.word	0xffffffff


	//   ....[42]....
        /*00e4*/ 	.word	0xffffffff


	//   ....[43]....
        /*00e8*/ 	.word	0xffffffff


	//   ....[44]....
        /*00ec*/ 	.word	0xffffffff


	//   ....[45]....
        /*00f0*/ 	.word	0xffffffff


	//   ....[46]....
        /*00f4*/ 	.word	0xffffffff


	//   ....[47]....
        /*00f8*/ 	.word	0xffffffff


	//   ....[48]....
        /*00fc*/ 	.word	0xffffffff


	//   ....[49]....
        /*0100*/ 	.word	0xffffffff


	//   ....[50]....
        /*0104*/ 	.word	0xffffffff


	//   ....[51]....
        /*0108*/ 	.word	0xffffffff


	//   ....[52]....
        /*010c*/ 	.word	0xffffffff


	//   ....[53]....
        /*0110*/ 	.word	0xffffffff


	//   ....[54]....
        /*0114*/ 	.word	0xffffffff


	//   ....[55]....
        /*0118*/ 	.word	0xffffffff


	//   ....[56]....
        /*011c*/ 	.word	0xffffffff


	//   ....[57]....
        /*0120*/ 	.word	0xffffffff


	//   ....[58]....
        /*0124*/ 	.word	0xffffffff


	//   ....[59]....
        /*0128*/ 	.word	0xffffffff


	//   ....[60]....
        /*012c*/ 	.word	0xffffffff


	//   ....[61]....
        /*0130*/ 	.word	0xffffffff


	//   ....[62]....
        /*0134*/ 	.word	0xffffffff


	//   ....[63]....
        /*0138*/ 	.word	0xffffffff


	//   ....[64]....
        /*013c*/ 	.word	0xffffffff


	//   ....[65]....
        /*0140*/ 	.word	0xffffffff


	//   ....[66]....
        /*0144*/ 	.word	0xffffffff


	//   ....[67]....
        /*0148*/ 	.word	0xffffffff


	//   ....[68]....
        /*014c*/ 	.word	0xffffffff


	//   ....[69]....
        /*0150*/ 	.word	0xffffffff


	//   ....[70]....
        /*0154*/ 	.word	0xffffffff


	//   ....[71]....
        /*0158*/ 	.word	0xffffffff


	//   ....[72]....
        /*015c*/ 	.word	0xffffffff


	//   ....[73]....
        /*0160*/ 	.word	0xffffffff


	//   ....[74]....
        /*0164*/ 	.word	0xffffffff


	//   ....[75]....
        /*0168*/ 	.word	0xffffffff


	//   ....[76]....
        /*016c*/ 	.word	0xffffffff


	//   ....[77]....
        /*0170*/ 	.word	0xffffffff


	//   ....[78]....
        /*0174*/ 	.word	0xffffffff


	//   ....[79]....
        /*0178*/ 	.word	0xffffffff


	//   ....[80]....
        /*017c*/ 	.word	0xffffffff


	//   ....[81]....
        /*0180*/ 	.word	0xffffffff


	//   ....[82]....
        /*0184*/ 	.word	0xffffffff


	//   ....[83]....
        /*0188*/ 	.word	0xffffffff


	//   ....[84]....
        /*018c*/ 	.word	0xffffffff


	//   ....[85]....
        /*0190*/ 	.word	0xffffffff


	//   ....[86]....
        /*0194*/ 	.word	0xffffffff


	//   ....[87]....
        /*0198*/ 	.word	0xffffffff


	//   ....[88]....
        /*019c*/ 	.word	0xffffffff


	//   ....[89]....
        /*01a0*/ 	.word	0xffffffff


	//   ....[90]....
        /*01a4*/ 	.word	0xffffffff


	//   ....[91]....
        /*01a8*/ 	.word	0xffffffff


	//   ....[92]....
        /*01ac*/ 	.word	0xffffffff


	//   ....[93]....
        /*01b0*/ 	.word	0xffffffff


	//   ....[94]....
        /*01b4*/ 	.word	0xffffffff


	//   ....[95]....
        /*01b8*/ 	.word	0xffffffff


	//----- nvinfo : EIATTR_COOP_GROUP_INSTR_OFFSETS
	.align		4
.L_3645:
        /*01bc*/ 	.byte	0x04, 0x28
        /*01be*/ 	.short	(.L_3647 - .L_3646)


	//   ....[0]....
.L_3646:
        /*01c0*/ 	.word	0x00000b80


	//   ....[1]....
        /*01c4*/ 	.word	0x00000cd0


	//   ....[2]....
        /*01c8*/ 	.word	0x00000f80


	//   ....[3]....
        /*01cc*/ 	.word	0x000011c0


	//   ....[4]....
        /*01d0*/ 	.word	0x000013a0


	//   ....[5]....
        /*01d4*/ 	.word	0x00001630


	//   ....[6]....
        /*01d8*/ 	.word	0x00001aa0


	//   ....[7]....
        /*01dc*/ 	.word	0x00002730


	//   ....[8]....
        /*01e0*/ 	.word	0x00002df0


	//   ....[9]....
        /*01e4*/ 	.word	0x00002e30


	//   ....[10]....
        /*01e8*/ 	.word	0x00002e40


	//   ....[11]....
        /*01ec*/ 	.word	0x00002e50


	//   ....[12]....
        /*01f0*/ 	.word	0x00002e60


	//   ....[13]....
        /*01f4*/ 	.word	0x00002e70


	//   ....[14]....
        /*01f8*/ 	.word	0x00002f30


	//   ....[15]....
        /*01fc*/ 	.word	0x00002f50


	//   ....[16]....
        /*0200*/ 	.word	0x00002f60


	//   ....[17]....
        /*0204*/ 	.word	0x00002f70


	//   ....[18]....
        /*0208*/ 	.word	0x00003030


	//   ....[19]....
        /*020c*/ 	.word	0x00003050


	//   ....[20]....
        /*0210*/ 	.word	0x00003060


	//   ....[21]....
        /*0214*/ 	.word	0x00003070


	//   ....[22]....
        /*0218*/ 	.word	0x00003130


	//   ....[23]....
        /*021c*/ 	.word	0x00003150


	//   ....[24]....
        /*0220*/ 	.word	0x00003160


	//   ....[25]....
        /*0224*/ 	.word	0x00003170


	//   ....[26]....
        /*0228*/ 	.word	0x00003230


	//   ....[27]....
        /*022c*/ 	.word	0x00003270


	//   ....[28]....
        /*0230*/ 	.word	0x000032a0


	//   ....[29]....
        /*0234*/ 	.word	0x000032d0


	//   ....[30]....
        /*0238*/ 	.word	0x00003420


	//   ....[31]....
        /*023c*/ 	.word	0x00003450


	//   ....[32]....
        /*0240*/ 	.word	0x00003490


	//   ....[33]....
        /*0244*/ 	.word	0x000034c0


	//   ....[34]....
        /*0248*/ 	.word	0x00003670


	//   ....[35]....
        /*024c*/ 	.word	0x000036c0


	//   ....[36]....
        /*0250*/ 	.word	0x000036e0


	//   ....[37]....
        /*0254*/ 	.word	0x000036f0


	//   ....[38]....
        /*0258*/ 	.word	0x000037f0


	//   ....[39]....
        /*025c*/ 	.word	0x00003830


	//   ....[40]....
        /*0260*/ 	.word	0x00003860


	//   ....[41]....
        /*0264*/ 	.word	0x00003880


	//   ....[42]....
        /*0268*/ 	.word	0x00003980


	//   ....[43]....
        /*026c*/ 	.word	0x000039c0


	//   ....[44]....
        /*0270*/ 	.word	0x00003a00


	//   ....[45]....
        /*0274*/ 	.word	0x00003a30


	//   ....[46]....
        /*0278*/ 	.word	0x00003b20


	//   ....[47]....
        /*027c*/ 	.word	0x00003b50


	//   ....[48]....
        /*0280*/ 	.word	0x00003b60


	//   ....[49]....
        /*0284*/ 	.word	0x00003b70


	//   ....[50]....
        /*0288*/ 	.word	0x00003c50


	//   ....[51]....
        /*028c*/ 	.word	0x00003c80


	//   ....[52]....
        /*0290*/ 	.word	0x00003c90


	//   ....[53]....
        /*0294*/ 	.word	0x00003ca0


	//   ....[54]....
        /*0298*/ 	.word	0x00003d80


	//   ....[55]....
        /*029c*/ 	.word	0x00003dc0


	//   ....[56]....
        /*02a0*/ 	.word	0x00003e00


	//   ....[57]....
        /*02a4*/ 	.word	0x00003e30


	//   ....[58]....
        /*02a8*/ 	.word	0x00003e60


	//   ....[59]....
        /*02ac*/ 	.word	0x00003e90


	//   ....[60]....
        /*02b0*/ 	.word	0x00003ec0


	//   ....[61]....
        /*02b4*/ 	.word	0x00003ef0


	//   ....[62]....
        /*02b8*/ 	.word	0x00003f20


	//   ....[63]....
        /*02bc*/ 	.word	0x00003f50


	//   ....[64]....
        /*02c0*/ 	.word	0x00004b40


	//   ....[65]....
        /*02c4*/ 	.word	0x00004b80


	//   ....[66]....
        /*02c8*/ 	.word	0x00004bc0


	//   ....[67]....
        /*02cc*/ 	.word	0x00004c00


	//   ....[68]....
        /*02d0*/ 	.word	0x00004c50


	//   ....[69]....
        /*02d4*/ 	.word	0x00004c80


	//   ....[70]....
        /*02d8*/ 	.word	0x00004ca0


	//   ....[71]....
        /*02dc*/ 	.word	0x00004cb0


	//   ....[72]....
        /*02e0*/ 	.word	0x00004cd0


	//   ....[73]....
        /*02e4*/ 	.word	0x00004d00


	//   ....[74]....
        /*02e8*/ 	.word	0x00004d20


	//   ....[75]....
        /*02ec*/ 	.word	0x00004d40


	//   ....[76]....
        /*02f0*/ 	.word	0x00004d60


	//   ....[77]....
        /*02f4*/ 	.word	0x00004d90


	//   ....[78]....
        /*02f8*/ 	.word	0x00004db0


	//   ....[79]....
        /*02fc*/ 	.word	0x00004de0


	//   ....[80]....
        /*0300*/ 	.word	0x00004e60


	//   ....[81]....
        /*0304*/ 	.word	0x00004ea0


	//   ....[82]....
        /*0308*/ 	.word	0x00004ed0


	//   ....[83]....
        /*030c*/ 	.word	0x00004f10


	//   ....[84]....
        /*0310*/ 	.word	0x00005310


	//   ....[85]....
        /*0314*/ 	.word	0x00005620


	//   ....[86]....
        /*0318*/ 	.word	0x000059d0


	//   ....[87]....
        /*031c*/ 	.word	0x00005a20


	//   ....[88]....
        /*0320*/ 	.word	0x00005a50


	//   ....[89]....
        /*0324*/ 	.word	0x00005a70


	//   ....[90]....
        /*0328*/ 	.word	0x00005a90


	//   ....[91]....
        /*032c*/ 	.word	0x00005b40


	//   ....[92]....
        /*0330*/ 	.word	0x00005b90


	//   ....[93]....
        /*0334*/ 	.word	0x00005bb0


	//   ....[94]....
        /*0338*/ 	.word	0x00005bd0


	//   ....[95]....
        /*033c*/ 	.word	0x00005bf0


	//----- nvinfo : EIATTR_EXIT_INSTR_OFFSETS
	.align		4
.L_3647:
        /*0340*/ 	.byte	0x04, 0x1c
        /*0342*/ 	.short	(.L_3649 - .L_3648)


	//   ....[0]....
.L_3648:
        /*0344*/ 	.word	0x00005cb0


	//   ....[1]....
        /*0348*/ 	.word	0x00005ef0


	//----- nvinfo : EIATTR_MAX_THREADS
	.align		4
.L_3649:
        /*034c*/ 	.byte	0x04, 0x05
        /*034e*/ 	.short	(.L_3651 - .L_3650)
.L_3650:
        /*0350*/ 	.word	0x00000020
        /*0354*/ 	.word	0x00000001
        /*0358*/ 	.word	0x00000001


	//----- nvinfo : EIATTR_CRS_STACK_SIZE
	.align		4
.L_3651:
        /*035c*/ 	.byte	0x04, 0x1e
        /*035e*/ 	.short	(.L_3653 - .L_3652)
.L_3652:
        /*0360*/ 	.word	0x00000000
.L_3653:


//--------------------- .nv.info._Z25selective_scan_bwd_kernelI32Selective_Scan_bwd_kernel_traitsILi32ELi4ELb0ELb1ELb0ELb1ELb0EN3c108BFloat16ENS1_7complexIfEEEEv12SSMParamsBwd --------------------------
	.section	.nv.info._Z25selective_scan_bwd_kernelI32Selective_Scan_bwd_kernel_traitsILi32ELi4ELb0ELb1ELb0ELb1ELb0EN3c108BFloat16ENS1_7complexIfEEEEv12SSMParamsBwd,"",@"SHT_CUDA_INFO"
	.sectionflags	@""
	.align	4


	//----- nvinfo : EIATTR_CUDA_API_VERSION
	.align		4
        /*0000*/ 	.byte	0x04, 0x37
        /*0002*/ 	.short	(.L_3655 - .L_3654)
.L_3654:
        /*0004*/ 	.word	0x00000082


	//----- nvinfo : EIATTR_SW2861232_WAR
	.align		4
.L_3655:
        /*0008*/ 	.byte	0x01, 0x35
	.zero		2


	//----- nvinfo : EIATTR_PARAM_CBANK
	.align		4
        /*000c*/ 	.byte	0x04, 0x0a
        /*000e*/ 	.short	(.L_3657 - .L_3656)
	.align		4
.L_3656:
        /*0010*/ 	.word	index@(.nv.constant0._Z25selective_scan_bwd_kernelI32Selective_Scan_bwd_kernel_traitsILi32ELi4ELb0ELb1ELb0ELb1ELb0EN3c108BFloat16ENS1_7complexIfEEEEv12SSMParamsBwd)
        /*0014*/ 	.short	0x0160
        /*0016*/ 	.short	0x01f0


	//----- nvinfo : EIATTR_CBANK_PARAM_SIZE
	.align		4
.L_3657:
        /*0018*/ 	.byte	0x03, 0x19
        /*001a*/ 	.short	0x01f0


	//----- nvinfo : EIATTR_KPARAM_INFO
	.align		4
        /*001c*/ 	.byte	0x04, 0x17
        /*001e*/ 	.short	(.L_3659 - .L_3658)
.L_3658:
        /*0020*/ 	.word	0x00000000
        /*0024*/ 	.short	0x0000
        /*0026*/ 	.short	0x0000
        /*0028*/ 	.byte	0x00, 0xf0, 0xc1, 0x07


	//----- nvinfo : EIATTR_MAXREG_COUNT
	.align		4
.L_3659:
        /*002c*/ 	.byte	0x03, 0x1b
        /*002e*/ 	.short	0x00ff


	//----- nvinfo : EIATTR_NUM_BARRIERS
	.align		4
        /*0030*/ 	.byte	0x02, 0x4c
        /*0032*/ 	.byte	0x01
	.zero		1


	//----- nvinfo : EIATTR_MERCURY_ISA_VERSION
	.align		4
        /*0034*/ 	.byte	0x03, 0x5f
        /*0036*/ 	.short	0x0000


	//----- nvinfo : EIATTR_COOP_GROUP_MASK_REGIDS
	.align		4
        /*0038*/ 	.byte	0x04, 0x29
        /*003a*/ 	.short	(.L_3661 - .L_3660)


	//   ....[0]....
.L_3660:
        /*003c*/ 	.word	0xffffffff


	//   ....[1]....
        /*0040*/ 	.word	0xffffffff


	//   ....[2]....
        /*0044*/ 	.word	0xffffffff


	//   ....[3]....
        /*0048*/ 	.word	0xffffffff


	//   ....[4]....
        /*004c*/ 	.word	0xffffffff


	//   ....[5]....
        /*0050*/ 	.word	0xffffffff


	//   ....[6]....
        /*0054*/ 	.word	0xffffffff


	//   ....[7]....
        /*0058*/ 	.word	0xffffffff


	//   ....[8]....
        /*005c*/ 	.word	0xffffffff


	//   ....[9]....
        /*0060*/ 	.word	0xffffffff


	//   ....[10]....
        /*0064*/ 	.word	0xffffffff


	//   ....[11]....
        /*0068*/ 	.word	0xffffffff


	//   ....[12]....
        /*006c*/ 	.word	0xffffffff


	//   ....[13]....
        /*0070*/ 	.word	0xffffffff


	//   ....[14]....
        /*0074*/ 	.word	0xffffffff


	//   ....[15]....
        /*0078*/ 	.word	0xffffffff


	//   ....[16]....
        /*007c*/ 	.word	0xffffffff


	//   ....[17]....
        /*0080*/ 	.word	0xffffffff


	//   ....[18]....
        /*0084*/ 	.word	0xffffffff


	//   ....[19]....
        /*0088*/ 	.word	0xffffffff


	//   ....[20]....
        /*008c*/ 	.word	0xffffffff


	//   ....[21]....
        /*0090*/ 	.word	0xffffffff


	//   ....[22]....
        /*0094*/ 	.word	0xffffffff


	//   ....[23]....
        /*0098*/ 	.word	0xffffffff


	//   ....[24]....
        /*009c*/ 	.word	0xffffffff


	//   ....[25]....
        /*00a0*/ 	.word	0xffffffff


	//   ....[26]....
        /*00a4*/ 	.word	0xffffffff


	//   ....[27]....
        /*00a8*/ 	.word	0xffffffff


	//   ....[28]....
        /*00ac*/ 	.word	0xffffffff


	//   ....[29]....
        /*00b0*/ 	.word	0xffffffff


	//   ....[30]....
        /*00b4*/ 	.word	0xffffffff


	//   ....[31]....
        /*00b8*/ 	.word	0xffffffff


	//   ....[32]....
        /*00bc*/ 	.word	0xffffffff


	//   ....[33]....
        /*00c0*/ 	.word	0xffffffff


	//   ....[34]....
        /*00c4*/ 	.word	0xffffffff


	//   ....[35]....
        /*00c8*/ 	.word	0xffffffff


	//   ....[36]....
        /*00cc*/ 	.word	0xffffffff


	//   ....[37]....
        /*00d0*/ 	.word	0xffffffff


	//   ....[38]....
        /*00d4*/ 	.word	0xffffffff


	//   ....[39]....
        /*00d8*/ 	.word	0xffffffff


	//   ....[40]....
        /*00dc*/ 	.word	0xffffffff


	//   ....[41]....
        /*00e0*/ 	.word	0xffffffff


	//   ....[42]....
        /*00e4*/ 	.word	0xffffffff


	//   ....[43]....
        /*00e8*/ 	.word	0xffffffff


	//   ....[44]....
        /*00ec*/ 	.word	0xffffffff


	//   ....[45]....
        /*00f0*/ 	.word	0xffffffff


	//   ....[46]....
        /*00f4*/ 	.word	0xffffffff


	//   ....[47]....
        /*00f8*/ 	.word	0xffffffff


	//   ....[48]....
        /*00fc*/ 	.word	0xffffffff


	//   ....[49]....
        /*0100*/ 	.word	0xffffffff


	//   ....[50]....
        /*0104*/ 	.word	0xffffffff


	//   ....[51]....
        /*0108*/ 	.word	0xffffffff


	//   ....[52]....
        /*010c*/ 	.word	0xffffffff


	//   ....[53]....
        /*0110*/ 	.word	0xffffffff


	//   ....[54]....
        /*0114*/ 	.word	0xffffffff


	//   ....[55]....
        /*0118*/ 	.word	0xffffffff


	//   ....[56]....
        /*011c*/ 	.word	0xffffffff


	//   ....[57]....
        /*0120*/ 	.word	0xffffffff


	//   ....[58]....
        /*0124*/ 	.word	0xffffffff


	//   ....[59]....
        /*0128*/ 	.word	0xffffffff


	//   ....[60]....
        /*012c*/ 	.word	0xffffffff


	//   ....[61]....
        /*0130*/ 	.word	0xffffffff


	//   ....[62]....
        /*0134*/ 	.word	0xffffffff


	//   ....[63]....
        /*0138*/ 	.word	0xffffffff


	//   ....[64]....
        /*013c*/ 	.word	0xffffffff


	//   ....[65]....
        /*0140*/ 	.word	0xffffffff


	//   ....[66]....
        /*0144*/ 	.word	0xffffffff


	//   ....[67]....
        /*0148*/ 	.word	0xffffffff


	//   ....[68]....
        /*014c*/ 	.word	0xffffffff


	//   ....[69]....
        /*0150*/ 	.word	0xffffffff


	//   ....[70]....
        /*0154*/ 	.word	0xffffffff


	//   ....[71]....
        /*0158*/ 	.word	0xffffffff


	//   ....[72]....
        /*015c*/ 	.word	0xffffffff


	//   ....[73]....
        /*0160*/ 	.word	0xffffffff


	//   ....[74]....
        /*0164*/ 	.word	0xffffffff


	//   ....[75]....
        /*0168*/ 	.word	0xffffffff


	//   ....[76]....
        /*016c*/ 	.word	0xffffffff


	//   ....[77]....
        /*0170*/ 	.word	0xffffffff


	//   ....[78]....
        /*0174*/ 	.word	0xffffffff


	//   ....[79]....
        /*0178*/ 	.word	0xffffffff


	//   ....[80]....
        /*017c*/ 	.word	0xffffffff


	//   ....[81]....
        /*0180*/ 	.word	0xffffffff


	//   ....[82]....
        /*0184*/ 	.word	0xffffffff


	//   ....[83]....
        /*0188*/ 	.word	0xffffffff


	//   ....[84]....
        /*018c*/ 	.word	0xffffffff


	//   ....[85]....
        /*0190*/ 	.word	0xffffffff


	//   ....[86]....
        /*0194*/ 	.word	0xffffffff


	//   ....[87]....
        /*0198*/ 	.word	0xffffffff


	//   ....[88]....
        /*019c*/ 	.word	0xffffffff


	//   ....[89]....
        /*01a0*/ 	.word	0xffffffff


	//   ....[90]....
        /*01a4*/ 	.word	0xffffffff


	//   ....[91]....
        /*01a8*/ 	.word	0xffffffff


	//   ....[92]....
        /*01ac*/ 	.word	0xffffffff


	//----- nvinfo : EIATTR_COOP_GROUP_INSTR_OFFSETS
	.align		4
.L_3661:
        /*01b0*/ 	.byte	0x04, 0x28
        /*01b2*/ 	.short	(.L_3663 - .L_3662)


	//   ....[0]....
.L_3662:
        /*01b4*/ 	.word	0x00000c60


	//   ....[1]....
        /*01b8*/ 	.word	0x00000de0


	//   ....[2]....
        /*01bc*/ 	.word	0x00000f40


	//   ....[3]....
        /*01c0*/ 	.word	0x00002240


	//   ....[4]....
        /*01c4*/ 	.word	0x000028c0


	//   ....[5]....
        /*01c8*/ 	.word	0x00002900


	//   ....[6]....
        /*01cc*/ 	.word	0x00002940


	//   ....[7]....
        /*01d0*/ 	.word	0x00002960


	//   ....[8]....
        /*01d4*/ 	.word	0x00002970


	//   ....[9]....
        /*01d8*/ 	.word	0x00002980


	//   ....[10]....
        /*01dc*/ 	.word	0x00002a00


	//   ....[11]....
        /*01e0*/ 	.word	0x00002a30


	//   ....[12]....
        /*01e4*/ 	.word	0x00002a70


	//   ....[13]....
        /*01e8*/ 	.word	0x00002a80


	//   ....[14]....
        /*01ec*/ 	.word	0x00002b00


	//   ....[15]....
        /*01f0*/ 	.word	0x00002b40


	//   ....[16]....
        /*01f4*/ 	.word	0x00002b70


	//   ....[17]....
        /*01f8*/ 	.word	0x00002b80


	//   ....[18]....
        /*01fc*/ 	.word	0x00002c20


	//   ....[19]....
        /*0200*/ 	.word	0x00002c50


	//   ....[20]....
        /*0204*/ 	.word	0x00002c70


	//   ....[21]....
        /*0208*/ 	.word	0x00002c80


	//   ....[22]....
        /*020c*/ 	.word	0x00002d20


	//   ....[23]....
        /*0210*/ 	.word	0x00002d60


	//   ....[24]....
        /*0214*/ 	.word	0x00002da0


	//   ....[25]....
        /*0218*/ 	.word	0x00002dd0


	//   ....[26]....
        /*021c*/ 	.word	0x00002f20


	//   ....[27]....
        /*0220*/ 	.word	0x00002f60


	//   ....[28]....
        /*0224*/ 	.word	0x00002fa0


	//   ....[29]....
        /*0228*/ 	.word	0x00002fe0


	//   ....[30]....
        /*022c*/ 	.word	0x00003160


	//   ....[31]....
        /*0230*/ 	.word	0x000031e0


	//   ....[32]....
        /*0234*/ 	.word	0x00003200


	//   ....[33]....
        /*0238*/ 	.word	0x00003210


	//   ....[34]....
        /*023c*/ 	.word	0x00003310


	//   ....[35]....
        /*0240*/ 	.word	0x00003350


	//   ....[36]....
        /*0244*/ 	.word	0x00003380


	//   ....[37]....
        /*0248*/ 	.word	0x000033a0


	//   ....[38]....
        /*024c*/ 	.word	0x000034a0


	//   ....[39]....
        /*0250*/ 	.word	0x000034e0


	//   ....[40]....
        /*0254*/ 	.word	0x00003520


	//   ....[41]....
        /*0258*/ 	.word	0x00003550


	//   ....[42]....
        /*025c*/ 	.word	0x00003640


	//   ....[43]....
        /*0260*/ 	.word	0x00003670


	//   ....[44]....
        /*0264*/ 	.word	0x00003680


	//   ....[45]....
        /*0268*/ 	.word	0x00003690


	//   ....[46]....
        /*026c*/ 	.word	0x00003770


	//   ....[47]....
        /*0270*/ 	.word	0x000037a0


	//   ....[48]....
        /*0274*/ 	.word	0x000037b0


	//   ....[49]....
        /*0278*/ 	.word	0x000037c0


	//   ....[50]....
        /*027c*/ 	.word	0x000038a0


	//   ....[51]....
        /*0280*/ 	.word	0x000038e0


	//   ....[52]....
        /*0284*/ 	.word	0x00003920


	//   ....[53]....
        /*0288*/ 	.word	0x00003950


	//   ....[54]....
        /*028c*/ 	.word	0x00003980


	//   ....[55]....
        /*0290*/ 	.word	0x000039b0


	//   ....[56]....
        /*0294*/ 	.word	0x000039e0


	//   ....[57]....
        /*0298*/ 	.word	0x00003a10


	//   ....[58]....
        /*029c*/ 	.word	0x00003a40


	//   ....[59]....
        /*02a0*/ 	.word	0x00003a70


	//   ....[60]....
        /*02a4*/ 	.word	0x00004590


	//   ....[61]....
        /*02a8*/ 	.word	0x000045d0


	//   ....[62]....
        /*02ac*/ 	.word	0x00004610


	//   ....[63]....
        /*02b0*/ 	.word	0x00004650


	//   ....[64]....
        /*02b4*/ 	.word	0x000046a0


	//   ....[65]....
        /*02b8*/ 	.word	0x000046d0


	//   ....[66]....
        /*02bc*/ 	.word	0x000046f0


	//   ....[67]....
        /*02c0*/ 	.word	0x00004700


	//   ....[68]....
        /*02c4*/ 	.word	0x00004720


	//   ....[69]....
        /*02c8*/ 	.word	0x00004750


	//   ....[70]....
        /*02cc*/ 	.word	0x00004770


	//   ....[71]....
        /*02d0*/ 	.word	0x00004790


	//   ....[72]....
        /*02d4*/ 	.word	0x000047d0


	//   ....[73]....
        /*02d8*/ 	.word	0x00004800


	//   ....[74]....
        /*02dc*/ 	.word	0x00004830


	//   ....[75]....
        /*02e0*/ 	.word	0x00004860


	//   ....[76]....
        /*02e4*/ 	.word	0x00004900


	//   ....[77]....
        /*02e8*/ 	.word	0x00004930


	//   ....[78]....
        /*02ec*/ 	.word	0x00004970


	//   ....[79]....
        /*02f0*/ 	.word	0x000049a0


	//   ....[80]....
        /*02f4*/ 	.word	0x00004ef0


	//   ....[81]....
        /*02f8*/ 	.word	0x00004f80


	//   ....[82]....
        /*02fc*/ 	.word	0x00005470


	//   ....[83]....
        /*0300*/ 	.word	0x000057f0


	//   ....[84]....
        /*0304*/ 	.word	0x00005840


	//   ....[85]....
        /*0308*/ 	.word	0x00005870


	//   ....[86]....
        /*030c*/ 	.word	0x00005890


	//   ....[87]....
        /*0310*/ 	.word	0x000058b0


	//   ....[88]....
        /*0314*/ 	.word	0x00005960


	//   ....[89]....
        /*0318*/ 	.word	0x000059b0


	//   ....[90]....
        /*031c*/ 	.word	0x000059d0


	//   ....[91]....
        /*0320*/ 	.word	0x000059f0


	//   ....[92]....
        /*0324*/ 	.word	0x00005a10


	//----- nvinfo : EIATTR_EXIT_INSTR_OFFSETS
	.align		4
.L_3663:
        /*0328*/ 	.byte	0x04, 0x1c
        /*032a*/ 	.short	(.L_3665 - .L_3664)


	//   ....[0]....
.L_3664:
        /*032c*/ 	.word	0x00005ad0


	//   ....[1]....
        /*0330*/ 	.word	0x00005d10


	//----- nvinfo : EIATTR_MAX_THREADS
	.align		4
.L_3665:
        /*0334*/ 	.byte	0x04, 0x05
        /*0336*/ 	.short	(.L_3667 - .L_3666)
.L_3666:
        /*0338*/ 	.word	0x00000020
        /*033c*/ 	.word	0x00000001
        /*0340*/ 	.word	0x00000001


	//----- nvinfo : EIATTR_CRS_STACK_SIZE
	.align		4
.L_3667:
        /*0344*/ 	.byte	0x04, 0x1e
        /*0346*/ 	.short	(.L_3669 - .L_3668)
.L_3668:
        /*0348*/ 	.word	0x00000000
.L_3669:


//--------------------- .nv.info._Z25selective_scan_bwd_kernelI32Selective_Scan_bwd_kernel_traitsILi32ELi4ELb0ELb1ELb0ELb1ELb1EN3c108BFloat16ENS1_7complexIfEEEEv12SSMParamsBwd --------------------------
	.section	.nv.info._Z25selective_scan_bwd_kernelI32Selective_Scan_bwd_kernel_traitsILi32ELi4ELb0ELb1ELb0ELb1ELb1EN3c108BFloat16ENS1_7complexIfEEEEv12SSMParamsBwd,"",@"SHT_CUDA_INFO"
	.sectionflags	@""
	.align	4


	//----- nvinfo : EIATTR_CUDA_API_VERSION
	.align		4
        /*0000*/ 	.byte	0x04, 0x37
        /*0002*/ 	.short	(.L_3671 - .L_3670)
.L_3670:
        /*0004*/ 	.word	0x00000082


	//----- nvinfo : EIATTR_SW2861232_WAR
	.align		4
.L_3671:
        /*0008*/ 	.byte	0x01, 0x35
	.zero		2


	//----- nvinfo : EIATTR_PARAM_CBANK
	.align		4
        /*000c*/ 	.byte	0x04, 0x0a
        /*000e*/ 	.short	(.L_3673 - .L_3672)
	.align		4
.L_3672:
        /*0010*/ 	.word	index@(.nv.constant0._Z25selective_scan_bwd_kernelI32Selective_Scan_bwd_kernel_traitsILi32ELi4ELb0ELb1ELb0ELb1ELb1EN3c108BFloat16ENS1_7complexIfEEEEv12SSMParamsBwd)
        /*0014*/ 	.short	0x0160
        /*0016*/ 	.short	0x01f0


	//----- nvinfo : EIATTR_CBANK_PARAM_SIZE
	.align		4
.L_3673:
        /*0018*/ 	.byte	0x03, 0x19
        /*001a*/ 	.short	0x01f0


	//----- nvinfo : EIATTR_KPARAM_INFO
	.align		4
        /*001c*/ 	.byte	0x04, 0x17
        /*001e*/ 	.short	(.L_3675 - .L_3674)
.L_3674:
        /*0020*/ 	.word	0x00000000
        /*0024*/ 	.short	0x0000
        /*0026*/ 	.short	0x0000
        /*0028*/ 	.byte	0x00, 0xf0, 0xc1, 0x07


	//----- nvinfo : EIATTR_MAXREG_COUNT
	.align		4
.L_3675:
        /*002c*/ 	.byte	0x03, 0x1b
        /*002e*/ 	.short	0x00ff


	//----- nvinfo : EIATTR_NUM_BARRIERS
	.align		4
        /*0030*/ 	.byte	0x02, 0x4c
        /*0032*/ 	.byte	0x01
	.zero		1


	//----- nvinfo : EIATTR_MERCURY_ISA_VERSION
	.align		4
        /*0034*/ 	.byte	0x03, 0x5f
        /*0036*/ 	.short	0x0000


	//----- nvinfo : EIATTR_COOP_GROUP_MASK_REGIDS
	.align		4
        /*0038*/ 	.byte	0x04, 0x29
        /*003a*/ 	.short	(.L_3677 - .L_3676)


	//   ....[0]....
.L_3676:
        /*003c*/ 	.word	0xffffffff


	//   ....[1]....
        /*0040*/ 	.word	0xffffffff


	//   ....[2]....
        /*0044*/ 	.word	0xffffffff


	//   ....[3]....
        /*0048*/ 	.word	0xffffffff


	//   ....[4]....
        /*004c*/ 	.word	0xffffffff


	//   ....[5]....
        /*0050*/ 	.word	0xffffffff


	//   ....[6]....
        /*0054*/ 	.word	0xffffffff


	//   ....[7]....
        /*0058*/ 	.word	0xffffffff


	//   ....[8]....
        /*005c*/ 	.word	0xffffffff


	//   ....[9]....
        /*0060*/ 	.word	0xffffffff


	//   ....[10]....
        /*0064*/ 	.word	0xffffffff


	//   ....[11]....
        /*0068*/ 	.word	0xffffffff


	//   ....[12]....
        /*006c*/ 	.word	0xffffffff


	//   ....[13]....
        /*0070*/ 	.word	0xffffffff


	//   ....[14]....
        /*0074*/ 	.word	0xffffffff


	//   ....[15]....
        /*0078*/ 	.word	0xffffffff


	//   ....[16]....
        /*007c*/ 	.word	0xffffffff


	//   ....[17]....
        /*0080*/ 	.word	0xffffffff


	//   ....[18]....
        /*0084*/ 	.word	0xffffffff


	//   ....[19]....
        /*0088*/ 	.word	0xffffffff


	//   ....[20]....
        /*008c*/ 	.word	0xffffffff


	//   ....[21]....
        /*0090*/ 	.word	0xffffffff


	//   ....[22]....
        /*0094*/ 	.word	0xffffffff


	//   ....[23]....
        /*0098*/ 	.word	0xffffffff


	//   ....[24]....
        /*009c*/ 	.word	0xffffffff


	//   ....[25]....
        /*00a0*/ 	.word	0xffffffff


	//   ....[26]....
        /*00a4*/ 	.word	0xffffffff


	//   ....[27]....
        /*00a8*/ 	.word	0xffffffff


	//   ....[28]....
        /*00ac*/ 	.word	0xffffffff


	//   ....[29]....
        /*00b0*/ 	.word	0xffffffff


	//   ....[30]....
        /*00b4*/ 	.word	0xffffffff


	//   ....[31]....
        /*00b8*/ 	.word	0xffffffff


	//   ....[32]....
        /*00bc*/ 	.word	0xffffffff


	//   ....[33]....
        /*00c0*/ 	.word	0xffffffff


	//   ....[34]....
        /*00c4*/ 	.word	0xffffffff


	//   ....[35]....
        /*00c8*/ 	.word	0xffffffff


	//   ....[36]....
        /*00cc*/ 	.word	0xffffffff


	//   ....[37]....
        /*00d0*/ 	.word	0xffffffff


	//   ....[38]....
        /*00d4*/ 	.word	0xffffffff


	//   ....[39]....
        /*00d8*/ 	.word	0xffffffff


	//   ....[40]....
        /*00dc*/ 	.word	0xffffffff


	//   ....[41]....
        /*00e0*/ 	.word	0xffffffff


	//   ....[42]....
        /*00e4*/ 	.word	0xffffffff


	//   ....[43]....
        /*00e8*/ 	.word	0xffffffff


	//   ....[44]....
        /*00ec*/ 	.word	0xffffffff


	//   ....[45]....
        /*00f0*/ 	.word	0xffffffff


	//   ....[46]....
        /*00f4*/ 	.word	0xffffffff


	//   ....[47]....
        /*00f8*/ 	.word	0xffffffff


	//   ....[48]....
        /*00fc*/ 	.word	0xffffffff


	//   ....[49]....
        /*0100*/ 	.word	0xffffffff


	//   ....[50]....
        /*0104*/ 	.word	0xffffffff


	//   ....[51]....
        /*0108*/ 	.word	0xffffffff


	//   ....[52]....
        /*010c*/ 	.word	0xffffffff


	//   ....[53]....
        /*0110*/ 	.word	0xffffffff


	//   ....[54]....
        /*0114*/ 	.word	0xffffffff


	//   ....[55]....
        /*0118*/ 	.word	0xffffffff


	//   ....[56]....
        /*011c*/ 	.word	0xffffffff


	//   ....[57]....
        /*0120*/ 	.word	0xffffffff


	//   ....[58]....
        /*0124*/ 	.word	0xffffffff


	//   ....[59]....
        /*0128*/ 	.word	0xffffffff


	//   ....[60]....
        /*012c*/ 	.word	0xffffffff


	//   ....[61]....
        /*0130*/ 	.word	0xffffffff


	//   ....[62]....
        /*0134*/ 	.word	0xffffffff


	//   ....[63]....
        /*0138*/ 	.word	0xffffffff


	//   ....[64]....
        /*013c*/ 	.word	0xffffffff


	//   ....[65]....
        /*0140*/ 	.word	0xffffffff


	//   ....[66]....
        /*0144*/ 	.word	0xffffffff


	//   ....[67]....
        /*0148*/ 	.word	0xffffffff


	//   ....[68]....
        /*014c*/ 	.word	0xffffffff


	//   ....[69]....
        /*0150*/ 	.word	0xffffffff


	//   ....[70]....
        /*0154*/ 	.word	0xffffffff


	//   ....[71]....
        /*0158*/ 	.word	0xffffffff


	//   ....[72]....
        /*015c*/ 	.word	0xffffffff


	//   ....[73]....
        /*0160*/ 	.word	0xffffffff


	//   ....[74]....
        /*0164*/ 	.word	0xffffffff


	//   ....[75]....
        /*0168*/ 	.word	0xffffffff


	//   ....[76]....
        /*016c*/ 	.word	0xffffffff


	//   ....[77]....
        /*0170*/ 	.word	0xffffffff


	//   ....[78]....
        /*0174*/ 	.word	0xffffffff


	//   ....[79]....
        /*0178*/ 	.word	0xffffffff


	//   ....[80]....
        /*017c*/ 	.word	0xffffffff


	//   ....[81]....
        /*0180*/ 	.word	0xffffffff


	//   ....[82]....
        /*0184*/ 	.word	0xffffffff


	//   ....[83]....
        /*0188*/ 	.word	0xffffffff


	//   ....[84]....
        /*018c*/ 	.word	0xffffffff


	//   ....[85]....
        /*0190*/ 	.word	0xffffffff


	//   ....[86]....
        /*0194*/ 	.word	0xffffffff


	//   ....[87]....
        /*0198*/ 	.word	0xffffffff


	//   ....[88]....
        /*019c*/ 	.word	0xffffffff


	//   ....[89]....
        /*01a0*/ 	.word	0xffffffff


	//   ....[90]....
        /*01a4*/ 	.word	0xffffffff


	//   ....[91]....
        /*01a8*/ 	.word	0xffffffff


	//   ....[92]....
        /*01ac*/ 	.word	0xffffffff


	//   ....[93]....
        /*01b0*/ 	.word	0xffffffff


	//   ....[94]....
        /*01b4*/ 	.word	0xffffffff


	//   ....[95]....
        /*01b8*/ 	.word	0xffffffff


	//   ....[96]....
        /*01bc*/ 	.word	0xffffffff


	//----- nvinfo : EIATTR_COOP_GROUP_INSTR_OFFSETS
	.align		4
.L_3677:
        /*01c0*/ 	.byte	0x04, 0x28
        /*01c2*/ 	.short	(.L_3679 - .L_3678)


	//   ....[0]....
.L_3678:
        /*01c4*/ 	.word	0x00000b90


	//   ....[1]....
        /*01c8*/ 	.word	0x00000cf0


	//   ....[2]....
        /*01cc*/ 	.word	0x00000ff0


	//   ....[3]....
        /*01d0*/ 	.word	0x00001b20


	//   ....[4]....
        /*01d4*/ 	.word	0x00001d60


	//   ....[5]....
        /*01d8*/ 	.word	0x00001fe0


	//   ....[6]....
        /*01dc*/ 	.word	0x00002380


	//   ....[7]....
        /*01e0*/ 	.word	0x00003000


	//   ....[8]....
        /*01e4*/ 	.word	0x000036e0


	//   ....[9]....
        /*01e8*/ 	.word	0x00003720


	//   ....[10]....
        /*01ec*/ 	.word	0x00003730


	//   ....[11]....
        /*01f0*/ 	.word	0x00003740


	//   ....[12]....
        /*01f4*/ 	.word	0x00003750


	//   ....[13]....
        /*01f8*/ 	.word	0x00003760


	//   ....[14]....
        /*01fc*/ 	.word	0x00003820


	//   ....[15]....
        /*0200*/ 	.word	0x00003840


	//   ....[16]....
        /*0204*/ 	.word	0x00003850


	//   ....[17]....
        /*0208*/ 	.word	0x00003860


	//   ....[18]....
        /*020c*/ 	.word	0x00003920


	//   ....[19]....
        /*0210*/ 	.word	0x00003940


	//   ....[20]....
        /*0214*/ 	.word	0x00003950


	//   ....[21]....
        /*0218*/ 	.word	0x00003960


	//   ....[22]....
        /*021c*/ 	.word	0x00003a20


	//   ....[23]....
        /*0220*/ 	.word	0x00003a40


	//   ....[24]....
        /*0224*/ 	.word	0x00003a50


	//   ....[25]....
        /*0228*/ 	.word	0x00003a60


	//   ....[26]....
        /*022c*/ 	.word	0x00003b20


	//   ....[27]....
        /*0230*/ 	.word	0x00003b60


	//   ....[28]....
        /*0234*/ 	.word	0x00003b90


	//   ....[29]....
        /*0238*/ 	.word	0x00003bc0


	//   ....[30]....
        /*023c*/ 	.word	0x00003d10


	//   ....[31]....
        /*0240*/ 	.word	0x00003d40


	//   ....[32]....
        /*0244*/ 	.word	0x00003d80


	//   ....[33]....
        /*0248*/ 	.word	0x00003db0


	//   ....[34]....
        /*024c*/ 	.word	0x00003f60


	//   ....[35]....
        /*0250*/ 	.word	0x00003fb0


	//   ....[36]....
        /*0254*/ 	.word	0x00003fd0


	//   ....[37]....
        /*0258*/ 	.word	0x00003fe0


	//   ....[38]....
        /*025c*/ 	.word	0x000040e0


	//   ....[39]....
        /*0260*/ 	.word	0x00004120


	//   ....[40]....
        /*0264*/ 	.word	0x00004150


	//   ....[41]....
        /*0268*/ 	.word	0x00004170


	//   ....[42]....
        /*026c*/ 	.word	0x00004270


	//   ....[43]....
        /*0270*/ 	.word	0x000042b0


	//   ....[44]....
        /*0274*/ 	.word	0x000042f0


	//   ....[45]....
        /*0278*/ 	.word	0x00004320


	//   ....[46]....
        /*027c*/ 	.word	0x00004410


	//   ....[47]....
        /*0280*/ 	.word	0x00004440


	//   ....[48]....
        /*0284*/ 	.word	0x00004450


	//   ....[49]....
        /*0288*/ 	.word	0x00004460


	//   ....[50]....
        /*028c*/ 	.word	0x00004540


	//   ....[51]....
        /*0290*/ 	.word	0x00004570


	//   ....[52]....
        /*0294*/ 	.word	0x00004580


	//   ....[53]....
        /*0298*/ 	.word	0x00004590


	//   ....[54]....
        /*029c*/ 	.word	0x00004670


	//   ....[55]....
        /*02a0*/ 	.word	0x000046b0


	//   ....[56]....
        /*02a4*/ 	.word	0x000046f0


	//   ....[57]....
        /*02a8*/ 	.word	0x00004720


	//   ....[58]....
        /*02ac*/ 	.word	0x00004750


	//   ....[59]....
        /*02b0*/ 	.word	0x00004780


	//   ....[60]....
        /*02b4*/ 	.word	0x000047b0


	//   ....[61]....
        /*02b8*/ 	.word	0x000047e0


	//   ....[62]....
        /*02bc*/ 	.word	0x00004810


	//   ....[63]....
        /*02c0*/ 	.word	0x00004840


	//   ....[64]....
        /*02c4*/ 	.word	0x00005430


	//   ....[65]....
        /*02c8*/ 	.word	0x00005470


	//   ....[66]....
        /*02cc*/ 	.word	0x000054b0


	//   ....[67]....
        /*02d0*/ 	.word	0x000054f0


	//   ....[68]....
        /*02d4*/ 	.word	0x00005540


	//   ....[69]....
        /*02d8*/ 	.word	0x00005570


	//   ....[70]....
        /*02dc*/ 	.word	0x00005590


	//   ....[71]....
        /*02e0*/ 	.word	0x000055a0


	//   ....[72]....
        /*02e4*/ 	.word	0x000055c0


	//   ....[73]....
        /*02e8*/ 	.word	0x000055f0


	//   ....[74]....
        /*02ec*/ 	.word	0x00005610


	//   ....[75]....
        /*02f0*/ 	.word	0x00005630


	//   ....[76]....
        /*02f4*/ 	.word	0x00005650


	//   ....[77]....
        /*02f8*/ 	.word	0x00005680


	//   ....[78]....
        /*02fc*/ 	.word	0x000056a0


	//   ....[79]....
        /*0300*/ 	.word	0x000056d0


	//   ....[80]....
        /*0304*/ 	.word	0x00005750


	//   ....[81]....
        /*0308*/ 	.word	0x00005790


	//   ....[82]....
        /*030c*/ 	.word	0x000057c0


	//   ....[83]....
        /*0310*/ 	.word	0x00005800


	//   ....[84]....
        /*0314*/ 	.word	0x00005d40


	//   ....[85]....
        /*0318*/ 	.word	0x00005d90


	//   ....[86]....
        /*031c*/ 	.word	0x000062c0


	//   ....[87]....
        /*0320*/ 	.word	0x00006670


	//   ....[88]....
        /*0324*/ 	.word	0x000066c0


	//   ....[89]....
        /*0328*/ 	.word	0x000066f0


	//   ....[90]....
        /*032c*/ 	.word	0x00006710


	//   ....[91]....
        /*0330*/ 	.word	0x00006730


	//   ....[92]....
        /*0334*/ 	.word	0x000067e0


	//   ....[93]....
        /*0338*/ 	.word	0x00006830


	//   ....[94]....
        /*033c*/ 	.word	0x00006850


	//   ....[95]....
        /*0340*/ 	.word	0x00006870


	//   ....[96]....
        /*0344*/ 	.word	0x00006890


	//----- nvinfo : EIATTR_EXIT_INSTR_OFFSETS
	.align		4
.L_3679:
        /*0348*/ 	.byte	0x04, 0x1c
        /*034a*/ 	.short	(.L_3681 - .L_3680)


	//   ....[0]....
.L_3680:
        /*034c*/ 	.word	0x00006950


	//   ....[1]....
        /*0350*/ 	.word	0x00006b90


	//----- nvinfo : EIATTR_MAX_THREADS
	.align		4
.L_3681:
        /*0354*/ 	.byte	0x04, 0x05
        /*0356*/ 	.short	(.L_3683 - .L_3682)
.L_3682:
        /*0358*/ 	.word	0x00000020
        /*035c*/ 	.word	0x00000001
        /*0360*/ 	.word	0x00000001


	//----- nvinfo : EIATTR_CRS_STACK_SIZE
	.align		4
.L_3683:
        /*0364*/ 	.byte	0x04, 0x1e
        /*0366*/ 	.short	(.L_3685 - .L_3684)
.L_3684:
        /*0368*/ 	.word	0x00000000
.L_3685:


//--------------------- .nv.info._Z25selective_scan_bwd_kernelI32Selective_Scan_bwd_kernel_traitsILi32ELi4ELb0ELb1ELb1ELb0ELb0EN3c108BFloat16ENS1_7complexIfEEEEv12SSMParamsBwd --------------------------
	.section	.nv.info._Z25selective_scan_bwd_kernelI32Selective_Scan_bwd_kernel_traitsILi32ELi4ELb0ELb1ELb1ELb0ELb0EN3c108BFloat16ENS1_7complexIfEEEEv12SSMParamsBwd,"",@"SHT_CUDA_INFO"
	.sectionflags	@""
	.align	4


	//----- nvinfo : EIATTR_CUDA_API_VERSION
	.align		4
        /*0000*/ 	.byte	0x04, 0x37
        /*0002*/ 	.short	(.L_3687 - .L_3686)
.L_3686:
        /*0004*/ 	.word	0x00000082


	//----- nvinfo : EIATTR_SW2861232_WAR
	.align		4
.L_3687:
        /*0008*/ 	.byte	0x01, 0x35
	.zero		2


	//----- nvinfo : EIATTR_PARAM_CBANK
	.align		4
        /*000c*/ 	.byte	0x04, 0x0a
        /*000e*/ 	.short	(.L_3689 - .L_3688)
	.align		4
.L_3688:
        /*0010*/ 	.word	index@(.nv.constant0._Z25selective_scan_bwd_kernelI32Selective_Scan_bwd_kernel_traitsILi32ELi4ELb0ELb1ELb1ELb0ELb0EN3c108BFloat16ENS1_7complexIfEEEEv12SSMParamsBwd)
        /*0014*/ 	.short	0x0160
        /*0016*/ 	.short	0x01f0


	//----- nvinfo : EIATTR_CBANK_PARAM_SIZE
	.align		4
.L_3689:
        /*0018*/ 	.byte	0x03, 0x19
        /*001a*/ 	.short	0x01f0


	//----- nvinfo : EIATTR_KPARAM_INFO
	.align		4
        /*001c*/ 	.byte	0x04, 0x17
        /*001e*/ 	.short	(.L_3691 - .L_3690)
.L_3690:
        /*0020*/ 	.word	0x00000000
        /*0024*/ 	.short	0x0000
        /*0026*/ 	.short	0x0000
        /*0028*/ 	.byte	0x00, 0xf0, 0xc1, 0x07


	//----- nvinfo : EIATTR_MAXREG_COUNT
	.align		4
.L_3691:
        /*002c*/ 	.byte	0x03, 0x1b
        /*002e*/ 	.short	0x00ff


	//----- nvinfo : EIATTR_NUM_BARRIERS
	.align		4
        /*0030*/ 	.byte	0x02, 0x4c
        /*0032*/ 	.byte	0x01
	.zero		1


	//----- nvinfo : EIATTR_MERCURY_ISA_VERSION
	.align		4
        /*0034*/ 	.byte	0x03, 0x5f
        /*0036*/ 	.short	0x0000


	//----- nvinfo : EIATTR_COOP_GROUP_MASK_REGIDS
	.align		4
        /*0038*/ 	.byte	0x04, 0x29
        /*003a*/ 	.short	(.L_3693 - .L_3692)


	//   ....[0]....
.L_3692:
        /*003c*/ 	.word	0xffffffff


	//   ....[1]....
        /*0040*/ 	.word	0xffffffff


	//   ....[2]....
        /*0044*/ 	.word	0xffffffff


	//   ....[3]....
        /*0048*/ 	.word	0xffffffff


	//   ....[4]....
        /*004c*/ 	.word	0xffffffff


	//   ....[5]....
        /*0050*/ 	.word	0xffffffff


	//   ....[6]....
        /*0054*/ 	.word	0xffffffff


	//   ....[7]....
        /*0058*/ 	.word	0xffffffff


	//   ....[8]....
        /*005c*/ 	.word	0xffffffff


	//   ....[9]....
        /*0060*/ 	.word	0xffffffff


	//   ....[10]....
        /*0064*/ 	.word	0xffffffff


	//   ....[11]....
        /*0068*/ 	.word	0xffffffff


	//   ....[12]....
        /*006c*/ 	.word	0xffffffff


	//   ....[13]....
        /*0070*/ 	.word	0xffffffff


	//   ....[14]....
        /*0074*/ 	.word	0xffffffff


	//   ....[15]....
        /*0078*/ 	.word	0xffffffff


	//   ....[16]....
        /*007c*/ 	.word	0xffffffff


	//   ....[17]....
        /*0080*/ 	.word	0xffffffff


	//   ....[18]....
        /*0084*/ 	.word	0xffffffff


	//   ....[19]....
        /*0088*/ 	.word	0xffffffff


	//   ....[20]....
        /*008c*/ 	.word	0xffffffff


	//   ....[21]....
        /*0090*/ 	.word	0xffffffff


	//   ....[22]....
        /*0094*/ 	.word	0xffffffff


	//   ....[23]....
        /*0098*/ 	.word	0xffffffff


	//   ....[24]....
        /*009c*/ 	.word	0xffffffff


	//   ....[25]....
        /*00a0*/ 	.word	0xffffffff


	//   ....[26]....
        /*00a4*/ 	.word	0xffffffff


	//   ....[27]....
        /*00a8*/ 	.word	0xffffffff


	//   ....[28]....
        /*00ac*/ 	.word	0xffffffff


	//   ....[29]....
        /*00b0*/ 	.word	0xffffffff


	//   ....[30]....
        /*00b4*/ 	.word	0xffffffff


	//   ....[31]....
        /*00b8*/ 	.word	0xffffffff


	//   ....[32]....
        /*00bc*/ 	.word	0xffffffff


	//   ....[33]....
        /*00c0*/ 	.word	0xffffffff


	//   ....[34]....
        /*00c4*/ 	.word	0xffffffff


	//   ....[35]....
        /*00c8*/ 	.word	0xffffffff


	//   ....[36]....
        /*00cc*/ 	.word	0xffffffff


	//   ....[37]....
        /*00d0*/ 	.word	0xffffffff


	//   ....[38]....
        /*00d4*/ 	.word	0xffffffff


	//   ....[39]....
        /*00d8*/ 	.word	0xffffffff


	//   ....[40]....
        /*00dc*/ 	.word	0xffffffff


	//   ....[41]....
        /*00e0*/ 	.word	0xffffffff


	//   ....[42]....
        /*00e4*/ 	.word	0xffffffff


	//   ....[43]....
        /*00e8*/ 	.word	0xffffffff


	//   ....[44]....
        /*00ec*/ 	.word	0xffffffff


	//   ....[45]....
        /*00f0*/ 	.word	0xffffffff


	//   ....[46]....
        /*00f4*/ 	.word	0xffffffff


	//   ....[47]....
        /*00f8*/ 	.word	0xffffffff


	//   ....[48]....
        /*00fc*/ 	.word	0xffffffff


	//   ....[49]....
        /*0100*/ 	.word	0xffffffff


	//   ....[50]....
        /*0104*/ 	.word	0xffffffff


	//   ....[51]....
        /*0108*/ 	.word	0xffffffff


	//   ....[52]....
        /*010c*/ 	.word	0xffffffff


	//   ....[53]....
        /*0110*/ 	.word	0xffffffff


	//   ....[54]....
        /*0114*/ 	.word	0xffffffff


	//   ....[55]....
        /*0118*/ 	.word	0xffffffff


	//   ....[56]....
        /*011c*/ 	.word	0xffffffff


	//   ....[57]....
        /*0120*/ 	.word	0xffffffff


	//   ....[58]....
        /*0124*/ 	.word	0xffffffff


	//   ....[59]....
        /*0128*/ 	.word	0xffffffff


	//   ....[60]....
        /*012c*/ 	.word	0xffffffff


	//   ....[61]....
        /*0130*/ 	.word	0xffffffff


	//   ....[62]....
        /*0134*/ 	.word	0xffffffff


	//   ....[63]....
        /*0138*/ 	.word	0xffffffff


	//   ....[64]....
        /*013c*/ 	.word	0xffffffff


	//   ....[65]....
        /*0140*/ 	.word	0xffffffff


	//   ....[66]....
        /*0144*/ 	.word	0xffffffff


	//   ....[67]....
        /*0148*/ 	.word	0xffffffff


	//   ....[68]....
        /*014c*/ 	.word	0xffffffff


	//   ....[69]....
        /*0150*/ 	.word	0xffffffff


	//   ....[70]....
        /*0154*/ 	.word	0xffffffff


	//   ....[71]....
        /*0158*/ 	.word	0xffffffff


	//   ....[72]....
        /*015c*/ 	.word	0xffffffff


	//   ....[73]....
        /*0160*/ 	.word	0xffffffff


	//   ....[74]....
        /*0164*/ 	.word	0xffffffff


	//   ....[75]....
        /*0168*/ 	.word	0xffffffff


	//   ....[76]....
        /*016c*/ 	.word	0xffffffff


	//   ....[77]....
        /*0170*/ 	.word	0xffffffff


	//   ....[78]....
        /*0174*/ 	.word	0xffffffff


	//   ....[79]....
        /*0178*/ 	.word	0xffffffff


	//   ....[80]....
        /*017c*/ 	.word	0xffffffff


	//   ....[81]....
        /*0180*/ 	.word	0xffffffff


	//   ....[82]....
        /*0184*/ 	.word	0xffffffff


	//----- nvinfo : EIATTR_COOP_GROUP_INSTR_OFFSETS
	.align		4
.L_3693:
        /*0188*/ 	.byte	0x04, 0x28
        /*018a*/ 	.short	(.L_3695 - .L_3694)


	//   ....[0]....
.L_3694:
        /*018c*/ 	.word	0x00000bc0


	//   ....[1]....
        /*0190*/ 	.word	0x00000d20


	//   ....[2]....
        /*0194*/ 	.word	0x00000e60


	//   ....[3]....
        /*0198*/ 	.word	0x00001a60


	//   ....[4]....
        /*019c*/ 	.word	0x00001df0


	//   ....[5]....
        /*01a0*/ 	.word	0x000023e0


	//   ....[6]....
        /*01a4*/ 	.word	0x00002420


	//   ....[7]....
        /*01a8*/ 	.word	0x00002450


	//   ....[8]....
        /*01ac*/ 	.word	0x00002480


	//   ....[9]....
        /*01b0*/ 	.word	0x000024d0


	//   ....[10]....
        /*01b4*/ 	.word	0x000024f0


	//   ....[11]....
        /*01b8*/ 	.word	0x000025c0


	//   ....[12]....
        /*01bc*/ 	.word	0x000025d0


	//   ....[13]....
        /*01c0*/ 	.word	0x000025e0


	//   ....[14]....
        /*01c4*/ 	.word	0x000025f0


	//   ....[15]....
        /*01c8*/ 	.word	0x000026b0


	//   ....[16]....
        /*01cc*/ 	.word	0x000026d0


	//   ....[17]....
        /*01d0*/ 	.word	0x000026e0


	//   ....[18]....
        /*01d4*/ 	.word	0x000026f0


	//   ....[19]....
        /*01d8*/ 	.word	0x000027d0


	//   ....[20]....
        /*01dc*/ 	.word	0x00002810


	//   ....[21]....
        /*01e0*/ 	.word	0x00002840


	//   ....[22]....
        /*01e4*/ 	.word	0x00002870


	//   ....[23]....
        /*01e8*/ 	.word	0x000029e0


	//   ....[24]....
        /*01ec*/ 	.word	0x00002a20


	//   ....[25]....
        /*01f0*/ 	.word	0x00002a50


	//   ....[26]....
        /*01f4*/ 	.word	0x00002a80


	//   ....[27]....
        /*01f8*/ 	.word	0x00002c40


	//   ....[28]....
        /*01fc*/ 	.word	0x00002c70


	//   ....[29]....
        /*0200*/ 	.word	0x00002cb0


	//   ....[30]....
        /*0204*/ 	.word	0x00002cc0


	//   ....[31]....
        /*0208*/ 	.word	0x00002cd0


	//   ....[32]....
        /*020c*/ 	.word	0x00002ce0


	//   ....[33]....
        /*0210*/ 	.word	0x00002cf0


	//   ....[34]....
        /*0214*/ 	.word	0x00002d00


	//   ....[35]....
        /*0218*/ 	.word	0x00002de0


	//   ....[36]....
        /*021c*/ 	.word	0x00002e00


	//   ....[37]....
        /*0220*/ 	.word	0x00002e10


	//   ....[38]....
        /*0224*/ 	.word	0x00002e20


	//   ....[39]....
        /*0228*/ 	.word	0x00002f00


	//   ....[40]....
        /*022c*/ 	.word	0x00002f20


	//   ....[41]....
        /*0230*/ 	.word	0x00002f30


	//   ....[42]....
        /*0234*/ 	.word	0x00002f40


	//   ....[43]....
        /*0238*/ 	.word	0x00003020


	//   ....[44]....
        /*023c*/ 	.word	0x00003040


	//   ....[45]....
        /*0240*/ 	.word	0x00003050


	//   ....[46]....
        /*0244*/ 	.word	0x00003060


	//   ....[47]....
        /*0248*/ 	.word	0x00003140


	//   ....[48]....
        /*024c*/ 	.word	0x00003160


	//   ....[49]....
        /*0250*/ 	.word	0x00003170


	//   ....[50]....
        /*0254*/ 	.word	0x00003180


	//   ....[51]....
        /*0258*/ 	.word	0x00003260


	//   ....[52]....
        /*025c*/ 	.word	0x000032a0


	//   ....[53]....
        /*0260*/ 	.word	0x000032e0


	//   ....[54]....
        /*0264*/ 	.word	0x00003310


	//   ....[55]....
        /*0268*/ 	.word	0x00003350


	//   ....[56]....
        /*026c*/ 	.word	0x00003380


	//   ....[57]....
        /*0270*/ 	.word	0x000033b0


	//   ....[58]....
        /*0274*/ 	.word	0x000033e0


	//   ....[59]....
        /*0278*/ 	.word	0x00003410


	//   ....[60]....
        /*027c*/ 	.word	0x00003440


	//   ....[61]....
        /*0280*/ 	.word	0x000045f0


	//   ....[62]....
        /*0284*/ 	.word	0x00004630


	//   ....[63]....
        /*0288*/ 	.word	0x000046e0


	//   ....[64]....
        /*028c*/ 	.word	0x00004700


	//   ....[65]....
        /*0290*/ 	.word	0x00004730


	//   ....[66]....
        /*0294*/ 	.word	0x00004750


	//   ....[67]....
        /*0298*/ 	.word	0x000047a0


	//   ....[68]....
        /*029c*/ 	.word	0x000047d0


	//   ....[69]....
        /*02a0*/ 	.word	0x000048c0


	//   ....[70]....
        /*02a4*/ 	.word	0x000048f0


	//   ....[71]....
        /*02a8*/ 	.word	0x00004cd0


	//   ....[72]....
        /*02ac*/ 	.word	0x00004fd0


	//   ....[73]....
        /*02b0*/ 	.word	0x00005370


	//   ....[74]....
        /*02b4*/ 	.word	0x000053c0


	//   ....[75]....
        /*02b8*/ 	.word	0x000053f0


	//   ....[76]....
        /*02bc*/ 	.word	0x00005410


	//   ....[77]....
        /*02c0*/ 	.word	0x00005430


	//   ....[78]....
        /*02c4*/ 	.word	0x000054e0


	//   ....[79]....
        /*02c8*/ 	.word	0x00005530


	//   ....[80]....
        /*02cc*/ 	.word	0x00005550


	//   ....[81]....
        /*02d0*/ 	.word	0x00005570


	//   ....[82]....
        /*02d4*/ 	.word	0x00005590


	//----- nvinfo : EIATTR_EXIT_INSTR_OFFSETS
	.align		4
.L_3695:
        /*02d8*/ 	.byte	0x04, 0x1c
        /*02da*/ 	.short	(.L_3697 - .L_3696)


	//   ....[0]....
.L_3696:
        /*02dc*/ 	.word	0x00005650


	//   ....[1]....
        /*02e0*/ 	.word	0x000057a0


	//----- nvinfo : EIATTR_MAX_THREADS
	.align		4
.L_3697:
        /*02e4*/ 	.byte	0x04, 0x05
        /*02e6*/ 	.short	(.L_3699 - .L_3698)
.L_3698:
        /*02e8*/ 	.word	0x00000020
        /*02ec*/ 	.word	0x00000001
        /*02f0*/ 	.word	0x00000001


	//----- nvinfo : EIATTR_CRS_STACK_SIZE
	.align		4
.L_3699:
        /*02f4*/ 	.byte	0x04, 0x1e
        /*02f6*/ 	.short	(.L_3701 - .L_3700)
.L_3700:
        /*02f8*/ 	.word	0x00000000
.L_3701:


//--------------------- .nv.info._Z25selective_scan_bwd_kernelI32Selective_Scan_bwd_kernel_traitsILi32ELi4ELb0ELb1ELb1ELb0ELb1EN3c108BFloat16ENS1_7complexIfEEEEv12SSMParamsBwd --------------------------
	.section	.nv.info._Z25selective_scan_bwd_kernelI32Selective_Scan_bwd_kernel_traitsILi32ELi4ELb0ELb1ELb1ELb0ELb1EN3c108BFloat16ENS1_7complexIfEEEEv12SSMParamsBwd,"",@"SHT_CUDA_INFO"
	.sectionflags	@""
	.align	4


	//----- nvinfo : EIATTR_CUDA_API_VERSION
	.align		4
        /*0000*/ 	.byte	0x04, 0x37
        /*0002*/ 	.short	(.L_3703 - .L_3702)
.L_3702:
        /*0004*/ 	.word	0x00000082


	//----- nvinfo : EIATTR_SW2861232_WAR
	.align		4
.L_3703:
        /*0008*/ 	.byte	0x01, 0x35
	.zero		2


	//----- nvinfo : EIATTR_PARAM_CBANK
	.align		4
        /*000c*/ 	.byte	0x04, 0x0a
        /*000e*/ 	.short	(.L_3705 - .L_3704)
	.align		4
.L_3704:
        /*0010*/ 	.word	index@(.nv.constant0._Z25selective_scan_bwd_kernelI32Selective_Scan_bwd_kernel_traitsILi32ELi4ELb0ELb1ELb1ELb0ELb1EN3c108BFloat16ENS1_7complexIfEEEEv12SSMParamsBwd)
        /*0014*/ 	.short	0x0160
        /*0016*/ 	.short	0x01f0


	//----- nvinfo : EIATTR_CBANK_PARAM_SIZE
	.align		4
.L_3705:
        /*0018*/ 	.byte	0x03, 0x19
        /*001a*/ 	.short	0x01f0


	//----- nvinfo : EIATTR_KPARAM_INFO
	.align		4
        /*001c*/ 	.byte	0x04, 0x17
        /*001e*/ 	.short	(.L_3707 - .L_3706)
.L_3706:
        /*0020*/ 	.word	0x00000000
        /*0024*/ 	.short	0x0000
        /*0026*/ 	.short	0x0000
        /*0028*/ 	.byte	0x00, 0xf0, 0xc1, 0x07


	//----- nvinfo : EIATTR_MAXREG_COUNT
	.align		4
.L_3707:
        /*002c*/ 	.byte	0x03, 0x1b
        /*002e*/ 	.short	0x00ff


	//----- nvinfo : EIATTR_NUM_BARRIERS
	.align		4
        /*0030*/ 	.byte	0x02, 0x4c
        /*0032*/ 	.byte	0x01
	.zero		1


	//----- nvinfo : EIATTR_MERCURY_ISA_VERSION
	.align		4
        /*0034*/ 	.byte	0x03, 0x5f
        /*0036*/ 	.short	0x0000


	//----- nvinfo : EIATTR_COOP_GROUP_MASK_REGIDS
	.align		4
        /*0038*/ 	.byte	0x04, 0x29
        /*003a*/ 	.short	(.L_3709 - .L_3708)


	//   ....[0]....
.L_3708:
        /*003c*/ 	.word	0xffffffff


	//   ....[1]....
        /*0040*/ 	.word	0xffffffff


	//   ....[2]....
        /*0044*/ 	.word	0xffffffff


	//   ....[3]....
        /*0048*/ 	.word	0xffffffff


	//   ....[4]....
        /*004c*/ 	.word	0xffffffff


	//   ....[5]....
        /*0050*/ 	.word	0xffffffff


	//   ....[6]....
        /*0054*/ 	.word	0xffffffff


	//   ....[7]....
        /*0058*/ 	.word	0xffffffff


	//   ....[8]....
        /*005c*/ 	.word	0xffffffff


	//   ....[9]....
        /*0060*/ 	.word	0xffffffff


	//   ....[10]....
        /*0064*/ 	.word	0xffffffff


	//   ....[11]....
        /*0068*/ 	.word	0xffffffff


	//   ....[12]....
        /*006c*/ 	.word	0xffffffff


	//   ....[13]....
        /*0070*/ 	.word	0xffffffff


	//   ....[14]....
        /*0074*/ 	.word	0xffffffff


	//   ....[15]....
        /*0078*/ 	.word	0xffffffff


	//   ....[16]....
        /*007c*/ 	.word	0xffffffff


	//   ....[17]....
        /*0080*/ 	.word	0xffffffff


	//   ....[18]....
        /*0084*/ 	.word	0xffffffff


	//   ....[19]....
        /*0088*/ 	.word	0xffffffff


	//   ....[20]....
        /*008c*/ 	.word	0xffffffff


	//   ....[21]....
        /*0090*/ 	.word	0xffffffff


	//   ....[22]....
        /*0094*/ 	.word	0xffffffff


	//   ....[23]....
        /*0098*/ 	.word	0xffffffff


	//   ....[24]....
        /*009c*/ 	.word	0xffffffff


	//   ....[25]....
        /*00a0*/ 	.word	0xffffffff


	//   ....[26]....
        /*00a4*/ 	.word	0xffffffff


	//   ....[27]....
        /*00a8*/ 	.word	0xffffffff


	//   ....[28]....
        /*00ac*/ 	.word	0xffffffff


	//   ....[29]....
        /*00b0*/ 	.word	0xffffffff


	//   ....[30]....
        /*00b4*/ 	.word	0xffffffff


	//   ....[31]....
        /*00b8*/ 	.word	0xffffffff


	//   ....[32]....
        /*00bc*/ 	.word	0xffffffff


	//   ....[33]....
        /*00c0*/ 	.word	0xffffffff


	//   ....[34]....
        /*00c4*/ 	.word	0xffffffff


	//   ....[35]....
        /*00c8*/ 	.word	0xffffffff


	//   ....[36]....
        /*00cc*/ 	.word	0xffffffff


	//   ....[37]....
        /*00d0*/ 	.word	0xffffffff


	//   ....[38]....
        /*00d4*/ 	.word	0xffffffff


	//   ....[39]....
        /*00d8*/ 	.word	0xffffffff


	//   ....[40]....
        /*00dc*/ 	.word	0xffffffff


	//   ....[41]....
        /*00e0*/ 	.word	0xffffffff


	//   ....[42]....
        /*00e4*/ 	.word	0xffffffff


	//   ....[43]....
        /*00e8*/ 	.word	0xffffffff


	//   ....[44]....
        /*00ec*/ 	.word	0xffffffff


	//   ....[45]....
        /*00f0*/ 	.word	0xffffffff


	//   ....[46]....
        /*00f4*/ 	.word	0xffffffff


	//   ....[47]....
        /*00f8*/ 	.word	0xffffffff


	//   ....[48]....
        /*00fc*/ 	.word	0xffffffff


	//   ....[49]....
        /*0100*/ 	.word	0xffffffff


	//   ....[50]....
        /*0104*/ 	.word	0xffffffff


	//   ....[51]....
        /*0108*/ 	.word	0xffffffff


	//   ....[52]....
        /*010c*/ 	.word	0xffffffff


	//   ....[53]....
        /*0110*/ 	.word	0xffffffff


	//   ....[54]....
        /*0114*/ 	.word	0xffffffff


	//   ....[55]....
        /*0118*/ 	.word	0xffffffff


	//   ....[56]....
        /*011c*/ 	.word	0xffffffff


	//   ....[57]....
        /*0120*/ 	.word	0xffffffff


	//   ....[58]....
        /*0124*/ 	.word	0xffffffff


	//   ....[59]....
        /*0128*/ 	.word	0xffffffff


	//   ....[60]....
        /*012c*/ 	.word	0xffffffff


	//   ....[61]....
        /*0130*/ 	.word	0xffffffff


	//   ....[62]....
        /*0134*/ 	.word	0xffffffff


	//   ....[63]....
        /*0138*/ 	.word	0xffffffff


	//   ....[64]....
        /*013c*/ 	.word	0xffffffff


	//   ....[65]....
        /*0140*/ 	.word	0xffffffff


	//   ....[66]....
        /*0144*/ 	.word	0xffffffff


	//   ....[67]....
        /*0148*/ 	.word	0xffffffff


	//   ....[68]....
        /*014c*/ 	.word	0xffffffff


	//   ....[69]....
        /*0150*/ 	.word	0xffffffff


	//   ....[70]....
        /*0154*/ 	.word	0xffffffff


	//   ....[71]....
        /*0158*/ 	.word	0xffffffff


	//   ....[72]....
        /*015c*/ 	.word	0xffffffff


	//   ....[73]....
        /*0160*/ 	.word	0xffffffff


	//   ....[74]....
        /*0164*/ 	.word	0xffffffff


	//   ....[75]....
        /*0168*/ 	.word	0xffffffff


	//   ....[76]....
        /*016c*/ 	.word	0xffffffff


	//   ....[77]....
        /*0170*/ 	.word	0xffffffff


	//   ....[78]....
        /*0174*/ 	.word	0xffffffff


	//   ....[79]....
        /*0178*/ 	.word	0xffffffff


	//   ....[80]....
        /*017c*/ 	.word	0xffffffff


	//   ....[81]....
        /*0180*/ 	.word	0xffffffff


	//   ....[82]....
        /*0184*/ 	.word	0xffffffff


	//   ....[83]....
        /*0188*/ 	.word	0xffffffff


	//   ....[84]....
        /*018c*/ 	.word	0xffffffff


	//   ....[85]....
        /*0190*/ 	.word	0xffffffff


	//   ....[86]....
        /*0194*/ 	.word	0xffffffff


	//----- nvinfo : EIATTR_COOP_GROUP_INSTR_OFFSETS
	.align		4
.L_3709:
        /*0198*/ 	.byte	0x04, 0x28
        /*019a*/ 	.short	(.L_3711 - .L_3710)


	//   ....[0]....
.L_3710:
        /*019c*/ 	.word	0x00000b90


	//   ....[1]....
        /*01a0*/ 	.word	0x00000ce0


	//   ....[2]....
        /*01a4*/ 	.word	0x00000f90


	//   ....[3]....
        /*01a8*/ 	.word	0x000011d0


	//   ....[4]....
        /*01ac*/ 	.word	0x00001420


	//   ....[5]....
        /*01b0*/ 	.word	0x00001650


	//   ....[6]....
        /*01b4*/ 	.word	0x00001ae0


	//   ....[7]....
        /*01b8*/ 	.word	0x000028c0


	//   ....[8]....
        /*01bc*/ 	.word	0x00002c40


	//   ....[9]....
        /*01c0*/ 	.word	0x00003250


	//   ....[10]....
        /*01c4*/ 	.word	0x00003290


	//   ....[11]....
        /*01c8*/ 	.word	0x000032c0


	//   ....[12]....
        /*01cc*/ 	.word	0x000032f0


	//   ....[13]....
        /*01d0*/ 	.word	0x00003320


	//   ....[14]....
        /*01d4*/ 	.word	0x00003410


	//   ....[15]....
        /*01d8*/ 	.word	0x00003430


	//   ....[16]....
        /*01dc*/ 	.word	0x00003440


	//   ....[17]....
        /*01e0*/ 	.word	0x00003450


	//   ....[18]....
        /*01e4*/ 	.word	0x00003510


	//   ....[19]....
        /*01e8*/ 	.word	0x00003530


	//   ....[20]....
        /*01ec*/ 	.word	0x00003540


	//   ....[21]....
        /*01f0*/ 	.word	0x00003550


	//   ....[22]....
        /*01f4*/ 	.word	0x00003630


	//   ....[23]....
        /*01f8*/ 	.word	0x00003670


	//   ....[24]....
        /*01fc*/ 	.word	0x000036a0


	//   ....[25]....
        /*0200*/ 	.word	0x000036d0


	//   ....[26]....
        /*0204*/ 	.word	0x00003800


	//   ....[27]....
        /*0208*/ 	.word	0x00003840


	//   ....[28]....
        /*020c*/ 	.word	0x00003870


	//   ....[29]....
        /*0210*/ 	.word	0x000038a0


	//   ....[30]....
        /*0214*/ 	.word	0x00003a20


	//   ....[31]....
        /*0218*/ 	.word	0x00003a50


	//   ....[32]....
        /*021c*/ 	.word	0x00003ac0


	//   ....[33]....
        /*0220*/ 	.word	0x00003b00


	//   ....[34]....
        /*0224*/ 	.word	0x00003b30


	//   ....[35]....
        /*0228*/ 	.word	0x00003b40


	//   ....[36]....
        /*022c*/ 	.word	0x00003b50


	//   ....[37]....
        /*0230*/ 	.word	0x00003b60


	//   ....[38]....
        /*0234*/ 	.word	0x00003b70


	//   ....[39]....
        /*0238*/ 	.word	0x00003c50


	//   ....[40]....
        /*023c*/ 	.word	0x00003c70


	//   ....[41]....
        /*0240*/ 	.word	0x00003c80


	//   ....[42]....
        /*0244*/ 	.word	0x00003c90


	//   ....[43]....
        /*0248*/ 	.word	0x00003d70


	//   ....[44]....
        /*024c*/ 	.word	0x00003d90


	//   ....[45]....
        /*0250*/ 	.word	0x00003da0


	//   ....[46]....
        /*0254*/ 	.word	0x00003db0


	//   ....[47]....
        /*0258*/ 	.word	0x00003e90


	//   ....[48]....
        /*025c*/ 	.word	0x00003eb0


	//   ....[49]....
        /*0260*/ 	.word	0x00003ec0


	//   ....[50]....
        /*0264*/ 	.word	0x00003ed0


	//   ....[51]....
        /*0268*/ 	.word	0x00003fb0


	//   ....[52]....
        /*026c*/ 	.word	0x00003fd0


	//   ....[53]....
        /*0270*/ 	.word	0x00003fe0


	//   ....[54]....
        /*0274*/ 	.word	0x00003ff0


	//   ....[55]....
        /*0278*/ 	.word	0x000040d0


	//   ....[56]....
        /*027c*/ 	.word	0x00004110


	//   ....[57]....
        /*0280*/ 	.word	0x00004150


	//   ....[58]....
        /*0284*/ 	.word	0x00004180


	//   ....[59]....
        /*0288*/ 	.word	0x000041c0


	//   ....[60]....
        /*028c*/ 	.word	0x000041f0


	//   ....[61]....
        /*0290*/ 	.word	0x00004220


	//   ....[62]....
        /*0294*/ 	.word	0x00004250


	//   ....[63]....
        /*0298*/ 	.word	0x00004280


	//   ....[64]....
        /*029c*/ 	.word	0x000042b0


	//   ....[65]....
        /*02a0*/ 	.word	0x00005480


	//   ....[66]....
        /*02a4*/ 	.word	0x000054c0


	//   ....[67]....
        /*02a8*/ 	.word	0x00005540


	//   ....[68]....
        /*02ac*/ 	.word	0x00005560


	//   ....[69]....
        /*02b0*/ 	.word	0x00005590


	//   ....[70]....
        /*02b4*/ 	.word	0x000055b0


	//   ....[71]....
        /*02b8*/ 	.word	0x000055e0


	//   ....[72]....
        /*02bc*/ 	.word	0x00005600


	//   ....[73]....
        /*02c0*/ 	.word	0x00005640


	//   ....[74]....
        /*02c4*/ 	.word	0x00005680


	//   ....[75]....
        /*02c8*/ 	.word	0x00005b20


	//   ....[76]....
        /*02cc*/ 	.word	0x00005dd0


	//   ....[77]....
        /*02d0*/ 	.word	0x000061a0


	//   ....[78]....
        /*02d4*/ 	.word	0x000061f0


	//   ....[79]....
        /*02d8*/ 	.word	0x00006220


	//   ....[80]....
        /*02dc*/ 	.word	0x00006240


	//   ....[81]....
        /*02e0*/ 	.word	0x00006260


	//   ....[82]....
        /*02e4*/ 	.word	0x00006310


	//   ....[83]....
        /*02e8*/ 	.word	0x00006360


	//   ....[84]....
        /*02ec*/ 	.word	0x00006380


	//   ....[85]....
        /*02f0*/ 	.word	0x000063a0


	//   ....[86]....
        /*02f4*/ 	.word	0x000063c0


	//----- nvinfo : EIATTR_EXIT_INSTR_OFFSETS
	.align		4
.L_3711:
        /*02f8*/ 	.byte	0x04, 0x1c
        /*02fa*/ 	.short	(.L_3713 - .L_3712)


	//   ....[0]....
.L_3712:
        /*02fc*/ 	.word	0x00006480


	//   ....[1]....
        /*0300*/ 	.word	0x000065d0


	//----- nvinfo : EIATTR_MAX_THREADS
	.align		4
.L_3713:
        /*0304*/ 	.byte	0x04, 0x05
        /*0306*/ 	.short	(.L_3715 - .L_3714)
.L_3714:
        /*0308*/ 	.word	0x00000020
        /*030c*/ 	.word	0x00000001
        /*0310*/ 	.word	0x00000001


	//----- nvinfo : EIATTR_CRS_STACK_SIZE
	.align		4
.L_3715:
        /*0314*/ 	.byte	0x04, 0x1e
        /*0316*/ 	.short	(.L_3717 - .L_3716)
.L_3716:
        /*0318*/ 	.word	0x00000000
.L_3717:


//--------------------- .nv.info._Z25selective_scan_bwd_kernelI32Selective_Scan_bwd_kernel_traitsILi32ELi4ELb0ELb1ELb1ELb1ELb0EN3c108BFloat16ENS1_7complexIfEEEEv12SSMParamsBwd --------------------------
	.section	.nv.info._Z25selective_scan_bwd_kernelI32Selective_Scan_bwd_kernel_traitsILi32ELi4ELb0ELb1ELb1ELb1ELb0EN3c108BFloat16ENS1_7complexIfEEEEv12SSMParamsBwd,"",@"SHT_CUDA_INFO"
	.sectionflags	@""
	.align	4


	//----- nvinfo : EIATTR_CUDA_API_VERSION
	.align		4
        /*0000*/ 	.byte	0x04, 0x37
        /*0002*/ 	.short	(.L_3719 - .L_3718)
.L_3718:
        /*0004*/ 	.word	0x00000082


	//----- nvinfo : EIATTR_SW2861232_WAR
	.align		4
.L_3719:
        /*0008*/ 	.byte	0x01, 0x35
	.zero		2


	//----- nvinfo : EIATTR_PARAM_CBANK
	.align		4
        /*000c*/ 	.byte	0x04, 0x0a
        /*000e*/ 	.short	(.L_3721 - .L_3720)
	.align		4
.L_3720:
        /*0010*/ 	.word	index@(.nv.constant0._Z25selective_scan_bwd_kernelI32Selective_Scan_bwd_kernel_traitsILi32ELi4ELb0ELb1ELb1ELb1ELb0EN3c108BFloat16ENS1_7complexIfEEEEv12SSMParamsBwd)
        /*0014*/ 	.short	0x0160
        /*0016*/ 	.short	0x01f0


	//----- nvinfo : EIATTR_CBANK_PARAM_SIZE
	.align		4
.L_3721:
        /*0018*/ 	.byte	0x03, 0x19
        /*001a*/ 	.short	0x01f0


	//----- nvinfo : EIATTR_KPARAM_INFO
	.align		4
        /*001c*/ 	.byte	0x04, 0x17
        /*001e*/ 	.short	(.L_3723 - .L_3722)
.L_3722:
        /*0020*/ 	.word	0x00000000
        /*0024*/ 	.short	0x0000
        /*0026*/ 	.short	0x0000
        /*0028*/ 	.byte	0x00, 0xf0, 0xc1, 0x07


	//----- nvinfo : EIATTR_MAXREG_COUNT
	.align		4
.L_3723:
        /*002c*/ 	.byte	0x03, 0x1b
        /*002e*/ 	.short	0x00ff


	//----- nvinfo : EIATTR_NUM_BARRIERS
	.align		4
        /*0030*/ 	.byte	0x02, 0x4c
        /*0032*/ 	.byte	0x01
	.zero		1


	//----- nvinfo : EIATTR_MERCURY_ISA_VERSION
	.align		4
        /*0034*/ 	.byte	0x03, 0x5f
        /*0036*/ 	.short	0x0000


	//----- nvinfo : EIATTR_COOP_GROUP_MASK_REGIDS
	.align		4
        /*0038*/ 	.byte	0x04, 0x29
        /*003a*/ 	.short	(.L_3725 - .L_3724)


	//   ....[0]....
.L_3724:
        /*003c*/ 	.word	0xffffffff


	//   ....[1]....
        /*0040*/ 	.word	0xffffffff


	//   ....[2]....
        /*0044*/ 	.word	0xffffffff


	//   ....[3]....
        /*0048*/ 	.word	0xffffffff


	//   ....[4]....
        /*004c*/ 	.word	0xffffffff


	//   ....[5]....
        /*0050*/ 	.word	0xffffffff


	//   ....[6]....
        /*0054*/ 	.word	0xffffffff


	//   ....[7]....
        /*0058*/ 	.word	0xffffffff


	//   ....[8]....
        /*005c*/ 	.word	0xffffffff


	//   ....[9]....
        /*0060*/ 	.word	0xffffffff


	//   ....[10]....
        /*0064*/ 	.word	0xffffffff


	//   ....[11]....
        /*0068*/ 	.word	0xffffffff


	//   ....[12]....
        /*006c*/ 	.word	0xffffffff


	//   ....[13]....
        /*0070*/ 	.word	0xffffffff


	//   ....[14]....
        /*0074*/ 	.word	0xffffffff


	//   ....[15]....
        /*0078*/ 	.word	0xffffffff


	//   ....[16]....
        /*007c*/ 	.word	0xffffffff


	//   ....[17]....
        /*0080*/ 	.word	0xffffffff


	//   ....[18]....
        /*0084*/ 	.word	0xffffffff


	//   ....[19]....
        /*0088*/ 	.word	0xffffffff


	//   ....[20]....
        /*008c*/ 	.word	0xffffffff


	//   ....[21]....
        /*0090*/ 	.word	0xffffffff


	//   ....[22]....
        /*0094*/ 	.word	0xffffffff


	//   ....[23]....
        /*0098*/ 	.word	0xffffffff


	//   ....[24]....
        /*009c*/ 	.word	0xffffffff


	//   ....[25]....
        /*00a0*/ 	.word	0xffffffff


	//   ....[26]....
        /*00a4*/ 	.word	0xffffffff


	//   ....[27]....
        /*00a8*/ 	.word	0xffffffff


	//   ....[28]....
        /*00ac*/ 	.word	0xffffffff


	//   ....[29]....
        /*00b0*/ 	.word	0xffffffff


	//   ....[30]....
        /*00b4*/ 	.word	0xffffffff


	//   ....[31]....
        /*00b8*/ 	.word	0xffffffff


	//   ....[32]....
        /*00bc*/ 	.word	0xffffffff


	//   ....[33]....
        /*00c0*/ 	.word	0xffffffff


	//   ....[34]....
        /*00c4*/ 	.word	0xffffffff


	//   ....[35]....
        /*00c8*/ 	.word	0xffffffff


	//   ....[36]....
        /*00cc*/ 	.word	0xffffffff


	//   ....[37]....
        /*00d0*/ 	.word	0xffffffff


	//   ....[38]....
        /*00d4*/ 	.word	0xffffffff


	//   ....[39]....
        /*00d8*/ 	.word	0xffffffff


	//   ....[40]....
        /*00dc*/ 	.word	0xffffffff


	//   ....[41]....
        /*00e0*/ 	.word	0xffffffff


	//   ....[42]....
        /*00e4*/ 	.word	0xffffffff


	//   ....[43]....
        /*00e8*/ 	.word	0xffffffff


	//   ....[44]....
        /*00ec*/ 	.word	0xffffffff


	//   ....[45]....
        /*00f0*/ 	.word	0xffffffff


	//   ....[46]....
        /*00f4*/ 	.word	0xffffffff


	//   ....[47]....
        /*00f8*/ 	.word	0xffffffff


	//   ....[48]....
        /*00fc*/ 	.word	0xffffffff


	//   ....[49]....
        /*0100*/ 	.word	0xffffffff


	//   ....[50]....
        /*0104*/ 	.word	0xffffffff


	//   ....[51]....
        /*0108*/ 	.word	0xffffffff


	//   ....[52]....
        /*010c*/ 	.word	0xffffffff


	//   ....[53]....
        /*0110*/ 	.word	0xffffffff


	//   ....[54]....
        /*0114*/ 	.word	0xffffffff


	//   ....[55]....
        /*0118*/ 	.word	0xffffffff


	//   ....[56]....
        /*011c*/ 	.word	0xffffffff


	//   ....[57]....
        /*0120*/ 	.word	0xffffffff


	//   ....[58]....
        /*0124*/ 	.word	0xffffffff


	//   ....[59]....
        /*0128*/ 	.word	0xffffffff


	//   ....[60]....
        /*012c*/ 	.word	0xffffffff


	//   ....[61]....
        /*0130*/ 	.word	0xffffffff


	//   ....[62]....
        /*0134*/ 	.word	0xffffffff


	//   ....[63]....
        /*0138*/ 	.word	0xffffffff


	//   ....[64]....
        /*013c*/ 	.word	0xffffffff


	//   ....[65]....
        /*0140*/ 	.word	0xffffffff


	//   ....[66]....
        /*0144*/ 	.word	0xffffffff


	//   ....[67]....
        /*0148*/ 	.word	0xffffffff


	//   ....[68]....
        /*014c*/ 	.word	0xffffffff


	//   ....[69]....
        /*0150*/ 	.word	0xffffffff


	//   ....[70]....
        /*0154*/ 	.word	0xffffffff


	//   ....[71]....
        /*0158*/ 	.word	0xffffffff


	//   ....[72]....
        /*015c*/ 	.word	0xffffffff


	//   ....[73]....
        /*0160*/ 	.word	0xffffffff


	//   ....[74]....
        /*0164*/ 	.word	0xffffffff


	//   ....[75]....
        /*0168*/ 	.word	0xffffffff


	//   ....[76]....
        /*016c*/ 	.word	0xffffffff


	//   ....[77]....
        /*0170*/ 	.word	0xffffffff


	//   ....[78]....
        /*0174*/ 	.word	0xffffffff


	//   ....[79]....
        /*0178*/ 	.word	0xffffffff


	//   ....[80]....
        /*017c*/ 	.word	0xffffffff


	//   ....[81]....
        /*0180*/ 	.word	0xffffffff


	//   ....[82]....
        /*0184*/ 	.word	0xffffffff


	//   ....[83]....
        /*0188*/ 	.word	0xffffffff


	//----- nvinfo : EIATTR_COOP_GROUP_INSTR_OFFSETS
	.align		4
.L_3725:
        /*018c*/ 	.byte	0x04, 0x28
        /*018e*/ 	.short	(.L_3727 - .L_3726)


	//   ....[0]....
.L_3726:
        /*0190*/ 	.word	0x00000bb0


	//   ....[1]....
        /*0194*/ 	.word	0x00000cf0


	//   ....[2]....
        /*0198*/ 	.word	0x00000e90


	//   ....[3]....
        /*019c*/ 	.word	0x00002310


	//   ....[4]....
        /*01a0*/ 	.word	0x000026c0


	//   ....[5]....
        /*01a4*/ 	.word	0x00002c90


	//   ....[6]....
        /*01a8*/ 	.word	0x00002cd0


	//   ....[7]....
        /*01ac*/ 	.word	0x00002d00


	//   ....[8]....
        /*01b0*/ 	.word	0x00002d30


	//   ....[9]....
        /*01b4*/ 	.word	0x00002d70


	//   ....[10]....
        /*01b8*/ 	.word	0x00002da0


	//   ....[11]....
        /*01bc*/ 	.word	0x00002e70


	//   ....[12]....
        /*01c0*/ 	.word	0x00002e90


	//   ....[13]....
        /*01c4*/ 	.word	0x00002ea0


	//   ....[14]....
        /*01c8*/ 	.word	0x00002eb0


	//   ....[15]....
        /*01cc*/ 	.word	0x00002f70


	//   ....[16]....
        /*01d0*/ 	.word	0x00002f90


	//   ....[17]....
        /*01d4*/ 	.word	0x00002fa0


	//   ....[18]....
        /*01d8*/ 	.word	0x00002fb0


	//   ....[19]....
        /*01dc*/ 	.word	0x00003080


	//   ....[20]....
        /*01e0*/ 	.word	0x000030c0


	//   ....[21]....
        /*01e4*/ 	.word	0x000030e0


	//   ....[22]....
        /*01e8*/ 	.word	0x00003110


	//   ....[23]....
        /*01ec*/ 	.word	0x00003270


	//   ....[24]....
        /*01f0*/ 	.word	0x000032b0


	//   ....[25]....
        /*01f4*/ 	.word	0x000032f0


	//   ....[26]....
        /*01f8*/ 	.word	0x00003330


	//   ....[27]....
        /*01fc*/ 	.word	0x00003500


	//   ....[28]....
        /*0200*/ 	.word	0x00003540


	//   ....[29]....
        /*0204*/ 	.word	0x00003560


	//   ....[30]....
        /*0208*/ 	.word	0x00003570


	//   ....[31]....
        /*020c*/ 	.word	0x00003580


	//   ....[32]....
        /*0210*/ 	.word	0x00003590


	//   ....[33]....
        /*0214*/ 	.word	0x000035a0


	//   ....[34]....
        /*0218*/ 	.word	0x000035b0


	//   ....[35]....
        /*021c*/ 	.word	0x00003690


	//   ....[36]....
        /*0220*/ 	.word	0x000036b0


	//   ....[37]....
        /*0224*/ 	.word	0x000036c0


	//   ....[38]....
        /*0228*/ 	.word	0x000036d0


	//   ....[39]....
        /*022c*/ 	.word	0x000037b0


	//   ....[40]....
        /*0230*/ 	.word	0x000037d0


	//   ....[41]....
        /*0234*/ 	.word	0x000037e0


	//   ....[42]....
        /*0238*/ 	.word	0x000037f0


	//   ....[43]....
        /*023c*/ 	.word	0x000038d0


	//   ....[44]....
        /*0240*/ 	.word	0x000038f0


	//   ....[45]....
        /*0244*/ 	.word	0x00003900


	//   ....[46]....
        /*0248*/ 	.word	0x00003910


	//   ....[47]....
        /*024c*/ 	.word	0x000039f0


	//   ....[48]....
        /*0250*/ 	.word	0x00003a10


	//   ....[49]....
        /*0254*/ 	.word	0x00003a20


	//   ....[50]....
        /*0258*/ 	.word	0x00003a30


	//   ....[51]....
        /*025c*/ 	.word	0x00003b10


	//   ....[52]....
        /*0260*/ 	.word	0x00003b50


	//   ....[53]....
        /*0264*/ 	.word	0x00003b90


	//   ....[54]....
        /*0268*/ 	.word	0x00003bc0


	//   ....[55]....
        /*026c*/ 	.word	0x00003c00


	//   ....[56]....
        /*0270*/ 	.word	0x00003c30


	//   ....[57]....
        /*0274*/ 	.word	0x00003c60


	//   ....[58]....
        /*0278*/ 	.word	0x00003c90


	//   ....[59]....
        /*027c*/ 	.word	0x00003cc0


	//   ....[60]....
        /*0280*/ 	.word	0x00003cf0


	//   ....[61]....
        /*0284*/ 	.word	0x00004ea0


	//   ....[62]....
        /*0288*/ 	.word	0x00004ee0


	//   ....[63]....
        /*028c*/ 	.word	0x00004f80


	//   ....[64]....
        /*0290*/ 	.word	0x00004fa0


	//   ....[65]....
        /*0294*/ 	.word	0x00004fd0


	//   ....[66]....
        /*0298*/ 	.word	0x00004ff0


	//   ....[67]....
        /*029c*/ 	.word	0x00005040


	//   ....[68]....
        /*02a0*/ 	.word	0x00005070


	//   ....[69]....
        /*02a4*/ 	.word	0x00005140


	//   ....[70]....
        /*02a8*/ 	.word	0x00005180


	//   ....[71]....
        /*02ac*/ 	.word	0x00005670


	//   ....[72]....
        /*02b0*/ 	.word	0x00005770


	//   ....[73]....
        /*02b4*/ 	.word	0x00005bf0


	//   ....[74]....
        /*02b8*/ 	.word	0x00005f90


	//   ....[75]....
        /*02bc*/ 	.word	0x00005fe0


	//   ....[76]....
        /*02c0*/ 	.word	0x00006010


	//   ....[77]....
        /*02c4*/ 	.word	0x00006030


	//   ....[78]....
        /*02c8*/ 	.word	0x00006050


	//   ....[79]....
        /*02cc*/ 	.word	0x00006100


	//   ....[80]....
        /*02d0*/ 	.word	0x00006150


	//   ....[81]....
        /*02d4*/ 	.word	0x00006170


	//   ....[82]....
        /*02d8*/ 	.word	0x00006190


	//   ....[83]....
        /*02dc*/ 	.word	0x000061b0


	//----- nvinfo : EIATTR_EXIT_INSTR_OFFSETS
	.align		4
.L_3727:
        /*02e0*/ 	.byte	0x04, 0x1c
        /*02e2*/ 	.short	(.L_3729 - .L_3728)


	//   ....[0]....
.L_3728:
        /*02e4*/ 	.word	0x00006270


	//   ....[1]....
        /*02e8*/ 	.word	0x000063c0


	//----- nvinfo : EIATTR_MAX_THREADS
	.align		4
.L_3729:
        /*02ec*/ 	.byte	0x04, 0x05
        /*02ee*/ 	.short	(.L_3731 - .L_3730)
.L_3730:
        /*02f0*/ 	.word	0x00000020
        /*02f4*/ 	.word	0x00000001
        /*02f8*/ 	.word	0x00000001


	//----- nvinfo : EIATTR_CRS_STACK_SIZE
	.align		4
.L_3731:
        /*02fc*/ 	.byte	0x04, 0x1e
        /*02fe*/ 	.short	(.L_3733 - .L_3732)
.L_3732:
        /*0300*/ 	.word	0x00000000
.L_3733:


//--------------------- .nv.info._Z25selective_scan_bwd_kernelI32Selective_Scan_bwd_kernel_traitsILi32ELi4ELb0ELb1ELb1ELb1ELb1EN3c108BFloat16ENS1_7complexIfEEEEv12SSMParamsBwd --------------------------
	.section	.nv.info._Z25selective_scan_bwd_kernelI32Selective_Scan_bwd_kernel_traitsILi32ELi4ELb0ELb1ELb1ELb1ELb1EN3c108BFloat16ENS1_7complexIfEEEEv12SSMParamsBwd,"",@"SHT_CUDA_INFO"
	.sectionflags	@""
	.align	4


	//----- nvinfo : EIATTR_CUDA_API_VERSION
	.align		4
        /*0000*/ 	.byte	0x04, 0x37
        /*0002*/ 	.short	(.L_3735 - .L_3734)
.L_3734:
        /*0004*/ 	.word	0x00000082


	//----- nvinfo : EIATTR_SW2861232_WAR
	.align		4
.L_3735:
        /*0008*/ 	.byte	0x01, 0x35
	.zero		2


	//----- nvinfo : EIATTR_PARAM_CBANK
	.align		4
        /*000c*/ 	.byte	0x04, 0x0a
        /*000e*/ 	.short	(.L_3737 - .L_3736)
	.align		4
.L_3736:
        /*0010*/ 	.word	index@(.nv.constant0._Z25selective_scan_bwd_kernelI32Selective_Scan_bwd_kernel_traitsILi32ELi4ELb0ELb1ELb1ELb1ELb1EN3c108BFloat16ENS1_7complexIfEEEEv12SSMParamsBwd)
        /*0014*/ 	.short	0x0160
        /*0016*/ 	.short	0x01f0


	//----- nvinfo : EIATTR_CBANK_PARAM_SIZE
	.align		4
.L_3737:
        /*0018*/ 	.byte	0x03, 0x19
        /*001a*/ 	.short	0x01f0


	//----- nvinfo : EIATTR_KPARAM_INFO
	.align		4
        /*001c*/ 	.byte	0x04, 0x17
        /*001e*/ 	.short	(.L_3739 - .L_3738)
.L_3738:
        /*0020*/ 	.word	0x00000000
        /*0024*/ 	.short	0x0000
        /*0026*/ 	.short	0x0000
        /*0028*/ 	.byte	0x00, 0xf0, 0xc1, 0x07


	//----- nvinfo : EIATTR_MAXREG_COUNT
	.align		4
.L_3739:
        /*002c*/ 	.byte	0x03, 0x1b
        /*002e*/ 	.short	0x00ff


	//----- nvinfo : EIATTR_NUM_BARRIERS
	.align		4
        /*0030*/ 	.byte	0x02, 0x4c
        /*0032*/ 	.byte	0x01
	.zero		1


	//----- nvinfo : EIATTR_MERCURY_ISA_VERSION
	.align		4
        /*0034*/ 	.byte	0x03, 0x5f
        /*0036*/ 	.short	0x0000


	//----- nvinfo : EIATTR_COOP_GROUP_MASK_REGIDS
	.align		4
        /*0038*/ 	.byte	0x04, 0x29
        /*003a*/ 	.short	(.L_3741 - .L_3740)


	//   ....[0]....
.L_3740:
        /*003c*/ 	.word	0xffffffff


	//   ....[1]....
        /*0040*/ 	.word	0xffffffff


	//   ....[2]....
        /*0044*/ 	.word	0xffffffff


	//   ....[3]....
        /*0048*/ 	.word	0xffffffff


	//   ....[4]....
        /*004c*/ 	.word	0xffffffff


	//   ....[5]....
        /*0050*/ 	.word	0xffffffff


	//   ....[6]....
        /*0054*/ 	.word	0xffffffff


	//   ....[7]....
        /*0058*/ 	.word	0xffffffff


	//   ....[8]....
        /*005c*/ 	.word	0xffffffff


	//   ....[9]....
        /*0060*/ 	.word	0xffffffff


	//   ....[10]....
        /*0064*/ 	.word	0xffffffff


	//   ....[11]....
        /*0068*/ 	.word	0xffffffff


	//   ....[12]....
        /*006c*/ 	.word	0xffffffff


	//   ....[13]....
        /*0070*/ 	.word	0xffffffff


	//   ....[14]....
        /*0074*/ 	.word	0xffffffff


	//   ....[15]....
        /*0078*/ 	.word	0xffffffff


	//   ....[16]....
        /*007c*/ 	.word	0xffffffff


	//   ....[17]....
        /*0080*/ 	.word	0xffffffff


	//   ....[18]....
        /*0084*/ 	.word	0xffffffff


	//   ....[19]....
        /*0088*/ 	.word	0xffffffff


	//   ....[20]....
        /*008c*/ 	.word	0xffffffff


	//   ....[21]....
        /*0090*/ 	.word	0xffffffff


	//   ....[22]....
        /*0094*/ 	.word	0xffffffff


	//   ....[23]....
        /*0098*/ 	.word	0xffffffff


	//   ....[24]....
        /*009c*/ 	.word	0xffffffff


	//   ....[25]....
        /*00a0*/ 	.word	0xffffffff


	//   ....[26]....
        /*00a4*/ 	.word	0xffffffff


	//   ....[27]....
        /*00a8*/ 	.word	0xffffffff


	//   ....[28]....
        /*00ac*/ 	.word	0xffffffff


	//   ....[29]....
        /*00b0*/ 	.word	0xffffffff


	//   ....[30]....
        /*00b4*/ 	.word	0xffffffff


	//   ....[31]....
        /*00b8*/ 	.word	0xffffffff


	//   ....[32]....
        /*00bc*/ 	.word	0xffffffff


	//   ....[33]....
        /*00c0*/ 	.word	0xffffffff


	//   ....[34]....
        /*00c4*/ 	.word	0xffffffff


	//   ....[35]....
        /*00c8*/ 	.word	0xffffffff


	//   ....[36]....
        /*00cc*/ 	.word	0xffffffff


	//   ....[37]....
        /*00d0*/ 	.word	0xffffffff


	//   ....[38]....
        /*00d4*/ 	.word	0xffffffff


	//   ....[39]....
        /*00d8*/ 	.word	0xffffffff


	//   ....[40]....
        /*00dc*/ 	.word	0xffffffff


	//   ....[41]....
        /*00e0*/ 	.word	0xffffffff


	//   ....[42]....
        /*00e4*/ 	.word	0xffffffff


	//   ....[43]....
        /*00e8*/ 	.word	0xffffffff


	//   ....[44]....
        /*00ec*/ 	.word	0xffffffff


	//   ....[45]....
        /*00f0*/ 	.word	0xffffffff


	//   ....[46]....
        /*00f4*/ 	.word	0xffffffff


	//   ....[47]....
        /*00f8*/ 	.word	0xffffffff


	//   ....[48]....
        /*00fc*/ 	.word	0xffffffff


	//   ....[49]....
        /*0100*/ 	.word	0xffffffff


	//   ....[50]....
        /*0104*/ 	.word	0xffffffff


	//   ....[51]....
        /*0108*/ 	.word	0xffffffff


	//   ....[52]....
        /*010c*/ 	.word	0xffffffff


	//   ....[53]....
        /*0110*/ 	.word	0xffffffff


	//   ....[54]....
        /*0114*/ 	.word	0xffffffff


	//   ....[55]....
        /*0118*/ 	.word	0xffffffff


	//   ....[56]....
        /*011c*/ 	.word	0xffffffff


	//   ....[57]....
        /*0120*/ 	.word	0xffffffff


	//   ....[58]....
        /*0124*/ 	.word	0xffffffff


	//   ....[59]....
        /*0128*/ 	.word	0xffffffff


	//   ....[60]....
        /*012c*/ 	.word	0xffffffff


	//   ....[61]....
        /*0130*/ 	.word	0xffffffff


	//   ....[62]....
        /*0134*/ 	.word	0xffffffff


	//   ....[63]....
        /*0138*/ 	.word	0xffffffff


	//   ....[64]....
        /*013c*/ 	.word	0xffffffff


	//   ....[65]....
        /*0140*/ 	.word	0xffffffff


	//   ....[66]....
        /*0144*/ 	.word	0xffffffff


	//   ....[67]....
        /*0148*/ 	.word	0xffffffff


	//   ....[68]....
        /*014c*/ 	.word	0xffffffff


	//   ....[69]....
        /*0150*/ 	.word	0xffffffff


	//   ....[70]....
        /*0154*/ 	.word	0xffffffff


	//   ....[71]....
        /*0158*/ 	.word	0xffffffff


	//   ....[72]....
        /*015c*/ 	.word	0xffffffff


	//   ....[73]....
        /*0160*/ 	.word	0xffffffff


	//   ....[74]....
        /*0164*/ 	.word	0xffffffff


	//   ....[75]....
        /*0168*/ 	.word	0xffffffff


	//   ....[76]....
        /*016c*/ 	.word	0xffffffff


	//   ....[77]....
        /*0170*/ 	.word	0xffffffff


	//   ....[78]....
        /*0174*/ 	.word	0xffffffff


	//   ....[79]....
        /*0178*/ 	.word	0xffffffff


	//   ....[80]....
        /*017c*/ 	.word	0xffffffff


	//   ....[81]....
        /*0180*/ 	.word	0xffffffff


	//   ....[82]....
        /*0184*/ 	.word	0xffffffff


	//   ....[83]....
        /*0188*/ 	.word	0xffffffff


	//   ....[84]....
        /*018c*/ 	.word	0xffffffff


	//   ....[85]....
        /*0190*/ 	.word	0xffffffff


	//   ....[86]....
        /*0194*/ 	.word	0xffffffff


	//   ....[87]....
        /*0198*/ 	.word	0xffffffff


	//----- nvinfo : EIATTR_COOP_GROUP_INSTR_OFFSETS
	.align		4
.L_3741:
        /*019c*/ 	.byte	0x04, 0x28
        /*019e*/ 	.short	(.L_3743 - .L_3742)


	//   ....[0]....
.L_3742:
        /*01a0*/ 	.word	0x00000bc0


	//   ....[1]....
        /*01a4*/ 	.word	0x00000d00


	//   ....[2]....
        /*01a8*/ 	.word	0x00001030


	//   ....[3]....
        /*01ac*/ 	.word	0x00001b30


	//   ....[4]....
        /*01b0*/ 	.word	0x00001d50


	//   ....[5]....
        /*01b4*/ 	.word	0x00001fb0


	//   ....[6]....
        /*01b8*/ 	.word	0x000023c0


	//   ....[7]....
        /*01bc*/ 	.word	0x000031a0


	//   ....[8]....
        /*01c0*/ 	.word	0x00003530


	//   ....[9]....
        /*01c4*/ 	.word	0x00003b40


	//   ....[10]....
        /*01c8*/ 	.word	0x00003b80


	//   ....[11]....
        /*01cc*/ 	.word	0x00003bb0


	//   ....[12]....
        /*01d0*/ 	.word	0x00003be0


	//   ....[13]....
        /*01d4*/ 	.word	0x00003cd0


	//   ....[14]....
        /*01d8*/ 	.word	0x00003cf0


	//   ....[15]....
        /*01dc*/ 	.word	0x00003d00


	//   ....[16]....
        /*01e0*/ 	.word	0x00003d10


	//   ....[17]....
        /*01e4*/ 	.word	0x00003dd0


	//   ....[18]....
        /*01e8*/ 	.word	0x00003df0


	//   ....[19]....
        /*01ec*/ 	.word	0x00003e00


	//   ....[20]....
        /*01f0*/ 	.word	0x00003e10


	//   ....[21]....
        /*01f4*/ 	.word	0x00003ee0


	//   ....[22]....
        /*01f8*/ 	.word	0x00003f20


	//   ....[23]....
        /*01fc*/ 	.word	0x00003f60


	//   ....[24]....
        /*0200*/ 	.word	0x00003f90


	//   ....[25]....
        /*0204*/ 	.word	0x000040c0


	//   ....[26]....
        /*0208*/ 	.word	0x00004100


	//   ....[27]....
        /*020c*/ 	.word	0x00004130


	//   ....[28]....
        /*0210*/ 	.word	0x00004160


	//   ....[29]....
        /*0214*/ 	.word	0x00004270


	//   ....[30]....
        /*0218*/ 	.word	0x000042b0


	//   ....[31]....
        /*021c*/ 	.word	0x00004350


	//   ....[32]....
        /*0220*/ 	.word	0x00004380


	//   ....[33]....
        /*0224*/ 	.word	0x000043f0


	//   ....[34]....
        /*0228*/ 	.word	0x00004420


	//   ....[35]....
        /*022c*/ 	.word	0x00004430


	//   ....[36]....
        /*0230*/ 	.word	0x00004440


	//   ....[37]....
        /*0234*/ 	.word	0x00004450


	//   ....[38]....
        /*0238*/ 	.word	0x00004460


	//   ....[39]....
        /*023c*/ 	.word	0x00004540


	//   ....[40]....
        /*0240*/ 	.word	0x00004560


	//   ....[41]....
        /*0244*/ 	.word	0x00004570


	//   ....[42]....
        /*0248*/ 	.word	0x00004580


	//   ....[43]....
        /*024c*/ 	.word	0x00004660


	//   ....[44]....
        /*0250*/ 	.word	0x00004680


	//   ....[45]....
        /*0254*/ 	.word	0x00004690


	//   ....[46]....
        /*0258*/ 	.word	0x000046a0


	//   ....[47]....
        /*025c*/ 	.word	0x00004780


	//   ....[48]....
        /*0260*/ 	.word	0x000047a0


	//   ....[49]....
        /*0264*/ 	.word	0x000047b0


	//   ....[50]....
        /*0268*/ 	.word	0x000047c0


	//   ....[51]....
        /*026c*/ 	.word	0x000048a0


	//   ....[52]....
        /*0270*/ 	.word	0x000048d0


	//   ....[53]....
        /*0274*/ 	.word	0x000048e0


	//   ....[54]....
        /*0278*/ 	.word	0x000048f0


	//   ....[55]....
        /*027c*/ 	.word	0x000049e0


	//   ....[56]....
        /*0280*/ 	.word	0x00004a20


	//   ....[57]....
        /*0284*/ 	.word	0x00004a60


	//   ....[58]....
        /*0288*/ 	.word	0x00004aa0


	//   ....[59]....
        /*028c*/ 	.word	0x00004ae0


	//   ....[60]....
        /*0290*/ 	.word	0x00004b10


	//   ....[61]....
        /*0294*/ 	.word	0x00004b40


	//   ....[62]....
        /*0298*/ 	.word	0x00004b70


	//   ....[63]....
        /*029c*/ 	.word	0x00004ba0


	//   ....[64]....
        /*02a0*/ 	.word	0x00004d60


	//   ....[65]....
        /*02a4*/ 	.word	0x00005d70


	//   ....[66]....
        /*02a8*/ 	.word	0x00005db0


	//   ....[67]....
        /*02ac*/ 	.word	0x00005e30


	//   ....[68]....
        /*02b0*/ 	.word	0x00005e50


	//   ....[69]....
        /*02b4*/ 	.word	0x00005e80


	//   ....[70]....
        /*02b8*/ 	.word	0x00005ea0


	//   ....[71]....
        /*02bc*/ 	.word	0x00005ef0


	//   ....[72]....
        /*02c0*/ 	.word	0x00005f20


	//   ....[73]....
        /*02c4*/ 	.word	0x00006000


	//   ....[74]....
        /*02c8*/ 	.word	0x00006040


	//   ....[75]....
        /*02cc*/ 	.word	0x000064e0


	//   ....[76]....
        /*02d0*/ 	.word	0x00006540


	//   ....[77]....
        /*02d4*/ 	.word	0x00006a60


	//   ....[78]....
        /*02d8*/ 	.word	0x00006e30


	//   ....[79]....
        /*02dc*/ 	.word	0x00006e80


	//   ....[80]....
        /*02e0*/ 	.word	0x00006eb0


	//   ....[81]....
        /*02e4*/ 	.word	0x00006ed0


	//   ....[82]....
        /*02e8*/ 	.word	0x00006ef0


	//   ....[83]....
        /*02ec*/ 	.word	0x00006fa0


	//   ....[84]....
        /*02f0*/ 	.word	0x00006ff0


	//   ....[85]....
        /*02f4*/ 	.word	0x00007010


	//   ....[86]....
        /*02f8*/ 	.word	0x00007030


	//   ....[87]....
        /*02fc*/ 	.word	0x00007050


	//----- nvinfo : EIATTR_EXIT_INSTR_OFFSETS
	.align		4
.L_3743:
        /*0300*/ 	.byte	0x04, 0x1c
        /*0302*/ 	.short	(.L_3745 - .L_3744)


	//   ....[0]....
.L_3744:
        /*0304*/ 	.word	0x00007110


	//   ....[1]....
        /*0308*/ 	.word	0x00007260


	//----- nvinfo : EIATTR_MAX_THREADS
	.align		4
.L_3745:
        /*030c*/ 	.byte	0x04, 0x05
        /*030e*/ 	.short	(.L_3747 - .L_3746)
.L_3746:
        /*0310*/ 	.word	0x00000020
        /*0314*/ 	.word	0x00000001
        /*0318*/ 	.word	0x00000001


	//----- nvinfo : EIATTR_CRS_STACK_SIZE
	.align		4
.L_3747:
        /*031c*/ 	.byte	0x04, 0x1e
        /*031e*/ 	.short	(.L_3749 - .L_3748)
.L_3748:
        /*0320*/ 	.word	0x00000000
.L_3749:


//--------------------- .nv.info._Z25selective_scan_bwd_kernelI32Selective_Scan_bwd_kernel_traitsILi32ELi4ELb1ELb0ELb0ELb0ELb0EN3c108BFloat16ENS1_7complexIfEEEEv12SSMParamsBwd --------------------------
	.section	.nv.info._Z25selective_scan_bwd_kernelI32Selective_Scan_bwd_kernel_traitsILi32ELi4ELb1ELb0ELb0ELb0ELb0EN3c108BFloat16ENS1_7complexIfEEEEv12SSMParamsBwd,"",@"SHT_CUDA_INFO"
	.sectionflags	@""
	.align	4


	//----- nvinfo : EIATTR_CUDA_API_VERSION
	.align		4
        /*0000*/ 	.byte	0x04, 0x37
        /*0002*/ 	.short	(.L_3751 - .L_3750)
.L_3750:
        /*0004*/ 	.word	0x00000082


	//----- nvinfo : EIATTR_SW2861232_WAR
	.align		4
.L_3751:
        /*0008*/ 	.byte	0x01, 0x35
	.zero		2


	//----- nvinfo : EIATTR_PARAM_CBANK
	.align		4
        /*000c*/ 	.byte	0x04, 0x0a
        /*000e*/ 	.short	(.L_3753 - .L_3752)
	.align		4
.L_3752:
        /*0010*/ 	.word	index@(.nv.constant0._Z25selective_scan_bwd_kernelI32Selective_Scan_bwd_kernel_traitsILi32ELi4ELb1ELb0ELb0ELb0ELb0EN3c108BFloat16ENS1_7complexIfEEEEv12SSMParamsBwd)
        /*0014*/ 	.short	0x0160
        /*0016*/ 	.short	0x01f0


	//----- nvinfo : EIATTR_CBANK_PARAM_SIZE
	.align		4
.L_3753:
        /*0018*/ 	.byte	0x03, 0x19
        /*001a*/ 	.short	0x01f0


	//----- nvinfo : EIATTR_KPARAM_INFO
	.align		4
        /*001c*/ 	.byte	0x04, 0x17
        /*001e*/ 	.short	(.L_3755 - .L_3754)
.L_3754:
        /*0020*/ 	.word	0x00000000
        /*0024*/ 	.short	0x0000
        /*0026*/ 	.short	0x0000
        /*0028*/ 	.byte	0x00, 0xf0, 0xc1, 0x07


	//----- nvinfo : EIATTR_MAXREG_COUNT
	.align		4
.L_3755:
        /*002c*/ 	.byte	0x03, 0x1b
        /*002e*/ 	.short	0x00ff


	//----- nvinfo : EIATTR_NUM_BARRIERS
	.align		4
        /*0030*/ 	.byte	0x02, 0x4c
        /*0032*/ 	.byte	0x01
	.zero		1


	//----- nvinfo : EIATTR_MERCURY_ISA_VERSION
	.align		4
        /*0034*/ 	.byte	0x03, 0x5f
        /*0036*/ 	.short	0x0000


	//----- nvinfo : EIATTR_COOP_GROUP_MASK_REGIDS
	.align		4
        /*0038*/ 	.byte	0x04, 0x29
        /*003a*/ 	.short	(.L_3757 - .L_3756)


	//   ....[0]....
.L_3756:
        /*003c*/ 	.word	0xffffffff


	//   ....[1]....
        /*0040*/ 	.word	0xffffffff


	//   ....[2]....
        /*0044*/ 	.word	0xffffffff


	//   ....[3]....
        /*0048*/ 	.word	0xffffffff


	//   ....[4]....
        /*004c*/ 	.word	0xffffffff


	//   ....[5]....
        /*0050*/ 	.word	0xffffffff


	//   ....[6]....
        /*0054*/ 	.word	0xffffffff


	//   ....[7]....
        /*0058*/ 	.word	0xffffffff


	//   ....[8]....
        /*005c*/ 	.word	0xffffffff


	//   ....[9]....
        /*0060*/ 	.word	0xffffffff


	//   ....[10]....
        /*0064*/ 	.word	0xffffffff


	//   ....[11]....
        /*0068*/ 	.word	0xffffffff


	//   ....[12]....
        /*006c*/ 	.word	0xffffffff


	//   ....[13]....
        /*0070*/ 	.word	0xffffffff


	//   ....[14]....
        /*0074*/ 	.word	0xffffffff


	//   ....[15]....
        /*0078*/ 	.word	0xffffffff


	//   ....[16]....
        /*007c*/ 	.word	0xffffffff


	//   ....[17]....
        /*0080*/ 	.word	0xffffffff


	//   ....[18]....
        /*0084*/ 	.word	0xffffffff


	//   ....[19]....
        /*0088*/ 	.word	0xffffffff


	//   ....[20]....
        /*008c*/ 	.word	0xffffffff


	//   ....[21]....
        /*0090*/ 	.word	0xffffffff


	//   ....[22]....
        /*0094*/ 	.word	0xffffffff


	//   ....[23]....
        /*0098*/ 	.word	0xffffffff


	//   ....[24]....
        /*009c*/ 	.word	0xffffffff


	//   ....[25]....
        /*00a0*/ 	.word	0xffffffff


	//   ....[26]....
        /*00a4*/ 	.word	0xffffffff


	//   ....[27]....
        /*00a8*/ 	.word	0xffffffff


	//   ....[28]....
        /*00ac*/ 	.word	0xffffffff


	//   ....[29]....
        /*00b0*/ 	.word	0xffffffff


	//   ....[30]....
        /*00b4*/ 	.word	0xffffffff


	//   ....[31]....
        /*00b8*/ 	.word	0xffffffff


	//   ....[32]....
        /*00bc*/ 	.word	0xffffffff


	//   ....[33]....
        /*00c0*/ 	.word	0xffffffff


	//   ....[34]....
        /*00c4*/ 	.word	0xffffffff


	//   ....[35]....
        /*00c8*/ 	.word	0xffffffff


	//   ....[36]....
        /*00cc*/ 	.word	0xffffffff


	//   ....[37]....
        /*00d0*/ 	.word	0xffffffff


	//   ....[38]....
        /*00d4*/ 	.word	0xffffffff


	//   ....[39]....
        /*00d8*/ 	.word	0xffffffff


	//   ....[40]....
        /*00dc*/ 	.word	0xffffffff


	//   ....[41]....
        /*00e0*/ 	.word	0xffffffff


	//   ....[42]....
        /*00e4*/ 	.word	0xffffffff


	//   ....[43]....
        /*00e8*/ 	.word	0xffffffff


	//   ....[44]....
        /*00ec*/ 	.word	0xffffffff


	//   ....[45]....
        /*00f0*/ 	.word	0xffffffff


	//   ....[46]....
        /*00f4*/ 	.word	0xffffffff


	//   ....[47]....
        /*00f8*/ 	.word	0xffffffff


	//   ....[48]....
        /*00fc*/ 	.word	0xffffffff


	//   ....[49]....
        /*0100*/ 	.word	0xffffffff


	//   ....[50]....
        /*0104*/ 	.word	0xffffffff


	//   ....[51]....
        /*0108*/ 	.word	0xffffffff


	//   ....[52]....
        /*010c*/ 	.word	0xffffffff


	//   ....[53]....
        /*0110*/ 	.word	0xffffffff


	//   ....[54]....
        /*0114*/ 	.word	0xffffffff


	//   ....[55]....
        /*0118*/ 	.word	0xffffffff


	//   ....[56]....
        /*011c*/ 	.word	0xffffffff


	//   ....[57]....
        /*0120*/ 	.word	0xffffffff


	//   ....[58]....
        /*0124*/ 	.word	0xffffffff


	//   ....[59]....
        /*0128*/ 	.word	0xffffffff


	//   ....[60]....
        /*012c*/ 	.word	0xffffffff


	//   ....[61]....
        /*0130*/ 	.word	0xffffffff


	//   ....[62]....
        /*0134*/ 	.word	0xffffffff


	//   ....[63]....
        /*0138*/ 	.word	0xffffffff


	//   ....[64]....
        /*013c*/ 	.word	0xffffffff


	//   ....[65]....
        /*0140*/ 	.word	0xffffffff


	//   ....[66]....
        /*0144*/ 	.word	0xffffffff


	//   ....[67]....
        /*0148*/ 	.word	0xffffffff


	//   ....[68]....
        /*014c*/ 	.word	0xffffffff


	//   ....[69]....
        /*0150*/ 	.word	0xffffffff


	//   ....[70]....
        /*0154*/ 	.word	0xffffffff


	//   ....[71]....
        /*0158*/ 	.word	0xffffffff


	//   ....[72]....
        /*015c*/ 	.word	0xffffffff


	//   ....[73]....
        /*0160*/ 	.word	0xffffffff


	//   ....[74]....
        /*0164*/ 	.word	0xffffffff


	//   ....[75]....
        /*0168*/ 	.word	0xffffffff


	//   ....[76]....
        /*016c*/ 	.word	0xffffffff


	//   ....[77]....
        /*0170*/ 	.word	0xffffffff


	//   ....[78]....
        /*0174*/ 	.word	0xffffffff


	//   ....[79]....
        /*0178*/ 	.word	0xffffffff


	//   ....[80]....
        /*017c*/ 	.word	0xffffffff


	//   ....[81]....
        /*0180*/ 	.word	0xffffffff


	//   ....[82]....
        /*0184*/ 	.word	0xffffffff


	//   ....[83]....
        /*0188*/ 	.word	0xffffffff


	//   ....[84]....
        /*018c*/ 	.word	0xffffffff


	//   ....[85]....
        /*0190*/ 	.word	0xffffffff


	//   ....[86]....
        /*0194*/ 	.word	0xffffffff


	//   ....[87]....
        /*0198*/ 	.word	0xffffffff


	//   ....[88]....
        /*019c*/ 	.word	0xffffffff


	//   ....[89]....
        /*01a0*/ 	.word	0xffffffff


	//   ....[90]....
        /*01a4*/ 	.word	0xffffffff


	//----- nvinfo : EIATTR_COOP_GROUP_INSTR_OFFSETS
	.align		4
.L_3757:
        /*01a8*/ 	.byte	0x04, 0x28
        /*01aa*/ 	.short	(.L_3759 - .L_3758)


	//   ....[0]....
.L_3758:
        /*01ac*/ 	.word	0x00000570


	//   ....[1]....
        /*01b0*/ 	.word	0x000005d0


	//   ....[2]....
        /*01b4*/ 	.word	0x000006f0


	//   ....[3]....
        /*01b8*/ 	.word	0x000010b0


	//   ....[4]....
        /*01bc*/ 	.word	0x000010f0


	//   ....[5]....
        /*01c0*/ 	.word	0x00001130


	//   ....[6]....
        /*01c4*/ 	.word	0x00001160


	//   ....[7]....
        /*01c8*/ 	.word	0x00001180


	//   ....[8]....
        /*01cc*/ 	.word	0x00001190


	//   ....[9]....
        /*01d0*/ 	.word	0x00001210


	//   ....[10]....
        /*01d4*/ 	.word	0x00001250


	//   ....[11]....
        /*01d8*/ 	.word	0x00001280


	//   ....[12]....
        /*01dc*/ 	.word	0x00001290


	//   ....[13]....
        /*01e0*/ 	.word	0x00001340


	//   ....[14]....
        /*01e4*/ 	.word	0x00001370


	//   ....[15]....
        /*01e8*/ 	.word	0x00001380


	//   ....[16]....
        /*01ec*/ 	.word	0x00001390


	//   ....[17]....
        /*01f0*/ 	.word	0x00001430


	//   ....[18]....
        /*01f4*/ 	.word	0x00001470


	//   ....[19]....
        /*01f8*/ 	.word	0x000014c0


	//   ....[20]....
        /*01fc*/ 	.word	0x000014f0


	//   ....[21]....
        /*0200*/ 	.word	0x00001680


	//   ....[22]....
        /*0204*/ 	.word	0x000016c0


	//   ....[23]....
        /*0208*/ 	.word	0x00001700


	//   ....[24]....
        /*020c*/ 	.word	0x00001740


	//   ....[25]....
        /*0210*/ 	.word	0x000018f0


	//   ....[26]....
        /*0214*/ 	.word	0x00001920


	//   ....[27]....
        /*0218*/ 	.word	0x00001960


	//   ....[28]....
        /*021c*/ 	.word	0x00001990


	//   ....[29]....
        /*0220*/ 	.word	0x000019a0


	//   ....[30]....
        /*0224*/ 	.word	0x000019b0


	//   ....[31]....
        /*0228*/ 	.word	0x000019c0


	//   ....[32]....
        /*022c*/ 	.word	0x000019d0


	//   ....[33]....
        /*0230*/ 	.word	0x00001ab0


	//   ....[34]....
        /*0234*/ 	.word	0x00001ad0


	//   ....[35]....
        /*0238*/ 	.word	0x00001ae0


	//   ....[36]....
        /*023c*/ 	.word	0x00001af0


	//   ....[37]....
        /*0240*/ 	.word	0x00001bd0


	//   ....[38]....
        /*0244*/ 	.word	0x00001bf0


	//   ....[39]....
        /*0248*/ 	.word	0x00001c00


	//   ....[40]....
        /*024c*/ 	.word	0x00001c10


	//   ....[41]....
        /*0250*/ 	.word	0x00001cf0


	//   ....[42]....
        /*0254*/ 	.word	0x00001d10


	//   ....[43]....
        /*0258*/ 	.word	0x00001d20


	//   ....[44]....
        /*025c*/ 	.word	0x00001d30


	//   ....[45]....
        /*0260*/ 	.word	0x00001e10


	//   ....[46]....
        /*0264*/ 	.word	0x00001e30


	//   ....[47]....
        /*0268*/ 	.word	0x00001e40


	//   ....[48]....
        /*026c*/ 	.word	0x00001e50


	//   ....[49]....
        /*0270*/ 	.word	0x00001f30


	//   ....[50]....
        /*0274*/ 	.word	0x00001f60


	//   ....[51]....
        /*0278*/ 	.word	0x00001f70


	//   ....[52]....
        /*027c*/ 	.word	0x00001f80


	//   ....[53]....
        /*0280*/ 	.word	0x00001f90


	//   ....[54]....
        /*0284*/ 	.word	0x00001fa0


	//   ....[55]....
        /*0288*/ 	.word	0x00001fb0


	//   ....[56]....
        /*028c*/ 	.word	0x00001fd0


	//   ....[57]....
        /*0290*/ 	.word	0x00001ff0


	//   ....[58]....
        /*0294*/ 	.word	0x00002010


	//   ....[59]....
        /*0298*/ 	.word	0x000025a0


	//   ....[60]....
        /*029c*/ 	.word	0x000026b0


	//   ....[61]....
        /*02a0*/ 	.word	0x000026f0


	//   ....[62]....
        /*02a4*/ 	.word	0x00002720


	//   ....[63]....
        /*02a8*/ 	.word	0x00002750


	//   ....[64]....
        /*02ac*/ 	.word	0x00002780


	//   ....[65]....
        /*02b0*/ 	.word	0x000027a0


	//   ....[66]....
        /*02b4*/ 	.word	0x000027c0


	//   ....[67]....
        /*02b8*/ 	.word	0x000027e0


	//   ....[68]....
        /*02bc*/ 	.word	0x00002810


	//   ....[69]....
        /*02c0*/ 	.word	0x00002830


	//   ....[70]....
        /*02c4*/ 	.word	0x00002850


	//   ....[71]....
        /*02c8*/ 	.word	0x00002870


	//   ....[72]....
        /*02cc*/ 	.word	0x000028a0


	//   ....[73]....
        /*02d0*/ 	.word	0x000028d0


	//   ....[74]....
        /*02d4*/ 	.word	0x00002900


	//   ....[75]....
        /*02d8*/ 	.word	0x000029c0


	//   ....[76]....
        /*02dc*/ 	.word	0x000029f0


	//   ....[77]....
        /*02e0*/ 	.word	0x00002a30


	//   ....[78]....
        /*02e4*/ 	.word	0x00002a60


	//   ....[79]....
        /*02e8*/ 	.word	0x00003010


	//   ....[80]....
        /*02ec*/ 	.word	0x00003230


	//   ....[81]....
        /*02f0*/ 	.word	0x000032f0


	//   ....[82]....
        /*02f4*/ 	.word	0x00003340


	//   ....[83]....
        /*02f8*/ 	.word	0x00003370


	//   ....[84]....
        /*02fc*/ 	.word	0x00003390


	//   ....[85]....
        /*0300*/ 	.word	0x000033b0


	//   ....[86]....
        /*0304*/ 	.word	0x00003460


	//   ....[87]....
        /*0308*/ 	.word	0x000034b0


	//   ....[88]....
        /*030c*/ 	.word	0x000034d0


	//   ....[89]....
        /*0310*/ 	.word	0x000034f0


	//   ....[90]....
        /*0314*/ 	.word	0x00003510


	//----- nvinfo : EIATTR_EXIT_INSTR_OFFSETS
	.align		4
.L_3759:
        /*0318*/ 	.byte	0x04, 0x1c
        /*031a*/ 	.short	(.L_3761 - .L_3760)


	//   ....[0]....
.L_3760:
        /*031c*/ 	.word	0x000035d0


	//   ....[1]....
        /*0320*/ 	.word	0x00003b10


	//----- nvinfo : EIATTR_MAX_THREADS
	.align		4
.L_3761:
        /*0324*/ 	.byte	0x04, 0x05
        /*0326*/ 	.short	(.L_3763 - .L_3762)
.L_3762:
        /*0328*/ 	.word	0x00000020
        /*032c*/ 	.word	0x00000001
        /*0330*/ 	.word	0x00000001


	//----- nvinfo : EIATTR_CRS_STACK_SIZE
	.align		4
.L_3763:
        /*0334*/ 	.byte	0x04, 0x1e
        /*0336*/ 	.short	(.L_3765 - .L_3764)
.L_3764:
        /*0338*/ 	.word	0x00000000
.L_3765:


//--------------------- .nv.info._Z25selective_scan_bwd_kernelI32Selective_Scan_bwd_kernel_traitsILi32ELi4ELb1ELb0ELb0ELb0ELb1EN3c108BFloat16ENS1_7complexIfEEEEv12SSMParamsBwd --------------------------
	.section	.nv.info._Z25selective_scan_bwd_kernelI32Selective_Scan_bwd_kernel_traitsILi32ELi4ELb1ELb0ELb0ELb0ELb1EN3c108BFloat16ENS1_7complexIfEEEEv12SSMParamsBwd,"",@"SHT_CUDA_INFO"
	.sectionflags	@""
	.align	4


	//----- nvinfo : EIATTR_CUDA_API_VERSION
	.align		4
        /*0000*/ 	.byte	0x04, 0x37
        /*0002*/ 	.short	(.L_3767 - .L_3766)
.L_3766:
        /*0004*/ 	.word	0x00000082


	//----- nvinfo : EIATTR_SW2861232_WAR
	.align		4
.L_3767:
        /*0008*/ 	.byte	0x01, 0x35
	.zero		2


	//----- nvinfo : EIATTR_PARAM_CBANK
	.align		4
        /*000c*/ 	.byte	0x04, 0x0a
        /*000e*/ 	.short	(.L_3769 - .L_3768)
	.align		4
.L_3768:
        /*0010*/ 	.word	index@(.nv.constant0._Z25selective_scan_bwd_kernelI32Selective_Scan_bwd_kernel_traitsILi32ELi4ELb1ELb0ELb0ELb0ELb1EN3c108BFloat16ENS1_7complexIfEEEEv12SSMParamsBwd)
        /*0014*/ 	.short	0x0160
        /*0016*/ 	.short	0x01f0


	//----- nvinfo : EIATTR_CBANK_PARAM_SIZE
	.align		4
.L_3769:
        /*0018*/ 	.byte	0x03, 0x19
        /*001a*/ 	.short	0x01f0


	//----- nvinfo : EIATTR_KPARAM_INFO
	.align		4
        /*001c*/ 	.byte	0x04, 0x17
        /*001e*/ 	.short	(.L_3771 - .L_3770)
.L_3770:
        /*0020*/ 	.word	0x00000000
        /*0024*/ 	.short	0x0000
        /*0026*/ 	.short	0x0000
        /*0028*/ 	.byte	0x00, 0xf0, 0xc1, 0x07


	//----- nvinfo : EIATTR_MAXREG_COUNT
	.align		4
.L_3771:
        /*002c*/ 	.byte	0x03, 0x1b
        /*002e*/ 	.short	0x00ff


	//----- nvinfo : EIATTR_NUM_BARRIERS
	.align		4
        /*0030*/ 	.byte	0x02, 0x4c
        /*0032*/ 	.byte	0x01
	.zero		1


	//----- nvinfo : EIATTR_MERCURY_ISA_VERSION
	.align		4
        /*0034*/ 	.byte	0x03, 0x5f
        /*0036*/ 	.short	0x0000


	//----- nvinfo : EIATTR_COOP_GROUP_MASK_REGIDS
	.align		4
        /*0038*/ 	.byte	0x04, 0x29
        /*003a*/ 	.short	(.L_3773 - .L_3772)


	//   ....[0]....
.L_3772:
        /*003c*/ 	.word	0xffffffff


	//   ....[1]....
        /*0040*/ 	.word	0xffffffff


	//   ....[2]....
        /*0044*/ 	.word	0xffffffff


	//   ....[3]....
        /*0048*/ 	.word	0xffffffff


	//   ....[4]....
        /*004c*/ 	.word	0xffffffff


	//   ....[5]....
        /*0050*/ 	.word	0xffffffff


	//   ....[6]....
        /*0054*/ 	.word	0xffffffff


	//   ....[7]....
        /*0058*/ 	.word	0xffffffff


	//   ....[8]....
        /*005c*/ 	.word	0xffffffff


	//   ....[9]....
        /*0060*/ 	.word	0xffffffff


	//   ....[10]....
        /*0064*/ 	.word	0xffffffff


	//   ....[11]....
        /*0068*/ 	.word	0xffffffff


	//   ....[12]....
        /*006c*/ 	.word	0xffffffff


	//   ....[13]....
        /*0070*/ 	.word	0xffffffff


	//   ....[14]....
        /*0074*/ 	.word	0xffffffff


	//   ....[15]....
        /*0078*/ 	.word	0xffffffff


	//   ....[16]....
        /*007c*/ 	.word	0xffffffff


	//   ....[17]....
        /*0080*/ 	.word	0xffffffff


	//   ....[18]....
        /*0084*/ 	.word	0xffffffff


	//   ....[19]....
        /*0088*/ 	.word	0xffffffff


	//   ....[20]....
        /*008c*/ 	.word	0xffffffff


	//   ....[21]....
        /*0090*/ 	.word	0xffffffff


	//   ....[22]....
        /*0094*/ 	.word	0xffffffff


	//   ....[23]....
        /*0098*/ 	.word	0xffffffff


	//   ....[24]....
        /*009c*/ 	.word	0xffffffff


	//   ....[25]....
        /*00a0*/ 	.word	0xffffffff


	//   ....[26]....
        /*00a4*/ 	.word	0xffffffff


	//   ....[27]....
        /*00a8*/ 	.word	0xffffffff


	//   ....[28]....
        /*00ac*/ 	.word	0xffffffff


	//   ....[29]....
        /*00b0*/ 	.word	0xffffffff


	//   ....[30]....
        /*00b4*/ 	.word	0xffffffff


	//   ....[31]....
        /*00b8*/ 	.word	0xffffffff


	//   ....[32]....
        /*00bc*/ 	.word	0xffffffff


	//   ....[33]....
        /*00c0*/ 	.word	0xffffffff


	//   ....[34]....
        /*00c4*/ 	.word	0xffffffff


	//   ....[35]....
        /*00c8*/ 	.word	0xffffffff


	//   ....[36]....
        /*00cc*/ 	.word	0xffffffff


	//   ....[37]....
        /*00d0*/ 	.word	0xffffffff


	//   ....[38]....
        /*00d4*/ 	.word	0xffffffff


	//   ....[39]....
        /*00d8*/ 	.word	0xffffffff


	//   ....[40]....
        /*00dc*/ 	.word	0xffffffff


	//   ....[41]....
        /*00e0*/ 	.word	0xffffffff


	//   ....[42]....
        /*00e4*/ 	.word	0xffffffff


	//   ....[43]....
        /*00e8*/ 	.word	0xffffffff


	//   ....[44]....
        /*00ec*/ 	.word	0xffffffff


	//   ....[45]....
        /*00f0*/ 	.word	0xffffffff


	//   ....[46]....
        /*00f4*/ 	.word	0xffffffff


	//   ....[47]....
        /*00f8*/ 	.word	0xffffffff


	//   ....[48]....
        /*00fc*/ 	.word	0xffffffff


	//   ....[49]....
        /*0100*/ 	.word	0xffffffff


	//   ....[50]....
        /*0104*/ 	.word	0xffffffff


	//   ....[51]....
        /*0108*/ 	.word	0xffffffff


	//   ....[52]....
        /*010c*/ 	.word	0xffffffff


	//   ....[53]....
        /*0110*/ 	.word	0xffffffff


	//   ....[54]....
        /*0114*/ 	.word	0xffffffff


	//   ....[55]....
        /*0118*/ 	.word	0xffffffff


	//   ....[56]....
        /*011c*/ 	.word	0xffffffff


	//   ....[57]....
        /*0120*/ 	.word	0xffffffff


	//   ....[58]....
        /*0124*/ 	.word	0xffffffff


	//   ....[59]....
        /*0128*/ 	.word	0xffffffff


	//   ....[60]....
        /*012c*/ 	.word	0xffffffff


	//   ....[61]....
        /*0130*/ 	.word	0xffffffff


	//   ....[62]....
        /*0134*/ 	.word	0xffffffff


	//   ....[63]....
        /*0138*/ 	.word	0xffffffff


	//   ....[64]....
        /*013c*/ 	.word	0xffffffff


	//   ....[65]....
        /*0140*/ 	.word	0xffffffff


	//   ....[66]....
        /*0144*/ 	.word	0xffffffff


	//   ....[67]....
        /*0148*/ 	.word	0xffffffff


	//   ....[68]....
        /*014c*/ 	.word	0xffffffff


	//   ....[69]....
        /*0150*/ 	.word	0xffffffff


	//   ....[70]....
        /*0154*/ 	.word	0xffffffff


	//   ....[71]....
        /*0158*/ 	.word	0xffffffff


	//   ....[72]....
        /*015c*/ 	.word	0xffffffff


	//   ....[73]....
        /*0160*/ 	.word	0xffffffff


	//   ....[74]....
        /*0164*/ 	.word	0xffffffff


	//   ....[75]....
        /*0168*/ 	.word	0xffffffff


	//   ....[76]....
        /*016c*/ 	.word	0xffffffff


	//   ....[77]....
        /*0170*/ 	.word	0xffffffff


	//   ....[78]....
        /*0174*/ 	.word	0xffffffff


	//   ....[79]....
        /*0178*/ 	.word	0xffffffff


	//   ....[80]....
        /*017c*/ 	.word	0xffffffff


	//   ....[81]....
        /*0180*/ 	.word	0xffffffff


	//   ....[82]....
        /*0184*/ 	.word	0xffffffff


	//   ....[83]....
        /*0188*/ 	.word	0xffffffff


	//   ....[84]....
        /*018c*/ 	.word	0xffffffff


	//   ....[85]....
        /*0190*/ 	.word	0xffffffff


	//   ....[86]....
        /*0194*/ 	.word	0xffffffff


	//   ....[87]....
        /*0198*/ 	.word	0xffffffff


	//   ....[88]....
        /*019c*/ 	.word	0xffffffff


	//   ....[89]....
        /*01a0*/ 	.word	0xffffffff


	//   ....[90]....
        /*01a4*/ 	.word	0xffffffff


	//   ....[91]....
        /*01a8*/ 	.word	0xffffffff


	//   ....[92]....
        /*01ac*/ 	.word	0xffffffff


	//   ....[93]....
        /*01b0*/ 	.word	0xffffffff


	//   ....[94]....
        /*01b4*/ 	.word	0xffffffff


	//----- nvinfo : EIATTR_COOP_GROUP_INSTR_OFFSETS
	.align		4
.L_3773:
        /*01b8*/ 	.byte	0x04, 0x28
        /*01ba*/ 	.short	(.L_3775 - .L_3774)


	//   ....[0]....
.L_3774:
        /*01bc*/ 	.word	0x00000570


	//   ....[1]....
        /*01c0*/ 	.word	0x000005d0


	//   ....[2]....
        /*01c4*/ 	.word	0x000006f0


	//   ....[3]....
        /*01c8*/ 	.word	0x000007f0


	//   ....[4]....
        /*01cc*/ 	.word	0x000009c0


	//   ....[5]....
        /*01d0*/ 	.word	0x00000d60


	//   ....[6]....
        /*01d4*/ 	.word	0x00001000


	//   ....[7]....
        /*01d8*/ 	.word	0x000019b0


	//   ....[8]....
        /*01dc*/ 	.word	0x000019f0


	//   ....[9]....
        /*01e0*/ 	.word	0x00001a30


	//   ....[10]....
        /*01e4*/ 	.word	0x00001a60


	//   ....[11]....
        /*01e8*/ 	.word	0x00001a80


	//   ....[12]....
        /*01ec*/ 	.word	0x00001a90


	//   ....[13]....
        /*01f0*/ 	.word	0x00001b10


	//   ....[14]....
        /*01f4*/ 	.word	0x00001b50


	//   ....[15]....
        /*01f8*/ 	.word	0x00001b70


	//   ....[16]....
        /*01fc*/ 	.word	0x00001b90


	//   ....[17]....
        /*0200*/ 	.word	0x00001c20


	//   ....[18]....
        /*0204*/ 	.word	0x00001c50


	//   ....[19]....
        /*0208*/ 	.word	0x00001c80


	//   ....[20]....
        /*020c*/ 	.word	0x00001c90


	//   ....[21]....
        /*0210*/ 	.word	0x00001d10


	//   ....[22]....
        /*0214*/ 	.word	0x00001d50


	//   ....[23]....
        /*0218*/ 	.word	0x00001dc0


	//   ....[24]....
        /*021c*/ 	.word	0x00001df0


	//   ....[25]....
        /*0220*/ 	.word	0x00001f50


	//   ....[26]....
        /*0224*/ 	.word	0x00001f90


	//   ....[27]....
        /*0228*/ 	.word	0x00001fd0


	//   ....[28]....
        /*022c*/ 	.word	0x00002010


	//   ....[29]....
        /*0230*/ 	.word	0x00002200


	//   ....[30]....
        /*0234*/ 	.word	0x00002230


	//   ....[31]....
        /*0238*/ 	.word	0x00002270


	//   ....[32]....
        /*023c*/ 	.word	0x00002290


	//   ....[33]....
        /*0240*/ 	.word	0x000022a0


	//   ....[34]....
        /*0244*/ 	.word	0x000022b0


	//   ....[35]....
        /*0248*/ 	.word	0x000022c0


	//   ....[36]....
        /*024c*/ 	.word	0x000022d0


	//   ....[37]....
        /*0250*/ 	.word	0x000023b0


	//   ....[38]....
        /*0254*/ 	.word	0x000023d0


	//   ....[39]....
        /*0258*/ 	.word	0x000023e0


	//   ....[40]....
        /*025c*/ 	.word	0x000023f0


	//   ....[41]....
        /*0260*/ 	.word	0x000024d0


	//   ....[42]....
        /*0264*/ 	.word	0x000024f0


	//   ....[43]....
        /*0268*/ 	.word	0x00002500


	//   ....[44]....
        /*026c*/ 	.word	0x00002510


	//   ....[45]....
        /*0270*/ 	.word	0x000025f0


	//   ....[46]....
        /*0274*/ 	.word	0x00002610


	//   ....[47]....
        /*0278*/ 	.word	0x00002620


	//   ....[48]....
        /*027c*/ 	.word	0x00002630


	//   ....[49]....
        /*0280*/ 	.word	0x00002710


	//   ....[50]....
        /*0284*/ 	.word	0x00002730


	//   ....[51]....
        /*0288*/ 	.word	0x00002740


	//   ....[52]....
        /*028c*/ 	.word	0x00002750


	//   ....[53]....
        /*0290*/ 	.word	0x00002830


	//   ....[54]....
        /*0294*/ 	.word	0x00002860


	//   ....[55]....
        /*0298*/ 	.word	0x00002870


	//   ....[56]....
        /*029c*/ 	.word	0x00002880


	//   ....[57]....
        /*02a0*/ 	.word	0x00002890


	//   ....[58]....
        /*02a4*/ 	.word	0x000028a0


	//   ....[59]....
        /*02a8*/ 	.word	0x000028b0


	//   ....[60]....
        /*02ac*/ 	.word	0x000028d0


	//   ....[61]....
        /*02b0*/ 	.word	0x000028f0


	//   ....[62]....
        /*02b4*/ 	.word	0x00002910


	//   ....[63]....
        /*02b8*/ 	.word	0x00002ea0


	//   ....[64]....
        /*02bc*/ 	.word	0x00002fb0


	//   ....[65]....
        /*02c0*/ 	.word	0x00002ff0


	//   ....[66]....
        /*02c4*/ 	.word	0x00003020


	//   ....[67]....
        /*02c8*/ 	.word	0x00003050


	//   ....[68]....
        /*02cc*/ 	.word	0x00003080


	//   ....[69]....
        /*02d0*/ 	.word	0x000030a0


	//   ....[70]....
        /*02d4*/ 	.word	0x000030c0


	//   ....[71]....
        /*02d8*/ 	.word	0x000030e0


	//   ....[72]....
        /*02dc*/ 	.word	0x00003110


	//   ....[73]....
        /*02e0*/ 	.word	0x00003130


	//   ....[74]....
        /*02e4*/ 	.word	0x00003150


	//   ....[75]....
        /*02e8*/ 	.word	0x00003170


	//   ....[76]....
        /*02ec*/ 	.word	0x000031b0


	//   ....[77]....
        /*02f0*/ 	.word	0x000031e0


	//   ....[78]....
        /*02f4*/ 	.word	0x00003210


	//   ....[79]....
        /*02f8*/ 	.word	0x000032d0


	//   ....[80]....
        /*02fc*/ 	.word	0x00003310


	//   ....[81]....
        /*0300*/ 	.word	0x00003340


	//   ....[82]....
        /*0304*/ 	.word	0x00003370


	//   ....[83]....
        /*0308*/ 	.word	0x00003960


	//   ....[84]....
        /*030c*/ 	.word	0x00003b00


	//   ....[85]....
        /*0310*/ 	.word	0x00003bc0


	//   ....[86]....
        /*0314*/ 	.word	0x00003c10


	//   ....[87]....
        /*0318*/ 	.word	0x00003c40


	//   ....[88]....
        /*031c*/ 	.word	0x00003c60


	//   ....[89]....
        /*0320*/ 	.word	0x00003c80


	//   ....[90]....
        /*0324*/ 	.word	0x00003d30


	//   ....[91]....
        /*0328*/ 	.word	0x00003d80


	//   ....[92]....
        /*032c*/ 	.word	0x00003da0


	//   ....[93]....
        /*0330*/ 	.word	0x00003dc0


	//   ....[94]....
        /*0334*/ 	.word	0x00003de0


	//----- nvinfo : EIATTR_EXIT_INSTR_OFFSETS
	.align		4
.L_3775:
        /*0338*/ 	.byte	0x04, 0x1c
        /*033a*/ 	.short	(.L_3777 - .L_3776)


	//   ....[0]....
.L_3776:
        /*033c*/ 	.word	0x00003ea0


	//   ....[1]....
        /*0340*/ 	.word	0x000043e0


	//----- nvinfo : EIATTR_MAX_THREADS
	.align		4
.L_3777:
        /*0344*/ 	.byte	0x04, 0x05
        /*0346*/ 	.short	(.L_3779 - .L_3778)
.L_3778:
        /*0348*/ 	.word	0x00000020
        /*034c*/ 	.word	0x00000001
        /*0350*/ 	.word	0x00000001


	//----- nvinfo : EIATTR_CRS_STACK_SIZE
	.align		4
.L_3779:
        /*0354*/ 	.byte	0x04, 0x1e
        /*0356*/ 	.short	(.L_3781 - .L_3780)
.L_3780:
        /*0358*/ 	.word	0x00000000
.L_3781:


//--------------------- .nv.info._Z25selective_scan_bwd_kernelI32Selective_Scan_bwd_kernel_traitsILi32ELi4ELb1ELb0ELb0ELb1ELb0EN3c108BFloat16ENS1_7complexIfEEEEv12SSMParamsBwd --------------------------
	.section	.nv.info._Z25selective_scan_bwd_kernelI32Selective_Scan_bwd_kernel_traitsILi32ELi4ELb1ELb0ELb0ELb1ELb0EN3c108BFloat16ENS1_7complexIfEEEEv12SSMParamsBwd,"",@"SHT_CUDA_INFO"
	.sectionflags	@""
	.align	4


	//----- nvinfo : EIATTR_CUDA_API_VERSION
	.align		4
        /*0000*/ 	.byte	0x04, 0x37
        /*0002*/ 	.short	(.L_3783 - .L_3782)
.L_3782:
        /*0004*/ 	.word	0x00000082


	//----- nvinfo : EIATTR_SW2861232_WAR
	.align		4
.L_3783:
        /*0008*/ 	.byte	0x01, 0x35
	.zero		2


	//----- nvinfo : EIATTR_PARAM_CBANK
	.align		4
        /*000c*/ 	.byte	0x04, 0x0a
        /*000e*/ 	.short	(.L_3785 - .L_3784)
	.align		4
.L_3784:
        /*0010*/ 	.word	index@(.nv.constant0._Z25selective_scan_bwd_kernelI32Selective_Scan_bwd_kernel_traitsILi32ELi4ELb1ELb0ELb0ELb1ELb0EN3c108BFloat16ENS1_7complexIfEEEEv12SSMParamsBwd)
        /*0014*/ 	.short	0x0160
        /*0016*/ 	.short	0x01f0


	//----- nvinfo : EIATTR_CBANK_PARAM_SIZE
	.align		4
.L_3785:
        /*0018*/ 	.byte	0x03, 0x19
        /*001a*/ 	.short	0x01f0


	//----- nvinfo : EIATTR_KPARAM_INFO
	.align		4
        /*001c*/ 	.byte	0x04, 0x17
        /*001e*/ 	.short	(.L_3787 - .L_3786)
.L_3786:
        /*0020*/ 	.word	0x00000000
        /*0024*/ 	.short	0x0000
        /*0026*/ 	.short	0x0000
        /*0028*/ 	.byte	0x00, 0xf0, 0xc1, 0x07


	//----- nvinfo : EIATTR_MAXREG_COUNT
	.align		4
.L_3787:
        /*002c*/ 	.byte	0x03, 0x1b
        /*002e*/ 	.short	0x00ff


	//----- nvinfo : EIATTR_NUM_BARRIERS
	.align		4
        /*0030*/ 	.byte	0x02, 0x4c
        /*0032*/ 	.byte	0x01
	.zero		1


	//----- nvinfo : EIATTR_MERCURY_ISA_VERSION
	.align		4
        /*0034*/ 	.byte	0x03, 0x5f
        /*0036*/ 	.short	0x0000


	//----- nvinfo : EIATTR_COOP_GROUP_MASK_REGIDS
	.align		4
        /*0038*/ 	.byte	0x04, 0x29
        /*003a*/ 	.short	(.L_3789 - .L_3788)


	//   ....[0]....
.L_3788:
        /*003c*/ 	.word	0xffffffff


	//   ....[1]....
        /*0040*/ 	.word	0xffffffff


	//   ....[2]....
        /*0044*/ 	.word	0xffffffff


	//   ....[3]....
        /*0048*/ 	.word	0xffffffff


	//   ....[4]....
        /*004c*/ 	.word	0xffffffff


	//   ....[5]....
        /*0050*/ 	.word	0xffffffff


	//   ....[6]....
        /*0054*/ 	.word	0xffffffff


	//   ....[7]....
        /*0058*/ 	.word	0xffffffff


	//   ....[8]....
        /*005c*/ 	.word	0xffffffff


	//   ....[9]....
        /*0060*/ 	.word	0xffffffff


	//   ....[10]....
        /*0064*/ 	.word	0xffffffff


	//   ....[11]....
        /*0068*/ 	.word	0xffffffff


	//   ....[12]....
        /*006c*/ 	.word	0xffffffff


	//   ....[13]....
        /*0070*/ 	.word	0xffffffff


	//   ....[14]....
        /*0074*/ 	.word	0xffffffff


	//   ....[15]....
        /*0078*/ 	.word	0xffffffff


	//   ....[16]....
        /*007c*/ 	.word	0xffffffff


	//   ....[17]....
        /*0080*/ 	.word	0xffffffff


	//   ....[18]....
        /*0084*/ 	.word	0xffffffff


	//   ....[19]....
        /*0088*/ 	.word	0xffffffff


	//   ....[20]....
        /*008c*/ 	.word	0xffffffff


	//   ....[21]....
        /*0090*/ 	.word	0xffffffff


	//   ....[22]....
        /*0094*/ 	.word	0xffffffff


	//   ....[23]....
        /*0098*/ 	.word	0xffffffff


	//   ....[24]....
        /*009c*/ 	.word	0xffffffff


	//   ....[25]....
        /*00a0*/ 	.word	0xffffffff


	//   ....[26]....
        /*00a4*/ 	.word	0xffffffff


	//   ....[27]....
        /*00a8*/ 	.word	0xffffffff


	//   ....[28]....
        /*00ac*/ 	.word	0xffffffff


	//   ....[29]....
        /*00b0*/ 	.word	0xffffffff


	//   ....[30]....
        /*00b4*/ 	.word	0xffffffff


	//   ....[31]....
        /*00b8*/ 	.word	0xffffffff


	//   ....[32]....
        /*00bc*/ 	.word	0xffffffff


	//   ....[33]....
        /*00c0*/ 	.word	0xffffffff


	//   ....[34]....
        /*00c4*/ 	.word	0xffffffff


	//   ....[35]....
        /*00c8*/ 	.word	0xffffffff


	//   ....[36]....
        /*00cc*/ 	.word	0xffffffff


	//   ....[37]....
        /*00d0*/ 	.word	0xffffffff


	//   ....[38]....
        /*00d4*/ 	.word	0xffffffff


	//   ....[39]....
        /*00d8*/ 	.word	0xffffffff


	//   ....[40]....
        /*00dc*/ 	.word	0xffffffff


	//   ....[41]....
        /*00e0*/ 	.word	0xffffffff


	//   ....[42]....
        /*00e4*/ 	.word	0xffffffff


	//   ....[43]....
        /*00e8*/ 	.word	0xffffffff


	//   ....[44]....
        /*00ec*/ 	.word	0xffffffff


	//   ....[45]....
        /*00f0*/ 	.word	0xffffffff


	//   ....[46]....
        /*00f4*/ 	.word	0xffffffff


	//   ....[47]....
        /*00f8*/ 	.word	0xffffffff


	//   ....[48]....
        /*00fc*/ 	.word	0xffffffff


	//   ....[49]....
        /*0100*/ 	.word	0xffffffff


	//   ....[50]....
        /*0104*/ 	.word	0xffffffff


	//   ....[51]....
        /*0108*/ 	.word	0xffffffff


	//   ....[52]....
        /*010c*/ 	.word	0xffffffff


	//   ....[53]....
        /*0110*/ 	.word	0xffffffff


	//   ....[54]....
        /*0114*/ 	.word	0xffffffff


	//   ....[55]....
        /*0118*/ 	.word	0xffffffff


	//   ....[56]....
        /*011c*/ 	.word	0xffffffff


	//   ....[57]....
        /*0120*/ 	.word	0xffffffff


	//   ....[58]....
        /*0124*/ 	.word	0xffffffff


	//   ....[59]....
        /*0128*/ 	.word	0xffffffff


	//   ....[60]....
        /*012c*/ 	.word	0xffffffff


	//   ....[61]....
        /*0130*/ 	.word	0xffffffff


	//   ....[62]....
        /*0134*/ 	.word	0xffffffff


	//   ....[63]....
        /*0138*/ 	.word	0xffffffff


	//   ....[64]....
        /*013c*/ 	.word	0xffffffff


	//   ....[65]....
        /*0140*/ 	.word	0xffffffff


	//   ....[66]....
        /*0144*/ 	.word	0xffffffff


	//   ....[67]....
        /*0148*/ 	.word	0xffffffff


	//   ....[68]....
        /*014c*/ 	.word	0xffffffff


	//   ....[69]....
        /*0150*/ 	.word	0xffffffff


	//   ....[70]....
        /*0154*/ 	.word	0xffffffff


	//   ....[71]....
        /*0158*/ 	.word	0xffffffff


	//   ....[72]....
        /*015c*/ 	.word	0xffffffff


	//   ....[73]....
        /*0160*/ 	.word	0xffffffff


	//   ....[74]....
        /*0164*/ 	.word	0xffffffff


	//   ....[75]....
        /*0168*/ 	.word	0xffffffff


	//   ....[76]....
        /*016c*/ 	.word	0xffffffff


	//   ....[77]....
        /*0170*/ 	.word	0xffffffff


	//   ....[78]....
        /*0174*/ 	.word	0xffffffff


	//   ....[79]....
        /*0178*/ 	.word	0xffffffff


	//   ....[80]....
        /*017c*/ 	.word	0xffffffff


	//   ....[81]....
        /*0180*/ 	.word	0xffffffff


	//   ....[82]....
        /*0184*/ 	.word	0xffffffff


	//   ....[83]....
        /*0188*/ 	.word	0xffffffff


	//   ....[84]....
        /*018c*/ 	.word	0xffffffff


	//   ....[85]....
        /*0190*/ 	.word	0xffffffff


	//   ....[86]....
        /*0194*/ 	.word	0xffffffff


	//   ....[87]....
        /*0198*/ 	.word	0xffffffff


	//   ....[88]....
        /*019c*/ 	.word	0xffffffff


	//   ....[89]....
        /*01a0*/ 	.word	0xffffffff


	//   ....[90]....
        /*01a4*/ 	.word	0xffffffff


	//   ....[91]....
        /*01a8*/ 	.word	0xffffffff


	//----- nvinfo : EIATTR_COOP_GROUP_INSTR_OFFSETS
	.align		4
.L_3789:
        /*01ac*/ 	.byte	0x04, 0x28
        /*01ae*/ 	.short	(.L_3791 - .L_3790)


	//   ....[0]....
.L_3790:
        /*01b0*/ 	.word	0x000006c0


	//   ....[1]....
        /*01b4*/ 	.word	0x00000730


	//   ....[2]....
        /*01b8*/ 	.word	0x00000840


	//   ....[3]....
        /*01bc*/ 	.word	0x00001af0


	//   ....[4]....
        /*01c0*/ 	.word	0x00001b30


	//   ....[5]....
        /*01c4*/ 	.word	0x00001b70


	//   ....[6]....
        /*01c8*/ 	.word	0x00001ba0


	//   ....[7]....
        /*01cc*/ 	.word	0x00001bc0


	//   ....[8]....
        /*01d0*/ 	.word	0x00001bd0


	//   ....[9]....
        /*01d4*/ 	.word	0x00001c70


	//   ....[10]....
        /*01d8*/ 	.word	0x00001ca0


	//   ....[11]....
        /*01dc*/ 	.word	0x00001cc0


	//   ....[12]....
        /*01e0*/ 	.word	0x00001cd0


	//   ....[13]....
        /*01e4*/ 	.word	0x00001d90


	//   ....[14]....
        /*01e8*/ 	.word	0x00001db0


	//   ....[15]....
        /*01ec*/ 	.word	0x00001dc0


	//   ....[16]....
        /*01f0*/ 	.word	0x00001dd0


	//   ....[17]....
        /*01f4*/ 	.word	0x00001e80


	//   ....[18]....
        /*01f8*/ 	.word	0x00001ee0


	//   ....[19]....
        /*01fc*/ 	.word	0x00001f10


	//   ....[20]....
        /*0200*/ 	.word	0x00001f40


	//   ....[21]....
        /*0204*/ 	.word	0x00002090


	//   ....[22]....
        /*0208*/ 	.word	0x000020d0


	//   ....[23]....
        /*020c*/ 	.word	0x00002110


	//   ....[24]....
        /*0210*/ 	.word	0x00002150


	//   ....[25]....
        /*0214*/ 	.word	0x00002330


	//   ....[26]....
        /*0218*/ 	.word	0x00002360


	//   ....[27]....
        /*021c*/ 	.word	0x00002390


	//   ....[28]....
        /*0220*/ 	.word	0x000023d0


	//   ....[29]....
        /*0224*/ 	.word	0x000023e0


	//   ....[30]....
        /*0228*/ 	.word	0x000023f0


	//   ....[31]....
        /*022c*/ 	.word	0x00002400


	//   ....[32]....
        /*0230*/ 	.word	0x00002410


	//   ....[33]....
        /*0234*/ 	.word	0x000024f0


	//   ....[34]....
        /*0238*/ 	.word	0x00002510


	//   ....[35]....
        /*023c*/ 	.word	0x00002520


	//   ....[36]....
        /*0240*/ 	.word	0x00002530


	//   ....[37]....
        /*0244*/ 	.word	0x00002610


	//   ....[38]....
        /*0248*/ 	.word	0x00002630


	//   ....[39]....
        /*024c*/ 	.word	0x00002640


	//   ....[40]....
        /*0250*/ 	.word	0x00002650


	//   ....[41]....
        /*0254*/ 	.word	0x00002730


	//   ....[42]....
        /*0258*/ 	.word	0x00002750


	//   ....[43]....
        /*025c*/ 	.word	0x00002760


	//   ....[44]....
        /*0260*/ 	.word	0x00002770


	//   ....[45]....
        /*0264*/ 	.word	0x00002850


	//   ....[46]....
        /*0268*/ 	.word	0x00002870


	//   ....[47]....
        /*026c*/ 	.word	0x00002880


	//   ....[48]....
        /*0270*/ 	.word	0x00002890


	//   ....[49]....
        /*0274*/ 	.word	0x00002970


	//   ....[50]....
        /*0278*/ 	.word	0x000029a0


	//   ....[51]....
        /*027c*/ 	.word	0x000029b0


	//   ....[52]....
        /*0280*/ 	.word	0x000029c0


	//   ....[53]....
        /*0284*/ 	.word	0x000029d0


	//   ....[54]....
        /*0288*/ 	.word	0x000029e0


	//   ....[55]....
        /*028c*/ 	.word	0x000029f0


	//   ....[56]....
        /*0290*/ 	.word	0x00002a10


	//   ....[57]....
        /*0294*/ 	.word	0x00002a30


	//   ....[58]....
        /*0298*/ 	.word	0x00002a50


	//   ....[59]....
        /*029c*/ 	.word	0x00002fa0


	//   ....[60]....
        /*02a0*/ 	.word	0x000030c0


	//   ....[61]....
        /*02a4*/ 	.word	0x00003120


	//   ....[62]....
        /*02a8*/ 	.word	0x00003150


	//   ....[63]....
        /*02ac*/ 	.word	0x00003190


	//   ....[64]....
        /*02b0*/ 	.word	0x000031c0


	//   ....[65]....
        /*02b4*/ 	.word	0x000031f0


	//   ....[66]....
        /*02b8*/ 	.word	0x00003210


	//   ....[67]....
        /*02bc*/ 	.word	0x00003240


	//   ....[68]....
        /*02c0*/ 	.word	0x00003250


	//   ....[69]....
        /*02c4*/ 	.word	0x00003280


	//   ....[70]....
        /*02c8*/ 	.word	0x000032a0


	//   ....[71]....
        /*02cc*/ 	.word	0x000032d0


	//   ....[72]....
        /*02d0*/ 	.word	0x000032e0


	//   ....[73]....
        /*02d4*/ 	.word	0x00003320


	//   ....[74]....
        /*02d8*/ 	.word	0x00003350


	//   ....[75]....
        /*02dc*/ 	.word	0x000033d0


	//   ....[76]....
        /*02e0*/ 	.word	0x00003410


	//   ....[77]....
        /*02e4*/ 	.word	0x00003440


	//   ....[78]....
        /*02e8*/ 	.word	0x00003480


	//   ....[79]....
        /*02ec*/ 	.word	0x00003a00


	//   ....[80]....
        /*02f0*/ 	.word	0x00003ca0


	//   ....[81]....
        /*02f4*/ 	.word	0x00003f30


	//   ....[82]....
        /*02f8*/ 	.word	0x00004020


	//   ....[83]....
        /*02fc*/ 	.word	0x00004070


	//   ....[84]....
        /*0300*/ 	.word	0x000040a0


	//   ....[85]....
        /*0304*/ 	.word	0x000040c0


	//   ....[86]....
        /*0308*/ 	.word	0x000040e0


	//   ....[87]....
        /*030c*/ 	.word	0x00004190


	//   ....[88]....
        /*0310*/ 	.word	0x000041e0


	//   ....[89]....
        /*0314*/ 	.word	0x00004200


	//   ....[90]....
        /*0318*/ 	.word	0x00004220


	//   ....[91]....
        /*031c*/ 	.word	0x00004240


	//----- nvinfo : EIATTR_EXIT_INSTR_OFFSETS
	.align		4
.L_3791:
        /*0320*/ 	.byte	0x04, 0x1c
        /*0322*/ 	.short	(.L_3793 - .L_3792)


	//   ....[0]....
.L_3792:
        /*0324*/ 	.word	0x00004300


	//   ....[1]....
        /*0328*/ 	.word	0x00004700


	//----- nvinfo : EIATTR_MAX_THREADS
	.align		4
.L_3793:
        /*032c*/ 	.byte	0x04, 0x05
        /*032e*/ 	.short	(.L_3795 - .L_3794)
.L_3794:
        /*0330*/ 	.word	0x00000020
        /*0334*/ 	.word	0x00000001
        /*0338*/ 	.word	0x00000001


	//----- nvinfo : EIATTR_CRS_STACK_SIZE
	.align		4
.L_3795:
        /*033c*/ 	.byte	0x04, 0x1e
        /*033e*/ 	.short	(.L_3797 - .L_3796)
.L_3796:
        /*0340*/ 	.word	0x00000000
.L_3797:


//--------------------- .nv.info._Z25selective_scan_bwd_kernelI32Selective_Scan_bwd_kernel_traitsILi32ELi4ELb1ELb0ELb0ELb1ELb1EN3c108BFloat16ENS1_7complexIfEEEEv12SSMParamsBwd --------------------------
	.section	.nv.info._Z25selective_scan_bwd_kernelI32Selective_Scan_bwd_kernel_traitsILi32ELi4ELb1ELb0ELb0ELb1ELb1EN3c108BFloat16ENS1_7complexIfEEEEv12SSMParamsBwd,"",@"SHT_CUDA_INFO"
	.sectionflags	@""
	.align	4


	//----- nvinfo : EIATTR_CUDA_API_VERSION
	.align		4
        /*0000*/ 	.byte	0x04, 0x37
        /*0002*/ 	.short	(.L_3799 - .L_3798)
.L_3798:
        /*0004*/ 	.word	0x00000082


	//----- nvinfo : EIATTR_SW2861232_WAR
	.align		4
.L_3799:
        /*0008*/ 	.byte	0x01, 0x35
	.zero		2


	//----- nvinfo : EIATTR_PARAM_CBANK
	.align		4
        /*000c*/ 	.byte	0x04, 0x0a
        /*000e*/ 	.short	(.L_3801 - .L_3800)
	.align		4
.L_3800:
        /*0010*/ 	.word	index@(.nv.constant0._Z25selective_scan_bwd_kernelI32Selective_Scan_bwd_kernel_traitsILi32ELi4ELb1ELb0ELb0ELb1ELb1EN3c108BFloat16ENS1_7complexIfEEEEv12SSMParamsBwd)
        /*0014*/ 	.short	0x0160
        /*0016*/ 	.short	0x01f0


	//----- nvinfo : EIATTR_CBANK_PARAM_SIZE
	.align		4
.L_3801:
        /*0018*/ 	.byte	0x03, 0x19
        /*001a*/ 	.short	0x01f0


	//----- nvinfo : EIATTR_KPARAM_INFO
	.align		4
        /*001c*/ 	.byte	0x04, 0x17
        /*001e*/ 	.short	(.L_3803 - .L_3802)
.L_3802:
        /*0020*/ 	.word	0x00000000
        /*0024*/ 	.short	0x0000
        /*0026*/ 	.short	0x0000
        /*0028*/ 	.byte	0x00, 0xf0, 0xc1, 0x07


	//----- nvinfo : EIATTR_MAXREG_COUNT
	.align		4
.L_3803:
        /*002c*/ 	.byte	0x03, 0x1b
        /*002e*/ 	.short	0x00ff


	//----- nvinfo : EIATTR_NUM_BARRIERS
	.align		4
        /*0030*/ 	.byte	0x02, 0x4c
        /*0032*/ 	.byte	0x01
	.zero		1


	//----- nvinfo : EIATTR_MERCURY_ISA_VERSION
	.align		4
        /*0034*/ 	.byte	0x03, 0x5f
        /*0036*/ 	.short	0x0000


	//----- nvinfo : EIATTR_COOP_GROUP_MASK_REGIDS
	.align		4
        /*0038*/ 	.byte	0x04, 0x29
        /*003a*/ 	.short	(.L_3805 - .L_3804)


	//   ....[0]....
.L_3804:
        /*003c*/ 	.word	0xffffffff


	//   ....[1]....
        /*0040*/ 	.word	0xffffffff


	//   ....[2]....
        /*0044*/ 	.word	0xffffffff


	//   ....[3]....
        /*0048*/ 	.word	0xffffffff


	//   ....[4]....
        /*004c*/ 	.word	0xffffffff


	//   ....[5]....
        /*0050*/ 	.word	0xffffffff


	//   ....[6]....
        /*0054*/ 	.word	0xffffffff


	//   ....[7]....
        /*0058*/ 	.word	0xffffffff


	//   ....[8]....
        /*005c*/ 	.word	0xffffffff


	//   ....[9]....
        /*0060*/ 	.word	0xffffffff


	//   ....[10]....
        /*0064*/ 	.word	0xffffffff


	//   ....[11]....
        /*0068*/ 	.word	0xffffffff


	//   ....[12]....
        /*006c*/ 	.word	0xffffffff


	//   ....[13]....
        /*0070*/ 	.word	0xffffffff


	//   ....[14]....
        /*0074*/ 	.word	0xffffffff


	//   ....[15]....
        /*0078*/ 	.word	0xffffffff


	//   ....[16]....
        /*007c*/ 	.word	0xffffffff


	//   ....[17]....
        /*0080*/ 	.word	0xffffffff


	//   ....[18]....
        /*0084*/ 	.word	0xffffffff


	//   ....[19]....
        /*0088*/ 	.word	0xffffffff


	//   ....[20]....
        /*008c*/ 	.word	0xffffffff


	//   ....[21]....
        /*0090*/ 	.word	0xffffffff


	//   ....[22]....
        /*0094*/ 	.word	0xffffffff


	//   ....[23]....
        /*0098*/ 	.word	0xffffffff


	//   ....[24]....
        /*009c*/ 	.word	0xffffffff


	//   ....[25]....
        /*00a0*/ 	.word	0xffffffff


	//   ....[26]....
        /*00a4*/ 	.word	0xffffffff


	//   ....[27]....
        /*00a8*/ 	.word	0xffffffff


	//   ....[28]....
        /*00ac*/ 	.word	0xffffffff


	//   ....[29]....
        /*00b0*/ 	.word	0xffffffff


	//   ....[30]....
        /*00b4*/ 	.word	0xffffffff


	//   ....[31]....
        /*00b8*/ 	.word	0xffffffff


	//   ....[32]....
        /*00bc*/ 	.word	0xffffffff


	//   ....[33]....
        /*00c0*/ 	.word	0xffffffff


	//   ....[34]....
        /*00c4*/ 	.word	0xffffffff


	//   ....[35]....
        /*00c8*/ 	.word	0xffffffff


	//   ....[36]....
        /*00cc*/ 	.word	0xffffffff


	//   ....[37]....
        /*00d0*/ 	.word	0xffffffff


	//   ....[38]....
        /*00d4*/ 	.word	0xffffffff


	//   ....[39]....
        /*00d8*/ 	.word	0xffffffff


	//   ....[40]....
        /*00dc*/ 	.word	0xffffffff


	//   ....[41]....
        /*00e0*/ 	.word	0xffffffff


	//   ....[42]....
        /*00e4*/ 	.word	0xffffffff


	//   ....[43]....
        /*00e8*/ 	.word	0xffffffff


	//   ....[44]....
        /*00ec*/ 	.word	0xffffffff


	//   ....[45]....
        /*00f0*/ 	.word	0xffffffff


	//   ....[46]....
        /*00f4*/ 	.word	0xffffffff


	//   ....[47]....
        /*00f8*/ 	.word	0xffffffff


	//   ....[48]....
        /*00fc*/ 	.word	0xffffffff


	//   ....[49]....
        /*0100*/ 	.word	0xffffffff


	//   ....[50]....
        /*0104*/ 	.word	0xffffffff


	//   ....[51]....
        /*0108*/ 	.word	0xffffffff


	//   ....[52]....
        /*010c*/ 	.word	0xffffffff


	//   ....[53]....
        /*0110*/ 	.word	0xffffffff


	//   ....[54]....
        /*0114*/ 	.word	0xffffffff


	//   ....[55]....
        /*0118*/ 	.word	0xffffffff


	//   ....[56]....
        /*011c*/ 	.word	0xffffffff


	//   ....[57]....
        /*0120*/ 	.word	0xffffffff


	//   ....[58]....
        /*0124*/ 	.word	0xffffffff


	//   ....[59]....
        /*0128*/ 	.word	0xffffffff


	//   ....[60]....
        /*012c*/ 	.word	0xffffffff


	//   ....[61]....
        /*0130*/ 	.word	0xffffffff


	//   ....[62]....
        /*0134*/ 	.word	0xffffffff


	//   ....[63]....
        /*0138*/ 	.word	0xffffffff


	//   ....[64]....
        /*013c*/ 	.word	0xffffffff


	//   ....[65]....
        /*0140*/ 	.word	0xffffffff


	//   ....[66]....
        /*0144*/ 	.word	0xffffffff


	//   ....[67]....
        /*0148*/ 	.word	0xffffffff


	//   ....[68]....
        /*014c*/ 	.word	0xffffffff


	//   ....[69]....
        /*0150*/ 	.word	0xffffffff


	//   ....[70]....
        /*0154*/ 	.word	0xffffffff


	//   ....[71]....
        /*0158*/ 	.word	0xffffffff


	//   ....[72]....
        /*015c*/ 	.word	0xffffffff


	//   ....[73]....
        /*0160*/ 	.word	0xffffffff


	//   ....[74]....
        /*0164*/ 	.word	0xffffffff


	//   ....[75]....
        /*0168*/ 	.word	0xffffffff


	//   ....[76]....
        /*016c*/ 	.word	0xffffffff


	//   ....[77]....
        /*0170*/ 	.word	0xffffffff


	//   ....[78]....
        /*0174*/ 	.word	0xffffffff


	//   ....[79]....
        /*0178*/ 	.word	0xffffffff


	//   ....[80]....
        /*017c*/ 	.word	0xffffffff


	//   ....[81]....
        /*0180*/ 	.word	0xffffffff


	//   ....[82]....
        /*0184*/ 	.word	0xffffffff


	//   ....[83]....
        /*0188*/ 	.word	0xffffffff


	//   ....[84]....
        /*018c*/ 	.word	0xffffffff


	//   ....[85]....
        /*0190*/ 	.word	0xffffffff


	//   ....[86]....
        /*0194*/ 	.word	0xffffffff


	//   ....[87]....
        /*0198*/ 	.word	0xffffffff


	//   ....[88]....
        /*019c*/ 	.word	0xffffffff


	//   ....[89]....
        /*01a0*/ 	.word	0xffffffff


	//   ....[90]....
        /*01a4*/ 	.word	0xffffffff


	//   ....[91]....
        /*01a8*/ 	.word	0xffffffff


	//   ....[92]....
        /*01ac*/ 	.word	0xffffffff


	//   ....[93]....
        /*01b0*/ 	.word	0xffffffff


	//   ....[94]....
        /*01b4*/ 	.word	0xffffffff


	//   ....[95]....
        /*01b8*/ 	.word	0xffffffff


	//----- nvinfo : EIATTR_COOP_GROUP_INSTR_OFFSETS
	.align		4
.L_3805:
        /*01bc*/ 	.byte	0x04, 0x28
        /*01be*/ 	.short	(.L_3807 - .L_3806)


	//   ....[0]....
.L_3806:
        /*01c0*/ 	.word	0x000005c0


	//   ....[1]....
        /*01c4*/ 	.word	0x00000630


	//   ....[2]....
        /*01c8*/ 	.word	0x000007d0


	//   ....[3]....
        /*01cc*/ 	.word	0x000011d0


	//   ....[4]....
        /*01d0*/ 	.word	0x000013c0


	//   ....[5]....
        /*01d4*/ 	.word	0x00001740


	//   ....[6]....
        /*01d8*/ 	.word	0x00001940


	//   ....[7]....
        /*01dc*/ 	.word	0x000022f0


	//   ....[8]....
        /*01e0*/ 	.word	0x00002330


	//   ....[9]....
        /*01e4*/ 	.word	0x00002370


	//   ....[10]....
        /*01e8*/ 	.word	0x000023a0


	//   ....[11]....
        /*01ec*/ 	.word	0x000023c0


	//   ....[12]....
        /*01f0*/ 	.word	0x000023d0


	//   ....[13]....
        /*01f4*/ 	.word	0x00002470


	//   ....[14]....
        /*01f8*/ 	.word	0x000024a0


	//   ....[15]....
        /*01fc*/ 	.word	0x000024c0


	//   ....[16]....
        /*0200*/ 	.word	0x000024d0


	//   ....[17]....
        /*0204*/ 	.word	0x00002560


	//   ....[18]....
        /*0208*/ 	.word	0x00002590


	//   ....[19]....
        /*020c*/ 	.word	0x000025b0


	//   ....[20]....
        /*0210*/ 	.word	0x000025d0


	//   ....[21]....
        /*0214*/ 	.word	0x00002680


	//   ....[22]....
        /*0218*/ 	.word	0x000026c0


	//   ....[23]....
        /*021c*/ 	.word	0x00002700


	//   ....[24]....
        /*0220*/ 	.word	0x00002730


	//   ....[25]....
        /*0224*/ 	.word	0x00002860


	//   ....[26]....
        /*0228*/ 	.word	0x000028b0


	//   ....[27]....
        /*022c*/ 	.word	0x000028f0


	//   ....[28]....
        /*0230*/ 	.word	0x00002930


	//   ....[29]....
        /*0234*/ 	.word	0x00002b30


	//   ....[30]....
        /*0238*/ 	.word	0x00002b60


	//   ....[31]....
        /*023c*/ 	.word	0x00002ba0


	//   ....[32]....
        /*0240*/ 	.word	0x00002bd0


	//   ....[33]....
        /*0244*/ 	.word	0x00002be0


	//   ....[34]....
        /*0248*/ 	.word	0x00002bf0


	//   ....[35]....
        /*024c*/ 	.word	0x00002c00


	//   ....[36]....
        /*0250*/ 	.word	0x00002c10


	//   ....[37]....
        /*0254*/ 	.word	0x00002cf0


	//   ....[38]....
        /*0258*/ 	.word	0x00002d10


	//   ....[39]....
        /*025c*/ 	.word	0x00002d20


	//   ....[40]....
        /*0260*/ 	.word	0x00002d30


	//   ....[41]....
        /*0264*/ 	.word	0x00002e10


	//   ....[42]....
        /*0268*/ 	.word	0x00002e30


	//   ....[43]....
        /*026c*/ 	.word	0x00002e40


	//   ....[44]....
        /*0270*/ 	.word	0x00002e50


	//   ....[45]....
        /*0274*/ 	.word	0x00002f30


	//   ....[46]....
        /*0278*/ 	.word	0x00002f50


	//   ....[47]....
        /*027c*/ 	.word	0x00002f60


	//   ....[48]....
        /*0280*/ 	.word	0x00002f70


	//   ....[49]....
        /*0284*/ 	.word	0x00003050


	//   ....[50]....
        /*0288*/ 	.word	0x00003070


	//   ....[51]....
        /*028c*/ 	.word	0x00003080


	//   ....[52]....
        /*0290*/ 	.word	0x00003090


	//   ....[53]....
        /*0294*/ 	.word	0x00003170


	//   ....[54]....
        /*0298*/ 	.word	0x000031a0


	//   ....[55]....
        /*029c*/ 	.word	0x000031b0


	//   ....[56]....
        /*02a0*/ 	.word	0x000031c0


	//   ....[57]....
        /*02a4*/ 	.word	0x000031d0


	//   ....[58]....
        /*02a8*/ 	.word	0x000031e0


	//   ....[59]....
        /*02ac*/ 	.word	0x000031f0


	//   ....[60]....
        /*02b0*/ 	.word	0x00003210


	//   ....[61]....
        /*02b4*/ 	.word	0x00003230


	//   ....[62]....
        /*02b8*/ 	.word	0x00003250


	//   ....[63]....
        /*02bc*/ 	.word	0x000037e0


	//   ....[64]....
        /*02c0*/ 	.word	0x000038b0


	//   ....[65]....
        /*02c4*/ 	.word	0x00003920


	//   ....[66]....
        /*02c8*/ 	.word	0x00003950


	//   ....[67]....
        /*02cc*/ 	.word	0x00003980


	//   ....[68]....
        /*02d0*/ 	.word	0x000039b0


	//   ....[69]....
        /*02d4*/ 	.word	0x000039e0


	//   ....[70]....
        /*02d8*/ 	.word	0x00003a00


	//   ....[71]....
        /*02dc*/ 	.word	0x00003a30


	//   ....[72]....
        /*02e0*/ 	.word	0x00003a40


	//   ....[73]....
        /*02e4*/ 	.word	0x00003a70


	//   ....[74]....
        /*02e8*/ 	.word	0x00003a90


	//   ....[75]....
        /*02ec*/ 	.word	0x00003ac0


	//   ....[76]....
        /*02f0*/ 	.word	0x00003af0


	//   ....[77]....
        /*02f4*/ 	.word	0x00003b20


	//   ....[78]....
        /*02f8*/ 	.word	0x00003b50


	//   ....[79]....
        /*02fc*/ 	.word	0x00003be0


	//   ....[80]....
        /*0300*/ 	.word	0x00003c20


	//   ....[81]....
        /*0304*/ 	.word	0x00003c50


	//   ....[82]....
        /*0308*/ 	.word	0x00003c90


	//   ....[83]....
        /*030c*/ 	.word	0x00004190


	//   ....[84]....
        /*0310*/ 	.word	0x000043a0


	//   ....[85]....
        /*0314*/ 	.word	0x00004710


	//   ....[86]....
        /*0318*/ 	.word	0x000047e0


	//   ....[87]....
        /*031c*/ 	.word	0x00004830


	//   ....[88]....
        /*0320*/ 	.word	0x00004860


	//   ....[89]....
        /*0324*/ 	.word	0x00004880


	//   ....[90]....
        /*0328*/ 	.word	0x000048a0


	//   ....[91]....
        /*032c*/ 	.word	0x00004950


	//   ....[92]....
        /*0330*/ 	.word	0x000049a0


	//   ....[93]....
        /*0334*/ 	.word	0x000049c0


	//   ....[94]....
        /*0338*/ 	.word	0x000049e0


	//   ....[95]....
        /*033c*/ 	.word	0x00004a00


	//----- nvinfo : EIATTR_EXIT_INSTR_OFFSETS
	.align		4
.L_3807:
        /*0340*/ 	.byte	0x04, 0x1c
        /*0342*/ 	.short	(.L_3809 - .L_3808)


	//   ....[0]....
.L_3808:
        /*0344*/ 	.word	0x00004ac0


	//   ....[1]....
        /*0348*/ 	.word	0x00005000


	//----- nvinfo : EIATTR_MAX_THREADS
	.align		4
.L_3809:
        /*034c*/ 	.byte	0x04, 0x05
        /*034e*/ 	.short	(.L_3811 - .L_3810)
.L_3810:
        /*0350*/ 	.word	0x00000020
        /*0354*/ 	.word	0x00000001
        /*0358*/ 	.word	0x00000001


	//----- nvinfo : EIATTR_CRS_STACK_SIZE
	.align		4
.L_3811:
        /*035c*/ 	.byte	0x04, 0x1e
        /*035e*/ 	.short	(.L_3813 - .L_3812)
.L_3812:
        /*0360*/ 	.word	0x00000000
.L_3813:


//--------------------- .nv.info._Z25selective_scan_bwd_kernelI32Selective_Scan_bwd_kernel_traitsILi32ELi4ELb1ELb0ELb1ELb0ELb0EN3c108BFloat16ENS1_7complexIfEEEEv12SSMParamsBwd --------------------------
	.section	.nv.info._Z25selective_scan_bwd_kernelI32Selective_Scan_bwd_kernel_traitsILi32ELi4ELb1ELb0ELb1ELb0ELb0EN3c108BFloat16ENS1_7complexIfEEEEv12SSMParamsBwd,"",@"SHT_CUDA_INFO"
	.sectionflags	@""
	.align	4


	//----- nvinfo : EIATTR_CUDA_API_VERSION
	.align		4
        /*0000*/ 	.byte	0x04, 0x37
        /*0002*/ 	.short	(.L_3815 - .L_3814)
.L_3814:
        /*0004*/ 	.word	0x00000082


	//----- nvinfo : EIATTR_SW2861232_WAR
	.align		4
.L_3815:
        /*0008*/ 	.byte	0x01, 0x35
	.zero		2


	//----- nvinfo : EIATTR_PARAM_CBANK
	.align		4
        /*000c*/ 	.byte	0x04, 0x0a
        /*000e*/ 	.short	(.L_3817 - .L_3816)
	.align		4
.L_3816:
        /*0010*/ 	.word	index@(.nv.constant0._Z25selective_scan_bwd_kernelI32Selective_Scan_bwd_kernel_traitsILi32ELi4ELb1ELb0ELb1ELb0ELb0EN3c108BFloat16ENS1_7complexIfEEEEv12SSMParamsBwd)
        /*0014*/ 	.short	0x0160
        /*0016*/ 	.short	0x01f0


	//----- nvinfo : EIATTR_CBANK_PARAM_SIZE
	.align		4
.L_3817:
        /*0018*/ 	.byte	0x03, 0x19
        /*001a*/ 	.short	0x01f0


	//----- nvinfo : EIATTR_KPARAM_INFO
	.align		4
        /*001c*/ 	.byte	0x04, 0x17
        /*001e*/ 	.short	(.L_3819 - .L_3818)
.L_3818:
        /*0020*/ 	.word	0x00000000
        /*0024*/ 	.short	0x0000
        /*0026*/ 	.short	0x0000
        /*0028*/ 	.byte	0x00, 0xf0, 0xc1, 0x07


	//----- nvinfo : EIATTR_MAXREG_COUNT
	.align		4
.L_3819:
        /*002c*/ 	.byte	0x03, 0x1b
        /*002e*/ 	.short	0x00ff


	//----- nvinfo : EIATTR_NUM_BARRIERS
	.align		4
        /*0030*/ 	.byte	0x02, 0x4c
        /*0032*/ 	.byte	0x01
	.zero		1


	//----- nvinfo : EIATTR_MERCURY_ISA_VERSION
	.align		4
        /*0034*/ 	.byte	0x03, 0x5f
        /*0036*/ 	.short	0x0000


	//----- nvinfo : EIATTR_COOP_GROUP_MASK_REGIDS
	.align		4
        /*0038*/ 	.byte	0x04, 0x29
        /*003a*/ 	.short	(.L_3821 - .L_3820)


	//   ....[0]....
.L_3820:
        /*003c*/ 	.word	0xffffffff


	//   ....[1]....
        /*0040*/ 	.word	0xffffffff


	//   ....[2]....
        /*0044*/ 	.word	0xffffffff


	//   ....[3]....
        /*0048*/ 	.word	0xffffffff


	//   ....[4]....
        /*004c*/ 	.word	0xffffffff


	//   ....[5]....
        /*0050*/ 	.word	0xffffffff


	//   ....[6]....
        /*0054*/ 	.word	0xffffffff


	//   ....[7]....
        /*0058*/ 	.word	0xffffffff


	//   ....[8]....
        /*005c*/ 	.word	0xffffffff


	//   ....[9]....
        /*0060*/ 	.word	0xffffffff


	//   ....[10]....
        /*0064*/ 	.word	0xffffffff


	//   ....[11]....
        /*0068*/ 	.word	0xffffffff


	//   ....[12]....
        /*006c*/ 	.word	0xffffffff


	//   ....[13]....
        /*0070*/ 	.word	0xffffffff


	//   ....[14]....
        /*0074*/ 	.word	0xffffffff


	//   ....[15]....
        /*0078*/ 	.word	0xffffffff


	//   ....[16]....
        /*007c*/ 	.word	0xffffffff


	//   ....[17]....
        /*0080*/ 	.word	0xffffffff


	//   ....[18]....
        /*0084*/ 	.word	0xffffffff


	//   ....[19]....
        /*0088*/ 	.word	0xffffffff


	//   ....[20]....
        /*008c*/ 	.word	0xffffffff


	//   ....[21]....
        /*0090*/ 	.word	0xffffffff


	//   ....[22]....
        /*0094*/ 	.word	0xffffffff


	//   ....[23]....
        /*0098*/ 	.word	0xffffffff


	//   ....[24]....
        /*009c*/ 	.word	0xffffffff


	//   ....[25]....
        /*00a0*/ 	.word	0xffffffff


	//   ....[26]....
        /*00a4*/ 	.word	0xffffffff


	//   ....[27]....
        /*00a8*/ 	.word	0xffffffff


	//   ....[28]....
        /*00ac*/ 	.word	0xffffffff


	//   ....[29]....
        /*00b0*/ 	.word	0xffffffff


	//   ....[30]....
        /*00b4*/ 	.word	0xffffffff


	//   ....[31]....
        /*00b8*/ 	.word	0xffffffff


	//   ....[32]....
        /*00bc*/ 	.word	0xffffffff


	//   ....[33]....
        /*00c0*/ 	.word	0xffffffff


	//   ....[34]....
        /*00c4*/ 	.word	0xffffffff


	//   ....[35]....
        /*00c8*/ 	.word	0xffffffff


	//   ....[36]....
        /*00cc*/ 	.word	0xffffffff


	//   ....[37]....
        /*00d0*/ 	.word	0xffffffff


	//   ....[38]....
        /*00d4*/ 	.word	0xffffffff


	//   ....[39]....
        /*00d8*/ 	.word	0xffffffff


	//   ....[40]....
        /*00dc*/ 	.word	0xffffffff


	//   ....[41]....
        /*00e0*/ 	.word	0xffffffff


	//   ....[42]....
        /*00e4*/ 	.word	0xffffffff


	//   ....[43]....
        /*00e8*/ 	.word	0xffffffff


	//   ....[44]....
        /*00ec*/ 	.word	0xffffffff


	//   ....[45]....
        /*00f0*/ 	.word	0xffffffff


	//   ....[46]....
        /*00f4*/ 	.word	0xffffffff


	//   ....[47]....
        /*00f8*/ 	.word	0xffffffff


	//   ....[48]....
        /*00fc*/ 	.word	0xffffffff


	//   ....[49]....
        /*0100*/ 	.word	0xffffffff


	//   ....[50]....
        /*0104*/ 	.word	0xffffffff


	//   ....[51]....
        /*0108*/ 	.word	0xffffffff


	//   ....[52]....
        /*010c*/ 	.word	0xffffffff


	//   ....[53]....
        /*0110*/ 	.word	0xffffffff


	//   ....[54]....
        /*0114*/ 	.word	0xffffffff


	//   ....[55]....
        /*0118*/ 	.word	0xffffffff


	//   ....[56]....
        /*011c*/ 	.word	0xffffffff


	//   ....[57]....
        /*0120*/ 	.word	0xffffffff


	//   ....[58]....
        /*0124*/ 	.word	0xffffffff


	//   ....[59]....
        /*0128*/ 	.word	0xffffffff


	//   ....[60]....
        /*012c*/ 	.word	0xffffffff


	//   ....[61]....
        /*0130*/ 	.word	0xffffffff


	//   ....[62]....
        /*0134*/ 	.word	0xffffffff


	//   ....[63]....
        /*0138*/ 	.word	0xffffffff


	//   ....[64]....
        /*013c*/ 	.word	0xffffffff


	//   ....[65]....
        /*0140*/ 	.word	0xffffffff


	//   ....[66]....
        /*0144*/ 	.word	0xffffffff


	//   ....[67]....
        /*0148*/ 	.word	0xffffffff


	//   ....[68]....
        /*014c*/ 	.word	0xffffffff


	//   ....[69]....
        /*0150*/ 	.word	0xffffffff


	//   ....[70]....
        /*0154*/ 	.word	0xffffffff


	//   ....[71]....
        /*0158*/ 	.word	0xffffffff


	//   ....[72]....
        /*015c*/ 	.word	0xffffffff


	//   ....[73]....
        /*0160*/ 	.word	0xffffffff


	//   ....[74]....
        /*0164*/ 	.word	0xffffffff


	//   ....[75]....
        /*0168*/ 	.word	0xffffffff


	//   ....[76]....
        /*016c*/ 	.word	0xffffffff


	//   ....[77]....
        /*0170*/ 	.word	0xffffffff


	//   ....[78]....
        /*0174*/ 	.word	0xffffffff


	//   ....[79]....
        /*0178*/ 	.word	0xffffffff


	//   ....[80]....
        /*017c*/ 	.word	0xffffffff


	//   ....[81]....
        /*0180*/ 	.word	0xffffffff


	//   ....[82]....
        /*0184*/ 	.word	0xffffffff


	//   ....[83]....
        /*0188*/ 	.word	0xffffffff


	//   ....[84]....
        /*018c*/ 	.word	0xffffffff


	//   ....[85]....
        /*0190*/ 	.word	0xffffffff


	//   ....[86]....
        /*0194*/ 	.word	0xffffffff


	//   ....[87]....
        /*0198*/ 	.word	0xffffffff


	//   ....[88]....
        /*019c*/ 	.word	0xffffffff


	//   ....[89]....
        /*01a0*/ 	.word	0xffffffff


	//   ....[90]....
        /*01a4*/ 	.word	0xffffffff


	//   ....[91]....
        /*01a8*/ 	.word	0xffffffff


	//----- nvinfo : EIATTR_COOP_GROUP_INSTR_OFFSETS
	.align		4
.L_3821:
        /*01ac*/ 	.byte	0x04, 0x28
        /*01ae*/ 	.short	(.L_3823 - .L_3822)


	//   ....[0]....
.L_3822:
        /*01b0*/ 	.word	0x00000a30


	//   ....[1]....
        /*01b4*/ 	.word	0x00000a90


	//   ....[2]....
        /*01b8*/ 	.word	0x00000b90


	//   ....[3]....
        /*01bc*/ 	.word	0x00001290


	//   ....[4]....
        /*01c0*/ 	.word	0x00001780


	//   ....[5]....
        /*01c4*/ 	.word	0x000017c0


	//   ....[6]....
        /*01c8*/ 	.word	0x00001800


	//   ....[7]....
        /*01cc*/ 	.word	0x00001830


	//   ....[8]....
        /*01d0*/ 	.word	0x00001880


	//   ....[9]....
        /*01d4*/ 	.word	0x000018b0


	//   ....[10]....
        /*01d8*/ 	.word	0x00001980


	//   ....[11]....
        /*01dc*/ 	.word	0x000019a0


	//   ....[12]....
        /*01e0*/ 	.word	0x000019b0


	//   ....[13]....
        /*01e4*/ 	.word	0x000019c0


	//   ....[14]....
        /*01e8*/ 	.word	0x00001a80


	//   ....[15]....
        /*01ec*/ 	.word	0x00001aa0


	//   ....[16]....
        /*01f0*/ 	.word	0x00001ab0


	//   ....[17]....
        /*01f4*/ 	.word	0x00001ac0


	//   ....[18]....
        /*01f8*/ 	.word	0x00001b80


	//   ....[19]....
        /*01fc*/ 	.word	0x00001ba0


	//   ....[20]....
        /*0200*/ 	.word	0x00001bb0


	//   ....[21]....
        /*0204*/ 	.word	0x00001bc0


	//   ....[22]....
        /*0208*/ 	.word	0x00001ca0


	//   ....[23]....
        /*020c*/ 	.word	0x00001ce0


	//   ....[24]....
        /*0210*/ 	.word	0x00001d10


	//   ....[25]....
        /*0214*/ 	.word	0x00001d40


	//   ....[26]....
        /*0218*/ 	.word	0x00001ed0


	//   ....[27]....
        /*021c*/ 	.word	0x00001f10


	//   ....[28]....
        /*0220*/ 	.word	0x00001f50


	//   ....[29]....
        /*0224*/ 	.word	0x00002040


	//   ....[30]....
        /*0228*/ 	.word	0x00002260


	//   ....[31]....
        /*022c*/ 	.word	0x00002280


	//   ....[32]....
        /*0230*/ 	.word	0x00002290


	//   ....[33]....
        /*0234*/ 	.word	0x000022a0


	//   ....[34]....
        /*0238*/ 	.word	0x000023a0


	//   ....[35]....
        /*023c*/ 	.word	0x000023e0


	//   ....[36]....
        /*0240*/ 	.word	0x00002400


	//   ....[37]....
        /*0244*/ 	.word	0x00002410


	//   ....[38]....
        /*0248*/ 	.word	0x00002520


	//   ....[39]....
        /*024c*/ 	.word	0x00002560


	//   ....[40]....
        /*0250*/ 	.word	0x00002590


	//   ....[41]....
        /*0254*/ 	.word	0x000025c0


	//   ....[42]....
        /*0258*/ 	.word	0x00002790


	//   ....[43]....
        /*025c*/ 	.word	0x000027d0


	//   ....[44]....
        /*0260*/ 	.word	0x00002810


	//   ....[45]....
        /*0264*/ 	.word	0x00002840


	//   ....[46]....
        /*0268*/ 	.word	0x000029d0


	//   ....[47]....
        /*026c*/ 	.word	0x000029f0


	//   ....[48]....
        /*0270*/ 	.word	0x00002a00


	//   ....[49]....
        /*0274*/ 	.word	0x00002a10


	//   ....[50]....
        /*0278*/ 	.word	0x00002af0


	//   ....[51]....
        /*027c*/ 	.word	0x00002b30


	//   ....[52]....
        /*0280*/ 	.word	0x00002b70


	//   ....[53]....
        /*0284*/ 	.word	0x00002ba0


	//   ....[54]....
        /*0288*/ 	.word	0x00002bd0


	//   ....[55]....
        /*028c*/ 	.word	0x00002c00


	//   ....[56]....
        /*0290*/ 	.word	0x00002c30


	//   ....[57]....
        /*0294*/ 	.word	0x00002c60


	//   ....[58]....
        /*0298*/ 	.word	0x00002c90


	//   ....[59]....
        /*029c*/ 	.word	0x00002cc0


	//   ....[60]....
        /*02a0*/ 	.word	0x000037b0


	//   ....[61]....
        /*02a4*/ 	.word	0x000037f0


	//   ....[62]....
        /*02a8*/ 	.word	0x00003830


	//   ....[63]....
        /*02ac*/ 	.word	0x00003870


	//   ....[64]....
        /*02b0*/ 	.word	0x000038d0


	//   ....[65]....
        /*02b4*/ 	.word	0x000038f0


	//   ....[66]....
        /*02b8*/ 	.word	0x00003910


	//   ....[67]....
        /*02bc*/ 	.word	0x00003930


	//   ....[68]....
        /*02c0*/ 	.word	0x00003960


	//   ....[69]....
        /*02c4*/ 	.word	0x00003980


	//   ....[70]....
        /*02c8*/ 	.word	0x000039a0


	//   ....[71]....
        /*02cc*/ 	.word	0x000039c0


	//   ....[72]....
        /*02d0*/ 	.word	0x000039f0


	//   ....[73]....
        /*02d4*/ 	.word	0x00003a10


	//   ....[74]....
        /*02d8*/ 	.word	0x00003a30


	//   ....[75]....
        /*02dc*/ 	.word	0x00003a50


	//   ....[76]....
        /*02e0*/ 	.word	0x00003ab0


	//   ....[77]....
        /*02e4*/ 	.word	0x00003ae0


	//   ....[78]....
        /*02e8*/ 	.word	0x00003b20


	//   ....[79]....
        /*02ec*/ 	.word	0x00003b50


	//   ....[80]....
        /*02f0*/ 	.word	0x00004020


	//   ....[81]....
        /*02f4*/ 	.word	0x00004240


	//   ....[82]....
        /*02f8*/ 	.word	0x00004300


	//   ....[83]....
        /*02fc*/ 	.word	0x00004350


	//   ....[84]....
        /*0300*/ 	.word	0x00004380


	//   ....[85]....
        /*0304*/ 	.word	0x000043a0


	//   ....[86]....
        /*0308*/ 	.word	0x000043c0


	//   ....[87]....
        /*030c*/ 	.word	0x00004470


	//   ....[88]....
        /*0310*/ 	.word	0x000044c0


	//   ....[89]....
        /*0314*/ 	.word	0x000044e0


	//   ....[90]....
        /*0318*/ 	.word	0x00004500


	//   ....[91]....
        /*031c*/ 	.word	0x00004520


	//----- nvinfo : EIATTR_EXIT_INSTR_OFFSETS
	.align		4
.L_3823:
        /*0320*/ 	.byte	0x04, 0x1c
        /*0322*/ 	.short	(.L_3825 - .L_3824)


	//   ....[0]....
.L_3824:
        /*0324*/ 	.word	0x000045e0


	//   ....[1]....
        /*0328*/ 	.word	0x00004820


	//----- nvinfo : EIATTR_MAX_THREADS
	.align		4
.L_3825:
        /*032c*/ 	.byte	0x04, 0x05
        /*032e*/ 	.short	(.L_3827 - .L_3826)
.L_3826:
        /*0330*/ 	.word	0x00000020
        /*0334*/ 	.word	0x00000001
        /*0338*/ 	.word	0x00000001


	//----- nvinfo : EIATTR_CRS_STACK_SIZE
	.align		4
.L_3827:
        /*033c*/ 	.byte	0x04, 0x1e
        /*033e*/ 	.short	(.L_3829 - .L_3828)
.L_3828:
        /*0340*/ 	.word	0x00000000
.L_3829:


//--------------------- .nv.info._Z25selective_scan_bwd_kernelI32Selective_Scan_bwd_kernel_traitsILi32ELi4ELb1ELb0ELb1ELb0ELb1EN3c108BFloat16ENS1_7complexIfEEEEv12SSMParamsBwd --------------------------
	.section	.nv.info._Z25selective_scan_bwd_kernelI32Selective_Scan_bwd_kernel_traitsILi32ELi4ELb1ELb0ELb1ELb0ELb1EN3c108BFloat16ENS1_7complexIfEEEEv12SSMParamsBwd,"",@"SHT_CUDA_INFO"
	.sectionflags	@""
	.align	4


	//----- nvinfo : EIATTR_CUDA_API_VERSION
	.align		4
        /*0000*/ 	.byte	0x04, 0x37
        /*0002*/ 	.short	(.L_3831 - .L_3830)
.L_3830:
        /*0004*/ 	.word	0x00000082


	//----- nvinfo : EIATTR_SW2861232_WAR
	.align		4
.L_3831:
        /*0008*/ 	.byte	0x01, 0x35
	.zero		2


	//----- nvinfo : EIATTR_PARAM_CBANK
	.align		4
        /*000c*/ 	.byte	0x04, 0x0a
        /*000e*/ 	.short	(.L_3833 - .L_3832)
	.align		4
.L_3832:
        /*0010*/ 	.word	index@(.nv.constant0._Z25selective_scan_bwd_kernelI32Selective_Scan_bwd_kernel_traitsILi32ELi4ELb1ELb0ELb1ELb0ELb1EN3c108BFloat16ENS1_7complexIfEEEEv12SSMParamsBwd)
        /*0014*/ 	.short	0x0160
        /*0016*/ 	.short	0x01f0


	//----- nvinfo : EIATTR_CBANK_PARAM_SIZE
	.align		4
.L_3833:
        /*0018*/ 	.byte	0x03, 0x19
        /*001a*/ 	.short	0x01f0


	//----- nvinfo : EIATTR_KPARAM_INFO
	.align		4
        /*001c*/ 	.byte	0x04, 0x17
        /*001e*/ 	.short	(.L_3835 - .L_3834)
.L_3834:
        /*0020*/ 	.word	0x00000000
        /*0024*/ 	.short	0x0000
        /*0026*/ 	.short	0x0000
        /*0028*/ 	.byte	0x00, 0xf0, 0xc1, 0x07


	//----- nvinfo : EIATTR_MAXREG_COUNT
	.align		4
.L_3835:
        /*002c*/ 	.byte	0x03, 0x1b
        /*002e*/ 	.short	0x00ff


	//----- nvinfo : EIATTR_NUM_BARRIERS
	.align		4
        /*0030*/ 	.byte	0x02, 0x4c
        /*0032*/ 	.byte	0x01
	.zero		1


	//----- nvinfo : EIATTR_MERCURY_ISA_VERSION
	.align		4
        /*0034*/ 	.byte	0x03, 0x5f
        /*0036*/ 	.short	0x0000


	//----- nvinfo : EIATTR_COOP_GROUP_MASK_REGIDS
	.align		4
        /*0038*/ 	.byte	0x04, 0x29
        /*003a*/ 	.short	(.L_3837 - .L_3836)


	//   ....[0]....
.L_3836:
        /*003c*/ 	.word	0xffffffff


	//   ....[1]....
        /*0040*/ 	.word	0xffffffff


	//   ....[2]....
        /*0044*/ 	.word	0xffffffff


	//   ....[3]....
        /*0048*/ 	.word	0xffffffff


	//   ....[4]....
        /*004c*/ 	.word	0xffffffff


	//   ....[5]....
        /*0050*/ 	.word	0xffffffff


	//   ....[6]....
        /*0054*/ 	.word	0xffffffff


	//   ....[7]....
        /*0058*/ 	.word	0xffffffff


	//   ....[8]....
        /*005c*/ 	.word	0xffffffff


	//   ....[9]....
        /*0060*/ 	.word	0xffffffff


	//   ....[10]....
        /*0064*/ 	.word	0xffffffff


	//   ....[11]....
        /*0068*/ 	.word	0xffffffff


	//   ....[12]....
        /*006c*/ 	.word	0xffffffff


	//   ....[13]....
        /*0070*/ 	.word	0xffffffff


	//   ....[14]....
        /*0074*/ 	.word	0xffffffff


	//   ....[15]....
        /*0078*/ 	.word	0xffffffff


	//   ....[16]....
        /*007c*/ 	.word	0xffffffff


	//   ....[17]....
        /*0080*/ 	.word	0xffffffff


	//   ....[18]....
        /*0084*/ 	.word	0xffffffff


	//   ....[19]....
        /*0088*/ 	.word	0xffffffff


	//   ....[20]....
        /*008c*/ 	.word	0xffffffff


	//   ....[21]....
        /*0090*/ 	.word	0xffffffff


	//   ....[22]....
        /*0094*/ 	.word	0xffffffff


	//   ....[23]....
        /*0098*/ 	.word	0xffffffff


	//   ....[24]....
        /*009c*/ 	.word	0xffffffff


	//   ....[25]....
        /*00a0*/ 	.word	0xffffffff


	//   ....[26]....
        /*00a4*/ 	.word	0xffffffff


	//   ....[27]....
        /*00a8*/ 	.word	0xffffffff


	//   ....[28]....
        /*00ac*/ 	.word	0xffffffff


	//   ....[29]....
        /*00b0*/ 	.word	0xffffffff


	//   ....[30]....
        /*00b4*/ 	.word	0xffffffff


	//   ....[31]....
        /*00b8*/ 	.word	0xffffffff


	//   ....[32]....
        /*00bc*/ 	.word	0xffffffff


	//   ....[33]....
        /*00c0*/ 	.word	0xffffffff


	//   ....[34]....
        /*00c4*/ 	.word	0xffffffff


	//   ....[35]....
        /*00c8*/ 	.word	0xffffffff


	//   ....[36]....
        /*00cc*/ 	.word	0xffffffff


	//   ....[37]....
        /*00d0*/ 	.word	0xffffffff


	//   ....[38]....
        /*00d4*/ 	.word	0xffffffff


	//   ....[39]....
        /*00d8*/ 	.word	0xffffffff


	//   ....[40]....
        /*00dc*/ 	.word	0xffffffff


	//   ....[41]....
        /*00e0*/ 	.word	0xffffffff


	//   ....[42]....
        /*00e4*/ 	.word	0xffffffff


	//   ....[43]....
        /*00e8*/ 	.word	0xffffffff


	//   ....[44]....
        /*00ec*/ 	.word	0xffffffff


	//   ....[45]....
        /*00f0*/ 	.word	0xffffffff


	//   ....[46]....
        /*00f4*/ 	.word	0xffffffff


	//   ....[47]....
        /*00f8*/ 	.word	0xffffffff


	//   ....[48]....
        /*00fc*/ 	.word	0xffffffff


	//   ....[49]....
        /*0100*/ 	.word	0xffffffff


	//   ....[50]....
        /*0104*/ 	.word	0xffffffff


	//   ....[51]....
        /*0108*/ 	.word	0xffffffff


	//   ....[52]....
        /*010c*/ 	.word	0xffffffff


	//   ....[53]....
        /*0110*/ 	.word	0xffffffff


	//   ....[54]....
        /*0114*/ 	.word	0xffffffff


	//   ....[55]....
        /*0118*/ 	.word	0xffffffff


	//   ....[56]....
        /*011c*/ 	.word	0xffffffff


	//   ....[57]....
        /*0120*/ 	.word	0xffffffff


	//   ....[58]....
        /*0124*/ 	.word	0xffffffff


	//   ....[59]....
        /*0128*/ 	.word	0xffffffff


	//   ....[60]....
        /*012c*/ 	.word	0xffffffff


	//   ....[61]....
        /*0130*/ 	.word	0xffffffff


	//   ....[62]....
        /*0134*/ 	.word	0xffffffff


	//   ....[63]....
        /*0138*/ 	.word	0xffffffff


	//   ....[64]....
        /*013c*/ 	.word	0xffffffff


	//   ....[65]....
        /*0140*/ 	.word	0xffffffff


	//   ....[66]....
        /*0144*/ 	.word	0xffffffff


	//   ....[67]....
        /*0148*/ 	.word	0xffffffff


	//   ....[68]....
        /*014c*/ 	.word	0xffffffff


	//   ....[69]....
        /*0150*/ 	.word	0xffffffff


	//   ....[70]....
        /*0154*/ 	.word	0xffffffff


	//   ....[71]....
        /*0158*/ 	.word	0xffffffff


	//   ....[72]....
        /*015c*/ 	.word	0xffffffff


	//   ....[73]....
        /*0160*/ 	.word	0xffffffff


	//   ....[74]....
        /*0164*/ 	.word	0xffffffff


	//   ....[75]....
        /*0168*/ 	.word	0xffffffff


	//   ....[76]....
        /*016c*/ 	.word	0xffffffff


	//   ....[77]....
        /*0170*/ 	.word	0xffffffff


	//   ....[78]....
        /*0174*/ 	.word	0xffffffff


	//   ....[79]....
        /*0178*/ 	.word	0xffffffff


	//   ....[80]....
        /*017c*/ 	.word	0xffffffff


	//   ....[81]....
        /*0180*/ 	.word	0xffffffff


	//   ....[82]....
        /*0184*/ 	.word	0xffffffff


	//   ....[83]....
        /*0188*/ 	.word	0xffffffff


	//   ....[84]....
        /*018c*/ 	.word	0xffffffff


	//   ....[85]....
        /*0190*/ 	.word	0xffffffff


	//   ....[86]....
        /*0194*/ 	.word	0xffffffff


	//   ....[87]....
        /*0198*/ 	.word	0xffffffff


	//   ....[88]....
        /*019c*/ 	.word	0xffffffff


	//   ....[89]....
        /*01a0*/ 	.word	0xffffffff


	//   ....[90]....
        /*01a4*/ 	.word	0xffffffff


	//   ....[91]....
        /*01a8*/ 	.word	0xffffffff


	//   ....[92]....
        /*01ac*/ 	.word	0xffffffff


	//   ....[93]....
        /*01b0*/ 	.word	0xffffffff


	//   ....[94]....
        /*01b4*/ 	.word	0xffffffff


	//   ....[95]....
        /*01b8*/ 	.word	0xffffffff


	//----- nvinfo : EIATTR_COOP_GROUP_INSTR_OFFSETS
	.align		4
.L_3837:
        /*01bc*/ 	.byte	0x04, 0x28
        /*01be*/ 	.short	(.L_3839 - .L_3838)


	//   ....[0]....
.L_3838:
        /*01c0*/ 	.word	0x00000a40


	//   ....[1]....
        /*01c4*/ 	.word	0x00000ac0


	//   ....[2]....
        /*01c8*/ 	.word	0x00000be0


	//   ....[3]....
        /*01cc*/ 	.word	0x00000ce0


	//   ....[4]....
        /*01d0*/ 	.word	0x00000eb0


	//   ....[5]....
        /*01d4*/ 	.word	0x00001280


	//   ....[6]....
        /*01d8*/ 	.word	0x000014c0


	//   ....[7]....
        /*01dc*/ 	.word	0x00001bf0


	//   ....[8]....
        /*01e0*/ 	.word	0x000020f0


	//   ....[9]....
        /*01e4*/ 	.word	0x00002130


	//   ....[10]....
        /*01e8*/ 	.word	0x00002170


	//   ....[11]....
        /*01ec*/ 	.word	0x000021b0


	//   ....[12]....
        /*01f0*/ 	.word	0x000021f0


	//   ....[13]....
        /*01f4*/ 	.word	0x00002210


	//   ....[14]....
        /*01f8*/ 	.word	0x000022e0


	//   ....[15]....
        /*01fc*/ 	.word	0x000022f0


	//   ....[16]....
        /*0200*/ 	.word	0x00002300


	//   ....[17]....
        /*0204*/ 	.word	0x00002310


	//   ....[18]....
        /*0208*/ 	.word	0x000023d0


	//   ....[19]....
        /*020c*/ 	.word	0x000023f0


	//   ....[20]....
        /*0210*/ 	.word	0x00002400


	//   ....[21]....
        /*0214*/ 	.word	0x00002410


	//   ....[22]....
        /*0218*/ 	.word	0x000024e0


	//   ....[23]....
        /*021c*/ 	.word	0x000024f0


	//   ....[24]....
        /*0220*/ 	.word	0x00002500


	//   ....[25]....
        /*0224*/ 	.word	0x00002510


	//   ....[26]....
        /*0228*/ 	.word	0x000025e0


	//   ....[27]....
        /*022c*/ 	.word	0x00002620


	//   ....[28]....
        /*0230*/ 	.word	0x00002660


	//   ....[29]....
        /*0234*/ 	.word	0x00002690


	//   ....[30]....
        /*0238*/ 	.word	0x00002820


	//   ....[31]....
        /*023c*/ 	.word	0x00002880


	//   ....[32]....
        /*0240*/ 	.word	0x000028c0


	//   ....[33]....
        /*0244*/ 	.word	0x00002900


	//   ....[34]....
        /*0248*/ 	.word	0x00002bd0


	//   ....[35]....
        /*024c*/ 	.word	0x00002be0


	//   ....[36]....
        /*0250*/ 	.word	0x00002bf0


	//   ....[37]....
        /*0254*/ 	.word	0x00002c00


	//   ....[38]....
        /*0258*/ 	.word	0x00002d00


	//   ....[39]....
        /*025c*/ 	.word	0x00002d40


	//   ....[40]....
        /*0260*/ 	.word	0x00002d60


	//   ....[41]....
        /*0264*/ 	.word	0x00002d70


	//   ....[42]....
        /*0268*/ 	.word	0x00002e80


	//   ....[43]....
        /*026c*/ 	.word	0x00002ec0


	//   ....[44]....
        /*0270*/ 	.word	0x00002ef0


	//   ....[45]....
        /*0274*/ 	.word	0x00002fa0


	//   ....[46]....
        /*0278*/ 	.word	0x000030f0


	//   ....[47]....
        /*027c*/ 	.word	0x00003130


	//   ....[48]....
        /*0280*/ 	.word	0x00003170


	//   ....[49]....
        /*0284*/ 	.word	0x000031a0


	//   ....[50]....
        /*0288*/ 	.word	0x00003330


	//   ....[51]....
        /*028c*/ 	.word	0x00003360


	//   ....[52]....
        /*0290*/ 	.word	0x00003370


	//   ....[53]....
        /*0294*/ 	.word	0x00003380


	//   ....[54]....
        /*0298*/ 	.word	0x00003460


	//   ....[55]....
        /*029c*/ 	.word	0x000034a0


	//   ....[56]....
        /*02a0*/ 	.word	0x000034e0


	//   ....[57]....
        /*02a4*/ 	.word	0x00003510


	//   ....[58]....
        /*02a8*/ 	.word	0x00003540


	//   ....[59]....
        /*02ac*/ 	.word	0x00003570


	//   ....[60]....
        /*02b0*/ 	.word	0x000035a0


	//   ....[61]....
        /*02b4*/ 	.word	0x000035d0


	//   ....[62]....
        /*02b8*/ 	.word	0x00003600


	//   ....[63]....
        /*02bc*/ 	.word	0x00003630


	//   ....[64]....
        /*02c0*/ 	.word	0x00004100


	//   ....[65]....
        /*02c4*/ 	.word	0x00004140


	//   ....[66]....
        /*02c8*/ 	.word	0x00004180


	//   ....[67]....
        /*02cc*/ 	.word	0x000041c0


	//   ....[68]....
        /*02d0*/ 	.word	0x00004220


	//   ....[69]....
        /*02d4*/ 	.word	0x00004240


	//   ....[70]....
        /*02d8*/ 	.word	0x00004260


	//   ....[71]....
        /*02dc*/ 	.word	0x00004280


	//   ....[72]....
        /*02e0*/ 	.word	0x000042b0


	//   ....[73]....
        /*02e4*/ 	.word	0x000042d0


	//   ....[74]....
        /*02e8*/ 	.word	0x000042f0


	//   ....[75]....
        /*02ec*/ 	.word	0x00004310


	//   ....[76]....
        /*02f0*/ 	.word	0x00004340


	//   ....[77]....
        /*02f4*/ 	.word	0x00004360


	//   ....[78]....
        /*02f8*/ 	.word	0x00004380


	//   ....[79]....
        /*02fc*/ 	.word	0x000043a0


	//   ....[80]....
        /*0300*/ 	.word	0x00004400


	//   ....[81]....
        /*0304*/ 	.word	0x00004430


	//   ....[82]....
        /*0308*/ 	.word	0x00004470


	//   ....[83]....
        /*030c*/ 	.word	0x000044a0


	//   ....[84]....
        /*0310*/ 	.word	0x000049b0


	//   ....[85]....
        /*0314*/ 	.word	0x00004b80


	//   ....[86]....
        /*0318*/ 	.word	0x00004c40


	//   ....[87]....
        /*031c*/ 	.word	0x00004c90


	//   ....[88]....
        /*0320*/ 	.word	0x00004cc0


	//   ....[89]....
        /*0324*/ 	.word	0x00004ce0


	//   ....[90]....
        /*0328*/ 	.word	0x00004d00


	//   ....[91]....
        /*032c*/ 	.word	0x00004db0


	//   ....[92]....
        /*0330*/ 	.word	0x00004e00


	//   ....[93]....
        /*0334*/ 	.word	0x00004e20


	//   ....[94]....
        /*0338*/ 	.word	0x00004e40


	//   ....[95]....
        /*033c*/ 	.word	0x00004e60


	//----- nvinfo : EIATTR_EXIT_INSTR_OFFSETS
	.align		4
.L_3839:
        /*0340*/ 	.byte	0x04, 0x1c
        /*0342*/ 	.short	(.L_3841 - .L_3840)


	//   ....[0]....
.L_3840:
        /*0344*/ 	.word	0x00004f20


	//   ....[1]....
        /*0348*/ 	.word	0x00005160


	//----- nvinfo : EIATTR_MAX_THREADS
	.align		4
.L_3841:
        /*034c*/ 	.byte	0x04, 0x05
        /*034e*/ 	.short	(.L_3843 - .L_3842)
.L_3842:
        /*0350*/ 	.word	0x00000020
        /*0354*/ 	.word	0x00000001
        /*0358*/ 	.word	0x00000001


	//----- nvinfo : EIATTR_CRS_STACK_SIZE
	.align		4
.L_3843:
        /*035c*/ 	.byte	0x04, 0x1e
        /*035e*/ 	.short	(.L_3845 - .L_3844)
.L_3844:
        /*0360*/ 	.word	0x00000000
.L_3845:


//--------------------- .nv.info._Z25selective_scan_bwd_kernelI32Selective_Scan_bwd_kernel_traitsILi32ELi4ELb1ELb0ELb1ELb1ELb0EN3c108BFloat16ENS1_7complexIfEEEEv12SSMParamsBwd --------------------------
	.section	.nv.info._Z25selective_scan_bwd_kernelI32Selective_Scan_bwd_kernel_traitsILi32ELi4ELb1ELb0ELb1ELb1ELb0EN3c108BFloat16ENS1_7complexIfEEEEv12SSMParamsBwd,"",@"SHT_CUDA_INFO"
	.sectionflags	@""
	.align	4


	//----- nvinfo : EIATTR_CUDA_API_VERSION
	.align		4
        /*0000*/ 	.byte	0x04, 0x37
        /*0002*/ 	.short	(.L_3847 - .L_3846)
.L_3846:
        /*0004*/ 	.word	0x00000082


	//----- nvinfo : EIATTR_SW2861232_WAR
	.align		4
.L_3847:
        /*0008*/ 	.byte	0x01, 0x35
	.zero		2


	//----- nvinfo : EIATTR_PARAM_CBANK
	.align		4
        /*000c*/ 	.byte	0x04, 0x0a
        /*000e*/ 	.short	(.L_3849 - .L_3848)
	.align		4
.L_3848:
        /*0010*/ 	.word	index@(.nv.constant0._Z25selective_scan_bwd_kernelI32Selective_Scan_bwd_kernel_traitsILi32ELi4ELb1ELb0ELb1ELb1ELb0EN3c108BFloat16ENS1_7complexIfEEEEv12SSMParamsBwd)
        /*0014*/ 	.short	0x0160
        /*0016*/ 	.short	0x01f0


	//----- nvinfo : EIATTR_CBANK_PARAM_SIZE
	.align		4
.L_3849:
        /*0018*/ 	.byte	0x03, 0x19
        /*001a*/ 	.short	0x01f0


	//----- nvinfo : EIATTR_KPARAM_INFO
	.align		4
        /*001c*/ 	.byte	0x04, 0x17
        /*001e*/ 	.short	(.L_3851 - .L_3850)
.L_3850:
        /*0020*/ 	.word	0x00000000
        /*0024*/ 	.short	0x0000
        /*0026*/ 	.short	0x0000
        /*0028*/ 	.byte	0x00, 0xf0, 0xc1, 0x07


	//----- nvinfo : EIATTR_MAXREG_COUNT
	.align		4
.L_3851:
        /*002c*/ 	.byte	0x03, 0x1b
        /*002e*/ 	.short	0x00ff


	//----- nvinfo : EIATTR_NUM_BARRIERS
	.align		4
        /*0030*/ 	.byte	0x02, 0x4c
        /*0032*/ 	.byte	0x01
	.zero		1


	//----- nvinfo : EIATTR_MERCURY_ISA_VERSION
	.align		4
        /*0034*/ 	.byte	0x03, 0x5f
        /*0036*/ 	.short	0x0000


	//----- nvinfo : EIATTR_COOP_GROUP_MASK_REGIDS
	.align		4
        /*0038*/ 	.byte	0x04, 0x29
        /*003a*/ 	.short	(.L_3853 - .L_3852)


	//   ....[0]....
.L_3852:
        /*003c*/ 	.word	0xffffffff


	//   ....[1]....
        /*0040*/ 	.word	0xffffffff


	//   ....[2]....
        /*0044*/ 	.word	0xffffffff


	//   ....[3]....
        /*0048*/ 	.word	0xffffffff


	//   ....[4]....
        /*004c*/ 	.word	0xffffffff


	//   ....[5]....
        /*0050*/ 	.word	0xffffffff


	//   ....[6]....
        /*0054*/ 	.word	0xffffffff


	//   ....[7]....
        /*0058*/ 	.word	0xffffffff


	//   ....[8]....
        /*005c*/ 	.word	0xffffffff


	//   ....[9]....
        /*0060*/ 	.word	0xffffffff


	//   ....[10]....
        /*0064*/ 	.word	0xffffffff


	//   ....[11]....
        /*0068*/ 	.word	0xffffffff


	//   ....[12]....
        /*006c*/ 	.word	0xffffffff


	//   ....[13]....
        /*0070*/ 	.word	0xffffffff


	//   ....[14]....
        /*0074*/ 	.word	0xffffffff


	//   ....[15]....
        /*0078*/ 	.word	0xffffffff


	//   ....[16]....
        /*007c*/ 	.word	0xffffffff


	//   ....[17]....
        /*0080*/ 	.word	0xffffffff


	//   ....[18]....
        /*0084*/ 	.word	0xffffffff


	//   ....[19]....
        /*0088*/ 	.word	0xffffffff


	//   ....[20]....
        /*008c*/ 	.word	0xffffffff


	//   ....[21]....
        /*0090*/ 	.word	0xffffffff


	//   ....[22]....
        /*0094*/ 	.word	0xffffffff


	//   ....[23]....
        /*0098*/ 	.word	0xffffffff


	//   ....[24]....
        /*009c*/ 	.word	0xffffffff


	//   ....[25]....
        /*00a0*/ 	.word	0xffffffff


	//   ....[26]....
        /*00a4*/ 	.word	0xffffffff


	//   ....[27]....
        /*00a8*/ 	.word	0xffffffff


	//   ....[28]....
        /*00ac*/ 	.word	0xffffffff


	//   ....[29]....
        /*00b0*/ 	.word	0xffffffff


	//   ....[30]....
        /*00b4*/ 	.word	0xffffffff


	//   ....[31]....
        /*00b8*/ 	.word	0xffffffff


	//   ....[32]....
        /*00bc*/ 	.word	0xffffffff


	//   ....[33]....
        /*00c0*/ 	.word	0xffffffff


	//   ....[34]....
        /*00c4*/ 	.word	0xffffffff


	//   ....[35]....
        /*00c8*/ 	.word	0xffffffff


	//   ....[36]....
        /*00cc*/ 	.word	0xffffffff


	//   ....[37]....
        /*00d0*/ 	.word	0xffffffff


	//   ....[38]....
        /*00d4*/ 	.word	0xffffffff


	//   ....[39]....
        /*00d8*/ 	.word	0xffffffff


	//   ....[40]....
        /*00dc*/ 	.word	0xffffffff


	//   ....[41]....
        /*00e0*/ 	.word	0xffffffff


	//   ....[42]....
        /*00e4*/ 	.word	0xffffffff


	//   ....[43]....
        /*00e8*/ 	.word	0xffffffff


	//   ....[44]....
        /*00ec*/ 	.word	0xffffffff


	//   ....[45]....
        /*00f0*/ 	.word	0xffffffff


	//   ....[46]....
        /*00f4*/ 	.word	0xffffffff


	//   ....[47]....
        /*00f8*/ 	.word	0xffffffff


	//   ....[48]....
        /*00fc*/ 	.word	0xffffffff


	//   ....[49]....
        /*0100*/ 	.word	0xffffffff


	//   ....[50]....
        /*0104*/ 	.word	0xffffffff


	//   ....[51]....
        /*0108*/ 	.word	0xffffffff


	//   ....[52]....
        /*010c*/ 	.word	0xffffffff


	//   ....[53]....
        /*0110*/ 	.word	0xffffffff


	//   ....[54]....
        /*0114*/ 	.word	0xffffffff


	//   ....[55]....
        /*0118*/ 	.word	0xffffffff


	//   ....[56]....
        /*011c*/ 	.word	0xffffffff


	//   ....[57]....
        /*0120*/ 	.word	0xffffffff


	//   ....[58]....
        /*0124*/ 	.word	0xffffffff


	//   ....[59]....
        /*0128*/ 	.word	0xffffffff


	//   ....[60]....
        /*012c*/ 	.word	0xffffffff


	//   ....[61]....
        /*0130*/ 	.word	0xffffffff


	//   ....[62]....
        /*0134*/ 	.word	0xffffffff


	//   ....[63]....
        /*0138*/ 	.word	0xffffffff


	//   ....[64]....
        /*013c*/ 	.word	0xffffffff


	//   ....[65]....
        /*0140*/ 	.word	0xffffffff


	//   ....[66]....
        /*0144*/ 	.word	0xffffffff


	//   ....[67]....
        /*0148*/ 	.word	0xffffffff


	//   ....[68]....
        /*014c*/ 	.word	0xffffffff


	//   ....[69]....
        /*0150*/ 	.word	0xffffffff


	//   ....[70]....
        /*0154*/ 	.word	0xffffffff


	//   ....[71]....
        /*0158*/ 	.word	0xffffffff


	//   ....[72]....
        /*015c*/ 	.word	0xffffffff


	//   ....[73]....
        /*0160*/ 	.word	0xffffffff


	//   ....[74]....
        /*0164*/ 	.word	0xffffffff


	//   ....[75]....
        /*0168*/ 	.word	0xffffffff


	//   ....[76]....
        /*016c*/ 	.word	0xffffffff


	//   ....[77]....
        /*0170*/ 	.word	0xffffffff


	//   ....[78]....
        /*0174*/ 	.word	0xffffffff


	//   ....[79]....
        /*0178*/ 	.word	0xffffffff


	//   ....[80]....
        /*017c*/ 	.word	0xffffffff


	//   ....[81]....
        /*0180*/ 	.word	0xffffffff


	//   ....[82]....
        /*0184*/ 	.word	0xffffffff


	//   ....[83]....
        /*0188*/ 	.word	0xffffffff


	//   ....[84]....
        /*018c*/ 	.word	0xffffffff


	//   ....[85]....
        /*0190*/ 	.word	0xffffffff


	//   ....[86]....
        /*0194*/ 	.word	0xffffffff


	//   ....[87]....
        /*0198*/ 	.word	0xffffffff


	//   ....[88]....
        /*019c*/ 	.word	0xffffffff


	//   ....[89]....
        /*01a0*/ 	.word	0xffffffff


	//   ....[90]....
        /*01a4*/ 	.word	0xffffffff


	//   ....[91]....
        /*01a8*/ 	.word	0xffffffff


	//   ....[92]....
        /*01ac*/ 	.word	0xffffffff


	//----- nvinfo : EIATTR_COOP_GROUP_INSTR_OFFSETS
	.align		4
.L_3853:
        /*01b0*/ 	.byte	0x04, 0x28
        /*01b2*/ 	.short	(.L_3855 - .L_3854)


	//   ....[0]....
.L_3854:
        /*01b4*/ 	.word	0x000009f0


	//   ....[1]....
        /*01b8*/ 	.word	0x00000a50


	//   ....[2]....
        /*01bc*/ 	.word	0x00000b60


	//   ....[3]....
        /*01c0*/ 	.word	0x00001b20


	//   ....[4]....
        /*01c4*/ 	.word	0x00002030


	//   ....[5]....
        /*01c8*/ 	.word	0x00002070


	//   ....[6]....
        /*01cc*/ 	.word	0x000020b0


	//   ....[7]....
        /*01d0*/ 	.word	0x000020e0


	//   ....[8]....
        /*01d4*/ 	.word	0x00002100


	//   ....[9]....
        /*01d8*/ 	.word	0x00002110


	//   ....[10]....
        /*01dc*/ 	.word	0x000021d0


	//   ....[11]....
        /*01e0*/ 	.word	0x000021f0


	//   ....[12]....
        /*01e4*/ 	.word	0x00002200


	//   ....[13]....
        /*01e8*/ 	.word	0x00002210


	//   ....[14]....
        /*01ec*/ 	.word	0x000022d0


	//   ....[15]....
        /*01f0*/ 	.word	0x000022f0


	//   ....[16]....
        /*01f4*/ 	.word	0x00002300


	//   ....[17]....
        /*01f8*/ 	.word	0x00002310


	//   ....[18]....
        /*01fc*/ 	.word	0x000023d0


	//   ....[19]....
        /*0200*/ 	.word	0x000023f0


	//   ....[20]....
        /*0204*/ 	.word	0x00002400


	//   ....[21]....
        /*0208*/ 	.word	0x00002410


	//   ....[22]....
        /*020c*/ 	.word	0x00002500


	//   ....[23]....
        /*0210*/ 	.word	0x00002540


	//   ....[24]....
        /*0214*/ 	.word	0x00002580


	//   ....[25]....
        /*0218*/ 	.word	0x000025b0


	//   ....[26]....
        /*021c*/ 	.word	0x000027a0


	//   ....[27]....
        /*0220*/ 	.word	0x000027d0


	//   ....[28]....
        /*0224*/ 	.word	0x00002830


	//   ....[29]....
        /*0228*/ 	.word	0x000028a0


	//   ....[30]....
        /*022c*/ 	.word	0x00002a10


	//   ....[31]....
        /*0230*/ 	.word	0x00002a40


	//   ....[32]....
        /*0234*/ 	.word	0x00002b30


	//   ....[33]....
        /*0238*/ 	.word	0x00002b40


	//   ....[34]....
        /*023c*/ 	.word	0x00002c40


	//   ....[35]....
        /*0240*/ 	.word	0x00002c80


	//   ....[36]....
        /*0244*/ 	.word	0x00002ca0


	//   ....[37]....
        /*0248*/ 	.word	0x00002cb0


	//   ....[38]....
        /*024c*/ 	.word	0x00002dc0


	//   ....[39]....
        /*0250*/ 	.word	0x00002ee0


	//   ....[40]....
        /*0254*/ 	.word	0x00002f10


	//   ....[41]....
        /*0258*/ 	.word	0x00002f20


	//   ....[42]....
        /*025c*/ 	.word	0x00003030


	//   ....[43]....
        /*0260*/ 	.word	0x00003070


	//   ....[44]....
        /*0264*/ 	.word	0x000030b0


	//   ....[45]....
        /*0268*/ 	.word	0x00003160


	//   ....[46]....
        /*026c*/ 	.word	0x00003260


	//   ....[47]....
        /*0270*/ 	.word	0x00003290


	//   ....[48]....
        /*0274*/ 	.word	0x000032a0


	//   ....[49]....
        /*0278*/ 	.word	0x000032b0


	//   ....[50]....
        /*027c*/ 	.word	0x00003390


	//   ....[51]....
        /*0280*/ 	.word	0x000033d0


	//   ....[52]....
        /*0284*/ 	.word	0x00003410


	//   ....[53]....
        /*0288*/ 	.word	0x00003440


	//   ....[54]....
        /*028c*/ 	.word	0x00003470


	//   ....[55]....
        /*0290*/ 	.word	0x000034a0


	//   ....[56]....
        /*0294*/ 	.word	0x000034d0


	//   ....[57]....
        /*0298*/ 	.word	0x00003500


	//   ....[58]....
        /*029c*/ 	.word	0x00003530


	//   ....[59]....
        /*02a0*/ 	.word	0x00003560


	//   ....[60]....
        /*02a4*/ 	.word	0x00004050


	//   ....[61]....
        /*02a8*/ 	.word	0x00004090


	//   ....[62]....
        /*02ac*/ 	.word	0x000040d0


	//   ....[63]....
        /*02b0*/ 	.word	0x00004110


	//   ....[64]....
        /*02b4*/ 	.word	0x00004170


	//   ....[65]....
        /*02b8*/ 	.word	0x00004190


	//   ....[66]....
        /*02bc*/ 	.word	0x000041b0


	//   ....[67]....
        /*02c0*/ 	.word	0x000041d0


	//   ....[68]....
        /*02c4*/ 	.word	0x00004200


	//   ....[69]....
        /*02c8*/ 	.word	0x00004220


	//   ....[70]....
        /*02cc*/ 	.word	0x00004240


	//   ....[71]....
        /*02d0*/ 	.word	0x00004260


	//   ....[72]....
        /*02d4*/ 	.word	0x00004290


	//   ....[73]....
        /*02d8*/ 	.word	0x000042b0


	//   ....[74]....
        /*02dc*/ 	.word	0x000042d0


	//   ....[75]....
        /*02e0*/ 	.word	0x000042f0


	//   ....[76]....
        /*02e4*/ 	.word	0x00004330


	//   ....[77]....
        /*02e8*/ 	.word	0x00004360


	//   ....[78]....
        /*02ec*/ 	.word	0x00004390


	//   ....[79]....
        /*02f0*/ 	.word	0x000043d0


	//   ....[80]....
        /*02f4*/ 	.word	0x000047b0


	//   ....[81]....
        /*02f8*/ 	.word	0x000049e0


	//   ....[82]....
        /*02fc*/ 	.word	0x00004d30


	//   ....[83]....
        /*0300*/ 	.word	0x00004e20


	//   ....[84]....
        /*0304*/ 	.word	0x00004e70


	//   ....[85]....
        /*0308*/ 	.word	0x00004ea0


	//   ....[86]....
        /*030c*/ 	.word	0x00004ec0


	//   ....[87]....
        /*0310*/ 	.word	0x00004ee0


	//   ....[88]....
        /*0314*/ 	.word	0x00004f90


	//   ....[89]....
        /*0318*/ 	.word	0x00004fe0


	//   ....[90]....
        /*031c*/ 	.word	0x00005000


	//   ....[91]....
        /*0320*/ 	.word	0x00005020


	//   ....[92]....
        /*0324*/ 	.word	0x00005040


	//----- nvinfo : EIATTR_EXIT_INSTR_OFFSETS
	.align		4
.L_3855:
        /*0328*/ 	.byte	0x04, 0x1c
        /*032a*/ 	.short	(.L_3857 - .L_3856)


	//   ....[0]....
.L_3856:
        /*032c*/ 	.word	0x00005100


	//   ....[1]....
        /*0330*/ 	.word	0x00005340


	//----- nvinfo : EIATTR_MAX_THREADS
	.align		4
.L_3857:
        /*0334*/ 	.byte	0x04, 0x05
        /*0336*/ 	.short	(.L_3859 - .L_3858)
.L_3858:
        /*0338*/ 	.word	0x00000020
        /*033c*/ 	.word	0x00000001
        /*0340*/ 	.word	0x00000001


	//----- nvinfo : EIATTR_CRS_STACK_SIZE
	.align		4
.L_3859:
        /*0344*/ 	.byte	0x04, 0x1e
        /*0346*/ 	.short	(.L_3861 - .L_3860)
.L_3860:
        /*0348*/ 	.word	0x00000000
.L_3861:


//--------------------- .nv.info._Z25selective_scan_bwd_kernelI32Selective_Scan_bwd_kernel_traitsILi32ELi4ELb1ELb0ELb1ELb1ELb1EN3c108BFloat16ENS1_7complexIfEEEEv12SSMParamsBwd --------------------------
	.section	.nv.info._Z25selective_scan_bwd_kernelI32Selective_Scan_bwd_kernel_traitsILi32ELi4ELb1ELb0ELb1ELb1ELb1EN3c108BFloat16ENS1_7complexIfEEEEv12SSMParamsBwd,"",@"SHT_CUDA_INFO"
	.sectionflags	@""
	.align	4


	//----- nvinfo : EIATTR_CUDA_API_VERSION
	.align		4
        /*0000*/ 	.byte	0x04, 0x37
        /*0002*/ 	.short	(.L_3863 - .L_3862)
.L_3862:
        /*0004*/ 	.word	0x00000082


	//----- nvinfo : EIATTR_SW2861232_WAR
	.align		4
.L_3863:
        /*0008*/ 	.byte	0x01, 0x35
	.zero		2


	//----- nvinfo : EIATTR_PARAM_CBANK
	.align		4
        /*000c*/ 	.byte	0x04, 0x0a
        /*000e*/ 	.short	(.L_3865 - .L_3864)
	.align		4
.L_3864:
        /*0010*/ 	.word	index@(.nv.constant0._Z25selective_scan_bwd_kernelI32Selective_Scan_bwd_kernel_traitsILi32ELi4ELb1ELb0ELb1ELb1ELb1EN3c108BFloat16ENS1_7complexIfEEEEv12SSMParamsBwd)
        /*0014*/ 	.short	0x0160
        /*0016*/ 	.short	0x01f0


	//----- nvinfo : EIATTR_CBANK_PARAM_SIZE
	.align		4
.L_3865:
        /*0018*/ 	.byte	0x03, 0x19
        /*001a*/ 	.short	0x01f0


	//----- nvinfo : EIATTR_KPARAM_INFO
	.align		4
        /*001c*/ 	.byte	0x04, 0x17
        /*001e*/ 	.short	(.L_3867 - .L_3866)
.L_3866:
        /*0020*/ 	.word	0x00000000
        /*0024*/ 	.short	0x0000
        /*0026*/ 	.short	0x0000
        /*0028*/ 	.byte	0x00, 0xf0, 0xc1, 0x07


	//----- nvinfo : EIATTR_MAXREG_COUNT
	.align		4
.L_3867:
        /*002c*/ 	.byte	0x03, 0x1b
        /*002e*/ 	.short	0x00ff


	//----- nvinfo : EIATTR_NUM_BARRIERS
	.align		4
        /*0030*/ 	.byte	0x02, 0x4c
        /*0032*/ 	.byte	0x01
	.zero		1


	//----- nvinfo : EIATTR_MERCURY_ISA_VERSION
	.align		4
        /*0034*/ 	.byte	0x03, 0x5f
        /*0036*/ 	.short	0x0000


	//----- nvinfo : EIATTR_COOP_GROUP_MASK_REGIDS
	.align		4
        /*0038*/ 	.byte	0x04, 0x29
        /*003a*/ 	.short	(.L_3869 - .L_3868)


	//   ....[0]....
.L_3868:
        /*003c*/ 	.word	0xffffffff


	//   ....[1]....
        /*0040*/ 	.word	0xffffffff


	//   ....[2]....
        /*0044*/ 	.word	0xffffffff


	//   ....[3]....
        /*0048*/ 	.word	0xffffffff


	//   ....[4]....
        /*004c*/ 	.word	0xffffffff


	//   ....[5]....
        /*0050*/ 	.word	0xffffffff


	//   ....[6]....
        /*0054*/ 	.word	0xffffffff


	//   ....[7]....
        /*0058*/ 	.word	0xffffffff


	//   ....[8]....
        /*005c*/ 	.word	0xffffffff


	//   ....[9]....
        /*0060*/ 	.word	0xffffffff


	//   ....[10]....
        /*0064*/ 	.word	0xffffffff


	//   ....[11]....
        /*0068*/ 	.word	0xffffffff


	//   ....[12]....
        /*006c*/ 	.word	0xffffffff


	//   ....[13]....
        /*0070*/ 	.word	0xffffffff


	//   ....[14]....
        /*0074*/ 	.word	0xffffffff


	//   ....[15]....
        /*0078*/ 	.word	0xffffffff


	//   ....[16]....
        /*007c*/ 	.word	0xffffffff


	//   ....[17]....
        /*0080*/ 	.word	0xffffffff


	//   ....[18]....
        /*0084*/ 	.word	0xffffffff


	//   ....[19]....
        /*0088*/ 	.word	0xffffffff


	//   ....[20]....
        /*008c*/ 	.word	0xffffffff


	//   ....[21]....
        /*0090*/ 	.word	0xffffffff


	//   ....[22]....
        /*0094*/ 	.word	0xffffffff


	//   ....[23]....
        /*0098*/ 	.word	0xffffffff


	//   ....[24]....
        /*009c*/ 	.word	0xffffffff


	//   ....[25]....
        /*00a0*/ 	.word	0xffffffff


	//   ....[26]....
        /*00a4*/ 	.word	0xffffffff


	//   ....[27]....
        /*00a8*/ 	.word	0xffffffff


	//   ....[28]....
        /*00ac*/ 	.word	0xffffffff


	//   ....[29]....
        /*00b0*/ 	.word	0xffffffff


	//   ....[30]....
        /*00b4*/ 	.word	0xffffffff


	//   ....[31]....
        /*00b8*/ 	.word	0xffffffff


	//   ....[32]....
        /*00bc*/ 	.word	0xffffffff


	//   ....[33]....
        /*00c0*/ 	.word	0xffffffff


	//   ....[34]....
        /*00c4*/ 	.word	0xffffffff


	//   ....[35]....
        /*00c8*/ 	.word	0xffffffff


	//   ....[36]....
        /*00cc*/ 	.word	0xffffffff


	//   ....[37]....
        /*00d0*/ 	.word	0xffffffff


	//   ....[38]....
        /*00d4*/ 	.word	0xffffffff


	//   ....[39]....
        /*00d8*/ 	.word	0xffffffff


	//   ....[40]....
        /*00dc*/ 	.word	0xffffffff


	//   ....[41]....
        /*00e0*/ 	.word	0xffffffff


	//   ....[42]....
        /*00e4*/ 	.word	0xffffffff


	//   ....[43]....
        /*00e8*/ 	.word	0xffffffff


	//   ....[44]....
        /*00ec*/ 	.word	0xffffffff


	//   ....[45]....
        /*00f0*/ 	.word	0xffffffff


	//   ....[46]....
        /*00f4*/ 	.word	0xffffffff


	//   ....[47]....
        /*00f8*/ 	.word	0xffffffff


	//   ....[48]....
        /*00fc*/ 	.word	0xffffffff


	//   ....[49]....
        /*0100*/ 	.word	0xffffffff


	//   ....[50]....
        /*0104*/ 	.word	0xffffffff


	//   ....[51]....
        /*0108*/ 	.word	0xffffffff


	//   ....[52]....
        /*010c*/ 	.word	0xffffffff


	//   ....[53]....
        /*0110*/ 	.word	0xffffffff


	//   ....[54]....
        /*0114*/ 	.word	0xffffffff


	//   ....[55]....
        /*0118*/ 	.word	0xffffffff


	//   ....[56]....
        /*011c*/ 	.word	0xffffffff


	//   ....[57]....
        /*0120*/ 	.word	0xffffffff


	//   ....[58]....
        /*0124*/ 	.word	0xffffffff


	//   ....[59]....
        /*0128*/ 	.word	0xffffffff


	//   ....[60]....
        /*012c*/ 	.word	0xffffffff


	//   ....[61]....
        /*0130*/ 	.word	0xffffffff


	//   ....[62]....
        /*0134*/ 	.word	0xffffffff


	//   ....[63]....
        /*0138*/ 	.word	0xffffffff


	//   ....[64]....
        /*013c*/ 	.word	0xffffffff


	//   ....[65]....
        /*0140*/ 	.word	0xffffffff


	//   ....[66]....
        /*0144*/ 	.word	0xffffffff


	//   ....[67]....
        /*0148*/ 	.word	0xffffffff


	//   ....[68]....
        /*014c*/ 	.word	0xffffffff


	//   ....[69]....
        /*0150*/ 	.word	0xffffffff


	//   ....[70]....
        /*0154*/ 	.word	0xffffffff


	//   ....[71]....
        /*0158*/ 	.word	0xffffffff


	//   ....[72]....
        /*015c*/ 	.word	0xffffffff


	//   ....[73]....
        /*0160*/ 	.word	0xffffffff


	//   ....[74]....
        /*0164*/ 	.word	0xffffffff


	//   ....[75]....
        /*0168*/ 	.word	0xffffffff


	//   ....[76]....
        /*016c*/ 	.word	0xffffffff


	//   ....[77]....
        /*0170*/ 	.word	0xffffffff


	//   ....[78]....
        /*0174*/ 	.word	0xffffffff


	//   ....[79]....
        /*0178*/ 	.word	0xffffffff


	//   ....[80]....
        /*017c*/ 	.word	0xffffffff


	//   ....[81]....
        /*0180*/ 	.word	0xffffffff


	//   ....[82]....
        /*0184*/ 	.word	0xffffffff


	//   ....[83]....
        /*0188*/ 	.word	0xffffffff


	//   ....[84]....
        /*018c*/ 	.word	0xffffffff


	//   ....[85]....
        /*0190*/ 	.word	0xffffffff


	//   ....[86]....
        /*0194*/ 	.word	0xffffffff


	//   ....[87]....
        /*0198*/ 	.word	0xffffffff


	//   ....[88]....
        /*019c*/ 	.word	0xffffffff


	//   ....[89]....
        /*01a0*/ 	.word	0xffffffff


	//   ....[90]....
        /*01a4*/ 	.word	0xffffffff


	//   ....[91]....
        /*01a8*/ 	.word	0xffffffff


	//   ....[92]....
        /*01ac*/ 	.word	0xffffffff


	//   ....[93]....
        /*01b0*/ 	.word	0xffffffff


	//   ....[94]....
        /*01b4*/ 	.word	0xffffffff


	//   ....[95]....
        /*01b8*/ 	.word	0xffffffff


	//   ....[96]....
        /*01bc*/ 	.word	0xffffffff


	//----- nvinfo : EIATTR_COOP_GROUP_INSTR_OFFSETS
	.align		4
.L_3869:
        /*01c0*/ 	.byte	0x04, 0x28
        /*01c2*/ 	.short	(.L_3871 - .L_3870)


	//   ....[0]....
.L_3870:
        /*01c4*/ 	.word	0x00000a20


	//   ....[1]....
        /*01c8*/ 	.word	0x00000a80


	//   ....[2]....
        /*01cc*/ 	.word	0x00000c40


	//   ....[3]....
        /*01d0*/ 	.word	0x00001600


	//   ....[4]....
        /*01d4*/ 	.word	0x00001820


	//   ....[5]....
        /*01d8*/ 	.word	0x00001b70


	//   ....[6]....
        /*01dc*/ 	.word	0x00001d50


	//   ....[7]....
        /*01e0*/ 	.word	0x00002470


	//   ....[8]....
        /*01e4*/ 	.word	0x00002980


	//   ....[9]....
        /*01e8*/ 	.word	0x000029c0


	//   ....[10]....
        /*01ec*/ 	.word	0x000029f0


	//   ....[11]....
        /*01f0*/ 	.word	0x00002a20


	//   ....[12]....
        /*01f4*/ 	.word	0x00002a80


	//   ....[13]....
        /*01f8*/ 	.word	0x00002aa0


	//   ....[14]....
        /*01fc*/ 	.word	0x00002b50


	//   ....[15]....
        /*0200*/ 	.word	0x00002b70


	//   ....[16]....
        /*0204*/ 	.word	0x00002b90


	//   ....[17]....
        /*0208*/ 	.word	0x00002ba0


	//   ....[18]....
        /*020c*/ 	.word	0x00002c50


	//   ....[19]....
        /*0210*/ 	.word	0x00002c70


	//   ....[20]....
        /*0214*/ 	.word	0x00002c90


	//   ....[21]....
        /*0218*/ 	.word	0x00002ca0


	//   ....[22]....
        /*021c*/ 	.word	0x00002d60


	//   ....[23]....
        /*0220*/ 	.word	0x00002d80


	//   ....[24]....
        /*0224*/ 	.word	0x00002d90


	//   ....[25]....
        /*0228*/ 	.word	0x00002da0


	//   ....[26]....
        /*022c*/ 	.word	0x00002e70


	//   ....[27]....
        /*0230*/ 	.word	0x00002eb0


	//   ....[28]....
        /*0234*/ 	.word	0x00002ee0


	//   ....[29]....
        /*0238*/ 	.word	0x00002f10


	//   ....[30]....
        /*023c*/ 	.word	0x000030e0


	//   ....[31]....
        /*0240*/ 	.word	0x00003110


	//   ....[32]....
        /*0244*/ 	.word	0x00003160


	//   ....[33]....
        /*0248*/ 	.word	0x000031e0


	//   ....[34]....
        /*024c*/ 	.word	0x00003380


	//   ....[35]....
        /*0250*/ 	.word	0x00003460


	//   ....[36]....
        /*0254*/ 	.word	0x00003480


	//   ....[37]....
        /*0258*/ 	.word	0x00003490


	//   ....[38]....
        /*025c*/ 	.word	0x00003590


	//   ....[39]....
        /*0260*/ 	.word	0x000035d0


	//   ....[40]....
        /*0264*/ 	.word	0x000035f0


	//   ....[41]....
        /*0268*/ 	.word	0x00003600


	//   ....[42]....
        /*026c*/ 	.word	0x00003710


	//   ....[43]....
        /*0270*/ 	.word	0x00003750


	//   ....[44]....
        /*0274*/ 	.word	0x00003820


	//   ....[45]....
        /*0278*/ 	.word	0x00003850


	//   ....[46]....
        /*027c*/ 	.word	0x00003980


	//   ....[47]....
        /*0280*/ 	.word	0x000039c0


	//   ....[48]....
        /*0284*/ 	.word	0x00003a00


	//   ....[49]....
        /*0288*/ 	.word	0x00003a30


	//   ....[50]....
        /*028c*/ 	.word	0x00003bc0


	//   ....[51]....
        /*0290*/ 	.word	0x00003be0


	//   ....[52]....
        /*0294*/ 	.word	0x00003bf0


	//   ....[53]....
        /*0298*/ 	.word	0x00003c00


	//   ....[54]....
        /*029c*/ 	.word	0x00003ce0


	//   ....[55]....
        /*02a0*/ 	.word	0x00003d20


	//   ....[56]....
        /*02a4*/ 	.word	0x00003d60


	//   ....[57]....
        /*02a8*/ 	.word	0x00003d90


	//   ....[58]....
        /*02ac*/ 	.word	0x00003dc0


	//   ....[59]....
        /*02b0*/ 	.word	0x00003df0


	//   ....[60]....
        /*02b4*/ 	.word	0x00003e20


	//   ....[61]....
        /*02b8*/ 	.word	0x00003e50


	//   ....[62]....
        /*02bc*/ 	.word	0x00003e80


	//   ....[63]....
        /*02c0*/ 	.word	0x00003eb0


	//   ....[64]....
        /*02c4*/ 	.word	0x000049a0


	//   ....[65]....
        /*02c8*/ 	.word	0x000049e0


	//   ....[66]....
        /*02cc*/ 	.word	0x00004a20


	//   ....[67]....
        /*02d0*/ 	.word	0x00004a60


	//   ....[68]....
        /*02d4*/ 	.word	0x00004ac0


	//   ....[69]....
        /*02d8*/ 	.word	0x00004ae0


	//   ....[70]....
        /*02dc*/ 	.word	0x00004b00


	//   ....[71]....
        /*02e0*/ 	.word	0x00004b20


	//   ....[72]....
        /*02e4*/ 	.word	0x00004b50


	//   ....[73]....
        /*02e8*/ 	.word	0x00004b70


	//   ....[74]....
        /*02ec*/ 	.word	0x00004b90


	//   ....[75]....
        /*02f0*/ 	.word	0x00004bb0


	//   ....[76]....
        /*02f4*/ 	.word	0x00004be0


	//   ....[77]....
        /*02f8*/ 	.word	0x00004c00


	//   ....[78]....
        /*02fc*/ 	.word	0x00004c20


	//   ....[79]....
        /*0300*/ 	.word	0x00004c40


	//   ....[80]....
        /*0304*/ 	.word	0x00004c80


	//   ....[81]....
        /*0308*/ 	.word	0x00004cb0


	//   ....[82]....
        /*030c*/ 	.word	0x00004ce0


	//   ....[83]....
        /*0310*/ 	.word	0x00004d20


	//   ....[84]....
        /*0314*/ 	.word	0x00005110


	//   ....[85]....
        /*0318*/ 	.word	0x00005310


	//   ....[86]....
        /*031c*/ 	.word	0x00005670


	//   ....[87]....
        /*0320*/ 	.word	0x00005770


	//   ....[88]....
        /*0324*/ 	.word	0x000057c0


	//   ....[89]....
        /*0328*/ 	.word	0x000057f0


	//   ....[90]....
        /*032c*/ 	.word	0x00005810


	//   ....[91]....
        /*0330*/ 	.word	0x00005830


	//   ....[92]....
        /*0334*/ 	.word	0x000058e0


	//   ....[93]....
        /*0338*/ 	.word	0x00005930


	//   ....[94]....
        /*033c*/ 	.word	0x00005950


	//   ....[95]....
        /*0340*/ 	.word	0x00005970


	//   ....[96]....
        /*0344*/ 	.word	0x00005990


	//----- nvinfo : EIATTR_EXIT_INSTR_OFFSETS
	.align		4
.L_3871:
        /*0348*/ 	.byte	0x04, 0x1c
        /*034a*/ 	.short	(.L_3873 - .L_3872)


	//   ....[0]....
.L_3872:
        /*034c*/ 	.word	0x00005a50


	//   ....[1]....
        /*0350*/ 	.word	0x00005c90


	//----- nvinfo : EIATTR_MAX_THREADS
	.align		4
.L_3873:
        /*0354*/ 	.byte	0x04, 0x05
        /*0356*/ 	.short	(.L_3875 - .L_3874)
.L_3874:
        /*0358*/ 	.word	0x00000020
        /*035c*/ 	.word	0x00000001
        /*0360*/ 	.word	0x00000001


	//----- nvinfo : EIATTR_CRS_STACK_SIZE
	.align		4
.L_3875:
        /*0364*/ 	.byte	0x04, 0x1e
        /*0366*/ 	.short	(.L_3877 - .L_3876)
.L_3876:
        /*0368*/ 	.word	0x00000000
.L_3877:


//--------------------- .nv.info._Z25selective_scan_bwd_kernelI32Selective_Scan_bwd_kernel_traitsILi32ELi4ELb1ELb1ELb0ELb0ELb0EN3c108BFloat16ENS1_7complexIfEEEEv12SSMParamsBwd --------------------------
	.section	.nv.info._Z25selective_scan_bwd_kernelI32Selective_Scan_bwd_kernel_traitsILi32ELi4ELb1ELb1ELb0ELb0ELb0EN3c108BFloat16ENS1_7complexIfEEEEv12SSMParamsBwd,"",@"SHT_CUDA_INFO"
	.sectionflags	@""
	.align	4


	//----- nvinfo : EIATTR_CUDA_API_VERSION
	.align		4
        /*0000*/ 	.byte	0x04, 0x37
        /*0002*/ 	.short	(.L_3879 - .L_3878)
.L_3878:
        /*0004*/ 	.word	0x00000082


	//----- nvinfo : EIATTR_SW2861232_WAR
	.align		4
.L_3879:
        /*0008*/ 	.byte	0x01, 0x35
	.zero		2


	//----- nvinfo : EIATTR_PARAM_CBANK
	.align		4
        /*000c*/ 	.byte	0x04, 0x0a
        /*000e*/ 	.short	(.L_3881 - .L_3880)
	.align		4
.L_3880:
        /*0010*/ 	.word	index@(.nv.constant0._Z25selective_scan_bwd_kernelI32Selective_Scan_bwd_kernel_traitsILi32ELi4ELb1ELb1ELb0ELb0ELb0EN3c108BFloat16ENS1_7complexIfEEEEv12SSMParamsBwd)
        /*0014*/ 	.short	0x0160
        /*0016*/ 	.short	0x01f0


	//----- nvinfo : EIATTR_CBANK_PARAM_SIZE
	.align		4
.L_3881:
        /*0018*/ 	.byte	0x03, 0x19
        /*001a*/ 	.short	0x01f0


	//----- nvinfo : EIATTR_KPARAM_INFO
	.align		4
        /*001c*/ 	.byte	0x04, 0x17
        /*001e*/ 	.short	(.L_3883 - .L_3882)
.L_3882:
        /*0020*/ 	.word	0x00000000
        /*0024*/ 	.short	0x0000
        /*0026*/ 	.short	0x0000
        /*0028*/ 	.byte	0x00, 0xf0, 0xc1, 0x07


	//----- nvinfo : EIATTR_MAXREG_COUNT
	.align		4
.L_3883:
        /*002c*/ 	.byte	0x03, 0x1b
        /*002e*/ 	.short	0x00ff


	//----- nvinfo : EIATTR_NUM_BARRIERS
	.align		4
        /*0030*/ 	.byte	0x02, 0x4c
        /*0032*/ 	.byte	0x01
	.zero		1


	//----- nvinfo : EIATTR_MERCURY_ISA_VERSION
	.align		4
        /*0034*/ 	.byte	0x03, 0x5f
        /*0036*/ 	.short	0x0000


	//----- nvinfo : EIATTR_COOP_GROUP_MASK_REGIDS
	.align		4
        /*0038*/ 	.byte	0x04, 0x29
        /*003a*/ 	.short	(.L_3885 - .L_3884)


	//   ....[0]....
.L_3884:
        /*003c*/ 	.word	0xffffffff


	//   ....[1]....
        /*0040*/ 	.word	0xffffffff


	//   ....[2]....
        /*0044*/ 	.word	0xffffffff


	//   ....[3]....
        /*0048*/ 	.word	0xffffffff


	//   ....[4]....
        /*004c*/ 	.word	0xffffffff


	//   ....[5]....
        /*0050*/ 	.word	0xffffffff


	//   ....[6]....
        /*0054*/ 	.word	0xffffffff


	//   ....[7]....
        /*0058*/ 	.word	0xffffffff


	//   ....[8]....
        /*005c*/ 	.word	0xffffffff


	//   ....[9]....
        /*0060*/ 	.word	0xffffffff


	//   ....[10]....
        /*0064*/ 	.word	0xffffffff


	//   ....[11]....
        /*0068*/ 	.word	0xffffffff


	//   ....[12]....
        /*006c*/ 	.word	0xffffffff


	//   ....[13]....
        /*0070*/ 	.word	0xffffffff


	//   ....[14]....
        /*0074*/ 	.word	0xffffffff


	//   ....[15]....
        /*0078*/ 	.word	0xffffffff


	//   ....[16]....
        /*007c*/ 	.word	0xffffffff


	//   ....[17]....
        /*0080*/ 	.word	0xffffffff


	//   ....[18]....
        /*0084*/ 	.word	0xffffffff


	//   ....[19]....
        /*0088*/ 	.word	0xffffffff


	//   ....[20]....
        /*008c*/ 	.word	0xffffffff


	//   ....[21]....
        /*0090*/ 	.word	0xffffffff


	//   ....[22]....
        /*0094*/ 	.word	0xffffffff


	//   ....[23]....
        /*0098*/ 	.word	0xffffffff


	//   ....[24]....
        /*009c*/ 	.word	0xffffffff


	//   ....[25]....
        /*00a0*/ 	.word	0xffffffff


	//   ....[26]....
        /*00a4*/ 	.word	0xffffffff


	//   ....[27]....
        /*00a8*/ 	.word	0xffffffff


	//   ....[28]....
        /*00ac*/ 	.word	0xffffffff


	//   ....[29]....
        /*00b0*/ 	.word	0xffffffff


	//   ....[30]....
        /*00b4*/ 	.word	0xffffffff


	//   ....[31]....
        /*00b8*/ 	.word	0xffffffff


	//   ....[32]....
        /*00bc*/ 	.word	0xffffffff


	//   ....[33]....
        /*00c0*/ 	.word	0xffffffff


	//   ....[34]....
        /*00c4*/ 	.word	0xffffffff


	//   ....[35]....
        /*00c8*/ 	.word	0xffffffff


	//   ....[36]....
        /*00cc*/ 	.word	0xffffffff


	//   ....[37]....
        /*00d0*/ 	.word	0xffffffff


	//   ....[38]....
        /*00d4*/ 	.word	0xffffffff


	//   ....[39]....
        /*00d8*/ 	.word	0xffffffff


	//   ....[40]....
        /*00dc*/ 	.word	0xffffffff


	//   ....[41]....
        /*00e0*/ 	.word	0xffffffff


	//   ....[42]....
        /*00e4*/ 	.word	0xffffffff


	//   ....[43]....
        /*00e8*/ 	.word	0xffffffff


	//   ....[44]....
        /*00ec*/ 	.word	0xffffffff


	//   ....[45]....
        /*00f0*/ 	.word	0xffffffff


	//   ....[46]....
        /*00f4*/ 	.word	0xffffffff


	//   ....[47]....
        /*00f8*/ 	.word	0xffffffff


	//   ....[48]....
        /*00fc*/ 	.word	0xffffffff


	//   ....[49]....
        /*0100*/ 	.word	0xffffffff


	//   ....[50]....
        /*0104*/ 	.word	0xffffffff


	//   ....[51]....
        /*0108*/ 	.word	0xffffffff


	//   ....[52]....
        /*010c*/ 	.word	0xffffffff


	//   ....[53]....
        /*0110*/ 	.word	0xffffffff


	//   ....[54]....
        /*0114*/ 	.word	0xffffffff


	//   ....[55]....
        /*0118*/ 	.word	0xffffffff


	//   ....[56]....
        /*011c*/ 	.word	0xffffffff


	//   ....[57]....
        /*0120*/ 	.word	0xffffffff


	//   ....[58]....
        /*0124*/ 	.word	0xffffffff


	//   ....[59]....
        /*0128*/ 	.word	0xffffffff


	//   ....[60]....
        /*012c*/ 	.word	0xffffffff


	//   ....[61]....
        /*0130*/ 	.word	0xffffffff


	//   ....[62]....
        /*0134*/ 	.word	0xffffffff


	//   ....[63]....
        /*0138*/ 	.word	0xffffffff


	//   ....[64]....
        /*013c*/ 	.word	0xffffffff


	//   ....[65]....
        /*0140*/ 	.word	0xffffffff


	//   ....[66]....
        /*0144*/ 	.word	0xffffffff


	//   ....[67]....
        /*0148*/ 	.word	0xffffffff


	//   ....[68]....
        /*014c*/ 	.word	0xffffffff


	//   ....[69]....
        /*0150*/ 	.word	0xffffffff


	//   ....[70]....
        /*0154*/ 	.word	0xffffffff


	//   ....[71]....
        /*0158*/ 	.word	0xffffffff


	//   ....[72]....
        /*015c*/ 	.word	0xffffffff


	//   ....[73]....
        /*0160*/ 	.word	0xffffffff


	//   ....[74]....
        /*0164*/ 	.word	0xffffffff


	//   ....[75]....
        /*0168*/ 	.word	0xffffffff


	//   ....[76]....
        /*016c*/ 	.word	0xffffffff


	//   ....[77]....
        /*0170*/ 	.word	0xffffffff


	//   ....[78]....
        /*0174*/ 	.word	0xffffffff


	//   ....[79]....
        /*0178*/ 	.word	0xffffffff


	//   ....[80]....
        /*017c*/ 	.word	0xffffffff


	//   ....[81]....
        /*0180*/ 	.word	0xffffffff


	//   ....[82]....
        /*0184*/ 	.word	0xffffffff


	//   ....[83]....
        /*0188*/ 	.word	0xffffffff


	//   ....[84]....
        /*018c*/ 	.word	0xffffffff


	//   ....[85]....
        /*0190*/ 	.word	0xffffffff


	//   ....[86]....
        /*0194*/ 	.word	0xffffffff


	//   ....[87]....
        /*0198*/ 	.word	0xffffffff


	//   ....[88]....
        /*019c*/ 	.word	0xffffffff


	//   ....[89]....
        /*01a0*/ 	.word	0xffffffff


	//   ....[90]....
        /*01a4*/ 	.word	0xffffffff


	//   ....[91]....
        /*01a8*/ 	.word	0xffffffff


	//----- nvinfo : EIATTR_COOP_GROUP_INSTR_OFFSETS
	.align		4
.L_3885:
        /*01ac*/ 	.byte	0x04, 0x28
        /*01ae*/ 	.short	(.L_3887 - .L_3886)


	//   ....[0]....
.L_3886:
        /*01b0*/ 	.word	0x00000ad0


	//   ....[1]....
        /*01b4*/ 	.word	0x00000b50


	//   ....[2]....
        /*01b8*/ 	.word	0x00000c60


	//   ....[3]....
        /*01bc*/ 	.word	0x000013a0


	//   ....[4]....
        /*01c0*/ 	.word	0x00001990


	//   ....[5]....
        /*01c4*/ 	.word	0x000019d0


	//   ....[6]....
        /*01c8*/ 	.word	0x00001a10


	//   ....[7]....
        /*01cc*/ 	.word	0x00001a20


	//   ....[8]....
        /*01d0*/ 	.word	0x00001a30


	//   ....[9]....
        /*01d4*/ 	.word	0x00001ab0


	//   ....[10]....
        /*01d8*/ 	.word	0x00001ae0


	//   ....[11]....
        /*01dc*/ 	.word	0x00001b10


	//   ....[12]....
        /*01e0*/ 	.word	0x00001b30


	//   ....[13]....
        /*01e4*/ 	.word	0x00001bc0


	//   ....[14]....
        /*01e8*/ 	.word	0x00001bf0


	//   ....[15]....
        /*01ec*/ 	.word	0x00001c10


	//   ....[16]....
        /*01f0*/ 	.word	0x00001c30


	//   ....[17]....
        /*01f4*/ 	.word	0x00001cd0


	//   ....[18]....
        /*01f8*/ 	.word	0x00001d00


	//   ....[19]....
        /*01fc*/ 	.word	0x00001d20


	//   ....[20]....
        /*0200*/ 	.word	0x00001d30


	//   ....[21]....
        /*0204*/ 	.word	0x00001dc0


	//   ....[22]....
        /*0208*/ 	.word	0x00001e20


	//   ....[23]....
        /*020c*/ 	.word	0x00001e50


	//   ....[24]....
        /*0210*/ 	.word	0x00001e80


	//   ....[25]....
        /*0214*/ 	.word	0x00001fc0


	//   ....[26]....
        /*0218*/ 	.word	0x00002000


	//   ....[27]....
        /*021c*/ 	.word	0x00002040


	//   ....[28]....
        /*0220*/ 	.word	0x00002080


	//   ....[29]....
        /*0224*/ 	.word	0x000020c0


	//   ....[30]....
        /*0228*/ 	.word	0x00002270


	//   ....[31]....
        /*022c*/ 	.word	0x000022a0


	//   ....[32]....
        /*0230*/ 	.word	0x000022d0


	//   ....[33]....
        /*0234*/ 	.word	0x000022f0


	//   ....[34]....
        /*0238*/ 	.word	0x000023f0


	//   ....[35]....
        /*023c*/ 	.word	0x00002430


	//   ....[36]....
        /*0240*/ 	.word	0x00002460


	//   ....[37]....
        /*0244*/ 	.word	0x00002480


	//   ....[38]....
        /*0248*/ 	.word	0x00002580


	//   ....[39]....
        /*024c*/ 	.word	0x000025c0


	//   ....[40]....
        /*0250*/ 	.word	0x00002600


	//   ....[41]....
        /*0254*/ 	.word	0x00002630


	//   ....[42]....
        /*0258*/ 	.word	0x00002710


	//   ....[43]....
        /*025c*/ 	.word	0x00002740


	//   ....[44]....
        /*0260*/ 	.word	0x00002760


	//   ....[45]....
        /*0264*/ 	.word	0x00002770


	//   ....[46]....
        /*0268*/ 	.word	0x00002850


	//   ....[47]....
        /*026c*/ 	.word	0x00002880


	//   ....[48]....
        /*0270*/ 	.word	0x00002890


	//   ....[49]....
        /*0274*/ 	.word	0x000028a0


	//   ....[50]....
        /*0278*/ 	.word	0x00002980


	//   ....[51]....
        /*027c*/ 	.word	0x000029c0


	//   ....[52]....
        /*0280*/ 	.word	0x00002a00


	//   ....[53]....
        /*0284*/ 	.word	0x00002a30


	//   ....[54]....
        /*0288*/ 	.word	0x00002a60


	//   ....[55]....
        /*028c*/ 	.word	0x00002a90


	//   ....[56]....
        /*0290*/ 	.word	0x00002ac0


	//   ....[57]....
        /*0294*/ 	.word	0x00002af0


	//   ....[58]....
        /*0298*/ 	.word	0x00002b20


	//   ....[59]....
        /*029c*/ 	.word	0x00002b50


	//   ....[60]....
        /*02a0*/ 	.word	0x00003670


	//   ....[61]....
        /*02a4*/ 	.word	0x000036b0


	//   ....[62]....
        /*02a8*/ 	.word	0x000036f0


	//   ....[63]....
        /*02ac*/ 	.word	0x00003730


	//   ....[64]....
        /*02b0*/ 	.word	0x00003780


	//   ....[65]....
        /*02b4*/ 	.word	0x000037a0


	//   ....[66]....
        /*02b8*/ 	.word	0x000037c0


	//   ....[67]....
        /*02bc*/ 	.word	0x000037e0


	//   ....[68]....
        /*02c0*/ 	.word	0x00003810


	//   ....[69]....
        /*02c4*/ 	.word	0x00003830


	//   ....[70]....
        /*02c8*/ 	.word	0x00003850


	//   ....[71]....
        /*02cc*/ 	.word	0x00003870


	//   ....[72]....
        /*02d0*/ 	.word	0x000038a0


	//   ....[73]....
        /*02d4*/ 	.word	0x000038c0


	//   ....[74]....
        /*02d8*/ 	.word	0x000038e0


	//   ....[75]....
        /*02dc*/ 	.word	0x00003910


	//   ....[76]....
        /*02e0*/ 	.word	0x00003990


	//   ....[77]....
        /*02e4*/ 	.word	0x000039e0


	//   ....[78]....
        /*02e8*/ 	.word	0x00003a20


	//   ....[79]....
        /*02ec*/ 	.word	0x00003a50


	//   ....[80]....
        /*02f0*/ 	.word	0x00003f70


	//   ....[81]....
        /*02f4*/ 	.word	0x00004180


	//   ....[82]....
        /*02f8*/ 	.word	0x00004240


	//   ....[83]....
        /*02fc*/ 	.word	0x00004290


	//   ....[84]....
        /*0300*/ 	.word	0x000042c0


	//   ....[85]....
        /*0304*/ 	.word	0x000042e0


	//   ....[86]....
        /*0308*/ 	.word	0x00004300


	//   ....[87]....
        /*030c*/ 	.word	0x000043b0


	//   ....[88]....
        /*0310*/ 	.word	0x00004400


	//   ....[89]....
        /*0314*/ 	.word	0x00004420


	//   ....[90]....
        /*0318*/ 	.word	0x00004440


	//   ....[91]....
        /*031c*/ 	.word	0x00004460


	//----- nvinfo : EIATTR_EXIT_INSTR_OFFSETS
	.align		4
.L_3887:
        /*0320*/ 	.byte	0x04, 0x1c
        /*0322*/ 	.short	(.L_3889 - .L_3888)


	//   ....[0]....
.L_3888:
        /*0324*/ 	.word	0x00004520


	//   ....[1]....
        /*0328*/ 	.word	0x00004760


	//----- nvinfo : EIATTR_MAX_THREADS
	.align		4
.L_3889:
        /*032c*/ 	.byte	0x04, 0x05
        /*032e*/ 	.short	(.L_3891 - .L_3890)
.L_3890:
        /*0330*/ 	.word	0x00000020
        /*0334*/ 	.word	0x00000001
        /*0338*/ 	.word	0x00000001


	//----- nvinfo : EIATTR_CRS_STACK_SIZE
	.align		4
.L_3891:
        /*033c*/ 	.byte	0x04, 0x1e
        /*033e*/ 	.short	(.L_3893 - .L_3892)
.L_3892:
        /*0340*/ 	.word	0x00000000
.L_3893:


//--------------------- .nv.info._Z25selective_scan_bwd_kernelI32Selective_Scan_bwd_kernel_traitsILi32ELi4ELb1ELb1ELb0ELb0ELb1EN3c108BFloat16ENS1_7complexIfEEEEv12SSMParamsBwd --------------------------
	.section	.nv.info._Z25selective_scan_bwd_kernelI32Selective_Scan_bwd_kernel_traitsILi32ELi4ELb1ELb1ELb0ELb0ELb1EN3c108BFloat16ENS1_7complexIfEEEEv12SSMParamsBwd,"",@"SHT_CUDA_INFO"
	.sectionflags	@""
	.align	4


	//----- nvinfo : EIATTR_CUDA_API_VERSION
	.align		4
        /*0000*/ 	.byte	0x04, 0x37
        /*0002*/ 	.short	(.L_3895 - .L_3894)
.L_3894:
        /*0004*/ 	.word	0x00000082


	//----- nvinfo : EIATTR_SW2861232_WAR
	.align		4
.L_3895:
        /*0008*/ 	.byte	0x01, 0x35
	.zero		2


	//----- nvinfo : EIATTR_PARAM_CBANK
	.align		4
        /*000c*/ 	.byte	0x04, 0x0a
        /*000e*/ 	.short	(.L_3897 - .L_3896)
	.align		4
.L_3896:
        /*0010*/ 	.word	index@(.nv.constant0._Z25selective_scan_bwd_kernelI32Selective_Scan_bwd_kernel_traitsILi32ELi4ELb1ELb1ELb0ELb0ELb1EN3c108BFloat16ENS1_7complexIfEEEEv12SSMParamsBwd)
        /*0014*/ 	.short	0x0160
        /*0016*/ 	.short	0x01f0


	//----- nvinfo : EIATTR_CBANK_PARAM_SIZE
	.align		4
.L_3897:
        /*0018*/ 	.byte	0x03, 0x19
        /*001a*/ 	.short	0x01f0


	//----- nvinfo : EIATTR_KPARAM_INFO
	.align		4
        /*001c*/ 	.byte	0x04, 0x17
        /*001e*/ 	.short	(.L_3899 - .L_3898)
.L_3898:
        /*0020*/ 	.word	0x00000000
        /*0024*/ 	.short	0x0000
        /*0026*/ 	.short	0x0000
        /*0028*/ 	.byte	0x00, 0xf0, 0xc1, 0x07


	//----- nvinfo : EIATTR_MAXREG_COUNT
	.align		4
.L_3899:
        /*002c*/ 	.byte	0x03, 0x1b
        /*002e*/ 	.short	0x00ff


	//----- nvinfo : EIATTR_NUM_BARRIERS
	.align		4
        /*0030*/ 	.byte	0x02, 0x4c
        /*0032*/ 	.byte	0x01
	.zero		1


	//----- nvinfo : EIATTR_MERCURY_ISA_VERSION
	.align		4
        /*0034*/ 	.byte	0x03, 0x5f
        /*0036*/ 	.short	0x0000


	//----- nvinfo : EIATTR_COOP_GROUP_MASK_REGIDS
	.align		4
        /*0038*/ 	.byte	0x04, 0x29
        /*003a*/ 	.short	(.L_3901 - .L_3900)


	//   ....[0]....
.L_3900:
        /*003c*/ 	.word	0xffffffff


	//   ....[1]....
        /*0040*/ 	.word	0xffffffff


	//   ....[2]....
        /*0044*/ 	.word	0xffffffff


	//   ....[3]....
        /*0048*/ 	.word	0xffffffff


	//   ....[4]....
        /*004c*/ 	.word	0xffffffff


	//   ....[5]....
        /*0050*/ 	.word	0xffffffff


	//   ....[6]....
        /*0054*/ 	.word	0xffffffff


	//   ....[7]....
        /*0058*/ 	.word	0xffffffff


	//   ....[8]....
        /*005c*/ 	.word	0xffffffff


	//   ....[9]....
        /*0060*/ 	.word	0xffffffff


	//   ....[10]....
        /*0064*/ 	.word	0xffffffff


	//   ....[11]....
        /*0068*/ 	.word	0xffffffff


	//   ....[12]....
        /*006c*/ 	.word	0xffffffff


	//   ....[13]....
        /*0070*/ 	.word	0xffffffff


	//   ....[14]....
        /*0074*/ 	.word	0xffffffff


	//   ....[15]....
        /*0078*/ 	.word	0xffffffff


	//   ....[16]....
        /*007c*/ 	.word	0xffffffff


	//   ....[17]....
        /*0080*/ 	.word	0xffffffff


	//   ....[18]....
        /*0084*/ 	.word	0xffffffff


	//   ....[19]....
        /*0088*/ 	.word	0xffffffff


	//   ....[20]....
        /*008c*/ 	.word	0xffffffff


	//   ....[21]....
        /*0090*/ 	.word	0xffffffff


	//   ....[22]....
        /*0094*/ 	.word	0xffffffff


	//   ....[23]....
        /*0098*/ 	.word	0xffffffff


	//   ....[24]....
        /*009c*/ 	.word	0xffffffff


	//   ....[25]....
        /*00a0*/ 	.word	0xffffffff


	//   ....[26]....
        /*00a4*/ 	.word	0xffffffff


	//   ....[27]....
        /*00a8*/ 	.word	0xffffffff


	//   ....[28]....
        /*00ac*/ 	.word	0xffffffff


	//   ....[29]....
        /*00b0*/ 	.word	0xffffffff


	//   ....[30]....
        /*00b4*/ 	.word	0xffffffff


	//   ....[31]....
        /*00b8*/ 	.word	0xffffffff


	//   ....[32]....
        /*00bc*/ 	.word	0xffffffff


	//   ....[33]....
        /*00c0*/ 	.word	0xffffffff


	//   ....[34]....
        /*00c4*/ 	.word	0xffffffff


	//   ....[35]....
        /*00c8*/ 	.word	0xffffffff


	//   ....[36]....
        /*00cc*/ 	.word	0xffffffff


	//   ....[37]....
        /*00d0*/ 	.word	0xffffffff


	//   ....[38]....
        /*00d4*/ 	.word	0xffffffff


	//   ....[39]....
        /*00d8*/ 	.word	0xffffffff


	//   ....[40]....
        /*00dc*/ 	.word	0xffffffff


	//   ....[41]....
        /*00e0*/ 	.word	0xffffffff


	//   ....[42]....
        /*00e4*/ 	.word	0xffffffff


	//   ....[43]....
        /*00e8*/ 	.word	0xffffffff


	//   ....[44]....
        /*00ec*/ 	.word	0xffffffff


	//   ....[45]....
        /*00f0*/ 	.word	0xffffffff


	//   ....[46]....
        /*00f4*/ 	.word	0xffffffff


	//   ....[47]....
        /*00f8*/ 	.word	0xffffffff


	//   ....[48]....
        /*00fc*/ 	.word	0xffffffff


	//   ....[49]....
        /*0100*/ 	.word	0xffffffff


	//   ....[50]....
        /*0104*/ 	.word	0xffffffff


	//   ....[51]....
        /*0108*/ 	.word	0xffffffff


	//   ....[52]....
        /*010c*/ 	.word	0xffffffff


	//   ....[53]....
        /*0110*/ 	.word	0xffffffff


	//   ....[54]....
        /*0114*/ 	.word	0xffffffff


	//   ....[55]....
        /*0118*/ 	.word	0xffffffff


	//   ....[56]....
        /*011c*/ 	.word	0xffffffff


	//   ....[57]....
        /*0120*/ 	.word	0xffffffff


	//   ....[58]....
        /*0124*/ 	.word	0xffffffff


	//   ....[59]....
        /*0128*/ 	.word	0xffffffff


	//   ....[60]....
        /*012c*/ 	.word	0xffffffff


	//   ....[61]....
        /*0130*/ 	.word	0xffffffff


	//   ....[62]....
        /*0134*/ 	.word	0xffffffff


	//   ....[63]....
        /*0138*/ 	.word	0xffffffff


	//   ....[64]....
        /*013c*/ 	.word	0xffffffff


	//   ....[65]....
        /*0140*/ 	.word	0xffffffff


	//   ....[66]....
        /*0144*/ 	.word	0xffffffff


	//   ....[67]....
        /*0148*/ 	.word	0xffffffff


	//   ....[68]....
        /*014c*/ 	.word	0xffffffff


	//   ....[69]....
        /*0150*/ 	.word	0xffffffff


	//   ....[70]....
        /*0154*/ 	.word	0xffffffff


	//   ....[71]....
        /*0158*/ 	.word	0xffffffff


	//   ....[72]....
        /*015c*/ 	.word	0xffffffff


	//   ....[73]....
        /*0160*/ 	.word	0xffffffff


	//   ....[74]....
        /*0164*/ 	.word	0xffffffff


	//   ....[75]....
        /*0168*/ 	.word	0xffffffff


	//   ....[76]....
        /*016c*/ 	.word	0xffffffff


	//   ....[77]....
        /*0170*/ 	.word	0xffffffff


	//   ....[78]....
        /*0174*/ 	.word	0xffffffff


	//   ....[79]....
        /*0178*/ 	.word	0xffffffff


	//   ....[80]....
        /*017c*/ 	.word	0xffffffff


	//   ....[81]....
        /*0180*/ 	.word	0xffffffff


	//   ....[82]....
        /*0184*/ 	.word	0xffffffff


	//   ....[83]....
        /*0188*/ 	.word	0xffffffff


	//   ....[84]....
        /*018c*/ 	.word	0xffffffff


	//   ....[85]....
        /*0190*/ 	.word	0xffffffff


	//   ....[86]....
        /*0194*/ 	.word	0xffffffff


	//   ....[87]....
        /*0198*/ 	.word	0xffffffff


	//   ....[88]....
        /*019c*/ 	.word	0xffffffff


	//   ....[89]....
        /*01a0*/ 	.word	0xffffffff


	//   ....[90]....
        /*01a4*/ 	.word	0xffffffff


	//   ....[91]....
        /*01a8*/ 	.word	0xffffffff


	//   ....[92]....
        /*01ac*/ 	.word	0xffffffff


	//   ....[93]....
        /*01b0*/ 	.word	0xffffffff


	//   ....[94]....
        /*01b4*/ 	.word	0xffffffff


	//   ....[95]....
        /*01b8*/ 	.word	0xffffffff


	//----- nvinfo : EIATTR_COOP_GROUP_INSTR_OFFSETS
	.align		4
.L_3901:
        /*01bc*/ 	.byte	0x04, 0x28
        /*01be*/ 	.short	(.L_3903 - .L_3902)


	//   ....[0]....
.L_3902:
        /*01c0*/ 	.word	0x00000ad0


	//   ....[1]....
        /*01c4*/ 	.word	0x00000b50


	//   ....[2]....
        /*01c8*/ 	.word	0x00000c70


	//   ....[3]....
        /*01cc*/ 	.word	0x00000d70


	//   ....[4]....
        /*01d0*/ 	.word	0x00000f50


	//   ....[5]....
        /*01d4*/ 	.word	0x00001320


	//   ....[6]....
        /*01d8*/ 	.word	0x00001590


	//   ....[7]....
        /*01dc*/ 	.word	0x00001c80


	//   ....[8]....
        /*01e0*/ 	.word	0x00002290


	//   ....[9]....
        /*01e4*/ 	.word	0x000022d0


	//   ....[10]....
        /*01e8*/ 	.word	0x00002310


	//   ....[11]....
        /*01ec*/ 	.word	0x00002320


	//   ....[12]....
        /*01f0*/ 	.word	0x00002330


	//   ....[13]....
        /*01f4*/ 	.word	0x00002340


	//   ....[14]....
        /*01f8*/ 	.word	0x000023c0


	//   ....[15]....
        /*01fc*/ 	.word	0x000023f0


	//   ....[16]....
        /*0200*/ 	.word	0x00002420


	//   ....[17]....
        /*0204*/ 	.word	0x00002440


	//   ....[18]....
        /*0208*/ 	.word	0x000024c0


	//   ....[19]....
        /*020c*/ 	.word	0x000024f0


	//   ....[20]....
        /*0210*/ 	.word	0x00002540


	//   ....[21]....
        /*0214*/ 	.word	0x00002550


	//   ....[22]....
        /*0218*/ 	.word	0x000025f0


	//   ....[23]....
        /*021c*/ 	.word	0x00002620


	//   ....[24]....
        /*0220*/ 	.word	0x00002640


	//   ....[25]....
        /*0224*/ 	.word	0x00002650


	//   ....[26]....
        /*0228*/ 	.word	0x00002710


	//   ....[27]....
        /*022c*/ 	.word	0x00002750


	//   ....[28]....
        /*0230*/ 	.word	0x00002780


	//   ....[29]....
        /*0234*/ 	.word	0x000027b0


	//   ....[30]....
        /*0238*/ 	.word	0x00002900


	//   ....[31]....
        /*023c*/ 	.word	0x00002940


	//   ....[32]....
        /*0240*/ 	.word	0x00002980


	//   ....[33]....
        /*0244*/ 	.word	0x000029c0


	//   ....[34]....
        /*0248*/ 	.word	0x00002b70


	//   ....[35]....
        /*024c*/ 	.word	0x00002ba0


	//   ....[36]....
        /*0250*/ 	.word	0x00002bd0


	//   ....[37]....
        /*0254*/ 	.word	0x00002bf0


	//   ....[38]....
        /*0258*/ 	.word	0x00002cf0


	//   ....[39]....
        /*025c*/ 	.word	0x00002d30


	//   ....[40]....
        /*0260*/ 	.word	0x00002d60


	//   ....[41]....
        /*0264*/ 	.word	0x00002d80


	//   ....[42]....
        /*0268*/ 	.word	0x00002e80


	//   ....[43]....
        /*026c*/ 	.word	0x00002ec0


	//   ....[44]....
        /*0270*/ 	.word	0x00002f00


	//   ....[45]....
        /*0274*/ 	.word	0x00002f30


	//   ....[46]....
        /*0278*/ 	.word	0x00003020


	//   ....[47]....
        /*027c*/ 	.word	0x00003050


	//   ....[48]....
        /*0280*/ 	.word	0x00003060


	//   ....[49]....
        /*0284*/ 	.word	0x00003070


	//   ....[50]....
        /*0288*/ 	.word	0x00003150


	//   ....[51]....
        /*028c*/ 	.word	0x00003180


	//   ....[52]....
        /*0290*/ 	.word	0x00003190


	//   ....[53]....
        /*0294*/ 	.word	0x000031a0


	//   ....[54]....
        /*0298*/ 	.word	0x00003280


	//   ....[55]....
        /*029c*/ 	.word	0x000032c0


	//   ....[56]....
        /*02a0*/ 	.word	0x00003300


	//   ....[57]....
        /*02a4*/ 	.word	0x00003330


	//   ....[58]....
        /*02a8*/ 	.word	0x00003360


	//   ....[59]....
        /*02ac*/ 	.word	0x00003390


	//   ....[60]....
        /*02b0*/ 	.word	0x000033c0


	//   ....[61]....
        /*02b4*/ 	.word	0x000033f0


	//   ....[62]....
        /*02b8*/ 	.word	0x00003420


	//   ....[63]....
        /*02bc*/ 	.word	0x00003450


	//   ....[64]....
        /*02c0*/ 	.word	0x00003f60


	//   ....[65]....
        /*02c4*/ 	.word	0x00003fa0


	//   ....[66]....
        /*02c8*/ 	.word	0x00003fe0


	//   ....[67]....
        /*02cc*/ 	.word	0x00004020


	//   ....[68]....
        /*02d0*/ 	.word	0x00004060


	//   ....[69]....
        /*02d4*/ 	.word	0x00004090


	//   ....[70]....
        /*02d8*/ 	.word	0x000040b0


	//   ....[71]....
        /*02dc*/ 	.word	0x000040c0


	//   ....[72]....
        /*02e0*/ 	.word	0x000040e0


	//   ....[73]....
        /*02e4*/ 	.word	0x00004110


	//   ....[74]....
        /*02e8*/ 	.word	0x00004130


	//   ....[75]....
        /*02ec*/ 	.word	0x00004150


	//   ....[76]....
        /*02f0*/ 	.word	0x00004170


	//   ....[77]....
        /*02f4*/ 	.word	0x000041a0


	//   ....[78]....
        /*02f8*/ 	.word	0x000041c0


	//   ....[79]....
        /*02fc*/ 	.word	0x000041f0


	//   ....[80]....
        /*0300*/ 	.word	0x00004270


	//   ....[81]....
        /*0304*/ 	.word	0x000042b0


	//   ....[82]....
        /*0308*/ 	.word	0x000042e0


	//   ....[83]....
        /*030c*/ 	.word	0x00004320


	//   ....[84]....
        /*0310*/ 	.word	0x00004850


	//   ....[85]....
        /*0314*/ 	.word	0x00004a60


	//   ....[86]....
        /*0318*/ 	.word	0x00004b20


	//   ....[87]....
        /*031c*/ 	.word	0x00004b70


	//   ....[88]....
        /*0320*/ 	.word	0x00004ba0


	//   ....[89]....
        /*0324*/ 	.word	0x00004bc0


	//   ....[90]....
        /*0328*/ 	.word	0x00004be0


	//   ....[91]....
        /*032c*/ 	.word	0x00004c90


	//   ....[92]....
        /*0330*/ 	.word	0x00004ce0


	//   ....[93]....
        /*0334*/ 	.word	0x00004d00


	//   ....[94]....
        /*0338*/ 	.word	0x00004d20


	//   ....[95]....
        /*033c*/ 	.word	0x00004d40


	//----- nvinfo : EIATTR_EXIT_INSTR_OFFSETS
	.align		4
.L_3903:
        /*0340*/ 	.byte	0x04, 0x1c
        /*0342*/ 	.short	(.L_3905 - .L_3904)


	//   ....[0]....
.L_3904:
        /*0344*/ 	.word	0x00004e00


	//   ....[1]....
        /*0348*/ 	.word	0x00005040


	//----- nvinfo : EIATTR_MAX_THREADS
	.align		4
.L_3905:
        /*034c*/ 	.byte	0x04, 0x05
        /*034e*/ 	.short	(.L_3907 - .L_3906)
.L_3906:
        /*0350*/ 	.word	0x00000020
        /*0354*/ 	.word	0x00000001
        /*0358*/ 	.word	0x00000001


	//----- nvinfo : EIATTR_CRS_STACK_SIZE
	.align		4
.L_3907:
        /*035c*/ 	.byte	0x04, 0x1e
        /*035e*/ 	.short	(.L_3909 - .L_3908)
.L_3908:
        /*0360*/ 	.word	0x00000000
.L_3909:


//--------------------- .nv.info._Z25selective_scan_bwd_kernelI32Selective_Scan_bwd_kernel_traitsILi32ELi4ELb1ELb1ELb0ELb1ELb0EN3c108BFloat16ENS1_7complexIfEEEEv12SSMParamsBwd --------------------------
	.section	.nv.info._Z25selective_scan_bwd_kernelI32Selective_Scan_bwd_kernel_traitsILi32ELi4ELb1ELb1ELb0ELb1ELb0EN3c108BFloat16ENS1_7complexIfEEEEv12SSMParamsBwd,"",@"SHT_CUDA_INFO"
	.sectionflags	@""
	.align	4


	//----- nvinfo : EIATTR_CUDA_API_VERSION
	.align		4
        /*0000*/ 	.byte	0x04, 0x37
        /*0002*/ 	.short	(.L_3911 - .L_3910)
.L_3910:
        /*0004*/ 	.word	0x00000082


	//----- nvinfo : EIATTR_SW2861232_WAR
	.align		4
.L_3911:
        /*0008*/ 	.byte	0x01, 0x35
	.zero		2


	//----- nvinfo : EIATTR_PARAM_CBANK
	.align		4
        /*000c*/ 	.byte	0x04, 0x0a
        /*000e*/ 	.short	(.L_3913 - .L_3912)
	.align		4
.L_3912:
        /*0010*/ 	.word	index@(.nv.constant0._Z25selective_scan_bwd_kernelI32Selective_Scan_bwd_kernel_traitsILi32ELi4ELb1ELb1ELb0ELb1ELb0EN3c108BFloat16ENS1_7complexIfEEEEv12SSMParamsBwd)
        /*0014*/ 	.short	0x0160
        /*0016*/ 	.short	0x01f0


	//----- nvinfo : EIATTR_CBANK_PARAM_SIZE
	.align		4
.L_3913:
        /*0018*/ 	.byte	0x03, 0x19
        /*001a*/ 	.short	0x01f0


	//----- nvinfo : EIATTR_KPARAM_INFO
	.align		4
        /*001c*/ 	.byte	0x04, 0x17
        /*001e*/ 	.short	(.L_3915 - .L_3914)
.L_3914:
        /*0020*/ 	.word	0x00000000
        /*0024*/ 	.short	0x0000
        /*0026*/ 	.short	0x0000
        /*0028*/ 	.byte	0x00, 0xf0, 0xc1, 0x07


	//----- nvinfo : EIATTR_MAXREG_COUNT
	.align		4
.L_3915:
        /*002c*/ 	.byte	0x03, 0x1b
        /*002e*/ 	.short	0x00ff


	//----- nvinfo : EIATTR_NUM_BARRIERS
	.align		4
        /*0030*/ 	.byte	0x02, 0x4c
        /*0032*/ 	.byte	0x01
	.zero		1


	//----- nvinfo : EIATTR_MERCURY_ISA_VERSION
	.align		4
        /*0034*/ 	.byte	0x03, 0x5f
        /*0036*/ 	.short	0x0000


	//----- nvinfo : EIATTR_COOP_GROUP_MASK_REGIDS
	.align		4
        /*0038*/ 	.byte	0x04, 0x29
        /*003a*/ 	.short	(.L_3917 - .L_3916)


	//   ....[0]....
.L_3916:
        /*003c*/ 	.word	0xffffffff


	//   ....[1]....
        /*0040*/ 	.word	0xffffffff


	//   ....[2]....
        /*0044*/ 	.word	0xffffffff


	//   ....[3]....
        /*0048*/ 	.word	0xffffffff


	//   ....[4]....
        /*004c*/ 	.word	0xffffffff


	//   ....[5]....
        /*0050*/ 	.word	0xffffffff


	//   ....[6]....
        /*0054*/ 	.word	0xffffffff


	//   ....[7]....
        /*0058*/ 	.word	0xffffffff


	//   ....[8]....
        /*005c*/ 	.word	0xffffffff


	//   ....[9]....
        /*0060*/ 	.word	0xffffffff


	//   ....[10]....
        /*0064*/ 	.word	0xffffffff


	//   ....[11]....
        /*0068*/ 	.word	0xffffffff


	//   ....[12]....
        /*006c*/ 	.word	0xffffffff


	//   ....[13]....
        /*0070*/ 	.word	0xffffffff


	//   ....[14]....
        /*0074*/ 	.word	0xffffffff


	//   ....[15]....
        /*0078*/ 	.word	0xffffffff


	//   ....[16]....
        /*007c*/ 	.word	0xffffffff


	//   ....[17]....
        /*0080*/ 	.word	0xffffffff


	//   ....[18]....
        /*0084*/ 	.word	0xffffffff


	//   ....[19]....
        /*0088*/ 	.word	0xffffffff


	//   ....[20]....
        /*008c*/ 	.word	0xffffffff


	//   ....[21]....
        /*0090*/ 	.word	0xffffffff


	//   ....[22]....
        /*0094*/ 	.word	0xffffffff


	//   ....[23]....
        /*0098*/ 	.word	0xffffffff


	//   ....[24]....
        /*009c*/ 	.word	0xffffffff


	//   ....[25]....
        /*00a0*/ 	.word	0xffffffff


	//   ....[26]....
        /*00a4*/ 	.word	0xffffffff


	//   ....[27]....
        /*00a8*/ 	.word	0xffffffff


	//   ....[28]....
        /*00ac*/ 	.word	0xffffffff


	//   ....[29]....
        /*00b0*/ 	.word	0xffffffff


	//   ....[30]....
        /*00b4*/ 	.word	0xffffffff


	//   ....[31]....
        /*00b8*/ 	.word	0xffffffff


	//   ....[32]....
        /*00bc*/ 	.word	0xffffffff


	//   ....[33]....
        /*00c0*/ 	.word	0xffffffff


	//   ....[34]....
        /*00c4*/ 	.word	0xffffffff


	//   ....[35]....
        /*00c8*/ 	.word	0xffffffff


	//   ....[36]....
        /*00cc*/ 	.word	0xffffffff


	//   ....[37]....
        /*00d0*/ 	.word	0xffffffff


	//   ....[38]....
        /*00d4*/ 	.word	0xffffffff


	//   ....[39]....
        /*00d8*/ 	.word	0xffffffff


	//   ....[40]....
        /*00dc*/ 	.word	0xffffffff


	//   ....[41]....
        /*00e0*/ 	.word	0xffffffff


	//   ....[42]....
        /*00e4*/ 	.word	0xffffffff


	//   ....[43]....
        /*00e8*/ 	.word	0xffffffff


	//   ....[44]....
        /*00ec*/ 	.word	0xffffffff


	//   ....[45]....
        /*00f0*/ 	.word	0xffffffff


	//   ....[46]....
        /*00f4*/ 	.word	0xffffffff


	//   ....[47]....
        /*00f8*/ 	.word	0xffffffff


	//   ....[48]....
        /*00fc*/ 	.word	0xffffffff


	//   ....[49]....
        /*0100*/ 	.word	0xffffffff


	//   ....[50]....
        /*0104*/ 	.word	0xffffffff


	//   ....[51]....
        /*0108*/ 	.word	0xffffffff


	//   ....[52]....
        /*010c*/ 	.word	0xffffffff


	//   ....[53]....
        /*0110*/ 	.word	0xffffffff


	//   ....[54]....
        /*0114*/ 	.word	0xffffffff


	//   ....[55]....
        /*0118*/ 	.word	0xffffffff


	//   ....[56]....
        /*011c*/ 	.word	0xffffffff


	//   ....[57]....
        /*0120*/ 	.word	0xffffffff


	//   ....[58]....
        /*0124*/ 	.word	0xffffffff


	//   ....[59]....
        /*0128*/ 	.word	0xffffffff


	//   ....[60]....
        /*012c*/ 	.word	0xffffffff


	//   ....[61]....
        /*0130*/ 	.word	0xffffffff


	//   ....[62]....
        /*0134*/ 	.word	0xffffffff


	//   ....[63]....
        /*0138*/ 	.word	0xffffffff


	//   ....[64]....
        /*013c*/ 	.word	0xffffffff


	//   ....[65]....
        /*0140*/ 	.word	0xffffffff


	//   ....[66]....
        /*0144*/ 	.word	0xffffffff


	//   ....[67]....
        /*0148*/ 	.word	0xffffffff


	//   ....[68]....
        /*014c*/ 	.word	0xffffffff


	//   ....[69]....
        /*0150*/ 	.word	0xffffffff


	//   ....[70]....
        /*0154*/ 	.word	0xffffffff


	//   ....[71]....
        /*0158*/ 	.word	0xffffffff


	//   ....[72]....
        /*015c*/ 	.word	0xffffffff


	//   ....[73]....
        /*0160*/ 	.word	0xffffffff


	//   ....[74]....
        /*0164*/ 	.word	0xffffffff


	//   ....[75]....
        /*0168*/ 	.word	0xffffffff


	//   ....[76]....
        /*016c*/ 	.word	0xffffffff


	//   ....[77]....
        /*0170*/ 	.word	0xffffffff


	//   ....[78]....
        /*0174*/ 	.word	0xffffffff


	//   ....[79]....
        /*0178*/ 	.word	0xffffffff


	//   ....[80]....
        /*017c*/ 	.word	0xffffffff


	//   ....[81]....
        /*0180*/ 	.word	0xffffffff


	//   ....[82]....
        /*0184*/ 	.word	0xffffffff


	//   ....[83]....
        /*0188*/ 	.word	0xffffffff


	//   ....[84]....
        /*018c*/ 	.word	0xffffffff


	//   ....[85]....
        /*0190*/ 	.word	0xffffffff


	//   ....[86]....
        /*0194*/ 	.word	0xffffffff


	//   ....[87]....
        /*0198*/ 	.word	0xffffffff


	//   ....[88]....
        /*019c*/ 	.word	0xffffffff


	//   ....[89]....
        /*01a0*/ 	.word	0xffffffff


	//   ....[90]....
        /*01a4*/ 	.word	0xffffffff


	//   ....[91]....
        /*01a8*/ 	.word	0xffffffff


	//   ....[92]....
        /*01ac*/ 	.word	0xffffffff


	//----- nvinfo : EIATTR_COOP_GROUP_INSTR_OFFSETS
	.align		4
.L_3917:
        /*01b0*/ 	.byte	0x04, 0x28
        /*01b2*/ 	.short	(.L_3919 - .L_3918)


	//   ....[0]....
.L_3918:
        /*01b4*/ 	.word	0x00000a90


	//   ....[1]....
        /*01b8*/ 	.word	0x00000af0


	//   ....[2]....
        /*01bc*/ 	.word	0x00000c70


	//   ....[3]....
        /*01c0*/ 	.word	0x00001bd0


	//   ....[4]....
        /*01c4*/ 	.word	0x000021e0


	//   ....[5]....
        /*01c8*/ 	.word	0x00002220


	//   ....[6]....
        /*01cc*/ 	.word	0x00002260


	//   ....[7]....
        /*01d0*/ 	.word	0x00002280


	//   ....[8]....
        /*01d4*/ 	.word	0x00002290


	//   ....[9]....
        /*01d8*/ 	.word	0x000022a0


	//   ....[10]....
        /*01dc*/ 	.word	0x00002320


	//   ....[11]....
        /*01e0*/ 	.word	0x00002350


	//   ....[12]....
        /*01e4*/ 	.word	0x00002390


	//   ....[13]....
        /*01e8*/ 	.word	0x000023a0


	//   ....[14]....
        /*01ec*/ 	.word	0x00002430


	//   ....[15]....
        /*01f0*/ 	.word	0x00002460


	//   ....[16]....
        /*01f4*/ 	.word	0x00002480


	//   ....[17]....
        /*01f8*/ 	.word	0x000024a0


	//   ....[18]....
        /*01fc*/ 	.word	0x00002540


	//   ....[19]....
        /*0200*/ 	.word	0x00002570


	//   ....[20]....
        /*0204*/ 	.word	0x000025a0


	//   ....[21]....
        /*0208*/ 	.word	0x000025b0


	//   ....[22]....
        /*020c*/ 	.word	0x00002630


	//   ....[23]....
        /*0210*/ 	.word	0x00002690


	//   ....[24]....
        /*0214*/ 	.word	0x000026b0


	//   ....[25]....
        /*0218*/ 	.word	0x000026e0


	//   ....[26]....
        /*021c*/ 	.word	0x00002850


	//   ....[27]....
        /*0220*/ 	.word	0x00002890


	//   ....[28]....
        /*0224*/ 	.word	0x000028d0


	//   ....[29]....
        /*0228*/ 	.word	0x00002910


	//   ....[30]....
        /*022c*/ 	.word	0x00002b00


	//   ....[31]....
        /*0230*/ 	.word	0x00002b20


	//   ....[32]....
        /*0234*/ 	.word	0x00002b30


	//   ....[33]....
        /*0238*/ 	.word	0x00002b40


	//   ....[34]....
        /*023c*/ 	.word	0x00002c40


	//   ....[35]....
        /*0240*/ 	.word	0x00002c80


	//   ....[36]....
        /*0244*/ 	.word	0x00002cb0


	//   ....[37]....
        /*0248*/ 	.word	0x00002cd0


	//   ....[38]....
        /*024c*/ 	.word	0x00002dd0


	//   ....[39]....
        /*0250*/ 	.word	0x00002e10


	//   ....[40]....
        /*0254*/ 	.word	0x00002e50


	//   ....[41]....
        /*0258*/ 	.word	0x00002e80


	//   ....[42]....
        /*025c*/ 	.word	0x00002f60


	//   ....[43]....
        /*0260*/ 	.word	0x00002f90


	//   ....[44]....
        /*0264*/ 	.word	0x00002fb0


	//   ....[45]....
        /*0268*/ 	.word	0x00002fc0


	//   ....[46]....
        /*026c*/ 	.word	0x000030a0


	//   ....[47]....
        /*0270*/ 	.word	0x000030d0


	//   ....[48]....
        /*0274*/ 	.word	0x000030e0


	//   ....[49]....
        /*0278*/ 	.word	0x000030f0


	//   ....[50]....
        /*027c*/ 	.word	0x000031d0


	//   ....[51]....
        /*0280*/ 	.word	0x00003210


	//   ....[52]....
        /*0284*/ 	.word	0x00003250


	//   ....[53]....
        /*0288*/ 	.word	0x00003280


	//   ....[54]....
        /*028c*/ 	.word	0x000032b0


	//   ....[55]....
        /*0290*/ 	.word	0x000032e0


	//   ....[56]....
        /*0294*/ 	.word	0x00003310


	//   ....[57]....
        /*0298*/ 	.word	0x00003340


	//   ....[58]....
        /*029c*/ 	.word	0x00003370


	//   ....[59]....
        /*02a0*/ 	.word	0x000033a0


	//   ....[60]....
        /*02a4*/ 	.word	0x00003ed0


	//   ....[61]....
        /*02a8*/ 	.word	0x00003f10


	//   ....[62]....
        /*02ac*/ 	.word	0x00003f50


	//   ....[63]....
        /*02b0*/ 	.word	0x00003f90


	//   ....[64]....
        /*02b4*/ 	.word	0x00003fd0


	//   ....[65]....
        /*02b8*/ 	.word	0x00004000


	//   ....[66]....
        /*02bc*/ 	.word	0x00004020


	//   ....[67]....
        /*02c0*/ 	.word	0x00004030


	//   ....[68]....
        /*02c4*/ 	.word	0x00004050


	//   ....[69]....
        /*02c8*/ 	.word	0x00004080


	//   ....[70]....
        /*02cc*/ 	.word	0x000040a0


	//   ....[71]....
        /*02d0*/ 	.word	0x000040c0


	//   ....[72]....
        /*02d4*/ 	.word	0x00004100


	//   ....[73]....
        /*02d8*/ 	.word	0x00004130


	//   ....[74]....
        /*02dc*/ 	.word	0x00004160


	//   ....[75]....
        /*02e0*/ 	.word	0x00004190


	//   ....[76]....
        /*02e4*/ 	.word	0x00004230


	//   ....[77]....
        /*02e8*/ 	.word	0x00004260


	//   ....[78]....
        /*02ec*/ 	.word	0x000042a0


	//   ....[79]....
        /*02f0*/ 	.word	0x000042d0


	//   ....[80]....
        /*02f4*/ 	.word	0x000046c0


	//   ....[81]....
        /*02f8*/ 	.word	0x000048d0


	//   ....[82]....
        /*02fc*/ 	.word	0x00004c20


	//   ....[83]....
        /*0300*/ 	.word	0x00004d20


	//   ....[84]....
        /*0304*/ 	.word	0x00004d70


	//   ....[85]....
        /*0308*/ 	.word	0x00004da0


	//   ....[86]....
        /*030c*/ 	.word	0x00004dc0


	//   ....[87]....
        /*0310*/ 	.word	0x00004de0


	//   ....[88]....
        /*0314*/ 	.word	0x00004e90


	//   ....[89]....
        /*0318*/ 	.word	0x00004ee0


	//   ....[90]....
        /*031c*/ 	.word	0x00004f00


	//   ....[91]....
        /*0320*/ 	.word	0x00004f20


	//   ....[92]....
        /*0324*/ 	.word	0x00004f40


	//----- nvinfo : EIATTR_EXIT_INSTR_OFFSETS
	.align		4
.L_3919:
        /*0328*/ 	.byte	0x04, 0x1c
        /*032a*/ 	.short	(.L_3921 - .L_3920)


	//   ....[0]....
.L_3920:
        /*032c*/ 	.word	0x00005000


	//   ....[1]....
        /*0330*/ 	.word	0x00005240


	//----- nvinfo : EIATTR_MAX_THREADS
	.align		4
.L_3921:
        /*0334*/ 	.byte	0x04, 0x05
        /*0336*/ 	.short	(.L_3923 - .L_3922)
.L_3922:
        /*0338*/ 	.word	0x00000020
        /*033c*/ 	.word	0x00000001
        /*0340*/ 	.word	0x00000001


	//----- nvinfo : EIATTR_CRS_STACK_SIZE
	.align		4
.L_3923:
        /*0344*/ 	.byte	0x04, 0x1e
        /*0346*/ 	.short	(.L_3925 - .L_3924)
.L_3924:
        /*0348*/ 	.word	0x00000000
.L_3925:


//--------------------- .nv.info._Z25selective_scan_bwd_kernelI32Selective_Scan_bwd_kernel_traitsILi32ELi4ELb1ELb1ELb0ELb1ELb1EN3c108BFloat16ENS1_7complexIfEEEEv12SSMParamsBwd --------------------------
	.section	.nv.info._Z25selective_scan_bwd_kernelI32Selective_Scan_bwd_kernel_traitsILi32ELi4ELb1ELb1ELb0ELb1ELb1EN3c108BFloat16ENS1_7complexIfEEEEv12SSMParamsBwd,"",@"SHT_CUDA_INFO"
	.sectionflags	@""
	.align	4


	//----- nvinfo : EIATTR_CUDA_API_VERSION
	.align		4
        /*0000*/ 	.byte	0x04, 0x37
        /*0002*/ 	.short	(.L_3927 - .L_3926)
.L_3926:
        /*0004*/ 	.word	0x00000082


	//----- nvinfo : EIATTR_SW2861232_WAR
	.align		4
.L_3927:
        /*0008*/ 	.byte	0x01, 0x35
	.zero		2


	//----- nvinfo : EIATTR_PARAM_CBANK
	.align		4
        /*000c*/ 	.byte	0x04, 0x0a
        /*000e*/ 	.short	(.L_3929 - .L_3928)
	.align		4
.L_3928:
        /*0010*/ 	.word	index@(.nv.constant0._Z25selective_scan_bwd_kernelI32Selective_Scan_bwd_kernel_traitsILi32ELi4ELb1ELb1ELb0ELb1ELb1EN3c108BFloat16ENS1_7complexIfEEEEv12SSMParamsBwd)
        /*0014*/ 	.short	0x0160
        /*0016*/ 	.short	0x01f0


	//----- nvinfo : EIATTR_CBANK_PARAM_SIZE
	.align		4
.L_3929:
        /*0018*/ 	.byte	0x03, 0x19
        /*001a*/ 	.short	0x01f0


	//----- nvinfo : EIATTR_KPARAM_INFO
	.align		4
        /*001c*/ 	.byte	0x04, 0x17
        /*001e*/ 	.short	(.L_3931 - .L_3930)
.L_3930:
        /*0020*/ 	.word	0x00000000
        /*0024*/ 	.short	0x0000
        /*0026*/ 	.short	0x0000
        /*0028*/ 	.byte	0x00, 0xf0, 0xc1, 0x07


	//----- nvinfo : EIATTR_MAXREG_COUNT
	.align		4
.L_3931:
        /*002c*/ 	.byte	0x03, 0x1b
        /*002e*/ 	.short	0x00ff


	//----- nvinfo : EIATTR_NUM_BARRIERS
	.align		4
        /*0030*/ 	.byte	0x02, 0x4c
        /*0032*/ 	.byte	0x01
	.zero		1


	//----- nvinfo : EIATTR_MERCURY_ISA_VERSION
	.align		4
        /*0034*/ 	.byte	0x03, 0x5f
        /*0036*/ 	.short	0x0000


	//----- nvinfo : EIATTR_COOP_GROUP_MASK_REGIDS
	.align		4
        /*0038*/ 	.byte	0x04, 0x29
        /*003a*/ 	.short	(.L_3933 - .L_3932)


	//   ....[0]....
.L_3932:
        /*003c*/ 	.word	0xffffffff


	//   ....[1]....
        /*0040*/ 	.word	0xffffffff


	//   ....[2]....
        /*0044*/ 	.word	0xffffffff


	//   ....[3]....
        /*0048*/ 	.word	0xffffffff


	//   ....[4]....
        /*004c*/ 	.word	0xffffffff


	//   ....[5]....
        /*0050*/ 	.word	0xffffffff


	//   ....[6]....
        /*0054*/ 	.word	0xffffffff


	//   ....[7]....
        /*0058*/ 	.word	0xffffffff


	//   ....[8]....
        /*005c*/ 	.word	0xffffffff


	//   ....[9]....
        /*0060*/ 	.word	0xffffffff


	//   ....[10]....
        /*0064*/ 	.word	0xffffffff


	//   ....[11]....
        /*0068*/ 	.word	0xffffffff


	//   ....[12]....
        /*006c*/ 	.word	0xffffffff


	//   ....[13]....
        /*0070*/ 	.word	0xffffffff


	//   ....[14]....
        /*0074*/ 	.word	0xffffffff


	//   ....[15]....
        /*0078*/ 	.word	0xffffffff


	//   ....[16]....
        /*007c*/ 	.word	0xffffffff


	//   ....[17]....
        /*0080*/ 	.word	0xffffffff


	//   ....[18]....
        /*0084*/ 	.word	0xffffffff


	//   ....[19]....
        /*0088*/ 	.word	0xffffffff


	//   ....[20]....
        /*008c*/ 	.word	0xffffffff


	//   ....[21]....
        /*0090*/ 	.word	0xffffffff


	//   ....[22]....
        /*0094*/ 	.word	0xffffffff


	//   ....[23]....
        /*0098*/ 	.word	0xffffffff


	//   ....[24]....
        /*009c*/ 	.word	0xffffffff


	//   ....[25]....
        /*00a0*/ 	.word	0xffffffff


	//   ....[26]....
        /*00a4*/ 	.word	0xffffffff


	//   ....[27]....
        /*00a8*/ 	.word	0xffffffff


	//   ....[28]....
        /*00ac*/ 	.word	0xffffffff


	//   ....[29]....
        /*00b0*/ 	.word	0xffffffff


	//   ....[30]....
        /*00b4*/ 	.word	0xffffffff


	//   ....[31]....
        /*00b8*/ 	.word	0xffffffff


	//   ....[32]....
        /*00bc*/ 	.word	0xffffffff


	//   ....[33]....
        /*00c0*/ 	.word	0xffffffff


	//   ....[34]....
        /*00c4*/ 	.word	0xffffffff


	//   ....[35]....
        /*00c8*/ 	.word	0xffffffff


	//   ....[36]....
        /*00cc*/ 	.word	0xffffffff


	//   ....[37]....
        /*00d0*/ 	.word	0xffffffff


	//   ....[38]....
        /*00d4*/ 	.word	0xffffffff


	//   ....[39]....
        /*00d8*/ 	.word	0xffffffff


	//   ....[40]....
        /*00dc*/ 	.word	0xffffffff


	//   ....[41]....
        /*00e0*/ 	.word	0xffffffff


	//   ....[42]....
        /*00e4*/ 	.word	0xffffffff


	//   ....[43]....
        /*00e8*/ 	.word	0xffffffff


	//   ....[44]....
        /*00ec*/ 	.word	0xffffffff


	//   ....[45]....
        /*00f0*/ 	.word	0xffffffff


	//   ....[46]....
        /*00f4*/ 	.word	0xffffffff


	//   ....[47]....
        /*00f8*/ 	.word	0xffffffff


	//   ....[48]....
        /*00fc*/ 	.word	0xffffffff


	//   ....[49]....
        /*0100*/ 	.word	0xffffffff


	//   ....[50]....
        /*0104*/ 	.word	0xffffffff


	//   ....[51]....
        /*0108*/ 	.word	0xffffffff


	//   ....[52]....
        /*010c*/ 	.word	0xffffffff


	//   ....[53]....
        /*0110*/ 	.word	0xffffffff


	//   ....[54]....
        /*0114*/ 	.word	0xffffffff


	//   ....[55]....
        /*0118*/ 	.word	0xffffffff


	//   ....[56]....
        /*011c*/ 	.word	0xffffffff


	//   ....[57]....
        /*0120*/ 	.word	0xffffffff


	//   ....[58]....
        /*0124*/ 	.word	0xffffffff


	//   ....[59]....
        /*0128*/ 	.word	0xffffffff


	//   ....[60]....
        /*012c*/ 	.word	0xffffffff


	//   ....[61]....
        /*0130*/ 	.word	0xffffffff


	//   ....[62]....
        /*0134*/ 	.word	0xffffffff


	//   ....[63]....
        /*0138*/ 	.word	0xffffffff


	//   ....[64]....
        /*013c*/ 	.word	0xffffffff


	//   ....[65]....
        /*0140*/ 	.word	0xffffffff


	//   ....[66]....
        /*0144*/ 	.word	0xffffffff


	//   ....[67]....
        /*0148*/ 	.word	0xffffffff


	//   ....[68]....
        /*014c*/ 	.word	0xffffffff


	//   ....[69]....
        /*0150*/ 	.word	0xffffffff


	//   ....[70]....
        /*0154*/ 	.word	0xffffffff


	//   ....[71]....
        /*0158*/ 	.word	0xffffffff


	//   ....[72]....
        /*015c*/ 	.word	0xffffffff


	//   ....[73]....
        /*0160*/ 	.word	0xffffffff


	//   ....[74]....
        /*0164*/ 	.word	0xffffffff


	//   ....[75]....
        /*0168*/ 	.word	0xffffffff


	//   ....[76]....
        /*016c*/ 	.word	0xffffffff


	//   ....[77]....
        /*0170*/ 	.word	0xffffffff


	//   ....[78]....
        /*0174*/ 	.word	0xffffffff


	//   ....[79]....
        /*0178*/ 	.word	0xffffffff


	//   ....[80]....
        /*017c*/ 	.word	0xffffffff


	//   ....[81]....
        /*0180*/ 	.word	0xffffffff


	//   ....[82]....
        /*0184*/ 	.word	0xffffffff


	//   ....[83]....
        /*0188*/ 	.word	0xffffffff


	//   ....[84]....
        /*018c*/ 	.word	0xffffffff


	//   ....[85]....
        /*0190*/ 	.word	0xffffffff


	//   ....[86]....
        /*0194*/ 	.word	0xffffffff


	//   ....[87]....
        /*0198*/ 	.word	0xffffffff


	//   ....[88]....
        /*019c*/ 	.word	0xffffffff


	//   ....[89]....
        /*01a0*/ 	.word	0xffffffff


	//   ....[90]....
        /*01a4*/ 	.word	0xffffffff


	//   ....[91]....
        /*01a8*/ 	.word	0xffffffff


	//   ....[92]....
        /*01ac*/ 	.word	0xffffffff


	//   ....[93]....
        /*01b0*/ 	.word	0xffffffff


	//   ....[94]....
        /*01b4*/ 	.word	0xffffffff


	//   ....[95]....
        /*01b8*/ 	.word	0xffffffff


	//   ....[96]....
        /*01bc*/ 	.word	0xffffffff


	//----- nvinfo : EIATTR_COOP_GROUP_INSTR_OFFSETS
	.align		4
.L_3933:
        /*01c0*/ 	.byte	0x04, 0x28
        /*01c2*/ 	.short	(.L_3935 - .L_3934)


	//   ....[0]....
.L_3934:
        /*01c4*/ 	.word	0x00000a90


	//   ....[1]....
        /*01c8*/ 	.word	0x00000af0


	//   ....[2]....
        /*01cc*/ 	.word	0x00000ca0


	//   ....[3]....
        /*01d0*/ 	.word	0x00001670


	//   ....[4]....
        /*01d4*/ 	.word	0x00001820


	//   ....[5]....
        /*01d8*/ 	.word	0x00001c10


	//   ....[6]....
        /*01dc*/ 	.word	0x00001de0


	//   ....[7]....
        /*01e0*/ 	.word	0x000024e0


	//   ....[8]....
        /*01e4*/ 	.word	0x00002af0


	//   ....[9]....
        /*01e8*/ 	.word	0x00002b30


	//   ....[10]....
        /*01ec*/ 	.word	0x00002b70


	//   ....[11]....
        /*01f0*/ 	.word	0x00002b90


	//   ....[12]....
        /*01f4*/ 	.word	0x00002ba0


	//   ....[13]....
        /*01f8*/ 	.word	0x00002bb0


	//   ....[14]....
        /*01fc*/ 	.word	0x00002c30


	//   ....[15]....
        /*0200*/ 	.word	0x00002c60


	//   ....[16]....
        /*0204*/ 	.word	0x00002ca0


	//   ....[17]....
        /*0208*/ 	.word	0x00002cb0


	//   ....[18]....
        /*020c*/ 	.word	0x00002d30


	//   ....[19]....
        /*0210*/ 	.word	0x00002d60


	//   ....[20]....
        /*0214*/ 	.word	0x00002da0


	//   ....[21]....
        /*0218*/ 	.word	0x00002db0


	//   ....[22]....
        /*021c*/ 	.word	0x00002e50


	//   ....[23]....
        /*0220*/ 	.word	0x00002e80


	//   ....[24]....
        /*0224*/ 	.word	0x00002ea0


	//   ....[25]....
        /*0228*/ 	.word	0x00002eb0


	//   ....[26]....
        /*022c*/ 	.word	0x00002f40


	//   ....[27]....
        /*0230*/ 	.word	0x00002fa0


	//   ....[28]....
        /*0234*/ 	.word	0x00002fd0


	//   ....[29]....
        /*0238*/ 	.word	0x00003000


	//   ....[30]....
        /*023c*/ 	.word	0x00003160


	//   ....[31]....
        /*0240*/ 	.word	0x000031a0


	//   ....[32]....
        /*0244*/ 	.word	0x000031e0


	//   ....[33]....
        /*0248*/ 	.word	0x00003220


	//   ....[34]....
        /*024c*/ 	.word	0x00003410


	//   ....[35]....
        /*0250*/ 	.word	0x00003430


	//   ....[36]....
        /*0254*/ 	.word	0x00003440


	//   ....[37]....
        /*0258*/ 	.word	0x00003450


	//   ....[38]....
        /*025c*/ 	.word	0x00003550


	//   ....[39]....
        /*0260*/ 	.word	0x00003590


	//   ....[40]....
        /*0264*/ 	.word	0x000035c0


	//   ....[41]....
        /*0268*/ 	.word	0x000035e0


	//   ....[42]....
        /*026c*/ 	.word	0x000036e0


	//   ....[43]....
        /*0270*/ 	.word	0x00003720


	//   ....[44]....
        /*0274*/ 	.word	0x00003760


	//   ....[45]....
        /*0278*/ 	.word	0x00003790


	//   ....[46]....
        /*027c*/ 	.word	0x00003880


	//   ....[47]....
        /*0280*/ 	.word	0x000038b0


	//   ....[48]....
        /*0284*/ 	.word	0x000038c0


	//   ....[49]....
        /*0288*/ 	.word	0x000038d0


	//   ....[50]....
        /*028c*/ 	.word	0x000039b0


	//   ....[51]....
        /*0290*/ 	.word	0x000039e0


	//   ....[52]....
        /*0294*/ 	.word	0x000039f0


	//   ....[53]....
        /*0298*/ 	.word	0x00003a00


	//   ....[54]....
        /*029c*/ 	.word	0x00003ae0


	//   ....[55]....
        /*02a0*/ 	.word	0x00003b20


	//   ....[56]....
        /*02a4*/ 	.word	0x00003b60


	//   ....[57]....
        /*02a8*/ 	.word	0x00003b90


	//   ....[58]....
        /*02ac*/ 	.word	0x00003bc0


	//   ....[59]....
        /*02b0*/ 	.word	0x00003bf0


	//   ....[60]....
        /*02b4*/ 	.word	0x00003c20


	//   ....[61]....
        /*02b8*/ 	.word	0x00003c50


	//   ....[62]....
        /*02bc*/ 	.word	0x00003c80


	//   ....[63]....
        /*02c0*/ 	.word	0x00003cb0


	//   ....[64]....
        /*02c4*/ 	.word	0x000047d0


	//   ....[65]....
        /*02c8*/ 	.word	0x00004810


	//   ....[66]....
        /*02cc*/ 	.word	0x00004850


	//   ....[67]....
        /*02d0*/ 	.word	0x00004890


	//   ....[68]....
        /*02d4*/ 	.word	0x000048e0


	//   ....[69]....
        /*02d8*/ 	.word	0x00004910


	//   ....[70]....
        /*02dc*/ 	.word	0x00004930


	//   ....[71]....
        /*02e0*/ 	.word	0x00004940


	//   ....[72]....
        /*02e4*/ 	.word	0x00004960


	//   ....[73]....
        /*02e8*/ 	.word	0x00004990


	//   ....[74]....
        /*02ec*/ 	.word	0x000049b0


	//   ....[75]....
        /*02f0*/ 	.word	0x000049d0


	//   ....[76]....
        /*02f4*/ 	.word	0x00004a10


	//   ....[77]....
        /*02f8*/ 	.word	0x00004a40


	//   ....[78]....
        /*02fc*/ 	.word	0x00004a70


	//   ....[79]....
        /*0300*/ 	.word	0x00004aa0


	//   ....[80]....
        /*0304*/ 	.word	0x00004b40


	//   ....[81]....
        /*0308*/ 	.word	0x00004b70


	//   ....[82]....
        /*030c*/ 	.word	0x00004bb0


	//   ....[83]....
        /*0310*/ 	.word	0x00004be0


	//   ....[84]....
        /*0314*/ 	.word	0x00004fb0


	//   ....[85]....
        /*0318*/ 	.word	0x000051b0


	//   ....[86]....
        /*031c*/ 	.word	0x00005550


	//   ....[87]....
        /*0320*/ 	.word	0x00005610


	//   ....[88]....
        /*0324*/ 	.word	0x00005660


	//   ....[89]....
        /*0328*/ 	.word	0x00005690


	//   ....[90]....
        /*032c*/ 	.word	0x000056b0


	//   ....[91]....
        /*0330*/ 	.word	0x000056d0


	//   ....[92]....
        /*0334*/ 	.word	0x00005780


	//   ....[93]....
        /*0338*/ 	.word	0x000057d0


	//   ....[94]....
        /*033c*/ 	.word	0x000057f0


	//   ....[95]....
        /*0340*/ 	.word	0x00005810


	//   ....[96]....
        /*0344*/ 	.word	0x00005830


	//----- nvinfo : EIATTR_EXIT_INSTR_OFFSETS
	.align		4
.L_3935:
        /*0348*/ 	.byte	0x04, 0x1c
        /*034a*/ 	.short	(.L_3937 - .L_3936)


	//   ....[0]....
.L_3936:
        /*034c*/ 	.word	0x000058f0


	//   ....[1]....
        /*0350*/ 	.word	0x00005b30


	//----- nvinfo : EIATTR_MAX_THREADS
	.align		4
.L_3937:
        /*0354*/ 	.byte	0x04, 0x05
        /*0356*/ 	.short	(.L_3939 - .L_3938)
.L_3938:
        /*0358*/ 	.word	0x00000020
        /*035c*/ 	.word	0x00000001
        /*0360*/ 	.word	0x00000001


	//----- nvinfo : EIATTR_CRS_STACK_SIZE
	.align		4
.L_3939:
        /*0364*/ 	.byte	0x04, 0x1e
        /*0366*/ 	.short	(.L_3941 - .L_3940)
.L_3940:
        /*0368*/ 	.word	0x00000000
.L_3941:


//--------------------- .nv.info._Z25selective_scan_bwd_kernelI32Selective_Scan_bwd_kernel_traitsILi32ELi4ELb1ELb1ELb1ELb0ELb0EN3c108BFloat16ENS1_7complexIfEEEEv12SSMParamsBwd --------------------------
	.section	.nv.info._Z25selective_scan_bwd_kernelI32Selective_Scan_bwd_kernel_traitsILi32ELi4ELb1ELb1ELb1ELb0ELb0EN3c108BFloat16ENS1_7complexIfEEEEv12SSMParamsBwd,"",@"SHT_CUDA_INFO"
	.sectionflags	@""
	.align	4


	//----- nvinfo : EIATTR_CUDA_API_VERSION
	.align		4
        /*0000*/ 	.byte	0x04, 0x37
        /*0002*/ 	.short	(.L_3943 - .L_3942)
.L_3942:
        /*0004*/ 	.word	0x00000082


	//----- nvinfo : EIATTR_SW2861232_WAR
	.align		4
.L_3943:
        /*0008*/ 	.byte	0x01, 0x35
	.zero		2


	//----- nvinfo : EIATTR_PARAM_CBANK
	.align		4
        /*000c*/ 	.byte	0x04, 0x0a
        /*000e*/ 	.short	(.L_3945 - .L_3944)
	.align		4
.L_3944:
        /*0010*/ 	.word	index@(.nv.constant0._Z25selective_scan_bwd_kernelI32Selective_Scan_bwd_kernel_traitsILi32ELi4ELb1ELb1ELb1ELb0ELb0EN3c108BFloat16ENS1_7complexIfEEEEv12SSMParamsBwd)
        /*0014*/ 	.short	0x0160
        /*0016*/ 	.short	0x01f0


	//----- nvinfo : EIATTR_CBANK_PARAM_SIZE
	.align		4
.L_3945:
        /*0018*/ 	.byte	0x03, 0x19
        /*001a*/ 	.short	0x01f0


	//----- nvinfo : EIATTR_KPARAM_INFO
	.align		4
        /*001c*/ 	.byte	0x04, 0x17
        /*001e*/ 	.short	(.L_3947 - .L_3946)
.L_3946:
        /*0020*/ 	.word	0x00000000
        /*0024*/ 	.short	0x0000
        /*0026*/ 	.short	0x0000
        /*0028*/ 	.byte	0x00, 0xf0, 0xc1, 0x07


	//----- nvinfo : EIATTR_MAXREG_COUNT
	.align		4
.L_3947:
        /*002c*/ 	.byte	0x03, 0x1b
        /*002e*/ 	.short	0x00ff


	//----- nvinfo : EIATTR_NUM_BARRIERS
	.align		4
        /*0030*/ 	.byte	0x02, 0x4c
        /*0032*/ 	.byte	0x01
	.zero		1


	//----- nvinfo : EIATTR_MERCURY_ISA_VERSION
	.align		4
        /*0034*/ 	.byte	0x03, 0x5f
        /*0036*/ 	.short	0x0000


	//----- nvinfo : EIATTR_COOP_GROUP_MASK_REGIDS
	.align		4
        /*0038*/ 	.byte	0x04, 0x29
        /*003a*/ 	.short	(.L_3949 - .L_3948)


	//   ....[0]....
.L_3948:
        /*003c*/ 	.word	0xffffffff


	//   ....[1]....
        /*0040*/ 	.word	0xffffffff


	//   ....[2]....
        /*0044*/ 	.word	0xffffffff


	//   ....[3]....
        /*0048*/ 	.word	0xffffffff


	//   ....[4]....
        /*004c*/ 	.word	0xffffffff


	//   ....[5]....
        /*0050*/ 	.word	0xffffffff


	//   ....[6]....
        /*0054*/ 	.word	0xffffffff


	//   ....[7]....
        /*0058*/ 	.word	0xffffffff


	//   ....[8]....
        /*005c*/ 	.word	0xffffffff


	//   ....[9]....
        /*0060*/ 	.word	0xffffffff


	//   ....[10]....
        /*0064*/ 	.word	0xffffffff


	//   ....[11]....
        /*0068*/ 	.word	0xffffffff


	//   ....[12]....
        /*006c*/ 	.word	0xffffffff


	//   ....[13]....
        /*0070*/ 	.word	0xffffffff


	//   ....[14]....
        /*0074*/ 	.word	0xffffffff


	//   ....[15]....
        /*0078*/ 	.word	0xffffffff


	//   ....[16]....
        /*007c*/ 	.word	0xffffffff


	//   ....[17]....
        /*0080*/ 	.word	0xffffffff


	//   ....[18]....
        /*0084*/ 	.word	0xffffffff


	//   ....[19]....
        /*0088*/ 	.word	0xffffffff


	//   ....[20]....
        /*008c*/ 	.word	0xffffffff


	//   ....[21]....
        /*0090*/ 	.word	0xffffffff


	//   ....[22]....
        /*0094*/ 	.word	0xffffffff


	//   ....[23]....
        /*0098*/ 	.word	0xffffffff


	//   ....[24]....
        /*009c*/ 	.word	0xffffffff


	//   ....[25]....
        /*00a0*/ 	.word	0xffffffff


	//   ....[26]....
        /*00a4*/ 	.word	0xffffffff


	//   ....[27]....
        /*00a8*/ 	.word	0xffffffff


	//   ....[28]....
        /*00ac*/ 	.word	0xffffffff


	//   ....[29]....
        /*00b0*/ 	.word	0xffffffff


	//   ....[30]....
        /*00b4*/ 	.word	0xffffffff


	//   ....[31]....
        /*00b8*/ 	.word	0xffffffff


	//   ....[32]....
        /*00bc*/ 	.word	0xffffffff


	//   ....[33]....
        /*00c0*/ 	.word	0xffffffff


	//   ....[34]....
        /*00c4*/ 	.word	0xffffffff


	//   ....[35]....
        /*00c8*/ 	.word	0xffffffff


	//   ....[36]....
        /*00cc*/ 	.word	0xffffffff


	//   ....[37]....
        /*00d0*/ 	.word	0xffffffff


	//   ....[38]....
        /*00d4*/ 	.word	0xffffffff


	//   ....[39]....
        /*00d8*/ 	.word	0xffffffff


	//   ....[40]....
        /*00dc*/ 	.word	0xffffffff


	//   ....[41]....
        /*00e0*/ 	.word	0xffffffff


	//   ....[42]....
        /*00e4*/ 	.word	0xffffffff


	//   ....[43]....
        /*00e8*/ 	.word	0xffffffff


	//   ....[44]....
        /*00ec*/ 	.word	0xffffffff


	//   ....[45]....
        /*00f0*/ 	.word	0xffffffff


	//   ....[46]....
        /*00f4*/ 	.word	0xffffffff


	//   ....[47]....
        /*00f8*/ 	.word	0xffffffff


	//   ....[48]....
        /*00fc*/ 	.word	0xffffffff


	//   ....[49]....
        /*0100*/ 	.word	0xffffffff


	//   ....[50]....
        /*0104*/ 	.word	0xffffffff


	//   ....[51]....
        /*0108*/ 	.word	0xffffffff


	//   ....[52]....
        /*010c*/ 	.word	0xffffffff


	//   ....[53]....
        /*0110*/ 	.word	0xffffffff


	//   ....[54]....
        /*0114*/ 	.word	0xffffffff


	//   ....[55]....
        /*0118*/ 	.word	0xffffffff


	//   ....[56]....
        /*011c*/ 	.word	0xffffffff


	//   ....[57]....
        /*0120*/ 	.word	0xffffffff


	//   ....[58]....
        /*0124*/ 	.word	0xffffffff


	//   ....[59]....
        /*0128*/ 	.word	0xffffffff


	//   ....[60]....
        /*012c*/ 	.word	0xffffffff


	//   ....[61]....
        /*0130*/ 	.word	0xffffffff


	//   ....[62]....
        /*0134*/ 	.word	0xffffffff


	//   ....[63]....
        /*0138*/ 	.word	0xffffffff


	//   ....[64]....
        /*013c*/ 	.word	0xffffffff


	//   ....[65]....
        /*0140*/ 	.word	0xffffffff


	//   ....[66]....
        /*0144*/ 	.word	0xffffffff


	//   ....[67]....
        /*0148*/ 	.word	0xffffffff


	//   ....[68]....
        /*014c*/ 	.word	0xffffffff


	//   ....[69]....
        /*0150*/ 	.word	0xffffffff


	//   ....[70]....
        /*0154*/ 	.word	0xffffffff


	//   ....[71]....
        /*0158*/ 	.word	0xffffffff


	//   ....[72]....
        /*015c*/ 	.word	0xffffffff


	//   ....[73]....
        /*0160*/ 	.word	0xffffffff


	//   ....[74]....
        /*0164*/ 	.word	0xffffffff


	//   ....[75]....
        /*0168*/ 	.word	0xffffffff


	//   ....[76]....
        /*016c*/ 	.word	0xffffffff


	//   ....[77]....
        /*0170*/ 	.word	0xffffffff


	//   ....[78]....
        /*0174*/ 	.word	0xffffffff


	//   ....[79]....
        /*0178*/ 	.word	0xffffffff


	//   ....[80]....
        /*017c*/ 	.word	0xffffffff


	//   ....[81]....
        /*0180*/ 	.word	0xffffffff


	//   ....[82]....
        /*0184*/ 	.word	0xffffffff


	//----- nvinfo : EIATTR_COOP_GROUP_INSTR_OFFSETS
	.align		4
.L_3949:
        /*0188*/ 	.byte	0x04, 0x28
        /*018a*/ 	.short	(.L_3951 - .L_3950)


	//   ....[0]....
.L_3950:
        /*018c*/ 	.word	0x000009e0


	//   ....[1]....
        /*0190*/ 	.word	0x00000a60


	//   ....[2]....
        /*0194*/ 	.word	0x00000b60


	//   ....[3]....
        /*0198*/ 	.word	0x00001380


	//   ....[4]....
        /*019c*/ 	.word	0x00001610


	//   ....[5]....
        /*01a0*/ 	.word	0x00001b90


	//   ....[6]....
        /*01a4*/ 	.word	0x00001bd0


	//   ....[7]....
        /*01a8*/ 	.word	0x00001c00


	//   ....[8]....
        /*01ac*/ 	.word	0x00001c20


	//   ....[9]....
        /*01b0*/ 	.word	0x00001c30


	//   ....[10]....
        /*01b4*/ 	.word	0x00001c40


	//   ....[11]....
        /*01b8*/ 	.word	0x00001cd0


	//   ....[12]....
        /*01bc*/ 	.word	0x00001d20


	//   ....[13]....
        /*01c0*/ 	.word	0x00001d30


	//   ....[14]....
        /*01c4*/ 	.word	0x00001d40


	//   ....[15]....
        /*01c8*/ 	.word	0x00001de0


	//   ....[16]....
        /*01cc*/ 	.word	0x00001e10


	//   ....[17]....
        /*01d0*/ 	.word	0x00001e30


	//   ....[18]....
        /*01d4*/ 	.word	0x00001e40


	//   ....[19]....
        /*01d8*/ 	.word	0x00001f00


	//   ....[20]....
        /*01dc*/ 	.word	0x00001f20


	//   ....[21]....
        /*01e0*/ 	.word	0x00001f30


	//   ....[22]....
        /*01e4*/ 	.word	0x00001f40


	//   ....[23]....
        /*01e8*/ 	.word	0x00002020


	//   ....[24]....
        /*01ec*/ 	.word	0x00002060


	//   ....[25]....
        /*01f0*/ 	.word	0x000020a0


	//   ....[26]....
        /*01f4*/ 	.word	0x000020d0


	//   ....[27]....
        /*01f8*/ 	.word	0x00002260


	//   ....[28]....
        /*01fc*/ 	.word	0x000022b0


	//   ....[29]....
        /*0200*/ 	.word	0x000022f0


	//   ....[30]....
        /*0204*/ 	.word	0x00002330


	//   ....[31]....
        /*0208*/ 	.word	0x00002560


	//   ....[32]....
        /*020c*/ 	.word	0x00002580


	//   ....[33]....
        /*0210*/ 	.word	0x00002590


	//   ....[34]....
        /*0214*/ 	.word	0x000025a0


	//   ....[35]....
        /*0218*/ 	.word	0x00002690


	//   ....[36]....
        /*021c*/ 	.word	0x000026c0


	//   ....[37]....
        /*0220*/ 	.word	0x000026d0


	//   ....[38]....
        /*0224*/ 	.word	0x000026e0


	//   ....[39]....
        /*0228*/ 	.word	0x000027c0


	//   ....[40]....
        /*022c*/ 	.word	0x000027e0


	//   ....[41]....
        /*0230*/ 	.word	0x000027f0


	//   ....[42]....
        /*0234*/ 	.word	0x00002800


	//   ....[43]....
        /*0238*/ 	.word	0x000028e0


	//   ....[44]....
        /*023c*/ 	.word	0x00002900


	//   ....[45]....
        /*0240*/ 	.word	0x00002910


	//   ....[46]....
        /*0244*/ 	.word	0x00002920


	//   ....[47]....
        /*0248*/ 	.word	0x00002a00


	//   ....[48]....
        /*024c*/ 	.word	0x00002a30


	//   ....[49]....
        /*0250*/ 	.word	0x00002a50


	//   ....[50]....
        /*0254*/ 	.word	0x00002a60


	//   ....[51]....
        /*0258*/ 	.word	0x00002b50


	//   ....[52]....
        /*025c*/ 	.word	0x00002b90


	//   ....[53]....
        /*0260*/ 	.word	0x00002bd0


	//   ....[54]....
        /*0264*/ 	.word	0x00002c00


	//   ....[55]....
        /*0268*/ 	.word	0x00002c30


	//   ....[56]....
        /*026c*/ 	.word	0x00002c60


	//   ....[57]....
        /*0270*/ 	.word	0x00002c80


	//   ....[58]....
        /*0274*/ 	.word	0x00002c90


	//   ....[59]....
        /*0278*/ 	.word	0x00002cc0


	//   ....[60]....
        /*027c*/ 	.word	0x00002cf0


	//   ....[61]....
        /*0280*/ 	.word	0x00003da0


	//   ....[62]....
        /*0284*/ 	.word	0x00003de0


	//   ....[63]....
        /*0288*/ 	.word	0x00003e70


	//   ....[64]....
        /*028c*/ 	.word	0x00003e90


	//   ....[65]....
        /*0290*/ 	.word	0x00003ec0


	//   ....[66]....
        /*0294*/ 	.word	0x00003ee0


	//   ....[67]....
        /*0298*/ 	.word	0x00003f10


	//   ....[68]....
        /*029c*/ 	.word	0x00003f40


	//   ....[69]....
        /*02a0*/ 	.word	0x00003fb0


	//   ....[70]....
        /*02a4*/ 	.word	0x00003ff0


	//   ....[71]....
        /*02a8*/ 	.word	0x00004520


	//   ....[72]....
        /*02ac*/ 	.word	0x00004730


	//   ....[73]....
        /*02b0*/ 	.word	0x000047f0


	//   ....[74]....
        /*02b4*/ 	.word	0x00004840


	//   ....[75]....
        /*02b8*/ 	.word	0x00004870


	//   ....[76]....
        /*02bc*/ 	.word	0x00004890


	//   ....[77]....
        /*02c0*/ 	.word	0x000048b0


	//   ....[78]....
        /*02c4*/ 	.word	0x00004960


	//   ....[79]....
        /*02c8*/ 	.word	0x000049b0


	//   ....[80]....
        /*02cc*/ 	.word	0x000049d0


	//   ....[81]....
        /*02d0*/ 	.word	0x000049f0


	//   ....[82]....
        /*02d4*/ 	.word	0x00004a10


	//----- nvinfo : EIATTR_EXIT_INSTR_OFFSETS
	.align		4
.L_3951:
        /*02d8*/ 	.byte	0x04, 0x1c
        /*02da*/ 	.short	(.L_3953 - .L_3952)


	//   ....[0]....
.L_3952:
        /*02dc*/ 	.word	0x00004ad0


	//   ....[1]....
        /*02e0*/ 	.word	0x00004c20


	//----- nvinfo : EIATTR_MAX_THREADS
	.align		4
.L_3953:
        /*02e4*/ 	.byte	0x04, 0x05
        /*02e6*/ 	.short	(.L_3955 - .L_3954)
.L_3954:
        /*02e8*/ 	.word	0x00000020
        /*02ec*/ 	.word	0x00000001
        /*02f0*/ 	.word	0x00000001


	//----- nvinfo : EIATTR_CRS_STACK_SIZE
	.align		4
.L_3955:
        /*02f4*/ 	.byte	0x04, 0x1e
        /*02f6*/ 	.short	(.L_3957 - .L_3956)
.L_3956:
        /*02f8*/ 	.word	0x00000000
.L_3957:


//--------------------- .nv.info._Z25selective_scan_bwd_kernelI32Selective_Scan_bwd_kernel_traitsILi32ELi4ELb1ELb1ELb1ELb0ELb1EN3c108BFloat16ENS1_7complexIfEEEEv12SSMParamsBwd --------------------------
	.section	.nv.info._Z25selective_scan_bwd_kernelI32Selective_Scan_bwd_kernel_traitsILi32ELi4ELb1ELb1ELb1ELb0ELb1EN3c108BFloat16ENS1_7complexIfEEEEv12SSMParamsBwd,"",@"SHT_CUDA_INFO"
	.sectionflags	@""
	.align	4


	//----- nvinfo : EIATTR_CUDA_API_VERSION
	.align		4
        /*0000*/ 	.byte	0x04, 0x37
        /*0002*/ 	.short	(.L_3959 - .L_3958)
.L_3958:
        /*0004*/ 	.word	0x00000082


	//----- nvinfo : EIATTR_SW2861232_WAR
	.align		4
.L_3959:
        /*0008*/ 	.byte	0x01, 0x35
	.zero		2


	//----- nvinfo : EIATTR_PARAM_CBANK
	.align		4
        /*000c*/ 	.byte	0x04, 0x0a
        /*000e*/ 	.short	(.L_3961 - .L_3960)
	.align		4
.L_3960:
        /*0010*/ 	.word	index@(.nv.constant0._Z25selective_scan_bwd_kernelI32Selective_Scan_bwd_kernel_traitsILi32ELi4ELb1ELb1ELb1ELb0ELb1EN3c108BFloat16ENS1_7complexIfEEEEv12SSMParamsBwd)
        /*0014*/ 	.short	0x0160
        /*0016*/ 	.short	0x01f0


	//----- nvinfo : EIATTR_CBANK_PARAM_SIZE
	.align		4
.L_3961:
        /*0018*/ 	.byte	0x03, 0x19
        /*001a*/ 	.short	0x01f0


	//----- nvinfo : EIATTR_KPARAM_INFO
	.align		4
        /*001c*/ 	.byte	0x04, 0x17
        /*001e*/ 	.short	(.L_3963 - .L_3962)
.L_3962:
        /*0020*/ 	.word	0x00000000
        /*0024*/ 	.short	0x0000
        /*0026*/ 	.short	0x0000
        /*0028*/ 	.byte	0x00, 0xf0, 0xc1, 0x07


	//----- nvinfo : EIATTR_MAXREG_COUNT
	.align		4
.L_3963:
        /*002c*/ 	.byte	0x03, 0x1b
        /*002e*/ 	.short	0x00ff


	//----- nvinfo : EIATTR_NUM_BARRIERS
	.align		4
        /*0030*/ 	.byte	0x02, 0x4c
        /*0032*/ 	.byte	0x01
	.zero		1


	//----- nvinfo : EIATTR_MERCURY_ISA_VERSION
	.align		4
        /*0034*/ 	.byte	0x03, 0x5f
        /*0036*/ 	.short	0x0000


	//----- nvinfo : EIATTR_COOP_GROUP_MASK_REGIDS
	.align		4
        /*0038*/ 	.byte	0x04, 0x29
        /*003a*/ 	.short	(.L_3965 - .L_3964)


	//   ....[0]....
.L_3964:
        /*003c*/ 	.word	0xffffffff


	//   ....[1]....
        /*0040*/ 	.word	0xffffffff


	//   ....[2]....
        /*0044*/ 	.word	0xffffffff


	//   ....[3]....
        /*0048*/ 	.word	0xffffffff


	//   ....[4]....
        /*004c*/ 	.word	0xffffffff


	//   ....[5]....
        /*0050*/ 	.word	0xffffffff


	//   ....[6]....
        /*0054*/ 	.word	0xffffffff


	//   ....[7]....
        /*0058*/ 	.word	0xffffffff


	//   ....[8]....
        /*005c*/ 	.word	0xffffffff


	//   ....[9]....
        /*0060*/ 	.word	0xffffffff


	//   ....[10]....
        /*0064*/ 	.word	0xffffffff


	//   ....[11]....
        /*0068*/ 	.word	0xffffffff


	//   ....[12]....
        /*006c*/ 	.word	0xffffffff


	//   ....[13]....
        /*0070*/ 	.word	0xffffffff


	//   ....[14]....
        /*0074*/ 	.word	0xffffffff


	//   ....[15]....
        /*0078*/ 	.word	0xffffffff


	//   ....[16]....
        /*007c*/ 	.word	0xffffffff


	//   ....[17]....
        /*0080*/ 	.word	0xffffffff


	//   ....[18]....
        /*0084*/ 	.word	0xffffffff


	//   ....[19]....
        /*0088*/ 	.word	0xffffffff


	//   ....[20]....
        /*008c*/ 	.word	0xffffffff


	//   ....[21]....
        /*0090*/ 	.word	0xffffffff


	//   ....[22]....
        /*0094*/ 	.word	0xffffffff


	//   ....[23]....
        /*0098*/ 	.word	0xffffffff


	//   ....[24]....
        /*009c*/ 	.word	0xffffffff


	//   ....[25]....
        /*00a0*/ 	.word	0xffffffff


	//   ....[26]....
        /*00a4*/ 	.word	0xffffffff


	//   ....[27]....
        /*00a8*/ 	.word	0xffffffff


	//   ....[28]....
        /*00ac*/ 	.word	0xffffffff


	//   ....[29]....
        /*00b0*/ 	.word	0xffffffff


	//   ....[30]....
        /*00b4*/ 	.word	0xffffffff


	//   ....[31]....
        /*00b8*/ 	.word	0xffffffff


	//   ....[32]....
        /*00bc*/ 	.word	0xffffffff


	//   ....[33]....
        /*00c0*/ 	.word	0xffffffff


	//   ....[34]....
        /*00c4*/ 	.word	0xffffffff


	//   ....[35]....
        /*00c8*/ 	.word	0xffffffff


	//   ....[36]....
        /*00cc*/ 	.word	0xffffffff


	//   ....[37]....
        /*00d0*/ 	.word	0xffffffff


	//   ....[38]....
        /*00d4*/ 	.word	0xffffffff


	//   ....[39]....
        /*00d8*/ 	.word	0xffffffff


	//   ....[40]....
        /*00dc*/ 	.word	0xffffffff


	//   ....[41]....
        /*00e0*/ 	.word	0xffffffff


	//   ....[42]....
        /*00e4*/ 	.word	0xffffffff


	//   ....[43]....
        /*00e8*/ 	.word	0xffffffff


	//   ....[44]....
        /*00ec*/ 	.word	0xffffffff


	//   ....[45]....
        /*00f0*/ 	.word	0xffffffff


	//   ....[46]....
        /*00f4*/ 	.word	0xffffffff


	//   ....[47]....
        /*00f8*/ 	.word	0xffffffff


	//   ....[48]....
        /*00fc*/ 	.word	0xffffffff


	//   ....[49]....
        /*0100*/ 	.word	0xffffffff


	//   ....[50]....
        /*0104*/ 	.word	0xffffffff


	//   ....[51]....
        /*0108*/ 	.word	0xffffffff


	//   ....[52]....
        /*010c*/ 	.word	0xffffffff


	//   ....[53]....
        /*0110*/ 	.word	0xffffffff


	//   ....[54]....
        /*0114*/ 	.word	0xffffffff


	//   ....[55]....
        /*0118*/ 	.word	0xffffffff


	//   ....[56]....
        /*011c*/ 	.word	0xffffffff


	//   ....[57]....
        /*0120*/ 	.word	0xffffffff


	//   ....[58]....
        /*0124*/ 	.word	0xffffffff


	//   ....[59]....
        /*0128*/ 	.word	0xffffffff


	//   ....[60]....
        /*012c*/ 	.word	0xffffffff


	//   ....[61]....
        /*0130*/ 	.word	0xffffffff


	//   ....[62]....
        /*0134*/ 	.word	0xffffffff


	//   ....[63]....
        /*0138*/ 	.word	0xffffffff


	//   ....[64]....
        /*013c*/ 	.word	0xffffffff


	//   ....[65]....
        /*0140*/ 	.word	0xffffffff


	//   ....[66]....
        /*0144*/ 	.word	0xffffffff


	//   ....[67]....
        /*0148*/ 	.word	0xffffffff


	//   ....[68]....
        /*014c*/ 	.word	0xffffffff


	//   ....[69]....
        /*0150*/ 	.word	0xffffffff


	//   ....[70]....
        /*0154*/ 	.word	0xffffffff


	//   ....[71]....
        /*0158*/ 	.word	0xffffffff


	//   ....[72]....
        /*015c*/ 	.word	0xffffffff


	//   ....[73]....
        /*0160*/ 	.word	0xffffffff


	//   ....[74]....
        /*0164*/ 	.word	0xffffffff


	//   ....[75]....
        /*0168*/ 	.word	0xffffffff


	//   ....[76]....
        /*016c*/ 	.word	0xffffffff


	//   ....[77]....
        /*0170*/ 	.word	0xffffffff


	//   ....[78]....
        /*0174*/ 	.word	0xffffffff


	//   ....[79]....
        /*0178*/ 	.word	0xffffffff


	//   ....[80]....
        /*017c*/ 	.word	0xffffffff


	//   ....[81]....
        /*0180*/ 	.word	0xffffffff


	//   ....[82]....
        /*0184*/ 	.word	0xffffffff


	//   ....[83]....
        /*0188*/ 	.word	0xffffffff


	//   ....[84]....
        /*018c*/ 	.word	0xffffffff


	//   ....[85]....
        /*0190*/ 	.word	0xffffffff


	//   ....[86]....
        /*0194*/ 	.word	0xffffffff


	//----- nvinfo : EIATTR_COOP_GROUP_INSTR_OFFSETS
	.align		4
.L_3965:
        /*0198*/ 	.byte	0x04, 0x28
        /*019a*/ 	.short	(.L_3967 - .L_3966)


	//   ....[0]....
.L_3966:
        /*019c*/ 	.word	0x00000a20


	//   ....[1]....
        /*01a0*/ 	.word	0x00000aa0


	//   ....[2]....
        /*01a4*/ 	.word	0x00000bc0


	//   ....[3]....
        /*01a8*/ 	.word	0x00000cc0


	//   ....[4]....
        /*01ac*/ 	.word	0x00000e60


	//   ....[5]....
        /*01b0*/ 	.word	0x00001210


	//   ....[6]....
        /*01b4*/ 	.word	0x000014a0


	//   ....[7]....
        /*01b8*/ 	.word	0x00001cc0


	//   ....[8]....
        /*01bc*/ 	.word	0x00001ef0


	//   ....[9]....
        /*01c0*/ 	.word	0x000024d0


	//   ....[10]....
        /*01c4*/ 	.word	0x00002510


	//   ....[11]....
        /*01c8*/ 	.word	0x00002540


	//   ....[12]....
        /*01cc*/ 	.word	0x00002570


	//   ....[13]....
        /*01d0*/ 	.word	0x00002630


	//   ....[14]....
        /*01d4*/ 	.word	0x00002650


	//   ....[15]....
        /*01d8*/ 	.word	0x00002660


	//   ....[16]....
        /*01dc*/ 	.word	0x00002670


	//   ....[17]....
        /*01e0*/ 	.word	0x00002730


	//   ....[18]....
        /*01e4*/ 	.word	0x00002750


	//   ....[19]....
        /*01e8*/ 	.word	0x00002760


	//   ....[20]....
        /*01ec*/ 	.word	0x00002770


	//   ....[21]....
        /*01f0*/ 	.word	0x00002830


	//   ....[22]....
        /*01f4*/ 	.word	0x00002850


	//   ....[23]....
        /*01f8*/ 	.word	0x00002860


	//   ....[24]....
        /*01fc*/ 	.word	0x00002870


	//   ....[25]....
        /*0200*/ 	.word	0x00002960


	//   ....[26]....
        /*0204*/ 	.word	0x000029a0


	//   ....[27]....
        /*0208*/ 	.word	0x000029e0


	//   ....[28]....
        /*020c*/ 	.word	0x00002a10


	//   ....[29]....
        /*0210*/ 	.word	0x00002b80


	//   ....[30]....
        /*0214*/ 	.word	0x00002bb0


	//   ....[31]....
        /*0218*/ 	.word	0x00002bf0


	//   ....[32]....
        /*021c*/ 	.word	0x00002c30


	//   ....[33]....
        /*0220*/ 	.word	0x00002c60


	//   ....[34]....
        /*0224*/ 	.word	0x00002c90


	//   ....[35]....
        /*0228*/ 	.word	0x00002e80


	//   ....[36]....
        /*022c*/ 	.word	0x00002eb0


	//   ....[37]....
        /*0230*/ 	.word	0x00002ed0


	//   ....[38]....
        /*0234*/ 	.word	0x00002ee0


	//   ....[39]....
        /*0238*/ 	.word	0x00002fc0


	//   ....[40]....
        /*023c*/ 	.word	0x00002ff0


	//   ....[41]....
        /*0240*/ 	.word	0x00003010


	//   ....[42]....
        /*0244*/ 	.word	0x00003020


	//   ....[43]....
        /*0248*/ 	.word	0x00003100


	//   ....[44]....
        /*024c*/ 	.word	0x00003120


	//   ....[45]....
        /*0250*/ 	.word	0x00003130


	//   ....[46]....
        /*0254*/ 	.word	0x00003140


	//   ....[47]....
        /*0258*/ 	.word	0x00003220


	//   ....[48]....
        /*025c*/ 	.word	0x00003240


	//   ....[49]....
        /*0260*/ 	.word	0x00003250


	//   ....[50]....
        /*0264*/ 	.word	0x00003260


	//   ....[51]....
        /*0268*/ 	.word	0x00003340


	//   ....[52]....
        /*026c*/ 	.word	0x00003370


	//   ....[53]....
        /*0270*/ 	.word	0x00003390


	//   ....[54]....
        /*0274*/ 	.word	0x000033a0


	//   ....[55]....
        /*0278*/ 	.word	0x00003490


	//   ....[56]....
        /*027c*/ 	.word	0x000034d0


	//   ....[57]....
        /*0280*/ 	.word	0x00003510


	//   ....[58]....
        /*0284*/ 	.word	0x00003540


	//   ....[59]....
        /*0288*/ 	.word	0x00003570


	//   ....[60]....
        /*028c*/ 	.word	0x000035a0


	//   ....[61]....
        /*0290*/ 	.word	0x000035d0


	//   ....[62]....
        /*0294*/ 	.word	0x000035f0


	//   ....[63]....
        /*0298*/ 	.word	0x00003610


	//   ....[64]....
        /*029c*/ 	.word	0x00003640


	//   ....[65]....
        /*02a0*/ 	.word	0x00004690


	//   ....[66]....
        /*02a4*/ 	.word	0x000046d0


	//   ....[67]....
        /*02a8*/ 	.word	0x00004780


	//   ....[68]....
        /*02ac*/ 	.word	0x000047a0


	//   ....[69]....
        /*02b0*/ 	.word	0x000047d0


	//   ....[70]....
        /*02b4*/ 	.word	0x000047f0


	//   ....[71]....
        /*02b8*/ 	.word	0x00004840


	//   ....[72]....
        /*02bc*/ 	.word	0x00004870


	//   ....[73]....
        /*02c0*/ 	.word	0x00004930


	//   ....[74]....
        /*02c4*/ 	.word	0x00004960


	//   ....[75]....
        /*02c8*/ 	.word	0x00004de0


	//   ....[76]....
        /*02cc*/ 	.word	0x00004ff0


	//   ....[77]....
        /*02d0*/ 	.word	0x000050b0


	//   ....[78]....
        /*02d4*/ 	.word	0x00005100


	//   ....[79]....
        /*02d8*/ 	.word	0x00005130


	//   ....[80]....
        /*02dc*/ 	.word	0x00005150


	//   ....[81]....
        /*02e0*/ 	.word	0x00005170


	//   ....[82]....
        /*02e4*/ 	.word	0x00005220


	//   ....[83]....
        /*02e8*/ 	.word	0x00005270


	//   ....[84]....
        /*02ec*/ 	.word	0x00005290


	//   ....[85]....
        /*02f0*/ 	.word	0x000052b0


	//   ....[86]....
        /*02f4*/ 	.word	0x000052d0


	//----- nvinfo : EIATTR_EXIT_INSTR_OFFSETS
	.align		4
.L_3967:
        /*02f8*/ 	.byte	0x04, 0x1c
        /*02fa*/ 	.short	(.L_3969 - .L_3968)


	//   ....[0]....
.L_3968:
        /*02fc*/ 	.word	0x00005390


	//   ....[1]....
        /*0300*/ 	.word	0x000054e0


	//----- nvinfo : EIATTR_MAX_THREADS
	.align		4
.L_3969:
        /*0304*/ 	.byte	0x04, 0x05
        /*0306*/ 	.short	(.L_3971 - .L_3970)
.L_3970:
        /*0308*/ 	.word	0x00000020
        /*030c*/ 	.word	0x00000001
        /*0310*/ 	.word	0x00000001


	//----- nvinfo : EIATTR_CRS_STACK_SIZE
	.align		4
.L_3971:
        /*0314*/ 	.byte	0x04, 0x1e
        /*0316*/ 	.short	(.L_3973 - .L_3972)
.L_3972:
        /*0318*/ 	.word	0x00000000
.L_3973:


//--------------------- .nv.info._Z25selective_scan_bwd_kernelI32Selective_Scan_bwd_kernel_traitsILi32ELi4ELb1ELb1ELb1ELb1ELb0EN3c108BFloat16ENS1_7complexIfEEEEv12SSMParamsBwd --------------------------
	.section	.nv.info._Z25selective_scan_bwd_kernelI32Selective_Scan_bwd_kernel_traitsILi32ELi4ELb1ELb1ELb1ELb1ELb0EN3c108BFloat16ENS1_7complexIfEEEEv12SSMParamsBwd,"",@"SHT_CUDA_INFO"
	.sectionflags	@""
	.align	4


	//----- nvinfo : EIATTR_CUDA_API_VERSION
	.align		4
        /*0000*/ 	.byte	0x04, 0x37
        /*0002*/ 	.short	(.L_3975 - .L_3974)
.L_3974:
        /*0004*/ 	.word	0x00000082


	//----- nvinfo : EIATTR_SW2861232_WAR
	.align		4
.L_3975:
        /*0008*/ 	.byte	0x01, 0x35
	.zero		2


	//----- nvinfo : EIATTR_PARAM_CBANK
	.align		4
        /*000c*/ 	.byte	0x04, 0x0a
        /*000e*/ 	.short	(.L_3977 - .L_3976)
	.align		4
.L_3976:
        /*0010*/ 	.word	index@(.nv.constant0._Z25selective_scan_bwd_kernelI32Selective_Scan_bwd_kernel_traitsILi32ELi4ELb1ELb1ELb1ELb1ELb0EN3c108BFloat16ENS1_7complexIfEEEEv12SSMParamsBwd)
        /*0014*/ 	.short	0x0160
        /*0016*/ 	.short	0x01f0


	//----- nvinfo : EIATTR_CBANK_PARAM_SIZE
	.align		4
.L_3977:
        /*0018*/ 	.byte	0x03, 0x19
        /*001a*/ 	.short	0x01f0


	//----- nvinfo : EIATTR_KPARAM_INFO
	.align		4
        /*001c*/ 	.byte	0x04, 0x17
        /*001e*/ 	.short	(.L_3979 - .L_3978)
.L_3978:
        /*0020*/ 	.word	0x00000000
        /*0024*/ 	.short	0x0000
        /*0026*/ 	.short	0x0000
        /*0028*/ 	.byte	0x00, 0xf0, 0xc1, 0x07


	//----- nvinfo : EIATTR_MAXREG_COUNT
	.align		4
.L_3979:
        /*002c*/ 	.byte	0x03, 0x1b
        /*002e*/ 	.short	0x00ff


	//----- nvinfo : EIATTR_NUM_BARRIERS
	.align		4
        /*0030*/ 	.byte	0x02, 0x4c
        /*0032*/ 	.byte	0x01
	.zero		1


	//----- nvinfo : EIATTR_MERCURY_ISA_VERSION
	.align		4
        /*0034*/ 	.byte	0x03, 0x5f
        /*0036*/ 	.short	0x0000


	//----- nvinfo : EIATTR_COOP_GROUP_MASK_REGIDS
	.align		4
        /*0038*/ 	.byte	0x04, 0x29
        /*003a*/ 	.short	(.L_3981 - .L_3980)


	//   ....[0]....
.L_3980:
        /*003c*/ 	.word	0xffffffff


	//   ....[1]....
        /*0040*/ 	.word	0xffffffff


	//   ....[2]....
        /*0044*/ 	.word	0xffffffff


	//   ....[3]....
        /*0048*/ 	.word	0xffffffff


	//   ....[4]....
        /*004c*/ 	.word	0xffffffff


	//   ....[5]....
        /*0050*/ 	.word	0xffffffff


	//   ....[6]....
        /*0054*/ 	.word	0xffffffff


	//   ....[7]....
        /*0058*/ 	.word	0xffffffff


	//   ....[8]....
        /*005c*/ 	.word	0xffffffff


	//   ....[9]....
        /*0060*/ 	.word	0xffffffff


	//   ....[10]....
        /*0064*/ 	.word	0xffffffff


	//   ....[11]....
        /*0068*/ 	.word	0xffffffff


	//   ....[12]....
        /*006c*/ 	.word	0xffffffff


	//   ....[13]....
        /*0070*/ 	.word	0xffffffff


	//   ....[14]....
        /*0074*/ 	.word	0xffffffff


	//   ....[15]....
        /*0078*/ 	.word	0xffffffff


	//   ....[16]....
        /*007c*/ 	.word	0xffffffff


	//   ....[17]....
        /*0080*/ 	.word	0xffffffff


	//   ....[18]....
        /*0084*/ 	.word	0xffffffff


	//   ....[19]....
        /*0088*/ 	.word	0xffffffff


	//   ....[20]....
        /*008c*/ 	.word	0xffffffff


	//   ....[21]....
        /*0090*/ 	.word	0xffffffff


	//   ....[22]....
        /*0094*/ 	.word	0xffffffff


	//   ....[23]....
        /*0098*/ 	.word	0xffffffff


	//   ....[24]....
        /*009c*/ 	.word	0xffffffff


	//   ....[25]....
        /*00a0*/ 	.word	0xffffffff


	//   ....[26]....
        /*00a4*/ 	.word	0xffffffff


	//   ....[27]....
        /*00a8*/ 	.word	0xffffffff


	//   ....[28]....
        /*00ac*/ 	.word	0xffffffff


	//   ....[29]....
        /*00b0*/ 	.word	0xffffffff


	//   ....[30]....
        /*00b4*/ 	.word	0xffffffff


	//   ....[31]....
        /*00b8*/ 	.word	0xffffffff


	//   ....[32]....
        /*00bc*/ 	.word	0xffffffff


	//   ....[33]....
        /*00c0*/ 	.word	0xffffffff


	//   ....[34]....
        /*00c4*/ 	.word	0xffffffff


	//   ....[35]....
        /*00c8*/ 	.word	0xffffffff


	//   ....[36]....
        /*00cc*/ 	.word	0xffffffff


	//   ....[37]....
        /*00d0*/ 	.word	0xffffffff


	//   ....[38]....
        /*00d4*/ 	.word	0xffffffff


	//   ....[39]....
        /*00d8*/ 	.word	0xffffffff


	//   ....[40]....
        /*00dc*/ 	.word	0xffffffff


	//   ....[41]....
        /*00e0*/ 	.word	0xffffffff


	//   ....[42]....
        /*00e4*/ 	.word	0xffffffff


	//   ....[43]....
        /*00e8*/ 	.word	0xffffffff


	//   ....[44]....
        /*00ec*/ 	.word	0xffffffff


	//   ....[45]....
        /*00f0*/ 	.word	0xffffffff


	//   ....[46]....
        /*00f4*/ 	.word	0xffffffff


	//   ....[47]....
        /*00f8*/ 	.word	0xffffffff


	//   ....[48]....
        /*00fc*/ 	.word	0xffffffff


	//   ....[49]....
        /*0100*/ 	.word	0xffffffff


	//   ....[50]....
        /*0104*/ 	.word	0xffffffff


	//   ....[51]....
        /*0108*/ 	.word	0xffffffff


	//   ....[52]....
        /*010c*/ 	.word	0xffffffff


	//   ....[53]....
        /*0110*/ 	.word	0xffffffff


	//   ....[54]....
        /*0114*/ 	.word	0xffffffff


	//   ....[55]....
        /*0118*/ 	.word	0xffffffff


	//   ....[56]....
        /*011c*/ 	.word	0xffffffff


	//   ....[57]....
        /*0120*/ 	.word	0xffffffff


	//   ....[58]....
        /*0124*/ 	.word	0xffffffff


	//   ....[59]....
        /*0128*/ 	.word	0xffffffff


	//   ....[60]....
        /*012c*/ 	.word	0xffffffff


	//   ....[61]....
        /*0130*/ 	.word	0xffffffff


	//   ....[62]....
        /*0134*/ 	.word	0xffffffff


	//   ....[63]....
        /*0138*/ 	.word	0xffffffff


	//   ....[64]....
        /*013c*/ 	.word	0xffffffff


	//   ....[65]....
        /*0140*/ 	.word	0xffffffff


	//   ....[66]....
        /*0144*/ 	.word	0xffffffff


	//   ....[67]....
        /*0148*/ 	.word	0xffffffff


	//   ....[68]....
        /*014c*/ 	.word	0xffffffff


	//   ....[69]....
        /*0150*/ 	.word	0xffffffff


	//   ....[70]....
        /*0154*/ 	.word	0xffffffff


	//   ....[71]....
        /*0158*/ 	.word	0xffffffff


	//   ....[72]....
        /*015c*/ 	.word	0xffffffff


	//   ....[73]....
        /*0160*/ 	.word	0xffffffff


	//   ....[74]....
        /*0164*/ 	.word	0xffffffff


	//   ....[75]....
        /*0168*/ 	.word	0xffffffff


	//   ....[76]....
        /*016c*/ 	.word	0xffffffff


	//   ....[77]....
        /*0170*/ 	.word	0xffffffff


	//   ....[78]....
        /*0174*/ 	.word	0xffffffff


	//   ....[79]....
        /*0178*/ 	.word	0xffffffff


	//   ....[80]....
        /*017c*/ 	.word	0xffffffff


	//   ....[81]....
        /*0180*/ 	.word	0xffffffff


	//   ....[82]....
        /*0184*/ 	.word	0xffffffff


	//   ....[83]....
        /*0188*/ 	.word	0xffffffff


	//----- nvinfo : EIATTR_COOP_GROUP_INSTR_OFFSETS
	.align		4
.L_3981:
        /*018c*/ 	.byte	0x04, 0x28
        /*018e*/ 	.short	(.L_3983 - .L_3982)


	//   ....[0]....
.L_3982:
        /*0190*/ 	.word	0x000009f0


	//   ....[1]....
        /*0194*/ 	.word	0x00000a50


	//   ....[2]....
        /*0198*/ 	.word	0x00000bd0


	//   ....[3]....
        /*019c*/ 	.word	0x00001c20


	//   ....[4]....
        /*01a0*/ 	.word	0x00001eb0


	//   ....[5]....
        /*01a4*/ 	.word	0x00002430


	//   ....[6]....
        /*01a8*/ 	.word	0x00002470


	//   ....[7]....
        /*01ac*/ 	.word	0x000024a0


	//   ....[8]....
        /*01b0*/ 	.word	0x000024c0


	//   ....[9]....
        /*01b4*/ 	.word	0x000024d0


	//   ....[10]....
        /*01b8*/ 	.word	0x000024e0


	//   ....[11]....
        /*01bc*/ 	.word	0x000025a0


	//   ....[12]....
        /*01c0*/ 	.word	0x000025c0


	//   ....[13]....
        /*01c4*/ 	.word	0x000025d0


	//   ....[14]....
        /*01c8*/ 	.word	0x000025e0


	//   ....[15]....
        /*01cc*/ 	.word	0x000026a0


	//   ....[16]....
        /*01d0*/ 	.word	0x000026c0


	//   ....[17]....
        /*01d4*/ 	.word	0x000026d0


	//   ....[18]....
        /*01d8*/ 	.word	0x000026e0


	//   ....[19]....
        /*01dc*/ 	.word	0x000027a0


	//   ....[20]....
        /*01e0*/ 	.word	0x000027c0


	//   ....[21]....
        /*01e4*/ 	.word	0x000027d0


	//   ....[22]....
        /*01e8*/ 	.word	0x000027e0


	//   ....[23]....
        /*01ec*/ 	.word	0x000028b0


	//   ....[24]....
        /*01f0*/ 	.word	0x000028e0


	//   ....[25]....
        /*01f4*/ 	.word	0x00002920


	//   ....[26]....
        /*01f8*/ 	.word	0x00002960


	//   ....[27]....
        /*01fc*/ 	.word	0x00002af0


	//   ....[28]....
        /*0200*/ 	.word	0x00002b50


	//   ....[29]....
        /*0204*/ 	.word	0x00002b80


	//   ....[30]....
        /*0208*/ 	.word	0x00002bd0


	//   ....[31]....
        /*020c*/ 	.word	0x00002dc0


	//   ....[32]....
        /*0210*/ 	.word	0x00002e10


	//   ....[33]....
        /*0214*/ 	.word	0x00002e30


	//   ....[34]....
        /*0218*/ 	.word	0x00002e40


	//   ....[35]....
        /*021c*/ 	.word	0x00002f30


	//   ....[36]....
        /*0220*/ 	.word	0x00002f60


	//   ....[37]....
        /*0224*/ 	.word	0x00002f70


	//   ....[38]....
        /*0228*/ 	.word	0x00002f80


	//   ....[39]....
        /*022c*/ 	.word	0x00003060


	//   ....[40]....
        /*0230*/ 	.word	0x00003080


	//   ....[41]....
        /*0234*/ 	.word	0x00003090


	//   ....[42]....
        /*0238*/ 	.word	0x000030a0


	//   ....[43]....
        /*023c*/ 	.word	0x00003180


	//   ....[44]....
        /*0240*/ 	.word	0x000031a0


	//   ....[45]....
        /*0244*/ 	.word	0x000031b0


	//   ....[46]....
        /*0248*/ 	.word	0x000031c0


	//   ....[47]....
        /*024c*/ 	.word	0x000032a0


	//   ....[48]....
        /*0250*/ 	.word	0x000032d0


	//   ....[49]....
        /*0254*/ 	.word	0x000032f0


	//   ....[50]....
        /*0258*/ 	.word	0x00003300


	//   ....[51]....
        /*025c*/ 	.word	0x000033f0


	//   ....[52]....
        /*0260*/ 	.word	0x00003430


	//   ....[53]....
        /*0264*/ 	.word	0x00003470


	//   ....[54]....
        /*0268*/ 	.word	0x000034a0


	//   ....[55]....
        /*026c*/ 	.word	0x000034d0


	//   ....[56]....
        /*0270*/ 	.word	0x00003500


	//   ....[57]....
        /*0274*/ 	.word	0x00003520


	//   ....[58]....
        /*0278*/ 	.word	0x00003540


	//   ....[59]....
        /*027c*/ 	.word	0x00003570


	//   ....[60]....
        /*0280*/ 	.word	0x00003590


	//   ....[61]....
        /*0284*/ 	.word	0x00004620


	//   ....[62]....
        /*0288*/ 	.word	0x00004660


	//   ....[63]....
        /*028c*/ 	.word	0x00004700


	//   ....[64]....
        /*0290*/ 	.word	0x00004720


	//   ....[65]....
        /*0294*/ 	.word	0x00004750


	//   ....[66]....
        /*0298*/ 	.word	0x00004770


	//   ....[67]....
        /*029c*/ 	.word	0x000047a0


	//   ....[68]....
        /*02a0*/ 	.word	0x000047c0


	//   ....[69]....
        /*02a4*/ 	.word	0x00004800


	//   ....[70]....
        /*02a8*/ 	.word	0x00004840


	//   ....[71]....
        /*02ac*/ 	.word	0x00004c80


	//   ....[72]....
        /*02b0*/ 	.word	0x00004ea0


	//   ....[73]....
        /*02b4*/ 	.word	0x000051f0


	//   ....[74]....
        /*02b8*/ 	.word	0x000052f0


	//   ....[75]....
        /*02bc*/ 	.word	0x00005340


	//   ....[76]....
        /*02c0*/ 	.word	0x00005370


	//   ....[77]....
        /*02c4*/ 	.word	0x00005390


	//   ....[78]....
        /*02c8*/ 	.word	0x000053b0


	//   ....[79]....
        /*02cc*/ 	.word	0x00005460


	//   ....[80]....
        /*02d0*/ 	.word	0x000054b0


	//   ....[81]....
        /*02d4*/ 	.word	0x000054d0


	//   ....[82]....
        /*02d8*/ 	.word	0x000054f0


	//   ....[83]....
        /*02dc*/ 	.word	0x00005510


	//----- nvinfo : EIATTR_EXIT_INSTR_OFFSETS
	.align		4
.L_3983:
        /*02e0*/ 	.byte	0x04, 0x1c
        /*02e2*/ 	.short	(.L_3985 - .L_3984)


	//   ....[0]....
.L_3984:
        /*02e4*/ 	.word	0x000055d0


	//   ....[1]....
        /*02e8*/ 	.word	0x00005720


	//----- nvinfo : EIATTR_MAX_THREADS
	.align		4
.L_3985:
        /*02ec*/ 	.byte	0x04, 0x05
        /*02ee*/ 	.short	(.L_3987 - .L_3986)
.L_3986:
        /*02f0*/ 	.word	0x00000020
        /*02f4*/ 	.word	0x00000001
        /*02f8*/ 	.word	0x00000001


	//----- nvinfo : EIATTR_CRS_STACK_SIZE
	.align		4
.L_3987:
        /*02fc*/ 	.byte	0x04, 0x1e
        /*02fe*/ 	.short	(.L_3989 - .L_3988)
.L_3988:
        /*0300*/ 	.word	0x00000000
.L_3989:


//--------------------- .nv.info._Z25selective_scan_bwd_kernelI32Selective_Scan_bwd_kernel_traitsILi32ELi4ELb1ELb1ELb1ELb1ELb1EN3c108BFloat16ENS1_7complexIfEEEEv12SSMParamsBwd --------------------------
	.section	.nv.info._Z25selective_scan_bwd_kernelI32Selective_Scan_bwd_kernel_traitsILi32ELi4ELb1ELb1ELb1ELb1ELb1EN3c108BFloat16ENS1_7complexIfEEEEv12SSMParamsBwd,"",@"SHT_CUDA_INFO"
	.sectionflags	@""
	.align	4


	//----- nvinfo : EIATTR_CUDA_API_VERSION
	.align		4
        /*0000*/ 	.byte	0x04, 0x37
        /*0002*/ 	.short	(.L_3991 - .L_3990)
.L_3990:
        /*0004*/ 	.word	0x00000082


	//----- nvinfo : EIATTR_SW2861232_WAR
	.align		4
.L_3991:
        /*0008*/ 	.byte	0x01, 0x35
	.zero		2


	//----- nvinfo : EIATTR_PARAM_CBANK
	.align		4
        /*000c*/ 	.byte	0x04, 0x0a
        /*000e*/ 	.short	(.L_3993 - .L_3992)
	.align		4
.L_3992:
        /*0010*/ 	.word	index@(.nv.constant0._Z25selective_scan_bwd_kernelI32Selective_Scan_bwd_kernel_traitsILi32ELi4ELb1ELb1ELb1ELb1ELb1EN3c108BFloat16ENS1_7complexIfEEEEv12SSMParamsBwd)
        /*0014*/ 	.short	0x0160
        /*0016*/ 	.short	0x01f0


	//----- nvinfo : EIATTR_CBANK_PARAM_SIZE
	.align		4
.L_3993:
        /*0018*/ 	.byte	0x03, 0x19
        /*001a*/ 	.short	0x01f0


	//----- nvinfo : EIATTR_KPARAM_INFO
	.align		4
        /*001c*/ 	.byte	0x04, 0x17
        /*001e*/ 	.short	(.L_3995 - .L_3994)
.L_3994:
        /*0020*/ 	.word	0x00000000
        /*0024*/ 	.short	0x0000
        /*0026*/ 	.short	0x0000
        /*0028*/ 	.byte	0x00, 0xf0, 0xc1, 0x07


	//----- nvinfo : EIATTR_MAXREG_COUNT
	.align		4
.L_3995:
        /*002c*/ 	.byte	0x03, 0x1b
        /*002e*/ 	.short	0x00ff


	//----- nvinfo : EIATTR_NUM_BARRIERS
	.align		4
        /*0030*/ 	.byte	0x02, 0x4c
        /*0032*/ 	.byte	0x01
	.zero		1


	//----- nvinfo : EIATTR_MERCURY_ISA_VERSION
	.align		4
        /*0034*/ 	.byte	0x03, 0x5f
        /*0036*/ 	.short	0x0000


	//----- nvinfo : EIATTR_COOP_GROUP_MASK_REGIDS
	.align		4
        /*0038*/ 	.byte	0x04, 0x29
        /*003a*/ 	.short	(.L_3997 - .L_3996)


	//   ....[0]....
.L_3996:
        /*003c*/ 	.word	0xffffffff


	//   ....[1]....
        /*0040*/ 	.word	0xffffffff


	//   ....[2]....
        /*0044*/ 	.word	0xffffffff


	//   ....[3]....
        /*0048*/ 	.word	0xffffffff


	//   ....[4]....
        /*004c*/ 	.word	0xffffffff


	//   ....[5]....
        /*0050*/ 	.word	0xffffffff


	//   ....[6]....
        /*0054*/ 	.word	0xffffffff


	//   ....[7]....
        /*0058*/ 	.word	0xffffffff


	//   ....[8]....
        /*005c*/ 	.word	0xffffffff


	//   ....[9]....
        /*0060*/ 	.word	0xffffffff


	//   ....[10]....
        /*0064*/ 	.word	0xffffffff


	//   ....[11]....
        /*0068*/ 	.word	0xffffffff


	//   ....[12]....
        /*006c*/ 	.word	0xffffffff


	//   ....[13]....
        /*0070*/ 	.word	0xffffffff


	//   ....[14]....
        /*0074*/ 	.word	0xffffffff


	//   ....[15]....
        /*0078*/ 	.word	0xffffffff


	//   ....[16]....
        /*007c*/ 	.word	0xffffffff


	//   ....[17]....
        /*0080*/ 	.word	0xffffffff


	//   ....[18]....
        /*0084*/ 	.word	0xffffffff


	//   ....[19]....
        /*0088*/ 	.word	0xffffffff


	//   ....[20]....
        /*008c*/ 	.word	0xffffffff


	//   ....[21]....
        /*0090*/ 	.word	0xffffffff


	//   ....[22]....
        /*0094*/ 	.word	0xffffffff


	//   ....[23]....
        /*0098*/ 	.word	0xffffffff


	//   ....[24]....
        /*009c*/ 	.word	0xffffffff


	//   ....[25]....
        /*00a0*/ 	.word	0xffffffff


	//   ....[26]....
        /*00a4*/ 	.word	0xffffffff


	//   ....[27]....
        /*00a8*/ 	.word	0xffffffff


	//   ....[28]....
        /*00ac*/ 	.word	0xffffffff


	//   ....[29]....
        /*00b0*/ 	.word	0xffffffff


	//   ....[30]....
        /*00b4*/ 	.word	0xffffffff


	//   ....[31]....
        /*00b8*/ 	.word	0xffffffff


	//   ....[32]....
        /*00bc*/ 	.word	0xffffffff


	//   ....[33]....
        /*00c0*/ 	.word	0xffffffff


	//   ....[34]....
        /*00c4*/ 	.word	0xffffffff


	//   ....[35]....
        /*00c8*/ 	.word	0xffffffff


	//   ....[36]....
        /*00cc*/ 	.word	0xffffffff


	//   ....[37]....
        /*00d0*/ 	.word	0xffffffff


	//   ....[38]....
        /*00d4*/ 	.word	0xffffffff


	//   ....[39]....
        /*00d8*/ 	.word	0xffffffff


	//   ....[40]....
        /*00dc*/ 	.word	0xffffffff


	//   ....[41]....
        /*00e0*/ 	.word	0xffffffff


	//   ....[42]....
        /*00e4*/ 	.word	0xffffffff


	//   ....[43]....
        /*00e8*/ 	.word	0xffffffff


	//   ....[44]....
        /*00ec*/ 	.word	0xffffffff


	//   ....[45]....
        /*00f0*/ 	.word	0xffffffff


	//   ....[46]....
        /*00f4*/ 	.word	0xffffffff


	//   ....[47]....
        /*00f8*/ 	.word	0xffffffff


	//   ....[48]....
        /*00fc*/ 	.word	0xffffffff


	//   ....[49]....
        /*0100*/ 	.word	0xffffffff


	//   ....[50]....
        /*0104*/ 	.word	0xffffffff


	//   ....[51]....
        /*0108*/ 	.word	0xffffffff


	//   ....[52]....
        /*010c*/ 	.word	0xffffffff


	//   ....[53]....
        /*0110*/ 	.word	0xffffffff


	//   ....[54]....
        /*0114*/ 	.word	0xffffffff


	//   ....[55]....
        /*0118*/ 	.word	0xffffffff


	//   ....[56]....
        /*011c*/ 	.word	0xffffffff


	//   ....[57]....
        /*0120*/ 	.word	0xffffffff


	//   ....[58]....
        /*0124*/ 	.word	0xffffffff


	//   ....[59]....
        /*0128*/ 	.word	0xffffffff


	//   ....[60]....
        /*012c*/ 	.word	0xffffffff


	//   ....[61]....
        /*0130*/ 	.word	0xffffffff


	//   ....[62]....
        /*0134*/ 	.word	0xffffffff


	//   ....[63]....
        /*0138*/ 	.word	0xffffffff


	//   ....[64]....
        /*013c*/ 	.word	0xffffffff


	//   ....[65]....
        /*0140*/ 	.word	0xffffffff


	//   ....[66]....
        /*0144*/ 	.word	0xffffffff


	//   ....[67]....
        /*0148*/ 	.word	0xffffffff


	//   ....[68]....
        /*014c*/ 	.word	0xffffffff


	//   ....[69]....
        /*0150*/ 	.word	0xffffffff


	//   ....[70]....
        /*0154*/ 	.word	0xffffffff


	//   ....[71]....
        /*0158*/ 	.word	0xffffffff


	//   ....[72]....
        /*015c*/ 	.word	0xffffffff


	//   ....[73]....
        /*0160*/ 	.word	0xffffffff


	//   ....[74]....
        /*0164*/ 	.word	0xffffffff


	//   ....[75]....
        /*0168*/ 	.word	0xffffffff


	//   ....[76]....
        /*016c*/ 	.word	0xffffffff


	//   ....[77]....
        /*0170*/ 	.word	0xffffffff


	//   ....[78]....
        /*0174*/ 	.word	0xffffffff


	//   ....[79]....
        /*0178*/ 	.word	0xffffffff


	//   ....[80]....
        /*017c*/ 	.word	0xffffffff


	//   ....[81]....
        /*0180*/ 	.word	0xffffffff


	//   ....[82]....
        /*0184*/ 	.word	0xffffffff


	//   ....[83]....
        /*0188*/ 	.word	0xffffffff


	//   ....[84]....
        /*018c*/ 	.word	0xffffffff


	//   ....[85]....
        /*0190*/ 	.word	0xffffffff


	//   ....[86]....
        /*0194*/ 	.word	0xffffffff


	//   ....[87]....
        /*0198*/ 	.word	0xffffffff


	//----- nvinfo : EIATTR_COOP_GROUP_INSTR_OFFSETS
	.align		4
.L_3997:
        /*019c*/ 	.byte	0x04, 0x28
        /*019e*/ 	.short	(.L_3999 - .L_3998)


	//   ....[0]....
.L_3998:
        /*01a0*/ 	.word	0x000009f0


	//   ....[1]....
        /*01a4*/ 	.word	0x00000a50


	//   ....[2]....
        /*01a8*/ 	.word	0x00000c10


	//   ....[3]....
        /*01ac*/ 	.word	0x000015d0


	//   ....[4]....
        /*01b0*/ 	.word	0x000017a0


	//   ....[5]....
        /*01b4*/ 	.word	0x00001b00


	//   ....[6]....
        /*01b8*/ 	.word	0x00001d40


	//   ....[7]....
        /*01bc*/ 	.word	0x00002530


	//   ....[8]....
        /*01c0*/ 	.word	0x000027c0


	//   ....[9]....
        /*01c4*/ 	.word	0x00002d40


	//   ....[10]....
        /*01c8*/ 	.word	0x00002d80


	//   ....[11]....
        /*01cc*/ 	.word	0x00002db0


	//   ....[12]....
        /*01d0*/ 	.word	0x00002dd0


	//   ....[13]....
        /*01d4*/ 	.word	0x00002de0


	//   ....[14]....
        /*01d8*/ 	.word	0x00002df0


	//   ....[15]....
        /*01dc*/ 	.word	0x00002eb0


	//   ....[16]....
        /*01e0*/ 	.word	0x00002ed0


	//   ....[17]....
        /*01e4*/ 	.word	0x00002ee0


	//   ....[18]....
        /*01e8*/ 	.word	0x00002ef0


	//   ....[19]....
        /*01ec*/ 	.word	0x00002fb0


	//   ....[20]....
        /*01f0*/ 	.word	0x00002fd0


	//   ....[21]....
        /*01f4*/ 	.word	0x00002fe0


	//   ....[22]....
        /*01f8*/ 	.word	0x00002ff0


	//   ....[23]....
        /*01fc*/ 	.word	0x000030b0


	//   ....[24]....
        /*0200*/ 	.word	0x000030d0


	//   ....[25]....
        /*0204*/ 	.word	0x000030e0


	//   ....[26]....
        /*0208*/ 	.word	0x000030f0


	//   ....[27]....
        /*020c*/ 	.word	0x000031c0


	//   ....[28]....
        /*0210*/ 	.word	0x000031f0


	//   ....[29]....
        /*0214*/ 	.word	0x00003230


	//   ....[30]....
        /*0218*/ 	.word	0x00003270


	//   ....[31]....
        /*021c*/ 	.word	0x00003400


	//   ....[32]....
        /*0220*/ 	.word	0x00003460


	//   ....[33]....
        /*0224*/ 	.word	0x00003490


	//   ....[34]....
        /*0228*/ 	.word	0x000034e0


	//   ....[35]....
        /*022c*/ 	.word	0x000036d0


	//   ....[36]....
        /*0230*/ 	.word	0x00003720


	//   ....[37]....
        /*0234*/ 	.word	0x00003740


	//   ....[38]....
        /*0238*/ 	.word	0x00003750


	//   ....[39]....
        /*023c*/ 	.word	0x00003840


	//   ....[40]....
        /*0240*/ 	.word	0x00003870


	//   ....[41]....
        /*0244*/ 	.word	0x00003880


	//   ....[42]....
        /*0248*/ 	.word	0x00003890


	//   ....[43]....
        /*024c*/ 	.word	0x00003970


	//   ....[44]....
        /*0250*/ 	.word	0x00003990


	//   ....[45]....
        /*0254*/ 	.word	0x000039a0


	//   ....[46]....
        /*0258*/ 	.word	0x000039b0


	//   ....[47]....
        /*025c*/ 	.word	0x00003a90


	//   ....[48]....
        /*0260*/ 	.word	0x00003ab0


	//   ....[49]....
        /*0264*/ 	.word	0x00003ac0


	//   ....[50]....
        /*0268*/ 	.word	0x00003ad0


	//   ....[51]....
        /*026c*/ 	.word	0x00003bb0


	//   ....[52]....
        /*0270*/ 	.word	0x00003be0


	//   ....[53]....
        /*0274*/ 	.word	0x00003c00


	//   ....[54]....
        /*0278*/ 	.word	0x00003c10


	//   ....[55]....
        /*027c*/ 	.word	0x00003d00


	//   ....[56]....
        /*0280*/ 	.word	0x00003d40


	//   ....[57]....
        /*0284*/ 	.word	0x00003d80


	//   ....[58]....
        /*0288*/ 	.word	0x00003db0


	//   ....[59]....
        /*028c*/ 	.word	0x00003de0


	//   ....[60]....
        /*0290*/ 	.word	0x00003e10


	//   ....[61]....
        /*0294*/ 	.word	0x00003e30


	//   ....[62]....
        /*0298*/ 	.word	0x00003e50


	//   ....[63]....
        /*029c*/ 	.word	0x00003e80


	//   ....[64]....
        /*02a0*/ 	.word	0x00003ea0


	//   ....[65]....
        /*02a4*/ 	.word	0x00004f30


	//   ....[66]....
        /*02a8*/ 	.word	0x00004f70


	//   ....[67]....
        /*02ac*/ 	.word	0x00005010


	//   ....[68]....
        /*02b0*/ 	.word	0x00005030


	//   ....[69]....
        /*02b4*/ 	.word	0x00005060


	//   ....[70]....
        /*02b8*/ 	.word	0x00005080


	//   ....[71]....
        /*02bc*/ 	.word	0x000050b0


	//   ....[72]....
        /*02c0*/ 	.word	0x000050d0


	//   ....[73]....
        /*02c4*/ 	.word	0x00005110


	//   ....[74]....
        /*02c8*/ 	.word	0x00005150


	//   ....[75]....
        /*02cc*/ 	.word	0x000055a0


	//   ....[76]....
        /*02d0*/ 	.word	0x00005790


	//   ....[77]....
        /*02d4*/ 	.word	0x00005b00


	//   ....[78]....
        /*02d8*/ 	.word	0x00005c00


	//   ....[79]....
        /*02dc*/ 	.word	0x00005c50


	//   ....[80]....
        /*02e0*/ 	.word	0x00005c80


	//   ....[81]....
        /*02e4*/ 	.word	0x00005ca0


	//   ....[82]....
        /*02e8*/ 	.word	0x00005cc0


	//   ....[83]....
        /*02ec*/ 	.word	0x00005d70


	//   ....[84]....
        /*02f0*/ 	.word	0x00005dc0


	//   ....[85]....
        /*02f4*/ 	.word	0x00005de0


	//   ....[86]....
        /*02f8*/ 	.word	0x00005e00


	//   ....[87]....
        /*02fc*/ 	.word	0x00005e20


	//----- nvinfo : EIATTR_EXIT_INSTR_OFFSETS
	.align		4
.L_3999:
        /*0300*/ 	.byte	0x04, 0x1c
        /*0302*/ 	.short	(.L_4001 - .L_4000)


	//   ....[0]....
.L_4000:
        /*0304*/ 	.word	0x00005ee0


	//   ....[1]....
        /*0308*/ 	.word	0x00006030


	//----- nvinfo : EIATTR_MAX_THREADS
	.align		4
.L_4001:
        /*030c*/ 	.byte	0x04, 0x05
        /*030e*/ 	.short	(.L_4003 - .L_4002)
.L_4002:
        /*0310*/ 	.word	0x00000020
        /*0314*/ 	.word	0x00000001
        /*0318*/ 	.word	0x00000001


	//----- nvinfo : EIATTR_CRS_STACK_SIZE
	.align		4
.L_4003:
        /*031c*/ 	.byte	0x04, 0x1e
        /*031e*/ 	.short	(.L_4005 - .L_4004)
.L_4004:
        /*0320*/ 	.word	0x00000000
.L_4005:


//--------------------- .nv.callgraph             --------------------------
	.section	.nv.callgraph,"",@"SHT_CUDA_CALLGRAPH"
	.align	4
	.sectionentsize	8
	.align		4
        /*0000*/ 	.word	0x00000000
	.align		4
        /*0004*/ 	.word	0xffffffff
	.align		4
        /*0008*/ 	.word	0x00000000
	.align		4
        /*000c*/ 	.word	0xfffffffe
	.align		4
        /*0010*/ 	.word	0x00000000
	.align		4
        /*0014*/ 	.word	0xfffffffd
	.align		4
        /*0018*/ 	.word	0x00000000
	.align		4
        /*001c*/ 	.word	0xfffffffc


//--------------------- .nv.rel.action            --------------------------
	.section	.nv.rel.action,"",@"SHT_CUDA_RELOCINFO"
	.align	8
	.sectionentsize	8
        /*0000*/ 	.byte	0x73, 0x00, 0x00, 0x00, 0x00, 0x00, 0x00, 0x00, 0x00, 0x00, 0x00, 0x11, 0x25, 0x00, 0x05, 0x36


//--------------------- .nv.constant4             --------------------------
	.section	.nv.constant4,"a",@progbits
	.align	8
	.align		8
.nv.constant4:
        /*0000*/ 	.dword	_ZN70_INTERNAL_b6018690_34_selective_scan_bwd_bf16_complex_cu_4ac64e5f_35474cuda3std3__45__cpo5beginE
	.align		8
        /*0008*/ 	.dword	_ZN70_INTERNAL_b6018690_34_selective_scan_bwd_bf16_complex_cu_4ac64e5f_35474cuda3std3__45__cpo3endE
	.align		8
        /*0010*/ 	.dword	_ZN70_INTERNAL_b6018690_34_selective_scan_bwd_bf16_complex_cu_4ac64e5f_35474cuda3std3__45__cpo6cbeginE
	.align		8
        /*0018*/ 	.dword	_ZN70_INTERNAL_b6018690_34_selective_scan_bwd_bf16_complex_cu_4ac64e5f_35474cuda3std3__45__cpo4cendE
	.align		8
        /*0020*/ 	.dword	_ZN70_INTERNAL_b6018690_34_selective_scan_bwd_bf16_complex_cu_4ac64e5f_35474cuda3std3__45__cpo6rbeginE
	.align		8
        /*0028*/ 	.dword	_ZN70_INTERNAL_b6018690_34_selective_scan_bwd_bf16_complex_cu_4ac64e5f_35474cuda3std3__45__cpo4rendE
	.align		8
        /*0030*/ 	.dword	_ZN70_INTERNAL_b6018690_34_selective_scan_bwd_bf16_complex_cu_4ac64e5f_35474cuda3std3__45__cpo7crbeginE
	.align		8
        /*0038*/ 	.dword	_ZN70_INTERNAL_b6018690_34_selective_scan_bwd_bf16_complex_cu_4ac64e5f_35474cuda3std3__45__cpo5crendE
	.align		8
        /*0040*/ 	.dword	_ZN70_INTERNAL_b6018690_34_selective_scan_bwd_bf16_complex_cu_4ac64e5f_35474cuda3std3__472_GLOBAL__N__b6018690_34_selective_scan_bwd_bf16_complex_cu_4ac64e5f_35476ignoreE
	.align		8
        /*0048*/ 	.dword	_ZN70_INTERNAL_b6018690_34_selective_scan_bwd_bf16_complex_cu_4ac64e5f_35474cuda3std3__419piecewise_constructE
	.align		8
        /*0050*/ 	.dword	_ZN70_INTERNAL_b6018690_34_selective_scan_bwd_bf16_complex_cu_4ac64e5f_35474cuda3std3__48in_placeE
	.align		8
        /*0058*/ 	.dword	_ZN70_INTERNAL_b6018690_34_selective_scan_bwd_bf16_complex_cu_4ac64e5f_35474cuda3std3__420unreachable_sentinelE
	.align		8
        /*0060*/ 	.dword	_ZN70_INTERNAL_b6018690_34_selective_scan_bwd_bf16_complex_cu_4ac64e5f_35474cuda3std6ranges3__45__cpo4swapE
	.align		8
        /*0068*/ 	.dword	_ZN70_INTERNAL_b6018690_34_selective_scan_bwd_bf16_complex_cu_4ac64e5f_35474cuda3std6ranges3__45__cpo9iter_moveE
	.align		8
        /*0070*/ 	.dword	_ZN70_INTERNAL_b6018690_34_selective_scan_bwd_bf16_complex_cu_4ac64e5f_35474cuda3std6ranges3__45__cpo5beginE
	.align		8
        /*0078*/ 	.dword	_ZN70_INTERNAL_b6018690_34_selective_scan_bwd_bf16_complex_cu_4ac64e5f_35474cuda3std6ranges3__45__cpo3endE
	.align		8
        /*0080*/ 	.dword	_ZN70_INTERNAL_b6018690_34_selective_scan_bwd_bf16_complex_cu_4ac64e5f_35474cuda3std6ranges3__45__cpo6cbeginE
	.align		8
        /*0088*/ 	.dword	_ZN70_INTERNAL_b6018690_34_selective_scan_bwd_bf16_complex_cu_4ac64e5f_35474cuda3std6ranges3__45__cpo4cendE
	.align		8
        /*0090*/ 	.dword	_ZN70_INTERNAL_b6018690_34_selective_scan_bwd_bf16_complex_cu_4ac64e5f_35474cuda3std6ranges3__45__cpo7advanceE
	.align		8
        /*0098*/ 	.dword	_ZN70_INTERNAL_b6018690_34_selective_scan_bwd_bf16_complex_cu_4ac64e5f_35474cuda3std6ranges3__45__cpo9iter_swapE
	.align		8
        /*00a0*/ 	.dword	_ZN70_INTERNAL_b6018690_34_selective_scan_bwd_bf16_complex_cu_4ac64e5f_35474cuda3std6ranges3__45__cpo4nextE
	.align		8
        /*00a8*/ 	.dword	_ZN70_INTERNAL_b6018690_34_selective_scan_bwd_bf16_complex_cu_4ac64e5f_35474cuda3std6ranges3__45__cpo4prevE
	.align		8
        /*00b0*/ 	.dword	_ZN70_INTERNAL_b6018690_34_selective_scan_bwd_bf16_complex_cu_4ac64e5f_35474cuda3std6ranges3__45__cpo4dataE
	.align		8
        /*00b8*/ 	.dword	_ZN70_INTERNAL_b6018690_34_selective_scan_bwd_bf16_complex_cu_4ac64e5f_35474cuda3std6ranges3__45__cpo5cdataE
	.align		8
        /*00c0*/ 	.dword	_ZN70_INTERNAL_b6018690_34_selective_scan_bwd_bf16_complex_cu_4ac64e5f_35474cuda3std6ranges3__45__cpo4sizeE
	.align		8
        /*00c8*/ 	.dword	_ZN70_INTERNAL_b6018690_34_selective_scan_bwd_bf16_complex_cu_4ac64e5f_35474cuda3std6ranges3__45__cpo5ssizeE
	.align		8
        /*00d0*/ 	.dword	_ZN70_INTERNAL_b6018690_34_selective_scan_bwd_bf16_complex_cu_4ac64e5f_35474cuda3std6ranges3__45__cpo8distanceE
	.align		8
        /*00d8*/ 	.dword	_ZN70_INTERNAL_b6018690_34_selective_scan_bwd_bf16_complex_cu_4ac64e5f_35476thrust23THRUST_300001_SM_800_NS6system6detail10sequential3seqE


//--------------------- .nv.constant0._Z25selective_scan_bwd_kernelI32Selective_Scan_bwd_kernel_traitsILi128ELi16ELb0ELb0ELb0ELb0ELb0EN3c108BFloat16ENS1_7complexIfEEEEv12SSMParamsBwd --------------------------
	.section	.nv.constant0._Z25selective_scan_bwd_kernelI32Selective_Scan_bwd_kernel_traitsILi128ELi16ELb0ELb0ELb0ELb0ELb0EN3c108BFloat16ENS1_7complexIfEEEEv12SSMParamsBwd,"a",@progbits
	.sectionflags	@""
	.align	4
.nv.constant0._Z25selective_scan_bwd_kernelI32Selective_Scan_bwd_kernel_traitsILi128ELi16ELb0ELb0ELb0ELb0ELb0EN3c108BFloat16ENS1_7complexIfEEEEv12SSMParamsBwd:
	.zero		848


//--------------------- .nv.constant0._Z25selective_scan_bwd_kernelI32Selective_Scan_bwd_kernel_traitsILi128ELi16ELb0ELb0ELb0ELb0ELb1EN3c108BFloat16ENS1_7complexIfEEEEv12SSMParamsBwd --------------------------
	.section	.nv.constant0._Z25selective_scan_bwd_kernelI32Selective_Scan_bwd_kernel_traitsILi128ELi16ELb0ELb0ELb0ELb0ELb1EN3c108BFloat16ENS1_7complexIfEEEEv12SSMParamsBwd,"a",@progbits
	.sectionflags	@""
	.align	4
.nv.constant0._Z25selective_scan_bwd_kernelI32Selective_Scan_bwd_kernel_traitsILi128ELi16ELb0ELb0ELb0ELb0ELb1EN3c108BFloat16ENS1_7complexIfEEEEv12SSMParamsBwd:
	.zero		848


//--------------------- .nv.constant0._Z25selective_scan_bwd_kernelI32Selective_Scan_bwd_kernel_traitsILi128ELi16ELb0ELb0ELb0ELb1ELb0EN3c108BFloat16ENS1_7complexIfEEEEv12SSMParamsBwd --------------------------
	.section	.nv.constant0._Z25selective_scan_bwd_kernelI32Selective_Scan_bwd_kernel_traitsILi128ELi16ELb0ELb0ELb0ELb1ELb0EN3c108BFloat16ENS1_7complexIfEEEEv12SSMParamsBwd,"a",@progbits
	.sectionflags	@""
	.align	4
.nv.constant0._Z25selective_scan_bwd_kernelI32Selective_Scan_bwd_kernel_traitsILi128ELi16ELb0ELb0ELb0ELb1ELb0EN3c108BFloat16ENS1_7complexIfEEEEv12SSMParamsBwd:
	.zero		848


//--------------------- .nv.constant0._Z25selective_scan_bwd_kernelI32Selective_Scan_bwd_kernel_traitsILi128ELi16ELb0ELb0ELb0ELb1ELb1EN3c108BFloat16ENS1_7complexIfEEEEv12SSMParamsBwd --------------------------
	.section	.nv.constant0._Z25selective_scan_bwd_kernelI32Selective_Scan_bwd_kernel_traitsILi128ELi16ELb0ELb0ELb0ELb1ELb1EN3c108BFloat16ENS1_7complexIfEEEEv12SSMParamsBwd,"a",@progbits
	.sectionflags	@""
	.align	4
.nv.constant0._Z25selective_scan_bwd_kernelI32Selective_Scan_bwd_kernel_traitsILi128ELi16ELb0ELb0ELb0ELb1ELb1EN3c108BFloat16ENS1_7complexIfEEEEv12SSMParamsBwd:
	.zero		848


//--------------------- .nv.constant0._Z25selective_scan_bwd_kernelI32Selective_Scan_bwd_kernel_traitsILi128ELi16ELb0ELb0ELb1ELb0ELb0EN3c108BFloat16ENS1_7complexIfEEEEv12SSMParamsBwd --------------------------
	.section	.nv.constant0._Z25selective_scan_bwd_kernelI32Selective_Scan_bwd_kernel_traitsILi128ELi16ELb0ELb0ELb1ELb0ELb0EN3c108BFloat16ENS1_7complexIfEEEEv12SSMParamsBwd,"a",@progbits
	.sectionflags	@""
	.align	4
.nv.constant0._Z25selective_scan_bwd_kernelI32Selective_Scan_bwd_kernel_traitsILi128ELi16ELb0ELb0ELb1ELb0ELb0EN3c108BFloat16ENS1_7complexIfEEEEv12SSMParamsBwd:
	.zero		848


//--------------------- .nv.constant0._Z25selective_scan_bwd_kernelI32Selective_Scan_bwd_kernel_traitsILi128ELi16ELb0ELb0ELb1ELb0ELb1EN3c108BFloat16ENS1_7complexIfEEEEv12SSMParamsBwd --------------------------
	.section	.nv.constant0._Z25selective_scan_bwd_kernelI32Selective_Scan_bwd_kernel_traitsILi128ELi16ELb0ELb0ELb1ELb0ELb1EN3c108BFloat16ENS1_7complexIfEEEEv12SSMParamsBwd,"a",@progbits
	.sectionflags	@""
	.align	4
.nv.constant0._Z25selective_scan_bwd_kernelI32Selective_Scan_bwd_kernel_traitsILi128ELi16ELb0ELb0ELb1ELb0ELb1EN3c108BFloat16ENS1_7complexIfEEEEv12SSMParamsBwd:
	.zero		848


//--------------------- .nv.constant0._Z25selective_scan_bwd_kernelI32Selective_Scan_bwd_kernel_traitsILi128ELi16ELb0ELb0ELb1ELb1ELb0EN3c108BFloat16ENS1_7complexIfEEEEv12SSMParamsBwd --------------------------
	.section	.nv.constant0._Z25selective_scan_bwd_kernelI32Selective_Scan_bwd_kernel_traitsILi128ELi16ELb0ELb0ELb1ELb1ELb0EN3c108BFloat16ENS1_7complexIfEEEEv12SSMParamsBwd,"a",@progbits
	.sectionflags	@""
	.align	4
.nv.constant0._Z25selective_scan_bwd_kernelI32Selective_Scan_bwd_kernel_traitsILi128ELi16ELb0ELb0ELb1ELb1ELb0EN3c108BFloat16ENS1_7complexIfEEEEv12SSMParamsBwd:
	.zero		848


//--------------------- .nv.constant0._Z25selective_scan_bwd_kernelI32Selective_Scan_bwd_kernel_traitsILi128ELi16ELb0ELb0ELb1ELb1ELb1EN3c108BFloat16ENS1_7complexIfEEEEv12SSMParamsBwd --------------------------
	.section	.nv.constant0._Z25selective_scan_bwd_kernelI32Selective_Scan_bwd_kernel_traitsILi128ELi16ELb0ELb0ELb1ELb1ELb1EN3c108BFloat16ENS1_7complexIfEEEEv12SSMParamsBwd,"a",@progbits
	.sectionflags	@""
	.align	4
.nv.constant0._Z25selective_scan_bwd_kernelI32Selective_Scan_bwd_kernel_traitsILi128ELi16ELb0ELb0ELb1ELb1ELb1EN3c108BFloat16ENS1_7complexIfEEEEv12SSMParamsBwd:
	.zero		848


//--------------------- .nv.constant0._Z25selective_scan_bwd_kernelI32Selective_Scan_bwd_kernel_traitsILi128ELi16ELb0ELb1ELb0ELb0ELb0EN3c108BFloat16ENS1_7complexIfEEEEv12SSMParamsBwd --------------------------
	.section	.nv.constant0._Z25selective_scan_bwd_kernelI32Selective_Scan_bwd_kernel_traitsILi128ELi16ELb0ELb1ELb0ELb0ELb0EN3c108BFloat16ENS1_7complexIfEEEEv12SSMParamsBwd,"a",@progbits
	.sectionflags	@""
	.align	4
.nv.constant0._Z25selective_scan_bwd_kernelI32Selective_Scan_bwd_kernel_traitsILi128ELi16ELb0ELb1ELb0ELb0ELb0EN3c108BFloat16ENS1_7complexIfEEEEv12SSMParamsBwd:
	.zero		848


//--------------------- .nv.constant0._Z25selective_scan_bwd_kernelI32Selective_Scan_bwd_kernel_traitsILi128ELi16ELb0ELb1ELb0ELb0ELb1EN3c108BFloat16ENS1_7complexIfEEEEv12SSMParamsBwd --------------------------
	.section	.nv.constant0._Z25selective_scan_bwd_kernelI32Selective_Scan_bwd_kernel_traitsILi128ELi16ELb0ELb1ELb0ELb0ELb1EN3c108BFloat16ENS1_7complexIfEEEEv12SSMParamsBwd,"a",@progbits
	.sectionflags	@""
	.align	4
.nv.constant0._Z25selective_scan_bwd_kernelI32Selective_Scan_bwd_kernel_traitsILi128ELi16ELb0ELb1ELb0ELb0ELb1EN3c108BFloat16ENS1_7complexIfEEEEv12SSMParamsBwd:
	.zero		848


//--------------------- .nv.constant0._Z25selective_scan_bwd_kernelI32Selective_Scan_bwd_kernel_traitsILi128ELi16ELb0ELb1ELb0ELb1ELb0EN3c108BFloat16ENS1_7complexIfEEEEv12SSMParamsBwd --------------------------
	.section	.nv.constant0._Z25selective_scan_bwd_kernelI32Selective_Scan_bwd_kernel_traitsILi128ELi16ELb0ELb1ELb0ELb1ELb0EN3c108BFloat16ENS1_7complexIfEEEEv12SSMParamsBwd,"a",@progbits
	.sectionflags	@""
	.align	4
.nv.constant0._Z25selective_scan_bwd_kernelI32Selective_Scan_bwd_kernel_traitsILi128ELi16ELb0ELb1ELb0ELb1ELb0EN3c108BFloat16ENS1_7complexIfEEEEv12SSMParamsBwd:
	.zero		848


//--------------------- .nv.constant0._Z25selective_scan_bwd_kernelI32Selective_Scan_bwd_kernel_traitsILi128ELi16ELb0ELb1ELb0ELb1ELb1EN3c108BFloat16ENS1_7complexIfEEEEv12SSMParamsBwd --------------------------
	.section	.nv.constant0._Z25selective_scan_bwd_kernelI32Selective_Scan_bwd_kernel_traitsILi128ELi16ELb0ELb1ELb0ELb1ELb1EN3c108BFloat16ENS1_7complexIfEEEEv12SSMParamsBwd,"a",@progbits
	.sectionflags	@""
	.align	4
.nv.constant0._Z25selective_scan_bwd_kernelI32Selective_Scan_bwd_kernel_traitsILi128ELi16ELb0ELb1ELb0ELb1ELb1EN3c108BFloat16ENS1_7complexIfEEEEv12SSMParamsBwd:
	.zero		848


//--------------------- .nv.constant0._Z25selective_scan_bwd_kernelI32Selective_Scan_bwd_kernel_traitsILi128ELi16ELb0ELb1ELb1ELb0ELb0EN3c108BFloat16ENS1_7complexIfEEEEv12SSMParamsBwd --------------------------
	.section	.nv.constant0._Z25selective_scan_bwd_kernelI32Selective_Scan_bwd_kernel_traitsILi128ELi16ELb0ELb1ELb1ELb0ELb0EN3c108BFloat16ENS1_7complexIfEEEEv12SSMParamsBwd,"a",@progbits
	.sectionflags	@""
	.align	4
.nv.constant0._Z25selective_scan_bwd_kernelI32Selective_Scan_bwd_kernel_traitsILi128ELi16ELb0ELb1ELb1ELb0ELb0EN3c108BFloat16ENS1_7complexIfEEEEv12SSMParamsBwd:
	.zero		848


//--------------------- .nv.constant0._Z25selective_scan_bwd_kernelI32Selective_Scan_bwd_kernel_traitsILi128ELi16ELb0ELb1ELb1ELb0ELb1EN3c108BFloat16ENS1_7complexIfEEEEv12SSMParamsBwd --------------------------
	.section	.nv.constant0._Z25selective_scan_bwd_kernelI32Selective_Scan_bwd_kernel_traitsILi128ELi16ELb0ELb1ELb1ELb0ELb1EN3c108BFloat16ENS1_7complexIfEEEEv12SSMParamsBwd,"a",@progbits
	.sectionflags	@""
	.align	4
.nv.constant0._Z25selective_scan_bwd_kernelI32Selective_Scan_bwd_kernel_traitsILi128ELi16ELb0ELb1ELb1ELb0ELb1EN3c108BFloat16ENS1_7complexIfEEEEv12SSMParamsBwd:
	.zero		848


//--------------------- .nv.constant0._Z25selective_scan_bwd_kernelI32Selective_Scan_bwd_kernel_traitsILi128ELi16ELb0ELb1ELb1ELb1ELb0EN3c108BFloat16ENS1_7complexIfEEEEv12SSMParamsBwd --------------------------
	.section	.nv.constant0._Z25selective_scan_bwd_kernelI32Selective_Scan_bwd_kernel_traitsILi128ELi16ELb0ELb1ELb1ELb1ELb0EN3c108BFloat16ENS1_7complexIfEEEEv12SSMParamsBwd,"a",@progbits
	.sectionflags	@""
	.align	4
.nv.constant0._Z25selective_scan_bwd_kernelI32Selective_Scan_bwd_kernel_traitsILi128ELi16ELb0ELb1ELb1ELb1ELb0EN3c108BFloat16ENS1_7complexIfEEEEv12SSMParamsBwd:
	.zero		848


//--------------------- .nv.constant0._Z25selective_scan_bwd_kernelI32Selective_Scan_bwd_kernel_traitsILi128ELi16ELb0ELb1ELb1ELb1ELb1EN3c108BFloat16ENS1_7complexIfEEEEv12SSMParamsBwd --------------------------
	.section	.nv.constant0._Z25selective_scan_bwd_kernelI32Selective_Scan_bwd_kernel_traitsILi128ELi16ELb0ELb1ELb1ELb1ELb1EN3c108BFloat16ENS1_7complexIfEEEEv12SSMParamsBwd,"a",@progbits
	.sectionflags	@""
	.align	4
.nv.constant0._Z25selective_scan_bwd_kernelI32Selective_Scan_bwd_kernel_traitsILi128ELi16ELb0ELb1ELb1ELb1ELb1EN3c108BFloat16ENS1_7complexIfEEEEv12SSMParamsBwd:
	.zero		848


//--------------------- .nv.constant0._Z25selective_scan_bwd_kernelI32Selective_Scan_bwd_kernel_traitsILi128ELi16ELb1ELb0ELb0ELb0ELb0EN3c108BFloat16ENS1_7complexIfEEEEv12SSMParamsBwd --------------------------
	.section	.nv.constant0._Z25selective_scan_bwd_kernelI32Selective_Scan_bwd_kernel_traitsILi128ELi16ELb1ELb0ELb0ELb0ELb0EN3c108BFloat16ENS1_7complexIfEEEEv12SSMParamsBwd,"a",@progbits
	.sectionflags	@""
	.align	4
.nv.constant0._Z25selective_scan_bwd_kernelI32Selective_Scan_bwd_kernel_traitsILi128ELi16ELb1ELb0ELb0ELb0ELb0EN3c108BFloat16ENS1_7complexIfEEEEv12SSMParamsBwd:
	.zero		848


//--------------------- .nv.constant0._Z25selective_scan_bwd_kernelI32Selective_Scan_bwd_kernel_traitsILi128ELi16ELb1ELb0ELb0ELb0ELb1EN3c108BFloat16ENS1_7complexIfEEEEv12SSMParamsBwd --------------------------
	.section	.nv.constant0._Z25selective_scan_bwd_kernelI32Selective_Scan_bwd_kernel_traitsILi128ELi16ELb1ELb0ELb0ELb0ELb1EN3c108BFloat16ENS1_7complexIfEEEEv12SSMParamsBwd,"a",@progbits
	.sectionflags	@""
	.align	4
.nv.constant0._Z25selective_scan_bwd_kernelI32Selective_Scan_bwd_kernel_traitsILi128ELi16ELb1ELb0ELb0ELb0ELb1EN3c108BFloat16ENS1_7complexIfEEEEv12SSMParamsBwd:
	.zero		848


//--------------------- .nv.constant0._Z25selective_scan_bwd_kernelI32Selective_Scan_bwd_kernel_traitsILi128ELi16ELb1ELb0ELb0ELb1ELb0EN3c108BFloat16ENS1_7complexIfEEEEv12SSMParamsBwd --------------------------
	.section	.nv.constant0._Z25selective_scan_bwd_kernelI32Selective_Scan_bwd_kernel_traitsILi128ELi16ELb1ELb0ELb0ELb1ELb0EN3c108BFloat16ENS1_7complexIfEEEEv12SSMParamsBwd,"a",@progbits
	.sectionflags	@""
	.align	4
.nv.constant0._Z25selective_scan_bwd_kernelI32Selective_Scan_bwd_kernel_traitsILi128ELi16ELb1ELb0ELb0ELb1ELb0EN3c108BFloat16ENS1_7complexIfEEEEv12SSMParamsBwd:
	.zero		848


//--------------------- .nv.constant0._Z25selective_scan_bwd_kernelI32Selective_Scan_bwd_kernel_traitsILi128ELi16ELb1ELb0ELb0ELb1ELb1EN3c108BFloat16ENS1_7complexIfEEEEv12SSMParamsBwd --------------------------
	.section	.nv.constant0._Z25selective_scan_bwd_kernelI32Selective_Scan_bwd_kernel_traitsILi128ELi16ELb1ELb0ELb0ELb1ELb1EN3c108BFloat16ENS1_7complexIfEEEEv12SSMParamsBwd,"a",@progbits
	.sectionflags	@""
	.align	4
.nv.constant0._Z25selective_scan_bwd_kernelI32Selective_Scan_bwd_kernel_traitsILi128ELi16ELb1ELb0ELb0ELb1ELb1EN3c108BFloat16ENS1_7complexIfEEEEv12SSMParamsBwd:
	.zero		848


//--------------------- .nv.constant0._Z25selective_scan_bwd_kernelI32Selective_Scan_bwd_kernel_traitsILi128ELi16ELb1ELb0ELb1ELb0ELb0EN3c108BFloat16ENS1_7complexIfEEEEv12SSMParamsBwd --------------------------
	.section	.nv.constant0._Z25selective_scan_bwd_kernelI32Selective_Scan_bwd_kernel_traitsILi128ELi16ELb1ELb0ELb1ELb0ELb0EN3c108BFloat16ENS1_7complexIfEEEEv12SSMParamsBwd,"a",@progbits
	.sectionflags	@""
	.align	4
.nv.constant0._Z25selective_scan_bwd_kernelI32Selective_Scan_bwd_kernel_traitsILi128ELi16ELb1ELb0ELb1ELb0ELb0EN3c108BFloat16ENS1_7complexIfEEEEv12SSMParamsBwd:
	.zero		848


//--------------------- .nv.constant0._Z25selective_scan_bwd_kernelI32Selective_Scan_bwd_kernel_traitsILi128ELi16ELb1ELb0ELb1ELb0ELb1EN3c108BFloat16ENS1_7complexIfEEEEv12SSMParamsBwd --------------------------
	.section	.nv.constant0._Z25selective_scan_bwd_kernelI32Selective_Scan_bwd_kernel_traitsILi128ELi16ELb1ELb0ELb1ELb0ELb1EN3c108BFloat16ENS1_7complexIfEEEEv12SSMParamsBwd,"a",@progbits
	.sectionflags	@""
	.align	4
.nv.constant0._Z25selective_scan_bwd_kernelI32Selective_Scan_bwd_kernel_traitsILi128ELi16ELb1ELb0ELb1ELb0ELb1EN3c108BFloat16ENS1_7complexIfEEEEv12SSMParamsBwd:
	.zero		848


//--------------------- .nv.constant0._Z25selective_scan_bwd_kernelI32Selective_Scan_bwd_kernel_traitsILi128ELi16ELb1ELb0ELb1ELb1ELb0EN3c108BFloat16ENS1_7complexIfEEEEv12SSMParamsBwd --------------------------
	.section	.nv.constant0._Z25selective_scan_bwd_kernelI32Selective_Scan_bwd_kernel_traitsILi128ELi16ELb1ELb0ELb1ELb1ELb0EN3c108BFloat16ENS1_7complexIfEEEEv12SSMParamsBwd,"a",@progbits
	.sectionflags	@""
	.align	4
.nv.constant0._Z25selective_scan_bwd_kernelI32Selective_Scan_bwd_kernel_traitsILi128ELi16ELb1ELb0ELb1ELb1ELb0EN3c108BFloat16ENS1_7complexIfEEEEv12SSMParamsBwd:
	.zero		848


//--------------------- .nv.constant0._Z25selective_scan_bwd_kernelI32Selective_Scan_bwd_kernel_traitsILi128ELi16ELb1ELb0ELb1ELb1ELb1EN3c108BFloat16ENS1_7complexIfEEEEv12SSMParamsBwd --------------------------
	.section	.nv.constant0._Z25selective_scan_bwd_kernelI32Selective_Scan_bwd_kernel_traitsILi128ELi16ELb1ELb0ELb1ELb1ELb1EN3c108BFloat16ENS1_7complexIfEEEEv12SSMParamsBwd,"a",@progbits
	.sectionflags	@""
	.align	4
.nv.constant0._Z25selective_scan_bwd_kernelI32Selective_Scan_bwd_kernel_traitsILi128ELi16ELb1ELb0ELb1ELb1ELb1EN3c108BFloat16ENS1_7complexIfEEEEv12SSMParamsBwd:
	.zero		848


//--------------------- .nv.constant0._Z25selective_scan_bwd_kernelI32Selective_Scan_bwd_kernel_traitsILi128ELi16ELb1ELb1ELb0ELb0ELb0EN3c108BFloat16ENS1_7complexIfEEEEv12SSMParamsBwd --------------------------
	.section	.nv.constant0._Z25selective_scan_bwd_kernelI32Selective_Scan_bwd_kernel_traitsILi128ELi16ELb1ELb1ELb0ELb0ELb0EN3c108BFloat16ENS1_7complexIfEEEEv12SSMParamsBwd,"a",@progbits
	.sectionflags	@""
	.align	4
.nv.constant0._Z25selective_scan_bwd_kernelI32Selective_Scan_bwd_kernel_traitsILi128ELi16ELb1ELb1ELb0ELb0ELb0EN3c108BFloat16ENS1_7complexIfEEEEv12SSMParamsBwd:
	.zero		848


//--------------------- .nv.constant0._Z25selective_scan_bwd_kernelI32Selective_Scan_bwd_kernel_traitsILi128ELi16ELb1ELb1ELb0ELb0ELb1EN3c108BFloat16ENS1_7complexIfEEEEv12SSMParamsBwd --------------------------
	.section	.nv.constant0._Z25selective_scan_bwd_kernelI32Selective_Scan_bwd_kernel_traitsILi128ELi16ELb1ELb1ELb0ELb0ELb1EN3c108BFloat16ENS1_7complexIfEEEEv12SSMParamsBwd,"a",@progbits
	.sectionflags	@""
	.align	4
.nv.constant0._Z25selective_scan_bwd_kernelI32Selective_Scan_bwd_kernel_traitsILi128ELi16ELb1ELb1ELb0ELb0ELb1EN3c108BFloat16ENS1_7complexIfEEEEv12SSMParamsBwd:
	.zero		848


//--------------------- .nv.constant0._Z25selective_scan_bwd_kernelI32Selective_Scan_bwd_kernel_traitsILi128ELi16ELb1ELb1ELb0ELb1ELb0EN3c108BFloat16ENS1_7complexIfEEEEv12SSMParamsBwd --------------------------
	.section	.nv.constant0._Z25selective_scan_bwd_kernelI32Selective_Scan_bwd_kernel_traitsILi128ELi16ELb1ELb1ELb0ELb1ELb0EN3c108BFloat16ENS1_7complexIfEEEEv12SSMParamsBwd,"a",@progbits
	.sectionflags	@""
	.align	4
.nv.constant0._Z25selective_scan_bwd_kernelI32Selective_Scan_bwd_kernel_traitsILi128ELi16ELb1ELb1ELb0ELb1ELb0EN3c108BFloat16ENS1_7complexIfEEEEv12SSMParamsBwd:
	.zero		848


//--------------------- .nv.constant0._Z25selective_scan_bwd_kernelI32Selective_Scan_bwd_kernel_traitsILi128ELi16ELb1ELb1ELb0ELb1ELb1EN3c108BFloat16ENS1_7complexIfEEEEv12SSMParamsBwd --------------------------
	.section	.nv.constant0._Z25selective_scan_bwd_kernelI32Selective_Scan_bwd_kernel_traitsILi128ELi16ELb1ELb1ELb0ELb1ELb1EN3c108BFloat16ENS1_7complexIfEEEEv12SSMParamsBwd,"a",@progbits
	.sectionflags	@""
	.align	4
.nv.constant0._Z25selective_scan_bwd_kernelI32Selective_Scan_bwd_kernel_traitsILi128ELi16ELb1ELb1ELb0ELb1ELb1EN3c108BFloat16ENS1_7complexIfEEEEv12SSMParamsBwd:
	.zero		848


//--------------------- .nv.constant0._Z25selective_scan_bwd_kernelI32Selective_Scan_bwd_kernel_traitsILi128ELi16ELb1ELb1ELb1ELb0ELb0EN3c108BFloat16ENS1_7complexIfEEEEv12SSMParamsBwd --------------------------
	.section	.nv.constant0._Z25selective_scan_bwd_kernelI32Selective_Scan_bwd_kernel_traitsILi128ELi16ELb1ELb1ELb1ELb0ELb0EN3c108BFloat16ENS1_7complexIfEEEEv12SSMParamsBwd,"a",@progbits
	.sectionflags	@""
	.align	4
.nv.constant0._Z25selective_scan_bwd_kernelI32Selective_Scan_bwd_kernel_traitsILi128ELi16ELb1ELb1ELb1ELb0ELb0EN3c108BFloat16ENS1_7complexIfEEEEv12SSMParamsBwd:
	.zero		848


//--------------------- .nv.constant0._Z25selective_scan_bwd_kernelI32Selective_Scan_bwd_kernel_traitsILi128ELi16ELb1ELb1ELb1ELb0ELb1EN3c108BFloat16ENS1_7complexIfEEEEv12SSMParamsBwd --------------------------
	.section	.nv.constant0._Z25selective_scan_bwd_kernelI32Selective_Scan_bwd_kernel_traitsILi128ELi16ELb1ELb1ELb1ELb0ELb1EN3c108BFloat16ENS1_7complexIfEEEEv12SSMParamsBwd,"a",@progbits
	.sectionflags	@""
	.align	4
.nv.constant0._Z25selective_scan_bwd_kernelI32Selective_Scan_bwd_kernel_traitsILi128ELi16ELb1ELb1ELb1ELb0ELb1EN3c108BFloat16ENS1_7complexIfEEEEv12SSMParamsBwd:
	.zero		848


//--------------------- .nv.constant0._Z25selective_scan_bwd_kernelI32Selective_Scan_bwd_kernel_traitsILi128ELi16ELb1ELb1ELb1ELb1ELb0EN3c108BFloat16ENS1_7complexIfEEEEv12SSMParamsBwd --------------------------
	.section	.nv.constant0._Z25selective_scan_bwd_kernelI32Selective_Scan_bwd_kernel_traitsILi128ELi16ELb1ELb1ELb1ELb1ELb0EN3c108BFloat16ENS1_7complexIfEEEEv12SSMParamsBwd,"a",@progbits
	.sectionflags	@""
	.align	4
.nv.constant0._Z25selective_scan_bwd_kernelI32Selective_Scan_bwd_kernel_traitsILi128ELi16ELb1ELb1ELb1ELb1ELb0EN3c108BFloat16ENS1_7complexIfEEEEv12SSMParamsBwd:
	.zero		848


//--------------------- .nv.constant0._Z25selective_scan_bwd_kernelI32Selective_Scan_bwd_kernel_traitsILi128ELi16ELb1ELb1ELb1ELb1ELb1EN3c108BFloat16ENS1_7complexIfEEEEv12SSMParamsBwd --------------------------
	.section	.nv.constant0._Z25selective_scan_bwd_kernelI32Selective_Scan_bwd_kernel_traitsILi128ELi16ELb1ELb1ELb1ELb1ELb1EN3c108BFloat16ENS1_7complexIfEEEEv12SSMParamsBwd,"a",@progbits
	.sectionflags	@""
	.align	4
.nv.constant0._Z25selective_scan_bwd_kernelI32Selective_Scan_bwd_kernel_traitsILi128ELi16ELb1ELb1ELb1ELb1ELb1EN3c108BFloat16ENS1_7complexIfEEEEv12SSMParamsBwd:
	.zero		848


//--------------------- .nv.constant0._Z25selective_scan_bwd_kernelI32Selective_Scan_bwd_kernel_traitsILi64ELi16ELb0ELb0ELb0ELb0ELb0EN3c108BFloat16ENS1_7complexIfEEEEv12SSMParamsBwd --------------------------
	.section	.nv.constant0._Z25selective_scan_bwd_kernelI32Selective_Scan_bwd_kernel_traitsILi64ELi16ELb0ELb0ELb0ELb0ELb0EN3c108BFloat16ENS1_7complexIfEEEEv12SSMParamsBwd,"a",@progbits
	.sectionflags	@""
	.align	4
.nv.constant0._Z25selective_scan_bwd_kernelI32Selective_Scan_bwd_kernel_traitsILi64ELi16ELb0ELb0ELb0ELb0ELb0EN3c108BFloat16ENS1_7complexIfEEEEv12SSMParamsBwd:
	.zero		848


//--------------------- .nv.constant0._Z25selective_scan_bwd_kernelI32Selective_Scan_bwd_kernel_traitsILi64ELi16ELb0ELb0ELb0ELb0ELb1EN3c108BFloat16ENS1_7complexIfEEEEv12SSMParamsBwd --------------------------
	.section	.nv.constant0._Z25selective_scan_bwd_kernelI32Selective_Scan_bwd_kernel_traitsILi64ELi16ELb0ELb0ELb0ELb0ELb1EN3c108BFloat16ENS1_7complexIfEEEEv12SSMParamsBwd,"a",@progbits
	.sectionflags	@""
	.align	4
.nv.constant0._Z25selective_scan_bwd_kernelI32Selective_Scan_bwd_kernel_traitsILi64ELi16ELb0ELb0ELb0ELb0ELb1EN3c108BFloat16ENS1_7complexIfEEEEv12SSMParamsBwd:
	.zero		848


//--------------------- .nv.constant0._Z25selective_scan_bwd_kernelI32Selective_Scan_bwd_kernel_traitsILi64ELi16ELb0ELb0ELb0ELb1ELb0EN3c108BFloat16ENS1_7complexIfEEEEv12SSMParamsBwd --------------------------
	.section	.nv.constant0._Z25selective_scan_bwd_kernelI32Selective_Scan_bwd_kernel_traitsILi64ELi16ELb0ELb0ELb0ELb1ELb0EN3c108BFloat16ENS1_7complexIfEEEEv12SSMParamsBwd,"a",@progbits
	.sectionflags	@""
	.align	4
.nv.constant0._Z25selective_scan_bwd_kernelI32Selective_Scan_bwd_kernel_traitsILi64ELi16ELb0ELb0ELb0ELb1ELb0EN3c108BFloat16ENS1_7complexIfEEEEv12SSMParamsBwd:
	.zero		848


//--------------------- .nv.constant0._Z25selective_scan_bwd_kernelI32Selective_Scan_bwd_kernel_traitsILi64ELi16ELb0ELb0ELb0ELb1ELb1EN3c108BFloat16ENS1_7complexIfEEEEv12SSMParamsBwd --------------------------
	.section	.nv.constant0._Z25selective_scan_bwd_kernelI32Selective_Scan_bwd_kernel_traitsILi64ELi16ELb0ELb0ELb0ELb1ELb1EN3c108BFloat16ENS1_7complexIfEEEEv12SSMParamsBwd,"a",@progbits
	.sectionflags	@""
	.align	4
.nv.constant0._Z25selective_scan_bwd_kernelI32Selective_Scan_bwd_kernel_traitsILi64ELi16ELb0ELb0ELb0ELb1ELb1EN3c108BFloat16ENS1_7complexIfEEEEv12SSMParamsBwd:
	.zero		848


//--------------------- .nv.constant0._Z25selective_scan_bwd_kernelI32Selective_Scan_bwd_kernel_traitsILi64ELi16ELb0ELb0ELb1ELb0ELb0EN3c108BFloat16ENS1_7complexIfEEEEv12SSMParamsBwd --------------------------
	.section	.nv.constant0._Z25selective_scan_bwd_kernelI32Selective_Scan_bwd_kernel_traitsILi64ELi16ELb0ELb0ELb1ELb0ELb0EN3c108BFloat16ENS1_7complexIfEEEEv12SSMParamsBwd,"a",@progbits
	.sectionflags	@""
	.align	4
.nv.constant0._Z25selective_scan_bwd_kernelI32Selective_Scan_bwd_kernel_traitsILi64ELi16ELb0ELb0ELb1ELb0ELb0EN3c108BFloat16ENS1_7complexIfEEEEv12SSMParamsBwd:
	.zero		848


//--------------------- .nv.constant0._Z25selective_scan_bwd_kernelI32Selective_Scan_bwd_kernel_traitsILi64ELi16ELb0ELb0ELb1ELb0ELb1EN3c108BFloat16ENS1_7complexIfEEEEv12SSMParamsBwd --------------------------
	.section	.nv.constant0._Z25selective_scan_bwd_kernelI32Selective_Scan_bwd_kernel_traitsILi64ELi16ELb0ELb0ELb1ELb0ELb1EN3c108BFloat16ENS1_7complexIfEEEEv12SSMParamsBwd,"a",@progbits
	.sectionflags	@""
	.align	4
.nv.constant0._Z25selective_scan_bwd_kernelI32Selective_Scan_bwd_kernel_traitsILi64ELi16ELb0ELb0ELb1ELb0ELb1EN3c108BFloat16ENS1_7complexIfEEEEv12SSMParamsBwd:
	.zero		848


//--------------------- .nv.constant0._Z25selective_scan_bwd_kernelI32Selective_Scan_bwd_kernel_traitsILi64ELi16ELb0ELb0ELb1ELb1ELb0EN3c108BFloat16ENS1_7complexIfEEEEv12SSMParamsBwd --------------------------
	.section	.nv.constant0._Z25selective_scan_bwd_kernelI32Selective_Scan_bwd_kernel_traitsILi64ELi16ELb0ELb0ELb1ELb1ELb0EN3c108BFloat16ENS1_7complexIfEEEEv12SSMParamsBwd,"a",@progbits
	.sectionflags	@""
	.align	4
.nv.constant0._Z25selective_scan_bwd_kernelI32Selective_Scan_bwd_kernel_traitsILi64ELi16ELb0ELb0ELb1ELb1ELb0EN3c108BFloat16ENS1_7complexIfEEEEv12SSMParamsBwd:
	.zero		848


//--------------------- .nv.constant0._Z25selective_scan_bwd_kernelI32Selective_Scan_bwd_kernel_traitsILi64ELi16ELb0ELb0ELb1ELb1ELb1EN3c108BFloat16ENS1_7complexIfEEEEv12SSMParamsBwd --------------------------
	.section	.nv.constant0._Z25selective_scan_bwd_kernelI32Selective_Scan_bwd_kernel_traitsILi64ELi16ELb0ELb0ELb1ELb1ELb1EN3c108BFloat16ENS1_7complexIfEEEEv12SSMParamsBwd,"a",@progbits
	.sectionflags	@""
	.align	4
.nv.constant0._Z25selective_scan_bwd_kernelI32Selective_Scan_bwd_kernel_traitsILi64ELi16ELb0ELb0ELb1ELb1ELb1EN3c108BFloat16ENS1_7complexIfEEEEv12SSMParamsBwd:
	.zero		848


//--------------------- .nv.constant0._Z25selective_scan_bwd_kernelI32Selective_Scan_bwd_kernel_traitsILi64ELi16ELb0ELb1ELb0ELb0ELb0EN3c108BFloat16ENS1_7complexIfEEEEv12SSMParamsBwd --------------------------
	.section	.nv.constant0._Z25selective_scan_bwd_kernelI32Selective_Scan_bwd_kernel_traitsILi64ELi16ELb0ELb1ELb0ELb0ELb0EN3c108BFloat16ENS1_7complexIfEEEEv12SSMParamsBwd,"a",@progbits
	.sectionflags	@""
	.align	4
.nv.constant0._Z25selective_scan_bwd_kernelI32Selective_Scan_bwd_kernel_traitsILi64ELi16ELb0ELb1ELb0ELb0ELb0EN3c108BFloat16ENS1_7complexIfEEEEv12SSMParamsBwd:
	.zero		848


//--------------------- .nv.constant0._Z25selective_scan_bwd_kernelI32Selective_Scan_bwd_kernel_traitsILi64ELi16ELb0ELb1ELb0ELb0ELb1EN3c108BFloat16ENS1_7complexIfEEEEv12SSMParamsBwd --------------------------
	.section	.nv.constant0._Z25selective_scan_bwd_kernelI32Selective_Scan_bwd_kernel_traitsILi64ELi16ELb0ELb1ELb0ELb0ELb1EN3c108BFloat16ENS1_7complexIfEEEEv12SSMParamsBwd,"a",@progbits
	.sectionflags	@""
	.align	4
.nv.constant0._Z25selective_scan_bwd_kernelI32Selective_Scan_bwd_kernel_traitsILi64ELi16ELb0ELb1ELb0ELb0ELb1EN3c108BFloat16ENS1_7complexIfEEEEv12SSMParamsBwd:
	.zero		848


//--------------------- .nv.constant0._Z25selective_scan_bwd_kernelI32Selective_Scan_bwd_kernel_traitsILi64ELi16ELb0ELb1ELb0ELb1ELb0EN3c108BFloat16ENS1_7complexIfEEEEv12SSMParamsBwd --------------------------
	.section	.nv.constant0._Z25selective_scan_bwd_kernelI32Selective_Scan_bwd_kernel_traitsILi64ELi16ELb0ELb1ELb0ELb1ELb0EN3c108BFloat16ENS1_7complexIfEEEEv12SSMParamsBwd,"a",@progbits
	.sectionflags	@""
	.align	4
.nv.constant0._Z25selective_scan_bwd_kernelI32Selective_Scan_bwd_kernel_traitsILi64ELi16ELb0ELb1ELb0ELb1ELb0EN3c108BFloat16ENS1_7complexIfEEEEv12SSMParamsBwd:
	.zero		848


//--------------------- .nv.constant0._Z25selective_scan_bwd_kernelI32Selective_Scan_bwd_kernel_traitsILi64ELi16ELb0ELb1ELb0ELb1ELb1EN3c108BFloat16ENS1_7complexIfEEEEv12SSMParamsBwd --------------------------
	.section	.nv.constant0._Z25selective_scan_bwd_kernelI32Selective_Scan_bwd_kernel_traitsILi64ELi16ELb0ELb1ELb0ELb1ELb1EN3c108BFloat16ENS1_7complexIfEEEEv12SSMParamsBwd,"a",@progbits
	.sectionflags	@""
	.align	4
.nv.constant0._Z25selective_scan_bwd_kernelI32Selective_Scan_bwd_kernel_traitsILi64ELi16ELb0ELb1ELb0ELb1ELb1EN3c108BFloat16ENS1_7complexIfEEEEv12SSMParamsBwd:
	.zero		848


//--------------------- .nv.constant0._Z25selective_scan_bwd_kernelI32Selective_Scan_bwd_kernel_traitsILi64ELi16ELb0ELb1ELb1ELb0ELb0EN3c108BFloat16ENS1_7complexIfEEEEv12SSMParamsBwd --------------------------
	.section	.nv.constant0._Z25selective_scan_bwd_kernelI32Selective_Scan_bwd_kernel_traitsILi64ELi16ELb0ELb1ELb1ELb0ELb0EN3c108BFloat16ENS1_7complexIfEEEEv12SSMParamsBwd,"a",@progbits
	.sectionflags	@""
	.align	4
.nv.constant0._Z25selective_scan_bwd_kernelI32Selective_Scan_bwd_kernel_traitsILi64ELi16ELb0ELb1ELb1ELb0ELb0EN3c108BFloat16ENS1_7complexIfEEEEv12SSMParamsBwd:
	.zero		848


//--------------------- .nv.constant0._Z25selective_scan_bwd_kernelI32Selective_Scan_bwd_kernel_traitsILi64ELi16ELb0ELb1ELb1ELb0ELb1EN3c108BFloat16ENS1_7complexIfEEEEv12SSMParamsBwd --------------------------
	.section	.nv.constant0._Z25selective_scan_bwd_kernelI32Selective_Scan_bwd_kernel_traitsILi64ELi16ELb0ELb1ELb1ELb0ELb1EN3c108BFloat16ENS1_7complexIfEEEEv12SSMParamsBwd,"a",@progbits
	.sectionflags	@""
	.align	4
.nv.constant0._Z25selective_scan_bwd_kernelI32Selective_Scan_bwd_kernel_traitsILi64ELi16ELb0ELb1ELb1ELb0ELb1EN3c108BFloat16ENS1_7complexIfEEEEv12SSMParamsBwd:
	.zero		848


//--------------------- .nv.constant0._Z25selective_scan_bwd_kernelI32Selective_Scan_bwd_kernel_traitsILi64ELi16ELb0ELb1ELb1ELb1ELb0EN3c108BFloat16ENS1_7complexIfEEEEv12SSMParamsBwd --------------------------
	.section	.nv.constant0._Z25selective_scan_bwd_kernelI32Selective_Scan_bwd_kernel_traitsILi64ELi16ELb0ELb1ELb1ELb1ELb0EN3c108BFloat16ENS1_7complexIfEEEEv12SSMParamsBwd,"a",@progbits
	.sectionflags	@""
	.align	4
.nv.constant0._Z25selective_scan_bwd_kernelI32Selective_Scan_bwd_kernel_traitsILi64ELi16ELb0ELb1ELb1ELb1ELb0EN3c108BFloat16ENS1_7complexIfEEEEv12SSMParamsBwd:
	.zero		848


//--------------------- .nv.constant0._Z25selective_scan_bwd_kernelI32Selective_Scan_bwd_kernel_traitsILi64ELi16ELb0ELb1ELb1ELb1ELb1EN3c108BFloat16ENS1_7complexIfEEEEv12SSMParamsBwd --------------------------
	.section	.nv.constant0._Z25selective_scan_bwd_kernelI32Selective_Scan_bwd_kernel_traitsILi64ELi16ELb0ELb1ELb1ELb1ELb1EN3c108BFloat16ENS1_7complexIfEEEEv12SSMParamsBwd,"a",@progbits
	.sectionflags	@""
	.align	4
.nv.constant0._Z25selective_scan_bwd_kernelI32Selective_Scan_bwd_kernel_traitsILi64ELi16ELb0ELb1ELb1ELb1ELb1EN3c108BFloat16ENS1_7complexIfEEEEv12SSMParamsBwd:
	.zero		848


//--------------------- .nv.constant0._Z25selective_scan_bwd_kernelI32Selective_Scan_bwd_kernel_traitsILi64ELi16ELb1ELb0ELb0ELb0ELb0EN3c108BFloat16ENS1_7complexIfEEEEv12SSMParamsBwd --------------------------
	.section	.nv.constant0._Z25selective_scan_bwd_kernelI32Selective_Scan_bwd_kernel_traitsILi64ELi16ELb1ELb0ELb0ELb0ELb0EN3c108BFloat16ENS1_7complexIfEEEEv12SSMParamsBwd,"a",@progbits
	.sectionflags	@""
	.align	4
.nv.constant0._Z25selective_scan_bwd_kernelI32Selective_Scan_bwd_kernel_traitsILi64ELi16ELb1ELb0ELb0ELb0ELb0EN3c108BFloat16ENS1_7complexIfEEEEv12SSMParamsBwd:
	.zero		848


//--------------------- .nv.constant0._Z25selective_scan_bwd_kernelI32Selective_Scan_bwd_kernel_traitsILi64ELi16ELb1ELb0ELb0ELb0ELb1EN3c108BFloat16ENS1_7complexIfEEEEv12SSMParamsBwd --------------------------
	.section	.nv.constant0._Z25selective_scan_bwd_kernelI32Selective_Scan_bwd_kernel_traitsILi64ELi16ELb1ELb0ELb0ELb0ELb1EN3c108BFloat16ENS1_7complexIfEEEEv12SSMParamsBwd,"a",@progbits
	.sectionflags	@""
	.align	4
.nv.constant0._Z25selective_scan_bwd_kernelI32Selective_Scan_bwd_kernel_traitsILi64ELi16ELb1ELb0ELb0ELb0ELb1EN3c108BFloat16ENS1_7complexIfEEEEv12SSMParamsBwd:
	.zero		848


//--------------------- .nv.constant0._Z25selective_scan_bwd_kernelI32Selective_Scan_bwd_kernel_traitsILi64ELi16ELb1ELb0ELb0ELb1ELb0EN3c108BFloat16ENS1_7complexIfEEEEv12SSMParamsBwd --------------------------
	.section	.nv.constant0._Z25selective_scan_bwd_kernelI32Selective_Scan_bwd_kernel_traitsILi64ELi16ELb1ELb0ELb0ELb1ELb0EN3c108BFloat16ENS1_7complexIfEEEEv12SSMParamsBwd,"a",@progbits
	.sectionflags	@""
	.align	4
.nv.constant0._Z25selective_scan_bwd_kernelI32Selective_Scan_bwd_kernel_traitsILi64ELi16ELb1ELb0ELb0ELb1ELb0EN3c108BFloat16ENS1_7complexIfEEEEv12SSMParamsBwd:
	.zero		848


//--------------------- .nv.constant0._Z25selective_scan_bwd_kernelI32Selective_Scan_bwd_kernel_traitsILi64ELi16ELb1ELb0ELb0ELb1ELb1EN3c108BFloat16ENS1_7complexIfEEEEv12SSMParamsBwd --------------------------
	.section	.nv.constant0._Z25selective_scan_bwd_kernelI32Selective_Scan_bwd_kernel_traitsILi64ELi16ELb1ELb0ELb0ELb1ELb1EN3c108BFloat16ENS1_7complexIfEEEEv12SSMParamsBwd,"a",@progbits
	.sectionflags	@""
	.align	4
.nv.constant0._Z25selective_scan_bwd_kernelI32Selective_Scan_bwd_kernel_traitsILi64ELi16ELb1ELb0ELb0ELb1ELb1EN3c108BFloat16ENS1_7complexIfEEEEv12SSMParamsBwd:
	.zero		848


//--------------------- .nv.constant0._Z25selective_scan_bwd_kernelI32Selective_Scan_bwd_kernel_traitsILi64ELi16ELb1ELb0ELb1ELb0ELb0EN3c108BFloat16ENS1_7complexIfEEEEv12SSMParamsBwd --------------------------
	.section	.nv.constant0._Z25selective_scan_bwd_kernelI32Selective_Scan_bwd_kernel_traitsILi64ELi16ELb1ELb0ELb1ELb0ELb0EN3c108BFloat16ENS1_7complexIfEEEEv12SSMParamsBwd,"a",@progbits
	.sectionflags	@""
	.align	4
.nv.constant0._Z25selective_scan_bwd_kernelI32Selective_Scan_bwd_kernel_traitsILi64ELi16ELb1ELb0ELb1ELb0ELb0EN3c108BFloat16ENS1_7complexIfEEEEv12SSMParamsBwd:
	.zero		848


//--------------------- .nv.constant0._Z25selective_scan_bwd_kernelI32Selective_Scan_bwd_kernel_traitsILi64ELi16ELb1ELb0ELb1ELb0ELb1EN3c108BFloat16ENS1_7complexIfEEEEv12SSMParamsBwd --------------------------
	.section	.nv.constant0._Z25selective_scan_bwd_kernelI32Selective_Scan_bwd_kernel_traitsILi64ELi16ELb1ELb0ELb1ELb0ELb1EN3c108BFloat16ENS1_7complexIfEEEEv12SSMParamsBwd,"a",@progbits
	.sectionflags	@""
	.align	4
.nv.constant0._Z25selective_scan_bwd_kernelI32Selective_Scan_bwd_kernel_traitsILi64ELi16ELb1ELb0ELb1ELb0ELb1EN3c108BFloat16ENS1_7complexIfEEEEv12SSMParamsBwd:
	.zero		848


//--------------------- .nv.constant0._Z25selective_scan_bwd_kernelI32Selective_Scan_bwd_kernel_traitsILi64ELi16ELb1ELb0ELb1ELb1ELb0EN3c108BFloat16ENS1_7complexIfEEEEv12SSMParamsBwd --------------------------
	.section	.nv.constant0._Z25selective_scan_bwd_kernelI32Selective_Scan_bwd_kernel_traitsILi64ELi16ELb1ELb0ELb1ELb1ELb0EN3c108BFloat16ENS1_7complexIfEEEEv12SSMParamsBwd,"a",@progbits
	.sectionflags	@""
	.align	4
.nv.constant0._Z25selective_scan_bwd_kernelI32Selective_Scan_bwd_kernel_traitsILi64ELi16ELb1ELb0ELb1ELb1ELb0EN3c108BFloat16ENS1_7complexIfEEEEv12SSMParamsBwd:
	.zero		848


//--------------------- .nv.constant0._Z25selective_scan_bwd_kernelI32Selective_Scan_bwd_kernel_traitsILi64ELi16ELb1ELb0ELb1ELb1ELb1EN3c108BFloat16ENS1_7complexIfEEEEv12SSMParamsBwd --------------------------
	.section	.nv.constant0._Z25selective_scan_bwd_kernelI32Selective_Scan_bwd_kernel_traitsILi64ELi16ELb1ELb0ELb1ELb1ELb1EN3c108BFloat16ENS1_7complexIfEEEEv12SSMParamsBwd,"a",@progbits
	.sectionflags	@""
	.align	4
.nv.constant0._Z25selective_scan_bwd_kernelI32Selective_Scan_bwd_kernel_traitsILi64ELi16ELb1ELb0ELb1ELb1ELb1EN3c108BFloat16ENS1_7complexIfEEEEv12SSMParamsBwd:
	.zero		848


//--------------------- .nv.constant0._Z25selective_scan_bwd_kernelI32Selective_Scan_bwd_kernel_traitsILi64ELi16ELb1ELb1ELb0ELb0ELb0EN3c108BFloat16ENS1_7complexIfEEEEv12SSMParamsBwd --------------------------
	.section	.nv.constant0._Z25selective_scan_bwd_kernelI32Selective_Scan_bwd_kernel_traitsILi64ELi16ELb1ELb1ELb0ELb0ELb0EN3c108BFloat16ENS1_7complexIfEEEEv12SSMParamsBwd,"a",@progbits
	.sectionflags	@""
	.align	4
.nv.constant0._Z25selective_scan_bwd_kernelI32Selective_Scan_bwd_kernel_traitsILi64ELi16ELb1ELb1ELb0ELb0ELb0EN3c108BFloat16ENS1_7complexIfEEEEv12SSMParamsBwd:
	.zero		848


//--------------------- .nv.constant0._Z25selective_scan_bwd_kernelI32Selective_Scan_bwd_kernel_traitsILi64ELi16ELb1ELb1ELb0ELb0ELb1EN3c108BFloat16ENS1_7complexIfEEEEv12SSMParamsBwd --------------------------
	.section	.nv.constant0._Z25selective_scan_bwd_kernelI32Selective_Scan_bwd_kernel_traitsILi64ELi16ELb1ELb1ELb0ELb0ELb1EN3c108BFloat16ENS1_7complexIfEEEEv12SSMParamsBwd,"a",@progbits
	.sectionflags	@""
	.align	4
.nv.constant0._Z25selective_scan_bwd_kernelI32Selective_Scan_bwd_kernel_traitsILi64ELi16ELb1ELb1ELb0ELb0ELb1EN3c108BFloat16ENS1_7complexIfEEEEv12SSMParamsBwd:
	.zero		848


//--------------------- .nv.constant0._Z25selective_scan_bwd_kernelI32Selective_Scan_bwd_kernel_traitsILi64ELi16ELb1ELb1ELb0ELb1ELb0EN3c108BFloat16ENS1_7complexIfEEEEv12SSMParamsBwd --------------------------
	.section	.nv.constant0._Z25selective_scan_bwd_kernelI32Selective_Scan_bwd_kernel_traitsILi64ELi16ELb1ELb1ELb0ELb1ELb0EN3c108BFloat16ENS1_7complexIfEEEEv12SSMParamsBwd,"a",@progbits
	.sectionflags	@""
	.align	4
.nv.constant0._Z25selective_scan_bwd_kernelI32Selective_Scan_bwd_kernel_traitsILi64ELi16ELb1ELb1ELb0ELb1ELb0EN3c108BFloat16ENS1_7complexIfEEEEv12SSMParamsBwd:
	.zero		848


//--------------------- .nv.constant0._Z25selective_scan_bwd_kernelI32Selective_Scan_bwd_kernel_traitsILi64ELi16ELb1ELb1ELb0ELb1ELb1EN3c108BFloat16ENS1_7complexIfEEEEv12SSMParamsBwd --------------------------
	.section	.nv.constant0._Z25selective_scan_bwd_kernelI32Selective_Scan_bwd_kernel_traitsILi64ELi16ELb1ELb1ELb0ELb1ELb1EN3c108BFloat16ENS1_7complexIfEEEEv12SSMParamsBwd,"a",@progbits
	.sectionflags	@""
	.align	4
.nv.constant0._Z25selective_scan_bwd_kernelI32Selective_Scan_bwd_kernel_traitsILi64ELi16ELb1ELb1ELb0ELb1ELb1EN3c108BFloat16ENS1_7complexIfEEEEv12SSMParamsBwd:
	.zero		848


//--------------------- .nv.constant0._Z25selective_scan_bwd_kernelI32Selective_Scan_bwd_kernel_traitsILi64ELi16ELb1ELb1ELb1ELb0ELb0EN3c108BFloat16ENS1_7complexIfEEEEv12SSMParamsBwd --------------------------
	.section	.nv.constant0._Z25selective_scan_bwd_kernelI32Selective_Scan_bwd_kernel_traitsILi64ELi16ELb1ELb1ELb1ELb0ELb0EN3c108BFloat16ENS1_7complexIfEEEEv12SSMParamsBwd,"a",@progbits
	.sectionflags	@""
	.align	4
.nv.constant0._Z25selective_scan_bwd_kernelI32Selective_Scan_bwd_kernel_traitsILi64ELi16ELb1ELb1ELb1ELb0ELb0EN3c108BFloat16ENS1_7complexIfEEEEv12SSMParamsBwd:
	.zero		848


//--------------------- .nv.constant0._Z25selective_scan_bwd_kernelI32Selective_Scan_bwd_kernel_traitsILi64ELi16ELb1ELb1ELb1ELb0ELb1EN3c108BFloat16ENS1_7complexIfEEEEv12SSMParamsBwd --------------------------
	.section	.nv.constant0._Z25selective_scan_bwd_kernelI32Selective_Scan_bwd_kernel_traitsILi64ELi16ELb1ELb1ELb1ELb0ELb1EN3c108BFloat16ENS1_7complexIfEEEEv12SSMParamsBwd,"a",@progbits
	.sectionflags	@""
	.align	4
.nv.constant0._Z25selective_scan_bwd_kernelI32Selective_Scan_bwd_kernel_traitsILi64ELi16ELb1ELb1ELb1ELb0ELb1EN3c108BFloat16ENS1_7complexIfEEEEv12SSMParamsBwd:
	.zero		848


//--------------------- .nv.constant0._Z25selective_scan_bwd_kernelI32Selective_Scan_bwd_kernel_traitsILi64ELi16ELb1ELb1ELb1ELb1ELb0EN3c108BFloat16ENS1_7complexIfEEEEv12SSMParamsBwd --------------------------
	.section	.nv.constant0._Z25selective_scan_bwd_kernelI32Selective_Scan_bwd_kernel_traitsILi64ELi16ELb1ELb1ELb1ELb1ELb0EN3c108BFloat16ENS1_7complexIfEEEEv12SSMParamsBwd,"a",@progbits
	.sectionflags	@""
	.align	4
.nv.constant0._Z25selective_scan_bwd_kernelI32Selective_Scan_bwd_kernel_traitsILi64ELi16ELb1ELb1ELb1ELb1ELb0EN3c108BFloat16ENS1_7complexIfEEEEv12SSMParamsBwd:
	.zero		848


//--------------------- .nv.constant0._Z25selective_scan_bwd_kernelI32Selective_Scan_bwd_kernel_traitsILi64ELi16ELb1ELb1ELb1ELb1ELb1EN3c108BFloat16ENS1_7complexIfEEEEv12SSMParamsBwd --------------------------
	.section	.nv.constant0._Z25selective_scan_bwd_kernelI32Selective_Scan_bwd_kernel_traitsILi64ELi16ELb1ELb1ELb1ELb1ELb1EN3c108BFloat16ENS1_7complexIfEEEEv12SSMParamsBwd,"a",@progbits
	.sectionflags	@""
	.align	4
.nv.constant0._Z25selective_scan_bwd_kernelI32Selective_Scan_bwd_kernel_traitsILi64ELi16ELb1ELb1ELb1ELb1ELb1EN3c108BFloat16ENS1_7complexIfEEEEv12SSMParamsBwd:
	.zero		848


//--------------------- .nv.constant0._Z25selective_scan_bwd_kernelI32Selective_Scan_bwd_kernel_traitsILi32ELi16ELb0ELb0ELb0ELb0ELb0EN3c108BFloat16ENS1_7complexIfEEEEv12SSMParamsBwd --------------------------
	.section	.nv.constant0._Z25selective_scan_bwd_kernelI32Selective_Scan_bwd_kernel_traitsILi32ELi16ELb0ELb0ELb0ELb0ELb0EN3c108BFloat16ENS1_7complexIfEEEEv12SSMParamsBwd,"a",@progbits
	.sectionflags	@""
	.align	4
.nv.constant0._Z25selective_scan_bwd_kernelI32Selective_Scan_bwd_kernel_traitsILi32ELi16ELb0ELb0ELb0ELb0ELb0EN3c108BFloat16ENS1_7complexIfEEEEv12SSMParamsBwd:
	.zero		848


//--------------------- .nv.constant0._Z25selective_scan_bwd_kernelI32Selective_Scan_bwd_kernel_traitsILi32ELi16ELb0ELb0ELb0ELb0ELb1EN3c108BFloat16ENS1_7complexIfEEEEv12SSMParamsBwd --------------------------
	.section	.nv.constant0._Z25selective_scan_bwd_kernelI32Selective_Scan_bwd_kernel_traitsILi32ELi16ELb0ELb0ELb0ELb0ELb1EN3c108BFloat16ENS1_7complexIfEEEEv12SSMParamsBwd,"a",@progbits
	.sectionflags	@""
	.align	4
.nv.constant0._Z25selective_scan_bwd_kernelI32Selective_Scan_bwd_kernel_traitsILi32ELi16ELb0ELb0ELb0ELb0ELb1EN3c108BFloat16ENS1_7complexIfEEEEv12SSMParamsBwd:
	.zero		848


//--------------------- .nv.constant0._Z25selective_scan_bwd_kernelI32Selective_Scan_bwd_kernel_traitsILi32ELi16ELb0ELb0ELb0ELb1ELb0EN3c108BFloat16ENS1_7complexIfEEEEv12SSMParamsBwd --------------------------
	.section	.nv.constant0._Z25selective_scan_bwd_kernelI32Selective_Scan_bwd_kernel_traitsILi32ELi16ELb0ELb0ELb0ELb1ELb0EN3c108BFloat16ENS1_7complexIfEEEEv12SSMParamsBwd,"a",@progbits
	.sectionflags	@""
	.align	4
.nv.constant0._Z25selective_scan_bwd_kernelI32Selective_Scan_bwd_kernel_traitsILi32ELi16ELb0ELb0ELb0ELb1ELb0EN3c108BFloat16ENS1_7complexIfEEEEv12SSMParamsBwd:
	.zero		848


//--------------------- .nv.constant0._Z25selective_scan_bwd_kernelI32Selective_Scan_bwd_kernel_traitsILi32ELi16ELb0ELb0ELb0ELb1ELb1EN3c108BFloat16ENS1_7complexIfEEEEv12SSMParamsBwd --------------------------
	.section	.nv.constant0._Z25selective_scan_bwd_kernelI32Selective_Scan_bwd_kernel_traitsILi32ELi16ELb0ELb0ELb0ELb1ELb1EN3c108BFloat16ENS1_7complexIfEEEEv12SSMParamsBwd,"a",@progbits
	.sectionflags	@""
	.align	4
.nv.constant0._Z25selective_scan_bwd_kernelI32Selective_Scan_bwd_kernel_traitsILi32ELi16ELb0ELb0ELb0ELb1ELb1EN3c108BFloat16ENS1_7complexIfEEEEv12SSMParamsBwd:
	.zero		848


//--------------------- .nv.constant0._Z25selective_scan_bwd_kernelI32Selective_Scan_bwd_kernel_traitsILi32ELi16ELb0ELb0ELb1ELb0ELb0EN3c108BFloat16ENS1_7complexIfEEEEv12SSMParamsBwd --------------------------
	.section	.nv.constant0._Z25selective_scan_bwd_kernelI32Selective_Scan_bwd_kernel_traitsILi32ELi16ELb0ELb0ELb1ELb0ELb0EN3c108BFloat16ENS1_7complexIfEEEEv12SSMParamsBwd,"a",@progbits
	.sectionflags	@""
	.align	4
.nv.constant0._Z25selective_scan_bwd_kernelI32Selective_Scan_bwd_kernel_traitsILi32ELi16ELb0ELb0ELb1ELb0ELb0EN3c108BFloat16ENS1_7complexIfEEEEv12SSMParamsBwd:
	.zero		848


//--------------------- .nv.constant0._Z25selective_scan_bwd_kernelI32Selective_Scan_bwd_kernel_traitsILi32ELi16ELb0ELb0ELb1ELb0ELb1EN3c108BFloat16ENS1_7complexIfEEEEv12SSMParamsBwd --------------------------
	.section	.nv.constant0._Z25selective_scan_bwd_kernelI32Selective_Scan_bwd_kernel_traitsILi32ELi16ELb0ELb0ELb1ELb0ELb1EN3c108BFloat16ENS1_7complexIfEEEEv12SSMParamsBwd,"a",@progbits
	.sectionflags	@""
	.align	4
.nv.constant0._Z25selective_scan_bwd_kernelI32Selective_Scan_bwd_kernel_traitsILi32ELi16ELb0ELb0ELb1ELb0ELb1EN3c108BFloat16ENS1_7complexIfEEEEv12SSMParamsBwd:
	.zero		848


//--------------------- .nv.constant0._Z25selective_scan_bwd_kernelI32Selective_Scan_bwd_kernel_traitsILi32ELi16ELb0ELb0ELb1ELb1ELb0EN3c108BFloat16ENS1_7complexIfEEEEv12SSMParamsBwd --------------------------
	.section	.nv.constant0._Z25selective_scan_bwd_kernelI32Selective_Scan_bwd_kernel_traitsILi32ELi16ELb0ELb0ELb1ELb1ELb0EN3c108BFloat16ENS1_7complexIfEEEEv12SSMParamsBwd,"a",@progbits
	.sectionflags	@""
	.align	4
.nv.constant0._Z25selective_scan_bwd_kernelI32Selective_Scan_bwd_kernel_traitsILi32ELi16ELb0ELb0ELb1ELb1ELb0EN3c108BFloat16ENS1_7complexIfEEEEv12SSMParamsBwd:
	.zero		848


//--------------------- .nv.constant0._Z25selective_scan_bwd_kernelI32Selective_Scan_bwd_kernel_traitsILi32ELi16ELb0ELb0ELb1ELb1ELb1EN3c108BFloat16ENS1_7complexIfEEEEv12SSMParamsBwd --------------------------
	.section	.nv.constant0._Z25selective_scan_bwd_kernelI32Selective_Scan_bwd_kernel_traitsILi32ELi16ELb0ELb0ELb1ELb1ELb1EN3c108BFloat16ENS1_7complexIfEEEEv12SSMParamsBwd,"a",@progbits
	.sectionflags	@""
	.align	4
.nv.constant0._Z25selective_scan_bwd_kernelI32Selective_Scan_bwd_kernel_traitsILi32ELi16ELb0ELb0ELb1ELb1ELb1EN3c108BFloat16ENS1_7complexIfEEEEv12SSMParamsBwd:
	.zero		848


//--------------------- .nv.constant0._Z25selective_scan_bwd_kernelI32Selective_Scan_bwd_kernel_traitsILi32ELi16ELb0ELb1ELb0ELb0ELb0EN3c108BFloat16ENS1_7complexIfEEEEv12SSMParamsBwd --------------------------
	.section	.nv.constant0._Z25selective_scan_bwd_kernelI32Selective_Scan_bwd_kernel_traitsILi32ELi16ELb0ELb1ELb0ELb0ELb0EN3c108BFloat16ENS1_7complexIfEEEEv12SSMParamsBwd,"a",@progbits
	.sectionflags	@""
	.align	4
.nv.constant0._Z25selective_scan_bwd_kernelI32Selective_Scan_bwd_kernel_traitsILi32ELi16ELb0ELb1ELb0ELb0ELb0EN3c108BFloat16ENS1_7complexIfEEEEv12SSMParamsBwd:
	.zero		848


//--------------------- .nv.constant0._Z25selective_scan_bwd_kernelI32Selective_Scan_bwd_kernel_traitsILi32ELi16ELb0ELb1ELb0ELb0ELb1EN3c108BFloat16ENS1_7complexIfEEEEv12SSMParamsBwd --------------------------
	.section	.nv.constant0._Z25selective_scan_bwd_kernelI32Selective_Scan_bwd_kernel_traitsILi32ELi16ELb0ELb1ELb0ELb0ELb1EN3c108BFloat16ENS1_7complexIfEEEEv12SSMParamsBwd,"a",@progbits
	.sectionflags	@""
	.align	4
.nv.constant0._Z25selective_scan_bwd_kernelI32Selective_Scan_bwd_kernel_traitsILi32ELi16ELb0ELb1ELb0ELb0ELb1EN3c108BFloat16ENS1_7complexIfEEEEv12SSMParamsBwd:
	.zero		848


//--------------------- .nv.constant0._Z25selective_scan_bwd_kernelI32Selective_Scan_bwd_kernel_traitsILi32ELi16ELb0ELb1ELb0ELb1ELb0EN3c108BFloat16ENS1_7complexIfEEEEv12SSMParamsBwd --------------------------
	.section	.nv.constant0._Z25selective_scan_bwd_kernelI32Selective_Scan_bwd_kernel_traitsILi32ELi16ELb0ELb1ELb0ELb1ELb0EN3c108BFloat16ENS1_7complexIfEEEEv12SSMParamsBwd,"a",@progbits
	.sectionflags	@""
	.align	4
.nv.constant0._Z25selective_scan_bwd_kernelI32Selective_Scan_bwd_kernel_traitsILi32ELi16ELb0ELb1ELb0ELb1ELb0EN3c108BFloat16ENS1_7complexIfEEEEv12SSMParamsBwd:
	.zero		848


//--------------------- .nv.constant0._Z25selective_scan_bwd_kernelI32Selective_Scan_bwd_kernel_traitsILi32ELi16ELb0ELb1ELb0ELb1ELb1EN3c108BFloat16ENS1_7complexIfEEEEv12SSMParamsBwd --------------------------
	.section	.nv.constant0._Z25selective_scan_bwd_kernelI32Selective_Scan_bwd_kernel_traitsILi32ELi16ELb0ELb1ELb0ELb1ELb1EN3c108BFloat16ENS1_7complexIfEEEEv12SSMParamsBwd,"a",@progbits
	.sectionflags	@""
	.align	4
.nv.constant0._Z25selective_scan_bwd_kernelI32Selective_Scan_bwd_kernel_traitsILi32ELi16ELb0ELb1ELb0ELb1ELb1EN3c108BFloat16ENS1_7complexIfEEEEv12SSMParamsBwd:
	.zero		848


//--------------------- .nv.constant0._Z25selective_scan_bwd_kernelI32Selective_Scan_bwd_kernel_traitsILi32ELi16ELb0ELb1ELb1ELb0ELb0EN3c108BFloat16ENS1_7complexIfEEEEv12SSMParamsBwd --------------------------
	.section	.nv.constant0._Z25selective_scan_bwd_kernelI32Selective_Scan_bwd_kernel_traitsILi32ELi16ELb0ELb1ELb1ELb0ELb0EN3c108BFloat16ENS1_7complexIfEEEEv12SSMParamsBwd,"a",@progbits
	.sectionflags	@""
	.align	4
.nv.constant0._Z25selective_scan_bwd_kernelI32Selective_Scan_bwd_kernel_traitsILi32ELi16ELb0ELb1ELb1ELb0ELb0EN3c108BFloat16ENS1_7complexIfEEEEv12SSMParamsBwd:
	.zero		848


//--------------------- .nv.constant0._Z25selective_scan_bwd_kernelI32Selective_Scan_bwd_kernel_traitsILi32ELi16ELb0ELb1ELb1ELb0ELb1EN3c108BFloat16ENS1_7complexIfEEEEv12SSMParamsBwd --------------------------
	.section	.nv.constant0._Z25selective_scan_bwd_kernelI32Selective_Scan_bwd_kernel_traitsILi32ELi16ELb0ELb1ELb1ELb0ELb1EN3c108BFloat16ENS1_7complexIfEEEEv12SSMParamsBwd,"a",@progbits
	.sectionflags	@""
	.align	4
.nv.constant0._Z25selective_scan_bwd_kernelI32Selective_Scan_bwd_kernel_traitsILi32ELi16ELb0ELb1ELb1ELb0ELb1EN3c108BFloat16ENS1_7complexIfEEEEv12SSMParamsBwd:
	.zero		848


//--------------------- .nv.constant0._Z25selective_scan_bwd_kernelI32Selective_Scan_bwd_kernel_traitsILi32ELi16ELb0ELb1ELb1ELb1ELb0EN3c108BFloat16ENS1_7complexIfEEEEv12SSMParamsBwd --------------------------
	.section	.nv.constant0._Z25selective_scan_bwd_kernelI32Selective_Scan_bwd_kernel_traitsILi32ELi16ELb0ELb1ELb1ELb1ELb0EN3c108BFloat16ENS1_7complexIfEEEEv12SSMParamsBwd,"a",@progbits
	.sectionflags	@""
	.align	4
.nv.constant0._Z25selective_scan_bwd_kernelI32Selective_Scan_bwd_kernel_traitsILi32ELi16ELb0ELb1ELb1ELb1ELb0EN3c108BFloat16ENS1_7complexIfEEEEv12SSMParamsBwd:
	.zero		848


//--------------------- .nv.constant0._Z25selective_scan_bwd_kernelI32Selective_Scan_bwd_kernel_traitsILi32ELi16ELb0ELb1ELb1ELb1ELb1EN3c108BFloat16ENS1_7complexIfEEEEv12SSMParamsBwd --------------------------
	.section	.nv.constant0._Z25selective_scan_bwd_kernelI32Selective_Scan_bwd_kernel_traitsILi32ELi16ELb0ELb1ELb1ELb1ELb1EN3c108BFloat16ENS1_7complexIfEEEEv12SSMParamsBwd,"a",@progbits
	.sectionflags	@""
	.align	4
.nv.constant0._Z25selective_scan_bwd_kernelI32Selective_Scan_bwd_kernel_traitsILi32ELi16ELb0ELb1ELb1ELb1ELb1EN3c108BFloat16ENS1_7complexIfEEEEv12SSMParamsBwd:
	.zero		848


//--------------------- .nv.constant0._Z25selective_scan_bwd_kernelI32Selective_Scan_bwd_kernel_traitsILi32ELi16ELb1ELb0ELb0ELb0ELb0EN3c108BFloat16ENS1_7complexIfEEEEv12SSMParamsBwd --------------------------
	.section	.nv.constant0._Z25selective_scan_bwd_kernelI32Selective_Scan_bwd_kernel_traitsILi32ELi16ELb1ELb0ELb0ELb0ELb0EN3c108BFloat16ENS1_7complexIfEEEEv12SSMParamsBwd,"a",@progbits
	.sectionflags	@""
	.align	4
.nv.constant0._Z25selective_scan_bwd_kernelI32Selective_Scan_bwd_kernel_traitsILi32ELi16ELb1ELb0ELb0ELb0ELb0EN3c108BFloat16ENS1_7complexIfEEEEv12SSMParamsBwd:
	.zero		848


//--------------------- .nv.constant0._Z25selective_scan_bwd_kernelI32Selective_Scan_bwd_kernel_traitsILi32ELi16ELb1ELb0ELb0ELb0ELb1EN3c108BFloat16ENS1_7complexIfEEEEv12SSMParamsBwd --------------------------
	.section	.nv.constant0._Z25selective_scan_bwd_kernelI32Selective_Scan_bwd_kernel_traitsILi32ELi16ELb1ELb0ELb0ELb0ELb1EN3c108BFloat16ENS1_7complexIfEEEEv12SSMParamsBwd,"a",@progbits
	.sectionflags	@""
	.align	4
.nv.constant0._Z25selective_scan_bwd_kernelI32Selective_Scan_bwd_kernel_traitsILi32ELi16ELb1ELb0ELb0ELb0ELb1EN3c108BFloat16ENS1_7complexIfEEEEv12SSMParamsBwd:
	.zero		848


//--------------------- .nv.constant0._Z25selective_scan_bwd_kernelI32Selective_Scan_bwd_kernel_traitsILi32ELi16ELb1ELb0ELb0ELb1ELb0EN3c108BFloat16ENS1_7complexIfEEEEv12SSMParamsBwd --------------------------
	.section	.nv.constant0._Z25selective_scan_bwd_kernelI32Selective_Scan_bwd_kernel_traitsILi32ELi16ELb1ELb0ELb0ELb1ELb0EN3c108BFloat16ENS1_7complexIfEEEEv12SSMParamsBwd,"a",@progbits
	.sectionflags	@""
	.align	4
.nv.constant0._Z25selective_scan_bwd_kernelI32Selective_Scan_bwd_kernel_traitsILi32ELi16ELb1ELb0ELb0ELb1ELb0EN3c108BFloat16ENS1_7complexIfEEEEv12SSMParamsBwd:
	.zero		848


//--------------------- .nv.constant0._Z25selective_scan_bwd_kernelI32Selective_Scan_bwd_kernel_traitsILi32ELi16ELb1ELb0ELb0ELb1ELb1EN3c108BFloat16ENS1_7complexIfEEEEv12SSMParamsBwd --------------------------
	.section	.nv.constant0._Z25selective_scan_bwd_kernelI32Selective_Scan_bwd_kernel_traitsILi32ELi16ELb1ELb0ELb0ELb1ELb1EN3c108BFloat16ENS1_7complexIfEEEEv12SSMParamsBwd,"a",@progbits
	.sectionflags	@""
	.align	4
.nv.constant0._Z25selective_scan_bwd_kernelI32Selective_Scan_bwd_kernel_traitsILi32ELi16ELb1ELb0ELb0ELb1ELb1EN3c108BFloat16ENS1_7complexIfEEEEv12SSMParamsBwd:
	.zero		848


//--------------------- .nv.constant0._Z25selective_scan_bwd_kernelI32Selective_Scan_bwd_kernel_traitsILi32ELi16ELb1ELb0ELb1ELb0ELb0EN3c108BFloat16ENS1_7complexIfEEEEv12SSMParamsBwd --------------------------
	.section	.nv.constant0._Z25selective_scan_bwd_kernelI32Selective_Scan_bwd_kernel_traitsILi32ELi16ELb1ELb0ELb1ELb0ELb0EN3c108BFloat16ENS1_7complexIfEEEEv12SSMParamsBwd,"a",@progbits
	.sectionflags	@""
	.align	4
.nv.constant0._Z25selective_scan_bwd_kernelI32Selective_Scan_bwd_kernel_traitsILi32ELi16ELb1ELb0ELb1ELb0ELb0EN3c108BFloat16ENS1_7complexIfEEEEv12SSMParamsBwd:
	.zero		848


//--------------------- .nv.constant0._Z25selective_scan_bwd_kernelI32Selective_Scan_bwd_kernel_traitsILi32ELi16ELb1ELb0ELb1ELb0ELb1EN3c108BFloat16ENS1_7complexIfEEEEv12SSMParamsBwd --------------------------
	.section	.nv.constant0._Z25selective_scan_bwd_kernelI32Selective_Scan_bwd_kernel_traitsILi32ELi16ELb1ELb0ELb1ELb0ELb1EN3c108BFloat16ENS1_7complexIfEEEEv12SSMParamsBwd,"a",@progbits
	.sectionflags	@""
	.align	4
.nv.constant0._Z25selective_scan_bwd_kernelI32Selective_Scan_bwd_kernel_traitsILi32ELi16ELb1ELb0ELb1ELb0ELb1EN3c108BFloat16ENS1_7complexIfEEEEv12SSMParamsBwd:
	.zero		848


//--------------------- .nv.constant0._Z25selective_scan_bwd_kernelI32Selective_Scan_bwd_kernel_traitsILi32ELi16ELb1ELb0ELb1ELb1ELb0EN3c108BFloat16ENS1_7complexIfEEEEv12SSMParamsBwd --------------------------
	.section	.nv.constant0._Z25selective_scan_bwd_kernelI32Selective_Scan_bwd_kernel_traitsILi32ELi16ELb1ELb0ELb1ELb1ELb0EN3c108BFloat16ENS1_7complexIfEEEEv12SSMParamsBwd,"a",@progbits
	.sectionflags	@""
	.align	4
.nv.constant0._Z25selective_scan_bwd_kernelI32Selective_Scan_bwd_kernel_traitsILi32ELi16ELb1ELb0ELb1ELb1ELb0EN3c108BFloat16ENS1_7complexIfEEEEv12SSMParamsBwd:
	.zero		848


//--------------------- .nv.constant0._Z25selective_scan_bwd_kernelI32Selective_Scan_bwd_kernel_traitsILi32ELi16ELb1ELb0ELb1ELb1ELb1EN3c108BFloat16ENS1_7complexIfEEEEv12SSMParamsBwd --------------------------
	.section	.nv.constant0._Z25selective_scan_bwd_kernelI32Selective_Scan_bwd_kernel_traitsILi32ELi16ELb1ELb0ELb1ELb1ELb1EN3c108BFloat16ENS1_7complexIfEEEEv12SSMParamsBwd,"a",@progbits
	.sectionflags	@""
	.align	4
.nv.constant0._Z25selective_scan_bwd_kernelI32Selective_Scan_bwd_kernel_traitsILi32ELi16ELb1ELb0ELb1ELb1ELb1EN3c108BFloat16ENS1_7complexIfEEEEv12SSMParamsBwd:
	.zero		848


//--------------------- .nv.constant0._Z25selective_scan_bwd_kernelI32Selective_Scan_bwd_kernel_traitsILi32ELi16ELb1ELb1ELb0ELb0ELb0EN3c108BFloat16ENS1_7complexIfEEEEv12SSMParamsBwd --------------------------
	.section	.nv.constant0._Z25selective_scan_bwd_kernelI32Selective_Scan_bwd_kernel_traitsILi32ELi16ELb1ELb1ELb0ELb0ELb0EN3c108BFloat16ENS1_7complexIfEEEEv12SSMParamsBwd,"a",@progbits
	.sectionflags	@""
	.align	4
.nv.constant0._Z25selective_scan_bwd_kernelI32Selective_Scan_bwd_kernel_traitsILi32ELi16ELb1ELb1ELb0ELb0ELb0EN3c108BFloat16ENS1_7complexIfEEEEv12SSMParamsBwd:
	.zero		848


//--------------------- .nv.constant0._Z25selective_scan_bwd_kernelI32Selective_Scan_bwd_kernel_traitsILi32ELi16ELb1ELb1ELb0ELb0ELb1EN3c108BFloat16ENS1_7complexIfEEEEv12SSMParamsBwd --------------------------
	.section	.nv.constant0._Z25selective_scan_bwd_kernelI32Selective_Scan_bwd_kernel_traitsILi32ELi16ELb1ELb1ELb0ELb0ELb1EN3c108BFloat16ENS1_7complexIfEEEEv12SSMParamsBwd,"a",@progbits
	.sectionflags	@""
	.align	4
.nv.constant0._Z25selective_scan_bwd_kernelI32Selective_Scan_bwd_kernel_traitsILi32ELi16ELb1ELb1ELb0ELb0ELb1EN3c108BFloat16ENS1_7complexIfEEEEv12SSMParamsBwd:
	.zero		848


//--------------------- .nv.constant0._Z25selective_scan_bwd_kernelI32Selective_Scan_bwd_kernel_traitsILi32ELi16ELb1ELb1ELb0ELb1ELb0EN3c108BFloat16ENS1_7complexIfEEEEv12SSMParamsBwd --------------------------
	.section	.nv.constant0._Z25selective_scan_bwd_kernelI32Selective_Scan_bwd_kernel_traitsILi32ELi16ELb1ELb1ELb0ELb1ELb0EN3c108BFloat16ENS1_7complexIfEEEEv12SSMParamsBwd,"a",@progbits
	.sectionflags	@""
	.align	4
.nv.constant0._Z25selective_scan_bwd_kernelI32Selective_Scan_bwd_kernel_traitsILi32ELi16ELb1ELb1ELb0ELb1ELb0EN3c108BFloat16ENS1_7complexIfEEEEv12SSMParamsBwd:
	.zero		848


//--------------------- .nv.constant0._Z25selective_scan_bwd_kernelI32Selective_Scan_bwd_kernel_traitsILi32ELi16ELb1ELb1ELb0ELb1ELb1EN3c108BFloat16ENS1_7complexIfEEEEv12SSMParamsBwd --------------------------
	.section	.nv.constant0._Z25selective_scan_bwd_kernelI32Selective_Scan_bwd_kernel_traitsILi32ELi16ELb1ELb1ELb0ELb1ELb1EN3c108BFloat16ENS1_7complexIfEEEEv12SSMParamsBwd,"a",@progbits
	.sectionflags	@""
	.align	4
.nv.constant0._Z25selective_scan_bwd_kernelI32Selective_Scan_bwd_kernel_traitsILi32ELi16ELb1ELb1ELb0ELb1ELb1EN3c108BFloat16ENS1_7complexIfEEEEv12SSMParamsBwd:
	.zero		848


//--------------------- .nv.constant0._Z25selective_scan_bwd_kernelI32Selective_Scan_bwd_kernel_traitsILi32ELi16ELb1ELb1ELb1ELb0ELb0EN3c108BFloat16ENS1_7complexIfEEEEv12SSMParamsBwd --------------------------
	.section	.nv.constant0._Z25selective_scan_bwd_kernelI32Selective_Scan_bwd_kernel_traitsILi32ELi16ELb1ELb1ELb1ELb0ELb0EN3c108BFloat16ENS1_7complexIfEEEEv12SSMParamsBwd,"a",@progbits
	.sectionflags	@""
	.align	4
.nv.constant0._Z25selective_scan_bwd_kernelI32Selective_Scan_bwd_kernel_traitsILi32ELi16ELb1ELb1ELb1ELb0ELb0EN3c108BFloat16ENS1_7complexIfEEEEv12SSMParamsBwd:
	.zero		848


//--------------------- .nv.constant0._Z25selective_scan_bwd_kernelI32Selective_Scan_bwd_kernel_traitsILi32ELi16ELb1ELb1ELb1ELb0ELb1EN3c108BFloat16ENS1_7complexIfEEEEv12SSMParamsBwd --------------------------
	.section	.nv.constant0._Z25selective_scan_bwd_kernelI32Selective_Scan_bwd_kernel_traitsILi32ELi16ELb1ELb1ELb1ELb0ELb1EN3c108BFloat16ENS1_7complexIfEEEEv12SSMParamsBwd,"a",@progbits
	.sectionflags	@""
	.align	4
.nv.constant0._Z25selective_scan_bwd_kernelI32Selective_Scan_bwd_kernel_traitsILi32ELi16ELb1ELb1ELb1ELb0ELb1EN3c108BFloat16ENS1_7complexIfEEEEv12SSMParamsBwd:
	.zero		848


//--------------------- .nv.constant0._Z25selective_scan_bwd_kernelI32Selective_Scan_bwd_kernel_traitsILi32ELi16ELb1ELb1ELb1ELb1ELb0EN3c108BFloat16ENS1_7complexIfEEEEv12SSMParamsBwd --------------------------
	.section	.nv.constant0._Z25selective_scan_bwd_kernelI32Selective_Scan_bwd_kernel_traitsILi32ELi16ELb1ELb1ELb1ELb1ELb0EN3c108BFloat16ENS1_7complexIfEEEEv12SSMParamsBwd,"a",@progbits
	.sectionflags	@""
	.align	4
.nv.constant0._Z25selective_scan_bwd_kernelI32Selective_Scan_bwd_kernel_traitsILi32ELi16ELb1ELb1ELb1ELb1ELb0EN3c108BFloat16ENS1_7complexIfEEEEv12SSMParamsBwd:
	.zero		848


//--------------------- .nv.constant0._Z25selective_scan_bwd_kernelI32Selective_Scan_bwd_kernel_traitsILi32ELi16ELb1ELb1ELb1ELb1ELb1EN3c108BFloat16ENS1_7complexIfEEEEv12SSMParamsBwd --------------------------
	.section	.nv.constant0._Z25selective_scan_bwd_kernelI32Selective_Scan_bwd_kernel_traitsILi32ELi16ELb1ELb1ELb1ELb1ELb1EN3c108BFloat16ENS1_7complexIfEEEEv12SSMParamsBwd,"a",@progbits
	.sectionflags	@""
	.align	4
.nv.constant0._Z25selective_scan_bwd_kernelI32Selective_Scan_bwd_kernel_traitsILi32ELi16ELb1ELb1ELb1ELb1ELb1EN3c108BFloat16ENS1_7complexIfEEEEv12SSMParamsBwd:
	.zero		848


//--------------------- .nv.constant0._Z25selective_scan_bwd_kernelI32Selective_Scan_bwd_kernel_traitsILi32ELi8ELb0ELb0ELb0ELb0ELb0EN3c108BFloat16ENS1_7complexIfEEEEv12SSMParamsBwd --------------------------
	.section	.nv.constant0._Z25selective_scan_bwd_kernelI32Selective_Scan_bwd_kernel_traitsILi32ELi8ELb0ELb0ELb0ELb0ELb0EN3c108BFloat16ENS1_7complexIfEEEEv12SSMParamsBwd,"a",@progbits
	.sectionflags	@""
	.align	4
.nv.constant0._Z25selective_scan_bwd_kernelI32Selective_Scan_bwd_kernel_traitsILi32ELi8ELb0ELb0ELb0ELb0ELb0EN3c108BFloat16ENS1_7complexIfEEEEv12SSMParamsBwd:
	.zero		848


//--------------------- .nv.constant0._Z25selective_scan_bwd_kernelI32Selective_Scan_bwd_kernel_traitsILi32ELi8ELb0ELb0ELb0ELb0ELb1EN3c108BFloat16ENS1_7complexIfEEEEv12SSMParamsBwd --------------------------
	.section	.nv.constant0._Z25selective_scan_bwd_kernelI32Selective_Scan_bwd_kernel_traitsILi32ELi8ELb0ELb0ELb0ELb0ELb1EN3c108BFloat16ENS1_7complexIfEEEEv12SSMParamsBwd,"a",@progbits
	.sectionflags	@""
	.align	4
.nv.constant0._Z25selective_scan_bwd_kernelI32Selective_Scan_bwd_kernel_traitsILi32ELi8ELb0ELb0ELb0ELb0ELb1EN3c108BFloat16ENS1_7complexIfEEEEv12SSMParamsBwd:
	.zero		848


//--------------------- .nv.constant0._Z25selective_scan_bwd_kernelI32Selective_Scan_bwd_kernel_traitsILi32ELi8ELb0ELb0ELb0ELb1ELb0EN3c108BFloat16ENS1_7complexIfEEEEv12SSMParamsBwd --------------------------
	.section	.nv.constant0._Z25selective_scan_bwd_kernelI32Selective_Scan_bwd_kernel_traitsILi32ELi8ELb0ELb0ELb0ELb1ELb0EN3c108BFloat16ENS1_7complexIfEEEEv12SSMParamsBwd,"a",@progbits
	.sectionflags	@""
	.align	4
.nv.constant0._Z25selective_scan_bwd_kernelI32Selective_Scan_bwd_kernel_traitsILi32ELi8ELb0ELb0ELb0ELb1ELb0EN3c108BFloat16ENS1_7complexIfEEEEv12SSMParamsBwd:
	.zero		848


//--------------------- .nv.constant0._Z25selective_scan_bwd_kernelI32Selective_Scan_bwd_kernel_traitsILi32ELi8ELb0ELb0ELb0ELb1ELb1EN3c108BFloat16ENS1_7complexIfEEEEv12SSMParamsBwd --------------------------
	.section	.nv.constant0._Z25selective_scan_bwd_kernelI32Selective_Scan_bwd_kernel_traitsILi32ELi8ELb0ELb0ELb0ELb1ELb1EN3c108BFloat16ENS1_7complexIfEEEEv12SSMParamsBwd,"a",@progbits
	.sectionflags	@""
	.align	4
.nv.constant0._Z25selective_scan_bwd_kernelI32Selective_Scan_bwd_kernel_traitsILi32ELi8ELb0ELb0ELb0ELb1ELb1EN3c108BFloat16ENS1_7complexIfEEEEv12SSMParamsBwd:
	.zero		848


//--------------------- .nv.constant0._Z25selective_scan_bwd_kernelI32Selective_Scan_bwd_kernel_traitsILi32ELi8ELb0ELb0ELb1ELb0ELb0EN3c108BFloat16ENS1_7complexIfEEEEv12SSMParamsBwd --------------------------
	.section	.nv.constant0._Z25selective_scan_bwd_kernelI32Selective_Scan_bwd_kernel_traitsILi32ELi8ELb0ELb0ELb1ELb0ELb0EN3c108BFloat16ENS1_7complexIfEEEEv12SSMParamsBwd,"a",@progbits
	.sectionflags	@""
	.align	4
.nv.constant0._Z25selective_scan_bwd_kernelI32Selective_Scan_bwd_kernel_traitsILi32ELi8ELb0ELb0ELb1ELb0ELb0EN3c108BFloat16ENS1_7complexIfEEEEv12SSMParamsBwd:
	.zero		848


//--------------------- .nv.constant0._Z25selective_scan_bwd_kernelI32Selective_Scan_bwd_kernel_traitsILi32ELi8ELb0ELb0ELb1ELb0ELb1EN3c108BFloat16ENS1_7complexIfEEEEv12SSMParamsBwd --------------------------
	.section	.nv.constant0._Z25selective_scan_bwd_kernelI32Selective_Scan_bwd_kernel_traitsILi32ELi8ELb0ELb0ELb1ELb0ELb1EN3c108BFloat16ENS1_7complexIfEEEEv12SSMParamsBwd,"a",@progbits
	.sectionflags	@""
	.align	4
.nv.constant0._Z25selective_scan_bwd_kernelI32Selective_Scan_bwd_kernel_traitsILi32ELi8ELb0ELb0ELb1ELb0ELb1EN3c108BFloat16ENS1_7complexIfEEEEv12SSMParamsBwd:
	.zero		848


//--------------------- .nv.constant0._Z25selective_scan_bwd_kernelI32Selective_Scan_bwd_kernel_traitsILi32ELi8ELb0ELb0ELb1ELb1ELb0EN3c108BFloat16ENS1_7complexIfEEEEv12SSMParamsBwd --------------------------
	.section	.nv.constant0._Z25selective_scan_bwd_kernelI32Selective_Scan_bwd_kernel_traitsILi32ELi8ELb0ELb0ELb1ELb1ELb0EN3c108BFloat16ENS1_7complexIfEEEEv12SSMParamsBwd,"a",@progbits
	.sectionflags	@""
	.align	4
.nv.constant0._Z25selective_scan_bwd_kernelI32Selective_Scan_bwd_kernel_traitsILi32ELi8ELb0ELb0ELb1ELb1ELb0EN3c108BFloat16ENS1_7complexIfEEEEv12SSMParamsBwd:
	.zero		848


//--------------------- .nv.constant0._Z25selective_scan_bwd_kernelI32Selective_Scan_bwd_kernel_traitsILi32ELi8ELb0ELb0ELb1ELb1ELb1EN3c108BFloat16ENS1_7complexIfEEEEv12SSMParamsBwd --------------------------
	.section	.nv.constant0._Z25selective_scan_bwd_kernelI32Selective_Scan_bwd_kernel_traitsILi32ELi8ELb0ELb0ELb1ELb1ELb1EN3c108BFloat16ENS1_7complexIfEEEEv12SSMParamsBwd,"a",@progbits
	.sectionflags	@""
	.align	4
.nv.constant0._Z25selective_scan_bwd_kernelI32Selective_Scan_bwd_kernel_traitsILi32ELi8ELb0ELb0ELb1ELb1ELb1EN3c108BFloat16ENS1_7complexIfEEEEv12SSMParamsBwd:
	.zero		848


//--------------------- .nv.constant0._Z25selective_scan_bwd_kernelI32Selective_Scan_bwd_kernel_traitsILi32ELi8ELb0ELb1ELb0ELb0ELb0EN3c108BFloat16ENS1_7complexIfEEEEv12SSMParamsBwd --------------------------
	.section	.nv.constant0._Z25selective_scan_bwd_kernelI32Selective_Scan_bwd_kernel_traitsILi32ELi8ELb0ELb1ELb0ELb0ELb0EN3c108BFloat16ENS1_7complexIfEEEEv12SSMParamsBwd,"a",@progbits
	.sectionflags	@""
	.align	4
.nv.constant0._Z25selective_scan_bwd_kernelI32Selective_Scan_bwd_kernel_traitsILi32ELi8ELb0ELb1ELb0ELb0ELb0EN3c108BFloat16ENS1_7complexIfEEEEv12SSMParamsBwd:
	.zero		848


//--------------------- .nv.constant0._Z25selective_scan_bwd_kernelI32Selective_Scan_bwd_kernel_traitsILi32ELi8ELb0ELb1ELb0ELb0ELb1EN3c108BFloat16ENS1_7complexIfEEEEv12SSMParamsBwd --------------------------
	.section	.nv.constant0._Z25selective_scan_bwd_kernelI32Selective_Scan_bwd_kernel_traitsILi32ELi8ELb0ELb1ELb0ELb0ELb1EN3c108BFloat16ENS1_7complexIfEEEEv12SSMParamsBwd,"a",@progbits
	.sectionflags	@""
	.align	4
.nv.constant0._Z25selective_scan_bwd_kernelI32Selective_Scan_bwd_kernel_traitsILi32ELi8ELb0ELb1ELb0ELb0ELb1EN3c108BFloat16ENS1_7complexIfEEEEv12SSMParamsBwd:
	.zero		848


//--------------------- .nv.constant0._Z25selective_scan_bwd_kernelI32Selective_Scan_bwd_kernel_traitsILi32ELi8ELb0ELb1ELb0ELb1ELb0EN3c108BFloat16ENS1_7complexIfEEEEv12SSMParamsBwd --------------------------
	.section	.nv.constant0._Z25selective_scan_bwd_kernelI32Selective_Scan_bwd_kernel_traitsILi32ELi8ELb0ELb1ELb0ELb1ELb0EN3c108BFloat16ENS1_7complexIfEEEEv12SSMParamsBwd,"a",@progbits
	.sectionflags	@""
	.align	4
.nv.constant0._Z25selective_scan_bwd_kernelI32Selective_Scan_bwd_kernel_traitsILi32ELi8ELb0ELb1ELb0ELb1ELb0EN3c108BFloat16ENS1_7complexIfEEEEv12SSMParamsBwd:
	.zero		848


//--------------------- .nv.constant0._Z25selective_scan_bwd_kernelI32Selective_Scan_bwd_kernel_traitsILi32ELi8ELb0ELb1ELb0ELb1ELb1EN3c108BFloat16ENS1_7complexIfEEEEv12SSMParamsBwd --------------------------
	.section	.nv.constant0._Z25selective_scan_bwd_kernelI32Selective_Scan_bwd_kernel_traitsILi32ELi8ELb0ELb1ELb0ELb1ELb1EN3c108BFloat16ENS1_7complexIfEEEEv12SSMParamsBwd,"a",@progbits
	.sectionflags	@""
	.align	4
.nv.constant0._Z25selective_scan_bwd_kernelI32Selective_Scan_bwd_kernel_traitsILi32ELi8ELb0ELb1ELb0ELb1ELb1EN3c108BFloat16ENS1_7complexIfEEEEv12SSMParamsBwd:
	.zero		848


//--------------------- .nv.constant0._Z25selective_scan_bwd_kernelI32Selective_Scan_bwd_kernel_traitsILi32ELi8ELb0ELb1ELb1ELb0ELb0EN3c108BFloat16ENS1_7complexIfEEEEv12SSMParamsBwd --------------------------
	.section	.nv.constant0._Z25selective_scan_bwd_kernelI32Selective_Scan_bwd_kernel_traitsILi32ELi8ELb0ELb1ELb1ELb0ELb0EN3c108BFloat16ENS1_7complexIfEEEEv12SSMParamsBwd,"a",@progbits
	.sectionflags	@""
	.align	4
.nv.constant0._Z25selective_scan_bwd_kernelI32Selective_Scan_bwd_kernel_traitsILi32ELi8ELb0ELb1ELb1ELb0ELb0EN3c108BFloat16ENS1_7complexIfEEEEv12SSMParamsBwd:
	.zero		848


//--------------------- .nv.constant0._Z25selective_scan_bwd_kernelI32Selective_Scan_bwd_kernel_traitsILi32ELi8ELb0ELb1ELb1ELb0ELb1EN3c108BFloat16ENS1_7complexIfEEEEv12SSMParamsBwd --------------------------
	.section	.nv.constant0._Z25selective_scan_bwd_kernelI32Selective_Scan_bwd_kernel_traitsILi32ELi8ELb0ELb1ELb1ELb0ELb1EN3c108BFloat16ENS1_7complexIfEEEEv12SSMParamsBwd,"a",@progbits
	.sectionflags	@""
	.align	4
.nv.constant0._Z25selective_scan_bwd_kernelI32Selective_Scan_bwd_kernel_traitsILi32ELi8ELb0ELb1ELb1ELb0ELb1EN3c108BFloat16ENS1_7complexIfEEEEv12SSMParamsBwd:
	.zero		848


//--------------------- .nv.constant0._Z25selective_scan_bwd_kernelI32Selective_Scan_bwd_kernel_traitsILi32ELi8ELb0ELb1ELb1ELb1ELb0EN3c108BFloat16ENS1_7complexIfEEEEv12SSMParamsBwd --------------------------
	.section	.nv.constant0._Z25selective_scan_bwd_kernelI32Selective_Scan_bwd_kernel_traitsILi32ELi8ELb0ELb1ELb1ELb1ELb0EN3c108BFloat16ENS1_7complexIfEEEEv12SSMParamsBwd,"a",@progbits
	.sectionflags	@""
	.align	4
.nv.constant0._Z25selective_scan_bwd_kernelI32Selective_Scan_bwd_kernel_traitsILi32ELi8ELb0ELb1ELb1ELb1ELb0EN3c108BFloat16ENS1_7complexIfEEEEv12SSMParamsBwd:
	.zero		848


//--------------------- .nv.constant0._Z25selective_scan_bwd_kernelI32Selective_Scan_bwd_kernel_traitsILi32ELi8ELb0ELb1ELb1ELb1ELb1EN3c108BFloat16ENS1_7complexIfEEEEv12SSMParamsBwd --------------------------
	.section	.nv.constant0._Z25selective_scan_bwd_kernelI32Selective_Scan_bwd_kernel_traitsILi32ELi8ELb0ELb1ELb1ELb1ELb1EN3c108BFloat16ENS1_7complexIfEEEEv12SSMParamsBwd,"a",@progbits
	.sectionflags	@""
	.align	4
.nv.constant0._Z25selective_scan_bwd_kernelI32Selective_Scan_bwd_kernel_traitsILi32ELi8ELb0ELb1ELb1ELb1ELb1EN3c108BFloat16ENS1_7complexIfEEEEv12SSMParamsBwd:
	.zero		848


//--------------------- .nv.constant0._Z25selective_scan_bwd_kernelI32Selective_Scan_bwd_kernel_traitsILi32ELi8ELb1ELb0ELb0ELb0ELb0EN3c108BFloat16ENS1_7complexIfEEEEv12SSMParamsBwd --------------------------
	.section	.nv.constant0._Z25selective_scan_bwd_kernelI32Selective_Scan_bwd_kernel_traitsILi32ELi8ELb1ELb0ELb0ELb0ELb0EN3c108BFloat16ENS1_7complexIfEEEEv12SSMParamsBwd,"a",@progbits
	.sectionflags	@""
	.align	4
.nv.constant0._Z25selective_scan_bwd_kernelI32Selective_Scan_bwd_kernel_traitsILi32ELi8ELb1ELb0ELb0ELb0ELb0EN3c108BFloat16ENS1_7complexIfEEEEv12SSMParamsBwd:
	.zero		848


//--------------------- .nv.constant0._Z25selective_scan_bwd_kernelI32Selective_Scan_bwd_kernel_traitsILi32ELi8ELb1ELb0ELb0ELb0ELb1EN3c108BFloat16ENS1_7complexIfEEEEv12SSMParamsBwd --------------------------
	.section	.nv.constant0._Z25selective_scan_bwd_kernelI32Selective_Scan_bwd_kernel_traitsILi32ELi8ELb1ELb0ELb0ELb0ELb1EN3c108BFloat16ENS1_7complexIfEEEEv12SSMParamsBwd,"a",@progbits
	.sectionflags	@""
	.align	4
.nv.constant0._Z25selective_scan_bwd_kernelI32Selective_Scan_bwd_kernel_traitsILi32ELi8ELb1ELb0ELb0ELb0ELb1EN3c108BFloat16ENS1_7complexIfEEEEv12SSMParamsBwd:
	.zero		848


//--------------------- .nv.constant0._Z25selective_scan_bwd_kernelI32Selective_Scan_bwd_kernel_traitsILi32ELi8ELb1ELb0ELb0ELb1ELb0EN3c108BFloat16ENS1_7complexIfEEEEv12SSMParamsBwd --------------------------
	.section	.nv.constant0._Z25selective_scan_bwd_kernelI32Selective_Scan_bwd_kernel_traitsILi32ELi8ELb1ELb0ELb0ELb1ELb0EN3c108BFloat16ENS1_7complexIfEEEEv12SSMParamsBwd,"a",@progbits
	.sectionflags	@""
	.align	4
.nv.constant0._Z25selective_scan_bwd_kernelI32Selective_Scan_bwd_kernel_traitsILi32ELi8ELb1ELb0ELb0ELb1ELb0EN3c108BFloat16ENS1_7complexIfEEEEv12SSMParamsBwd:
	.zero		848


//--------------------- .nv.constant0._Z25selective_scan_bwd_kernelI32Selective_Scan_bwd_kernel_traitsILi32ELi8ELb1ELb0ELb0ELb1ELb1EN3c108BFloat16ENS1_7complexIfEEEEv12SSMParamsBwd --------------------------
	.section	.nv.constant0._Z25selective_scan_bwd_kernelI32Selective_Scan_bwd_kernel_traitsILi32ELi8ELb1ELb0ELb0ELb1ELb1EN3c108BFloat16ENS1_7complexIfEEEEv12SSMParamsBwd,"a",@progbits
	.sectionflags	@""
	.align	4
.nv.constant0._Z25selective_scan_bwd_kernelI32Selective_Scan_bwd_kernel_traitsILi32ELi8ELb1ELb0ELb0ELb1ELb1EN3c108BFloat16ENS1_7complexIfEEEEv12SSMParamsBwd:
	.zero		848


//--------------------- .nv.constant0._Z25selective_scan_bwd_kernelI32Selective_Scan_bwd_kernel_traitsILi32ELi8ELb1ELb0ELb1ELb0ELb0EN3c108BFloat16ENS1_7complexIfEEEEv12SSMParamsBwd --------------------------
	.section	.nv.constant0._Z25selective_scan_bwd_kernelI32Selective_Scan_bwd_kernel_traitsILi32ELi8ELb1ELb0ELb1ELb0ELb0EN3c108BFloat16ENS1_7complexIfEEEEv12SSMParamsBwd,"a",@progbits
	.sectionflags	@""
	.align	4
.nv.constant0._Z25selective_scan_bwd_kernelI32Selective_Scan_bwd_kernel_traitsILi32ELi8ELb1ELb0ELb1ELb0ELb0EN3c108BFloat16ENS1_7complexIfEEEEv12SSMParamsBwd:
	.zero		848


//--------------------- .nv.constant0._Z25selective_scan_bwd_kernelI32Selective_Scan_bwd_kernel_traitsILi32ELi8ELb1ELb0ELb1ELb0ELb1EN3c108BFloat16ENS1_7complexIfEEEEv12SSMParamsBwd --------------------------
	.section	.nv.constant0._Z25selective_scan_bwd_kernelI32Selective_Scan_bwd_kernel_traitsILi32ELi8ELb1ELb0ELb1ELb0ELb1EN3c108BFloat16ENS1_7complexIfEEEEv12SSMParamsBwd,"a",@progbits
	.sectionflags	@""
	.align	4
.nv.constant0._Z25selective_scan_bwd_kernelI32Selective_Scan_bwd_kernel_traitsILi32ELi8ELb1ELb0ELb1ELb0ELb1EN3c108BFloat16ENS1_7complexIfEEEEv12SSMParamsBwd:
	.zero		848


//--------------------- .nv.constant0._Z25selective_scan_bwd_kernelI32Selective_Scan_bwd_kernel_traitsILi32ELi8ELb1ELb0ELb1ELb1ELb0EN3c108BFloat16ENS1_7complexIfEEEEv12SSMParamsBwd --------------------------
	.section	.nv.constant0._Z25selective_scan_bwd_kernelI32Selective_Scan_bwd_kernel_traitsILi32ELi8ELb1ELb0ELb1ELb1ELb0EN3c108BFloat16ENS1_7complexIfEEEEv12SSMParamsBwd,"a",@progbits
	.sectionflags	@""
	.align	4
.nv.constant0._Z25selective_scan_bwd_kernelI32Selective_Scan_bwd_kernel_traitsILi32ELi8ELb1ELb0ELb1ELb1ELb0EN3c108BFloat16ENS1_7complexIfEEEEv12SSMParamsBwd:
	.zero		848


//--------------------- .nv.constant0._Z25selective_scan_bwd_kernelI32Selective_Scan_bwd_kernel_traitsILi32ELi8ELb1ELb0ELb1ELb1ELb1EN3c108BFloat16ENS1_7complexIfEEEEv12SSMParamsBwd --------------------------
	.section	.nv.constant0._Z25selective_scan_bwd_kernelI32Selective_Scan_bwd_kernel_traitsILi32ELi8ELb1ELb0ELb1ELb1ELb1EN3c108BFloat16ENS1_7complexIfEEEEv12SSMParamsBwd,"a",@progbits
	.sectionflags	@""
	.align	4
.nv.constant0._Z25selective_scan_bwd_kernelI32Selective_Scan_bwd_kernel_traitsILi32ELi8ELb1ELb0ELb1ELb1ELb1EN3c108BFloat16ENS1_7complexIfEEEEv12SSMParamsBwd:
	.zero		848


//--------------------- .nv.constant0._Z25selective_scan_bwd_kernelI32Selective_Scan_bwd_kernel_traitsILi32ELi8ELb1ELb1ELb0ELb0ELb0EN3c108BFloat16ENS1_7complexIfEEEEv12SSMParamsBwd --------------------------
	.section	.nv.constant0._Z25selective_scan_bwd_kernelI32Selective_Scan_bwd_kernel_traitsILi32ELi8ELb1ELb1ELb0ELb0ELb0EN3c108BFloat16ENS1_7complexIfEEEEv12SSMParamsBwd,"a",@progbits
	.sectionflags	@""
	.align	4
.nv.constant0._Z25selective_scan_bwd_kernelI32Selective_Scan_bwd_kernel_traitsILi32ELi8ELb1ELb1ELb0ELb0ELb0EN3c108BFloat16ENS1_7complexIfEEEEv12SSMParamsBwd:
	.zero		848


//--------------------- .nv.constant0._Z25selective_scan_bwd_kernelI32Selective_Scan_bwd_kernel_traitsILi32ELi8ELb1ELb1ELb0ELb0ELb1EN3c108BFloat16ENS1_7complexIfEEEEv12SSMParamsBwd --------------------------
	.section	.nv.constant0._Z25selective_scan_bwd_kernelI32Selective_Scan_bwd_kernel_traitsILi32ELi8ELb1ELb1ELb0ELb0ELb1EN3c108BFloat16ENS1_7complexIfEEEEv12SSMParamsBwd,"a",@progbits
	.sectionflags	@""
	.align	4
.nv.constant0._Z25selective_scan_bwd_kernelI32Selective_Scan_bwd_kernel_traitsILi32ELi8ELb1ELb1ELb0ELb0ELb1EN3c108BFloat16ENS1_7complexIfEEEEv12SSMParamsBwd:
	.zero		848


//--------------------- .nv.constant0._Z25selective_scan_bwd_kernelI32Selective_Scan_bwd_kernel_traitsILi32ELi8ELb1ELb1ELb0ELb1ELb0EN3c108BFloat16ENS1_7complexIfEEEEv12SSMParamsBwd --------------------------
	.section	.nv.constant0._Z25selective_scan_bwd_kernelI32Selective_Scan_bwd_kernel_traitsILi32ELi8ELb1ELb1ELb0ELb1ELb0EN3c108BFloat16ENS1_7complexIfEEEEv12SSMParamsBwd,"a",@progbits
	.sectionflags	@""
	.align	4
.nv.constant0._Z25selective_scan_bwd_kernelI32Selective_Scan_bwd_kernel_traitsILi32ELi8ELb1ELb1ELb0ELb1ELb0EN3c108BFloat16ENS1_7complexIfEEEEv12SSMParamsBwd:
	.zero		848


//--------------------- .nv.constant0._Z25selective_scan_bwd_kernelI32Selective_Scan_bwd_kernel_traitsILi32ELi8ELb1ELb1ELb0ELb1ELb1EN3c108BFloat16ENS1_7complexIfEEEEv12SSMParamsBwd --------------------------
	.section	.nv.constant0._Z25selective_scan_bwd_kernelI32Selective_Scan_bwd_kernel_traitsILi32ELi8ELb1ELb1ELb0ELb1ELb1EN3c108BFloat16ENS1_7complexIfEEEEv12SSMParamsBwd,"a",@progbits
	.sectionflags	@""
	.align	4
.nv.constant0._Z25selective_scan_bwd_kernelI32Selective_Scan_bwd_kernel_traitsILi32ELi8ELb1ELb1ELb0ELb1ELb1EN3c108BFloat16ENS1_7complexIfEEEEv12SSMParamsBwd:
	.zero		848


//--------------------- .nv.constant0._Z25selective_scan_bwd_kernelI32Selective_Scan_bwd_kernel_traitsILi32ELi8ELb1ELb1ELb1ELb0ELb0EN3c108BFloat16ENS1_7complexIfEEEEv12SSMParamsBwd --------------------------
	.section	.nv.constant0._Z25selective_scan_bwd_kernelI32Selective_Scan_bwd_kernel_traitsILi32ELi8ELb1ELb1ELb1ELb0ELb0EN3c108BFloat16ENS1_7complexIfEEEEv12SSMParamsBwd,"a",@progbits
	.sectionflags	@""
	.align	4
.nv.constant0._Z25selective_scan_bwd_kernelI32Selective_Scan_bwd_kernel_traitsILi32ELi8ELb1ELb1ELb1ELb0ELb0EN3c108BFloat16ENS1_7complexIfEEEEv12SSMParamsBwd:
	.zero		848


//--------------------- .nv.constant0._Z25selective_scan_bwd_kernelI32Selective_Scan_bwd_kernel_traitsILi32ELi8ELb1ELb1ELb1ELb0ELb1EN3c108BFloat16ENS1_7complexIfEEEEv12SSMParamsBwd --------------------------
	.section	.nv.constant0._Z25selective_scan_bwd_kernelI32Selective_Scan_bwd_kernel_traitsILi32ELi8ELb1ELb1ELb1ELb0ELb1EN3c108BFloat16ENS1_7complexIfEEEEv12SSMParamsBwd,"a",@progbits
	.sectionflags	@""
	.align	4
.nv.constant0._Z25selective_scan_bwd_kernelI32Selective_Scan_bwd_kernel_traitsILi32ELi8ELb1ELb1ELb1ELb0ELb1EN3c108BFloat16ENS1_7complexIfEEEEv12SSMParamsBwd:
	.zero		848


//--------------------- .nv.constant0._Z25selective_scan_bwd_kernelI32Selective_Scan_bwd_kernel_traitsILi32ELi8ELb1ELb1ELb1ELb1ELb0EN3c108BFloat16ENS1_7complexIfEEEEv12SSMParamsBwd --------------------------
	.section	.nv.constant0._Z25selective_scan_bwd_kernelI32Selective_Scan_bwd_kernel_traitsILi32ELi8ELb1ELb1ELb1ELb1ELb0EN3c108BFloat16ENS1_7complexIfEEEEv12SSMParamsBwd,"a",@progbits
	.sectionflags	@""
	.align	4
.nv.constant0._Z25selective_scan_bwd_kernelI32Selective_Scan_bwd_kernel_traitsILi32ELi8ELb1ELb1ELb1ELb1ELb0EN3c108BFloat16ENS1_7complexIfEEEEv12SSMParamsBwd:
	.zero		848


//--------------------- .nv.constant0._Z25selective_scan_bwd_kernelI32Selective_Scan_bwd_kernel_traitsILi32ELi8ELb1ELb1ELb1ELb1ELb1EN3c108BFloat16ENS1_7complexIfEEEEv12SSMParamsBwd --------------------------
	.section	.nv.constant0._Z25selective_scan_bwd_kernelI32Selective_Scan_bwd_kernel_traitsILi32ELi8ELb1ELb1ELb1ELb1ELb1EN3c108BFloat16ENS1_7complexIfEEEEv12SSMParamsBwd,"a",@progbits
	.sectionflags	@""
	.align	4
.nv.constant0._Z25selective_scan_bwd_kernelI32Selective_Scan_bwd_kernel_traitsILi32ELi8ELb1ELb1ELb1ELb1ELb1EN3c108BFloat16ENS1_7complexIfEEEEv12SSMParamsBwd:
	.zero		848


//--------------------- .nv.constant0._Z25selective_scan_bwd_kernelI32Selective_Scan_bwd_kernel_traitsILi32ELi4ELb0ELb0ELb0ELb0ELb0EN3c108BFloat16ENS1_7complexIfEEEEv12SSMParamsBwd --------------------------
	.section	.nv.constant0._Z25selective_scan_bwd_kernelI32Selective_Scan_bwd_kernel_traitsILi32ELi4ELb0ELb0ELb0ELb0ELb0EN3c108BFloat16ENS1_7complexIfEEEEv12SSMParamsBwd,"a",@progbits
	.sectionflags	@""
	.align	4
.nv.constant0._Z25selective_scan_bwd_kernelI32Selective_Scan_bwd_kernel_traitsILi32ELi4ELb0ELb0ELb0ELb0ELb0EN3c108BFloat16ENS1_7complexIfEEEEv12SSMParamsBwd:
	.zero		848


//--------------------- .nv.constant0._Z25selective_scan_bwd_kernelI32Selective_Scan_bwd_kernel_traitsILi32ELi4ELb0ELb0ELb0ELb0ELb1EN3c108BFloat16ENS1_7complexIfEEEEv12SSMParamsBwd --------------------------
	.section	.nv.constant0._Z25selective_scan_bwd_kernelI32Selective_Scan_bwd_kernel_traitsILi32ELi4ELb0ELb0ELb0ELb0ELb1EN3c108BFloat16ENS1_7complexIfEEEEv12SSMParamsBwd,"a",@progbits
	.sectionflags	@""
	.align	4
.nv.constant0._Z25selective_scan_bwd_kernelI32Selective_Scan_bwd_kernel_traitsILi32ELi4ELb0ELb0ELb0ELb0ELb1EN3c108BFloat16ENS1_7complexIfEEEEv12SSMParamsBwd:
	.zero		848


//--------------------- .nv.constant0._Z25selective_scan_bwd_kernelI32Selective_Scan_bwd_kernel_traitsILi32ELi4ELb0ELb0ELb0ELb1ELb0EN3c108BFloat16ENS1_7complexIfEEEEv12SSMParamsBwd --------------------------
	.section	.nv.constant0._Z25selective_scan_bwd_kernelI32Selective_Scan_bwd_kernel_traitsILi32ELi4ELb0ELb0ELb0ELb1ELb0EN3c108BFloat16ENS1_7complexIfEEEEv12SSMParamsBwd,"a",@progbits
	.sectionflags	@""
	.align	4
.nv.constant0._Z25selective_scan_bwd_kernelI32Selective_Scan_bwd_kernel_traitsILi32ELi4ELb0ELb0ELb0ELb1ELb0EN3c108BFloat16ENS1_7complexIfEEEEv12SSMParamsBwd:
	.zero		848


//--------------------- .nv.constant0._Z25selective_scan_bwd_kernelI32Selective_Scan_bwd_kernel_traitsILi32ELi4ELb0ELb0ELb0ELb1ELb1EN3c108BFloat16ENS1_7complexIfEEEEv12SSMParamsBwd --------------------------
	.section	.nv.constant0._Z25selective_scan_bwd_kernelI32Selective_Scan_bwd_kernel_traitsILi32ELi4ELb0ELb0ELb0ELb1ELb1EN3c108BFloat16ENS1_7complexIfEEEEv12SSMParamsBwd,"a",@progbits
	.sectionflags	@""
	.align	4
.nv.constant0._Z25selective_scan_bwd_kernelI32Selective_Scan_bwd_kernel_traitsILi32ELi4ELb0ELb0ELb0ELb1ELb1EN3c108BFloat16ENS1_7complexIfEEEEv12SSMParamsBwd:
	.zero		848


//--------------------- .nv.constant0._Z25selective_scan_bwd_kernelI32Selective_Scan_bwd_kernel_traitsILi32ELi4ELb0ELb0ELb1ELb0ELb0EN3c108BFloat16ENS1_7complexIfEEEEv12SSMParamsBwd --------------------------
	.section	.nv.constant0._Z25selective_scan_bwd_kernelI32Selective_Scan_bwd_kernel_traitsILi32ELi4ELb0ELb0ELb1ELb0ELb0EN3c108BFloat16ENS1_7complexIfEEEEv12SSMParamsBwd,"a",@progbits
	.sectionflags	@""
	.align	4
.nv.constant0._Z25selective_scan_bwd_kernelI32Selective_Scan_bwd_kernel_traitsILi32ELi4ELb0ELb0ELb1ELb0ELb0EN3c108BFloat16ENS1_7complexIfEEEEv12SSMParamsBwd:
	.zero		848


//--------------------- .nv.constant0._Z25selective_scan_bwd_kernelI32Selective_Scan_bwd_kernel_traitsILi32ELi4ELb0ELb0ELb1ELb0ELb1EN3c108BFloat16ENS1_7complexIfEEEEv12SSMParamsBwd --------------------------
	.section	.nv.constant0._Z25selective_scan_bwd_kernelI32Selective_Scan_bwd_kernel_traitsILi32ELi4ELb0ELb0ELb1ELb0ELb1EN3c108BFloat16ENS1_7complexIfEEEEv12SSMParamsBwd,"a",@progbits
	.sectionflags	@""
	.align	4
.nv.constant0._Z25selective_scan_bwd_kernelI32Selective_Scan_bwd_kernel_traitsILi32ELi4ELb0ELb0ELb1ELb0ELb1EN3c108BFloat16ENS1_7complexIfEEEEv12SSMParamsBwd:
	.zero		848


//--------------------- .nv.constant0._Z25selective_scan_bwd_kernelI32Selective_Scan_bwd_kernel_traitsILi32ELi4ELb0ELb0ELb1ELb1ELb0EN3c108BFloat16ENS1_7complexIfEEEEv12SSMParamsBwd --------------------------
	.section	.nv.constant0._Z25selective_scan_bwd_kernelI32Selective_Scan_bwd_kernel_traitsILi32ELi4ELb0ELb0ELb1ELb1ELb0EN3c108BFloat16ENS1_7complexIfEEEEv12SSMParamsBwd,"a",@progbits
	.sectionflags	@""
	.align	4
.nv.constant0._Z25selective_scan_bwd_kernelI32Selective_Scan_bwd_kernel_traitsILi32ELi4ELb0ELb0ELb1ELb1ELb0EN3c108BFloat16ENS1_7complexIfEEEEv12SSMParamsBwd:
	.zero		848


//--------------------- .nv.constant0._Z25selective_scan_bwd_kernelI32Selective_Scan_bwd_kernel_traitsILi32ELi4ELb0ELb0ELb1ELb1ELb1EN3c108BFloat16ENS1_7complexIfEEEEv12SSMParamsBwd --------------------------
	.section	.nv.constant0._Z25selective_scan_bwd_kernelI32Selective_Scan_bwd_kernel_traitsILi32ELi4ELb0ELb0ELb1ELb1ELb1EN3c108BFloat16ENS1_7complexIfEEEEv12SSMParamsBwd,"a",@progbits
	.sectionflags	@""
	.align	4
.nv.constant0._Z25selective_scan_bwd_kernelI32Selective_Scan_bwd_kernel_traitsILi32ELi4ELb0ELb0ELb1ELb1ELb1EN3c108BFloat16ENS1_7complexIfEEEEv12SSMParamsBwd:
	.zero		848


//--------------------- .nv.constant0._Z25selective_scan_bwd_kernelI32Selective_Scan_bwd_kernel_traitsILi32ELi4ELb0ELb1ELb0ELb0ELb0EN3c108BFloat16ENS1_7complexIfEEEEv12SSMParamsBwd --------------------------
	.section	.nv.constant0._Z25selective_scan_bwd_kernelI32Selective_Scan_bwd_kernel_traitsILi32ELi4ELb0ELb1ELb0ELb0ELb0EN3c108BFloat16ENS1_7complexIfEEEEv12SSMParamsBwd,"a",@progbits
	.sectionflags	@""
	.align	4
.nv.constant0._Z25selective_scan_bwd_kernelI32Selective_Scan_bwd_kernel_traitsILi32ELi4ELb0ELb1ELb0ELb0ELb0EN3c108BFloat16ENS1_7complexIfEEEEv12SSMParamsBwd:
	.zero		848


//--------------------- .nv.constant0._Z25selective_scan_bwd_kernelI32Selective_Scan_bwd_kernel_traitsILi32ELi4ELb0ELb1ELb0ELb0ELb1EN3c108BFloat16ENS1_7complexIfEEEEv12SSMParamsBwd --------------------------
	.section	.nv.constant0._Z25selective_scan_bwd_kernelI32Selective_Scan_bwd_kernel_traitsILi32ELi4ELb0ELb1ELb0ELb0ELb1EN3c108BFloat16ENS1_7complexIfEEEEv12SSMParamsBwd,"a",@progbits
	.sectionflags	@""
	.align	4
.nv.constant0._Z25selective_scan_bwd_kernelI32Selective_Scan_bwd_kernel_traitsILi32ELi4ELb0ELb1ELb0ELb0ELb1EN3c108BFloat16ENS1_7complexIfEEEEv12SSMParamsBwd:
	.zero		848


//--------------------- .nv.constant0._Z25selective_scan_bwd_kernelI32Selective_Scan_bwd_kernel_traitsILi32ELi4ELb0ELb1ELb0ELb1ELb0EN3c108BFloat16ENS1_7complexIfEEEEv12SSMParamsBwd --------------------------
	.section	.nv.constant0._Z25selective_scan_bwd_kernelI32Selective_Scan_bwd_kernel_traitsILi32ELi4ELb0ELb1ELb0ELb1ELb0EN3c108BFloat16ENS1_7complexIfEEEEv12SSMParamsBwd,"a",@progbits
	.sectionflags	@""
	.align	4
.nv.constant0._Z25selective_scan_bwd_kernelI32Selective_Scan_bwd_kernel_traitsILi32ELi4ELb0ELb1ELb0ELb1ELb0EN3c108BFloat16ENS1_7complexIfEEEEv12SSMParamsBwd:
	.zero		848


//--------------------- .nv.constant0._Z25selective_scan_bwd_kernelI32Selective_Scan_bwd_kernel_traitsILi32ELi4ELb0ELb1ELb0ELb1ELb1EN3c108BFloat16ENS1_7complexIfEEEEv12SSMParamsBwd --------------------------
	.section	.nv.constant0._Z25selective_scan_bwd_kernelI32Selective_Scan_bwd_kernel_traitsILi32ELi4ELb0ELb1ELb0ELb1ELb1EN3c108BFloat16ENS1_7complexIfEEEEv12SSMParamsBwd,"a",@progbits
	.sectionflags	@""
	.align	4
.nv.constant0._Z25selective_scan_bwd_kernelI32Selective_Scan_bwd_kernel_traitsILi32ELi4ELb0ELb1ELb0ELb1ELb1EN3c108BFloat16ENS1_7complexIfEEEEv12SSMParamsBwd:
	.zero		848


//--------------------- .nv.constant0._Z25selective_scan_bwd_kernelI32Selective_Scan_bwd_kernel_traitsILi32ELi4ELb0ELb1ELb1ELb0ELb0EN3c108BFloat16ENS1_7complexIfEEEEv12SSMParamsBwd --------------------------
	.section	.nv.constant0._Z25selective_scan_bwd_kernelI32Selective_Scan_bwd_kernel_traitsILi32ELi4ELb0ELb1ELb1ELb0ELb0EN3c108BFloat16ENS1_7complexIfEEEEv12SSMParamsBwd,"a",@progbits
	.sectionflags	@""
	.align	4
.nv.constant0._Z25selective_scan_bwd_kernelI32Selective_Scan_bwd_kernel_traitsILi32ELi4ELb0ELb1ELb1ELb0ELb0EN3c108BFloat16ENS1_7complexIfEEEEv12SSMParamsBwd:
	.zero		848


//--------------------- .nv.constant0._Z25selective_scan_bwd_kernelI32Selective_Scan_bwd_kernel_traitsILi32ELi4ELb0ELb1ELb1ELb0ELb1EN3c108BFloat16ENS1_7complexIfEEEEv12SSMParamsBwd --------------------------
	.section	.nv.constant0._Z25selective_scan_bwd_kernelI32Selective_Scan_bwd_kernel_traitsILi32ELi4ELb0ELb1ELb1ELb0ELb1EN3c108BFloat16ENS1_7complexIfEEEEv12SSMParamsBwd,"a",@progbits
	.sectionflags	@""
	.align	4
.nv.constant0._Z25selective_scan_bwd_kernelI32Selective_Scan_bwd_kernel_traitsILi32ELi4ELb0ELb1ELb1ELb0ELb1EN3c108BFloat16ENS1_7complexIfEEEEv12SSMParamsBwd:
	.zero		848


//--------------------- .nv.constant0._Z25selective_scan_bwd_kernelI32Selective_Scan_bwd_kernel_traitsILi32ELi4ELb0ELb1ELb1ELb1ELb0EN3c108BFloat16ENS1_7complexIfEEEEv12SSMParamsBwd --------------------------
	.section	.nv.constant0._Z25selective_scan_bwd_kernelI32Selective_Scan_bwd_kernel_traitsILi32ELi4ELb0ELb1ELb1ELb1ELb0EN3c108BFloat16ENS1_7complexIfEEEEv12SSMParamsBwd,"a",@progbits
	.sectionflags	@""
	.align	4
.nv.constant0._Z25selective_scan_bwd_kernelI32Selective_Scan_bwd_kernel_traitsILi32ELi4ELb0ELb1ELb1ELb1ELb0EN3c108BFloat16ENS1_7complexIfEEEEv12SSMParamsBwd:
	.zero		848


//--------------------- .nv.constant0._Z25selective_scan_bwd_kernelI32Selective_Scan_bwd_kernel_traitsILi32ELi4ELb0ELb1ELb1ELb1ELb1EN3c108BFloat16ENS1_7complexIfEEEEv12SSMParamsBwd --------------------------
	.section	.nv.constant0._Z25selective_scan_bwd_kernelI32Selective_Scan_bwd_kernel_traitsILi32ELi4ELb0ELb1ELb1ELb1ELb1EN3c108BFloat16ENS1_7complexIfEEEEv12SSMParamsBwd,"a",@progbits
	.sectionflags	@""
	.align	4
.nv.constant0._Z25selective_scan_bwd_kernelI32Selective_Scan_bwd_kernel_traitsILi32ELi4ELb0ELb1ELb1ELb1ELb1EN3c108BFloat16ENS1_7complexIfEEEEv12SSMParamsBwd:
	.zero		848


//--------------------- .nv.constant0._Z25selective_scan_bwd_kernelI32Selective_Scan_bwd_kernel_traitsILi32ELi4ELb1ELb0ELb0ELb0ELb0EN3c108BFloat16ENS1_7complexIfEEEEv12SSMParamsBwd --------------------------
	.section	.nv.constant0._Z25selective_scan_bwd_kernelI32Selective_Scan_bwd_kernel_traitsILi32ELi4ELb1ELb0ELb0ELb0ELb0EN3c108BFloat16ENS1_7complexIfEEEEv12SSMParamsBwd,"a",@progbits
	.sectionflags	@""
	.align	4
.nv.constant0._Z25selective_scan_bwd_kernelI32Selective_Scan_bwd_kernel_traitsILi32ELi4ELb1ELb0ELb0ELb0ELb0EN3c108BFloat16ENS1_7complexIfEEEEv12SSMParamsBwd:
	.zero		848


//--------------------- .nv.constant0._Z25selective_scan_bwd_kernelI32Selective_Scan_bwd_kernel_traitsILi32ELi4ELb1ELb0ELb0ELb0ELb1EN3c108BFloat16ENS1_7complexIfEEEEv12SSMParamsBwd --------------------------
	.section	.nv.constant0._Z25selective_scan_bwd_kernelI32Selective_Scan_bwd_kernel_traitsILi32ELi4ELb1ELb0ELb0ELb0ELb1EN3c108BFloat16ENS1_7complexIfEEEEv12SSMParamsBwd,"a",@progbits
	.sectionflags	@""
	.align	4
.nv.constant0._Z25selective_scan_bwd_kernelI32Selective_Scan_bwd_kernel_traitsILi32ELi4ELb1ELb0ELb0ELb0ELb1EN3c108BFloat16ENS1_7complexIfEEEEv12SSMParamsBwd:
	.zero		848


//--------------------- .nv.constant0._Z25selective_scan_bwd_kernelI32Selective_Scan_bwd_kernel_traitsILi32ELi4ELb1ELb0ELb0ELb1ELb0EN3c108BFloat16ENS1_7complexIfEEEEv12SSMParamsBwd --------------------------
	.section	.nv.constant0._Z25selective_scan_bwd_kernelI32Selective_Scan_bwd_kernel_traitsILi32ELi4ELb1ELb0ELb0ELb1ELb0EN3c108BFloat16ENS1_7complexIfEEEEv12SSMParamsBwd,"a",@progbits
	.sectionflags	@""
	.align	4
.nv.constant0._Z25selective_scan_bwd_kernelI32Selective_Scan_bwd_kernel_traitsILi32ELi4ELb1ELb0ELb0ELb1ELb0EN3c108BFloat16ENS1_7complexIfEEEEv12SSMParamsBwd:
	.zero		848


//--------------------- .nv.constant0._Z25selective_scan_bwd_kernelI32Selective_Scan_bwd_kernel_traitsILi32ELi4ELb1ELb0ELb0ELb1ELb1EN3c108BFloat16ENS1_7complexIfEEEEv12SSMParamsBwd --------------------------
	.section	.nv.constant0._Z25selective_scan_bwd_kernelI32Selective_Scan_bwd_kernel_traitsILi32ELi4ELb1ELb0ELb0ELb1ELb1EN3c108BFloat16ENS1_7complexIfEEEEv12SSMParamsBwd,"a",@progbits
	.sectionflags	@""
	.align	4
.nv.constant0._Z25selective_scan_bwd_kernelI32Selective_Scan_bwd_kernel_traitsILi32ELi4ELb1ELb0ELb0ELb1ELb1EN3c108BFloat16ENS1_7complexIfEEEEv12SSMParamsBwd:
	.zero		848


//--------------------- .nv.constant0._Z25selective_scan_bwd_kernelI32Selective_Scan_bwd_kernel_traitsILi32ELi4ELb1ELb0ELb1ELb0ELb0EN3c108BFloat16ENS1_7complexIfEEEEv12SSMParamsBwd --------------------------
	.section	.nv.constant0._Z25selective_scan_bwd_kernelI32Selective_Scan_bwd_kernel_traitsILi32ELi4ELb1ELb0ELb1ELb0ELb0EN3c108BFloat16ENS1_7complexIfEEEEv12SSMParamsBwd,"a",@progbits
	.sectionflags	@""
	.align	4
.nv.constant0._Z25selective_scan_bwd_kernelI32Selective_Scan_bwd_kernel_traitsILi32ELi4ELb1ELb0ELb1ELb0ELb0EN3c108BFloat16ENS1_7complexIfEEEEv12SSMParamsBwd:
	.zero		848


//--------------------- .nv.constant0._Z25selective_scan_bwd_kernelI32Selective_Scan_bwd_kernel_traitsILi32ELi4ELb1ELb0ELb1ELb0ELb1EN3c108BFloat16ENS1_7complexIfEEEEv12SSMParamsBwd --------------------------
	.section	.nv.constant0._Z25selective_scan_bwd_kernelI32Selective_Scan_bwd_kernel_traitsILi32ELi4ELb1ELb0ELb1ELb0ELb1EN3c108BFloat16ENS1_7complexIfEEEEv12SSMParamsBwd,"a",@progbits
	.sectionflags	@""
	.align	4
.nv.constant0._Z25selective_scan_bwd_kernelI32Selective_Scan_bwd_kernel_traitsILi32ELi4ELb1ELb0ELb1ELb0ELb1EN3c108BFloat16ENS1_7complexIfEEEEv12SSMParamsBwd:
	.zero		848


//--------------------- .nv.constant0._Z25selective_scan_bwd_kernelI32Selective_Scan_bwd_kernel_traitsILi32ELi4ELb1ELb0ELb1ELb1ELb0EN3c108BFloat16ENS1_7complexIfEEEEv12SSMParamsBwd --------------------------
	.section	.nv.constant0._Z25selective_scan_bwd_kernelI32Selective_Scan_bwd_kernel_traitsILi32ELi4ELb1ELb0ELb1ELb1ELb0EN3c108BFloat16ENS1_7complexIfEEEEv12SSMParamsBwd,"a",@progbits
	.sectionflags	@""
	.align	4
.nv.constant0._Z25selective_scan_bwd_kernelI32Selective_Scan_bwd_kernel_traitsILi32ELi4ELb1ELb0ELb1ELb1ELb0EN3c108BFloat16ENS1_7complexIfEEEEv12SSMParamsBwd:
	.zero		848


//--------------------- .nv.constant0._Z25selective_scan_bwd_kernelI32Selective_Scan_bwd_kernel_traitsILi32ELi4ELb1ELb0ELb1ELb1ELb1EN3c108BFloat16ENS1_7complexIfEEEEv12SSMParamsBwd --------------------------
	.section	.nv.constant0._Z25selective_scan_bwd_kernelI32Selective_Scan_bwd_kernel_traitsILi32ELi4ELb1ELb0ELb1ELb1ELb1EN3c108BFloat16ENS1_7complexIfEEEEv12SSMParamsBwd,"a",@progbits
	.sectionflags	@""
	.align	4
.nv.constant0._Z25selective_scan_bwd_kernelI32Selective_Scan_bwd_kernel_traitsILi32ELi4ELb1ELb0ELb1ELb1ELb1EN3c108BFloat16ENS1_7complexIfEEEEv12SSMParamsBwd:
	.zero		848


//--------------------- .nv.constant0._Z25selective_scan_bwd_kernelI32Selective_Scan_bwd_kernel_traitsILi32ELi4ELb1ELb1ELb0ELb0ELb0EN3c108BFloat16ENS1_7complexIfEEEEv12SSMParamsBwd --------------------------
	.section	.nv.constant0._Z25selective_scan_bwd_kernelI32Selective_Scan_bwd_kernel_traitsILi32ELi4ELb1ELb1ELb0ELb0ELb0EN3c108BFloat16ENS1_7complexIfEEEEv12SSMParamsBwd,"a",@progbits
	.sectionflags	@""
	.align	4
.nv.constant0._Z25selective_scan_bwd_kernelI32Selective_Scan_bwd_kernel_traitsILi32ELi4ELb1ELb1ELb0ELb0ELb0EN3c108BFloat16ENS1_7complexIfEEEEv12SSMParamsBwd:
	.zero		848


//--------------------- .nv.constant0._Z25selective_scan_bwd_kernelI32Selective_Scan_bwd_kernel_traitsILi32ELi4ELb1ELb1ELb0ELb0ELb1EN3c108BFloat16ENS1_7complexIfEEEEv12SSMParamsBwd --------------------------
	.section	.nv.constant0._Z25selective_scan_bwd_kernelI32Selective_Scan_bwd_kernel_traitsILi32ELi4ELb1ELb1ELb0ELb0ELb1EN3c108BFloat16ENS1_7complexIfEEEEv12SSMParamsBwd,"a",@progbits
	.sectionflags	@""
	.align	4
.nv.constant0._Z25selective_scan_bwd_kernelI32Selective_Scan_bwd_kernel_traitsILi32ELi4ELb1ELb1ELb0ELb0ELb1EN3c108BFloat16ENS1_7complexIfEEEEv12SSMParamsBwd:
	.zero		848


//--------------------- .nv.constant0._Z25selective_scan_bwd_kernelI32Selective_Scan_bwd_kernel_traitsILi32ELi4ELb1ELb1ELb0ELb1ELb0EN3c108BFloat16ENS1_7complexIfEEEEv12SSMParamsBwd --------------------------
	.section	.nv.constant0._Z25selective_scan_bwd_kernelI32Selective_Scan_bwd_kernel_traitsILi32ELi4ELb1ELb1ELb0ELb1ELb0EN3c108BFloat16ENS1_7complexIfEEEEv12SSMParamsBwd,"a",@progbits
	.sectionflags	@""
	.align	4
.nv.constant0._Z25selective_scan_bwd_kernelI32Selective_Scan_bwd_kernel_traitsILi32ELi4ELb1ELb1ELb0ELb1ELb0EN3c108BFloat16ENS1_7complexIfEEEEv12SSMParamsBwd:
	.zero		848


//--------------------- .nv.constant0._Z25selective_scan_bwd_kernelI32Selective_Scan_bwd_kernel_traitsILi32ELi4ELb1ELb1ELb0ELb1ELb1EN3c108BFloat16ENS1_7complexIfEEEEv12SSMParamsBwd --------------------------
	.section	.nv.constant0._Z25selective_scan_bwd_kernelI32Selective_Scan_bwd_kernel_traitsILi32ELi4ELb1ELb1ELb0ELb1ELb1EN3c108BFloat16ENS1_7complexIfEEEEv12SSMParamsBwd,"a",@progbits
	.sectionflags	@""
	.align	4
.nv.constant0._Z25selective_scan_bwd_kernelI32Selective_Scan_bwd_kernel_traitsILi32ELi4ELb1ELb1ELb0ELb1ELb1EN3c108BFloat16ENS1_7complexIfEEEEv12SSMParamsBwd:
	.zero		848


//--------------------- .nv.constant0._Z25selective_scan_bwd_kernelI32Selective_Scan_bwd_kernel_traitsILi32ELi4ELb1ELb1ELb1ELb0ELb0EN3c108BFloat16ENS1_7complexIfEEEEv12SSMParamsBwd --------------------------
	.section	.nv.constant0._Z25selective_scan_bwd_kernelI32Selective_Scan_bwd_kernel_traitsILi32ELi4ELb1ELb1ELb1ELb0ELb0EN3c108BFloat16ENS1_7complexIfEEEEv12SSMParamsBwd,"a",@progbits
	.sectionflags	@""
	.align	4
.nv.constant0._Z25selective_scan_bwd_kernelI32Selective_Scan_bwd_kernel_traitsILi32ELi4ELb1ELb1ELb1ELb0ELb0EN3c108BFloat16ENS1_7complexIfEEEEv12SSMParamsBwd:
	.zero		848


//--------------------- .nv.constant0._Z25selective_scan_bwd_kernelI32Selective_Scan_bwd_kernel_traitsILi32ELi4ELb1ELb1ELb1ELb0ELb1EN3c108BFloat16ENS1_7complexIfEEEEv12SSMParamsBwd --------------------------
	.section	.nv.constant0._Z25selective_scan_bwd_kernelI32Selective_Scan_bwd_kernel_traitsILi32ELi4ELb1ELb1ELb1ELb0ELb1EN3c108BFloat16ENS1_7complexIfEEEEv12SSMParamsBwd,"a",@progbits
	.sectionflags	@""
	.align	4
.nv.constant0._Z25selective_scan_bwd_kernelI32Selective_Scan_bwd_kernel_traitsILi32ELi4ELb1ELb1ELb1ELb0ELb1EN3c108BFloat16ENS1_7complexIfEEEEv12SSMParamsBwd:
	.zero		848


//--------------------- .nv.constant0._Z25selective_scan_bwd_kernelI32Selective_Scan_bwd_kernel_traitsILi32ELi4ELb1ELb1ELb1ELb1ELb0EN3c108BFloat16ENS1_7complexIfEEEEv12SSMParamsBwd --------------------------
	.section	.nv.constant0._Z25selective_scan_bwd_kernelI32Selective_Scan_bwd_kernel_traitsILi32ELi4ELb1ELb1ELb1ELb1ELb0EN3c108BFloat16ENS1_7complexIfEEEEv12SSMParamsBwd,"a",@progbits
	.sectionflags	@""
	.align	4
.nv.constant0._Z25selective_scan_bwd_kernelI32Selective_Scan_bwd_kernel_traitsILi32ELi4ELb1ELb1ELb1ELb1ELb0EN3c108BFloat16ENS1_7complexIfEEEEv12SSMParamsBwd:
	.zero		848


//--------------------- .nv.constant0._Z25selective_scan_bwd_kernelI32Selective_Scan_bwd_kernel_traitsILi32ELi4ELb1ELb1ELb1ELb1ELb1EN3c108BFloat16ENS1_7complexIfEEEEv12SSMParamsBwd --------------------------
	.section	.nv.constant0._Z25selective_scan_bwd_kernelI32Selective_Scan_bwd_kernel_traitsILi32ELi4ELb1ELb1ELb1ELb1ELb1EN3c108BFloat16ENS1_7complexIfEEEEv12SSMParamsBwd,"a",@progbits
	.sectionflags	@""
	.align	4
.nv.constant0._Z25selective_scan_bwd_kernelI32Selective_Scan_bwd_kernel_traitsILi32ELi4ELb1ELb1ELb1ELb1ELb1EN3c108BFloat16ENS1_7complexIfEEEEv12SSMParamsBwd:
	.zero		848


//--------------------- .text._Z25selective_scan_bwd_kernelI32Selective_Scan_bwd_kernel_traitsILi128ELi16ELb0ELb0ELb0ELb0ELb0EN3c108BFloat16ENS1_7complexIfEEEEv12SSMParamsBwd --------------------------
	.section	.text._Z25selective_scan_bwd_kernelI32Selective_Scan_bwd_kernel_traitsILi128ELi16ELb0ELb0ELb0ELb0ELb0EN3c108BFloat16ENS1_7complexIfEEEEv12SSMParamsBwd,"ax",@progbits
	.sectioninfo	@"SHI_REGISTERS=253"
	.align	128
        .global         _Z25selective_scan_bwd_kernelI32Selective_Scan_bwd_kernel_traitsILi128ELi16ELb0ELb0ELb0ELb0ELb0EN3c108BFloat16ENS1_7complexIfEEEEv12SSMParamsBwd
        .type           _Z25selective_scan_bwd_kernelI32Selective_Scan_bwd_kernel_traitsILi128ELi16ELb0ELb0ELb0ELb0ELb0EN3c108BFloat16ENS1_7complexIfEEEEv12SSMParamsBwd,@function
        .size           _Z25selective_scan_bwd_kernelI32Selective_Scan_bwd_kernel_traitsILi128ELi16ELb0ELb0ELb0ELb0ELb0EN3c108BFloat16ENS1_7complexIfEEEEv12SSMParamsBwd,(.L_x_14434 - _Z25selective_scan_bwd_kernelI32Selective_Scan_bwd_kernel_traitsILi128ELi16ELb0ELb0ELb0ELb0ELb0EN3c108BFloat16ENS1_7complexIfEEEEv12SSMParamsBwd)
        .other          _Z25selective_scan_bwd_kernelI32Selective_Scan_bwd_kernel_traitsILi128ELi16ELb0ELb0ELb0ELb0ELb0EN3c108BFloat16ENS1_7complexIfEEEEv12SSMParamsBwd,@"STO_CUDA_ENTRY STV_DEFAULT"
_Z25selective_scan_bwd_kernelI32Selective_Scan_bwd_kernel_traitsILi128ELi16ELb0ELb0ELb0ELb0ELb0EN3c108BFloat16ENS1_7complexIfEEEEv12SSMParamsBwd:
.text._Z25selective_scan_bwd_kernelI32Selective_Scan_bwd_kernel_traitsILi128ELi16ELb0ELb0ELb0ELb0ELb0EN3c108BFloat16ENS1_7complexIfEEEEv12SSMParamsBwd:
[----:B------:R-:W-:Y:S02]  /*0000*/  MOV R1, c[0x0][0x28] ;  /* 0x00000a0000017a02 */ /* 0x000fe40000000f00 */
[----:B------:R-:W0:Y:S01]  /*0010*/  S2R R0, SR_CTAID.Y ;  /* 0x0000000000007919 */ /* 0x000e220000002600 */
[----:B------:R-:W-:Y:S01]  /*0020*/  ISETP.NE.U32.AND P1, PT, RZ, c[0x0][0x238], PT ;  /* 0x00008e00ff007a0c */ /* 0x000fe20003f25070 */
[----:B------:R-:W-:Y:S01]  /*0030*/  ULDC.64 UR6, c[0x0][0x118] ;  /* 0x0000460000067ab9 */ /* 0x000fe20000000a00 */
[----:B------:R-:W-:Y:S02]  /*0040*/  ISETP.NE.U32.AND P2, PT, RZ, c[0x0][0x250], PT ;  /* 0x00009400ff007a0c */ /* 0x000fe40003f45070 */
[----:B------:R-:W-:Y:S02]  /*0050*/  ISETP.NE.AND.EX P1, PT, RZ, c[0x0][0x23c], PT, P1 ;  /* 0x00008f00ff007a0c */ /* 0x000fe40003f25310 */
[----:B------:R-:W-:Y:S02]  /*0060*/  ISETP.NE.AND.EX P2, PT, RZ, c[0x0][0x254], PT, P2 ;  /* 0x00009500ff007a0c */ /* 0x000fe40003f45320 */
[----:B0-----:R-:W-:-:S09]  /*0070*/  SHF.R.S32.HI R3, RZ, 0x1f, R0 ;  /* 0x0000001fff037819 */ /* 0x001fd20000011400 */
[C---:B------:R-:W-:Y:S02]  /*0080*/  @P1 LEA R8, P0, R0.reuse, c[0x0][0x238], 0x2 ;  /* 0x00008e0000081a11 */ /* 0x040fe400078010ff */
[C---:B------:R-:W-:Y:S02]  /*0090*/  @P2 LEA R10, P3, R0.reuse, c[0x0][0x250], 0x2 ;  /* 0x00009400000a2a11 */ /* 0x040fe400078610ff */
[C-C-:B------:R-:W-:Y:S02]  /*00a0*/  @P1 LEA.HI.X R9, R0.reuse, c[0x0][0x23c], R3.reuse, 0x2, P0 ;  /* 0x00008f0000091a11 */ /* 0x140fe400000f1403 */
[----:B------:R-:W-:-:S03]  /*00b0*/  @P2 LEA.HI.X R11, R0, c[0x0][0x254], R3, 0x2, P3 ;  /* 0x00009500000b2a11 */ /* 0x000fc600018f1403 */
[----:B------:R0:W2:Y:S04]  /*00c0*/  @P1 LDG.E R12, [R8.64] ;  /* 0x00000006080c1981 */ /* 0x0000a8000c1e1900 */
[----:B------:R1:W3:Y:S01]  /*00d0*/  @P2 LDG.E R13, [R10.64] ;  /* 0x000000060a0d2981 */ /* 0x0002e2000c1e1900 */
[----:B------:R-:W-:Y:S01]  /*00e0*/  MOV R18, c[0x0][0x174] ;  /* 0x00005d0000127a02 */ /* 0x000fe20000000f00 */
[C---:B------:R-:W-:Y:S01]  /*00f0*/  IMAD R17, R3.reuse, c[0x0][0x1d8], RZ ;  /* 0x0000760003117a24 */ /* 0x040fe200078e02ff */
[----:B------:R-:W-:Y:S01]  /*0100*/  UMOV UR4, URZ ;  /* 0x0000003f00047c82 */ /* 0x000fe20008000000 */
[----:B------:R-:W4:Y:S01]  /*0110*/  S2R R5, SR_CTAID.X ;  /* 0x0000000000057919 */ /* 0x000f220000002500 */
[----:B------:R-:W-:Y:S01]  /*0120*/  IMAD R23, R3, c[0x0][0x280], RZ ;  /* 0x0000a00003177a24 */ /* 0x000fe200078e02ff */
[----:B------:R-:W-:Y:S01]  /*0130*/  ISETP.GE.AND P5, PT, R18, 0x1, PT ;  /* 0x000000011200780c */ /* 0x000fe20003fa6270 */
[----:B------:R-:W-:Y:S01]  /*0140*/  UMOV UR5, URZ ;  /* 0x0000003f00057c82 */ /* 0x000fe20008000000 */
[----:B------:R-:W-:Y:S01]  /*0150*/  CS2R R206, SRZ ;  /* 0x0000000000ce7805 */ /* 0x000fe2000001ff00 */
[----:B------:R-:W-:Y:S01]  /*0160*/  IMAD R23, R0, c[0x0][0x284], R23 ;  /* 0x0000a10000177a24 */ /* 0x000fe200078e0217 */
[----:B------:R-:W-:Y:S01]  /*0170*/  CS2R R204, SRZ ;  /* 0x0000000000cc7805 */ /* 0x000fe2000001ff00 */
[----:B----4-:R-:W-:Y:S01]  /*0180*/  SHF.R.S32.HI R2, RZ, 0x1f, R5 ;  /* 0x0000001fff027819 */ /* 0x010fe20000011405 */
[----:B------:R-:W-:-:S04]  /*0190*/  IMAD.WIDE.U32 R6, R5, c[0x0][0x1d0], RZ ;  /* 0x0000740005067a25 */ /* 0x000fc800078e00ff */
[C---:B------:R-:W-:Y:S02]  /*01a0*/  IMAD R4, R2.reuse, c[0x0][0x1d0], RZ ;  /* 0x0000740002047a24 */ /* 0x040fe400078e02ff */
[----:B------:R-:W-:Y:S02]  /*01b0*/  IMAD R14, R2, c[0x0][0x1e0], RZ ;  /* 0x00007800020e7a24 */ /* 0x000fe400078e02ff */
[C---:B------:R-:W-:Y:S01]  /*01c0*/  IMAD R15, R5.reuse, c[0x0][0x1d4], R4 ;  /* 0x00007500050f7a24 */ /* 0x040fe200078e0204 */
[----:B------:R-:W-:Y:S01]  /*01d0*/  SHF.L.U32 R4, R18, 0xb, RZ ;  /* 0x0000000b12047819 */ /* 0x000fe200000006ff */
[----:B------:R-:W-:Y:S02]  /*01e0*/  IMAD R16, R2, c[0x0][0x278], RZ ;  /* 0x00009e0002107a24 */ /* 0x000fe400078e02ff */
[----:B0-----:R-:W-:Y:S01]  /*01f0*/  IMAD.WIDE.U32 R8, R5, c[0x0][0x1e0], RZ ;  /* 0x0000780005087a25 */ /* 0x001fe200078e00ff */
[----:B------:R-:W-:Y:S02]  /*0200*/  IADD3 R7, R7, R15, RZ ;  /* 0x0000000f07077210 */ /* 0x000fe40007ffe0ff */
[----:B------:R-:W-:Y:S01]  /*0210*/  IADD3 R15, R4, -0x800, RZ ;  /* 0xfffff800040f7810 */ /* 0x000fe20007ffe0ff */
[----:B------:R-:W-:-:S02]  /*0220*/  IMAD R19, R5, c[0x0][0x1e4], R14 ;  /* 0x0000790005137a24 */ /* 0x000fc400078e020e */
[----:B------:R-:W-:-:S03]  /*0230*/  IMAD.WIDE.U32 R6, R0, c[0x0][0x1d8], R6 ;  /* 0x0000760000067a25 */ /* 0x000fc600078e0006 */
[----:B------:R-:W-:Y:S01]  /*0240*/  IADD3 R9, R9, R19, RZ ;  /* 0x0000001309097210 */ /* 0x000fe20007ffe0ff */
[----:B-1----:R-:W-:Y:S01]  /*0250*/  IMAD.WIDE.U32 R10, R5, c[0x0][0x278], RZ ;  /* 0x00009e00050a7a25 */ /* 0x002fe200078e00ff */
[----:B------:R-:W-:-:S03]  /*0260*/  IADD3 R19, P0, R15, R6, RZ ;  /* 0x000000060f137210 */ /* 0x000fc60007f1e0ff */
[----:B------:R-:W-:Y:S01]  /*0270*/  IMAD R21, R5, c[0x0][0x27c], R16 ;  /* 0x00009f0005157a24 */ /* 0x000fe200078e0210 */
[----:B------:R-:W-:Y:S01]  /*0280*/  LEA R18, P4, R19, c[0x0][0x240], 0x1 ;  /* 0x0000900013127a11 */ /* 0x000fe200078808ff */
[C---:B------:R-:W-:Y:S01]  /*0290*/  IMAD R14, R0.reuse, c[0x0][0x1dc], R17 ;  /* 0x00007700000e7a24 */ /* 0x040fe200078e0211 */
[----:B------:R-:W-:Y:S02]  /*02a0*/  SHF.R.S32.HI R17, RZ, 0x1f, R15 ;  /* 0x0000001fff117819 */ /* 0x000fe4000001140f */
[----:B------:R-:W-:Y:S01]  /*02b0*/  IADD3 R11, R11, R21, RZ ;  /* 0x000000150b0b7210 */ /* 0x000fe20007ffe0ff */
[----:B------:R-:W-:Y:S01]  /*02c0*/  IMAD R21, R3, c[0x0][0x1e8], RZ ;  /* 0x00007a0003157a24 */ /* 0x000fe200078e02ff */
[----:B------:R-:W-:Y:S01]  /*02d0*/  IADD3.X R14, R17, R7, R14, P0, !PT ;  /* 0x00000007110e7210 */ /* 0x000fe200007fe40e */
[C---:B------:R-:W-:Y:S01]  /*02e0*/  IMAD.WIDE.U32 R6, R0.reuse, c[0x0][0x1e8], R8 ;  /* 0x00007a0000067a25 */ /* 0x040fe200078e0008 */
[----:B------:R-:W-:Y:S02]  /*02f0*/  ISETP.NE.U32.AND P0, PT, RZ, c[0x0][0x260], PT ;  /* 0x00009800ff007a0c */ /* 0x000fe40003f05070 */
[----:B------:R-:W-:Y:S01]  /*0300*/  LEA.HI.X R19, R19, c[0x0][0x244], R14, 0x1, P4 ;  /* 0x0000910013137a11 */ /* 0x000fe200020f0c0e */
[----:B------:R-:W-:Y:S01]  /*0310*/  IMAD.WIDE.U32 R8, R0, c[0x0][0x280], R10 ;  /* 0x0000a00000087a25 */ /* 0x000fe200078e000a */
[----:B------:R-:W-:-:S02]  /*0320*/  IADD3 R6, P6, R15, R6, RZ ;  /* 0x000000060f067210 */ /* 0x000fc40007fde0ff */
[----:B------:R-:W-:Y:S01]  /*0330*/  ISETP.NE.AND.EX P0, PT, RZ, c[0x0][0x264], PT, P0 ;  /* 0x00009900ff007a0c */ /* 0x000fe20003f05300 */
[----:B------:R-:W-:Y:S01]  /*0340*/  IMAD R21, R0, c[0x0][0x1ec], R21 ;  /* 0x00007b0000157a24 */ /* 0x000fe200078e0215 */
[----:B------:R-:W-:Y:S02]  /*0350*/  IADD3 R15, P3, R15, R8, RZ ;  /* 0x000000080f0f7210 */ /* 0x000fe40007f7e0ff */
[----:B------:R-:W-:Y:S02]  /*0360*/  ISETP.NE.U32.AND P4, PT, RZ, c[0x0][0x348], PT ;  /* 0x0000d200ff007a0c */ /* 0x000fe40003f85070 */
[C---:B------:R-:W-:Y:S02]  /*0370*/  IADD3.X R8, R17.reuse, R9, R23, P3, !PT ;  /* 0x0000000911087210 */ /* 0x040fe40001ffe417 */
[----:B------:R-:W-:Y:S02]  /*0380*/  ISETP.NE.U32.AND P3, PT, RZ, c[0x0][0x328], PT ;  /* 0x0000ca00ff007a0c */ /* 0x000fe40003f65070 */
[----:B------:R-:W-:-:S02]  /*0390*/  IADD3.X R7, R17, R7, R21, P6, !PT ;  /* 0x0000000711077210 */ /* 0x000fc400037fe415 */
[C---:B------:R-:W-:Y:S02]  /*03a0*/  LEA R16, P6, R6.reuse, c[0x0][0x248], 0x1 ;  /* 0x0000920006107a11 */ /* 0x040fe400078c08ff */
[----:B------:R-:W-:Y:S02]  /*03b0*/  ISETP.NE.AND.EX P3, PT, RZ, c[0x0][0x32c], PT, P3 ;  /* 0x0000cb00ff007a0c */ /* 0x000fe40003f65330 */
[----:B------:R-:W-:Y:S02]  /*03c0*/  ISETP.NE.AND.EX P4, PT, RZ, c[0x0][0x34c], PT, P4 ;  /* 0x0000d300ff007a0c */ /* 0x000fe40003f85340 */
[----:B------:R-:W-:Y:S01]  /*03d0*/  LEA.HI.X R17, R6, c[0x0][0x24c], R7, 0x1, P6 ;  /* 0x0000930006117a11 */ /* 0x000fe200030f0c07 */
[----:B------:R-:W-:Y:S01]  /*03e0*/  @P0 IMAD R6, R5, c[0x0][0x164], R0 ;  /* 0x0000590005060a24 */ /* 0x000fe200078e0200 */
[----:B------:R-:W-:Y:S02]  /*03f0*/  @P0 MOV R211, 0x10 ;  /* 0x0000001000d30802 */ /* 0x000fe40000000f00 */
[----:B------:R-:W-:Y:S01]  /*0400*/  LEA R14, P6, R15, c[0x0][0x308], 0x1 ;  /* 0x0000c2000f0e7a11 */ /* 0x000fe200078c08ff */
[----:B------:R-:W-:-:S04]  /*0410*/  @P0 IMAD R6, R6, c[0x0][0x174], RZ ;  /* 0x00005d0006060a24 */ /* 0x000fc800078e02ff */
[----:B------:R-:W-:-:S04]  /*0420*/  @P0 IMAD R6, R6, c[0x0][0x16c], RZ ;  /* 0x00005b0006060a24 */ /* 0x000fc800078e02ff */
[----:B------:R-:W-:Y:S02]  /*0430*/  @P0 IMAD.WIDE R210, R6, R211, c[0x0][0x260] ;  /* 0x0000980006d20625 */ /* 0x000fe400078e02d3 */
[----:B------:R-:W-:Y:S01]  /*0440*/  CS2R R6, SRZ ;  /* 0x0000000000067805 */ /* 0x000fe2000001ff00 */
[----:B------:R-:W-:Y:S01]  /*0450*/  @!P0 CS2R R210, SRZ ;  /* 0x0000000000d28805 */ /* 0x000fe2000001ff00 */
[----:B--2---:R0:W1:Y:S01]  /*0460*/  @P1 R2UR UR4, R12 ;  /* 0x000000000c0413c2 */ /* 0x00406200000e0000 */
[----:B------:R-:W-:-:S04]  /*0470*/  @P3 LEA R206, P1, R0, c[0x0][0x328], 0x2 ;  /* 0x0000ca0000ce3a11 */ /* 0x000fc800078210ff */
[----:B------:R-:W-:-:S03]  /*0480*/  @P3 LEA.HI.X R207, R0, c[0x0][0x32c], R3, 0x2, P1 ;  /* 0x0000cb0000cf3a11 */ /* 0x000fc600008f1403 */
[----:B---3--:R2:W3:Y:S01]  /*0490*/  @P2 R2UR UR5, R13 ;  /* 0x000000000d0523c2 */ /* 0x0084e200000e0000 */
[C---:B------:R-:W-:Y:S02]  /*04a0*/  @P4 LEA R204, P2, R0.reuse, c[0x0][0x348], 0x2 ;  /* 0x0000d20000cc4a11 */ /* 0x040fe400078410ff */
[----:B0-----:R-:W-:Y:S02]  /*04b0*/  LEA.HI.X R12, R15, c[0x0][0x30c], R8, 0x1, P6 ;  /* 0x0000c3000f0c7a11 */ /* 0x001fe400030f0c08 */
[----:B------:R-:W-:Y:S01]  /*04c0*/  @P4 LEA.HI.X R205, R0, c[0x0][0x34c], R3, 0x2, P2 ;  /* 0x0000d30000cd4a11 */ /* 0x000fe200010f1403 */
[----:B------:R-:W-:Y:S05]  /*04d0*/  @!P5 BRA `(.L_x_0) ;  /* 0x000097100000d947 */ /* 0x000fea0003800000 */
[----:B------:R-:W0:Y:S01]  /*04e0*/  S2R R8, SR_TID.X ;  /* 0x0000000000087919 */ /* 0x000e220000002100 */
[----:B------:R4:W2:Y:S01]  /*04f0*/  R2UR UR12, R18 ;  /* 0x00000000120c73c2 */ /* 0x0008a200000e0000 */
[----:B------:R-:W-:Y:S02]  /*0500*/  HFMA2.MMA R11, -RZ, RZ, 0, 0 ;  /* 0x00000000ff0b7435 */ /* 0x000fe400000001ff */
[----:B------:R-:W3:Y:S05]  /*0510*/  S2R R9, SR_LANEID ;  /* 0x0000000000097919 */ /* 0x000eea0000000000 */
[----:B------:R4:W1:Y:S08]  /*0520*/  R2UR UR13, R19 ;  /* 0x00000000130d73c2 */ /* 0x00087000000e0000 */
[----:B------:R4:W1:Y:S01]  /*0530*/  R2UR UR10, R16 ;  /* 0x00000000100a73c2 */ /* 0x00086200000e0000 */
[----:B0-----:R-:W-:-:S07]  /*0540*/  SHF.R.S32.HI R7, RZ, 0x1f, R8 ;  /* 0x0000001fff077819 */ /* 0x001fce0000011408 */
[----:B------:R4:W0:Y:S01]  /*0550*/  R2UR UR11, R17 ;  /* 0x00000000110b73c2 */ /* 0x00082200000e0000 */
[----:B------:R-:W-:Y:S02]  /*0560*/  LEA.HI R10, R7, R8, RZ, 0x5 ;  /* 0x00000008070a7211 */ /* 0x000fe400078f28ff */
[----:B------:R-:W-:Y:S02]  /*0570*/  CS2R R6, SRZ ;  /* 0x0000000000067805 */ /* 0x000fe4000001ff00 */
[----:B------:R-:W-:-:S03]  /*0580*/  SHF.R.S32.HI R10, RZ, 0x5, R10 ;  /* 0x00000005ff0a7819 */ /* 0x000fc6000001140a */
[----:B------:R4:W0:Y:S08]  /*0590*/  R2UR UR8, R14 ;  /* 0x000000000e0873c2 */ /* 0x00083000000e0000 */
[----:B-123--:R4:W0:Y:S02]  /*05a0*/  R2UR UR9, R12 ;  /* 0x000000000c0973c2 */ /* 0x00e82400000e0000 */
.L_x_43:
[----:B------:R-:W-:Y:S01]  /*05b0*/  SHF.L.U32 R13, R8, 0x4, RZ ;  /* 0x00000004080d7819 */ /* 0x000fe200000006ff */
[----:B------:R-:W-:Y:S01]  /*05c0*/  BAR.SYNC.DEFER_BLOCKING 0x0 ;  /* 0x0000000000007b1d */ /* 0x000fe20000010000 */
[----:B----4-:R-:W-:-:S02]  /*05d0*/  IADD3 R12, -R11, c[0x0][0x174], RZ ;  /* 0x00005d000b0c7a10 */ /* 0x010fc40007ffe1ff */
[----:B------:R-:W-:Y:S02]  /*05e0*/  LOP3.LUT R34, R13, 0xfffffe00, RZ, 0xc0, !PT ;  /* 0xfffffe000d227812 */ /* 0x000fe400078ec0ff */
[----:B------:R-:W-:Y:S02]  /*05f0*/  LEA R13, R12, 0xfffff800, 0xb ;  /* 0xfffff8000c0d7811 */ /* 0x000fe400078e58ff */
[----:B------:R-:W-:Y:S02]  /*0600*/  LOP3.LUT R14, R34, 0x1f, R8, 0xf8, !PT ;  /* 0x0000001f220e7812 */ /* 0x000fe400078ef808 */
[----:B------:R-:W-:Y:S02]  /*0610*/  IADD3 R81, -R13, c[0x0][0x168], RZ ;  /* 0x00005a000d517a10 */ /* 0x000fe40007ffe1ff */
[C---:B------:R-:W-:Y:S02]  /*0620*/  LOP3.LUT R50, R14.reuse, 0x20, RZ, 0xfc, !PT ;  /* 0x000000200e327812 */ /* 0x040fe400078efcff */
[----:B------:R-:W-:-:S02]  /*0630*/  ISETP.GE.AND P2, PT, R14, R81, PT ;  /* 0x000000510e00720c */ /* 0x000fc40003f46270 */
[----:B------:R-:W-:Y:S02]  /*0640*/  ISETP.GE.AND P1, PT, R50, R81, PT ;  /* 0x000000513200720c */ /* 0x000fe40003f26270 */
[----:B------:R-:W-:Y:S02]  /*0650*/  MOV R16, UR12 ;  /* 0x0000000c00107c02 */ /* 0x000fe40008000f00 */
[----:B------:R-:W-:Y:S02]  /*0660*/  MOV R17, UR13 ;  /* 0x0000000d00117c02 */ /* 0x000fe40008000f00 */
[C---:B------:R-:W-:Y:S02]  /*0670*/  LOP3.LUT R51, R14.reuse, 0x40, RZ, 0xfc, !PT ;  /* 0x000000400e337812 */ /* 0x040fe400078efcff */
[C---:B------:R-:W-:Y:S01]  /*0680*/  LOP3.LUT R52, R14.reuse, 0x60, RZ, 0xfc, !PT ;  /* 0x000000600e347812 */ /* 0x040fe200078efcff */
[----:B------:R-:W-:Y:S01]  /*0690*/  IMAD.WIDE R16, R14, 0x2, R16 ;  /* 0x000000020e107825 */ /* 0x000fe200078e0210 */
[----:B------:R-:W-:-:S02]  /*06a0*/  PRMT R24, RZ, 0x7610, R24 ;  /* 0x00007610ff187816 */ /* 0x000fc40000000018 */
[C---:B------:R-:W-:Y:S02]  /*06b0*/  LOP3.LUT R53, R14.reuse, 0x80, RZ, 0xfc, !PT ;  /* 0x000000800e357812 */ /* 0x040fe400078efcff */
[----:B------:R-:W-:Y:S02]  /*06c0*/  PRMT R25, RZ, 0x7610, R25 ;  /* 0x00007610ff197816 */ /* 0x000fe40000000019 */
[C---:B------:R-:W-:Y:S01]  /*06d0*/  LOP3.LUT R54, R14.reuse, 0xa0, RZ, 0xfc, !PT ;  /* 0x000000a00e367812 */ /* 0x040fe200078efcff */
[----:B------:R1:W2:Y:S01]  /*06e0*/  @!P2 LDG.E.U16 R24, [R16.64] ;  /* 0x000000061018a981 */ /* 0x0002a2000c1e1500 */
[C---:B------:R-:W-:Y:S02]  /*06f0*/  LOP3.LUT R55, R14.reuse, 0xc0, RZ, 0xfc, !PT ;  /* 0x000000c00e377812 */ /* 0x040fe400078efcff */
[----:B------:R-:W-:Y:S01]  /*0700*/  ISETP.GE.AND P0, PT, R51, R81, PT ;  /* 0x000000513300720c */ /* 0x000fe20003f06270 */
[----:B------:R1:W3:Y:S01]  /*0710*/  @!P1 LDG.E.U16 R25, [R16.64+0x40] ;  /* 0x0000400610199981 */ /* 0x0002e2000c1e1500 */
[----:B------:R-:W-:-:S02]  /*0720*/  LOP3.LUT R56, R14, 0xe0, RZ, 0xfc, !PT ;  /* 0x000000e00e387812 */ /* 0x000fc400078efcff */
[-C--:B------:R-:W-:Y:S02]  /*0730*/  ISETP.GE.AND P4, PT, R52, R81.reuse, PT ;  /* 0x000000513400720c */ /* 0x080fe40003f86270 */
[----:B------:R-:W-:Y:S02]  /*0740*/  LOP3.LUT R57, R14, 0x100, RZ, 0xfc, !PT ;  /* 0x000001000e397812 */ /* 0x000fe400078efcff */
[-C--:B------:R-:W-:Y:S02]  /*0750*/  ISETP.GE.AND P6, PT, R53, R81.reuse, PT ;  /* 0x000000513500720c */ /* 0x080fe40003fc6270 */
[-C--:B------:R-:W-:Y:S02]  /*0760*/  ISETP.GE.AND P5, PT, R54, R81.reuse, PT ;  /* 0x000000513600720c */ /* 0x080fe40003fa6270 */
[-C--:B------:R-:W-:Y:S02]  /*0770*/  ISETP.GE.AND P3, PT, R55, R81.reuse, PT ;  /* 0x000000513700720c */ /* 0x080fe40003f66270 */
[----:B------:R-:W-:-:S02]  /*0780*/  ISETP.GE.AND P2, PT, R56, R81, PT ;  /* 0x000000513800720c */ /* 0x000fc40003f46270 */
[----:B------:R-:W-:Y:S02]  /*0790*/  ISETP.GE.AND P1, PT, R57, R81, PT ;  /* 0x000000513900720c */ /* 0x000fe40003f26270 */
[----:B------:R-:W-:Y:S02]  /*07a0*/  PRMT R26, RZ, 0x7610, R26 ;  /* 0x00007610ff1a7816 */ /* 0x000fe4000000001a */
[----:B------:R-:W-:Y:S02]  /*07b0*/  PRMT R27, RZ, 0x7610, R27 ;  /* 0x00007610ff1b7816 */ /* 0x000fe4000000001b */
[----:B------:R-:W-:Y:S02]  /*07c0*/  PRMT R28, RZ, 0x7610, R28 ;  /* 0x00007610ff1c7816 */ /* 0x000fe4000000001c */
[----:B------:R-:W-:Y:S01]  /*07d0*/  PRMT R29, RZ, 0x7610, R29 ;  /* 0x00007610ff1d7816 */ /* 0x000fe2000000001d */
[----:B------:R1:W4:Y:S01]  /*07e0*/  @!P0 LDG.E.U16 R26, [R16.64+0x80] ;  /* 0x00008006101a8981 */ /* 0x000322000c1e1500 */
[----:B------:R-:W-:-:S02]  /*07f0*/  LOP3.LUT R58, R14, 0x120, RZ, 0xfc, !PT ;  /* 0x000001200e3a7812 */ /* 0x000fc400078efcff */
[----:B------:R-:W-:Y:S01]  /*0800*/  PRMT R30, RZ, 0x7610, R30 ;  /* 0x00007610ff1e7816 */ /* 0x000fe2000000001e */
[----:B------:R1:W5:Y:S01]  /*0810*/  @!P4 LDG.E.U16 R27, [R16.64+0xc0] ;  /* 0x0000c006101bc981 */ /* 0x000362000c1e1500 */
[C---:B------:R-:W-:Y:S02]  /*0820*/  LOP3.LUT R59, R14.reuse, 0x140, RZ, 0xfc, !PT ;  /* 0x000001400e3b7812 */ /* 0x040fe400078efcff */
[----:B------:R-:W-:Y:S01]  /*0830*/  PRMT R31, RZ, 0x7610, R31 ;  /* 0x00007610ff1f7816 */ /* 0x000fe2000000001f */
[----:B------:R1:W5:Y:S01]  /*0840*/  @!P6 LDG.E.U16 R28, [R16.64+0x100] ;  /* 0x00010006101ce981 */ /* 0x000362000c1e1500 */
[C---:B------:R-:W-:Y:S02]  /*0850*/  LOP3.LUT R60, R14.reuse, 0x160, RZ, 0xfc, !PT ;  /* 0x000001600e3c7812 */ /* 0x040fe400078efcff */
[----:B------:R-:W-:Y:S01]  /*0860*/  PRMT R32, RZ, 0x7610, R32 ;  /* 0x00007610ff207816 */ /* 0x000fe20000000020 */
[----:B------:R1:W5:Y:S01]  /*0870*/  @!P5 LDG.E.U16 R29, [R16.64+0x140] ;  /* 0x00014006101dd981 */ /* 0x000362000c1e1500 */
[----:B------:R-:W-:-:S02]  /*0880*/  LOP3.LUT R61, R14, 0x180, RZ, 0xfc, !PT ;  /* 0x000001800e3d7812 */ /* 0x000fc400078efcff */
[----:B------:R-:W-:Y:S01]  /*0890*/  LOP3.LUT R62, R14, 0x1a0, RZ, 0xfc, !PT ;  /* 0x000001a00e3e7812 */ /* 0x000fe200078efcff */
[----:B------:R1:W5:Y:S01]  /*08a0*/  @!P3 LDG.E.U16 R30, [R16.64+0x180] ;  /* 0x00018006101eb981 */ /* 0x000362000c1e1500 */
[-C--:B------:R-:W-:Y:S02]  /*08b0*/  ISETP.GE.AND P0, PT, R58, R81.reuse, PT ;  /* 0x000000513a00720c */ /* 0x080fe40003f06270 */
[C---:B------:R-:W-:Y:S01]  /*08c0*/  LOP3.LUT R63, R14.reuse, 0x1c0, RZ, 0xfc, !PT ;  /* 0x000001c00e3f7812 */ /* 0x040fe200078efcff */
[----:B------:R1:W5:Y:S01]  /*08d0*/  @!P2 LDG.E.U16 R31, [R16.64+0x1c0] ;  /* 0x0001c006101fa981 */ /* 0x000362000c1e1500 */
[-C--:B------:R-:W-:Y:S02]  /*08e0*/  ISETP.GE.AND P4, PT, R59, R81.reuse, PT ;  /* 0x000000513b00720c */ /* 0x080fe40003f86270 */
[----:B------:R-:W-:Y:S01]  /*08f0*/  LOP3.LUT R64, R14, 0x1e0, RZ, 0xfc, !PT ;  /* 0x000001e00e407812 */ /* 0x000fe200078efcff */
[----:B------:R1:W5:Y:S01]  /*0900*/  @!P1 LDG.E.U16 R32, [R16.64+0x200] ;  /* 0x0002000610209981 */ /* 0x000362000c1e1500 */
[----:B------:R-:W-:-:S02]  /*0910*/  ISETP.GE.AND P6, PT, R60, R81, PT ;  /* 0x000000513c00720c */ /* 0x000fc40003fc6270 */
[-C--:B------:R-:W-:Y:S02]  /*0920*/  ISETP.GE.AND P5, PT, R61, R81.reuse, PT ;  /* 0x000000513d00720c */ /* 0x080fe40003fa6270 */
[-C--:B------:R-:W-:Y:S02]  /*0930*/  ISETP.GE.AND P3, PT, R62, R81.reuse, PT ;  /* 0x000000513e00720c */ /* 0x080fe40003f66270 */
[-C--:B------:R-:W-:Y:S02]  /*0940*/  ISETP.GE.AND P2, PT, R63, R81.reuse, PT ;  /* 0x000000513f00720c */ /* 0x080fe40003f46270 */
[----:B------:R-:W-:Y:S02]  /*0950*/  ISETP.GE.AND P1, PT, R64, R81, PT ;  /* 0x000000514000720c */ /* 0x000fe40003f26270 */
[----:B------:R-:W-:Y:S02]  /*0960*/  PRMT R33, RZ, 0x7610, R33 ;  /* 0x00007610ff217816 */ /* 0x000fe40000000021 */
[----:B------:R-:W-:-:S02]  /*0970*/  PRMT R36, RZ, 0x7610, R36 ;  /* 0x00007610ff247816 */ /* 0x000fc40000000024 */
[----:B------:R-:W-:Y:S02]  /*0980*/  PRMT R35, RZ, 0x7610, R35 ;  /* 0x00007610ff237816 */ /* 0x000fe40000000023 */
[----:B------:R-:W-:Y:S01]  /*0990*/  PRMT R38, RZ, 0x7610, R38 ;  /* 0x00007610ff267816 */ /* 0x000fe20000000026 */
[----:B------:R1:W5:Y:S01]  /*09a0*/  @!P0 LDG.E.U16 R33, [R16.64+0x240] ;  /* 0x0002400610218981 */ /* 0x000362000c1e1500 */
[----:B------:R-:W-:Y:S02]  /*09b0*/  PRMT R37, RZ, 0x7610, R37 ;  /* 0x00007610ff257816 */ /* 0x000fe40000000025 */
[----:B------:R-:W-:Y:S01]  /*09c0*/  PRMT R40, RZ, 0x7610, R40 ;  /* 0x00007610ff287816 */ /* 0x000fe20000000028 */
[----:B------:R1:W5:Y:S01]  /*09d0*/  @!P4 LDG.E.U16 R36, [R16.64+0x280] ;  /* 0x000280061024c981 */ /* 0x000362000c1e1500 */
[----:B------:R-:W-:-:S03]  /*09e0*/  PRMT R39, RZ, 0x7610, R39 ;  /* 0x00007610ff277816 */ /* 0x000fc60000000027 */
[----:B------:R1:W5:Y:S04]  /*09f0*/  @!P6 LDG.E.U16 R35, [R16.64+0x2c0] ;  /* 0x0002c0061023e981 */ /* 0x000368000c1e1500 */
[----:B------:R1:W5:Y:S04]  /*0a00*/  @!P5 LDG.E.U16 R38, [R16.64+0x300] ;  /* 0x000300061026d981 */ /* 0x000368000c1e1500 */
[----:B------:R1:W5:Y:S04]  /*0a10*/  @!P3 LDG.E.U16 R37, [R16.64+0x340] ;  /* 0x000340061025b981 */ /* 0x000368000c1e1500 */
[----:B------:R1:W5:Y:S04]  /*0a20*/  @!P2 LDG.E.U16 R40, [R16.64+0x380] ;  /* 0x000380061028a981 */ /* 0x000368000c1e1500 */
[----:B------:R1:W5:Y:S01]  /*0a30*/  @!P1 LDG.E.U16 R39, [R16.64+0x3c0] ;  /* 0x0003c00610279981 */ /* 0x000362000c1e1500 */
[----:B------:R-:W-:-:S04]  /*0a40*/  IADD3 R18, R34, R9, RZ ;  /* 0x0000000922127210 */ /* 0x000fc80007ffe0ff */
[C---:B------:R-:W-:Y:S02]  /*0a50*/  IADD3 R19, R18.reuse, 0x20, RZ ;  /* 0x0000002012137810 */ /* 0x040fe40007ffe0ff */
[C---:B------:R-:W-:Y:S02]  /*0a60*/  IADD3 R21, R18.reuse, 0x40, RZ ;  /* 0x0000004012157810 */ /* 0x040fe40007ffe0ff */
[C---:B------:R-:W-:Y:S02]  /*0a70*/  IADD3 R23, R18.reuse, 0x60, RZ ;  /* 0x0000006012177810 */ /* 0x040fe40007ffe0ff */
[C---:B------:R-:W-:Y:S02]  /*0a80*/  LEA.HI.SX32 R15, R18.reuse, R18, 0x1b ;  /* 0x00000012120f7211 */ /* 0x040fe400078fdaff */
[C---:B------:R-:W-:Y:S02]  /*0a90*/  IADD3 R41, R18.reuse, 0x80, RZ ;  /* 0x0000008012297810 */ /* 0x040fe40007ffe0ff */
[----:B------:R-:W-:-:S02]  /*0aa0*/  IADD3 R43, R18, 0xa0, RZ ;  /* 0x000000a0122b7810 */ /* 0x000fc40007ffe0ff */
[----:B-1----:R-:W-:Y:S02]  /*0ab0*/  LEA.HI.SX32 R16, R19, R18, 0x1b ;  /* 0x0000001213107211 */ /* 0x002fe400078fdaff */
[C---:B------:R-:W-:Y:S02]  /*0ac0*/  IADD3 R45, R18.reuse, 0xc0, RZ ;  /* 0x000000c0122d7810 */ /* 0x040fe40007ffe0ff */
[C---:B------:R-:W-:Y:S02]  /*0ad0*/  IADD3 R47, R18.reuse, 0xe0, RZ ;  /* 0x000000e0122f7810 */ /* 0x040fe40007ffe0ff */
[C---:B------:R-:W-:Y:S02]  /*0ae0*/  IADD3 R49, R18.reuse, 0x100, RZ ;  /* 0x0000010012317810 */ /* 0x040fe40007ffe0ff */
[C---:B------:R-:W-:Y:S02]  /*0af0*/  IADD3 R65, R18.reuse, 0x120, RZ ;  /* 0x0000012012417810 */ /* 0x040fe40007ffe0ff */
[----:B------:R-:W-:-:S02]  /*0b00*/  IADD3 R67, R18, 0x140, RZ ;  /* 0x0000014012437810 */ /* 0x000fc40007ffe0ff */
[C---:B------:R-:W-:Y:S02]  /*0b10*/  IADD3 R69, R18.reuse, 0x160, RZ ;  /* 0x0000016012457810 */ /* 0x040fe40007ffe0ff */
[C---:B------:R-:W-:Y:S02]  /*0b20*/  IADD3 R71, R18.reuse, 0x180, RZ ;  /* 0x0000018012477810 */ /* 0x040fe40007ffe0ff */
[C---:B------:R-:W-:Y:S02]  /*0b30*/  IADD3 R73, R18.reuse, 0x1a0, RZ ;  /* 0x000001a012497810 */ /* 0x040fe40007ffe0ff */
[C---:B------:R-:W-:Y:S02]  /*0b40*/  IADD3 R75, R18.reuse, 0x1c0, RZ ;  /* 0x000001c0124b7810 */ /* 0x040fe40007ffe0ff */
[----:B------:R-:W-:Y:S02]  /*0b50*/  IADD3 R77, R18, 0x1e0, RZ ;  /* 0x000001e0124d7810 */ /* 0x000fe40007ffe0ff */
[----:B------:R-:W-:-:S02]  /*0b60*/  LEA.HI.SX32 R17, R21, R18, 0x1b ;  /* 0x0000001215117211 */ /* 0x000fc400078fdaff */
[-C--:B------:R-:W-:Y:S02]  /*0b70*/  LEA.HI.SX32 R23, R23, R18.reuse, 0x1b ;  /* 0x0000001217177211 */ /* 0x080fe400078fdaff */
[----:B------:R-:W-:Y:S02]  /*0b80*/  SHF.L.U32 R15, R15, 0x1, RZ ;  /* 0x000000010f0f7819 */ /* 0x000fe400000006ff */
[-C--:B------:R-:W-:Y:S02]  /*0b90*/  LEA.HI.SX32 R19, R41, R18.reuse, 0x1b ;  /* 0x0000001229137211 */ /* 0x080fe400078fdaff */
[-C--:B------:R-:W-:Y:S02]  /*0ba0*/  LEA.HI.SX32 R20, R43, R18.reuse, 0x1b ;  /* 0x000000122b147211 */ /* 0x080fe400078fdaff */
[----:B------:R-:W-:Y:S02]  /*0bb0*/  SHF.L.U32 R16, R16, 0x1, RZ ;  /* 0x0000000110107819 */ /* 0x000fe400000006ff */
[----:B------:R-:W-:-:S02]  /*0bc0*/  LEA.HI.SX32 R21, R45, R18, 0x1b ;  /* 0x000000122d157211 */ /* 0x000fc400078fdaff */
[-C--:B------:R-:W-:Y:S02]  /*0bd0*/  LEA.HI.SX32 R22, R47, R18.reuse, 0x1b ;  /* 0x000000122f167211 */ /* 0x080fe400078fdaff */
[-C--:B------:R-:W-:Y:S02]  /*0be0*/  LEA.HI.SX32 R49, R49, R18.reuse, 0x1b ;  /* 0x0000001231317211 */ /* 0x080fe400078fdaff */
[-C--:B------:R-:W-:Y:S02]  /*0bf0*/  LEA.HI.SX32 R65, R65, R18.reuse, 0x1b ;  /* 0x0000001241417211 */ /* 0x080fe400078fdaff */
[-C--:B------:R-:W-:Y:S02]  /*0c00*/  LEA.HI.SX32 R67, R67, R18.reuse, 0x1b ;  /* 0x0000001243437211 */ /* 0x080fe400078fdaff */
[-C--:B------:R-:W-:Y:S02]  /*0c10*/  LEA.HI.SX32 R69, R69, R18.reuse, 0x1b ;  /* 0x0000001245457211 */ /* 0x080fe400078fdaff */
[----:B------:R-:W-:-:S02]  /*0c20*/  LEA.HI.SX32 R71, R71, R18, 0x1b ;  /* 0x0000001247477211 */ /* 0x000fc400078fdaff */
[-C--:B------:R-:W-:Y:S02]  /*0c30*/  LEA.HI.SX32 R73, R73, R18.reuse, 0x1b ;  /* 0x0000001249497211 */ /* 0x080fe400078fdaff */
[-C--:B------:R-:W-:Y:S02]  /*0c40*/  LEA.HI.SX32 R75, R75, R18.reuse, 0x1b ;  /* 0x000000124b4b7211 */ /* 0x080fe400078fdaff */
[----:B------:R-:W-:Y:S02]  /*0c50*/  LEA.HI.SX32 R77, R77, R18, 0x1b ;  /* 0x000000124d4d7211 */ /* 0x000fe400078fdaff */
[----:B------:R-:W-:Y:S02]  /*0c60*/  SHF.L.U32 R17, R17, 0x1, RZ ;  /* 0x0000000111117819 */ /* 0x000fe400000006ff */
[----:B------:R-:W-:Y:S02]  /*0c70*/  SHF.L.U32 R18, R23, 0x1, RZ ;  /* 0x0000000117127819 */ /* 0x000fe400000006ff */
[----:B------:R-:W-:-:S02]  /*0c80*/  SHF.L.U32 R19, R19, 0x1, RZ ;  /* 0x0000000113137819 */ /* 0x000fc400000006ff */
[----:B------:R-:W-:Y:S02]  /*0c90*/  SHF.L.U32 R20, R20, 0x1, RZ ;  /* 0x0000000114147819 */ /* 0x000fe400000006ff */
[----:B------:R-:W-:Y:S02]  /*0ca0*/  SHF.L.U32 R21, R21, 0x1, RZ ;  /* 0x0000000115157819 */ /* 0x000fe400000006ff */
[----:B------:R-:W-:Y:S02]  /*0cb0*/  SHF.L.U32 R22, R22, 0x1, RZ ;  /* 0x0000000116167819 */ /* 0x000fe400000006ff */
[----:B------:R-:W-:Y:S02]  /*0cc0*/  SHF.L.U32 R23, R49, 0x1, RZ ;  /* 0x0000000131177819 */ /* 0x000fe400000006ff */
[----:B------:R-:W-:Y:S02]  /*0cd0*/  LEA R34, R9, R34, 0x4 ;  /* 0x0000002209227211 */ /* 0x000fe400078e20ff */
[----:B------:R-:W-:-:S02]  /*0ce0*/  ISETP.GE.AND P2, PT, R14, R81, PT ;  /* 0x000000510e00720c */ /* 0x000fc40003f46270 */
[-C--:B------:R-:W-:Y:S02]  /*0cf0*/  ISETP.GE.AND P1, PT, R50, R81.reuse, PT ;  /* 0x000000513200720c */ /* 0x080fe40003f26270 */
[----:B------:R-:W-:Y:S02]  /*0d00*/  PRMT R66, RZ, 0x7610, R66 ;  /* 0x00007610ff427816 */ /* 0x000fe40000000042 */
        /* <DEDUP_REMOVED lines=8> */
[----:B------:R-:W-:Y:S02]  /*0d90*/  PRMT R74, RZ, 0x7610, R74 ;  /* 0x00007610ff4a7816 */ /* 0x000fe4000000004a */
[----:B------:R-:W-:-:S02]  /*0da0*/  PRMT R76, RZ, 0x7610, R76 ;  /* 0x00007610ff4c7816 */ /* 0x000fc4000000004c */
[----:B------:R-:W-:Y:S02]  /*0db0*/  PRMT R78, RZ, 0x7610, R78 ;  /* 0x00007610ff4e7816 */ /* 0x000fe4000000004e */
[----:B------:R-:W-:Y:S02]  /*0dc0*/  PRMT R80, RZ, 0x7610, R80 ;  /* 0x00007610ff507816 */ /* 0x000fe40000000050 */
[----:B------:R-:W-:Y:S01]  /*0dd0*/  PRMT R79, RZ, 0x7610, R79 ;  /* 0x00007610ff4f7816 */ /* 0x000fe2000000004f */
[----:B--2---:R1:W-:Y:S04]  /*0de0*/  STS.U16 [R15], R24 ;  /* 0x000000180f007388 */ /* 0x0043e80000000400 */
[----:B---3--:R2:W-:Y:S01]  /*0df0*/  STS.U16 [R16+0x40], R25 ;  /* 0x0000401910007388 */ /* 0x0085e20000000400 */
[----:B-1----:R-:W-:-:S02]  /*0e00*/  SHF.L.U32 R24, R65, 0x1, RZ ;  /* 0x0000000141187819 */ /* 0x002fc400000006ff */
[----:B--2---:R-:W-:Y:S01]  /*0e10*/  SHF.L.U32 R25, R67, 0x1, RZ ;  /* 0x0000000143197819 */ /* 0x004fe200000006ff */
[----:B----4-:R1:W-:Y:S04]  /*0e20*/  STS.U16 [R17+0x80], R26 ;  /* 0x0000801a11007388 */ /* 0x0103e80000000400 */
[----:B-----5:R2:W-:Y:S04]  /*0e30*/  STS.U16 [R18+0xc0], R27 ;  /* 0x0000c01b12007388 */ /* 0x0205e80000000400 */
[----:B------:R3:W-:Y:S01]  /*0e40*/  STS.U16 [R19+0x100], R28 ;  /* 0x0001001c13007388 */ /* 0x0007e20000000400 */
[----:B-1----:R-:W-:-:S03]  /*0e50*/  SHF.L.U32 R26, R69, 0x1, RZ ;  /* 0x00000001451a7819 */ /* 0x002fc600000006ff */
[----:B------:R1:W-:Y:S01]  /*0e60*/  STS.U16 [R20+0x140], R29 ;  /* 0x0001401d14007388 */ /* 0x0003e20000000400 */
[----:B--2---:R-:W-:-:S03]  /*0e70*/  SHF.L.U32 R27, R71, 0x1, RZ ;  /* 0x00000001471b7819 */ /* 0x004fc600000006ff */
[----:B------:R2:W-:Y:S01]  /*0e80*/  STS.U16 [R21+0x180], R30 ;  /* 0x0001801e15007388 */ /* 0x0005e20000000400 */
[----:B---3--:R-:W-:-:S03]  /*0e90*/  SHF.L.U32 R28, R73, 0x1, RZ ;  /* 0x00000001491c7819 */ /* 0x008fc600000006ff */
[----:B------:R3:W-:Y:S01]  /*0ea0*/  STS.U16 [R22+0x1c0], R31 ;  /* 0x0001c01f16007388 */ /* 0x0007e20000000400 */
[----:B-1----:R-:W-:-:S03]  /*0eb0*/  SHF.L.U32 R29, R75, 0x1, RZ ;  /* 0x000000014b1d7819 */ /* 0x002fc600000006ff */
[----:B------:R1:W-:Y:S01]  /*0ec0*/  STS.U16 [R23+0x200], R32 ;  /* 0x0002002017007388 */ /* 0x0003e20000000400 */
[----:B--2---:R-:W-:Y:S02]  /*0ed0*/  SHF.L.U32 R30, R77, 0x1, RZ ;  /* 0x000000014d1e7819 */ /* 0x004fe400000006ff */
[----:B---3--:R-:W-:Y:S02]  /*0ee0*/  LEA.HI.SX32 R31, R34, R34, 0x1b ;  /* 0x00000022221f7211 */ /* 0x008fe400078fdaff */
[----:B-1----:R-:W-:Y:S02]  /*0ef0*/  MOV R32, UR10 ;  /* 0x0000000a00207c02 */ /* 0x002fe40008000f00 */
[----:B------:R-:W-:Y:S01]  /*0f00*/  SHF.L.U32 R31, R31, 0x1, RZ ;  /* 0x000000011f1f7819 */ /* 0x000fe200000006ff */
[----:B------:R1:W-:Y:S04]  /*0f10*/  STS.U16 [R24+0x240], R33 ;  /* 0x0002402118007388 */ /* 0x0003e80000000400 */
[----:B------:R-:W-:Y:S04]  /*0f20*/  STS.U16 [R25+0x280], R36 ;  /* 0x0002802419007388 */ /* 0x000fe80000000400 */
[----:B------:R-:W-:Y:S01]  /*0f30*/  STS.U16 [R26+0x2c0], R35 ;  /* 0x0002c0231a007388 */ /* 0x000fe20000000400 */
[----:B01----:R-:W-:-:S03]  /*0f40*/  MOV R33, UR11 ;  /* 0x0000000b00217c02 */ /* 0x003fc60008000f00 */
[----:B------:R-:W-:Y:S04]  /*0f50*/  STS.U16 [R27+0x300], R38 ;  /* 0x000300261b007388 */ /* 0x000fe80000000400 */
[----:B------:R-:W-:Y:S01]  /*0f60*/  STS.U16 [R28+0x340], R37 ;  /* 0x000340251c007388 */ /* 0x000fe20000000400 */
[----:B------:R-:W-:-:S03]  /*0f70*/  IMAD.WIDE R48, R14, 0x2, R32 ;  /* 0x000000020e307825 */ /* 0x000fc600078e0220 */
[----:B------:R-:W-:Y:S04]  /*0f80*/  STS.U16 [R29+0x380], R40 ;  /* 0x000380281d007388 */ /* 0x000fe80000000400 */
[----:B------:R-:W-:Y:S01]  /*0f90*/  STS.U16 [R30+0x3c0], R39 ;  /* 0x0003c0271e007388 */ /* 0x000fe20000000400 */
[----:B------:R-:W-:-:S06]  /*0fa0*/  NOP ;  /* 0x0000000000007918 */ /* 0x000fcc0000000000 */
[----:B------:R-:W-:Y:S04]  /*0fb0*/  LDS.U16 R32, [R31] ;  /* 0x000000001f207984 */ /* 0x000fe80000000400 */
[----:B------:R-:W-:Y:S04]  /*0fc0*/  LDS.U16 R33, [R31+0x2] ;  /* 0x000002001f217984 */ /* 0x000fe80000000400 */
        /* <DEDUP_REMOVED lines=14> */
[----:B------:R-:W-:Y:S01]  /*10b0*/  BAR.SYNC.DEFER_BLOCKING 0x0 ;  /* 0x0000000000007b1d */ /* 0x000fe20000010000 */
[----:B------:R-:W-:-:S02]  /*10c0*/  PRMT R65, RZ, 0x7610, R65 ;  /* 0x00007610ff417816 */ /* 0x000fc40000000041 */
[----:B------:R-:W-:Y:S02]  /*10d0*/  PRMT R67, RZ, 0x7610, R67 ;  /* 0x00007610ff437816 */ /* 0x000fe40000000043 */
[----:B------:R-:W-:Y:S02]  /*10e0*/  PRMT R69, RZ, 0x7610, R69 ;  /* 0x00007610ff457816 */ /* 0x000fe40000000045 */
[----:B------:R-:W-:Y:S01]  /*10f0*/  PRMT R71, RZ, 0x7610, R71 ;  /* 0x00007610ff477816 */ /* 0x000fe20000000047 */
[----:B------:R0:W2:Y:S01]  /*1100*/  @!P2 LDG.E.U16 R66, [R48.64] ;  /* 0x000000063042a981 */ /* 0x0000a2000c1e1500 */
[----:B------:R-:W-:-:S03]  /*1110*/  ISETP.GE.AND P2, PT, R56, R81, PT ;  /* 0x000000513800720c */ /* 0x000fc60003f46270 */
[----:B------:R0:W3:Y:S01]  /*1120*/  @!P1 LDG.E.U16 R65, [R48.64+0x40] ;  /* 0x0000400630419981 */ /* 0x0000e2000c1e1500 */
[----:B------:R-:W-:-:S03]  /*1130*/  ISETP.GE.AND P1, PT, R57, R81, PT ;  /* 0x000000513900720c */ /* 0x000fc60003f26270 */
[----:B------:R0:W4:Y:S01]  /*1140*/  @!P0 LDG.E.U16 R68, [R48.64+0x80] ;  /* 0x0000800630448981 */ /* 0x000122000c1e1500 */
[----:B------:R-:W-:-:S03]  /*1150*/  ISETP.GE.AND P0, PT, R58, R81, PT ;  /* 0x000000513a00720c */ /* 0x000fc60003f06270 */
[----:B------:R0:W5:Y:S01]  /*1160*/  @!P4 LDG.E.U16 R67, [R48.64+0xc0] ;  /* 0x0000c0063043c981 */ /* 0x000162000c1e1500 */
        /* <DEDUP_REMOVED lines=10> */
[-C--:B------:R-:W-:Y:S02]  /*1210*/  ISETP.GE.AND P1, PT, R64, R81.reuse, PT ;  /* 0x000000514000720c */ /* 0x080fe40003f26270 */
[----:B------:R-:W-:Y:S01]  /*1220*/  PRMT R73, RZ, 0x7610, R73 ;  /* 0x00007610ff497816 */ /* 0x000fe20000000049 */
[----:B------:R0:W5:Y:S01]  /*1230*/  @!P4 LDG.E.U16 R76, [R48.64+0x280] ;  /* 0x00028006304cc981 */ /* 0x000162000c1e1500 */
[----:B------:R-:W-:Y:S02]  /*1240*/  PRMT R75, RZ, 0x7610, R75 ;  /* 0x00007610ff4b7816 */ /* 0x000fe4000000004b */
[----:B------:R-:W-:Y:S01]  /*1250*/  PRMT R77, RZ, 0x7610, R77 ;  /* 0x00007610ff4d7816 */ /* 0x000fe2000000004d */
[----:B------:R0:W5:Y:S04]  /*1260*/  @!P5 LDG.E.U16 R78, [R48.64+0x300] ;  /* 0x00030006304ed981 */ /* 0x000168000c1e1500 */
[----:B------:R0:W5:Y:S04]  /*1270*/  @!P0 LDG.E.U16 R73, [R48.64+0x240] ;  /* 0x0002400630498981 */ /* 0x000168000c1e1500 */
[----:B------:R0:W5:Y:S04]  /*1280*/  @!P6 LDG.E.U16 R75, [R48.64+0x2c0] ;  /* 0x0002c006304be981 */ /* 0x000168000c1e1500 */
[----:B------:R0:W5:Y:S04]  /*1290*/  @!P3 LDG.E.U16 R77, [R48.64+0x340] ;  /* 0x00034006304db981 */ /* 0x000168000c1e1500 */
[----:B------:R0:W5:Y:S04]  /*12a0*/  @!P2 LDG.E.U16 R80, [R48.64+0x380] ;  /* 0x000380063050a981 */ /* 0x000168000c1e1500 */
[----:B------:R0:W5:Y:S01]  /*12b0*/  @!P1 LDG.E.U16 R79, [R48.64+0x3c0] ;  /* 0x0003c006304f9981 */ /* 0x000162000c1e1500 */
[----:B------:R-:W-:-:S02]  /*12c0*/  ISETP.GE.AND P2, PT, R14, R81, PT ;  /* 0x000000510e00720c */ /* 0x000fc40003f46270 */
[-C--:B------:R-:W-:Y:S02]  /*12d0*/  ISETP.GE.AND P1, PT, R50, R81.reuse, PT ;  /* 0x000000513200720c */ /* 0x080fe40003f26270 */
[-C--:B------:R-:W-:Y:S02]  /*12e0*/  ISETP.GE.AND P0, PT, R51, R81.reuse, PT ;  /* 0x000000513300720c */ /* 0x080fe40003f06270 */
[----:B0-----:R-:W-:Y:S02]  /*12f0*/  MOV R48, UR8 ;  /* 0x0000000800307c02 */ /* 0x001fe40008000f00 */
[----:B------:R-:W-:Y:S02]  /*1300*/  MOV R49, UR9 ;  /* 0x0000000900317c02 */ /* 0x000fe40008000f00 */
[----:B------:R-:W-:Y:S02]  /*1310*/  PRMT R50, RZ, 0x7610, R50 ;  /* 0x00007610ff327816 */ /* 0x000fe40000000032 */
[----:B------:R-:W-:Y:S01]  /*1320*/  PRMT R51, RZ, 0x7610, R51 ;  /* 0x00007610ff337816 */ /* 0x000fe20000000033 */
[----:B------:R-:W-:Y:S01]  /*1330*/  IMAD.WIDE R48, R14, 0x2, R48 ;  /* 0x000000020e307825 */ /* 0x000fe200078e0230 */
[----:B------:R-:W-:-:S02]  /*1340*/  ISETP.GE.AND P4, PT, R52, R81, PT ;  /* 0x000000513400720c */ /* 0x000fc40003f86270 */
[-C--:B------:R-:W-:Y:S02]  /*1350*/  ISETP.GE.AND P6, PT, R53, R81.reuse, PT ;  /* 0x000000513500720c */ /* 0x080fe40003fc6270 */
[-C--:B------:R-:W-:Y:S02]  /*1360*/  ISETP.GE.AND P5, PT, R54, R81.reuse, PT ;  /* 0x000000513600720c */ /* 0x080fe40003fa6270 */
[----:B------:R-:W-:Y:S02]  /*1370*/  ISETP.GE.AND P3, PT, R55, R81, PT ;  /* 0x000000513700720c */ /* 0x000fe40003f66270 */
[----:B------:R-:W-:Y:S02]  /*1380*/  PRMT R52, RZ, 0x7610, R52 ;  /* 0x00007610ff347816 */ /* 0x000fe40000000034 */
[----:B------:R-:W-:Y:S02]  /*1390*/  PRMT R53, RZ, 0x7610, R53 ;  /* 0x00007610ff357816 */ /* 0x000fe40000000035 */
[----:B------:R-:W-:-:S02]  /*13a0*/  PRMT R54, RZ, 0x7610, R54 ;  /* 0x00007610ff367816 */ /* 0x000fc40000000036 */
[----:B------:R-:W-:Y:S01]  /*13b0*/  PRMT R55, RZ, 0x7610, R55 ;  /* 0x00007610ff377816 */ /* 0x000fe20000000037 */
[----:B--2---:R-:W-:Y:S04]  /*13c0*/  STS.U16 [R15], R66 ;  /* 0x000000420f007388 */ /* 0x004fe80000000400 */
[----:B---3--:R-:W-:Y:S04]  /*13d0*/  STS.U16 [R16+0x40], R65 ;  /* 0x0000404110007388 */ /* 0x008fe80000000400 */
[----:B----4-:R-:W-:Y:S04]  /*13e0*/  STS.U16 [R17+0x80], R68 ;  /* 0x0000804411007388 */ /* 0x010fe80000000400 */
[----:B-----5:R-:W-:Y:S04]  /*13f0*/  STS.U16 [R18+0xc0], R67 ;  /* 0x0000c04312007388 */ /* 0x020fe80000000400 */
[----:B------:R-:W-:Y:S04]  /*1400*/  STS.U16 [R19+0x100], R70 ;  /* 0x0001004613007388 */ /* 0x000fe80000000400 */
        /* <DEDUP_REMOVED lines=10> */
[----:B------:R-:W-:Y:S01]  /*14b0*/  STS.U16 [R30+0x3c0], R79 ;  /* 0x0003c04f1e007388 */ /* 0x000fe20000000400 */
[----:B------:R-:W-:-:S06]  /*14c0*/  NOP ;  /* 0x0000000000007918 */ /* 0x000fcc0000000000 */
[----:B------:R-:W0:Y:S04]  /*14d0*/  LDS.U16 R65, [R31] ;  /* 0x000000001f417984 */ /* 0x000e280000000400 */
[----:B------:R-:W1:Y:S04]  /*14e0*/  LDS.U16 R66, [R31+0x2] ;  /* 0x000002001f427984 */ /* 0x000e680000000400 */
[----:B------:R-:W2:Y:S04]  /*14f0*/  LDS.U16 R67, [R31+0x4] ;  /* 0x000004001f437984 */ /* 0x000ea80000000400 */
[----:B------:R-:W3:Y:S04]  /*1500*/  LDS.U16 R68, [R31+0x6] ;  /* 0x000006001f447984 */ /* 0x000ee80000000400 */
[----:B------:R-:W4:Y:S04]  /*1510*/  LDS.U16 R69, [R31+0x8] ;  /* 0x000008001f457984 */ /* 0x000f280000000400 */
[----:B------:R-:W2:Y:S04]  /*1520*/  LDS.U16 R70, [R31+0xa] ;  /* 0x00000a001f467984 */ /* 0x000ea80000000400 */
[----:B------:R-:W0:Y:S04]  /*1530*/  LDS.U16 R71, [R31+0xc] ;  /* 0x00000c001f477984 */ /* 0x000e280000000400 */
        /* <DEDUP_REMOVED lines=9> */
[----:B------:R-:W-:Y:S06]  /*15d0*/  BAR.SYNC.DEFER_BLOCKING 0x0 ;  /* 0x0000000000007b1d */ /* 0x000fec0000010000 */
[----:B------:R-:W5:Y:S01]  /*15e0*/  @!P2 LDG.E.U16 R50, [R48.64] ;  /* 0x000000063032a981 */ /* 0x000f62000c1e1500 */
[----:B------:R-:W-:-:S03]  /*15f0*/  ISETP.GE.AND P2, PT, R56, R81, PT ;  /* 0x000000513800720c */ /* 0x000fc60003f46270 */
[----:B------:R-:W5:Y:S01]  /*1600*/  @!P1 LDG.E.U16 R51, [R48.64+0x40] ;  /* 0x0000400630339981 */ /* 0x000f62000c1e1500 */
[-C--:B------:R-:W-:Y:S02]  /*1610*/  ISETP.GE.AND P1, PT, R57, R81.reuse, PT ;  /* 0x000000513900720c */ /* 0x080fe40003f26270 */
[----:B------:R-:W-:Y:S01]  /*1620*/  PRMT R56, RZ, 0x7610, R56 ;  /* 0x00007610ff387816 */ /* 0x000fe20000000038 */
[----:B------:R-:W5:Y:S01]  /*1630*/  @!P0 LDG.E.U16 R52, [R48.64+0x80] ;  /* 0x0000800630348981 */ /* 0x000f62000c1e1500 */
[-C--:B------:R-:W-:Y:S02]  /*1640*/  ISETP.GE.AND P0, PT, R58, R81.reuse, PT ;  /* 0x000000513a00720c */ /* 0x080fe40003f06270 */
[----:B------:R-:W-:Y:S01]  /*1650*/  PRMT R57, RZ, 0x7610, R57 ;  /* 0x00007610ff397816 */ /* 0x000fe20000000039 */
[----:B------:R-:W5:Y:S01]  /*1660*/  @!P4 LDG.E.U16 R53, [R48.64+0xc0] ;  /* 0x0000c0063035c981 */ /* 0x000f62000c1e1500 */
[----:B------:R-:W-:Y:S02]  /*1670*/  PRMT R58, RZ, 0x7610, R58 ;  /* 0x00007610ff3a7816 */ /* 0x000fe4000000003a */
[-C--:B------:R-:W-:Y:S01]  /*1680*/  ISETP.GE.AND P4, PT, R59, R81.reuse, PT ;  /* 0x000000513b00720c */ /* 0x080fe20003f86270 */
[----:B------:R-:W5:Y:S01]  /*1690*/  @!P6 LDG.E.U16 R54, [R48.64+0x100] ;  /* 0x000100063036e981 */ /* 0x000f62000c1e1500 */
[----:B------:R-:W-:-:S03]  /*16a0*/  ISETP.GE.AND P6, PT, R60, R81, PT ;  /* 0x000000513c00720c */ /* 0x000fc60003fc6270 */
[----:B------:R-:W5:Y:S01]  /*16b0*/  @!P5 LDG.E.U16 R55, [R48.64+0x140] ;  /* 0x000140063037d981 */ /* 0x000f62000c1e1500 */
[----:B------:R-:W-:-:S03]  /*16c0*/  ISETP.GE.AND P5, PT, R61, R81, PT ;  /* 0x000000513d00720c */ /* 0x000fc60003fa6270 */
[----:B------:R-:W5:Y:S01]  /*16d0*/  @!P3 LDG.E.U16 R56, [R48.64+0x180] ;  /* 0x000180063038b981 */ /* 0x000f62000c1e1500 */
[----:B------:R-:W-:-:S03]  /*16e0*/  ISETP.GE.AND P3, PT, R62, R81, PT ;  /* 0x000000513e00720c */ /* 0x000fc60003f66270 */
[----:B------:R-:W5:Y:S01]  /*16f0*/  @!P2 LDG.E.U16 R57, [R48.64+0x1c0] ;  /* 0x0001c0063039a981 */ /* 0x000f62000c1e1500 */
[----:B------:R-:W-:-:S03]  /*1700*/  ISETP.GE.AND P2, PT, R63, R81, PT ;  /* 0x000000513f00720c */ /* 0x000fc60003f46270 */
[----:B------:R-:W5:Y:S01]  /*1710*/  @!P1 LDG.E.U16 R58, [R48.64+0x200] ;  /* 0x00020006303a9981 */ /* 0x000f62000c1e1500 */
[----:B------:R-:W-:Y:S02]  /*1720*/  ISETP.GE.AND P1, PT, R64, R81, PT ;  /* 0x000000514000720c */ /* 0x000fe40003f26270 */
[----:B------:R-:W-:Y:S02]  /*1730*/  PRMT R59, RZ, 0x7610, R59 ;  /* 0x00007610ff3b7816 */ /* 0x000fe4000000003b */
[----:B------:R-:W-:Y:S02]  /*1740*/  PRMT R60, RZ, 0x7610, R60 ;  /* 0x00007610ff3c7816 */ /* 0x000fe4000000003c */
[----:B------:R-:W-:Y:S02]  /*1750*/  PRMT R61, RZ, 0x7610, R61 ;  /* 0x00007610ff3d7816 */ /* 0x000fe4000000003d */
[----:B------:R-:W-:Y:S01]  /*1760*/  PRMT R62, RZ, 0x7610, R62 ;  /* 0x00007610ff3e7816 */ /* 0x000fe2000000003e */
[----:B------:R-:W5:Y:S01]  /*1770*/  @!P0 LDG.E.U16 R59, [R48.64+0x240] ;  /* 0x00024006303b8981 */ /* 0x000f62000c1e1500 */
[----:B------:R-:W-:-:S02]  /*1780*/  PRMT R63, RZ, 0x7610, R63 ;  /* 0x00007610ff3f7816 */ /* 0x000fc4000000003f */
[----:B------:R-:W-:Y:S01]  /*1790*/  PRMT R64, RZ, 0x7610, R64 ;  /* 0x00007610ff407816 */ /* 0x000fe20000000040 */
[----:B------:R-:W5:Y:S01]  /*17a0*/  @!P4 LDG.E.U16 R60, [R48.64+0x280] ;  /* 0x00028006303cc981 */ /* 0x000f62000c1e1500 */
[----:B------:R-:W-:-:S03]  /*17b0*/  PRMT R81, RZ, 0x7610, R81 ;  /* 0x00007610ff517816 */ /* 0x000fc60000000051 */
[----:B------:R-:W5:Y:S04]  /*17c0*/  @!P6 LDG.E.U16 R61, [R48.64+0x2c0] ;  /* 0x0002c006303de981 */ /* 0x000f68000c1e1500 */
[----:B------:R-:W5:Y:S04]  /*17d0*/  @!P5 LDG.E.U16 R62, [R48.64+0x300] ;  /* 0x00030006303ed981 */ /* 0x000f68000c1e1500 */
[----:B------:R-:W5:Y:S04]  /*17e0*/  @!P3 LDG.E.U16 R63, [R48.64+0x340] ;  /* 0x00034006303fb981 */ /* 0x000f68000c1e1500 */
[----:B------:R-:W5:Y:S04]  /*17f0*/  @!P2 LDG.E.U16 R64, [R48.64+0x380] ;  /* 0x000380063040a981 */ /* 0x000f68000c1e1500 */
[----:B------:R-:W5:Y:S01]  /*1800*/  @!P1 LDG.E.U16 R81, [R48.64+0x3c0] ;  /* 0x0003c00630519981 */ /* 0x000f62000c1e1500 */
[----:B------:R-:W-:Y:S01]  /*1810*/  CS2R R84, SRZ ;  /* 0x0000000000547805 */ /* 0x000fe2000001ff00 */
[----:B------:R-:W-:Y:S01]  /*1820*/  CS2R R86, SRZ ;  /* 0x0000000000567805 */ /* 0x000fe2000001ff00 */
[----:B0-----:R-:W-:-:S02]  /*1830*/  PRMT R65, RZ, 0x5410, R65 ;  /* 0x00005410ff417816 */ /* 0x001fc40000000041 */
[----:B-1----:R-:W-:Y:S02]  /*1840*/  PRMT R66, RZ, 0x5410, R66 ;  /* 0x00005410ff427816 */ /* 0x002fe40000000042 */
[----:B--2---:R-:W-:Y:S02]  /*1850*/  PRMT R67, RZ, 0x5410, R67 ;  /* 0x00005410ff437816 */ /* 0x004fe40000000043 */
[----:B---3--:R-:W-:Y:S02]  /*1860*/  PRMT R68, RZ, 0x5410, R68 ;  /* 0x00005410ff447816 */ /* 0x008fe40000000044 */
[----:B----4-:R-:W-:Y:S02]  /*1870*/  PRMT R69, RZ, 0x5410, R69 ;  /* 0x00005410ff457816 */ /* 0x010fe40000000045 */
[----:B------:R-:W-:Y:S02]  /*1880*/  PRMT R70, RZ, 0x5410, R70 ;  /* 0x00005410ff467816 */ /* 0x000fe40000000046 */
[----:B------:R-:W-:-:S02]  /*1890*/  PRMT R71, RZ, 0x5410, R71 ;  /* 0x00005410ff477816 */ /* 0x000fc40000000047 */
[----:B------:R-:W-:Y:S02]  /*18a0*/  PRMT R72, RZ, 0x5410, R72 ;  /* 0x00005410ff487816 */ /* 0x000fe40000000048 */
        /* <DEDUP_REMOVED lines=8> */
[----:B-----5:R-:W-:Y:S04]  /*1930*/  STS.U16 [R15], R50 ;  /* 0x000000320f007388 */ /* 0x020fe80000000400 */
        /* <DEDUP_REMOVED lines=8> */
[----:B------:R0:W-:Y:S04]  /*19c0*/  STS.U16 [R24+0x240], R59 ;  /* 0x0002403b18007388 */ /* 0x0001e80000000400 */
[----:B------:R-:W-:Y:S04]  /*19d0*/  STS.U16 [R25+0x280], R60 ;  /* 0x0002803c19007388 */ /* 0x000fe80000000400 */
[----:B------:R-:W-:Y:S04]  /*19e0*/  STS.U16 [R26+0x2c0], R61 ;  /* 0x0002c03d1a007388 */ /* 0x000fe80000000400 */
[----:B------:R-:W-:Y:S04]  /*19f0*/  STS.U16 [R27+0x300], R62 ;  /* 0x0003003e1b007388 */ /* 0x000fe80000000400 */
[----:B------:R-:W-:Y:S04]  /*1a00*/  STS.U16 [R28+0x340], R63 ;  /* 0x0003403f1c007388 */ /* 0x000fe80000000400 */
[----:B------:R-:W-:Y:S04]  /*1a10*/  STS.U16 [R29+0x380], R64 ;  /* 0x000380401d007388 */ /* 0x000fe80000000400 */
[----:B------:R-:W-:Y:S01]  /*1a20*/  STS.U16 [R30+0x3c0], R81 ;  /* 0x0003c0511e007388 */ /* 0x000fe20000000400 */
[----:B------:R-:W-:-:S06]  /*1a30*/  NOP ;  /* 0x0000000000007918 */ /* 0x000fcc0000000000 */
[----:B------:R-:W1:Y:S04]  /*1a40*/  LDS.U16 R48, [R31] ;  /* 0x000000001f307984 */ /* 0x000e680000000400 */
[----:B------:R-:W2:Y:S04]  /*1a50*/  LDS.U16 R49, [R31+0x2] ;  /* 0x000002001f317984 */ /* 0x000ea80000000400 */
[----:B------:R-:W3:Y:S04]  /*1a60*/  LDS.U16 R50, [R31+0x4] ;  /* 0x000004001f327984 */ /* 0x000ee80000000400 */
[----:B------:R-:W4:Y:S04]  /*1a70*/  LDS.U16 R51, [R31+0x6] ;  /* 0x000006001f337984 */ /* 0x000f280000000400 */
[----:B------:R-:W5:Y:S04]  /*1a80*/  LDS.U16 R52, [R31+0x8] ;  /* 0x000008001f347984 */ /* 0x000f680000000400 */
[----:B------:R-:W5:Y:S04]  /*1a90*/  LDS.U16 R53, [R31+0xa] ;  /* 0x00000a001f357984 */ /* 0x000f680000000400 */
[----:B------:R-:W5:Y:S04]  /*1aa0*/  LDS.U16 R54, [R31+0xc] ;  /* 0x00000c001f367984 */ /* 0x000f680000000400 */
[----:B------:R-:W5:Y:S04]  /*1ab0*/  LDS.U16 R55, [R31+0xe] ;  /* 0x00000e001f377984 */ /* 0x000f680000000400 */
[----:B------:R-:W5:Y:S01]  /*1ac0*/  LDS.U16 R56, [R31+0x10] ;  /* 0x000010001f387984 */ /* 0x000f620000000400 */
[----:B0-----:R-:W-:-:S03]  /*1ad0*/  PRMT R59, RZ, 0x5410, R32 ;  /* 0x00005410ff3b7816 */ /* 0x001fc60000000020 */
[----:B------:R-:W0:Y:S01]  /*1ae0*/  LDS.U16 R57, [R31+0x12] ;  /* 0x000012001f397984 */ /* 0x000e220000000400 */
[----:B-1----:R-:W-:-:S03]  /*1af0*/  PRMT R123, RZ, 0x5410, R48 ;  /* 0x00005410ff7b7816 */ /* 0x002fc60000000030 */
[----:B------:R-:W1:Y:S01]  /*1b00*/  LDS.U16 R58, [R31+0x14] ;  /* 0x000014001f3a7984 */ /* 0x000e620000000400 */
[----:B------:R-:W-:Y:S02]  /*1b10*/  PRMT R48, RZ, 0x5410, R33 ;  /* 0x00005410ff307816 */ /* 0x000fe40000000021 */
[----:B--2---:R-:W-:Y:S01]  /*1b20*/  PRMT R124, RZ, 0x5410, R49 ;  /* 0x00005410ff7c7816 */ /* 0x004fe20000000031 */
[----:B------:R-:W-:Y:S01]  /*1b30*/  FFMA.FTZ R59, R123, R59, R6 ;  /* 0x0000003b7b3b7223 */ /* 0x000fe20000010006 */
[----:B------:R-:W-:Y:S01]  /*1b40*/  PRMT R49, RZ, 0x5410, R34 ;  /* 0x00005410ff317816 */ /* 0x000fe20000000022 */
[----:B------:R-:W2:Y:S01]  /*1b50*/  LDS.U16 R6, [R31+0x16] ;  /* 0x000016001f067984 */ /* 0x000ea20000000400 */
[----:B---3--:R-:W-:Y:S01]  /*1b60*/  PRMT R125, RZ, 0x5410, R50 ;  /* 0x00005410ff7d7816 */ /* 0x008fe20000000032 */
[----:B------:R-:W-:Y:S01]  /*1b70*/  FFMA.FTZ R60, R124, R48, R59 ;  /* 0x000000307c3c7223 */ /* 0x000fe2000001003b */
[----:B------:R-:W-:Y:S01]  /*1b80*/  PRMT R50, RZ, 0x5410, R35 ;  /* 0x00005410ff327816 */ /* 0x000fe20000000023 */
[----:B------:R-:W3:Y:S01]  /*1b90*/  LDS.U16 R48, [R31+0x18] ;  /* 0x000018001f307984 */ /* 0x000ee20000000400 */
[----:B----4-:R-:W-:Y:S01]  /*1ba0*/  PRMT R126, RZ, 0x5410, R51 ;  /* 0x00005410ff7e7816 */ /* 0x010fe20000000033 */
[----:B------:R-:W-:Y:S01]  /*1bb0*/  FFMA.FTZ R59, R125, R49, R60 ;  /* 0x000000317d3b7223 */ /* 0x000fe2000001003c */
[----:B------:R-:W-:Y:S01]  /*1bc0*/  PRMT R51, RZ, 0x5410, R36 ;  /* 0x00005410ff337816 */ /* 0x000fe20000000024 */
[----:B------:R-:W4:Y:S01]  /*1bd0*/  LDS.U16 R49, [R31+0x1a] ;  /* 0x00001a001f317984 */ /* 0x000f220000000400 */
[----:B-----5:R-:W-:Y:S01]  /*1be0*/  PRMT R127, RZ, 0x5410, R52 ;  /* 0x00005410ff7f7816 */ /* 0x020fe20000000034 */
[----:B------:R-:W-:Y:S01]  /*1bf0*/  FFMA.FTZ R60, R126, R50, R59 ;  /* 0x000000327e3c7223 */ /* 0x000fe2000001003b */
[----:B------:R-:W-:Y:S01]  /*1c00*/  PRMT R52, RZ, 0x5410, R37 ;  /* 0x00005410ff347816 */ /* 0x000fe20000000025 */
[----:B------:R-:W5:Y:S01]  /*1c10*/  LDS.U16 R50, [R31+0x1c] ;  /* 0x00001c001f327984 */ /* 0x000f620000000400 */
[----:B------:R-:W-:Y:S01]  /*1c20*/  PRMT R128, RZ, 0x5410, R53 ;  /* 0x00005410ff807816 */ /* 0x000fe20000000035 */
[----:B------:R-:W-:Y:S01]  /*1c30*/  FFMA.FTZ R59, R127, R51, R60 ;  /* 0x000000337f3b7223 */ /* 0x000fe2000001003c */
[----:B------:R-:W-:Y:S01]  /*1c40*/  PRMT R53, RZ, 0x5410, R38 ;  /* 0x00005410ff357816 */ /* 0x000fe20000000026 */
[----:B------:R-:W5:Y:S01]  /*1c50*/  LDS.U16 R51, [R31+0x1e] ;  /* 0x00001e001f337984 */ /* 0x000f620000000400 */
[----:B------:R-:W-:Y:S01]  /*1c60*/  PRMT R129, RZ, 0x5410, R54 ;  /* 0x00005410ff817816 */ /* 0x000fe20000000036 */
[----:B------:R-:W-:Y:S01]  /*1c70*/  FFMA.FTZ R52, R128, R52, R59 ;  /* 0x0000003480347223 */ /* 0x000fe2000001003b */
[----:B------:R-:W-:-:S03]  /*1c80*/  PRMT R130, RZ, 0x5410, R55 ;  /* 0x00005410ff827816 */ /* 0x000fc60000000037 */
[----:B------:R-:W-:Y:S01]  /*1c90*/  FFMA.FTZ R53, R129, R53, R52 ;  /* 0x0000003581357223 */ /* 0x000fe20000010034 */
[----:B------:R-:W-:Y:S02]  /*1ca0*/  PRMT R52, RZ, 0x5410, R39 ;  /* 0x00005410ff347816 */ /* 0x000fe40000000027 */
[----:B------:R-:W-:-:S03]  /*1cb0*/  PRMT R131, RZ, 0x5410, R56 ;  /* 0x00005410ff837816 */ /* 0x000fc60000000038 */
[----:B------:R-:W-:Y:S01]  /*1cc0*/  FFMA.FTZ R52, R130, R52, R53 ;  /* 0x0000003482347223 */ /* 0x000fe20000010035 */
[----:B------:R-:W-:Y:S02]  /*1cd0*/  PRMT R53, RZ, 0x5410, R40 ;  /* 0x00005410ff357816 */ /* 0x000fe40000000028 */
[----:B0-----:R-:W-:-:S03]  /*1ce0*/  PRMT R132, RZ, 0x5410, R57 ;  /* 0x00005410ff847816 */ /* 0x001fc60000000039 */
[----:B------:R-:W-:Y:S01]  /*1cf0*/  FFMA.FTZ R53, R131, R53, R52 ;  /* 0x0000003583357223 */ /* 0x000fe20000010034 */
[----:B------:R-:W-:Y:S02]  /*1d00*/  PRMT R52, RZ, 0x5410, R41 ;  /* 0x00005410ff347816 */ /* 0x000fe40000000029 */
[----:B-1----:R-:W-:-:S03]  /*1d10*/  PRMT R133, RZ, 0x5410, R58 ;  /* 0x00005410ff857816 */ /* 0x002fc6000000003a */
[----:B------:R-:W-:Y:S01]  /*1d20*/  FFMA.FTZ R52, R132, R52, R53 ;  /* 0x0000003484347223 */ /* 0x000fe20000010035 */
[----:B------:R-:W-:Y:S02]  /*1d30*/  PRMT R53, RZ, 0x5410, R42 ;  /* 0x00005410ff357816 */ /* 0x000fe4000000002a */
[----:B--2---:R-:W-:-:S03]  /*1d40*/  PRMT R134, RZ, 0x5410, R6 ;  /* 0x00005410ff867816 */ /* 0x004fc60000000006 */
[----:B------:R-:W-:Y:S01]  /*1d50*/  FFMA.FTZ R53, R133, R53, R52 ;  /* 0x0000003585357223 */ /* 0x000fe20000010034 */
[----:B------:R-:W-:Y:S02]  /*1d60*/  PRMT R52, RZ, 0x5410, R43 ;  /* 0x00005410ff347816 */ /* 0x000fe4000000002b */
[----:B------:R-:W-:Y:S02]  /*1d70*/  PRMT R6, RZ, 0x5410, R44 ;  /* 0x00005410ff067816 */ /* 0x000fe4000000002c */
[----:B---3--:R-:W-:Y:S01]  /*1d80*/  PRMT R135, RZ, 0x5410, R48 ;  /* 0x00005410ff877816 */ /* 0x008fe20000000030 */
[----:B------:R-:W-:Y:S01]  /*1d90*/  FFMA.FTZ R52, R134, R52, R53 ;  /* 0x0000003486347223 */ /* 0x000fe20000010035 */
[----:B------:R-:W-:Y:S02]  /*1da0*/  MOV R48, c[0x0][0x16c] ;  /* 0x00005b0000307a02 */ /* 0x000fe40000000f00 */
[----:B----4-:R-:W-:Y:S01]  /*1db0*/  PRMT R136, RZ, 0x5410, R49 ;  /* 0x00005410ff887816 */ /* 0x010fe20000000031 */
[----:B------:R-:W-:Y:S01]  /*1dc0*/  FFMA.FTZ R53, R135, R6, R52 ;  /* 0x0000000687357223 */ /* 0x000fe20000010034 */
[----:B------:R-:W-:-:S02]  /*1dd0*/  PRMT R6, RZ, 0x5410, R45 ;  /* 0x00005410ff067816 */ /* 0x000fc4000000002d */
[----:B------:R-:W-:Y:S02]  /*1de0*/  ISETP.GE.AND P0, PT, R48, 0x1, PT ;  /* 0x000000013000780c */ /* 0x000fe40003f06270 */
[----:B------:R-:W-:Y:S01]  /*1df0*/  PRMT R48, RZ, 0x5410, R46 ;  /* 0x00005410ff307816 */ /* 0x000fe2000000002e */
[----:B------:R-:W-:Y:S01]  /*1e00*/  FFMA.FTZ R6, R136, R6, R53 ;  /* 0x0000000688067223 */ /* 0x000fe20000010035 */
[----:B-----5:R-:W-:Y:S02]  /*1e10*/  PRMT R137, RZ, 0x5410, R50 ;  /* 0x00005410ff897816 */ /* 0x020fe40000000032 */
[----:B------:R-:W-:-:S03]  /*1e20*/  PRMT R138, RZ, 0x5410, R51 ;  /* 0x00005410ff8a7816 */ /* 0x000fc60000000033 */
[----:B------:R-:W-:Y:S01]  /*1e30*/  FFMA.FTZ R49, R137, R48, R6 ;  /* 0x0000003089317223 */ /* 0x000fe20000010006 */
[----:B------:R-:W-:Y:S01]  /*1e40*/  PRMT R6, RZ, 0x5410, R47 ;  /* 0x00005410ff067816 */ /* 0x000fe2000000002f */
[----:B------:R-:W-:Y:S01]  /*1e50*/  CS2R R50, SRZ ;  /* 0x0000000000327805 */ /* 0x000fe2000001ff00 */
[----:B------:R-:W-:Y:S01]  /*1e60*/  CS2R R52, SRZ ;  /* 0x0000000000347805 */ /* 0x000fe2000001ff00 */
[----:B------:R-:W-:Y:S01]  /*1e70*/  CS2R R54, SRZ ;  /* 0x0000000000367805 */ /* 0x000fe2000001ff00 */
[----:B------:R-:W-:Y:S01]  /*1e80*/  CS2R R56, SRZ ;  /* 0x0000000000387805 */ /* 0x000fe2000001ff00 */
[----:B------:R-:W-:Y:S01]  /*1e90*/  FFMA.FTZ R6, R138, R6, R49 ;  /* 0x000000068a067223 */ /* 0x000fe20000010031 */
[----:B------:R-:W-:Y:S01]  /*1ea0*/  CS2R R58, SRZ ;  /* 0x00000000003a7805 */ /* 0x000fe2000001ff00 */
[----:B------:R-:W-:Y:S01]  /*1eb0*/  CS2R R48, SRZ ;  /* 0x0000000000307805 */ /* 0x000fe2000001ff00 */
[----:B------:R-:W-:Y:S02]  /*1ec0*/  FMUL.FTZ R88, R123, UR4 ;  /* 0x000000047b587c20 */ /* 0x000fe40008410000 */
[----:B------:R-:W-:-:S02]  /*1ed0*/  FMUL.FTZ R89, R124, UR4 ;  /* 0x000000047c597c20 */ /* 0x000fc40008410000 */
[----:B------:R-:W-:Y:S02]  /*1ee0*/  FMUL.FTZ R90, R125, UR4 ;  /* 0x000000047d5a7c20 */ /* 0x000fe40008410000 */
[----:B------:R-:W-:Y:S02]  /*1ef0*/  FMUL.FTZ R91, R126, UR4 ;  /* 0x000000047e5b7c20 */ /* 0x000fe40008410000 */
[----:B------:R-:W-:Y:S02]  /*1f00*/  FMUL.FTZ R92, R127, UR4 ;  /* 0x000000047f5c7c20 */ /* 0x000fe40008410000 */
[----:B------:R-:W-:Y:S02]  /*1f10*/  FMUL.FTZ R93, R128, UR4 ;  /* 0x00000004805d7c20 */ /* 0x000fe40008410000 */
        /* <DEDUP_REMOVED lines=9> */
[----:B------:R-:W-:Y:S01]  /*1fb0*/  FMUL.FTZ R105, R138, UR4 ;  /* 0x000000048a697c20 */ /* 0x000fe20008410000 */
[----:B------:R-:W-:Y:S06]  /*1fc0*/  BAR.SYNC.DEFER_BLOCKING 0x0 ;  /* 0x0000000000007b1d */ /* 0x000fec0000010000 */
[----:B------:R-:W-:Y:S05]  /*1fd0*/  @!P0 BRA `(.L_x_1) ;  /* 0x000067f000008947 */ /* 0x000fea0003800000 */
[----:B------:R-:W-:Y:S01]  /*1fe0*/  IADD3 R108, R12, -0x1, RZ ;  /* 0xffffffff0c6c7810 */ /* 0x000fe20007ffe0ff */
[----:B------:R-:W-:Y:S01]  /*1ff0*/  FADD.FTZ R106, R65, UR5 ;  /* 0x00000005416a7e21 */ /* 0x000fe20008010000 */
[----:B------:R-:W-:Y:S01]  /*2000*/  MOV R139, RZ ;  /* 0x000000ff008b7202 */ /* 0x000fe20000000f00 */
[----:B------:R-:W-:Y:S01]  /*2010*/  FADD.FTZ R107, R66, UR5 ;  /* 0x00000005426b7e21 */ /* 0x000fe20008010000 */
[----:B------:R-:W-:Y:S01]  /*2020*/  LEA.HI R48, R108, R108, RZ, 0x1 ;  /* 0x0000006c6c307211 */ /* 0x000fe200078f08ff */
[----:B------:R-:W-:-:S02]  /*2030*/  FADD.FTZ R109, R67, UR5 ;  /* 0x00000005436d7e21 */ /* 0x000fc40008010000 */
[----:B------:R-:W-:Y:S01]  /*2040*/  FADD.FTZ R110, R68, UR5 ;  /* 0x00000005446e7e21 */ /* 0x000fe20008010000 */
[----:B------:R-:W-:Y:S01]  /*2050*/  LOP3.LUT R61, R48, 0xfffffe, RZ, 0xc0, !PT ;  /* 0x00fffffe303d7812 */ /* 0x000fe200078ec0ff */
[----:B------:R-:W-:Y:S01]  /*2060*/  FADD.FTZ R111, R69, UR5 ;  /* 0x00000005456f7e21 */ /* 0x000fe20008010000 */
[----:B------:R-:W-:Y:S01]  /*2070*/  LEA.HI R48, R12, R12, RZ, 0x1 ;  /* 0x0000000c0c307211 */ /* 0x000fe200078f08ff */
[----:B------:R-:W-:Y:S01]  /*2080*/  FADD.FTZ R112, R70, UR5 ;  /* 0x0000000546707e21 */ /* 0x000fe20008010000 */
[----:B------:R-:W-:Y:S01]  /*2090*/  IADD3 R108, R108, -R61, RZ ;  /* 0x8000003d6c6c7210 */ /* 0x000fe20007ffe0ff */
[----:B------:R-:W-:Y:S01]  /*20a0*/  FADD.FTZ R113, R71, UR5 ;  /* 0x0000000547717e21 */ /* 0x000fe20008010000 */
[----:B------:R-:W-:Y:S01]  /*20b0*/  LOP3.LUT R61, R48, 0xfffffe, RZ, 0xc0, !PT ;  /* 0x00fffffe303d7812 */ /* 0x000fe200078ec0ff */
[----:B------:R-:W-:Y:S01]  /*20c0*/  HFMA2.MMA R48, -RZ, RZ, 0, 0 ;  /* 0x00000000ff307435 */ /* 0x000fe200000001ff */
[----:B------:R-:W-:Y:S02]  /*20d0*/  FADD.FTZ R114, R72, UR5 ;  /* 0x0000000548727e21 */ /* 0x000fe40008010000 */
[----:B------:R-:W-:Y:S01]  /*20e0*/  FADD.FTZ R115, R73, UR5 ;  /* 0x0000000549737e21 */ /* 0x000fe20008010000 */
[----:B------:R-:W-:Y:S01]  /*20f0*/  IADD3 R140, R12, -R61, RZ ;  /* 0x8000003d0c8c7210 */ /* 0x000fe20007ffe0ff */
[----:B------:R-:W-:-:S02]  /*2100*/  FADD.FTZ R116, R74, UR5 ;  /* 0x000000054a747e21 */ /* 0x000fc40008010000 */
[----:B------:R-:W-:Y:S02]  /*2110*/  FADD.FTZ R117, R75, UR5 ;  /* 0x000000054b757e21 */ /* 0x000fe40008010000 */
[----:B------:R-:W-:Y:S02]  /*2120*/  FADD.FTZ R118, R76, UR5 ;  /* 0x000000054c767e21 */ /* 0x000fe40008010000 */
[----:B------:R-:W-:Y:S02]  /*2130*/  FADD.FTZ R119, R77, UR5 ;  /* 0x000000054d777e21 */ /* 0x000fe40008010000 */
[----:B------:R-:W-:Y:S02]  /*2140*/  FADD.FTZ R120, R78, UR5 ;  /* 0x000000054e787e21 */ /* 0x000fe40008010000 */
[----:B------:R-:W-:Y:S02]  /*2150*/  FADD.FTZ R121, R79, UR5 ;  /* 0x000000054f797e21 */ /* 0x000fe40008010000 */
[----:B------:R-:W-:-:S02]  /*2160*/  FADD.FTZ R122, R80, UR5 ;  /* 0x00000005507a7e21 */ /* 0x000fc40008010000 */
[----:B------:R-:W-:Y:S02]  /*2170*/  FADD.FTZ R123, R123, R123 ;  /* 0x0000007b7b7b7221 */ /* 0x000fe40000010000 */
[----:B------:R-:W-:Y:S02]  /*2180*/  FADD.FTZ R124, R124, R124 ;  /* 0x0000007c7c7c7221 */ /* 0x000fe40000010000 */
[----:B------:R-:W-:Y:S02]  /*2190*/  FADD.FTZ R125, R125, R125 ;  /* 0x0000007d7d7d7221 */ /* 0x000fe40000010000 */
[----:B------:R-:W-:Y:S02]  /*21a0*/  FADD.FTZ R126, R126, R126 ;  /* 0x0000007e7e7e7221 */ /* 0x000fe40000010000 */
[----:B------:R-:W-:Y:S02]  /*21b0*/  FADD.FTZ R127, R127, R127 ;  /* 0x0000007f7f7f7221 */ /* 0x000fe40000010000 */
[----:B------:R-:W-:-:S02]  /*21c0*/  FADD.FTZ R128, R128, R128 ;  /* 0x0000008080807221 */ /* 0x000fc40000010000 */
        /* <DEDUP_REMOVED lines=10> */
.L_x_38:
[----:B------:R-:W-:Y:S01]  /*2270*/  IMAD R63, R3, c[0x0][0x180], RZ ;  /* 0x00006000033f7a24 */ /* 0x000fe200078e02ff */
[----:B------:R-:W-:Y:S01]  /*2280*/  SHF.R.S32.HI R66, RZ, 0x1f, R139 ;  /* 0x0000001fff427819 */ /* 0x000fe2000001148b */
[----:B------:R-:W-:-:S04]  /*2290*/  IMAD.WIDE.U32 R60, R0, c[0x0][0x180], RZ ;  /* 0x00006000003c7a25 */ /* 0x000fc800078e00ff */
[----:B------:R-:W-:Y:S02]  /*22a0*/  IMAD R63, R0, c[0x0][0x184], R63 ;  /* 0x00006100003f7a24 */ /* 0x000fe400078e023f */
[----:B------:R-:W-:-:S03]  /*22b0*/  IMAD R62, R66, c[0x0][0x188], RZ ;  /* 0x00006200423e7a24 */ /* 0x000fc600078e02ff */
[----:B------:R-:W-:Y:S01]  /*22c0*/  IADD3 R61, R61, R63, RZ ;  /* 0x0000003f3d3d7210 */ /* 0x000fe20007ffe0ff */
[----:B------:R-:W-:-:S04]  /*22d0*/  IMAD R63, R139, c[0x0][0x18c], R62 ;  /* 0x000063008b3f7a24 */ /* 0x000fc800078e023e */
[----:B------:R-:W-:-:S05]  /*22e0*/  IMAD.WIDE.U32 R60, R139, c[0x0][0x188], R60 ;  /* 0x000062008b3c7a25 */ /* 0x000fca00078e003c */
[----:B------:R-:W-:Y:S02]  /*22f0*/  IADD3 R61, R61, R63, RZ ;  /* 0x0000003f3d3d7210 */ /* 0x000fe40007ffe0ff */
[----:B------:R-:W-:-:S04]  /*2300*/  LEA R64, P0, R60, c[0x0][0x220], 0x3 ;  /* 0x000088003c407a11 */ /* 0x000fc800078018ff */
[----:B------:R-:W-:-:S06]  /*2310*/  LEA.HI.X R65, R60, c[0x0][0x224], R61, 0x3, P0 ;  /* 0x000089003c417a11 */ /* 0x000fcc00000f1c3d */
[----:B------:R-:W2:Y:S01]  /*2320*/  LDG.E.64 R64, [R64.64] ;  /* 0x0000000640407981 */ /* 0x000ea2000c1e1b00 */
[----:B------:R-:W-:Y:S01]  /*2330*/  IMAD R75, R3, c[0x0][0x1b8], RZ ;  /* 0x00006e00034b7a24 */ /* 0x000fe200078e02ff */
[----:B------:R-:W-:-:S03]  /*2340*/  ISETP.NE.AND P1, PT, R8, RZ, PT ;  /* 0x000000ff0800720c */ /* 0x000fc60003f25270 */
[----:B------:R-:W-:Y:S01]  /*2350*/  IMAD R75, R0, c[0x0][0x1bc], R75 ;  /* 0x00006f00004b7a24 */ /* 0x000fe200078e024b */
[----:B------:R-:W-:-:S05]  /*2360*/  PRMT R230, RZ, 0x5410, R34 ;  /* 0x00005410ffe67816 */ /* 0x000fca0000000022 */
[----:B------:R-:W-:Y:S01]  /*2370*/  FMUL.FTZ R230, R109, R230 ;  /* 0x000000e66de67220 */ /* 0x000fe20000410000 */
[----:B------:R-:W-:Y:S02]  /*2380*/  PRMT R229, RZ, 0x5410, R35 ;  /* 0x00005410ffe57816 */ /* 0x000fe40000000023 */
[----:B------:R-:W-:-:S03]  /*2390*/  PRMT R228, RZ, 0x5410, R36 ;  /* 0x00005410ffe47816 */ /* 0x000fc60000000024 */
[----:B------:R-:W-:Y:S02]  /*23a0*/  FMUL.FTZ R229, R110, R229 ;  /* 0x000000e56ee57220 */ /* 0x000fe40000410000 */
[----:B------:R-:W-:Y:S01]  /*23b0*/  FMUL.FTZ R228, R111, R228 ;  /* 0x000000e46fe47220 */ /* 0x000fe20000410000 */
[----:B------:R-:W-:-:S05]  /*23c0*/  PRMT R227, RZ, 0x5410, R37 ;  /* 0x00005410ffe37816 */ /* 0x000fca0000000025 */
[----:B------:R-:W-:Y:S01]  /*23d0*/  FMUL.FTZ R227, R112, R227 ;  /* 0x000000e370e37220 */ /* 0x000fe20000410000 */
[----:B--2---:R-:W0:Y:S08]  /*23e0*/  R2UR UR15, R65 ;  /* 0x00000000410f73c2 */ /* 0x004e3000000e0000 */
[----:B------:R1:W2:Y:S02]  /*23f0*/  R2UR UR14, R64 ;  /* 0x00000000400e73c2 */ /* 0x0002a400000e0000 */
[----:B-1----:R-:W-:-:S02]  /*2400*/  IMAD R64, R66, c[0x0][0x1a0], RZ ;  /* 0x0000680042407a24 */ /* 0x002fc400078e02ff */
[----:B------:R-:W-:Y:S02]  /*2410*/  IMAD R66, R66, c[0x0][0x1c0], RZ ;  /* 0x0000700042427a24 */ /* 0x000fe400078e02ff */
[----:B0-----:R-:W-:-:S04]  /*2420*/  FMUL.FTZ R60, R106, UR15 ;  /* 0x0000000f6a3c7c20 */ /* 0x001fc80008410000 */
[----:B------:R-:W-:Y:S02]  /*2430*/  FMUL.RZ R61, R60, 0.15915493667125701904 ;  /* 0x3e22f9833c3d7820 */ /* 0x000fe4000040c000 */
[----:B------:R-:W-:Y:S02]  /*2440*/  FMUL.FTZ R60, R107, UR15 ;  /* 0x0000000f6b3c7c20 */ /* 0x000fe40008410000 */
[----:B------:R-:W-:Y:S01]  /*2450*/  MUFU.SIN R68, R61 ;  /* 0x0000003d00447308 */ /* 0x000fe20000000400 */
[----:B--2---:R-:W-:Y:S01]  /*2460*/  MOV R70, UR14 ;  /* 0x0000000e00467c02 */ /* 0x004fe20008000f00 */
[----:B------:R-:W-:Y:S02]  /*2470*/  FMUL.RZ R62, R60, 0.15915493667125701904 ;  /* 0x3e22f9833c3e7820 */ /* 0x000fe4000040c000 */
[----:B------:R-:W-:Y:S02]  /*2480*/  FMUL.FTZ R60, R109, UR15 ;  /* 0x0000000f6d3c7c20 */ /* 0x000fe40008410000 */
[----:B------:R-:W-:-:S02]  /*2490*/  FMUL.FTZ R70, R70, 1.4426950216293334961 ;  /* 0x3fb8aa3b46467820 */ /* 0x000fc40000410000 */
[----:B------:R-:W-:Y:S01]  /*24a0*/  FMUL.RZ R63, R60, 0.15915493667125701904 ;  /* 0x3e22f9833c3f7820 */ /* 0x000fe2000040c000 */
[----:B------:R0:W-:Y:S01]  /*24b0*/  MUFU.COS R80, R61 ;  /* 0x0000003d00507308 */ /* 0x0001e20000000000 */
[----:B------:R-:W-:-:S04]  /*24c0*/  FMUL.FTZ R60, R110, UR15 ;  /* 0x0000000f6e3c7c20 */ /* 0x000fc80008410000 */
[----:B------:R-:W-:Y:S02]  /*24d0*/  FMUL.RZ R65, R60, 0.15915493667125701904 ;  /* 0x3e22f9833c417820 */ /* 0x000fe4000040c000 */
[----:B------:R-:W-:Y:S01]  /*24e0*/  FMUL.FTZ R60, R111, UR15 ;  /* 0x0000000f6f3c7c20 */ /* 0x000fe20008410000 */
[----:B------:R-:W-:Y:S03]  /*24f0*/  MUFU.SIN R169, R62 ;  /* 0x0000003e00a97308 */ /* 0x000fe60000000400 */
[----:B0-----:R-:W-:Y:S02]  /*2500*/  FMUL.RZ R61, R60, 0.15915493667125701904 ;  /* 0x3e22f9833c3d7820 */ /* 0x001fe4000040c000 */
[----:B------:R-:W-:-:S03]  /*2510*/  FMUL.FTZ R60, R112, UR15 ;  /* 0x0000000f703c7c20 */ /* 0x000fc60008410000 */
[----:B------:R0:W-:Y:S08]  /*2520*/  MUFU.COS R71, R62 ;  /* 0x0000003e00477308 */ /* 0x0001f00000000000 */
[----:B------:R-:W-:Y:S01]  /*2530*/  MUFU.SIN R72, R63 ;  /* 0x0000003f00487308 */ /* 0x000fe20000000400 */
[----:B0-----:R-:W-:Y:S02]  /*2540*/  FMUL.RZ R62, R60, 0.15915493667125701904 ;  /* 0x3e22f9833c3e7820 */ /* 0x001fe4000040c000 */
[----:B------:R-:W-:-:S05]  /*2550*/  FMUL.FTZ R60, R113, UR15 ;  /* 0x0000000f713c7c20 */ /* 0x000fca0008410000 */
[----:B------:R0:W-:Y:S08]  /*2560*/  MUFU.COS R168, R63 ;  /* 0x0000003f00a87308 */ /* 0x0001f00000000000 */
[----:B------:R-:W-:Y:S01]  /*2570*/  MUFU.SIN R74, R65 ;  /* 0x00000041004a7308 */ /* 0x000fe20000000400 */
[----:B0-----:R-:W-:Y:S02]  /*2580*/  FMUL.RZ R63, R60, 0.15915493667125701904 ;  /* 0x3e22f9833c3f7820 */ /* 0x001fe4000040c000 */
[----:B------:R-:W-:-:S05]  /*2590*/  FMUL.FTZ R60, R114, UR15 ;  /* 0x0000000f723c7c20 */ /* 0x000fca0008410000 */
[----:B------:R0:W-:Y:S08]  /*25a0*/  MUFU.COS R166, R65 ;  /* 0x0000004100a67308 */ /* 0x0001f00000000000 */
[----:B------:R-:W-:Y:S01]  /*25b0*/  MUFU.SIN R144, R63 ;  /* 0x0000003f00907308 */ /* 0x000fe20000000400 */
[----:B0-----:R-:W-:Y:S02]  /*25c0*/  FMUL.RZ R65, R60, 0.15915493667125701904 ;  /* 0x3e22f9833c417820 */ /* 0x001fe4000040c000 */
[----:B------:R-:W-:-:S04]  /*25d0*/  FMUL.FTZ R60, R115, UR15 ;  /* 0x0000000f733c7c20 */ /* 0x000fc80008410000 */
[----:B------:R-:W-:Y:S01]  /*25e0*/  FMUL.RZ R67, R60, 0.15915493667125701904 ;  /* 0x3e22f9833c437820 */ /* 0x000fe2000040c000 */
[----:B------:R0:W-:Y:S01]  /*25f0*/  MUFU.COS R143, R63 ;  /* 0x0000003f008f7308 */ /* 0x0001e20000000000 */
[----:B------:R-:W-:-:S04]  /*2600*/  FMUL.FTZ R60, R116, UR15 ;  /* 0x0000000f743c7c20 */ /* 0x000fc80008410000 */
[----:B------:R-:W-:-:S03]  /*2610*/  FMUL.RZ R69, R60, 0.15915493667125701904 ;  /* 0x3e22f9833c457820 */ /* 0x000fc6000040c000 */
[----:B------:R-:W-:Y:S01]  /*2620*/  MUFU.SIN R76, R61 ;  /* 0x0000003d004c7308 */ /* 0x000fe20000000400 */
[----:B0-----:R-:W-:-:S04]  /*2630*/  IMAD R63, R3, c[0x0][0x198], RZ ;  /* 0x00006600033f7a24 */ /* 0x001fc800078e02ff */
[----:B------:R-:W-:-:S03]  /*2640*/  IMAD R73, R0, c[0x0][0x19c], R63 ;  /* 0x0000670000497a24 */ /* 0x000fc600078e023f */
[----:B------:R0:W-:Y:S08]  /*2650*/  MUFU.COS R164, R61 ;  /* 0x0000003d00a47308 */ /* 0x0001f00000000000 */
[----:B------:R-:W-:Y:S01]  /*2660*/  MUFU.SIN R142, R62 ;  /* 0x0000003e008e7308 */ /* 0x000fe20000000400 */
[----:B0-----:R-:W-:-:S05]  /*2670*/  IMAD.WIDE.U32 R60, R0, c[0x0][0x198], RZ ;  /* 0x00006600003c7a25 */ /* 0x001fca00078e00ff */
[----:B------:R-:W-:Y:S02]  /*2680*/  IADD3 R61, R61, R73, RZ ;  /* 0x000000493d3d7210 */ /* 0x000fe40007ffe0ff */
[----:B------:R0:W-:Y:S03]  /*2690*/  MUFU.COS R78, R62 ;  /* 0x0000003e004e7308 */ /* 0x0001e60000000000 */
[----:B------:R-:W-:-:S05]  /*26a0*/  IMAD.WIDE.U32 R60, R139, c[0x0][0x1a0], R60 ;  /* 0x000068008b3c7a25 */ /* 0x000fca00078e003c */
[----:B------:R-:W-:Y:S01]  /*26b0*/  MUFU.SIN R146, R65 ;  /* 0x0000004100927308 */ /* 0x000fe20000000400 */
[----:B0-----:R-:W-:-:S05]  /*26c0*/  IMAD.WIDE.U32 R62, R0, c[0x0][0x1b8], RZ ;  /* 0x00006e00003e7a25 */ /* 0x001fca00078e00ff */
[----:B------:R-:W-:Y:S02]  /*26d0*/  IADD3 R63, R63, R75, RZ ;  /* 0x0000004b3f3f7210 */ /* 0x000fe40007ffe0ff */
[----:B------:R0:W-:Y:S03]  /*26e0*/  MUFU.COS R145, R65 ;  /* 0x0000004100917308 */ /* 0x0001e60000000000 */
[----:B------:R-:W-:-:S05]  /*26f0*/  IMAD.WIDE.U32 R62, R139, c[0x0][0x1c0], R62 ;  /* 0x000070008b3e7a25 */ /* 0x000fca00078e003e */
[----:B------:R-:W-:Y:S01]  /*2700*/  MUFU.SIN R148, R67 ;  /* 0x0000004300947308 */ /* 0x000fe20000000400 */
[----:B0-----:R-:W-:-:S04]  /*2710*/  FMUL.FTZ R65, R117, UR15 ;  /* 0x0000000f75417c20 */ /* 0x001fc80008410000 */
[----:B------:R-:W-:Y:S02]  /*2720*/  FMUL.RZ R73, R65, 0.15915493667125701904 ;  /* 0x3e22f98341497820 */ /* 0x000fe4000040c000 */
[----:B------:R-:W-:Y:S01]  /*2730*/  IMAD R65, R139, c[0x0][0x1a4], R64 ;  /* 0x000069008b417a24 */ /* 0x000fe200078e0240 */
[----:B------:R0:W-:Y:S01]  /*2740*/  MUFU.COS R147, R67 ;  /* 0x0000004300937308 */ /* 0x0001e20000000000 */
[----:B------:R-:W-:-:S03]  /*2750*/  LEA R64, P0, R60, c[0x0][0x228], 0x3 ;  /* 0x00008a003c407a11 */ /* 0x000fc600078018ff */
[----:B------:R-:W-:Y:S01]  /*2760*/  IADD3 R65, R61, R65, RZ ;  /* 0x000000413d417210 */ /* 0x000fe20007ffe0ff */
[----:B------:R-:W-:-:S03]  /*2770*/  FMUL.FTZ R61, R106, R70 ;  /* 0x000000466a3d7220 */ /* 0x000fc60000410000 */
[----:B------:R-:W-:Y:S01]  /*2780*/  LEA.HI.X R65, R60, c[0x0][0x22c], R65, 0x3, P0 ;  /* 0x00008b003c417a11 */ /* 0x000fe200000f1c41 */
[----:B0-----:R-:W-:Y:S01]  /*2790*/  IMAD R67, R139, c[0x0][0x1c4], R66 ;  /* 0x000071008b437a24 */ /* 0x001fe200078e0242 */
[----:B------:R-:W-:Y:S01]  /*27a0*/  LEA R66, P2, R62, c[0x0][0x230], 0x3 ;  /* 0x00008c003e427a11 */ /* 0x000fe200078418ff */
[----:B------:R-:W0:Y:S01]  /*27b0*/  MUFU.EX2 R61, R61 ;  /* 0x0000003d003d7308 */ /* 0x000e220000000800 */
[----:B------:R-:W-:Y:S01]  /*27c0*/  FMUL.FTZ R60, R118, UR15 ;  /* 0x0000000f763c7c20 */ /* 0x000fe20008410000 */
[----:B------:R-:W-:Y:S01]  /*27d0*/  LOP3.LUT P0, RZ, R8, 0x1f, RZ, 0xc0, !PT ;  /* 0x0000001f08ff7812 */ /* 0x000fe2000780c0ff */
[----:B------:R-:W2:Y:S01]  /*27e0*/  LDG.E.64 R64, [R64.64] ;  /* 0x0000000640407981 */ /* 0x000ea2000c1e1b00 */
[----:B------:R-:W-:Y:S01]  /*27f0*/  IADD3 R67, R63, R67, RZ ;  /* 0x000000433f437210 */ /* 0x000fe20007ffe0ff */
[----:B------:R-:W-:Y:S01]  /*2800*/  FMUL.RZ R63, R60, 0.15915493667125701904 ;  /* 0x3e22f9833c3f7820 */ /* 0x000fe2000040c000 */
[----:B------:R-:W-:Y:S02]  /*2810*/  IADD3 R60, R8, 0x200, RZ ;  /* 0x00000200083c7810 */ /* 0x000fe40007ffe0ff */
[----:B------:R-:W-:Y:S01]  /*2820*/  LEA.HI.X R67, R62, c[0x0][0x234], R67, 0x3, P2 ;  /* 0x00008d003e437a11 */ /* 0x000fe200010f1c43 */
[----:B------:R-:W-:Y:S01]  /*2830*/  MUFU.SIN R150, R69 ;  /* 0x0000004500967308 */ /* 0x000fe20000000400 */
[----:B------:R-:W-:-:S04]  /*2840*/  ISETP.LT.OR P0, PT, R12, 0x2, P0 ;  /* 0x000000020c00780c */ /* 0x000fc80000701670 */
[----:B------:R-:W2:Y:S01]  /*2850*/  LDG.E.64 R66, [R66.64] ;  /* 0x0000000642427981 */ /* 0x000ea2000c1e1b00 */
[----:B------:R-:W-:Y:S01]  /*2860*/  @!P1 LEA R60, R108, R139, 0x8 ;  /* 0x0000008b6c3c9211 */ /* 0x000fe200078e40ff */
[C---:B0-----:R-:W-:Y:S01]  /*2870*/  FMUL.FTZ R80, R61.reuse, R80 ;  /* 0x000000503d507220 */ /* 0x041fe20000410000 */
[----:B------:R0:W-:Y:S01]  /*2880*/  MUFU.COS R149, R69 ;  /* 0x0000004500957308 */ /* 0x0001e20000000000 */
[----:B------:R-:W-:Y:S01]  /*2890*/  FMUL.FTZ R81, R61, R68 ;  /* 0x000000443d517220 */ /* 0x000fe20000410000 */
[----:B------:R-:W-:-:S05]  /*28a0*/  SHF.L.U32 R75, R60, 0x3, RZ ;  /* 0x000000033c4b7819 */ /* 0x000fca00000006ff */
[----:B------:R1:W-:Y:S01]  /*28b0*/  STS.64 [R75+0x2510], R80 ;  /* 0x002510504b007388 */ /* 0x0003e20000000a00 */
[----:B------:R-:W-:Y:S01]  /*28c0*/  @!P0 IADD3 R82, R12, -0x2, RZ ;  /* 0xfffffffe0c528810 */ /* 0x000fe20007ffe0ff */
[----:B------:R-:W-:Y:S01]  /*28d0*/  FMUL.FTZ R62, R119, UR15 ;  /* 0x0000000f773e7c20 */ /* 0x000fe20008410000 */
[----:B------:R-:W-:Y:S03]  /*28e0*/  MUFU.SIN R154, R63 ;  /* 0x0000003f009a7308 */ /* 0x000fe60000000400 */
[----:B0-----:R-:W-:Y:S01]  /*28f0*/  @!P0 IMAD R69, R82, c[0x0][0x16c], R139 ;  /* 0x00005b0052458a24 */ /* 0x001fe200078e028b */
[----:B------:R-:W-:Y:S01]  /*2900*/  MOV R61, RZ ;  /* 0x000000ff003d7202 */ /* 0x000fe20000000f00 */
[----:B------:R-:W-:Y:S01]  /*2910*/  FMUL.RZ R77, R62, 0.15915493667125701904 ;  /* 0x3e22f9833e4d7820 */ /* 0x000fe2000040c000 */
[----:B------:R-:W-:Y:S02]  /*2920*/  MOV R60, 0x3f800000 ;  /* 0x3f800000003c7802 */ /* 0x000fe40000000f00 */
[----:B------:R0:W-:Y:S01]  /*2930*/  MUFU.COS R153, R63 ;  /* 0x0000003f00997308 */ /* 0x0001e20000000000 */
[----:B------:R-:W-:-:S07]  /*2940*/  @!P0 IMAD.WIDE R68, R69, 0x10, R210 ;  /* 0x0000001045448825 */ /* 0x000fce00078e02d2 */
[----:B------:R-:W-:Y:S01]  /*2950*/  MUFU.SIN R152, R73 ;  /* 0x0000004900987308 */ /* 0x000fe20000000400 */
[----:B0-----:R-:W-:Y:S01]  /*2960*/  CS2R R62, SRZ ;  /* 0x00000000003e7805 */ /* 0x001fe2000001ff00 */
[----:B------:R-:W-:Y:S06]  /*2970*/  BAR.SYNC.DEFER_BLOCKING 0x0 ;  /* 0x0000000000007b1d */ /* 0x000fec0000010000 */
[----:B------:R0:W-:Y:S02]  /*2980*/  MUFU.COS R151, R73 ;  /* 0x0000004900977308 */ /* 0x0001e40000000000 */
[----:B0-----:R-:W-:-:S04]  /*2990*/  FMUL.FTZ R73, R120, UR15 ;  /* 0x0000000f78497c20 */ /* 0x001fc80008410000 */
[----:B------:R-:W-:Y:S01]  /*29a0*/  FMUL.RZ R79, R73, 0.15915493667125701904 ;  /* 0x3e22f983494f7820 */ /* 0x000fe2000040c000 */
[----:B------:R0:W5:Y:S01]  /*29b0*/  @!P0 LDG.E.128 R60, [R68.64] ;  /* 0x00000006443c8981 */ /* 0x000162000c1e1d00 */
[----:B------:R-:W-:Y:S02]  /*29c0*/  FMUL.FTZ R73, R121, UR15 ;  /* 0x0000000f79497c20 */ /* 0x000fe40008410000 */
[-C--:B0-----:R-:W-:Y:S02]  /*29d0*/  FMUL.FTZ R68, R107, R70.reuse ;  /* 0x000000466b447220 */ /* 0x081fe40000410000 */
[----:B------:R-:W-:Y:S02]  /*29e0*/  FMUL.RZ R82, R73, 0.15915493667125701904 ;  /* 0x3e22f98349527820 */ /* 0x000fe4000040c000 */
[----:B------:R-:W-:Y:S02]  /*29f0*/  FMUL.FTZ R73, R122, UR15 ;  /* 0x0000000f7a497c20 */ /* 0x000fe40008410000 */
[----:B------:R-:W0:Y:S01]  /*2a00*/  MUFU.EX2 R68, R68 ;  /* 0x0000004400447308 */ /* 0x000e220000000800 */
[----:B-1----:R-:W-:-:S02]  /*2a10*/  FMUL.FTZ R75, R111, R70 ;  /* 0x000000466f4b7220 */ /* 0x002fc40000410000 */
[-C--:B------:R-:W-:Y:S02]  /*2a20*/  FMUL.FTZ R69, R109, R70.reuse ;  /* 0x000000466d457220 */ /* 0x080fe40000410000 */
[----:B------:R-:W-:Y:S02]  /*2a30*/  FMUL.RZ R83, R73, 0.15915493667125701904 ;  /* 0x3e22f98349537820 */ /* 0x000fe4000040c000 */
[----:B------:R-:W-:Y:S01]  /*2a40*/  FMUL.FTZ R73, R110, R70 ;  /* 0x000000466e497220 */ /* 0x000fe20000410000 */
[----:B------:R-:W1:Y:S08]  /*2a50*/  MUFU.EX2 R75, R75 ;  /* 0x0000004b004b7308 */ /* 0x000e700000000800 */
[----:B------:R-:W3:Y:S01]  /*2a60*/  MUFU.EX2 R69, R69 ;  /* 0x0000004500457308 */ /* 0x000ee20000000800 */
[----:B0-----:R-:W-:Y:S01]  /*2a70*/  FMUL.FTZ R170, R68, R71 ;  /* 0x0000004744aa7220 */ /* 0x001fe20000410000 */
[----:B------:R-:W-:-:S06]  /*2a80*/  PRMT R71, RZ, 0x5410, R32 ;  /* 0x00005410ff477816 */ /* 0x000fcc0000000020 */
[----:B------:R-:W0:Y:S01]  /*2a90*/  MUFU.EX2 R73, R73 ;  /* 0x0000004900497308 */ /* 0x000e220000000800 */
[----:B------:R-:W-:Y:S02]  /*2aa0*/  FMUL.FTZ R169, R68, R169 ;  /* 0x000000a944a97220 */ /* 0x000fe40000410000 */
[----:B------:R-:W-:-:S05]  /*2ab0*/  FMUL.FTZ R232, R106, R71 ;  /* 0x000000476ae87220 */ /* 0x000fca0000410000 */
[----:B------:R-:W-:Y:S01]  /*2ac0*/  MUFU.SIN R156, R77 ;  /* 0x0000004d009c7308 */ /* 0x000fe20000000400 */
[----:B-1----:R-:W-:-:S07]  /*2ad0*/  FMUL.FTZ R164, R75, R164 ;  /* 0x000000a44ba47220 */ /* 0x002fce0000410000 */
[----:B------:R1:W-:Y:S01]  /*2ae0*/  MUFU.COS R155, R77 ;  /* 0x0000004d009b7308 */ /* 0x0003e20000000000 */
[----:B------:R-:W-:Y:S02]  /*2af0*/  FMUL.FTZ R163, R75, R76 ;  /* 0x0000004c4ba37220 */ /* 0x000fe40000410000 */
[----:B-1----:R-:W-:Y:S02]  /*2b00*/  FMUL.FTZ R77, R112, R70 ;  /* 0x00000046704d7220 */ /* 0x002fe40000410000 */
[----:B------:R-:W-:Y:S02]  /*2b10*/  FMUL.FTZ R75, R232, R169 ;  /* 0x000000a9e84b7220 */ /* 0x000fe40000410000 */
[----:B---3--:R-:W-:Y:S02]  /*2b20*/  FMUL.FTZ R167, R69, R72 ;  /* 0x0000004845a77220 */ /* 0x008fe40000410000 */
[----:B------:R-:W1:Y:S01]  /*2b30*/  MUFU.EX2 R77, R77 ;  /* 0x0000004d004d7308 */ /* 0x000e620000000800 */
[----:B------:R-:W-:Y:S01]  /*2b40*/  PRMT R72, RZ, 0x5410, R33 ;  /* 0x00005410ff487816 */ /* 0x000fe20000000021 */
[----:B0-----:R-:W-:-:S02]  /*2b50*/  FMUL.FTZ R166, R73, R166 ;  /* 0x000000a649a67220 */ /* 0x001fc40000410000 */
[----:B------:R-:W-:Y:S02]  /*2b60*/  FMUL.FTZ R165, R73, R74 ;  /* 0x0000004a49a57220 */ /* 0x000fe40000410000 */
[----:B------:R-:W-:Y:S02]  /*2b70*/  FMUL.FTZ R73, RZ, R169 ;  /* 0x000000a9ff497220 */ /* 0x000fe40000410000 */
[----:B------:R-:W-:Y:S02]  /*2b80*/  FFMA.FTZ R75, RZ, R170, R75 ;  /* 0x000000aaff4b7223 */ /* 0x000fe4000001004b */
[----:B------:R-:W-:Y:S02]  /*2b90*/  FMUL.FTZ R68, R114, R70 ;  /* 0x0000004672447220 */ /* 0x000fe40000410000 */
[----:B------:R-:W-:Y:S02]  /*2ba0*/  FMUL.FTZ R231, R107, R72 ;  /* 0x000000486be77220 */ /* 0x000fe40000410000 */
[----:B------:R-:W-:-:S02]  /*2bb0*/  FFMA.FTZ R72, R232, R170, -R73 ;  /* 0x000000aae8487223 */ /* 0x000fc40000010849 */
[----:B------:R-:W-:Y:S01]  /*2bc0*/  FADD.FTZ R75, RZ, R75 ;  /* 0x0000004bff4b7221 */ /* 0x000fe20000010000 */
[----:B------:R-:W0:Y:S01]  /*2bd0*/  MUFU.EX2 R68, R68 ;  /* 0x0000004400447308 */ /* 0x000e220000000800 */
[----:B------:R-:W-:Y:S02]  /*2be0*/  FMUL.FTZ R168, R69, R168 ;  /* 0x000000a845a87220 */ /* 0x000fe40000410000 */
[----:B------:R-:W-:Y:S02]  /*2bf0*/  FADD.FTZ R73, R231, R72 ;  /* 0x00000048e7497221 */ /* 0x000fe40000010000 */
[----:B------:R-:W-:Y:S02]  /*2c00*/  FMUL.FTZ R74, R167, R75 ;  /* 0x0000004ba74a7220 */ /* 0x000fe40000410000 */
[----:B------:R-:W-:Y:S02]  /*2c10*/  FMUL.FTZ R69, R115, R70 ;  /* 0x0000004673457220 */ /* 0x000fe40000410000 */
[----:B-1----:R-:W-:-:S02]  /*2c20*/  FMUL.FTZ R141, R77, R78 ;  /* 0x0000004e4d8d7220 */ /* 0x002fc40000410000 */
[----:B------:R-:W-:Y:S02]  /*2c30*/  FMUL.FTZ R142, R77, R142 ;  /* 0x0000008e4d8e7220 */ /* 0x000fe40000410000 */
[-C--:B------:R-:W-:Y:S02]  /*2c40*/  FMUL.FTZ R76, R167, R73.reuse ;  /* 0x00000049a74c7220 */ /* 0x080fe40000410000 */
[----:B------:R-:W-:Y:S01]  /*2c50*/  FFMA.FTZ R77, R168, R73, -R74 ;  /* 0x00000049a84d7223 */ /* 0x000fe2000001084a */
[----:B------:R-:W1:Y:S01]  /*2c60*/  MUFU.EX2 R69, R69 ;  /* 0x0000004500457308 */ /* 0x000e620000000800 */
[----:B------:R-:W-:Y:S02]  /*2c70*/  FMUL.FTZ R71, R116, R70 ;  /* 0x0000004674477220 */ /* 0x000fe40000410000 */
[----:B------:R-:W-:Y:S02]  /*2c80*/  FFMA.FTZ R76, R168, R75, R76 ;  /* 0x0000004ba84c7223 */ /* 0x000fe4000001004c */
[----:B------:R-:W-:-:S02]  /*2c90*/  FADD.FTZ R77, R230, R77 ;  /* 0x0000004de64d7221 */ /* 0x000fc40000010000 */
[----:B------:R-:W-:Y:S01]  /*2ca0*/  FADD.FTZ R76, RZ, R76 ;  /* 0x0000004cff4c7221 */ /* 0x000fe20000010000 */
[----:B------:R-:W3:Y:S01]  /*2cb0*/  MUFU.EX2 R71, R71 ;  /* 0x0000004700477308 */ /* 0x000ee20000000800 */
[----:B------:R-:W-:Y:S02]  /*2cc0*/  FMUL.FTZ R75, R165, R77 ;  /* 0x0000004da54b7220 */ /* 0x000fe40000410000 */
[----:B------:R-:W-:Y:S02]  /*2cd0*/  FMUL.FTZ R72, R117, R70 ;  /* 0x0000004675487220 */ /* 0x000fe40000410000 */
[C---:B0-----:R-:W-:Y:S02]  /*2ce0*/  FMUL.FTZ R145, R68.reuse, R145 ;  /* 0x0000009144917220 */ /* 0x041fe40000410000 */
[----:B------:R-:W-:Y:S02]  /*2cf0*/  FMUL.FTZ R146, R68, R146 ;  /* 0x0000009244927220 */ /* 0x000fe40000410000 */
[----:B------:R-:W-:-:S02]  /*2d00*/  FMUL.FTZ R74, R165, R76 ;  /* 0x0000004ca54a7220 */ /* 0x000fc40000410000 */
[C---:B------:R-:W-:Y:S02]  /*2d10*/  FFMA.FTZ R75, R166.reuse, R76, R75 ;  /* 0x0000004ca64b7223 */ /* 0x040fe4000001004b */
[----:B------:R-:W-:Y:S01]  /*2d20*/  FMUL.FTZ R68, R119, R70 ;  /* 0x0000004677447220 */ /* 0x000fe20000410000 */
[----:B------:R-:W0:Y:S01]  /*2d30*/  MUFU.EX2 R72, R72 ;  /* 0x0000004800487308 */ /* 0x000e220000000800 */
[----:B------:R-:W-:Y:S02]  /*2d40*/  FFMA.FTZ R74, R166, R77, -R74 ;  /* 0x0000004da64a7223 */ /* 0x000fe4000001084a */
[----:B------:R-:W-:Y:S02]  /*2d50*/  FADD.FTZ R75, RZ, R75 ;  /* 0x0000004bff4b7221 */ /* 0x000fe40000010000 */
[----:B-1----:R-:W-:-:S03]  /*2d60*/  FMUL.FTZ R147, R69, R147 ;  /* 0x0000009345937220 */ /* 0x002fc60000410000 */
[----:B------:R-:W-:Y:S01]  /*2d70*/  MUFU.SIN R158, R79 ;  /* 0x0000004f009e7308 */ /* 0x000fe20000000400 */
[----:B------:R-:W-:Y:S02]  /*2d80*/  FMUL.FTZ R148, R69, R148 ;  /* 0x0000009445947220 */ /* 0x000fe40000410000 */
[----:B------:R-:W-:Y:S02]  /*2d90*/  FADD.FTZ R74, R229, R74 ;  /* 0x0000004ae54a7221 */ /* 0x000fe40000010000 */
[----:B------:R-:W-:-:S03]  /*2da0*/  FMUL.FTZ R77, R163, R75 ;  /* 0x0000004ba34d7220 */ /* 0x000fc60000410000 */
[----:B------:R1:W-:Y:S01]  /*2db0*/  MUFU.COS R157, R79 ;  /* 0x0000004f009d7308 */ /* 0x0003e20000000000 */
[----:B------:R-:W-:Y:S02]  /*2dc0*/  FMUL.FTZ R69, R120, R70 ;  /* 0x0000004678457220 */ /* 0x000fe40000410000 */
[----:B------:R-:W-:-:S05]  /*2dd0*/  FMUL.FTZ R76, R163, R74 ;  /* 0x0000004aa34c7220 */ /* 0x000fca0000410000 */
[----:B------:R-:W4:Y:S01]  /*2de0*/  MUFU.EX2 R68, R68 ;  /* 0x0000004400447308 */ /* 0x000f220000000800 */
[----:B-1----:R-:W-:Y:S02]  /*2df0*/  FMUL.FTZ R79, R113, R70 ;  /* 0x00000046714f7220 */ /* 0x002fe40000410000 */
[----:B------:R-:W-:Y:S02]  /*2e00*/  FFMA.FTZ R77, R164, R74, -R77 ;  /* 0x0000004aa44d7223 */ /* 0x000fe4000001084d */
[----:B------:R-:W-:Y:S02]  /*2e10*/  FMUL.FTZ R73, R118, R70 ;  /* 0x0000004676497220 */ /* 0x000fe40000410000 */
[C---:B---3--:R-:W-:Y:S01]  /*2e20*/  FMUL.FTZ R149, R71.reuse, R149 ;  /* 0x0000009547957220 */ /* 0x048fe20000410000 */
[----:B------:R-:W1:Y:S01]  /*2e30*/  MUFU.EX2 R79, R79 ;  /* 0x0000004f004f7308 */ /* 0x000e620000000800 */
[----:B------:R-:W-:Y:S02]  /*2e40*/  FMUL.FTZ R150, R71, R150 ;  /* 0x0000009647967220 */ /* 0x000fe40000410000 */
[----:B------:R-:W-:-:S02]  /*2e50*/  FMUL.FTZ R71, R121, R70 ;  /* 0x0000004679477220 */ /* 0x000fc40000410000 */
[----:B------:R-:W-:Y:S02]  /*2e60*/  FMUL.FTZ R70, R122, R70 ;  /* 0x000000467a467220 */ /* 0x000fe40000410000 */
[----:B------:R-:W-:Y:S01]  /*2e70*/  FFMA.FTZ R76, R164, R75, R76 ;  /* 0x0000004ba44c7223 */ /* 0x000fe2000001004c */
[----:B------:R-:W3:Y:S01]  /*2e80*/  MUFU.EX2 R69, R69 ;  /* 0x0000004500457308 */ /* 0x000ee20000000800 */
[----:B------:R-:W-:Y:S02]  /*2e90*/  FADD.FTZ R77, R228, R77 ;  /* 0x0000004de44d7221 */ /* 0x000fe40000010000 */
[C---:B0-----:R-:W-:Y:S02]  /*2ea0*/  FMUL.FTZ R151, R72.reuse, R151 ;  /* 0x0000009748977220 */ /* 0x041fe40000410000 */
[----:B------:R-:W-:Y:S02]  /*2eb0*/  FMUL.FTZ R152, R72, R152 ;  /* 0x0000009848987220 */ /* 0x000fe40000410000 */
[----:B------:R-:W-:Y:S01]  /*2ec0*/  FADD.FTZ R76, RZ, R76 ;  /* 0x0000004cff4c7221 */ /* 0x000fe20000010000 */
[----:B------:R-:W0:Y:S01]  /*2ed0*/  MUFU.EX2 R73, R73 ;  /* 0x0000004900497308 */ /* 0x000e220000000800 */
[----:B------:R-:W-:-:S02]  /*2ee0*/  FMUL.FTZ R72, R142, R77 ;  /* 0x0000004d8e487220 */ /* 0x000fc40000410000 */
[C---:B----4-:R-:W-:Y:S02]  /*2ef0*/  FMUL.FTZ R155, R68.reuse, R155 ;  /* 0x0000009b449b7220 */ /* 0x050fe40000410000 */
[----:B------:R-:W-:-:S03]  /*2f00*/  FMUL.FTZ R156, R68, R156 ;  /* 0x0000009c449c7220 */ /* 0x000fc60000410000 */
[----:B------:R-:W-:Y:S01]  /*2f10*/  MUFU.SIN R162, R83 ;  /* 0x0000005300a27308 */ /* 0x000fe20000000400 */
[-C--:B------:R-:W-:Y:S02]  /*2f20*/  FMUL.FTZ R68, R142, R76.reuse ;  /* 0x0000004c8e447220 */ /* 0x080fe40000410000 */
[----:B------:R-:W-:-:S05]  /*2f30*/  FFMA.FTZ R72, R141, R76, R72 ;  /* 0x0000004c8d487223 */ /* 0x000fca0000010048 */
[----:B------:R-:W-:Y:S01]  /*2f40*/  MUFU.COS R161, R83 ;  /* 0x0000005300a17308 */ /* 0x000fe20000000000 */
[----:B-1----:R-:W-:-:S07]  /*2f50*/  FMUL.FTZ R144, R79, R144 ;  /* 0x000000904f907220 */ /* 0x002fce0000410000 */
[----:B------:R-:W1:Y:S01]  /*2f60*/  MUFU.EX2 R70, R70 ;  /* 0x0000004600467308 */ /* 0x000e620000000800 */
[----:B------:R-:W-:Y:S02]  /*2f70*/  FFMA.FTZ R68, R141, R77, -R68 ;  /* 0x0000004d8d447223 */ /* 0x000fe40000010844 */
[----:B------:R-:W-:Y:S02]  /*2f80*/  FADD.FTZ R72, RZ, R72 ;  /* 0x00000048ff487221 */ /* 0x000fe40000010000 */
[----:B---3--:R-:W-:-:S03]  /*2f90*/  FMUL.FTZ R157, R69, R157 ;  /* 0x0000009d459d7220 */ /* 0x008fc60000410000 */
[----:B------:R-:W-:Y:S01]  /*2fa0*/  MUFU.SIN R160, R82 ;  /* 0x0000005200a07308 */ /* 0x000fe20000000400 */
[----:B------:R-:W-:Y:S02]  /*2fb0*/  FMUL.FTZ R158, R69, R158 ;  /* 0x0000009e459e7220 */ /* 0x000fe40000410000 */
[----:B------:R-:W-:-:S05]  /*2fc0*/  FMUL.FTZ R143, R79, R143 ;  /* 0x0000008f4f8f7220 */ /* 0x000fca0000410000 */
[----:B------:R-:W-:Y:S01]  /*2fd0*/  MUFU.COS R159, R82 ;  /* 0x00000052009f7308 */ /* 0x000fe20000000000 */
[----:B------:R-:W-:Y:S02]  /*2fe0*/  FADD.FTZ R68, R227, R68 ;  /* 0x00000044e3447221 */ /* 0x000fe40000010000 */
[----:B------:R-:W-:-:S05]  /*2ff0*/  FMUL.FTZ R69, R144, R72 ;  /* 0x0000004890457220 */ /* 0x000fca0000410000 */
[----:B------:R-:W3:Y:S01]  /*3000*/  MUFU.EX2 R71, R71 ;  /* 0x0000004700477308 */ /* 0x000ee20000000800 */
[C---:B0-----:R-:W-:Y:S02]  /*3010*/  FMUL.FTZ R153, R73.reuse, R153 ;  /* 0x0000009949997220 */ /* 0x041fe40000410000 */
[----:B------:R-:W-:Y:S02]  /*3020*/  FMUL.FTZ R154, R73, R154 ;  /* 0x0000009a499a7220 */ /* 0x000fe40000410000 */
[----:B------:R-:W-:Y:S02]  /*3030*/  FFMA.FTZ R73, R143, R68, -R69 ;  /* 0x000000448f497223 */ /* 0x000fe40000010845 */
[C---:B-1----:R-:W-:Y:S02]  /*3040*/  FMUL.FTZ R161, R70.reuse, R161 ;  /* 0x000000a146a17220 */ /* 0x042fe40000410000 */
[----:B------:R-:W-:Y:S02]  /*3050*/  FMUL.FTZ R162, R70, R162 ;  /* 0x000000a246a27220 */ /* 0x000fe40000410000 */
[----:B------:R-:W-:-:S02]  /*3060*/  FMUL.FTZ R69, R81, R169 ;  /* 0x000000a951457220 */ /* 0x000fc40000410000 */
[----:B------:R-:W-:Y:S01]  /*3070*/  FMUL.FTZ R70, R144, R68 ;  /* 0x0000004490467220 */ /* 0x000fe20000410000 */
[----:B------:R-:W-:Y:S01]  /*3080*/  PRMT R226, RZ, 0x5410, R38 ;  /* 0x00005410ffe27816 */ /* 0x000fe20000000026 */
[C---:B------:R-:W-:Y:S02]  /*3090*/  FMUL.FTZ R68, R80.reuse, R169 ;  /* 0x000000a950447220 */ /* 0x040fe40000410000 */
[----:B------:R-:W-:Y:S02]  /*30a0*/  FFMA.FTZ R69, R80, R170, -R69 ;  /* 0x000000aa50457223 */ /* 0x000fe40000010845 */
[----:B------:R-:W-:Y:S02]  /*30b0*/  FFMA.FTZ R70, R143, R72, R70 ;  /* 0x000000488f467223 */ /* 0x000fe40000010046 */
[C---:B---3--:R-:W-:Y:S02]  /*30c0*/  FMUL.FTZ R159, R71.reuse, R159 ;  /* 0x0000009f479f7220 */ /* 0x048fe40000410000 */
[----:B------:R-:W-:-:S02]  /*30d0*/  FMUL.FTZ R160, R71, R160 ;  /* 0x000000a047a07220 */ /* 0x000fc40000410000 */
[----:B------:R-:W-:Y:S02]  /*30e0*/  FFMA.FTZ R68, R81, R170, R68 ;  /* 0x000000aa51447223 */ /* 0x000fe40000010044 */
[----:B------:R-:W-:Y:S02]  /*30f0*/  FMUL.FTZ R71, R167, R69 ;  /* 0x00000045a7477220 */ /* 0x000fe40000410000 */
[----:B------:R-:W-:Y:S02]  /*3100*/  FMUL.FTZ R226, R113, R226 ;  /* 0x000000e271e27220 */ /* 0x000fe40000410000 */
[----:B------:R-:W-:Y:S02]  /*3110*/  FADD.FTZ R72, RZ, R70 ;  /* 0x00000046ff487221 */ /* 0x000fe40000010000 */
[-C--:B------:R-:W-:Y:S01]  /*3120*/  FMUL.FTZ R70, R167, R68.reuse ;  /* 0x00000044a7467220 */ /* 0x080fe20000410000 */
[----:B------:R-:W-:Y:S01]  /*3130*/  PRMT R225, RZ, 0x5410, R39 ;  /* 0x00005410ffe17816 */ /* 0x000fe20000000027 */
[----:B------:R-:W-:-:S02]  /*3140*/  FFMA.FTZ R71, R168, R68, R71 ;  /* 0x00000044a8477223 */ /* 0x000fc40000010047 */
[----:B------:R-:W-:Y:S02]  /*3150*/  FADD.FTZ R73, R226, R73 ;  /* 0x00000049e2497221 */ /* 0x000fe40000010000 */
[----:B------:R-:W-:Y:S02]  /*3160*/  FMUL.FTZ R74, R146, R72 ;  /* 0x00000048924a7220 */ /* 0x000fe40000410000 */
[----:B------:R-:W-:Y:S02]  /*3170*/  FFMA.FTZ R70, R168, R69, -R70 ;  /* 0x00000045a8467223 */ /* 0x000fe40000010846 */
[----:B------:R-:W-:Y:S02]  /*3180*/  FMUL.FTZ R69, R165, R71 ;  /* 0x00000047a5457220 */ /* 0x000fe40000410000 */
[-C--:B------:R-:W-:Y:S02]  /*3190*/  FFMA.FTZ R74, R145, R73.reuse, -R74 ;  /* 0x00000049914a7223 */ /* 0x080fe4000001084a */
[----:B------:R-:W-:-:S02]  /*31a0*/  FMUL.FTZ R73, R146, R73 ;  /* 0x0000004992497220 */ /* 0x000fc40000410000 */
[----:B------:R-:W-:Y:S02]  /*31b0*/  FMUL.FTZ R225, R114, R225 ;  /* 0x000000e172e17220 */ /* 0x000fe40000410000 */
[-C--:B------:R-:W-:Y:S02]  /*31c0*/  FMUL.FTZ R68, R165, R70.reuse ;  /* 0x00000046a5447220 */ /* 0x080fe40000410000 */
[C---:B------:R-:W-:Y:S02]  /*31d0*/  FFMA.FTZ R69, R166.reuse, R70, -R69 ;  /* 0x00000046a6457223 */ /* 0x040fe40000010845 */
[----:B------:R-:W-:Y:S02]  /*31e0*/  FFMA.FTZ R73, R145, R72, R73 ;  /* 0x0000004891497223 */ /* 0x000fe40000010049 */
[----:B------:R-:W-:Y:S02]  /*31f0*/  FADD.FTZ R74, R225, R74 ;  /* 0x0000004ae14a7221 */ /* 0x000fe40000010000 */
[----:B------:R-:W-:-:S02]  /*3200*/  FFMA.FTZ R68, R166, R71, R68 ;  /* 0x00000047a6447223 */ /* 0x000fc40000010044 */
[C---:B------:R-:W-:Y:S02]  /*3210*/  FMUL.FTZ R71, R163.reuse, R69 ;  /* 0x00000045a3477220 */ /* 0x040fe40000410000 */
[----:B------:R-:W-:Y:S02]  /*3220*/  FADD.FTZ R73, RZ, R73 ;  /* 0x00000049ff497221 */ /* 0x000fe40000010000 */
[----:B------:R-:W-:Y:S02]  /*3230*/  FMUL.FTZ R76, R148, R74 ;  /* 0x0000004a944c7220 */ /* 0x000fe40000410000 */
[-C--:B------:R-:W-:Y:S02]  /*3240*/  FMUL.FTZ R70, R163, R68.reuse ;  /* 0x00000044a3467220 */ /* 0x080fe40000410000 */
[----:B------:R-:W-:Y:S01]  /*3250*/  FFMA.FTZ R71, R164, R68, R71 ;  /* 0x00000044a4477223 */ /* 0x000fe20000010047 */
[----:B------:R-:W-:Y:S01]  /*3260*/  PRMT R68, RZ, 0x5410, R40 ;  /* 0x00005410ff447816 */ /* 0x000fe20000000028 */
[----:B------:R-:W-:-:S02]  /*3270*/  FMUL.FTZ R72, R148, R73 ;  /* 0x0000004994487220 */ /* 0x000fc40000410000 */
[C---:B------:R-:W-:Y:S02]  /*3280*/  FFMA.FTZ R76, R147.reuse, R73, R76 ;  /* 0x00000049934c7223 */ /* 0x040fe4000001004c */
[----:B------:R-:W-:Y:S02]  /*3290*/  FFMA.FTZ R70, R164, R69, -R70 ;  /* 0x00000045a4467223 */ /* 0x000fe40000010846 */
[----:B------:R-:W-:Y:S02]  /*32a0*/  FFMA.FTZ R74, R147, R74, -R72 ;  /* 0x0000004a934a7223 */ /* 0x000fe40000010848 */
[----:B------:R-:W-:Y:S02]  /*32b0*/  FMUL.FTZ R215, R115, R68 ;  /* 0x0000004473d77220 */ /* 0x000fe40000410000 */
[----:B------:R-:W-:Y:S02]  /*32c0*/  FADD.FTZ R76, RZ, R76 ;  /* 0x0000004cff4c7221 */ /* 0x000fe40000010000 */
[----:B------:R-:W-:-:S02]  /*32d0*/  FMUL.FTZ R72, R142, R70 ;  /* 0x000000468e487220 */ /* 0x000fc40000410000 */
[-C--:B------:R-:W-:Y:S02]  /*32e0*/  FMUL.FTZ R68, R142, R71.reuse ;  /* 0x000000478e447220 */ /* 0x080fe40000410000 */
[----:B------:R-:W-:Y:S02]  /*32f0*/  FADD.FTZ R74, R215, R74 ;  /* 0x0000004ad74a7221 */ /* 0x000fe40000010000 */
[----:B------:R-:W-:Y:S01]  /*3300*/  FMUL.FTZ R69, R150, R76 ;  /* 0x0000004c96457220 */ /* 0x000fe20000410000 */
[----:B------:R-:W-:Y:S01]  /*3310*/  PRMT R73, RZ, 0x5410, R41 ;  /* 0x00005410ff497816 */ /* 0x000fe20000000029 */
[C---:B------:R-:W-:Y:S02]  /*3320*/  FFMA.FTZ R72, R141.reuse, R71, R72 ;  /* 0x000000478d487223 */ /* 0x040fe40000010048 */
[----:B------:R-:W-:Y:S02]  /*3330*/  FFMA.FTZ R68, R141, R70, -R68 ;  /* 0x000000468d447223 */ /* 0x000fe40000010844 */
[----:B------:R-:W-:-:S02]  /*3340*/  FFMA.FTZ R71, R149, R74, -R69 ;  /* 0x0000004a95477223 */ /* 0x000fc40000010845 */
[C---:B------:R-:W-:Y:S02]  /*3350*/  FMUL.FTZ R69, R144.reuse, R72 ;  /* 0x0000004890457220 */ /* 0x040fe40000410000 */
[----:B------:R-:W-:Y:S02]  /*3360*/  FMUL.FTZ R70, R144, R68 ;  /* 0x0000004490467220 */ /* 0x000fe40000410000 */
[----:B------:R-:W-:Y:S02]  /*3370*/  FMUL.FTZ R74, R150, R74 ;  /* 0x0000004a964a7220 */ /* 0x000fe40000410000 */
[----:B------:R-:W-:Y:S02]  /*3380*/  FMUL.FTZ R212, R116, R73 ;  /* 0x0000004974d47220 */ /* 0x000fe40000410000 */
[C---:B------:R-:W-:Y:S02]  /*3390*/  FFMA.FTZ R69, R143.reuse, R68, -R69 ;  /* 0x000000448f457223 */ /* 0x040fe40000010845 */
[----:B------:R-:W-:-:S02]  /*33a0*/  FFMA.FTZ R70, R143, R72, R70 ;  /* 0x000000488f467223 */ /* 0x000fc40000010046 */
[----:B------:R-:W-:Y:S02]  /*33b0*/  FFMA.FTZ R74, R149, R76, R74 ;  /* 0x0000004c954a7223 */ /* 0x000fe4000001004a */
[----:B------:R-:W-:Y:S02]  /*33c0*/  FADD.FTZ R72, R212, R71 ;  /* 0x00000047d4487221 */ /* 0x000fe40000010000 */
[----:B------:R-:W-:Y:S02]  /*33d0*/  FMUL.FTZ R71, R146, R69 ;  /* 0x0000004592477220 */ /* 0x000fe40000410000 */
[----:B------:R-:W-:Y:S02]  /*33e0*/  FADD.FTZ R74, RZ, R74 ;  /* 0x0000004aff4a7221 */ /* 0x000fe40000010000 */
[----:B------:R-:W-:Y:S02]  /*33f0*/  FMUL.FTZ R75, R152, R72 ;  /* 0x00000048984b7220 */ /* 0x000fe40000410000 */
[----:B------:R-:W-:-:S02]  /*3400*/  FMUL.FTZ R68, R146, R70 ;  /* 0x0000004692447220 */ /* 0x000fc40000410000 */
[----:B------:R-:W-:Y:S01]  /*3410*/  FFMA.FTZ R71, R145, R70, R71 ;  /* 0x0000004691477223 */ /* 0x000fe20000010047 */
[----:B------:R-:W-:Y:S01]  /*3420*/  PRMT R70, RZ, 0x5410, R42 ;  /* 0x00005410ff467816 */ /* 0x000fe2000000002a */
[-C--:B------:R-:W-:Y:S02]  /*3430*/  FMUL.FTZ R73, R152, R74.reuse ;  /* 0x0000004a98497220 */ /* 0x080fe40000410000 */
[----:B------:R-:W-:Y:S02]  /*3440*/  FFMA.FTZ R75, R151, R74, R75 ;  /* 0x0000004a974b7223 */ /* 0x000fe4000001004b */
[----:B------:R-:W-:Y:S02]  /*3450*/  FFMA.FTZ R68, R145, R69, -R68 ;  /* 0x0000004591447223 */ /* 0x000fe40000010844 */
[----:B------:R-:W-:Y:S02]  /*3460*/  FMUL.FTZ R69, R148, R71 ;  /* 0x0000004794457220 */ /* 0x000fe40000410000 */
[----:B------:R-:W-:-:S02]  /*3470*/  FFMA.FTZ R72, R151, R72, -R73 ;  /* 0x0000004897487223 */ /* 0x000fc40000010849 */
[----:B------:R-:W-:Y:S02]  /*3480*/  FMUL.FTZ R213, R117, R70 ;  /* 0x0000004675d57220 */ /* 0x000fe40000410000 */
[----:B------:R-:W-:Y:S02]  /*3490*/  FADD.FTZ R75, RZ, R75 ;  /* 0x0000004bff4b7221 */ /* 0x000fe40000010000 */
[-C--:B------:R-:W-:Y:S01]  /*34a0*/  FMUL.FTZ R70, R148, R68.reuse ;  /* 0x0000004494467220 */ /* 0x080fe20000410000 */
[----:B------:R-:W-:Y:S01]  /*34b0*/  PRMT R77, RZ, 0x5410, R43 ;  /* 0x00005410ff4d7816 */ /* 0x000fe2000000002b */
[----:B------:R-:W-:Y:S02]  /*34c0*/  FFMA.FTZ R69, R147, R68, -R69 ;  /* 0x0000004493457223 */ /* 0x000fe40000010845 */
[----:B------:R-:W-:Y:S02]  /*34d0*/  FADD.FTZ R72, R213, R72 ;  /* 0x00000048d5487221 */ /* 0x000fe40000010000 */
[----:B------:R-:W-:-:S02]  /*34e0*/  FMUL.FTZ R73, R154, R75 ;  /* 0x0000004b9a497220 */ /* 0x000fc40000410000 */
[----:B------:R-:W-:Y:S02]  /*34f0*/  FFMA.FTZ R70, R147, R71, R70 ;  /* 0x0000004793467223 */ /* 0x000fe40000010046 */
[----:B------:R-:W-:Y:S02]  /*3500*/  FMUL.FTZ R71, R150, R69 ;  /* 0x0000004596477220 */ /* 0x000fe40000410000 */
[-C--:B------:R-:W-:Y:S02]  /*3510*/  FFMA.FTZ R73, R153, R72.reuse, -R73 ;  /* 0x0000004899497223 */ /* 0x080fe40000010849 */
[----:B------:R-:W-:Y:S02]  /*3520*/  FMUL.FTZ R72, R154, R72 ;  /* 0x000000489a487220 */ /* 0x000fe40000410000 */
[----:B------:R-:W-:Y:S02]  /*3530*/  FMUL.FTZ R214, R118, R77 ;  /* 0x0000004d76d67220 */ /* 0x000fe40000410000 */
[----:B------:R-:W-:-:S02]  /*3540*/  FMUL.FTZ R68, R150, R70 ;  /* 0x0000004696447220 */ /* 0x000fc40000410000 */
[----:B------:R-:W-:Y:S02]  /*3550*/  FFMA.FTZ R71, R149, R70, R71 ;  /* 0x0000004695477223 */ /* 0x000fe40000010047 */
[----:B------:R-:W-:Y:S02]  /*3560*/  FFMA.FTZ R72, R153, R75, R72 ;  /* 0x0000004b99487223 */ /* 0x000fe40000010048 */
[----:B------:R-:W-:Y:S02]  /*3570*/  FADD.FTZ R73, R214, R73 ;  /* 0x00000049d6497221 */ /* 0x000fe40000010000 */
[----:B------:R-:W-:Y:S02]  /*3580*/  FFMA.FTZ R68, R149, R69, -R68 ;  /* 0x0000004595447223 */ /* 0x000fe40000010844 */
[----:B------:R-:W-:Y:S01]  /*3590*/  FMUL.FTZ R69, R152, R71 ;  /* 0x0000004798457220 */ /* 0x000fe20000410000 */
[----:B------:R-:W-:Y:S01]  /*35a0*/  ISETP.NE.AND P0, PT, R8, 0x7f, PT ;  /* 0x0000007f0800780c */ /* 0x000fe20003f05270 */
[----:B------:R-:W-:-:S02]  /*35b0*/  FADD.FTZ R72, RZ, R72 ;  /* 0x00000048ff487221 */ /* 0x000fc40000010000 */
[-C--:B------:R-:W-:Y:S02]  /*35c0*/  FMUL.FTZ R75, R156, R73.reuse ;  /* 0x000000499c4b7220 */ /* 0x080fe40000410000 */
[-C--:B------:R-:W-:Y:S02]  /*35d0*/  FMUL.FTZ R70, R152, R68.reuse ;  /* 0x0000004498467220 */ /* 0x080fe40000410000 */
[----:B------:R-:W-:Y:S01]  /*35e0*/  FFMA.FTZ R69, R151, R68, -R69 ;  /* 0x0000004497457223 */ /* 0x000fe20000010845 */
[----:B------:R-:W-:Y:S01]  /*35f0*/  PRMT R68, RZ, 0x5410, R44 ;  /* 0x00005410ff447816 */ /* 0x000fe2000000002c */
[-C--:B------:R-:W-:Y:S02]  /*3600*/  FMUL.FTZ R74, R156, R72.reuse ;  /* 0x000000489c4a7220 */ /* 0x080fe40000410000 */
[C---:B------:R-:W-:Y:S02]  /*3610*/  FFMA.FTZ R75, R155.reuse, R72, R75 ;  /* 0x000000489b4b7223 */ /* 0x040fe4000001004b */
[----:B------:R-:W-:Y:S01]  /*3620*/  FFMA.FTZ R74, R155, R73, -R74 ;  /* 0x000000499b4a7223 */ /* 0x000fe2000001084a */
[----:B------:R0:W1:Y:S01]  /*3630*/  @P0 LDS.64 R98, [R8.X8+0x3518] ;  /* 0x0035180008620984 */ /* 0x0000620000008a00 */
[----:B------:R-:W-:-:S02]  /*3640*/  FMUL.FTZ R83, R119, R68 ;  /* 0x0000004477537220 */ /* 0x000fc40000410000 */
[----:B------:R-:W-:Y:S02]  /*3650*/  FADD.FTZ R75, RZ, R75 ;  /* 0x0000004bff4b7221 */ /* 0x000fe40000010000 */
[----:B------:R-:W-:Y:S02]  /*3660*/  FFMA.FTZ R70, R151, R71, R70 ;  /* 0x0000004797467223 */ /* 0x000fe40000010046 */
[----:B------:R-:W-:Y:S02]  /*3670*/  FMUL.FTZ R71, R154, R69 ;  /* 0x000000459a477220 */ /* 0x000fe40000410000 */
[----:B------:R-:W-:Y:S02]  /*3680*/  FADD.FTZ R74, R83, R74 ;  /* 0x0000004a534a7221 */ /* 0x000fe40000010000 */
[----:B------:R-:W-:Y:S02]  /*3690*/  FMUL.FTZ R72, R158, R75 ;  /* 0x0000004b9e487220 */ /* 0x000fe40000410000 */
[----:B------:R-:W-:-:S02]  /*36a0*/  FMUL.FTZ R68, R154, R70 ;  /* 0x000000469a447220 */ /* 0x000fc40000410000 */
[----:B------:R-:W-:Y:S01]  /*36b0*/  FFMA.FTZ R71, R153, R70, R71 ;  /* 0x0000004699477223 */ /* 0x000fe20000010047 */
[----:B------:R-:W-:Y:S01]  /*36c0*/  PRMT R77, RZ, 0x5410, R45 ;  /* 0x00005410ff4d7816 */ /* 0x000fe2000000002d */
[-C--:B------:R-:W-:Y:S02]  /*36d0*/  FFMA.FTZ R73, R157, R74.reuse, -R72 ;  /* 0x0000004a9d497223 */ /* 0x080fe40000010848 */
[----:B------:R-:W-:Y:S02]  /*36e0*/  FFMA.FTZ R68, R153, R69, -R68 ;  /* 0x0000004599447223 */ /* 0x000fe40000010844 */
[----:B------:R-:W-:Y:S02]  /*36f0*/  FMUL.FTZ R74, R158, R74 ;  /* 0x0000004a9e4a7220 */ /* 0x000fe40000410000 */
[C---:B------:R-:W-:Y:S02]  /*3700*/  FMUL.FTZ R69, R156.reuse, R71 ;  /* 0x000000479c457220 */ /* 0x040fe40000410000 */
[----:B------:R-:W-:-:S02]  /*3710*/  FMUL.FTZ R70, R156, R68 ;  /* 0x000000449c467220 */ /* 0x000fc40000410000 */
[----:B------:R-:W-:Y:S02]  /*3720*/  FMUL.FTZ R208, R120, R77 ;  /* 0x0000004d78d07220 */ /* 0x000fe40000410000 */
[----:B------:R-:W-:Y:S02]  /*3730*/  FFMA.FTZ R74, R157, R75, R74 ;  /* 0x0000004b9d4a7223 */ /* 0x000fe4000001004a */
[C---:B------:R-:W-:Y:S02]  /*3740*/  FFMA.FTZ R69, R155.reuse, R68, -R69 ;  /* 0x000000449b457223 */ /* 0x040fe40000010845 */
[----:B------:R-:W-:Y:S02]  /*3750*/  FFMA.FTZ R70, R155, R71, R70 ;  /* 0x000000479b467223 */ /* 0x000fe40000010046 */
[----:B------:R-:W-:Y:S02]  /*3760*/  FADD.FTZ R73, R208, R73 ;  /* 0x00000049d0497221 */ /* 0x000fe40000010000 */
[----:B------:R-:W-:-:S02]  /*3770*/  FADD.FTZ R74, RZ, R74 ;  /* 0x0000004aff4a7221 */ /* 0x000fc40000010000 */
[C---:B------:R-:W-:Y:S01]  /*3780*/  FMUL.FTZ R71, R158.reuse, R69 ;  /* 0x000000459e477220 */ /* 0x040fe20000410000 */
[----:B------:R-:W-:Y:S01]  /*3790*/  PRMT R82, RZ, 0x5410, R46 ;  /* 0x00005410ff527816 */ /* 0x000fe2000000002e */
[----:B------:R-:W-:Y:S02]  /*37a0*/  FMUL.FTZ R68, R158, R70 ;  /* 0x000000469e447220 */ /* 0x000fe40000410000 */
[C---:B------:R-:W-:Y:S02]  /*37b0*/  FMUL.FTZ R75, R160.reuse, R73 ;  /* 0x00000049a04b7220 */ /* 0x040fe40000410000 */
[----:B------:R-:W-:Y:S02]  /*37c0*/  FMUL.FTZ R72, R160, R74 ;  /* 0x0000004aa0487220 */ /* 0x000fe40000410000 */
[C---:B------:R-:W-:Y:S02]  /*37d0*/  FFMA.FTZ R71, R157.reuse, R70, R71 ;  /* 0x000000469d477223 */ /* 0x040fe40000010047 */
[----:B------:R-:W-:-:S02]  /*37e0*/  FFMA.FTZ R68, R157, R69, -R68 ;  /* 0x000000459d447223 */ /* 0x000fc40000010844 */
[C---:B------:R-:W-:Y:S02]  /*37f0*/  FFMA.FTZ R75, R159.reuse, R74, R75 ;  /* 0x0000004a9f4b7223 */ /* 0x040fe4000001004b */
[----:B------:R-:W-:Y:S02]  /*3800*/  FFMA.FTZ R73, R159, R73, -R72 ;  /* 0x000000499f497223 */ /* 0x000fe40000010848 */
[----:B------:R-:W-:Y:S02]  /*3810*/  FMUL.FTZ R82, R121, R82 ;  /* 0x0000005279527220 */ /* 0x000fe40000410000 */
[C---:B------:R-:W-:Y:S02]  /*3820*/  FMUL.FTZ R69, R160.reuse, R71 ;  /* 0x00000047a0457220 */ /* 0x040fe40000410000 */
[----:B------:R-:W-:Y:S02]  /*3830*/  FADD.FTZ R75, RZ, R75 ;  /* 0x0000004bff4b7221 */ /* 0x000fe40000010000 */
[----:B------:R-:W-:-:S02]  /*3840*/  FMUL.FTZ R70, R160, R68 ;  /* 0x00000044a0467220 */ /* 0x000fc40000410000 */
[----:B------:R-:W-:Y:S02]  /*3850*/  FADD.FTZ R73, R82, R73 ;  /* 0x0000004952497221 */ /* 0x000fe40000010000 */
[----:B------:R-:W-:Y:S01]  /*3860*/  FFMA.FTZ R68, R159, R68, -R69 ;  /* 0x000000449f447223 */ /* 0x000fe20000010845 */
[----:B------:R-:W-:Y:S01]  /*3870*/  PRMT R209, RZ, 0x5410, R47 ;  /* 0x00005410ffd17816 */ /* 0x000fe2000000002f */
[C---:B--2---:R-:W-:Y:S02]  /*3880*/  FMUL.FTZ R69, R65.reuse, R67 ;  /* 0x0000004341457220 */ /* 0x044fe40000410000 */
[----:B------:R-:W-:Y:S02]  /*3890*/  FMUL.FTZ R65, R65, R66 ;  /* 0x0000004241417220 */ /* 0x000fe40000410000 */
[----:B------:R-:W-:Y:S02]  /*38a0*/  FMUL.FTZ R72, R162, R75 ;  /* 0x0000004ba2487220 */ /* 0x000fe40000410000 */
[----:B------:R-:W-:-:S02]  /*38b0*/  FFMA.FTZ R70, R159, R71, R70 ;  /* 0x000000479f467223 */ /* 0x000fc40000010046 */
[----:B------:R-:W-:Y:S02]  /*38c0*/  FMUL.FTZ R74, R162, R73 ;  /* 0x00000049a24a7220 */ /* 0x000fe40000410000 */
[C---:B------:R-:W-:Y:S02]  /*38d0*/  FFMA.FTZ R69, R64.reuse, R66, -R69 ;  /* 0x0000004240457223 */ /* 0x040fe40000010845 */
[----:B------:R-:W-:Y:S01]  /*38e0*/  FFMA.FTZ R172, R64, R67, R65 ;  /* 0x0000004340ac7223 */ /* 0x000fe20000010041 */
[----:B------:R-:W-:Y:S01]  /*38f0*/  BSSY B0, `(.L_x_2) ;  /* 0x0000011000007945 */ /* 0x000fe20003800000 */
[C---:B------:R-:W-:Y:S02]  /*3900*/  FFMA.FTZ R72, R161.reuse, R73, -R72 ;  /* 0x00000049a1487223 */ /* 0x040fe40000010848 */
[----:B------:R-:W-:Y:S02]  /*3910*/  FFMA.FTZ R74, R161, R75, R74 ;  /* 0x0000004ba14a7223 */ /* 0x000fe4000001004a */
[----:B------:R-:W-:-:S02]  /*3920*/  FMUL.FTZ R65, R162, R68 ;  /* 0x00000044a2417220 */ /* 0x000fc40000410000 */
[----:B------:R-:W-:Y:S02]  /*3930*/  FMUL.FTZ R64, R162, R70 ;  /* 0x00000046a2407220 */ /* 0x000fe40000410000 */
[----:B------:R-:W-:Y:S01]  /*3940*/  FMUL.FTZ R209, R122, R209 ;  /* 0x000000d17ad17220 */ /* 0x000fe20000410000 */
[----:B------:R-:W-:Y:S01]  /*3950*/  LEA.HI R171, R8, R8, RZ, 0x1e ;  /* 0x0000000808ab7211 */ /* 0x000fe200078ff0ff */
[C---:B------:R-:W-:Y:S02]  /*3960*/  FFMA.FTZ R65, R161.reuse, R70, R65 ;  /* 0x00000046a1417223 */ /* 0x040fe40000010041 */
[----:B------:R-:W-:Y:S02]  /*3970*/  FFMA.FTZ R64, R161, R68, -R64 ;  /* 0x00000044a1407223 */ /* 0x000fe40000010840 */
[----:B------:R-:W-:Y:S02]  /*3980*/  FADD.FTZ R66, R209, R72 ;  /* 0x00000048d1427221 */ /* 0x000fe40000010000 */
[----:B------:R-:W-:Y:S01]  /*3990*/  FADD.FTZ R67, RZ, R74 ;  /* 0x0000004aff437221 */ /* 0x000fe20000010000 */
[----:B------:R-:W-:Y:S05]  /*39a0*/  @P0 BRA `(.L_x_3) ;  /* 0x0000005000000947 */ /* 0x000fea0003800000 */
[----:B01----:R-:W-:Y:S01]  /*39b0*/  ISETP.NE.AND P0, PT, R12, c[0x0][0x174], PT ;  /* 0x00005d000c007a0c */ /* 0x003fe20003f05270 */
[----:B------:R-:W-:Y:S01]  /*39c0*/  HFMA2.MMA R99, -RZ, RZ, 0, 0 ;  /* 0x00000000ff637435 */ /* 0x000fe200000001ff */
[----:B------:R-:W-:-:S11]  /*39d0*/  MOV R98, 0x3f800000 ;  /* 0x3f80000000627802 */ /* 0x000fd60000000f00 */
[----:B------:R-:W-:-:S05]  /*39e0*/  @P0 LEA R68, R140, R139, 0x8 ;  /* 0x0000008b8c440211 */ /* 0x000fca00078e40ff */
[----:B------:R0:W1:Y:S02]  /*39f0*/  @P0 LDS.64 R98, [R68.X8+0x2510] ;  /* 0x0025100044620984 */ /* 0x0000640000008a00 */
.L_x_3:
[----:B01----:R-:W-:Y:S05]  /*3a00*/  BSYNC B0 ;  /* 0x0000000000007941 */ /* 0x003fea0003800000 */
.L_x_2:
[----:B------:R-:W-:Y:S01]  /*3a10*/  ISETP.GT.U32.AND P0, PT, R8, 0x1f, PT ;  /* 0x0000001f0800780c */ /* 0x000fe20003f04070 */
[----:B------:R0:W-:Y:S01]  /*3a20*/  STS.128 [R171.X16+0x1100], R64 ;  /* 0x00110040ab007388 */ /* 0x0001e2000000cc00 */
[----:B------:R-:W-:Y:S01]  /*3a30*/  BSSY B0, `(.L_x_4) ;  /* 0x00000f2000007945 */ /* 0x000fe20003800000 */
[-C--:B------:R-:W-:Y:S02]  /*3a40*/  FMUL.FTZ R202, R123, R172.reuse ;  /* 0x000000ac7bca7220 */ /* 0x080fe40000410000 */
[-C--:B------:R-:W-:Y:S02]  /*3a50*/  FMUL.FTZ R200, R124, R172.reuse ;  /* 0x000000ac7cc87220 */ /* 0x080fe40000410000 */
[-C--:B------:R-:W-:Y:S02]  /*3a60*/  FMUL.FTZ R198, R125, R172.reuse ;  /* 0x000000ac7dc67220 */ /* 0x080fe40000410000 */
[-C--:B------:R-:W-:Y:S02]  /*3a70*/  FMUL.FTZ R196, R126, R172.reuse ;  /* 0x000000ac7ec47220 */ /* 0x080fe40000410000 */
[----:B------:R-:W-:-:S02]  /*3a80*/  FMUL.FTZ R194, R127, R172 ;  /* 0x000000ac7fc27220 */ /* 0x000fc40000410000 */
[-C--:B------:R-:W-:Y:S02]  /*3a90*/  FMUL.FTZ R192, R128, R172.reuse ;  /* 0x000000ac80c07220 */ /* 0x080fe40000410000 */
        /* <DEDUP_REMOVED lines=8> */
[----:B------:R-:W-:Y:S02]  /*3b20*/  FMUL.FTZ R174, R137, R172 ;  /* 0x000000ac89ae7220 */ /* 0x000fe40000410000 */
        /* <DEDUP_REMOVED lines=15> */
[C---:B------:R-:W-:Y:S02]  /*3c20*/  FMUL.FTZ R173, R138.reuse, R69 ;  /* 0x000000458aad7220 */ /* 0x040fe40000410000 */
[----:B------:R-:W-:Y:S01]  /*3c30*/  FMUL.FTZ R172, R138, R172 ;  /* 0x000000ac8aac7220 */ /* 0x000fe20000410000 */
[----:B------:R-:W-:Y:S06]  /*3c40*/  BAR.SYNC.DEFER_BLOCKING 0x0 ;  /* 0x0000000000007b1d */ /* 0x000fec0000010000 */
[----:B------:R-:W-:Y:S05]  /*3c50*/  @P0 BRA `(.L_x_5) ;  /* 0x00000cf000000947 */ /* 0x000fea0003800000 */
[----:B0-----:R-:W-:-:S05]  /*3c60*/  IMAD R216, R8, 0x50, RZ ;  /* 0x0000005008d87824 */ /* 0x001fca00078e02ff */
[----:B------:R-:W-:Y:S04]  /*3c70*/  LDS.128 R64, [R216+0x1100] ;  /* 0x00110000d8407984 */ /* 0x000fe80000000c00 */
[----:B------:R-:W0:Y:S04]  /*3c80*/  LDS.128 R68, [R216+0x1110] ;  /* 0x00111000d8447984 */ /* 0x000e280000000c00 */
[----:B------:R-:W1:Y:S04]  /*3c90*/  LDS.128 R72, [R216+0x1120] ;  /* 0x00112000d8487984 */ /* 0x000e680000000c00 */
[----:B------:R-:W2:Y:S01]  /*3ca0*/  LDS.128 R76, [R216+0x1130] ;  /* 0x00113000d84c7984 */ /* 0x000ea20000000c00 */
[----:B0-----:R-:W-:-:S02]  /*3cb0*/  FMUL.FTZ R218, R66, R69 ;  /* 0x0000004542da7220 */ /* 0x001fc40000410000 */
[CC--:B------:R-:W-:Y:S02]  /*3cc0*/  FMUL.FTZ R217, R67.reuse, R69.reuse ;  /* 0x0000004543d97220 */ /* 0x0c0fe40000410000 */
[-C--:B------:R-:W-:Y:S02]  /*3cd0*/  FFMA.FTZ R218, R67, R68.reuse, R218 ;  /* 0x0000004443da7223 */ /* 0x080fe400000100da */
[----:B------:R-:W-:Y:S02]  /*3ce0*/  FFMA.FTZ R217, R66, R68, -R217 ;  /* 0x0000004442d97223 */ /* 0x000fe400000108d9 */
[----:B------:R-:W-:Y:S02]  /*3cf0*/  FADD.FTZ R71, R71, R218 ;  /* 0x000000da47477221 */ /* 0x000fe40000010000 */
[----:B------:R-:W-:Y:S02]  /*3d00*/  FADD.FTZ R70, R70, R217 ;  /* 0x000000d946467221 */ /* 0x000fe40000010000 */
[----:B------:R-:W-:-:S02]  /*3d10*/  FMUL.FTZ R67, R65, R69 ;  /* 0x0000004541437220 */ /* 0x000fc40000410000 */
[C---:B------:R-:W-:Y:S02]  /*3d20*/  FMUL.FTZ R69, R64.reuse, R69 ;  /* 0x0000004540457220 */ /* 0x040fe40000410000 */
[C---:B-1----:R-:W-:Y:S02]  /*3d30*/  FMUL.FTZ R217, R73.reuse, R71 ;  /* 0x0000004749d97220 */ /* 0x042fe40000410000 */
[----:B------:R-:W-:Y:S02]  /*3d40*/  FMUL.FTZ R66, R73, R70 ;  /* 0x0000004649427220 */ /* 0x000fe40000410000 */
[-C--:B------:R-:W-:Y:S02]  /*3d50*/  FFMA.FTZ R67, R64, R68.reuse, -R67 ;  /* 0x0000004440437223 */ /* 0x080fe40000010843 */
[----:B------:R-:W-:Y:S02]  /*3d60*/  FFMA.FTZ R69, R65, R68, R69 ;  /* 0x0000004441457223 */ /* 0x000fe40000010045 */
[----:B------:R-:W-:-:S02]  /*3d70*/  FFMA.FTZ R217, R72, R70, -R217 ;  /* 0x0000004648d97223 */ /* 0x000fc400000108d9 */
[----:B------:R-:W-:Y:S02]  /*3d80*/  FFMA.FTZ R66, R72, R71, R66 ;  /* 0x0000004748427223 */ /* 0x000fe40000010042 */
[C---:B------:R-:W-:Y:S02]  /*3d90*/  FMUL.FTZ R64, R73.reuse, R67 ;  /* 0x0000004349407220 */ /* 0x040fe40000410000 */
[-C--:B------:R-:W-:Y:S02]  /*3da0*/  FMUL.FTZ R73, R73, R69.reuse ;  /* 0x0000004549497220 */ /* 0x080fe40000410000 */
[----:B------:R-:W-:Y:S02]  /*3db0*/  FADD.FTZ R74, R74, R217 ;  /* 0x000000d94a4a7221 */ /* 0x000fe40000010000 */
[----:B------:R-:W-:Y:S02]  /*3dc0*/  FADD.FTZ R66, R75, R66 ;  /* 0x000000424b427221 */ /* 0x000fe40000010000 */
[----:B------:R-:W-:-:S02]  /*3dd0*/  FFMA.FTZ R64, R72, R69, R64 ;  /* 0x0000004548407223 */ /* 0x000fc40000010040 */
[----:B------:R-:W-:Y:S02]  /*3de0*/  FFMA.FTZ R73, R72, R67, -R73 ;  /* 0x0000004348497223 */ /* 0x000fe40000010849 */
[C---:B--2---:R-:W-:Y:S02]  /*3df0*/  FMUL.FTZ R69, R77.reuse, R74 ;  /* 0x0000004a4d457220 */ /* 0x044fe40000410000 */
[C---:B------:R-:W-:Y:S02]  /*3e00*/  FMUL.FTZ R67, R77.reuse, R66 ;  /* 0x000000424d437220 */ /* 0x040fe40000410000 */
[C---:B------:R-:W-:Y:S02]  /*3e10*/  FMUL.FTZ R65, R77.reuse, R64 ;  /* 0x000000404d417220 */ /* 0x040fe40000410000 */
[----:B------:R-:W-:Y:S02]  /*3e20*/  FMUL.FTZ R77, R77, R73 ;  /* 0x000000494d4d7220 */ /* 0x000fe40000410000 */
[----:B------:R-:W-:-:S02]  /*3e30*/  FFMA.FTZ R68, R76, R66, R69 ;  /* 0x000000424c447223 */ /* 0x000fc40000010045 */
[C---:B------:R-:W-:Y:S02]  /*3e40*/  FFMA.FTZ R67, R76.reuse, R74, -R67 ;  /* 0x0000004a4c437223 */ /* 0x040fe40000010843 */
[C---:B------:R-:W-:Y:S02]  /*3e50*/  FFMA.FTZ R66, R76.reuse, R73, -R65 ;  /* 0x000000494c427223 */ /* 0x040fe40000010841 */
[----:B------:R-:W-:Y:S02]  /*3e60*/  FFMA.FTZ R76, R76, R64, R77 ;  /* 0x000000404c4c7223 */ /* 0x000fe4000001004d */
[----:B------:R-:W-:Y:S02]  /*3e70*/  FADD.FTZ R79, R79, R68 ;  /* 0x000000444f4f7221 */ /* 0x000fe40000010000 */
[----:B------:R-:W-:Y:S01]  /*3e80*/  FADD.FTZ R78, R78, R67 ;  /* 0x000000434e4e7221 */ /* 0x000fe20000010000 */
[----:B------:R-:W-:Y:S05]  /*3e90*/  BRA.DIV ~URZ, `(.L_x_6) ;  /* 0x000066d27f007947 */ /* 0x000fea000b800000 */
[----:B------:R0:W1:Y:S02]  /*3ea0*/  SHFL.UP PT, R71, R66, 0x1, RZ ;  /* 0x0420000042477989 */ /* 0x00006400000e00ff */
.L_x_50:
[----:B------:R-:W-:Y:S05]  /*3eb0*/  BRA.DIV ~URZ, `(.L_x_7) ;  /* 0x000067327f007947 */ /* 0x000fea000b800000 */
[----:B------:R-:W2:Y:S01]  /*3ec0*/  SHFL.UP PT, R67, R78, 0x1, RZ ;  /* 0x042000004e437989 */ /* 0x000ea200000e00ff */
[----:B------:R-:W-:Y:S01]  /*3ed0*/  ISETP.GE.AND P0, PT, R9, 0x1, PT ;  /* 0x000000010900780c */ /* 0x000fe20003f06270 */
[----:B-1----:R-:W-:-:S02]  /*3ee0*/  FMUL.FTZ R70, R76, R71 ;  /* 0x000000474c467220 */ /* 0x002fc40000410000 */
[----:B------:R-:W1:Y:S04]  /*3ef0*/  SHFL.UP PT, R69, R79, 0x1, RZ ;  /* 0x042000004f457989 */ /* 0x000e6800000e00ff */
[----:B------:R-:W3:Y:S01]  /*3f00*/  SHFL.UP PT, R65, R76, 0x1, RZ ;  /* 0x042000004c417989 */ /* 0x000ee200000e00ff */
[C---:B--2---:R-:W-:Y:S02]  /*3f10*/  FMUL.FTZ R68, R76.reuse, R67 ;  /* 0x000000434c447220 */ /* 0x044fe40000410000 */
[-C--:B-1----:R-:W-:Y:S02]  /*3f20*/  FMUL.FTZ R64, R76, R69.reuse ;  /* 0x000000454c407220 */ /* 0x082fe40000410000 */
[C---:B------:R-:W-:Y:S02]  /*3f30*/  FFMA.FTZ R68, R66.reuse, R69, R68 ;  /* 0x0000004542447223 */ /* 0x040fe40000010044 */
[----:B---3--:R-:W-:-:S02]  /*3f40*/  FFMA.FTZ R69, R66, R65, R70 ;  /* 0x0000004142457223 */ /* 0x008fc40000010046 */
[----:B------:R-:W-:Y:S02]  /*3f50*/  FFMA.FTZ R67, R66, R67, -R64 ;  /* 0x0000004342437223 */ /* 0x000fe40000010840 */
[C---:B------:R-:W-:Y:S01]  /*3f60*/  FMUL.FTZ R65, R76.reuse, R65 ;  /* 0x000000414c417220 */ /* 0x040fe20000410000 */
[----:B------:R-:W-:Y:S01]  /*3f70*/  FSEL R69, R76, R69, !P0 ;  /* 0x000000454c457208 */ /* 0x000fe20004000000 */
[----:B------:R-:W-:Y:S02]  /*3f80*/  @P0 FADD.FTZ R79, R79, R68 ;  /* 0x000000444f4f0221 */ /* 0x000fe40000010000 */
[----:B------:R-:W-:Y:S02]  /*3f90*/  @P0 FADD.FTZ R78, R78, R67 ;  /* 0x000000434e4e0221 */ /* 0x000fe40000010000 */
[----:B0-----:R-:W-:Y:S01]  /*3fa0*/  @P0 FFMA.FTZ R66, R66, R71, -R65 ;  /* 0x0000004742420223 */ /* 0x001fe20000010841 */
[----:B------:R-:W0:Y:S01]  /*3fb0*/  SHFL.UP PT, R68, R79, 0x2, RZ ;  /* 0x044000004f447989 */ /* 0x000e2200000e00ff */
[----:B------:R-:W-:-:S03]  /*3fc0*/  ISETP.GE.AND P0, PT, R9, 0x2, PT ;  /* 0x000000020900780c */ /* 0x000fc60003f06270 */
[----:B------:R-:W1:Y:S04]  /*3fd0*/  SHFL.UP PT, R67, R78, 0x2, RZ ;  /* 0x044000004e437989 */ /* 0x000e6800000e00ff */
[----:B------:R-:W2:Y:S04]  /*3fe0*/  SHFL.UP PT, R64, R66, 0x2, RZ ;  /* 0x0440000042407989 */ /* 0x000ea800000e00ff */
[----:B------:R-:W3:Y:S01]  /*3ff0*/  SHFL.UP PT, R65, R69, 0x2, RZ ;  /* 0x0440000045417989 */ /* 0x000ee200000e00ff */
[C---:B0-----:R-:W-:Y:S02]  /*4000*/  FMUL.FTZ R71, R69.reuse, R68 ;  /* 0x0000004445477220 */ /* 0x041fe40000410000 */
[----:B-1----:R-:W-:-:S02]  /*4010*/  FMUL.FTZ R73, R69, R67 ;  /* 0x0000004345497220 */ /* 0x002fc40000410000 */
[C---:B------:R-:W-:Y:S02]  /*4020*/  FFMA.FTZ R71, R66.reuse, R67, -R71 ;  /* 0x0000004342477223 */ /* 0x040fe40000010847 */
[C---:B--2---:R-:W-:Y:S02]  /*4030*/  FMUL.FTZ R70, R69.reuse, R64 ;  /* 0x0000004045467220 */ /* 0x044fe40000410000 */
[C---:B------:R-:W-:Y:S02]  /*4040*/  FFMA.FTZ R68, R66.reuse, R68, R73 ;  /* 0x0000004442447223 */ /* 0x040fe40000010049 */
[-C--:B---3--:R-:W-:Y:S02]  /*4050*/  FMUL.FTZ R67, R69, R65.reuse ;  /* 0x0000004145437220 */ /* 0x088fe40000410000 */
[----:B------:R-:W-:Y:S02]  /*4060*/  FFMA.FTZ R70, R66, R65, R70 ;  /* 0x0000004142467223 */ /* 0x000fe40000010046 */
[----:B------:R-:W-:-:S02]  /*4070*/  @P0 FADD.FTZ R78, R78, R71 ;  /* 0x000000474e4e0221 */ /* 0x000fc40000010000 */
[----:B------:R-:W-:Y:S01]  /*4080*/  @P0 FFMA.FTZ R66, R66, R64, -R67 ;  /* 0x0000004042420223 */ /* 0x000fe20000010843 */
[----:B------:R-:W-:Y:S01]  /*4090*/  FSEL R70, R69, R70, !P0 ;  /* 0x0000004645467208 */ /* 0x000fe20004000000 */
[----:B------:R-:W-:Y:S01]  /*40a0*/  @P0 FADD.FTZ R79, R79, R68 ;  /* 0x000000444f4f0221 */ /* 0x000fe20000010000 */
[----:B------:R-:W0:Y:S01]  /*40b0*/  SHFL.UP PT, R69, R78, 0x4, RZ ;  /* 0x048000004e457989 */ /* 0x000e2200000e00ff */
[----:B------:R-:W-:-:S03]  /*40c0*/  ISETP.GE.AND P0, PT, R9, 0x4, PT ;  /* 0x000000040900780c */ /* 0x000fc60003f06270 */
[----:B------:R-:W1:Y:S04]  /*40d0*/  SHFL.UP PT, R65, R66, 0x4, RZ ;  /* 0x0480000042417989 */ /* 0x000e6800000e00ff */
[----:B------:R-:W2:Y:S04]  /*40e0*/  SHFL.UP PT, R71, R79, 0x4, RZ ;  /* 0x048000004f477989 */ /* 0x000ea800000e00ff */
[----:B------:R-:W3:Y:S01]  /*40f0*/  SHFL.UP PT, R67, R70, 0x4, RZ ;  /* 0x0480000046437989 */ /* 0x000ee200000e00ff */
[C---:B0-----:R-:W-:Y:S02]  /*4100*/  FMUL.FTZ R72, R70.reuse, R69 ;  /* 0x0000004546487220 */ /* 0x041fe40000410000 */
[----:B-1----:R-:W-:-:S02]  /*4110*/  FMUL.FTZ R64, R70, R65 ;  /* 0x0000004146407220 */ /* 0x002fc40000410000 */
[-C--:B--2---:R-:W-:Y:S02]  /*4120*/  FMUL.FTZ R68, R70, R71.reuse ;  /* 0x0000004746447220 */ /* 0x084fe40000410000 */
[C---:B------:R-:W-:Y:S02]  /*4130*/  FFMA.FTZ R72, R66.reuse, R71, R72 ;  /* 0x0000004742487223 */ /* 0x040fe40000010048 */
[-C--:B---3--:R-:W-:Y:S02]  /*4140*/  FFMA.FTZ R71, R66, R67.reuse, R64 ;  /* 0x0000004342477223 */ /* 0x088fe40000010040 */
[----:B------:R-:W-:Y:S02]  /*4150*/  FMUL.FTZ R67, R70, R67 ;  /* 0x0000004346437220 */ /* 0x000fe40000410000 */
[----:B------:R-:W-:Y:S01]  /*4160*/  FFMA.FTZ R69, R66, R69, -R68 ;  /* 0x0000004542457223 */ /* 0x000fe20000010844 */
[----:B------:R-:W-:Y:S01]  /*4170*/  FSEL R71, R70, R71, !P0 ;  /* 0x0000004746477208 */ /* 0x000fe20004000000 */
[----:B------:R-:W-:-:S02]  /*4180*/  @P0 FADD.FTZ R79, R79, R72 ;  /* 0x000000484f4f0221 */ /* 0x000fc40000010000 */
[----:B------:R-:W-:Y:S02]  /*4190*/  @P0 FFMA.FTZ R66, R66, R65, -R67 ;  /* 0x0000004142420223 */ /* 0x000fe40000010843 */
        /* <DEDUP_REMOVED lines=8> */
[CC--:B--2---:R-:W-:Y:S02]  /*4220*/  FMUL.FTZ R75, R71.reuse, R67.reuse ;  /* 0x00000043474b7220 */ /* 0x0c4fe40000410000 */
[C---:B------:R-:W-:Y:S02]  /*4230*/  FFMA.FTZ R73, R66.reuse, R67, -R70 ;  /* 0x0000004342497223 */ /* 0x040fe40000010846 */
[CC--:B---3--:R-:W-:Y:S02]  /*4240*/  FFMA.FTZ R70, R66.reuse, R65.reuse, R69 ;  /* 0x0000004142467223 */ /* 0x0c8fe40000010045 */
[C---:B------:R-:W-:Y:S02]  /*4250*/  FMUL.FTZ R67, R71.reuse, R65 ;  /* 0x0000004147437220 */ /* 0x040fe40000410000 */
[C---:B------:R-:W-:Y:S01]  /*4260*/  FFMA.FTZ R68, R66.reuse, R68, R75 ;  /* 0x0000004442447223 */ /* 0x040fe2000001004b */
[----:B------:R-:W-:Y:S01]  /*4270*/  FSEL R71, R71, R70, !P0 ;  /* 0x0000004647477208 */ /* 0x000fe20004000000 */
[----:B------:R-:W-:-:S02]  /*4280*/  @P0 FFMA.FTZ R66, R66, R64, -R67 ;  /* 0x0000004042420223 */ /* 0x000fc40000010843 */
[----:B------:R-:W-:Y:S02]  /*4290*/  @P0 FADD.FTZ R79, R79, R68 ;  /* 0x000000444f4f0221 */ /* 0x000fe40000010000 */
[----:B------:R-:W-:Y:S01]  /*42a0*/  @P0 FADD.FTZ R78, R78, R73 ;  /* 0x000000494e4e0221 */ /* 0x000fe20000010000 */
[----:B------:R0:W1:Y:S04]  /*42b0*/  SHFL.UP PT, R74, R66, 0x10, RZ ;  /* 0x06000000424a7989 */ /* 0x00006800000e00ff */
[----:B------:R0:W2:Y:S01]  /*42c0*/  SHFL.UP PT, R67, R79, 0x10, RZ ;  /* 0x060000004f437989 */ /* 0x0000a200000e00ff */
[----:B------:R-:W-:-:S03]  /*42d0*/  MOV R72, R78 ;  /* 0x0000004e00487202 */ /* 0x000fc60000000f00 */
[----:B------:R0:W3:Y:S04]  /*42e0*/  SHFL.UP PT, R218, R78, 0x10, RZ ;  /* 0x060000004eda7989 */ /* 0x0000e800000e00ff */
[----:B------:R0:W4:Y:S02]  /*42f0*/  SHFL.UP PT, R76, R71, 0x10, RZ ;  /* 0x06000000474c7989 */ /* 0x00012400000e00ff */
.L_x_51:
[----:B------:R-:W-:Y:S01]  /*4300*/  MOV R75, R66 ;  /* 0x00000042004b7202 */ /* 0x000fe20000000f00 */
[-C--:B--2---:R-:W-:Y:S01]  /*4310*/  FMUL.FTZ R69, R67, R71.reuse ;  /* 0x0000004743457220 */ /* 0x084fe20000410000 */
[----:B------:R-:W-:Y:S01]  /*4320*/  ISETP.GE.AND P0, PT, R9, 0x10, PT ;  /* 0x000000100900780c */ /* 0x000fe20003f06270 */
[----:B-1----:R-:W-:Y:S01]  /*4330*/  FMUL.FTZ R65, R74, R71 ;  /* 0x000000474a417220 */ /* 0x002fe20000410000 */
[----:B------:R-:W-:Y:S01]  /*4340*/  MOV R73, R79 ;  /* 0x0000004f00497202 */ /* 0x000fe20000000f00 */
[C---:B---3--:R-:W-:Y:S02]  /*4350*/  FFMA.FTZ R69, R218.reuse, R75, -R69 ;  /* 0x0000004bda457223 */ /* 0x048fe40000010845 */
[----:B------:R-:W-:-:S02]  /*4360*/  FMUL.FTZ R218, R218, R71 ;  /* 0x00000047dada7220 */ /* 0x000fc40000410000 */
[C---:B----4-:R-:W-:Y:S02]  /*4370*/  FFMA.FTZ R64, R76.reuse, R75, R65 ;  /* 0x0000004b4c407223 */ /* 0x050fe40000010041 */
[----:B------:R-:W-:Y:S02]  /*4380*/  FMUL.FTZ R65, R76, R71 ;  /* 0x000000474c417220 */ /* 0x000fe40000410000 */
[-C--:B------:R-:W-:Y:S01]  /*4390*/  FFMA.FTZ R218, R67, R75.reuse, R218 ;  /* 0x0000004b43da7223 */ /* 0x080fe200000100da */
[----:B------:R-:W-:Y:S01]  /*43a0*/  FSEL R77, R71, R64, !P0 ;  /* 0x00000040474d7208 */ /* 0x000fe20004000000 */
[----:B------:R-:W-:Y:S02]  /*43b0*/  @P0 FFMA.FTZ R75, R74, R75, -R65 ;  /* 0x0000004b4a4b0223 */ /* 0x000fe40000010841 */
[----:B------:R-:W-:Y:S02]  /*43c0*/  @P0 FADD.FTZ R72, R69, R72 ;  /* 0x0000004845480221 */ /* 0x000fe40000010000 */
[----:B------:R-:W-:Y:S01]  /*43d0*/  @P0 FADD.FTZ R73, R218, R73 ;  /* 0x00000049da490221 */ /* 0x000fe20000010000 */
[----:B------:R-:W-:Y:S05]  /*43e0*/  BRA.CONV ~URZ, `(.L_x_8) ;  /* 0x000000637f007947 */ /* 0x000fea000b800000 */
[----:B------:R-:W-:Y:S01]  /*43f0*/  HFMA2.MMA R65, -RZ, RZ, 0, 1.847743988037109375e-06 ;  /* 0x0000001fff417435 */ /* 0x000fe200000001ff */
[----:B------:R-:W-:-:S02]  /*4400*/  MOV R68, R75 ;  /* 0x0000004b00447202 */ /* 0x000fc40000000f00 */
[----:B------:R-:W-:Y:S02]  /*4410*/  MOV R67, 0x1f ;  /* 0x0000001f00437802 */ /* 0x000fe40000000f00 */
[----:B------:R-:W-:Y:S02]  /*4420*/  MOV R64, 0xffffffff ;  /* 0xffffffff00407802 */ /* 0x000fe40000000f00 */
[----:B0-----:R-:W-:Y:S02]  /*4430*/  MOV R66, 0x4450 ;  /* 0x0000445000427802 */ /* 0x001fe40000000f00 */
[----:B-----5:R-:W-:Y:S05]  /*4440*/  CALL.REL.NOINC `($__internal_1_$__cuda_sm70_shflsync_idx_p) ;  /* 0x00007f8000007944 */ /* 0x020fea0003c00000 */
.L_x_8:
[----:B------:R-:W-:Y:S05]  /*4450*/  BRA.CONV ~URZ, `(.L_x_9) ;  /* 0x000000637f007947 */ /* 0x000fea000b800000 */
[----:B-1----:R-:W-:Y:S01]  /*4460*/  HFMA2.MMA R65, -RZ, RZ, 0, 1.847743988037109375e-06 ;  /* 0x0000001fff417435 */ /* 0x002fe200000001ff */
[----:B0-----:R-:W-:Y:S02]  /*4470*/  MOV R68, R77 ;  /* 0x0000004d00447202 */ /* 0x001fe40000000f00 */
[----:B------:R-:W-:Y:S02]  /*4480*/  MOV R67, 0x1f ;  /* 0x0000001f00437802 */ /* 0x000fe40000000f00 */
[----:B------:R-:W-:Y:S02]  /*4490*/  MOV R64, 0xffffffff ;  /* 0xffffffff00407802 */ /* 0x000fe40000000f00 */
[----:B------:R-:W-:-:S02]  /*44a0*/  MOV R66, 0x44c0 ;  /* 0x000044c000427802 */ /* 0x000fc40000000f00 */
[----:B-----5:R-:W-:Y:S05]  /*44b0*/  CALL.REL.NOINC `($__internal_1_$__cuda_sm70_shflsync_idx_p) ;  /* 0x00007f1000007944 */ /* 0x020fea0003c00000 */
.L_x_9:
[----:B------:R-:W-:Y:S05]  /*44c0*/  BRA.CONV ~URZ, `(.L_x_10) ;  /* 0x000000637f007947 */ /* 0x000fea000b800000 */
[----:B-1----:R-:W-:Y:S01]  /*44d0*/  HFMA2.MMA R65, -RZ, RZ, 0, 1.847743988037109375e-06 ;  /* 0x0000001fff417435 */ /* 0x002fe200000001ff */
[----:B0-----:R-:W-:-:S02]  /*44e0*/  MOV R68, R72 ;  /* 0x0000004800447202 */ /* 0x001fc40000000f00 */
[----:B------:R-:W-:Y:S02]  /*44f0*/  MOV R67, 0x1f ;  /* 0x0000001f00437802 */ /* 0x000fe40000000f00 */
[----:B------:R-:W-:Y:S02]  /*4500*/  MOV R64, 0xffffffff ;  /* 0xffffffff00407802 */ /* 0x000fe40000000f00 */
[----:B------:R-:W-:Y:S02]  /*4510*/  MOV R66, 0x4530 ;  /* 0x0000453000427802 */ /* 0x000fe40000000f00 */
[----:B-----5:R-:W-:Y:S05]  /*4520*/  CALL.REL.NOINC `($__internal_1_$__cuda_sm70_shflsync_idx_p) ;  /* 0x00007ea000007944 */ /* 0x020fea0003c00000 */
.L_x_10:
[----:B------:R-:W-:Y:S05]  /*4530*/  BRA.CONV ~URZ, `(.L_x_11) ;  /* 0x000000637f007947 */ /* 0x000fea000b800000 */
[----:B-1----:R-:W-:Y:S01]  /*4540*/  HFMA2.MMA R65, -RZ, RZ, 0, 1.847743988037109375e-06 ;  /* 0x0000001fff417435 */ /* 0x002fe200000001ff */
[----:B0-----:R-:W-:Y:S02]  /*4550*/  MOV R68, R73 ;  /* 0x0000004900447202 */ /* 0x001fe40000000f00 */
[----:B------:R-:W-:Y:S02]  /*4560*/  MOV R67, 0x1f ;  /* 0x0000001f00437802 */ /* 0x000fe40000000f00 */
[----:B------:R-:W-:Y:S02]  /*4570*/  MOV R64, 0xffffffff ;  /* 0xffffffff00407802 */ /* 0x000fe40000000f00 */
[----:B------:R-:W-:-:S02]  /*4580*/  MOV R66, 0x45a0 ;  /* 0x000045a000427802 */ /* 0x000fc40000000f00 */
[----:B-----5:R-:W-:Y:S05]  /*4590*/  CALL.REL.NOINC `($__internal_1_$__cuda_sm70_shflsync_idx_p) ;  /* 0x00007e3000007944 */ /* 0x020fea0003c00000 */
.L_x_11:
[----:B------:R-:W-:Y:S05]  /*45a0*/  BRA.DIV ~URZ, `(.L_x_12) ;  /* 0x00006ba27f007947 */ /* 0x000fea000b800000 */
[----:B0----5:R0:W2:Y:S04]  /*45b0*/  SHFL.IDX PT, R79, R60, RZ, 0x1f ;  /* 0x00001fff3c4f7589 */ /* 0x0210a800000e0000 */
[----:B------:R0:W3:Y:S04]  /*45c0*/  SHFL.IDX PT, R217, R61, RZ, 0x1f ;  /* 0x00001fff3dd97589 */ /* 0x0000e800000e0000 */
[----:B------:R0:W4:Y:S04]  /*45d0*/  SHFL.IDX PT, R218, R62, RZ, 0x1f ;  /* 0x00001fff3eda7589 */ /* 0x00012800000e0000 */
[----:B------:R0:W1:Y:S04]  /*45e0*/  SHFL.IDX PT, R71, R63, RZ, 0x1f ;  /* 0x00001fff3f477589 */ /* 0x00006800000e0000 */
[----:B------:R0:W0:Y:S04]  /*45f0*/  SHFL.UP PT, R76, R75, 0x1, RZ ;  /* 0x042000004b4c7989 */ /* 0x00002800000e00ff */
[----:B------:R-:W0:Y:S04]  /*4600*/  SHFL.UP PT, R77, R77, 0x1, RZ ;  /* 0x042000004d4d7989 */ /* 0x000e2800000e00ff */
[----:B------:R0:W0:Y:S04]  /*4610*/  SHFL.UP PT, R69, R72, 0x1, RZ ;  /* 0x0420000048457989 */ /* 0x00002800000e00ff */
[----:B------:R0:W0:Y:S02]  /*4620*/  SHFL.UP PT, R78, R73, 0x1, RZ ;  /* 0x04200000494e7989 */ /* 0x00002400000e00ff */
.L_x_52:
[----:B0-23--:R-:W0:Y:S01]  /*4630*/  LDS.128 R72, [R216+0x1100] ;  /* 0x00110000d8487984 */ /* 0x00de220000000c00 */
[----:B----4-:R-:W-:Y:S01]  /*4640*/  MOV R70, R218 ;  /* 0x000000da00467202 */ /* 0x010fe20000000f00 */
[----:B-1----:R-:W-:-:S02]  /*4650*/  FMUL.FTZ R219, R71, R77 ;  /* 0x0000004d47db7220 */ /* 0x002fc40000410000 */
[----:B------:R-:W1:Y:S02]  /*4660*/  LDS.128 R60, [R216+0x1110] ;  /* 0x00111000d83c7984 */ /* 0x000e640000000c00 */
[C---:B------:R-:W-:Y:S02]  /*4670*/  FMUL.FTZ R218, R70.reuse, R77 ;  /* 0x0000004d46da7220 */ /* 0x040fe40000410000 */
[----:B------:R-:W2:Y:S01]  /*4680*/  LDS.128 R64, [R216+0x1120] ;  /* 0x00112000d8407984 */ /* 0x000ea20000000c00 */
[-C--:B------:R-:W-:Y:S02]  /*4690*/  FFMA.FTZ R68, R70, R76.reuse, -R219 ;  /* 0x0000004c46447223 */ /* 0x080fe400000108db */
[----:B------:R-:W-:Y:S02]  /*46a0*/  FFMA.FTZ R219, R71, R76, R218 ;  /* 0x0000004c47db7223 */ /* 0x000fe400000100da */
[----:B------:R-:W-:Y:S01]  /*46b0*/  @P1 FADD.FTZ R70, R68, R69 ;  /* 0x0000004544461221 */ /* 0x000fe20000010000 */
[----:B------:R-:W-:Y:S01]  /*46c0*/  MOV R69, R217 ;  /* 0x000000d900457202 */ /* 0x000fe20000000f00 */
[----:B------:R-:W-:Y:S01]  /*46d0*/  @P1 FADD.FTZ R71, R219, R78 ;  /* 0x0000004edb471221 */ /* 0x000fe20000010000 */
[----:B------:R-:W-:-:S03]  /*46e0*/  MOV R68, R79 ;  /* 0x0000004f00447202 */ /* 0x000fc60000000f00 */
[CC--:B------:R-:W-:Y:S02]  /*46f0*/  FMUL.FTZ R79, R69.reuse, R77.reuse ;  /* 0x0000004d454f7220 */ /* 0x0c0fe40000410000 */
[C---:B------:R-:W-:Y:S02]  /*4700*/  FMUL.FTZ R77, R68.reuse, R77 ;  /* 0x0000004d444d7220 */ /* 0x040fe40000410000 */
[-C--:B------:R-:W-:Y:S02]  /*4710*/  @P1 FFMA.FTZ R68, R68, R76.reuse, -R79 ;  /* 0x0000004c44441223 */ /* 0x080fe4000001084f */
[----:B------:R-:W-:-:S05]  /*4720*/  @P1 FFMA.FTZ R69, R69, R76, R77 ;  /* 0x0000004c45451223 */ /* 0x000fca000001004d */
[----:B------:R3:W-:Y:S01]  /*4730*/  STS.128 [R216+0x1100], R68 ;  /* 0x00110044d8007388 */ /* 0x0007e20000000c00 */
[CC--:B0-----:R-:W-:Y:S02]  /*4740*/  FMUL.FTZ R217, R73.reuse, R71.reuse ;  /* 0x0000004749d97220 */ /* 0x0c1fe40000410000 */
[-C--:B------:R-:W-:Y:S02]  /*4750*/  FMUL.FTZ R78, R73, R70.reuse ;  /* 0x00000046494e7220 */ /* 0x080fe40000410000 */
[C---:B------:R-:W-:Y:S02]  /*4760*/  FFMA.FTZ R217, R72.reuse, R70, -R217 ;  /* 0x0000004648d97223 */ /* 0x040fe400000108d9 */
[----:B------:R-:W-:Y:S02]  /*4770*/  FFMA.FTZ R78, R72, R71, R78 ;  /* 0x00000047484e7223 */ /* 0x000fe4000001004e */
[----:B------:R-:W-:Y:S02]  /*4780*/  FADD.FTZ R74, R74, R217 ;  /* 0x000000d94a4a7221 */ /* 0x000fe40000010000 */
[----:B------:R-:W-:-:S02]  /*4790*/  FADD.FTZ R75, R75, R78 ;  /* 0x0000004e4b4b7221 */ /* 0x000fc40000010000 */
[----:B------:R-:W-:Y:S02]  /*47a0*/  FMUL.FTZ R76, R73, R68 ;  /* 0x00000044494c7220 */ /* 0x000fe40000410000 */
[----:B-1----:R-:W-:Y:S02]  /*47b0*/  FMUL.FTZ R78, R61, R74 ;  /* 0x0000004a3d4e7220 */ /* 0x002fe40000410000 */
[----:B------:R-:W-:Y:S02]  /*47c0*/  FMUL.FTZ R77, R73, R69 ;  /* 0x00000045494d7220 */ /* 0x000fe40000410000 */
[----:B------:R-:W-:Y:S02]  /*47d0*/  FMUL.FTZ R79, R61, R75 ;  /* 0x0000004b3d4f7220 */ /* 0x000fe40000410000 */
[----:B------:R-:W-:Y:S02]  /*47e0*/  FFMA.FTZ R73, R72, R69, R76 ;  /* 0x0000004548497223 */ /* 0x000fe4000001004c */
[----:B------:R-:W-:-:S02]  /*47f0*/  FFMA.FTZ R78, R60, R75, R78 ;  /* 0x0000004b3c4e7223 */ /* 0x000fc4000001004e */
[----:B------:R-:W-:Y:S02]  /*4800*/  FFMA.FTZ R72, R72, R68, -R77 ;  /* 0x0000004448487223 */ /* 0x000fe4000001084d */
[----:B------:R-:W-:Y:S02]  /*4810*/  FFMA.FTZ R217, R60, R74, -R79 ;  /* 0x0000004a3cd97223 */ /* 0x000fe4000001084f */
[----:B------:R-:W-:Y:S01]  /*4820*/  FMUL.FTZ R77, R61, R73 ;  /* 0x000000493d4d7220 */ /* 0x000fe20000410000 */
[----:B------:R3:W-:Y:S01]  /*4830*/  STS.128 [R216+0x1110], R72 ;  /* 0x00111048d8007388 */ /* 0x0007e20000000c00 */
[----:B------:R-:W-:Y:S02]  /*4840*/  FADD.FTZ R79, R63, R78 ;  /* 0x0000004e3f4f7221 */ /* 0x000fe40000010000 */
[----:B------:R-:W-:Y:S02]  /*4850*/  FMUL.FTZ R61, R61, R72 ;  /* 0x000000483d3d7220 */ /* 0x000fe40000410000 */
[----:B------:R-:W-:-:S02]  /*4860*/  FADD.FTZ R78, R62, R217 ;  /* 0x000000d93e4e7221 */ /* 0x000fc40000010000 */
[C---:B------:R-:W-:Y:S02]  /*4870*/  FFMA.FTZ R76, R60.reuse, R72, -R77 ;  /* 0x000000483c4c7223 */ /* 0x040fe4000001084d */
[----:B------:R-:W-:Y:S02]  /*4880*/  FFMA.FTZ R77, R60, R73, R61 ;  /* 0x000000493c4d7223 */ /* 0x000fe4000001003d */
[C---:B--2---:R-:W-:Y:S02]  /*4890*/  FMUL.FTZ R63, R65.reuse, R79 ;  /* 0x0000004f413f7220 */ /* 0x044fe40000410000 */
[C---:B------:R-:W-:Y:S01]  /*48a0*/  FMUL.FTZ R62, R65.reuse, R78 ;  /* 0x0000004e413e7220 */ /* 0x040fe20000410000 */
[----:B------:R3:W-:Y:S01]  /*48b0*/  STS.128 [R216+0x1120], R76 ;  /* 0x0011204cd8007388 */ /* 0x0007e20000000c00 */
[C---:B------:R-:W-:Y:S02]  /*48c0*/  FMUL.FTZ R60, R65.reuse, R76 ;  /* 0x0000004c413c7220 */ /* 0x040fe40000410000 */
[----:B------:R-:W-:-:S02]  /*48d0*/  FMUL.FTZ R61, R65, R77 ;  /* 0x0000004d413d7220 */ /* 0x000fc40000410000 */
[C---:B------:R-:W-:Y:S02]  /*48e0*/  FFMA.FTZ R63, R64.reuse, R78, -R63 ;  /* 0x0000004e403f7223 */ /* 0x040fe4000001083f */
[C---:B------:R-:W-:Y:S02]  /*48f0*/  FFMA.FTZ R62, R64.reuse, R79, R62 ;  /* 0x0000004f403e7223 */ /* 0x040fe4000001003e */
[C---:B------:R-:W-:Y:S02]  /*4900*/  FFMA.FTZ R65, R64.reuse, R77, R60 ;  /* 0x0000004d40417223 */ /* 0x040fe4000001003c */
[----:B------:R-:W-:Y:S02]  /*4910*/  FFMA.FTZ R64, R64, R76, -R61 ;  /* 0x0000004c40407223 */ /* 0x000fe4000001083d */
[----:B------:R-:W-:Y:S02]  /*4920*/  FADD.FTZ R66, R66, R63 ;  /* 0x0000003f42427221 */ /* 0x000fe40000010000 */
[----:B------:R-:W-:-:S05]  /*4930*/  FADD.FTZ R67, R67, R62 ;  /* 0x0000003e43437221 */ /* 0x000fca0000010000 */
[----:B------:R3:W-:Y:S02]  /*4940*/  STS.128 [R216+0x1130], R64 ;  /* 0x00113040d8007388 */ /* 0x0007e40000000c00 */
.L_x_5:
[----:B0-----:R-:W-:Y:S05]  /*4950*/  BSYNC B0 ;  /* 0x0000000000007941 */ /* 0x001fea0003800000 */
.L_x_4:
[----:B------:R-:W-:Y:S01]  /*4960*/  WARPSYNC 0xffffffff ;  /* 0xffffffff00007948 */ /* 0x000fe20003800000 */
[----:B------:R-:W-:Y:S01]  /*4970*/  BAR.SYNC.DEFER_BLOCKING 0x0 ;  /* 0x0000000000007b1d */ /* 0x000fe20000010000 */
[-C--:B-----5:R-:W-:Y:S01]  /*4980*/  FMUL.FTZ R60, R162, R172.reuse ;  /* 0x000000aca23c7220 */ /* 0x0a0fe20000410000 */
[----:B------:R-:W-:Y:S01]  /*4990*/  LOP3.LUT P0, RZ, R8, 0x1f, RZ, 0xc0, !PT ;  /* 0x0000001f08ff7812 */ /* 0x000fe2000780c0ff */
[C---:B------:R-:W-:Y:S02]  /*49a0*/  FMUL.FTZ R61, R161.reuse, R172 ;  /* 0x000000aca13d7220 */ /* 0x040fe40000410000 */
[-C--:B------:R-:W-:Y:S01]  /*49b0*/  FFMA.FTZ R60, R161, R173.reuse, -R60 ;  /* 0x000000ada13c7223 */ /* 0x080fe2000001083c */
[----:B------:R-:W-:Y:S01]  /*49c0*/  ISETP.GE.OR P0, PT, R12, c[0x0][0x174], P0 ;  /* 0x00005d000c007a0c */ /* 0x000fe20000706670 */
[----:B------:R-:W-:Y:S01]  /*49d0*/  FFMA.FTZ R63, -R162, R173, -R61 ;  /* 0x000000ada23f7223 */ /* 0x000fe2000001093d */
[----:B------:R-:W-:Y:S01]  /*49e0*/  BSSY B0, `(.L_x_13) ;  /* 0x00001d7000007945 */ /* 0x000fe20003800000 */
[----:B---3--:R-:W-:-:S02]  /*49f0*/  FADD.FTZ R65, R175, R60 ;  /* 0x0000003caf417221 */ /* 0x008fc40000010000 */
[----:B------:R-:W-:Y:S02]  /*4a00*/  FMUL.FTZ R62, R162, R99 ;  /* 0x00000063a23e7220 */ /* 0x000fe40000410000 */
[----:B------:R-:W-:Y:S02]  /*4a10*/  FADD.FTZ R63, -R174, R63 ;  /* 0x0000003fae3f7221 */ /* 0x000fe40000010100 */
[----:B------:R-:W-:Y:S02]  /*4a20*/  FMUL.FTZ R66, R160, -R65 ;  /* 0x80000041a0427220 */ /* 0x000fe40000410000 */
[-C--:B------:R-:W-:Y:S02]  /*4a30*/  FMUL.FTZ R64, R162, -R98.reuse ;  /* 0x80000062a2407220 */ /* 0x080fe40000410000 */
[----:B------:R-:W-:Y:S02]  /*4a40*/  FFMA.FTZ R62, R161, R98, -R62 ;  /* 0x00000062a13e7223 */ /* 0x000fe4000001083e */
[----:B------:R-:W-:-:S02]  /*4a50*/  FMUL.FTZ R68, R160, -R63 ;  /* 0x8000003fa0447220 */ /* 0x000fc40000410000 */
[----:B------:R-:W-:Y:S01]  /*4a60*/  FFMA.FTZ R63, R159, R63, R66 ;  /* 0x0000003f9f3f7223 */ /* 0x000fe20000010042 */
[----:B------:R-:W0:Y:S01]  /*4a70*/  LDS.64 R60, [R171.X16+0x1108] ;  /* 0x00110800ab3c7984 */ /* 0x000e22000000ca00 */
[----:B------:R-:W-:Y:S02]  /*4a80*/  FFMA.FTZ R64, R161, -R99, R64 ;  /* 0x80000063a1407223 */ /* 0x000fe40000010040 */
[----:B------:R-:W-:Y:S02]  /*4a90*/  FMUL.FTZ R66, R160, -R62 ;  /* 0x8000003ea0427220 */ /* 0x000fe40000410000 */
[----:B------:R-:W-:Y:S02]  /*4aa0*/  FFMA.FTZ R68, R159, R65, -R68 ;  /* 0x000000419f447223 */ /* 0x000fe40000010844 */
[----:B------:R-:W-:Y:S02]  /*4ab0*/  FADD.FTZ R65, -R176, R63 ;  /* 0x0000003fb0417221 */ /* 0x000fe40000010100 */
[----:B------:R-:W-:-:S02]  /*4ac0*/  FMUL.FTZ R63, R160, -R64 ;  /* 0x80000040a03f7220 */ /* 0x000fc40000410000 */
[----:B------:R-:W-:Y:S02]  /*4ad0*/  FFMA.FTZ R66, R159, R64, R66 ;  /* 0x000000409f427223 */ /* 0x000fe40000010042 */
[----:B------:R-:W-:Y:S02]  /*4ae0*/  FADD.FTZ R68, R177, R68 ;  /* 0x00000044b1447221 */ /* 0x000fe40000010000 */
[C---:B------:R-:W-:Y:S02]  /*4af0*/  FMUL.FTZ R64, R158.reuse, -R65 ;  /* 0x800000419e407220 */ /* 0x040fe40000410000 */
[----:B------:R-:W-:Y:S02]  /*4b00*/  FFMA.FTZ R63, R159, R62, -R63 ;  /* 0x0000003e9f3f7223 */ /* 0x000fe4000001083f */
[C---:B------:R-:W-:Y:S02]  /*4b10*/  FMUL.FTZ R62, R158.reuse, -R66 ;  /* 0x800000429e3e7220 */ /* 0x040fe40000410000 */
[----:B------:R-:W-:-:S02]  /*4b20*/  FMUL.FTZ R70, R158, -R68 ;  /* 0x800000449e467220 */ /* 0x000fc40000410000 */
[C---:B------:R-:W-:Y:S02]  /*4b30*/  FFMA.FTZ R68, R157.reuse, R68, -R64 ;  /* 0x000000449d447223 */ /* 0x040fe40000010840 */
[-C--:B------:R-:W-:Y:S02]  /*4b40*/  FMUL.FTZ R64, R158, -R63.reuse ;  /* 0x8000003f9e407220 */ /* 0x080fe40000410000 */
[C---:B------:R-:W-:Y:S02]  /*4b50*/  FFMA.FTZ R62, R157.reuse, R63, -R62 ;  /* 0x0000003f9d3e7223 */ /* 0x040fe4000001083e */
[----:B------:R-:W-:Y:S02]  /*4b60*/  FFMA.FTZ R65, R157, R65, R70 ;  /* 0x000000419d417223 */ /* 0x000fe40000010046 */
[----:B------:R-:W-:Y:S02]  /*4b70*/  FADD.FTZ R68, R179, R68 ;  /* 0x00000044b3447221 */ /* 0x000fe40000010000 */
[----:B------:R-:W-:-:S02]  /*4b80*/  FFMA.FTZ R64, R157, R66, R64 ;  /* 0x000000429d407223 */ /* 0x000fc40000010040 */
[----:B------:R-:W-:Y:S02]  /*4b90*/  FMUL.FTZ R66, R156, -R62 ;  /* 0x8000003e9c427220 */ /* 0x000fe40000410000 */
[----:B------:R-:W-:Y:S02]  /*4ba0*/  FADD.FTZ R65, -R178, R65 ;  /* 0x00000041b2417221 */ /* 0x000fe40000010100 */
[C---:B------:R-:W-:Y:S02]  /*4bb0*/  FMUL.FTZ R70, R156.reuse, -R68 ;  /* 0x800000449c467220 */ /* 0x040fe40000410000 */
[CC--:B------:R-:W-:Y:S02]  /*4bc0*/  FMUL.FTZ R63, R156.reuse, -R64.reuse ;  /* 0x800000409c3f7220 */ /* 0x0c0fe40000410000 */
[----:B------:R-:W-:Y:S02]  /*4bd0*/  FFMA.FTZ R66, R155, R64, R66 ;  /* 0x000000409b427223 */ /* 0x000fe40000010042 */
[----:B------:R-:W-:-:S02]  /*4be0*/  FMUL.FTZ R64, R156, -R65 ;  /* 0x800000419c407220 */ /* 0x000fc40000410000 */
[C---:B------:R-:W-:Y:S02]  /*4bf0*/  FFMA.FTZ R65, R155.reuse, R65, R70 ;  /* 0x000000419b417223 */ /* 0x040fe40000010046 */
[C---:B------:R-:W-:Y:S02]  /*4c00*/  FFMA.FTZ R64, R155.reuse, R68, -R64 ;  /* 0x000000449b407223 */ /* 0x040fe40000010840 */
[----:B------:R-:W-:Y:S02]  /*4c10*/  FADD.FTZ R65, -R180, R65 ;  /* 0x00000041b4417221 */ /* 0x000fe40000010100 */
[----:B------:R-:W-:Y:S02]  /*4c20*/  FFMA.FTZ R63, R155, R62, -R63 ;  /* 0x0000003e9b3f7223 */ /* 0x000fe4000001083f */
[----:B------:R-:W-:Y:S02]  /*4c30*/  FADD.FTZ R64, R181, R64 ;  /* 0x00000040b5407221 */ /* 0x000fe40000010000 */
[----:B------:R-:W-:-:S02]  /*4c40*/  FMUL.FTZ R68, R154, -R65 ;  /* 0x800000419a447220 */ /* 0x000fc40000410000 */
[C---:B------:R-:W-:Y:S02]  /*4c50*/  FMUL.FTZ R62, R154.reuse, -R66 ;  /* 0x800000429a3e7220 */ /* 0x040fe40000410000 */
[CC--:B------:R-:W-:Y:S02]  /*4c60*/  FMUL.FTZ R67, R154.reuse, -R63.reuse ;  /* 0x8000003f9a437220 */ /* 0x0c0fe40000410000 */
[CC--:B------:R-:W-:Y:S02]  /*4c70*/  FFMA.FTZ R68, R153.reuse, R64.reuse, -R68 ;  /* 0x0000004099447223 */ /* 0x0c0fe40000010844 */
[----:B------:R-:W-:Y:S02]  /*4c80*/  FMUL.FTZ R64, R154, -R64 ;  /* 0x800000409a407220 */ /* 0x000fe40000410000 */
[----:B------:R-:W-:Y:S02]  /*4c90*/  FFMA.FTZ R62, R153, R63, -R62 ;  /* 0x0000003f993e7223 */ /* 0x000fe4000001083e */
[----:B0-----:R-:W-:-:S02]  /*4ca0*/  FMUL.FTZ R63, R81, R61 ;  /* 0x0000003d513f7220 */ /* 0x001fc40000410000 */
[C---:B------:R-:W-:Y:S02]  /*4cb0*/  FFMA.FTZ R67, R153.reuse, R66, R67 ;  /* 0x0000004299437223 */ /* 0x040fe40000010043 */
[----:B------:R-:W-:Y:S02]  /*4cc0*/  FFMA.FTZ R65, R153, R65, R64 ;  /* 0x0000004199417223 */ /* 0x000fe40000010040 */
[-C--:B------:R-:W-:Y:S02]  /*4cd0*/  FMUL.FTZ R81, R81, R60.reuse ;  /* 0x0000003c51517220 */ /* 0x080fe40000410000 */
[----:B------:R-:W-:Y:S02]  /*4ce0*/  FFMA.FTZ R63, R80, R60, -R63 ;  /* 0x0000003c503f7223 */ /* 0x000fe4000001083f */
[----:B------:R-:W-:Y:S02]  /*4cf0*/  FMUL.FTZ R60, R152, -R67 ;  /* 0x80000043983c7220 */ /* 0x000fe40000410000 */
[----:B------:R-:W-:-:S02]  /*4d00*/  FADD.FTZ R65, -R182, R65 ;  /* 0x00000041b6417221 */ /* 0x000fc40000010100 */
[----:B------:R-:W-:Y:S02]  /*4d10*/  FFMA.FTZ R81, R80, R61, R81 ;  /* 0x0000003d50517223 */ /* 0x000fe40000010051 */
[-C--:B------:R-:W-:Y:S02]  /*4d20*/  FFMA.FTZ R64, R151, R62.reuse, -R60 ;  /* 0x0000003e97407223 */ /* 0x080fe4000001083c */
[----:B------:R-:W-:Y:S02]  /*4d30*/  FADD.FTZ R68, R183, R68 ;  /* 0x00000044b7447221 */ /* 0x000fe40000010000 */
[C---:B------:R-:W-:Y:S02]  /*4d40*/  FMUL.FTZ R60, R152.reuse, -R65 ;  /* 0x80000041983c7220 */ /* 0x040fe40000410000 */
[----:B------:R-:W-:Y:S02]  /*4d50*/  FADD.FTZ R224, RZ, R81 ;  /* 0x00000051ffe07221 */ /* 0x000fe40000010000 */
[----:B------:R-:W-:-:S02]  /*4d60*/  FMUL.FTZ R62, R152, -R62 ;  /* 0x8000003e983e7220 */ /* 0x000fc40000410000 */
[----:B------:R-:W-:Y:S02]  /*4d70*/  FADD.FTZ R232, R232, R63 ;  /* 0x0000003fe8e87221 */ /* 0x000fe40000010000 */
[----:B------:R-:W-:Y:S02]  /*4d80*/  FFMA.FTZ R66, R151, R68, -R60 ;  /* 0x0000004497427223 */ /* 0x000fe4000001083c */
[----:B------:R-:W-:Y:S02]  /*4d90*/  FMUL.FTZ R61, R169, R224 ;  /* 0x000000e0a93d7220 */ /* 0x000fe40000410000 */
[----:B------:R-:W-:Y:S02]  /*4da0*/  FMUL.FTZ R68, R152, -R68 ;  /* 0x8000004498447220 */ /* 0x000fe40000410000 */
[----:B------:R-:W-:Y:S02]  /*4db0*/  FFMA.FTZ R62, R151, R67, R62 ;  /* 0x00000043973e7223 */ /* 0x000fe4000001003e */
[----:B------:R-:W-:-:S02]  /*4dc0*/  FMUL.FTZ R63, R169, R232 ;  /* 0x000000e8a93f7220 */ /* 0x000fc40000410000 */
[----:B------:R-:W-:Y:S02]  /*4dd0*/  FFMA.FTZ R60, R170, R232, -R61 ;  /* 0x000000e8aa3c7223 */ /* 0x000fe4000001083d */
[----:B------:R-:W-:Y:S02]  /*4de0*/  FFMA.FTZ R65, R151, R65, R68 ;  /* 0x0000004197417223 */ /* 0x000fe40000010044 */
[----:B------:R-:W-:Y:S02]  /*4df0*/  FMUL.FTZ R61, R150, -R62 ;  /* 0x8000003e963d7220 */ /* 0x000fe40000410000 */
[----:B------:R-:W-:Y:S02]  /*4e00*/  FFMA.FTZ R63, R170, R224, R63 ;  /* 0x000000e0aa3f7223 */ /* 0x000fe4000001003f */
[----:B------:R-:W-:Y:S02]  /*4e10*/  FADD.FTZ R231, R231, R60 ;  /* 0x0000003ce7e77221 */ /* 0x000fe40000010000 */
[----:B------:R-:W-:-:S02]  /*4e20*/  FADD.FTZ R65, -R184, R65 ;  /* 0x00000041b8417221 */ /* 0x000fc40000010100 */
[-C--:B------:R-:W-:Y:S02]  /*4e30*/  FFMA.FTZ R67, R149, R64.reuse, -R61 ;  /* 0x0000004095437223 */ /* 0x080fe4000001083d */
[----:B------:R-:W-:Y:S02]  /*4e40*/  FADD.FTZ R223, RZ, R63 ;  /* 0x0000003fffdf7221 */ /* 0x000fe40000010000 */
[C---:B------:R-:W-:Y:S02]  /*4e50*/  FMUL.FTZ R64, R150.reuse, -R64 ;  /* 0x8000004096407220 */ /* 0x040fe40000410000 */
[----:B------:R-:W-:Y:S02]  /*4e60*/  FMUL.FTZ R61, R167, R231 ;  /* 0x000000e7a73d7220 */ /* 0x000fe40000410000 */
[----:B------:R-:W-:Y:S02]  /*4e70*/  FADD.FTZ R66, R185, R66 ;  /* 0x00000042b9427221 */ /* 0x000fe40000010000 */
[----:B------:R-:W-:-:S02]  /*4e80*/  FMUL.FTZ R63, R150, -R65 ;  /* 0x80000041963f7220 */ /* 0x000fc40000410000 */
[-C--:B------:R-:W-:Y:S02]  /*4e90*/  FMUL.FTZ R60, R167, R223.reuse ;  /* 0x000000dfa73c7220 */ /* 0x080fe40000410000 */
[C---:B------:R-:W-:Y:S02]  /*4ea0*/  FFMA.FTZ R64, R149.reuse, R62, R64 ;  /* 0x0000003e95407223 */ /* 0x040fe40000010040 */
[----:B------:R-:W-:Y:S02]  /*4eb0*/  FFMA.FTZ R222, R168, R223, R61 ;  /* 0x000000dfa8de7223 */ /* 0x000fe4000001003d */
[-C--:B------:R-:W-:Y:S02]  /*4ec0*/  FFMA.FTZ R62, R149, R66.reuse, -R63 ;  /* 0x00000042953e7223 */ /* 0x080fe4000001083f */
[----:B------:R-:W-:Y:S02]  /*4ed0*/  FMUL.FTZ R66, R150, -R66 ;  /* 0x8000004296427220 */ /* 0x000fe40000410000 */
[----:B------:R-:W-:-:S02]  /*4ee0*/  FFMA.FTZ R61, R168, R231, -R60 ;  /* 0x000000e7a83d7223 */ /* 0x000fc4000001083c */
[----:B------:R-:W-:Y:S02]  /*4ef0*/  FADD.FTZ R222, RZ, R222 ;  /* 0x000000deffde7221 */ /* 0x000fe40000010000 */
[----:B------:R-:W-:Y:S02]  /*4f00*/  FFMA.FTZ R65, R149, R65, R66 ;  /* 0x0000004195417223 */ /* 0x000fe40000010042 */
[----:B------:R-:W-:Y:S02]  /*4f10*/  FADD.FTZ R230, R230, R61 ;  /* 0x0000003de6e67221 */ /* 0x000fe40000010000 */
[----:B------:R-:W-:Y:S02]  /*4f20*/  FMUL.FTZ R60, R148, -R64 ;  /* 0x80000040943c7220 */ /* 0x000fe40000410000 */
[----:B------:R-:W-:Y:S02]  /*4f30*/  FMUL.FTZ R61, R165, R222 ;  /* 0x000000dea53d7220 */ /* 0x000fe40000410000 */
[----:B------:R-:W-:-:S02]  /*4f40*/  FADD.FTZ R65, -R186, R65 ;  /* 0x00000041ba417221 */ /* 0x000fc40000010100 */
[-C--:B------:R-:W-:Y:S02]  /*4f50*/  FFMA.FTZ R66, R147, R67.reuse, -R60 ;  /* 0x0000004393427223 */ /* 0x080fe4000001083c */
[-C--:B------:R-:W-:Y:S02]  /*4f60*/  FMUL.FTZ R63, R165, R230.reuse ;  /* 0x000000e6a53f7220 */ /* 0x080fe40000410000 */
[----:B------:R-:W-:Y:S02]  /*4f70*/  FMUL.FTZ R67, R148, -R67 ;  /* 0x8000004394437220 */ /* 0x000fe40000410000 */
[----:B------:R-:W-:Y:S02]  /*4f80*/  FFMA.FTZ R60, R166, R230, -R61 ;  /* 0x000000e6a63c7223 */ /* 0x000fe4000001083d */
[----:B------:R-:W-:Y:S02]  /*4f90*/  FADD.FTZ R62, R187, R62 ;  /* 0x0000003ebb3e7221 */ /* 0x000fe40000010000 */
[----:B------:R-:W-:-:S02]  /*4fa0*/  FMUL.FTZ R61, R148, -R65 ;  /* 0x80000041943d7220 */ /* 0x000fc40000410000 */
[C---:B------:R-:W-:Y:S02]  /*4fb0*/  FFMA.FTZ R67, R147.reuse, R64, R67 ;  /* 0x0000004093437223 */ /* 0x040fe40000010043 */
[----:B------:R-:W-:Y:S02]  /*4fc0*/  FFMA.FTZ R63, R166, R222, R63 ;  /* 0x000000dea63f7223 */ /* 0x000fe4000001003f */
[-C--:B------:R-:W-:Y:S02]  /*4fd0*/  FFMA.FTZ R64, R147, R62.reuse, -R61 ;  /* 0x0000003e93407223 */ /* 0x080fe4000001083d */
[----:B------:R-:W-:Y:S02]  /*4fe0*/  FADD.FTZ R229, R229, R60 ;  /* 0x0000003ce5e57221 */ /* 0x000fe40000010000 */
[----:B------:R-:W-:Y:S02]  /*4ff0*/  FMUL.FTZ R62, R148, -R62 ;  /* 0x8000003e943e7220 */ /* 0x000fe40000410000 */
[----:B------:R-:W-:-:S02]  /*5000*/  FADD.FTZ R221, RZ, R63 ;  /* 0x0000003fffdd7221 */ /* 0x000fc40000010000 */
[----:B------:R-:W-:Y:S02]  /*5010*/  FMUL.FTZ R61, R163, R229 ;  /* 0x000000e5a33d7220 */ /* 0x000fe40000410000 */
[----:B------:R-:W-:Y:S02]  /*5020*/  FFMA.FTZ R65, R147, R65, R62 ;  /* 0x0000004193417223 */ /* 0x000fe4000001003e */
[-C--:B------:R-:W-:Y:S02]  /*5030*/  FMUL.FTZ R60, R163, R221.reuse ;  /* 0x000000dda33c7220 */ /* 0x080fe40000410000 */
[----:B------:R-:W-:Y:S02]  /*5040*/  FFMA.FTZ R220, R164, R221, R61 ;  /* 0x000000dda4dc7223 */ /* 0x000fe4000001003d */
[----:B------:R-:W-:Y:S02]  /*5050*/  FADD.FTZ R65, -R188, R65 ;  /* 0x00000041bc417221 */ /* 0x000fe40000010100 */
[----:B------:R-:W-:-:S02]  /*5060*/  FMUL.FTZ R63, R146, -R67 ;  /* 0x80000043923f7220 */ /* 0x000fc40000410000 */
[----:B------:R-:W-:Y:S02]  /*5070*/  FFMA.FTZ R61, R164, R229, -R60 ;  /* 0x000000e5a43d7223 */ /* 0x000fe4000001083c */
[----:B------:R-:W-:Y:S02]  /*5080*/  FADD.FTZ R220, RZ, R220 ;  /* 0x000000dcffdc7221 */ /* 0x000fe40000010000 */
[----:B------:R-:W-:Y:S02]  /*5090*/  FADD.FTZ R64, R189, R64 ;  /* 0x00000040bd407221 */ /* 0x000fe40000010000 */
[C---:B------:R-:W-:Y:S02]  /*50a0*/  FMUL.FTZ R62, R146.reuse, -R65 ;  /* 0x80000041923e7220 */ /* 0x040fe40000410000 */
[-C--:B------:R-:W-:Y:S02]  /*50b0*/  FFMA.FTZ R63, R145, R66.reuse, -R63 ;  /* 0x00000042913f7223 */ /* 0x080fe4000001083f */
[----:B------:R-:W-:-:S02]  /*50c0*/  FMUL.FTZ R66, R146, -R66 ;  /* 0x8000004292427220 */ /* 0x000fc40000410000 */
[----:B------:R-:W-:Y:S02]  /*50d0*/  FADD.FTZ R228, R228, R61 ;  /* 0x0000003de4e47221 */ /* 0x000fe40000010000 */
[----:B------:R-:W-:Y:S02]  /*50e0*/  FMUL.FTZ R60, R142, R220 ;  /* 0x000000dc8e3c7220 */ /* 0x000fe40000410000 */
[CC--:B------:R-:W-:Y:S02]  /*50f0*/  FFMA.FTZ R68, R145.reuse, R64.reuse, -R62 ;  /* 0x0000004091447223 */ /* 0x0c0fe4000001083e */
        /* <DEDUP_REMOVED lines=12> */
[C---:B------:R-:W-:Y:S02]  /*51c0*/  FMUL.FTZ R62, R144.reuse, R227 ;  /* 0x000000e3903e7220 */ /* 0x040fe40000410000 */
[----:B------:R-:W-:Y:S02]  /*51d0*/  FADD.FTZ R68, R191, R68 ;  /* 0x00000044bf447221 */ /* 0x000fe40000010000 */
[----:B------:R-:W-:-:S02]  /*51e0*/  FMUL.FTZ R61, R144, -R65 ;  /* 0x80000041903d7220 */ /* 0x000fc40000410000 */
[CC--:B------:R-:W-:Y:S02]  /*51f0*/  FMUL.FTZ R60, R144.reuse, R219.reuse ;  /* 0x000000db903c7220 */ /* 0x0c0fe40000410000 */
[C---:B------:R-:W-:Y:S02]  /*5200*/  FFMA.FTZ R63, R143.reuse, R66, R63 ;  /* 0x000000428f3f7223 */ /* 0x040fe4000001003f */
[C---:B------:R-:W-:Y:S02]  /*5210*/  FFMA.FTZ R62, R143.reuse, R219, R62 ;  /* 0x000000db8f3e7223 */ /* 0x040fe4000001003e */
[CC--:B------:R-:W-:Y:S02]  /*5220*/  FFMA.FTZ R66, R143.reuse, R68.reuse, -R61 ;  /* 0x000000448f427223 */ /* 0x0c0fe4000001083d */
[----:B------:R-:W-:Y:S02]  /*5230*/  FFMA.FTZ R61, R143, R227, -R60 ;  /* 0x000000e38f3d7223 */ /* 0x000fe4000001083c */
[----:B------:R-:W-:-:S02]  /*5240*/  FMUL.FTZ R68, R144, -R68 ;  /* 0x8000004490447220 */ /* 0x000fc40000410000 */
[----:B------:R-:W-:Y:S02]  /*5250*/  FMUL.FTZ R60, R142, -R63 ;  /* 0x8000003f8e3c7220 */ /* 0x000fe40000410000 */
[----:B------:R-:W-:Y:S02]  /*5260*/  FADD.FTZ R218, RZ, R62 ;  /* 0x0000003effda7221 */ /* 0x000fe40000010000 */
[----:B------:R-:W-:Y:S02]  /*5270*/  FFMA.FTZ R65, R143, R65, R68 ;  /* 0x000000418f417223 */ /* 0x000fe40000010044 */
[----:B------:R-:W-:Y:S02]  /*5280*/  FADD.FTZ R226, R226, R61 ;  /* 0x0000003de2e27221 */ /* 0x000fe40000010000 */
[----:B------:R-:W-:Y:S02]  /*5290*/  FFMA.FTZ R67, R141, R64, -R60 ;  /* 0x000000408d437223 */ /* 0x000fe4000001083c */
[----:B------:R-:W-:-:S02]  /*52a0*/  FMUL.FTZ R60, R146, R218 ;  /* 0x000000da923c7220 */ /* 0x000fc40000410000 */
[----:B------:R-:W-:Y:S02]  /*52b0*/  FMUL.FTZ R64, R142, -R64 ;  /* 0x800000408e407220 */ /* 0x000fe40000410000 */
[----:B------:R-:W-:Y:S02]  /*52c0*/  FADD.FTZ R65, -R192, R65 ;  /* 0x00000041c0417221 */ /* 0x000fe40000010100 */
[-C--:B------:R-:W-:Y:S02]  /*52d0*/  FMUL.FTZ R61, R146, R226.reuse ;  /* 0x000000e2923d7220 */ /* 0x080fe40000410000 */
[----:B------:R-:W-:Y:S02]  /*52e0*/  FFMA.FTZ R60, R145, R226, -R60 ;  /* 0x000000e2913c7223 */ /* 0x000fe4000001083c */
[----:B------:R-:W-:Y:S02]  /*52f0*/  FFMA.FTZ R64, R141, R63, R64 ;  /* 0x0000003f8d407223 */ /* 0x000fe40000010040 */
[----:B------:R-:W-:-:S02]  /*5300*/  FADD.FTZ R66, R193, R66 ;  /* 0x00000042c1427221 */ /* 0x000fc40000010000 */
[----:B------:R-:W-:Y:S02]  /*5310*/  FMUL.FTZ R62, R142, -R65 ;  /* 0x800000418e3e7220 */ /* 0x000fe40000410000 */
[----:B------:R-:W-:Y:S02]  /*5320*/  FFMA.FTZ R61, R145, R218, R61 ;  /* 0x000000da913d7223 */ /* 0x000fe4000001003d */
[----:B------:R-:W-:Y:S02]  /*5330*/  FADD.FTZ R225, R225, R60 ;  /* 0x0000003ce1e17221 */ /* 0x000fe40000010000 */
[----:B------:R-:W-:Y:S02]  /*5340*/  FMUL.FTZ R60, R163, -R64 ;  /* 0x80000040a33c7220 */ /* 0x000fe40000410000 */
[----:B------:R-:W-:Y:S02]  /*5350*/  FFMA.FTZ R68, R141, R66, -R62 ;  /* 0x000000428d447223 */ /* 0x000fe4000001083e */
[----:B------:R-:W-:-:S02]  /*5360*/  FADD.FTZ R217, RZ, R61 ;  /* 0x0000003dffd97221 */ /* 0x000fc40000010000 */
[----:B------:R-:W-:Y:S02]  /*5370*/  FMUL.FTZ R62, R148, R225 ;  /* 0x000000e1943e7220 */ /* 0x000fe40000410000 */
[----:B------:R-:W-:Y:S02]  /*5380*/  FMUL.FTZ R66, R142, -R66 ;  /* 0x800000428e427220 */ /* 0x000fe40000410000 */
[----:B------:R-:W-:Y:S02]  /*5390*/  FFMA.FTZ R61, R164, R67, -R60 ;  /* 0x00000043a43d7223 */ /* 0x000fe4000001083c */
[-C--:B------:R-:W-:Y:S02]  /*53a0*/  FMUL.FTZ R60, R148, R217.reuse ;  /* 0x000000d9943c7220 */ /* 0x080fe40000410000 */
[----:B------:R-:W-:Y:S02]  /*53b0*/  FFMA.FTZ R62, R147, R217, R62 ;  /* 0x000000d9933e7223 */ /* 0x000fe4000001003e */
[----:B------:R-:W-:-:S02]  /*53c0*/  FFMA.FTZ R65, R141, R65, R66 ;  /* 0x000000418d417223 */ /* 0x000fc40000010042 */
[----:B------:R-:W-:Y:S02]  /*53d0*/  FFMA.FTZ R60, R147, R225, -R60 ;  /* 0x000000e1933c7223 */ /* 0x000fe4000001083c */
[----:B------:R-:W-:Y:S02]  /*53e0*/  FADD.FTZ R216, RZ, R62 ;  /* 0x0000003effd87221 */ /* 0x000fe40000010000 */
[----:B------:R-:W-:Y:S02]  /*53f0*/  FADD.FTZ R65, -R194, R65 ;  /* 0x00000041c2417221 */ /* 0x000fe40000010100 */
[----:B------:R-:W-:Y:S02]  /*5400*/  FADD.FTZ R234, R215, R60 ;  /* 0x0000003cd7ea7221 */ /* 0x000fe40000010000 */
[----:B------:R-:W-:Y:S02]  /*5410*/  FMUL.FTZ R67, R163, -R67 ;  /* 0x80000043a3437220 */ /* 0x000fe40000410000 */
[----:B------:R-:W-:-:S02]  /*5420*/  FMUL.FTZ R60, R150, R216 ;  /* 0x000000d8963c7220 */ /* 0x000fc40000410000 */
[----:B------:R-:W-:Y:S02]  /*5430*/  FADD.FTZ R68, R195, R68 ;  /* 0x00000044c3447221 */ /* 0x000fe40000010000 */
[----:B------:R-:W-:Y:S02]  /*5440*/  FMUL.FTZ R63, R163, -R65 ;  /* 0x80000041a33f7220 */ /* 0x000fe40000410000 */
[----:B------:R-:W-:Y:S02]  /*5450*/  FFMA.FTZ R67, R164, R64, R67 ;  /* 0x00000040a4437223 */ /* 0x000fe40000010043 */
[-C--:B------:R-:W-:Y:S02]  /*5460*/  FFMA.FTZ R233, R149, R234.reuse, -R60 ;  /* 0x000000ea95e97223 */ /* 0x080fe4000001083c */
[----:B------:R-:W-:Y:S02]  /*5470*/  FMUL.FTZ R60, R150, R234 ;  /* 0x000000ea963c7220 */ /* 0x000fe40000410000 */
[----:B------:R-:W-:-:S02]  /*5480*/  FFMA.FTZ R62, R164, R68, -R63 ;  /* 0x00000044a43e7223 */ /* 0x000fc4000001083f */
[----:B------:R-:W-:Y:S02]  /*5490*/  FMUL.FTZ R68, R163, -R68 ;  /* 0x80000044a3447220 */ /* 0x000fe40000410000 */
[----:B------:R-:W-:Y:S02]  /*54a0*/  FMUL.FTZ R63, R165, -R67 ;  /* 0x80000043a53f7220 */ /* 0x000fe40000410000 */
[----:B------:R-:W-:Y:S02]  /*54b0*/  FFMA.FTZ R60, R149, R216, R60 ;  /* 0x000000d8953c7223 */ /* 0x000fe4000001003c */
[----:B------:R-:W-:Y:S02]  /*54c0*/  FADD.FTZ R233, R212, R233 ;  /* 0x000000e9d4e97221 */ /* 0x000fe40000010000 */
[----:B------:R-:W-:Y:S02]  /*54d0*/  FFMA.FTZ R65, R164, R65, R68 ;  /* 0x00000041a4417223 */ /* 0x000fe40000010044 */
[----:B------:R-:W-:-:S02]  /*54e0*/  FFMA.FTZ R63, R166, R61, -R63 ;  /* 0x0000003da63f7223 */ /* 0x000fc4000001083f */
[----:B------:R-:W-:Y:S02]  /*54f0*/  FMUL.FTZ R64, R165, -R61 ;  /* 0x8000003da5407220 */ /* 0x000fe40000410000 */
[----:B------:R-:W-:Y:S02]  /*5500*/  FADD.FTZ R215, RZ, R60 ;  /* 0x0000003cffd77221 */ /* 0x000fe40000010000 */
[----:B------:R-:W-:Y:S02]  /*5510*/  FADD.FTZ R61, R197, R62 ;  /* 0x0000003ec53d7221 */ /* 0x000fe40000010000 */
[----:B------:R-:W-:Y:S02]  /*5520*/  FMUL.FTZ R62, R152, R233 ;  /* 0x000000e9983e7220 */ /* 0x000fe40000410000 */
[----:B------:R-:W-:Y:S02]  /*5530*/  FADD.FTZ R65, -R196, R65 ;  /* 0x00000041c4417221 */ /* 0x000fe40000010100 */
[----:B------:R-:W-:-:S02]  /*5540*/  FMUL.FTZ R60, R152, R215 ;  /* 0x000000d7983c7220 */ /* 0x000fc40000410000 */
[----:B------:R-:W-:Y:S02]  /*5550*/  FFMA.FTZ R62, R151, R215, R62 ;  /* 0x000000d7973e7223 */ /* 0x000fe4000001003e */
[----:B------:R-:W-:Y:S02]  /*5560*/  FMUL.FTZ R66, R165, -R65 ;  /* 0x80000041a5427220 */ /* 0x000fe40000410000 */
[----:B------:R-:W-:Y:S02]  /*5570*/  FFMA.FTZ R60, R151, R233, -R60 ;  /* 0x000000e9973c7223 */ /* 0x000fe4000001083c */
[----:B------:R-:W-:Y:S02]  /*5580*/  FADD.FTZ R212, RZ, R62 ;  /* 0x0000003effd47221 */ /* 0x000fe40000010000 */
[-C--:B------:R-:W-:Y:S02]  /*5590*/  FFMA.FTZ R66, R166, R61.reuse, -R66 ;  /* 0x0000003da6427223 */ /* 0x080fe40000010842 */
[----:B------:R-:W-:-:S02]  /*55a0*/  FMUL.FTZ R61, R165, -R61 ;  /* 0x8000003da53d7220 */ /* 0x000fc40000410000 */
[----:B------:R-:W-:Y:S02]  /*55b0*/  FADD.FTZ R236, R213, R60 ;  /* 0x0000003cd5ec7221 */ /* 0x000fe40000010000 */
[----:B------:R-:W-:Y:S02]  /*55c0*/  FMUL.FTZ R60, R154, R212 ;  /* 0x000000d49a3c7220 */ /* 0x000fe40000410000 */
[----:B------:R-:W-:Y:S02]  /*55d0*/  FFMA.FTZ R61, R166, R65, R61 ;  /* 0x00000041a63d7223 */ /* 0x000fe4000001003d */
[-C--:B------:R-:W-:Y:S02]  /*55e0*/  FFMA.FTZ R235, R153, R236.reuse, -R60 ;  /* 0x000000ec99eb7223 */ /* 0x080fe4000001083c */
[----:B------:R-:W-:Y:S02]  /*55f0*/  FMUL.FTZ R60, R154, R236 ;  /* 0x000000ec9a3c7220 */ /* 0x000fe40000410000 */
[----:B------:R-:W-:-:S02]  /*5600*/  FADD.FTZ R61, -R198, R61 ;  /* 0x0000003dc63d7221 */ /* 0x000fc40000010100 */
[----:B------:R-:W-:Y:S02]  /*5610*/  FADD.FTZ R66, R199, R66 ;  /* 0x00000042c7427221 */ /* 0x000fe40000010000 */
[----:B------:R-:W-:Y:S01]  /*5620*/  FFMA.FTZ R213, R153, R212, R60 ;  /* 0x000000d499d57223 */ /* 0x000fe2000001003c */
[----:B------:R-:W-:Y:S01]  /*5630*/  MOV R60, 0x3f800000 ;  /* 0x3f800000003c7802 */ /* 0x000fe20000000f00 */
[C---:B------:R-:W-:Y:S02]  /*5640*/  FMUL.FTZ R65, R167.reuse, -R61 ;  /* 0x8000003da7417220 */ /* 0x040fe40000410000 */
[----:B------:R-:W-:Y:S02]  /*5650*/  FMUL.FTZ R62, R167, -R66 ;  /* 0x80000042a73e7220 */ /* 0x000fe40000410000 */
[----:B------:R-:W-:Y:S02]  /*5660*/  FADD.FTZ R235, R214, R235 ;  /* 0x000000ebd6eb7221 */ /* 0x000fe40000010000 */
[----:B------:R-:W-:-:S02]  /*5670*/  FADD.FTZ R213, RZ, R213 ;  /* 0x000000d5ffd57221 */ /* 0x000fc40000010000 */
[C---:B------:R-:W-:Y:S02]  /*5680*/  FFMA.FTZ R70, R168.reuse, R66, -R65 ;  /* 0x00000042a8467223 */ /* 0x040fe40000010841 */
[----:B------:R-:W-:Y:S01]  /*5690*/  FFMA.FTZ R65, R168, R61, R62 ;  /* 0x0000003da8417223 */ /* 0x000fe2000001003e */
[----:B------:R-:W-:Y:S01]  /*56a0*/  HFMA2.MMA R61, -RZ, RZ, 0, 0 ;  /* 0x00000000ff3d7435 */ /* 0x000fe200000001ff */
[C---:B------:R-:W-:Y:S02]  /*56b0*/  FMUL.FTZ R68, R156.reuse, R235 ;  /* 0x000000eb9c447220 */ /* 0x040fe40000410000 */
[-C--:B------:R-:W-:Y:S02]  /*56c0*/  FMUL.FTZ R66, R156, R213.reuse ;  /* 0x000000d59c427220 */ /* 0x080fe40000410000 */
[----:B------:R-:W-:Y:S02]  /*56d0*/  FADD.FTZ R69, -R200, R65 ;  /* 0x00000041c8457221 */ /* 0x000fe40000010100 */
[----:B------:R-:W-:-:S02]  /*56e0*/  FFMA.FTZ R68, R155, R213, R68 ;  /* 0x000000d59b447223 */ /* 0x000fc40000010044 */
[----:B------:R-:W-:Y:S02]  /*56f0*/  FFMA.FTZ R66, R155, R235, -R66 ;  /* 0x000000eb9b427223 */ /* 0x000fe40000010842 */
[----:B------:R-:W-:Y:S02]  /*5700*/  FADD.FTZ R70, R201, R70 ;  /* 0x00000046c9467221 */ /* 0x000fe40000010000 */
[----:B------:R-:W-:Y:S02]  /*5710*/  FFMA.FTZ R67, R166, R67, R64 ;  /* 0x00000043a6437223 */ /* 0x000fe40000010040 */
[----:B------:R-:W-:Y:S02]  /*5720*/  FMUL.FTZ R65, R169, -R69 ;  /* 0x80000045a9417220 */ /* 0x000fe40000410000 */
[----:B------:R-:W-:Y:S02]  /*5730*/  FADD.FTZ R214, RZ, R68 ;  /* 0x00000044ffd67221 */ /* 0x000fe40000010000 */
[----:B------:R-:W-:-:S02]  /*5740*/  FADD.FTZ R238, R83, R66 ;  /* 0x0000004253ee7221 */ /* 0x000fc40000010000 */
[-C--:B------:R-:W-:Y:S02]  /*5750*/  FMUL.FTZ R68, R169, -R70.reuse ;  /* 0x80000046a9447220 */ /* 0x080fe40000410000 */
[----:B------:R-:W-:Y:S02]  /*5760*/  FMUL.FTZ R64, R167, -R67 ;  /* 0x80000043a7407220 */ /* 0x000fe40000410000 */
[----:B------:R-:W-:Y:S02]  /*5770*/  FFMA.FTZ R70, R170, R70, -R65 ;  /* 0x00000046aa467223 */ /* 0x000fe40000010841 */
[C---:B------:R-:W-:Y:S02]  /*5780*/  FMUL.FTZ R65, R158.reuse, R214 ;  /* 0x000000d69e417220 */ /* 0x040fe40000410000 */
[----:B------:R-:W-:Y:S02]  /*5790*/  FMUL.FTZ R66, R158, R238 ;  /* 0x000000ee9e427220 */ /* 0x000fe40000410000 */
[----:B------:R-:W-:-:S02]  /*57a0*/  FFMA.FTZ R64, R168, R63, -R64 ;  /* 0x0000003fa8407223 */ /* 0x000fc40000010840 */
[----:B------:R-:W-:Y:S02]  /*57b0*/  FMUL.FTZ R63, R167, -R63 ;  /* 0x8000003fa73f7220 */ /* 0x000fe40000410000 */
[C---:B------:R-:W-:Y:S02]  /*57c0*/  FFMA.FTZ R65, R157.reuse, R238, -R65 ;  /* 0x000000ee9d417223 */ /* 0x040fe40000010841 */
[----:B------:R-:W-:Y:S02]  /*57d0*/  FFMA.FTZ R66, R157, R214, R66 ;  /* 0x000000d69d427223 */ /* 0x000fe40000010042 */
[----:B------:R-:W-:Y:S02]  /*57e0*/  FFMA.FTZ R71, R170, R69, R68 ;  /* 0x00000045aa477223 */ /* 0x000fe40000010044 */
[----:B------:R-:W-:Y:S02]  /*57f0*/  FFMA.FTZ R67, R168, R67, R63 ;  /* 0x00000043a8437223 */ /* 0x000fe4000001003f */
[----:B------:R-:W-:Y:S01]  /*5800*/  FMUL.FTZ R68, R169, -R64 ;  /* 0x80000040a9447220 */ /* 0x000fe20000410000 */
[----:B------:R-:W-:Y:S01]  /*5810*/  CS2R R62, SRZ ;  /* 0x00000000003e7805 */ /* 0x000fe2000001ff00 */
[----:B------:R-:W-:-:S02]  /*5820*/  FADD.FTZ R239, R208, R65 ;  /* 0x00000041d0ef7221 */ /* 0x000fc40000010000 */
[----:B------:R-:W-:Y:S02]  /*5830*/  FADD.FTZ R237, RZ, R66 ;  /* 0x00000042ffed7221 */ /* 0x000fe40000010000 */
[----:B------:R-:W-:Y:S01]  /*5840*/  FADD.FTZ R66, R203, R70 ;  /* 0x00000046cb427221 */ /* 0x000fe20000010000 */
[----:B------:R0:W1:Y:S01]  /*5850*/  @!P0 LDS.128 R60, [R139.X16+0x3910] ;  /* 0x003910008b3c8984 */ /* 0x000062000000cc00 */
[-C--:B------:R-:W-:Y:S01]  /*5860*/  FMUL.FTZ R69, R169, -R67.reuse ;  /* 0x80000043a9457220 */ /* 0x080fe20000410000 */
[----:B------:R-:W-:Y:S01]  /*5870*/  ISETP.GT.U32.AND P0, PT, R8, 0x1f, PT ;  /* 0x0000001f0800780c */ /* 0x000fe20003f04070 */
[----:B------:R-:W-:Y:S02]  /*5880*/  FFMA.FTZ R65, R170, R67, R68 ;  /* 0x00000043aa417223 */ /* 0x000fe40000010044 */
[C---:B------:R-:W-:Y:S02]  /*5890*/  FMUL.FTZ R70, R160.reuse, R239 ;  /* 0x000000efa0467220 */ /* 0x040fe40000410000 */
[----:B------:R-:W-:-:S02]  /*58a0*/  FMUL.FTZ R68, R160, R237 ;  /* 0x000000eda0447220 */ /* 0x000fc40000410000 */
[----:B------:R-:W-:Y:S02]  /*58b0*/  FFMA.FTZ R64, R170, R64, -R69 ;  /* 0x00000040aa407223 */ /* 0x000fe40000010845 */
[C---:B------:R-:W-:Y:S02]  /*58c0*/  FFMA.FTZ R70, R159.reuse, R237, R70 ;  /* 0x000000ed9f467223 */ /* 0x040fe40000010046 */
[----:B------:R-:W-:Y:S02]  /*58d0*/  FFMA.FTZ R69, R159, R239, -R68 ;  /* 0x000000ef9f457223 */ /* 0x000fe40000010844 */
[----:B------:R-:W-:Y:S02]  /*58e0*/  FADD.FTZ R208, RZ, R70 ;  /* 0x00000046ffd07221 */ /* 0x000fe40000010000 */
[----:B------:R-:W-:Y:S02]  /*58f0*/  FADD.FTZ R240, R82, R69 ;  /* 0x0000004552f07221 */ /* 0x000fe40000010000 */
[----:B------:R-:W-:-:S02]  /*5900*/  FADD.FTZ R67, -R202, R71 ;  /* 0x00000047ca437221 */ /* 0x000fc40000010100 */
[C---:B------:R-:W-:Y:S02]  /*5910*/  FMUL.FTZ R68, R162.reuse, R208 ;  /* 0x000000d0a2447220 */ /* 0x040fe40000410000 */
[-C--:B------:R-:W-:Y:S01]  /*5920*/  FMUL.FTZ R69, R162, R240.reuse ;  /* 0x000000f0a2457220 */ /* 0x080fe20000410000 */
[----:B------:R0:W-:Y:S01]  /*5930*/  STS.128 [R171.X16+0x1b10], R64 ;  /* 0x001b1040ab007388 */ /* 0x0001e2000000cc00 */
[C---:B------:R-:W-:Y:S02]  /*5940*/  FFMA.FTZ R68, R161.reuse, R240, -R68 ;  /* 0x000000f0a1447223 */ /* 0x040fe40000010844 */
[----:B------:R-:W-:Y:S02]  /*5950*/  FFMA.FTZ R69, R161, R208, R69 ;  /* 0x000000d0a1457223 */ /* 0x000fe40000010045 */
[----:B------:R-:W-:Y:S02]  /*5960*/  FADD.FTZ R241, R209, R68 ;  /* 0x00000044d1f17221 */ /* 0x000fe40000010000 */
[----:B------:R-:W-:Y:S01]  /*5970*/  FADD.FTZ R209, RZ, R69 ;  /* 0x00000045ffd17221 */ /* 0x000fe20000010000 */
[----:B------:R-:W-:Y:S06]  /*5980*/  BAR.SYNC.DEFER_BLOCKING 0x0 ;  /* 0x0000000000007b1d */ /* 0x000fec0000010000 */
[----:B------:R-:W-:Y:S05]  /*5990*/  @P0 BRA `(.L_x_14) ;  /* 0x00000db000000947 */ /* 0x000fea0003800000 */
[----:B------:R-:W-:-:S05]  /*59a0*/  IMAD R242, R8, 0x50, RZ ;  /* 0x0000005008f27824 */ /* 0x000fca00078e02ff */
[----:B0-----:R-:W-:Y:S04]  /*59b0*/  LDS.128 R64, [R242+0x1b30] ;  /* 0x001b3000f2407984 */ /* 0x001fe80000000c00 */
[----:B------:R-:W0:Y:S04]  /*59c0*/  LDS.128 R68, [R242+0x1b40] ;  /* 0x001b4000f2447984 */ /* 0x000e280000000c00 */
[----:B------:R-:W2:Y:S04]  /*59d0*/  LDS.128 R72, [R242+0x1b20] ;  /* 0x001b2000f2487984 */ /* 0x000ea80000000c00 */
[----:B------:R-:W3:Y:S01]  /*59e0*/  LDS.128 R76, [R242+0x1b10] ;  /* 0x001b1000f24c7984 */ /* 0x000ee20000000c00 */
[----:B0-----:R-:W-:-:S02]  /*59f0*/  FMUL.FTZ R81, R65, R71 ;  /* 0x0000004741517220 */ /* 0x001fc40000410000 */
[-C--:B------:R-:W-:Y:S02]  /*5a00*/  FMUL.FTZ R80, R65, R70.reuse ;  /* 0x0000004641507220 */ /* 0x080fe40000410000 */
[C---:B------:R-:W-:Y:S02]  /*5a10*/  FFMA.FTZ R81, R64.reuse, R70, -R81 ;  /* 0x0000004640517223 */ /* 0x040fe40000010851 */
[----:B------:R-:W-:Y:S02]  /*5a20*/  FFMA.FTZ R80, R64, R71, R80 ;  /* 0x0000004740507223 */ /* 0x000fe40000010050 */
[----:B------:R-:W-:Y:S02]  /*5a30*/  FADD.FTZ R66, R66, R81 ;  /* 0x0000005142427221 */ /* 0x000fe40000010000 */
[----:B------:R-:W-:Y:S02]  /*5a40*/  FADD.FTZ R67, R67, R80 ;  /* 0x0000005043437221 */ /* 0x000fe40000010000 */
[----:B--2---:R-:W-:-:S02]  /*5a50*/  FMUL.FTZ R70, R73, R66 ;  /* 0x0000004249467220 */ /* 0x004fc40000410000 */
[-C--:B------:R-:W-:Y:S02]  /*5a60*/  FMUL.FTZ R71, R73, R67.reuse ;  /* 0x0000004349477220 */ /* 0x080fe40000410000 */
[----:B------:R-:W-:Y:S02]  /*5a70*/  FFMA.FTZ R70, R72, R67, R70 ;  /* 0x0000004348467223 */ /* 0x000fe40000010046 */
[CC--:B------:R-:W-:Y:S02]  /*5a80*/  FMUL.FTZ R67, R65.reuse, R69.reuse ;  /* 0x0000004541437220 */ /* 0x0c0fe40000410000 */
[-C--:B------:R-:W-:Y:S02]  /*5a90*/  FMUL.FTZ R65, R65, R68.reuse ;  /* 0x0000004441417220 */ /* 0x080fe40000410000 */
[C---:B------:R-:W-:Y:S02]  /*5aa0*/  FFMA.FTZ R67, R64.reuse, R68, -R67 ;  /* 0x0000004440437223 */ /* 0x040fe40000010843 */
[----:B------:R-:W-:-:S02]  /*5ab0*/  FFMA.FTZ R65, R64, R69, R65 ;  /* 0x0000004540417223 */ /* 0x000fc40000010041 */
[----:B------:R-:W-:Y:S02]  /*5ac0*/  FMUL.FTZ R64, R73, R67 ;  /* 0x0000004349407220 */ /* 0x000fe40000410000 */
[----:B------:R-:W-:Y:S01]  /*5ad0*/  FFMA.FTZ R71, R72, R66, -R71 ;  /* 0x0000004248477223 */ /* 0x000fe20000010847 */
[----:B------:R-:W-:Y:S01]  /*5ae0*/  LOP3.LUT R66, R8, 0x1f, RZ, 0xc0, !PT ;  /* 0x0000001f08427812 */ /* 0x000fe200078ec0ff */
[----:B------:R-:W-:Y:S02]  /*5af0*/  FADD.FTZ R70, R75, R70 ;  /* 0x000000464b467221 */ /* 0x000fe40000010000 */
[-C--:B------:R-:W-:Y:S01]  /*5b00*/  FMUL.FTZ R73, R73, R65.reuse ;  /* 0x0000004149497220 */ /* 0x080fe20000410000 */
[----:B------:R-:W-:Y:S01]  /*5b10*/  ISETP.NE.AND P0, PT, R66, 0x1f, PT ;  /* 0x0000001f4200780c */ /* 0x000fe20003f05270 */
[----:B------:R-:W-:Y:S02]  /*5b20*/  FFMA.FTZ R64, R72, R65, R64 ;  /* 0x0000004148407223 */ /* 0x000fe40000010040 */
[----:B------:R-:W-:-:S02]  /*5b30*/  FADD.FTZ R71, R74, R71 ;  /* 0x000000474a477221 */ /* 0x000fc40000010000 */
[C---:B---3--:R-:W-:Y:S02]  /*5b40*/  FMUL.FTZ R66, R77.reuse, R70 ;  /* 0x000000464d427220 */ /* 0x048fe40000410000 */
[----:B------:R-:W-:Y:S02]  /*5b50*/  FFMA.FTZ R73, R72, R67, -R73 ;  /* 0x0000004348497223 */ /* 0x000fe40000010849 */
[C---:B------:R-:W-:Y:S02]  /*5b60*/  FMUL.FTZ R65, R77.reuse, R64 ;  /* 0x000000404d417220 */ /* 0x040fe40000410000 */
[-C--:B------:R-:W-:Y:S02]  /*5b70*/  FMUL.FTZ R69, R77, R71.reuse ;  /* 0x000000474d457220 */ /* 0x080fe40000410000 */
[C---:B------:R-:W-:Y:S02]  /*5b80*/  FFMA.FTZ R67, R76.reuse, R71, -R66 ;  /* 0x000000474c437223 */ /* 0x040fe40000010842 */
[----:B------:R-:W-:-:S02]  /*5b90*/  FFMA.FTZ R71, R76, R73, -R65 ;  /* 0x000000494c477223 */ /* 0x000fc40000010841 */
[----:B------:R-:W-:Y:S02]  /*5ba0*/  FMUL.FTZ R77, R77, R73 ;  /* 0x000000494d4d7220 */ /* 0x000fe40000410000 */
[C---:B------:R-:W-:Y:S01]  /*5bb0*/  FFMA.FTZ R70, R76.reuse, R70, R69 ;  /* 0x000000464c467223 */ /* 0x040fe20000010045 */
[----:B------:R-:W-:Y:S01]  /*5bc0*/  MOV R75, R71 ;  /* 0x00000047004b7202 */ /* 0x000fe20000000f00 */
[----:B------:R-:W-:Y:S02]  /*5bd0*/  FFMA.FTZ R74, R76, R64, R77 ;  /* 0x000000404c4a7223 */ /* 0x000fe4000001004d */
[----:B------:R-:W-:Y:S02]  /*5be0*/  FADD.FTZ R73, R78, R67 ;  /* 0x000000434e497221 */ /* 0x000fe40000010000 */
[----:B------:R-:W-:Y:S01]  /*5bf0*/  FADD.FTZ R72, R79, R70 ;  /* 0x000000464f487221 */ /* 0x000fe20000010000 */
[----:B------:R-:W-:Y:S05]  /*5c00*/  BRA.DIV ~URZ, `(.L_x_15) ;  /* 0x000058f27f007947 */ /* 0x000fea000b800000 */
[----:B------:R0:W2:Y:S02]  /*5c10*/  SHFL.DOWN PT, R68, R71, 0x1, 0x1f ;  /* 0x08201f0047447f89 */ /* 0x0000a400000e0000 */
.L_x_53:
[----:B------:R-:W-:Y:S05]  /*5c20*/  BRA.DIV ~URZ, `(.L_x_16) ;  /* 0x000059427f007947 */ /* 0x000fea000b800000 */
[----:B------:R3:W4:Y:S04]  /*5c30*/  SHFL.DOWN PT, R69, R74, 0x1, 0x1f ;  /* 0x08201f004a457f89 */ /* 0x00072800000e0000 */
[----:B------:R3:W0:Y:S04]  /*5c40*/  SHFL.DOWN PT, R70, R73, 0x1, 0x1f ;  /* 0x08201f0049467f89 */ /* 0x00062800000e0000 */
[----:B------:R3:W2:Y:S02]  /*5c50*/  SHFL.DOWN PT, R80, R72, 0x1, 0x1f ;  /* 0x08201f0048507f89 */ /* 0x0006a400000e0000 */
.L_x_54:
[----:B------:R-:W-:Y:S01]  /*5c60*/  LOP3.LUT R64, R8, 0x1f, RZ, 0xc0, !PT ;  /* 0x0000001f08407812 */ /* 0x000fe200078ec0ff */
[----:B------:R-:W-:Y:S03]  /*5c70*/  BSSY B1, `(.L_x_17) ;  /* 0x000000e000017945 */ /* 0x000fe60003800000 */
[----:B------:R-:W-:Y:S01]  /*5c80*/  ISETP.GT.U32.AND P1, PT, R64, 0x1d, PT ;  /* 0x0000001d4000780c */ /* 0x000fe20003f24070 */
[----:B------:R-:W-:Y:S07]  /*5c90*/  @!P0 BRA `(.L_x_18) ;  /* 0x000000b000008947 */ /* 0x000fee0003800000 */
[C---:B--2---:R-:W-:Y:S02]  /*5ca0*/  FMUL.FTZ R65, R74.reuse, R80 ;  /* 0x000000504a417220 */ /* 0x044fe40000410000 */
[----:B----4-:R-:W-:-:S02]  /*5cb0*/  FMUL.FTZ R64, R74, R69 ;  /* 0x000000454a407220 */ /* 0x010fc40000410000 */
[CC--:B0-----:R-:W-:Y:S02]  /*5cc0*/  FMUL.FTZ R66, R74.reuse, R70.reuse ;  /* 0x000000464a427220 */ /* 0x0c1fe40000410000 */
[C---:B------:R-:W-:Y:S02]  /*5cd0*/  FFMA.FTZ R70, R75.reuse, R70, -R65 ;  /* 0x000000464b467223 */ /* 0x040fe40000010841 */
[-C--:B---3--:R-:W-:Y:S02]  /*5ce0*/  FMUL.FTZ R74, R74, R68.reuse ;  /* 0x000000444a4a7220 */ /* 0x088fe40000410000 */
[C---:B------:R-:W-:Y:S02]  /*5cf0*/  FFMA.FTZ R64, R75.reuse, R68, -R64 ;  /* 0x000000444b407223 */ /* 0x040fe40000010840 */
[C---:B------:R-:W-:Y:S02]  /*5d00*/  FFMA.FTZ R65, R75.reuse, R80, R66 ;  /* 0x000000504b417223 */ /* 0x040fe40000010042 */
[----:B------:R-:W-:Y:S01]  /*5d10*/  FFMA.FTZ R74, R75, R69, R74 ;  /* 0x000000454b4a7223 */ /* 0x000fe2000001004a */
[----:B------:R-:W-:Y:S01]  /*5d20*/  MOV R75, R64 ;  /* 0x00000040004b7202 */ /* 0x000fe20000000f00 */
[----:B------:R-:W-:-:S02]  /*5d30*/  FADD.FTZ R73, R73, R70 ;  /* 0x0000004649497221 */ /* 0x000fc40000010000 */
[----:B------:R-:W-:Y:S02]  /*5d40*/  FADD.FTZ R72, R72, R65 ;  /* 0x0000004148487221 */ /* 0x000fe40000010000 */
.L_x_18:
[----:B------:R-:W-:Y:S05]  /*5d50*/  BSYNC B1 ;  /* 0x0000000000017941 */ /* 0x000fea0003800000 */
.L_x_17:
[----:B------:R-:W-:Y:S05]  /*5d60*/  BRA.DIV ~URZ, `(.L_x_19) ;  /* 0x000059527f007947 */ /* 0x000fea000b800000 */
[----:B--2---:R2:W3:Y:S04]  /*5d70*/  SHFL.DOWN PT, R68, R75, 0x2, 0x1f ;  /* 0x08401f004b447f89 */ /* 0x0044e800000e0000 */
[----:B----4-:R2:W4:Y:S04]  /*5d80*/  SHFL.DOWN PT, R69, R74, 0x2, 0x1f ;  /* 0x08401f004a457f89 */ /* 0x01052800000e0000 */
[----:B0-----:R2:W0:Y:S04]  /*5d90*/  SHFL.DOWN PT, R70, R73, 0x2, 0x1f ;  /* 0x08401f0049467f89 */ /* 0x00142800000e0000 */
[----:B------:R2:W1:Y:S02]  /*5da0*/  SHFL.DOWN PT, R80, R72, 0x2, 0x1f ;  /* 0x08401f0048507f89 */ /* 0x00046400000e0000 */
.L_x_55:
[----:B------:R-:W-:Y:S01]  /*5db0*/  LOP3.LUT R64, R8, 0x1f, RZ, 0xc0, !PT ;  /* 0x0000001f08407812 */ /* 0x000fe200078ec0ff */
[----:B------:R-:W-:Y:S03]  /*5dc0*/  BSSY B1, `(.L_x_20) ;  /* 0x000000e000017945 */ /* 0x000fe60003800000 */
[----:B------:R-:W-:Y:S01]  /*5dd0*/  ISETP.GT.U32.AND P0, PT, R64, 0x1b, PT ;  /* 0x0000001b4000780c */ /* 0x000fe20003f04070 */
[----:B------:R-:W-:Y:S07]  /*5de0*/  @P1 BRA `(.L_x_21) ;  /* 0x000000b000001947 */ /* 0x000fee0003800000 */
[C---:B-1----:R-:W-:Y:S02]  /*5df0*/  FMUL.FTZ R65, R74.reuse, R80 ;  /* 0x000000504a417220 */ /* 0x042fe40000410000 */
[----:B----4-:R-:W-:-:S02]  /*5e00*/  FMUL.FTZ R64, R74, R69 ;  /* 0x000000454a407220 */ /* 0x010fc40000410000 */
[CC--:B0-----:R-:W-:Y:S02]  /*5e10*/  FMUL.FTZ R66, R74.reuse, R70.reuse ;  /* 0x000000464a427220 */ /* 0x0c1fe40000410000 */
[C---:B------:R-:W-:Y:S02]  /*5e20*/  FFMA.FTZ R70, R75.reuse, R70, -R65 ;  /* 0x000000464b467223 */ /* 0x040fe40000010841 */
[-C--:B--23--:R-:W-:Y:S02]  /*5e30*/  FMUL.FTZ R74, R74, R68.reuse ;  /* 0x000000444a4a7220 */ /* 0x08cfe40000410000 */
[C---:B------:R-:W-:Y:S02]  /*5e40*/  FFMA.FTZ R64, R75.reuse, R68, -R64 ;  /* 0x000000444b407223 */ /* 0x040fe40000010840 */
[C---:B------:R-:W-:Y:S02]  /*5e50*/  FFMA.FTZ R65, R75.reuse, R80, R66 ;  /* 0x000000504b417223 */ /* 0x040fe40000010042 */
[----:B------:R-:W-:Y:S01]  /*5e60*/  FFMA.FTZ R74, R75, R69, R74 ;  /* 0x000000454b4a7223 */ /* 0x000fe2000001004a */
[----:B------:R-:W-:Y:S01]  /*5e70*/  MOV R75, R64 ;  /* 0x00000040004b7202 */ /* 0x000fe20000000f00 */
[----:B------:R-:W-:-:S02]  /*5e80*/  FADD.FTZ R73, R73, R70 ;  /* 0x0000004649497221 */ /* 0x000fc40000010000 */
[----:B------:R-:W-:Y:S02]  /*5e90*/  FADD.FTZ R72, R72, R65 ;  /* 0x0000004148487221 */ /* 0x000fe40000010000 */
.L_x_21:
[----:B------:R-:W-:Y:S05]  /*5ea0*/  BSYNC B1 ;  /* 0x0000000000017941 */ /* 0x000fea0003800000 */
.L_x_20:
[----:B------:R-:W-:Y:S05]  /*5eb0*/  BRA.DIV ~URZ, `(.L_x_22) ;  /* 0x000059c27f007947 */ /* 0x000fea000b800000 */
[----:B---3--:R3:W2:Y:S02]  /*5ec0*/  SHFL.DOWN PT, R68, R75, 0x4, 0x1f ;  /* 0x08801f004b447f89 */ /* 0x0086a400000e0000 */
.L_x_56:
[----:B------:R-:W-:Y:S05]  /*5ed0*/  BRA.DIV ~URZ, `(.L_x_23) ;  /* 0x00005a227f007947 */ /* 0x000fea000b800000 */
[----:B----4-:R4:W3:Y:S04]  /*5ee0*/  SHFL.DOWN PT, R69, R74, 0x4, 0x1f ;  /* 0x08801f004a457f89 */ /* 0x0108e800000e0000 */
[----:B0-----:R4:W0:Y:S04]  /*5ef0*/  SHFL.DOWN PT, R70, R73, 0x4, 0x1f ;  /* 0x08801f0049467f89 */ /* 0x00182800000e0000 */
[----:B-1----:R4:W1:Y:S02]  /*5f00*/  SHFL.DOWN PT, R80, R72, 0x4, 0x1f ;  /* 0x08801f0048507f89 */ /* 0x00286400000e0000 */
.L_x_57:
[----:B------:R-:W-:Y:S01]  /*5f10*/  LOP3.LUT R64, R8, 0x1f, RZ, 0xc0, !PT ;  /* 0x0000001f08407812 */ /* 0x000fe200078ec0ff */
[----:B------:R-:W-:Y:S03]  /*5f20*/  BSSY B1, `(.L_x_24) ;  /* 0x000000e000017945 */ /* 0x000fe60003800000 */
[----:B------:R-:W-:Y:S01]  /*5f30*/  ISETP.GT.U32.AND P1, PT, R64, 0x17, PT ;  /* 0x000000174000780c */ /* 0x000fe20003f24070 */
[----:B------:R-:W-:Y:S07]  /*5f40*/  @P0 BRA `(.L_x_25) ;  /* 0x000000b000000947 */ /* 0x000fee0003800000 */
[C---:B-1----:R-:W-:Y:S02]  /*5f50*/  FMUL.FTZ R65, R74.reuse, R80 ;  /* 0x000000504a417220 */ /* 0x042fe40000410000 */
[----:B---3--:R-:W-:-:S02]  /*5f60*/  FMUL.FTZ R64, R74, R69 ;  /* 0x000000454a407220 */ /* 0x008fc40000410000 */
[CC--:B0-----:R-:W-:Y:S02]  /*5f70*/  FMUL.FTZ R66, R74.reuse, R70.reuse ;  /* 0x000000464a427220 */ /* 0x0c1fe40000410000 */
[C---:B------:R-:W-:Y:S02]  /*5f80*/  FFMA.FTZ R70, R75.reuse, R70, -R65 ;  /* 0x000000464b467223 */ /* 0x040fe40000010841 */
[-C--:B--2-4-:R-:W-:Y:S02]  /*5f90*/  FMUL.FTZ R74, R74, R68.reuse ;  /* 0x000000444a4a7220 */ /* 0x094fe40000410000 */
[C---:B------:R-:W-:Y:S02]  /*5fa0*/  FFMA.FTZ R64, R75.reuse, R68, -R64 ;  /* 0x000000444b407223 */ /* 0x040fe40000010840 */
[C---:B------:R-:W-:Y:S02]  /*5fb0*/  FFMA.FTZ R65, R75.reuse, R80, R66 ;  /* 0x000000504b417223 */ /* 0x040fe40000010042 */
[----:B------:R-:W-:Y:S01]  /*5fc0*/  FFMA.FTZ R74, R75, R69, R74 ;  /* 0x000000454b4a7223 */ /* 0x000fe2000001004a */
[----:B------:R-:W-:Y:S01]  /*5fd0*/  MOV R75, R64 ;  /* 0x00000040004b7202 */ /* 0x000fe20000000f00 */
[----:B------:R-:W-:-:S02]  /*5fe0*/  FADD.FTZ R73, R73, R70 ;  /* 0x0000004649497221 */ /* 0x000fc40000010000 */
[----:B------:R-:W-:Y:S02]  /*5ff0*/  FADD.FTZ R72, R72, R65 ;  /* 0x0000004148487221 */ /* 0x000fe40000010000 */
.L_x_25:
[----:B------:R-:W-:Y:S05]  /*6000*/  BSYNC B1 ;  /* 0x0000000000017941 */ /* 0x000fea0003800000 */
.L_x_24:
[----:B------:R-:W-:Y:S05]  /*6010*/  BRA.DIV ~URZ, `(.L_x_26) ;  /* 0x00005a327f007947 */ /* 0x000fea000b800000 */
[----:B--2---:R2:W4:Y:S04]  /*6020*/  SHFL.DOWN PT, R68, R75, 0x8, 0x1f ;  /* 0x09001f004b447f89 */ /* 0x00452800000e0000 */
[----:B---3--:R2:W3:Y:S04]  /*6030*/  SHFL.DOWN PT, R69, R74, 0x8, 0x1f ;  /* 0x09001f004a457f89 */ /* 0x0084e800000e0000 */
[----:B0-----:R2:W0:Y:S04]  /*6040*/  SHFL.DOWN PT, R70, R73, 0x8, 0x1f ;  /* 0x09001f0049467f89 */ /* 0x00142800000e0000 */
[----:B-1----:R2:W1:Y:S02]  /*6050*/  SHFL.DOWN PT, R80, R72, 0x8, 0x1f ;  /* 0x09001f0048507f89 */ /* 0x00246400000e0000 */
.L_x_58:
        /* <DEDUP_REMOVED lines=15> */
.L_x_28:
[----:B------:R-:W-:Y:S05]  /*6150*/  BSYNC B1 ;  /* 0x0000000000017941 */ /* 0x000fea0003800000 */
.L_x_27:
[----:B------:R-:W-:Y:S05]  /*6160*/  BRA.DIV ~URZ, `(.L_x_29) ;  /* 0x00005aa27f007947 */ /* 0x000fea000b800000 */
[----:B----4-:R4:W2:Y:S02]  /*6170*/  SHFL.DOWN PT, R68, R75, 0x10, 0x1f ;  /* 0x0a001f004b447f89 */ /* 0x0108a400000e0000 */
.L_x_59:
[----:B------:R-:W-:Y:S05]  /*6180*/  BRA.DIV ~URZ, `(.L_x_30) ;  /* 0x00005b027f007947 */ /* 0x000fea000b800000 */
[----:B---3--:R3:W4:Y:S04]  /*6190*/  SHFL.DOWN PT, R69, R74, 0x10, 0x1f ;  /* 0x0a001f004a457f89 */ /* 0x00872800000e0000 */
[----:B0-----:R3:W0:Y:S04]  /*61a0*/  SHFL.DOWN PT, R70, R73, 0x10, 0x1f ;  /* 0x0a001f0049467f89 */ /* 0x00162800000e0000 */
[----:B-1----:R3:W1:Y:S02]  /*61b0*/  SHFL.DOWN PT, R80, R72, 0x10, 0x1f ;  /* 0x0a001f0048507f89 */ /* 0x00266400000e0000 */
.L_x_60:
[----:B------:R-:W-:Y:S01]  /*61c0*/  BSSY B1, `(.L_x_31) ;  /* 0x000000d000017945 */ /* 0x000fe20003800000 */
[----:B------:R-:W-:Y:S05]  /*61d0*/  @P0 BRA `(.L_x_32) ;  /* 0x000000b000000947 */ /* 0x000fea0003800000 */
        /* <DEDUP_REMOVED lines=11> */
.L_x_32:
[----:B------:R-:W-:Y:S05]  /*6290*/  BSYNC B1 ;  /* 0x0000000000017941 */ /* 0x000fea0003800000 */
.L_x_31:
[----:B------:R-:W-:Y:S05]  /*62a0*/  BRA.DIV ~URZ, `(.L_x_33) ;  /* 0x00005b327f007947 */ /* 0x000fea000b800000 */
[----:B------:R-:W5:Y:S04]  /*62b0*/  SHFL.IDX PT, R250, R74, RZ, 0x1f ;  /* 0x00001fff4afa7589 */ /* 0x000f6800000e0000 */
[----:B------:R-:W3:Y:S04]  /*62c0*/  SHFL.IDX PT, R249, R75, RZ, 0x1f ;  /* 0x00001fff4bf97589 */ /* 0x000ee800000e0000 */
[----:B------:R4:W2:Y:S04]  /*62d0*/  SHFL.DOWN PT, R81, R75, 0x1, 0x1f ;  /* 0x08201f004b517f89 */ /* 0x0008a800000e0000 */
[----:B------:R4:W1:Y:S04]  /*62e0*/  SHFL.DOWN PT, R82, R74, 0x1, 0x1f ;  /* 0x08201f004a527f89 */ /* 0x00086800000e0000 */
[----:B------:R4:W0:Y:S04]  /*62f0*/  SHFL.IDX PT, R248, R73, RZ, 0x1f ;  /* 0x00001fff49f87589 */ /* 0x00082800000e0000 */
[----:B----4-:R4:W0:Y:S04]  /*6300*/  SHFL.DOWN PT, R69, R73, 0x1, 0x1f ;  /* 0x08201f0049457f89 */ /* 0x01082800000e0000 */
[----:B------:R4:W0:Y:S01]  /*6310*/  SHFL.IDX PT, R247, R72, RZ, 0x1f ;  /* 0x00001fff48f77589 */ /* 0x00082200000e0000 */
[----:B-----5:R-:W-:-:S02]  /*6320*/  FMUL.FTZ R243, R63, R250 ;  /* 0x000000fa3ff37220 */ /* 0x020fc40000410000 */
[-C--:B------:R-:W-:Y:S01]  /*6330*/  FMUL.FTZ R244, R62, R250.reuse ;  /* 0x000000fa3ef47220 */ /* 0x080fe20000410000 */
[----:B-1----:R4:W1:Y:S01]  /*6340*/  SHFL.DOWN PT, R80, R72, 0x1, 0x1f ;  /* 0x08201f0048507f89 */ /* 0x00286200000e0000 */
[-C--:B------:R-:W-:Y:S02]  /*6350*/  FMUL.FTZ R246, R60, R250.reuse ;  /* 0x000000fa3cf67220 */ /* 0x080fe40000410000 */
[-C--:B---3--:R-:W-:Y:S01]  /*6360*/  FFMA.FTZ R243, R62, R249.reuse, -R243 ;  /* 0x000000f93ef37223 */ /* 0x088fe200000108f3 */
[----:B------:R4:W3:Y:S01]  /*6370*/  SHFL.IDX PT, R76, R60, RZ, 0x1f ;  /* 0x00001fff3c4c7589 */ /* 0x0008e200000e0000 */
[-C--:B------:R-:W-:Y:S02]  /*6380*/  FFMA.FTZ R244, R63, R249.reuse, R244 ;  /* 0x000000f93ff47223 */ /* 0x080fe400000100f4 */
[----:B------:R-:W-:Y:S01]  /*6390*/  FMUL.FTZ R245, R60, R249 ;  /* 0x000000f93cf57220 */ /* 0x000fe20000410000 */
[----:B------:R4:W0:Y:S01]  /*63a0*/  SHFL.IDX PT, R78, R62, RZ, 0x1f ;  /* 0x00001fff3e4e7589 */ /* 0x00082200000e0000 */
[----:B------:R-:W-:-:S03]  /*63b0*/  FMUL.FTZ R250, R61, R250 ;  /* 0x000000fa3dfa7220 */ /* 0x000fc60000410000 */
[----:B------:R4:W0:Y:S04]  /*63c0*/  SHFL.IDX PT, R79, R63, RZ, 0x1f ;  /* 0x00001fff3f4f7589 */ /* 0x00082800000e0000 */
[----:B------:R4:W0:Y:S02]  /*63d0*/  SHFL.IDX PT, R77, R61, RZ, 0x1f ;  /* 0x00001fff3d4d7589 */ /* 0x00082400000e0000 */
.L_x_61:
[----:B--2-4-:R2:W4:Y:S01]  /*63e0*/  LDS.128 R72, [R242+0x1b40] ;  /* 0x001b4000f2487984 */ /* 0x0145220000000c00 */
[----:B------:R-:W-:Y:S01]  /*63f0*/  ISETP.NE.AND P0, PT, R8, 0x1f, PT ;  /* 0x0000001f0800780c */ /* 0x000fe20003f05270 */
[----:B------:R-:W-:-:S12]  /*6400*/  BSSY B1, `(.L_x_34) ;  /* 0x000000c000017945 */ /* 0x000fd80003800000 */
[----:B------:R-:W-:Y:S05]  /*6410*/  @!P0 BRA `(.L_x_35) ;  /* 0x000000a000008947 */ /* 0x000fea0003800000 */
[-C--:B0-2---:R-:W-:Y:S02]  /*6420*/  FMUL.FTZ R60, R79, R82.reuse ;  /* 0x000000524f3c7220 */ /* 0x085fe40000410000 */
[CC--:B------:R-:W-:Y:S02]  /*6430*/  FMUL.FTZ R62, R78.reuse, R82.reuse ;  /* 0x000000524e3e7220 */ /* 0x0c0fe40000410000 */
[-C--:B------:R-:W-:Y:S02]  /*6440*/  FFMA.FTZ R78, R78, R81.reuse, -R60 ;  /* 0x000000514e4e7223 */ /* 0x080fe4000001083c */
[-C--:B------:R-:W-:Y:S02]  /*6450*/  FMUL.FTZ R60, R77, R82.reuse ;  /* 0x000000524d3c7220 */ /* 0x080fe40000410000 */
[----:B------:R-:W-:Y:S02]  /*6460*/  FFMA.FTZ R79, R79, R81, R62 ;  /* 0x000000514f4f7223 */ /* 0x000fe4000001003e */
[----:B---3--:R-:W-:-:S02]  /*6470*/  FMUL.FTZ R82, R76, R82 ;  /* 0x000000524c527220 */ /* 0x008fc40000410000 */
[-C--:B------:R-:W-:Y:S02]  /*6480*/  FFMA.FTZ R76, R76, R81.reuse, -R60 ;  /* 0x000000514c4c7223 */ /* 0x080fe4000001083c */
[----:B------:R-:W-:Y:S02]  /*6490*/  FFMA.FTZ R77, R77, R81, R82 ;  /* 0x000000514d4d7223 */ /* 0x000fe40000010052 */
[----:B------:R-:W-:Y:S02]  /*64a0*/  FADD.FTZ R78, R78, R69 ;  /* 0x000000454e4e7221 */ /* 0x000fe40000010000 */
[----:B-1----:R-:W-:Y:S02]  /*64b0*/  FADD.FTZ R79, R79, R80 ;  /* 0x000000504f4f7221 */ /* 0x002fe40000010000 */
.L_x_35:
[----:B--2---:R-:W-:Y:S05]  /*64c0*/  BSYNC B1 ;  /* 0x0000000000017941 */ /* 0x004fea0003800000 */
.L_x_34:
[----:B0-----:R-:W0:Y:S01]  /*64d0*/  LDS.128 R68, [R242+0x1b30] ;  /* 0x001b3000f2447984 */ /* 0x001e220000000c00 */
[C---:B----4-:R-:W-:Y:S02]  /*64e0*/  FMUL.FTZ R63, R73.reuse, R79 ;  /* 0x0000004f493f7220 */ /* 0x050fe40000410000 */
[-C--:B------:R-:W-:Y:S01]  /*64f0*/  FMUL.FTZ R60, R73, R78.reuse ;  /* 0x0000004e493c7220 */ /* 0x080fe20000410000 */
[----:B------:R-:W2:Y:S01]  /*6500*/  LDS.128 R64, [R242+0x1b20] ;  /* 0x001b2000f2407984 */ /* 0x000ea20000000c00 */
[----:B------:R-:W-:-:S02]  /*6510*/  FFMA.FTZ R63, R72, R78, -R63 ;  /* 0x0000004e483f7223 */ /* 0x000fc4000001083f */
[----:B------:R-:W-:Y:S01]  /*6520*/  FFMA.FTZ R60, R72, R79, R60 ;  /* 0x0000004f483c7223 */ /* 0x000fe2000001003c */
[----:B---3--:R3:W-:Y:S01]  /*6530*/  STS.128 [R242+0x1b40], R76 ;  /* 0x001b404cf2007388 */ /* 0x0087e20000000c00 */
[----:B------:R-:W-:Y:S02]  /*6540*/  FADD.FTZ R82, R74, R63 ;  /* 0x0000003f4a527221 */ /* 0x000fe40000010000 */
[----:B------:R-:W-:Y:S02]  /*6550*/  FMUL.FTZ R63, R73, R77 ;  /* 0x0000004d493f7220 */ /* 0x000fe40000410000 */
[----:B------:R-:W-:Y:S02]  /*6560*/  FADD.FTZ R83, R75, R60 ;  /* 0x0000003c4b537221 */ /* 0x000fe40000010000 */
[-C--:B-1----:R-:W-:Y:S02]  /*6570*/  FFMA.FTZ R80, R72, R76.reuse, -R63 ;  /* 0x0000004c48507223 */ /* 0x082fe4000001083f */
[----:B------:R-:W-:-:S02]  /*6580*/  FMUL.FTZ R81, R73, R76 ;  /* 0x0000004c49517220 */ /* 0x000fc40000410000 */
[----:B------:R-:W-:Y:S02]  /*6590*/  FFMA.FTZ R61, R61, R249, R246 ;  /* 0x000000f93d3d7223 */ /* 0x000fe400000100f6 */
[----:B------:R-:W-:-:S05]  /*65a0*/  FFMA.FTZ R81, R72, R77, R81 ;  /* 0x0000004d48517223 */ /* 0x000fca0000010051 */
[----:B------:R3:W-:Y:S01]  /*65b0*/  STS.128 [R242+0x1b30], R80 ;  /* 0x001b3050f2007388 */ /* 0x0007e20000000c00 */
[CC--:B0-----:R-:W-:Y:S02]  /*65c0*/  FMUL.FTZ R63, R69.reuse, R83.reuse ;  /* 0x00000053453f7220 */ /* 0x0c1fe40000410000 */
[CC--:B------:R-:W-:Y:S02]  /*65d0*/  FMUL.FTZ R60, R69.reuse, R82.reuse ;  /* 0x00000052453c7220 */ /* 0x0c0fe40000410000 */
[C---:B------:R-:W-:Y:S02]  /*65e0*/  FFMA.FTZ R63, R68.reuse, R82, -R63 ;  /* 0x00000052443f7223 */ /* 0x040fe4000001083f */
[----:B------:R-:W-:Y:S02]  /*65f0*/  FFMA.FTZ R60, R68, R83, R60 ;  /* 0x00000053443c7223 */ /* 0x000fe4000001003c */
[----:B------:R-:W-:Y:S02]  /*6600*/  FADD.FTZ R74, R70, R63 ;  /* 0x0000003f464a7221 */ /* 0x000fe40000010000 */
[----:B------:R-:W-:-:S02]  /*6610*/  FMUL.FTZ R63, R69, R81 ;  /* 0x00000051453f7220 */ /* 0x000fc40000410000 */
[----:B------:R-:W-:Y:S02]  /*6620*/  FADD.FTZ R75, R71, R60 ;  /* 0x0000003c474b7221 */ /* 0x000fe40000010000 */
[-C--:B------:R-:W-:Y:S02]  /*6630*/  FMUL.FTZ R73, R69, R80.reuse ;  /* 0x0000005045497220 */ /* 0x080fe40000410000 */
[C---:B------:R-:W-:Y:S02]  /*6640*/  FFMA.FTZ R72, R68.reuse, R80, -R63 ;  /* 0x0000005044487223 */ /* 0x040fe4000001083f */
[----:B------:R-:W-:Y:S02]  /*6650*/  FFMA.FTZ R73, R68, R81, R73 ;  /* 0x0000005144497223 */ /* 0x000fe40000010049 */
[C---:B--2---:R-:W-:Y:S02]  /*6660*/  FMUL.FTZ R69, R65.reuse, R75 ;  /* 0x0000004b41457220 */ /* 0x044fe40000410000 */
[C---:B------:R-:W-:Y:S01]  /*6670*/  FMUL.FTZ R62, R65.reuse, R74 ;  /* 0x0000004a413e7220 */ /* 0x040fe20000410000 */
[----:B------:R3:W-:Y:S01]  /*6680*/  STS.128 [R242+0x1b20], R72 ;  /* 0x001b2048f2007388 */ /* 0x0007e20000000c00 */
[----:B------:R-:W-:-:S02]  /*6690*/  FMUL.FTZ R60, R65, R72 ;  /* 0x00000048413c7220 */ /* 0x000fc40000410000 */
[----:B------:R-:W-:Y:S02]  /*66a0*/  FMUL.FTZ R63, R65, R73 ;  /* 0x00000049413f7220 */ /* 0x000fe40000410000 */
[C---:B------:R-:W-:Y:S02]  /*66b0*/  FFMA.FTZ R69, R64.reuse, R74, -R69 ;  /* 0x0000004a40457223 */ /* 0x040fe40000010845 */
[C---:B------:R-:W-:Y:S02]  /*66c0*/  FFMA.FTZ R62, R64.reuse, R75, R62 ;  /* 0x0000004b403e7223 */ /* 0x040fe4000001003e */
[C---:B------:R-:W-:Y:S02]  /*66d0*/  FFMA.FTZ R65, R64.reuse, R73, R60 ;  /* 0x0000004940417223 */ /* 0x040fe4000001003c */
[----:B------:R-:W-:Y:S02]  /*66e0*/  FFMA.FTZ R64, R64, R72, -R63 ;  /* 0x0000004840407223 */ /* 0x000fe4000001083f */
[----:B------:R-:W-:-:S02]  /*66f0*/  FADD.FTZ R66, R66, R69 ;  /* 0x0000004542427221 */ /* 0x000fc40000010000 */
[----:B------:R-:W-:Y:S02]  /*6700*/  FADD.FTZ R67, R67, R62 ;  /* 0x0000003e43437221 */ /* 0x000fe40000010000 */
[----:B------:R-:W-:Y:S02]  /*6710*/  FADD.FTZ R60, -R250, R245 ;  /* 0x000000f5fa3c7221 */ /* 0x000fe40000010100 */
[----:B------:R-:W-:Y:S01]  /*6720*/  FADD.FTZ R62, R243, R248 ;  /* 0x000000f8f33e7221 */ /* 0x000fe20000010000 */
[----:B------:R3:W-:Y:S01]  /*6730*/  STS.128 [R242+0x1b10], R64 ;  /* 0x001b1040f2007388 */ /* 0x0007e20000000c00 */
[----:B------:R-:W-:-:S03]  /*6740*/  FADD.FTZ R63, R244, R247 ;  /* 0x000000f7f43f7221 */ /* 0x000fc60000010000 */
.L_x_14:
[----:B------:R-:W-:Y:S05]  /*6750*/  BSYNC B0 ;  /* 0x0000000000007941 */ /* 0x000fea0003800000 */
.L_x_13:
[----:B------:R-:W-:Y:S01]  /*6760*/  WARPSYNC 0xffffffff ;  /* 0xffffffff00007948 */ /* 0x000fe20003800000 */
[----:B------:R-:W-:Y:S01]  /*6770*/  BAR.SYNC.DEFER_BLOCKING 0x0 ;  /* 0x0000000000007b1d */ /* 0x000fe20000010000 */
[----:B---3--:R-:W-:Y:S01]  /*6780*/  FFMA.FTZ R76, R123, R232, RZ ;  /* 0x000000e87b4c7223 */ /* 0x008fe200000100ff */
[----:B------:R-:W-:Y:S02]  /*6790*/  ISETP.NE.AND P2, PT, R8, RZ, PT ;  /* 0x000000ff0800720c */ /* 0x000fe40003f45270 */
[C---:B------:R-:W-:Y:S01]  /*67a0*/  ISETP.GT.AND P0, PT, R9.reuse, 0x1e, PT ;  /* 0x0000001e0900780c */ /* 0x040fe20003f04270 */
[----:B------:R-:W-:Y:S01]  /*67b0*/  FFMA.FTZ R76, R124, R231, R76 ;  /* 0x000000e77c4c7223 */ /* 0x000fe2000001004c */
[----:B------:R-:W-:Y:S01]  /*67c0*/  ISETP.NE.AND P1, PT, R9, RZ, PT ;  /* 0x000000ff0900720c */ /* 0x000fe20003f25270 */
[----:B------:R-:W-:Y:S02]  /*67d0*/  BSSY B0, `(.L_x_36) ;  /* 0x00001fb000007945 */ /* 0x000fe40003800000 */
[----:B------:R-:W-:-:S02]  /*67e0*/  FFMA.FTZ R77, R125, R230, R76 ;  /* 0x000000e67d4d7223 */ /* 0x000fc4000001004c */
[----:B------:R-:W-:Y:S02]  /*67f0*/  FFMA.FTZ R76, R123, -R224, RZ ;  /* 0x800000e07b4c7223 */ /* 0x000fe400000100ff */
[----:B------:R-:W-:Y:S02]  /*6800*/  FFMA.FTZ R78, R126, R229, R77 ;  /* 0x000000e57e4e7223 */ /* 0x000fe4000001004d */
[----:B------:R-:W-:Y:S02]  /*6810*/  FFMA.FTZ R76, R124, -R223, R76 ;  /* 0x800000df7c4c7223 */ /* 0x000fe4000001004c */
[----:B------:R-:W-:Y:S02]  /*6820*/  FFMA.FTZ R78, R127, R228, R78 ;  /* 0x000000e47f4e7223 */ /* 0x000fe4000001004e */
[----:B------:R-:W-:Y:S02]  /*6830*/  FFMA.FTZ R76, R125, -R222, R76 ;  /* 0x800000de7d4c7223 */ /* 0x000fe4000001004c */
[----:B------:R-:W-:-:S02]  /*6840*/  FFMA.FTZ R78, R128, R227, R78 ;  /* 0x000000e3804e7223 */ /* 0x000fc4000001004e */
[----:B------:R-:W-:Y:S01]  /*6850*/  FFMA.FTZ R76, R126, -R221, R76 ;  /* 0x800000dd7e4c7223 */ /* 0x000fe2000001004c */
[----:B0-----:R-:W0:Y:S01]  /*6860*/  LDS.64 R64, [R171.X16+0x1b18] ;  /* 0x001b1800ab407984 */ /* 0x001e22000000ca00 */
[----:B------:R-:W-:Y:S02]  /*6870*/  FFMA.FTZ R78, R129, R226, R78 ;  /* 0x000000e2814e7223 */ /* 0x000fe4000001004e */
[----:B------:R-:W-:Y:S01]  /*6880*/  FFMA.FTZ R76, R127, -R220, R76 ;  /* 0x800000dc7f4c7223 */ /* 0x000fe2000001004c */
[----:B-1----:R1:W-:Y:S01]  /*6890*/  @!P2 STS.128 [R139.X16+0x3910], R60 ;  /* 0x0039103c8b00a388 */ /* 0x0023e2000000cc00 */
[----:B------:R-:W-:Y:S02]  /*68a0*/  FFMA.FTZ R78, R130, R225, R78 ;  /* 0x000000e1824e7223 */ /* 0x000fe4000001004e */
[----:B------:R-:W-:Y:S02]  /*68b0*/  FFMA.FTZ R76, R128, -R219, R76 ;  /* 0x800000db804c7223 */ /* 0x000fe4000001004c */
[----:B------:R-:W-:-:S04]  /*68c0*/  FFMA.FTZ R78, R131, R234, R78 ;  /* 0x000000ea834e7223 */ /* 0x000fc8000001004e */
[----:B------:R-:W-:-:S04]  /*68d0*/  FFMA.FTZ R78, R132, R233, R78 ;  /* 0x000000e9844e7223 */ /* 0x000fc8000001004e */
[----:B------:R-:W-:Y:S02]  /*68e0*/  FFMA.FTZ R78, R133, R236, R78 ;  /* 0x000000ec854e7223 */ /* 0x000fe4000001004e */
[----:B-1----:R-:W-:Y:S02]  /*68f0*/  FFMA.FTZ R62, R129, -R218, R76 ;  /* 0x800000da813e7223 */ /* 0x002fe4000001004c */
[----:B------:R-:W-:Y:S02]  /*6900*/  FFMA.FTZ R78, R134, R235, R78 ;  /* 0x000000eb864e7223 */ /* 0x000fe4000001004e */
[----:B------:R-:W-:-:S04]  /*6910*/  FFMA.FTZ R62, R130, -R217, R62 ;  /* 0x800000d9823e7223 */ /* 0x000fc8000001003e */
[----:B------:R-:W-:-:S04]  /*6920*/  FFMA.FTZ R62, R131, -R216, R62 ;  /* 0x800000d8833e7223 */ /* 0x000fc8000001003e */
[----:B------:R-:W-:-:S04]  /*6930*/  FFMA.FTZ R62, R132, -R215, R62 ;  /* 0x800000d7843e7223 */ /* 0x000fc8000001003e */
[----:B------:R-:W-:Y:S02]  /*6940*/  FFMA.FTZ R62, R133, -R212, R62 ;  /* 0x800000d4853e7223 */ /* 0x000fe4000001003e */
[CC--:B0-----:R-:W-:Y:S02]  /*6950*/  FMUL.FTZ R67, R65.reuse, -R99.reuse ;  /* 0x8000006341437220 */ /* 0x0c1fe40000410000 */
[C---:B------:R-:W-:Y:S02]  /*6960*/  FMUL.FTZ R99, R64.reuse, -R99 ;  /* 0x8000006340637220 */ /* 0x040fe40000410000 */
[-C--:B------:R-:W-:Y:S02]  /*6970*/  FFMA.FTZ R64, R64, R98.reuse, -R67 ;  /* 0x0000006240407223 */ /* 0x080fe40000010843 */
[----:B------:R-:W-:Y:S02]  /*6980*/  FFMA.FTZ R65, R65, R98, R99 ;  /* 0x0000006241417223 */ /* 0x000fe40000010063 */
[----:B------:R-:W-:-:S02]  /*6990*/  FADD.FTZ R173, R173, R64 ;  /* 0x00000040adad7221 */ /* 0x000fc40000010000 */
[----:B------:R-:W-:Y:S02]  /*69a0*/  FADD.FTZ R65, -R172, R65 ;  /* 0x00000041ac417221 */ /* 0x000fe40000010100 */
[C---:B------:R-:W-:Y:S02]  /*69b0*/  FMUL.FTZ R64, R162.reuse, -R173 ;  /* 0x800000ada2407220 */ /* 0x040fe40000410000 */
[-C--:B------:R-:W-:Y:S02]  /*69c0*/  FMUL.FTZ R162, R162, -R65.reuse ;  /* 0x80000041a2a27220 */ /* 0x080fe40000410000 */
[C---:B------:R-:W-:Y:S02]  /*69d0*/  FFMA.FTZ R67, R161.reuse, R65, R64 ;  /* 0x00000041a1437223 */ /* 0x040fe40000010040 */
[----:B------:R-:W-:Y:S02]  /*69e0*/  FFMA.FTZ R64, R161, R173, -R162 ;  /* 0x000000ada1407223 */ /* 0x000fe400000108a2 */
[----:B------:R-:W-:-:S02]  /*69f0*/  FADD.FTZ R174, -R174, R67 ;  /* 0x00000043aeae7221 */ /* 0x000fc40000010100 */
[----:B------:R-:W-:Y:S02]  /*6a00*/  FADD.FTZ R64, R175, R64 ;  /* 0x00000040af407221 */ /* 0x000fe40000010000 */
[C---:B------:R-:W-:Y:S02]  /*6a10*/  FMUL.FTZ R66, R160.reuse, -R174 ;  /* 0x800000aea0427220 */ /* 0x040fe40000410000 */
[-C--:B------:R-:W-:Y:S02]  /*6a20*/  FMUL.FTZ R160, R160, -R64.reuse ;  /* 0x80000040a0a07220 */ /* 0x080fe40000410000 */
[C---:B------:R-:W-:Y:S02]  /*6a30*/  FFMA.FTZ R66, R159.reuse, R64, -R66 ;  /* 0x000000409f427223 */ /* 0x040fe40000010842 */
        /* <DEDUP_REMOVED lines=42> */
[----:B------:R-:W-:Y:S01]  /*6ce0*/  FFMA.FTZ R72, R145, R189, -R146 ;  /* 0x000000bd91487223 */ /* 0x000fe20000010892 */
[----:B------:R-:W-:Y:S01]  /*6cf0*/  PRMT R145, RZ, 0x5410, R47 ;  /* 0x00005410ff917816 */ /* 0x000fe2000000002f */
        /* <DEDUP_REMOVED lines=26> */
[----:B------:R-:W-:Y:S02]  /*6ea0*/  FMUL.FTZ R61, R167, -R198 ;  /* 0x800000c6a73d7220 */ /* 0x000fe40000410000 */
[----:B------:R-:W-:Y:S02]  /*6eb0*/  FFMA.FTZ R60, R135, R238, R78 ;  /* 0x000000ee873c7223 */ /* 0x000fe4000001004e */
[----:B------:R-:W-:Y:S02]  /*6ec0*/  FMUL.FTZ R167, R167, -R76 ;  /* 0x8000004ca7a77220 */ /* 0x000fe40000410000 */
[----:B------:R-:W-:Y:S02]  /*6ed0*/  FFMA.FTZ R60, R136, R239, R60 ;  /* 0x000000ef883c7223 */ /* 0x000fe4000001003c */
[----:B------:R-:W-:-:S02]  /*6ee0*/  FFMA.FTZ R167, R168, R198, R167 ;  /* 0x000000c6a8a77223 */ /* 0x000fc400000100a7 */
[----:B------:R-:W-:Y:S02]  /*6ef0*/  FFMA.FTZ R78, R168, R76, -R61 ;  /* 0x0000004ca84e7223 */ /* 0x000fe4000001083d */
[----:B------:R-:W-:Y:S02]  /*6f00*/  FFMA.FTZ R62, R134, -R213, R62 ;  /* 0x800000d5863e7223 */ /* 0x000fe4000001003e */
[----:B------:R-:W-:Y:S02]  /*6f10*/  FFMA.FTZ R61, R137, R240, R60 ;  /* 0x000000f0893d7223 */ /* 0x000fe4000001003c */
[----:B------:R-:W-:Y:S02]  /*6f20*/  FADD.FTZ R200, -R200, R167 ;  /* 0x000000a7c8c87221 */ /* 0x000fe40000010100 */
[----:B------:R-:W-:Y:S02]  /*6f30*/  FADD.FTZ R78, R201, R78 ;  /* 0x0000004ec94e7221 */ /* 0x000fe40000010000 */
[----:B------:R-:W-:-:S02]  /*6f40*/  FMUL.FTZ R80, R173, UR15 ;  /* 0x0000000fad507c20 */ /* 0x000fc40008410000 */
[----:B------:R-:W-:Y:S02]  /*6f50*/  FFMA.FTZ R60, R135, -R214, R62 ;  /* 0x800000d6873c7223 */ /* 0x000fe4000001003e */
[----:B------:R-:W-:Y:S02]  /*6f60*/  FFMA.FTZ R62, R138, R241, R61 ;  /* 0x000000f18a3e7223 */ /* 0x000fe4000001003d */
[C---:B------:R-:W-:Y:S02]  /*6f70*/  FMUL.FTZ R61, R169.reuse, -R200 ;  /* 0x800000c8a93d7220 */ /* 0x040fe40000410000 */
[----:B------:R-:W-:Y:S02]  /*6f80*/  FMUL.FTZ R169, R169, -R78 ;  /* 0x8000004ea9a97220 */ /* 0x000fe40000410000 */
[----:B------:R-:W-:Y:S02]  /*6f90*/  FFMA.FTZ R60, R136, -R237, R60 ;  /* 0x800000ed883c7223 */ /* 0x000fe4000001003c */
[----:B------:R-:W-:-:S02]  /*6fa0*/  FFMA.FTZ R80, R65, UR14, -R80 ;  /* 0x0000000e41507c23 */ /* 0x000fc40008010850 */
[----:B------:R-:W-:Y:S02]  /*6fb0*/  FMUL.FTZ R98, R122, R65 ;  /* 0x000000417a627220 */ /* 0x000fe40000410000 */
[----:B------:R-:W-:Y:S02]  /*6fc0*/  FFMA.FTZ R81, R170, R200, R169 ;  /* 0x000000c8aa517223 */ /* 0x000fe400000100a9 */
[----:B------:R-:W-:Y:S02]  /*6fd0*/  FFMA.FTZ R60, R137, -R208, R60 ;  /* 0x800000d0893c7223 */ /* 0x000fe4000001003c */
[----:B------:R-:W-:Y:S02]  /*6fe0*/  FMUL.FTZ R141, R209, R80 ;  /* 0x00000050d18d7220 */ /* 0x000fe40000410000 */
[C---:B------:R-:W-:Y:S02]  /*6ff0*/  FFMA.FTZ R241, -R122.reuse, R145, R241 ;  /* 0x000000917af17223 */ /* 0x040fe400000101f1 */
[----:B------:R-:W-:-:S02]  /*7000*/  FMUL.FTZ R82, R122, R173 ;  /* 0x000000ad7a527220 */ /* 0x000fc40000410000 */
[C---:B------:R-:W-:Y:S02]  /*7010*/  FMUL.FTZ R79, R209.reuse, R98 ;  /* 0x00000062d14f7220 */ /* 0x040fe40000410000 */
[----:B------:R-:W-:Y:S02]  /*7020*/  FFMA.FTZ R80, R170, R78, -R61 ;  /* 0x0000004eaa507223 */ /* 0x000fe4000001083d */
[----:B------:R-:W-:Y:S02]  /*7030*/  FADD.FTZ R81, -R202, R81 ;  /* 0x00000051ca517221 */ /* 0x000fe40000010100 */
[----:B------:R-:W-:Y:S02]  /*7040*/  FFMA.FTZ R63, R138, -R209, R60 ;  /* 0x800000d18a3f7223 */ /* 0x000fe4000001003c */
[----:B------:R-:W-:Y:S02]  /*7050*/  FMUL.FTZ R60, R209, R82 ;  /* 0x00000052d13c7220 */ /* 0x000fe40000410000 */
[----:B------:R-:W-:-:S02]  /*7060*/  FADD.FTZ R105, R82, R105 ;  /* 0x0000006952697221 */ /* 0x000fc40000010000 */
[----:B------:R-:W-:Y:S01]  /*7070*/  FFMA.FTZ R61, R241, R82, R79 ;  /* 0x00000052f13d7223 */ /* 0x000fe2000001004f */
[----:B------:R-:W-:Y:S01]  /*7080*/  PRMT R79, RZ, 0x5410, R32 ;  /* 0x00005410ff4f7816 */ /* 0x000fe20000000020 */
[----:B------:R-:W-:Y:S01]  /*7090*/  FADD.FTZ R203, R203, R80 ;  /* 0x00000050cbcb7221 */ /* 0x000fe20000010000 */
[----:B------:R-:W-:Y:S01]  /*70a0*/  PRMT R80, RZ, 0x5410, R33 ;  /* 0x00005410ff507816 */ /* 0x000fe20000000021 */
[----:B------:R-:W-:Y:S02]  /*70b0*/  FMUL.FTZ R82, R65, UR15 ;  /* 0x0000000f41527c20 */ /* 0x000fe40008410000 */
[----:B------:R-:W-:Y:S02]  /*70c0*/  FMUL.FTZ R83, R106, R81 ;  /* 0x000000516a537220 */ /* 0x000fe40000410000 */
[----:B------:R-:W-:Y:S02]  /*70d0*/  FMUL.FTZ R142, R107, R200 ;  /* 0x000000c86b8e7220 */ /* 0x000fe40000410000 */
[----:B------:R-:W-:-:S02]  /*70e0*/  FFMA.FTZ R60, R241, R98, -R60 ;  /* 0x00000062f13c7223 */ /* 0x000fc4000001083c */
[----:B------:R-:W-:Y:S02]  /*70f0*/  FFMA.FTZ R144, R173, UR14, R82 ;  /* 0x0000000ead907c23 */ /* 0x000fe40008010052 */
[C---:B------:R-:W-:Y:S02]  /*7100*/  FFMA.FTZ R232, -R106.reuse, R79, R232 ;  /* 0x0000004f6ae87223 */ /* 0x040fe400000101e8 */
[C---:B------:R-:W-:Y:S02]  /*7110*/  FFMA.FTZ R231, -R107.reuse, R80, R231 ;  /* 0x000000506be77223 */ /* 0x040fe400000101e7 */
[----:B------:R-:W-:Y:S02]  /*7120*/  FMUL.FTZ R65, R106, R203 ;  /* 0x000000cb6a417220 */ /* 0x000fe40000410000 */
[----:B------:R-:W-:Y:S02]  /*7130*/  FMUL.FTZ R98, R224, R83 ;  /* 0x00000053e0627220 */ /* 0x000fe40000410000 */
[----:B------:R-:W-:-:S02]  /*7140*/  FMUL.FTZ R82, R107, R78 ;  /* 0x0000004e6b527220 */ /* 0x000fc40000410000 */
[----:B------:R-:W-:Y:S02]  /*7150*/  FMUL.FTZ R99, R223, R142 ;  /* 0x0000008edf637220 */ /* 0x000fe40000410000 */
[----:B------:R-:W-:Y:S02]  /*7160*/  FFMA.FTZ R146, R241, R144, R141 ;  /* 0x00000090f1927223 */ /* 0x000fe4000001008d */
[-C--:B------:R-:W-:Y:S02]  /*7170*/  FFMA.FTZ R98, R232, R65.reuse, R98 ;  /* 0x00000041e8627223 */ /* 0x080fe40000010062 */
[----:B------:R-:W-:Y:S02]  /*7180*/  FFMA.FTZ R144, R231, R82, R99 ;  /* 0x00000052e7907223 */ /* 0x000fe40000010063 */
[----:B------:R-:W-:Y:S02]  /*7190*/  FMUL.FTZ R99, R224, R65 ;  /* 0x00000041e0637220 */ /* 0x000fe40000410000 */
[----:B------:R-:W-:-:S02]  /*71a0*/  FADD.FTZ R141, RZ, R98 ;  /* 0x00000062ff8d7221 */ /* 0x000fc40000010000 */
[----:B------:R-:W-:Y:S01]  /*71b0*/  FFMA.FTZ R98, R232, R83, -R99 ;  /* 0x00000053e8627223 */ /* 0x000fe20000010863 */
[----:B------:R-:W-:Y:S01]  /*71c0*/  PRMT R83, RZ, 0x5410, R34 ;  /* 0x00005410ff537816 */ /* 0x000fe20000000022 */
[----:B------:R-:W-:Y:S02]  /*71d0*/  FMUL.FTZ R99, R64, UR15 ;  /* 0x0000000f40637c20 */ /* 0x000fe40008410000 */
[----:B------:R-:W-:Y:S02]  /*71e0*/  FMUL.FTZ R143, R223, R82 ;  /* 0x00000052df8f7220 */ /* 0x000fe40000410000 */
[----:B------:R-:W-:Y:S02]  /*71f0*/  FFMA.FTZ R147, R174, UR14, -R99 ;  /* 0x0000000eae937c23 */ /* 0x000fe40008010863 */
[C---:B------:R-:W-:Y:S02]  /*7200*/  FMUL.FTZ R149, R109.reuse, R198 ;  /* 0x000000c66d957220 */ /* 0x040fe40000410000 */
[----:B------:R-:W-:-:S02]  /*7210*/  FMUL.FTZ R99, R109, R76 ;  /* 0x0000004c6d637220 */ /* 0x000fc40000410000 */
[----:B------:R-:W-:Y:S02]  /*7220*/  FFMA.FTZ R173, R145, R173, R146 ;  /* 0x000000ad91ad7223 */ /* 0x000fe40000010092 */
[----:B------:R-:W-:Y:S01]  /*7230*/  FFMA.FTZ R145, R231, R142, -R143 ;  /* 0x0000008ee7917223 */ /* 0x000fe2000001088f */
[----:B------:R-:W-:Y:S01]  /*7240*/  PRMT R143, RZ, 0x5410, R46 ;  /* 0x00005410ff8f7816 */ /* 0x000fe2000000002e */
[----:B------:R-:W-:Y:S02]  /*7250*/  FFMA.FTZ R230, -R109, R83, R230 ;  /* 0x000000536de67223 */ /* 0x000fe400000101e6 */
[C---:B------:R-:W-:Y:S02]  /*7260*/  FMUL.FTZ R142, R222.reuse, R149 ;  /* 0x00000095de8e7220 */ /* 0x040fe40000410000 */
[----:B------:R-:W-:Y:S02]  /*7270*/  FMUL.FTZ R146, R222, R99 ;  /* 0x00000063de927220 */ /* 0x000fe40000410000 */
[----:B------:R-:W-:-:S02]  /*7280*/  FADD.FTZ R98, RZ, R98 ;  /* 0x00000062ff627221 */ /* 0x000fc40000010000 */
[----:B------:R-:W-:Y:S02]  /*7290*/  FMUL.FTZ R161, R121, R174 ;  /* 0x000000ae79a17220 */ /* 0x000fe40000410000 */
[----:B------:R-:W-:Y:S02]  /*72a0*/  FADD.FTZ R141, R141, R144 ;  /* 0x000000908d8d7221 */ /* 0x000fe40000010000 */
[C---:B------:R-:W-:Y:S02]  /*72b0*/  FFMA.FTZ R142, R230.reuse, R99, R142 ;  /* 0x00000063e68e7223 */ /* 0x040fe4000001008e */
[----:B------:R-:W-:Y:S02]  /*72c0*/  FFMA.FTZ R149, R230, R149, -R146 ;  /* 0x00000095e6957223 */ /* 0x000fe40000010892 */
[----:B------:R-:W-:Y:S01]  /*72d0*/  FADD.FTZ R146, R98, R145 ;  /* 0x0000009162927221 */ /* 0x000fe20000010000 */
[----:B------:R-:W-:Y:S01]  /*72e0*/  PRMT R98, RZ, 0x5410, R35 ;  /* 0x00005410ff627816 */ /* 0x000fe20000000023 */
[----:B------:R-:W-:-:S02]  /*72f0*/  FMUL.FTZ R151, R121, R64 ;  /* 0x0000004079977220 */ /* 0x000fc40000410000 */
[----:B------:R-:W-:Y:S02]  /*7300*/  FFMA.FTZ R240, -R121, R143, R240 ;  /* 0x0000008f79f07223 */ /* 0x000fe400000101f0 */
[----:B------:R-:W-:Y:S02]  /*7310*/  FMUL.FTZ R144, R208, R161 ;  /* 0x000000a1d0907220 */ /* 0x000fe40000410000 */
[----:B------:R-:W-:Y:S02]  /*7320*/  FMUL.FTZ R150, R110, R77 ;  /* 0x0000004d6e967220 */ /* 0x000fe40000410000 */
[----:B------:R-:W-:Y:S01]  /*7330*/  FADD.FTZ R148, R141, R142 ;  /* 0x0000008e8d947221 */ /* 0x000fe20000010000 */
[----:B------:R-:W-:Y:S01]  /*7340*/  PRMT R141, RZ, 0x5410, R36 ;  /* 0x00005410ff8d7816 */ /* 0x000fe20000000024 */
[----:B------:R-:W-:Y:S02]  /*7350*/  FADD.FTZ R104, R151, R104 ;  /* 0x0000006897687221 */ /* 0x000fe40000010000 */
[----:B------:R-:W-:-:S02]  /*7360*/  FMUL.FTZ R156, R208, R151 ;  /* 0x00000097d09c7220 */ /* 0x000fc40000410000 */
[----:B------:R-:W-:Y:S02]  /*7370*/  FFMA.FTZ R144, R240, R151, R144 ;  /* 0x00000097f0907223 */ /* 0x000fe40000010090 */
[----:B------:R-:W-:Y:S02]  /*7380*/  FMUL.FTZ R145, R111, R74 ;  /* 0x0000004a6f917220 */ /* 0x000fe40000410000 */
[C---:B------:R-:W-:Y:S02]  /*7390*/  FFMA.FTZ R229, -R110.reuse, R98, R229 ;  /* 0x000000626ee57223 */ /* 0x040fe400000101e5 */
[----:B------:R-:W-:Y:S02]  /*73a0*/  FMUL.FTZ R142, R110, R197 ;  /* 0x000000c56e8e7220 */ /* 0x000fe40000410000 */
[----:B------:R-:W-:Y:S02]  /*73b0*/  FMUL.FTZ R151, R221, R150 ;  /* 0x00000096dd977220 */ /* 0x000fe40000410000 */
[----:B------:R-:W-:-:S02]  /*73c0*/  FFMA.FTZ R228, -R111, R141, R228 ;  /* 0x0000008d6fe47223 */ /* 0x000fc400000101e4 */
[----:B------:R-:W-:Y:S02]  /*73d0*/  FMUL.FTZ R153, R111, R194 ;  /* 0x000000c26f997220 */ /* 0x000fe40000410000 */
[----:B------:R-:W-:Y:S02]  /*73e0*/  FMUL.FTZ R154, R220, R145 ;  /* 0x00000091dc9a7220 */ /* 0x000fe40000410000 */
[-C--:B------:R-:W-:Y:S02]  /*73f0*/  FFMA.FTZ R151, R229, R142.reuse, R151 ;  /* 0x0000008ee5977223 */ /* 0x080fe40000010097 */
[----:B------:R-:W-:Y:S02]  /*7400*/  FMUL.FTZ R152, R221, R142 ;  /* 0x0000008edd987220 */ /* 0x000fe40000410000 */
[----:B------:R-:W-:Y:S01]  /*7410*/  FADD.FTZ R149, R146, R149 ;  /* 0x0000009592957221 */ /* 0x000fe20000010000 */
[----:B------:R-:W-:Y:S01]  /*7420*/  PRMT R146, RZ, 0x5410, R37 ;  /* 0x00005410ff927816 */ /* 0x000fe20000000025 */
[----:B------:R-:W-:-:S02]  /*7430*/  FFMA.FTZ R155, R228, R153, -R154 ;  /* 0x00000099e49b7223 */ /* 0x000fc4000001089a */
[----:B------:R-:W-:Y:S02]  /*7440*/  FADD.FTZ R151, R148, R151 ;  /* 0x0000009794977221 */ /* 0x000fe40000010000 */
[----:B------:R-:W-:Y:S02]  /*7450*/  FMUL.FTZ R153, R220, R153 ;  /* 0x00000099dc997220 */ /* 0x000fe40000410000 */
[----:B------:R-:W-:Y:S02]  /*7460*/  FMUL.FTZ R148, R112, R193 ;  /* 0x000000c170947220 */ /* 0x000fe40000410000 */
[----:B------:R-:W-:Y:S02]  /*7470*/  FFMA.FTZ R152, R229, R150, -R152 ;  /* 0x00000096e5987223 */ /* 0x000fe40000010898 */
[----:B------:R-:W-:Y:S02]  /*7480*/  FFMA.FTZ R150, R228, R145, R153 ;  /* 0x00000091e4967223 */ /* 0x000fe40000010099 */
[----:B------:R-:W-:-:S02]  /*7490*/  FFMA.FTZ R227, -R112, R146, R227 ;  /* 0x0000009270e37223 */ /* 0x000fc400000101e3 */
[----:B------:R-:W-:Y:S02]  /*74a0*/  FMUL.FTZ R154, R112, R75 ;  /* 0x0000004b709a7220 */ /* 0x000fe40000410000 */
[----:B------:R-:W-:Y:S02]  /*74b0*/  FMUL.FTZ R153, R219, R148 ;  /* 0x00000094db997220 */ /* 0x000fe40000410000 */
[----:B------:R-:W-:Y:S01]  /*74c0*/  FADD.FTZ R152, R149, R152 ;  /* 0x0000009895987221 */ /* 0x000fe20000010000 */
[----:B------:R-:W-:Y:S01]  /*74d0*/  PRMT R149, RZ, 0x5410, R38 ;  /* 0x00005410ff957816 */ /* 0x000fe20000000026 */
[-C--:B------:R-:W-:Y:S02]  /*74e0*/  FFMA.FTZ R157, R227, R154.reuse, -R153 ;  /* 0x0000009ae39d7223 */ /* 0x080fe40000010899 */
[----:B------:R-:W-:Y:S02]  /*74f0*/  FMUL.FTZ R154, R219, R154 ;  /* 0x0000009adb9a7220 */ /* 0x000fe40000410000 */
[----:B------:R-:W-:-:S02]  /*7500*/  FMUL.FTZ R159, R113, R190 ;  /* 0x000000be719f7220 */ /* 0x000fc40000410000 */
[----:B------:R-:W-:Y:S02]  /*7510*/  FADD.FTZ R150, R151, R150 ;  /* 0x0000009697967221 */ /* 0x000fe40000010000 */
[----:B------:R-:W-:Y:S02]  /*7520*/  FFMA.FTZ R153, R227, R148, R154 ;  /* 0x00000094e3997223 */ /* 0x000fe4000001009a */
[C---:B------:R-:W-:Y:S02]  /*7530*/  FFMA.FTZ R226, -R113.reuse, R149, R226 ;  /* 0x0000009571e27223 */ /* 0x040fe400000101e2 */
[----:B------:R-:W-:Y:S02]  /*7540*/  FMUL.FTZ R151, R113, R72 ;  /* 0x0000004871977220 */ /* 0x000fe40000410000 */
[----:B------:R-:W-:Y:S02]  /*7550*/  FMUL.FTZ R154, R218, R159 ;  /* 0x0000009fda9a7220 */ /* 0x000fe40000410000 */
[----:B------:R-:W-:-:S02]  /*7560*/  FADD.FTZ R150, R150, R153 ;  /* 0x0000009996967221 */ /* 0x000fc40000010000 */
[-C--:B------:R-:W-:Y:S02]  /*7570*/  FFMA.FTZ R153, R226, R151.reuse, R154 ;  /* 0x00000097e2997223 */ /* 0x080fe4000001009a */
[----:B------:R-:W-:Y:S02]  /*7580*/  FADD.FTZ R152, R152, R155 ;  /* 0x0000009b98987221 */ /* 0x000fe40000010000 */
[----:B------:R-:W-:Y:S02]  /*7590*/  FMUL.FTZ R155, R218, R151 ;  /* 0x00000097da9b7220 */ /* 0x000fe40000410000 */
[----:B------:R-:W-:Y:S01]  /*75a0*/  FADD.FTZ R158, R150, R153 ;  /* 0x00000099969e7221 */ /* 0x000fe20000010000 */
[----:B------:R-:W-:Y:S01]  /*75b0*/  PRMT R150, RZ, 0x5410, R39 ;  /* 0x00005410ff967816 */ /* 0x000fe20000000027 */
[----:B------:R-:W-:Y:S01]  /*75c0*/  FMUL.FTZ R160, R114, R73 ;  /* 0x0000004972a07220 */ /* 0x000fe20000410000 */
[----:B------:R-:W-:Y:S01]  /*75d0*/  PRMT R153, RZ, 0x5410, R40 ;  /* 0x00005410ff997816 */ /* 0x000fe20000000028 */
[----:B------:R-:W-:-:S02]  /*75e0*/  FADD.FTZ R157, R152, R157 ;  /* 0x0000009d989d7221 */ /* 0x000fc40000010000 */
[----:B------:R-:W-:Y:S02]  /*75f0*/  FFMA.FTZ R154, R226, R159, -R155 ;  /* 0x0000009fe29a7223 */ /* 0x000fe4000001089b */
[C---:B------:R-:W-:Y:S02]  /*7600*/  FMUL.FTZ R152, R114.reuse, R189 ;  /* 0x000000bd72987220 */ /* 0x040fe40000410000 */
[----:B------:R-:W-:Y:S02]  /*7610*/  FMUL.FTZ R155, R115, R70 ;  /* 0x00000046739b7220 */ /* 0x000fe40000410000 */
[----:B------:R-:W-:Y:S02]  /*7620*/  FFMA.FTZ R225, -R114, R150, R225 ;  /* 0x0000009672e17223 */ /* 0x000fe400000101e1 */
[----:B------:R-:W-:Y:S02]  /*7630*/  FMUL.FTZ R159, R217, R160 ;  /* 0x000000a0d99f7220 */ /* 0x000fe40000410000 */
[----:B------:R-:W-:-:S02]  /*7640*/  FFMA.FTZ R156, R240, R161, -R156 ;  /* 0x000000a1f09c7223 */ /* 0x000fc4000001089c */
[----:B------:R-:W-:Y:S02]  /*7650*/  FMUL.FTZ R161, R217, R152 ;  /* 0x00000098d9a17220 */ /* 0x000fe40000410000 */
[C---:B------:R-:W-:Y:S02]  /*7660*/  FFMA.FTZ R234, -R115.reuse, R153, R234 ;  /* 0x0000009973ea7223 */ /* 0x040fe400000101ea */
[----:B------:R-:W-:Y:S02]  /*7670*/  FMUL.FTZ R163, R115, R186 ;  /* 0x000000ba73a37220 */ /* 0x000fe40000410000 */
[----:B------:R-:W-:Y:S02]  /*7680*/  FMUL.FTZ R162, R216, R155 ;  /* 0x0000009bd8a27220 */ /* 0x000fe40000410000 */
[C---:B------:R-:W-:Y:S02]  /*7690*/  FFMA.FTZ R159, R225.reuse, R152, R159 ;  /* 0x00000098e19f7223 */ /* 0x040fe4000001009f */
[----:B------:R-:W-:-:S02]  /*76a0*/  FFMA.FTZ R160, R225, R160, -R161 ;  /* 0x000000a0e1a07223 */ /* 0x000fc400000108a1 */
[----:B------:R-:W-:Y:S01]  /*76b0*/  FADD.FTZ R157, R157, R154 ;  /* 0x0000009a9d9d7221 */ /* 0x000fe20000010000 */
[----:B------:R-:W-:Y:S01]  /*76c0*/  PRMT R154, RZ, 0x5410, R41 ;  /* 0x00005410ff9a7816 */ /* 0x000fe20000000029 */
[-C--:B------:R-:W-:Y:S02]  /*76d0*/  FFMA.FTZ R161, R234, R163.reuse, -R162 ;  /* 0x000000a3eaa17223 */ /* 0x080fe400000108a2 */
[----:B------:R-:W-:Y:S02]  /*76e0*/  FADD.FTZ R159, R158, R159 ;  /* 0x0000009f9e9f7221 */ /* 0x000fe40000010000 */
[----:B------:R-:W-:Y:S02]  /*76f0*/  FMUL.FTZ R163, R216, R163 ;  /* 0x000000a3d8a37220 */ /* 0x000fe40000410000 */
[----:B------:R-:W-:Y:S02]  /*7700*/  FMUL.FTZ R158, R116, R185 ;  /* 0x000000b9749e7220 */ /* 0x000fe40000410000 */
[----:B------:R-:W-:-:S02]  /*7710*/  FFMA.FTZ R162, R234, R155, R163 ;  /* 0x0000009beaa27223 */ /* 0x000fc400000100a3 */
[C---:B------:R-:W-:Y:S02]  /*7720*/  FFMA.FTZ R233, -R116.reuse, R154, R233 ;  /* 0x0000009a74e97223 */ /* 0x040fe400000101e9 */
[----:B------:R-:W-:Y:S02]  /*7730*/  FMUL.FTZ R164, R116, R71 ;  /* 0x0000004774a47220 */ /* 0x000fe40000410000 */
[----:B------:R-:W-:Y:S02]  /*7740*/  FMUL.FTZ R163, R215, R158 ;  /* 0x0000009ed7a37220 */ /* 0x000fe40000410000 */
[----:B------:R-:W-:Y:S01]  /*7750*/  FADD.FTZ R160, R157, R160 ;  /* 0x000000a09da07221 */ /* 0x000fe20000010000 */
[----:B------:R-:W-:Y:S01]  /*7760*/  PRMT R157, RZ, 0x5410, R42 ;  /* 0x00005410ff9d7816 */ /* 0x000fe2000000002a */
[-C--:B------:R-:W-:Y:S02]  /*7770*/  FFMA.FTZ R165, R233, R164.reuse, -R163 ;  /* 0x000000a4e9a57223 */ /* 0x080fe400000108a3 */
[----:B------:R-:W-:-:S02]  /*7780*/  FMUL.FTZ R164, R215, R164 ;  /* 0x000000a4d7a47220 */ /* 0x000fc40000410000 */
[----:B------:R-:W-:Y:S02]  /*7790*/  FMUL.FTZ R167, R117, R182 ;  /* 0x000000b675a77220 */ /* 0x000fe40000410000 */
[----:B------:R-:W-:Y:S02]  /*77a0*/  FADD.FTZ R162, R159, R162 ;  /* 0x000000a29fa27221 */ /* 0x000fe40000010000 */
[----:B------:R-:W-:Y:S02]  /*77b0*/  FMUL.FTZ R159, R117, R68 ;  /* 0x00000044759f7220 */ /* 0x000fe40000410000 */
[----:B------:R-:W-:Y:S02]  /*77c0*/  FFMA.FTZ R163, R233, R158, R164 ;  /* 0x0000009ee9a37223 */ /* 0x000fe400000100a4 */
[----:B------:R-:W-:Y:S02]  /*77d0*/  FFMA.FTZ R236, -R117, R157, R236 ;  /* 0x0000009d75ec7223 */ /* 0x000fe400000101ec */
[----:B------:R-:W-:-:S02]  /*77e0*/  FMUL.FTZ R164, R212, R167 ;  /* 0x000000a7d4a47220 */ /* 0x000fc40000410000 */
[----:B------:R-:W-:Y:S02]  /*77f0*/  FADD.FTZ R160, R160, R161 ;  /* 0x000000a1a0a07221 */ /* 0x000fe40000010000 */
[-C--:B------:R-:W-:Y:S02]  /*7800*/  FMUL.FTZ R166, R212, R159.reuse ;  /* 0x0000009fd4a67220 */ /* 0x080fe40000410000 */
[----:B------:R-:W-:Y:S02]  /*7810*/  FADD.FTZ R162, R162, R163 ;  /* 0x000000a3a2a27221 */ /* 0x000fe40000010000 */
[C---:B------:R-:W-:Y:S01]  /*7820*/  FFMA.FTZ R161, R236.reuse, R159, R164 ;  /* 0x0000009feca17223 */ /* 0x040fe200000100a4 */
[----:B------:R-:W-:Y:S01]  /*7830*/  PRMT R164, RZ, 0x5410, R45 ;  /* 0x00005410ffa47816 */ /* 0x000fe2000000002d */
[----:B------:R-:W-:Y:S02]  /*7840*/  FFMA.FTZ R168, R236, R167, -R166 ;  /* 0x000000a7eca87223 */ /* 0x000fe400000108a6 */
[----:B------:R-:W-:Y:S01]  /*7850*/  FADD.FTZ R165, R160, R165 ;  /* 0x000000a5a0a57221 */ /* 0x000fe20000010000 */
[----:B------:R-:W-:Y:S01]  /*7860*/  PRMT R160, RZ, 0x5410, R43 ;  /* 0x00005410ffa07816 */ /* 0x000fe2000000002b */
[----:B------:R-:W-:Y:S01]  /*7870*/  FADD.FTZ R167, R162, R161 ;  /* 0x000000a1a2a77221 */ /* 0x000fe20000010000 */
[----:B------:R-:W-:Y:S01]  /*7880*/  PRMT R161, RZ, 0x5410, R44 ;  /* 0x00005410ffa17816 */ /* 0x000fe2000000002c */
[----:B------:R-:W-:-:S02]  /*7890*/  FMUL.FTZ R162, R118, R181 ;  /* 0x000000b576a27220 */ /* 0x000fc40000410000 */
[C---:B------:R-:W-:Y:S02]  /*78a0*/  FFMA.FTZ R235, -R118.reuse, R160, R235 ;  /* 0x000000a076eb7223 */ /* 0x040fe400000101eb */
[----:B------:R-:W-:Y:S02]  /*78b0*/  FMUL.FTZ R163, R119, R66 ;  /* 0x0000004277a37220 */ /* 0x000fe40000410000 */
[----:B------:R-:W-:Y:S02]  /*78c0*/  FMUL.FTZ R166, R118, R69 ;  /* 0x0000004576a67220 */ /* 0x000fe40000410000 */
[----:B------:R-:W-:Y:S02]  /*78d0*/  FMUL.FTZ R169, R213, R162 ;  /* 0x000000a2d5a97220 */ /* 0x000fe40000410000 */
[C---:B------:R-:W-:Y:S02]  /*78e0*/  FFMA.FTZ R238, -R119.reuse, R161, R238 ;  /* 0x000000a177ee7223 */ /* 0x040fe400000101ee */
[----:B------:R-:W-:-:S02]  /*78f0*/  FMUL.FTZ R171, R119, R178 ;  /* 0x000000b277ab7220 */ /* 0x000fc40000410000 */
[----:B------:R-:W-:Y:S02]  /*7900*/  FMUL.FTZ R170, R214, R163 ;  /* 0x000000a3d6aa7220 */ /* 0x000fe40000410000 */
[-C--:B------:R-:W-:Y:S02]  /*7910*/  FFMA.FTZ R172, R235, R166.reuse, -R169 ;  /* 0x000000a6ebac7223 */ /* 0x080fe400000108a9 */
[----:B------:R-:W-:Y:S02]  /*7920*/  FMUL.FTZ R169, R213, R166 ;  /* 0x000000a6d5a97220 */ /* 0x000fe40000410000 */
[----:B------:R-:W-:Y:S02]  /*7930*/  FMUL.FTZ R166, R120, R177 ;  /* 0x000000b178a67220 */ /* 0x000fe40000410000 */
[----:B------:R-:W-:Y:S02]  /*7940*/  FFMA.FTZ R176, R238, R171, -R170 ;  /* 0x000000abeeb07223 */ /* 0x000fe400000108aa */
[----:B------:R-:W-:-:S02]  /*7950*/  FFMA.FTZ R170, R235, R162, R169 ;  /* 0x000000a2ebaa7223 */ /* 0x000fc400000100a9 */
[C---:B------:R-:W-:Y:S02]  /*7960*/  FFMA.FTZ R239, -R120.reuse, R164, R239 ;  /* 0x000000a478ef7223 */ /* 0x040fe400000101ef */
[----:B------:R-:W-:Y:S02]  /*7970*/  FMUL.FTZ R180, R120, R67 ;  /* 0x0000004378b47220 */ /* 0x000fe40000410000 */
[----:B------:R-:W-:Y:S02]  /*7980*/  FMUL.FTZ R169, R237, R166 ;  /* 0x000000a6eda97220 */ /* 0x000fe40000410000 */
[----:B------:R-:W-:Y:S02]  /*7990*/  FMUL.FTZ R171, R214, R171 ;  /* 0x000000abd6ab7220 */ /* 0x000fe40000410000 */
[----:B------:R-:W-:Y:S02]  /*79a0*/  FADD.FTZ R167, R167, R170 ;  /* 0x000000aaa7a77221 */ /* 0x000fe40000010000 */
[----:B------:R-:W-:-:S02]  /*79b0*/  FADD.FTZ R165, R165, R168 ;  /* 0x000000a8a5a57221 */ /* 0x000fc40000010000 */
[-C--:B------:R-:W-:Y:S02]  /*79c0*/  FFMA.FTZ R170, R239, R180.reuse, -R169 ;  /* 0x000000b4efaa7223 */ /* 0x080fe400000108a9 */
[----:B------:R-:W-:Y:S02]  /*79d0*/  FFMA.FTZ R168, R238, R163, R171 ;  /* 0x000000a3eea87223 */ /* 0x000fe400000100ab */
[----:B------:R-:W-:Y:S02]  /*79e0*/  FMUL.FTZ R180, R237, R180 ;  /* 0x000000b4edb47220 */ /* 0x000fe40000410000 */
[----:B------:R-:W-:Y:S02]  /*79f0*/  FADD.FTZ R165, R165, R172 ;  /* 0x000000aca5a57221 */ /* 0x000fe40000010000 */
[----:B------:R-:W-:Y:S01]  /*7a00*/  FADD.FTZ R167, R167, R168 ;  /* 0x000000a8a7a77221 */ /* 0x000fe20000010000 */
[----:B------:R-:W-:Y:S01]  /*7a10*/  SHFL.DOWN PT, R172, R63, 0x1, 0x1f ;  /* 0x08201f003fac7f89 */ /* 0x000fe200000e0000 */
[----:B------:R-:W-:-:S02]  /*7a20*/  FFMA.FTZ R180, R239, R166, R180 ;  /* 0x000000a6efb47223 */ /* 0x000fc400000100b4 */
[----:B------:R-:W-:Y:S02]  /*7a30*/  FADD.FTZ R165, R165, R176 ;  /* 0x000000b0a5a57221 */ /* 0x000fe40000010000 */
[----:B------:R-:W-:Y:S02]  /*7a40*/  FADD.FTZ R167, R167, R180 ;  /* 0x000000b4a7a77221 */ /* 0x000fe40000010000 */
[----:B------:R-:W-:Y:S02]  /*7a50*/  FADD.FTZ R165, R165, R170 ;  /* 0x000000aaa5a57221 */ /* 0x000fe40000010000 */
[----:B------:R-:W-:Y:S02]  /*7a60*/  FADD.FTZ R170, R167, R144 ;  /* 0x00000090a7aa7221 */ /* 0x000fe40000010000 */
[----:B------:R-:W-:Y:S02]  /*7a70*/  FMUL.FTZ R169, R174, UR15 ;  /* 0x0000000faea97c20 */ /* 0x000fe40008410000 */
[----:B------:R-:W-:-:S02]  /*7a80*/  FADD.FTZ R170, R170, R61 ;  /* 0x0000003daaaa7221 */ /* 0x000fc40000010000 */
[----:B------:R-:W-:Y:S02]  /*7a90*/  FADD.FTZ R165, R165, R156 ;  /* 0x0000009ca5a57221 */ /* 0x000fe40000010000 */
[----:B------:R-:W-:Y:S01]  /*7aa0*/  FFMA.FTZ R169, R64, UR14, R169 ;  /* 0x0000000e40a97c23 */ /* 0x000fe200080100a9 */
[----:B------:R-:W0:Y:S01]  /*7ab0*/  SHFL.DOWN PT, R167, R170, 0x1, 0x1f ;  /* 0x08201f00aaa77f89 */ /* 0x000e2200000e0000 */
[----:B------:R-:W-:Y:S02]  /*7ac0*/  FMUL.FTZ R147, R208, R147 ;  /* 0x00000093d0937220 */ /* 0x000fe40000410000 */
[----:B------:R-:W-:Y:S02]  /*7ad0*/  FADD.FTZ R165, R165, R60 ;  /* 0x0000003ca5a57221 */ /* 0x000fe40000010000 */
[----:B------:R-:W-:Y:S02]  /*7ae0*/  FFMA.FTZ R147, R240, R169, R147 ;  /* 0x000000a9f0937223 */ /* 0x000fe40000010093 */
[----:B------:R-:W-:Y:S01]  /*7af0*/  FMUL.FTZ R168, R177, UR15 ;  /* 0x0000000fb1a87c20 */ /* 0x000fe20008410000 */
[----:B------:R-:W1:Y:S01]  /*7b00*/  SHFL.DOWN PT, R169, R62, 0x1, 0x1f ;  /* 0x08201f003ea97f89 */ /* 0x000e6200000e0000 */
[----:B------:R-:W-:-:S02]  /*7b10*/  FMUL.FTZ R61, R66, UR15 ;  /* 0x0000000f423d7c20 */ /* 0x000fc40008410000 */
[C---:B------:R-:W-:Y:S01]  /*7b20*/  FFMA.FTZ R168, R67.reuse, UR14, -R168 ;  /* 0x0000000e43a87c23 */ /* 0x040fe200080108a8 */
[----:B------:R-:W2:Y:S01]  /*7b30*/  SHFL.DOWN PT, R156, R165, 0x1, 0x1f ;  /* 0x08201f00a59c7f89 */ /* 0x000ea200000e0000 */
[----:B------:R-:W-:Y:S02]  /*7b40*/  FMUL.FTZ R144, R67, UR15 ;  /* 0x0000000f43907c20 */ /* 0x000fe40008410000 */
[C---:B------:R-:W-:Y:S02]  /*7b50*/  FFMA.FTZ R67, R178.reuse, UR14, -R61 ;  /* 0x0000000eb2437c23 */ /* 0x040fe4000801083d */
[----:B------:R-:W-:Y:S02]  /*7b60*/  FFMA.FTZ R64, R143, R64, R147 ;  /* 0x000000408f407223 */ /* 0x000fe40000010093 */
[----:B------:R-:W-:Y:S02]  /*7b70*/  FMUL.FTZ R61, R178, UR15 ;  /* 0x0000000fb23d7c20 */ /* 0x000fe40008410000 */
[----:B------:R-:W-:-:S02]  /*7b80*/  FMUL.FTZ R60, R181, UR15 ;  /* 0x0000000fb53c7c20 */ /* 0x000fc40008410000 */
[----:B------:R-:W-:Y:S02]  /*7b90*/  FADD.FTZ R49, R64, R49 ;  /* 0x0000003140317221 */ /* 0x000fe40000010000 */
[----:B------:R-:W-:Y:S02]  /*7ba0*/  FMUL.FTZ R67, R214, R67 ;  /* 0x00000043d6437220 */ /* 0x000fe40000410000 */
[----:B------:R-:W-:Y:S02]  /*7bb0*/  FFMA.FTZ R61, R66, UR14, R61 ;  /* 0x0000000e423d7c23 */ /* 0x000fe4000801003d */
[----:B------:R-:W-:Y:S01]  /*7bc0*/  FFMA.FTZ R64, R69, UR14, -R60 ;  /* 0x0000000e45407c23 */ /* 0x000fe2000801083c */
[----:B------:R-:W-:Y:S01]  /*7bd0*/  MOV R60, R170 ;  /* 0x000000aa003c7202 */ /* 0x000fe20000000f00 */
[----:B------:R-:W-:Y:S02]  /*7be0*/  FFMA.FTZ R61, R238, R61, R67 ;  /* 0x0000003dee3d7223 */ /* 0x000fe40000010043 */
[----:B------:R-:W-:-:S02]  /*7bf0*/  FMUL.FTZ R168, R237, R168 ;  /* 0x000000a8eda87220 */ /* 0x000fc40000410000 */
[----:B0-----:R-:W-:Y:S02]  /*7c00*/  @!P0 FADD.FTZ R60, R60, R167 ;  /* 0x000000a73c3c8221 */ /* 0x001fe40000010000 */
[----:B------:R-:W-:Y:S01]  /*7c10*/  FFMA.FTZ R66, R161, R66, R61 ;  /* 0x00000042a1427223 */ /* 0x000fe2000001003d */
[----:B------:R-:W-:Y:S01]  /*7c20*/  MOV R61, R165 ;  /* 0x000000a5003d7202 */ /* 0x000fe20000000f00 */
[----:B------:R-:W-:Y:S01]  /*7c30*/  FFMA.FTZ R144, R177, UR14, R144 ;  /* 0x0000000eb1907c23 */ /* 0x000fe20008010090 */
[----:B------:R-:W0:Y:S01]  /*7c40*/  SHFL.DOWN PT, R143, R60, 0x2, 0x1f ;  /* 0x08401f003c8f7f89 */ /* 0x000e2200000e0000 */
[----:B-1----:R-:W-:Y:S02]  /*7c50*/  @!P0 FADD.FTZ R62, R62, R169 ;  /* 0x000000a93e3e8221 */ /* 0x002fe40000010000 */
[----:B------:R-:W-:Y:S02]  /*7c60*/  FFMA.FTZ R144, R239, R144, R168 ;  /* 0x00000090ef907223 */ /* 0x000fe400000100a8 */
[----:B------:R-:W-:Y:S01]  /*7c70*/  @!P0 FADD.FTZ R63, R63, R172 ;  /* 0x000000ac3f3f8221 */ /* 0x000fe20000010000 */
[----:B------:R-:W1:Y:S01]  /*7c80*/  SHFL.DOWN PT, R147, R62, 0x2, 0x1f ;  /* 0x08401f003e937f89 */ /* 0x000e6200000e0000 */
[----:B--2---:R-:W-:Y:S01]  /*7c90*/  @!P0 FADD.FTZ R61, R61, R156 ;  /* 0x0000009c3d3d8221 */ /* 0x004fe20000010000 */
[----:B------:R-:W-:Y:S01]  /*7ca0*/  ISETP.GT.AND P0, PT, R9, 0x1d, PT ;  /* 0x0000001d0900780c */ /* 0x000fe20003f04270 */
[----:B------:R-:W-:Y:S01]  /*7cb0*/  FFMA.FTZ R177, R164, R177, R144 ;  /* 0x000000b1a4b17223 */ /* 0x000fe20000010090 */
[----:B------:R-:W2:Y:S01]  /*7cc0*/  SHFL.DOWN PT, R156, R63, 0x2, 0x1f ;  /* 0x08401f003f9c7f89 */ /* 0x000ea200000e0000 */
[----:B------:R-:W-:-:S02]  /*7cd0*/  FMUL.FTZ R67, R68, UR15 ;  /* 0x0000000f44437c20 */ /* 0x000fc40008410000 */
[----:B------:R-:W-:Y:S01]  /*7ce0*/  FMUL.FTZ R213, R213, R64 ;  /* 0x00000040d5d57220 */ /* 0x000fe20000410000 */
[----:B------:R-:W3:Y:S01]  /*7cf0*/  SHFL.DOWN PT, R144, R61, 0x2, 0x1f ;  /* 0x08401f003d907f89 */ /* 0x000ee200000e0000 */
[----:B------:R-:W-:Y:S02]  /*7d00*/  FMUL.FTZ R64, R69, UR15 ;  /* 0x0000000f45407c20 */ /* 0x000fe40008410000 */
[C---:B------:R-:W-:Y:S02]  /*7d10*/  FFMA.FTZ R69, R182.reuse, UR14, -R67 ;  /* 0x0000000eb6457c23 */ /* 0x040fe40008010843 */
[----:B------:R-:W-:Y:S02]  /*7d20*/  FMUL.FTZ R67, R182, UR15 ;  /* 0x0000000fb6437c20 */ /* 0x000fe40008410000 */
[----:B------:R-:W-:Y:S02]  /*7d30*/  FMUL.FTZ R69, R212, R69 ;  /* 0x00000045d4457220 */ /* 0x000fe40000410000 */
[----:B------:R-:W-:-:S02]  /*7d40*/  FFMA.FTZ R67, R68, UR14, R67 ;  /* 0x0000000e44437c23 */ /* 0x000fc40008010043 */
[----:B0-----:R-:W-:Y:S02]  /*7d50*/  @!P0 FADD.FTZ R60, R60, R143 ;  /* 0x0000008f3c3c8221 */ /* 0x001fe40000010000 */
[----:B------:R-:W-:Y:S02]  /*7d60*/  FFMA.FTZ R67, R236, R67, R69 ;  /* 0x00000043ec437223 */ /* 0x000fe40000010045 */
[----:B------:R-:W-:Y:S01]  /*7d70*/  FFMA.FTZ R64, R181, UR14, R64 ;  /* 0x0000000eb5407c23 */ /* 0x000fe20008010040 */
[----:B------:R-:W0:Y:S01]  /*7d80*/  SHFL.DOWN PT, R69, R60, 0x4, 0x1f ;  /* 0x08801f003c457f89 */ /* 0x000e2200000e0000 */
[----:B-1----:R-:W-:Y:S02]  /*7d90*/  @!P0 FADD.FTZ R62, R62, R147 ;  /* 0x000000933e3e8221 */ /* 0x002fe40000010000 */
[----:B------:R-:W-:Y:S02]  /*7da0*/  FFMA.FTZ R68, R157, R68, R67 ;  /* 0x000000449d447223 */ /* 0x000fe40000010043 */
[----:B--2---:R-:W-:Y:S01]  /*7db0*/  @!P0 FADD.FTZ R63, R63, R156 ;  /* 0x0000009c3f3f8221 */ /* 0x004fe20000010000 */
[----:B------:R-:W1:Y:S01]  /*7dc0*/  SHFL.DOWN PT, R143, R62, 0x4, 0x1f ;  /* 0x08801f003e8f7f89 */ /* 0x000e6200000e0000 */
[----:B------:R-:W-:-:S02]  /*7dd0*/  FFMA.FTZ R64, R235, R64, R213 ;  /* 0x00000040eb407223 */ /* 0x000fc400000100d5 */
[----:B---3--:R-:W-:Y:S01]  /*7de0*/  @!P0 FADD.FTZ R61, R61, R144 ;  /* 0x000000903d3d8221 */ /* 0x008fe20000010000 */
[----:B------:R-:W2:Y:S01]  /*7df0*/  SHFL.DOWN PT, R156, R63, 0x4, 0x1f ;  /* 0x08801f003f9c7f89 */ /* 0x000ea200000e0000 */
[----:B------:R-:W-:Y:S01]  /*7e00*/  FMUL.FTZ R67, R70, UR15 ;  /* 0x0000000f46437c20 */ /* 0x000fe20008410000 */
[----:B------:R-:W-:Y:S01]  /*7e10*/  ISETP.GT.AND P0, PT, R9, 0x1b, PT ;  /* 0x0000001b0900780c */ /* 0x000fe20003f04270 */
[----:B------:R-:W-:Y:S01]  /*7e20*/  FFMA.FTZ R181, R160, R181, R64 ;  /* 0x000000b5a0b57223 */ /* 0x000fe20000010040 */
[----:B------:R-:W3:Y:S01]  /*7e30*/  SHFL.DOWN PT, R144, R61, 0x4, 0x1f ;  /* 0x08801f003d907f89 */ /* 0x000ee200000e0000 */
[----:B------:R-:W-:Y:S02]  /*7e40*/  FFMA.FTZ R67, R186, UR14, -R67 ;  /* 0x0000000eba437c23 */ /* 0x000fe40008010843 */
[----:B------:R-:W-:Y:S02]  /*7e50*/  FMUL.FTZ R64, R185, UR15 ;  /* 0x0000000fb9407c20 */ /* 0x000fe40008410000 */
[----:B------:R-:W-:-:S02]  /*7e60*/  FMUL.FTZ R216, R216, R67 ;  /* 0x00000043d8d87220 */ /* 0x000fc40000410000 */
[----:B------:R-:W-:Y:S02]  /*7e70*/  FFMA.FTZ R64, R71, UR14, -R64 ;  /* 0x0000000e47407c23 */ /* 0x000fe40008010840 */
[----:B------:R-:W-:Y:S02]  /*7e80*/  FMUL.FTZ R67, R186, UR15 ;  /* 0x0000000fba437c20 */ /* 0x000fe40008410000 */
[----:B------:R-:W-:Y:S02]  /*7e90*/  FADD.FTZ R51, R66, R51 ;  /* 0x0000003342337221 */ /* 0x000fe40000010000 */
[----:B------:R-:W-:Y:S02]  /*7ea0*/  FMUL.FTZ R215, R215, R64 ;  /* 0x00000040d7d77220 */ /* 0x000fe40000410000 */
[----:B------:R-:W-:Y:S02]  /*7eb0*/  FMUL.FTZ R66, R71, UR15 ;  /* 0x0000000f47427c20 */ /* 0x000fe40008410000 */
[----:B------:R-:W-:-:S02]  /*7ec0*/  FFMA.FTZ R67, R70, UR14, R67 ;  /* 0x0000000e46437c23 */ /* 0x000fc40008010043 */
[----:B------:R-:W-:Y:S02]  /*7ed0*/  FMUL.FTZ R64, R189, UR15 ;  /* 0x0000000fbd407c20 */ /* 0x000fe40008410000 */
[----:B0-----:R-:W-:Y:S02]  /*7ee0*/  @!P0 FADD.FTZ R60, R60, R69 ;  /* 0x000000453c3c8221 */ /* 0x001fe40000010000 */
[----:B------:R-:W-:Y:S02]  /*7ef0*/  FADD.FTZ R53, R68, R53 ;  /* 0x0000003544357221 */ /* 0x000fe40000010000 */
[----:B------:R-:W-:Y:S01]  /*7f00*/  FFMA.FTZ R68, R185, UR14, R66 ;  /* 0x0000000eb9447c23 */ /* 0x000fe20008010042 */
[----:B------:R-:W0:Y:S01]  /*7f10*/  SHFL.DOWN PT, R71, R60, 0x8, 0x1f ;  /* 0x09001f003c477f89 */ /* 0x000e2200000e0000 */
[----:B------:R-:W-:Y:S02]  /*7f20*/  FFMA.FTZ R67, R234, R67, R216 ;  /* 0x00000043ea437223 */ /* 0x000fe400000100d8 */
[----:B------:R-:W-:-:S02]  /*7f30*/  FFMA.FTZ R66, R73, UR14, -R64 ;  /* 0x0000000e49427c23 */ /* 0x000fc40008010840 */
[----:B------:R-:W-:Y:S02]  /*7f40*/  FMUL.FTZ R64, R73, UR15 ;  /* 0x0000000f49407c20 */ /* 0x000fe40008410000 */
[----:B------:R-:W-:Y:S02]  /*7f50*/  FFMA.FTZ R68, R233, R68, R215 ;  /* 0x00000044e9447223 */ /* 0x000fe400000100d7 */
[----:B------:R-:W-:Y:S02]  /*7f60*/  FFMA.FTZ R70, R153, R70, R67 ;  /* 0x0000004699467223 */ /* 0x000fe40000010043 */
[----:B-1----:R-:W-:Y:S02]  /*7f70*/  @!P0 FADD.FTZ R62, R62, R143 ;  /* 0x0000008f3e3e8221 */ /* 0x002fe40000010000 */
[----:B--2---:R-:W-:Y:S02]  /*7f80*/  @!P0 FADD.FTZ R63, R63, R156 ;  /* 0x0000009c3f3f8221 */ /* 0x004fe40000010000 */
[----:B---3--:R-:W-:Y:S01]  /*7f90*/  @!P0 FADD.FTZ R61, R61, R144 ;  /* 0x000000903d3d8221 */ /* 0x008fe20000010000 */
[----:B------:R-:W1:Y:S01]  /*7fa0*/  SHFL.DOWN PT, R73, R62, 0x8, 0x1f ;  /* 0x09001f003e497f89 */ /* 0x000e6200000e0000 */
[----:B------:R-:W-:Y:S01]  /*7fb0*/  FMUL.FTZ R66, R217, R66 ;  /* 0x00000042d9427220 */ /* 0x000fe20000410000 */
[----:B------:R-:W-:Y:S01]  /*7fc0*/  ISETP.GT.AND P0, PT, R9, 0x17, PT ;  /* 0x000000170900780c */ /* 0x000fe20003f04270 */
[----:B------:R-:W-:-:S02]  /*7fd0*/  FFMA.FTZ R64, R189, UR14, R64 ;  /* 0x0000000ebd407c23 */ /* 0x000fc40008010040 */
[----:B------:R-:W-:Y:S02]  /*7fe0*/  FFMA.FTZ R185, R154, R185, R68 ;  /* 0x000000b99ab97223 */ /* 0x000fe40000010044 */
[----:B------:R-:W-:Y:S01]  /*7ff0*/  FADD.FTZ R55, R70, R55 ;  /* 0x0000003746377221 */ /* 0x000fe20000010000 */
[----:B------:R-:W-:Y:S01]  /*8000*/  SHFL.DOWN PT, R68, R61, 0x8, 0x1f ;  /* 0x09001f003d447f89 */ /* 0x000fe200000e0000 */
[----:B------:R-:W-:Y:S02]  /*8010*/  FMUL.FTZ R67, R72, UR15 ;  /* 0x0000000f48437c20 */ /* 0x000fe40008410000 */
[----:B------:R-:W-:Y:S01]  /*8020*/  FFMA.FTZ R64, R225, R64, R66 ;  /* 0x00000040e1407223 */ /* 0x000fe20000010042 */
[----:B------:R-:W2:Y:S01]  /*8030*/  SHFL.DOWN PT, R70, R63, 0x8, 0x1f ;  /* 0x09001f003f467f89 */ /* 0x000ea200000e0000 */
[----:B------:R-:W-:Y:S02]  /*8040*/  FFMA.FTZ R69, R190, UR14, -R67 ;  /* 0x0000000ebe457c23 */ /* 0x000fe40008010843 */
[----:B------:R-:W-:-:S02]  /*8050*/  FFMA.FTZ R189, R150, R189, R64 ;  /* 0x000000bd96bd7223 */ /* 0x000fc40000010040 */
[----:B------:R-:W-:Y:S02]  /*8060*/  FMUL.FTZ R67, R190, UR15 ;  /* 0x0000000fbe437c20 */ /* 0x000fe40008410000 */
[----:B------:R-:W-:Y:S02]  /*8070*/  FMUL.FTZ R64, R193, UR15 ;  /* 0x0000000fc1407c20 */ /* 0x000fe40008410000 */
[----:B------:R-:W-:Y:S02]  /*8080*/  FMUL.FTZ R69, R218, R69 ;  /* 0x00000045da457220 */ /* 0x000fe40000410000 */
[----:B------:R-:W-:Y:S02]  /*8090*/  FFMA.FTZ R67, R72, UR14, R67 ;  /* 0x0000000e48437c23 */ /* 0x000fe40008010043 */
[C---:B------:R-:W-:Y:S02]  /*80a0*/  FFMA.FTZ R66, R75.reuse, UR14, -R64 ;  /* 0x0000000e4b427c23 */ /* 0x040fe40008010840 */
[----:B------:R-:W-:-:S02]  /*80b0*/  FMUL.FTZ R64, R75, UR15 ;  /* 0x0000000f4b407c20 */ /* 0x000fc40008410000 */
[----:B------:R-:W-:Y:S02]  /*80c0*/  FFMA.FTZ R69, R226, R67, R69 ;  /* 0x00000043e2457223 */ /* 0x000fe40000010045 */
[----:B------:R-:W-:Y:S02]  /*80d0*/  FMUL.FTZ R67, R74, UR15 ;  /* 0x0000000f4a437c20 */ /* 0x000fe40008410000 */
[----:B------:R-:W-:Y:S02]  /*80e0*/  FMUL.FTZ R66, R219, R66 ;  /* 0x00000042db427220 */ /* 0x000fe40000410000 */
[----:B------:R-:W-:Y:S02]  /*80f0*/  FFMA.FTZ R64, R193, UR14, R64 ;  /* 0x0000000ec1407c23 */ /* 0x000fe40008010040 */
[----:B0-----:R-:W-:Y:S02]  /*8100*/  @!P0 FADD.FTZ R60, R60, R71 ;  /* 0x000000473c3c8221 */ /* 0x001fe40000010000 */
[----:B------:R-:W-:-:S02]  /*8110*/  FFMA.FTZ R67, R194, UR14, -R67 ;  /* 0x0000000ec2437c23 */ /* 0x000fc40008010843 */
[----:B------:R-:W-:Y:S01]  /*8120*/  FFMA.FTZ R64, R227, R64, R66 ;  /* 0x00000040e3407223 */ /* 0x000fe20000010042 */
[----:B------:R-:W0:Y:S01]  /*8130*/  SHFL.DOWN PT, R71, R60, 0x10, 0x1f ;  /* 0x0a001f003c477f89 */ /* 0x000e2200000e0000 */
[----:B------:R-:W-:Y:S02]  /*8140*/  FMUL.FTZ R220, R220, R67 ;  /* 0x00000043dcdc7220 */ /* 0x000fe40000410000 */
[----:B------:R-:W-:Y:S02]  /*8150*/  FFMA.FTZ R193, R146, R193, R64 ;  /* 0x000000c192c17223 */ /* 0x000fe40000010040 */
[----:B------:R-:W-:Y:S02]  /*8160*/  FMUL.FTZ R67, R194, UR15 ;  /* 0x0000000fc2437c20 */ /* 0x000fe40008410000 */
[----:B------:R-:W-:Y:S02]  /*8170*/  FMUL.FTZ R64, R197, UR15 ;  /* 0x0000000fc5407c20 */ /* 0x000fe40008410000 */
[----:B-1----:R-:W-:-:S02]  /*8180*/  @!P0 FADD.FTZ R62, R62, R73 ;  /* 0x000000493e3e8221 */ /* 0x002fc40000010000 */
[----:B--2---:R-:W-:Y:S02]  /*8190*/  @!P0 FADD.FTZ R63, R63, R70 ;  /* 0x000000463f3f8221 */ /* 0x004fe40000010000 */
[----:B------:R-:W-:Y:S01]  /*81a0*/  @!P0 FADD.FTZ R61, R61, R68 ;  /* 0x000000443d3d8221 */ /* 0x000fe20000010000 */
[----:B------:R-:W1:Y:S01]  /*81b0*/  SHFL.DOWN PT, R73, R62, 0x10, 0x1f ;  /* 0x0a001f003e497f89 */ /* 0x000e6200000e0000 */
[----:B------:R-:W-:Y:S01]  /*81c0*/  FFMA.FTZ R67, R74, UR14, R67 ;  /* 0x0000000e4a437c23 */ /* 0x000fe20008010043 */
[----:B------:R-:W-:Y:S01]  /*81d0*/  ISETP.GT.AND P0, PT, R9, 0xf, PT ;  /* 0x0000000f0900780c */ /* 0x000fe20003f04270 */
[C---:B------:R-:W-:Y:S01]  /*81e0*/  FFMA.FTZ R66, R77.reuse, UR14, -R64 ;  /* 0x0000000e4d427c23 */ /* 0x040fe20008010840 */
[----:B------:R-:W2:Y:S01]  /*81f0*/  SHFL.DOWN PT, R70, R63, 0x10, 0x1f ;  /* 0x0a001f003f467f89 */ /* 0x000ea200000e0000 */
[----:B------:R-:W-:Y:S02]  /*8200*/  FMUL.FTZ R64, R77, UR15 ;  /* 0x0000000f4d407c20 */ /* 0x000fe40008410000 */
[----:B------:R-:W-:Y:S01]  /*8210*/  FFMA.FTZ R67, R228, R67, R220 ;  /* 0x00000043e4437223 */ /* 0x000fe200000100dc */
[----:B------:R-:W3:Y:S01]  /*8220*/  SHFL.DOWN PT, R68, R61, 0x10, 0x1f ;  /* 0x0a001f003d447f89 */ /* 0x000ee200000e0000 */
[----:B------:R-:W-:-:S02]  /*8230*/  FMUL.FTZ R66, R221, R66 ;  /* 0x00000042dd427220 */ /* 0x000fc40000410000 */
[----:B------:R-:W-:Y:S02]  /*8240*/  FFMA.FTZ R64, R197, UR14, R64 ;  /* 0x0000000ec5407c23 */ /* 0x000fe40008010040 */
[----:B------:R-:W-:Y:S02]  /*8250*/  FFMA.FTZ R74, R141, R74, R67 ;  /* 0x0000004a8d4a7223 */ /* 0x000fe40000010043 */
[----:B------:R-:W-:Y:S02]  /*8260*/  FMUL.FTZ R67, R76, UR15 ;  /* 0x0000000f4c437c20 */ /* 0x000fe40008410000 */
[----:B------:R-:W-:Y:S02]  /*8270*/  FFMA.FTZ R64, R229, R64, R66 ;  /* 0x00000040e5407223 */ /* 0x000fe40000010042 */
[----:B------:R-:W-:Y:S02]  /*8280*/  FFMA.FTZ R72, R149, R72, R69 ;  /* 0x0000004895487223 */ /* 0x000fe40000010045 */
[----:B------:R-:W-:-:S02]  /*8290*/  FFMA.FTZ R69, R198, UR14, -R67 ;  /* 0x0000000ec6457c23 */ /* 0x000fc40008010843 */
[----:B------:R-:W-:Y:S02]  /*82a0*/  FFMA.FTZ R197, R98, R197, R64 ;  /* 0x000000c562c57223 */ /* 0x000fe40000010040 */
[----:B------:R-:W-:Y:S02]  /*82b0*/  FMUL.FTZ R67, R78, UR15 ;  /* 0x0000000f4e437c20 */ /* 0x000fe40008410000 */
[----:B------:R-:W-:Y:S02]  /*82c0*/  FMUL.FTZ R64, R203, UR15 ;  /* 0x0000000fcb407c20 */ /* 0x000fe40008410000 */
[----:B------:R-:W-:Y:S02]  /*82d0*/  FFMA.FTZ R66, R200, UR14, -R67 ;  /* 0x0000000ec8427c23 */ /* 0x000fe40008010843 */
[----:B------:R-:W-:Y:S02]  /*82e0*/  FMUL.FTZ R222, R222, R69 ;  /* 0x00000045dede7220 */ /* 0x000fe40000410000 */
[----:B0-----:R-:W-:-:S02]  /*82f0*/  @!P0 FADD.FTZ R60, R60, R71 ;  /* 0x000000473c3c8221 */ /* 0x001fc40000010000 */
[C---:B------:R-:W-:Y:S02]  /*8300*/  FFMA.FTZ R67, R81.reuse, UR14, -R64 ;  /* 0x0000000e51437c23 */ /* 0x040fe40008010840 */
[----:B------:R-:W-:Y:S02]  /*8310*/  FMUL.FTZ R71, R198, UR15 ;  /* 0x0000000fc6477c20 */ /* 0x000fe40008410000 */
[----:B------:R-:W-:Y:S02]  /*8320*/  FMUL.FTZ R69, R200, UR15 ;  /* 0x0000000fc8457c20 */ /* 0x000fe40008410000 */
[----:B------:R-:W-:Y:S02]  /*8330*/  FMUL.FTZ R64, R81, UR15 ;  /* 0x0000000f51407c20 */ /* 0x000fe40008410000 */
[----:B------:R-:W-:Y:S02]  /*8340*/  FMUL.FTZ R223, R223, R66 ;  /* 0x00000042dfdf7220 */ /* 0x000fe40000410000 */
[----:B------:R-:W-:-:S02]  /*8350*/  FMUL.FTZ R224, R224, R67 ;  /* 0x00000043e0e07220 */ /* 0x000fc40000410000 */
[----:B------:R-:W-:Y:S02]  /*8360*/  FFMA.FTZ R71, R76, UR14, R71 ;  /* 0x0000000e4c477c23 */ /* 0x000fe40008010047 */
[----:B------:R-:W-:Y:S02]  /*8370*/  FFMA.FTZ R66, R78, UR14, R69 ;  /* 0x0000000e4e427c23 */ /* 0x000fe40008010045 */
[----:B------:R-:W-:Y:S02]  /*8380*/  FFMA.FTZ R67, R203, UR14, R64 ;  /* 0x0000000ecb437c23 */ /* 0x000fe40008010040 */
[----:B-1----:R-:W-:Y:S02]  /*8390*/  @!P0 FADD.FTZ R62, R62, R73 ;  /* 0x000000493e3e8221 */ /* 0x002fe40000010000 */
[----:B--2---:R-:W-:Y:S02]  /*83a0*/  @!P0 FADD.FTZ R63, R63, R70 ;  /* 0x000000463f3f8221 */ /* 0x004fe40000010000 */
[----:B---3--:R-:W-:-:S02]  /*83b0*/  @!P0 FADD.FTZ R61, R61, R68 ;  /* 0x000000443d3d8221 */ /* 0x008fc40000010000 */
[----:B------:R-:W-:Y:S02]  /*83c0*/  FFMA.FTZ R71, R230, R71, R222 ;  /* 0x00000047e6477223 */ /* 0x000fe400000100de */
[----:B------:R-:W-:Y:S01]  /*83d0*/  FFMA.FTZ R223, R231, R66, R223 ;  /* 0x00000042e7df7223 */ /* 0x000fe200000100df */
[----:B------:R0:W-:Y:S01]  /*83e0*/  @!P1 STS.128 [R10.X16+0x10a0], R60 ;  /* 0x0010a03c0a009388 */ /* 0x0001e2000000cc00 */
[----:B------:R-:W-:Y:S02]  /*83f0*/  FFMA.FTZ R224, R232, R67, R224 ;  /* 0x00000043e8e07223 */ /* 0x000fe400000100e0 */
[----:B------:R-:W-:Y:S02]  /*8400*/  FFMA.FTZ R76, R83, R76, R71 ;  /* 0x0000004c534c7223 */ /* 0x000fe40000010047 */
[----:B------:R-:W-:Y:S02]  /*8410*/  FFMA.FTZ R223, R80, R78, R223 ;  /* 0x0000004e50df7223 */ /* 0x000fe400000100df */
[----:B------:R-:W-:-:S02]  /*8420*/  FFMA.FTZ R224, R79, R203, R224 ;  /* 0x000000cb4fe07223 */ /* 0x000fc400000100e0 */
        /* <DEDUP_REMOVED lines=25> */
[----:B------:R-:W-:Y:S01]  /*85c0*/  FADD.FTZ R87, R224, R87 ;  /* 0x00000057e0577221 */ /* 0x000fe20000010000 */
[----:B------:R-:W-:Y:S06]  /*85d0*/  BAR.SYNC.DEFER_BLOCKING 0x0 ;  /* 0x0000000000007b1d */ /* 0x000fec0000010000 */
[----:B------:R-:W-:Y:S05]  /*85e0*/  @P2 BRA `(.L_x_37) ;  /* 0x0000019000002947 */ /* 0x000fea0003800000 */
[----:B0-----:R-:W0:Y:S01]  /*85f0*/  LDS.128 R64, [0x10b0] ;  /* 0x0010b000ff407984 */ /* 0x001e220000000c00 */
[----:B------:R-:W-:-:S02]  /*8600*/  ISETP.NE.AND P0, PT, R12, c[0x0][0x174], PT ;  /* 0x00005d000c007a0c */ /* 0x000fc40003f05270 */
[----:B------:R-:W-:Y:S01]  /*8610*/  SHF.L.U32 R81, R139, 0x3, RZ ;  /* 0x000000038b517819 */ /* 0x000fe200000006ff */
[----:B------:R-:W1:Y:S04]  /*8620*/  LDS.128 R68, [0x10c0] ;  /* 0x0010c000ff447984 */ /* 0x000e680000000c00 */
[----:B------:R-:W2:Y:S06]  /*8630*/  LDS.128 R72, [0x10d0] ;  /* 0x0010d000ff487984 */ /* 0x000eac0000000c00 */
[----:B------:R-:W3:Y:S04]  /*8640*/  @P0 LDS.64 R76, [R81+0x5110] ;  /* 0x00511000514c0984 */ /* 0x000ee80000000a00 */
[----:B------:R-:W4:Y:S01]  /*8650*/  @P0 LDS.64 R78, [R81+0x4910] ;  /* 0x00491000514e0984 */ /* 0x000f220000000a00 */
[----:B0-----:R-:W-:-:S02]  /*8660*/  FADD.FTZ R80, R63, R67 ;  /* 0x000000433f507221 */ /* 0x001fc40000010000 */
[----:B------:R-:W-:Y:S02]  /*8670*/  FADD.FTZ R63, R62, R66 ;  /* 0x000000423e3f7221 */ /* 0x000fe40000010000 */
[----:B------:R-:W-:Y:S02]  /*8680*/  FADD.FTZ R62, R61, R65 ;  /* 0x000000413d3e7221 */ /* 0x000fe40000010000 */
[----:B------:R-:W-:Y:S02]  /*8690*/  FADD.FTZ R61, R60, R64 ;  /* 0x000000403c3d7221 */ /* 0x000fe40000010000 */
[----:B-1----:R-:W-:Y:S02]  /*86a0*/  FADD.FTZ R60, R62, R69 ;  /* 0x000000453e3c7221 */ /* 0x002fe40000010000 */
[----:B------:R-:W-:Y:S02]  /*86b0*/  FADD.FTZ R80, R80, R71 ;  /* 0x0000004750507221 */ /* 0x000fe40000010000 */
[----:B------:R-:W-:-:S02]  /*86c0*/  FADD.FTZ R67, R63, R70 ;  /* 0x000000463f437221 */ /* 0x000fc40000010000 */
[----:B------:R-:W-:Y:S02]  /*86d0*/  FADD.FTZ R65, R61, R68 ;  /* 0x000000443d417221 */ /* 0x000fe40000010000 */
[----:B--2---:R-:W-:Y:S02]  /*86e0*/  FADD.FTZ R61, R60, R73 ;  /* 0x000000493c3d7221 */ /* 0x004fe40000010000 */
[----:B------:R-:W-:Y:S02]  /*86f0*/  FADD.FTZ R63, R80, R75 ;  /* 0x0000004b503f7221 */ /* 0x000fe40000010000 */
[----:B------:R-:W-:Y:S02]  /*8700*/  FADD.FTZ R62, R67, R74 ;  /* 0x0000004a433e7221 */ /* 0x000fe40000010000 */
[----:B------:R-:W-:Y:S02]  /*8710*/  FADD.FTZ R60, R65, R72 ;  /* 0x00000048413c7221 */ /* 0x000fe40000010000 */
[----:B---3--:R-:W-:-:S02]  /*8720*/  @P0 FADD.FTZ R63, R63, R77 ;  /* 0x0000004d3f3f0221 */ /* 0x008fc40000010000 */
[----:B------:R-:W-:Y:S02]  /*8730*/  @P0 FADD.FTZ R62, R62, R76 ;  /* 0x0000004c3e3e0221 */ /* 0x000fe40000010000 */
[----:B----4-:R-:W-:Y:S02]  /*8740*/  @P0 FADD.FTZ R61, R61, R79 ;  /* 0x0000004f3d3d0221 */ /* 0x010fe40000010000 */
[----:B------:R-:W-:Y:S01]  /*8750*/  @P0 FADD.FTZ R60, R60, R78 ;  /* 0x0000004e3c3c0221 */ /* 0x000fe20000010000 */
[----:B------:R0:W-:Y:S04]  /*8760*/  STS.64 [R81+0x5110], R62 ;  /* 0x0051103e51007388 */ /* 0x0001e80000000a00 */
[----:B------:R0:W-:Y:S02]  /*8770*/  STS.64 [R81+0x4910], R60 ;  /* 0x0049103c51007388 */ /* 0x0001e40000000a00 */
.L_x_37:
[----:B0-----:R-:W-:Y:S05]  /*8780*/  BSYNC B0 ;  /* 0x0000000000007941 */ /* 0x001fea0003800000 */
.L_x_36:
[----:B------:R-:W-:-:S04]  /*8790*/  IADD3 R139, R139, 0x1, RZ ;  /* 0x000000018b8b7810 */ /* 0x000fc80007ffe0ff */
[----:B------:R-:W-:-:S13]  /*87a0*/  ISETP.GE.AND P0, PT, R139, c[0x0][0x16c], PT ;  /* 0x00005b008b007a0c */ /* 0x000fda0003f06270 */
[----:B------:R-:W-:Y:S01]  /*87b0*/  @P0 CALL.REL.NOINC `(.L_x_1) ;  /* 0x0000001000000944 */ /* 0x000fe20003c00000 */
[----:B------:R-:W-:Y:S05]  /*87c0*/  BRA `(.L_x_38) ;  /* 0xffff9aa000007947 */ /* 0x000fea000383ffff */
.L_x_1:
[----:B------:R-:W-:Y:S01]  /*87d0*/  BAR.SYNC.DEFER_BLOCKING 0x0 ;  /* 0x0000000000007b1d */ /* 0x000fe20000010000 */
[----:B------:R-:W-:Y:S02]  /*87e0*/  F2FP.BF16.PACK_AB R88, R89, R88 ;  /* 0x000000585958723e */ /* 0x000fe400000010ff */
[----:B------:R-:W-:Y:S01]  /*87f0*/  F2FP.BF16.PACK_AB R90, R91, R90 ;  /* 0x0000005a5b5a723e */ /* 0x000fe200000010ff */
[----:B------:R-:W-:Y:S01]  /*8800*/  IMAD R91, R11, -0x800, R4 ;  /* 0xfffff8000b5b7824 */ /* 0x000fe200078e0204 */
[----:B------:R-:W-:Y:S01]  /*8810*/  F2FP.BF16.PACK_AB R92, R93, R92 ;  /* 0x0000005c5d5c723e */ /* 0x000fe200000010ff */
[----:B------:R-:W-:Y:S01]  /*8820*/  BSSY B0, `(.L_x_39) ;  /* 0x0000056000007945 */ /* 0x000fe20003800000 */
[----:B------:R-:W-:Y:S02]  /*8830*/  PRMT R32, R88, 0x7632, R32 ;  /* 0x0000763258207816 */ /* 0x000fe40000000020 */
[----:B------:R-:W-:Y:S02]  /*8840*/  PRMT R33, R90, 0x7632, R33 ;  /* 0x000076325a217816 */ /* 0x000fe40000000021 */
[----:B------:R-:W-:-:S02]  /*8850*/  PRMT R34, R92, 0x7632, R34 ;  /* 0x000076325c227816 */ /* 0x000fc40000000022 */
[----:B------:R-:W-:Y:S02]  /*8860*/  ISETP.NE.AND P0, PT, R8, RZ, PT ;  /* 0x000000ff0800720c */ /* 0x000fe40003f05270 */
[----:B------:R-:W-:Y:S02]  /*8870*/  F2FP.BF16.PACK_AB R94, R95, R94 ;  /* 0x0000005e5f5e723e */ /* 0x000fe400000010ff */
[----:B------:R-:W-:Y:S02]  /*8880*/  F2FP.BF16.PACK_AB R96, R97, R96 ;  /* 0x000000606160723e */ /* 0x000fe400000010ff */
[----:B------:R-:W-:Y:S02]  /*8890*/  F2FP.BF16.PACK_AB R100, R101, R100 ;  /* 0x000000646564723e */ /* 0x000fe400000010ff */
[----:B------:R-:W-:Y:S02]  /*88a0*/  F2FP.BF16.PACK_AB R102, R103, R102 ;  /* 0x000000666766723e */ /* 0x000fe400000010ff */
[----:B------:R-:W-:Y:S01]  /*88b0*/  F2FP.BF16.PACK_AB R104, R105, R104 ;  /* 0x000000686968723e */ /* 0x000fe200000010ff */
[----:B------:R0:W-:Y:S01]  /*88c0*/  STS.U16 [R31+0x2], R32 ;  /* 0x000002201f007388 */ /* 0x0001e20000000400 */
[----:B------:R-:W-:-:S02]  /*88d0*/  PRMT R35, R96, 0x7632, R35 ;  /* 0x0000763260237816 */ /* 0x000fc40000000023 */
[----:B------:R-:W-:Y:S01]  /*88e0*/  PRMT R36, R104, 0x7632, R36 ;  /* 0x0000763268247816 */ /* 0x000fe20000000024 */
[----:B------:R1:W-:Y:S01]  /*88f0*/  STS.U16 [R31+0x6], R33 ;  /* 0x000006211f007388 */ /* 0x0003e20000000400 */
[----:B------:R-:W-:Y:S02]  /*8900*/  IADD3 R66, -R13, c[0x0][0x168], RZ ;  /* 0x00005a000d427a10 */ /* 0x000fe40007ffe1ff */
[----:B------:R-:W-:Y:S01]  /*8910*/  SHF.R.S32.HI R93, RZ, 0x1f, R91 ;  /* 0x0000001fff5d7819 */ /* 0x000fe2000001145b */
[----:B------:R2:W-:Y:S01]  /*8920*/  STS.U16 [R31+0xa], R34 ;  /* 0x00000a221f007388 */ /* 0x0005e20000000400 */
[----:B------:R-:W-:Y:S02]  /*8930*/  SHF.R.S32.HI R64, RZ, 0x1f, R14 ;  /* 0x0000001fff407819 */ /* 0x000fe4000001140e */
[----:B0-----:R-:W-:Y:S01]  /*8940*/  PRMT R32, R94, 0x7632, R32 ;  /* 0x000076325e207816 */ /* 0x001fe20000000020 */
[----:B------:R-:W-:Y:S01]  /*8950*/  STS.U16 [R31], R88 ;  /* 0x000000581f007388 */ /* 0x000fe20000000400 */
[----:B------:R-:W-:-:S02]  /*8960*/  LOP3.LUT R68, R14, 0x20, RZ, 0xfc, !PT ;  /* 0x000000200e447812 */ /* 0x000fc400078efcff */
[----:B-1----:R-:W-:Y:S01]  /*8970*/  PRMT R33, R100, 0x7632, R33 ;  /* 0x0000763264217816 */ /* 0x002fe20000000021 */
[----:B------:R-:W-:Y:S01]  /*8980*/  STS.U16 [R31+0x4], R90 ;  /* 0x0000045a1f007388 */ /* 0x000fe20000000400 */
[----:B------:R-:W-:Y:S02]  /*8990*/  LOP3.LUT R70, R14, 0x40, RZ, 0xfc, !PT ;  /* 0x000000400e467812 */ /* 0x000fe400078efcff */
[----:B--2---:R-:W-:Y:S01]  /*89a0*/  PRMT R34, R102, 0x7632, R34 ;  /* 0x0000763266227816 */ /* 0x004fe20000000022 */
[----:B------:R-:W-:Y:S01]  /*89b0*/  STS.U16 [R31+0x8], R92 ;  /* 0x0000085c1f007388 */ /* 0x000fe20000000400 */
[----:B------:R-:W-:-:S03]  /*89c0*/  LOP3.LUT R72, R14, 0x60, RZ, 0xfc, !PT ;  /* 0x000000600e487812 */ /* 0x000fc600078efcff */
[----:B------:R-:W-:Y:S04]  /*89d0*/  STS.U16 [R31+0xc], R94 ;  /* 0x00000c5e1f007388 */ /* 0x000fe80000000400 */
[----:B------:R-:W-:Y:S04]  /*89e0*/  STS.U16 [R31+0xe], R32 ;  /* 0x00000e201f007388 */ /* 0x000fe80000000400 */
[----:B------:R-:W-:Y:S04]  /*89f0*/  STS.U16 [R31+0x10], R96 ;  /* 0x000010601f007388 */ /* 0x000fe80000000400 */
[----:B------:R0:W-:Y:S04]  /*8a00*/  STS.U16 [R31+0x12], R35 ;  /* 0x000012231f007388 */ /* 0x0001e80000000400 */
[----:B------:R-:W-:Y:S04]  /*8a10*/  STS.U16 [R31+0x14], R100 ;  /* 0x000014641f007388 */ /* 0x000fe80000000400 */
[----:B------:R1:W-:Y:S01]  /*8a20*/  STS.U16 [R31+0x16], R33 ;  /* 0x000016211f007388 */ /* 0x0003e20000000400 */
[----:B0-----:R-:W-:-:S03]  /*8a30*/  IMAD R35, R3, c[0x0][0x2e0], RZ ;  /* 0x0000b80003237a24 */ /* 0x001fc600078e02ff */
[----:B------:R-:W-:Y:S04]  /*8a40*/  STS.U16 [R31+0x18], R102 ;  /* 0x000018661f007388 */ /* 0x000fe80000000400 */
[----:B------:R0:W-:Y:S01]  /*8a50*/  STS.U16 [R31+0x1a], R34 ;  /* 0x00001a221f007388 */ /* 0x0001e20000000400 */
[----:B-1----:R-:W-:-:S03]  /*8a60*/  IMAD.WIDE.U32 R32, R5, c[0x0][0x2d8], RZ ;  /* 0x0000b60005207a25 */ /* 0x002fc600078e00ff */
[----:B------:R-:W-:Y:S04]  /*8a70*/  STS.U16 [R31+0x1c], R104 ;  /* 0x00001c681f007388 */ /* 0x000fe80000000400 */
[----:B------:R1:W-:Y:S01]  /*8a80*/  STS.U16 [R31+0x1e], R36 ;  /* 0x00001e241f007388 */ /* 0x0003e20000000400 */
[----:B------:R-:W-:-:S06]  /*8a90*/  NOP ;  /* 0x0000000000007918 */ /* 0x000fcc0000000000 */
[----:B------:R-:W-:Y:S01]  /*8aa0*/  LDS.U16 R41, [R15] ;  /* 0x000000000f297984 */ /* 0x000fe20000000400 */
[----:B0-----:R-:W-:Y:S02]  /*8ab0*/  IMAD R34, R2, c[0x0][0x2d8], RZ ;  /* 0x0000b60002227a24 */ /* 0x001fe400078e02ff */
[----:B-1----:R-:W-:Y:S01]  /*8ac0*/  IMAD R36, R0, c[0x0][0x2e4], R35 ;  /* 0x0000b90000247a24 */ /* 0x002fe200078e0223 */
[----:B------:R-:W-:Y:S01]  /*8ad0*/  LDS.U16 R43, [R16+0x40] ;  /* 0x00004000102b7984 */ /* 0x000fe20000000400 */
[----:B------:R-:W-:Y:S01]  /*8ae0*/  IMAD R39, R5, c[0x0][0x2dc], R34 ;  /* 0x0000b70005277a24 */ /* 0x000fe200078e0222 */
[----:B------:R-:W-:Y:S02]  /*8af0*/  LEA R34, P5, R14, c[0x0][0x330], 0x1 ;  /* 0x0000cc000e227a11 */ /* 0x000fe400078a08ff */
[----:B------:R-:W-:Y:S02]  /*8b00*/  LDS.U16 R45, [R17+0x80] ;  /* 0x00008000112d7984 */ /* 0x000fe40000000400 */
[----:B------:R-:W-:-:S02]  /*8b10*/  IADD3 R33, R33, R39, RZ ;  /* 0x0000002721217210 */ /* 0x000fc40007ffe0ff */
[----:B------:R-:W-:Y:S03]  /*8b20*/  LDS.U16 R47, [R18+0xc0] ;  /* 0x0000c000122f7984 */ /* 0x000fe60000000400 */
[----:B------:R-:W-:Y:S01]  /*8b30*/  IMAD.WIDE.U32 R32, R0, c[0x0][0x2e0], R32 ;  /* 0x0000b80000207a25 */ /* 0x000fe200078e0020 */
[----:B------:R-:W-:Y:S04]  /*8b40*/  LDS.U16 R61, [R19+0x100] ;  /* 0x00010000133d7984 */ /* 0x000fe80000000400 */
[----:B------:R-:W-:Y:S01]  /*8b50*/  LDS.U16 R63, [R20+0x140] ;  /* 0x00014000143f7984 */ /* 0x000fe20000000400 */
[----:B------:R-:W-:-:S03]  /*8b60*/  IADD3 R35, P1, R91, R32, RZ ;  /* 0x000000205b237210 */ /* 0x000fc60007f3e0ff */
[----:B------:R-:W-:Y:S01]  /*8b70*/  LDS.U16 R65, [R21+0x180] ;  /* 0x0001800015417984 */ /* 0x000fe20000000400 */
[----:B------:R-:W-:Y:S02]  /*8b80*/  IADD3.X R36, R93, R36, R33, P1, !PT ;  /* 0x000000245d247210 */ /* 0x000fe40000ffe421 */
[C---:B------:R-:W-:Y:S01]  /*8b90*/  LEA.HI.X R33, R14.reuse, c[0x0][0x334], R64, 0x1, P5 ;  /* 0x0000cd000e217a11 */ /* 0x040fe200028f0c40 */
[----:B------:R-:W-:Y:S01]  /*8ba0*/  LDS.U16 R67, [R22+0x1c0] ;  /* 0x0001c00016437984 */ /* 0x000fe20000000400 */
[C---:B------:R-:W-:Y:S02]  /*8bb0*/  LEA R34, P6, R35.reuse, R34, 0x1 ;  /* 0x0000002223227211 */ /* 0x040fe400078c08ff */
[C---:B------:R-:W-:Y:S01]  /*8bc0*/  IADD3 R32, P5, R14.reuse, R13, RZ ;  /* 0x0000000d0e207210 */ /* 0x040fe20007fbe0ff */
[----:B------:R-:W-:Y:S01]  /*8bd0*/  LDS.U16 R69, [R23+0x200] ;  /* 0x0002000017457984 */ /* 0x000fe20000000400 */
[----:B------:R-:W-:Y:S02]  /*8be0*/  LEA.HI.X R35, R35, R33, R36, 0x1, P6 ;  /* 0x0000002123237211 */ /* 0x000fe400030f0c24 */
[----:B------:R-:W-:Y:S01]  /*8bf0*/  LEA.HI.X.SX32 R33, R13, R64, 0x1, P5 ;  /* 0x000000400d217211 */ /* 0x000fe200028f0eff */
[----:B------:R-:W-:Y:S04]  /*8c00*/  LDS.U16 R71, [R24+0x240] ;  /* 0x0002400018477984 */ /* 0x000fe80000000400 */
[----:B------:R-:W-:Y:S04]  /*8c10*/  LDS.U16 R73, [R25+0x280] ;  /* 0x0002800019497984 */ /* 0x000fe80000000400 */
[----:B------:R-:W-:Y:S04]  /*8c20*/  LDS.U16 R75, [R26+0x2c0] ;  /* 0x0002c0001a4b7984 */ /* 0x000fe80000000400 */
[----:B------:R-:W-:Y:S04]  /*8c30*/  LDS.U16 R77, [R27+0x300] ;  /* 0x000300001b4d7984 */ /* 0x000fe80000000400 */
[----:B------:R-:W-:Y:S04]  /*8c40*/  LDS.U16 R79, [R28+0x340] ;  /* 0x000340001c4f7984 */ /* 0x000fe80000000400 */
[----:B------:R-:W-:Y:S04]  /*8c50*/  LDS.U16 R81, [R29+0x380] ;  /* 0x000380001d517984 */ /* 0x000fe80000000400 */
[----:B------:R-:W-:Y:S04]  /*8c60*/  LDS.U16 R83, [R30+0x3c0] ;  /* 0x0003c0001e537984 */ /* 0x000fe80000000400 */
[----:B------:R-:W-:Y:S04]  /*8c70*/  @!P0 STS [0x1080], R66 ;  /* 0x00108042ff008388 */ /* 0x000fe80000000800 */
[----:B------:R-:W-:Y:S06]  /*8c80*/  BAR.SYNC.DEFER_BLOCKING 0x0 ;  /* 0x0000000000007b1d */ /* 0x000fec0000010000 */
[----:B------:R-:W0:Y:S02]  /*8c90*/  LDS R89, [0x1080] ;  /* 0x00108000ff597984 */ /* 0x000e240000000800 */
[----:B0-----:R-:W-:-:S02]  /*8ca0*/  ISETP.GE.AND P4, PT, R14, R89, PT ;  /* 0x000000590e00720c */ /* 0x001fc40003f86270 */
[-C--:B------:R-:W-:Y:S02]  /*8cb0*/  ISETP.GE.AND P3, PT, R68, R89.reuse, PT ;  /* 0x000000594400720c */ /* 0x080fe40003f66270 */
[-C--:B------:R-:W-:Y:S02]  /*8cc0*/  ISETP.GE.AND P2, PT, R70, R89.reuse, PT ;  /* 0x000000594600720c */ /* 0x080fe40003f46270 */
[----:B------:R-:W-:-:S07]  /*8cd0*/  ISETP.GE.AND P1, PT, R72, R89, PT ;  /* 0x000000594800720c */ /* 0x000fce0003f26270 */
[----:B------:R-:W-:Y:S05]  /*8ce0*/  @P4 BRA `(.L_x_40) ;  /* 0x0000009000004947 */ /* 0x000fea0003800000 */
[----:B------:R-:W-:-:S04]  /*8cf0*/  IMAD.WIDE.U32 R36, R5, c[0x0][0x2d8], R32 ;  /* 0x0000b60005247a25 */ /* 0x000fc800078e0020 */
[----:B------:R-:W-:Y:S01]  /*8d00*/  IMAD R13, R3, c[0x0][0x2e0], RZ ;  /* 0x0000b800030d7a24 */ /* 0x000fe200078e02ff */
[----:B------:R-:W-:-:S03]  /*8d10*/  IADD3 R37, R39, R37, RZ ;  /* 0x0000002527257210 */ /* 0x000fc60007ffe0ff */
[C---:B------:R-:W-:Y:S02]  /*8d20*/  IMAD R13, R0.reuse, c[0x0][0x2e4], R13 ;  /* 0x0000b900000d7a24 */ /* 0x040fe400078e020d */
[----:B------:R-:W-:-:S05]  /*8d30*/  IMAD.WIDE.U32 R36, R0, c[0x0][0x2e0], R36 ;  /* 0x0000b80000247a25 */ /* 0x000fca00078e0024 */
[----:B------:R-:W-:Y:S02]  /*8d40*/  IADD3 R13, R37, R13, RZ ;  /* 0x0000000d250d7210 */ /* 0x000fe40007ffe0ff */
[----:B------:R-:W-:-:S04]  /*8d50*/  LEA R38, P4, R36, c[0x0][0x330], 0x1 ;  /* 0x0000cc0024267a11 */ /* 0x000fc800078808ff */
[----:B------:R-:W-:-:S05]  /*8d60*/  LEA.HI.X R39, R36, c[0x0][0x334], R13, 0x1, P4 ;  /* 0x0000cd0024277a11 */ /* 0x000fca00020f0c0d */
[----:B------:R0:W-:Y:S04]  /*8d70*/  STG.E.U16 [R38.64], R41 ;  /* 0x0000002926007986 */ /* 0x0001e8000c101506 */
.L_x_40:
[----:B------:R-:W-:Y:S05]  /*8d80*/  BSYNC B0 ;  /* 0x0000000000007941 */ /* 0x000fea0003800000 */
.L_x_39:
[C---:B------:R-:W-:Y:S01]  /*8d90*/  LOP3.LUT R74, R14.reuse, 0x80, RZ, 0xfc, !PT ;  /* 0x000000800e4a7812 */ /* 0x040fe200078efcff */
[----:B------:R-:W-:Y:S01]  /*8da0*/  @!P3 STG.E.U16 [R34.64+-0xfc0], R43 ;  /* 0xfff0402b2200b986 */ /* 0x000fe2000c101506 */
[C---:B------:R-:W-:Y:S01]  /*8db0*/  LOP3.LUT R76, R14.reuse, 0xa0, RZ, 0xfc, !PT ;  /* 0x000000a00e4c7812 */ /* 0x040fe200078efcff */
[----:B------:R-:W-:Y:S01]  /*8dc0*/  FADD.FTZ R7, R87, R7 ;  /* 0x0000000757077221 */ /* 0x000fe20000010000 */
[C---:B------:R-:W-:Y:S01]  /*8dd0*/  LOP3.LUT R78, R14.reuse, 0xc0, RZ, 0xfc, !PT ;  /* 0x000000c00e4e7812 */ /* 0x040fe200078efcff */
[----:B------:R-:W-:Y:S01]  /*8de0*/  @!P2 STG.E.U16 [R34.64+-0xf80], R45 ;  /* 0xfff0802d2200a986 */ /* 0x000fe2000c101506 */
[C---:B------:R-:W-:Y:S01]  /*8df0*/  LOP3.LUT R80, R14.reuse, 0xe0, RZ, 0xfc, !PT ;  /* 0x000000e00e507812 */ /* 0x040fe200078efcff */
[----:B------:R-:W-:Y:S01]  /*8e00*/  BSSY B0, `(.L_x_41) ;  /* 0x00000ac000007945 */ /* 0x000fe20003800000 */
[C---:B------:R-:W-:Y:S01]  /*8e10*/  LOP3.LUT R82, R14.reuse, 0x100, RZ, 0xfc, !PT ;  /* 0x000001000e527812 */ /* 0x040fe200078efcff */
[----:B------:R-:W-:Y:S01]  /*8e20*/  @!P1 STG.E.U16 [R34.64+-0xf40], R47 ;  /* 0xfff0c02f22009986 */ /* 0x000fe2000c101506 */
[----:B------:R-:W-:-:S02]  /*8e30*/  LOP3.LUT R88, R14, 0x120, RZ, 0xfc, !PT ;  /* 0x000001200e587812 */ /* 0x000fc400078efcff */
[-C--:B------:R-:W-:Y:S02]  /*8e40*/  ISETP.GE.AND P1, PT, R74, R89.reuse, PT ;  /* 0x000000594a00720c */ /* 0x080fe40003f26270 */
[-C--:B------:R-:W-:Y:S02]  /*8e50*/  ISETP.GE.AND P2, PT, R76, R89.reuse, PT ;  /* 0x000000594c00720c */ /* 0x080fe40003f46270 */
[-C--:B------:R-:W-:Y:S02]  /*8e60*/  ISETP.GE.AND P3, PT, R78, R89.reuse, PT ;  /* 0x000000594e00720c */ /* 0x080fe40003f66270 */
[-C--:B------:R-:W-:Y:S02]  /*8e70*/  ISETP.GE.AND P4, PT, R80, R89.reuse, PT ;  /* 0x000000595000720c */ /* 0x080fe40003f86270 */
[-C--:B------:R-:W-:Y:S02]  /*8e80*/  ISETP.GE.AND P5, PT, R82, R89.reuse, PT ;  /* 0x000000595200720c */ /* 0x080fe40003fa6270 */
[----:B------:R-:W-:-:S02]  /*8e90*/  ISETP.GE.AND P6, PT, R88, R89, PT ;  /* 0x000000595800720c */ /* 0x000fc40003fc6270 */
[C---:B------:R-:W-:Y:S01]  /*8ea0*/  LOP3.LUT R90, R14.reuse, 0x140, RZ, 0xfc, !PT ;  /* 0x000001400e5a7812 */ /* 0x040fe200078efcff */
[----:B------:R-:W-:Y:S01]  /*8eb0*/  @!P1 STG.E.U16 [R34.64+-0xf00], R61 ;  /* 0xfff1003d22009986 */ /* 0x000fe2000c101506 */
[C---:B------:R-:W-:Y:S02]  /*8ec0*/  LOP3.LUT R92, R14.reuse, 0x160, RZ, 0xfc, !PT ;  /* 0x000001600e5c7812 */ /* 0x040fe400078efcff */
[C---:B------:R-:W-:Y:S01]  /*8ed0*/  LOP3.LUT R94, R14.reuse, 0x180, RZ, 0xfc, !PT ;  /* 0x000001800e5e7812 */ /* 0x040fe200078efcff */
[----:B------:R1:W-:Y:S01]  /*8ee0*/  @!P2 STG.E.U16 [R34.64+-0xec0], R63 ;  /* 0xfff1403f2200a986 */ /* 0x0003e2000c101506 */
[C---:B------:R-:W-:Y:S02]  /*8ef0*/  LOP3.LUT R96, R14.reuse, 0x1a0, RZ, 0xfc, !PT ;  /* 0x000001a00e607812 */ /* 0x040fe400078efcff */
[C---:B------:R-:W-:Y:S01]  /*8f00*/  LOP3.LUT R98, R14.reuse, 0x1c0, RZ, 0xfc, !PT ;  /* 0x000001c00e627812 */ /* 0x040fe200078efcff */
[----:B------:R-:W-:Y:S01]  /*8f10*/  @!P3 STG.E.U16 [R34.64+-0xe80], R65 ;  /* 0xfff180412200b986 */ /* 0x000fe2000c101506 */
[----:B------:R-:W-:-:S02]  /*8f20*/  LOP3.LUT R100, R14, 0x1e0, RZ, 0xfc, !PT ;  /* 0x000001e00e647812 */ /* 0x000fc400078efcff */
[-C--:B------:R-:W-:Y:S01]  /*8f30*/  ISETP.GE.AND P1, PT, R90, R89.reuse, PT ;  /* 0x000000595a00720c */ /* 0x080fe20003f26270 */
[----:B------:R-:W-:Y:S01]  /*8f40*/  @!P4 STG.E.U16 [R34.64+-0xe40], R67 ;  /* 0xfff1c0432200c986 */ /* 0x000fe2000c101506 */
[-C--:B------:R-:W-:Y:S02]  /*8f50*/  ISETP.GE.AND P2, PT, R92, R89.reuse, PT ;  /* 0x000000595c00720c */ /* 0x080fe40003f46270 */
[-C--:B------:R-:W-:Y:S01]  /*8f60*/  ISETP.GE.AND P3, PT, R94, R89.reuse, PT ;  /* 0x000000595e00720c */ /* 0x080fe20003f66270 */
[----:B------:R-:W-:Y:S01]  /*8f70*/  @!P5 STG.E.U16 [R34.64+-0xe00], R69 ;  /* 0xfff200452200d986 */ /* 0x000fe2000c101506 */
[-C--:B------:R-:W-:Y:S02]  /*8f80*/  ISETP.GE.AND P4, PT, R96, R89.reuse, PT ;  /* 0x000000596000720c */ /* 0x080fe40003f86270 */
[-C--:B------:R-:W-:Y:S01]  /*8f90*/  ISETP.GE.AND P5, PT, R98, R89.reuse, PT ;  /* 0x000000596200720c */ /* 0x080fe20003fa6270 */
[----:B------:R-:W-:Y:S01]  /*8fa0*/  @!P6 STG.E.U16 [R34.64+-0xdc0], R71 ;  /* 0xfff240472200e986 */ /* 0x000fe2000c101506 */
[----:B------:R-:W-:-:S02]  /*8fb0*/  ISETP.GE.AND P6, PT, R100, R89, PT ;  /* 0x000000596400720c */ /* 0x000fc40003fc6270 */
[----:B------:R-:W-:Y:S01]  /*8fc0*/  SHF.L.U32 R13, R8, 0x4, RZ ;  /* 0x00000004080d7819 */ /* 0x000fe200000006ff */
[----:B------:R-:W-:Y:S03]  /*8fd0*/  @!P1 STG.E.U16 [R34.64+-0xd80], R73 ;  /* 0xfff2804922009986 */ /* 0x000fe6000c101506 */
[----:B------:R-:W-:Y:S01]  /*8fe0*/  LOP3.LUT R36, R13, 0xfffffe00, RZ, 0xc0, !PT ;  /* 0xfffffe000d247812 */ /* 0x000fe200078ec0ff */
[----:B------:R-:W-:Y:S03]  /*8ff0*/  @!P2 STG.E.U16 [R34.64+-0xd40], R75 ;  /* 0xfff2c04b2200a986 */ /* 0x000fe6000c101506 */
[----:B-1----:R-:W-:Y:S01]  /*9000*/  LEA R63, R9, R36, 0x4 ;  /* 0x00000024093f7211 */ /* 0x002fe200078e20ff */
[----:B------:R-:W-:Y:S03]  /*9010*/  @!P3 STG.E.U16 [R34.64+-0xd00], R77 ;  /* 0xfff3004d2200b986 */ /* 0x000fe6000c101506 */
[C---:B------:R-:W-:Y:S01]  /*9020*/  IADD3 R36, R63.reuse, 0x2, RZ ;  /* 0x000000023f247810 */ /* 0x040fe20007ffe0ff */
[----:B------:R-:W-:Y:S01]  /*9030*/  @!P4 STG.E.U16 [R34.64+-0xcc0], R79 ;  /* 0xfff3404f2200c986 */ /* 0x000fe2000c101506 */
[----:B------:R-:W-:-:S02]  /*9040*/  IADD3 R13, R63, 0x1, RZ ;  /* 0x000000013f0d7810 */ /* 0x000fc40007ffe0ff */
[----:B------:R-:W-:Y:S01]  /*9050*/  LEA.HI.SX32 R37, R36, R63, 0x1b ;  /* 0x0000003f24257211 */ /* 0x000fe200078fdaff */
[----:B------:R-:W-:Y:S01]  /*9060*/  @!P5 STG.E.U16 [R34.64+-0xc80], R81 ;  /* 0xfff380512200d986 */ /* 0x000fe2000c101506 */
[----:B------:R-:W-:Y:S01]  /*9070*/  FADD.FTZ R36, R7, R86 ;  /* 0x0000005607247221 */ /* 0x000fe20000010000 */
[C---:B0-----:R-:W-:Y:S02]  /*9080*/  IADD3 R38, R63.reuse, 0x3, RZ ;  /* 0x000000033f267810 */ /* 0x041fe40007ffe0ff */
[----:B------:R0:W-:Y:S01]  /*9090*/  @!P6 STG.E.U16 [R34.64+-0xc40], R83 ;  /* 0xfff3c0532200e986 */ /* 0x0001e2000c101506 */
[----:B------:R-:W-:Y:S01]  /*90a0*/  FADD.FTZ R7, R36, R85 ;  /* 0x0000005524077221 */ /* 0x000fe20000010000 */
[C---:B------:R-:W-:Y:S02]  /*90b0*/  IADD3 R39, R63.reuse, 0x4, RZ ;  /* 0x000000043f277810 */ /* 0x040fe40007ffe0ff */
[----:B------:R-:W-:Y:S01]  /*90c0*/  IADD3 R40, R63, 0x5, RZ ;  /* 0x000000053f287810 */ /* 0x000fe20007ffe0ff */
[----:B------:R-:W-:Y:S01]  /*90d0*/  FADD.FTZ R36, R7, R84 ;  /* 0x0000005407247221 */ /* 0x000fe20000010000 */
[----:B------:R-:W-:-:S02]  /*90e0*/  IADD3 R41, R63, 0x6, RZ ;  /* 0x000000063f297810 */ /* 0x000fc40007ffe0ff */
[C---:B------:R-:W-:Y:S01]  /*90f0*/  IADD3 R42, R63.reuse, 0x7, RZ ;  /* 0x000000073f2a7810 */ /* 0x040fe20007ffe0ff */
[----:B------:R-:W-:Y:S01]  /*9100*/  FADD.FTZ R7, R36, R59 ;  /* 0x0000003b24077221 */ /* 0x000fe20000010000 */
[C---:B------:R-:W-:Y:S02]  /*9110*/  IADD3 R43, R63.reuse, 0x8, RZ ;  /* 0x000000083f2b7810 */ /* 0x040fe40007ffe0ff */
[C---:B------:R-:W-:Y:S02]  /*9120*/  IADD3 R44, R63.reuse, 0x9, RZ ;  /* 0x000000093f2c7810 */ /* 0x040fe40007ffe0ff */
[C---:B------:R-:W-:Y:S02]  /*9130*/  IADD3 R45, R63.reuse, 0xa, RZ ;  /* 0x0000000a3f2d7810 */ /* 0x040fe40007ffe0ff */
[C---:B------:R-:W-:Y:S02]  /*9140*/  IADD3 R46, R63.reuse, 0xb, RZ ;  /* 0x0000000b3f2e7810 */ /* 0x040fe40007ffe0ff */
[----:B------:R-:W-:-:S02]  /*9150*/  IADD3 R47, R63, 0xc, RZ ;  /* 0x0000000c3f2f7810 */ /* 0x000fc40007ffe0ff */
[C---:B------:R-:W-:Y:S02]  /*9160*/  IADD3 R60, R63.reuse, 0xd, RZ ;  /* 0x0000000d3f3c7810 */ /* 0x040fe40007ffe0ff */
[C---:B------:R-:W-:Y:S02]  /*9170*/  IADD3 R61, R63.reuse, 0xe, RZ ;  /* 0x0000000e3f3d7810 */ /* 0x040fe40007ffe0ff */
[----:B------:R-:W-:Y:S02]  /*9180*/  IADD3 R62, R63, 0xf, RZ ;  /* 0x0000000f3f3e7810 */ /* 0x000fe40007ffe0ff */
[----:B------:R-:W-:Y:S02]  /*9190*/  LEA.HI.SX32 R13, R13, R63, 0x1b ;  /* 0x0000003f0d0d7211 */ /* 0x000fe400078fdaff */
[----:B------:R-:W-:Y:S01]  /*91a0*/  F2FP.BF16.PACK_AB R86, R86, R87 ;  /* 0x000000575656723e */ /* 0x000fe200000010ff */
[----:B------:R-:W-:Y:S01]  /*91b0*/  BAR.SYNC.DEFER_BLOCKING 0x0 ;  /* 0x0000000000007b1d */ /* 0x000fe20000010000 */
[----:B------:R-:W-:-:S02]  /*91c0*/  LEA.HI.SX32 R38, R38, R63, 0x1b ;  /* 0x0000003f26267211 */ /* 0x000fc400078fdaff */
[----:B------:R-:W-:Y:S02]  /*91d0*/  F2FP.BF16.PACK_AB R84, R84, R85 ;  /* 0x000000555454723e */ /* 0x000fe400000010ff */
[-C--:B------:R-:W-:Y:S02]  /*91e0*/  LEA.HI.SX32 R39, R39, R63.reuse, 0x1b ;  /* 0x0000003f27277211 */ /* 0x080fe400078fdaff */
[-C--:B------:R-:W-:Y:S02]  /*91f0*/  LEA.HI.SX32 R40, R40, R63.reuse, 0x1b ;  /* 0x0000003f28287211 */ /* 0x080fe400078fdaff */
[-C--:B------:R-:W-:Y:S02]  /*9200*/  LEA.HI.SX32 R41, R41, R63.reuse, 0x1b ;  /* 0x0000003f29297211 */ /* 0x080fe400078fdaff */
[-C--:B------:R-:W-:Y:S02]  /*9210*/  LEA.HI.SX32 R42, R42, R63.reuse, 0x1b ;  /* 0x0000003f2a2a7211 */ /* 0x080fe400078fdaff */
[----:B------:R-:W-:-:S02]  /*9220*/  LEA.HI.SX32 R43, R43, R63, 0x1b ;  /* 0x0000003f2b2b7211 */ /* 0x000fc400078fdaff */
[-C--:B------:R-:W-:Y:S02]  /*9230*/  LEA.HI.SX32 R44, R44, R63.reuse, 0x1b ;  /* 0x0000003f2c2c7211 */ /* 0x080fe400078fdaff */
[-C--:B------:R-:W-:Y:S02]  /*9240*/  LEA.HI.SX32 R45, R45, R63.reuse, 0x1b ;  /* 0x0000003f2d2d7211 */ /* 0x080fe400078fdaff */
[-C--:B------:R-:W-:Y:S02]  /*9250*/  LEA.HI.SX32 R46, R46, R63.reuse, 0x1b ;  /* 0x0000003f2e2e7211 */ /* 0x080fe400078fdaff */
[-C--:B------:R-:W-:Y:S02]  /*9260*/  LEA.HI.SX32 R47, R47, R63.reuse, 0x1b ;  /* 0x0000003f2f2f7211 */ /* 0x080fe400078fdaff */
[-C--:B------:R-:W-:Y:S01]  /*9270*/  LEA.HI.SX32 R60, R60, R63.reuse, 0x1b ;  /* 0x0000003f3c3c7211 */ /* 0x080fe200078fdaff */
[----:B------:R1:W-:Y:S01]  /*9280*/  STS.U16 [R31], R86 ;  /* 0x000000561f007388 */ /* 0x0003e20000000400 */
[----:B------:R-:W-:-:S02]  /*9290*/  LEA.HI.SX32 R61, R61, R63, 0x1b ;  /* 0x0000003f3d3d7211 */ /* 0x000fc400078fdaff */
[----:B------:R-:W-:Y:S02]  /*92a0*/  LEA.HI.SX32 R62, R62, R63, 0x1b ;  /* 0x0000003f3e3e7211 */ /* 0x000fe400078fdaff */
[----:B0-----:R-:W-:Y:S02]  /*92b0*/  PRMT R35, R86, 0x7632, R35 ;  /* 0x0000763256237816 */ /* 0x001fe40000000023 */
[----:B------:R-:W-:Y:S02]  /*92c0*/  SHF.L.U32 R63, R13, 0x1, RZ ;  /* 0x000000010d3f7819 */ /* 0x000fe400000006ff */
[----:B------:R-:W-:Y:S01]  /*92d0*/  F2FP.BF16.PACK_AB R59, R58, R59 ;  /* 0x0000003b3a3b723e */ /* 0x000fe200000010ff */
[----:B------:R-:W-:Y:S01]  /*92e0*/  FADD.FTZ R58, R7, R58 ;  /* 0x0000003a073a7221 */ /* 0x000fe20000010000 */
[----:B------:R-:W-:Y:S01]  /*92f0*/  SHF.L.U32 R37, R37, 0x1, RZ ;  /* 0x0000000125257819 */ /* 0x000fe200000006ff */
[----:B------:R0:W-:Y:S01]  /*9300*/  STS.U16 [R63+0x2], R35 ;  /* 0x000002233f007388 */ /* 0x0001e20000000400 */
[----:B------:R-:W-:-:S02]  /*9310*/  PRMT R36, R84, 0x7632, R36 ;  /* 0x0000763254247816 */ /* 0x000fc40000000024 */
[----:B------:R-:W-:Y:S01]  /*9320*/  SHF.L.U32 R38, R38, 0x1, RZ ;  /* 0x0000000126267819 */ /* 0x000fe200000006ff */
[----:B------:R2:W-:Y:S01]  /*9330*/  STS.U16 [R37+0x4], R84 ;  /* 0x0000045425007388 */ /* 0x0005e20000000400 */
[----:B------:R-:W-:Y:S02]  /*9340*/  SHF.L.U32 R39, R39, 0x1, RZ ;  /* 0x0000000127277819 */ /* 0x000fe400000006ff */
[----:B------:R-:W-:Y:S01]  /*9350*/  PRMT R65, R59, 0x7632, R65 ;  /* 0x000076323b417816 */ /* 0x000fe20000000041 */
[----:B------:R-:W-:Y:S01]  /*9360*/  STS.U16 [R38+0x6], R36 ;  /* 0x0000062426007388 */ /* 0x000fe20000000400 */
[----:B------:R-:W-:Y:S02]  /*9370*/  SHF.L.U32 R40, R40, 0x1, RZ ;  /* 0x0000000128287819 */ /* 0x000fe400000006ff */
[----:B------:R-:W-:Y:S01]  /*9380*/  F2FP.BF16.PACK_AB R13, R56, R57 ;  /* 0x00000039380d723e */ /* 0x000fe200000010ff */
[----:B------:R-:W-:Y:S01]  /*9390*/  STS.U16 [R39+0x8], R59 ;  /* 0x0000083b27007388 */ /* 0x000fe20000000400 */
[----:B------:R-:W-:Y:S01]  /*93a0*/  SHF.L.U32 R41, R41, 0x1, RZ ;  /* 0x0000000129297819 */ /* 0x000fe200000006ff */
[----:B------:R-:W-:Y:S01]  /*93b0*/  FADD.FTZ R57, R58, R57 ;  /* 0x000000393a397221 */ /* 0x000fe20000010000 */
[----:B-1----:R-:W-:Y:S01]  /*93c0*/  F2FP.BF16.PACK_AB R31, R54, R55 ;  /* 0x00000037361f723e */ /* 0x002fe200000010ff */
[----:B------:R-:W-:Y:S01]  /*93d0*/  STS.U16 [R40+0xa], R65 ;  /* 0x00000a4128007388 */ /* 0x000fe20000000400 */
[----:B------:R-:W-:Y:S01]  /*93e0*/  F2FP.BF16.PACK_AB R34, R52, R53 ;  /* 0x000000353422723e */ /* 0x000fe200000010ff */
[----:B------:R-:W-:Y:S01]  /*93f0*/  FADD.FTZ R56, R57, R56 ;  /* 0x0000003839387221 */ /* 0x000fe20000010000 */
[----:B0-----:R-:W-:Y:S01]  /*9400*/  PRMT R35, R13, 0x7632, R35 ;  /* 0x000076320d237816 */ /* 0x001fe20000000023 */
[----:B------:R0:W-:Y:S01]  /*9410*/  STS.U16 [R41+0xc], R13 ;  /* 0x00000c0d29007388 */ /* 0x0001e20000000400 */
[----:B------:R-:W-:Y:S01]  /*9420*/  SHF.L.U32 R42, R42, 0x1, RZ ;  /* 0x000000012a2a7819 */ /* 0x000fe200000006ff */
[----:B------:R-:W-:Y:S01]  /*9430*/  FADD.FTZ R55, R56, R55 ;  /* 0x0000003738377221 */ /* 0x000fe20000010000 */
[----:B--2---:R-:W-:-:S02]  /*9440*/  PRMT R37, R31, 0x7610, R37 ;  /* 0x000076101f257816 */ /* 0x004fc40000000025 */
[----:B------:R-:W-:Y:S01]  /*9450*/  SHF.L.U32 R43, R43, 0x1, RZ ;  /* 0x000000012b2b7819 */ /* 0x000fe200000006ff */
[----:B------:R-:W-:Y:S01]  /*9460*/  STS.U16 [R42+0xe], R35 ;  /* 0x00000e232a007388 */ /* 0x000fe20000000400 */
[----:B------:R-:W-:Y:S01]  /*9470*/  PRMT R63, R31, 0x7632, R63 ;  /* 0x000076321f3f7816 */ /* 0x000fe2000000003f */
[----:B------:R-:W-:Y:S01]  /*9480*/  FADD.FTZ R54, R55, R54 ;  /* 0x0000003637367221 */ /* 0x000fe20000010000 */
[----:B------:R-:W-:Y:S01]  /*9490*/  SHF.L.U32 R44, R44, 0x1, RZ ;  /* 0x000000012c2c7819 */ /* 0x000fe200000006ff */
[----:B------:R-:W-:Y:S01]  /*94a0*/  STS.U16 [R43+0x10], R37 ;  /* 0x000010252b007388 */ /* 0x000fe20000000400 */
[----:B0-----:R-:W-:Y:S01]  /*94b0*/  F2FP.BF16.PACK_AB R13, R50, R51 ;  /* 0x00000033320d723e */ /* 0x001fe200000010ff */
[----:B------:R-:W-:Y:S01]  /*94c0*/  FADD.FTZ R53, R54, R53 ;  /* 0x0000003536357221 */ /* 0x000fe20000010000 */
[----:B------:R-:W-:Y:S01]  /*94d0*/  SHF.L.U32 R45, R45, 0x1, RZ ;  /* 0x000000012d2d7819 */ /* 0x000fe200000006ff */
[----:B------:R-:W-:Y:S01]  /*94e0*/  STS.U16 [R44+0x12], R63 ;  /* 0x0000123f2c007388 */ /* 0x000fe20000000400 */
[----:B------:R-:W-:Y:S01]  /*94f0*/  F2FP.BF16.PACK_AB R31, R48, R49 ;  /* 0x00000031301f723e */ /* 0x000fe200000010ff */
[----:B------:R-:W-:Y:S01]  /*9500*/  FADD.FTZ R52, R53, R52 ;  /* 0x0000003435347221 */ /* 0x000fe20000010000 */
[----:B------:R-:W-:Y:S01]  /*9510*/  PRMT R36, R34, 0x7632, R36 ;  /* 0x0000763222247816 */ /* 0x000fe20000000024 */
[----:B------:R-:W-:Y:S01]  /*9520*/  STS.U16 [R45+0x14], R34 ;  /* 0x000014222d007388 */ /* 0x000fe20000000400 */
[----:B------:R-:W-:Y:S01]  /*9530*/  SHF.L.U32 R46, R46, 0x1, RZ ;  /* 0x000000012e2e7819 */ /* 0x000fe200000006ff */
[----:B------:R-:W-:Y:S01]  /*9540*/  FADD.FTZ R51, R52, R51 ;  /* 0x0000003334337221 */ /* 0x000fe20000010000 */
[----:B------:R-:W-:-:S02]  /*9550*/  PRMT R38, R13, 0x7610, R38 ;  /* 0x000076100d267816 */ /* 0x000fc40000000026 */
[----:B------:R-:W-:Y:S01]  /*9560*/  SHF.L.U32 R47, R47, 0x1, RZ ;  /* 0x000000012f2f7819 */ /* 0x000fe200000006ff */
[----:B------:R-:W-:Y:S01]  /*9570*/  STS.U16 [R46+0x16], R36 ;  /* 0x000016242e007388 */ /* 0x000fe20000000400 */
[----:B------:R-:W-:Y:S01]  /*9580*/  PRMT R40, R13, 0x7632, R40 ;  /* 0x000076320d287816 */ /* 0x000fe20000000028 */
[----:B------:R-:W-:Y:S01]  /*9590*/  FADD.FTZ R50, R51, R50 ;  /* 0x0000003233327221 */ /* 0x000fe20000010000 */
        /* <DEDUP_REMOVED lines=9> */
[----:B------:R-:W-:Y:S04]  /*9630*/  STS.U16 [R61+0x1c], R59 ;  /* 0x00001c3b3d007388 */ /* 0x000fe80000000400 */
[----:B------:R-:W-:Y:S01]  /*9640*/  STS.U16 [R62+0x1e], R65 ;  /* 0x00001e413e007388 */ /* 0x000fe20000000400 */
[----:B------:R-:W-:-:S06]  /*9650*/  NOP ;  /* 0x0000000000007918 */ /* 0x000fcc0000000000 */
[----:B------:R-:W-:Y:S04]  /*9660*/  LDS.U16 R13, [R15] ;  /* 0x000000000f0d7984 */ /* 0x000fe80000000400 */
[----:B------:R0:W-:Y:S04]  /*9670*/  LDS.U16 R31, [R16+0x40] ;  /* 0x00004000101f7984 */ /* 0x0001e80000000400 */
[----:B------:R-:W-:Y:S04]  /*9680*/  LDS.U16 R35, [R17+0x80] ;  /* 0x0000800011237984 */ /* 0x000fe80000000400 */
[----:B------:R-:W-:Y:S01]  /*9690*/  LDS.U16 R37, [R18+0xc0] ;  /* 0x0000c00012257984 */ /* 0x000fe20000000400 */
[----:B0-----:R-:W-:-:S03]  /*96a0*/  IMAD R16, R2, c[0x0][0x2f8], RZ ;  /* 0x0000be0002107a24 */ /* 0x001fc600078e02ff */
[----:B------:R0:W-:Y:S04]  /*96b0*/  LDS.U16 R39, [R19+0x100] ;  /* 0x0001000013277984 */ /* 0x0001e80000000400 */
[----:B------:R1:W-:Y:S04]  /*96c0*/  LDS.U16 R41, [R20+0x140] ;  /* 0x0001400014297984 */ /* 0x0003e80000000400 */
[----:B------:R-:W-:Y:S01]  /*96d0*/  LDS.U16 R21, [R21+0x180] ;  /* 0x0001800015157984 */ /* 0x000fe20000000400 */
[----:B0-----:R-:W-:-:S03]  /*96e0*/  IMAD R19, R5, c[0x0][0x2fc], R16 ;  /* 0x0000bf0005137a24 */ /* 0x001fc600078e0210 */
[----:B------:R-:W-:Y:S01]  /*96f0*/  LDS.U16 R43, [R22+0x1c0] ;  /* 0x0001c000162b7984 */ /* 0x000fe20000000400 */
[----:B-1----:R-:W-:-:S03]  /*9700*/  IADD3 R20, P1, R14, -0x7e0, RZ ;  /* 0xfffff8200e147810 */ /* 0x002fc60007f3e0ff */
[----:B------:R-:W-:Y:S01]  /*9710*/  LDS.U16 R23, [R23+0x200] ;  /* 0x0002000017177984 */ /* 0x000fe20000000400 */
[----:B------:R-:W-:-:S03]  /*9720*/  IADD3.X R49, R64, -0x1, RZ, P1, !PT ;  /* 0xffffffff40317810 */ /* 0x000fc60000ffe4ff */
        /* <DEDUP_REMOVED lines=10> */
[----:B0-----:R-:W-:Y:S01]  /*97d0*/  ISETP.GE.AND P0, PT, R14, R63, PT ;  /* 0x0000003f0e00720c */ /* 0x001fe20003f06270 */
[----:B------:R-:W-:-:S05]  /*97e0*/  IMAD.WIDE.U32 R14, R5, c[0x0][0x2f8], RZ ;  /* 0x0000be00050e7a25 */ /* 0x000fca00078e00ff */
[----:B------:R-:W-:-:S07]  /*97f0*/  IADD3 R51, R15, R19, RZ ;  /* 0x000000130f337210 */ /* 0x000fce0007ffe0ff */
[----:B------:R-:W-:Y:S05]  /*9800*/  @P0 BRA `(.L_x_42) ;  /* 0x000000b000000947 */ /* 0x000fea0003800000 */
[----:B------:R-:W-:Y:S02]  /*9810*/  MOV R16, R32 ;  /* 0x0000002000107202 */ /* 0x000fe40000000f00 */
[----:B------:R-:W-:Y:S01]  /*9820*/  MOV R17, R33 ;  /* 0x0000002100117202 */ /* 0x000fe20000000f00 */
[----:B------:R-:W-:-:S04]  /*9830*/  IMAD R33, R3, c[0x0][0x300], RZ ;  /* 0x0000c00003217a24 */ /* 0x000fc800078e02ff */
[----:B------:R-:W-:-:S04]  /*9840*/  IMAD.WIDE.U32 R16, R5, c[0x0][0x2f8], R16 ;  /* 0x0000be0005107a25 */ /* 0x000fc800078e0010 */
[----:B------:R-:W-:Y:S01]  /*9850*/  IMAD R33, R0, c[0x0][0x304], R33 ;  /* 0x0000c10000217a24 */ /* 0x000fe200078e0221 */
[----:B------:R-:W-:-:S05]  /*9860*/  IADD3 R17, R19, R17, RZ ;  /* 0x0000001113117210 */ /* 0x000fca0007ffe0ff */
[----:B------:R-:W-:-:S05]  /*9870*/  IMAD.WIDE.U32 R16, R0, c[0x0][0x300], R16 ;  /* 0x0000c00000107a25 */ /* 0x000fca00078e0010 */
[----:B------:R-:W-:Y:S02]  /*9880*/  IADD3 R17, R17, R33, RZ ;  /* 0x0000002111117210 */ /* 0x000fe40007ffe0ff */
[----:B------:R-:W-:-:S04]  /*9890*/  LEA R18, P0, R16, c[0x0][0x340], 0x1 ;  /* 0x0000d00010127a11 */ /* 0x000fc800078008ff */
[----:B------:R-:W-:-:S05]  /*98a0*/  LEA.HI.X R19, R16, c[0x0][0x344], R17, 0x1, P0 ;  /* 0x0000d10010137a11 */ /* 0x000fca00000f0c11 */
[----:B------:R0:W-:Y:S04]  /*98b0*/  STG.E.U16 [R18.64], R13 ;  /* 0x0000000d12007986 */ /* 0x0001e8000c101506 */
.L_x_42:
[----:B------:R-:W-:Y:S05]  /*98c0*/  BSYNC B0 ;  /* 0x0000000000007941 */ /* 0x000fea0003800000 */
.L_x_41:
[----:B------:R-:W-:Y:S01]  /*98d0*/  MOV R15, R51 ;  /* 0x00000033000f7202 */ /* 0x000fe20000000f00 */
[----:B------:R-:W-:Y:S01]  /*98e0*/  IMAD R17, R3, c[0x0][0x300], RZ ;  /* 0x0000c00003117a24 */ /* 0x000fe200078e02ff */
[----:B0-----:R-:W-:Y:S01]  /*98f0*/  LEA R13, P1, R20, c[0x0][0x340], 0x1 ;  /* 0x0000d000140d7a11 */ /* 0x001fe200078208ff */
[----:B------:R-:W-:Y:S01]  /*9900*/  UIADD3 UR12, UP0, UR12, -0x1000, URZ ;  /* 0xfffff0000c0c7890 */ /* 0x000fe2000ff1e03f */
[-C--:B------:R-:W-:Y:S01]  /*9910*/  ISETP.GE.AND P3, PT, R68, R63.reuse, PT ;  /* 0x0000003f4400720c */ /* 0x080fe20003f66270 */
[----:B------:R-:W-:Y:S01]  /*9920*/  IMAD.WIDE.U32 R14, R0, c[0x0][0x300], R14 ;  /* 0x0000c000000e7a25 */ /* 0x000fe200078e000e */
[----:B------:R-:W-:Y:S01]  /*9930*/  LEA.HI.X R16, R20, c[0x0][0x344], R49, 0x1, P1 ;  /* 0x0000d10014107a11 */ /* 0x000fe200008f0c31 */
[----:B------:R-:W-:Y:S01]  /*9940*/  UIADD3 UR8, UP1, UR8, -0x1000, URZ ;  /* 0xfffff00008087890 */ /* 0x000fe2000ff3e03f */
[-C--:B------:R-:W-:Y:S01]  /*9950*/  ISETP.GE.AND P4, PT, R70, R63.reuse, PT ;  /* 0x0000003f4600720c */ /* 0x080fe20003f86270 */
[----:B------:R-:W-:Y:S01]  /*9960*/  IMAD R18, R0, c[0x0][0x304], R17 ;  /* 0x0000c10000127a24 */ /* 0x000fe200078e0211 */
[----:B------:R-:W-:Y:S01]  /*9970*/  IADD3 R17, P0, R91, R14, RZ ;  /* 0x0000000e5b117210 */ /* 0x000fe20007f1e0ff */
[----:B------:R-:W-:Y:S01]  /*9980*/  UIADD3 UR10, UP2, UR10, -0x1000, URZ ;  /* 0xfffff0000a0a7890 */ /* 0x000fe2000ff5e03f */
[----:B------:R-:W-:Y:S01]  /*9990*/  ISETP.GE.AND P5, PT, R72, R63, PT ;  /* 0x0000003f4800720c */ /* 0x000fe20003fa6270 */
[----:B------:R-:W-:Y:S01]  /*99a0*/  UIADD3.X UR13, UR13, -0x1, URZ, UP0, !UPT ;  /* 0xffffffff0d0d7890 */ /* 0x000fe200087fe43f */
[----:B------:R-:W-:Y:S01]  /*99b0*/  IADD3.X R15, R93, R18, R15, P0, !PT ;  /* 0x000000125d0f7210 */ /* 0x000fe200007fe40f */
[----:B------:R-:W-:Y:S01]  /*99c0*/  UIADD3.X UR9, UR9, -0x1, URZ, UP1, !UPT ;  /* 0xffffffff09097890 */ /* 0x000fe20008ffe43f */
[----:B------:R-:W-:Y:S01]  /*99d0*/  LEA R14, P0, R17, R13, 0x1 ;  /* 0x0000000d110e7211 */ /* 0x000fe200078008ff */
[----:B------:R-:W-:Y:S01]  /*99e0*/  UIADD3.X UR11, UR11, -0x1, URZ, UP2, !UPT ;  /* 0xffffffff0b0b7890 */ /* 0x000fe200097fe43f */
[----:B------:R-:W-:-:S02]  /*99f0*/  ISETP.GE.AND P6, PT, R74, R63, PT ;  /* 0x0000003f4a00720c */ /* 0x000fc40003fc6270 */
[----:B------:R-:W-:Y:S02]  /*9a00*/  LEA.HI.X R15, R17, R16, R15, 0x1, P0 ;  /* 0x00000010110f7211 */ /* 0x000fe400000f0c0f */
[-C--:B------:R-:W-:Y:S02]  /*9a10*/  ISETP.GE.AND P1, PT, R78, R63.reuse, PT ;  /* 0x0000003f4e00720c */ /* 0x080fe40003f26270 */
[-C--:B------:R-:W-:Y:S01]  /*9a20*/  ISETP.GE.AND P2, PT, R80, R63.reuse, PT ;  /* 0x0000003f5000720c */ /* 0x080fe20003f46270 */
[----:B------:R0:W-:Y:S01]  /*9a30*/  @!P3 STG.E.U16 [R14.64], R31 ;  /* 0x0000001f0e00b986 */ /* 0x0001e2000c101506 */
[-C--:B------:R-:W-:Y:S02]  /*9a40*/  ISETP.GE.AND P3, PT, R82, R63.reuse, PT ;  /* 0x0000003f5200720c */ /* 0x080fe40003f66270 */
[-C--:B------:R-:W-:Y:S01]  /*9a50*/  ISETP.GE.AND P0, PT, R76, R63.reuse, PT ;  /* 0x0000003f4c00720c */ /* 0x080fe20003f06270 */
[----:B------:R0:W-:Y:S01]  /*9a60*/  @!P4 STG.E.U16 [R14.64+0x40], R35 ;  /* 0x000040230e00c986 */ /* 0x0001e2000c101506 */
[----:B------:R-:W-:-:S02]  /*9a70*/  ISETP.GE.AND P4, PT, R88, R63, PT ;  /* 0x0000003f5800720c */ /* 0x000fc40003f86270 */
[----:B------:R-:W-:Y:S01]  /*9a80*/  IADD3 R11, R11, 0x1, RZ ;  /* 0x000000010b0b7810 */ /* 0x000fe20007ffe0ff */
[----:B------:R0:W-:Y:S01]  /*9a90*/  @!P5 STG.E.U16 [R14.64+0x80], R37 ;  /* 0x000080250e00d986 */ /* 0x0001e2000c101506 */
[----:B------:R-:W-:-:S03]  /*9aa0*/  ISETP.GE.AND P5, PT, R90, R63, PT ;  /* 0x0000003f5a00720c */ /* 0x000fc60003fa6270 */
        /* <DEDUP_REMOVED lines=10> */
[----:B------:R0:W-:Y:S04]  /*9b50*/  @!P4 STG.E.U16 [R14.64+0x200], R45 ;  /* 0x0002002d0e00c986 */ /* 0x0001e8000c101506 */
[----:B------:R0:W-:Y:S04]  /*9b60*/  @!P5 STG.E.U16 [R14.64+0x240], R25 ;  /* 0x000240190e00d986 */ /* 0x0001e8000c101506 */
[----:B------:R0:W-:Y:S04]  /*9b70*/  @!P6 STG.E.U16 [R14.64+0x280], R47 ;  /* 0x0002802f0e00e986 */ /* 0x0001e8000c101506 */
[----:B------:R0:W-:Y:S04]  /*9b80*/  @!P1 STG.E.U16 [R14.64+0x300], R59 ;  /* 0x0003003b0e009986 */ /* 0x0001e8000c101506 */
[----:B------:R0:W-:Y:S04]  /*9b90*/  @!P2 STG.E.U16 [R14.64+0x340], R29 ;  /* 0x0003401d0e00a986 */ /* 0x0001e8000c101506 */
[----:B------:R0:W-:Y:S04]  /*9ba0*/  @!P3 STG.E.U16 [R14.64+0x380], R61 ;  /* 0x0003803d0e00b986 */ /* 0x0001e8000c101506 */
[----:B------:R0:W-:Y:S01]  /*9bb0*/  @!P0 STG.E.U16 [R14.64+0x2c0], R27 ;  /* 0x0002c01b0e008986 */ /* 0x0001e2000c101506 */
[----:B------:R-:W-:-:S13]  /*9bc0*/  ISETP.GT.AND P0, PT, R12, 0x1, PT ;  /* 0x000000010c00780c */ /* 0x000fda0003f04270 */
[----:B0-----:R-:W-:Y:S01]  /*9bd0*/  @!P0 CALL.REL.NOINC `(.L_x_0) ;  /* 0x0000001000008944 */ /* 0x001fe20003c00000 */
[----:B------:R-:W-:Y:S05]  /*9be0*/  BRA `(.L_x_43) ;  /* 0xffff69c000007947 */ /* 0x000fea000383ffff */
.L_x_0:
[----:B------:R-:W-:Y:S02]  /*9bf0*/  ISETP.NE.U32.AND P0, PT, RZ, c[0x0][0x328], PT ;  /* 0x0000ca00ff007a0c */ /* 0x000fe40003f05070 */
[----:B------:R-:W-:Y:S02]  /*9c00*/  ISETP.NE.U32.AND P2, PT, RZ, c[0x0][0x348], PT ;  /* 0x0000d200ff007a0c */ /* 0x000fe40003f45070 */
[----:B------:R-:W-:Y:S02]  /*9c10*/  ISETP.NE.AND.EX P1, PT, RZ, c[0x0][0x32c], PT, P0 ;  /* 0x0000cb00ff007a0c */ /* 0x000fe40003f25300 */
[----:B------:R-:W-:-:S11]  /*9c20*/  ISETP.NE.AND.EX P0, PT, RZ, c[0x0][0x34c], PT, P2 ;  /* 0x0000d300ff007a0c */ /* 0x000fd60003f05320 */
[----:B------:R-:W-:Y:S05]  /*9c30*/  @!P1 BRA `(.L_x_44) ;  /* 0x000001c000009947 */ /* 0x000fea0003800000 */
[----:B------:R-:W0:Y:S01]  /*9c40*/  SHFL.DOWN P1, R5, R6, 0x1, 0x1f ;  /* 0x08201f0006057f89 */ /* 0x000e220000020000 */
[----:B------:R-:W-:Y:S03]  /*9c50*/  BSSY B0, `(.L_x_44) ;  /* 0x000001a000007945 */ /* 0x000fe60003800000 */
[----:B------:R-:W4:Y:S04]  /*9c60*/  S2R R8, SR_LANEID ;  /* 0x0000000000087919 */ /* 0x000f280000000000 */
[----:B------:R-:W5:Y:S01]  /*9c70*/  S2R R10, SR_TID.X ;  /* 0x00000000000a7919 */ /* 0x000f620000002100 */
[----:B0-----:R-:W-:Y:S01]  /*9c80*/  @P1 FADD R5, R5, R6 ;  /* 0x0000000605051221 */ /* 0x001fe20000000000 */
[----:B----4-:R-:W-:-:S04]  /*9c90*/  ISETP.NE.AND P2, PT, R8, RZ, PT ;  /* 0x000000ff0800720c */ /* 0x010fc80003f45270 */
[----:B------:R-:W0:Y:S09]  /*9ca0*/  SHFL.DOWN P1, R2, R5, 0x2, 0x1f ;  /* 0x08401f0005027f89 */ /* 0x000e320000020000 */
[----:B--2--5:R-:W-:-:S04]  /*9cb0*/  @!P2 SHF.R.S32.HI R13, RZ, 0x1f, R10 ;  /* 0x0000001fff0da819 */ /* 0x024fc8000001140a */
[----:B------:R-:W-:-:S04]  /*9cc0*/  @!P2 LEA.HI R13, R13, R10, RZ, 0x5 ;  /* 0x0000000a0d0da211 */ /* 0x000fc800078f28ff */
[----:B------:R-:W-:Y:S01]  /*9cd0*/  @!P2 SHF.R.S32.HI R6, RZ, 0x5, R13 ;  /* 0x00000005ff06a819 */ /* 0x000fe2000001140d */
[----:B0-----:R-:W-:-:S05]  /*9ce0*/  @P1 FADD R2, R5, R2 ;  /* 0x0000000205021221 */ /* 0x001fca0000000000 */
[----:B------:R-:W0:Y:S02]  /*9cf0*/  SHFL.DOWN P1, R9, R2, 0x4, 0x1f ;  /* 0x08801f0002097f89 */ /* 0x000e240000020000 */
[----:B0-----:R-:W-:-:S05]  /*9d00*/  @P1 FADD R9, R2, R9 ;  /* 0x0000000902091221 */ /* 0x001fca0000000000 */
[----:B------:R-:W0:Y:S02]  /*9d10*/  SHFL.DOWN P1, R4, R9, 0x8, 0x1f ;  /* 0x09001f0009047f89 */ /* 0x000e240000020000 */
[----:B0-----:R-:W-:-:S05]  /*9d20*/  @P1 FADD R4, R9, R4 ;  /* 0x0000000409041221 */ /* 0x001fca0000000000 */
[----:B------:R-:W0:Y:S02]  /*9d30*/  SHFL.DOWN P1, R11, R4, 0x10, 0x1f ;  /* 0x0a001f00040b7f89 */ /* 0x000e240000020000 */
[----:B0-----:R-:W-:Y:S01]  /*9d40*/  @P1 FADD R11, R4, R11 ;  /* 0x0000000b040b1221 */ /* 0x001fe20000000000 */
[----:B------:R-:W-:-:S04]  /*9d50*/  ISETP.NE.AND P1, PT, R10, RZ, PT ;  /* 0x000000ff0a00720c */ /* 0x000fc80003f25270 */
[----:B------:R0:W-:Y:S04]  /*9d60*/  @!P2 STS [R6.X4+0x1094], R11 ;  /* 0x0010940b0600a388 */ /* 0x0001e80000004800 */
[----:B------:R-:W-:Y:S06]  /*9d70*/  BAR.SYNC.DEFER_BLOCKING 0x0 ;  /* 0x0000000000007b1d */ /* 0x000fec0000010000 */
[----:B------:R-:W-:Y:S05]  /*9d80*/  @P1 BRA `(.L_x_45) ;  /* 0x0000006000001947 */ /* 0x000fea0003800000 */
[----:B0-----:R-:W0:Y:S04]  /*9d90*/  @!P1 LDS.64 R4, [0x1098] ;  /* 0x00109800ff049984 */ /* 0x001e280000000a00 */
[----:B------:R-:W2:Y:S01]  /*9da0*/  @!P1 LDS R9, [0x10a0] ;  /* 0x0010a000ff099984 */ /* 0x000ea20000000800 */
[----:B0-----:R-:W-:-:S04]  /*9db0*/  @!P1 FADD.FTZ R4, R11, R4 ;  /* 0x000000040b049221 */ /* 0x001fc80000010000 */
[----:B------:R-:W-:-:S04]  /*9dc0*/  @!P1 FADD.FTZ R4, R5, R4 ;  /* 0x0000000405049221 */ /* 0x000fc80000010000 */
[----:B--2---:R-:W-:-:S05]  /*9dd0*/  @!P1 FADD.FTZ R11, R4, R9 ;  /* 0x00000009040b9221 */ /* 0x004fca0000010000 */
[----:B------:R0:W-:Y:S02]  /*9de0*/  RED.E.ADD.F32.FTZ.RN.STRONG.GPU [R206.64], R11 ;  /* 0x0000000bce00798e */ /* 0x0001e4000c10e786 */
.L_x_45:
[----:B0-----:R-:W-:Y:S05]  /*9df0*/  BSYNC B0 ;  /* 0x0000000000007941 */ /* 0x001fea0003800000 */
.L_x_44:
[----:B------:R-:W-:Y:S01]  /*9e00*/  BSSY B0, `(.L_x_46) ;  /* 0x0000020000007945 */ /* 0x000fe20003800000 */
[----:B------:R-:W-:Y:S05]  /*9e10*/  @!P0 BRA `(.L_x_47) ;  /* 0x000001d000008947 */ /* 0x000fea0003800000 */
[----:B------:R-:W-:Y:S06]  /*9e20*/  BAR.SYNC.DEFER_BLOCKING 0x0 ;  /* 0x0000000000007b1d */ /* 0x000fec0000010000 */
[----:B------:R-:W0:Y:S04]  /*9e30*/  SHFL.DOWN P0, R2, R7, 0x1, 0x1f ;  /* 0x08201f0007027f89 */ /* 0x000e280000000000 */
[----:B------:R-:W4:Y:S04]  /*9e40*/  S2R R8, SR_LANEID ;  /* 0x0000000000087919 */ /* 0x000f280000000000 */
[----:B------:R-:W5:Y:S01]  /*9e50*/  S2R R21, SR_TID.X ;  /* 0x0000000000157919 */ /* 0x000f620000002100 */
[----:B0-----:R-:W-:Y:S01]  /*9e60*/  @P0 FADD R2, R2, R7 ;  /* 0x0000000702020221 */ /* 0x001fe20000000000 */
[----:B----4-:R-:W-:-:S04]  /*9e70*/  ISETP.NE.AND P1, PT, R8, RZ, PT ;  /* 0x000000ff0800720c */ /* 0x010fc80003f25270 */
[----:B------:R-:W0:Y:S09]  /*9e80*/  SHFL.DOWN P0, R5, R2, 0x2, 0x1f ;  /* 0x08401f0002057f89 */ /* 0x000e320000000000 */
[----:B-----5:R-:W-:-:S04]  /*9e90*/  @!P1 SHF.R.S32.HI R8, RZ, 0x1f, R21 ;  /* 0x0000001fff089819 */ /* 0x020fc80000011415 */
        /* <DEDUP_REMOVED lines=14> */
[----:B------:R-:W4:Y:S01]  /*9f80*/  @!P0 LDS R7, [0x10a0] ;  /* 0x0010a000ff078984 */ /* 0x000f220000000800 */
[----:B0-----:R-:W-:-:S04]  /*9f90*/  @!P0 FADD.FTZ R4, R6, R4 ;  /* 0x0000000406048221 */ /* 0x001fc80000010000 */
[----:B------:R-:W-:-:S04]  /*9fa0*/  @!P0 FADD.FTZ R4, R5, R4 ;  /* 0x0000000405048221 */ /* 0x000fc80000010000 */
[----:B----4-:R-:W-:-:S05]  /*9fb0*/  @!P0 FADD.FTZ R6, R4, R7 ;  /* 0x0000000704068221 */ /* 0x010fca0000010000 */
[----:B------:R0:W-:Y:S01]  /*9fc0*/  RED.E.ADD.F32.FTZ.RN.STRONG.GPU [R204.64], R6 ;  /* 0x00000006cc00798e */ /* 0x0001e2000c10e786 */
[----:B------:R-:W-:Y:S01]  /*9fd0*/  HFMA2.MMA R21, -RZ, RZ, 0, 0 ;  /* 0x00000000ff157435 */ /* 0x000fe200000001ff */
[----:B------:R-:W-:Y:S05]  /*9fe0*/  BRA `(.L_x_48) ;  /* 0x0000001000007947 */ /* 0x000fea0003800000 */
.L_x_47:
[----:B------:R-:W0:Y:S02]  /*9ff0*/  S2R R21, SR_TID.X ;  /* 0x0000000000157919 */ /* 0x000e240000002100 */
.L_x_48:
[----:B0-----:R-:W-:Y:S05]  /*a000*/  BSYNC B0 ;  /* 0x0000000000007941 */ /* 0x001fea0003800000 */
.L_x_46:
[----:B------:R-:W-:-:S13]  /*a010*/  ISETP.GE.AND P0, PT, R21, c[0x0][0x16c], PT ;  /* 0x00005b0015007a0c */ /* 0x000fda0003f06270 */
[----:B------:R-:W-:Y:S05]  /*a020*/  @P0 EXIT ;  /* 0x000000000000094d */ /* 0x000fea0003800000 */
[C---:B------:R-:W-:Y:S02]  /*a030*/  IMAD R19, R3.reuse, c[0x0][0x1b8], RZ ;  /* 0x00006e0003137a24 */ /* 0x040fe400078e02ff */
[C---:B------:R-:W-:Y:S02]  /*a040*/  IMAD R5, R3.reuse, c[0x0][0x288], RZ ;  /* 0x0000a20003057a24 */ /* 0x040fe400078e02ff */
[C---:B--2---:R-:W-:Y:S02]  /*a050*/  IMAD R13, R3.reuse, c[0x0][0x2c8], RZ ;  /* 0x0000b200030d7a24 */ /* 0x044fe400078e02ff */
[C---:B------:R-:W-:Y:S02]  /*a060*/  IMAD R15, R3.reuse, c[0x0][0x2a8], RZ ;  /* 0x0000aa00030f7a24 */ /* 0x040fe400078e02ff */
[----:B------:R-:W-:Y:S02]  /*a070*/  IMAD R23, R3, c[0x0][0x198], RZ ;  /* 0x0000660003177a24 */ /* 0x000fe400078e02ff */
[----:B------:R-:W-:-:S02]  /*a080*/  IMAD R3, R0, c[0x0][0x1bc], R19 ;  /* 0x00006f0000037a24 */ /* 0x000fc400078e0213 */
[----:B------:R-:W-:-:S04]  /*a090*/  IMAD.WIDE.U32 R6, R0, c[0x0][0x288], RZ ;  /* 0x0000a20000067a25 */ /* 0x000fc800078e00ff */
[----:B------:R-:W-:-:S04]  /*a0a0*/  IMAD.WIDE.U32 R8, R0, c[0x0][0x2c8], RZ ;  /* 0x0000b20000087a25 */ /* 0x000fc800078e00ff */
[----:B------:R-:W-:-:S04]  /*a0b0*/  IMAD.WIDE.U32 R10, R0, c[0x0][0x2a8], RZ ;  /* 0x0000aa00000a7a25 */ /* 0x000fc800078e00ff */
[----:B------:R-:W-:-:S04]  /*a0c0*/  IMAD.WIDE.U32 R16, R0, c[0x0][0x1b8], RZ ;  /* 0x00006e0000107a25 */ /* 0x000fc800078e00ff */
[C---:B------:R-:W-:Y:S01]  /*a0d0*/  IMAD R5, R0.reuse, c[0x0][0x28c], R5 ;  /* 0x0000a30000057a24 */ /* 0x040fe200078e0205 */
[----:B------:R-:W-:Y:S01]  /*a0e0*/  IADD3 R39, R17, R3, RZ ;  /* 0x0000000311277210 */ /* 0x000fe20007ffe0ff */
[C---:B------:R-:W-:Y:S02]  /*a0f0*/  IMAD R13, R0.reuse, c[0x0][0x2cc], R13 ;  /* 0x0000b300000d7a24 */ /* 0x040fe400078e020d */
[C---:B------:R-:W-:Y:S01]  /*a100*/  IMAD R15, R0.reuse, c[0x0][0x2ac], R15 ;  /* 0x0000ab00000f7a24 */ /* 0x040fe200078e020f */
[----:B------:R-:W-:Y:S01]  /*a110*/  IADD3 R33, R7, R5, RZ ;  /* 0x0000000507217210 */ /* 0x000fe20007ffe0ff */
[C---:B------:R-:W-:Y:S01]  /*a120*/  IMAD R23, R0.reuse, c[0x0][0x19c], R23 ;  /* 0x0000670000177a24 */ /* 0x040fe200078e0217 */
[----:B------:R-:W-:Y:S01]  /*a130*/  IADD3 R31, R9, R13, RZ ;  /* 0x0000000d091f7210 */ /* 0x000fe20007ffe0ff */
[----:B------:R-:W-:Y:S01]  /*a140*/  IMAD.WIDE.U32 R18, R0, c[0x0][0x198], RZ ;  /* 0x0000660000127a25 */ /* 0x000fe200078e00ff */
[----:B------:R-:W-:-:S04]  /*a150*/  IADD3 R29, R11, R15, RZ ;  /* 0x0000000f0b1d7210 */ /* 0x000fc80007ffe0ff */
[----:B------:R-:W-:Y:S02]  /*a160*/  IADD3 R41, R19, R23, RZ ;  /* 0x0000001713297210 */ /* 0x000fe40007ffe0ff */
.L_x_49:
[----:B0-----:R-:W0:Y:S01]  /*a170*/  LDS.64 R22, [R21.X8+0x4910] ;  /* 0x0049100015167984 */ /* 0x001e220000008a00 */
[----:B------:R-:W-:Y:S01]  /*a180*/  SHF.R.S32.HI R0, RZ, 0x1f, R21 ;  /* 0x0000001fff007819 */ /* 0x000fe20000011415 */
[----:B------:R-:W-:Y:S01]  /*a190*/  YIELD ;  /* 0x0000000000007946 */ /* 0x000fe20003800000 */
[----:B------:R-:W-:Y:S01]  /*a1a0*/  MOV R2, R6 ;  /* 0x0000000600027202 */ /* 0x000fe20000000f00 */
[----:B------:R-:W2:Y:S01]  /*a1b0*/  LDS.64 R24, [R21.X8+0x5110] ;  /* 0x0051100015187984 */ /* 0x000ea20000008a00 */
[----:B------:R-:W-:Y:S01]  /*a1c0*/  MOV R3, R33 ;  /* 0x0000002100037202 */ /* 0x000fe20000000f00 */
[C---:B------:R-:W-:Y:S01]  /*a1d0*/  IMAD R14, R0.reuse, c[0x0][0x290], RZ ;  /* 0x0000a400000e7a24 */ /* 0x040fe200078e02ff */
[----:B------:R-:W-:Y:S01]  /*a1e0*/  MOV R12, R16 ;  /* 0x00000010000c7202 */ /* 0x000fe20000000f00 */
[----:B------:R-:W-:Y:S01]  /*a1f0*/  IMAD R20, R0, c[0x0][0x1c0], RZ ;  /* 0x0000700000147a24 */ /* 0x000fe200078e02ff */
[----:B------:R-:W-:Y:S01]  /*a200*/  MOV R13, R39 ;  /* 0x00000027000d7202 */ /* 0x000fe20000000f00 */
[----:B------:R-:W-:-:S04]  /*a210*/  IMAD.WIDE.U32 R4, R21, c[0x0][0x290], R2 ;  /* 0x0000a40015047a25 */ /* 0x000fc800078e0002 */
[C---:B------:R-:W-:Y:S01]  /*a220*/  IMAD R3, R21.reuse, c[0x0][0x294], R14 ;  /* 0x0000a50015037a24 */ /* 0x040fe200078e020e */
[----:B------:R-:W-:Y:S01]  /*a230*/  LEA R2, P0, R4, c[0x0][0x310], 0x3 ;  /* 0x0000c40004027a11 */ /* 0x000fe200078018ff */
[----:B------:R-:W-:-:S03]  /*a240*/  IMAD.WIDE.U32 R12, R21, c[0x0][0x1c0], R12 ;  /* 0x00007000150c7a25 */ /* 0x000fc600078e000c */
[----:B------:R-:W-:Y:S01]  /*a250*/  IADD3 R3, R5, R3, RZ ;  /* 0x0000000305037210 */ /* 0x000fe20007ffe0ff */
[----:B------:R-:W-:Y:S01]  /*a260*/  IMAD R15, R21, c[0x0][0x1c4], R20 ;  /* 0x00007100150f7a24 */ /* 0x000fe200078e0214 */
[----:B------:R-:W-:Y:S02]  /*a270*/  LEA R14, P1, R12, c[0x0][0x230], 0x3 ;  /* 0x00008c000c0e7a11 */ /* 0x000fe400078218ff */
[----:B------:R-:W-:Y:S02]  /*a280*/  LEA.HI.X R3, R4, c[0x0][0x314], R3, 0x3, P0 ;  /* 0x0000c50004037a11 */ /* 0x000fe400000f1c03 */
[----:B------:R-:W-:-:S04]  /*a290*/  IADD3 R5, R13, R15, RZ ;  /* 0x0000000f0d057210 */ /* 0x000fc80007ffe0ff */
[----:B------:R-:W-:Y:S01]  /*a2a0*/  LEA.HI.X R15, R12, c[0x0][0x234], R5, 0x3, P1 ;  /* 0x00008d000c0f7a11 */ /* 0x000fe200008f1c05 */
[----:B0-----:R-:W-:Y:S04]  /*a2b0*/  RED.E.ADD.F32.FTZ.RN.STRONG.GPU [R2.64], R22 ;  /* 0x000000160200798e */ /* 0x001fe8000c10e786 */
[----:B------:R0:W-:Y:S04]  /*a2c0*/  RED.E.ADD.F32.FTZ.RN.STRONG.GPU [R2.64+0x4], R23 ;  /* 0x000004170200798e */ /* 0x0001e8000c10e786 */
[----:B------:R4:W2:Y:S01]  /*a2d0*/  LDG.E.64 R26, [R14.64] ;  /* 0x000000060e1a7981 */ /* 0x0008a2000c1e1b00 */
[C---:B------:R-:W-:Y:S01]  /*a2e0*/  IMAD R20, R0.reuse, c[0x0][0x2b0], RZ ;  /* 0x0000ac0000147a24 */ /* 0x040fe200078e02ff */
[----:B------:R-:W-:Y:S01]  /*a2f0*/  MOV R12, R18 ;  /* 0x00000012000c7202 */ /* 0x000fe20000000f00 */
[----:B------:R-:W-:Y:S01]  /*a300*/  IMAD R28, R0, c[0x0][0x1a0], RZ ;  /* 0x00006800001c7a24 */ /* 0x000fe200078e02ff */
[----:B------:R-:W-:Y:S01]  /*a310*/  MOV R13, R41 ;  /* 0x00000029000d7202 */ /* 0x000fe20000000f00 */
[----:B------:R-:W-:-:S02]  /*a320*/  IMAD R35, R21, c[0x0][0x2b4], R20 ;  /* 0x0000ad0015237a24 */ /* 0x000fc400078e0214 */
[C---:B------:R-:W-:Y:S01]  /*a330*/  IMAD R37, R21.reuse, c[0x0][0x1a4], R28 ;  /* 0x0000690015257a24 */ /* 0x040fe200078e021c */
[----:B0-----:R-:W-:Y:S01]  /*a340*/  MOV R2, R10 ;  /* 0x0000000a00027202 */ /* 0x001fe20000000f00 */
[----:B------:R-:W-:Y:S01]  /*a350*/  IMAD.WIDE.U32 R12, R21, c[0x0][0x1a0], R12 ;  /* 0x00006800150c7a25 */ /* 0x000fe200078e000c */
[----:B------:R-:W-:-:S04]  /*a360*/  MOV R3, R29 ;  /* 0x0000001d00037202 */ /* 0x000fc80000000f00 */
[----:B----4-:R-:W-:Y:S01]  /*a370*/  LEA R14, P1, R12, c[0x0][0x228], 0x3 ;  /* 0x00008a000c0e7a11 */ /* 0x010fe200078218ff */
[----:B------:R-:W-:Y:S01]  /*a380*/  IMAD.WIDE.U32 R4, R21, c[0x0][0x2b0], R2 ;  /* 0x0000ac0015047a25 */ /* 0x000fe200078e0002 */
[----:B------:R-:W-:-:S04]  /*a390*/  IADD3 R13, R13, R37, RZ ;  /* 0x000000250d0d7210 */ /* 0x000fc80007ffe0ff */
[----:B------:R-:W-:Y:S02]  /*a3a0*/  IADD3 R3, R5, R35, RZ ;  /* 0x0000002305037210 */ /* 0x000fe40007ffe0ff */
[----:B------:R-:W-:Y:S02]  /*a3b0*/  LEA R2, P0, R4, c[0x0][0x318], 0x3 ;  /* 0x0000c60004027a11 */ /* 0x000fe400078018ff */
[----:B------:R-:W-:Y:S02]  /*a3c0*/  LEA.HI.X R15, R12, c[0x0][0x22c], R13, 0x3, P1 ;  /* 0x00008b000c0f7a11 */ /* 0x000fe400008f1c0d */
[----:B------:R-:W-:Y:S01]  /*a3d0*/  LEA.HI.X R3, R4, c[0x0][0x31c], R3, 0x3, P0 ;  /* 0x0000c70004037a11 */ /* 0x000fe200000f1c03 */
[-C--:B--2---:R-:W-:Y:S02]  /*a3e0*/  FMUL.FTZ R5, R25, R27.reuse ;  /* 0x0000001b19057220 */ /* 0x084fe40000410000 */
[C---:B------:R-:W-:Y:S02]  /*a3f0*/  FMUL.FTZ R27, R24.reuse, R27 ;  /* 0x0000001b181b7220 */ /* 0x040fe40000410000 */
[----:B------:R-:W-:-:S02]  /*a400*/  FFMA.FTZ R23, R24, R26, R5 ;  /* 0x0000001a18177223 */ /* 0x000fc40000010005 */
[----:B------:R-:W-:-:S03]  /*a410*/  FFMA.FTZ R27, R25, R26, -R27 ;  /* 0x0000001a191b7223 */ /* 0x000fc6000001081b */
[----:B------:R-:W-:Y:S04]  /*a420*/  RED.E.ADD.F32.FTZ.RN.STRONG.GPU [R2.64], R23 ;  /* 0x000000170200798e */ /* 0x000fe8000c10e786 */
[----:B------:R0:W-:Y:S04]  /*a430*/  RED.E.ADD.F32.FTZ.RN.STRONG.GPU [R2.64+0x4], R27 ;  /* 0x0000041b0200798e */ /* 0x0001e8000c10e786 */
[----:B------:R-:W2:Y:S01]  /*a440*/  LDG.E.64 R14, [R14.64] ;  /* 0x000000060e0e7981 */ /* 0x000ea2000c1e1b00 */
[----:B------:R-:W-:-:S04]  /*a450*/  IMAD R0, R0, c[0x0][0x2d0], RZ ;  /* 0x0000b40000007a24 */ /* 0x000fc800078e02ff */
[----:B------:R-:W-:Y:S01]  /*a460*/  IMAD R5, R21, c[0x0][0x2d4], R0 ;  /* 0x0000b50015057a24 */ /* 0x000fe200078e0200 */
[----:B0-----:R-:W-:Y:S02]  /*a470*/  MOV R2, R8 ;  /* 0x0000000800027202 */ /* 0x001fe40000000f00 */
[----:B------:R-:W-:-:S05]  /*a480*/  MOV R3, R31 ;  /* 0x0000001f00037202 */ /* 0x000fca0000000f00 */
[C---:B------:R-:W-:Y:S01]  /*a490*/  IMAD.WIDE.U32 R12, R21.reuse, c[0x0][0x2d0], R2 ;  /* 0x0000b400150c7a25 */ /* 0x040fe200078e0002 */
[----:B------:R-:W-:-:S04]  /*a4a0*/  IADD3 R21, R21, c[0x0][0x0], RZ ;  /* 0x0000000015157a10 */ /* 0x000fc80007ffe0ff */
[----:B------:R-:W-:Y:S02]  /*a4b0*/  LEA R4, P0, R12, c[0x0][0x320], 0x3 ;  /* 0x0000c8000c047a11 */ /* 0x000fe400078018ff */
[----:B------:R-:W-:-:S04]  /*a4c0*/  IADD3 R5, R13, R5, RZ ;  /* 0x000000050d057210 */ /* 0x000fc80007ffe0ff */
[----:B------:R-:W-:Y:S02]  /*a4d0*/  LEA.HI.X R5, R12, c[0x0][0x324], R5, 0x3, P0 ;  /* 0x0000c9000c057a11 */ /* 0x000fe400000f1c05 */
[----:B------:R-:W-:Y:S01]  /*a4e0*/  ISETP.GE.AND P0, PT, R21, c[0x0][0x16c], PT ;  /* 0x00005b0015007a0c */ /* 0x000fe20003f06270 */
[CC--:B--2---:R-:W-:Y:S02]  /*a4f0*/  FMUL.FTZ R13, R25.reuse, R15.reuse ;  /* 0x0000000f190d7220 */ /* 0x0c4fe40000410000 */
[C---:B------:R-:W-:Y:S02]  /*a500*/  FMUL.FTZ R0, R24.reuse, R15 ;  /* 0x0000000f18007220 */ /* 0x040fe40000410000 */
[-C--:B------:R-:W-:Y:S02]  /*a510*/  FFMA.FTZ R13, R24, R14.reuse, R13 ;  /* 0x0000000e180d7223 */ /* 0x080fe4000001000d */
[----:B------:R-:W-:-:S03]  /*a520*/  FFMA.FTZ R25, R25, R14, -R0 ;  /* 0x0000000e19197223 */ /* 0x000fc60000010800 */
[----:B------:R0:W-:Y:S04]  /*a530*/  RED.E.ADD.F32.FTZ.RN.STRONG.GPU [R4.64], R13 ;  /* 0x0000000d0400798e */ /* 0x0001e8000c10e786 */
[----:B------:R0:W-:Y:S01]  /*a540*/  RED.E.ADD.F32.FTZ.RN.STRONG.GPU [R4.64+0x4], R25 ;  /* 0x000004190400798e */ /* 0x0001e2000c10e786 */
[----:B------:R-:W-:Y:S05]  /*a550*/  @!P0 BRA `(.L_x_49) ;  /* 0xfffffc1000008947 */ /* 0x000fea000383ffff */
[----:B------:R-:W-:Y:S05]  /*a560*/  EXIT ;  /* 0x000000000000794d */ /* 0x000fea0003800000 */
.L_x_6:
[----:B------:R-:W-:Y:S01]  /*a570*/  HFMA2.MMA R69, -RZ, RZ, 0, 5.9604644775390625e-08 ;  /* 0x00000001ff457435 */ /* 0x000fe200000001ff */
[----:B------:R-:W-:Y:S02]  /*a580*/  MOV R70, R66 ;  /* 0x0000004200467202 */ /* 0x000fe40000000f00 */
[----:B------:R-:W-:Y:S02]  /*a590*/  MOV R68, RZ ;  /* 0x000000ff00447202 */ /* 0x000fe40000000f00 */
[----:B------:R-:W-:-:S02]  /*a5a0*/  MOV R67, 0xffffffff ;  /* 0xffffffff00437802 */ /* 0x000fc40000000f00 */
[----:B------:R-:W-:Y:S02]  /*a5b0*/  MOV R64, 0xa5d0 ;  /* 0x0000a5d000407802 */ /* 0x000fe40000000f00 */
[----:B-----5:R-:W-:Y:S05]  /*a5c0*/  CALL.REL.NOINC `($__internal_2_$__cuda_sm70_shflsync_up) ;  /* 0x00001e5000007944 */ /* 0x020fea0003c00000 */
[----:B-1----:R-:W-:Y:S01]  /*a5d0*/  MOV R71, R67 ;  /* 0x0000004300477202 */ /* 0x002fe20000000f00 */
[----:B0-----:R-:W-:Y:S05]  /*a5e0*/  BRA `(.L_x_50) ;  /* 0xffff98c000007947 */ /* 0x001fea000383ffff */
.L_x_7:
[----:B------:R-:W-:Y:S01]  /*a5f0*/  HFMA2.MMA R69, -RZ, RZ, 0, 5.9604644775390625e-08 ;  /* 0x00000001ff457435 */ /* 0x000fe200000001ff */
[----:B------:R-:W-:Y:S02]  /*a600*/  MOV R70, R76 ;  /* 0x0000004c00467202 */ /* 0x000fe40000000f00 */
[----:B------:R-:W-:Y:S02]  /*a610*/  MOV R68, RZ ;  /* 0x000000ff00447202 */ /* 0x000fe40000000f00 */
[----:B------:R-:W-:Y:S02]  /*a620*/  MOV R67, 0xffffffff ;  /* 0xffffffff00437802 */ /* 0x000fe40000000f00 */
[----:B------:R-:W-:Y:S02]  /*a630*/  MOV R64, 0xa650 ;  /* 0x0000a65000407802 */ /* 0x000fe40000000f00 */
[----:B01---5:R-:W-:Y:S05]  /*a640*/  CALL.REL.NOINC `($__internal_2_$__cuda_sm70_shflsync_up) ;  /* 0x00001dd000007944 */ /* 0x023fea0003c00000 */
[----:B0-----:R-:W-:Y:S01]  /*a650*/  HFMA2.MMA R69, -RZ, RZ, 0, 5.9604644775390625e-08 ;  /* 0x00000001ff457435 */ /* 0x001fe200000001ff */
[----:B-1----:R-:W-:Y:S02]  /*a660*/  MOV R73, R67 ;  /* 0x0000004300497202 */ /* 0x002fe40000000f00 */
[----:B------:R-:W-:-:S02]  /*a670*/  MOV R70, R78 ;  /* 0x0000004e00467202 */ /* 0x000fc40000000f00 */
[----:B------:R-:W-:Y:S02]  /*a680*/  MOV R68, RZ ;  /* 0x000000ff00447202 */ /* 0x000fe40000000f00 */
[----:B------:R-:W-:Y:S02]  /*a690*/  MOV R67, 0xffffffff ;  /* 0xffffffff00437802 */ /* 0x000fe40000000f00 */
[----:B------:R-:W-:Y:S02]  /*a6a0*/  MOV R64, 0xa6c0 ;  /* 0x0000a6c000407802 */ /* 0x000fe40000000f00 */
[----:B------:R-:W-:Y:S05]  /*a6b0*/  CALL.REL.NOINC `($__internal_2_$__cuda_sm70_shflsync_up) ;  /* 0x00001d6000007944 */ /* 0x000fea0003c00000 */
[----:B0-----:R-:W-:Y:S01]  /*a6c0*/  HFMA2.MMA R69, -RZ, RZ, 0, 5.9604644775390625e-08 ;  /* 0x00000001ff457435 */ /* 0x001fe200000001ff */
[----:B-1----:R-:W-:Y:S02]  /*a6d0*/  MOV R75, R67 ;  /* 0x00000043004b7202 */ /* 0x002fe40000000f00 */
[----:B------:R-:W-:Y:S02]  /*a6e0*/  MOV R70, R79 ;  /* 0x0000004f00467202 */ /* 0x000fe40000000f00 */
[----:B------:R-:W-:Y:S02]  /*a6f0*/  MOV R68, RZ ;  /* 0x000000ff00447202 */ /* 0x000fe40000000f00 */
[----:B------:R-:W-:-:S02]  /*a700*/  MOV R67, 0xffffffff ;  /* 0xffffffff00437802 */ /* 0x000fc40000000f00 */
[----:B------:R-:W-:Y:S02]  /*a710*/  MOV R64, 0xa730 ;  /* 0x0000a73000407802 */ /* 0x000fe40000000f00 */
[----:B------:R-:W-:Y:S05]  /*a720*/  CALL.REL.NOINC `($__internal_2_$__cuda_sm70_shflsync_up) ;  /* 0x00001cf000007944 */ /* 0x000fea0003c00000 */
[C---:B01----:R-:W-:Y:S01]  /*a730*/  FMUL.FTZ R68, R76.reuse, R67 ;  /* 0x000000434c447220 */ /* 0x043fe20000410000 */
[----:B------:R-:W-:Y:S01]  /*a740*/  ISETP.GE.AND P0, PT, R9, 0x1, PT ;  /* 0x000000010900780c */ /* 0x000fe20003f06270 */
[C---:B------:R-:W-:Y:S02]  /*a750*/  FMUL.FTZ R70, R76.reuse, R75 ;  /* 0x0000004b4c467220 */ /* 0x040fe40000410000 */
[----:B------:R-:W-:Y:S02]  /*a760*/  FMUL.FTZ R64, R76, R73 ;  /* 0x000000494c407220 */ /* 0x000fe40000410000 */
[----:B------:R-:W-:Y:S01]  /*a770*/  FFMA.FTZ R69, R66, R75, -R68 ;  /* 0x0000004b42457223 */ /* 0x000fe20000010844 */
[----:B------:R-:W-:Y:S01]  /*a780*/  MOV R68, RZ ;  /* 0x000000ff00447202 */ /* 0x000fe20000000f00 */
[----:B------:R-:W-:Y:S02]  /*a790*/  FMUL.FTZ R65, R76, R71 ;  /* 0x000000474c417220 */ /* 0x000fe40000410000 */
[C---:B------:R-:W-:Y:S01]  /*a7a0*/  FFMA.FTZ R70, R66.reuse, R67, R70 ;  /* 0x0000004342467223 */ /* 0x040fe20000010046 */
[----:B------:R-:W-:Y:S01]  /*a7b0*/  MOV R67, 0xffffffff ;  /* 0xffffffff00437802 */ /* 0x000fe20000000f00 */
[----:B------:R-:W-:Y:S01]  /*a7c0*/  FFMA.FTZ R71, R66, R71, -R64 ;  /* 0x0000004742477223 */ /* 0x000fe20000010840 */
[----:B------:R-:W-:Y:S01]  /*a7d0*/  MOV R64, 0xa880 ;  /* 0x0000a88000407802 */ /* 0x000fe20000000f00 */
[----:B------:R-:W-:-:S02]  /*a7e0*/  FADD.FTZ R69, R78, R69 ;  /* 0x000000454e457221 */ /* 0x000fc40000010000 */
[C---:B------:R-:W-:Y:S02]  /*a7f0*/  FADD.FTZ R70, R79.reuse, R70 ;  /* 0x000000464f467221 */ /* 0x040fe40000010000 */
[C---:B------:R-:W-:Y:S01]  /*a800*/  FFMA.FTZ R65, R66.reuse, R73, R65 ;  /* 0x0000004942417223 */ /* 0x040fe20000010041 */
[----:B------:R-:W-:Y:S02]  /*a810*/  FSEL R73, R66, R71, !P0 ;  /* 0x0000004742497208 */ /* 0x000fe40004000000 */
[----:B------:R-:W-:Y:S01]  /*a820*/  FSEL R78, R78, R69, !P0 ;  /* 0x000000454e4e7208 */ /* 0x000fe20004000000 */
[----:B------:R-:W-:Y:S01]  /*a830*/  HFMA2.MMA R69, -RZ, RZ, 0, 1.1920928955078125e-07 ;  /* 0x00000002ff457435 */ /* 0x000fe200000001ff */
[----:B------:R-:W-:Y:S02]  /*a840*/  FSEL R79, R79, R70, !P0 ;  /* 0x000000464f4f7208 */ /* 0x000fe40004000000 */
[----:B------:R-:W-:Y:S02]  /*a850*/  FSEL R76, R76, R65, !P0 ;  /* 0x000000414c4c7208 */ /* 0x000fe40004000000 */
[----:B------:R-:W-:-:S02]  /*a860*/  MOV R70, R73 ;  /* 0x0000004900467202 */ /* 0x000fc40000000f00 */
[----:B------:R-:W-:Y:S05]  /*a870*/  CALL.REL.NOINC `($__internal_2_$__cuda_sm70_shflsync_up) ;  /* 0x00001ba000007944 */ /* 0x000fea0003c00000 */
[----:B0-----:R-:W-:Y:S01]  /*a880*/  HFMA2.MMA R69, -RZ, RZ, 0, 1.1920928955078125e-07 ;  /* 0x00000002ff457435 */ /* 0x001fe200000001ff */
[----:B-1----:R-:W-:-:S02]  /*a890*/  MOV R66, R67 ;  /* 0x0000004300427202 */ /* 0x002fc40000000f00 */
[----:B------:R-:W-:Y:S02]  /*a8a0*/  MOV R70, R76 ;  /* 0x0000004c00467202 */ /* 0x000fe40000000f00 */
[----:B------:R-:W-:Y:S02]  /*a8b0*/  MOV R68, RZ ;  /* 0x000000ff00447202 */ /* 0x000fe40000000f00 */
[----:B------:R-:W-:Y:S02]  /*a8c0*/  MOV R67, 0xffffffff ;  /* 0xffffffff00437802 */ /* 0x000fe40000000f00 */
[----:B------:R-:W-:Y:S02]  /*a8d0*/  MOV R64, 0xa8f0 ;  /* 0x0000a8f000407802 */ /* 0x000fe40000000f00 */
[----:B------:R-:W-:Y:S05]  /*a8e0*/  CALL.REL.NOINC `($__internal_2_$__cuda_sm70_shflsync_up) ;  /* 0x00001b3000007944 */ /* 0x000fea0003c00000 */
[----:B0-----:R-:W-:Y:S01]  /*a8f0*/  HFMA2.MMA R69, -RZ, RZ, 0, 1.1920928955078125e-07 ;  /* 0x00000002ff457435 */ /* 0x001fe200000001ff */
[----:B-1----:R-:W-:Y:S02]  /*a900*/  MOV R71, R67 ;  /* 0x0000004300477202 */ /* 0x002fe40000000f00 */
[----:B------:R-:W-:Y:S02]  /*a910*/  MOV R70, R78 ;  /* 0x0000004e00467202 */ /* 0x000fe40000000f00 */
[----:B------:R-:W-:-:S02]  /*a920*/  MOV R68, RZ ;  /* 0x000000ff00447202 */ /* 0x000fc40000000f00 */
[----:B------:R-:W-:Y:S02]  /*a930*/  MOV R67, 0xffffffff ;  /* 0xffffffff00437802 */ /* 0x000fe40000000f00 */
[----:B------:R-:W-:Y:S02]  /*a940*/  MOV R64, 0xa960 ;  /* 0x0000a96000407802 */ /* 0x000fe40000000f00 */
[----:B------:R-:W-:Y:S05]  /*a950*/  CALL.REL.NOINC `($__internal_2_$__cuda_sm70_shflsync_up) ;  /* 0x00001ac000007944 */ /* 0x000fea0003c00000 */
[----:B0-----:R-:W-:Y:S01]  /*a960*/  HFMA2.MMA R69, -RZ, RZ, 0, 1.1920928955078125e-07 ;  /* 0x00000002ff457435 */ /* 0x001fe200000001ff */
[----:B-1----:R-:W-:Y:S02]  /*a970*/  MOV R72, R67 ;  /* 0x0000004300487202 */ /* 0x002fe40000000f00 */
[----:B------:R-:W-:Y:S02]  /*a980*/  MOV R70, R79 ;  /* 0x0000004f00467202 */ /* 0x000fe40000000f00 */
[----:B------:R-:W-:Y:S02]  /*a990*/  MOV R68, RZ ;  /* 0x000000ff00447202 */ /* 0x000fe40000000f00 */
[----:B------:R-:W-:Y:S02]  /*a9a0*/  MOV R67, 0xffffffff ;  /* 0xffffffff00437802 */ /* 0x000fe40000000f00 */
[----:B------:R-:W-:-:S02]  /*a9b0*/  MOV R64, 0xa9d0 ;  /* 0x0000a9d000407802 */ /* 0x000fc40000000f00 */
[----:B------:R-:W-:Y:S05]  /*a9c0*/  CALL.REL.NOINC `($__internal_2_$__cuda_sm70_shflsync_up) ;  /* 0x00001a5000007944 */ /* 0x000fea0003c00000 */
[----:B------:R-:W-:Y:S01]  /*a9d0*/  ISETP.GE.AND P0, PT, R9, 0x2, PT ;  /* 0x000000020900780c */ /* 0x000fe20003f06270 */
[----:B------:R-:W-:-:S02]  /*a9e0*/  FMUL.FTZ R64, R66, R76 ;  /* 0x0000004c42407220 */ /* 0x000fc40000410000 */
[-C--:B0-----:R-:W-:Y:S02]  /*a9f0*/  FMUL.FTZ R68, R72, R76.reuse ;  /* 0x0000004c48447220 */ /* 0x081fe40000410000 */
[C---:B-1----:R-:W-:Y:S02]  /*aa00*/  FMUL.FTZ R65, R76.reuse, R67 ;  /* 0x000000434c417220 */ /* 0x042fe40000410000 */
[C---:B------:R-:W-:Y:S02]  /*aa10*/  FFMA.FTZ R69, R71.reuse, R73, R64 ;  /* 0x0000004947457223 */ /* 0x040fe40000010040 */
[----:B------:R-:W-:Y:S02]  /*aa20*/  FMUL.FTZ R64, R71, R76 ;  /* 0x0000004c47407220 */ /* 0x000fe40000410000 */
[----:B------:R-:W-:Y:S01]  /*aa30*/  FFMA.FTZ R68, R73, R67, R68 ;  /* 0x0000004349447223 */ /* 0x000fe20000010044 */
[----:B------:R-:W-:Y:S01]  /*aa40*/  FSEL R76, R76, R69, !P0 ;  /* 0x000000454c4c7208 */ /* 0x000fe20004000000 */
[-C--:B------:R-:W-:Y:S01]  /*aa50*/  FFMA.FTZ R65, R72, R73.reuse, -R65 ;  /* 0x0000004948417223 */ /* 0x080fe20000010841 */
[----:B------:R-:W-:Y:S01]  /*aa60*/  HFMA2.MMA R69, -RZ, RZ, 0, 2.384185791015625e-07 ;  /* 0x00000004ff457435 */ /* 0x000fe200000001ff */
[----:B------:R-:W-:Y:S01]  /*aa70*/  @P0 FFMA.FTZ R73, R66, R73, -R64 ;  /* 0x0000004942490223 */ /* 0x000fe20000010840 */
[----:B------:R-:W-:Y:S01]  /*aa80*/  MOV R67, 0xffffffff ;  /* 0xffffffff00437802 */ /* 0x000fe20000000f00 */
[----:B------:R-:W-:Y:S01]  /*aa90*/  @P0 FADD.FTZ R79, R79, R68 ;  /* 0x000000444f4f0221 */ /* 0x000fe20000010000 */
[----:B------:R-:W-:Y:S01]  /*aaa0*/  MOV R68, RZ ;  /* 0x000000ff00447202 */ /* 0x000fe20000000f00 */
[----:B------:R-:W-:Y:S01]  /*aab0*/  @P0 FADD.FTZ R78, R78, R65 ;  /* 0x000000414e4e0221 */ /* 0x000fe20000010000 */
[----:B------:R-:W-:-:S02]  /*aac0*/  MOV R70, R73 ;  /* 0x0000004900467202 */ /* 0x000fc40000000f00 */
[----:B------:R-:W-:Y:S02]  /*aad0*/  MOV R64, 0xaaf0 ;  /* 0x0000aaf000407802 */ /* 0x000fe40000000f00 */
[----:B------:R-:W-:Y:S05]  /*aae0*/  CALL.REL.NOINC `($__internal_2_$__cuda_sm70_shflsync_up) ;  /* 0x0000193000007944 */ /* 0x000fea0003c00000 */
[----:B0-----:R-:W-:Y:S01]  /*aaf0*/  HFMA2.MMA R69, -RZ, RZ, 0, 2.384185791015625e-07 ;  /* 0x00000004ff457435 */ /* 0x001fe200000001ff */
[----:B-1----:R-:W-:Y:S02]  /*ab00*/  MOV R66, R67 ;  /* 0x0000004300427202 */ /* 0x002fe40000000f00 */
[----:B------:R-:W-:Y:S02]  /*ab10*/  MOV R70, R76 ;  /* 0x0000004c00467202 */ /* 0x000fe40000000f00 */
[----:B------:R-:W-:Y:S02]  /*ab20*/  MOV R68, RZ ;  /* 0x000000ff00447202 */ /* 0x000fe40000000f00 */
[----:B------:R-:W-:Y:S02]  /*ab30*/  MOV R67, 0xffffffff ;  /* 0xffffffff00437802 */ /* 0x000fe40000000f00 */
[----:B------:R-:W-:Y:S02]  /*ab40*/  MOV R64, 0xab60 ;  /* 0x0000ab6000407802 */ /* 0x000fe40000000f00 */
[----:B------:R-:W-:Y:S05]  /*ab50*/  CALL.REL.NOINC `($__internal_2_$__cuda_sm70_shflsync_up) ;  /* 0x000018c000007944 */ /* 0x000fea0003c00000 */
[----:B0-----:R-:W-:Y:S01]  /*ab60*/  HFMA2.MMA R69, -RZ, RZ, 0, 2.384185791015625e-07 ;  /* 0x00000004ff457435 */ /* 0x001fe200000001ff */
[----:B-1----:R-:W-:-:S02]  /*ab70*/  MOV R71, R67 ;  /* 0x0000004300477202 */ /* 0x002fc40000000f00 */
[----:B------:R-:W-:Y:S02]  /*ab80*/  MOV R70, R78 ;  /* 0x0000004e00467202 */ /* 0x000fe40000000f00 */
[----:B------:R-:W-:Y:S02]  /*ab90*/  MOV R68, RZ ;  /* 0x000000ff00447202 */ /* 0x000fe40000000f00 */
[----:B------:R-:W-:Y:S02]  /*aba0*/  MOV R67, 0xffffffff ;  /* 0xffffffff00437802 */ /* 0x000fe40000000f00 */
[----:B------:R-:W-:Y:S02]  /*abb0*/  MOV R64, 0xabd0 ;  /* 0x0000abd000407802 */ /* 0x000fe40000000f00 */
[----:B------:R-:W-:Y:S05]  /*abc0*/  CALL.REL.NOINC `($__internal_2_$__cuda_sm70_shflsync_up) ;  /* 0x0000185000007944 */ /* 0x000fea0003c00000 */
[----:B0-----:R-:W-:Y:S01]  /*abd0*/  HFMA2.MMA R69, -RZ, RZ, 0, 2.384185791015625e-07 ;  /* 0x00000004ff457435 */ /* 0x001fe200000001ff */
[----:B-1----:R-:W-:Y:S02]  /*abe0*/  MOV R72, R67 ;  /* 0x0000004300487202 */ /* 0x002fe40000000f00 */
[----:B------:R-:W-:Y:S02]  /*abf0*/  MOV R70, R79 ;  /* 0x0000004f00467202 */ /* 0x000fe40000000f00 */
[----:B------:R-:W-:-:S02]  /*ac00*/  MOV R68, RZ ;  /* 0x000000ff00447202 */ /* 0x000fc40000000f00 */
[----:B------:R-:W-:Y:S02]  /*ac10*/  MOV R67, 0xffffffff ;  /* 0xffffffff00437802 */ /* 0x000fe40000000f00 */
[----:B------:R-:W-:Y:S02]  /*ac20*/  MOV R64, 0xac40 ;  /* 0x0000ac4000407802 */ /* 0x000fe40000000f00 */
[----:B------:R-:W-:Y:S05]  /*ac30*/  CALL.REL.NOINC `($__internal_2_$__cuda_sm70_shflsync_up) ;  /* 0x000017e000007944 */ /* 0x000fea0003c00000 */
[----:B------:R-:W-:Y:S01]  /*ac40*/  ISETP.GE.AND P0, PT, R9, 0x4, PT ;  /* 0x000000040900780c */ /* 0x000fe20003f06270 */
[-C--:B------:R-:W-:Y:S02]  /*ac50*/  FMUL.FTZ R64, R66, R76.reuse ;  /* 0x0000004c42407220 */ /* 0x080fe40000410000 */
[----:B-1----:R-:W-:Y:S02]  /*ac60*/  FMUL.FTZ R65, R76, R67 ;  /* 0x000000434c417220 */ /* 0x002fe40000410000 */
[-C--:B0-----:R-:W-:Y:S02]  /*ac70*/  FMUL.FTZ R68, R72, R76.reuse ;  /* 0x0000004c48447220 */ /* 0x081fe40000410000 */
[C---:B------:R-:W-:Y:S02]  /*ac80*/  FFMA.FTZ R69, R71.reuse, R73, R64 ;  /* 0x0000004947457223 */ /* 0x040fe40000010040 */
[----:B------:R-:W-:-:S02]  /*ac90*/  FMUL.FTZ R64, R71, R76 ;  /* 0x0000004c47407220 */ /* 0x000fc40000410000 */
[----:B------:R-:W-:Y:S01]  /*aca0*/  FFMA.FTZ R65, R72, R73, -R65 ;  /* 0x0000004948417223 */ /* 0x000fe20000010841 */
[----:B------:R-:W-:Y:S01]  /*acb0*/  FSEL R76, R76, R69, !P0 ;  /* 0x000000454c4c7208 */ /* 0x000fe20004000000 */
[----:B------:R-:W-:Y:S01]  /*acc0*/  FFMA.FTZ R68, R73, R67, R68 ;  /* 0x0000004349447223 */ /* 0x000fe20000010044 */
[----:B------:R-:W-:Y:S01]  /*acd0*/  HFMA2.MMA R69, -RZ, RZ, 0, 4.76837158203125e-07 ;  /* 0x00000008ff457435 */ /* 0x000fe200000001ff */
[----:B------:R-:W-:Y:S01]  /*ace0*/  @P0 FFMA.FTZ R73, R66, R73, -R64 ;  /* 0x0000004942490223 */ /* 0x000fe20000010840 */
[----:B------:R-:W-:Y:S01]  /*acf0*/  MOV R67, 0xffffffff ;  /* 0xffffffff00437802 */ /* 0x000fe20000000f00 */
[----:B------:R-:W-:Y:S01]  /*ad00*/  @P0 FADD.FTZ R79, R79, R68 ;  /* 0x000000444f4f0221 */ /* 0x000fe20000010000 */
[----:B------:R-:W-:Y:S01]  /*ad10*/  MOV R68, RZ ;  /* 0x000000ff00447202 */ /* 0x000fe20000000f00 */
[----:B------:R-:W-:Y:S01]  /*ad20*/  @P0 FADD.FTZ R78, R78, R65 ;  /* 0x000000414e4e0221 */ /* 0x000fe20000010000 */
[----:B------:R-:W-:Y:S02]  /*ad30*/  MOV R70, R73 ;  /* 0x0000004900467202 */ /* 0x000fe40000000f00 */
[----:B------:R-:W-:-:S02]  /*ad40*/  MOV R64, 0xad60 ;  /* 0x0000ad6000407802 */ /* 0x000fc40000000f00 */
[----:B------:R-:W-:Y:S05]  /*ad50*/  CALL.REL.NOINC `($__internal_2_$__cuda_sm70_shflsync_up) ;  /* 0x000016c000007944 */ /* 0x000fea0003c00000 */
[----:B0-----:R-:W-:Y:S01]  /*ad60*/  HFMA2.MMA R69, -RZ, RZ, 0, 4.76837158203125e-07 ;  /* 0x00000008ff457435 */ /* 0x001fe200000001ff */
[----:B-1----:R-:W-:-:S02]  /*ad70*/  MOV R66, R67 ;  /* 0x0000004300427202 */ /* 0x002fc40000000f00 */
[----:B------:R-:W-:Y:S02]  /*ad80*/  MOV R70, R76 ;  /* 0x0000004c00467202 */ /* 0x000fe40000000f00 */
[----:B------:R-:W-:Y:S02]  /*ad90*/  MOV R68, RZ ;  /* 0x000000ff00447202 */ /* 0x000fe40000000f00 */
[----:B------:R-:W-:Y:S02]  /*ada0*/  MOV R67, 0xffffffff ;  /* 0xffffffff00437802 */ /* 0x000fe40000000f00 */
[----:B------:R-:W-:Y:S02]  /*adb0*/  MOV R64, 0xadd0 ;  /* 0x0000add000407802 */ /* 0x000fe40000000f00 */
[----:B------:R-:W-:Y:S05]  /*adc0*/  CALL.REL.NOINC `($__internal_2_$__cuda_sm70_shflsync_up) ;  /* 0x0000165000007944 */ /* 0x000fea0003c00000 */
[----:B0-----:R-:W-:Y:S01]  /*add0*/  HFMA2.MMA R69, -RZ, RZ, 0, 4.76837158203125e-07 ;  /* 0x00000008ff457435 */ /* 0x001fe200000001ff */
[----:B-1----:R-:W-:Y:S02]  /*ade0*/  MOV R71, R67 ;  /* 0x0000004300477202 */ /* 0x002fe40000000f00 */
[----:B------:R-:W-:Y:S02]  /*adf0*/  MOV R70, R78 ;  /* 0x0000004e00467202 */ /* 0x000fe40000000f00 */
[----:B------:R-:W-:-:S02]  /*ae00*/  MOV R68, RZ ;  /* 0x000000ff00447202 */ /* 0x000fc40000000f00 */
[----:B------:R-:W-:Y:S02]  /*ae10*/  MOV R67, 0xffffffff ;  /* 0xffffffff00437802 */ /* 0x000fe40000000f00 */
[----:B------:R-:W-:Y:S02]  /*ae20*/  MOV R64, 0xae40 ;  /* 0x0000ae4000407802 */ /* 0x000fe40000000f00 */
[----:B------:R-:W-:Y:S05]  /*ae30*/  CALL.REL.NOINC `($__internal_2_$__cuda_sm70_shflsync_up) ;  /* 0x000015e000007944 */ /* 0x000fea0003c00000 */
[----:B0-----:R-:W-:Y:S01]  /*ae40*/  HFMA2.MMA R69, -RZ, RZ, 0, 4.76837158203125e-07 ;  /* 0x00000008ff457435 */ /* 0x001fe200000001ff */
        /* <DEDUP_REMOVED lines=8> */
[----:B-1----:R-:W-:Y:S02]  /*aed0*/  FMUL.FTZ R65, R76, R67 ;  /* 0x000000434c417220 */ /* 0x002fe40000410000 */
[CC--:B0-----:R-:W-:Y:S02]  /*aee0*/  FMUL.FTZ R68, R72.reuse, R76.reuse ;  /* 0x0000004c48447220 */ /* 0x0c1fe40000410000 */
[CC--:B------:R-:W-:Y:S02]  /*aef0*/  FFMA.FTZ R69, R71.reuse, R73.reuse, R64 ;  /* 0x0000004947457223 */ /* 0x0c0fe40000010040 */
[----:B------:R-:W-:Y:S02]  /*af00*/  FMUL.FTZ R64, R71, R76 ;  /* 0x0000004c47407220 */ /* 0x000fe40000410000 */
[----:B------:R-:W-:Y:S01]  /*af10*/  FFMA.FTZ R65, R72, R73, -R65 ;  /* 0x0000004948417223 */ /* 0x000fe20000010841 */
[----:B------:R-:W-:Y:S01]  /*af20*/  FSEL R71, R76, R69, !P0 ;  /* 0x000000454c477208 */ /* 0x000fe20004000000 */
[----:B------:R-:W-:Y:S01]  /*af30*/  FFMA.FTZ R68, R73, R67, R68 ;  /* 0x0000004349447223 */ /* 0x000fe20000010044 */
[----:B------:R-:W-:Y:S01]  /*af40*/  HFMA2.MMA R69, -RZ, RZ, 0, 9.5367431640625e-07 ;  /* 0x00000010ff457435 */ /* 0x000fe200000001ff */
[----:B------:R-:W-:Y:S01]  /*af50*/  @P0 FFMA.FTZ R73, R66, R73, -R64 ;  /* 0x0000004942490223 */ /* 0x000fe20000010840 */
[----:B------:R-:W-:Y:S01]  /*af60*/  MOV R67, 0xffffffff ;  /* 0xffffffff00437802 */ /* 0x000fe20000000f00 */
[----:B------:R-:W-:Y:S01]  /*af70*/  @P0 FADD.FTZ R78, R78, R65 ;  /* 0x000000414e4e0221 */ /* 0x000fe20000010000 */
[----:B------:R-:W-:Y:S01]  /*af80*/  MOV R64, 0xaff0 ;  /* 0x0000aff000407802 */ /* 0x000fe20000000f00 */
[----:B------:R-:W-:Y:S01]  /*af90*/  @P0 FADD.FTZ R79, R79, R68 ;  /* 0x000000444f4f0221 */ /* 0x000fe20000010000 */
[----:B------:R-:W-:-:S02]  /*afa0*/  MOV R68, RZ ;  /* 0x000000ff00447202 */ /* 0x000fc40000000f00 */
[-C--:B------:R-:W-:Y:S02]  /*afb0*/  MOV R66, R73.reuse ;  /* 0x0000004900427202 */ /* 0x080fe40000000f00 */
[----:B------:R-:W-:Y:S02]  /*afc0*/  MOV R70, R73 ;  /* 0x0000004900467202 */ /* 0x000fe40000000f00 */
[----:B------:R-:W-:Y:S02]  /*afd0*/  MOV R72, R78 ;  /* 0x0000004e00487202 */ /* 0x000fe40000000f00 */
[----:B------:R-:W-:Y:S05]  /*afe0*/  CALL.REL.NOINC `($__internal_2_$__cuda_sm70_shflsync_up) ;  /* 0x0000143000007944 */ /* 0x000fea0003c00000 */
[----:B0-----:R-:W-:Y:S01]  /*aff0*/  HFMA2.MMA R69, -RZ, RZ, 0, 9.5367431640625e-07 ;  /* 0x00000010ff457435 */ /* 0x001fe200000001ff */
[----:B-1----:R-:W-:Y:S02]  /*b000*/  MOV R74, R67 ;  /* 0x00000043004a7202 */ /* 0x002fe40000000f00 */
[----:B------:R-:W-:Y:S02]  /*b010*/  MOV R70, R71 ;  /* 0x0000004700467202 */ /* 0x000fe40000000f00 */
[----:B------:R-:W-:Y:S02]  /*b020*/  MOV R68, RZ ;  /* 0x000000ff00447202 */ /* 0x000fe40000000f00 */
[----:B------:R-:W-:-:S02]  /*b030*/  MOV R67, 0xffffffff ;  /* 0xffffffff00437802 */ /* 0x000fc40000000f00 */
[----:B------:R-:W-:Y:S02]  /*b040*/  MOV R64, 0xb060 ;  /* 0x0000b06000407802 */ /* 0x000fe40000000f00 */
[----:B------:R-:W-:Y:S05]  /*b050*/  CALL.REL.NOINC `($__internal_2_$__cuda_sm70_shflsync_up) ;  /* 0x000013c000007944 */ /* 0x000fea0003c00000 */
[----:B0-----:R-:W-:Y:S01]  /*b060*/  HFMA2.MMA R69, -RZ, RZ, 0, 9.5367431640625e-07 ;  /* 0x00000010ff457435 */ /* 0x001fe200000001ff */
[----:B-1----:R-:W-:Y:S02]  /*b070*/  MOV R76, R67 ;  /* 0x00000043004c7202 */ /* 0x002fe40000000f00 */
[----:B------:R-:W-:Y:S02]  /*b080*/  MOV R70, R78 ;  /* 0x0000004e00467202 */ /* 0x000fe40000000f00 */
[----:B------:R-:W-:Y:S02]  /*b090*/  MOV R68, RZ ;  /* 0x000000ff00447202 */ /* 0x000fe40000000f00 */
[----:B------:R-:W-:Y:S02]  /*b0a0*/  MOV R67, 0xffffffff ;  /* 0xffffffff00437802 */ /* 0x000fe40000000f00 */
[----:B------:R-:W-:Y:S02]  /*b0b0*/  MOV R64, 0xb0d0 ;  /* 0x0000b0d000407802 */ /* 0x000fe40000000f00 */
[----:B------:R-:W-:Y:S05]  /*b0c0*/  CALL.REL.NOINC `($__internal_2_$__cuda_sm70_shflsync_up) ;  /* 0x0000135000007944 */ /* 0x000fea0003c00000 */
[----:B0-----:R-:W-:Y:S01]  /*b0d0*/  HFMA2.MMA R69, -RZ, RZ, 0, 9.5367431640625e-07 ;  /* 0x00000010ff457435 */ /* 0x001fe200000001ff */
[----:B-1----:R-:W-:-:S02]  /*b0e0*/  MOV R218, R67 ;  /* 0x0000004300da7202 */ /* 0x002fc40000000f00 */
[----:B------:R-:W-:Y:S02]  /*b0f0*/  MOV R70, R79 ;  /* 0x0000004f00467202 */ /* 0x000fe40000000f00 */
[----:B------:R-:W-:Y:S02]  /*b100*/  MOV R68, RZ ;  /* 0x000000ff00447202 */ /* 0x000fe40000000f00 */
[----:B------:R-:W-:Y:S02]  /*b110*/  MOV R67, 0xffffffff ;  /* 0xffffffff00437802 */ /* 0x000fe40000000f00 */
[----:B------:R-:W-:Y:S02]  /*b120*/  MOV R64, 0xb140 ;  /* 0x0000b14000407802 */ /* 0x000fe40000000f00 */
[----:B------:R-:W-:Y:S05]  /*b130*/  CALL.REL.NOINC `($__internal_2_$__cuda_sm70_shflsync_up) ;  /* 0x000012e000007944 */ /* 0x000fea0003c00000 */
[----:B01----:R-:W-:Y:S05]  /*b140*/  BRA `(.L_x_51) ;  /* 0xffff91b000007947 */ /* 0x003fea000383ffff */
.L_x_12:
[----:B------:R-:W-:Y:S01]  /*b150*/  HFMA2.MMA R69, -RZ, RZ, 0, 5.9604644775390625e-08 ;  /* 0x00000001ff457435 */ /* 0x000fe200000001ff */
[----:B------:R-:W-:Y:S02]  /*b160*/  MOV R70, R75 ;  /* 0x0000004b00467202 */ /* 0x000fe40000000f00 */
[----:B0-----:R-:W-:Y:S02]  /*b170*/  MOV R68, RZ ;  /* 0x000000ff00447202 */ /* 0x001fe40000000f00 */
[----:B------:R-:W-:-:S02]  /*b180*/  MOV R67, 0xffffffff ;  /* 0xffffffff00437802 */ /* 0x000fc40000000f00 */
[----:B------:R-:W-:Y:S02]  /*b190*/  MOV R64, 0xb1b0 ;  /* 0x0000b1b000407802 */ /* 0x000fe40000000f00 */
[----:B-1---5:R-:W-:Y:S05]  /*b1a0*/  CALL.REL.NOINC `($__internal_2_$__cuda_sm70_shflsync_up) ;  /* 0x0000127000007944 */ /* 0x022fea0003c00000 */
[----:B0-----:R-:W-:Y:S01]  /*b1b0*/  HFMA2.MMA R69, -RZ, RZ, 0, 5.9604644775390625e-08 ;  /* 0x00000001ff457435 */ /* 0x001fe200000001ff */
[----:B-1----:R-:W-:Y:S02]  /*b1c0*/  MOV R76, R67 ;  /* 0x00000043004c7202 */ /* 0x002fe40000000f00 */
[----:B------:R-:W-:Y:S02]  /*b1d0*/  MOV R70, R77 ;  /* 0x0000004d00467202 */ /* 0x000fe40000000f00 */
[----:B------:R-:W-:Y:S02]  /*b1e0*/  MOV R68, RZ ;  /* 0x000000ff00447202 */ /* 0x000fe40000000f00 */
[----:B------:R-:W-:Y:S02]  /*b1f0*/  MOV R67, 0xffffffff ;  /* 0xffffffff00437802 */ /* 0x000fe40000000f00 */
[----:B------:R-:W-:Y:S02]  /*b200*/  MOV R64, 0xb220 ;  /* 0x0000b22000407802 */ /* 0x000fe40000000f00 */
[----:B------:R-:W-:Y:S05]  /*b210*/  CALL.REL.NOINC `($__internal_2_$__cuda_sm70_shflsync_up) ;  /* 0x0000120000007944 */ /* 0x000fea0003c00000 */
[----:B0-----:R-:W-:Y:S01]  /*b220*/  HFMA2.MMA R69, -RZ, RZ, 0, 5.9604644775390625e-08 ;  /* 0x00000001ff457435 */ /* 0x001fe200000001ff */
[----:B-1----:R-:W-:-:S02]  /*b230*/  MOV R66, R67 ;  /* 0x0000004300427202 */ /* 0x002fc40000000f00 */
[----:B------:R-:W-:Y:S02]  /*b240*/  MOV R70, R72 ;  /* 0x0000004800467202 */ /* 0x000fe40000000f00 */
[----:B------:R-:W-:Y:S02]  /*b250*/  MOV R68, RZ ;  /* 0x000000ff00447202 */ /* 0x000fe40000000f00 */
[----:B------:R-:W-:Y:S02]  /*b260*/  MOV R67, 0xffffffff ;  /* 0xffffffff00437802 */ /* 0x000fe40000000f00 */
[----:B------:R-:W-:Y:S02]  /*b270*/  MOV R64, 0xb290 ;  /* 0x0000b29000407802 */ /* 0x000fe40000000f00 */
[----:B------:R-:W-:Y:S05]  /*b280*/  CALL.REL.NOINC `($__internal_2_$__cuda_sm70_shflsync_up) ;  /* 0x0000119000007944 */ /* 0x000fea0003c00000 */
[----:B0-----:R-:W-:Y:S01]  /*b290*/  HFMA2.MMA R69, -RZ, RZ, 0, 5.9604644775390625e-08 ;  /* 0x00000001ff457435 */ /* 0x001fe200000001ff */
[----:B-1----:R-:W-:Y:S02]  /*b2a0*/  MOV R71, R67 ;  /* 0x0000004300477202 */ /* 0x002fe40000000f00 */
[----:B------:R-:W-:Y:S02]  /*b2b0*/  MOV R70, R73 ;  /* 0x0000004900467202 */ /* 0x000fe40000000f00 */
[----:B------:R-:W-:-:S02]  /*b2c0*/  MOV R68, RZ ;  /* 0x000000ff00447202 */ /* 0x000fc40000000f00 */
[----:B------:R-:W-:Y:S02]  /*b2d0*/  MOV R67, 0xffffffff ;  /* 0xffffffff00437802 */ /* 0x000fe40000000f00 */
[----:B------:R-:W-:Y:S02]  /*b2e0*/  MOV R64, 0xb300 ;  /* 0x0000b30000407802 */ /* 0x000fe40000000f00 */
[----:B------:R-:W-:Y:S05]  /*b2f0*/  CALL.REL.NOINC `($__internal_2_$__cuda_sm70_shflsync_up) ;  /* 0x0000112000007944 */ /* 0x000fea0003c00000 */
[----:B-1----:R-:W-:Y:S01]  /*b300*/  MOV R78, R67 ;  /* 0x00000043004e7202 */ /* 0x002fe20000000f00 */
[----:B------:R-:W-:Y:S01]  /*b310*/  HFMA2.MMA R67, -RZ, RZ, 0, 0 ;  /* 0x00000000ff437435 */ /* 0x000fe200000001ff */
[----:B------:R-:W-:Y:S02]  /*b320*/  MOV R77, R66 ;  /* 0x00000042004d7202 */ /* 0x000fe40000000f00 */
[----:B0-----:R-:W-:Y:S02]  /*b330*/  MOV R68, R60 ;  /* 0x0000003c00447202 */ /* 0x001fe40000000f00 */
[----:B------:R-:W-:Y:S02]  /*b340*/  MOV R69, R71 ;  /* 0x0000004700457202 */ /* 0x000fe40000000f00 */
[----:B------:R-:W-:-:S02]  /*b350*/  MOV R65, 0x1f ;  /* 0x0000001f00417802 */ /* 0x000fc40000000f00 */
[----:B------:R-:W-:Y:S02]  /*b360*/  MOV R64, 0xffffffff ;  /* 0xffffffff00407802 */ /* 0x000fe40000000f00 */
[----:B------:R-:W-:Y:S02]  /*b370*/  MOV R66, 0xb390 ;  /* 0x0000b39000427802 */ /* 0x000fe40000000f00 */
[----:B------:R-:W-:Y:S05]  /*b380*/  CALL.REL.NOINC `($__internal_1_$__cuda_sm70_shflsync_idx_p) ;  /* 0x0000104000007944 */ /* 0x000fea0003c00000 */
[----:B0-----:R-:W-:Y:S01]  /*b390*/  HFMA2.MMA R67, -RZ, RZ, 0, 0 ;  /* 0x00000000ff437435 */ /* 0x001fe200000001ff */
[----:B-1----:R-:W-:Y:S02]  /*b3a0*/  MOV R79, R65 ;  /* 0x00000041004f7202 */ /* 0x002fe40000000f00 */
[----:B------:R-:W-:Y:S02]  /*b3b0*/  MOV R68, R61 ;  /* 0x0000003d00447202 */ /* 0x000fe40000000f00 */
[----:B------:R-:W-:Y:S02]  /*b3c0*/  MOV R65, 0x1f ;  /* 0x0000001f00417802 */ /* 0x000fe40000000f00 */
[----:B------:R-:W-:Y:S02]  /*b3d0*/  MOV R64, 0xffffffff ;  /* 0xffffffff00407802 */ /* 0x000fe40000000f00 */
[----:B------:R-:W-:-:S02]  /*b3e0*/  MOV R66, 0xb400 ;  /* 0x0000b40000427802 */ /* 0x000fc40000000f00 */
[----:B------:R-:W-:Y:S05]  /*b3f0*/  CALL.REL.NOINC `($__internal_1_$__cuda_sm70_shflsync_idx_p) ;  /* 0x00000fd000007944 */ /* 0x000fea0003c00000 */
[----:B0-----:R-:W-:Y:S01]  /*b400*/  HFMA2.MMA R67, -RZ, RZ, 0, 0 ;  /* 0x00000000ff437435 */ /* 0x001fe200000001ff */
[----:B-1----:R-:W-:-:S02]  /*b410*/  MOV R217, R65 ;  /* 0x0000004100d97202 */ /* 0x002fc40000000f00 */
[----:B------:R-:W-:Y:S02]  /*b420*/  MOV R68, R62 ;  /* 0x0000003e00447202 */ /* 0x000fe40000000f00 */
[----:B------:R-:W-:Y:S02]  /*b430*/  MOV R65, 0x1f ;  /* 0x0000001f00417802 */ /* 0x000fe40000000f00 */
[----:B------:R-:W-:Y:S02]  /*b440*/  MOV R64, 0xffffffff ;  /* 0xffffffff00407802 */ /* 0x000fe40000000f00 */
[----:B------:R-:W-:Y:S02]  /*b450*/  MOV R66, 0xb470 ;  /* 0x0000b47000427802 */ /* 0x000fe40000000f00 */
[----:B------:R-:W-:Y:S05]  /*b460*/  CALL.REL.NOINC `($__internal_1_$__cuda_sm70_shflsync_idx_p) ;  /* 0x00000f6000007944 */ /* 0x000fea0003c00000 */
[----:B0-----:R-:W-:Y:S01]  /*b470*/  HFMA2.MMA R67, -RZ, RZ, 0, 0 ;  /* 0x00000000ff437435 */ /* 0x001fe200000001ff */
[----:B-1----:R-:W-:Y:S02]  /*b480*/  MOV R218, R65 ;  /* 0x0000004100da7202 */ /* 0x002fe40000000f00 */
[----:B------:R-:W-:Y:S02]  /*b490*/  MOV R68, R63 ;  /* 0x0000003f00447202 */ /* 0x000fe40000000f00 */
[----:B------:R-:W-:-:S02]  /*b4a0*/  MOV R65, 0x1f ;  /* 0x0000001f00417802 */ /* 0x000fc40000000f00 */
[----:B------:R-:W-:Y:S02]  /*b4b0*/  MOV R64, 0xffffffff ;  /* 0xffffffff00407802 */ /* 0x000fe40000000f00 */
[----:B------:R-:W-:Y:S02]  /*b4c0*/  MOV R66, 0xb4e0 ;  /* 0x0000b4e000427802 */ /* 0x000fe40000000f00 */
[----:B------:R-:W-:Y:S05]  /*b4d0*/  CALL.REL.NOINC `($__internal_1_$__cuda_sm70_shflsync_idx_p) ;  /* 0x00000ef000007944 */ /* 0x000fea0003c00000 */
[----:B-1----:R-:W-:Y:S01]  /*b4e0*/  MOV R71, R65 ;  /* 0x0000004100477202 */ /* 0x002fe20000000f00 */
[----:B0-----:R-:W-:Y:S05]  /*b4f0*/  BRA `(.L_x_52) ;  /* 0xffff913000007947 */ /* 0x001fea000383ffff */
.L_x_15:
[----:B------:R-:W-:Y:S01]  /*b500*/  HFMA2.MMA R66, -RZ, RZ, 0, 5.9604644775390625e-08 ;  /* 0x00000001ff427435 */ /* 0x000fe200000001ff */
[----:B------:R-:W-:Y:S02]  /*b510*/  MOV R67, 0x1f ;  /* 0x0000001f00437802 */ /* 0x000fe40000000f00 */
[----:B------:R-:W-:Y:S02]  /*b520*/  MOV R80, 0xffffffff ;  /* 0xffffffff00507802 */ /* 0x000fe40000000f00 */
[----:B------:R-:W-:Y:S02]  /*b530*/  MOV R64, 0xb550 ;  /* 0x0000b55000407802 */ /* 0x000fe40000000f00 */
[----:B-1----:R-:W-:Y:S05]  /*b540*/  CALL.REL.NOINC `($__internal_0_$__cuda_sm70_shflsync_down) ;  /* 0x00000e4000007944 */ /* 0x002fea0003c00000 */
[----:B-1----:R-:W-:Y:S01]  /*b550*/  MOV R68, R80 ;  /* 0x0000005000447202 */ /* 0x002fe20000000f00 */
[----:B0-----:R-:W-:Y:S05]  /*b560*/  BRA `(.L_x_53) ;  /* 0xffffa6b000007947 */ /* 0x001fea000383ffff */
.L_x_16:
[----:B------:R-:W-:Y:S01]  /*b570*/  HFMA2.MMA R66, -RZ, RZ, 0, 5.9604644775390625e-08 ;  /* 0x00000001ff427435 */ /* 0x000fe200000001ff */
[----:B0-----:R-:W-:-:S02]  /*b580*/  MOV R71, R74 ;  /* 0x0000004a00477202 */ /* 0x001fc40000000f00 */
[----:B------:R-:W-:Y:S02]  /*b590*/  MOV R67, 0x1f ;  /* 0x0000001f00437802 */ /* 0x000fe40000000f00 */
[----:B------:R-:W-:Y:S02]  /*b5a0*/  MOV R80, 0xffffffff ;  /* 0xffffffff00507802 */ /* 0x000fe40000000f00 */
[----:B------:R-:W-:Y:S02]  /*b5b0*/  MOV R64, 0xb5d0 ;  /* 0x0000b5d000407802 */ /* 0x000fe40000000f00 */
[----:B-12---:R-:W-:Y:S05]  /*b5c0*/  CALL.REL.NOINC `($__internal_0_$__cuda_sm70_shflsync_down) ;  /* 0x00000dc000007944 */ /* 0x006fea0003c00000 */
[----:B0-----:R-:W-:Y:S01]  /*b5d0*/  HFMA2.MMA R66, -RZ, RZ, 0, 5.9604644775390625e-08 ;  /* 0x00000001ff427435 */ /* 0x001fe200000001ff */
[----:B-1----:R-:W-:Y:S02]  /*b5e0*/  MOV R69, R80 ;  /* 0x0000005000457202 */ /* 0x002fe40000000f00 */
[----:B------:R-:W-:Y:S02]  /*b5f0*/  MOV R71, R73 ;  /* 0x0000004900477202 */ /* 0x000fe40000000f00 */
[----:B------:R-:W-:Y:S02]  /*b600*/  MOV R67, 0x1f ;  /* 0x0000001f00437802 */ /* 0x000fe40000000f00 */
[----:B------:R-:W-:-:S02]  /*b610*/  MOV R80, 0xffffffff ;  /* 0xffffffff00507802 */ /* 0x000fc40000000f00 */
[----:B------:R-:W-:Y:S02]  /*b620*/  MOV R64, 0xb640 ;  /* 0x0000b64000407802 */ /* 0x000fe40000000f00 */
[----:B------:R-:W-:Y:S05]  /*b630*/  CALL.REL.NOINC `($__internal_0_$__cuda_sm70_shflsync_down) ;  /* 0x00000d5000007944 */ /* 0x000fea0003c00000 */
[----:B0-----:R-:W-:Y:S01]  /*b640*/  HFMA2.MMA R66, -RZ, RZ, 0, 5.9604644775390625e-08 ;  /* 0x00000001ff427435 */ /* 0x001fe200000001ff */
[----:B-1----:R-:W-:Y:S02]  /*b650*/  MOV R70, R80 ;  /* 0x0000005000467202 */ /* 0x002fe40000000f00 */
[----:B------:R-:W-:Y:S02]  /*b660*/  MOV R71, R72 ;  /* 0x0000004800477202 */ /* 0x000fe40000000f00 */
[----:B------:R-:W-:Y:S02]  /*b670*/  MOV R67, 0x1f ;  /* 0x0000001f00437802 */ /* 0x000fe40000000f00 */
[----:B------:R-:W-:Y:S02]  /*b680*/  MOV R80, 0xffffffff ;  /* 0xffffffff00507802 */ /* 0x000fe40000000f00 */
[----:B------:R-:W-:Y:S02]  /*b690*/  MOV R64, 0xb6b0 ;  /* 0x0000b6b000407802 */ /* 0x000fe40000000f00 */
[----:B------:R-:W-:Y:S05]  /*b6a0*/  CALL.REL.NOINC `($__internal_0_$__cuda_sm70_shflsync_down) ;  /* 0x00000ce000007944 */ /* 0x000fea0003c00000 */
[----:B01----:R-:W-:Y:S05]  /*b6b0*/  BRA `(.L_x_54) ;  /* 0xffffa5a000007947 */ /* 0x003fea000383ffff */
.L_x_19:
[----:B------:R-:W-:Y:S01]  /*b6c0*/  HFMA2.MMA R66, -RZ, RZ, 0, 1.1920928955078125e-07 ;  /* 0x00000002ff427435 */ /* 0x000fe200000001ff */
[----:B0-----:R-:W-:-:S02]  /*b6d0*/  MOV R71, R75 ;  /* 0x0000004b00477202 */ /* 0x001fc40000000f00 */
[----:B------:R-:W-:Y:S02]  /*b6e0*/  MOV R67, 0x1f ;  /* 0x0000001f00437802 */ /* 0x000fe40000000f00 */
[----:B--2---:R-:W-:Y:S02]  /*b6f0*/  MOV R80, 0xffffffff ;  /* 0xffffffff00507802 */ /* 0x004fe40000000f00 */
[----:B------:R-:W-:Y:S02]  /*b700*/  MOV R64, 0xb720 ;  /* 0x0000b72000407802 */ /* 0x000fe40000000f00 */
[----:B-1-34-:R-:W-:Y:S05]  /*b710*/  CALL.REL.NOINC `($__internal_0_$__cuda_sm70_shflsync_down) ;  /* 0x00000c7000007944 */ /* 0x01afea0003c00000 */
[----:B0-----:R-:W-:Y:S01]  /*b720*/  HFMA2.MMA R66, -RZ, RZ, 0, 1.1920928955078125e-07 ;  /* 0x00000002ff427435 */ /* 0x001fe200000001ff */
[----:B-1----:R-:W-:Y:S02]  /*b730*/  MOV R68, R80 ;  /* 0x0000005000447202 */ /* 0x002fe40000000f00 */
[----:B------:R-:W-:Y:S02]  /*b740*/  MOV R71, R74 ;  /* 0x0000004a00477202 */ /* 0x000fe40000000f00 */
[----:B------:R-:W-:Y:S02]  /*b750*/  MOV R67, 0x1f ;  /* 0x0000001f00437802 */ /* 0x000fe40000000f00 */
[----:B------:R-:W-:-:S02]  /*b760*/  MOV R80, 0xffffffff ;  /* 0xffffffff00507802 */ /* 0x000fc40000000f00 */
[----:B------:R-:W-:Y:S02]  /*b770*/  MOV R64, 0xb790 ;  /* 0x0000b79000407802 */ /* 0x000fe40000000f00 */
[----:B------:R-:W-:Y:S05]  /*b780*/  CALL.REL.NOINC `($__internal_0_$__cuda_sm70_shflsync_down) ;  /* 0x00000c0000007944 */ /* 0x000fea0003c00000 */
[----:B0-----:R-:W-:Y:S01]  /*b790*/  HFMA2.MMA R66, -RZ, RZ, 0, 1.1920928955078125e-07 ;  /* 0x00000002ff427435 */ /* 0x001fe200000001ff */
[----:B-1----:R-:W-:Y:S02]  /*b7a0*/  MOV R69, R80 ;  /* 0x0000005000457202 */ /* 0x002fe40000000f00 */
[----:B------:R-:W-:Y:S02]  /*b7b0*/  MOV R71, R73 ;  /* 0x0000004900477202 */ /* 0x000fe40000000f00 */
[----:B------:R-:W-:Y:S02]  /*b7c0*/  MOV R67, 0x1f ;  /* 0x0000001f00437802 */ /* 0x000fe40000000f00 */
[----:B------:R-:W-:Y:S02]  /*b7d0*/  MOV R80, 0xffffffff ;  /* 0xffffffff00507802 */ /* 0x000fe40000000f00 */
[----:B------:R-:W-:Y:S02]  /*b7e0*/  MOV R64, 0xb800 ;  /* 0x0000b80000407802 */ /* 0x000fe40000000f00 */
[----:B------:R-:W-:Y:S05]  /*b7f0*/  CALL.REL.NOINC `($__internal_0_$__cuda_sm70_shflsync_down) ;  /* 0x00000b9000007944 */ /* 0x000fea0003c00000 */
[----:B0-----:R-:W-:Y:S01]  /*b800*/  HFMA2.MMA R66, -RZ, RZ, 0, 1.1920928955078125e-07 ;  /* 0x00000002ff427435 */ /* 0x001fe200000001ff */
[----:B-1----:R-:W-:-:S02]  /*b810*/  MOV R70, R80 ;  /* 0x0000005000467202 */ /* 0x002fc40000000f00 */
[----:B------:R-:W-:Y:S02]  /*b820*/  MOV R71, R72 ;  /* 0x0000004800477202 */ /* 0x000fe40000000f00 */
[----:B------:R-:W-:Y:S02]  /*b830*/  MOV R67, 0x1f ;  /* 0x0000001f00437802 */ /* 0x000fe40000000f00 */
[----:B------:R-:W-:Y:S02]  /*b840*/  MOV R80, 0xffffffff ;  /* 0xffffffff00507802 */ /* 0x000fe40000000f00 */
[----:B------:R-:W-:Y:S02]  /*b850*/  MOV R64, 0xb870 ;  /* 0x0000b87000407802 */ /* 0x000fe40000000f00 */
[----:B------:R-:W-:Y:S05]  /*b860*/  CALL.REL.NOINC `($__internal_0_$__cuda_sm70_shflsync_down) ;  /* 0x00000b2000007944 */ /* 0x000fea0003c00000 */
[----:B01----:R-:W-:Y:S05]  /*b870*/  BRA `(.L_x_55) ;  /* 0xffffa53000007947 */ /* 0x003fea000383ffff */
.L_x_22:
[----:B------:R-:W-:Y:S01]  /*b880*/  HFMA2.MMA R66, -RZ, RZ, 0, 2.384185791015625e-07 ;  /* 0x00000004ff427435 */ /* 0x000fe200000001ff */
[----:B------:R-:W-:Y:S02]  /*b890*/  MOV R71, R75 ;  /* 0x0000004b00477202 */ /* 0x000fe40000000f00 */
[----:B------:R-:W-:Y:S02]  /*b8a0*/  MOV R67, 0x1f ;  /* 0x0000001f00437802 */ /* 0x000fe40000000f00 */
[----:B-1----:R-:W-:-:S02]  /*b8b0*/  MOV R80, 0xffffffff ;  /* 0xffffffff00507802 */ /* 0x002fc40000000f00 */
[----:B------:R-:W-:Y:S02]  /*b8c0*/  MOV R64, 0xb8e0 ;  /* 0x0000b8e000407802 */ /* 0x000fe40000000f00 */
[----:B0-234-:R-:W-:Y:S05]  /*b8d0*/  CALL.REL.NOINC `($__internal_0_$__cuda_sm70_shflsync_down) ;  /* 0x00000ab000007944 */ /* 0x01dfea0003c00000 */
[----:B-1----:R-:W-:Y:S01]  /*b8e0*/  MOV R68, R80 ;  /* 0x0000005000447202 */ /* 0x002fe20000000f00 */
[----:B0-----:R-:W-:Y:S05]  /*b8f0*/  BRA `(.L_x_56) ;  /* 0xffffa5d000007947 */ /* 0x001fea000383ffff */
.L_x_23:
[----:B------:R-:W-:Y:S01]  /*b900*/  HFMA2.MMA R66, -RZ, RZ, 0, 2.384185791015625e-07 ;  /* 0x00000004ff427435 */ /* 0x000fe200000001ff */
[----:B------:R-:W-:Y:S02]  /*b910*/  MOV R71, R74 ;  /* 0x0000004a00477202 */ /* 0x000fe40000000f00 */
[----:B------:R-:W-:Y:S02]  /*b920*/  MOV R67, 0x1f ;  /* 0x0000001f00437802 */ /* 0x000fe40000000f00 */
[----:B-1----:R-:W-:Y:S02]  /*b930*/  MOV R80, 0xffffffff ;  /* 0xffffffff00507802 */ /* 0x002fe40000000f00 */
[----:B------:R-:W-:Y:S02]  /*b940*/  MOV R64, 0xb960 ;  /* 0x0000b96000407802 */ /* 0x000fe40000000f00 */
[----:B0-234-:R-:W-:Y:S05]  /*b950*/  CALL.REL.NOINC `($__internal_0_$__cuda_sm70_shflsync_down) ;  /* 0x00000a3000007944 */ /* 0x01dfea0003c00000 */
[----:B0-----:R-:W-:Y:S01]  /*b960*/  HFMA2.MMA R66, -RZ, RZ, 0, 2.384185791015625e-07 ;  /* 0x00000004ff427435 */ /* 0x001fe200000001ff */
[----:B-1----:R-:W-:Y:S02]  /*b970*/  MOV R69, R80 ;  /* 0x0000005000457202 */ /* 0x002fe40000000f00 */
[----:B------:R-:W-:-:S02]  /*b980*/  MOV R71, R73 ;  /* 0x0000004900477202 */ /* 0x000fc40000000f00 */
[----:B------:R-:W-:Y:S02]  /*b990*/  MOV R67, 0x1f ;  /* 0x0000001f00437802 */ /* 0x000fe40000000f00 */
[----:B------:R-:W-:Y:S02]  /*b9a0*/  MOV R80, 0xffffffff ;  /* 0xffffffff00507802 */ /* 0x000fe40000000f00 */
[----:B------:R-:W-:Y:S02]  /*b9b0*/  MOV R64, 0xb9d0 ;  /* 0x0000b9d000407802 */ /* 0x000fe40000000f00 */
[----:B------:R-:W-:Y:S05]  /*b9c0*/  CALL.REL.NOINC `($__internal_0_$__cuda_sm70_shflsync_down) ;  /* 0x000009c000007944 */ /* 0x000fea0003c00000 */
[----:B0-----:R-:W-:Y:S01]  /*b9d0*/  HFMA2.MMA R66, -RZ, RZ, 0, 2.384185791015625e-07 ;  /* 0x00000004ff427435 */ /* 0x001fe200000001ff */
[----:B-1----:R-:W-:Y:S02]  /*b9e0*/  MOV R70, R80 ;  /* 0x0000005000467202 */ /* 0x002fe40000000f00 */
[----:B------:R-:W-:Y:S02]  /*b9f0*/  MOV R71, R72 ;  /* 0x0000004800477202 */ /* 0x000fe40000000f00 */
[----:B------:R-:W-:Y:S02]  /*ba00*/  MOV R67, 0x1f ;  /* 0x0000001f00437802 */ /* 0x000fe40000000f00 */
[----:B------:R-:W-:-:S02]  /*ba10*/  MOV R80, 0xffffffff ;  /* 0xffffffff00507802 */ /* 0x000fc40000000f00 */
[----:B------:R-:W-:Y:S02]  /*ba20*/  MOV R64, 0xba40 ;  /* 0x0000ba4000407802 */ /* 0x000fe40000000f00 */
[----:B------:R-:W-:Y:S05]  /*ba30*/  CALL.REL.NOINC `($__internal_0_$__cuda_sm70_shflsync_down) ;  /* 0x0000095000007944 */ /* 0x000fea0003c00000 */
[----:B01----:R-:W-:Y:S05]  /*ba40*/  BRA `(.L_x_57) ;  /* 0xffffa4c000007947 */ /* 0x003fea000383ffff */
.L_x_26:
[----:B------:R-:W-:Y:S01]  /*ba50*/  HFMA2.MMA R66, -RZ, RZ, 0, 4.76837158203125e-07 ;  /* 0x00000008ff427435 */ /* 0x000fe200000001ff */
[----:B------:R-:W-:Y:S02]  /*ba60*/  MOV R71, R75 ;  /* 0x0000004b00477202 */ /* 0x000fe40000000f00 */
[----:B------:R-:W-:Y:S02]  /*ba70*/  MOV R67, 0x1f ;  /* 0x0000001f00437802 */ /* 0x000fe40000000f00 */
[----:B-1----:R-:W-:Y:S02]  /*ba80*/  MOV R80, 0xffffffff ;  /* 0xffffffff00507802 */ /* 0x002fe40000000f00 */
[----:B------:R-:W-:Y:S02]  /*ba90*/  MOV R64, 0xbab0 ;  /* 0x0000bab000407802 */ /* 0x000fe40000000f00 */
[----:B0-234-:R-:W-:Y:S05]  /*baa0*/  CALL.REL.NOINC `($__internal_0_$__cuda_sm70_shflsync_down) ;  /* 0x000008e000007944 */ /* 0x01dfea0003c00000 */
[----:B0-----:R-:W-:Y:S01]  /*bab0*/  HFMA2.MMA R66, -RZ, RZ, 0, 4.76837158203125e-07 ;  /* 0x00000008ff427435 */ /* 0x001fe200000001ff */
[----:B-1----:R-:W-:Y:S02]  /*bac0*/  MOV R68, R80 ;  /* 0x0000005000447202 */ /* 0x002fe40000000f00 */
[----:B------:R-:W-:-:S02]  /*bad0*/  MOV R71, R74 ;  /* 0x0000004a00477202 */ /* 0x000fc40000000f00 */
[----:B------:R-:W-:Y:S02]  /*bae0*/  MOV R67, 0x1f ;  /* 0x0000001f00437802 */ /* 0x000fe40000000f00 */
[----:B------:R-:W-:Y:S02]  /*baf0*/  MOV R80, 0xffffffff ;  /* 0xffffffff00507802 */ /* 0x000fe40000000f00 */
[----:B------:R-:W-:Y:S02]  /*bb00*/  MOV R64, 0xbb20 ;  /* 0x0000bb2000407802 */ /* 0x000fe40000000f00 */
[----:B------:R-:W-:Y:S05]  /*bb10*/  CALL.REL.NOINC `($__internal_0_$__cuda_sm70_shflsync_down) ;  /* 0x0000087000007944 */ /* 0x000fea0003c00000 */
[----:B0-----:R-:W-:Y:S01]  /*bb20*/  HFMA2.MMA R66, -RZ, RZ, 0, 4.76837158203125e-07 ;  /* 0x00000008ff427435 */ /* 0x001fe200000001ff */
[----:B-1----:R-:W-:Y:S02]  /*bb30*/  MOV R69, R80 ;  /* 0x0000005000457202 */ /* 0x002fe40000000f00 */
[----:B------:R-:W-:Y:S02]  /*bb40*/  MOV R71, R73 ;  /* 0x0000004900477202 */ /* 0x000fe40000000f00 */
[----:B------:R-:W-:Y:S02]  /*bb50*/  MOV R67, 0x1f ;  /* 0x0000001f00437802 */ /* 0x000fe40000000f00 */
[----:B------:R-:W-:-:S02]  /*bb60*/  MOV R80, 0xffffffff ;  /* 0xffffffff00507802 */ /* 0x000fc40000000f00 */
[----:B------:R-:W-:Y:S02]  /*bb70*/  MOV R64, 0xbb90 ;  /* 0x0000bb9000407802 */ /* 0x000fe40000000f00 */
[----:B------:R-:W-:Y:S05]  /*bb80*/  CALL.REL.NOINC `($__internal_0_$__cuda_sm70_shflsync_down) ;  /* 0x0000080000007944 */ /* 0x000fea0003c00000 */
[----:B0-----:R-:W-:Y:S01]  /*bb90*/  HFMA2.MMA R66, -RZ, RZ, 0, 4.76837158203125e-07 ;  /* 0x00000008ff427435 */ /* 0x001fe200000001ff */
[----:B-1----:R-:W-:Y:S02]  /*bba0*/  MOV R70, R80 ;  /* 0x0000005000467202 */ /* 0x002fe40000000f00 */
[----:B------:R-:W-:Y:S02]  /*bbb0*/  MOV R71, R72 ;  /* 0x0000004800477202 */ /* 0x000fe40000000f00 */
[----:B------:R-:W-:Y:S02]  /*bbc0*/  MOV R67, 0x1f ;  /* 0x0000001f00437802 */ /* 0x000fe40000000f00 */
[----:B------:R-:W-:Y:S02]  /*bbd0*/  MOV R80, 0xffffffff ;  /* 0xffffffff00507802 */ /* 0x000fe40000000f00 */
[----:B------:R-:W-:Y:S02]  /*bbe0*/  MOV R64, 0xbc00 ;  /* 0x0000bc0000407802 */ /* 0x000fe40000000f00 */
[----:B------:R-:W-:Y:S05]  /*bbf0*/  CALL.REL.NOINC `($__internal_0_$__cuda_sm70_shflsync_down) ;  /* 0x0000079000007944 */ /* 0x000fea0003c00000 */
[----:B01----:R-:W-:Y:S05]  /*bc00*/  BRA `(.L_x_58) ;  /* 0xffffa45000007947 */ /* 0x003fea000383ffff */
.L_x_29:
[----:B------:R-:W-:Y:S01]  /*bc10*/  HFMA2.MMA R66, -RZ, RZ, 0, 9.5367431640625e-07 ;  /* 0x00000010ff427435 */ /* 0x000fe200000001ff */
[----:B------:R-:W-:-:S02]  /*bc20*/  MOV R71, R75 ;  /* 0x0000004b00477202 */ /* 0x000fc40000000f00 */
[----:B------:R-:W-:Y:S02]  /*bc30*/  MOV R67, 0x1f ;  /* 0x0000001f00437802 */ /* 0x000fe40000000f00 */
[----:B-1----:R-:W-:Y:S02]  /*bc40*/  MOV R80, 0xffffffff ;  /* 0xffffffff00507802 */ /* 0x002fe40000000f00 */
[----:B------:R-:W-:Y:S02]  /*bc50*/  MOV R64, 0xbc70 ;  /* 0x0000bc7000407802 */ /* 0x000fe40000000f00 */
[----:B0-234-:R-:W-:Y:S05]  /*bc60*/  CALL.REL.NOINC `($__internal_0_$__cuda_sm70_shflsync_down) ;  /* 0x0000072000007944 */ /* 0x01dfea0003c00000 */
[----:B-1----:R-:W-:Y:S01]  /*bc70*/  MOV R68, R80 ;  /* 0x0000005000447202 */ /* 0x002fe20000000f00 */
[----:B0-----:R-:W-:Y:S05]  /*bc80*/  BRA `(.L_x_59) ;  /* 0xffffa4f000007947 */ /* 0x001fea000383ffff */
.L_x_30:
[----:B------:R-:W-:Y:S01]  /*bc90*/  HFMA2.MMA R66, -RZ, RZ, 0, 9.5367431640625e-07 ;  /* 0x00000010ff427435 */ /* 0x000fe200000001ff */
[----:B------:R-:W-:Y:S02]  /*bca0*/  MOV R71, R74 ;  /* 0x0000004a00477202 */ /* 0x000fe40000000f00 */
[----:B------:R-:W-:Y:S02]  /*bcb0*/  MOV R67, 0x1f ;  /* 0x0000001f00437802 */ /* 0x000fe40000000f00 */
[----:B-1----:R-:W-:-:S02]  /*bcc0*/  MOV R80, 0xffffffff ;  /* 0xffffffff00507802 */ /* 0x002fc40000000f00 */
[----:B------:R-:W-:Y:S02]  /*bcd0*/  MOV R64, 0xbcf0 ;  /* 0x0000bcf000407802 */ /* 0x000fe40000000f00 */
[----:B0-234-:R-:W-:Y:S05]  /*bce0*/  CALL.REL.NOINC `($__internal_0_$__cuda_sm70_shflsync_down) ;  /* 0x000006a000007944 */ /* 0x01dfea0003c00000 */
[----:B0-----:R-:W-:Y:S01]  /*bcf0*/  HFMA2.MMA R66, -RZ, RZ, 0, 9.5367431640625e-07 ;  /* 0x00000010ff427435 */ /* 0x001fe200000001ff */
[----:B-1----:R-:W-:Y:S02]  /*bd00*/  MOV R69, R80 ;  /* 0x0000005000457202 */ /* 0x002fe40000000f00 */
[----:B------:R-:W-:Y:S02]  /*bd10*/  MOV R71, R73 ;  /* 0x0000004900477202 */ /* 0x000fe40000000f00 */
[----:B------:R-:W-:Y:S02]  /*bd20*/  MOV R67, 0x1f ;  /* 0x0000001f00437802 */ /* 0x000fe40000000f00 */
[----:B------:R-:W-:Y:S02]  /*bd30*/  MOV R80, 0xffffffff ;  /* 0xffffffff00507802 */ /* 0x000fe40000000f00 */
[----:B------:R-:W-:Y:S02]  /*bd40*/  MOV R64, 0xbd60 ;  /* 0x0000bd6000407802 */ /* 0x000fe40000000f00 */
[----:B------:R-:W-:Y:S05]  /*bd50*/  CALL.REL.NOINC `($__internal_0_$__cuda_sm70_shflsync_down) ;  /* 0x0000063000007944 */ /* 0x000fea0003c00000 */
[----:B0-----:R-:W-:Y:S01]  /*bd60*/  HFMA2.MMA R66, -RZ, RZ, 0, 9.5367431640625e-07 ;  /* 0x00000010ff427435 */ /* 0x001fe200000001ff */
[----:B-1----:R-:W-:-:S02]  /*bd70*/  MOV R70, R80 ;  /* 0x0000005000467202 */ /* 0x002fc40000000f00 */
[----:B------:R-:W-:Y:S02]  /*bd80*/  MOV R71, R72 ;  /* 0x0000004800477202 */ /* 0x000fe40000000f00 */
[----:B------:R-:W-:Y:S02]  /*bd90*/  MOV R67, 0x1f ;  /* 0x0000001f00437802 */ /* 0x000fe40000000f00 */
[----:B------:R-:W-:Y:S02]  /*bda0*/  MOV R80, 0xffffffff ;  /* 0xffffffff00507802 */ /* 0x000fe40000000f00 */
[----:B------:R-:W-:Y:S02]  /*bdb0*/  MOV R64, 0xbdd0 ;  /* 0x0000bdd000407802 */ /* 0x000fe40000000f00 */
[----:B------:R-:W-:Y:S05]  /*bdc0*/  CALL.REL.NOINC `($__internal_0_$__cuda_sm70_shflsync_down) ;  /* 0x000005c000007944 */ /* 0x000fea0003c00000 */
[----:B01----:R-:W-:Y:S05]  /*bdd0*/  BRA `(.L_x_60) ;  /* 0xffffa3e000007947 */ /* 0x003fea000383ffff */
.L_x_33:
[----:B------:R-:W-:Y:S01]  /*bde0*/  HFMA2.MMA R67, -RZ, RZ, 0, 0 ;  /* 0x00000000ff437435 */ /* 0x000fe200000001ff */
[----:B--2---:R-:W-:Y:S02]  /*bdf0*/  MOV R68, R75 ;  /* 0x0000004b00447202 */ /* 0x004fe40000000f00 */
[----:B------:R-:W-:Y:S02]  /*be00*/  MOV R65, 0x1f ;  /* 0x0000001f00417802 */ /* 0x000fe40000000f00 */
[----:B------:R-:W-:-:S02]  /*be10*/  MOV R64, 0xffffffff ;  /* 0xffffffff00407802 */ /* 0x000fc40000000f00 */
[----:B------:R-:W-:Y:S02]  /*be20*/  MOV R66, 0xbe40 ;  /* 0x0000be4000427802 */ /* 0x000fe40000000f00 */
[----:B01-34-:R-:W-:Y:S05]  /*be30*/  CALL.REL.NOINC `($__internal_1_$__cuda_sm70_shflsync_idx_p) ;  /* 0x0000059000007944 */ /* 0x01bfea0003c00000 */
[----:B0-----:R-:W-:Y:S01]  /*be40*/  HFMA2.MMA R67, -RZ, RZ, 0, 0 ;  /* 0x00000000ff437435 */ /* 0x001fe200000001ff */
[----:B-1----:R-:W-:Y:S02]  /*be50*/  MOV R249, R65 ;  /* 0x0000004100f97202 */ /* 0x002fe40000000f00 */
[----:B------:R-:W-:Y:S02]  /*be60*/  MOV R68, R74 ;  /* 0x0000004a00447202 */ /* 0x000fe40000000f00 */
[----:B------:R-:W-:Y:S02]  /*be70*/  MOV R65, 0x1f ;  /* 0x0000001f00417802 */ /* 0x000fe40000000f00 */
[----:B------:R-:W-:Y:S02]  /*be80*/  MOV R64, 0xffffffff ;  /* 0xffffffff00407802 */ /* 0x000fe40000000f00 */
[----:B------:R-:W-:Y:S02]  /*be90*/  MOV R66, 0xbeb0 ;  /* 0x0000beb000427802 */ /* 0x000fe40000000f00 */
        /* <DEDUP_REMOVED lines=15> */
[----:B------:R-:W-:Y:S01]  /*bf90*/  HFMA2.MMA R66, -RZ, RZ, 0, 5.9604644775390625e-08 ;  /* 0x00000001ff427435 */ /* 0x000fe200000001ff */
[----:B-1----:R-:W-:Y:S02]  /*bfa0*/  MOV R247, R65 ;  /* 0x0000004100f77202 */ /* 0x002fe40000000f00 */
[----:B------:R-:W-:Y:S02]  /*bfb0*/  MOV R71, R75 ;  /* 0x0000004b00477202 */ /* 0x000fe40000000f00 */
[----:B0-----:R-:W-:Y:S02]  /*bfc0*/  MOV R67, 0x1f ;  /* 0x0000001f00437802 */ /* 0x001fe40000000f00 */
[----:B------:R-:W-:Y:S02]  /*bfd0*/  MOV R80, 0xffffffff ;  /* 0xffffffff00507802 */ /* 0x000fe40000000f00 */
[----:B------:R-:W-:-:S02]  /*bfe0*/  MOV R64, 0xc000 ;  /* 0x0000c00000407802 */ /* 0x000fc40000000f00 */
[----:B------:R-:W-:Y:S05]  /*bff0*/  CALL.REL.NOINC `($__internal_0_$__cuda_sm70_shflsync_down) ;  /* 0x0000039000007944 */ /* 0x000fea0003c00000 */
[----:B0-----:R-:W-:Y:S01]  /*c000*/  HFMA2.MMA R66, -RZ, RZ, 0, 5.9604644775390625e-08 ;  /* 0x00000001ff427435 */ /* 0x001fe200000001ff */
[----:B-1----:R-:W-:-:S02]  /*c010*/  MOV R81, R80 ;  /* 0x0000005000517202 */ /* 0x002fc40000000f00 */
[----:B------:R-:W-:Y:S02]  /*c020*/  MOV R71, R74 ;  /* 0x0000004a00477202 */ /* 0x000fe40000000f00 */
[----:B------:R-:W-:Y:S02]  /*c030*/  MOV R67, 0x1f ;  /* 0x0000001f00437802 */ /* 0x000fe40000000f00 */
[----:B------:R-:W-:Y:S02]  /*c040*/  MOV R80, 0xffffffff ;  /* 0xffffffff00507802 */ /* 0x000fe40000000f00 */
[----:B------:R-:W-:Y:S02]  /*c050*/  MOV R64, 0xc070 ;  /* 0x0000c07000407802 */ /* 0x000fe40000000f00 */
[----:B------:R-:W-:Y:S05]  /*c060*/  CALL.REL.NOINC `($__internal_0_$__cuda_sm70_shflsync_down) ;  /* 0x0000032000007944 */ /* 0x000fea0003c00000 */
[----:B0-----:R-:W-:Y:S01]  /*c070*/  HFMA2.MMA R66, -RZ, RZ, 0, 5.9604644775390625e-08 ;  /* 0x00000001ff427435 */ /* 0x001fe200000001ff */
[----:B-1----:R-:W-:Y:S02]  /*c080*/  MOV R82, R80 ;  /* 0x0000005000527202 */ /* 0x002fe40000000f00 */
[----:B------:R-:W-:Y:S02]  /*c090*/  MOV R71, R73 ;  /* 0x0000004900477202 */ /* 0x000fe40000000f00 */
[----:B------:R-:W-:-:S02]  /*c0a0*/  MOV R67, 0x1f ;  /* 0x0000001f00437802 */ /* 0x000fc40000000f00 */
[----:B------:R-:W-:Y:S02]  /*c0b0*/  MOV R80, 0xffffffff ;  /* 0xffffffff00507802 */ /* 0x000fe40000000f00 */
[----:B------:R-:W-:Y:S02]  /*c0c0*/  MOV R64, 0xc0e0 ;  /* 0x0000c0e000407802 */ /* 0x000fe40000000f00 */
[----:B------:R-:W-:Y:S05]  /*c0d0*/  CALL.REL.NOINC `($__internal_0_$__cuda_sm70_shflsync_down) ;  /* 0x000002b000007944 */ /* 0x000fea0003c00000 */
[----:B0-----:R-:W-:Y:S01]  /*c0e0*/  HFMA2.MMA R66, -RZ, RZ, 0, 5.9604644775390625e-08 ;  /* 0x00000001ff427435 */ /* 0x001fe200000001ff */
[----:B-1----:R-:W-:Y:S02]  /*c0f0*/  MOV R69, R80 ;  /* 0x0000005000457202 */ /* 0x002fe40000000f00 */
[----:B------:R-:W-:Y:S02]  /*c100*/  MOV R71, R72 ;  /* 0x0000004800477202 */ /* 0x000fe40000000f00 */
[----:B------:R-:W-:Y:S02]  /*c110*/  MOV R67, 0x1f ;  /* 0x0000001f00437802 */ /* 0x000fe40000000f00 */
[----:B------:R-:W-:Y:S02]  /*c120*/  MOV R80, 0xffffffff ;  /* 0xffffffff00507802 */ /* 0x000fe40000000f00 */
[----:B------:R-:W-:-:S02]  /*c130*/  MOV R64, 0xc150 ;  /* 0x0000c15000407802 */ /* 0x000fc40000000f00 */
[----:B------:R-:W-:Y:S05]  /*c140*/  CALL.REL.NOINC `($__internal_0_$__cuda_sm70_shflsync_down) ;  /* 0x0000024000007944 */ /* 0x000fea0003c00000 */
[-C--:B------:R-:W-:Y:S01]  /*c150*/  FMUL.FTZ R243, R63, R250.reuse ;  /* 0x000000fa3ff37220 */ /* 0x080fe20000410000 */
[----:B0-----:R-:W-:Y:S01]  /*c160*/  HFMA2.MMA R67, -RZ, RZ, 0, 0 ;  /* 0x00000000ff437435 */ /* 0x001fe200000001ff */
[----:B------:R-:W-:Y:S01]  /*c170*/  FMUL.FTZ R244, R62, R250 ;  /* 0x000000fa3ef47220 */ /* 0x000fe20000410000 */
[----:B------:R-:W-:Y:S01]  /*c180*/  MOV R68, R60 ;  /* 0x0000003c00447202 */ /* 0x000fe20000000f00 */
[CC--:B------:R-:W-:Y:S01]  /*c190*/  FMUL.FTZ R246, R60.reuse, R250.reuse ;  /* 0x000000fa3cf67220 */ /* 0x0c0fe20000410000 */
[----:B------:R-:W-:Y:S01]  /*c1a0*/  MOV R65, 0x1f ;  /* 0x0000001f00417802 */ /* 0x000fe20000000f00 */
[-C--:B------:R-:W-:Y:S01]  /*c1b0*/  FMUL.FTZ R245, R60, R249.reuse ;  /* 0x000000f93cf57220 */ /* 0x080fe20000410000 */
[----:B------:R-:W-:Y:S01]  /*c1c0*/  MOV R64, 0xffffffff ;  /* 0xffffffff00407802 */ /* 0x000fe20000000f00 */
[----:B------:R-:W-:Y:S01]  /*c1d0*/  FMUL.FTZ R250, R61, R250 ;  /* 0x000000fa3dfa7220 */ /* 0x000fe20000410000 */
[----:B------:R-:W-:Y:S01]  /*c1e0*/  MOV R66, 0xc220 ;  /* 0x0000c22000427802 */ /* 0x000fe20000000f00 */
[----:B------:R-:W-:-:S02]  /*c1f0*/  FFMA.FTZ R243, R62, R249, -R243 ;  /* 0x000000f93ef37223 */ /* 0x000fc400000108f3 */
[----:B------:R-:W-:Y:S02]  /*c200*/  FFMA.FTZ R244, R63, R249, R244 ;  /* 0x000000f93ff47223 */ /* 0x000fe400000100f4 */
[----:B-1----:R-:W-:Y:S05]  /*c210*/  CALL.REL.NOINC `($__internal_1_$__cuda_sm70_shflsync_idx_p) ;  /* 0x000001b000007944 */ /* 0x002fea0003c00000 */
        /* <DEDUP_REMOVED lines=23> */
        .weak           $__internal_0_$__cuda_sm70_shflsync_down
        .type           $__internal_0_$__cuda_sm70_shflsync_down,@function
        .size           $__internal_0_$__cuda_sm70_shflsync_down,($__internal_1_$__cuda_sm70_shflsync_idx_p - $__internal_0_$__cuda_sm70_shflsync_down)
$__internal_0_$__cuda_sm70_shflsync_down:
[----:B------:R-:W-:Y:S01]  /*c390*/  HFMA2.MMA R65, -RZ, RZ, 0, 0 ;  /* 0x00000000ff417435 */ /* 0x000fe200000001ff */
[----:B------:R-:W-:Y:S04]  /*c3a0*/  WARPSYNC R80 ;  /* 0x0000005000007348 */ /* 0x000fe80003800000 */
[----:B------:R0:W1:Y:S01]  /*c3b0*/  SHFL.DOWN PT, R80, R71, R66, R67 ;  /* 0x0800004247507389 */ /* 0x00006200000e0043 */
[----:B------:R-:W-:Y:S05]  /*c3c0*/  RET.REL.NODEC R64 `(_Z25selective_scan_bwd_kernelI32Selective_Scan_bwd_kernel_traitsILi128ELi16ELb0ELb0ELb0ELb0ELb0EN3c108BFloat16ENS1_7complexIfEEEEv12SSMParamsBwd) ;  /* 0xffff3c3040007950 */ /* 0x000fea0003c3ffff */
        .weak           $__internal_1_$__cuda_sm70_shflsync_idx_p
        .type           $__internal_1_$__cuda_sm70_shflsync_idx_p,@function
        .size           $__internal_1_$__cuda_sm70_shflsync_idx_p,($__internal_2_$__cuda_sm70_shflsync_up - $__internal_1_$__cuda_sm70_shflsync_idx_p)
$__internal_1_$__cuda_sm70_shflsync_idx_p:
[----:B------:R-:W-:Y:S01]  /*c3d0*/  HFMA2.MMA R71, -RZ, RZ, 0, 0 ;  /* 0x00000000ff477435 */ /* 0x000fe200000001ff */
[----:B------:R-:W-:Y:S01]  /*c3e0*/  MOV R70, R66 ;  /* 0x0000004200467202 */ /* 0x000fe20000000f00 */
[----:B------:R-:W-:Y:S04]  /*c3f0*/  WARPSYNC R64 ;  /* 0x0000004000007348 */ /* 0x000fe80003800000 */
[----:B------:R0:W1:Y:S01]  /*c400*/  SHFL.IDX PT, R65, R68, R67, R65 ;  /* 0x0000004344417389 */ /* 0x00006200000e0041 */
[----:B------:R-:W-:Y:S05]  /*c410*/  RET.REL.NODEC R70 `(_Z25selective_scan_bwd_kernelI32Selective_Scan_bwd_kernel_traitsILi128ELi16ELb0ELb0ELb0ELb0ELb0EN3c108BFloat16ENS1_7complexIfEEEEv12SSMParamsBwd) ;  /* 0xffff3be046007950 */ /* 0x000fea0003c3ffff */
        .weak           $__internal_2_$__cuda_sm70_shflsync_up
        .type           $__internal_2_$__cuda_sm70_shflsync_up,@function
        .size           $__internal_2_$__cuda_sm70_shflsync_up,(.L_x_14434 - $__internal_2_$__cuda_sm70_shflsync_up)
$__internal_2_$__cuda_sm70_shflsync_up:
[----:B------:R-:W-:Y:S01]  /*c420*/  MOV R65, 0x0 ;  /* 0x0000000000417802 */ /* 0x000fe20000000f00 */
[----:B------:R-:W-:Y:S04]  /*c430*/  WARPSYNC R67 ;  /* 0x0000004300007348 */ /* 0x000fe80003800000 */
[----:B------:R0:W1:Y:S01]  /*c440*/  SHFL.UP PT, R67, R70, R69, R68 ;  /* 0x0400004546437389 */ /* 0x00006200000e0044 */
[----:B------:R-:W-:Y:S05]  /*c450*/  RET.REL.NODEC R64 `(_Z25selective_scan_bwd_kernelI32Selective_Scan_bwd_kernel_traitsILi128ELi16ELb0ELb0ELb0ELb0ELb0EN3c108BFloat16ENS1_7complexIfEEEEv12SSMParamsBwd) ;  /* 0xffff3ba040007950 */ /* 0x000fea0003c3ffff */
.L_x_62:
[----:B------:R-:W-:-:S00]  /*c460*/  BRA `(.L_x_62) ;  /* 0xfffffff000007947 */ /* 0x000fc0000383ffff */
[----:B------:R-:W-:-:S00]  /*c470*/  NOP ;  /* 0x0000000000007918 */ /* 0x000fc00000000000 */
        /* <DEDUP_REMOVED lines=8> */
.L_x_14434:


//--------------------- .text._Z25selective_scan_bwd_kernelI32Selective_Scan_bwd_kernel_traitsILi128ELi16ELb0ELb0ELb0ELb0ELb1EN3c108BFloat16ENS1_7complexIfEEEEv12SSMParamsBwd --------------------------
	.section	.text._Z25selective_scan_bwd_kernelI32Selective_Scan_bwd_kernel_traitsILi128ELi16ELb0ELb0ELb0ELb0ELb1EN3c108BFloat16ENS1_7complexIfEEEEv12SSMParamsBwd,"ax",@progbits
	.sectioninfo	@"SHI_REGISTERS=255"
	.align	128
        .global         _Z25selective_scan_bwd_kernelI32Selective_Scan_bwd_kernel_traitsILi128ELi16ELb0ELb0ELb0ELb0ELb1EN3c108BFloat16ENS1_7complexIfEEEEv12SSMParamsBwd
        .type           _Z25selective_scan_bwd_kernelI32Selective_Scan_bwd_kernel_traitsILi128ELi16ELb0ELb0ELb0ELb0ELb1EN3c108BFloat16ENS1_7complexIfEEEEv12SSMParamsBwd,@function
        .size           _Z25selective_scan_bwd_kernelI32Selective_Scan_bwd_kernel_traitsILi128ELi16ELb0ELb0ELb0ELb0ELb1EN3c108BFloat16ENS1_7complexIfEEEEv12SSMParamsBwd,(.L_x_14437 - _Z25selective_scan_bwd_kernelI32Selective_Scan_bwd_kernel_traitsILi128ELi16ELb0ELb0ELb0ELb0ELb1EN3c108BFloat16ENS1_7complexIfEEEEv12SSMParamsBwd)
        .other          _Z25selective_scan_bwd_kernelI32Selective_Scan_bwd_kernel_traitsILi128ELi16ELb0ELb0ELb0ELb0ELb1EN3c108BFloat16ENS1_7complexIfEEEEv12SSMParamsBwd,@"STO_CUDA_ENTRY STV_DEFAULT"
_Z25selective_scan_bwd_kernelI32Selective_Scan_bwd_kernel_traitsILi128ELi16ELb0ELb0ELb0ELb0ELb1EN3c108BFloat16ENS1_7complexIfEEEEv12SSMParamsBwd:
.text._Z25selective_scan_bwd_kernelI32Selective_Scan_bwd_kernel_traitsILi128ELi16ELb0ELb0ELb0ELb0ELb1EN3c108BFloat16ENS1_7complexIfEEEEv12SSMParamsBwd:
        /* <DEDUP_REMOVED lines=15> */
[----:B------:R-:W-:Y:S01]  /*00f0*/  UMOV UR4, URZ ;  /* 0x0000003f00047c82 */ /* 0x000fe20008000000 */
[----:B------:R-:W-:Y:S01]  /*0100*/  CS2R R216, SRZ ;  /* 0x0000000000d87805 */ /* 0x000fe2000001ff00 */
[----:B------:R-:W4:Y:S01]  /*0110*/  S2R R139, SR_CTAID.X ;  /* 0x00000000008b7919 */ /* 0x000f220000002500 */
[----:B------:R-:W-:Y:S01]  /*0120*/  ISETP.GE.AND P5, PT, R14, 0x1, PT ;  /* 0x000000010e00780c */ /* 0x000fe20003fa6270 */
[----:B------:R-:W-:Y:S01]  /*0130*/  UMOV UR5, URZ ;  /* 0x0000003f00057c82 */ /* 0x000fe20008000000 */
[----:B------:R-:W-:Y:S01]  /*0140*/  CS2R R214, SRZ ;  /* 0x0000000000d67805 */ /* 0x000fe2000001ff00 */
[----:B------:R-:W-:Y:S01]  /*0150*/  CS2R R136, SRZ ;  /* 0x0000000000887805 */ /* 0x000fe2000001ff00 */
[----:B----4-:R-:W-:Y:S01]  /*0160*/  SHF.R.S32.HI R138, RZ, 0x1f, R139 ;  /* 0x0000001fff8a7819 */ /* 0x010fe2000001148b */
[----:B------:R-:W-:-:S04]  /*0170*/  IMAD.WIDE.U32 R2, R139, c[0x0][0x1d0], RZ ;  /* 0x000074008b027a25 */ /* 0x000fc800078e00ff */
[C---:B------:R-:W-:Y:S02]  /*0180*/  IMAD R10, R138.reuse, c[0x0][0x1d0], RZ ;  /* 0x000074008a0a7a24 */ /* 0x040fe400078e02ff */
[C---:B------:R-:W-:Y:S02]  /*0190*/  IMAD R12, R138.reuse, c[0x0][0x278], RZ ;  /* 0x00009e008a0c7a24 */ /* 0x040fe400078e02ff */
[C---:B------:R-:W-:Y:S02]  /*01a0*/  IMAD R9, R139.reuse, c[0x0][0x1d4], R10 ;  /* 0x000075008b097a24 */ /* 0x040fe400078e020a */
[----:B------:R-:W-:Y:S02]  /*01b0*/  IMAD R10, R138, c[0x0][0x1e0], RZ ;  /* 0x000078008a0a7a24 */ /* 0x000fe400078e02ff */
[----:B0-----:R-:W-:Y:S01]  /*01c0*/  IMAD.WIDE.U32 R4, R139, c[0x0][0x1e0], RZ ;  /* 0x000078008b047a25 */ /* 0x001fe200078e00ff */
[----:B------:R-:W-:Y:S02]  /*01d0*/  IADD3 R3, R3, R9, RZ ;  /* 0x0000000903037210 */ /* 0x000fe40007ffe0ff */
[----:B------:R-:W-:Y:S01]  /*01e0*/  LEA R9, R14, 0xfffff800, 0xb ;  /* 0xfffff8000e097811 */ /* 0x000fe200078e58ff */
[----:B------:R-:W-:-:S02]  /*01f0*/  IMAD R13, R139, c[0x0][0x1e4], R10 ;  /* 0x000079008b0d7a24 */ /* 0x000fc400078e020a */
[----:B------:R-:W-:Y:S01]  /*0200*/  IMAD R10, R140, c[0x0][0x1d8], RZ ;  /* 0x000076008c0a7a24 */ /* 0x000fe200078e02ff */
[----:B------:R-:W-:Y:S01]  /*0210*/  SHF.R.S32.HI R11, RZ, 0x1f, R9 ;  /* 0x0000001fff0b7819 */ /* 0x000fe20000011409 */
[----:B------:R-:W-:Y:S01]  /*0220*/  IMAD.WIDE.U32 R2, R141, c[0x0][0x1d8], R2 ;  /* 0x000076008d027a25 */ /* 0x000fe200078e0002 */
[----:B------:R-:W-:-:S03]  /*0230*/  IADD3 R5, R5, R13, RZ ;  /* 0x0000000d05057210 */ /* 0x000fc60007ffe0ff */
[----:B-1----:R-:W-:-:S04]  /*0240*/  IMAD.WIDE.U32 R6, R139, c[0x0][0x278], RZ ;  /* 0x00009e008b067a25 */ /* 0x002fc800078e00ff */
[----:B------:R-:W-:Y:S02]  /*0250*/  IMAD R15, R139, c[0x0][0x27c], R12 ;  /* 0x00009f008b0f7a24 */ /* 0x000fe400078e020c */
[----:B------:R-:W-:Y:S01]  /*0260*/  IMAD R13, R141, c[0x0][0x1dc], R10 ;  /* 0x000077008d0d7a24 */ /* 0x000fe200078e020a */
[----:B------:R-:W-:Y:S01]  /*0270*/  IADD3 R10, P0, R9, R2, RZ ;  /* 0x00000002090a7210 */ /* 0x000fe20007f1e0ff */
[C---:B------:R-:W-:Y:S01]  /*0280*/  IMAD R14, R140.reuse, c[0x0][0x280], RZ ;  /* 0x0000a0008c0e7a24 */ /* 0x040fe200078e02ff */
[----:B------:R-:W-:Y:S01]  /*0290*/  IADD3 R7, R7, R15, RZ ;  /* 0x0000000f07077210 */ /* 0x000fe20007ffe0ff */
[----:B------:R-:W-:Y:S01]  /*02a0*/  IMAD R12, R140, c[0x0][0x1e8], RZ ;  /* 0x00007a008c0c7a24 */ /* 0x000fe200078e02ff */
[----:B------:R-:W-:Y:S01]  /*02b0*/  IADD3.X R13, R11, R3, R13, P0, !PT ;  /* 0x000000030b0d7210 */ /* 0x000fe200007fe40d */
[----:B------:R-:W-:Y:S01]  /*02c0*/  IMAD.WIDE.U32 R2, R141, c[0x0][0x1e8], R4 ;  /* 0x00007a008d027a25 */ /* 0x000fe200078e0004 */
[----:B------:R-:W-:-:S03]  /*02d0*/  ISETP.NE.U32.AND P0, PT, RZ, c[0x0][0x260], PT ;  /* 0x00009800ff007a0c */ /* 0x000fc60003f05070 */
[----:B------:R-:W-:Y:S01]  /*02e0*/  IMAD.WIDE.U32 R4, R141, c[0x0][0x280], R6 ;  /* 0x0000a0008d047a25 */ /* 0x000fe200078e0006 */
[----:B------:R-:W-:Y:S02]  /*02f0*/  IADD3 R7, P6, R9, R2, RZ ;  /* 0x0000000209077210 */ /* 0x000fe40007fde0ff */
[----:B------:R-:W-:Y:S01]  /*0300*/  ISETP.NE.AND.EX P0, PT, RZ, c[0x0][0x264], PT, P0 ;  /* 0x00009900ff007a0c */ /* 0x000fe20003f05300 */
[----:B------:R-:W-:Y:S01]  /*0310*/  IMAD R14, R141, c[0x0][0x284], R14 ;  /* 0x0000a1008d0e7a24 */ /* 0x000fe200078e020e */
[----:B------:R-:W-:Y:S01]  /*0320*/  IADD3 R4, P3, R9, R4, RZ ;  /* 0x0000000409047210 */ /* 0x000fe20007f7e0ff */
[----:B------:R-:W-:Y:S01]  /*0330*/  IMAD R12, R141, c[0x0][0x1ec], R12 ;  /* 0x00007b008d0c7a24 */ /* 0x000fe200078e020c */
[C---:B------:R-:W-:Y:S02]  /*0340*/  LEA R9, P4, R10.reuse, c[0x0][0x240], 0x1 ;  /* 0x000090000a097a11 */ /* 0x040fe400078808ff */
[----:B------:R-:W-:Y:S02]  /*0350*/  IADD3.X R5, R11, R5, R14, P3, !PT ;  /* 0x000000050b057210 */ /* 0x000fe40001ffe40e */
[----:B------:R-:W-:-:S02]  /*0360*/  LEA.HI.X R10, R10, c[0x0][0x244], R13, 0x1, P4 ;  /* 0x000091000a0a7a11 */ /* 0x000fc400020f0c0d */
[----:B------:R-:W-:Y:S02]  /*0370*/  ISETP.NE.U32.AND P3, PT, RZ, c[0x0][0x328], PT ;  /* 0x0000ca00ff007a0c */ /* 0x000fe40003f65070 */
[----:B------:R-:W-:Y:S02]  /*0380*/  ISETP.NE.U32.AND P4, PT, RZ, c[0x0][0x348], PT ;  /* 0x0000d200ff007a0c */ /* 0x000fe40003f85070 */
[----:B------:R-:W-:Y:S02]  /*0390*/  IADD3.X R2, R11, R3, R12, P6, !PT ;  /* 0x000000030b027210 */ /* 0x000fe400037fe40c */
[----:B------:R-:W-:Y:S02]  /*03a0*/  LEA R6, P6, R7, c[0x0][0x248], 0x1 ;  /* 0x0000920007067a11 */ /* 0x000fe400078c08ff */
[----:B------:R-:W-:Y:S02]  /*03b0*/  ISETP.NE.AND.EX P3, PT, RZ, c[0x0][0x32c], PT, P3 ;  /* 0x0000cb00ff007a0c */ /* 0x000fe40003f65330 */
[----:B------:R-:W-:-:S02]  /*03c0*/  ISETP.NE.AND.EX P4, PT, RZ, c[0x0][0x34c], PT, P4 ;  /* 0x0000d300ff007a0c */ /* 0x000fc40003f85340 */
[----:B------:R-:W-:Y:S01]  /*03d0*/  LEA.HI.X R7, R7, c[0x0][0x24c], R2, 0x1, P6 ;  /* 0x0000930007077a11 */ /* 0x000fe200030f0c02 */
[----:B------:R-:W-:Y:S01]  /*03e0*/  @P0 IMAD R2, R139, c[0x0][0x164], R141 ;  /* 0x000059008b020a24 */ /* 0x000fe200078e028d */
[----:B------:R-:W-:Y:S02]  /*03f0*/  @P0 MOV R219, 0x10 ;  /* 0x0000001000db0802 */ /* 0x000fe40000000f00 */
[----:B------:R-:W-:Y:S01]  /*0400*/  LEA R3, P6, R4, c[0x0][0x308], 0x1 ;  /* 0x0000c20004037a11 */ /* 0x000fe200078c08ff */
[----:B------:R-:W-:-:S03]  /*0410*/  @P0 IMAD R2, R2, c[0x0][0x174], RZ ;  /* 0x00005d0002020a24 */ /* 0x000fc600078e02ff */
[----:B------:R-:W-:Y:S01]  /*0420*/  LEA.HI.X R4, R4, c[0x0][0x30c], R5, 0x1, P6 ;  /* 0x0000c30004047a11 */ /* 0x000fe200030f0c05 */
[----:B------:R-:W-:-:S04]  /*0430*/  @P0 IMAD R2, R2, c[0x0][0x16c], RZ ;  /* 0x00005b0002020a24 */ /* 0x000fc800078e02ff */
[----:B------:R-:W-:Y:S02]  /*0440*/  @P0 IMAD.WIDE R218, R2, R219, c[0x0][0x260] ;  /* 0x0000980002da0625 */ /* 0x000fe400078e02db */
[----:B------:R-:W-:Y:S01]  /*0450*/  @!P0 CS2R R218, SRZ ;  /* 0x0000000000da8805 */ /* 0x000fe2000001ff00 */
[----:B--2---:R0:W1:Y:S01]  /*0460*/  @P1 R2UR UR4, R0 ;  /* 0x00000000000413c2 */ /* 0x00406200000e0000 */
[----:B------:R-:W-:-:S04]  /*0470*/  @P3 LEA R216, P1, R141, c[0x0][0x328], 0x2 ;  /* 0x0000ca008dd83a11 */ /* 0x000fc800078210ff */
[----:B------:R-:W-:-:S03]  /*0480*/  @P3 LEA.HI.X R217, R141, c[0x0][0x32c], R140, 0x2, P1 ;  /* 0x0000cb008dd93a11 */ /* 0x000fc600008f148c */
[----:B---3--:R0:W2:Y:S01]  /*0490*/  @P2 R2UR UR5, R8 ;  /* 0x00000000080523c2 */ /* 0x0080a200000e0000 */
[----:B------:R-:W-:-:S04]  /*04a0*/  @P4 LEA R214, P2, R141, c[0x0][0x348], 0x2 ;  /* 0x0000d2008dd64a11 */ /* 0x000fc800078410ff */
[----:B------:R-:W-:Y:S01]  /*04b0*/  @P4 LEA.HI.X R215, R141, c[0x0][0x34c], R140, 0x2, P2 ;  /* 0x0000d3008dd74a11 */ /* 0x000fe200010f148c */
[----:B------:R-:W-:Y:S05]  /*04c0*/  @!P5 BRA `(.L_x_63) ;  /* 0x0000c0000000d947 */ /* 0x000fea0003800000 */
[----:B------:R-:W3:Y:S01]  /*04d0*/  S2R R135, SR_TID.X ;  /* 0x0000000000877919 */ /* 0x000ee20000002100 */
[----:B------:R4:W0:Y:S01]  /*04e0*/  R2UR UR12, R9 ;  /* 0x00000000090c73c2 */ /* 0x00082200000e0000 */
[----:B------:R-:W-:Y:S01]  /*04f0*/  HFMA2.MMA R133, -RZ, RZ, 0, 0 ;  /* 0x00000000ff857435 */ /* 0x000fe200000001ff */
[----:B------:R-:W-:Y:S01]  /*0500*/  CS2R R136, SRZ ;  /* 0x0000000000887805 */ /* 0x000fe2000001ff00 */
[----:B------:R-:W2:Y:S05]  /*0510*/  S2R R134, SR_LANEID ;  /* 0x0000000000867919 */ /* 0x000eaa0000000000 */
[----:B------:R4:W1:Y:S08]  /*0520*/  R2UR UR13, R10 ;  /* 0x000000000a0d73c2 */ /* 0x00087000000e0000 */
[----:B------:R4:W0:Y:S02]  /*0530*/  R2UR UR10, R6 ;  /* 0x00000000060a73c2 */ /* 0x00082400000e0000 */
[----:B0--3--:R-:W-:-:S06]  /*0540*/  SHF.L.U32 R0, R135, 0x4, RZ ;  /* 0x0000000487007819 */ /* 0x009fcc00000006ff */
[----:B------:R4:W0:Y:S01]  /*0550*/  R2UR UR11, R7 ;  /* 0x00000000070b73c2 */ /* 0x00082200000e0000 */
[--C-:B------:R-:W-:Y:S02]  /*0560*/  SHF.R.S32.HI R2, RZ, 0x1f, R135.reuse ;  /* 0x0000001fff027819 */ /* 0x100fe40000011487 */
[----:B------:R-:W-:Y:S02]  /*0570*/  LOP3.LUT R0, R0, 0xfffffe00, RZ, 0xc0, !PT ;  /* 0xfffffe0000007812 */ /* 0x000fe400078ec0ff */
[----:B------:R-:W-:Y:S02]  /*0580*/  LEA.HI R2, R2, R135, RZ, 0x5 ;  /* 0x0000008702027211 */ /* 0x000fe400078f28ff */
[----:B------:R-:W-:Y:S01]  /*0590*/  LOP3.LUT R132, R0, 0x1f, R135, 0xf8, !PT ;  /* 0x0000001f00847812 */ /* 0x000fe200078ef887 */
[----:B------:R4:W3:Y:S01]  /*05a0*/  R2UR UR8, R3 ;  /* 0x00000000030873c2 */ /* 0x0008e200000e0000 */
[----:B------:R-:W-:Y:S02]  /*05b0*/  LOP3.LUT R131, R135, 0x1f, RZ, 0xc0, !PT ;  /* 0x0000001f87837812 */ /* 0x000fe400078ec0ff */
[----:B------:R-:W-:-:S02]  /*05c0*/  SHF.R.S32.HI R130, RZ, 0x5, R2 ;  /* 0x00000005ff827819 */ /* 0x000fc40000011402 */
[----:B------:R-:W-:-:S03]  /*05d0*/  SHF.R.S32.HI R129, RZ, 0x1f, R132 ;  /* 0x0000001fff817819 */ /* 0x000fc60000011484 */
[----:B-12---:R4:W0:Y:S04]  /*05e0*/  R2UR UR9, R4 ;  /* 0x00000000040973c2 */ /* 0x00682800000e0000 */
.L_x_111:
[----:B------:R-:W-:Y:S01]  /*05f0*/  IADD3 R128, -R133, c[0x0][0x174], RZ ;  /* 0x00005d0085807a10 */ /* 0x000fe20007ffe1ff */
[----:B------:R-:W-:Y:S01]  /*0600*/  BAR.SYNC.DEFER_BLOCKING 0x0 ;  /* 0x0000000000007b1d */ /* 0x000fe20000010000 */
[----:B------:R-:W-:Y:S02]  /*0610*/  LOP3.LUT R0, R132, 0x20, RZ, 0xfc, !PT ;  /* 0x0000002084007812 */ /* 0x000fe400078efcff */
[----:B------:R-:W-:Y:S02]  /*0620*/  LEA R212, R128, 0xfffff800, 0xb ;  /* 0xfffff80080d47811 */ /* 0x000fe400078e58ff */
[----:B------:R-:W-:Y:S02]  /*0630*/  LEA R2, P3, R132, UR12, 0x1 ;  /* 0x0000000c84027c11 */ /* 0x000fe4000f8608ff */
[----:B------:R-:W-:Y:S02]  /*0640*/  IADD3 R23, -R212, c[0x0][0x168], RZ ;  /* 0x00005a00d4177a10 */ /* 0x000fe40007ffe1ff */
[----:B------:R-:W-:-:S02]  /*0650*/  LOP3.LUT R8, R132, 0x40, RZ, 0xfc, !PT ;  /* 0x0000004084087812 */ /* 0x000fc400078efcff */
[-C--:B------:R-:W-:Y:S02]  /*0660*/  ISETP.GE.AND P2, PT, R132, R23.reuse, PT ;  /* 0x000000178400720c */ /* 0x080fe40003f46270 */
[----:B------:R-:W-:Y:S02]  /*0670*/  ISETP.GE.AND P1, PT, R0, R23, PT ;  /* 0x000000170000720c */ /* 0x000fe40003f26270 */
[C---:B----4-:R-:W-:Y:S02]  /*0680*/  LOP3.LUT R9, R132.reuse, 0x60, RZ, 0xfc, !PT ;  /* 0x0000006084097812 */ /* 0x050fe400078efcff */
[----:B------:R-:W-:Y:S02]  /*0690*/  PRMT R4, RZ, 0x7610, R4 ;  /* 0x00007610ff047816 */ /* 0x000fe40000000004 */
[----:B------:R-:W-:Y:S02]  /*06a0*/  LOP3.LUT R10, R132, 0x80, RZ, 0xfc, !PT ;  /* 0x00000080840a7812 */ /* 0x000fe400078efcff */
[----:B------:R-:W-:-:S02]  /*06b0*/  PRMT R5, RZ, 0x7610, R5 ;  /* 0x00007610ff057816 */ /* 0x000fc40000000005 */
[C---:B------:R-:W-:Y:S02]  /*06c0*/  LOP3.LUT R11, R132.reuse, 0xa0, RZ, 0xfc, !PT ;  /* 0x000000a0840b7812 */ /* 0x040fe400078efcff */
[C---:B------:R-:W-:Y:S02]  /*06d0*/  LEA.HI.X R3, R132.reuse, UR13, R129, 0x1, P3 ;  /* 0x0000000d84037c11 */ /* 0x040fe400098f0c81 */
[----:B------:R-:W-:Y:S02]  /*06e0*/  LOP3.LUT R12, R132, 0xc0, RZ, 0xfc, !PT ;  /* 0x000000c0840c7812 */ /* 0x000fe400078efcff */
[-C--:B------:R-:W-:Y:S01]  /*06f0*/  ISETP.GE.AND P0, PT, R8, R23.reuse, PT ;  /* 0x000000170800720c */ /* 0x080fe20003f06270 */
[----:B------:R1:W2:Y:S01]  /*0700*/  @!P2 LDG.E.U16 R4, [R2.64] ;  /* 0x000000060204a981 */ /* 0x0002a2000c1e1500 */
[C---:B------:R-:W-:Y:S02]  /*0710*/  LOP3.LUT R13, R132.reuse, 0xe0, RZ, 0xfc, !PT ;  /* 0x000000e0840d7812 */ /* 0x040fe400078efcff */
[----:B------:R-:W-:Y:S01]  /*0720*/  ISETP.GE.AND P4, PT, R9, R23, PT ;  /* 0x000000170900720c */ /* 0x000fe20003f86270 */
[----:B------:R1:W4:Y:S01]  /*0730*/  @!P1 LDG.E.U16 R5, [R2.64+0x40] ;  /* 0x0000400602059981 */ /* 0x000322000c1e1500 */
[----:B------:R-:W-:-:S02]  /*0740*/  LOP3.LUT R14, R132, 0x100, RZ, 0xfc, !PT ;  /* 0x00000100840e7812 */ /* 0x000fc400078efcff */
[-C--:B------:R-:W-:Y:S02]  /*0750*/  ISETP.GE.AND P6, PT, R10, R23.reuse, PT ;  /* 0x000000170a00720c */ /* 0x080fe40003fc6270 */
[-C--:B------:R-:W-:Y:S02]  /*0760*/  ISETP.GE.AND P5, PT, R11, R23.reuse, PT ;  /* 0x000000170b00720c */ /* 0x080fe40003fa6270 */
[-C--:B------:R-:W-:Y:S02]  /*0770*/  ISETP.GE.AND P3, PT, R12, R23.reuse, PT ;  /* 0x000000170c00720c */ /* 0x080fe40003f66270 */
[-C--:B------:R-:W-:Y:S02]  /*0780*/  ISETP.GE.AND P2, PT, R13, R23.reuse, PT ;  /* 0x000000170d00720c */ /* 0x080fe40003f46270 */
[----:B------:R-:W-:Y:S02]  /*0790*/  ISETP.GE.AND P1, PT, R14, R23, PT ;  /* 0x000000170e00720c */ /* 0x000fe40003f26270 */
[----:B------:R-:W-:-:S02]  /*07a0*/  PRMT R6, RZ, 0x7610, R6 ;  /* 0x00007610ff067816 */ /* 0x000fc40000000006 */
[----:B------:R-:W-:Y:S02]  /*07b0*/  PRMT R7, RZ, 0x7610, R7 ;  /* 0x00007610ff077816 */ /* 0x000fe40000000007 */
[----:B------:R-:W-:Y:S02]  /*07c0*/  PRMT R22, RZ, 0x7610, R22 ;  /* 0x00007610ff167816 */ /* 0x000fe40000000016 */
[----:B------:R-:W-:Y:S01]  /*07d0*/  PRMT R25, RZ, 0x7610, R25 ;  /* 0x00007610ff197816 */ /* 0x000fe20000000019 */
[----:B------:R1:W5:Y:S01]  /*07e0*/  @!P0 LDG.E.U16 R6, [R2.64+0x80] ;  /* 0x0000800602068981 */ /* 0x000362000c1e1500 */
[C---:B------:R-:W-:Y:S02]  /*07f0*/  LOP3.LUT R15, R132.reuse, 0x120, RZ, 0xfc, !PT ;  /* 0x00000120840f7812 */ /* 0x040fe400078efcff */
[----:B------:R-:W-:Y:S01]  /*0800*/  PRMT R24, RZ, 0x7610, R24 ;  /* 0x00007610ff187816 */ /* 0x000fe20000000018 */
[----:B---3--:R1:W3:Y:S01]  /*0810*/  @!P4 LDG.E.U16 R7, [R2.64+0xc0] ;  /* 0x0000c0060207c981 */ /* 0x0082e2000c1e1500 */
[----:B------:R-:W-:-:S02]  /*0820*/  LOP3.LUT R16, R132, 0x140, RZ, 0xfc, !PT ;  /* 0x0000014084107812 */ /* 0x000fc400078efcff */
[----:B------:R-:W-:Y:S01]  /*0830*/  PRMT R27, RZ, 0x7610, R27 ;  /* 0x00007610ff1b7816 */ /* 0x000fe2000000001b */
[----:B------:R1:W3:Y:S01]  /*0840*/  @!P6 LDG.E.U16 R22, [R2.64+0x100] ;  /* 0x000100060216e981 */ /* 0x0002e2000c1e1500 */
[C---:B------:R-:W-:Y:S02]  /*0850*/  LOP3.LUT R17, R132.reuse, 0x160, RZ, 0xfc, !PT ;  /* 0x0000016084117812 */ /* 0x040fe400078efcff */
[----:B------:R-:W-:Y:S01]  /*0860*/  PRMT R26, RZ, 0x7610, R26 ;  /* 0x00007610ff1a7816 */ /* 0x000fe2000000001a */
[----:B------:R1:W3:Y:S01]  /*0870*/  @!P5 LDG.E.U16 R25, [R2.64+0x140] ;  /* 0x000140060219d981 */ /* 0x0002e2000c1e1500 */
[C---:B------:R-:W-:Y:S02]  /*0880*/  LOP3.LUT R18, R132.reuse, 0x180, RZ, 0xfc, !PT ;  /* 0x0000018084127812 */ /* 0x040fe400078efcff */
[----:B------:R-:W-:Y:S01]  /*0890*/  LOP3.LUT R19, R132, 0x1a0, RZ, 0xfc, !PT ;  /* 0x000001a084137812 */ /* 0x000fe200078efcff */
[----:B------:R1:W3:Y:S01]  /*08a0*/  @!P3 LDG.E.U16 R24, [R2.64+0x180] ;  /* 0x000180060218b981 */ /* 0x0002e2000c1e1500 */
[----:B------:R-:W-:-:S02]  /*08b0*/  ISETP.GE.AND P0, PT, R15, R23, PT ;  /* 0x000000170f00720c */ /* 0x000fc40003f06270 */
[----:B------:R-:W-:Y:S01]  /*08c0*/  LOP3.LUT R20, R132, 0x1c0, RZ, 0xfc, !PT ;  /* 0x000001c084147812 */ /* 0x000fe200078efcff */
[----:B------:R1:W3:Y:S01]  /*08d0*/  @!P2 LDG.E.U16 R27, [R2.64+0x1c0] ;  /* 0x0001c006021ba981 */ /* 0x0002e2000c1e1500 */
[-C--:B------:R-:W-:Y:S02]  /*08e0*/  ISETP.GE.AND P4, PT, R16, R23.reuse, PT ;  /* 0x000000171000720c */ /* 0x080fe40003f86270 */
[----:B------:R-:W-:Y:S01]  /*08f0*/  LOP3.LUT R21, R132, 0x1e0, RZ, 0xfc, !PT ;  /* 0x000001e084157812 */ /* 0x000fe200078efcff */
[----:B------:R1:W3:Y:S01]  /*0900*/  @!P1 LDG.E.U16 R26, [R2.64+0x200] ;  /* 0x00020006021a9981 */ /* 0x0002e2000c1e1500 */
[-C--:B------:R-:W-:Y:S02]  /*0910*/  ISETP.GE.AND P6, PT, R17, R23.reuse, PT ;  /* 0x000000171100720c */ /* 0x080fe40003fc6270 */
[-C--:B------:R-:W-:Y:S02]  /*0920*/  ISETP.GE.AND P5, PT, R18, R23.reuse, PT ;  /* 0x000000171200720c */ /* 0x080fe40003fa6270 */
[----:B------:R-:W-:-:S02]  /*0930*/  ISETP.GE.AND P3, PT, R19, R23, PT ;  /* 0x000000171300720c */ /* 0x000fc40003f66270 */
[-C--:B------:R-:W-:Y:S02]  /*0940*/  ISETP.GE.AND P2, PT, R20, R23.reuse, PT ;  /* 0x000000171400720c */ /* 0x080fe40003f46270 */
[----:B------:R-:W-:Y:S02]  /*0950*/  ISETP.GE.AND P1, PT, R21, R23, PT ;  /* 0x000000171500720c */ /* 0x000fe40003f26270 */
[----:B------:R-:W-:Y:S02]  /*0960*/  PRMT R29, RZ, 0x7610, R29 ;  /* 0x00007610ff1d7816 */ /* 0x000fe4000000001d */
[----:B------:R-:W-:Y:S02]  /*0970*/  PRMT R28, RZ, 0x7610, R28 ;  /* 0x00007610ff1c7816 */ /* 0x000fe4000000001c */
[----:B------:R-:W-:Y:S02]  /*0980*/  PRMT R31, RZ, 0x7610, R31 ;  /* 0x00007610ff1f7816 */ /* 0x000fe4000000001f */
[----:B------:R-:W-:Y:S01]  /*0990*/  PRMT R30, RZ, 0x7610, R30 ;  /* 0x00007610ff1e7816 */ /* 0x000fe2000000001e */
[----:B------:R1:W3:Y:S01]  /*09a0*/  @!P0 LDG.E.U16 R29, [R2.64+0x240] ;  /* 0x00024006021d8981 */ /* 0x0002e2000c1e1500 */
[----:B------:R-:W-:-:S02]  /*09b0*/  PRMT R33, RZ, 0x7610, R33 ;  /* 0x00007610ff217816 */ /* 0x000fc40000000021 */
[----:B------:R-:W-:Y:S01]  /*09c0*/  PRMT R32, RZ, 0x7610, R32 ;  /* 0x00007610ff207816 */ /* 0x000fe20000000020 */
[----:B------:R1:W3:Y:S01]  /*09d0*/  @!P4 LDG.E.U16 R28, [R2.64+0x280] ;  /* 0x00028006021cc981 */ /* 0x0002e2000c1e1500 */
[----:B------:R-:W-:-:S03]  /*09e0*/  PRMT R35, RZ, 0x7610, R35 ;  /* 0x00007610ff237816 */ /* 0x000fc60000000023 */
[----:B------:R1:W3:Y:S04]  /*09f0*/  @!P6 LDG.E.U16 R31, [R2.64+0x2c0] ;  /* 0x0002c006021fe981 */ /* 0x0002e8000c1e1500 */
[----:B------:R1:W3:Y:S04]  /*0a00*/  @!P5 LDG.E.U16 R30, [R2.64+0x300] ;  /* 0x00030006021ed981 */ /* 0x0002e8000c1e1500 */
[----:B------:R1:W3:Y:S04]  /*0a10*/  @!P3 LDG.E.U16 R33, [R2.64+0x340] ;  /* 0x000340060221b981 */ /* 0x0002e8000c1e1500 */
[----:B------:R1:W3:Y:S04]  /*0a20*/  @!P2 LDG.E.U16 R32, [R2.64+0x380] ;  /* 0x000380060220a981 */ /* 0x0002e8000c1e1500 */
[----:B------:R1:W3:Y:S01]  /*0a30*/  @!P1 LDG.E.U16 R35, [R2.64+0x3c0] ;  /* 0x0003c00602239981 */ /* 0x0002e2000c1e1500 */
[----:B------:R-:W-:-:S04]  /*0a40*/  SHF.L.U32 R34, R135, 0x4, RZ ;  /* 0x0000000487227819 */ /* 0x000fc800000006ff */
[----:B------:R-:W-:-:S04]  /*0a50*/  LOP3.LUT R65, R34, 0xfffffe00, RZ, 0xc0, !PT ;  /* 0xfffffe0022417812 */ /* 0x000fc800078ec0ff */
[----:B------:R-:W-:-:S04]  /*0a60*/  IADD3 R34, R65, R134, RZ ;  /* 0x0000008641227210 */ /* 0x000fc80007ffe0ff */
[C---:B------:R-:W-:Y:S02]  /*0a70*/  IADD3 R37, R34.reuse, 0x20, RZ ;  /* 0x0000002022257810 */ /* 0x040fe40007ffe0ff */
[C---:B------:R-:W-:Y:S02]  /*0a80*/  IADD3 R39, R34.reuse, 0x40, RZ ;  /* 0x0000004022277810 */ /* 0x040fe40007ffe0ff */
[C---:B------:R-:W-:Y:S02]  /*0a90*/  IADD3 R41, R34.reuse, 0x60, RZ ;  /* 0x0000006022297810 */ /* 0x040fe40007ffe0ff */
[C---:B------:R-:W-:Y:S02]  /*0aa0*/  LEA.HI.SX32 R127, R34.reuse, R34, 0x1b ;  /* 0x00000022227f7211 */ /* 0x040fe400078fdaff */
[C---:B------:R-:W-:Y:S02]  /*0ab0*/  IADD3 R43, R34.reuse, 0x80, RZ ;  /* 0x00000080222b7810 */ /* 0x040fe40007ffe0ff */
[----:B------:R-:W-:-:S02]  /*0ac0*/  IADD3 R45, R34, 0xa0, RZ ;  /* 0x000000a0222d7810 */ /* 0x000fc40007ffe0ff */
[-C--:B------:R-:W-:Y:S02]  /*0ad0*/  LEA.HI.SX32 R37, R37, R34.reuse, 0x1b ;  /* 0x0000002225257211 */ /* 0x080fe400078fdaff */
[C---:B------:R-:W-:Y:S02]  /*0ae0*/  IADD3 R47, R34.reuse, 0xc0, RZ ;  /* 0x000000c0222f7810 */ /* 0x040fe40007ffe0ff */
[-C--:B------:R-:W-:Y:S02]  /*0af0*/  LEA.HI.SX32 R39, R39, R34.reuse, 0x1b ;  /* 0x0000002227277211 */ /* 0x080fe400078fdaff */
[C---:B-1----:R-:W-:Y:S02]  /*0b00*/  IADD3 R3, R34.reuse, 0xe0, RZ ;  /* 0x000000e022037810 */ /* 0x042fe40007ffe0ff */
[----:B------:R-:W-:Y:S02]  /*0b10*/  LEA.HI.SX32 R41, R41, R34, 0x1b ;  /* 0x0000002229297211 */ /* 0x000fe400078fdaff */
[----:B------:R-:W-:-:S02]  /*0b20*/  IADD3 R49, R34, 0x100, RZ ;  /* 0x0000010022317810 */ /* 0x000fc40007ffe0ff */
[----:B------:R-:W-:Y:S02]  /*0b30*/  SHF.L.U32 R127, R127, 0x1, RZ ;  /* 0x000000017f7f7819 */ /* 0x000fe400000006ff */
[-C--:B------:R-:W-:Y:S02]  /*0b40*/  LEA.HI.SX32 R43, R43, R34.reuse, 0x1b ;  /* 0x000000222b2b7211 */ /* 0x080fe400078fdaff */
[C---:B------:R-:W-:Y:S02]  /*0b50*/  IADD3 R51, R34.reuse, 0x120, RZ ;  /* 0x0000012022337810 */ /* 0x040fe40007ffe0ff */
[----:B------:R-:W-:Y:S02]  /*0b60*/  LEA.HI.SX32 R45, R45, R34, 0x1b ;  /* 0x000000222d2d7211 */ /* 0x000fe400078fdaff */
[----:B------:R-:W-:Y:S02]  /*0b70*/  SHF.L.U32 R126, R37, 0x1, RZ ;  /* 0x00000001257e7819 */ /* 0x000fe400000006ff */
[----:B------:R-:W-:-:S02]  /*0b80*/  IADD3 R53, R34, 0x140, RZ ;  /* 0x0000014022357810 */ /* 0x000fc40007ffe0ff */
[-C--:B------:R-:W-:Y:S02]  /*0b90*/  LEA.HI.SX32 R47, R47, R34.reuse, 0x1b ;  /* 0x000000222f2f7211 */ /* 0x080fe400078fdaff */
[----:B------:R-:W-:Y:S02]  /*0ba0*/  SHF.L.U32 R125, R39, 0x1, RZ ;  /* 0x00000001277d7819 */ /* 0x000fe400000006ff */
        /* <DEDUP_REMOVED lines=12> */
[----:B------:R-:W-:Y:S02]  /*0c70*/  IADD3 R63, R34, 0x1e0, RZ ;  /* 0x000001e0223f7810 */ /* 0x000fe40007ffe0ff */
[-C--:B------:R-:W-:Y:S02]  /*0c80*/  LEA.HI.SX32 R55, R55, R34.reuse, 0x1b ;  /* 0x0000002237377211 */ /* 0x080fe400078fdaff */
[----:B------:R-:W-:Y:S02]  /*0c90*/  SHF.L.U32 R118, R3, 0x1, RZ ;  /* 0x0000000103767819 */ /* 0x000fe400000006ff */
[----:B------:R-:W-:-:S02]  /*0ca0*/  LEA.HI.SX32 R57, R57, R34, 0x1b ;  /* 0x0000002239397211 */ /* 0x000fc400078fdaff */
[----:B------:R-:W-:Y:S02]  /*0cb0*/  SHF.L.U32 R117, R49, 0x1, RZ ;  /* 0x0000000131757819 */ /* 0x000fe400000006ff */
[-C--:B------:R-:W-:Y:S02]  /*0cc0*/  LEA.HI.SX32 R59, R59, R34.reuse, 0x1b ;  /* 0x000000223b3b7211 */ /* 0x080fe400078fdaff */
[----:B------:R-:W-:Y:S02]  /*0cd0*/  SHF.L.U32 R116, R51, 0x1, RZ ;  /* 0x0000000133747819 */ /* 0x000fe400000006ff */
[-C--:B------:R-:W-:Y:S02]  /*0ce0*/  LEA.HI.SX32 R61, R61, R34.reuse, 0x1b ;  /* 0x000000223d3d7211 */ /* 0x080fe400078fdaff */
[----:B------:R-:W-:Y:S02]  /*0cf0*/  SHF.L.U32 R115, R53, 0x1, RZ ;  /* 0x0000000135737819 */ /* 0x000fe400000006ff */
[----:B------:R-:W-:-:S02]  /*0d00*/  LEA.HI.SX32 R63, R63, R34, 0x1b ;  /* 0x000000223f3f7211 */ /* 0x000fc400078fdaff */
[----:B------:R-:W-:Y:S02]  /*0d10*/  SHF.L.U32 R114, R55, 0x1, RZ ;  /* 0x0000000137727819 */ /* 0x000fe400000006ff */
[----:B------:R-:W-:Y:S02]  /*0d20*/  SHF.L.U32 R113, R57, 0x1, RZ ;  /* 0x0000000139717819 */ /* 0x000fe400000006ff */
[----:B------:R-:W-:Y:S02]  /*0d30*/  SHF.L.U32 R112, R59, 0x1, RZ ;  /* 0x000000013b707819 */ /* 0x000fe400000006ff */
[----:B------:R-:W-:Y:S02]  /*0d40*/  SHF.L.U32 R111, R61, 0x1, RZ ;  /* 0x000000013d6f7819 */ /* 0x000fe400000006ff */
[----:B------:R-:W-:Y:S02]  /*0d50*/  SHF.L.U32 R110, R63, 0x1, RZ ;  /* 0x000000013f6e7819 */ /* 0x000fe400000006ff */
[----:B------:R-:W-:-:S02]  /*0d60*/  SHF.L.U32 R108, R132, 0x1, RZ ;  /* 0x00000001846c7819 */ /* 0x000fc400000006ff */
[-C--:B------:R-:W-:Y:S02]  /*0d70*/  ISETP.GE.AND P2, PT, R132, R23.reuse, PT ;  /* 0x000000178400720c */ /* 0x080fe40003f46270 */
[-C--:B------:R-:W-:Y:S02]  /*0d80*/  ISETP.GE.AND P1, PT, R0, R23.reuse, PT ;  /* 0x000000170000720c */ /* 0x080fe40003f26270 */
[----:B------:R-:W-:Y:S02]  /*0d90*/  SHF.L.U64.HI R109, R132, 0x1, R129 ;  /* 0x00000001846d7819 */ /* 0x000fe40000010281 */
[----:B------:R-:W-:Y:S02]  /*0da0*/  IADD3 R2, P0, R108, UR10, RZ ;  /* 0x0000000a6c027c10 */ /* 0x000fe4000ff1e0ff */
[----:B------:R-:W-:Y:S02]  /*0db0*/  ISETP.GE.AND P4, PT, R9, R23, PT ;  /* 0x000000170900720c */ /* 0x000fe40003f86270 */
[----:B0-----:R-:W-:-:S02]  /*0dc0*/  IADD3.X R3, R109, UR11, RZ, P0, !PT ;  /* 0x0000000b6d037c10 */ /* 0x001fc400087fe4ff */
[-C--:B------:R-:W-:Y:S02]  /*0dd0*/  ISETP.GE.AND P0, PT, R8, R23.reuse, PT ;  /* 0x000000170800720c */ /* 0x080fe40003f06270 */
[-C--:B------:R-:W-:Y:S02]  /*0de0*/  ISETP.GE.AND P6, PT, R10, R23.reuse, PT ;  /* 0x000000170a00720c */ /* 0x080fe40003fc6270 */
[-C--:B------:R-:W-:Y:S02]  /*0df0*/  ISETP.GE.AND P5, PT, R11, R23.reuse, PT ;  /* 0x000000170b00720c */ /* 0x080fe40003fa6270 */
[----:B------:R-:W-:Y:S01]  /*0e00*/  ISETP.GE.AND P3, PT, R12, R23, PT ;  /* 0x000000170c00720c */ /* 0x000fe20003f66270 */
[----:B--2---:R0:W-:Y:S04]  /*0e10*/  STS.U16 [R127], R4 ;  /* 0x000000047f007388 */ /* 0x0041e80000000400 */
[----:B----4-:R-:W-:Y:S01]  /*0e20*/  STS.U16 [R126+0x40], R5 ;  /* 0x000040057e007388 */ /* 0x010fe20000000400 */
[----:B0-----:R-:W-:-:S04]  /*0e30*/  LEA R4, R134, R65, 0x4 ;  /* 0x0000004186047211 */ /* 0x001fc800078e20ff */
[----:B------:R-:W-:Y:S01]  /*0e40*/  LEA.HI.SX32 R107, R4, R4, 0x1b ;  /* 0x00000004046b7211 */ /* 0x000fe200078fdaff */
[----:B-----5:R0:W-:Y:S04]  /*0e50*/  STS.U16 [R125+0x80], R6 ;  /* 0x000080067d007388 */ /* 0x0201e80000000400 */
[----:B---3--:R-:W-:Y:S04]  /*0e60*/  STS.U16 [R124+0xc0], R7 ;  /* 0x0000c0077c007388 */ /* 0x008fe80000000400 */
[----:B------:R1:W-:Y:S04]  /*0e70*/  STS.U16 [R123+0x100], R22 ;  /* 0x000100167b007388 */ /* 0x0003e80000000400 */
[----:B------:R-:W-:Y:S04]  /*0e80*/  STS.U16 [R122+0x140], R25 ;  /* 0x000140197a007388 */ /* 0x000fe80000000400 */
[----:B------:R2:W-:Y:S04]  /*0e90*/  STS.U16 [R119+0x180], R24 ;  /* 0x0001801877007388 */ /* 0x0005e80000000400 */
[----:B------:R-:W-:Y:S04]  /*0ea0*/  STS.U16 [R118+0x1c0], R27 ;  /* 0x0001c01b76007388 */ /* 0x000fe80000000400 */
[----:B------:R3:W-:Y:S01]  /*0eb0*/  STS.U16 [R117+0x200], R26 ;  /* 0x0002001a75007388 */ /* 0x0007e20000000400 */
[----:B------:R-:W-:-:S03]  /*0ec0*/  SHF.L.U32 R107, R107, 0x1, RZ ;  /* 0x000000016b6b7819 */ /* 0x000fc600000006ff */
[----:B------:R-:W-:Y:S04]  /*0ed0*/  STS.U16 [R116+0x240], R29 ;  /* 0x0002401d74007388 */ /* 0x000fe80000000400 */
[----:B------:R4:W-:Y:S04]  /*0ee0*/  STS.U16 [R115+0x280], R28 ;  /* 0x0002801c73007388 */ /* 0x0009e80000000400 */
[----:B------:R-:W-:Y:S04]  /*0ef0*/  STS.U16 [R114+0x2c0], R31 ;  /* 0x0002c01f72007388 */ /* 0x000fe80000000400 */
[----:B------:R5:W-:Y:S04]  /*0f00*/  STS.U16 [R113+0x300], R30 ;  /* 0x0003001e71007388 */ /* 0x000be80000000400 */
[----:B------:R0:W-:Y:S04]  /*0f10*/  STS.U16 [R112+0x340], R33 ;  /* 0x0003402170007388 */ /* 0x0001e80000000400 */
[----:B------:R0:W-:Y:S04]  /*0f20*/  STS.U16 [R111+0x380], R32 ;  /* 0x000380206f007388 */ /* 0x0001e80000000400 */
[----:B------:R0:W-:Y:S01]  /*0f30*/  STS.U16 [R110+0x3c0], R35 ;  /* 0x0003c0236e007388 */ /* 0x0001e20000000400 */
        /* <DEDUP_REMOVED lines=16> */
[----:B------:R-:W-:Y:S01]  /*1040*/  LDS.U16 R89, [R107+0x1e] ;  /* 0x00001e006b597984 */ /* 0x000fe20000000400 */
[----:B0-----:R-:W-:-:S03]  /*1050*/  PRMT R6, RZ, 0x7610, R6 ;  /* 0x00007610ff067816 */ /* 0x001fc60000000006 */
[----:B------:R-:W-:Y:S01]  /*1060*/  BAR.SYNC.DEFER_BLOCKING 0x0 ;  /* 0x0000000000007b1d */ /* 0x000fe20000010000 */
[----:B------:R-:W-:Y:S02]  /*1070*/  PRMT R5, RZ, 0x7610, R5 ;  /* 0x00007610ff057816 */ /* 0x000fe40000000005 */
[----:B-1----:R-:W-:Y:S02]  /*1080*/  PRMT R22, RZ, 0x7610, R22 ;  /* 0x00007610ff167816 */ /* 0x002fe40000000016 */
[----:B------:R-:W-:Y:S02]  /*1090*/  PRMT R7, RZ, 0x7610, R7 ;  /* 0x00007610ff077816 */ /* 0x000fe40000000007 */
[----:B--2---:R-:W-:Y:S02]  /*10a0*/  PRMT R24, RZ, 0x7610, R24 ;  /* 0x00007610ff187816 */ /* 0x004fe40000000018 */
[----:B------:R-:W-:Y:S02]  /*10b0*/  PRMT R25, RZ, 0x7610, R25 ;  /* 0x00007610ff197816 */ /* 0x000fe40000000019 */
[----:B---3--:R-:W-:-:S02]  /*10c0*/  PRMT R26, RZ, 0x7610, R26 ;  /* 0x00007610ff1a7816 */ /* 0x008fc4000000001a */
[----:B------:R-:W-:Y:S02]  /*10d0*/  PRMT R27, RZ, 0x7610, R27 ;  /* 0x00007610ff1b7816 */ /* 0x000fe4000000001b */
[----:B----4-:R-:W-:Y:S01]  /*10e0*/  PRMT R28, RZ, 0x7610, R28 ;  /* 0x00007610ff1c7816 */ /* 0x010fe2000000001c */
[----:B------:R-:W2:Y:S01]  /*10f0*/  @!P2 LDG.E.U16 R6, [R2.64] ;  /* 0x000000060206a981 */ /* 0x000ea2000c1e1500 */
[----:B------:R-:W-:-:S03]  /*1100*/  ISETP.GE.AND P2, PT, R13, R23, PT ;  /* 0x000000170d00720c */ /* 0x000fc60003f46270 */
[----:B------:R-:W3:Y:S01]  /*1110*/  @!P1 LDG.E.U16 R5, [R2.64+0x40] ;  /* 0x0000400602059981 */ /* 0x000ee2000c1e1500 */
[----:B------:R-:W-:-:S03]  /*1120*/  ISETP.GE.AND P1, PT, R14, R23, PT ;  /* 0x000000170e00720c */ /* 0x000fc60003f26270 */
[----:B------:R-:W4:Y:S01]  /*1130*/  @!P0 LDG.E.U16 R22, [R2.64+0x80] ;  /* 0x0000800602168981 */ /* 0x000f22000c1e1500 */
        /* <DEDUP_REMOVED lines=12> */
[----:B------:R-:W-:Y:S02]  /*1200*/  ISETP.GE.AND P1, PT, R21, R23, PT ;  /* 0x000000171500720c */ /* 0x000fe40003f26270 */
[----:B------:R-:W-:Y:S02]  /*1210*/  PRMT R29, RZ, 0x7610, R29 ;  /* 0x00007610ff1d7816 */ /* 0x000fe4000000001d */
[----:B-----5:R-:W-:Y:S02]  /*1220*/  PRMT R30, RZ, 0x7610, R30 ;  /* 0x00007610ff1e7816 */ /* 0x020fe4000000001e */
        /* <DEDUP_REMOVED lines=12> */
[----:B------:R-:W-:-:S02]  /*12f0*/  ISETP.GE.AND P2, PT, R132, R23, PT ;  /* 0x000000178400720c */ /* 0x000fc40003f46270 */
[-C--:B------:R-:W-:Y:S02]  /*1300*/  ISETP.GE.AND P1, PT, R0, R23.reuse, PT ;  /* 0x000000170000720c */ /* 0x080fe40003f26270 */
[C---:B------:R-:W-:Y:S02]  /*1310*/  LEA R40, P0, R132.reuse, UR8, 0x1 ;  /* 0x0000000884287c11 */ /* 0x040fe4000f8008ff */
[----:B------:R-:W-:Y:S02]  /*1320*/  PRMT R44, RZ, 0x7610, R44 ;  /* 0x00007610ff2c7816 */ /* 0x000fe4000000002c */
[----:B------:R-:W-:Y:S02]  /*1330*/  PRMT R39, RZ, 0x7610, R39 ;  /* 0x00007610ff277816 */ /* 0x000fe40000000027 */
[----:B------:R-:W-:Y:S02]  /*1340*/  LEA.HI.X R41, R132, UR9, R129, 0x1, P0 ;  /* 0x0000000984297c11 */ /* 0x000fe400080f0c81 */
        /* <DEDUP_REMOVED lines=15> */
[----:B------:R-:W-:Y:S02]  /*1440*/  PRMT R56, RZ, 0x7610, R56 ;  /* 0x00007610ff387816 */ /* 0x000fe40000000038 */
[----:B------:R-:W-:Y:S02]  /*1450*/  PRMT R55, RZ, 0x7610, R55 ;  /* 0x00007610ff377816 */ /* 0x000fe40000000037 */
[----:B------:R-:W-:Y:S02]  /*1460*/  PRMT R58, RZ, 0x7610, R58 ;  /* 0x00007610ff3a7816 */ /* 0x000fe4000000003a */
[----:B------:R-:W-:Y:S01]  /*1470*/  PRMT R57, RZ, 0x7610, R57 ;  /* 0x00007610ff397816 */ /* 0x000fe20000000039 */
[----:B--2---:R-:W-:Y:S04]  /*1480*/  STS.U16 [R127], R6 ;  /* 0x000000067f007388 */ /* 0x004fe80000000400 */
[----:B---3--:R-:W-:Y:S04]  /*1490*/  STS.U16 [R126+0x40], R5 ;  /* 0x000040057e007388 */ /* 0x008fe80000000400 */
[----:B----4-:R-:W-:Y:S04]  /*14a0*/  STS.U16 [R125+0x80], R22 ;  /* 0x000080167d007388 */ /* 0x010fe80000000400 */
[----:B------:R-:W-:Y:S04]  /*14b0*/  STS.U16 [R124+0xc0], R7 ;  /* 0x0000c0077c007388 */ /* 0x000fe80000000400 */
[----:B------:R-:W-:Y:S04]  /*14c0*/  STS.U16 [R123+0x100], R24 ;  /* 0x000100187b007388 */ /* 0x000fe80000000400 */
[----:B------:R-:W-:Y:S04]  /*14d0*/  STS.U16 [R122+0x140], R25 ;  /* 0x000140197a007388 */ /* 0x000fe80000000400 */
[----:B------:R-:W-:Y:S04]  /*14e0*/  STS.U16 [R119+0x180], R26 ;  /* 0x0001801a77007388 */ /* 0x000fe80000000400 */
[----:B------:R-:W-:Y:S04]  /*14f0*/  STS.U16 [R118+0x1c0], R27 ;  /* 0x0001c01b76007388 */ /* 0x000fe80000000400 */
[----:B------:R-:W-:Y:S04]  /*1500*/  STS.U16 [R117+0x200], R28 ;  /* 0x0002001c75007388 */ /* 0x000fe80000000400 */
[----:B-----5:R-:W-:Y:S04]  /*1510*/  STS.U16 [R116+0x240], R29 ;  /* 0x0002401d74007388 */ /* 0x020fe80000000400 */
[----:B------:R-:W-:Y:S04]  /*1520*/  STS.U16 [R115+0x280], R30 ;  /* 0x0002801e73007388 */ /* 0x000fe80000000400 */
[----:B------:R-:W-:Y:S04]  /*1530*/  STS.U16 [R114+0x2c0], R31 ;  /* 0x0002c01f72007388 */ /* 0x000fe80000000400 */
[----:B------:R0:W-:Y:S04]  /*1540*/  STS.U16 [R113+0x300], R4 ;  /* 0x0003000471007388 */ /* 0x0001e80000000400 */
[----:B------:R-:W-:Y:S04]  /*1550*/  STS.U16 [R112+0x340], R33 ;  /* 0x0003402170007388 */ /* 0x000fe80000000400 */
        /* <DEDUP_REMOVED lines=19> */
[----:B------:R-:W-:Y:S06]  /*1690*/  BAR.SYNC.DEFER_BLOCKING 0x0 ;  /* 0x0000000000007b1d */ /* 0x000fec0000010000 */
        /* <DEDUP_REMOVED lines=18> */
[----:B------:R1:W5:Y:S04]  /*17c0*/  @!P0 LDG.E.U16 R51, [R40.64+0x240] ;  /* 0x0002400628338981 */ /* 0x000368000c1e1500 */
[----:B------:R1:W5:Y:S04]  /*17d0*/  @!P4 LDG.E.U16 R54, [R40.64+0x280] ;  /* 0x000280062836c981 */ /* 0x000368000c1e1500 */
[----:B------:R1:W5:Y:S04]  /*17e0*/  @!P6 LDG.E.U16 R53, [R40.64+0x2c0] ;  /* 0x0002c0062835e981 */ /* 0x000368000c1e1500 */
[----:B------:R1:W5:Y:S04]  /*17f0*/  @!P5 LDG.E.U16 R56, [R40.64+0x300] ;  /* 0x000300062838d981 */ /* 0x000368000c1e1500 */
[----:B------:R1:W5:Y:S04]  /*1800*/  @!P3 LDG.E.U16 R55, [R40.64+0x340] ;  /* 0x000340062837b981 */ /* 0x000368000c1e1500 */
[----:B------:R1:W5:Y:S04]  /*1810*/  @!P2 LDG.E.U16 R58, [R40.64+0x380] ;  /* 0x00038006283aa981 */ /* 0x000368000c1e1500 */
[----:B------:R1:W5:Y:S01]  /*1820*/  @!P1 LDG.E.U16 R57, [R40.64+0x3c0] ;  /* 0x0003c00628399981 */ /* 0x000362000c1e1500 */
[----:B------:R-:W-:Y:S01]  /*1830*/  ISETP.GE.AND P0, PT, R132, R23, PT ;  /* 0x000000178400720c */ /* 0x000fe20003f06270 */
[C---:B0-----:R-:W-:Y:S01]  /*1840*/  IMAD R4, R138.reuse, c[0x0][0x1f0], RZ ;  /* 0x00007c008a047a24 */ /* 0x041fe200078e02ff */
[----:B------:R-:W-:Y:S01]  /*1850*/  SHF.R.S32.HI R213, RZ, 0x1f, R212 ;  /* 0x0000001fffd57819 */ /* 0x000fe200000114d4 */
[----:B------:R-:W-:-:S02]  /*1860*/  IMAD R42, R138, c[0x0][0x200], RZ ;  /* 0x000080008a2a7a24 */ /* 0x000fc400078e02ff */
[----:B------:R-:W-:-:S04]  /*1870*/  IMAD.WIDE.U32 R2, R139, c[0x0][0x1f0], RZ ;  /* 0x00007c008b027a25 */ /* 0x000fc800078e00ff */
[----:B------:R-:W-:-:S04]  /*1880*/  IMAD R59, R139, c[0x0][0x1f4], R4 ;  /* 0x00007d008b3b7a24 */ /* 0x000fc800078e0204 */
[----:B-1----:R-:W-:Y:S02]  /*1890*/  @!P0 MOV R40, R212 ;  /* 0x000000d400288202 */ /* 0x002fe40000000f00 */
[----:B------:R-:W-:Y:S01]  /*18a0*/  @!P0 MOV R41, R213 ;  /* 0x000000d500298202 */ /* 0x000fe20000000f00 */
[----:B------:R-:W-:Y:S01]  /*18b0*/  IMAD.WIDE.U32 R6, R139, c[0x0][0x200], RZ ;  /* 0x000080008b067a25 */ /* 0x000fe200078e00ff */
[----:B------:R-:W-:Y:S02]  /*18c0*/  IADD3 R3, R3, R59, RZ ;  /* 0x0000003b03037210 */ /* 0x000fe40007ffe0ff */
[----:B------:R-:W-:Y:S01]  /*18d0*/  IADD3 R88, R133, -c[0x0][0x174], RZ ;  /* 0x80005d0085587a10 */ /* 0x000fe20007ffe0ff */
[C---:B------:R-:W-:Y:S02]  /*18e0*/  IMAD R61, R139.reuse, c[0x0][0x204], R42 ;  /* 0x000081008b3d7a24 */ /* 0x040fe400078e022a */
[----:B------:R-:W-:Y:S01]  /*18f0*/  @!P0 IMAD.WIDE.U32 R4, R139, c[0x0][0x1f0], R212 ;  /* 0x00007c008b048a25 */ /* 0x000fe200078e00d4 */
[----:B------:R-:W-:-:S03]  /*1900*/  MOV R42, R6 ;  /* 0x00000006002a7202 */ /* 0x000fc60000000f00 */
[----:B------:R-:W-:Y:S01]  /*1910*/  @!P0 IMAD.WIDE.U32 R40, R139, c[0x0][0x200], R40 ;  /* 0x000080008b288a25 */ /* 0x000fe200078e0028 */
[----:B------:R-:W-:Y:S02]  /*1920*/  IADD3 R43, R7, R61, RZ ;  /* 0x0000003d072b7210 */ /* 0x000fe40007ffe0ff */
[----:B------:R-:W-:Y:S01]  /*1930*/  @!P0 IADD3 R5, R59, R5, RZ ;  /* 0x000000053b058210 */ /* 0x000fe20007ffe0ff */
[----:B------:R-:W-:Y:S01]  /*1940*/  IMAD R60, R140, c[0x0][0x1f8], RZ ;  /* 0x00007e008c3c7a24 */ /* 0x000fe200078e02ff */
[----:B------:R-:W-:Y:S01]  /*1950*/  @!P0 IADD3 R41, R61, R41, RZ ;  /* 0x000000293d298210 */ /* 0x000fe20007ffe0ff */
[----:B------:R-:W-:Y:S02]  /*1960*/  IMAD R88, R88, -0x800, RZ ;  /* 0xfffff80058587824 */ /* 0x000fe400078e02ff */
[----:B------:R-:W-:-:S03]  /*1970*/  IMAD.WIDE.U32 R6, R141, c[0x0][0x1f8], R2 ;  /* 0x00007e008d067a25 */ /* 0x000fc600078e0002 */
[----:B------:R-:W-:Y:S01]  /*1980*/  SHF.R.S32.HI R87, RZ, 0x1f, R88 ;  /* 0x0000001fff577819 */ /* 0x000fe20000011458 */
[----:B------:R-:W-:Y:S01]  /*1990*/  IMAD R62, R140, c[0x0][0x208], RZ ;  /* 0x000082008c3e7a24 */ /* 0x000fe200078e02ff */
[----:B------:R-:W-:Y:S01]  /*19a0*/  IADD3 R61, P1, R88, R6, RZ ;  /* 0x00000006583d7210 */ /* 0x000fe20007f3e0ff */
[C---:B------:R-:W-:Y:S02]  /*19b0*/  IMAD R60, R141.reuse, c[0x0][0x1fc], R60 ;  /* 0x00007f008d3c7a24 */ /* 0x040fe400078e023c */
[----:B------:R-:W-:-:S04]  /*19c0*/  @!P0 IMAD.WIDE.U32 R2, R141, c[0x0][0x1f8], R4 ;  /* 0x00007e008d028a25 */ /* 0x000fc800078e0004 */
[----:B------:R-:W-:-:S04]  /*19d0*/  @!P0 IMAD.WIDE.U32 R4, R141, c[0x0][0x208], R40 ;  /* 0x000082008d048a25 */ /* 0x000fc800078e0028 */
[----:B------:R-:W-:Y:S01]  /*19e0*/  IMAD.WIDE.U32 R42, R141, c[0x0][0x208], R42 ;  /* 0x000082008d2a7a25 */ /* 0x000fe200078e002a */
[----:B------:R-:W-:-:S03]  /*19f0*/  @!P0 IADD3 R59, P3, R132, R4, RZ ;  /* 0x00000004843b8210 */ /* 0x000fc60007f7e0ff */
[----:B------:R-:W-:Y:S01]  /*1a00*/  IMAD R63, R141, c[0x0][0x20c], R62 ;  /* 0x000083008d3f7a24 */ /* 0x000fe200078e023e */
[----:B------:R-:W-:Y:S02]  /*1a10*/  IADD3.X R62, R87, R60, R7, P1, !PT ;  /* 0x0000003c573e7210 */ /* 0x000fe40000ffe407 */
[----:B------:R-:W-:Y:S02]  /*1a20*/  @!P0 IADD3 R41, P1, R132, R2, RZ ;  /* 0x0000000284298210 */ /* 0x000fe40007f3e0ff */
[----:B------:R-:W-:Y:S02]  /*1a30*/  IADD3 R42, P2, R88, R42, RZ ;  /* 0x0000002a582a7210 */ /* 0x000fe40007f5e0ff */
[----:B------:R-:W-:Y:S02]  /*1a40*/  LEA R7, P4, R132, c[0x0][0x258], 0x1 ;  /* 0x0000960084077a11 */ /* 0x000fe400078808ff */
[C---:B------:R-:W-:Y:S02]  /*1a50*/  @!P0 IADD3.X R64, R129.reuse, R3, R60, P1, !PT ;  /* 0x0000000381408210 */ /* 0x040fe40000ffe43c */
[----:B------:R-:W-:-:S02]  /*1a60*/  @!P0 IADD3.X R60, R129, R5, R63, P3, !PT ;  /* 0x00000005813c8210 */ /* 0x000fc40001ffe43f */
[----:B------:R-:W-:Y:S02]  /*1a70*/  IADD3.X R43, R87, R63, R43, P2, !PT ;  /* 0x0000003f572b7210 */ /* 0x000fe400017fe42b */
[----:B------:R-:W-:Y:S02]  /*1a80*/  LEA.HI.X R5, R132, c[0x0][0x25c], R129, 0x1, P4 ;  /* 0x0000970084057a11 */ /* 0x000fe400020f0c81 */
[C---:B------:R-:W-:Y:S02]  /*1a90*/  LEA R4, P4, R42.reuse, R7, 0x1 ;  /* 0x000000072a047211 */ /* 0x040fe400078808ff */
[C---:B------:R-:W-:Y:S02]  /*1aa0*/  @!P0 LEA R6, P3, R59.reuse, c[0x0][0x258], 0x1 ;  /* 0x000096003b068a11 */ /* 0x040fe400078608ff */
[----:B------:R-:W-:Y:S02]  /*1ab0*/  LEA.HI.X R5, R42, R5, R43, 0x1, P4 ;  /* 0x000000052a057211 */ /* 0x000fe400020f0c2b */
[----:B------:R-:W-:-:S02]  /*1ac0*/  @!P0 LEA.HI.X R7, R59, c[0x0][0x25c], R60, 0x1, P3 ;  /* 0x000097003b078a11 */ /* 0x000fc400018f0c3c */
[C---:B------:R-:W-:Y:S02]  /*1ad0*/  @!P0 LEA R40, P1, R41.reuse, c[0x0][0x268], 0x1 ;  /* 0x00009a0029288a11 */ /* 0x040fe400078208ff */
[----:B------:R-:W-:Y:S02]  /*1ae0*/  LEA R2, P2, R132, c[0x0][0x268], 0x1 ;  /* 0x00009a0084027a11 */ /* 0x000fe400078408ff */
[----:B------:R-:W-:Y:S02]  /*1af0*/  @!P0 LEA.HI.X R41, R41, c[0x0][0x26c], R64, 0x1, P1 ;  /* 0x00009b0029298a11 */ /* 0x000fe400008f0c40 */
[----:B------:R-:W-:Y:S02]  /*1b00*/  ISETP.GE.AND P1, PT, R8, R23, PT ;  /* 0x000000170800720c */ /* 0x000fe40003f26270 */
[----:B------:R-:W-:Y:S02]  /*1b10*/  LEA.HI.X R3, R132, c[0x0][0x26c], R129, 0x1, P2 ;  /* 0x00009b0084037a11 */ /* 0x000fe400010f0c81 */
[----:B------:R-:W-:-:S04]  /*1b20*/  LEA R2, P2, R61, R2, 0x1 ;  /* 0x000000023d027211 */ /* 0x000fc800078408ff */
[----:B------:R-:W-:Y:S02]  /*1b30*/  LEA.HI.X R3, R61, R3, R62, 0x1, P2 ;  /* 0x000000033d037211 */ /* 0x000fe400010f0c3e */
        /* <DEDUP_REMOVED lines=20> */
[----:B------:R0:W-:Y:S04]  /*1c80*/  STS.U16 [R115+0x280], R54 ;  /* 0x0002803673007388 */ /* 0x0001e80000000400 */
[----:B------:R1:W-:Y:S04]  /*1c90*/  STS.U16 [R114+0x2c0], R53 ;  /* 0x0002c03572007388 */ /* 0x0003e80000000400 */
[----:B------:R2:W-:Y:S04]  /*1ca0*/  STS.U16 [R113+0x300], R56 ;  /* 0x0003003871007388 */ /* 0x0005e80000000400 */
[----:B------:R-:W-:Y:S04]  /*1cb0*/  STS.U16 [R112+0x340], R55 ;  /* 0x0003403770007388 */ /* 0x000fe80000000400 */
[----:B------:R-:W-:Y:S04]  /*1cc0*/  STS.U16 [R111+0x380], R58 ;  /* 0x0003803a6f007388 */ /* 0x000fe80000000400 */
        /* <DEDUP_REMOVED lines=19> */
[----:B0-----:R-:W-:-:S02]  /*1e00*/  PRMT R54, RZ, 0x7610, R54 ;  /* 0x00007610ff367816 */ /* 0x001fc40000000036 */
[----:B------:R-:W-:-:S04]  /*1e10*/  PRMT R51, RZ, 0x7610, R51 ;  /* 0x00007610ff337816 */ /* 0x000fc80000000033 */
[----:B------:R-:W4:Y:S01]  /*1e20*/  @!P1 LDG.E.U16 R54, [R2.64+-0xf80] ;  /* 0xfff0800602369981 */ /* 0x000f22000c1e1500 */
[-C--:B------:R-:W-:Y:S02]  /*1e30*/  ISETP.GE.AND P1, PT, R13, R23.reuse, PT ;  /* 0x000000170d00720c */ /* 0x080fe40003f26270 */
[----:B-1----:R-:W-:Y:S01]  /*1e40*/  PRMT R53, RZ, 0x7610, R53 ;  /* 0x00007610ff357816 */ /* 0x002fe20000000035 */
[----:B------:R-:W5:Y:S10]  /*1e50*/  @!P6 LDG.E.U16 R62, [R2.64+-0xe80] ;  /* 0xfff18006023ee981 */ /* 0x000f74000c1e1500 */
[----:B------:R-:W4:Y:S01]  /*1e60*/  @!P1 LDG.E.U16 R51, [R2.64+-0xe40] ;  /* 0xfff1c00602339981 */ /* 0x000f22000c1e1500 */
[----:B------:R-:W-:-:S02]  /*1e70*/  ISETP.GE.AND P1, PT, R14, R23, PT ;  /* 0x000000170e00720c */ /* 0x000fc40003f26270 */
[----:B--2---:R-:W-:Y:S02]  /*1e80*/  PRMT R56, RZ, 0x7610, R56 ;  /* 0x00007610ff387816 */ /* 0x004fe40000000038 */
[----:B------:R-:W-:Y:S02]  /*1e90*/  PRMT R39, RZ, 0x7610, R39 ;  /* 0x00007610ff277816 */ /* 0x000fe40000000027 */
[----:B------:R-:W-:Y:S02]  /*1ea0*/  PRMT R45, RZ, 0x7610, R45 ;  /* 0x00007610ff2d7816 */ /* 0x000fe4000000002d */
[----:B------:R-:W-:Y:S01]  /*1eb0*/  PRMT R48, RZ, 0x7610, R48 ;  /* 0x00007610ff307816 */ /* 0x000fe20000000030 */
[----:B------:R-:W2:Y:S04]  /*1ec0*/  @!P2 LDG.E.U16 R56, [R2.64+-0xf00] ;  /* 0xfff100060238a981 */ /* 0x000ea8000c1e1500 */
[----:B------:R-:W2:Y:S01]  /*1ed0*/  @!P1 LDG.E.U16 R64, [R2.64+-0xe00] ;  /* 0xfff2000602409981 */ /* 0x000ea2000c1e1500 */
[----:B------:R-:W-:-:S02]  /*1ee0*/  ISETP.GE.AND P1, PT, R15, R23, PT ;  /* 0x000000170f00720c */ /* 0x000fc40003f26270 */
[----:B------:R-:W-:Y:S01]  /*1ef0*/  PRMT R47, RZ, 0x7610, R47 ;  /* 0x00007610ff2f7816 */ /* 0x000fe2000000002f */
[----:B------:R-:W2:Y:S01]  /*1f00*/  @!P3 LDG.E.U16 R39, [R2.64+-0xfc0] ;  /* 0xfff040060227b981 */ /* 0x000ea2000c1e1500 */
[-C--:B------:R-:W-:Y:S02]  /*1f10*/  ISETP.GE.AND P2, PT, R17, R23.reuse, PT ;  /* 0x000000171100720c */ /* 0x080fe40003f46270 */
[-C--:B------:R-:W-:Y:S01]  /*1f20*/  ISETP.GE.AND P3, PT, R18, R23.reuse, PT ;  /* 0x000000171200720c */ /* 0x080fe20003f66270 */
[----:B------:R-:W2:Y:S01]  /*1f30*/  @!P4 LDG.E.U16 R45, [R2.64+-0xf40] ;  /* 0xfff0c006022dc981 */ /* 0x000ea2000c1e1500 */
[----:B------:R-:W-:-:S03]  /*1f40*/  ISETP.GE.AND P4, PT, R19, R23, PT ;  /* 0x000000171300720c */ /* 0x000fc60003f86270 */
[----:B------:R0:W2:Y:S04]  /*1f50*/  @!P0 LDG.E.U16 R48, [R40.64] ;  /* 0x0000000628308981 */ /* 0x0000a8000c1e1500 */
[----:B------:R-:W4:Y:S01]  /*1f60*/  @!P1 LDG.E.U16 R53, [R2.64+-0xdc0] ;  /* 0xfff2400602359981 */ /* 0x000f22000c1e1500 */
[----:B------:R-:W-:-:S03]  /*1f70*/  ISETP.GE.AND P1, PT, R16, R23, PT ;  /* 0x000000171000720c */ /* 0x000fc60003f26270 */
[----:B------:R-:W4:Y:S01]  /*1f80*/  @!P5 LDG.E.U16 R47, [R2.64+-0xec0] ;  /* 0xfff14006022fd981 */ /* 0x000f22000c1e1500 */
[-C--:B------:R-:W-:Y:S02]  /*1f90*/  ISETP.GE.AND P5, PT, R20, R23.reuse, PT ;  /* 0x000000171400720c */ /* 0x080fe40003fa6270 */
[----:B------:R-:W-:Y:S01]  /*1fa0*/  ISETP.GE.AND P6, PT, R21, R23, PT ;  /* 0x000000171500720c */ /* 0x000fe20003fc6270 */
[----:B------:R-:W5:Y:S01]  /*1fb0*/  @!P3 LDG.E.U16 R66, [R2.64+-0xd00] ;  /* 0xfff300060242b981 */ /* 0x000f62000c1e1500 */
[----:B0-----:R-:W-:Y:S02]  /*1fc0*/  PRMT R40, RZ, 0x7610, R40 ;  /* 0x00007610ff287816 */ /* 0x001fe40000000028 */
[----:B------:R-:W-:Y:S02]  /*1fd0*/  PRMT R41, RZ, 0x7610, R41 ;  /* 0x00007610ff297816 */ /* 0x000fe40000000029 */
[----:B---3--:R-:W-:Y:S02]  /*1fe0*/  PRMT R57, RZ, 0x7610, R57 ;  /* 0x00007610ff397816 */ /* 0x008fe40000000039 */
[----:B------:R-:W3:Y:S04]  /*1ff0*/  @!P1 LDG.E.U16 R40, [R2.64+-0xd80] ;  /* 0xfff2800602289981 */ /* 0x000ee8000c1e1500 */
[----:B------:R-:W3:Y:S04]  /*2000*/  @!P2 LDG.E.U16 R41, [R2.64+-0xd40] ;  /* 0xfff2c0060229a981 */ /* 0x000ee8000c1e1500 */
[----:B------:R-:W3:Y:S04]  /*2010*/  @!P4 LDG.E.U16 R57, [R2.64+-0xcc0] ;  /* 0xfff340060239c981 */ /* 0x000ee8000c1e1500 */
[----:B------:R-:W3:Y:S04]  /*2020*/  @!P5 LDG.E.U16 R72, [R2.64+-0xc80] ;  /* 0xfff380060248d981 */ /* 0x000ee8000c1e1500 */
[----:B------:R-:W3:Y:S01]  /*2030*/  @!P6 LDG.E.U16 R59, [R2.64+-0xc40] ;  /* 0xfff3c006023be981 */ /* 0x000ee2000c1e1500 */
[----:B------:R-:W-:-:S02]  /*2040*/  P2R R76, PR, RZ, 0x2 ;  /* 0x00000002ff4c7803 */ /* 0x000fc40000000000 */
        /* <DEDUP_REMOVED lines=13> */
[----:B------:R-:W-:Y:S04]  /*2120*/  STS.U16 [R126+0x40], R39 ;  /* 0x000040277e007388 */ /* 0x000fe80000000400 */
[----:B----4-:R-:W-:Y:S04]  /*2130*/  STS.U16 [R125+0x80], R54 ;  /* 0x000080367d007388 */ /* 0x010fe80000000400 */
[----:B------:R-:W-:Y:S04]  /*2140*/  STS.U16 [R124+0xc0], R45 ;  /* 0x0000c02d7c007388 */ /* 0x000fe80000000400 */
[----:B------:R-:W-:Y:S04]  /*2150*/  STS.U16 [R123+0x100], R56 ;  /* 0x000100387b007388 */ /* 0x000fe80000000400 */
[----:B------:R-:W-:Y:S04]  /*2160*/  STS.U16 [R122+0x140], R47 ;  /* 0x0001402f7a007388 */ /* 0x000fe80000000400 */
[----:B-----5:R-:W-:Y:S04]  /*2170*/  STS.U16 [R119+0x180], R62 ;  /* 0x0001803e77007388 */ /* 0x020fe80000000400 */
[----:B------:R-:W-:Y:S04]  /*2180*/  STS.U16 [R118+0x1c0], R51 ;  /* 0x0001c03376007388 */ /* 0x000fe80000000400 */
[----:B------:R-:W-:Y:S04]  /*2190*/  STS.U16 [R117+0x200], R64 ;  /* 0x0002004075007388 */ /* 0x000fe80000000400 */
[----:B------:R-:W-:Y:S04]  /*21a0*/  STS.U16 [R116+0x240], R53 ;  /* 0x0002403574007388 */ /* 0x000fe80000000400 */
[----:B---3--:R-:W-:Y:S04]  /*21b0*/  STS.U16 [R115+0x280], R40 ;  /* 0x0002802873007388 */ /* 0x008fe80000000400 */
[----:B------:R0:W-:Y:S04]  /*21c0*/  STS.U16 [R114+0x2c0], R41 ;  /* 0x0002c02972007388 */ /* 0x0001e80000000400 */
[----:B------:R-:W-:Y:S04]  /*21d0*/  STS.U16 [R113+0x300], R66 ;  /* 0x0003004271007388 */ /* 0x000fe80000000400 */
[----:B------:R-:W-:Y:S04]  /*21e0*/  STS.U16 [R112+0x340], R57 ;  /* 0x0003403970007388 */ /* 0x000fe80000000400 */
[----:B------:R1:W-:Y:S04]  /*21f0*/  STS.U16 [R111+0x380], R72 ;  /* 0x000380486f007388 */ /* 0x0003e80000000400 */
[----:B------:R-:W-:Y:S01]  /*2200*/  STS.U16 [R110+0x3c0], R59 ;  /* 0x0003c03b6e007388 */ /* 0x000fe20000000400 */
[----:B------:R-:W-:-:S06]  /*2210*/  NOP ;  /* 0x0000000000007918 */ /* 0x000fcc0000000000 */
[----:B------:R-:W-:Y:S04]  /*2220*/  LDS.U16 R2, [R107] ;  /* 0x000000006b027984 */ /* 0x000fe80000000400 */
[----:B------:R-:W-:Y:S04]  /*2230*/  LDS.U16 R3, [R107+0x2] ;  /* 0x000002006b037984 */ /* 0x000fe80000000400 */
[----:B------:R-:W2:Y:S04]  /*2240*/  LDS.U16 R39, [R107+0x4] ;  /* 0x000004006b277984 */ /* 0x000ea80000000400 */
[----:B------:R-:W-:Y:S04]  /*2250*/  LDS.U16 R40, [R107+0x6] ;  /* 0x000006006b287984 */ /* 0x000fe80000000400 */
[----:B------:R-:W-:Y:S04]  /*2260*/  LDS.U16 R45, [R107+0x8] ;  /* 0x000008006b2d7984 */ /* 0x000fe80000000400 */
[----:B------:R-:W-:Y:S04]  /*2270*/  LDS.U16 R47, [R107+0xa] ;  /* 0x00000a006b2f7984 */ /* 0x000fe80000000400 */
[----:B------:R-:W3:Y:S04]  /*2280*/  LDS.U16 R48, [R107+0xc] ;  /* 0x00000c006b307984 */ /* 0x000ee80000000400 */
[----:B------:R-:W4:Y:S04]  /*2290*/  LDS.U16 R51, [R107+0xe] ;  /* 0x00000e006b337984 */ /* 0x000f280000000400 */
[----:B------:R-:W-:Y:S04]  /*22a0*/  LDS.U16 R53, [R107+0x10] ;  /* 0x000010006b357984 */ /* 0x000fe80000000400 */
[----:B------:R-:W-:Y:S04]  /*22b0*/  LDS.U16 R54, [R107+0x12] ;  /* 0x000012006b367984 */ /* 0x000fe80000000400 */
[----:B------:R-:W2:Y:S04]  /*22c0*/  LDS.U16 R56, [R107+0x14] ;  /* 0x000014006b387984 */ /* 0x000ea80000000400 */
[----:B------:R-:W1:Y:S04]  /*22d0*/  LDS.U16 R57, [R107+0x16] ;  /* 0x000016006b397984 */ /* 0x000e680000000400 */
[----:B------:R-:W1:Y:S04]  /*22e0*/  LDS.U16 R59, [R107+0x18] ;  /* 0x000018006b3b7984 */ /* 0x000e680000000400 */
[----:B------:R-:W-:Y:S04]  /*22f0*/  LDS.U16 R61, [R107+0x1a] ;  /* 0x00001a006b3d7984 */ /* 0x000fe80000000400 */
[----:B------:R-:W-:Y:S04]  /*2300*/  LDS.U16 R63, [R107+0x1c] ;  /* 0x00001c006b3f7984 */ /* 0x000fe80000000400 */
[----:B------:R-:W2:Y:S04]  /*2310*/  LDS.U16 R66, [R107+0x1e] ;  /* 0x00001e006b427984 */ /* 0x000ea80000000400 */
[----:B------:R-:W-:Y:S01]  /*2320*/  BAR.SYNC.DEFER_BLOCKING 0x0 ;  /* 0x0000000000007b1d */ /* 0x000fe20000010000 */
[----:B0-----:R-:W-:-:S02]  /*2330*/  PRMT R41, RZ, 0x7610, R41 ;  /* 0x00007610ff297816 */ /* 0x001fc40000000029 */
[----:B------:R-:W-:-:S03]  /*2340*/  PRMT R62, RZ, 0x7610, R62 ;  /* 0x00007610ff3e7816 */ /* 0x000fc6000000003e */
[----:B------:R2:W5:Y:S01]  /*2350*/  @!P0 LDG.E.U16 R74, [R6.64] ;  /* 0x00000006064a8981 */ /* 0x000562000c1e1500 */
[----:B------:R-:W-:-:S03]  /*2360*/  ISETP.GE.AND P0, PT, R8, R23, PT ;  /* 0x000000170800720c */ /* 0x000fc60003f06270 */
[----:B------:R0:W5:Y:S01]  /*2370*/  @!P1 LDG.E.U16 R41, [R4.64+-0xfc0] ;  /* 0xfff0400604299981 */ /* 0x000162000c1e1500 */
[----:B------:R-:W-:Y:S02]  /*2380*/  ISETP.GE.AND P1, PT, R9, R23, PT ;  /* 0x000000170900720c */ /* 0x000fe40003f26270 */
[----:B------:R-:W-:Y:S01]  /*2390*/  PRMT R64, RZ, 0x7610, R64 ;  /* 0x00007610ff407816 */ /* 0x000fe20000000040 */
[----:B------:R0:W5:Y:S01]  /*23a0*/  @!P2 LDG.E.U16 R83, [R4.64+-0xd40] ;  /* 0xfff2c0060453a981 */ /* 0x000162000c1e1500 */
[----:B-1----:R-:W-:-:S03]  /*23b0*/  PRMT R72, RZ, 0x7610, R72 ;  /* 0x00007610ff487816 */ /* 0x002fc60000000048 */
[----:B------:R0:W5:Y:S04]  /*23c0*/  @!P3 LDG.E.U16 R80, [R4.64+-0xd00] ;  /* 0xfff300060450b981 */ /* 0x000168000c1e1500 */
[----:B------:R0:W5:Y:S01]  /*23d0*/  @!P0 LDG.E.U16 R62, [R4.64+-0xf80] ;  /* 0xfff08006043e8981 */ /* 0x000162000c1e1500 */
[----:B------:R-:W-:-:S03]  /*23e0*/  ISETP.GE.AND P0, PT, R10, R23, PT ;  /* 0x000000170a00720c */ /* 0x000fc60003f06270 */
[----:B------:R0:W5:Y:S01]  /*23f0*/  @!P1 LDG.E.U16 R65, [R4.64+-0xf40] ;  /* 0xfff0c00604419981 */ /* 0x000162000c1e1500 */
[----:B------:R-:W-:-:S03]  /*2400*/  ISETP.GE.AND P1, PT, R11, R23, PT ;  /* 0x000000170b00720c */ /* 0x000fc60003f26270 */
[----:B------:R0:W5:Y:S04]  /*2410*/  @!P4 LDG.E.U16 R85, [R4.64+-0xcc0] ;  /* 0xfff340060455c981 */ /* 0x000168000c1e1500 */
[----:B------:R0:W5:Y:S04]  /*2420*/  @!P5 LDG.E.U16 R84, [R4.64+-0xc80] ;  /* 0xfff380060454d981 */ /* 0x000168000c1e1500 */
[----:B------:R0:W5:Y:S01]  /*2430*/  @!P0 LDG.E.U16 R64, [R4.64+-0xf00] ;  /* 0xfff1000604408981 */ /* 0x000162000c1e1500 */
[----:B------:R-:W-:-:S03]  /*2440*/  ISETP.GE.AND P0, PT, R12, R23, PT ;  /* 0x000000170c00720c */ /* 0x000fc60003f06270 */
[----:B------:R0:W5:Y:S01]  /*2450*/  @!P1 LDG.E.U16 R75, [R4.64+-0xec0] ;  /* 0xfff14006044b9981 */ /* 0x000162000c1e1500 */
[----:B------:R-:W-:-:S03]  /*2460*/  ISETP.GE.AND P1, PT, R13, R23, PT ;  /* 0x000000170d00720c */ /* 0x000fc60003f26270 */
[----:B------:R0:W5:Y:S06]  /*2470*/  @!P6 LDG.E.U16 R95, [R4.64+-0xc40] ;  /* 0xfff3c006045fe981 */ /* 0x00016c000c1e1500 */
[----:B------:R0:W5:Y:S01]  /*2480*/  @!P0 LDG.E.U16 R72, [R4.64+-0xe80] ;  /* 0xfff1800604488981 */ /* 0x000162000c1e1500 */
[----:B------:R-:W-:-:S03]  /*2490*/  ISETP.GE.AND P0, PT, R14, R23, PT ;  /* 0x000000170e00720c */ /* 0x000fc60003f06270 */
[----:B------:R0:W5:Y:S01]  /*24a0*/  @!P1 LDG.E.U16 R77, [R4.64+-0xe40] ;  /* 0xfff1c006044d9981 */ /* 0x000162000c1e1500 */
[----:B------:R-:W-:Y:S02]  /*24b0*/  ISETP.NE.AND P1, PT, R76, RZ, PT ;  /* 0x000000ff4c00720c */ /* 0x000fe40003f25270 */
[----:B------:R-:W-:-:S07]  /*24c0*/  PRMT R76, RZ, 0x7610, R76 ;  /* 0x00007610ff4c7816 */ /* 0x000fce000000004c */
[----:B------:R0:W5:Y:S01]  /*24d0*/  @!P0 LDG.E.U16 R76, [R4.64+-0xe00] ;  /* 0xfff20006044c8981 */ /* 0x000162000c1e1500 */
[----:B------:R-:W-:-:S03]  /*24e0*/  ISETP.GE.AND P0, PT, R15, R23, PT ;  /* 0x000000170f00720c */ /* 0x000fc60003f06270 */
[----:B------:R0:W5:Y:S10]  /*24f0*/  @!P1 LDG.E.U16 R78, [R4.64+-0xd80] ;  /* 0xfff28006044e9981 */ /* 0x000174000c1e1500 */
[----:B------:R0:W5:Y:S01]  /*2500*/  @!P0 LDG.E.U16 R81, [R4.64+-0xdc0] ;  /* 0xfff2400604518981 */ /* 0x000162000c1e1500 */
[----:B--2---:R-:W-:-:S05]  /*2510*/  PRMT R6, RZ, 0x5410, R39 ;  /* 0x00005410ff067816 */ /* 0x004fca0000000027 */
[----:B------:R-:W-:Y:S01]  /*2520*/  FMUL.FTZ R7, R6, -1.4426950216293334961 ;  /* 0xbfb8aa3b06077820 */ /* 0x000fe20000410000 */
[----:B0-----:R-:W-:-:S03]  /*2530*/  PRMT R5, RZ, 0x5410, R2 ;  /* 0x00005410ff057816 */ /* 0x001fc60000000002 */
[----:B------:R0:W-:Y:S02]  /*2540*/  MUFU.EX2 R86, R7 ;  /* 0x0000000700567308 */ /* 0x0001e40000000800 */
[----:B------:R-:W-:Y:S01]  /*2550*/  FMUL.FTZ R2, R5, -1.4426950216293334961 ;  /* 0xbfb8aa3b05027820 */ /* 0x000fe20000410000 */
[----:B---3--:R-:W-:-:S05]  /*2560*/  PRMT R48, RZ, 0x5410, R48 ;  /* 0x00005410ff307816 */ /* 0x008fca0000000030 */
[----:B------:R1:W2:Y:S01]  /*2570*/  MUFU.EX2 R79, R2 ;  /* 0x00000002004f7308 */ /* 0x0002a20000000800 */
[----:B0-----:R-:W-:Y:S02]  /*2580*/  PRMT R7, RZ, 0x5410, R40 ;  /* 0x00005410ff077816 */ /* 0x001fe40000000028 */
[----:B------:R-:W-:Y:S01]  /*2590*/  PRMT R45, RZ, 0x5410, R45 ;  /* 0x00005410ff2d7816 */ /* 0x000fe2000000002d */
[----:B------:R-:W-:Y:S01]  /*25a0*/  FMUL.FTZ R40, R48, -1.4426950216293334961 ;  /* 0xbfb8aa3b30287820 */ /* 0x000fe20000410000 */
[----:B----4-:R-:W-:Y:S01]  /*25b0*/  PRMT R51, RZ, 0x5410, R51 ;  /* 0x00005410ff337816 */ /* 0x010fe20000000033 */
[----:B------:R-:W-:Y:S01]  /*25c0*/  FMUL.FTZ R39, R7, -1.4426950216293334961 ;  /* 0xbfb8aa3b07277820 */ /* 0x000fe20000410000 */
[----:B------:R-:W-:Y:S01]  /*25d0*/  PRMT R56, RZ, 0x5410, R56 ;  /* 0x00005410ff387816 */ /* 0x000fe20000000038 */
[----:B------:R0:W-:Y:S01]  /*25e0*/  MUFU.EX2 R142, R40 ;  /* 0x00000028008e7308 */ /* 0x0001e20000000800 */
[----:B-1----:R-:W-:Y:S01]  /*25f0*/  FMUL.FTZ R2, R45, -1.4426950216293334961 ;  /* 0xbfb8aa3b2d027820 */ /* 0x002fe20000410000 */
[----:B------:R-:W-:-:S02]  /*2600*/  PRMT R53, RZ, 0x5410, R53 ;  /* 0x00005410ff357816 */ /* 0x000fc40000000035 */
[----:B------:R-:W-:-:S04]  /*2610*/  PRMT R57, RZ, 0x5410, R57 ;  /* 0x00005410ff397816 */ /* 0x000fc80000000039 */
[----:B------:R1:W-:Y:S01]  /*2620*/  MUFU.EX2 R94, R39 ;  /* 0x00000027005e7308 */ /* 0x0003e20000000800 */
[----:B0-----:R-:W-:Y:S01]  /*2630*/  FMUL.FTZ R40, R56, -1.4426950216293334961 ;  /* 0xbfb8aa3b38287820 */ /* 0x001fe20000410000 */
[----:B------:R-:W-:Y:S02]  /*2640*/  PRMT R59, RZ, 0x5410, R59 ;  /* 0x00005410ff3b7816 */ /* 0x000fe4000000003b */
[----:B------:R-:W-:Y:S01]  /*2650*/  PRMT R66, RZ, 0x5410, R66 ;  /* 0x00005410ff427816 */ /* 0x000fe20000000042 */
[----:B-1----:R-:W-:-:S03]  /*2660*/  FMUL.FTZ R39, R51, -1.4426950216293334961 ;  /* 0xbfb8aa3b33277820 */ /* 0x002fc60000410000 */
[----:B------:R0:W-:Y:S01]  /*2670*/  MUFU.EX2 R120, R2 ;  /* 0x0000000200787308 */ /* 0x0001e20000000800 */
[----:B------:R-:W-:-:S07]  /*2680*/  PRMT R4, RZ, 0x5410, R3 ;  /* 0x00005410ff047816 */ /* 0x000fce0000000003 */
[----:B------:R1:W-:Y:S01]  /*2690*/  MUFU.EX2 R143, R39 ;  /* 0x00000027008f7308 */ /* 0x0003e20000000800 */
[----:B0-----:R-:W-:-:S07]  /*26a0*/  FMUL.FTZ R2, R53, -1.4426950216293334961 ;  /* 0xbfb8aa3b35027820 */ /* 0x001fce0000410000 */
[----:B------:R2:W-:Y:S01]  /*26b0*/  MUFU.EX2 R146, R40 ;  /* 0x0000002800927308 */ /* 0x0005e20000000800 */
[----:B-1----:R-:W-:Y:S02]  /*26c0*/  FMUL.FTZ R39, R57, -1.4426950216293334961 ;  /* 0xbfb8aa3b39277820 */ /* 0x002fe40000410000 */
[----:B--2---:R-:W-:-:S05]  /*26d0*/  FADD.FTZ R40, R79, 1 ;  /* 0x3f8000004f287421 */ /* 0x004fca0000010000 */
[----:B------:R0:W-:Y:S01]  /*26e0*/  MUFU.EX2 R144, R2 ;  /* 0x0000000200907308 */ /* 0x0001e20000000800 */
[----:B------:R-:W-:-:S07]  /*26f0*/  FMUL.FTZ R3, R4, -1.4426950216293334961 ;  /* 0xbfb8aa3b04037820 */ /* 0x000fce0000410000 */
[----:B------:R1:W-:Y:S01]  /*2700*/  MUFU.EX2 R147, R39 ;  /* 0x0000002700937308 */ /* 0x0003e20000000800 */
[----:B0-----:R-:W-:Y:S02]  /*2710*/  FMUL.FTZ R2, R59, -1.4426950216293334961 ;  /* 0xbfb8aa3b3b027820 */ /* 0x001fe40000410000 */
[----:B-1----:R-:W-:-:S05]  /*2720*/  FMUL.FTZ R39, R66, -1.4426950216293334961 ;  /* 0xbfb8aa3b42277820 */ /* 0x002fca0000410000 */
[----:B------:R-:W-:Y:S01]  /*2730*/  MUFU.EX2 R148, R2 ;  /* 0x0000000200947308 */ /* 0x000fe20000000800 */
[----:B------:R-:W-:-:S07]  /*2740*/  PRMT R47, RZ, 0x5410, R47 ;  /* 0x00005410ff2f7816 */ /* 0x000fce000000002f */
[----:B------:R-:W-:Y:S08]  /*2750*/  MUFU.EX2 R2, R39 ;  /* 0x0000002700027308 */ /* 0x000ff00000000800 */
[----:B------:R0:W1:Y:S02]  /*2760*/  MUFU.EX2 R82, R3 ;  /* 0x0000000300527308 */ /* 0x0000640000000800 */
[----:B0-----:R-:W-:-:S06]  /*2770*/  FMUL.FTZ R3, R47, -1.4426950216293334961 ;  /* 0xbfb8aa3b2f037820 */ /* 0x001fcc0000410000 */
[----:B------:R0:W2:Y:S01]  /*2780*/  MUFU.EX2 R121, R3 ;  /* 0x0000000300797308 */ /* 0x0000a20000000800 */
[----:B-1----:R-:W-:-:S07]  /*2790*/  FADD.FTZ R79, R82, 1 ;  /* 0x3f800000524f7421 */ /* 0x002fce0000010000 */
[----:B------:R-:W1:Y:S01]  /*27a0*/  MUFU.RCP R79, R79 ;  /* 0x0000004f004f7308 */ /* 0x000e620000001000 */
[----:B------:R-:W-:Y:S01]  /*27b0*/  PRMT R54, RZ, 0x5410, R54 ;  /* 0x00005410ff367816 */ /* 0x000fe20000000036 */
[----:B------:R-:W-:Y:S01]  /*27c0*/  FADD.FTZ R82, R94, 1 ;  /* 0x3f8000005e527421 */ /* 0x000fe20000010000 */
[----:B------:R-:W-:Y:S02]  /*27d0*/  PRMT R61, RZ, 0x5410, R61 ;  /* 0x00005410ff3d7816 */ /* 0x000fe4000000003d */
[----:B------:R-:W-:Y:S01]  /*27e0*/  PRMT R49, RZ, 0x5410, R49 ;  /* 0x00005410ff317816 */ /* 0x000fe20000000031 */
[----:B0-----:R-:W-:Y:S02]  /*27f0*/  FMUL.FTZ R3, R54, -1.4426950216293334961 ;  /* 0xbfb8aa3b36037820 */ /* 0x001fe40000410000 */
[----:B------:R-:W-:Y:S01]  /*2800*/  MUFU.RCP R82, R82 ;  /* 0x0000005200527308 */ /* 0x000fe20000001000 */
[----:B------:R-:W-:Y:S01]  /*2810*/  FMUL.FTZ R149, R61, -1.4426950216293334961 ;  /* 0xbfb8aa3b3d957820 */ /* 0x000fe20000410000 */
[----:B------:R-:W-:-:S02]  /*2820*/  PRMT R50, RZ, 0x5410, R50 ;  /* 0x00005410ff327816 */ /* 0x000fc40000000032 */
[----:B------:R-:W-:-:S04]  /*2830*/  PRMT R60, RZ, 0x5410, R60 ;  /* 0x00005410ff3c7816 */ /* 0x000fc8000000003c */
[----:B------:R-:W-:Y:S01]  /*2840*/  MUFU.EX2 R145, R3 ;  /* 0x0000000300917308 */ /* 0x000fe20000000800 */
[----:B------:R-:W-:-:S07]  /*2850*/  PRMT R73, RZ, 0x5410, R73 ;  /* 0x00005410ff497816 */ /* 0x000fce0000000049 */
[----:B------:R-:W-:Y:S01]  /*2860*/  MUFU.EX2 R150, R149 ;  /* 0x0000009500967308 */ /* 0x000fe20000000800 */
[----:B------:R-:W-:Y:S02]  /*2870*/  PRMT R71, RZ, 0x5410, R71 ;  /* 0x00005410ff477816 */ /* 0x000fe40000000047 */
[----:B------:R-:W-:Y:S01]  /*2880*/  PRMT R70, RZ, 0x5410, R70 ;  /* 0x00005410ff467816 */ /* 0x000fe20000000046 */
[----:B-----5:R0:W-:Y:S04]  /*2890*/  STS.U16 [R127], R74 ;  /* 0x0000004a7f007388 */ /* 0x0201e80000000400 */
[----:B------:R-:W-:Y:S04]  /*28a0*/  STS.U16 [R126+0x40], R41 ;  /* 0x000040297e007388 */ /* 0x000fe80000000400 */
[----:B------:R-:W-:Y:S04]  /*28b0*/  STS.U16 [R125+0x80], R62 ;  /* 0x0000803e7d007388 */ /* 0x000fe80000000400 */
[----:B------:R-:W-:Y:S04]  /*28c0*/  STS.U16 [R124+0xc0], R65 ;  /* 0x0000c0417c007388 */ /* 0x000fe80000000400 */
[----:B------:R-:W-:Y:S04]  /*28d0*/  STS.U16 [R123+0x100], R64 ;  /* 0x000100407b007388 */ /* 0x000fe80000000400 */
[----:B------:R-:W-:Y:S04]  /*28e0*/  STS.U16 [R122+0x140], R75 ;  /* 0x0001404b7a007388 */ /* 0x000fe80000000400 */
[----:B------:R-:W-:Y:S04]  /*28f0*/  STS.U16 [R119+0x180], R72 ;  /* 0x0001804877007388 */ /* 0x000fe80000000400 */
[----:B------:R-:W-:Y:S01]  /*2900*/  STS.U16 [R118+0x1c0], R77 ;  /* 0x0001c04d76007388 */ /* 0x000fe20000000400 */
[----:B0-----:R0:W-:Y:S03]  /*2910*/  MUFU.RCP R74, R40 ;  /* 0x00000028004a7308 */ /* 0x0011e60000001000 */
        /* <DEDUP_REMOVED lines=9> */
[----:B0-----:R-:W0:Y:S04]  /*29b0*/  LDS.U16 R40, [R107+0x2] ;  /* 0x000002006b287984 */ /* 0x001e280000000400 */
[----:B------:R-:W4:Y:S04]  /*29c0*/  LDS.U16 R39, [R107] ;  /* 0x000000006b277984 */ /* 0x000f280000000400 */
[----:B------:R-:W5:Y:S04]  /*29d0*/  LDS.U16 R41, [R107+0x4] ;  /* 0x000004006b297984 */ /* 0x000f680000000400 */
[----:B------:R-:W5:Y:S04]  /*29e0*/  LDS.U16 R64, [R107+0x8] ;  /* 0x000008006b407984 */ /* 0x000f680000000400 */
[----:B------:R-:W5:Y:S04]  /*29f0*/  LDS.U16 R62, [R107+0x6] ;  /* 0x000006006b3e7984 */ /* 0x000f680000000400 */
[----:B------:R-:W5:Y:S01]  /*2a00*/  LDS.U16 R65, [R107+0xa] ;  /* 0x00000a006b417984 */ /* 0x000f620000000400 */
[----:B---3--:R-:W-:-:S03]  /*2a10*/  FADD.FTZ R81, R86, 1 ;  /* 0x3f80000056517421 */ /* 0x008fc60000010000 */
[----:B------:R-:W3:Y:S03]  /*2a20*/  LDS.U16 R95, [R107+0xc] ;  /* 0x00000c006b5f7984 */ /* 0x000ee60000000400 */
[----:B------:R-:W4:Y:S01]  /*2a30*/  MUFU.RCP R81, R81 ;  /* 0x0000005100517308 */ /* 0x000f220000001000 */
[----:B--2---:R-:W-:Y:S01]  /*2a40*/  FADD.FTZ R76, R121, 1 ;  /* 0x3f800000794c7421 */ /* 0x004fe20000010000 */
[----:B------:R-:W-:Y:S01]  /*2a50*/  PRMT R63, RZ, 0x5410, R63 ;  /* 0x00005410ff3f7816 */ /* 0x000fe2000000003f */
[----:B------:R-:W-:Y:S01]  /*2a60*/  FADD.FTZ R72, R120, 1 ;  /* 0x3f80000078487421 */ /* 0x000fe20000010000 */
[----:B------:R-:W2:Y:S04]  /*2a70*/  LDS.U16 R121, [R107+0x10] ;  /* 0x000010006b797984 */ /* 0x000ea80000000400 */
[----:B------:R-:W2:Y:S01]  /*2a80*/  LDS.U16 R120, [R107+0xe] ;  /* 0x00000e006b787984 */ /* 0x000ea20000000400 */
[----:B------:R-:W3:Y:S01]  /*2a90*/  MUFU.RCP R72, R72 ;  /* 0x0000004800487308 */ /* 0x000ee20000001000 */
[----:B------:R-:W-:-:S02]  /*2aa0*/  FADD.FTZ R77, R142, 1 ;  /* 0x3f8000008e4d7421 */ /* 0x000fc40000010000 */
[----:B-1----:R-:W-:Y:S01]  /*2ab0*/  FADD.FTZ R75, -R79, 1 ;  /* 0x3f8000004f4b7421 */ /* 0x002fe20000010100 */
[----:B0-----:R-:W-:Y:S01]  /*2ac0*/  PRMT R40, RZ, 0x5410, R40 ;  /* 0x00005410ff287816 */ /* 0x001fe20000000028 */
[----:B------:R-:W-:Y:S01]  /*2ad0*/  FADD.FTZ R80, R143, 1 ;  /* 0x3f8000008f507421 */ /* 0x000fe20000010000 */
[----:B------:R-:W-:Y:S01]  /*2ae0*/  LDS.U16 R151, [R107+0x1c] ;  /* 0x00001c006b977984 */ /* 0x000fe20000000400 */
[----:B----4-:R-:W-:Y:S01]  /*2af0*/  FADD.FTZ R83, -R81, 1 ;  /* 0x3f80000051537421 */ /* 0x010fe20000010100 */
[----:B------:R-:W-:Y:S01]  /*2b00*/  PRMT R39, RZ, 0x5410, R39 ;  /* 0x00005410ff277816 */ /* 0x000fe20000000027 */
[----:B------:R-:W0:Y:S01]  /*2b10*/  MUFU.RCP R76, R76 ;  /* 0x0000004c004c7308 */ /* 0x000e220000001000 */
[----:B------:R-:W-:Y:S01]  /*2b20*/  FMUL.FTZ R84, R49, R40 ;  /* 0x0000002831547220 */ /* 0x000fe20000410000 */
[----:B-----5:R-:W-:Y:S01]  /*2b30*/  PRMT R41, RZ, 0x5410, R41 ;  /* 0x00005410ff297816 */ /* 0x020fe20000000029 */
[----:B------:R-:W-:Y:S02]  /*2b40*/  FFMA.FTZ R86, R4, R75, 1 ;  /* 0x3f80000004567423 */ /* 0x000fe4000001004b */
[----:B------:R-:W-:Y:S01]  /*2b50*/  FFMA.FTZ R149, R6, R83, 1 ;  /* 0x3f80000006957423 */ /* 0x000fe20000010053 */
[----:B------:R-:W-:-:S02]  /*2b60*/  PRMT R64, RZ, 0x5410, R64 ;  /* 0x00005410ff407816 */ /* 0x000fc40000000040 */
[----:B------:R-:W1:Y:S01]  /*2b70*/  MUFU.RCP R77, R77 ;  /* 0x0000004d004d7308 */ /* 0x000e620000001000 */
[----:B------:R-:W-:Y:S02]  /*2b80*/  FADD.FTZ R78, -R74, 1 ;  /* 0x3f8000004a4e7421 */ /* 0x000fe40000010100 */
[----:B------:R-:W-:Y:S02]  /*2b90*/  FMUL.FTZ R75, R50, R39 ;  /* 0x00000027324b7220 */ /* 0x000fe40000410000 */
[----:B------:R-:W-:Y:S02]  /*2ba0*/  FMUL.FTZ R94, R60, R41 ;  /* 0x000000293c5e7220 */ /* 0x000fe40000410000 */
[----:B------:R-:W-:Y:S01]  /*2bb0*/  FMUL.FTZ R83, R79, R84 ;  /* 0x000000544f537220 */ /* 0x000fe20000410000 */
[----:B------:R-:W4:Y:S01]  /*2bc0*/  MUFU.RCP R80, R80 ;  /* 0x0000005000507308 */ /* 0x000f220000001000 */
[----:B------:R-:W-:Y:S01]  /*2bd0*/  FFMA.FTZ R78, R5, R78, 1 ;  /* 0x3f800000054e7423 */ /* 0x000fe2000001004e */
[----:B------:R-:W-:Y:S01]  /*2be0*/  PRMT R62, RZ, 0x5410, R62 ;  /* 0x00005410ff3e7816 */ /* 0x000fe2000000003e */
[----:B------:R-:W-:-:S02]  /*2bf0*/  FMUL.FTZ R75, R74, R75 ;  /* 0x0000004b4a4b7220 */ /* 0x000fc40000410000 */
[----:B------:R-:W-:Y:S02]  /*2c00*/  FMUL.FTZ R94, R81, R94 ;  /* 0x0000005e515e7220 */ /* 0x000fe40000410000 */
[----:B------:R-:W-:Y:S01]  /*2c10*/  FMUL.FTZ R153, R83, R86 ;  /* 0x0000005653997220 */ /* 0x000fe20000410000 */
[----:B------:R-:W-:Y:S01]  /*2c20*/  PRMT R65, RZ, 0x5410, R65 ;  /* 0x00005410ff417816 */ /* 0x000fe20000000041 */
[----:B---3--:R-:W-:Y:S02]  /*2c30*/  FADD.FTZ R86, -R72, 1 ;  /* 0x3f80000048567421 */ /* 0x008fe40000010100 */
[----:B------:R-:W-:Y:S02]  /*2c40*/  FMUL.FTZ R143, R73, R64 ;  /* 0x00000040498f7220 */ /* 0x000fe40000410000 */
[----:B------:R-:W-:Y:S02]  /*2c50*/  FADD.FTZ R144, R144, 1 ;  /* 0x3f80000090907421 */ /* 0x000fe40000010000 */
[----:B------:R-:W-:-:S02]  /*2c60*/  FMUL.FTZ R152, R75, R78 ;  /* 0x0000004e4b987220 */ /* 0x000fc40000410000 */
[----:B------:R-:W-:Y:S02]  /*2c70*/  FMUL.FTZ R149, R94, R149 ;  /* 0x000000955e957220 */ /* 0x000fe40000410000 */
[----:B------:R-:W-:Y:S02]  /*2c80*/  FADD.FTZ R78, -R82, 1 ;  /* 0x3f800000524e7421 */ /* 0x000fe40000010100 */
[----:B------:R-:W-:Y:S02]  /*2c90*/  FFMA.FTZ R94, R45, R86, 1 ;  /* 0x3f8000002d5e7423 */ /* 0x000fe40000010056 */
[----:B------:R-:W-:Y:S02]  /*2ca0*/  FMUL.FTZ R75, R71, R62 ;  /* 0x0000003e474b7220 */ /* 0x000fe40000410000 */
[----:B------:R-:W-:Y:S02]  /*2cb0*/  FMUL.FTZ R143, R72, R143 ;  /* 0x0000008f488f7220 */ /* 0x000fe40000410000 */
[----:B------:R-:W-:Y:S01]  /*2cc0*/  FADD.FTZ R83, R145, 1 ;  /* 0x3f80000091537421 */ /* 0x000fe20000010000 */
[----:B------:R3:W5:Y:S01]  /*2cd0*/  MUFU.RCP R84, R144 ;  /* 0x0000009000547308 */ /* 0x0007620000001000 */
[----:B------:R-:W-:-:S02]  /*2ce0*/  FMUL.FTZ R145, R70, R65 ;  /* 0x0000004146917220 */ /* 0x000fc40000410000 */
[----:B------:R-:W-:Y:S02]  /*2cf0*/  FMUL.FTZ R3, R63, -1.4426950216293334961 ;  /* 0xbfb8aa3b3f037820 */ /* 0x000fe40000410000 */
[----:B0-----:R-:W-:Y:S02]  /*2d00*/  FADD.FTZ R142, -R76, 1 ;  /* 0x3f8000004c8e7421 */ /* 0x001fe40000010100 */
[----:B------:R-:W-:Y:S02]  /*2d10*/  FFMA.FTZ R78, R7, R78, 1 ;  /* 0x3f800000074e7423 */ /* 0x000fe4000001004e */
[----:B------:R-:W-:Y:S01]  /*2d20*/  FMUL.FTZ R75, R82, R75 ;  /* 0x0000004b524b7220 */ /* 0x000fe20000410000 */
[----:B---3--:R-:W-:Y:S01]  /*2d30*/  LDS.U16 R144, [R107+0x12] ;  /* 0x000012006b907984 */ /* 0x008fe20000000400 */
[----:B------:R-:W-:Y:S01]  /*2d40*/  FMUL.FTZ R155, R143, R94 ;  /* 0x0000005e8f9b7220 */ /* 0x000fe20000410000 */
[----:B------:R-:W-:Y:S01]  /*2d50*/  PRMT R94, RZ, 0x5410, R67 ;  /* 0x00005410ff5e7816 */ /* 0x000fe20000000043 */
[----:B------:R-:W-:-:S02]  /*2d60*/  FMUL.FTZ R145, R76, R145 ;  /* 0x000000914c917220 */ /* 0x000fc40000410000 */
[----:B-1----:R-:W-:Y:S02]  /*2d70*/  FADD.FTZ R67, -R77, 1 ;  /* 0x3f8000004d437421 */ /* 0x002fe40000010100 */
[----:B------:R-:W-:Y:S01]  /*2d80*/  FFMA.FTZ R142, R47, R142, 1 ;  /* 0x3f8000002f8e7423 */ /* 0x000fe2000001008e */
[----:B------:R-:W0:Y:S01]  /*2d90*/  MUFU.EX2 R3, R3 ;  /* 0x0000000300037308 */ /* 0x000e220000000800 */
[----:B------:R-:W-:Y:S01]  /*2da0*/  FMUL.FTZ R154, R75, R78 ;  /* 0x0000004e4b9a7220 */ /* 0x000fe20000410000 */
[----:B------:R-:W-:Y:S01]  /*2db0*/  PRMT R75, RZ, 0x5410, R68 ;  /* 0x00005410ff4b7816 */ /* 0x000fe20000000044 */
[----:B----4-:R-:W-:Y:S01]  /*2dc0*/  FADD.FTZ R68, -R80, 1 ;  /* 0x3f80000050447421 */ /* 0x010fe20000010100 */
[----:B------:R-:W-:Y:S01]  /*2dd0*/  PRMT R78, RZ, 0x5410, R69 ;  /* 0x00005410ff4e7816 */ /* 0x000fe20000000045 */
[----:B------:R-:W-:Y:S01]  /*2de0*/  FFMA.FTZ R143, R48, R67, 1 ;  /* 0x3f800000308f7423 */ /* 0x000fe20000010043 */
[----:B------:R-:W-:Y:S01]  /*2df0*/  PRMT R67, RZ, 0x5410, R95 ;  /* 0x00005410ff437816 */ /* 0x000fe2000000005f */
[----:B------:R-:W-:-:S02]  /*2e00*/  FMUL.FTZ R156, R145, R142 ;  /* 0x0000008e919c7220 */ /* 0x000fc40000410000 */
[----:B------:R-:W-:Y:S01]  /*2e10*/  FADD.FTZ R85, R146, 1 ;  /* 0x3f80000092557421 */ /* 0x000fe20000010000 */
[----:B------:R-:W1:Y:S01]  /*2e20*/  LDS.U16 R145, [R107+0x14] ;  /* 0x000014006b917984 */ /* 0x000e620000000400 */
[----:B------:R-:W-:Y:S01]  /*2e30*/  FADD.FTZ R147, R147, 1 ;  /* 0x3f80000093937421 */ /* 0x000fe20000010000 */
[----:B--2---:R-:W-:Y:S01]  /*2e40*/  PRMT R69, RZ, 0x5410, R121 ;  /* 0x00005410ff457816 */ /* 0x004fe20000000079 */
[----:B------:R-:W-:Y:S02]  /*2e50*/  FADD.FTZ R146, R148, 1 ;  /* 0x3f80000094927421 */ /* 0x000fe40000010000 */
[----:B------:R-:W-:Y:S02]  /*2e60*/  FADD.FTZ R148, R150, 1 ;  /* 0x3f80000096947421 */ /* 0x000fe40000010000 */
[----:B------:R-:W-:Y:S01]  /*2e70*/  FFMA.FTZ R142, R51, R68, 1 ;  /* 0x3f800000338e7423 */ /* 0x000fe20000010044 */
[----:B------:R-:W2:Y:S01]  /*2e80*/  LDS.U16 R150, [R107+0x18] ;  /* 0x000018006b967984 */ /* 0x000ea20000000400 */
[----:B------:R-:W-:Y:S01]  /*2e90*/  PRMT R68, RZ, 0x5410, R120 ;  /* 0x00005410ff447816 */ /* 0x000fe20000000078 */
[----:B------:R-:W-:Y:S01]  /*2ea0*/  FMUL.FTZ R120, R78, R67 ;  /* 0x000000434e787220 */ /* 0x000fe20000410000 */
[----:B------:R3:W-:Y:S01]  /*2eb0*/  MUFU.RCP R86, R147 ;  /* 0x0000009300567308 */ /* 0x0007e20000001000 */
[----:B-----5:R-:W-:-:S02]  /*2ec0*/  FADD.FTZ R158, -R84, 1 ;  /* 0x3f800000549e7421 */ /* 0x020fc40000010100 */
[----:B------:R-:W-:Y:S02]  /*2ed0*/  FMUL.FTZ R121, R94, R69 ;  /* 0x000000455e797220 */ /* 0x000fe40000410000 */
[----:B------:R-:W-:Y:S01]  /*2ee0*/  FMUL.FTZ R120, R77, R120 ;  /* 0x000000784d787220 */ /* 0x000fe20000410000 */
[----:B---3--:R-:W3:Y:S01]  /*2ef0*/  LDS.U16 R147, [R107+0x16] ;  /* 0x000016006b937984 */ /* 0x008ee20000000400 */
[----:B------:R-:W-:Y:S02]  /*2f00*/  FFMA.FTZ R160, R53, R158, 1 ;  /* 0x3f80000035a07423 */ /* 0x000fe4000001009e */
[----:B------:R-:W-:Y:S02]  /*2f10*/  FMUL.FTZ R121, R84, R121 ;  /* 0x0000007954797220 */ /* 0x000fe40000410000 */
[----:B------:R-:W-:Y:S02]  /*2f20*/  FMUL.FTZ R157, R120, R143 ;  /* 0x0000008f789d7220 */ /* 0x000fe40000410000 */
[----:B0-----:R-:W-:-:S02]  /*2f30*/  FADD.FTZ R120, R3, 1 ;  /* 0x3f80000003787421 */ /* 0x001fc40000010000 */
[----:B------:R-:W-:Y:S01]  /*2f40*/  FMUL.FTZ R160, R121, R160 ;  /* 0x000000a079a07220 */ /* 0x000fe20000410000 */
[----:B------:R-:W-:Y:S01]  /*2f50*/  PRMT R121, RZ, 0x5410, R58 ;  /* 0x00005410ff797816 */ /* 0x000fe2000000003a */
[----:B------:R-:W0:Y:S01]  /*2f60*/  MUFU.RCP R83, R83 ;  /* 0x0000005300537308 */ /* 0x000e220000001000 */
[----:B------:R-:W4:Y:S07]  /*2f70*/  LDS.U16 R3, [R107+0x1a] ;  /* 0x00001a006b037984 */ /* 0x000f2e0000000400 */
[----:B------:R5:W-:Y:S01]  /*2f80*/  MUFU.RCP R58, R120 ;  /* 0x00000078003a7308 */ /* 0x000be20000001000 */
[----:B------:R-:W-:Y:S01]  /*2f90*/  FMUL.FTZ R95, R75, R68 ;  /* 0x000000444b5f7220 */ /* 0x000fe20000410000 */
[----:B-----5:R-:W-:Y:S01]  /*2fa0*/  PRMT R120, RZ, 0x5410, R55 ;  /* 0x00005410ff787816 */ /* 0x020fe20000000037 */
[----:B------:R-:W-:-:S02]  /*2fb0*/  FADD.FTZ R55, R2, 1 ;  /* 0x3f80000002377421 */ /* 0x000fc40000010000 */
[----:B------:R-:W5:Y:S03]  /*2fc0*/  LDS.U16 R2, [R107+0x1e] ;  /* 0x00001e006b027984 */ /* 0x000f660000000400 */
[----:B------:R-:W2:Y:S01]  /*2fd0*/  MUFU.RCP R85, R85 ;  /* 0x0000005500557308 */ /* 0x000ea20000001000 */
[----:B------:R-:W-:Y:S01]  /*2fe0*/  FMUL.FTZ R95, R80, R95 ;  /* 0x0000005f505f7220 */ /* 0x000fe20000410000 */
[----:B------:R-:W-:-:S03]  /*2ff0*/  PRMT R143, RZ, 0x5410, R46 ;  /* 0x00005410ff8f7816 */ /* 0x000fc6000000002e */
[----:B------:R-:W-:-:S03]  /*3000*/  FMUL.FTZ R158, R95, R142 ;  /* 0x0000008e5f9e7220 */ /* 0x000fc60000410000 */
[----:B------:R-:W4:Y:S01]  /*3010*/  MUFU.RCP R146, R146 ;  /* 0x0000009200927308 */ /* 0x000f220000001000 */
[----:B0-----:R-:W-:Y:S02]  /*3020*/  FADD.FTZ R95, -R83, 1 ;  /* 0x3f800000535f7421 */ /* 0x001fe40000010100 */
[----:B------:R-:W-:Y:S02]  /*3030*/  FADD.FTZ R46, -R86, 1 ;  /* 0x3f800000562e7421 */ /* 0x000fe40000010100 */
[----:B------:R-:W-:Y:S01]  /*3040*/  FFMA.FTZ R159, R54, R95, 1 ;  /* 0x3f800000369f7423 */ /* 0x000fe2000001005f */
[----:B-1----:R-:W-:Y:S01]  /*3050*/  PRMT R95, RZ, 0x5410, R145 ;  /* 0x00005410ff5f7816 */ /* 0x002fe20000000091 */
[----:B------:R-:W-:Y:S01]  /*3060*/  FFMA.FTZ R162, R57, R46, 1 ;  /* 0x3f80000039a27423 */ /* 0x000fe2000001002e */
[----:B------:R-:W-:Y:S02]  /*3070*/  PRMT R46, RZ, 0x5410, R144 ;  /* 0x00005410ff2e7816 */ /* 0x000fe40000000090 */
[----:B--2---:R-:W-:Y:S01]  /*3080*/  PRMT R144, RZ, 0x5410, R150 ;  /* 0x00005410ff907816 */ /* 0x004fe20000000096 */
[----:B------:R-:W-:Y:S01]  /*3090*/  FADD.FTZ R161, -R85, 1 ;  /* 0x3f80000055a17421 */ /* 0x000fe20000010100 */
[----:B------:R-:W-:Y:S01]  /*30a0*/  PRMT R142, RZ, 0x5410, R52 ;  /* 0x00005410ff8e7816 */ /* 0x000fe20000000034 */
[----:B------:R-:W-:Y:S01]  /*30b0*/  FMUL.FTZ R150, R120, R95 ;  /* 0x0000005f78967220 */ /* 0x000fe20000410000 */
[----:B---3--:R-:W-:Y:S01]  /*30c0*/  PRMT R145, RZ, 0x5410, R147 ;  /* 0x00005410ff917816 */ /* 0x008fe20000000093 */
[----:B------:R-:W-:Y:S01]  /*30d0*/  FMUL.FTZ R163, R143, R144 ;  /* 0x000000908fa37220 */ /* 0x000fe20000410000 */
[----:B------:R-:W0:Y:S01]  /*30e0*/  MUFU.RCP R148, R148 ;  /* 0x0000009400947308 */ /* 0x000e220000001000 */
[----:B----4-:R-:W-:-:S02]  /*30f0*/  FADD.FTZ R52, -R146, 1 ;  /* 0x3f80000092347421 */ /* 0x010fc40000010100 */
[----:B------:R-:W-:Y:S02]  /*3100*/  FFMA.FTZ R161, R56, R161, 1 ;  /* 0x3f80000038a17423 */ /* 0x000fe400000100a1 */
[----:B------:R-:W-:-:S03]  /*3110*/  FMUL.FTZ R150, R85, R150 ;  /* 0x0000009655967220 */ /* 0x000fc60000410000 */
[----:B------:R-:W1:Y:S01]  /*3120*/  MUFU.RCP R55, R55 ;  /* 0x0000003700377308 */ /* 0x000e620000001000 */
[----:B------:R-:W-:Y:S02]  /*3130*/  FMUL.FTZ R147, R142, R145 ;  /* 0x000000918e937220 */ /* 0x000fe40000410000 */
[----:B------:R-:W-:Y:S02]  /*3140*/  FFMA.FTZ R164, R59, R52, 1 ;  /* 0x3f8000003ba47423 */ /* 0x000fe40000010034 */
[----:B------:R-:W-:Y:S02]  /*3150*/  FMUL.FTZ R163, R146, R163 ;  /* 0x000000a392a37220 */ /* 0x000fe40000410000 */
[----:B------:R-:W-:Y:S02]  /*3160*/  FMUL.FTZ R161, R150, R161 ;  /* 0x000000a196a17220 */ /* 0x000fe40000410000 */
[----:B------:R-:W-:Y:S02]  /*3170*/  FADD.FTZ R150, -R58, 1 ;  /* 0x3f8000003a967421 */ /* 0x000fe40000010100 */
[----:B------:R-:W-:-:S02]  /*3180*/  FMUL.FTZ R147, R86, R147 ;  /* 0x0000009356937220 */ /* 0x000fc40000410000 */
[----:B------:R-:W-:Y:S02]  /*3190*/  FMUL.FTZ R52, R121, R46 ;  /* 0x0000002e79347220 */ /* 0x000fe40000410000 */
[----:B------:R-:W-:Y:S01]  /*31a0*/  FMUL.FTZ R163, R163, R164 ;  /* 0x000000a4a3a37220 */ /* 0x000fe20000410000 */
[----:B------:R-:W-:Y:S01]  /*31b0*/  F2FP.BF16.PACK_AB R164, R153, R152 ;  /* 0x0000009899a4723e */ /* 0x000fe200000010ff */
[----:B------:R-:W-:Y:S01]  /*31c0*/  BAR.SYNC.DEFER_BLOCKING 0x0 ;  /* 0x0000000000007b1d */ /* 0x000fe20000010000 */
[----:B------:R-:W-:Y:S01]  /*31d0*/  FFMA.FTZ R152, R63, R150, 1 ;  /* 0x3f8000003f987423 */ /* 0x000fe20000010096 */
[----:B------:R-:W-:Y:S01]  /*31e0*/  PRMT R150, RZ, 0x5410, R151 ;  /* 0x00005410ff967816 */ /* 0x000fe20000000097 */
[----:B------:R-:W-:Y:S01]  /*31f0*/  FMUL.FTZ R162, R147, R162 ;  /* 0x000000a293a27220 */ /* 0x000fe20000410000 */
[----:B------:R-:W-:Y:S01]  /*3200*/  PRMT R44, RZ, 0x5410, R44 ;  /* 0x00005410ff2c7816 */ /* 0x000fe2000000002c */
[----:B------:R-:W-:Y:S01]  /*3210*/  FMUL.FTZ R52, R83, R52 ;  /* 0x0000003453347220 */ /* 0x000fe20000410000 */
[----:B------:R-:W-:-:S02]  /*3220*/  PRMT R43, RZ, 0x5410, R43 ;  /* 0x00005410ff2b7816 */ /* 0x000fc4000000002b */
[----:B------:R-:W-:Y:S02]  /*3230*/  PRMT R42, RZ, 0x5410, R42 ;  /* 0x00005410ff2a7816 */ /* 0x000fe4000000002a */
[----:B------:R-:W-:Y:S02]  /*3240*/  PRMT R147, RZ, 0x5410, R3 ;  /* 0x00005410ff937816 */ /* 0x000fe40000000003 */
[----:B-----5:R-:W-:Y:S01]  /*3250*/  PRMT R151, RZ, 0x5410, R2 ;  /* 0x00005410ff977816 */ /* 0x020fe20000000002 */
[----:B------:R-:W-:Y:S02]  /*3260*/  FMUL.FTZ R159, R52, R159 ;  /* 0x0000009f349f7220 */ /* 0x000fe40000410000 */
[----:B0-----:R-:W-:Y:S02]  /*3270*/  FADD.FTZ R52, -R148, 1 ;  /* 0x3f80000094347421 */ /* 0x001fe40000010100 */
[----:B-1----:R-:W-:Y:S02]  /*3280*/  FADD.FTZ R165, -R55, 1 ;  /* 0x3f80000037a57421 */ /* 0x002fe40000010100 */
[----:B------:R-:W-:-:S02]  /*3290*/  FMUL.FTZ R3, R44, R147 ;  /* 0x000000932c037220 */ /* 0x000fc40000410000 */
[----:B------:R-:W-:Y:S02]  /*32a0*/  FMUL.FTZ R153, R43, R150 ;  /* 0x000000962b997220 */ /* 0x000fe40000410000 */
[----:B------:R-:W-:Y:S02]  /*32b0*/  FMUL.FTZ R2, R42, R151 ;  /* 0x000000972a027220 */ /* 0x000fe40000410000 */
[----:B------:R-:W-:Y:S02]  /*32c0*/  FFMA.FTZ R52, R61, R52, 1 ;  /* 0x3f8000003d347423 */ /* 0x000fe40000010034 */
[----:B------:R-:W-:Y:S02]  /*32d0*/  FMUL.FTZ R3, R148, R3 ;  /* 0x0000000394037220 */ /* 0x000fe40000410000 */
[----:B------:R-:W-:Y:S02]  /*32e0*/  FMUL.FTZ R153, R58, R153 ;  /* 0x000000993a997220 */ /* 0x000fe40000410000 */
[----:B------:R-:W-:-:S02]  /*32f0*/  FFMA.FTZ R165, R66, R165, 1 ;  /* 0x3f80000042a57423 */ /* 0x000fc400000100a5 */
[----:B------:R-:W-:Y:S01]  /*3300*/  FMUL.FTZ R2, R55, R2 ;  /* 0x0000000237027220 */ /* 0x000fe20000410000 */
[----:B------:R-:W-:Y:S01]  /*3310*/  F2FP.BF16.PACK_AB R149, R154, R149 ;  /* 0x000000959a95723e */ /* 0x000fe200000010ff */
[----:B------:R-:W-:Y:S02]  /*3320*/  FMUL.FTZ R52, R3, R52 ;  /* 0x0000003403347220 */ /* 0x000fe40000410000 */
[----:B------:R-:W-:Y:S02]  /*3330*/  FMUL.FTZ R152, R153, R152 ;  /* 0x0000009899987220 */ /* 0x000fe40000410000 */
[----:B------:R-:W-:Y:S01]  /*3340*/  FMUL.FTZ R165, R2, R165 ;  /* 0x000000a502a57220 */ /* 0x000fe20000410000 */
[----:B------:R-:W-:Y:S02]  /*3350*/  PRMT R2, R164, 0x7632, R2 ;  /* 0x00007632a4027816 */ /* 0x000fe40000000002 */
[----:B------:R-:W-:Y:S02]  /*3360*/  PRMT R3, R149, 0x7632, R3 ;  /* 0x0000763295037816 */ /* 0x000fe40000000003 */
[----:B------:R-:W-:-:S02]  /*3370*/  ISETP.NE.AND P1, PT, R135, RZ, PT ;  /* 0x000000ff8700720c */ /* 0x000fc40003f25270 */
[----:B------:R-:W-:Y:S02]  /*3380*/  F2FP.BF16.PACK_AB R155, R156, R155 ;  /* 0x0000009b9c9b723e */ /* 0x000fe400000010ff */
        /* <DEDUP_REMOVED lines=9> */
[----:B------:R-:W-:-:S03]  /*3420*/  PRMT R156, R152, 0x7632, R156 ;  /* 0x00007632989c7816 */ /* 0x000fc6000000009c */
[----:B------:R2:W-:Y:S01]  /*3430*/  STS.U16 [R107+0x6], R3 ;  /* 0x000006036b007388 */ /* 0x0005e20000000400 */
[----:B0-----:R-:W-:Y:S02]  /*3440*/  PRMT R2, R157, 0x7632, R2 ;  /* 0x000076329d027816 */ /* 0x001fe40000000002 */
[----:B-1----:R-:W-:Y:S02]  /*3450*/  PRMT R149, R52, 0x7632, R149 ;  /* 0x0000763234957816 */ /* 0x002fe40000000095 */
[----:B--2---:R-:W-:Y:S01]  /*3460*/  PRMT R3, R161, 0x7632, R3 ;  /* 0x00007632a1037816 */ /* 0x004fe20000000003 */
[----:B------:R-:W-:Y:S04]  /*3470*/  STS.U16 [R107], R164 ;  /* 0x000000a46b007388 */ /* 0x000fe80000000400 */
        /* <DEDUP_REMOVED lines=30> */
[----:B------:R-:W-:Y:S01]  /*3660*/  BAR.SYNC.DEFER_BLOCKING 0x0 ;  /* 0x0000000000007b1d */ /* 0x000fe20000010000 */
[----:B0-----:R-:W-:-:S05]  /*3670*/  IMAD R52, R138, c[0x0][0x2e8], RZ ;  /* 0x0000ba008a347a24 */ /* 0x001fca00078e02ff */
[----:B------:R-:W0:Y:S01]  /*3680*/  LDS R185, [0x1080] ;  /* 0x00108000ffb97984 */ /* 0x000e220000000800 */
[----:B------:R-:W-:-:S04]  /*3690*/  IMAD.WIDE.U32 R2, R139, c[0x0][0x2e8], RZ ;  /* 0x0000ba008b027a25 */ /* 0x000fc800078e00ff */
[----:B------:R-:W-:-:S05]  /*36a0*/  IMAD R187, R139, c[0x0][0x2ec], R52 ;  /* 0x0000bb008bbb7a24 */ /* 0x000fca00078e0234 */
[----:B------:R-:W-:Y:S01]  /*36b0*/  IADD3 R3, R3, R187, RZ ;  /* 0x000000bb03037210 */ /* 0x000fe20007ffe0ff */
[----:B------:R-:W-:-:S04]  /*36c0*/  IMAD R52, R140, c[0x0][0x2f0], RZ ;  /* 0x0000bc008c347a24 */ /* 0x000fc800078e02ff */
[----:B------:R-:W-:Y:S01]  /*36d0*/  IMAD.WIDE.U32 R2, R141, c[0x0][0x2f0], R2 ;  /* 0x0000bc008d027a25 */ /* 0x000fe200078e0002 */
[----:B-1----:R-:W-:-:S03]  /*36e0*/  LEA R149, P0, R132, c[0x0][0x338], 0x1 ;  /* 0x0000ce0084957a11 */ /* 0x002fc600078008ff */
[----:B------:R-:W-:Y:S01]  /*36f0*/  IMAD R154, R141, c[0x0][0x2f4], R52 ;  /* 0x0000bd008d9a7a24 */ /* 0x000fe200078e0234 */
[----:B------:R-:W-:Y:S02]  /*3700*/  IADD3 R52, P2, R88, R2, RZ ;  /* 0x0000000258347210 */ /* 0x000fe40007f5e0ff */
[----:B--2---:R-:W-:Y:S02]  /*3710*/  LEA.HI.X R152, R132, c[0x0][0x33c], R129, 0x1, P0 ;  /* 0x0000cf0084987a11 */ /* 0x004fe400000f0c81 */
[----:B------:R-:W-:Y:S02]  /*3720*/  IADD3.X R3, R87, R154, R3, P2, !PT ;  /* 0x0000009a57037210 */ /* 0x000fe400017fe403 */
[C---:B------:R-:W-:Y:S01]  /*3730*/  LEA R2, P5, R52.reuse, R149, 0x1 ;  /* 0x0000009534027211 */ /* 0x040fe200078a08ff */
[----:B------:R-:W-:Y:S03]  /*3740*/  BSSY B0, `(.L_x_64) ;  /* 0x0000016000007945 */ /* 0x000fe60003800000 */
[----:B------:R-:W-:-:S02]  /*3750*/  LEA.HI.X R3, R52, R152, R3, 0x1, P5 ;  /* 0x0000009834037211 */ /* 0x000fc400028f0c03 */
[CC--:B0-----:R-:W-:Y:S02]  /*3760*/  ISETP.GE.AND P4, PT, R132.reuse, R185.reuse, PT ;  /* 0x000000b98400720c */ /* 0x0c1fe40003f86270 */
[----:B------:R-:W-:Y:S01]  /*3770*/  IADD3 R206, P5, R132, R212, RZ ;  /* 0x000000d484ce7210 */ /* 0x000fe20007fbe0ff */
[----:B------:R-:W-:Y:S01]  /*3780*/  FMUL.FTZ R74, R5, R74 ;  /* 0x0000004a054a7220 */ /* 0x000fe20000410000 */
[----:B------:R-:W-:Y:S01]  /*3790*/  ISETP.GE.AND P3, PT, R8, R185, PT ;  /* 0x000000b90800720c */ /* 0x000fe20003f66270 */
[----:B------:R-:W-:Y:S01]  /*37a0*/  FMUL.FTZ R79, R4, R79 ;  /* 0x0000004f044f7220 */ /* 0x000fe20000410000 */
[----:B------:R-:W-:Y:S01]  /*37b0*/  ISETP.GE.AND P0, PT, R9, R185, PT ;  /* 0x000000b90900720c */ /* 0x000fe20003f06270 */
[----:B------:R-:W-:Y:S01]  /*37c0*/  FMUL.FTZ R149, R6, R81 ;  /* 0x0000005106957220 */ /* 0x000fe20000410000 */
[----:B------:R-:W-:Y:S01]  /*37d0*/  ISETP.GE.AND P2, PT, R10, R185, PT ;  /* 0x000000b90a00720c */ /* 0x000fe20003f46270 */
[----:B------:R-:W-:Y:S01]  /*37e0*/  FMUL.FTZ R152, R7, R82 ;  /* 0x0000005207987220 */ /* 0x000fe20000410000 */
[----:B------:R-:W-:-:S03]  /*37f0*/  IADD3.X R207, R129, R213, RZ, P5, !PT ;  /* 0x000000d581cf7210 */ /* 0x000fc60002ffe4ff */
        /* <DEDUP_REMOVED lines=10> */
.L_x_65:
[----:B------:R-:W-:Y:S05]  /*38a0*/  BSYNC B0 ;  /* 0x0000000000007941 */ /* 0x000fea0003800000 */
.L_x_64:
[----:B------:R1:W-:Y:S01]  /*38b0*/  @!P3 STG.E.U16 [R2.64+-0xf80], R155 ;  /* 0xfff0809b0200b986 */ /* 0x0003e2000c101506 */
[-C--:B------:R-:W-:Y:S01]  /*38c0*/  ISETP.GE.AND P3, PT, R12, R185.reuse, PT ;  /* 0x000000b90c00720c */ /* 0x080fe20003f66270 */
[----:B------:R-:W-:Y:S01]  /*38d0*/  FMUL.FTZ R47, R47, R76 ;  /* 0x0000004c2f2f7220 */ /* 0x000fe20000410000 */
[-C--:B------:R-:W-:Y:S01]  /*38e0*/  ISETP.GE.AND P4, PT, R13, R185.reuse, PT ;  /* 0x000000b90d00720c */ /* 0x080fe20003f86270 */
[----:B------:R2:W-:Y:S01]  /*38f0*/  @!P0 STG.E.U16 [R2.64+-0xf40], R157 ;  /* 0xfff0c09d02008986 */ /* 0x0005e2000c101506 */
[----:B------:R-:W-:Y:S01]  /*3900*/  ISETP.GE.AND P0, PT, R11, R185, PT ;  /* 0x000000b90b00720c */ /* 0x000fe20003f06270 */
[----:B------:R-:W-:Y:S01]  /*3910*/  FMUL.FTZ R48, R48, R77 ;  /* 0x0000004d30307220 */ /* 0x000fe20000410000 */
[-C--:B------:R-:W-:Y:S01]  /*3920*/  ISETP.GE.AND P5, PT, R14, R185.reuse, PT ;  /* 0x000000b90e00720c */ /* 0x080fe20003fa6270 */
[----:B------:R3:W-:Y:S01]  /*3930*/  @!P2 STG.E.U16 [R2.64+-0xf00], R161 ;  /* 0xfff100a10200a986 */ /* 0x0007e2000c101506 */
[-C--:B------:R-:W-:Y:S01]  /*3940*/  ISETP.GE.AND P6, PT, R15, R185.reuse, PT ;  /* 0x000000b90f00720c */ /* 0x080fe20003fc6270 */
[----:B------:R-:W-:Y:S01]  /*3950*/  FMUL.FTZ R45, R45, R72 ;  /* 0x000000482d2d7220 */ /* 0x000fe20000410000 */
[-C--:B------:R-:W-:Y:S01]  /*3960*/  ISETP.GE.AND P2, PT, R16, R185.reuse, PT ;  /* 0x000000b91000720c */ /* 0x080fe20003f46270 */
[----:B------:R-:W-:Y:S01]  /*3970*/  FMUL.FTZ R76, R51, R80 ;  /* 0x00000050334c7220 */ /* 0x000fe20000410000 */
[----:B------:R-:W-:Y:S01]  /*3980*/  PRMT R38, RZ, 0x5410, R38 ;  /* 0x00005410ff267816 */ /* 0x000fe20000000026 */
[----:B------:R3:W-:Y:S01]  /*3990*/  @!P3 STG.E.U16 [R2.64+-0xe80], R165 ;  /* 0xfff180a50200b986 */ /* 0x0007e2000c101506 */
[-C--:B------:R-:W-:Y:S01]  /*39a0*/  ISETP.GE.AND P3, PT, R0, R185.reuse, PT ;  /* 0x000000b90000720c */ /* 0x080fe20003f66270 */
[----:B------:R-:W-:Y:S01]  /*39b0*/  FMUL.FTZ R77, R53, R84 ;  /* 0x00000054354d7220 */ /* 0x000fe20000410000 */
[----:B------:R-:W-:Y:S01]  /*39c0*/  PRMT R37, RZ, 0x5410, R37 ;  /* 0x00005410ff257816 */ /* 0x000fe20000000025 */
[----:B------:R3:W-:Y:S01]  /*39d0*/  @!P0 STG.E.U16 [R2.64+-0xec0], R163 ;  /* 0xfff140a302008986 */ /* 0x0007e2000c101506 */
[----:B------:R-:W-:Y:S01]  /*39e0*/  ISETP.GE.AND P0, PT, R17, R185, PT ;  /* 0x000000b91100720c */ /* 0x000fe20003f06270 */
[----:B0-----:R-:W-:Y:S01]  /*39f0*/  FMUL.FTZ R153, R54, R83 ;  /* 0x0000005336997220 */ /* 0x001fe20000410000 */
[----:B------:R-:W-:Y:S01]  /*3a00*/  PRMT R36, RZ, 0x5410, R36 ;  /* 0x00005410ff247816 */ /* 0x000fe20000000024 */
[----:B------:R3:W-:Y:S01]  /*3a10*/  @!P4 STG.E.U16 [R2.64+-0xe40], R167 ;  /* 0xfff1c0a70200c986 */ /* 0x0007e2000c101506 */
[----:B------:R-:W-:Y:S01]  /*3a20*/  ISETP.GE.AND P4, PT, R21, R185, PT ;  /* 0x000000b91500720c */ /* 0x000fe20003f86270 */
[----:B------:R-:W-:Y:S01]  /*3a30*/  FMUL.FTZ R154, R56, R85 ;  /* 0x00000055389a7220 */ /* 0x000fe20000410000 */
[----:B------:R-:W-:Y:S01]  /*3a40*/  PRMT R35, RZ, 0x5410, R35 ;  /* 0x00005410ff237816 */ /* 0x000fe20000000023 */
[----:B------:R3:W-:Y:S01]  /*3a50*/  @!P5 STG.E.U16 [R2.64+-0xe00], R169 ;  /* 0xfff200a90200d986 */ /* 0x0007e2000c101506 */
[-C--:B------:R-:W-:Y:S01]  /*3a60*/  ISETP.GE.AND P5, PT, R18, R185.reuse, PT ;  /* 0x000000b91200720c */ /* 0x080fe20003fa6270 */
[----:B-1----:R-:W-:Y:S01]  /*3a70*/  FMUL.FTZ R155, R57, R86 ;  /* 0x00000056399b7220 */ /* 0x002fe20000410000 */
[----:B------:R-:W-:Y:S01]  /*3a80*/  PRMT R34, RZ, 0x5410, R34 ;  /* 0x00005410ff227816 */ /* 0x000fe20000000022 */
[----:B------:R3:W-:Y:S01]  /*3a90*/  @!P6 STG.E.U16 [R2.64+-0xdc0], R171 ;  /* 0xfff240ab0200e986 */ /* 0x0007e2000c101506 */
[-C--:B------:R-:W-:Y:S01]  /*3aa0*/  ISETP.GE.AND P6, PT, R19, R185.reuse, PT ;  /* 0x000000b91300720c */ /* 0x080fe20003fc6270 */
[----:B------:R-:W-:Y:S01]  /*3ab0*/  FMUL.FTZ R146, R59, R146 ;  /* 0x000000923b927220 */ /* 0x000fe20000410000 */
[----:B------:R-:W-:Y:S01]  /*3ac0*/  PRMT R33, RZ, 0x5410, R33 ;  /* 0x00005410ff217816 */ /* 0x000fe20000000021 */
[----:B------:R3:W-:Y:S01]  /*3ad0*/  @!P2 STG.E.U16 [R2.64+-0xd80], R173 ;  /* 0xfff280ad0200a986 */ /* 0x0007e2000c101506 */
[----:B------:R-:W-:Y:S01]  /*3ae0*/  ISETP.GE.AND P2, PT, R20, R185, PT ;  /* 0x000000b91400720c */ /* 0x000fe20003f46270 */
[----:B------:R-:W-:Y:S01]  /*3af0*/  FMUL.FTZ R148, R61, R148 ;  /* 0x000000943d947220 */ /* 0x000fe20000410000 */
[----:B------:R-:W-:Y:S01]  /*3b00*/  PRMT R32, RZ, 0x5410, R32 ;  /* 0x00005410ff207816 */ /* 0x000fe20000000020 */
[----:B------:R3:W-:Y:S01]  /*3b10*/  @!P0 STG.E.U16 [R2.64+-0xd40], R175 ;  /* 0xfff2c0af02008986 */ /* 0x0007e2000c101506 */
[----:B------:R-:W-:Y:S01]  /*3b20*/  ISETP.NE.U32.AND P0, PT, RZ, c[0x0][0x270], PT ;  /* 0x00009c00ff007a0c */ /* 0x000fe20003f05070 */
[----:B------:R-:W-:Y:S01]  /*3b30*/  FMUL.FTZ R156, R63, R58 ;  /* 0x0000003a3f9c7220 */ /* 0x000fe20000410000 */
[----:B------:R-:W-:Y:S01]  /*3b40*/  PRMT R31, RZ, 0x5410, R31 ;  /* 0x00005410ff1f7816 */ /* 0x000fe2000000001f */
[----:B------:R3:W-:Y:S01]  /*3b50*/  @!P5 STG.E.U16 [R2.64+-0xd00], R177 ;  /* 0xfff300b10200d986 */ /* 0x0007e2000c101506 */
[----:B------:R-:W-:Y:S01]  /*3b60*/  ISETP.NE.AND.EX P0, PT, RZ, c[0x0][0x274], PT, P0 ;  /* 0x00009d00ff007a0c */ /* 0x000fe20003f05300 */
[----:B--2---:R-:W-:Y:S01]  /*3b70*/  FMUL.FTZ R157, R66, R55 ;  /* 0x00000037429d7220 */ /* 0x004fe20000410000 */
[----:B------:R-:W-:Y:S01]  /*3b80*/  PRMT R30, RZ, 0x5410, R30 ;  /* 0x00005410ff1e7816 */ /* 0x000fe2000000001e */
[----:B------:R3:W-:Y:S01]  /*3b90*/  @!P6 STG.E.U16 [R2.64+-0xcc0], R179 ;  /* 0xfff340b30200e986 */ /* 0x0007e2000c101506 */
[----:B------:R-:W-:Y:S01]  /*3ba0*/  PRMT R29, RZ, 0x5410, R29 ;  /* 0x00005410ff1d7816 */ /* 0x000fe2000000001d */
[----:B------:R-:W-:Y:S01]  /*3bb0*/  FMUL.FTZ R4, R60, R149 ;  /* 0x000000953c047220 */ /* 0x000fe20000410000 */
[----:B------:R-:W-:Y:S01]  /*3bc0*/  PRMT R22, RZ, 0x5410, R22 ;  /* 0x00005410ff167816 */ /* 0x000fe20000000016 */
[----:B------:R3:W-:Y:S01]  /*3bd0*/  @!P2 STG.E.U16 [R2.64+-0xc80], R181 ;  /* 0xfff380b50200a986 */ /* 0x0007e2000c101506 */
[----:B------:R-:W-:Y:S01]  /*3be0*/  PRMT R24, RZ, 0x5410, R24 ;  /* 0x00005410ff187816 */ /* 0x000fe20000000018 */
[----:B------:R-:W-:Y:S01]  /*3bf0*/  FADD.FTZ R86, R38, UR5 ;  /* 0x0000000526567e21 */ /* 0x000fe20008010000 */
[----:B------:R-:W-:Y:S01]  /*3c00*/  PRMT R25, RZ, 0x5410, R25 ;  /* 0x00005410ff197816 */ /* 0x000fe20000000019 */
[----:B------:R3:W-:Y:S01]  /*3c10*/  @!P3 STG.E.U16 [R2.64+-0xfc0], R159 ;  /* 0xfff0409f0200b986 */ /* 0x0007e2000c101506 */
[----:B------:R-:W-:Y:S01]  /*3c20*/  PRMT R26, RZ, 0x5410, R26 ;  /* 0x00005410ff1a7816 */ /* 0x000fe2000000001a */
[----:B------:R-:W-:Y:S01]  /*3c30*/  FADD.FTZ R85, R37, UR5 ;  /* 0x0000000525557e21 */ /* 0x000fe20008010000 */
[----:B------:R-:W-:Y:S01]  /*3c40*/  PRMT R27, RZ, 0x5410, R27 ;  /* 0x00005410ff1b7816 */ /* 0x000fe2000000001b */
[----:B------:R3:W-:Y:S01]  /*3c50*/  @!P4 STG.E.U16 [R2.64+-0xc40], R183 ;  /* 0xfff3c0b70200c986 */ /* 0x0007e2000c101506 */
[----:B------:R-:W-:Y:S01]  /*3c60*/  PRMT R28, RZ, 0x5410, R28 ;  /* 0x00005410ff1c7816 */ /* 0x000fe2000000001c */
[----:B------:R-:W-:-:S02]  /*3c70*/  FADD.FTZ R84, R36, UR5 ;  /* 0x0000000524547e21 */ /* 0x000fc40008010000 */
[----:B------:R-:W-:Y:S02]  /*3c80*/  FADD.FTZ R83, R35, UR5 ;  /* 0x0000000523537e21 */ /* 0x000fe40008010000 */
[----:B------:R-:W-:Y:S02]  /*3c90*/  FADD.FTZ R82, R34, UR5 ;  /* 0x0000000522527e21 */ /* 0x000fe40008010000 */
[----:B------:R-:W-:Y:S02]  /*3ca0*/  FADD.FTZ R81, R33, UR5 ;  /* 0x0000000521517e21 */ /* 0x000fe40008010000 */
[----:B------:R-:W-:Y:S02]  /*3cb0*/  FADD.FTZ R80, R32, UR5 ;  /* 0x0000000520507e21 */ /* 0x000fe40008010000 */
[----:B------:R-:W-:Y:S02]  /*3cc0*/  FADD.FTZ R59, R31, UR5 ;  /* 0x000000051f3b7e21 */ /* 0x000fe40008010000 */
        /* <DEDUP_REMOVED lines=8> */
[----:B------:R-:W-:Y:S02]  /*3d50*/  FMUL.FTZ R66, R50, R74 ;  /* 0x0000004a32427220 */ /* 0x000fe40000410000 */
[----:B------:R-:W-:Y:S02]  /*3d60*/  FMUL.FTZ R72, R49, R79 ;  /* 0x0000004f31487220 */ /* 0x000fe40000410000 */
[----:B------:R-:W-:Y:S02]  /*3d70*/  FMUL.FTZ R71, R71, R152 ;  /* 0x0000009847477220 */ /* 0x000fe40000410000 */
[----:B------:R-:W-:Y:S02]  /*3d80*/  FMUL.FTZ R73, R73, R45 ;  /* 0x0000002d49497220 */ /* 0x000fe40000410000 */
[----:B------:R-:W-:-:S02]  /*3d90*/  FMUL.FTZ R70, R70, R47 ;  /* 0x0000002f46467220 */ /* 0x000fc40000410000 */
[----:B------:R-:W-:Y:S02]  /*3da0*/  FMUL.FTZ R78, R78, R48 ;  /* 0x000000304e4e7220 */ /* 0x000fe40000410000 */
        /* <DEDUP_REMOVED lines=8> */
[----:B------:R-:W-:Y:S01]  /*3e30*/  FMUL.FTZ R60, R42, R157 ;  /* 0x0000009d2a3c7220 */ /* 0x000fe20000410000 */
[----:B------:R-:W-:Y:S05]  /*3e40*/  @!P0 BRA `(.L_x_66) ;  /* 0x000007f000008947 */ /* 0x000fea0003800000 */
[----:B---3--:R-:W-:Y:S01]  /*3e50*/  BAR.SYNC.DEFER_BLOCKING 0x0 ;  /* 0x0000000000007b1d */ /* 0x008fe20000010000 */
[----:B------:R-:W-:Y:S02]  /*3e60*/  FMUL.FTZ R39, R74, R39 ;  /* 0x000000274a277220 */ /* 0x000fe40000410000 */
[----:B------:R-:W-:Y:S01]  /*3e70*/  FMUL.FTZ R40, R79, R40 ;  /* 0x000000284f287220 */ /* 0x000fe20000410000 */
[----:B------:R-:W-:Y:S01]  /*3e80*/  LEA R79, P0, R132, c[0x0][0x270], 0x1 ;  /* 0x00009c00844f7a11 */ /* 0x000fe200078008ff */
[----:B------:R-:W-:Y:S01]  /*3e90*/  FMUL.FTZ R45, R45, R64 ;  /* 0x000000402d2d7220 */ /* 0x000fe20000410000 */
[----:B------:R-:W-:Y:S01]  /*3ea0*/  BSSY B0, `(.L_x_67) ;  /* 0x0000060000007945 */ /* 0x000fe20003800000 */
[----:B------:R-:W-:Y:S01]  /*3eb0*/  FMUL.FTZ R2, R47, R65 ;  /* 0x000000412f027220 */ /* 0x000fe20000410000 */
[----:B------:R-:W-:Y:S01]  /*3ec0*/  F2FP.BF16.PACK_AB R39, R40, R39 ;  /* 0x000000272827723e */ /* 0x000fe200000010ff */
[----:B------:R-:W-:-:S02]  /*3ed0*/  FMUL.FTZ R48, R48, R67 ;  /* 0x0000004330307220 */ /* 0x000fc40000410000 */
[----:B------:R-:W-:Y:S01]  /*3ee0*/  FMUL.FTZ R3, R76, R68 ;  /* 0x000000444c037220 */ /* 0x000fe20000410000 */
[----:B------:R-:W-:Y:S01]  /*3ef0*/  F2FP.BF16.PACK_AB R2, R2, R45 ;  /* 0x0000002d0202723e */ /* 0x000fe200000010ff */
[----:B------:R-:W-:Y:S01]  /*3f00*/  FMUL.FTZ R41, R149, R41 ;  /* 0x0000002995297220 */ /* 0x000fe20000410000 */
[----:B------:R-:W-:Y:S01]  /*3f10*/  PRMT R24, R39, 0x7632, R24 ;  /* 0x0000763227187816 */ /* 0x000fe20000000018 */
[----:B------:R-:W-:Y:S01]  /*3f20*/  FMUL.FTZ R62, R152, R62 ;  /* 0x0000003e983e7220 */ /* 0x000fe20000410000 */
[----:B------:R-:W-:Y:S01]  /*3f30*/  PRMT R26, R2, 0x7632, R26 ;  /* 0x00007632021a7816 */ /* 0x000fe2000000001a */
[----:B------:R-:W-:Y:S01]  /*3f40*/  FMUL.FTZ R69, R77, R69 ;  /* 0x000000454d457220 */ /* 0x000fe20000410000 */
[----:B------:R-:W-:Y:S01]  /*3f50*/  F2FP.BF16.PACK_AB R3, R3, R48 ;  /* 0x000000300303723e */ /* 0x000fe200000010ff */
[----:B------:R-:W-:Y:S01]  /*3f60*/  FMUL.FTZ R46, R153, R46 ;  /* 0x0000002e992e7220 */ /* 0x000fe20000410000 */
[----:B------:R-:W-:Y:S01]  /*3f70*/  F2FP.BF16.PACK_AB R41, R62, R41 ;  /* 0x000000293e29723e */ /* 0x000fe200000010ff */
[----:B------:R-:W-:-:S02]  /*3f80*/  FMUL.FTZ R95, R154, R95 ;  /* 0x0000005f9a5f7220 */ /* 0x000fc40000410000 */
[----:B------:R-:W-:Y:S01]  /*3f90*/  FMUL.FTZ R22, R155, R145 ;  /* 0x000000919b167220 */ /* 0x000fe20000410000 */
[----:B------:R-:W-:Y:S01]  /*3fa0*/  F2FP.BF16.PACK_AB R46, R46, R69 ;  /* 0x000000452e2e723e */ /* 0x000fe200000010ff */
[----:B------:R-:W-:Y:S01]  /*3fb0*/  FMUL.FTZ R144, R146, R144 ;  /* 0x0000009092907220 */ /* 0x000fe20000410000 */
[----:B------:R0:W-:Y:S01]  /*3fc0*/  STS.U16 [R107+0x2], R24 ;  /* 0x000002186b007388 */ /* 0x0001e20000000400 */
[----:B------:R-:W-:Y:S01]  /*3fd0*/  FMUL.FTZ R147, R148, R147 ;  /* 0x0000009394937220 */ /* 0x000fe20000410000 */
[----:B------:R-:W-:Y:S01]  /*3fe0*/  F2FP.BF16.PACK_AB R22, R22, R95 ;  /* 0x0000005f1616723e */ /* 0x000fe200000010ff */
[----:B------:R-:W-:Y:S01]  /*3ff0*/  FMUL.FTZ R150, R156, R150 ;  /* 0x000000969c967220 */ /* 0x000fe20000410000 */
[----:B------:R1:W-:Y:S01]  /*4000*/  STS.U16 [R107+0x8], R2 ;  /* 0x000008026b007388 */ /* 0x0003e20000000400 */
[----:B------:R-:W-:Y:S01]  /*4010*/  FMUL.FTZ R151, R157, R151 ;  /* 0x000000979d977220 */ /* 0x000fe20000410000 */
[----:B------:R-:W-:Y:S02]  /*4020*/  F2FP.BF16.PACK_AB R144, R147, R144 ;  /* 0x000000909390723e */ /* 0x000fe400000010ff */
[----:B------:R2:W-:Y:S01]  /*4030*/  STS.U16 [R107+0xa], R26 ;  /* 0x00000a1a6b007388 */ /* 0x0005e20000000400 */
[----:B------:R-:W-:-:S02]  /*4040*/  PRMT R25, R41, 0x7632, R25 ;  /* 0x0000763229197816 */ /* 0x000fc40000000019 */
[----:B------:R-:W-:Y:S01]  /*4050*/  F2FP.BF16.PACK_AB R150, R151, R150 ;  /* 0x000000969796723e */ /* 0x000fe200000010ff */
[----:B------:R3:W-:Y:S01]  /*4060*/  STS.U16 [R107+0xc], R3 ;  /* 0x00000c036b007388 */ /* 0x0007e20000000400 */
[----:B0-----:R-:W-:Y:S02]  /*4070*/  PRMT R24, R3, 0x7632, R24 ;  /* 0x0000763203187816 */ /* 0x001fe40000000018 */
[----:B------:R-:W-:Y:S01]  /*4080*/  PRMT R27, R46, 0x7632, R27 ;  /* 0x000076322e1b7816 */ /* 0x000fe2000000001b */
[----:B------:R-:W-:Y:S01]  /*4090*/  STS.U16 [R107], R39 ;  /* 0x000000276b007388 */ /* 0x000fe20000000400 */
[----:B-1----:R-:W-:Y:S02]  /*40a0*/  PRMT R2, R22, 0x7632, R2 ;  /* 0x0000763216027816 */ /* 0x002fe40000000002 */
[----:B--2---:R-:W-:Y:S01]  /*40b0*/  PRMT R26, R144, 0x7632, R26 ;  /* 0x00007632901a7816 */ /* 0x004fe2000000001a */
[----:B------:R-:W-:Y:S01]  /*40c0*/  STS.U16 [R107+0x4], R41 ;  /* 0x000004296b007388 */ /* 0x000fe20000000400 */
[----:B---3--:R-:W-:-:S03]  /*40d0*/  PRMT R3, R150, 0x7632, R3 ;  /* 0x0000763296037816 */ /* 0x008fc60000000003 */
[----:B------:R-:W-:Y:S04]  /*40e0*/  STS.U16 [R107+0x6], R25 ;  /* 0x000006196b007388 */ /* 0x000fe80000000400 */
[----:B------:R-:W-:Y:S04]  /*40f0*/  STS.U16 [R107+0xe], R24 ;  /* 0x00000e186b007388 */ /* 0x000fe80000000400 */
[----:B------:R-:W-:Y:S04]  /*4100*/  STS.U16 [R107+0x10], R46 ;  /* 0x0000102e6b007388 */ /* 0x000fe80000000400 */
[----:B------:R-:W-:Y:S04]  /*4110*/  STS.U16 [R107+0x12], R27 ;  /* 0x0000121b6b007388 */ /* 0x000fe80000000400 */
[----:B------:R0:W-:Y:S04]  /*4120*/  STS.U16 [R107+0x14], R22 ;  /* 0x000014166b007388 */ /* 0x0001e80000000400 */
[----:B------:R-:W-:Y:S04]  /*4130*/  STS.U16 [R107+0x16], R2 ;  /* 0x000016026b007388 */ /* 0x000fe80000000400 */
[----:B------:R-:W-:Y:S01]  /*4140*/  STS.U16 [R107+0x18], R144 ;  /* 0x000018906b007388 */ /* 0x000fe20000000400 */
[----:B0-----:R-:W-:-:S03]  /*4150*/  IMAD R22, R138, c[0x0][0x210], RZ ;  /* 0x000084008a167a24 */ /* 0x001fc600078e02ff */
[----:B------:R-:W-:Y:S01]  /*4160*/  STS.U16 [R107+0x1a], R26 ;  /* 0x00001a1a6b007388 */ /* 0x000fe20000000400 */
[----:B------:R-:W-:-:S03]  /*4170*/  IMAD R95, R139, c[0x0][0x214], R22 ;  /* 0x000085008b5f7a24 */ /* 0x000fc600078e0216 */
[----:B------:R-:W-:Y:S01]  /*4180*/  STS.U16 [R107+0x1c], R150 ;  /* 0x00001c966b007388 */ /* 0x000fe20000000400 */
[----:B------:R-:W-:-:S03]  /*4190*/  IMAD R22, R140, c[0x0][0x218], RZ ;  /* 0x000086008c167a24 */ /* 0x000fc600078e02ff */
[----:B------:R0:W-:Y:S01]  /*41a0*/  STS.U16 [R107+0x1e], R3 ;  /* 0x00001e036b007388 */ /* 0x0001e20000000400 */
[----:B------:R-:W-:-:S06]  /*41b0*/  NOP ;  /* 0x0000000000007918 */ /* 0x000fcc0000000000 */
[----:B------:R-:W-:Y:S01]  /*41c0*/  LDS.U16 R25, [R127] ;  /* 0x000000007f197984 */ /* 0x000fe20000000400 */
[----:B------:R-:W-:Y:S02]  /*41d0*/  IMAD R24, R141, c[0x0][0x21c], R22 ;  /* 0x000087008d187a24 */ /* 0x000fe400078e0216 */
[----:B0-----:R-:W-:Y:S01]  /*41e0*/  IMAD.WIDE.U32 R2, R139, c[0x0][0x210], RZ ;  /* 0x000084008b027a25 */ /* 0x001fe200078e00ff */
[----:B------:R-:W-:Y:S04]  /*41f0*/  LDS.U16 R27, [R126+0x40] ;  /* 0x000040007e1b7984 */ /* 0x000fe80000000400 */
[----:B------:R-:W-:Y:S01]  /*4200*/  LDS.U16 R29, [R125+0x80] ;  /* 0x000080007d1d7984 */ /* 0x000fe20000000400 */
[----:B------:R-:W-:-:S03]  /*4210*/  IADD3 R3, R3, R95, RZ ;  /* 0x0000005f03037210 */ /* 0x000fc60007ffe0ff */
[----:B------:R-:W-:Y:S02]  /*4220*/  LDS.U16 R31, [R124+0xc0] ;  /* 0x0000c0007c1f7984 */ /* 0x000fe40000000400 */
[----:B------:R-:W-:Y:S02]  /*4230*/  IMAD.WIDE.U32 R2, R141, c[0x0][0x218], R2 ;  /* 0x000086008d027a25 */ /* 0x000fe400078e0002 */
[----:B------:R-:W-:Y:S03]  /*4240*/  LDS.U16 R33, [R123+0x100] ;  /* 0x000100007b217984 */ /* 0x000fe60000000400 */
[----:B------:R-:W-:Y:S01]  /*4250*/  IADD3 R22, P2, R88, R2, RZ ;  /* 0x0000000258167210 */ /* 0x000fe20007f5e0ff */
[----:B------:R-:W-:Y:S03]  /*4260*/  LDS.U16 R35, [R122+0x140] ;  /* 0x000140007a237984 */ /* 0x000fe60000000400 */
[----:B------:R-:W-:Y:S01]  /*4270*/  IADD3.X R3, R87, R24, R3, P2, !PT ;  /* 0x0000001857037210 */ /* 0x000fe200017fe403 */
        /* <DEDUP_REMOVED lines=10> */
[----:B------:R0:W-:Y:S04]  /*4320*/  @!P1 STS [0x1080], R23 ;  /* 0x00108017ff009388 */ /* 0x0001e80000000800 */
[----:B------:R-:W-:Y:S01]  /*4330*/  BAR.SYNC.DEFER_BLOCKING 0x0 ;  /* 0x0000000000007b1d */ /* 0x000fe20000010000 */
[----:B0-----:R-:W-:-:S02]  /*4340*/  LEA.HI.X R23, R132, c[0x0][0x274], R129, 0x1, P0 ;  /* 0x00009d0084177a11 */ /* 0x001fc400000f0c81 */
[----:B------:R-:W-:-:S04]  /*4350*/  LEA R2, P0, R22, R79, 0x1 ;  /* 0x0000004f16027211 */ /* 0x000fc800078008ff */
[----:B------:R-:W-:Y:S01]  /*4360*/  LEA.HI.X R3, R22, R23, R3, 0x1, P0 ;  /* 0x0000001716037211 */ /* 0x000fe200000f0c03 */
[----:B------:R-:W0:Y:S02]  /*4370*/  LDS R77, [0x1080] ;  /* 0x00108000ff4d7984 */ /* 0x000e240000000800 */
[-C--:B0-----:R-:W-:Y:S02]  /*4380*/  ISETP.GE.AND P2, PT, R132, R77.reuse, PT ;  /* 0x0000004d8400720c */ /* 0x081fe40003f46270 */
[-C--:B------:R-:W-:Y:S02]  /*4390*/  ISETP.GE.AND P3, PT, R0, R77.reuse, PT ;  /* 0x0000004d0000720c */ /* 0x080fe40003f66270 */
[-C--:B------:R-:W-:Y:S02]  /*43a0*/  ISETP.GE.AND P4, PT, R8, R77.reuse, PT ;  /* 0x0000004d0800720c */ /* 0x080fe40003f86270 */
[-C--:B------:R-:W-:Y:S02]  /*43b0*/  ISETP.GE.AND P5, PT, R9, R77.reuse, PT ;  /* 0x0000004d0900720c */ /* 0x080fe40003fa6270 */
[----:B------:R-:W-:-:S02]  /*43c0*/  ISETP.GE.AND P6, PT, R10, R77, PT ;  /* 0x0000004d0a00720c */ /* 0x000fc40003fc6270 */
[----:B------:R-:W-:-:S03]  /*43d0*/  ISETP.GE.AND P0, PT, R11, R77, PT ;  /* 0x0000004d0b00720c */ /* 0x000fc60003f06270 */
[----:B------:R-:W-:Y:S05]  /*43e0*/  @P2 BRA `(.L_x_68) ;  /* 0x000000b000002947 */ /* 0x000fea0003800000 */
[----:B------:R-:W-:Y:S01]  /*43f0*/  MOV R8, R206 ;  /* 0x000000ce00087202 */ /* 0x000fe20000000f00 */
[----:B------:R-:W-:Y:S01]  /*4400*/  IMAD R0, R140, c[0x0][0x218], RZ ;  /* 0x000086008c007a24 */ /* 0x000fe200078e02ff */
[----:B------:R-:W-:-:S03]  /*4410*/  MOV R9, R207 ;  /* 0x000000cf00097202 */ /* 0x000fc60000000f00 */
[----:B------:R-:W-:Y:S02]  /*4420*/  IMAD R11, R141, c[0x0][0x21c], R0 ;  /* 0x000087008d0b7a24 */ /* 0x000fe400078e0200 */
[----:B------:R-:W-:-:S05]  /*4430*/  IMAD.WIDE.U32 R8, R139, c[0x0][0x210], R8 ;  /* 0x000084008b087a25 */ /* 0x000fca00078e0008 */
[----:B------:R-:W-:-:S05]  /*4440*/  IADD3 R9, R95, R9, RZ ;  /* 0x000000095f097210 */ /* 0x000fca0007ffe0ff */
[----:B------:R-:W-:-:S05]  /*4450*/  IMAD.WIDE.U32 R8, R141, c[0x0][0x218], R8 ;  /* 0x000086008d087a25 */ /* 0x000fca00078e0008 */
[----:B------:R-:W-:Y:S02]  /*4460*/  IADD3 R9, R9, R11, RZ ;  /* 0x0000000b09097210 */ /* 0x000fe40007ffe0ff */
[----:B------:R-:W-:-:S04]  /*4470*/  LEA R10, P2, R8, c[0x0][0x270], 0x1 ;  /* 0x00009c00080a7a11 */ /* 0x000fc800078408ff */
[----:B------:R-:W-:-:S05]  /*4480*/  LEA.HI.X R11, R8, c[0x0][0x274], R9, 0x1, P2 ;  /* 0x00009d00080b7a11 */ /* 0x000fca00010f0c09 */
[----:B------:R0:W-:Y:S04]  /*4490*/  STG.E.U16 [R10.64], R25 ;  /* 0x000000190a007986 */ /* 0x0001e8000c101506 */
.L_x_68:
[----:B------:R-:W-:Y:S05]  /*44a0*/  BSYNC B0 ;  /* 0x0000000000007941 */ /* 0x000fea0003800000 */
.L_x_67:
[----:B------:R1:W-:Y:S01]  /*44b0*/  @!P3 STG.E.U16 [R2.64+-0xfc0], R27 ;  /* 0xfff0401b0200b986 */ /* 0x0003e2000c101506 */
[-C--:B------:R-:W-:Y:S02]  /*44c0*/  ISETP.GE.AND P2, PT, R12, R77.reuse, PT ;  /* 0x0000004d0c00720c */ /* 0x080fe40003f46270 */
[-C--:B------:R-:W-:Y:S01]  /*44d0*/  ISETP.GE.AND P3, PT, R13, R77.reuse, PT ;  /* 0x0000004d0d00720c */ /* 0x080fe20003f66270 */
[----:B------:R1:W-:Y:S01]  /*44e0*/  @!P4 STG.E.U16 [R2.64+-0xf80], R29 ;  /* 0xfff0801d0200c986 */ /* 0x0003e2000c101506 */
[----:B------:R-:W-:-:S03]  /*44f0*/  ISETP.GE.AND P4, PT, R14, R77, PT ;  /* 0x0000004d0e00720c */ /* 0x000fc60003f86270 */
        /* <DEDUP_REMOVED lines=14> */
[----:B------:R1:W-:Y:S04]  /*45e0*/  @!P6 STG.E.U16 [R2.64+-0xd80], R45 ;  /* 0xfff2802d0200e986 */ /* 0x0003e8000c101506 */
[----:B------:R1:W-:Y:S04]  /*45f0*/  @!P0 STG.E.U16 [R2.64+-0xd40], R47 ;  /* 0xfff2c02f02008986 */ /* 0x0003e8000c101506 */
[----:B------:R1:W-:Y:S04]  /*4600*/  @!P2 STG.E.U16 [R2.64+-0xd00], R49 ;  /* 0xfff300310200a986 */ /* 0x0003e8000c101506 */
[----:B------:R1:W-:Y:S04]  /*4610*/  @!P3 STG.E.U16 [R2.64+-0xcc0], R65 ;  /* 0xfff340410200b986 */ /* 0x0003e8000c101506 */
[----:B------:R1:W-:Y:S04]  /*4620*/  @!P4 STG.E.U16 [R2.64+-0xc80], R67 ;  /* 0xfff380430200c986 */ /* 0x0003e8000c101506 */
[----:B------:R1:W-:Y:S02]  /*4630*/  @!P5 STG.E.U16 [R2.64+-0xc40], R69 ;  /* 0xfff3c0450200d986 */ /* 0x0003e4000c101506 */
.L_x_66:
[----:B---3--:R-:W-:Y:S01]  /*4640*/  PRMT R0, RZ, 0x5410, R106 ;  /* 0x00005410ff007816 */ /* 0x008fe2000000006a */
[----:B------:R-:W-:Y:S01]  /*4650*/  BAR.SYNC.DEFER_BLOCKING 0x0 ;  /* 0x0000000000007b1d */ /* 0x000fe20000010000 */
[----:B-1----:R-:W-:Y:S01]  /*4660*/  PRMT R2, RZ, 0x5410, R103 ;  /* 0x00005410ff027816 */ /* 0x002fe20000000067 */
[----:B------:R-:W-:Y:S01]  /*4670*/  HFMA2.MMA R34, -RZ, RZ, 0, 0 ;  /* 0x00000000ff227435 */ /* 0x000fe200000001ff */
[C---:B------:R-:W-:Y:S01]  /*4680*/  FMUL.FTZ R50, R66.reuse, UR4 ;  /* 0x0000000442327c20 */ /* 0x040fe20008410000 */
[----:B------:R-:W-:Y:S01]  /*4690*/  CS2R R32, SRZ ;  /* 0x0000000000207805 */ /* 0x000fe2000001ff00 */
[----:B------:R-:W-:Y:S01]  /*46a0*/  FFMA.FTZ R137, R66, R0, R137 ;  /* 0x0000000042897223 */ /* 0x000fe20000010089 */
[----:B------:R-:W-:Y:S01]  /*46b0*/  PRMT R0, RZ, 0x5410, R105 ;  /* 0x00005410ff007816 */ /* 0x000fe20000000069 */
[----:B------:R-:W-:Y:S01]  /*46c0*/  FMUL.FTZ R49, R72, UR4 ;  /* 0x0000000448317c20 */ /* 0x000fe20008410000 */
[----:B------:R-:W-:Y:S01]  /*46d0*/  CS2R R30, SRZ ;  /* 0x00000000001e7805 */ /* 0x000fe2000001ff00 */
[----:B------:R-:W-:Y:S01]  /*46e0*/  FMUL.FTZ R48, R4, UR4 ;  /* 0x0000000404307c20 */ /* 0x000fe20008410000 */
[----:B------:R-:W-:Y:S01]  /*46f0*/  CS2R R28, SRZ ;  /* 0x00000000001c7805 */ /* 0x000fe2000001ff00 */
[----:B------:R-:W-:Y:S01]  /*4700*/  FFMA.FTZ R137, R72, R0, R137 ;  /* 0x0000000048897223 */ /* 0x000fe20000010089 */
[----:B------:R-:W-:Y:S01]  /*4710*/  PRMT R0, RZ, 0x5410, R104 ;  /* 0x00005410ff007816 */ /* 0x000fe20000000068 */
[----:B------:R-:W-:Y:S01]  /*4720*/  FMUL.FTZ R47, R71, UR4 ;  /* 0x00000004472f7c20 */ /* 0x000fe20008410000 */
[----:B------:R-:W-:Y:S01]  /*4730*/  CS2R R26, SRZ ;  /* 0x00000000001a7805 */ /* 0x000fe2000001ff00 */
[----:B------:R-:W-:Y:S01]  /*4740*/  FMUL.FTZ R46, R73, UR4 ;  /* 0x00000004492e7c20 */ /* 0x000fe20008410000 */
[----:B0-----:R-:W-:Y:S01]  /*4750*/  CS2R R24, SRZ ;  /* 0x0000000000187805 */ /* 0x001fe2000001ff00 */
[----:B------:R-:W-:Y:S01]  /*4760*/  FFMA.FTZ R0, R4, R0, R137 ;  /* 0x0000000004007223 */ /* 0x000fe20000010089 */
[----:B------:R-:W-:Y:S01]  /*4770*/  CS2R R22, SRZ ;  /* 0x0000000000167805 */ /* 0x000fe2000001ff00 */
[----:B------:R-:W-:Y:S01]  /*4780*/  FMUL.FTZ R45, R70, UR4 ;  /* 0x00000004462d7c20 */ /* 0x000fe20008410000 */
[----:B------:R-:W-:Y:S01]  /*4790*/  CS2R R20, SRZ ;  /* 0x0000000000147805 */ /* 0x000fe2000001ff00 */
[----:B------:R-:W-:Y:S01]  /*47a0*/  FFMA.FTZ R0, R71, R2, R0 ;  /* 0x0000000247007223 */ /* 0x000fe20000010000 */
[----:B------:R-:W-:Y:S01]  /*47b0*/  PRMT R2, RZ, 0x5410, R102 ;  /* 0x00005410ff027816 */ /* 0x000fe20000000066 */
[----:B------:R-:W-:Y:S01]  /*47c0*/  FMUL.FTZ R44, R78, UR4 ;  /* 0x000000044e2c7c20 */ /* 0x000fe20008410000 */
[----:B------:R-:W-:Y:S01]  /*47d0*/  MOV R19, RZ ;  /* 0x000000ff00137202 */ /* 0x000fe20000000f00 */
[----:B------:R-:W-:-:S02]  /*47e0*/  FMUL.FTZ R43, R75, UR4 ;  /* 0x000000044b2b7c20 */ /* 0x000fc40008410000 */
[----:B------:R-:W-:Y:S01]  /*47f0*/  FFMA.FTZ R3, R73, R2, R0 ;  /* 0x0000000249037223 */ /* 0x000fe20000010000 */
[----:B------:R-:W-:Y:S01]  /*4800*/  PRMT R0, RZ, 0x5410, R101 ;  /* 0x00005410ff007816 */ /* 0x000fe20000000065 */
[----:B------:R-:W-:Y:S01]  /*4810*/  FMUL.FTZ R42, R94, UR4 ;  /* 0x000000045e2a7c20 */ /* 0x000fe20008410000 */
[----:B------:R-:W-:Y:S01]  /*4820*/  PRMT R2, RZ, 0x5410, R99 ;  /* 0x00005410ff027816 */ /* 0x000fe20000000063 */
[----:B------:R-:W-:Y:S02]  /*4830*/  FMUL.FTZ R41, R121, UR4 ;  /* 0x0000000479297c20 */ /* 0x000fe40008410000 */
[----:B------:R-:W-:Y:S01]  /*4840*/  FFMA.FTZ R3, R70, R0, R3 ;  /* 0x0000000046037223 */ /* 0x000fe20000010003 */
[----:B------:R-:W-:Y:S01]  /*4850*/  PRMT R0, RZ, 0x5410, R100 ;  /* 0x00005410ff007816 */ /* 0x000fe20000000064 */
[----:B------:R-:W-:Y:S02]  /*4860*/  FMUL.FTZ R40, R7, UR4 ;  /* 0x0000000407287c20 */ /* 0x000fe40008410000 */
[----:B------:R-:W-:-:S02]  /*4870*/  FMUL.FTZ R39, R6, UR4 ;  /* 0x0000000406277c20 */ /* 0x000fc40008410000 */
[----:B------:R-:W-:Y:S02]  /*4880*/  FFMA.FTZ R0, R78, R0, R3 ;  /* 0x000000004e007223 */ /* 0x000fe40000010003 */
[----:B------:R-:W-:Y:S02]  /*4890*/  FMUL.FTZ R38, R5, UR4 ;  /* 0x0000000405267c20 */ /* 0x000fe40008410000 */
[----:B------:R-:W-:Y:S01]  /*48a0*/  FFMA.FTZ R3, R75, R2, R0 ;  /* 0x000000024b037223 */ /* 0x000fe20000010000 */
[----:B------:R-:W-:Y:S01]  /*48b0*/  PRMT R0, RZ, 0x5410, R98 ;  /* 0x00005410ff007816 */ /* 0x000fe20000000062 */
[----:B------:R-:W-:Y:S01]  /*48c0*/  FMUL.FTZ R37, R61, UR4 ;  /* 0x000000043d257c20 */ /* 0x000fe20008410000 */
[----:B------:R-:W-:Y:S01]  /*48d0*/  PRMT R2, RZ, 0x5410, R97 ;  /* 0x00005410ff027816 */ /* 0x000fe20000000061 */
[----:B------:R-:W-:Y:S02]  /*48e0*/  FMUL.FTZ R36, R63, UR4 ;  /* 0x000000043f247c20 */ /* 0x000fe40008410000 */
[----:B------:R-:W-:-:S02]  /*48f0*/  FFMA.FTZ R0, R94, R0, R3 ;  /* 0x000000005e007223 */ /* 0x000fc40000010003 */
[----:B------:R-:W-:Y:S02]  /*4900*/  FMUL.FTZ R35, R60, UR4 ;  /* 0x000000043c237c20 */ /* 0x000fe40008410000 */
[----:B------:R-:W-:Y:S01]  /*4910*/  FFMA.FTZ R0, R121, R2, R0 ;  /* 0x0000000279007223 */ /* 0x000fe20000010000 */
[----:B------:R-:W-:-:S05]  /*4920*/  PRMT R2, RZ, 0x5410, R96 ;  /* 0x00005410ff027816 */ /* 0x000fca0000000060 */
[----:B------:R-:W-:Y:S01]  /*4930*/  FFMA.FTZ R3, R7, R2, R0 ;  /* 0x0000000207037223 */ /* 0x000fe20000010000 */
[----:B------:R-:W-:Y:S02]  /*4940*/  PRMT R0, RZ, 0x5410, R93 ;  /* 0x00005410ff007816 */ /* 0x000fe4000000005d */
[----:B------:R-:W-:-:S03]  /*4950*/  PRMT R2, RZ, 0x5410, R92 ;  /* 0x00005410ff027816 */ /* 0x000fc6000000005c */
[----:B------:R-:W-:Y:S01]  /*4960*/  FFMA.FTZ R0, R6, R0, R3 ;  /* 0x0000000006007223 */ /* 0x000fe20000010003 */
[----:B------:R-:W-:-:S03]  /*4970*/  MOV R3, c[0x0][0x16c] ;  /* 0x00005b0000037a02 */ /* 0x000fc60000000f00 */
[----:B------:R-:W-:Y:S01]  /*4980*/  FFMA.FTZ R0, R5, R2, R0 ;  /* 0x0000000205007223 */ /* 0x000fe20000010000 */
[----:B------:R-:W-:Y:S02]  /*4990*/  PRMT R2, RZ, 0x5410, R91 ;  /* 0x00005410ff027816 */ /* 0x000fe4000000005b */
[----:B------:R-:W-:-:S03]  /*49a0*/  ISETP.GE.AND P0, PT, R3, 0x1, PT ;  /* 0x000000010300780c */ /* 0x000fc60003f06270 */
[----:B------:R-:W-:Y:S01]  /*49b0*/  FFMA.FTZ R0, R61, R2, R0 ;  /* 0x000000023d007223 */ /* 0x000fe20000010000 */
[----:B------:R-:W-:-:S05]  /*49c0*/  PRMT R2, RZ, 0x5410, R90 ;  /* 0x00005410ff027816 */ /* 0x000fca000000005a */
[----:B------:R-:W-:Y:S01]  /*49d0*/  FFMA.FTZ R137, R63, R2, R0 ;  /* 0x000000023f897223 */ /* 0x000fe20000010000 */
[----:B------:R-:W-:-:S05]  /*49e0*/  PRMT R0, RZ, 0x5410, R89 ;  /* 0x00005410ff007816 */ /* 0x000fca0000000059 */
[----:B------:R-:W-:Y:S01]  /*49f0*/  FFMA.FTZ R137, R60, R0, R137 ;  /* 0x000000003c897223 */ /* 0x000fe20000010089 */
[----:B------:R-:W-:Y:S05]  /*4a00*/  @!P0 BRA `(.L_x_69) ;  /* 0x000066e000008947 */ /* 0x000fea0003800000 */
[----:B------:R-:W-:Y:S01]  /*4a10*/  IADD3 R16, R128, -0x1, RZ ;  /* 0xffffffff80107810 */ /* 0x000fe20007ffe0ff */
[----:B------:R-:W-:Y:S01]  /*4a20*/  FADD.FTZ R15, R4, R4 ;  /* 0x00000004040f7221 */ /* 0x000fe20000010000 */
[----:B------:R-:W-:Y:S01]  /*4a30*/  MOV R34, RZ ;  /* 0x000000ff00227202 */ /* 0x000fe20000000f00 */
[----:B------:R-:W-:Y:S01]  /*4a40*/  FADD.FTZ R18, R66, R66 ;  /* 0x0000004242127221 */ /* 0x000fe20000010000 */
[----:B------:R-:W-:Y:S01]  /*4a50*/  LEA.HI R0, R16, R16, RZ, 0x1 ;  /* 0x0000001010007211 */ /* 0x000fe200078f08ff */
[----:B------:R-:W-:Y:S02]  /*4a60*/  FADD.FTZ R17, R72, R72 ;  /* 0x0000004848117221 */ /* 0x000fe40000010000 */
[----:B------:R-:W-:Y:S01]  /*4a70*/  FADD.FTZ R14, R71, R71 ;  /* 0x00000047470e7221 */ /* 0x000fe20000010000 */
[----:B------:R-:W-:Y:S01]  /*4a80*/  LOP3.LUT R3, R0, 0xfffffe, RZ, 0xc0, !PT ;  /* 0x00fffffe00037812 */ /* 0x000fe200078ec0ff */
[----:B------:R-:W-:Y:S01]  /*4a90*/  FADD.FTZ R13, R73, R73 ;  /* 0x00000049490d7221 */ /* 0x000fe20000010000 */
[----:B------:R-:W-:Y:S01]  /*4aa0*/  MOV R0, RZ ;  /* 0x000000ff00007202 */ /* 0x000fe20000000f00 */
[----:B------:R-:W-:Y:S01]  /*4ab0*/  FADD.FTZ R12, R70, R70 ;  /* 0x00000046460c7221 */ /* 0x000fe20000010000 */
[----:B------:R-:W-:Y:S01]  /*4ac0*/  IADD3 R16, R16, -R3, RZ ;  /* 0x8000000310107210 */ /* 0x000fe20007ffe0ff */
        /* <DEDUP_REMOVED lines=10> */
.L_x_106:
        /* <DEDUP_REMOVED lines=21> */
[----:B------:R-:W-:Y:S02]  /*4cc0*/  PRMT R234, RZ, 0x5410, R103 ;  /* 0x00005410ffea7816 */ /* 0x000fe40000000067 */
[----:B------:R-:W-:-:S03]  /*4cd0*/  PRMT R233, RZ, 0x5410, R102 ;  /* 0x00005410ffe97816 */ /* 0x000fc60000000066 */
[----:B------:R-:W-:Y:S02]  /*4ce0*/  FMUL.FTZ R234, R83, R234 ;  /* 0x000000ea53ea7220 */ /* 0x000fe40000410000 */
[----:B------:R-:W-:Y:S01]  /*4cf0*/  FMUL.FTZ R233, R82, R233 ;  /* 0x000000e952e97220 */ /* 0x000fe20000410000 */
[----:B--2---:R-:W0:Y:S08]  /*4d00*/  R2UR UR15, R65 ;  /* 0x00000000410f73c2 */ /* 0x004e3000000e0000 */
[----:B------:R-:W1:Y:S01]  /*4d10*/  R2UR UR14, R64 ;  /* 0x00000000400e73c2 */ /* 0x000e6200000e0000 */
[----:B0-----:R-:W-:-:S04]  /*4d20*/  FMUL.FTZ R60, R86, UR15 ;  /* 0x0000000f563c7c20 */ /* 0x001fc80008410000 */
[----:B------:R-:W-:Y:S02]  /*4d30*/  FMUL.RZ R61, R60, 0.15915493667125701904 ;  /* 0x3e22f9833c3d7820 */ /* 0x000fe4000040c000 */
[----:B------:R-:W-:Y:S02]  /*4d40*/  FMUL.FTZ R60, R85, UR15 ;  /* 0x0000000f553c7c20 */ /* 0x000fe40008410000 */
[----:B------:R-:W-:Y:S01]  /*4d50*/  MUFU.SIN R68, R61 ;  /* 0x0000003d00447308 */ /* 0x000fe20000000400 */
[----:B-1----:R-:W-:Y:S01]  /*4d60*/  MOV R70, UR14 ;  /* 0x0000000e00467c02 */ /* 0x002fe20008000f00 */
        /* <DEDUP_REMOVED lines=24> */
[----:B------:R-:W-:Y:S01]  /*4ef0*/  MUFU.COS R163, R62 ;  /* 0x0000003e00a37308 */ /* 0x000fe20000000000 */
[----:B------:R-:W-:-:S04]  /*4f00*/  FMUL.FTZ R60, R57, UR15 ;  /* 0x0000000f393c7c20 */ /* 0x000fc80008410000 */
[----:B------:R-:W-:Y:S02]  /*4f10*/  FMUL.RZ R69, R60, 0.15915493667125701904 ;  /* 0x3e22f9833c457820 */ /* 0x000fe4000040c000 */
[----:B------:R-:W-:Y:S01]  /*4f20*/  IMAD R60, R140, c[0x0][0x198], RZ ;  /* 0x000066008c3c7a24 */ /* 0x000fe200078e02ff */
[----:B------:R-:W-:Y:S03]  /*4f30*/  MUFU.SIN R142, R63 ;  /* 0x0000003f008e7308 */ /* 0x000fe60000000400 */
[----:B------:R-:W-:-:S05]  /*4f40*/  IMAD R73, R141, c[0x0][0x19c], R60 ;  /* 0x000067008d497a24 */ /* 0x000fca00078e023c */
[----:B------:R0:W-:Y:S08]  /*4f50*/  MUFU.COS R161, R63 ;  /* 0x0000003f00a17308 */ /* 0x0001f00000000000 */
[----:B------:R-:W-:Y:S01]  /*4f60*/  MUFU.SIN R164, R61 ;  /* 0x0000003d00a47308 */ /* 0x000fe20000000400 */
[----:B0-----:R-:W-:-:S05]  /*4f70*/  IMAD.WIDE.U32 R62, R141, c[0x0][0x198], RZ ;  /* 0x000066008d3e7a25 */ /* 0x001fca00078e00ff */
[----:B------:R-:W-:Y:S02]  /*4f80*/  IADD3 R63, R63, R73, RZ ;  /* 0x000000493f3f7210 */ /* 0x000fe40007ffe0ff */
[----:B------:R0:W-:Y:S03]  /*4f90*/  MUFU.COS R76, R61 ;  /* 0x0000003d004c7308 */ /* 0x0001e60000000000 */
[----:B------:R-:W-:-:S05]  /*4fa0*/  IMAD.WIDE.U32 R62, R0, c[0x0][0x1a0], R62 ;  /* 0x00006800003e7a25 */ /* 0x000fca00078e003e */
[----:B------:R-:W-:Y:S01]  /*4fb0*/  MUFU.SIN R144, R65 ;  /* 0x0000004100907308 */ /* 0x000fe20000000400 */
[----:B0-----:R-:W-:Y:S01]  /*4fc0*/  IMAD.WIDE.U32 R60, R141, c[0x0][0x1b8], RZ ;  /* 0x00006e008d3c7a25 */ /* 0x001fe200078e00ff */
[----:B------:R-:W-:-:S04]  /*4fd0*/  LEA R64, P0, R62, c[0x0][0x228], 0x3 ;  /* 0x00008a003e407a11 */ /* 0x000fc800078018ff */
[----:B------:R-:W-:Y:S02]  /*4fe0*/  IADD3 R61, R61, R75, RZ ;  /* 0x0000004b3d3d7210 */ /* 0x000fe40007ffe0ff */
[----:B------:R0:W-:Y:S03]  /*4ff0*/  MUFU.COS R143, R65 ;  /* 0x00000041008f7308 */ /* 0x0001e60000000000 */
[----:B------:R-:W-:-:S05]  /*5000*/  IMAD.WIDE.U32 R60, R0, c[0x0][0x1c0], R60 ;  /* 0x00007000003c7a25 */ /* 0x000fca00078e003c */
[----:B------:R-:W-:Y:S01]  /*5010*/  MUFU.SIN R146, R67 ;  /* 0x0000004300927308 */ /* 0x000fe20000000400 */
[----:B0-----:R-:W-:-:S04]  /*5020*/  FMUL.FTZ R65, R56, UR15 ;  /* 0x0000000f38417c20 */ /* 0x001fc80008410000 */
[----:B------:R-:W-:-:S03]  /*5030*/  FMUL.RZ R73, R65, 0.15915493667125701904 ;  /* 0x3e22f98341497820 */ /* 0x000fc6000040c000 */
[----:B------:R0:W-:Y:S08]  /*5040*/  MUFU.COS R145, R67 ;  /* 0x0000004300917308 */ /* 0x0001f00000000000 */
[----:B------:R-:W-:Y:S01]  /*5050*/  MUFU.SIN R148, R69 ;  /* 0x0000004500947308 */ /* 0x000fe20000000400 */
[----:B0-----:R-:W-:-:S04]  /*5060*/  IMAD R67, R66, c[0x0][0x1a0], RZ ;  /* 0x0000680042437a24 */ /* 0x001fc800078e02ff */
[----:B------:R-:W-:Y:S02]  /*5070*/  IMAD R65, R0, c[0x0][0x1a4], R67 ;  /* 0x0000690000417a24 */ /* 0x000fe400078e0243 */
[----:B------:R-:W-:Y:S01]  /*5080*/  IMAD R67, R66, c[0x0][0x1c0], RZ ;  /* 0x0000700042437a24 */ /* 0x000fe200078e02ff */
[----:B------:R-:W-:Y:S01]  /*5090*/  LEA R66, P3, R60, c[0x0][0x230], 0x3 ;  /* 0x00008c003c427a11 */ /* 0x000fe200078618ff */
[----:B------:R-:W-:Y:S01]  /*50a0*/  MUFU.COS R147, R69 ;  /* 0x0000004500937308 */ /* 0x000fe20000000000 */
[----:B------:R-:W-:Y:S01]  /*50b0*/  IADD3 R65, R63, R65, RZ ;  /* 0x000000413f417210 */ /* 0x000fe20007ffe0ff */
[----:B------:R-:W-:Y:S02]  /*50c0*/  IMAD R67, R0, c[0x0][0x1c4], R67 ;  /* 0x0000710000437a24 */ /* 0x000fe400078e0243 */
[----:B------:R-:W-:Y:S01]  /*50d0*/  FMUL.FTZ R63, R86, R70 ;  /* 0x00000046563f7220 */ /* 0x000fe20000410000 */
[----:B------:R-:W-:Y:S01]  /*50e0*/  LEA.HI.X R65, R62, c[0x0][0x22c], R65, 0x3, P0 ;  /* 0x00008b003e417a11 */ /* 0x000fe200000f1c41 */
[----:B------:R-:W-:Y:S01]  /*50f0*/  FMUL.FTZ R62, R55, UR15 ;  /* 0x0000000f373e7c20 */ /* 0x000fe20008410000 */
[----:B------:R-:W-:Y:S01]  /*5100*/  IADD3 R61, R61, R67, RZ ;  /* 0x000000433d3d7210 */ /* 0x000fe20007ffe0ff */
[----:B------:R-:W-:Y:S01]  /*5110*/  MUFU.SIN R150, R73 ;  /* 0x0000004900967308 */ /* 0x000fe20000000400 */
[----:B------:R-:W-:Y:S01]  /*5120*/  ISETP.GE.AND P0, PT, R128, 0x2, PT ;  /* 0x000000028000780c */ /* 0x000fe20003f06270 */
[----:B------:R-:W-:Y:S01]  /*5130*/  FMUL.RZ R62, R62, 0.15915493667125701904 ;  /* 0x3e22f9833e3e7820 */ /* 0x000fe2000040c000 */
[----:B------:R-:W-:Y:S01]  /*5140*/  LEA.HI.X R67, R60, c[0x0][0x234], R61, 0x3, P3 ;  /* 0x00008d003c437a11 */ /* 0x000fe200018f1c3d */
[----:B------:R-:W2:Y:S01]  /*5150*/  LDG.E.64 R64, [R64.64] ;  /* 0x0000000640407981 */ /* 0x000ea2000c1e1b00 */
[----:B------:R-:W-:-:S02]  /*5160*/  IADD3 R60, R135, 0x200, RZ ;  /* 0x00000200873c7810 */ /* 0x000fc40007ffe0ff */
[----:B------:R-:W-:Y:S01]  /*5170*/  ISETP.NE.OR P0, PT, R131, RZ, !P0 ;  /* 0x000000ff8300720c */ /* 0x000fe20004705670 */
[----:B------:R-:W0:Y:S01]  /*5180*/  MUFU.EX2 R63, R63 ;  /* 0x0000003f003f7308 */ /* 0x000e220000000800 */
[----:B------:R-:W2:Y:S01]  /*5190*/  LDG.E.64 R66, [R66.64] ;  /* 0x0000000642427981 */ /* 0x000ea2000c1e1b00 */
[----:B------:R-:W-:-:S04]  /*51a0*/  @!P2 LEA R60, R16, R0, 0x8 ;  /* 0x00000000103ca211 */ /* 0x000fc800078e40ff */
[----:B------:R-:W-:Y:S02]  /*51b0*/  SHF.L.U32 R75, R60, 0x3, RZ ;  /* 0x000000033c4b7819 */ /* 0x000fe400000006ff */
[----:B------:R1:W-:Y:S01]  /*51c0*/  MUFU.COS R149, R73 ;  /* 0x0000004900957308 */ /* 0x0003e20000000000 */
[----:B0-----:R-:W-:-:S07]  /*51d0*/  FMUL.FTZ R120, R63, R120 ;  /* 0x000000783f787220 */ /* 0x001fce0000410000 */
[----:B------:R-:W-:Y:S01]  /*51e0*/  MUFU.SIN R152, R62 ;  /* 0x0000003e00987308 */ /* 0x000fe20000000400 */
[----:B------:R-:W-:-:S05]  /*51f0*/  FMUL.FTZ R121, R63, R68 ;  /* 0x000000443f797220 */ /* 0x000fca0000410000 */
[----:B------:R0:W-:Y:S01]  /*5200*/  STS.64 [R75+0x2510], R120 ;  /* 0x002510784b007388 */ /* 0x0001e20000000a00 */
[----:B------:R-:W-:Y:S01]  /*5210*/  FMUL.FTZ R61, R54, UR15 ;  /* 0x0000000f363d7c20 */ /* 0x000fe20008410000 */
[----:B------:R-:W-:Y:S01]  /*5220*/  @!P0 IADD3 R69, R128, -0x2, RZ ;  /* 0xfffffffe80458810 */ /* 0x000fe20007ffe0ff */
[----:B-1----:R-:W-:Y:S02]  /*5230*/  FMUL.FTZ R73, R53, UR15 ;  /* 0x0000000f35497c20 */ /* 0x002fe40008410000 */
[----:B------:R-:W-:Y:S01]  /*5240*/  FMUL.RZ R77, R61, 0.15915493667125701904 ;  /* 0x3e22f9833d4d7820 */ /* 0x000fe2000040c000 */
[----:B------:R-:W-:Y:S01]  /*5250*/  HFMA2.MMA R61, -RZ, RZ, 0, 0 ;  /* 0x00000000ff3d7435 */ /* 0x000fe200000001ff */
[----:B------:R-:W-:Y:S01]  /*5260*/  @!P0 IMAD R69, R69, c[0x0][0x16c], R0 ;  /* 0x00005b0045458a24 */ /* 0x000fe200078e0200 */
[----:B------:R1:W-:Y:S01]  /*5270*/  MUFU.COS R151, R62 ;  /* 0x0000003e00977308 */ /* 0x0003e20000000000 */
[----:B------:R-:W-:Y:S01]  /*5280*/  FMUL.RZ R78, R73, 0.15915493667125701904 ;  /* 0x3e22f983494e7820 */ /* 0x000fe2000040c000 */
[----:B------:R-:W-:Y:S01]  /*5290*/  MOV R60, 0x3f800000 ;  /* 0x3f800000003c7802 */ /* 0x000fe20000000f00 */
[----:B------:R-:W-:-:S02]  /*52a0*/  FMUL.FTZ R73, R52, UR15 ;  /* 0x0000000f34497c20 */ /* 0x000fc40008410000 */
[----:B------:R-:W-:Y:S01]  /*52b0*/  @!P0 IMAD.WIDE R68, R69, 0x10, R218 ;  /* 0x0000001045448825 */ /* 0x000fe200078e02da */
[----:B-1----:R-:W-:Y:S01]  /*52c0*/  CS2R R62, SRZ ;  /* 0x00000000003e7805 */ /* 0x002fe2000001ff00 */
[----:B------:R-:W-:Y:S02]  /*52d0*/  BAR.SYNC.DEFER_BLOCKING 0x0 ;  /* 0x0000000000007b1d */ /* 0x000fe40000010000 */
[----:B------:R-:W-:Y:S02]  /*52e0*/  FMUL.RZ R79, R73, 0.15915493667125701904 ;  /* 0x3e22f983494f7820 */ /* 0x000fe4000040c000 */
[----:B------:R-:W-:-:S04]  /*52f0*/  FMUL.FTZ R73, R51, UR15 ;  /* 0x0000000f33497c20 */ /* 0x000fc80008410000 */
[----:B------:R-:W-:Y:S02]  /*5300*/  FMUL.RZ R94, R73, 0.15915493667125701904 ;  /* 0x3e22f983495e7820 */ /* 0x000fe4000040c000 */
[-C--:B------:R-:W-:Y:S01]  /*5310*/  FMUL.FTZ R73, R83, R70.reuse ;  /* 0x0000004653497220 */ /* 0x080fe20000410000 */
[----:B------:R1:W5:Y:S05]  /*5320*/  @!P0 LDG.E.128 R60, [R68.64] ;  /* 0x00000006443c8981 */ /* 0x00036a000c1e1d00 */
[----:B------:R-:W3:Y:S01]  /*5330*/  MUFU.EX2 R73, R73 ;  /* 0x0000004900497308 */ /* 0x000ee20000000800 */
[-C--:B-1----:R-:W-:Y:S02]  /*5340*/  FMUL.FTZ R68, R85, R70.reuse ;  /* 0x0000004655447220 */ /* 0x082fe40000410000 */
[----:B------:R-:W-:-:S05]  /*5350*/  FMUL.FTZ R69, R84, R70 ;  /* 0x0000004654457220 */ /* 0x000fca0000410000 */
[----:B------:R-:W1:Y:S01]  /*5360*/  MUFU.EX2 R68, R68 ;  /* 0x0000004400447308 */ /* 0x000e620000000800 */
[----:B0-----:R-:W-:-:S07]  /*5370*/  FMUL.FTZ R75, R82, R70 ;  /* 0x00000046524b7220 */ /* 0x001fce0000410000 */
[----:B------:R-:W0:Y:S01]  /*5380*/  MUFU.EX2 R69, R69 ;  /* 0x0000004500457308 */ /* 0x000e220000000800 */
[----:B---3--:R-:W-:-:S07]  /*5390*/  FMUL.FTZ R167, R73, R74 ;  /* 0x0000004a49a77220 */ /* 0x008fce0000410000 */
[----:B------:R-:W3:Y:S01]  /*53a0*/  MUFU.EX2 R75, R75 ;  /* 0x0000004b004b7308 */ /* 0x000ee20000000800 */
[C---:B-1----:R-:W-:Y:S02]  /*53b0*/  FMUL.FTZ R170, R68.reuse, R71 ;  /* 0x0000004744aa7220 */ /* 0x042fe40000410000 */
[----:B------:R-:W-:Y:S02]  /*53c0*/  FMUL.FTZ R171, R68, R171 ;  /* 0x000000ab44ab7220 */ /* 0x000fe40000410000 */
[----:B------:R-:W-:-:S03]  /*53d0*/  FMUL.FTZ R74, R237, R170 ;  /* 0x000000aaed4a7220 */ /* 0x000fc60000410000 */
[----:B------:R-:W-:Y:S01]  /*53e0*/  MUFU.SIN R156, R78 ;  /* 0x0000004e009c7308 */ /* 0x000fe20000000400 */
[----:B0-----:R-:W-:Y:S02]  /*53f0*/  FMUL.FTZ R169, R69, R72 ;  /* 0x0000004845a97220 */ /* 0x001fe40000410000 */
[----:B------:R-:W-:-:S05]  /*5400*/  FMUL.FTZ R72, RZ, R170 ;  /* 0x000000aaff487220 */ /* 0x000fca0000410000 */
[----:B------:R0:W-:Y:S01]  /*5410*/  MUFU.COS R155, R78 ;  /* 0x0000004e009b7308 */ /* 0x0001e20000000000 */
[----:B------:R-:W-:Y:S02]  /*5420*/  FFMA.FTZ R74, RZ, R171, R74 ;  /* 0x000000abff4a7223 */ /* 0x000fe4000001004a */
[-C--:B------:R-:W-:Y:S02]  /*5430*/  FMUL.FTZ R68, R59, R70.reuse ;  /* 0x000000463b447220 */ /* 0x080fe40000410000 */
[----:B0-----:R-:W-:-:S03]  /*5440*/  FMUL.FTZ R78, R80, R70 ;  /* 0x00000046504e7220 */ /* 0x001fc60000410000 */
[----:B------:R-:W-:Y:S01]  /*5450*/  MUFU.SIN R154, R77 ;  /* 0x0000004d009a7308 */ /* 0x000fe20000000400 */
[----:B------:R-:W-:Y:S02]  /*5460*/  FMUL.FTZ R166, R73, R166 ;  /* 0x000000a649a67220 */ /* 0x000fe40000410000 */
[----:B------:R-:W-:Y:S02]  /*5470*/  FMUL.FTZ R168, R69, R168 ;  /* 0x000000a845a87220 */ /* 0x000fe40000410000 */
[----:B------:R-:W-:Y:S02]  /*5480*/  FFMA.FTZ R73, R237, R171, -R72 ;  /* 0x000000abed497223 */ /* 0x000fe40000010848 */
[----:B------:R-:W-:Y:S01]  /*5490*/  FADD.FTZ R74, RZ, R74 ;  /* 0x0000004aff4a7221 */ /* 0x000fe20000010000 */
[----:B------:R-:W0:Y:S01]  /*54a0*/  MUFU.EX2 R78, R78 ;  /* 0x0000004e004e7308 */ /* 0x000e220000000800 */
[----:B------:R-:W-:Y:S02]  /*54b0*/  FMUL.FTZ R69, R58, R70 ;  /* 0x000000463a457220 */ /* 0x000fe40000410000 */
[----:B---3--:R-:W-:-:S05]  /*54c0*/  FMUL.FTZ R165, R75, R76 ;  /* 0x0000004c4ba57220 */ /* 0x008fca0000410000 */
[----:B------:R1:W-:Y:S01]  /*54d0*/  MUFU.COS R153, R77 ;  /* 0x0000004d00997308 */ /* 0x0003e20000000000 */
[----:B------:R-:W-:Y:S02]  /*54e0*/  FADD.FTZ R73, R236, R73 ;  /* 0x00000049ec497221 */ /* 0x000fe40000010000 */
[----:B------:R-:W-:Y:S02]  /*54f0*/  FMUL.FTZ R76, R168, R74 ;  /* 0x0000004aa84c7220 */ /* 0x000fe40000410000 */
[----:B-1----:R-:W-:-:S03]  /*5500*/  FMUL.FTZ R77, R81, R70 ;  /* 0x00000046514d7220 */ /* 0x002fc60000410000 */
[----:B------:R-:W1:Y:S01]  /*5510*/  MUFU.EX2 R68, R68 ;  /* 0x0000004400447308 */ /* 0x000e620000000800 */
[----:B------:R-:W-:Y:S02]  /*5520*/  FMUL.FTZ R164, R75, R164 ;  /* 0x000000a44ba47220 */ /* 0x000fe40000410000 */
[-C--:B------:R-:W-:Y:S02]  /*5530*/  FMUL.FTZ R75, R168, R73.reuse ;  /* 0x00000049a84b7220 */ /* 0x080fe40000410000 */
[----:B------:R-:W-:-:S03]  /*5540*/  FFMA.FTZ R76, R169, R73, -R76 ;  /* 0x00000049a94c7223 */ /* 0x000fc6000001084c */
[----:B------:R-:W3:Y:S01]  /*5550*/  MUFU.EX2 R77, R77 ;  /* 0x0000004d004d7308 */ /* 0x000ee20000000800 */
[----:B------:R-:W-:Y:S02]  /*5560*/  FMUL.FTZ R71, R57, R70 ;  /* 0x0000004639477220 */ /* 0x000fe40000410000 */
[----:B------:R-:W-:-:S05]  /*5570*/  FFMA.FTZ R75, R169, R74, R75 ;  /* 0x0000004aa94b7223 */ /* 0x000fca000001004b */
[----:B------:R-:W4:Y:S01]  /*5580*/  MUFU.EX2 R69, R69 ;  /* 0x0000004500457308 */ /* 0x000f220000000800 */
[----:B------:R-:W-:Y:S02]  /*5590*/  FADD.FTZ R76, R235, R76 ;  /* 0x0000004ceb4c7221 */ /* 0x000fe40000010000 */
[C---:B0-----:R-:W-:Y:S02]  /*55a0*/  FMUL.FTZ R161, R78.reuse, R161 ;  /* 0x000000a14ea17220 */ /* 0x041fe40000410000 */
[----:B------:R-:W-:Y:S02]  /*55b0*/  FMUL.FTZ R142, R78, R142 ;  /* 0x0000008e4e8e7220 */ /* 0x000fe40000410000 */
[----:B------:R-:W-:Y:S01]  /*55c0*/  FADD.FTZ R75, RZ, R75 ;  /* 0x0000004bff4b7221 */ /* 0x000fe20000010000 */
[----:B------:R-:W0:Y:S01]  /*55d0*/  MUFU.EX2 R71, R71 ;  /* 0x0000004700477308 */ /* 0x000e220000000800 */
[----:B------:R-:W-:Y:S02]  /*55e0*/  FMUL.FTZ R78, R166, R76 ;  /* 0x0000004ca64e7220 */ /* 0x000fe40000410000 */
[----:B------:R-:W-:-:S02]  /*55f0*/  FMUL.FTZ R72, R56, R70 ;  /* 0x0000004638487220 */ /* 0x000fc40000410000 */
[C---:B-1----:R-:W-:Y:S02]  /*5600*/  FMUL.FTZ R143, R68.reuse, R143 ;  /* 0x0000008f448f7220 */ /* 0x042fe40000410000 */
[----:B------:R-:W-:Y:S02]  /*5610*/  FMUL.FTZ R144, R68, R144 ;  /* 0x0000009044907220 */ /* 0x000fe40000410000 */
[-C--:B------:R-:W-:Y:S02]  /*5620*/  FMUL.FTZ R74, R166, R75.reuse ;  /* 0x0000004ba64a7220 */ /* 0x080fe40000410000 */
[----:B------:R-:W-:Y:S02]  /*5630*/  FFMA.FTZ R78, R167, R75, R78 ;  /* 0x0000004ba74e7223 */ /* 0x000fe4000001004e */
[----:B------:R-:W-:Y:S01]  /*5640*/  FMUL.FTZ R68, R54, R70 ;  /* 0x0000004636447220 */ /* 0x000fe20000410000 */
[----:B------:R-:W1:Y:S01]  /*5650*/  MUFU.EX2 R72, R72 ;  /* 0x0000004800487308 */ /* 0x000e620000000800 */
[----:B---3--:R-:W-:-:S02]  /*5660*/  FMUL.FTZ R163, R77, R163 ;  /* 0x000000a34da37220 */ /* 0x008fc40000410000 */
[----:B------:R-:W-:Y:S02]  /*5670*/  FMUL.FTZ R162, R77, R162 ;  /* 0x000000a24da27220 */ /* 0x000fe40000410000 */
[C---:B----4-:R-:W-:Y:S02]  /*5680*/  FMUL.FTZ R145, R69.reuse, R145 ;  /* 0x0000009145917220 */ /* 0x050fe40000410000 */
[----:B------:R-:W-:Y:S02]  /*5690*/  FMUL.FTZ R146, R69, R146 ;  /* 0x0000009245927220 */ /* 0x000fe40000410000 */
[----:B------:R-:W-:Y:S02]  /*56a0*/  FFMA.FTZ R77, R167, R76, -R74 ;  /* 0x0000004ca74d7223 */ /* 0x000fe4000001084a */
[----:B------:R-:W-:Y:S02]  /*56b0*/  FADD.FTZ R78, RZ, R78 ;  /* 0x0000004eff4e7221 */ /* 0x000fe40000010000 */
[----:B------:R-:W-:Y:S01]  /*56c0*/  FMUL.FTZ R69, R53, R70 ;  /* 0x0000004635457220 */ /* 0x000fe20000410000 */
[----:B------:R-:W3:Y:S01]  /*56d0*/  MUFU.EX2 R68, R68 ;  /* 0x0000004400447308 */ /* 0x000ee20000000800 */
[----:B------:R-:W-:-:S02]  /*56e0*/  FADD.FTZ R77, R234, R77 ;  /* 0x0000004dea4d7221 */ /* 0x000fc40000010000 */
[C---:B------:R-:W-:Y:S02]  /*56f0*/  FMUL.FTZ R74, R164.reuse, R78 ;  /* 0x0000004ea44a7220 */ /* 0x040fe40000410000 */
[C---:B0-----:R-:W-:Y:S02]  /*5700*/  FMUL.FTZ R147, R71.reuse, R147 ;  /* 0x0000009347937220 */ /* 0x041fe40000410000 */
[----:B------:R-:W-:Y:S01]  /*5710*/  FMUL.FTZ R148, R71, R148 ;  /* 0x0000009447947220 */ /* 0x000fe20000410000 */
[----:B------:R-:W0:Y:S01]  /*5720*/  MUFU.EX2 R69, R69 ;  /* 0x0000004500457308 */ /* 0x000e220000000800 */
[-C--:B------:R-:W-:Y:S02]  /*5730*/  FMUL.FTZ R75, R164, R77.reuse ;  /* 0x0000004da44b7220 */ /* 0x080fe40000410000 */
[----:B------:R-:W-:Y:S02]  /*5740*/  FFMA.FTZ R74, R165, R77, -R74 ;  /* 0x0000004da54a7223 */ /* 0x000fe4000001084a */
[----:B------:R-:W-:-:S02]  /*5750*/  FMUL.FTZ R71, R52, R70 ;  /* 0x0000004634477220 */ /* 0x000fc40000410000 */
[----:B------:R-:W-:Y:S02]  /*5760*/  FMUL.FTZ R73, R55, R70 ;  /* 0x0000004637497220 */ /* 0x000fe40000410000 */
[----:B------:R-:W-:Y:S02]  /*5770*/  FFMA.FTZ R75, R165, R78, R75 ;  /* 0x0000004ea54b7223 */ /* 0x000fe4000001004b */
[----:B------:R-:W-:Y:S02]  /*5780*/  FADD.FTZ R74, R233, R74 ;  /* 0x0000004ae94a7221 */ /* 0x000fe40000010000 */
[----:B------:R-:W-:Y:S01]  /*5790*/  FMUL.FTZ R70, R51, R70 ;  /* 0x0000004633467220 */ /* 0x000fe20000410000 */
[----:B------:R-:W-:Y:S01]  /*57a0*/  MUFU.SIN R158, R79 ;  /* 0x0000004f009e7308 */ /* 0x000fe20000000400 */
[C---:B-1----:R-:W-:Y:S02]  /*57b0*/  FMUL.FTZ R149, R72.reuse, R149 ;  /* 0x0000009548957220 */ /* 0x042fe40000410000 */
[----:B------:R-:W-:-:S02]  /*57c0*/  FMUL.FTZ R150, R72, R150 ;  /* 0x0000009648967220 */ /* 0x000fc40000410000 */
[----:B------:R-:W-:Y:S02]  /*57d0*/  FADD.FTZ R75, RZ, R75 ;  /* 0x0000004bff4b7221 */ /* 0x000fe40000010000 */
[----:B------:R-:W-:Y:S01]  /*57e0*/  FMUL.FTZ R72, R162, R74 ;  /* 0x0000004aa2487220 */ /* 0x000fe20000410000 */
[----:B------:R-:W-:Y:S01]  /*57f0*/  MUFU.COS R157, R79 ;  /* 0x0000004f009d7308 */ /* 0x000fe20000000000 */
[C---:B---3--:R-:W-:Y:S01]  /*5800*/  FMUL.FTZ R153, R68.reuse, R153 ;  /* 0x0000009944997220 */ /* 0x048fe20000410000 */
[----:B------:R-:W-:Y:S01]  /*5810*/  PRMT R232, RZ, 0x5410, R101 ;  /* 0x00005410ffe87816 */ /* 0x000fe20000000065 */
[----:B------:R-:W-:-:S05]  /*5820*/  FMUL.FTZ R154, R68, R154 ;  /* 0x0000009a449a7220 */ /* 0x000fca0000410000 */
[----:B------:R-:W1:Y:S01]  /*5830*/  MUFU.EX2 R71, R71 ;  /* 0x0000004700477308 */ /* 0x000e620000000800 */
[-C--:B------:R-:W-:Y:S02]  /*5840*/  FMUL.FTZ R68, R162, R75.reuse ;  /* 0x0000004ba2447220 */ /* 0x080fe40000410000 */
[----:B------:R-:W-:-:S05]  /*5850*/  FFMA.FTZ R72, R163, R75, R72 ;  /* 0x0000004ba3487223 */ /* 0x000fca0000010048 */
[----:B------:R-:W-:Y:S01]  /*5860*/  MUFU.SIN R160, R94 ;  /* 0x0000005e00a07308 */ /* 0x000fe20000000400 */
[C---:B0-----:R-:W-:Y:S02]  /*5870*/  FMUL.FTZ R155, R69.reuse, R155 ;  /* 0x0000009b459b7220 */ /* 0x041fe40000410000 */
[----:B------:R-:W-:-:S05]  /*5880*/  FMUL.FTZ R156, R69, R156 ;  /* 0x0000009c459c7220 */ /* 0x000fca0000410000 */
[----:B------:R-:W-:Y:S01]  /*5890*/  MUFU.COS R159, R94 ;  /* 0x0000005e009f7308 */ /* 0x000fe20000000000 */
[----:B------:R-:W-:Y:S02]  /*58a0*/  FFMA.FTZ R69, R163, R74, -R68 ;  /* 0x0000004aa3457223 */ /* 0x000fe40000010844 */
[----:B------:R-:W-:-:S05]  /*58b0*/  FMUL.FTZ R232, R81, R232 ;  /* 0x000000e851e87220 */ /* 0x000fca0000410000 */
[----:B------:R-:W0:Y:S01]  /*58c0*/  MUFU.EX2 R70, R70 ;  /* 0x0000004600467308 */ /* 0x000e220000000800 */
[----:B------:R-:W-:Y:S02]  /*58d0*/  FADD.FTZ R72, RZ, R72 ;  /* 0x00000048ff487221 */ /* 0x000fe40000010000 */
[----:B------:R-:W-:Y:S02]  /*58e0*/  FADD.FTZ R69, R232, R69 ;  /* 0x00000045e8457221 */ /* 0x000fe40000010000 */
[----:B------:R-:W-:-:S03]  /*58f0*/  FMUL.FTZ R68, R142, R72 ;  /* 0x000000488e447220 */ /* 0x000fc60000410000 */
[----:B------:R-:W3:Y:S01]  /*5900*/  MUFU.EX2 R73, R73 ;  /* 0x0000004900497308 */ /* 0x000ee20000000800 */
[C---:B-1----:R-:W-:Y:S02]  /*5910*/  FMUL.FTZ R157, R71.reuse, R157 ;  /* 0x0000009d479d7220 */ /* 0x042fe40000410000 */
[----:B------:R-:W-:Y:S02]  /*5920*/  FMUL.FTZ R158, R71, R158 ;  /* 0x0000009e479e7220 */ /* 0x000fe40000410000 */
[-C--:B------:R-:W-:Y:S02]  /*5930*/  FMUL.FTZ R71, R142, R69.reuse ;  /* 0x000000458e477220 */ /* 0x080fe40000410000 */
[----:B------:R-:W-:Y:S02]  /*5940*/  FFMA.FTZ R74, R161, R69, -R68 ;  /* 0x00000045a14a7223 */ /* 0x000fe40000010844 */
[----:B------:R-:W-:Y:S02]  /*5950*/  FMUL.FTZ R68, R121, R170 ;  /* 0x000000aa79447220 */ /* 0x000fe40000410000 */
[----:B0-----:R-:W-:-:S02]  /*5960*/  FMUL.FTZ R159, R70, R159 ;  /* 0x0000009f469f7220 */ /* 0x001fc40000410000 */
[----:B------:R-:W-:Y:S01]  /*5970*/  FMUL.FTZ R160, R70, R160 ;  /* 0x000000a046a07220 */ /* 0x000fe20000410000 */
[----:B------:R-:W-:Y:S01]  /*5980*/  PRMT R231, RZ, 0x5410, R100 ;  /* 0x00005410ffe77816 */ /* 0x000fe20000000064 */
[C---:B------:R-:W-:Y:S02]  /*5990*/  FMUL.FTZ R70, R120.reuse, R170 ;  /* 0x000000aa78467220 */ /* 0x040fe40000410000 */
[----:B------:R-:W-:Y:S02]  /*59a0*/  FFMA.FTZ R71, R161, R72, R71 ;  /* 0x00000048a1477223 */ /* 0x000fe40000010047 */
[-C--:B------:R-:W-:Y:S02]  /*59b0*/  FFMA.FTZ R68, R120, R171.reuse, -R68 ;  /* 0x000000ab78447223 */ /* 0x080fe40000010844 */
[----:B------:R-:W-:Y:S02]  /*59c0*/  FFMA.FTZ R70, R121, R171, R70 ;  /* 0x000000ab79467223 */ /* 0x000fe40000010046 */
[----:B------:R-:W-:-:S02]  /*59d0*/  FADD.FTZ R72, RZ, R71 ;  /* 0x00000047ff487221 */ /* 0x000fc40000010000 */
[----:B------:R-:W-:Y:S02]  /*59e0*/  FMUL.FTZ R71, R168, R68 ;  /* 0x00000044a8477220 */ /* 0x000fe40000410000 */
[----:B------:R-:W-:Y:S02]  /*59f0*/  FMUL.FTZ R231, R80, R231 ;  /* 0x000000e750e77220 */ /* 0x000fe40000410000 */
[----:B------:R-:W-:Y:S01]  /*5a00*/  FMUL.FTZ R69, R168, R70 ;  /* 0x00000046a8457220 */ /* 0x000fe20000410000 */
[----:B------:R-:W-:Y:S01]  /*5a10*/  PRMT R230, RZ, 0x5410, R99 ;  /* 0x00005410ffe67816 */ /* 0x000fe20000000063 */
[C---:B---3--:R-:W-:Y:S02]  /*5a20*/  FMUL.FTZ R151, R73.reuse, R151 ;  /* 0x0000009749977220 */ /* 0x048fe40000410000 */
[----:B------:R-:W-:Y:S02]  /*5a30*/  FMUL.FTZ R152, R73, R152 ;  /* 0x0000009849987220 */ /* 0x000fe40000410000 */
        /* <DEDUP_REMOVED lines=9> */
[----:B------:R-:W-:Y:S02]  /*5ad0*/  FFMA.FTZ R68, R167, R69, -R68 ;  /* 0x00000045a7447223 */ /* 0x000fe40000010844 */
[----:B------:R-:W-:Y:S02]  /*5ae0*/  FFMA.FTZ R74, R143, R72, R74 ;  /* 0x000000488f4a7223 */ /* 0x000fe4000001004a */
[----:B------:R-:W-:Y:S02]  /*5af0*/  FADD.FTZ R73, R230, R73 ;  /* 0x00000049e6497221 */ /* 0x000fe40000010000 */
[----:B------:R-:W-:-:S02]  /*5b00*/  FFMA.FTZ R70, R167, R71, R70 ;  /* 0x00000047a7467223 */ /* 0x000fc40000010046 */
[----:B------:R-:W-:Y:S02]  /*5b10*/  FMUL.FTZ R71, R164, R68 ;  /* 0x00000044a4477220 */ /* 0x000fe40000410000 */
[----:B------:R-:W-:Y:S02]  /*5b20*/  FADD.FTZ R74, RZ, R74 ;  /* 0x0000004aff4a7221 */ /* 0x000fe40000010000 */
[----:B------:R-:W-:Y:S02]  /*5b30*/  FMUL.FTZ R75, R146, R73 ;  /* 0x00000049924b7220 */ /* 0x000fe40000410000 */
[-C--:B------:R-:W-:Y:S01]  /*5b40*/  FMUL.FTZ R69, R164, R70.reuse ;  /* 0x00000046a4457220 */ /* 0x080fe20000410000 */
[----:B------:R-:W-:Y:S01]  /*5b50*/  PRMT R77, RZ, 0x5410, R98 ;  /* 0x00005410ff4d7816 */ /* 0x000fe20000000062 */
[----:B------:R-:W-:Y:S02]  /*5b60*/  FFMA.FTZ R71, R165, R70, R71 ;  /* 0x00000046a5477223 */ /* 0x000fe40000010047 */
[----:B------:R-:W-:-:S02]  /*5b70*/  FMUL.FTZ R72, R146, R74 ;  /* 0x0000004a92487220 */ /* 0x000fc40000410000 */
[----:B------:R-:W-:Y:S02]  /*5b80*/  FFMA.FTZ R75, R145, R74, R75 ;  /* 0x0000004a914b7223 */ /* 0x000fe4000001004b */
[----:B------:R-:W-:Y:S02]  /*5b90*/  FFMA.FTZ R69, R165, R68, -R69 ;  /* 0x00000044a5457223 */ /* 0x000fe40000010845 */
[----:B------:R-:W-:Y:S02]  /*5ba0*/  FMUL.FTZ R68, R162, R71 ;  /* 0x00000047a2447220 */ /* 0x000fe40000410000 */
[----:B------:R-:W-:Y:S02]  /*5bb0*/  FFMA.FTZ R73, R145, R73, -R72 ;  /* 0x0000004991497223 */ /* 0x000fe40000010848 */
[----:B------:R-:W-:Y:S02]  /*5bc0*/  FMUL.FTZ R222, R58, R77 ;  /* 0x0000004d3ade7220 */ /* 0x000fe40000410000 */
[----:B------:R-:W-:-:S02]  /*5bd0*/  FADD.FTZ R75, RZ, R75 ;  /* 0x0000004bff4b7221 */ /* 0x000fc40000010000 */
[-C--:B------:R-:W-:Y:S01]  /*5be0*/  FMUL.FTZ R70, R162, R69.reuse ;  /* 0x00000045a2467220 */ /* 0x080fe20000410000 */
[----:B------:R-:W-:Y:S01]  /*5bf0*/  PRMT R76, RZ, 0x5410, R97 ;  /* 0x00005410ff4c7816 */ /* 0x000fe20000000061 */
[C---:B------:R-:W-:Y:S02]  /*5c00*/  FFMA.FTZ R68, R163.reuse, R69, -R68 ;  /* 0x00000045a3447223 */ /* 0x040fe40000010844 */
[----:B------:R-:W-:Y:S02]  /*5c10*/  FADD.FTZ R73, R222, R73 ;  /* 0x00000049de497221 */ /* 0x000fe40000010000 */
[----:B------:R-:W-:Y:S02]  /*5c20*/  FMUL.FTZ R72, R148, R75 ;  /* 0x0000004b94487220 */ /* 0x000fe40000410000 */
[----:B------:R-:W-:Y:S02]  /*5c30*/  FFMA.FTZ R70, R163, R71, R70 ;  /* 0x00000047a3467223 */ /* 0x000fe40000010046 */
[----:B------:R-:W-:-:S02]  /*5c40*/  FMUL.FTZ R71, R142, R68 ;  /* 0x000000448e477220 */ /* 0x000fc40000410000 */
[-C--:B------:R-:W-:Y:S02]  /*5c50*/  FFMA.FTZ R72, R147, R73.reuse, -R72 ;  /* 0x0000004993487223 */ /* 0x080fe40000010848 */
[----:B------:R-:W-:Y:S02]  /*5c60*/  FMUL.FTZ R74, R148, R73 ;  /* 0x00000049944a7220 */ /* 0x000fe40000410000 */
[----:B------:R-:W-:Y:S02]  /*5c70*/  FMUL.FTZ R221, R57, R76 ;  /* 0x0000004c39dd7220 */ /* 0x000fe40000410000 */
[-C--:B------:R-:W-:Y:S02]  /*5c80*/  FMUL.FTZ R69, R142, R70.reuse ;  /* 0x000000468e457220 */ /* 0x080fe40000410000 */
[----:B------:R-:W-:Y:S02]  /*5c90*/  FFMA.FTZ R71, R161, R70, R71 ;  /* 0x00000046a1477223 */ /* 0x000fe40000010047 */
[----:B------:R-:W-:-:S02]  /*5ca0*/  FFMA.FTZ R74, R147, R75, R74 ;  /* 0x0000004b934a7223 */ /* 0x000fc4000001004a */
[----:B------:R-:W-:Y:S02]  /*5cb0*/  FADD.FTZ R72, R221, R72 ;  /* 0x00000048dd487221 */ /* 0x000fe40000010000 */
[----:B------:R-:W-:Y:S02]  /*5cc0*/  FFMA.FTZ R69, R161, R68, -R69 ;  /* 0x00000044a1457223 */ /* 0x000fe40000010845 */
[----:B------:R-:W-:Y:S02]  /*5cd0*/  FMUL.FTZ R68, R144, R71 ;  /* 0x0000004790447220 */ /* 0x000fe40000410000 */
[----:B------:R-:W-:Y:S02]  /*5ce0*/  FADD.FTZ R74, RZ, R74 ;  /* 0x0000004aff4a7221 */ /* 0x000fe40000010000 */
[----:B------:R-:W-:Y:S02]  /*5cf0*/  FMUL.FTZ R75, R150, R72 ;  /* 0x00000048964b7220 */ /* 0x000fe40000410000 */
[----:B------:R-:W-:-:S02]  /*5d00*/  FMUL.FTZ R70, R144, R69 ;  /* 0x0000004590467220 */ /* 0x000fc40000410000 */
[----:B------:R-:W-:Y:S01]  /*5d10*/  FFMA.FTZ R68, R143, R69, -R68 ;  /* 0x000000458f447223 */ /* 0x000fe20000010844 */
[----:B------:R-:W-:Y:S01]  /*5d20*/  PRMT R69, RZ, 0x5410, R96 ;  /* 0x00005410ff457816 */ /* 0x000fe20000000060 */
[-C--:B------:R-:W-:Y:S02]  /*5d30*/  FMUL.FTZ R73, R150, R74.reuse ;  /* 0x0000004a96497220 */ /* 0x080fe40000410000 */
[----:B------:R-:W-:Y:S02]  /*5d40*/  FFMA.FTZ R75, R149, R74, R75 ;  /* 0x0000004a954b7223 */ /* 0x000fe4000001004b */
[----:B------:R-:W-:Y:S02]  /*5d50*/  FFMA.FTZ R70, R143, R71, R70 ;  /* 0x000000478f467223 */ /* 0x000fe40000010046 */
[----:B------:R-:W-:Y:S02]  /*5d60*/  FFMA.FTZ R73, R149, R72, -R73 ;  /* 0x0000004895497223 */ /* 0x000fe40000010849 */
[----:B------:R-:W-:-:S02]  /*5d70*/  FMUL.FTZ R220, R56, R69 ;  /* 0x0000004538dc7220 */ /* 0x000fc40000410000 */
[----:B------:R-:W-:Y:S01]  /*5d80*/  FADD.FTZ R75, RZ, R75 ;  /* 0x0000004bff4b7221 */ /* 0x000fe20000010000 */
[----:B------:R-:W-:Y:S01]  /*5d90*/  PRMT R76, RZ, 0x5410, R93 ;  /* 0x00005410ff4c7816 */ /* 0x000fe2000000005d */
[----:B------:R-:W-:Y:S02]  /*5da0*/  FMUL.FTZ R69, R146, R70 ;  /* 0x0000004692457220 */ /* 0x000fe40000410000 */
[----:B------:R-:W-:Y:S02]  /*5db0*/  FADD.FTZ R73, R220, R73 ;  /* 0x00000049dc497221 */ /* 0x000fe40000010000 */
[----:B------:R-:W-:Y:S02]  /*5dc0*/  FMUL.FTZ R72, R152, R75 ;  /* 0x0000004b98487220 */ /* 0x000fe40000410000 */
[-C--:B------:R-:W-:Y:S02]  /*5dd0*/  FMUL.FTZ R71, R146, R68.reuse ;  /* 0x0000004492477220 */ /* 0x080fe40000410000 */
[----:B------:R-:W-:-:S02]  /*5de0*/  FFMA.FTZ R69, R145, R68, -R69 ;  /* 0x0000004491457223 */ /* 0x000fc40000010845 */
[-C--:B------:R-:W-:Y:S02]  /*5df0*/  FFMA.FTZ R72, R151, R73.reuse, -R72 ;  /* 0x0000004997487223 */ /* 0x080fe40000010848 */
[----:B------:R-:W-:Y:S02]  /*5e00*/  FMUL.FTZ R74, R152, R73 ;  /* 0x00000049984a7220 */ /* 0x000fe40000410000 */
[----:B------:R-:W-:Y:S02]  /*5e10*/  FMUL.FTZ R211, R55, R76 ;  /* 0x0000004c37d37220 */ /* 0x000fe40000410000 */
[----:B------:R-:W-:Y:S02]  /*5e20*/  FFMA.FTZ R71, R145, R70, R71 ;  /* 0x0000004691477223 */ /* 0x000fe40000010047 */
[----:B------:R-:W-:Y:S02]  /*5e30*/  FMUL.FTZ R70, R148, R69 ;  /* 0x0000004594467220 */ /* 0x000fe40000410000 */
[----:B------:R-:W-:-:S02]  /*5e40*/  FFMA.FTZ R74, R151, R75, R74 ;  /* 0x0000004b974a7223 */ /* 0x000fc4000001004a */
[----:B------:R-:W-:Y:S02]  /*5e50*/  FADD.FTZ R72, R211, R72 ;  /* 0x00000048d3487221 */ /* 0x000fe40000010000 */
[-C--:B------:R-:W-:Y:S02]  /*5e60*/  FMUL.FTZ R68, R148, R71.reuse ;  /* 0x0000004794447220 */ /* 0x080fe40000410000 */
[----:B------:R-:W-:Y:S01]  /*5e70*/  FFMA.FTZ R70, R147, R71, R70 ;  /* 0x0000004793467223 */ /* 0x000fe20000010046 */
[----:B------:R-:W-:Y:S01]  /*5e80*/  ISETP.NE.AND P0, PT, R135, 0x7f, PT ;  /* 0x0000007f8700780c */ /* 0x000fe20003f05270 */
[----:B------:R-:W-:Y:S02]  /*5e90*/  FADD.FTZ R74, RZ, R74 ;  /* 0x0000004aff4a7221 */ /* 0x000fe40000010000 */
[----:B------:R-:W-:Y:S02]  /*5ea0*/  FMUL.FTZ R75, R154, R72 ;  /* 0x000000489a4b7220 */ /* 0x000fe40000410000 */
[----:B------:R-:W-:Y:S01]  /*5eb0*/  FFMA.FTZ R68, R147, R69, -R68 ;  /* 0x0000004593447223 */ /* 0x000fe20000010844 */
[----:B------:R-:W-:Y:S01]  /*5ec0*/  PRMT R77, RZ, 0x5410, R92 ;  /* 0x00005410ff4d7816 */ /* 0x000fe2000000005c */
[----:B------:R-:W-:-:S02]  /*5ed0*/  FMUL.FTZ R69, R150, R70 ;  /* 0x0000004696457220 */ /* 0x000fc40000410000 */
[-C--:B------:R-:W-:Y:S02]  /*5ee0*/  FMUL.FTZ R73, R154, R74.reuse ;  /* 0x0000004a9a497220 */ /* 0x080fe40000410000 */
[----:B------:R-:W-:Y:S02]  /*5ef0*/  FFMA.FTZ R75, R153, R74, R75 ;  /* 0x0000004a994b7223 */ /* 0x000fe4000001004b */
[-C--:B------:R-:W-:Y:S01]  /*5f00*/  FMUL.FTZ R71, R150, R68.reuse ;  /* 0x0000004496477220 */ /* 0x080fe20000410000 */
[----:B------:R-:W-:Y:S01]  /*5f10*/  PRMT R76, RZ, 0x5410, R91 ;  /* 0x00005410ff4c7816 */ /* 0x000fe2000000005b */
[----:B------:R-:W-:Y:S01]  /*5f20*/  FFMA.FTZ R69, R149, R68, -R69 ;  /* 0x0000004495457223 */ /* 0x000fe20000010845 */
[----:B------:R0:W1:Y:S01]  /*5f30*/  @P0 LDS.64 R94, [R135.X8+0x3518] ;  /* 0x00351800875e0984 */ /* 0x0000620000008a00 */
[----:B------:R-:W-:Y:S02]  /*5f40*/  FFMA.FTZ R73, R153, R72, -R73 ;  /* 0x0000004899497223 */ /* 0x000fe40000010849 */
[----:B------:R-:W-:-:S02]  /*5f50*/  FMUL.FTZ R208, R54, R77 ;  /* 0x0000004d36d07220 */ /* 0x000fc40000410000 */
[----:B------:R-:W-:Y:S02]  /*5f60*/  FADD.FTZ R75, RZ, R75 ;  /* 0x0000004bff4b7221 */ /* 0x000fe40000010000 */
[----:B------:R-:W-:Y:S02]  /*5f70*/  FFMA.FTZ R71, R149, R70, R71 ;  /* 0x0000004695477223 */ /* 0x000fe40000010047 */
[----:B------:R-:W-:Y:S02]  /*5f80*/  FMUL.FTZ R70, R152, R69 ;  /* 0x0000004598467220 */ /* 0x000fe40000410000 */
[----:B------:R-:W-:Y:S02]  /*5f90*/  FADD.FTZ R73, R208, R73 ;  /* 0x00000049d0497221 */ /* 0x000fe40000010000 */
[----:B------:R-:W-:Y:S02]  /*5fa0*/  FMUL.FTZ R72, R156, R75 ;  /* 0x0000004b9c487220 */ /* 0x000fe40000410000 */
[----:B------:R-:W-:-:S02]  /*5fb0*/  FMUL.FTZ R68, R152, R71 ;  /* 0x0000004798447220 */ /* 0x000fc40000410000 */
[----:B------:R-:W-:Y:S02]  /*5fc0*/  FFMA.FTZ R70, R151, R71, R70 ;  /* 0x0000004797467223 */ /* 0x000fe40000010046 */
[-C--:B------:R-:W-:Y:S02]  /*5fd0*/  FFMA.FTZ R72, R155, R73.reuse, -R72 ;  /* 0x000000499b487223 */ /* 0x080fe40000010848 */
[----:B------:R-:W-:Y:S02]  /*5fe0*/  FMUL.FTZ R74, R156, R73 ;  /* 0x000000499c4a7220 */ /* 0x000fe40000410000 */
[----:B------:R-:W-:Y:S02]  /*5ff0*/  FMUL.FTZ R209, R53, R76 ;  /* 0x0000004c35d17220 */ /* 0x000fe40000410000 */
[----:B------:R-:W-:Y:S02]  /*6000*/  FFMA.FTZ R68, R151, R69, -R68 ;  /* 0x0000004597447223 */ /* 0x000fe40000010844 */
[----:B------:R-:W-:-:S02]  /*6010*/  FMUL.FTZ R69, R154, R70 ;  /* 0x000000469a457220 */ /* 0x000fc40000410000 */
[----:B------:R-:W-:Y:S02]  /*6020*/  FFMA.FTZ R74, R155, R75, R74 ;  /* 0x0000004b9b4a7223 */ /* 0x000fe4000001004a */
[----:B------:R-:W-:Y:S02]  /*6030*/  FADD.FTZ R72, R209, R72 ;  /* 0x00000048d1487221 */ /* 0x000fe40000010000 */
[-C--:B------:R-:W-:Y:S02]  /*6040*/  FMUL.FTZ R71, R154, R68.reuse ;  /* 0x000000449a477220 */ /* 0x080fe40000410000 */
[----:B------:R-:W-:Y:S02]  /*6050*/  FFMA.FTZ R69, R153, R68, -R69 ;  /* 0x0000004499457223 */ /* 0x000fe40000010845 */
[----:B------:R-:W-:Y:S02]  /*6060*/  FADD.FTZ R74, RZ, R74 ;  /* 0x0000004aff4a7221 */ /* 0x000fe40000010000 */
[----:B------:R-:W-:-:S02]  /*6070*/  FMUL.FTZ R75, R158, R72 ;  /* 0x000000489e4b7220 */ /* 0x000fc40000410000 */
[----:B------:R-:W-:Y:S01]  /*6080*/  FFMA.FTZ R71, R153, R70, R71 ;  /* 0x0000004699477223 */ /* 0x000fe20000010047 */
[----:B------:R-:W-:Y:S01]  /*6090*/  PRMT R205, RZ, 0x5410, R90 ;  /* 0x00005410ffcd7816 */ /* 0x000fe2000000005a */
[----:B------:R-:W-:Y:S02]  /*60a0*/  FMUL.FTZ R70, R156, R69 ;  /* 0x000000459c467220 */ /* 0x000fe40000410000 */
[-C--:B------:R-:W-:Y:S02]  /*60b0*/  FMUL.FTZ R73, R158, R74.reuse ;  /* 0x0000004a9e497220 */ /* 0x080fe40000410000 */
[----:B------:R-:W-:Y:S02]  /*60c0*/  FFMA.FTZ R75, R157, R74, R75 ;  /* 0x0000004a9d4b7223 */ /* 0x000fe4000001004b */
[-C--:B------:R-:W-:Y:S02]  /*60d0*/  FMUL.FTZ R68, R156, R71.reuse ;  /* 0x000000479c447220 */ /* 0x080fe40000410000 */
[----:B------:R-:W-:-:S02]  /*60e0*/  FFMA.FTZ R70, R155, R71, R70 ;  /* 0x000000479b467223 */ /* 0x000fc40000010046 */
[----:B------:R-:W-:Y:S02]  /*60f0*/  FFMA.FTZ R72, R157, R72, -R73 ;  /* 0x000000489d487223 */ /* 0x000fe40000010849 */
[----:B------:R-:W-:Y:S02]  /*6100*/  FMUL.FTZ R205, R52, R205 ;  /* 0x000000cd34cd7220 */ /* 0x000fe40000410000 */
[----:B------:R-:W-:Y:S02]  /*6110*/  FADD.FTZ R75, RZ, R75 ;  /* 0x0000004bff4b7221 */ /* 0x000fe40000010000 */
[----:B------:R-:W-:Y:S02]  /*6120*/  FFMA.FTZ R68, R155, R69, -R68 ;  /* 0x000000459b447223 */ /* 0x000fe40000010844 */
[----:B------:R-:W-:Y:S02]  /*6130*/  FMUL.FTZ R69, R158, R70 ;  /* 0x000000469e457220 */ /* 0x000fe40000410000 */
[----:B------:R-:W-:-:S02]  /*6140*/  FADD.FTZ R72, R205, R72 ;  /* 0x00000048cd487221 */ /* 0x000fc40000010000 */
[----:B------:R-:W-:Y:S02]  /*6150*/  FMUL.FTZ R73, R160, R75 ;  /* 0x0000004ba0497220 */ /* 0x000fe40000410000 */
[-C--:B------:R-:W-:Y:S02]  /*6160*/  FMUL.FTZ R71, R158, R68.reuse ;  /* 0x000000449e477220 */ /* 0x080fe40000410000 */
[----:B------:R-:W-:Y:S01]  /*6170*/  FFMA.FTZ R68, R157, R68, -R69 ;  /* 0x000000449d447223 */ /* 0x000fe20000010845 */
[----:B------:R-:W-:Y:S01]  /*6180*/  PRMT R210, RZ, 0x5410, R89 ;  /* 0x00005410ffd27816 */ /* 0x000fe20000000059 */
[----:B--2---:R-:W-:Y:S02]  /*6190*/  FMUL.FTZ R69, R65, R67 ;  /* 0x0000004341457220 */ /* 0x004fe40000410000 */
[----:B------:R-:W-:Y:S02]  /*61a0*/  FFMA.FTZ R73, R159, R72, -R73 ;  /* 0x000000489f497223 */ /* 0x000fe40000010849 */
[----:B------:R-:W-:-:S02]  /*61b0*/  FMUL.FTZ R65, R65, R66 ;  /* 0x0000004241417220 */ /* 0x000fc40000410000 */
[----:B------:R-:W-:Y:S02]  /*61c0*/  FFMA.FTZ R71, R157, R70, R71 ;  /* 0x000000469d477223 */ /* 0x000fe40000010047 */
[----:B------:R-:W-:Y:S02]  /*61d0*/  FMUL.FTZ R72, R160, R72 ;  /* 0x00000048a0487220 */ /* 0x000fe40000410000 */
[C---:B------:R-:W-:Y:S02]  /*61e0*/  FFMA.FTZ R69, R64.reuse, R66, -R69 ;  /* 0x0000004240457223 */ /* 0x040fe40000010845 */
[----:B------:R-:W-:Y:S02]  /*61f0*/  FFMA.FTZ R173, R64, R67, R65 ;  /* 0x0000004340ad7223 */ /* 0x000fe40000010041 */
[----:B------:R-:W-:Y:S01]  /*6200*/  FMUL.FTZ R66, R160, R68 ;  /* 0x00000044a0427220 */ /* 0x000fe20000410000 */
[----:B------:R-:W-:Y:S01]  /*6210*/  BSSY B0, `(.L_x_70) ;  /* 0x0000013000007945 */ /* 0x000fe20003800000 */
[----:B------:R-:W-:-:S02]  /*6220*/  FFMA.FTZ R72, R159, R75, R72 ;  /* 0x0000004b9f487223 */ /* 0x000fc40000010048 */
        /* <DEDUP_REMOVED lines=8> */
[----:B01----:R-:W-:Y:S02]  /*62b0*/  ISETP.NE.AND P0, PT, R128, c[0x0][0x174], PT ;  /* 0x00005d0080007a0c */ /* 0x003fe40003f05270 */
[----:B------:R-:W-:-:S02]  /*62c0*/  MOV R94, 0x3f800000 ;  /* 0x3f800000005e7802 */ /* 0x000fc40000000f00 */
[----:B------:R-:W-:-:S09]  /*62d0*/  MOV R95, RZ ;  /* 0x000000ff005f7202 */ /* 0x000fd20000000f00 */
[----:B------:R-:W-:-:S04]  /*62e0*/  @P0 IADD3 R71, -R133, c[0x0][0x174], RZ ;  /* 0x00005d0085470a10 */ /* 0x000fc80007ffe1ff */
[----:B------:R-:W-:-:S04]  /*62f0*/  @P0 LEA.HI R68, R71, R71, RZ, 0x1 ;  /* 0x0000004747440211 */ /* 0x000fc800078f08ff */
[----:B------:R-:W-:-:S04]  /*6300*/  @P0 LOP3.LUT R68, R68, 0xfffffe, RZ, 0xc0, !PT ;  /* 0x00fffffe44440812 */ /* 0x000fc800078ec0ff */
[----:B------:R-:W-:-:S04]  /*6310*/  @P0 IADD3 R71, -R68, R71, RZ ;  /* 0x0000004744470210 */ /* 0x000fc80007ffe1ff */
[----:B------:R-:W-:-:S05]  /*6320*/  @P0 LEA R71, R71, R0, 0x8 ;  /* 0x0000000047470211 */ /* 0x000fca00078e40ff */
[----:B------:R0:W1:Y:S02]  /*6330*/  @P0 LDS.64 R94, [R71.X8+0x2510] ;  /* 0x00251000475e0984 */ /* 0x0000640000008a00 */
.L_x_71:
[----:B01----:R-:W-:Y:S05]  /*6340*/  BSYNC B0 ;  /* 0x0000000000007941 */ /* 0x003fea0003800000 */
.L_x_70:
        /* <DEDUP_REMOVED lines=74> */
.L_x_118:
        /* <DEDUP_REMOVED lines=9> */
[----:B------:R-:W-:-:S02]  /*6880*/  FFMA.FTZ R67, R66, R67, -R64 ;  /* 0x0000004342437223 */ /* 0x000fc40000010840 */
[-C--:B---3--:R-:W-:Y:S02]  /*6890*/  FFMA.FTZ R71, R66, R65.reuse, R70 ;  /* 0x0000004142477223 */ /* 0x088fe40000010046 */
[C---:B------:R-:W-:Y:S02]  /*68a0*/  FMUL.FTZ R65, R76.reuse, R65 ;  /* 0x000000414c417220 */ /* 0x040fe40000410000 */
[----:B------:R-:W-:Y:S01]  /*68b0*/  @P0 FADD.FTZ R79, R79, R68 ;  /* 0x000000444f4f0221 */ /* 0x000fe20000010000 */
[----:B------:R-:W-:Y:S01]  /*68c0*/  FSEL R71, R76, R71, !P0 ;  /* 0x000000474c477208 */ /* 0x000fe20004000000 */
        /* <DEDUP_REMOVED lines=45> */
[----:B------:R-:W-:Y:S02]  /*6ba0*/  FFMA.FTZ R68, R66, R68, R75 ;  /* 0x0000004442447223 */ /* 0x000fe4000001004b */
[----:B------:R-:W-:Y:S01]  /*6bb0*/  @P0 FADD.FTZ R78, R78, R73 ;  /* 0x000000494e4e0221 */ /* 0x000fe20000010000 */
[----:B------:R-:W-:Y:S01]  /*6bc0*/  FSEL R73, R71, R70, !P0 ;  /* 0x0000004647497208 */ /* 0x000fe20004000000 */
[----:B------:R-:W-:-:S02]  /*6bd0*/  @P0 FFMA.FTZ R66, R66, R64, -R67 ;  /* 0x0000004042420223 */ /* 0x000fc40000010843 */
[----:B------:R-:W-:Y:S01]  /*6be0*/  @P0 FADD.FTZ R79, R79, R68 ;  /* 0x000000444f4f0221 */ /* 0x000fe20000010000 */
[----:B------:R0:W1:Y:S01]  /*6bf0*/  SHFL.UP PT, R224, R78, 0x10, RZ ;  /* 0x060000004ee07989 */ /* 0x00006200000e00ff */
[----:B------:R-:W-:-:S03]  /*6c00*/  MOV R69, R78 ;  /* 0x0000004e00457202 */ /* 0x000fc60000000f00 */
[----:B------:R0:W2:Y:S01]  /*6c10*/  SHFL.UP PT, R74, R66, 0x10, RZ ;  /* 0x06000000424a7989 */ /* 0x0000a200000e00ff */
[----:B------:R-:W-:-:S03]  /*6c20*/  MOV R70, R79 ;  /* 0x0000004f00467202 */ /* 0x000fc60000000f00 */
[----:B------:R0:W3:Y:S04]  /*6c30*/  SHFL.UP PT, R67, R79, 0x10, RZ ;  /* 0x060000004f437989 */ /* 0x0000e800000e00ff */
[----:B------:R0:W4:Y:S02]  /*6c40*/  SHFL.UP PT, R76, R73, 0x10, RZ ;  /* 0x06000000494c7989 */ /* 0x00012400000e00ff */
.L_x_119:
[----:B------:R-:W-:Y:S01]  /*6c50*/  MOV R72, R66 ;  /* 0x0000004200487202 */ /* 0x000fe20000000f00 */
[-C--:B---3--:R-:W-:Y:S01]  /*6c60*/  FMUL.FTZ R71, R67, R73.reuse ;  /* 0x0000004943477220 */ /* 0x088fe20000410000 */
[----:B------:R-:W-:Y:S01]  /*6c70*/  ISETP.GE.AND P0, PT, R134, 0x10, PT ;  /* 0x000000108600780c */ /* 0x000fe20003f06270 */
[-C--:B--2---:R-:W-:Y:S02]  /*6c80*/  FMUL.FTZ R65, R74, R73.reuse ;  /* 0x000000494a417220 */ /* 0x084fe40000410000 */
[C---:B-1----:R-:W-:Y:S02]  /*6c90*/  FFMA.FTZ R64, R224.reuse, R72, -R71 ;  /* 0x00000048e0407223 */ /* 0x042fe40000010847 */
[----:B------:R-:W-:-:S02]  /*6ca0*/  FMUL.FTZ R224, R224, R73 ;  /* 0x00000049e0e07220 */ /* 0x000fc40000410000 */
[CC--:B0---4-:R-:W-:Y:S02]  /*6cb0*/  FFMA.FTZ R66, R76.reuse, R72.reuse, R65 ;  /* 0x000000484c427223 */ /* 0x0d1fe40000010041 */
[----:B------:R-:W-:Y:S02]  /*6cc0*/  FMUL.FTZ R65, R76, R73 ;  /* 0x000000494c417220 */ /* 0x000fe40000410000 */
[----:B------:R-:W-:Y:S01]  /*6cd0*/  FFMA.FTZ R67, R67, R72, R224 ;  /* 0x0000004843437223 */ /* 0x000fe200000100e0 */
        /* <DEDUP_REMOVED lines=9> */
[----:B------:R-:W-:Y:S02]  /*6d70*/  MOV R66, 0x6d90 ;  /* 0x00006d9000427802 */ /* 0x000fe40000000f00 */
[----:B-----5:R-:W-:Y:S05]  /*6d80*/  CALL.REL.NOINC `($__internal_4_$__cuda_sm70_shflsync_idx_p) ;  /* 0x00007f2000007944 */ /* 0x020fea0003c00000 */
.L_x_76:
[----:B------:R-:W-:Y:S05]  /*6d90*/  BRA.CONV ~URZ, `(.L_x_77) ;  /* 0x000000637f007947 */ /* 0x000fea000b800000 */
[----:B-1----:R-:W-:Y:S01]  /*6da0*/  HFMA2.MMA R65, -RZ, RZ, 0, 1.847743988037109375e-06 ;  /* 0x0000001fff417435 */ /* 0x002fe200000001ff */
[----:B------:R-:W-:Y:S02]  /*6db0*/  MOV R68, R73 ;  /* 0x0000004900447202 */ /* 0x000fe40000000f00 */
[----:B------:R-:W-:Y:S02]  /*6dc0*/  MOV R67, 0x1f ;  /* 0x0000001f00437802 */ /* 0x000fe40000000f00 */
[----:B------:R-:W-:Y:S02]  /*6dd0*/  MOV R64, 0xffffffff ;  /* 0xffffffff00407802 */ /* 0x000fe40000000f00 */
[----:B------:R-:W-:-:S02]  /*6de0*/  MOV R66, 0x6e00 ;  /* 0x00006e0000427802 */ /* 0x000fc40000000f00 */
[----:B-----5:R-:W-:Y:S05]  /*6df0*/  CALL.REL.NOINC `($__internal_4_$__cuda_sm70_shflsync_idx_p) ;  /* 0x00007eb000007944 */ /* 0x020fea0003c00000 */
.L_x_77:
[----:B------:R-:W-:Y:S05]  /*6e00*/  BRA.CONV ~URZ, `(.L_x_78) ;  /* 0x000000637f007947 */ /* 0x000fea000b800000 */
[----:B-1----:R-:W-:Y:S01]  /*6e10*/  HFMA2.MMA R65, -RZ, RZ, 0, 1.847743988037109375e-06 ;  /* 0x0000001fff417435 */ /* 0x002fe200000001ff */
[----:B------:R-:W-:-:S02]  /*6e20*/  MOV R68, R69 ;  /* 0x0000004500447202 */ /* 0x000fc40000000f00 */
[----:B------:R-:W-:Y:S02]  /*6e30*/  MOV R67, 0x1f ;  /* 0x0000001f00437802 */ /* 0x000fe40000000f00 */
[----:B------:R-:W-:Y:S02]  /*6e40*/  MOV R64, 0xffffffff ;  /* 0xffffffff00407802 */ /* 0x000fe40000000f00 */
[----:B------:R-:W-:Y:S02]  /*6e50*/  MOV R66, 0x6e70 ;  /* 0x00006e7000427802 */ /* 0x000fe40000000f00 */
[----:B-----5:R-:W-:Y:S05]  /*6e60*/  CALL.REL.NOINC `($__internal_4_$__cuda_sm70_shflsync_idx_p) ;  /* 0x00007e4000007944 */ /* 0x020fea0003c00000 */
.L_x_78:
[----:B------:R-:W-:Y:S05]  /*6e70*/  BRA.CONV ~URZ, `(.L_x_79) ;  /* 0x000000637f007947 */ /* 0x000fea000b800000 */
[----:B-1----:R-:W-:Y:S01]  /*6e80*/  HFMA2.MMA R65, -RZ, RZ, 0, 1.847743988037109375e-06 ;  /* 0x0000001fff417435 */ /* 0x002fe200000001ff */
[----:B------:R-:W-:Y:S02]  /*6e90*/  MOV R68, R70 ;  /* 0x0000004600447202 */ /* 0x000fe40000000f00 */
[----:B------:R-:W-:Y:S02]  /*6ea0*/  MOV R67, 0x1f ;  /* 0x0000001f00437802 */ /* 0x000fe40000000f00 */
[----:B------:R-:W-:Y:S02]  /*6eb0*/  MOV R64, 0xffffffff ;  /* 0xffffffff00407802 */ /* 0x000fe40000000f00 */
[----:B------:R-:W-:-:S02]  /*6ec0*/  MOV R66, 0x6ee0 ;  /* 0x00006ee000427802 */ /* 0x000fc40000000f00 */
[----:B-----5:R-:W-:Y:S05]  /*6ed0*/  CALL.REL.NOINC `($__internal_4_$__cuda_sm70_shflsync_idx_p) ;  /* 0x00007dd000007944 */ /* 0x020fea0003c00000 */
.L_x_79:
[----:B------:R-:W-:Y:S05]  /*6ee0*/  BRA.DIV ~URZ, `(.L_x_80) ;  /* 0x00006b627f007947 */ /* 0x000fea000b800000 */
[----:B-----5:R0:W2:Y:S04]  /*6ef0*/  SHFL.IDX PT, R78, R60, RZ, 0x1f ;  /* 0x00001fff3c4e7589 */ /* 0x0200a800000e0000 */
[----:B------:R0:W3:Y:S04]  /*6f00*/  SHFL.IDX PT, R79, R61, RZ, 0x1f ;  /* 0x00001fff3d4f7589 */ /* 0x0000e800000e0000 */
[----:B------:R0:W4:Y:S04]  /*6f10*/  SHFL.IDX PT, R225, R62, RZ, 0x1f ;  /* 0x00001fff3ee17589 */ /* 0x00012800000e0000 */
[----:B------:R0:W1:Y:S04]  /*6f20*/  SHFL.IDX PT, R71, R63, RZ, 0x1f ;  /* 0x00001fff3f477589 */ /* 0x00006800000e0000 */
[----:B------:R0:W0:Y:S04]  /*6f30*/  SHFL.UP PT, R76, R72, 0x1, RZ ;  /* 0x04200000484c7989 */ /* 0x00002800000e00ff */
[----:B------:R0:W0:Y:S04]  /*6f40*/  SHFL.UP PT, R77, R73, 0x1, RZ ;  /* 0x04200000494d7989 */ /* 0x00002800000e00ff */
[----:B------:R-:W0:Y:S04]  /*6f50*/  SHFL.UP PT, R69, R69, 0x1, RZ ;  /* 0x0420000045457989 */ /* 0x000e2800000e00ff */
[----:B------:R0:W0:Y:S02]  /*6f60*/  SHFL.UP PT, R224, R70, 0x1, RZ ;  /* 0x0420000046e07989 */ /* 0x00002400000e00ff */
.L_x_120:
        /* <DEDUP_REMOVED lines=50> */
.L_x_73:
[----:B0-----:R-:W-:Y:S05]  /*7290*/  BSYNC B0 ;  /* 0x0000000000007941 */ /* 0x001fea0003800000 */
.L_x_72:
[----:B------:R-:W-:Y:S01]  /*72a0*/  WARPSYNC 0xffffffff ;  /* 0xffffffff00007948 */ /* 0x000fe20003800000 */
[----:B------:R-:W-:Y:S01]  /*72b0*/  BAR.SYNC.DEFER_BLOCKING 0x0 ;  /* 0x0000000000007b1d */ /* 0x000fe20000010000 */
[-C--:B-----5:R-:W-:Y:S01]  /*72c0*/  FMUL.FTZ R60, R160, R173.reuse ;  /* 0x000000ada03c7220 */ /* 0x0a0fe20000410000 */
[----:B------:R-:W-:Y:S01]  /*72d0*/  ISETP.GE.AND P0, PT, R128, c[0x0][0x174], PT ;  /* 0x00005d0080007a0c */ /* 0x000fe20003f06270 */
[C---:B------:R-:W-:Y:S02]  /*72e0*/  FMUL.FTZ R63, R159.reuse, R173 ;  /* 0x000000ad9f3f7220 */ /* 0x040fe40000410000 */
[-C--:B------:R-:W-:Y:S01]  /*72f0*/  FFMA.FTZ R61, R159, R174.reuse, -R60 ;  /* 0x000000ae9f3d7223 */ /* 0x080fe2000001083c */
[----:B------:R-:W-:Y:S01]  /*7300*/  ISETP.NE.OR P0, PT, R131, RZ, P0 ;  /* 0x000000ff8300720c */ /* 0x000fe20000705670 */
[----:B---3--:R-:W-:Y:S01]  /*7310*/  FFMA.FTZ R64, -R160, R174, -R63 ;  /* 0x000000aea0407223 */ /* 0x008fe2000001093f */
[----:B------:R-:W-:Y:S01]  /*7320*/  BSSY B0, `(.L_x_81) ;  /* 0x00001d5000007945 */ /* 0x000fe20003800000 */
[----:B------:R-:W-:-:S02]  /*7330*/  FADD.FTZ R63, R176, R61 ;  /* 0x0000003db03f7221 */ /* 0x000fc40000010000 */
        /* <DEDUP_REMOVED lines=9> */
[C---:B------:R-:W-:Y:S02]  /*73d0*/  FMUL.FTZ R65, R158.reuse, -R62 ;  /* 0x8000003e9e417220 */ /* 0x040fe40000410000 */
[----:B------:R-:W-:Y:S02]  /*73e0*/  FFMA.FTZ R67, R157, R63, -R66 ;  /* 0x0000003f9d437223 */ /* 0x000fe40000010842 */
[----:B------:R-:W-:Y:S02]  /*73f0*/  FADD.FTZ R68, -R177, R68 ;  /* 0x00000044b1447221 */ /* 0x000fe40000010100 */
[----:B------:R-:W-:-:S02]  /*7400*/  FMUL.FTZ R63, R158, -R64 ;  /* 0x800000409e3f7220 */ /* 0x000fc40000410000 */
[C---:B------:R-:W-:Y:S02]  /*7410*/  FFMA.FTZ R65, R157.reuse, R64, R65 ;  /* 0x000000409d417223 */ /* 0x040fe40000010041 */
        /* <DEDUP_REMOVED lines=8> */
[C---:B------:R-:W-:Y:S02]  /*74a0*/  FFMA.FTZ R66, R155.reuse, R68, R66 ;  /* 0x000000449b427223 */ /* 0x040fe40000010042 */
[----:B------:R-:W-:Y:S02]  /*74b0*/  FADD.FTZ R67, R180, R67 ;  /* 0x00000043b4437221 */ /* 0x000fe40000010000 */
[----:B------:R-:W-:-:S02]  /*74c0*/  FFMA.FTZ R64, R155, R65, R64 ;  /* 0x000000419b407223 */ /* 0x000fc40000010040 */
[C---:B------:R-:W-:Y:S02]  /*74d0*/  FMUL.FTZ R65, R154.reuse, -R62 ;  /* 0x8000003e9a417220 */ /* 0x040fe40000410000 */
[----:B------:R-:W-:Y:S02]  /*74e0*/  FADD.FTZ R66, -R179, R66 ;  /* 0x00000042b3427221 */ /* 0x000fe40000010100 */
[C---:B------:R-:W-:Y:S02]  /*74f0*/  FMUL.FTZ R68, R154.reuse, -R67 ;  /* 0x800000439a447220 */ /* 0x040fe40000410000 */
[CC--:B------:R-:W-:Y:S02]  /*7500*/  FMUL.FTZ R63, R154.reuse, -R64.reuse ;  /* 0x800000409a3f7220 */ /* 0x0c0fe40000410000 */
[----:B------:R-:W-:Y:S02]  /*7510*/  FFMA.FTZ R65, R153, R64, R65 ;  /* 0x0000004099417223 */ /* 0x000fe40000010041 */
[----:B------:R-:W-:-:S02]  /*7520*/  FMUL.FTZ R64, R154, -R66 ;  /* 0x800000429a407220 */ /* 0x000fc40000410000 */
[C---:B------:R-:W-:Y:S02]  /*7530*/  FFMA.FTZ R68, R153.reuse, R66, R68 ;  /* 0x0000004299447223 */ /* 0x040fe40000010044 */
[C---:B------:R-:W-:Y:S02]  /*7540*/  FFMA.FTZ R63, R153.reuse, R62, -R63 ;  /* 0x0000003e993f7223 */ /* 0x040fe4000001083f */
[----:B------:R-:W-:Y:S02]  /*7550*/  FFMA.FTZ R67, R153, R67, -R64 ;  /* 0x0000004399437223 */ /* 0x000fe40000010840 */
[----:B------:R-:W-:Y:S02]  /*7560*/  FADD.FTZ R68, -R181, R68 ;  /* 0x00000044b5447221 */ /* 0x000fe40000010100 */
[----:B------:R-:W-:Y:S02]  /*7570*/  FMUL.FTZ R64, R152, -R63 ;  /* 0x8000003f98407220 */ /* 0x000fe40000410000 */
[----:B------:R-:W-:-:S02]  /*7580*/  FADD.FTZ R67, R182, R67 ;  /* 0x00000043b6437221 */ /* 0x000fc40000010000 */
[C---:B------:R-:W-:Y:S02]  /*7590*/  FMUL.FTZ R66, R152.reuse, -R68 ;  /* 0x8000004498427220 */ /* 0x040fe40000410000 */
[CC--:B------:R-:W-:Y:S02]  /*75a0*/  FMUL.FTZ R62, R152.reuse, -R65.reuse ;  /* 0x80000041983e7220 */ /* 0x0c0fe40000410000 */
[C---:B------:R-:W-:Y:S02]  /*75b0*/  FFMA.FTZ R64, R151.reuse, R65, R64 ;  /* 0x0000004197407223 */ /* 0x040fe40000010040 */
[CC--:B------:R-:W-:Y:S02]  /*75c0*/  FFMA.FTZ R65, R151.reuse, R67.reuse, -R66 ;  /* 0x0000004397417223 */ /* 0x0c0fe40000010842 */
[----:B------:R-:W-:Y:S02]  /*75d0*/  FMUL.FTZ R67, R152, -R67 ;  /* 0x8000004398437220 */ /* 0x000fe40000410000 */
[----:B------:R-:W-:-:S02]  /*75e0*/  FFMA.FTZ R62, R151, R63, -R62 ;  /* 0x0000003f973e7223 */ /* 0x000fc4000001083e */
[-C--:B0-----:R-:W-:Y:S02]  /*75f0*/  FMUL.FTZ R63, R121, R61.reuse ;  /* 0x0000003d793f7220 */ /* 0x081fe40000410000 */
[----:B------:R-:W-:Y:S02]  /*7600*/  FFMA.FTZ R68, R151, R68, R67 ;  /* 0x0000004497447223 */ /* 0x000fe40000010043 */
[-C--:B------:R-:W-:Y:S02]  /*7610*/  FMUL.FTZ R121, R121, R60.reuse ;  /* 0x0000003c79797220 */ /* 0x080fe40000410000 */
[C---:B------:R-:W-:Y:S02]  /*7620*/  FFMA.FTZ R60, R120.reuse, R60, -R63 ;  /* 0x0000003c783c7223 */ /* 0x040fe4000001083f */
[----:B------:R-:W-:Y:S02]  /*7630*/  FADD.FTZ R68, -R183, R68 ;  /* 0x00000044b7447221 */ /* 0x000fe40000010100 */
[----:B------:R-:W-:-:S02]  /*7640*/  FFMA.FTZ R121, R120, R61, R121 ;  /* 0x0000003d78797223 */ /* 0x000fc40000010079 */
[C---:B------:R-:W-:Y:S02]  /*7650*/  FMUL.FTZ R61, R150.reuse, -R64 ;  /* 0x80000040963d7220 */ /* 0x040fe40000410000 */
[----:B------:R-:W-:Y:S02]  /*7660*/  FADD.FTZ R237, R237, R60 ;  /* 0x0000003ceded7221 */ /* 0x000fe40000010000 */
[----:B------:R-:W-:Y:S02]  /*7670*/  FMUL.FTZ R60, R150, -R62 ;  /* 0x8000003e963c7220 */ /* 0x000fe40000410000 */
[----:B------:R-:W-:Y:S02]  /*7680*/  FADD.FTZ R65, R184, R65 ;  /* 0x00000041b8417221 */ /* 0x000fe40000010000 */
[----:B------:R-:W-:Y:S02]  /*7690*/  FMUL.FTZ R66, R150, -R68 ;  /* 0x8000004496427220 */ /* 0x000fe40000410000 */
[----:B------:R-:W-:-:S02]  /*76a0*/  FADD.FTZ R229, RZ, R121 ;  /* 0x00000079ffe57221 */ /* 0x000fc40000010000 */
[C---:B------:R-:W-:Y:S02]  /*76b0*/  FFMA.FTZ R63, R149.reuse, R62, -R61 ;  /* 0x0000003e953f7223 */ /* 0x040fe4000001083d */
[C---:B------:R-:W-:Y:S02]  /*76c0*/  FMUL.FTZ R62, R170.reuse, R237 ;  /* 0x000000edaa3e7220 */ /* 0x040fe40000410000 */
[C---:B------:R-:W-:Y:S02]  /*76d0*/  FFMA.FTZ R64, R149.reuse, R64, R60 ;  /* 0x0000004095407223 */ /* 0x040fe4000001003c */
[----:B------:R-:W-:Y:S02]  /*76e0*/  FFMA.FTZ R67, R149, R65, -R66 ;  /* 0x0000004195437223 */ /* 0x000fe40000010842 */
[----:B------:R-:W-:Y:S02]  /*76f0*/  FMUL.FTZ R60, R170, R229 ;  /* 0x000000e5aa3c7220 */ /* 0x000fe40000410000 */
[----:B------:R-:W-:-:S02]  /*7700*/  FMUL.FTZ R65, R150, -R65 ;  /* 0x8000004196417220 */ /* 0x000fc40000410000 */
[C---:B------:R-:W-:Y:S02]  /*7710*/  FFMA.FTZ R62, R171.reuse, R229, R62 ;  /* 0x000000e5ab3e7223 */ /* 0x040fe4000001003e */
[----:B------:R-:W-:Y:S02]  /*7720*/  FFMA.FTZ R61, R171, R237, -R60 ;  /* 0x000000edab3d7223 */ /* 0x000fe4000001083c */
[----:B------:R-:W-:Y:S02]  /*7730*/  FFMA.FTZ R68, R149, R68, R65 ;  /* 0x0000004495447223 */ /* 0x000fe40000010041 */
[----:B------:R-:W-:Y:S02]  /*7740*/  FADD.FTZ R228, RZ, R62 ;  /* 0x0000003effe47221 */ /* 0x000fe40000010000 */
[----:B------:R-:W-:Y:S02]  /*7750*/  FMUL.FTZ R62, R148, -R64 ;  /* 0x80000040943e7220 */ /* 0x000fe40000410000 */
[----:B------:R-:W-:-:S02]  /*7760*/  FADD.FTZ R236, R236, R61 ;  /* 0x0000003decec7221 */ /* 0x000fc40000010000 */
[----:B------:R-:W-:Y:S02]  /*7770*/  FADD.FTZ R68, -R185, R68 ;  /* 0x00000044b9447221 */ /* 0x000fe40000010100 */
[----:B------:R-:W-:Y:S02]  /*7780*/  FFMA.FTZ R65, R147, R63, -R62 ;  /* 0x0000003f93417223 */ /* 0x000fe4000001083e */
[----:B------:R-:W-:Y:S02]  /*7790*/  FMUL.FTZ R61, R168, R236 ;  /* 0x000000eca83d7220 */ /* 0x000fe40000410000 */
[----:B------:R-:W-:Y:S02]  /*77a0*/  FADD.FTZ R67, R186, R67 ;  /* 0x00000043ba437221 */ /* 0x000fe40000010000 */
[----:B------:R-:W-:Y:S02]  /*77b0*/  FMUL.FTZ R62, R148, -R68 ;  /* 0x80000044943e7220 */ /* 0x000fe40000410000 */
[----:B------:R-:W-:-:S02]  /*77c0*/  FMUL.FTZ R60, R168, R228 ;  /* 0x000000e4a83c7220 */ /* 0x000fc40000410000 */
[----:B------:R-:W-:Y:S02]  /*77d0*/  FFMA.FTZ R61, R169, R228, R61 ;  /* 0x000000e4a93d7223 */ /* 0x000fe4000001003d */
[-C--:B------:R-:W-:Y:S02]  /*77e0*/  FFMA.FTZ R69, R147, R67.reuse, -R62 ;  /* 0x0000004393457223 */ /* 0x080fe4000001083e */
[----:B------:R-:W-:Y:S02]  /*77f0*/  FMUL.FTZ R67, R148, -R67 ;  /* 0x8000004394437220 */ /* 0x000fe40000410000 */
[----:B------:R-:W-:Y:S02]  /*7800*/  FFMA.FTZ R60, R169, R236, -R60 ;  /* 0x000000eca93c7223 */ /* 0x000fe4000001083c */
[----:B------:R-:W-:Y:S02]  /*7810*/  FADD.FTZ R227, RZ, R61 ;  /* 0x0000003dffe37221 */ /* 0x000fe40000010000 */
[----:B------:R-:W-:-:S02]  /*7820*/  FFMA.FTZ R68, R147, R68, R67 ;  /* 0x0000004493447223 */ /* 0x000fc40000010043 */
[----:B------:R-:W-:Y:S02]  /*7830*/  FADD.FTZ R235, R235, R60 ;  /* 0x0000003cebeb7221 */ /* 0x000fe40000010000 */
[----:B------:R-:W-:Y:S02]  /*7840*/  FMUL.FTZ R63, R148, -R63 ;  /* 0x8000003f943f7220 */ /* 0x000fe40000410000 */
[C---:B------:R-:W-:Y:S02]  /*7850*/  FMUL.FTZ R60, R166.reuse, R227 ;  /* 0x000000e3a63c7220 */ /* 0x040fe40000410000 */
[----:B------:R-:W-:Y:S02]  /*7860*/  FADD.FTZ R68, -R187, R68 ;  /* 0x00000044bb447221 */ /* 0x000fe40000010100 */
[----:B------:R-:W-:Y:S02]  /*7870*/  FFMA.FTZ R63, R147, R64, R63 ;  /* 0x00000040933f7223 */ /* 0x000fe4000001003f */
[----:B------:R-:W-:-:S02]  /*7880*/  FMUL.FTZ R62, R166, R235 ;  /* 0x000000eba63e7220 */ /* 0x000fc40000410000 */
[----:B------:R-:W-:Y:S02]  /*7890*/  FMUL.FTZ R66, R146, -R65 ;  /* 0x8000004192427220 */ /* 0x000fe40000410000 */
[----:B------:R-:W-:Y:S02]  /*78a0*/  FFMA.FTZ R61, R167, R235, -R60 ;  /* 0x000000eba73d7223 */ /* 0x000fe4000001083c */
[----:B------:R-:W-:Y:S02]  /*78b0*/  FADD.FTZ R69, R188, R69 ;  /* 0x00000045bc457221 */ /* 0x000fe40000010000 */
[C---:B------:R-:W-:Y:S02]  /*78c0*/  FMUL.FTZ R60, R146.reuse, -R68 ;  /* 0x80000044923c7220 */ /* 0x040fe40000410000 */
[-C--:B------:R-:W-:Y:S02]  /*78d0*/  FMUL.FTZ R64, R146, -R63.reuse ;  /* 0x8000003f92407220 */ /* 0x080fe40000410000 */
[----:B------:R-:W-:-:S02]  /*78e0*/  FFMA.FTZ R66, R145, R63, R66 ;  /* 0x0000003f91427223 */ /* 0x000fc40000010042 */
[----:B------:R-:W-:Y:S02]  /*78f0*/  FFMA.FTZ R62, R167, R227, R62 ;  /* 0x000000e3a73e7223 */ /* 0x000fe4000001003e */
[----:B------:R-:W-:Y:S02]  /*7900*/  FADD.FTZ R234, R234, R61 ;  /* 0x0000003deaea7221 */ /* 0x000fe40000010000 */
[-C--:B------:R-:W-:Y:S02]  /*7910*/  FFMA.FTZ R63, R145, R69.reuse, -R60 ;  /* 0x00000045913f7223 */ /* 0x080fe4000001083c */
[----:B------:R-:W-:Y:S02]  /*7920*/  FMUL.FTZ R69, R146, -R69 ;  /* 0x8000004592457220 */ /* 0x000fe40000410000 */
[----:B------:R-:W-:Y:S02]  /*7930*/  FADD.FTZ R226, RZ, R62 ;  /* 0x0000003effe27221 */ /* 0x000fe40000010000 */
[----:B------:R-:W-:-:S02]  /*7940*/  FMUL.FTZ R61, R164, R234 ;  /* 0x000000eaa43d7220 */ /* 0x000fc40000410000 */
[----:B------:R-:W-:Y:S02]  /*7950*/  FFMA.FTZ R68, R145, R68, R69 ;  /* 0x0000004491447223 */ /* 0x000fe40000010045 */
[-C--:B------:R-:W-:Y:S02]  /*7960*/  FMUL.FTZ R60, R164, R226.reuse ;  /* 0x000000e2a43c7220 */ /* 0x080fe40000410000 */
[----:B------:R-:W-:Y:S02]  /*7970*/  FFMA.FTZ R61, R165, R226, R61 ;  /* 0x000000e2a53d7223 */ /* 0x000fe4000001003d */
[----:B------:R-:W-:Y:S02]  /*7980*/  FADD.FTZ R68, -R189, R68 ;  /* 0x00000044bd447221 */ /* 0x000fe40000010100 */
[----:B------:R-:W-:Y:S02]  /*7990*/  FFMA.FTZ R60, R165, R234, -R60 ;  /* 0x000000eaa53c7223 */ /* 0x000fe4000001083c */
[----:B------:R-:W-:-:S02]  /*79a0*/  FADD.FTZ R225, RZ, R61 ;  /* 0x0000003dffe17221 */ /* 0x000fc40000010000 */
[----:B------:R-:W-:Y:S02]  /*79b0*/  FADD.FTZ R63, R190, R63 ;  /* 0x0000003fbe3f7221 */ /* 0x000fe40000010000 */
[C---:B------:R-:W-:Y:S02]  /*79c0*/  FMUL.FTZ R70, R144.reuse, -R68 ;  /* 0x8000004490467220 */ /* 0x040fe40000410000 */
[----:B------:R-:W-:Y:S02]  /*79d0*/  FFMA.FTZ R64, R145, R65, -R64 ;  /* 0x0000004191407223 */ /* 0x000fe40000010840 */
[----:B------:R-:W-:Y:S02]  /*79e0*/  FMUL.FTZ R62, R144, -R66 ;  /* 0x80000042903e7220 */ /* 0x000fe40000410000 */
[----:B------:R-:W-:Y:S02]  /*79f0*/  FADD.FTZ R233, R233, R60 ;  /* 0x0000003ce9e97221 */ /* 0x000fe40000010000 */
[----:B------:R-:W-:-:S02]  /*7a00*/  FMUL.FTZ R60, R162, R225 ;  /* 0x000000e1a23c7220 */ /* 0x000fc40000410000 */
[CC--:B------:R-:W-:Y:S02]  /*7a10*/  FFMA.FTZ R65, R143.reuse, R63.reuse, -R70 ;  /* 0x0000003f8f417223 */ /* 0x0c0fe40000010846 */
[C---:B------:R-:W-:Y:S02]  /*7a20*/  FMUL.FTZ R63, R144.reuse, -R63 ;  /* 0x8000003f903f7220 */ /* 0x040fe40000410000 */
[-C--:B------:R-:W-:Y:S02]  /*7a30*/  FFMA.FTZ R62, R143, R64.reuse, -R62 ;  /* 0x000000408f3e7223 */ /* 0x080fe4000001083e */
[----:B------:R-:W-:Y:S02]  /*7a40*/  FMUL.FTZ R64, R144, -R64 ;  /* 0x8000004090407220 */ /* 0x000fe40000410000 */
[-C--:B------:R-:W-:Y:S02]  /*7a50*/  FFMA.FTZ R61, R163, R233.reuse, -R60 ;  /* 0x000000e9a33d7223 */ /* 0x080fe4000001083c */
[----:B------:R-:W-:-:S02]  /*7a60*/  FMUL.FTZ R60, R162, R233 ;  /* 0x000000e9a23c7220 */ /* 0x000fc40000410000 */
[C---:B------:R-:W-:Y:S02]  /*7a70*/  FFMA.FTZ R68, R143.reuse, R68, R63 ;  /* 0x000000448f447223 */ /* 0x040fe4000001003f */
[----:B------:R-:W-:Y:S02]  /*7a80*/  FFMA.FTZ R64, R143, R66, R64 ;  /* 0x000000428f407223 */ /* 0x000fe40000010040 */
[----:B------:R-:W-:Y:S02]  /*7a90*/  FFMA.FTZ R60, R163, R225, R60 ;  /* 0x000000e1a33c7223 */ /* 0x000fe4000001003c */
[----:B------:R-:W-:Y:S02]  /*7aa0*/  FADD.FTZ R232, R232, R61 ;  /* 0x0000003de8e87221 */ /* 0x000fe40000010000 */
[----:B------:R-:W-:Y:S02]  /*7ab0*/  FADD.FTZ R68, -R191, R68 ;  /* 0x00000044bf447221 */ /* 0x000fe40000010100 */
[----:B------:R-:W-:-:S02]  /*7ac0*/  FMUL.FTZ R66, R142, -R64 ;  /* 0x800000408e427220 */ /* 0x000fc40000410000 */
[----:B------:R-:W-:Y:S02]  /*7ad0*/  FADD.FTZ R224, RZ, R60 ;  /* 0x0000003cffe07221 */ /* 0x000fe40000010000 */
[----:B------:R-:W-:Y:S02]  /*7ae0*/  FMUL.FTZ R61, R142, R232 ;  /* 0x000000e88e3d7220 */ /* 0x000fe40000410000 */
[----:B------:R-:W-:Y:S02]  /*7af0*/  FADD.FTZ R65, R192, R65 ;  /* 0x00000041c0417221 */ /* 0x000fe40000010000 */
[C---:B------:R-:W-:Y:S02]  /*7b00*/  FMUL.FTZ R70, R142.reuse, -R68 ;  /* 0x800000448e467220 */ /* 0x040fe40000410000 */
[-C--:B------:R-:W-:Y:S02]  /*7b10*/  FFMA.FTZ R66, R161, R62.reuse, -R66 ;  /* 0x0000003ea1427223 */ /* 0x080fe40000010842 */
[----:B------:R-:W-:-:S02]  /*7b20*/  FMUL.FTZ R62, R142, -R62 ;  /* 0x8000003e8e3e7220 */ /* 0x000fc40000410000 */
[CC--:B------:R-:W-:Y:S02]  /*7b30*/  FMUL.FTZ R60, R142.reuse, R224.reuse ;  /* 0x000000e08e3c7220 */ /* 0x0c0fe40000410000 */
[C---:B------:R-:W-:Y:S02]  /*7b40*/  FFMA.FTZ R61, R161.reuse, R224, R61 ;  /* 0x000000e0a13d7223 */ /* 0x040fe4000001003d */
[CC--:B------:R-:W-:Y:S02]  /*7b50*/  FFMA.FTZ R63, R161.reuse, R65.reuse, -R70 ;  /* 0x00000041a13f7223 */ /* 0x0c0fe40000010846 */
[----:B------:R-:W-:Y:S02]  /*7b60*/  FMUL.FTZ R65, R142, -R65 ;  /* 0x800000418e417220 */ /* 0x000fe40000410000 */
[C---:B------:R-:W-:Y:S02]  /*7b70*/  FFMA.FTZ R64, R161.reuse, R64, R62 ;  /* 0x00000040a1407223 */ /* 0x040fe4000001003e */
[----:B------:R-:W-:-:S02]  /*7b80*/  FFMA.FTZ R60, R161, R232, -R60 ;  /* 0x000000e8a13c7223 */ /* 0x000fc4000001083c */
[----:B------:R-:W-:Y:S02]  /*7b90*/  FADD.FTZ R223, RZ, R61 ;  /* 0x0000003dffdf7221 */ /* 0x000fe40000010000 */
[----:B------:R-:W-:Y:S02]  /*7ba0*/  FFMA.FTZ R68, R161, R68, R65 ;  /* 0x00000044a1447223 */ /* 0x000fe40000010041 */
[----:B------:R-:W-:Y:S02]  /*7bb0*/  FMUL.FTZ R62, R162, -R64 ;  /* 0x80000040a23e7220 */ /* 0x000fe40000410000 */
[----:B------:R-:W-:Y:S02]  /*7bc0*/  FADD.FTZ R231, R231, R60 ;  /* 0x0000003ce7e77221 */ /* 0x000fe40000010000 */
[----:B------:R-:W-:Y:S02]  /*7bd0*/  FMUL.FTZ R60, R144, R223 ;  /* 0x000000df903c7220 */ /* 0x000fe40000410000 */
[----:B------:R-:W-:-:S02]  /*7be0*/  FADD.FTZ R68, -R193, R68 ;  /* 0x00000044c1447221 */ /* 0x000fc40000010100 */
[----:B------:R-:W-:Y:S02]  /*7bf0*/  FFMA.FTZ R65, R163, R66, -R62 ;  /* 0x00000042a3417223 */ /* 0x000fe4000001083e */
[-C--:B------:R-:W-:Y:S02]  /*7c00*/  FMUL.FTZ R62, R144, R231.reuse ;  /* 0x000000e7903e7220 */ /* 0x080fe40000410000 */
[----:B------:R-:W-:Y:S02]  /*7c10*/  FFMA.FTZ R61, R143, R231, -R60 ;  /* 0x000000e78f3d7223 */ /* 0x000fe4000001083c */
[----:B------:R-:W-:Y:S02]  /*7c20*/  FADD.FTZ R63, R194, R63 ;  /* 0x0000003fc23f7221 */ /* 0x000fe40000010000 */
[C---:B------:R-:W-:Y:S02]  /*7c30*/  FMUL.FTZ R60, R162.reuse, -R68 ;  /* 0x80000044a23c7220 */ /* 0x040fe40000410000 */
[----:B------:R-:W-:-:S02]  /*7c40*/  FMUL.FTZ R66, R162, -R66 ;  /* 0x80000042a2427220 */ /* 0x000fc40000410000 */
[----:B------:R-:W-:Y:S02]  /*7c50*/  FFMA.FTZ R62, R143, R223, R62 ;  /* 0x000000df8f3e7223 */ /* 0x000fe4000001003e */
[----:B------:R-:W-:Y:S02]  /*7c60*/  FADD.FTZ R230, R230, R61 ;  /* 0x0000003de6e67221 */ /* 0x000fe40000010000 */
[CC--:B------:R-:W-:Y:S02]  /*7c70*/  FFMA.FTZ R67, R163.reuse, R63.reuse, -R60 ;  /* 0x0000003fa3437223 */ /* 0x0c0fe4000001083c */
[----:B------:R-:W-:Y:S02]  /*7c80*/  FFMA.FTZ R66, R163, R64, R66 ;  /* 0x00000040a3427223 */ /* 0x000fe40000010042 */
[----:B------:R-:W-:Y:S02]  /*7c90*/  FMUL.FTZ R63, R162, -R63 ;  /* 0x8000003fa23f7220 */ /* 0x000fe40000410000 */
[----:B------:R-:W-:-:S02]  /*7ca0*/  FADD.FTZ R121, RZ, R62 ;  /* 0x0000003eff797221 */ /* 0x000fc40000010000 */
[----:B------:R-:W-:Y:S02]  /*7cb0*/  FMUL.FTZ R62, R146, R230 ;  /* 0x000000e6923e7220 */ /* 0x000fe40000410000 */
[----:B------:R-:W-:Y:S02]  /*7cc0*/  FMUL.FTZ R60, R164, -R66 ;  /* 0x80000042a43c7220 */ /* 0x000fe40000410000 */
[----:B------:R-:W-:Y:S02]  /*7cd0*/  FFMA.FTZ R68, R163, R68, R63 ;  /* 0x00000044a3447223 */ /* 0x000fe4000001003f */
[----:B------:R-:W-:Y:S02]  /*7ce0*/  FFMA.FTZ R62, R145, R121, R62 ;  /* 0x00000079913e7223 */ /* 0x000fe4000001003e */
[----:B------:R-:W-:Y:S02]  /*7cf0*/  FFMA.FTZ R63, R165, R65, -R60 ;  /* 0x00000041a53f7223 */ /* 0x000fe4000001083c */
[----:B------:R-:W-:-:S02]  /*7d00*/  FADD.FTZ R68, -R195, R68 ;  /* 0x00000044c3447221 */ /* 0x000fc40000010100 */
[----:B------:R-:W-:Y:S02]  /*7d10*/  FMUL.FTZ R60, R146, R121 ;  /* 0x00000079923c7220 */ /* 0x000fe40000410000 */
[----:B------:R-:W-:Y:S02]  /*7d20*/  FADD.FTZ R120, RZ, R62 ;  /* 0x0000003eff787221 */ /* 0x000fe40000010000 */
[----:B------:R-:W-:Y:S02]  /*7d30*/  FADD.FTZ R67, R196, R67 ;  /* 0x00000043c4437221 */ /* 0x000fe40000010000 */
[----:B------:R-:W-:Y:S02]  /*7d40*/  FMUL.FTZ R62, R164, -R68 ;  /* 0x80000044a43e7220 */ /* 0x000fe40000410000 */
[----:B------:R-:W-:Y:S02]  /*7d50*/  FFMA.FTZ R61, R145, R230, -R60 ;  /* 0x000000e6913d7223 */ /* 0x000fe4000001083c */
[----:B------:R-:W-:-:S02]  /*7d60*/  FFMA.FTZ R69, R165, R67, -R62 ;  /* 0x00000043a5457223 */ /* 0x000fc4000001083e */
[----:B------:R-:W-:Y:S02]  /*7d70*/  FADD.FTZ R222, R222, R61 ;  /* 0x0000003ddede7221 */ /* 0x000fe40000010000 */
[----:B------:R-:W-:Y:S02]  /*7d80*/  FMUL.FTZ R67, R164, -R67 ;  /* 0x80000043a4437220 */ /* 0x000fe40000410000 */
[----:B------:R-:W-:Y:S02]  /*7d90*/  FMUL.FTZ R60, R148, R120 ;  /* 0x00000078943c7220 */ /* 0x000fe40000410000 */
[----:B------:R-:W-:Y:S02]  /*7da0*/  FMUL.FTZ R65, R164, -R65 ;  /* 0x80000041a4417220 */ /* 0x000fe40000410000 */
[----:B------:R-:W-:Y:S02]  /*7db0*/  FMUL.FTZ R61, R148, R222 ;  /* 0x000000de943d7220 */ /* 0x000fe40000410000 */
[----:B------:R-:W-:-:S02]  /*7dc0*/  FFMA.FTZ R68, R165, R68, R67 ;  /* 0x00000044a5447223 */ /* 0x000fc40000010043 */
[----:B------:R-:W-:Y:S02]  /*7dd0*/  FFMA.FTZ R60, R147, R222, -R60 ;  /* 0x000000de933c7223 */ /* 0x000fe4000001083c */
[----:B------:R-:W-:Y:S02]  /*7de0*/  FFMA.FTZ R65, R165, R66, R65 ;  /* 0x00000042a5417223 */ /* 0x000fe40000010041 */
[----:B------:R-:W-:Y:S02]  /*7df0*/  FFMA.FTZ R61, R147, R120, R61 ;  /* 0x00000078933d7223 */ /* 0x000fe4000001003d */
[----:B------:R-:W-:Y:S02]  /*7e00*/  FADD.FTZ R68, -R197, R68 ;  /* 0x00000044c5447221 */ /* 0x000fe40000010100 */
[----:B------:R-:W-:Y:S02]  /*7e10*/  FADD.FTZ R238, R221, R60 ;  /* 0x0000003cddee7221 */ /* 0x000fe40000010000 */
[----:B------:R-:W-:-:S02]  /*7e20*/  FMUL.FTZ R60, R166, -R63 ;  /* 0x8000003fa63c7220 */ /* 0x000fc40000410000 */
[-C--:B------:R-:W-:Y:S02]  /*7e30*/  FMUL.FTZ R62, R166, -R65.reuse ;  /* 0x80000041a63e7220 */ /* 0x080fe40000410000 */
[----:B------:R-:W-:Y:S02]  /*7e40*/  FADD.FTZ R221, RZ, R61 ;  /* 0x0000003dffdd7221 */ /* 0x000fe40000010000 */
[----:B------:R-:W-:Y:S02]  /*7e50*/  FADD.FTZ R69, R198, R69 ;  /* 0x00000045c6457221 */ /* 0x000fe40000010000 */
[----:B------:R-:W-:Y:S02]  /*7e60*/  FMUL.FTZ R64, R166, -R68 ;  /* 0x80000044a6407220 */ /* 0x000fe40000410000 */
[C---:B------:R-:W-:Y:S02]  /*7e70*/  FFMA.FTZ R65, R167.reuse, R65, R60 ;  /* 0x00000041a7417223 */ /* 0x040fe4000001003c */
[----:B------:R-:W-:-:S02]  /*7e80*/  FFMA.FTZ R66, R167, R63, -R62 ;  /* 0x0000003fa7427223 */ /* 0x000fc4000001083e */
[C---:B------:R-:W-:Y:S02]  /*7e90*/  FMUL.FTZ R60, R150.reuse, R221 ;  /* 0x000000dd963c7220 */ /* 0x040fe40000410000 */
[-C--:B------:R-:W-:Y:S02]  /*7ea0*/  FFMA.FTZ R61, R167, R69.reuse, -R64 ;  /* 0x00000045a73d7223 */ /* 0x080fe40000010840 */
[-C--:B------:R-:W-:Y:S02]  /*7eb0*/  FMUL.FTZ R62, R150, R238.reuse ;  /* 0x000000ee963e7220 */ /* 0x080fe40000410000 */
[----:B------:R-:W-:Y:S02]  /*7ec0*/  FMUL.FTZ R69, R166, -R69 ;  /* 0x80000045a6457220 */ /* 0x000fe40000410000 */
[C---:B------:R-:W-:Y:S02]  /*7ed0*/  FFMA.FTZ R239, R149.reuse, R238, -R60 ;  /* 0x000000ee95ef7223 */ /* 0x040fe4000001083c */
[----:B------:R-:W-:-:S02]  /*7ee0*/  FFMA.FTZ R62, R149, R221, R62 ;  /* 0x000000dd953e7223 */ /* 0x000fc4000001003e */
[----:B------:R-:W-:Y:S02]  /*7ef0*/  FFMA.FTZ R68, R167, R68, R69 ;  /* 0x00000044a7447223 */ /* 0x000fe40000010045 */
[----:B------:R-:W-:Y:S02]  /*7f00*/  FADD.FTZ R239, R220, R239 ;  /* 0x000000efdcef7221 */ /* 0x000fe40000010000 */
[----:B------:R-:W-:Y:S02]  /*7f10*/  FADD.FTZ R220, RZ, R62 ;  /* 0x0000003effdc7221 */ /* 0x000fe40000010000 */
[----:B------:R-:W-:Y:S02]  /*7f20*/  FADD.FTZ R68, -R199, R68 ;  /* 0x00000044c7447221 */ /* 0x000fe40000010100 */
[----:B------:R-:W-:Y:S02]  /*7f30*/  FADD.FTZ R61, R200, R61 ;  /* 0x0000003dc83d7221 */ /* 0x000fe40000010000 */
[----:B------:R-:W-:-:S02]  /*7f40*/  FMUL.FTZ R60, R152, R220 ;  /* 0x000000dc983c7220 */ /* 0x000fc40000410000 */
[C---:B------:R-:W-:Y:S02]  /*7f50*/  FMUL.FTZ R62, R168.reuse, -R68 ;  /* 0x80000044a83e7220 */ /* 0x040fe40000410000 */
[----:B------:R-:W-:Y:S02]  /*7f60*/  FMUL.FTZ R63, R168, -R61 ;  /* 0x8000003da83f7220 */ /* 0x000fe40000410000 */
[----:B------:R-:W-:Y:S02]  /*7f70*/  FFMA.FTZ R60, R151, R239, -R60 ;  /* 0x000000ef973c7223 */ /* 0x000fe4000001083c */
[----:B------:R-:W-:Y:S02]  /*7f80*/  FFMA.FTZ R67, R169, R61, -R62 ;  /* 0x0000003da9437223 */ /* 0x000fe4000001083e */
[----:B------:R-:W-:Y:S02]  /*7f90*/  FMUL.FTZ R61, R152, R239 ;  /* 0x000000ef983d7220 */ /* 0x000fe40000410000 */
[----:B------:R-:W-:-:S02]  /*7fa0*/  FMUL.FTZ R64, R168, -R65 ;  /* 0x80000041a8407220 */ /* 0x000fc40000410000 */
[----:B------:R-:W-:Y:S01]  /*7fb0*/  FADD.FTZ R241, R211, R60 ;  /* 0x0000003cd3f17221 */ /* 0x000fe20000010000 */
[----:B------:R-:W-:Y:S01]  /*7fc0*/  MOV R60, 0x3f800000 ;  /* 0x3f800000003c7802 */ /* 0x000fe20000000f00 */
[----:B------:R-:W-:Y:S01]  /*7fd0*/  FFMA.FTZ R211, R151, R220, R61 ;  /* 0x000000dc97d37223 */ /* 0x000fe2000001003d */
[----:B------:R-:W-:Y:S01]  /*7fe0*/  HFMA2.MMA R61, -RZ, RZ, 0, 0 ;  /* 0x00000000ff3d7435 */ /* 0x000fe200000001ff */
[CC--:B------:R-:W-:Y:S02]  /*7ff0*/  FFMA.FTZ R64, R169.reuse, R66.reuse, -R64 ;  /* 0x00000042a9407223 */ /* 0x0c0fe40000010840 */
[----:B------:R-:W-:Y:S02]  /*8000*/  FMUL.FTZ R66, R168, -R66 ;  /* 0x80000042a8427220 */ /* 0x000fe40000410000 */
[----:B------:R-:W-:Y:S02]  /*8010*/  FFMA.FTZ R70, R169, R68, R63 ;  /* 0x00000044a9467223 */ /* 0x000fe4000001003f */
[----:B------:R-:W-:Y:S01]  /*8020*/  FADD.FTZ R211, RZ, R211 ;  /* 0x000000d3ffd37221 */ /* 0x000fe20000010000 */
[----:B------:R-:W-:Y:S01]  /*8030*/  CS2R R62, SRZ ;  /* 0x00000000003e7805 */ /* 0x000fe2000001ff00 */
[----:B------:R-:W-:-:S02]  /*8040*/  FMUL.FTZ R68, R154, R241 ;  /* 0x000000f19a447220 */ /* 0x000fc40000410000 */
[----:B------:R-:W-:Y:S02]  /*8050*/  FFMA.FTZ R65, R169, R65, R66 ;  /* 0x00000041a9417223 */ /* 0x000fe40000010042 */
[-C--:B------:R-:W-:Y:S01]  /*8060*/  FMUL.FTZ R66, R154, R211.reuse ;  /* 0x000000d39a427220 */ /* 0x080fe20000410000 */
[----:B------:R0:W1:Y:S01]  /*8070*/  @!P0 LDS.128 R60, [R0.X16+0x3910] ;  /* 0x00391000003c8984 */ /* 0x000062000000cc00 */
[----:B------:R-:W-:Y:S01]  /*8080*/  FFMA.FTZ R68, R153, R211, R68 ;  /* 0x000000d399447223 */ /* 0x000fe20000010044 */
[----:B------:R-:W-:Y:S01]  /*8090*/  ISETP.GT.U32.AND P0, PT, R135, 0x1f, PT ;  /* 0x0000001f8700780c */ /* 0x000fe20003f04070 */
[----:B------:R-:W-:Y:S02]  /*80a0*/  FADD.FTZ R69, R202, R67 ;  /* 0x00000043ca457221 */ /* 0x000fe40000010000 */
[----:B------:R-:W-:Y:S02]  /*80b0*/  FFMA.FTZ R67, R153, R241, -R66 ;  /* 0x000000f199437223 */ /* 0x000fe40000010842 */
[----:B------:R-:W-:-:S02]  /*80c0*/  FADD.FTZ R240, RZ, R68 ;  /* 0x00000044fff07221 */ /* 0x000fc40000010000 */
[----:B------:R-:W-:Y:S02]  /*80d0*/  FADD.FTZ R208, R208, R67 ;  /* 0x00000043d0d07221 */ /* 0x000fe40000010000 */
[----:B------:R-:W-:Y:S02]  /*80e0*/  FMUL.FTZ R66, R156, R240 ;  /* 0x000000f09c427220 */ /* 0x000fe40000410000 */
[----:B------:R-:W-:Y:S02]  /*80f0*/  FADD.FTZ R70, -R201, R70 ;  /* 0x00000046c9467221 */ /* 0x000fe40000010100 */
[----:B------:R-:W-:Y:S02]  /*8100*/  FMUL.FTZ R71, R170, -R69 ;  /* 0x80000045aa477220 */ /* 0x000fe40000410000 */
[-C--:B------:R-:W-:Y:S02]  /*8110*/  FFMA.FTZ R66, R155, R208.reuse, -R66 ;  /* 0x000000d09b427223 */ /* 0x080fe40000010842 */
[----:B------:R-:W-:-:S02]  /*8120*/  FMUL.FTZ R67, R156, R208 ;  /* 0x000000d09c437220 */ /* 0x000fc40000410000 */
[CC--:B------:R-:W-:Y:S02]  /*8130*/  FMUL.FTZ R68, R170.reuse, -R70.reuse ;  /* 0x80000046aa447220 */ /* 0x0c0fe40000410000 */
[----:B------:R-:W-:Y:S02]  /*8140*/  FFMA.FTZ R72, R171, R70, R71 ;  /* 0x00000046ab487223 */ /* 0x000fe40000010047 */
[----:B------:R-:W-:Y:S02]  /*8150*/  FADD.FTZ R242, R209, R66 ;  /* 0x00000042d1f27221 */ /* 0x000fe40000010000 */
[----:B------:R-:W-:Y:S02]  /*8160*/  FMUL.FTZ R70, R170, -R64 ;  /* 0x80000040aa467220 */ /* 0x000fe40000410000 */
[----:B------:R-:W-:Y:S02]  /*8170*/  FFMA.FTZ R209, R155, R240, R67 ;  /* 0x000000f09bd17223 */ /* 0x000fe40000010043 */
[----:B------:R-:W-:-:S02]  /*8180*/  FFMA.FTZ R69, R171, R69, -R68 ;  /* 0x00000045ab457223 */ /* 0x000fc40000010844 */
[-C--:B------:R-:W-:Y:S02]  /*8190*/  FMUL.FTZ R68, R170, -R65.reuse ;  /* 0x80000041aa447220 */ /* 0x080fe40000410000 */
[C---:B------:R-:W-:Y:S02]  /*81a0*/  FFMA.FTZ R65, R171.reuse, R65, R70 ;  /* 0x00000041ab417223 */ /* 0x040fe40000010046 */
[----:B------:R-:W-:Y:S02]  /*81b0*/  FADD.FTZ R209, RZ, R209 ;  /* 0x000000d1ffd17221 */ /* 0x000fe40000010000 */
[C---:B------:R-:W-:Y:S02]  /*81c0*/  FMUL.FTZ R70, R158.reuse, R242 ;  /* 0x000000f29e467220 */ /* 0x040fe40000410000 */
[----:B------:R-:W-:Y:S02]  /*81d0*/  FFMA.FTZ R64, R171, R64, -R68 ;  /* 0x00000040ab407223 */ /* 0x000fe40000010844 */
[----:B------:R-:W-:-:S02]  /*81e0*/  FMUL.FTZ R68, R158, R209 ;  /* 0x000000d19e447220 */ /* 0x000fc40000410000 */
[C---:B------:R-:W-:Y:S02]  /*81f0*/  FFMA.FTZ R70, R157.reuse, R209, R70 ;  /* 0x000000d19d467223 */ /* 0x040fe40000010046 */
[----:B------:R-:W-:Y:S02]  /*8200*/  FFMA.FTZ R68, R157, R242, -R68 ;  /* 0x000000f29d447223 */ /* 0x000fe40000010844 */
[----:B------:R-:W-:Y:S02]  /*8210*/  FADD.FTZ R243, RZ, R70 ;  /* 0x00000046fff37221 */ /* 0x000fe40000010000 */
[----:B------:R-:W-:Y:S02]  /*8220*/  FADD.FTZ R67, -R203, R72 ;  /* 0x00000048cb437221 */ /* 0x000fe40000010100 */
[----:B------:R-:W-:Y:S02]  /*8230*/  FADD.FTZ R66, R204, R69 ;  /* 0x00000045cc427221 */ /* 0x000fe40000010000 */
[----:B------:R-:W-:-:S02]  /*8240*/  FADD.FTZ R205, R205, R68 ;  /* 0x00000044cdcd7221 */ /* 0x000fc40000010000 */
[C---:B------:R-:W-:Y:S01]  /*8250*/  FMUL.FTZ R68, R160.reuse, R243 ;  /* 0x000000f3a0447220 */ /* 0x040fe20000410000 */
[----:B------:R0:W-:Y:S01]  /*8260*/  STS.128 [R172.X16+0x1b10], R64 ;  /* 0x001b1040ac007388 */ /* 0x0001e2000000cc00 */
[-C--:B------:R-:W-:Y:S02]  /*8270*/  FMUL.FTZ R244, R160, R205.reuse ;  /* 0x000000cda0f47220 */ /* 0x080fe40000410000 */
[C---:B------:R-:W-:Y:S02]  /*8280*/  FFMA.FTZ R69, R159.reuse, R205, -R68 ;  /* 0x000000cd9f457223 */ /* 0x040fe40000010844 */
[----:B------:R-:W-:Y:S02]  /*8290*/  FFMA.FTZ R244, R159, R243, R244 ;  /* 0x000000f39ff47223 */ /* 0x000fe400000100f4 */
[----:B------:R-:W-:Y:S01]  /*82a0*/  FADD.FTZ R210, R210, R69 ;  /* 0x00000045d2d27221 */ /* 0x000fe20000010000 */
[----:B------:R-:W-:Y:S06]  /*82b0*/  BAR.SYNC.DEFER_BLOCKING 0x0 ;  /* 0x0000000000007b1d */ /* 0x000fec0000010000 */
[----:B------:R-:W-:Y:S05]  /*82c0*/  @P0 BRA `(.L_x_82) ;  /* 0x00000da000000947 */ /* 0x000fea0003800000 */
[----:B-1----:R-:W-:Y:S01]  /*82d0*/  IMAD R245, R135, 0x50, RZ ;  /* 0x0000005087f57824 */ /* 0x002fe200078e02ff */
[----:B------:R-:W-:-:S04]  /*82e0*/  ISETP.NE.AND P0, PT, R131, 0x1f, PT ;  /* 0x0000001f8300780c */ /* 0x000fc80003f05270 */
[----:B0-----:R-:W-:Y:S04]  /*82f0*/  LDS.128 R64, [R245+0x1b30] ;  /* 0x001b3000f5407984 */ /* 0x001fe80000000c00 */
[----:B------:R-:W0:Y:S04]  /*8300*/  LDS.128 R68, [R245+0x1b40] ;  /* 0x001b4000f5447984 */ /* 0x000e280000000c00 */
[----:B------:R-:W1:Y:S04]  /*8310*/  LDS.128 R72, [R245+0x1b20] ;  /* 0x001b2000f5487984 */ /* 0x000e680000000c00 */
[----:B------:R-:W2:Y:S01]  /*8320*/  LDS.128 R76, [R245+0x1b10] ;  /* 0x001b1000f54c7984 */ /* 0x000ea20000000c00 */
[----:B0-----:R-:W-:-:S04]  /*8330*/  FMUL.FTZ R247, R65, R71 ;  /* 0x0000004741f77220 */ /* 0x001fc80000410000 */
[-C--:B------:R-:W-:Y:S02]  /*8340*/  FFMA.FTZ R247, R64, R70.reuse, -R247 ;  /* 0x0000004640f77223 */ /* 0x080fe400000108f7 */
[C---:B------:R-:W-:Y:S02]  /*8350*/  FMUL.FTZ R70, R65.reuse, R70 ;  /* 0x0000004641467220 */ /* 0x040fe40000410000 */
[----:B------:R-:W-:Y:S02]  /*8360*/  FADD.FTZ R66, R66, R247 ;  /* 0x000000f742427221 */ /* 0x000fe40000010000 */
[----:B------:R-:W-:Y:S02]  /*8370*/  FFMA.FTZ R70, R64, R71, R70 ;  /* 0x0000004740467223 */ /* 0x000fe40000010046 */
[C---:B------:R-:W-:Y:S02]  /*8380*/  FMUL.FTZ R71, R65.reuse, R69 ;  /* 0x0000004541477220 */ /* 0x040fe40000410000 */
[----:B------:R-:W-:-:S02]  /*8390*/  FMUL.FTZ R65, R65, R68 ;  /* 0x0000004441417220 */ /* 0x000fc40000410000 */
[C---:B------:R-:W-:Y:S02]  /*83a0*/  FFMA.FTZ R68, R64.reuse, R68, -R71 ;  /* 0x0000004440447223 */ /* 0x040fe40000010847 */
[----:B------:R-:W-:Y:S02]  /*83b0*/  FFMA.FTZ R65, R64, R69, R65 ;  /* 0x0000004540417223 */ /* 0x000fe40000010041 */
[----:B------:R-:W-:Y:S02]  /*83c0*/  FADD.FTZ R67, R67, R70 ;  /* 0x0000004643437221 */ /* 0x000fe40000010000 */
[----:B-1----:R-:W-:-:S04]  /*83d0*/  FMUL.FTZ R64, R73, R66 ;  /* 0x0000004249407220 */ /* 0x002fc80000410000 */
[CC--:B------:R-:W-:Y:S02]  /*83e0*/  FFMA.FTZ R64, R72.reuse, R67.reuse, R64 ;  /* 0x0000004348407223 */ /* 0x0c0fe40000010040 */
[----:B------:R-:W-:Y:S02]  /*83f0*/  FMUL.FTZ R67, R73, R67 ;  /* 0x0000004349437220 */ /* 0x000fe40000410000 */
[----:B------:R-:W-:Y:S02]  /*8400*/  FADD.FTZ R64, R75, R64 ;  /* 0x000000404b407221 */ /* 0x000fe40000010000 */
[----:B------:R-:W-:Y:S02]  /*8410*/  FFMA.FTZ R69, R72, R66, -R67 ;  /* 0x0000004248457223 */ /* 0x000fe40000010843 */
[C---:B------:R-:W-:Y:S02]  /*8420*/  FMUL.FTZ R67, R73.reuse, R65 ;  /* 0x0000004149437220 */ /* 0x040fe40000410000 */
[----:B------:R-:W-:-:S02]  /*8430*/  FMUL.FTZ R73, R73, R68 ;  /* 0x0000004449497220 */ /* 0x000fc40000410000 */
[----:B------:R-:W-:Y:S02]  /*8440*/  FADD.FTZ R69, R74, R69 ;  /* 0x000000454a457221 */ /* 0x000fe40000010000 */
[C---:B------:R-:W-:Y:S02]  /*8450*/  FFMA.FTZ R73, R72.reuse, R65, R73 ;  /* 0x0000004148497223 */ /* 0x040fe40000010049 */
[C---:B--2---:R-:W-:Y:S02]  /*8460*/  FMUL.FTZ R65, R77.reuse, R64 ;  /* 0x000000404d417220 */ /* 0x044fe40000410000 */
[----:B------:R-:W-:Y:S02]  /*8470*/  FFMA.FTZ R67, R72, R68, -R67 ;  /* 0x0000004448437223 */ /* 0x000fe40000010843 */
[-C--:B------:R-:W-:Y:S02]  /*8480*/  FFMA.FTZ R71, R76, R69.reuse, -R65 ;  /* 0x000000454c477223 */ /* 0x080fe40000010841 */
[----:B------:R-:W-:-:S02]  /*8490*/  FMUL.FTZ R69, R77, R69 ;  /* 0x000000454d457220 */ /* 0x000fc40000410000 */
[C---:B------:R-:W-:Y:S02]  /*84a0*/  FMUL.FTZ R65, R77.reuse, R73 ;  /* 0x000000494d417220 */ /* 0x040fe40000410000 */
[-C--:B------:R-:W-:Y:S02]  /*84b0*/  FMUL.FTZ R77, R77, R67.reuse ;  /* 0x000000434d4d7220 */ /* 0x080fe40000410000 */
[C---:B------:R-:W-:Y:S02]  /*84c0*/  FFMA.FTZ R68, R76.reuse, R67, -R65 ;  /* 0x000000434c447223 */ /* 0x040fe40000010841 */
[C---:B------:R-:W-:Y:S02]  /*84d0*/  FFMA.FTZ R64, R76.reuse, R64, R69 ;  /* 0x000000404c407223 */ /* 0x040fe40000010045 */
[----:B------:R-:W-:Y:S02]  /*84e0*/  FFMA.FTZ R73, R76, R73, R77 ;  /* 0x000000494c497223 */ /* 0x000fe4000001004d */
[----:B------:R-:W-:-:S02]  /*84f0*/  FADD.FTZ R77, R78, R71 ;  /* 0x000000474e4d7221 */ /* 0x000fc40000010000 */
[----:B------:R-:W-:Y:S01]  /*8500*/  FADD.FTZ R76, R79, R64 ;  /* 0x000000404f4c7221 */ /* 0x000fe20000010000 */
[----:B------:R-:W-:Y:S02]  /*8510*/  MOV R79, R68 ;  /* 0x00000044004f7202 */ /* 0x000fe40000000f00 */
[----:B------:R-:W-:Y:S01]  /*8520*/  MOV R78, R73 ;  /* 0x00000049004e7202 */ /* 0x000fe20000000f00 */
[----:B------:R-:W-:Y:S05]  /*8530*/  BRA.DIV ~URZ, `(.L_x_83) ;  /* 0x000058a27f007947 */ /* 0x000fea000b800000 */
[----:B------:R0:W1:Y:S02]  /*8540*/  SHFL.DOWN PT, R70, R68, 0x1, 0x1f ;  /* 0x08201f0044467f89 */ /* 0x00006400000e0000 */
.L_x_121:
[----:B------:R-:W-:Y:S05]  /*8550*/  BRA.DIV ~URZ, `(.L_x_84) ;  /* 0x000058f27f007947 */ /* 0x000fea000b800000 */
[----:B------:R2:W3:Y:S04]  /*8560*/  SHFL.DOWN PT, R71, R73, 0x1, 0x1f ;  /* 0x08201f0049477f89 */ /* 0x0004e800000e0000 */
[----:B------:R2:W4:Y:S04]  /*8570*/  SHFL.DOWN PT, R72, R77, 0x1, 0x1f ;  /* 0x08201f004d487f89 */ /* 0x00052800000e0000 */
[----:B------:R2:W0:Y:S02]  /*8580*/  SHFL.DOWN PT, R69, R76, 0x1, 0x1f ;  /* 0x08201f004c457f89 */ /* 0x00042400000e0000 */
.L_x_122:
[----:B------:R-:W-:Y:S01]  /*8590*/  BSSY B1, `(.L_x_85) ;  /* 0x000000d000017945 */ /* 0x000fe20003800000 */
[----:B------:R-:W-:Y:S05]  /*85a0*/  @!P0 BRA `(.L_x_86) ;  /* 0x000000b000008947 */ /* 0x000fea0003800000 */
[C---:B0-----:R-:W-:Y:S02]  /*85b0*/  FMUL.FTZ R64, R78.reuse, R69 ;  /* 0x000000454e407220 */ /* 0x041fe40000410000 */
[----:B----4-:R-:W-:-:S02]  /*85c0*/  FMUL.FTZ R66, R78, R72 ;  /* 0x000000484e427220 */ /* 0x010fc40000410000 */
[C---:B------:R-:W-:Y:S02]  /*85d0*/  FFMA.FTZ R72, R79.reuse, R72, -R64 ;  /* 0x000000484f487223 */ /* 0x040fe40000010840 */
[C---:B---3--:R-:W-:Y:S02]  /*85e0*/  FMUL.FTZ R64, R78.reuse, R71 ;  /* 0x000000474e407220 */ /* 0x048fe40000410000 */
[-C--:B-1----:R-:W-:Y:S02]  /*85f0*/  FMUL.FTZ R78, R78, R70.reuse ;  /* 0x000000464e4e7220 */ /* 0x082fe40000410000 */
[C---:B------:R-:W-:Y:S02]  /*8600*/  FFMA.FTZ R64, R79.reuse, R70, -R64 ;  /* 0x000000464f407223 */ /* 0x040fe40000010840 */
[C---:B------:R-:W-:Y:S02]  /*8610*/  FFMA.FTZ R69, R79.reuse, R69, R66 ;  /* 0x000000454f457223 */ /* 0x040fe40000010042 */
[----:B------:R-:W-:Y:S01]  /*8620*/  FFMA.FTZ R78, R79, R71, R78 ;  /* 0x000000474f4e7223 */ /* 0x000fe2000001004e */
[----:B------:R-:W-:Y:S01]  /*8630*/  MOV R79, R64 ;  /* 0x00000040004f7202 */ /* 0x000fe20000000f00 */
[----:B--2---:R-:W-:-:S02]  /*8640*/  FADD.FTZ R77, R77, R72 ;  /* 0x000000484d4d7221 */ /* 0x004fc40000010000 */
[----:B------:R-:W-:Y:S02]  /*8650*/  FADD.FTZ R76, R76, R69 ;  /* 0x000000454c4c7221 */ /* 0x000fe40000010000 */
.L_x_86:
[----:B------:R-:W-:Y:S05]  /*8660*/  BSYNC B1 ;  /* 0x0000000000017941 */ /* 0x000fea0003800000 */
.L_x_85:
[----:B------:R-:W-:Y:S01]  /*8670*/  ISETP.GT.U32.AND P0, PT, R131, 0x1d, PT ;  /* 0x0000001d8300780c */ /* 0x000fe20003f04070 */
[----:B------:R-:W-:Y:S05]  /*8680*/  BRA.DIV ~URZ, `(.L_x_87) ;  /* 0x000059127f007947 */ /* 0x000fea000b800000 */
[----:B---3--:R3:W2:Y:S04]  /*8690*/  SHFL.DOWN PT, R71, R79, 0x2, 0x1f ;  /* 0x08401f004f477f89 */ /* 0x0086a800000e0000 */
[----:B-1----:R3:W1:Y:S04]  /*86a0*/  SHFL.DOWN PT, R70, R78, 0x2, 0x1f ;  /* 0x08401f004e467f89 */ /* 0x00266800000e0000 */
[----:B----4-:R3:W4:Y:S04]  /*86b0*/  SHFL.DOWN PT, R72, R77, 0x2, 0x1f ;  /* 0x08401f004d487f89 */ /* 0x01072800000e0000 */
[----:B0-----:R3:W0:Y:S02]  /*86c0*/  SHFL.DOWN PT, R69, R76, 0x2, 0x1f ;  /* 0x08401f004c457f89 */ /* 0x00162400000e0000 */
.L_x_123:
[----:B------:R-:W-:Y:S01]  /*86d0*/  BSSY B1, `(.L_x_88) ;  /* 0x000000d000017945 */ /* 0x000fe20003800000 */
[----:B------:R-:W-:Y:S05]  /*86e0*/  @P0 BRA `(.L_x_89) ;  /* 0x000000b000000947 */ /* 0x000fea0003800000 */
[C---:B0-----:R-:W-:Y:S02]  /*86f0*/  FMUL.FTZ R64, R78.reuse, R69 ;  /* 0x000000454e407220 */ /* 0x041fe40000410000 */
[----:B----4-:R-:W-:-:S02]  /*8700*/  FMUL.FTZ R66, R78, R72 ;  /* 0x000000484e427220 */ /* 0x010fc40000410000 */
[C---:B------:R-:W-:Y:S02]  /*8710*/  FFMA.FTZ R72, R79.reuse, R72, -R64 ;  /* 0x000000484f487223 */ /* 0x040fe40000010840 */
[CC--:B-1----:R-:W-:Y:S02]  /*8720*/  FMUL.FTZ R64, R78.reuse, R70.reuse ;  /* 0x000000464e407220 */ /* 0x0c2fe40000410000 */
[-C--:B--23--:R-:W-:Y:S02]  /*8730*/  FMUL.FTZ R78, R78, R71.reuse ;  /* 0x000000474e4e7220 */ /* 0x08cfe40000410000 */
[C---:B------:R-:W-:Y:S02]  /*8740*/  FFMA.FTZ R64, R79.reuse, R71, -R64 ;  /* 0x000000474f407223 */ /* 0x040fe40000010840 */
[C---:B------:R-:W-:Y:S02]  /*8750*/  FFMA.FTZ R69, R79.reuse, R69, R66 ;  /* 0x000000454f457223 */ /* 0x040fe40000010042 */
[----:B------:R-:W-:Y:S01]  /*8760*/  FFMA.FTZ R78, R79, R70, R78 ;  /* 0x000000464f4e7223 */ /* 0x000fe2000001004e */
[----:B------:R-:W-:Y:S01]  /*8770*/  MOV R79, R64 ;  /* 0x00000040004f7202 */ /* 0x000fe20000000f00 */
[----:B------:R-:W-:-:S02]  /*8780*/  FADD.FTZ R77, R77, R72 ;  /* 0x000000484d4d7221 */ /* 0x000fc40000010000 */
[----:B------:R-:W-:Y:S02]  /*8790*/  FADD.FTZ R76, R76, R69 ;  /* 0x000000454c4c7221 */ /* 0x000fe40000010000 */
.L_x_89:
[----:B------:R-:W-:Y:S05]  /*87a0*/  BSYNC B1 ;  /* 0x0000000000017941 */ /* 0x000fea0003800000 */
.L_x_88:
[----:B------:R-:W-:Y:S01]  /*87b0*/  ISETP.GT.U32.AND P0, PT, R131, 0x1b, PT ;  /* 0x0000001b8300780c */ /* 0x000fe20003f04070 */
[----:B------:R-:W-:Y:S10]  /*87c0*/  BRA.DIV ~URZ, `(.L_x_90) ;  /* 0x000059927f007947 */ /* 0x000ff4000b800000 */
[----:B--2---:R2:W3:Y:S02]  /*87d0*/  SHFL.DOWN PT, R71, R79, 0x4, 0x1f ;  /* 0x08801f004f477f89 */ /* 0x0044e400000e0000 */
.L_x_124:
[----:B------:R-:W-:Y:S05]  /*87e0*/  BRA.DIV ~URZ, `(.L_x_91) ;  /* 0x000059f27f007947 */ /* 0x000fea000b800000 */
[----:B-1----:R1:W2:Y:S04]  /*87f0*/  SHFL.DOWN PT, R70, R78, 0x4, 0x1f ;  /* 0x08801f004e467f89 */ /* 0x0022a800000e0000 */
[----:B----4-:R1:W4:Y:S04]  /*8800*/  SHFL.DOWN PT, R72, R77, 0x4, 0x1f ;  /* 0x08801f004d487f89 */ /* 0x01032800000e0000 */
[----:B0-----:R1:W0:Y:S02]  /*8810*/  SHFL.DOWN PT, R69, R76, 0x4, 0x1f ;  /* 0x08801f004c457f89 */ /* 0x00122400000e0000 */
.L_x_125:
[----:B------:R-:W-:Y:S01]  /*8820*/  BSSY B1, `(.L_x_92) ;  /* 0x000000d000017945 */ /* 0x000fe20003800000 */
[----:B------:R-:W-:Y:S05]  /*8830*/  @P0 BRA `(.L_x_93) ;  /* 0x000000b000000947 */ /* 0x000fea0003800000 */
[C---:B0-----:R-:W-:Y:S02]  /*8840*/  FMUL.FTZ R64, R78.reuse, R69 ;  /* 0x000000454e407220 */ /* 0x041fe40000410000 */
[----:B----4-:R-:W-:-:S02]  /*8850*/  FMUL.FTZ R66, R78, R72 ;  /* 0x000000484e427220 */ /* 0x010fc40000410000 */
[C---:B------:R-:W-:Y:S02]  /*8860*/  FFMA.FTZ R72, R79.reuse, R72, -R64 ;  /* 0x000000484f487223 */ /* 0x040fe40000010840 */
[CC--:B--2---:R-:W-:Y:S02]  /*8870*/  FMUL.FTZ R64, R78.reuse, R70.reuse ;  /* 0x000000464e407220 */ /* 0x0c4fe40000410000 */
[-C--:B-1-3--:R-:W-:Y:S02]  /*8880*/  FMUL.FTZ R78, R78, R71.reuse ;  /* 0x000000474e4e7220 */ /* 0x08afe40000410000 */
[C---:B------:R-:W-:Y:S02]  /*8890*/  FFMA.FTZ R64, R79.reuse, R71, -R64 ;  /* 0x000000474f407223 */ /* 0x040fe40000010840 */
[C---:B------:R-:W-:Y:S02]  /*88a0*/  FFMA.FTZ R69, R79.reuse, R69, R66 ;  /* 0x000000454f457223 */ /* 0x040fe40000010042 */
[----:B------:R-:W-:Y:S01]  /*88b0*/  FFMA.FTZ R78, R79, R70, R78 ;  /* 0x000000464f4e7223 */ /* 0x000fe2000001004e */
[----:B------:R-:W-:Y:S01]  /*88c0*/  MOV R79, R64 ;  /* 0x00000040004f7202 */ /* 0x000fe20000000f00 */
[----:B------:R-:W-:-:S02]  /*88d0*/  FADD.FTZ R77, R77, R72 ;  /* 0x000000484d4d7221 */ /* 0x000fc40000010000 */
[----:B------:R-:W-:Y:S02]  /*88e0*/  FADD.FTZ R76, R76, R69 ;  /* 0x000000454c4c7221 */ /* 0x000fe40000010000 */
.L_x_93:
[----:B------:R-:W-:Y:S05]  /*88f0*/  BSYNC B1 ;  /* 0x0000000000017941 */ /* 0x000fea0003800000 */
.L_x_92:
[----:B------:R-:W-:Y:S01]  /*8900*/  ISETP.GT.U32.AND P0, PT, R131, 0x17, PT ;  /* 0x000000178300780c */ /* 0x000fe20003f04070 */
[----:B------:R-:W-:Y:S05]  /*8910*/  BRA.DIV ~URZ, `(.L_x_94) ;  /* 0x00005a127f007947 */ /* 0x000fea000b800000 */
[----:B---3--:R3:W1:Y:S04]  /*8920*/  SHFL.DOWN PT, R71, R79, 0x8, 0x1f ;  /* 0x09001f004f477f89 */ /* 0x00866800000e0000 */
[----:B--2---:R3:W2:Y:S04]  /*8930*/  SHFL.DOWN PT, R70, R78, 0x8, 0x1f ;  /* 0x09001f004e467f89 */ /* 0x0046a800000e0000 */
[----:B----4-:R3:W4:Y:S04]  /*8940*/  SHFL.DOWN PT, R72, R77, 0x8, 0x1f ;  /* 0x09001f004d487f89 */ /* 0x01072800000e0000 */
[----:B0-----:R3:W0:Y:S02]  /*8950*/  SHFL.DOWN PT, R69, R76, 0x8, 0x1f ;  /* 0x09001f004c457f89 */ /* 0x00162400000e0000 */
.L_x_126:
        /* <DEDUP_REMOVED lines=13> */
.L_x_96:
[----:B------:R-:W-:Y:S05]  /*8a30*/  BSYNC B1 ;  /* 0x0000000000017941 */ /* 0x000fea0003800000 */
.L_x_95:
[----:B------:R-:W-:Y:S01]  /*8a40*/  ISETP.GT.U32.AND P0, PT, R131, 0xf, PT ;  /* 0x0000000f8300780c */ /* 0x000fe20003f04070 */
[----:B------:R-:W-:Y:S10]  /*8a50*/  BRA.DIV ~URZ, `(.L_x_97) ;  /* 0x00005a927f007947 */ /* 0x000ff4000b800000 */
[----:B-1----:R1:W3:Y:S02]  /*8a60*/  SHFL.DOWN PT, R71, R79, 0x10, 0x1f ;  /* 0x0a001f004f477f89 */ /* 0x0022e400000e0000 */
.L_x_127:
[----:B------:R-:W-:Y:S05]  /*8a70*/  BRA.DIV ~URZ, `(.L_x_98) ;  /* 0x00005af27f007947 */ /* 0x000fea000b800000 */
[----:B--2---:R2:W1:Y:S04]  /*8a80*/  SHFL.DOWN PT, R70, R78, 0x10, 0x1f ;  /* 0x0a001f004e467f89 */ /* 0x00446800000e0000 */
[----:B----4-:R2:W4:Y:S04]  /*8a90*/  SHFL.DOWN PT, R72, R77, 0x10, 0x1f ;  /* 0x0a001f004d487f89 */ /* 0x01052800000e0000 */
[----:B0-----:R2:W0:Y:S02]  /*8aa0*/  SHFL.DOWN PT, R69, R76, 0x10, 0x1f ;  /* 0x0a001f004c457f89 */ /* 0x00142400000e0000 */
.L_x_128:
        /* <DEDUP_REMOVED lines=13> */
.L_x_100:
[----:B------:R-:W-:Y:S05]  /*8b80*/  BSYNC B1 ;  /* 0x0000000000017941 */ /* 0x000fea0003800000 */
.L_x_99:
[----:B------:R-:W-:Y:S05]  /*8b90*/  BRA.DIV ~URZ, `(.L_x_101) ;  /* 0x00005b227f007947 */ /* 0x000fea000b800000 */
[----:B------:R-:W5:Y:S04]  /*8ba0*/  SHFL.IDX PT, R64, R78, RZ, 0x1f ;  /* 0x00001fff4e407589 */ /* 0x000f6800000e0000 */
[----:B------:R-:W2:Y:S04]  /*8bb0*/  SHFL.IDX PT, R252, R79, RZ, 0x1f ;  /* 0x00001fff4ffc7589 */ /* 0x000ea800000e0000 */
[----:B-1----:R-:W1:Y:S04]  /*8bc0*/  SHFL.DOWN PT, R70, R79, 0x1, 0x1f ;  /* 0x08201f004f467f89 */ /* 0x002e6800000e0000 */
[----:B---3--:R-:W3:Y:S04]  /*8bd0*/  SHFL.DOWN PT, R71, R78, 0x1, 0x1f ;  /* 0x08201f004e477f89 */ /* 0x008ee800000e0000 */
[----:B------:R-:W4:Y:S04]  /*8be0*/  SHFL.IDX PT, R251, R77, RZ, 0x1f ;  /* 0x00001fff4dfb7589 */ /* 0x000f2800000e0000 */
[----:B----4-:R-:W4:Y:S04]  /*8bf0*/  SHFL.DOWN PT, R72, R77, 0x1, 0x1f ;  /* 0x08201f004d487f89 */ /* 0x010f2800000e0000 */
[----:B------:R-:W0:Y:S01]  /*8c00*/  SHFL.IDX PT, R250, R76, RZ, 0x1f ;  /* 0x00001fff4cfa7589 */ /* 0x000e2200000e0000 */
[----:B-----5:R-:W-:-:S02]  /*8c10*/  FMUL.FTZ R247, R63, R64 ;  /* 0x000000403ff77220 */ /* 0x020fc40000410000 */
[----:B------:R-:W-:Y:S01]  /*8c20*/  FMUL.FTZ R246, R62, R64 ;  /* 0x000000403ef67220 */ /* 0x000fe20000410000 */
[----:B0-----:R-:W0:Y:S01]  /*8c30*/  SHFL.DOWN PT, R69, R76, 0x1, 0x1f ;  /* 0x08201f004c457f89 */ /* 0x001e2200000e0000 */
[C---:B--2---:R-:W-:Y:S02]  /*8c40*/  FMUL.FTZ R249, R60.reuse, R252 ;  /* 0x000000fc3cf97220 */ /* 0x044fe40000410000 */
[----:B------:R-:W-:Y:S01]  /*8c50*/  FMUL.FTZ R248, R60, R64 ;  /* 0x000000403cf87220 */ /* 0x000fe20000410000 */
[----:B------:R-:W2:Y:S01]  /*8c60*/  SHFL.IDX PT, R73, R62, RZ, 0x1f ;  /* 0x00001fff3e497589 */ /* 0x000ea200000e0000 */
[-C--:B------:R-:W-:Y:S02]  /*8c70*/  FFMA.FTZ R247, R62, R252.reuse, -R247 ;  /* 0x000000fc3ef77223 */ /* 0x080fe400000108f7 */
[----:B------:R-:W-:Y:S01]  /*8c80*/  FFMA.FTZ R246, R63, R252, R246 ;  /* 0x000000fc3ff67223 */ /* 0x000fe200000100f6 */
[----:B------:R-:W0:Y:S04]  /*8c90*/  SHFL.IDX PT, R67, R63, RZ, 0x1f ;  /* 0x00001fff3f437589 */ /* 0x000e2800000e0000 */
[----:B------:R-:W0:Y:S04]  /*8ca0*/  SHFL.IDX PT, R74, R61, RZ, 0x1f ;  /* 0x00001fff3d4a7589 */ /* 0x000e2800000e0000 */
[----:B------:R5:W0:Y:S02]  /*8cb0*/  SHFL.IDX PT, R75, R60, RZ, 0x1f ;  /* 0x00001fff3c4b7589 */ /* 0x000a2400000e0000 */
[----:B-----5:R-:W-:-:S02]  /*8cc0*/  FMUL.FTZ R60, R61, R64 ;  /* 0x000000403d3c7220 */ /* 0x020fc40000410000 */
.L_x_129:
[----:B-1-34-:R-:W-:Y:S01]  /*8cd0*/  ISETP.NE.AND P0, PT, R135, 0x1f, PT ;  /* 0x0000001f8700780c */ /* 0x01afe20003f05270 */
[----:B------:R-:W-:Y:S01]  /*8ce0*/  BSSY B1, `(.L_x_102) ;  /* 0x000000f000017945 */ /* 0x000fe20003800000 */
[----:B0-----:R-:W-:-:S02]  /*8cf0*/  MOV R64, R75 ;  /* 0x0000004b00407202 */ /* 0x001fc40000000f00 */
[----:B------:R-:W-:Y:S02]  /*8d00*/  MOV R65, R74 ;  /* 0x0000004a00417202 */ /* 0x000fe40000000f00 */
[----:B--2---:R-:W-:-:S07]  /*8d10*/  MOV R66, R73 ;  /* 0x0000004900427202 */ /* 0x004fce0000000f00 */
[----:B------:R-:W-:Y:S05]  /*8d20*/  @!P0 BRA `(.L_x_103) ;  /* 0x000000a000008947 */ /* 0x000fea0003800000 */
[-C--:B------:R-:W-:Y:S02]  /*8d30*/  FMUL.FTZ R63, R67, R71.reuse ;  /* 0x00000047433f7220 */ /* 0x080fe40000410000 */
[CC--:B------:R-:W-:Y:S02]  /*8d40*/  FMUL.FTZ R62, R66.reuse, R71.reuse ;  /* 0x00000047423e7220 */ /* 0x0c0fe40000410000 */
[-C--:B------:R-:W-:Y:S02]  /*8d50*/  FFMA.FTZ R73, R66, R70.reuse, -R63 ;  /* 0x0000004642497223 */ /* 0x080fe4000001083f */
[-C--:B------:R-:W-:Y:S02]  /*8d60*/  FMUL.FTZ R63, R65, R71.reuse ;  /* 0x00000047413f7220 */ /* 0x080fe40000410000 */
[----:B------:R-:W-:Y:S02]  /*8d70*/  FFMA.FTZ R62, R67, R70, R62 ;  /* 0x00000046433e7223 */ /* 0x000fe4000001003e */
[----:B------:R-:W-:-:S02]  /*8d80*/  FMUL.FTZ R71, R64, R71 ;  /* 0x0000004740477220 */ /* 0x000fc40000410000 */
[-C--:B------:R-:W-:Y:S02]  /*8d90*/  FFMA.FTZ R64, R64, R70.reuse, -R63 ;  /* 0x0000004640407223 */ /* 0x080fe4000001083f */
[----:B------:R-:W-:Y:S02]  /*8da0*/  FFMA.FTZ R65, R65, R70, R71 ;  /* 0x0000004641417223 */ /* 0x000fe40000010047 */
[----:B------:R-:W-:Y:S02]  /*8db0*/  FADD.FTZ R66, R73, R72 ;  /* 0x0000004849427221 */ /* 0x000fe40000010000 */
[----:B------:R-:W-:Y:S02]  /*8dc0*/  FADD.FTZ R67, R62, R69 ;  /* 0x000000453e437221 */ /* 0x000fe40000010000 */
.L_x_103:
[----:B------:R-:W-:Y:S05]  /*8dd0*/  BSYNC B1 ;  /* 0x0000000000017941 */ /* 0x000fea0003800000 */
.L_x_102:
[----:B------:R-:W0:Y:S01]  /*8de0*/  LDS.128 R76, [R245+0x1b40] ;  /* 0x001b4000f54c7984 */ /* 0x000e220000000c00 */
[----:B------:R-:W-:Y:S02]  /*8df0*/  FFMA.FTZ R61, R61, R252, R248 ;  /* 0x000000fc3d3d7223 */ /* 0x000fe400000100f8 */
[----:B------:R-:W-:Y:S01]  /*8e00*/  FADD.FTZ R60, -R60, R249 ;  /* 0x000000f93c3c7221 */ /* 0x000fe20000010100 */
[----:B------:R-:W1:Y:S04]  /*8e10*/  LDS.128 R68, [R245+0x1b30] ;  /* 0x001b3000f5447984 */ /* 0x000e680000000c00 */
[----:B------:R-:W-:Y:S01]  /*8e20*/  STS.128 [R245+0x1b40], R64 ;  /* 0x001b4040f5007388 */ /* 0x000fe20000000c00 */
[----:B0-----:R-:W-:-:S02]  /*8e30*/  FMUL.FTZ R63, R77, R67 ;  /* 0x000000434d3f7220 */ /* 0x001fc40000410000 */
[CC--:B------:R-:W-:Y:S02]  /*8e40*/  FMUL.FTZ R62, R77.reuse, R66.reuse ;  /* 0x000000424d3e7220 */ /* 0x0c0fe40000410000 */
[C---:B------:R-:W-:Y:S02]  /*8e50*/  FFMA.FTZ R63, R76.reuse, R66, -R63 ;  /* 0x000000424c3f7223 */ /* 0x040fe4000001083f */
[----:B------:R-:W-:Y:S02]  /*8e60*/  FFMA.FTZ R62, R76, R67, R62 ;  /* 0x000000434c3e7223 */ /* 0x000fe4000001003e */
[----:B------:R-:W-:Y:S02]  /*8e70*/  FADD.FTZ R74, R78, R63 ;  /* 0x0000003f4e4a7221 */ /* 0x000fe40000010000 */
[C---:B------:R-:W-:Y:S02]  /*8e80*/  FMUL.FTZ R63, R77.reuse, R65 ;  /* 0x000000414d3f7220 */ /* 0x040fe40000410000 */
[----:B------:R-:W-:-:S02]  /*8e90*/  FMUL.FTZ R73, R77, R64 ;  /* 0x000000404d497220 */ /* 0x000fc40000410000 */
[----:B------:R-:W-:Y:S02]  /*8ea0*/  FADD.FTZ R75, R79, R62 ;  /* 0x0000003e4f4b7221 */ /* 0x000fe40000010000 */
[C---:B------:R-:W-:Y:S02]  /*8eb0*/  FFMA.FTZ R72, R76.reuse, R64, -R63 ;  /* 0x000000404c487223 */ /* 0x040fe4000001083f */
[----:B------:R-:W-:Y:S02]  /*8ec0*/  FFMA.FTZ R73, R76, R65, R73 ;  /* 0x000000414c497223 */ /* 0x000fe40000010049 */
[----:B------:R-:W0:Y:S01]  /*8ed0*/  LDS.128 R76, [R245+0x1b20] ;  /* 0x001b2000f54c7984 */ /* 0x000e220000000c00 */
[CC--:B-1----:R-:W-:Y:S02]  /*8ee0*/  FMUL.FTZ R63, R69.reuse, R75.reuse ;  /* 0x0000004b453f7220 */ /* 0x0c2fe40000410000 */
[----:B------:R-:W-:Y:S01]  /*8ef0*/  FMUL.FTZ R62, R69, R74 ;  /* 0x0000004a453e7220 */ /* 0x000fe20000410000 */
[----:B------:R1:W-:Y:S03]  /*8f00*/  STS.128 [R245+0x1b30], R72 ;  /* 0x001b3048f5007388 */ /* 0x0003e60000000c00 */
[----:B------:R-:W-:-:S02]  /*8f10*/  FFMA.FTZ R62, R68, R75, R62 ;  /* 0x0000004b443e7223 */ /* 0x000fc4000001003e */
[----:B-1----:R-:W-:Y:S02]  /*8f20*/  FFMA.FTZ R74, R68, R74, -R63 ;  /* 0x0000004a444a7223 */ /* 0x002fe4000001083f */
[----:B------:R-:W-:Y:S02]  /*8f30*/  FMUL.FTZ R63, R69, R73 ;  /* 0x00000049453f7220 */ /* 0x000fe40000410000 */
[----:B------:R-:W-:Y:S02]  /*8f40*/  FADD.FTZ R74, R70, R74 ;  /* 0x0000004a464a7221 */ /* 0x000fe40000010000 */
[----:B------:R-:W-:Y:S02]  /*8f50*/  FADD.FTZ R75, R71, R62 ;  /* 0x0000003e474b7221 */ /* 0x000fe40000010000 */
[-C--:B------:R-:W-:Y:S02]  /*8f60*/  FMUL.FTZ R69, R69, R72.reuse ;  /* 0x0000004845457220 */ /* 0x080fe40000410000 */
[----:B------:R-:W-:-:S02]  /*8f70*/  FFMA.FTZ R72, R68, R72, -R63 ;  /* 0x0000004844487223 */ /* 0x000fc4000001083f */
[----:B------:R-:W-:-:S05]  /*8f80*/  FFMA.FTZ R73, R68, R73, R69 ;  /* 0x0000004944497223 */ /* 0x000fca0000010045 */
[----:B------:R1:W-:Y:S01]  /*8f90*/  STS.128 [R245+0x1b20], R72 ;  /* 0x001b2048f5007388 */ /* 0x0003e20000000c00 */
[CC--:B0-----:R-:W-:Y:S02]  /*8fa0*/  FMUL.FTZ R62, R77.reuse, R74.reuse ;  /* 0x0000004a4d3e7220 */ /* 0x0c1fe40000410000 */
[CC--:B------:R-:W-:Y:S02]  /*8fb0*/  FMUL.FTZ R63, R77.reuse, R75.reuse ;  /* 0x0000004b4d3f7220 */ /* 0x0c0fe40000410000 */
[C---:B------:R-:W-:Y:S02]  /*8fc0*/  FFMA.FTZ R68, R76.reuse, R75, R62 ;  /* 0x0000004b4c447223 */ /* 0x040fe4000001003e */
[----:B------:R-:W-:Y:S02]  /*8fd0*/  FFMA.FTZ R69, R76, R74, -R63 ;  /* 0x0000004a4c457223 */ /* 0x000fe4000001083f */
[C---:B------:R-:W-:Y:S02]  /*8fe0*/  FMUL.FTZ R62, R77.reuse, R72 ;  /* 0x000000484d3e7220 */ /* 0x040fe40000410000 */
[----:B------:R-:W-:-:S02]  /*8ff0*/  FMUL.FTZ R63, R77, R73 ;  /* 0x000000494d3f7220 */ /* 0x000fc40000410000 */
[C---:B------:R-:W-:Y:S02]  /*9000*/  FFMA.FTZ R77, R76.reuse, R73, R62 ;  /* 0x000000494c4d7223 */ /* 0x040fe4000001003e */
[----:B------:R-:W-:Y:S02]  /*9010*/  FFMA.FTZ R76, R76, R72, -R63 ;  /* 0x000000484c4c7223 */ /* 0x000fe4000001083f */
[----:B------:R-:W-:Y:S02]  /*9020*/  FADD.FTZ R78, R78, R69 ;  /* 0x000000454e4e7221 */ /* 0x000fe40000010000 */
[----:B------:R-:W-:Y:S02]  /*9030*/  FADD.FTZ R79, R79, R68 ;  /* 0x000000444f4f7221 */ /* 0x000fe40000010000 */
[----:B------:R-:W-:Y:S02]  /*9040*/  FADD.FTZ R62, R247, R251 ;  /* 0x000000fbf73e7221 */ /* 0x000fe40000010000 */
[----:B------:R-:W-:Y:S01]  /*9050*/  FADD.FTZ R63, R246, R250 ;  /* 0x000000faf63f7221 */ /* 0x000fe20000010000 */
[----:B------:R1:W-:Y:S04]  /*9060*/  STS.128 [R245+0x1b10], R76 ;  /* 0x001b104cf5007388 */ /* 0x0003e80000000c00 */
.L_x_82:
[----:B-1----:R-:W-:Y:S05]  /*9070*/  BSYNC B0 ;  /* 0x0000000000007941 */ /* 0x002fea0003800000 */
.L_x_81:
[----:B------:R-:W-:Y:S01]  /*9080*/  WARPSYNC 0xffffffff ;  /* 0xffffffff00007948 */ /* 0x000fe20003800000 */
[----:B------:R-:W-:Y:S01]  /*9090*/  BAR.SYNC.DEFER_BLOCKING 0x0 ;  /* 0x0000000000007b1d */ /* 0x000fe20000010000 */
[----:B------:R-:W-:Y:S01]  /*90a0*/  FFMA.FTZ R76, R18, R237, RZ ;  /* 0x000000ed124c7223 */ /* 0x000fe200000100ff */
[----:B------:R-:W-:Y:S01]  /*90b0*/  ISETP.GT.AND P0, PT, R134, 0x1e, PT ;  /* 0x0000001e8600780c */ /* 0x000fe20003f04270 */
[----:B------:R-:W-:Y:S01]  /*90c0*/  FFMA.FTZ R77, R18, -R229, RZ ;  /* 0x800000e5124d7223 */ /* 0x000fe200000100ff */
[----:B------:R-:W-:Y:S01]  /*90d0*/  ISETP.NE.AND P2, PT, R134, RZ, PT ;  /* 0x000000ff8600720c */ /* 0x000fe20003f45270 */
[----:B------:R-:W-:Y:S01]  /*90e0*/  FFMA.FTZ R76, R17, R236, R76 ;  /* 0x000000ec114c7223 */ /* 0x000fe2000001004c */
[----:B------:R-:W-:Y:S01]  /*90f0*/  BSSY B0, `(.L_x_104) ;  /* 0x00001fb000007945 */ /* 0x000fe20003800000 */
[----:B------:R-:W-:-:S02]  /*9100*/  FADD.FTZ R244, RZ, R244 ;  /* 0x000000f4fff47221 */ /* 0x000fc40000010000 */
[----:B------:R-:W-:-:S04]  /*9110*/  FFMA.FTZ R79, R15, R235, R76 ;  /* 0x000000eb0f4f7223 */ /* 0x000fc8000001004c */
[----:B------:R-:W-:Y:S01]  /*9120*/  FFMA.FTZ R78, R14, R234, R79 ;  /* 0x000000ea0e4e7223 */ /* 0x000fe2000001004f */
[----:B0-----:R-:W0:Y:S04]  /*9130*/  LDS.64 R64, [R172.X16+0x1b18] ;  /* 0x001b1800ac407984 */ /* 0x001e28000000ca00 */
[----:B------:R1:W-:Y:S01]  /*9140*/  @!P1 STS.128 [R0.X16+0x3910], R60 ;  /* 0x0039103c00009388 */ /* 0x0003e2000000cc00 */
[-C--:B0-----:R-:W-:Y:S02]  /*9150*/  FMUL.FTZ R67, R65, -R95.reuse ;  /* 0x8000005f41437220 */ /* 0x081fe40000410000 */
[C---:B------:R-:W-:Y:S02]  /*9160*/  FMUL.FTZ R95, R64.reuse, -R95 ;  /* 0x8000005f405f7220 */ /* 0x040fe40000410000 */
[----:B------:R-:W-:-:S02]  /*9170*/  FFMA.FTZ R67, R64, R94, -R67 ;  /* 0x0000005e40437223 */ /* 0x000fc40000010843 */
[----:B------:R-:W-:Y:S02]  /*9180*/  FFMA.FTZ R64, R65, R94, R95 ;  /* 0x0000005e41407223 */ /* 0x000fe4000001005f */
[----:B------:R-:W-:Y:S02]  /*9190*/  FADD.FTZ R174, R174, R67 ;  /* 0x00000043aeae7221 */ /* 0x000fe40000010000 */
[----:B------:R-:W-:Y:S02]  /*91a0*/  FADD.FTZ R64, -R173, R64 ;  /* 0x00000040ad407221 */ /* 0x000fe40000010100 */
[C---:B------:R-:W-:Y:S02]  /*91b0*/  FMUL.FTZ R65, R160.reuse, -R174 ;  /* 0x800000aea0417220 */ /* 0x040fe40000410000 */
[-C--:B------:R-:W-:Y:S02]  /*91c0*/  FMUL.FTZ R160, R160, -R64.reuse ;  /* 0x80000040a0a07220 */ /* 0x080fe40000410000 */
[----:B------:R-:W-:-:S02]  /*91d0*/  FFMA.FTZ R66, R159, R64, R65 ;  /* 0x000000409f427223 */ /* 0x000fc40000010041 */
[----:B------:R-:W-:Y:S02]  /*91e0*/  FFMA.FTZ R65, R159, R174, -R160 ;  /* 0x000000ae9f417223 */ /* 0x000fe400000108a0 */
[----:B------:R-:W-:Y:S02]  /*91f0*/  FADD.FTZ R175, -R175, R66 ;  /* 0x00000042afaf7221 */ /* 0x000fe40000010100 */
[----:B------:R-:W-:Y:S02]  /*9200*/  FADD.FTZ R65, R176, R65 ;  /* 0x00000041b0417221 */ /* 0x000fe40000010000 */
[C---:B------:R-:W-:Y:S02]  /*9210*/  FMUL.FTZ R66, R158.reuse, -R175 ;  /* 0x800000af9e427220 */ /* 0x040fe40000410000 */
[-C--:B------:R-:W-:Y:S02]  /*9220*/  FMUL.FTZ R158, R158, -R65.reuse ;  /* 0x800000419e9e7220 */ /* 0x080fe40000410000 */
        /* <DEDUP_REMOVED lines=19> */
[----:B------:R-:W-:Y:S01]  /*9360*/  FFMA.FTZ R69, R151, R182, -R152 ;  /* 0x000000b697457223 */ /* 0x000fe20000010898 */
[----:B------:R-:W-:Y:S01]  /*9370*/  PRMT R152, RZ, 0x5410, R89 ;  /* 0x00005410ff987816 */ /* 0x000fe20000000059 */
        /* <DEDUP_REMOVED lines=37> */
[----:B------:R-:W-:Y:S02]  /*95d0*/  FFMA.FTZ R76, R17, -R228, R77 ;  /* 0x800000e4114c7223 */ /* 0x000fe4000001004d */
[----:B------:R-:W-:Y:S02]  /*95e0*/  FFMA.FTZ R77, R13, R233, R78 ;  /* 0x000000e90d4d7223 */ /* 0x000fe4000001004e */
[----:B------:R-:W-:Y:S02]  /*95f0*/  FADD.FTZ R75, R196, R75 ;  /* 0x0000004bc44b7221 */ /* 0x000fe40000010000 */
[----:B-1----:R-:W-:-:S02]  /*9600*/  FMUL.FTZ R60, R164, -R195 ;  /* 0x800000c3a43c7220 */ /* 0x002fc40000410000 */
[----:B------:R-:W-:Y:S02]  /*9610*/  FFMA.FTZ R63, R15, -R227, R76 ;  /* 0x800000e30f3f7223 */ /* 0x000fe4000001004c */
[----:B------:R-:W-:Y:S02]  /*9620*/  FFMA.FTZ R62, R12, R232, R77 ;  /* 0x000000e80c3e7223 */ /* 0x000fe4000001004d */
[----:B------:R-:W-:Y:S02]  /*9630*/  FFMA.FTZ R61, R165, R75, -R60 ;  /* 0x0000004ba53d7223 */ /* 0x000fe4000001083c */
[----:B------:R-:W-:Y:S02]  /*9640*/  FFMA.FTZ R60, R14, -R226, R63 ;  /* 0x800000e20e3c7223 */ /* 0x000fe4000001003f */
[----:B------:R-:W-:Y:S02]  /*9650*/  FFMA.FTZ R63, R11, R231, R62 ;  /* 0x000000e70b3f7223 */ /* 0x000fe4000001003e */
[----:B------:R-:W-:-:S02]  /*9660*/  FADD.FTZ R198, R198, R61 ;  /* 0x0000003dc6c67221 */ /* 0x000fc40000010000 */
[----:B------:R-:W-:Y:S02]  /*9670*/  FFMA.FTZ R61, R13, -R225, R60 ;  /* 0x800000e10d3d7223 */ /* 0x000fe4000001003c */
[----:B------:R-:W-:Y:S02]  /*9680*/  FMUL.FTZ R164, R164, -R75 ;  /* 0x8000004ba4a47220 */ /* 0x000fe40000410000 */
[----:B------:R-:W-:Y:S02]  /*9690*/  FFMA.FTZ R63, R10, R230, R63 ;  /* 0x000000e60a3f7223 */ /* 0x000fe4000001003f */
[----:B------:R-:W-:Y:S02]  /*96a0*/  FFMA.FTZ R62, R12, -R224, R61 ;  /* 0x800000e00c3e7223 */ /* 0x000fe4000001003d */
[----:B------:R-:W-:Y:S02]  /*96b0*/  FFMA.FTZ R76, R165, R195, R164 ;  /* 0x000000c3a54c7223 */ /* 0x000fe400000100a4 */
[----:B------:R-:W-:-:S02]  /*96c0*/  FFMA.FTZ R63, R9, R222, R63 ;  /* 0x000000de093f7223 */ /* 0x000fc4000001003f */
[----:B------:R-:W-:Y:S02]  /*96d0*/  FFMA.FTZ R62, R11, -R223, R62 ;  /* 0x800000df0b3e7223 */ /* 0x000fe4000001003e */
[----:B------:R-:W-:Y:S02]  /*96e0*/  FADD.FTZ R76, -R197, R76 ;  /* 0x0000004cc54c7221 */ /* 0x000fe40000010100 */
[----:B------:R-:W-:Y:S02]  /*96f0*/  FMUL.FTZ R60, R166, -R198 ;  /* 0x800000c6a63c7220 */ /* 0x000fe40000410000 */
[----:B------:R-:W-:Y:S02]  /*9700*/  FFMA.FTZ R78, R8, R238, R63 ;  /* 0x000000ee084e7223 */ /* 0x000fe4000001003f */
[----:B------:R-:W-:Y:S02]  /*9710*/  FFMA.FTZ R62, R10, -R121, R62 ;  /* 0x800000790a3e7223 */ /* 0x000fe4000001003e */
[----:B------:R-:W-:-:S02]  /*9720*/  FMUL.FTZ R166, R166, -R76 ;  /* 0x8000004ca6a67220 */ /* 0x000fc40000410000 */
[----:B------:R-:W-:Y:S02]  /*9730*/  FFMA.FTZ R60, R167, R76, R60 ;  /* 0x0000004ca73c7223 */ /* 0x000fe4000001003c */
[----:B------:R-:W-:Y:S02]  /*9740*/  FFMA.FTZ R78, R7, R239, R78 ;  /* 0x000000ef074e7223 */ /* 0x000fe4000001004e */
[----:B------:R-:W-:Y:S02]  /*9750*/  FFMA.FTZ R62, R9, -R120, R62 ;  /* 0x80000078093e7223 */ /* 0x000fe4000001003e */
[----:B------:R-:W-:Y:S02]  /*9760*/  FFMA.FTZ R77, R167, R198, -R166 ;  /* 0x000000c6a74d7223 */ /* 0x000fe400000108a6 */
[----:B------:R-:W-:Y:S02]  /*9770*/  FADD.FTZ R199, -R199, R60 ;  /* 0x0000003cc7c77221 */ /* 0x000fe40000010100 */
[----:B------:R-:W-:-:S02]  /*9780*/  FFMA.FTZ R78, R6, R241, R78 ;  /* 0x000000f1064e7223 */ /* 0x000fc4000001004e */
[----:B------:R-:W-:Y:S02]  /*9790*/  FFMA.FTZ R62, R8, -R221, R62 ;  /* 0x800000dd083e7223 */ /* 0x000fe4000001003e */
[----:B------:R-:W-:Y:S02]  /*97a0*/  FADD.FTZ R77, R200, R77 ;  /* 0x0000004dc84d7221 */ /* 0x000fe40000010000 */
[----:B------:R-:W-:Y:S02]  /*97b0*/  FMUL.FTZ R60, R168, -R199 ;  /* 0x800000c7a83c7220 */ /* 0x000fe40000410000 */
[----:B------:R-:W-:Y:S02]  /*97c0*/  FFMA.FTZ R63, R5, R208, R78 ;  /* 0x000000d0053f7223 */ /* 0x000fe4000001004e */
[----:B------:R-:W-:Y:S02]  /*97d0*/  FFMA.FTZ R62, R7, -R220, R62 ;  /* 0x800000dc073e7223 */ /* 0x000fe4000001003e */
[----:B------:R-:W-:-:S02]  /*97e0*/  FFMA.FTZ R61, R169, R77, -R60 ;  /* 0x0000004da93d7223 */ /* 0x000fc4000001083c */
[----:B------:R-:W-:Y:S02]  /*97f0*/  FFMA.FTZ R60, R4, R242, R63 ;  /* 0x000000f2043c7223 */ /* 0x000fe4000001003f */
[----:B------:R-:W-:Y:S02]  /*9800*/  FFMA.FTZ R62, R6, -R211, R62 ;  /* 0x800000d3063e7223 */ /* 0x000fe4000001003e */
[----:B------:R-:W-:Y:S02]  /*9810*/  FMUL.FTZ R168, R168, -R77 ;  /* 0x8000004da8a87220 */ /* 0x000fe40000410000 */
[----:B------:R-:W-:Y:S02]  /*9820*/  FADD.FTZ R202, R202, R61 ;  /* 0x0000003dcaca7221 */ /* 0x000fe40000010000 */
[----:B------:R-:W-:Y:S02]  /*9830*/  FFMA.FTZ R61, R3, R205, R60 ;  /* 0x000000cd033d7223 */ /* 0x000fe4000001003c */
[----:B------:R-:W-:-:S02]  /*9840*/  FFMA.FTZ R60, R5, -R240, R62 ;  /* 0x800000f0053c7223 */ /* 0x000fc4000001003e */
[----:B------:R-:W-:Y:S02]  /*9850*/  FFMA.FTZ R78, R169, R199, R168 ;  /* 0x000000c7a94e7223 */ /* 0x000fe400000100a8 */
[----:B------:R-:W-:Y:S02]  /*9860*/  FMUL.FTZ R63, R174, UR15 ;  /* 0x0000000fae3f7c20 */ /* 0x000fe40008410000 */
[----:B------:R-:W-:Y:S02]  /*9870*/  FFMA.FTZ R60, R4, -R209, R60 ;  /* 0x800000d1043c7223 */ /* 0x000fe4000001003c */
[----:B------:R-:W-:Y:S02]  /*9880*/  FADD.FTZ R78, -R201, R78 ;  /* 0x0000004ec94e7221 */ /* 0x000fe40000010100 */
[----:B------:R-:W-:Y:S02]  /*9890*/  FFMA.FTZ R79, R64, UR14, -R63 ;  /* 0x0000000e404f7c23 */ /* 0x000fe4000801083f */
[----:B------:R-:W-:-:S02]  /*98a0*/  FFMA.FTZ R63, R3, -R243, R60 ;  /* 0x800000f3033f7223 */ /* 0x000fc4000001003c */
[C---:B------:R-:W-:Y:S02]  /*98b0*/  FMUL.FTZ R60, R170.reuse, -R78 ;  /* 0x8000004eaa3c7220 */ /* 0x040fe40000410000 */
[----:B------:R-:W-:Y:S02]  /*98c0*/  FMUL.FTZ R170, R170, -R202 ;  /* 0x800000caaaaa7220 */ /* 0x000fe40000410000 */
[----:B------:R-:W-:Y:S02]  /*98d0*/  FFMA.FTZ R62, R2, R210, R61 ;  /* 0x000000d2023e7223 */ /* 0x000fe4000001003d */
[C---:B------:R-:W-:Y:S02]  /*98e0*/  FMUL.FTZ R95, R51.reuse, R64 ;  /* 0x00000040335f7220 */ /* 0x040fe40000410000 */
[----:B------:R-:W-:Y:S02]  /*98f0*/  FMUL.FTZ R61, R51, R174 ;  /* 0x000000ae333d7220 */ /* 0x000fe40000410000 */
[----:B------:R-:W-:-:S02]  /*9900*/  FFMA.FTZ R170, R171, R78, R170 ;  /* 0x0000004eabaa7223 */ /* 0x000fc400000100aa */
[----:B------:R-:W-:Y:S02]  /*9910*/  FFMA.FTZ R210, -R51, R152, R210 ;  /* 0x0000009833d27223 */ /* 0x000fe400000101d2 */
[C---:B------:R-:W-:Y:S02]  /*9920*/  FMUL.FTZ R94, R244.reuse, R95 ;  /* 0x0000005ff45e7220 */ /* 0x040fe40000410000 */
[C---:B------:R-:W-:Y:S02]  /*9930*/  FMUL.FTZ R142, R244.reuse, R61 ;  /* 0x0000003df48e7220 */ /* 0x040fe40000410000 */
[----:B------:R-:W-:Y:S02]  /*9940*/  FMUL.FTZ R149, R244, R79 ;  /* 0x0000004ff4957220 */ /* 0x000fe40000410000 */
[----:B------:R-:W-:Y:S02]  /*9950*/  FFMA.FTZ R79, R171, R202, -R60 ;  /* 0x000000caab4f7223 */ /* 0x000fe4000001083c */
[----:B------:R-:W-:-:S02]  /*9960*/  FADD.FTZ R203, -R203, R170 ;  /* 0x000000aacbcb7221 */ /* 0x000fc40000010100 */
[----:B------:R-:W-:Y:S02]  /*9970*/  FADD.FTZ R35, R61, R35 ;  /* 0x000000233d237221 */ /* 0x000fe40000010000 */
[C---:B------:R-:W-:Y:S01]  /*9980*/  FFMA.FTZ R61, R210.reuse, R61, R94 ;  /* 0x0000003dd23d7223 */ /* 0x040fe2000001005e */
[----:B------:R-:W-:Y:S01]  /*9990*/  PRMT R94, RZ, 0x5410, R106 ;  /* 0x00005410ff5e7816 */ /* 0x000fe2000000006a */
[----:B------:R-:W-:Y:S01]  /*99a0*/  FFMA.FTZ R60, R210, R95, -R142 ;  /* 0x0000005fd23c7223 */ /* 0x000fe2000001088e */
[----:B------:R-:W-:Y:S01]  /*99b0*/  PRMT R95, RZ, 0x5410, R105 ;  /* 0x00005410ff5f7816 */ /* 0x000fe20000000069 */
[----:B------:R-:W-:Y:S02]  /*99c0*/  FMUL.FTZ R145, R64, UR15 ;  /* 0x0000000f40917c20 */ /* 0x000fe40008410000 */
[----:B------:R-:W-:Y:S02]  /*99d0*/  FADD.FTZ R79, R204, R79 ;  /* 0x0000004fcc4f7221 */ /* 0x000fe40000010000 */
[----:B------:R-:W-:-:S02]  /*99e0*/  FMUL.FTZ R144, R86, R203 ;  /* 0x000000cb56907220 */ /* 0x000fc40000410000 */
[C---:B------:R-:W-:Y:S02]  /*99f0*/  FMUL.FTZ R148, R85.reuse, R78 ;  /* 0x0000004e55947220 */ /* 0x040fe40000410000 */
[----:B------:R-:W-:Y:S02]  /*9a00*/  FFMA.FTZ R147, R174, UR14, R145 ;  /* 0x0000000eae937c23 */ /* 0x000fe40008010091 */
[C---:B------:R-:W-:Y:S02]  /*9a10*/  FFMA.FTZ R237, -R86.reuse, R94, R237 ;  /* 0x0000005e56ed7223 */ /* 0x040fe400000101ed */
[----:B------:R-:W-:Y:S02]  /*9a20*/  FFMA.FTZ R143, -R85, R95, R236 ;  /* 0x0000005f558f7223 */ /* 0x000fe400000101ec */
[----:B------:R-:W-:Y:S02]  /*9a30*/  FMUL.FTZ R64, R86, R79 ;  /* 0x0000004f56407220 */ /* 0x000fe40000410000 */
[----:B------:R-:W-:-:S02]  /*9a40*/  FMUL.FTZ R145, R229, R144 ;  /* 0x00000090e5917220 */ /* 0x000fc40000410000 */
[----:B------:R-:W-:Y:S02]  /*9a50*/  FMUL.FTZ R142, R85, R202 ;  /* 0x000000ca558e7220 */ /* 0x000fe40000410000 */
[----:B------:R-:W-:Y:S02]  /*9a60*/  FMUL.FTZ R146, R228, R148 ;  /* 0x00000094e4927220 */ /* 0x000fe40000410000 */
[----:B------:R-:W-:Y:S02]  /*9a70*/  FFMA.FTZ R145, R237, R64, R145 ;  /* 0x00000040ed917223 */ /* 0x000fe40000010091 */
[----:B------:R-:W-:Y:S02]  /*9a80*/  FFMA.FTZ R150, R143, R142, R146 ;  /* 0x0000008e8f967223 */ /* 0x000fe40000010092 */
[----:B------:R-:W-:Y:S02]  /*9a90*/  FMUL.FTZ R146, R229, R64 ;  /* 0x00000040e5927220 */ /* 0x000fe40000410000 */
[----:B------:R-:W-:-:S02]  /*9aa0*/  FFMA.FTZ R149, R210, R147, R149 ;  /* 0x00000093d2957223 */ /* 0x000fc40000010095 */
[----:B------:R-:W-:Y:S02]  /*9ab0*/  FMUL.FTZ R151, R228, R142 ;  /* 0x0000008ee4977220 */ /* 0x000fe40000410000 */
[----:B------:R-:W-:Y:S02]  /*9ac0*/  FADD.FTZ R147, RZ, R145 ;  /* 0x00000091ff937221 */ /* 0x000fe40000010000 */
[----:B------:R-:W-:Y:S01]  /*9ad0*/  FFMA.FTZ R145, R237, R144, -R146 ;  /* 0x00000090ed917223 */ /* 0x000fe20000010892 */
[----:B------:R-:W-:Y:S01]  /*9ae0*/  PRMT R144, RZ, 0x5410, R104 ;  /* 0x00005410ff907816 */ /* 0x000fe20000000068 */
[----:B------:R-:W-:Y:S02]  /*9af0*/  FMUL.FTZ R146, R65, UR15 ;  /* 0x0000000f41927c20 */ /* 0x000fe40008410000 */
[----:B------:R-:W-:Y:S01]  /*9b00*/  FFMA.FTZ R154, R143, R148, -R151 ;  /* 0x000000948f9a7223 */ /* 0x000fe20000010897 */
[----:B------:R-:W-:Y:S01]  /*9b10*/  PRMT R148, RZ, 0x5410, R90 ;  /* 0x00005410ff947816 */ /* 0x000fe2000000005a */
[----:B------:R-:W-:-:S02]  /*9b20*/  FFMA.FTZ R149, R152, R174, R149 ;  /* 0x000000ae98957223 */ /* 0x000fc40000010095 */
[----:B------:R-:W-:Y:S02]  /*9b30*/  FMUL.FTZ R164, R52, R175 ;  /* 0x000000af34a47220 */ /* 0x000fe40000410000 */
[----:B------:R-:W-:Y:S02]  /*9b40*/  FFMA.FTZ R152, R175, UR14, -R146 ;  /* 0x0000000eaf987c23 */ /* 0x000fe40008010892 */
[----:B------:R-:W-:Y:S02]  /*9b50*/  FADD.FTZ R147, R147, R150 ;  /* 0x0000009693937221 */ /* 0x000fe40000010000 */
[C---:B------:R-:W-:Y:S02]  /*9b60*/  FMUL.FTZ R146, R84.reuse, R77 ;  /* 0x0000004d54927220 */ /* 0x040fe40000410000 */
[----:B------:R-:W-:Y:S02]  /*9b70*/  FMUL.FTZ R150, R84, R199 ;  /* 0x000000c754967220 */ /* 0x000fe40000410000 */
[----:B------:R-:W-:-:S02]  /*9b80*/  FMUL.FTZ R158, R52, R65 ;  /* 0x00000041349e7220 */ /* 0x000fc40000410000 */
[----:B------:R-:W-:Y:S02]  /*9b90*/  FFMA.FTZ R205, -R52, R148, R205 ;  /* 0x0000009434cd7223 */ /* 0x000fe400000101cd */
[----:B------:R-:W-:Y:S02]  /*9ba0*/  FMUL.FTZ R153, R243, R164 ;  /* 0x000000a4f3997220 */ /* 0x000fe40000410000 */
[----:B------:R-:W-:Y:S02]  /*9bb0*/  FFMA.FTZ R235, -R84, R144, R235 ;  /* 0x0000009054eb7223 */ /* 0x000fe400000101eb */
[C---:B------:R-:W-:Y:S02]  /*9bc0*/  FMUL.FTZ R155, R227.reuse, R146 ;  /* 0x00000092e39b7220 */ /* 0x040fe40000410000 */
[----:B------:R-:W-:Y:S02]  /*9bd0*/  FMUL.FTZ R151, R227, R150 ;  /* 0x00000096e3977220 */ /* 0x000fe40000410000 */
[----:B------:R-:W-:-:S02]  /*9be0*/  FADD.FTZ R145, RZ, R145 ;  /* 0x00000091ff917221 */ /* 0x000fc40000010000 */
[C---:B------:R-:W-:Y:S02]  /*9bf0*/  FMUL.FTZ R152, R243.reuse, R152 ;  /* 0x00000098f3987220 */ /* 0x040fe40000410000 */
[----:B------:R-:W-:Y:S02]  /*9c00*/  FADD.FTZ R36, R158, R36 ;  /* 0x000000249e247221 */ /* 0x000fe40000010000 */
[-C--:B------:R-:W-:Y:S02]  /*9c10*/  FMUL.FTZ R243, R243, R158.reuse ;  /* 0x0000009ef3f37220 */ /* 0x080fe40000410000 */
[----:B------:R-:W-:Y:S02]  /*9c20*/  FFMA.FTZ R153, R205, R158, R153 ;  /* 0x0000009ecd997223 */ /* 0x000fe40000010099 */
[C---:B------:R-:W-:Y:S01]  /*9c30*/  FFMA.FTZ R158, R235.reuse, R150, -R155 ;  /* 0x00000096eb9e7223 */ /* 0x040fe2000001089b */
[----:B------:R-:W-:Y:S01]  /*9c40*/  PRMT R150, RZ, 0x5410, R102 ;  /* 0x00005410ff967816 */ /* 0x000fe20000000066 */
[----:B------:R-:W-:-:S02]  /*9c50*/  FFMA.FTZ R156, R235, R146, R151 ;  /* 0x00000092eb9c7223 */ /* 0x000fc40000010097 */
[----:B------:R-:W-:Y:S01]  /*9c60*/  FADD.FTZ R155, R145, R154 ;  /* 0x0000009a919b7221 */ /* 0x000fe20000010000 */
[----:B------:R-:W-:Y:S01]  /*9c70*/  PRMT R145, RZ, 0x5410, R103 ;  /* 0x00005410ff917816 */ /* 0x000fe20000000067 */
[C---:B------:R-:W-:Y:S02]  /*9c80*/  FMUL.FTZ R151, R82.reuse, R75 ;  /* 0x0000004b52977220 */ /* 0x040fe40000410000 */
[----:B------:R-:W-:Y:S02]  /*9c90*/  FMUL.FTZ R157, R83, R76 ;  /* 0x0000004c539d7220 */ /* 0x000fe40000410000 */
[----:B------:R-:W-:Y:S02]  /*9ca0*/  FADD.FTZ R156, R147, R156 ;  /* 0x0000009c939c7221 */ /* 0x000fe40000010000 */
[C---:B------:R-:W-:Y:S02]  /*9cb0*/  FFMA.FTZ R154, -R82.reuse, R150, R233 ;  /* 0x00000096529a7223 */ /* 0x040fe400000101e9 */
[----:B------:R-:W-:-:S02]  /*9cc0*/  FMUL.FTZ R162, R82, R195 ;  /* 0x000000c352a27220 */ /* 0x000fc40000410000 */
[----:B------:R-:W-:Y:S02]  /*9cd0*/  FMUL.FTZ R163, R225, R151 ;  /* 0x00000097e1a37220 */ /* 0x000fe40000410000 */
[C---:B------:R-:W-:Y:S02]  /*9ce0*/  FFMA.FTZ R234, -R83.reuse, R145, R234 ;  /* 0x0000009153ea7223 */ /* 0x040fe400000101ea */
[----:B------:R-:W-:Y:S02]  /*9cf0*/  FMUL.FTZ R147, R83, R198 ;  /* 0x000000c653937220 */ /* 0x000fe40000410000 */
[----:B------:R-:W-:Y:S02]  /*9d00*/  FMUL.FTZ R159, R226, R157 ;  /* 0x0000009de29f7220 */ /* 0x000fe40000410000 */
[----:B------:R-:W-:Y:S02]  /*9d10*/  FFMA.FTZ R166, R154, R162, -R163 ;  /* 0x000000a29aa67223 */ /* 0x000fe400000108a3 */
[----:B------:R-:W-:-:S02]  /*9d20*/  FMUL.FTZ R160, R226, R147 ;  /* 0x00000093e2a07220 */ /* 0x000fc40000410000 */
[C---:B------:R-:W-:Y:S02]  /*9d30*/  FFMA.FTZ R159, R234.reuse, R147, R159 ;  /* 0x00000093ea9f7223 */ /* 0x040fe4000001009f */
[----:B------:R-:W-:Y:S02]  /*9d40*/  FMUL.FTZ R162, R225, R162 ;  /* 0x000000a2e1a27220 */ /* 0x000fe40000410000 */
[----:B------:R-:W-:Y:S01]  /*9d50*/  FADD.FTZ R158, R155, R158 ;  /* 0x0000009e9b9e7221 */ /* 0x000fe20000010000 */
[----:B------:R-:W-:Y:S01]  /*9d60*/  PRMT R155, RZ, 0x5410, R101 ;  /* 0x00005410ff9b7816 */ /* 0x000fe20000000065 */
[----:B------:R-:W-:Y:S02]  /*9d70*/  FFMA.FTZ R161, R234, R157, -R160 ;  /* 0x0000009deaa17223 */ /* 0x000fe400000108a0 */
[----:B------:R-:W-:Y:S02]  /*9d80*/  FADD.FTZ R159, R156, R159 ;  /* 0x0000009f9c9f7221 */ /* 0x000fe40000010000 */
[----:B------:R-:W-:-:S02]  /*9d90*/  FFMA.FTZ R162, R154, R151, R162 ;  /* 0x000000979aa27223 */ /* 0x000fc400000100a2 */
[C---:B------:R-:W-:Y:S02]  /*9da0*/  FMUL.FTZ R156, R81.reuse, R194 ;  /* 0x000000c2519c7220 */ /* 0x040fe40000410000 */
[----:B------:R-:W-:Y:S02]  /*9db0*/  FMUL.FTZ R160, R81, R74 ;  /* 0x0000004a51a07220 */ /* 0x000fe40000410000 */
[----:B------:R-:W-:Y:S01]  /*9dc0*/  FADD.FTZ R161, R158, R161 ;  /* 0x000000a19ea17221 */ /* 0x000fe20000010000 */
[----:B------:R-:W-:Y:S01]  /*9dd0*/  PRMT R158, RZ, 0x5410, R100 ;  /* 0x00005410ff9e7816 */ /* 0x000fe20000000064 */
[----:B------:R-:W-:Y:S02]  /*9de0*/  FADD.FTZ R159, R159, R162 ;  /* 0x000000a29f9f7221 */ /* 0x000fe40000010000 */
[----:B------:R-:W-:Y:S02]  /*9df0*/  FFMA.FTZ R157, -R81, R155, R232 ;  /* 0x0000009b519d7223 */ /* 0x000fe400000101e8 */
[----:B------:R-:W-:-:S02]  /*9e00*/  FMUL.FTZ R163, R224, R156 ;  /* 0x0000009ce0a37220 */ /* 0x000fc40000410000 */
[-C--:B------:R-:W-:Y:S02]  /*9e10*/  FMUL.FTZ R162, R224, R160.reuse ;  /* 0x000000a0e0a27220 */ /* 0x080fe40000410000 */
[C---:B------:R-:W-:Y:S02]  /*9e20*/  FMUL.FTZ R170, R80.reuse, R191 ;  /* 0x000000bf50aa7220 */ /* 0x040fe40000410000 */
[C---:B------:R-:W-:Y:S02]  /*9e30*/  FFMA.FTZ R168, R157.reuse, R160, -R163 ;  /* 0x000000a09da87223 */ /* 0x040fe400000108a3 */
[----:B------:R-:W-:Y:S02]  /*9e40*/  FFMA.FTZ R162, R157, R156, R162 ;  /* 0x0000009c9da27223 */ /* 0x000fe400000100a2 */
[C---:B------:R-:W-:Y:S02]  /*9e50*/  FFMA.FTZ R231, -R80.reuse, R158, R231 ;  /* 0x0000009e50e77223 */ /* 0x040fe400000101e7 */
[----:B------:R-:W-:-:S02]  /*9e60*/  FMUL.FTZ R160, R80, R73 ;  /* 0x0000004950a07220 */ /* 0x000fc40000410000 */
[----:B------:R-:W-:Y:S02]  /*9e70*/  FMUL.FTZ R163, R223, R170 ;  /* 0x000000aadfa37220 */ /* 0x000fe40000410000 */
[----:B------:R-:W-:Y:S02]  /*9e80*/  FADD.FTZ R159, R159, R162 ;  /* 0x000000a29f9f7221 */ /* 0x000fe40000010000 */
[-C--:B------:R-:W-:Y:S02]  /*9e90*/  FFMA.FTZ R162, R231, R160.reuse, R163 ;  /* 0x000000a0e7a27223 */ /* 0x080fe400000100a3 */
[----:B------:R-:W-:Y:S02]  /*9ea0*/  FMUL.FTZ R165, R223, R160 ;  /* 0x000000a0dfa57220 */ /* 0x000fe40000410000 */
[----:B------:R-:W-:Y:S02]  /*9eb0*/  FADD.FTZ R161, R161, R166 ;  /* 0x000000a6a1a17221 */ /* 0x000fe40000010000 */
[----:B------:R-:W-:Y:S01]  /*9ec0*/  FADD.FTZ R166, R159, R162 ;  /* 0x000000a29fa67221 */ /* 0x000fe20000010000 */
[----:B------:R-:W-:Y:S01]  /*9ed0*/  PRMT R159, RZ, 0x5410, R99 ;  /* 0x00005410ff9f7816 */ /* 0x000fe20000000063 */
[----:B------:R-:W-:-:S02]  /*9ee0*/  FFMA.FTZ R167, R231, R170, -R165 ;  /* 0x000000aae7a77223 */ /* 0x000fc400000108a5 */
[C---:B------:R-:W-:Y:S02]  /*9ef0*/  FMUL.FTZ R170, R59.reuse, R72 ;  /* 0x000000483baa7220 */ /* 0x040fe40000410000 */
[C---:B------:R-:W-:Y:S02]  /*9f00*/  FFMA.FTZ R163, -R59.reuse, R159, R230 ;  /* 0x0000009f3ba37223 */ /* 0x040fe400000101e6 */
[----:B------:R-:W-:Y:S02]  /*9f10*/  FMUL.FTZ R162, R59, R190 ;  /* 0x000000be3ba27220 */ /* 0x000fe40000410000 */
[----:B------:R-:W-:Y:S02]  /*9f20*/  FMUL.FTZ R169, R121, R170 ;  /* 0x000000aa79a97220 */ /* 0x000fe40000410000 */
[----:B------:R-:W-:Y:S01]  /*9f30*/  FADD.FTZ R168, R161, R168 ;  /* 0x000000a8a1a87221 */ /* 0x000fe20000010000 */
[----:B------:R-:W-:Y:S01]  /*9f40*/  PRMT R161, RZ, 0x5410, R98 ;  /* 0x00005410ffa17816 */ /* 0x000fe20000000062 */
[----:B------:R-:W-:-:S02]  /*9f50*/  FFMA.FTZ R169, R163, R162, R169 ;  /* 0x000000a2a3a97223 */ /* 0x000fc400000100a9 */
[----:B------:R-:W-:Y:S02]  /*9f60*/  FMUL.FTZ R165, R58, R71 ;  /* 0x000000473aa57220 */ /* 0x000fe40000410000 */
[----:B------:R-:W-:Y:S01]  /*9f70*/  FADD.FTZ R168, R168, R167 ;  /* 0x000000a7a8a87221 */ /* 0x000fe20000010000 */
[----:B------:R-:W-:Y:S01]  /*9f80*/  PRMT R167, RZ, 0x5410, R97 ;  /* 0x00005410ffa77816 */ /* 0x000fe20000000061 */
[----:B------:R-:W-:Y:S02]  /*9f90*/  FADD.FTZ R169, R166, R169 ;  /* 0x000000a9a6a97221 */ /* 0x000fe40000010000 */
[C---:B------:R-:W-:Y:S02]  /*9fa0*/  FFMA.FTZ R222, -R58.reuse, R161, R222 ;  /* 0x000000a13ade7223 */ /* 0x040fe400000101de */
[----:B------:R-:W-:Y:S02]  /*9fb0*/  FMUL.FTZ R171, R121, R162 ;  /* 0x000000a279ab7220 */ /* 0x000fe40000410000 */
[----:B------:R-:W-:-:S02]  /*9fc0*/  FMUL.FTZ R173, R58, R187 ;  /* 0x000000bb3aad7220 */ /* 0x000fc40000410000 */
[----:B------:R-:W-:Y:S02]  /*9fd0*/  FMUL.FTZ R172, R120, R165 ;  /* 0x000000a578ac7220 */ /* 0x000fe40000410000 */
[----:B------:R-:W-:Y:S02]  /*9fe0*/  FMUL.FTZ R166, R57, R186 ;  /* 0x000000ba39a67220 */ /* 0x000fe40000410000 */
[----:B------:R-:W-:Y:S02]  /*9ff0*/  FFMA.FTZ R171, R163, R170, -R171 ;  /* 0x000000aaa3ab7223 */ /* 0x000fe400000108ab */
[----:B------:R-:W-:Y:S02]  /*a000*/  FFMA.FTZ R172, R222, R173, -R172 ;  /* 0x000000addeac7223 */ /* 0x000fe400000108ac */
[C---:B------:R-:W-:Y:S02]  /*a010*/  FFMA.FTZ R238, -R57.reuse, R167, R238 ;  /* 0x000000a739ee7223 */ /* 0x040fe400000101ee */
[----:B------:R-:W-:-:S02]  /*a020*/  FMUL.FTZ R174, R57, R70 ;  /* 0x0000004639ae7220 */ /* 0x000fc40000410000 */
[C---:B------:R-:W-:Y:S02]  /*a030*/  FMUL.FTZ R177, R221.reuse, R166 ;  /* 0x000000a6ddb17220 */ /* 0x040fe40000410000 */
[----:B------:R-:W-:Y:S02]  /*a040*/  FMUL.FTZ R173, R120, R173 ;  /* 0x000000ad78ad7220 */ /* 0x000fe40000410000 */
[----:B------:R-:W-:Y:S01]  /*a050*/  FADD.FTZ R171, R168, R171 ;  /* 0x000000aba8ab7221 */ /* 0x000fe20000010000 */
[----:B------:R-:W-:Y:S01]  /*a060*/  PRMT R168, RZ, 0x5410, R96 ;  /* 0x00005410ffa87816 */ /* 0x000fe20000000060 */
[-C--:B------:R-:W-:Y:S02]  /*a070*/  FFMA.FTZ R176, R238, R174.reuse, -R177 ;  /* 0x000000aeeeb07223 */ /* 0x080fe400000108b1 */
[----:B------:R-:W-:Y:S02]  /*a080*/  FFMA.FTZ R170, R222, R165, R173 ;  /* 0x000000a5deaa7223 */ /* 0x000fe400000100ad */
[----:B------:R-:W-:-:S02]  /*a090*/  FMUL.FTZ R177, R221, R174 ;  /* 0x000000aeddb17220 */ /* 0x000fc40000410000 */
[----:B------:R-:W-:Y:S02]  /*a0a0*/  FMUL.FTZ R181, R56, R183 ;  /* 0x000000b738b57220 */ /* 0x000fe40000410000 */
[----:B------:R-:W-:Y:S02]  /*a0b0*/  FADD.FTZ R173, R169, R170 ;  /* 0x000000aaa9ad7221 */ /* 0x000fe40000010000 */
[----:B------:R-:W-:Y:S02]  /*a0c0*/  FFMA.FTZ R174, R238, R166, R177 ;  /* 0x000000a6eeae7223 */ /* 0x000fe400000100b1 */
[C---:B------:R-:W-:Y:S02]  /*a0d0*/  FFMA.FTZ R170, -R56.reuse, R168, R239 ;  /* 0x000000a838aa7223 */ /* 0x040fe400000101ef */
[----:B------:R-:W-:Y:S02]  /*a0e0*/  FMUL.FTZ R169, R56, R69 ;  /* 0x0000004538a97220 */ /* 0x000fe40000410000 */
[----:B------:R-:W-:-:S02]  /*a0f0*/  FMUL.FTZ R177, R220, R181 ;  /* 0x000000b5dcb17220 */ /* 0x000fc40000410000 */
[----:B------:R-:W-:Y:S02]  /*a100*/  FADD.FTZ R171, R171, R172 ;  /* 0x000000acabab7221 */ /* 0x000fe40000010000 */
[----:B------:R-:W-:Y:S02]  /*a110*/  FADD.FTZ R173, R173, R174 ;  /* 0x000000aeadad7221 */ /* 0x000fe40000010000 */
[-C--:B------:R-:W-:Y:S02]  /*a120*/  FFMA.FTZ R172, R170, R169.reuse, R177 ;  /* 0x000000a9aaac7223 */ /* 0x080fe400000100b1 */
[----:B------:R-:W-:Y:S02]  /*a130*/  FMUL.FTZ R180, R220, R169 ;  /* 0x000000a9dcb47220 */ /* 0x000fe40000410000 */
[----:B------:R-:W-:Y:S01]  /*a140*/  FADD.FTZ R184, R173, R172 ;  /* 0x000000acadb87221 */ /* 0x000fe20000010000 */
[----:B------:R-:W-:Y:S01]  /*a150*/  PRMT R172, RZ, 0x5410, R93 ;  /* 0x00005410ffac7816 */ /* 0x000fe2000000005d */
[----:B------:R-:W-:-:S02]  /*a160*/  FMUL.FTZ R174, R55, R182 ;  /* 0x000000b637ae7220 */ /* 0x000fc40000410000 */
[----:B------:R-:W-:Y:S02]  /*a170*/  FFMA.FTZ R181, R170, R181, -R180 ;  /* 0x000000b5aab57223 */ /* 0x000fe400000108b4 */
[----:B------:R-:W-:Y:S01]  /*a180*/  FADD.FTZ R34, R149, R34 ;  /* 0x0000002295227221 */ /* 0x000fe20000010000 */
[----:B------:R-:W-:Y:S01]  /*a190*/  PRMT R149, RZ, 0x5410, R92 ;  /* 0x00005410ff957816 */ /* 0x000fe2000000005c */
[----:B------:R-:W-:Y:S01]  /*a1a0*/  FADD.FTZ R180, R171, R176 ;  /* 0x000000b0abb47221 */ /* 0x000fe20000010000 */
[----:B------:R-:W-:Y:S01]  /*a1b0*/  PRMT R171, RZ, 0x5410, R91 ;  /* 0x00005410ffab7816 */ /* 0x000fe2000000005b */
[C---:B------:R-:W-:Y:S02]  /*a1c0*/  FFMA.FTZ R241, -R55.reuse, R172, R241 ;  /* 0x000000ac37f17223 */ /* 0x040fe400000101f1 */
[----:B------:R-:W-:Y:S02]  /*a1d0*/  FMUL.FTZ R176, R55, R68 ;  /* 0x0000004437b07220 */ /* 0x000fe40000410000 */
[----:B------:R-:W-:-:S02]  /*a1e0*/  FMUL.FTZ R185, R211, R174 ;  /* 0x000000aed3b97220 */ /* 0x000fc40000410000 */
[C---:B------:R-:W-:Y:S02]  /*a1f0*/  FMUL.FTZ R173, R54.reuse, R67 ;  /* 0x0000004336ad7220 */ /* 0x040fe40000410000 */
[-C--:B------:R-:W-:Y:S02]  /*a200*/  FFMA.FTZ R189, R241, R176.reuse, -R185 ;  /* 0x000000b0f1bd7223 */ /* 0x080fe400000108b9 */
[C---:B------:R-:W-:Y:S02]  /*a210*/  FFMA.FTZ R208, -R54.reuse, R149, R208 ;  /* 0x0000009536d07223 */ /* 0x040fe400000101d0 */
[----:B------:R-:W-:Y:S02]  /*a220*/  FMUL.FTZ R193, R54, R179 ;  /* 0x000000b336c17220 */ /* 0x000fe40000410000 */
[----:B------:R-:W-:Y:S02]  /*a230*/  FMUL.FTZ R188, R240, R173 ;  /* 0x000000adf0bc7220 */ /* 0x000fe40000410000 */
[----:B------:R-:W-:-:S02]  /*a240*/  FMUL.FTZ R185, R211, R176 ;  /* 0x000000b0d3b97220 */ /* 0x000fc40000410000 */
[----:B------:R-:W-:Y:S02]  /*a250*/  FMUL.FTZ R176, R53, R178 ;  /* 0x000000b235b07220 */ /* 0x000fe40000410000 */
[----:B------:R-:W-:Y:S02]  /*a260*/  FADD.FTZ R180, R180, R181 ;  /* 0x000000b5b4b47221 */ /* 0x000fe40000010000 */
[----:B------:R-:W-:Y:S02]  /*a270*/  FFMA.FTZ R197, R208, R193, -R188 ;  /* 0x000000c1d0c57223 */ /* 0x000fe400000108bc */
[----:B------:R-:W-:Y:S02]  /*a280*/  FFMA.FTZ R185, R241, R174, R185 ;  /* 0x000000aef1b97223 */ /* 0x000fe400000100b9 */
[C---:B------:R-:W-:Y:S02]  /*a290*/  FFMA.FTZ R177, -R53.reuse, R171, R242 ;  /* 0x000000ab35b17223 */ /* 0x040fe400000101f2 */
[----:B------:R-:W-:-:S02]  /*a2a0*/  FMUL.FTZ R192, R53, R66 ;  /* 0x0000004235c07220 */ /* 0x000fc40000410000 */
[----:B------:R-:W-:Y:S02]  /*a2b0*/  FMUL.FTZ R188, R209, R176 ;  /* 0x000000b0d1bc7220 */ /* 0x000fe40000410000 */
[----:B------:R-:W-:Y:S02]  /*a2c0*/  FADD.FTZ R180, R180, R189 ;  /* 0x000000bdb4b47221 */ /* 0x000fe40000010000 */
[----:B------:R-:W-:Y:S02]  /*a2d0*/  FMUL.FTZ R193, R240, R193 ;  /* 0x000000c1f0c17220 */ /* 0x000fe40000410000 */
[----:B------:R-:W-:Y:S02]  /*a2e0*/  FADD.FTZ R184, R184, R185 ;  /* 0x000000b9b8b87221 */ /* 0x000fe40000010000 */
[----:B------:R-:W-:Y:S02]  /*a2f0*/  FFMA.FTZ R185, R177, R192, -R188 ;  /* 0x000000c0b1b97223 */ /* 0x000fe400000108bc */
[----:B------:R-:W-:-:S02]  /*a300*/  FADD.FTZ R180, R180, R197 ;  /* 0x000000c5b4b47221 */ /* 0x000fc40000010000 */
[----:B------:R-:W-:Y:S02]  /*a310*/  FFMA.FTZ R193, R208, R173, R193 ;  /* 0x000000add0c17223 */ /* 0x000fe400000100c1 */
[----:B------:R-:W-:Y:S02]  /*a320*/  FMUL.FTZ R192, R209, R192 ;  /* 0x000000c0d1c07220 */ /* 0x000fe40000410000 */
[----:B------:R-:W-:Y:S02]  /*a330*/  FFMA.FTZ R164, R205, R164, -R243 ;  /* 0x000000a4cda47223 */ /* 0x000fe400000108f3 */
[----:B------:R-:W-:Y:S02]  /*a340*/  FADD.FTZ R185, R180, R185 ;  /* 0x000000b9b4b97221 */ /* 0x000fe40000010000 */
[----:B------:R-:W-:Y:S02]  /*a350*/  FMUL.FTZ R188, R175, UR15 ;  /* 0x0000000fafbc7c20 */ /* 0x000fe40008410000 */
[----:B------:R-:W-:-:S02]  /*a360*/  FADD.FTZ R184, R184, R193 ;  /* 0x000000c1b8b87221 */ /* 0x000fc40000010000 */
[----:B------:R-:W-:Y:S02]  /*a370*/  FFMA.FTZ R181, R177, R176, R192 ;  /* 0x000000b0b1b57223 */ /* 0x000fe400000100c0 */
[----:B------:R-:W-:Y:S02]  /*a380*/  FADD.FTZ R185, R185, R164 ;  /* 0x000000a4b9b97221 */ /* 0x000fe40000010000 */
[----:B------:R-:W-:Y:S02]  /*a390*/  FFMA.FTZ R189, R65, UR14, R188 ;  /* 0x0000000e41bd7c23 */ /* 0x000fe400080100bc */
[----:B------:R-:W-:Y:S02]  /*a3a0*/  FADD.FTZ R188, R184, R181 ;  /* 0x000000b5b8bc7221 */ /* 0x000fe40000010000 */
[----:B------:R-:W-:Y:S02]  /*a3b0*/  FFMA.FTZ R63, R2, -R244, R63 ;  /* 0x800000f4023f7223 */ /* 0x000fe4000001003f */
[----:B------:R-:W-:-:S02]  /*a3c0*/  FMUL.FTZ R175, R178, UR15 ;  /* 0x0000000fb2af7c20 */ /* 0x000fc40008410000 */
[----:B------:R-:W-:Y:S01]  /*a3d0*/  FADD.FTZ R185, R185, R60 ;  /* 0x0000003cb9b97221 */ /* 0x000fe20000010000 */
[----:B------:R-:W0:Y:S01]  /*a3e0*/  SHFL.DOWN PT, R180, R63, 0x1, 0x1f ;  /* 0x08201f003fb47f89 */ /* 0x000e2200000e0000 */
[----:B------:R-:W-:Y:S02]  /*a3f0*/  FADD.FTZ R188, R188, R153 ;  /* 0x00000099bcbc7221 */ /* 0x000fe40000010000 */
[C---:B------:R-:W-:Y:S01]  /*a400*/  FFMA.FTZ R184, R66.reuse, UR14, -R175 ;  /* 0x0000000e42b87c23 */ /* 0x040fe200080108af */
[----:B------:R-:W1:Y:S01]  /*a410*/  SHFL.DOWN PT, R164, R185, 0x1, 0x1f ;  /* 0x08201f00b9a47f89 */ /* 0x000e6200000e0000 */
[----:B------:R-:W-:Y:S02]  /*a420*/  FMUL.FTZ R153, R66, UR15 ;  /* 0x0000000f42997c20 */ /* 0x000fe40008410000 */
[----:B------:R-:W-:Y:S01]  /*a430*/  FMUL.FTZ R66, R67, UR15 ;  /* 0x0000000f43427c20 */ /* 0x000fe20008410000 */
[----:B------:R-:W2:Y:S01]  /*a440*/  SHFL.DOWN PT, R175, R62, 0x1, 0x1f ;  /* 0x08201f003eaf7f89 */ /* 0x000ea200000e0000 */
[----:B------:R-:W-:-:S02]  /*a450*/  FADD.FTZ R188, R188, R61 ;  /* 0x0000003dbcbc7221 */ /* 0x000fc40000010000 */
[C---:B------:R-:W-:Y:S02]  /*a460*/  FFMA.FTZ R61, R179.reuse, UR14, -R66 ;  /* 0x0000000eb33d7c23 */ /* 0x040fe40008010842 */
[----:B------:R-:W-:Y:S02]  /*a470*/  FMUL.FTZ R60, R179, UR15 ;  /* 0x0000000fb33c7c20 */ /* 0x000fe40008410000 */
[----:B------:R-:W-:Y:S02]  /*a480*/  FFMA.FTZ R189, R205, R189, R152 ;  /* 0x000000bdcdbd7223 */ /* 0x000fe40000010098 */
[----:B------:R-:W-:Y:S02]  /*a490*/  FFMA.FTZ R152, R178, UR14, R153 ;  /* 0x0000000eb2987c23 */ /* 0x000fe40008010099 */
[----:B------:R-:W-:Y:S01]  /*a4a0*/  FMUL.FTZ R240, R240, R61 ;  /* 0x0000003df0f07220 */ /* 0x000fe20000410000 */
[----:B------:R-:W3:Y:S01]  /*a4b0*/  SHFL.DOWN PT, R153, R188, 0x1, 0x1f ;  /* 0x08201f00bc997f89 */ /* 0x000ee200000e0000 */
[----:B------:R-:W-:Y:S01]  /*a4c0*/  FFMA.FTZ R61, R67, UR14, R60 ;  /* 0x0000000e433d7c23 */ /* 0x000fe2000801003c */
[----:B------:R-:W-:Y:S01]  /*a4d0*/  MOV R60, R188 ;  /* 0x000000bc003c7202 */ /* 0x000fe20000000f00 */
[----:B------:R-:W-:-:S02]  /*a4e0*/  FMUL.FTZ R184, R209, R184 ;  /* 0x000000b8d1b87220 */ /* 0x000fc40000410000 */
[----:B------:R-:W-:Y:S02]  /*a4f0*/  FFMA.FTZ R240, R208, R61, R240 ;  /* 0x0000003dd0f07223 */ /* 0x000fe400000100f0 */
[----:B------:R-:W-:Y:S02]  /*a500*/  FMUL.FTZ R61, R182, UR15 ;  /* 0x0000000fb63d7c20 */ /* 0x000fe40008410000 */
[----:B------:R-:W-:Y:S02]  /*a510*/  FFMA.FTZ R148, R148, R65, R189 ;  /* 0x0000004194947223 */ /* 0x000fe400000100bd */
[----:B------:R-:W-:Y:S01]  /*a520*/  FFMA.FTZ R66, R68, UR14, -R61 ;  /* 0x0000000e44427c23 */ /* 0x000fe2000801083d */
[----:B------:R-:W-:Y:S01]  /*a530*/  MOV R61, R185 ;  /* 0x000000b9003d7202 */ /* 0x000fe20000000f00 */
[----:B------:R-:W-:Y:S02]  /*a540*/  FFMA.FTZ R152, R177, R152, R184 ;  /* 0x00000098b1987223 */ /* 0x000fe400000100b8 */
[----:B0-----:R-:W-:-:S02]  /*a550*/  @!P0 FADD.FTZ R63, R63, R180 ;  /* 0x000000b43f3f8221 */ /* 0x001fc40000010000 */
[----:B-1----:R-:W-:Y:S02]  /*a560*/  @!P0 FADD.FTZ R61, R61, R164 ;  /* 0x000000a43d3d8221 */ /* 0x002fe40000010000 */
[----:B------:R-:W-:Y:S02]  /*a570*/  FFMA.FTZ R171, R171, R178, R152 ;  /* 0x000000b2abab7223 */ /* 0x000fe40000010098 */
[----:B------:R-:W-:Y:S01]  /*a580*/  FADD.FTZ R33, R148, R33 ;  /* 0x0000002194217221 */ /* 0x000fe20000010000 */
[----:B------:R-:W0:Y:S01]  /*a590*/  SHFL.DOWN PT, R152, R63, 0x2, 0x1f ;  /* 0x08401f003f987f89 */ /* 0x000e2200000e0000 */
[----:B--2---:R-:W-:Y:S02]  /*a5a0*/  @!P0 FADD.FTZ R62, R62, R175 ;  /* 0x000000af3e3e8221 */ /* 0x004fe40000010000 */
[----:B---3--:R-:W-:Y:S01]  /*a5b0*/  @!P0 FADD.FTZ R60, R60, R153 ;  /* 0x000000993c3c8221 */ /* 0x008fe20000010000 */
[----:B------:R-:W1:Y:S01]  /*a5c0*/  SHFL.DOWN PT, R148, R61, 0x2, 0x1f ;  /* 0x08401f003d947f89 */ /* 0x000e6200000e0000 */
[----:B------:R-:W-:Y:S01]  /*a5d0*/  FFMA.FTZ R240, R149, R67, R240 ;  /* 0x0000004395f07223 */ /* 0x000fe200000100f0 */
[----:B------:R-:W-:Y:S01]  /*a5e0*/  ISETP.GT.AND P0, PT, R134, 0x1d, PT ;  /* 0x0000001d8600780c */ /* 0x000fe20003f04270 */
[----:B------:R-:W-:Y:S01]  /*a5f0*/  FMUL.FTZ R211, R211, R66 ;  /* 0x00000042d3d37220 */ /* 0x000fe20000410000 */
[----:B------:R-:W2:Y:S01]  /*a600*/  SHFL.DOWN PT, R153, R62, 0x2, 0x1f ;  /* 0x08401f003e997f89 */ /* 0x000ea200000e0000 */
[----:B------:R-:W-:-:S02]  /*a610*/  FMUL.FTZ R65, R68, UR15 ;  /* 0x0000000f44417c20 */ /* 0x000fc40008410000 */
[----:B------:R-:W-:Y:S01]  /*a620*/  FMUL.FTZ R66, R69, UR15 ;  /* 0x0000000f45427c20 */ /* 0x000fe20008410000 */
[----:B------:R-:W3:Y:S01]  /*a630*/  SHFL.DOWN PT, R149, R60, 0x2, 0x1f ;  /* 0x08401f003c957f89 */ /* 0x000ee200000e0000 */
[----:B------:R-:W-:Y:S02]  /*a640*/  FFMA.FTZ R68, R182, UR14, R65 ;  /* 0x0000000eb6447c23 */ /* 0x000fe40008010041 */
[C---:B------:R-:W-:Y:S02]  /*a650*/  FFMA.FTZ R65, R183.reuse, UR14, -R66 ;  /* 0x0000000eb7417c23 */ /* 0x040fe40008010842 */
[----:B------:R-:W-:Y:S02]  /*a660*/  FMUL.FTZ R66, R183, UR15 ;  /* 0x0000000fb7427c20 */ /* 0x000fe40008410000 */
[----:B------:R-:W-:Y:S02]  /*a670*/  FMUL.FTZ R220, R220, R65 ;  /* 0x00000041dcdc7220 */ /* 0x000fe40000410000 */
[----:B------:R-:W-:-:S02]  /*a680*/  FFMA.FTZ R67, R69, UR14, R66 ;  /* 0x0000000e45437c23 */ /* 0x000fc40008010042 */
[----:B------:R-:W-:Y:S02]  /*a690*/  FMUL.FTZ R65, R186, UR15 ;  /* 0x0000000fba417c20 */ /* 0x000fe40008410000 */
[----:B0-----:R-:W-:Y:S02]  /*a6a0*/  @!P0 FADD.FTZ R63, R63, R152 ;  /* 0x000000983f3f8221 */ /* 0x001fe40000010000 */
[----:B------:R-:W-:Y:S02]  /*a6b0*/  FMUL.FTZ R66, R71, UR15 ;  /* 0x0000000f47427c20 */ /* 0x000fe40008410000 */
[----:B-1----:R-:W-:Y:S01]  /*a6c0*/  @!P0 FADD.FTZ R61, R61, R148 ;  /* 0x000000943d3d8221 */ /* 0x002fe20000010000 */
[----:B------:R-:W0:Y:S01]  /*a6d0*/  SHFL.DOWN PT, R152, R63, 0x4, 0x1f ;  /* 0x08801f003f987f89 */ /* 0x000e2200000e0000 */
[----:B------:R-:W-:Y:S02]  /*a6e0*/  FFMA.FTZ R211, R241, R68, R211 ;  /* 0x00000044f1d37223 */ /* 0x000fe400000100d3 */
[----:B--2---:R-:W-:Y:S01]  /*a6f0*/  @!P0 FADD.FTZ R62, R62, R153 ;  /* 0x000000993e3e8221 */ /* 0x004fe20000010000 */
[----:B------:R-:W1:Y:S01]  /*a700*/  SHFL.DOWN PT, R148, R61, 0x4, 0x1f ;  /* 0x08801f003d947f89 */ /* 0x000e6200000e0000 */
[----:B------:R-:W-:-:S02]  /*a710*/  FFMA.FTZ R67, R170, R67, R220 ;  /* 0x00000043aa437223 */ /* 0x000fc400000100dc */
[----:B---3--:R-:W-:Y:S01]  /*a720*/  @!P0 FADD.FTZ R60, R60, R149 ;  /* 0x000000953c3c8221 */ /* 0x008fe20000010000 */
[----:B------:R-:W2:Y:S01]  /*a730*/  SHFL.DOWN PT, R153, R62, 0x4, 0x1f ;  /* 0x08801f003e997f89 */ /* 0x000ea200000e0000 */
[----:B------:R-:W-:Y:S01]  /*a740*/  ISETP.GT.AND P0, PT, R134, 0x1b, PT ;  /* 0x0000001b8600780c */ /* 0x000fe20003f04270 */
[----:B------:R-:W-:Y:S02]  /*a750*/  FFMA.FTZ R68, R70, UR14, -R65 ;  /* 0x0000000e46447c23 */ /* 0x000fe40008010841 */
[----:B------:R-:W3:Y:S01]  /*a760*/  SHFL.DOWN PT, R149, R60, 0x4, 0x1f ;  /* 0x08801f003c957f89 */ /* 0x000ee200000e0000 */
[----:B------:R-:W-:Y:S02]  /*a770*/  FFMA.FTZ R65, R187, UR14, -R66 ;  /* 0x0000000ebb417c23 */ /* 0x000fe40008010842 */
[----:B------:R-:W-:Y:S02]  /*a780*/  FFMA.FTZ R168, R168, R69, R67 ;  /* 0x00000045a8a87223 */ /* 0x000fe40000010043 */
[----:B------:R-:W-:-:S02]  /*a790*/  FMUL.FTZ R67, R70, UR15 ;  /* 0x0000000f46437c20 */ /* 0x000fc40008410000 */
[----:B------:R-:W-:Y:S02]  /*a7a0*/  FMUL.FTZ R120, R120, R65 ;  /* 0x0000004178787220 */ /* 0x000fe40000410000 */
[----:B------:R-:W-:Y:S02]  /*a7b0*/  FMUL.FTZ R66, R187, UR15 ;  /* 0x0000000fbb427c20 */ /* 0x000fe40008410000 */
[----:B------:R-:W-:Y:S02]  /*a7c0*/  FMUL.FTZ R65, R190, UR15 ;  /* 0x0000000fbe417c20 */ /* 0x000fe40008410000 */
[----:B------:R-:W-:Y:S02]  /*a7d0*/  FFMA.FTZ R69, R186, UR14, R67 ;  /* 0x0000000eba457c23 */ /* 0x000fe40008010043 */
[----:B------:R-:W-:Y:S02]  /*a7e0*/  FFMA.FTZ R67, R71, UR14, R66 ;  /* 0x0000000e47437c23 */ /* 0x000fe40008010042 */
[----:B------:R-:W-:-:S02]  /*a7f0*/  FFMA.FTZ R66, R72, UR14, -R65 ;  /* 0x0000000e48427c23 */ /* 0x000fc40008010841 */
[----:B0-----:R-:W-:Y:S02]  /*a800*/  @!P0 FADD.FTZ R63, R63, R152 ;  /* 0x000000983f3f8221 */ /* 0x001fe40000010000 */
[----:B-1----:R-:W-:Y:S02]  /*a810*/  @!P0 FADD.FTZ R61, R61, R148 ;  /* 0x000000943d3d8221 */ /* 0x002fe40000010000 */
[----:B------:R-:W-:Y:S02]  /*a820*/  FMUL.FTZ R65, R72, UR15 ;  /* 0x0000000f48417c20 */ /* 0x000fe40008410000 */
[----:B------:R-:W-:Y:S01]  /*a830*/  FMUL.FTZ R121, R121, R66 ;  /* 0x0000004279797220 */ /* 0x000fe20000410000 */
[----:B------:R-:W0:Y:S01]  /*a840*/  SHFL.DOWN PT, R72, R63, 0x8, 0x1f ;  /* 0x09001f003f487f89 */ /* 0x000e2200000e0000 */
[----:B------:R-:W-:Y:S02]  /*a850*/  FFMA.FTZ R66, R190, UR14, R65 ;  /* 0x0000000ebe427c23 */ /* 0x000fe40008010041 */
[----:B------:R-:W-:Y:S01]  /*a860*/  FMUL.FTZ R68, R221, R68 ;  /* 0x00000044dd447220 */ /* 0x000fe20000410000 */
[----:B------:R-:W1:Y:S01]  /*a870*/  SHFL.DOWN PT, R70, R61, 0x8, 0x1f ;  /* 0x09001f003d467f89 */ /* 0x000e6200000e0000 */
[----:B------:R-:W-:-:S02]  /*a880*/  FFMA.FTZ R120, R222, R67, R120 ;  /* 0x00000043de787223 */ /* 0x000fc40000010078 */
[----:B------:R-:W-:Y:S02]  /*a890*/  FFMA.FTZ R66, R163, R66, R121 ;  /* 0x00000042a3427223 */ /* 0x000fe40000010079 */
[----:B--2---:R-:W-:Y:S02]  /*a8a0*/  @!P0 FADD.FTZ R62, R62, R153 ;  /* 0x000000993e3e8221 */ /* 0x004fe40000010000 */
[----:B---3--:R-:W-:Y:S01]  /*a8b0*/  @!P0 FADD.FTZ R60, R60, R149 ;  /* 0x000000953c3c8221 */ /* 0x008fe20000010000 */
[----:B------:R-:W-:Y:S01]  /*a8c0*/  ISETP.GT.AND P0, PT, R134, 0x17, PT ;  /* 0x000000178600780c */ /* 0x000fe20003f04270 */
[----:B------:R-:W-:Y:S02]  /*a8d0*/  FFMA.FTZ R68, R238, R69, R68 ;  /* 0x00000045ee447223 */ /* 0x000fe40000010044 */
[----:B------:R-:W-:Y:S01]  /*a8e0*/  FFMA.FTZ R120, R161, R71, R120 ;  /* 0x00000047a1787223 */ /* 0x000fe20000010078 */
[----:B------:R-:W-:Y:S01]  /*a8f0*/  SHFL.DOWN PT, R69, R60, 0x8, 0x1f ;  /* 0x09001f003c457f89 */ /* 0x000fe200000e0000 */
[----:B------:R-:W-:-:S02]  /*a900*/  FFMA.FTZ R159, R159, R190, R66 ;  /* 0x000000be9f9f7223 */ /* 0x000fc40000010042 */
[----:B------:R-:W-:Y:S01]  /*a910*/  FMUL.FTZ R66, R73, UR15 ;  /* 0x0000000f49427c20 */ /* 0x000fe20008410000 */
[----:B------:R-:W2:Y:S01]  /*a920*/  SHFL.DOWN PT, R71, R62, 0x8, 0x1f ;  /* 0x09001f003e477f89 */ /* 0x000ea200000e0000 */
[----:B------:R-:W-:Y:S02]  /*a930*/  FFMA.FTZ R167, R167, R186, R68 ;  /* 0x000000baa7a77223 */ /* 0x000fe40000010044 */
[C---:B------:R-:W-:Y:S02]  /*a940*/  FFMA.FTZ R68, R191.reuse, UR14, -R66 ;  /* 0x0000000ebf447c23 */ /* 0x040fe40008010842 */
[----:B------:R-:W-:Y:S02]  /*a950*/  FMUL.FTZ R66, R191, UR15 ;  /* 0x0000000fbf427c20 */ /* 0x000fe40008410000 */
[----:B------:R-:W-:Y:S02]  /*a960*/  FMUL.FTZ R65, R194, UR15 ;  /* 0x0000000fc2417c20 */ /* 0x000fe40008410000 */
[----:B------:R-:W-:-:S02]  /*a970*/  FMUL.FTZ R68, R223, R68 ;  /* 0x00000044df447220 */ /* 0x000fc40000410000 */
[----:B------:R-:W-:Y:S02]  /*a980*/  FFMA.FTZ R66, R73, UR14, R66 ;  /* 0x0000000e49427c23 */ /* 0x000fe40008010042 */
[C---:B------:R-:W-:Y:S02]  /*a990*/  FFMA.FTZ R67, R74.reuse, UR14, -R65 ;  /* 0x0000000e4a437c23 */ /* 0x040fe40008010841 */
[----:B------:R-:W-:Y:S02]  /*a9a0*/  FMUL.FTZ R65, R74, UR15 ;  /* 0x0000000f4a417c20 */ /* 0x000fe40008410000 */
[----:B------:R-:W-:Y:S02]  /*a9b0*/  FFMA.FTZ R231, R231, R66, R68 ;  /* 0x00000042e7e77223 */ /* 0x000fe40000010044 */
[----:B------:R-:W-:Y:S02]  /*a9c0*/  FMUL.FTZ R67, R224, R67 ;  /* 0x00000043e0437220 */ /* 0x000fe40000410000 */
[----:B------:R-:W-:-:S02]  /*a9d0*/  FFMA.FTZ R68, R194, UR14, R65 ;  /* 0x0000000ec2447c23 */ /* 0x000fc40008010041 */
[----:B0-----:R-:W-:Y:S02]  /*a9e0*/  @!P0 FADD.FTZ R63, R63, R72 ;  /* 0x000000483f3f8221 */ /* 0x001fe40000010000 */
[----:B-1----:R-:W-:Y:S02]  /*a9f0*/  @!P0 FADD.FTZ R61, R61, R70 ;  /* 0x000000463d3d8221 */ /* 0x002fe40000010000 */
[----:B------:R-:W-:Y:S01]  /*aa00*/  FMUL.FTZ R66, R75, UR15 ;  /* 0x0000000f4b427c20 */ /* 0x000fe20008410000 */
[----:B------:R-:W0:Y:S01]  /*aa10*/  SHFL.DOWN PT, R70, R63, 0x10, 0x1f ;  /* 0x0a001f003f467f89 */ /* 0x000e2200000e0000 */
[----:B------:R-:W-:Y:S02]  /*aa20*/  FFMA.FTZ R67, R157, R68, R67 ;  /* 0x000000449d437223 */ /* 0x000fe40000010043 */
[----:B------:R-:W-:Y:S01]  /*aa30*/  FMUL.FTZ R65, R198, UR15 ;  /* 0x0000000fc6417c20 */ /* 0x000fe20008410000 */
[----:B------:R-:W1:Y:S01]  /*aa40*/  SHFL.DOWN PT, R68, R61, 0x10, 0x1f ;  /* 0x0a001f003d447f89 */ /* 0x000e6200000e0000 */
[----:B------:R-:W-:-:S02]  /*aa50*/  FFMA.FTZ R66, R195, UR14, -R66 ;  /* 0x0000000ec3427c23 */ /* 0x000fc40008010842 */
[----:B------:R-:W-:Y:S02]  /*aa60*/  FFMA.FTZ R155, R155, R194, R67 ;  /* 0x000000c29b9b7223 */ /* 0x000fe40000010043 */
[----:B------:R-:W-:Y:S02]  /*aa70*/  FFMA.FTZ R67, R76, UR14, -R65 ;  /* 0x0000000e4c437c23 */ /* 0x000fe40008010841 */
[----:B--2---:R-:W-:Y:S02]  /*aa80*/  @!P0 FADD.FTZ R62, R62, R71 ;  /* 0x000000473e3e8221 */ /* 0x004fe40000010000 */
[----:B------:R-:W-:Y:S01]  /*aa90*/  @!P0 FADD.FTZ R60, R60, R69 ;  /* 0x000000453c3c8221 */ /* 0x000fe20000010000 */
[----:B------:R-:W-:Y:S01]  /*aaa0*/  ISETP.GT.AND P0, PT, R134, 0xf, PT ;  /* 0x0000000f8600780c */ /* 0x000fe20003f04270 */
[----:B------:R-:W-:Y:S02]  /*aab0*/  FMUL.FTZ R65, R76, UR15 ;  /* 0x0000000f4c417c20 */ /* 0x000fe40008410000 */
[----:B------:R-:W-:Y:S01]  /*aac0*/  FMUL.FTZ R225, R225, R66 ;  /* 0x00000042e1e17220 */ /* 0x000fe20000410000 */
[----:B------:R-:W-:Y:S01]  /*aad0*/  SHFL.DOWN PT, R71, R60, 0x10, 0x1f ;  /* 0x0a001f003c477f89 */ /* 0x000fe200000e0000 */
[----:B------:R-:W-:-:S02]  /*aae0*/  FMUL.FTZ R66, R195, UR15 ;  /* 0x0000000fc3427c20 */ /* 0x000fc40008410000 */
[----:B------:R-:W-:Y:S02]  /*aaf0*/  FFMA.FTZ R158, R158, R73, R231 ;  /* 0x000000499e9e7223 */ /* 0x000fe400000100e7 */
[----:B------:R-:W-:Y:S01]  /*ab00*/  FMUL.FTZ R67, R226, R67 ;  /* 0x00000043e2437220 */ /* 0x000fe20000410000 */
[----:B------:R-:W2:Y:S01]  /*ab10*/  SHFL.DOWN PT, R73, R62, 0x10, 0x1f ;  /* 0x0a001f003e497f89 */ /* 0x000ea200000e0000 */
[----:B------:R-:W-:Y:S02]  /*ab20*/  FFMA.FTZ R65, R198, UR14, R65 ;  /* 0x0000000ec6417c23 */ /* 0x000fe40008010041 */
[----:B------:R-:W-:Y:S02]  /*ab30*/  FFMA.FTZ R69, R75, UR14, R66 ;  /* 0x0000000e4b457c23 */ /* 0x000fe40008010042 */
[----:B------:R-:W-:Y:S02]  /*ab40*/  FFMA.FTZ R65, R234, R65, R67 ;  /* 0x00000041ea417223 */ /* 0x000fe40000010043 */
[----:B------:R-:W-:-:S02]  /*ab50*/  FMUL.FTZ R66, R77, UR15 ;  /* 0x0000000f4d427c20 */ /* 0x000fc40008410000 */
[----:B------:R-:W-:Y:S02]  /*ab60*/  FFMA.FTZ R145, R145, R198, R65 ;  /* 0x000000c691917223 */ /* 0x000fe40000010041 */
[----:B------:R-:W-:Y:S02]  /*ab70*/  FFMA.FTZ R66, R199, UR14, -R66 ;  /* 0x0000000ec7427c23 */ /* 0x000fe40008010842 */
[----:B------:R-:W-:Y:S02]  /*ab80*/  FMUL.FTZ R65, R202, UR15 ;  /* 0x0000000fca417c20 */ /* 0x000fe40008410000 */
[----:B------:R-:W-:Y:S02]  /*ab90*/  FMUL.FTZ R227, R227, R66 ;  /* 0x00000042e3e37220 */ /* 0x000fe40000410000 */
[----:B------:R-:W-:Y:S02]  /*aba0*/  FFMA.FTZ R65, R78, UR14, -R65 ;  /* 0x0000000e4e417c23 */ /* 0x000fe40008010841 */
[----:B------:R-:W-:-:S02]  /*abb0*/  FMUL.FTZ R66, R79, UR15 ;  /* 0x0000000f4f427c20 */ /* 0x000fc40008410000 */
[----:B0-----:R-:W-:Y:S02]  /*abc0*/  @!P0 FADD.FTZ R63, R63, R70 ;  /* 0x000000463f3f8221 */ /* 0x001fe40000010000 */
[----:B-1----:R-:W-:Y:S02]  /*abd0*/  @!P0 FADD.FTZ R61, R61, R68 ;  /* 0x000000443d3d8221 */ /* 0x002fe40000010000 */
[----:B------:R-:W-:Y:S02]  /*abe0*/  FMUL.FTZ R228, R228, R65 ;  /* 0x00000041e4e47220 */ /* 0x000fe40000410000 */
[----:B------:R-:W-:Y:S02]  /*abf0*/  FMUL.FTZ R70, R199, UR15 ;  /* 0x0000000fc7467c20 */ /* 0x000fe40008410000 */
[----:B------:R-:W-:Y:S02]  /*ac00*/  FFMA.FTZ R68, R203, UR14, -R66 ;  /* 0x0000000ecb447c23 */ /* 0x000fe40008010842 */
[----:B------:R-:W-:-:S02]  /*ac10*/  FMUL.FTZ R65, R78, UR15 ;  /* 0x0000000f4e417c20 */ /* 0x000fc40008410000 */
[----:B------:R-:W-:Y:S02]  /*ac20*/  FMUL.FTZ R66, R203, UR15 ;  /* 0x0000000fcb427c20 */ /* 0x000fe40008410000 */
[----:B------:R-:W-:Y:S02]  /*ac30*/  FFMA.FTZ R72, R77, UR14, R70 ;  /* 0x0000000e4d487c23 */ /* 0x000fe40008010046 */
[----:B------:R-:W-:Y:S02]  /*ac40*/  FMUL.FTZ R68, R229, R68 ;  /* 0x00000044e5447220 */ /* 0x000fe40000410000 */
[----:B------:R-:W-:Y:S02]  /*ac50*/  FFMA.FTZ R70, R202, UR14, R65 ;  /* 0x0000000eca467c23 */ /* 0x000fe40008010041 */
[----:B------:R-:W-:Y:S02]  /*ac60*/  FFMA.FTZ R66, R79, UR14, R66 ;  /* 0x0000000e4f427c23 */ /* 0x000fe40008010042 */
[----:B--2---:R-:W-:-:S02]  /*ac70*/  @!P0 FADD.FTZ R62, R62, R73 ;  /* 0x000000493e3e8221 */ /* 0x004fc40000010000 */
[----:B------:R-:W-:Y:S02]  /*ac80*/  @!P0 FADD.FTZ R60, R60, R71 ;  /* 0x000000473c3c8221 */ /* 0x000fe40000010000 */
[----:B------:R-:W-:Y:S02]  /*ac90*/  FFMA.FTZ R69, R154, R69, R225 ;  /* 0x000000459a457223 */ /* 0x000fe400000100e1 */
[----:B------:R-:W-:Y:S01]  /*aca0*/  FFMA.FTZ R72, R235, R72, R227 ;  /* 0x00000048eb487223 */ /* 0x000fe200000100e3 */
[----:B------:R0:W-:Y:S01]  /*acb0*/  @!P2 STS.128 [R130.X16+0x10a0], R60 ;  /* 0x0010a03c8200a388 */ /* 0x0001e2000000cc00 */
[----:B------:R-:W-:Y:S02]  /*acc0*/  FFMA.FTZ R70, R143, R70, R228 ;  /* 0x000000468f467223 */ /* 0x000fe400000100e4 */
[----:B------:R-:W-:Y:S02]  /*acd0*/  FFMA.FTZ R66, R237, R66, R68 ;  /* 0x00000042ed427223 */ /* 0x000fe40000010044 */
[----:B------:R-:W-:-:S02]  /*ace0*/  FFMA.FTZ R211, R172, R182, R211 ;  /* 0x000000b6acd37223 */ /* 0x000fc400000100d3 */
[----:B------:R-:W-:Y:S02]  /*acf0*/  FFMA.FTZ R150, R150, R75, R69 ;  /* 0x0000004b96967223 */ /* 0x000fe40000010045 */
[----:B------:R-:W-:Y:S02]  /*ad00*/  FFMA.FTZ R72, R144, R77, R72 ;  /* 0x0000004d90487223 */ /* 0x000fe40000010048 */
[----:B------:R-:W-:Y:S02]  /*ad10*/  FFMA.FTZ R95, R95, R202, R70 ;  /* 0x000000ca5f5f7223 */ /* 0x000fe40000010046 */
[----:B------:R-:W-:Y:S02]  /*ad20*/  FFMA.FTZ R66, R94, R79, R66 ;  /* 0x0000004f5e427223 */ /* 0x000fe40000010042 */
        /* <DEDUP_REMOVED lines=55> */
.L_x_105:
[----:B0-----:R-:W-:Y:S05]  /*b0a0*/  BSYNC B0 ;  /* 0x0000000000007941 */ /* 0x001fea0003800000 */
.L_x_104:
[----:B------:R-:W-:-:S04]  /*b0b0*/  IADD3 R0, R0, 0x1, RZ ;  /* 0x0000000100007810 */ /* 0x000fc80007ffe0ff */
[----:B------:R-:W-:-:S13]  /*b0c0*/  ISETP.GE.AND P0, PT, R0, c[0x0][0x16c], PT ;  /* 0x00005b0000007a0c */ /* 0x000fda0003f06270 */
[----:B------:R-:W-:Y:S01]  /*b0d0*/  @P0 CALL.REL.NOINC `(.L_x_69) ;  /* 0x0000001000000944 */ /* 0x000fe20003c00000 */
[----:B------:R-:W-:Y:S05]  /*b0e0*/  BRA `(.L_x_106) ;  /* 0xffff9a8000007947 */ /* 0x000fea000383ffff */
.L_x_69:
[----:B------:R-:W-:Y:S01]  /*b0f0*/  BAR.SYNC.DEFER_BLOCKING 0x0 ;  /* 0x0000000000007b1d */ /* 0x000fe20000010000 */
[----:B------:R-:W-:Y:S02]  /*b100*/  F2FP.BF16.PACK_AB R49, R49, R50 ;  /* 0x000000323131723e */ /* 0x000fe400000010ff */
[----:B------:R-:W-:Y:S02]  /*b110*/  F2FP.BF16.PACK_AB R47, R47, R48 ;  /* 0x000000302f2f723e */ /* 0x000fe400000010ff */
[----:B------:R-:W-:Y:S01]  /*b120*/  F2FP.BF16.PACK_AB R45, R45, R46 ;  /* 0x0000002e2d2d723e */ /* 0x000fe200000010ff */
[----:B------:R-:W-:Y:S01]  /*b130*/  BSSY B0, `(.L_x_107) ;  /* 0x0000054000007945 */ /* 0x000fe20003800000 */
[----:B------:R-:W-:Y:S02]  /*b140*/  PRMT R0, R49, 0x7632, R0 ;  /* 0x0000763231007816 */ /* 0x000fe40000000000 */
[----:B------:R-:W-:Y:S02]  /*b150*/  PRMT R2, R47, 0x7632, R2 ;  /* 0x000076322f027816 */ /* 0x000fe40000000002 */
[----:B------:R-:W-:-:S02]  /*b160*/  PRMT R3, R45, 0x7632, R3 ;  /* 0x000076322d037816 */ /* 0x000fc40000000003 */
[----:B------:R-:W-:Y:S02]  /*b170*/  F2FP.BF16.PACK_AB R43, R43, R44 ;  /* 0x0000002c2b2b723e */ /* 0x000fe400000010ff */
[----:B------:R-:W-:Y:S02]  /*b180*/  F2FP.BF16.PACK_AB R41, R41, R42 ;  /* 0x0000002a2929723e */ /* 0x000fe400000010ff */
[----:B------:R-:W-:Y:S02]  /*b190*/  F2FP.BF16.PACK_AB R39, R39, R40 ;  /* 0x000000282727723e */ /* 0x000fe400000010ff */
[----:B------:R-:W-:Y:S02]  /*b1a0*/  F2FP.BF16.PACK_AB R37, R37, R38 ;  /* 0x000000262525723e */ /* 0x000fe400000010ff */
[----:B------:R-:W-:Y:S02]  /*b1b0*/  F2FP.BF16.PACK_AB R35, R35, R36 ;  /* 0x000000242323723e */ /* 0x000fe400000010ff */
[----:B------:R-:W-:Y:S01]  /*b1c0*/  PRMT R4, R41, 0x7632, R4 ;  /* 0x0000763229047816 */ /* 0x000fe20000000004 */
[----:B------:R0:W-:Y:S01]  /*b1d0*/  STS.U16 [R107+0x2], R0 ;  /* 0x000002006b007388 */ /* 0x0001e20000000400 */
[----:B------:R-:W-:-:S02]  /*b1e0*/  PRMT R5, R35, 0x7610, R5 ;  /* 0x0000761023057816 */ /* 0x000fc40000000005 */
[----:B------:R-:W-:Y:S01]  /*b1f0*/  PRMT R6, R35, 0x7632, R6 ;  /* 0x0000763223067816 */ /* 0x000fe20000000006 */
[----:B------:R1:W-:Y:S01]  /*b200*/  STS.U16 [R107+0x6], R2 ;  /* 0x000006026b007388 */ /* 0x0003e20000000400 */
[----:B------:R-:W-:Y:S02]  /*b210*/  IADD3 R212, -R212, c[0x0][0x168], RZ ;  /* 0x00005a00d4d47a10 */ /* 0x000fe40007ffe1ff */
[C---:B------:R-:W-:Y:S01]  /*b220*/  LOP3.LUT R36, R132.reuse, 0x20, RZ, 0xfc, !PT ;  /* 0x0000002084247812 */ /* 0x040fe200078efcff */
[----:B------:R2:W-:Y:S01]  /*b230*/  STS.U16 [R107+0xa], R3 ;  /* 0x00000a036b007388 */ /* 0x0005e20000000400 */
[C---:B------:R-:W-:Y:S02]  /*b240*/  LOP3.LUT R38, R132.reuse, 0x40, RZ, 0xfc, !PT ;  /* 0x0000004084267812 */ /* 0x040fe400078efcff */
[----:B0-----:R-:W-:Y:S01]  /*b250*/  PRMT R0, R43, 0x7632, R0 ;  /* 0x000076322b007816 */ /* 0x001fe20000000000 */
[----:B------:R-:W-:Y:S01]  /*b260*/  STS.U16 [R107], R49 ;  /* 0x000000316b007388 */ /* 0x000fe20000000400 */
[----:B------:R-:W-:-:S02]  /*b270*/  LOP3.LUT R40, R132, 0x60, RZ, 0xfc, !PT ;  /* 0x0000006084287812 */ /* 0x000fc400078efcff */
[----:B-1----:R-:W-:Y:S01]  /*b280*/  PRMT R2, R39, 0x7632, R2 ;  /* 0x0000763227027816 */ /* 0x002fe20000000002 */
[----:B------:R-:W-:Y:S01]  /*b290*/  STS.U16 [R107+0x4], R47 ;  /* 0x0000042f6b007388 */ /* 0x000fe20000000400 */
[----:B--2---:R-:W-:-:S03]  /*b2a0*/  PRMT R3, R37, 0x7632, R3 ;  /* 0x0000763225037816 */ /* 0x004fc60000000003 */
[----:B------:R-:W-:Y:S04]  /*b2b0*/  STS.U16 [R107+0x8], R45 ;  /* 0x0000082d6b007388 */ /* 0x000fe80000000400 */
[----:B------:R-:W-:Y:S04]  /*b2c0*/  STS.U16 [R107+0xc], R43 ;  /* 0x00000c2b6b007388 */ /* 0x000fe80000000400 */
[----:B------:R0:W-:Y:S04]  /*b2d0*/  STS.U16 [R107+0xe], R0 ;  /* 0x00000e006b007388 */ /* 0x0001e80000000400 */
[----:B------:R-:W-:Y:S04]  /*b2e0*/  STS.U16 [R107+0x10], R41 ;  /* 0x000010296b007388 */ /* 0x000fe80000000400 */
[----:B------:R1:W-:Y:S01]  /*b2f0*/  STS.U16 [R107+0x12], R4 ;  /* 0x000012046b007388 */ /* 0x0003e20000000400 */
[----:B0-----:R-:W-:-:S03]  /*b300*/  IMAD R0, R138, c[0x0][0x2d8], RZ ;  /* 0x0000b6008a007a24 */ /* 0x001fc600078e02ff */
[----:B------:R-:W-:Y:S01]  /*b310*/  STS.U16 [R107+0x14], R39 ;  /* 0x000014276b007388 */ /* 0x000fe20000000400 */
[----:B------:R-:W-:-:S03]  /*b320*/  IMAD R7, R139, c[0x0][0x2dc], R0 ;  /* 0x0000b7008b077a24 */ /* 0x000fc600078e0200 */
[----:B------:R-:W-:Y:S01]  /*b330*/  STS.U16 [R107+0x16], R2 ;  /* 0x000016026b007388 */ /* 0x000fe20000000400 */
[----:B------:R-:W-:-:S03]  /*b340*/  IMAD R0, R140, c[0x0][0x2e0], RZ ;  /* 0x0000b8008c007a24 */ /* 0x000fc600078e02ff */
[----:B------:R-:W-:Y:S01]  /*b350*/  STS.U16 [R107+0x18], R37 ;  /* 0x000018256b007388 */ /* 0x000fe20000000400 */
[----:B-1----:R-:W-:-:S03]  /*b360*/  IMAD R4, R141, c[0x0][0x2e4], R0 ;  /* 0x0000b9008d047a24 */ /* 0x002fc600078e0200 */
[----:B------:R0:W-:Y:S04]  /*b370*/  STS.U16 [R107+0x1a], R3 ;  /* 0x00001a036b007388 */ /* 0x0001e80000000400 */
[----:B------:R1:W-:Y:S04]  /*b380*/  STS.U16 [R107+0x1c], R5 ;  /* 0x00001c056b007388 */ /* 0x0003e80000000400 */
[----:B------:R-:W-:Y:S01]  /*b390*/  STS.U16 [R107+0x1e], R6 ;  /* 0x00001e066b007388 */ /* 0x000fe20000000400 */
[----:B------:R-:W-:-:S06]  /*b3a0*/  NOP ;  /* 0x0000000000007918 */ /* 0x000fcc0000000000 */
[----:B------:R-:W-:Y:S01]  /*b3b0*/  LDS.U16 R9, [R127] ;  /* 0x000000007f097984 */ /* 0x000fe20000000400 */
[----:B0-----:R-:W-:Y:S01]  /*b3c0*/  IMAD.WIDE.U32 R2, R139, c[0x0][0x2d8], RZ ;  /* 0x0000b6008b027a25 */ /* 0x001fe200078e00ff */
[----:B-1----:R-:W-:Y:S02]  /*b3d0*/  LEA R5, P5, R132, c[0x0][0x330], 0x1 ;  /* 0x0000cc0084057a11 */ /* 0x002fe400078a08ff */
[----:B------:R-:W-:Y:S02]  /*b3e0*/  LDS.U16 R11, [R126+0x40] ;  /* 0x000040007e0b7984 */ /* 0x000fe40000000400 */
[----:B------:R-:W-:Y:S02]  /*b3f0*/  IADD3 R3, R3, R7, RZ ;  /* 0x0000000703037210 */ /* 0x000fe40007ffe0ff */
[----:B------:R-:W-:Y:S03]  /*b400*/  LDS.U16 R13, [R125+0x80] ;  /* 0x000080007d0d7984 */ /* 0x000fe60000000400 */
[----:B------:R-:W-:Y:S01]  /*b410*/  IMAD.WIDE.U32 R2, R141, c[0x0][0x2e0], R2 ;  /* 0x0000b8008d027a25 */ /* 0x000fe200078e0002 */
[----:B------:R-:W-:Y:S04]  /*b420*/  LDS.U16 R15, [R124+0xc0] ;  /* 0x0000c0007c0f7984 */ /* 0x000fe80000000400 */
[----:B------:R-:W-:Y:S01]  /*b430*/  LDS.U16 R17, [R123+0x100] ;  /* 0x000100007b117984 */ /* 0x000fe20000000400 */
[----:B------:R-:W-:-:S03]  /*b440*/  IADD3 R0, P0, R88, R2, RZ ;  /* 0x0000000258007210 */ /* 0x000fc60007f1e0ff */
[----:B------:R-:W-:Y:S01]  /*b450*/  LDS.U16 R35, [R122+0x140] ;  /* 0x000140007a237984 */ /* 0x000fe20000000400 */
[----:B------:R-:W-:Y:S02]  /*b460*/  IADD3.X R3, R87, R4, R3, P0, !PT ;  /* 0x0000000457037210 */ /* 0x000fe400007fe403 */
[----:B------:R-:W-:Y:S01]  /*b470*/  LEA.HI.X R4, R132, c[0x0][0x334], R129, 0x1, P5 ;  /* 0x0000cd0084047a11 */ /* 0x000fe200028f0c81 */
[----:B------:R-:W-:Y:S01]  /*b480*/  LDS.U16 R37, [R119+0x180] ;  /* 0x0001800077257984 */ /* 0x000fe20000000400 */
[----:B------:R-:W-:-:S03]  /*b490*/  LEA R2, P5, R0, R5, 0x1 ;  /* 0x0000000500027211 */ /* 0x000fc600078a08ff */
[----:B------:R-:W-:Y:S01]  /*b4a0*/  LDS.U16 R39, [R118+0x1c0] ;  /* 0x0001c00076277984 */ /* 0x000fe20000000400 */
[----:B------:R-:W-:-:S03]  /*b4b0*/  LEA.HI.X R3, R0, R4, R3, 0x1, P5 ;  /* 0x0000000400037211 */ /* 0x000fc600028f0c03 */
        /* <DEDUP_REMOVED lines=16> */
[----:B------:R-:W-:Y:S01]  /*b5c0*/  MOV R4, R206 ;  /* 0x000000ce00047202 */ /* 0x000fe20000000f00 */
[----:B------:R-:W-:Y:S01]  /*b5d0*/  IMAD R0, R140, c[0x0][0x2e0], RZ ;  /* 0x0000b8008c007a24 */ /* 0x000fe200078e02ff */
[----:B------:R-:W-:-:S05]  /*b5e0*/  MOV R5, R207 ;  /* 0x000000cf00057202 */ /* 0x000fca0000000f00 */
[----:B------:R-:W-:-:S05]  /*b5f0*/  IMAD.WIDE.U32 R4, R139, c[0x0][0x2d8], R4 ;  /* 0x0000b6008b047a25 */ /* 0x000fca00078e0004 */
[----:B------:R-:W-:Y:S01]  /*b600*/  IADD3 R5, R7, R5, RZ ;  /* 0x0000000507057210 */ /* 0x000fe20007ffe0ff */
[----:B------:R-:W-:-:S04]  /*b610*/  IMAD R7, R141, c[0x0][0x2e4], R0 ;  /* 0x0000b9008d077a24 */ /* 0x000fc800078e0200 */
[----:B------:R-:W-:-:S05]  /*b620*/  IMAD.WIDE.U32 R4, R141, c[0x0][0x2e0], R4 ;  /* 0x0000b8008d047a25 */ /* 0x000fca00078e0004 */
[----:B------:R-:W-:Y:S02]  /*b630*/  IADD3 R5, R5, R7, RZ ;  /* 0x0000000705057210 */ /* 0x000fe40007ffe0ff */
[----:B------:R-:W-:-:S04]  /*b640*/  LEA R6, P4, R4, c[0x0][0x330], 0x1 ;  /* 0x0000cc0004067a11 */ /* 0x000fc800078808ff */
[----:B------:R-:W-:-:S05]  /*b650*/  LEA.HI.X R7, R4, c[0x0][0x334], R5, 0x1, P4 ;  /* 0x0000cd0004077a11 */ /* 0x000fca00020f0c05 */
[----:B------:R0:W-:Y:S04]  /*b660*/  STG.E.U16 [R6.64], R9 ;  /* 0x0000000906007986 */ /* 0x0001e8000c101506 */
.L_x_108:
[----:B------:R-:W-:Y:S05]  /*b670*/  BSYNC B0 ;  /* 0x0000000000007941 */ /* 0x000fea0003800000 */
.L_x_107:
[C---:B------:R-:W-:Y:S01]  /*b680*/  LOP3.LUT R42, R132.reuse, 0x80, RZ, 0xfc, !PT ;  /* 0x00000080842a7812 */ /* 0x040fe200078efcff */
[----:B------:R-:W-:Y:S01]  /*b690*/  @!P0 STG.E.U16 [R2.64+-0xfc0], R11 ;  /* 0xfff0400b02008986 */ /* 0x000fe2000c101506 */
[C---:B------:R-:W-:Y:S01]  /*b6a0*/  LOP3.LUT R44, R132.reuse, 0xa0, RZ, 0xfc, !PT ;  /* 0x000000a0842c7812 */ /* 0x040fe200078efcff */
[----:B------:R-:W-:Y:S01]  /*b6b0*/  BSSY B0, `(.L_x_109) ;  /* 0x00000ad000007945 */ /* 0x000fe20003800000 */
[C---:B------:R-:W-:Y:S01]  /*b6c0*/  LOP3.LUT R46, R132.reuse, 0xc0, RZ, 0xfc, !PT ;  /* 0x000000c0842e7812 */ /* 0x040fe200078efcff */
[----:B------:R-:W-:Y:S01]  /*b6d0*/  @!P2 STG.E.U16 [R2.64+-0xf80], R13 ;  /* 0xfff0800d0200a986 */ /* 0x000fe2000c101506 */
[C---:B------:R-:W-:Y:S02]  /*b6e0*/  LOP3.LUT R48, R132.reuse, 0xe0, RZ, 0xfc, !PT ;  /* 0x000000e084307812 */ /* 0x040fe400078efcff */
        /* <DEDUP_REMOVED lines=13> */
[----:B------:R-:W-:Y:S01]  /*b7c0*/  @!P2 STG.E.U16 [R2.64+-0xec0], R35 ;  /* 0xfff140230200a986 */ /* 0x000fe2000c101506 */
[C---:B------:R-:W-:Y:S02]  /*b7d0*/  LOP3.LUT R60, R132.reuse, 0x1a0, RZ, 0xfc, !PT ;  /* 0x000001a0843c7812 */ /* 0x040fe400078efcff */
[C---:B------:R-:W-:Y:S01]  /*b7e0*/  LOP3.LUT R62, R132.reuse, 0x1c0, RZ, 0xfc, !PT ;  /* 0x000001c0843e7812 */ /* 0x040fe200078efcff */
[----:B------:R1:W-:Y:S01]  /*b7f0*/  @!P3 STG.E.U16 [R2.64+-0xe80], R37 ;  /* 0xfff180250200b986 */ /* 0x0003e2000c101506 */
        /* <DEDUP_REMOVED lines=15> */
[----:B------:R-:W-:Y:S01]  /*b8f0*/  @!P3 STG.E.U16 [R2.64+-0xd00], R49 ;  /* 0xfff300310200b986 */ /* 0x000fe2000c101506 */
[----:B------:R-:W-:Y:S01]  /*b900*/  FADD.FTZ R5, R19, R136 ;  /* 0x0000008813057221 */ /* 0x000fe20000010000 */
[----:B------:R-:W-:-:S02]  /*b910*/  F2FP.BF16.PACK_AB R19, R20, R19 ;  /* 0x000000131413723e */ /* 0x000fc400000010ff */
[----:B------:R-:W-:Y:S01]  /*b920*/  @!P4 STG.E.U16 [R2.64+-0xcc0], R51 ;  /* 0xfff340330200c986 */ /* 0x000fe2000c101506 */
[C---:B------:R-:W-:Y:S02]  /*b930*/  IADD3 R0, R37.reuse, 0x1, RZ ;  /* 0x0000000125007810 */ /* 0x040fe40007ffe0ff */
[----:B0-----:R-:W-:Y:S01]  /*b940*/  IADD3 R6, R37, 0x2, RZ ;  /* 0x0000000225067810 */ /* 0x001fe20007ffe0ff */
[----:B------:R-:W-:Y:S01]  /*b950*/  @!P5 STG.E.U16 [R2.64+-0xc80], R53 ;  /* 0xfff380350200d986 */ /* 0x000fe2000c101506 */
[-C--:B------:R-:W-:Y:S01]  /*b960*/  LEA.HI.SX32 R4, R0, R37.reuse, 0x1b ;  /* 0x0000002500047211 */ /* 0x080fe200078fdaff */
[----:B------:R-:W-:Y:S01]  /*b970*/  FADD.FTZ R0, R5, R20 ;  /* 0x0000001405007221 */ /* 0x000fe20000010000 */
[C---:B------:R-:W-:Y:S01]  /*b980*/  IADD3 R7, R37.reuse, 0x3, RZ ;  /* 0x0000000325077810 */ /* 0x040fe20007ffe0ff */
[----:B------:R0:W-:Y:S01]  /*b990*/  @!P6 STG.E.U16 [R2.64+-0xc40], R55 ;  /* 0xfff3c0370200e986 */ /* 0x0001e2000c101506 */
[C---:B------:R-:W-:Y:S01]  /*b9a0*/  IADD3 R8, R37.reuse, 0x4, RZ ;  /* 0x0000000425087810 */ /* 0x040fe20007ffe0ff */
[----:B------:R-:W-:Y:S01]  /*b9b0*/  FADD.FTZ R5, R0, R21 ;  /* 0x0000001500057221 */ /* 0x000fe20000010000 */
[C---:B------:R-:W-:Y:S01]  /*b9c0*/  IADD3 R9, R37.reuse, 0x5, RZ ;  /* 0x0000000525097810 */ /* 0x040fe20007ffe0ff */
[----:B------:R-:W-:Y:S01]  /*b9d0*/  BAR.SYNC.DEFER_BLOCKING 0x0 ;  /* 0x0000000000007b1d */ /* 0x000fe20000010000 */
[----:B------:R-:W-:Y:S01]  /*b9e0*/  IADD3 R10, R37, 0x6, RZ ;  /* 0x00000006250a7810 */ /* 0x000fe20007ffe0ff */
[----:B------:R-:W-:Y:S01]  /*b9f0*/  FADD.FTZ R0, R5, R22 ;  /* 0x0000001605007221 */ /* 0x000fe20000010000 */
[----:B------:R-:W-:-:S02]  /*ba00*/  LEA.HI.SX32 R6, R6, R37, 0x1b ;  /* 0x0000002506067211 */ /* 0x000fc400078fdaff */
[C---:B------:R-:W-:Y:S02]  /*ba10*/  IADD3 R11, R37.reuse, 0x7, RZ ;  /* 0x00000007250b7810 */ /* 0x040fe40007ffe0ff */
        /* <DEDUP_REMOVED lines=8> */
[----:B------:R-:W-:Y:S01]  /*baa0*/  LEA.HI.SX32 R7, R7, R37, 0x1b ;  /* 0x0000002507077211 */ /* 0x000fe200078fdaff */
[----:B------:R-:W-:Y:S01]  /*bab0*/  STS.U16 [R107], R19 ;  /* 0x000000136b007388 */ /* 0x000fe20000000400 */
[----:B------:R-:W-:Y:S02]  /*bac0*/  F2FP.BF16.PACK_AB R21, R22, R21 ;  /* 0x000000151615723e */ /* 0x000fe400000010ff */
[----:B------:R-:W-:-:S02]  /*bad0*/  LEA.HI.SX32 R8, R8, R37, 0x1b ;  /* 0x0000002508087211 */ /* 0x000fc400078fdaff */
[----:B0-----:R-:W-:Y:S01]  /*bae0*/  F2FP.BF16.PACK_AB R2, R24, R23 ;  /* 0x000000171802723e */ /* 0x001fe200000010ff */
[----:B------:R-:W-:Y:S01]  /*baf0*/  FADD.FTZ R23, R0, R23 ;  /* 0x0000001700177221 */ /* 0x000fe20000010000 */
[-C--:B------:R-:W-:Y:S01]  /*bb00*/  LEA.HI.SX32 R9, R9, R37.reuse, 0x1b ;  /* 0x0000002509097211 */ /* 0x080fe200078fdaff */
[----:B------:R-:W-:Y:S01]  /*bb10*/  IMAD R0, R138, c[0x0][0x2f8], RZ ;  /* 0x0000be008a007a24 */ /* 0x000fe200078e02ff */
[----:B------:R-:W-:Y:S01]  /*bb20*/  PRMT R5, R19, 0x7632, R5 ;  /* 0x0000763213057816 */ /* 0x000fe20000000005 */
[----:B------:R-:W-:Y:S01]  /*bb30*/  FADD.FTZ R24, R23, R24 ;  /* 0x0000001817187221 */ /* 0x000fe20000010000 */
[----:B------:R-:W-:Y:S02]  /*bb40*/  SHF.L.U32 R4, R4, 0x1, RZ ;  /* 0x0000000104047819 */ /* 0x000fe400000006ff */
[-C--:B------:R-:W-:Y:S02]  /*bb50*/  LEA.HI.SX32 R10, R10, R37.reuse, 0x1b ;  /* 0x000000250a0a7211 */ /* 0x080fe400078fdaff */
[----:B------:R-:W-:Y:S01]  /*bb60*/  SHF.L.U32 R6, R6, 0x1, RZ ;  /* 0x0000000106067819 */ /* 0x000fe200000006ff */
[----:B------:R0:W-:Y:S01]  /*bb70*/  STS.U16 [R4+0x2], R5 ;  /* 0x0000020504007388 */ /* 0x0001e20000000400 */
[----:B------:R-:W-:-:S02]  /*bb80*/  LEA.HI.SX32 R11, R11, R37, 0x1b ;  /* 0x000000250b0b7211 */ /* 0x000fc400078fdaff */
[-C--:B------:R-:W-:Y:S01]  /*bb90*/  LEA.HI.SX32 R12, R12, R37.reuse, 0x1b ;  /* 0x000000250c0c7211 */ /* 0x080fe200078fdaff */
[----:B------:R1:W-:Y:S01]  /*bba0*/  STS.U16 [R6+0x4], R21 ;  /* 0x0000041506007388 */ /* 0x0003e20000000400 */
[-C--:B------:R-:W-:Y:S02]  /*bbb0*/  LEA.HI.SX32 R13, R13, R37.reuse, 0x1b ;  /* 0x000000250d0d7211 */ /* 0x080fe400078fdaff */
[-C--:B------:R-:W-:Y:S02]  /*bbc0*/  LEA.HI.SX32 R14, R14, R37.reuse, 0x1b ;  /* 0x000000250e0e7211 */ /* 0x080fe400078fdaff */
[-C--:B------:R-:W-:Y:S02]  /*bbd0*/  LEA.HI.SX32 R15, R15, R37.reuse, 0x1b ;  /* 0x000000250f0f7211 */ /* 0x080fe400078fdaff */
[-C--:B------:R-:W-:Y:S02]  /*bbe0*/  LEA.HI.SX32 R16, R16, R37.reuse, 0x1b ;  /* 0x0000002510107211 */ /* 0x080fe400078fdaff */
[----:B------:R-:W-:-:S02]  /*bbf0*/  LEA.HI.SX32 R17, R17, R37, 0x1b ;  /* 0x0000002511117211 */ /* 0x000fc400078fdaff */
[-C--:B------:R-:W-:Y:S02]  /*bc00*/  LEA.HI.SX32 R18, R18, R37.reuse, 0x1b ;  /* 0x0000002512127211 */ /* 0x080fe400078fdaff */
[----:B------:R-:W-:Y:S02]  /*bc10*/  LEA.HI.SX32 R35, R35, R37, 0x1b ;  /* 0x0000002523237211 */ /* 0x000fe400078fdaff */
[----:B------:R-:W-:Y:S02]  /*bc20*/  PRMT R20, R21, 0x7632, R20 ;  /* 0x0000763215147816 */ /* 0x000fe40000000014 */
[----:B------:R-:W-:Y:S02]  /*bc30*/  SHF.L.U32 R7, R7, 0x1, RZ ;  /* 0x0000000107077819 */ /* 0x000fe400000006ff */
[----:B------:R-:W-:Y:S01]  /*bc40*/  F2FP.BF16.PACK_AB R3, R26, R25 ;  /* 0x000000191a03723e */ /* 0x000fe200000010ff */
[----:B------:R-:W-:Y:S01]  /*bc50*/  FADD.FTZ R25, R24, R25 ;  /* 0x0000001918197221 */ /* 0x000fe20000010000 */
[C---:B------:R-:W-:Y:S01]  /*bc60*/  PRMT R22, R2.reuse, 0x7610, R22 ;  /* 0x0000761002167816 */ /* 0x040fe20000000016 */
[----:B------:R-:W-:Y:S01]  /*bc70*/  STS.U16 [R7+0x6], R20 ;  /* 0x0000061407007388 */ /* 0x000fe20000000400 */
[----:B------:R-:W-:Y:S01]  /*bc80*/  PRMT R37, R2, 0x7632, R37 ;  /* 0x0000763202257816 */ /* 0x000fe20000000025 */
[----:B------:R-:W-:Y:S01]  /*bc90*/  FADD.FTZ R26, R25, R26 ;  /* 0x0000001a191a7221 */ /* 0x000fe20000010000 */
[----:B------:R-:W-:-:S02]  /*bca0*/  SHF.L.U32 R8, R8, 0x1, RZ ;  /* 0x0000000108087819 */ /* 0x000fc400000006ff */
[----:B------:R-:W-:Y:S02]  /*bcb0*/  SHF.L.U32 R9, R9, 0x1, RZ ;  /* 0x0000000109097819 */ /* 0x000fe400000006ff */
[----:B------:R-:W-:Y:S01]  /*bcc0*/  F2FP.BF16.PACK_AB R2, R28, R27 ;  /* 0x0000001b1c02723e */ /* 0x000fe200000010ff */
[----:B------:R-:W-:Y:S01]  /*bcd0*/  STS.U16 [R8+0x8], R22 ;  /* 0x0000081608007388 */ /* 0x000fe20000000400 */
[----:B------:R-:W-:Y:S01]  /*bce0*/  SHF.L.U32 R10, R10, 0x1, RZ ;  /* 0x000000010a0a7819 */ /* 0x000fe200000006ff */
[----:B------:R-:W-:Y:S01]  /*bcf0*/  FADD.FTZ R27, R26, R27 ;  /* 0x0000001b1a1b7221 */ /* 0x000fe20000010000 */
[----:B0-----:R-:W-:Y:S01]  /*bd00*/  F2FP.BF16.PACK_AB R4, R30, R29 ;  /* 0x0000001d1e04723e */ /* 0x001fe200000010ff */
[----:B------:R-:W-:Y:S01]  /*bd10*/  STS.U16 [R9+0xa], R37 ;  /* 0x00000a2509007388 */ /* 0x000fe20000000400 */
[----:B------:R-:W-:Y:S01]  /*bd20*/  PRMT R5, R3, 0x7632, R5 ;  /* 0x0000763203057816 */ /* 0x000fe20000000005 */
[----:B------:R-:W-:Y:S01]  /*bd30*/  FADD.FTZ R28, R27, R28 ;  /* 0x0000001c1b1c7221 */ /* 0x000fe20000010000 */
[----:B------:R-:W-:Y:S01]  /*bd40*/  SHF.L.U32 R11, R11, 0x1, RZ ;  /* 0x000000010b0b7819 */ /* 0x000fe200000006ff */
[----:B------:R0:W-:Y:S01]  /*bd50*/  STS.U16 [R10+0xc], R3 ;  /* 0x00000c030a007388 */ /* 0x0001e20000000400 */
[----:B-1----:R-:W-:Y:S01]  /*bd60*/  PRMT R6, R2, 0x7610, R6 ;  /* 0x0000761002067816 */ /* 0x002fe20000000006 */
[----:B------:R-:W-:Y:S01]  /*bd70*/  FADD.FTZ R29, R28, R29 ;  /* 0x0000001d1c1d7221 */ /* 0x000fe20000010000 */
[----:B------:R-:W-:Y:S01]  /*bd80*/  PRMT R19, R2, 0x7632, R19 ;  /* 0x0000763202137816 */ /* 0x000fe20000000013 */
[----:B------:R-:W-:Y:S01]  /*bd90*/  STS.U16 [R11+0xe], R5 ;  /* 0x00000e050b007388 */ /* 0x000fe20000000400 */
[----:B------:R-:W-:Y:S01]  /*bda0*/  SHF.L.U32 R12, R12, 0x1, RZ ;  /* 0x000000010c0c7819 */ /* 0x000fe200000006ff */
[----:B------:R-:W-:Y:S01]  /*bdb0*/  FADD.FTZ R30, R29, R30 ;  /* 0x0000001e1d1e7221 */ /* 0x000fe20000010000 */
[----:B------:R-:W-:-:S02]  /*bdc0*/  SHF.L.U32 R13, R13, 0x1, RZ ;  /* 0x000000010d0d7819 */ /* 0x000fc400000006ff */
        /* <DEDUP_REMOVED lines=9> */
[----:B------:R-:W-:Y:S01]  /*be60*/  STS.U16 [R14+0x14], R4 ;  /* 0x000014040e007388 */ /* 0x000fe20000000400 */
[----:B------:R-:W-:Y:S01]  /*be70*/  SHF.L.U32 R16, R16, 0x1, RZ ;  /* 0x0000000110107819 */ /* 0x000fe200000006ff */
[----:B------:R-:W-:Y:S01]  /*be80*/  FADD.FTZ R33, R32, R33 ;  /* 0x0000002120217221 */ /* 0x000fe20000010000 */
[----:B------:R-:W-:Y:S01]  /*be90*/  PRMT R8, R2, 0x7632, R8 ;  /* 0x0000763202087816 */ /* 0x000fe20000000008 */
[----:B------:R0:W-:Y:S01]  /*bea0*/  STS.U16 [R15+0x16], R7 ;  /* 0x000016070f007388 */ /* 0x0001e20000000400 */
[----:B------:R-:W-:Y:S01]  /*beb0*/  SHF.L.U32 R17, R17, 0x1, RZ ;  /* 0x0000000111117819 */ /* 0x000fe200000006ff */
[----:B------:R-:W-:Y:S01]  /*bec0*/  FADD.FTZ R136, R33, R34 ;  /* 0x0000002221887221 */ /* 0x000fe20000010000 */
[----:B------:R-:W-:Y:S01]  /*bed0*/  SHF.L.U32 R18, R18, 0x1, RZ ;  /* 0x0000000112127819 */ /* 0x000fe200000006ff */
[----:B------:R-:W-:Y:S01]  /*bee0*/  STS.U16 [R16+0x18], R2 ;  /* 0x0000180210007388 */ /* 0x000fe20000000400 */
[----:B------:R-:W-:-:S02]  /*bef0*/  PRMT R10, R3, 0x7632, R10 ;  /* 0x00007632030a7816 */ /* 0x000fc4000000000a */
[----:B------:R-:W-:Y:S01]  /*bf00*/  SHF.L.U32 R35, R35, 0x1, RZ ;  /* 0x0000000123237819 */ /* 0x000fe200000006ff */
[----:B------:R-:W-:Y:S01]  /*bf10*/  STS.U16 [R17+0x1a], R8 ;  /* 0x00001a0811007388 */ /* 0x000fe20000000400 */
[----:B0-----:R-:W-:-:S03]  /*bf20*/  IMAD R7, R139, c[0x0][0x2fc], R0 ;  /* 0x0000bf008b077a24 */ /* 0x001fc600078e0200 */
[----:B------:R0:W-:Y:S04]  /*bf30*/  STS.U16 [R18+0x1c], R3 ;  /* 0x00001c0312007388 */ /* 0x0001e80000000400 */
[----:B------:R-:W-:Y:S01]  /*bf40*/  STS.U16 [R35+0x1e], R10 ;  /* 0x00001e0a23007388 */ /* 0x000fe20000000400 */
[----:B------:R-:W-:-:S06]  /*bf50*/  NOP ;  /* 0x0000000000007918 */ /* 0x000fcc0000000000 */
[----:B------:R-:W-:Y:S01]  /*bf60*/  LDS.U16 R127, [R127] ;  /* 0x000000007f7f7984 */ /* 0x000fe20000000400 */
[----:B0-----:R-:W-:-:S03]  /*bf70*/  IMAD.WIDE.U32 R2, R139, c[0x0][0x2f8], RZ ;  /* 0x0000be008b027a25 */ /* 0x001fc600078e00ff */
[----:B------:R-:W-:Y:S02]  /*bf80*/  LDS.U16 R9, [R126+0x40] ;  /* 0x000040007e097984 */ /* 0x000fe40000000400 */
[----:B------:R-:W-:Y:S02]  /*bf90*/  IADD3 R23, R3, R7, RZ ;  /* 0x0000000703177210 */ /* 0x000fe40007ffe0ff */
        /* <DEDUP_REMOVED lines=17> */
[----:B0-----:R-:W-:-:S13]  /*c0b0*/  ISETP.GE.AND P0, PT, R132, R37, PT ;  /* 0x000000258400720c */ /* 0x001fda0003f06270 */
        /* <DEDUP_REMOVED lines=12> */
.L_x_110:
[----:B------:R-:W-:Y:S05]  /*c180*/  BSYNC B0 ;  /* 0x0000000000007941 */ /* 0x000fea0003800000 */
.L_x_109:
[----:B------:R-:W-:Y:S01]  /*c190*/  MOV R3, R23 ;  /* 0x0000001700037202 */ /* 0x000fe20000000f00 */
[----:B------:R-:W-:Y:S01]  /*c1a0*/  IMAD R0, R140, c[0x0][0x300], RZ ;  /* 0x0000c0008c007a24 */ /* 0x000fe200078e02ff */
[----:B------:R-:W-:Y:S01]  /*c1b0*/  IADD3 R108, P0, R108, -0xfc0, RZ ;  /* 0xfffff0406c6c7810 */ /* 0x000fe20007f1e0ff */
[----:B------:R-:W-:Y:S01]  /*c1c0*/  UIADD3 UR12, UP0, UR12, -0x1000, URZ ;  /* 0xfffff0000c0c7890 */ /* 0x000fe2000ff1e03f */
[-C--:B------:R-:W-:Y:S01]  /*c1d0*/  ISETP.GE.AND P3, PT, R36, R37.reuse, PT ;  /* 0x000000252400720c */ /* 0x080fe20003f66270 */
[C---:B------:R-:W-:Y:S01]  /*c1e0*/  IMAD.WIDE.U32 R2, R141.reuse, c[0x0][0x300], R2 ;  /* 0x0000c0008d027a25 */ /* 0x040fe200078e0002 */
[-C--:B------:R-:W-:Y:S01]  /*c1f0*/  ISETP.GE.AND P4, PT, R38, R37.reuse, PT ;  /* 0x000000252600720c */ /* 0x080fe20003f86270 */
[----:B------:R-:W-:Y:S01]  /*c200*/  UIADD3 UR10, UP1, UR10, -0x1000, URZ ;  /* 0xfffff0000a0a7890 */ /* 0x000fe2000ff3e03f */
[----:B------:R-:W-:Y:S01]  /*c210*/  ISETP.GE.AND P5, PT, R40, R37, PT ;  /* 0x000000252800720c */ /* 0x000fe20003fa6270 */
[----:B------:R-:W-:Y:S01]  /*c220*/  IMAD R4, R141, c[0x0][0x304], R0 ;  /* 0x0000c1008d047a24 */ /* 0x000fe200078e0200 */
[----:B------:R-:W-:Y:S01]  /*c230*/  IADD3.X R0, R109, -0x1, RZ, P0, !PT ;  /* 0xffffffff6d007810 */ /* 0x000fe200007fe4ff */
[----:B------:R-:W-:Y:S01]  /*c240*/  UIADD3 UR8, UP2, UR8, -0x1000, URZ ;  /* 0xfffff00008087890 */ /* 0x000fe2000ff5e03f */
[----:B------:R-:W-:Y:S01]  /*c250*/  IADD3 R5, P0, R88, R2, RZ ;  /* 0x0000000258057210 */ /* 0x000fe20007f1e0ff */
[----:B------:R-:W-:Y:S01]  /*c260*/  UIADD3.X UR13, UR13, -0x1, URZ, UP0, !UPT ;  /* 0xffffffff0d0d7890 */ /* 0x000fe200087fe43f */
[----:B------:R-:W-:Y:S01]  /*c270*/  IADD3 R2, P1, R108, c[0x0][0x340], RZ ;  /* 0x0000d0006c027a10 */ /* 0x000fe20007f3e0ff */
[----:B------:R-:W-:Y:S01]  /*c280*/  UIADD3.X UR11, UR11, -0x1, URZ, UP1, !UPT ;  /* 0xffffffff0b0b7890 */ /* 0x000fe20008ffe43f */
[----:B------:R-:W-:Y:S01]  /*c290*/  IADD3.X R3, R87, R4, R3, P0, !PT ;  /* 0x0000000457037210 */ /* 0x000fe200007fe403 */
[----:B------:R-:W-:Y:S01]  /*c2a0*/  UIADD3.X UR9, UR9, -0x1, URZ, UP2, !UPT ;  /* 0xffffffff09097890 */ /* 0x000fe200097fe43f */
[----:B------:R-:W-:-:S02]  /*c2b0*/  IADD3.X R0, R0, c[0x0][0x344], RZ, P1, !PT ;  /* 0x0000d10000007a10 */ /* 0x000fc40000ffe4ff */
[C---:B------:R-:W-:Y:S02]  /*c2c0*/  LEA R2, P0, R5.reuse, R2, 0x1 ;  /* 0x0000000205027211 */ /* 0x040fe400078008ff */
[-C--:B------:R-:W-:Y:S02]  /*c2d0*/  ISETP.GE.AND P6, PT, R42, R37.reuse, PT ;  /* 0x000000252a00720c */ /* 0x080fe40003fc6270 */
[----:B------:R-:W-:Y:S02]  /*c2e0*/  LEA.HI.X R3, R5, R0, R3, 0x1, P0 ;  /* 0x0000000005037211 */ /* 0x000fe400000f0c03 */
[-C--:B------:R-:W-:Y:S02]  /*c2f0*/  ISETP.GE.AND P1, PT, R46, R37.reuse, PT ;  /* 0x000000252e00720c */ /* 0x080fe40003f26270 */
[-C--:B------:R-:W-:Y:S01]  /*c300*/  ISETP.GE.AND P2, PT, R48, R37.reuse, PT ;  /* 0x000000253000720c */ /* 0x080fe20003f46270 */
[----:B------:R1:W-:Y:S01]  /*c310*/  @!P3 STG.E.U16 [R2.64], R9 ;  /* 0x000000090200b986 */ /* 0x0003e2000c101506 */
[----:B------:R-:W-:-:S02]  /*c320*/  ISETP.GE.AND P3, PT, R50, R37, PT ;  /* 0x000000253200720c */ /* 0x000fc40003f66270 */
[-C--:B------:R-:W-:Y:S01]  /*c330*/  ISETP.GE.AND P0, PT, R44, R37.reuse, PT ;  /* 0x000000252c00720c */ /* 0x080fe20003f06270 */
[----:B------:R1:W-:Y:S01]  /*c340*/  @!P4 STG.E.U16 [R2.64+0x40], R125 ;  /* 0x0000407d0200c986 */ /* 0x0003e2000c101506 */
[-C--:B------:R-:W-:Y:S02]  /*c350*/  ISETP.GE.AND P4, PT, R52, R37.reuse, PT ;  /* 0x000000253400720c */ /* 0x080fe40003f86270 */
        /* <DEDUP_REMOVED lines=21> */
[----:B01----:R-:W-:Y:S01]  /*c4b0*/  @!P0 CALL.REL.NOINC `(.L_x_63) ;  /* 0x0000001000008944 */ /* 0x003fe20003c00000 */
[----:B------:R-:W-:Y:S05]  /*c4c0*/  BRA `(.L_x_111) ;  /* 0xffff412000007947 */ /* 0x000fea000383ffff */
.L_x_63:
[----:B------:R-:W-:Y:S02]  /*c4d0*/  ISETP.NE.U32.AND P0, PT, RZ, c[0x0][0x328], PT ;  /* 0x0000ca00ff007a0c */ /* 0x000fe40003f05070 */
[----:B------:R-:W-:Y:S02]  /*c4e0*/  ISETP.NE.U32.AND P2, PT, RZ, c[0x0][0x348], PT ;  /* 0x0000d200ff007a0c */ /* 0x000fe40003f45070 */
[----:B------:R-:W-:Y:S02]  /*c4f0*/  ISETP.NE.AND.EX P1, PT, RZ, c[0x0][0x32c], PT, P0 ;  /* 0x0000cb00ff007a0c */ /* 0x000fe40003f25300 */
[----:B------:R-:W-:-:S11]  /*c500*/  ISETP.NE.AND.EX P0, PT, RZ, c[0x0][0x34c], PT, P2 ;  /* 0x0000d300ff007a0c */ /* 0x000fd60003f05320 */
[----:B------:R-:W-:Y:S05]  /*c510*/  @!P1 BRA `(.L_x_112) ;  /* 0x000001c000009947 */ /* 0x000fea0003800000 */
[----:B0-----:R-:W0:Y:S01]  /*c520*/  SHFL.DOWN P1, R0, R137, 0x1, 0x1f ;  /* 0x08201f0089007f89 */ /* 0x001e220000020000 */
[----:B------:R-:W-:Y:S03]  /*c530*/  BSSY B0, `(.L_x_112) ;  /* 0x000001a000007945 */ /* 0x000fe60003800000 */
[----:B------:R-:W3:Y:S04]  /*c540*/  S2R R6, SR_LANEID ;  /* 0x0000000000067919 */ /* 0x000ee80000000000 */
[----:B------:R-:W4:Y:S01]  /*c550*/  S2R R7, SR_TID.X ;  /* 0x0000000000077919 */ /* 0x000f220000002100 */
[----:B0-----:R-:W-:Y:S01]  /*c560*/  @P1 FADD R0, R0, R137 ;  /* 0x0000008900001221 */ /* 0x001fe20000000000 */
[----:B---3--:R-:W-:-:S04]  /*c570*/  ISETP.NE.AND P2, PT, R6, RZ, PT ;  /* 0x000000ff0600720c */ /* 0x008fc80003f45270 */
[----:B------:R-:W0:Y:S09]  /*c580*/  SHFL.DOWN P1, R3, R0, 0x2, 0x1f ;  /* 0x08401f0000037f89 */ /* 0x000e320000020000 */
[----:B----4-:R-:W-:-:S04]  /*c590*/  @!P2 SHF.R.S32.HI R6, RZ, 0x1f, R7 ;  /* 0x0000001fff06a819 */ /* 0x010fc80000011407 */
        /* <DEDUP_REMOVED lines=14> */
[----:B------:R-:W3:Y:S01]  /*c680*/  @!P1 LDS R5, [0x10a0] ;  /* 0x0010a000ff059984 */ /* 0x000ee20000000800 */
[----:B0-----:R-:W-:-:S04]  /*c690*/  @!P1 FADD.FTZ R2, R4, R2 ;  /* 0x0000000204029221 */ /* 0x001fc80000010000 */
[----:B------:R-:W-:-:S04]  /*c6a0*/  @!P1 FADD.FTZ R2, R3, R2 ;  /* 0x0000000203029221 */ /* 0x000fc80000010000 */
[----:B---3--:R-:W-:-:S05]  /*c6b0*/  @!P1 FADD.FTZ R4, R2, R5 ;  /* 0x0000000502049221 */ /* 0x008fca0000010000 */
[----:B------:R0:W-:Y:S02]  /*c6c0*/  RED.E.ADD.F32.FTZ.RN.STRONG.GPU [R216.64], R4 ;  /* 0x00000004d800798e */ /* 0x0001e4000c10e786 */
.L_x_113:
[----:B0-----:R-:W-:Y:S05]  /*c6d0*/  BSYNC B0 ;  /* 0x0000000000007941 */ /* 0x001fea0003800000 */
.L_x_112:
[----:B------:R-:W-:Y:S01]  /*c6e0*/  BSSY B0, `(.L_x_114) ;  /* 0x0000020000007945 */ /* 0x000fe20003800000 */
[----:B------:R-:W-:Y:S05]  /*c6f0*/  @!P0 BRA `(.L_x_115) ;  /* 0x000001d000008947 */ /* 0x000fea0003800000 */
[----:B------:R-:W-:Y:S06]  /*c700*/  BAR.SYNC.DEFER_BLOCKING 0x0 ;  /* 0x0000000000007b1d */ /* 0x000fec0000010000 */
[----:B------:R-:W3:Y:S04]  /*c710*/  SHFL.DOWN P0, R3, R136, 0x1, 0x1f ;  /* 0x08201f0088037f89 */ /* 0x000ee80000000000 */
[----:B------:R-:W4:Y:S04]  /*c720*/  S2R R4, SR_LANEID ;  /* 0x0000000000047919 */ /* 0x000f280000000000 */
[----:B------:R-:W5:Y:S01]  /*c730*/  S2R R21, SR_TID.X ;  /* 0x0000000000157919 */ /* 0x000f620000002100 */
[----:B---3--:R-:W-:Y:S01]  /*c740*/  @P0 FADD R3, R3, R136 ;  /* 0x0000008803030221 */ /* 0x008fe20000000000 */
[----:B----4-:R-:W-:-:S04]  /*c750*/  ISETP.NE.AND P1, PT, R4, RZ, PT ;  /* 0x000000ff0400720c */ /* 0x010fc80003f25270 */
[----:B0-----:R-:W0:Y:S09]  /*c760*/  SHFL.DOWN P0, R0, R3, 0x2, 0x1f ;  /* 0x08401f0003007f89 */ /* 0x001e320000000000 */
        /* <DEDUP_REMOVED lines=19> */
[----:B------:R0:W-:Y:S01]  /*c8a0*/  RED.E.ADD.F32.FTZ.RN.STRONG.GPU [R214.64], R7 ;  /* 0x00000007d600798e */ /* 0x0001e2000c10e786 */
[----:B------:R-:W-:Y:S01]  /*c8b0*/  HFMA2.MMA R21, -RZ, RZ, 0, 0 ;  /* 0x00000000ff157435 */ /* 0x000fe200000001ff */
[----:B------:R-:W-:Y:S05]  /*c8c0*/  BRA `(.L_x_116) ;  /* 0x0000001000007947 */ /* 0x000fea0003800000 */
.L_x_115:
[----:B------:R-:W3:Y:S02]  /*c8d0*/  S2R R21, SR_TID.X ;  /* 0x0000000000157919 */ /* 0x000ee40000002100 */
.L_x_116:
[----:B0-----:R-:W-:Y:S05]  /*c8e0*/  BSYNC B0 ;  /* 0x0000000000007941 */ /* 0x001fea0003800000 */
.L_x_114:
[----:B---3--:R-:W-:-:S13]  /*c8f0*/  ISETP.GE.AND P0, PT, R21, c[0x0][0x16c], PT ;  /* 0x00005b0015007a0c */ /* 0x008fda0003f06270 */
[----:B------:R-:W-:Y:S05]  /*c900*/  @P0 EXIT ;  /* 0x000000000000094d */ /* 0x000fea0003800000 */
[C---:B------:R-:W-:Y:S02]  /*c910*/  IMAD R0, R140.reuse, c[0x0][0x288], RZ ;  /* 0x0000a2008c007a24 */ /* 0x040fe400078e02ff */
[C---:B------:R-:W-:Y:S02]  /*c920*/  IMAD R2, R140.reuse, c[0x0][0x2c8], RZ ;  /* 0x0000b2008c027a24 */ /* 0x040fe400078e02ff */
[C---:B------:R-:W-:Y:S02]  /*c930*/  IMAD R4, R140.reuse, c[0x0][0x2a8], RZ ;  /* 0x0000aa008c047a24 */ /* 0x040fe400078e02ff */
[C---:B------:R-:W-:Y:S02]  /*c940*/  IMAD R12, R140.reuse, c[0x0][0x1b8], RZ ;  /* 0x00006e008c0c7a24 */ /* 0x040fe400078e02ff */
[----:B------:R-:W-:Y:S02]  /*c950*/  IMAD R140, R140, c[0x0][0x198], RZ ;  /* 0x000066008c8c7a24 */ /* 0x000fe400078e02ff */
[----:B------:R-:W-:-:S04]  /*c960*/  IMAD.WIDE.U32 R6, R141, c[0x0][0x288], RZ ;  /* 0x0000a2008d067a25 */ /* 0x000fc800078e00ff */
[----:B------:R-:W-:-:S04]  /*c970*/  IMAD.WIDE.U32 R8, R141, c[0x0][0x2c8], RZ ;  /* 0x0000b2008d087a25 */ /* 0x000fc800078e00ff */
[----:B------:R-:W-:-:S04]  /*c980*/  IMAD.WIDE.U32 R10, R141, c[0x0][0x2a8], RZ ;  /* 0x0000aa008d0a7a25 */ /* 0x000fc800078e00ff */
[----:B------:R-:W-:-:S04]  /*c990*/  IMAD.WIDE.U32 R16, R141, c[0x0][0x1b8], RZ ;  /* 0x00006e008d107a25 */ /* 0x000fc800078e00ff */
[C---:B------:R-:W-:Y:S02]  /*c9a0*/  IMAD R33, R141.reuse, c[0x0][0x28c], R0 ;  /* 0x0000a3008d217a24 */ /* 0x040fe400078e0200 */
[C---:B------:R-:W-:Y:S02]  /*c9b0*/  IMAD R31, R141.reuse, c[0x0][0x2cc], R2 ;  /* 0x0000b3008d1f7a24 */ /* 0x040fe400078e0202 */
[----:B------:R-:W-:Y:S01]  /*c9c0*/  IMAD R29, R141, c[0x0][0x2ac], R4 ;  /* 0x0000ab008d1d7a24 */ /* 0x000fe200078e0204 */
[----:B------:R-:W-:Y:S01]  /*c9d0*/  IADD3 R33, R7, R33, RZ ;  /* 0x0000002107217210 */ /* 0x000fe20007ffe0ff */
[----:B------:R-:W-:Y:S01]  /*c9e0*/  IMAD R3, R141, c[0x0][0x1bc], R12 ;  /* 0x00006f008d037a24 */ /* 0x000fe200078e020c */
[----:B------:R-:W-:Y:S01]  /*c9f0*/  IADD3 R31, R9, R31, RZ ;  /* 0x0000001f091f7210 */ /* 0x000fe20007ffe0ff */
[----:B------:R-:W-:Y:S01]  /*ca00*/  IMAD R5, R141, c[0x0][0x19c], R140 ;  /* 0x000067008d057a24 */ /* 0x000fe200078e028c */
[----:B------:R-:W-:Y:S01]  /*ca10*/  IADD3 R29, R11, R29, RZ ;  /* 0x0000001d0b1d7210 */ /* 0x000fe20007ffe0ff */
[----:B------:R-:W-:Y:S01]  /*ca20*/  IMAD.WIDE.U32 R18, R141, c[0x0][0x198], RZ ;  /* 0x000066008d127a25 */ /* 0x000fe200078e00ff */
[----:B------:R-:W-:-:S04]  /*ca30*/  IADD3 R39, R17, R3, RZ ;  /* 0x0000000311277210 */ /* 0x000fc80007ffe0ff */
[----:B------:R-:W-:Y:S02]  /*ca40*/  IADD3 R41, R19, R5, RZ ;  /* 0x0000000513297210 */ /* 0x000fe40007ffe0ff */
.L_x_117:
[----:B0-----:R-:W0:Y:S01]  /*ca50*/  LDS.64 R22, [R21.X8+0x4910] ;  /* 0x0049100015167984 */ /* 0x001e220000008a00 */
[----:B------:R-:W-:Y:S01]  /*ca60*/  SHF.R.S32.HI R0, RZ, 0x1f, R21 ;  /* 0x0000001fff007819 */ /* 0x000fe20000011415 */
[----:B------:R-:W-:Y:S01]  /*ca70*/  YIELD ;  /* 0x0000000000007946 */ /* 0x000fe20003800000 */
[----:B------:R-:W-:Y:S01]  /*ca80*/  MOV R2, R6 ;  /* 0x0000000600027202 */ /* 0x000fe20000000f00 */
[----:B------:R-:W3:Y:S01]  /*ca90*/  LDS.64 R24, [R21.X8+0x5110] ;  /* 0x0051100015187984 */ /* 0x000ee20000008a00 */
        /* <DEDUP_REMOVED lines=17> */
[----:B------:R4:W3:Y:S01]  /*cbb0*/  LDG.E.64 R26, [R14.64] ;  /* 0x000000060e1a7981 */ /* 0x0008e2000c1e1b00 */
        /* <DEDUP_REMOVED lines=16> */
[-C--:B---3--:R-:W-:Y:S02]  /*ccc0*/  FMUL.FTZ R5, R25, R27.reuse ;  /* 0x0000001b19057220 */ /* 0x088fe40000410000 */
[C---:B------:R-:W-:Y:S02]  /*ccd0*/  FMUL.FTZ R27, R24.reuse, R27 ;  /* 0x0000001b181b7220 */ /* 0x040fe40000410000 */
[----:B------:R-:W-:-:S02]  /*cce0*/  FFMA.FTZ R23, R24, R26, R5 ;  /* 0x0000001a18177223 */ /* 0x000fc40000010005 */
[----:B------:R-:W-:-:S03]  /*ccf0*/  FFMA.FTZ R27, R25, R26, -R27 ;  /* 0x0000001a191b7223 */ /* 0x000fc6000001081b */
[----:B------:R-:W-:Y:S04]  /*cd00*/  RED.E.ADD.F32.FTZ.RN.STRONG.GPU [R2.64], R23 ;  /* 0x000000170200798e */ /* 0x000fe8000c10e786 */
[----:B------:R0:W-:Y:S04]  /*cd10*/  RED.E.ADD.F32.FTZ.RN.STRONG.GPU [R2.64+0x4], R27 ;  /* 0x0000041b0200798e */ /* 0x0001e8000c10e786 */
[----:B------:R-:W3:Y:S01]  /*cd20*/  LDG.E.64 R14, [R14.64] ;  /* 0x000000060e0e7981 */ /* 0x000ee2000c1e1b00 */
        /* <DEDUP_REMOVED lines=10> */
[CC--:B---3--:R-:W-:Y:S02]  /*cdd0*/  FMUL.FTZ R13, R25.reuse, R15.reuse ;  /* 0x0000000f190d7220 */ /* 0x0c8fe40000410000 */
[C---:B------:R-:W-:Y:S02]  /*cde0*/  FMUL.FTZ R0, R24.reuse, R15 ;  /* 0x0000000f18007220 */ /* 0x040fe40000410000 */
[-C--:B------:R-:W-:Y:S02]  /*cdf0*/  FFMA.FTZ R13, R24, R14.reuse, R13 ;  /* 0x0000000e180d7223 */ /* 0x080fe4000001000d */
[----:B------:R-:W-:-:S03]  /*ce00*/  FFMA.FTZ R25, R25, R14, -R0 ;  /* 0x0000000e19197223 */ /* 0x000fc60000010800 */
[----:B------:R0:W-:Y:S04]  /*ce10*/  RED.E.ADD.F32.FTZ.RN.STRONG.GPU [R4.64], R13 ;  /* 0x0000000d0400798e */ /* 0x0001e8000c10e786 */
[----:B------:R0:W-:Y:S01]  /*ce20*/  RED.E.ADD.F32.FTZ.RN.STRONG.GPU [R4.64+0x4], R25 ;  /* 0x000004190400798e */ /* 0x0001e2000c10e786 */
[----:B------:R-:W-:Y:S05]  /*ce30*/  @!P0 BRA `(.L_x_117) ;  /* 0xfffffc1000008947 */ /* 0x000fea000383ffff */
[----:B------:R-:W-:Y:S05]  /*ce40*/  EXIT ;  /* 0x000000000000794d */ /* 0x000fea0003800000 */
.L_x_74:
[----:B------:R-:W-:Y:S01]  /*ce50*/  HFMA2.MMA R71, -RZ, RZ, 0, 5.9604644775390625e-08 ;  /* 0x00000001ff477435 */ /* 0x000fe200000001ff */
[----:B------:R-:W-:Y:S02]  /*ce60*/  MOV R72, R66 ;  /* 0x0000004200487202 */ /* 0x000fe40000000f00 */
[----:B------:R-:W-:Y:S02]  /*ce70*/  MOV R68, RZ ;  /* 0x000000ff00447202 */ /* 0x000fe40000000f00 */
[----:B------:R-:W-:-:S02]  /*ce80*/  MOV R67, 0xffffffff ;  /* 0xffffffff00437802 */ /* 0x000fc40000000f00 */
[----:B------:R-:W-:Y:S02]  /*ce90*/  MOV R64, 0xceb0 ;  /* 0x0000ceb000407802 */ /* 0x000fe40000000f00 */
[----:B-----5:R-:W-:Y:S05]  /*cea0*/  CALL.REL.NOINC `($__internal_5_$__cuda_sm70_shflsync_up) ;  /* 0x00001e4000007944 */ /* 0x020fea0003c00000 */
[----:B-1----:R-:W-:Y:S01]  /*ceb0*/  MOV R69, R67 ;  /* 0x0000004300457202 */ /* 0x002fe20000000f00 */
[----:B0-----:R-:W-:Y:S05]  /*cec0*/  BRA `(.L_x_118) ;  /* 0xffff992000007947 */ /* 0x001fea000383ffff */
.L_x_75:
[----:B------:R-:W-:Y:S01]  /*ced0*/  HFMA2.MMA R71, -RZ, RZ, 0, 5.9604644775390625e-08 ;  /* 0x00000001ff477435 */ /* 0x000fe200000001ff */
[----:B------:R-:W-:Y:S02]  /*cee0*/  MOV R72, R76 ;  /* 0x0000004c00487202 */ /* 0x000fe40000000f00 */
[----:B------:R-:W-:Y:S02]  /*cef0*/  MOV R68, RZ ;  /* 0x000000ff00447202 */ /* 0x000fe40000000f00 */
[----:B------:R-:W-:Y:S02]  /*cf00*/  MOV R67, 0xffffffff ;  /* 0xffffffff00437802 */ /* 0x000fe40000000f00 */
[----:B------:R-:W-:Y:S02]  /*cf10*/  MOV R64, 0xcf30 ;  /* 0x0000cf3000407802 */ /* 0x000fe40000000f00 */
[----:B01---5:R-:W-:Y:S05]  /*cf20*/  CALL.REL.NOINC `($__internal_5_$__cuda_sm70_shflsync_up) ;  /* 0x00001dc000007944 */ /* 0x023fea0003c00000 */
[----:B0-----:R-:W-:Y:S01]  /*cf30*/  HFMA2.MMA R71, -RZ, RZ, 0, 5.9604644775390625e-08 ;  /* 0x00000001ff477435 */ /* 0x001fe200000001ff */
[----:B-1----:R-:W-:Y:S02]  /*cf40*/  MOV R73, R67 ;  /* 0x0000004300497202 */ /* 0x002fe40000000f00 */
[----:B------:R-:W-:-:S02]  /*cf50*/  MOV R72, R78 ;  /* 0x0000004e00487202 */ /* 0x000fc40000000f00 */
[----:B------:R-:W-:Y:S02]  /*cf60*/  MOV R68, RZ ;  /* 0x000000ff00447202 */ /* 0x000fe40000000f00 */
[----:B------:R-:W-:Y:S02]  /*cf70*/  MOV R67, 0xffffffff ;  /* 0xffffffff00437802 */ /* 0x000fe40000000f00 */
[----:B------:R-:W-:Y:S02]  /*cf80*/  MOV R64, 0xcfa0 ;  /* 0x0000cfa000407802 */ /* 0x000fe40000000f00 */
[----:B------:R-:W-:Y:S05]  /*cf90*/  CALL.REL.NOINC `($__internal_5_$__cuda_sm70_shflsync_up) ;  /* 0x00001d5000007944 */ /* 0x000fea0003c00000 */
[----:B0-----:R-:W-:Y:S01]  /*cfa0*/  HFMA2.MMA R71, -RZ, RZ, 0, 5.9604644775390625e-08 ;  /* 0x00000001ff477435 */ /* 0x001fe200000001ff */
[----:B-1----:R-:W-:Y:S02]  /*cfb0*/  MOV R75, R67 ;  /* 0x00000043004b7202 */ /* 0x002fe40000000f00 */
[----:B------:R-:W-:Y:S02]  /*cfc0*/  MOV R72, R79 ;  /* 0x0000004f00487202 */ /* 0x000fe40000000f00 */
[----:B------:R-:W-:Y:S02]  /*cfd0*/  MOV R68, RZ ;  /* 0x000000ff00447202 */ /* 0x000fe40000000f00 */
[----:B------:R-:W-:-:S02]  /*cfe0*/  MOV R67, 0xffffffff ;  /* 0xffffffff00437802 */ /* 0x000fc40000000f00 */
[----:B------:R-:W-:Y:S02]  /*cff0*/  MOV R64, 0xd010 ;  /* 0x0000d01000407802 */ /* 0x000fe40000000f00 */
[----:B------:R-:W-:Y:S05]  /*d000*/  CALL.REL.NOINC `($__internal_5_$__cuda_sm70_shflsync_up) ;  /* 0x00001ce000007944 */ /* 0x000fea0003c00000 */
[----:B------:R-:W-:Y:S01]  /*d010*/  FMUL.FTZ R64, R76, R73 ;  /* 0x000000494c407220 */ /* 0x000fe20000410000 */
[----:B------:R-:W-:Y:S01]  /*d020*/  ISETP.GE.AND P0, PT, R134, 0x1, PT ;  /* 0x000000018600780c */ /* 0x000fe20003f06270 */
[C---:B01----:R-:W-:Y:S02]  /*d030*/  FMUL.FTZ R68, R76.reuse, R67 ;  /* 0x000000434c447220 */ /* 0x043fe40000410000 */
[C---:B------:R-:W-:Y:S02]  /*d040*/  FMUL.FTZ R70, R76.reuse, R75 ;  /* 0x0000004b4c467220 */ /* 0x040fe40000410000 */
[-C--:B------:R-:W-:Y:S02]  /*d050*/  FMUL.FTZ R65, R76, R69.reuse ;  /* 0x000000454c417220 */ /* 0x080fe40000410000 */
[C---:B------:R-:W-:Y:S01]  /*d060*/  FFMA.FTZ R71, R66.reuse, R69, -R64 ;  /* 0x0000004542477223 */ /* 0x040fe20000010840 */
[----:B------:R-:W-:Y:S01]  /*d070*/  MOV R64, 0xd160 ;  /* 0x0000d16000407802 */ /* 0x000fe20000000f00 */
[C---:B------:R-:W-:Y:S01]  /*d080*/  FFMA.FTZ R69, R66.reuse, R75, -R68 ;  /* 0x0000004b42457223 */ /* 0x040fe20000010844 */
[----:B------:R-:W-:Y:S01]  /*d090*/  MOV R68, RZ ;  /* 0x000000ff00447202 */ /* 0x000fe20000000f00 */
[C---:B------:R-:W-:Y:S01]  /*d0a0*/  FFMA.FTZ R70, R66.reuse, R67, R70 ;  /* 0x0000004342467223 */ /* 0x040fe20000010046 */
[----:B------:R-:W-:Y:S01]  /*d0b0*/  MOV R67, 0xffffffff ;  /* 0xffffffff00437802 */ /* 0x000fe20000000f00 */
[C---:B------:R-:W-:Y:S01]  /*d0c0*/  FFMA.FTZ R65, R66.reuse, R73, R65 ;  /* 0x0000004942417223 */ /* 0x040fe20000010041 */
[----:B------:R-:W-:Y:S01]  /*d0d0*/  FSEL R73, R66, R71, !P0 ;  /* 0x0000004742497208 */ /* 0x000fe20004000000 */
[----:B------:R-:W-:Y:S01]  /*d0e0*/  FADD.FTZ R69, R78, R69 ;  /* 0x000000454e457221 */ /* 0x000fe20000010000 */
[----:B------:R-:W-:Y:S01]  /*d0f0*/  HFMA2.MMA R71, -RZ, RZ, 0, 1.1920928955078125e-07 ;  /* 0x00000002ff477435 */ /* 0x000fe200000001ff */
[----:B------:R-:W-:Y:S01]  /*d100*/  FADD.FTZ R70, R79, R70 ;  /* 0x000000464f467221 */ /* 0x000fe20000010000 */
[----:B------:R-:W-:-:S02]  /*d110*/  FSEL R76, R76, R65, !P0 ;  /* 0x000000414c4c7208 */ /* 0x000fc40004000000 */
[----:B------:R-:W-:Y:S02]  /*d120*/  FSEL R78, R78, R69, !P0 ;  /* 0x000000454e4e7208 */ /* 0x000fe40004000000 */
[----:B------:R-:W-:Y:S02]  /*d130*/  FSEL R79, R79, R70, !P0 ;  /* 0x000000464f4f7208 */ /* 0x000fe40004000000 */
[----:B------:R-:W-:Y:S02]  /*d140*/  MOV R72, R73 ;  /* 0x0000004900487202 */ /* 0x000fe40000000f00 */
[----:B------:R-:W-:Y:S05]  /*d150*/  CALL.REL.NOINC `($__internal_5_$__cuda_sm70_shflsync_up) ;  /* 0x00001b9000007944 */ /* 0x000fea0003c00000 */
[----:B0-----:R-:W-:Y:S01]  /*d160*/  HFMA2.MMA R71, -RZ, RZ, 0, 1.1920928955078125e-07 ;  /* 0x00000002ff477435 */ /* 0x001fe200000001ff */
[----:B-1----:R-:W-:Y:S02]  /*d170*/  MOV R66, R67 ;  /* 0x0000004300427202 */ /* 0x002fe40000000f00 */
[----:B------:R-:W-:Y:S02]  /*d180*/  MOV R72, R76 ;  /* 0x0000004c00487202 */ /* 0x000fe40000000f00 */
[----:B------:R-:W-:Y:S02]  /*d190*/  MOV R68, RZ ;  /* 0x000000ff00447202 */ /* 0x000fe40000000f00 */
[----:B------:R-:W-:-:S02]  /*d1a0*/  MOV R67, 0xffffffff ;  /* 0xffffffff00437802 */ /* 0x000fc40000000f00 */
[----:B------:R-:W-:Y:S02]  /*d1b0*/  MOV R64, 0xd1d0 ;  /* 0x0000d1d000407802 */ /* 0x000fe40000000f00 */
[----:B------:R-:W-:Y:S05]  /*d1c0*/  CALL.REL.NOINC `($__internal_5_$__cuda_sm70_shflsync_up) ;  /* 0x00001b2000007944 */ /* 0x000fea0003c00000 */
[----:B0-----:R-:W-:Y:S01]  /*d1d0*/  HFMA2.MMA R71, -RZ, RZ, 0, 1.1920928955078125e-07 ;  /* 0x00000002ff477435 */ /* 0x001fe200000001ff */
[----:B-1----:R-:W-:Y:S02]  /*d1e0*/  MOV R69, R67 ;  /* 0x0000004300457202 */ /* 0x002fe40000000f00 */
[----:B------:R-:W-:Y:S02]  /*d1f0*/  MOV R72, R78 ;  /* 0x0000004e00487202 */ /* 0x000fe40000000f00 */
[----:B------:R-:W-:Y:S02]  /*d200*/  MOV R68, RZ ;  /* 0x000000ff00447202 */ /* 0x000fe40000000f00 */
[----:B------:R-:W-:Y:S02]  /*d210*/  MOV R67, 0xffffffff ;  /* 0xffffffff00437802 */ /* 0x000fe40000000f00 */
[----:B------:R-:W-:Y:S02]  /*d220*/  MOV R64, 0xd240 ;  /* 0x0000d24000407802 */ /* 0x000fe40000000f00 */
[----:B------:R-:W-:Y:S05]  /*d230*/  CALL.REL.NOINC `($__internal_5_$__cuda_sm70_shflsync_up) ;  /* 0x00001ab000007944 */ /* 0x000fea0003c00000 */
[----:B0-----:R-:W-:Y:S01]  /*d240*/  HFMA2.MMA R71, -RZ, RZ, 0, 1.1920928955078125e-07 ;  /* 0x00000002ff477435 */ /* 0x001fe200000001ff */
[----:B-1----:R-:W-:-:S02]  /*d250*/  MOV R70, R67 ;  /* 0x0000004300467202 */ /* 0x002fc40000000f00 */
[----:B------:R-:W-:Y:S02]  /*d260*/  MOV R72, R79 ;  /* 0x0000004f00487202 */ /* 0x000fe40000000f00 */
[----:B------:R-:W-:Y:S02]  /*d270*/  MOV R68, RZ ;  /* 0x000000ff00447202 */ /* 0x000fe40000000f00 */
[----:B------:R-:W-:Y:S02]  /*d280*/  MOV R67, 0xffffffff ;  /* 0xffffffff00437802 */ /* 0x000fe40000000f00 */
[----:B------:R-:W-:Y:S02]  /*d290*/  MOV R64, 0xd2b0 ;  /* 0x0000d2b000407802 */ /* 0x000fe40000000f00 */
[----:B------:R-:W-:Y:S05]  /*d2a0*/  CALL.REL.NOINC `($__internal_5_$__cuda_sm70_shflsync_up) ;  /* 0x00001a4000007944 */ /* 0x000fea0003c00000 */
[----:B------:R-:W-:Y:S01]  /*d2b0*/  ISETP.GE.AND P0, PT, R134, 0x2, PT ;  /* 0x000000028600780c */ /* 0x000fe20003f06270 */
[-C--:B------:R-:W-:Y:S02]  /*d2c0*/  FMUL.FTZ R64, R66, R76.reuse ;  /* 0x0000004c42407220 */ /* 0x080fe40000410000 */
[----:B0-----:R-:W-:Y:S02]  /*d2d0*/  FMUL.FTZ R68, R70, R76 ;  /* 0x0000004c46447220 */ /* 0x001fe40000410000 */
[----:B-1----:R-:W-:-:S02]  /*d2e0*/  FMUL.FTZ R65, R76, R67 ;  /* 0x000000434c417220 */ /* 0x002fc40000410000 */
        /* <DEDUP_REMOVED lines=13> */
[----:B------:R-:W-:Y:S05]  /*d3c0*/  CALL.REL.NOINC `($__internal_5_$__cuda_sm70_shflsync_up) ;  /* 0x0000192000007944 */ /* 0x000fea0003c00000 */
[----:B0-----:R-:W-:Y:S01]  /*d3d0*/  HFMA2.MMA R71, -RZ, RZ, 0, 2.384185791015625e-07 ;  /* 0x00000004ff477435 */ /* 0x001fe200000001ff */
[----:B-1----:R-:W-:Y:S02]  /*d3e0*/  MOV R66, R67 ;  /* 0x0000004300427202 */ /* 0x002fe40000000f00 */
[----:B------:R-:W-:Y:S02]  /*d3f0*/  MOV R72, R76 ;  /* 0x0000004c00487202 */ /* 0x000fe40000000f00 */
[----:B------:R-:W-:Y:S02]  /*d400*/  MOV R68, RZ ;  /* 0x000000ff00447202 */ /* 0x000fe40000000f00 */
[----:B------:R-:W-:Y:S02]  /*d410*/  MOV R67, 0xffffffff ;  /* 0xffffffff00437802 */ /* 0x000fe40000000f00 */
[----:B------:R-:W-:Y:S02]  /*d420*/  MOV R64, 0xd440 ;  /* 0x0000d44000407802 */ /* 0x000fe40000000f00 */
[----:B------:R-:W-:Y:S05]  /*d430*/  CALL.REL.NOINC `($__internal_5_$__cuda_sm70_shflsync_up) ;  /* 0x000018b000007944 */ /* 0x000fea0003c00000 */
[----:B0-----:R-:W-:Y:S01]  /*d440*/  HFMA2.MMA R71, -RZ, RZ, 0, 2.384185791015625e-07 ;  /* 0x00000004ff477435 */ /* 0x001fe200000001ff */
[----:B-1----:R-:W-:-:S02]  /*d450*/  MOV R69, R67 ;  /* 0x0000004300457202 */ /* 0x002fc40000000f00 */
[----:B------:R-:W-:Y:S02]  /*d460*/  MOV R72, R78 ;  /* 0x0000004e00487202 */ /* 0x000fe40000000f00 */
[----:B------:R-:W-:Y:S02]  /*d470*/  MOV R68, RZ ;  /* 0x000000ff00447202 */ /* 0x000fe40000000f00 */
[----:B------:R-:W-:Y:S02]  /*d480*/  MOV R67, 0xffffffff ;  /* 0xffffffff00437802 */ /* 0x000fe40000000f00 */
[----:B------:R-:W-:Y:S02]  /*d490*/  MOV R64, 0xd4b0 ;  /* 0x0000d4b000407802 */ /* 0x000fe40000000f00 */
[----:B------:R-:W-:Y:S05]  /*d4a0*/  CALL.REL.NOINC `($__internal_5_$__cuda_sm70_shflsync_up) ;  /* 0x0000184000007944 */ /* 0x000fea0003c00000 */
[----:B0-----:R-:W-:Y:S01]  /*d4b0*/  HFMA2.MMA R71, -RZ, RZ, 0, 2.384185791015625e-07 ;  /* 0x00000004ff477435 */ /* 0x001fe200000001ff */
[----:B-1----:R-:W-:Y:S02]  /*d4c0*/  MOV R70, R67 ;  /* 0x0000004300467202 */ /* 0x002fe40000000f00 */
[----:B------:R-:W-:Y:S02]  /*d4d0*/  MOV R72, R79 ;  /* 0x0000004f00487202 */ /* 0x000fe40000000f00 */
[----:B------:R-:W-:-:S02]  /*d4e0*/  MOV R68, RZ ;  /* 0x000000ff00447202 */ /* 0x000fc40000000f00 */
[----:B------:R-:W-:Y:S02]  /*d4f0*/  MOV R67, 0xffffffff ;  /* 0xffffffff00437802 */ /* 0x000fe40000000f00 */
[----:B------:R-:W-:Y:S02]  /*d500*/  MOV R64, 0xd520 ;  /* 0x0000d52000407802 */ /* 0x000fe40000000f00 */
[----:B------:R-:W-:Y:S05]  /*d510*/  CALL.REL.NOINC `($__internal_5_$__cuda_sm70_shflsync_up) ;  /* 0x000017d000007944 */ /* 0x000fea0003c00000 */
        /* <DEDUP_REMOVED lines=17> */
[----:B------:R-:W-:Y:S05]  /*d630*/  CALL.REL.NOINC `($__internal_5_$__cuda_sm70_shflsync_up) ;  /* 0x000016b000007944 */ /* 0x000fea0003c00000 */
[----:B0-----:R-:W-:Y:S01]  /*d640*/  HFMA2.MMA R71, -RZ, RZ, 0, 4.76837158203125e-07 ;  /* 0x00000008ff477435 */ /* 0x001fe200000001ff */
[----:B-1----:R-:W-:-:S02]  /*d650*/  MOV R66, R67 ;  /* 0x0000004300427202 */ /* 0x002fc40000000f00 */
[----:B------:R-:W-:Y:S02]  /*d660*/  MOV R72, R76 ;  /* 0x0000004c00487202 */ /* 0x000fe40000000f00 */
[----:B------:R-:W-:Y:S02]  /*d670*/  MOV R68, RZ ;  /* 0x000000ff00447202 */ /* 0x000fe40000000f00 */
[----:B------:R-:W-:Y:S02]  /*d680*/  MOV R67, 0xffffffff ;  /* 0xffffffff00437802 */ /* 0x000fe40000000f00 */
[----:B------:R-:W-:Y:S02]  /*d690*/  MOV R64, 0xd6b0 ;  /* 0x0000d6b000407802 */ /* 0x000fe40000000f00 */
[----:B------:R-:W-:Y:S05]  /*d6a0*/  CALL.REL.NOINC `($__internal_5_$__cuda_sm70_shflsync_up) ;  /* 0x0000164000007944 */ /* 0x000fea0003c00000 */
[----:B0-----:R-:W-:Y:S01]  /*d6b0*/  HFMA2.MMA R71, -RZ, RZ, 0, 4.76837158203125e-07 ;  /* 0x00000008ff477435 */ /* 0x001fe200000001ff */
[----:B-1----:R-:W-:Y:S02]  /*d6c0*/  MOV R69, R67 ;  /* 0x0000004300457202 */ /* 0x002fe40000000f00 */
[----:B------:R-:W-:Y:S02]  /*d6d0*/  MOV R72, R78 ;  /* 0x0000004e00487202 */ /* 0x000fe40000000f00 */
[----:B------:R-:W-:-:S02]  /*d6e0*/  MOV R68, RZ ;  /* 0x000000ff00447202 */ /* 0x000fc40000000f00 */
[----:B------:R-:W-:Y:S02]  /*d6f0*/  MOV R67, 0xffffffff ;  /* 0xffffffff00437802 */ /* 0x000fe40000000f00 */
[----:B------:R-:W-:Y:S02]  /*d700*/  MOV R64, 0xd720 ;  /* 0x0000d72000407802 */ /* 0x000fe40000000f00 */
[----:B------:R-:W-:Y:S05]  /*d710*/  CALL.REL.NOINC `($__internal_5_$__cuda_sm70_shflsync_up) ;  /* 0x000015d000007944 */ /* 0x000fea0003c00000 */
[----:B0-----:R-:W-:Y:S01]  /*d720*/  HFMA2.MMA R71, -RZ, RZ, 0, 4.76837158203125e-07 ;  /* 0x00000008ff477435 */ /* 0x001fe200000001ff */
[----:B-1----:R-:W-:Y:S02]  /*d730*/  MOV R70, R67 ;  /* 0x0000004300467202 */ /* 0x002fe40000000f00 */
[----:B------:R-:W-:Y:S02]  /*d740*/  MOV R72, R79 ;  /* 0x0000004f00487202 */ /* 0x000fe40000000f00 */
[----:B------:R-:W-:Y:S02]  /*d750*/  MOV R68, RZ ;  /* 0x000000ff00447202 */ /* 0x000fe40000000f00 */
[----:B------:R-:W-:Y:S02]  /*d760*/  MOV R67, 0xffffffff ;  /* 0xffffffff00437802 */ /* 0x000fe40000000f00 */
[----:B------:R-:W-:-:S02]  /*d770*/  MOV R64, 0xd790 ;  /* 0x0000d79000407802 */ /* 0x000fc40000000f00 */
[----:B------:R-:W-:Y:S05]  /*d780*/  CALL.REL.NOINC `($__internal_5_$__cuda_sm70_shflsync_up) ;  /* 0x0000156000007944 */ /* 0x000fea0003c00000 */
        /* <DEDUP_REMOVED lines=9> */
[----:B------:R-:W-:Y:S01]  /*d820*/  HFMA2.MMA R71, -RZ, RZ, 0, 9.5367431640625e-07 ;  /* 0x00000010ff477435 */ /* 0x000fe200000001ff */
[----:B------:R-:W-:Y:S01]  /*d830*/  @P0 FFMA.FTZ R73, R66, R73, -R64 ;  /* 0x0000004942490223 */ /* 0x000fe20000010840 */
[----:B------:R-:W-:Y:S01]  /*d840*/  MOV R67, 0xffffffff ;  /* 0xffffffff00437802 */ /* 0x000fe20000000f00 */
[----:B------:R-:W-:Y:S01]  /*d850*/  @P0 FADD.FTZ R79, R79, R68 ;  /* 0x000000444f4f0221 */ /* 0x000fe20000010000 */
[----:B------:R-:W-:Y:S01]  /*d860*/  MOV R68, RZ ;  /* 0x000000ff00447202 */ /* 0x000fe20000000f00 */
[----:B------:R-:W-:Y:S01]  /*d870*/  @P0 FADD.FTZ R78, R78, R65 ;  /* 0x000000414e4e0221 */ /* 0x000fe20000010000 */
[----:B------:R-:W-:-:S02]  /*d880*/  MOV R66, R73 ;  /* 0x0000004900427202 */ /* 0x000fc40000000f00 */
[----:B------:R-:W-:Y:S02]  /*d890*/  MOV R72, R73 ;  /* 0x0000004900487202 */ /* 0x000fe40000000f00 */
[----:B------:R-:W-:Y:S02]  /*d8a0*/  MOV R70, R79 ;  /* 0x0000004f00467202 */ /* 0x000fe40000000f00 */
[----:B------:R-:W-:Y:S02]  /*d8b0*/  MOV R69, R78 ;  /* 0x0000004e00457202 */ /* 0x000fe40000000f00 */
[----:B------:R-:W-:Y:S02]  /*d8c0*/  MOV R73, R76 ;  /* 0x0000004c00497202 */ /* 0x000fe40000000f00 */
[----:B------:R-:W-:Y:S02]  /*d8d0*/  MOV R64, 0xd8f0 ;  /* 0x0000d8f000407802 */ /* 0x000fe40000000f00 */
[----:B------:R-:W-:Y:S05]  /*d8e0*/  CALL.REL.NOINC `($__internal_5_$__cuda_sm70_shflsync_up) ;  /* 0x0000140000007944 */ /* 0x000fea0003c00000 */
[----:B0-----:R-:W-:Y:S01]  /*d8f0*/  HFMA2.MMA R71, -RZ, RZ, 0, 9.5367431640625e-07 ;  /* 0x00000010ff477435 */ /* 0x001fe200000001ff */
[----:B-1----:R-:W-:Y:S02]  /*d900*/  MOV R74, R67 ;  /* 0x00000043004a7202 */ /* 0x002fe40000000f00 */
[----:B------:R-:W-:-:S02]  /*d910*/  MOV R72, R76 ;  /* 0x0000004c00487202 */ /* 0x000fc40000000f00 */
[----:B------:R-:W-:Y:S02]  /*d920*/  MOV R68, RZ ;  /* 0x000000ff00447202 */ /* 0x000fe40000000f00 */
[----:B------:R-:W-:Y:S02]  /*d930*/  MOV R67, 0xffffffff ;  /* 0xffffffff00437802 */ /* 0x000fe40000000f00 */
[----:B------:R-:W-:Y:S02]  /*d940*/  MOV R64, 0xd960 ;  /* 0x0000d96000407802 */ /* 0x000fe40000000f00 */
[----:B------:R-:W-:Y:S05]  /*d950*/  CALL.REL.NOINC `($__internal_5_$__cuda_sm70_shflsync_up) ;  /* 0x0000139000007944 */ /* 0x000fea0003c00000 */
[----:B0-----:R-:W-:Y:S01]  /*d960*/  HFMA2.MMA R71, -RZ, RZ, 0, 9.5367431640625e-07 ;  /* 0x00000010ff477435 */ /* 0x001fe200000001ff */
[----:B-1----:R-:W-:Y:S02]  /*d970*/  MOV R76, R67 ;  /* 0x00000043004c7202 */ /* 0x002fe40000000f00 */
[----:B------:R-:W-:Y:S02]  /*d980*/  MOV R72, R78 ;  /* 0x0000004e00487202 */ /* 0x000fe40000000f00 */
[----:B------:R-:W-:Y:S02]  /*d990*/  MOV R68, RZ ;  /* 0x000000ff00447202 */ /* 0x000fe40000000f00 */
[----:B------:R-:W-:-:S02]  /*d9a0*/  MOV R67, 0xffffffff ;  /* 0xffffffff00437802 */ /* 0x000fc40000000f00 */
[----:B------:R-:W-:Y:S02]  /*d9b0*/  MOV R64, 0xd9d0 ;  /* 0x0000d9d000407802 */ /* 0x000fe40000000f00 */
[----:B------:R-:W-:Y:S05]  /*d9c0*/  CALL.REL.NOINC `($__internal_5_$__cuda_sm70_shflsync_up) ;  /* 0x0000132000007944 */ /* 0x000fea0003c00000 */
[----:B0-----:R-:W-:Y:S01]  /*d9d0*/  HFMA2.MMA R71, -RZ, RZ, 0, 9.5367431640625e-07 ;  /* 0x00000010ff477435 */ /* 0x001fe200000001ff */
[----:B-1----:R-:W-:Y:S02]  /*d9e0*/  MOV R224, R67 ;  /* 0x0000004300e07202 */ /* 0x002fe40000000f00 */
[----:B------:R-:W-:Y:S02]  /*d9f0*/  MOV R72, R79 ;  /* 0x0000004f00487202 */ /* 0x000fe40000000f00 */
[----:B------:R-:W-:Y:S02]  /*da00*/  MOV R68, RZ ;  /* 0x000000ff00447202 */ /* 0x000fe40000000f00 */
[----:B------:R-:W-:Y:S02]  /*da10*/  MOV R67, 0xffffffff ;  /* 0xffffffff00437802 */ /* 0x000fe40000000f00 */
[----:B------:R-:W-:Y:S02]  /*da20*/  MOV R64, 0xda40 ;  /* 0x0000da4000407802 */ /* 0x000fe40000000f00 */
[----:B------:R-:W-:Y:S05]  /*da30*/  CALL.REL.NOINC `($__internal_5_$__cuda_sm70_shflsync_up) ;  /* 0x000012b000007944 */ /* 0x000fea0003c00000 */
[----:B01----:R-:W-:Y:S05]  /*da40*/  BRA `(.L_x_119) ;  /* 0xffff920000007947 */ /* 0x003fea000383ffff */
.L_x_80:
[----:B------:R-:W-:Y:S01]  /*da50*/  HFMA2.MMA R71, -RZ, RZ, 0, 5.9604644775390625e-08 ;  /* 0x00000001ff477435 */ /* 0x000fe200000001ff */
[----:B------:R-:W-:-:S02]  /*da60*/  MOV R68, RZ ;  /* 0x000000ff00447202 */ /* 0x000fc40000000f00 */
[----:B------:R-:W-:Y:S02]  /*da70*/  MOV R67, 0xffffffff ;  /* 0xffffffff00437802 */ /* 0x000fe40000000f00 */
[----:B------:R-:W-:Y:S02]  /*da80*/  MOV R64, 0xdaa0 ;  /* 0x0000daa000407802 */ /* 0x000fe40000000f00 */
[----:B-1---5:R-:W-:Y:S05]  /*da90*/  CALL.REL.NOINC `($__internal_5_$__cuda_sm70_shflsync_up) ;  /* 0x0000125000007944 */ /* 0x022fea0003c00000 */
[----:B0-----:R-:W-:Y:S01]  /*daa0*/  HFMA2.MMA R71, -RZ, RZ, 0, 5.9604644775390625e-08 ;  /* 0x00000001ff477435 */ /* 0x001fe200000001ff */
[----:B-1----:R-:W-:Y:S02]  /*dab0*/  MOV R76, R67 ;  /* 0x00000043004c7202 */ /* 0x002fe40000000f00 */
[----:B------:R-:W-:Y:S02]  /*dac0*/  MOV R72, R73 ;  /* 0x0000004900487202 */ /* 0x000fe40000000f00 */
[----:B------:R-:W-:Y:S02]  /*dad0*/  MOV R68, RZ ;  /* 0x000000ff00447202 */ /* 0x000fe40000000f00 */
[----:B------:R-:W-:Y:S02]  /*dae0*/  MOV R67, 0xffffffff ;  /* 0xffffffff00437802 */ /* 0x000fe40000000f00 */
[----:B------:R-:W-:-:S02]  /*daf0*/  MOV R64, 0xdb10 ;  /* 0x0000db1000407802 */ /* 0x000fc40000000f00 */
[----:B------:R-:W-:Y:S05]  /*db00*/  CALL.REL.NOINC `($__internal_5_$__cuda_sm70_shflsync_up) ;  /* 0x000011e000007944 */ /* 0x000fea0003c00000 */
[----:B0-----:R-:W-:Y:S01]  /*db10*/  HFMA2.MMA R71, -RZ, RZ, 0, 5.9604644775390625e-08 ;  /* 0x00000001ff477435 */ /* 0x001fe200000001ff */
[----:B-1----:R-:W-:-:S02]  /*db20*/  MOV R77, R67 ;  /* 0x00000043004d7202 */ /* 0x002fc40000000f00 */
[----:B------:R-:W-:Y:S02]  /*db30*/  MOV R72, R69 ;  /* 0x0000004500487202 */ /* 0x000fe40000000f00 */
[----:B------:R-:W-:Y:S02]  /*db40*/  MOV R68, RZ ;  /* 0x000000ff00447202 */ /* 0x000fe40000000f00 */
[----:B------:R-:W-:Y:S02]  /*db50*/  MOV R67, 0xffffffff ;  /* 0xffffffff00437802 */ /* 0x000fe40000000f00 */
[----:B------:R-:W-:Y:S02]  /*db60*/  MOV R64, 0xdb80 ;  /* 0x0000db8000407802 */ /* 0x000fe40000000f00 */
[----:B------:R-:W-:Y:S05]  /*db70*/  CALL.REL.NOINC `($__internal_5_$__cuda_sm70_shflsync_up) ;  /* 0x0000117000007944 */ /* 0x000fea0003c00000 */
[----:B0-----:R-:W-:Y:S01]  /*db80*/  HFMA2.MMA R71, -RZ, RZ, 0, 5.9604644775390625e-08 ;  /* 0x00000001ff477435 */ /* 0x001fe200000001ff */
[----:B-1----:R-:W-:Y:S02]  /*db90*/  MOV R66, R67 ;  /* 0x0000004300427202 */ /* 0x002fe40000000f00 */
[----:B------:R-:W-:Y:S02]  /*dba0*/  MOV R72, R70 ;  /* 0x0000004600487202 */ /* 0x000fe40000000f00 */
[----:B------:R-:W-:-:S02]  /*dbb0*/  MOV R68, RZ ;  /* 0x000000ff00447202 */ /* 0x000fc40000000f00 */
[----:B------:R-:W-:Y:S02]  /*dbc0*/  MOV R67, 0xffffffff ;  /* 0xffffffff00437802 */ /* 0x000fe40000000f00 */
[----:B------:R-:W-:Y:S02]  /*dbd0*/  MOV R64, 0xdbf0 ;  /* 0x0000dbf000407802 */ /* 0x000fe40000000f00 */
[----:B------:R-:W-:Y:S05]  /*dbe0*/  CALL.REL.NOINC `($__internal_5_$__cuda_sm70_shflsync_up) ;  /* 0x0000110000007944 */ /* 0x000fea0003c00000 */
[----:B-1----:R-:W-:Y:S01]  /*dbf0*/  MOV R224, R67 ;  /* 0x0000004300e07202 */ /* 0x002fe20000000f00 */
[----:B------:R-:W-:Y:S01]  /*dc00*/  HFMA2.MMA R67, -RZ, RZ, 0, 0 ;  /* 0x00000000ff437435 */ /* 0x000fe200000001ff */
[----:B------:R-:W-:Y:S02]  /*dc10*/  MOV R69, R66 ;  /* 0x0000004200457202 */ /* 0x000fe40000000f00 */
[----:B0-----:R-:W-:Y:S02]  /*dc20*/  MOV R68, R60 ;  /* 0x0000003c00447202 */ /* 0x001fe40000000f00 */
[----:B------:R-:W-:Y:S02]  /*dc30*/  MOV R65, 0x1f ;  /* 0x0000001f00417802 */ /* 0x000fe40000000f00 */
[----:B------:R-:W-:-:S02]  /*dc40*/  MOV R64, 0xffffffff ;  /* 0xffffffff00407802 */ /* 0x000fc40000000f00 */
[----:B------:R-:W-:Y:S02]  /*dc50*/  MOV R66, 0xdc70 ;  /* 0x0000dc7000427802 */ /* 0x000fe40000000f00 */
[----:B------:R-:W-:Y:S05]  /*dc60*/  CALL.REL.NOINC `($__internal_4_$__cuda_sm70_shflsync_idx_p) ;  /* 0x0000104000007944 */ /* 0x000fea0003c00000 */
[----:B------:R-:W-:Y:S01]  /*dc70*/  HFMA2.MMA R67, -RZ, RZ, 0, 0 ;  /* 0x00000000ff437435 */ /* 0x000fe200000001ff */
[----:B-1----:R-:W-:Y:S02]  /*dc80*/  MOV R78, R65 ;  /* 0x00000041004e7202 */ /* 0x002fe40000000f00 */
[----:B------:R-:W-:Y:S02]  /*dc90*/  MOV R68, R61 ;  /* 0x0000003d00447202 */ /* 0x000fe40000000f00 */
[----:B------:R-:W-:Y:S02]  /*dca0*/  MOV R65, 0x1f ;  /* 0x0000001f00417802 */ /* 0x000fe40000000f00 */
[----:B------:R-:W-:Y:S02]  /*dcb0*/  MOV R64, 0xffffffff ;  /* 0xffffffff00407802 */ /* 0x000fe40000000f00 */
[----:B------:R-:W-:Y:S02]  /*dcc0*/  MOV R66, 0xdce0 ;  /* 0x0000dce000427802 */ /* 0x000fe40000000f00 */
[----:B------:R-:W-:Y:S05]  /*dcd0*/  CALL.REL.NOINC `($__internal_4_$__cuda_sm70_shflsync_idx_p) ;  /* 0x00000fd000007944 */ /* 0x000fea0003c00000 */
[----:B------:R-:W-:Y:S01]  /*dce0*/  HFMA2.MMA R67, -RZ, RZ, 0, 0 ;  /* 0x00000000ff437435 */ /* 0x000fe200000001ff */
[----:B-1----:R-:W-:-:S02]  /*dcf0*/  MOV R79, R65 ;  /* 0x00000041004f7202 */ /* 0x002fc40000000f00 */
[----:B------:R-:W-:Y:S02]  /*dd00*/  MOV R68, R62 ;  /* 0x0000003e00447202 */ /* 0x000fe40000000f00 */
[----:B------:R-:W-:Y:S02]  /*dd10*/  MOV R65, 0x1f ;  /* 0x0000001f00417802 */ /* 0x000fe40000000f00 */
[----:B------:R-:W-:Y:S02]  /*dd20*/  MOV R64, 0xffffffff ;  /* 0xffffffff00407802 */ /* 0x000fe40000000f00 */
[----:B------:R-:W-:Y:S02]  /*dd30*/  MOV R66, 0xdd50 ;  /* 0x0000dd5000427802 */ /* 0x000fe40000000f00 */
[----:B------:R-:W-:Y:S05]  /*dd40*/  CALL.REL.NOINC `($__internal_4_$__cuda_sm70_shflsync_idx_p) ;  /* 0x00000f6000007944 */ /* 0x000fea0003c00000 */
[----:B------:R-:W-:Y:S01]  /*dd50*/  HFMA2.MMA R67, -RZ, RZ, 0, 0 ;  /* 0x00000000ff437435 */ /* 0x000fe200000001ff */
[----:B-1----:R-:W-:Y:S02]  /*dd60*/  MOV R225, R65 ;  /* 0x0000004100e17202 */ /* 0x002fe40000000f00 */
[----:B------:R-:W-:Y:S02]  /*dd70*/  MOV R68, R63 ;  /* 0x0000003f00447202 */ /* 0x000fe40000000f00 */
[----:B------:R-:W-:-:S02]  /*dd80*/  MOV R65, 0x1f ;  /* 0x0000001f00417802 */ /* 0x000fc40000000f00 */
[----:B------:R-:W-:Y:S02]  /*dd90*/  MOV R64, 0xffffffff ;  /* 0xffffffff00407802 */ /* 0x000fe40000000f00 */
[----:B------:R-:W-:Y:S02]  /*dda0*/  MOV R66, 0xddc0 ;  /* 0x0000ddc000427802 */ /* 0x000fe40000000f00 */
[----:B------:R-:W-:Y:S05]  /*ddb0*/  CALL.REL.NOINC `($__internal_4_$__cuda_sm70_shflsync_idx_p) ;  /* 0x00000ef000007944 */ /* 0x000fea0003c00000 */
[----:B-1----:R-:W-:Y:S01]  /*ddc0*/  MOV R71, R65 ;  /* 0x0000004100477202 */ /* 0x002fe20000000f00 */
[----:B------:R-:W-:Y:S05]  /*ddd0*/  BRA `(.L_x_120) ;  /* 0xffff919000007947 */ /* 0x000fea000383ffff */
.L_x_83:
[----:B------:R-:W-:Y:S01]  /*dde0*/  HFMA2.MMA R67, -RZ, RZ, 0, 5.9604644775390625e-08 ;  /* 0x00000001ff437435 */ /* 0x000fe200000001ff */
[----:B------:R-:W-:Y:S02]  /*ddf0*/  MOV R66, 0x1f ;  /* 0x0000001f00427802 */ /* 0x000fe40000000f00 */
[----:B------:R-:W-:Y:S02]  /*de00*/  MOV R69, 0xffffffff ;  /* 0xffffffff00457802 */ /* 0x000fe40000000f00 */
[----:B------:R-:W-:Y:S02]  /*de10*/  MOV R64, 0xde30 ;  /* 0x0000de3000407802 */ /* 0x000fe40000000f00 */
[----:B------:R-:W-:Y:S05]  /*de20*/  CALL.REL.NOINC `($__internal_3_$__cuda_sm70_shflsync_down) ;  /* 0x00000e4000007944 */ /* 0x000fea0003c00000 */
[----:B-1----:R-:W-:Y:S01]  /*de30*/  MOV R70, R69 ;  /* 0x0000004500467202 */ /* 0x002fe20000000f00 */
[----:B0-----:R-:W-:Y:S05]  /*de40*/  BRA `(.L_x_121) ;  /* 0xffffa70000007947 */ /* 0x001fea000383ffff */
.L_x_84:
[----:B------:R-:W-:Y:S01]  /*de50*/  HFMA2.MMA R67, -RZ, RZ, 0, 5.9604644775390625e-08 ;  /* 0x00000001ff437435 */ /* 0x000fe200000001ff */
[----:B0-----:R-:W-:-:S02]  /*de60*/  MOV R68, R73 ;  /* 0x0000004900447202 */ /* 0x001fc40000000f00 */
[----:B------:R-:W-:Y:S02]  /*de70*/  MOV R66, 0x1f ;  /* 0x0000001f00427802 */ /* 0x000fe40000000f00 */
[----:B------:R-:W-:Y:S02]  /*de80*/  MOV R69, 0xffffffff ;  /* 0xffffffff00457802 */ /* 0x000fe40000000f00 */
[----:B------:R-:W-:Y:S02]  /*de90*/  MOV R64, 0xdeb0 ;  /* 0x0000deb000407802 */ /* 0x000fe40000000f00 */
[----:B-1----:R-:W-:Y:S05]  /*dea0*/  CALL.REL.NOINC `($__internal_3_$__cuda_sm70_shflsync_down) ;  /* 0x00000dc000007944 */ /* 0x002fea0003c00000 */
[----:B0-----:R-:W-:Y:S01]  /*deb0*/  HFMA2.MMA R67, -RZ, RZ, 0, 5.9604644775390625e-08 ;  /* 0x00000001ff437435 */ /* 0x001fe200000001ff */
[----:B-1----:R-:W-:Y:S02]  /*dec0*/  MOV R71, R69 ;  /* 0x0000004500477202 */ /* 0x002fe40000000f00 */
[----:B------:R-:W-:Y:S02]  /*ded0*/  MOV R68, R77 ;  /* 0x0000004d00447202 */ /* 0x000fe40000000f00 */
[----:B------:R-:W-:Y:S02]  /*dee0*/  MOV R66, 0x1f ;  /* 0x0000001f00427802 */ /* 0x000fe40000000f00 */
[----:B------:R-:W-:-:S02]  /*def0*/  MOV R69, 0xffffffff ;  /* 0xffffffff00457802 */ /* 0x000fc40000000f00 */
[----:B------:R-:W-:Y:S02]  /*df00*/  MOV R64, 0xdf20 ;  /* 0x0000df2000407802 */ /* 0x000fe40000000f00 */
[----:B------:R-:W-:Y:S05]  /*df10*/  CALL.REL.NOINC `($__internal_3_$__cuda_sm70_shflsync_down) ;  /* 0x00000d5000007944 */ /* 0x000fea0003c00000 */
[----:B0-----:R-:W-:Y:S01]  /*df20*/  HFMA2.MMA R67, -RZ, RZ, 0, 5.9604644775390625e-08 ;  /* 0x00000001ff437435 */ /* 0x001fe200000001ff */
[----:B-1----:R-:W-:Y:S02]  /*df30*/  MOV R72, R69 ;  /* 0x0000004500487202 */ /* 0x002fe40000000f00 */
[----:B------:R-:W-:Y:S02]  /*df40*/  MOV R68, R76 ;  /* 0x0000004c00447202 */ /* 0x000fe40000000f00 */
[----:B------:R-:W-:Y:S02]  /*df50*/  MOV R66, 0x1f ;  /* 0x0000001f00427802 */ /* 0x000fe40000000f00 */
[----:B------:R-:W-:Y:S02]  /*df60*/  MOV R69, 0xffffffff ;  /* 0xffffffff00457802 */ /* 0x000fe40000000f00 */
[----:B------:R-:W-:Y:S02]  /*df70*/  MOV R64, 0xdf90 ;  /* 0x0000df9000407802 */ /* 0x000fe40000000f00 */
[----:B------:R-:W-:Y:S05]  /*df80*/  CALL.REL.NOINC `($__internal_3_$__cuda_sm70_shflsync_down) ;  /* 0x00000ce000007944 */ /* 0x000fea0003c00000 */
[----:B01----:R-:W-:Y:S05]  /*df90*/  BRA `(.L_x_122) ;  /* 0xffffa5f000007947 */ /* 0x003fea000383ffff */
.L_x_87:
[----:B------:R-:W-:Y:S01]  /*dfa0*/  HFMA2.MMA R67, -RZ, RZ, 0, 1.1920928955078125e-07 ;  /* 0x00000002ff437435 */ /* 0x000fe200000001ff */
[----:B0-----:R-:W-:-:S02]  /*dfb0*/  MOV R68, R79 ;  /* 0x0000004f00447202 */ /* 0x001fc40000000f00 */
[----:B------:R-:W-:Y:S02]  /*dfc0*/  MOV R66, 0x1f ;  /* 0x0000001f00427802 */ /* 0x000fe40000000f00 */
[----:B------:R-:W-:Y:S02]  /*dfd0*/  MOV R69, 0xffffffff ;  /* 0xffffffff00457802 */ /* 0x000fe40000000f00 */
[----:B------:R-:W-:Y:S02]  /*dfe0*/  MOV R64, 0xe000 ;  /* 0x0000e00000407802 */ /* 0x000fe40000000f00 */
[----:B-1234-:R-:W-:Y:S05]  /*dff0*/  CALL.REL.NOINC `($__internal_3_$__cuda_sm70_shflsync_down) ;  /* 0x00000c7000007944 */ /* 0x01efea0003c00000 */
[----:B0-----:R-:W-:Y:S01]  /*e000*/  HFMA2.MMA R67, -RZ, RZ, 0, 1.1920928955078125e-07 ;  /* 0x00000002ff437435 */ /* 0x001fe200000001ff */
[----:B-1----:R-:W-:Y:S02]  /*e010*/  MOV R71, R69 ;  /* 0x0000004500477202 */ /* 0x002fe40000000f00 */
[----:B------:R-:W-:Y:S02]  /*e020*/  MOV R68, R78 ;  /* 0x0000004e00447202 */ /* 0x000fe40000000f00 */
[----:B------:R-:W-:Y:S02]  /*e030*/  MOV R66, 0x1f ;  /* 0x0000001f00427802 */ /* 0x000fe40000000f00 */
[----:B------:R-:W-:-:S02]  /*e040*/  MOV R69, 0xffffffff ;  /* 0xffffffff00457802 */ /* 0x000fc40000000f00 */
[----:B------:R-:W-:Y:S02]  /*e050*/  MOV R64, 0xe070 ;  /* 0x0000e07000407802 */ /* 0x000fe40000000f00 */
[----:B------:R-:W-:Y:S05]  /*e060*/  CALL.REL.NOINC `($__internal_3_$__cuda_sm70_shflsync_down) ;  /* 0x00000c0000007944 */ /* 0x000fea0003c00000 */
[----:B0-----:R-:W-:Y:S01]  /*e070*/  HFMA2.MMA R67, -RZ, RZ, 0, 1.1920928955078125e-07 ;  /* 0x00000002ff437435 */ /* 0x001fe200000001ff */
[----:B-1----:R-:W-:Y:S02]  /*e080*/  MOV R70, R69 ;  /* 0x0000004500467202 */ /* 0x002fe40000000f00 */
[----:B------:R-:W-:Y:S02]  /*e090*/  MOV R68, R77 ;  /* 0x0000004d00447202 */ /* 0x000fe40000000f00 */
[----:B------:R-:W-:Y:S02]  /*e0a0*/  MOV R66, 0x1f ;  /* 0x0000001f00427802 */ /* 0x000fe40000000f00 */
[----:B------:R-:W-:Y:S02]  /*e0b0*/  MOV R69, 0xffffffff ;  /* 0xffffffff00457802 */ /* 0x000fe40000000f00 */
[----:B------:R-:W-:Y:S02]  /*e0c0*/  MOV R64, 0xe0e0 ;  /* 0x0000e0e000407802 */ /* 0x000fe40000000f00 */
[----:B------:R-:W-:Y:S05]  /*e0d0*/  CALL.REL.NOINC `($__internal_3_$__cuda_sm70_shflsync_down) ;  /* 0x00000b9000007944 */ /* 0x000fea0003c00000 */
[----:B0-----:R-:W-:Y:S01]  /*e0e0*/  HFMA2.MMA R67, -RZ, RZ, 0, 1.1920928955078125e-07 ;  /* 0x00000002ff437435 */ /* 0x001fe200000001ff */
[----:B-1----:R-:W-:-:S02]  /*e0f0*/  MOV R72, R69 ;  /* 0x0000004500487202 */ /* 0x002fc40000000f00 */
[----:B------:R-:W-:Y:S02]  /*e100*/  MOV R68, R76 ;  /* 0x0000004c00447202 */ /* 0x000fe40000000f00 */
[----:B------:R-:W-:Y:S02]  /*e110*/  MOV R66, 0x1f ;  /* 0x0000001f00427802 */ /* 0x000fe40000000f00 */
[----:B------:R-:W-:Y:S02]  /*e120*/  MOV R69, 0xffffffff ;  /* 0xffffffff00457802 */ /* 0x000fe40000000f00 */
[----:B------:R-:W-:Y:S02]  /*e130*/  MOV R64, 0xe150 ;  /* 0x0000e15000407802 */ /* 0x000fe40000000f00 */
[----:B------:R-:W-:Y:S05]  /*e140*/  CALL.REL.NOINC `($__internal_3_$__cuda_sm70_shflsync_down) ;  /* 0x00000b2000007944 */ /* 0x000fea0003c00000 */
[----:B01----:R-:W-:Y:S05]  /*e150*/  BRA `(.L_x_123) ;  /* 0xffffa57000007947 */ /* 0x003fea000383ffff */
.L_x_90:
[----:B------:R-:W-:Y:S01]  /*e160*/  HFMA2.MMA R67, -RZ, RZ, 0, 2.384185791015625e-07 ;  /* 0x00000004ff437435 */ /* 0x000fe200000001ff */
[----:B------:R-:W-:Y:S02]  /*e170*/  MOV R68, R79 ;  /* 0x0000004f00447202 */ /* 0x000fe40000000f00 */
[----:B------:R-:W-:Y:S02]  /*e180*/  MOV R66, 0x1f ;  /* 0x0000001f00427802 */ /* 0x000fe40000000f00 */
[----:B0-----:R-:W-:-:S02]  /*e190*/  MOV R69, 0xffffffff ;  /* 0xffffffff00457802 */ /* 0x001fc40000000f00 */
[----:B------:R-:W-:Y:S02]  /*e1a0*/  MOV R64, 0xe1c0 ;  /* 0x0000e1c000407802 */ /* 0x000fe40000000f00 */
[----:B-1234-:R-:W-:Y:S05]  /*e1b0*/  CALL.REL.NOINC `($__internal_3_$__cuda_sm70_shflsync_down) ;  /* 0x00000ab000007944 */ /* 0x01efea0003c00000 */
[----:B-1----:R-:W-:Y:S01]  /*e1c0*/  MOV R71, R69 ;  /* 0x0000004500477202 */ /* 0x002fe20000000f00 */
[----:B0-----:R-:W-:Y:S05]  /*e1d0*/  BRA `(.L_x_124) ;  /* 0xffffa60000007947 */ /* 0x001fea000383ffff */
.L_x_91:
[----:B------:R-:W-:Y:S01]  /*e1e0*/  HFMA2.MMA R67, -RZ, RZ, 0, 2.384185791015625e-07 ;  /* 0x00000004ff437435 */ /* 0x000fe200000001ff */
[----:B------:R-:W-:Y:S02]  /*e1f0*/  MOV R68, R78 ;  /* 0x0000004e00447202 */ /* 0x000fe40000000f00 */
[----:B------:R-:W-:Y:S02]  /*e200*/  MOV R66, 0x1f ;  /* 0x0000001f00427802 */ /* 0x000fe40000000f00 */
[----:B0-----:R-:W-:Y:S02]  /*e210*/  MOV R69, 0xffffffff ;  /* 0xffffffff00457802 */ /* 0x001fe40000000f00 */
[----:B------:R-:W-:Y:S02]  /*e220*/  MOV R64, 0xe240 ;  /* 0x0000e24000407802 */ /* 0x000fe40000000f00 */
[----:B-1234-:R-:W-:Y:S05]  /*e230*/  CALL.REL.NOINC `($__internal_3_$__cuda_sm70_shflsync_down) ;  /* 0x00000a3000007944 */ /* 0x01efea0003c00000 */
[----:B0-----:R-:W-:Y:S01]  /*e240*/  HFMA2.MMA R67, -RZ, RZ, 0, 2.384185791015625e-07 ;  /* 0x00000004ff437435 */ /* 0x001fe200000001ff */
[----:B-1----:R-:W-:Y:S02]  /*e250*/  MOV R70, R69 ;  /* 0x0000004500467202 */ /* 0x002fe40000000f00 */
[----:B------:R-:W-:-:S02]  /*e260*/  MOV R68, R77 ;  /* 0x0000004d00447202 */ /* 0x000fc40000000f00 */
[----:B------:R-:W-:Y:S02]  /*e270*/  MOV R66, 0x1f ;  /* 0x0000001f00427802 */ /* 0x000fe40000000f00 */
[----:B------:R-:W-:Y:S02]  /*e280*/  MOV R69, 0xffffffff ;  /* 0xffffffff00457802 */ /* 0x000fe40000000f00 */
[----:B------:R-:W-:Y:S02]  /*e290*/  MOV R64, 0xe2b0 ;  /* 0x0000e2b000407802 */ /* 0x000fe40000000f00 */
[----:B------:R-:W-:Y:S05]  /*e2a0*/  CALL.REL.NOINC `($__internal_3_$__cuda_sm70_shflsync_down) ;  /* 0x000009c000007944 */ /* 0x000fea0003c00000 */
[----:B0-----:R-:W-:Y:S01]  /*e2b0*/  HFMA2.MMA R67, -RZ, RZ, 0, 2.384185791015625e-07 ;  /* 0x00000004ff437435 */ /* 0x001fe200000001ff */
[----:B-1----:R-:W-:Y:S02]  /*e2c0*/  MOV R72, R69 ;  /* 0x0000004500487202 */ /* 0x002fe40000000f00 */
[----:B------:R-:W-:Y:S02]  /*e2d0*/  MOV R68, R76 ;  /* 0x0000004c00447202 */ /* 0x000fe40000000f00 */
[----:B------:R-:W-:Y:S02]  /*e2e0*/  MOV R66, 0x1f ;  /* 0x0000001f00427802 */ /* 0x000fe40000000f00 */
[----:B------:R-:W-:-:S02]  /*e2f0*/  MOV R69, 0xffffffff ;  /* 0xffffffff00457802 */ /* 0x000fc40000000f00 */
[----:B------:R-:W-:Y:S02]  /*e300*/  MOV R64, 0xe320 ;  /* 0x0000e32000407802 */ /* 0x000fe40000000f00 */
[----:B------:R-:W-:Y:S05]  /*e310*/  CALL.REL.NOINC `($__internal_3_$__cuda_sm70_shflsync_down) ;  /* 0x0000095000007944 */ /* 0x000fea0003c00000 */
[----:B01----:R-:W-:Y:S05]  /*e320*/  BRA `(.L_x_125) ;  /* 0xffffa4f000007947 */ /* 0x003fea000383ffff */
.L_x_94:
[----:B------:R-:W-:Y:S01]  /*e330*/  HFMA2.MMA R67, -RZ, RZ, 0, 4.76837158203125e-07 ;  /* 0x00000008ff437435 */ /* 0x000fe200000001ff */
[----:B------:R-:W-:Y:S02]  /*e340*/  MOV R68, R79 ;  /* 0x0000004f00447202 */ /* 0x000fe40000000f00 */
[----:B------:R-:W-:Y:S02]  /*e350*/  MOV R66, 0x1f ;  /* 0x0000001f00427802 */ /* 0x000fe40000000f00 */
[----:B0-----:R-:W-:Y:S02]  /*e360*/  MOV R69, 0xffffffff ;  /* 0xffffffff00457802 */ /* 0x001fe40000000f00 */
[----:B------:R-:W-:Y:S02]  /*e370*/  MOV R64, 0xe390 ;  /* 0x0000e39000407802 */ /* 0x000fe40000000f00 */
[----:B-1234-:R-:W-:Y:S05]  /*e380*/  CALL.REL.NOINC `($__internal_3_$__cuda_sm70_shflsync_down) ;  /* 0x000008e000007944 */ /* 0x01efea0003c00000 */
[----:B0-----:R-:W-:Y:S01]  /*e390*/  HFMA2.MMA R67, -RZ, RZ, 0, 4.76837158203125e-07 ;  /* 0x00000008ff437435 */ /* 0x001fe200000001ff */
[----:B-1----:R-:W-:Y:S02]  /*e3a0*/  MOV R71, R69 ;  /* 0x0000004500477202 */ /* 0x002fe40000000f00 */
[----:B------:R-:W-:-:S02]  /*e3b0*/  MOV R68, R78 ;  /* 0x0000004e00447202 */ /* 0x000fc40000000f00 */
[----:B------:R-:W-:Y:S02]  /*e3c0*/  MOV R66, 0x1f ;  /* 0x0000001f00427802 */ /* 0x000fe40000000f00 */
[----:B------:R-:W-:Y:S02]  /*e3d0*/  MOV R69, 0xffffffff ;  /* 0xffffffff00457802 */ /* 0x000fe40000000f00 */
[----:B------:R-:W-:Y:S02]  /*e3e0*/  MOV R64, 0xe400 ;  /* 0x0000e40000407802 */ /* 0x000fe40000000f00 */
[----:B------:R-:W-:Y:S05]  /*e3f0*/  CALL.REL.NOINC `($__internal_3_$__cuda_sm70_shflsync_down) ;  /* 0x0000087000007944 */ /* 0x000fea0003c00000 */
[----:B0-----:R-:W-:Y:S01]  /*e400*/  HFMA2.MMA R67, -RZ, RZ, 0, 4.76837158203125e-07 ;  /* 0x00000008ff437435 */ /* 0x001fe200000001ff */
[----:B-1----:R-:W-:Y:S02]  /*e410*/  MOV R70, R69 ;  /* 0x0000004500467202 */ /* 0x002fe40000000f00 */
[----:B------:R-:W-:Y:S02]  /*e420*/  MOV R68, R77 ;  /* 0x0000004d00447202 */ /* 0x000fe40000000f00 */
[----:B------:R-:W-:Y:S02]  /*e430*/  MOV R66, 0x1f ;  /* 0x0000001f00427802 */ /* 0x000fe40000000f00 */
[----:B------:R-:W-:-:S02]  /*e440*/  MOV R69, 0xffffffff ;  /* 0xffffffff00457802 */ /* 0x000fc40000000f00 */
[----:B------:R-:W-:Y:S02]  /*e450*/  MOV R64, 0xe470 ;  /* 0x0000e47000407802 */ /* 0x000fe40000000f00 */
[----:B------:R-:W-:Y:S05]  /*e460*/  CALL.REL.NOINC `($__internal_3_$__cuda_sm70_shflsync_down) ;  /* 0x0000080000007944 */ /* 0x000fea0003c00000 */
[----:B0-----:R-:W-:Y:S01]  /*e470*/  HFMA2.MMA R67, -RZ, RZ, 0, 4.76837158203125e-07 ;  /* 0x00000008ff437435 */ /* 0x001fe200000001ff */
[----:B-1----:R-:W-:Y:S02]  /*e480*/  MOV R72, R69 ;  /* 0x0000004500487202 */ /* 0x002fe40000000f00 */
[----:B------:R-:W-:Y:S02]  /*e490*/  MOV R68, R76 ;  /* 0x0000004c00447202 */ /* 0x000fe40000000f00 */
[----:B------:R-:W-:Y:S02]  /*e4a0*/  MOV R66, 0x1f ;  /* 0x0000001f00427802 */ /* 0x000fe40000000f00 */
[----:B------:R-:W-:Y:S02]  /*e4b0*/  MOV R69, 0xffffffff ;  /* 0xffffffff00457802 */ /* 0x000fe40000000f00 */
[----:B------:R-:W-:Y:S02]  /*e4c0*/  MOV R64, 0xe4e0 ;  /* 0x0000e4e000407802 */ /* 0x000fe40000000f00 */
[----:B------:R-:W-:Y:S05]  /*e4d0*/  CALL.REL.NOINC `($__internal_3_$__cuda_sm70_shflsync_down) ;  /* 0x0000079000007944 */ /* 0x000fea0003c00000 */
[----:B01----:R-:W-:Y:S05]  /*e4e0*/  BRA `(.L_x_126) ;  /* 0xffffa47000007947 */ /* 0x003fea000383ffff */
.L_x_97:
[----:B------:R-:W-:Y:S01]  /*e4f0*/  HFMA2.MMA R67, -RZ, RZ, 0, 9.5367431640625e-07 ;  /* 0x00000010ff437435 */ /* 0x000fe200000001ff */
[----:B------:R-:W-:-:S02]  /*e500*/  MOV R68, R79 ;  /* 0x0000004f00447202 */ /* 0x000fc40000000f00 */
[----:B------:R-:W-:Y:S02]  /*e510*/  MOV R66, 0x1f ;  /* 0x0000001f00427802 */ /* 0x000fe40000000f00 */
[----:B0-----:R-:W-:Y:S02]  /*e520*/  MOV R69, 0xffffffff ;  /* 0xffffffff00457802 */ /* 0x001fe40000000f00 */
[----:B------:R-:W-:Y:S02]  /*e530*/  MOV R64, 0xe550 ;  /* 0x0000e55000407802 */ /* 0x000fe40000000f00 */
[----:B-1234-:R-:W-:Y:S05]  /*e540*/  CALL.REL.NOINC `($__internal_3_$__cuda_sm70_shflsync_down) ;  /* 0x0000072000007944 */ /* 0x01efea0003c00000 */
[----:B-1----:R-:W-:Y:S01]  /*e550*/  MOV R71, R69 ;  /* 0x0000004500477202 */ /* 0x002fe20000000f00 */
[----:B0-----:R-:W-:Y:S05]  /*e560*/  BRA `(.L_x_127) ;  /* 0xffffa50000007947 */ /* 0x001fea000383ffff */
.L_x_98:
[----:B------:R-:W-:Y:S01]  /*e570*/  HFMA2.MMA R67, -RZ, RZ, 0, 9.5367431640625e-07 ;  /* 0x00000010ff437435 */ /* 0x000fe200000001ff */
[----:B------:R-:W-:Y:S02]  /*e580*/  MOV R68, R78 ;  /* 0x0000004e00447202 */ /* 0x000fe40000000f00 */
[----:B------:R-:W-:Y:S02]  /*e590*/  MOV R66, 0x1f ;  /* 0x0000001f00427802 */ /* 0x000fe40000000f00 */
[----:B0-----:R-:W-:-:S02]  /*e5a0*/  MOV R69, 0xffffffff ;  /* 0xffffffff00457802 */ /* 0x001fc40000000f00 */
[----:B------:R-:W-:Y:S02]  /*e5b0*/  MOV R64, 0xe5d0 ;  /* 0x0000e5d000407802 */ /* 0x000fe40000000f00 */
[----:B-1234-:R-:W-:Y:S05]  /*e5c0*/  CALL.REL.NOINC `($__internal_3_$__cuda_sm70_shflsync_down) ;  /* 0x000006a000007944 */ /* 0x01efea0003c00000 */
[----:B0-----:R-:W-:Y:S01]  /*e5d0*/  HFMA2.MMA R67, -RZ, RZ, 0, 9.5367431640625e-07 ;  /* 0x00000010ff437435 */ /* 0x001fe200000001ff */
[----:B-1----:R-:W-:Y:S02]  /*e5e0*/  MOV R70, R69 ;  /* 0x0000004500467202 */ /* 0x002fe40000000f00 */
[----:B------:R-:W-:Y:S02]  /*e5f0*/  MOV R68, R77 ;  /* 0x0000004d00447202 */ /* 0x000fe40000000f00 */
[----:B------:R-:W-:Y:S02]  /*e600*/  MOV R66, 0x1f ;  /* 0x0000001f00427802 */ /* 0x000fe40000000f00 */
[----:B------:R-:W-:Y:S02]  /*e610*/  MOV R69, 0xffffffff ;  /* 0xffffffff00457802 */ /* 0x000fe40000000f00 */
[----:B------:R-:W-:Y:S02]  /*e620*/  MOV R64, 0xe640 ;  /* 0x0000e64000407802 */ /* 0x000fe40000000f00 */
[----:B------:R-:W-:Y:S05]  /*e630*/  CALL.REL.NOINC `($__internal_3_$__cuda_sm70_shflsync_down) ;  /* 0x0000063000007944 */ /* 0x000fea0003c00000 */
[----:B0-----:R-:W-:Y:S01]  /*e640*/  HFMA2.MMA R67, -RZ, RZ, 0, 9.5367431640625e-07 ;  /* 0x00000010ff437435 */ /* 0x001fe200000001ff */
[----:B-1----:R-:W-:-:S02]  /*e650*/  MOV R72, R69 ;  /* 0x0000004500487202 */ /* 0x002fc40000000f00 */
[----:B------:R-:W-:Y:S02]  /*e660*/  MOV R68, R76 ;  /* 0x0000004c00447202 */ /* 0x000fe40000000f00 */
[----:B------:R-:W-:Y:S02]  /*e670*/  MOV R66, 0x1f ;  /* 0x0000001f00427802 */ /* 0x000fe40000000f00 */
[----:B------:R-:W-:Y:S02]  /*e680*/  MOV R69, 0xffffffff ;  /* 0xffffffff00457802 */ /* 0x000fe40000000f00 */
[----:B------:R-:W-:Y:S02]  /*e690*/  MOV R64, 0xe6b0 ;  /* 0x0000e6b000407802 */ /* 0x000fe40000000f00 */
[----:B------:R-:W-:Y:S05]  /*e6a0*/  CALL.REL.NOINC `($__internal_3_$__cuda_sm70_shflsync_down) ;  /* 0x000005c000007944 */ /* 0x000fea0003c00000 */
[----:B01----:R-:W-:Y:S05]  /*e6b0*/  BRA `(.L_x_128) ;  /* 0xffffa3f000007947 */ /* 0x003fea000383ffff */
.L_x_101:
[----:B------:R-:W-:Y:S01]  /*e6c0*/  HFMA2.MMA R67, -RZ, RZ, 0, 0 ;  /* 0x00000000ff437435 */ /* 0x000fe200000001ff */
[----:B------:R-:W-:Y:S02]  /*e6d0*/  MOV R68, R79 ;  /* 0x0000004f00447202 */ /* 0x000fe40000000f00 */
[----:B------:R-:W-:Y:S02]  /*e6e0*/  MOV R65, 0x1f ;  /* 0x0000001f00417802 */ /* 0x000fe40000000f00 */
[----:B------:R-:W-:-:S02]  /*e6f0*/  MOV R64, 0xffffffff ;  /* 0xffffffff00407802 */ /* 0x000fc40000000f00 */
[----:B------:R-:W-:Y:S02]  /*e700*/  MOV R66, 0xe720 ;  /* 0x0000e72000427802 */ /* 0x000fe40000000f00 */
[----:B01234-:R-:W-:Y:S05]  /*e710*/  CALL.REL.NOINC `($__internal_4_$__cuda_sm70_shflsync_idx_p) ;  /* 0x0000059000007944 */ /* 0x01ffea0003c00000 */
        /* <DEDUP_REMOVED lines=21> */
[----:B------:R-:W-:Y:S01]  /*e870*/  HFMA2.MMA R67, -RZ, RZ, 0, 5.9604644775390625e-08 ;  /* 0x00000001ff437435 */ /* 0x000fe200000001ff */
[----:B-1----:R-:W-:Y:S02]  /*e880*/  MOV R250, R65 ;  /* 0x0000004100fa7202 */ /* 0x002fe40000000f00 */
[----:B------:R-:W-:Y:S02]  /*e890*/  MOV R68, R79 ;  /* 0x0000004f00447202 */ /* 0x000fe40000000f00 */
[----:B------:R-:W-:Y:S02]  /*e8a0*/  MOV R66, 0x1f ;  /* 0x0000001f00427802 */ /* 0x000fe40000000f00 */
[----:B------:R-:W-:Y:S02]  /*e8b0*/  MOV R69, 0xffffffff ;  /* 0xffffffff00457802 */ /* 0x000fe40000000f00 */
[----:B------:R-:W-:-:S02]  /*e8c0*/  MOV R64, 0xe8e0 ;  /* 0x0000e8e000407802 */ /* 0x000fc40000000f00 */
[----:B------:R-:W-:Y:S05]  /*e8d0*/  CALL.REL.NOINC `($__internal_3_$__cuda_sm70_shflsync_down) ;  /* 0x0000039000007944 */ /* 0x000fea0003c00000 */
[----:B0-----:R-:W-:Y:S01]  /*e8e0*/  HFMA2.MMA R67, -RZ, RZ, 0, 5.9604644775390625e-08 ;  /* 0x00000001ff437435 */ /* 0x001fe200000001ff */
[----:B-1----:R-:W-:-:S02]  /*e8f0*/  MOV R70, R69 ;  /* 0x0000004500467202 */ /* 0x002fc40000000f00 */
[----:B------:R-:W-:Y:S02]  /*e900*/  MOV R68, R78 ;  /* 0x0000004e00447202 */ /* 0x000fe40000000f00 */
[----:B------:R-:W-:Y:S02]  /*e910*/  MOV R66, 0x1f ;  /* 0x0000001f00427802 */ /* 0x000fe40000000f00 */
[----:B------:R-:W-:Y:S02]  /*e920*/  MOV R69, 0xffffffff ;  /* 0xffffffff00457802 */ /* 0x000fe40000000f00 */
[----:B------:R-:W-:Y:S02]  /*e930*/  MOV R64, 0xe950 ;  /* 0x0000e95000407802 */ /* 0x000fe40000000f00 */
[----:B------:R-:W-:Y:S05]  /*e940*/  CALL.REL.NOINC `($__internal_3_$__cuda_sm70_shflsync_down) ;  /* 0x0000032000007944 */ /* 0x000fea0003c00000 */
[----:B0-----:R-:W-:Y:S01]  /*e950*/  HFMA2.MMA R67, -RZ, RZ, 0, 5.9604644775390625e-08 ;  /* 0x00000001ff437435 */ /* 0x001fe200000001ff */
[----:B-1----:R-:W-:Y:S02]  /*e960*/  MOV R71, R69 ;  /* 0x0000004500477202 */ /* 0x002fe40000000f00 */
[----:B------:R-:W-:Y:S02]  /*e970*/  MOV R68, R77 ;  /* 0x0000004d00447202 */ /* 0x000fe40000000f00 */
[----:B------:R-:W-:-:S02]  /*e980*/  MOV R66, 0x1f ;  /* 0x0000001f00427802 */ /* 0x000fc40000000f00 */
[----:B------:R-:W-:Y:S02]  /*e990*/  MOV R69, 0xffffffff ;  /* 0xffffffff00457802 */ /* 0x000fe40000000f00 */
[----:B------:R-:W-:Y:S02]  /*e9a0*/  MOV R64, 0xe9c0 ;  /* 0x0000e9c000407802 */ /* 0x000fe40000000f00 */
[----:B------:R-:W-:Y:S05]  /*e9b0*/  CALL.REL.NOINC `($__internal_3_$__cuda_sm70_shflsync_down) ;  /* 0x000002b000007944 */ /* 0x000fea0003c00000 */
[----:B0-----:R-:W-:Y:S01]  /*e9c0*/  HFMA2.MMA R67, -RZ, RZ, 0, 5.9604644775390625e-08 ;  /* 0x00000001ff437435 */ /* 0x001fe200000001ff */
[----:B-1----:R-:W-:Y:S02]  /*e9d0*/  MOV R72, R69 ;  /* 0x0000004500487202 */ /* 0x002fe40000000f00 */
[----:B------:R-:W-:Y:S02]  /*e9e0*/  MOV R68, R76 ;  /* 0x0000004c00447202 */ /* 0x000fe40000000f00 */
[----:B------:R-:W-:Y:S02]  /*e9f0*/  MOV R66, 0x1f ;  /* 0x0000001f00427802 */ /* 0x000fe40000000f00 */
[----:B------:R-:W-:Y:S02]  /*ea00*/  MOV R69, 0xffffffff ;  /* 0xffffffff00457802 */ /* 0x000fe40000000f00 */
[----:B------:R-:W-:-:S02]  /*ea10*/  MOV R64, 0xea30 ;  /* 0x0000ea3000407802 */ /* 0x000fc40000000f00 */
[----:B------:R-:W-:Y:S05]  /*ea20*/  CALL.REL.NOINC `($__internal_3_$__cuda_sm70_shflsync_down) ;  /* 0x0000024000007944 */ /* 0x000fea0003c00000 */
[-C--:B------:R-:W-:Y:S01]  /*ea30*/  FMUL.FTZ R247, R63, R73.reuse ;  /* 0x000000493ff77220 */ /* 0x080fe20000410000 */
[----:B0-----:R-:W-:Y:S01]  /*ea40*/  HFMA2.MMA R67, -RZ, RZ, 0, 0 ;  /* 0x00000000ff437435 */ /* 0x001fe200000001ff */
[-C--:B------:R-:W-:Y:S01]  /*ea50*/  FMUL.FTZ R246, R62, R73.reuse ;  /* 0x000000493ef67220 */ /* 0x080fe20000410000 */
        /* <DEDUP_REMOVED lines=9> */
[----:B-1----:R-:W-:Y:S05]  /*eaf0*/  CALL.REL.NOINC `($__internal_4_$__cuda_sm70_shflsync_idx_p) ;  /* 0x000001b000007944 */ /* 0x002fea0003c00000 */
        /* <DEDUP_REMOVED lines=23> */
        .weak           $__internal_3_$__cuda_sm70_shflsync_down
        .type           $__internal_3_$__cuda_sm70_shflsync_down,@function
        .size           $__internal_3_$__cuda_sm70_shflsync_down,($__internal_4_$__cuda_sm70_shflsync_idx_p - $__internal_3_$__cuda_sm70_shflsync_down)
$__internal_3_$__cuda_sm70_shflsync_down:
[----:B------:R-:W-:Y:S01]  /*ec70*/  HFMA2.MMA R65, -RZ, RZ, 0, 0 ;  /* 0x00000000ff417435 */ /* 0x000fe200000001ff */
[----:B------:R-:W-:Y:S04]  /*ec80*/  WARPSYNC R69 ;  /* 0x0000004500007348 */ /* 0x000fe80003800000 */
[----:B------:R0:W1:Y:S01]  /*ec90*/  SHFL.DOWN PT, R69, R68, R67, R66 ;  /* 0x0800004344457389 */ /* 0x00006200000e0042 */
[----:B------:R-:W-:Y:S05]  /*eca0*/  RET.REL.NODEC R64 `(_Z25selective_scan_bwd_kernelI32Selective_Scan_bwd_kernel_traitsILi128ELi16ELb0ELb0ELb0ELb0ELb1EN3c108BFloat16ENS1_7complexIfEEEEv12SSMParamsBwd) ;  /* 0xffff135040007950 */ /* 0x000fea0003c3ffff */
        .weak           $__internal_4_$__cuda_sm70_shflsync_idx_p
        .type           $__internal_4_$__cuda_sm70_shflsync_idx_p,@function
        .size           $__internal_4_$__cuda_sm70_shflsync_idx_p,($__internal_5_$__cuda_sm70_shflsync_up - $__internal_4_$__cuda_sm70_shflsync_idx_p)
$__internal_4_$__cuda_sm70_shflsync_idx_p:
[----:B------:R-:W-:Y:S04]  /*ecb0*/  WARPSYNC R64 ;  /* 0x0000004000007348 */ /* 0x000fe80003800000 */
[----:B------:R0:W1:Y:S02]  /*ecc0*/  SHFL.IDX PT, R65, R68, R67, R65 ;  /* 0x0000004344417389 */ /* 0x00006400000e0041 */
[----:B0-----:R-:W-:-:S04]  /*ecd0*/  MOV R67, 0x0 ;  /* 0x0000000000437802 */ /* 0x001fc80000000f00 */
[----:B------:R-:W-:Y:S05]  /*ece0*/  RET.REL.NODEC R66 `(_Z25selective_scan_bwd_kernelI32Selective_Scan_bwd_kernel_traitsILi128ELi16ELb0ELb0ELb0ELb0ELb1EN3c108BFloat16ENS1_7complexIfEEEEv12SSMParamsBwd) ;  /* 0xffff131042007950 */ /* 0x000fea0003c3ffff */
        .weak           $__internal_5_$__cuda_sm70_shflsync_up
        .type           $__internal_5_$__cuda_sm70_shflsync_up,@function
        .size           $__internal_5_$__cuda_sm70_shflsync_up,(.L_x_14437 - $__internal_5_$__cuda_sm70_shflsync_up)
$__internal_5_$__cuda_sm70_shflsync_up:
[----:B------:R-:W-:Y:S01]  /*ecf0*/  HFMA2.MMA R65, -RZ, RZ, 0, 0 ;  /* 0x00000000ff417435 */ /* 0x000fe200000001ff */
[----:B------:R-:W-:Y:S04]  /*ed00*/  WARPSYNC R67 ;  /* 0x0000004300007348 */ /* 0x000fe80003800000 */
[----:B------:R0:W1:Y:S01]  /*ed10*/  SHFL.UP PT, R67, R72, R71, R68 ;  /* 0x0400004748437389 */ /* 0x00006200000e0044 */
[----:B------:R-:W-:Y:S05]  /*ed20*/  RET.REL.NODEC R64 `(_Z25selective_scan_bwd_kernelI32Selective_Scan_bwd_kernel_traitsILi128ELi16ELb0ELb0ELb0ELb0ELb1EN3c108BFloat16ENS1_7complexIfEEEEv12SSMParamsBwd) ;  /* 0xffff12d040007950 */ /* 0x000fea0003c3ffff */
.L_x_130:
        /* <DEDUP_REMOVED lines=13> */
.L_x_14437:


//--------------------- .text._Z25selective_scan_bwd_kernelI32Selective_Scan_bwd_kernel_traitsILi128ELi16ELb0ELb0ELb0ELb1ELb0EN3c108BFloat16ENS1_7complexIfEEEEv12SSMParamsBwd --------------------------
	.section	.text._Z25selective_scan_bwd_kernelI32Selective_Scan_bwd_kernel_traitsILi128ELi16ELb0ELb0ELb0ELb1ELb0EN3c108BFloat16ENS1_7complexIfEEEEv12SSMParamsBwd,"ax",@progbits
	.sectioninfo	@"SHI_REGISTERS=255"
	.align	128
        .global         _Z25selective_scan_bwd_kernelI32Selective_Scan_bwd_kernel_traitsILi128ELi16ELb0ELb0ELb0ELb1ELb0EN3c108BFloat16ENS1_7complexIfEEEEv12SSMParamsBwd
        .type           _Z25selective_scan_bwd_kernelI32Selective_Scan_bwd_kernel_traitsILi128ELi16ELb0ELb0ELb0ELb1ELb0EN3c108BFloat16ENS1_7complexIfEEEEv12SSMParamsBwd,@function
        .size           _Z25selective_scan_bwd_kernelI32Selective_Scan_bwd_kernel_traitsILi128ELi16ELb0ELb0ELb0ELb1ELb0EN3c108BFloat16ENS1_7complexIfEEEEv12SSMParamsBwd,(.L_x_14440 - _Z25selective_scan_bwd_kernelI32Selective_Scan_bwd_kernel_traitsILi128ELi16ELb0ELb0ELb0ELb1ELb0EN3c108BFloat16ENS1_7complexIfEEEEv12SSMParamsBwd)
        .other          _Z25selective_scan_bwd_kernelI32Selective_Scan_bwd_kernel_traitsILi128ELi16ELb0ELb0ELb0ELb1ELb0EN3c108BFloat16ENS1_7complexIfEEEEv12SSMParamsBwd,@"STO_CUDA_ENTRY STV_DEFAULT"
_Z25selective_scan_bwd_kernelI32Selective_Scan_bwd_kernel_traitsILi128ELi16ELb0ELb0ELb0ELb1ELb0EN3c108BFloat16ENS1_7complexIfEEEEv12SSMParamsBwd:
.text._Z25selective_scan_bwd_kernelI32Selective_Scan_bwd_kernel_traitsILi128ELi16ELb0ELb0ELb0ELb1ELb0EN3c108BFloat16ENS1_7complexIfEEEEv12SSMParamsBwd:
        /* <DEDUP_REMOVED lines=91> */
.L_x_206:
        /* <DEDUP_REMOVED lines=20> */
[----:B------:R-:W-:Y:S02]  /*06f0*/  LOP3.LUT R23, R14, 0xc0, RZ, 0xfc, !PT ;  /* 0x000000c00e177812 */ /* 0x000fe400078efcff */
        /* <DEDUP_REMOVED lines=52> */
[----:B------:R-:W-:-:S02]  /*0a40*/  ISETP.GE.AND P3, PT, R18, R73, PT ;  /* 0x000000491200720c */ /* 0x000fc40003f66270 */
[----:B------:R-:W-:Y:S02]  /*0a50*/  IADD3 R18, R32, R9, RZ ;  /* 0x0000000920127210 */ /* 0x000fe40007ffe0ff */
[-C--:B------:R-:W-:Y:S02]  /*0a60*/  ISETP.GE.AND P5, PT, R19, R73.reuse, PT ;  /* 0x000000491300720c */ /* 0x080fe40003fa6270 */
[-C--:B------:R-:W-:Y:S02]  /*0a70*/  ISETP.GE.AND P4, PT, R21, R73.reuse, PT ;  /* 0x000000491500720c */ /* 0x080fe40003f86270 */
[C---:B------:R-:W-:Y:S02]  /*0a80*/  IADD3 R19, R18.reuse, 0x20, RZ ;  /* 0x0000002012137810 */ /* 0x040fe40007ffe0ff */
[----:B------:R-:W-:Y:S02]  /*0a90*/  ISETP.GE.AND P0, PT, R23, R73, PT ;  /* 0x000000491700720c */ /* 0x000fe40003f06270 */
[----:B------:R-:W-:-:S02]  /*0aa0*/  IADD3 R21, R18, 0x40, RZ ;  /* 0x0000004012157810 */ /* 0x000fc40007ffe0ff */
[----:B------:R-:W-:Y:S02]  /*0ab0*/  ISETP.GE.AND P2, PT, R15, R73, PT ;  /* 0x000000490f00720c */ /* 0x000fe40003f46270 */
[C---:B------:R-:W-:Y:S02]  /*0ac0*/  IADD3 R23, R18.reuse, 0x60, RZ ;  /* 0x0000006012177810 */ /* 0x040fe40007ffe0ff */
[CC--:B------:R-:W-:Y:S02]  /*0ad0*/  LEA.HI.SX32 R15, R18.reuse, R18.reuse, 0x1b ;  /* 0x00000012120f7211 */ /* 0x0c0fe400078fdaff */
[C---:B------:R-:W-:Y:S02]  /*0ae0*/  IADD3 R25, R18.reuse, 0x80, RZ ;  /* 0x0000008012197810 */ /* 0x040fe40007ffe0ff */
[----:B------:R-:W-:Y:S02]  /*0af0*/  IADD3 R43, R18, 0xa0, RZ ;  /* 0x000000a0122b7810 */ /* 0x000fe40007ffe0ff */
[----:B-1----:R-:W-:-:S02]  /*0b00*/  LEA.HI.SX32 R16, R19, R18, 0x1b ;  /* 0x0000001213107211 */ /* 0x002fc400078fdaff */
        /* <DEDUP_REMOVED lines=9> */
[----:B------:R-:W-:Y:S02]  /*0ba0*/  IADD3 R71, R18, 0x1e0, RZ ;  /* 0x000001e012477810 */ /* 0x000fe40007ffe0ff */
[-C--:B------:R-:W-:Y:S02]  /*0bb0*/  LEA.HI.SX32 R17, R21, R18.reuse, 0x1b ;  /* 0x0000001215117211 */ /* 0x080fe400078fdaff */
[----:B------:R-:W-:-:S02]  /*0bc0*/  LEA.HI.SX32 R23, R23, R18, 0x1b ;  /* 0x0000001217177211 */ /* 0x000fc400078fdaff */
[----:B------:R-:W-:Y:S02]  /*0bd0*/  ISETP.GE.AND P6, PT, R20, R73, PT ;  /* 0x000000491400720c */ /* 0x000fe40003fc6270 */
        /* <DEDUP_REMOVED lines=22> */
[----:B------:R-:W-:-:S02]  /*0d40*/  SHF.L.U32 R25, R25, 0x1, RZ ;  /* 0x0000000119197819 */ /* 0x000fc400000006ff */
[----:B------:R-:W-:Y:S02]  /*0d50*/  SHF.L.U32 R30, R30, 0x1, RZ ;  /* 0x000000011e1e7819 */ /* 0x000fe400000006ff */
[----:B------:R-:W-:Y:S02]  /*0d60*/  MOV R206, UR10 ;  /* 0x0000000a00ce7c02 */ /* 0x000fe40008000f00 */
[----:B0-----:R-:W-:Y:S02]  /*0d70*/  MOV R207, UR11 ;  /* 0x0000000b00cf7c02 */ /* 0x001fe40008000f00 */
[----:B------:R-:W-:-:S03]  /*0d80*/  PRMT R64, RZ, 0x7610, R64 ;  /* 0x00007610ff407816 */ /* 0x000fc60000000040 */
[C---:B------:R-:W-:Y:S01]  /*0d90*/  IMAD.WIDE R206, R14.reuse, 0x2, R206 ;  /* 0x000000020ece7825 */ /* 0x040fe200078e02ce */
[----:B------:R-:W-:Y:S02]  /*0da0*/  P2R R79, PR, RZ, 0x1 ;  /* 0x00000001ff4f7803 */ /* 0x000fe40000000000 */
[----:B------:R-:W-:Y:S02]  /*0db0*/  ISETP.GE.AND P1, PT, R14, R73, PT ;  /* 0x000000490e00720c */ /* 0x000fe40003f26270 */
[----:B------:R-:W-:Y:S02]  /*0dc0*/  PRMT R66, RZ, 0x7610, R66 ;  /* 0x00007610ff427816 */ /* 0x000fe40000000042 */
[----:B------:R-:W-:Y:S02]  /*0dd0*/  PRMT R58, RZ, 0x7610, R58 ;  /* 0x00007610ff3a7816 */ /* 0x000fe4000000003a */
[----:B------:R-:W-:Y:S02]  /*0de0*/  PRMT R57, RZ, 0x7610, R57 ;  /* 0x00007610ff397816 */ /* 0x000fe40000000039 */
[----:B------:R-:W-:-:S02]  /*0df0*/  PRMT R60, RZ, 0x7610, R60 ;  /* 0x00007610ff3c7816 */ /* 0x000fc4000000003c */
[----:B------:R-:W-:Y:S02]  /*0e00*/  PRMT R61, RZ, 0x7610, R61 ;  /* 0x00007610ff3d7816 */ /* 0x000fe4000000003d */
[----:B------:R-:W-:Y:S02]  /*0e10*/  PRMT R59, RZ, 0x7610, R59 ;  /* 0x00007610ff3b7816 */ /* 0x000fe4000000003b */
[----:B------:R-:W-:Y:S02]  /*0e20*/  PRMT R62, RZ, 0x7610, R62 ;  /* 0x00007610ff3e7816 */ /* 0x000fe4000000003e */
[----:B------:R-:W-:Y:S02]  /*0e30*/  P2R R74, PR, RZ, 0x4 ;  /* 0x00000004ff4a7803 */ /* 0x000fe40000000000 */
[----:B------:R-:W-:Y:S02]  /*0e40*/  P2R R75, PR, RZ, 0x8 ;  /* 0x00000008ff4b7803 */ /* 0x000fe40000000000 */
[----:B------:R-:W-:Y:S01]  /*0e50*/  P2R R78, PR, RZ, 0x10 ;  /* 0x00000010ff4e7803 */ /* 0x000fe20000000000 */
[----:B--2---:R0:W-:Y:S04]  /*0e60*/  STS.U16 [R15], R22 ;  /* 0x000000160f007388 */ /* 0x0041e80000000400 */
[----:B---3--:R1:W-:Y:S01]  /*0e70*/  STS.U16 [R16+0x40], R27 ;  /* 0x0000401b10007388 */ /* 0x0083e20000000400 */
[----:B0-----:R-:W-:-:S02]  /*0e80*/  SHF.L.U32 R22, R47, 0x1, RZ ;  /* 0x000000012f167819 */ /* 0x001fc400000006ff */
[----:B-1----:R-:W-:Y:S01]  /*0e90*/  SHF.L.U32 R27, R65, 0x1, RZ ;  /* 0x00000001411b7819 */ /* 0x002fe200000006ff */
[----:B----4-:R0:W-:Y:S04]  /*0ea0*/  STS.U16 [R17+0x80], R26 ;  /* 0x0000801a11007388 */ /* 0x0101e80000000400 */
[----:B-----5:R1:W-:Y:S04]  /*0eb0*/  STS.U16 [R18+0xc0], R29 ;  /* 0x0000c01d12007388 */ /* 0x0203e80000000400 */
[----:B------:R2:W-:Y:S01]  /*0ec0*/  STS.U16 [R19+0x100], R28 ;  /* 0x0001001c13007388 */ /* 0x0005e20000000400 */
[----:B0-----:R-:W-:-:S03]  /*0ed0*/  SHF.L.U32 R26, R63, 0x1, RZ ;  /* 0x000000013f1a7819 */ /* 0x001fc600000006ff */
[----:B------:R0:W-:Y:S04]  /*0ee0*/  STS.U16 [R20+0x140], R31 ;  /* 0x0001401f14007388 */ /* 0x0001e80000000400 */
[----:B------:R-:W-:Y:S01]  /*0ef0*/  STS.U16 [R21+0x180], R34 ;  /* 0x0001802215007388 */ /* 0x000fe20000000400 */
[----:B-1----:R-:W-:Y:S02]  /*0f00*/  SHF.L.U32 R29, R69, 0x1, RZ ;  /* 0x00000001451d7819 */ /* 0x002fe400000006ff */
[----:B--2---:R-:W-:Y:S01]  /*0f10*/  SHF.L.U32 R28, R67, 0x1, RZ ;  /* 0x00000001431c7819 */ /* 0x004fe200000006ff */
[----:B------:R-:W-:Y:S01]  /*0f20*/  STS.U16 [R22+0x1c0], R33 ;  /* 0x0001c02116007388 */ /* 0x000fe20000000400 */
[----:B0-----:R-:W-:-:S03]  /*0f30*/  LEA.HI.SX32 R31, R32, R32, 0x1b ;  /* 0x00000020201f7211 */ /* 0x001fc600078fdaff */
[----:B------:R-:W-:Y:S01]  /*0f40*/  STS.U16 [R23+0x200], R36 ;  /* 0x0002002417007388 */ /* 0x000fe20000000400 */
[----:B------:R-:W-:-:S03]  /*0f50*/  SHF.L.U32 R31, R31, 0x1, RZ ;  /* 0x000000011f1f7819 */ /* 0x000fc600000006ff */
        /* <DEDUP_REMOVED lines=25> */
[----:B------:R-:W-:-:S05]  /*10f0*/  PRMT R63, RZ, 0x7610, R63 ;  /* 0x00007610ff3f7816 */ /* 0x000fca000000003f */
[----:B------:R-:W2:Y:S01]  /*1100*/  @!P0 LDG.E.U16 R64, [R206.64+0x180] ;  /* 0x00018006ce408981 */ /* 0x000ea2000c1e1500 */
[----:B------:R-:W-:-:S03]  /*1110*/  ISETP.GE.AND P0, PT, R48, R73, PT ;  /* 0x000000493000720c */ /* 0x000fc60003f06270 */
[----:B------:R-:W3:Y:S01]  /*1120*/  @!P1 LDG.E.U16 R58, [R206.64] ;  /* 0x00000006ce3a9981 */ /* 0x000ee2000c1e1500 */
[----:B------:R-:W-:-:S03]  /*1130*/  P2R R48, PR, RZ, 0x1 ;  /* 0x00000001ff307803 */ /* 0x000fc60000000000 */
[----:B------:R-:W4:Y:S01]  /*1140*/  @!P2 LDG.E.U16 R57, [R206.64+0x40] ;  /* 0x00004006ce39a981 */ /* 0x000f22000c1e1500 */
[----:B------:R-:W-:-:S03]  /*1150*/  P2R R76, PR, RZ, 0x20 ;  /* 0x00000020ff4c7803 */ /* 0x000fc60000000000 */
[----:B------:R-:W5:Y:S04]  /*1160*/  @!P3 LDG.E.U16 R60, [R206.64+0x80] ;  /* 0x00008006ce3cb981 */ /* 0x000f68000c1e1500 */
[----:B------:R-:W2:Y:S01]  /*1170*/  @!P0 LDG.E.U16 R63, [R206.64+0x1c0] ;  /* 0x0001c006ce3f8981 */ /* 0x000ea2000c1e1500 */
[-C--:B------:R-:W-:Y:S02]  /*1180*/  ISETP.GE.AND P0, PT, R49, R73.reuse, PT ;  /* 0x000000493100720c */ /* 0x080fe40003f06270 */
[-C--:B------:R-:W-:Y:S01]  /*1190*/  ISETP.GE.AND P1, PT, R51, R73.reuse, PT ;  /* 0x000000493300720c */ /* 0x080fe20003f26270 */
[----:B------:R-:W2:Y:S01]  /*11a0*/  @!P4 LDG.E.U16 R61, [R206.64+0x140] ;  /* 0x00014006ce3dc981 */ /* 0x000ea2000c1e1500 */
[----:B------:R-:W-:Y:S02]  /*11b0*/  P2R R49, PR, RZ, 0x1 ;  /* 0x00000001ff317803 */ /* 0x000fe40000000000 */
[-C--:B------:R-:W-:Y:S01]  /*11c0*/  ISETP.GE.AND P2, PT, R52, R73.reuse, PT ;  /* 0x000000493400720c */ /* 0x080fe20003f46270 */
[----:B------:R-:W2:Y:S01]  /*11d0*/  @!P5 LDG.E.U16 R59, [R206.64+0xc0] ;  /* 0x0000c006ce3bd981 */ /* 0x000ea2000c1e1500 */
[----:B------:R-:W-:-:S02]  /*11e0*/  ISETP.GE.AND P3, PT, R53, R73, PT ;  /* 0x000000493500720c */ /* 0x000fc40003f66270 */
[----:B------:R-:W-:Y:S01]  /*11f0*/  P2R R77, PR, RZ, 0x40 ;  /* 0x00000040ff4d7803 */ /* 0x000fe20000000000 */
[----:B------:R-:W2:Y:S04]  /*1200*/  @!P6 LDG.E.U16 R62, [R206.64+0x100] ;  /* 0x00010006ce3ee981 */ /* 0x000ea8000c1e1500 */
[----:B------:R-:W2:Y:S01]  /*1210*/  @!P0 LDG.E.U16 R66, [R206.64+0x200] ;  /* 0x00020006ce428981 */ /* 0x000ea2000c1e1500 */
        /* <DEDUP_REMOVED lines=8> */
[----:B------:R-:W2:Y:S01]  /*12a0*/  @!P0 LDG.E.U16 R65, [R206.64+0x240] ;  /* 0x00024006ce418981 */ /* 0x000ea2000c1e1500 */
[----:B------:R-:W-:-:S02]  /*12b0*/  PRMT R69, RZ, 0x7610, R69 ;  /* 0x00007610ff457816 */ /* 0x000fc40000000045 */
[----:B------:R-:W-:Y:S01]  /*12c0*/  PRMT R72, RZ, 0x7610, R72 ;  /* 0x00007610ff487816 */ /* 0x000fe20000000048 */
[----:B------:R-:W2:Y:S01]  /*12d0*/  @!P1 LDG.E.U16 R68, [R206.64+0x280] ;  /* 0x00028006ce449981 */ /* 0x000ea2000c1e1500 */
[----:B------:R-:W-:-:S03]  /*12e0*/  PRMT R71, RZ, 0x7610, R71 ;  /* 0x00007610ff477816 */ /* 0x000fc60000000047 */
[----:B------:R-:W2:Y:S04]  /*12f0*/  @!P2 LDG.E.U16 R67, [R206.64+0x2c0] ;  /* 0x0002c006ce43a981 */ /* 0x000ea8000c1e1500 */
[----:B------:R-:W2:Y:S04]  /*1300*/  @!P3 LDG.E.U16 R70, [R206.64+0x300] ;  /* 0x00030006ce46b981 */ /* 0x000ea8000c1e1500 */
[----:B------:R-:W2:Y:S04]  /*1310*/  @!P4 LDG.E.U16 R69, [R206.64+0x340] ;  /* 0x00034006ce45c981 */ /* 0x000ea8000c1e1500 */
[----:B------:R-:W2:Y:S04]  /*1320*/  @!P5 LDG.E.U16 R72, [R206.64+0x380] ;  /* 0x00038006ce48d981 */ /* 0x000ea8000c1e1500 */
[----:B------:R-:W2:Y:S01]  /*1330*/  @!P6 LDG.E.U16 R71, [R206.64+0x3c0] ;  /* 0x0003c006ce47e981 */ /* 0x000ea2000c1e1500 */
[----:B------:R-:W-:-:S02]  /*1340*/  P2R R83, PR, RZ, 0x1 ;  /* 0x00000001ff537803 */ /* 0x000fc40000000000 */
[----:B------:R-:W-:-:S04]  /*1350*/  ISETP.NE.AND P0, PT, R49, RZ, PT ;  /* 0x000000ff3100720c */ /* 0x000fc80003f05270 */
[----:B------:R-:W-:Y:S02]  /*1360*/  P2R R82, PR, RZ, 0x1 ;  /* 0x00000001ff527803 */ /* 0x000fe40000000000 */
        /* <DEDUP_REMOVED lines=14> */
[----:B------:R-:W-:Y:S02]  /*1450*/  ISETP.GE.AND P0, PT, R14, R73, PT ;  /* 0x000000490e00720c */ /* 0x000fe40003f06270 */
[----:B------:R-:W-:Y:S02]  /*1460*/  MOV R48, UR8 ;  /* 0x0000000800307c02 */ /* 0x000fe40008000f00 */
[----:B------:R-:W-:Y:S02]  /*1470*/  MOV R49, UR9 ;  /* 0x0000000900317c02 */ /* 0x000fe40008000f00 */
[----:B------:R-:W-:-:S03]  /*1480*/  PRMT R74, RZ, 0x7610, R74 ;  /* 0x00007610ff4a7816 */ /* 0x000fc6000000004a */
[----:B------:R-:W-:Y:S01]  /*1490*/  IMAD.WIDE R48, R14, 0x2, R48 ;  /* 0x000000020e307825 */ /* 0x000fe200078e0230 */
[----:B------:R-:W-:Y:S01]  /*14a0*/  PRMT R73, RZ, 0x7610, R73 ;  /* 0x00007610ff497816 */ /* 0x000fe20000000049 */
[----:B---3--:R-:W-:Y:S04]  /*14b0*/  STS.U16 [R15], R58 ;  /* 0x0000003a0f007388 */ /* 0x008fe80000000400 */
[----:B----4-:R-:W-:Y:S04]  /*14c0*/  STS.U16 [R16+0x40], R57 ;  /* 0x0000403910007388 */ /* 0x010fe80000000400 */
[----:B-----5:R-:W-:Y:S04]  /*14d0*/  STS.U16 [R17+0x80], R60 ;  /* 0x0000803c11007388 */ /* 0x020fe80000000400 */
[----:B--2---:R-:W-:Y:S04]  /*14e0*/  STS.U16 [R18+0xc0], R59 ;  /* 0x0000c03b12007388 */ /* 0x004fe80000000400 */
        /* <DEDUP_REMOVED lines=9> */
[----:B------:R2:W-:Y:S04]  /*1580*/  STS.U16 [R28+0x340], R69 ;  /* 0x000340451c007388 */ /* 0x0005e80000000400 */
[----:B------:R-:W-:Y:S04]  /*1590*/  STS.U16 [R29+0x380], R72 ;  /* 0x000380481d007388 */ /* 0x000fe80000000400 */
[----:B------:R3:W-:Y:S01]  /*15a0*/  STS.U16 [R30+0x3c0], R71 ;  /* 0x0003c0471e007388 */ /* 0x0007e20000000400 */
[----:B------:R-:W-:-:S06]  /*15b0*/  NOP ;  /* 0x0000000000007918 */ /* 0x000fcc0000000000 */
[----:B------:R-:W4:Y:S04]  /*15c0*/  LDS.U16 R50, [R31] ;  /* 0x000000001f327984 */ /* 0x000f280000000400 */
[----:B------:R-:W-:Y:S04]  /*15d0*/  LDS.U16 R51, [R31+0x2] ;  /* 0x000002001f337984 */ /* 0x000fe80000000400 */
[----:B------:R-:W2:Y:S04]  /*15e0*/  LDS.U16 R52, [R31+0x4] ;  /* 0x000004001f347984 */ /* 0x000ea80000000400 */
[----:B------:R-:W-:Y:S04]  /*15f0*/  LDS.U16 R53, [R31+0x6] ;  /* 0x000006001f357984 */ /* 0x000fe80000000400 */
[----:B------:R-:W0:Y:S04]  /*1600*/  LDS.U16 R54, [R31+0x8] ;  /* 0x000008001f367984 */ /* 0x000e280000000400 */
[----:B------:R-:W0:Y:S04]  /*1610*/  LDS.U16 R55, [R31+0xa] ;  /* 0x00000a001f377984 */ /* 0x000e280000000400 */
[----:B------:R-:W0:Y:S04]  /*1620*/  LDS.U16 R56, [R31+0xc] ;  /* 0x00000c001f387984 */ /* 0x000e280000000400 */
        /* <DEDUP_REMOVED lines=10> */
[----:B-1----:R-:W-:-:S05]  /*16d0*/  PRMT R67, RZ, 0x7610, R67 ;  /* 0x00007610ff437816 */ /* 0x002fca0000000043 */
[----:B------:R0:W5:Y:S01]  /*16e0*/  @!P0 LDG.E.U16 R74, [R48.64] ;  /* 0x00000006304a8981 */ /* 0x000162000c1e1500 */
[----:B------:R-:W-:Y:S02]  /*16f0*/  ISETP.NE.AND P0, PT, R75, RZ, PT ;  /* 0x000000ff4b00720c */ /* 0x000fe40003f05270 */
[----:B------:R-:W-:-:S11]  /*1700*/  PRMT R66, RZ, 0x7610, R66 ;  /* 0x00007610ff427816 */ /* 0x000fd60000000042 */
[----:B------:R0:W5:Y:S01]  /*1710*/  @!P0 LDG.E.U16 R67, [R48.64+0x40] ;  /* 0x0000400630438981 */ /* 0x000162000c1e1500 */
[----:B------:R-:W-:Y:S02]  /*1720*/  ISETP.NE.AND P0, PT, R76, RZ, PT ;  /* 0x000000ff4c00720c */ /* 0x000fe40003f05270 */
[----:B--2---:R-:W-:-:S11]  /*1730*/  PRMT R69, RZ, 0x7610, R69 ;  /* 0x00007610ff457816 */ /* 0x004fd60000000045 */
[----:B------:R0:W2:Y:S01]  /*1740*/  @!P0 LDG.E.U16 R66, [R48.64+0x80] ;  /* 0x0000800630428981 */ /* 0x0000a2000c1e1500 */
[----:B------:R-:W-:Y:S02]  /*1750*/  ISETP.NE.AND P0, PT, R77, RZ, PT ;  /* 0x000000ff4d00720c */ /* 0x000fe40003f05270 */
[----:B------:R-:W-:-:S11]  /*1760*/  PRMT R68, RZ, 0x7610, R68 ;  /* 0x00007610ff447816 */ /* 0x000fd60000000044 */
[----:B------:R0:W2:Y:S01]  /*1770*/  @!P0 LDG.E.U16 R69, [R48.64+0xc0] ;  /* 0x0000c00630458981 */ /* 0x0000a2000c1e1500 */
[----:B------:R-:W-:Y:S02]  /*1780*/  ISETP.NE.AND P0, PT, R78, RZ, PT ;  /* 0x000000ff4e00720c */ /* 0x000fe40003f05270 */
[----:B---3--:R-:W-:-:S11]  /*1790*/  PRMT R71, RZ, 0x7610, R71 ;  /* 0x00007610ff477816 */ /* 0x008fd60000000047 */
[----:B------:R0:W3:Y:S01]  /*17a0*/  @!P0 LDG.E.U16 R68, [R48.64+0x100] ;  /* 0x0001000630448981 */ /* 0x0000e2000c1e1500 */
[----:B------:R-:W-:Y:S02]  /*17b0*/  ISETP.NE.AND P0, PT, R79, RZ, PT ;  /* 0x000000ff4f00720c */ /* 0x000fe40003f05270 */
[----:B------:R-:W-:-:S11]  /*17c0*/  PRMT R70, RZ, 0x7610, R70 ;  /* 0x00007610ff467816 */ /* 0x000fd60000000046 */
[----:B------:R0:W3:Y:S01]  /*17d0*/  @!P0 LDG.E.U16 R71, [R48.64+0x140] ;  /* 0x0001400630478981 */ /* 0x0000e2000c1e1500 */
[----:B------:R-:W-:-:S13]  /*17e0*/  ISETP.NE.AND P0, PT, R80, RZ, PT ;  /* 0x000000ff5000720c */ /* 0x000fda0003f05270 */
[----:B------:R0:W3:Y:S01]  /*17f0*/  @!P0 LDG.E.U16 R70, [R48.64+0x180] ;  /* 0x0001800630468981 */ /* 0x0000e2000c1e1500 */
[----:B------:R-:W-:Y:S02]  /*1800*/  ISETP.NE.AND P0, PT, R81, RZ, PT ;  /* 0x000000ff5100720c */ /* 0x000fe40003f05270 */
[----:B------:R-:W-:-:S11]  /*1810*/  PRMT R72, RZ, 0x7610, R72 ;  /* 0x00007610ff487816 */ /* 0x000fd60000000048 */
[----:B------:R0:W3:Y:S01]  /*1820*/  @!P0 LDG.E.U16 R73, [R48.64+0x1c0] ;  /* 0x0001c00630498981 */ /* 0x0000e2000c1e1500 */
[----:B------:R-:W-:Y:S02]  /*1830*/  ISETP.NE.AND P0, PT, R82, RZ, PT ;  /* 0x000000ff5200720c */ /* 0x000fe40003f05270 */
[----:B------:R-:W-:Y:S02]  /*1840*/  PRMT R75, RZ, 0x7610, R75 ;  /* 0x00007610ff4b7816 */ /* 0x000fe4000000004b */
[----:B------:R-:W-:Y:S02]  /*1850*/  PRMT R76, RZ, 0x7610, R76 ;  /* 0x00007610ff4c7816 */ /* 0x000fe4000000004c */
[----:B------:R-:W-:Y:S02]  /*1860*/  PRMT R77, RZ, 0x7610, R77 ;  /* 0x00007610ff4d7816 */ /* 0x000fe4000000004d */
[----:B------:R-:W-:Y:S02]  /*1870*/  PRMT R78, RZ, 0x7610, R78 ;  /* 0x00007610ff4e7816 */ /* 0x000fe4000000004e */
[----:B------:R-:W-:Y:S01]  /*1880*/  PRMT R79, RZ, 0x7610, R79 ;  /* 0x00007610ff4f7816 */ /* 0x000fe2000000004f */
[----:B------:R0:W3:Y:S04]  /*1890*/  @!P1 LDG.E.U16 R76, [R48.64+0x280] ;  /* 0x00028006304c9981 */ /* 0x0000e8000c1e1500 */
[----:B------:R0:W3:Y:S01]  /*18a0*/  @!P0 LDG.E.U16 R72, [R48.64+0x200] ;  /* 0x0002000630488981 */ /* 0x0000e2000c1e1500 */
[----:B------:R-:W-:-:S02]  /*18b0*/  ISETP.NE.AND P0, PT, R83, RZ, PT ;  /* 0x000000ff5300720c */ /* 0x000fc40003f05270 */
[----:B------:R-:W-:Y:S01]  /*18c0*/  PRMT R80, RZ, 0x7610, R80 ;  /* 0x00007610ff507816 */ /* 0x000fe20000000050 */
[----:B------:R0:W3:Y:S01]  /*18d0*/  @!P2 LDG.E.U16 R77, [R48.64+0x2c0] ;  /* 0x0002c006304da981 */ /* 0x0000e2000c1e1500 */
[----:B------:R-:W-:-:S03]  /*18e0*/  PRMT R81, RZ, 0x7610, R81 ;  /* 0x00007610ff517816 */ /* 0x000fc60000000051 */
[----:B------:R0:W3:Y:S04]  /*18f0*/  @!P3 LDG.E.U16 R78, [R48.64+0x300] ;  /* 0x00030006304eb981 */ /* 0x0000e8000c1e1500 */
[----:B------:R0:W3:Y:S04]  /*1900*/  @!P4 LDG.E.U16 R79, [R48.64+0x340] ;  /* 0x00034006304fc981 */ /* 0x0000e8000c1e1500 */
[----:B------:R0:W3:Y:S04]  /*1910*/  @!P0 LDG.E.U16 R75, [R48.64+0x240] ;  /* 0x00024006304b8981 */ /* 0x0000e8000c1e1500 */
[----:B------:R0:W3:Y:S04]  /*1920*/  @!P5 LDG.E.U16 R80, [R48.64+0x380] ;  /* 0x000380063050d981 */ /* 0x0000e8000c1e1500 */
[----:B------:R0:W3:Y:S02]  /*1930*/  @!P6 LDG.E.U16 R81, [R48.64+0x3c0] ;  /* 0x0003c0063051e981 */ /* 0x0000e4000c1e1500 */
[----:B0-----:R-:W-:-:S02]  /*1940*/  PRMT R48, RZ, 0x5410, R32 ;  /* 0x00005410ff307816 */ /* 0x001fc40000000020 */
[----:B----4-:R-:W-:Y:S02]  /*1950*/  PRMT R50, RZ, 0x5410, R50 ;  /* 0x00005410ff327816 */ /* 0x010fe40000000032 */
[----:B------:R-:W-:Y:S02]  /*1960*/  PRMT R52, RZ, 0x5410, R52 ;  /* 0x00005410ff347816 */ /* 0x000fe40000000034 */
[----:B------:R-:W-:Y:S02]  /*1970*/  PRMT R51, RZ, 0x5410, R51 ;  /* 0x00005410ff337816 */ /* 0x000fe40000000033 */
[----:B------:R-:W-:Y:S02]  /*1980*/  PRMT R54, RZ, 0x5410, R54 ;  /* 0x00005410ff367816 */ /* 0x000fe40000000036 */
[----:B------:R-:W-:Y:S02]  /*1990*/  PRMT R53, RZ, 0x5410, R53 ;  /* 0x00005410ff357816 */ /* 0x000fe40000000035 */
[----:B------:R-:W-:-:S02]  /*19a0*/  PRMT R55, RZ, 0x5410, R55 ;  /* 0x00005410ff377816 */ /* 0x000fc40000000037 */
[----:B------:R-:W-:Y:S01]  /*19b0*/  PRMT R56, RZ, 0x5410, R56 ;  /* 0x00005410ff387816 */ /* 0x000fe20000000038 */
[----:B------:R-:W-:Y:S01]  /*19c0*/  BSSY B0, `(.L_x_132) ;  /* 0x000006b000007945 */ /* 0x000fe20003800000 */
[----:B-----5:R-:W-:Y:S04]  /*19d0*/  STS.U16 [R15], R74 ;  /* 0x0000004a0f007388 */ /* 0x020fe80000000400 */
[----:B------:R-:W-:Y:S04]  /*19e0*/  STS.U16 [R16+0x40], R67 ;  /* 0x0000404310007388 */ /* 0x000fe80000000400 */
[----:B--2---:R-:W-:Y:S04]  /*19f0*/  STS.U16 [R17+0x80], R66 ;  /* 0x0000804211007388 */ /* 0x004fe80000000400 */
[----:B------:R-:W-:Y:S04]  /*1a00*/  STS.U16 [R18+0xc0], R69 ;  /* 0x0000c04512007388 */ /* 0x000fe80000000400 */
[----:B---3--:R-:W-:Y:S04]  /*1a10*/  STS.U16 [R19+0x100], R68 ;  /* 0x0001004413007388 */ /* 0x008fe80000000400 */
        /* <DEDUP_REMOVED lines=17> */
[----:B------:R-:W5:Y:S04]  /*1b30*/  LDS.U16 R129, [R31+0xa] ;  /* 0x00000a001f817984 */ /* 0x000f680000000400 */
[----:B------:R-:W5:Y:S04]  /*1b40*/  LDS.U16 R130, [R31+0xc] ;  /* 0x00000c001f827984 */ /* 0x000f680000000400 */
[----:B------:R-:W5:Y:S04]  /*1b50*/  LDS.U16 R131, [R31+0xe] ;  /* 0x00000e001f837984 */ /* 0x000f680000000400 */
[----:B------:R-:W5:Y:S04]  /*1b60*/  LDS.U16 R132, [R31+0x10] ;  /* 0x000010001f847984 */ /* 0x000f680000000400 */
[----:B------:R1:W5:Y:S01]  /*1b70*/  LDS.U16 R133, [R31+0x12] ;  /* 0x000012001f857984 */ /* 0x0003620000000400 */
[----:B0-----:R-:W-:-:S03]  /*1b80*/  PRMT R123, RZ, 0x5410, R123 ;  /* 0x00005410ff7b7816 */ /* 0x001fc6000000007b */
[----:B------:R0:W0:Y:S01]  /*1b90*/  LDS.U16 R134, [R31+0x14] ;  /* 0x000014001f867984 */ /* 0x0000220000000400 */
[----:B-1----:R-:W-:Y:S01]  /*1ba0*/  PRMT R124, RZ, 0x5410, R124 ;  /* 0x00005410ff7c7816 */ /* 0x002fe2000000007c */
[----:B------:R-:W-:Y:S01]  /*1bb0*/  FFMA.FTZ R49, R123, R48, R6 ;  /* 0x000000307b317223 */ /* 0x000fe20000010006 */
[----:B------:R-:W-:Y:S01]  /*1bc0*/  PRMT R6, RZ, 0x5410, R33 ;  /* 0x00005410ff067816 */ /* 0x000fe20000000021 */
[----:B------:R1:W0:Y:S01]  /*1bd0*/  LDS.U16 R135, [R31+0x16] ;  /* 0x000016001f877984 */ /* 0x0002220000000400 */
[----:B--2---:R-:W-:-:S03]  /*1be0*/  PRMT R126, RZ, 0x5410, R126 ;  /* 0x00005410ff7e7816 */ /* 0x004fc6000000007e */
[----:B------:R-:W-:Y:S01]  /*1bf0*/  FFMA.FTZ R49, R124, R6, R49 ;  /* 0x000000067c317223 */ /* 0x000fe20000010031 */
[----:B------:R-:W-:Y:S01]  /*1c00*/  PRMT R6, RZ, 0x5410, R34 ;  /* 0x00005410ff067816 */ /* 0x000fe20000000022 */
[----:B------:R1:W2:Y:S01]  /*1c10*/  LDS.U16 R136, [R31+0x18] ;  /* 0x000018001f887984 */ /* 0x0002a20000000400 */
[----:B------:R-:W-:Y:S02]  /*1c20*/  PRMT R48, RZ, 0x5410, R35 ;  /* 0x00005410ff307816 */ /* 0x000fe40000000023 */
[----:B---3--:R-:W-:Y:S01]  /*1c30*/  PRMT R127, RZ, 0x5410, R127 ;  /* 0x00005410ff7f7816 */ /* 0x008fe2000000007f */
[----:B------:R-:W-:Y:S01]  /*1c40*/  FFMA.FTZ R6, R126, R6, R49 ;  /* 0x000000067e067223 */ /* 0x000fe20000010031 */
[----:B----4-:R-:W-:Y:S01]  /*1c50*/  PRMT R128, RZ, 0x5410, R128 ;  /* 0x00005410ff807816 */ /* 0x010fe20000000080 */
[----:B------:R1:W3:Y:S02]  /*1c60*/  LDS.U16 R137, [R31+0x1a] ;  /* 0x00001a001f897984 */ /* 0x0002e40000000400 */
[----:B------:R-:W-:Y:S01]  /*1c70*/  FFMA.FTZ R49, R127, R48, R6 ;  /* 0x000000307f317223 */ /* 0x000fe20000010006 */
[----:B------:R-:W-:Y:S01]  /*1c80*/  PRMT R6, RZ, 0x5410, R36 ;  /* 0x00005410ff067816 */ /* 0x000fe20000000024 */
[----:B------:R1:W4:Y:S01]  /*1c90*/  LDS.U16 R138, [R31+0x1c] ;  /* 0x00001c001f8a7984 */ /* 0x0003220000000400 */
[----:B-----5:R-:W-:-:S03]  /*1ca0*/  PRMT R129, RZ, 0x5410, R129 ;  /* 0x00005410ff817816 */ /* 0x020fc60000000081 */
[----:B------:R-:W-:Y:S01]  /*1cb0*/  FFMA.FTZ R48, R128, R6, R49 ;  /* 0x0000000680307223 */ /* 0x000fe20000010031 */
[----:B------:R-:W-:Y:S01]  /*1cc0*/  PRMT R49, RZ, 0x5410, R37 ;  /* 0x00005410ff317816 */ /* 0x000fe20000000025 */
[----:B------:R1:W0:Y:S01]  /*1cd0*/  LDS.U16 R6, [R31+0x1e] ;  /* 0x00001e001f067984 */ /* 0x0002220000000400 */
[----:B------:R-:W-:-:S03]  /*1ce0*/  PRMT R130, RZ, 0x5410, R130 ;  /* 0x00005410ff827816 */ /* 0x000fc60000000082 */
[----:B------:R-:W-:Y:S01]  /*1cf0*/  FFMA.FTZ R49, R129, R49, R48 ;  /* 0x0000003181317223 */ /* 0x000fe20000010030 */
[----:B------:R-:W-:Y:S02]  /*1d00*/  PRMT R48, RZ, 0x5410, R38 ;  /* 0x00005410ff307816 */ /* 0x000fe40000000026 */
[----:B------:R-:W-:-:S03]  /*1d10*/  PRMT R131, RZ, 0x5410, R131 ;  /* 0x00005410ff837816 */ /* 0x000fc60000000083 */
[----:B------:R-:W-:Y:S01]  /*1d20*/  FFMA.FTZ R48, R130, R48, R49 ;  /* 0x0000003082307223 */ /* 0x000fe20000010031 */
[----:B------:R-:W-:-:S05]  /*1d30*/  PRMT R49, RZ, 0x5410, R39 ;  /* 0x00005410ff317816 */ /* 0x000fca0000000027 */
[----:B------:R-:W-:Y:S02]  /*1d40*/  FFMA.FTZ R67, R131, R49, R48 ;  /* 0x0000003183437223 */ /* 0x000fe40000010030 */
[----:B------:R-:W-:-:S05]  /*1d50*/  FADD.FTZ R48, R50, UR5 ;  /* 0x0000000532307e21 */ /* 0x000fca0008010000 */
[----:B------:R-:W-:Y:S01]  /*1d60*/  FSETP.GTU.FTZ.AND P4, PT, R48, 20, PT ;  /* 0x41a000003000780b */ /* 0x000fe20003f9c000 */
[----:B------:R-:W-:Y:S01]  /*1d70*/  FADD.FTZ R50, R52, UR5 ;  /* 0x0000000534327e21 */ /* 0x000fe20008010000 */
[----:B------:R-:W-:Y:S01]  /*1d80*/  PRMT R132, RZ, 0x5410, R132 ;  /* 0x00005410ff847816 */ /* 0x000fe20000000084 */
[----:B------:R-:W-:Y:S02]  /*1d90*/  FADD.FTZ R49, R51, UR5 ;  /* 0x0000000533317e21 */ /* 0x000fe40008010000 */
[----:B------:R-:W-:Y:S01]  /*1da0*/  FADD.FTZ R52, R54, UR5 ;  /* 0x0000000536347e21 */ /* 0x000fe20008010000 */
[----:B------:R-:W-:Y:S01]  /*1db0*/  PRMT R54, RZ, 0x5410, R40 ;  /* 0x00005410ff367816 */ /* 0x000fe20000000028 */
[----:B------:R-:W-:Y:S01]  /*1dc0*/  FADD.FTZ R51, R53, UR5 ;  /* 0x0000000535337e21 */ /* 0x000fe20008010000 */
[----:B------:R-:W-:Y:S01]  /*1dd0*/  MOV R66, c[0x0][0x16c] ;  /* 0x00005b0000427a02 */ /* 0x000fe20000000f00 */
[----:B------:R-:W-:Y:S01]  /*1de0*/  FADD.FTZ R53, R55, UR5 ;  /* 0x0000000537357e21 */ /* 0x000fe20008010000 */
[----:B------:R-:W-:Y:S01]  /*1df0*/  FSETP.GTU.FTZ.AND P3, PT, R49, 20, PT ;  /* 0x41a000003100780b */ /* 0x000fe20003f7c000 */
[----:B------:R-:W-:Y:S01]  /*1e00*/  FFMA.FTZ R68, R132, R54, R67 ;  /* 0x0000003684447223 */ /* 0x000fe20000010043 */
[----:B------:R-:W-:Y:S01]  /*1e10*/  ISETP.GE.AND P5, PT, R66, 0x1, PT ;  /* 0x000000014200780c */ /* 0x000fe20003fa6270 */
[----:B------:R-:W-:Y:S01]  /*1e20*/  FADD.FTZ R54, R56, UR5 ;  /* 0x0000000538367e21 */ /* 0x000fe20008010000 */
[----:B------:R-:W-:-:S02]  /*1e30*/  FSETP.GTU.FTZ.AND P2, PT, R50, 20, PT ;  /* 0x41a000003200780b */ /* 0x000fc40003f5c000 */
[----:B------:R-:W-:Y:S02]  /*1e40*/  FSETP.GTU.FTZ.AND P1, PT, R51, 20, PT ;  /* 0x41a000003300780b */ /* 0x000fe40003f3c000 */
[----:B------:R-:W-:Y:S02]  /*1e50*/  FSETP.GTU.FTZ.AND P0, PT, R52, 20, PT ;  /* 0x41a000003400780b */ /* 0x000fe40003f1c000 */
[----:B------:R-:W-:Y:S01]  /*1e60*/  FSETP.GTU.FTZ.AND P6, PT, R53, 20, PT ;  /* 0x41a000003500780b */ /* 0x000fe20003fdc000 */
[----:B------:R-:W-:Y:S07]  /*1e70*/  @P4 BRA `(.L_x_133) ;  /* 0x000001f000004947 */ /* 0x000fee0003800000 */
[----:B01234-:R-:W-:Y:S01]  /*1e80*/  FMUL.FTZ R48, R48, 1.4426950216293334961 ;  /* 0x3fb8aa3b30307820 */ /* 0x01ffe20000410000 */
[----:B------:R-:W-:Y:S01]  /*1e90*/  MOV R67, 0x3e800000 ;  /* 0x3e80000000437802 */ /* 0x000fe20000000f00 */
[----:B------:R-:W-:Y:S02]  /*1ea0*/  HFMA2.MMA R69, -RZ, RZ, 1.3056640625, -1.8671875 ;  /* 0x3d39bf78ff457435 */ /* 0x000fe400000001ff */
[----:B------:R-:W0:Y:S02]  /*1eb0*/  MUFU.EX2 R70, R48 ;  /* 0x0000003000467308 */ /* 0x000e240000000800 */
[C---:B0-----:R-:W-:Y:S01]  /*1ec0*/  FADD.FTZ.RZ R55, R70.reuse, 1 ;  /* 0x3f80000046377421 */ /* 0x041fe2000001c000 */
[----:B------:R-:W-:-:S04]  /*1ed0*/  ISETP.GE.U32.AND P4, PT, R70, 0x7f800000, PT ;  /* 0x7f8000004600780c */ /* 0x000fc80003f86070 */
[----:B------:R-:W-:-:S04]  /*1ee0*/  IADD3 R55, R55, -0x3f400000, RZ ;  /* 0xc0c0000037377810 */ /* 0x000fc80007ffe0ff */
[----:B------:R-:W-:-:S04]  /*1ef0*/  LOP3.LUT R55, R55, 0xff800000, RZ, 0xc0, !PT ;  /* 0xff80000037377812 */ /* 0x000fc800078ec0ff */
[----:B------:R-:W-:Y:S02]  /*1f00*/  IADD3 R66, -R55, 0x40800000, RZ ;  /* 0x4080000037427810 */ /* 0x000fe40007ffe1ff */
[----:B------:R-:W-:Y:S02]  /*1f10*/  IADD3 R56, R70, -R55, RZ ;  /* 0x8000003746387210 */ /* 0x000fe40007ffe0ff */
[----:B------:R-:W0:Y:S01]  /*1f20*/  I2F R55, R55 ;  /* 0x0000003700377306 */ /* 0x000e220000201400 */
[----:B------:R-:W-:-:S04]  /*1f30*/  FFMA.FTZ R67, R66, R67, -1 ;  /* 0xbf80000042437423 */ /* 0x000fc80000010043 */
[----:B------:R-:W-:-:S04]  /*1f40*/  FADD.FTZ R56, R56, R67 ;  /* 0x0000004338387221 */ /* 0x000fc80000010000 */
[----:B------:R-:W-:-:S04]  /*1f50*/  FFMA.FTZ R67, R56, -R69, 0.10546888411045074463 ;  /* 0x3dd8001238437423 */ /* 0x000fc80000010845 */
[C---:B------:R-:W-:Y:S02]  /*1f60*/  FFMA.FTZ R67, R56.reuse, R67, -0.13229703903198242188 ;  /* 0xbe0778e038437423 */ /* 0x040fe40000010043 */
[----:B0-----:R-:W-:Y:S02]  /*1f70*/  FMUL.FTZ R48, R55, 1.1920928955078125e-07 ;  /* 0x3400000037307820 */ /* 0x001fe40000410000 */
[----:B------:R-:W-:-:S04]  /*1f80*/  FFMA.FTZ R67, R56, R67, 0.14491446316242218018 ;  /* 0x3e14647538437423 */ /* 0x000fc80000010043 */
[----:B------:R-:W-:-:S04]  /*1f90*/  FFMA.FTZ R67, R56, R67, -0.16641564667224884033 ;  /* 0xbe2a68dd38437423 */ /* 0x000fc80000010043 */
[----:B------:R-:W-:-:S04]  /*1fa0*/  FFMA.FTZ R67, R56, R67, 0.19988867640495300293 ;  /* 0x3e4caf9e38437423 */ /* 0x000fc80000010043 */
[----:B------:R-:W-:-:S04]  /*1fb0*/  FFMA.FTZ R67, R56, R67, -0.25000196695327758789 ;  /* 0xbe80004238437423 */ /* 0x000fc80000010043 */
[----:B------:R-:W-:-:S04]  /*1fc0*/  FFMA.FTZ R67, R56, R67, 0.33333510160446166992 ;  /* 0x3eaaaae638437423 */ /* 0x000fc80000010043 */
[----:B------:R-:W-:-:S04]  /*1fd0*/  FFMA.FTZ R67, R56, R67, -0.5 ;  /* 0xbf00000038437423 */ /* 0x000fc80000010043 */
[----:B------:R-:W-:-:S04]  /*1fe0*/  FMUL.FTZ R67, R56, R67 ;  /* 0x0000004338437220 */ /* 0x000fc80000410000 */
[----:B------:R-:W-:-:S04]  /*1ff0*/  FFMA.FTZ R67, R56, R67, R56 ;  /* 0x0000004338437223 */ /* 0x000fc80000010038 */
[----:B------:R-:W-:Y:S01]  /*2000*/  FFMA.FTZ R48, R48, 0.69314718246459960938, R67 ;  /* 0x3f31721830307823 */ /* 0x000fe20000010043 */
[----:B------:R-:W-:Y:S05]  /*2010*/  @!P4 BRA `(.L_x_133) ;  /* 0x000000500000c947 */ /* 0x000fea0003800000 */
[----:B------:R-:W-:-:S13]  /*2020*/  ISETP.GE.AND P4, PT, R70, -0x407fffff, PT ;  /* 0xbf8000014600780c */ /* 0x000fda0003f86270 */
[----:B------:R-:W-:-:S05]  /*2030*/  @P4 MOV R55, 0x7f800000 ;  /* 0x7f80000000374802 */ /* 0x000fca0000000f00 */
[C---:B------:R-:W-:Y:S01]  /*2040*/  @P4 FFMA.FTZ R48, R70.reuse, R55, +INF ;  /* 0x7f80000046304423 */ /* 0x040fe20000010037 */
[----:B------:R-:W-:-:S04]  /*2050*/  FSETP.NEU.FTZ.AND P4, PT, R70, RZ, PT ;  /* 0x000000ff4600720b */ /* 0x000fc80003f9d000 */
[----:B------:R-:W-:-:S04]  /*2060*/  FSEL R48, R48, -RZ, P4 ;  /* 0x800000ff30307208 */ /* 0x000fc80002000000 */
.L_x_133:
[----:B01234-:R-:W-:Y:S05]  /*2070*/  BSYNC B0 ;  /* 0x0000000000007941 */ /* 0x01ffea0003800000 */
.L_x_132:
[----:B------:R-:W-:Y:S01]  /*2080*/  PRMT R55, RZ, 0x5410, R41 ;  /* 0x00005410ff377816 */ /* 0x000fe20000000029 */
[----:B------:R-:W-:Y:S01]  /*2090*/  BSSY B0, `(.L_x_134) ;  /* 0x0000026000007945 */ /* 0x000fe20003800000 */
[----:B------:R-:W-:Y:S02]  /*20a0*/  PRMT R133, RZ, 0x5410, R133 ;  /* 0x00005410ff857816 */ /* 0x000fe40000000085 */
[----:B------:R-:W-:Y:S02]  /*20b0*/  PRMT R57, RZ, 0x5410, R57 ;  /* 0x00005410ff397816 */ /* 0x000fe40000000039 */
[----:B------:R-:W-:Y:S01]  /*20c0*/  FSETP.GTU.FTZ.AND P4, PT, R54, 20, PT ;  /* 0x41a000003600780b */ /* 0x000fe20003f9c000 */
[----:B------:R-:W-:Y:S02]  /*20d0*/  FFMA.FTZ R67, R133, R55, R68 ;  /* 0x0000003785437223 */ /* 0x000fe40000010044 */
[----:B------:R-:W-:Y:S01]  /*20e0*/  FADD.FTZ R55, R57, UR5 ;  /* 0x0000000539377e21 */ /* 0x000fe20008010000 */
[----:B------:R-:W-:Y:S05]  /*20f0*/  @P3 BRA `(.L_x_135) ;  /* 0x000001f000003947 */ /* 0x000fea0003800000 */
[----:B------:R-:W-:Y:S01]  /*2100*/  FMUL.FTZ R49, R49, 1.4426950216293334961 ;  /* 0x3fb8aa3b31317820 */ /* 0x000fe20000410000 */
[----:B------:R-:W-:Y:S01]  /*2110*/  MOV R71, 0x3e800000 ;  /* 0x3e80000000477802 */ /* 0x000fe20000000f00 */
[----:B------:R-:W-:-:S02]  /*2120*/  HFMA2.MMA R68, -RZ, RZ, 1.3056640625, -1.8671875 ;  /* 0x3d39bf78ff447435 */ /* 0x000fc400000001ff */
        /* <DEDUP_REMOVED lines=28> */
.L_x_135:
[----:B------:R-:W-:Y:S05]  /*22f0*/  BSYNC B0 ;  /* 0x0000000000007941 */ /* 0x000fea0003800000 */
.L_x_134:
        /* <DEDUP_REMOVED lines=39> */
.L_x_137:
[----:B------:R-:W-:Y:S05]  /*2570*/  BSYNC B0 ;  /* 0x0000000000007941 */ /* 0x000fea0003800000 */
.L_x_136:
        /* <DEDUP_REMOVED lines=39> */
.L_x_139:
[----:B------:R-:W-:Y:S05]  /*27f0*/  BSYNC B0 ;  /* 0x0000000000007941 */ /* 0x000fea0003800000 */
.L_x_138:
        /* <DEDUP_REMOVED lines=39> */
.L_x_141:
[----:B------:R-:W-:Y:S05]  /*2a70*/  BSYNC B0 ;  /* 0x0000000000007941 */ /* 0x000fea0003800000 */
.L_x_140:
        /* <DEDUP_REMOVED lines=39> */
.L_x_143:
[----:B------:R-:W-:Y:S05]  /*2cf0*/  BSYNC B0 ;  /* 0x0000000000007941 */ /* 0x000fea0003800000 */
.L_x_142:
[----:B------:R-:W-:Y:S01]  /*2d00*/  PRMT R64, RZ, 0x5410, R46 ;  /* 0x00005410ff407816 */ /* 0x000fe2000000002e */
[----:B------:R-:W-:Y:S01]  /*2d10*/  BSSY B0, `(.L_x_144) ;  /* 0x0000027000007945 */ /* 0x000fe20003800000 */
[----:B------:R-:W-:Y:S02]  /*2d20*/  PRMT R138, RZ, 0x5410, R138 ;  /* 0x00005410ff8a7816 */ /* 0x000fe4000000008a */
[----:B------:R-:W-:Y:S02]  /*2d30*/  PRMT R63, RZ, 0x5410, R63 ;  /* 0x00005410ff3f7816 */ /* 0x000fe4000000003f */
[----:B------:R-:W-:Y:S01]  /*2d40*/  FSETP.GTU.FTZ.AND P6, PT, R59, 20, PT ;  /* 0x41a000003b00780b */ /* 0x000fe20003fdc000 */
[----:B------:R-:W-:Y:S01]  /*2d50*/  FFMA.FTZ R66, R138, R64, R67 ;  /* 0x000000408a427223 */ /* 0x000fe20000010043 */
[----:B------:R-:W-:Y:S01]  /*2d60*/  PRMT R67, RZ, 0x5410, R47 ;  /* 0x00005410ff437816 */ /* 0x000fe2000000002f */
        /* <DEDUP_REMOVED lines=33> */
.L_x_145:
[----:B------:R-:W-:Y:S05]  /*2f80*/  BSYNC B0 ;  /* 0x0000000000007941 */ /* 0x000fea0003800000 */
.L_x_144:
[----:B------:R-:W-:Y:S01]  /*2f90*/  PRMT R139, RZ, 0x5410, R6 ;  /* 0x00005410ff8b7816 */ /* 0x000fe20000000006 */
[----:B------:R-:W-:Y:S01]  /*2fa0*/  BSSY B0, `(.L_x_146) ;  /* 0x0000027000007945 */ /* 0x000fe20003800000 */
[----:B------:R-:W-:Y:S02]  /*2fb0*/  PRMT R62, RZ, 0x5410, R62 ;  /* 0x00005410ff3e7816 */ /* 0x000fe4000000003e */
[----:B------:R-:W-:Y:S01]  /*2fc0*/  FSETP.GTU.FTZ.AND P4, PT, R84, 20, PT ;  /* 0x41a000005400780b */ /* 0x000fe20003f9c000 */
[----:B------:R-:W-:Y:S01]  /*2fd0*/  FFMA.FTZ R6, R139, R67, R66 ;  /* 0x000000438b067223 */ /* 0x000fe20000010042 */
[----:B------:R-:W-:Y:S01]  /*2fe0*/  LOP3.LUT R85, R8, 0x1f, RZ, 0xc0, !PT ;  /* 0x0000001f08557812 */ /* 0x000fe200078ec0ff */
[----:B------:R-:W-:Y:S01]  /*2ff0*/  FADD.FTZ R87, R62, UR5 ;  /* 0x000000053e577e21 */ /* 0x000fe20008010000 */
[----:B------:R-:W-:Y:S01]  /*3000*/  MOV R86, RZ ;  /* 0x000000ff00567202 */ /* 0x000fe20000000f00 */
[----:B------:R-:W-:Y:S05]  /*3010*/  @P3 BRA `(.L_x_147) ;  /* 0x000001f000003947 */ /* 0x000fea0003800000 */
[----:B------:R-:W-:Y:S01]  /*3020*/  FMUL.FTZ R55, R55, 1.4426950216293334961 ;  /* 0x3fb8aa3b37377820 */ /* 0x000fe20000410000 */
[----:B------:R-:W-:Y:S01]  /*3030*/  HFMA2.MMA R67, -RZ, RZ, 1.625, 0 ;  /* 0x3e800000ff437435 */ /* 0x000fe200000001ff */
[----:B------:R-:W-:-:S02]  /*3040*/  MOV R66, 0x3d39bf78 ;  /* 0x3d39bf7800427802 */ /* 0x000fc40000000f00 */
        /* <DEDUP_REMOVED lines=28> */
.L_x_147:
[----:B------:R-:W-:Y:S05]  /*3210*/  BSYNC B0 ;  /* 0x0000000000007941 */ /* 0x000fea0003800000 */
.L_x_146:
[----:B------:R-:W-:Y:S01]  /*3220*/  PRMT R61, RZ, 0x5410, R61 ;  /* 0x00005410ff3d7816 */ /* 0x000fe2000000003d */
[----:B------:R-:W-:Y:S01]  /*3230*/  BSSY B0, `(.L_x_148) ;  /* 0x0000025000007945 */ /* 0x000fe20003800000 */
[----:B------:R-:W-:Y:S01]  /*3240*/  FSETP.GTU.FTZ.AND P3, PT, R87, 20, PT ;  /* 0x41a000005700780b */ /* 0x000fe20003f7c000 */
[----:B------:R-:W-:Y:S01]  /*3250*/  CS2R R88, SRZ ;  /* 0x0000000000587805 */ /* 0x000fe2000001ff00 */
[----:B------:R-:W-:Y:S01]  /*3260*/  CS2R R90, SRZ ;  /* 0x00000000005a7805 */ /* 0x000fe2000001ff00 */
[----:B------:R-:W-:Y:S01]  /*3270*/  FADD.FTZ R92, R61, UR5 ;  /* 0x000000053d5c7e21 */ /* 0x000fe20008010000 */
[----:B------:R-:W-:Y:S05]  /*3280*/  @P2 BRA `(.L_x_149) ;  /* 0x000001f000002947 */ /* 0x000fea0003800000 */
[----:B------:R-:W-:Y:S01]  /*3290*/  FMUL.FTZ R56, R56, 1.4426950216293334961 ;  /* 0x3fb8aa3b38387820 */ /* 0x000fe20000410000 */
[----:B------:R-:W-:Y:S01]  /*32a0*/  HFMA2.MMA R66, -RZ, RZ, 1.625, 0 ;  /* 0x3e800000ff427435 */ /* 0x000fe200000001ff */
[----:B------:R-:W-:Y:S02]  /*32b0*/  MOV R65, 0x3d39bf78 ;  /* 0x3d39bf7800417802 */ /* 0x000fe40000000f00 */
        /* <DEDUP_REMOVED lines=28> */
.L_x_149:
[----:B------:R-:W-:Y:S05]  /*3480*/  BSYNC B0 ;  /* 0x0000000000007941 */ /* 0x000fea0003800000 */
.L_x_148:
[----:B------:R-:W-:Y:S01]  /*3490*/  PRMT R60, RZ, 0x5410, R60 ;  /* 0x00005410ff3c7816 */ /* 0x000fe2000000003c */
[----:B------:R-:W-:Y:S01]  /*34a0*/  BSSY B0, `(.L_x_150) ;  /* 0x0000026000007945 */ /* 0x000fe20003800000 */
[----:B------:R-:W-:Y:S01]  /*34b0*/  HFMA2.MMA R93, -RZ, RZ, 0, 0 ;  /* 0x00000000ff5d7435 */ /* 0x000fe200000001ff */
[----:B------:R-:W-:Y:S01]  /*34c0*/  FSETP.GTU.FTZ.AND P2, PT, R92, 20, PT ;  /* 0x41a000005c00780b */ /* 0x000fe20003f5c000 */
[----:B------:R-:W-:Y:S01]  /*34d0*/  CS2R R94, SRZ ;  /* 0x00000000005e7805 */ /* 0x000fe2000001ff00 */
[----:B------:R-:W-:Y:S01]  /*34e0*/  MOV R96, RZ ;  /* 0x000000ff00607202 */ /* 0x000fe20000000f00 */
[----:B------:R-:W-:Y:S01]  /*34f0*/  FADD.FTZ R97, R60, UR5 ;  /* 0x000000053c617e21 */ /* 0x000fe20008010000 */
[----:B------:R-:W-:Y:S05]  /*3500*/  @P1 BRA `(.L_x_151) ;  /* 0x000001f000001947 */ /* 0x000fea0003800000 */
[----:B------:R-:W-:Y:S01]  /*3510*/  FMUL.FTZ R57, R57, 1.4426950216293334961 ;  /* 0x3fb8aa3b39397820 */ /* 0x000fe20000410000 */
[----:B------:R-:W-:Y:S02]  /*3520*/  MOV R65, 0x3e800000 ;  /* 0x3e80000000417802 */ /* 0x000fe40000000f00 */
[----:B------:R-:W-:Y:S01]  /*3530*/  MOV R64, 0x3d39bf78 ;  /* 0x3d39bf7800407802 */ /* 0x000fe20000000f00 */
        /* <DEDUP_REMOVED lines=28> */
.L_x_151:
[----:B------:R-:W-:Y:S05]  /*3700*/  BSYNC B0 ;  /* 0x0000000000007941 */ /* 0x000fea0003800000 */
.L_x_150:
[----:B------:R-:W-:Y:S01]  /*3710*/  BSSY B0, `(.L_x_152) ;  /* 0x0000025000007945 */ /* 0x000fe20003800000 */
[----:B------:R-:W-:Y:S01]  /*3720*/  FSETP.GTU.FTZ.AND P1, PT, R97, 20, PT ;  /* 0x41a000006100780b */ /* 0x000fe20003f3c000 */
[----:B------:R-:W-:Y:S01]  /*3730*/  CS2R R100, SRZ ;  /* 0x0000000000647805 */ /* 0x000fe2000001ff00 */
[----:B------:R-:W-:Y:S01]  /*3740*/  CS2R R102, SRZ ;  /* 0x0000000000667805 */ /* 0x000fe2000001ff00 */
[----:B------:R-:W-:Y:S01]  /*3750*/  CS2R R104, SRZ ;  /* 0x0000000000687805 */ /* 0x000fe2000001ff00 */
        /* <DEDUP_REMOVED lines=32> */
.L_x_153:
[----:B------:R-:W-:Y:S05]  /*3960*/  BSYNC B0 ;  /* 0x0000000000007941 */ /* 0x000fea0003800000 */
.L_x_152:
[----:B------:R-:W-:Y:S01]  /*3970*/  BSSY B0, `(.L_x_154) ;  /* 0x0000021000007945 */ /* 0x000fe20003800000 */
        /* <DEDUP_REMOVED lines=27> */
[C---:B------:R-:W-:Y:S02]  /*3b30*/  ISETP.GE.AND P0, PT, R63.reuse, -0x407fffff, PT ;  /* 0xbf8000013f00780c */ /* 0x040fe40003f06270 */
[----:B------:R-:W-:-:S11]  /*3b40*/  FSETP.NEU.FTZ.AND P6, PT, R63, RZ, PT ;  /* 0x000000ff3f00720b */ /* 0x000fd60003fdd000 */
[----:B------:R-:W-:-:S05]  /*3b50*/  @P0 MOV R60, 0x7f800000 ;  /* 0x7f800000003c0802 */ /* 0x000fca0000000f00 */
[----:B------:R-:W-:-:S05]  /*3b60*/  @P0 FFMA.FTZ R59, R63, R60, +INF ;  /* 0x7f8000003f3b0423 */ /* 0x000fca000001003c */
[----:B------:R-:W-:Y:S02]  /*3b70*/  FSEL R59, R59, -RZ, P6 ;  /* 0x800000ff3b3b7208 */ /* 0x000fe40003000000 */
.L_x_155:
[----:B------:R-:W-:Y:S05]  /*3b80*/  BSYNC B0 ;  /* 0x0000000000007941 */ /* 0x000fea0003800000 */
.L_x_154:
        /* <DEDUP_REMOVED lines=33> */
.L_x_157:
[----:B------:R-:W-:Y:S05]  /*3da0*/  BSYNC B0 ;  /* 0x0000000000007941 */ /* 0x000fea0003800000 */
.L_x_156:
        /* <DEDUP_REMOVED lines=33> */
.L_x_159:
[----:B------:R-:W-:Y:S05]  /*3fc0*/  BSYNC B0 ;  /* 0x0000000000007941 */ /* 0x000fea0003800000 */
.L_x_158:
        /* <DEDUP_REMOVED lines=33> */
.L_x_161:
[----:B------:R-:W-:Y:S05]  /*41e0*/  BSYNC B0 ;  /* 0x0000000000007941 */ /* 0x000fea0003800000 */
.L_x_160:
        /* <DEDUP_REMOVED lines=33> */
.L_x_163:
[----:B------:R-:W-:Y:S05]  /*4400*/  BSYNC B0 ;  /* 0x0000000000007941 */ /* 0x000fea0003800000 */
.L_x_162:
[----:B------:R-:W-:Y:S01]  /*4410*/  BAR.SYNC.DEFER_BLOCKING 0x0 ;  /* 0x0000000000007b1d */ /* 0x000fe20000010000 */
[----:B------:R-:W-:Y:S01]  /*4420*/  HFMA2.MMA R106, -RZ, RZ, 0, 0 ;  /* 0x00000000ff6a7435 */ /* 0x000fe200000001ff */
        /* <DEDUP_REMOVED lines=15> */
[----:B------:R-:W-:Y:S01]  /*4520*/  FMUL.FTZ R122, R139, UR4 ;  /* 0x000000048b7a7c20 */ /* 0x000fe20008410000 */
[----:B------:R-:W-:Y:S05]  /*4530*/  @!P5 BRA `(.L_x_164) ;  /* 0x000067600000d947 */ /* 0x000fea0003800000 */
[----:B------:R-:W-:Y:S01]  /*4540*/  IADD3 R125, R12, -0x1, RZ ;  /* 0xffffffff0c7d7810 */ /* 0x000fe20007ffe0ff */
[----:B------:R-:W-:Y:S01]  /*4550*/  FADD.FTZ R123, R123, R123 ;  /* 0x0000007b7b7b7221 */ /* 0x000fe20000010000 */
[----:B------:R-:W-:Y:S01]  /*4560*/  MOV R140, RZ ;  /* 0x000000ff008c7202 */ /* 0x000fe20000000f00 */
[----:B------:R-:W-:Y:S01]  /*4570*/  FADD.FTZ R124, R124, R124 ;  /* 0x0000007c7c7c7221 */ /* 0x000fe20000010000 */
[----:B------:R-:W-:Y:S01]  /*4580*/  LEA.HI R60, R125, R125, RZ, 0x1 ;  /* 0x0000007d7d3c7211 */ /* 0x000fe200078f08ff */
[----:B------:R-:W-:Y:S01]  /*4590*/  FADD.FTZ R126, R126, R126 ;  /* 0x0000007e7e7e7221 */ /* 0x000fe20000010000 */
[----:B------:R-:W-:Y:S01]  /*45a0*/  MOV R86, RZ ;  /* 0x000000ff00567202 */ /* 0x000fe20000000f00 */
[----:B------:R-:W-:Y:S01]  /*45b0*/  FADD.FTZ R127, R127, R127 ;  /* 0x0000007f7f7f7221 */ /* 0x000fe20000010000 */
[----:B------:R-:W-:Y:S01]  /*45c0*/  LOP3.LUT R60, R60, 0xfffffe, RZ, 0xc0, !PT ;  /* 0x00fffffe3c3c7812 */ /* 0x000fe200078ec0ff */
[----:B------:R-:W-:Y:S01]  /*45d0*/  FADD.FTZ R128, R128, R128 ;  /* 0x0000008080807221 */ /* 0x000fe20000010000 */
[----:B------:R-:W-:Y:S01]  /*45e0*/  CS2R R88, SRZ ;  /* 0x0000000000587805 */ /* 0x000fe2000001ff00 */
[----:B------:R-:W-:Y:S01]  /*45f0*/  FADD.FTZ R129, R129, R129 ;  /* 0x0000008181817221 */ /* 0x000fe20000010000 */
[----:B------:R-:W-:Y:S01]  /*4600*/  IADD3 R125, R125, -R60, RZ ;  /* 0x8000003c7d7d7210 */ /* 0x000fe20007ffe0ff */
[----:B------:R-:W-:Y:S01]  /*4610*/  FADD.FTZ R130, R130, R130 ;  /* 0x0000008282827221 */ /* 0x000fe20000010000 */
[----:B------:R-:W-:Y:S01]  /*4620*/  LEA.HI R60, R12, R12, RZ, 0x1 ;  /* 0x0000000c0c3c7211 */ /* 0x000fe200078f08ff */
[----:B------:R-:W-:Y:S01]  /*4630*/  FADD.FTZ R131, R131, R131 ;  /* 0x0000008383837221 */ /* 0x000fe20000010000 */
[----:B------:R-:W-:Y:S01]  /*4640*/  CS2R R90, SRZ ;  /* 0x00000000005a7805 */ /* 0x000fe2000001ff00 */
[----:B------:R-:W-:Y:S01]  /*4650*/  FADD.FTZ R132, R132, R132 ;  /* 0x0000008484847221 */ /* 0x000fe20000010000 */
[----:B------:R-:W-:Y:S01]  /*4660*/  LOP3.LUT R141, R60, 0xfffffe, RZ, 0xc0, !PT ;  /* 0x00fffffe3c8d7812 */ /* 0x000fe200078ec0ff */
[----:B------:R-:W-:Y:S01]  /*4670*/  FADD.FTZ R133, R133, R133 ;  /* 0x0000008585857221 */ /* 0x000fe20000010000 */
[----:B------:R-:W-:Y:S01]  /*4680*/  MOV R93, RZ ;  /* 0x000000ff005d7202 */ /* 0x000fe20000000f00 */
[----:B------:R-:W-:Y:S01]  /*4690*/  FADD.FTZ R134, R134, R134 ;  /* 0x0000008686867221 */ /* 0x000fe20000010000 */
[----:B------:R-:W-:Y:S01]  /*46a0*/  CS2R R94, SRZ ;  /* 0x00000000005e7805 */ /* 0x000fe2000001ff00 */
[----:B------:R-:W-:Y:S01]  /*46b0*/  FADD.FTZ R135, R135, R135 ;  /* 0x0000008787877221 */ /* 0x000fe20000010000 */
[----:B------:R-:W-:Y:S01]  /*46c0*/  MOV R96, RZ ;  /* 0x000000ff00607202 */ /* 0x000fe20000000f00 */
[----:B------:R-:W-:Y:S01]  /*46d0*/  FADD.FTZ R136, R136, R136 ;  /* 0x0000008888887221 */ /* 0x000fe20000010000 */
[----:B------:R-:W-:Y:S01]  /*46e0*/  CS2R R100, SRZ ;  /* 0x0000000000647805 */ /* 0x000fe2000001ff00 */
[----:B------:R-:W-:Y:S01]  /*46f0*/  FADD.FTZ R137, R137, R137 ;  /* 0x0000008989897221 */ /* 0x000fe20000010000 */
[----:B------:R-:W-:Y:S01]  /*4700*/  CS2R R102, SRZ ;  /* 0x0000000000667805 */ /* 0x000fe2000001ff00 */
[----:B------:R-:W-:Y:S01]  /*4710*/  FADD.FTZ R138, R138, R138 ;  /* 0x0000008a8a8a7221 */ /* 0x000fe20000010000 */
[----:B------:R-:W-:Y:S01]  /*4720*/  CS2R R104, SRZ ;  /* 0x0000000000687805 */ /* 0x000fe2000001ff00 */
[----:B------:R-:W-:Y:S01]  /*4730*/  FADD.FTZ R139, R139, R139 ;  /* 0x0000008b8b8b7221 */ /* 0x000fe20000010000 */
[----:B------:R-:W-:-:S02]  /*4740*/  MOV R106, RZ ;  /* 0x000000ff006a7202 */ /* 0x000fc40000000f00 */
[----:B------:R-:W-:Y:S02]  /*4750*/  IADD3 R141, R12, -R141, RZ ;  /* 0x8000008d0c8d7210 */ /* 0x000fe40007ffe0ff */
.L_x_201:
        /* <DEDUP_REMOVED lines=83> */
[----:B------:R0:W-:Y:S01]  /*4c90*/  MUFU.COS R151, R73 ;  /* 0x0000004900977308 */ /* 0x0001e20000000000 */
        /* <DEDUP_REMOVED lines=8> */
[----:B0-----:R-:W-:Y:S01]  /*4d20*/  FMUL.RZ R73, R60, 0.15915493667125701904 ;  /* 0x3e22f9833c497820 */ /* 0x001fe2000040c000 */
        /* <DEDUP_REMOVED lines=8> */
[----:B------:R-:W-:Y:S01]  /*4db0*/  MUFU.SIN R154, R73 ;  /* 0x00000049009a7308 */ /* 0x000fe20000000400 */
[----:B0-----:R-:W-:-:S07]  /*4dc0*/  FMUL.FTZ R80, R61, R80 ;  /* 0x000000503d507220 */ /* 0x001fce0000410000 */
[----:B------:R0:W-:Y:S01]  /*4dd0*/  MUFU.COS R149, R69 ;  /* 0x0000004500957308 */ /* 0x0001e20000000000 */
[----:B------:R-:W-:-:S05]  /*4de0*/  FMUL.FTZ R81, R61, R68 ;  /* 0x000000443d517220 */ /* 0x000fca0000410000 */
[----:B------:R1:W-:Y:S01]  /*4df0*/  STS.64 [R75+0x2510], R80 ;  /* 0x002510504b007388 */ /* 0x0003e20000000a00 */
[----:B------:R-:W-:Y:S01]  /*4e00*/  @!P0 IADD3 R63, R12, -0x2, RZ ;  /* 0xfffffffe0c3f8810 */ /* 0x000fe20007ffe0ff */
[----:B------:R3:W-:Y:S01]  /*4e10*/  MUFU.COS R153, R73 ;  /* 0x0000004900997308 */ /* 0x0007e20000000000 */
[----:B------:R-:W-:Y:S01]  /*4e20*/  FMUL.FTZ R62, R84, UR15 ;  /* 0x0000000f543e7c20 */ /* 0x000fe20008410000 */
[----:B------:R-:W-:Y:S02]  /*4e30*/  HFMA2.MMA R60, -RZ, RZ, 1.875, 0 ;  /* 0x3f800000ff3c7435 */ /* 0x000fe400000001ff */
[----:B0-----:R-:W-:Y:S02]  /*4e40*/  @!P0 IMAD R69, R63, c[0x0][0x16c], R140 ;  /* 0x00005b003f458a24 */ /* 0x001fe400078e028c */
[----:B---3--:R-:W-:Y:S01]  /*4e50*/  FMUL.FTZ R73, R87, UR15 ;  /* 0x0000000f57497c20 */ /* 0x008fe20008410000 */
[----:B------:R-:W-:Y:S01]  /*4e60*/  MOV R61, RZ ;  /* 0x000000ff003d7202 */ /* 0x000fe20000000f00 */
[----:B------:R-:W-:-:S02]  /*4e70*/  FMUL.RZ R77, R62, 0.15915493667125701904 ;  /* 0x3e22f9833e4d7820 */ /* 0x000fc4000040c000 */
[----:B------:R-:W-:Y:S01]  /*4e80*/  FMUL.RZ R78, R73, 0.15915493667125701904 ;  /* 0x3e22f983494e7820 */ /* 0x000fe2000040c000 */
[----:B------:R-:W-:Y:S01]  /*4e90*/  CS2R R62, SRZ ;  /* 0x00000000003e7805 */ /* 0x000fe2000001ff00 */
[----:B------:R-:W-:Y:S02]  /*4ea0*/  FMUL.FTZ R73, R92, UR15 ;  /* 0x0000000f5c497c20 */ /* 0x000fe40008410000 */
[----:B------:R-:W-:Y:S01]  /*4eb0*/  @!P0 IMAD.WIDE R68, R69, 0x10, R214 ;  /* 0x0000001045448825 */ /* 0x000fe200078e02d6 */
[----:B------:R-:W-:Y:S03]  /*4ec0*/  BAR.SYNC.DEFER_BLOCKING 0x0 ;  /* 0x0000000000007b1d */ /* 0x000fe60000010000 */
[----:B------:R-:W-:Y:S02]  /*4ed0*/  FMUL.RZ R79, R73, 0.15915493667125701904 ;  /* 0x3e22f983494f7820 */ /* 0x000fe4000040c000 */
[----:B------:R-:W-:-:S04]  /*4ee0*/  FMUL.FTZ R73, R97, UR15 ;  /* 0x0000000f61497c20 */ /* 0x000fc80008410000 */
[----:B------:R-:W-:Y:S02]  /*4ef0*/  FMUL.RZ R82, R73, 0.15915493667125701904 ;  /* 0x3e22f98349527820 */ /* 0x000fe4000040c000 */
[C---:B------:R-:W-:Y:S01]  /*4f00*/  FMUL.FTZ R73, R70.reuse, R51 ;  /* 0x0000003346497220 */ /* 0x040fe20000410000 */
[----:B------:R0:W5:Y:S05]  /*4f10*/  @!P0 LDG.E.128 R60, [R68.64] ;  /* 0x00000006443c8981 */ /* 0x00016a000c1e1d00 */
[----:B------:R-:W3:Y:S01]  /*4f20*/  MUFU.EX2 R73, R73 ;  /* 0x0000004900497308 */ /* 0x000ee20000000800 */
[C---:B0-----:R-:W-:Y:S02]  /*4f30*/  FMUL.FTZ R68, R70.reuse, R49 ;  /* 0x0000003146447220 */ /* 0x041fe40000410000 */
[----:B------:R-:W-:-:S05]  /*4f40*/  FMUL.FTZ R69, R70, R50 ;  /* 0x0000003246457220 */ /* 0x000fca0000410000 */
[----:B------:R-:W0:Y:S01]  /*4f50*/  MUFU.EX2 R68, R68 ;  /* 0x0000004400447308 */ /* 0x000e220000000800 */
[----:B-1----:R-:W-:-:S07]  /*4f60*/  FMUL.FTZ R75, R70, R52 ;  /* 0x00000034464b7220 */ /* 0x002fce0000410000 */
[----:B------:R-:W1:Y:S01]  /*4f70*/  MUFU.EX2 R69, R69 ;  /* 0x0000004500457308 */ /* 0x000e620000000800 */
[----:B---3--:R-:W-:-:S07]  /*4f80*/  FMUL.FTZ R167, R73, R74 ;  /* 0x0000004a49a77220 */ /* 0x008fce0000410000 */
[----:B------:R-:W3:Y:S01]  /*4f90*/  MUFU.EX2 R75, R75 ;  /* 0x0000004b004b7308 */ /* 0x000ee20000000800 */
[C---:B0-----:R-:W-:Y:S02]  /*4fa0*/  FMUL.FTZ R170, R68.reuse, R71 ;  /* 0x0000004744aa7220 */ /* 0x041fe40000410000 */
[----:B------:R-:W-:Y:S02]  /*4fb0*/  FMUL.FTZ R171, R68, R171 ;  /* 0x000000ab44ab7220 */ /* 0x000fe40000410000 */
[----:B------:R-:W-:-:S03]  /*4fc0*/  FMUL.FTZ R74, R235, R170 ;  /* 0x000000aaeb4a7220 */ /* 0x000fc60000410000 */
[----:B------:R-:W-:Y:S01]  /*4fd0*/  MUFU.SIN R158, R78 ;  /* 0x0000004e009e7308 */ /* 0x000fe20000000400 */
[----:B-1----:R-:W-:Y:S02]  /*4fe0*/  FMUL.FTZ R169, R69, R72 ;  /* 0x0000004845a97220 */ /* 0x002fe40000410000 */
[----:B------:R-:W-:-:S05]  /*4ff0*/  FMUL.FTZ R72, RZ, R170 ;  /* 0x000000aaff487220 */ /* 0x000fca0000410000 */
[----:B------:R0:W-:Y:S01]  /*5000*/  MUFU.COS R157, R78 ;  /* 0x0000004e009d7308 */ /* 0x0001e20000000000 */
[----:B------:R-:W-:Y:S02]  /*5010*/  FFMA.FTZ R74, RZ, R171, R74 ;  /* 0x000000abff4a7223 */ /* 0x000fe4000001004a */
[C---:B------:R-:W-:Y:S02]  /*5020*/  FMUL.FTZ R68, R70.reuse, R55 ;  /* 0x0000003746447220 */ /* 0x040fe40000410000 */
        /* <DEDUP_REMOVED lines=50> */
[C---:B------:R-:W-:Y:S02]  /*5350*/  FMUL.FTZ R73, R70.reuse, R59 ;  /* 0x0000003b46497220 */ /* 0x040fe40000410000 */
        /* <DEDUP_REMOVED lines=39> */
[C---:B------:R-:W-:Y:S02]  /*55d0*/  FMUL.FTZ R71, R168.reuse, R68 ;  /* 0x00000044a8477220 */ /* 0x040fe40000410000 */
        /* <DEDUP_REMOVED lines=55> */
[----:B------:R-:W-:Y:S02]  /*5950*/  FMUL.FTZ R71, R148, R68 ;  /* 0x0000004494477220 */ /* 0x000fe40000410000 */
[----:B------:R-:W-:-:S02]  /*5960*/  FFMA.FTZ R73, R151, R72, -R73 ;  /* 0x0000004897497223 */ /* 0x000fc40000010849 */
[----:B------:R-:W-:Y:S02]  /*5970*/  FMUL.FTZ R216, R69, R58 ;  /* 0x0000003a45d87220 */ /* 0x000fe40000410000 */
[----:B------:R-:W-:Y:S01]  /*5980*/  FADD.FTZ R75, RZ, R75 ;  /* 0x0000004bff4b7221 */ /* 0x000fe20000010000 */
[----:B------:R-:W-:Y:S01]  /*5990*/  PRMT R76, RZ, 0x5410, R43 ;  /* 0x00005410ff4c7816 */ /* 0x000fe2000000002b */
[-C--:B------:R-:W-:Y:S02]  /*59a0*/  FMUL.FTZ R69, R148, R70.reuse ;  /* 0x0000004694457220 */ /* 0x080fe40000410000 */
[----:B------:R-:W-:Y:S02]  /*59b0*/  FFMA.FTZ R71, R147, R70, R71 ;  /* 0x0000004693477223 */ /* 0x000fe40000010047 */
[----:B------:R-:W-:Y:S02]  /*59c0*/  FADD.FTZ R73, R216, R73 ;  /* 0x00000049d8497221 */ /* 0x000fe40000010000 */
[----:B------:R-:W-:-:S02]  /*59d0*/  FMUL.FTZ R72, R154, R75 ;  /* 0x0000004b9a487220 */ /* 0x000fc40000410000 */
[----:B------:R-:W-:Y:S02]  /*59e0*/  FFMA.FTZ R69, R147, R68, -R69 ;  /* 0x0000004493457223 */ /* 0x000fe40000010845 */
[----:B------:R-:W-:Y:S02]  /*59f0*/  FMUL.FTZ R68, R150, R71 ;  /* 0x0000004796447220 */ /* 0x000fe40000410000 */
[-C--:B------:R-:W-:Y:S02]  /*5a00*/  FFMA.FTZ R72, R153, R73.reuse, -R72 ;  /* 0x0000004999487223 */ /* 0x080fe40000010848 */
[----:B------:R-:W-:Y:S02]  /*5a10*/  FMUL.FTZ R74, R154, R73 ;  /* 0x000000499a4a7220 */ /* 0x000fe40000410000 */
[----:B------:R-:W-:Y:S02]  /*5a20*/  FMUL.FTZ R211, R76, R59 ;  /* 0x0000003b4cd37220 */ /* 0x000fe40000410000 */
[----:B------:R-:W-:-:S02]  /*5a30*/  FMUL.FTZ R70, R150, R69 ;  /* 0x0000004596467220 */ /* 0x000fc40000410000 */
[----:B------:R-:W-:Y:S02]  /*5a40*/  FFMA.FTZ R68, R149, R69, -R68 ;  /* 0x0000004595447223 */ /* 0x000fe40000010844 */
[----:B------:R-:W-:Y:S02]  /*5a50*/  FFMA.FTZ R74, R153, R75, R74 ;  /* 0x0000004b994a7223 */ /* 0x000fe4000001004a */
[----:B------:R-:W-:Y:S02]  /*5a60*/  FADD.FTZ R72, R211, R72 ;  /* 0x00000048d3487221 */ /* 0x000fe40000010000 */
[----:B------:R-:W-:Y:S01]  /*5a70*/  FFMA.FTZ R70, R149, R71, R70 ;  /* 0x0000004795467223 */ /* 0x000fe20000010046 */
[----:B------:R-:W-:Y:S01]  /*5a80*/  ISETP.NE.AND P0, PT, R8, 0x7f, PT ;  /* 0x0000007f0800780c */ /* 0x000fe20003f05270 */
[----:B------:R-:W-:Y:S02]  /*5a90*/  FMUL.FTZ R71, R152, R68 ;  /* 0x0000004498477220 */ /* 0x000fe40000410000 */
[----:B------:R-:W-:-:S02]  /*5aa0*/  FADD.FTZ R74, RZ, R74 ;  /* 0x0000004aff4a7221 */ /* 0x000fc40000010000 */
[----:B------:R-:W-:Y:S01]  /*5ab0*/  FMUL.FTZ R75, R156, R72 ;  /* 0x000000489c4b7220 */ /* 0x000fe20000410000 */
[----:B------:R-:W-:Y:S01]  /*5ac0*/  PRMT R83, RZ, 0x5410, R44 ;  /* 0x00005410ff537816 */ /* 0x000fe2000000002c */
[-C--:B------:R-:W-:Y:S02]  /*5ad0*/  FMUL.FTZ R69, R152, R70.reuse ;  /* 0x0000004698457220 */ /* 0x080fe40000410000 */
[----:B------:R-:W-:Y:S02]  /*5ae0*/  FFMA.FTZ R71, R151, R70, R71 ;  /* 0x0000004697477223 */ /* 0x000fe40000010047 */
[-C--:B------:R-:W-:Y:S02]  /*5af0*/  FMUL.FTZ R73, R156, R74.reuse ;  /* 0x0000004a9c497220 */ /* 0x080fe40000410000 */
[----:B------:R-:W-:Y:S01]  /*5b00*/  FFMA.FTZ R75, R155, R74, R75 ;  /* 0x0000004a9b4b7223 */ /* 0x000fe2000001004b */
[----:B------:R0:W1:Y:S01]  /*5b10*/  @P0 LDS.64 R98, [R8.X8+0x3518] ;  /* 0x0035180008620984 */ /* 0x0000620000008a00 */
[----:B------:R-:W-:-:S02]  /*5b20*/  FFMA.FTZ R69, R151, R68, -R69 ;  /* 0x0000004497457223 */ /* 0x000fc40000010845 */
[C---:B------:R-:W-:Y:S02]  /*5b30*/  FMUL.FTZ R68, R154.reuse, R71 ;  /* 0x000000479a447220 */ /* 0x040fe40000410000 */
[----:B------:R-:W-:Y:S02]  /*5b40*/  FFMA.FTZ R72, R155, R72, -R73 ;  /* 0x000000489b487223 */ /* 0x000fe40000010849 */
[----:B------:R-:W-:Y:S02]  /*5b50*/  FMUL.FTZ R83, R83, R84 ;  /* 0x0000005453537220 */ /* 0x000fe40000410000 */
[----:B------:R-:W-:Y:S02]  /*5b60*/  FADD.FTZ R75, RZ, R75 ;  /* 0x0000004bff4b7221 */ /* 0x000fe40000010000 */
[-C--:B------:R-:W-:Y:S02]  /*5b70*/  FMUL.FTZ R70, R154, R69.reuse ;  /* 0x000000459a467220 */ /* 0x080fe40000410000 */
[----:B------:R-:W-:-:S02]  /*5b80*/  FFMA.FTZ R68, R153, R69, -R68 ;  /* 0x0000004599447223 */ /* 0x000fc40000010844 */
[----:B------:R-:W-:Y:S02]  /*5b90*/  FADD.FTZ R72, R83, R72 ;  /* 0x0000004853487221 */ /* 0x000fe40000010000 */
[----:B------:R-:W-:Y:S02]  /*5ba0*/  FMUL.FTZ R73, R158, R75 ;  /* 0x0000004b9e497220 */ /* 0x000fe40000410000 */
[----:B------:R-:W-:Y:S01]  /*5bb0*/  FFMA.FTZ R70, R153, R71, R70 ;  /* 0x0000004799467223 */ /* 0x000fe20000010046 */
[----:B------:R-:W-:Y:S01]  /*5bc0*/  PRMT R76, RZ, 0x5410, R45 ;  /* 0x00005410ff4c7816 */ /* 0x000fe2000000002d */
[----:B------:R-:W-:Y:S02]  /*5bd0*/  FMUL.FTZ R71, R156, R68 ;  /* 0x000000449c477220 */ /* 0x000fe40000410000 */
[-C--:B------:R-:W-:Y:S02]  /*5be0*/  FFMA.FTZ R74, R157, R72.reuse, -R73 ;  /* 0x000000489d4a7223 */ /* 0x080fe40000010849 */
[----:B------:R-:W-:-:S02]  /*5bf0*/  FMUL.FTZ R72, R158, R72 ;  /* 0x000000489e487220 */ /* 0x000fc40000410000 */
[-C--:B------:R-:W-:Y:S02]  /*5c00*/  FMUL.FTZ R69, R156, R70.reuse ;  /* 0x000000469c457220 */ /* 0x080fe40000410000 */
[----:B------:R-:W-:Y:S02]  /*5c10*/  FFMA.FTZ R71, R155, R70, R71 ;  /* 0x000000469b477223 */ /* 0x000fe40000010047 */
[----:B------:R-:W-:Y:S02]  /*5c20*/  FMUL.FTZ R205, R76, R87 ;  /* 0x000000574ccd7220 */ /* 0x000fe40000410000 */
[----:B------:R-:W-:Y:S02]  /*5c30*/  FFMA.FTZ R72, R157, R75, R72 ;  /* 0x0000004b9d487223 */ /* 0x000fe40000010048 */
[----:B------:R-:W-:Y:S02]  /*5c40*/  FFMA.FTZ R69, R155, R68, -R69 ;  /* 0x000000449b457223 */ /* 0x000fe40000010845 */
[----:B------:R-:W-:-:S02]  /*5c50*/  FMUL.FTZ R68, R158, R71 ;  /* 0x000000479e447220 */ /* 0x000fc40000410000 */
[----:B------:R-:W-:Y:S02]  /*5c60*/  FADD.FTZ R74, R205, R74 ;  /* 0x0000004acd4a7221 */ /* 0x000fe40000010000 */
[----:B------:R-:W-:Y:S02]  /*5c70*/  FADD.FTZ R72, RZ, R72 ;  /* 0x00000048ff487221 */ /* 0x000fe40000010000 */
[-C--:B------:R-:W-:Y:S02]  /*5c80*/  FMUL.FTZ R70, R158, R69.reuse ;  /* 0x000000459e467220 */ /* 0x080fe40000410000 */
[----:B------:R-:W-:Y:S01]  /*5c90*/  FFMA.FTZ R68, R157, R69, -R68 ;  /* 0x000000459d447223 */ /* 0x000fe20000010844 */
[----:B------:R-:W-:Y:S01]  /*5ca0*/  PRMT R69, RZ, 0x5410, R46 ;  /* 0x00005410ff457816 */ /* 0x000fe2000000002e */
[C---:B------:R-:W-:Y:S02]  /*5cb0*/  FMUL.FTZ R75, R160.reuse, R74 ;  /* 0x0000004aa04b7220 */ /* 0x040fe40000410000 */
[----:B------:R-:W-:-:S02]  /*5cc0*/  FMUL.FTZ R73, R160, R72 ;  /* 0x00000048a0497220 */ /* 0x000fc40000410000 */
[----:B------:R-:W-:Y:S02]  /*5cd0*/  FFMA.FTZ R70, R157, R71, R70 ;  /* 0x000000479d467223 */ /* 0x000fe40000010046 */
[C---:B------:R-:W-:Y:S02]  /*5ce0*/  FFMA.FTZ R75, R159.reuse, R72, R75 ;  /* 0x000000489f4b7223 */ /* 0x040fe4000001004b */
[----:B------:R-:W-:Y:S02]  /*5cf0*/  FFMA.FTZ R73, R159, R74, -R73 ;  /* 0x0000004a9f497223 */ /* 0x000fe40000010849 */
[----:B------:R-:W-:Y:S02]  /*5d00*/  FMUL.FTZ R82, R69, R92 ;  /* 0x0000005c45527220 */ /* 0x000fe40000410000 */
[C---:B------:R-:W-:Y:S02]  /*5d10*/  FMUL.FTZ R69, R160.reuse, R70 ;  /* 0x00000046a0457220 */ /* 0x040fe40000410000 */
[----:B------:R-:W-:-:S02]  /*5d20*/  FMUL.FTZ R71, R160, R68 ;  /* 0x00000044a0477220 */ /* 0x000fc40000410000 */
[----:B------:R-:W-:Y:S02]  /*5d30*/  FADD.FTZ R75, RZ, R75 ;  /* 0x0000004bff4b7221 */ /* 0x000fe40000010000 */
[----:B------:R-:W-:Y:S02]  /*5d40*/  FADD.FTZ R73, R82, R73 ;  /* 0x0000004952497221 */ /* 0x000fe40000010000 */
[----:B------:R-:W-:Y:S01]  /*5d50*/  FFMA.FTZ R68, R159, R68, -R69 ;  /* 0x000000449f447223 */ /* 0x000fe20000010845 */
[----:B------:R-:W-:Y:S01]  /*5d60*/  PRMT R210, RZ, 0x5410, R47 ;  /* 0x00005410ffd27816 */ /* 0x000fe2000000002f */
[----:B--2---:R-:W-:Y:S02]  /*5d70*/  FMUL.FTZ R69, R65, R67 ;  /* 0x0000004341457220 */ /* 0x004fe40000410000 */
[----:B------:R-:W-:Y:S02]  /*5d80*/  FFMA.FTZ R71, R159, R70, R71 ;  /* 0x000000469f477223 */ /* 0x000fe40000010047 */
[----:B------:R-:W-:-:S02]  /*5d90*/  FMUL.FTZ R65, R65, R66 ;  /* 0x0000004241417220 */ /* 0x000fc40000410000 */
[C---:B------:R-:W-:Y:S02]  /*5da0*/  FMUL.FTZ R72, R162.reuse, R75 ;  /* 0x0000004ba2487220 */ /* 0x040fe40000410000 */
[----:B------:R-:W-:Y:S02]  /*5db0*/  FMUL.FTZ R70, R162, R73 ;  /* 0x00000049a2467220 */ /* 0x000fe40000410000 */
[C---:B------:R-:W-:Y:S02]  /*5dc0*/  FFMA.FTZ R69, R64.reuse, R66, -R69 ;  /* 0x0000004240457223 */ /* 0x040fe40000010845 */
[----:B------:R-:W-:Y:S02]  /*5dd0*/  FFMA.FTZ R173, R64, R67, R65 ;  /* 0x0000004340ad7223 */ /* 0x000fe40000010041 */
[----:B------:R-:W-:Y:S01]  /*5de0*/  FMUL.FTZ R66, R162, R68 ;  /* 0x00000044a2427220 */ /* 0x000fe20000410000 */
[----:B------:R-:W-:Y:S01]  /*5df0*/  BSSY B0, `(.L_x_165) ;  /* 0x0000010000007945 */ /* 0x000fe20003800000 */
[----:B------:R-:W-:-:S02]  /*5e00*/  FFMA.FTZ R77, R161, R73, -R72 ;  /* 0x00000049a14d7223 */ /* 0x000fc40000010848 */
[C---:B------:R-:W-:Y:S02]  /*5e10*/  FFMA.FTZ R70, R161.reuse, R75, R70 ;  /* 0x0000004ba1467223 */ /* 0x040fe40000010046 */
[----:B------:R-:W-:Y:S02]  /*5e20*/  FMUL.FTZ R64, R162, R71 ;  /* 0x00000047a2407220 */ /* 0x000fe40000410000 */
[----:B------:R-:W-:Y:S01]  /*5e30*/  FMUL.FTZ R210, R210, R97 ;  /* 0x00000061d2d27220 */ /* 0x000fe20000410000 */
[----:B------:R-:W-:Y:S01]  /*5e40*/  LEA.HI R172, R8, R8, RZ, 0x1e ;  /* 0x0000000808ac7211 */ /* 0x000fe200078ff0ff */
[C---:B------:R-:W-:Y:S02]  /*5e50*/  FFMA.FTZ R65, R161.reuse, R71, R66 ;  /* 0x00000047a1417223 */ /* 0x040fe40000010042 */
[----:B------:R-:W-:Y:S02]  /*5e60*/  FFMA.FTZ R64, R161, R68, -R64 ;  /* 0x00000044a1407223 */ /* 0x000fe40000010840 */
[----:B------:R-:W-:-:S02]  /*5e70*/  FADD.FTZ R66, R210, R77 ;  /* 0x0000004dd2427221 */ /* 0x000fc40000010000 */
[----:B------:R-:W-:Y:S01]  /*5e80*/  FADD.FTZ R67, RZ, R70 ;  /* 0x00000046ff437221 */ /* 0x000fe20000010000 */
[----:B------:R-:W-:Y:S05]  /*5e90*/  @P0 BRA `(.L_x_166) ;  /* 0x0000005000000947 */ /* 0x000fea0003800000 */
[----:B01----:R-:W-:Y:S02]  /*5ea0*/  ISETP.NE.AND P0, PT, R12, c[0x0][0x174], PT ;  /* 0x00005d000c007a0c */ /* 0x003fe40003f05270 */
[----:B------:R-:W-:Y:S02]  /*5eb0*/  MOV R98, 0x3f800000 ;  /* 0x3f80000000627802 */ /* 0x000fe40000000f00 */
[----:B------:R-:W-:-:S09]  /*5ec0*/  MOV R99, RZ ;  /* 0x000000ff00637202 */ /* 0x000fd20000000f00 */
[----:B------:R-:W-:-:S05]  /*5ed0*/  @P0 LEA R68, R141, R140, 0x8 ;  /* 0x0000008c8d440211 */ /* 0x000fca00078e40ff */
[----:B------:R0:W1:Y:S02]  /*5ee0*/  @P0 LDS.64 R98, [R68.X8+0x2510] ;  /* 0x0025100044620984 */ /* 0x0000640000008a00 */
.L_x_166:
[----:B01----:R-:W-:Y:S05]  /*5ef0*/  BSYNC B0 ;  /* 0x0000000000007941 */ /* 0x003fea0003800000 */
.L_x_165:
        /* <DEDUP_REMOVED lines=74> */
.L_x_213:
        /* <DEDUP_REMOVED lines=70> */
.L_x_214:
[----:B------:R-:W-:Y:S01]  /*6800*/  MOV R75, R66 ;  /* 0x00000042004b7202 */ /* 0x000fe20000000f00 */
[-C--:B---3--:R-:W-:Y:S01]  /*6810*/  FMUL.FTZ R71, R67, R73.reuse ;  /* 0x0000004943477220 */ /* 0x088fe20000410000 */
[----:B------:R-:W-:Y:S01]  /*6820*/  ISETP.GE.AND P0, PT, R9, 0x10, PT ;  /* 0x000000100900780c */ /* 0x000fe20003f06270 */
[----:B--2---:R-:W-:Y:S02]  /*6830*/  FMUL.FTZ R65, R74, R73 ;  /* 0x000000494a417220 */ /* 0x004fe40000410000 */
[C---:B-1----:R-:W-:Y:S02]  /*6840*/  FFMA.FTZ R64, R220.reuse, R75, -R71 ;  /* 0x0000004bdc407223 */ /* 0x042fe40000010847 */
[----:B------:R-:W-:-:S02]  /*6850*/  FMUL.FTZ R220, R220, R73 ;  /* 0x00000049dcdc7220 */ /* 0x000fc40000410000 */
[C---:B0---4-:R-:W-:Y:S02]  /*6860*/  FFMA.FTZ R66, R76.reuse, R75, R65 ;  /* 0x0000004b4c427223 */ /* 0x051fe40000010041 */
        /* <DEDUP_REMOVED lines=12> */
[----:B-----5:R-:W-:Y:S05]  /*6930*/  CALL.REL.NOINC `($__internal_7_$__cuda_sm70_shflsync_idx_p) ;  /* 0x00008c9000007944 */ /* 0x020fea0003c00000 */
.L_x_171:
[----:B------:R-:W-:Y:S05]  /*6940*/  BRA.CONV ~URZ, `(.L_x_172) ;  /* 0x000000637f007947 */ /* 0x000fea000b800000 */
[----:B-1----:R-:W-:Y:S01]  /*6950*/  HFMA2.MMA R65, -RZ, RZ, 0, 1.847743988037109375e-06 ;  /* 0x0000001fff417435 */ /* 0x002fe200000001ff */
[----:B0-----:R-:W-:Y:S02]  /*6960*/  MOV R68, R73 ;  /* 0x0000004900447202 */ /* 0x001fe40000000f00 */
[----:B------:R-:W-:Y:S02]  /*6970*/  MOV R67, 0x1f ;  /* 0x0000001f00437802 */ /* 0x000fe40000000f00 */
[----:B------:R-:W-:Y:S02]  /*6980*/  MOV R64, 0xffffffff ;  /* 0xffffffff00407802 */ /* 0x000fe40000000f00 */
[----:B------:R-:W-:-:S02]  /*6990*/  MOV R66, 0x69b0 ;  /* 0x000069b000427802 */ /* 0x000fc40000000f00 */
[----:B-----5:R-:W-:Y:S05]  /*69a0*/  CALL.REL.NOINC `($__internal_7_$__cuda_sm70_shflsync_idx_p) ;  /* 0x00008c2000007944 */ /* 0x020fea0003c00000 */
.L_x_172:
[----:B------:R-:W-:Y:S05]  /*69b0*/  BRA.CONV ~URZ, `(.L_x_173) ;  /* 0x000000637f007947 */ /* 0x000fea000b800000 */
[----:B-1----:R-:W-:Y:S01]  /*69c0*/  HFMA2.MMA R65, -RZ, RZ, 0, 1.847743988037109375e-06 ;  /* 0x0000001fff417435 */ /* 0x002fe200000001ff */
[----:B0-----:R-:W-:-:S02]  /*69d0*/  MOV R68, R69 ;  /* 0x0000004500447202 */ /* 0x001fc40000000f00 */
[----:B------:R-:W-:Y:S02]  /*69e0*/  MOV R67, 0x1f ;  /* 0x0000001f00437802 */ /* 0x000fe40000000f00 */
[----:B------:R-:W-:Y:S02]  /*69f0*/  MOV R64, 0xffffffff ;  /* 0xffffffff00407802 */ /* 0x000fe40000000f00 */
[----:B------:R-:W-:Y:S02]  /*6a00*/  MOV R66, 0x6a20 ;  /* 0x00006a2000427802 */ /* 0x000fe40000000f00 */
[----:B-----5:R-:W-:Y:S05]  /*6a10*/  CALL.REL.NOINC `($__internal_7_$__cuda_sm70_shflsync_idx_p) ;  /* 0x00008bb000007944 */ /* 0x020fea0003c00000 */
.L_x_173:
[----:B------:R-:W-:Y:S05]  /*6a20*/  BRA.CONV ~URZ, `(.L_x_174) ;  /* 0x000000637f007947 */ /* 0x000fea000b800000 */
[----:B-1----:R-:W-:Y:S01]  /*6a30*/  HFMA2.MMA R65, -RZ, RZ, 0, 1.847743988037109375e-06 ;  /* 0x0000001fff417435 */ /* 0x002fe200000001ff */
[----:B0-----:R-:W-:Y:S02]  /*6a40*/  MOV R68, R72 ;  /* 0x0000004800447202 */ /* 0x001fe40000000f00 */
[----:B------:R-:W-:Y:S02]  /*6a50*/  MOV R67, 0x1f ;  /* 0x0000001f00437802 */ /* 0x000fe40000000f00 */
[----:B------:R-:W-:Y:S02]  /*6a60*/  MOV R64, 0xffffffff ;  /* 0xffffffff00407802 */ /* 0x000fe40000000f00 */
[----:B------:R-:W-:-:S02]  /*6a70*/  MOV R66, 0x6a90 ;  /* 0x00006a9000427802 */ /* 0x000fc40000000f00 */
[----:B-----5:R-:W-:Y:S05]  /*6a80*/  CALL.REL.NOINC `($__internal_7_$__cuda_sm70_shflsync_idx_p) ;  /* 0x00008b4000007944 */ /* 0x020fea0003c00000 */
.L_x_174:
[----:B------:R-:W-:Y:S05]  /*6a90*/  BRA.DIV ~URZ, `(.L_x_175) ;  /* 0x000078d27f007947 */ /* 0x000fea000b800000 */
[----:B-----5:R2:W3:Y:S04]  /*6aa0*/  SHFL.IDX PT, R79, R60, RZ, 0x1f ;  /* 0x00001fff3c4f7589 */ /* 0x0204e800000e0000 */
[----:B------:R2:W4:Y:S04]  /*6ab0*/  SHFL.IDX PT, R220, R61, RZ, 0x1f ;  /* 0x00001fff3ddc7589 */ /* 0x00052800000e0000 */
[----:B------:R2:W0:Y:S04]  /*6ac0*/  SHFL.IDX PT, R221, R62, RZ, 0x1f ;  /* 0x00001fff3edd7589 */ /* 0x00042800000e0000 */
[----:B------:R2:W1:Y:S04]  /*6ad0*/  SHFL.IDX PT, R71, R63, RZ, 0x1f ;  /* 0x00001fff3f477589 */ /* 0x00046800000e0000 */
[----:B------:R2:W0:Y:S04]  /*6ae0*/  SHFL.UP PT, R76, R75, 0x1, RZ ;  /* 0x042000004b4c7989 */ /* 0x00042800000e00ff */
[----:B------:R2:W0:Y:S04]  /*6af0*/  SHFL.UP PT, R77, R73, 0x1, RZ ;  /* 0x04200000494d7989 */ /* 0x00042800000e00ff */
[----:B------:R-:W0:Y:S04]  /*6b00*/  SHFL.UP PT, R69, R69, 0x1, RZ ;  /* 0x0420000045457989 */ /* 0x000e2800000e00ff */
[----:B------:R2:W0:Y:S02]  /*6b10*/  SHFL.UP PT, R78, R72, 0x1, RZ ;  /* 0x04200000484e7989 */ /* 0x00042400000e00ff */
.L_x_215:
[----:B--234-:R-:W2:Y:S01]  /*6b20*/  LDS.128 R72, [R219+0x1100] ;  /* 0x00110000db487984 */ /* 0x01cea20000000c00 */
[----:B0-----:R-:W-:Y:S01]  /*6b30*/  MOV R70, R221 ;  /* 0x000000dd00467202 */ /* 0x001fe20000000f00 */
[----:B-1----:R-:W-:-:S02]  /*6b40*/  FMUL.FTZ R221, R71, R77 ;  /* 0x0000004d47dd7220 */ /* 0x002fc40000410000 */
[----:B------:R-:W0:Y:S02]  /*6b50*/  LDS.128 R60, [R219+0x1110] ;  /* 0x00111000db3c7984 */ /* 0x000e240000000c00 */
[C---:B------:R-:W-:Y:S02]  /*6b60*/  FMUL.FTZ R222, R70.reuse, R77 ;  /* 0x0000004d46de7220 */ /* 0x040fe40000410000 */
[----:B------:R-:W1:Y:S01]  /*6b70*/  LDS.128 R64, [R219+0x1120] ;  /* 0x00112000db407984 */ /* 0x000e620000000c00 */
        /* <DEDUP_REMOVED lines=11> */
[CC--:B--2---:R-:W-:Y:S02]  /*6c30*/  FMUL.FTZ R221, R73.reuse, R71.reuse ;  /* 0x0000004749dd7220 */ /* 0x0c4fe40000410000 */
[-C--:B------:R-:W-:Y:S02]  /*6c40*/  FMUL.FTZ R78, R73, R70.reuse ;  /* 0x00000046494e7220 */ /* 0x080fe40000410000 */
[C---:B------:R-:W-:Y:S02]  /*6c50*/  FFMA.FTZ R221, R72.reuse, R70, -R221 ;  /* 0x0000004648dd7223 */ /* 0x040fe400000108dd */
[----:B------:R-:W-:Y:S02]  /*6c60*/  FFMA.FTZ R78, R72, R71, R78 ;  /* 0x00000047484e7223 */ /* 0x000fe4000001004e */
[----:B------:R-:W-:Y:S02]  /*6c70*/  FADD.FTZ R74, R74, R221 ;  /* 0x000000dd4a4a7221 */ /* 0x000fe40000010000 */
[----:B------:R-:W-:-:S02]  /*6c80*/  FADD.FTZ R75, R75, R78 ;  /* 0x0000004e4b4b7221 */ /* 0x000fc40000010000 */
[----:B------:R-:W-:Y:S02]  /*6c90*/  FMUL.FTZ R76, R73, R68 ;  /* 0x00000044494c7220 */ /* 0x000fe40000410000 */
[----:B0-----:R-:W-:Y:S02]  /*6ca0*/  FMUL.FTZ R78, R61, R74 ;  /* 0x0000004a3d4e7220 */ /* 0x001fe40000410000 */
        /* <DEDUP_REMOVED lines=13> */
[C---:B-1----:R-:W-:Y:S02]  /*6d80*/  FMUL.FTZ R63, R65.reuse, R79 ;  /* 0x0000004f413f7220 */ /* 0x042fe40000410000 */
        /* <DEDUP_REMOVED lines=11> */
.L_x_168:
[----:B0-----:R-:W-:Y:S05]  /*6e40*/  BSYNC B0 ;  /* 0x0000000000007941 */ /* 0x001fea0003800000 */
.L_x_167:
[----:B------:R-:W-:Y:S01]  /*6e50*/  WARPSYNC 0xffffffff ;  /* 0xffffffff00007948 */ /* 0x000fe20003800000 */
[----:B------:R-:W-:Y:S01]  /*6e60*/  BAR.SYNC.DEFER_BLOCKING 0x0 ;  /* 0x0000000000007b1d */ /* 0x000fe20000010000 */
[-C--:B-----5:R-:W-:Y:S01]  /*6e70*/  FMUL.FTZ R60, R162, R173.reuse ;  /* 0x000000ada23c7220 */ /* 0x0a0fe20000410000 */
[----:B------:R-:W-:Y:S01]  /*6e80*/  LOP3.LUT P0, RZ, R8, 0x1f, RZ, 0xc0, !PT ;  /* 0x0000001f08ff7812 */ /* 0x000fe2000780c0ff */
[C---:B------:R-:W-:Y:S02]  /*6e90*/  FMUL.FTZ R63, R161.reuse, R173 ;  /* 0x000000ada13f7220 */ /* 0x040fe40000410000 */
[-C--:B------:R-:W-:Y:S01]  /*6ea0*/  FFMA.FTZ R61, R161, R174.reuse, -R60 ;  /* 0x000000aea13d7223 */ /* 0x080fe2000001083c */
[----:B------:R-:W-:Y:S01]  /*6eb0*/  ISETP.GE.OR P0, PT, R12, c[0x0][0x174], P0 ;  /* 0x00005d000c007a0c */ /* 0x000fe20000706670 */
        /* <DEDUP_REMOVED lines=52> */
[----:B------:R-:W-:Y:S02]  /*7200*/  FMUL.FTZ R61, R152, -R64 ;  /* 0x80000040983d7220 */ /* 0x000fe40000410000 */
[----:B------:R-:W-:Y:S02]  /*7210*/  FADD.FTZ R235, R235, R60 ;  /* 0x0000003cebeb7221 */ /* 0x000fe40000010000 */
[----:B------:R-:W-:Y:S02]  /*7220*/  FADD.FTZ R65, R184, R65 ;  /* 0x00000041b8417221 */ /* 0x000fe40000010000 */
[----:B------:R-:W-:Y:S02]  /*7230*/  FMUL.FTZ R66, R152, -R68 ;  /* 0x8000004498427220 */ /* 0x000fe40000410000 */
[----:B------:R-:W-:Y:S02]  /*7240*/  FADD.FTZ R226, RZ, R81 ;  /* 0x00000051ffe27221 */ /* 0x000fe40000010000 */
[----:B------:R-:W-:-:S02]  /*7250*/  FFMA.FTZ R63, R151, R62, -R61 ;  /* 0x0000003e973f7223 */ /* 0x000fc4000001083d */
[----:B------:R-:W-:Y:S02]  /*7260*/  FMUL.FTZ R62, R152, -R62 ;  /* 0x8000003e983e7220 */ /* 0x000fe40000410000 */
[C---:B------:R-:W-:Y:S02]  /*7270*/  FMUL.FTZ R61, R170.reuse, R235 ;  /* 0x000000ebaa3d7220 */ /* 0x040fe40000410000 */
[CC--:B------:R-:W-:Y:S02]  /*7280*/  FFMA.FTZ R67, R151.reuse, R65.reuse, -R66 ;  /* 0x0000004197437223 */ /* 0x0c0fe40000010842 */
[----:B------:R-:W-:Y:S02]  /*7290*/  FMUL.FTZ R60, R170, R226 ;  /* 0x000000e2aa3c7220 */ /* 0x000fe40000410000 */
[----:B------:R-:W-:Y:S02]  /*72a0*/  FMUL.FTZ R65, R152, -R65 ;  /* 0x8000004198417220 */ /* 0x000fe40000410000 */
[----:B------:R-:W-:-:S02]  /*72b0*/  FFMA.FTZ R64, R151, R64, R62 ;  /* 0x0000004097407223 */ /* 0x000fc4000001003e */
[C---:B------:R-:W-:Y:S02]  /*72c0*/  FFMA.FTZ R227, R171.reuse, R226, R61 ;  /* 0x000000e2abe37223 */ /* 0x040fe4000001003d */
[----:B------:R-:W-:Y:S02]  /*72d0*/  FFMA.FTZ R61, R171, R235, -R60 ;  /* 0x000000ebab3d7223 */ /* 0x000fe4000001083c */
[----:B------:R-:W-:Y:S02]  /*72e0*/  FFMA.FTZ R68, R151, R68, R65 ;  /* 0x0000004497447223 */ /* 0x000fe40000010041 */
[----:B------:R-:W-:Y:S02]  /*72f0*/  FMUL.FTZ R62, R150, -R64 ;  /* 0x80000040963e7220 */ /* 0x000fe40000410000 */
[----:B------:R-:W-:Y:S02]  /*7300*/  FADD.FTZ R234, R234, R61 ;  /* 0x0000003deaea7221 */ /* 0x000fe40000010000 */
[----:B------:R-:W-:-:S02]  /*7310*/  FADD.FTZ R68, -R185, R68 ;  /* 0x00000044b9447221 */ /* 0x000fc40000010100 */
[----:B------:R-:W-:Y:S02]  /*7320*/  FADD.FTZ R227, RZ, R227 ;  /* 0x000000e3ffe37221 */ /* 0x000fe40000010000 */
[----:B------:R-:W-:Y:S02]  /*7330*/  FFMA.FTZ R61, R149, R63, -R62 ;  /* 0x0000003f953d7223 */ /* 0x000fe4000001083e */
[----:B------:R-:W-:Y:S02]  /*7340*/  FMUL.FTZ R62, R168, R234 ;  /* 0x000000eaa83e7220 */ /* 0x000fe40000410000 */
[----:B------:R-:W-:Y:S02]  /*7350*/  FADD.FTZ R67, R186, R67 ;  /* 0x00000043ba437221 */ /* 0x000fe40000010000 */
[----:B------:R-:W-:Y:S02]  /*7360*/  FMUL.FTZ R66, R150, -R68 ;  /* 0x8000004496427220 */ /* 0x000fe40000410000 */
[----:B------:R-:W-:-:S02]  /*7370*/  FMUL.FTZ R60, R168, R227 ;  /* 0x000000e3a83c7220 */ /* 0x000fc40000410000 */
[C---:B------:R-:W-:Y:S02]  /*7380*/  FMUL.FTZ R63, R150.reuse, -R63 ;  /* 0x8000003f963f7220 */ /* 0x040fe40000410000 */
[----:B------:R-:W-:Y:S02]  /*7390*/  FFMA.FTZ R62, R169, R227, R62 ;  /* 0x000000e3a93e7223 */ /* 0x000fe4000001003e */
[CC--:B------:R-:W-:Y:S02]  /*73a0*/  FFMA.FTZ R65, R149.reuse, R67.reuse, -R66 ;  /* 0x0000004395417223 */ /* 0x0c0fe40000010842 */
[----:B------:R-:W-:Y:S02]  /*73b0*/  FMUL.FTZ R67, R150, -R67 ;  /* 0x8000004396437220 */ /* 0x000fe40000410000 */
[----:B------:R-:W-:Y:S02]  /*73c0*/  FFMA.FTZ R63, R149, R64, R63 ;  /* 0x00000040953f7223 */ /* 0x000fe4000001003f */
        /* <DEDUP_REMOVED lines=8> */
[----:B------:R-:W-:Y:S02]  /*7450*/  FMUL.FTZ R66, R148, -R61 ;  /* 0x8000003d94427220 */ /* 0x000fe40000410000 */
[-C--:B------:R-:W-:Y:S02]  /*7460*/  FMUL.FTZ R62, R166, R233.reuse ;  /* 0x000000e9a63e7220 */ /* 0x080fe40000410000 */
[----:B------:R-:W-:Y:S02]  /*7470*/  FFMA.FTZ R61, R167, R233, -R60 ;  /* 0x000000e9a73d7223 */ /* 0x000fe4000001083c */
[----:B------:R-:W-:Y:S02]  /*7480*/  FADD.FTZ R65, R188, R65 ;  /* 0x00000041bc417221 */ /* 0x000fe40000010000 */
[----:B------:R-:W-:-:S02]  /*7490*/  FMUL.FTZ R60, R148, -R68 ;  /* 0x80000044943c7220 */ /* 0x000fc40000410000 */
[----:B------:R-:W-:Y:S02]  /*74a0*/  FFMA.FTZ R66, R147, R63, R66 ;  /* 0x0000003f93427223 */ /* 0x000fe40000010042 */
[----:B------:R-:W-:Y:S02]  /*74b0*/  FFMA.FTZ R62, R167, R225, R62 ;  /* 0x000000e1a73e7223 */ /* 0x000fe4000001003e */
[----:B------:R-:W-:Y:S02]  /*74c0*/  FADD.FTZ R232, R232, R61 ;  /* 0x0000003de8e87221 */ /* 0x000fe40000010000 */
[-C--:B------:R-:W-:Y:S02]  /*74d0*/  FFMA.FTZ R63, R147, R65.reuse, -R60 ;  /* 0x00000041933f7223 */ /* 0x080fe4000001083c */
[----:B------:R-:W-:Y:S02]  /*74e0*/  FMUL.FTZ R65, R148, -R65 ;  /* 0x8000004194417220 */ /* 0x000fe40000410000 */
[----:B------:R-:W-:-:S02]  /*74f0*/  FADD.FTZ R224, RZ, R62 ;  /* 0x0000003effe07221 */ /* 0x000fc40000010000 */
[C---:B------:R-:W-:Y:S02]  /*7500*/  FMUL.FTZ R61, R164.reuse, R232 ;  /* 0x000000e8a43d7220 */ /* 0x040fe40000410000 */
[----:B------:R-:W-:Y:S02]  /*7510*/  FFMA.FTZ R68, R147, R68, R65 ;  /* 0x0000004493447223 */ /* 0x000fe40000010041 */
[-C--:B------:R-:W-:Y:S02]  /*7520*/  FMUL.FTZ R60, R164, R224.reuse ;  /* 0x000000e0a43c7220 */ /* 0x080fe40000410000 */
[----:B------:R-:W-:Y:S02]  /*7530*/  FFMA.FTZ R61, R165, R224, R61 ;  /* 0x000000e0a53d7223 */ /* 0x000fe4000001003d */
[----:B------:R-:W-:Y:S02]  /*7540*/  FADD.FTZ R68, -R189, R68 ;  /* 0x00000044bd447221 */ /* 0x000fe40000010100 */
[----:B------:R-:W-:-:S02]  /*7550*/  FFMA.FTZ R60, R165, R232, -R60 ;  /* 0x000000e8a53c7223 */ /* 0x000fc4000001083c */
[----:B------:R-:W-:Y:S02]  /*7560*/  FADD.FTZ R223, RZ, R61 ;  /* 0x0000003dffdf7221 */ /* 0x000fe40000010000 */
[----:B------:R-:W-:Y:S02]  /*7570*/  FADD.FTZ R63, R190, R63 ;  /* 0x0000003fbe3f7221 */ /* 0x000fe40000010000 */
[C---:B------:R-:W-:Y:S02]  /*7580*/  FMUL.FTZ R70, R146.reuse, -R68 ;  /* 0x8000004492467220 */ /* 0x040fe40000410000 */
[----:B------:R-:W-:Y:S02]  /*7590*/  FADD.FTZ R231, R231, R60 ;  /* 0x0000003ce7e77221 */ /* 0x000fe40000010000 */
[----:B------:R-:W-:Y:S02]  /*75a0*/  FMUL.FTZ R62, R146, -R66 ;  /* 0x80000042923e7220 */ /* 0x000fe40000410000 */
[----:B------:R-:W-:-:S02]  /*75b0*/  FMUL.FTZ R60, R142, R223 ;  /* 0x000000df8e3c7220 */ /* 0x000fc40000410000 */
[CC--:B------:R-:W-:Y:S02]  /*75c0*/  FFMA.FTZ R65, R145.reuse, R63.reuse, -R70 ;  /* 0x0000003f91417223 */ /* 0x0c0fe40000010846 */
[C---:B------:R-:W-:Y:S02]  /*75d0*/  FMUL.FTZ R63, R146.reuse, -R63 ;  /* 0x8000003f923f7220 */ /* 0x040fe40000410000 */
[-C--:B------:R-:W-:Y:S02]  /*75e0*/  FFMA.FTZ R62, R145, R64.reuse, -R62 ;  /* 0x00000040913e7223 */ /* 0x080fe4000001083e */
[-C--:B------:R-:W-:Y:S02]  /*75f0*/  FFMA.FTZ R61, R163, R231.reuse, -R60 ;  /* 0x000000e7a33d7223 */ /* 0x080fe4000001083c */
[----:B------:R-:W-:Y:S02]  /*7600*/  FMUL.FTZ R64, R146, -R64 ;  /* 0x8000004092407220 */ /* 0x000fe40000410000 */
        /* <DEDUP_REMOVED lines=11> */
[----:B------:R-:W-:Y:S02]  /*76c0*/  FFMA.FTZ R66, R143, R62, -R66 ;  /* 0x0000003e8f427223 */ /* 0x000fe40000010842 */
[----:B------:R-:W-:-:S02]  /*76d0*/  FMUL.FTZ R60, R144, R222 ;  /* 0x000000de903c7220 */ /* 0x000fc40000410000 */
[C---:B------:R-:W-:Y:S02]  /*76e0*/  FMUL.FTZ R62, R144.reuse, -R62 ;  /* 0x8000003e903e7220 */ /* 0x040fe40000410000 */
[C---:B------:R-:W-:Y:S02]  /*76f0*/  FFMA.FTZ R61, R143.reuse, R222, R61 ;  /* 0x000000de8f3d7223 */ /* 0x040fe4000001003d */
[CC--:B------:R-:W-:Y:S02]  /*7700*/  FFMA.FTZ R63, R143.reuse, R65.reuse, -R70 ;  /* 0x000000418f3f7223 */ /* 0x0c0fe40000010846 */
[----:B------:R-:W-:Y:S02]  /*7710*/  FMUL.FTZ R65, R144, -R65 ;  /* 0x8000004190417220 */ /* 0x000fe40000410000 */
[C---:B------:R-:W-:Y:S02]  /*7720*/  FFMA.FTZ R60, R143.reuse, R230, -R60 ;  /* 0x000000e68f3c7223 */ /* 0x040fe4000001083c */
[----:B------:R-:W-:-:S02]  /*7730*/  FFMA.FTZ R64, R143, R64, R62 ;  /* 0x000000408f407223 */ /* 0x000fc4000001003e */
[----:B------:R-:W-:Y:S02]  /*7740*/  FADD.FTZ R221, RZ, R61 ;  /* 0x0000003dffdd7221 */ /* 0x000fe40000010000 */
[----:B------:R-:W-:Y:S02]  /*7750*/  FFMA.FTZ R68, R143, R68, R65 ;  /* 0x000000448f447223 */ /* 0x000fe40000010041 */
[----:B------:R-:W-:Y:S02]  /*7760*/  FADD.FTZ R229, R229, R60 ;  /* 0x0000003ce5e57221 */ /* 0x000fe40000010000 */
[----:B------:R-:W-:Y:S02]  /*7770*/  FMUL.FTZ R62, R142, -R64 ;  /* 0x800000408e3e7220 */ /* 0x000fe40000410000 */
[----:B------:R-:W-:Y:S02]  /*7780*/  FMUL.FTZ R60, R146, R221 ;  /* 0x000000dd923c7220 */ /* 0x000fe40000410000 */
[----:B------:R-:W-:-:S02]  /*7790*/  FADD.FTZ R68, -R193, R68 ;  /* 0x00000044c1447221 */ /* 0x000fc40000010100 */
[-C--:B------:R-:W-:Y:S02]  /*77a0*/  FFMA.FTZ R65, R163, R66.reuse, -R62 ;  /* 0x00000042a3417223 */ /* 0x080fe4000001083e */
[-C--:B------:R-:W-:Y:S02]  /*77b0*/  FFMA.FTZ R61, R145, R229.reuse, -R60 ;  /* 0x000000e5913d7223 */ /* 0x080fe4000001083c */
[----:B------:R-:W-:Y:S02]  /*77c0*/  FMUL.FTZ R66, R142, -R66 ;  /* 0x800000428e427220 */ /* 0x000fe40000410000 */
[----:B------:R-:W-:Y:S02]  /*77d0*/  FADD.FTZ R63, R194, R63 ;  /* 0x0000003fc23f7221 */ /* 0x000fe40000010000 */
[----:B------:R-:W-:Y:S02]  /*77e0*/  FMUL.FTZ R60, R142, -R68 ;  /* 0x800000448e3c7220 */ /* 0x000fe40000410000 */
[----:B------:R-:W-:-:S02]  /*77f0*/  FMUL.FTZ R62, R146, R229 ;  /* 0x000000e5923e7220 */ /* 0x000fc40000410000 */
[C---:B------:R-:W-:Y:S02]  /*7800*/  FFMA.FTZ R66, R163.reuse, R64, R66 ;  /* 0x00000040a3427223 */ /* 0x040fe40000010042 */
[----:B------:R-:W-:Y:S02]  /*7810*/  FFMA.FTZ R67, R163, R63, -R60 ;  /* 0x0000003fa3437223 */ /* 0x000fe4000001083c */
[----:B------:R-:W-:Y:S02]  /*7820*/  FFMA.FTZ R62, R145, R221, R62 ;  /* 0x000000dd913e7223 */ /* 0x000fe4000001003e */
[----:B------:R-:W-:Y:S02]  /*7830*/  FMUL.FTZ R63, R142, -R63 ;  /* 0x8000003f8e3f7220 */ /* 0x000fe40000410000 */
[----:B------:R-:W-:Y:S02]  /*7840*/  FADD.FTZ R228, R228, R61 ;  /* 0x0000003de4e47221 */ /* 0x000fe40000010000 */
[----:B------:R-:W-:-:S02]  /*7850*/  FMUL.FTZ R60, R164, -R66 ;  /* 0x80000042a43c7220 */ /* 0x000fc40000410000 */
[----:B------:R-:W-:Y:S02]  /*7860*/  FADD.FTZ R220, RZ, R62 ;  /* 0x0000003effdc7221 */ /* 0x000fe40000010000 */
[----:B------:R-:W-:Y:S02]  /*7870*/  FFMA.FTZ R68, R163, R68, R63 ;  /* 0x00000044a3447223 */ /* 0x000fe4000001003f */
[C---:B------:R-:W-:Y:S02]  /*7880*/  FMUL.FTZ R61, R148.reuse, R228 ;  /* 0x000000e4943d7220 */ /* 0x040fe40000410000 */
[----:B------:R-:W-:Y:S02]  /*7890*/  FFMA.FTZ R63, R165, R65, -R60 ;  /* 0x00000041a53f7223 */ /* 0x000fe4000001083c */
[----:B------:R-:W-:Y:S02]  /*78a0*/  FMUL.FTZ R60, R148, R220 ;  /* 0x000000dc943c7220 */ /* 0x000fe40000410000 */
[----:B------:R-:W-:-:S02]  /*78b0*/  FADD.FTZ R68, -R195, R68 ;  /* 0x00000044c3447221 */ /* 0x000fc40000010100 */
[C---:B------:R-:W-:Y:S02]  /*78c0*/  FFMA.FTZ R61, R147.reuse, R220, R61 ;  /* 0x000000dc933d7223 */ /* 0x040fe4000001003d */
[----:B------:R-:W-:Y:S02]  /*78d0*/  FFMA.FTZ R237, R147, R228, -R60 ;  /* 0x000000e493ed7223 */ /* 0x000fe4000001083c */
[----:B------:R-:W-:Y:S02]  /*78e0*/  FADD.FTZ R67, R196, R67 ;  /* 0x00000043c4437221 */ /* 0x000fe40000010000 */
[C---:B------:R-:W-:Y:S02]  /*78f0*/  FMUL.FTZ R62, R164.reuse, -R68 ;  /* 0x80000044a43e7220 */ /* 0x040fe40000410000 */
[----:B------:R-:W-:Y:S02]  /*7900*/  FADD.FTZ R219, RZ, R61 ;  /* 0x0000003dffdb7221 */ /* 0x000fe40000010000 */
[----:B------:R-:W-:-:S02]  /*7910*/  FMUL.FTZ R65, R164, -R65 ;  /* 0x80000041a4417220 */ /* 0x000fc40000410000 */
[----:B------:R-:W-:Y:S02]  /*7920*/  FADD.FTZ R237, R218, R237 ;  /* 0x000000eddaed7221 */ /* 0x000fe40000010000 */
[CC--:B------:R-:W-:Y:S02]  /*7930*/  FFMA.FTZ R61, R165.reuse, R67.reuse, -R62 ;  /* 0x00000043a53d7223 */ /* 0x0c0fe4000001083e */
[----:B------:R-:W-:Y:S02]  /*7940*/  FMUL.FTZ R67, R164, -R67 ;  /* 0x80000043a4437220 */ /* 0x000fe40000410000 */
[C---:B------:R-:W-:Y:S02]  /*7950*/  FMUL.FTZ R60, R150.reuse, R219 ;  /* 0x000000db963c7220 */ /* 0x040fe40000410000 */
[----:B------:R-:W-:Y:S02]  /*7960*/  FFMA.FTZ R65, R165, R66, R65 ;  /* 0x00000042a5417223 */ /* 0x000fe40000010041 */
[----:B------:R-:W-:-:S02]  /*7970*/  FMUL.FTZ R62, R150, R237 ;  /* 0x000000ed963e7220 */ /* 0x000fc40000410000 */
[----:B------:R-:W-:Y:S02]  /*7980*/  FFMA.FTZ R68, R165, R68, R67 ;  /* 0x00000044a5447223 */ /* 0x000fe40000010043 */
[C---:B------:R-:W-:Y:S02]  /*7990*/  FFMA.FTZ R60, R149.reuse, R237, -R60 ;  /* 0x000000ed953c7223 */ /* 0x040fe4000001083c */
[----:B------:R-:W-:Y:S02]  /*79a0*/  FMUL.FTZ R64, R166, -R65 ;  /* 0x80000041a6407220 */ /* 0x000fe40000410000 */
[----:B------:R-:W-:Y:S02]  /*79b0*/  FFMA.FTZ R62, R149, R219, R62 ;  /* 0x000000db953e7223 */ /* 0x000fe4000001003e */
[----:B------:R-:W-:Y:S02]  /*79c0*/  FADD.FTZ R68, -R197, R68 ;  /* 0x00000044c5447221 */ /* 0x000fe40000010100 */
[----:B------:R-:W-:-:S02]  /*79d0*/  FADD.FTZ R236, R217, R60 ;  /* 0x0000003cd9ec7221 */ /* 0x000fc40000010000 */
[-C--:B------:R-:W-:Y:S02]  /*79e0*/  FFMA.FTZ R66, R167, R63.reuse, -R64 ;  /* 0x0000003fa7427223 */ /* 0x080fe40000010840 */
[----:B------:R-:W-:Y:S02]  /*79f0*/  FMUL.FTZ R60, R166, -R63 ;  /* 0x8000003fa63c7220 */ /* 0x000fe40000410000 */
[----:B------:R-:W-:Y:S02]  /*7a00*/  FADD.FTZ R218, RZ, R62 ;  /* 0x0000003effda7221 */ /* 0x000fe40000010000 */
[----:B------:R-:W-:Y:S02]  /*7a10*/  FADD.FTZ R62, R198, R61 ;  /* 0x0000003dc63e7221 */ /* 0x000fe40000010000 */
[----:B------:R-:W-:Y:S02]  /*7a20*/  FMUL.FTZ R63, R166, -R68 ;  /* 0x80000044a63f7220 */ /* 0x000fe40000410000 */
[----:B------:R-:W-:-:S02]  /*7a30*/  FMUL.FTZ R61, R152, R236 ;  /* 0x000000ec983d7220 */ /* 0x000fc40000410000 */
[CC--:B------:R-:W-:Y:S02]  /*7a40*/  FFMA.FTZ R63, R167.reuse, R62.reuse, -R63 ;  /* 0x0000003ea73f7223 */ /* 0x0c0fe4000001083f */
[----:B------:R-:W-:Y:S02]  /*7a50*/  FMUL.FTZ R62, R166, -R62 ;  /* 0x8000003ea63e7220 */ /* 0x000fe40000410000 */
[C---:B------:R-:W-:Y:S02]  /*7a60*/  FFMA.FTZ R65, R167.reuse, R65, R60 ;  /* 0x00000041a7417223 */ /* 0x040fe4000001003c */
[----:B------:R-:W-:Y:S02]  /*7a70*/  FFMA.FTZ R62, R167, R68, R62 ;  /* 0x00000044a73e7223 */ /* 0x000fe4000001003e */
[-C--:B------:R-:W-:Y:S02]  /*7a80*/  FMUL.FTZ R60, R152, R218.reuse ;  /* 0x000000da983c7220 */ /* 0x080fe40000410000 */
[----:B------:R-:W-:-:S02]  /*7a90*/  FFMA.FTZ R61, R151, R218, R61 ;  /* 0x000000da973d7223 */ /* 0x000fc4000001003d */
[----:B------:R-:W-:Y:S02]  /*7aa0*/  FADD.FTZ R62, -R199, R62 ;  /* 0x0000003ec73e7221 */ /* 0x000fe40000010100 */
[----:B------:R-:W-:Y:S02]  /*7ab0*/  FADD.FTZ R63, R200, R63 ;  /* 0x0000003fc83f7221 */ /* 0x000fe40000010000 */
[----:B------:R-:W-:Y:S02]  /*7ac0*/  FFMA.FTZ R239, R151, R236, -R60 ;  /* 0x000000ec97ef7223 */ /* 0x000fe4000001083c */
[----:B------:R-:W-:Y:S02]  /*7ad0*/  FADD.FTZ R217, RZ, R61 ;  /* 0x0000003dffd97221 */ /* 0x000fe40000010000 */
[C---:B------:R-:W-:Y:S02]  /*7ae0*/  FMUL.FTZ R68, R168.reuse, -R62 ;  /* 0x8000003ea8447220 */ /* 0x040fe40000410000 */
[----:B------:R-:W-:-:S02]  /*7af0*/  FMUL.FTZ R61, R168, -R63 ;  /* 0x8000003fa83d7220 */ /* 0x000fc40000410000 */
[----:B------:R-:W-:Y:S02]  /*7b00*/  FADD.FTZ R239, R216, R239 ;  /* 0x000000efd8ef7221 */ /* 0x000fe40000010000 */
[C---:B------:R-:W-:Y:S02]  /*7b10*/  FFMA.FTZ R69, R169.reuse, R63, -R68 ;  /* 0x0000003fa9457223 */ /* 0x040fe40000010844 */
[C---:B------:R-:W-:Y:S02]  /*7b20*/  FMUL.FTZ R60, R154.reuse, R217 ;  /* 0x000000d99a3c7220 */ /* 0x040fe40000410000 */
[----:B------:R-:W-:Y:S01]  /*7b30*/  FFMA.FTZ R68, R169, R62, R61 ;  /* 0x0000003ea9447223 */ /* 0x000fe2000001003d */
[----:B------:R-:W-:Y:S01]  /*7b40*/  HFMA2.MMA R61, -RZ, RZ, 0, 0 ;  /* 0x00000000ff3d7435 */ /* 0x000fe200000001ff */
[----:B------:R-:W-:Y:S02]  /*7b50*/  FMUL.FTZ R62, R154, R239 ;  /* 0x000000ef9a3e7220 */ /* 0x000fe40000410000 */
[----:B------:R-:W-:-:S02]  /*7b60*/  FMUL.FTZ R64, R168, -R65 ;  /* 0x80000041a8407220 */ /* 0x000fc40000410000 */
[C---:B------:R-:W-:Y:S02]  /*7b70*/  FFMA.FTZ R60, R153.reuse, R239, -R60 ;  /* 0x000000ef993c7223 */ /* 0x040fe4000001083c */
[----:B------:R-:W-:Y:S02]  /*7b80*/  FFMA.FTZ R216, R153, R217, R62 ;  /* 0x000000d999d87223 */ /* 0x000fe4000001003e */
[-C--:B------:R-:W-:Y:S01]  /*7b90*/  FFMA.FTZ R64, R169, R66.reuse, -R64 ;  /* 0x00000042a9407223 */ /* 0x080fe20000010840 */
[----:B------:R-:W-:Y:S01]  /*7ba0*/  CS2R R62, SRZ ;  /* 0x00000000003e7805 */ /* 0x000fe2000001ff00 */
[----:B------:R-:W-:Y:S02]  /*7bb0*/  FMUL.FTZ R66, R168, -R66 ;  /* 0x80000042a8427220 */ /* 0x000fe40000410000 */
[----:B------:R-:W-:Y:S01]  /*7bc0*/  FADD.FTZ R238, R211, R60 ;  /* 0x0000003cd3ee7221 */ /* 0x000fe20000010000 */
[----:B------:R-:W-:Y:S01]  /*7bd0*/  MOV R60, 0x3f800000 ;  /* 0x3f800000003c7802 */ /* 0x000fe20000000f00 */
[----:B------:R-:W-:-:S02]  /*7be0*/  FADD.FTZ R216, RZ, R216 ;  /* 0x000000d8ffd87221 */ /* 0x000fc40000010000 */
[----:B------:R-:W-:Y:S02]  /*7bf0*/  FFMA.FTZ R67, R169, R65, R66 ;  /* 0x00000041a9437223 */ /* 0x000fe40000010042 */
[C---:B------:R-:W-:Y:S01]  /*7c00*/  FMUL.FTZ R66, R156.reuse, R238 ;  /* 0x000000ee9c427220 */ /* 0x040fe20000410000 */
[----:B------:R0:W1:Y:S01]  /*7c10*/  @!P0 LDS.128 R60, [R140.X16+0x3910] ;  /* 0x003910008c3c8984 */ /* 0x000062000000cc00 */
[-C--:B------:R-:W-:Y:S01]  /*7c20*/  FMUL.FTZ R65, R156, R216.reuse ;  /* 0x000000d89c417220 */ /* 0x080fe20000410000 */
[----:B------:R-:W-:Y:S01]  /*7c30*/  ISETP.GT.U32.AND P0, PT, R8, 0x1f, PT ;  /* 0x0000001f0800780c */ /* 0x000fe20003f04070 */
[C---:B------:R-:W-:Y:S02]  /*7c40*/  FFMA.FTZ R211, R155.reuse, R216, R66 ;  /* 0x000000d89bd37223 */ /* 0x040fe40000010042 */
[----:B------:R-:W-:Y:S02]  /*7c50*/  FADD.FTZ R69, R202, R69 ;  /* 0x00000045ca457221 */ /* 0x000fe40000010000 */
[----:B------:R-:W-:-:S02]  /*7c60*/  FFMA.FTZ R66, R155, R238, -R65 ;  /* 0x000000ee9b427223 */ /* 0x000fc40000010841 */
[----:B------:R-:W-:Y:S02]  /*7c70*/  FADD.FTZ R68, -R201, R68 ;  /* 0x00000044c9447221 */ /* 0x000fe40000010100 */
[----:B------:R-:W-:Y:S02]  /*7c80*/  FADD.FTZ R211, RZ, R211 ;  /* 0x000000d3ffd37221 */ /* 0x000fe40000010000 */
[C---:B------:R-:W-:Y:S02]  /*7c90*/  FMUL.FTZ R65, R170.reuse, -R69 ;  /* 0x80000045aa417220 */ /* 0x040fe40000410000 */
[----:B------:R-:W-:Y:S02]  /*7ca0*/  FADD.FTZ R241, R83, R66 ;  /* 0x0000004253f17221 */ /* 0x000fe40000010000 */
[----:B------:R-:W-:Y:S02]  /*7cb0*/  FMUL.FTZ R70, R170, -R68 ;  /* 0x80000044aa467220 */ /* 0x000fe40000410000 */
[----:B------:R-:W-:-:S02]  /*7cc0*/  FMUL.FTZ R66, R158, R211 ;  /* 0x000000d39e427220 */ /* 0x000fc40000410000 */
[----:B------:R-:W-:Y:S02]  /*7cd0*/  FFMA.FTZ R72, R171, R68, R65 ;  /* 0x00000044ab487223 */ /* 0x000fe40000010041 */
[-C--:B------:R-:W-:Y:S02]  /*7ce0*/  FMUL.FTZ R68, R158, R241.reuse ;  /* 0x000000f19e447220 */ /* 0x080fe40000410000 */
[C---:B------:R-:W-:Y:S02]  /*7cf0*/  FFMA.FTZ R66, R157.reuse, R241, -R66 ;  /* 0x000000f19d427223 */ /* 0x040fe40000010842 */
[----:B------:R-:W-:Y:S02]  /*7d00*/  FFMA.FTZ R68, R157, R211, R68 ;  /* 0x000000d39d447223 */ /* 0x000fe40000010044 */
[----:B------:R-:W-:Y:S02]  /*7d10*/  FFMA.FTZ R71, R171, R69, -R70 ;  /* 0x00000045ab477223 */ /* 0x000fe40000010846 */
[----:B------:R-:W-:-:S02]  /*7d20*/  FMUL.FTZ R69, R170, -R67 ;  /* 0x80000043aa457220 */ /* 0x000fc40000410000 */
[----:B------:R-:W-:Y:S02]  /*7d30*/  FADD.FTZ R242, R205, R66 ;  /* 0x00000042cdf27221 */ /* 0x000fe40000010000 */
[----:B------:R-:W-:Y:S02]  /*7d40*/  FADD.FTZ R240, RZ, R68 ;  /* 0x00000044fff07221 */ /* 0x000fe40000010000 */
[-C--:B------:R-:W-:Y:S02]  /*7d50*/  FMUL.FTZ R70, R170, -R64.reuse ;  /* 0x80000040aa467220 */ /* 0x080fe40000410000 */
[----:B------:R-:W-:Y:S02]  /*7d60*/  FFMA.FTZ R64, R171, R64, -R69 ;  /* 0x00000040ab407223 */ /* 0x000fe40000010845 */
[C---:B------:R-:W-:Y:S02]  /*7d70*/  FMUL.FTZ R69, R160.reuse, R242 ;  /* 0x000000f2a0457220 */ /* 0x040fe40000410000 */
[----:B------:R-:W-:-:S02]  /*7d80*/  FMUL.FTZ R68, R160, R240 ;  /* 0x000000f0a0447220 */ /* 0x000fc40000410000 */
[C---:B------:R-:W-:Y:S02]  /*7d90*/  FFMA.FTZ R69, R159.reuse, R240, R69 ;  /* 0x000000f09f457223 */ /* 0x040fe40000010045 */
[----:B------:R-:W-:Y:S02]  /*7da0*/  FFMA.FTZ R243, R159, R242, -R68 ;  /* 0x000000f29ff37223 */ /* 0x000fe40000010844 */
[----:B------:R-:W-:Y:S02]  /*7db0*/  FADD.FTZ R205, RZ, R69 ;  /* 0x00000045ffcd7221 */ /* 0x000fe40000010000 */
[----:B------:R-:W-:Y:S02]  /*7dc0*/  FADD.FTZ R243, R82, R243 ;  /* 0x000000f352f37221 */ /* 0x000fe40000010000 */
[----:B------:R-:W-:Y:S02]  /*7dd0*/  FFMA.FTZ R65, R171, R67, R70 ;  /* 0x00000043ab417223 */ /* 0x000fe40000010046 */
[----:B------:R-:W-:-:S02]  /*7de0*/  FADD.FTZ R67, -R203, R72 ;  /* 0x00000048cb437221 */ /* 0x000fc40000010100 */
[----:B------:R-:W-:Y:S02]  /*7df0*/  FADD.FTZ R66, R204, R71 ;  /* 0x00000047cc427221 */ /* 0x000fe40000010000 */
[C---:B------:R-:W-:Y:S02]  /*7e00*/  FMUL.FTZ R68, R162.reuse, R205 ;  /* 0x000000cda2447220 */ /* 0x040fe40000410000 */
[-C--:B------:R-:W-:Y:S01]  /*7e10*/  FMUL.FTZ R70, R162, R243.reuse ;  /* 0x000000f3a2467220 */ /* 0x080fe20000410000 */
[----:B------:R0:W-:Y:S01]  /*7e20*/  STS.128 [R172.X16+0x1b10], R64 ;  /* 0x001b1040ac007388 */ /* 0x0001e2000000cc00 */
[C---:B------:R-:W-:Y:S02]  /*7e30*/  FFMA.FTZ R69, R161.reuse, R243, -R68 ;  /* 0x000000f3a1457223 */ /* 0x040fe40000010844 */
[----:B------:R-:W-:Y:S02]  /*7e40*/  FFMA.FTZ R70, R161, R205, R70 ;  /* 0x000000cda1467223 */ /* 0x000fe40000010046 */
[----:B------:R-:W-:-:S02]  /*7e50*/  FADD.FTZ R244, R210, R69 ;  /* 0x00000045d2f47221 */ /* 0x000fc40000010000 */
[----:B------:R-:W-:Y:S01]  /*7e60*/  FADD.FTZ R210, RZ, R70 ;  /* 0x00000046ffd27221 */ /* 0x000fe20000010000 */
        /* <DEDUP_REMOVED lines=22> */
[C---:B------:R-:W-:Y:S02]  /*7fd0*/  FMUL.FTZ R64, R73.reuse, R65 ;  /* 0x0000004149407220 */ /* 0x040fe40000410000 */
[----:B------:R-:W-:Y:S02]  /*7fe0*/  FMUL.FTZ R73, R73, R71 ;  /* 0x0000004749497220 */ /* 0x000fe40000410000 */
[----:B------:R-:W-:-:S02]  /*7ff0*/  FFMA.FTZ R67, R72, R66, -R67 ;  /* 0x0000004248437223 */ /* 0x000fc40000010843 */
[----:B------:R-:W-:Y:S02]  /*8000*/  FFMA.FTZ R73, R72, R65, R73 ;  /* 0x0000004148497223 */ /* 0x000fe40000010049 */
[----:B------:R-:W-:Y:S02]  /*8010*/  FADD.FTZ R67, R74, R67 ;  /* 0x000000434a437221 */ /* 0x000fe40000010000 */
[C---:B--2---:R-:W-:Y:S02]  /*8020*/  FMUL.FTZ R65, R77.reuse, R75 ;  /* 0x0000004b4d417220 */ /* 0x044fe40000410000 */
[----:B------:R-:W-:Y:S02]  /*8030*/  FFMA.FTZ R64, R72, R71, -R64 ;  /* 0x0000004748407223 */ /* 0x000fe40000010840 */
[----:B------:R-:W-:Y:S02]  /*8040*/  FFMA.FTZ R69, R76, R67, -R65 ;  /* 0x000000434c457223 */ /* 0x000fe40000010841 */
[----:B------:R-:W-:-:S02]  /*8050*/  FMUL.FTZ R65, R77, R73 ;  /* 0x000000494d417220 */ /* 0x000fc40000410000 */
[C---:B------:R-:W-:Y:S02]  /*8060*/  FMUL.FTZ R67, R77.reuse, R67 ;  /* 0x000000434d437220 */ /* 0x040fe40000410000 */
[-C--:B------:R-:W-:Y:S02]  /*8070*/  FMUL.FTZ R77, R77, R64.reuse ;  /* 0x000000404d4d7220 */ /* 0x080fe40000410000 */
[C---:B------:R-:W-:Y:S02]  /*8080*/  FFMA.FTZ R71, R76.reuse, R64, -R65 ;  /* 0x000000404c477223 */ /* 0x040fe40000010841 */
[C---:B------:R-:W-:Y:S02]  /*8090*/  FFMA.FTZ R64, R76.reuse, R75, R67 ;  /* 0x0000004b4c407223 */ /* 0x040fe40000010043 */
[----:B------:R-:W-:Y:S02]  /*80a0*/  FFMA.FTZ R77, R76, R73, R77 ;  /* 0x000000494c4d7223 */ /* 0x000fe4000001004d */
[----:B------:R-:W-:Y:S01]  /*80b0*/  FADD.FTZ R76, R78, R69 ;  /* 0x000000454e4c7221 */ /* 0x000fe20000010000 */
[----:B------:R-:W-:Y:S01]  /*80c0*/  MOV R78, R71 ;  /* 0x00000047004e7202 */ /* 0x000fe20000000f00 */
[----:B------:R-:W-:Y:S01]  /*80d0*/  FADD.FTZ R75, R79, R64 ;  /* 0x000000404f4b7221 */ /* 0x000fe20000010000 */
[----:B------:R-:W-:Y:S05]  /*80e0*/  BRA.DIV ~URZ, `(.L_x_178) ;  /* 0x000066227f007947 */ /* 0x000fea000b800000 */
[----:B------:R0:W1:Y:S02]  /*80f0*/  SHFL.DOWN PT, R68, R71, 0x1, 0x1f ;  /* 0x08201f0047447f89 */ /* 0x00006400000e0000 */
.L_x_216:
[----:B------:R-:W-:Y:S05]  /*8100*/  BRA.DIV ~URZ, `(.L_x_179) ;  /* 0x000066727f007947 */ /* 0x000fea000b800000 */
[----:B------:R2:W3:Y:S04]  /*8110*/  SHFL.DOWN PT, R69, R77, 0x1, 0x1f ;  /* 0x08201f004d457f89 */ /* 0x0004e800000e0000 */
[----:B------:R2:W4:Y:S04]  /*8120*/  SHFL.DOWN PT, R70, R76, 0x1, 0x1f ;  /* 0x08201f004c467f89 */ /* 0x00052800000e0000 */
[----:B------:R2:W0:Y:S02]  /*8130*/  SHFL.DOWN PT, R80, R75, 0x1, 0x1f ;  /* 0x08201f004b507f89 */ /* 0x00042400000e0000 */
.L_x_217:
[----:B------:R-:W-:Y:S01]  /*8140*/  BSSY B1, `(.L_x_180) ;  /* 0x000000e000017945 */ /* 0x000fe20003800000 */
[----:B------:R-:W-:Y:S01]  /*8150*/  ISETP.GT.U32.AND P1, PT, R85, 0x1d, PT ;  /* 0x0000001d5500780c */ /* 0x000fe20003f24070 */
[----:B------:R-:W-:Y:S07]  /*8160*/  @!P0 BRA `(.L_x_181) ;  /* 0x000000b000008947 */ /* 0x000fee0003800000 */
[C---:B0-----:R-:W-:Y:S02]  /*8170*/  FMUL.FTZ R65, R77.reuse, R80 ;  /* 0x000000504d417220 */ /* 0x041fe40000410000 */
[----:B----4-:R-:W-:-:S02]  /*8180*/  FMUL.FTZ R71, R77, R70 ;  /* 0x000000464d477220 */ /* 0x010fc40000410000 */
[C---:B------:R-:W-:Y:S02]  /*8190*/  FFMA.FTZ R67, R78.reuse, R70, -R65 ;  /* 0x000000464e437223 */ /* 0x040fe40000010841 */
[CC--:B---3--:R-:W-:Y:S02]  /*81a0*/  FMUL.FTZ R65, R77.reuse, R69.reuse ;  /* 0x000000454d417220 */ /* 0x0c8fe40000410000 */
[-C--:B-12---:R-:W-:Y:S02]  /*81b0*/  FMUL.FTZ R77, R77, R68.reuse ;  /* 0x000000444d4d7220 */ /* 0x086fe40000410000 */
[C---:B------:R-:W-:Y:S02]  /*81c0*/  FFMA.FTZ R65, R78.reuse, R68, -R65 ;  /* 0x000000444e417223 */ /* 0x040fe40000010841 */
[C---:B------:R-:W-:Y:S02]  /*81d0*/  FFMA.FTZ R80, R78.reuse, R80, R71 ;  /* 0x000000504e507223 */ /* 0x040fe40000010047 */
[----:B------:R-:W-:Y:S01]  /*81e0*/  FFMA.FTZ R77, R78, R69, R77 ;  /* 0x000000454e4d7223 */ /* 0x000fe2000001004d */
[----:B------:R-:W-:Y:S01]  /*81f0*/  MOV R78, R65 ;  /* 0x00000041004e7202 */ /* 0x000fe20000000f00 */
[----:B------:R-:W-:-:S02]  /*8200*/  FADD.FTZ R76, R76, R67 ;  /* 0x000000434c4c7221 */ /* 0x000fc40000010000 */
[----:B------:R-:W-:Y:S02]  /*8210*/  FADD.FTZ R75, R75, R80 ;  /* 0x000000504b4b7221 */ /* 0x000fe40000010000 */
.L_x_181:
[----:B------:R-:W-:Y:S05]  /*8220*/  BSYNC B1 ;  /* 0x0000000000017941 */ /* 0x000fea0003800000 */
.L_x_180:
[----:B------:R-:W-:Y:S05]  /*8230*/  BRA.DIV ~URZ, `(.L_x_182) ;  /* 0x000066927f007947 */ /* 0x000fea000b800000 */
[----:B-1----:R1:W2:Y:S04]  /*8240*/  SHFL.DOWN PT, R68, R78, 0x2, 0x1f ;  /* 0x08401f004e447f89 */ /* 0x0022a800000e0000 */
[----:B---3--:R1:W3:Y:S04]  /*8250*/  SHFL.DOWN PT, R69, R77, 0x2, 0x1f ;  /* 0x08401f004d457f89 */ /* 0x0082e800000e0000 */
[----:B----4-:R1:W4:Y:S04]  /*8260*/  SHFL.DOWN PT, R70, R76, 0x2, 0x1f ;  /* 0x08401f004c467f89 */ /* 0x01032800000e0000 */
[----:B0-----:R1:W0:Y:S02]  /*8270*/  SHFL.DOWN PT, R80, R75, 0x2, 0x1f ;  /* 0x08401f004b507f89 */ /* 0x00122400000e0000 */
.L_x_218:
[----:B------:R-:W-:Y:S01]  /*8280*/  BSSY B1, `(.L_x_183) ;  /* 0x000000e000017945 */ /* 0x000fe20003800000 */
[----:B------:R-:W-:Y:S01]  /*8290*/  ISETP.GT.U32.AND P0, PT, R85, 0x1b, PT ;  /* 0x0000001b5500780c */ /* 0x000fe20003f04070 */
[----:B------:R-:W-:Y:S07]  /*82a0*/  @P1 BRA `(.L_x_184) ;  /* 0x000000b000001947 */ /* 0x000fee0003800000 */
        /* <DEDUP_REMOVED lines=11> */
.L_x_184:
[----:B------:R-:W-:Y:S05]  /*8360*/  BSYNC B1 ;  /* 0x0000000000017941 */ /* 0x000fea0003800000 */
.L_x_183:
[----:B------:R-:W-:Y:S05]  /*8370*/  BRA.DIV ~URZ, `(.L_x_185) ;  /* 0x000067127f007947 */ /* 0x000fea000b800000 */
[----:B--2---:R2:W1:Y:S02]  /*8380*/  SHFL.DOWN PT, R68, R78, 0x4, 0x1f ;  /* 0x08801f004e447f89 */ /* 0x00446400000e0000 */
.L_x_219:
[----:B------:R-:W-:Y:S05]  /*8390*/  BRA.DIV ~URZ, `(.L_x_186) ;  /* 0x000067727f007947 */ /* 0x000fea000b800000 */
[----:B---3--:R3:W2:Y:S04]  /*83a0*/  SHFL.DOWN PT, R69, R77, 0x4, 0x1f ;  /* 0x08801f004d457f89 */ /* 0x0086a800000e0000 */
[----:B----4-:R3:W4:Y:S04]  /*83b0*/  SHFL.DOWN PT, R70, R76, 0x4, 0x1f ;  /* 0x08801f004c467f89 */ /* 0x01072800000e0000 */
[----:B0-----:R3:W0:Y:S02]  /*83c0*/  SHFL.DOWN PT, R80, R75, 0x4, 0x1f ;  /* 0x08801f004b507f89 */ /* 0x00162400000e0000 */
.L_x_220:
[----:B------:R-:W-:Y:S01]  /*83d0*/  BSSY B1, `(.L_x_187) ;  /* 0x000000e000017945 */ /* 0x000fe20003800000 */
[----:B------:R-:W-:Y:S01]  /*83e0*/  ISETP.GT.U32.AND P1, PT, R85, 0x17, PT ;  /* 0x000000175500780c */ /* 0x000fe20003f24070 */
[----:B------:R-:W-:Y:S07]  /*83f0*/  @P0 BRA `(.L_x_188) ;  /* 0x000000b000000947 */ /* 0x000fee0003800000 */
        /* <DEDUP_REMOVED lines=11> */
.L_x_188:
[----:B------:R-:W-:Y:S05]  /*84b0*/  BSYNC B1 ;  /* 0x0000000000017941 */ /* 0x000fea0003800000 */
.L_x_187:
[----:B------:R-:W-:Y:S05]  /*84c0*/  BRA.DIV ~URZ, `(.L_x_189) ;  /* 0x000067927f007947 */ /* 0x000fea000b800000 */
[----:B-1----:R1:W3:Y:S04]  /*84d0*/  SHFL.DOWN PT, R68, R78, 0x8, 0x1f ;  /* 0x09001f004e447f89 */ /* 0x0022e800000e0000 */
[----:B--2---:R1:W2:Y:S04]  /*84e0*/  SHFL.DOWN PT, R69, R77, 0x8, 0x1f ;  /* 0x09001f004d457f89 */ /* 0x0042a800000e0000 */
[----:B----4-:R1:W4:Y:S04]  /*84f0*/  SHFL.DOWN PT, R70, R76, 0x8, 0x1f ;  /* 0x09001f004c467f89 */ /* 0x01032800000e0000 */
[----:B0-----:R1:W0:Y:S02]  /*8500*/  SHFL.DOWN PT, R80, R75, 0x8, 0x1f ;  /* 0x09001f004b507f89 */ /* 0x00122400000e0000 */
.L_x_221:
        /* <DEDUP_REMOVED lines=14> */
.L_x_191:
[----:B------:R-:W-:Y:S05]  /*85f0*/  BSYNC B1 ;  /* 0x0000000000017941 */ /* 0x000fea0003800000 */
.L_x_190:
[----:B------:R-:W-:Y:S05]  /*8600*/  BRA.DIV ~URZ, `(.L_x_192) ;  /* 0x000068127f007947 */ /* 0x000fea000b800000 */
[----:B---3--:R3:W1:Y:S02]  /*8610*/  SHFL.DOWN PT, R68, R78, 0x10, 0x1f ;  /* 0x0a001f004e447f89 */ /* 0x00866400000e0000 */
.L_x_222:
[----:B------:R-:W-:Y:S05]  /*8620*/  BRA.DIV ~URZ, `(.L_x_193) ;  /* 0x000068727f007947 */ /* 0x000fea000b800000 */
[----:B--2---:R2:W3:Y:S04]  /*8630*/  SHFL.DOWN PT, R69, R77, 0x10, 0x1f ;  /* 0x0a001f004d457f89 */ /* 0x0044e800000e0000 */
[----:B----4-:R2:W4:Y:S04]  /*8640*/  SHFL.DOWN PT, R70, R76, 0x10, 0x1f ;  /* 0x0a001f004c467f89 */ /* 0x01052800000e0000 */
[----:B0-----:R2:W0:Y:S02]  /*8650*/  SHFL.DOWN PT, R80, R75, 0x10, 0x1f ;  /* 0x0a001f004b507f89 */ /* 0x00142400000e0000 */
.L_x_223:
[----:B------:R-:W-:Y:S01]  /*8660*/  BSSY B1, `(.L_x_194) ;  /* 0x000000d000017945 */ /* 0x000fe20003800000 */
[----:B------:R-:W-:Y:S05]  /*8670*/  @P0 BRA `(.L_x_195) ;  /* 0x000000b000000947 */ /* 0x000fea0003800000 */
        /* <DEDUP_REMOVED lines=11> */
.L_x_195:
[----:B------:R-:W-:Y:S05]  /*8730*/  BSYNC B1 ;  /* 0x0000000000017941 */ /* 0x000fea0003800000 */
.L_x_194:
[----:B------:R-:W-:Y:S05]  /*8740*/  BRA.DIV ~URZ, `(.L_x_196) ;  /* 0x000068a27f007947 */ /* 0x000fea000b800000 */
[----:B------:R-:W5:Y:S04]  /*8750*/  SHFL.IDX PT, R64, R77, RZ, 0x1f ;  /* 0x00001fff4d407589 */ /* 0x000f6800000e0000 */
[----:B------:R-:W2:Y:S04]  /*8760*/  SHFL.IDX PT, R252, R78, RZ, 0x1f ;  /* 0x00001fff4efc7589 */ /* 0x000ea800000e0000 */
[----:B------:R-:W4:Y:S04]  /*8770*/  SHFL.DOWN PT, R73, R77, 0x1, 0x1f ;  /* 0x08201f004d497f89 */ /* 0x000f2800000e0000 */
[----:B------:R-:W3:Y:S04]  /*8780*/  SHFL.DOWN PT, R72, R78, 0x1, 0x1f ;  /* 0x08201f004e487f89 */ /* 0x000ee800000e0000 */
[----:B------:R-:W1:Y:S04]  /*8790*/  SHFL.IDX PT, R250, R76, RZ, 0x1f ;  /* 0x00001fff4cfa7589 */ /* 0x000e6800000e0000 */
[----:B---3--:R-:W3:Y:S04]  /*87a0*/  SHFL.DOWN PT, R69, R76, 0x1, 0x1f ;  /* 0x08201f004c457f89 */ /* 0x008ee800000e0000 */
        /* <DEDUP_REMOVED lines=10> */
[----:B-1----:R-:W1:Y:S04]  /*8850*/  SHFL.IDX PT, R77, R61, RZ, 0x1f ;  /* 0x00001fff3d4d7589 */ /* 0x002e6800000e0000 */
[----:B------:R5:W0:Y:S02]  /*8860*/  SHFL.IDX PT, R79, R60, RZ, 0x1f ;  /* 0x00001fff3c4f7589 */ /* 0x000a2400000e0000 */
[----:B-----5:R-:W-:-:S02]  /*8870*/  FMUL.FTZ R60, R61, R64 ;  /* 0x000000403d3c7220 */ /* 0x020fc40000410000 */
.L_x_224:
[----:B---34-:R-:W-:Y:S01]  /*8880*/  ISETP.NE.AND P0, PT, R8, 0x1f, PT ;  /* 0x0000001f0800780c */ /* 0x018fe20003f05270 */
[----:B------:R-:W-:Y:S01]  /*8890*/  BSSY B1, `(.L_x_197) ;  /* 0x000000f000017945 */ /* 0x000fe20003800000 */
[----:B0-----:R-:W-:-:S02]  /*88a0*/  MOV R76, R79 ;  /* 0x0000004f004c7202 */ /* 0x001fc40000000f00 */
[----:B--2---:R-:W-:Y:S02]  /*88b0*/  MOV R78, R74 ;  /* 0x0000004a004e7202 */ /* 0x004fe40000000f00 */
[----:B------:R-:W-:-:S07]  /*88c0*/  MOV R79, R65 ;  /* 0x00000041004f7202 */ /* 0x000fce0000000f00 */
[----:B------:R-:W-:Y:S05]  /*88d0*/  @!P0 BRA `(.L_x_198) ;  /* 0x000000a000008947 */ /* 0x000fea0003800000 */
[-C--:B------:R-:W-:Y:S02]  /*88e0*/  FMUL.FTZ R63, R79, R73.reuse ;  /* 0x000000494f3f7220 */ /* 0x080fe40000410000 */
[CC--:B------:R-:W-:Y:S02]  /*88f0*/  FMUL.FTZ R62, R78.reuse, R73.reuse ;  /* 0x000000494e3e7220 */ /* 0x0c0fe40000410000 */
[-C--:B------:R-:W-:Y:S02]  /*8900*/  FFMA.FTZ R78, R78, R72.reuse, -R63 ;  /* 0x000000484e4e7223 */ /* 0x080fe4000001083f */
[-C--:B-1----:R-:W-:Y:S02]  /*8910*/  FMUL.FTZ R63, R77, R73.reuse ;  /* 0x000000494d3f7220 */ /* 0x082fe40000410000 */
[----:B------:R-:W-:Y:S02]  /*8920*/  FFMA.FTZ R79, R79, R72, R62 ;  /* 0x000000484f4f7223 */ /* 0x000fe4000001003e */
[----:B------:R-:W-:-:S02]  /*8930*/  FMUL.FTZ R73, R76, R73 ;  /* 0x000000494c497220 */ /* 0x000fc40000410000 */
[-C--:B------:R-:W-:Y:S02]  /*8940*/  FFMA.FTZ R76, R76, R72.reuse, -R63 ;  /* 0x000000484c4c7223 */ /* 0x080fe4000001083f */
[----:B------:R-:W-:Y:S02]  /*8950*/  FFMA.FTZ R77, R77, R72, R73 ;  /* 0x000000484d4d7223 */ /* 0x000fe40000010049 */
[----:B------:R-:W-:Y:S02]  /*8960*/  FADD.FTZ R78, R78, R69 ;  /* 0x000000454e4e7221 */ /* 0x000fe40000010000 */
[----:B------:R-:W-:Y:S02]  /*8970*/  FADD.FTZ R79, R79, R80 ;  /* 0x000000504f4f7221 */ /* 0x000fe40000010000 */
.L_x_198:
[----:B------:R-:W-:Y:S05]  /*8980*/  BSYNC B1 ;  /* 0x0000000000017941 */ /* 0x000fea0003800000 */
.L_x_197:
[----:B------:R-:W0:Y:S01]  /*8990*/  LDS.128 R72, [R245+0x1b40] ;  /* 0x001b4000f5487984 */ /* 0x000e220000000c00 */
[----:B------:R-:W-:Y:S02]  /*89a0*/  FFMA.FTZ R61, R61, R252, R248 ;  /* 0x000000fc3d3d7223 */ /* 0x000fe400000100f8 */
[----:B------:R-:W-:Y:S01]  /*89b0*/  FADD.FTZ R60, -R60, R249 ;  /* 0x000000f93c3c7221 */ /* 0x000fe20000010100 */
[----:B------:R-:W2:Y:S04]  /*89c0*/  LDS.128 R68, [R245+0x1b30] ;  /* 0x001b3000f5447984 */ /* 0x000ea80000000c00 */
[----:B------:R-:W3:Y:S04]  /*89d0*/  LDS.128 R64, [R245+0x1b20] ;  /* 0x001b2000f5407984 */ /* 0x000ee80000000c00 */
[----:B-1----:R1:W-:Y:S01]  /*89e0*/  STS.128 [R245+0x1b40], R76 ;  /* 0x001b404cf5007388 */ /* 0x0023e20000000c00 */
[----:B0-----:R-:W-:-:S02]  /*89f0*/  FMUL.FTZ R62, R73, R78 ;  /* 0x0000004e493e7220 */ /* 0x001fc40000410000 */
[-C--:B------:R-:W-:Y:S02]  /*8a00*/  FMUL.FTZ R63, R73, R79.reuse ;  /* 0x0000004f493f7220 */ /* 0x080fe40000410000 */
[C---:B------:R-:W-:Y:S02]  /*8a10*/  FFMA.FTZ R62, R72.reuse, R79, R62 ;  /* 0x0000004f483e7223 */ /* 0x040fe4000001003e */
[----:B------:R-:W-:Y:S02]  /*8a20*/  FFMA.FTZ R63, R72, R78, -R63 ;  /* 0x0000004e483f7223 */ /* 0x000fe4000001083f */
[----:B------:R-:W-:Y:S02]  /*8a30*/  FADD.FTZ R83, R75, R62 ;  /* 0x0000003e4b537221 */ /* 0x000fe40000010000 */
[----:B------:R-:W-:Y:S02]  /*8a40*/  FADD.FTZ R82, R74, R63 ;  /* 0x0000003f4a527221 */ /* 0x000fe40000010000 */
[----:B------:R-:W-:-:S02]  /*8a50*/  FMUL.FTZ R81, R73, R77 ;  /* 0x0000004d49517220 */ /* 0x000fc40000410000 */
[----:B------:R-:W-:Y:S02]  /*8a60*/  FMUL.FTZ R73, R73, R76 ;  /* 0x0000004c49497220 */ /* 0x000fe40000410000 */
[C---:B--2---:R-:W-:Y:S02]  /*8a70*/  FMUL.FTZ R63, R69.reuse, R83 ;  /* 0x00000053453f7220 */ /* 0x044fe40000410000 */
[----:B------:R-:W-:Y:S02]  /*8a80*/  FMUL.FTZ R62, R69, R82 ;  /* 0x00000052453e7220 */ /* 0x000fe40000410000 */
[C---:B------:R-:W-:Y:S02]  /*8a90*/  FFMA.FTZ R80, R72.reuse, R76, -R81 ;  /* 0x0000004c48507223 */ /* 0x040fe40000010851 */
[----:B------:R-:W-:Y:S02]  /*8aa0*/  FFMA.FTZ R81, R72, R77, R73 ;  /* 0x0000004d48517223 */ /* 0x000fe40000010049 */
[----:B-1----:R-:W-:-:S02]  /*8ab0*/  FFMA.FTZ R77, R68, R82, -R63 ;  /* 0x00000052444d7223 */ /* 0x002fc4000001083f */
[----:B------:R-:W-:Y:S01]  /*8ac0*/  FFMA.FTZ R62, R68, R83, R62 ;  /* 0x00000053443e7223 */ /* 0x000fe2000001003e */
[----:B------:R0:W-:Y:S01]  /*8ad0*/  STS.128 [R245+0x1b30], R80 ;  /* 0x001b3050f5007388 */ /* 0x0001e20000000c00 */
[----:B------:R-:W-:Y:S02]  /*8ae0*/  FMUL.FTZ R63, R69, R81 ;  /* 0x00000051453f7220 */ /* 0x000fe40000410000 */
[----:B------:R-:W-:Y:S02]  /*8af0*/  FADD.FTZ R74, R70, R77 ;  /* 0x0000004d464a7221 */ /* 0x000fe40000010000 */
[----:B------:R-:W-:Y:S02]  /*8b00*/  FADD.FTZ R75, R71, R62 ;  /* 0x0000003e474b7221 */ /* 0x000fe40000010000 */
[-C--:B------:R-:W-:Y:S02]  /*8b10*/  FMUL.FTZ R73, R69, R80.reuse ;  /* 0x0000005045497220 */ /* 0x080fe40000410000 */
[----:B------:R-:W-:-:S02]  /*8b20*/  FFMA.FTZ R72, R68, R80, -R63 ;  /* 0x0000005044487223 */ /* 0x000fc4000001083f */
[CC--:B---3--:R-:W-:Y:S02]  /*8b30*/  FMUL.FTZ R62, R65.reuse, R74.reuse ;  /* 0x0000004a413e7220 */ /* 0x0c8fe40000410000 */
[C---:B------:R-:W-:Y:S02]  /*8b40*/  FMUL.FTZ R63, R65.reuse, R75 ;  /* 0x0000004b413f7220 */ /* 0x040fe40000410000 */
[----:B------:R-:W-:Y:S02]  /*8b50*/  FFMA.FTZ R73, R68, R81, R73 ;  /* 0x0000005144497223 */ /* 0x000fe40000010049 */
[C---:B------:R-:W-:Y:S02]  /*8b60*/  FFMA.FTZ R68, R64.reuse, R75, R62 ;  /* 0x0000004b40447223 */ /* 0x040fe4000001003e */
[----:B------:R-:W-:Y:S01]  /*8b70*/  FFMA.FTZ R69, R64, R74, -R63 ;  /* 0x0000004a40457223 */ /* 0x000fe2000001083f */
[----:B------:R0:W-:Y:S01]  /*8b80*/  STS.128 [R245+0x1b20], R72 ;  /* 0x001b2048f5007388 */ /* 0x0001e20000000c00 */
[----:B------:R-:W-:-:S02]  /*8b90*/  FMUL.FTZ R62, R65, R72 ;  /* 0x00000048413e7220 */ /* 0x000fc40000410000 */
[-C--:B------:R-:W-:Y:S02]  /*8ba0*/  FMUL.FTZ R63, R65, R73.reuse ;  /* 0x00000049413f7220 */ /* 0x080fe40000410000 */
[C---:B------:R-:W-:Y:S02]  /*8bb0*/  FFMA.FTZ R65, R64.reuse, R73, R62 ;  /* 0x0000004940417223 */ /* 0x040fe4000001003e */
[----:B------:R-:W-:Y:S02]  /*8bc0*/  FFMA.FTZ R64, R64, R72, -R63 ;  /* 0x0000004840407223 */ /* 0x000fe4000001083f */
[----:B------:R-:W-:Y:S02]  /*8bd0*/  FADD.FTZ R66, R66, R69 ;  /* 0x0000004542427221 */ /* 0x000fe40000010000 */
[----:B------:R-:W-:Y:S02]  /*8be0*/  FADD.FTZ R67, R67, R68 ;  /* 0x0000004443437221 */ /* 0x000fe40000010000 */
[----:B------:R-:W-:-:S02]  /*8bf0*/  FADD.FTZ R62, R247, R250 ;  /* 0x000000faf73e7221 */ /* 0x000fc40000010000 */
[----:B------:R-:W-:Y:S01]  /*8c00*/  FADD.FTZ R63, R246, R251 ;  /* 0x000000fbf63f7221 */ /* 0x000fe20000010000 */
[----:B------:R0:W-:Y:S04]  /*8c10*/  STS.128 [R245+0x1b10], R64 ;  /* 0x001b1040f5007388 */ /* 0x0001e80000000c00 */
.L_x_177:
[----:B-1----:R-:W-:Y:S05]  /*8c20*/  BSYNC B0 ;  /* 0x0000000000007941 */ /* 0x002fea0003800000 */
.L_x_176:
[----:B------:R-:W-:Y:S01]  /*8c30*/  WARPSYNC 0xffffffff ;  /* 0xffffffff00007948 */ /* 0x000fe20003800000 */
[----:B------:R-:W-:Y:S01]  /*8c40*/  BAR.SYNC.DEFER_BLOCKING 0x0 ;  /* 0x0000000000007b1d */ /* 0x000fe20000010000 */
[----:B------:R-:W-:Y:S01]  /*8c50*/  FFMA.FTZ R77, R123, R235, RZ ;  /* 0x000000eb7b4d7223 */ /* 0x000fe200000100ff */
        /* <DEDUP_REMOVED lines=16> */
[----:B------:R1:W-:Y:S01]  /*8d60*/  @!P2 STS.128 [R140.X16+0x3910], R60 ;  /* 0x0039103c8c00a388 */ /* 0x0003e2000000cc00 */
[----:B------:R-:W-:Y:S02]  /*8d70*/  FFMA.FTZ R78, R131, R228, R78 ;  /* 0x000000e4834e7223 */ /* 0x000fe4000001004e */
[----:B------:R-:W-:Y:S02]  /*8d80*/  FFMA.FTZ R77, R129, -R222, R77 ;  /* 0x800000de814d7223 */ /* 0x000fe4000001004d */
[----:B------:R-:W-:-:S04]  /*8d90*/  FFMA.FTZ R78, R132, R237, R78 ;  /* 0x000000ed844e7223 */ /* 0x000fc8000001004e */
[----:B------:R-:W-:-:S04]  /*8da0*/  FFMA.FTZ R78, R133, R236, R78 ;  /* 0x000000ec854e7223 */ /* 0x000fc8000001004e */
[----:B------:R-:W-:-:S04]  /*8db0*/  FFMA.FTZ R78, R134, R239, R78 ;  /* 0x000000ef864e7223 */ /* 0x000fc8000001004e */
[----:B------:R-:W-:-:S04]  /*8dc0*/  FFMA.FTZ R78, R135, R238, R78 ;  /* 0x000000ee874e7223 */ /* 0x000fc8000001004e */
[----:B-1----:R-:W-:-:S04]  /*8dd0*/  FFMA.FTZ R63, R136, R241, R78 ;  /* 0x000000f1883f7223 */ /* 0x002fc8000001004e */
[----:B------:R-:W-:-:S04]  /*8de0*/  FFMA.FTZ R63, R137, R242, R63 ;  /* 0x000000f2893f7223 */ /* 0x000fc8000001003f */
[----:B------:R-:W-:Y:S02]  /*8df0*/  FFMA.FTZ R63, R138, R243, R63 ;  /* 0x000000f38a3f7223 */ /* 0x000fe4000001003f */
        /* <DEDUP_REMOVED lines=51> */
[----:B------:R-:W-:Y:S01]  /*9130*/  FFMA.FTZ R72, R147, R187, R148 ;  /* 0x000000bb93487223 */ /* 0x000fe20000010094 */
[----:B------:R-:W-:Y:S01]  /*9140*/  PRMT R148, RZ, 0x5410, R47 ;  /* 0x00005410ff947816 */ /* 0x000fe2000000002f */
        /* <DEDUP_REMOVED lines=25> */
[----:B------:R-:W-:Y:S02]  /*92e0*/  FFMA.FTZ R61, R130, -R221, R77 ;  /* 0x800000dd823d7223 */ /* 0x000fe4000001004d */
[----:B------:R-:W-:Y:S02]  /*92f0*/  FADD.FTZ R76, -R197, R76 ;  /* 0x0000004cc54c7221 */ /* 0x000fe40000010100 */
[----:B------:R-:W-:Y:S02]  /*9300*/  FFMA.FTZ R61, R131, -R220, R61 ;  /* 0x800000dc833d7223 */ /* 0x000fe4000001003d */
[----:B------:R-:W-:Y:S02]  /*9310*/  FMUL.FTZ R60, R166, -R198 ;  /* 0x800000c6a63c7220 */ /* 0x000fe40000410000 */
[----:B------:R-:W-:Y:S02]  /*9320*/  FFMA.FTZ R61, R132, -R219, R61 ;  /* 0x800000db843d7223 */ /* 0x000fe4000001003d */
[----:B------:R-:W-:-:S02]  /*9330*/  FMUL.FTZ R166, R166, -R76 ;  /* 0x8000004ca6a67220 */ /* 0x000fc40000410000 */
[----:B------:R-:W-:Y:S02]  /*9340*/  FFMA.FTZ R60, R167, R76, R60 ;  /* 0x0000004ca73c7223 */ /* 0x000fe4000001003c */
[----:B------:R-:W-:Y:S02]  /*9350*/  FFMA.FTZ R62, R133, -R218, R61 ;  /* 0x800000da853e7223 */ /* 0x000fe4000001003d */
[----:B------:R-:W-:Y:S02]  /*9360*/  FFMA.FTZ R77, R167, R198, -R166 ;  /* 0x000000c6a74d7223 */ /* 0x000fe400000108a6 */
[----:B------:R-:W-:Y:S02]  /*9370*/  FADD.FTZ R199, -R199, R60 ;  /* 0x0000003cc7c77221 */ /* 0x000fe40000010100 */
[----:B------:R-:W-:Y:S02]  /*9380*/  FFMA.FTZ R62, R134, -R217, R62 ;  /* 0x800000d9863e7223 */ /* 0x000fe4000001003e */
[----:B------:R-:W-:-:S02]  /*9390*/  FADD.FTZ R77, R200, R77 ;  /* 0x0000004dc84d7221 */ /* 0x000fc40000010000 */
[C---:B------:R-:W-:Y:S02]  /*93a0*/  FMUL.FTZ R60, R168.reuse, -R199 ;  /* 0x800000c7a83c7220 */ /* 0x040fe40000410000 */
[----:B------:R-:W-:Y:S02]  /*93b0*/  FFMA.FTZ R62, R135, -R216, R62 ;  /* 0x800000d8873e7223 */ /* 0x000fe4000001003e */
[-C--:B------:R-:W-:Y:S02]  /*93c0*/  FMUL.FTZ R168, R168, -R77.reuse ;  /* 0x8000004da8a87220 */ /* 0x080fe40000410000 */
[C---:B------:R-:W-:Y:S02]  /*93d0*/  FFMA.FTZ R61, R169.reuse, R77, -R60 ;  /* 0x0000004da93d7223 */ /* 0x040fe4000001083c */
[----:B------:R-:W-:Y:S02]  /*93e0*/  FFMA.FTZ R60, R136, -R211, R62 ;  /* 0x800000d3883c7223 */ /* 0x000fe4000001003e */
[----:B------:R-:W-:-:S02]  /*93f0*/  FFMA.FTZ R78, R169, R199, R168 ;  /* 0x000000c7a94e7223 */ /* 0x000fc400000100a8 */
[----:B------:R-:W-:Y:S02]  /*9400*/  FFMA.FTZ R60, R137, -R240, R60 ;  /* 0x800000f0893c7223 */ /* 0x000fe4000001003c */
[----:B------:R-:W-:Y:S02]  /*9410*/  FADD.FTZ R78, -R201, R78 ;  /* 0x0000004ec94e7221 */ /* 0x000fe40000010100 */
[----:B------:R-:W-:Y:S02]  /*9420*/  FADD.FTZ R202, R202, R61 ;  /* 0x0000003dcaca7221 */ /* 0x000fe40000010000 */
[----:B------:R-:W-:Y:S02]  /*9430*/  FMUL.FTZ R61, R174, UR15 ;  /* 0x0000000fae3d7c20 */ /* 0x000fe40008410000 */
[----:B------:R-:W-:Y:S02]  /*9440*/  FFMA.FTZ R62, R139, R244, R63 ;  /* 0x000000f48b3e7223 */ /* 0x000fe4000001003f */
[----:B------:R-:W-:-:S02]  /*9450*/  FFMA.FTZ R63, R138, -R205, R60 ;  /* 0x800000cd8a3f7223 */ /* 0x000fc4000001003c */
[C---:B------:R-:W-:Y:S02]  /*9460*/  FMUL.FTZ R60, R170.reuse, -R78 ;  /* 0x8000004eaa3c7220 */ /* 0x040fe40000410000 */
[----:B------:R-:W-:Y:S02]  /*9470*/  FMUL.FTZ R170, R170, -R202 ;  /* 0x800000caaaaa7220 */ /* 0x000fe40000410000 */
[CC--:B------:R-:W-:Y:S02]  /*9480*/  FMUL.FTZ R81, R64.reuse, R97.reuse ;  /* 0x0000006140517220 */ /* 0x0c0fe40000410000 */
[----:B------:R-:W-:Y:S02]  /*9490*/  FFMA.FTZ R79, R64, UR14, -R61 ;  /* 0x0000000e404f7c23 */ /* 0x000fe4000801083d */
[----:B------:R-:W-:Y:S02]  /*94a0*/  FMUL.FTZ R61, R174, R97 ;  /* 0x00000061ae3d7220 */ /* 0x000fe40000410000 */
[----:B------:R-:W-:-:S02]  /*94b0*/  FFMA.FTZ R170, R171, R78, R170 ;  /* 0x0000004eabaa7223 */ /* 0x000fc400000100aa */
[C---:B------:R-:W-:Y:S02]  /*94c0*/  FMUL.FTZ R80, R210.reuse, R81 ;  /* 0x00000051d2507220 */ /* 0x040fe40000410000 */
[----:B------:R-:W-:Y:S02]  /*94d0*/  FMUL.FTZ R145, R210, R79 ;  /* 0x0000004fd2917220 */ /* 0x000fe40000410000 */
[----:B------:R-:W-:Y:S02]  /*94e0*/  FFMA.FTZ R63, R139, -R210, R63 ;  /* 0x800000d28b3f7223 */ /* 0x000fe4000001003f */
[----:B------:R-:W-:Y:S02]  /*94f0*/  FFMA.FTZ R244, R148, -R97, R244 ;  /* 0x8000006194f47223 */ /* 0x000fe400000100f4 */
[----:B------:R-:W-:Y:S02]  /*9500*/  FMUL.FTZ R210, R210, R61 ;  /* 0x0000003dd2d27220 */ /* 0x000fe40000410000 */
[----:B------:R-:W-:-:S02]  /*9510*/  FFMA.FTZ R79, R171, R202, -R60 ;  /* 0x000000caab4f7223 */ /* 0x000fc4000001083c */
[----:B------:R-:W-:Y:S02]  /*9520*/  FADD.FTZ R203, -R203, R170 ;  /* 0x000000aacbcb7221 */ /* 0x000fe40000010100 */
[----:B------:R-:W-:Y:S02]  /*9530*/  FADD.FTZ R122, R61, R122 ;  /* 0x0000007a3d7a7221 */ /* 0x000fe40000010000 */
[C---:B------:R-:W-:Y:S01]  /*9540*/  FFMA.FTZ R61, R244.reuse, R61, R80 ;  /* 0x0000003df43d7223 */ /* 0x040fe20000010050 */
[----:B------:R-:W-:Y:S01]  /*9550*/  PRMT R80, RZ, 0x5410, R32 ;  /* 0x00005410ff507816 */ /* 0x000fe20000000020 */
[----:B------:R-:W-:Y:S01]  /*9560*/  FFMA.FTZ R60, R244, R81, -R210 ;  /* 0x00000051f43c7223 */ /* 0x000fe200000108d2 */
[----:B------:R-:W-:Y:S01]  /*9570*/  PRMT R81, RZ, 0x5410, R33 ;  /* 0x00005410ff517816 */ /* 0x000fe20000000021 */
[----:B------:R-:W-:Y:S02]  /*9580*/  FMUL.FTZ R99, R64, UR15 ;  /* 0x0000000f40637c20 */ /* 0x000fe40008410000 */
[----:B------:R-:W-:-:S02]  /*9590*/  FADD.FTZ R79, R204, R79 ;  /* 0x0000004fcc4f7221 */ /* 0x000fc40000010000 */
[-C--:B------:R-:W-:Y:S02]  /*95a0*/  FMUL.FTZ R98, R203, R48.reuse ;  /* 0x00000030cb627220 */ /* 0x080fe40000410000 */
[-C--:B------:R-:W-:Y:S02]  /*95b0*/  FMUL.FTZ R144, R78, R49.reuse ;  /* 0x000000314e907220 */ /* 0x080fe40000410000 */
[----:B------:R-:W-:Y:S02]  /*95c0*/  FFMA.FTZ R143, R174, UR14, R99 ;  /* 0x0000000eae8f7c23 */ /* 0x000fe40008010063 */
[-C--:B------:R-:W-:Y:S02]  /*95d0*/  FFMA.FTZ R235, R80, -R48.reuse, R235 ;  /* 0x8000003050eb7223 */ /* 0x080fe400000100eb */
[----:B------:R-:W-:Y:S02]  /*95e0*/  FFMA.FTZ R83, R81, -R49, R234 ;  /* 0x8000003151537223 */ /* 0x000fe400000100ea */
[----:B------:R-:W-:-:S02]  /*95f0*/  FMUL.FTZ R64, R79, R48 ;  /* 0x000000304f407220 */ /* 0x000fc40000410000 */
[----:B------:R-:W-:Y:S02]  /*9600*/  FMUL.FTZ R99, R226, R98 ;  /* 0x00000062e2637220 */ /* 0x000fe40000410000 */
[----:B------:R-:W-:Y:S02]  /*9610*/  FMUL.FTZ R82, R202, R49 ;  /* 0x00000031ca527220 */ /* 0x000fe40000410000 */
[----:B------:R-:W-:Y:S02]  /*9620*/  FMUL.FTZ R142, R227, R144 ;  /* 0x00000090e38e7220 */ /* 0x000fe40000410000 */
[----:B------:R-:W-:Y:S02]  /*9630*/  FFMA.FTZ R99, R235, R64, R99 ;  /* 0x00000040eb637223 */ /* 0x000fe40000010063 */
[----:B------:R-:W-:Y:S02]  /*9640*/  FFMA.FTZ R146, R83, R82, R142 ;  /* 0x0000005253927223 */ /* 0x000fe4000001008e */
[----:B------:R-:W-:-:S02]  /*9650*/  FMUL.FTZ R142, R226, R64 ;  /* 0x00000040e28e7220 */ /* 0x000fc40000410000 */
[----:B------:R-:W-:Y:S02]  /*9660*/  FFMA.FTZ R145, R244, R143, R145 ;  /* 0x0000008ff4917223 */ /* 0x000fe40000010091 */
[----:B------:R-:W-:Y:S02]  /*9670*/  FADD.FTZ R143, RZ, R99 ;  /* 0x00000063ff8f7221 */ /* 0x000fe40000010000 */
[----:B------:R-:W-:Y:S01]  /*9680*/  FFMA.FTZ R99, R235, R98, -R142 ;  /* 0x00000062eb637223 */ /* 0x000fe2000001088e */
[----:B------:R-:W-:Y:S01]  /*9690*/  PRMT R98, RZ, 0x5410, R34 ;  /* 0x00005410ff627816 */ /* 0x000fe20000000022 */
[----:B------:R-:W-:Y:S02]  /*96a0*/  FMUL.FTZ R142, R65, UR15 ;  /* 0x0000000f418e7c20 */ /* 0x000fe40008410000 */
[----:B------:R-:W-:Y:S02]  /*96b0*/  FMUL.FTZ R147, R227, R82 ;  /* 0x00000052e3937220 */ /* 0x000fe40000410000 */
[----:B------:R-:W-:-:S02]  /*96c0*/  FFMA.FTZ R145, R148, R174, R145 ;  /* 0x000000ae94917223 */ /* 0x000fc40000010091 */
[----:B------:R-:W-:Y:S01]  /*96d0*/  FADD.FTZ R143, R143, R146 ;  /* 0x000000928f8f7221 */ /* 0x000fe20000010000 */
[----:B------:R-:W-:Y:S01]  /*96e0*/  PRMT R146, RZ, 0x5410, R46 ;  /* 0x00005410ff927816 */ /* 0x000fe2000000002e */
[----:B------:R-:W-:Y:S02]  /*96f0*/  FMUL.FTZ R148, R199, R50 ;  /* 0x00000032c7947220 */ /* 0x000fe40000410000 */
[C---:B------:R-:W-:Y:S02]  /*9700*/  FMUL.FTZ R164, R175.reuse, R92 ;  /* 0x0000005cafa47220 */ /* 0x040fe40000410000 */
[----:B------:R-:W-:Y:S02]  /*9710*/  FFMA.FTZ R150, R175, UR14, -R142 ;  /* 0x0000000eaf967c23 */ /* 0x000fe4000801088e */
[----:B------:R-:W-:Y:S02]  /*9720*/  FMUL.FTZ R142, R77, R50 ;  /* 0x000000324d8e7220 */ /* 0x000fe40000410000 */
[----:B------:R-:W-:-:S02]  /*9730*/  FFMA.FTZ R144, R83, R144, -R147 ;  /* 0x0000009053907223 */ /* 0x000fc40000010893 */
[----:B------:R-:W-:Y:S02]  /*9740*/  FFMA.FTZ R233, R98, -R50, R233 ;  /* 0x8000003262e97223 */ /* 0x000fe400000100e9 */
[----:B------:R-:W-:Y:S02]  /*9750*/  FMUL.FTZ R147, R225, R148 ;  /* 0x00000094e1937220 */ /* 0x000fe40000410000 */
[-C--:B------:R-:W-:Y:S02]  /*9760*/  FMUL.FTZ R154, R65, R92.reuse ;  /* 0x0000005c419a7220 */ /* 0x080fe40000410000 */
[----:B------:R-:W-:Y:S02]  /*9770*/  FFMA.FTZ R243, R146, -R92, R243 ;  /* 0x8000005c92f37223 */ /* 0x000fe400000100f3 */
[----:B------:R-:W-:Y:S02]  /*9780*/  FMUL.FTZ R151, R205, R164 ;  /* 0x000000a4cd977220 */ /* 0x000fe40000410000 */
[----:B------:R-:W-:-:S02]  /*9790*/  FMUL.FTZ R149, R225, R142 ;  /* 0x0000008ee1957220 */ /* 0x000fc40000410000 */
[----:B------:R-:W-:Y:S02]  /*97a0*/  FADD.FTZ R99, RZ, R99 ;  /* 0x00000063ff637221 */ /* 0x000fe40000010000 */
[----:B------:R-:W-:Y:S02]  /*97b0*/  FFMA.FTZ R152, R233, R142, R147 ;  /* 0x0000008ee9987223 */ /* 0x000fe40000010093 */
[----:B------:R-:W-:Y:S02]  /*97c0*/  FADD.FTZ R121, R154, R121 ;  /* 0x000000799a797221 */ /* 0x000fe40000010000 */
[-C--:B------:R-:W-:Y:S02]  /*97d0*/  FMUL.FTZ R159, R205, R154.reuse ;  /* 0x0000009acd9f7220 */ /* 0x080fe40000410000 */
[----:B------:R-:W-:Y:S02]  /*97e0*/  FFMA.FTZ R147, R243, R154, R151 ;  /* 0x0000009af3937223 */ /* 0x000fe40000010097 */
[----:B------:R-:W-:-:S02]  /*97f0*/  FFMA.FTZ R154, R233, R148, -R149 ;  /* 0x00000094e99a7223 */ /* 0x000fc40000010895 */
[----:B------:R-:W-:Y:S01]  /*9800*/  FADD.FTZ R149, R99, R144 ;  /* 0x0000009063957221 */ /* 0x000fe20000010000 */
[----:B------:R-:W-:Y:S01]  /*9810*/  PRMT R99, RZ, 0x5410, R35 ;  /* 0x00005410ff637816 */ /* 0x000fe20000000023 */
[----:B------:R-:W-:Y:S01]  /*9820*/  FADD.FTZ R152, R143, R152 ;  /* 0x000000988f987221 */ /* 0x000fe20000010000 */
[----:B------:R-:W-:Y:S01]  /*9830*/  PRMT R144, RZ, 0x5410, R36 ;  /* 0x00005410ff907816 */ /* 0x000fe20000000024 */
[-C--:B------:R-:W-:Y:S02]  /*9840*/  FMUL.FTZ R151, R76, R51.reuse ;  /* 0x000000334c977220 */ /* 0x080fe40000410000 */
[----:B------:R-:W-:Y:S02]  /*9850*/  FMUL.FTZ R148, R75, R52 ;  /* 0x000000344b947220 */ /* 0x000fe40000410000 */
[-C--:B------:R-:W-:Y:S02]  /*9860*/  FMUL.FTZ R143, R198, R51.reuse ;  /* 0x00000033c68f7220 */ /* 0x080fe40000410000 */
[----:B------:R-:W-:-:S02]  /*9870*/  FFMA.FTZ R232, R99, -R51, R232 ;  /* 0x8000003363e87223 */ /* 0x000fc400000100e8 */
[-C--:B------:R-:W-:Y:S02]  /*9880*/  FFMA.FTZ R231, R144, -R52.reuse, R231 ;  /* 0x8000003490e77223 */ /* 0x080fe400000100e7 */
[C---:B------:R-:W-:Y:S02]  /*9890*/  FMUL.FTZ R153, R224.reuse, R151 ;  /* 0x00000097e0997220 */ /* 0x040fe40000410000 */
[----:B------:R-:W-:Y:S02]  /*98a0*/  FMUL.FTZ R156, R195, R52 ;  /* 0x00000034c39c7220 */ /* 0x000fe40000410000 */
[----:B------:R-:W-:Y:S02]  /*98b0*/  FMUL.FTZ R157, R223, R148 ;  /* 0x00000094df9d7220 */ /* 0x000fe40000410000 */
[-C--:B------:R-:W-:Y:S02]  /*98c0*/  FMUL.FTZ R155, R224, R143.reuse ;  /* 0x0000008fe09b7220 */ /* 0x080fe40000410000 */
[----:B------:R-:W-:-:S02]  /*98d0*/  FFMA.FTZ R153, R232, R143, R153 ;  /* 0x0000008fe8997223 */ /* 0x000fc40000010099 */
[----:B------:R-:W-:Y:S01]  /*98e0*/  FADD.FTZ R154, R149, R154 ;  /* 0x0000009a959a7221 */ /* 0x000fe20000010000 */
[----:B------:R-:W-:Y:S01]  /*98f0*/  PRMT R149, RZ, 0x5410, R37 ;  /* 0x00005410ff957816 */ /* 0x000fe20000000025 */
[-C--:B------:R-:W-:Y:S02]  /*9900*/  FFMA.FTZ R158, R231, R156.reuse, -R157 ;  /* 0x0000009ce79e7223 */ /* 0x080fe4000001089d */
[----:B------:R-:W-:Y:S02]  /*9910*/  FFMA.FTZ R155, R232, R151, -R155 ;  /* 0x00000097e89b7223 */ /* 0x000fe4000001089b */
[----:B------:R-:W-:Y:S02]  /*9920*/  FMUL.FTZ R156, R223, R156 ;  /* 0x0000009cdf9c7220 */ /* 0x000fe40000410000 */
[----:B------:R-:W-:Y:S02]  /*9930*/  FMUL.FTZ R151, R194, R53 ;  /* 0x00000035c2977220 */ /* 0x000fe40000410000 */
[----:B------:R-:W-:-:S02]  /*9940*/  FADD.FTZ R152, R152, R153 ;  /* 0x0000009998987221 */ /* 0x000fc40000010000 */
[----:B------:R-:W-:Y:S02]  /*9950*/  FFMA.FTZ R153, R231, R148, R156 ;  /* 0x00000094e7997223 */ /* 0x000fe4000001009c */
[-C--:B------:R-:W-:Y:S02]  /*9960*/  FFMA.FTZ R230, R149, -R53.reuse, R230 ;  /* 0x8000003595e67223 */ /* 0x080fe400000100e6 */
[----:B------:R-:W-:Y:S02]  /*9970*/  FMUL.FTZ R157, R74, R53 ;  /* 0x000000354a9d7220 */ /* 0x000fe40000410000 */
[----:B------:R-:W-:Y:S02]  /*9980*/  FMUL.FTZ R156, R222, R151 ;  /* 0x00000097de9c7220 */ /* 0x000fe40000410000 */
[----:B------:R-:W-:Y:S01]  /*9990*/  FADD.FTZ R153, R152, R153 ;  /* 0x0000009998997221 */ /* 0x000fe20000010000 */
[----:B------:R-:W-:Y:S01]  /*99a0*/  PRMT R152, RZ, 0x5410, R38 ;  /* 0x00005410ff987816 */ /* 0x000fe20000000026 */
[----:B------:R-:W-:-:S02]  /*99b0*/  FFMA.FTZ R160, R230, R157, -R156 ;  /* 0x0000009de6a07223 */ /* 0x000fc4000001089c */
[----:B------:R-:W-:Y:S02]  /*99c0*/  FMUL.FTZ R157, R222, R157 ;  /* 0x0000009dde9d7220 */ /* 0x000fe40000410000 */
[-C--:B------:R-:W-:Y:S02]  /*99d0*/  FMUL.FTZ R162, R191, R54.reuse ;  /* 0x00000036bfa27220 */ /* 0x080fe40000410000 */
[----:B------:R-:W-:Y:S02]  /*99e0*/  FADD.FTZ R155, R154, R155 ;  /* 0x0000009b9a9b7221 */ /* 0x000fe40000010000 */
[----:B------:R-:W-:Y:S02]  /*99f0*/  FFMA.FTZ R156, R230, R151, R157 ;  /* 0x00000097e69c7223 */ /* 0x000fe4000001009d */
[-C--:B------:R-:W-:Y:S02]  /*9a00*/  FFMA.FTZ R229, R152, -R54.reuse, R229 ;  /* 0x8000003698e57223 */ /* 0x080fe400000100e5 */
[----:B------:R-:W-:-:S02]  /*9a10*/  FMUL.FTZ R154, R73, R54 ;  /* 0x00000036499a7220 */ /* 0x000fc40000410000 */
[----:B------:R-:W-:Y:S02]  /*9a20*/  FMUL.FTZ R157, R221, R162 ;  /* 0x000000a2dd9d7220 */ /* 0x000fe40000410000 */
[----:B------:R-:W-:Y:S02]  /*9a30*/  FADD.FTZ R153, R153, R156 ;  /* 0x0000009c99997221 */ /* 0x000fe40000010000 */
        /* <DEDUP_REMOVED lines=9> */
[-C--:B------:R-:W-:Y:S02]  /*9ad0*/  FMUL.FTZ R155, R190, R55.reuse ;  /* 0x00000037be9b7220 */ /* 0x080fe40000410000 */
[----:B------:R-:W-:Y:S02]  /*9ae0*/  FMUL.FTZ R158, R71, R56 ;  /* 0x00000038479e7220 */ /* 0x000fe40000410000 */
[----:B------:R-:W-:Y:S02]  /*9af0*/  FFMA.FTZ R228, R153, -R55, R228 ;  /* 0x8000003799e47223 */ /* 0x000fe400000100e4 */
[----:B------:R-:W-:Y:S02]  /*9b00*/  FMUL.FTZ R162, R220, R163 ;  /* 0x000000a3dca27220 */ /* 0x000fe40000410000 */
[----:B------:R-:W-:-:S02]  /*9b10*/  FFMA.FTZ R159, R243, R164, -R159 ;  /* 0x000000a4f39f7223 */ /* 0x000fc4000001089f */
[-C--:B------:R-:W-:Y:S02]  /*9b20*/  FMUL.FTZ R164, R220, R155.reuse ;  /* 0x0000009bdca47220 */ /* 0x080fe40000410000 */
[-C--:B------:R-:W-:Y:S02]  /*9b30*/  FFMA.FTZ R237, R156, -R56.reuse, R237 ;  /* 0x800000389ced7223 */ /* 0x080fe400000100ed */
        /* <DEDUP_REMOVED lines=11> */
[-C--:B------:R-:W-:Y:S02]  /*9bf0*/  FFMA.FTZ R236, R157, -R57.reuse, R236 ;  /* 0x800000399dec7223 */ /* 0x080fe400000100ec */
[----:B------:R-:W-:Y:S02]  /*9c00*/  FMUL.FTZ R167, R70, R57 ;  /* 0x0000003946a77220 */ /* 0x000fe40000410000 */
[----:B------:R-:W-:Y:S02]  /*9c10*/  FMUL.FTZ R166, R218, R161 ;  /* 0x000000a1daa67220 */ /* 0x000fe40000410000 */
[----:B------:R-:W-:Y:S01]  /*9c20*/  FADD.FTZ R163, R160, R163 ;  /* 0x000000a3a0a37221 */ /* 0x000fe20000010000 */
[----:B------:R-:W-:Y:S01]  /*9c30*/  PRMT R160, RZ, 0x5410, R42 ;  /* 0x00005410ffa07816 */ /* 0x000fe2000000002a */
[-C--:B------:R-:W-:Y:S02]  /*9c40*/  FFMA.FTZ R168, R236, R167.reuse, -R166 ;  /* 0x000000a7eca87223 */ /* 0x080fe400000108a6 */
[----:B------:R-:W-:-:S02]  /*9c50*/  FMUL.FTZ R167, R218, R167 ;  /* 0x000000a7daa77220 */ /* 0x000fc40000410000 */
[-C--:B------:R-:W-:Y:S02]  /*9c60*/  FMUL.FTZ R170, R183, R58.reuse ;  /* 0x0000003ab7aa7220 */ /* 0x080fe40000410000 */
[----:B------:R-:W-:Y:S02]  /*9c70*/  FADD.FTZ R165, R162, R165 ;  /* 0x000000a5a2a57221 */ /* 0x000fe40000010000 */
[-C--:B------:R-:W-:Y:S02]  /*9c80*/  FMUL.FTZ R162, R69, R58.reuse ;  /* 0x0000003a45a27220 */ /* 0x080fe40000410000 */
[----:B------:R-:W-:Y:S02]  /*9c90*/  FFMA.FTZ R166, R236, R161, R167 ;  /* 0x000000a1eca67223 */ /* 0x000fe400000100a7 */
[----:B------:R-:W-:Y:S02]  /*9ca0*/  FFMA.FTZ R239, R160, -R58, R239 ;  /* 0x8000003aa0ef7223 */ /* 0x000fe400000100ef */
[----:B------:R-:W-:-:S02]  /*9cb0*/  FMUL.FTZ R167, R217, R170 ;  /* 0x000000aad9a77220 */ /* 0x000fc40000410000 */
[----:B------:R-:W-:Y:S02]  /*9cc0*/  FADD.FTZ R163, R163, R164 ;  /* 0x000000a4a3a37221 */ /* 0x000fe40000010000 */
[-C--:B------:R-:W-:Y:S02]  /*9cd0*/  FMUL.FTZ R169, R217, R162.reuse ;  /* 0x000000a2d9a97220 */ /* 0x080fe40000410000 */
[----:B------:R-:W-:Y:S01]  /*9ce0*/  FADD.FTZ R86, R145, R86 ;  /* 0x0000005691567221 */ /* 0x000fe20000010000 */
[----:B------:R-:W-:Y:S01]  /*9cf0*/  PRMT R145, RZ, 0x5410, R43 ;  /* 0x00005410ff917816 */ /* 0x000fe2000000002b */
[----:B------:R-:W-:Y:S02]  /*9d00*/  FADD.FTZ R165, R165, R166 ;  /* 0x000000a6a5a57221 */ /* 0x000fe40000010000 */
[----:B------:R-:W-:Y:S02]  /*9d10*/  FFMA.FTZ R164, R239, R162, R167 ;  /* 0x000000a2efa47223 */ /* 0x000fe400000100a7 */
[----:B------:R-:W-:-:S02]  /*9d20*/  FADD.FTZ R168, R163, R168 ;  /* 0x000000a8a3a87221 */ /* 0x000fc40000010000 */
[-C--:B------:R-:W-:Y:S02]  /*9d30*/  FMUL.FTZ R163, R182, R59.reuse ;  /* 0x0000003bb6a37220 */ /* 0x080fe40000410000 */
[----:B------:R-:W-:Y:S02]  /*9d40*/  FFMA.FTZ R169, R239, R170, -R169 ;  /* 0x000000aaefa97223 */ /* 0x000fe400000108a9 */
[----:B------:R-:W-:Y:S01]  /*9d50*/  FADD.FTZ R170, R165, R164 ;  /* 0x000000a4a5aa7221 */ /* 0x000fe20000010000 */
[----:B------:R-:W-:Y:S01]  /*9d60*/  PRMT R164, RZ, 0x5410, R44 ;  /* 0x00005410ffa47816 */ /* 0x000fe2000000002c */
[-C--:B------:R-:W-:Y:S01]  /*9d70*/  FFMA.FTZ R238, R145, -R59.reuse, R238 ;  /* 0x8000003b91ee7223 */ /* 0x080fe200000100ee */
[----:B------:R-:W-:Y:S01]  /*9d80*/  PRMT R165, RZ, 0x5410, R45 ;  /* 0x00005410ffa57816 */ /* 0x000fe2000000002d */
[----:B------:R-:W-:Y:S02]  /*9d90*/  FMUL.FTZ R167, R68, R59 ;  /* 0x0000003b44a77220 */ /* 0x000fe40000410000 */
[----:B------:R-:W-:-:S02]  /*9da0*/  FMUL.FTZ R171, R216, R163 ;  /* 0x000000a3d8ab7220 */ /* 0x000fc40000410000 */
[-C--:B------:R-:W-:Y:S02]  /*9db0*/  FMUL.FTZ R166, R67, R84.reuse ;  /* 0x0000005443a67220 */ /* 0x080fe40000410000 */
[-C--:B------:R-:W-:Y:S02]  /*9dc0*/  FFMA.FTZ R173, R238, R167.reuse, -R171 ;  /* 0x000000a7eead7223 */ /* 0x080fe400000108ab */
[-C--:B------:R-:W-:Y:S02]  /*9dd0*/  FFMA.FTZ R241, R164, -R84.reuse, R241 ;  /* 0x80000054a4f17223 */ /* 0x080fe400000100f1 */
[----:B------:R-:W-:Y:S02]  /*9de0*/  FMUL.FTZ R172, R179, R84 ;  /* 0x00000054b3ac7220 */ /* 0x000fe40000410000 */
[----:B------:R-:W-:Y:S02]  /*9df0*/  FMUL.FTZ R174, R211, R166 ;  /* 0x000000a6d3ae7220 */ /* 0x000fe40000410000 */
[----:B------:R-:W-:-:S02]  /*9e00*/  FMUL.FTZ R171, R216, R167 ;  /* 0x000000a7d8ab7220 */ /* 0x000fc40000410000 */
[-C--:B------:R-:W-:Y:S02]  /*9e10*/  FMUL.FTZ R167, R178, R87.reuse ;  /* 0x00000057b2a77220 */ /* 0x080fe40000410000 */
[----:B------:R-:W-:Y:S02]  /*9e20*/  FADD.FTZ R168, R168, R169 ;  /* 0x000000a9a8a87221 */ /* 0x000fe40000010000 */
[----:B------:R-:W-:Y:S02]  /*9e30*/  FFMA.FTZ R177, R241, R172, -R174 ;  /* 0x000000acf1b17223 */ /* 0x000fe400000108ae */
[-C--:B------:R-:W-:Y:S02]  /*9e40*/  FFMA.FTZ R242, R165, -R87.reuse, R242 ;  /* 0x80000057a5f27223 */ /* 0x080fe400000100f2 */
[----:B------:R-:W-:Y:S02]  /*9e50*/  FMUL.FTZ R181, R66, R87 ;  /* 0x0000005742b57220 */ /* 0x000fe40000410000 */
[----:B------:R-:W-:-:S02]  /*9e60*/  FMUL.FTZ R174, R240, R167 ;  /* 0x000000a7f0ae7220 */ /* 0x000fc40000410000 */
[----:B------:R-:W-:Y:S02]  /*9e70*/  FADD.FTZ R168, R168, R173 ;  /* 0x000000ada8a87221 */ /* 0x000fe40000010000 */
[----:B------:R-:W-:Y:S01]  /*9e80*/  FMUL.FTZ R172, R211, R172 ;  /* 0x000000acd3ac7220 */ /* 0x000fe20000410000 */
[----:B------:R-:W-:Y:S01]  /*9e90*/  SHFL.DOWN PT, R173, R62, 0x1, 0x1f ;  /* 0x08201f003ead7f89 */ /* 0x000fe200000e0000 */
[----:B------:R-:W-:Y:S02]  /*9ea0*/  FFMA.FTZ R185, R242, R181, -R174 ;  /* 0x000000b5f2b97223 */ /* 0x000fe400000108ae */
[----:B------:R-:W-:Y:S02]  /*9eb0*/  FADD.FTZ R168, R168, R177 ;  /* 0x000000b1a8a87221 */ /* 0x000fe40000010000 */
[----:B------:R-:W-:Y:S02]  /*9ec0*/  FFMA.FTZ R171, R238, R163, R171 ;  /* 0x000000a3eeab7223 */ /* 0x000fe400000100ab */
[----:B------:R-:W-:-:S02]  /*9ed0*/  FFMA.FTZ R169, R241, R166, R172 ;  /* 0x000000a6f1a97223 */ /* 0x000fc400000100ac */
[----:B------:R-:W-:Y:S02]  /*9ee0*/  FMUL.FTZ R172, R175, UR15 ;  /* 0x0000000fafac7c20 */ /* 0x000fe40008410000 */
[----:B------:R-:W-:Y:S02]  /*9ef0*/  FADD.FTZ R168, R168, R185 ;  /* 0x000000b9a8a87221 */ /* 0x000fe40000010000 */
[----:B------:R-:W-:Y:S02]  /*9f00*/  FADD.FTZ R170, R170, R171 ;  /* 0x000000abaaaa7221 */ /* 0x000fe40000010000 */
[----:B------:R-:W-:Y:S02]  /*9f10*/  FMUL.FTZ R181, R240, R181 ;  /* 0x000000b5f0b57220 */ /* 0x000fe40000410000 */
[----:B------:R-:W-:Y:S02]  /*9f20*/  FFMA.FTZ R172, R65, UR14, R172 ;  /* 0x0000000e41ac7c23 */ /* 0x000fe400080100ac */
[----:B------:R-:W-:-:S02]  /*9f30*/  FMUL.FTZ R150, R205, R150 ;  /* 0x00000096cd967220 */ /* 0x000fc40000410000 */
[----:B------:R-:W-:Y:S02]  /*9f40*/  FADD.FTZ R159, R168, R159 ;  /* 0x0000009fa89f7221 */ /* 0x000fe40000010000 */
[----:B------:R-:W-:Y:S02]  /*9f50*/  FADD.FTZ R169, R170, R169 ;  /* 0x000000a9aaa97221 */ /* 0x000fe40000010000 */
[----:B------:R-:W-:Y:S02]  /*9f60*/  FFMA.FTZ R170, R242, R167, R181 ;  /* 0x000000a7f2aa7223 */ /* 0x000fe400000100b5 */
[----:B------:R-:W-:Y:S02]  /*9f70*/  FFMA.FTZ R150, R243, R172, R150 ;  /* 0x000000acf3967223 */ /* 0x000fe40000010096 */
[----:B------:R-:W-:Y:S01]  /*9f80*/  FADD.FTZ R159, R159, R60 ;  /* 0x0000003c9f9f7221 */ /* 0x000fe20000010000 */
[----:B------:R-:W0:Y:S01]  /*9f90*/  SHFL.DOWN PT, R172, R63, 0x1, 0x1f ;  /* 0x08201f003fac7f89 */ /* 0x000e2200000e0000 */
[----:B------:R-:W-:-:S02]  /*9fa0*/  FADD.FTZ R170, R169, R170 ;  /* 0x000000aaa9aa7221 */ /* 0x000fc40000010000 */
[----:B------:R-:W-:Y:S01]  /*9fb0*/  FMUL.FTZ R171, R178, UR15 ;  /* 0x0000000fb2ab7c20 */ /* 0x000fe20008410000 */
[----:B------:R-:W1:Y:S01]  /*9fc0*/  SHFL.DOWN PT, R168, R159, 0x1, 0x1f ;  /* 0x08201f009fa87f89 */ /* 0x000e6200000e0000 */
[----:B------:R-:W-:Y:S02]  /*9fd0*/  FADD.FTZ R170, R170, R147 ;  /* 0x00000093aaaa7221 */ /* 0x000fe40000010000 */
[----:B------:R-:W-:Y:S02]  /*9fe0*/  FFMA.FTZ R171, R66, UR14, -R171 ;  /* 0x0000000e42ab7c23 */ /* 0x000fe400080108ab */
[----:B------:R-:W-:Y:S02]  /*9ff0*/  FADD.FTZ R170, R170, R61 ;  /* 0x0000003daaaa7221 */ /* 0x000fe40000010000 */
[----:B------:R-:W-:Y:S02]  /*a000*/  FMUL.FTZ R147, R66, UR15 ;  /* 0x0000000f42937c20 */ /* 0x000fe40008410000 */
[----:B------:R-:W-:Y:S01]  /*a010*/  FMUL.FTZ R66, R67, UR15 ;  /* 0x0000000f43427c20 */ /* 0x000fe20008410000 */
[----:B------:R-:W2:Y:S01]  /*a020*/  SHFL.DOWN PT, R169, R170, 0x1, 0x1f ;  /* 0x08201f00aaa97f89 */ /* 0x000ea200000e0000 */
[----:B------:R-:W-:-:S02]  /*a030*/  FMUL.FTZ R61, R182, UR15 ;  /* 0x0000000fb63d7c20 */ /* 0x000fc40008410000 */
[C---:B------:R-:W-:Y:S02]  /*a040*/  FFMA.FTZ R66, R179.reuse, UR14, -R66 ;  /* 0x0000000eb3427c23 */ /* 0x040fe40008010842 */
[----:B------:R-:W-:Y:S02]  /*a050*/  FMUL.FTZ R60, R179, UR15 ;  /* 0x0000000fb33c7c20 */ /* 0x000fe40008410000 */
[----:B------:R-:W-:Y:S02]  /*a060*/  FFMA.FTZ R150, R146, R65, R150 ;  /* 0x0000004192967223 */ /* 0x000fe40000010096 */
[----:B------:R-:W-:Y:S01]  /*a070*/  FFMA.FTZ R65, R68, UR14, -R61 ;  /* 0x0000000e44417c23 */ /* 0x000fe2000801083d */
[----:B------:R-:W-:Y:S01]  /*a080*/  MOV R61, R159 ;  /* 0x0000009f003d7202 */ /* 0x000fe20000000f00 */
[----:B------:R-:W-:Y:S02]  /*a090*/  FMUL.FTZ R66, R211, R66 ;  /* 0x00000042d3427220 */ /* 0x000fe40000410000 */
[----:B------:R-:W-:-:S02]  /*a0a0*/  FFMA.FTZ R60, R67, UR14, R60 ;  /* 0x0000000e433c7c23 */ /* 0x000fc4000801003c */
[----:B0-----:R-:W-:Y:S02]  /*a0b0*/  @!P0 FADD.FTZ R63, R63, R172 ;  /* 0x000000ac3f3f8221 */ /* 0x001fe40000010000 */
[----:B------:R-:W-:Y:S02]  /*a0c0*/  FFMA.FTZ R60, R241, R60, R66 ;  /* 0x0000003cf13c7223 */ /* 0x000fe40000010042 */
[----:B------:R-:W-:Y:S02]  /*a0d0*/  FADD.FTZ R89, R150, R89 ;  /* 0x0000005996597221 */ /* 0x000fe40000010000 */
[----:B-1----:R-:W-:Y:S01]  /*a0e0*/  @!P0 FADD.FTZ R61, R61, R168 ;  /* 0x000000a83d3d8221 */ /* 0x002fe20000010000 */
[----:B------:R-:W0:Y:S01]  /*a0f0*/  SHFL.DOWN PT, R150, R63, 0x2, 0x1f ;  /* 0x08401f003f967f89 */ /* 0x000e2200000e0000 */
[----:B------:R-:W-:Y:S02]  /*a100*/  FMUL.FTZ R171, R240, R171 ;  /* 0x000000abf0ab7220 */ /* 0x000fe40000410000 */
[----:B------:R-:W-:Y:S01]  /*a110*/  FFMA.FTZ R147, R178, UR14, R147 ;  /* 0x0000000eb2937c23 */ /* 0x000fe20008010093 */
[----:B------:R-:W1:Y:S01]  /*a120*/  SHFL.DOWN PT, R146, R61, 0x2, 0x1f ;  /* 0x08401f003d927f89 */ /* 0x000e6200000e0000 */
[----:B------:R-:W-:Y:S01]  /*a130*/  FFMA.FTZ R164, R164, R67, R60 ;  /* 0x00000043a4a47223 */ /* 0x000fe2000001003c */
[----:B------:R-:W-:Y:S01]  /*a140*/  MOV R60, R170 ;  /* 0x000000aa003c7202 */ /* 0x000fe20000000f00 */
[----:B------:R-:W-:-:S02]  /*a150*/  FFMA.FTZ R147, R242, R147, R171 ;  /* 0x00000093f2937223 */ /* 0x000fc400000100ab */
[----:B------:R-:W-:Y:S02]  /*a160*/  @!P0 FADD.FTZ R62, R62, R173 ;  /* 0x000000ad3e3e8221 */ /* 0x000fe40000010000 */
[----:B------:R-:W-:Y:S02]  /*a170*/  FFMA.FTZ R147, R165, R178, R147 ;  /* 0x000000b2a5937223 */ /* 0x000fe40000010093 */
[----:B--2---:R-:W-:Y:S01]  /*a180*/  @!P0 FADD.FTZ R60, R60, R169 ;  /* 0x000000a93c3c8221 */ /* 0x004fe20000010000 */
[----:B------:R-:W-:Y:S01]  /*a190*/  ISETP.GT.AND P0, PT, R9, 0x1d, PT ;  /* 0x0000001d0900780c */ /* 0x000fe20003f04270 */
[----:B------:R-:W-:Y:S02]  /*a1a0*/  FADD.FTZ R88, R147, R88 ;  /* 0x0000005893587221 */ /* 0x000fe40000010000 */
[----:B------:R-:W2:Y:S01]  /*a1b0*/  SHFL.DOWN PT, R147, R62, 0x2, 0x1f ;  /* 0x08401f003e937f89 */ /* 0x000ea200000e0000 */
[----:B------:R-:W-:Y:S02]  /*a1c0*/  FMUL.FTZ R66, R69, UR15 ;  /* 0x0000000f45427c20 */ /* 0x000fe40008410000 */
[----:B------:R-:W-:Y:S01]  /*a1d0*/  FMUL.FTZ R216, R216, R65 ;  /* 0x00000041d8d87220 */ /* 0x000fe20000410000 */
[----:B------:R-:W3:Y:S01]  /*a1e0*/  SHFL.DOWN PT, R67, R60, 0x2, 0x1f ;  /* 0x08401f003c437f89 */ /* 0x000ee200000e0000 */
[----:B------:R-:W-:-:S02]  /*a1f0*/  FMUL.FTZ R65, R68, UR15 ;  /* 0x0000000f44417c20 */ /* 0x000fc40008410000 */
[C---:B------:R-:W-:Y:S02]  /*a200*/  FFMA.FTZ R68, R183.reuse, UR14, -R66 ;  /* 0x0000000eb7447c23 */ /* 0x040fe40008010842 */
[----:B------:R-:W-:Y:S02]  /*a210*/  FMUL.FTZ R66, R183, UR15 ;  /* 0x0000000fb7427c20 */ /* 0x000fe40008410000 */
[----:B0-----:R-:W-:Y:S02]  /*a220*/  @!P0 FADD.FTZ R63, R63, R150 ;  /* 0x000000963f3f8221 */ /* 0x001fe40000010000 */
[----:B-1----:R-:W-:Y:S02]  /*a230*/  @!P0 FADD.FTZ R61, R61, R146 ;  /* 0x000000923d3d8221 */ /* 0x002fe40000010000 */
[----:B------:R-:W-:Y:S01]  /*a240*/  FFMA.FTZ R65, R182, UR14, R65 ;  /* 0x0000000eb6417c23 */ /* 0x000fe20008010041 */
[----:B------:R-:W0:Y:S01]  /*a250*/  SHFL.DOWN PT, R146, R63, 0x4, 0x1f ;  /* 0x08801f003f927f89 */ /* 0x000e2200000e0000 */
[----:B------:R-:W-:-:S02]  /*a260*/  FMUL.FTZ R68, R217, R68 ;  /* 0x00000044d9447220 */ /* 0x000fc40000410000 */
[----:B------:R-:W-:Y:S02]  /*a270*/  FFMA.FTZ R66, R69, UR14, R66 ;  /* 0x0000000e45427c23 */ /* 0x000fe40008010042 */
[----:B------:R-:W-:Y:S02]  /*a280*/  FFMA.FTZ R65, R238, R65, R216 ;  /* 0x00000041ee417223 */ /* 0x000fe400000100d8 */
[----:B------:R-:W-:Y:S02]  /*a290*/  FFMA.FTZ R66, R239, R66, R68 ;  /* 0x00000042ef427223 */ /* 0x000fe40000010044 */
[----:B------:R-:W-:Y:S01]  /*a2a0*/  FFMA.FTZ R145, R145, R182, R65 ;  /* 0x000000b691917223 */ /* 0x000fe20000010041 */
[----:B------:R-:W1:Y:S01]  /*a2b0*/  SHFL.DOWN PT, R68, R61, 0x4, 0x1f ;  /* 0x08801f003d447f89 */ /* 0x000e6200000e0000 */
[----:B------:R-:W-:Y:S02]  /*a2c0*/  FFMA.FTZ R160, R160, R69, R66 ;  /* 0x00000045a0a07223 */ /* 0x000fe40000010042 */
[----:B------:R-:W-:-:S02]  /*a2d0*/  FMUL.FTZ R66, R71, UR15 ;  /* 0x0000000f47427c20 */ /* 0x000fc40008410000 */
[----:B--2---:R-:W-:Y:S02]  /*a2e0*/  @!P0 FADD.FTZ R62, R62, R147 ;  /* 0x000000933e3e8221 */ /* 0x004fe40000010000 */
[----:B---3--:R-:W-:Y:S01]  /*a2f0*/  @!P0 FADD.FTZ R60, R60, R67 ;  /* 0x000000433c3c8221 */ /* 0x008fe20000010000 */
[----:B------:R-:W-:Y:S01]  /*a300*/  ISETP.GT.AND P0, PT, R9, 0x1b, PT ;  /* 0x0000001b0900780c */ /* 0x000fe20003f04270 */
[----:B------:R-:W-:Y:S01]  /*a310*/  FADD.FTZ R90, R145, R90 ;  /* 0x0000005a915a7221 */ /* 0x000fe20000010000 */
[----:B------:R-:W2:Y:S01]  /*a320*/  SHFL.DOWN PT, R147, R62, 0x4, 0x1f ;  /* 0x08801f003e937f89 */ /* 0x000ea200000e0000 */
[----:B------:R-:W-:Y:S02]  /*a330*/  FFMA.FTZ R66, R187, UR14, -R66 ;  /* 0x0000000ebb427c23 */ /* 0x000fe40008010842 */
[----:B------:R-:W-:Y:S01]  /*a340*/  FMUL.FTZ R65, R186, UR15 ;  /* 0x0000000fba417c20 */ /* 0x000fe20008410000 */
[----:B------:R-:W3:Y:S01]  /*a350*/  SHFL.DOWN PT, R145, R60, 0x4, 0x1f ;  /* 0x08801f003c917f89 */ /* 0x000ee200000e0000 */
[----:B------:R-:W-:-:S02]  /*a360*/  FMUL.FTZ R219, R219, R66 ;  /* 0x00000042dbdb7220 */ /* 0x000fc40000410000 */
[----:B------:R-:W-:Y:S02]  /*a370*/  FFMA.FTZ R65, R70, UR14, -R65 ;  /* 0x0000000e46417c23 */ /* 0x000fe40008010841 */
[----:B------:R-:W-:Y:S02]  /*a380*/  FMUL.FTZ R66, R187, UR15 ;  /* 0x0000000fbb427c20 */ /* 0x000fe40008410000 */
[----:B------:R-:W-:Y:S02]  /*a390*/  FMUL.FTZ R218, R218, R65 ;  /* 0x00000041dada7220 */ /* 0x000fe40000410000 */
[----:B------:R-:W-:Y:S02]  /*a3a0*/  FMUL.FTZ R67, R70, UR15 ;  /* 0x0000000f46437c20 */ /* 0x000fe40008410000 */
[----:B------:R-:W-:Y:S02]  /*a3b0*/  FFMA.FTZ R66, R71, UR14, R66 ;  /* 0x0000000e47427c23 */ /* 0x000fe40008010042 */
[----:B------:R-:W-:-:S02]  /*a3c0*/  FMUL.FTZ R65, R190, UR15 ;  /* 0x0000000fbe417c20 */ /* 0x000fc40008410000 */
[----:B0-----:R-:W-:Y:S02]  /*a3d0*/  @!P0 FADD.FTZ R63, R63, R146 ;  /* 0x000000923f3f8221 */ /* 0x001fe40000010000 */
[----:B------:R-:W-:Y:S02]  /*a3e0*/  FFMA.FTZ R69, R186, UR14, R67 ;  /* 0x0000000eba457c23 */ /* 0x000fe40008010043 */
[----:B------:R-:W-:Y:S02]  /*a3f0*/  FFMA.FTZ R66, R237, R66, R219 ;  /* 0x00000042ed427223 */ /* 0x000fe400000100db */
[C---:B------:R-:W-:Y:S02]  /*a400*/  FFMA.FTZ R67, R72.reuse, UR14, -R65 ;  /* 0x0000000e48437c23 */ /* 0x040fe40008010841 */
[----:B------:R-:W-:Y:S02]  /*a410*/  FMUL.FTZ R65, R72, UR15 ;  /* 0x0000000f48417c20 */ /* 0x000fe40008410000 */
[----:B------:R-:W0:Y:S01]  /*a420*/  SHFL.DOWN PT, R72, R63, 0x8, 0x1f ;  /* 0x09001f003f487f89 */ /* 0x000e2200000e0000 */
[----:B------:R-:W-:-:S02]  /*a430*/  FFMA.FTZ R66, R156, R71, R66 ;  /* 0x000000479c427223 */ /* 0x000fc40000010042 */
[----:B------:R-:W-:Y:S02]  /*a440*/  FFMA.FTZ R69, R236, R69, R218 ;  /* 0x00000045ec457223 */ /* 0x000fe400000100da */
[----:B-1----:R-:W-:Y:S02]  /*a450*/  @!P0 FADD.FTZ R61, R61, R68 ;  /* 0x000000443d3d8221 */ /* 0x002fe40000010000 */
[----:B------:R-:W-:Y:S02]  /*a460*/  FMUL.FTZ R67, R220, R67 ;  /* 0x00000043dc437220 */ /* 0x000fe40000410000 */
[----:B------:R-:W-:Y:S01]  /*a470*/  FFMA.FTZ R65, R190, UR14, R65 ;  /* 0x0000000ebe417c23 */ /* 0x000fe20008010041 */
[----:B------:R-:W1:Y:S01]  /*a480*/  SHFL.DOWN PT, R70, R61, 0x8, 0x1f ;  /* 0x09001f003d467f89 */ /* 0x000e6200000e0000 */
[----:B------:R-:W-:Y:S02]  /*a490*/  FADD.FTZ R95, R66, R95 ;  /* 0x0000005f425f7221 */ /* 0x000fe40000010000 */
[----:B------:R-:W-:-:S02]  /*a4a0*/  FMUL.FTZ R66, R73, UR15 ;  /* 0x0000000f49427c20 */ /* 0x000fc40008410000 */
[----:B------:R-:W-:Y:S02]  /*a4b0*/  FFMA.FTZ R69, R157, R186, R69 ;  /* 0x000000ba9d457223 */ /* 0x000fe40000010045 */
[----:B------:R-:W-:Y:S02]  /*a4c0*/  FFMA.FTZ R65, R228, R65, R67 ;  /* 0x00000041e4417223 */ /* 0x000fe40000010043 */
[----:B--2---:R-:W-:Y:S02]  /*a4d0*/  @!P0 FADD.FTZ R62, R62, R147 ;  /* 0x000000933e3e8221 */ /* 0x004fe40000010000 */
[----:B---3--:R-:W-:Y:S01]  /*a4e0*/  @!P0 FADD.FTZ R60, R60, R145 ;  /* 0x000000913c3c8221 */ /* 0x008fe20000010000 */
[----:B------:R-:W-:Y:S01]  /*a4f0*/  ISETP.GT.AND P0, PT, R9, 0x17, PT ;  /* 0x000000170900780c */ /* 0x000fe20003f04270 */
[C---:B------:R-:W-:Y:S01]  /*a500*/  FFMA.FTZ R68, R191.reuse, UR14, -R66 ;  /* 0x0000000ebf447c23 */ /* 0x040fe20008010842 */
[----:B------:R-:W2:Y:S01]  /*a510*/  SHFL.DOWN PT, R71, R62, 0x8, 0x1f ;  /* 0x09001f003e477f89 */ /* 0x000ea200000e0000 */
[----:B------:R-:W-:-:S02]  /*a520*/  FMUL.FTZ R66, R191, UR15 ;  /* 0x0000000fbf427c20 */ /* 0x000fc40008410000 */
[----:B------:R-:W-:Y:S02]  /*a530*/  FADD.FTZ R94, R69, R94 ;  /* 0x0000005e455e7221 */ /* 0x000fe40000010000 */
[----:B------:R-:W-:Y:S01]  /*a540*/  FFMA.FTZ R153, R153, R190, R65 ;  /* 0x000000be99997223 */ /* 0x000fe20000010041 */
[----:B------:R-:W3:Y:S01]  /*a550*/  SHFL.DOWN PT, R69, R60, 0x8, 0x1f ;  /* 0x09001f003c457f89 */ /* 0x000ee200000e0000 */
[----:B------:R-:W-:Y:S02]  /*a560*/  FMUL.FTZ R65, R194, UR15 ;  /* 0x0000000fc2417c20 */ /* 0x000fe40008410000 */
[----:B------:R-:W-:Y:S02]  /*a570*/  FMUL.FTZ R68, R221, R68 ;  /* 0x00000044dd447220 */ /* 0x000fe40000410000 */
[----:B------:R-:W-:Y:S02]  /*a580*/  FFMA.FTZ R66, R73, UR14, R66 ;  /* 0x0000000e49427c23 */ /* 0x000fe40008010042 */
[----:B------:R-:W-:-:S02]  /*a590*/  FFMA.FTZ R67, R74, UR14, -R65 ;  /* 0x0000000e4a437c23 */ /* 0x000fc40008010841 */
[----:B------:R-:W-:Y:S02]  /*a5a0*/  FMUL.FTZ R65, R74, UR15 ;  /* 0x0000000f4a417c20 */ /* 0x000fe40008410000 */
[----:B------:R-:W-:Y:S02]  /*a5b0*/  FFMA.FTZ R68, R229, R66, R68 ;  /* 0x00000042e5447223 */ /* 0x000fe40000010044 */
[----:B------:R-:W-:Y:S02]  /*a5c0*/  FMUL.FTZ R67, R222, R67 ;  /* 0x00000043de437220 */ /* 0x000fe40000410000 */
[----:B------:R-:W-:Y:S02]  /*a5d0*/  FFMA.FTZ R65, R194, UR14, R65 ;  /* 0x0000000ec2417c23 */ /* 0x000fe40008010041 */
[----:B------:R-:W-:Y:S02]  /*a5e0*/  FFMA.FTZ R68, R152, R73, R68 ;  /* 0x0000004998447223 */ /* 0x000fe40000010044 */
[----:B------:R-:W-:-:S02]  /*a5f0*/  FMUL.FTZ R66, R75, UR15 ;  /* 0x0000000f4b427c20 */ /* 0x000fc40008410000 */
[----:B0-----:R-:W-:Y:S02]  /*a600*/  @!P0 FADD.FTZ R63, R63, R72 ;  /* 0x000000483f3f8221 */ /* 0x001fe40000010000 */
[----:B------:R-:W-:Y:S02]  /*a610*/  FFMA.FTZ R65, R230, R65, R67 ;  /* 0x00000041e6417223 */ /* 0x000fe40000010043 */
[----:B------:R-:W-:Y:S02]  /*a620*/  FFMA.FTZ R66, R195, UR14, -R66 ;  /* 0x0000000ec3427c23 */ /* 0x000fe40008010842 */
[----:B------:R-:W-:Y:S02]  /*a630*/  FADD.FTZ R101, R68, R101 ;  /* 0x0000006544657221 */ /* 0x000fe40000010000 */
[----:B------:R-:W0:Y:S01]  /*a640*/  SHFL.DOWN PT, R68, R63, 0x10, 0x1f ;  /* 0x0a001f003f447f89 */ /* 0x000e2200000e0000 */
[----:B------:R-:W-:Y:S02]  /*a650*/  FFMA.FTZ R149, R149, R194, R65 ;  /* 0x000000c295957223 */ /* 0x000fe40000010041 */
[----:B------:R-:W-:-:S02]  /*a660*/  FMUL.FTZ R223, R223, R66 ;  /* 0x00000042dfdf7220 */ /* 0x000fc40000410000 */
[----:B------:R-:W-:Y:S02]  /*a670*/  FMUL.FTZ R65, R198, UR15 ;  /* 0x0000000fc6417c20 */ /* 0x000fe40008410000 */
[----:B-1----:R-:W-:Y:S02]  /*a680*/  @!P0 FADD.FTZ R61, R61, R70 ;  /* 0x000000463d3d8221 */ /* 0x002fe40000010000 */
[----:B------:R-:W-:Y:S02]  /*a690*/  FMUL.FTZ R66, R195, UR15 ;  /* 0x0000000fc3427c20 */ /* 0x000fe40008410000 */
[C---:B------:R-:W-:Y:S01]  /*a6a0*/  FFMA.FTZ R67, R76.reuse, UR14, -R65 ;  /* 0x0000000e4c437c23 */ /* 0x040fe20008010841 */
[----:B------:R-:W1:Y:S01]  /*a6b0*/  SHFL.DOWN PT, R70, R61, 0x10, 0x1f ;  /* 0x0a001f003d467f89 */ /* 0x000e6200000e0000 */
[----:B------:R-:W-:Y:S02]  /*a6c0*/  FFMA.FTZ R66, R75, UR14, R66 ;  /* 0x0000000e4b427c23 */ /* 0x000fe40008010042 */
[----:B------:R-:W-:-:S02]  /*a6d0*/  FMUL.FTZ R65, R76, UR15 ;  /* 0x0000000f4c417c20 */ /* 0x000fc40008410000 */
[----:B--2---:R-:W-:Y:S02]  /*a6e0*/  @!P0 FADD.FTZ R62, R62, R71 ;  /* 0x000000473e3e8221 */ /* 0x004fe40000010000 */
[----:B---3--:R-:W-:Y:S01]  /*a6f0*/  @!P0 FADD.FTZ R60, R60, R69 ;  /* 0x000000453c3c8221 */ /* 0x008fe20000010000 */
[----:B------:R-:W-:Y:S01]  /*a700*/  ISETP.GT.AND P0, PT, R9, 0xf, PT ;  /* 0x0000000f0900780c */ /* 0x000fe20003f04270 */
[----:B------:R-:W-:Y:S01]  /*a710*/  FFMA.FTZ R66, R231, R66, R223 ;  /* 0x00000042e7427223 */ /* 0x000fe200000100df */
[----:B------:R-:W2:Y:S01]  /*a720*/  SHFL.DOWN PT, R71, R62, 0x10, 0x1f ;  /* 0x0a001f003e477f89 */ /* 0x000ea200000e0000 */
[----:B------:R-:W-:Y:S02]  /*a730*/  FMUL.FTZ R67, R224, R67 ;  /* 0x00000043e0437220 */ /* 0x000fe40000410000 */
[----:B------:R-:W-:Y:S01]  /*a740*/  FFMA.FTZ R65, R198, UR14, R65 ;  /* 0x0000000ec6417c23 */ /* 0x000fe20008010041 */
[----:B------:R-:W3:Y:S01]  /*a750*/  SHFL.DOWN PT, R69, R60, 0x10, 0x1f ;  /* 0x0a001f003c457f89 */ /* 0x000ee200000e0000 */
[----:B------:R-:W-:-:S02]  /*a760*/  FFMA.FTZ R144, R144, R75, R66 ;  /* 0x0000004b90907223 */ /* 0x000fc40000010042 */
[----:B------:R-:W-:Y:S02]  /*a770*/  FFMA.FTZ R65, R232, R65, R67 ;  /* 0x00000041e8417223 */ /* 0x000fe40000010043 */
[----:B------:R-:W-:Y:S02]  /*a780*/  FMUL.FTZ R66, R77, UR15 ;  /* 0x0000000f4d427c20 */ /* 0x000fe40008410000 */
[----:B------:R-:W-:Y:S02]  /*a790*/  FFMA.FTZ R99, R99, R198, R65 ;  /* 0x000000c663637223 */ /* 0x000fe40000010041 */
[----:B------:R-:W-:Y:S02]  /*a7a0*/  FFMA.FTZ R66, R199, UR14, -R66 ;  /* 0x0000000ec7427c23 */ /* 0x000fe40008010842 */
[----:B------:R-:W-:Y:S02]  /*a7b0*/  FMUL.FTZ R65, R202, UR15 ;  /* 0x0000000fca417c20 */ /* 0x000fe40008410000 */
[----:B0-----:R-:W-:-:S02]  /*a7c0*/  @!P0 FADD.FTZ R63, R63, R68 ;  /* 0x000000443f3f8221 */ /* 0x001fc40000010000 */
[----:B------:R-:W-:Y:S02]  /*a7d0*/  FMUL.FTZ R225, R225, R66 ;  /* 0x00000042e1e17220 */ /* 0x000fe40000410000 */
[----:B------:R-:W-:Y:S02]  /*a7e0*/  FFMA.FTZ R68, R78, UR14, -R65 ;  /* 0x0000000e4e447c23 */ /* 0x000fe40008010841 */
[----:B------:R-:W-:Y:S02]  /*a7f0*/  FMUL.FTZ R66, R79, UR15 ;  /* 0x0000000f4f427c20 */ /* 0x000fe40008410000 */
[----:B------:R-:W-:Y:S02]  /*a800*/  FMUL.FTZ R227, R227, R68 ;  /* 0x00000044e3e37220 */ /* 0x000fe40000410000 */
[----:B------:R-:W-:Y:S02]  /*a810*/  FMUL.FTZ R68, R199, UR15 ;  /* 0x0000000fc7447c20 */ /* 0x000fe40008410000 */
[----:B------:R-:W-:-:S02]  /*a820*/  FFMA.FTZ R65, R203, UR14, -R66 ;  /* 0x0000000ecb417c23 */ /* 0x000fc40008010842 */
[----:B------:R-:W-:Y:S02]  /*a830*/  FMUL.FTZ R67, R78, UR15 ;  /* 0x0000000f4e437c20 */ /* 0x000fe40008410000 */
[----:B------:R-:W-:Y:S02]  /*a840*/  FMUL.FTZ R66, R203, UR15 ;  /* 0x0000000fcb427c20 */ /* 0x000fe40008410000 */
[----:B-1----:R-:W-:Y:S02]  /*a850*/  @!P0 FADD.FTZ R61, R61, R70 ;  /* 0x000000463d3d8221 */ /* 0x002fe40000010000 */
[----:B------:R-:W-:Y:S02]  /*a860*/  FFMA.FTZ R70, R77, UR14, R68 ;  /* 0x0000000e4d467c23 */ /* 0x000fe40008010044 */
[----:B------:R-:W-:Y:S02]  /*a870*/  FMUL.FTZ R65, R226, R65 ;  /* 0x00000041e2417220 */ /* 0x000fe40000410000 */
[----:B------:R-:W-:-:S02]  /*a880*/  FFMA.FTZ R68, R202, UR14, R67 ;  /* 0x0000000eca447c23 */ /* 0x000fc40008010043 */
[----:B------:R-:W-:Y:S02]  /*a890*/  FFMA.FTZ R66, R79, UR14, R66 ;  /* 0x0000000e4f427c23 */ /* 0x000fe40008010042 */
[----:B--2---:R-:W-:Y:S02]  /*a8a0*/  @!P0 FADD.FTZ R62, R62, R71 ;  /* 0x000000473e3e8221 */ /* 0x004fe40000010000 */
[----:B---3--:R-:W-:Y:S02]  /*a8b0*/  @!P0 FADD.FTZ R60, R60, R69 ;  /* 0x000000453c3c8221 */ /* 0x008fe40000010000 */
[----:B------:R-:W-:Y:S02]  /*a8c0*/  FFMA.FTZ R70, R233, R70, R225 ;  /* 0x00000046e9467223 */ /* 0x000fe400000100e1 */
[----:B------:R-:W-:Y:S01]  /*a8d0*/  FFMA.FTZ R68, R83, R68, R227 ;  /* 0x0000004453447223 */ /* 0x000fe200000100e3 */
[----:B------:R0:W-:Y:S01]  /*a8e0*/  @!P1 STS.128 [R10.X16+0x10a0], R60 ;  /* 0x0010a03c0a009388 */ /* 0x0001e2000000cc00 */
[----:B------:R-:W-:-:S02]  /*a8f0*/  FFMA.FTZ R65, R235, R66, R65 ;  /* 0x00000042eb417223 */ /* 0x000fc40000010041 */
[----:B------:R-:W-:Y:S02]  /*a900*/  FFMA.FTZ R70, R98, R77, R70 ;  /* 0x0000004d62467223 */ /* 0x000fe40000010046 */
[----:B------:R-:W-:Y:S02]  /*a910*/  FFMA.FTZ R81, R81, R202, R68 ;  /* 0x000000ca51517223 */ /* 0x000fe40000010044 */
[----:B------:R-:W-:Y:S02]  /*a920*/  FFMA.FTZ R65, R80, R79, R65 ;  /* 0x0000004f50417223 */ /* 0x000fe40000010041 */
        /* <DEDUP_REMOVED lines=50> */
.L_x_200:
[----:B0-----:R-:W-:Y:S05]  /*ac50*/  BSYNC B0 ;  /* 0x0000000000007941 */ /* 0x001fea0003800000 */
.L_x_199:
[----:B------:R-:W-:-:S04]  /*ac60*/  IADD3 R140, R140, 0x1, RZ ;  /* 0x000000018c8c7810 */ /* 0x000fc80007ffe0ff */
[----:B------:R-:W-:-:S13]  /*ac70*/  ISETP.GE.AND P0, PT, R140, c[0x0][0x16c], PT ;  /* 0x00005b008c007a0c */ /* 0x000fda0003f06270 */
[----:B------:R-:W-:Y:S01]  /*ac80*/  @P0 CALL.REL.NOINC `(.L_x_164) ;  /* 0x0000001000000944 */ /* 0x000fe20003c00000 */
[----:B------:R-:W-:Y:S05]  /*ac90*/  BRA `(.L_x_201) ;  /* 0xffff9ac000007947 */ /* 0x000fea000383ffff */
.L_x_164:
[----:B------:R-:W-:Y:S01]  /*aca0*/  BAR.SYNC.DEFER_BLOCKING 0x0 ;  /* 0x0000000000007b1d */ /* 0x000fe20000010000 */
[----:B------:R-:W-:Y:S02]  /*acb0*/  IADD3 R47, -R13, c[0x0][0x168], RZ ;  /* 0x00005a000d2f7a10 */ /* 0x000fe40007ffe1ff */
[C---:B------:R-:W-:Y:S02]  /*acc0*/  LOP3.LUT R45, R14.reuse, 0x20, RZ, 0xfc, !PT ;  /* 0x000000200e2d7812 */ /* 0x040fe400078efcff */
[CC--:B------:R-:W-:Y:S02]  /*acd0*/  ISETP.GE.AND P2, PT, R14.reuse, R47.reuse, PT ;  /* 0x0000002f0e00720c */ /* 0x0c0fe40003f46270 */
[----:B------:R-:W-:Y:S02]  /*ace0*/  ISETP.GE.AND P1, PT, R45, R47, PT ;  /* 0x0000002f2d00720c */ /* 0x000fe40003f26270 */
[C---:B------:R-:W-:Y:S02]  /*acf0*/  LOP3.LUT R46, R14.reuse, 0x40, RZ, 0xfc, !PT ;  /* 0x000000400e2e7812 */ /* 0x040fe400078efcff */
[----:B------:R-:W-:-:S02]  /*ad00*/  LOP3.LUT R32, R14, 0x60, RZ, 0xfc, !PT ;  /* 0x000000600e207812 */ /* 0x000fc400078efcff */
[----:B------:R-:W-:Y:S02]  /*ad10*/  PRMT R48, RZ, 0x7610, R48 ;  /* 0x00007610ff307816 */ /* 0x000fe40000000030 */
[C---:B------:R-:W-:Y:S02]  /*ad20*/  LOP3.LUT R33, R14.reuse, 0x80, RZ, 0xfc, !PT ;  /* 0x000000800e217812 */ /* 0x040fe400078efcff */
[----:B------:R-:W-:Y:S02]  /*ad30*/  PRMT R49, RZ, 0x7610, R49 ;  /* 0x00007610ff317816 */ /* 0x000fe40000000031 */
[C---:B------:R-:W-:Y:S02]  /*ad40*/  LOP3.LUT R34, R14.reuse, 0xa0, RZ, 0xfc, !PT ;  /* 0x000000a00e227812 */ /* 0x040fe400078efcff */
[----:B------:R-:W-:Y:S02]  /*ad50*/  LOP3.LUT R35, R14, 0xc0, RZ, 0xfc, !PT ;  /* 0x000000c00e237812 */ /* 0x000fe400078efcff */
[----:B------:R-:W-:Y:S01]  /*ad60*/  ISETP.GE.AND P0, PT, R46, R47, PT ;  /* 0x0000002f2e00720c */ /* 0x000fe20003f06270 */
[----:B------:R-:W2:Y:S01]  /*ad70*/  @!P2 LDG.E.U16 R48, [R206.64] ;  /* 0x00000006ce30a981 */ /* 0x000ea2000c1e1500 */
[----:B------:R-:W-:-:S02]  /*ad80*/  LOP3.LUT R36, R14, 0xe0, RZ, 0xfc, !PT ;  /* 0x000000e00e247812 */ /* 0x000fc400078efcff */
[-C--:B------:R-:W-:Y:S01]  /*ad90*/  ISETP.GE.AND P4, PT, R32, R47.reuse, PT ;  /* 0x0000002f2000720c */ /* 0x080fe20003f86270 */
[----:B------:R-:W3:Y:S01]  /*ada0*/  @!P1 LDG.E.U16 R49, [R206.64+0x40] ;  /* 0x00004006ce319981 */ /* 0x000ee2000c1e1500 */
        /* <DEDUP_REMOVED lines=10> */
[----:B------:R-:W4:Y:S01]  /*ae50*/  @!P0 LDG.E.U16 R50, [R206.64+0x80] ;  /* 0x00008006ce328981 */ /* 0x000f22000c1e1500 */
[----:B------:R-:W-:-:S02]  /*ae60*/  LOP3.LUT R38, R14, 0x120, RZ, 0xfc, !PT ;  /* 0x000001200e267812 */ /* 0x000fc400078efcff */
[----:B------:R-:W-:Y:S01]  /*ae70*/  PRMT R54, RZ, 0x7610, R54 ;  /* 0x00007610ff367816 */ /* 0x000fe20000000036 */
[----:B------:R-:W5:Y:S01]  /*ae80*/  @!P4 LDG.E.U16 R51, [R206.64+0xc0] ;  /* 0x0000c006ce33c981 */ /* 0x000f62000c1e1500 */
[C---:B------:R-:W-:Y:S02]  /*ae90*/  LOP3.LUT R39, R14.reuse, 0x140, RZ, 0xfc, !PT ;  /* 0x000001400e277812 */ /* 0x040fe400078efcff */
[----:B------:R-:W-:Y:S01]  /*aea0*/  PRMT R55, RZ, 0x7610, R55 ;  /* 0x00007610ff377816 */ /* 0x000fe20000000037 */
[----:B------:R-:W5:Y:S01]  /*aeb0*/  @!P6 LDG.E.U16 R52, [R206.64+0x100] ;  /* 0x00010006ce34e981 */ /* 0x000f62000c1e1500 */
[C---:B------:R-:W-:Y:S02]  /*aec0*/  LOP3.LUT R40, R14.reuse, 0x160, RZ, 0xfc, !PT ;  /* 0x000001600e287812 */ /* 0x040fe400078efcff */
[----:B------:R-:W-:Y:S01]  /*aed0*/  PRMT R56, RZ, 0x7610, R56 ;  /* 0x00007610ff387816 */ /* 0x000fe20000000038 */
[----:B------:R-:W5:Y:S01]  /*aee0*/  @!P5 LDG.E.U16 R53, [R206.64+0x140] ;  /* 0x00014006ce35d981 */ /* 0x000f62000c1e1500 */
[----:B------:R-:W-:-:S02]  /*aef0*/  LOP3.LUT R41, R14, 0x180, RZ, 0xfc, !PT ;  /* 0x000001800e297812 */ /* 0x000fc400078efcff */
[----:B------:R-:W-:Y:S01]  /*af00*/  LOP3.LUT R42, R14, 0x1a0, RZ, 0xfc, !PT ;  /* 0x000001a00e2a7812 */ /* 0x000fe200078efcff */
[----:B------:R-:W5:Y:S01]  /*af10*/  @!P3 LDG.E.U16 R54, [R206.64+0x180] ;  /* 0x00018006ce36b981 */ /* 0x000f62000c1e1500 */
[-C--:B------:R-:W-:Y:S02]  /*af20*/  ISETP.GE.AND P0, PT, R38, R47.reuse, PT ;  /* 0x0000002f2600720c */ /* 0x080fe40003f06270 */
[C---:B------:R-:W-:Y:S01]  /*af30*/  LOP3.LUT R43, R14.reuse, 0x1c0, RZ, 0xfc, !PT ;  /* 0x000001c00e2b7812 */ /* 0x040fe200078efcff */
[----:B------:R-:W5:Y:S01]  /*af40*/  @!P2 LDG.E.U16 R55, [R206.64+0x1c0] ;  /* 0x0001c006ce37a981 */ /* 0x000f62000c1e1500 */
[-C--:B------:R-:W-:Y:S02]  /*af50*/  ISETP.GE.AND P4, PT, R39, R47.reuse, PT ;  /* 0x0000002f2700720c */ /* 0x080fe40003f86270 */
[----:B------:R-:W-:Y:S01]  /*af60*/  LOP3.LUT R44, R14, 0x1e0, RZ, 0xfc, !PT ;  /* 0x000001e00e2c7812 */ /* 0x000fe200078efcff */
[----:B------:R-:W5:Y:S01]  /*af70*/  @!P1 LDG.E.U16 R56, [R206.64+0x200] ;  /* 0x00020006ce389981 */ /* 0x000f62000c1e1500 */
        /* <DEDUP_REMOVED lines=9> */
[----:B------:R-:W5:Y:S01]  /*b010*/  @!P0 LDG.E.U16 R57, [R206.64+0x240] ;  /* 0x00024006ce398981 */ /* 0x000f62000c1e1500 */
[----:B------:R-:W-:Y:S02]  /*b020*/  PRMT R61, RZ, 0x7610, R61 ;  /* 0x00007610ff3d7816 */ /* 0x000fe4000000003d */
        /* <DEDUP_REMOVED lines=8> */
[----:B------:R-:W-:-:S02]  /*b0b0*/  F2FP.BF16.PACK_AB R107, R108, R107 ;  /* 0x0000006b6c6b723e */ /* 0x000fc400000010ff */
[----:B------:R-:W-:Y:S02]  /*b0c0*/  F2FP.BF16.PACK_AB R109, R110, R109 ;  /* 0x0000006d6e6d723e */ /* 0x000fe400000010ff */
[----:B------:R-:W-:Y:S01]  /*b0d0*/  F2FP.BF16.PACK_AB R111, R112, R111 ;  /* 0x0000006f706f723e */ /* 0x000fe200000010ff */
        /* <DEDUP_REMOVED lines=17> */
[----:B------:R-:W0:Y:S04]  /*b1f0*/  LDS.U16 R50, [R31+0x4] ;  /* 0x000004001f327984 */ /* 0x000e280000000400 */
[----:B------:R-:W1:Y:S04]  /*b200*/  LDS.U16 R48, [R31] ;  /* 0x000000001f307984 */ /* 0x000e680000000400 */
[----:B------:R-:W2:Y:S04]  /*b210*/  LDS.U16 R49, [R31+0x2] ;  /* 0x000002001f317984 */ /* 0x000ea80000000400 */
[----:B------:R-:W3:Y:S04]  /*b220*/  LDS.U16 R51, [R31+0x6] ;  /* 0x000006001f337984 */ /* 0x000ee80000000400 */
[----:B------:R-:W4:Y:S01]  /*b230*/  LDS.U16 R53, [R31+0x12] ;  /* 0x000012001f357984 */ /* 0x000f220000000400 */
[----:B0-----:R-:W-:-:S02]  /*b240*/  PRMT R50, RZ, 0x5410, R50 ;  /* 0x00005410ff327816 */ /* 0x001fc40000000032 */
[----:B-1----:R-:W-:-:S03]  /*b250*/  PRMT R48, RZ, 0x5410, R48 ;  /* 0x00005410ff307816 */ /* 0x002fc60000000030 */
[----:B------:R-:W-:Y:S02]  /*b260*/  FADD.FTZ R56, R50, UR5 ;  /* 0x0000000532387e21 */ /* 0x000fe40008010000 */
[----:B------:R-:W-:Y:S01]  /*b270*/  LDS.U16 R50, [R31+0xc] ;  /* 0x00000c001f327984 */ /* 0x000fe20000000400 */
[----:B------:R-:W-:Y:S02]  /*b280*/  FADD.FTZ R52, R48, UR5 ;  /* 0x0000000530347e21 */ /* 0x000fe40008010000 */
[----:B------:R-:W-:Y:S01]  /*b290*/  FSETP.GTU.FTZ.AND P0, PT, R56, 20, PT ;  /* 0x41a000003800780b */ /* 0x000fe20003f1c000 */
[----:B------:R-:W0:Y:S01]  /*b2a0*/  LDS.U16 R48, [R31+0x8] ;  /* 0x000008001f307984 */ /* 0x000e220000000400 */
[----:B--2---:R-:W-:Y:S02]  /*b2b0*/  PRMT R49, RZ, 0x5410, R49 ;  /* 0x00005410ff317816 */ /* 0x004fe40000000031 */
[----:B------:R-:W-:-:S03]  /*b2c0*/  FSETP.GTU.FTZ.AND P4, PT, R52, 20, PT ;  /* 0x41a000003400780b */ /* 0x000fc60003f9c000 */
[----:B------:R-:W-:Y:S01]  /*b2d0*/  FADD.FTZ R55, R49, UR5 ;  /* 0x0000000531377e21 */ /* 0x000fe20008010000 */
[----:B---3--:R-:W-:Y:S01]  /*b2e0*/  PRMT R51, RZ, 0x5410, R51 ;  /* 0x00005410ff337816 */ /* 0x008fe20000000033 */
[----:B------:R-:W1:Y:S04]  /*b2f0*/  LDS.U16 R49, [R31+0xa] ;  /* 0x00000a001f317984 */ /* 0x000e680000000400 */
[----:B------:R-:W-:Y:S01]  /*b300*/  @!P0 FMUL.FTZ R56, R56, -1.4426950216293334961 ;  /* 0xbfb8aa3b38388820 */ /* 0x000fe20000410000 */
[----:B------:R-:W-:-:S03]  /*b310*/  FSETP.GTU.FTZ.AND P5, PT, R55, 20, PT ;  /* 0x41a000003700780b */ /* 0x000fc60003fbc000 */
[----:B------:R-:W-:Y:S02]  /*b320*/  @!P4 FMUL.FTZ R52, R52, -1.4426950216293334961 ;  /* 0xbfb8aa3b3434c820 */ /* 0x000fe40000410000 */
[----:B------:R-:W2:Y:S01]  /*b330*/  @!P0 MUFU.EX2 R56, R56 ;  /* 0x0000003800388308 */ /* 0x000ea20000000800 */
[----:B------:R-:W-:Y:S02]  /*b340*/  FADD.FTZ R57, R51, UR5 ;  /* 0x0000000533397e21 */ /* 0x000fe40008010000 */
[----:B------:R-:W3:Y:S05]  /*b350*/  LDS.U16 R51, [R31+0xe] ;  /* 0x00000e001f337984 */ /* 0x000eea0000000400 */
[----:B------:R5:W0:Y:S01]  /*b360*/  @!P4 MUFU.EX2 R54, R52 ;  /* 0x000000340036c308 */ /* 0x000a220000000800 */
[----:B------:R-:W-:Y:S01]  /*b370*/  @!P5 FMUL.FTZ R55, R55, -1.4426950216293334961 ;  /* 0xbfb8aa3b3737d820 */ /* 0x000fe20000410000 */
[----:B-----5:R-:W5:Y:S01]  /*b380*/  LDS.U16 R52, [R31+0x10] ;  /* 0x000010001f347984 */ /* 0x020f620000000400 */
[----:B--2---:R-:W-:-:S05]  /*b390*/  @!P0 FADD.FTZ R56, R56, 1 ;  /* 0x3f80000038388421 */ /* 0x004fca0000010000 */
[----:B------:R-:W2:Y:S01]  /*b3a0*/  @!P5 MUFU.EX2 R55, R55 ;  /* 0x000000370037d308 */ /* 0x000ea20000000800 */
[----:B----4-:R-:W-:-:S07]  /*b3b0*/  PRMT R53, RZ, 0x5410, R53 ;  /* 0x00005410ff357816 */ /* 0x010fce0000000035 */
[----:B------:R-:W4:Y:S01]  /*b3c0*/  @!P0 MUFU.RCP R56, R56 ;  /* 0x0000003800388308 */ /* 0x000f220000001000 */
[----:B------:R-:W-:Y:S02]  /*b3d0*/  FADD.FTZ R53, R53, UR5 ;  /* 0x0000000535357e21 */ /* 0x000fe40008010000 */
[----:B0-----:R-:W-:Y:S02]  /*b3e0*/  @!P4 FADD.FTZ R54, R54, 1 ;  /* 0x3f8000003636c421 */ /* 0x001fe40000010000 */
[----:B--2---:R-:W-:-:S03]  /*b3f0*/  @!P5 FADD.FTZ R55, R55, 1 ;  /* 0x3f8000003737d421 */ /* 0x004fc60000010000 */
[----:B------:R-:W0:Y:S01]  /*b400*/  @!P4 MUFU.RCP R59, R54 ;  /* 0x00000036003bc308 */ /* 0x000e220000001000 */
[----:B----4-:R-:W-:-:S07]  /*b410*/  @!P0 FMUL.FTZ R105, R105, R56 ;  /* 0x0000003869698220 */ /* 0x010fce0000410000 */
[----:B------:R-:W2:Y:S01]  /*b420*/  @!P5 MUFU.RCP R55, R55 ;  /* 0x000000370037d308 */ /* 0x000ea20000001000 */
[----:B------:R-:W-:Y:S02]  /*b430*/  FSETP.GTU.FTZ.AND P0, PT, R53, 20, PT ;  /* 0x41a000003500780b */ /* 0x000fe40003f1c000 */
[----:B------:R-:W-:Y:S02]  /*b440*/  PRMT R48, RZ, 0x5410, R48 ;  /* 0x00005410ff307816 */ /* 0x000fe40000000030 */
[----:B-1----:R-:W-:Y:S02]  /*b450*/  PRMT R49, RZ, 0x5410, R49 ;  /* 0x00005410ff317816 */ /* 0x002fe40000000031 */
[----:B------:R-:W-:Y:S02]  /*b460*/  PRMT R50, RZ, 0x5410, R50 ;  /* 0x00005410ff327816 */ /* 0x000fe40000000032 */
[----:B---3--:R-:W-:Y:S02]  /*b470*/  PRMT R51, RZ, 0x5410, R51 ;  /* 0x00005410ff337816 */ /* 0x008fe40000000033 */
[----:B-----5:R-:W-:Y:S01]  /*b480*/  PRMT R52, RZ, 0x5410, R52 ;  /* 0x00005410ff347816 */ /* 0x020fe20000000034 */
[----:B------:R-:W-:-:S02]  /*b490*/  FADD.FTZ R48, R48, UR5 ;  /* 0x0000000530307e21 */ /* 0x000fc40008010000 */
[----:B------:R-:W-:Y:S02]  /*b4a0*/  FADD.FTZ R49, R49, UR5 ;  /* 0x0000000531317e21 */ /* 0x000fe40008010000 */
[----:B------:R-:W-:Y:S02]  /*b4b0*/  FADD.FTZ R50, R50, UR5 ;  /* 0x0000000532327e21 */ /* 0x000fe40008010000 */
[----:B------:R-:W-:Y:S02]  /*b4c0*/  FADD.FTZ R51, R51, UR5 ;  /* 0x0000000533337e21 */ /* 0x000fe40008010000 */
[----:B------:R-:W-:Y:S02]  /*b4d0*/  FADD.FTZ R52, R52, UR5 ;  /* 0x0000000534347e21 */ /* 0x000fe40008010000 */
[----:B------:R-:W-:Y:S01]  /*b4e0*/  @!P0 FMUL.FTZ R53, R53, -1.4426950216293334961 ;  /* 0xbfb8aa3b35358820 */ /* 0x000fe20000410000 */
[----:B------:R-:W-:Y:S01]  /*b4f0*/  FSETP.GTU.FTZ.AND P2, PT, R48, 20, PT ;  /* 0x41a000003000780b */ /* 0x000fe20003f5c000 */
[----:B0-----:R-:W-:Y:S01]  /*b500*/  @!P4 FMUL.FTZ R106, R106, R59 ;  /* 0x0000003b6a6ac220 */ /* 0x001fe20000410000 */
[----:B------:R-:W-:Y:S01]  /*b510*/  FSETP.GTU.FTZ.AND P3, PT, R49, 20, PT ;  /* 0x41a000003100780b */ /* 0x000fe20003f7c000 */
[----:B--2---:R-:W-:Y:S01]  /*b520*/  @!P5 FMUL.FTZ R104, R104, R55 ;  /* 0x000000376868d220 */ /* 0x004fe20000410000 */
[----:B------:R-:W-:-:S02]  /*b530*/  FSETP.GTU.FTZ.AND P4, PT, R50, 20, PT ;  /* 0x41a000003200780b */ /* 0x000fc40003f9c000 */
[----:B------:R-:W-:Y:S02]  /*b540*/  FSETP.GTU.FTZ.AND P6, PT, R51, 20, PT ;  /* 0x41a000003300780b */ /* 0x000fe40003fdc000 */
[----:B------:R-:W-:Y:S01]  /*b550*/  FSETP.GTU.FTZ.AND P5, PT, R52, 20, PT ;  /* 0x41a000003400780b */ /* 0x000fe20003fbc000 */
[----:B------:R-:W0:Y:S01]  /*b560*/  @!P0 MUFU.EX2 R53, R53 ;  /* 0x0000003500358308 */ /* 0x000e220000000800 */
[----:B------:R-:W-:-:S03]  /*b570*/  FSETP.GTU.FTZ.AND P1, PT, R57, 20, PT ;  /* 0x41a000003900780b */ /* 0x000fc60003f3c000 */
[----:B------:R-:W-:Y:S02]  /*b580*/  @!P2 FMUL.FTZ R48, R48, -1.4426950216293334961 ;  /* 0xbfb8aa3b3030a820 */ /* 0x000fe40000410000 */
[----:B------:R-:W-:Y:S02]  /*b590*/  @!P3 FMUL.FTZ R49, R49, -1.4426950216293334961 ;  /* 0xbfb8aa3b3131b820 */ /* 0x000fe40000410000 */
[----:B------:R-:W-:Y:S02]  /*b5a0*/  @!P4 FMUL.FTZ R50, R50, -1.4426950216293334961 ;  /* 0xbfb8aa3b3232c820 */ /* 0x000fe40000410000 */
[----:B------:R-:W-:Y:S02]  /*b5b0*/  @!P6 FMUL.FTZ R51, R51, -1.4426950216293334961 ;  /* 0xbfb8aa3b3333e820 */ /* 0x000fe40000410000 */
[----:B------:R-:W-:Y:S01]  /*b5c0*/  @!P5 FMUL.FTZ R52, R52, -1.4426950216293334961 ;  /* 0xbfb8aa3b3434d820 */ /* 0x000fe20000410000 */
[----:B------:R-:W1:Y:S01]  /*b5d0*/  @!P2 MUFU.EX2 R48, R48 ;  /* 0x000000300030a308 */ /* 0x000e620000000800 */
[----:B------:R-:W-:-:S02]  /*b5e0*/  @!P1 FMUL.FTZ R57, R57, -1.4426950216293334961 ;  /* 0xbfb8aa3b39399820 */ /* 0x000fc40000410000 */
[----:B0-----:R-:W-:Y:S01]  /*b5f0*/  @!P0 FADD.FTZ R53, R53, 1 ;  /* 0x3f80000035358421 */ /* 0x001fe20000010000 */
[----:B------:R-:W-:-:S04]  /*b600*/  SHF.L.U32 R54, R8, 0x4, RZ ;  /* 0x0000000408367819 */ /* 0x000fc800000006ff */
[----:B------:R-:W0:Y:S01]  /*b610*/  @!P3 MUFU.EX2 R49, R49 ;  /* 0x000000310031b308 */ /* 0x000e220000000800 */
[----:B------:R-:W-:-:S07]  /*b620*/  LOP3.LUT R54, R54, 0xfffffe00, RZ, 0xc0, !PT ;  /* 0xfffffe0036367812 */ /* 0x000fce00078ec0ff */
[----:B------:R-:W2:Y:S08]  /*b630*/  @!P4 MUFU.EX2 R50, R50 ;  /* 0x000000320032c308 */ /* 0x000eb00000000800 */
[----:B------:R-:W3:Y:S08]  /*b640*/  @!P6 MUFU.EX2 R51, R51 ;  /* 0x000000330033e308 */ /* 0x000ef00000000800 */
[----:B------:R-:W4:Y:S01]  /*b650*/  @!P5 MUFU.EX2 R52, R52 ;  /* 0x000000340034d308 */ /* 0x000f220000000800 */
[----:B------:R-:W-:-:S07]  /*b660*/  LEA R77, R9, R54, 0x4 ;  /* 0x00000036094d7211 */ /* 0x000fce00078e20ff */
[----:B------:R-:W5:Y:S08]  /*b670*/  @!P0 MUFU.RCP R53, R53 ;  /* 0x0000003500358308 */ /* 0x000f700000001000 */
[----:B------:R-:W5:Y:S01]  /*b680*/  @!P1 MUFU.EX2 R57, R57 ;  /* 0x0000003900399308 */ /* 0x000f620000000800 */
[----:B------:R-:W-:Y:S01]  /*b690*/  IADD3 R56, R77, 0x3, RZ ;  /* 0x000000034d387810 */ /* 0x000fe20007ffe0ff */
[----:B-1----:R-:W-:-:S02]  /*b6a0*/  @!P2 FADD.FTZ R48, R48, 1 ;  /* 0x3f8000003030a421 */ /* 0x002fc40000010000 */
[----:B0-----:R-:W-:Y:S02]  /*b6b0*/  @!P3 FADD.FTZ R49, R49, 1 ;  /* 0x3f8000003131b421 */ /* 0x001fe40000010000 */
[----:B--2---:R-:W-:Y:S02]  /*b6c0*/  @!P4 FADD.FTZ R50, R50, 1 ;  /* 0x3f8000003232c421 */ /* 0x004fe40000010000 */
[----:B---3--:R-:W-:Y:S02]  /*b6d0*/  @!P6 FADD.FTZ R51, R51, 1 ;  /* 0x3f8000003333e421 */ /* 0x008fe40000010000 */
[----:B----4-:R-:W-:Y:S01]  /*b6e0*/  @!P5 FADD.FTZ R52, R52, 1 ;  /* 0x3f8000003434d421 */ /* 0x010fe20000010000 */
[----:B------:R-:W-:Y:S01]  /*b6f0*/  LEA.HI.SX32 R58, R56, R77, 0x1b ;  /* 0x0000004d383a7211 */ /* 0x000fe200078fdaff */
[----:B------:R0:W-:Y:S01]  /*b700*/  @!P2 MUFU.RCP R72, R48 ;  /* 0x000000300048a308 */ /* 0x0001e20000001000 */
[----:B-----5:R-:W-:Y:S02]  /*b710*/  @!P0 FMUL.FTZ R94, R94, R53 ;  /* 0x000000355e5e8220 */ /* 0x020fe40000410000 */
[----:B------:R-:W-:Y:S01]  /*b720*/  LDS.U16 R53, [R31+0x1e] ;  /* 0x00001e001f357984 */ /* 0x000fe20000000400 */
[----:B------:R-:W-:-:S04]  /*b730*/  @!P1 FADD.FTZ R57, R57, 1 ;  /* 0x3f80000039399421 */ /* 0x000fc80000010000 */
[----:B------:R1:W-:Y:S01]  /*b740*/  @!P3 MUFU.RCP R73, R49 ;  /* 0x000000310049b308 */ /* 0x0003e20000001000 */
[----:B0-----:R-:W-:Y:S07]  /*b750*/  LDS.U16 R48, [R31+0x14] ;  /* 0x000014001f307984 */ /* 0x001fee0000000400 */
[----:B------:R0:W-:Y:S01]  /*b760*/  @!P4 MUFU.RCP R74, R50 ;  /* 0x00000032004ac308 */ /* 0x0001e20000001000 */
[----:B-1----:R-:W-:Y:S07]  /*b770*/  LDS.U16 R49, [R31+0x16] ;  /* 0x000016001f317984 */ /* 0x002fee0000000400 */
[----:B------:R1:W-:Y:S01]  /*b780*/  @!P6 MUFU.RCP R75, R51 ;  /* 0x00000033004be308 */ /* 0x0003e20000001000 */
[----:B0-----:R-:W0:Y:S07]  /*b790*/  LDS.U16 R50, [R31+0x18] ;  /* 0x000018001f327984 */ /* 0x001e2e0000000400 */
[----:B------:R2:W3:Y:S01]  /*b7a0*/  @!P5 MUFU.RCP R56, R52 ;  /* 0x000000340038d308 */ /* 0x0004e20000001000 */
[----:B-1----:R-:W1:Y:S04]  /*b7b0*/  LDS.U16 R51, [R31+0x1a] ;  /* 0x00001a001f337984 */ /* 0x002e680000000400 */
[----:B--2---:R-:W2:Y:S03]  /*b7c0*/  LDS.U16 R52, [R31+0x1c] ;  /* 0x00001c001f347984 */ /* 0x004ea60000000400 */
[----:B------:R4:W5:Y:S01]  /*b7d0*/  @!P1 MUFU.RCP R71, R57 ;  /* 0x0000003900479308 */ /* 0x0009620000001000 */
[----:B------:R-:W-:Y:S01]  /*b7e0*/  BAR.SYNC.DEFER_BLOCKING 0x0 ;  /* 0x0000000000007b1d */ /* 0x000fe20000010000 */
[----:B------:R-:W-:-:S02]  /*b7f0*/  IADD3 R54, R77, 0x1, RZ ;  /* 0x000000014d367810 */ /* 0x000fc40007ffe0ff */
[C---:B------:R-:W-:Y:S02]  /*b800*/  IADD3 R55, R77.reuse, 0x2, RZ ;  /* 0x000000024d377810 */ /* 0x040fe40007ffe0ff */
[C---:B------:R-:W-:Y:S02]  /*b810*/  IADD3 R60, R77.reuse, 0x5, RZ ;  /* 0x000000054d3c7810 */ /* 0x040fe40007ffe0ff */
[----:B----4-:R-:W-:Y:S02]  /*b820*/  IADD3 R57, R77, 0x4, RZ ;  /* 0x000000044d397810 */ /* 0x010fe40007ffe0ff */
[-C--:B------:R-:W-:Y:S02]  /*b830*/  LEA.HI.SX32 R54, R54, R77.reuse, 0x1b ;  /* 0x0000004d36367211 */ /* 0x080fe400078fdaff */
[----:B------:R-:W-:Y:S01]  /*b840*/  LEA.HI.SX32 R55, R55, R77, 0x1b ;  /* 0x0000004d37377211 */ /* 0x000fe200078fdaff */
[----:B---3--:R-:W-:Y:S01]  /*b850*/  @!P5 FMUL.FTZ R95, R95, R56 ;  /* 0x000000385f5fd220 */ /* 0x008fe20000410000 */
[----:B------:R-:W-:Y:S01]  /*b860*/  IADD3 R61, R77, 0x6, RZ ;  /* 0x000000064d3d7810 */ /* 0x000fe20007ffe0ff */
[----:B-----5:R-:W-:Y:S01]  /*b870*/  @!P1 FMUL.FTZ R102, R102, R71 ;  /* 0x0000004766669220 */ /* 0x020fe20000410000 */
[----:B------:R-:W-:-:S02]  /*b880*/  LEA.HI.SX32 R59, R57, R77, 0x1b ;  /* 0x0000004d393b7211 */ /* 0x000fc400078fdaff */
[----:B------:R-:W-:Y:S02]  /*b890*/  IADD3 R62, R77, 0x7, RZ ;  /* 0x000000074d3e7810 */ /* 0x000fe40007ffe0ff */
[----:B------:R-:W-:Y:S02]  /*b8a0*/  LEA.HI.SX32 R60, R60, R77, 0x1b ;  /* 0x0000004d3c3c7211 */ /* 0x000fe400078fdaff */
[----:B------:R-:W-:Y:S02]  /*b8b0*/  PRMT R71, R107, 0x7632, R71 ;  /* 0x000076326b477816 */ /* 0x000fe40000000047 */
[----:B------:R-:W-:Y:S02]  /*b8c0*/  SHF.L.U32 R56, R54, 0x1, RZ ;  /* 0x0000000136387819 */ /* 0x000fe400000006ff */
[----:B------:R-:W-:Y:S02]  /*b8d0*/  IADD3 R63, R77, 0x8, RZ ;  /* 0x000000084d3f7810 */ /* 0x000fe40007ffe0ff */
[----:B------:R-:W-:-:S02]  /*b8e0*/  SHF.L.U32 R57, R55, 0x1, RZ ;  /* 0x0000000137397819 */ /* 0x000fc400000006ff */
[----:B------:R-:W-:Y:S02]  /*b8f0*/  IADD3 R64, R77, 0x9, RZ ;  /* 0x000000094d407810 */ /* 0x000fe40007ffe0ff */
[----:B------:R-:W-:Y:S02]  /*b900*/  PRMT R54, R109, 0x7632, R54 ;  /* 0x000076326d367816 */ /* 0x000fe40000000036 */
[----:B------:R-:W-:Y:S01]  /*b910*/  SHF.L.U32 R58, R58, 0x1, RZ ;  /* 0x000000013a3a7819 */ /* 0x000fe200000006ff */
[----:B------:R-:W-:Y:S01]  /*b920*/  STS.U16 [R31], R107 ;  /* 0x0000006b1f007388 */ /* 0x000fe20000000400 */
[----:B------:R-:W-:Y:S02]  /*b930*/  IADD3 R65, R77, 0xa, RZ ;  /* 0x0000000a4d417810 */ /* 0x000fe40007ffe0ff */
[----:B------:R-:W-:Y:S02]  /*b940*/  LEA.HI.SX32 R61, R61, R77, 0x1b ;  /* 0x0000004d3d3d7211 */ /* 0x000fe400078fdaff */
[----:B------:R-:W-:Y:S01]  /*b950*/  SHF.L.U32 R59, R59, 0x1, RZ ;  /* 0x000000013b3b7819 */ /* 0x000fe200000006ff */
[----:B------:R-:W-:Y:S01]  /*b960*/  STS.U16 [R56+0x2], R71 ;  /* 0x0000024738007388 */ /* 0x000fe20000000400 */
[----:B------:R-:W-:-:S02]  /*b970*/  IADD3 R66, R77, 0xb, RZ ;  /* 0x0000000b4d427810 */ /* 0x000fc40007ffe0ff */
[----:B------:R-:W-:Y:S02]  /*b980*/  LEA.HI.SX32 R62, R62, R77, 0x1b ;  /* 0x0000004d3e3e7211 */ /* 0x000fe400078fdaff */
[----:B------:R-:W-:Y:S02]  /*b990*/  F2FP.BF16.PACK_AB R113, R114, R113 ;  /* 0x000000717271723e */ /* 0x000fe400000010ff */
[----:B------:R-:W-:Y:S02]  /*b9a0*/  PRMT R55, R111, 0x7632, R55 ;  /* 0x000076326f377816 */ /* 0x000fe40000000037 */
[----:B------:R-:W-:Y:S01]  /*b9b0*/  SHF.L.U32 R60, R60, 0x1, RZ ;  /* 0x000000013c3c7819 */ /* 0x000fe200000006ff */
[----:B------:R-:W-:Y:S01]  /*b9c0*/  STS.U16 [R57+0x4], R109 ;  /* 0x0000046d39007388 */ /* 0x000fe20000000400 */
[----:B------:R-:W-:Y:S02]  /*b9d0*/  IADD3 R67, R77, 0xc, RZ ;  /* 0x0000000c4d437810 */ /* 0x000fe40007ffe0ff */
[----:B------:R-:W-:Y:S01]  /*b9e0*/  LEA.HI.SX32 R63, R63, R77, 0x1b ;  /* 0x0000004d3f3f7211 */ /* 0x000fe200078fdaff */
[----:B------:R3:W-:Y:S01]  /*b9f0*/  STS.U16 [R58+0x6], R54 ;  /* 0x000006363a007388 */ /* 0x0007e20000000400 */
[----:B------:R-:W-:-:S02]  /*ba00*/  IADD3 R68, R77, 0xd, RZ ;  /* 0x0000000d4d447810 */ /* 0x000fc40007ffe0ff */
[----:B------:R-:W-:Y:S02]  /*ba10*/  LEA.HI.SX32 R64, R64, R77, 0x1b ;  /* 0x0000004d40407211 */ /* 0x000fe400078fdaff */
[----:B------:R-:W-:Y:S01]  /*ba20*/  F2FP.BF16.PACK_AB R115, R116, R115 ;  /* 0x000000737473723e */ /* 0x000fe200000010ff */
[----:B------:R-:W-:Y:S01]  /*ba30*/  STS.U16 [R59+0x8], R111 ;  /* 0x0000086f3b007388 */ /* 0x000fe20000000400 */
[----:B------:R-:W-:Y:S02]  /*ba40*/  IADD3 R69, R77, 0xe, RZ ;  /* 0x0000000e4d457810 */ /* 0x000fe40007ffe0ff */
[----:B------:R-:W-:Y:S02]  /*ba50*/  LEA.HI.SX32 R65, R65, R77, 0x1b ;  /* 0x0000004d41417211 */ /* 0x000fe400078fdaff */
[----:B------:R-:W-:Y:S01]  /*ba60*/  SHF.L.U32 R61, R61, 0x1, RZ ;  /* 0x000000013d3d7819 */ /* 0x000fe200000006ff */
[----:B------:R4:W-:Y:S01]  /*ba70*/  STS.U16 [R60+0xa], R55 ;  /* 0x00000a373c007388 */ /* 0x0009e20000000400 */
[----:B------:R-:W-:-:S02]  /*ba80*/  IADD3 R70, R77, 0xf, RZ ;  /* 0x0000000f4d467810 */ /* 0x000fc40007ffe0ff */
[----:B------:R-:W-:Y:S02]  /*ba90*/  LEA.HI.SX32 R66, R66, R77, 0x1b ;  /* 0x0000004d42427211 */ /* 0x000fe400078fdaff */
[----:B---3--:R-:W-:Y:S02]  /*baa0*/  PRMT R54, R113, 0x7632, R54 ;  /* 0x0000763271367816 */ /* 0x008fe40000000036 */
[----:B------:R-:W-:Y:S02]  /*bab0*/  SHF.L.U32 R62, R62, 0x1, RZ ;  /* 0x000000013e3e7819 */ /* 0x000fe400000006ff */
[----:B------:R-:W-:Y:S02]  /*bac0*/  F2FP.BF16.PACK_AB R117, R118, R117 ;  /* 0x000000757675723e */ /* 0x000fe400000010ff */
[----:B------:R-:W-:Y:S02]  /*bad0*/  LEA.HI.SX32 R67, R67, R77, 0x1b ;  /* 0x0000004d43437211 */ /* 0x000fe400078fdaff */
[----:B------:R-:W-:-:S02]  /*bae0*/  SHF.L.U32 R63, R63, 0x1, RZ ;  /* 0x000000013f3f7819 */ /* 0x000fc400000006ff */
[----:B------:R-:W-:Y:S02]  /*baf0*/  LEA.HI.SX32 R68, R68, R77, 0x1b ;  /* 0x0000004d44447211 */ /* 0x000fe400078fdaff */
[----:B----4-:R-:W-:Y:S02]  /*bb00*/  PRMT R55, R115, 0x7632, R55 ;  /* 0x0000763273377816 */ /* 0x010fe40000000037 */
[----:B------:R-:W-:Y:S02]  /*bb10*/  SHF.L.U32 R64, R64, 0x1, RZ ;  /* 0x0000000140407819 */ /* 0x000fe400000006ff */
[----:B------:R-:W-:Y:S01]  /*bb20*/  F2FP.BF16.PACK_AB R119, R120, R119 ;  /* 0x000000777877723e */ /* 0x000fe200000010ff */
[----:B------:R-:W-:Y:S01]  /*bb30*/  STS.U16 [R61+0xc], R113 ;  /* 0x00000c713d007388 */ /* 0x000fe20000000400 */
[----:B------:R-:W-:Y:S02]  /*bb40*/  LEA.HI.SX32 R69, R69, R77, 0x1b ;  /* 0x0000004d45457211 */ /* 0x000fe400078fdaff */
[----:B------:R-:W-:-:S02]  /*bb50*/  SHF.L.U32 R65, R65, 0x1, RZ ;  /* 0x0000000141417819 */ /* 0x000fc400000006ff */
[----:B------:R-:W-:Y:S01]  /*bb60*/  ISETP.NE.AND P0, PT, R8, RZ, PT ;  /* 0x000000ff0800720c */ /* 0x000fe20003f05270 */
[----:B------:R-:W-:Y:S01]  /*bb70*/  @!P2 FMUL.FTZ R103, R103, R72 ;  /* 0x000000486767a220 */ /* 0x000fe20000410000 */
[----:B------:R-:W-:Y:S01]  /*bb80*/  LEA.HI.SX32 R70, R70, R77, 0x1b ;  /* 0x0000004d46467211 */ /* 0x000fe200078fdaff */
[----:B------:R-:W-:Y:S01]  /*bb90*/  STS.U16 [R62+0xe], R54 ;  /* 0x00000e363e007388 */ /* 0x000fe20000000400 */
[----:B------:R-:W-:Y:S02]  /*bba0*/  PRMT R71, R117, 0x7632, R71 ;  /* 0x0000763275477816 */ /* 0x000fe40000000047 */
[----:B------:R-:W-:Y:S02]  /*bbb0*/  SHF.L.U32 R66, R66, 0x1, RZ ;  /* 0x0000000142427819 */ /* 0x000fe400000006ff */
[----:B------:R-:W-:Y:S01]  /*bbc0*/  F2FP.BF16.PACK_AB R121, R122, R121 ;  /* 0x000000797a79723e */ /* 0x000fe200000010ff */
[----:B------:R-:W-:Y:S01]  /*bbd0*/  STS.U16 [R63+0x10], R115 ;  /* 0x000010733f007388 */ /* 0x000fe20000000400 */
[----:B------:R-:W-:Y:S01]  /*bbe0*/  SHF.L.U32 R67, R67, 0x1, RZ ;  /* 0x0000000143437819 */ /* 0x000fe200000006ff */
[----:B------:R-:W-:Y:S01]  /*bbf0*/  @!P4 FMUL.FTZ R101, R101, R74 ;  /* 0x0000004a6565c220 */ /* 0x000fe20000410000 */
[----:B------:R-:W-:Y:S01]  /*bc00*/  PRMT R72, R119, 0x7632, R72 ;  /* 0x0000763277487816 */ /* 0x000fe20000000048 */
[----:B------:R-:W-:Y:S01]  /*bc10*/  STS.U16 [R64+0x12], R55 ;  /* 0x0000123740007388 */ /* 0x000fe20000000400 */
[----:B------:R-:W-:-:S02]  /*bc20*/  SHF.L.U32 R68, R68, 0x1, RZ ;  /* 0x0000000144447819 */ /* 0x000fc400000006ff */
[----:B------:R-:W-:Y:S01]  /*bc30*/  SHF.L.U32 R69, R69, 0x1, RZ ;  /* 0x0000000145457819 */ /* 0x000fe200000006ff */
[----:B------:R-:W-:Y:S01]  /*bc40*/  STS.U16 [R65+0x14], R117 ;  /* 0x0000147541007388 */ /* 0x000fe20000000400 */
[----:B------:R-:W-:Y:S02]  /*bc50*/  PRMT R74, R121, 0x7632, R74 ;  /* 0x00007632794a7816 */ /* 0x000fe4000000004a */
[----:B------:R-:W-:Y:S01]  /*bc60*/  SHF.L.U32 R70, R70, 0x1, RZ ;  /* 0x0000000146467819 */ /* 0x000fe200000006ff */
[----:B------:R-:W-:Y:S01]  /*bc70*/  STS.U16 [R66+0x16], R71 ;  /* 0x0000164742007388 */ /* 0x000fe20000000400 */
[----:B0-----:R-:W-:-:S03]  /*bc80*/  PRMT R50, RZ, 0x5410, R50 ;  /* 0x00005410ff327816 */ /* 0x001fc60000000032 */
[----:B------:R-:W-:Y:S01]  /*bc90*/  STS.U16 [R67+0x18], R119 ;  /* 0x0000187743007388 */ /* 0x000fe20000000400 */
[----:B------:R-:W-:-:S03]  /*bca0*/  @!P3 FMUL.FTZ R100, R100, R73 ;  /* 0x000000496464b220 */ /* 0x000fc60000410000 */
[----:B------:R0:W-:Y:S01]  /*bcb0*/  STS.U16 [R68+0x1a], R72 ;  /* 0x00001a4844007388 */ /* 0x0001e20000000400 */
[----:B------:R-:W-:-:S03]  /*bcc0*/  @!P6 FMUL.FTZ R96, R96, R75 ;  /* 0x0000004b6060e220 */ /* 0x000fc60000410000 */
[----:B------:R-:W-:Y:S04]  /*bcd0*/  STS.U16 [R69+0x1c], R121 ;  /* 0x00001c7945007388 */ /* 0x000fe80000000400 */
[----:B------:R-:W-:Y:S01]  /*bce0*/  STS.U16 [R70+0x1e], R74 ;  /* 0x00001e4a46007388 */ /* 0x000fe20000000400 */
[----:B------:R-:W-:-:S06]  /*bcf0*/  NOP ;  /* 0x0000000000007918 */ /* 0x000fcc0000000000 */
[----:B------:R-:W-:Y:S01]  /*bd00*/  LDS.U16 R71, [R15] ;  /* 0x000000000f477984 */ /* 0x000fe20000000400 */
[----:B------:R-:W-:-:S03]  /*bd10*/  FADD.FTZ R50, R50, UR5 ;  /* 0x0000000532327e21 */ /* 0x000fc60008010000 */
        /* <DEDUP_REMOVED lines=15> */
[----:B------:R-:W-:-:S03]  /*be10*/  PRMT R48, RZ, 0x5410, R48 ;  /* 0x00005410ff307816 */ /* 0x000fc60000000030 */
[----:B------:R-:W-:Y:S04]  /*be20*/  @!P0 STS [0x1080], R47 ;  /* 0x0010802fff008388 */ /* 0x000fe80000000800 */
[----:B------:R-:W-:Y:S01]  /*be30*/  BAR.SYNC.DEFER_BLOCKING 0x0 ;  /* 0x0000000000007b1d */ /* 0x000fe20000010000 */
[----:B------:R-:W-:Y:S01]  /*be40*/  PRMT R49, RZ, 0x5410, R49 ;  /* 0x00005410ff317816 */ /* 0x000fe20000000031 */
[----:B------:R-:W-:Y:S01]  /*be50*/  FADD.FTZ R48, R48, UR5 ;  /* 0x0000000530307e21 */ /* 0x000fe20008010000 */
[----:B------:R-:W-:-:S03]  /*be60*/  FSETP.GTU.FTZ.AND P4, PT, R50, 20, PT ;  /* 0x41a000003200780b */ /* 0x000fc60003f9c000 */
[----:B------:R-:W-:Y:S01]  /*be70*/  FADD.FTZ R49, R49, UR5 ;  /* 0x0000000531317e21 */ /* 0x000fe20008010000 */
[----:B-1----:R-:W-:Y:S02]  /*be80*/  PRMT R51, RZ, 0x5410, R51 ;  /* 0x00005410ff337816 */ /* 0x002fe40000000033 */
[----:B--2---:R-:W-:Y:S02]  /*be90*/  PRMT R52, RZ, 0x5410, R52 ;  /* 0x00005410ff347816 */ /* 0x004fe40000000034 */
[----:B------:R-:W-:Y:S02]  /*bea0*/  PRMT R53, RZ, 0x5410, R53 ;  /* 0x00005410ff357816 */ /* 0x000fe40000000035 */
[----:B------:R-:W-:Y:S02]  /*beb0*/  FSETP.GTU.FTZ.AND P6, PT, R48, 20, PT ;  /* 0x41a000003000780b */ /* 0x000fe40003fdc000 */
[----:B------:R-:W-:Y:S01]  /*bec0*/  FSETP.GTU.FTZ.AND P5, PT, R49, 20, PT ;  /* 0x41a000003100780b */ /* 0x000fe20003fbc000 */
[----:B------:R-:W-:-:S02]  /*bed0*/  FADD.FTZ R51, R51, UR5 ;  /* 0x0000000533337e21 */ /* 0x000fc40008010000 */
[----:B------:R-:W-:Y:S02]  /*bee0*/  FADD.FTZ R52, R52, UR5 ;  /* 0x0000000534347e21 */ /* 0x000fe40008010000 */
[----:B------:R-:W-:Y:S02]  /*bef0*/  FADD.FTZ R53, R53, UR5 ;  /* 0x0000000535357e21 */ /* 0x000fe40008010000 */
[----:B------:R-:W-:Y:S01]  /*bf00*/  @!P4 FMUL.FTZ R50, R50, -1.4426950216293334961 ;  /* 0xbfb8aa3b3232c820 */ /* 0x000fe20000410000 */
[----:B------:R-:W-:Y:S01]  /*bf10*/  FSETP.GTU.FTZ.AND P3, PT, R51, 20, PT ;  /* 0x41a000003300780b */ /* 0x000fe20003f7c000 */
[----:B------:R-:W1:Y:S01]  /*bf20*/  LDS R117, [0x1080] ;  /* 0x00108000ff757984 */ /* 0x000e620000000800 */
[----:B------:R-:W-:Y:S02]  /*bf30*/  FSETP.GTU.FTZ.AND P2, PT, R52, 20, PT ;  /* 0x41a000003400780b */ /* 0x000fe40003f5c000 */
[----:B------:R-:W-:Y:S01]  /*bf40*/  FSETP.GTU.FTZ.AND P1, PT, R53, 20, PT ;  /* 0x41a000003500780b */ /* 0x000fe20003f3c000 */
[----:B------:R-:W-:Y:S01]  /*bf50*/  @!P6 FMUL.FTZ R48, R48, -1.4426950216293334961 ;  /* 0xbfb8aa3b3030e820 */ /* 0x000fe20000410000 */
[----:B------:R-:W2:Y:S01]  /*bf60*/  @!P4 MUFU.EX2 R50, R50 ;  /* 0x000000320032c308 */ /* 0x000ea20000000800 */
[----:B------:R-:W-:-:S07]  /*bf70*/  @!P5 FMUL.FTZ R49, R49, -1.4426950216293334961 ;  /* 0xbfb8aa3b3131d820 */ /* 0x000fce0000410000 */
[----:B------:R-:W3:Y:S01]  /*bf80*/  @!P6 MUFU.EX2 R48, R48 ;  /* 0x000000300030e308 */ /* 0x000ee20000000800 */
[----:B------:R-:W-:Y:S02]  /*bf90*/  @!P3 FMUL.FTZ R51, R51, -1.4426950216293334961 ;  /* 0xbfb8aa3b3333b820 */ /* 0x000fe40000410000 */
[----:B------:R-:W-:Y:S02]  /*bfa0*/  @!P2 FMUL.FTZ R52, R52, -1.4426950216293334961 ;  /* 0xbfb8aa3b3434a820 */ /* 0x000fe40000410000 */
[----:B------:R-:W-:-:S03]  /*bfb0*/  @!P1 FMUL.FTZ R53, R53, -1.4426950216293334961 ;  /* 0xbfb8aa3b35359820 */ /* 0x000fc60000410000 */
[----:B------:R-:W4:Y:S01]  /*bfc0*/  @!P5 MUFU.EX2 R49, R49 ;  /* 0x000000310031d308 */ /* 0x000f220000000800 */
[----:B--2---:R-:W-:-:S07]  /*bfd0*/  @!P4 FADD.FTZ R50, R50, 1 ;  /* 0x3f8000003232c421 */ /* 0x004fce0000010000 */
[----:B------:R-:W2:Y:S01]  /*bfe0*/  @!P3 MUFU.EX2 R51, R51 ;  /* 0x000000330033b308 */ /* 0x000ea20000000800 */
[----:B---3--:R-:W-:-:S07]  /*bff0*/  @!P6 FADD.FTZ R48, R48, 1 ;  /* 0x3f8000003030e421 */ /* 0x008fce0000010000 */
[----:B------:R-:W3:Y:S08]  /*c000*/  @!P2 MUFU.EX2 R52, R52 ;  /* 0x000000340034a308 */ /* 0x000ef00000000800 */
[----:B------:R-:W5:Y:S01]  /*c010*/  @!P1 MUFU.EX2 R53, R53 ;  /* 0x0000003500359308 */ /* 0x000f620000000800 */
[----:B----4-:R-:W-:Y:S02]  /*c020*/  @!P5 FADD.FTZ R49, R49, 1 ;  /* 0x3f8000003131d421 */ /* 0x010fe40000010000 */
[----:B0-----:R-:W-:-:S05]  /*c030*/  IMAD R72, R2, c[0x0][0x2d8], RZ ;  /* 0x0000b60002487a24 */ /* 0x001fca00078e02ff */
[----:B------:R-:W0:Y:S01]  /*c040*/  @!P4 MUFU.RCP R50, R50 ;  /* 0x000000320032c308 */ /* 0x000e220000001000 */
[----:B------:R-:W-:Y:S02]  /*c050*/  IMAD R119, R5, c[0x0][0x2dc], R72 ;  /* 0x0000b70005777a24 */ /* 0x000fe400078e0248 */
[----:B--2---:R-:W-:-:S05]  /*c060*/  @!P3 FADD.FTZ R51, R51, 1 ;  /* 0x3f8000003333b421 */ /* 0x004fca0000010000 */
[----:B------:R-:W2:Y:S01]  /*c070*/  @!P6 MUFU.RCP R54, R48 ;  /* 0x000000300036e308 */ /* 0x000ea20000001000 */
[----:B---3--:R-:W-:Y:S02]  /*c080*/  @!P2 FADD.FTZ R52, R52, 1 ;  /* 0x3f8000003434a421 */ /* 0x008fe40000010000 */
[----:B-----5:R-:W-:-:S05]  /*c090*/  @!P1 FADD.FTZ R53, R53, 1 ;  /* 0x3f80000035359421 */ /* 0x020fca0000010000 */
[----:B------:R3:W4:Y:S02]  /*c0a0*/  @!P5 MUFU.RCP R55, R49 ;  /* 0x000000310037d308 */ /* 0x0007240000001000 */
[----:B---3--:R-:W-:-:S06]  /*c0b0*/  IMAD.WIDE.U32 R48, R5, c[0x0][0x2d8], RZ ;  /* 0x0000b60005307a25 */ /* 0x008fcc00078e00ff */
[----:B------:R-:W3:Y:S01]  /*c0c0*/  @!P3 MUFU.RCP R51, R51 ;  /* 0x000000330033b308 */ /* 0x000ee20000001000 */
[----:B------:R-:W-:Y:S01]  /*c0d0*/  IADD3 R49, R49, R119, RZ ;  /* 0x0000007731317210 */ /* 0x000fe20007ffe0ff */
[----:B0-----:R-:W-:Y:S01]  /*c0e0*/  @!P4 FMUL.FTZ R91, R91, R50 ;  /* 0x000000325b5bc220 */ /* 0x001fe20000410000 */
[----:B-1----:R-:W-:-:S05]  /*c0f0*/  ISETP.GE.AND P4, PT, R14, R117, PT ;  /* 0x000000750e00720c */ /* 0x002fca0003f86270 */
[----:B------:R-:W0:Y:S01]  /*c100*/  @!P2 MUFU.RCP R52, R52 ;  /* 0x000000340034a308 */ /* 0x000e220000001000 */
[----:B------:R-:W-:Y:S02]  /*c110*/  IMAD R123, R3, c[0x0][0x2e0], RZ ;  /* 0x0000b800037b7a24 */ /* 0x000fe400078e02ff */
[----:B------:R-:W-:Y:S02]  /*c120*/  IMAD R121, R11, -0x800, R4 ;  /* 0xfffff8000b797824 */ /* 0x000fe400078e0204 */
[----:B------:R-:W-:-:S03]  /*c130*/  IMAD.WIDE.U32 R48, R0, c[0x0][0x2e0], R48 ;  /* 0x0000b80000307a25 */ /* 0x000fc600078e0030 */
[----:B------:R-:W1:Y:S01]  /*c140*/  @!P1 MUFU.RCP R53, R53 ;  /* 0x0000003500359308 */ /* 0x000e620000001000 */
[----:B--2---:R-:W-:Y:S01]  /*c150*/  @!P6 FMUL.FTZ R93, R93, R54 ;  /* 0x000000365d5de220 */ /* 0x004fe20000410000 */
[----:B------:R-:W-:Y:S01]  /*c160*/  IADD3 R74, P6, R121, R48, RZ ;  /* 0x00000030794a7210 */ /* 0x000fe20007fde0ff */
[----:B------:R-:W-:Y:S01]  /*c170*/  IMAD R54, R0, c[0x0][0x2e4], R123 ;  /* 0x0000b90000367a24 */ /* 0x000fe200078e027b */
[----:B------:R-:W-:Y:S01]  /*c180*/  SHF.R.S32.HI R123, RZ, 0x1f, R121 ;  /* 0x0000001fff7b7819 */ /* 0x000fe20000011479 */
[----:B----4-:R-:W-:Y:S01]  /*c190*/  @!P5 FMUL.FTZ R90, R90, R55 ;  /* 0x000000375a5ad220 */ /* 0x010fe20000410000 */
[----:B------:R-:W-:Y:S02]  /*c1a0*/  SHF.R.S32.HI R72, RZ, 0x1f, R14 ;  /* 0x0000001fff487819 */ /* 0x000fe4000001140e */
[----:B------:R-:W-:Y:S02]  /*c1b0*/  LEA R55, P5, R14, c[0x0][0x330], 0x1 ;  /* 0x0000cc000e377a11 */ /* 0x000fe400078a08ff */
[----:B------:R-:W-:-:S02]  /*c1c0*/  IADD3.X R49, R123, R54, R49, P6, !PT ;  /* 0x000000367b317210 */ /* 0x000fc400037fe431 */
[----:B------:R-:W-:Y:S02]  /*c1d0*/  LEA.HI.X R50, R14, c[0x0][0x334], R72, 0x1, P5 ;  /* 0x0000cd000e327a11 */ /* 0x000fe400028f0c48 */
[----:B------:R-:W-:Y:S01]  /*c1e0*/  LEA R54, P6, R74, R55, 0x1 ;  /* 0x000000374a367211 */ /* 0x000fe200078c08ff */
[----:B------:R-:W-:Y:S01]  /*c1f0*/  BSSY B0, `(.L_x_202) ;  /* 0x0000014000007945 */ /* 0x000fe20003800000 */
[----:B------:R-:W-:Y:S01]  /*c200*/  IADD3 R48, P5, R14, R13, RZ ;  /* 0x0000000d0e307210 */ /* 0x000fe20007fbe0ff */
[----:B---3--:R-:W-:Y:S01]  /*c210*/  @!P3 FMUL.FTZ R88, R88, R51 ;  /* 0x000000335858b220 */ /* 0x008fe20000410000 */
[----:B------:R-:W-:Y:S01]  /*c220*/  LEA.HI.X R55, R74, R50, R49, 0x1, P6 ;  /* 0x000000324a377211 */ /* 0x000fe200030f0c31 */
[----:B0-----:R-:W-:Y:S01]  /*c230*/  @!P2 FMUL.FTZ R89, R89, R52 ;  /* 0x000000345959a220 */ /* 0x001fe20000410000 */
[----:B------:R-:W-:Y:S01]  /*c240*/  ISETP.GE.AND P2, PT, R32, R117, PT ;  /* 0x000000752000720c */ /* 0x000fe20003f46270 */
[----:B-1----:R-:W-:Y:S01]  /*c250*/  @!P1 FMUL.FTZ R86, R86, R53 ;  /* 0x0000003556569220 */ /* 0x002fe20000410000 */
[----:B------:R-:W-:-:S02]  /*c260*/  ISETP.GE.AND P1, PT, R46, R117, PT ;  /* 0x000000752e00720c */ /* 0x000fc40003f26270 */
[----:B------:R-:W-:Y:S02]  /*c270*/  ISETP.GE.AND P3, PT, R33, R117, PT ;  /* 0x000000752100720c */ /* 0x000fe40003f66270 */
[----:B------:R-:W-:Y:S01]  /*c280*/  LEA.HI.X.SX32 R49, R13, R72, 0x1, P5 ;  /* 0x000000480d317211 */ /* 0x000fe200028f0eff */
        /* <DEDUP_REMOVED lines=10> */
.L_x_203:
[----:B------:R-:W-:Y:S05]  /*c330*/  BSYNC B0 ;  /* 0x0000000000007941 */ /* 0x000fea0003800000 */
.L_x_202:
[----:B------:R-:W-:Y:S01]  /*c340*/  @!P1 STG.E.U16 [R54.64+-0xf80], R75 ;  /* 0xfff0804b36009986 */ /* 0x000fe2000c101506 */
[-C--:B------:R-:W-:Y:S01]  /*c350*/  ISETP.GE.AND P5, PT, R34, R117.reuse, PT ;  /* 0x000000752200720c */ /* 0x080fe20003fa6270 */
[----:B------:R-:W-:Y:S01]  /*c360*/  FADD.FTZ R7, R106, R7 ;  /* 0x000000076a077221 */ /* 0x000fe20000010000 */
[-C--:B------:R-:W-:Y:S01]  /*c370*/  ISETP.GE.AND P6, PT, R35, R117.reuse, PT ;  /* 0x000000752300720c */ /* 0x080fe20003fc6270 */
        /* <DEDUP_REMOVED lines=8> */
[----:B------:R-:W-:Y:S01]  /*c400*/  BSSY B0, `(.L_x_204) ;  /* 0x000006c000007945 */ /* 0x000fe20003800000 */
[----:B------:R-:W-:Y:S01]  /*c410*/  F2FP.BF16.PACK_AB R104, R104, R106 ;  /* 0x0000006a6868723e */ /* 0x000fe200000010ff */
[----:B------:R-:W-:Y:S01]  /*c420*/  @!P5 STG.E.U16 [R54.64+-0xec0], R81 ;  /* 0xfff140513600d986 */ /* 0x000fe2000c101506 */
[----:B------:R-:W-:Y:S01]  /*c430*/  ISETP.GE.AND P5, PT, R40, R117, PT ;  /* 0x000000752800720c */ /* 0x000fe20003fa6270 */
[----:B------:R-:W-:Y:S01]  /*c440*/  FADD.FTZ R50, R7, R102 ;  /* 0x0000006607327221 */ /* 0x000fe20000010000 */
[----:B------:R-:W-:Y:S01]  /*c450*/  F2FP.BF16.PACK_AB R102, R102, R105 ;  /* 0x000000696666723e */ /* 0x000fe200000010ff */
[----:B------:R-:W-:Y:S01]  /*c460*/  @!P6 STG.E.U16 [R54.64+-0xe80], R83 ;  /* 0xfff180533600e986 */ /* 0x000fe2000c101506 */
[-C--:B------:R-:W-:Y:S01]  /*c470*/  ISETP.GE.AND P6, PT, R41, R117.reuse, PT ;  /* 0x000000752900720c */ /* 0x080fe20003fc6270 */
[----:B------:R-:W-:Y:S01]  /*c480*/  FADD.FTZ R7, R50, R103 ;  /* 0x0000006732077221 */ /* 0x000fe20000010000 */
[----:B------:R-:W-:Y:S01]  /*c490*/  PRMT R51, R104, 0x7632, R51 ;  /* 0x0000763268337816 */ /* 0x000fe20000000033 */
[----:B------:R-:W-:Y:S01]  /*c4a0*/  @!P1 STG.E.U16 [R54.64+-0xe40], R85 ;  /* 0xfff1c05536009986 */ /* 0x000fe2000c101506 */
[----:B------:R-:W-:-:S02]  /*c4b0*/  ISETP.GE.AND P1, PT, R43, R117, PT ;  /* 0x000000752b00720c */ /* 0x000fc40003f26270 */
        /* <DEDUP_REMOVED lines=8> */
[----:B0-----:R-:W-:Y:S01]  /*c540*/  PRMT R52, R102, 0x7632, R52 ;  /* 0x0000763266347816 */ /* 0x001fe20000000034 */
[----:B------:R-:W-:Y:S01]  /*c550*/  @!P3 STG.E.U16 [R54.64+-0xd80], R99 ;  /* 0xfff280633600b986 */ /* 0x000fe2000c101506 */
[----:B------:R-:W-:Y:S01]  /*c560*/  ISETP.GE.AND P3, PT, R44, R117, PT ;  /* 0x000000752c00720c */ /* 0x000fe20003f66270 */
[----:B------:R-:W-:Y:S01]  /*c570*/  FADD.FTZ R96, R101, R96 ;  /* 0x0000006065607221 */ /* 0x000fe20000010000 */
[----:B------:R-:W-:Y:S01]  /*c580*/  PRMT R53, R103, 0x7632, R53 ;  /* 0x0000763267357816 */ /* 0x000fe20000000035 */
[----:B------:R-:W-:Y:S01]  /*c590*/  @!P5 STG.E.U16 [R54.64+-0xd40], R107 ;  /* 0xfff2c06b3600d986 */ /* 0x000fe2000c101506 */
[----:B------:R-:W-:-:S03]  /*c5a0*/  F2FP.BF16.PACK_AB R50, R90, R93 ;  /* 0x0000005d5a32723e */ /* 0x000fc600000010ff */
[----:B------:R-:W-:Y:S04]  /*c5b0*/  @!P6 STG.E.U16 [R54.64+-0xd00], R109 ;  /* 0xfff3006d3600e986 */ /* 0x000fe8000c101506 */
[----:B------:R-:W-:Y:S04]  /*c5c0*/  @!P4 STG.E.U16 [R54.64+-0xcc0], R111 ;  /* 0xfff3406f3600c986 */ /* 0x000fe8000c101506 */
[----:B------:R-:W-:Y:S04]  /*c5d0*/  @!P1 STG.E.U16 [R54.64+-0xc80], R113 ;  /* 0xfff3807136009986 */ /* 0x000fe8000c101506 */
[----:B------:R-:W-:Y:S04]  /*c5e0*/  @!P2 STG.E.U16 [R54.64+-0xfc0], R73 ;  /* 0xfff040493600a986 */ /* 0x000fe8000c101506 */
[----:B------:R0:W-:Y:S04]  /*c5f0*/  @!P3 STG.E.U16 [R54.64+-0xc40], R115 ;  /* 0xfff3c0733600b986 */ /* 0x0001e8000c101506 */
[----:B------:R-:W-:Y:S01]  /*c600*/  BAR.SYNC.DEFER_BLOCKING 0x0 ;  /* 0x0000000000007b1d */ /* 0x000fe20000010000 */
[----:B0-----:R-:W-:-:S05]  /*c610*/  PRMT R54, R13, 0x7610, R54 ;  /* 0x000076100d367816 */ /* 0x001fca0000000036 */
[----:B------:R0:W-:Y:S04]  /*c620*/  STS.U16 [R31], R104 ;  /* 0x000000681f007388 */ /* 0x0001e80000000400 */
[----:B------:R1:W-:Y:S04]  /*c630*/  STS.U16 [R56+0x2], R51 ;  /* 0x0000023338007388 */ /* 0x0003e80000000400 */
[----:B------:R-:W-:Y:S01]  /*c640*/  STS.U16 [R57+0x4], R102 ;  /* 0x0000046639007388 */ /* 0x000fe20000000400 */
[----:B0-----:R-:W-:Y:S01]  /*c650*/  F2FP.BF16.PACK_AB R31, R94, R95 ;  /* 0x0000005f5e1f723e */ /* 0x001fe200000010ff */
[----:B------:R-:W-:-:S02]  /*c660*/  FADD.FTZ R95, R96, R95 ;  /* 0x0000005f605f7221 */ /* 0x000fc40000010000 */
[----:B------:R0:W-:Y:S01]  /*c670*/  STS.U16 [R58+0x6], R52 ;  /* 0x000006343a007388 */ /* 0x0001e20000000400 */
[----:B-1----:R-:W-:Y:S01]  /*c680*/  PRMT R51, R13, 0x7632, R51 ;  /* 0x000076320d337816 */ /* 0x002fe20000000033 */
[----:B------:R-:W-:Y:S01]  /*c690*/  FADD.FTZ R94, R95, R94 ;  /* 0x0000005e5f5e7221 */ /* 0x000fe20000010000 */
[C---:B------:R-:W-:Y:S01]  /*c6a0*/  PRMT R55, R31.reuse, 0x7610, R55 ;  /* 0x000076101f377816 */ /* 0x040fe20000000037 */
[----:B------:R1:W-:Y:S01]  /*c6b0*/  STS.U16 [R59+0x8], R103 ;  /* 0x000008673b007388 */ /* 0x0003e20000000400 */
[----:B------:R-:W-:Y:S01]  /*c6c0*/  F2FP.BF16.PACK_AB R13, R88, R91 ;  /* 0x0000005b580d723e */ /* 0x000fe200000010ff */
[----:B------:R-:W-:Y:S01]  /*c6d0*/  FADD.FTZ R93, R94, R93 ;  /* 0x0000005d5e5d7221 */ /* 0x000fe20000010000 */
[----:B------:R-:W-:Y:S01]  /*c6e0*/  PRMT R56, R31, 0x7632, R56 ;  /* 0x000076321f387816 */ /* 0x000fe20000000038 */
[----:B------:R2:W-:Y:S01]  /*c6f0*/  STS.U16 [R60+0xa], R53 ;  /* 0x00000a353c007388 */ /* 0x0005e20000000400 */
[----:B------:R-:W-:Y:S01]  /*c700*/  F2FP.BF16.PACK_AB R31, R86, R89 ;  /* 0x00000059561f723e */ /* 0x000fe200000010ff */
[----:B------:R-:W-:Y:S01]  /*c710*/  FADD.FTZ R90, R93, R90 ;  /* 0x0000005a5d5a7221 */ /* 0x000fe20000010000 */
[----:B0-----:R-:W-:Y:S01]  /*c720*/  PRMT R52, R50, 0x7632, R52 ;  /* 0x0000763232347816 */ /* 0x001fe20000000034 */
[----:B------:R0:W-:Y:S01]  /*c730*/  STS.U16 [R61+0xc], R54 ;  /* 0x00000c363d007388 */ /* 0x0001e20000000400 */
[C---:B------:R-:W-:Y:S01]  /*c740*/  PRMT R58, R13.reuse, 0x7610, R58 ;  /* 0x000076100d3a7816 */ /* 0x040fe2000000003a */
[----:B------:R-:W-:Y:S01]  /*c750*/  FADD.FTZ R91, R90, R91 ;  /* 0x0000005b5a5b7221 */ /* 0x000fe20000010000 */
[----:B-1----:R-:W-:Y:S01]  /*c760*/  PRMT R59, R13, 0x7632, R59 ;  /* 0x000076320d3b7816 */ /* 0x002fe2000000003b */
[----:B------:R-:W-:Y:S01]  /*c770*/  STS.U16 [R62+0xe], R51 ;  /* 0x00000e333e007388 */ /* 0x000fe20000000400 */
[----:B--2---:R-:W-:Y:S01]  /*c780*/  PRMT R60, R31, 0x7632, R60 ;  /* 0x000076321f3c7816 */ /* 0x004fe2000000003c */
[----:B------:R-:W-:-:S02]  /*c790*/  FADD.FTZ R88, R91, R88 ;  /* 0x000000585b587221 */ /* 0x000fc40000010000 */
[----:B------:R-:W-:Y:S01]  /*c7a0*/  STS.U16 [R63+0x10], R55 ;  /* 0x000010373f007388 */ /* 0x000fe20000000400 */
[----:B0-----:R-:W-:Y:S01]  /*c7b0*/  PRMT R54, R31, 0x7610, R54 ;  /* 0x000076101f367816 */ /* 0x001fe20000000036 */
[----:B------:R-:W-:Y:S02]  /*c7c0*/  FADD.FTZ R7, R88, R89 ;  /* 0x0000005958077221 */ /* 0x000fe40000010000 */
[----:B------:R-:W-:Y:S02]  /*c7d0*/  STS.U16 [R64+0x12], R56 ;  /* 0x0000123840007388 */ /* 0x000fe40000000400 */
[----:B------:R-:W-:Y:S02]  /*c7e0*/  FADD.FTZ R7, R7, R86 ;  /* 0x0000005607077221 */ /* 0x000fe40000010000 */
[----:B------:R-:W-:Y:S04]  /*c7f0*/  STS.U16 [R65+0x14], R50 ;  /* 0x0000143241007388 */ /* 0x000fe80000000400 */
[----:B------:R-:W-:Y:S04]  /*c800*/  STS.U16 [R66+0x16], R52 ;  /* 0x0000163442007388 */ /* 0x000fe80000000400 */
[----:B------:R-:W-:Y:S04]  /*c810*/  STS.U16 [R67+0x18], R58 ;  /* 0x0000183a43007388 */ /* 0x000fe80000000400 */
[----:B------:R-:W-:Y:S04]  /*c820*/  STS.U16 [R68+0x1a], R59 ;  /* 0x00001a3b44007388 */ /* 0x000fe80000000400 */
        /* <DEDUP_REMOVED lines=24> */
[----:B0-----:R-:W-:-:S05]  /*c9b0*/  IADD3.X R47, R72, -0x1, RZ, P1, !PT ;  /* 0xffffffff482f7810 */ /* 0x001fca0000ffe4ff */
        /* <DEDUP_REMOVED lines=16> */
.L_x_205:
[----:B------:R-:W-:Y:S05]  /*cac0*/  BSYNC B0 ;  /* 0x0000000000007941 */ /* 0x000fea0003800000 */
.L_x_204:
        /* <DEDUP_REMOVED lines=50> */
.L_x_131:
        /* <DEDUP_REMOVED lines=32> */
.L_x_208:
[----:B0-----:R-:W-:Y:S05]  /*cff0*/  BSYNC B0 ;  /* 0x0000000000007941 */ /* 0x001fea0003800000 */
.L_x_207:
        /* <DEDUP_REMOVED lines=31> */
.L_x_210:
[----:B------:R-:W0:Y:S02]  /*d1f0*/  S2R R21, SR_TID.X ;  /* 0x0000000000157919 */ /* 0x000e240000002100 */
.L_x_211:
[----:B0-----:R-:W-:Y:S05]  /*d200*/  BSYNC B0 ;  /* 0x0000000000007941 */ /* 0x001fea0003800000 */
.L_x_209:
        /* <DEDUP_REMOVED lines=22> */
.L_x_212:
        /* <DEDUP_REMOVED lines=64> */
.L_x_169:
[----:B------:R-:W-:Y:S01]  /*d770*/  HFMA2.MMA R70, -RZ, RZ, 0, 5.9604644775390625e-08 ;  /* 0x00000001ff467435 */ /* 0x000fe200000001ff */
[----:B------:R-:W-:Y:S02]  /*d780*/  MOV R71, R66 ;  /* 0x0000004200477202 */ /* 0x000fe40000000f00 */
[----:B------:R-:W-:Y:S02]  /*d790*/  MOV R68, RZ ;  /* 0x000000ff00447202 */ /* 0x000fe40000000f00 */
[----:B------:R-:W-:-:S02]  /*d7a0*/  MOV R67, 0xffffffff ;  /* 0xffffffff00437802 */ /* 0x000fc40000000f00 */
[----:B------:R-:W-:Y:S02]  /*d7b0*/  MOV R64, 0xd7d0 ;  /* 0x0000d7d000407802 */ /* 0x000fe40000000f00 */
[----:B-----5:R-:W-:Y:S05]  /*d7c0*/  CALL.REL.NOINC `($__internal_8_$__cuda_sm70_shflsync_up) ;  /* 0x00001e5000007944 */ /* 0x020fea0003c00000 */
[----:B-1----:R-:W-:Y:S01]  /*d7d0*/  MOV R69, R67 ;  /* 0x0000004300457202 */ /* 0x002fe20000000f00 */
[----:B0-----:R-:W-:Y:S05]  /*d7e0*/  BRA `(.L_x_213) ;  /* 0xffff8bb000007947 */ /* 0x001fea000383ffff */
.L_x_170:
[----:B------:R-:W-:Y:S01]  /*d7f0*/  HFMA2.MMA R70, -RZ, RZ, 0, 5.9604644775390625e-08 ;  /* 0x00000001ff467435 */ /* 0x000fe200000001ff */
[----:B------:R-:W-:Y:S02]  /*d800*/  MOV R71, R76 ;  /* 0x0000004c00477202 */ /* 0x000fe40000000f00 */
[----:B------:R-:W-:Y:S02]  /*d810*/  MOV R68, RZ ;  /* 0x000000ff00447202 */ /* 0x000fe40000000f00 */
[----:B------:R-:W-:Y:S02]  /*d820*/  MOV R67, 0xffffffff ;  /* 0xffffffff00437802 */ /* 0x000fe40000000f00 */
[----:B------:R-:W-:Y:S02]  /*d830*/  MOV R64, 0xd850 ;  /* 0x0000d85000407802 */ /* 0x000fe40000000f00 */
[----:B01---5:R-:W-:Y:S05]  /*d840*/  CALL.REL.NOINC `($__internal_8_$__cuda_sm70_shflsync_up) ;  /* 0x00001dd000007944 */ /* 0x023fea0003c00000 */
[----:B0-----:R-:W-:Y:S01]  /*d850*/  HFMA2.MMA R70, -RZ, RZ, 0, 5.9604644775390625e-08 ;  /* 0x00000001ff467435 */ /* 0x001fe200000001ff */
[----:B-1----:R-:W-:Y:S02]  /*d860*/  MOV R73, R67 ;  /* 0x0000004300497202 */ /* 0x002fe40000000f00 */
[----:B------:R-:W-:-:S02]  /*d870*/  MOV R71, R78 ;  /* 0x0000004e00477202 */ /* 0x000fc40000000f00 */
[----:B------:R-:W-:Y:S02]  /*d880*/  MOV R68, RZ ;  /* 0x000000ff00447202 */ /* 0x000fe40000000f00 */
[----:B------:R-:W-:Y:S02]  /*d890*/  MOV R67, 0xffffffff ;  /* 0xffffffff00437802 */ /* 0x000fe40000000f00 */
[----:B------:R-:W-:Y:S02]  /*d8a0*/  MOV R64, 0xd8c0 ;  /* 0x0000d8c000407802 */ /* 0x000fe40000000f00 */
[----:B------:R-:W-:Y:S05]  /*d8b0*/  CALL.REL.NOINC `($__internal_8_$__cuda_sm70_shflsync_up) ;  /* 0x00001d6000007944 */ /* 0x000fea0003c00000 */
[----:B0-----:R-:W-:Y:S01]  /*d8c0*/  HFMA2.MMA R70, -RZ, RZ, 0, 5.9604644775390625e-08 ;  /* 0x00000001ff467435 */ /* 0x001fe200000001ff */
[----:B-1----:R-:W-:Y:S02]  /*d8d0*/  MOV R75, R67 ;  /* 0x00000043004b7202 */ /* 0x002fe40000000f00 */
[----:B------:R-:W-:Y:S02]  /*d8e0*/  MOV R71, R79 ;  /* 0x0000004f00477202 */ /* 0x000fe40000000f00 */
[----:B------:R-:W-:Y:S02]  /*d8f0*/  MOV R68, RZ ;  /* 0x000000ff00447202 */ /* 0x000fe40000000f00 */
[----:B------:R-:W-:-:S02]  /*d900*/  MOV R67, 0xffffffff ;  /* 0xffffffff00437802 */ /* 0x000fc40000000f00 */
[----:B------:R-:W-:Y:S02]  /*d910*/  MOV R64, 0xd930 ;  /* 0x0000d93000407802 */ /* 0x000fe40000000f00 */
[----:B------:R-:W-:Y:S05]  /*d920*/  CALL.REL.NOINC `($__internal_8_$__cuda_sm70_shflsync_up) ;  /* 0x00001cf000007944 */ /* 0x000fea0003c00000 */
[C---:B0-----:R-:W-:Y:S01]  /*d930*/  FMUL.FTZ R70, R76.reuse, R75 ;  /* 0x0000004b4c467220 */ /* 0x041fe20000410000 */
[----:B------:R-:W-:Y:S01]  /*d940*/  ISETP.GE.AND P0, PT, R9, 0x1, PT ;  /* 0x000000010900780c */ /* 0x000fe20003f06270 */
[C---:B------:R-:W-:Y:S02]  /*d950*/  FMUL.FTZ R64, R76.reuse, R73 ;  /* 0x000000494c407220 */ /* 0x040fe40000410000 */
[-C--:B-1----:R-:W-:Y:S02]  /*d960*/  FMUL.FTZ R68, R76, R67.reuse ;  /* 0x000000434c447220 */ /* 0x082fe40000410000 */
[----:B------:R-:W-:Y:S01]  /*d970*/  FFMA.FTZ R70, R66, R67, R70 ;  /* 0x0000004342467223 */ /* 0x000fe20000010046 */
[----:B------:R-:W-:Y:S01]  /*d980*/  MOV R67, 0xffffffff ;  /* 0xffffffff00437802 */ /* 0x000fe20000000f00 */
[-C--:B------:R-:W-:Y:S02]  /*d990*/  FMUL.FTZ R65, R76, R69.reuse ;  /* 0x000000454c417220 */ /* 0x080fe40000410000 */
[C---:B------:R-:W-:Y:S01]  /*d9a0*/  FFMA.FTZ R71, R66.reuse, R69, -R64 ;  /* 0x0000004542477223 */ /* 0x040fe20000010840 */
[----:B------:R-:W-:Y:S01]  /*d9b0*/  MOV R64, 0xda80 ;  /* 0x0000da8000407802 */ /* 0x000fe20000000f00 */
[----:B------:R-:W-:Y:S01]  /*d9c0*/  FFMA.FTZ R69, R66, R75, -R68 ;  /* 0x0000004b42457223 */ /* 0x000fe20000010844 */
[----:B------:R-:W-:Y:S01]  /*d9d0*/  MOV R68, RZ ;  /* 0x000000ff00447202 */ /* 0x000fe20000000f00 */
[----:B------:R-:W-:-:S02]  /*d9e0*/  FADD.FTZ R70, R79, R70 ;  /* 0x000000464f467221 */ /* 0x000fc40000010000 */
[C---:B------:R-:W-:Y:S01]  /*d9f0*/  FFMA.FTZ R65, R66.reuse, R73, R65 ;  /* 0x0000004942417223 */ /* 0x040fe20000010041 */
[----:B------:R-:W-:Y:S01]  /*da00*/  FSEL R73, R66, R71, !P0 ;  /* 0x0000004742497208 */ /* 0x000fe20004000000 */
[----:B------:R-:W-:Y:S01]  /*da10*/  FADD.FTZ R69, R78, R69 ;  /* 0x000000454e457221 */ /* 0x000fe20000010000 */
[----:B------:R-:W-:Y:S01]  /*da20*/  FSEL R79, R79, R70, !P0 ;  /* 0x000000464f4f7208 */ /* 0x000fe20004000000 */
[----:B------:R-:W-:Y:S01]  /*da30*/  HFMA2.MMA R70, -RZ, RZ, 0, 1.1920928955078125e-07 ;  /* 0x00000002ff467435 */ /* 0x000fe200000001ff */
[----:B------:R-:W-:Y:S02]  /*da40*/  FSEL R75, R76, R65, !P0 ;  /* 0x000000414c4b7208 */ /* 0x000fe40004000000 */
[----:B------:R-:W-:Y:S02]  /*da50*/  FSEL R78, R78, R69, !P0 ;  /* 0x000000454e4e7208 */ /* 0x000fe40004000000 */
[----:B------:R-:W-:Y:S02]  /*da60*/  MOV R71, R73 ;  /* 0x0000004900477202 */ /* 0x000fe40000000f00 */
[----:B------:R-:W-:Y:S05]  /*da70*/  CALL.REL.NOINC `($__internal_8_$__cuda_sm70_shflsync_up) ;  /* 0x00001ba000007944 */ /* 0x000fea0003c00000 */
[----:B0-----:R-:W-:Y:S01]  /*da80*/  HFMA2.MMA R70, -RZ, RZ, 0, 1.1920928955078125e-07 ;  /* 0x00000002ff467435 */ /* 0x001fe200000001ff */
[----:B-1----:R-:W-:-:S02]  /*da90*/  MOV R66, R67 ;  /* 0x0000004300427202 */ /* 0x002fc40000000f00 */
[----:B------:R-:W-:Y:S02]  /*daa0*/  MOV R71, R75 ;  /* 0x0000004b00477202 */ /* 0x000fe40000000f00 */
[----:B------:R-:W-:Y:S02]  /*dab0*/  MOV R68, RZ ;  /* 0x000000ff00447202 */ /* 0x000fe40000000f00 */
[----:B------:R-:W-:Y:S02]  /*dac0*/  MOV R67, 0xffffffff ;  /* 0xffffffff00437802 */ /* 0x000fe40000000f00 */
[----:B------:R-:W-:Y:S02]  /*dad0*/  MOV R64, 0xdaf0 ;  /* 0x0000daf000407802 */ /* 0x000fe40000000f00 */
[----:B------:R-:W-:Y:S05]  /*dae0*/  CALL.REL.NOINC `($__internal_8_$__cuda_sm70_shflsync_up) ;  /* 0x00001b3000007944 */ /* 0x000fea0003c00000 */
[----:B0-----:R-:W-:Y:S01]  /*daf0*/  HFMA2.MMA R70, -RZ, RZ, 0, 1.1920928955078125e-07 ;  /* 0x00000002ff467435 */ /* 0x001fe200000001ff */
[----:B-1----:R-:W-:Y:S02]  /*db00*/  MOV R69, R67 ;  /* 0x0000004300457202 */ /* 0x002fe40000000f00 */
[----:B------:R-:W-:Y:S02]  /*db10*/  MOV R71, R78 ;  /* 0x0000004e00477202 */ /* 0x000fe40000000f00 */
[----:B------:R-:W-:-:S02]  /*db20*/  MOV R68, RZ ;  /* 0x000000ff00447202 */ /* 0x000fc40000000f00 */
[----:B------:R-:W-:Y:S02]  /*db30*/  MOV R67, 0xffffffff ;  /* 0xffffffff00437802 */ /* 0x000fe40000000f00 */
[----:B------:R-:W-:Y:S02]  /*db40*/  MOV R64, 0xdb60 ;  /* 0x0000db6000407802 */ /* 0x000fe40000000f00 */
[----:B------:R-:W-:Y:S05]  /*db50*/  CALL.REL.NOINC `($__internal_8_$__cuda_sm70_shflsync_up) ;  /* 0x00001ac000007944 */ /* 0x000fea0003c00000 */
[----:B0-----:R-:W-:Y:S01]  /*db60*/  HFMA2.MMA R70, -RZ, RZ, 0, 1.1920928955078125e-07 ;  /* 0x00000002ff467435 */ /* 0x001fe200000001ff */
[----:B-1----:R-:W-:Y:S02]  /*db70*/  MOV R72, R67 ;  /* 0x0000004300487202 */ /* 0x002fe40000000f00 */
[----:B------:R-:W-:Y:S02]  /*db80*/  MOV R71, R79 ;  /* 0x0000004f00477202 */ /* 0x000fe40000000f00 */
[----:B------:R-:W-:Y:S02]  /*db90*/  MOV R68, RZ ;  /* 0x000000ff00447202 */ /* 0x000fe40000000f00 */
[----:B------:R-:W-:Y:S02]  /*dba0*/  MOV R67, 0xffffffff ;  /* 0xffffffff00437802 */ /* 0x000fe40000000f00 */
[----:B------:R-:W-:-:S02]  /*dbb0*/  MOV R64, 0xdbd0 ;  /* 0x0000dbd000407802 */ /* 0x000fc40000000f00 */
[----:B------:R-:W-:Y:S05]  /*dbc0*/  CALL.REL.NOINC `($__internal_8_$__cuda_sm70_shflsync_up) ;  /* 0x00001a5000007944 */ /* 0x000fea0003c00000 */
[----:B------:R-:W-:Y:S01]  /*dbd0*/  ISETP.GE.AND P0, PT, R9, 0x2, PT ;  /* 0x000000020900780c */ /* 0x000fe20003f06270 */
[----:B------:R-:W-:-:S02]  /*dbe0*/  FMUL.FTZ R64, R66, R75 ;  /* 0x0000004b42407220 */ /* 0x000fc40000410000 */
[C---:B0-----:R-:W-:Y:S02]  /*dbf0*/  FMUL.FTZ R68, R72.reuse, R75 ;  /* 0x0000004b48447220 */ /* 0x041fe40000410000 */
[----:B-1----:R-:W-:Y:S02]  /*dc00*/  FMUL.FTZ R65, R75, R67 ;  /* 0x000000434b417220 */ /* 0x002fe40000410000 */
        /* <DEDUP_REMOVED lines=13> */
[----:B------:R-:W-:Y:S05]  /*dce0*/  CALL.REL.NOINC `($__internal_8_$__cuda_sm70_shflsync_up) ;  /* 0x0000193000007944 */ /* 0x000fea0003c00000 */
[----:B0-----:R-:W-:Y:S01]  /*dcf0*/  HFMA2.MMA R70, -RZ, RZ, 0, 2.384185791015625e-07 ;  /* 0x00000004ff467435 */ /* 0x001fe200000001ff */
[----:B-1----:R-:W-:Y:S02]  /*dd00*/  MOV R66, R67 ;  /* 0x0000004300427202 */ /* 0x002fe40000000f00 */
[----:B------:R-:W-:Y:S02]  /*dd10*/  MOV R71, R75 ;  /* 0x0000004b00477202 */ /* 0x000fe40000000f00 */
[----:B------:R-:W-:Y:S02]  /*dd20*/  MOV R68, RZ ;  /* 0x000000ff00447202 */ /* 0x000fe40000000f00 */
[----:B------:R-:W-:Y:S02]  /*dd30*/  MOV R67, 0xffffffff ;  /* 0xffffffff00437802 */ /* 0x000fe40000000f00 */
[----:B------:R-:W-:Y:S02]  /*dd40*/  MOV R64, 0xdd60 ;  /* 0x0000dd6000407802 */ /* 0x000fe40000000f00 */
[----:B------:R-:W-:Y:S05]  /*dd50*/  CALL.REL.NOINC `($__internal_8_$__cuda_sm70_shflsync_up) ;  /* 0x000018c000007944 */ /* 0x000fea0003c00000 */
[----:B0-----:R-:W-:Y:S01]  /*dd60*/  HFMA2.MMA R70, -RZ, RZ, 0, 2.384185791015625e-07 ;  /* 0x00000004ff467435 */ /* 0x001fe200000001ff */
[----:B-1----:R-:W-:-:S02]  /*dd70*/  MOV R69, R67 ;  /* 0x0000004300457202 */ /* 0x002fc40000000f00 */
[----:B------:R-:W-:Y:S02]  /*dd80*/  MOV R71, R78 ;  /* 0x0000004e00477202 */ /* 0x000fe40000000f00 */
[----:B------:R-:W-:Y:S02]  /*dd90*/  MOV R68, RZ ;  /* 0x000000ff00447202 */ /* 0x000fe40000000f00 */
[----:B------:R-:W-:Y:S02]  /*dda0*/  MOV R67, 0xffffffff ;  /* 0xffffffff00437802 */ /* 0x000fe40000000f00 */
[----:B------:R-:W-:Y:S02]  /*ddb0*/  MOV R64, 0xddd0 ;  /* 0x0000ddd000407802 */ /* 0x000fe40000000f00 */
[----:B------:R-:W-:Y:S05]  /*ddc0*/  CALL.REL.NOINC `($__internal_8_$__cuda_sm70_shflsync_up) ;  /* 0x0000185000007944 */ /* 0x000fea0003c00000 */
[----:B0-----:R-:W-:Y:S01]  /*ddd0*/  HFMA2.MMA R70, -RZ, RZ, 0, 2.384185791015625e-07 ;  /* 0x00000004ff467435 */ /* 0x001fe200000001ff */
[----:B-1----:R-:W-:Y:S02]  /*dde0*/  MOV R72, R67 ;  /* 0x0000004300487202 */ /* 0x002fe40000000f00 */
[----:B------:R-:W-:Y:S02]  /*ddf0*/  MOV R71, R79 ;  /* 0x0000004f00477202 */ /* 0x000fe40000000f00 */
[----:B------:R-:W-:-:S02]  /*de00*/  MOV R68, RZ ;  /* 0x000000ff00447202 */ /* 0x000fc40000000f00 */
[----:B------:R-:W-:Y:S02]  /*de10*/  MOV R67, 0xffffffff ;  /* 0xffffffff00437802 */ /* 0x000fe40000000f00 */
[----:B------:R-:W-:Y:S02]  /*de20*/  MOV R64, 0xde40 ;  /* 0x0000de4000407802 */ /* 0x000fe40000000f00 */
[----:B------:R-:W-:Y:S05]  /*de30*/  CALL.REL.NOINC `($__internal_8_$__cuda_sm70_shflsync_up) ;  /* 0x000017e000007944 */ /* 0x000fea0003c00000 */
[----:B------:R-:W-:Y:S01]  /*de40*/  ISETP.GE.AND P0, PT, R9, 0x4, PT ;  /* 0x000000040900780c */ /* 0x000fe20003f06270 */
[----:B------:R-:W-:Y:S02]  /*de50*/  FMUL.FTZ R64, R66, R75 ;  /* 0x0000004b42407220 */ /* 0x000fe40000410000 */
[----:B-1----:R-:W-:Y:S02]  /*de60*/  FMUL.FTZ R65, R75, R67 ;  /* 0x000000434b417220 */ /* 0x002fe40000410000 */
[----:B0-----:R-:W-:Y:S02]  /*de70*/  FMUL.FTZ R68, R72, R75 ;  /* 0x0000004b48447220 */ /* 0x001fe40000410000 */
        /* <DEDUP_REMOVED lines=13> */
[----:B------:R-:W-:Y:S05]  /*df50*/  CALL.REL.NOINC `($__internal_8_$__cuda_sm70_shflsync_up) ;  /* 0x000016c000007944 */ /* 0x000fea0003c00000 */
[----:B0-----:R-:W-:Y:S01]  /*df60*/  HFMA2.MMA R70, -RZ, RZ, 0, 4.76837158203125e-07 ;  /* 0x00000008ff467435 */ /* 0x001fe200000001ff */
[----:B-1----:R-:W-:-:S02]  /*df70*/  MOV R66, R67 ;  /* 0x0000004300427202 */ /* 0x002fc40000000f00 */
[----:B------:R-:W-:Y:S02]  /*df80*/  MOV R71, R75 ;  /* 0x0000004b00477202 */ /* 0x000fe40000000f00 */
[----:B------:R-:W-:Y:S02]  /*df90*/  MOV R68, RZ ;  /* 0x000000ff00447202 */ /* 0x000fe40000000f00 */
[----:B------:R-:W-:Y:S02]  /*dfa0*/  MOV R67, 0xffffffff ;  /* 0xffffffff00437802 */ /* 0x000fe40000000f00 */
[----:B------:R-:W-:Y:S02]  /*dfb0*/  MOV R64, 0xdfd0 ;  /* 0x0000dfd000407802 */ /* 0x000fe40000000f00 */
[----:B------:R-:W-:Y:S05]  /*dfc0*/  CALL.REL.NOINC `($__internal_8_$__cuda_sm70_shflsync_up) ;  /* 0x0000165000007944 */ /* 0x000fea0003c00000 */
[----:B0-----:R-:W-:Y:S01]  /*dfd0*/  HFMA2.MMA R70, -RZ, RZ, 0, 4.76837158203125e-07 ;  /* 0x00000008ff467435 */ /* 0x001fe200000001ff */
[----:B-1----:R-:W-:Y:S02]  /*dfe0*/  MOV R69, R67 ;  /* 0x0000004300457202 */ /* 0x002fe40000000f00 */
[----:B------:R-:W-:Y:S02]  /*dff0*/  MOV R71, R78 ;  /* 0x0000004e00477202 */ /* 0x000fe40000000f00 */
[----:B------:R-:W-:-:S02]  /*e000*/  MOV R68, RZ ;  /* 0x000000ff00447202 */ /* 0x000fc40000000f00 */
[----:B------:R-:W-:Y:S02]  /*e010*/  MOV R67, 0xffffffff ;  /* 0xffffffff00437802 */ /* 0x000fe40000000f00 */
[----:B------:R-:W-:Y:S02]  /*e020*/  MOV R64, 0xe040 ;  /* 0x0000e04000407802 */ /* 0x000fe40000000f00 */
[----:B------:R-:W-:Y:S05]  /*e030*/  CALL.REL.NOINC `($__internal_8_$__cuda_sm70_shflsync_up) ;  /* 0x000015e000007944 */ /* 0x000fea0003c00000 */
[----:B0-----:R-:W-:Y:S01]  /*e040*/  HFMA2.MMA R70, -RZ, RZ, 0, 4.76837158203125e-07 ;  /* 0x00000008ff467435 */ /* 0x001fe200000001ff */
        /* <DEDUP_REMOVED lines=27> */
[----:B------:R-:W-:Y:S05]  /*e200*/  CALL.REL.NOINC `($__internal_8_$__cuda_sm70_shflsync_up) ;  /* 0x0000141000007944 */ /* 0x000fea0003c00000 */
[----:B0-----:R-:W-:Y:S01]  /*e210*/  HFMA2.MMA R70, -RZ, RZ, 0, 9.5367431640625e-07 ;  /* 0x00000010ff467435 */ /* 0x001fe200000001ff */
[----:B-1----:R-:W-:Y:S02]  /*e220*/  MOV R74, R67 ;  /* 0x00000043004a7202 */ /* 0x002fe40000000f00 */
[----:B------:R-:W-:-:S02]  /*e230*/  MOV R71, R75 ;  /* 0x0000004b00477202 */ /* 0x000fc40000000f00 */
[----:B------:R-:W-:Y:S02]  /*e240*/  MOV R68, RZ ;  /* 0x000000ff00447202 */ /* 0x000fe40000000f00 */
[----:B------:R-:W-:Y:S02]  /*e250*/  MOV R67, 0xffffffff ;  /* 0xffffffff00437802 */ /* 0x000fe40000000f00 */
[----:B------:R-:W-:Y:S02]  /*e260*/  MOV R64, 0xe280 ;  /* 0x0000e28000407802 */ /* 0x000fe40000000f00 */
[----:B------:R-:W-:Y:S05]  /*e270*/  CALL.REL.NOINC `($__internal_8_$__cuda_sm70_shflsync_up) ;  /* 0x000013a000007944 */ /* 0x000fea0003c00000 */
[----:B0-----:R-:W-:Y:S01]  /*e280*/  HFMA2.MMA R70, -RZ, RZ, 0, 9.5367431640625e-07 ;  /* 0x00000010ff467435 */ /* 0x001fe200000001ff */
[----:B-1----:R-:W-:Y:S02]  /*e290*/  MOV R76, R67 ;  /* 0x00000043004c7202 */ /* 0x002fe40000000f00 */
[----:B------:R-:W-:Y:S02]  /*e2a0*/  MOV R71, R78 ;  /* 0x0000004e00477202 */ /* 0x000fe40000000f00 */
[----:B------:R-:W-:Y:S02]  /*e2b0*/  MOV R68, RZ ;  /* 0x000000ff00447202 */ /* 0x000fe40000000f00 */
[----:B------:R-:W-:-:S02]  /*e2c0*/  MOV R67, 0xffffffff ;  /* 0xffffffff00437802 */ /* 0x000fc40000000f00 */
[----:B------:R-:W-:Y:S02]  /*e2d0*/  MOV R64, 0xe2f0 ;  /* 0x0000e2f000407802 */ /* 0x000fe40000000f00 */
[----:B------:R-:W-:Y:S05]  /*e2e0*/  CALL.REL.NOINC `($__internal_8_$__cuda_sm70_shflsync_up) ;  /* 0x0000133000007944 */ /* 0x000fea0003c00000 */
[----:B0-----:R-:W-:Y:S01]  /*e2f0*/  HFMA2.MMA R70, -RZ, RZ, 0, 9.5367431640625e-07 ;  /* 0x00000010ff467435 */ /* 0x001fe200000001ff */
[----:B-1----:R-:W-:Y:S02]  /*e300*/  MOV R220, R67 ;  /* 0x0000004300dc7202 */ /* 0x002fe40000000f00 */
[----:B------:R-:W-:Y:S02]  /*e310*/  MOV R71, R79 ;  /* 0x0000004f00477202 */ /* 0x000fe40000000f00 */
[----:B------:R-:W-:Y:S02]  /*e320*/  MOV R68, RZ ;  /* 0x000000ff00447202 */ /* 0x000fe40000000f00 */
[----:B------:R-:W-:Y:S02]  /*e330*/  MOV R67, 0xffffffff ;  /* 0xffffffff00437802 */ /* 0x000fe40000000f00 */
[----:B------:R-:W-:Y:S02]  /*e340*/  MOV R64, 0xe360 ;  /* 0x0000e36000407802 */ /* 0x000fe40000000f00 */
[----:B------:R-:W-:Y:S05]  /*e350*/  CALL.REL.NOINC `($__internal_8_$__cuda_sm70_shflsync_up) ;  /* 0x000012c000007944 */ /* 0x000fea0003c00000 */
[----:B01----:R-:W-:Y:S05]  /*e360*/  BRA `(.L_x_214) ;  /* 0xffff849000007947 */ /* 0x003fea000383ffff */
.L_x_175:
[----:B------:R-:W-:Y:S01]  /*e370*/  HFMA2.MMA R70, -RZ, RZ, 0, 5.9604644775390625e-08 ;  /* 0x00000001ff467435 */ /* 0x000fe200000001ff */
[----:B------:R-:W-:-:S02]  /*e380*/  MOV R71, R75 ;  /* 0x0000004b00477202 */ /* 0x000fc40000000f00 */
[----:B0-----:R-:W-:Y:S02]  /*e390*/  MOV R68, RZ ;  /* 0x000000ff00447202 */ /* 0x001fe40000000f00 */
[----:B------:R-:W-:Y:S02]  /*e3a0*/  MOV R67, 0xffffffff ;  /* 0xffffffff00437802 */ /* 0x000fe40000000f00 */
[----:B------:R-:W-:Y:S02]  /*e3b0*/  MOV R64, 0xe3d0 ;  /* 0x0000e3d000407802 */ /* 0x000fe40000000f00 */
[----:B-1---5:R-:W-:Y:S05]  /*e3c0*/  CALL.REL.NOINC `($__internal_8_$__cuda_sm70_shflsync_up) ;  /* 0x0000125000007944 */ /* 0x022fea0003c00000 */
[----:B0-----:R-:W-:Y:S01]  /*e3d0*/  HFMA2.MMA R70, -RZ, RZ, 0, 5.9604644775390625e-08 ;  /* 0x00000001ff467435 */ /* 0x001fe200000001ff */
[----:B-1----:R-:W-:Y:S02]  /*e3e0*/  MOV R76, R67 ;  /* 0x00000043004c7202 */ /* 0x002fe40000000f00 */
[----:B------:R-:W-:Y:S02]  /*e3f0*/  MOV R71, R73 ;  /* 0x0000004900477202 */ /* 0x000fe40000000f00 */
[----:B------:R-:W-:Y:S02]  /*e400*/  MOV R68, RZ ;  /* 0x000000ff00447202 */ /* 0x000fe40000000f00 */
[----:B------:R-:W-:-:S02]  /*e410*/  MOV R67, 0xffffffff ;  /* 0xffffffff00437802 */ /* 0x000fc40000000f00 */
[----:B------:R-:W-:Y:S02]  /*e420*/  MOV R64, 0xe440 ;  /* 0x0000e44000407802 */ /* 0x000fe40000000f00 */
[----:B------:R-:W-:Y:S05]  /*e430*/  CALL.REL.NOINC `($__internal_8_$__cuda_sm70_shflsync_up) ;  /* 0x000011e000007944 */ /* 0x000fea0003c00000 */
[----:B0-----:R-:W-:Y:S01]  /*e440*/  HFMA2.MMA R70, -RZ, RZ, 0, 5.9604644775390625e-08 ;  /* 0x00000001ff467435 */ /* 0x001fe200000001ff */
[----:B-1----:R-:W-:Y:S02]  /*e450*/  MOV R77, R67 ;  /* 0x00000043004d7202 */ /* 0x002fe40000000f00 */
[----:B------:R-:W-:Y:S02]  /*e460*/  MOV R71, R69 ;  /* 0x0000004500477202 */ /* 0x000fe40000000f00 */
[----:B------:R-:W-:Y:S02]  /*e470*/  MOV R68, RZ ;  /* 0x000000ff00447202 */ /* 0x000fe40000000f00 */
[----:B------:R-:W-:Y:S02]  /*e480*/  MOV R67, 0xffffffff ;  /* 0xffffffff00437802 */ /* 0x000fe40000000f00 */
[----:B------:R-:W-:Y:S02]  /*e490*/  MOV R64, 0xe4b0 ;  /* 0x0000e4b000407802 */ /* 0x000fe40000000f00 */
[----:B------:R-:W-:Y:S05]  /*e4a0*/  CALL.REL.NOINC `($__internal_8_$__cuda_sm70_shflsync_up) ;  /* 0x0000117000007944 */ /* 0x000fea0003c00000 */
[----:B0-----:R-:W-:Y:S01]  /*e4b0*/  HFMA2.MMA R70, -RZ, RZ, 0, 5.9604644775390625e-08 ;  /* 0x00000001ff467435 */ /* 0x001fe200000001ff */
[----:B-1----:R-:W-:-:S02]  /*e4c0*/  MOV R66, R67 ;  /* 0x0000004300427202 */ /* 0x002fc40000000f00 */
[----:B------:R-:W-:Y:S02]  /*e4d0*/  MOV R71, R72 ;  /* 0x0000004800477202 */ /* 0x000fe40000000f00 */
[----:B------:R-:W-:Y:S02]  /*e4e0*/  MOV R68, RZ ;  /* 0x000000ff00447202 */ /* 0x000fe40000000f00 */
[----:B------:R-:W-:Y:S02]  /*e4f0*/  MOV R67, 0xffffffff ;  /* 0xffffffff00437802 */ /* 0x000fe40000000f00 */
[----:B------:R-:W-:Y:S02]  /*e500*/  MOV R64, 0xe520 ;  /* 0x0000e52000407802 */ /* 0x000fe40000000f00 */
[----:B------:R-:W-:Y:S05]  /*e510*/  CALL.REL.NOINC `($__internal_8_$__cuda_sm70_shflsync_up) ;  /* 0x0000110000007944 */ /* 0x000fea0003c00000 */
[----:B-1----:R-:W-:Y:S01]  /*e520*/  MOV R78, R67 ;  /* 0x00000043004e7202 */ /* 0x002fe20000000f00 */
[----:B------:R-:W-:Y:S01]  /*e530*/  HFMA2.MMA R67, -RZ, RZ, 0, 0 ;  /* 0x00000000ff437435 */ /* 0x000fe200000001ff */
[----:B------:R-:W-:Y:S02]  /*e540*/  MOV R69, R66 ;  /* 0x0000004200457202 */ /* 0x000fe40000000f00 */
[----:B0-----:R-:W-:-:S02]  /*e550*/  MOV R68, R60 ;  /* 0x0000003c00447202 */ /* 0x001fc40000000f00 */
[----:B------:R-:W-:Y:S02]  /*e560*/  MOV R65, 0x1f ;  /* 0x0000001f00417802 */ /* 0x000fe40000000f00 */
[----:B------:R-:W-:Y:S02]  /*e570*/  MOV R64, 0xffffffff ;  /* 0xffffffff00407802 */ /* 0x000fe40000000f00 */
[----:B------:R-:W-:Y:S02]  /*e580*/  MOV R66, 0xe5a0 ;  /* 0x0000e5a000427802 */ /* 0x000fe40000000f00 */
[----:B------:R-:W-:Y:S05]  /*e590*/  CALL.REL.NOINC `($__internal_7_$__cuda_sm70_shflsync_idx_p) ;  /* 0x0000103000007944 */ /* 0x000fea0003c00000 */
[----:B0-----:R-:W-:Y:S01]  /*e5a0*/  HFMA2.MMA R67, -RZ, RZ, 0, 0 ;  /* 0x00000000ff437435 */ /* 0x001fe200000001ff */
[----:B-1----:R-:W-:Y:S02]  /*e5b0*/  MOV R79, R65 ;  /* 0x00000041004f7202 */ /* 0x002fe40000000f00 */
[----:B------:R-:W-:Y:S02]  /*e5c0*/  MOV R68, R61 ;  /* 0x0000003d00447202 */ /* 0x000fe40000000f00 */
[----:B------:R-:W-:Y:S02]  /*e5d0*/  MOV R65, 0x1f ;  /* 0x0000001f00417802 */ /* 0x000fe40000000f00 */
[----:B------:R-:W-:-:S02]  /*e5e0*/  MOV R64, 0xffffffff ;  /* 0xffffffff00407802 */ /* 0x000fc40000000f00 */
[----:B------:R-:W-:Y:S02]  /*e5f0*/  MOV R66, 0xe610 ;  /* 0x0000e61000427802 */ /* 0x000fe40000000f00 */
[----:B------:R-:W-:Y:S05]  /*e600*/  CALL.REL.NOINC `($__internal_7_$__cuda_sm70_shflsync_idx_p) ;  /* 0x00000fc000007944 */ /* 0x000fea0003c00000 */
[----:B0-----:R-:W-:Y:S01]  /*e610*/  HFMA2.MMA R67, -RZ, RZ, 0, 0 ;  /* 0x00000000ff437435 */ /* 0x001fe200000001ff */
[----:B-1----:R-:W-:Y:S02]  /*e620*/  MOV R220, R65 ;  /* 0x0000004100dc7202 */ /* 0x002fe40000000f00 */
[----:B------:R-:W-:Y:S02]  /*e630*/  MOV R68, R62 ;  /* 0x0000003e00447202 */ /* 0x000fe40000000f00 */
[----:B------:R-:W-:Y:S02]  /*e640*/  MOV R65, 0x1f ;  /* 0x0000001f00417802 */ /* 0x000fe40000000f00 */
[----:B------:R-:W-:Y:S02]  /*e650*/  MOV R64, 0xffffffff ;  /* 0xffffffff00407802 */ /* 0x000fe40000000f00 */
[----:B------:R-:W-:Y:S02]  /*e660*/  MOV R66, 0xe680 ;  /* 0x0000e68000427802 */ /* 0x000fe40000000f00 */
[----:B------:R-:W-:Y:S05]  /*e670*/  CALL.REL.NOINC `($__internal_7_$__cuda_sm70_shflsync_idx_p) ;  /* 0x00000f5000007944 */ /* 0x000fea0003c00000 */
[----:B0-----:R-:W-:Y:S01]  /*e680*/  HFMA2.MMA R67, -RZ, RZ, 0, 0 ;  /* 0x00000000ff437435 */ /* 0x001fe200000001ff */
[----:B-1----:R-:W-:-:S02]  /*e690*/  MOV R221, R65 ;  /* 0x0000004100dd7202 */ /* 0x002fc40000000f00 */
[----:B------:R-:W-:Y:S02]  /*e6a0*/  MOV R68, R63 ;  /* 0x0000003f00447202 */ /* 0x000fe40000000f00 */
[----:B------:R-:W-:Y:S02]  /*e6b0*/  MOV R65, 0x1f ;  /* 0x0000001f00417802 */ /* 0x000fe40000000f00 */
[----:B------:R-:W-:Y:S02]  /*e6c0*/  MOV R64, 0xffffffff ;  /* 0xffffffff00407802 */ /* 0x000fe40000000f00 */
[----:B------:R-:W-:Y:S02]  /*e6d0*/  MOV R66, 0xe6f0 ;  /* 0x0000e6f000427802 */ /* 0x000fe40000000f00 */
[----:B------:R-:W-:Y:S05]  /*e6e0*/  CALL.REL.NOINC `($__internal_7_$__cuda_sm70_shflsync_idx_p) ;  /* 0x00000ee000007944 */ /* 0x000fea0003c00000 */
[----:B-1----:R-:W-:Y:S01]  /*e6f0*/  MOV R71, R65 ;  /* 0x0000004100477202 */ /* 0x002fe20000000f00 */
[----:B0-----:R-:W-:Y:S05]  /*e700*/  BRA `(.L_x_215) ;  /* 0xffff841000007947 */ /* 0x001fea000383ffff */
.L_x_178:
[----:B------:R-:W-:Y:S01]  /*e710*/  HFMA2.MMA R66, -RZ, RZ, 0, 5.9604644775390625e-08 ;  /* 0x00000001ff427435 */ /* 0x000fe200000001ff */
[----:B------:R-:W-:Y:S02]  /*e720*/  MOV R67, 0x1f ;  /* 0x0000001f00437802 */ /* 0x000fe40000000f00 */
[----:B------:R-:W-:-:S02]  /*e730*/  MOV R80, 0xffffffff ;  /* 0xffffffff00507802 */ /* 0x000fc40000000f00 */
[----:B------:R-:W-:Y:S02]  /*e740*/  MOV R64, 0xe760 ;  /* 0x0000e76000407802 */ /* 0x000fe40000000f00 */
[----:B------:R-:W-:Y:S05]  /*e750*/  CALL.REL.NOINC `($__internal_6_$__cuda_sm70_shflsync_down) ;  /* 0x00000e3000007944 */ /* 0x000fea0003c00000 */
[----:B-1----:R-:W-:Y:S01]  /*e760*/  MOV R68, R80 ;  /* 0x0000005000447202 */ /* 0x002fe20000000f00 */
[----:B0-----:R-:W-:Y:S05]  /*e770*/  BRA `(.L_x_216) ;  /* 0xffff998000007947 */ /* 0x001fea000383ffff */
.L_x_179:
[----:B------:R-:W-:Y:S01]  /*e780*/  HFMA2.MMA R66, -RZ, RZ, 0, 5.9604644775390625e-08 ;  /* 0x00000001ff427435 */ /* 0x000fe200000001ff */
[----:B0-----:R-:W-:Y:S02]  /*e790*/  MOV R71, R77 ;  /* 0x0000004d00477202 */ /* 0x001fe40000000f00 */
[----:B------:R-:W-:Y:S02]  /*e7a0*/  MOV R67, 0x1f ;  /* 0x0000001f00437802 */ /* 0x000fe40000000f00 */
[----:B------:R-:W-:Y:S02]  /*e7b0*/  MOV R80, 0xffffffff ;  /* 0xffffffff00507802 */ /* 0x000fe40000000f00 */
[----:B------:R-:W-:Y:S02]  /*e7c0*/  MOV R64, 0xe7e0 ;  /* 0x0000e7e000407802 */ /* 0x000fe40000000f00 */
[----:B-1----:R-:W-:Y:S05]  /*e7d0*/  CALL.REL.NOINC `($__internal_6_$__cuda_sm70_shflsync_down) ;  /* 0x00000db000007944 */ /* 0x002fea0003c00000 */
[----:B0-----:R-:W-:Y:S01]  /*e7e0*/  HFMA2.MMA R66, -RZ, RZ, 0, 5.9604644775390625e-08 ;  /* 0x00000001ff427435 */ /* 0x001fe200000001ff */
[----:B-1----:R-:W-:Y:S02]  /*e7f0*/  MOV R69, R80 ;  /* 0x0000005000457202 */ /* 0x002fe40000000f00 */
[----:B------:R-:W-:-:S02]  /*e800*/  MOV R71, R76 ;  /* 0x0000004c00477202 */ /* 0x000fc40000000f00 */
[----:B------:R-:W-:Y:S02]  /*e810*/  MOV R67, 0x1f ;  /* 0x0000001f00437802 */ /* 0x000fe40000000f00 */
[----:B------:R-:W-:Y:S02]  /*e820*/  MOV R80, 0xffffffff ;  /* 0xffffffff00507802 */ /* 0x000fe40000000f00 */
[----:B------:R-:W-:Y:S02]  /*e830*/  MOV R64, 0xe850 ;  /* 0x0000e85000407802 */ /* 0x000fe40000000f00 */
[----:B------:R-:W-:Y:S05]  /*e840*/  CALL.REL.NOINC `($__internal_6_$__cuda_sm70_shflsync_down) ;  /* 0x00000d4000007944 */ /* 0x000fea0003c00000 */
[----:B0-----:R-:W-:Y:S01]  /*e850*/  HFMA2.MMA R66, -RZ, RZ, 0, 5.9604644775390625e-08 ;  /* 0x00000001ff427435 */ /* 0x001fe200000001ff */
[----:B-1----:R-:W-:Y:S02]  /*e860*/  MOV R70, R80 ;  /* 0x0000005000467202 */ /* 0x002fe40000000f00 */
[----:B------:R-:W-:Y:S02]  /*e870*/  MOV R71, R75 ;  /* 0x0000004b00477202 */ /* 0x000fe40000000f00 */
[----:B------:R-:W-:Y:S02]  /*e880*/  MOV R67, 0x1f ;  /* 0x0000001f00437802 */ /* 0x000fe40000000f00 */
[----:B------:R-:W-:-:S02]  /*e890*/  MOV R80, 0xffffffff ;  /* 0xffffffff00507802 */ /* 0x000fc40000000f00 */
[----:B------:R-:W-:Y:S02]  /*e8a0*/  MOV R64, 0xe8c0 ;  /* 0x0000e8c000407802 */ /* 0x000fe40000000f00 */
[----:B------:R-:W-:Y:S05]  /*e8b0*/  CALL.REL.NOINC `($__internal_6_$__cuda_sm70_shflsync_down) ;  /* 0x00000cd000007944 */ /* 0x000fea0003c00000 */
[----:B01----:R-:W-:Y:S05]  /*e8c0*/  BRA `(.L_x_217) ;  /* 0xffff987000007947 */ /* 0x003fea000383ffff */
.L_x_182:
[----:B------:R-:W-:Y:S01]  /*e8d0*/  HFMA2.MMA R66, -RZ, RZ, 0, 1.1920928955078125e-07 ;  /* 0x00000002ff427435 */ /* 0x000fe200000001ff */
[----:B0-----:R-:W-:Y:S02]  /*e8e0*/  MOV R71, R78 ;  /* 0x0000004e00477202 */ /* 0x001fe40000000f00 */
[----:B------:R-:W-:Y:S02]  /*e8f0*/  MOV R67, 0x1f ;  /* 0x0000001f00437802 */ /* 0x000fe40000000f00 */
[----:B------:R-:W-:Y:S02]  /*e900*/  MOV R80, 0xffffffff ;  /* 0xffffffff00507802 */ /* 0x000fe40000000f00 */
[----:B------:R-:W-:Y:S02]  /*e910*/  MOV R64, 0xe930 ;  /* 0x0000e93000407802 */ /* 0x000fe40000000f00 */
[----:B-1234-:R-:W-:Y:S05]  /*e920*/  CALL.REL.NOINC `($__internal_6_$__cuda_sm70_shflsync_down) ;  /* 0x00000c6000007944 */ /* 0x01efea0003c00000 */
[----:B0-----:R-:W-:Y:S01]  /*e930*/  HFMA2.MMA R66, -RZ, RZ, 0, 1.1920928955078125e-07 ;  /* 0x00000002ff427435 */ /* 0x001fe200000001ff */
[----:B-1----:R-:W-:Y:S02]  /*e940*/  MOV R68, R80 ;  /* 0x0000005000447202 */ /* 0x002fe40000000f00 */
[----:B------:R-:W-:-:S02]  /*e950*/  MOV R71, R77 ;  /* 0x0000004d00477202 */ /* 0x000fc40000000f00 */
[----:B------:R-:W-:Y:S02]  /*e960*/  MOV R67, 0x1f ;  /* 0x0000001f00437802 */ /* 0x000fe40000000f00 */
[----:B------:R-:W-:Y:S02]  /*e970*/  MOV R80, 0xffffffff ;  /* 0xffffffff00507802 */ /* 0x000fe40000000f00 */
[----:B------:R-:W-:Y:S02]  /*e980*/  MOV R64, 0xe9a0 ;  /* 0x0000e9a000407802 */ /* 0x000fe40000000f00 */
[----:B------:R-:W-:Y:S05]  /*e990*/  CALL.REL.NOINC `($__internal_6_$__cuda_sm70_shflsync_down) ;  /* 0x00000bf000007944 */ /* 0x000fea0003c00000 */
[----:B0-----:R-:W-:Y:S01]  /*e9a0*/  HFMA2.MMA R66, -RZ, RZ, 0, 1.1920928955078125e-07 ;  /* 0x00000002ff427435 */ /* 0x001fe200000001ff */
[----:B-1----:R-:W-:Y:S02]  /*e9b0*/  MOV R69, R80 ;  /* 0x0000005000457202 */ /* 0x002fe40000000f00 */
[----:B------:R-:W-:Y:S02]  /*e9c0*/  MOV R71, R76 ;  /* 0x0000004c00477202 */ /* 0x000fe40000000f00 */
[----:B------:R-:W-:Y:S02]  /*e9d0*/  MOV R67, 0x1f ;  /* 0x0000001f00437802 */ /* 0x000fe40000000f00 */
[----:B------:R-:W-:-:S02]  /*e9e0*/  MOV R80, 0xffffffff ;  /* 0xffffffff00507802 */ /* 0x000fc40000000f00 */
[----:B------:R-:W-:Y:S02]  /*e9f0*/  MOV R64, 0xea10 ;  /* 0x0000ea1000407802 */ /* 0x000fe40000000f00 */
[----:B------:R-:W-:Y:S05]  /*ea00*/  CALL.REL.NOINC `($__internal_6_$__cuda_sm70_shflsync_down) ;  /* 0x00000b8000007944 */ /* 0x000fea0003c00000 */
[----:B0-----:R-:W-:Y:S01]  /*ea10*/  HFMA2.MMA R66, -RZ, RZ, 0, 1.1920928955078125e-07 ;  /* 0x00000002ff427435 */ /* 0x001fe200000001ff */
[----:B-1----:R-:W-:Y:S02]  /*ea20*/  MOV R70, R80 ;  /* 0x0000005000467202 */ /* 0x002fe40000000f00 */
[----:B------:R-:W-:Y:S02]  /*ea30*/  MOV R71, R75 ;  /* 0x0000004b00477202 */ /* 0x000fe40000000f00 */
[----:B------:R-:W-:Y:S02]  /*ea40*/  MOV R67, 0x1f ;  /* 0x0000001f00437802 */ /* 0x000fe40000000f00 */
[----:B------:R-:W-:Y:S02]  /*ea50*/  MOV R80, 0xffffffff ;  /* 0xffffffff00507802 */ /* 0x000fe40000000f00 */
[----:B------:R-:W-:Y:S02]  /*ea60*/  MOV R64, 0xea80 ;  /* 0x0000ea8000407802 */ /* 0x000fe40000000f00 */
[----:B------:R-:W-:Y:S05]  /*ea70*/  CALL.REL.NOINC `($__internal_6_$__cuda_sm70_shflsync_down) ;  /* 0x00000b1000007944 */ /* 0x000fea0003c00000 */
[----:B01----:R-:W-:Y:S05]  /*ea80*/  BRA `(.L_x_218) ;  /* 0xffff97f000007947 */ /* 0x003fea000383ffff */
.L_x_185:
[----:B------:R-:W-:Y:S01]  /*ea90*/  HFMA2.MMA R66, -RZ, RZ, 0, 2.384185791015625e-07 ;  /* 0x00000004ff427435 */ /* 0x000fe200000001ff */
[----:B------:R-:W-:-:S02]  /*eaa0*/  MOV R71, R78 ;  /* 0x0000004e00477202 */ /* 0x000fc40000000f00 */
[----:B------:R-:W-:Y:S02]  /*eab0*/  MOV R67, 0x1f ;  /* 0x0000001f00437802 */ /* 0x000fe40000000f00 */
[----:B0-----:R-:W-:Y:S02]  /*eac0*/  MOV R80, 0xffffffff ;  /* 0xffffffff00507802 */ /* 0x001fe40000000f00 */
[----:B------:R-:W-:Y:S02]  /*ead0*/  MOV R64, 0xeaf0 ;  /* 0x0000eaf000407802 */ /* 0x000fe40000000f00 */
[----:B-1234-:R-:W-:Y:S05]  /*eae0*/  CALL.REL.NOINC `($__internal_6_$__cuda_sm70_shflsync_down) ;  /* 0x00000aa000007944 */ /* 0x01efea0003c00000 */
[----:B-1----:R-:W-:Y:S01]  /*eaf0*/  MOV R68, R80 ;  /* 0x0000005000447202 */ /* 0x002fe20000000f00 */
[----:B0-----:R-:W-:Y:S05]  /*eb00*/  BRA `(.L_x_219) ;  /* 0xffff988000007947 */ /* 0x001fea000383ffff */
.L_x_186:
[----:B------:R-:W-:Y:S01]  /*eb10*/  HFMA2.MMA R66, -RZ, RZ, 0, 2.384185791015625e-07 ;  /* 0x00000004ff427435 */ /* 0x000fe200000001ff */
[----:B------:R-:W-:Y:S02]  /*eb20*/  MOV R71, R77 ;  /* 0x0000004d00477202 */ /* 0x000fe40000000f00 */
[----:B------:R-:W-:Y:S02]  /*eb30*/  MOV R67, 0x1f ;  /* 0x0000001f00437802 */ /* 0x000fe40000000f00 */
[----:B0-----:R-:W-:-:S02]  /*eb40*/  MOV R80, 0xffffffff ;  /* 0xffffffff00507802 */ /* 0x001fc40000000f00 */
[----:B------:R-:W-:Y:S02]  /*eb50*/  MOV R64, 0xeb70 ;  /* 0x0000eb7000407802 */ /* 0x000fe40000000f00 */
[----:B-1234-:R-:W-:Y:S05]  /*eb60*/  CALL.REL.NOINC `($__internal_6_$__cuda_sm70_shflsync_down) ;  /* 0x00000a2000007944 */ /* 0x01efea0003c00000 */
[----:B0-----:R-:W-:Y:S01]  /*eb70*/  HFMA2.MMA R66, -RZ, RZ, 0, 2.384185791015625e-07 ;  /* 0x00000004ff427435 */ /* 0x001fe200000001ff */
[----:B-1----:R-:W-:Y:S02]  /*eb80*/  MOV R69, R80 ;  /* 0x0000005000457202 */ /* 0x002fe40000000f00 */
[----:B------:R-:W-:Y:S02]  /*eb90*/  MOV R71, R76 ;  /* 0x0000004c00477202 */ /* 0x000fe40000000f00 */
[----:B------:R-:W-:Y:S02]  /*eba0*/  MOV R67, 0x1f ;  /* 0x0000001f00437802 */ /* 0x000fe40000000f00 */
[----:B------:R-:W-:Y:S02]  /*ebb0*/  MOV R80, 0xffffffff ;  /* 0xffffffff00507802 */ /* 0x000fe40000000f00 */
[----:B------:R-:W-:Y:S02]  /*ebc0*/  MOV R64, 0xebe0 ;  /* 0x0000ebe000407802 */ /* 0x000fe40000000f00 */
[----:B------:R-:W-:Y:S05]  /*ebd0*/  CALL.REL.NOINC `($__internal_6_$__cuda_sm70_shflsync_down) ;  /* 0x000009b000007944 */ /* 0x000fea0003c00000 */
[----:B0-----:R-:W-:Y:S01]  /*ebe0*/  HFMA2.MMA R66, -RZ, RZ, 0, 2.384185791015625e-07 ;  /* 0x00000004ff427435 */ /* 0x001fe200000001ff */
[----:B-1----:R-:W-:-:S02]  /*ebf0*/  MOV R70, R80 ;  /* 0x0000005000467202 */ /* 0x002fc40000000f00 */
[----:B------:R-:W-:Y:S02]  /*ec00*/  MOV R71, R75 ;  /* 0x0000004b00477202 */ /* 0x000fe40000000f00 */
[----:B------:R-:W-:Y:S02]  /*ec10*/  MOV R67, 0x1f ;  /* 0x0000001f00437802 */ /* 0x000fe40000000f00 */
[----:B------:R-:W-:Y:S02]  /*ec20*/  MOV R80, 0xffffffff ;  /* 0xffffffff00507802 */ /* 0x000fe40000000f00 */
[----:B------:R-:W-:Y:S02]  /*ec30*/  MOV R64, 0xec50 ;  /* 0x0000ec5000407802 */ /* 0x000fe40000000f00 */
[----:B------:R-:W-:Y:S05]  /*ec40*/  CALL.REL.NOINC `($__internal_6_$__cuda_sm70_shflsync_down) ;  /* 0x0000094000007944 */ /* 0x000fea0003c00000 */
[----:B01----:R-:W-:Y:S05]  /*ec50*/  BRA `(.L_x_220) ;  /* 0xffff977000007947 */ /* 0x003fea000383ffff */
.L_x_189:
[----:B------:R-:W-:Y:S01]  /*ec60*/  HFMA2.MMA R66, -RZ, RZ, 0, 4.76837158203125e-07 ;  /* 0x00000008ff427435 */ /* 0x000fe200000001ff */
[----:B------:R-:W-:Y:S02]  /*ec70*/  MOV R71, R78 ;  /* 0x0000004e00477202 */ /* 0x000fe40000000f00 */
[----:B------:R-:W-:Y:S02]  /*ec80*/  MOV R67, 0x1f ;  /* 0x0000001f00437802 */ /* 0x000fe40000000f00 */
[----:B0-----:R-:W-:-:S02]  /*ec90*/  MOV R80, 0xffffffff ;  /* 0xffffffff00507802 */ /* 0x001fc40000000f00 */
[----:B------:R-:W-:Y:S02]  /*eca0*/  MOV R64, 0xecc0 ;  /* 0x0000ecc000407802 */ /* 0x000fe40000000f00 */
[----:B-1234-:R-:W-:Y:S05]  /*ecb0*/  CALL.REL.NOINC `($__internal_6_$__cuda_sm70_shflsync_down) ;  /* 0x000008d000007944 */ /* 0x01efea0003c00000 */
[----:B0-----:R-:W-:Y:S01]  /*ecc0*/  HFMA2.MMA R66, -RZ, RZ, 0, 4.76837158203125e-07 ;  /* 0x00000008ff427435 */ /* 0x001fe200000001ff */
[----:B-1----:R-:W-:Y:S02]  /*ecd0*/  MOV R68, R80 ;  /* 0x0000005000447202 */ /* 0x002fe40000000f00 */
[----:B------:R-:W-:Y:S02]  /*ece0*/  MOV R71, R77 ;  /* 0x0000004d00477202 */ /* 0x000fe40000000f00 */
[----:B------:R-:W-:Y:S02]  /*ecf0*/  MOV R67, 0x1f ;  /* 0x0000001f00437802 */ /* 0x000fe40000000f00 */
[----:B------:R-:W-:Y:S02]  /*ed00*/  MOV R80, 0xffffffff ;  /* 0xffffffff00507802 */ /* 0x000fe40000000f00 */
[----:B------:R-:W-:Y:S02]  /*ed10*/  MOV R64, 0xed30 ;  /* 0x0000ed3000407802 */ /* 0x000fe40000000f00 */
[----:B------:R-:W-:Y:S05]  /*ed20*/  CALL.REL.NOINC `($__internal_6_$__cuda_sm70_shflsync_down) ;  /* 0x0000086000007944 */ /* 0x000fea0003c00000 */
[----:B0-----:R-:W-:Y:S01]  /*ed30*/  HFMA2.MMA R66, -RZ, RZ, 0, 4.76837158203125e-07 ;  /* 0x00000008ff427435 */ /* 0x001fe200000001ff */
[----:B-1----:R-:W-:-:S02]  /*ed40*/  MOV R69, R80 ;  /* 0x0000005000457202 */ /* 0x002fc40000000f00 */
[----:B------:R-:W-:Y:S02]  /*ed50*/  MOV R71, R76 ;  /* 0x0000004c00477202 */ /* 0x000fe40000000f00 */
[----:B------:R-:W-:Y:S02]  /*ed60*/  MOV R67, 0x1f ;  /* 0x0000001f00437802 */ /* 0x000fe40000000f00 */
[----:B------:R-:W-:Y:S02]  /*ed70*/  MOV R80, 0xffffffff ;  /* 0xffffffff00507802 */ /* 0x000fe40000000f00 */
[----:B------:R-:W-:Y:S02]  /*ed80*/  MOV R64, 0xeda0 ;  /* 0x0000eda000407802 */ /* 0x000fe40000000f00 */
[----:B------:R-:W-:Y:S05]  /*ed90*/  CALL.REL.NOINC `($__internal_6_$__cuda_sm70_shflsync_down) ;  /* 0x000007f000007944 */ /* 0x000fea0003c00000 */
[----:B0-----:R-:W-:Y:S01]  /*eda0*/  HFMA2.MMA R66, -RZ, RZ, 0, 4.76837158203125e-07 ;  /* 0x00000008ff427435 */ /* 0x001fe200000001ff */
[----:B-1----:R-:W-:Y:S02]  /*edb0*/  MOV R70, R80 ;  /* 0x0000005000467202 */ /* 0x002fe40000000f00 */
[----:B------:R-:W-:Y:S02]  /*edc0*/  MOV R71, R75 ;  /* 0x0000004b00477202 */ /* 0x000fe40000000f00 */
[----:B------:R-:W-:-:S02]  /*edd0*/  MOV R67, 0x1f ;  /* 0x0000001f00437802 */ /* 0x000fc40000000f00 */
[----:B------:R-:W-:Y:S02]  /*ede0*/  MOV R80, 0xffffffff ;  /* 0xffffffff00507802 */ /* 0x000fe40000000f00 */
[----:B------:R-:W-:Y:S02]  /*edf0*/  MOV R64, 0xee10 ;  /* 0x0000ee1000407802 */ /* 0x000fe40000000f00 */
[----:B------:R-:W-:Y:S05]  /*ee00*/  CALL.REL.NOINC `($__internal_6_$__cuda_sm70_shflsync_down) ;  /* 0x0000078000007944 */ /* 0x000fea0003c00000 */
[----:B01----:R-:W-:Y:S05]  /*ee10*/  BRA `(.L_x_221) ;  /* 0xffff96f000007947 */ /* 0x003fea000383ffff */
.L_x_192:
[----:B------:R-:W-:Y:S01]  /*ee20*/  HFMA2.MMA R66, -RZ, RZ, 0, 9.5367431640625e-07 ;  /* 0x00000010ff427435 */ /* 0x000fe200000001ff */
[----:B------:R-:W-:Y:S02]  /*ee30*/  MOV R71, R78 ;  /* 0x0000004e00477202 */ /* 0x000fe40000000f00 */
[----:B------:R-:W-:Y:S02]  /*ee40*/  MOV R67, 0x1f ;  /* 0x0000001f00437802 */ /* 0x000fe40000000f00 */
[----:B0-----:R-:W-:Y:S02]  /*ee50*/  MOV R80, 0xffffffff ;  /* 0xffffffff00507802 */ /* 0x001fe40000000f00 */
[----:B------:R-:W-:Y:S02]  /*ee60*/  MOV R64, 0xee80 ;  /* 0x0000ee8000407802 */ /* 0x000fe40000000f00 */
[----:B-1234-:R-:W-:Y:S05]  /*ee70*/  CALL.REL.NOINC `($__internal_6_$__cuda_sm70_shflsync_down) ;  /* 0x0000071000007944 */ /* 0x01efea0003c00000 */
[----:B-1----:R-:W-:Y:S01]  /*ee80*/  MOV R68, R80 ;  /* 0x0000005000447202 */ /* 0x002fe20000000f00 */
[----:B0-----:R-:W-:Y:S05]  /*ee90*/  BRA `(.L_x_222) ;  /* 0xffff978000007947 */ /* 0x001fea000383ffff */
.L_x_193:
[----:B------:R-:W-:Y:S01]  /*eea0*/  HFMA2.MMA R66, -RZ, RZ, 0, 9.5367431640625e-07 ;  /* 0x00000010ff427435 */ /* 0x000fe200000001ff */
[----:B------:R-:W-:-:S02]  /*eeb0*/  MOV R71, R77 ;  /* 0x0000004d00477202 */ /* 0x000fc40000000f00 */
[----:B------:R-:W-:Y:S02]  /*eec0*/  MOV R67, 0x1f ;  /* 0x0000001f00437802 */ /* 0x000fe40000000f00 */
[----:B0-----:R-:W-:Y:S02]  /*eed0*/  MOV R80, 0xffffffff ;  /* 0xffffffff00507802 */ /* 0x001fe40000000f00 */
[----:B------:R-:W-:Y:S02]  /*eee0*/  MOV R64, 0xef00 ;  /* 0x0000ef0000407802 */ /* 0x000fe40000000f00 */
[----:B-1234-:R-:W-:Y:S05]  /*eef0*/  CALL.REL.NOINC `($__internal_6_$__cuda_sm70_shflsync_down) ;  /* 0x0000069000007944 */ /* 0x01efea0003c00000 */
[----:B0-----:R-:W-:Y:S01]  /*ef00*/  HFMA2.MMA R66, -RZ, RZ, 0, 9.5367431640625e-07 ;  /* 0x00000010ff427435 */ /* 0x001fe200000001ff */
[----:B-1----:R-:W-:Y:S02]  /*ef10*/  MOV R69, R80 ;  /* 0x0000005000457202 */ /* 0x002fe40000000f00 */
[----:B------:R-:W-:Y:S02]  /*ef20*/  MOV R71, R76 ;  /* 0x0000004c00477202 */ /* 0x000fe40000000f00 */
[----:B------:R-:W-:Y:S02]  /*ef30*/  MOV R67, 0x1f ;  /* 0x0000001f00437802 */ /* 0x000fe40000000f00 */
[----:B------:R-:W-:-:S02]  /*ef40*/  MOV R80, 0xffffffff ;  /* 0xffffffff00507802 */ /* 0x000fc40000000f00 */
[----:B------:R-:W-:Y:S02]  /*ef50*/  MOV R64, 0xef70 ;  /* 0x0000ef7000407802 */ /* 0x000fe40000000f00 */
[----:B------:R-:W-:Y:S05]  /*ef60*/  CALL.REL.NOINC `($__internal_6_$__cuda_sm70_shflsync_down) ;  /* 0x0000062000007944 */ /* 0x000fea0003c00000 */
[----:B0-----:R-:W-:Y:S01]  /*ef70*/  HFMA2.MMA R66, -RZ, RZ, 0, 9.5367431640625e-07 ;  /* 0x00000010ff427435 */ /* 0x001fe200000001ff */
[----:B-1----:R-:W-:Y:S02]  /*ef80*/  MOV R70, R80 ;  /* 0x0000005000467202 */ /* 0x002fe40000000f00 */
[----:B------:R-:W-:Y:S02]  /*ef90*/  MOV R71, R75 ;  /* 0x0000004b00477202 */ /* 0x000fe40000000f00 */
[----:B------:R-:W-:Y:S02]  /*efa0*/  MOV R67, 0x1f ;  /* 0x0000001f00437802 */ /* 0x000fe40000000f00 */
[----:B------:R-:W-:Y:S02]  /*efb0*/  MOV R80, 0xffffffff ;  /* 0xffffffff00507802 */ /* 0x000fe40000000f00 */
[----:B------:R-:W-:Y:S02]  /*efc0*/  MOV R64, 0xefe0 ;  /* 0x0000efe000407802 */ /* 0x000fe40000000f00 */
[----:B------:R-:W-:Y:S05]  /*efd0*/  CALL.REL.NOINC `($__internal_6_$__cuda_sm70_shflsync_down) ;  /* 0x000005b000007944 */ /* 0x000fea0003c00000 */
[----:B01----:R-:W-:Y:S05]  /*efe0*/  BRA `(.L_x_223) ;  /* 0xffff967000007947 */ /* 0x003fea000383ffff */
.L_x_196:
[----:B------:R-:W-:Y:S01]  /*eff0*/  HFMA2.MMA R67, -RZ, RZ, 0, 0 ;  /* 0x00000000ff437435 */ /* 0x000fe200000001ff */
[----:B-1----:R-:W-:-:S02]  /*f000*/  MOV R68, R78 ;  /* 0x0000004e00447202 */ /* 0x002fc40000000f00 */
[----:B------:R-:W-:Y:S02]  /*f010*/  MOV R65, 0x1f ;  /* 0x0000001f00417802 */ /* 0x000fe40000000f00 */
[----:B------:R-:W-:Y:S02]  /*f020*/  MOV R64, 0xffffffff ;  /* 0xffffffff00407802 */ /* 0x000fe40000000f00 */
[----:B------:R-:W-:Y:S02]  /*f030*/  MOV R66, 0xf050 ;  /* 0x0000f05000427802 */ /* 0x000fe40000000f00 */
[----:B0-234-:R-:W-:Y:S05]  /*f040*/  CALL.REL.NOINC `($__internal_7_$__cuda_sm70_shflsync_idx_p) ;  /* 0x0000058000007944 */ /* 0x01dfea0003c00000 */
        /* <DEDUP_REMOVED lines=21> */
[----:B------:R-:W-:Y:S01]  /*f1a0*/  HFMA2.MMA R66, -RZ, RZ, 0, 5.9604644775390625e-08 ;  /* 0x00000001ff427435 */ /* 0x000fe200000001ff */
[----:B-1----:R-:W-:Y:S02]  /*f1b0*/  MOV R251, R65 ;  /* 0x0000004100fb7202 */ /* 0x002fe40000000f00 */
[----:B------:R-:W-:Y:S02]  /*f1c0*/  MOV R71, R78 ;  /* 0x0000004e00477202 */ /* 0x000fe40000000f00 */
[----:B0-----:R-:W-:-:S02]  /*f1d0*/  MOV R67, 0x1f ;  /* 0x0000001f00437802 */ /* 0x001fc40000000f00 */
[----:B------:R-:W-:Y:S02]  /*f1e0*/  MOV R80, 0xffffffff ;  /* 0xffffffff00507802 */ /* 0x000fe40000000f00 */
[----:B------:R-:W-:Y:S02]  /*f1f0*/  MOV R64, 0xf210 ;  /* 0x0000f21000407802 */ /* 0x000fe40000000f00 */
[----:B------:R-:W-:Y:S05]  /*f200*/  CALL.REL.NOINC `($__internal_6_$__cuda_sm70_shflsync_down) ;  /* 0x0000038000007944 */ /* 0x000fea0003c00000 */
[----:B0-----:R-:W-:Y:S01]  /*f210*/  HFMA2.MMA R66, -RZ, RZ, 0, 5.9604644775390625e-08 ;  /* 0x00000001ff427435 */ /* 0x001fe200000001ff */
[----:B-1----:R-:W-:Y:S02]  /*f220*/  MOV R72, R80 ;  /* 0x0000005000487202 */ /* 0x002fe40000000f00 */
[----:B------:R-:W-:Y:S02]  /*f230*/  MOV R71, R77 ;  /* 0x0000004d00477202 */ /* 0x000fe40000000f00 */
[----:B------:R-:W-:Y:S02]  /*f240*/  MOV R67, 0x1f ;  /* 0x0000001f00437802 */ /* 0x000fe40000000f00 */
[----:B------:R-:W-:Y:S02]  /*f250*/  MOV R80, 0xffffffff ;  /* 0xffffffff00507802 */ /* 0x000fe40000000f00 */
[----:B------:R-:W-:-:S02]  /*f260*/  MOV R64, 0xf280 ;  /* 0x0000f28000407802 */ /* 0x000fc40000000f00 */
[----:B------:R-:W-:Y:S05]  /*f270*/  CALL.REL.NOINC `($__internal_6_$__cuda_sm70_shflsync_down) ;  /* 0x0000031000007944 */ /* 0x000fea0003c00000 */
[----:B0-----:R-:W-:Y:S01]  /*f280*/  HFMA2.MMA R66, -RZ, RZ, 0, 5.9604644775390625e-08 ;  /* 0x00000001ff427435 */ /* 0x001fe200000001ff */
[----:B-1----:R-:W-:-:S02]  /*f290*/  MOV R73, R80 ;  /* 0x0000005000497202 */ /* 0x002fc40000000f00 */
[----:B------:R-:W-:Y:S02]  /*f2a0*/  MOV R71, R76 ;  /* 0x0000004c00477202 */ /* 0x000fe40000000f00 */
[----:B------:R-:W-:Y:S02]  /*f2b0*/  MOV R67, 0x1f ;  /* 0x0000001f00437802 */ /* 0x000fe40000000f00 */
[----:B------:R-:W-:Y:S02]  /*f2c0*/  MOV R80, 0xffffffff ;  /* 0xffffffff00507802 */ /* 0x000fe40000000f00 */
[----:B------:R-:W-:Y:S02]  /*f2d0*/  MOV R64, 0xf2f0 ;  /* 0x0000f2f000407802 */ /* 0x000fe40000000f00 */
[----:B------:R-:W-:Y:S05]  /*f2e0*/  CALL.REL.NOINC `($__internal_6_$__cuda_sm70_shflsync_down) ;  /* 0x000002a000007944 */ /* 0x000fea0003c00000 */
[----:B0-----:R-:W-:Y:S01]  /*f2f0*/  HFMA2.MMA R66, -RZ, RZ, 0, 5.9604644775390625e-08 ;  /* 0x00000001ff427435 */ /* 0x001fe200000001ff */
[----:B-1----:R-:W-:Y:S02]  /*f300*/  MOV R69, R80 ;  /* 0x0000005000457202 */ /* 0x002fe40000000f00 */
[----:B------:R-:W-:Y:S02]  /*f310*/  MOV R71, R75 ;  /* 0x0000004b00477202 */ /* 0x000fe40000000f00 */
[----:B------:R-:W-:-:S02]  /*f320*/  MOV R67, 0x1f ;  /* 0x0000001f00437802 */ /* 0x000fc40000000f00 */
[----:B------:R-:W-:Y:S02]  /*f330*/  MOV R80, 0xffffffff ;  /* 0xffffffff00507802 */ /* 0x000fe40000000f00 */
[----:B------:R-:W-:Y:S02]  /*f340*/  MOV R64, 0xf360 ;  /* 0x0000f36000407802 */ /* 0x000fe40000000f00 */
[----:B------:R-:W-:Y:S05]  /*f350*/  CALL.REL.NOINC `($__internal_6_$__cuda_sm70_shflsync_down) ;  /* 0x0000023000007944 */ /* 0x000fea0003c00000 */
[-C--:B------:R-:W-:Y:S01]  /*f360*/  FMUL.FTZ R247, R63, R74.reuse ;  /* 0x0000004a3ff77220 */ /* 0x080fe20000410000 */
[----:B0-----:R-:W-:Y:S01]  /*f370*/  HFMA2.MMA R67, -RZ, RZ, 0, 0 ;  /* 0x00000000ff437435 */ /* 0x001fe200000001ff */
[----:B------:R-:W-:Y:S01]  /*f380*/  FMUL.FTZ R246, R62, R74 ;  /* 0x0000004a3ef67220 */ /* 0x000fe20000410000 */
[----:B------:R-:W-:Y:S01]  /*f390*/  MOV R68, R60 ;  /* 0x0000003c00447202 */ /* 0x000fe20000000f00 */
[C---:B------:R-:W-:Y:S01]  /*f3a0*/  FMUL.FTZ R249, R60.reuse, R252 ;  /* 0x000000fc3cf97220 */ /* 0x040fe20000410000 */
[----:B------:R-:W-:Y:S01]  /*f3b0*/  MOV R65, 0x1f ;  /* 0x0000001f00417802 */ /* 0x000fe20000000f00 */
[-C--:B------:R-:W-:Y:S01]  /*f3c0*/  FMUL.FTZ R248, R60, R74.reuse ;  /* 0x0000004a3cf87220 */ /* 0x080fe20000410000 */
[----:B------:R-:W-:Y:S01]  /*f3d0*/  MOV R64, 0xffffffff ;  /* 0xffffffff00407802 */ /* 0x000fe20000000f00 */
[----:B------:R-:W-:Y:S01]  /*f3e0*/  FMUL.FTZ R60, R61, R74 ;  /* 0x0000004a3d3c7220 */ /* 0x000fe20000410000 */
[----:B------:R-:W-:Y:S01]  /*f3f0*/  MOV R66, 0xf430 ;  /* 0x0000f43000427802 */ /* 0x000fe20000000f00 */
[----:B------:R-:W-:-:S02]  /*f400*/  FFMA.FTZ R247, R62, R252, -R247 ;  /* 0x000000fc3ef77223 */ /* 0x000fc400000108f7 */
[----:B------:R-:W-:Y:S02]  /*f410*/  FFMA.FTZ R246, R63, R252, R246 ;  /* 0x000000fc3ff67223 */ /* 0x000fe400000100f6 */
[----:B-1----:R-:W-:Y:S05]  /*f420*/  CALL.REL.NOINC `($__internal_7_$__cuda_sm70_shflsync_idx_p) ;  /* 0x000001a000007944 */ /* 0x002fea0003c00000 */
        /* <DEDUP_REMOVED lines=14> */
[----:B0-----:R-:W-:Y:S01]  /*f510*/  HFMA2.MMA R67, -RZ, RZ, 0, 0 ;  /* 0x00000000ff437435 */ /* 0x001fe200000001ff */
[----:B-1----:R-:W-:Y:S02]  /*f520*/  MOV R74, R65 ;  /* 0x00000041004a7202 */ /* 0x002fe40000000f00 */
[----:B------:R-:W-:Y:S02]  /*f530*/  MOV R68, R63 ;  /* 0x0000003f00447202 */ /* 0x000fe40000000f00 */
[----:B------:R-:W-:-:S02]  /*f540*/  MOV R65, 0x1f ;  /* 0x0000001f00417802 */ /* 0x000fc40000000f00 */
[----:B------:R-:W-:Y:S02]  /*f550*/  MOV R64, 0xffffffff ;  /* 0xffffffff00407802 */ /* 0x000fe40000000f00 */
[----:B------:R-:W-:Y:S02]  /*f560*/  MOV R66, 0xf580 ;  /* 0x0000f58000427802 */ /* 0x000fe40000000f00 */
[----:B------:R-:W-:Y:S05]  /*f570*/  CALL.REL.NOINC `($__internal_7_$__cuda_sm70_shflsync_idx_p) ;  /* 0x0000005000007944 */ /* 0x000fea0003c00000 */
[----:B01----:R-:W-:Y:S05]  /*f580*/  BRA `(.L_x_224) ;  /* 0xffff92f000007947 */ /* 0x003fea000383ffff */
        .weak           $__internal_6_$__cuda_sm70_shflsync_down
        .type           $__internal_6_$__cuda_sm70_shflsync_down,@function
        .size           $__internal_6_$__cuda_sm70_shflsync_down,($__internal_7_$__cuda_sm70_shflsync_idx_p - $__internal_6_$__cuda_sm70_shflsync_down)
$__internal_6_$__cuda_sm70_shflsync_down:
[----:B------:R-:W-:Y:S01]  /*f590*/  HFMA2.MMA R65, -RZ, RZ, 0, 0 ;  /* 0x00000000ff417435 */ /* 0x000fe200000001ff */
[----:B------:R-:W-:Y:S04]  /*f5a0*/  WARPSYNC R80 ;  /* 0x0000005000007348 */ /* 0x000fe80003800000 */
[----:B------:R0:W1:Y:S01]  /*f5b0*/  SHFL.DOWN PT, R80, R71, R66, R67 ;  /* 0x0800004247507389 */ /* 0x00006200000e0043 */
[----:B------:R-:W-:Y:S05]  /*f5c0*/  RET.REL.NODEC R64 `(_Z25selective_scan_bwd_kernelI32Selective_Scan_bwd_kernel_traitsILi128ELi16ELb0ELb0ELb0ELb1ELb0EN3c108BFloat16ENS1_7complexIfEEEEv12SSMParamsBwd) ;  /* 0xffff0a3040007950 */ /* 0x000fea0003c3ffff */
        .weak           $__internal_7_$__cuda_sm70_shflsync_idx_p
        .type           $__internal_7_$__cuda_sm70_shflsync_idx_p,@function
        .size           $__internal_7_$__cuda_sm70_shflsync_idx_p,($__internal_8_$__cuda_sm70_shflsync_up - $__internal_7_$__cuda_sm70_shflsync_idx_p)
$__internal_7_$__cuda_sm70_shflsync_idx_p:
[----:B------:R-:W-:Y:S01]  /*f5d0*/  HFMA2.MMA R71, -RZ, RZ, 0, 0 ;  /* 0x00000000ff477435 */ /* 0x000fe200000001ff */
[----:B------:R-:W-:Y:S01]  /*f5e0*/  MOV R70, R66 ;  /* 0x0000004200467202 */ /* 0x000fe20000000f00 */
[----:B------:R-:W-:Y:S04]  /*f5f0*/  WARPSYNC R64 ;  /* 0x0000004000007348 */ /* 0x000fe80003800000 */
[----:B------:R0:W1:Y:S01]  /*f600*/  SHFL.IDX PT, R65, R68, R67, R65 ;  /* 0x0000004344417389 */ /* 0x00006200000e0041 */
[----:B------:R-:W-:Y:S05]  /*f610*/  RET.REL.NODEC R70 `(_Z25selective_scan_bwd_kernelI32Selective_Scan_bwd_kernel_traitsILi128ELi16ELb0ELb0ELb0ELb1ELb0EN3c108BFloat16ENS1_7complexIfEEEEv12SSMParamsBwd) ;  /* 0xffff09e046007950 */ /* 0x000fea0003c3ffff */
        .weak           $__internal_8_$__cuda_sm70_shflsync_up
        .type           $__internal_8_$__cuda_sm70_shflsync_up,@function
        .size           $__internal_8_$__cuda_sm70_shflsync_up,(.L_x_14440 - $__internal_8_$__cuda_sm70_shflsync_up)
$__internal_8_$__cuda_sm70_shflsync_up:
[----:B------:R-:W-:Y:S01]  /*f620*/  MOV R65, 0x0 ;  /* 0x0000000000417802 */ /* 0x000fe20000000f00 */
[----:B------:R-:W-:Y:S04]  /*f630*/  WARPSYNC R67 ;  /* 0x0000004300007348 */ /* 0x000fe80003800000 */
[----:B------:R0:W1:Y:S01]  /*f640*/  SHFL.UP PT, R67, R71, R70, R68 ;  /* 0x0400004647437389 */ /* 0x00006200000e0044 */
[----:B------:R-:W-:Y:S05]  /*f650*/  RET.REL.NODEC R64 `(_Z25selective_scan_bwd_kernelI32Selective_Scan_bwd_kernel_traitsILi128ELi16ELb0ELb0ELb0ELb1ELb0EN3c108BFloat16ENS1_7complexIfEEEEv12SSMParamsBwd) ;  /* 0xffff09a040007950 */ /* 0x000fea0003c3ffff */
.L_x_225:
        /* <DEDUP_REMOVED lines=10> */
.L_x_14440:


//--------------------- .text._Z25selective_scan_bwd_kernelI32Selective_Scan_bwd_kernel_traitsILi128ELi16ELb0ELb0ELb0ELb1ELb1EN3c108BFloat16ENS1_7complexIfEEEEv12SSMParamsBwd --------------------------
	.section	.text._Z25selective_scan_bwd_kernelI32Selective_Scan_bwd_kernel_traitsILi128ELi16ELb0ELb0ELb0ELb1ELb1EN3c108BFloat16ENS1_7complexIfEEEEv12SSMParamsBwd,"ax",@progbits
	.sectioninfo	@"SHI_REGISTERS=253"
	.align	128
        .global         _Z25selective_scan_bwd_kernelI32Selective_Scan_bwd_kernel_traitsILi128ELi16ELb0ELb0ELb0ELb1ELb1EN3c108BFloat16ENS1_7complexIfEEEEv12SSMParamsBwd
        .type           _Z25selective_scan_bwd_kernelI32Selective_Scan_bwd_kernel_traitsILi128ELi16ELb0ELb0ELb0ELb1ELb1EN3c108BFloat16ENS1_7complexIfEEEEv12SSMParamsBwd,@function
        .size           _Z25selective_scan_bwd_kernelI32Selective_Scan_bwd_kernel_traitsILi128ELi16ELb0ELb0ELb0ELb1ELb1EN3c108BFloat16ENS1_7complexIfEEEEv12SSMParamsBwd,(.L_x_14443 - _Z25selective_scan_bwd_kernelI32Selective_Scan_bwd_kernel_traitsILi128ELi16ELb0ELb0ELb0ELb1ELb1EN3c108BFloat16ENS1_7complexIfEEEEv12SSMParamsBwd)
        .other          _Z25selective_scan_bwd_kernelI32Selective_Scan_bwd_kernel_traitsILi128ELi16ELb0ELb0ELb0ELb1ELb1EN3c108BFloat16ENS1_7complexIfEEEEv12SSMParamsBwd,@"STO_CUDA_ENTRY STV_DEFAULT"
_Z25selective_scan_bwd_kernelI32Selective_Scan_bwd_kernel_traitsILi128ELi16ELb0ELb0ELb0ELb1ELb1EN3c108BFloat16ENS1_7complexIfEEEEv12SSMParamsBwd:
.text._Z25selective_scan_bwd_kernelI32Selective_Scan_bwd_kernel_traitsILi128ELi16ELb0ELb0ELb0ELb1ELb1EN3c108BFloat16ENS1_7complexIfEEEEv12SSMParamsBwd:
[----:B------:R-:W-:Y:S02]  /*0000*/  MOV R1, c[0x0][0x28] ;  /* 0x00000a0000017a02 */ /* 0x000fe40000000f00 */
[----:B------:R-:W0:Y:S01]  /*0010*/  S2R R242, SR_CTAID.Y ;  /* 0x0000000000f27919 */ /* 0x000e220000002600 */
[----:B------:R-:W-:Y:S01]  /*0020*/  ISETP.NE.U32.AND P1, PT, RZ, c[0x0][0x238], PT ;  /* 0x00008e00ff007a0c */ /* 0x000fe20003f25070 */
[----:B------:R-:W-:Y:S01]  /*0030*/  ULDC.64 UR6, c[0x0][0x118] ;  /* 0x0000460000067ab9 */ /* 0x000fe20000000a00 */
[----:B------:R-:W-:Y:S02]  /*0040*/  ISETP.NE.U32.AND P2, PT, RZ, c[0x0][0x250], PT ;  /* 0x00009400ff007a0c */ /* 0x000fe40003f45070 */
[----:B------:R-:W-:Y:S02]  /*0050*/  ISETP.NE.AND.EX P1, PT, RZ, c[0x0][0x23c], PT, P1 ;  /* 0x00008f00ff007a0c */ /* 0x000fe40003f25310 */
[----:B------:R-:W-:Y:S02]  /*0060*/  ISETP.NE.AND.EX P2, PT, RZ, c[0x0][0x254], PT, P2 ;  /* 0x00009500ff007a0c */ /* 0x000fe40003f45320 */
[----:B------:R-:W-:Y:S02]  /*0070*/  IADD3 R1, R1, -0x10, RZ ;  /* 0xfffffff001017810 */ /* 0x000fe40007ffe0ff */
[----:B0-----:R-:W-:-:S07]  /*0080*/  SHF.R.S32.HI R243, RZ, 0x1f, R242 ;  /* 0x0000001ffff37819 */ /* 0x001fce00000114f2 */
[C---:B------:R-:W-:Y:S02]  /*0090*/  @P1 LEA R4, P0, R242.reuse, c[0x0][0x238], 0x2 ;  /* 0x00008e00f2041a11 */ /* 0x040fe400078010ff */
[C---:B------:R-:W-:Y:S02]  /*00a0*/  @P2 LEA R6, P3, R242.reuse, c[0x0][0x250], 0x2 ;  /* 0x00009400f2062a11 */ /* 0x040fe400078610ff */
[C-C-:B------:R-:W-:Y:S02]  /*00b0*/  @P1 LEA.HI.X R5, R242.reuse, c[0x0][0x23c], R243.reuse, 0x2, P0 ;  /* 0x00008f00f2051a11 */ /* 0x140fe400000f14f3 */
[----:B------:R-:W-:-:S03]  /*00c0*/  @P2 LEA.HI.X R7, R242, c[0x0][0x254], R243, 0x2, P3 ;  /* 0x00009500f2072a11 */ /* 0x000fc600018f14f3 */
[----:B------:R0:W2:Y:S04]  /*00d0*/  @P1 LDG.E R0, [R4.64] ;  /* 0x0000000604001981 */ /* 0x0000a8000c1e1900 */
[----:B------:R1:W3:Y:S01]  /*00e0*/  @P2 LDG.E R8, [R6.64] ;  /* 0x0000000606082981 */ /* 0x0002e2000c1e1900 */
[----:B------:R-:W-:Y:S01]  /*00f0*/  MOV R14, c[0x0][0x174] ;  /* 0x00005d00000e7a02 */ /* 0x000fe20000000f00 */
[----:B------:R-:W-:Y:S01]  /*0100*/  IMAD R13, R243, c[0x0][0x1d8], RZ ;  /* 0x00007600f30d7a24 */ /* 0x000fe200078e02ff */
[----:B------:R-:W-:Y:S01]  /*0110*/  UMOV UR4, URZ ;  /* 0x0000003f00047c82 */ /* 0x000fe20008000000 */
[----:B------:R-:W4:Y:S01]  /*0120*/  S2R R249, SR_CTAID.X ;  /* 0x0000000000f97919 */ /* 0x000f220000002500 */
[----:B------:R-:W-:Y:S01]  /*0130*/  ISETP.GE.AND P5, PT, R14, 0x1, PT ;  /* 0x000000010e00780c */ /* 0x000fe20003fa6270 */
[----:B------:R-:W-:Y:S01]  /*0140*/  IMAD R13, R242, c[0x0][0x1dc], R13 ;  /* 0x00007700f20d7a24 */ /* 0x000fe200078e020d */
[----:B------:R-:W-:Y:S01]  /*0150*/  UMOV UR5, URZ ;  /* 0x0000003f00057c82 */ /* 0x000fe20008000000 */
        /* <DEDUP_REMOVED lines=10> */
[----:B------:R-:W-:Y:S01]  /*0200*/  IMAD R15, R249, c[0x0][0x1e4], R10 ;  /* 0x00007900f90f7a24 */ /* 0x000fe200078e020a */
[----:B------:R-:W-:Y:S01]  /*0210*/  HFMA2.MMA R14, -RZ, RZ, 0, 0 ;  /* 0x00000000ff0e7435 */ /* 0x000fe200000001ff */
[----:B------:R-:W-:Y:S01]  /*0220*/  IMAD.WIDE.U32 R2, R242, c[0x0][0x1d8], R2 ;  /* 0x00007600f2027a25 */ /* 0x000fe200078e0002 */
[----:B------:R-:W-:-:S02]  /*0230*/  SHF.R.S32.HI R11, RZ, 0x1f, R9 ;  /* 0x0000001fff0b7819 */ /* 0x000fc40000011409 */
[----:B------:R-:W-:Y:S01]  /*0240*/  IADD3 R5, R5, R15, RZ ;  /* 0x0000000f05057210 */ /* 0x000fe20007ffe0ff */
[----:B-1----:R-:W-:Y:S01]  /*0250*/  IMAD.WIDE.U32 R6, R249, c[0x0][0x278], RZ ;  /* 0x00009e00f9067a25 */ /* 0x002fe200078e00ff */
[----:B------:R-:W-:-:S03]  /*0260*/  IADD3 R10, P0, R9, R2, RZ ;  /* 0x00000002090a7210 */ /* 0x000fc60007f1e0ff */
[----:B------:R-:W-:Y:S01]  /*0270*/  IMAD R17, R249, c[0x0][0x27c], R12 ;  /* 0x00009f00f9117a24 */ /* 0x000fe200078e020c */
[----:B------:R-:W-:Y:S01]  /*0280*/  IADD3.X R13, R11, R3, R13, P0, !PT ;  /* 0x000000030b0d7210 */ /* 0x000fe200007fe40d */
[C---:B------:R-:W-:Y:S01]  /*0290*/  IMAD.WIDE.U32 R2, R242.reuse, c[0x0][0x1e8], R4 ;  /* 0x00007a00f2027a25 */ /* 0x040fe200078e0004 */
[----:B------:R-:W-:Y:S02]  /*02a0*/  ISETP.NE.U32.AND P0, PT, RZ, c[0x0][0x260], PT ;  /* 0x00009800ff007a0c */ /* 0x000fe40003f05070 */
[----:B------:R-:W-:Y:S01]  /*02b0*/  IADD3 R7, R7, R17, RZ ;  /* 0x0000001107077210 */ /* 0x000fe20007ffe0ff */
[C---:B------:R-:W-:Y:S01]  /*02c0*/  IMAD R17, R243.reuse, c[0x0][0x280], RZ ;  /* 0x0000a000f3117a24 */ /* 0x040fe200078e02ff */
[----:B------:R-:W-:Y:S01]  /*02d0*/  ISETP.NE.AND.EX P0, PT, RZ, c[0x0][0x264], PT, P0 ;  /* 0x00009900ff007a0c */ /* 0x000fe20003f05300 */
[----:B------:R-:W-:Y:S02]  /*02e0*/  IMAD R15, R243, c[0x0][0x1e8], RZ ;  /* 0x00007a00f30f7a24 */ /* 0x000fe400078e02ff */
[----:B------:R-:W-:Y:S01]  /*02f0*/  IMAD.WIDE.U32 R4, R242, c[0x0][0x280], R6 ;  /* 0x0000a000f2047a25 */ /* 0x000fe200078e0006 */
[----:B------:R-:W-:-:S03]  /*0300*/  IADD3 R7, P6, R9, R2, RZ ;  /* 0x0000000209077210 */ /* 0x000fc60007fde0ff */
[C---:B------:R-:W-:Y:S01]  /*0310*/  IMAD R17, R242.reuse, c[0x0][0x284], R17 ;  /* 0x0000a100f2117a24 */ /* 0x040fe200078e0211 */
[----:B------:R-:W-:Y:S01]  /*0320*/  IADD3 R4, P3, R9, R4, RZ ;  /* 0x0000000409047210 */ /* 0x000fe20007f7e0ff */
[----:B------:R-:W-:Y:S01]  /*0330*/  IMAD R15, R242, c[0x0][0x1ec], R15 ;  /* 0x00007b00f20f7a24 */ /* 0x000fe200078e020f */
[C---:B------:R-:W-:Y:S02]  /*0340*/  LEA R9, P4, R10.reuse, c[0x0][0x240], 0x1 ;  /* 0x000090000a097a11 */ /* 0x040fe400078808ff */
[----:B------:R-:W-:Y:S02]  /*0350*/  IADD3.X R5, R11, R5, R17, P3, !PT ;  /* 0x000000050b057210 */ /* 0x000fe40001ffe411 */
[----:B------:R-:W-:Y:S02]  /*0360*/  ISETP.NE.U32.AND P3, PT, RZ, c[0x0][0x328], PT ;  /* 0x0000ca00ff007a0c */ /* 0x000fe40003f65070 */
[----:B------:R-:W-:Y:S02]  /*0370*/  LEA.HI.X R10, R10, c[0x0][0x244], R13, 0x1, P4 ;  /* 0x000091000a0a7a11 */ /* 0x000fe400020f0c0d */
[----:B------:R-:W-:Y:S01]  /*0380*/  ISETP.NE.U32.AND P4, PT, RZ, c[0x0][0x348], PT ;  /* 0x0000d200ff007a0c */ /* 0x000fe20003f85070 */
[----:B------:R-:W-:Y:S01]  /*0390*/  CS2R R12, SRZ ;  /* 0x00000000000c7805 */ /* 0x000fe2000001ff00 */
[----:B------:R-:W-:-:S02]  /*03a0*/  ISETP.NE.AND.EX P3, PT, RZ, c[0x0][0x32c], PT, P3 ;  /* 0x0000cb00ff007a0c */ /* 0x000fc40003f65330 */
[----:B------:R-:W-:Y:S02]  /*03b0*/  ISETP.NE.AND.EX P4, PT, RZ, c[0x0][0x34c], PT, P4 ;  /* 0x0000d300ff007a0c */ /* 0x000fe40003f85340 */
[----:B------:R-:W-:Y:S02]  /*03c0*/  IADD3.X R2, R11, R3, R15, P6, !PT ;  /* 0x000000030b027210 */ /* 0x000fe400037fe40f */
[----:B------:R-:W-:Y:S02]  /*03d0*/  MOV R11, RZ ;  /* 0x000000ff000b7202 */ /* 0x000fe40000000f00 */
[C---:B------:R-:W-:Y:S02]  /*03e0*/  LEA R6, P6, R7.reuse, c[0x0][0x248], 0x1 ;  /* 0x0000920007067a11 */ /* 0x040fe400078c08ff */
[----:B------:R-:W-:Y:S02]  /*03f0*/  @P0 MOV R175, 0x10 ;  /* 0x0000001000af0802 */ /* 0x000fe40000000f00 */
[----:B------:R-:W-:Y:S01]  /*0400*/  LEA.HI.X R7, R7, c[0x0][0x24c], R2, 0x1, P6 ;  /* 0x0000930007077a11 */ /* 0x000fe200030f0c02 */
[----:B------:R-:W-:Y:S01]  /*0410*/  @P0 IMAD R2, R249, c[0x0][0x164], R242 ;  /* 0x00005900f9020a24 */ /* 0x000fe200078e02f2 */
[----:B------:R-:W-:-:S03]  /*0420*/  LEA R3, P6, R4, c[0x0][0x308], 0x1 ;  /* 0x0000c20004037a11 */ /* 0x000fc600078c08ff */
[----:B------:R-:W-:Y:S01]  /*0430*/  @P0 IMAD R2, R2, c[0x0][0x174], RZ ;  /* 0x00005d0002020a24 */ /* 0x000fe200078e02ff */
[----:B------:R-:W-:-:S03]  /*0440*/  LEA.HI.X R4, R4, c[0x0][0x30c], R5, 0x1, P6 ;  /* 0x0000c30004047a11 */ /* 0x000fc600030f0c05 */
[----:B------:R-:W-:-:S04]  /*0450*/  @P0 IMAD R2, R2, c[0x0][0x16c], RZ ;  /* 0x00005b0002020a24 */ /* 0x000fc800078e02ff */
[----:B------:R-:W-:Y:S02]  /*0460*/  @P0 IMAD.WIDE R174, R2, R175, c[0x0][0x260] ;  /* 0x0000980002ae0625 */ /* 0x000fe400078e02af */
[----:B------:R-:W-:Y:S01]  /*0470*/  @!P0 CS2R R174, SRZ ;  /* 0x0000000000ae8805 */ /* 0x000fe2000001ff00 */
[----:B--2---:R0:W1:Y:S01]  /*0480*/  @P1 R2UR UR4, R0 ;  /* 0x00000000000413c2 */ /* 0x00406200000e0000 */
[----:B------:R-:W-:-:S04]  /*0490*/  @P3 LEA R13, P1, R242, c[0x0][0x328], 0x2 ;  /* 0x0000ca00f20d3a11 */ /* 0x000fc800078210ff */
[----:B------:R-:W-:-:S03]  /*04a0*/  @P3 LEA.HI.X R14, R242, c[0x0][0x32c], R243, 0x2, P1 ;  /* 0x0000cb00f20e3a11 */ /* 0x000fc600008f14f3 */
[----:B---3--:R0:W2:Y:S01]  /*04b0*/  @P2 R2UR UR5, R8 ;  /* 0x00000000080523c2 */ /* 0x0080a200000e0000 */
[C---:B------:R-:W-:Y:S02]  /*04c0*/  @P4 LEA R11, P2, R242.reuse, c[0x0][0x348], 0x2 ;  /* 0x0000d200f20b4a11 */ /* 0x040fe400078410ff */
[----:B------:R-:W-:Y:S02]  /*04d0*/  MOV R15, R14 ;  /* 0x0000000e000f7202 */ /* 0x000fe40000000f00 */
[----:B------:R-:W-:Y:S02]  /*04e0*/  @P4 LEA.HI.X R12, R242, c[0x0][0x34c], R243, 0x2, P2 ;  /* 0x0000d300f20c4a11 */ /* 0x000fe400010f14f3 */
[----:B------:R-:W-:Y:S02]  /*04f0*/  MOV R14, R13 ;  /* 0x0000000d000e7202 */ /* 0x000fe40000000f00 */
[----:B------:R-:W-:Y:S02]  /*0500*/  MOV R13, R12 ;  /* 0x0000000c000d7202 */ /* 0x000fe40000000f00 */
[----:B------:R-:W-:-:S05]  /*0510*/  MOV R12, R11 ;  /* 0x0000000b000c7202 */ /* 0x000fca0000000f00 */
[----:B------:R0:W-:Y:S04]  /*0520*/  STL.64 [R1], R12 ;  /* 0x0000000c01007387 */ /* 0x0001e80000100a00 */
[----:B------:R0:W-:Y:S01]  /*0530*/  STL.64 [R1+0x8], R14 ;  /* 0x0000080e01007387 */ /* 0x0001e20000100a00 */
[----:B------:R-:W-:Y:S05]  /*0540*/  @!P5 BRA `(.L_x_226) ;  /* 0x0000f0500000d947 */ /* 0x000fea0003800000 */
[----:B-1----:R-:W1:Y:S01]  /*0550*/  S2R R177, SR_TID.X ;  /* 0x0000000000b17919 */ /* 0x002e620000002100 */
[----:B------:R3:W4:Y:S01]  /*0560*/  R2UR UR12, R9 ;  /* 0x00000000090c73c2 */ /* 0x00072200000e0000 */
[----:B------:R-:W-:Y:S01]  /*0570*/  CS2R R244, SRZ ;  /* 0x0000000000f47805 */ /* 0x000fe2000001ff00 */
[----:B------:R-:W-:Y:S01]  /*0580*/  MOV R173, RZ ;  /* 0x000000ff00ad7202 */ /* 0x000fe20000000f00 */
[----:B------:R-:W0:Y:S05]  /*0590*/  S2R R180, SR_LANEID ;  /* 0x0000000000b47919 */ /* 0x000e2a0000000000 */
[----:B------:R3:W2:Y:S08]  /*05a0*/  R2UR UR13, R10 ;  /* 0x000000000a0d73c2 */ /* 0x0006b000000e0000 */
[----:B------:R3:W0:Y:S02]  /*05b0*/  R2UR UR10, R6 ;  /* 0x00000000060a73c2 */ /* 0x00062400000e0000 */
[----:B01----:R-:W-:-:S06]  /*05c0*/  SHF.L.U32 R0, R177, 0x4, RZ ;  /* 0x00000004b1007819 */ /* 0x003fcc00000006ff */
[----:B------:R3:W0:Y:S01]  /*05d0*/  R2UR UR11, R7 ;  /* 0x00000000070b73c2 */ /* 0x00062200000e0000 */
[--C-:B------:R-:W-:Y:S02]  /*05e0*/  SHF.R.S32.HI R2, RZ, 0x1f, R177.reuse ;  /* 0x0000001fff027819 */ /* 0x100fe400000114b1 */
[----:B------:R-:W-:Y:S02]  /*05f0*/  LOP3.LUT R0, R0, 0xfffffe00, RZ, 0xc0, !PT ;  /* 0xfffffe0000007812 */ /* 0x000fe400078ec0ff */
[----:B------:R-:W-:Y:S02]  /*0600*/  LEA.HI R2, R2, R177, RZ, 0x5 ;  /* 0x000000b102027211 */ /* 0x000fe400078f28ff */
[----:B------:R-:W-:Y:S01]  /*0610*/  LOP3.LUT R0, R0, 0x1f, R177, 0xf8, !PT ;  /* 0x0000001f00007812 */ /* 0x000fe200078ef8b1 */
[----:B------:R3:W1:Y:S01]  /*0620*/  R2UR UR8, R3 ;  /* 0x00000000030873c2 */ /* 0x00066200000e0000 */
[----:B------:R-:W-:Y:S02]  /*0630*/  LOP3.LUT R240, R177, 0x1f, RZ, 0xc0, !PT ;  /* 0x0000001fb1f07812 */ /* 0x000fe400078ec0ff */
[----:B------:R-:W-:-:S02]  /*0640*/  SHF.R.S32.HI R179, RZ, 0x5, R2 ;  /* 0x00000005ffb37819 */ /* 0x000fc40000011402 */
[----:B------:R-:W-:-:S03]  /*0650*/  SHF.R.S32.HI R246, RZ, 0x1f, R0 ;  /* 0x0000001ffff67819 */ /* 0x000fc60000011400 */
[----:B--2-4-:R3:W0:Y:S04]  /*0660*/  R2UR UR9, R4 ;  /* 0x00000000040973c2 */ /* 0x01462800000e0000 */
.L_x_306:
[----:B------:R-:W-:Y:S01]  /*0670*/  IADD3 R2, -R173, c[0x0][0x174], RZ ;  /* 0x00005d00ad027a10 */ /* 0x000fe20007ffe1ff */
[----:B------:R-:W-:Y:S01]  /*0680*/  BAR.SYNC.DEFER_BLOCKING 0x0 ;  /* 0x0000000000007b1d */ /* 0x000fe20000010000 */
[----:B------:R-:W-:Y:S02]  /*0690*/  LOP3.LUT R42, R0, 0x20, RZ, 0xfc, !PT ;  /* 0x00000020002a7812 */ /* 0x000fe400078efcff */
[----:B------:R-:W-:Y:S02]  /*06a0*/  LEA R182, R2, 0xfffff800, 0xb ;  /* 0xfffff80002b67811 */ /* 0x000fe400078e58ff */
[----:B---3--:R-:W-:Y:S02]  /*06b0*/  LEA R4, P3, R0, UR12, 0x1 ;  /* 0x0000000c00047c11 */ /* 0x008fe4000f8608ff */
[----:B------:R-:W-:Y:S02]  /*06c0*/  IADD3 R57, -R182, c[0x0][0x168], RZ ;  /* 0x00005a00b6397a10 */ /* 0x000fe40007ffe1ff */
[----:B------:R-:W-:-:S02]  /*06d0*/  LOP3.LUT R43, R0, 0x40, RZ, 0xfc, !PT ;  /* 0x00000040002b7812 */ /* 0x000fc400078efcff */
[-C--:B------:R-:W-:Y:S02]  /*06e0*/  ISETP.GE.AND P2, PT, R0, R57.reuse, PT ;  /* 0x000000390000720c */ /* 0x080fe40003f46270 */
[----:B------:R-:W-:Y:S02]  /*06f0*/  ISETP.GE.AND P1, PT, R42, R57, PT ;  /* 0x000000392a00720c */ /* 0x000fe40003f26270 */
[C---:B------:R-:W-:Y:S02]  /*0700*/  LOP3.LUT R44, R0.reuse, 0x60, RZ, 0xfc, !PT ;  /* 0x00000060002c7812 */ /* 0x040fe400078efcff */
[----:B------:R-:W-:Y:S02]  /*0710*/  PRMT R6, RZ, 0x7610, R6 ;  /* 0x00007610ff067816 */ /* 0x000fe40000000006 */
[----:B------:R-:W-:Y:S02]  /*0720*/  LOP3.LUT R45, R0, 0x80, RZ, 0xfc, !PT ;  /* 0x00000080002d7812 */ /* 0x000fe400078efcff */
[----:B------:R-:W-:-:S02]  /*0730*/  PRMT R3, RZ, 0x7610, R3 ;  /* 0x00007610ff037816 */ /* 0x000fc40000000003 */
[C---:B------:R-:W-:Y:S02]  /*0740*/  LOP3.LUT R46, R0.reuse, 0xa0, RZ, 0xfc, !PT ;  /* 0x000000a0002e7812 */ /* 0x040fe400078efcff */
[C---:B------:R-:W-:Y:S02]  /*0750*/  LEA.HI.X R5, R0.reuse, UR13, R246, 0x1, P3 ;  /* 0x0000000d00057c11 */ /* 0x040fe400098f0cf6 */
[C---:B------:R-:W-:Y:S02]  /*0760*/  LOP3.LUT R47, R0.reuse, 0xc0, RZ, 0xfc, !PT ;  /* 0x000000c0002f7812 */ /* 0x040fe400078efcff */
[-C--:B------:R-:W-:Y:S01]  /*0770*/  ISETP.GE.AND P0, PT, R43, R57.reuse, PT ;  /* 0x000000392b00720c */ /* 0x080fe20003f06270 */
[----:B------:R2:W3:Y:S01]  /*0780*/  @!P2 LDG.E.U16 R6, [R4.64] ;  /* 0x000000060406a981 */ /* 0x0004e2000c1e1500 */
[----:B------:R-:W-:Y:S02]  /*0790*/  LOP3.LUT R48, R0, 0xe0, RZ, 0xfc, !PT ;  /* 0x000000e000307812 */ /* 0x000fe400078efcff */
        /* <DEDUP_REMOVED lines=15> */
[----:B------:R2:W5:Y:S01]  /*0890*/  @!P4 LDG.E.U16 R7, [R4.64+0xc0] ;  /* 0x0000c0060407c981 */ /* 0x000562000c1e1500 */
[----:B------:R-:W-:-:S02]  /*08a0*/  LOP3.LUT R51, R0, 0x140, RZ, 0xfc, !PT ;  /* 0x0000014000337812 */ /* 0x000fc400078efcff */
[----:B------:R-:W-:Y:S01]  /*08b0*/  PRMT R11, RZ, 0x7610, R11 ;  /* 0x00007610ff0b7816 */ /* 0x000fe2000000000b */
[----:B------:R2:W5:Y:S01]  /*08c0*/  @!P6 LDG.E.U16 R10, [R4.64+0x100] ;  /* 0x00010006040ae981 */ /* 0x000562000c1e1500 */
[C---:B------:R-:W-:Y:S02]  /*08d0*/  LOP3.LUT R52, R0.reuse, 0x160, RZ, 0xfc, !PT ;  /* 0x0000016000347812 */ /* 0x040fe400078efcff */
[----:B------:R-:W-:Y:S01]  /*08e0*/  PRMT R14, RZ, 0x7610, R14 ;  /* 0x00007610ff0e7816 */ /* 0x000fe2000000000e */
[----:B------:R2:W5:Y:S01]  /*08f0*/  @!P5 LDG.E.U16 R9, [R4.64+0x140] ;  /* 0x000140060409d981 */ /* 0x000562000c1e1500 */
[C---:B------:R-:W-:Y:S02]  /*0900*/  LOP3.LUT R53, R0.reuse, 0x180, RZ, 0xfc, !PT ;  /* 0x0000018000357812 */ /* 0x040fe400078efcff */
[----:B------:R-:W-:Y:S01]  /*0910*/  LOP3.LUT R54, R0, 0x1a0, RZ, 0xfc, !PT ;  /* 0x000001a000367812 */ /* 0x000fe200078efcff */
[----:B------:R2:W5:Y:S01]  /*0920*/  @!P3 LDG.E.U16 R12, [R4.64+0x180] ;  /* 0x00018006040cb981 */ /* 0x000562000c1e1500 */
[----:B------:R-:W-:-:S02]  /*0930*/  ISETP.GE.AND P0, PT, R50, R57, PT ;  /* 0x000000393200720c */ /* 0x000fc40003f06270 */
[C---:B------:R-:W-:Y:S01]  /*0940*/  LOP3.LUT R55, R0.reuse, 0x1c0, RZ, 0xfc, !PT ;  /* 0x000001c000377812 */ /* 0x040fe200078efcff */
[----:B------:R2:W5:Y:S01]  /*0950*/  @!P2 LDG.E.U16 R11, [R4.64+0x1c0] ;  /* 0x0001c006040ba981 */ /* 0x000562000c1e1500 */
[-C--:B------:R-:W-:Y:S02]  /*0960*/  ISETP.GE.AND P4, PT, R51, R57.reuse, PT ;  /* 0x000000393300720c */ /* 0x080fe40003f86270 */
[----:B------:R-:W-:Y:S01]  /*0970*/  LOP3.LUT R56, R0, 0x1e0, RZ, 0xfc, !PT ;  /* 0x000001e000387812 */ /* 0x000fe200078efcff */
[----:B------:R2:W5:Y:S01]  /*0980*/  @!P1 LDG.E.U16 R14, [R4.64+0x200] ;  /* 0x00020006040e9981 */ /* 0x000562000c1e1500 */
        /* <DEDUP_REMOVED lines=9> */
[----:B------:R2:W5:Y:S01]  /*0a20*/  @!P0 LDG.E.U16 R13, [R4.64+0x240] ;  /* 0x00024006040d8981 */ /* 0x000562000c1e1500 */
[----:B------:R-:W-:-:S02]  /*0a30*/  PRMT R20, RZ, 0x7610, R20 ;  /* 0x00007610ff147816 */ /* 0x000fc40000000014 */
        /* <DEDUP_REMOVED lines=20> */
[C---:B--2---:R-:W-:Y:S02]  /*0b80*/  IADD3 R4, R19.reuse, 0xe0, RZ ;  /* 0x000000e013047810 */ /* 0x044fe40007ffe0ff */
        /* <DEDUP_REMOVED lines=38> */
[----:B------:R-:W-:Y:S02]  /*0df0*/  SHF.L.U64.HI R247, R0, 0x1, R246 ;  /* 0x0000000100f77819 */ /* 0x000fe400000102f6 */
[----:B------:R-:W-:-:S04]  /*0e00*/  IADD3 R86, P0, R248, UR10, RZ ;  /* 0x0000000af8567c10 */ /* 0x000fc8000ff1e0ff */
[----:B0-----:R-:W-:Y:S02]  /*0e10*/  IADD3.X R87, R247, UR11, RZ, P0, !PT ;  /* 0x0000000bf7577c10 */ /* 0x001fe400087fe4ff */
[-C--:B------:R-:W-:Y:S02]  /*0e20*/  ISETP.GE.AND P0, PT, R42, R57.reuse, PT ;  /* 0x000000392a00720c */ /* 0x080fe40003f06270 */
[----:B------:R-:W-:Y:S02]  /*0e30*/  PRMT R21, RZ, 0x7610, R21 ;  /* 0x00007610ff157816 */ /* 0x000fe40000000015 */
[----:B------:R-:W-:Y:S02]  /*0e40*/  PRMT R29, RZ, 0x7610, R29 ;  /* 0x00007610ff1d7816 */ /* 0x000fe4000000001d */
[-C--:B------:R-:W-:Y:S02]  /*0e50*/  ISETP.GE.AND P2, PT, R43, R57.reuse, PT ;  /* 0x000000392b00720c */ /* 0x080fe40003f46270 */
[----:B------:R-:W-:-:S02]  /*0e60*/  ISETP.GE.AND P3, PT, R44, R57, PT ;  /* 0x000000392c00720c */ /* 0x000fc40003f66270 */
[-C--:B------:R-:W-:Y:S02]  /*0e70*/  ISETP.GE.AND P4, PT, R47, R57.reuse, PT ;  /* 0x000000392f00720c */ /* 0x080fe40003f86270 */
[-C--:B------:R-:W-:Y:S02]  /*0e80*/  ISETP.GE.AND P5, PT, R45, R57.reuse, PT ;  /* 0x000000392d00720c */ /* 0x080fe40003fa6270 */
[----:B------:R-:W-:Y:S02]  /*0e90*/  ISETP.GE.AND P6, PT, R46, R57, PT ;  /* 0x000000392e00720c */ /* 0x000fe40003fc6270 */
[----:B------:R-:W-:Y:S02]  /*0ea0*/  PRMT R30, RZ, 0x7610, R30 ;  /* 0x00007610ff1e7816 */ /* 0x000fe4000000001e */
[----:B------:R-:W-:Y:S02]  /*0eb0*/  PRMT R24, RZ, 0x7610, R24 ;  /* 0x00007610ff187816 */ /* 0x000fe40000000018 */
[----:B------:R-:W-:-:S02]  /*0ec0*/  PRMT R26, RZ, 0x7610, R26 ;  /* 0x00007610ff1a7816 */ /* 0x000fc4000000001a */
[----:B------:R-:W-:Y:S02]  /*0ed0*/  PRMT R25, RZ, 0x7610, R25 ;  /* 0x00007610ff197816 */ /* 0x000fe40000000019 */
[----:B------:R-:W-:Y:S01]  /*0ee0*/  PRMT R28, RZ, 0x7610, R28 ;  /* 0x00007610ff1c7816 */ /* 0x000fe2000000001c */
[----:B---3--:R-:W-:Y:S04]  /*0ef0*/  STS.U16 [R229], R6 ;  /* 0x00000006e5007388 */ /* 0x008fe80000000400 */
[----:B----4-:R0:W-:Y:S02]  /*0f00*/  STS.U16 [R228+0x40], R3 ;  /* 0x00004003e4007388 */ /* 0x0101e40000000400 */
[----:B0-----:R-:W-:-:S04]  /*0f10*/  LEA R3, R180, R23, 0x4 ;  /* 0x00000017b4037211 */ /* 0x001fc800078e20ff */
[----:B------:R-:W-:Y:S01]  /*0f20*/  LEA.HI.SX32 R3, R3, R3, 0x1b ;  /* 0x0000000303037211 */ /* 0x000fe200078fdaff */
[----:B-----5:R-:W-:Y:S04]  /*0f30*/  STS.U16 [R227+0x80], R8 ;  /* 0x00008008e3007388 */ /* 0x020fe80000000400 */
[----:B------:R-:W-:Y:S04]  /*0f40*/  STS.U16 [R226+0xc0], R7 ;  /* 0x0000c007e2007388 */ /* 0x000fe80000000400 */
[----:B------:R-:W-:Y:S04]  /*0f50*/  STS.U16 [R225+0x100], R10 ;  /* 0x0001000ae1007388 */ /* 0x000fe80000000400 */
[----:B------:R-:W-:Y:S04]  /*0f60*/  STS.U16 [R224+0x140], R9 ;  /* 0x00014009e0007388 */ /* 0x000fe80000000400 */
[----:B------:R-:W-:Y:S04]  /*0f70*/  STS.U16 [R223+0x180], R12 ;  /* 0x0001800cdf007388 */ /* 0x000fe80000000400 */
[----:B------:R-:W-:Y:S04]  /*0f80*/  STS.U16 [R222+0x1c0], R11 ;  /* 0x0001c00bde007388 */ /* 0x000fe80000000400 */
        /* <DEDUP_REMOVED lines=27> */
[----:B01----:R-:W-:-:S04]  /*1140*/  LEA R22, P1, R0, UR8, 0x1 ;  /* 0x0000000800167c11 */ /* 0x003fc8000f8208ff */
[C---:B------:R-:W-:Y:S02]  /*1150*/  LEA.HI.X R23, R0.reuse, UR9, R246, 0x1, P1 ;  /* 0x0000000900177c11 */ /* 0x040fe400088f0cf6 */
[-C--:B------:R-:W-:Y:S01]  /*1160*/  ISETP.GE.AND P1, PT, R0, R57.reuse, PT ;  /* 0x000000390000720c */ /* 0x080fe20003f26270 */
[----:B------:R-:W2:Y:S01]  /*1170*/  @!P0 LDG.E.U16 R21, [R86.64+0x40] ;  /* 0x0000400656158981 */ /* 0x000ea2000c1e1500 */
[----:B------:R-:W-:Y:S02]  /*1180*/  ISETP.GE.AND P0, PT, R48, R57, PT ;  /* 0x000000393000720c */ /* 0x000fe40003f06270 */
[----:B------:R-:W-:-:S09]  /*1190*/  PRMT R20, RZ, 0x7610, R20 ;  /* 0x00007610ff147816 */ /* 0x000fd20000000014 */
[----:B------:R-:W3:Y:S01]  /*11a0*/  @!P1 LDG.E.U16 R24, [R86.64] ;  /* 0x0000000656189981 */ /* 0x000ee2000c1e1500 */
[----:B------:R-:W-:-:S03]  /*11b0*/  PRMT R27, RZ, 0x7610, R27 ;  /* 0x00007610ff1b7816 */ /* 0x000fc6000000001b */
[----:B------:R-:W4:Y:S04]  /*11c0*/  @!P2 LDG.E.U16 R26, [R86.64+0x80] ;  /* 0x00008006561aa981 */ /* 0x000f28000c1e1500 */
[----:B------:R-:W5:Y:S04]  /*11d0*/  @!P3 LDG.E.U16 R25, [R86.64+0xc0] ;  /* 0x0000c0065619b981 */ /* 0x000f68000c1e1500 */
[----:B------:R-:W5:Y:S01]  /*11e0*/  @!P0 LDG.E.U16 R29, [R86.64+0x1c0] ;  /* 0x0001c006561d8981 */ /* 0x000f62000c1e1500 */
[-C--:B------:R-:W-:Y:S02]  /*11f0*/  ISETP.GE.AND P0, PT, R49, R57.reuse, PT ;  /* 0x000000393100720c */ /* 0x080fe40003f06270 */
[-C--:B------:R-:W-:Y:S01]  /*1200*/  ISETP.GE.AND P1, PT, R51, R57.reuse, PT ;  /* 0x000000393300720c */ /* 0x080fe20003f26270 */
[----:B------:R-:W5:Y:S01]  /*1210*/  @!P4 LDG.E.U16 R20, [R86.64+0x180] ;  /* 0x000180065614c981 */ /* 0x000f62000c1e1500 */
[----:B------:R-:W-:-:S02]  /*1220*/  ISETP.GE.AND P2, PT, R52, R57, PT ;  /* 0x000000393400720c */ /* 0x000fc40003f46270 */
[-C--:B------:R-:W-:Y:S01]  /*1230*/  ISETP.GE.AND P3, PT, R53, R57.reuse, PT ;  /* 0x000000393500720c */ /* 0x080fe20003f66270 */
[----:B------:R-:W5:Y:S01]  /*1240*/  @!P5 LDG.E.U16 R28, [R86.64+0x100] ;  /* 0x00010006561cd981 */ /* 0x000f62000c1e1500 */
[----:B------:R-:W-:-:S03]  /*1250*/  ISETP.GE.AND P4, PT, R54, R57, PT ;  /* 0x000000393600720c */ /* 0x000fc60003f86270 */
[----:B------:R-:W5:Y:S04]  /*1260*/  @!P6 LDG.E.U16 R27, [R86.64+0x140] ;  /* 0x00014006561be981 */ /* 0x000f68000c1e1500 */
[----:B------:R-:W5:Y:S01]  /*1270*/  @!P0 LDG.E.U16 R30, [R86.64+0x200] ;  /* 0x00020006561e8981 */ /* 0x000f62000c1e1500 */
[-C--:B------:R-:W-:Y:S02]  /*1280*/  ISETP.GE.AND P0, PT, R50, R57.reuse, PT ;  /* 0x000000393200720c */ /* 0x080fe40003f06270 */
[-C--:B------:R-:W-:Y:S02]  /*1290*/  ISETP.GE.AND P5, PT, R55, R57.reuse, PT ;  /* 0x000000393700720c */ /* 0x080fe40003fa6270 */
[----:B------:R-:W-:Y:S02]  /*12a0*/  ISETP.GE.AND P6, PT, R56, R57, PT ;  /* 0x000000393800720c */ /* 0x000fe40003fc6270 */
[----:B------:R-:W-:-:S02]  /*12b0*/  PRMT R31, RZ, 0x7610, R31 ;  /* 0x00007610ff1f7816 */ /* 0x000fc4000000001f */
[----:B------:R-:W-:Y:S02]  /*12c0*/  PRMT R32, RZ, 0x7610, R32 ;  /* 0x00007610ff207816 */ /* 0x000fe40000000020 */
        /* <DEDUP_REMOVED lines=12> */
[----:B------:R-:W-:-:S02]  /*1390*/  P2R R63, PR, RZ, 0x1 ;  /* 0x00000001ff3f7803 */ /* 0x000fc40000000000 */
[-C--:B------:R-:W-:Y:S02]  /*13a0*/  ISETP.GE.AND P0, PT, R0, R57.reuse, PT ;  /* 0x000000390000720c */ /* 0x080fe40003f06270 */
[----:B------:R-:W-:Y:S02]  /*13b0*/  PRMT R40, RZ, 0x7610, R40 ;  /* 0x00007610ff287816 */ /* 0x000fe40000000028 */
[----:B------:R-:W-:Y:S02]  /*13c0*/  P2R R37, PR, RZ, 0x2 ;  /* 0x00000002ff257803 */ /* 0x000fe40000000000 */
        /* <DEDUP_REMOVED lines=13> */
[----:B------:R-:W-:Y:S01]  /*14a0*/  PRMT R84, RZ, 0x7610, R84 ;  /* 0x00007610ff547816 */ /* 0x000fe20000000054 */
[----:B---3--:R-:W-:Y:S04]  /*14b0*/  STS.U16 [R229], R24 ;  /* 0x00000018e5007388 */ /* 0x008fe80000000400 */
[----:B--2---:R-:W-:Y:S04]  /*14c0*/  STS.U16 [R228+0x40], R21 ;  /* 0x00004015e4007388 */ /* 0x004fe80000000400 */
        /* <DEDUP_REMOVED lines=15> */
[----:B------:R-:W1:Y:S04]  /*15c0*/  LDS.U16 R28, [R3] ;  /* 0x00000000031c7984 */ /* 0x000e680000000400 */
[----:B------:R-:W2:Y:S04]  /*15d0*/  LDS.U16 R76, [R3+0x2] ;  /* 0x00000200034c7984 */ /* 0x000ea80000000400 */
[----:B------:R-:W3:Y:S04]  /*15e0*/  LDS.U16 R77, [R3+0x4] ;  /* 0x00000400034d7984 */ /* 0x000ee80000000400 */
[----:B------:R-:W4:Y:S04]  /*15f0*/  LDS.U16 R78, [R3+0x6] ;  /* 0x00000600034e7984 */ /* 0x000f280000000400 */
[----:B------:R-:W2:Y:S04]  /*1600*/  LDS.U16 R79, [R3+0x8] ;  /* 0x00000800034f7984 */ /* 0x000ea80000000400 */
[----:B------:R-:W0:Y:S04]  /*1610*/  LDS.U16 R80, [R3+0xa] ;  /* 0x00000a0003507984 */ /* 0x000e280000000400 */
[----:B------:R-:W0:Y:S04]  /*1620*/  LDS.U16 R81, [R3+0xc] ;  /* 0x00000c0003517984 */ /* 0x000e280000000400 */
[----:B------:R-:W1:Y:S04]  /*1630*/  LDS.U16 R82, [R3+0xe] ;  /* 0x00000e0003527984 */ /* 0x000e680000000400 */
        /* <DEDUP_REMOVED lines=8> */
[----:B------:R-:W-:Y:S01]  /*16c0*/  BAR.SYNC.DEFER_BLOCKING 0x0 ;  /* 0x0000000000007b1d */ /* 0x000fe20000010000 */
[----:B0-----:R-:W-:-:S05]  /*16d0*/  PRMT R38, RZ, 0x7610, R38 ;  /* 0x00007610ff267816 */ /* 0x001fca0000000026 */
[----:B------:R0:W5:Y:S01]  /*16e0*/  @!P0 LDG.E.U16 R40, [R22.64] ;  /* 0x0000000616288981 */ /* 0x000162000c1e1500 */
[----:B------:R-:W-:-:S03]  /*16f0*/  ISETP.GE.AND P0, PT, R43, R57, PT ;  /* 0x000000392b00720c */ /* 0x000fc60003f06270 */
[----:B------:R0:W5:Y:S01]  /*1700*/  @!P1 LDG.E.U16 R39, [R22.64+0x40] ;  /* 0x0000400616279981 */ /* 0x000162000c1e1500 */
[----:B------:R-:W-:-:S03]  /*1710*/  ISETP.GE.AND P1, PT, R44, R57, PT ;  /* 0x000000392c00720c */ /* 0x000fc60003f26270 */
[----:B------:R0:W5:Y:S04]  /*1720*/  @!P2 LDG.E.U16 R65, [R22.64+0x2c0] ;  /* 0x0002c0061641a981 */ /* 0x000168000c1e1500 */
[----:B------:R0:W5:Y:S04]  /*1730*/  @!P3 LDG.E.U16 R66, [R22.64+0x300] ;  /* 0x000300061642b981 */ /* 0x000168000c1e1500 */
[----:B------:R0:W5:Y:S01]  /*1740*/  @!P0 LDG.E.U16 R38, [R22.64+0x80] ;  /* 0x0000800616268981 */ /* 0x000162000c1e1500 */
        /* <DEDUP_REMOVED lines=9> */
[----:B------:R0:W5:Y:S06]  /*17e0*/  @!P6 LDG.E.U16 R84, [R22.64+0x3c0] ;  /* 0x0003c0061654e981 */ /* 0x00016c000c1e1500 */
[----:B------:R0:W5:Y:S01]  /*17f0*/  @!P0 LDG.E.U16 R60, [R22.64+0x180] ;  /* 0x00018006163c8981 */ /* 0x000162000c1e1500 */
[----:B------:R-:W-:-:S03]  /*1800*/  ISETP.GE.AND P0, PT, R49, R57, PT ;  /* 0x000000393100720c */ /* 0x000fc60003f06270 */
[----:B------:R0:W5:Y:S01]  /*1810*/  @!P1 LDG.E.U16 R61, [R22.64+0x1c0] ;  /* 0x0001c006163d9981 */ /* 0x000162000c1e1500 */
[----:B------:R-:W-:-:S09]  /*1820*/  ISETP.NE.AND P1, PT, R37, RZ, PT ;  /* 0x000000ff2500720c */ /* 0x000fd20003f25270 */
[----:B------:R0:W5:Y:S01]  /*1830*/  @!P0 LDG.E.U16 R62, [R22.64+0x200] ;  /* 0x00020006163e8981 */ /* 0x000162000c1e1500 */
[----:B------:R-:W-:Y:S02]  /*1840*/  ISETP.NE.AND P0, PT, R63, RZ, PT ;  /* 0x000000ff3f00720c */ /* 0x000fe40003f05270 */
[----:B------:R-:W-:Y:S01]  /*1850*/  PRMT R63, RZ, 0x7610, R63 ;  /* 0x00007610ff3f7816 */ /* 0x000fe2000000003f */
[----:B------:R0:W5:Y:S10]  /*1860*/  @!P1 LDG.E.U16 R64, [R22.64+0x280] ;  /* 0x0002800616409981 */ /* 0x000174000c1e1500 */
[----:B------:R0:W5:Y:S01]  /*1870*/  @!P0 LDG.E.U16 R63, [R22.64+0x240] ;  /* 0x00024006163f8981 */ /* 0x000162000c1e1500 */
[----:B------:R-:W-:Y:S01]  /*1880*/  ISETP.GE.AND P0, PT, R0, R57, PT ;  /* 0x000000390000720c */ /* 0x000fe20003f06270 */
[C---:B------:R-:W-:Y:S01]  /*1890*/  IMAD R26, R250.reuse, c[0x0][0x1f0], RZ ;  /* 0x00007c00fa1a7a24 */ /* 0x040fe200078e02ff */
[----:B------:R-:W-:Y:S01]  /*18a0*/  SHF.R.S32.HI R183, RZ, 0x1f, R182 ;  /* 0x0000001fffb77819 */ /* 0x000fe200000114b6 */
[----:B------:R-:W-:-:S02]  /*18b0*/  IMAD R36, R250, c[0x0][0x200], RZ ;  /* 0x00008000fa247a24 */ /* 0x000fc400078e02ff */
[C---:B------:R-:W-:Y:S02]  /*18c0*/  IMAD R69, R249.reuse, c[0x0][0x1f4], R26 ;  /* 0x00007d00f9457a24 */ /* 0x040fe400078e021a */
[----:B------:R-:W-:-:S04]  /*18d0*/  IMAD.WIDE.U32 R24, R249, c[0x0][0x200], RZ ;  /* 0x00008000f9187a25 */ /* 0x000fc800078e00ff */
[C---:B------:R-:W-:Y:S02]  /*18e0*/  IMAD R71, R249.reuse, c[0x0][0x204], R36 ;  /* 0x00008100f9477a24 */ /* 0x040fe400078e0224 */
[----:B------:R-:W-:Y:S02]  /*18f0*/  @!P0 MOV R26, R182 ;  /* 0x000000b6001a8202 */ /* 0x000fe40000000f00 */
[----:B------:R-:W-:Y:S01]  /*1900*/  @!P0 MOV R27, R183 ;  /* 0x000000b7001b8202 */ /* 0x000fe20000000f00 */
[----:B------:R-:W-:Y:S01]  /*1910*/  IMAD.WIDE.U32 R20, R249, c[0x0][0x1f0], RZ ;  /* 0x00007c00f9147a25 */ /* 0x000fe200078e00ff */
[----:B------:R-:W-:-:S03]  /*1920*/  IADD3 R37, R25, R71, RZ ;  /* 0x0000004719257210 */ /* 0x000fc60007ffe0ff */
[----:B0-----:R-:W-:Y:S01]  /*1930*/  @!P0 IMAD.WIDE.U32 R22, R249, c[0x0][0x1f0], R182 ;  /* 0x00007c00f9168a25 */ /* 0x001fe200078e00b6 */
[----:B------:R-:W-:-:S03]  /*1940*/  IADD3 R21, R21, R69, RZ ;  /* 0x0000004515157210 */ /* 0x000fc60007ffe0ff */
[----:B------:R-:W-:Y:S01]  /*1950*/  @!P0 IMAD.WIDE.U32 R26, R249, c[0x0][0x200], R26 ;  /* 0x00008000f91a8a25 */ /* 0x000fe200078e001a */
[----:B------:R-:W-:Y:S02]  /*1960*/  @!P0 IADD3 R23, R69, R23, RZ ;  /* 0x0000001745178210 */ /* 0x000fe40007ffe0ff */
[----:B------:R-:W-:Y:S01]  /*1970*/  IADD3 R237, R173, -c[0x0][0x174], RZ ;  /* 0x80005d00aded7a10 */ /* 0x000fe20007ffe0ff */
[----:B------:R-:W-:Y:S01]  /*1980*/  IMAD R25, R243, c[0x0][0x1f8], RZ ;  /* 0x00007e00f3197a24 */ /* 0x000fe200078e02ff */
[----:B------:R-:W-:Y:S02]  /*1990*/  MOV R36, R24 ;  /* 0x0000001800247202 */ /* 0x000fe40000000f00 */
[----:B------:R-:W-:Y:S01]  /*19a0*/  @!P0 IADD3 R27, R71, R27, RZ ;  /* 0x0000001b471b8210 */ /* 0x000fe20007ffe0ff */
[C---:B------:R-:W-:Y:S02]  /*19b0*/  IMAD R69, R242.reuse, c[0x0][0x1fc], R25 ;  /* 0x00007f00f2457a24 */ /* 0x040fe400078e0219 */
[----:B------:R-:W-:-:S04]  /*19c0*/  IMAD.WIDE.U32 R24, R242, c[0x0][0x1f8], R20 ;  /* 0x00007e00f2187a25 */ /* 0x000fc800078e0014 */
[----:B------:R-:W-:Y:S02]  /*19d0*/  IMAD R237, R237, -0x800, RZ ;  /* 0xfffff800eded7824 */ /* 0x000fe400078e02ff */
[----:B------:R-:W-:-:S04]  /*19e0*/  @!P0 IMAD.WIDE.U32 R20, R242, c[0x0][0x1f8], R22 ;  /* 0x00007e00f2148a25 */ /* 0x000fc800078e0016 */
[----:B------:R-:W-:Y:S02]  /*19f0*/  IMAD R71, R243, c[0x0][0x208], RZ ;  /* 0x00008200f3477a24 */ /* 0x000fe400078e02ff */
[----:B------:R-:W-:-:S04]  /*1a00*/  IMAD.WIDE.U32 R36, R242, c[0x0][0x208], R36 ;  /* 0x00008200f2247a25 */ /* 0x000fc800078e0024 */
[C---:B------:R-:W-:Y:S01]  /*1a10*/  @!P0 IMAD.WIDE.U32 R22, R242.reuse, c[0x0][0x208], R26 ;  /* 0x00008200f2168a25 */ /* 0x040fe200078e001a */
[----:B------:R-:W-:Y:S02]  /*1a20*/  SHF.R.S32.HI R241, RZ, 0x1f, R237 ;  /* 0x0000001ffff17819 */ /* 0x000fe400000114ed */
[C---:B------:R-:W-:Y:S01]  /*1a30*/  IADD3 R26, P2, R237.reuse, R24, RZ ;  /* 0x00000018ed1a7210 */ /* 0x040fe20007f5e0ff */
[----:B------:R-:W-:Y:S01]  /*1a40*/  IMAD R71, R242, c[0x0][0x20c], R71 ;  /* 0x00008300f2477a24 */ /* 0x000fe200078e0247 */
[----:B------:R-:W-:Y:S02]  /*1a50*/  IADD3 R24, P4, R237, R36, RZ ;  /* 0x00000024ed187210 */ /* 0x000fe40007f9e0ff */
[C---:B------:R-:W-:Y:S02]  /*1a60*/  @!P0 IADD3 R85, P1, R0.reuse, R20, RZ ;  /* 0x0000001400558210 */ /* 0x040fe40007f3e0ff */
[----:B------:R-:W-:Y:S02]  /*1a70*/  @!P0 IADD3 R22, P3, R0, R22, RZ ;  /* 0x0000001600168210 */ /* 0x000fe40007f7e0ff */
[----:B------:R-:W-:-:S02]  /*1a80*/  IADD3.X R27, R241, R69, R25, P2, !PT ;  /* 0x00000045f11b7210 */ /* 0x000fc400017fe419 */
[----:B------:R-:W-:Y:S02]  /*1a90*/  IADD3.X R25, R241, R71, R37, P4, !PT ;  /* 0x00000047f1197210 */ /* 0x000fe400027fe425 */
[C---:B------:R-:W-:Y:S02]  /*1aa0*/  @!P0 IADD3.X R88, R246.reuse, R21, R69, P1, !PT ;  /* 0x00000015f6588210 */ /* 0x040fe40000ffe445 */
[----:B------:R-:W-:Y:S02]  /*1ab0*/  @!P0 IADD3.X R23, R246, R23, R71, P3, !PT ;  /* 0x00000017f6178210 */ /* 0x000fe40001ffe447 */
[----:B-1----:R-:W-:Y:S02]  /*1ac0*/  PRMT R28, RZ, 0x5410, R28 ;  /* 0x00005410ff1c7816 */ /* 0x002fe4000000001c */
[----:B------:R-:W-:Y:S02]  /*1ad0*/  LEA R37, P1, R0, c[0x0][0x268], 0x1 ;  /* 0x00009a0000257a11 */ /* 0x000fe400078208ff */
[----:B--2---:R-:W-:-:S02]  /*1ae0*/  PRMT R76, RZ, 0x5410, R76 ;  /* 0x00005410ff4c7816 */ /* 0x004fc4000000004c */
[----:B------:R-:W-:Y:S02]  /*1af0*/  LEA.HI.X R21, R0, c[0x0][0x26c], R246, 0x1, P1 ;  /* 0x00009b0000157a11 */ /* 0x000fe400008f0cf6 */
[----:B---3--:R-:W-:Y:S02]  /*1b00*/  PRMT R77, RZ, 0x5410, R77 ;  /* 0x00005410ff4d7816 */ /* 0x008fe4000000004d */
[----:B----4-:R-:W-:Y:S02]  /*1b10*/  PRMT R78, RZ, 0x5410, R78 ;  /* 0x00005410ff4e7816 */ /* 0x010fe4000000004e */
[----:B------:R-:W-:Y:S02]  /*1b20*/  PRMT R79, RZ, 0x5410, R79 ;  /* 0x00005410ff4f7816 */ /* 0x000fe4000000004f */
[----:B------:R-:W-:Y:S02]  /*1b30*/  PRMT R80, RZ, 0x5410, R80 ;  /* 0x00005410ff507816 */ /* 0x000fe40000000050 */
[----:B------:R-:W-:Y:S01]  /*1b40*/  PRMT R81, RZ, 0x5410, R81 ;  /* 0x00005410ff517816 */ /* 0x000fe20000000051 */
[----:B------:R-:W-:Y:S01]  /*1b50*/  BSSY B0, `(.L_x_227) ;  /* 0x0000059000007945 */ /* 0x000fe20003800000 */
[----:B-----5:R-:W-:Y:S04]  /*1b60*/  STS.U16 [R229], R40 ;  /* 0x00000028e5007388 */ /* 0x020fe80000000400 */
[----:B------:R0:W-:Y:S04]  /*1b70*/  STS.U16 [R228+0x40], R39 ;  /* 0x00004027e4007388 */ /* 0x0001e80000000400 */
[----:B------:R1:W-:Y:S04]  /*1b80*/  STS.U16 [R227+0x80], R38 ;  /* 0x00008026e3007388 */ /* 0x0003e80000000400 */
[----:B------:R-:W-:Y:S04]  /*1b90*/  STS.U16 [R226+0xc0], R41 ;  /* 0x0000c029e2007388 */ /* 0x000fe80000000400 */
[----:B------:R2:W-:Y:S04]  /*1ba0*/  STS.U16 [R225+0x100], R58 ;  /* 0x0001003ae1007388 */ /* 0x0005e80000000400 */
        /* <DEDUP_REMOVED lines=10> */
[----:B------:R4:W-:Y:S01]  /*1c50*/  STS.U16 [R211+0x3c0], R84 ;  /* 0x0003c054d3007388 */ /* 0x0009e20000000400 */
[----:B------:R-:W-:-:S06]  /*1c60*/  NOP ;  /* 0x0000000000007918 */ /* 0x000fcc0000000000 */
[----:B------:R4:W0:Y:S04]  /*1c70*/  LDS.U16 R75, [R3] ;  /* 0x00000000034b7984 */ /* 0x0008280000000400 */
[----:B------:R4:W0:Y:S04]  /*1c80*/  LDS.U16 R74, [R3+0x2] ;  /* 0x00000200034a7984 */ /* 0x0008280000000400 */
[----:B------:R4:W0:Y:S04]  /*1c90*/  LDS.U16 R73, [R3+0x4] ;  /* 0x0000040003497984 */ /* 0x0008280000000400 */
[----:B------:R4:W0:Y:S04]  /*1ca0*/  LDS.U16 R72, [R3+0x6] ;  /* 0x0000060003487984 */ /* 0x0008280000000400 */
[----:B------:R4:W0:Y:S04]  /*1cb0*/  LDS.U16 R71, [R3+0x8] ;  /* 0x0000080003477984 */ /* 0x0008280000000400 */
[----:B------:R4:W0:Y:S04]  /*1cc0*/  LDS.U16 R70, [R3+0xa] ;  /* 0x00000a0003467984 */ /* 0x0008280000000400 */
[----:B------:R4:W1:Y:S04]  /*1cd0*/  LDS.U16 R69, [R3+0xc] ;  /* 0x00000c0003457984 */ /* 0x0008680000000400 */
[----:B------:R4:W2:Y:S04]  /*1ce0*/  LDS.U16 R68, [R3+0xe] ;  /* 0x00000e0003447984 */ /* 0x0008a80000000400 */
[----:B------:R4:W2:Y:S04]  /*1cf0*/  LDS.U16 R67, [R3+0x10] ;  /* 0x0000100003437984 */ /* 0x0008a80000000400 */
[----:B------:R4:W2:Y:S04]  /*1d00*/  LDS.U16 R66, [R3+0x12] ;  /* 0x0000120003427984 */ /* 0x0008a80000000400 */
[----:B------:R4:W2:Y:S04]  /*1d10*/  LDS.U16 R65, [R3+0x14] ;  /* 0x0000140003417984 */ /* 0x0008a80000000400 */
[----:B------:R4:W3:Y:S04]  /*1d20*/  LDS.U16 R64, [R3+0x16] ;  /* 0x0000160003407984 */ /* 0x0008e80000000400 */
[----:B------:R4:W4:Y:S04]  /*1d30*/  LDS.U16 R63, [R3+0x18] ;  /* 0x00001800033f7984 */ /* 0x0009280000000400 */
[----:B------:R0:W4:Y:S04]  /*1d40*/  LDS.U16 R62, [R3+0x1a] ;  /* 0x00001a00033e7984 */ /* 0x0001280000000400 */
[----:B------:R1:W4:Y:S04]  /*1d50*/  LDS.U16 R61, [R3+0x1c] ;  /* 0x00001c00033d7984 */ /* 0x0003280000000400 */
[----:B------:R2:W4:Y:S01]  /*1d60*/  LDS.U16 R60, [R3+0x1e] ;  /* 0x00001e00033c7984 */ /* 0x0005220000000400 */
[----:B0-----:R-:W-:-:S04]  /*1d70*/  LEA R39, P2, R0, c[0x0][0x258], 0x1 ;  /* 0x0000960000277a11 */ /* 0x001fc800078408ff */
[----:B------:R-:W-:Y:S02]  /*1d80*/  LEA.HI.X R20, R0, c[0x0][0x25c], R246, 0x1, P2 ;  /* 0x0000970000147a11 */ /* 0x000fe400010f0cf6 */
[----:B-1----:R-:W-:-:S04]  /*1d90*/  LEA R38, P4, R24, R39, 0x1 ;  /* 0x0000002718267211 */ /* 0x002fc800078808ff */
[----:B------:R-:W-:Y:S01]  /*1da0*/  LEA.HI.X R39, R24, R20, R25, 0x1, P4 ;  /* 0x0000001418277211 */ /* 0x000fe200020f0c19 */
[----:B------:R-:W-:-:S05]  /*1db0*/  FADD.FTZ R20, R28, UR5 ;  /* 0x000000051c147e21 */ /* 0x000fca0008010000 */
[----:B------:R-:W-:Y:S02]  /*1dc0*/  FSETP.GTU.FTZ.AND P5, PT, R20, 20, PT ;  /* 0x41a000001400780b */ /* 0x000fe40003fbc000 */
[----:B------:R-:W-:Y:S02]  /*1dd0*/  LEA R36, P2, R26, R37, 0x1 ;  /* 0x000000251a247211 */ /* 0x000fe400078408ff */
[----:B--2---:R-:W-:Y:S01]  /*1de0*/  @!P0 LEA R58, P3, R22, c[0x0][0x258], 0x1 ;  /* 0x00009600163a8a11 */ /* 0x004fe200078608ff */
[----:B------:R-:W-:Y:S01]  /*1df0*/  FADD.FTZ R24, R79, UR5 ;  /* 0x000000054f187e21 */ /* 0x000fe20008010000 */
[----:B------:R-:W-:Y:S01]  /*1e00*/  LEA.HI.X R37, R26, R21, R27, 0x1, P2 ;  /* 0x000000151a257211 */ /* 0x000fe200010f0c1b */
[----:B------:R-:W-:Y:S01]  /*1e10*/  FADD.FTZ R21, R76, UR5 ;  /* 0x000000054c157e21 */ /* 0x000fe20008010000 */
[----:B---3--:R-:W-:Y:S01]  /*1e20*/  @!P0 LEA.HI.X R59, R22, c[0x0][0x25c], R23, 0x1, P3 ;  /* 0x00009700163b8a11 */ /* 0x008fe200018f0c17 */
[----:B------:R-:W-:Y:S01]  /*1e30*/  FADD.FTZ R22, R77, UR5 ;  /* 0x000000054d167e21 */ /* 0x000fe20008010000 */
[----:B------:R-:W-:Y:S01]  /*1e40*/  @!P0 LEA R40, P1, R85, c[0x0][0x268], 0x1 ;  /* 0x00009a0055288a11 */ /* 0x000fe200078208ff */
[----:B------:R-:W-:-:S02]  /*1e50*/  FADD.FTZ R23, R78, UR5 ;  /* 0x000000054e177e21 */ /* 0x000fc40008010000 */
[----:B------:R-:W-:Y:S01]  /*1e60*/  FADD.FTZ R25, R80, UR5 ;  /* 0x0000000550197e21 */ /* 0x000fe20008010000 */
[----:B------:R-:W-:Y:S01]  /*1e70*/  @!P0 LEA.HI.X R41, R85, c[0x0][0x26c], R88, 0x1, P1 ;  /* 0x00009b0055298a11 */ /* 0x000fe200008f0c58 */
[----:B------:R-:W-:Y:S01]  /*1e80*/  FADD.FTZ R26, R81, UR5 ;  /* 0x00000005511a7e21 */ /* 0x000fe20008010000 */
[----:B------:R-:W-:Y:S02]  /*1e90*/  FSETP.GTU.FTZ.AND P4, PT, R21, 20, PT ;  /* 0x41a000001500780b */ /* 0x000fe40003f9c000 */
[----:B------:R-:W-:Y:S02]  /*1ea0*/  FSETP.GTU.FTZ.AND P3, PT, R22, 20, PT ;  /* 0x41a000001600780b */ /* 0x000fe40003f7c000 */
[----:B------:R-:W-:Y:S02]  /*1eb0*/  FSETP.GTU.FTZ.AND P2, PT, R23, 20, PT ;  /* 0x41a000001700780b */ /* 0x000fe40003f5c000 */
[----:B------:R-:W-:Y:S02]  /*1ec0*/  FSETP.GTU.FTZ.AND P1, PT, R24, 20, PT ;  /* 0x41a000001800780b */ /* 0x000fe40003f3c000 */
[----:B------:R-:W-:Y:S01]  /*1ed0*/  FSETP.GTU.FTZ.AND P6, PT, R25, 20, PT ;  /* 0x41a000001900780b */ /* 0x000fe20003fdc000 */
[----:B------:R-:W-:Y:S07]  /*1ee0*/  @P5 BRA `(.L_x_228) ;  /* 0x000001f000005947 */ /* 0x000fee0003800000 */
[----:B----4-:R-:W-:Y:S01]  /*1ef0*/  FMUL.FTZ R20, R20, 1.4426950216293334961 ;  /* 0x3fb8aa3b14147820 */ /* 0x010fe20000410000 */
        /* <DEDUP_REMOVED lines=30> */
.L_x_228:
[----:B----4-:R-:W-:Y:S05]  /*20e0*/  BSYNC B0 ;  /* 0x0000000000007941 */ /* 0x010fea0003800000 */
.L_x_227:
[----:B------:R-:W-:Y:S01]  /*20f0*/  PRMT R82, RZ, 0x5410, R82 ;  /* 0x00005410ff527816 */ /* 0x000fe20000000052 */
[----:B------:R-:W-:Y:S01]  /*2100*/  BSSY B0, `(.L_x_229) ;  /* 0x0000023000007945 */ /* 0x000fe20003800000 */
[----:B------:R-:W-:-:S03]  /*2110*/  FSETP.GTU.FTZ.AND P5, PT, R26, 20, PT ;  /* 0x41a000001a00780b */ /* 0x000fc60003fbc000 */
        /* <DEDUP_REMOVED lines=16> */
[----:B------:R-:W-:Y:S02]  /*2220*/  FFMA.FTZ R77, R76, R77, -0.13229703903198242188 ;  /* 0xbe0778e04c4d7423 */ /* 0x000fe4000001004d */
        /* <DEDUP_REMOVED lines=16> */
.L_x_230:
[----:B------:R-:W-:Y:S05]  /*2330*/  BSYNC B0 ;  /* 0x0000000000007941 */ /* 0x000fea0003800000 */
.L_x_229:
        /* <DEDUP_REMOVED lines=36> */
.L_x_232:
[----:B------:R-:W-:Y:S05]  /*2580*/  BSYNC B0 ;  /* 0x0000000000007941 */ /* 0x000fea0003800000 */
.L_x_231:
        /* <DEDUP_REMOVED lines=36> */
.L_x_234:
[----:B------:R-:W-:Y:S05]  /*27d0*/  BSYNC B0 ;  /* 0x0000000000007941 */ /* 0x000fea0003800000 */
.L_x_233:
        /* <DEDUP_REMOVED lines=36> */
.L_x_236:
[----:B------:R-:W-:Y:S05]  /*2a20*/  BSYNC B0 ;  /* 0x0000000000007941 */ /* 0x000fea0003800000 */
.L_x_235:
        /* <DEDUP_REMOVED lines=36> */
.L_x_238:
[----:B------:R-:W-:Y:S05]  /*2c70*/  BSYNC B0 ;  /* 0x0000000000007941 */ /* 0x000fea0003800000 */
.L_x_237:
        /* <DEDUP_REMOVED lines=36> */
.L_x_240:
[----:B------:R-:W-:Y:S05]  /*2ec0*/  BSYNC B0 ;  /* 0x0000000000007941 */ /* 0x000fea0003800000 */
.L_x_239:
        /* <DEDUP_REMOVED lines=36> */
.L_x_242:
[----:B------:R-:W-:Y:S05]  /*3110*/  BSYNC B0 ;  /* 0x0000000000007941 */ /* 0x000fea0003800000 */
.L_x_241:
        /* <DEDUP_REMOVED lines=36> */
.L_x_244:
[----:B------:R-:W-:Y:S05]  /*3360*/  BSYNC B0 ;  /* 0x0000000000007941 */ /* 0x000fea0003800000 */
.L_x_243:
        /* <DEDUP_REMOVED lines=36> */
.L_x_246:
[----:B------:R-:W-:Y:S05]  /*35b0*/  BSYNC B0 ;  /* 0x0000000000007941 */ /* 0x000fea0003800000 */
.L_x_245:
[----:B------:R-:W-:Y:S01]  /*35c0*/  BSSY B0, `(.L_x_247) ;  /* 0x0000023000007945 */ /* 0x000fe20003800000 */
[----:B------:R-:W-:Y:S02]  /*35d0*/  FSETP.GTU.FTZ.AND P2, PT, R35, 20, PT ;  /* 0x41a000002300780b */ /* 0x000fe40003f5c000 */
[----:B------:R-:W-:Y:S01]  /*35e0*/  PRMT R76, RZ, 0x7610, R76 ;  /* 0x00007610ff4c7816 */ /* 0x000fe2000000004c */
        /* <DEDUP_REMOVED lines=32> */
.L_x_248:
[----:B------:R-:W-:Y:S05]  /*37f0*/  BSYNC B0 ;  /* 0x0000000000007941 */ /* 0x000fea0003800000 */
.L_x_247:
        /* <DEDUP_REMOVED lines=33> */
.L_x_250:
[----:B------:R-:W-:Y:S05]  /*3a10*/  BSYNC B0 ;  /* 0x0000000000007941 */ /* 0x000fea0003800000 */
.L_x_249:
        /* <DEDUP_REMOVED lines=33> */
.L_x_252:
[----:B------:R-:W-:Y:S05]  /*3c30*/  BSYNC B0 ;  /* 0x0000000000007941 */ /* 0x000fea0003800000 */
.L_x_251:
        /* <DEDUP_REMOVED lines=33> */
.L_x_254:
[----:B------:R-:W-:Y:S05]  /*3e50*/  BSYNC B0 ;  /* 0x0000000000007941 */ /* 0x000fea0003800000 */
.L_x_253:
        /* <DEDUP_REMOVED lines=33> */
.L_x_256:
[----:B------:R-:W-:Y:S05]  /*4070*/  BSYNC B0 ;  /* 0x0000000000007941 */ /* 0x000fea0003800000 */
.L_x_255:
        /* <DEDUP_REMOVED lines=33> */
.L_x_258:
[----:B------:R-:W-:Y:S05]  /*4290*/  BSYNC B0 ;  /* 0x0000000000007941 */ /* 0x000fea0003800000 */
.L_x_257:
[----:B------:R-:W-:Y:S01]  /*42a0*/  BAR.SYNC.DEFER_BLOCKING 0x0 ;  /* 0x0000000000007b1d */ /* 0x000fe20000010000 */
[----:B------:R-:W-:Y:S02]  /*42b0*/  ISETP.GE.AND P1, PT, R47, R57, PT ;  /* 0x000000392f00720c */ /* 0x000fe40003f26270 */
[----:B------:R-:W-:Y:S02]  /*42c0*/  PRMT R82, RZ, 0x7610, R82 ;  /* 0x00007610ff527816 */ /* 0x000fe40000000052 */
[----:B------:R-:W-:-:S09]  /*42d0*/  PRMT R83, RZ, 0x7610, R83 ;  /* 0x00007610ff537816 */ /* 0x000fd20000000053 */
[----:B------:R-:W2:Y:S01]  /*42e0*/  @!P1 LDG.E.U16 R82, [R36.64+-0xe80] ;  /* 0xfff1800624529981 */ /* 0x000ea2000c1e1500 */
[-C--:B------:R-:W-:Y:S02]  /*42f0*/  ISETP.GE.AND P1, PT, R48, R57.reuse, PT ;  /* 0x000000393000720c */ /* 0x080fe40003f26270 */
[----:B------:R-:W-:Y:S01]  /*4300*/  PRMT R84, RZ, 0x7610, R84 ;  /* 0x00007610ff547816 */ /* 0x000fe20000000054 */
[----:B------:R0:W3:Y:S01]  /*4310*/  @!P0 LDG.E.U16 R76, [R40.64] ;  /* 0x00000006284c8981 */ /* 0x0000e2000c1e1500 */
[-C--:B------:R-:W-:Y:S02]  /*4320*/  ISETP.GE.AND P2, PT, R46, R57.reuse, PT ;  /* 0x000000392e00720c */ /* 0x080fe40003f46270 */
[-C--:B------:R-:W-:Y:S02]  /*4330*/  ISETP.GE.AND P3, PT, R45, R57.reuse, PT ;  /* 0x000000392d00720c */ /* 0x080fe40003f66270 */
[-C--:B------:R-:W-:Y:S02]  /*4340*/  ISETP.GE.AND P4, PT, R44, R57.reuse, PT ;  /* 0x000000392c00720c */ /* 0x080fe40003f86270 */
[----:B------:R-:W-:-:S02]  /*4350*/  ISETP.GE.AND P5, PT, R43, R57, PT ;  /* 0x000000392b00720c */ /* 0x000fc40003fa6270 */
[-C--:B------:R-:W-:Y:S01]  /*4360*/  ISETP.GE.AND P6, PT, R42, R57.reuse, PT ;  /* 0x000000392a00720c */ /* 0x080fe20003fc6270 */
[----:B------:R-:W4:Y:S01]  /*4370*/  @!P1 LDG.E.U16 R83, [R36.64+-0xe40] ;  /* 0xfff1c00624539981 */ /* 0x000f22000c1e1500 */
[----:B------:R-:W-:Y:S02]  /*4380*/  ISETP.GE.AND P1, PT, R49, R57, PT ;  /* 0x000000393100720c */ /* 0x000fe40003f26270 */
[----:B------:R-:W-:Y:S02]  /*4390*/  PRMT R85, RZ, 0x7610, R85 ;  /* 0x00007610ff557816 */ /* 0x000fe40000000055 */
[----:B------:R-:W-:Y:S02]  /*43a0*/  PRMT R81, RZ, 0x7610, R81 ;  /* 0x00007610ff517816 */ /* 0x000fe40000000051 */
[----:B------:R-:W-:Y:S02]  /*43b0*/  PRMT R80, RZ, 0x7610, R80 ;  /* 0x00007610ff507816 */ /* 0x000fe40000000050 */
[----:B------:R-:W-:-:S02]  /*43c0*/  PRMT R79, RZ, 0x7610, R79 ;  /* 0x00007610ff4f7816 */ /* 0x000fc4000000004f */
[----:B------:R-:W-:Y:S01]  /*43d0*/  PRMT R78, RZ, 0x7610, R78 ;  /* 0x00007610ff4e7816 */ /* 0x000fe2000000004e */
[----:B------:R-:W5:Y:S01]  /*43e0*/  @!P2 LDG.E.U16 R81, [R36.64+-0xec0] ;  /* 0xfff140062451a981 */ /* 0x000f62000c1e1500 */
[----:B------:R-:W-:Y:S02]  /*43f0*/  PRMT R77, RZ, 0x7610, R77 ;  /* 0x00007610ff4d7816 */ /* 0x000fe4000000004d */
[----:B0-----:R-:W-:Y:S01]  /*4400*/  PRMT R40, RZ, 0x7610, R40 ;  /* 0x00007610ff287816 */ /* 0x001fe20000000028 */
[----:B------:R-:W2:Y:S01]  /*4410*/  @!P1 LDG.E.U16 R84, [R36.64+-0xe00] ;  /* 0xfff2000624549981 */ /* 0x000ea2000c1e1500 */
[-C--:B------:R-:W-:Y:S02]  /*4420*/  ISETP.GE.AND P1, PT, R50, R57.reuse, PT ;  /* 0x000000393200720c */ /* 0x080fe40003f26270 */
[-C--:B------:R-:W-:Y:S01]  /*4430*/  ISETP.GE.AND P2, PT, R52, R57.reuse, PT ;  /* 0x000000393400720c */ /* 0x080fe20003f46270 */
[----:B------:R-:W2:Y:S01]  /*4440*/  @!P3 LDG.E.U16 R80, [R36.64+-0xf00] ;  /* 0xfff100062450b981 */ /* 0x000ea2000c1e1500 */
[----:B------:R-:W-:-:S02]  /*4450*/  ISETP.GE.AND P3, PT, R53, R57, PT ;  /* 0x000000393500720c */ /* 0x000fc40003f66270 */
[----:B------:R-:W-:Y:S01]  /*4460*/  PRMT R41, RZ, 0x7610, R41 ;  /* 0x00007610ff297816 */ /* 0x000fe20000000029 */
[----:B------:R-:W2:Y:S01]  /*4470*/  @!P4 LDG.E.U16 R79, [R36.64+-0xf40] ;  /* 0xfff0c006244fc981 */ /* 0x000ea2000c1e1500 */
[-C--:B------:R-:W-:Y:S02]  /*4480*/  ISETP.GE.AND P4, PT, R54, R57.reuse, PT ;  /* 0x000000393600720c */ /* 0x080fe40003f86270 */
[----:B------:R-:W-:Y:S01]  /*4490*/  PRMT R88, RZ, 0x7610, R88 ;  /* 0x00007610ff587816 */ /* 0x000fe20000000058 */
[----:B------:R-:W2:Y:S01]  /*44a0*/  @!P5 LDG.E.U16 R78, [R36.64+-0xf80] ;  /* 0xfff08006244ed981 */ /* 0x000ea2000c1e1500 */
[----:B------:R-:W-:Y:S02]  /*44b0*/  PRMT R90, RZ, 0x7610, R90 ;  /* 0x00007610ff5a7816 */ /* 0x000fe4000000005a */
[----:B------:R-:W-:Y:S01]  /*44c0*/  PRMT R89, RZ, 0x7610, R89 ;  /* 0x00007610ff597816 */ /* 0x000fe20000000059 */
[----:B------:R-:W2:Y:S01]  /*44d0*/  @!P1 LDG.E.U16 R85, [R36.64+-0xdc0] ;  /* 0xfff2400624559981 */ /* 0x000ea2000c1e1500 */
[----:B------:R-:W-:-:S02]  /*44e0*/  ISETP.GE.AND P1, PT, R51, R57, PT ;  /* 0x000000393300720c */ /* 0x000fc40003f26270 */
[-C--:B------:R-:W-:Y:S01]  /*44f0*/  ISETP.GE.AND P5, PT, R55, R57.reuse, PT ;  /* 0x000000393700720c */ /* 0x080fe20003fa6270 */
[----:B------:R-:W2:Y:S01]  /*4500*/  @!P6 LDG.E.U16 R77, [R36.64+-0xfc0] ;  /* 0xfff04006244de981 */ /* 0x000ea2000c1e1500 */
[----:B------:R-:W-:Y:S02]  /*4510*/  ISETP.GE.AND P6, PT, R56, R57, PT ;  /* 0x000000393800720c */ /* 0x000fe40003fc6270 */
[----:B------:R-:W-:Y:S01]  /*4520*/  PRMT R92, RZ, 0x7610, R92 ;  /* 0x00007610ff5c7816 */ /* 0x000fe2000000005c */
[----:B------:R-:W4:Y:S04]  /*4530*/  @!P2 LDG.E.U16 R41, [R36.64+-0xd40] ;  /* 0xfff2c0062429a981 */ /* 0x000f28000c1e1500 */
[----:B------:R-:W4:Y:S04]  /*4540*/  @!P3 LDG.E.U16 R88, [R36.64+-0xd00] ;  /* 0xfff300062458b981 */ /* 0x000f28000c1e1500 */
[----:B------:R-:W4:Y:S04]  /*4550*/  @!P1 LDG.E.U16 R40, [R36.64+-0xd80] ;  /* 0xfff2800624289981 */ /* 0x000f28000c1e1500 */
[----:B------:R-:W4:Y:S04]  /*4560*/  @!P4 LDG.E.U16 R90, [R36.64+-0xcc0] ;  /* 0xfff34006245ac981 */ /* 0x000f28000c1e1500 */
[----:B------:R-:W4:Y:S04]  /*4570*/  @!P5 LDG.E.U16 R89, [R36.64+-0xc80] ;  /* 0xfff380062459d981 */ /* 0x000f28000c1e1500 */
[----:B------:R-:W4:Y:S01]  /*4580*/  @!P6 LDG.E.U16 R92, [R36.64+-0xc40] ;  /* 0xfff3c006245ce981 */ /* 0x000f22000c1e1500 */
        /* <DEDUP_REMOVED lines=16> */
[----:B---3--:R-:W-:Y:S04]  /*4690*/  STS.U16 [R229], R76 ;  /* 0x0000004ce5007388 */ /* 0x008fe80000000400 */
[----:B--2---:R-:W-:Y:S04]  /*46a0*/  STS.U16 [R228+0x40], R77 ;  /* 0x0000404de4007388 */ /* 0x004fe80000000400 */
[----:B------:R-:W-:Y:S04]  /*46b0*/  STS.U16 [R227+0x80], R78 ;  /* 0x0000804ee3007388 */ /* 0x000fe80000000400 */
[----:B------:R-:W-:Y:S04]  /*46c0*/  STS.U16 [R226+0xc0], R79 ;  /* 0x0000c04fe2007388 */ /* 0x000fe80000000400 */
[----:B------:R-:W-:Y:S04]  /*46d0*/  STS.U16 [R225+0x100], R80 ;  /* 0x00010050e1007388 */ /* 0x000fe80000000400 */
[----:B-----5:R-:W-:Y:S04]  /*46e0*/  STS.U16 [R224+0x140], R81 ;  /* 0x00014051e0007388 */ /* 0x020fe80000000400 */
[----:B------:R-:W-:Y:S04]  /*46f0*/  STS.U16 [R223+0x180], R82 ;  /* 0x00018052df007388 */ /* 0x000fe80000000400 */
[----:B----4-:R-:W-:Y:S04]  /*4700*/  STS.U16 [R222+0x1c0], R83 ;  /* 0x0001c053de007388 */ /* 0x010fe80000000400 */
        /* <DEDUP_REMOVED lines=11> */
[----:B------:R-:W1:Y:S04]  /*47c0*/  LDS.U16 R76, [R3+0x4] ;  /* 0x00000400034c7984 */ /* 0x000e680000000400 */
[----:B------:R-:W-:Y:S04]  /*47d0*/  LDS.U16 R77, [R3+0x6] ;  /* 0x00000600034d7984 */ /* 0x000fe80000000400 */
[----:B------:R-:W-:Y:S04]  /*47e0*/  LDS.U16 R78, [R3+0x8] ;  /* 0x00000800034e7984 */ /* 0x000fe80000000400 */
        /* <DEDUP_REMOVED lines=9> */
[----:B------:R-:W-:Y:S04]  /*4880*/  LDS.U16 R90, [R3+0x1c] ;  /* 0x00001c00035a7984 */ /* 0x000fe80000000400 */
[----:B------:R-:W2:Y:S04]  /*4890*/  LDS.U16 R91, [R3+0x1e] ;  /* 0x00001e00035b7984 */ /* 0x000ea80000000400 */
[----:B------:R-:W-:Y:S01]  /*48a0*/  BAR.SYNC.DEFER_BLOCKING 0x0 ;  /* 0x0000000000007b1d */ /* 0x000fe20000010000 */
[----:B0-----:R-:W-:-:S05]  /*48b0*/  PRMT R92, RZ, 0x7610, R92 ;  /* 0x00007610ff5c7816 */ /* 0x001fca000000005c */
[----:B------:R0:W5:Y:S01]  /*48c0*/  @!P0 LDG.E.U16 R94, [R58.64] ;  /* 0x000000063a5e8981 */ /* 0x000162000c1e1500 */
        /* <DEDUP_REMOVED lines=25> */
[----:B-1----:R-:W-:-:S02]  /*4a60*/  PRMT R40, RZ, 0x5410, R76 ;  /* 0x00005410ff287816 */ /* 0x002fc4000000004c */
[----:B--2---:R-:W-:-:S03]  /*4a70*/  PRMT R76, RZ, 0x5410, R80 ;  /* 0x00005410ff4c7816 */ /* 0x004fc60000000050 */
[----:B------:R-:W-:Y:S01]  /*4a80*/  FMUL.FTZ R41, R40, -1.4426950216293334961 ;  /* 0xbfb8aa3b28297820 */ /* 0x000fe20000410000 */
[----:B0-----:R-:W-:-:S03]  /*4a90*/  PRMT R38, RZ, 0x5410, R37 ;  /* 0x00005410ff267816 */ /* 0x001fc60000000025 */
[----:B------:R0:W-:Y:S01]  /*4aa0*/  MUFU.EX2 R110, R41 ;  /* 0x00000029006e7308 */ /* 0x0001e20000000800 */
[----:B------:R-:W-:Y:S01]  /*4ab0*/  PRMT R39, RZ, 0x5410, R36 ;  /* 0x00005410ff277816 */ /* 0x000fe20000000024 */
[----:B------:R-:W-:Y:S01]  /*4ac0*/  FMUL.FTZ R37, R38, -1.4426950216293334961 ;  /* 0xbfb8aa3b26257820 */ /* 0x000fe20000410000 */
[----:B---3--:R-:W-:-:S05]  /*4ad0*/  PRMT R80, RZ, 0x5410, R84 ;  /* 0x00005410ff507816 */ /* 0x008fca0000000054 */
[----:B------:R-:W-:Y:S01]  /*4ae0*/  MUFU.EX2 R109, R37 ;  /* 0x00000025006d7308 */ /* 0x000fe20000000800 */
[----:B0-----:R-:W-:Y:S01]  /*4af0*/  PRMT R41, RZ, 0x5410, R77 ;  /* 0x00005410ff297816 */ /* 0x001fe2000000004d */
[----:B------:R-:W-:Y:S02]  /*4b00*/  FMUL.FTZ R77, R76, -1.4426950216293334961 ;  /* 0xbfb8aa3b4c4d7820 */ /* 0x000fe40000410000 */
[----:B------:R-:W-:Y:S02]  /*4b10*/  FMUL.FTZ R36, R39, -1.4426950216293334961 ;  /* 0xbfb8aa3b27247820 */ /* 0x000fe40000410000 */
[----:B------:R-:W-:Y:S02]  /*4b20*/  FMUL.FTZ R58, R41, -1.4426950216293334961 ;  /* 0xbfb8aa3b293a7820 */ /* 0x000fe40000410000 */
[----:B------:R0:W-:Y:S08]  /*4b30*/  MUFU.EX2 R114, R77 ;  /* 0x0000004d00727308 */ /* 0x0001f00000000800 */
[----:B------:R-:W1:Y:S01]  /*4b40*/  MUFU.EX2 R107, R36 ;  /* 0x00000024006b7308 */ /* 0x000e620000000800 */
[----:B0-----:R-:W-:Y:S01]  /*4b50*/  PRMT R77, RZ, 0x5410, R81 ;  /* 0x00005410ff4d7816 */ /* 0x001fe20000000051 */
[----:B------:R-:W-:-:S06]  /*4b60*/  FMUL.FTZ R81, R80, -1.4426950216293334961 ;  /* 0xbfb8aa3b50517820 */ /* 0x000fcc0000410000 */
[----:B------:R0:W-:Y:S01]  /*4b70*/  MUFU.EX2 R111, R58 ;  /* 0x0000003a006f7308 */ /* 0x0001e20000000800 */
[----:B------:R-:W-:-:S07]  /*4b80*/  PRMT R59, RZ, 0x5410, R79 ;  /* 0x00005410ff3b7816 */ /* 0x000fce000000004f */
[----:B------:R4:W-:Y:S01]  /*4b90*/  MUFU.EX2 R118, R81 ;  /* 0x0000005100767308 */ /* 0x0009e20000000800 */
[----:B0-----:R-:W-:Y:S01]  /*4ba0*/  PRMT R58, RZ, 0x5410, R78 ;  /* 0x00005410ff3a7816 */ /* 0x001fe2000000004e */
[----:B------:R-:W-:Y:S01]  /*4bb0*/  FMUL.FTZ R78, R77, -1.4426950216293334961 ;  /* 0xbfb8aa3b4d4e7820 */ /* 0x000fe20000410000 */
[----:B----4-:R-:W-:-:S05]  /*4bc0*/  PRMT R81, RZ, 0x5410, R85 ;  /* 0x00005410ff517816 */ /* 0x010fca0000000055 */
[----:B------:R0:W-:Y:S01]  /*4bd0*/  MUFU.EX2 R115, R78 ;  /* 0x0000004e00737308 */ /* 0x0001e20000000800 */
[----:B------:R-:W-:Y:S02]  /*4be0*/  FMUL.FTZ R36, R58, -1.4426950216293334961 ;  /* 0xbfb8aa3b3a247820 */ /* 0x000fe40000410000 */
[----:B------:R-:W-:Y:S01]  /*4bf0*/  FMUL.FTZ R37, R59, -1.4426950216293334961 ;  /* 0xbfb8aa3b3b257820 */ /* 0x000fe20000410000 */
[----:B0-----:R-:W-:Y:S01]  /*4c00*/  PRMT R78, RZ, 0x5410, R82 ;  /* 0x00005410ff4e7816 */ /* 0x001fe20000000052 */
[----:B------:R-:W-:-:S03]  /*4c10*/  FMUL.FTZ R82, R81, -1.4426950216293334961 ;  /* 0xbfb8aa3b51527820 */ /* 0x000fc60000410000 */
[----:B------:R0:W-:Y:S08]  /*4c20*/  MUFU.EX2 R112, R36 ;  /* 0x0000002400707308 */ /* 0x0001f00000000800 */
[----:B------:R2:W-:Y:S01]  /*4c30*/  MUFU.EX2 R119, R82 ;  /* 0x0000005200777308 */ /* 0x0005e20000000800 */
[----:B0-----:R-:W-:Y:S01]  /*4c40*/  FMUL.FTZ R36, R78, -1.4426950216293334961 ;  /* 0xbfb8aa3b4e247820 */ /* 0x001fe20000410000 */
[----:B------:R-:W-:-:S02]  /*4c50*/  PRMT R85, RZ, 0x5410, R91 ;  /* 0x00005410ff557816 */ /* 0x000fc4000000005b */
[----:B--2---:R-:W-:Y:S01]  /*4c60*/  PRMT R82, RZ, 0x5410, R88 ;  /* 0x00005410ff527816 */ /* 0x004fe20000000058 */
[----:B-1----:R-:W-:-:S03]  /*4c70*/  FADD.FTZ R88, R107, 1 ;  /* 0x3f8000006b587421 */ /* 0x002fc60000010000 */
[----:B------:R-:W0:Y:S01]  /*4c80*/  MUFU.EX2 R113, R37 ;  /* 0x0000002500717308 */ /* 0x000e220000000800 */
[----:B------:R-:W-:Y:S02]  /*4c90*/  PRMT R79, RZ, 0x5410, R83 ;  /* 0x00005410ff4f7816 */ /* 0x000fe40000000053 */
[----:B------:R-:W-:Y:S01]  /*4ca0*/  PRMT R83, RZ, 0x5410, R89 ;  /* 0x00005410ff537816 */ /* 0x000fe20000000059 */
[----:B------:R-:W-:-:S04]  /*4cb0*/  FMUL.FTZ R89, R85, -1.4426950216293334961 ;  /* 0xbfb8aa3b55597820 */ /* 0x000fc80000410000 */
[----:B------:R-:W1:Y:S01]  /*4cc0*/  MUFU.RCP R88, R88 ;  /* 0x0000005800587308 */ /* 0x000e620000001000 */
[----:B------:R-:W-:-:S07]  /*4cd0*/  FMUL.FTZ R84, R83, -1.4426950216293334961 ;  /* 0xbfb8aa3b53547820 */ /* 0x000fce0000410000 */
[----:B------:R2:W-:Y:S02]  /*4ce0*/  MUFU.EX2 R116, R36 ;  /* 0x0000002400747308 */ /* 0x0005e40000000800 */
[----:B--2---:R-:W-:-:S06]  /*4cf0*/  FMUL.FTZ R36, R82, -1.4426950216293334961 ;  /* 0xbfb8aa3b52247820 */ /* 0x004fcc0000410000 */
[----:B------:R2:W-:Y:S08]  /*4d00*/  MUFU.EX2 R121, R84 ;  /* 0x0000005400797308 */ /* 0x0005f00000000800 */
[----:B------:R-:W-:Y:S01]  /*4d10*/  MUFU.EX2 R120, R36 ;  /* 0x0000002400787308 */ /* 0x000fe20000000800 */
[----:B--2---:R-:W-:Y:S01]  /*4d20*/  PRMT R84, RZ, 0x5410, R90 ;  /* 0x00005410ff547816 */ /* 0x004fe2000000005a */
[----:B0-----:R-:W-:-:S06]  /*4d30*/  FADD.FTZ R90, R113, 1 ;  /* 0x3f800000715a7421 */ /* 0x001fcc0000010000 */
[----:B------:R0:W-:Y:S01]  /*4d40*/  MUFU.EX2 R36, R89 ;  /* 0x0000005900247308 */ /* 0x0001e20000000800 */
[----:B------:R-:W-:Y:S01]  /*4d50*/  PRMT R91, RZ, 0x5410, R74 ;  /* 0x00005410ff5b7816 */ /* 0x000fe2000000004a */
[----:B-1----:R-:W-:Y:S02]  /*4d60*/  FADD.FTZ R74, -R88, 1 ;  /* 0x3f800000584a7421 */ /* 0x002fe40000010100 */
[----:B0-----:R-:W-:-:S06]  /*4d70*/  FADD.FTZ R89, R112, 1 ;  /* 0x3f80000070597421 */ /* 0x001fcc0000010000 */
[----:B------:R-:W-:Y:S01]  /*4d80*/  MUFU.RCP R89, R89 ;  /* 0x0000005900597308 */ /* 0x000fe20000001000 */
[----:B------:R-:W-:-:S07]  /*4d90*/  FMUL.FTZ R37, R79, -1.4426950216293334961 ;  /* 0xbfb8aa3b4f257820 */ /* 0x000fce0000410000 */
[----:B------:R-:W-:Y:S01]  /*4da0*/  MUFU.RCP R90, R90 ;  /* 0x0000005a005a7308 */ /* 0x000fe20000001000 */
[----:B-----5:R-:W-:Y:S04]  /*4db0*/  STS.U16 [R229], R94 ;  /* 0x0000005ee5007388 */ /* 0x020fe80000000400 */
[----:B------:R-:W-:Y:S04]  /*4dc0*/  STS.U16 [R228+0x40], R93 ;  /* 0x0000405de4007388 */ /* 0x000fe80000000400 */
[----:B------:R-:W-:Y:S04]  /*4dd0*/  STS.U16 [R227+0x80], R92 ;  /* 0x0000805ce3007388 */ /* 0x000fe80000000400 */
[----:B------:R0:W-:Y:S04]  /*4de0*/  STS.U16 [R226+0xc0], R95 ;  /* 0x0000c05fe2007388 */ /* 0x0001e80000000400 */
[----:B------:R-:W-:Y:S04]  /*4df0*/  STS.U16 [R225+0x100], R96 ;  /* 0x00010060e1007388 */ /* 0x000fe80000000400 */
[----:B------:R1:W-:Y:S04]  /*4e00*/  STS.U16 [R224+0x140], R97 ;  /* 0x00014061e0007388 */ /* 0x0003e80000000400 */
[----:B------:R2:W-:Y:S04]  /*4e10*/  STS.U16 [R223+0x180], R98 ;  /* 0x00018062df007388 */ /* 0x0005e80000000400 */
        /* <DEDUP_REMOVED lines=8> */
[----:B------:R-:W-:Y:S01]  /*4ea0*/  STS.U16 [R211+0x3c0], R108 ;  /* 0x0003c06cd3007388 */ /* 0x000fe20000000400 */
[----:B------:R-:W-:-:S06]  /*4eb0*/  NOP ;  /* 0x0000000000007918 */ /* 0x000fcc0000000000 */
[----:B------:R-:W4:Y:S04]  /*4ec0*/  LDS.U16 R99, [R3] ;  /* 0x0000000003637984 */ /* 0x000f280000000400 */
[----:B------:R-:W5:Y:S04]  /*4ed0*/  LDS.U16 R101, [R3+0x4] ;  /* 0x0000040003657984 */ /* 0x000f680000000400 */
[----:B------:R-:W5:Y:S01]  /*4ee0*/  LDS.U16 R100, [R3+0x2] ;  /* 0x0000020003647984 */ /* 0x000f620000000400 */
[----:B0-----:R-:W-:-:S03]  /*4ef0*/  FADD.FTZ R95, R109, 1 ;  /* 0x3f8000006d5f7421 */ /* 0x001fc60000010000 */
[----:B------:R-:W0:Y:S03]  /*4f00*/  LDS.U16 R104, [R3+0x6] ;  /* 0x0000060003687984 */ /* 0x000e260000000400 */
[----:B------:R-:W3:Y:S01]  /*4f10*/  MUFU.RCP R95, R95 ;  /* 0x0000005f005f7308 */ /* 0x000ee20000001000 */
[----:B------:R-:W0:Y:S04]  /*4f20*/  LDS.U16 R107, [R3+0xa] ;  /* 0x00000a00036b7984 */ /* 0x000e280000000400 */
[----:B------:R-:W0:Y:S01]  /*4f30*/  LDS.U16 R106, [R3+0x8] ;  /* 0x00000800036a7984 */ /* 0x000e220000000400 */
[----:B-1----:R-:W-:Y:S01]  /*4f40*/  FADD.FTZ R97, R110, 1 ;  /* 0x3f8000006e617421 */ /* 0x002fe20000010000 */
[----:B------:R-:W-:Y:S01]  /*4f50*/  PRMT R94, RZ, 0x5410, R73 ;  /* 0x00005410ff5e7816 */ /* 0x000fe20000000049 */
[----:B--2---:R-:W-:Y:S01]  /*4f60*/  FADD.FTZ R98, R111, 1 ;  /* 0x3f8000006f627421 */ /* 0x004fe20000010000 */
[----:B------:R-:W-:Y:S01]  /*4f70*/  PRMT R92, RZ, 0x5410, R75 ;  /* 0x00005410ff5c7816 */ /* 0x000fe2000000004b */
[----:B------:R-:W-:Y:S01]  /*4f80*/  FADD.FTZ R93, R114, 1 ;  /* 0x3f800000725d7421 */ /* 0x000fe20000010000 */
[----:B------:R-:W1:Y:S01]  /*4f90*/  LDS.U16 R112, [R3+0xc] ;  /* 0x00000c0003707984 */ /* 0x000e620000000400 */
[----:B------:R-:W2:Y:S03]  /*4fa0*/  MUFU.RCP R97, R97 ;  /* 0x0000006100617308 */ /* 0x000ea60000001000 */
[----:B------:R-:W0:Y:S01]  /*4fb0*/  LDS.U16 R113, [R3+0xe] ;  /* 0x00000e0003717984 */ /* 0x000e220000000400 */
[----:B---3--:R-:W-:-:S03]  /*4fc0*/  FADD.FTZ R73, -R95, 1 ;  /* 0x3f8000005f497421 */ /* 0x008fc60000010100 */
[----:B------:R-:W3:Y:S01]  /*4fd0*/  LDS.U16 R114, [R3+0x10] ;  /* 0x0000100003727984 */ /* 0x000ee20000000400 */
[----:B------:R-:W2:Y:S01]  /*4fe0*/  MUFU.RCP R98, R98 ;  /* 0x0000006200627308 */ /* 0x000ea20000001000 */
[----:B------:R-:W-:Y:S01]  /*4ff0*/  FFMA.FTZ R105, R38, R73, 1 ;  /* 0x3f80000026697423 */ /* 0x000fe20000010049 */
[----:B----4-:R-:W-:Y:S01]  /*5000*/  PRMT R73, RZ, 0x5410, R99 ;  /* 0x00005410ff497816 */ /* 0x010fe20000000063 */
[----:B------:R-:W-:Y:S01]  /*5010*/  FFMA.FTZ R103, R39, R74, 1 ;  /* 0x3f80000027677423 */ /* 0x000fe2000001004a */
[----:B-----5:R-:W-:-:S03]  /*5020*/  PRMT R75, RZ, 0x5410, R101 ;  /* 0x00005410ff4b7816 */ /* 0x020fc60000000065 */
[----:B------:R-:W-:Y:S01]  /*5030*/  FMUL.FTZ R99, R92, R73 ;  /* 0x000000495c637220 */ /* 0x000fe20000410000 */
[----:B------:R-:W-:-:S03]  /*5040*/  PRMT R74, RZ, 0x5410, R100 ;  /* 0x00005410ff4a7816 */ /* 0x000fc60000000064 */
[----:B------:R-:W-:Y:S02]  /*5050*/  FMUL.FTZ R100, R88, R99 ;  /* 0x0000006358647220 */ /* 0x000fe40000410000 */
[----:B--2---:R-:W-:Y:S02]  /*5060*/  FADD.FTZ R109, -R97, 1 ;  /* 0x3f800000616d7421 */ /* 0x004fe40000010100 */
[----:B------:R-:W-:Y:S02]  /*5070*/  FMUL.FTZ R108, R94, R75 ;  /* 0x0000004b5e6c7220 */ /* 0x000fe40000410000 */
[----:B------:R-:W-:Y:S02]  /*5080*/  FADD.FTZ R96, R115, 1 ;  /* 0x3f80000073607421 */ /* 0x000fe40000010000 */
[----:B------:R-:W-:Y:S01]  /*5090*/  FMUL.FTZ R122, R100, R103 ;  /* 0x00000067647a7220 */ /* 0x000fe20000410000 */
[----:B------:R-:W-:Y:S01]  /*50a0*/  PRMT R103, RZ, 0x5410, R70 ;  /* 0x00005410ff677816 */ /* 0x000fe20000000046 */
[----:B------:R-:W-:-:S02]  /*50b0*/  FFMA.FTZ R109, R40, R109, 1 ;  /* 0x3f800000286d7423 */ /* 0x000fc4000001006d */
[----:B------:R-:W-:Y:S02]  /*50c0*/  FMUL.FTZ R108, R97, R108 ;  /* 0x0000006c616c7220 */ /* 0x000fe40000410000 */
[----:B------:R-:W-:Y:S01]  /*50d0*/  FADD.FTZ R70, -R98, 1 ;  /* 0x3f80000062467421 */ /* 0x000fe20000010100 */
[----:B------:R-:W-:Y:S01]  /*50e0*/  PRMT R100, RZ, 0x5410, R71 ;  /* 0x00005410ff647816 */ /* 0x000fe20000000047 */
[----:B------:R-:W-:Y:S01]  /*50f0*/  FMUL.FTZ R111, R108, R109 ;  /* 0x0000006d6c6f7220 */ /* 0x000fe20000410000 */
[----:B------:R-:W2:Y:S01]  /*5100*/  MUFU.RCP R93, R93 ;  /* 0x0000005d005d7308 */ /* 0x000ea20000001000 */
[----:B------:R-:W-:Y:S01]  /*5110*/  FADD.FTZ R71, -R89, 1 ;  /* 0x3f80000059477421 */ /* 0x000fe20000010100 */
[----:B------:R-:W-:Y:S01]  /*5120*/  PRMT R101, RZ, 0x5410, R72 ;  /* 0x00005410ff657816 */ /* 0x000fe20000000048 */
[----:B------:R-:W-:Y:S01]  /*5130*/  FFMA.FTZ R108, R41, R70, 1 ;  /* 0x3f800000296c7423 */ /* 0x000fe20000010046 */
[----:B0-----:R-:W-:Y:S01]  /*5140*/  PRMT R70, RZ, 0x5410, R104 ;  /* 0x00005410ff467816 */ /* 0x001fe20000000068 */
[----:B------:R-:W-:Y:S01]  /*5150*/  FFMA.FTZ R109, R58, R71, 1 ;  /* 0x3f8000003a6d7423 */ /* 0x000fe20000010047 */
[----:B------:R-:W-:-:S02]  /*5160*/  PRMT R72, RZ, 0x5410, R107 ;  /* 0x00005410ff487816 */ /* 0x000fc4000000006b */
[----:B------:R-:W0:Y:S01]  /*5170*/  MUFU.RCP R96, R96 ;  /* 0x0000006000607308 */ /* 0x000e220000001000 */
[----:B------:R-:W-:Y:S01]  /*5180*/  PRMT R71, RZ, 0x5410, R106 ;  /* 0x00005410ff477816 */ /* 0x000fe2000000006a */
[----:B------:R-:W-:Y:S02]  /*5190*/  FADD.FTZ R116, R116, 1 ;  /* 0x3f80000074747421 */ /* 0x000fe40000010000 */
[----:B------:R-:W-:-:S04]  /*51a0*/  FMUL.FTZ R102, R91, R74 ;  /* 0x0000004a5b667220 */ /* 0x000fc80000410000 */
[----:B------:R4:W5:Y:S01]  /*51b0*/  MUFU.EX2 R117, R37 ;  /* 0x0000002500757308 */ /* 0x0009620000000800 */
[----:B------:R-:W-:Y:S02]  /*51c0*/  FMUL.FTZ R107, R101, R70 ;  /* 0x00000046656b7220 */ /* 0x000fe40000410000 */
[----:B------:R-:W-:Y:S02]  /*51d0*/  FMUL.FTZ R115, R103, R72 ;  /* 0x0000004867737220 */ /* 0x000fe40000410000 */
[----:B------:R-:W-:Y:S02]  /*51e0*/  FADD.FTZ R110, -R90, 1 ;  /* 0x3f8000005a6e7421 */ /* 0x000fe40000010100 */
[----:B------:R-:W-:Y:S01]  /*51f0*/  FMUL.FTZ R104, R100, R71 ;  /* 0x0000004764687220 */ /* 0x000fe20000410000 */
[----:B------:R0:W0:Y:S01]  /*5200*/  MUFU.RCP R99, R116 ;  /* 0x0000007400637308 */ /* 0x0000220000001000 */
[----:B------:R-:W-:Y:S02]  /*5210*/  FMUL.FTZ R102, R95, R102 ;  /* 0x000000665f667220 */ /* 0x000fe40000410000 */
[----:B------:R-:W-:-:S02]  /*5220*/  FMUL.FTZ R107, R98, R107 ;  /* 0x0000006b626b7220 */ /* 0x000fc40000410000 */
[----:B------:R-:W-:Y:S02]  /*5230*/  FMUL.FTZ R115, R90, R115 ;  /* 0x000000735a737220 */ /* 0x000fe40000410000 */
[----:B------:R-:W-:Y:S02]  /*5240*/  FFMA.FTZ R110, R59, R110, 1 ;  /* 0x3f8000003b6e7423 */ /* 0x000fe4000001006e */
[----:B----4-:R-:W-:Y:S02]  /*5250*/  FMUL.FTZ R37, R84, -1.4426950216293334961 ;  /* 0xbfb8aa3b54257820 */ /* 0x010fe40000410000 */
[----:B------:R-:W-:Y:S02]  /*5260*/  FMUL.FTZ R106, R89, R104 ;  /* 0x00000068596a7220 */ /* 0x000fe40000410000 */
[----:B------:R-:W-:Y:S02]  /*5270*/  FMUL.FTZ R123, R102, R105 ;  /* 0x00000069667b7220 */ /* 0x000fe40000410000 */
[----:B------:R-:W-:Y:S01]  /*5280*/  FMUL.FTZ R124, R107, R108 ;  /* 0x0000006c6b7c7220 */ /* 0x000fe20000410000 */
[----:B------:R-:W-:Y:S01]  /*5290*/  PRMT R107, RZ, 0x5410, R68 ;  /* 0x00005410ff6b7816 */ /* 0x000fe20000000044 */
[----:B------:R-:W-:Y:S01]  /*52a0*/  FADD.FTZ R105, R118, 1 ;  /* 0x3f80000076697421 */ /* 0x000fe20000010000 */
[----:B------:R-:W-:Y:S01]  /*52b0*/  PRMT R108, RZ, 0x5410, R67 ;  /* 0x00005410ff6c7816 */ /* 0x000fe20000000043 */
[----:B------:R-:W-:Y:S01]  /*52c0*/  FADD.FTZ R119, R119, 1 ;  /* 0x3f80000077777421 */ /* 0x000fe20000010000 */
[----:B------:R-:W4:Y:S01]  /*52d0*/  LDS.U16 R118, [R3+0x14] ;  /* 0x0000140003767984 */ /* 0x000f220000000400 */
[----:B------:R-:W-:-:S02]  /*52e0*/  FMUL.FTZ R126, R115, R110 ;  /* 0x0000006e737e7220 */ /* 0x000fc40000410000 */
[----:B--2---:R-:W-:Y:S01]  /*52f0*/  FADD.FTZ R67, -R93, 1 ;  /* 0x3f8000005d437421 */ /* 0x004fe20000010100 */
[----:B------:R-:W2:Y:S01]  /*5300*/  LDS.U16 R115, [R3+0x12] ;  /* 0x0000120003737984 */ /* 0x000ea20000000400 */
[----:B0-----:R-:W-:Y:S02]  /*5310*/  FADD.FTZ R68, -R96, 1 ;  /* 0x3f80000060447421 */ /* 0x001fe40000010100 */
[----:B------:R-:W-:Y:S01]  /*5320*/  FMUL.FTZ R125, R106, R109 ;  /* 0x0000006d6a7d7220 */ /* 0x000fe20000410000 */
[----:B------:R-:W0:Y:S01]  /*5330*/  MUFU.EX2 R37, R37 ;  /* 0x0000002500257308 */ /* 0x000e220000000800 */
[----:B------:R-:W-:Y:S01]  /*5340*/  FADD.FTZ R109, R120, 1 ;  /* 0x3f800000786d7421 */ /* 0x000fe20000010000 */
[----:B------:R-:W-:Y:S01]  /*5350*/  PRMT R106, RZ, 0x5410, R69 ;  /* 0x00005410ff6a7816 */ /* 0x000fe20000000045 */
[----:B-----5:R-:W-:Y:S01]  /*5360*/  FADD.FTZ R102, R117, 1 ;  /* 0x3f80000075667421 */ /* 0x020fe20000010000 */
[----:B------:R-:W5:Y:S01]  /*5370*/  LDS.U16 R120, [R3+0x18] ;  /* 0x0000180003787984 */ /* 0x000f620000000400 */
[----:B------:R-:W-:Y:S01]  /*5380*/  FFMA.FTZ R117, R76, R67, 1 ;  /* 0x3f8000004c757423 */ /* 0x000fe20000010043 */
[----:B-1----:R-:W-:Y:S01]  /*5390*/  PRMT R67, RZ, 0x5410, R112 ;  /* 0x00005410ff437816 */ /* 0x002fe20000000070 */
[----:B------:R-:W-:Y:S01]  /*53a0*/  FFMA.FTZ R116, R77, R68, 1 ;  /* 0x3f8000004d747423 */ /* 0x000fe20000010044 */
[----:B------:R1:W-:Y:S01]  /*53b0*/  MUFU.RCP R104, R119 ;  /* 0x0000007700687308 */ /* 0x0003e20000001000 */
[----:B------:R-:W-:-:S02]  /*53c0*/  PRMT R68, RZ, 0x5410, R113 ;  /* 0x00005410ff447816 */ /* 0x000fc40000000071 */
[----:B---3--:R-:W-:Y:S01]  /*53d0*/  PRMT R69, RZ, 0x5410, R114 ;  /* 0x00005410ff457816 */ /* 0x008fe20000000072 */
[----:B------:R-:W-:Y:S01]  /*53e0*/  FADD.FTZ R110, R121, 1 ;  /* 0x3f800000796e7421 */ /* 0x000fe20000010000 */
[----:B-1----:R-:W1:Y:S01]  /*53f0*/  LDS.U16 R119, [R3+0x16] ;  /* 0x0000160003777984 */ /* 0x002e620000000400 */
[----:B------:R-:W-:Y:S02]  /*5400*/  FADD.FTZ R121, -R99, 1 ;  /* 0x3f80000063797421 */ /* 0x000fe40000010100 */
[----:B------:R-:W-:Y:S02]  /*5410*/  FMUL.FTZ R112, R106, R67 ;  /* 0x000000436a707220 */ /* 0x000fe40000410000 */
[----:B------:R-:W-:Y:S02]  /*5420*/  FMUL.FTZ R113, R107, R68 ;  /* 0x000000446b717220 */ /* 0x000fe40000410000 */
[----:B------:R-:W-:Y:S02]  /*5430*/  FMUL.FTZ R114, R108, R69 ;  /* 0x000000456c727220 */ /* 0x000fe40000410000 */
[----:B------:R-:W-:-:S02]  /*5440*/  FFMA.FTZ R121, R78, R121, 1 ;  /* 0x3f8000004e797423 */ /* 0x000fc40000010079 */
[----:B------:R-:W-:Y:S02]  /*5450*/  FMUL.FTZ R112, R93, R112 ;  /* 0x000000705d707220 */ /* 0x000fe40000410000 */
[----:B------:R-:W-:Y:S02]  /*5460*/  FMUL.FTZ R113, R96, R113 ;  /* 0x0000007160717220 */ /* 0x000fe40000410000 */
[----:B------:R-:W-:Y:S01]  /*5470*/  FMUL.FTZ R114, R99, R114 ;  /* 0x0000007263727220 */ /* 0x000fe20000410000 */
[----:B------:R-:W3:Y:S01]  /*5480*/  MUFU.RCP R102, R102 ;  /* 0x0000006600667308 */ /* 0x000ee20000001000 */
[----:B------:R-:W-:Y:S02]  /*5490*/  FMUL.FTZ R127, R112, R117 ;  /* 0x00000075707f7220 */ /* 0x000fe40000410000 */
[----:B------:R-:W-:Y:S02]  /*54a0*/  FMUL.FTZ R128, R113, R116 ;  /* 0x0000007471807220 */ /* 0x000fe40000410000 */
[----:B------:R-:W-:-:S02]  /*54b0*/  FMUL.FTZ R129, R114, R121 ;  /* 0x0000007972817220 */ /* 0x000fc40000410000 */
[----:B0-----:R-:W-:Y:S01]  /*54c0*/  FADD.FTZ R117, R37, 1 ;  /* 0x3f80000025757421 */ /* 0x001fe20000010000 */
[----:B------:R-:W0:Y:S01]  /*54d0*/  LDS.U16 R121, [R3+0x1c] ;  /* 0x00001c0003797984 */ /* 0x000e220000000400 */
[----:B------:R-:W-:Y:S01]  /*54e0*/  FADD.FTZ R116, R36, 1 ;  /* 0x3f80000024747421 */ /* 0x000fe20000010000 */
[----:B------:R-:W1:Y:S02]  /*54f0*/  MUFU.RCP R105, R105 ;  /* 0x0000006900697308 */ /* 0x000e640000001000 */
[----:B------:R-:W0:Y:S04]  /*5500*/  LDS.U16 R37, [R3+0x1a] ;  /* 0x00001a0003257984 */ /* 0x000e280000000400 */
[----:B------:R-:W0:Y:S02]  /*5510*/  LDS.U16 R36, [R3+0x1e] ;  /* 0x00001e0003247984 */ /* 0x000e240000000400 */
[----:B------:R-:W5:Y:S01]  /*5520*/  MUFU.RCP R109, R109 ;  /* 0x0000006d006d7308 */ /* 0x000f620000001000 */
[----:B---3--:R-:W-:-:S02]  /*5530*/  FADD.FTZ R112, -R102, 1 ;  /* 0x3f80000066707421 */ /* 0x008fc40000010100 */
[----:B------:R-:W-:Y:S01]  /*5540*/  FADD.FTZ R114, -R104, 1 ;  /* 0x3f80000068727421 */ /* 0x000fe20000010100 */
[----:B------:R-:W-:Y:S01]  /*5550*/  PRMT R65, RZ, 0x5410, R65 ;  /* 0x00005410ff417816 */ /* 0x000fe20000000041 */
[----:B------:R-:W-:Y:S02]  /*5560*/  FFMA.FTZ R130, R79, R112, 1 ;  /* 0x3f8000004f827423 */ /* 0x000fe40000010070 */
[----:B-1----:R-:W-:Y:S01]  /*5570*/  FADD.FTZ R113, -R105, 1 ;  /* 0x3f80000069717421 */ /* 0x002fe20000010100 */
[----:B------:R-:W1:Y:S01]  /*5580*/  MUFU.RCP R110, R110 ;  /* 0x0000006e006e7308 */ /* 0x000e620000001000 */
[----:B----4-:R-:W-:Y:S02]  /*5590*/  PRMT R112, RZ, 0x5410, R118 ;  /* 0x00005410ff707816 */ /* 0x010fe40000000076 */
[----:B------:R-:W-:Y:S01]  /*55a0*/  FFMA.FTZ R131, R80, R113, 1 ;  /* 0x3f80000050837423 */ /* 0x000fe20000010071 */
[----:B------:R-:W-:Y:S01]  /*55b0*/  PRMT R66, RZ, 0x5410, R66 ;  /* 0x00005410ff427816 */ /* 0x000fe20000000042 */
[----:B------:R-:W-:Y:S01]  /*55c0*/  FFMA.FTZ R132, R81, R114, 1 ;  /* 0x3f80000051847423 */ /* 0x000fe20000010072 */
[----:B--2---:R-:W-:-:S02]  /*55d0*/  PRMT R113, RZ, 0x5410, R115 ;  /* 0x00005410ff717816 */ /* 0x004fc40000000073 */
[----:B------:R-:W2:Y:S01]  /*55e0*/  MUFU.RCP R117, R117 ;  /* 0x0000007500757308 */ /* 0x000ea20000001000 */
[----:B------:R-:W-:Y:S02]  /*55f0*/  PRMT R63, RZ, 0x5410, R63 ;  /* 0x00005410ff3f7816 */ /* 0x000fe4000000003f */
[----:B-----5:R-:W-:Y:S01]  /*5600*/  PRMT R114, RZ, 0x5410, R120 ;  /* 0x00005410ff727816 */ /* 0x020fe20000000078 */
[----:B------:R-:W-:Y:S01]  /*5610*/  FMUL.FTZ R118, R65, R112 ;  /* 0x0000007041767220 */ /* 0x000fe20000410000 */
[----:B------:R-:W-:Y:S01]  /*5620*/  PRMT R115, RZ, 0x5410, R119 ;  /* 0x00005410ff737816 */ /* 0x000fe20000000077 */
[----:B------:R-:W-:Y:S02]  /*5630*/  FMUL.FTZ R119, R66, R113 ;  /* 0x0000007142777220 */ /* 0x000fe40000410000 */
[----:B------:R-:W-:Y:S01]  /*5640*/  FADD.FTZ R133, -R109, 1 ;  /* 0x3f8000006d857421 */ /* 0x000fe20000010100 */
[----:B------:R-:W3:Y:S01]  /*5650*/  MUFU.RCP R116, R116 ;  /* 0x0000007400747308 */ /* 0x000ee20000001000 */
[----:B------:R-:W-:-:S02]  /*5660*/  FMUL.FTZ R120, R63, R114 ;  /* 0x000000723f787220 */ /* 0x000fc40000410000 */
[----:B------:R-:W-:Y:S01]  /*5670*/  FMUL.FTZ R118, R105, R118 ;  /* 0x0000007669767220 */ /* 0x000fe20000410000 */
[----:B------:R-:W-:Y:S01]  /*5680*/  PRMT R64, RZ, 0x5410, R64 ;  /* 0x00005410ff407816 */ /* 0x000fe20000000040 */
[----:B------:R-:W-:Y:S02]  /*5690*/  FMUL.FTZ R119, R102, R119 ;  /* 0x0000007766777220 */ /* 0x000fe40000410000 */
[----:B------:R-:W-:Y:S02]  /*56a0*/  FFMA.FTZ R135, R82, R133, 1 ;  /* 0x3f80000052877423 */ /* 0x000fe40000010085 */
[----:B------:R-:W-:Y:S02]  /*56b0*/  FMUL.FTZ R120, R109, R120 ;  /* 0x000000786d787220 */ /* 0x000fe40000410000 */
[----:B------:R-:W-:Y:S02]  /*56c0*/  FMUL.FTZ R131, R118, R131 ;  /* 0x0000008376837220 */ /* 0x000fe40000410000 */
[----:B------:R-:W-:-:S02]  /*56d0*/  FMUL.FTZ R130, R119, R130 ;  /* 0x0000008277827220 */ /* 0x000fc40000410000 */
[----:B-1----:R-:W-:Y:S02]  /*56e0*/  FADD.FTZ R118, -R110, 1 ;  /* 0x3f8000006e767421 */ /* 0x002fe40000010100 */
[----:B--2---:R-:W-:Y:S02]  /*56f0*/  FADD.FTZ R119, -R117, 1 ;  /* 0x3f80000075777421 */ /* 0x004fe40000010100 */
[----:B------:R-:W-:Y:S02]  /*5700*/  FMUL.FTZ R133, R64, R115 ;  /* 0x0000007340857220 */ /* 0x000fe40000410000 */
[----:B------:R-:W-:Y:S01]  /*5710*/  FMUL.FTZ R120, R120, R135 ;  /* 0x0000008778787220 */ /* 0x000fe20000410000 */
[----:B------:R-:W-:Y:S01]  /*5720*/  F2FP.BF16.PACK_AB R135, R123, R122 ;  /* 0x0000007a7b87723e */ /* 0x000fe200000010ff */
[----:B------:R-:W-:Y:S01]  /*5730*/  BAR.SYNC.DEFER_BLOCKING 0x0 ;  /* 0x0000000000007b1d */ /* 0x000fe20000010000 */
[----:B------:R-:W-:Y:S01]  /*5740*/  FFMA.FTZ R122, R83, R118, 1 ;  /* 0x3f800000537a7423 */ /* 0x000fe20000010076 */
[----:B0-----:R-:W-:Y:S01]  /*5750*/  PRMT R118, RZ, 0x5410, R121 ;  /* 0x00005410ff767816 */ /* 0x001fe20000000079 */
[----:B------:R-:W-:Y:S01]  /*5760*/  FFMA.FTZ R123, R84, R119, 1 ;  /* 0x3f800000547b7423 */ /* 0x000fe20000010077 */
[----:B------:R-:W-:Y:S01]  /*5770*/  PRMT R62, RZ, 0x5410, R62 ;  /* 0x00005410ff3e7816 */ /* 0x000fe2000000003e */
[----:B------:R-:W-:Y:S01]  /*5780*/  FMUL.FTZ R133, R104, R133 ;  /* 0x0000008568857220 */ /* 0x000fe20000410000 */
[----:B------:R-:W-:-:S02]  /*5790*/  PRMT R61, RZ, 0x5410, R61 ;  /* 0x00005410ff3d7816 */ /* 0x000fc4000000003d */
[----:B------:R-:W-:Y:S02]  /*57a0*/  PRMT R60, RZ, 0x5410, R60 ;  /* 0x00005410ff3c7816 */ /* 0x000fe4000000003c */
[----:B------:R-:W-:Y:S02]  /*57b0*/  PRMT R119, RZ, 0x5410, R37 ;  /* 0x00005410ff777816 */ /* 0x000fe40000000025 */
[----:B------:R-:W-:Y:S01]  /*57c0*/  PRMT R121, RZ, 0x5410, R36 ;  /* 0x00005410ff797816 */ /* 0x000fe20000000024 */
[----:B------:R-:W-:Y:S02]  /*57d0*/  FMUL.FTZ R132, R133, R132 ;  /* 0x0000008485847220 */ /* 0x000fe40000410000 */
[----:B---3--:R-:W-:Y:S02]  /*57e0*/  FADD.FTZ R136, -R116, 1 ;  /* 0x3f80000074887421 */ /* 0x008fe40000010100 */
[----:B------:R-:W-:Y:S02]  /*57f0*/  FMUL.FTZ R37, R62, R119 ;  /* 0x000000773e257220 */ /* 0x000fe40000410000 */
[----:B------:R-:W-:-:S02]  /*5800*/  FMUL.FTZ R134, R61, R118 ;  /* 0x000000763d867220 */ /* 0x000fc40000410000 */
[----:B------:R-:W-:Y:S02]  /*5810*/  FMUL.FTZ R133, R60, R121 ;  /* 0x000000793c857220 */ /* 0x000fe40000410000 */
[----:B------:R-:W-:Y:S02]  /*5820*/  FMUL.FTZ R37, R110, R37 ;  /* 0x000000256e257220 */ /* 0x000fe40000410000 */
[----:B------:R-:W-:Y:S02]  /*5830*/  FMUL.FTZ R134, R117, R134 ;  /* 0x0000008675867220 */ /* 0x000fe40000410000 */
[----:B------:R-:W-:Y:S02]  /*5840*/  FFMA.FTZ R136, R85, R136, 1 ;  /* 0x3f80000055887423 */ /* 0x000fe40000010088 */
[----:B------:R-:W-:Y:S01]  /*5850*/  FMUL.FTZ R133, R116, R133 ;  /* 0x0000008574857220 */ /* 0x000fe20000410000 */
[----:B------:R-:W-:Y:S01]  /*5860*/  F2FP.BF16.PACK_AB R111, R124, R111 ;  /* 0x0000006f7c6f723e */ /* 0x000fe200000010ff */
[----:B------:R-:W-:Y:S01]  /*5870*/  FMUL.FTZ R37, R37, R122 ;  /* 0x0000007a25257220 */ /* 0x000fe20000410000 */
[----:B------:R-:W-:Y:S01]  /*5880*/  F2FP.BF16.PACK_AB R125, R126, R125 ;  /* 0x0000007d7e7d723e */ /* 0x000fe200000010ff */
[----:B------:R-:W-:-:S02]  /*5890*/  FMUL.FTZ R123, R134, R123 ;  /* 0x0000007b867b7220 */ /* 0x000fc40000410000 */
[----:B------:R-:W-:Y:S01]  /*58a0*/  FMUL.FTZ R136, R133, R136 ;  /* 0x0000008885887220 */ /* 0x000fe20000410000 */
[----:B------:R-:W-:Y:S02]  /*58b0*/  PRMT R36, R135, 0x7632, R36 ;  /* 0x0000763287247816 */ /* 0x000fe40000000024 */
[----:B------:R-:W-:Y:S02]  /*58c0*/  PRMT R122, R111, 0x7632, R122 ;  /* 0x000076326f7a7816 */ /* 0x000fe4000000007a */
[----:B------:R-:W-:Y:S02]  /*58d0*/  PRMT R124, R125, 0x7632, R124 ;  /* 0x000076327d7c7816 */ /* 0x000fe4000000007c */
[----:B------:R-:W-:Y:S02]  /*58e0*/  ISETP.NE.AND P1, PT, R177, RZ, PT ;  /* 0x000000ffb100720c */ /* 0x000fe40003f25270 */
[----:B------:R-:W-:Y:S02]  /*58f0*/  F2FP.BF16.PACK_AB R127, R128, R127 ;  /* 0x0000007f807f723e */ /* 0x000fe400000010ff */
[----:B------:R-:W-:-:S02]  /*5900*/  F2FP.BF16.PACK_AB R129, R130, R129 ;  /* 0x000000818281723e */ /* 0x000fc400000010ff */
[----:B------:R-:W-:Y:S02]  /*5910*/  F2FP.BF16.PACK_AB R131, R132, R131 ;  /* 0x000000838483723e */ /* 0x000fe400000010ff */
[----:B------:R-:W-:Y:S02]  /*5920*/  F2FP.BF16.PACK_AB R37, R37, R120 ;  /* 0x000000782525723e */ /* 0x000fe400000010ff */
[----:B------:R-:W-:Y:S01]  /*5930*/  F2FP.BF16.PACK_AB R123, R136, R123 ;  /* 0x0000007b887b723e */ /* 0x000fe200000010ff */
[----:B------:R0:W-:Y:S01]  /*5940*/  STS.U16 [R3+0x2], R36 ;  /* 0x0000022403007388 */ /* 0x0001e20000000400 */
[----:B------:R-:W-:Y:S02]  /*5950*/  PRMT R126, R129, 0x7632, R126 ;  /* 0x00007632817e7816 */ /* 0x000fe4000000007e */
        /* <DEDUP_REMOVED lines=41> */
[----:B-1----:R-:W-:-:S04]  /*5bf0*/  IMAD.WIDE.U32 R36, R249, c[0x0][0x2e8], RZ ;  /* 0x0000ba00f9247a25 */ /* 0x002fc800078e00ff */
[----:B------:R-:W-:-:S05]  /*5c00*/  IMAD R157, R249, c[0x0][0x2ec], R120 ;  /* 0x0000bb00f99d7a24 */ /* 0x000fca00078e0278 */
[----:B------:R-:W-:Y:S01]  /*5c10*/  IADD3 R37, R37, R157, RZ ;  /* 0x0000009d25257210 */ /* 0x000fe20007ffe0ff */
[----:B------:R-:W-:-:S04]  /*5c20*/  IMAD R159, R243, c[0x0][0x2f0], RZ ;  /* 0x0000bc00f39f7a24 */ /* 0x000fc800078e02ff */
[----:B------:R-:W-:Y:S01]  /*5c30*/  IMAD.WIDE.U32 R36, R242, c[0x0][0x2f0], R36 ;  /* 0x0000bc00f2247a25 */ /* 0x000fe200078e0024 */
[----:B------:R-:W-:-:S03]  /*5c40*/  LEA R155, P0, R0, c[0x0][0x338], 0x1 ;  /* 0x0000ce00009b7a11 */ /* 0x000fc600078008ff */
        /* <DEDUP_REMOVED lines=27> */
.L_x_260:
[----:B------:R-:W-:Y:S05]  /*5e00*/  BSYNC B0 ;  /* 0x0000000000007941 */ /* 0x000fea0003800000 */
.L_x_259:
        /* <DEDUP_REMOVED lines=8> */
[----:B------:R1:W-:Y:S01]  /*5e90*/  @!P2 STG.E.U16 [R36.64+-0xf00], R129 ;  /* 0xfff100812400a986 */ /* 0x0003e2000c101506 */
[----:B------:R-:W-:Y:S01]  /*5ea0*/  ISETP.GE.AND P6, PT, R50, R153, PT ;  /* 0x000000993200720c */ /* 0x000fe20003fc6270 */
[----:B------:R-:W-:Y:S01]  /*5eb0*/  FMUL.FTZ R76, R76, R93 ;  /* 0x0000005d4c4c7220 */ /* 0x000fe20000410000 */
[----:B------:R-:W-:Y:S01]  /*5ec0*/  ISETP.GE.AND P2, PT, R51, R153, PT ;  /* 0x000000993300720c */ /* 0x000fe20003f46270 */
[----:B------:R-:W-:-:S02]  /*5ed0*/  FMUL.FTZ R77, R77, R96 ;  /* 0x000000604d4d7220 */ /* 0x000fc40000410000 */
[----:B------:R1:W-:Y:S01]  /*5ee0*/  @!P3 STG.E.U16 [R36.64+-0xe80], R133 ;  /* 0xfff180852400b986 */ /* 0x0003e2000c101506 */
[----:B------:R-:W-:Y:S01]  /*5ef0*/  ISETP.GE.AND P3, PT, R42, R153, PT ;  /* 0x000000992a00720c */ /* 0x000fe20003f66270 */
[----:B------:R-:W-:Y:S02]  /*5f00*/  FMUL.FTZ R78, R78, R99 ;  /* 0x000000634e4e7220 */ /* 0x000fe40000410000 */
[----:B------:R1:W-:Y:S01]  /*5f10*/  @!P0 STG.E.U16 [R36.64+-0xec0], R131 ;  /* 0xfff1408324008986 */ /* 0x0003e2000c101506 */
[-C--:B------:R-:W-:Y:S01]  /*5f20*/  ISETP.GE.AND P0, PT, R52, R153.reuse, PT ;  /* 0x000000993400720c */ /* 0x080fe20003f06270 */
[----:B------:R-:W-:Y:S02]  /*5f30*/  FMUL.FTZ R79, R79, R102 ;  /* 0x000000664f4f7220 */ /* 0x000fe40000410000 */
[----:B------:R1:W-:Y:S01]  /*5f40*/  @!P4 STG.E.U16 [R36.64+-0xe40], R135 ;  /* 0xfff1c0872400c986 */ /* 0x0003e2000c101506 */
[----:B------:R-:W-:Y:S01]  /*5f50*/  ISETP.GE.AND P4, PT, R56, R153, PT ;  /* 0x000000993800720c */ /* 0x000fe20003f86270 */
[----:B------:R-:W-:-:S02]  /*5f60*/  FMUL.FTZ R105, R80, R105 ;  /* 0x0000006950697220 */ /* 0x000fc40000410000 */
[----:B------:R1:W-:Y:S01]  /*5f70*/  @!P5 STG.E.U16 [R36.64+-0xe00], R137 ;  /* 0xfff200892400d986 */ /* 0x0003e2000c101506 */
[-C--:B------:R-:W-:Y:S01]  /*5f80*/  ISETP.GE.AND P5, PT, R53, R153.reuse, PT ;  /* 0x000000993500720c */ /* 0x080fe20003fa6270 */
[----:B------:R-:W-:Y:S02]  /*5f90*/  FMUL.FTZ R81, R81, R104 ;  /* 0x0000006851517220 */ /* 0x000fe40000410000 */
[----:B------:R1:W-:Y:S01]  /*5fa0*/  @!P6 STG.E.U16 [R36.64+-0xdc0], R139 ;  /* 0xfff2408b2400e986 */ /* 0x0003e2000c101506 */
[----:B------:R-:W-:Y:S01]  /*5fb0*/  ISETP.GE.AND P6, PT, R54, R153, PT ;  /* 0x000000993600720c */ /* 0x000fe20003fc6270 */
[----:B------:R-:W-:Y:S02]  /*5fc0*/  FMUL.FTZ R82, R82, R109 ;  /* 0x0000006d52527220 */ /* 0x000fe40000410000 */
[----:B------:R1:W-:Y:S01]  /*5fd0*/  @!P2 STG.E.U16 [R36.64+-0xd80], R141 ;  /* 0xfff2808d2400a986 */ /* 0x0003e2000c101506 */
[----:B------:R-:W-:Y:S01]  /*5fe0*/  ISETP.GE.AND P2, PT, R55, R153, PT ;  /* 0x000000993700720c */ /* 0x000fe20003f46270 */
[----:B------:R-:W-:-:S02]  /*5ff0*/  FMUL.FTZ R83, R83, R110 ;  /* 0x0000006e53537220 */ /* 0x000fc40000410000 */
[----:B------:R1:W-:Y:S01]  /*6000*/  @!P0 STG.E.U16 [R36.64+-0xd40], R143 ;  /* 0xfff2c08f24008986 */ /* 0x0003e2000c101506 */
[----:B------:R-:W-:Y:S01]  /*6010*/  ISETP.NE.U32.AND P0, PT, RZ, c[0x0][0x270], PT ;  /* 0x00009c00ff007a0c */ /* 0x000fe20003f05070 */
[----:B------:R-:W-:Y:S02]  /*6020*/  FMUL.FTZ R84, R84, R117 ;  /* 0x0000007554547220 */ /* 0x000fe40000410000 */
[----:B------:R1:W-:Y:S01]  /*6030*/  @!P5 STG.E.U16 [R36.64+-0xd00], R145 ;  /* 0xfff300912400d986 */ /* 0x0003e2000c101506 */
[----:B------:R-:W-:Y:S01]  /*6040*/  ISETP.NE.AND.EX P0, PT, RZ, c[0x0][0x274], PT, P0 ;  /* 0x00009d00ff007a0c */ /* 0x000fe20003f05300 */
[----:B------:R-:W-:Y:S02]  /*6050*/  FMUL.FTZ R85, R85, R116 ;  /* 0x0000007455557220 */ /* 0x000fe40000410000 */
[----:B------:R1:W-:Y:S01]  /*6060*/  @!P6 STG.E.U16 [R36.64+-0xcc0], R147 ;  /* 0xfff340932400e986 */ /* 0x0003e2000c101506 */
[----:B------:R-:W-:Y:S02]  /*6070*/  FMUL.FTZ R92, R92, R88 ;  /* 0x000000585c5c7220 */ /* 0x000fe40000410000 */
[----:B------:R-:W-:Y:S01]  /*6080*/  FMUL.FTZ R91, R91, R95 ;  /* 0x0000005f5b5b7220 */ /* 0x000fe20000410000 */
[----:B------:R1:W-:Y:S01]  /*6090*/  @!P2 STG.E.U16 [R36.64+-0xc80], R149 ;  /* 0xfff380952400a986 */ /* 0x0003e2000c101506 */
[----:B------:R-:W-:-:S02]  /*60a0*/  FMUL.FTZ R94, R94, R97 ;  /* 0x000000615e5e7220 */ /* 0x000fc40000410000 */
[----:B------:R-:W-:Y:S01]  /*60b0*/  FMUL.FTZ R101, R101, R98 ;  /* 0x0000006265657220 */ /* 0x000fe20000410000 */
[----:B------:R1:W-:Y:S01]  /*60c0*/  @!P3 STG.E.U16 [R36.64+-0xfc0], R123 ;  /* 0xfff0407b2400b986 */ /* 0x0003e2000c101506 */
[----:B------:R-:W-:Y:S02]  /*60d0*/  FMUL.FTZ R100, R100, R89 ;  /* 0x0000005964647220 */ /* 0x000fe40000410000 */
[----:B------:R-:W-:Y:S01]  /*60e0*/  FMUL.FTZ R103, R103, R90 ;  /* 0x0000005a67677220 */ /* 0x000fe20000410000 */
[----:B------:R1:W-:Y:S01]  /*60f0*/  @!P4 STG.E.U16 [R36.64+-0xc40], R151 ;  /* 0xfff3c0972400c986 */ /* 0x0003e2000c101506 */
        /* <DEDUP_REMOVED lines=9> */
[----:B------:R-:W-:Y:S01]  /*6190*/  FMUL.FTZ R60, R60, R85 ;  /* 0x000000553c3c7220 */ /* 0x000fe20000410000 */
[----:B------:R-:W-:Y:S05]  /*61a0*/  @!P0 BRA `(.L_x_261) ;  /* 0x000007f000008947 */ /* 0x000fea0003800000 */
[----:B-1----:R-:W-:Y:S01]  /*61b0*/  BAR.SYNC.DEFER_BLOCKING 0x0 ;  /* 0x0000000000007b1d */ /* 0x002fe20000010000 */
[----:B------:R-:W-:Y:S02]  /*61c0*/  FMUL.FTZ R73, R88, R73 ;  /* 0x0000004958497220 */ /* 0x000fe40000410000 */
[----:B------:R-:W-:Y:S02]  /*61d0*/  FMUL.FTZ R74, R95, R74 ;  /* 0x0000004a5f4a7220 */ /* 0x000fe40000410000 */
        /* <DEDUP_REMOVED lines=10> */
[----:B------:R-:W-:Y:S01]  /*6280*/  F2FP.BF16.PACK_AB R71, R72, R71 ;  /* 0x000000474847723e */ /* 0x000fe200000010ff */
[----:B------:R-:W-:Y:S01]  /*6290*/  FMUL.FTZ R69, R78, R69 ;  /* 0x000000454e457220 */ /* 0x000fe20000410000 */
[----:B------:R-:W-:Y:S01]  /*62a0*/  PRMT R39, R70, 0x7632, R39 ;  /* 0x0000763246277816 */ /* 0x000fe20000000027 */
[----:B------:R-:W-:Y:S01]  /*62b0*/  FMUL.FTZ R36, R79, R113 ;  /* 0x000000714f247220 */ /* 0x000fe20000410000 */
[----:B0-----:R-:W-:Y:S01]  /*62c0*/  PRMT R40, R71, 0x7632, R40 ;  /* 0x0000763247287816 */ /* 0x001fe20000000028 */
[----:B------:R-:W-:Y:S01]  /*62d0*/  FMUL.FTZ R105, R105, R112 ;  /* 0x0000007069697220 */ /* 0x000fe20000410000 */
[----:B------:R-:W-:Y:S01]  /*62e0*/  F2FP.BF16.PACK_AB R67, R68, R67 ;  /* 0x000000434443723e */ /* 0x000fe200000010ff */
        /* <DEDUP_REMOVED lines=9> */
[----:B------:R-:W-:Y:S01]  /*6380*/  F2FP.BF16.PACK_AB R82, R83, R82 ;  /* 0x000000525352723e */ /* 0x000fe200000010ff */
[----:B------:R-:W-:Y:S01]  /*6390*/  IMAD R109, R243, c[0x0][0x218], RZ ;  /* 0x00008600f36d7a24 */ /* 0x000fe200078e02ff */
[----:B------:R2:W-:Y:S01]  /*63a0*/  STS.U16 [R3+0xa], R40 ;  /* 0x00000a2803007388 */ /* 0x0005e20000000400 */
[----:B------:R-:W-:-:S02]  /*63b0*/  PRMT R41, R36, 0x7632, R41 ;  /* 0x0000763224297816 */ /* 0x000fc40000000029 */
[----:B------:R-:W-:Y:S01]  /*63c0*/  F2FP.BF16.PACK_AB R84, R85, R84 ;  /* 0x000000545554723e */ /* 0x000fe200000010ff */
[----:B------:R-:W-:Y:S01]  /*63d0*/  STS.U16 [R3], R73 ;  /* 0x0000004903007388 */ /* 0x000fe20000000400 */
[----:B0-----:R-:W-:Y:S01]  /*63e0*/  PRMT R37, R67, 0x7632, R37 ;  /* 0x0000763243257816 */ /* 0x001fe20000000025 */
[----:B------:R-:W-:Y:S01]  /*63f0*/  IMAD R109, R242, c[0x0][0x21c], R109 ;  /* 0x00008700f26d7a24 */ /* 0x000fe200078e026d */
[----:B-1----:R-:W-:Y:S01]  /*6400*/  PRMT R39, R38, 0x7632, R39 ;  /* 0x0000763226277816 */ /* 0x002fe20000000027 */
[----:B------:R-:W-:Y:S01]  /*6410*/  STS.U16 [R3+0x4], R70 ;  /* 0x0000044603007388 */ /* 0x000fe20000000400 */
[----:B------:R-:W-:Y:S02]  /*6420*/  PRMT R68, R84, 0x7632, R68 ;  /* 0x0000763254447816 */ /* 0x000fe40000000044 */
[----:B--2---:R-:W-:Y:S01]  /*6430*/  PRMT R40, R82, 0x7632, R40 ;  /* 0x0000763252287816 */ /* 0x004fe20000000028 */
[----:B------:R-:W-:Y:S04]  /*6440*/  STS.U16 [R3+0x8], R71 ;  /* 0x0000084703007388 */ /* 0x000fe80000000400 */
[----:B------:R-:W-:Y:S04]  /*6450*/  STS.U16 [R3+0xc], R67 ;  /* 0x00000c4303007388 */ /* 0x000fe80000000400 */
[----:B------:R-:W-:Y:S04]  /*6460*/  STS.U16 [R3+0xe], R37 ;  /* 0x00000e2503007388 */ /* 0x000fe80000000400 */
[----:B------:R0:W-:Y:S04]  /*6470*/  STS.U16 [R3+0x10], R36 ;  /* 0x0000102403007388 */ /* 0x0001e80000000400 */
[----:B------:R-:W-:Y:S04]  /*6480*/  STS.U16 [R3+0x12], R41 ;  /* 0x0000122903007388 */ /* 0x000fe80000000400 */
[----:B------:R1:W-:Y:S01]  /*6490*/  STS.U16 [R3+0x14], R38 ;  /* 0x0000142603007388 */ /* 0x0003e20000000400 */
[----:B0-----:R-:W-:-:S03]  /*64a0*/  IMAD.WIDE.U32 R36, R249, c[0x0][0x210], RZ ;  /* 0x00008400f9247a25 */ /* 0x001fc600078e00ff */
[----:B------:R0:W-:Y:S04]  /*64b0*/  STS.U16 [R3+0x16], R39 ;  /* 0x0000162703007388 */ /* 0x0001e80000000400 */
[----:B------:R-:W-:Y:S01]  /*64c0*/  STS.U16 [R3+0x18], R82 ;  /* 0x0000185203007388 */ /* 0x000fe20000000400 */
[----:B-1----:R-:W-:-:S03]  /*64d0*/  IMAD R38, R250, c[0x0][0x210], RZ ;  /* 0x00008400fa267a24 */ /* 0x002fc600078e02ff */
[----:B------:R1:W-:Y:S01]  /*64e0*/  STS.U16 [R3+0x1a], R40 ;  /* 0x00001a2803007388 */ /* 0x0003e20000000400 */
[----:B------:R-:W-:Y:S01]  /*64f0*/  IMAD R41, R249, c[0x0][0x214], R38 ;  /* 0x00008500f9297a24 */ /* 0x000fe200078e0226 */
[----:B0-----:R-:W-:Y:S02]  /*6500*/  LEA R39, P0, R0, c[0x0][0x270], 0x1 ;  /* 0x00009c0000277a11 */ /* 0x001fe400078008ff */
[----:B------:R-:W-:Y:S02]  /*6510*/  STS.U16 [R3+0x1c], R84 ;  /* 0x00001c5403007388 */ /* 0x000fe40000000400 */
[----:B------:R-:W-:Y:S02]  /*6520*/  IADD3 R37, R37, R41, RZ ;  /* 0x0000002925257210 */ /* 0x000fe40007ffe0ff */
[----:B------:R-:W-:Y:S01]  /*6530*/  STS.U16 [R3+0x1e], R68 ;  /* 0x00001e4403007388 */ /* 0x000fe20000000400 */
[----:B------:R-:W-:-:S06]  /*6540*/  NOP ;  /* 0x0000000000007918 */ /* 0x000fcc0000000000 */
[----:B------:R-:W-:Y:S01]  /*6550*/  LDS.U16 R67, [R229] ;  /* 0x00000000e5437984 */ /* 0x000fe20000000400 */
[----:B------:R-:W-:Y:S01]  /*6560*/  IMAD.WIDE.U32 R36, R242, c[0x0][0x218], R36 ;  /* 0x00008600f2247a25 */ /* 0x000fe200078e0024 */
[----:B-1----:R-:W-:Y:S02]  /*6570*/  LEA.HI.X R40, R0, c[0x0][0x274], R246, 0x1, P0 ;  /* 0x00009d0000287a11 */ /* 0x002fe400000f0cf6 */
[----:B------:R-:W-:Y:S02]  /*6580*/  LDS.U16 R69, [R228+0x40] ;  /* 0x00004000e4457984 */ /* 0x000fe40000000400 */
[----:B------:R-:W-:Y:S02]  /*6590*/  IADD3 R38, P2, R237, R36, RZ ;  /* 0x00000024ed267210 */ /* 0x000fe40007f5e0ff */
[----:B------:R-:W-:Y:S02]  /*65a0*/  LDS.U16 R71, [R227+0x80] ;  /* 0x00008000e3477984 */ /* 0x000fe40000000400 */
[----:B------:R-:W-:-:S02]  /*65b0*/  IADD3.X R37, R241, R109, R37, P2, !PT ;  /* 0x0000006df1257210 */ /* 0x000fc400017fe425 */
        /* <DEDUP_REMOVED lines=21> */
[-C--:B------:R-:W-:Y:S02]  /*6710*/  ISETP.GE.AND P5, PT, R44, R107.reuse, PT ;  /* 0x0000006b2c00720c */ /* 0x080fe40003fa6270 */
[-C--:B------:R-:W-:Y:S02]  /*6720*/  ISETP.GE.AND P6, PT, R45, R107.reuse, PT ;  /* 0x0000006b2d00720c */ /* 0x080fe40003fc6270 */
        /* <DEDUP_REMOVED lines=13> */
.L_x_263:
[----:B------:R-:W-:Y:S05]  /*6800*/  BSYNC B0 ;  /* 0x0000000000007941 */ /* 0x000fea0003800000 */
.L_x_262:
        /* <DEDUP_REMOVED lines=25> */
.L_x_261:
[----:B-1----:R-:W-:Y:S01]  /*69a0*/  PRMT R36, RZ, 0x5410, R4 ;  /* 0x00005410ff247816 */ /* 0x002fe20000000004 */
[----:B------:R-:W-:Y:S01]  /*69b0*/  BAR.SYNC.DEFER_BLOCKING 0x0 ;  /* 0x0000000000007b1d */ /* 0x000fe20000010000 */
[----:B------:R-:W-:Y:S01]  /*69c0*/  PRMT R37, RZ, 0x5410, R5 ;  /* 0x00005410ff257816 */ /* 0x000fe20000000005 */
[C---:B------:R-:W-:Y:S01]  /*69d0*/  FMUL.FTZ R172, R92.reuse, UR4 ;  /* 0x000000045cac7c20 */ /* 0x040fe20008410000 */
[----:B------:R-:W-:Y:S01]  /*69e0*/  MOV R38, c[0x0][0x16c] ;  /* 0x00005b0000267a02 */ /* 0x000fe20000000f00 */
[----:B------:R-:W-:Y:S01]  /*69f0*/  FFMA.FTZ R36, R92, R36, R245 ;  /* 0x000000245c247223 */ /* 0x000fe200000100f5 */
[----:B------:R-:W-:Y:S01]  /*6a00*/  PRMT R245, RZ, 0x5410, R19 ;  /* 0x00005410fff57816 */ /* 0x000fe20000000013 */
[C---:B------:R-:W-:Y:S01]  /*6a10*/  FMUL.FTZ R171, R91.reuse, UR4 ;  /* 0x000000045bab7c20 */ /* 0x040fe20008410000 */
[----:B------:R-:W-:Y:S01]  /*6a20*/  ISETP.GE.AND P0, PT, R38, 0x1, PT ;  /* 0x000000012600780c */ /* 0x000fe20003f06270 */
[----:B------:R-:W-:Y:S01]  /*6a30*/  FFMA.FTZ R37, R91, R37, R36 ;  /* 0x000000255b257223 */ /* 0x000fe20000010024 */
[----:B------:R-:W-:Y:S01]  /*6a40*/  PRMT R36, RZ, 0x5410, R6 ;  /* 0x00005410ff247816 */ /* 0x000fe20000000006 */
[C---:B------:R-:W-:Y:S01]  /*6a50*/  FMUL.FTZ R170, R94.reuse, UR4 ;  /* 0x000000045eaa7c20 */ /* 0x040fe20008410000 */
[----:B------:R-:W-:Y:S01]  /*6a60*/  CS2R R38, SRZ ;  /* 0x0000000000267805 */ /* 0x000fe2000001ff00 */
[----:B------:R-:W-:Y:S01]  /*6a70*/  FMUL.FTZ R169, R101, UR4 ;  /* 0x0000000465a97c20 */ /* 0x000fe20008410000 */
[----:B0-----:R-:W-:Y:S01]  /*6a80*/  CS2R R40, SRZ ;  /* 0x0000000000287805 */ /* 0x001fe2000001ff00 */
        /* <DEDUP_REMOVED lines=16> */
[----:B------:R-:W-:-:S02]  /*6b90*/  FMUL.FTZ R163, R66, UR4 ;  /* 0x0000000442a37c20 */ /* 0x000fc40008410000 */
[----:B------:R-:W-:Y:S01]  /*6ba0*/  FFMA.FTZ R37, R103, R37, R36 ;  /* 0x0000002567257223 */ /* 0x000fe20000010024 */
[----:B------:R-:W-:Y:S01]  /*6bb0*/  PRMT R36, RZ, 0x5410, R10 ;  /* 0x00005410ff247816 */ /* 0x000fe2000000000a */
[----:B------:R-:W-:Y:S02]  /*6bc0*/  FMUL.FTZ R162, R65, UR4 ;  /* 0x0000000441a27c20 */ /* 0x000fe40008410000 */
[----:B------:R-:W-:Y:S02]  /*6bd0*/  FMUL.FTZ R161, R64, UR4 ;  /* 0x0000000440a17c20 */ /* 0x000fe40008410000 */
[----:B------:R-:W-:Y:S01]  /*6be0*/  FFMA.FTZ R36, R58, R36, R37 ;  /* 0x000000243a247223 */ /* 0x000fe20000010025 */
[----:B------:R-:W-:Y:S01]  /*6bf0*/  PRMT R37, RZ, 0x5410, R11 ;  /* 0x00005410ff257816 */ /* 0x000fe2000000000b */
[----:B------:R-:W-:Y:S02]  /*6c00*/  FMUL.FTZ R160, R63, UR4 ;  /* 0x000000043fa07c20 */ /* 0x000fe40008410000 */
[----:B------:R-:W-:-:S02]  /*6c10*/  FMUL.FTZ R159, R62, UR4 ;  /* 0x000000043e9f7c20 */ /* 0x000fc40008410000 */
[----:B------:R-:W-:Y:S01]  /*6c20*/  FFMA.FTZ R37, R59, R37, R36 ;  /* 0x000000253b257223 */ /* 0x000fe20000010024 */
[----:B------:R-:W-:Y:S01]  /*6c30*/  PRMT R36, RZ, 0x5410, R12 ;  /* 0x00005410ff247816 */ /* 0x000fe2000000000c */
[----:B------:R-:W-:Y:S02]  /*6c40*/  FMUL.FTZ R158, R61, UR4 ;  /* 0x000000043d9e7c20 */ /* 0x000fe40008410000 */
[----:B------:R-:W-:Y:S02]  /*6c50*/  FMUL.FTZ R157, R60, UR4 ;  /* 0x000000043c9d7c20 */ /* 0x000fe40008410000 */
[----:B------:R-:W-:Y:S01]  /*6c60*/  FFMA.FTZ R37, R80, R36, R37 ;  /* 0x0000002450257223 */ /* 0x000fe20000010025 */
[----:B------:R-:W-:-:S05]  /*6c70*/  PRMT R36, RZ, 0x5410, R13 ;  /* 0x00005410ff247816 */ /* 0x000fca000000000d */
        /* <DEDUP_REMOVED lines=10> */
[----:B------:R-:W-:-:S04]  /*6d20*/  FFMA.FTZ R37, R61, R37, R36 ;  /* 0x000000253d257223 */ /* 0x000fc80000010024 */
[----:B------:R-:W-:Y:S02]  /*6d30*/  FFMA.FTZ R245, R60, R245, R37 ;  /* 0x000000f53cf57223 */ /* 0x000fe40000010025 */
[----:B------:R-:W-:Y:S01]  /*6d40*/  CS2R R36, SRZ ;  /* 0x0000000000247805 */ /* 0x000fe2000001ff00 */
[----:B------:R-:W-:Y:S05]  /*6d50*/  @!P0 BRA `(.L_x_264) ;  /* 0x0000673000008947 */ /* 0x000fea0003800000 */
[----:B------:R-:W-:Y:S01]  /*6d60*/  IADD3 R178, R2, -0x1, RZ ;  /* 0xffffffff02b27810 */ /* 0x000fe20007ffe0ff */
[----:B------:R-:W-:Y:S01]  /*6d70*/  HFMA2.MMA R90, -RZ, RZ, 0, 0 ;  /* 0x00000000ff5a7435 */ /* 0x000fe200000001ff */
[----:B------:R-:W-:Y:S01]  /*6d80*/  FADD.FTZ R52, R92, R92 ;  /* 0x0000005c5c347221 */ /* 0x000fe20000010000 */
[----:B------:R-:W-:Y:S01]  /*6d90*/  CS2R R38, SRZ ;  /* 0x0000000000267805 */ /* 0x000fe2000001ff00 */
[----:B------:R-:W-:Y:S01]  /*6da0*/  LEA.HI R36, R178, R178, RZ, 0x1 ;  /* 0x000000b2b2247211 */ /* 0x000fe200078f08ff */
[----:B------:R-:W-:Y:S01]  /*6db0*/  FADD.FTZ R53, R91, R91 ;  /* 0x0000005b5b357221 */ /* 0x000fe20000010000 */
[----:B------:R-:W-:Y:S01]  /*6dc0*/  CS2R R40, SRZ ;  /* 0x0000000000287805 */ /* 0x000fe2000001ff00 */
[----:B------:R-:W-:Y:S01]  /*6dd0*/  FADD.FTZ R54, R94, R94 ;  /* 0x0000005e5e367221 */ /* 0x000fe20000010000 */
[----:B------:R-:W-:Y:S01]  /*6de0*/  LOP3.LUT R37, R36, 0xfffffe, RZ, 0xc0, !PT ;  /* 0x00fffffe24257812 */ /* 0x000fe200078ec0ff */
[----:B------:R-:W-:Y:S01]  /*6df0*/  FADD.FTZ R55, R101, R101 ;  /* 0x0000006565377221 */ /* 0x000fe20000010000 */
[----:B------:R-:W-:Y:S01]  /*6e00*/  CS2R R42, SRZ ;  /* 0x00000000002a7805 */ /* 0x000fe2000001ff00 */
[----:B------:R-:W-:Y:S01]  /*6e10*/  FADD.FTZ R56, R100, R100 ;  /* 0x0000006464387221 */ /* 0x000fe20000010000 */
[----:B------:R-:W-:Y:S01]  /*6e20*/  IADD3 R178, R178, -R37, RZ ;  /* 0x80000025b2b27210 */ /* 0x000fe20007ffe0ff */
[----:B------:R-:W-:Y:S01]  /*6e30*/  FADD.FTZ R57, R103, R103 ;  /* 0x0000006767397221 */ /* 0x000fe20000010000 */
[----:B------:R-:W-:Y:S01]  /*6e40*/  CS2R R36, SRZ ;  /* 0x0000000000247805 */ /* 0x000fe2000001ff00 */
        /* <DEDUP_REMOVED lines=8> */
[----:B------:R-:W-:-:S02]  /*6ed0*/  FADD.FTZ R82, R65, R65 ;  /* 0x0000004141527221 */ /* 0x000fc40000010000 */
[----:B------:R-:W-:Y:S02]  /*6ee0*/  FADD.FTZ R83, R64, R64 ;  /* 0x0000004040537221 */ /* 0x000fe40000010000 */
[----:B------:R-:W-:Y:S02]  /*6ef0*/  FADD.FTZ R84, R63, R63 ;  /* 0x0000003f3f547221 */ /* 0x000fe40000010000 */
[----:B------:R-:W-:Y:S02]  /*6f00*/  FADD.FTZ R85, R62, R62 ;  /* 0x0000003e3e557221 */ /* 0x000fe40000010000 */
[----:B------:R-:W-:Y:S02]  /*6f10*/  FADD.FTZ R88, R61, R61 ;  /* 0x0000003d3d587221 */ /* 0x000fe40000010000 */
[----:B------:R-:W-:Y:S02]  /*6f20*/  FADD.FTZ R89, R60, R60 ;  /* 0x0000003c3c597221 */ /* 0x000fe40000010000 */
.L_x_301:
        /* <DEDUP_REMOVED lines=51> */
[C---:B------:R-:W-:Y:S02]  /*7260*/  IMAD R73, R242.reuse, c[0x0][0x19c], R61 ;  /* 0x00006700f2497a24 */ /* 0x040fe400078e023d */
[----:B------:R-:W-:Y:S01]  /*7270*/  IMAD.WIDE.U32 R60, R242, c[0x0][0x1b8], RZ ;  /* 0x00006e00f23c7a25 */ /* 0x000fe200078e00ff */
[----:B------:R-:W-:Y:S04]  /*7280*/  MUFU.COS R114, R62 ;  /* 0x0000003e00727308 */ /* 0x000fe80000000000 */
[----:B------:R-:W-:-:S04]  /*7290*/  IADD3 R61, R61, R75, RZ ;  /* 0x0000004b3d3d7210 */ /* 0x000fc80007ffe0ff */
[----:B------:R-:W-:Y:S01]  /*72a0*/  MUFU.SIN R111, R63 ;  /* 0x0000003f006f7308 */ /* 0x000fe20000000400 */
[----:B------:R-:W-:-:S07]  /*72b0*/  IMAD.WIDE.U32 R60, R90, c[0x0][0x1c0], R60 ;  /* 0x000070005a3c7a25 */ /* 0x000fce00078e003c */
[----:B------:R0:W-:Y:S08]  /*72c0*/  MUFU.COS R112, R63 ;  /* 0x0000003f00707308 */ /* 0x0001f00000000000 */
[----:B------:R-:W-:Y:S01]  /*72d0*/  MUFU.SIN R109, R65 ;  /* 0x00000041006d7308 */ /* 0x000fe20000000400 */
[----:B0-----:R-:W-:-:S05]  /*72e0*/  IMAD.WIDE.U32 R62, R242, c[0x0][0x198], RZ ;  /* 0x00006600f23e7a25 */ /* 0x001fca00078e00ff */
[----:B------:R-:W-:Y:S02]  /*72f0*/  IADD3 R63, R63, R73, RZ ;  /* 0x000000493f3f7210 */ /* 0x000fe40007ffe0ff */
[----:B------:R0:W-:Y:S03]  /*7300*/  MUFU.COS R110, R65 ;  /* 0x00000041006e7308 */ /* 0x0001e60000000000 */
[----:B------:R-:W-:-:S05]  /*7310*/  IMAD.WIDE.U32 R62, R90, c[0x0][0x1a0], R62 ;  /* 0x000068005a3e7a25 */ /* 0x000fca00078e003e */
[----:B------:R-:W-:Y:S01]  /*7320*/  MUFU.SIN R107, R67 ;  /* 0x00000043006b7308 */ /* 0x000fe20000000400 */
[----:B0-----:R-:W-:Y:S01]  /*7330*/  FMUL.FTZ R65, R30, UR15 ;  /* 0x0000000f1e417c20 */ /* 0x001fe20008410000 */
[----:B------:R-:W-:-:S03]  /*7340*/  LEA R64, P0, R62, c[0x0][0x228], 0x3 ;  /* 0x00008a003e407a11 */ /* 0x000fc600078018ff */
        /* <DEDUP_REMOVED lines=30> */
[----:B------:R-:W-:Y:S01]  /*7530*/  @!P0 IADD3 R69, R2, -0x2, RZ ;  /* 0xfffffffe02458810 */ /* 0x000fe20007ffe0ff */
[----:B------:R-:W-:Y:S02]  /*7540*/  FMUL.FTZ R61, R32, UR15 ;  /* 0x0000000f203d7c20 */ /* 0x000fe40008410000 */
[----:B-1----:R-:W-:Y:S02]  /*7550*/  FMUL.FTZ R73, R33, UR15 ;  /* 0x0000000f21497c20 */ /* 0x002fe40008410000 */
[----:B------:R-:W-:Y:S01]  /*7560*/  @!P0 IMAD R69, R69, c[0x0][0x16c], R90 ;  /* 0x00005b0045458a24 */ /* 0x000fe200078e025a */
[----:B------:R1:W-:Y:S01]  /*7570*/  MUFU.COS R102, R62 ;  /* 0x0000003e00667308 */ /* 0x0003e20000000000 */
[----:B------:R-:W-:Y:S01]  /*7580*/  FMUL.RZ R76, R61, 0.15915493667125701904 ;  /* 0x3e22f9833d4c7820 */ /* 0x000fe2000040c000 */
[----:B------:R-:W-:Y:S01]  /*7590*/  MOV R61, RZ ;  /* 0x000000ff003d7202 */ /* 0x000fe20000000f00 */
[----:B------:R-:W-:Y:S01]  /*75a0*/  @!P0 IMAD.WIDE R68, R69, 0x10, R174 ;  /* 0x0000001045448825 */ /* 0x000fe200078e02ae */
[----:B------:R-:W-:-:S03]  /*75b0*/  MOV R60, 0x3f800000 ;  /* 0x3f800000003c7802 */ /* 0x000fc60000000f00 */
[----:B------:R-:W-:Y:S01]  /*75c0*/  FMUL.RZ R78, R73, 0.15915493667125701904 ;  /* 0x3e22f983494e7820 */ /* 0x000fe2000040c000 */
[----:B-1----:R-:W-:Y:S01]  /*75d0*/  CS2R R62, SRZ ;  /* 0x00000000003e7805 */ /* 0x002fe2000001ff00 */
[----:B------:R-:W-:Y:S01]  /*75e0*/  BAR.SYNC.DEFER_BLOCKING 0x0 ;  /* 0x0000000000007b1d */ /* 0x000fe20000010000 */
[----:B------:R-:W-:-:S04]  /*75f0*/  FMUL.FTZ R73, R34, UR15 ;  /* 0x0000000f22497c20 */ /* 0x000fc80008410000 */
[----:B------:R-:W-:Y:S02]  /*7600*/  FMUL.RZ R79, R73, 0.15915493667125701904 ;  /* 0x3e22f983494f7820 */ /* 0x000fe4000040c000 */
[----:B------:R-:W-:-:S04]  /*7610*/  FMUL.FTZ R73, R35, UR15 ;  /* 0x0000000f23497c20 */ /* 0x000fc80008410000 */
[----:B------:R-:W-:Y:S02]  /*7620*/  FMUL.RZ R94, R73, 0.15915493667125701904 ;  /* 0x3e22f983495e7820 */ /* 0x000fe4000040c000 */
[C---:B------:R-:W-:Y:S01]  /*7630*/  FMUL.FTZ R73, R70.reuse, R23 ;  /* 0x0000001746497220 */ /* 0x040fe20000410000 */
[----:B------:R1:W5:Y:S02]  /*7640*/  @!P0 LDG.E.128 R60, [R68.64] ;  /* 0x00000006443c8981 */ /* 0x000364000c1e1d00 */
[C---:B-1----:R-:W-:Y:S02]  /*7650*/  FMUL.FTZ R68, R70.reuse, R21 ;  /* 0x0000001546447220 */ /* 0x042fe40000410000 */
[----:B------:R-:W-:-:S04]  /*7660*/  FMUL.FTZ R69, R70, R22 ;  /* 0x0000001646457220 */ /* 0x000fc80000410000 */
[----:B------:R-:W1:Y:S08]  /*7670*/  MUFU.EX2 R68, R68 ;  /* 0x0000004400447308 */ /* 0x000e700000000800 */
[----:B------:R-:W3:Y:S08]  /*7680*/  MUFU.EX2 R69, R69 ;  /* 0x0000004500457308 */ /* 0x000ef00000000800 */
[----:B------:R-:W4:Y:S01]  /*7690*/  MUFU.EX2 R73, R73 ;  /* 0x0000004900497308 */ /* 0x000f220000000800 */
[----:B0-----:R-:W-:-:S02]  /*76a0*/  FMUL.FTZ R75, R70, R24 ;  /* 0x00000018464b7220 */ /* 0x001fc40000410000 */
[C---:B-1----:R-:W-:Y:S01]  /*76b0*/  FMUL.FTZ R124, R68.reuse, R71 ;  /* 0x00000047447c7220 */ /* 0x042fe20000410000 */
[----:B------:R-:W-:Y:S01]  /*76c0*/  PRMT R71, RZ, 0x5410, R4 ;  /* 0x00005410ff477816 */ /* 0x000fe20000000004 */
[----:B------:R-:W-:-:S03]  /*76d0*/  FMUL.FTZ R121, R68, R121 ;  /* 0x0000007944797220 */ /* 0x000fc60000410000 */
[----:B------:R-:W-:Y:S01]  /*76e0*/  MUFU.SIN R99, R76 ;  /* 0x0000004c00637308 */ /* 0x000fe20000000400 */
[----:B---3--:R-:W-:Y:S01]  /*76f0*/  FMUL.FTZ R119, R69, R72 ;  /* 0x0000004845777220 */ /* 0x008fe20000410000 */
[----:B------:R-:W-:-:S06]  /*7700*/  PRMT R72, RZ, 0x5410, R5 ;  /* 0x00005410ff487816 */ /* 0x000fcc0000000005 */
[----:B------:R-:W-:Y:S01]  /*7710*/  MUFU.COS R100, R76 ;  /* 0x0000004c00647308 */ /* 0x000fe20000000000 */
[C---:B----4-:R-:W-:Y:S02]  /*7720*/  FMUL.FTZ R118, R73.reuse, R118 ;  /* 0x0000007649767220 */ /* 0x050fe40000410000 */
[----:B------:R-:W-:-:S05]  /*7730*/  FMUL.FTZ R117, R73, R74 ;  /* 0x0000004a49757220 */ /* 0x000fca0000410000 */
[----:B------:R0:W1:Y:S01]  /*7740*/  MUFU.EX2 R76, R75 ;  /* 0x0000004b004c7308 */ /* 0x0000620000000800 */
[----:B------:R-:W-:Y:S02]  /*7750*/  FMUL.FTZ R204, R71, R20 ;  /* 0x0000001447cc7220 */ /* 0x000fe40000410000 */
[----:B------:R-:W-:Y:S02]  /*7760*/  FMUL.FTZ R73, RZ, R121 ;  /* 0x00000079ff497220 */ /* 0x000fe40000410000 */
[----:B------:R-:W-:Y:S02]  /*7770*/  FMUL.FTZ R203, R72, R21 ;  /* 0x0000001548cb7220 */ /* 0x000fe40000410000 */
[C---:B------:R-:W-:Y:S02]  /*7780*/  FFMA.FTZ R72, R204.reuse, R124, -R73 ;  /* 0x0000007ccc487223 */ /* 0x040fe40000010849 */
[----:B0-----:R-:W-:Y:S02]  /*7790*/  FMUL.FTZ R75, R204, R121 ;  /* 0x00000079cc4b7220 */ /* 0x001fe40000410000 */
[----:B------:R-:W-:-:S02]  /*77a0*/  FADD.FTZ R73, R203, R72 ;  /* 0x00000048cb497221 */ /* 0x000fc40000010000 */
[----:B------:R-:W-:Y:S02]  /*77b0*/  FFMA.FTZ R75, RZ, R124, R75 ;  /* 0x0000007cff4b7223 */ /* 0x000fe4000001004b */
[----:B------:R-:W-:Y:S02]  /*77c0*/  FMUL.FTZ R120, R69, R120 ;  /* 0x0000007845787220 */ /* 0x000fe40000410000 */
[C---:B-1----:R-:W-:Y:S02]  /*77d0*/  FMUL.FTZ R116, R76.reuse, R77 ;  /* 0x0000004d4c747220 */ /* 0x042fe40000410000 */
[----:B------:R-:W-:Y:S02]  /*77e0*/  FMUL.FTZ R115, R76, R115 ;  /* 0x000000734c737220 */ /* 0x000fe40000410000 */
[----:B------:R-:W-:Y:S02]  /*77f0*/  FADD.FTZ R75, RZ, R75 ;  /* 0x0000004bff4b7221 */ /* 0x000fe40000010000 */
[----:B------:R-:W-:-:S02]  /*7800*/  FMUL.FTZ R76, R119, R73 ;  /* 0x00000049774c7220 */ /* 0x000fc40000410000 */
[-C--:B------:R-:W-:Y:S02]  /*7810*/  FMUL.FTZ R74, R119, R75.reuse ;  /* 0x0000004b774a7220 */ /* 0x080fe40000410000 */
[C---:B------:R-:W-:Y:S01]  /*7820*/  FFMA.FTZ R76, R120.reuse, R75, R76 ;  /* 0x0000004b784c7223 */ /* 0x040fe2000001004c */
[----:B------:R-:W-:Y:S01]  /*7830*/  PRMT R75, RZ, 0x5410, R6 ;  /* 0x00005410ff4b7816 */ /* 0x000fe20000000006 */
[----:B------:R-:W-:Y:S02]  /*7840*/  FFMA.FTZ R77, R120, R73, -R74 ;  /* 0x00000049784d7223 */ /* 0x000fe4000001084a */
[----:B------:R-:W-:Y:S02]  /*7850*/  FMUL.FTZ R68, R70, R27 ;  /* 0x0000001b46447220 */ /* 0x000fe40000410000 */
[----:B------:R-:W-:-:S04]  /*7860*/  FMUL.FTZ R202, R75, R22 ;  /* 0x000000164bca7220 */ /* 0x000fc80000410000 */
[----:B------:R-:W-:Y:S01]  /*7870*/  FADD.FTZ R77, R202, R77 ;  /* 0x0000004dca4d7221 */ /* 0x000fe20000010000 */
[----:B------:R-:W0:Y:S01]  /*7880*/  MUFU.EX2 R68, R68 ;  /* 0x0000004400447308 */ /* 0x000e220000000800 */
[----:B------:R-:W-:Y:S02]  /*7890*/  FADD.FTZ R76, RZ, R76 ;  /* 0x0000004cff4c7221 */ /* 0x000fe40000010000 */
[C---:B------:R-:W-:Y:S02]  /*78a0*/  FMUL.FTZ R75, R117.reuse, R77 ;  /* 0x0000004d754b7220 */ /* 0x040fe40000410000 */
[----:B------:R-:W-:Y:S02]  /*78b0*/  FMUL.FTZ R69, R70, R28 ;  /* 0x0000001c46457220 */ /* 0x000fe40000410000 */
[-C--:B------:R-:W-:Y:S02]  /*78c0*/  FMUL.FTZ R74, R117, R76.reuse ;  /* 0x0000004c754a7220 */ /* 0x080fe40000410000 */
[----:B------:R-:W-:Y:S01]  /*78d0*/  FFMA.FTZ R75, R118, R76, R75 ;  /* 0x0000004c764b7223 */ /* 0x000fe2000001004b */
[----:B------:R-:W-:Y:S01]  /*78e0*/  PRMT R76, RZ, 0x5410, R7 ;  /* 0x00005410ff4c7816 */ /* 0x000fe20000000007 */
[----:B------:R-:W-:Y:S01]  /*78f0*/  FMUL.FTZ R71, R70, R29 ;  /* 0x0000001d46477220 */ /* 0x000fe20000410000 */
[----:B------:R-:W1:Y:S01]  /*7900*/  MUFU.EX2 R69, R69 ;  /* 0x0000004500457308 */ /* 0x000e620000000800 */
[----:B------:R-:W-:-:S02]  /*7910*/  FFMA.FTZ R74, R118, R77, -R74 ;  /* 0x0000004d764a7223 */ /* 0x000fc4000001084a */
[----:B------:R-:W-:-:S05]  /*7920*/  FMUL.FTZ R201, R76, R23 ;  /* 0x000000174cc97220 */ /* 0x000fca0000410000 */
[----:B------:R-:W-:Y:S01]  /*7930*/  MUFU.SIN R97, R78 ;  /* 0x0000004e00617308 */ /* 0x000fe20000000400 */
[----:B------:R-:W-:Y:S02]  /*7940*/  FMUL.FTZ R73, R70, R31 ;  /* 0x0000001f46497220 */ /* 0x000fe40000410000 */
[----:B------:R-:W-:-:S05]  /*7950*/  FADD.FTZ R74, R201, R74 ;  /* 0x0000004ac94a7221 */ /* 0x000fca0000010000 */
[----:B------:R3:W-:Y:S01]  /*7960*/  MUFU.COS R98, R78 ;  /* 0x0000004e00627308 */ /* 0x0007e20000000000 */
[----:B------:R-:W-:Y:S02]  /*7970*/  FMUL.FTZ R72, R70, R30 ;  /* 0x0000001e46487220 */ /* 0x000fe40000410000 */
[----:B0-----:R-:W-:-:S05]  /*7980*/  FMUL.FTZ R110, R68, R110 ;  /* 0x0000006e446e7220 */ /* 0x001fca0000410000 */
[----:B------:R-:W0:Y:S01]  /*7990*/  MUFU.EX2 R71, R71 ;  /* 0x0000004700477308 */ /* 0x000e220000000800 */
[----:B---3--:R-:W-:Y:S02]  /*79a0*/  FMUL.FTZ R78, R70, R25 ;  /* 0x00000019464e7220 */ /* 0x008fe40000410000 */
[----:B------:R-:W-:Y:S02]  /*79b0*/  FMUL.FTZ R109, R68, R109 ;  /* 0x0000006d446d7220 */ /* 0x000fe40000410000 */
[----:B------:R-:W-:-:S03]  /*79c0*/  FMUL.FTZ R68, R70, R32 ;  /* 0x0000002046447220 */ /* 0x000fc60000410000 */
[----:B------:R-:W3:Y:S01]  /*79d0*/  MUFU.EX2 R78, R78 ;  /* 0x0000004e004e7308 */ /* 0x000ee20000000800 */
[----:B------:R-:W-:Y:S02]  /*79e0*/  FADD.FTZ R75, RZ, R75 ;  /* 0x0000004bff4b7221 */ /* 0x000fe40000010000 */
[C---:B------:R-:W-:Y:S02]  /*79f0*/  FMUL.FTZ R76, R115.reuse, R74 ;  /* 0x0000004a734c7220 */ /* 0x040fe40000410000 */
[----:B------:R-:W-:-:S03]  /*7a00*/  FMUL.FTZ R77, R115, R75 ;  /* 0x0000004b734d7220 */ /* 0x000fc60000410000 */
[----:B------:R-:W4:Y:S01]  /*7a10*/  MUFU.EX2 R73, R73 ;  /* 0x0000004900497308 */ /* 0x000f220000000800 */
[----:B------:R-:W-:Y:S01]  /*7a20*/  FFMA.FTZ R76, R116, R75, R76 ;  /* 0x0000004b744c7223 */ /* 0x000fe2000001004c */
[----:B------:R-:W-:Y:S01]  /*7a30*/  PRMT R75, RZ, 0x5410, R8 ;  /* 0x00005410ff4b7816 */ /* 0x000fe20000000008 */
[C---:B-1----:R-:W-:Y:S02]  /*7a40*/  FMUL.FTZ R108, R69.reuse, R108 ;  /* 0x0000006c456c7220 */ /* 0x042fe40000410000 */
[----:B------:R-:W-:-:S03]  /*7a50*/  FMUL.FTZ R107, R69, R107 ;  /* 0x0000006b456b7220 */ /* 0x000fc60000410000 */
[----:B------:R-:W-:Y:S01]  /*7a60*/  MUFU.SIN R93, R79 ;  /* 0x0000004f005d7308 */ /* 0x000fe20000000400 */
[----:B------:R-:W-:-:S07]  /*7a70*/  FMUL.FTZ R69, R70, R33 ;  /* 0x0000002146457220 */ /* 0x000fce0000410000 */
[----:B------:R1:W-:Y:S01]  /*7a80*/  MUFU.COS R96, R79 ;  /* 0x0000004f00607308 */ /* 0x0003e20000000000 */
[C---:B0-----:R-:W-:Y:S02]  /*7a90*/  FMUL.FTZ R106, R71.reuse, R106 ;  /* 0x0000006a476a7220 */ /* 0x041fe40000410000 */
[----:B------:R-:W-:-:S05]  /*7aa0*/  FMUL.FTZ R105, R71, R105 ;  /* 0x0000006947697220 */ /* 0x000fca0000410000 */
[----:B------:R-:W0:Y:S01]  /*7ab0*/  MUFU.EX2 R72, R72 ;  /* 0x0000004800487308 */ /* 0x000e220000000800 */
[C---:B-1----:R-:W-:Y:S02]  /*7ac0*/  FMUL.FTZ R79, R70.reuse, R26 ;  /* 0x0000001a464f7220 */ /* 0x042fe40000410000 */
[----:B------:R-:W-:-:S05]  /*7ad0*/  FMUL.FTZ R71, R70, R34 ;  /* 0x0000002246477220 */ /* 0x000fca0000410000 */
[----:B------:R-:W1:Y:S01]  /*7ae0*/  MUFU.EX2 R68, R68 ;  /* 0x0000004400447308 */ /* 0x000e620000000800 */
[----:B------:R-:W-:Y:S02]  /*7af0*/  FFMA.FTZ R77, R116, R74, -R77 ;  /* 0x0000004a744d7223 */ /* 0x000fe4000001084d */
[----:B------:R-:W-:Y:S02]  /*7b00*/  FMUL.FTZ R200, R75, R24 ;  /* 0x000000184bc87220 */ /* 0x000fe40000410000 */
[----:B------:R-:W-:-:S03]  /*7b10*/  FMUL.FTZ R70, R70, R35 ;  /* 0x0000002346467220 */ /* 0x000fc60000410000 */
[----:B------:R-:W0:Y:S01]  /*7b20*/  MUFU.EX2 R79, R79 ;  /* 0x0000004f004f7308 */ /* 0x000e220000000800 */
[----:B---3--:R-:W-:Y:S02]  /*7b30*/  FMUL.FTZ R113, R78, R113 ;  /* 0x000000714e717220 */ /* 0x008fe40000410000 */
[----:B------:R-:W-:-:S05]  /*7b40*/  FADD.FTZ R77, R200, R77 ;  /* 0x0000004dc84d7221 */ /* 0x000fca0000010000 */
[----:B------:R-:W3:Y:S01]  /*7b50*/  MUFU.EX2 R69, R69 ;  /* 0x0000004500457308 */ /* 0x000ee20000000800 */
[C---:B----4-:R-:W-:Y:S02]  /*7b60*/  FMUL.FTZ R102, R73.reuse, R102 ;  /* 0x0000006649667220 */ /* 0x050fe40000410000 */
[----:B------:R-:W-:Y:S02]  /*7b70*/  FMUL.FTZ R101, R73, R101 ;  /* 0x0000006549657220 */ /* 0x000fe40000410000 */
[----:B------:R-:W-:Y:S02]  /*7b80*/  FMUL.FTZ R114, R78, R114 ;  /* 0x000000724e727220 */ /* 0x000fe40000410000 */
[----:B------:R-:W-:Y:S01]  /*7b90*/  FADD.FTZ R76, RZ, R76 ;  /* 0x0000004cff4c7221 */ /* 0x000fe20000010000 */
[----:B------:R-:W-:Y:S01]  /*7ba0*/  MUFU.SIN R91, R94 ;  /* 0x0000005e005b7308 */ /* 0x000fe20000000400 */
[----:B------:R-:W-:Y:S02]  /*7bb0*/  FMUL.FTZ R73, R113, R77 ;  /* 0x0000004d71497220 */ /* 0x000fe40000410000 */
[----:B0-----:R-:W-:-:S02]  /*7bc0*/  FMUL.FTZ R104, R72, R104 ;  /* 0x0000006848687220 */ /* 0x001fc40000410000 */
[----:B------:R-:W-:-:S03]  /*7bd0*/  FMUL.FTZ R103, R72, R103 ;  /* 0x0000006748677220 */ /* 0x000fc60000410000 */
[----:B------:R-:W-:Y:S01]  /*7be0*/  MUFU.COS R92, R94 ;  /* 0x0000005e005c7308 */ /* 0x000fe20000000000 */
[C---:B-1----:R-:W-:Y:S01]  /*7bf0*/  FMUL.FTZ R100, R68.reuse, R100 ;  /* 0x0000006444647220 */ /* 0x042fe20000410000 */
[----:B------:R-:W-:Y:S01]  /*7c00*/  PRMT R72, RZ, 0x5410, R9 ;  /* 0x00005410ff487816 */ /* 0x000fe20000000009 */
[----:B------:R-:W-:-:S05]  /*7c10*/  FMUL.FTZ R99, R68, R99 ;  /* 0x0000006344637220 */ /* 0x000fca0000410000 */
[----:B------:R-:W0:Y:S01]  /*7c20*/  MUFU.EX2 R70, R70 ;  /* 0x0000004600467308 */ /* 0x000e220000000800 */
[-C--:B------:R-:W-:Y:S02]  /*7c30*/  FMUL.FTZ R68, R113, R76.reuse ;  /* 0x0000004c71447220 */ /* 0x080fe40000410000 */
[----:B------:R-:W-:-:S05]  /*7c40*/  FFMA.FTZ R73, R114, R76, R73 ;  /* 0x0000004c72497223 */ /* 0x000fca0000010049 */
[----:B------:R-:W1:Y:S01]  /*7c50*/  MUFU.EX2 R71, R71 ;  /* 0x0000004700477308 */ /* 0x000e620000000800 */
[----:B------:R-:W-:Y:S02]  /*7c60*/  FMUL.FTZ R111, R79, R111 ;  /* 0x0000006f4f6f7220 */ /* 0x000fe40000410000 */
[----:B------:R-:W-:Y:S02]  /*7c70*/  FFMA.FTZ R68, R114, R77, -R68 ;  /* 0x0000004d72447223 */ /* 0x000fe40000010844 */
[----:B------:R-:W-:Y:S02]  /*7c80*/  FMUL.FTZ R199, R72, R25 ;  /* 0x0000001948c77220 */ /* 0x000fe40000410000 */
[----:B------:R-:W-:Y:S02]  /*7c90*/  FADD.FTZ R73, RZ, R73 ;  /* 0x00000049ff497221 */ /* 0x000fe40000010000 */
[C---:B---3--:R-:W-:Y:S02]  /*7ca0*/  FMUL.FTZ R98, R69.reuse, R98 ;  /* 0x0000006245627220 */ /* 0x048fe40000410000 */
[----:B------:R-:W-:-:S02]  /*7cb0*/  FMUL.FTZ R97, R69, R97 ;  /* 0x0000006145617220 */ /* 0x000fc40000410000 */
[----:B------:R-:W-:Y:S02]  /*7cc0*/  FMUL.FTZ R112, R79, R112 ;  /* 0x000000704f707220 */ /* 0x000fe40000410000 */
[----:B------:R-:W-:Y:S02]  /*7cd0*/  FADD.FTZ R68, R199, R68 ;  /* 0x00000044c7447221 */ /* 0x000fe40000010000 */
[C---:B------:R-:W-:Y:S02]  /*7ce0*/  FMUL.FTZ R69, R111.reuse, R73 ;  /* 0x000000496f457220 */ /* 0x040fe40000410000 */
[C---:B0-----:R-:W-:Y:S02]  /*7cf0*/  FMUL.FTZ R92, R70.reuse, R92 ;  /* 0x0000005c465c7220 */ /* 0x041fe40000410000 */
[----:B------:R-:W-:Y:S02]  /*7d00*/  FMUL.FTZ R91, R70, R91 ;  /* 0x0000005b465b7220 */ /* 0x000fe40000410000 */
[----:B------:R-:W-:-:S02]  /*7d10*/  FMUL.FTZ R70, R111, R68 ;  /* 0x000000446f467220 */ /* 0x000fc40000410000 */
[----:B------:R-:W-:Y:S02]  /*7d20*/  FFMA.FTZ R75, R112, R68, -R69 ;  /* 0x00000044704b7223 */ /* 0x000fe40000010845 */
[----:B------:R-:W-:Y:S02]  /*7d30*/  FMUL.FTZ R68, R122, R121 ;  /* 0x000000797a447220 */ /* 0x000fe40000410000 */
[C---:B-1----:R-:W-:Y:S02]  /*7d40*/  FMUL.FTZ R96, R71.reuse, R96 ;  /* 0x0000006047607220 */ /* 0x042fe40000410000 */
[----:B------:R-:W-:Y:S01]  /*7d50*/  FMUL.FTZ R93, R71, R93 ;  /* 0x0000005d475d7220 */ /* 0x000fe20000410000 */
[----:B------:R-:W-:Y:S01]  /*7d60*/  PRMT R71, RZ, 0x5410, R10 ;  /* 0x00005410ff477816 */ /* 0x000fe2000000000a */
[----:B------:R-:W-:Y:S02]  /*7d70*/  FMUL.FTZ R69, R123, R121 ;  /* 0x000000797b457220 */ /* 0x000fe40000410000 */
[----:B------:R-:W-:-:S02]  /*7d80*/  FFMA.FTZ R70, R112, R73, R70 ;  /* 0x0000004970467223 */ /* 0x000fc40000010046 */
[-C--:B------:R-:W-:Y:S02]  /*7d90*/  FFMA.FTZ R68, R123, R124.reuse, R68 ;  /* 0x0000007c7b447223 */ /* 0x080fe40000010044 */
[----:B------:R-:W-:Y:S02]  /*7da0*/  FFMA.FTZ R69, R122, R124, -R69 ;  /* 0x0000007c7a457223 */ /* 0x000fe40000010845 */
[----:B------:R-:W-:Y:S02]  /*7db0*/  FADD.FTZ R72, RZ, R70 ;  /* 0x00000046ff487221 */ /* 0x000fe40000010000 */
[----:B------:R-:W-:Y:S02]  /*7dc0*/  FMUL.FTZ R70, R119, R68 ;  /* 0x0000004477467220 */ /* 0x000fe40000410000 */
[----:B------:R-:W-:Y:S02]  /*7dd0*/  FMUL.FTZ R198, R71, R26 ;  /* 0x0000001a47c67220 */ /* 0x000fe40000410000 */
[-C--:B------:R-:W-:Y:S01]  /*7de0*/  FMUL.FTZ R71, R119, R69.reuse ;  /* 0x0000004577477220 */ /* 0x080fe20000410000 */
[----:B------:R-:W-:Y:S01]  /*7df0*/  PRMT R76, RZ, 0x5410, R11 ;  /* 0x00005410ff4c7816 */ /* 0x000fe2000000000b */
[----:B------:R-:W-:-:S02]  /*7e00*/  FFMA.FTZ R70, R120, R69, -R70 ;  /* 0x0000004578467223 */ /* 0x000fc40000010846 */
[----:B------:R-:W-:Y:S02]  /*7e10*/  FADD.FTZ R75, R198, R75 ;  /* 0x0000004bc64b7221 */ /* 0x000fe40000010000 */
[----:B------:R-:W-:Y:S02]  /*7e20*/  FMUL.FTZ R73, R109, R72 ;  /* 0x000000486d497220 */ /* 0x000fe40000410000 */
[----:B------:R-:W-:Y:S02]  /*7e30*/  FFMA.FTZ R71, R120, R68, R71 ;  /* 0x0000004478477223 */ /* 0x000fe40000010047 */
[----:B------:R-:W-:Y:S02]  /*7e40*/  FMUL.FTZ R68, R117, R70 ;  /* 0x0000004675447220 */ /* 0x000fe40000410000 */
[-C--:B------:R-:W-:Y:S02]  /*7e50*/  FFMA.FTZ R74, R110, R75.reuse, -R73 ;  /* 0x0000004b6e4a7223 */ /* 0x080fe40000010849 */
[----:B------:R-:W-:-:S02]  /*7e60*/  FMUL.FTZ R75, R109, R75 ;  /* 0x0000004b6d4b7220 */ /* 0x000fc40000410000 */
[----:B------:R-:W-:Y:S02]  /*7e70*/  FMUL.FTZ R191, R76, R27 ;  /* 0x0000001b4cbf7220 */ /* 0x000fe40000410000 */
[-C--:B------:R-:W-:Y:S02]  /*7e80*/  FMUL.FTZ R69, R117, R71.reuse ;  /* 0x0000004775457220 */ /* 0x080fe40000410000 */
[----:B------:R-:W-:Y:S02]  /*7e90*/  FFMA.FTZ R68, R118, R71, R68 ;  /* 0x0000004776447223 */ /* 0x000fe40000010044 */
[----:B------:R-:W-:Y:S02]  /*7ea0*/  FFMA.FTZ R75, R110, R72, R75 ;  /* 0x000000486e4b7223 */ /* 0x000fe4000001004b */
[----:B------:R-:W-:Y:S02]  /*7eb0*/  FADD.FTZ R74, R191, R74 ;  /* 0x0000004abf4a7221 */ /* 0x000fe40000010000 */
[----:B------:R-:W-:-:S02]  /*7ec0*/  FFMA.FTZ R69, R118, R70, -R69 ;  /* 0x0000004676457223 */ /* 0x000fc40000010845 */
[----:B------:R-:W-:Y:S02]  /*7ed0*/  FMUL.FTZ R70, R115, R68 ;  /* 0x0000004473467220 */ /* 0x000fe40000410000 */
[----:B------:R-:W-:Y:S02]  /*7ee0*/  FADD.FTZ R75, RZ, R75 ;  /* 0x0000004bff4b7221 */ /* 0x000fe40000010000 */
[----:B------:R-:W-:Y:S02]  /*7ef0*/  FMUL.FTZ R72, R107, R74 ;  /* 0x0000004a6b487220 */ /* 0x000fe40000410000 */
[-C--:B------:R-:W-:Y:S02]  /*7f00*/  FMUL.FTZ R71, R115, R69.reuse ;  /* 0x0000004573477220 */ /* 0x080fe40000410000 */
[----:B------:R-:W-:Y:S01]  /*7f10*/  FFMA.FTZ R70, R116, R69, -R70 ;  /* 0x0000004574467223 */ /* 0x000fe20000010846 */
[----:B------:R-:W-:Y:S01]  /*7f20*/  PRMT R69, RZ, 0x5410, R12 ;  /* 0x00005410ff457816 */ /* 0x000fe2000000000c */
[----:B------:R-:W-:-:S02]  /*7f30*/  FMUL.FTZ R73, R107, R75 ;  /* 0x0000004b6b497220 */ /* 0x000fc40000410000 */
[----:B------:R-:W-:Y:S02]  /*7f40*/  FFMA.FTZ R72, R108, R75, R72 ;  /* 0x0000004b6c487223 */ /* 0x000fe40000010048 */
[----:B------:R-:W-:Y:S02]  /*7f50*/  FFMA.FTZ R71, R116, R68, R71 ;  /* 0x0000004474477223 */ /* 0x000fe40000010047 */
[----:B------:R-:W-:Y:S02]  /*7f60*/  FMUL.FTZ R68, R113, R70 ;  /* 0x0000004671447220 */ /* 0x000fe40000410000 */
[----:B------:R-:W-:Y:S02]  /*7f70*/  FFMA.FTZ R73, R108, R74, -R73 ;  /* 0x0000004a6c497223 */ /* 0x000fe40000010849 */
[----:B------:R-:W-:Y:S02]  /*7f80*/  FMUL.FTZ R190, R69, R28 ;  /* 0x0000001c45be7220 */ /* 0x000fe40000410000 */
[----:B------:R-:W-:-:S02]  /*7f90*/  FADD.FTZ R72, RZ, R72 ;  /* 0x00000048ff487221 */ /* 0x000fc40000010000 */
[-C--:B------:R-:W-:Y:S01]  /*7fa0*/  FMUL.FTZ R69, R113, R71.reuse ;  /* 0x0000004771457220 */ /* 0x080fe20000410000 */
[----:B------:R-:W-:Y:S01]  /*7fb0*/  PRMT R76, RZ, 0x5410, R13 ;  /* 0x00005410ff4c7816 */ /* 0x000fe2000000000d */
[----:B------:R-:W-:Y:S02]  /*7fc0*/  FFMA.FTZ R68, R114, R71, R68 ;  /* 0x0000004772447223 */ /* 0x000fe40000010044 */
[----:B------:R-:W-:Y:S02]  /*7fd0*/  FADD.FTZ R73, R190, R73 ;  /* 0x00000049be497221 */ /* 0x000fe40000010000 */
[----:B------:R-:W-:Y:S02]  /*7fe0*/  FMUL.FTZ R74, R105, R72 ;  /* 0x00000048694a7220 */ /* 0x000fe40000410000 */
[----:B------:R-:W-:Y:S02]  /*7ff0*/  FFMA.FTZ R69, R114, R70, -R69 ;  /* 0x0000004672457223 */ /* 0x000fe40000010845 */
[----:B------:R-:W-:-:S02]  /*8000*/  FMUL.FTZ R70, R111, R68 ;  /* 0x000000446f467220 */ /* 0x000fc40000410000 */
[-C--:B------:R-:W-:Y:S02]  /*8010*/  FFMA.FTZ R74, R106, R73.reuse, -R74 ;  /* 0x000000496a4a7223 */ /* 0x080fe4000001084a */
[----:B------:R-:W-:Y:S02]  /*8020*/  FMUL.FTZ R73, R105, R73 ;  /* 0x0000004969497220 */ /* 0x000fe40000410000 */
[----:B------:R-:W-:Y:S02]  /*8030*/  FMUL.FTZ R189, R76, R29 ;  /* 0x0000001d4cbd7220 */ /* 0x000fe40000410000 */
[-C--:B------:R-:W-:Y:S02]  /*8040*/  FMUL.FTZ R71, R111, R69.reuse ;  /* 0x000000456f477220 */ /* 0x080fe40000410000 */
[----:B------:R-:W-:Y:S02]  /*8050*/  FFMA.FTZ R70, R112, R69, -R70 ;  /* 0x0000004570467223 */ /* 0x000fe40000010846 */
[----:B------:R-:W-:-:S02]  /*8060*/  FFMA.FTZ R73, R106, R72, R73 ;  /* 0x000000486a497223 */ /* 0x000fc40000010049 */
[----:B------:R-:W-:Y:S02]  /*8070*/  FADD.FTZ R74, R189, R74 ;  /* 0x0000004abd4a7221 */ /* 0x000fe40000010000 */
[----:B------:R-:W-:Y:S02]  /*8080*/  FFMA.FTZ R71, R112, R68, R71 ;  /* 0x0000004470477223 */ /* 0x000fe40000010047 */
        /* <DEDUP_REMOVED lines=31> */
[----:B------:R-:W-:Y:S02]  /*8280*/  FMUL.FTZ R72, R99, R74 ;  /* 0x0000004a63487220 */ /* 0x000fe40000410000 */
[-C--:B------:R-:W-:Y:S02]  /*8290*/  FMUL.FTZ R71, R103, R69.reuse ;  /* 0x0000004567477220 */ /* 0x080fe40000410000 */
[----:B------:R-:W-:Y:S01]  /*82a0*/  FFMA.FTZ R70, R104, R69, -R70 ;  /* 0x0000004568467223 */ /* 0x000fe20000010846 */
[----:B------:R-:W-:Y:S01]  /*82b0*/  PRMT R69, RZ, 0x5410, R16 ;  /* 0x00005410ff457816 */ /* 0x000fe20000000010 */
[-C--:B------:R-:W-:Y:S02]  /*82c0*/  FMUL.FTZ R73, R99, R75.reuse ;  /* 0x0000004b63497220 */ /* 0x080fe40000410000 */
[----:B------:R-:W-:Y:S02]  /*82d0*/  FFMA.FTZ R72, R100, R75, R72 ;  /* 0x0000004b64487223 */ /* 0x000fe40000010048 */
[----:B------:R-:W-:Y:S01]  /*82e0*/  FFMA.FTZ R71, R104, R68, R71 ;  /* 0x0000004468477223 */ /* 0x000fe20000010047 */
[----:B------:R0:W1:Y:S01]  /*82f0*/  @P0 LDS.64 R94, [R177.X8+0x3518] ;  /* 0x00351800b15e0984 */ /* 0x0000620000008a00 */
[----:B------:R-:W-:-:S02]  /*8300*/  FFMA.FTZ R73, R100, R74, -R73 ;  /* 0x0000004a64497223 */ /* 0x000fc40000010849 */
[----:B------:R-:W-:Y:S02]  /*8310*/  FMUL.FTZ R186, R69, R32 ;  /* 0x0000002045ba7220 */ /* 0x000fe40000410000 */
[----:B------:R-:W-:Y:S02]  /*8320*/  FADD.FTZ R72, RZ, R72 ;  /* 0x00000048ff487221 */ /* 0x000fe40000010000 */
[C---:B------:R-:W-:Y:S02]  /*8330*/  FMUL.FTZ R68, R101.reuse, R70 ;  /* 0x0000004665447220 */ /* 0x040fe40000410000 */
[----:B------:R-:W-:Y:S02]  /*8340*/  FMUL.FTZ R69, R101, R71 ;  /* 0x0000004765457220 */ /* 0x000fe40000410000 */
[----:B------:R-:W-:Y:S02]  /*8350*/  FADD.FTZ R73, R186, R73 ;  /* 0x00000049ba497221 */ /* 0x000fe40000010000 */
[----:B------:R-:W-:-:S02]  /*8360*/  FMUL.FTZ R74, R97, R72 ;  /* 0x00000048614a7220 */ /* 0x000fc40000410000 */
[C---:B------:R-:W-:Y:S01]  /*8370*/  FFMA.FTZ R68, R102.reuse, R71, R68 ;  /* 0x0000004766447223 */ /* 0x040fe20000010044 */
[----:B------:R-:W-:Y:S01]  /*8380*/  PRMT R76, RZ, 0x5410, R17 ;  /* 0x00005410ff4c7816 */ /* 0x000fe20000000011 */
[----:B------:R-:W-:Y:S02]  /*8390*/  FFMA.FTZ R69, R102, R70, -R69 ;  /* 0x0000004666457223 */ /* 0x000fe40000010845 */
[-C--:B------:R-:W-:Y:S02]  /*83a0*/  FFMA.FTZ R74, R98, R73.reuse, -R74 ;  /* 0x00000049624a7223 */ /* 0x080fe4000001084a */
        /* <DEDUP_REMOVED lines=20> */
[----:B------:R-:W-:Y:S02]  /*84f0*/  FMUL.FTZ R71, R93, R69 ;  /* 0x000000455d477220 */ /* 0x000fe40000410000 */
[----:B------:R-:W-:-:S02]  /*8500*/  FADD.FTZ R72, RZ, R72 ;  /* 0x00000048ff487221 */ /* 0x000fc40000010000 */
[----:B------:R-:W-:Y:S02]  /*8510*/  FADD.FTZ R74, R181, R74 ;  /* 0x0000004ab54a7221 */ /* 0x000fe40000010000 */
[C---:B------:R-:W-:Y:S02]  /*8520*/  FFMA.FTZ R70, R96.reuse, R69, -R70 ;  /* 0x0000004560467223 */ /* 0x040fe40000010846 */
[C---:B--2---:R-:W-:Y:S01]  /*8530*/  FMUL.FTZ R69, R65.reuse, R67 ;  /* 0x0000004341457220 */ /* 0x044fe20000410000 */
[----:B------:R-:W-:Y:S01]  /*8540*/  PRMT R184, RZ, 0x5410, R19 ;  /* 0x00005410ffb87816 */ /* 0x000fe20000000013 */
[----:B------:R-:W-:Y:S02]  /*8550*/  FMUL.FTZ R65, R65, R66 ;  /* 0x0000004241417220 */ /* 0x000fe40000410000 */
[----:B------:R-:W-:Y:S02]  /*8560*/  FFMA.FTZ R71, R96, R68, R71 ;  /* 0x0000004460477223 */ /* 0x000fe40000010047 */
[----:B------:R-:W-:-:S02]  /*8570*/  FMUL.FTZ R73, R91, R72 ;  /* 0x000000485b497220 */ /* 0x000fc40000410000 */
[CC--:B------:R-:W-:Y:S02]  /*8580*/  FMUL.FTZ R75, R91.reuse, R74.reuse ;  /* 0x0000004a5b4b7220 */ /* 0x0c0fe40000410000 */
[----:B------:R-:W-:Y:S02]  /*8590*/  FFMA.FTZ R156, R64, R67, R65 ;  /* 0x00000043409c7223 */ /* 0x000fe40000010041 */
[C---:B------:R-:W-:Y:S01]  /*85a0*/  FMUL.FTZ R67, R91.reuse, R71 ;  /* 0x000000475b437220 */ /* 0x040fe20000410000 */
[----:B------:R-:W-:Y:S01]  /*85b0*/  BSSY B0, `(.L_x_265) ;  /* 0x0000015000007945 */ /* 0x000fe20003800000 */
[C---:B------:R-:W-:Y:S02]  /*85c0*/  FFMA.FTZ R73, R92.reuse, R74, -R73 ;  /* 0x0000004a5c497223 */ /* 0x040fe40000010849 */
[----:B------:R-:W-:Y:S02]  /*85d0*/  FFMA.FTZ R75, R92, R72, R75 ;  /* 0x000000485c4b7223 */ /* 0x000fe4000001004b */
[----:B------:R-:W-:-:S02]  /*85e0*/  FMUL.FTZ R65, R91, R70 ;  /* 0x000000465b417220 */ /* 0x000fc40000410000 */
[----:B------:R-:W-:Y:S02]  /*85f0*/  FMUL.FTZ R184, R184, R35 ;  /* 0x00000023b8b87220 */ /* 0x000fe40000410000 */
[----:B------:R-:W-:Y:S01]  /*8600*/  FFMA.FTZ R69, R64, R66, -R69 ;  /* 0x0000004240457223 */ /* 0x000fe20000010845 */
[----:B------:R-:W-:Y:S01]  /*8610*/  LEA.HI R176, R177, R177, RZ, 0x1e ;  /* 0x000000b1b1b07211 */ /* 0x000fe200078ff0ff */
[C---:B------:R-:W-:Y:S02]  /*8620*/  FFMA.FTZ R64, R92.reuse, R70, -R67 ;  /* 0x000000465c407223 */ /* 0x040fe40000010843 */
[----:B------:R-:W-:Y:S02]  /*8630*/  FFMA.FTZ R65, R92, R71, R65 ;  /* 0x000000475c417223 */ /* 0x000fe40000010041 */
[----:B------:R-:W-:Y:S02]  /*8640*/  FADD.FTZ R66, R184, R73 ;  /* 0x00000049b8427221 */ /* 0x000fe40000010000 */
[----:B------:R-:W-:Y:S01]  /*8650*/  FADD.FTZ R67, RZ, R75 ;  /* 0x0000004bff437221 */ /* 0x000fe20000010000 */
[----:B------:R-:W-:Y:S05]  /*8660*/  @P0 BRA `(.L_x_266) ;  /* 0x0000009000000947 */ /* 0x000fea0003800000 */
[----:B01----:R-:W-:Y:S01]  /*8670*/  ISETP.NE.AND P0, PT, R2, c[0x0][0x174], PT ;  /* 0x00005d0002007a0c */ /* 0x003fe20003f05270 */
[----:B------:R-:W-:Y:S01]  /*8680*/  HFMA2.MMA R95, -RZ, RZ, 0, 0 ;  /* 0x00000000ff5f7435 */ /* 0x000fe200000001ff */
[----:B------:R-:W-:-:S11]  /*8690*/  MOV R94, 0x3f800000 ;  /* 0x3f800000005e7802 */ /* 0x000fd60000000f00 */
[----:B------:R-:W-:-:S04]  /*86a0*/  @P0 IADD3 R71, -R173, c[0x0][0x174], RZ ;  /* 0x00005d00ad470a10 */ /* 0x000fc80007ffe1ff */
[----:B------:R-:W-:-:S04]  /*86b0*/  @P0 LEA.HI R68, R71, R71, RZ, 0x1 ;  /* 0x0000004747440211 */ /* 0x000fc800078f08ff */
[----:B------:R-:W-:-:S04]  /*86c0*/  @P0 LOP3.LUT R68, R68, 0xfffffe, RZ, 0xc0, !PT ;  /* 0x00fffffe44440812 */ /* 0x000fc800078ec0ff */
[----:B------:R-:W-:-:S04]  /*86d0*/  @P0 IADD3 R71, -R68, R71, RZ ;  /* 0x0000004744470210 */ /* 0x000fc80007ffe1ff */
[----:B------:R-:W-:-:S05]  /*86e0*/  @P0 LEA R71, R71, R90, 0x8 ;  /* 0x0000005a47470211 */ /* 0x000fca00078e40ff */
[----:B------:R0:W1:Y:S02]  /*86f0*/  @P0 LDS.64 R94, [R71.X8+0x2510] ;  /* 0x00251000475e0984 */ /* 0x0000640000008a00 */
.L_x_266:
[----:B01----:R-:W-:Y:S05]  /*8700*/  BSYNC B0 ;  /* 0x0000000000007941 */ /* 0x003fea0003800000 */
.L_x_265:
        /* <DEDUP_REMOVED lines=74> */
.L_x_313:
        /* <DEDUP_REMOVED lines=70> */
.L_x_314:
        /* <DEDUP_REMOVED lines=19> */
[----:B-----5:R-:W-:Y:S05]  /*9140*/  CALL.REL.NOINC `($__internal_10_$__cuda_sm70_shflsync_idx_p) ;  /* 0x00008c6000007944 */ /* 0x020fea0003c00000 */
.L_x_271:
[----:B------:R-:W-:Y:S05]  /*9150*/  BRA.CONV ~URZ, `(.L_x_272) ;  /* 0x000000637f007947 */ /* 0x000fea000b800000 */
[----:B------:R-:W-:Y:S01]  /*9160*/  HFMA2.MMA R68, -RZ, RZ, 0, 1.847743988037109375e-06 ;  /* 0x0000001fff447435 */ /* 0x000fe200000001ff */
[----:B------:R-:W-:Y:S02]  /*9170*/  MOV R64, R73 ;  /* 0x0000004900407202 */ /* 0x000fe40000000f00 */
[----:B-1----:R-:W-:Y:S02]  /*9180*/  MOV R66, 0x1f ;  /* 0x0000001f00427802 */ /* 0x002fe40000000f00 */
[----:B------:R-:W-:Y:S02]  /*9190*/  MOV R67, 0xffffffff ;  /* 0xffffffff00437802 */ /* 0x000fe40000000f00 */
[----:B------:R-:W-:-:S02]  /*91a0*/  MOV R65, 0x91c0 ;  /* 0x000091c000417802 */ /* 0x000fc40000000f00 */
[----:B-----5:R-:W-:Y:S05]  /*91b0*/  CALL.REL.NOINC `($__internal_10_$__cuda_sm70_shflsync_idx_p) ;  /* 0x00008bf000007944 */ /* 0x020fea0003c00000 */
.L_x_272:
[----:B------:R-:W-:Y:S05]  /*91c0*/  BRA.CONV ~URZ, `(.L_x_273) ;  /* 0x000000637f007947 */ /* 0x000fea000b800000 */
[----:B------:R-:W-:Y:S01]  /*91d0*/  HFMA2.MMA R68, -RZ, RZ, 0, 1.847743988037109375e-06 ;  /* 0x0000001fff447435 */ /* 0x000fe200000001ff */
[----:B------:R-:W-:-:S02]  /*91e0*/  MOV R64, R69 ;  /* 0x0000004500407202 */ /* 0x000fc40000000f00 */
[----:B-1----:R-:W-:Y:S02]  /*91f0*/  MOV R66, 0x1f ;  /* 0x0000001f00427802 */ /* 0x002fe40000000f00 */
[----:B------:R-:W-:Y:S02]  /*9200*/  MOV R67, 0xffffffff ;  /* 0xffffffff00437802 */ /* 0x000fe40000000f00 */
[----:B------:R-:W-:Y:S02]  /*9210*/  MOV R65, 0x9230 ;  /* 0x0000923000417802 */ /* 0x000fe40000000f00 */
[----:B-----5:R-:W-:Y:S05]  /*9220*/  CALL.REL.NOINC `($__internal_10_$__cuda_sm70_shflsync_idx_p) ;  /* 0x00008b8000007944 */ /* 0x020fea0003c00000 */
.L_x_273:
[----:B------:R-:W-:Y:S05]  /*9230*/  BRA.CONV ~URZ, `(.L_x_274) ;  /* 0x000000637f007947 */ /* 0x000fea000b800000 */
[----:B------:R-:W-:Y:S01]  /*9240*/  HFMA2.MMA R68, -RZ, RZ, 0, 1.847743988037109375e-06 ;  /* 0x0000001fff447435 */ /* 0x000fe200000001ff */
[----:B------:R-:W-:Y:S02]  /*9250*/  MOV R64, R70 ;  /* 0x0000004600407202 */ /* 0x000fe40000000f00 */
[----:B-1----:R-:W-:Y:S02]  /*9260*/  MOV R66, 0x1f ;  /* 0x0000001f00427802 */ /* 0x002fe40000000f00 */
[----:B------:R-:W-:Y:S02]  /*9270*/  MOV R67, 0xffffffff ;  /* 0xffffffff00437802 */ /* 0x000fe40000000f00 */
[----:B------:R-:W-:-:S02]  /*9280*/  MOV R65, 0x92a0 ;  /* 0x000092a000417802 */ /* 0x000fc40000000f00 */
[----:B-----5:R-:W-:Y:S05]  /*9290*/  CALL.REL.NOINC `($__internal_10_$__cuda_sm70_shflsync_idx_p) ;  /* 0x00008b1000007944 */ /* 0x020fea0003c00000 */
.L_x_274:
        /* <DEDUP_REMOVED lines=9> */
.L_x_315:
        /* <DEDUP_REMOVED lines=50> */
.L_x_268:
[----:B0-----:R-:W-:Y:S05]  /*9650*/  BSYNC B0 ;  /* 0x0000000000007941 */ /* 0x001fea0003800000 */
.L_x_267:
[----:B------:R-:W-:Y:S01]  /*9660*/  WARPSYNC 0xffffffff ;  /* 0xffffffff00007948 */ /* 0x000fe20003800000 */
[----:B------:R-:W-:Y:S01]  /*9670*/  BAR.SYNC.DEFER_BLOCKING 0x0 ;  /* 0x0000000000007b1d */ /* 0x000fe20000010000 */
[-C--:B-----5:R-:W-:Y:S01]  /*9680*/  FMUL.FTZ R62, R92, R156.reuse ;  /* 0x0000009c5c3e7220 */ /* 0x0a0fe20000410000 */
[----:B------:R-:W-:Y:S01]  /*9690*/  ISETP.GE.AND P0, PT, R2, c[0x0][0x174], PT ;  /* 0x00005d0002007a0c */ /* 0x000fe20003f06270 */
[C---:B------:R-:W-:Y:S02]  /*96a0*/  FMUL.FTZ R63, R91.reuse, R156 ;  /* 0x0000009c5b3f7220 */ /* 0x040fe40000410000 */
[-C--:B---3--:R-:W-:Y:S01]  /*96b0*/  FFMA.FTZ R66, -R91, R140.reuse, -R62 ;  /* 0x0000008c5b427223 */ /* 0x088fe2000001093e */
[----:B------:R-:W-:Y:S01]  /*96c0*/  ISETP.NE.OR P0, PT, R240, RZ, P0 ;  /* 0x000000fff000720c */ /* 0x000fe20000705670 */
[----:B------:R-:W-:Y:S01]  /*96d0*/  FFMA.FTZ R64, R92, R140, -R63 ;  /* 0x0000008c5c407223 */ /* 0x000fe2000001083f */
[----:B------:R-:W-:Y:S01]  /*96e0*/  BSSY B0, `(.L_x_276) ;  /* 0x00001d3000007945 */ /* 0x000fe20003800000 */
[----:B------:R-:W-:-:S02]  /*96f0*/  FADD.FTZ R66, -R155, R66 ;  /* 0x000000429b427221 */ /* 0x000fc40000010100 */
[CC--:B------:R-:W-:Y:S02]  /*9700*/  FMUL.FTZ R63, R91.reuse, R95.reuse ;  /* 0x0000005f5b3f7220 */ /* 0x0c0fe40000410000 */
[----:B------:R-:W-:Y:S02]  /*9710*/  FMUL.FTZ R62, R91, -R94 ;  /* 0x8000005e5b3e7220 */ /* 0x000fe40000410000 */
[----:B------:R-:W-:Y:S02]  /*9720*/  FADD.FTZ R64, R139, R64 ;  /* 0x000000408b407221 */ /* 0x000fe40000010000 */
[----:B------:R-:W-:Y:S02]  /*9730*/  FMUL.FTZ R67, R93, -R66 ;  /* 0x800000425d437220 */ /* 0x000fe40000410000 */
[C---:B------:R-:W-:Y:S02]  /*9740*/  FFMA.FTZ R63, R92.reuse, R94, -R63 ;  /* 0x0000005e5c3f7223 */ /* 0x040fe4000001083f */
[----:B------:R-:W-:-:S02]  /*9750*/  FFMA.FTZ R62, R92, -R95, R62 ;  /* 0x8000005f5c3e7223 */ /* 0x000fc4000001003e */
[CC--:B------:R-:W-:Y:S01]  /*9760*/  FMUL.FTZ R71, R93.reuse, -R64.reuse ;  /* 0x800000405d477220 */ /* 0x0c0fe20000410000 */
[----:B------:R-:W0:Y:S01]  /*9770*/  LDS.64 R60, [R176.X16+0x1108] ;  /* 0x00110800b03c7984 */ /* 0x000e22000000ca00 */
[C---:B------:R-:W-:Y:S02]  /*9780*/  FFMA.FTZ R69, R96.reuse, R64, -R67 ;  /* 0x0000004060457223 */ /* 0x040fe40000010843 */
[C---:B------:R-:W-:Y:S02]  /*9790*/  FMUL.FTZ R67, R93.reuse, -R63 ;  /* 0x8000003f5d437220 */ /* 0x040fe40000410000 */
[----:B------:R-:W-:Y:S02]  /*97a0*/  FMUL.FTZ R65, R93, -R62 ;  /* 0x8000003e5d417220 */ /* 0x000fe40000410000 */
[C---:B------:R-:W-:Y:S02]  /*97b0*/  FFMA.FTZ R71, R96.reuse, R66, R71 ;  /* 0x0000004260477223 */ /* 0x040fe40000010047 */
[----:B------:R-:W-:-:S02]  /*97c0*/  FFMA.FTZ R67, R96, R62, R67 ;  /* 0x0000003e60437223 */ /* 0x000fc40000010043 */
[----:B------:R-:W-:Y:S02]  /*97d0*/  FFMA.FTZ R65, R96, R63, -R65 ;  /* 0x0000003f60417223 */ /* 0x000fe40000010841 */
[----:B------:R-:W-:Y:S02]  /*97e0*/  FADD.FTZ R71, -R154, R71 ;  /* 0x000000479a477221 */ /* 0x000fe40000010100 */
[C---:B------:R-:W-:Y:S02]  /*97f0*/  FMUL.FTZ R62, R97.reuse, -R67 ;  /* 0x80000043613e7220 */ /* 0x040fe40000410000 */
[----:B------:R-:W-:Y:S02]  /*9800*/  FADD.FTZ R69, R138, R69 ;  /* 0x000000458a457221 */ /* 0x000fe40000010000 */
[C---:B------:R-:W-:Y:S02]  /*9810*/  FMUL.FTZ R63, R97.reuse, -R65 ;  /* 0x80000041613f7220 */ /* 0x040fe40000410000 */
[----:B------:R-:W-:-:S02]  /*9820*/  FMUL.FTZ R64, R97, -R71 ;  /* 0x8000004761407220 */ /* 0x000fc40000410000 */
[C---:B------:R-:W-:Y:S02]  /*9830*/  FFMA.FTZ R62, R98.reuse, R65, -R62 ;  /* 0x00000041623e7223 */ /* 0x040fe4000001083e */
[----:B------:R-:W-:Y:S02]  /*9840*/  FMUL.FTZ R66, R97, -R69 ;  /* 0x8000004561427220 */ /* 0x000fe40000410000 */
[C---:B------:R-:W-:Y:S02]  /*9850*/  FFMA.FTZ R63, R98.reuse, R67, R63 ;  /* 0x00000043623f7223 */ /* 0x040fe4000001003f */
[C---:B------:R-:W-:Y:S02]  /*9860*/  FFMA.FTZ R64, R98.reuse, R69, -R64 ;  /* 0x0000004562407223 */ /* 0x040fe40000010840 */
[----:B------:R-:W-:Y:S02]  /*9870*/  FMUL.FTZ R67, R99, -R62 ;  /* 0x8000003e63437220 */ /* 0x000fe40000410000 */
[----:B------:R-:W-:-:S02]  /*9880*/  FFMA.FTZ R66, R98, R71, R66 ;  /* 0x0000004762427223 */ /* 0x000fc40000010042 */
[-C--:B------:R-:W-:Y:S02]  /*9890*/  FMUL.FTZ R65, R99, -R63.reuse ;  /* 0x8000003f63417220 */ /* 0x080fe40000410000 */
[----:B------:R-:W-:Y:S02]  /*98a0*/  FADD.FTZ R64, R137, R64 ;  /* 0x0000004089407221 */ /* 0x000fe40000010000 */
[C---:B------:R-:W-:Y:S02]  /*98b0*/  FFMA.FTZ R67, R100.reuse, R63, R67 ;  /* 0x0000003f64437223 */ /* 0x040fe40000010043 */
[----:B------:R-:W-:Y:S02]  /*98c0*/  FADD.FTZ R66, -R153, R66 ;  /* 0x0000004299427221 */ /* 0x000fe40000010100 */
[----:B------:R-:W-:Y:S02]  /*98d0*/  FFMA.FTZ R65, R100, R62, -R65 ;  /* 0x0000003e64417223 */ /* 0x000fe40000010841 */
[----:B------:R-:W-:-:S02]  /*98e0*/  FMUL.FTZ R63, R99, -R64 ;  /* 0x80000040633f7220 */ /* 0x000fc40000410000 */
[----:B0-----:R-:W-:Y:S02]  /*98f0*/  FMUL.FTZ R62, R123, R60 ;  /* 0x0000003c7b3e7220 */ /* 0x001fe40000410000 */
[-C--:B------:R-:W-:Y:S02]  /*9900*/  FMUL.FTZ R69, R99, -R66.reuse ;  /* 0x8000004263457220 */ /* 0x080fe40000410000 */
[----:B------:R-:W-:Y:S02]  /*9910*/  FFMA.FTZ R63, R100, R66, R63 ;  /* 0x00000042643f7223 */ /* 0x000fe4000001003f */
[-C--:B------:R-:W-:Y:S02]  /*9920*/  FMUL.FTZ R123, R123, R61.reuse ;  /* 0x0000003d7b7b7220 */ /* 0x080fe40000410000 */
[----:B------:R-:W-:Y:S02]  /*9930*/  FFMA.FTZ R62, R122, R61, R62 ;  /* 0x0000003d7a3e7223 */ /* 0x000fe4000001003e */
[----:B------:R-:W-:-:S02]  /*9940*/  FFMA.FTZ R69, R100, R64, -R69 ;  /* 0x0000004064457223 */ /* 0x000fc40000010845 */
[----:B------:R-:W-:Y:S02]  /*9950*/  FMUL.FTZ R61, R101, -R67 ;  /* 0x80000043653d7220 */ /* 0x000fe40000410000 */
[----:B------:R-:W-:Y:S02]  /*9960*/  FADD.FTZ R63, -R152, R63 ;  /* 0x0000003f983f7221 */ /* 0x000fe40000010100 */
[----:B------:R-:W-:Y:S02]  /*9970*/  FFMA.FTZ R123, R122, R60, -R123 ;  /* 0x0000003c7a7b7223 */ /* 0x000fe4000001087b */
[----:B------:R-:W-:Y:S02]  /*9980*/  FADD.FTZ R197, RZ, R62 ;  /* 0x0000003effc57221 */ /* 0x000fe40000010000 */
[----:B------:R-:W-:Y:S02]  /*9990*/  FFMA.FTZ R62, R102, R65, -R61 ;  /* 0x00000041663e7223 */ /* 0x000fe4000001083d */
[----:B------:R-:W-:-:S02]  /*99a0*/  FADD.FTZ R69, R136, R69 ;  /* 0x0000004588457221 */ /* 0x000fc40000010000 */
[----:B------:R-:W-:Y:S02]  /*99b0*/  FMUL.FTZ R60, R101, -R63 ;  /* 0x8000003f653c7220 */ /* 0x000fe40000410000 */
[----:B------:R-:W-:Y:S02]  /*99c0*/  FADD.FTZ R204, R204, R123 ;  /* 0x0000007bcccc7221 */ /* 0x000fe40000010000 */
[----:B------:R-:W-:Y:S02]  /*99d0*/  FMUL.FTZ R61, R121, R197 ;  /* 0x000000c5793d7220 */ /* 0x000fe40000410000 */
[C---:B------:R-:W-:Y:S02]  /*99e0*/  FMUL.FTZ R65, R101.reuse, -R65 ;  /* 0x8000004165417220 */ /* 0x040fe40000410000 */
[-C--:B------:R-:W-:Y:S02]  /*99f0*/  FFMA.FTZ R64, R102, R69.reuse, -R60 ;  /* 0x0000004566407223 */ /* 0x080fe4000001083c */
[----:B------:R-:W-:-:S02]  /*9a00*/  FMUL.FTZ R69, R101, -R69 ;  /* 0x8000004565457220 */ /* 0x000fc40000410000 */
[-C--:B------:R-:W-:Y:S02]  /*9a10*/  FFMA.FTZ R60, R124, R204.reuse, -R61 ;  /* 0x000000cc7c3c7223 */ /* 0x080fe4000001083d */
[----:B------:R-:W-:Y:S02]  /*9a20*/  FMUL.FTZ R61, R121, R204 ;  /* 0x000000cc793d7220 */ /* 0x000fe40000410000 */
[C---:B------:R-:W-:Y:S02]  /*9a30*/  FFMA.FTZ R65, R102.reuse, R67, R65 ;  /* 0x0000004366417223 */ /* 0x040fe40000010041 */
[----:B------:R-:W-:Y:S02]  /*9a40*/  FFMA.FTZ R66, R102, R63, R69 ;  /* 0x0000003f66427223 */ /* 0x000fe40000010045 */
[----:B------:R-:W-:Y:S02]  /*9a50*/  FFMA.FTZ R61, R124, R197, R61 ;  /* 0x000000c57c3d7223 */ /* 0x000fe4000001003d */
[----:B------:R-:W-:-:S02]  /*9a60*/  FMUL.FTZ R67, R103, -R65 ;  /* 0x8000004167437220 */ /* 0x000fc40000410000 */
[----:B------:R-:W-:Y:S02]  /*9a70*/  FADD.FTZ R66, -R151, R66 ;  /* 0x0000004297427221 */ /* 0x000fe40000010100 */
[----:B------:R-:W-:Y:S02]  /*9a80*/  FADD.FTZ R196, RZ, R61 ;  /* 0x0000003dffc47221 */ /* 0x000fe40000010000 */
[-C--:B------:R-:W-:Y:S02]  /*9a90*/  FFMA.FTZ R67, R104, R62.reuse, -R67 ;  /* 0x0000003e68437223 */ /* 0x080fe40000010843 */
[----:B------:R-:W-:Y:S02]  /*9aa0*/  FADD.FTZ R203, R203, R60 ;  /* 0x0000003ccbcb7221 */ /* 0x000fe40000010000 */
[----:B------:R-:W-:Y:S02]  /*9ab0*/  FMUL.FTZ R62, R103, -R62 ;  /* 0x8000003e673e7220 */ /* 0x000fe40000410000 */
[----:B------:R-:W-:-:S02]  /*9ac0*/  FADD.FTZ R64, R135, R64 ;  /* 0x0000004087407221 */ /* 0x000fc40000010000 */
[----:B------:R-:W-:Y:S02]  /*9ad0*/  FMUL.FTZ R61, R103, -R66 ;  /* 0x80000042673d7220 */ /* 0x000fe40000410000 */
[C---:B------:R-:W-:Y:S02]  /*9ae0*/  FMUL.FTZ R60, R119.reuse, R196 ;  /* 0x000000c4773c7220 */ /* 0x040fe40000410000 */
[C---:B------:R-:W-:Y:S02]  /*9af0*/  FFMA.FTZ R62, R104.reuse, R65, R62 ;  /* 0x00000041683e7223 */ /* 0x040fe4000001003e */
[-C--:B------:R-:W-:Y:S02]  /*9b00*/  FMUL.FTZ R63, R119, R203.reuse ;  /* 0x000000cb773f7220 */ /* 0x080fe40000410000 */
[----:B------:R-:W-:Y:S02]  /*9b10*/  FFMA.FTZ R65, R104, R64, -R61 ;  /* 0x0000004068417223 */ /* 0x000fe4000001083d */
[----:B------:R-:W-:-:S02]  /*9b20*/  FFMA.FTZ R61, R120, R203, -R60 ;  /* 0x000000cb783d7223 */ /* 0x000fc4000001083c */
[----:B------:R-:W-:Y:S02]  /*9b30*/  FMUL.FTZ R69, R103, -R64 ;  /* 0x8000004067457220 */ /* 0x000fe40000410000 */
[----:B------:R-:W-:Y:S02]  /*9b40*/  FFMA.FTZ R63, R120, R196, R63 ;  /* 0x000000c4783f7223 */ /* 0x000fe4000001003f */
[----:B------:R-:W-:Y:S02]  /*9b50*/  FMUL.FTZ R60, R105, -R62 ;  /* 0x8000003e693c7220 */ /* 0x000fe40000410000 */
[----:B------:R-:W-:Y:S02]  /*9b60*/  FADD.FTZ R202, R202, R61 ;  /* 0x0000003dcaca7221 */ /* 0x000fe40000010000 */
[----:B------:R-:W-:Y:S02]  /*9b70*/  FFMA.FTZ R69, R104, R66, R69 ;  /* 0x0000004268457223 */ /* 0x000fe40000010045 */
[----:B------:R-:W-:-:S02]  /*9b80*/  FADD.FTZ R195, RZ, R63 ;  /* 0x0000003fffc37221 */ /* 0x000fc40000010000 */
[-C--:B------:R-:W-:Y:S02]  /*9b90*/  FFMA.FTZ R63, R106, R67.reuse, -R60 ;  /* 0x000000436a3f7223 */ /* 0x080fe4000001083c */
[----:B------:R-:W-:Y:S02]  /*9ba0*/  FMUL.FTZ R60, R117, R202 ;  /* 0x000000ca753c7220 */ /* 0x000fe40000410000 */
[----:B------:R-:W-:Y:S02]  /*9bb0*/  FADD.FTZ R69, -R150, R69 ;  /* 0x0000004596457221 */ /* 0x000fe40000010100 */
[----:B------:R-:W-:Y:S02]  /*9bc0*/  FMUL.FTZ R67, R105, -R67 ;  /* 0x8000004369437220 */ /* 0x000fe40000410000 */
[-C--:B------:R-:W-:Y:S02]  /*9bd0*/  FMUL.FTZ R61, R117, R195.reuse ;  /* 0x000000c3753d7220 */ /* 0x080fe40000410000 */
[----:B------:R-:W-:-:S02]  /*9be0*/  FFMA.FTZ R194, R118, R195, R60 ;  /* 0x000000c376c27223 */ /* 0x000fc4000001003c */
[----:B------:R-:W-:Y:S02]  /*9bf0*/  FADD.FTZ R65, R134, R65 ;  /* 0x0000004186417221 */ /* 0x000fe40000010000 */
[----:B------:R-:W-:Y:S02]  /*9c00*/  FMUL.FTZ R64, R105, -R69 ;  /* 0x8000004569407220 */ /* 0x000fe40000410000 */
[----:B------:R-:W-:Y:S02]  /*9c10*/  FFMA.FTZ R67, R106, R62, R67 ;  /* 0x0000003e6a437223 */ /* 0x000fe40000010043 */
[----:B------:R-:W-:Y:S02]  /*9c20*/  FFMA.FTZ R60, R118, R202, -R61 ;  /* 0x000000ca763c7223 */ /* 0x000fe4000001083d */
[----:B------:R-:W-:Y:S02]  /*9c30*/  FADD.FTZ R194, RZ, R194 ;  /* 0x000000c2ffc27221 */ /* 0x000fe40000010000 */
[----:B------:R-:W-:-:S02]  /*9c40*/  FFMA.FTZ R64, R106, R65, -R64 ;  /* 0x000000416a407223 */ /* 0x000fc40000010840 */
[----:B------:R-:W-:Y:S02]  /*9c50*/  FMUL.FTZ R65, R105, -R65 ;  /* 0x8000004169417220 */ /* 0x000fe40000410000 */
[----:B------:R-:W-:Y:S02]  /*9c60*/  FMUL.FTZ R61, R107, -R67 ;  /* 0x800000436b3d7220 */ /* 0x000fe40000410000 */
[----:B------:R-:W-:Y:S02]  /*9c70*/  FADD.FTZ R201, R201, R60 ;  /* 0x0000003cc9c97221 */ /* 0x000fe40000010000 */
[----:B------:R-:W-:Y:S02]  /*9c80*/  FMUL.FTZ R60, R115, R194 ;  /* 0x000000c2733c7220 */ /* 0x000fe40000410000 */
[----:B------:R-:W-:Y:S02]  /*9c90*/  FFMA.FTZ R62, R106, R69, R65 ;  /* 0x000000456a3e7223 */ /* 0x000fe40000010041 */
[----:B------:R-:W-:-:S02]  /*9ca0*/  FFMA.FTZ R65, R108, R63, -R61 ;  /* 0x0000003f6c417223 */ /* 0x000fc4000001083d */
[----:B------:R-:W-:Y:S02]  /*9cb0*/  FMUL.FTZ R66, R107, -R63 ;  /* 0x8000003f6b427220 */ /* 0x000fe40000410000 */
[-C--:B------:R-:W-:Y:S02]  /*9cc0*/  FMUL.FTZ R63, R115, R201.reuse ;  /* 0x000000c9733f7220 */ /* 0x080fe40000410000 */
[----:B------:R-:W-:Y:S02]  /*9cd0*/  FFMA.FTZ R61, R116, R201, -R60 ;  /* 0x000000c9743d7223 */ /* 0x000fe4000001083c */
[----:B------:R-:W-:Y:S02]  /*9ce0*/  FADD.FTZ R64, R133, R64 ;  /* 0x0000004085407221 */ /* 0x000fe40000010000 */
[----:B------:R-:W-:Y:S02]  /*9cf0*/  FADD.FTZ R62, -R149, R62 ;  /* 0x0000003e953e7221 */ /* 0x000fe40000010100 */
[----:B------:R-:W-:-:S02]  /*9d00*/  FADD.FTZ R200, R200, R61 ;  /* 0x0000003dc8c87221 */ /* 0x000fc40000010000 */
[----:B------:R-:W-:Y:S02]  /*9d10*/  FFMA.FTZ R63, R116, R194, R63 ;  /* 0x000000c2743f7223 */ /* 0x000fe4000001003f */
[C---:B------:R-:W-:Y:S02]  /*9d20*/  FMUL.FTZ R61, R107.reuse, -R64 ;  /* 0x800000406b3d7220 */ /* 0x040fe40000410000 */
[-C--:B------:R-:W-:Y:S02]  /*9d30*/  FMUL.FTZ R69, R107, -R62.reuse ;  /* 0x8000003e6b457220 */ /* 0x080fe40000410000 */
[C---:B------:R-:W-:Y:S02]  /*9d40*/  FFMA.FTZ R66, R108.reuse, R67, R66 ;  /* 0x000000436c427223 */ /* 0x040fe40000010042 */
[----:B------:R-:W-:Y:S02]  /*9d50*/  FADD.FTZ R193, RZ, R63 ;  /* 0x0000003fffc17221 */ /* 0x000fe40000010000 */
[----:B------:R-:W-:-:S02]  /*9d60*/  FFMA.FTZ R63, R108, R62, R61 ;  /* 0x0000003e6c3f7223 */ /* 0x000fc4000001003d */
[----:B------:R-:W-:Y:S02]  /*9d70*/  FFMA.FTZ R69, R108, R64, -R69 ;  /* 0x000000406c457223 */ /* 0x000fe40000010845 */
[----:B------:R-:W-:Y:S02]  /*9d80*/  FMUL.FTZ R60, R113, R200 ;  /* 0x000000c8713c7220 */ /* 0x000fe40000410000 */
[----:B------:R-:W-:Y:S02]  /*9d90*/  FMUL.FTZ R64, R109, -R66 ;  /* 0x800000426d407220 */ /* 0x000fe40000410000 */
[-C--:B------:R-:W-:Y:S02]  /*9da0*/  FMUL.FTZ R61, R113, R193.reuse ;  /* 0x000000c1713d7220 */ /* 0x080fe40000410000 */
[----:B------:R-:W-:Y:S02]  /*9db0*/  FADD.FTZ R62, -R148, R63 ;  /* 0x0000003f943e7221 */ /* 0x000fe40000010100 */
[----:B------:R-:W-:-:S02]  /*9dc0*/  FFMA.FTZ R192, R114, R193, R60 ;  /* 0x000000c172c07223 */ /* 0x000fc4000001003c */
[-C--:B------:R-:W-:Y:S02]  /*9dd0*/  FFMA.FTZ R64, R110, R65.reuse, -R64 ;  /* 0x000000416e407223 */ /* 0x080fe40000010840 */
[C---:B------:R-:W-:Y:S02]  /*9de0*/  FMUL.FTZ R65, R109.reuse, -R65 ;  /* 0x800000416d417220 */ /* 0x040fe40000410000 */
[----:B------:R-:W-:Y:S02]  /*9df0*/  FFMA.FTZ R60, R114, R200, -R61 ;  /* 0x000000c8723c7223 */ /* 0x000fe4000001083d */
[----:B------:R-:W-:Y:S02]  /*9e00*/  FADD.FTZ R69, R132, R69 ;  /* 0x0000004584457221 */ /* 0x000fe40000010000 */
[----:B------:R-:W-:Y:S02]  /*9e10*/  FMUL.FTZ R61, R109, -R62 ;  /* 0x8000003e6d3d7220 */ /* 0x000fe40000410000 */
[----:B------:R-:W-:-:S02]  /*9e20*/  FADD.FTZ R192, RZ, R192 ;  /* 0x000000c0ffc07221 */ /* 0x000fc40000010000 */
[C---:B------:R-:W-:Y:S02]  /*9e30*/  FFMA.FTZ R65, R110.reuse, R66, R65 ;  /* 0x000000426e417223 */ /* 0x040fe40000010041 */
[----:B------:R-:W-:Y:S02]  /*9e40*/  FADD.FTZ R199, R199, R60 ;  /* 0x0000003cc7c77221 */ /* 0x000fe40000010000 */
[-C--:B------:R-:W-:Y:S02]  /*9e50*/  FFMA.FTZ R66, R110, R69.reuse, -R61 ;  /* 0x000000456e427223 */ /* 0x080fe4000001083d */
[----:B------:R-:W-:Y:S02]  /*9e60*/  FMUL.FTZ R60, R111, R192 ;  /* 0x000000c06f3c7220 */ /* 0x000fe40000410000 */
[----:B------:R-:W-:Y:S02]  /*9e70*/  FMUL.FTZ R69, R109, -R69 ;  /* 0x800000456d457220 */ /* 0x000fe40000410000 */
        /* <DEDUP_REMOVED lines=8> */
[----:B------:R-:W-:Y:S02]  /*9f00*/  FMUL.FTZ R64, R111, -R64 ;  /* 0x800000406f407220 */ /* 0x000fe40000410000 */
[----:B------:R-:W-:Y:S02]  /*9f10*/  FADD.FTZ R123, RZ, R63 ;  /* 0x0000003fff7b7221 */ /* 0x000fe40000010000 */
[----:B------:R-:W-:Y:S02]  /*9f20*/  FMUL.FTZ R60, R109, R198 ;  /* 0x000000c66d3c7220 */ /* 0x000fe40000410000 */
[----:B------:R-:W-:Y:S02]  /*9f30*/  FADD.FTZ R66, R131, R66 ;  /* 0x0000004283427221 */ /* 0x000fe40000010000 */
[----:B------:R-:W-:-:S02]  /*9f40*/  FMUL.FTZ R63, R111, -R62 ;  /* 0x8000003e6f3f7220 */ /* 0x000fc40000410000 */
[----:B------:R-:W-:Y:S02]  /*9f50*/  FFMA.FTZ R64, R112, R65, R64 ;  /* 0x0000004170407223 */ /* 0x000fe40000010040 */
[-C--:B------:R-:W-:Y:S02]  /*9f60*/  FMUL.FTZ R61, R109, R123.reuse ;  /* 0x0000007b6d3d7220 */ /* 0x080fe40000410000 */
[----:B------:R-:W-:Y:S02]  /*9f70*/  FFMA.FTZ R122, R110, R123, R60 ;  /* 0x0000007b6e7a7223 */ /* 0x000fe4000001003c */
[-C--:B------:R-:W-:Y:S02]  /*9f80*/  FFMA.FTZ R65, R112, R66.reuse, -R63 ;  /* 0x0000004270417223 */ /* 0x080fe4000001083f */
[----:B------:R-:W-:Y:S02]  /*9f90*/  FMUL.FTZ R63, R111, -R66 ;  /* 0x800000426f3f7220 */ /* 0x000fe40000410000 */
[----:B------:R-:W-:-:S02]  /*9fa0*/  FFMA.FTZ R60, R110, R198, -R61 ;  /* 0x000000c66e3c7223 */ /* 0x000fc4000001083d */
[----:B------:R-:W-:Y:S02]  /*9fb0*/  FADD.FTZ R122, RZ, R122 ;  /* 0x0000007aff7a7221 */ /* 0x000fe40000010000 */
[----:B------:R-:W-:Y:S02]  /*9fc0*/  FMUL.FTZ R61, R113, -R64 ;  /* 0x80000040713d7220 */ /* 0x000fe40000410000 */
[----:B------:R-:W-:Y:S02]  /*9fd0*/  FFMA.FTZ R63, R112, R62, R63 ;  /* 0x0000003e703f7223 */ /* 0x000fe4000001003f */
[----:B------:R-:W-:Y:S02]  /*9fe0*/  FADD.FTZ R205, R191, R60 ;  /* 0x0000003cbfcd7221 */ /* 0x000fe40000010000 */
[----:B------:R-:W-:Y:S02]  /*9ff0*/  FMUL.FTZ R60, R107, R122 ;  /* 0x0000007a6b3c7220 */ /* 0x000fe40000410000 */
[----:B------:R-:W-:-:S02]  /*a000*/  FFMA.FTZ R66, R114, R67, -R61 ;  /* 0x0000004372427223 */ /* 0x000fc4000001083d */
[----:B------:R-:W-:Y:S02]  /*a010*/  FADD.FTZ R62, -R146, R63 ;  /* 0x0000003f923e7221 */ /* 0x000fe40000010100 */
        /* <DEDUP_REMOVED lines=10> */
[----:B------:R-:W-:-:S02]  /*a0c0*/  FMUL.FTZ R61, R115, -R67 ;  /* 0x80000043733d7220 */ /* 0x000fc40000410000 */
[----:B------:R-:W-:Y:S02]  /*a0d0*/  FADD.FTZ R191, RZ, R63 ;  /* 0x0000003fffbf7221 */ /* 0x000fe40000010000 */
[C---:B------:R-:W-:Y:S02]  /*a0e0*/  FMUL.FTZ R60, R105.reuse, R206 ;  /* 0x000000ce693c7220 */ /* 0x040fe40000410000 */
[----:B------:R-:W-:Y:S02]  /*a0f0*/  FFMA.FTZ R62, R114, R62, R65 ;  /* 0x0000003e723e7223 */ /* 0x000fe40000010041 */
[----:B------:R-:W-:Y:S02]  /*a100*/  FFMA.FTZ R63, R116, R66, -R61 ;  /* 0x00000042743f7223 */ /* 0x000fe4000001083d */
[-C--:B------:R-:W-:Y:S02]  /*a110*/  FMUL.FTZ R61, R105, R191.reuse ;  /* 0x000000bf693d7220 */ /* 0x080fe40000410000 */
[----:B------:R-:W-:-:S02]  /*a120*/  FFMA.FTZ R190, R106, R191, R60 ;  /* 0x000000bf6abe7223 */ /* 0x000fc4000001003c */
[----:B------:R-:W-:Y:S02]  /*a130*/  FADD.FTZ R62, -R145, R62 ;  /* 0x0000003e913e7221 */ /* 0x000fe40000010100 */
[----:B------:R-:W-:Y:S02]  /*a140*/  FFMA.FTZ R60, R106, R206, -R61 ;  /* 0x000000ce6a3c7223 */ /* 0x000fe4000001083d */
[----:B------:R-:W-:Y:S02]  /*a150*/  FADD.FTZ R190, RZ, R190 ;  /* 0x000000beffbe7221 */ /* 0x000fe40000010000 */
[----:B------:R-:W-:Y:S02]  /*a160*/  FADD.FTZ R64, R129, R64 ;  /* 0x0000004081407221 */ /* 0x000fe40000010000 */
[----:B------:R-:W-:Y:S02]  /*a170*/  FMUL.FTZ R61, R115, -R62 ;  /* 0x8000003e733d7220 */ /* 0x000fe40000410000 */
[----:B------:R-:W-:-:S02]  /*a180*/  FADD.FTZ R189, R189, R60 ;  /* 0x0000003cbdbd7221 */ /* 0x000fc40000010000 */
[----:B------:R-:W-:Y:S02]  /*a190*/  FMUL.FTZ R66, R115, -R66 ;  /* 0x8000004273427220 */ /* 0x000fe40000410000 */
[C---:B------:R-:W-:Y:S02]  /*a1a0*/  FMUL.FTZ R60, R103.reuse, R190 ;  /* 0x000000be673c7220 */ /* 0x040fe40000410000 */
[CC--:B------:R-:W-:Y:S02]  /*a1b0*/  FFMA.FTZ R65, R116.reuse, R64.reuse, -R61 ;  /* 0x0000004074417223 */ /* 0x0c0fe4000001083d */
[----:B------:R-:W-:Y:S02]  /*a1c0*/  FMUL.FTZ R61, R103, R189 ;  /* 0x000000bd673d7220 */ /* 0x000fe40000410000 */
[----:B------:R-:W-:Y:S02]  /*a1d0*/  FFMA.FTZ R66, R116, R67, R66 ;  /* 0x0000004374427223 */ /* 0x000fe40000010042 */
[----:B------:R-:W-:-:S02]  /*a1e0*/  FMUL.FTZ R67, R115, -R64 ;  /* 0x8000004073437220 */ /* 0x000fc40000410000 */
[C---:B------:R-:W-:Y:S02]  /*a1f0*/  FFMA.FTZ R207, R104.reuse, R189, -R60 ;  /* 0x000000bd68cf7223 */ /* 0x040fe4000001083c */
[----:B------:R-:W-:Y:S02]  /*a200*/  FFMA.FTZ R61, R104, R190, R61 ;  /* 0x000000be683d7223 */ /* 0x000fe4000001003d */
[----:B------:R-:W-:Y:S02]  /*a210*/  FMUL.FTZ R60, R117, -R66 ;  /* 0x80000042753c7220 */ /* 0x000fe40000410000 */
[----:B------:R-:W-:Y:S02]  /*a220*/  FFMA.FTZ R67, R116, R62, R67 ;  /* 0x0000003e74437223 */ /* 0x000fe40000010043 */
[----:B------:R-:W-:Y:S02]  /*a230*/  FADD.FTZ R207, R188, R207 ;  /* 0x000000cfbccf7221 */ /* 0x000fe40000010000 */
[----:B------:R-:W-:-:S02]  /*a240*/  FADD.FTZ R188, RZ, R61 ;  /* 0x0000003dffbc7221 */ /* 0x000fc40000010000 */
[-C--:B------:R-:W-:Y:S02]  /*a250*/  FFMA.FTZ R62, R118, R63.reuse, -R60 ;  /* 0x0000003f763e7223 */ /* 0x080fe4000001083c */
[----:B------:R-:W-:Y:S02]  /*a260*/  FMUL.FTZ R63, R117, -R63 ;  /* 0x8000003f753f7220 */ /* 0x000fe40000410000 */
[----:B------:R-:W-:Y:S02]  /*a270*/  FADD.FTZ R67, -R144, R67 ;  /* 0x0000004390437221 */ /* 0x000fe40000010100 */
[C---:B------:R-:W-:Y:S02]  /*a280*/  FMUL.FTZ R60, R101.reuse, R188 ;  /* 0x000000bc653c7220 */ /* 0x040fe40000410000 */
[----:B------:R-:W-:Y:S02]  /*a290*/  FMUL.FTZ R61, R101, R207 ;  /* 0x000000cf653d7220 */ /* 0x000fe40000410000 */
[----:B------:R-:W-:-:S02]  /*a2a0*/  FFMA.FTZ R63, R118, R66, R63 ;  /* 0x00000042763f7223 */ /* 0x000fc4000001003f */
[----:B------:R-:W-:Y:S02]  /*a2b0*/  FADD.FTZ R65, R128, R65 ;  /* 0x0000004180417221 */ /* 0x000fe40000010000 */
[----:B------:R-:W-:Y:S02]  /*a2c0*/  FMUL.FTZ R64, R117, -R67 ;  /* 0x8000004375407220 */ /* 0x000fe40000410000 */
[C---:B------:R-:W-:Y:S02]  /*a2d0*/  FFMA.FTZ R60, R102.reuse, R207, -R60 ;  /* 0x000000cf663c7223 */ /* 0x040fe4000001083c */
[----:B------:R-:W-:Y:S02]  /*a2e0*/  FFMA.FTZ R61, R102, R188, R61 ;  /* 0x000000bc663d7223 */ /* 0x000fe4000001003d */
[----:B------:R-:W-:Y:S02]  /*a2f0*/  FMUL.FTZ R69, R119, -R63 ;  /* 0x8000003f77457220 */ /* 0x000fe40000410000 */
[----:B------:R-:W-:-:S02]  /*a300*/  FFMA.FTZ R66, R118, R65, -R64 ;  /* 0x0000004176427223 */ /* 0x000fc40000010840 */
[----:B------:R-:W-:Y:S02]  /*a310*/  FMUL.FTZ R65, R117, -R65 ;  /* 0x8000004175417220 */ /* 0x000fe40000410000 */
[----:B------:R-:W-:Y:S02]  /*a320*/  FADD.FTZ R208, R187, R60 ;  /* 0x0000003cbbd07221 */ /* 0x000fe40000010000 */
[----:B------:R-:W-:Y:S02]  /*a330*/  FADD.FTZ R187, RZ, R61 ;  /* 0x0000003dffbb7221 */ /* 0x000fe40000010000 */
[-C--:B------:R-:W-:Y:S02]  /*a340*/  FFMA.FTZ R64, R120, R62.reuse, -R69 ;  /* 0x0000003e78407223 */ /* 0x080fe40000010845 */
[----:B------:R-:W-:Y:S02]  /*a350*/  FMUL.FTZ R62, R119, -R62 ;  /* 0x8000003e773e7220 */ /* 0x000fe40000410000 */
[----:B------:R-:W-:-:S02]  /*a360*/  FFMA.FTZ R68, R118, R67, R65 ;  /* 0x0000004376447223 */ /* 0x000fc40000010041 */
[----:B------:R-:W-:Y:S02]  /*a370*/  FADD.FTZ R66, R127, R66 ;  /* 0x000000427f427221 */ /* 0x000fe40000010000 */
[----:B------:R-:W-:Y:S02]  /*a380*/  FMUL.FTZ R61, R99, R187 ;  /* 0x000000bb633d7220 */ /* 0x000fe40000410000 */
[----:B------:R-:W-:Y:S02]  /*a390*/  FFMA.FTZ R69, R120, R63, R62 ;  /* 0x0000003f78457223 */ /* 0x000fe4000001003e */
[----:B------:R-:W-:Y:S02]  /*a3a0*/  FADD.FTZ R68, -R143, R68 ;  /* 0x000000448f447221 */ /* 0x000fe40000010100 */
[----:B------:R-:W-:Y:S02]  /*a3b0*/  FMUL.FTZ R63, R119, -R66 ;  /* 0x80000042773f7220 */ /* 0x000fe40000410000 */
[----:B------:R-:W-:-:S02]  /*a3c0*/  FFMA.FTZ R61, R100, R208, -R61 ;  /* 0x000000d0643d7223 */ /* 0x000fc4000001083d */
[----:B------:R-:W-:Y:S02]  /*a3d0*/  FMUL.FTZ R60, R99, R208 ;  /* 0x000000d0633c7220 */ /* 0x000fe40000410000 */
[-C--:B------:R-:W-:Y:S02]  /*a3e0*/  FMUL.FTZ R65, R119, -R68.reuse ;  /* 0x8000004477417220 */ /* 0x080fe40000410000 */
[----:B------:R-:W-:Y:S02]  /*a3f0*/  FFMA.FTZ R63, R120, R68, R63 ;  /* 0x00000044783f7223 */ /* 0x000fe4000001003f */
[----:B------:R-:W-:Y:S01]  /*a400*/  FADD.FTZ R209, R186, R61 ;  /* 0x0000003dbad17221 */ /* 0x000fe20000010000 */
[----:B------:R-:W-:Y:S01]  /*a410*/  HFMA2.MMA R61, -RZ, RZ, 0, 0 ;  /* 0x00000000ff3d7435 */ /* 0x000fe200000001ff */
[----:B------:R-:W-:Y:S01]  /*a420*/  FFMA.FTZ R186, R100, R187, R60 ;  /* 0x000000bb64ba7223 */ /* 0x000fe2000001003c */
[----:B------:R-:W-:Y:S01]  /*a430*/  MOV R60, 0x3f800000 ;  /* 0x3f800000003c7802 */ /* 0x000fe20000000f00 */
[----:B------:R-:W-:-:S02]  /*a440*/  FFMA.FTZ R65, R120, R66, -R65 ;  /* 0x0000004278417223 */ /* 0x000fc40000010841 */
[----:B------:R-:W-:Y:S02]  /*a450*/  FADD.FTZ R68, -R142, R63 ;  /* 0x0000003f8e447221 */ /* 0x000fe40000010100 */
[----:B------:R-:W-:Y:S01]  /*a460*/  FADD.FTZ R186, RZ, R186 ;  /* 0x000000baffba7221 */ /* 0x000fe20000010000 */
[----:B------:R-:W-:Y:S01]  /*a470*/  CS2R R62, SRZ ;  /* 0x00000000003e7805 */ /* 0x000fe2000001ff00 */
[----:B------:R-:W-:Y:S02]  /*a480*/  FADD.FTZ R67, R126, R65 ;  /* 0x000000417e437221 */ /* 0x000fe40000010000 */
[----:B------:R-:W-:Y:S02]  /*a490*/  FMUL.FTZ R70, R121, -R68 ;  /* 0x8000004479467220 */ /* 0x000fe40000410000 */
[----:B------:R-:W-:Y:S01]  /*a4a0*/  FMUL.FTZ R65, R97, R186 ;  /* 0x000000ba61417220 */ /* 0x000fe20000410000 */
[----:B------:R0:W1:Y:S01]  /*a4b0*/  @!P0 LDS.128 R60, [R90.X16+0x3910] ;  /* 0x003910005a3c8984 */ /* 0x000062000000cc00 */
[-C--:B------:R-:W-:Y:S01]  /*a4c0*/  FMUL.FTZ R71, R121, -R67.reuse ;  /* 0x8000004379477220 */ /* 0x080fe20000410000 */
[----:B------:R-:W-:Y:S01]  /*a4d0*/  ISETP.GT.U32.AND P0, PT, R177, 0x1f, PT ;  /* 0x0000001fb100780c */ /* 0x000fe20003f04070 */
[----:B------:R-:W-:-:S02]  /*a4e0*/  FFMA.FTZ R70, R124, R67, -R70 ;  /* 0x000000437c467223 */ /* 0x000fc40000010846 */
[-C--:B------:R-:W-:Y:S02]  /*a4f0*/  FMUL.FTZ R67, R97, R209.reuse ;  /* 0x000000d161437220 */ /* 0x080fe40000410000 */
[C---:B------:R-:W-:Y:S02]  /*a500*/  FFMA.FTZ R66, R98.reuse, R209, -R65 ;  /* 0x000000d162427223 */ /* 0x040fe40000010841 */
[----:B------:R-:W-:Y:S02]  /*a510*/  FMUL.FTZ R65, R121, -R64 ;  /* 0x8000004079417220 */ /* 0x000fe40000410000 */
[----:B------:R-:W-:Y:S02]  /*a520*/  FFMA.FTZ R210, R98, R186, R67 ;  /* 0x000000ba62d27223 */ /* 0x000fe40000010043 */
[----:B------:R-:W-:Y:S02]  /*a530*/  FADD.FTZ R185, R185, R66 ;  /* 0x00000042b9b97221 */ /* 0x000fe40000010000 */
[----:B------:R-:W-:-:S02]  /*a540*/  FFMA.FTZ R68, R124, R68, R71 ;  /* 0x000000447c447223 */ /* 0x000fc40000010047 */
[-C--:B------:R-:W-:Y:S02]  /*a550*/  FMUL.FTZ R71, R121, -R69.reuse ;  /* 0x8000004579477220 */ /* 0x080fe40000410000 */
[----:B------:R-:W-:Y:S02]  /*a560*/  FFMA.FTZ R65, R124, R69, R65 ;  /* 0x000000457c417223 */ /* 0x000fe40000010041 */
[----:B------:R-:W-:Y:S02]  /*a570*/  FADD.FTZ R210, RZ, R210 ;  /* 0x000000d2ffd27221 */ /* 0x000fe40000010000 */
[----:B------:R-:W-:Y:S02]  /*a580*/  FMUL.FTZ R69, R93, R185 ;  /* 0x000000b95d457220 */ /* 0x000fe40000410000 */
[----:B------:R-:W-:Y:S02]  /*a590*/  FADD.FTZ R67, -R141, R68 ;  /* 0x000000448d437221 */ /* 0x000fe40000010100 */
[----:B------:R-:W-:-:S02]  /*a5a0*/  FMUL.FTZ R68, R93, R210 ;  /* 0x000000d25d447220 */ /* 0x000fc40000410000 */
[C---:B------:R-:W-:Y:S02]  /*a5b0*/  FFMA.FTZ R69, R96.reuse, R210, R69 ;  /* 0x000000d260457223 */ /* 0x040fe40000010045 */
[----:B------:R-:W-:Y:S02]  /*a5c0*/  FFMA.FTZ R68, R96, R185, -R68 ;  /* 0x000000b960447223 */ /* 0x000fe40000010844 */
[----:B------:R-:W-:Y:S02]  /*a5d0*/  FADD.FTZ R213, RZ, R69 ;  /* 0x00000045ffd57221 */ /* 0x000fe40000010000 */
[----:B------:R-:W-:Y:S02]  /*a5e0*/  FFMA.FTZ R64, R124, R64, -R71 ;  /* 0x000000407c407223 */ /* 0x000fe40000010847 */
        /* <DEDUP_REMOVED lines=16> */
[----:B0-----:R-:W-:-:S02]  /*a6f0*/  FMUL.FTZ R230, R65, R70 ;  /* 0x0000004641e67220 */ /* 0x001fc40000410000 */
[-C--:B------:R-:W-:Y:S02]  /*a700*/  FMUL.FTZ R231, R65, R71.reuse ;  /* 0x0000004741e77220 */ /* 0x080fe40000410000 */
[C---:B------:R-:W-:Y:S02]  /*a710*/  FFMA.FTZ R230, R64.reuse, R71, R230 ;  /* 0x0000004740e67223 */ /* 0x040fe400000100e6 */
[----:B------:R-:W-:Y:S02]  /*a720*/  FFMA.FTZ R231, R64, R70, -R231 ;  /* 0x0000004640e77223 */ /* 0x000fe400000108e7 */
[----:B------:R-:W-:Y:S02]  /*a730*/  FADD.FTZ R67, R67, R230 ;  /* 0x000000e643437221 */ /* 0x000fe40000010000 */
[----:B------:R-:W-:Y:S02]  /*a740*/  FADD.FTZ R66, R66, R231 ;  /* 0x000000e742427221 */ /* 0x000fe40000010000 */
[----:B-1----:R-:W-:-:S02]  /*a750*/  FMUL.FTZ R71, R73, R67 ;  /* 0x0000004349477220 */ /* 0x002fc40000410000 */
[-C--:B------:R-:W-:Y:S02]  /*a760*/  FMUL.FTZ R70, R73, R66.reuse ;  /* 0x0000004249467220 */ /* 0x080fe40000410000 */
[----:B------:R-:W-:Y:S02]  /*a770*/  FFMA.FTZ R71, R72, R66, -R71 ;  /* 0x0000004248477223 */ /* 0x000fe40000010847 */
[C---:B------:R-:W-:Y:S02]  /*a780*/  FMUL.FTZ R66, R65.reuse, R68 ;  /* 0x0000004441427220 */ /* 0x040fe40000410000 */
[-C--:B------:R-:W-:Y:S02]  /*a790*/  FMUL.FTZ R65, R65, R69.reuse ;  /* 0x0000004541417220 */ /* 0x080fe40000410000 */
[----:B------:R-:W-:Y:S02]  /*a7a0*/  FFMA.FTZ R66, R64, R69, R66 ;  /* 0x0000004540427223 */ /* 0x000fe40000010042 */
[----:B------:R-:W-:-:S02]  /*a7b0*/  FFMA.FTZ R70, R72, R67, R70 ;  /* 0x0000004348467223 */ /* 0x000fc40000010046 */
[----:B------:R-:W-:Y:S02]  /*a7c0*/  FFMA.FTZ R65, R64, R68, -R65 ;  /* 0x0000004440417223 */ /* 0x000fe40000010841 */
[----:B------:R-:W-:Y:S02]  /*a7d0*/  FMUL.FTZ R64, R73, R66 ;  /* 0x0000004249407220 */ /* 0x000fe40000410000 */
[----:B------:R-:W-:Y:S02]  /*a7e0*/  FADD.FTZ R70, R75, R70 ;  /* 0x000000464b467221 */ /* 0x000fe40000010000 */
[-C--:B------:R-:W-:Y:S02]  /*a7f0*/  FMUL.FTZ R73, R73, R65.reuse ;  /* 0x0000004149497220 */ /* 0x080fe40000410000 */
[----:B------:R-:W-:Y:S02]  /*a800*/  FADD.FTZ R71, R74, R71 ;  /* 0x000000474a477221 */ /* 0x000fe40000010000 */
[----:B------:R-:W-:-:S02]  /*a810*/  FFMA.FTZ R64, R72, R65, -R64 ;  /* 0x0000004148407223 */ /* 0x000fc40000010840 */
[C---:B--2---:R-:W-:Y:S02]  /*a820*/  FMUL.FTZ R65, R77.reuse, R70 ;  /* 0x000000464d417220 */ /* 0x044fe40000410000 */
[----:B------:R-:W-:Y:S02]  /*a830*/  FFMA.FTZ R72, R72, R66, R73 ;  /* 0x0000004248487223 */ /* 0x000fe40000010049 */
[CC--:B------:R-:W-:Y:S02]  /*a840*/  FMUL.FTZ R69, R77.reuse, R71.reuse ;  /* 0x000000474d457220 */ /* 0x0c0fe40000410000 */
[C---:B------:R-:W-:Y:S02]  /*a850*/  FFMA.FTZ R67, R76.reuse, R71, -R65 ;  /* 0x000000474c437223 */ /* 0x040fe40000010841 */
[----:B------:R-:W-:Y:S02]  /*a860*/  FMUL.FTZ R65, R77, R72 ;  /* 0x000000484d417220 */ /* 0x000fe40000410000 */
[----:B------:R-:W-:-:S02]  /*a870*/  FFMA.FTZ R70, R76, R70, R69 ;  /* 0x000000464c467223 */ /* 0x000fc40000010045 */
[-C--:B------:R-:W-:Y:S02]  /*a880*/  FMUL.FTZ R77, R77, R64.reuse ;  /* 0x000000404d4d7220 */ /* 0x080fe40000410000 */
[C---:B------:R-:W-:Y:S02]  /*a890*/  FFMA.FTZ R71, R76.reuse, R64, -R65 ;  /* 0x000000404c477223 */ /* 0x040fe40000010841 */
[----:B------:R-:W-:Y:S02]  /*a8a0*/  FFMA.FTZ R72, R76, R72, R77 ;  /* 0x000000484c487223 */ /* 0x000fe4000001004d */
[----:B------:R-:W-:Y:S02]  /*a8b0*/  FADD.FTZ R69, R78, R67 ;  /* 0x000000434e457221 */ /* 0x000fe40000010000 */
[----:B------:R-:W-:Y:S01]  /*a8c0*/  FADD.FTZ R70, R79, R70 ;  /* 0x000000464f467221 */ /* 0x000fe20000010000 */
[----:B------:R-:W-:Y:S05]  /*a8d0*/  BRA.DIV ~URZ, `(.L_x_278) ;  /* 0x000065e27f007947 */ /* 0x000fea000b800000 */
[----:B------:R0:W1:Y:S02]  /*a8e0*/  SHFL.DOWN PT, R73, R71, 0x1, 0x1f ;  /* 0x08201f0047497f89 */ /* 0x00006400000e0000 */
.L_x_316:
[----:B------:R-:W-:Y:S05]  /*a8f0*/  BRA.DIV ~URZ, `(.L_x_279) ;  /* 0x000066427f007947 */ /* 0x000fea000b800000 */
[----:B------:R2:W3:Y:S04]  /*a900*/  SHFL.DOWN PT, R74, R72, 0x1, 0x1f ;  /* 0x08201f00484a7f89 */ /* 0x0004e800000e0000 */
[----:B------:R2:W4:Y:S04]  /*a910*/  SHFL.DOWN PT, R76, R69, 0x1, 0x1f ;  /* 0x08201f00454c7f89 */ /* 0x00052800000e0000 */
[----:B------:R2:W0:Y:S02]  /*a920*/  SHFL.DOWN PT, R66, R70, 0x1, 0x1f ;  /* 0x08201f0046427f89 */ /* 0x00042400000e0000 */
.L_x_317:
[----:B------:R-:W-:Y:S01]  /*a930*/  BSSY B1, `(.L_x_280) ;  /* 0x000000d000017945 */ /* 0x000fe20003800000 */
[----:B------:R-:W-:Y:S05]  /*a940*/  @!P0 BRA `(.L_x_281) ;  /* 0x000000b000008947 */ /* 0x000fea0003800000 */
[C---:B0-----:R-:W-:Y:S02]  /*a950*/  FMUL.FTZ R64, R72.reuse, R66 ;  /* 0x0000004248407220 */ /* 0x041fe40000410000 */
[----:B----4-:R-:W-:-:S02]  /*a960*/  FMUL.FTZ R65, R72, R76 ;  /* 0x0000004c48417220 */ /* 0x010fc40000410000 */
[C---:B------:R-:W-:Y:S02]  /*a970*/  FFMA.FTZ R76, R71.reuse, R76, -R64 ;  /* 0x0000004c474c7223 */ /* 0x040fe40000010840 */
[C---:B---3--:R-:W-:Y:S02]  /*a980*/  FMUL.FTZ R64, R72.reuse, R74 ;  /* 0x0000004a48407220 */ /* 0x048fe40000410000 */
[-C--:B-12---:R-:W-:Y:S02]  /*a990*/  FMUL.FTZ R72, R72, R73.reuse ;  /* 0x0000004948487220 */ /* 0x086fe40000410000 */
[C---:B------:R-:W-:Y:S02]  /*a9a0*/  FFMA.FTZ R64, R71.reuse, R73, -R64 ;  /* 0x0000004947407223 */ /* 0x040fe40000010840 */
[C---:B------:R-:W-:Y:S02]  /*a9b0*/  FFMA.FTZ R65, R71.reuse, R66, R65 ;  /* 0x0000004247417223 */ /* 0x040fe40000010041 */
[----:B------:R-:W-:Y:S01]  /*a9c0*/  FFMA.FTZ R72, R71, R74, R72 ;  /* 0x0000004a47487223 */ /* 0x000fe20000010048 */
[----:B------:R-:W-:Y:S01]  /*a9d0*/  MOV R71, R64 ;  /* 0x0000004000477202 */ /* 0x000fe20000000f00 */
[----:B------:R-:W-:-:S02]  /*a9e0*/  FADD.FTZ R69, R69, R76 ;  /* 0x0000004c45457221 */ /* 0x000fc40000010000 */
[----:B------:R-:W-:Y:S02]  /*a9f0*/  FADD.FTZ R70, R70, R65 ;  /* 0x0000004146467221 */ /* 0x000fe40000010000 */
.L_x_281:
[----:B------:R-:W-:Y:S05]  /*aa00*/  BSYNC B1 ;  /* 0x0000000000017941 */ /* 0x000fea0003800000 */
.L_x_280:
[----:B------:R-:W-:Y:S01]  /*aa10*/  ISETP.GT.U32.AND P0, PT, R240, 0x1d, PT ;  /* 0x0000001df000780c */ /* 0x000fe20003f04070 */
[----:B------:R-:W-:Y:S05]  /*aa20*/  BRA.DIV ~URZ, `(.L_x_282) ;  /* 0x000066627f007947 */ /* 0x000fea000b800000 */
[----:B-1----:R1:W2:Y:S04]  /*aa30*/  SHFL.DOWN PT, R73, R71, 0x2, 0x1f ;  /* 0x08401f0047497f89 */ /* 0x0022a800000e0000 */
[----:B---3--:R1:W3:Y:S04]  /*aa40*/  SHFL.DOWN PT, R74, R72, 0x2, 0x1f ;  /* 0x08401f00484a7f89 */ /* 0x0082e800000e0000 */
[----:B----4-:R1:W4:Y:S04]  /*aa50*/  SHFL.DOWN PT, R76, R69, 0x2, 0x1f ;  /* 0x08401f00454c7f89 */ /* 0x01032800000e0000 */
[----:B0-----:R1:W0:Y:S02]  /*aa60*/  SHFL.DOWN PT, R66, R70, 0x2, 0x1f ;  /* 0x08401f0046427f89 */ /* 0x00122400000e0000 */
.L_x_318:
[----:B------:R-:W-:Y:S01]  /*aa70*/  BSSY B1, `(.L_x_283) ;  /* 0x000000d000017945 */ /* 0x000fe20003800000 */
[----:B------:R-:W-:Y:S05]  /*aa80*/  @P0 BRA `(.L_x_284) ;  /* 0x000000b000000947 */ /* 0x000fea0003800000 */
        /* <DEDUP_REMOVED lines=11> */
.L_x_284:
[----:B------:R-:W-:Y:S05]  /*ab40*/  BSYNC B1 ;  /* 0x0000000000017941 */ /* 0x000fea0003800000 */
.L_x_283:
[----:B------:R-:W-:Y:S01]  /*ab50*/  ISETP.GT.U32.AND P0, PT, R240, 0x1b, PT ;  /* 0x0000001bf000780c */ /* 0x000fe20003f04070 */
[----:B------:R-:W-:Y:S10]  /*ab60*/  BRA.DIV ~URZ, `(.L_x_285) ;  /* 0x000066e27f007947 */ /* 0x000ff4000b800000 */
[----:B--2---:R2:W1:Y:S02]  /*ab70*/  SHFL.DOWN PT, R73, R71, 0x4, 0x1f ;  /* 0x08801f0047497f89 */ /* 0x00446400000e0000 */
.L_x_319:
[----:B------:R-:W-:Y:S05]  /*ab80*/  BRA.DIV ~URZ, `(.L_x_286) ;  /* 0x000067427f007947 */ /* 0x000fea000b800000 */
[----:B---3--:R3:W2:Y:S04]  /*ab90*/  SHFL.DOWN PT, R74, R72, 0x4, 0x1f ;  /* 0x08801f00484a7f89 */ /* 0x0086a800000e0000 */
[----:B----4-:R3:W4:Y:S04]  /*aba0*/  SHFL.DOWN PT, R76, R69, 0x4, 0x1f ;  /* 0x08801f00454c7f89 */ /* 0x01072800000e0000 */
[----:B0-----:R3:W0:Y:S02]  /*abb0*/  SHFL.DOWN PT, R66, R70, 0x4, 0x1f ;  /* 0x08801f0046427f89 */ /* 0x00162400000e0000 */
.L_x_320:
[----:B------:R-:W-:Y:S01]  /*abc0*/  BSSY B1, `(.L_x_287) ;  /* 0x000000d000017945 */ /* 0x000fe20003800000 */
[----:B------:R-:W-:Y:S05]  /*abd0*/  @P0 BRA `(.L_x_288) ;  /* 0x000000b000000947 */ /* 0x000fea0003800000 */
[C---:B0-----:R-:W-:Y:S02]  /*abe0*/  FMUL.FTZ R64, R72.reuse, R66 ;  /* 0x0000004248407220 */ /* 0x041fe40000410000 */
[----:B----4-:R-:W-:-:S02]  /*abf0*/  FMUL.FTZ R65, R72, R76 ;  /* 0x0000004c48417220 */ /* 0x010fc40000410000 */
[C---:B------:R-:W-:Y:S02]  /*ac00*/  FFMA.FTZ R76, R71.reuse, R76, -R64 ;  /* 0x0000004c474c7223 */ /* 0x040fe40000010840 */
[C---:B--2---:R-:W-:Y:S02]  /*ac10*/  FMUL.FTZ R64, R72.reuse, R74 ;  /* 0x0000004a48407220 */ /* 0x044fe40000410000 */
[-C--:B-1-3--:R-:W-:Y:S02]  /*ac20*/  FMUL.FTZ R72, R72, R73.reuse ;  /* 0x0000004948487220 */ /* 0x08afe40000410000 */
[C---:B------:R-:W-:Y:S02]  /*ac30*/  FFMA.FTZ R64, R71.reuse, R73, -R64 ;  /* 0x0000004947407223 */ /* 0x040fe40000010840 */
[C---:B------:R-:W-:Y:S02]  /*ac40*/  FFMA.FTZ R65, R71.reuse, R66, R65 ;  /* 0x0000004247417223 */ /* 0x040fe40000010041 */
[----:B------:R-:W-:Y:S01]  /*ac50*/  FFMA.FTZ R72, R71, R74, R72 ;  /* 0x0000004a47487223 */ /* 0x000fe20000010048 */
[----:B------:R-:W-:Y:S01]  /*ac60*/  MOV R71, R64 ;  /* 0x0000004000477202 */ /* 0x000fe20000000f00 */
[----:B------:R-:W-:-:S02]  /*ac70*/  FADD.FTZ R69, R69, R76 ;  /* 0x0000004c45457221 */ /* 0x000fc40000010000 */
[----:B------:R-:W-:Y:S02]  /*ac80*/  FADD.FTZ R70, R70, R65 ;  /* 0x0000004146467221 */ /* 0x000fe40000010000 */
.L_x_288:
[----:B------:R-:W-:Y:S05]  /*ac90*/  BSYNC B1 ;  /* 0x0000000000017941 */ /* 0x000fea0003800000 */
.L_x_287:
[----:B------:R-:W-:Y:S01]  /*aca0*/  ISETP.GT.U32.AND P0, PT, R240, 0x17, PT ;  /* 0x00000017f000780c */ /* 0x000fe20003f04070 */
[----:B------:R-:W-:Y:S05]  /*acb0*/  BRA.DIV ~URZ, `(.L_x_289) ;  /* 0x000067627f007947 */ /* 0x000fea000b800000 */
[----:B-1----:R1:W3:Y:S04]  /*acc0*/  SHFL.DOWN PT, R73, R71, 0x8, 0x1f ;  /* 0x09001f0047497f89 */ /* 0x0022e800000e0000 */
[----:B--2---:R1:W2:Y:S04]  /*acd0*/  SHFL.DOWN PT, R74, R72, 0x8, 0x1f ;  /* 0x09001f00484a7f89 */ /* 0x0042a800000e0000 */
[----:B----4-:R1:W4:Y:S04]  /*ace0*/  SHFL.DOWN PT, R76, R69, 0x8, 0x1f ;  /* 0x09001f00454c7f89 */ /* 0x01032800000e0000 */
[----:B0-----:R1:W0:Y:S02]  /*acf0*/  SHFL.DOWN PT, R66, R70, 0x8, 0x1f ;  /* 0x09001f0046427f89 */ /* 0x00122400000e0000 */
.L_x_321:
        /* <DEDUP_REMOVED lines=13> */
.L_x_291:
[----:B------:R-:W-:Y:S05]  /*add0*/  BSYNC B1 ;  /* 0x0000000000017941 */ /* 0x000fea0003800000 */
.L_x_290:
[----:B------:R-:W-:Y:S01]  /*ade0*/  ISETP.GT.U32.AND P0, PT, R240, 0xf, PT ;  /* 0x0000000ff000780c */ /* 0x000fe20003f04070 */
[----:B------:R-:W-:Y:S10]  /*adf0*/  BRA.DIV ~URZ, `(.L_x_292) ;  /* 0x000067e27f007947 */ /* 0x000ff4000b800000 */
[----:B---3--:R3:W1:Y:S02]  /*ae00*/  SHFL.DOWN PT, R73, R71, 0x10, 0x1f ;  /* 0x0a001f0047497f89 */ /* 0x00866400000e0000 */
.L_x_322:
[----:B------:R-:W-:Y:S05]  /*ae10*/  BRA.DIV ~URZ, `(.L_x_293) ;  /* 0x000068427f007947 */ /* 0x000fea000b800000 */
[----:B--2---:R2:W3:Y:S04]  /*ae20*/  SHFL.DOWN PT, R74, R72, 0x10, 0x1f ;  /* 0x0a001f00484a7f89 */ /* 0x0044e800000e0000 */
[----:B----4-:R2:W4:Y:S04]  /*ae30*/  SHFL.DOWN PT, R76, R69, 0x10, 0x1f ;  /* 0x0a001f00454c7f89 */ /* 0x01052800000e0000 */
[----:B0-----:R2:W0:Y:S02]  /*ae40*/  SHFL.DOWN PT, R66, R70, 0x10, 0x1f ;  /* 0x0a001f0046427f89 */ /* 0x00142400000e0000 */
.L_x_323:
        /* <DEDUP_REMOVED lines=13> */
.L_x_295:
[----:B------:R-:W-:Y:S05]  /*af20*/  BSYNC B1 ;  /* 0x0000000000017941 */ /* 0x000fea0003800000 */
.L_x_294:
[----:B------:R-:W-:Y:S05]  /*af30*/  BRA.DIV ~URZ, `(.L_x_296) ;  /* 0x000068727f007947 */ /* 0x000fea000b800000 */
[----:B------:R-:W5:Y:S04]  /*af40*/  SHFL.IDX PT, R64, R72, RZ, 0x1f ;  /* 0x00001fff48407589 */ /* 0x000f6800000e0000 */
[----:B------:R-:W2:Y:S04]  /*af50*/  SHFL.IDX PT, R232, R71, RZ, 0x1f ;  /* 0x00001fff47e87589 */ /* 0x000ea800000e0000 */
[----:B------:R-:W4:Y:S04]  /*af60*/  SHFL.IDX PT, R231, R69, RZ, 0x1f ;  /* 0x00001fff45e77589 */ /* 0x000f2800000e0000 */
[----:B------:R-:W3:Y:S04]  /*af70*/  SHFL.IDX PT, R230, R70, RZ, 0x1f ;  /* 0x00001fff46e67589 */ /* 0x000ee800000e0000 */
[----:B-1-3--:R-:W1:Y:S04]  /*af80*/  SHFL.DOWN PT, R71, R71, 0x1, 0x1f ;  /* 0x08201f0047477f89 */ /* 0x00ae6800000e0000 */
[----:B--2---:R-:W2:Y:S04]  /*af90*/  SHFL.DOWN PT, R72, R72, 0x1, 0x1f ;  /* 0x08201f0048487f89 */ /* 0x004ea800000e0000 */
[----:B------:R-:W3:Y:S01]  /*afa0*/  SHFL.DOWN PT, R69, R69, 0x1, 0x1f ;  /* 0x08201f0045457f89 */ /* 0x000ee200000e0000 */
[----:B-----5:R-:W-:-:S02]  /*afb0*/  FMUL.FTZ R235, R63, R64 ;  /* 0x000000403feb7220 */ /* 0x020fc40000410000 */
[----:B------:R-:W-:Y:S01]  /*afc0*/  FMUL.FTZ R236, R62, R64 ;  /* 0x000000403eec7220 */ /* 0x000fe20000410000 */
[----:B------:R-:W0:Y:S01]  /*afd0*/  SHFL.DOWN PT, R70, R70, 0x1, 0x1f ;  /* 0x08201f0046467f89 */ /* 0x000e2200000e0000 */
[C---:B------:R-:W-:Y:S02]  /*afe0*/  FMUL.FTZ R234, R60.reuse, R232 ;  /* 0x000000e83cea7220 */ /* 0x040fe40000410000 */
[----:B------:R-:W-:Y:S01]  /*aff0*/  FMUL.FTZ R233, R60, R64 ;  /* 0x000000403ce97220 */ /* 0x000fe20000410000 */
[----:B------:R-:W0:Y:S01]  /*b000*/  SHFL.IDX PT, R73, R62, RZ, 0x1f ;  /* 0x00001fff3e497589 */ /* 0x000e2200000e0000 */
[-C--:B------:R-:W-:Y:S02]  /*b010*/  FFMA.FTZ R235, R62, R232.reuse, -R235 ;  /* 0x000000e83eeb7223 */ /* 0x080fe400000108eb */
[----:B------:R-:W-:Y:S01]  /*b020*/  FFMA.FTZ R236, R63, R232, R236 ;  /* 0x000000e83fec7223 */ /* 0x000fe200000100ec */
[----:B------:R-:W0:Y:S04]  /*b030*/  SHFL.IDX PT, R67, R63, RZ, 0x1f ;  /* 0x00001fff3f437589 */ /* 0x000e2800000e0000 */
[----:B------:R-:W0:Y:S04]  /*b040*/  SHFL.IDX PT, R74, R61, RZ, 0x1f ;  /* 0x00001fff3d4a7589 */ /* 0x000e2800000e0000 */
[----:B------:R5:W0:Y:S02]  /*b050*/  SHFL.IDX PT, R75, R60, RZ, 0x1f ;  /* 0x00001fff3c4b7589 */ /* 0x000a2400000e0000 */
[----:B-----5:R-:W-:-:S02]  /*b060*/  FMUL.FTZ R60, R61, R64 ;  /* 0x000000403d3c7220 */ /* 0x020fc40000410000 */
.L_x_324:
[----:B-1234-:R-:W-:Y:S01]  /*b070*/  ISETP.NE.AND P0, PT, R177, 0x1f, PT ;  /* 0x0000001fb100780c */ /* 0x01efe20003f05270 */
[----:B------:R-:W-:Y:S01]  /*b080*/  BSSY B1, `(.L_x_297) ;  /* 0x000000f000017945 */ /* 0x000fe20003800000 */
[----:B0-----:R-:W-:-:S02]  /*b090*/  MOV R64, R75 ;  /* 0x0000004b00407202 */ /* 0x001fc40000000f00 */
[----:B------:R-:W-:Y:S02]  /*b0a0*/  MOV R65, R74 ;  /* 0x0000004a00417202 */ /* 0x000fe40000000f00 */
[----:B------:R-:W-:-:S07]  /*b0b0*/  MOV R66, R73 ;  /* 0x0000004900427202 */ /* 0x000fce0000000f00 */
        /* <DEDUP_REMOVED lines=11> */
.L_x_298:
[----:B------:R-:W-:Y:S05]  /*b170*/  BSYNC B1 ;  /* 0x0000000000017941 */ /* 0x000fea0003800000 */
.L_x_297:
[----:B------:R-:W0:Y:S01]  /*b180*/  LDS.128 R76, [R216+0x1b40] ;  /* 0x001b4000d84c7984 */ /* 0x000e220000000c00 */
[----:B------:R-:W-:Y:S02]  /*b190*/  FFMA.FTZ R61, R61, R232, R233 ;  /* 0x000000e83d3d7223 */ /* 0x000fe400000100e9 */
[----:B------:R-:W-:Y:S01]  /*b1a0*/  FADD.FTZ R60, -R60, R234 ;  /* 0x000000ea3c3c7221 */ /* 0x000fe20000010100 */
[----:B------:R-:W1:Y:S04]  /*b1b0*/  LDS.128 R68, [R216+0x1b30] ;  /* 0x001b3000d8447984 */ /* 0x000e680000000c00 */
[----:B------:R-:W-:Y:S01]  /*b1c0*/  STS.128 [R216+0x1b40], R64 ;  /* 0x001b4040d8007388 */ /* 0x000fe20000000c00 */
[----:B0-----:R-:W-:-:S02]  /*b1d0*/  FMUL.FTZ R62, R77, R66 ;  /* 0x000000424d3e7220 */ /* 0x001fc40000410000 */
[C---:B------:R-:W-:Y:S02]  /*b1e0*/  FMUL.FTZ R63, R77.reuse, R65 ;  /* 0x000000414d3f7220 */ /* 0x040fe40000410000 */
[CC--:B------:R-:W-:Y:S02]  /*b1f0*/  FFMA.FTZ R62, R76.reuse, R67.reuse, R62 ;  /* 0x000000434c3e7223 */ /* 0x0c0fe4000001003e */
[-C--:B------:R-:W-:Y:S02]  /*b200*/  FMUL.FTZ R73, R77, R64.reuse ;  /* 0x000000404d497220 */ /* 0x080fe40000410000 */
[----:B------:R-:W-:Y:S02]  /*b210*/  FADD.FTZ R75, R79, R62 ;  /* 0x0000003e4f4b7221 */ /* 0x000fe40000010000 */
[----:B------:R-:W-:Y:S02]  /*b220*/  FMUL.FTZ R79, R77, R67 ;  /* 0x000000434d4f7220 */ /* 0x000fe40000410000 */
[----:B------:R-:W-:-:S02]  /*b230*/  FFMA.FTZ R72, R76, R64, -R63 ;  /* 0x000000404c487223 */ /* 0x000fc4000001083f */
[C---:B------:R-:W-:Y:S02]  /*b240*/  FFMA.FTZ R79, R76.reuse, R66, -R79 ;  /* 0x000000424c4f7223 */ /* 0x040fe4000001084f */
[----:B------:R-:W-:Y:S02]  /*b250*/  FFMA.FTZ R73, R76, R65, R73 ;  /* 0x000000414c497223 */ /* 0x000fe40000010049 */
[----:B------:R-:W-:Y:S02]  /*b260*/  FADD.FTZ R74, R78, R79 ;  /* 0x0000004f4e4a7221 */ /* 0x000fe40000010000 */
[----:B------:R-:W0:Y:S01]  /*b270*/  LDS.128 R76, [R216+0x1b20] ;  /* 0x001b2000d84c7984 */ /* 0x000e220000000c00 */
[C---:B-1----:R-:W-:Y:S02]  /*b280*/  FMUL.FTZ R63, R69.reuse, R75 ;  /* 0x0000004b453f7220 */ /* 0x042fe40000410000 */
[-C--:B------:R-:W-:Y:S01]  /*b290*/  FMUL.FTZ R62, R69, R74.reuse ;  /* 0x0000004a453e7220 */ /* 0x080fe20000410000 */
[----:B------:R1:W-:Y:S01]  /*b2a0*/  STS.128 [R216+0x1b30], R72 ;  /* 0x001b3048d8007388 */ /* 0x0003e20000000c00 */
[----:B------:R-:W-:-:S02]  /*b2b0*/  FFMA.FTZ R63, R68, R74, -R63 ;  /* 0x0000004a443f7223 */ /* 0x000fc4000001083f */
[----:B------:R-:W-:Y:S02]  /*b2c0*/  FFMA.FTZ R62, R68, R75, R62 ;  /* 0x0000004b443e7223 */ /* 0x000fe4000001003e */
[----:B-1----:R-:W-:Y:S02]  /*b2d0*/  FADD.FTZ R74, R70, R63 ;  /* 0x0000003f464a7221 */ /* 0x002fe40000010000 */
[----:B------:R-:W-:Y:S02]  /*b2e0*/  FMUL.FTZ R63, R69, R73 ;  /* 0x00000049453f7220 */ /* 0x000fe40000410000 */
[----:B------:R-:W-:Y:S02]  /*b2f0*/  FADD.FTZ R75, R71, R62 ;  /* 0x0000003e474b7221 */ /* 0x000fe40000010000 */
[-C--:B------:R-:W-:Y:S02]  /*b300*/  FMUL.FTZ R69, R69, R72.reuse ;  /* 0x0000004845457220 */ /* 0x080fe40000410000 */
[----:B------:R-:W-:-:S02]  /*b310*/  FFMA.FTZ R72, R68, R72, -R63 ;  /* 0x0000004844487223 */ /* 0x000fc4000001083f */
        /* <DEDUP_REMOVED lines=8> */
[-C--:B------:R-:W-:Y:S02]  /*b3a0*/  FMUL.FTZ R63, R77, R73.reuse ;  /* 0x000000494d3f7220 */ /* 0x080fe40000410000 */
[C---:B------:R-:W-:Y:S02]  /*b3b0*/  FFMA.FTZ R77, R76.reuse, R73, R62 ;  /* 0x000000494c4d7223 */ /* 0x040fe4000001003e */
[----:B------:R-:W-:Y:S02]  /*b3c0*/  FFMA.FTZ R76, R76, R72, -R63 ;  /* 0x000000484c4c7223 */ /* 0x000fe4000001083f */
[----:B------:R-:W-:Y:S02]  /*b3d0*/  FADD.FTZ R79, R79, R68 ;  /* 0x000000444f4f7221 */ /* 0x000fe40000010000 */
[----:B------:R-:W-:Y:S02]  /*b3e0*/  FADD.FTZ R62, R235, R231 ;  /* 0x000000e7eb3e7221 */ /* 0x000fe40000010000 */
[----:B------:R-:W-:Y:S01]  /*b3f0*/  FADD.FTZ R63, R236, R230 ;  /* 0x000000e6ec3f7221 */ /* 0x000fe20000010000 */
[----:B------:R1:W-:Y:S04]  /*b400*/  STS.128 [R216+0x1b10], R76 ;  /* 0x001b104cd8007388 */ /* 0x0003e80000000c00 */
.L_x_277:
[----:B-1----:R-:W-:Y:S05]  /*b410*/  BSYNC B0 ;  /* 0x0000000000007941 */ /* 0x002fea0003800000 */
.L_x_276:
[----:B------:R-:W-:Y:S01]  /*b420*/  WARPSYNC 0xffffffff ;  /* 0xffffffff00007948 */ /* 0x000fe20003800000 */
[----:B------:R-:W-:Y:S01]  /*b430*/  BAR.SYNC.DEFER_BLOCKING 0x0 ;  /* 0x0000000000007b1d */ /* 0x000fe20000010000 */
[----:B------:R-:W-:Y:S01]  /*b440*/  PRMT R75, RZ, 0x5410, R19 ;  /* 0x00005410ff4b7816 */ /* 0x000fe20000000013 */
[----:B------:R-:W-:Y:S01]  /*b450*/  FADD.FTZ R214, RZ, R214 ;  /* 0x000000d6ffd67221 */ /* 0x000fe20000010000 */
[----:B------:R-:W-:-:S02]  /*b460*/  ISETP.GT.AND P0, PT, R180, 0x1e, PT ;  /* 0x0000001eb400780c */ /* 0x000fc40003f04270 */
[----:B------:R-:W-:Y:S01]  /*b470*/  ISETP.NE.AND P2, PT, R180, RZ, PT ;  /* 0x000000ffb400720c */ /* 0x000fe20003f45270 */
[----:B------:R-:W-:Y:S01]  /*b480*/  BSSY B0, `(.L_x_299) ;  /* 0x00001fc000007945 */ /* 0x000fe20003800000 */
        /* <DEDUP_REMOVED lines=67> */
[----:B------:R-:W-:Y:S02]  /*b8c0*/  FFMA.FTZ R64, R52, R204, RZ ;  /* 0x000000cc34407223 */ /* 0x000fe400000100ff */
[----:B------:R-:W-:Y:S02]  /*b8d0*/  FADD.FTZ R146, -R146, R111 ;  /* 0x0000006f92927221 */ /* 0x000fe40000010100 */
[----:B------:R-:W-:Y:S02]  /*b8e0*/  FMUL.FTZ R65, R113, -R130 ;  /* 0x8000008271417220 */ /* 0x000fe40000410000 */
[----:B------:R-:W-:-:S02]  /*b8f0*/  FFMA.FTZ R67, R53, R203, R64 ;  /* 0x000000cb35437223 */ /* 0x000fc40000010040 */
[-C--:B------:R-:W-:Y:S02]  /*b900*/  FFMA.FTZ R64, R114, R146.reuse, R65 ;  /* 0x0000009272407223 */ /* 0x080fe40000010041 */
[----:B------:R-:W-:Y:S02]  /*b910*/  FFMA.FTZ R65, R52, -R197, RZ ;  /* 0x800000c534417223 */ /* 0x000fe400000100ff */
[----:B------:R-:W-:Y:S02]  /*b920*/  FMUL.FTZ R113, R113, -R146 ;  /* 0x8000009271717220 */ /* 0x000fe40000410000 */
[----:B------:R-:W-:Y:S02]  /*b930*/  FFMA.FTZ R65, R53, -R196, R65 ;  /* 0x800000c435417223 */ /* 0x000fe40000010041 */
[----:B------:R-:W-:Y:S02]  /*b940*/  FFMA.FTZ R66, R54, R202, R67 ;  /* 0x000000ca36427223 */ /* 0x000fe40000010043 */
[----:B------:R-:W-:-:S02]  /*b950*/  FFMA.FTZ R114, R114, R130, -R113 ;  /* 0x0000008272727223 */ /* 0x000fc40000010871 */
[----:B------:R-:W-:Y:S02]  /*b960*/  FADD.FTZ R145, -R145, R64 ;  /* 0x0000004091917221 */ /* 0x000fe40000010100 */
[----:B------:R-:W-:Y:S02]  /*b970*/  FFMA.FTZ R65, R54, -R195, R65 ;  /* 0x800000c336417223 */ /* 0x000fe40000010041 */
[----:B------:R-:W-:Y:S02]  /*b980*/  FFMA.FTZ R67, R55, R201, R66 ;  /* 0x000000c937437223 */ /* 0x000fe40000010042 */
[----:B------:R-:W-:Y:S02]  /*b990*/  FADD.FTZ R129, R129, R114 ;  /* 0x0000007281817221 */ /* 0x000fe40000010000 */
[----:B-1----:R-:W-:Y:S02]  /*b9a0*/  FMUL.FTZ R60, R115, -R145 ;  /* 0x80000091733c7220 */ /* 0x002fe40000410000 */
[----:B------:R-:W-:-:S02]  /*b9b0*/  FFMA.FTZ R65, R55, -R194, R65 ;  /* 0x800000c237417223 */ /* 0x000fc40000010041 */
[----:B------:R-:W-:Y:S02]  /*b9c0*/  FFMA.FTZ R64, R56, R200, R67 ;  /* 0x000000c838407223 */ /* 0x000fe40000010043 */
[-C--:B------:R-:W-:Y:S02]  /*b9d0*/  FMUL.FTZ R115, R115, -R129.reuse ;  /* 0x8000008173737220 */ /* 0x080fe40000410000 */
[----:B------:R-:W-:Y:S02]  /*b9e0*/  FFMA.FTZ R61, R116, R129, -R60 ;  /* 0x00000081743d7223 */ /* 0x000fe4000001083c */
[----:B------:R-:W-:Y:S02]  /*b9f0*/  FFMA.FTZ R65, R56, -R193, R65 ;  /* 0x800000c138417223 */ /* 0x000fe40000010041 */
[----:B------:R-:W-:Y:S02]  /*ba00*/  FFMA.FTZ R63, R57, R199, R64 ;  /* 0x000000c7393f7223 */ /* 0x000fe40000010040 */
[----:B------:R-:W-:-:S02]  /*ba10*/  FFMA.FTZ R115, R116, R145, R115 ;  /* 0x0000009174737223 */ /* 0x000fc40000010073 */
[----:B------:R-:W-:Y:S02]  /*ba20*/  FADD.FTZ R128, R128, R61 ;  /* 0x0000003d80807221 */ /* 0x000fe40000010000 */
[----:B------:R-:W-:Y:S02]  /*ba30*/  FFMA.FTZ R65, R57, -R192, R65 ;  /* 0x800000c039417223 */ /* 0x000fe40000010041 */
[----:B------:R-:W-:Y:S02]  /*ba40*/  FFMA.FTZ R60, R58, R198, R63 ;  /* 0x000000c63a3c7223 */ /* 0x000fe4000001003f */
[----:B------:R-:W-:Y:S02]  /*ba50*/  FADD.FTZ R144, -R144, R115 ;  /* 0x0000007390907221 */ /* 0x000fe40000010100 */
[----:B------:R-:W-:Y:S02]  /*ba60*/  FMUL.FTZ R61, R117, -R128 ;  /* 0x80000080753d7220 */ /* 0x000fe40000410000 */
[----:B------:R-:W-:-:S02]  /*ba70*/  FFMA.FTZ R65, R58, -R123, R65 ;  /* 0x8000007b3a417223 */ /* 0x000fc40000010041 */
[----:B------:R-:W-:Y:S02]  /*ba80*/  FFMA.FTZ R63, R59, R205, R60 ;  /* 0x000000cd3b3f7223 */ /* 0x000fe4000001003c */
[-C--:B------:R-:W-:Y:S02]  /*ba90*/  FMUL.FTZ R117, R117, -R144.reuse ;  /* 0x8000009075757220 */ /* 0x080fe40000410000 */
[C---:B------:R-:W-:Y:S02]  /*baa0*/  FFMA.FTZ R60, R118.reuse, R144, R61 ;  /* 0x00000090763c7223 */ /* 0x040fe4000001003d */
[----:B------:R-:W-:Y:S02]  /*bab0*/  FFMA.FTZ R65, R59, -R122, R65 ;  /* 0x8000007a3b417223 */ /* 0x000fe40000010041 */
[----:B------:R-:W-:Y:S02]  /*bac0*/  FFMA.FTZ R118, R118, R128, -R117 ;  /* 0x0000008076767223 */ /* 0x000fe40000010875 */
[----:B------:R-:W-:-:S02]  /*bad0*/  FADD.FTZ R143, -R143, R60 ;  /* 0x0000003c8f8f7221 */ /* 0x000fc40000010100 */
[C---:B------:R-:W-:Y:S02]  /*bae0*/  FFMA.FTZ R65, R80.reuse, -R191, R65 ;  /* 0x800000bf50417223 */ /* 0x040fe40000010041 */
[----:B------:R-:W-:Y:S02]  /*baf0*/  FFMA.FTZ R62, R80, R206, R63 ;  /* 0x000000ce503e7223 */ /* 0x000fe4000001003f */
[----:B------:R-:W-:Y:S02]  /*bb00*/  FADD.FTZ R127, R127, R118 ;  /* 0x000000767f7f7221 */ /* 0x000fe40000010000 */
[----:B------:R-:W-:Y:S02]  /*bb10*/  FMUL.FTZ R60, R119, -R143 ;  /* 0x8000008f773c7220 */ /* 0x000fe40000410000 */
[C---:B------:R-:W-:Y:S02]  /*bb20*/  FFMA.FTZ R65, R81.reuse, -R190, R65 ;  /* 0x800000be51417223 */ /* 0x040fe40000010041 */
[----:B------:R-:W-:-:S02]  /*bb30*/  FFMA.FTZ R62, R81, R189, R62 ;  /* 0x000000bd513e7223 */ /* 0x000fc4000001003e */
[----:B------:R-:W-:Y:S02]  /*bb40*/  FFMA.FTZ R61, R120, R127, -R60 ;  /* 0x0000007f783d7223 */ /* 0x000fe4000001083c */
[C---:B------:R-:W-:Y:S02]  /*bb50*/  FFMA.FTZ R60, R82.reuse, -R188, R65 ;  /* 0x800000bc523c7223 */ /* 0x040fe40000010041 */
[----:B------:R-:W-:Y:S02]  /*bb60*/  FFMA.FTZ R62, R82, R207, R62 ;  /* 0x000000cf523e7223 */ /* 0x000fe4000001003e */
[----:B------:R-:W-:Y:S02]  /*bb70*/  FADD.FTZ R126, R126, R61 ;  /* 0x0000003d7e7e7221 */ /* 0x000fe40000010000 */
[----:B------:R-:W-:Y:S02]  /*bb80*/  FFMA.FTZ R61, R83, -R187, R60 ;  /* 0x800000bb533d7223 */ /* 0x000fe4000001003c */
[----:B------:R-:W-:-:S02]  /*bb90*/  FMUL.FTZ R119, R119, -R127 ;  /* 0x8000007f77777220 */ /* 0x000fc40000410000 */
[----:B------:R-:W-:Y:S02]  /*bba0*/  FFMA.FTZ R62, R83, R208, R62 ;  /* 0x000000d0533e7223 */ /* 0x000fe4000001003e */
[----:B------:R-:W-:Y:S02]  /*bbb0*/  FFMA.FTZ R61, R84, -R186, R61 ;  /* 0x800000ba543d7223 */ /* 0x000fe4000001003d */
[----:B------:R-:W-:Y:S02]  /*bbc0*/  FFMA.FTZ R119, R120, R143, R119 ;  /* 0x0000008f78777223 */ /* 0x000fe40000010077 */
[----:B------:R-:W-:Y:S02]  /*bbd0*/  FFMA.FTZ R62, R84, R209, R62 ;  /* 0x000000d1543e7223 */ /* 0x000fe4000001003e */
[----:B------:R-:W-:Y:S02]  /*bbe0*/  FFMA.FTZ R61, R85, -R210, R61 ;  /* 0x800000d2553d7223 */ /* 0x000fe4000001003d */
[----:B------:R-:W-:-:S02]  /*bbf0*/  FADD.FTZ R142, -R142, R119 ;  /* 0x000000778e8e7221 */ /* 0x000fc40000010100 */
[----:B------:R-:W-:Y:S02]  /*bc00*/  FFMA.FTZ R62, R85, R185, R62 ;  /* 0x000000b9553e7223 */ /* 0x000fe4000001003e */
[----:B------:R-:W-:Y:S02]  /*bc10*/  FFMA.FTZ R60, R88, -R213, R61 ;  /* 0x800000d5583c7223 */ /* 0x000fe4000001003d */
[C---:B------:R-:W-:Y:S02]  /*bc20*/  FMUL.FTZ R61, R121.reuse, -R142 ;  /* 0x8000008e793d7220 */ /* 0x040fe40000410000 */
[----:B------:R-:W-:Y:S02]  /*bc30*/  FMUL.FTZ R63, R140, UR15 ;  /* 0x0000000f8c3f7c20 */ /* 0x000fe40008410000 */
[----:B------:R-:W-:Y:S02]  /*bc40*/  FMUL.FTZ R121, R121, -R126 ;  /* 0x8000007e79797220 */ /* 0x000fe40000410000 */
[----:B------:R-:W-:-:S02]  /*bc50*/  FFMA.FTZ R62, R88, R181, R62 ;  /* 0x000000b5583e7223 */ /* 0x000fc4000001003e */
[-C--:B------:R-:W-:Y:S02]  /*bc60*/  FMUL.FTZ R67, R156, R35.reuse ;  /* 0x000000239c437220 */ /* 0x080fe40000410000 */
[----:B------:R-:W-:Y:S02]  /*bc70*/  FFMA.FTZ R64, R124, R126, -R61 ;  /* 0x0000007e7c407223 */ /* 0x000fe4000001083d */
[----:B------:R-:W-:Y:S02]  /*bc80*/  FFMA.FTZ R63, R156, UR14, -R63 ;  /* 0x0000000e9c3f7c23 */ /* 0x000fe4000801083f */
[----:B------:R-:W-:Y:S02]  /*bc90*/  FFMA.FTZ R124, R124, R142, R121 ;  /* 0x0000008e7c7c7223 */ /* 0x000fe40000010079 */
[----:B------:R-:W-:Y:S02]  /*bca0*/  FFMA.FTZ R62, R89, R184, R62 ;  /* 0x000000b8593e7223 */ /* 0x000fe4000001003e */
[----:B------:R-:W-:-:S02]  /*bcb0*/  FFMA.FTZ R184, R75, -R35, R184 ;  /* 0x800000234bb87223 */ /* 0x000fc400000100b8 */
[----:B------:R-:W-:Y:S02]  /*bcc0*/  FMUL.FTZ R65, R140, R35 ;  /* 0x000000238c417220 */ /* 0x000fe40000410000 */
[C---:B------:R-:W-:Y:S02]  /*bcd0*/  FMUL.FTZ R66, R214.reuse, R67 ;  /* 0x00000043d6427220 */ /* 0x040fe40000410000 */
[C---:B------:R-:W-:Y:S02]  /*bce0*/  FMUL.FTZ R74, R214.reuse, R63 ;  /* 0x0000003fd64a7220 */ /* 0x040fe40000410000 */
[----:B------:R-:W-:Y:S02]  /*bcf0*/  FADD.FTZ R141, -R141, R124 ;  /* 0x0000007c8d8d7221 */ /* 0x000fe40000010100 */
[----:B------:R-:W-:Y:S02]  /*bd00*/  FFMA.FTZ R63, R89, -R214, R60 ;  /* 0x800000d6593f7223 */ /* 0x000fe4000001003c */
[----:B------:R-:W-:-:S02]  /*bd10*/  FMUL.FTZ R60, R214, R65 ;  /* 0x00000041d63c7220 */ /* 0x000fc40000410000 */
[----:B------:R-:W-:Y:S02]  /*bd20*/  FADD.FTZ R157, R65, R157 ;  /* 0x0000009d419d7221 */ /* 0x000fe40000010000 */
[----:B------:R-:W-:Y:S01]  /*bd30*/  FFMA.FTZ R61, R184, R65, R66 ;  /* 0x00000041b83d7223 */ /* 0x000fe20000010042 */
[----:B------:R-:W-:Y:S01]  /*bd40*/  PRMT R65, RZ, 0x5410, R4 ;  /* 0x00005410ff417816 */ /* 0x000fe20000000004 */
[----:B------:R-:W-:Y:S02]  /*bd50*/  FMUL.FTZ R69, R156, UR15 ;  /* 0x0000000f9c457c20 */ /* 0x000fe40008410000 */
[----:B------:R-:W-:Y:S01]  /*bd60*/  FADD.FTZ R125, R125, R64 ;  /* 0x000000407d7d7221 */ /* 0x000fe20000010000 */
[----:B------:R-:W-:Y:S01]  /*bd70*/  PRMT R64, RZ, 0x5410, R5 ;  /* 0x00005410ff407816 */ /* 0x000fe20000000005 */
[----:B------:R-:W-:Y:S02]  /*bd80*/  FMUL.FTZ R70, R141, R20 ;  /* 0x000000148d467220 */ /* 0x000fe40000410000 */
[----:B------:R-:W-:-:S02]  /*bd90*/  FFMA.FTZ R60, R184, R67, -R60 ;  /* 0x00000043b83c7223 */ /* 0x000fc4000001083c */
[----:B------:R-:W-:Y:S02]  /*bda0*/  FFMA.FTZ R73, R140, UR14, R69 ;  /* 0x0000000e8c497c23 */ /* 0x000fe40008010045 */
[-C--:B------:R-:W-:Y:S02]  /*bdb0*/  FFMA.FTZ R67, R65, -R20.reuse, R204 ;  /* 0x8000001441437223 */ /* 0x080fe400000100cc */
[-C--:B------:R-:W-:Y:S02]  /*bdc0*/  FMUL.FTZ R72, R142, R21.reuse ;  /* 0x000000158e487220 */ /* 0x080fe40000410000 */
[----:B------:R-:W-:Y:S02]  /*bdd0*/  FMUL.FTZ R66, R125, R20 ;  /* 0x000000147d427220 */ /* 0x000fe40000410000 */
[----:B------:R-:W-:Y:S02]  /*bde0*/  FMUL.FTZ R69, R197, R70 ;  /* 0x00000046c5457220 */ /* 0x000fe40000410000 */
[----:B------:R-:W-:-:S02]  /*bdf0*/  FFMA.FTZ R203, R64, -R21, R203 ;  /* 0x8000001540cb7223 */ /* 0x000fc400000100cb */
[----:B------:R-:W-:Y:S02]  /*be00*/  FMUL.FTZ R68, R126, R21 ;  /* 0x000000157e447220 */ /* 0x000fe40000410000 */
[----:B------:R-:W-:Y:S02]  /*be10*/  FMUL.FTZ R71, R196, R72 ;  /* 0x00000048c4477220 */ /* 0x000fe40000410000 */
[----:B------:R-:W-:Y:S02]  /*be20*/  FFMA.FTZ R69, R67, R66, R69 ;  /* 0x0000004243457223 */ /* 0x000fe40000010045 */
[----:B------:R-:W-:Y:S02]  /*be30*/  FFMA.FTZ R77, R184, R73, R74 ;  /* 0x00000049b84d7223 */ /* 0x000fe4000001004a */
[-C--:B------:R-:W-:Y:S02]  /*be40*/  FMUL.FTZ R73, R196, R68.reuse ;  /* 0x00000044c4497220 */ /* 0x080fe40000410000 */
[----:B------:R-:W-:-:S02]  /*be50*/  FFMA.FTZ R74, R203, R68, R71 ;  /* 0x00000044cb4a7223 */ /* 0x000fc40000010047 */
[----:B------:R-:W-:Y:S02]  /*be60*/  FADD.FTZ R69, RZ, R69 ;  /* 0x00000045ff457221 */ /* 0x000fe40000010000 */
[----:B------:R-:W-:Y:S02]  /*be70*/  FMUL.FTZ R71, R197, R66 ;  /* 0x00000042c5477220 */ /* 0x000fe40000410000 */
[----:B------:R-:W-:Y:S02]  /*be80*/  FFMA.FTZ R77, R75, R140, R77 ;  /* 0x0000008c4b4d7223 */ /* 0x000fe4000001004d */
[----:B------:R-:W-:Y:S02]  /*be90*/  FFMA.FTZ R73, R203, R72, -R73 ;  /* 0x00000048cb497223 */ /* 0x000fe40000010849 */
[----:B------:R-:W-:Y:S01]  /*bea0*/  FADD.FTZ R75, R69, R74 ;  /* 0x0000004a454b7221 */ /* 0x000fe20000010000 */
[----:B------:R-:W-:Y:S01]  /*beb0*/  PRMT R69, RZ, 0x5410, R6 ;  /* 0x00005410ff457816 */ /* 0x000fe20000000006 */
[----:B------:R-:W-:Y:S01]  /*bec0*/  FFMA.FTZ R72, R67, R70, -R71 ;  /* 0x0000004643487223 */ /* 0x000fe20000010847 */
[----:B------:R-:W-:Y:S01]  /*bed0*/  PRMT R70, RZ, 0x5410, R18 ;  /* 0x00005410ff467816 */ /* 0x000fe20000000012 */
[----:B------:R-:W-:-:S02]  /*bee0*/  FMUL.FTZ R76, R143, R22 ;  /* 0x000000168f4c7220 */ /* 0x000fc40000410000 */
[----:B------:R-:W-:Y:S02]  /*bef0*/  FMUL.FTZ R96, R155, R34 ;  /* 0x000000229b607220 */ /* 0x000fe40000410000 */
[-C--:B------:R-:W-:Y:S02]  /*bf00*/  FFMA.FTZ R202, R69, -R22.reuse, R202 ;  /* 0x8000001645ca7223 */ /* 0x080fe400000100ca */
[----:B------:R-:W-:Y:S02]  /*bf10*/  FMUL.FTZ R71, R127, R22 ;  /* 0x000000167f477220 */ /* 0x000fe40000410000 */
[----:B------:R-:W-:Y:S02]  /*bf20*/  FMUL.FTZ R78, R195, R76 ;  /* 0x0000004cc34e7220 */ /* 0x000fe40000410000 */
[-C--:B------:R-:W-:Y:S02]  /*bf30*/  FMUL.FTZ R94, R139, R34.reuse ;  /* 0x000000228b5e7220 */ /* 0x080fe40000410000 */
[----:B------:R-:W-:-:S02]  /*bf40*/  FFMA.FTZ R181, R70, -R34, R181 ;  /* 0x8000002246b57223 */ /* 0x000fc400000100b5 */
[----:B------:R-:W-:Y:S02]  /*bf50*/  FMUL.FTZ R91, R213, R96 ;  /* 0x00000060d55b7220 */ /* 0x000fe40000410000 */
[----:B------:R-:W-:Y:S02]  /*bf60*/  FADD.FTZ R72, RZ, R72 ;  /* 0x00000048ff487221 */ /* 0x000fe40000010000 */
[-C--:B------:R-:W-:Y:S02]  /*bf70*/  FFMA.FTZ R92, R202, R71.reuse, R78 ;  /* 0x00000047ca5c7223 */ /* 0x080fe4000001004e */
[----:B------:R-:W-:Y:S02]  /*bf80*/  FFMA.FTZ R78, R181, R94, R91 ;  /* 0x0000005eb54e7223 */ /* 0x000fe4000001005b */
[----:B------:R-:W-:Y:S01]  /*bf90*/  FADD.FTZ R91, R72, R73 ;  /* 0x00000049485b7221 */ /* 0x000fe20000010000 */
[----:B------:R-:W-:Y:S01]  /*bfa0*/  PRMT R72, RZ, 0x5410, R7 ;  /* 0x00005410ff487816 */ /* 0x000fe20000000007 */
[----:B------:R-:W-:-:S02]  /*bfb0*/  FMUL.FTZ R79, R195, R71 ;  /* 0x00000047c34f7220 */ /* 0x000fc40000410000 */
[-C--:B------:R-:W-:Y:S02]  /*bfc0*/  FMUL.FTZ R93, R144, R23.reuse ;  /* 0x00000017905d7220 */ /* 0x080fe40000410000 */
[----:B------:R-:W-:Y:S02]  /*bfd0*/  FADD.FTZ R158, R94, R158 ;  /* 0x0000009e5e9e7221 */ /* 0x000fe40000010000 */
[----:B------:R-:W-:Y:S02]  /*bfe0*/  FMUL.FTZ R102, R213, R94 ;  /* 0x0000005ed5667220 */ /* 0x000fe40000410000 */
[----:B------:R-:W-:Y:S01]  /*bff0*/  FADD.FTZ R92, R75, R92 ;  /* 0x0000005c4b5c7221 */ /* 0x000fe20000010000 */
[----:B------:R-:W-:Y:S01]  /*c000*/  PRMT R75, RZ, 0x5410, R8 ;  /* 0x00005410ff4b7816 */ /* 0x000fe20000000008 */
[----:B------:R-:W-:Y:S02]  /*c010*/  FFMA.FTZ R94, R202, R76, -R79 ;  /* 0x0000004cca5e7223 */ /* 0x000fe4000001084f */
[----:B------:R-:W-:-:S02]  /*c020*/  FMUL.FTZ R73, R128, R23 ;  /* 0x0000001780497220 */ /* 0x000fc40000410000 */
[----:B------:R-:W-:Y:S02]  /*c030*/  FFMA.FTZ R76, R72, -R23, R201 ;  /* 0x80000017484c7223 */ /* 0x000fe400000100c9 */
[C---:B------:R-:W-:Y:S02]  /*c040*/  FMUL.FTZ R95, R194.reuse, R93 ;  /* 0x0000005dc25f7220 */ /* 0x040fe40000410000 */
[-C--:B------:R-:W-:Y:S02]  /*c050*/  FMUL.FTZ R79, R129, R24.reuse ;  /* 0x00000018814f7220 */ /* 0x080fe40000410000 */
[----:B------:R-:W-:Y:S02]  /*c060*/  FMUL.FTZ R97, R194, R73 ;  /* 0x00000049c2617220 */ /* 0x000fe40000410000 */
[-C--:B------:R-:W-:Y:S02]  /*c070*/  FFMA.FTZ R200, R75, -R24.reuse, R200 ;  /* 0x800000184bc87223 */ /* 0x080fe400000100c8 */
[----:B------:R-:W-:-:S02]  /*c080*/  FMUL.FTZ R99, R145, R24 ;  /* 0x0000001891637220 */ /* 0x000fc40000410000 */
[C---:B------:R-:W-:Y:S02]  /*c090*/  FFMA.FTZ R95, R76.reuse, R73, R95 ;  /* 0x000000494c5f7223 */ /* 0x040fe4000001005f */
[----:B------:R-:W-:Y:S02]  /*c0a0*/  FMUL.FTZ R100, R193, R79 ;  /* 0x0000004fc1647220 */ /* 0x000fe40000410000 */
[----:B------:R-:W-:Y:S02]  /*c0b0*/  FFMA.FTZ R98, R76, R93, -R97 ;  /* 0x0000005d4c627223 */ /* 0x000fe40000010861 */
[----:B------:R-:W-:Y:S01]  /*c0c0*/  FADD.FTZ R95, R92, R95 ;  /* 0x0000005f5c5f7221 */ /* 0x000fe20000010000 */
[----:B------:R-:W-:Y:S01]  /*c0d0*/  PRMT R92, RZ, 0x5410, R9 ;  /* 0x00005410ff5c7816 */ /* 0x000fe20000000009 */
[----:B------:R-:W-:Y:S02]  /*c0e0*/  FFMA.FTZ R97, R200, R99, -R100 ;  /* 0x00000063c8617223 */ /* 0x000fe40000010864 */
[----:B------:R-:W-:-:S02]  /*c0f0*/  FADD.FTZ R93, R91, R94 ;  /* 0x0000005e5b5d7221 */ /* 0x000fc40000010000 */
[----:B------:R-:W-:Y:S02]  /*c100*/  FMUL.FTZ R99, R193, R99 ;  /* 0x00000063c1637220 */ /* 0x000fe40000410000 */
[----:B------:R-:W-:Y:S02]  /*c110*/  FMUL.FTZ R91, R130, R25 ;  /* 0x00000019825b7220 */ /* 0x000fe40000410000 */
[----:B------:R-:W-:Y:S02]  /*c120*/  FFMA.FTZ R100, R200, R79, R99 ;  /* 0x0000004fc8647223 */ /* 0x000fe40000010063 */
[-C--:B------:R-:W-:Y:S02]  /*c130*/  FFMA.FTZ R94, R92, -R25.reuse, R199 ;  /* 0x800000195c5e7223 */ /* 0x080fe400000100c7 */
[----:B------:R-:W-:Y:S02]  /*c140*/  FMUL.FTZ R99, R146, R25 ;  /* 0x0000001992637220 */ /* 0x000fe40000410000 */
[----:B------:R-:W-:-:S02]  /*c150*/  FMUL.FTZ R101, R192, R91 ;  /* 0x0000005bc0657220 */ /* 0x000fc40000410000 */
[----:B------:R-:W-:Y:S01]  /*c160*/  FADD.FTZ R98, R93, R98 ;  /* 0x000000625d627221 */ /* 0x000fe20000010000 */
[----:B------:R-:W-:Y:S01]  /*c170*/  PRMT R93, RZ, 0x5410, R10 ;  /* 0x00005410ff5d7816 */ /* 0x000fe2000000000a */
[-C--:B------:R-:W-:Y:S02]  /*c180*/  FFMA.FTZ R104, R94, R99.reuse, -R101 ;  /* 0x000000635e687223 */ /* 0x080fe40000010865 */
[----:B------:R-:W-:Y:S02]  /*c190*/  FMUL.FTZ R99, R192, R99 ;  /* 0x00000063c0637220 */ /* 0x000fe40000410000 */
[-C--:B------:R-:W-:Y:S02]  /*c1a0*/  FMUL.FTZ R101, R147, R26.reuse ;  /* 0x0000001a93657220 */ /* 0x080fe40000410000 */
[----:B------:R-:W-:Y:S02]  /*c1b0*/  FADD.FTZ R100, R95, R100 ;  /* 0x000000645f647221 */ /* 0x000fe40000010000 */
[----:B------:R-:W-:-:S02]  /*c1c0*/  FFMA.FTZ R198, R93, -R26, R198 ;  /* 0x8000001a5dc67223 */ /* 0x000fc400000100c6 */
[----:B------:R-:W-:Y:S02]  /*c1d0*/  FMUL.FTZ R95, R131, R26 ;  /* 0x0000001a835f7220 */ /* 0x000fe40000410000 */
[----:B------:R-:W-:Y:S02]  /*c1e0*/  FFMA.FTZ R99, R94, R91, R99 ;  /* 0x0000005b5e637223 */ /* 0x000fe40000010063 */
[----:B------:R-:W-:Y:S02]  /*c1f0*/  FMUL.FTZ R103, R123, R101 ;  /* 0x000000657b677220 */ /* 0x000fe40000410000 */
[----:B------:R-:W-:Y:S02]  /*c200*/  FADD.FTZ R97, R98, R97 ;  /* 0x0000006162617221 */ /* 0x000fe40000010000 */
[----:B------:R-:W-:Y:S01]  /*c210*/  FFMA.FTZ R102, R181, R96, -R102 ;  /* 0x00000060b5667223 */ /* 0x000fe20000010866 */
[----:B------:R-:W-:Y:S01]  /*c220*/  PRMT R96, RZ, 0x5410, R11 ;  /* 0x00005410ff607816 */ /* 0x000fe2000000000b */
[----:B------:R-:W-:-:S02]  /*c230*/  FADD.FTZ R99, R100, R99 ;  /* 0x0000006364637221 */ /* 0x000fc40000010000 */
[----:B------:R-:W-:Y:S02]  /*c240*/  FFMA.FTZ R98, R198, R95, R103 ;  /* 0x0000005fc6627223 */ /* 0x000fe40000010067 */
[----:B------:R-:W-:Y:S02]  /*c250*/  FMUL.FTZ R107, R148, R27 ;  /* 0x0000001b946b7220 */ /* 0x000fe40000410000 */
[----:B------:R-:W-:Y:S02]  /*c260*/  FMUL.FTZ R105, R123, R95 ;  /* 0x0000005f7b697220 */ /* 0x000fe40000410000 */
[----:B------:R-:W-:Y:S02]  /*c270*/  FADD.FTZ R104, R97, R104 ;  /* 0x0000006861687221 */ /* 0x000fe40000010000 */
[----:B------:R-:W-:Y:S01]  /*c280*/  FADD.FTZ R103, R99, R98 ;  /* 0x0000006263677221 */ /* 0x000fe20000010000 */
[----:B------:R-:W-:Y:S01]  /*c290*/  PRMT R99, RZ, 0x5410, R12 ;  /* 0x00005410ff637816 */ /* 0x000fe2000000000c */
[----:B------:R-:W-:-:S02]  /*c2a0*/  FFMA.FTZ R98, R96, -R27, R205 ;  /* 0x8000001b60627223 */ /* 0x000fc400000100cd */
[----:B------:R-:W-:Y:S02]  /*c2b0*/  FMUL.FTZ R97, R132, R27 ;  /* 0x0000001b84617220 */ /* 0x000fe40000410000 */
[----:B------:R-:W-:Y:S02]  /*c2c0*/  FMUL.FTZ R106, R122, R107 ;  /* 0x0000006b7a6a7220 */ /* 0x000fe40000410000 */
[----:B------:R-:W-:Y:S02]  /*c2d0*/  FFMA.FTZ R105, R198, R101, -R105 ;  /* 0x00000065c6697223 */ /* 0x000fe40000010869 */
[-C--:B------:R-:W-:Y:S02]  /*c2e0*/  FMUL.FTZ R100, R133, R28.reuse ;  /* 0x0000001c85647220 */ /* 0x080fe40000410000 */
[----:B------:R-:W-:Y:S02]  /*c2f0*/  FFMA.FTZ R106, R98, R97, R106 ;  /* 0x00000061626a7223 */ /* 0x000fe4000001006a */
[----:B------:R-:W-:Y:S01]  /*c300*/  FADD.FTZ R105, R104, R105 ;  /* 0x0000006968697221 */ /* 0x000fe20000010000 */
[----:B------:R-:W-:Y:S01]  /*c310*/  PRMT R104, RZ, 0x5410, R13 ;  /* 0x00005410ff687816 */ /* 0x000fe2000000000d */
[----:B------:R-:W-:-:S02]  /*c320*/  FFMA.FTZ R101, R99, -R28, R206 ;  /* 0x8000001c63657223 */ /* 0x000fc400000100ce */
[----:B------:R-:W-:Y:S02]  /*c330*/  FMUL.FTZ R110, R149, R28 ;  /* 0x0000001c956e7220 */ /* 0x000fe40000410000 */
[----:B------:R-:W-:Y:S02]  /*c340*/  FMUL.FTZ R109, R191, R100 ;  /* 0x00000064bf6d7220 */ /* 0x000fe40000410000 */
[----:B------:R-:W-:Y:S02]  /*c350*/  FADD.FTZ R103, R103, R106 ;  /* 0x0000006a67677221 */ /* 0x000fe40000010000 */
[----:B------:R-:W-:Y:S02]  /*c360*/  FMUL.FTZ R108, R122, R97 ;  /* 0x000000617a6c7220 */ /* 0x000fe40000410000 */
[----:B------:R-:W-:Y:S02]  /*c370*/  FMUL.FTZ R106, R134, R29 ;  /* 0x0000001d866a7220 */ /* 0x000fe40000410000 */
[----:B------:R-:W-:-:S02]  /*c380*/  FFMA.FTZ R112, R101, R110, -R109 ;  /* 0x0000006e65707223 */ /* 0x000fc4000001086d */
[----:B------:R-:W-:Y:S02]  /*c390*/  FFMA.FTZ R108, R98, R107, -R108 ;  /* 0x0000006b626c7223 */ /* 0x000fe4000001086c */
[----:B------:R-:W-:Y:S02]  /*c3a0*/  FMUL.FTZ R110, R191, R110 ;  /* 0x0000006ebf6e7220 */ /* 0x000fe40000410000 */
[-C--:B------:R-:W-:Y:S02]  /*c3b0*/  FFMA.FTZ R189, R104, -R29.reuse, R189 ;  /* 0x8000001d68bd7223 */ /* 0x080fe400000100bd */
[----:B------:R-:W-:Y:S02]  /*c3c0*/  FMUL.FTZ R109, R150, R29 ;  /* 0x0000001d966d7220 */ /* 0x000fe40000410000 */
[----:B------:R-:W-:Y:S02]  /*c3d0*/  FMUL.FTZ R114, R190, R106 ;  /* 0x0000006abe727220 */ /* 0x000fe40000410000 */
[----:B------:R-:W-:-:S02]  /*c3e0*/  FFMA.FTZ R110, R101, R100, R110 ;  /* 0x00000064656e7223 */ /* 0x000fc4000001006e */
[----:B------:R-:W-:Y:S01]  /*c3f0*/  FADD.FTZ R105, R105, R108 ;  /* 0x0000006c69697221 */ /* 0x000fe20000010000 */
[----:B------:R-:W-:Y:S01]  /*c400*/  PRMT R108, RZ, 0x5410, R14 ;  /* 0x00005410ff6c7816 */ /* 0x000fe2000000000e */
[-C--:B------:R-:W-:Y:S02]  /*c410*/  FFMA.FTZ R116, R189, R109.reuse, -R114 ;  /* 0x0000006dbd747223 */ /* 0x080fe40000010872 */
[----:B------:R-:W-:Y:S02]  /*c420*/  FMUL.FTZ R109, R190, R109 ;  /* 0x0000006dbe6d7220 */ /* 0x000fe40000410000 */
[-C--:B------:R-:W-:Y:S02]  /*c430*/  FMUL.FTZ R111, R151, R30.reuse ;  /* 0x0000001e976f7220 */ /* 0x080fe40000410000 */
[----:B------:R-:W-:Y:S02]  /*c440*/  FADD.FTZ R107, R103, R110 ;  /* 0x0000006e676b7221 */ /* 0x000fe40000010000 */
[----:B------:R-:W-:-:S02]  /*c450*/  FMUL.FTZ R103, R135, R30 ;  /* 0x0000001e87677220 */ /* 0x000fc40000410000 */
[----:B------:R-:W-:Y:S02]  /*c460*/  FFMA.FTZ R114, R189, R106, R109 ;  /* 0x0000006abd727223 */ /* 0x000fe4000001006d */
[----:B------:R-:W-:Y:S02]  /*c470*/  FFMA.FTZ R110, R108, -R30, R207 ;  /* 0x8000001e6c6e7223 */ /* 0x000fe400000100cf */
[C---:B------:R-:W-:Y:S02]  /*c480*/  FMUL.FTZ R109, R188.reuse, R111 ;  /* 0x0000006fbc6d7220 */ /* 0x040fe40000410000 */
[----:B------:R-:W-:Y:S02]  /*c490*/  FADD.FTZ R105, R105, R112 ;  /* 0x0000007069697221 */ /* 0x000fe40000010000 */
[-C--:B------:R-:W-:Y:S02]  /*c4a0*/  FMUL.FTZ R113, R188, R103.reuse ;  /* 0x00000067bc717220 */ /* 0x080fe40000410000 */
[----:B------:R-:W-:Y:S01]  /*c4b0*/  FADD.FTZ R107, R107, R114 ;  /* 0x000000726b6b7221 */ /* 0x000fe20000010000 */
[----:B------:R-:W-:Y:S01]  /*c4c0*/  PRMT R114, RZ, 0x5410, R16 ;  /* 0x00005410ff727816 */ /* 0x000fe20000000010 */
[----:B------:R-:W-:-:S02]  /*c4d0*/  FFMA.FTZ R112, R110, R103, R109 ;  /* 0x000000676e707223 */ /* 0x000fc4000001006d */
[----:B------:R-:W-:Y:S01]  /*c4e0*/  FADD.FTZ R36, R77, R36 ;  /* 0x000000244d247221 */ /* 0x000fe20000010000 */
[----:B------:R-:W-:Y:S01]  /*c4f0*/  PRMT R77, RZ, 0x5410, R15 ;  /* 0x00005410ff4d7816 */ /* 0x000fe2000000000f */
[----:B------:R-:W-:Y:S02]  /*c500*/  FFMA.FTZ R124, R110, R111, -R113 ;  /* 0x0000006f6e7c7223 */ /* 0x000fe40000010871 */
[----:B------:R-:W-:Y:S02]  /*c510*/  FADD.FTZ R111, R107, R112 ;  /* 0x000000706b6f7221 */ /* 0x000fe40000010000 */
[-C--:B------:R-:W-:Y:S02]  /*c520*/  FMUL.FTZ R112, R136, R31.reuse ;  /* 0x0000001f88707220 */ /* 0x080fe40000410000 */
[----:B------:R-:W-:Y:S01]  /*c530*/  FADD.FTZ R109, R105, R116 ;  /* 0x00000074696d7221 */ /* 0x000fe20000010000 */
[----:B------:R-:W-:Y:S01]  /*c540*/  PRMT R116, RZ, 0x5410, R17 ;  /* 0x00005410ff747816 */ /* 0x000fe20000000011 */
[----:B------:R-:W-:-:S02]  /*c550*/  FFMA.FTZ R208, R77, -R31, R208 ;  /* 0x8000001f4dd07223 */ /* 0x000fc400000100d0 */
[----:B------:R-:W-:Y:S02]  /*c560*/  FMUL.FTZ R107, R152, R31 ;  /* 0x0000001f986b7220 */ /* 0x000fe40000410000 */
[----:B------:R-:W-:Y:S02]  /*c570*/  FMUL.FTZ R113, R187, R112 ;  /* 0x00000070bb717220 */ /* 0x000fe40000410000 */
[-C--:B------:R-:W-:Y:S02]  /*c580*/  FMUL.FTZ R105, R137, R32.reuse ;  /* 0x0000002089697220 */ /* 0x080fe40000410000 */
[----:B------:R-:W-:Y:S02]  /*c590*/  FFMA.FTZ R156, R208, R107, -R113 ;  /* 0x0000006bd09c7223 */ /* 0x000fe40000010871 */
[-C--:B------:R-:W-:Y:S02]  /*c5a0*/  FFMA.FTZ R118, R114, -R32.reuse, R209 ;  /* 0x8000002072767223 */ /* 0x080fe400000100d1 */
[----:B------:R-:W-:-:S02]  /*c5b0*/  FMUL.FTZ R115, R153, R32 ;  /* 0x0000002099737220 */ /* 0x000fc40000410000 */
[----:B------:R-:W-:Y:S02]  /*c5c0*/  FMUL.FTZ R117, R186, R105 ;  /* 0x00000069ba757220 */ /* 0x000fe40000410000 */
[----:B------:R-:W-:Y:S02]  /*c5d0*/  FMUL.FTZ R113, R187, R107 ;  /* 0x0000006bbb717220 */ /* 0x000fe40000410000 */
[----:B------:R-:W-:Y:S02]  /*c5e0*/  FMUL.FTZ R107, R138, R33 ;  /* 0x000000218a6b7220 */ /* 0x000fe40000410000 */
[----:B------:R-:W-:Y:S02]  /*c5f0*/  FFMA.FTZ R176, R118, R115, -R117 ;  /* 0x0000007376b07223 */ /* 0x000fe40000010875 */
[----:B------:R-:W-:Y:S01]  /*c600*/  FFMA.FTZ R140, R208, R112, R113 ;  /* 0x00000070d08c7223 */ /* 0x000fe20000010071 */
[----:B------:R-:W-:Y:S01]  /*c610*/  SHFL.DOWN PT, R117, R62, 0x1, 0x1f ;  /* 0x08201f003e757f89 */ /* 0x000fe200000e0000 */
[----:B------:R-:W-:-:S02]  /*c620*/  FFMA.FTZ R120, R116, -R33, R185 ;  /* 0x8000002174787223 */ /* 0x000fc400000100b9 */
[----:B------:R-:W-:Y:S02]  /*c630*/  FMUL.FTZ R119, R154, R33 ;  /* 0x000000219a777220 */ /* 0x000fe40000410000 */
[----:B------:R-:W-:Y:S02]  /*c640*/  FMUL.FTZ R115, R186, R115 ;  /* 0x00000073ba737220 */ /* 0x000fe40000410000 */
[----:B------:R-:W-:Y:S02]  /*c650*/  FMUL.FTZ R113, R210, R107 ;  /* 0x0000006bd2717220 */ /* 0x000fe40000410000 */
[----:B------:R-:W-:Y:S02]  /*c660*/  FADD.FTZ R109, R109, R124 ;  /* 0x0000007c6d6d7221 */ /* 0x000fe40000010000 */
[----:B------:R-:W-:Y:S02]  /*c670*/  FADD.FTZ R111, R111, R140 ;  /* 0x0000008c6f6f7221 */ /* 0x000fe40000010000 */
[----:B------:R-:W-:-:S02]  /*c680*/  FFMA.FTZ R124, R118, R105, R115 ;  /* 0x00000069767c7223 */ /* 0x000fc40000010073 */
[-C--:B------:R-:W-:Y:S02]  /*c690*/  FFMA.FTZ R140, R120, R119.reuse, -R113 ;  /* 0x00000077788c7223 */ /* 0x080fe40000010871 */
[----:B------:R-:W-:Y:S02]  /*c6a0*/  FMUL.FTZ R119, R210, R119 ;  /* 0x00000077d2777220 */ /* 0x000fe40000410000 */
[----:B------:R-:W-:Y:S02]  /*c6b0*/  FADD.FTZ R109, R109, R156 ;  /* 0x0000009c6d6d7221 */ /* 0x000fe40000010000 */
[----:B------:R-:W-:Y:S02]  /*c6c0*/  FMUL.FTZ R74, R139, UR15 ;  /* 0x0000000f8b4a7c20 */ /* 0x000fe40008410000 */
[----:B------:R-:W-:Y:S02]  /*c6d0*/  FADD.FTZ R111, R111, R124 ;  /* 0x0000007c6f6f7221 */ /* 0x000fe40000010000 */
[----:B------:R-:W-:-:S02]  /*c6e0*/  FFMA.FTZ R124, R120, R107, R119 ;  /* 0x0000006b787c7223 */ /* 0x000fc40000010077 */
[----:B------:R-:W-:Y:S02]  /*c6f0*/  FADD.FTZ R109, R109, R176 ;  /* 0x000000b06d6d7221 */ /* 0x000fe40000010000 */
[C---:B------:R-:W-:Y:S02]  /*c700*/  FFMA.FTZ R74, R155.reuse, UR14, -R74 ;  /* 0x0000000e9b4a7c23 */ /* 0x040fe4000801084a */
[----:B------:R-:W-:Y:S02]  /*c710*/  FMUL.FTZ R156, R155, UR15 ;  /* 0x0000000f9b9c7c20 */ /* 0x000fe40008410000 */
[----:B------:R-:W-:Y:S02]  /*c720*/  FADD.FTZ R111, R111, R124 ;  /* 0x0000007c6f6f7221 */ /* 0x000fe40000010000 */
[----:B------:R-:W-:Y:S02]  /*c730*/  FADD.FTZ R109, R109, R140 ;  /* 0x0000008c6d6d7221 */ /* 0x000fe40000010000 */
[----:B------:R-:W-:-:S02]  /*c740*/  FMUL.FTZ R74, R213, R74 ;  /* 0x0000004ad54a7220 */ /* 0x000fc40000410000 */
[----:B------:R-:W-:Y:S02]  /*c750*/  FFMA.FTZ R156, R139, UR14, R156 ;  /* 0x0000000e8b9c7c23 */ /* 0x000fe4000801009c */
[----:B------:R-:W-:Y:S02]  /*c760*/  FADD.FTZ R78, R111, R78 ;  /* 0x0000004e6f4e7221 */ /* 0x000fe40000010000 */
[----:B------:R-:W-:Y:S02]  /*c770*/  FADD.FTZ R111, R109, R102 ;  /* 0x000000666d6f7221 */ /* 0x000fe40000010000 */
[----:B------:R-:W-:Y:S01]  /*c780*/  FFMA.FTZ R156, R181, R156, R74 ;  /* 0x0000009cb59c7223 */ /* 0x000fe2000001004a */
[----:B------:R-:W-:Y:S01]  /*c790*/  SHFL.DOWN PT, R102, R63, 0x1, 0x1f ;  /* 0x08201f003f667f89 */ /* 0x000fe200000e0000 */
[----:B------:R-:W-:Y:S02]  /*c7a0*/  FMUL.FTZ R74, R137, UR15 ;  /* 0x0000000f894a7c20 */ /* 0x000fe40008410000 */
[----:B------:R-:W-:-:S02]  /*c7b0*/  FADD.FTZ R111, R111, R60 ;  /* 0x0000003c6f6f7221 */ /* 0x000fc40000010000 */
[----:B------:R-:W-:Y:S02]  /*c7c0*/  FADD.FTZ R78, R78, R61 ;  /* 0x0000003d4e4e7221 */ /* 0x000fe40000010000 */
[C---:B------:R-:W-:Y:S02]  /*c7d0*/  FFMA.FTZ R61, R153.reuse, UR14, -R74 ;  /* 0x0000000e993d7c23 */ /* 0x040fe4000801084a */
[----:B------:R-:W0:Y:S01]  /*c7e0*/  SHFL.DOWN PT, R74, R111, 0x1, 0x1f ;  /* 0x08201f006f4a7f89 */ /* 0x000e2200000e0000 */
[----:B------:R-:W-:Y:S02]  /*c7f0*/  FMUL.FTZ R60, R153, UR15 ;  /* 0x0000000f993c7c20 */ /* 0x000fe40008410000 */
[----:B------:R-:W-:Y:S01]  /*c800*/  FMUL.FTZ R186, R186, R61 ;  /* 0x0000003dbaba7220 */ /* 0x000fe20000410000 */
[----:B------:R-:W1:Y:S01]  /*c810*/  SHFL.DOWN PT, R115, R78, 0x1, 0x1f ;  /* 0x08201f004e737f89 */ /* 0x000e6200000e0000 */
[----:B------:R-:W-:Y:S01]  /*c820*/  FFMA.FTZ R61, R137, UR14, R60 ;  /* 0x0000000e893d7c23 */ /* 0x000fe2000801003c */
[----:B------:R-:W-:Y:S01]  /*c830*/  MOV R60, R78 ;  /* 0x0000004e003c7202 */ /* 0x000fe20000000f00 */
[----:B------:R-:W-:-:S02]  /*c840*/  FMUL.FTZ R113, R138, UR15 ;  /* 0x0000000f8a717c20 */ /* 0x000fc40008410000 */
[----:B------:R-:W-:Y:S02]  /*c850*/  FFMA.FTZ R61, R118, R61, R186 ;  /* 0x0000003d763d7223 */ /* 0x000fe400000100ba */
[----:B------:R-:W-:Y:S02]  /*c860*/  FFMA.FTZ R156, R70, R139, R156 ;  /* 0x0000008b469c7223 */ /* 0x000fe4000001009c */
[----:B------:R-:W-:Y:S02]  /*c870*/  FFMA.FTZ R114, R114, R137, R61 ;  /* 0x0000008972727223 */ /* 0x000fe4000001003d */
[----:B------:R-:W-:Y:S02]  /*c880*/  FMUL.FTZ R61, R136, UR15 ;  /* 0x0000000f883d7c20 */ /* 0x000fe40008410000 */
[----:B------:R-:W-:Y:S02]  /*c890*/  FFMA.FTZ R113, R154, UR14, -R113 ;  /* 0x0000000e9a717c23 */ /* 0x000fe40008010871 */
[----:B------:R-:W-:Y:S01]  /*c8a0*/  FFMA.FTZ R70, R152, UR14, -R61 ;  /* 0x0000000e98467c23 */ /* 0x000fe2000801083d */
[----:B------:R-:W-:Y:S01]  /*c8b0*/  MOV R61, R111 ;  /* 0x0000006f003d7202 */ /* 0x000fe20000000f00 */
[----:B------:R-:W-:-:S02]  /*c8c0*/  FMUL.FTZ R109, R154, UR15 ;  /* 0x0000000f9a6d7c20 */ /* 0x000fc40008410000 */
[----:B------:R-:W-:Y:S02]  /*c8d0*/  FMUL.FTZ R113, R210, R113 ;  /* 0x00000071d2717220 */ /* 0x000fe40000410000 */
[----:B------:R-:W-:Y:S02]  /*c8e0*/  FFMA.FTZ R109, R138, UR14, R109 ;  /* 0x0000000e8a6d7c23 */ /* 0x000fe4000801006d */
[----:B0-----:R-:W-:Y:S02]  /*c8f0*/  @!P0 FADD.FTZ R61, R61, R74 ;  /* 0x0000004a3d3d8221 */ /* 0x001fe40000010000 */
[----:B------:R-:W-:Y:S02]  /*c900*/  FFMA.FTZ R109, R120, R109, R113 ;  /* 0x0000006d786d7223 */ /* 0x000fe40000010071 */
[----:B------:R-:W-:Y:S01]  /*c910*/  @!P0 FADD.FTZ R63, R63, R102 ;  /* 0x000000663f3f8221 */ /* 0x000fe20000010000 */
[----:B------:R-:W0:Y:S01]  /*c920*/  SHFL.DOWN PT, R74, R61, 0x2, 0x1f ;  /* 0x08401f003d4a7f89 */ /* 0x000e2200000e0000 */
[----:B------:R-:W-:-:S02]  /*c930*/  FFMA.FTZ R109, R116, R138, R109 ;  /* 0x0000008a746d7223 */ /* 0x000fc4000001006d */
[----:B------:R-:W-:Y:S01]  /*c940*/  @!P0 FADD.FTZ R62, R62, R117 ;  /* 0x000000753e3e8221 */ /* 0x000fe20000010000 */
[----:B------:R-:W2:Y:S01]  /*c950*/  SHFL.DOWN PT, R78, R63, 0x2, 0x1f ;  /* 0x08401f003f4e7f89 */ /* 0x000ea200000e0000 */
[----:B-1----:R-:W-:Y:S01]  /*c960*/  @!P0 FADD.FTZ R60, R60, R115 ;  /* 0x000000733c3c8221 */ /* 0x002fe20000010000 */
[----:B------:R-:W-:Y:S01]  /*c970*/  ISETP.GT.AND P0, PT, R180, 0x1d, PT ;  /* 0x0000001db400780c */ /* 0x000fe20003f04270 */
[----:B------:R-:W-:Y:S01]  /*c980*/  FADD.FTZ R38, R109, R38 ;  /* 0x000000266d267221 */ /* 0x000fe20000010000 */
[----:B------:R-:W1:Y:S01]  /*c990*/  SHFL.DOWN PT, R111, R62, 0x2, 0x1f ;  /* 0x08401f003e6f7f89 */ /* 0x000e6200000e0000 */
[----:B------:R-:W-:Y:S02]  /*c9a0*/  FADD.FTZ R160, R105, R160 ;  /* 0x000000a069a07221 */ /* 0x000fe40000010000 */
[----:B------:R-:W-:Y:S01]  /*c9b0*/  FMUL.FTZ R187, R187, R70 ;  /* 0x00000046bbbb7220 */ /* 0x000fe20000410000 */
[----:B------:R-:W3:Y:S01]  /*c9c0*/  SHFL.DOWN PT, R109, R60, 0x2, 0x1f ;  /* 0x08401f003c6d7f89 */ /* 0x000ee200000e0000 */
[----:B------:R-:W-:-:S02]  /*c9d0*/  FMUL.FTZ R105, R152, UR15 ;  /* 0x0000000f98697c20 */ /* 0x000fc40008410000 */
[----:B------:R-:W-:Y:S02]  /*c9e0*/  FMUL.FTZ R70, R135, UR15 ;  /* 0x0000000f87467c20 */ /* 0x000fe40008410000 */
[----:B------:R-:W-:Y:S02]  /*c9f0*/  FADD.FTZ R159, R107, R159 ;  /* 0x0000009f6b9f7221 */ /* 0x000fe40000010000 */
[----:B------:R-:W-:Y:S02]  /*ca00*/  FFMA.FTZ R107, R136, UR14, R105 ;  /* 0x0000000e886b7c23 */ /* 0x000fe40008010069 */
[C---:B------:R-:W-:Y:S02]  /*ca10*/  FFMA.FTZ R105, R151.reuse, UR14, -R70 ;  /* 0x0000000e97697c23 */ /* 0x040fe40008010846 */
[----:B------:R-:W-:Y:S02]  /*ca20*/  FMUL.FTZ R70, R151, UR15 ;  /* 0x0000000f97467c20 */ /* 0x000fe40008410000 */
[----:B0-----:R-:W-:-:S02]  /*ca30*/  @!P0 FADD.FTZ R61, R61, R74 ;  /* 0x0000004a3d3d8221 */ /* 0x001fc40000010000 */
[----:B------:R-:W-:Y:S02]  /*ca40*/  FMUL.FTZ R188, R188, R105 ;  /* 0x00000069bcbc7220 */ /* 0x000fe40000410000 */
[----:B------:R-:W-:Y:S02]  /*ca50*/  FFMA.FTZ R107, R208, R107, R187 ;  /* 0x0000006bd06b7223 */ /* 0x000fe400000100bb */
[----:B------:R-:W-:Y:S02]  /*ca60*/  FFMA.FTZ R105, R135, UR14, R70 ;  /* 0x0000000e87697c23 */ /* 0x000fe40008010046 */
[----:B--2---:R-:W-:Y:S02]  /*ca70*/  @!P0 FADD.FTZ R63, R63, R78 ;  /* 0x0000004e3f3f8221 */ /* 0x004fe40000010000 */
[----:B------:R-:W0:Y:S01]  /*ca80*/  SHFL.DOWN PT, R78, R61, 0x4, 0x1f ;  /* 0x08801f003d4e7f89 */ /* 0x000e2200000e0000 */
[----:B------:R-:W-:Y:S02]  /*ca90*/  FFMA.FTZ R107, R77, R136, R107 ;  /* 0x000000884d6b7223 */ /* 0x000fe4000001006b */
[----:B------:R-:W-:Y:S01]  /*caa0*/  FFMA.FTZ R105, R110, R105, R188 ;  /* 0x000000696e697223 */ /* 0x000fe200000100bc */
[----:B------:R-:W-:Y:S01]  /*cab0*/  SHFL.DOWN PT, R102, R63, 0x4, 0x1f ;  /* 0x08801f003f667f89 */ /* 0x000fe200000e0000 */
[----:B-1----:R-:W-:-:S02]  /*cac0*/  @!P0 FADD.FTZ R62, R62, R111 ;  /* 0x0000006f3e3e8221 */ /* 0x002fc40000010000 */
[----:B---3--:R-:W-:Y:S01]  /*cad0*/  @!P0 FADD.FTZ R60, R60, R109 ;  /* 0x0000006d3c3c8221 */ /* 0x008fe20000010000 */
[----:B------:R-:W-:Y:S01]  /*cae0*/  ISETP.GT.AND P0, PT, R180, 0x1b, PT ;  /* 0x0000001bb400780c */ /* 0x000fe20003f04270 */
[----:B------:R-:W-:Y:S02]  /*caf0*/  FADD.FTZ R40, R107, R40 ;  /* 0x000000286b287221 */ /* 0x000fe40000010000 */
[----:B------:R-:W-:Y:S01]  /*cb00*/  FFMA.FTZ R108, R108, R135, R105 ;  /* 0x000000876c6c7223 */ /* 0x000fe20000010069 */
[----:B------:R-:W1:Y:S01]  /*cb10*/  SHFL.DOWN PT, R107, R62, 0x4, 0x1f ;  /* 0x08801f003e6b7f89 */ /* 0x000e6200000e0000 */
[----:B------:R-:W-:Y:S02]  /*cb20*/  FMUL.FTZ R70, R133, UR15 ;  /* 0x0000000f85467c20 */ /* 0x000fe40008410000 */
[----:B------:R-:W-:Y:S01]  /*cb30*/  FMUL.FTZ R77, R134, UR15 ;  /* 0x0000000f864d7c20 */ /* 0x000fe20008410000 */
[----:B------:R-:W2:Y:S01]  /*cb40*/  SHFL.DOWN PT, R105, R60, 0x4, 0x1f ;  /* 0x08801f003c697f89 */ /* 0x000ea200000e0000 */
[----:B------:R-:W-:-:S02]  /*cb50*/  FFMA.FTZ R70, R149, UR14, -R70 ;  /* 0x0000000e95467c23 */ /* 0x000fc40008010846 */
[----:B------:R-:W-:Y:S02]  /*cb60*/  FFMA.FTZ R77, R150, UR14, -R77 ;  /* 0x0000000e964d7c23 */ /* 0x000fe4000801084d */
[----:B------:R-:W-:Y:S02]  /*cb70*/  FMUL.FTZ R191, R191, R70 ;  /* 0x00000046bfbf7220 */ /* 0x000fe40000410000 */
[----:B------:R-:W-:Y:S02]  /*cb80*/  FADD.FTZ R162, R103, R162 ;  /* 0x000000a267a27221 */ /* 0x000fe40000010000 */
[----:B------:R-:W-:Y:S02]  /*cb90*/  FMUL.FTZ R70, R149, UR15 ;  /* 0x0000000f95467c20 */ /* 0x000fe40008410000 */
[----:B------:R-:W-:Y:S02]  /*cba0*/  FMUL.FTZ R190, R190, R77 ;  /* 0x0000004dbebe7220 */ /* 0x000fe40000410000 */
[----:B------:R-:W-:-:S02]  /*cbb0*/  FMUL.FTZ R103, R150, UR15 ;  /* 0x0000000f96677c20 */ /* 0x000fc40008410000 */
[----:B------:R-:W-:Y:S02]  /*cbc0*/  FMUL.FTZ R77, R132, UR15 ;  /* 0x0000000f844d7c20 */ /* 0x000fe40008410000 */
[----:B------:R-:W-:Y:S02]  /*cbd0*/  FFMA.FTZ R70, R133, UR14, R70 ;  /* 0x0000000e85467c23 */ /* 0x000fe40008010046 */
[----:B------:R-:W-:Y:S02]  /*cbe0*/  FFMA.FTZ R74, R134, UR14, R103 ;  /* 0x0000000e864a7c23 */ /* 0x000fe40008010067 */
[C---:B------:R-:W-:Y:S02]  /*cbf0*/  FFMA.FTZ R103, R148.reuse, UR14, -R77 ;  /* 0x0000000e94677c23 */ /* 0x040fe4000801084d */
[----:B0-----:R-:W-:Y:S02]  /*cc00*/  @!P0 FADD.FTZ R61, R61, R78 ;  /* 0x0000004e3d3d8221 */ /* 0x001fe40000010000 */
[----:B------:R-:W-:-:S02]  /*cc10*/  FMUL.FTZ R77, R148, UR15 ;  /* 0x0000000f944d7c20 */ /* 0x000fc40008410000 */
[----:B------:R-:W-:Y:S01]  /*cc20*/  FFMA.FTZ R70, R101, R70, R191 ;  /* 0x0000004665467223 */ /* 0x000fe200000100bf */
[----:B------:R-:W0:Y:S01]  /*cc30*/  SHFL.DOWN PT, R78, R61, 0x8, 0x1f ;  /* 0x09001f003d4e7f89 */ /* 0x000e2200000e0000 */
[----:B------:R-:W-:Y:S02]  /*cc40*/  FMUL.FTZ R103, R122, R103 ;  /* 0x000000677a677220 */ /* 0x000fe40000410000 */
[----:B------:R-:W-:Y:S02]  /*cc50*/  FFMA.FTZ R77, R132, UR14, R77 ;  /* 0x0000000e844d7c23 */ /* 0x000fe4000801004d */
[----:B------:R-:W-:Y:S02]  /*cc60*/  FFMA.FTZ R70, R99, R133, R70 ;  /* 0x0000008563467223 */ /* 0x000fe40000010046 */
[----:B------:R-:W-:Y:S02]  /*cc70*/  FFMA.FTZ R77, R98, R77, R103 ;  /* 0x0000004d624d7223 */ /* 0x000fe40000010067 */
[----:B-1----:R-:W-:-:S02]  /*cc80*/  @!P0 FADD.FTZ R62, R62, R107 ;  /* 0x0000006b3e3e8221 */ /* 0x002fc40000010000 */
[----:B------:R-:W-:Y:S02]  /*cc90*/  @!P0 FADD.FTZ R63, R63, R102 ;  /* 0x000000663f3f8221 */ /* 0x000fe40000010000 */
[----:B--2---:R-:W-:Y:S01]  /*cca0*/  @!P0 FADD.FTZ R60, R60, R105 ;  /* 0x000000693c3c8221 */ /* 0x004fe20000010000 */
[----:B------:R-:W1:Y:S01]  /*ccb0*/  SHFL.DOWN PT, R103, R62, 0x8, 0x1f ;  /* 0x09001f003e677f89 */ /* 0x000e6200000e0000 */
[----:B------:R-:W-:Y:S01]  /*ccc0*/  FADD.FTZ R43, R70, R43 ;  /* 0x0000002b462b7221 */ /* 0x000fe20000010000 */
[----:B------:R-:W-:Y:S01]  /*ccd0*/  ISETP.GT.AND P0, PT, R180, 0x17, PT ;  /* 0x00000017b400780c */ /* 0x000fe20003f04270 */
[----:B------:R-:W-:Y:S01]  /*cce0*/  FMUL.FTZ R70, R131, UR15 ;  /* 0x0000000f83467c20 */ /* 0x000fe20008410000 */
[----:B------:R-:W-:Y:S01]  /*ccf0*/  SHFL.DOWN PT, R101, R60, 0x8, 0x1f ;  /* 0x09001f003c657f89 */ /* 0x000fe200000e0000 */
[----:B------:R-:W-:Y:S02]  /*cd00*/  FFMA.FTZ R99, R96, R132, R77 ;  /* 0x0000008460637223 */ /* 0x000fe4000001004d */
[----:B------:R-:W-:Y:S01]  /*cd10*/  FFMA.FTZ R189, R189, R74, R190 ;  /* 0x0000004abdbd7223 */ /* 0x000fe200000100be */
[----:B------:R-:W2:Y:S01]  /*cd20*/  SHFL.DOWN PT, R96, R63, 0x8, 0x1f ;  /* 0x09001f003f607f89 */ /* 0x000ea200000e0000 */
[----:B------:R-:W-:-:S02]  /*cd30*/  FFMA.FTZ R74, R147, UR14, -R70 ;  /* 0x0000000e934a7c23 */ /* 0x000fc40008010846 */
[----:B------:R-:W-:Y:S02]  /*cd40*/  FMUL.FTZ R70, R147, UR15 ;  /* 0x0000000f93467c20 */ /* 0x000fe40008410000 */
[----:B------:R-:W-:Y:S02]  /*cd50*/  FADD.FTZ R165, R97, R165 ;  /* 0x000000a561a57221 */ /* 0x000fe40000010000 */
[----:B------:R-:W-:Y:S02]  /*cd60*/  FMUL.FTZ R74, R123, R74 ;  /* 0x0000004a7b4a7220 */ /* 0x000fe40000410000 */
[----:B------:R-:W-:Y:S02]  /*cd70*/  FFMA.FTZ R97, R131, UR14, R70 ;  /* 0x0000000e83617c23 */ /* 0x000fe40008010046 */
[----:B------:R-:W-:Y:S02]  /*cd80*/  FMUL.FTZ R77, R130, UR15 ;  /* 0x0000000f824d7c20 */ /* 0x000fe40008410000 */
[----:B------:R-:W-:-:S02]  /*cd90*/  FFMA.FTZ R74, R198, R97, R74 ;  /* 0x00000061c64a7223 */ /* 0x000fc4000001004a */
[----:B------:R-:W-:Y:S02]  /*cda0*/  FADD.FTZ R166, R95, R166 ;  /* 0x000000a65fa67221 */ /* 0x000fe40000010000 */
[C---:B------:R-:W-:Y:S02]  /*cdb0*/  FFMA.FTZ R95, R146.reuse, UR14, -R77 ;  /* 0x0000000e925f7c23 */ /* 0x040fe4000801084d */
[----:B------:R-:W-:Y:S02]  /*cdc0*/  FMUL.FTZ R77, R146, UR15 ;  /* 0x0000000f924d7c20 */ /* 0x000fe40008410000 */
[----:B------:R-:W-:Y:S02]  /*cdd0*/  FFMA.FTZ R74, R93, R131, R74 ;  /* 0x000000835d4a7223 */ /* 0x000fe4000001004a */
[----:B0-----:R-:W-:Y:S02]  /*cde0*/  @!P0 FADD.FTZ R61, R61, R78 ;  /* 0x0000004e3d3d8221 */ /* 0x001fe40000010000 */
[----:B------:R-:W-:-:S02]  /*cdf0*/  FMUL.FTZ R95, R192, R95 ;  /* 0x0000005fc05f7220 */ /* 0x000fc40000410000 */
[----:B------:R-:W-:Y:S02]  /*ce00*/  FFMA.FTZ R77, R130, UR14, R77 ;  /* 0x0000000e824d7c23 */ /* 0x000fe4000801004d */
[----:B------:R-:W-:Y:S02]  /*ce10*/  FMUL.FTZ R70, R129, UR15 ;  /* 0x0000000f81467c20 */ /* 0x000fe40008410000 */
[----:B------:R-:W-:Y:S02]  /*ce20*/  FADD.FTZ R45, R74, R45 ;  /* 0x0000002d4a2d7221 */ /* 0x000fe40000010000 */
[----:B------:R-:W0:Y:S01]  /*ce30*/  SHFL.DOWN PT, R74, R61, 0x10, 0x1f ;  /* 0x0a001f003d4a7f89 */ /* 0x000e2200000e0000 */
[----:B------:R-:W-:Y:S02]  /*ce40*/  FFMA.FTZ R77, R94, R77, R95 ;  /* 0x0000004d5e4d7223 */ /* 0x000fe4000001005f */
[----:B------:R-:W-:Y:S02]  /*ce50*/  FFMA.FTZ R70, R145, UR14, -R70 ;  /* 0x0000000e91467c23 */ /* 0x000fe40008010846 */
[----:B-1----:R-:W-:-:S02]  /*ce60*/  @!P0 FADD.FTZ R62, R62, R103 ;  /* 0x000000673e3e8221 */ /* 0x002fc40000010000 */
[----:B--2---:R-:W-:Y:S02]  /*ce70*/  @!P0 FADD.FTZ R63, R63, R96 ;  /* 0x000000603f3f8221 */ /* 0x004fe40000010000 */
[----:B------:R-:W-:Y:S01]  /*ce80*/  @!P0 FADD.FTZ R60, R60, R101 ;  /* 0x000000653c3c8221 */ /* 0x000fe20000010000 */
[----:B------:R-:W-:Y:S01]  /*ce90*/  ISETP.GT.AND P0, PT, R180, 0xf, PT ;  /* 0x0000000fb400780c */ /* 0x000fe20003f04270 */
[----:B------:R-:W-:Y:S01]  /*cea0*/  FFMA.FTZ R95, R92, R130, R77 ;  /* 0x000000825c5f7223 */ /* 0x000fe2000001004d */
[----:B------:R-:W-:Y:S01]  /*ceb0*/  SHFL.DOWN PT, R78, R63, 0x10, 0x1f ;  /* 0x0a001f003f4e7f89 */ /* 0x000fe200000e0000 */
[----:B------:R-:W-:Y:S02]  /*cec0*/  FMUL.FTZ R193, R193, R70 ;  /* 0x00000046c1c17220 */ /* 0x000fe40000410000 */
[----:B------:R-:W-:Y:S01]  /*ced0*/  FMUL.FTZ R70, R145, UR15 ;  /* 0x0000000f91467c20 */ /* 0x000fe20008410000 */
[----:B------:R-:W-:Y:S01]  /*cee0*/  SHFL.DOWN PT, R97, R60, 0x10, 0x1f ;  /* 0x0a001f003c617f89 */ /* 0x000fe200000e0000 */
[----:B------:R-:W-:-:S02]  /*cef0*/  FMUL.FTZ R77, R128, UR15 ;  /* 0x0000000f804d7c20 */ /* 0x000fc40008410000 */
[----:B------:R-:W-:Y:S02]  /*cf00*/  FADD.FTZ R44, R99, R44 ;  /* 0x0000002c632c7221 */ /* 0x000fe40000010000 */
[----:B------:R-:W1:Y:S01]  /*cf10*/  SHFL.DOWN PT, R99, R62, 0x10, 0x1f ;  /* 0x0a001f003e637f89 */ /* 0x000e6200000e0000 */
[----:B------:R-:W-:Y:S02]  /*cf20*/  FADD.FTZ R167, R91, R167 ;  /* 0x000000a75ba77221 */ /* 0x000fe40000010000 */
[----:B------:R-:W-:Y:S02]  /*cf30*/  FFMA.FTZ R93, R129, UR14, R70 ;  /* 0x0000000e815d7c23 */ /* 0x000fe40008010046 */
[C---:B------:R-:W-:Y:S02]  /*cf40*/  FFMA.FTZ R91, R144.reuse, UR14, -R77 ;  /* 0x0000000e905b7c23 */ /* 0x040fe4000801084d */
[----:B------:R-:W-:Y:S02]  /*cf50*/  FMUL.FTZ R77, R144, UR15 ;  /* 0x0000000f904d7c20 */ /* 0x000fe40008410000 */
[----:B------:R-:W-:-:S02]  /*cf60*/  FMUL.FTZ R70, R127, UR15 ;  /* 0x0000000f7f467c20 */ /* 0x000fc40008410000 */
[----:B------:R-:W-:Y:S02]  /*cf70*/  FMUL.FTZ R91, R194, R91 ;  /* 0x0000005bc25b7220 */ /* 0x000fe40000410000 */
[----:B------:R-:W-:Y:S02]  /*cf80*/  FFMA.FTZ R77, R128, UR14, R77 ;  /* 0x0000000e804d7c23 */ /* 0x000fe4000801004d */
[----:B------:R-:W-:Y:S02]  /*cf90*/  FFMA.FTZ R70, R143, UR14, -R70 ;  /* 0x0000000e8f467c23 */ /* 0x000fe40008010846 */
[----:B------:R-:W-:Y:S02]  /*cfa0*/  FADD.FTZ R170, R71, R170 ;  /* 0x000000aa47aa7221 */ /* 0x000fe40000010000 */
[----:B------:R-:W-:Y:S02]  /*cfb0*/  FMUL.FTZ R71, R126, UR15 ;  /* 0x0000000f7e477c20 */ /* 0x000fe40008410000 */
[----:B------:R-:W-:-:S02]  /*cfc0*/  FFMA.FTZ R77, R76, R77, R91 ;  /* 0x0000004d4c4d7223 */ /* 0x000fc4000001005b */
[----:B------:R-:W-:Y:S02]  /*cfd0*/  FMUL.FTZ R195, R195, R70 ;  /* 0x00000046c3c37220 */ /* 0x000fe40000410000 */
[----:B------:R-:W-:Y:S02]  /*cfe0*/  FFMA.FTZ R71, R142, UR14, -R71 ;  /* 0x0000000e8e477c23 */ /* 0x000fe40008010847 */
[----:B------:R-:W-:Y:S02]  /*cff0*/  FMUL.FTZ R70, R125, UR15 ;  /* 0x0000000f7d467c20 */ /* 0x000fe40008410000 */
[----:B------:R-:W-:Y:S02]  /*d000*/  FFMA.FTZ R77, R72, R128, R77 ;  /* 0x00000080484d7223 */ /* 0x000fe4000001004d */
[----:B0-----:R-:W-:Y:S02]  /*d010*/  @!P0 FADD.FTZ R61, R61, R74 ;  /* 0x0000004a3d3d8221 */ /* 0x001fe40000010000 */
[----:B------:R-:W-:-:S02]  /*d020*/  FMUL.FTZ R196, R196, R71 ;  /* 0x00000047c4c47220 */ /* 0x000fc40000410000 */
[----:B------:R-:W-:Y:S02]  /*d030*/  FMUL.FTZ R74, R143, UR15 ;  /* 0x0000000f8f4a7c20 */ /* 0x000fe40008410000 */
[C---:B------:R-:W-:Y:S02]  /*d040*/  FFMA.FTZ R72, R141.reuse, UR14, -R70 ;  /* 0x0000000e8d487c23 */ /* 0x040fe40008010846 */
[----:B------:R-:W-:Y:S02]  /*d050*/  FMUL.FTZ R71, R142, UR15 ;  /* 0x0000000f8e477c20 */ /* 0x000fe40008410000 */
[----:B------:R-:W-:Y:S02]  /*d060*/  FMUL.FTZ R70, R141, UR15 ;  /* 0x0000000f8d467c20 */ /* 0x000fe40008410000 */
[----:B------:R-:W-:Y:S02]  /*d070*/  FADD.FTZ R169, R73, R169 ;  /* 0x000000a949a97221 */ /* 0x000fe40000010000 */
[----:B------:R-:W-:-:S02]  /*d080*/  FFMA.FTZ R73, R127, UR14, R74 ;  /* 0x0000000e7f497c23 */ /* 0x000fc4000801004a */
[----:B------:R-:W-:Y:S02]  /*d090*/  FMUL.FTZ R72, R197, R72 ;  /* 0x00000048c5487220 */ /* 0x000fe40000410000 */
[----:B------:R-:W-:Y:S02]  /*d0a0*/  FFMA.FTZ R74, R126, UR14, R71 ;  /* 0x0000000e7e4a7c23 */ /* 0x000fe40008010047 */
[----:B------:R-:W-:Y:S02]  /*d0b0*/  FFMA.FTZ R70, R125, UR14, R70 ;  /* 0x0000000e7d467c23 */ /* 0x000fe40008010046 */
[----:B-1----:R-:W-:Y:S02]  /*d0c0*/  @!P0 FADD.FTZ R62, R62, R99 ;  /* 0x000000633e3e8221 */ /* 0x002fe40000010000 */
[----:B------:R-:W-:Y:S02]  /*d0d0*/  @!P0 FADD.FTZ R63, R63, R78 ;  /* 0x0000004e3f3f8221 */ /* 0x000fe40000010000 */
[----:B------:R-:W-:-:S02]  /*d0e0*/  @!P0 FADD.FTZ R60, R60, R97 ;  /* 0x000000613c3c8221 */ /* 0x000fc40000010000 */
[----:B------:R-:W-:Y:S02]  /*d0f0*/  FFMA.FTZ R200, R200, R93, R193 ;  /* 0x0000005dc8c87223 */ /* 0x000fe400000100c1 */
[----:B------:R-:W-:Y:S01]  /*d100*/  FFMA.FTZ R202, R202, R73, R195 ;  /* 0x00000049caca7223 */ /* 0x000fe200000100c3 */
[----:B------:R0:W-:Y:S01]  /*d110*/  @!P2 STS.128 [R179.X16+0x10a0], R60 ;  /* 0x0010a03cb300a388 */ /* 0x0001e2000000cc00 */
[----:B------:R-:W-:Y:S02]  /*d120*/  FFMA.FTZ R203, R203, R74, R196 ;  /* 0x0000004acbcb7223 */ /* 0x000fe400000100c4 */
[----:B------:R-:W-:Y:S02]  /*d130*/  FFMA.FTZ R70, R67, R70, R72 ;  /* 0x0000004643467223 */ /* 0x000fe40000010048 */
[----:B------:R-:W-:Y:S02]  /*d140*/  FFMA.FTZ R189, R104, R134, R189 ;  /* 0x0000008668bd7223 */ /* 0x000fe400000100bd */
        /* <DEDUP_REMOVED lines=19> */
[----:B------:R-:W-:Y:S01]  /*d280*/  FADD.FTZ R51, R70, R51 ;  /* 0x0000003346337221 */ /* 0x000fe20000010000 */
[----:B------:R-:W-:Y:S06]  /*d290*/  BAR.SYNC.DEFER_BLOCKING 0x0 ;  /* 0x0000000000007b1d */ /* 0x000fec0000010000 */
[----:B------:R-:W-:Y:S05]  /*d2a0*/  @P1 BRA `(.L_x_300) ;  /* 0x0000019000001947 */ /* 0x000fea0003800000 */
[----:B0-----:R-:W0:Y:S01]  /*d2b0*/  LDS.128 R64, [0x10b0] ;  /* 0x0010b000ff407984 */ /* 0x001e220000000c00 */
[----:B------:R-:W-:Y:S02]  /*d2c0*/  ISETP.NE.AND P0, PT, R2, c[0x0][0x174], PT ;  /* 0x00005d0002007a0c */ /* 0x000fe40003f05270 */
        /* <DEDUP_REMOVED lines=23> */
.L_x_300:
[----:B0-----:R-:W-:Y:S05]  /*d440*/  BSYNC B0 ;  /* 0x0000000000007941 */ /* 0x001fea0003800000 */
.L_x_299:
[----:B------:R-:W-:-:S04]  /*d450*/  IADD3 R90, R90, 0x1, RZ ;  /* 0x000000015a5a7810 */ /* 0x000fc80007ffe0ff */
[----:B------:R-:W-:-:S13]  /*d460*/  ISETP.GE.AND P0, PT, R90, c[0x0][0x16c], PT ;  /* 0x00005b005a007a0c */ /* 0x000fda0003f06270 */
[----:B------:R-:W-:Y:S01]  /*d470*/  @P0 CALL.REL.NOINC `(.L_x_264) ;  /* 0x0000001000000944 */ /* 0x000fe20003c00000 */
[----:B------:R-:W-:Y:S05]  /*d480*/  BRA `(.L_x_301) ;  /* 0xffff9aa000007947 */ /* 0x000fea000383ffff */
.L_x_264:
[----:B------:R-:W-:Y:S01]  /*d490*/  BAR.SYNC.DEFER_BLOCKING 0x0 ;  /* 0x0000000000007b1d */ /* 0x000fe20000010000 */
[----:B------:R-:W-:Y:S02]  /*d4a0*/  IADD3 R183, -R182, c[0x0][0x168], RZ ;  /* 0x00005a00b6b77a10 */ /* 0x000fe40007ffe1ff */
[C---:B------:R-:W-:Y:S02]  /*d4b0*/  LOP3.LUT R17, R0.reuse, 0x20, RZ, 0xfc, !PT ;  /* 0x0000002000117812 */ /* 0x040fe400078efcff */
[C---:B------:R-:W-:Y:S02]  /*d4c0*/  LOP3.LUT R18, R0.reuse, 0x40, RZ, 0xfc, !PT ;  /* 0x0000004000127812 */ /* 0x040fe400078efcff */
[C---:B------:R-:W-:Y:S02]  /*d4d0*/  LOP3.LUT R4, R0.reuse, 0x60, RZ, 0xfc, !PT ;  /* 0x0000006000047812 */ /* 0x040fe400078efcff */
[-C--:B------:R-:W-:Y:S02]  /*d4e0*/  ISETP.GE.AND P2, PT, R0, R183.reuse, PT ;  /* 0x000000b70000720c */ /* 0x080fe40003f46270 */
[----:B------:R-:W-:-:S02]  /*d4f0*/  ISETP.GE.AND P3, PT, R17, R183, PT ;  /* 0x000000b71100720c */ /* 0x000fc40003f66270 */
[-C--:B------:R-:W-:Y:S02]  /*d500*/  ISETP.GE.AND P4, PT, R18, R183.reuse, PT ;  /* 0x000000b71200720c */ /* 0x080fe40003f86270 */
[----:B------:R-:W-:Y:S02]  /*d510*/  ISETP.GE.AND P5, PT, R4, R183, PT ;  /* 0x000000b70400720c */ /* 0x000fe40003fa6270 */
[----:B------:R-:W-:Y:S02]  /*d520*/  PRMT R20, RZ, 0x7610, R20 ;  /* 0x00007610ff147816 */ /* 0x000fe40000000014 */
[----:B------:R-:W-:Y:S02]  /*d530*/  PRMT R19, RZ, 0x7610, R19 ;  /* 0x00007610ff137816 */ /* 0x000fe40000000013 */
[C---:B------:R-:W-:Y:S02]  /*d540*/  LOP3.LUT R5, R0.reuse, 0x80, RZ, 0xfc, !PT ;  /* 0x0000008000057812 */ /* 0x040fe400078efcff */
[----:B------:R-:W-:Y:S01]  /*d550*/  PRMT R22, RZ, 0x7610, R22 ;  /* 0x00007610ff167816 */ /* 0x000fe20000000016 */
[----:B------:R-:W2:Y:S01]  /*d560*/  @!P2 LDG.E.U16 R20, [R86.64] ;  /* 0x000000065614a981 */ /* 0x000ea2000c1e1500 */
[----:B------:R-:W-:-:S02]  /*d570*/  LOP3.LUT R6, R0, 0xa0, RZ, 0xfc, !PT ;  /* 0x000000a000067812 */ /* 0x000fc400078efcff */
[----:B------:R-:W-:Y:S01]  /*d580*/  PRMT R21, RZ, 0x7610, R21 ;  /* 0x00007610ff157816 */ /* 0x000fe20000000015 */
[----:B------:R-:W3:Y:S01]  /*d590*/  @!P3 LDG.E.U16 R19, [R86.64+0x40] ;  /* 0x000040065613b981 */ /* 0x000ee2000c1e1500 */
[C---:B------:R-:W-:Y:S02]  /*d5a0*/  LOP3.LUT R7, R0.reuse, 0xc0, RZ, 0xfc, !PT ;  /* 0x000000c000077812 */ /* 0x040fe400078efcff */
[C---:B------:R-:W-:Y:S01]  /*d5b0*/  LOP3.LUT R8, R0.reuse, 0xe0, RZ, 0xfc, !PT ;  /* 0x000000e000087812 */ /* 0x040fe200078efcff */
[----:B------:R-:W4:Y:S01]  /*d5c0*/  @!P4 LDG.E.U16 R22, [R86.64+0x80] ;  /* 0x000080065616c981 */ /* 0x000f22000c1e1500 */
[C---:B------:R-:W-:Y:S02]  /*d5d0*/  LOP3.LUT R9, R0.reuse, 0x100, RZ, 0xfc, !PT ;  /* 0x0000010000097812 */ /* 0x040fe400078efcff */
[----:B------:R-:W-:Y:S01]  /*d5e0*/  ISETP.GE.AND P6, PT, R5, R183, PT ;  /* 0x000000b70500720c */ /* 0x000fe20003fc6270 */
[----:B------:R-:W5:Y:S01]  /*d5f0*/  @!P5 LDG.E.U16 R21, [R86.64+0xc0] ;  /* 0x0000c0065615d981 */ /* 0x000f62000c1e1500 */
        /* <DEDUP_REMOVED lines=11> */
[C---:B------:R-:W-:Y:S02]  /*d6b0*/  LOP3.LUT R11, R0.reuse, 0x140, RZ, 0xfc, !PT ;  /* 0x00000140000b7812 */ /* 0x040fe400078efcff */
[----:B------:R-:W-:Y:S01]  /*d6c0*/  PRMT R28, RZ, 0x7610, R28 ;  /* 0x00007610ff1c7816 */ /* 0x000fe2000000001c */
[----:B------:R-:W5:Y:S01]  /*d6d0*/  @!P0 LDG.E.U16 R23, [R86.64+0x140] ;  /* 0x0001400656178981 */ /* 0x000f62000c1e1500 */
[----:B------:R-:W-:-:S02]  /*d6e0*/  LOP3.LUT R12, R0, 0x160, RZ, 0xfc, !PT ;  /* 0x00000160000c7812 */ /* 0x000fc400078efcff */
[----:B------:R-:W-:Y:S01]  /*d6f0*/  PRMT R27, RZ, 0x7610, R27 ;  /* 0x00007610ff1b7816 */ /* 0x000fe2000000001b */
[----:B------:R-:W5:Y:S01]  /*d700*/  @!P2 LDG.E.U16 R26, [R86.64+0x180] ;  /* 0x00018006561aa981 */ /* 0x000f62000c1e1500 */
[C---:B------:R-:W-:Y:S02]  /*d710*/  LOP3.LUT R13, R0.reuse, 0x180, RZ, 0xfc, !PT ;  /* 0x00000180000d7812 */ /* 0x040fe400078efcff */
[C---:B------:R-:W-:Y:S01]  /*d720*/  LOP3.LUT R14, R0.reuse, 0x1a0, RZ, 0xfc, !PT ;  /* 0x000001a0000e7812 */ /* 0x040fe200078efcff */
[----:B------:R-:W5:Y:S01]  /*d730*/  @!P3 LDG.E.U16 R25, [R86.64+0x1c0] ;  /* 0x0001c0065619b981 */ /* 0x000f62000c1e1500 */
[C---:B------:R-:W-:Y:S02]  /*d740*/  LOP3.LUT R15, R0.reuse, 0x1c0, RZ, 0xfc, !PT ;  /* 0x000001c0000f7812 */ /* 0x040fe400078efcff */
[----:B------:R-:W-:Y:S01]  /*d750*/  ISETP.GE.AND P6, PT, R11, R183, PT ;  /* 0x000000b70b00720c */ /* 0x000fe20003fc6270 */
[----:B------:R-:W5:Y:S01]  /*d760*/  @!P4 LDG.E.U16 R28, [R86.64+0x200] ;  /* 0x00020006561cc981 */ /* 0x000f62000c1e1500 */
[----:B------:R-:W-:-:S02]  /*d770*/  LOP3.LUT R16, R0, 0x1e0, RZ, 0xfc, !PT ;  /* 0x000001e000107812 */ /* 0x000fc400078efcff */
[-C--:B------:R-:W-:Y:S01]  /*d780*/  ISETP.GE.AND P0, PT, R12, R183.reuse, PT ;  /* 0x000000b70c00720c */ /* 0x080fe20003f06270 */
[----:B------:R-:W5:Y:S01]  /*d790*/  @!P5 LDG.E.U16 R27, [R86.64+0x240] ;  /* 0x00024006561bd981 */ /* 0x000f62000c1e1500 */
        /* <DEDUP_REMOVED lines=11> */
[----:B------:R-:W5:Y:S04]  /*d850*/  @!P0 LDG.E.U16 R29, [R86.64+0x2c0] ;  /* 0x0002c006561d8981 */ /* 0x000f68000c1e1500 */
[----:B------:R-:W5:Y:S04]  /*d860*/  @!P2 LDG.E.U16 R32, [R86.64+0x300] ;  /* 0x000300065620a981 */ /* 0x000f68000c1e1500 */
[----:B------:R-:W5:Y:S04]  /*d870*/  @!P3 LDG.E.U16 R34, [R86.64+0x340] ;  /* 0x000340065622b981 */ /* 0x000f68000c1e1500 */
[----:B------:R-:W5:Y:S04]  /*d880*/  @!P4 LDG.E.U16 R31, [R86.64+0x380] ;  /* 0x00038006561fc981 */ /* 0x000f68000c1e1500 */
[----:B------:R-:W5:Y:S01]  /*d890*/  @!P5 LDG.E.U16 R52, [R86.64+0x3c0] ;  /* 0x0003c0065634d981 */ /* 0x000f62000c1e1500 */
[----:B------:R-:W-:-:S03]  /*d8a0*/  F2FP.BF16.PACK_AB R171, R171, R172 ;  /* 0x000000acabab723e */ /* 0x000fc600000010ff */
        /* <DEDUP_REMOVED lines=20> */
[----:B------:R-:W3:Y:S01]  /*d9f0*/  LDS.U16 R22, [R3+0x6] ;  /* 0x0000060003167984 */ /* 0x000ee20000000400 */
[----:B0-----:R-:W-:-:S05]  /*da00*/  PRMT R19, RZ, 0x5410, R19 ;  /* 0x00005410ff137816 */ /* 0x001fca0000000013 */
[----:B------:R-:W-:-:S05]  /*da10*/  FADD.FTZ R19, R19, UR5 ;  /* 0x0000000513137e21 */ /* 0x000fca0008010000 */
[----:B------:R-:W-:Y:S02]  /*da20*/  FSETP.GTU.FTZ.AND P3, PT, R19, 20, PT ;  /* 0x41a000001300780b */ /* 0x000fe40003f7c000 */
[----:B-1----:R-:W-:Y:S02]  /*da30*/  PRMT R20, RZ, 0x5410, R20 ;  /* 0x00005410ff147816 */ /* 0x002fe40000000014 */
[----:B--2---:R-:W-:Y:S02]  /*da40*/  PRMT R21, RZ, 0x5410, R21 ;  /* 0x00005410ff157816 */ /* 0x004fe40000000015 */
[----:B---3--:R-:W-:Y:S01]  /*da50*/  PRMT R22, RZ, 0x5410, R22 ;  /* 0x00005410ff167816 */ /* 0x008fe20000000016 */
[----:B------:R-:W-:Y:S02]  /*da60*/  FADD.FTZ R20, R20, UR5 ;  /* 0x0000000514147e21 */ /* 0x000fe40008010000 */
[----:B------:R-:W-:-:S04]  /*da70*/  FADD.FTZ R21, R21, UR5 ;  /* 0x0000000515157e21 */ /* 0x000fc80008010000 */
[----:B------:R-:W-:Y:S01]  /*da80*/  @!P3 FMUL.FTZ R23, R19, -1.4426950216293334961 ;  /* 0xbfb8aa3b1317b820 */ /* 0x000fe20000410000 */
[----:B------:R-:W-:Y:S01]  /*da90*/  FSETP.GTU.FTZ.AND P6, PT, R20, 20, PT ;  /* 0x41a000001400780b */ /* 0x000fe20003fdc000 */
[----:B------:R-:W-:Y:S01]  /*daa0*/  FADD.FTZ R22, R22, UR5 ;  /* 0x0000000516167e21 */ /* 0x000fe20008010000 */
[----:B------:R-:W-:Y:S01]  /*dab0*/  FSETP.GTU.FTZ.AND P5, PT, R21, 20, PT ;  /* 0x41a000001500780b */ /* 0x000fe20003fbc000 */
[----:B------:R-:W0:Y:S02]  /*dac0*/  LDS.U16 R19, [R3+0x8] ;  /* 0x0000080003137984 */ /* 0x000e240000000400 */
[----:B------:R-:W1:Y:S01]  /*dad0*/  @!P3 MUFU.EX2 R23, R23 ;  /* 0x000000170017b308 */ /* 0x000e620000000800 */
[----:B------:R-:W-:-:S07]  /*dae0*/  FSETP.GTU.FTZ.AND P2, PT, R22, 20, PT ;  /* 0x41a000001600780b */ /* 0x000fce0003f5c000 */
[----:B------:R-:W-:Y:S02]  /*daf0*/  @!P6 FMUL.FTZ R24, R20, -1.4426950216293334961 ;  /* 0xbfb8aa3b1418e820 */ /* 0x000fe40000410000 */
[----:B------:R-:W-:Y:S01]  /*db00*/  @!P5 FMUL.FTZ R27, R21, -1.4426950216293334961 ;  /* 0xbfb8aa3b151bd820 */ /* 0x000fe20000410000 */
[----:B------:R-:W2:Y:S01]  /*db10*/  LDS.U16 R20, [R3+0xa] ;  /* 0x00000a0003147984 */ /* 0x000ea20000000400 */
[----:B------:R3:W4:Y:S02]  /*db20*/  @!P6 MUFU.EX2 R26, R24 ;  /* 0x00000018001ae308 */ /* 0x0007240000000800 */
[----:B------:R-:W-:Y:S01]  /*db30*/  @!P2 FMUL.FTZ R28, R22, -1.4426950216293334961 ;  /* 0xbfb8aa3b161ca820 */ /* 0x000fe20000410000 */
[----:B------:R-:W5:Y:S01]  /*db40*/  LDS.U16 R21, [R3+0xc] ;  /* 0x00000c0003157984 */ /* 0x000f620000000400 */
[----:B-1----:R-:W-:-:S03]  /*db50*/  @!P3 FADD.FTZ R25, R23, 1 ;  /* 0x3f8000001719b421 */ /* 0x002fc60000010000 */
[----:B------:R-:W1:Y:S04]  /*db60*/  LDS.U16 R22, [R3+0xe] ;  /* 0x00000e0003167984 */ /* 0x000e680000000400 */
[----:B------:R-:W1:Y:S04]  /*db70*/  LDS.U16 R23, [R3+0x10] ;  /* 0x0000100003177984 */ /* 0x000e680000000400 */
[----:B---3--:R-:W3:Y:S01]  /*db80*/  LDS.U16 R24, [R3+0x12] ;  /* 0x0000120003187984 */ /* 0x008ee20000000400 */
[----:B------:R-:W0:Y:S08]  /*db90*/  @!P5 MUFU.EX2 R27, R27 ;  /* 0x0000001b001bd308 */ /* 0x000e300000000800 */
[----:B------:R-:W2:Y:S01]  /*dba0*/  @!P2 MUFU.EX2 R28, R28 ;  /* 0x0000001c001ca308 */ /* 0x000ea20000000800 */
[----:B----4-:R-:W-:-:S02]  /*dbb0*/  @!P6 FADD.FTZ R26, R26, 1 ;  /* 0x3f8000001a1ae421 */ /* 0x010fc40000010000 */
[----:B0-----:R-:W-:-:S05]  /*dbc0*/  @!P5 FADD.FTZ R27, R27, 1 ;  /* 0x3f8000001b1bd421 */ /* 0x001fca0000010000 */
[----:B------:R-:W0:Y:S01]  /*dbd0*/  @!P3 MUFU.RCP R30, R25 ;  /* 0x00000019001eb308 */ /* 0x000e220000001000 */
[----:B--2---:R-:W-:-:S07]  /*dbe0*/  @!P2 FADD.FTZ R28, R28, 1 ;  /* 0x3f8000001c1ca421 */ /* 0x004fce0000010000 */
[----:B------:R-:W2:Y:S01]  /*dbf0*/  @!P6 MUFU.RCP R29, R26 ;  /* 0x0000001a001de308 */ /* 0x000ea20000001000 */
[----:B------:R-:W-:-:S07]  /*dc00*/  PRMT R19, RZ, 0x5410, R19 ;  /* 0x00005410ff137816 */ /* 0x000fce0000000013 */
[----:B------:R-:W4:Y:S01]  /*dc10*/  @!P5 MUFU.RCP R32, R27 ;  /* 0x0000001b0020d308 */ /* 0x000f220000001000 */
[----:B------:R-:W-:-:S07]  /*dc20*/  PRMT R20, RZ, 0x5410, R20 ;  /* 0x00005410ff147816 */ /* 0x000fce0000000014 */
[----:B------:R-:W0:Y:S01]  /*dc30*/  @!P2 MUFU.RCP R25, R28 ;  /* 0x0000001c0019a308 */ /* 0x000e220000001000 */
[----:B-----5:R-:W-:Y:S02]  /*dc40*/  PRMT R21, RZ, 0x5410, R21 ;  /* 0x00005410ff157816 */ /* 0x020fe40000000015 */
[----:B-1----:R-:W-:Y:S02]  /*dc50*/  PRMT R22, RZ, 0x5410, R22 ;  /* 0x00005410ff167816 */ /* 0x002fe40000000016 */
[----:B------:R-:W-:Y:S02]  /*dc60*/  PRMT R23, RZ, 0x5410, R23 ;  /* 0x00005410ff177816 */ /* 0x000fe40000000017 */
[----:B---3--:R-:W-:Y:S01]  /*dc70*/  PRMT R24, RZ, 0x5410, R24 ;  /* 0x00005410ff187816 */ /* 0x008fe20000000018 */
[----:B------:R-:W-:Y:S02]  /*dc80*/  FADD.FTZ R19, R19, UR5 ;  /* 0x0000000513137e21 */ /* 0x000fe40008010000 */
[----:B------:R-:W-:-:S02]  /*dc90*/  FADD.FTZ R20, R20, UR5 ;  /* 0x0000000514147e21 */ /* 0x000fc40008010000 */
[----:B------:R-:W-:Y:S02]  /*dca0*/  FADD.FTZ R21, R21, UR5 ;  /* 0x0000000515157e21 */ /* 0x000fe40008010000 */
[----:B------:R-:W-:Y:S02]  /*dcb0*/  FADD.FTZ R22, R22, UR5 ;  /* 0x0000000516167e21 */ /* 0x000fe40008010000 */
[----:B------:R-:W-:Y:S02]  /*dcc0*/  FADD.FTZ R23, R23, UR5 ;  /* 0x0000000517177e21 */ /* 0x000fe40008010000 */
[----:B------:R-:W-:Y:S01]  /*dcd0*/  FADD.FTZ R24, R24, UR5 ;  /* 0x0000000518187e21 */ /* 0x000fe20008010000 */
[----:B------:R-:W-:Y:S01]  /*dce0*/  FSETP.GTU.FTZ.AND P0, PT, R19, 20, PT ;  /* 0x41a000001300780b */ /* 0x000fe20003f1c000 */
[----:B0-----:R-:W-:Y:S01]  /*dcf0*/  @!P3 FMUL.FTZ R51, R51, R30 ;  /* 0x0000001e3333b220 */ /* 0x001fe20000410000 */
[----:B------:R-:W-:Y:S01]  /*dd00*/  FSETP.GTU.FTZ.AND P4, PT, R20, 20, PT ;  /* 0x41a000001400780b */ /* 0x000fe20003f9c000 */
[----:B--2---:R-:W-:Y:S01]  /*dd10*/  @!P6 FMUL.FTZ R50, R50, R29 ;  /* 0x0000001d3232e220 */ /* 0x004fe20000410000 */
[----:B------:R-:W-:Y:S01]  /*dd20*/  FSETP.GTU.FTZ.AND P3, PT, R21, 20, PT ;  /* 0x41a000001500780b */ /* 0x000fe20003f7c000 */
[----:B----4-:R-:W-:Y:S01]  /*dd30*/  @!P5 FMUL.FTZ R49, R49, R32 ;  /* 0x000000203131d220 */ /* 0x010fe20000410000 */
[----:B------:R-:W-:Y:S01]  /*dd40*/  FSETP.GTU.FTZ.AND P6, PT, R22, 20, PT ;  /* 0x41a000001600780b */ /* 0x000fe20003fdc000 */
[----:B------:R-:W-:Y:S01]  /*dd50*/  @!P2 FMUL.FTZ R48, R48, R25 ;  /* 0x000000193030a220 */ /* 0x000fe20000410000 */
[----:B------:R-:W-:-:S02]  /*dd60*/  FSETP.GTU.FTZ.AND P5, PT, R23, 20, PT ;  /* 0x41a000001700780b */ /* 0x000fc40003fbc000 */
[----:B------:R-:W-:-:S03]  /*dd70*/  FSETP.GTU.FTZ.AND P2, PT, R24, 20, PT ;  /* 0x41a000001800780b */ /* 0x000fc60003f5c000 */
[----:B------:R-:W-:Y:S02]  /*dd80*/  @!P0 FMUL.FTZ R19, R19, -1.4426950216293334961 ;  /* 0xbfb8aa3b13138820 */ /* 0x000fe40000410000 */
[----:B------:R-:W-:Y:S02]  /*dd90*/  @!P4 FMUL.FTZ R20, R20, -1.4426950216293334961 ;  /* 0xbfb8aa3b1414c820 */ /* 0x000fe40000410000 */
[----:B------:R-:W-:Y:S02]  /*dda0*/  @!P3 FMUL.FTZ R21, R21, -1.4426950216293334961 ;  /* 0xbfb8aa3b1515b820 */ /* 0x000fe40000410000 */
[----:B------:R-:W-:Y:S02]  /*ddb0*/  @!P6 FMUL.FTZ R22, R22, -1.4426950216293334961 ;  /* 0xbfb8aa3b1616e820 */ /* 0x000fe40000410000 */
[----:B------:R-:W-:Y:S02]  /*ddc0*/  @!P5 FMUL.FTZ R23, R23, -1.4426950216293334961 ;  /* 0xbfb8aa3b1717d820 */ /* 0x000fe40000410000 */
[----:B------:R-:W-:Y:S01]  /*ddd0*/  @!P2 FMUL.FTZ R24, R24, -1.4426950216293334961 ;  /* 0xbfb8aa3b1818a820 */ /* 0x000fe20000410000 */
[----:B------:R-:W0:Y:S01]  /*dde0*/  @!P0 MUFU.EX2 R19, R19 ;  /* 0x0000001300138308 */ /* 0x000e220000000800 */
[----:B------:R-:W-:-:S07]  /*ddf0*/  SHF.L.U32 R25, R177, 0x4, RZ ;  /* 0x00000004b1197819 */ /* 0x000fce00000006ff */
[----:B------:R-:W1:Y:S01]  /*de00*/  @!P4 MUFU.EX2 R20, R20 ;  /* 0x000000140014c308 */ /* 0x000e620000000800 */
[----:B------:R-:W-:-:S07]  /*de10*/  LOP3.LUT R25, R25, 0xfffffe00, RZ, 0xc0, !PT ;  /* 0xfffffe0019197812 */ /* 0x000fce00078ec0ff */
[----:B------:R-:W2:Y:S08]  /*de20*/  @!P3 MUFU.EX2 R21, R21 ;  /* 0x000000150015b308 */ /* 0x000eb00000000800 */
[----:B------:R-:W3:Y:S08]  /*de30*/  @!P6 MUFU.EX2 R22, R22 ;  /* 0x000000160016e308 */ /* 0x000ef00000000800 */
[----:B------:R-:W4:Y:S08]  /*de40*/  @!P5 MUFU.EX2 R23, R23 ;  /* 0x000000170017d308 */ /* 0x000f300000000800 */
[----:B------:R-:W5:Y:S01]  /*de50*/  @!P2 MUFU.EX2 R24, R24 ;  /* 0x000000180018a308 */ /* 0x000f620000000800 */
[----:B------:R-:W-:Y:S01]  /*de60*/  LEA R63, R180, R25, 0x4 ;  /* 0x00000019b43f7211 */ /* 0x000fe200078e20ff */
[----:B0-----:R-:W-:-:S02]  /*de70*/  @!P0 FADD.FTZ R19, R19, 1 ;  /* 0x3f80000013138421 */ /* 0x001fc40000010000 */
[----:B-1----:R-:W-:Y:S01]  /*de80*/  @!P4 FADD.FTZ R20, R20, 1 ;  /* 0x3f8000001414c421 */ /* 0x002fe20000010000 */
[----:B------:R-:W-:Y:S01]  /*de90*/  IADD3 R26, R63, 0x2, RZ ;  /* 0x000000023f1a7810 */ /* 0x000fe20007ffe0ff */
[----:B--2---:R-:W-:Y:S02]  /*dea0*/  @!P3 FADD.FTZ R21, R21, 1 ;  /* 0x3f8000001515b421 */ /* 0x004fe40000010000 */
[----:B---3--:R-:W-:Y:S02]  /*deb0*/  @!P6 FADD.FTZ R22, R22, 1 ;  /* 0x3f8000001616e421 */ /* 0x008fe40000010000 */
[----:B----4-:R-:W-:Y:S01]  /*dec0*/  @!P5 FADD.FTZ R23, R23, 1 ;  /* 0x3f8000001717d421 */ /* 0x010fe20000010000 */
[----:B------:R-:W-:Y:S01]  /*ded0*/  LEA.HI.SX32 R27, R26, R63, 0x1b ;  /* 0x0000003f1a1b7211 */ /* 0x000fe200078fdaff */
[----:B-----5:R-:W-:Y:S01]  /*dee0*/  @!P2 FADD.FTZ R24, R24, 1 ;  /* 0x3f8000001818a421 */ /* 0x020fe20000010000 */
[----:B------:R0:W-:Y:S08]  /*def0*/  @!P0 MUFU.RCP R58, R19 ;  /* 0x00000013003a8308 */ /* 0x0001f00000001000 */
[----:B------:R1:W2:Y:S01]  /*df00*/  @!P4 MUFU.RCP R57, R20 ;  /* 0x000000140039c308 */ /* 0x0002a20000001000 */
[----:B0-----:R-:W-:Y:S07]  /*df10*/  LDS.U16 R19, [R3+0x14] ;  /* 0x0000140003137984 */ /* 0x001fee0000000400 */
[----:B------:R0:W-:Y:S01]  /*df20*/  @!P3 MUFU.RCP R60, R21 ;  /* 0x00000015003cb308 */ /* 0x0001e20000001000 */
[----:B-1----:R-:W-:Y:S07]  /*df30*/  LDS.U16 R20, [R3+0x16] ;  /* 0x0000160003147984 */ /* 0x002fee0000000400 */
[----:B------:R1:W-:Y:S01]  /*df40*/  @!P6 MUFU.RCP R59, R22 ;  /* 0x00000016003be308 */ /* 0x0003e20000001000 */
[----:B0-----:R-:W-:Y:S07]  /*df50*/  LDS.U16 R21, [R3+0x18] ;  /* 0x0000180003157984 */ /* 0x001fee0000000400 */
[----:B------:R0:W3:Y:S01]  /*df60*/  @!P5 MUFU.RCP R26, R23 ;  /* 0x00000017001ad308 */ /* 0x0000e20000001000 */
[----:B-1----:R-:W1:Y:S07]  /*df70*/  LDS.U16 R22, [R3+0x1a] ;  /* 0x00001a0003167984 */ /* 0x002e6e0000000400 */
[----:B------:R4:W5:Y:S01]  /*df80*/  @!P2 MUFU.RCP R61, R24 ;  /* 0x00000018003da308 */ /* 0x0009620000001000 */
[----:B0-----:R-:W0:Y:S04]  /*df90*/  LDS.U16 R23, [R3+0x1c] ;  /* 0x00001c0003177984 */ /* 0x001e280000000400 */
[----:B----4-:R-:W4:Y:S04]  /*dfa0*/  LDS.U16 R24, [R3+0x1e] ;  /* 0x00001e0003187984 */ /* 0x010f280000000400 */
[----:B------:R-:W-:Y:S01]  /*dfb0*/  BAR.SYNC.DEFER_BLOCKING 0x0 ;  /* 0x0000000000007b1d */ /* 0x000fe20000010000 */
[----:B------:R-:W-:-:S02]  /*dfc0*/  IADD3 R25, R63, 0x1, RZ ;  /* 0x000000013f197810 */ /* 0x000fc40007ffe0ff */
[----:B------:R-:W-:Y:S02]  /*dfd0*/  IADD3 R28, R63, 0x3, RZ ;  /* 0x000000033f1c7810 */ /* 0x000fe40007ffe0ff */
[----:B------:R-:W-:Y:S02]  /*dfe0*/  LEA.HI.SX32 R25, R25, R63, 0x1b ;  /* 0x0000003f19197211 */ /* 0x000fe400078fdaff */
[C---:B------:R-:W-:Y:S01]  /*dff0*/  IADD3 R29, R63.reuse, 0x4, RZ ;  /* 0x000000043f1d7810 */ /* 0x040fe20007ffe0ff */
[----:B--2---:R-:W-:Y:S01]  /*e000*/  @!P4 FMUL.FTZ R46, R46, R57 ;  /* 0x000000392e2ec220 */ /* 0x004fe20000410000 */
[----:B------:R-:W-:Y:S01]  /*e010*/  IADD3 R30, R63, 0x5, RZ ;  /* 0x000000053f1e7810 */ /* 0x000fe20007ffe0ff */
[----:B---3--:R-:W-:Y:S01]  /*e020*/  @!P5 FMUL.FTZ R43, R43, R26 ;  /* 0x0000001a2b2bd220 */ /* 0x008fe20000410000 */
[----:B------:R-:W-:Y:S02]  /*e030*/  LEA.HI.SX32 R28, R28, R63, 0x1b ;  /* 0x0000003f1c1c7211 */ /* 0x000fe400078fdaff */
[----:B------:R-:W-:-:S02]  /*e040*/  PRMT R57, R171, 0x7632, R57 ;  /* 0x00007632ab397816 */ /* 0x000fc40000000039 */
[----:B------:R-:W-:Y:S02]  /*e050*/  SHF.L.U32 R26, R25, 0x1, RZ ;  /* 0x00000001191a7819 */ /* 0x000fe400000006ff */
[----:B------:R-:W-:Y:S02]  /*e060*/  F2FP.BF16.PACK_AB R169, R169, R170 ;  /* 0x000000aaa9a9723e */ /* 0x000fe400000010ff */
[----:B------:R-:W-:Y:S02]  /*e070*/  IADD3 R31, R63, 0x6, RZ ;  /* 0x000000063f1f7810 */ /* 0x000fe40007ffe0ff */
[-C--:B------:R-:W-:Y:S02]  /*e080*/  LEA.HI.SX32 R29, R29, R63.reuse, 0x1b ;  /* 0x0000003f1d1d7211 */ /* 0x080fe400078fdaff */
[----:B------:R-:W-:Y:S02]  /*e090*/  IADD3 R32, R63, 0x7, RZ ;  /* 0x000000073f207810 */ /* 0x000fe40007ffe0ff */
[----:B------:R-:W-:-:S02]  /*e0a0*/  LEA.HI.SX32 R30, R30, R63, 0x1b ;  /* 0x0000003f1e1e7211 */ /* 0x000fc400078fdaff */
[----:B------:R-:W-:Y:S01]  /*e0b0*/  F2FP.BF16.PACK_AB R167, R167, R168 ;  /* 0x000000a8a7a7723e */ /* 0x000fe200000010ff */
[----:B------:R-:W-:Y:S01]  /*e0c0*/  STS.U16 [R3], R171 ;  /* 0x000000ab03007388 */ /* 0x000fe20000000400 */
[----:B------:R-:W-:Y:S02]  /*e0d0*/  IADD3 R33, R63, 0x8, RZ ;  /* 0x000000083f217810 */ /* 0x000fe40007ffe0ff */
[----:B------:R-:W-:Y:S01]  /*e0e0*/  SHF.L.U32 R27, R27, 0x1, RZ ;  /* 0x000000011b1b7819 */ /* 0x000fe200000006ff */
[----:B------:R2:W-:Y:S01]  /*e0f0*/  STS.U16 [R26+0x2], R57 ;  /* 0x000002391a007388 */ /* 0x0005e20000000400 */
[----:B------:R-:W-:Y:S02]  /*e100*/  IADD3 R34, R63, 0x9, RZ ;  /* 0x000000093f227810 */ /* 0x000fe40007ffe0ff */
[----:B------:R-:W-:Y:S02]  /*e110*/  PRMT R25, R169, 0x7632, R25 ;  /* 0x00007632a9197816 */ /* 0x000fe40000000019 */
[----:B------:R-:W-:-:S02]  /*e120*/  SHF.L.U32 R28, R28, 0x1, RZ ;  /* 0x000000011c1c7819 */ /* 0x000fc400000006ff */
[----:B------:R-:W-:Y:S02]  /*e130*/  IADD3 R35, R63, 0xa, RZ ;  /* 0x0000000a3f237810 */ /* 0x000fe40007ffe0ff */
[-C--:B------:R-:W-:Y:S02]  /*e140*/  LEA.HI.SX32 R31, R31, R63.reuse, 0x1b ;  /* 0x0000003f1f1f7211 */ /* 0x080fe400078fdaff */
[----:B------:R-:W-:Y:S02]  /*e150*/  SHF.L.U32 R29, R29, 0x1, RZ ;  /* 0x000000011d1d7819 */ /* 0x000fe400000006ff */
[----:B------:R-:W-:Y:S02]  /*e160*/  IADD3 R52, R63, 0xb, RZ ;  /* 0x0000000b3f347810 */ /* 0x000fe40007ffe0ff */
[----:B------:R-:W-:Y:S02]  /*e170*/  LEA.HI.SX32 R32, R32, R63, 0x1b ;  /* 0x0000003f20207211 */ /* 0x000fe400078fdaff */
[----:B------:R-:W-:-:S02]  /*e180*/  F2FP.BF16.PACK_AB R165, R165, R166 ;  /* 0x000000a6a5a5723e */ /* 0x000fc400000010ff */
[----:B--2---:R-:W-:Y:S02]  /*e190*/  PRMT R57, R167, 0x7632, R57 ;  /* 0x00007632a7397816 */ /* 0x004fe40000000039 */
[----:B------:R-:W-:Y:S01]  /*e1a0*/  SHF.L.U32 R30, R30, 0x1, RZ ;  /* 0x000000011e1e7819 */ /* 0x000fe200000006ff */
[----:B------:R-:W-:Y:S01]  /*e1b0*/  STS.U16 [R27+0x4], R169 ;  /* 0x000004a91b007388 */ /* 0x000fe20000000400 */
[----:B------:R-:W-:Y:S02]  /*e1c0*/  IADD3 R53, R63, 0xc, RZ ;  /* 0x0000000c3f357810 */ /* 0x000fe40007ffe0ff */
[-C--:B------:R-:W-:Y:S01]  /*e1d0*/  LEA.HI.SX32 R33, R33, R63.reuse, 0x1b ;  /* 0x0000003f21217211 */ /* 0x080fe200078fdaff */
[----:B------:R2:W-:Y:S01]  /*e1e0*/  STS.U16 [R28+0x6], R25 ;  /* 0x000006191c007388 */ /* 0x0005e20000000400 */
[----:B------:R-:W-:Y:S02]  /*e1f0*/  IADD3 R54, R63, 0xd, RZ ;  /* 0x0000000d3f367810 */ /* 0x000fe40007ffe0ff */
[----:B------:R-:W-:-:S02]  /*e200*/  LEA.HI.SX32 R34, R34, R63, 0x1b ;  /* 0x0000003f22227211 */ /* 0x000fc400078fdaff */
[----:B------:R-:W-:Y:S01]  /*e210*/  F2FP.BF16.PACK_AB R163, R163, R164 ;  /* 0x000000a4a3a3723e */ /* 0x000fe200000010ff */
[----:B------:R-:W-:Y:S01]  /*e220*/  STS.U16 [R29+0x8], R167 ;  /* 0x000008a71d007388 */ /* 0x000fe20000000400 */
[----:B------:R-:W-:Y:S02]  /*e230*/  IADD3 R55, R63, 0xe, RZ ;  /* 0x0000000e3f377810 */ /* 0x000fe40007ffe0ff */
[-C--:B------:R-:W-:Y:S02]  /*e240*/  LEA.HI.SX32 R35, R35, R63.reuse, 0x1b ;  /* 0x0000003f23237211 */ /* 0x080fe400078fdaff */
[----:B------:R-:W-:Y:S01]  /*e250*/  SHF.L.U32 R31, R31, 0x1, RZ ;  /* 0x000000011f1f7819 */ /* 0x000fe200000006ff */
[----:B------:R3:W-:Y:S01]  /*e260*/  STS.U16 [R30+0xa], R57 ;  /* 0x00000a391e007388 */ /* 0x0007e20000000400 */
[----:B------:R-:W-:Y:S02]  /*e270*/  IADD3 R56, R63, 0xf, RZ ;  /* 0x0000000f3f387810 */ /* 0x000fe40007ffe0ff */
[----:B------:R-:W-:-:S02]  /*e280*/  LEA.HI.SX32 R52, R52, R63, 0x1b ;  /* 0x0000003f34347211 */ /* 0x000fc400078fdaff */
[----:B--2---:R-:W-:Y:S02]  /*e290*/  PRMT R25, R165, 0x7632, R25 ;  /* 0x00007632a5197816 */ /* 0x004fe40000000019 */
[----:B------:R-:W-:Y:S02]  /*e2a0*/  SHF.L.U32 R32, R32, 0x1, RZ ;  /* 0x0000000120207819 */ /* 0x000fe400000006ff */
[----:B------:R-:W-:Y:S02]  /*e2b0*/  F2FP.BF16.PACK_AB R161, R161, R162 ;  /* 0x000000a2a1a1723e */ /* 0x000fe400000010ff */
[----:B------:R-:W-:Y:S02]  /*e2c0*/  LEA.HI.SX32 R53, R53, R63, 0x1b ;  /* 0x0000003f35357211 */ /* 0x000fe400078fdaff */
[----:B------:R-:W-:Y:S01]  /*e2d0*/  SHF.L.U32 R33, R33, 0x1, RZ ;  /* 0x0000000121217819 */ /* 0x000fe200000006ff */
[----:B------:R-:W-:Y:S01]  /*e2e0*/  @!P6 FMUL.FTZ R44, R44, R59 ;  /* 0x0000003b2c2ce220 */ /* 0x000fe20000410000 */
[----:B------:R-:W-:-:S02]  /*e2f0*/  LEA.HI.SX32 R54, R54, R63, 0x1b ;  /* 0x0000003f36367211 */ /* 0x000fc400078fdaff */
[----:B---3--:R-:W-:Y:S02]  /*e300*/  PRMT R57, R163, 0x7632, R57 ;  /* 0x00007632a3397816 */ /* 0x008fe40000000039 */
[----:B------:R-:W-:Y:S02]  /*e310*/  SHF.L.U32 R34, R34, 0x1, RZ ;  /* 0x0000000122227819 */ /* 0x000fe400000006ff */
[----:B------:R-:W-:Y:S01]  /*e320*/  F2FP.BF16.PACK_AB R159, R159, R160 ;  /* 0x000000a09f9f723e */ /* 0x000fe200000010ff */
[----:B------:R-:W-:Y:S01]  /*e330*/  STS.U16 [R31+0xc], R165 ;  /* 0x00000ca51f007388 */ /* 0x000fe20000000400 */
[-C--:B------:R-:W-:Y:S02]  /*e340*/  LEA.HI.SX32 R55, R55, R63.reuse, 0x1b ;  /* 0x0000003f37377211 */ /* 0x080fe400078fdaff */
[----:B------:R-:W-:Y:S01]  /*e350*/  SHF.L.U32 R35, R35, 0x1, RZ ;  /* 0x0000000123237819 */ /* 0x000fe200000006ff */
[----:B------:R-:W-:Y:S01]  /*e360*/  @!P3 FMUL.FTZ R45, R45, R60 ;  /* 0x0000003c2d2db220 */ /* 0x000fe20000410000 */
[----:B------:R-:W-:Y:S01]  /*e370*/  LEA.HI.SX32 R56, R56, R63, 0x1b ;  /* 0x0000003f38387211 */ /* 0x000fe200078fdaff */
[----:B------:R-:W-:Y:S01]  /*e380*/  STS.U16 [R32+0xe], R25 ;  /* 0x00000e1920007388 */ /* 0x000fe20000000400 */
[----:B------:R-:W-:-:S02]  /*e390*/  PRMT R59, R161, 0x7632, R59 ;  /* 0x00007632a13b7816 */ /* 0x000fc4000000003b */
[----:B------:R-:W-:Y:S02]  /*e3a0*/  SHF.L.U32 R52, R52, 0x1, RZ ;  /* 0x0000000134347819 */ /* 0x000fe400000006ff */
[----:B------:R-:W-:Y:S01]  /*e3b0*/  F2FP.BF16.PACK_AB R157, R157, R158 ;  /* 0x0000009e9d9d723e */ /* 0x000fe200000010ff */
[----:B------:R-:W-:Y:S01]  /*e3c0*/  STS.U16 [R33+0x10], R163 ;  /* 0x000010a321007388 */ /* 0x000fe20000000400 */
[----:B------:R-:W-:Y:S02]  /*e3d0*/  SHF.L.U32 R53, R53, 0x1, RZ ;  /* 0x0000000135357819 */ /* 0x000fe400000006ff */
[----:B------:R-:W-:Y:S01]  /*e3e0*/  PRMT R60, R159, 0x7632, R60 ;  /* 0x000076329f3c7816 */ /* 0x000fe2000000003c */
[----:B------:R-:W-:Y:S01]  /*e3f0*/  STS.U16 [R34+0x12], R57 ;  /* 0x0000123922007388 */ /* 0x000fe20000000400 */
[----:B------:R-:W-:Y:S02]  /*e400*/  SHF.L.U32 R54, R54, 0x1, RZ ;  /* 0x0000000136367819 */ /* 0x000fe400000006ff */
[----:B------:R-:W-:Y:S01]  /*e410*/  SHF.L.U32 R55, R55, 0x1, RZ ;  /* 0x0000000137377819 */ /* 0x000fe200000006ff */
[----:B------:R-:W-:Y:S01]  /*e420*/  STS.U16 [R35+0x14], R161 ;  /* 0x000014a123007388 */ /* 0x000fe20000000400 */
[----:B------:R-:W-:-:S02]  /*e430*/  PRMT R62, R157, 0x7632, R62 ;  /* 0x000076329d3e7816 */ /* 0x000fc4000000003e */
[----:B------:R-:W-:Y:S01]  /*e440*/  SHF.L.U32 R56, R56, 0x1, RZ ;  /* 0x0000000138387819 */ /* 0x000fe200000006ff */
[----:B------:R-:W-:Y:S04]  /*e450*/  STS.U16 [R52+0x16], R59 ;  /* 0x0000163b34007388 */ /* 0x000fe80000000400 */
[----:B------:R-:W-:Y:S01]  /*e460*/  STS.U16 [R53+0x18], R159 ;  /* 0x0000189f35007388 */ /* 0x000fe20000000400 */
[----:B-----5:R-:W-:-:S03]  /*e470*/  @!P2 FMUL.FTZ R42, R42, R61 ;  /* 0x0000003d2a2aa220 */ /* 0x020fc60000410000 */
[----:B------:R-:W-:Y:S01]  /*e480*/  STS.U16 [R54+0x1a], R60 ;  /* 0x00001a3c36007388 */ /* 0x000fe20000000400 */
[----:B-1----:R-:W-:-:S03]  /*e490*/  PRMT R22, RZ, 0x5410, R22 ;  /* 0x00005410ff167816 */ /* 0x002fc60000000016 */
        /* <DEDUP_REMOVED lines=19> */
[----:B------:R-:W-:Y:S01]  /*e5d0*/  @!P1 STS [0x1080], R183 ;  /* 0x001080b7ff009388 */ /* 0x000fe20000000800 */
[----:B------:R-:W-:-:S03]  /*e5e0*/  FADD.FTZ R22, R22, UR5 ;  /* 0x0000000516167e21 */ /* 0x000fc60008010000 */
[----:B------:R-:W-:Y:S01]  /*e5f0*/  BAR.SYNC.DEFER_BLOCKING 0x0 ;  /* 0x0000000000007b1d */ /* 0x000fe20000010000 */
[----:B------:R-:W-:Y:S02]  /*e600*/  PRMT R19, RZ, 0x5410, R19 ;  /* 0x00005410ff137816 */ /* 0x000fe40000000013 */
[----:B------:R-:W-:Y:S02]  /*e610*/  PRMT R20, RZ, 0x5410, R20 ;  /* 0x00005410ff147816 */ /* 0x000fe40000000014 */
[----:B------:R-:W-:Y:S01]  /*e620*/  FSETP.GTU.FTZ.AND P3, PT, R22, 20, PT ;  /* 0x41a000001600780b */ /* 0x000fe20003f7c000 */
[----:B------:R-:W-:Y:S01]  /*e630*/  FADD.FTZ R19, R19, UR5 ;  /* 0x0000000513137e21 */ /* 0x000fe20008010000 */
[----:B------:R-:W-:Y:S01]  /*e640*/  PRMT R21, RZ, 0x5410, R21 ;  /* 0x00005410ff157816 */ /* 0x000fe20000000015 */
[----:B------:R-:W-:Y:S01]  /*e650*/  FADD.FTZ R20, R20, UR5 ;  /* 0x0000000514147e21 */ /* 0x000fe20008010000 */
[----:B0-----:R-:W-:Y:S02]  /*e660*/  PRMT R23, RZ, 0x5410, R23 ;  /* 0x00005410ff177816 */ /* 0x001fe40000000017 */
[----:B------:R-:W-:Y:S01]  /*e670*/  FSETP.GTU.FTZ.AND P6, PT, R19, 20, PT ;  /* 0x41a000001300780b */ /* 0x000fe20003fdc000 */
[----:B------:R-:W-:Y:S01]  /*e680*/  FADD.FTZ R21, R21, UR5 ;  /* 0x0000000515157e21 */ /* 0x000fe20008010000 */
[----:B----4-:R-:W-:-:S02]  /*e690*/  PRMT R24, RZ, 0x5410, R24 ;  /* 0x00005410ff187816 */ /* 0x010fc40000000018 */
[----:B------:R-:W-:Y:S01]  /*e6a0*/  FSETP.GTU.FTZ.AND P5, PT, R20, 20, PT ;  /* 0x41a000001400780b */ /* 0x000fe20003fbc000 */
[----:B------:R-:W-:Y:S01]  /*e6b0*/  FADD.FTZ R23, R23, UR5 ;  /* 0x0000000517177e21 */ /* 0x000fe20008010000 */
[----:B------:R-:W-:Y:S01]  /*e6c0*/  FSETP.GTU.FTZ.AND P4, PT, R21, 20, PT ;  /* 0x41a000001500780b */ /* 0x000fe20003f9c000 */
[----:B------:R-:W-:Y:S02]  /*e6d0*/  FADD.FTZ R24, R24, UR5 ;  /* 0x0000000518187e21 */ /* 0x000fe40008010000 */
[----:B------:R-:W-:Y:S01]  /*e6e0*/  @!P3 FMUL.FTZ R22, R22, -1.4426950216293334961 ;  /* 0xbfb8aa3b1616b820 */ /* 0x000fe20000410000 */
[----:B------:R-:W-:Y:S01]  /*e6f0*/  FSETP.GTU.FTZ.AND P2, PT, R23, 20, PT ;  /* 0x41a000001700780b */ /* 0x000fe20003f5c000 */
[----:B------:R-:W-:Y:S01]  /*e700*/  @!P0 FMUL.FTZ R47, R47, R58 ;  /* 0x0000003a2f2f8220 */ /* 0x000fe20000410000 */
[----:B------:R-:W-:Y:S01]  /*e710*/  FSETP.GTU.FTZ.AND P0, PT, R24, 20, PT ;  /* 0x41a000001800780b */ /* 0x000fe20003f1c000 */
[----:B------:R-:W0:Y:S01]  /*e720*/  LDS R89, [0x1080] ;  /* 0x00108000ff597984 */ /* 0x000e220000000800 */
[----:B------:R-:W-:Y:S01]  /*e730*/  @!P6 FMUL.FTZ R19, R19, -1.4426950216293334961 ;  /* 0xbfb8aa3b1313e820 */ /* 0x000fe20000410000 */
[----:B------:R-:W2:Y:S02]  /*e740*/  @!P3 MUFU.EX2 R22, R22 ;  /* 0x000000160016b308 */ /* 0x000ea40000000800 */
[----:B------:R-:W-:-:S02]  /*e750*/  @!P5 FMUL.FTZ R20, R20, -1.4426950216293334961 ;  /* 0xbfb8aa3b1414d820 */ /* 0x000fc40000410000 */
[----:B------:R-:W-:-:S04]  /*e760*/  @!P4 FMUL.FTZ R21, R21, -1.4426950216293334961 ;  /* 0xbfb8aa3b1515c820 */ /* 0x000fc80000410000 */
[----:B------:R-:W3:Y:S01]  /*e770*/  @!P6 MUFU.EX2 R19, R19 ;  /* 0x000000130013e308 */ /* 0x000ee20000000800 */
[----:B------:R-:W-:Y:S02]  /*e780*/  @!P2 FMUL.FTZ R23, R23, -1.4426950216293334961 ;  /* 0xbfb8aa3b1717a820 */ /* 0x000fe40000410000 */
[----:B------:R-:W-:-:S05]  /*e790*/  @!P0 FMUL.FTZ R24, R24, -1.4426950216293334961 ;  /* 0xbfb8aa3b18188820 */ /* 0x000fca0000410000 */
[----:B------:R-:W4:Y:S01]  /*e7a0*/  @!P5 MUFU.EX2 R20, R20 ;  /* 0x000000140014d308 */ /* 0x000f220000000800 */
[----:B--2---:R-:W-:-:S07]  /*e7b0*/  @!P3 FADD.FTZ R22, R22, 1 ;  /* 0x3f8000001616b421 */ /* 0x004fce0000010000 */
[----:B------:R-:W-:Y:S01]  /*e7c0*/  @!P4 MUFU.EX2 R21, R21 ;  /* 0x000000150015c308 */ /* 0x000fe20000000800 */
[----:B---3--:R-:W-:-:S07]  /*e7d0*/  @!P6 FADD.FTZ R19, R19, 1 ;  /* 0x3f8000001313e421 */ /* 0x008fce0000010000 */
[----:B------:R-:W2:Y:S01]  /*e7e0*/  @!P2 MUFU.EX2 R23, R23 ;  /* 0x000000170017a308 */ /* 0x000ea20000000800 */
[----:B----4-:R-:W-:-:S07]  /*e7f0*/  @!P5 FADD.FTZ R20, R20, 1 ;  /* 0x3f8000001414d421 */ /* 0x010fce0000010000 */
[----:B------:R-:W3:Y:S01]  /*e800*/  @!P0 MUFU.EX2 R24, R24 ;  /* 0x0000001800188308 */ /* 0x000ee20000000800 */
[----:B-1----:R-:W-:-:S07]  /*e810*/  IMAD R62, R250, c[0x0][0x2d8], RZ ;  /* 0x0000b600fa3e7a24 */ /* 0x002fce00078e02ff */
[----:B------:R-:W1:Y:S01]  /*e820*/  @!P3 MUFU.RCP R91, R22 ;  /* 0x00000016005bb308 */ /* 0x000e620000001000 */
[----:B------:R-:W-:Y:S02]  /*e830*/  IMAD R93, R249, c[0x0][0x2dc], R62 ;  /* 0x0000b700f95d7a24 */ /* 0x000fe400078e023e */
[----:B--2---:R-:W-:-:S05]  /*e840*/  @!P2 FADD.FTZ R23, R23, 1 ;  /* 0x3f8000001717a421 */ /* 0x004fca0000010000 */
[----:B------:R2:W4:Y:S01]  /*e850*/  @!P6 MUFU.RCP R58, R19 ;  /* 0x00000013003ae308 */ /* 0x0005220000001000 */
[----:B---3--:R-:W-:-:S07]  /*e860*/  @!P0 FADD.FTZ R24, R24, 1 ;  /* 0x3f80000018188421 */ /* 0x008fce0000010000 */
[----:B------:R3:W5:Y:S01]  /*e870*/  @!P5 MUFU.RCP R25, R20 ;  /* 0x000000140019d308 */ /* 0x0007620000001000 */
[----:B--2---:R-:W-:Y:S02]  /*e880*/  @!P4 FADD.FTZ R19, R21, 1 ;  /* 0x3f8000001513c421 */ /* 0x004fe40000010000 */
[----:B---3--:R-:W-:-:S05]  /*e890*/  IMAD.WIDE.U32 R20, R249, c[0x0][0x2d8], RZ ;  /* 0x0000b600f9147a25 */ /* 0x008fca00078e00ff */
[----:B------:R-:W2:Y:S01]  /*e8a0*/  @!P4 MUFU.RCP R60, R19 ;  /* 0x00000013003cc308 */ /* 0x000ea20000001000 */
[----:B------:R-:W-:Y:S01]  /*e8b0*/  IADD3 R21, R21, R93, RZ ;  /* 0x0000005d15157210 */ /* 0x000fe20007ffe0ff */
[----:B-1----:R-:W-:Y:S01]  /*e8c0*/  @!P3 FMUL.FTZ R38, R38, R91 ;  /* 0x0000005b2626b220 */ /* 0x002fe20000410000 */
[----:B0-----:R-:W-:-:S05]  /*e8d0*/  ISETP.GE.AND P3, PT, R0, R89, PT ;  /* 0x000000590000720c */ /* 0x001fca0003f66270 */
[----:B------:R-:W0:Y:S01]  /*e8e0*/  @!P2 MUFU.RCP R62, R23 ;  /* 0x00000017003ea308 */ /* 0x000e220000001000 */
[----:B------:R-:W-:Y:S02]  /*e8f0*/  IMAD R95, R243, c[0x0][0x2e0], RZ ;  /* 0x0000b800f35f7a24 */ /* 0x000fe400078e02ff */
[----:B------:R-:W-:-:S05]  /*e900*/  IMAD.WIDE.U32 R20, R242, c[0x0][0x2e0], R20 ;  /* 0x0000b800f2147a25 */ /* 0x000fca00078e0014 */
[----:B------:R1:W3:Y:S01]  /*e910*/  @!P0 MUFU.RCP R19, R24 ;  /* 0x0000001800138308 */ /* 0x0002e20000001000 */
[----:B----4-:R-:W-:Y:S01]  /*e920*/  @!P6 FMUL.FTZ R41, R41, R58 ;  /* 0x0000003a2929e220 */ /* 0x010fe20000410000 */
[----:B------:R-:W-:Y:S01]  /*e930*/  IADD3 R20, P6, R237, R20, RZ ;  /* 0x00000014ed147210 */ /* 0x000fe20007fde0ff */
[----:B------:R-:W-:Y:S02]  /*e940*/  IMAD R95, R242, c[0x0][0x2e4], R95 ;  /* 0x0000b900f25f7a24 */ /* 0x000fe400078e025f */
[----:B-----5:R-:W-:Y:S01]  /*e950*/  @!P5 FMUL.FTZ R40, R40, R25 ;  /* 0x000000192828d220 */ /* 0x020fe20000410000 */
[C---:B------:R-:W-:Y:S01]  /*e960*/  LEA R25, P5, R0.reuse, c[0x0][0x330], 0x1 ;  /* 0x0000cc0000197a11 */ /* 0x040fe200078a08ff */
[----:B--2---:R-:W-:Y:S01]  /*e970*/  @!P4 FMUL.FTZ R39, R39, R60 ;  /* 0x0000003c2727c220 */ /* 0x004fe20000410000 */
[----:B------:R-:W-:Y:S01]  /*e980*/  IADD3.X R21, R241, R95, R21, P6, !PT ;  /* 0x0000005ff1157210 */ /* 0x000fe200037fe415 */
[----:B------:R-:W-:Y:S01]  /*e990*/  BSSY B0, `(.L_x_302) ;  /* 0x0000015000007945 */ /* 0x000fe20003800000 */
[----:B------:R-:W-:-:S02]  /*e9a0*/  LEA.HI.X R22, R0, c[0x0][0x334], R246, 0x1, P5 ;  /* 0x0000cd0000167a11 */ /* 0x000fc400028f0cf6 */
[----:B-1----:R-:W-:Y:S01]  /*e9b0*/  LEA R24, P4, R20, R25, 0x1 ;  /* 0x0000001914187211 */ /* 0x002fe200078808ff */
[----:B0-----:R-:W-:Y:S01]  /*e9c0*/  @!P2 FMUL.FTZ R37, R37, R62 ;  /* 0x0000003e2525a220 */ /* 0x001fe20000410000 */
[-C--:B------:R-:W-:Y:S02]  /*e9d0*/  ISETP.GE.AND P2, PT, R18, R89.reuse, PT ;  /* 0x000000591200720c */ /* 0x080fe40003f46270 */
[----:B------:R-:W-:Y:S01]  /*e9e0*/  ISETP.GE.AND P5, PT, R4, R89, PT ;  /* 0x000000590400720c */ /* 0x000fe20003fa6270 */
[----:B---3--:R-:W-:Y:S01]  /*e9f0*/  @!P0 FMUL.FTZ R36, R36, R19 ;  /* 0x0000001324248220 */ /* 0x008fe20000410000 */
[----:B------:R-:W-:Y:S02]  /*ea00*/  ISETP.GE.AND P6, PT, R5, R89, PT ;  /* 0x000000590500720c */ /* 0x000fe40003fc6270 */
[----:B------:R-:W-:Y:S01]  /*ea10*/  LEA.HI.X R25, R20, R22, R21, 0x1, P4 ;  /* 0x0000001614197211 */ /* 0x000fe200020f0c15 */
        /* <DEDUP_REMOVED lines=12> */
.L_x_303:
[----:B------:R-:W-:Y:S05]  /*eae0*/  BSYNC B0 ;  /* 0x0000000000007941 */ /* 0x000fea0003800000 */
.L_x_302:
        /* <DEDUP_REMOVED lines=11> */
[----:B------:R-:W-:Y:S01]  /*eba0*/  ISETP.GE.AND P6, PT, R11, R89, PT ;  /* 0x000000590b00720c */ /* 0x000fe20003fc6270 */
[----:B------:R-:W-:Y:S01]  /*ebb0*/  BSSY B0, `(.L_x_304) ;  /* 0x000006a000007945 */ /* 0x000fe20003800000 */
[----:B------:R-:W-:Y:S01]  /*ebc0*/  F2FP.BF16.PACK_AB R50, R50, R51 ;  /* 0x000000333232723e */ /* 0x000fe200000010ff */
[----:B------:R-:W-:Y:S01]  /*ebd0*/  @!P0 STG.E.U16 [R24.64+-0xec0], R67 ;  /* 0xfff1404318008986 */ /* 0x000fe2000c101506 */
[----:B------:R-:W-:Y:S01]  /*ebe0*/  ISETP.GE.AND P0, PT, R12, R89, PT ;  /* 0x000000590c00720c */ /* 0x000fe20003f06270 */
[----:B------:R-:W-:Y:S01]  /*ebf0*/  FADD.FTZ R20, R19, R48 ;  /* 0x0000003013147221 */ /* 0x000fe20000010000 */
        /* <DEDUP_REMOVED lines=10> */
[----:B------:R-:W-:-:S02]  /*eca0*/  ISETP.GE.AND P2, PT, R15, R89, PT ;  /* 0x000000590f00720c */ /* 0x000fc40003f46270 */
[----:B------:R-:W-:Y:S01]  /*ecb0*/  PRMT R23, R48, 0x7632, R23 ;  /* 0x0000763230177816 */ /* 0x000fe20000000017 */
[----:B------:R-:W-:Y:S01]  /*ecc0*/  @!P5 STG.E.U16 [R24.64+-0xdc0], R75 ;  /* 0xfff2404b1800d986 */ /* 0x000fe2000c101506 */
[----:B------:R-:W-:Y:S02]  /*ecd0*/  ISETP.GE.AND P5, PT, R17, R89, PT ;  /* 0x000000591100720c */ /* 0x000fe40003fa6270 */
[----:B------:R-:W-:Y:S01]  /*ece0*/  F2FP.BF16.PACK_AB R21, R40, R41 ;  /* 0x000000292815723e */ /* 0x000fe200000010ff */
[----:B------:R-:W-:Y:S01]  /*ecf0*/  @!P6 STG.E.U16 [R24.64+-0xd80], R77 ;  /* 0xfff2804d1800e986 */ /* 0x000fe2000c101506 */
[----:B------:R-:W-:-:S03]  /*ed00*/  ISETP.GE.AND P6, PT, R16, R89, PT ;  /* 0x000000591000720c */ /* 0x000fc60003fc6270 */
[----:B------:R-:W-:Y:S04]  /*ed10*/  @!P0 STG.E.U16 [R24.64+-0xd40], R79 ;  /* 0xfff2c04f18008986 */ /* 0x000fe8000c101506 */
[----:B------:R-:W-:Y:S04]  /*ed20*/  @!P3 STG.E.U16 [R24.64+-0xd00], R81 ;  /* 0xfff300511800b986 */ /* 0x000fe8000c101506 */
[----:B------:R-:W-:Y:S04]  /*ed30*/  @!P4 STG.E.U16 [R24.64+-0xcc0], R83 ;  /* 0xfff340531800c986 */ /* 0x000fe8000c101506 */
[----:B------:R-:W-:Y:S04]  /*ed40*/  @!P2 STG.E.U16 [R24.64+-0xc80], R85 ;  /* 0xfff380551800a986 */ /* 0x000fe8000c101506 */
[----:B------:R-:W-:Y:S04]  /*ed50*/  @!P5 STG.E.U16 [R24.64+-0xfc0], R59 ;  /* 0xfff0403b1800d986 */ /* 0x000fe8000c101506 */
[----:B------:R0:W-:Y:S04]  /*ed60*/  @!P6 STG.E.U16 [R24.64+-0xc40], R87 ;  /* 0xfff3c0571800e986 */ /* 0x0001e8000c101506 */
[----:B------:R-:W-:Y:S01]  /*ed70*/  BAR.SYNC.DEFER_BLOCKING 0x0 ;  /* 0x0000000000007b1d */ /* 0x000fe20000010000 */
[----:B0-----:R-:W-:-:S02]  /*ed80*/  PRMT R24, R19, 0x7610, R24 ;  /* 0x0000761013187816 */ /* 0x001fc40000000018 */
[----:B------:R-:W-:Y:S02]  /*ed90*/  PRMT R25, R19, 0x7632, R25 ;  /* 0x0000763213197816 */ /* 0x000fe40000000019 */
[----:B------:R-:W-:Y:S01]  /*eda0*/  F2FP.BF16.PACK_AB R19, R44, R45 ;  /* 0x0000002d2c13723e */ /* 0x000fe200000010ff */
[----:B------:R-:W-:-:S03]  /*edb0*/  FADD.FTZ R45, R46, R45 ;  /* 0x0000002d2e2d7221 */ /* 0x000fc60000010000 */
[----:B------:R-:W-:Y:S01]  /*edc0*/  PRMT R49, R19, 0x7610, R49 ;  /* 0x0000761013317816 */ /* 0x000fe20000000031 */
[----:B------:R-:W-:Y:S01]  /*edd0*/  FADD.FTZ R44, R45, R44 ;  /* 0x0000002c2d2c7221 */ /* 0x000fe20000010000 */
        /* <DEDUP_REMOVED lines=10> */
[----:B------:R-:W-:Y:S01]  /*ee80*/  PRMT R50, R3, 0x7632, R50 ;  /* 0x0000763203327816 */ /* 0x000fe20000000032 */
[----:B------:R-:W-:Y:S01]  /*ee90*/  FADD.FTZ R41, R42, R41 ;  /* 0x000000292a297221 */ /* 0x000fe20000010000 */
[----:B------:R-:W-:Y:S01]  /*eea0*/  F2FP.BF16.PACK_AB R3, R38, R39 ;  /* 0x000000272603723e */ /* 0x000fe200000010ff */
[----:B------:R2:W-:Y:S01]  /*eeb0*/  STS.U16 [R30+0xa], R25 ;  /* 0x00000a191e007388 */ /* 0x0005e20000000400 */
[----:B------:R-:W-:Y:S01]  /*eec0*/  F2FP.BF16.PACK_AB R19, R36, R37 ;  /* 0x000000252413723e */ /* 0x000fe200000010ff */
[----:B------:R-:W-:Y:S01]  /*eed0*/  FADD.FTZ R40, R41, R40 ;  /* 0x0000002829287221 */ /* 0x000fe20000010000 */
[----:B0-----:R-:W-:Y:S01]  /*eee0*/  PRMT R23, R21, 0x7632, R23 ;  /* 0x0000763215177816 */ /* 0x001fe20000000017 */
[----:B------:R-:W-:Y:S01]  /*eef0*/  STS.U16 [R31+0xc], R49 ;  /* 0x00000c311f007388 */ /* 0x000fe20000000400 */
[----:B------:R-:W-:Y:S01]  /*ef00*/  PRMT R28, R19, 0x7632, R28 ;  /* 0x00007632131c7816 */ /* 0x000fe2000000001c */
[----:B------:R-:W-:Y:S01]  /*ef10*/  FADD.FTZ R39, R40, R39 ;  /* 0x0000002728277221 */ /* 0x000fe20000010000 */
[C---:B-1----:R-:W-:Y:S01]  /*ef20*/  PRMT R24, R3.reuse, 0x7610, R24 ;  /* 0x0000761003187816 */ /* 0x042fe20000000018 */
[----:B------:R0:W-:Y:S01]  /*ef30*/  STS.U16 [R32+0xe], R22 ;  /* 0x00000e1620007388 */ /* 0x0001e20000000400 */
[----:B--2---:R-:W-:Y:S01]  /*ef40*/  PRMT R25, R3, 0x7632, R25 ;  /* 0x0000763203197816 */ /* 0x004fe20000000019 */
[----:B------:R-:W-:-:S02]  /*ef50*/  FADD.FTZ R38, R39, R38 ;  /* 0x0000002627267221 */ /* 0x000fc40000010000 */
[----:B------:R-:W-:Y:S02]  /*ef60*/  STS.U16 [R33+0x10], R26 ;  /* 0x0000101a21007388 */ /* 0x000fe40000000400 */
[----:B------:R-:W-:Y:S02]  /*ef70*/  FADD.FTZ R37, R38, R37 ;  /* 0x0000002526257221 */ /* 0x000fe40000010000 */
[----:B------:R-:W-:Y:S01]  /*ef80*/  STS.U16 [R34+0x12], R50 ;  /* 0x0000123222007388 */ /* 0x000fe20000000400 */
[----:B0-----:R-:W-:-:S03]  /*ef90*/  IMAD R22, R250, c[0x0][0x2f8], RZ ;  /* 0x0000be00fa167a24 */ /* 0x001fc600078e02ff */
[----:B------:R0:W-:Y:S01]  /*efa0*/  STS.U16 [R35+0x14], R21 ;  /* 0x0000141523007388 */ /* 0x0001e20000000400 */
[----:B------:R-:W-:-:S03]  /*efb0*/  FADD.FTZ R244, R37, R36 ;  /* 0x0000002425f47221 */ /* 0x000fc60000010000 */
[----:B------:R-:W-:Y:S04]  /*efc0*/  STS.U16 [R52+0x16], R23 ;  /* 0x0000161734007388 */ /* 0x000fe80000000400 */
[----:B------:R-:W-:Y:S01]  /*efd0*/  STS.U16 [R53+0x18], R24 ;  /* 0x0000181835007388 */ /* 0x000fe20000000400 */
[----:B0-----:R-:W-:-:S03]  /*efe0*/  IMAD.WIDE.U32 R20, R249, c[0x0][0x2f8], RZ ;  /* 0x0000be00f9147a25 */ /* 0x001fc600078e00ff */
[----:B------:R-:W-:Y:S04]  /*eff0*/  STS.U16 [R54+0x1a], R25 ;  /* 0x00001a1936007388 */ /* 0x000fe80000000400 */
[----:B------:R0:W-:Y:S04]  /*f000*/  STS.U16 [R55+0x1c], R19 ;  /* 0x00001c1337007388 */ /* 0x0001e80000000400 */
[----:B------:R-:W-:Y:S01]  /*f010*/  STS.U16 [R56+0x1e], R28 ;  /* 0x00001e1c38007388 */ /* 0x000fe20000000400 */
[----:B------:R-:W-:-:S06]  /*f020*/  NOP ;  /* 0x0000000000007918 */ /* 0x000fcc0000000000 */
[----:B------:R-:W-:Y:S01]  /*f030*/  LDS.U16 R229, [R229] ;  /* 0x00000000e5e57984 */ /* 0x000fe20000000400 */
[----:B0-----:R-:W-:-:S03]  /*f040*/  IMAD R19, R249, c[0x0][0x2fc], R22 ;  /* 0x0000bf00f9137a24 */ /* 0x001fc600078e0216 */
        /* <DEDUP_REMOVED lines=32> */
.L_x_305:
[----:B------:R-:W-:Y:S05]  /*f250*/  BSYNC B0 ;  /* 0x0000000000007941 */ /* 0x000fea0003800000 */
.L_x_304:
[----:B------:R-:W-:Y:S01]  /*f260*/  MOV R21, R39 ;  /* 0x0000002700157202 */ /* 0x000fe20000000f00 */
[----:B------:R-:W-:Y:S01]  /*f270*/  IMAD R23, R243, c[0x0][0x300], RZ ;  /* 0x0000c000f3177a24 */ /* 0x000fe200078e02ff */
[----:B------:R-:W-:Y:S01]  /*f280*/  IADD3 R19, P0, R248, -0xfc0, RZ ;  /* 0xfffff040f8137810 */ /* 0x000fe20007f1e0ff */
[----:B------:R-:W-:Y:S01]  /*f290*/  UIADD3 UR10, UP0, UR10, -0x1000, URZ ;  /* 0xfffff0000a0a7890 */ /* 0x000fe2000ff1e03f */
[-C--:B------:R-:W-:Y:S01]  /*f2a0*/  ISETP.GE.AND P3, PT, R17, R51.reuse, PT ;  /* 0x000000331100720c */ /* 0x080fe20003f66270 */
[C---:B------:R-:W-:Y:S01]  /*f2b0*/  IMAD.WIDE.U32 R20, R242.reuse, c[0x0][0x300], R20 ;  /* 0x0000c000f2147a25 */ /* 0x040fe200078e0014 */
[----:B------:R-:W-:Y:S01]  /*f2c0*/  IADD3.X R247, R247, -0x1, RZ, P0, !PT ;  /* 0xfffffffff7f77810 */ /* 0x000fe200007fe4ff */
[----:B------:R-:W-:Y:S01]  /*f2d0*/  UIADD3 UR12, UP1, UR12, -0x1000, URZ ;  /* 0xfffff0000c0c7890 */ /* 0x000fe2000ff3e03f */
[----:B------:R-:W-:Y:S01]  /*f2e0*/  IADD3 R19, P1, R19, c[0x0][0x340], RZ ;  /* 0x0000d00013137a10 */ /* 0x000fe20007f3e0ff */
[----:B------:R-:W-:Y:S01]  /*f2f0*/  IMAD R23, R242, c[0x0][0x304], R23 ;  /* 0x0000c100f2177a24 */ /* 0x000fe200078e0217 */
[----:B------:R-:W-:Y:S01]  /*f300*/  IADD3 R20, P0, R237, R20, RZ ;  /* 0x00000014ed147210 */ /* 0x000fe20007f1e0ff */
[----:B------:R-:W-:Y:S01]  /*f310*/  UIADD3 UR8, UP2, UR8, -0x1000, URZ ;  /* 0xfffff00008087890 */ /* 0x000fe2000ff5e03f */
[----:B------:R-:W-:Y:S01]  /*f320*/  ISETP.GE.AND P4, PT, R18, R51, PT ;  /* 0x000000331200720c */ /* 0x000fe20003f86270 */
[----:B------:R-:W-:Y:S01]  /*f330*/  UIADD3.X UR11, UR11, -0x1, URZ, UP0, !UPT ;  /* 0xffffffff0b0b7890 */ /* 0x000fe200087fe43f */
[----:B------:R-:W-:Y:S01]  /*f340*/  IADD3.X R21, R241, R23, R21, P0, !PT ;  /* 0x00000017f1157210 */ /* 0x000fe200007fe415 */
[----:B------:R-:W-:Y:S01]  /*f350*/  UIADD3.X UR13, UR13, -0x1, URZ, UP1, !UPT ;  /* 0xffffffff0d0d7890 */ /* 0x000fe20008ffe43f */
[----:B------:R-:W-:Y:S01]  /*f360*/  IADD3.X R17, R247, c[0x0][0x344], RZ, P1, !PT ;  /* 0x0000d100f7117a10 */ /* 0x000fe20000ffe4ff */
[----:B------:R-:W-:Y:S01]  /*f370*/  UIADD3.X UR9, UR9, -0x1, URZ, UP2, !UPT ;  /* 0xffffffff09097890 */ /* 0x000fe200097fe43f */
[----:B------:R-:W-:-:S02]  /*f380*/  LEA R18, P0, R20, R19, 0x1 ;  /* 0x0000001314127211 */ /* 0x000fc400078008ff */
[----:B------:R-:W-:Y:S02]  /*f390*/  ISETP.GE.AND P5, PT, R4, R51, PT ;  /* 0x000000330400720c */ /* 0x000fe40003fa6270 */
        /* <DEDUP_REMOVED lines=32> */
.L_x_226:
[----:B-1----:R-:W-:Y:S02]  /*f5a0*/  ISETP.NE.U32.AND P0, PT, RZ, c[0x0][0x328], PT ;  /* 0x0000ca00ff007a0c */ /* 0x002fe40003f05070 */
[----:B------:R-:W-:Y:S02]  /*f5b0*/  ISETP.NE.U32.AND P2, PT, RZ, c[0x0][0x348], PT ;  /* 0x0000d200ff007a0c */ /* 0x000fe40003f45070 */
[----:B------:R-:W-:Y:S02]  /*f5c0*/  ISETP.NE.AND.EX P1, PT, RZ, c[0x0][0x32c], PT, P0 ;  /* 0x0000cb00ff007a0c */ /* 0x000fe40003f25300 */
[----:B------:R-:W-:-:S11]  /*f5d0*/  ISETP.NE.AND.EX P0, PT, RZ, c[0x0][0x34c], PT, P2 ;  /* 0x0000d300ff007a0c */ /* 0x000fd60003f05320 */
[----:B------:R-:W-:Y:S05]  /*f5e0*/  @!P1 BRA `(.L_x_307) ;  /* 0x000001d000009947 */ /* 0x000fea0003800000 */
[----:B0-----:R-:W0:Y:S01]  /*f5f0*/  SHFL.DOWN P1, R0, R245, 0x1, 0x1f ;  /* 0x08201f00f5007f89 */ /* 0x001e220000020000 */
[----:B------:R-:W-:Y:S03]  /*f600*/  BSSY B0, `(.L_x_307) ;  /* 0x000001b000007945 */ /* 0x000fe60003800000 */
[----:B------:R-:W1:Y:S04]  /*f610*/  S2R R6, SR_LANEID ;  /* 0x0000000000067919 */ /* 0x000e680000000000 */
[----:B------:R-:W3:Y:S01]  /*f620*/  S2R R7, SR_TID.X ;  /* 0x0000000000077919 */ /* 0x000ee20000002100 */
[----:B0-----:R-:W-:Y:S01]  /*f630*/  @P1 FADD R0, R0, R245 ;  /* 0x000000f500001221 */ /* 0x001fe20000000000 */
[----:B-1----:R-:W-:-:S04]  /*f640*/  ISETP.NE.AND P2, PT, R6, RZ, PT ;  /* 0x000000ff0600720c */ /* 0x002fc80003f45270 */
[----:B------:R-:W0:Y:S09]  /*f650*/  SHFL.DOWN P1, R3, R0, 0x2, 0x1f ;  /* 0x08401f0000037f89 */ /* 0x000e320000020000 */
[----:B---3--:R-:W-:-:S04]  /*f660*/  @!P2 SHF.R.S32.HI R6, RZ, 0x1f, R7 ;  /* 0x0000001fff06a819 */ /* 0x008fc80000011407 */
        /* <DEDUP_REMOVED lines=13> */
[----:B0-----:R-:W3:Y:S04]  /*f740*/  LDL.LU.64 R10, [R1+0x8] ;  /* 0x00000800010a7983 */ /* 0x001ee80000300a00 */
[----:B------:R-:W0:Y:S04]  /*f750*/  @!P1 LDS.64 R2, [0x1098] ;  /* 0x00109800ff029984 */ /* 0x000e280000000a00 */
[----:B------:R-:W1:Y:S01]  /*f760*/  @!P1 LDS R5, [0x10a0] ;  /* 0x0010a000ff059984 */ /* 0x000e620000000800 */
[----:B0-----:R-:W-:-:S04]  /*f770*/  @!P1 FADD.FTZ R2, R4, R2 ;  /* 0x0000000204029221 */ /* 0x001fc80000010000 */
[----:B------:R-:W-:-:S04]  /*f780*/  @!P1 FADD.FTZ R2, R3, R2 ;  /* 0x0000000203029221 */ /* 0x000fc80000010000 */
[----:B-1----:R-:W-:-:S05]  /*f790*/  @!P1 FADD.FTZ R4, R2, R5 ;  /* 0x0000000502049221 */ /* 0x002fca0000010000 */
[----:B---3--:R0:W-:Y:S02]  /*f7a0*/  RED.E.ADD.F32.FTZ.RN.STRONG.GPU [R10.64], R4 ;  /* 0x000000040a00798e */ /* 0x0081e4000c10e786 */
.L_x_308:
[----:B0-----:R-:W-:Y:S05]  /*f7b0*/  BSYNC B0 ;  /* 0x0000000000007941 */ /* 0x001fea0003800000 */
.L_x_307:
[----:B------:R-:W-:Y:S01]  /*f7c0*/  BSSY B0, `(.L_x_309) ;  /* 0x0000021000007945 */ /* 0x000fe20003800000 */
[----:B------:R-:W-:Y:S05]  /*f7d0*/  @!P0 BRA `(.L_x_310) ;  /* 0x000001e000008947 */ /* 0x000fea0003800000 */
[----:B------:R-:W-:Y:S06]  /*f7e0*/  BAR.SYNC.DEFER_BLOCKING 0x0 ;  /* 0x0000000000007b1d */ /* 0x000fec0000010000 */
[----:B------:R-:W1:Y:S04]  /*f7f0*/  SHFL.DOWN P0, R3, R244, 0x1, 0x1f ;  /* 0x08201f00f4037f89 */ /* 0x000e680000000000 */
[----:B------:R-:W3:Y:S04]  /*f800*/  S2R R4, SR_LANEID ;  /* 0x0000000000047919 */ /* 0x000ee80000000000 */
[----:B------:R-:W4:Y:S01]  /*f810*/  S2R R19, SR_TID.X ;  /* 0x0000000000137919 */ /* 0x000f220000002100 */
[----:B-1----:R-:W-:Y:S01]  /*f820*/  @P0 FADD R3, R3, R244 ;  /* 0x000000f403030221 */ /* 0x002fe20000000000 */
[----:B---3--:R-:W-:-:S04]  /*f830*/  ISETP.NE.AND P1, PT, R4, RZ, PT ;  /* 0x000000ff0400720c */ /* 0x008fc80003f25270 */
[----:B0-----:R-:W0:Y:S09]  /*f840*/  SHFL.DOWN P0, R0, R3, 0x2, 0x1f ;  /* 0x08401f0003007f89 */ /* 0x001e320000000000 */
        /* <DEDUP_REMOVED lines=14> */
[----:B0-----:R-:W3:Y:S04]  /*f930*/  LDL.LU.64 R8, [R1] ;  /* 0x0000000001087983 */ /* 0x001ee80000300a00 */
[----:B------:R-:W0:Y:S04]  /*f940*/  @!P0 LDS.64 R2, [0x1098] ;  /* 0x00109800ff028984 */ /* 0x000e280000000a00 */
[----:B------:R-:W1:Y:S01]  /*f950*/  @!P0 LDS R5, [0x10a0] ;  /* 0x0010a000ff058984 */ /* 0x000e620000000800 */
[----:B0-----:R-:W-:-:S04]  /*f960*/  @!P0 FADD.FTZ R2, R7, R2 ;  /* 0x0000000207028221 */ /* 0x001fc80000010000 */
[----:B------:R-:W-:-:S04]  /*f970*/  @!P0 FADD.FTZ R2, R3, R2 ;  /* 0x0000000203028221 */ /* 0x000fc80000010000 */
[----:B-1----:R-:W-:-:S05]  /*f980*/  @!P0 FADD.FTZ R7, R2, R5 ;  /* 0x0000000502078221 */ /* 0x002fca0000010000 */
[----:B---3--:R0:W-:Y:S01]  /*f990*/  RED.E.ADD.F32.FTZ.RN.STRONG.GPU [R8.64], R7 ;  /* 0x000000070800798e */ /* 0x0081e2000c10e786 */
[----:B------:R-:W-:Y:S01]  /*f9a0*/  HFMA2.MMA R19, -RZ, RZ, 0, 0 ;  /* 0x00000000ff137435 */ /* 0x000fe200000001ff */
[----:B------:R-:W-:Y:S05]  /*f9b0*/  BRA `(.L_x_311) ;  /* 0x0000001000007947 */ /* 0x000fea0003800000 */
.L_x_310:
[----:B------:R-:W1:Y:S02]  /*f9c0*/  S2R R19, SR_TID.X ;  /* 0x0000000000137919 */ /* 0x000e640000002100 */
.L_x_311:
[----:B0-----:R-:W-:Y:S05]  /*f9d0*/  BSYNC B0 ;  /* 0x0000000000007941 */ /* 0x001fea0003800000 */
.L_x_309:
[----:B-1----:R-:W-:-:S13]  /*f9e0*/  ISETP.GE.AND P0, PT, R19, c[0x0][0x16c], PT ;  /* 0x00005b0013007a0c */ /* 0x002fda0003f06270 */
        /* <DEDUP_REMOVED lines=12> */
[C---:B------:R-:W-:Y:S01]  /*fab0*/  IMAD R13, R242.reuse, c[0x0][0x2ac], R13 ;  /* 0x0000ab00f20d7a24 */ /* 0x040fe200078e020d */
[----:B------:R-:W-:Y:S01]  /*fac0*/  IADD3 R31, R7, R3, RZ ;  /* 0x00000003071f7210 */ /* 0x000fe20007ffe0ff */
[C---:B------:R-:W-:Y:S01]  /*fad0*/  IMAD R15, R242.reuse, c[0x0][0x1bc], R15 ;  /* 0x00006f00f20f7a24 */ /* 0x040fe200078e020f */
[----:B------:R-:W-:Y:S01]  /*fae0*/  IADD3 R29, R9, R5, RZ ;  /* 0x00000005091d7210 */ /* 0x000fe20007ffe0ff */
[C---:B------:R-:W-:Y:S01]  /*faf0*/  IMAD R21, R242.reuse, c[0x0][0x19c], R243 ;  /* 0x00006700f2157a24 */ /* 0x040fe200078e02f3 */
[----:B------:R-:W-:Y:S01]  /*fb00*/  IADD3 R27, R11, R13, RZ ;  /* 0x0000000d0b1b7210 */ /* 0x000fe20007ffe0ff */
[----:B------:R-:W-:Y:S01]  /*fb10*/  IMAD.WIDE.U32 R242, R242, c[0x0][0x198], RZ ;  /* 0x00006600f2f27a25 */ /* 0x000fe200078e00ff */
[----:B------:R-:W-:-:S04]  /*fb20*/  IADD3 R37, R17, R15, RZ ;  /* 0x0000000f11257210 */ /* 0x000fc80007ffe0ff */
[----:B------:R-:W-:Y:S02]  /*fb30*/  IADD3 R39, R243, R21, RZ ;  /* 0x00000015f3277210 */ /* 0x000fe40007ffe0ff */
.L_x_312:
[----:B0-----:R-:W0:Y:S01]  /*fb40*/  LDS.64 R20, [R19.X8+0x4910] ;  /* 0x0049100013147984 */ /* 0x001e220000008a00 */
[----:B------:R-:W-:Y:S01]  /*fb50*/  SHF.R.S32.HI R0, RZ, 0x1f, R19 ;  /* 0x0000001fff007819 */ /* 0x000fe20000011413 */
[----:B------:R-:W-:Y:S01]  /*fb60*/  YIELD ;  /* 0x0000000000007946 */ /* 0x000fe20003800000 */
[----:B------:R-:W-:Y:S01]  /*fb70*/  MOV R2, R6 ;  /* 0x0000000600027202 */ /* 0x000fe20000000f00 */
[----:B------:R-:W1:Y:S01]  /*fb80*/  LDS.64 R22, [R19.X8+0x5110] ;  /* 0x0051100013167984 */ /* 0x000e620000008a00 */
        /* <DEDUP_REMOVED lines=17> */
[----:B------:R3:W1:Y:S01]  /*fca0*/  LDG.E.64 R24, [R14.64] ;  /* 0x000000060e187981 */ /* 0x000662000c1e1b00 */
        /* <DEDUP_REMOVED lines=9> */
[----:B---3--:R-:W-:Y:S01]  /*fd40*/  LEA R14, P1, R12, c[0x0][0x228], 0x3 ;  /* 0x00008a000c0e7a11 */ /* 0x008fe200078218ff */
[----:B------:R-:W-:Y:S01]  /*fd50*/  IMAD.WIDE.U32 R4, R19, c[0x0][0x2b0], R2 ;  /* 0x0000ac0013047a25 */ /* 0x000fe200078e0002 */
[----:B------:R-:W-:-:S04]  /*fd60*/  IADD3 R13, R13, R35, RZ ;  /* 0x000000230d0d7210 */ /* 0x000fc80007ffe0ff */
[----:B------:R-:W-:Y:S02]  /*fd70*/  IADD3 R3, R5, R33, RZ ;  /* 0x0000002105037210 */ /* 0x000fe40007ffe0ff */
[----:B------:R-:W-:Y:S02]  /*fd80*/  LEA R2, P0, R4, c[0x0][0x318], 0x3 ;  /* 0x0000c60004027a11 */ /* 0x000fe400078018ff */
[----:B------:R-:W-:Y:S02]  /*fd90*/  LEA.HI.X R15, R12, c[0x0][0x22c], R13, 0x3, P1 ;  /* 0x00008b000c0f7a11 */ /* 0x000fe400008f1c0d */
[----:B------:R-:W-:Y:S01]  /*fda0*/  LEA.HI.X R3, R4, c[0x0][0x31c], R3, 0x3, P0 ;  /* 0x0000c70004037a11 */ /* 0x000fe200000f1c03 */
[-C--:B-1----:R-:W-:Y:S02]  /*fdb0*/  FMUL.FTZ R5, R23, R25.reuse ;  /* 0x0000001917057220 */ /* 0x082fe40000410000 */
        /* <DEDUP_REMOVED lines=24> */
.L_x_269:
[----:B------:R-:W-:Y:S01]  /*ff40*/  HFMA2.MMA R71, -RZ, RZ, 0, 5.9604644775390625e-08 ;  /* 0x00000001ff477435 */ /* 0x000fe200000001ff */
[----:B------:R-:W-:Y:S02]  /*ff50*/  MOV R72, R66 ;  /* 0x0000004200487202 */ /* 0x000fe40000000f00 */
[----:B------:R-:W-:Y:S02]  /*ff60*/  MOV R68, RZ ;  /* 0x000000ff00447202 */ /* 0x000fe40000000f00 */
[----:B------:R-:W-:-:S02]  /*ff70*/  MOV R67, 0xffffffff ;  /* 0xffffffff00437802 */ /* 0x000fc40000000f00 */
[----:B------:R-:W-:Y:S02]  /*ff80*/  MOV R64, 0xffa0 ;  /* 0x0000ffa000407802 */ /* 0x000fe40000000f00 */
[----:B-----5:R-:W-:Y:S05]  /*ff90*/  CALL.REL.NOINC `($__internal_11_$__cuda_sm70_shflsync_up) ;  /* 0x00001e6000007944 */ /* 0x020fea0003c00000 */
[----:B-1----:R-:W-:Y:S01]  /*ffa0*/  MOV R69, R67 ;  /* 0x0000004300457202 */ /* 0x002fe20000000f00 */
[----:B0-----:R-:W-:Y:S05]  /*ffb0*/  BRA `(.L_x_313) ;  /* 0xffff8bf000007947 */ /* 0x001fea000383ffff */
.L_x_270:
[----:B------:R-:W-:Y:S01]  /*ffc0*/  HFMA2.MMA R71, -RZ, RZ, 0, 5.9604644775390625e-08 ;  /* 0x00000001ff477435 */ /* 0x000fe200000001ff */
[----:B------:R-:W-:Y:S02]  /*ffd0*/  MOV R72, R76 ;  /* 0x0000004c00487202 */ /* 0x000fe40000000f00 */
[----:B------:R-:W-:Y:S02]  /*ffe0*/  MOV R68, RZ ;  /* 0x000000ff00447202 */ /* 0x000fe40000000f00 */
[----:B------:R-:W-:Y:S02]  /*fff0*/  MOV R67, 0xffffffff ;  /* 0xffffffff00437802 */ /* 0x000fe40000000f00 */
[----:B------:R-:W-:Y:S02]  /*10000*/  MOV R64, 0x10020 ;  /* 0x0001002000407802 */ /* 0x000fe40000000f00 */
[----:B01---5:R-:W-:Y:S05]  /*10010*/  CALL.REL.NOINC `($__internal_11_$__cuda_sm70_shflsync_up) ;  /* 0x00001de000007944 */ /* 0x023fea0003c00000 */
[----:B0-----:R-:W-:Y:S01]  /*10020*/  HFMA2.MMA R71, -RZ, RZ, 0, 5.9604644775390625e-08 ;  /* 0x00000001ff477435 */ /* 0x001fe200000001ff */
[----:B-1----:R-:W-:Y:S02]  /*10030*/  MOV R73, R67 ;  /* 0x0000004300497202 */ /* 0x002fe40000000f00 */
[----:B------:R-:W-:-:S02]  /*10040*/  MOV R72, R78 ;  /* 0x0000004e00487202 */ /* 0x000fc40000000f00 */
[----:B------:R-:W-:Y:S02]  /*10050*/  MOV R68, RZ ;  /* 0x000000ff00447202 */ /* 0x000fe40000000f00 */
[----:B------:R-:W-:Y:S02]  /*10060*/  MOV R67, 0xffffffff ;  /* 0xffffffff00437802 */ /* 0x000fe40000000f00 */
[----:B------:R-:W-:Y:S02]  /*10070*/  MOV R64, 0x10090 ;  /* 0x0001009000407802 */ /* 0x000fe40000000f00 */
[----:B------:R-:W-:Y:S05]  /*10080*/  CALL.REL.NOINC `($__internal_11_$__cuda_sm70_shflsync_up) ;  /* 0x00001d7000007944 */ /* 0x000fea0003c00000 */
[----:B0-----:R-:W-:Y:S01]  /*10090*/  HFMA2.MMA R71, -RZ, RZ, 0, 5.9604644775390625e-08 ;  /* 0x00000001ff477435 */ /* 0x001fe200000001ff */
[----:B-1----:R-:W-:Y:S02]  /*100a0*/  MOV R75, R67 ;  /* 0x00000043004b7202 */ /* 0x002fe40000000f00 */
[----:B------:R-:W-:Y:S02]  /*100b0*/  MOV R72, R79 ;  /* 0x0000004f00487202 */ /* 0x000fe40000000f00 */
[----:B------:R-:W-:Y:S02]  /*100c0*/  MOV R68, RZ ;  /* 0x000000ff00447202 */ /* 0x000fe40000000f00 */
[----:B------:R-:W-:-:S02]  /*100d0*/  MOV R67, 0xffffffff ;  /* 0xffffffff00437802 */ /* 0x000fc40000000f00 */
[----:B------:R-:W-:Y:S02]  /*100e0*/  MOV R64, 0x10100 ;  /* 0x0001010000407802 */ /* 0x000fe40000000f00 */
[----:B------:R-:W-:Y:S05]  /*100f0*/  CALL.REL.NOINC `($__internal_11_$__cuda_sm70_shflsync_up) ;  /* 0x00001d0000007944 */ /* 0x000fea0003c00000 */
        /* <DEDUP_REMOVED lines=20> */
[----:B------:R-:W-:Y:S05]  /*10240*/  CALL.REL.NOINC `($__internal_11_$__cuda_sm70_shflsync_up) ;  /* 0x00001bb000007944 */ /* 0x000fea0003c00000 */
[----:B0-----:R-:W-:Y:S01]  /*10250*/  HFMA2.MMA R71, -RZ, RZ, 0, 1.1920928955078125e-07 ;  /* 0x00000002ff477435 */ /* 0x001fe200000001ff */
[----:B-1----:R-:W-:Y:S02]  /*10260*/  MOV R66, R67 ;  /* 0x0000004300427202 */ /* 0x002fe40000000f00 */
[----:B------:R-:W-:Y:S02]  /*10270*/  MOV R72, R76 ;  /* 0x0000004c00487202 */ /* 0x000fe40000000f00 */
[----:B------:R-:W-:Y:S02]  /*10280*/  MOV R68, RZ ;  /* 0x000000ff00447202 */ /* 0x000fe40000000f00 */
[----:B------:R-:W-:-:S02]  /*10290*/  MOV R67, 0xffffffff ;  /* 0xffffffff00437802 */ /* 0x000fc40000000f00 */
[----:B------:R-:W-:Y:S02]  /*102a0*/  MOV R64, 0x102c0 ;  /* 0x000102c000407802 */ /* 0x000fe40000000f00 */
[----:B------:R-:W-:Y:S05]  /*102b0*/  CALL.REL.NOINC `($__internal_11_$__cuda_sm70_shflsync_up) ;  /* 0x00001b4000007944 */ /* 0x000fea0003c00000 */
[----:B0-----:R-:W-:Y:S01]  /*102c0*/  HFMA2.MMA R71, -RZ, RZ, 0, 1.1920928955078125e-07 ;  /* 0x00000002ff477435 */ /* 0x001fe200000001ff */
[----:B-1----:R-:W-:Y:S02]  /*102d0*/  MOV R69, R67 ;  /* 0x0000004300457202 */ /* 0x002fe40000000f00 */
[----:B------:R-:W-:Y:S02]  /*102e0*/  MOV R72, R78 ;  /* 0x0000004e00487202 */ /* 0x000fe40000000f00 */
[----:B------:R-:W-:Y:S02]  /*102f0*/  MOV R68, RZ ;  /* 0x000000ff00447202 */ /* 0x000fe40000000f00 */
[----:B------:R-:W-:Y:S02]  /*10300*/  MOV R67, 0xffffffff ;  /* 0xffffffff00437802 */ /* 0x000fe40000000f00 */
[----:B------:R-:W-:Y:S02]  /*10310*/  MOV R64, 0x10330 ;  /* 0x0001033000407802 */ /* 0x000fe40000000f00 */
[----:B------:R-:W-:Y:S05]  /*10320*/  CALL.REL.NOINC `($__internal_11_$__cuda_sm70_shflsync_up) ;  /* 0x00001ad000007944 */ /* 0x000fea0003c00000 */
[----:B0-----:R-:W-:Y:S01]  /*10330*/  HFMA2.MMA R71, -RZ, RZ, 0, 1.1920928955078125e-07 ;  /* 0x00000002ff477435 */ /* 0x001fe200000001ff */
[----:B-1----:R-:W-:-:S02]  /*10340*/  MOV R70, R67 ;  /* 0x0000004300467202 */ /* 0x002fc40000000f00 */
[----:B------:R-:W-:Y:S02]  /*10350*/  MOV R72, R79 ;  /* 0x0000004f00487202 */ /* 0x000fe40000000f00 */
[----:B------:R-:W-:Y:S02]  /*10360*/  MOV R68, RZ ;  /* 0x000000ff00447202 */ /* 0x000fe40000000f00 */
[----:B------:R-:W-:Y:S02]  /*10370*/  MOV R67, 0xffffffff ;  /* 0xffffffff00437802 */ /* 0x000fe40000000f00 */
[----:B------:R-:W-:Y:S02]  /*10380*/  MOV R64, 0x103a0 ;  /* 0x000103a000407802 */ /* 0x000fe40000000f00 */
[----:B------:R-:W-:Y:S05]  /*10390*/  CALL.REL.NOINC `($__internal_11_$__cuda_sm70_shflsync_up) ;  /* 0x00001a6000007944 */ /* 0x000fea0003c00000 */
        /* <DEDUP_REMOVED lines=17> */
[----:B------:R-:W-:Y:S05]  /*104b0*/  CALL.REL.NOINC `($__internal_11_$__cuda_sm70_shflsync_up) ;  /* 0x0000194000007944 */ /* 0x000fea0003c00000 */
[----:B0-----:R-:W-:Y:S01]  /*104c0*/  HFMA2.MMA R71, -RZ, RZ, 0, 2.384185791015625e-07 ;  /* 0x00000004ff477435 */ /* 0x001fe200000001ff */
[----:B-1----:R-:W-:Y:S02]  /*104d0*/  MOV R66, R67 ;  /* 0x0000004300427202 */ /* 0x002fe40000000f00 */
[----:B------:R-:W-:Y:S02]  /*104e0*/  MOV R72, R76 ;  /* 0x0000004c00487202 */ /* 0x000fe40000000f00 */
[----:B------:R-:W-:Y:S02]  /*104f0*/  MOV R68, RZ ;  /* 0x000000ff00447202 */ /* 0x000fe40000000f00 */
[----:B------:R-:W-:Y:S02]  /*10500*/  MOV R67, 0xffffffff ;  /* 0xffffffff00437802 */ /* 0x000fe40000000f00 */
[----:B------:R-:W-:Y:S02]  /*10510*/  MOV R64, 0x10530 ;  /* 0x0001053000407802 */ /* 0x000fe40000000f00 */
[----:B------:R-:W-:Y:S05]  /*10520*/  CALL.REL.NOINC `($__internal_11_$__cuda_sm70_shflsync_up) ;  /* 0x000018d000007944 */ /* 0x000fea0003c00000 */
[----:B0-----:R-:W-:Y:S01]  /*10530*/  HFMA2.MMA R71, -RZ, RZ, 0, 2.384185791015625e-07 ;  /* 0x00000004ff477435 */ /* 0x001fe200000001ff */
[----:B-1----:R-:W-:-:S02]  /*10540*/  MOV R69, R67 ;  /* 0x0000004300457202 */ /* 0x002fc40000000f00 */
[----:B------:R-:W-:Y:S02]  /*10550*/  MOV R72, R78 ;  /* 0x0000004e00487202 */ /* 0x000fe40000000f00 */
[----:B------:R-:W-:Y:S02]  /*10560*/  MOV R68, RZ ;  /* 0x000000ff00447202 */ /* 0x000fe40000000f00 */
[----:B------:R-:W-:Y:S02]  /*10570*/  MOV R67, 0xffffffff ;  /* 0xffffffff00437802 */ /* 0x000fe40000000f00 */
[----:B------:R-:W-:Y:S02]  /*10580*/  MOV R64, 0x105a0 ;  /* 0x000105a000407802 */ /* 0x000fe40000000f00 */
[----:B------:R-:W-:Y:S05]  /*10590*/  CALL.REL.NOINC `($__internal_11_$__cuda_sm70_shflsync_up) ;  /* 0x0000186000007944 */ /* 0x000fea0003c00000 */
[----:B0-----:R-:W-:Y:S01]  /*105a0*/  HFMA2.MMA R71, -RZ, RZ, 0, 2.384185791015625e-07 ;  /* 0x00000004ff477435 */ /* 0x001fe200000001ff */
[----:B-1----:R-:W-:Y:S02]  /*105b0*/  MOV R70, R67 ;  /* 0x0000004300467202 */ /* 0x002fe40000000f00 */
[----:B------:R-:W-:Y:S02]  /*105c0*/  MOV R72, R79 ;  /* 0x0000004f00487202 */ /* 0x000fe40000000f00 */
[----:B------:R-:W-:-:S02]  /*105d0*/  MOV R68, RZ ;  /* 0x000000ff00447202 */ /* 0x000fc40000000f00 */
[----:B------:R-:W-:Y:S02]  /*105e0*/  MOV R67, 0xffffffff ;  /* 0xffffffff00437802 */ /* 0x000fe40000000f00 */
[----:B------:R-:W-:Y:S02]  /*105f0*/  MOV R64, 0x10610 ;  /* 0x0001061000407802 */ /* 0x000fe40000000f00 */
[----:B------:R-:W-:Y:S05]  /*10600*/  CALL.REL.NOINC `($__internal_11_$__cuda_sm70_shflsync_up) ;  /* 0x000017f000007944 */ /* 0x000fea0003c00000 */
        /* <DEDUP_REMOVED lines=17> */
[----:B------:R-:W-:Y:S05]  /*10720*/  CALL.REL.NOINC `($__internal_11_$__cuda_sm70_shflsync_up) ;  /* 0x000016d000007944 */ /* 0x000fea0003c00000 */
[----:B0-----:R-:W-:Y:S01]  /*10730*/  HFMA2.MMA R71, -RZ, RZ, 0, 4.76837158203125e-07 ;  /* 0x00000008ff477435 */ /* 0x001fe200000001ff */
[----:B-1----:R-:W-:-:S02]  /*10740*/  MOV R66, R67 ;  /* 0x0000004300427202 */ /* 0x002fc40000000f00 */
[----:B------:R-:W-:Y:S02]  /*10750*/  MOV R72, R76 ;  /* 0x0000004c00487202 */ /* 0x000fe40000000f00 */
[----:B------:R-:W-:Y:S02]  /*10760*/  MOV R68, RZ ;  /* 0x000000ff00447202 */ /* 0x000fe40000000f00 */
[----:B------:R-:W-:Y:S02]  /*10770*/  MOV R67, 0xffffffff ;  /* 0xffffffff00437802 */ /* 0x000fe40000000f00 */
[----:B------:R-:W-:Y:S02]  /*10780*/  MOV R64, 0x107a0 ;  /* 0x000107a000407802 */ /* 0x000fe40000000f00 */
[----:B------:R-:W-:Y:S05]  /*10790*/  CALL.REL.NOINC `($__internal_11_$__cuda_sm70_shflsync_up) ;  /* 0x0000166000007944 */ /* 0x000fea0003c00000 */
[----:B0-----:R-:W-:Y:S01]  /*107a0*/  HFMA2.MMA R71, -RZ, RZ, 0, 4.76837158203125e-07 ;  /* 0x00000008ff477435 */ /* 0x001fe200000001ff */
[----:B-1----:R-:W-:Y:S02]  /*107b0*/  MOV R69, R67 ;  /* 0x0000004300457202 */ /* 0x002fe40000000f00 */
[----:B------:R-:W-:Y:S02]  /*107c0*/  MOV R72, R78 ;  /* 0x0000004e00487202 */ /* 0x000fe40000000f00 */
[----:B------:R-:W-:-:S02]  /*107d0*/  MOV R68, RZ ;  /* 0x000000ff00447202 */ /* 0x000fc40000000f00 */
[----:B------:R-:W-:Y:S02]  /*107e0*/  MOV R67, 0xffffffff ;  /* 0xffffffff00437802 */ /* 0x000fe40000000f00 */
[----:B------:R-:W-:Y:S02]  /*107f0*/  MOV R64, 0x10810 ;  /* 0x0001081000407802 */ /* 0x000fe40000000f00 */
[----:B------:R-:W-:Y:S05]  /*10800*/  CALL.REL.NOINC `($__internal_11_$__cuda_sm70_shflsync_up) ;  /* 0x000015f000007944 */ /* 0x000fea0003c00000 */
[----:B0-----:R-:W-:Y:S01]  /*10810*/  HFMA2.MMA R71, -RZ, RZ, 0, 4.76837158203125e-07 ;  /* 0x00000008ff477435 */ /* 0x001fe200000001ff */
[----:B-1----:R-:W-:Y:S02]  /*10820*/  MOV R70, R67 ;  /* 0x0000004300467202 */ /* 0x002fe40000000f00 */
[----:B------:R-:W-:Y:S02]  /*10830*/  MOV R72, R79 ;  /* 0x0000004f00487202 */ /* 0x000fe40000000f00 */
[----:B------:R-:W-:Y:S02]  /*10840*/  MOV R68, RZ ;  /* 0x000000ff00447202 */ /* 0x000fe40000000f00 */
[----:B------:R-:W-:Y:S02]  /*10850*/  MOV R67, 0xffffffff ;  /* 0xffffffff00437802 */ /* 0x000fe40000000f00 */
[----:B------:R-:W-:-:S02]  /*10860*/  MOV R64, 0x10880 ;  /* 0x0001088000407802 */ /* 0x000fc40000000f00 */
[----:B------:R-:W-:Y:S05]  /*10870*/  CALL.REL.NOINC `($__internal_11_$__cuda_sm70_shflsync_up) ;  /* 0x0000158000007944 */ /* 0x000fea0003c00000 */
        /* <DEDUP_REMOVED lines=21> */
[----:B------:R-:W-:Y:S05]  /*109d0*/  CALL.REL.NOINC `($__internal_11_$__cuda_sm70_shflsync_up) ;  /* 0x0000142000007944 */ /* 0x000fea0003c00000 */
[----:B0-----:R-:W-:Y:S01]  /*109e0*/  HFMA2.MMA R71, -RZ, RZ, 0, 9.5367431640625e-07 ;  /* 0x00000010ff477435 */ /* 0x001fe200000001ff */
[----:B-1----:R-:W-:Y:S02]  /*109f0*/  MOV R74, R67 ;  /* 0x00000043004a7202 */ /* 0x002fe40000000f00 */
[----:B------:R-:W-:-:S02]  /*10a00*/  MOV R72, R76 ;  /* 0x0000004c00487202 */ /* 0x000fc40000000f00 */
[----:B------:R-:W-:Y:S02]  /*10a10*/  MOV R68, RZ ;  /* 0x000000ff00447202 */ /* 0x000fe40000000f00 */
[----:B------:R-:W-:Y:S02]  /*10a20*/  MOV R67, 0xffffffff ;  /* 0xffffffff00437802 */ /* 0x000fe40000000f00 */
[----:B------:R-:W-:Y:S02]  /*10a30*/  MOV R64, 0x10a50 ;  /* 0x00010a5000407802 */ /* 0x000fe40000000f00 */
[----:B------:R-:W-:Y:S05]  /*10a40*/  CALL.REL.NOINC `($__internal_11_$__cuda_sm70_shflsync_up) ;  /* 0x000013b000007944 */ /* 0x000fea0003c00000 */
[----:B0-----:R-:W-:Y:S01]  /*10a50*/  HFMA2.MMA R71, -RZ, RZ, 0, 9.5367431640625e-07 ;  /* 0x00000010ff477435 */ /* 0x001fe200000001ff */
[----:B-1----:R-:W-:Y:S02]  /*10a60*/  MOV R76, R67 ;  /* 0x00000043004c7202 */ /* 0x002fe40000000f00 */
[----:B------:R-:W-:Y:S02]  /*10a70*/  MOV R72, R78 ;  /* 0x0000004e00487202 */ /* 0x000fe40000000f00 */
[----:B------:R-:W-:Y:S02]  /*10a80*/  MOV R68, RZ ;  /* 0x000000ff00447202 */ /* 0x000fe40000000f00 */
[----:B------:R-:W-:-:S02]  /*10a90*/  MOV R67, 0xffffffff ;  /* 0xffffffff00437802 */ /* 0x000fc40000000f00 */
[----:B------:R-:W-:Y:S02]  /*10aa0*/  MOV R64, 0x10ac0 ;  /* 0x00010ac000407802 */ /* 0x000fe40000000f00 */
[----:B------:R-:W-:Y:S05]  /*10ab0*/  CALL.REL.NOINC `($__internal_11_$__cuda_sm70_shflsync_up) ;  /* 0x0000134000007944 */ /* 0x000fea0003c00000 */
[----:B0-----:R-:W-:Y:S01]  /*10ac0*/  HFMA2.MMA R71, -RZ, RZ, 0, 9.5367431640625e-07 ;  /* 0x00000010ff477435 */ /* 0x001fe200000001ff */
[----:B-1----:R-:W-:Y:S02]  /*10ad0*/  MOV R194, R67 ;  /* 0x0000004300c27202 */ /* 0x002fe40000000f00 */
[----:B------:R-:W-:Y:S02]  /*10ae0*/  MOV R72, R79 ;  /* 0x0000004f00487202 */ /* 0x000fe40000000f00 */
[----:B------:R-:W-:Y:S02]  /*10af0*/  MOV R68, RZ ;  /* 0x000000ff00447202 */ /* 0x000fe40000000f00 */
[----:B------:R-:W-:Y:S02]  /*10b00*/  MOV R67, 0xffffffff ;  /* 0xffffffff00437802 */ /* 0x000fe40000000f00 */
[----:B------:R-:W-:Y:S02]  /*10b10*/  MOV R64, 0x10b30 ;  /* 0x00010b3000407802 */ /* 0x000fe40000000f00 */
[----:B------:R-:W-:Y:S05]  /*10b20*/  CALL.REL.NOINC `($__internal_11_$__cuda_sm70_shflsync_up) ;  /* 0x000012d000007944 */ /* 0x000fea0003c00000 */
[----:B01----:R-:W-:Y:S05]  /*10b30*/  BRA `(.L_x_314) ;  /* 0xffff84d000007947 */ /* 0x003fea000383ffff */
.L_x_275:
[----:B------:R-:W-:Y:S01]  /*10b40*/  HFMA2.MMA R71, -RZ, RZ, 0, 5.9604644775390625e-08 ;  /* 0x00000001ff477435 */ /* 0x000fe200000001ff */
[----:B------:R-:W-:-:S02]  /*10b50*/  MOV R68, RZ ;  /* 0x000000ff00447202 */ /* 0x000fc40000000f00 */
[----:B------:R-:W-:Y:S02]  /*10b60*/  MOV R67, 0xffffffff ;  /* 0xffffffff00437802 */ /* 0x000fe40000000f00 */
[----:B------:R-:W-:Y:S02]  /*10b70*/  MOV R64, 0x10b90 ;  /* 0x00010b9000407802 */ /* 0x000fe40000000f00 */
[----:B-1---5:R-:W-:Y:S05]  /*10b80*/  CALL.REL.NOINC `($__internal_11_$__cuda_sm70_shflsync_up) ;  /* 0x0000127000007944 */ /* 0x022fea0003c00000 */
[----:B0-----:R-:W-:Y:S01]  /*10b90*/  HFMA2.MMA R71, -RZ, RZ, 0, 5.9604644775390625e-08 ;  /* 0x00000001ff477435 */ /* 0x001fe200000001ff */
[----:B-1----:R-:W-:Y:S02]  /*10ba0*/  MOV R76, R67 ;  /* 0x00000043004c7202 */ /* 0x002fe40000000f00 */
[----:B------:R-:W-:Y:S02]  /*10bb0*/  MOV R72, R73 ;  /* 0x0000004900487202 */ /* 0x000fe40000000f00 */
[----:B------:R-:W-:Y:S02]  /*10bc0*/  MOV R68, RZ ;  /* 0x000000ff00447202 */ /* 0x000fe40000000f00 */
[----:B------:R-:W-:Y:S02]  /*10bd0*/  MOV R67, 0xffffffff ;  /* 0xffffffff00437802 */ /* 0x000fe40000000f00 */
[----:B------:R-:W-:-:S02]  /*10be0*/  MOV R64, 0x10c00 ;  /* 0x00010c0000407802 */ /* 0x000fc40000000f00 */
[----:B------:R-:W-:Y:S05]  /*10bf0*/  CALL.REL.NOINC `($__internal_11_$__cuda_sm70_shflsync_up) ;  /* 0x0000120000007944 */ /* 0x000fea0003c00000 */
[----:B0-----:R-:W-:Y:S01]  /*10c00*/  HFMA2.MMA R71, -RZ, RZ, 0, 5.9604644775390625e-08 ;  /* 0x00000001ff477435 */ /* 0x001fe200000001ff */
[----:B-1----:R-:W-:-:S02]  /*10c10*/  MOV R77, R67 ;  /* 0x00000043004d7202 */ /* 0x002fc40000000f00 */
[----:B------:R-:W-:Y:S02]  /*10c20*/  MOV R72, R69 ;  /* 0x0000004500487202 */ /* 0x000fe40000000f00 */
[----:B------:R-:W-:Y:S02]  /*10c30*/  MOV R68, RZ ;  /* 0x000000ff00447202 */ /* 0x000fe40000000f00 */
[----:B------:R-:W-:Y:S02]  /*10c40*/  MOV R67, 0xffffffff ;  /* 0xffffffff00437802 */ /* 0x000fe40000000f00 */
[----:B------:R-:W-:Y:S02]  /*10c50*/  MOV R64, 0x10c70 ;  /* 0x00010c7000407802 */ /* 0x000fe40000000f00 */
[----:B------:R-:W-:Y:S05]  /*10c60*/  CALL.REL.NOINC `($__internal_11_$__cuda_sm70_shflsync_up) ;  /* 0x0000119000007944 */ /* 0x000fea0003c00000 */
[----:B0-----:R-:W-:Y:S01]  /*10c70*/  HFMA2.MMA R71, -RZ, RZ, 0, 5.9604644775390625e-08 ;  /* 0x00000001ff477435 */ /* 0x001fe200000001ff */
[----:B-1----:R-:W-:Y:S02]  /*10c80*/  MOV R69, R67 ;  /* 0x0000004300457202 */ /* 0x002fe40000000f00 */
[----:B------:R-:W-:Y:S02]  /*10c90*/  MOV R72, R70 ;  /* 0x0000004600487202 */ /* 0x000fe40000000f00 */
[----:B------:R-:W-:-:S02]  /*10ca0*/  MOV R68, RZ ;  /* 0x000000ff00447202 */ /* 0x000fc40000000f00 */
[----:B------:R-:W-:Y:S02]  /*10cb0*/  MOV R67, 0xffffffff ;  /* 0xffffffff00437802 */ /* 0x000fe40000000f00 */
[----:B------:R-:W-:Y:S02]  /*10cc0*/  MOV R64, 0x10ce0 ;  /* 0x00010ce000407802 */ /* 0x000fe40000000f00 */
[----:B------:R-:W-:Y:S05]  /*10cd0*/  CALL.REL.NOINC `($__internal_11_$__cuda_sm70_shflsync_up) ;  /* 0x0000112000007944 */ /* 0x000fea0003c00000 */
[----:B------:R-:W-:Y:S01]  /*10ce0*/  HFMA2.MMA R66, -RZ, RZ, 0, 0 ;  /* 0x00000000ff427435 */ /* 0x000fe200000001ff */
[----:B-1----:R-:W-:Y:S02]  /*10cf0*/  MOV R193, R67 ;  /* 0x0000004300c17202 */ /* 0x002fe40000000f00 */
[----:B------:R-:W-:Y:S02]  /*10d00*/  MOV R64, R60 ;  /* 0x0000003c00407202 */ /* 0x000fe40000000f00 */
[----:B0-----:R-:W-:Y:S02]  /*10d10*/  MOV R68, 0x1f ;  /* 0x0000001f00447802 */ /* 0x001fe40000000f00 */
[----:B------:R-:W-:Y:S02]  /*10d20*/  MOV R67, 0xffffffff ;  /* 0xffffffff00437802 */ /* 0x000fe40000000f00 */
[----:B------:R-:W-:-:S02]  /*10d30*/  MOV R65, 0x10d50 ;  /* 0x00010d5000417802 */ /* 0x000fc40000000f00 */
[----:B------:R-:W-:Y:S05]  /*10d40*/  CALL.REL.NOINC `($__internal_10_$__cuda_sm70_shflsync_idx_p) ;  /* 0x0000106000007944 */ /* 0x000fea0003c00000 */
[----:B-1----:R-:W-:Y:S01]  /*10d50*/  MOV R78, R66 ;  /* 0x00000042004e7202 */ /* 0x002fe20000000f00 */
[----:B------:R-:W-:Y:S01]  /*10d60*/  HFMA2.MMA R66, -RZ, RZ, 0, 0 ;  /* 0x00000000ff427435 */ /* 0x000fe200000001ff */
[----:B------:R-:W-:-:S02]  /*10d70*/  MOV R64, R61 ;  /* 0x0000003d00407202 */ /* 0x000fc40000000f00 */
[----:B------:R-:W-:Y:S02]  /*10d80*/  MOV R68, 0x1f ;  /* 0x0000001f00447802 */ /* 0x000fe40000000f00 */
[----:B------:R-:W-:Y:S02]  /*10d90*/  MOV R67, 0xffffffff ;  /* 0xffffffff00437802 */ /* 0x000fe40000000f00 */
[----:B------:R-:W-:Y:S02]  /*10da0*/  MOV R65, 0x10dc0 ;  /* 0x00010dc000417802 */ /* 0x000fe40000000f00 */
[----:B------:R-:W-:Y:S05]  /*10db0*/  CALL.REL.NOINC `($__internal_10_$__cuda_sm70_shflsync_idx_p) ;  /* 0x00000ff000007944 */ /* 0x000fea0003c00000 */
[----:B-1----:R-:W-:Y:S01]  /*10dc0*/  MOV R79, R66 ;  /* 0x00000042004f7202 */ /* 0x002fe20000000f00 */
[----:B------:R-:W-:Y:S01]  /*10dd0*/  HFMA2.MMA R66, -RZ, RZ, 0, 0 ;  /* 0x00000000ff427435 */ /* 0x000fe200000001ff */
[----:B------:R-:W-:Y:S02]  /*10de0*/  MOV R64, R62 ;  /* 0x0000003e00407202 */ /* 0x000fe40000000f00 */
[----:B------:R-:W-:Y:S02]  /*10df0*/  MOV R68, 0x1f ;  /* 0x0000001f00447802 */ /* 0x000fe40000000f00 */
[----:B------:R-:W-:-:S02]  /*10e00*/  MOV R67, 0xffffffff ;  /* 0xffffffff00437802 */ /* 0x000fc40000000f00 */
[----:B------:R-:W-:Y:S02]  /*10e10*/  MOV R65, 0x10e30 ;  /* 0x00010e3000417802 */ /* 0x000fe40000000f00 */
[----:B------:R-:W-:Y:S05]  /*10e20*/  CALL.REL.NOINC `($__internal_10_$__cuda_sm70_shflsync_idx_p) ;  /* 0x00000f8000007944 */ /* 0x000fea0003c00000 */
[----:B-1----:R-:W-:Y:S01]  /*10e30*/  MOV R194, R66 ;  /* 0x0000004200c27202 */ /* 0x002fe20000000f00 */
[----:B------:R-:W-:Y:S01]  /*10e40*/  HFMA2.MMA R66, -RZ, RZ, 0, 0 ;  /* 0x00000000ff427435 */ /* 0x000fe200000001ff */
[----:B------:R-:W-:Y:S02]  /*10e50*/  MOV R64, R63 ;  /* 0x0000003f00407202 */ /* 0x000fe40000000f00 */
[----:B------:R-:W-:Y:S02]  /*10e60*/  MOV R68, 0x1f ;  /* 0x0000001f00447802 */ /* 0x000fe40000000f00 */
[----:B------:R-:W-:Y:S02]  /*10e70*/  MOV R67, 0xffffffff ;  /* 0xffffffff00437802 */ /* 0x000fe40000000f00 */
[----:B------:R-:W-:Y:S02]  /*10e80*/  MOV R65, 0x10ea0 ;  /* 0x00010ea000417802 */ /* 0x000fe40000000f00 */
[----:B------:R-:W-:Y:S05]  /*10e90*/  CALL.REL.NOINC `($__internal_10_$__cuda_sm70_shflsync_idx_p) ;  /* 0x00000f1000007944 */ /* 0x000fea0003c00000 */
[----:B-1----:R-:W-:Y:S01]  /*10ea0*/  MOV R71, R66 ;  /* 0x0000004200477202 */ /* 0x002fe20000000f00 */
[----:B------:R-:W-:Y:S05]  /*10eb0*/  BRA `(.L_x_315) ;  /* 0xffff847000007947 */ /* 0x000fea000383ffff */
.L_x_278:
[----:B------:R-:W-:Y:S01]  /*10ec0*/  HFMA2.MMA R68, -RZ, RZ, 0, 5.9604644775390625e-08 ;  /* 0x00000001ff447435 */ /* 0x000fe200000001ff */
[----:B------:R-:W-:-:S02]  /*10ed0*/  MOV R75, R71 ;  /* 0x00000047004b7202 */ /* 0x000fc40000000f00 */
[----:B------:R-:W-:Y:S02]  /*10ee0*/  MOV R67, 0x1f ;  /* 0x0000001f00437802 */ /* 0x000fe40000000f00 */
[----:B------:R-:W-:Y:S02]  /*10ef0*/  MOV R66, 0xffffffff ;  /* 0xffffffff00427802 */ /* 0x000fe40000000f00 */
[----:B------:R-:W-:Y:S02]  /*10f00*/  MOV R64, 0x10f20 ;  /* 0x00010f2000407802 */ /* 0x000fe40000000f00 */
[----:B------:R-:W-:Y:S05]  /*10f10*/  CALL.REL.NOINC `($__internal_9_$__cuda_sm70_shflsync_down) ;  /* 0x00000e5000007944 */ /* 0x000fea0003c00000 */
[----:B-1----:R-:W-:Y:S01]  /*10f20*/  MOV R73, R66 ;  /* 0x0000004200497202 */ /* 0x002fe20000000f00 */
[----:B0-----:R-:W-:Y:S05]  /*10f30*/  BRA `(.L_x_316) ;  /* 0xffff99b000007947 */ /* 0x001fea000383ffff */
.L_x_279:
[----:B------:R-:W-:Y:S01]  /*10f40*/  HFMA2.MMA R68, -RZ, RZ, 0, 5.9604644775390625e-08 ;  /* 0x00000001ff447435 */ /* 0x000fe200000001ff */
[----:B------:R-:W-:Y:S02]  /*10f50*/  MOV R75, R72 ;  /* 0x00000048004b7202 */ /* 0x000fe40000000f00 */
[----:B------:R-:W-:Y:S02]  /*10f60*/  MOV R67, 0x1f ;  /* 0x0000001f00437802 */ /* 0x000fe40000000f00 */
[----:B------:R-:W-:-:S02]  /*10f70*/  MOV R66, 0xffffffff ;  /* 0xffffffff00427802 */ /* 0x000fc40000000f00 */
[----:B------:R-:W-:Y:S02]  /*10f80*/  MOV R64, 0x10fa0 ;  /* 0x00010fa000407802 */ /* 0x000fe40000000f00 */
[----:B01----:R-:W-:Y:S05]  /*10f90*/  CALL.REL.NOINC `($__internal_9_$__cuda_sm70_shflsync_down) ;  /* 0x00000dd000007944 */ /* 0x003fea0003c00000 */
[----:B0-----:R-:W-:Y:S01]  /*10fa0*/  HFMA2.MMA R68, -RZ, RZ, 0, 5.9604644775390625e-08 ;  /* 0x00000001ff447435 */ /* 0x001fe200000001ff */
[----:B-1----:R-:W-:Y:S02]  /*10fb0*/  MOV R74, R66 ;  /* 0x00000042004a7202 */ /* 0x002fe40000000f00 */
[----:B------:R-:W-:Y:S02]  /*10fc0*/  MOV R75, R69 ;  /* 0x00000045004b7202 */ /* 0x000fe40000000f00 */
[----:B------:R-:W-:Y:S02]  /*10fd0*/  MOV R67, 0x1f ;  /* 0x0000001f00437802 */ /* 0x000fe40000000f00 */
[----:B------:R-:W-:Y:S02]  /*10fe0*/  MOV R66, 0xffffffff ;  /* 0xffffffff00427802 */ /* 0x000fe40000000f00 */
[----:B------:R-:W-:Y:S02]  /*10ff0*/  MOV R64, 0x11010 ;  /* 0x0001101000407802 */ /* 0x000fe40000000f00 */
[----:B------:R-:W-:Y:S05]  /*11000*/  CALL.REL.NOINC `($__internal_9_$__cuda_sm70_shflsync_down) ;  /* 0x00000d6000007944 */ /* 0x000fea0003c00000 */
[----:B0-----:R-:W-:Y:S01]  /*11010*/  HFMA2.MMA R68, -RZ, RZ, 0, 5.9604644775390625e-08 ;  /* 0x00000001ff447435 */ /* 0x001fe200000001ff */
[----:B-1----:R-:W-:-:S02]  /*11020*/  MOV R76, R66 ;  /* 0x00000042004c7202 */ /* 0x002fc40000000f00 */
[----:B------:R-:W-:Y:S02]  /*11030*/  MOV R75, R70 ;  /* 0x00000046004b7202 */ /* 0x000fe40000000f00 */
[----:B------:R-:W-:Y:S02]  /*11040*/  MOV R67, 0x1f ;  /* 0x0000001f00437802 */ /* 0x000fe40000000f00 */
[----:B------:R-:W-:Y:S02]  /*11050*/  MOV R66, 0xffffffff ;  /* 0xffffffff00427802 */ /* 0x000fe40000000f00 */
[----:B------:R-:W-:Y:S02]  /*11060*/  MOV R64, 0x11080 ;  /* 0x0001108000407802 */ /* 0x000fe40000000f00 */
[----:B------:R-:W-:Y:S05]  /*11070*/  CALL.REL.NOINC `($__internal_9_$__cuda_sm70_shflsync_down) ;  /* 0x00000cf000007944 */ /* 0x000fea0003c00000 */
[----:B01----:R-:W-:Y:S05]  /*11080*/  BRA `(.L_x_317) ;  /* 0xffff98a000007947 */ /* 0x003fea000383ffff */
.L_x_282:
[----:B------:R-:W-:Y:S01]  /*11090*/  HFMA2.MMA R68, -RZ, RZ, 0, 1.1920928955078125e-07 ;  /* 0x00000002ff447435 */ /* 0x000fe200000001ff */
[----:B------:R-:W-:Y:S02]  /*110a0*/  MOV R75, R71 ;  /* 0x00000047004b7202 */ /* 0x000fe40000000f00 */
[----:B------:R-:W-:Y:S02]  /*110b0*/  MOV R67, 0x1f ;  /* 0x0000001f00437802 */ /* 0x000fe40000000f00 */
[----:B0-----:R-:W-:-:S02]  /*110c0*/  MOV R66, 0xffffffff ;  /* 0xffffffff00427802 */ /* 0x001fc40000000f00 */
[----:B------:R-:W-:Y:S02]  /*110d0*/  MOV R64, 0x110f0 ;  /* 0x000110f000407802 */ /* 0x000fe40000000f00 */
[----:B-1234-:R-:W-:Y:S05]  /*110e0*/  CALL.REL.NOINC `($__internal_9_$__cuda_sm70_shflsync_down) ;  /* 0x00000c8000007944 */ /* 0x01efea0003c00000 */
[----:B0-----:R-:W-:Y:S01]  /*110f0*/  HFMA2.MMA R68, -RZ, RZ, 0, 1.1920928955078125e-07 ;  /* 0x00000002ff447435 */ /* 0x001fe200000001ff */
[----:B-1----:R-:W-:Y:S02]  /*11100*/  MOV R73, R66 ;  /* 0x0000004200497202 */ /* 0x002fe40000000f00 */
[----:B------:R-:W-:Y:S02]  /*11110*/  MOV R75, R72 ;  /* 0x00000048004b7202 */ /* 0x000fe40000000f00 */
[----:B------:R-:W-:Y:S02]  /*11120*/  MOV R67, 0x1f ;  /* 0x0000001f00437802 */ /* 0x000fe40000000f00 */
[----:B------:R-:W-:Y:S02]  /*11130*/  MOV R66, 0xffffffff ;  /* 0xffffffff00427802 */ /* 0x000fe40000000f00 */
[----:B------:R-:W-:Y:S02]  /*11140*/  MOV R64, 0x11160 ;  /* 0x0001116000407802 */ /* 0x000fe40000000f00 */
[----:B------:R-:W-:Y:S05]  /*11150*/  CALL.REL.NOINC `($__internal_9_$__cuda_sm70_shflsync_down) ;  /* 0x00000c1000007944 */ /* 0x000fea0003c00000 */
[----:B0-----:R-:W-:Y:S01]  /*11160*/  HFMA2.MMA R68, -RZ, RZ, 0, 1.1920928955078125e-07 ;  /* 0x00000002ff447435 */ /* 0x001fe200000001ff */
[----:B-1----:R-:W-:-:S02]  /*11170*/  MOV R74, R66 ;  /* 0x00000042004a7202 */ /* 0x002fc40000000f00 */
[----:B------:R-:W-:Y:S02]  /*11180*/  MOV R75, R69 ;  /* 0x00000045004b7202 */ /* 0x000fe40000000f00 */
[----:B------:R-:W-:Y:S02]  /*11190*/  MOV R67, 0x1f ;  /* 0x0000001f00437802 */ /* 0x000fe40000000f00 */
[----:B------:R-:W-:Y:S02]  /*111a0*/  MOV R66, 0xffffffff ;  /* 0xffffffff00427802 */ /* 0x000fe40000000f00 */
[----:B------:R-:W-:Y:S02]  /*111b0*/  MOV R64, 0x111d0 ;  /* 0x000111d000407802 */ /* 0x000fe40000000f00 */
[----:B------:R-:W-:Y:S05]  /*111c0*/  CALL.REL.NOINC `($__internal_9_$__cuda_sm70_shflsync_down) ;  /* 0x00000ba000007944 */ /* 0x000fea0003c00000 */
[----:B0-----:R-:W-:Y:S01]  /*111d0*/  HFMA2.MMA R68, -RZ, RZ, 0, 1.1920928955078125e-07 ;  /* 0x00000002ff447435 */ /* 0x001fe200000001ff */
[----:B-1----:R-:W-:Y:S02]  /*111e0*/  MOV R76, R66 ;  /* 0x00000042004c7202 */ /* 0x002fe40000000f00 */
[----:B------:R-:W-:Y:S02]  /*111f0*/  MOV R75, R70 ;  /* 0x00000046004b7202 */ /* 0x000fe40000000f00 */
[----:B------:R-:W-:-:S02]  /*11200*/  MOV R67, 0x1f ;  /* 0x0000001f00437802 */ /* 0x000fc40000000f00 */
[----:B------:R-:W-:Y:S02]  /*11210*/  MOV R66, 0xffffffff ;  /* 0xffffffff00427802 */ /* 0x000fe40000000f00 */
[----:B------:R-:W-:Y:S02]  /*11220*/  MOV R64, 0x11240 ;  /* 0x0001124000407802 */ /* 0x000fe40000000f00 */
[----:B------:R-:W-:Y:S05]  /*11230*/  CALL.REL.NOINC `($__internal_9_$__cuda_sm70_shflsync_down) ;  /* 0x00000b3000007944 */ /* 0x000fea0003c00000 */
[----:B01----:R-:W-:Y:S05]  /*11240*/  BRA `(.L_x_318) ;  /* 0xffff982000007947 */ /* 0x003fea000383ffff */
.L_x_285:
[----:B------:R-:W-:Y:S01]  /*11250*/  HFMA2.MMA R68, -RZ, RZ, 0, 2.384185791015625e-07 ;  /* 0x00000004ff447435 */ /* 0x000fe200000001ff */
[----:B------:R-:W-:Y:S02]  /*11260*/  MOV R75, R71 ;  /* 0x00000047004b7202 */ /* 0x000fe40000000f00 */
[----:B------:R-:W-:Y:S02]  /*11270*/  MOV R67, 0x1f ;  /* 0x0000001f00437802 */ /* 0x000fe40000000f00 */
[----:B0-----:R-:W-:Y:S02]  /*11280*/  MOV R66, 0xffffffff ;  /* 0xffffffff00427802 */ /* 0x001fe40000000f00 */
[----:B------:R-:W-:Y:S02]  /*11290*/  MOV R64, 0x112b0 ;  /* 0x000112b000407802 */ /* 0x000fe40000000f00 */
[----:B-1234-:R-:W-:Y:S05]  /*112a0*/  CALL.REL.NOINC `($__internal_9_$__cuda_sm70_shflsync_down) ;  /* 0x00000ac000007944 */ /* 0x01efea0003c00000 */
[----:B-1----:R-:W-:Y:S01]  /*112b0*/  MOV R73, R66 ;  /* 0x0000004200497202 */ /* 0x002fe20000000f00 */
[----:B0-----:R-:W-:Y:S05]  /*112c0*/  BRA `(.L_x_319) ;  /* 0xffff98b000007947 */ /* 0x001fea000383ffff */
.L_x_286:
[----:B------:R-:W-:Y:S01]  /*112d0*/  HFMA2.MMA R68, -RZ, RZ, 0, 2.384185791015625e-07 ;  /* 0x00000004ff447435 */ /* 0x000fe200000001ff */
[----:B------:R-:W-:-:S02]  /*112e0*/  MOV R75, R72 ;  /* 0x00000048004b7202 */ /* 0x000fc40000000f00 */
[----:B------:R-:W-:Y:S02]  /*112f0*/  MOV R67, 0x1f ;  /* 0x0000001f00437802 */ /* 0x000fe40000000f00 */
[----:B0-----:R-:W-:Y:S02]  /*11300*/  MOV R66, 0xffffffff ;  /* 0xffffffff00427802 */ /* 0x001fe40000000f00 */
[----:B------:R-:W-:Y:S02]  /*11310*/  MOV R64, 0x11330 ;  /* 0x0001133000407802 */ /* 0x000fe40000000f00 */
[----:B-1234-:R-:W-:Y:S05]  /*11320*/  CALL.REL.NOINC `($__internal_9_$__cuda_sm70_shflsync_down) ;  /* 0x00000a4000007944 */ /* 0x01efea0003c00000 */
[----:B0-----:R-:W-:Y:S01]  /*11330*/  HFMA2.MMA R68, -RZ, RZ, 0, 2.384185791015625e-07 ;  /* 0x00000004ff447435 */ /* 0x001fe200000001ff */
[----:B-1----:R-:W-:Y:S02]  /*11340*/  MOV R74, R66 ;  /* 0x00000042004a7202 */ /* 0x002fe40000000f00 */
[----:B------:R-:W-:Y:S02]  /*11350*/  MOV R75, R69 ;  /* 0x00000045004b7202 */ /* 0x000fe40000000f00 */
[----:B------:R-:W-:Y:S02]  /*11360*/  MOV R67, 0x1f ;  /* 0x0000001f00437802 */ /* 0x000fe40000000f00 */
[----:B------:R-:W-:-:S02]  /*11370*/  MOV R66, 0xffffffff ;  /* 0xffffffff00427802 */ /* 0x000fc40000000f00 */
[----:B------:R-:W-:Y:S02]  /*11380*/  MOV R64, 0x113a0 ;  /* 0x000113a000407802 */ /* 0x000fe40000000f00 */
[----:B------:R-:W-:Y:S05]  /*11390*/  CALL.REL.NOINC `($__internal_9_$__cuda_sm70_shflsync_down) ;  /* 0x000009d000007944 */ /* 0x000fea0003c00000 */
[----:B0-----:R-:W-:Y:S01]  /*113a0*/  HFMA2.MMA R68, -RZ, RZ, 0, 2.384185791015625e-07 ;  /* 0x00000004ff447435 */ /* 0x001fe200000001ff */
[----:B-1----:R-:W-:Y:S02]  /*113b0*/  MOV R76, R66 ;  /* 0x00000042004c7202 */ /* 0x002fe40000000f00 */
[----:B------:R-:W-:Y:S02]  /*113c0*/  MOV R75, R70 ;  /* 0x00000046004b7202 */ /* 0x000fe40000000f00 */
[----:B------:R-:W-:Y:S02]  /*113d0*/  MOV R67, 0x1f ;  /* 0x0000001f00437802 */ /* 0x000fe40000000f00 */
[----:B------:R-:W-:Y:S02]  /*113e0*/  MOV R66, 0xffffffff ;  /* 0xffffffff00427802 */ /* 0x000fe40000000f00 */
[----:B------:R-:W-:Y:S02]  /*113f0*/  MOV R64, 0x11410 ;  /* 0x0001141000407802 */ /* 0x000fe40000000f00 */
[----:B------:R-:W-:Y:S05]  /*11400*/  CALL.REL.NOINC `($__internal_9_$__cuda_sm70_shflsync_down) ;  /* 0x0000096000007944 */ /* 0x000fea0003c00000 */
[----:B01----:R-:W-:Y:S05]  /*11410*/  BRA `(.L_x_320) ;  /* 0xffff97a000007947 */ /* 0x003fea000383ffff */
.L_x_289:
[----:B------:R-:W-:Y:S01]  /*11420*/  HFMA2.MMA R68, -RZ, RZ, 0, 4.76837158203125e-07 ;  /* 0x00000008ff447435 */ /* 0x000fe200000001ff */
[----:B------:R-:W-:-:S02]  /*11430*/  MOV R75, R71 ;  /* 0x00000047004b7202 */ /* 0x000fc40000000f00 */
[----:B------:R-:W-:Y:S02]  /*11440*/  MOV R67, 0x1f ;  /* 0x0000001f00437802 */ /* 0x000fe40000000f00 */
[----:B0-----:R-:W-:Y:S02]  /*11450*/  MOV R66, 0xffffffff ;  /* 0xffffffff00427802 */ /* 0x001fe40000000f00 */
[----:B------:R-:W-:Y:S02]  /*11460*/  MOV R64, 0x11480 ;  /* 0x0001148000407802 */ /* 0x000fe40000000f00 */
[----:B-1234-:R-:W-:Y:S05]  /*11470*/  CALL.REL.NOINC `($__internal_9_$__cuda_sm70_shflsync_down) ;  /* 0x000008f000007944 */ /* 0x01efea0003c00000 */
[----:B0-----:R-:W-:Y:S01]  /*11480*/  HFMA2.MMA R68, -RZ, RZ, 0, 4.76837158203125e-07 ;  /* 0x00000008ff447435 */ /* 0x001fe200000001ff */
[----:B-1----:R-:W-:Y:S02]  /*11490*/  MOV R73, R66 ;  /* 0x0000004200497202 */ /* 0x002fe40000000f00 */
[----:B------:R-:W-:Y:S02]  /*114a0*/  MOV R75, R72 ;  /* 0x00000048004b7202 */ /* 0x000fe40000000f00 */
[----:B------:R-:W-:Y:S02]  /*114b0*/  MOV R67, 0x1f ;  /* 0x0000001f00437802 */ /* 0x000fe40000000f00 */
[----:B------:R-:W-:-:S02]  /*114c0*/  MOV R66, 0xffffffff ;  /* 0xffffffff00427802 */ /* 0x000fc40000000f00 */
[----:B------:R-:W-:Y:S02]  /*114d0*/  MOV R64, 0x114f0 ;  /* 0x000114f000407802 */ /* 0x000fe40000000f00 */
[----:B------:R-:W-:Y:S05]  /*114e0*/  CALL.REL.NOINC `($__internal_9_$__cuda_sm70_shflsync_down) ;  /* 0x0000088000007944 */ /* 0x000fea0003c00000 */
[----:B0-----:R-:W-:Y:S01]  /*114f0*/  HFMA2.MMA R68, -RZ, RZ, 0, 4.76837158203125e-07 ;  /* 0x00000008ff447435 */ /* 0x001fe200000001ff */
[----:B-1----:R-:W-:Y:S02]  /*11500*/  MOV R74, R66 ;  /* 0x00000042004a7202 */ /* 0x002fe40000000f00 */
[----:B------:R-:W-:Y:S02]  /*11510*/  MOV R75, R69 ;  /* 0x00000045004b7202 */ /* 0x000fe40000000f00 */
[----:B------:R-:W-:Y:S02]  /*11520*/  MOV R67, 0x1f ;  /* 0x0000001f00437802 */ /* 0x000fe40000000f00 */
[----:B------:R-:W-:Y:S02]  /*11530*/  MOV R66, 0xffffffff ;  /* 0xffffffff00427802 */ /* 0x000fe40000000f00 */
[----:B------:R-:W-:Y:S02]  /*11540*/  MOV R64, 0x11560 ;  /* 0x0001156000407802 */ /* 0x000fe40000000f00 */
[----:B------:R-:W-:Y:S05]  /*11550*/  CALL.REL.NOINC `($__internal_9_$__cuda_sm70_shflsync_down) ;  /* 0x0000081000007944 */ /* 0x000fea0003c00000 */
[----:B0-----:R-:W-:Y:S01]  /*11560*/  HFMA2.MMA R68, -RZ, RZ, 0, 4.76837158203125e-07 ;  /* 0x00000008ff447435 */ /* 0x001fe200000001ff */
[----:B-1----:R-:W-:-:S02]  /*11570*/  MOV R76, R66 ;  /* 0x00000042004c7202 */ /* 0x002fc40000000f00 */
[----:B------:R-:W-:Y:S02]  /*11580*/  MOV R75, R70 ;  /* 0x00000046004b7202 */ /* 0x000fe40000000f00 */
[----:B------:R-:W-:Y:S02]  /*11590*/  MOV R67, 0x1f ;  /* 0x0000001f00437802 */ /* 0x000fe40000000f00 */
[----:B------:R-:W-:Y:S02]  /*115a0*/  MOV R66, 0xffffffff ;  /* 0xffffffff00427802 */ /* 0x000fe40000000f00 */
[----:B------:R-:W-:Y:S02]  /*115b0*/  MOV R64, 0x115d0 ;  /* 0x000115d000407802 */ /* 0x000fe40000000f00 */
[----:B------:R-:W-:Y:S05]  /*115c0*/  CALL.REL.NOINC `($__internal_9_$__cuda_sm70_shflsync_down) ;  /* 0x000007a000007944 */ /* 0x000fea0003c00000 */
[----:B01----:R-:W-:Y:S05]  /*115d0*/  BRA `(.L_x_321) ;  /* 0xffff972000007947 */ /* 0x003fea000383ffff */
.L_x_292:
[----:B------:R-:W-:Y:S01]  /*115e0*/  HFMA2.MMA R68, -RZ, RZ, 0, 9.5367431640625e-07 ;  /* 0x00000010ff447435 */ /* 0x000fe200000001ff */
[----:B------:R-:W-:Y:S02]  /*115f0*/  MOV R75, R71 ;  /* 0x00000047004b7202 */ /* 0x000fe40000000f00 */
[----:B------:R-:W-:Y:S02]  /*11600*/  MOV R67, 0x1f ;  /* 0x0000001f00437802 */ /* 0x000fe40000000f00 */
[----:B0-----:R-:W-:-:S02]  /*11610*/  MOV R66, 0xffffffff ;  /* 0xffffffff00427802 */ /* 0x001fc40000000f00 */
[----:B------:R-:W-:Y:S02]  /*11620*/  MOV R64, 0x11640 ;  /* 0x0001164000407802 */ /* 0x000fe40000000f00 */
[----:B-1234-:R-:W-:Y:S05]  /*11630*/  CALL.REL.NOINC `($__internal_9_$__cuda_sm70_shflsync_down) ;  /* 0x0000073000007944 */ /* 0x01efea0003c00000 */
[----:B-1----:R-:W-:Y:S01]  /*11640*/  MOV R73, R66 ;  /* 0x0000004200497202 */ /* 0x002fe20000000f00 */
[----:B0-----:R-:W-:Y:S05]  /*11650*/  BRA `(.L_x_322) ;  /* 0xffff97b000007947 */ /* 0x001fea000383ffff */
.L_x_293:
[----:B------:R-:W-:Y:S01]  /*11660*/  HFMA2.MMA R68, -RZ, RZ, 0, 9.5367431640625e-07 ;  /* 0x00000010ff447435 */ /* 0x000fe200000001ff */
[----:B------:R-:W-:Y:S02]  /*11670*/  MOV R75, R72 ;  /* 0x00000048004b7202 */ /* 0x000fe40000000f00 */
[----:B------:R-:W-:Y:S02]  /*11680*/  MOV R67, 0x1f ;  /* 0x0000001f00437802 */ /* 0x000fe40000000f00 */
[----:B0-----:R-:W-:Y:S02]  /*11690*/  MOV R66, 0xffffffff ;  /* 0xffffffff00427802 */ /* 0x001fe40000000f00 */
[----:B------:R-:W-:Y:S02]  /*116a0*/  MOV R64, 0x116c0 ;  /* 0x000116c000407802 */ /* 0x000fe40000000f00 */
[----:B-1234-:R-:W-:Y:S05]  /*116b0*/  CALL.REL.NOINC `($__internal_9_$__cuda_sm70_shflsync_down) ;  /* 0x000006b000007944 */ /* 0x01efea0003c00000 */
[----:B0-----:R-:W-:Y:S01]  /*116c0*/  HFMA2.MMA R68, -RZ, RZ, 0, 9.5367431640625e-07 ;  /* 0x00000010ff447435 */ /* 0x001fe200000001ff */
[----:B-1----:R-:W-:Y:S02]  /*116d0*/  MOV R74, R66 ;  /* 0x00000042004a7202 */ /* 0x002fe40000000f00 */
[----:B------:R-:W-:-:S02]  /*116e0*/  MOV R75, R69 ;  /* 0x00000045004b7202 */ /* 0x000fc40000000f00 */
[----:B------:R-:W-:Y:S02]  /*116f0*/  MOV R67, 0x1f ;  /* 0x0000001f00437802 */ /* 0x000fe40000000f00 */
[----:B------:R-:W-:Y:S02]  /*11700*/  MOV R66, 0xffffffff ;  /* 0xffffffff00427802 */ /* 0x000fe40000000f00 */
[----:B------:R-:W-:Y:S02]  /*11710*/  MOV R64, 0x11730 ;  /* 0x0001173000407802 */ /* 0x000fe40000000f00 */
[----:B------:R-:W-:Y:S05]  /*11720*/  CALL.REL.NOINC `($__internal_9_$__cuda_sm70_shflsync_down) ;  /* 0x0000064000007944 */ /* 0x000fea0003c00000 */
[----:B0-----:R-:W-:Y:S01]  /*11730*/  HFMA2.MMA R68, -RZ, RZ, 0, 9.5367431640625e-07 ;  /* 0x00000010ff447435 */ /* 0x001fe200000001ff */
[----:B-1----:R-:W-:Y:S02]  /*11740*/  MOV R76, R66 ;  /* 0x00000042004c7202 */ /* 0x002fe40000000f00 */
[----:B------:R-:W-:Y:S02]  /*11750*/  MOV R75, R70 ;  /* 0x00000046004b7202 */ /* 0x000fe40000000f00 */
[----:B------:R-:W-:Y:S02]  /*11760*/  MOV R67, 0x1f ;  /* 0x0000001f00437802 */ /* 0x000fe40000000f00 */
[----:B------:R-:W-:-:S02]  /*11770*/  MOV R66, 0xffffffff ;  /* 0xffffffff00427802 */ /* 0x000fc40000000f00 */
[----:B------:R-:W-:Y:S02]  /*11780*/  MOV R64, 0x117a0 ;  /* 0x000117a000407802 */ /* 0x000fe40000000f00 */
[----:B------:R-:W-:Y:S05]  /*11790*/  CALL.REL.NOINC `($__internal_9_$__cuda_sm70_shflsync_down) ;  /* 0x000005d000007944 */ /* 0x000fea0003c00000 */
[----:B01----:R-:W-:Y:S05]  /*117a0*/  BRA `(.L_x_323) ;  /* 0xffff96a000007947 */ /* 0x003fea000383ffff */
.L_x_296:
[----:B0-----:R-:W-:Y:S01]  /*117b0*/  HFMA2.MMA R66, -RZ, RZ, 0, 0 ;  /* 0x00000000ff427435 */ /* 0x001fe200000001ff */
[----:B------:R-:W-:Y:S02]  /*117c0*/  MOV R64, R71 ;  /* 0x0000004700407202 */ /* 0x000fe40000000f00 */
[----:B------:R-:W-:Y:S02]  /*117d0*/  MOV R68, 0x1f ;  /* 0x0000001f00447802 */ /* 0x000fe40000000f00 */
[----:B------:R-:W-:Y:S02]  /*117e0*/  MOV R67, 0xffffffff ;  /* 0xffffffff00437802 */ /* 0x000fe40000000f00 */
[----:B------:R-:W-:Y:S02]  /*117f0*/  MOV R65, 0x11810 ;  /* 0x0001181000417802 */ /* 0x000fe40000000f00 */
[----:B-1234-:R-:W-:Y:S05]  /*11800*/  CALL.REL.NOINC `($__internal_10_$__cuda_sm70_shflsync_idx_p) ;  /* 0x000005a000007944 */ /* 0x01efea0003c00000 */
[----:B-1----:R-:W-:Y:S01]  /*11810*/  MOV R232, R66 ;  /* 0x0000004200e87202 */ /* 0x002fe20000000f00 */
[----:B------:R-:W-:Y:S01]  /*11820*/  HFMA2.MMA R66, -RZ, RZ, 0, 0 ;  /* 0x00000000ff427435 */ /* 0x000fe200000001ff */
[----:B------:R-:W-:Y:S02]  /*11830*/  MOV R64, R72 ;  /* 0x0000004800407202 */ /* 0x000fe40000000f00 */
[----:B------:R-:W-:-:S02]  /*11840*/  MOV R68, 0x1f ;  /* 0x0000001f00447802 */ /* 0x000fc40000000f00 */
[----:B------:R-:W-:Y:S02]  /*11850*/  MOV R67, 0xffffffff ;  /* 0xffffffff00437802 */ /* 0x000fe40000000f00 */
[----:B------:R-:W-:Y:S02]  /*11860*/  MOV R65, 0x11880 ;  /* 0x0001188000417802 */ /* 0x000fe40000000f00 */
[----:B------:R-:W-:Y:S05]  /*11870*/  CALL.REL.NOINC `($__internal_10_$__cuda_sm70_shflsync_idx_p) ;  /* 0x0000053000007944 */ /* 0x000fea0003c00000 */
[----:B-1----:R-:W-:Y:S01]  /*11880*/  MOV R73, R66 ;  /* 0x0000004200497202 */ /* 0x002fe20000000f00 */
[----:B------:R-:W-:Y:S01]  /*11890*/  HFMA2.MMA R66, -RZ, RZ, 0, 0 ;  /* 0x00000000ff427435 */ /* 0x000fe200000001ff */
[----:B------:R-:W-:Y:S02]  /*118a0*/  MOV R64, R69 ;  /* 0x0000004500407202 */ /* 0x000fe40000000f00 */
[----:B------:R-:W-:Y:S02]  /*118b0*/  MOV R68, 0x1f ;  /* 0x0000001f00447802 */ /* 0x000fe40000000f00 */
        /* <DEDUP_REMOVED lines=10> */
[----:B------:R-:W-:Y:S01]  /*11960*/  HFMA2.MMA R68, -RZ, RZ, 0, 5.9604644775390625e-08 ;  /* 0x00000001ff447435 */ /* 0x000fe200000001ff */
[----:B-1----:R-:W-:Y:S02]  /*11970*/  MOV R230, R66 ;  /* 0x0000004200e67202 */ /* 0x002fe40000000f00 */
[----:B------:R-:W-:Y:S02]  /*11980*/  MOV R75, R71 ;  /* 0x00000047004b7202 */ /* 0x000fe40000000f00 */
[----:B------:R-:W-:Y:S02]  /*11990*/  MOV R67, 0x1f ;  /* 0x0000001f00437802 */ /* 0x000fe40000000f00 */
[----:B------:R-:W-:-:S02]  /*119a0*/  MOV R66, 0xffffffff ;  /* 0xffffffff00427802 */ /* 0x000fc40000000f00 */
[----:B------:R-:W-:Y:S02]  /*119b0*/  MOV R64, 0x119d0 ;  /* 0x000119d000407802 */ /* 0x000fe40000000f00 */
[----:B------:R-:W-:Y:S05]  /*119c0*/  CALL.REL.NOINC `($__internal_9_$__cuda_sm70_shflsync_down) ;  /* 0x000003a000007944 */ /* 0x000fea0003c00000 */
        /* <DEDUP_REMOVED lines=14> */
[----:B0-----:R-:W-:Y:S01]  /*11ab0*/  HFMA2.MMA R68, -RZ, RZ, 0, 5.9604644775390625e-08 ;  /* 0x00000001ff447435 */ /* 0x001fe200000001ff */
[----:B-1----:R-:W-:Y:S02]  /*11ac0*/  MOV R69, R66 ;  /* 0x0000004200457202 */ /* 0x002fe40000000f00 */
[----:B------:R-:W-:Y:S02]  /*11ad0*/  MOV R75, R70 ;  /* 0x00000046004b7202 */ /* 0x000fe40000000f00 */
[----:B------:R-:W-:-:S02]  /*11ae0*/  MOV R67, 0x1f ;  /* 0x0000001f00437802 */ /* 0x000fc40000000f00 */
[----:B------:R-:W-:Y:S02]  /*11af0*/  MOV R66, 0xffffffff ;  /* 0xffffffff00427802 */ /* 0x000fe40000000f00 */
[----:B------:R-:W-:Y:S02]  /*11b00*/  MOV R64, 0x11b20 ;  /* 0x00011b2000407802 */ /* 0x000fe40000000f00 */
[----:B------:R-:W-:Y:S05]  /*11b10*/  CALL.REL.NOINC `($__internal_9_$__cuda_sm70_shflsync_down) ;  /* 0x0000025000007944 */ /* 0x000fea0003c00000 */
[-C--:B------:R-:W-:Y:S01]  /*11b20*/  FMUL.FTZ R235, R63, R73.reuse ;  /* 0x000000493feb7220 */ /* 0x080fe20000410000 */
[----:B-1----:R-:W-:Y:S01]  /*11b30*/  MOV R70, R66 ;  /* 0x0000004200467202 */ /* 0x002fe20000000f00 */
[-C--:B------:R-:W-:Y:S01]  /*11b40*/  FMUL.FTZ R236, R62, R73.reuse ;  /* 0x000000493eec7220 */ /* 0x080fe20000410000 */
[----:B------:R-:W-:Y:S01]  /*11b50*/  HFMA2.MMA R66, -RZ, RZ, 0, 0 ;  /* 0x00000000ff427435 */ /* 0x000fe200000001ff */
[C---:B------:R-:W-:Y:S01]  /*11b60*/  FMUL.FTZ R234, R60.reuse, R232 ;  /* 0x000000e83cea7220 */ /* 0x040fe20000410000 */
[----:B------:R-:W-:Y:S01]  /*11b70*/  MOV R64, R60 ;  /* 0x0000003c00407202 */ /* 0x000fe20000000f00 */
[-C--:B------:R-:W-:Y:S01]  /*11b80*/  FMUL.FTZ R233, R60, R73.reuse ;  /* 0x000000493ce97220 */ /* 0x080fe20000410000 */
[----:B0-----:R-:W-:Y:S01]  /*11b90*/  MOV R68, 0x1f ;  /* 0x0000001f00447802 */ /* 0x001fe20000000f00 */
[----:B------:R-:W-:Y:S01]  /*11ba0*/  FMUL.FTZ R60, R61, R73 ;  /* 0x000000493d3c7220 */ /* 0x000fe20000410000 */
[----:B------:R-:W-:Y:S01]  /*11bb0*/  MOV R67, 0xffffffff ;  /* 0xffffffff00437802 */ /* 0x000fe20000000f00 */
[-C--:B------:R-:W-:Y:S01]  /*11bc0*/  FFMA.FTZ R235, R62, R232.reuse, -R235 ;  /* 0x000000e83eeb7223 */ /* 0x080fe200000108eb */
[----:B------:R-:W-:Y:S01]  /*11bd0*/  MOV R65, 0x11c00 ;  /* 0x00011c0000417802 */ /* 0x000fe20000000f00 */
[----:B------:R-:W-:-:S02]  /*11be0*/  FFMA.FTZ R236, R63, R232, R236 ;  /* 0x000000e83fec7223 */ /* 0x000fc400000100ec */
        /* <DEDUP_REMOVED lines=24> */
        .weak           $__internal_9_$__cuda_sm70_shflsync_down
        .type           $__internal_9_$__cuda_sm70_shflsync_down,@function
        .size           $__internal_9_$__cuda_sm70_shflsync_down,($__internal_10_$__cuda_sm70_shflsync_idx_p - $__internal_9_$__cuda_sm70_shflsync_down)
$__internal_9_$__cuda_sm70_shflsync_down:
[----:B------:R-:W-:Y:S01]  /*11d70*/  HFMA2.MMA R65, -RZ, RZ, 0, 0 ;  /* 0x00000000ff417435 */ /* 0x000fe200000001ff */
[----:B------:R-:W-:Y:S04]  /*11d80*/  WARPSYNC R66 ;  /* 0x0000004200007348 */ /* 0x000fe80003800000 */
[----:B------:R0:W1:Y:S01]  /*11d90*/  SHFL.DOWN PT, R66, R75, R68, R67 ;  /* 0x080000444b427389 */ /* 0x00006200000e0043 */
[----:B------:R-:W-:Y:S05]  /*11da0*/  RET.REL.NODEC R64 `(_Z25selective_scan_bwd_kernelI32Selective_Scan_bwd_kernel_traitsILi128ELi16ELb0ELb0ELb0ELb1ELb1EN3c108BFloat16ENS1_7complexIfEEEEv12SSMParamsBwd) ;  /* 0xfffee25040007950 */ /* 0x000fea0003c3ffff */
        .weak           $__internal_10_$__cuda_sm70_shflsync_idx_p
        .type           $__internal_10_$__cuda_sm70_shflsync_idx_p,@function
        .size           $__internal_10_$__cuda_sm70_shflsync_idx_p,($__internal_11_$__cuda_sm70_shflsync_up - $__internal_10_$__cuda_sm70_shflsync_idx_p)
$__internal_10_$__cuda_sm70_shflsync_idx_p:
[----:B------:R-:W-:Y:S04]  /*11db0*/  WARPSYNC R67 ;  /* 0x0000004300007348 */ /* 0x000fe80003800000 */
[----:B------:R0:W1:Y:S02]  /*11dc0*/  SHFL.IDX PT, R66, R64, R66, R68 ;  /* 0x0000004240427389 */ /* 0x00006400000e0044 */
[----:B0-----:R-:W-:Y:S01]  /*11dd0*/  MOV R64, R65 ;  /* 0x0000004100407202 */ /* 0x001fe20000000f00 */
[----:B------:R-:W-:-:S06]  /*11de0*/  HFMA2.MMA R65, -RZ, RZ, 0, 0 ;  /* 0x00000000ff417435 */ /* 0x000fcc00000001ff */
[----:B------:R-:W-:Y:S05]  /*11df0*/  RET.REL.NODEC R64 `(_Z25selective_scan_bwd_kernelI32Selective_Scan_bwd_kernel_traitsILi128ELi16ELb0ELb0ELb0ELb1ELb1EN3c108BFloat16ENS1_7complexIfEEEEv12SSMParamsBwd) ;  /* 0xfffee20040007950 */ /* 0x000fea0003c3ffff */
        .weak           $__internal_11_$__cuda_sm70_shflsync_up
        .type           $__internal_11_$__cuda_sm70_shflsync_up,@function
        .size           $__internal_11_$__cuda_sm70_shflsync_up,(.L_x_14443 - $__internal_11_$__cuda_sm70_shflsync_up)
$__internal_11_$__cuda_sm70_shflsync_up:
[----:B------:R-:W-:Y:S01]  /*11e00*/  MOV R65, 0x0 ;  /* 0x0000000000417802 */ /* 0x000fe20000000f00 */
[----:B------:R-:W-:Y:S04]  /*11e10*/  WARPSYNC R67 ;  /* 0x0000004300007348 */ /* 0x000fe80003800000 */
[----:B------:R0:W1:Y:S01]  /*11e20*/  SHFL.UP PT, R67, R72, R71, R68 ;  /* 0x0400004748437389 */ /* 0x00006200000e0044 */
[----:B------:R-:W-:Y:S05]  /*11e30*/  RET.REL.NODEC R64 `(_Z25selective_scan_bwd_kernelI32Selective_Scan_bwd_kernel_traitsILi128ELi16ELb0ELb0ELb0ELb1ELb1EN3c108BFloat16ENS1_7complexIfEEEEv12SSMParamsBwd) ;  /* 0xfffee1c040007950 */ /* 0x000fea0003c3ffff */
.L_x_325:
        /* <DEDUP_REMOVED lines=12> */
.L_x_14443:


//--------------------- .text._Z25selective_scan_bwd_kernelI32Selective_Scan_bwd_kernel_traitsILi128ELi16ELb0ELb0ELb1ELb0ELb0EN3c108BFloat16ENS1_7complexIfEEEEv12SSMParamsBwd --------------------------
	.section	.text._Z25selective_scan_bwd_kernelI32Selective_Scan_bwd_kernel_traitsILi128ELi16ELb0ELb0ELb1ELb0ELb0EN3c108BFloat16ENS1_7complexIfEEEEv12SSMParamsBwd,"ax",@progbits
	.sectioninfo	@"SHI_REGISTERS=255"
	.align	128
        .global         _Z25selective_scan_bwd_kernelI32Selective_Scan_bwd_kernel_traitsILi128ELi16ELb0ELb0ELb1ELb0ELb0EN3c108BFloat16ENS1_7complexIfEEEEv12SSMParamsBwd
        .type           _Z25selective_scan_bwd_kernelI32Selective_Scan_bwd_kernel_traitsILi128ELi16ELb0ELb0ELb1ELb0ELb0EN3c108BFloat16ENS1_7complexIfEEEEv12SSMParamsBwd,@function
        .size           _Z25selective_scan_bwd_kernelI32Selective_Scan_bwd_kernel_traitsILi128ELi16ELb0ELb0ELb1ELb0ELb0EN3c108BFloat16ENS1_7complexIfEEEEv12SSMParamsBwd,(.L_x_14446 - _Z25selective_scan_bwd_kernelI32Selective_Scan_bwd_kernel_traitsILi128ELi16ELb0ELb0ELb1ELb0ELb0EN3c108BFloat16ENS1_7complexIfEEEEv12SSMParamsBwd)
        .other          _Z25selective_scan_bwd_kernelI32Selective_Scan_bwd_kernel_traitsILi128ELi16ELb0ELb0ELb1ELb0ELb0EN3c108BFloat16ENS1_7complexIfEEEEv12SSMParamsBwd,@"STO_CUDA_ENTRY STV_DEFAULT"
_Z25selective_scan_bwd_kernelI32Selective_Scan_bwd_kernel_traitsILi128ELi16ELb0ELb0ELb1ELb0ELb0EN3c108BFloat16ENS1_7complexIfEEEEv12SSMParamsBwd:
.text._Z25selective_scan_bwd_kernelI32Selective_Scan_bwd_kernel_traitsILi128ELi16ELb0ELb0ELb1ELb0ELb0EN3c108BFloat16ENS1_7complexIfEEEEv12SSMParamsBwd:
[----:B------:R-:W-:Y:S02]  /*0000*/  MOV R1, c[0x0][0x28] ;  /* 0x00000a0000017a02 */ /* 0x000fe40000000f00 */
[----:B------:R-:W0:Y:S01]  /*0010*/  S2UR UR16, SR_CTAID.Y ;  /* 0x00000000001079c3 */ /* 0x000e220000002600 */
[----:B------:R-:W-:Y:S01]  /*0020*/  ULDC.64 UR4, c[0x0][0x238] ;  /* 0x00008e0000047ab9 */ /* 0x000fe20000000a00 */
[----:B------:R-:W-:Y:S01]  /*0030*/  IADD3 R1, R1, -0x8, RZ ;  /* 0xfffffff801017810 */ /* 0x000fe20007ffe0ff */
[----:B------:R-:W-:Y:S02]  /*0040*/  UISETP.NE.U32.AND UP0, UPT, URZ, UR4, UPT ;  /* 0x000000043f00728c */ /* 0x000fe4000bf05070 */
[----:B------:R-:W-:Y:S02]  /*0050*/  ULDC.64 UR6, c[0x0][0x250] ;  /* 0x0000940000067ab9 */ /* 0x000fe40000000a00 */
[----:B------:R-:W-:Y:S02]  /*0060*/  UISETP.NE.AND.EX UP0, UPT, URZ, UR5, UPT, UP0 ;  /* 0x000000053f00728c */ /* 0x000fe4000bf05300 */
[----:B------:R-:W-:Y:S02]  /*0070*/  UISETP.NE.U32.AND UP1, UPT, URZ, UR6, UPT ;  /* 0x000000063f00728c */ /* 0x000fe4000bf25070 */
[----:B------:R-:W-:-:S02]  /*0080*/  ULDC.64 UR30, c[0x0][0x118] ;  /* 0x00004600001e7ab9 */ /* 0x000fc40000000a00 */
[----:B------:R-:W-:Y:S01]  /*0090*/  UISETP.NE.AND.EX UP1, UPT, URZ, UR7, UPT, UP1 ;  /* 0x000000073f00728c */ /* 0x000fe2000bf25310 */
[----:B------:R-:W-:Y:S02]  /*00a0*/  PLOP3.LUT P0, PT, PT, PT, UP0, 0x80, 0x0 ;  /* 0x000000000000781c */ /* 0x000fe40003f0f008 */
[----:B------:R-:W-:Y:S01]  /*00b0*/  IABS R6, c[0x0][0x178] ;  /* 0x00005e0000067a13 */ /* 0x000fe20000000000 */
[----:B------:R-:W1:Y:S01]  /*00c0*/  S2UR UR33, SR_CTAID.X ;  /* 0x00000000002179c3 */ /* 0x000e620000002500 */
[----:B------:R-:W-:Y:S01]  /*00d0*/  ULDC.64 UR26, c[0x0][0x348] ;  /* 0x0000d200001a7ab9 */ /* 0x000fe20000000a00 */
[----:B------:R-:W-:Y:S01]  /*00e0*/  PLOP3.LUT P1, PT, PT, PT, UP1, 0x80, 0x0 ;  /* 0x000000000000781c */ /* 0x000fe20003f2f018 */
[----:B------:R-:W-:Y:S02]  /*00f0*/  ULDC.64 UR8, c[0x0][0x278] ;  /* 0x00009e0000087ab9 */ /* 0x000fe40000000a00 */
[----:B------:R-:W-:Y:S02]  /*0100*/  ULDC.64 UR20, c[0x0][0x1b0] ;  /* 0x00006c0000147ab9 */ /* 0x000fe40000000a00 */
[----:B0-----:R-:W-:-:S02]  /*0110*/  USHF.R.S32.HI UR17, URZ, 0x1f, UR16 ;  /* 0x0000001f3f117899 */ /* 0x001fc40008011410 */
[----:B------:R-:W-:Y:S02]  /*0120*/  @UP0 ULEA UR4, UP2, UR16, UR4, 0x2 ;  /* 0x0000000410040291 */ /* 0x000fe4000f84103f */
[----:B------:R-:W-:Y:S02]  /*0130*/  @UP1 ULEA UR6, UP3, UR16, UR6, 0x2 ;  /* 0x0000000610061291 */ /* 0x000fe4000f86103f */
[----:B------:R-:W-:Y:S02]  /*0140*/  @UP0 ULEA.HI.X UR5, UR16, UR5, UR17, 0x2, UP2 ;  /* 0x0000000510050291 */ /* 0x000fe400090f1411 */
[----:B------:R-:W-:Y:S01]  /*0150*/  MOV R2, UR4 ;  /* 0x0000000400027c02 */ /* 0x000fe20008000f00 */
[----:B------:R-:W-:Y:S01]  /*0160*/  @UP1 ULEA.HI.X UR7, UR16, UR7, UR17, 0x2, UP3 ;  /* 0x0000000710071291 */ /* 0x000fe200098f1411 */
[----:B------:R-:W-:Y:S01]  /*0170*/  MOV R4, UR6 ;  /* 0x0000000600047c02 */ /* 0x000fe20008000f00 */
[----:B------:R-:W-:Y:S01]  /*0180*/  ULDC UR29, c[0x0][0x174] ;  /* 0x00005d00001d7ab9 */ /* 0x000fe20000000800 */
[----:B------:R-:W-:Y:S01]  /*0190*/  MOV R3, UR5 ;  /* 0x0000000500037c02 */ /* 0x000fe20008000f00 */
[----:B------:R-:W0:Y:S01]  /*01a0*/  R2UR UR32, R6 ;  /* 0x00000000062073c2 */ /* 0x000e2200000e0000 */
[----:B------:R-:W-:Y:S01]  /*01b0*/  ULDC.64 UR4, c[0x0][0x260] ;  /* 0x0000980000047ab9 */ /* 0x000fe20000000a00 */
[----:B------:R-:W-:Y:S01]  /*01c0*/  MOV R5, UR7 ;  /* 0x0000000700057c02 */ /* 0x000fe20008000f00 */
[----:B------:R-:W-:-:S02]  /*01d0*/  ULDC.64 UR6, c[0x0][0x1d0] ;  /* 0x0000740000067ab9 */ /* 0x000fc40000000a00 */
[----:B------:R2:W3:Y:S01]  /*01e0*/  @P0 LDG.E R3, [R2.64] ;  /* 0x0000001e02030981 */ /* 0x0004e2000c1e1900 */
[----:B------:R-:W-:-:S03]  /*01f0*/  ULDC.64 UR38, c[0x0][0x280] ;  /* 0x0000a00000267ab9 */ /* 0x000fc60000000a00 */
[----:B------:R-:W4:Y:S01]  /*0200*/  @P1 LDG.E R4, [R4.64] ;  /* 0x0000001e04041981 */ /* 0x000f22000c1e1900 */
[----:B-1----:R-:W-:Y:S02]  /*0210*/  USHF.R.S32.HI UR36, URZ, 0x1f, UR33 ;  /* 0x0000001f3f247899 */ /* 0x002fe40008011421 */
[----:B------:R-:W-:Y:S01]  /*0220*/  UISETP.NE.U32.AND UP0, UPT, URZ, UR4, UPT ;  /* 0x000000043f00728c */ /* 0x000fe2000bf05070 */
[----:B------:R1:W-:Y:S01]  /*0230*/  STL [R1+0x4], RZ ;  /* 0x000004ff01007387 */ /* 0x0003e20000100800 */
[----:B------:R-:W-:Y:S02]  /*0240*/  UIMAD UR4, UR36, UR6, URZ ;  /* 0x00000006240472a4 */ /* 0x000fe4000f8e023f */
[----:B------:R-:W-:Y:S01]  /*0250*/  UIMAD.WIDE.U32 UR12, UR33, UR6, URZ ;  /* 0x00000006210c72a5 */ /* 0x000fe2000f8e003f */
[----:B------:R1:W-:Y:S01]  /*0260*/  STL [R1], RZ ;  /* 0x000000ff01007387 */ /* 0x0003e20000100800 */
[----:B------:R-:W-:Y:S02]  /*0270*/  UIMAD UR4, UR33, UR7, UR4 ;  /* 0x00000007210472a4 */ /* 0x000fe4000f8e0204 */
[----:B------:R-:W-:-:S02]  /*0280*/  UISETP.NE.AND.EX UP0, UPT, URZ, UR5, UPT, UP0 ;  /* 0x000000053f00728c */ /* 0x000fc4000bf05300 */
[----:B------:R-:W-:Y:S01]  /*0290*/  ULDC.64 UR6, c[0x0][0x1e0] ;  /* 0x0000780000067ab9 */ /* 0x000fe20000000a00 */
[----:B0-----:R-:W0:Y:S01]  /*02a0*/  I2F.RP R0, UR32 ;  /* 0x0000002000007d06 */ /* 0x001e220008209400 */
[----:B------:R-:W-:Y:S02]  /*02b0*/  UIMAD UR5, UR36, UR6, URZ ;  /* 0x00000006240572a4 */ /* 0x000fe4000f8e023f */
[----:B------:R-:W-:Y:S02]  /*02c0*/  UIMAD.WIDE.U32 UR14, UR33, UR6, URZ ;  /* 0x00000006210e72a5 */ /* 0x000fe4000f8e003f */
[----:B------:R-:W-:Y:S02]  /*02d0*/  UIMAD UR24, UR33, UR7, UR5 ;  /* 0x00000007211872a4 */ /* 0x000fe4000f8e0205 */
[----:B------:R-:W-:Y:S02]  /*02e0*/  UISETP.NE.U32.AND UP2, UPT, URZ, UR26, UPT ;  /* 0x0000001a3f00728c */ /* 0x000fe4000bf45070 */
[----:B------:R-:W-:-:S02]  /*02f0*/  ULDC.64 UR6, c[0x0][0x328] ;  /* 0x0000ca0000067ab9 */ /* 0x000fc40000000a00 */
[----:B------:R-:W-:Y:S02]  /*0300*/  UISETP.NE.U32.AND UP1, UPT, URZ, UR6, UPT ;  /* 0x000000063f00728c */ /* 0x000fe4000bf25070 */
[----:B------:R-:W-:Y:S02]  /*0310*/  UIADD3 UR13, UR13, UR4, URZ ;  /* 0x000000040d0d7290 */ /* 0x000fe4000fffe03f */
[----:B------:R-:W-:Y:S01]  /*0320*/  UISETP.NE.AND.EX UP1, UPT, URZ, UR7, UPT, UP1 ;  /* 0x000000073f00728c */ /* 0x000fe2000bf25310 */
[----:B0-----:R-:W2:Y:S01]  /*0330*/  MUFU.RCP R0, R0 ;  /* 0x0000000000007308 */ /* 0x001ea20000001000 */
[----:B------:R-:W-:Y:S02]  /*0340*/  UMOV UR4, URZ ;  /* 0x0000003f00047c82 */ /* 0x000fe40008000000 */
[----:B------:R-:W-:Y:S02]  /*0350*/  UISETP.NE.AND.EX UP2, UPT, URZ, UR27, UPT, UP2 ;  /* 0x0000001b3f00728c */ /* 0x000fe4000bf45320 */
[----:B------:R-:W-:-:S02]  /*0360*/  UIMAD UR22, UR36, UR8, URZ ;  /* 0x00000008241672a4 */ /* 0x000fc4000f8e023f */
[----:B------:R-:W-:Y:S02]  /*0370*/  UIMAD.WIDE.U32 UR18, UR33, UR8, URZ ;  /* 0x00000008211272a5 */ /* 0x000fe4000f8e003f */
[----:B------:R-:W-:Y:S02]  /*0380*/  UIMAD UR22, UR33, UR9, UR22 ;  /* 0x00000009211672a4 */ /* 0x000fe4000f8e0216 */
[----:B------:R-:W-:Y:S02]  /*0390*/  UMOV UR8, URZ ;  /* 0x0000003f00087c82 */ /* 0x000fe40008000000 */
[----:B------:R-:W-:Y:S02]  /*03a0*/  @UP1 ULEA UR8, UP3, UR16, UR6, 0x2 ;  /* 0x0000000610081291 */ /* 0x000fe4000f86103f */
[----:B------:R-:W-:Y:S01]  /*03b0*/  UMOV UR9, URZ ;  /* 0x0000003f00097c82 */ /* 0x000fe20008000000 */
[----:B--2---:R-:W-:Y:S01]  /*03c0*/  IADD3 R2, R0, 0xffffffe, RZ ;  /* 0x0ffffffe00027810 */ /* 0x004fe20007ffe0ff */
[----:B------:R-:W-:Y:S01]  /*03d0*/  @UP1 ULEA.HI.X UR9, UR16, UR7, UR17, 0x2, UP3 ;  /* 0x0000000710091291 */ /* 0x000fe200098f1411 */
[----:B------:R-:W-:Y:S01]  /*03e0*/  IABS R0, UR16 ;  /* 0x0000001000007c13 */ /* 0x000fe20008000000 */
[----:B------:R-:W-:-:S02]  /*03f0*/  UMOV UR6, URZ ;  /* 0x0000003f00067c82 */ /* 0x000fc40008000000 */
[----:B------:R-:W-:Y:S01]  /*0400*/  @UP2 ULEA UR6, UP1, UR16, UR26, 0x2 ;  /* 0x0000001a10062291 */ /* 0x000fe2000f82103f */
[----:B------:R-:W0:Y:S01]  /*0410*/  F2I.FTZ.U32.TRUNC.NTZ R2, R2 ;  /* 0x0000000200027305 */ /* 0x000e22000021f000 */
[----:B------:R-:W2:Y:S01]  /*0420*/  R2UR UR23, R0 ;  /* 0x00000000001773c2 */ /* 0x000ea200000e0000 */
[----:B------:R-:W-:Y:S02]  /*0430*/  UIMAD.WIDE.U32 UR10, UR33, UR20, URZ ;  /* 0x00000014210a72a5 */ /* 0x000fe4000f8e003f */
[----:B------:R-:W-:Y:S02]  /*0440*/  UIMAD UR20, UR36, UR20, URZ ;  /* 0x00000014241472a4 */ /* 0x000fe4000f8e023f */
[----:B------:R-:W-:Y:S02]  /*0450*/  UMOV UR7, URZ ;  /* 0x0000003f00077c82 */ /* 0x000fe40008000000 */
[----:B------:R-:W-:Y:S02]  /*0460*/  @UP2 ULEA.HI.X UR7, UR16, UR27, UR17, 0x2, UP1 ;  /* 0x0000001b10072291 */ /* 0x000fe400088f1411 */
[----:B------:R-:W-:-:S02]  /*0470*/  UIMAD UR20, UR33, UR21, UR20 ;  /* 0x00000015211472a4 */ /* 0x000fc4000f8e0214 */
[----:B------:R-:W-:Y:S02]  /*0480*/  ULDC.64 UR26, c[0x0][0x1d8] ;  /* 0x00007600001a7ab9 */ /* 0x000fe40000000a00 */
[----:B------:R-:W-:Y:S01]  /*0490*/  UIMAD UR21, UR17, UR26, URZ ;  /* 0x0000001a111572a4 */ /* 0x000fe2000f8e023f */
[----:B0-----:R-:W0:Y:S01]  /*04a0*/  R2UR UR5, R2 ;  /* 0x00000000020573c2 */ /* 0x001e2200000e0000 */
[----:B------:R-:W-:Y:S02]  /*04b0*/  UIADD3 UR15, UR15, UR24, URZ ;  /* 0x000000180f0f7290 */ /* 0x000fe4000fffe03f */
[----:B------:R-:W-:Y:S02]  /*04c0*/  UIMAD UR21, UR16, UR27, UR21 ;  /* 0x0000001b101572a4 */ /* 0x000fe4000f8e0215 */
[----:B------:R-:W-:Y:S02]  /*04d0*/  UIMAD.WIDE.U32 UR12, UR16, UR26, UR12 ;  /* 0x0000001a100c72a5 */ /* 0x000fe4000f8e000c */
[----:B------:R-:W-:-:S02]  /*04e0*/  ULDC UR35, c[0x0][0x178] ;  /* 0x00005e0000237ab9 */ /* 0x000fc40000000800 */
[----:B------:R-:W-:Y:S02]  /*04f0*/  ULDC.64 UR26, c[0x0][0x1e8] ;  /* 0x00007a00001a7ab9 */ /* 0x000fe40000000a00 */
[----:B------:R-:W-:Y:S02]  /*0500*/  UIMAD UR24, UR17, UR26, URZ ;  /* 0x0000001a111872a4 */ /* 0x000fe4000f8e023f */
[----:B------:R-:W-:Y:S02]  /*0510*/  UIMAD.WIDE.U32 UR14, UR16, UR26, UR14 ;  /* 0x0000001a100e72a5 */ /* 0x000fe4000f8e000e */
[----:B------:R-:W-:Y:S02]  /*0520*/  ULEA UR26, UR29, 0xfffff800, 0xb ;  /* 0xfffff8001d1a7891 */ /* 0x000fe4000f8e583f */
[----:B------:R-:W-:Y:S02]  /*0530*/  UIMAD UR28, UR16, UR27, UR24 ;  /* 0x0000001b101c72a4 */ /* 0x000fe4000f8e0218 */
[----:B------:R-:W-:-:S02]  /*0540*/  USHF.R.S32.HI UR27, URZ, 0x1f, UR26 ;  /* 0x0000001f3f1b7899 */ /* 0x000fc4000801141a */
[----:B------:R-:W-:Y:S02]  /*0550*/  UIADD3 UR24, UP4, UR26, UR14, URZ ;  /* 0x0000000e1a187290 */ /* 0x000fe4000ff9e03f */
[----:B------:R-:W-:Y:S02]  /*0560*/  UIADD3 UR11, UR11, UR20, URZ ;  /* 0x000000140b0b7290 */ /* 0x000fe4000fffe03f */
[----:B0-----:R-:W-:Y:S02]  /*0570*/  UIADD3 UR25, URZ, -UR5, URZ ;  /* 0x800000053f197290 */ /* 0x001fe4000fffe03f */
[----:B------:R-:W-:Y:S02]  /*0580*/  UIADD3.X UR14, UR27, UR15, UR28, UP4, !UPT ;  /* 0x0000000f1b0e7290 */ /* 0x000fe4000a7fe41c */
[----:B------:R-:W-:Y:S02]  /*0590*/  UIMAD UR25, UR25, UR32, URZ ;  /* 0x00000020191972a4 */ /* 0x000fe4000f8e023f */
[----:B------:R-:W-:-:S02]  /*05a0*/  ULDC UR20, c[0x0][0x164] ;  /* 0x0000590000147ab9 */ /* 0x000fc40000000800 */
[----:B------:R-:W-:-:S04]  /*05b0*/  UIMAD.WIDE.U32 UR4, UR5, UR25, UR4 ;  /* 0x00000019050472a5 */ /* 0x000fc8000f8e0004 */
[----:B--2---:R-:W-:-:S07]  /*05c0*/  UIMAD.WIDE.U32 UR4, UR5, UR23, URZ ;  /* 0x00000017050472a5 */ /* 0x004fce000f8e003f */
[----:B------:R-:W-:Y:S02]  /*05d0*/  UMOV UR25, UR5 ;  /* 0x0000000500197c82 */ /* 0x000fe40008000000 */
[----:B------:R-:W-:Y:S02]  /*05e0*/  UIADD3 UR4, -UR25, URZ, URZ ;  /* 0x0000003f19047290 */ /* 0x000fe4000fffe13f */
[----:B------:R-:W-:Y:S02]  /*05f0*/  UIADD3 UR5, UR19, UR22, URZ ;  /* 0x0000001613057290 */ /* 0x000fe4000fffe03f */
[----:B------:R-:W-:Y:S02]  /*0600*/  UIMAD UR23, UR32, UR4, UR23 ;  /* 0x00000004201772a4 */ /* 0x000fe4000f8e0217 */
[----:B------:R-:W-:Y:S02]  /*0610*/  UIMAD UR4, UR17, UR38, URZ ;  /* 0x00000026110472a4 */ /* 0x000fe4000f8e023f */
[----:B------:R-:W-:-:S02]  /*0620*/  UISETP.GT.U32.AND UP1, UPT, UR32, UR23, UPT ;  /* 0x000000172000728c */ /* 0x000fc4000bf24070 */
[----:B------:R-:W-:Y:S02]  /*0630*/  UIADD3 UR22, UP2, UR26, UR12, URZ ;  /* 0x0000000c1a167290 */ /* 0x000fe4000ff5e03f */
[----:B------:R-:W-:Y:S02]  /*0640*/  UIMAD UR34, UR16, UR39, UR4 ;  /* 0x00000027102272a4 */ /* 0x000fe4000f8e0204 */
[----:B------:R-:W-:Y:S02]  /*0650*/  UIADD3.X UR21, UR27, UR13, UR21, UP2, !UPT ;  /* 0x0000000d1b157290 */ /* 0x000fe400097fe415 */
[----:B------:R-:W-:Y:S02]  /*0660*/  UMOV UR4, UR18 ;  /* 0x0000001200047c82 */ /* 0x000fe40008000000 */
[----:B------:R-:W-:Y:S02]  /*0670*/  UIMAD.WIDE.U32 UR4, UR16, UR38, UR4 ;  /* 0x00000026100472a5 */ /* 0x000fe4000f8e0004 */
[----:B------:R-:W-:-:S02]  /*0680*/  @!UP1 UIADD3 UR23, UR23, -UR32, URZ ;  /* 0x8000002017179290 */ /* 0x000fc4000fffe03f */
[----:B------:R-:W-:Y:S02]  /*0690*/  ULDC.64 UR38, c[0x0][0x240] ;  /* 0x0000900000267ab9 */ /* 0x000fe40000000a00 */
[----:B------:R-:W-:Y:S02]  /*06a0*/  UISETP.GE.U32.AND UP2, UPT, UR23, UR32, UPT ;  /* 0x000000201700728c */ /* 0x000fe4000bf46070 */
[----:B------:R-:W-:Y:S02]  /*06b0*/  ULEA UR19, UP3, UR22, UR38, 0x1 ;  /* 0x0000002616137291 */ /* 0x000fe4000f86083f */
[----:B------:R-:W-:Y:S02]  /*06c0*/  ULOP3.LUT UR18, UR16, UR35, URZ, 0x3c, !UPT ;  /* 0x0000002310127292 */ /* 0x000fe4000f8e3c3f */
[----:B------:R-:W-:Y:S02]  /*06d0*/  @!UP1 UIADD3 UR25, UR25, 0x1, URZ ;  /* 0x0000000119199890 */ /* 0x000fe4000fffe03f */
[----:B------:R-:W-:-:S02]  /*06e0*/  ULEA.HI.X UR22, UR22, UR39, UR21, 0x1, UP3 ;  /* 0x0000002716167291 */ /* 0x000fc400098f0c15 */
[----:B------:R-:W-:Y:S02]  /*06f0*/  UISETP.GE.AND UP3, UPT, UR18, URZ, UPT ;  /* 0x0000003f1200728c */ /* 0x000fe4000bf66270 */
[----:B------:R-:W-:Y:S02]  /*0700*/  UISETP.NE.AND UP1, UPT, URZ, UR35, UPT ;  /* 0x000000233f00728c */ /* 0x000fe4000bf25270 */
[----:B------:R-:W-:Y:S02]  /*0710*/  @UP2 UIADD3 UR25, UR25, 0x1, URZ ;  /* 0x0000000119192890 */ /* 0x000fe4000fffe03f */
[----:B------:R-:W-:Y:S02]  /*0720*/  ULDC.64 UR12, c[0x0][0x248] ;  /* 0x00009200000c7ab9 */ /* 0x000fe40000000a00 */
[----:B------:R-:W-:Y:S02]  /*0730*/  ULEA UR23, UP4, UR24, UR12, 0x1 ;  /* 0x0000000c18177291 */ /* 0x000fe4000f88083f */
[----:B------:R-:W-:-:S02]  /*0740*/  UIADD3 UR26, UP2, UR26, UR4, URZ ;  /* 0x000000041a1a7290 */ /* 0x000fc4000ff5e03f */
[----:B------:R-:W-:Y:S02]  /*0750*/  UMOV UR18, UR25 ;  /* 0x0000001900127c82 */ /* 0x000fe40008000000 */
[----:B------:R-:W-:Y:S02]  /*0760*/  @!UP3 UIADD3 UR18, -UR18, URZ, URZ ;  /* 0x0000003f1212b290 */ /* 0x000fe4000fffe13f */
[----:B------:R-:W-:Y:S02]  /*0770*/  @!UP1 ULOP3.LUT UR18, URZ, UR35, URZ, 0x33, !UPT ;  /* 0x000000233f129292 */ /* 0x000fe4000f8e333f */
[----:B------:R-:W-:Y:S02]  /*0780*/  ULEA.HI.X UR24, UR24, UR13, UR14, 0x1, UP4 ;  /* 0x0000000d18187291 */ /* 0x000fe4000a0f0c0e */
[----:B------:R-:W-:Y:S02]  /*0790*/  USHF.R.S32.HI UR37, URZ, 0x1f, UR18 ;  /* 0x0000001f3f257899 */ /* 0x000fe40008011412 */
[----:B------:R-:W-:-:S02]  /*07a0*/  ULDC.64 UR12, c[0x0][0x308] ;  /* 0x0000c200000c7ab9 */ /* 0x000fc40000000a00 */
[----:B------:R-:W-:Y:S02]  /*07b0*/  UIADD3.X UR4, UR27, UR5, UR34, UP2, !UPT ;  /* 0x000000051b047290 */ /* 0x000fe400097fe422 */
[----:B------:R-:W-:Y:S02]  /*07c0*/  ULEA UR25, UP1, UR26, UR12, 0x1 ;  /* 0x0000000c1a197291 */ /* 0x000fe4000f82083f */
[----:B------:R-:W-:Y:S02]  /*07d0*/  ULDC.64 UR14, c[0x0][0x1c8] ;  /* 0x00007200000e7ab9 */ /* 0x000fe40000000a00 */
[----:B------:R-:W-:Y:S02]  /*07e0*/  UIMAD UR5, UR37, UR14, URZ ;  /* 0x0000000e250572a4 */ /* 0x000fe4000f8e023f */
[----:B------:R-:W-:Y:S02]  /*07f0*/  ULEA.HI.X UR26, UR26, UR13, UR4, 0x1, UP1 ;  /* 0x0000000d1a1a7291 */ /* 0x000fe400088f0c04 */
[----:B------:R-:W-:-:S02]  /*0800*/  UIMAD.WIDE.U32 UR12, UR18, UR14, UR10 ;  /* 0x0000000e120c72a5 */ /* 0x000fc4000f8e000a */
[----:B------:R-:W-:Y:S02]  /*0810*/  ULEA UR14, UR29, 0xfffff000, 0xc ;  /* 0xfffff0001d0e7891 */ /* 0x000fe4000f8e603f */
[----:B------:R-:W-:Y:S02]  /*0820*/  UIMAD UR15, UR18, UR15, UR5 ;  /* 0x0000000f120f72a4 */ /* 0x000fe4000f8e0205 */
[----:B------:R-:W-:Y:S02]  /*0830*/  UIADD3 UR28, UP1, UR14, UR12, URZ ;  /* 0x0000000c0e1c7290 */ /* 0x000fe4000ff3e03f */
[----:B------:R-:W-:Y:S02]  /*0840*/  UIADD3 UR15, UR13, UR15, URZ ;  /* 0x0000000f0d0f7290 */ /* 0x000fe4000fffe03f */
[----:B------:R-:W-:Y:S02]  /*0850*/  ULDC.64 UR10, c[0x0][0x230] ;  /* 0x00008c00000a7ab9 */ /* 0x000fe40000000a00 */
[----:B------:R-:W-:-:S02]  /*0860*/  ULEA UR27, UP2, UR28, UR10, 0x1 ;  /* 0x0000000a1c1b7291 */ /* 0x000fc4000f84083f */
[----:B------:R-:W-:Y:S02]  /*0870*/  ULEA.HI.X.SX32 UR14, UR14, UR15, 0x1, UP1 ;  /* 0x0000000f0e0e7291 */ /* 0x000fe400088f0e3f */
[----:B------:R-:W-:Y:S02]  /*0880*/  @UP0 UIMAD UR10, UR33, UR20, UR16 ;  /* 0x00000014210a02a4 */ /* 0x000fe4000f8e0210 */
[----:B------:R-:W-:Y:S02]  /*0890*/  UISETP.GE.AND UP1, UPT, UR29, 0x1, UPT ;  /* 0x000000011d00788c */ /* 0x000fe4000bf26270 */
[----:B------:R-:W-:Y:S02]  /*08a0*/  UMOV UR4, URZ ;  /* 0x0000003f00047c82 */ /* 0x000fe40008000000 */
[----:B------:R-:W-:Y:S02]  /*08b0*/  @UP0 UIMAD UR12, UR10, UR29, URZ ;  /* 0x0000001d0a0c02a4 */ /* 0x000fe4000f8e023f */
[----:B------:R-:W-:-:S02]  /*08c0*/  ULDC UR13, c[0x0][0x16c] ;  /* 0x00005b00000d7ab9 */ /* 0x000fc40000000800 */
[----:B------:R-:W-:Y:S02]  /*08d0*/  @UP0 UIMAD UR12, UR12, UR13, URZ ;  /* 0x0000000d0c0c02a4 */ /* 0x000fe4000f8e023f */
[----:B------:R-:W-:Y:S02]  /*08e0*/  ULEA.HI.X UR28, UR28, UR11, UR14, 0x1, UP2 ;  /* 0x0000000b1c1c7291 */ /* 0x000fe400090f0c0e */
[----:B------:R-:W-:Y:S02]  /*08f0*/  @UP0 UMOV UR13, 0x10 ;  /* 0x00000010000d0882 */ /* 0x000fe40000000000 */
[----:B------:R-:W-:Y:S02]  /*0900*/  ULDC.64 UR10, c[0x0][0x260] ;  /* 0x00009800000a7ab9 */ /* 0x000fe40000000a00 */
[----:B------:R-:W-:Y:S02]  /*0910*/  @UP0 UIMAD.WIDE UR10, UR12, UR13, UR10 ;  /* 0x0000000d0c0a02a5 */ /* 0x000fe4000f8e020a */
[----:B------:R-:W-:-:S02]  /*0920*/  UMOV UR5, URZ ;  /* 0x0000003f00057c82 */ /* 0x000fc40008000000 */
[----:B------:R-:W-:Y:S02]  /*0930*/  UMOV UR12, UR8 ;  /* 0x00000008000c7c82 */ /* 0x000fe40008000000 */
[----:B------:R-:W-:Y:S02]  /*0940*/  UMOV UR13, UR9 ;  /* 0x00000009000d7c82 */ /* 0x000fe40008000000 */
[----:B------:R-:W-:Y:S02]  /*0950*/  UMOV UR14, UR6 ;  /* 0x00000006000e7c82 */ /* 0x000fe40008000000 */
[----:B------:R-:W-:Y:S02]  /*0960*/  UMOV UR15, UR7 ;  /* 0x00000007000f7c82 */ /* 0x000fe40008000000 */
[----:B------:R-:W-:Y:S02]  /*0970*/  @!UP0 UMOV UR10, URZ ;  /* 0x0000003f000a8c82 */ /* 0x000fe40008000000 */
[----:B------:R-:W-:Y:S01]  /*0980*/  @!UP0 UMOV UR11, URZ ;  /* 0x0000003f000b8c82 */ /* 0x000fe20008000000 */
[----:B---3--:R1:W0:Y:S01]  /*0990*/  @P0 R2UR UR4, R3 ;  /* 0x00000000030403c2 */ /* 0x00822200000e0000 */
[----:B------:R-:W-:-:S07]  /*09a0*/  PLOP3.LUT P0, PT, PT, PT, UP1, 0x80, 0x0 ;  /* 0x000000000000781c */ /* 0x000fce0003f0f018 */
[----:B----4-:R1:W2:Y:S06]  /*09b0*/  @P1 R2UR UR5, R4 ;  /* 0x00000000040513c2 */ /* 0x0102ac00000e0000 */
[----:B------:R-:W-:Y:S05]  /*09c0*/  @!P0 BRA `(.L_x_326) ;  /* 0x0000d43000008947 */ /* 0x000fea0003800000 */
[----:B------:R-:W3:Y:S01]  /*09d0*/  S2R R148, SR_TID.X ;  /* 0x0000000000947919 */ /* 0x000ee20000002100 */
[----:B------:R-:W-:-:S03]  /*09e0*/  UMOV UR6, URZ ;  /* 0x0000003f00067c82 */ /* 0x000fc60008000000 */
[----:B------:R4:W-:Y:S04]  /*09f0*/  STL [R1], RZ ;  /* 0x000000ff01007387 */ /* 0x0009e80000100800 */
[----:B------:R-:W1:Y:S04]  /*0a00*/  S2R R147, SR_LANEID ;  /* 0x0000000000937919 */ /* 0x000e680000000000 */
[----:B------:R4:W-:Y:S01]  /*0a10*/  STL [R1+0x4], RZ ;  /* 0x000004ff01007387 */ /* 0x0009e20000100800 */
[----:B-1-3--:R-:W-:-:S04]  /*0a20*/  SHF.R.S32.HI R3, RZ, 0x1f, R148 ;  /* 0x0000001fff037819 */ /* 0x00afc80000011494 */
[----:B------:R-:W-:-:S04]  /*0a30*/  LEA.HI R3, R3, R148, RZ, 0x5 ;  /* 0x0000009403037211 */ /* 0x000fc800078f28ff */
[----:B----4-:R-:W-:Y:S02]  /*0a40*/  SHF.R.S32.HI R235, RZ, 0x5, R3 ;  /* 0x00000005ffeb7819 */ /* 0x010fe40000011403 */
.L_x_433:
[----:B------:R-:W-:Y:S01]  /*0a50*/  ULDC UR29, c[0x0][0x174] ;  /* 0x00005d00001d7ab9 */ /* 0x000fe20000000800 */
[----:B------:R-:W-:Y:S01]  /*0a60*/  BAR.SYNC.DEFER_BLOCKING 0x0 ;  /* 0x0000000000007b1d */ /* 0x000fe20000010000 */
[----:B------:R-:W-:Y:S01]  /*0a70*/  UIADD3 UR29, -UR6, UR29, URZ ;  /* 0x0000001d061d7290 */ /* 0x000fe2000fffe13f */
[----:B------:R-:W-:-:S03]  /*0a80*/  SHF.L.U32 R0, R148, 0x4, RZ ;  /* 0x0000000494007819 */ /* 0x000fc600000006ff */
[----:B------:R-:W-:Y:S01]  /*0a90*/  ULEA UR38, UR29, 0xfffff800, 0xb ;  /* 0xfffff8001d267891 */ /* 0x000fe2000f8e583f */
[----:B------:R-:W-:Y:S01]  /*0aa0*/  LOP3.LUT R0, R0, 0xfffffe00, RZ, 0xc0, !PT ;  /* 0xfffffe0000007812 */ /* 0x000fe200078ec0ff */
[----:B------:R-:W-:Y:S01]  /*0ab0*/  ULDC UR7, c[0x0][0x168] ;  /* 0x00005a0000077ab9 */ /* 0x000fe20000000800 */
[----:B------:R-:W3:Y:S01]  /*0ac0*/  LDL.LU R39, [R1+0x4] ;  /* 0x0000040001277983 */ /* 0x000ee20000300800 */
[----:B------:R-:W-:Y:S01]  /*0ad0*/  UIADD3 UR7, -UR38, UR7, URZ ;  /* 0x0000000726077290 */ /* 0x000fe2000fffe13f */
[----:B------:R-:W-:Y:S02]  /*0ae0*/  LOP3.LUT R146, R0, 0x1f, R148, 0xf8, !PT ;  /* 0x0000001f00927812 */ /* 0x000fe400078ef894 */
[----:B------:R-:W-:Y:S02]  /*0af0*/  MOV R2, UR19 ;  /* 0x0000001300027c02 */ /* 0x000fe40008000f00 */
[----:B------:R-:W-:Y:S02]  /*0b00*/  LOP3.LUT R18, R146, 0x20, RZ, 0xfc, !PT ;  /* 0x0000002092127812 */ /* 0x000fe400078efcff */
[----:B------:R-:W-:-:S02]  /*0b10*/  MOV R37, UR7 ;  /* 0x0000000700257c02 */ /* 0x000fc40008000f00 */
[----:B------:R-:W-:Y:S02]  /*0b20*/  MOV R3, UR22 ;  /* 0x0000001600037c02 */ /* 0x000fe40008000f00 */
[-C--:B------:R-:W-:Y:S02]  /*0b30*/  ISETP.GE.AND P2, PT, R146, R37.reuse, PT ;  /* 0x000000259200720c */ /* 0x080fe40003f46270 */
[----:B------:R-:W-:Y:S01]  /*0b40*/  ISETP.GE.AND P1, PT, R18, R37, PT ;  /* 0x000000251200720c */ /* 0x000fe20003f26270 */
[C---:B------:R-:W-:Y:S01]  /*0b50*/  IMAD.WIDE R2, R146.reuse, 0x2, R2 ;  /* 0x0000000292027825 */ /* 0x040fe200078e0202 */
[C---:B------:R-:W-:Y:S02]  /*0b60*/  LOP3.LUT R20, R146.reuse, 0x40, RZ, 0xfc, !PT ;  /* 0x0000004092147812 */ /* 0x040fe400078efcff */
[----:B------:R-:W-:Y:S02]  /*0b70*/  LOP3.LUT R22, R146, 0x60, RZ, 0xfc, !PT ;  /* 0x0000006092167812 */ /* 0x000fe400078efcff */
[----:B------:R-:W-:-:S02]  /*0b80*/  PRMT R5, RZ, 0x7610, R5 ;  /* 0x00007610ff057816 */ /* 0x000fc40000000005 */
[C---:B------:R-:W-:Y:S02]  /*0b90*/  LOP3.LUT R24, R146.reuse, 0x80, RZ, 0xfc, !PT ;  /* 0x0000008092187812 */ /* 0x040fe400078efcff */
[----:B------:R-:W-:Y:S02]  /*0ba0*/  PRMT R4, RZ, 0x7610, R4 ;  /* 0x00007610ff047816 */ /* 0x000fe40000000004 */
[C---:B------:R-:W-:Y:S01]  /*0bb0*/  LOP3.LUT R26, R146.reuse, 0xa0, RZ, 0xfc, !PT ;  /* 0x000000a0921a7812 */ /* 0x040fe200078efcff */
[----:B------:R1:W4:Y:S01]  /*0bc0*/  @!P2 LDG.E.U16 R5, [R2.64] ;  /* 0x0000001e0205a981 */ /* 0x000322000c1e1500 */
[----:B------:R-:W-:Y:S02]  /*0bd0*/  LOP3.LUT R28, R146, 0xc0, RZ, 0xfc, !PT ;  /* 0x000000c0921c7812 */ /* 0x000fe400078efcff */
[----:B------:R-:W-:Y:S01]  /*0be0*/  ISETP.GE.AND P0, PT, R20, R37, PT ;  /* 0x000000251400720c */ /* 0x000fe20003f06270 */
[----:B------:R1:W5:Y:S01]  /*0bf0*/  @!P1 LDG.E.U16 R4, [R2.64+0x40] ;  /* 0x0000401e02049981 */ /* 0x000362000c1e1500 */
        /* <DEDUP_REMOVED lines=12> */
[----:B--2---:R1:W2:Y:S01]  /*0cc0*/  @!P0 LDG.E.U16 R7, [R2.64+0x80] ;  /* 0x0000801e02078981 */ /* 0x0042a2000c1e1500 */
[----:B------:R-:W-:-:S02]  /*0cd0*/  LOP3.LUT R34, R146, 0x120, RZ, 0xfc, !PT ;  /* 0x0000012092227812 */ /* 0x000fc400078efcff */
[----:B------:R-:W-:Y:S01]  /*0ce0*/  PRMT R8, RZ, 0x7610, R8 ;  /* 0x00007610ff087816 */ /* 0x000fe20000000008 */
[----:B------:R1:W3:Y:S01]  /*0cf0*/  @!P4 LDG.E.U16 R6, [R2.64+0xc0] ;  /* 0x0000c01e0206c981 */ /* 0x0002e2000c1e1500 */
[C---:B------:R-:W-:Y:S02]  /*0d00*/  LOP3.LUT R36, R146.reuse, 0x140, RZ, 0xfc, !PT ;  /* 0x0000014092247812 */ /* 0x040fe400078efcff */
[----:B------:R-:W-:Y:S01]  /*0d10*/  PRMT R13, RZ, 0x7610, R13 ;  /* 0x00007610ff0d7816 */ /* 0x000fe2000000000d */
[----:B------:R1:W3:Y:S01]  /*0d20*/  @!P6 LDG.E.U16 R9, [R2.64+0x100] ;  /* 0x0001001e0209e981 */ /* 0x0002e2000c1e1500 */
[C---:B------:R-:W-:Y:S02]  /*0d30*/  LOP3.LUT R38, R146.reuse, 0x160, RZ, 0xfc, !PT ;  /* 0x0000016092267812 */ /* 0x040fe400078efcff */
[----:B------:R-:W-:Y:S01]  /*0d40*/  PRMT R10, RZ, 0x7610, R10 ;  /* 0x00007610ff0a7816 */ /* 0x000fe2000000000a */
[----:B------:R1:W3:Y:S01]  /*0d50*/  @!P5 LDG.E.U16 R11, [R2.64+0x140] ;  /* 0x0001401e020bd981 */ /* 0x0002e2000c1e1500 */
[----:B------:R-:W-:-:S02]  /*0d60*/  LOP3.LUT R40, R146, 0x180, RZ, 0xfc, !PT ;  /* 0x0000018092287812 */ /* 0x000fc400078efcff */
[----:B------:R-:W-:Y:S01]  /*0d70*/  LOP3.LUT R42, R146, 0x1a0, RZ, 0xfc, !PT ;  /* 0x000001a0922a7812 */ /* 0x000fe200078efcff */
[----:B------:R1:W3:Y:S01]  /*0d80*/  @!P3 LDG.E.U16 R8, [R2.64+0x180] ;  /* 0x0001801e0208b981 */ /* 0x0002e2000c1e1500 */
[-C--:B------:R-:W-:Y:S02]  /*0d90*/  ISETP.GE.AND P0, PT, R34, R37.reuse, PT ;  /* 0x000000252200720c */ /* 0x080fe40003f06270 */
[----:B------:R-:W-:Y:S01]  /*0da0*/  LOP3.LUT R44, R146, 0x1c0, RZ, 0xfc, !PT ;  /* 0x000001c0922c7812 */ /* 0x000fe200078efcff */
[----:B------:R1:W3:Y:S01]  /*0db0*/  @!P2 LDG.E.U16 R13, [R2.64+0x1c0] ;  /* 0x0001c01e020da981 */ /* 0x0002e2000c1e1500 */
[-C--:B------:R-:W-:Y:S02]  /*0dc0*/  ISETP.GE.AND P4, PT, R36, R37.reuse, PT ;  /* 0x000000252400720c */ /* 0x080fe40003f86270 */
[----:B------:R-:W-:Y:S01]  /*0dd0*/  LOP3.LUT R46, R146, 0x1e0, RZ, 0xfc, !PT ;  /* 0x000001e0922e7812 */ /* 0x000fe200078efcff */
[----:B------:R1:W3:Y:S01]  /*0de0*/  @!P1 LDG.E.U16 R10, [R2.64+0x200] ;  /* 0x0002001e020a9981 */ /* 0x0002e2000c1e1500 */
        /* <DEDUP_REMOVED lines=9> */
[----:B------:R1:W3:Y:S01]  /*0e80*/  @!P0 LDG.E.U16 R15, [R2.64+0x240] ;  /* 0x0002401e020f8981 */ /* 0x0002e2000c1e1500 */
[----:B------:R-:W-:Y:S02]  /*0e90*/  PRMT R19, RZ, 0x7610, R19 ;  /* 0x00007610ff137816 */ /* 0x000fe40000000013 */
        /* <DEDUP_REMOVED lines=18> */
[C---:B------:R-:W-:Y:S02]  /*0fc0*/  IADD3 R60, R23.reuse, 0xe0, RZ ;  /* 0x000000e0173c7810 */ /* 0x040fe40007ffe0ff */
[----:B------:R-:W-:Y:S02]  /*0fd0*/  LEA.HI.SX32 R52, R52, R23, 0x1b ;  /* 0x0000001734347211 */ /* 0x000fe400078fdaff */
[----:B------:R-:W-:-:S02]  /*0fe0*/  IADD3 R62, R23, 0x100, RZ ;  /* 0x00000100173e7810 */ /* 0x000fc40007ffe0ff */
[----:B------:R-:W-:Y:S02]  /*0ff0*/  SHF.L.U32 R252, R252, 0x1, RZ ;  /* 0x00000001fcfc7819 */ /* 0x000fe400000006ff */
[-C--:B------:R-:W-:Y:S02]  /*1000*/  LEA.HI.SX32 R54, R54, R23.reuse, 0x1b ;  /* 0x0000001736367211 */ /* 0x080fe400078fdaff */
[C---:B-1----:R-:W-:Y:S02]  /*1010*/  IADD3 R2, R23.reuse, 0x120, RZ ;  /* 0x0000012017027810 */ /* 0x042fe40007ffe0ff */
        /* <DEDUP_REMOVED lines=24> */
[----:B------:R-:W-:Y:S02]  /*11a0*/  LEA R0, R147, R0, 0x4 ;  /* 0x0000000093007211 */ /* 0x000fe400078e20ff */
[----:B------:R-:W-:Y:S02]  /*11b0*/  LEA.HI.SX32 R72, R72, R23, 0x1b ;  /* 0x0000001748487211 */ /* 0x000fe400078fdaff */
[----:B------:R-:W-:-:S02]  /*11c0*/  SHF.L.U32 R241, R64, 0x1, RZ ;  /* 0x0000000140f17819 */ /* 0x000fc400000006ff */
[----:B------:R-:W-:Y:S02]  /*11d0*/  LEA.HI.SX32 R74, R74, R23, 0x1b ;  /* 0x000000174a4a7211 */ /* 0x000fe400078fdaff */
[----:B------:R-:W-:Y:S02]  /*11e0*/  SHF.L.U32 R240, R66, 0x1, RZ ;  /* 0x0000000142f07819 */ /* 0x000fe400000006ff */
[----:B------:R-:W-:Y:S02]  /*11f0*/  SHF.L.U32 R239, R68, 0x1, RZ ;  /* 0x0000000144ef7819 */ /* 0x000fe400000006ff */
[----:B------:R-:W-:Y:S02]  /*1200*/  SHF.L.U32 R238, R70, 0x1, RZ ;  /* 0x0000000146ee7819 */ /* 0x000fe400000006ff */
[----:B------:R-:W-:Y:S02]  /*1210*/  LEA.HI.SX32 R145, R0, R0, 0x1b ;  /* 0x0000000000917211 */ /* 0x000fe400078fdaff */
[----:B------:R-:W-:-:S02]  /*1220*/  SHF.L.U32 R237, R72, 0x1, RZ ;  /* 0x0000000148ed7819 */ /* 0x000fc400000006ff */
[----:B------:R-:W-:Y:S02]  /*1230*/  SHF.L.U32 R236, R74, 0x1, RZ ;  /* 0x000000014aec7819 */ /* 0x000fe400000006ff */
[----:B------:R-:W-:Y:S02]  /*1240*/  SHF.L.U32 R145, R145, 0x1, RZ ;  /* 0x0000000191917819 */ /* 0x000fe400000006ff */
[-C--:B------:R-:W-:Y:S02]  /*1250*/  ISETP.GE.AND P2, PT, R146, R37.reuse, PT ;  /* 0x000000259200720c */ /* 0x080fe40003f46270 */
[----:B------:R-:W-:Y:S02]  /*1260*/  ISETP.GE.AND P1, PT, R18, R37, PT ;  /* 0x000000251200720c */ /* 0x000fe40003f26270 */
[----:B------:R-:W-:Y:S02]  /*1270*/  MOV R2, UR23 ;  /* 0x0000001700027c02 */ /* 0x000fe40008000f00 */
[----:B------:R-:W-:-:S02]  /*1280*/  MOV R3, UR24 ;  /* 0x0000001800037c02 */ /* 0x000fc40008000f00 */
[----:B------:R-:W-:-:S03]  /*1290*/  ISETP.GE.AND P0, PT, R20, R37, PT ;  /* 0x000000251400720c */ /* 0x000fc60003f06270 */
[----:B------:R-:W-:Y:S01]  /*12a0*/  IMAD.WIDE R2, R146, 0x2, R2 ;  /* 0x0000000292027825 */ /* 0x000fe200078e0202 */
[-C--:B------:R-:W-:Y:S02]  /*12b0*/  ISETP.GE.AND P4, PT, R22, R37.reuse, PT ;  /* 0x000000251600720c */ /* 0x080fe40003f86270 */
[-C--:B------:R-:W-:Y:S02]  /*12c0*/  ISETP.GE.AND P6, PT, R24, R37.reuse, PT ;  /* 0x000000251800720c */ /* 0x080fe40003fc6270 */
[-C--:B------:R-:W-:Y:S02]  /*12d0*/  ISETP.GE.AND P5, PT, R26, R37.reuse, PT ;  /* 0x000000251a00720c */ /* 0x080fe40003fa6270 */
[----:B------:R-:W-:Y:S02]  /*12e0*/  ISETP.GE.AND P3, PT, R28, R37, PT ;  /* 0x000000251c00720c */ /* 0x000fe40003f66270 */
[----:B------:R-:W-:Y:S01]  /*12f0*/  PRMT R0, RZ, 0x7610, R0 ;  /* 0x00007610ff007816 */ /* 0x000fe20000000000 */
[----:B----4-:R1:W-:Y:S04]  /*1300*/  STS.U16 [R252], R5 ;  /* 0x00000005fc007388 */ /* 0x0103e80000000400 */
[----:B-----5:R4:W-:Y:S04]  /*1310*/  STS.U16 [R251+0x40], R4 ;  /* 0x00004004fb007388 */ /* 0x0209e80000000400 */
[----:B--2---:R2:W-:Y:S04]  /*1320*/  STS.U16 [R250+0x80], R7 ;  /* 0x00008007fa007388 */ /* 0x0045e80000000400 */
[----:B---3--:R3:W-:Y:S04]  /*1330*/  STS.U16 [R249+0xc0], R6 ;  /* 0x0000c006f9007388 */ /* 0x0087e80000000400 */
        /* <DEDUP_REMOVED lines=8> */
[----:B------:R-:W-:Y:S04]  /*13c0*/  STS.U16 [R239+0x300], R14 ;  /* 0x0003000eef007388 */ /* 0x000fe80000000400 */
[----:B------:R0:W-:Y:S04]  /*13d0*/  STS.U16 [R238+0x340], R19 ;  /* 0x00034013ee007388 */ /* 0x0001e80000000400 */
[----:B------:R-:W-:Y:S04]  /*13e0*/  STS.U16 [R237+0x380], R16 ;  /* 0x00038010ed007388 */ /* 0x000fe80000000400 */
[----:B------:R0:W-:Y:S01]  /*13f0*/  STS.U16 [R236+0x3c0], R21 ;  /* 0x0003c015ec007388 */ /* 0x0001e20000000400 */
        /* <DEDUP_REMOVED lines=17> */
[----:B-1----:R-:W-:-:S03]  /*1510*/  PRMT R5, RZ, 0x7610, R5 ;  /* 0x00007610ff057816 */ /* 0x002fc60000000005 */
[----:B------:R-:W-:Y:S01]  /*1520*/  BAR.SYNC.DEFER_BLOCKING 0x0 ;  /* 0x0000000000007b1d */ /* 0x000fe20000010000 */
[----:B----4-:R-:W-:Y:S02]  /*1530*/  PRMT R4, RZ, 0x7610, R4 ;  /* 0x00007610ff047816 */ /* 0x010fe40000000004 */
[----:B--2---:R-:W-:Y:S02]  /*1540*/  PRMT R7, RZ, 0x7610, R7 ;  /* 0x00007610ff077816 */ /* 0x004fe40000000007 */
[----:B---3--:R-:W-:Y:S02]  /*1550*/  PRMT R6, RZ, 0x7610, R6 ;  /* 0x00007610ff067816 */ /* 0x008fe40000000006 */
[----:B-----5:R-:W-:Y:S02]  /*1560*/  PRMT R9, RZ, 0x7610, R9 ;  /* 0x00007610ff097816 */ /* 0x020fe40000000009 */
[----:B0-----:R-:W-:Y:S02]  /*1570*/  PRMT R11, RZ, 0x7610, R11 ;  /* 0x00007610ff0b7816 */ /* 0x001fe4000000000b */
[----:B------:R-:W-:-:S02]  /*1580*/  PRMT R8, RZ, 0x7610, R8 ;  /* 0x00007610ff087816 */ /* 0x000fc40000000008 */
        /* <DEDUP_REMOVED lines=19> */
[----:B------:R-:W-:Y:S02]  /*16c0*/  ISETP.GE.AND P1, PT, R46, R37, PT ;  /* 0x000000252e00720c */ /* 0x000fe40003f26270 */
[----:B------:R-:W-:Y:S01]  /*16d0*/  PRMT R15, RZ, 0x7610, R15 ;  /* 0x00007610ff0f7816 */ /* 0x000fe2000000000f */
[----:B------:R0:W5:Y:S01]  /*16e0*/  @!P5 LDG.E.U16 R0, [R2.64+0x300] ;  /* 0x0003001e0200d981 */ /* 0x000162000c1e1500 */
[----:B------:R-:W-:Y:S02]  /*16f0*/  PRMT R12, RZ, 0x7610, R12 ;  /* 0x00007610ff0c7816 */ /* 0x000fe4000000000c */
[----:B------:R-:W-:Y:S02]  /*1700*/  PRMT R17, RZ, 0x7610, R17 ;  /* 0x00007610ff117816 */ /* 0x000fe40000000011 */
[----:B------:R-:W-:Y:S01]  /*1710*/  PRMT R19, RZ, 0x7610, R19 ;  /* 0x00007610ff137816 */ /* 0x000fe20000000013 */
[----:B------:R0:W5:Y:S01]  /*1720*/  @!P0 LDG.E.U16 R15, [R2.64+0x240] ;  /* 0x0002401e020f8981 */ /* 0x000162000c1e1500 */
[----:B------:R-:W-:-:S02]  /*1730*/  PRMT R14, RZ, 0x7610, R14 ;  /* 0x00007610ff0e7816 */ /* 0x000fc4000000000e */
[----:B------:R-:W-:Y:S01]  /*1740*/  PRMT R21, RZ, 0x7610, R21 ;  /* 0x00007610ff157816 */ /* 0x000fe20000000015 */
[----:B------:R0:W5:Y:S04]  /*1750*/  @!P4 LDG.E.U16 R12, [R2.64+0x280] ;  /* 0x0002801e020cc981 */ /* 0x000168000c1e1500 */
[----:B------:R0:W5:Y:S04]  /*1760*/  @!P6 LDG.E.U16 R17, [R2.64+0x2c0] ;  /* 0x0002c01e0211e981 */ /* 0x000168000c1e1500 */
[----:B------:R0:W5:Y:S04]  /*1770*/  @!P3 LDG.E.U16 R19, [R2.64+0x340] ;  /* 0x0003401e0213b981 */ /* 0x000168000c1e1500 */
[----:B------:R0:W5:Y:S04]  /*1780*/  @!P2 LDG.E.U16 R14, [R2.64+0x380] ;  /* 0x0003801e020ea981 */ /* 0x000168000c1e1500 */
[----:B------:R0:W5:Y:S01]  /*1790*/  @!P1 LDG.E.U16 R21, [R2.64+0x3c0] ;  /* 0x0003c01e02159981 */ /* 0x000162000c1e1500 */
[----:B------:R-:W-:-:S02]  /*17a0*/  ISETP.GE.AND P2, PT, R18, R37, PT ;  /* 0x000000251200720c */ /* 0x000fc40003f46270 */
[-C--:B------:R-:W-:Y:S02]  /*17b0*/  ISETP.GE.AND P1, PT, R24, R37.reuse, PT ;  /* 0x000000251800720c */ /* 0x080fe40003f26270 */
[----:B------:R-:W-:Y:S02]  /*17c0*/  ISETP.GE.AND P4, PT, R20, R37, PT ;  /* 0x000000251400720c */ /* 0x000fe40003f86270 */
[----:B0-----:R-:W-:Y:S02]  /*17d0*/  MOV R2, UR25 ;  /* 0x0000001900027c02 */ /* 0x001fe40008000f00 */
[----:B------:R-:W-:Y:S02]  /*17e0*/  MOV R3, UR26 ;  /* 0x0000001a00037c02 */ /* 0x000fe40008000f00 */
[----:B------:R-:W-:-:S03]  /*17f0*/  PRMT R20, RZ, 0x7610, R20 ;  /* 0x00007610ff147816 */ /* 0x000fc60000000014 */
[----:B------:R-:W-:Y:S01]  /*1800*/  IMAD.WIDE R2, R146, 0x2, R2 ;  /* 0x0000000292027825 */ /* 0x000fe200078e0202 */
        /* <DEDUP_REMOVED lines=50> */
[----:B0-----:R-:W-:-:S02]  /*1b30*/  PRMT R21, RZ, 0x7610, R21 ;  /* 0x00007610ff157816 */ /* 0x001fc40000000015 */
[----:B------:R-:W-:-:S03]  /*1b40*/  PRMT R19, RZ, 0x7610, R19 ;  /* 0x00007610ff137816 */ /* 0x000fc60000000013 */
        /* <DEDUP_REMOVED lines=16> */
[----:B------:R0:W5:Y:S01]  /*1c50*/  @!P1 LDG.E.U16 R19, [R2.64] ;  /* 0x0000001e02139981 */ /* 0x000162000c1e1500 */
[----:B------:R-:W-:Y:S02]  /*1c60*/  ISETP.GE.AND P1, PT, R46, R37, PT ;  /* 0x000000252e00720c */ /* 0x000fe40003f26270 */
[----:B------:R-:W-:Y:S01]  /*1c70*/  PRMT R32, RZ, 0x7610, R32 ;  /* 0x00007610ff207816 */ /* 0x000fe20000000020 */
[----:B------:R0:W5:Y:S04]  /*1c80*/  @!P4 LDG.E.U16 R29, [R2.64+0x240] ;  /* 0x0002401e021dc981 */ /* 0x000168000c1e1500 */
[----:B------:R0:W5:Y:S04]  /*1c90*/  @!P0 LDG.E.U16 R28, [R2.64+0x280] ;  /* 0x0002801e021c8981 */ /* 0x000168000c1e1500 */
[----:B------:R0:W5:Y:S04]  /*1ca0*/  @!P6 LDG.E.U16 R31, [R2.64+0x2c0] ;  /* 0x0002c01e021fe981 */ /* 0x000168000c1e1500 */
[----:B------:R0:W5:Y:S04]  /*1cb0*/  @!P5 LDG.E.U16 R30, [R2.64+0x300] ;  /* 0x0003001e021ed981 */ /* 0x000168000c1e1500 */
[----:B------:R0:W5:Y:S04]  /*1cc0*/  @!P3 LDG.E.U16 R33, [R2.64+0x340] ;  /* 0x0003401e0221b981 */ /* 0x000168000c1e1500 */
[----:B------:R0:W5:Y:S04]  /*1cd0*/  @!P2 LDG.E.U16 R32, [R2.64+0x380] ;  /* 0x0003801e0220a981 */ /* 0x000168000c1e1500 */
[----:B------:R0:W5:Y:S02]  /*1ce0*/  @!P1 LDG.E.U16 R35, [R2.64+0x3c0] ;  /* 0x0003c01e02239981 */ /* 0x000164000c1e1500 */
[----:B0-----:R-:W-:Y:S01]  /*1cf0*/  PRMT R2, RZ, 0x5410, R171 ;  /* 0x00005410ff027816 */ /* 0x001fe200000000ab */
[----:B------:R-:W-:Y:S01]  /*1d00*/  HFMA2.MMA R128, -RZ, RZ, 0, 0 ;  /* 0x00000000ff807435 */ /* 0x000fe200000001ff */
[----:B------:R-:W-:Y:S01]  /*1d10*/  MOV R215, RZ ;  /* 0x000000ff00d77202 */ /* 0x000fe20000000f00 */
[----:B------:R-:W-:Y:S01]  /*1d20*/  CS2R R184, SRZ ;  /* 0x0000000000b87805 */ /* 0x000fe2000001ff00 */
[----:B------:R-:W-:Y:S01]  /*1d30*/  CS2R R182, SRZ ;  /* 0x0000000000b67805 */ /* 0x000fe2000001ff00 */
[----:B------:R-:W-:Y:S01]  /*1d40*/  CS2R R180, SRZ ;  /* 0x0000000000b47805 */ /* 0x000fe2000001ff00 */
[----:B------:R-:W-:Y:S01]  /*1d50*/  CS2R R178, SRZ ;  /* 0x0000000000b27805 */ /* 0x000fe2000001ff00 */
[----:B------:R-:W-:Y:S01]  /*1d60*/  CS2R R176, SRZ ;  /* 0x0000000000b07805 */ /* 0x000fe2000001ff00 */
[----:B------:R-:W-:Y:S01]  /*1d70*/  CS2R R174, SRZ ;  /* 0x0000000000ae7805 */ /* 0x000fe2000001ff00 */
[----:B------:R-:W-:Y:S01]  /*1d80*/  CS2R R172, SRZ ;  /* 0x0000000000ac7805 */ /* 0x000fe2000001ff00 */
[----:B-1----:R-:W-:-:S02]  /*1d90*/  PRMT R4, RZ, 0x5410, R4 ;  /* 0x00005410ff047816 */ /* 0x002fc40000000004 */
[----:B--2---:R-:W-:Y:S02]  /*1da0*/  PRMT R0, RZ, 0x5410, R0 ;  /* 0x00005410ff007816 */ /* 0x004fe40000000000 */
[----:B---3--:R-:W-:Y:S02]  /*1db0*/  PRMT R5, RZ, 0x5410, R5 ;  /* 0x00005410ff057816 */ /* 0x008fe40000000005 */
[----:B----4-:R-:W-:Y:S02]  /*1dc0*/  PRMT R6, RZ, 0x5410, R6 ;  /* 0x00005410ff067816 */ /* 0x010fe40000000006 */
        /* <DEDUP_REMOVED lines=41> */
[----:B-1----:R-:W-:Y:S01]  /*2060*/  PRMT R142, RZ, 0x5410, R142 ;  /* 0x00005410ff8e7816 */ /* 0x002fe2000000008e */
[----:B------:R-:W-:Y:S01]  /*2070*/  FFMA.FTZ R3, R143, R2, R39 ;  /* 0x000000028f037223 */ /* 0x000fe20000010027 */
[----:B------:R-:W-:Y:S01]  /*2080*/  PRMT R2, RZ, 0x5410, R170 ;  /* 0x00005410ff027816 */ /* 0x000fe200000000aa */
[----:B------:R-:W1:Y:S01]  /*2090*/  LDS.U16 R132, [R145+0x16] ;  /* 0x0000160091847984 */ /* 0x000e620000000400 */
[----:B--2---:R-:W-:-:S03]  /*20a0*/  PRMT R141, RZ, 0x5410, R141 ;  /* 0x00005410ff8d7816 */ /* 0x004fc6000000008d */
[----:B------:R-:W-:Y:S01]  /*20b0*/  FFMA.FTZ R2, R142, R2, R3 ;  /* 0x000000028e027223 */ /* 0x000fe20000010003 */
[----:B------:R-:W-:Y:S01]  /*20c0*/  PRMT R3, RZ, 0x5410, R169 ;  /* 0x00005410ff037816 */ /* 0x000fe200000000a9 */
[----:B------:R-:W2:Y:S01]  /*20d0*/  LDS.U16 R131, [R145+0x18] ;  /* 0x0000180091837984 */ /* 0x000ea20000000400 */
[----:B---3--:R-:W-:-:S03]  /*20e0*/  PRMT R140, RZ, 0x5410, R140 ;  /* 0x00005410ff8c7816 */ /* 0x008fc6000000008c */
[----:B------:R-:W-:Y:S01]  /*20f0*/  FFMA.FTZ R3, R141, R3, R2 ;  /* 0x000000038d037223 */ /* 0x000fe20000010002 */
[----:B------:R-:W-:Y:S01]  /*2100*/  PRMT R2, RZ, 0x5410, R168 ;  /* 0x00005410ff027816 */ /* 0x000fe200000000a8 */
[----:B------:R-:W3:Y:S01]  /*2110*/  LDS.U16 R130, [R145+0x1a] ;  /* 0x00001a0091827984 */ /* 0x000ee20000000400 */
[----:B----4-:R-:W-:-:S03]  /*2120*/  PRMT R139, RZ, 0x5410, R139 ;  /* 0x00005410ff8b7816 */ /* 0x010fc6000000008b */
[----:B------:R-:W-:Y:S01]  /*2130*/  FFMA.FTZ R2, R140, R2, R3 ;  /* 0x000000028c027223 */ /* 0x000fe20000010003 */
[----:B------:R-:W-:Y:S01]  /*2140*/  PRMT R3, RZ, 0x5410, R167 ;  /* 0x00005410ff037816 */ /* 0x000fe200000000a7 */
[----:B------:R-:W4:Y:S01]  /*2150*/  LDS.U16 R129, [R145+0x1c] ;  /* 0x00001c0091817984 */ /* 0x000f220000000400 */
[----:B-----5:R-:W-:-:S03]  /*2160*/  PRMT R138, RZ, 0x5410, R138 ;  /* 0x00005410ff8a7816 */ /* 0x020fc6000000008a */
[----:B------:R-:W-:Y:S01]  /*2170*/  FFMA.FTZ R3, R139, R3, R2 ;  /* 0x000000038b037223 */ /* 0x000fe20000010002 */
[----:B------:R-:W-:Y:S01]  /*2180*/  PRMT R2, RZ, 0x5410, R166 ;  /* 0x00005410ff027816 */ /* 0x000fe200000000a6 */
[----:B------:R-:W5:Y:S01]  /*2190*/  LDS.U16 R127, [R145+0x1e] ;  /* 0x00001e00917f7984 */ /* 0x000f620000000400 */
[----:B------:R-:W-:-:S03]  /*21a0*/  PRMT R137, RZ, 0x5410, R137 ;  /* 0x00005410ff897816 */ /* 0x000fc60000000089 */
[----:B------:R-:W-:Y:S01]  /*21b0*/  FFMA.FTZ R2, R138, R2, R3 ;  /* 0x000000028a027223 */ /* 0x000fe20000010003 */
[----:B------:R-:W-:Y:S02]  /*21c0*/  PRMT R3, RZ, 0x5410, R165 ;  /* 0x00005410ff037816 */ /* 0x000fe400000000a5 */
        /* <DEDUP_REMOVED lines=18> */
[----:B---3--:R-:W-:-:S03]  /*22f0*/  PRMT R130, RZ, 0x5410, R130 ;  /* 0x00005410ff827816 */ /* 0x008fc60000000082 */
[----:B------:R-:W-:Y:S01]  /*2300*/  FFMA.FTZ R3, R131, R3, R2 ;  /* 0x0000000383037223 */ /* 0x000fe20000010002 */
[----:B------:R-:W-:Y:S02]  /*2310*/  PRMT R2, RZ, 0x5410, R158 ;  /* 0x00005410ff027816 */ /* 0x000fe4000000009e */
[----:B----4-:R-:W-:-:S03]  /*2320*/  PRMT R129, RZ, 0x5410, R129 ;  /* 0x00005410ff817816 */ /* 0x010fc60000000081 */
[----:B------:R-:W-:Y:S01]  /*2330*/  FFMA.FTZ R2, R130, R2, R3 ;  /* 0x0000000282027223 */ /* 0x000fe20000010003 */
[----:B------:R-:W-:Y:S02]  /*2340*/  PRMT R3, RZ, 0x5410, R157 ;  /* 0x00005410ff037816 */ /* 0x000fe4000000009d */
[----:B-----5:R-:W-:-:S03]  /*2350*/  PRMT R127, RZ, 0x5410, R127 ;  /* 0x00005410ff7f7816 */ /* 0x020fc6000000007f */
[----:B------:R-:W-:Y:S01]  /*2360*/  FFMA.FTZ R2, R129, R3, R2 ;  /* 0x0000000381027223 */ /* 0x000fe20000010002 */
[----:B------:R-:W-:-:S05]  /*2370*/  PRMT R3, RZ, 0x5410, R144 ;  /* 0x00005410ff037816 */ /* 0x000fca0000000090 */
[----:B------:R-:W-:Y:S01]  /*2380*/  FFMA.FTZ R2, R127, R3, R2 ;  /* 0x000000037f027223 */ /* 0x000fe20000010002 */
[----:B------:R-:W-:-:S04]  /*2390*/  MOV R19, c[0x0][0x16c] ;  /* 0x00005b0000137a02 */ /* 0x000fc80000000f00 */
[----:B------:R0:W-:Y:S01]  /*23a0*/  STL [R1+0x4], R2 ;  /* 0x0000040201007387 */ /* 0x0001e20000100800 */
[----:B------:R-:W-:Y:S01]  /*23b0*/  ISETP.GE.AND P0, PT, R19, 0x1, PT ;  /* 0x000000011300780c */ /* 0x000fe20003f06270 */
        /* <DEDUP_REMOVED lines=16> */
[----:B------:R-:W-:Y:S06]  /*24c0*/  BAR.SYNC.DEFER_BLOCKING 0x0 ;  /* 0x0000000000007b1d */ /* 0x000fec0000010000 */
[----:B------:R-:W-:Y:S05]  /*24d0*/  @!P0 BRA `(.L_x_327) ;  /* 0x0000a3e000008947 */ /* 0x000fea0003800000 */
[----:B0-----:R-:W-:Y:S01]  /*24e0*/  UIADD3 UR32, UR29, -0x1, URZ ;  /* 0xffffffff1d207890 */ /* 0x001fe2000fffe03f */
[----:B------:R-:W-:Y:S01]  /*24f0*/  FADD.FTZ R126, R4, UR5 ;  /* 0x00000005047e7e21 */ /* 0x000fe20008010000 */
[----:B------:R-:W-:Y:S01]  /*2500*/  MOV R128, RZ ;  /* 0x000000ff00807202 */ /* 0x000fe20000000f00 */
[----:B------:R-:W-:Y:S01]  /*2510*/  FADD.FTZ R125, R0, UR5 ;  /* 0x00000005007d7e21 */ /* 0x000fe20008010000 */
[----:B------:R-:W-:Y:S01]  /*2520*/  ULEA.HI UR7, UR32, UR32, URZ, 0x1 ;  /* 0x0000002020077291 */ /* 0x000fe2000f8f083f */
[----:B------:R-:W-:Y:S01]  /*2530*/  FADD.FTZ R124, R5, UR5 ;  /* 0x00000005057c7e21 */ /* 0x000fe20008010000 */
[----:B------:R-:W-:Y:S01]  /*2540*/  UMOV UR8, URZ ;  /* 0x0000003f00087c82 */ /* 0x000fe20008000000 */
[----:B------:R-:W-:Y:S01]  /*2550*/  FADD.FTZ R123, R6, UR5 ;  /* 0x00000005067b7e21 */ /* 0x000fe20008010000 */
[----:B------:R-:W-:Y:S01]  /*2560*/  ULOP3.LUT UR7, UR7, 0xfffffe, URZ, 0xc0, !UPT ;  /* 0x00fffffe07077892 */ /* 0x000fe2000f8ec03f */
[----:B------:R-:W-:Y:S01]  /*2570*/  FADD.FTZ R122, R7, UR5 ;  /* 0x00000005077a7e21 */ /* 0x000fe20008010000 */
[----:B------:R-:W-:Y:S01]  /*2580*/  UMOV UR9, URZ ;  /* 0x0000003f00097c82 */ /* 0x000fe20008000000 */
[----:B------:R-:W-:Y:S01]  /*2590*/  FADD.FTZ R119, R8, UR5 ;  /* 0x0000000508777e21 */ /* 0x000fe20008010000 */
[----:B------:R-:W-:Y:S01]  /*25a0*/  UIADD3 UR32, UR32, -UR7, URZ ;  /* 0x8000000720207290 */ /* 0x000fe2000fffe03f */
[----:B------:R-:W-:-:S02]  /*25b0*/  FADD.FTZ R118, R9, UR5 ;  /* 0x0000000509767e21 */ /* 0x000fc40008010000 */
[----:B------:R-:W-:Y:S01]  /*25c0*/  FADD.FTZ R117, R10, UR5 ;  /* 0x000000050a757e21 */ /* 0x000fe20008010000 */
[----:B------:R-:W-:Y:S01]  /*25d0*/  UMOV UR7, URZ ;  /* 0x0000003f00077c82 */ /* 0x000fe20008000000 */
        /* <DEDUP_REMOVED lines=8> */
.L_x_428:
[----:B------:R-:W-:Y:S02]  /*2660*/  ULDC.64 UR20, c[0x0][0x180] ;  /* 0x0000600000147ab9 */ /* 0x000fe40000000a00 */
[----:B------:R-:W-:Y:S02]  /*2670*/  UIMAD UR39, UR17, UR20, URZ ;  /* 0x00000014112772a4 */ /* 0x000fe4000f8e023f */
[----:B------:R-:W-:Y:S02]  /*2680*/  UIMAD.WIDE.U32 UR34, UR16, UR20, URZ ;  /* 0x00000014102272a5 */ /* 0x000fe4000f8e003f */
[----:B------:R-:W-:-:S02]  /*2690*/  UIMAD UR40, UR16, UR21, UR39 ;  /* 0x00000015102872a4 */ /* 0x000fc4000f8e0227 */
[----:B------:R-:W-:Y:S02]  /*26a0*/  USHF.R.S32.HI UR39, URZ, 0x1f, UR7 ;  /* 0x0000001f3f277899 */ /* 0x000fe40008011407 */
[----:B------:R-:W-:Y:S02]  /*26b0*/  ULDC.64 UR20, c[0x0][0x188] ;  /* 0x0000620000147ab9 */ /* 0x000fe40000000a00 */
[----:B------:R-:W-:Y:S02]  /*26c0*/  UIADD3 UR35, UR35, UR40, URZ ;  /* 0x0000002823237290 */ /* 0x000fe4000fffe03f */
[----:B------:R-:W-:-:S04]  /*26d0*/  UIMAD UR40, UR39, UR20, URZ ;  /* 0x00000014272872a4 */ /* 0x000fc8000f8e023f */
[----:B------:R-:W-:Y:S02]  /*26e0*/  UIMAD UR40, UR7, UR21, UR40 ;  /* 0x00000015072872a4 */ /* 0x000fe4000f8e0228 */
[----:B------:R-:W-:-:S03]  /*26f0*/  UIMAD.WIDE.U32 UR20, UR7, UR20, UR34 ;  /* 0x00000014071472a5 */ /* 0x000fc6000f8e0022 */
[----:B------:R-:W-:Y:S02]  /*2700*/  ULDC.64 UR34, c[0x0][0x220] ;  /* 0x0000880000227ab9 */ /* 0x000fe40000000a00 */
[----:B------:R-:W-:Y:S02]  /*2710*/  UIADD3 UR21, UR21, UR40, URZ ;  /* 0x0000002815157290 */ /* 0x000fe4000fffe03f */
[----:B------:R-:W-:-:S04]  /*2720*/  ULEA UR34, UP0, UR20, UR34, 0x3 ;  /* 0x0000002214227291 */ /* 0x000fc8000f80183f */
[----:B------:R-:W-:Y:S02]  /*2730*/  ULEA.HI.X UR35, UR20, UR35, UR21, 0x3, UP0 ;  /* 0x0000002314237291 */ /* 0x000fe400080f1c15 */
[----:B------:R-:W-:Y:S01]  /*2740*/  MOV R2, UR34 ;  /* 0x0000002200027c02 */ /* 0x000fe20008000f00 */
[----:B------:R-:W-:-:S03]  /*2750*/  ULDC.64 UR20, c[0x0][0x1c0] ;  /* 0x0000700000147ab9 */ /* 0x000fc60000000a00 */
[----:B------:R-:W-:-:S06]  /*2760*/  MOV R3, UR35 ;  /* 0x0000002300037c02 */ /* 0x000fcc0008000f00 */
[----:B------:R-:W2:Y:S01]  /*2770*/  LDG.E.64 R2, [R2.64] ;  /* 0x0000001e02027981 */ /* 0x000ea2000c1e1b00 */
[----:B------:R-:W-:Y:S01]  /*2780*/  SHF.L.U32 R0, R148, 0x4, RZ ;  /* 0x0000000494007819 */ /* 0x000fe200000006ff */
[----:B------:R-:W-:Y:S01]  /*2790*/  ULDC UR34, c[0x0][0x168] ;  /* 0x00005a0000227ab9 */ /* 0x000fe20000000800 */
[----:B------:R-:W-:Y:S01]  /*27a0*/  MOV R9, UR7 ;  /* 0x0000000700097c02 */ /* 0x000fe20008000f00 */
[----:B------:R-:W-:Y:S01]  /*27b0*/  UIADD3 UR34, -UR38, UR34, URZ ;  /* 0x0000002226227290 */ /* 0x000fe2000fffe13f */
[----:B------:R-:W-:Y:S01]  /*27c0*/  LOP3.LUT R5, R0, 0xfffffe00, RZ, 0xc0, !PT ;  /* 0xfffffe0000057812 */ /* 0x000fe200078ec0ff */
[----:B------:R-:W-:Y:S02]  /*27d0*/  UIMAD UR20, UR39, UR20, URZ ;  /* 0x00000014271472a4 */ /* 0x000fe4000f8e023f */
[----:B------:R-:W-:Y:S01]  /*27e0*/  USHF.L.U32 UR34, UR34, 0x1, URZ ;  /* 0x0000000122227899 */ /* 0x000fe2000800063f */
[----:B------:R-:W-:Y:S01]  /*27f0*/  IADD3 R4, R5, R146, RZ ;  /* 0x0000009205047210 */ /* 0x000fe20007ffe0ff */
[----:B------:R-:W-:-:S03]  /*2800*/  UIMAD UR20, UR7, UR21, UR20 ;  /* 0x00000015071472a4 */ /* 0x000fc6000f8e0214 */
[----:B------:R-:W-:Y:S02]  /*2810*/  IADD3 R0, R4, 0x20, RZ ;  /* 0x0000002004007810 */ /* 0x000fe40007ffe0ff */
[--C-:B------:R-:W-:Y:S02]  /*2820*/  SHF.R.S32.HI R5, RZ, 0x1f, R4.reuse ;  /* 0x0000001fff057819 */ /* 0x100fe40000011404 */
[----:B------:R-:W-:Y:S02]  /*2830*/  ISETP.GE.AND P3, PT, R0, UR34, PT ;  /* 0x0000002200007c0c */ /* 0x000fe4000bf66270 */
[C---:B------:R-:W-:Y:S01]  /*2840*/  IADD3 R0, R4.reuse, 0x40, RZ ;  /* 0x0000004004007810 */ /* 0x040fe20007ffe0ff */
[----:B------:R-:W-:Y:S01]  /*2850*/  IMAD.WIDE.U32 R8, R9, c[0x0][0x1c0], R4 ;  /* 0x0000700009087a25 */ /* 0x000fe200078e0004 */
[----:B------:R-:W-:Y:S02]  /*2860*/  IADD3 R7, R4, 0xa0, RZ ;  /* 0x000000a004077810 */ /* 0x000fe40007ffe0ff */
[----:B------:R-:W-:-:S02]  /*2870*/  ISETP.GE.AND P4, PT, R0, UR34, PT ;  /* 0x0000002200007c0c */ /* 0x000fc4000bf86270 */
[----:B------:R-:W-:Y:S02]  /*2880*/  IADD3 R0, R4, 0x60, RZ ;  /* 0x0000006004007810 */ /* 0x000fe40007ffe0ff */
[----:B------:R-:W-:Y:S02]  /*2890*/  IADD3 R5, R9, UR20, RZ ;  /* 0x0000001409057c10 */ /* 0x000fe4000fffe0ff */
[----:B------:R-:W-:Y:S02]  /*28a0*/  ISETP.GE.AND P5, PT, R0, UR34, PT ;  /* 0x0000002200007c0c */ /* 0x000fe4000bfa6270 */
[----:B------:R-:W-:Y:S02]  /*28b0*/  LEA R6, P1, R8, UR27, 0x1 ;  /* 0x0000001b08067c11 */ /* 0x000fe4000f8208ff */
[C---:B------:R-:W-:Y:S02]  /*28c0*/  ISETP.GE.AND P2, PT, R4.reuse, UR34, PT ;  /* 0x0000002204007c0c */ /* 0x040fe4000bf46270 */
[----:B------:R-:W-:-:S02]  /*28d0*/  IADD3 R0, R4, 0x80, RZ ;  /* 0x0000008004007810 */ /* 0x000fc40007ffe0ff */
[----:B------:R-:W-:Y:S02]  /*28e0*/  ISETP.GE.AND P0, PT, R7, UR34, PT ;  /* 0x0000002207007c0c */ /* 0x000fe4000bf06270 */
[--C-:B------:R-:W-:Y:S02]  /*28f0*/  LEA.HI.X R7, R8, UR28, R5.reuse, 0x1, P1 ;  /* 0x0000001c08077c11 */ /* 0x100fe400088f0c05 */
[----:B------:R-:W-:Y:S02]  /*2900*/  ISETP.GE.AND P6, PT, R0, UR34, PT ;  /* 0x0000002200007c0c */ /* 0x000fe4000bfc6270 */
[----:B------:R-:W-:Y:S02]  /*2910*/  PRMT R5, RZ, 0x7610, R5 ;  /* 0x00007610ff057816 */ /* 0x000fe40000000005 */
[----:B------:R-:W-:Y:S02]  /*2920*/  IADD3 R0, R4, 0xc0, RZ ;  /* 0x000000c004007810 */ /* 0x000fe40007ffe0ff */
[----:B------:R-:W-:-:S02]  /*2930*/  PRMT R9, RZ, 0x7610, R9 ;  /* 0x00007610ff097816 */ /* 0x000fc40000000009 */
[----:B------:R-:W-:Y:S01]  /*2940*/  IADD3 R11, R4, 0x120, RZ ;  /* 0x00000120040b7810 */ /* 0x000fe20007ffe0ff */
[----:B------:R0:W3:Y:S01]  /*2950*/  @!P4 LDG.E.U16 R5, [R6.64+0x80] ;  /* 0x0000801e0605c981 */ /* 0x0000e2000c1e1500 */
[----:B------:R-:W-:Y:S02]  /*2960*/  ISETP.GE.AND P1, PT, R0, UR34, PT ;  /* 0x0000002200007c0c */ /* 0x000fe4000bf26270 */
[----:B------:R-:W-:Y:S01]  /*2970*/  IADD3 R0, R4, 0xe0, RZ ;  /* 0x000000e004007810 */ /* 0x000fe20007ffe0ff */
[----:B------:R0:W4:Y:S01]  /*2980*/  @!P2 LDG.E.U16 R9, [R6.64] ;  /* 0x0000001e0609a981 */ /* 0x000122000c1e1500 */
[----:B------:R-:W-:Y:S02]  /*2990*/  ISETP.GE.AND P4, PT, R11, UR34, PT ;  /* 0x000000220b007c0c */ /* 0x000fe4000bf86270 */
[----:B------:R-:W-:Y:S02]  /*29a0*/  PRMT R11, RZ, 0x7610, R11 ;  /* 0x00007610ff0b7816 */ /* 0x000fe4000000000b */
[----:B------:R-:W-:-:S02]  /*29b0*/  ISETP.GE.AND P2, PT, R0, UR34, PT ;  /* 0x0000002200007c0c */ /* 0x000fc4000bf46270 */
[----:B------:R-:W-:Y:S02]  /*29c0*/  PRMT R8, RZ, 0x7610, R8 ;  /* 0x00007610ff087816 */ /* 0x000fe40000000008 */
[----:B------:R-:W-:Y:S01]  /*29d0*/  IADD3 R13, R4, 0x160, RZ ;  /* 0x00000160040d7810 */ /* 0x000fe20007ffe0ff */
[----:B------:R0:W3:Y:S01]  /*29e0*/  @!P6 LDG.E.U16 R11, [R6.64+0x100] ;  /* 0x0001001e060be981 */ /* 0x0000e2000c1e1500 */
[----:B------:R-:W-:Y:S02]  /*29f0*/  PRMT R10, RZ, 0x7610, R10 ;  /* 0x00007610ff0a7816 */ /* 0x000fe4000000000a */
[----:B------:R-:W-:Y:S01]  /*2a00*/  PRMT R12, RZ, 0x7610, R12 ;  /* 0x00007610ff0c7816 */ /* 0x000fe2000000000c */
[----:B------:R0:W3:Y:S01]  /*2a10*/  @!P3 LDG.E.U16 R8, [R6.64+0x40] ;  /* 0x0000401e0608b981 */ /* 0x0000e2000c1e1500 */
[----:B------:R-:W-:Y:S02]  /*2a20*/  ISETP.GE.AND P6, PT, R13, UR34, PT ;  /* 0x000000220d007c0c */ /* 0x000fe4000bfc6270 */
[----:B------:R-:W-:Y:S01]  /*2a30*/  PRMT R13, RZ, 0x7610, R13 ;  /* 0x00007610ff0d7816 */ /* 0x000fe2000000000d */
[----:B------:R0:W3:Y:S01]  /*2a40*/  @!P5 LDG.E.U16 R10, [R6.64+0xc0] ;  /* 0x0000c01e060ad981 */ /* 0x0000e2000c1e1500 */
[----:B------:R-:W-:-:S03]  /*2a50*/  PRMT R16, RZ, 0x7610, R16 ;  /* 0x00007610ff107816 */ /* 0x000fc60000000010 */
[----:B------:R0:W3:Y:S04]  /*2a60*/  @!P0 LDG.E.U16 R12, [R6.64+0x140] ;  /* 0x0001401e060c8981 */ /* 0x0000e8000c1e1500 */
[----:B------:R0:W3:Y:S04]  /*2a70*/  @!P1 LDG.E.U16 R13, [R6.64+0x180] ;  /* 0x0001801e060d9981 */ /* 0x0000e8000c1e1500 */
[----:B------:R0:W3:Y:S01]  /*2a80*/  @!P2 LDG.E.U16 R16, [R6.64+0x1c0] ;  /* 0x0001c01e0610a981 */ /* 0x0000e2000c1e1500 */
[----:B------:R-:W-:-:S04]  /*2a90*/  IADD3 R0, R4, 0x100, RZ ;  /* 0x0000010004007810 */ /* 0x000fc80007ffe0ff */
[----:B------:R-:W-:Y:S02]  /*2aa0*/  ISETP.GE.AND P3, PT, R0, UR34, PT ;  /* 0x0000002200007c0c */ /* 0x000fe4000bf66270 */
[C---:B------:R-:W-:Y:S02]  /*2ab0*/  IADD3 R0, R4.reuse, 0x140, RZ ;  /* 0x0000014004007810 */ /* 0x040fe40007ffe0ff */
[----:B------:R-:W-:Y:S02]  /*2ac0*/  IADD3 R14, R4, 0x1a0, RZ ;  /* 0x000001a0040e7810 */ /* 0x000fe40007ffe0ff */
[----:B------:R-:W-:Y:S02]  /*2ad0*/  ISETP.GE.AND P5, PT, R0, UR34, PT ;  /* 0x0000002200007c0c */ /* 0x000fe4000bfa6270 */
[----:B------:R-:W-:Y:S02]  /*2ae0*/  IADD3 R0, R4, 0x180, RZ ;  /* 0x0000018004007810 */ /* 0x000fe40007ffe0ff */
[----:B------:R-:W-:-:S02]  /*2af0*/  ISETP.GE.AND P1, PT, R14, UR34, PT ;  /* 0x000000220e007c0c */ /* 0x000fc4000bf26270 */
[----:B------:R-:W-:Y:S02]  /*2b00*/  ISETP.GE.AND P0, PT, R0, UR34, PT ;  /* 0x0000002200007c0c */ /* 0x000fe4000bf06270 */
[----:B------:R-:W-:Y:S02]  /*2b10*/  PRMT R17, RZ, 0x7610, R17 ;  /* 0x00007610ff117816 */ /* 0x000fe40000000011 */
[C---:B------:R-:W-:Y:S02]  /*2b20*/  IADD3 R0, R4.reuse, 0x1c0, RZ ;  /* 0x000001c004007810 */ /* 0x040fe40007ffe0ff */
[----:B------:R-:W-:Y:S02]  /*2b30*/  IADD3 R15, R4, 0x1e0, RZ ;  /* 0x000001e0040f7810 */ /* 0x000fe40007ffe0ff */
[----:B------:R-:W-:Y:S01]  /*2b40*/  PRMT R19, RZ, 0x7610, R19 ;  /* 0x00007610ff137816 */ /* 0x000fe20000000013 */
[----:B------:R0:W3:Y:S01]  /*2b50*/  @!P3 LDG.E.U16 R17, [R6.64+0x200] ;  /* 0x0002001e0611b981 */ /* 0x0000e2000c1e1500 */
[----:B------:R-:W-:-:S02]  /*2b60*/  ISETP.GE.AND P2, PT, R0, UR34, PT ;  /* 0x0000002200007c0c */ /* 0x000fc4000bf46270 */
[----:B------:R-:W-:Y:S02]  /*2b70*/  ISETP.GE.AND P3, PT, R15, UR34, PT ;  /* 0x000000220f007c0c */ /* 0x000fe4000bf66270 */
[----:B------:R-:W-:Y:S01]  /*2b80*/  IADD3 R0, R4, 0x200, RZ ;  /* 0x0000020004007810 */ /* 0x000fe20007ffe0ff */
[----:B------:R0:W3:Y:S01]  /*2b90*/  @!P1 LDG.E.U16 R19, [R6.64+0x340] ;  /* 0x0003401e06139981 */ /* 0x0000e2000c1e1500 */
[----:B------:R-:W-:Y:S02]  /*2ba0*/  PRMT R18, RZ, 0x7610, R18 ;  /* 0x00007610ff127816 */ /* 0x000fe40000000012 */
[----:B------:R-:W-:Y:S02]  /*2bb0*/  ISETP.GE.AND P1, PT, R0, UR34, PT ;  /* 0x0000002200007c0c */ /* 0x000fe4000bf26270 */
[----:B------:R-:W-:Y:S02]  /*2bc0*/  PRMT R15, RZ, 0x7610, R15 ;  /* 0x00007610ff0f7816 */ /* 0x000fe4000000000f */
[----:B------:R-:W-:Y:S01]  /*2bd0*/  IADD3 R0, R4, 0x240, RZ ;  /* 0x0000024004007810 */ /* 0x000fe20007ffe0ff */
[----:B------:R0:W3:Y:S01]  /*2be0*/  @!P0 LDG.E.U16 R18, [R6.64+0x300] ;  /* 0x0003001e06128981 */ /* 0x0000e2000c1e1500 */
[----:B------:R-:W-:-:S02]  /*2bf0*/  PRMT R24, RZ, 0x7610, R24 ;  /* 0x00007610ff187816 */ /* 0x000fc40000000018 */
[----:B------:R-:W-:Y:S01]  /*2c00*/  IADD3 R20, R4, 0x220, RZ ;  /* 0x0000022004147810 */ /* 0x000fe20007ffe0ff */
[----:B------:R0:W3:Y:S01]  /*2c10*/  @!P2 LDG.E.U16 R15, [R6.64+0x380] ;  /* 0x0003801e060fa981 */ /* 0x0000e2000c1e1500 */
[----:B------:R-:W-:Y:S02]  /*2c20*/  PRMT R14, RZ, 0x7610, R14 ;  /* 0x00007610ff0e7816 */ /* 0x000fe4000000000e */
[----:B------:R-:W-:Y:S01]  /*2c30*/  ISETP.GE.AND P0, PT, R0, UR34, PT ;  /* 0x0000002200007c0c */ /* 0x000fe2000bf06270 */
[----:B------:R0:W3:Y:S01]  /*2c40*/  @!P3 LDG.E.U16 R24, [R6.64+0x3c0] ;  /* 0x0003c01e0618b981 */ /* 0x0000e2000c1e1500 */
[----:B------:R-:W-:Y:S02]  /*2c50*/  PRMT R25, RZ, 0x7610, R25 ;  /* 0x00007610ff197816 */ /* 0x000fe40000000019 */
[----:B------:R-:W-:Y:S01]  /*2c60*/  IADD3 R0, R4, 0x260, RZ ;  /* 0x0000026004007810 */ /* 0x000fe20007ffe0ff */
[----:B------:R0:W3:Y:S01]  /*2c70*/  @!P4 LDG.E.U16 R14, [R6.64+0x240] ;  /* 0x0002401e060ec981 */ /* 0x0000e2000c1e1500 */
[----:B------:R-:W-:-:S02]  /*2c80*/  PRMT R22, RZ, 0x7610, R22 ;  /* 0x00007610ff167816 */ /* 0x000fc40000000016 */
[----:B------:R-:W-:Y:S01]  /*2c90*/  ISETP.GE.AND P2, PT, R20, UR34, PT ;  /* 0x0000002214007c0c */ /* 0x000fe2000bf46270 */
[----:B------:R0:W3:Y:S01]  /*2ca0*/  @!P5 LDG.E.U16 R25, [R6.64+0x280] ;  /* 0x0002801e0619d981 */ /* 0x0000e2000c1e1500 */
[----:B------:R-:W-:Y:S02]  /*2cb0*/  ISETP.GE.AND P3, PT, R0, UR34, PT ;  /* 0x0000002200007c0c */ /* 0x000fe4000bf66270 */
[----:B------:R-:W-:Y:S01]  /*2cc0*/  PRMT R23, RZ, 0x7610, R23 ;  /* 0x00007610ff177816 */ /* 0x000fe20000000017 */
[----:B------:R0:W3:Y:S01]  /*2cd0*/  @!P6 LDG.E.U16 R22, [R6.64+0x2c0] ;  /* 0x0002c01e0616e981 */ /* 0x0000e2000c1e1500 */
[----:B------:R-:W-:Y:S02]  /*2ce0*/  PRMT R21, RZ, 0x7610, R21 ;  /* 0x00007610ff157816 */ /* 0x000fe40000000015 */
[----:B------:R-:W-:Y:S02]  /*2cf0*/  PRMT R27, RZ, 0x7610, R27 ;  /* 0x00007610ff1b7816 */ /* 0x000fe4000000001b */
[C---:B------:R-:W-:Y:S01]  /*2d00*/  IADD3 R0, R4.reuse, 0x280, RZ ;  /* 0x0000028004007810 */ /* 0x040fe20007ffe0ff */
[----:B------:R0:W3:Y:S01]  /*2d10*/  @!P1 LDG.E.U16 R23, [R6.64+0x400] ;  /* 0x0004001e06179981 */ /* 0x0000e2000c1e1500 */
[----:B------:R-:W-:-:S02]  /*2d20*/  IADD3 R20, R4, 0x2a0, RZ ;  /* 0x000002a004147810 */ /* 0x000fc40007ffe0ff */
[----:B------:R-:W-:Y:S01]  /*2d30*/  PRMT R36, RZ, 0x7610, R36 ;  /* 0x00007610ff247816 */ /* 0x000fe20000000024 */
[----:B------:R0:W3:Y:S01]  /*2d40*/  @!P2 LDG.E.U16 R21, [R6.64+0x440] ;  /* 0x0004401e0615a981 */ /* 0x0000e2000c1e1500 */
[----:B------:R-:W-:Y:S02]  /*2d50*/  IADD3 R26, R4, 0x2c0, RZ ;  /* 0x000002c0041a7810 */ /* 0x000fe40007ffe0ff */
[----:B------:R-:W-:Y:S01]  /*2d60*/  ISETP.GE.AND P4, PT, R0, UR34, PT ;  /* 0x0000002200007c0c */ /* 0x000fe2000bf86270 */
[----:B------:R0:W3:Y:S01]  /*2d70*/  @!P0 LDG.E.U16 R27, [R6.64+0x480] ;  /* 0x0004801e061b8981 */ /* 0x0000e2000c1e1500 */
[----:B------:R-:W-:Y:S02]  /*2d80*/  ISETP.GE.AND P6, PT, R20, UR34, PT ;  /* 0x0000002214007c0c */ /* 0x000fe4000bfc6270 */
[----:B------:R-:W-:Y:S01]  /*2d90*/  IADD3 R20, R4, 0x300, RZ ;  /* 0x0000030004147810 */ /* 0x000fe20007ffe0ff */
[----:B------:R0:W3:Y:S01]  /*2da0*/  @!P3 LDG.E.U16 R36, [R6.64+0x4c0] ;  /* 0x0004c01e0624b981 */ /* 0x0000e2000c1e1500 */
[----:B------:R-:W-:-:S02]  /*2db0*/  ISETP.GE.AND P5, PT, R26, UR34, PT ;  /* 0x000000221a007c0c */ /* 0x000fc4000bfa6270 */
[----:B------:R-:W-:Y:S02]  /*2dc0*/  IADD3 R0, R4, 0x2e0, RZ ;  /* 0x000002e004007810 */ /* 0x000fe40007ffe0ff */
[----:B------:R-:W-:Y:S02]  /*2dd0*/  ISETP.GE.AND P1, PT, R20, UR34, PT ;  /* 0x0000002214007c0c */ /* 0x000fe4000bf26270 */
[C---:B------:R-:W-:Y:S02]  /*2de0*/  IADD3 R20, R4.reuse, 0x360, RZ ;  /* 0x0000036004147810 */ /* 0x040fe40007ffe0ff */
[----:B------:R-:W-:Y:S02]  /*2df0*/  PRMT R38, RZ, 0x7610, R38 ;  /* 0x00007610ff267816 */ /* 0x000fe40000000026 */
[----:B------:R-:W-:Y:S02]  /*2e00*/  PRMT R35, RZ, 0x7610, R35 ;  /* 0x00007610ff237816 */ /* 0x000fe40000000023 */
[----:B------:R-:W-:-:S02]  /*2e10*/  IADD3 R26, R4, 0x320, RZ ;  /* 0x00000320041a7810 */ /* 0x000fc40007ffe0ff */
[----:B------:R-:W-:Y:S01]  /*2e20*/  ISETP.GE.AND P2, PT, R0, UR34, PT ;  /* 0x0000002200007c0c */ /* 0x000fe2000bf46270 */
[----:B------:R0:W3:Y:S01]  /*2e30*/  @!P4 LDG.E.U16 R38, [R6.64+0x500] ;  /* 0x0005001e0626c981 */ /* 0x0000e2000c1e1500 */
[----:B------:R-:W-:Y:S02]  /*2e40*/  IADD3 R0, R4, 0x340, RZ ;  /* 0x0000034004007810 */ /* 0x000fe40007ffe0ff */
[----:B------:R-:W-:Y:S01]  /*2e50*/  ISETP.GE.AND P3, PT, R20, UR34, PT ;  /* 0x0000002214007c0c */ /* 0x000fe2000bf66270 */
[----:B------:R0:W3:Y:S01]  /*2e60*/  @!P6 LDG.E.U16 R35, [R6.64+0x540] ;  /* 0x0005401e0623e981 */ /* 0x0000e2000c1e1500 */
[----:B------:R-:W-:Y:S02]  /*2e70*/  PRMT R20, RZ, 0x7610, R20 ;  /* 0x00007610ff147816 */ /* 0x000fe40000000014 */
[----:B------:R-:W-:Y:S02]  /*2e80*/  ISETP.GE.AND P0, PT, R26, UR34, PT ;  /* 0x000000221a007c0c */ /* 0x000fe4000bf06270 */
[----:B------:R-:W-:-:S02]  /*2e90*/  ISETP.GE.AND P4, PT, R0, UR34, PT ;  /* 0x0000002200007c0c */ /* 0x000fc4000bf86270 */
[C---:B------:R-:W-:Y:S01]  /*2ea0*/  IADD3 R28, R4.reuse, 0x3a0, RZ ;  /* 0x000003a0041c7810 */ /* 0x040fe20007ffe0ff */
[----:B------:R0:W3:Y:S01]  /*2eb0*/  @!P5 LDG.E.U16 R20, [R6.64+0x580] ;  /* 0x0005801e0614d981 */ /* 0x0000e2000c1e1500 */
[----:B------:R-:W-:Y:S02]  /*2ec0*/  IADD3 R0, R4, 0x380, RZ ;  /* 0x0000038004007810 */ /* 0x000fe40007ffe0ff */
[----:B------:R-:W-:Y:S02]  /*2ed0*/  PRMT R26, RZ, 0x7610, R26 ;  /* 0x00007610ff1a7816 */ /* 0x000fe4000000001a */
[----:B------:R-:W-:Y:S02]  /*2ee0*/  ISETP.GE.AND P5, PT, R28, UR34, PT ;  /* 0x000000221c007c0c */ /* 0x000fe4000bfa6270 */
[----:B------:R-:W-:Y:S02]  /*2ef0*/  PRMT R28, RZ, 0x7610, R28 ;  /* 0x00007610ff1c7816 */ /* 0x000fe4000000001c */
[----:B------:R-:W-:Y:S01]  /*2f00*/  PRMT R32, RZ, 0x7610, R32 ;  /* 0x00007610ff207816 */ /* 0x000fe20000000020 */
[----:B------:R0:W3:Y:S01]  /*2f10*/  @!P2 LDG.E.U16 R26, [R6.64+0x5c0] ;  /* 0x0005c01e061aa981 */ /* 0x0000e2000c1e1500 */
[----:B------:R-:W-:-:S02]  /*2f20*/  PRMT R37, RZ, 0x7610, R37 ;  /* 0x00007610ff257816 */ /* 0x000fc40000000025 */
[----:B------:R-:W-:Y:S01]  /*2f30*/  ISETP.GE.AND P6, PT, R0, UR34, PT ;  /* 0x0000002200007c0c */ /* 0x000fe2000bfc6270 */
[----:B------:R0:W3:Y:S01]  /*2f40*/  @!P1 LDG.E.U16 R28, [R6.64+0x600] ;  /* 0x0006001e061c9981 */ /* 0x0000e2000c1e1500 */
[----:B------:R-:W-:Y:S02]  /*2f50*/  PRMT R34, RZ, 0x7610, R34 ;  /* 0x00007610ff227816 */ /* 0x000fe40000000022 */
[----:B------:R-:W-:Y:S01]  /*2f60*/  IADD3 R0, R4, 0x3c0, RZ ;  /* 0x000003c004007810 */ /* 0x000fe20007ffe0ff */
[----:B------:R0:W3:Y:S03]  /*2f70*/  @!P0 LDG.E.U16 R32, [R6.64+0x640] ;  /* 0x0006401e06208981 */ /* 0x0000e6000c1e1500 */
[----:B------:R-:W-:Y:S01]  /*2f80*/  ISETP.GE.AND P2, PT, R0, UR34, PT ;  /* 0x0000002200007c0c */ /* 0x000fe2000bf46270 */
[----:B------:R0:W3:Y:S04]  /*2f90*/  @!P4 LDG.E.U16 R37, [R6.64+0x680] ;  /* 0x0006801e0625c981 */ /* 0x0000e8000c1e1500 */
[----:B------:R0:W3:Y:S01]  /*2fa0*/  @!P3 LDG.E.U16 R34, [R6.64+0x6c0] ;  /* 0x0006c01e0622b981 */ /* 0x0000e2000c1e1500 */
[----:B------:R-:W-:-:S02]  /*2fb0*/  PRMT R33, RZ, 0x7610, R33 ;  /* 0x00007610ff217816 */ /* 0x000fc40000000021 */
[----:B------:R-:W-:Y:S02]  /*2fc0*/  PRMT R31, RZ, 0x7610, R31 ;  /* 0x00007610ff1f7816 */ /* 0x000fe4000000001f */
[----:B------:R-:W-:Y:S02]  /*2fd0*/  PRMT R30, RZ, 0x7610, R30 ;  /* 0x00007610ff1e7816 */ /* 0x000fe4000000001e */
[----:B------:R0:W3:Y:S04]  /*2fe0*/  @!P6 LDG.E.U16 R33, [R6.64+0x700] ;  /* 0x0007001e0621e981 */ /* 0x0000e8000c1e1500 */
[----:B------:R0:W3:Y:S04]  /*2ff0*/  @!P5 LDG.E.U16 R31, [R6.64+0x740] ;  /* 0x0007401e061fd981 */ /* 0x0000e8000c1e1500 */
[----:B------:R0:W3:Y:S01]  /*3000*/  @!P2 LDG.E.U16 R30, [R6.64+0x780] ;  /* 0x0007801e061ea981 */ /* 0x0000e2000c1e1500 */
[----:B------:R-:W-:-:S04]  /*3010*/  IADD3 R4, R4, 0x3e0, RZ ;  /* 0x000003e004047810 */ /* 0x000fc80007ffe0ff */
[----:B------:R-:W-:Y:S01]  /*3020*/  ISETP.GE.AND P1, PT, R4, UR34, PT ;  /* 0x0000002204007c0c */ /* 0x000fe2000bf26270 */
[----:B------:R-:W-:Y:S01]  /*3030*/  ULDC.64 UR34, c[0x0][0x198] ;  /* 0x0000660000227ab9 */ /* 0x000fe20000000a00 */
[----:B------:R-:W-:-:S11]  /*3040*/  PRMT R29, RZ, 0x7610, R29 ;  /* 0x00007610ff1d7816 */ /* 0x000fd6000000001d */
[----:B------:R0:W3:Y:S01]  /*3050*/  @!P1 LDG.E.U16 R29, [R6.64+0x7c0] ;  /* 0x0007c01e061d9981 */ /* 0x0000e2000c1e1500 */
[----:B------:R-:W-:Y:S01]  /*3060*/  LOP3.LUT P0, RZ, R148, 0x1f, RZ, 0xc0, !PT ;  /* 0x0000001f94ff7812 */ /* 0x000fe2000780c0ff */
[----:B--2---:R1:W2:Y:S02]  /*3070*/  R2UR UR41, R3 ;  /* 0x00000000032973c2 */ /* 0x0042a400000e0000 */
[----:B-1----:R-:W-:-:S04]  /*3080*/  MOV R3, UR29 ;  /* 0x0000001d00037c02 */ /* 0x002fc80008000f00 */
[----:B------:R-:W-:Y:S01]  /*3090*/  ISETP.LT.OR P0, PT, R3, 0x2, P0 ;  /* 0x000000020300780c */ /* 0x000fe20000701670 */
[----:B--2---:R-:W-:-:S04]  /*30a0*/  FMUL.FTZ R0, R126, UR41 ;  /* 0x000000297e007c20 */ /* 0x004fc80008410000 */
[----:B------:R-:W-:Y:S02]  /*30b0*/  FMUL.RZ R4, R0, 0.15915493667125701904 ;  /* 0x3e22f98300047820 */ /* 0x000fe4000040c000 */
[----:B------:R-:W-:-:S04]  /*30c0*/  FMUL.FTZ R0, R125, UR41 ;  /* 0x000000297d007c20 */ /* 0x000fc80008410000 */
[----:B------:R-:W-:Y:S02]  /*30d0*/  FMUL.RZ R39, R0, 0.15915493667125701904 ;  /* 0x3e22f98300277820 */ /* 0x000fe4000040c000 */
[----:B------:R-:W-:Y:S01]  /*30e0*/  FMUL.FTZ R0, R124, UR41 ;  /* 0x000000297c007c20 */ /* 0x000fe20008410000 */
[----:B------:R-:W-:Y:S03]  /*30f0*/  MUFU.SIN R121, R4 ;  /* 0x0000000400797308 */ /* 0x000fe60000000400 */
[----:B0-----:R-:W-:Y:S02]  /*3100*/  FMUL.RZ R7, R0, 0.15915493667125701904 ;  /* 0x3e22f98300077820 */ /* 0x001fe4000040c000 */
[----:B------:R-:W-:-:S03]  /*3110*/  FMUL.FTZ R0, R123, UR41 ;  /* 0x000000297b007c20 */ /* 0x000fc60008410000 */
[----:B------:R0:W-:Y:S01]  /*3120*/  MUFU.COS R120, R4 ;  /* 0x0000000400787308 */ /* 0x0001e20000000000 */
[----:B------:R-:W-:Y:S02]  /*3130*/  FMUL.RZ R41, R0, 0.15915493667125701904 ;  /* 0x3e22f98300297820 */ /* 0x000fe4000040c000 */
[----:B------:R-:W-:Y:S01]  /*3140*/  FMUL.FTZ R6, R122, UR41 ;  /* 0x000000297a067c20 */ /* 0x000fe20008410000 */
[----:B0-----:R-:W-:-:S04]  /*3150*/  MOV R4, UR29 ;  /* 0x0000001d00047c02 */ /* 0x001fc80008000f00 */
[----:B------:R-:W-:Y:S01]  /*3160*/  MUFU.SIN R107, R39 ;  /* 0x00000027006b7308 */ /* 0x000fe20000000400 */
[----:B------:R-:W-:-:S07]  /*3170*/  @!P0 IADD3 R4, R4, -0x2, RZ ;  /* 0xfffffffe04048810 */ /* 0x000fce0007ffe0ff */
[----:B------:R0:W-:Y:S01]  /*3180*/  MUFU.COS R108, R39 ;  /* 0x00000027006c7308 */ /* 0x0001e20000000000 */
[----:B------:R-:W-:-:S07]  /*3190*/  SHF.L.U32 R0, R148, 0x5, RZ ;  /* 0x0000000594007819 */ /* 0x000fce00000006ff */
[----:B------:R-:W-:Y:S01]  /*31a0*/  MUFU.SIN R105, R7 ;  /* 0x0000000700697308 */ /* 0x000fe20000000400 */
[----:B0-----:R-:W-:-:S07]  /*31b0*/  MOV R39, c[0x0][0x16c] ;  /* 0x00005b0000277a02 */ /* 0x001fce0000000f00 */
[----:B------:R0:W-:Y:S01]  /*31c0*/  MUFU.COS R106, R7 ;  /* 0x00000007006a7308 */ /* 0x0001e20000000000 */
[----:B------:R-:W-:Y:S02]  /*31d0*/  @!P0 IMAD R4, R4, R39, UR7 ;  /* 0x0000000704048e24 */ /* 0x000fe4000f8e0227 */
[----:B------:R-:W-:Y:S02]  /*31e0*/  FMUL.RZ R39, R6, 0.15915493667125701904 ;  /* 0x3e22f98306277820 */ /* 0x000fe4000040c000 */
[----:B0-----:R-:W-:-:S03]  /*31f0*/  FMUL.FTZ R7, R119, UR41 ;  /* 0x0000002977077c20 */ /* 0x001fc60008410000 */
[----:B------:R-:W-:Y:S01]  /*3200*/  MUFU.SIN R103, R41 ;  /* 0x0000002900677308 */ /* 0x000fe20000000400 */
[----:B------:R-:W-:-:S07]  /*3210*/  LOP3.LUT R0, R0, 0xfffffc00, RZ, 0xc0, !PT ;  /* 0xfffffc0000007812 */ /* 0x000fce00078ec0ff */
[----:B------:R0:W-:Y:S01]  /*3220*/  MUFU.COS R104, R41 ;  /* 0x0000002900687308 */ /* 0x0001e20000000000 */
[----:B------:R-:W-:Y:S01]  /*3230*/  IADD3 R3, R0, R147, RZ ;  /* 0x0000009300037210 */ /* 0x000fe20007ffe0ff */
[----:B0-----:R-:W-:Y:S02]  /*3240*/  FMUL.RZ R41, R7, 0.15915493667125701904 ;  /* 0x3e22f98307297820 */ /* 0x001fe4000040c000 */
[----:B------:R-:W-:-:S04]  /*3250*/  FMUL.FTZ R7, R118, UR41 ;  /* 0x0000002976077c20 */ /* 0x000fc80008410000 */
[----:B------:R-:W-:Y:S01]  /*3260*/  MUFU.SIN R101, R39 ;  /* 0x0000002700657308 */ /* 0x000fe20000000400 */
[----:B------:R-:W-:-:S07]  /*3270*/  UIMAD UR40, UR17, UR34, URZ ;  /* 0x00000022112872a4 */ /* 0x000fce000f8e023f */
[----:B------:R0:W-:Y:S01]  /*3280*/  MUFU.COS R102, R39 ;  /* 0x0000002700667308 */ /* 0x0001e20000000000 */
[----:B------:R-:W-:Y:S01]  /*3290*/  IADD3 R40, R3, 0x20, RZ ;  /* 0x0000002003287810 */ /* 0x000fe20007ffe0ff */
[----:B0-----:R-:W-:Y:S02]  /*32a0*/  FMUL.RZ R39, R7, 0.15915493667125701904 ;  /* 0x3e22f98307277820 */ /* 0x001fe4000040c000 */
[----:B------:R-:W-:-:S04]  /*32b0*/  FMUL.FTZ R7, R117, UR41 ;  /* 0x0000002975077c20 */ /* 0x000fc80008410000 */
[----:B------:R-:W-:Y:S01]  /*32c0*/  MUFU.SIN R99, R41 ;  /* 0x0000002900637308 */ /* 0x000fe20000000400 */
[C---:B------:R-:W-:Y:S02]  /*32d0*/  IADD3 R42, R3.reuse, 0x40, RZ ;  /* 0x00000040032a7810 */ /* 0x040fe40007ffe0ff */
[C---:B------:R-:W-:Y:S02]  /*32e0*/  IADD3 R44, R3.reuse, 0x60, RZ ;  /* 0x00000060032c7810 */ /* 0x040fe40007ffe0ff */
[----:B------:R-:W-:-:S03]  /*32f0*/  IADD3 R46, R3, 0x80, RZ ;  /* 0x00000080032e7810 */ /* 0x000fc60007ffe0ff */
[----:B------:R0:W-:Y:S01]  /*3300*/  MUFU.COS R100, R41 ;  /* 0x0000002900647308 */ /* 0x0001e20000000000 */
[C---:B------:R-:W-:Y:S02]  /*3310*/  IADD3 R48, R3.reuse, 0xa0, RZ ;  /* 0x000000a003307810 */ /* 0x040fe40007ffe0ff */
[C---:B------:R-:W-:Y:S02]  /*3320*/  IADD3 R50, R3.reuse, 0xc0, RZ ;  /* 0x000000c003327810 */ /* 0x040fe40007ffe0ff */
[C---:B------:R-:W-:Y:S02]  /*3330*/  IADD3 R52, R3.reuse, 0xe0, RZ ;  /* 0x000000e003347810 */ /* 0x040fe40007ffe0ff */
[----:B------:R-:W-:Y:S01]  /*3340*/  IADD3 R54, R3, 0x100, RZ ;  /* 0x0000010003367810 */ /* 0x000fe20007ffe0ff */
[----:B0-----:R-:W-:Y:S01]  /*3350*/  FMUL.RZ R41, R7, 0.15915493667125701904 ;  /* 0x3e22f98307297820 */ /* 0x001fe2000040c000 */
[C---:B------:R-:W-:Y:S01]  /*3360*/  IADD3 R56, R3.reuse, 0x120, RZ ;  /* 0x0000012003387810 */ /* 0x040fe20007ffe0ff */
[----:B------:R-:W-:Y:S01]  /*3370*/  FMUL.FTZ R7, R116, UR41 ;  /* 0x0000002974077c20 */ /* 0x000fe20008410000 */
[----:B------:R-:W-:-:S02]  /*3380*/  IADD3 R58, R3, 0x140, RZ ;  /* 0x00000140033a7810 */ /* 0x000fc40007ffe0ff */
        /* <DEDUP_REMOVED lines=20> */
[----:B------:R-:W-:Y:S01]  /*34d0*/  IADD3 R156, R3, 0x3e0, RZ ;  /* 0x000003e0039c7810 */ /* 0x000fe20007ffe0ff */
[----:B------:R-:W-:Y:S01]  /*34e0*/  UIMAD.WIDE.U32 UR20, UR16, UR34, URZ ;  /* 0x00000022101472a5 */ /* 0x000fe2000f8e003f */
[----:B------:R-:W-:Y:S01]  /*34f0*/  MUFU.SIN R97, R39 ;  /* 0x0000002700617308 */ /* 0x000fe20000000400 */
[----:B------:R-:W-:Y:S01]  /*3500*/  UIMAD UR40, UR16, UR35, UR40 ;  /* 0x00000023102872a4 */ /* 0x000fe2000f8e0228 */
[----:B------:R-:W-:Y:S01]  /*3510*/  FMUL.RZ R49, R7, 0.15915493667125701904 ;  /* 0x3e22f98307317820 */ /* 0x000fe2000040c000 */
[-C--:B------:R-:W-:Y:S01]  /*3520*/  LEA.HI.SX32 R6, R3, R3.reuse, 0x1b ;  /* 0x0000000303067211 */ /* 0x080fe200078fdaff */
[----:B------:R-:W-:Y:S01]  /*3530*/  FMUL.FTZ R47, R115, UR41 ;  /* 0x00000029732f7c20 */ /* 0x000fe20008410000 */
[-C--:B------:R-:W-:Y:S01]  /*3540*/  LEA.HI.SX32 R40, R40, R3.reuse, 0x1b ;  /* 0x0000000328287211 */ /* 0x080fe200078fdaff */
[----:B------:R-:W-:Y:S01]  /*3550*/  ULDC.64 UR34, c[0x0][0x1a0] ;  /* 0x0000680000227ab9 */ /* 0x000fe20000000a00 */
[-C--:B------:R-:W-:Y:S01]  /*3560*/  LEA.HI.SX32 R42, R42, R3.reuse, 0x1b ;  /* 0x000000032a2a7211 */ /* 0x080fe200078fdaff */
[----:B------:R0:W-:Y:S01]  /*3570*/  MUFU.COS R98, R39 ;  /* 0x0000002700627308 */ /* 0x0001e20000000000 */
[----:B------:R-:W-:-:S02]  /*3580*/  LEA.HI.SX32 R44, R44, R3, 0x1b ;  /* 0x000000032c2c7211 */ /* 0x000fc400078fdaff */
[-C--:B------:R-:W-:Y:S02]  /*3590*/  LEA.HI.SX32 R46, R46, R3.reuse, 0x1b ;  /* 0x000000032e2e7211 */ /* 0x080fe400078fdaff */
[-C--:B------:R-:W-:Y:S02]  /*35a0*/  LEA.HI.SX32 R48, R48, R3.reuse, 0x1b ;  /* 0x0000000330307211 */ /* 0x080fe400078fdaff */
[-C--:B------:R-:W-:Y:S01]  /*35b0*/  LEA.HI.SX32 R50, R50, R3.reuse, 0x1b ;  /* 0x0000000332327211 */ /* 0x080fe200078fdaff */
[----:B------:R-:W-:Y:S01]  /*35c0*/  MUFU.SIN R93, R41 ;  /* 0x00000029005d7308 */ /* 0x000fe20000000400 */
[-C--:B------:R-:W-:Y:S02]  /*35d0*/  LEA.HI.SX32 R52, R52, R3.reuse, 0x1b ;  /* 0x0000000334347211 */ /* 0x080fe400078fdaff */
[-C--:B------:R-:W-:Y:S02]  /*35e0*/  LEA.HI.SX32 R54, R54, R3.reuse, 0x1b ;  /* 0x0000000336367211 */ /* 0x080fe400078fdaff */
[----:B------:R-:W-:-:S02]  /*35f0*/  LEA.HI.SX32 R56, R56, R3, 0x1b ;  /* 0x0000000338387211 */ /* 0x000fc400078fdaff */
[-C--:B------:R-:W-:Y:S01]  /*3600*/  LEA.HI.SX32 R58, R58, R3.reuse, 0x1b ;  /* 0x000000033a3a7211 */ /* 0x080fe200078fdaff */
[----:B------:R1:W-:Y:S01]  /*3610*/  MUFU.COS R96, R41 ;  /* 0x0000002900607308 */ /* 0x0003e20000000000 */
        /* <DEDUP_REMOVED lines=12> */
[-C--:B0-----:R-:W-:Y:S02]  /*36e0*/  LEA.HI.SX32 R39, R84, R3.reuse, 0x1b ;  /* 0x0000000354277211 */ /* 0x081fe400078fdaff */
[-C--:B-1----:R-:W-:Y:S02]  /*36f0*/  LEA.HI.SX32 R41, R86, R3.reuse, 0x1b ;  /* 0x0000000356297211 */ /* 0x082fe400078fdaff */
[-C--:B------:R-:W-:Y:S02]  /*3700*/  LEA.HI.SX32 R43, R88, R3.reuse, 0x1b ;  /* 0x00000003582b7211 */ /* 0x080fe400078fdaff */
[-C--:B------:R-:W-:Y:S02]  /*3710*/  LEA.HI.SX32 R45, R90, R3.reuse, 0x1b ;  /* 0x000000035a2d7211 */ /* 0x080fe400078fdaff */
[----:B------:R-:W-:-:S02]  /*3720*/  LEA.HI.SX32 R94, R94, R3, 0x1b ;  /* 0x000000035e5e7211 */ /* 0x000fc400078fdaff */
[-C--:B------:R-:W-:Y:S02]  /*3730*/  LEA.HI.SX32 R150, R150, R3.reuse, 0x1b ;  /* 0x0000000396967211 */ /* 0x080fe400078fdaff */
[-C--:B------:R-:W-:Y:S02]  /*3740*/  LEA.HI.SX32 R152, R152, R3.reuse, 0x1b ;  /* 0x0000000398987211 */ /* 0x080fe400078fdaff */
[-C--:B------:R-:W-:Y:S02]  /*3750*/  LEA.HI.SX32 R154, R154, R3.reuse, 0x1b ;  /* 0x000000039a9a7211 */ /* 0x080fe400078fdaff */
[----:B------:R-:W-:Y:S01]  /*3760*/  LEA.HI.SX32 R156, R156, R3, 0x1b ;  /* 0x000000039c9c7211 */ /* 0x000fe200078fdaff */
[----:B------:R-:W-:Y:S01]  /*3770*/  FMUL.FTZ R3, R114, UR41 ;  /* 0x0000002972037c20 */ /* 0x000fe20008410000 */
[----:B------:R-:W-:Y:S01]  /*3780*/  UIMAD UR39, UR39, UR34, URZ ;  /* 0x00000022272772a4 */ /* 0x000fe2000f8e023f */
[----:B------:R-:W-:Y:S01]  /*3790*/  FMUL.RZ R53, R47, 0.15915493667125701904 ;  /* 0x3e22f9832f357820 */ /* 0x000fe2000040c000 */
[----:B------:R-:W-:Y:S01]  /*37a0*/  UIADD3 UR21, UR21, UR40, URZ ;  /* 0x0000002815157290 */ /* 0x000fe2000fffe03f */
[----:B------:R-:W-:-:S02]  /*37b0*/  SHF.L.U32 R6, R6, 0x1, RZ ;  /* 0x0000000106067819 */ /* 0x000fc400000006ff */
[----:B------:R-:W-:Y:S01]  /*37c0*/  SHF.L.U32 R47, R40, 0x1, RZ ;  /* 0x00000001282f7819 */ /* 0x000fe200000006ff */
[----:B------:R-:W-:Y:S01]  /*37d0*/  FMUL.RZ R40, R3, 0.15915493667125701904 ;  /* 0x3e22f98303287820 */ /* 0x000fe2000040c000 */
[----:B------:R-:W-:Y:S01]  /*37e0*/  UIMAD UR39, UR7, UR35, UR39 ;  /* 0x00000023072772a4 */ /* 0x000fe2000f8e0227 */
[----:B------:R-:W-:Y:S01]  /*37f0*/  FMUL.FTZ R3, R113, UR41 ;  /* 0x0000002971037c20 */ /* 0x000fe20008410000 */
[----:B------:R-:W-:Y:S01]  /*3800*/  UIMAD.WIDE.U32 UR34, UR7, UR34, UR20 ;  /* 0x00000022072272a5 */ /* 0x000fe2000f8e0014 */
[----:B------:R-:W-:Y:S01]  /*3810*/  MUFU.SIN R91, R49 ;  /* 0x00000031005b7308 */ /* 0x000fe20000000400 */
[----:B----4-:R0:W-:Y:S01]  /*3820*/  STS.U16 [R6], R9 ;  /* 0x0000000906007388 */ /* 0x0101e20000000400 */
[----:B------:R-:W-:Y:S01]  /*3830*/  SHF.L.U32 R42, R42, 0x1, RZ ;  /* 0x000000012a2a7819 */ /* 0x000fe200000006ff */
[----:B------:R-:W-:Y:S01]  /*3840*/  ULDC.64 UR20, c[0x0][0x228] ;  /* 0x00008a0000147ab9 */ /* 0x000fe20000000a00 */
[----:B------:R-:W-:Y:S01]  /*3850*/  SHF.L.U32 R46, R46, 0x1, RZ ;  /* 0x000000012e2e7819 */ /* 0x000fe200000006ff */
[----:B------:R-:W-:-:S03]  /*3860*/  UIADD3 UR35, UR35, UR39, URZ ;  /* 0x0000002723237290 */ /* 0x000fc6000fffe03f */
[----:B------:R1:W-:Y:S01]  /*3870*/  MUFU.COS R92, R49 ;  /* 0x00000031005c7308 */ /* 0x0003e20000000000 */
[----:B------:R-:W-:Y:S01]  /*3880*/  ULEA UR20, UP0, UR34, UR20, 0x3 ;  /* 0x0000001422147291 */ /* 0x000fe2000f80183f */
[----:B0-----:R-:W-:Y:S01]  /*3890*/  FMUL.RZ R6, R3, 0.15915493667125701904 ;  /* 0x3e22f98303067820 */ /* 0x001fe2000040c000 */
[----:B------:R-:W-:Y:S01]  /*38a0*/  SHF.L.U32 R51, R48, 0x1, RZ ;  /* 0x0000000130337819 */ /* 0x000fe200000006ff */
[----:B------:R-:W-:Y:S01]  /*38b0*/  FMUL.FTZ R3, R112, UR41 ;  /* 0x0000002970037c20 */ /* 0x000fe20008410000 */
[----:B---3--:R0:W-:Y:S01]  /*38c0*/  STS.U16 [R47+0x40], R8 ;  /* 0x000040082f007388 */ /* 0x0081e20000000400 */
[----:B-1----:R-:W-:-:S03]  /*38d0*/  SHF.L.U32 R49, R44, 0x1, RZ ;  /* 0x000000012c317819 */ /* 0x002fc600000006ff */
[----:B------:R-:W-:Y:S01]  /*38e0*/  STS.U16 [R42+0x80], R5 ;  /* 0x000080052a007388 */ /* 0x000fe20000000400 */
[----:B------:R-:W-:Y:S01]  /*38f0*/  SHF.L.U32 R50, R50, 0x1, RZ ;  /* 0x0000000132327819 */ /* 0x000fe200000006ff */
[----:B------:R1:W2:Y:S01]  /*3900*/  R2UR UR40, R2 ;  /* 0x00000000022873c2 */ /* 0x0002a200000e0000 */
[----:B------:R-:W-:Y:S01]  /*3910*/  SHF.L.U32 R9, R52, 0x1, RZ ;  /* 0x0000000134097819 */ /* 0x000fe200000006ff */
[----:B------:R3:W-:Y:S01]  /*3920*/  STS.U16 [R49+0xc0], R10 ;  /* 0x0000c00a31007388 */ /* 0x0007e20000000400 */
[----:B------:R-:W-:Y:S01]  /*3930*/  ULEA.HI.X UR21, UR34, UR21, UR35, 0x3, UP0 ;  /* 0x0000001522157291 */ /* 0x000fe200080f1c23 */
[----:B0-----:R-:W-:Y:S02]  /*3940*/  FMUL.RZ R8, R3, 0.15915493667125701904 ;  /* 0x3e22f98303087820 */ /* 0x001fe4000040c000 */
[----:B------:R-:W-:Y:S01]  /*3950*/  STS.U16 [R46+0x100], R11 ;  /* 0x0001000b2e007388 */ /* 0x000fe20000000400 */
[----:B------:R-:W-:Y:S02]  /*3960*/  FMUL.FTZ R3, R111, UR41 ;  /* 0x000000296f037c20 */ /* 0x000fe40008410000 */
[----:B-1----:R-:W-:Y:S01]  /*3970*/  FMUL.FTZ R2, R110, UR41 ;  /* 0x000000296e027c20 */ /* 0x002fe20008410000 */
[----:B------:R-:W-:Y:S04]  /*3980*/  STS.U16 [R51+0x140], R12 ;  /* 0x0001400c33007388 */ /* 0x000fe80000000400 */
[----:B------:R-:W-:Y:S01]  /*3990*/  STS.U16 [R50+0x180], R13 ;  /* 0x0001800d32007388 */ /* 0x000fe20000000400 */
[----:B---3--:R-:W-:Y:S01]  /*39a0*/  FMUL.RZ R10, R2, 0.15915493667125701904 ;  /* 0x3e22f983020a7820 */ /* 0x008fe2000040c000 */
[----:B------:R-:W-:-:S02]  /*39b0*/  MOV R2, UR20 ;  /* 0x0000001400027c02 */ /* 0x000fc40008000f00 */
[----:B------:R0:W-:Y:S02]  /*39c0*/  STS.U16 [R9+0x1c0], R16 ;  /* 0x0001c01009007388 */ /* 0x0001e40000000400 */
[----:B0-----:R-:W-:Y:S01]  /*39d0*/  FMUL.RZ R9, R3, 0.15915493667125701904 ;  /* 0x3e22f98303097820 */ /* 0x001fe2000040c000 */
[----:B------:R-:W-:-:S06]  /*39e0*/  MOV R3, UR21 ;  /* 0x0000001500037c02 */ /* 0x000fcc0008000f00 */
[----:B------:R-:W3:Y:S01]  /*39f0*/  LDG.E.64 R2, [R2.64] ;  /* 0x0000001e02027981 */ /* 0x000ee2000c1e1b00 */
[----:B------:R-:W-:Y:S02]  /*3a00*/  SHF.L.U32 R54, R54, 0x1, RZ ;  /* 0x0000000136367819 */ /* 0x000fe400000006ff */
[----:B------:R-:W-:Y:S02]  /*3a10*/  SHF.L.U32 R5, R56, 0x1, RZ ;  /* 0x0000000138057819 */ /* 0x000fe400000006ff */
[----:B------:R-:W-:Y:S02]  /*3a20*/  SHF.L.U32 R58, R58, 0x1, RZ ;  /* 0x000000013a3a7819 */ /* 0x000fe400000006ff */
[----:B------:R-:W-:Y:S01]  /*3a30*/  SHF.L.U32 R11, R60, 0x1, RZ ;  /* 0x000000013c0b7819 */ /* 0x000fe200000006ff */
[----:B------:R-:W-:Y:S01]  /*3a40*/  STS.U16 [R54+0x200], R17 ;  /* 0x0002001136007388 */ /* 0x000fe20000000400 */
[----:B------:R-:W-:Y:S02]  /*3a50*/  SHF.L.U32 R13, R62, 0x1, RZ ;  /* 0x000000013e0d7819 */ /* 0x000fe400000006ff */
[----:B------:R-:W-:Y:S01]  /*3a60*/  SHF.L.U32 R64, R64, 0x1, RZ ;  /* 0x0000000140407819 */ /* 0x000fe200000006ff */
[----:B------:R0:W-:Y:S01]  /*3a70*/  STS.U16 [R5+0x240], R14 ;  /* 0x0002400e05007388 */ /* 0x0001e20000000400 */
[----:B------:R-:W-:Y:S01]  /*3a80*/  SHF.L.U32 R66, R66, 0x1, RZ ;  /* 0x0000000142427819 */ /* 0x000fe200000006ff */
[----:B------:R-:W-:Y:S02]  /*3a90*/  MUFU.SIN R83, R8 ;  /* 0x0000000800537308 */ /* 0x000fe40000000400 */
[----:B------:R-:W-:Y:S01]  /*3aa0*/  STS.U16 [R58+0x280], R25 ;  /* 0x000280193a007388 */ /* 0x000fe20000000400 */
[----:B------:R-:W-:-:S03]  /*3ab0*/  SHF.L.U32 R70, R70, 0x1, RZ ;  /* 0x0000000146467819 */ /* 0x000fc600000006ff */
[----:B------:R-:W-:Y:S01]  /*3ac0*/  STS.U16 [R11+0x2c0], R22 ;  /* 0x0002c0160b007388 */ /* 0x000fe20000000400 */
[----:B0-----:R-:W-:Y:S01]  /*3ad0*/  SHF.L.U32 R5, R68, 0x1, RZ ;  /* 0x0000000144057819 */ /* 0x001fe200000006ff */
[----:B------:R2:W-:Y:S02]  /*3ae0*/  MUFU.COS R84, R8 ;  /* 0x0000000800547308 */ /* 0x0005e40000000000 */
[----:B------:R-:W-:Y:S01]  /*3af0*/  STS.U16 [R13+0x300], R18 ;  /* 0x000300120d007388 */ /* 0x000fe20000000400 */
[----:B------:R-:W-:-:S03]  /*3b00*/  SHF.L.U32 R72, R72, 0x1, RZ ;  /* 0x0000000148487819 */ /* 0x000fc600000006ff */
[----:B------:R-:W-:Y:S01]  /*3b10*/  STS.U16 [R64+0x340], R19 ;  /* 0x0003401340007388 */ /* 0x000fe20000000400 */
[----:B------:R-:W-:Y:S02]  /*3b20*/  SHF.L.U32 R74, R74, 0x1, RZ ;  /* 0x000000014a4a7819 */ /* 0x000fe400000006ff */
[----:B--2---:R-:W-:Y:S01]  /*3b30*/  MOV R8, UR40 ;  /* 0x0000002800087c02 */ /* 0x004fe20008000f00 */
[----:B------:R-:W-:Y:S01]  /*3b40*/  STS.U16 [R66+0x380], R15 ;  /* 0x0003800f42007388 */ /* 0x000fe20000000400 */
[----:B------:R-:W-:Y:S03]  /*3b50*/  MUFU.SIN R81, R9 ;  /* 0x0000000900517308 */ /* 0x000fe60000000400 */
[----:B------:R0:W-:Y:S04]  /*3b60*/  STS.U16 [R5+0x3c0], R24 ;  /* 0x0003c01805007388 */ /* 0x0001e80000000400 */
[----:B------:R-:W-:Y:S01]  /*3b70*/  STS.U16 [R70+0x400], R23 ;  /* 0x0004001746007388 */ /* 0x000fe20000000400 */
[----:B------:R1:W-:Y:S01]  /*3b80*/  MUFU.COS R82, R9 ;  /* 0x0000000900527308 */ /* 0x0003e20000000000 */
[----:B0-----:R-:W-:-:S02]  /*3b90*/  SHF.L.U32 R5, R76, 0x1, RZ ;  /* 0x000000014c057819 */ /* 0x001fc400000006ff */
[----:B------:R-:W-:Y:S01]  /*3ba0*/  STS.U16 [R72+0x440], R21 ;  /* 0x0004401548007388 */ /* 0x000fe20000000400 */
[----:B-1----:R-:W-:-:S03]  /*3bb0*/  FMUL.FTZ R9, R8, 1.4426950216293334961 ;  /* 0x3fb8aa3b08097820 */ /* 0x002fc60000410000 */
[----:B------:R-:W-:Y:S04]  /*3bc0*/  STS.U16 [R74+0x480], R27 ;  /* 0x0004801b4a007388 */ /* 0x000fe80000000400 */
[----:B------:R0:W-:Y:S01]  /*3bd0*/  STS.U16 [R5+0x4c0], R36 ;  /* 0x0004c02405007388 */ /* 0x0001e20000000400 */
[----:B------:R-:W-:Y:S01]  /*3be0*/  MUFU.SIN R85, R6 ;  /* 0x0000000600557308 */ /* 0x000fe20000000400 */
[----:B------:R-:W-:Y:S01]  /*3bf0*/  SHF.L.U32 R11, R78, 0x1, RZ ;  /* 0x000000014e0b7819 */ /* 0x000fe200000006ff */
[----:B0-----:R-:W-:-:S06]  /*3c00*/  FMUL.FTZ R5, R125, R9 ;  /* 0x000000097d057220 */ /* 0x001fcc0000410000 */
[----:B------:R0:W-:Y:S01]  /*3c10*/  MUFU.COS R86, R6 ;  /* 0x0000000600567308 */ /* 0x0001e20000000000 */
[----:B------:R-:W-:Y:S07]  /*3c20*/  STS.U16 [R11+0x500], R38 ;  /* 0x000500260b007388 */ /* 0x000fee0000000400 */
[----:B------:R-:W1:Y:S01]  /*3c30*/  MUFU.EX2 R5, R5 ;  /* 0x0000000500057308 */ /* 0x000e620000000800 */
[----:B0-----:R-:W-:-:S05]  /*3c40*/  SHF.L.U32 R6, R80, 0x1, RZ ;  /* 0x0000000150067819 */ /* 0x001fca00000006ff */
[----:B------:R0:W-:Y:S01]  /*3c50*/  STS.U16 [R6+0x540], R35 ;  /* 0x0005402306007388 */ /* 0x0001e20000000400 */
[----:B------:R-:W-:Y:S02]  /*3c60*/  SHF.L.U32 R7, R7, 0x1, RZ ;  /* 0x0000000107077819 */ /* 0x000fe400000006ff */
[----:B------:R-:W-:Y:S02]  /*3c70*/  SHF.L.U32 R39, R39, 0x1, RZ ;  /* 0x0000000127277819 */ /* 0x000fe400000006ff */
[----:B------:R-:W-:Y:S01]  /*3c80*/  SHF.L.U32 R41, R41, 0x1, RZ ;  /* 0x0000000129297819 */ /* 0x000fe200000006ff */
[----:B0-----:R-:W-:Y:S01]  /*3c90*/  FMUL.FTZ R6, R124, R9 ;  /* 0x000000097c067220 */ /* 0x001fe20000410000 */
[----:B------:R-:W-:Y:S02]  /*3ca0*/  PRMT R209, RZ, 0x5410, R171 ;  /* 0x00005410ffd17816 */ /* 0x000fe400000000ab */
[----:B------:R-:W-:Y:S01]  /*3cb0*/  SHF.L.U32 R43, R43, 0x1, RZ ;  /* 0x000000012b2b7819 */ /* 0x000fe200000006ff */
[----:B------:R0:W-:Y:S01]  /*3cc0*/  STS.U16 [R7+0x580], R20 ;  /* 0x0005801407007388 */ /* 0x0001e20000000400 */
[----:B------:R-:W-:Y:S01]  /*3cd0*/  SHF.L.U32 R8, R45, 0x1, RZ ;  /* 0x000000012d087819 */ /* 0x000fe200000006ff */
[----:B------:R-:W2:Y:S01]  /*3ce0*/  MUFU.EX2 R6, R6 ;  /* 0x0000000600067308 */ /* 0x000ea20000000800 */
[----:B------:R-:W-:Y:S01]  /*3cf0*/  SHF.L.U32 R11, R94, 0x1, RZ ;  /* 0x000000015e0b7819 */ /* 0x000fe200000006ff */
[----:B------:R-:W-:Y:S01]  /*3d00*/  STS.U16 [R39+0x5c0], R26 ;  /* 0x0005c01a27007388 */ /* 0x000fe20000000400 */
[----:B-1----:R-:W-:-:S02]  /*3d10*/  FMUL.FTZ R107, R5, R107 ;  /* 0x0000006b056b7220 */ /* 0x002fc40000410000 */
[----:B------:R-:W-:Y:S01]  /*3d20*/  FMUL.FTZ R209, R126, R209 ;  /* 0x000000d17ed17220 */ /* 0x000fe20000410000 */
[----:B------:R-:W-:Y:S01]  /*3d30*/  STS.U16 [R41+0x600], R28 ;  /* 0x0006001c29007388 */ /* 0x000fe20000000400 */
[----:B0-----:R-:W-:-:S03]  /*3d40*/  FMUL.FTZ R7, R123, R9 ;  /* 0x000000097b077220 */ /* 0x001fc60000410000 */
[----:B------:R-:W-:Y:S01]  /*3d50*/  STS.U16 [R43+0x640], R32 ;  /* 0x000640202b007388 */ /* 0x000fe20000000400 */
[----:B------:R-:W-:-:S03]  /*3d60*/  FMUL.FTZ R108, R5, R108 ;  /* 0x0000006c056c7220 */ /* 0x000fc60000410000 */
[----:B------:R-:W-:Y:S01]  /*3d70*/  STS.U16 [R8+0x680], R37 ;  /* 0x0006802508007388 */ /* 0x000fe20000000400 */
[----:B------:R-:W-:-:S03]  /*3d80*/  PRMT R208, RZ, 0x5410, R170 ;  /* 0x00005410ffd07816 */ /* 0x000fc600000000aa */
[----:B------:R0:W-:Y:S01]  /*3d90*/  STS.U16 [R11+0x6c0], R34 ;  /* 0x0006c0220b007388 */ /* 0x0001e20000000400 */
[-C--:B------:R-:W-:Y:S01]  /*3da0*/  FMUL.FTZ R5, RZ, R107.reuse ;  /* 0x0000006bff057220 */ /* 0x080fe20000410000 */
[----:B------:R-:W-:Y:S01]  /*3db0*/  SHF.L.U32 R150, R150, 0x1, RZ ;  /* 0x0000000196967819 */ /* 0x000fe200000006ff */
[----:B------:R-:W1:Y:S01]  /*3dc0*/  MUFU.EX2 R7, R7 ;  /* 0x0000000700077308 */ /* 0x000e620000000800 */
[----:B------:R-:W-:Y:S01]  /*3dd0*/  SHF.L.U32 R152, R152, 0x1, RZ ;  /* 0x0000000198987819 */ /* 0x000fe200000006ff */
[----:B0-----:R-:W-:Y:S01]  /*3de0*/  FMUL.FTZ R11, R209, R107 ;  /* 0x0000006bd10b7220 */ /* 0x001fe20000410000 */
[----:B------:R-:W-:Y:S01]  /*3df0*/  SHF.L.U32 R13, R154, 0x1, RZ ;  /* 0x000000019a0d7819 */ /* 0x000fe200000006ff */
[----:B------:R-:W-:Y:S02]  /*3e00*/  FMUL.FTZ R208, R125, R208 ;  /* 0x000000d07dd07220 */ /* 0x000fe40000410000 */
[-C--:B------:R-:W-:Y:S02]  /*3e10*/  FFMA.FTZ R11, RZ, R108.reuse, R11 ;  /* 0x0000006cff0b7223 */ /* 0x080fe4000001000b */
[----:B------:R-:W-:Y:S01]  /*3e20*/  FFMA.FTZ R5, R209, R108, -R5 ;  /* 0x0000006cd1057223 */ /* 0x000fe20000010805 */
[----:B------:R-:W-:Y:S01]  /*3e30*/  STS.U16 [R150+0x700], R33 ;  /* 0x0007002196007388 */ /* 0x000fe20000000400 */
[----:B--2---:R-:W-:-:S02]  /*3e40*/  FMUL.FTZ R105, R6, R105 ;  /* 0x0000006906697220 */ /* 0x004fc40000410000 */
[----:B------:R-:W-:Y:S01]  /*3e50*/  FADD.FTZ R11, RZ, R11 ;  /* 0x0000000bff0b7221 */ /* 0x000fe20000010000 */
[----:B------:R-:W-:Y:S01]  /*3e60*/  STS.U16 [R152+0x740], R31 ;  /* 0x0007401f98007388 */ /* 0x000fe20000000400 */
[----:B------:R-:W-:Y:S01]  /*3e70*/  FMUL.FTZ R106, R6, R106 ;  /* 0x0000006a066a7220 */ /* 0x000fe20000410000 */
[----:B------:R-:W-:Y:S01]  /*3e80*/  PRMT R207, RZ, 0x5410, R169 ;  /* 0x00005410ffcf7816 */ /* 0x000fe200000000a9 */
[----:B------:R-:W-:Y:S01]  /*3e90*/  FMUL.FTZ R8, R122, R9 ;  /* 0x000000097a087220 */ /* 0x000fe20000410000 */
[----:B------:R0:W-:Y:S01]  /*3ea0*/  STS.U16 [R13+0x780], R30 ;  /* 0x0007801e0d007388 */ /* 0x0001e20000000400 */
[----:B------:R-:W-:Y:S02]  /*3eb0*/  FADD.FTZ R6, R208, R5 ;  /* 0x00000005d0067221 */ /* 0x000fe40000010000 */
[----:B------:R-:W-:Y:S02]  /*3ec0*/  FMUL.FTZ R207, R124, R207 ;  /* 0x000000cf7ccf7220 */ /* 0x000fe40000410000 */
[C---:B------:R-:W-:Y:S01]  /*3ed0*/  FMUL.FTZ R14, R105.reuse, R6 ;  /* 0x00000006690e7220 */ /* 0x040fe20000410000 */
[----:B------:R-:W2:Y:S01]  /*3ee0*/  MUFU.EX2 R8, R8 ;  /* 0x0000000800087308 */ /* 0x000ea20000000800 */
[----:B0-----:R-:W-:-:S02]  /*3ef0*/  FMUL.FTZ R13, R105, R11 ;  /* 0x0000000b690d7220 */ /* 0x001fc40000410000 */
[C---:B------:R-:W-:Y:S02]  /*3f00*/  FFMA.FTZ R14, R106.reuse, R11, R14 ;  /* 0x0000000b6a0e7223 */ /* 0x040fe4000001000e */
[----:B------:R-:W-:-:S03]  /*3f10*/  FFMA.FTZ R12, R106, R6, -R13 ;  /* 0x000000066a0c7223 */ /* 0x000fc6000001080d */
[----:B------:R-:W-:Y:S01]  /*3f20*/  MUFU.SIN R59, R10 ;  /* 0x0000000a003b7308 */ /* 0x000fe20000000400 */
[----:B-1----:R-:W-:Y:S02]  /*3f30*/  FMUL.FTZ R103, R7, R103 ;  /* 0x0000006707677220 */ /* 0x002fe40000410000 */
[----:B------:R-:W-:Y:S02]  /*3f40*/  FADD.FTZ R12, R207, R12 ;  /* 0x0000000ccf0c7221 */ /* 0x000fe40000010000 */
[----:B------:R-:W-:-:S03]  /*3f50*/  FADD.FTZ R14, RZ, R14 ;  /* 0x0000000eff0e7221 */ /* 0x000fc60000010000 */
[----:B------:R0:W-:Y:S01]  /*3f60*/  MUFU.COS R80, R10 ;  /* 0x0000000a00507308 */ /* 0x0001e20000000000 */
[----:B------:R-:W-:Y:S01]  /*3f70*/  FMUL.FTZ R104, R7, R104 ;  /* 0x0000006807687220 */ /* 0x000fe20000410000 */
[----:B------:R-:W-:Y:S01]  /*3f80*/  PRMT R206, RZ, 0x5410, R168 ;  /* 0x00005410ffce7816 */ /* 0x000fe200000000a8 */
[----:B------:R-:W-:Y:S02]  /*3f90*/  FMUL.FTZ R13, R103, R12 ;  /* 0x0000000c670d7220 */ /* 0x000fe40000410000 */
[-C--:B------:R-:W-:Y:S02]  /*3fa0*/  FMUL.FTZ R5, R126, R9.reuse ;  /* 0x000000097e057220 */ /* 0x080fe40000410000 */
[-C--:B0-----:R-:W-:Y:S02]  /*3fb0*/  FMUL.FTZ R10, R119, R9.reuse ;  /* 0x00000009770a7220 */ /* 0x081fe40000410000 */
[----:B------:R-:W-:Y:S02]  /*3fc0*/  FMUL.FTZ R11, R103, R14 ;  /* 0x0000000e670b7220 */ /* 0x000fe40000410000 */
[----:B------:R-:W-:-:S02]  /*3fd0*/  FMUL.FTZ R6, R118, R9 ;  /* 0x0000000976067220 */ /* 0x000fc40000410000 */
[----:B------:R-:W-:Y:S01]  /*3fe0*/  FMUL.FTZ R7, R117, R9 ;  /* 0x0000000975077220 */ /* 0x000fe20000410000 */
[----:B------:R-:W0:Y:S01]  /*3ff0*/  MUFU.EX2 R10, R10 ;  /* 0x0000000a000a7308 */ /* 0x000e220000000800 */
[C---:B------:R-:W-:Y:S02]  /*4000*/  FFMA.FTZ R13, R104.reuse, R14, R13 ;  /* 0x0000000e680d7223 */ /* 0x040fe4000001000d */
[----:B------:R-:W-:Y:S02]  /*4010*/  FFMA.FTZ R11, R104, R12, -R11 ;  /* 0x0000000c680b7223 */ /* 0x000fe4000001080b */
[----:B------:R-:W-:Y:S02]  /*4020*/  FMUL.FTZ R206, R123, R206 ;  /* 0x000000ce7bce7220 */ /* 0x000fe40000410000 */
[----:B--2---:R-:W-:Y:S01]  /*4030*/  FMUL.FTZ R101, R8, R101 ;  /* 0x0000006508657220 */ /* 0x004fe20000410000 */
[----:B------:R-:W1:Y:S01]  /*4040*/  MUFU.EX2 R5, R5 ;  /* 0x0000000500057308 */ /* 0x000e620000000800 */
[----:B------:R-:W-:Y:S01]  /*4050*/  FADD.FTZ R13, RZ, R13 ;  /* 0x0000000dff0d7221 */ /* 0x000fe20000010000 */
[----:B------:R-:W-:Y:S01]  /*4060*/  PRMT R205, RZ, 0x5410, R167 ;  /* 0x00005410ffcd7816 */ /* 0x000fe200000000a7 */
[----:B------:R-:W-:-:S02]  /*4070*/  FADD.FTZ R11, R206, R11 ;  /* 0x0000000bce0b7221 */ /* 0x000fc40000010000 */
[----:B------:R-:W-:-:S03]  /*4080*/  FMUL.FTZ R102, R8, R102 ;  /* 0x0000006608667220 */ /* 0x000fc60000410000 */
[----:B------:R-:W2:Y:S01]  /*4090*/  MUFU.EX2 R6, R6 ;  /* 0x0000000600067308 */ /* 0x000ea20000000800 */
[----:B------:R-:W-:Y:S02]  /*40a0*/  FMUL.FTZ R12, R101, R13 ;  /* 0x0000000d650c7220 */ /* 0x000fe40000410000 */
[----:B------:R-:W-:-:S05]  /*40b0*/  FMUL.FTZ R8, R116, R9 ;  /* 0x0000000974087220 */ /* 0x000fca0000410000 */
[----:B------:R-:W4:Y:S01]  /*40c0*/  MUFU.EX2 R7, R7 ;  /* 0x0000000700077308 */ /* 0x000f220000000800 */
[-C--:B------:R-:W-:Y:S01]  /*40d0*/  FMUL.FTZ R14, R101, R11.reuse ;  /* 0x0000000b650e7220 */ /* 0x080fe20000410000 */
[----:B------:R-:W-:Y:S01]  /*40e0*/  ISETP.NE.AND P1, PT, R148, RZ, PT ;  /* 0x000000ff9400720c */ /* 0x000fe20003f25270 */
[----:B------:R-:W-:Y:S02]  /*40f0*/  FFMA.FTZ R12, R102, R11, -R12 ;  /* 0x0000000b660c7223 */ /* 0x000fe4000001080c */
[----:B------:R-:W-:Y:S02]  /*4100*/  FMUL.FTZ R205, R122, R205 ;  /* 0x000000cd7acd7220 */ /* 0x000fe40000410000 */
[----:B------:R-:W-:Y:S01]  /*4110*/  FFMA.FTZ R14, R102, R13, R14 ;  /* 0x0000000d660e7223 */ /* 0x000fe2000001000e */
[----:B------:R-:W2:Y:S01]  /*4120*/  MUFU.EX2 R8, R8 ;  /* 0x0000000800087308 */ /* 0x000ea20000000800 */
[----:B0-----:R-:W-:Y:S02]  /*4130*/  FMUL.FTZ R99, R10, R99 ;  /* 0x000000630a637220 */ /* 0x001fe40000410000 */
[----:B------:R-:W-:-:S02]  /*4140*/  FADD.FTZ R12, R205, R12 ;  /* 0x0000000ccd0c7221 */ /* 0x000fc40000010000 */
[----:B------:R-:W-:Y:S02]  /*4150*/  FMUL.FTZ R100, R10, R100 ;  /* 0x000000640a647220 */ /* 0x000fe40000410000 */
[----:B------:R-:W-:Y:S01]  /*4160*/  FADD.FTZ R14, RZ, R14 ;  /* 0x0000000eff0e7221 */ /* 0x000fe20000010000 */
[----:B------:R-:W-:Y:S01]  /*4170*/  LEA R0, R147, R0, 0x5 ;  /* 0x0000000093007211 */ /* 0x000fe200078e28ff */
[----:B------:R-:W-:Y:S02]  /*4180*/  FMUL.FTZ R10, R109, UR41 ;  /* 0x000000296d0a7c20 */ /* 0x000fe40008410000 */
[C---:B-1----:R-:W-:Y:S02]  /*4190*/  FMUL.FTZ R120, R5.reuse, R120 ;  /* 0x0000007805787220 */ /* 0x042fe40000410000 */
[----:B------:R-:W-:Y:S01]  /*41a0*/  FMUL.FTZ R121, R5, R121 ;  /* 0x0000007905797220 */ /* 0x000fe20000410000 */
[----:B------:R-:W-:Y:S01]  /*41b0*/  MOV R5, UR32 ;  /* 0x0000002000057c02 */ /* 0x000fe20008000f00 */
[----:B------:R-:W-:Y:S01]  /*41c0*/  FMUL.FTZ R11, R99, R12 ;  /* 0x0000000c630b7220 */ /* 0x000fe20000410000 */
[----:B------:R-:W-:Y:S01]  /*41d0*/  HFMA2.MMA R13, -RZ, RZ, 0, 9.5367431640625e-07 ;  /* 0x00000010ff0d7435 */ /* 0x000fe200000001ff */
[----:B--2---:R-:W-:-:S02]  /*41e0*/  FMUL.FTZ R98, R6, R98 ;  /* 0x0000006206627220 */ /* 0x004fc40000410000 */
[----:B------:R-:W-:Y:S02]  /*41f0*/  FMUL.FTZ R97, R6, R97 ;  /* 0x0000006106617220 */ /* 0x000fe40000410000 */
[C---:B----4-:R-:W-:Y:S02]  /*4200*/  FMUL.FTZ R96, R7.reuse, R96 ;  /* 0x0000006007607220 */ /* 0x050fe40000410000 */
[----:B------:R-:W-:Y:S02]  /*4210*/  FMUL.FTZ R93, R7, R93 ;  /* 0x0000005d075d7220 */ /* 0x000fe40000410000 */
[----:B------:R-:W-:Y:S02]  /*4220*/  FMUL.FTZ R7, R99, R14 ;  /* 0x0000000e63077220 */ /* 0x000fe40000410000 */
[-C--:B------:R-:W-:Y:S01]  /*4230*/  FMUL.FTZ R6, R115, R9.reuse ;  /* 0x0000000973067220 */ /* 0x080fe20000410000 */
[----:B------:R-:W-:Y:S01]  /*4240*/  LEA R5, R5, UR7, 0x8 ;  /* 0x0000000705057c11 */ /* 0x000fe2000f8e40ff */
[----:B------:R-:W-:Y:S01]  /*4250*/  FMUL.RZ R10, R10, 0.15915493667125701904 ;  /* 0x3e22f9830a0a7820 */ /* 0x000fe2000040c000 */
[----:B------:R-:W-:Y:S01]  /*4260*/  LEA.HI.SX32 R0, R0, R0, 0x1b ;  /* 0x0000000000007211 */ /* 0x000fe200078fdaff */
[----:B------:R-:W-:Y:S01]  /*4270*/  FFMA.FTZ R20, R100, R14, R11 ;  /* 0x0000000e64147223 */ /* 0x000fe2000001000b */
[----:B------:R-:W-:Y:S01]  /*4280*/  @P1 IADD3 R5, R148, 0x200, RZ ;  /* 0x0000020094051810 */ /* 0x000fe20007ffe0ff */
[----:B------:R-:W-:Y:S01]  /*4290*/  FFMA.FTZ R27, R100, R12, -R7 ;  /* 0x0000000c641b7223 */ /* 0x000fe20000010807 */
[----:B------:R-:W-:Y:S01]  /*42a0*/  SHF.L.U32 R156, R156, 0x1, RZ ;  /* 0x000000019c9c7819 */ /* 0x000fe200000006ff */
[----:B------:R0:W-:Y:S01]  /*42b0*/  MUFU.EX2 R11, R6 ;  /* 0x00000006000b7308 */ /* 0x0001e20000000800 */
[-C--:B------:R-:W-:Y:S01]  /*42c0*/  FMUL.FTZ R7, R114, R9.reuse ;  /* 0x0000000972077220 */ /* 0x080fe20000410000 */
[----:B------:R-:W-:Y:S01]  /*42d0*/  SHF.L.U32 R26, R5, 0x3, RZ ;  /* 0x00000003051a7819 */ /* 0x000fe200000006ff */
[----:B------:R-:W-:Y:S01]  /*42e0*/  FMUL.FTZ R92, R8, R92 ;  /* 0x0000005c085c7220 */ /* 0x000fe20000410000 */
[----:B------:R-:W-:Y:S04]  /*42f0*/  STS.U16 [R156+0x7c0], R29 ;  /* 0x0007c01d9c007388 */ /* 0x000fe80000000400 */
[----:B------:R-:W-:Y:S01]  /*4300*/  MUFU.SIN R57, R10 ;  /* 0x0000000a00397308 */ /* 0x000fe20000000400 */
[----:B0-----:R-:W-:-:S02]  /*4310*/  FMUL.FTZ R6, R113, R9 ;  /* 0x0000000971067220 */ /* 0x001fc40000410000 */
[----:B------:R-:W-:-:S05]  /*4320*/  FMUL.FTZ R91, R8, R91 ;  /* 0x0000005b085b7220 */ /* 0x000fca0000410000 */
[----:B------:R0:W-:Y:S01]  /*4330*/  MUFU.COS R25, R10 ;  /* 0x0000000a00197308 */ /* 0x0001e20000000000 */
[----:B------:R-:W-:Y:S01]  /*4340*/  @!P0 IMAD.WIDE R4, R4, R13, UR10 ;  /* 0x0000000a04048e25 */ /* 0x000fe2000f8e020d */
[----:B0-----:R-:W-:-:S06]  /*4350*/  SHF.L.U32 R10, R0, 0x1, RZ ;  /* 0x00000001000a7819 */ /* 0x001fcc00000006ff */
[----:B------:R-:W-:Y:S01]  /*4360*/  MUFU.SIN R89, R53 ;  /* 0x0000003500597308 */ /* 0x000fe20000000400 */
[----:B------:R-:W-:-:S06]  /*4370*/  NOP ;  /* 0x0000000000007918 */ /* 0x000fcc0000000000 */
[----:B------:R-:W-:Y:S01]  /*4380*/  LDS.U16 R56, [R10] ;  /* 0x000000000a387984 */ /* 0x000fe20000000400 */
[----:B------:R0:W1:Y:S03]  /*4390*/  MUFU.COS R90, R53 ;  /* 0x00000035005a7308 */ /* 0x0000660000000000 */
[----:B------:R-:W2:Y:S04]  /*43a0*/  LDS.U16 R55, [R10+0x2] ;  /* 0x000002000a377984 */ /* 0x000ea80000000400 */
[----:B------:R-:W-:Y:S01]  /*43b0*/  LDS.U16 R54, [R10+0x4] ;  /* 0x000004000a367984 */ /* 0x000fe20000000400 */
[----:B------:R-:W-:Y:S03]  /*43c0*/  MUFU.SIN R87, R40 ;  /* 0x0000002800577308 */ /* 0x000fe60000000400 */
[----:B0-----:R-:W0:Y:S04]  /*43d0*/  LDS.U16 R53, [R10+0x6] ;  /* 0x000006000a357984 */ /* 0x001e280000000400 */
[----:B------:R-:W-:Y:S01]  /*43e0*/  LDS.U16 R48, [R10+0x8] ;  /* 0x000008000a307984 */ /* 0x000fe20000000400 */
[----:B------:R4:W-:Y:S03]  /*43f0*/  MUFU.COS R88, R40 ;  /* 0x0000002800587308 */ /* 0x0009e60000000000 */
[----:B------:R-:W0:Y:S04]  /*4400*/  LDS.U16 R47, [R10+0xa] ;  /* 0x00000a000a2f7984 */ /* 0x000e280000000400 */
[----:B------:R-:W-:Y:S01]  /*4410*/  LDS.U16 R46, [R10+0xc] ;  /* 0x00000c000a2e7984 */ /* 0x000fe20000000400 */
[----:B------:R0:W-:Y:S03]  /*4420*/  MUFU.EX2 R12, R7 ;  /* 0x00000007000c7308 */ /* 0x0001e60000000800 */
[----:B------:R-:W0:Y:S04]  /*4430*/  LDS.U16 R45, [R10+0xe] ;  /* 0x00000e000a2d7984 */ /* 0x000e280000000400 */
[----:B----4-:R-:W-:Y:S01]  /*4440*/  LDS.U16 R40, [R10+0x10] ;  /* 0x000010000a287984 */ /* 0x010fe20000000400 */
[----:B------:R4:W0:Y:S03]  /*4450*/  MUFU.EX2 R17, R6 ;  /* 0x0000000600117308 */ /* 0x0008260000000800 */
[----:B------:R-:W0:Y:S04]  /*4460*/  LDS.U16 R39, [R10+0x12] ;  /* 0x000012000a277984 */ /* 0x000e280000000400 */
[----:B------:R-:W-:Y:S04]  /*4470*/  LDS.U16 R38, [R10+0x14] ;  /* 0x000014000a267984 */ /* 0x000fe80000000400 */
[----:B------:R-:W0:Y:S04]  /*4480*/  LDS.U16 R37, [R10+0x16] ;  /* 0x000016000a257984 */ /* 0x000e280000000400 */
[----:B------:R-:W-:Y:S04]  /*4490*/  LDS.U16 R32, [R10+0x18] ;  /* 0x000018000a207984 */ /* 0x000fe80000000400 */
[----:B------:R-:W0:Y:S04]  /*44a0*/  LDS.U16 R31, [R10+0x1a] ;  /* 0x00001a000a1f7984 */ /* 0x000e280000000400 */
[----:B------:R-:W-:Y:S04]  /*44b0*/  LDS.U16 R30, [R10+0x1c] ;  /* 0x00001c000a1e7984 */ /* 0x000fe80000000400 */
[----:B------:R-:W0:Y:S04]  /*44c0*/  LDS.U16 R29, [R10+0x1e] ;  /* 0x00001e000a1d7984 */ /* 0x000e280000000400 */
[----:B------:R-:W-:Y:S04]  /*44d0*/  LDS.U16 R24, [R10+0x20] ;  /* 0x000020000a187984 */ /* 0x000fe80000000400 */
[----:B------:R-:W1:Y:S04]  /*44e0*/  LDS.U16 R23, [R10+0x22] ;  /* 0x000022000a177984 */ /* 0x000e680000000400 */
[----:B------:R-:W-:Y:S04]  /*44f0*/  LDS.U16 R22, [R10+0x24] ;  /* 0x000024000a167984 */ /* 0x000fe80000000400 */
[----:B------:R-:W1:Y:S04]  /*4500*/  LDS.U16 R21, [R10+0x26] ;  /* 0x000026000a157984 */ /* 0x000e680000000400 */
[----:B------:R-:W-:Y:S04]  /*4510*/  LDS.U16 R16, [R10+0x28] ;  /* 0x000028000a107984 */ /* 0x000fe80000000400 */
[----:B------:R-:W1:Y:S04]  /*4520*/  LDS.U16 R15, [R10+0x2a] ;  /* 0x00002a000a0f7984 */ /* 0x000e680000000400 */
[----:B------:R-:W-:Y:S04]  /*4530*/  LDS.U16 R14, [R10+0x2c] ;  /* 0x00002c000a0e7984 */ /* 0x000fe80000000400 */
[----:B------:R-:W1:Y:S04]  /*4540*/  LDS.U16 R13, [R10+0x2e] ;  /* 0x00002e000a0d7984 */ /* 0x000e680000000400 */
[----:B------:R-:W-:Y:S04]  /*4550*/  LDS.U16 R8, [R10+0x30] ;  /* 0x000030000a087984 */ /* 0x000fe80000000400 */
[----:B0-----:R-:W0:Y:S04]  /*4560*/  LDS.U16 R7, [R10+0x32] ;  /* 0x000032000a077984 */ /* 0x001e280000000400 */
[----:B----4-:R-:W-:Y:S04]  /*4570*/  LDS.U16 R6, [R10+0x34] ;  /* 0x000034000a067984 */ /* 0x010fe80000000400 */
[----:B------:R-:W4:Y:S04]  /*4580*/  LDS.U16 R0, [R10+0x36] ;  /* 0x000036000a007984 */ /* 0x000f280000000400 */
[----:B------:R-:W0:Y:S04]  /*4590*/  LDS.U16 R149, [R10+0x38] ;  /* 0x000038000a957984 */ /* 0x000e280000000400 */
[----:B------:R-:W0:Y:S04]  /*45a0*/  LDS.U16 R150, [R10+0x3a] ;  /* 0x00003a000a967984 */ /* 0x000e280000000400 */
[----:B------:R-:W0:Y:S04]  /*45b0*/  LDS.U16 R151, [R10+0x3c] ;  /* 0x00003c000a977984 */ /* 0x000e280000000400 */
[----:B------:R1:W0:Y:S04]  /*45c0*/  LDS.U16 R152, [R10+0x3e] ;  /* 0x00003e000a987984 */ /* 0x0002280000000400 */
[----:B------:R0:W-:Y:S01]  /*45d0*/  STS.64 [R26+0x7780], R120 ;  /* 0x007780781a007388 */ /* 0x0001e20000000a00 */
[----:B------:R-:W-:Y:S01]  /*45e0*/  PRMT R204, RZ, 0x5410, R166 ;  /* 0x00005410ffcc7816 */ /* 0x000fe200000000a6 */
[----:B------:R-:W-:Y:S01]  /*45f0*/  HFMA2.MMA R60, -RZ, RZ, 1.875, 0 ;  /* 0x3f800000ff3c7435 */ /* 0x000fe200000001ff */
[----:B------:R-:W-:Y:S01]  /*4600*/  MOV R61, RZ ;  /* 0x000000ff003d7202 */ /* 0x000fe20000000f00 */
[----:B------:R-:W-:Y:S01]  /*4610*/  CS2R R62, SRZ ;  /* 0x00000000003e7805 */ /* 0x000fe2000001ff00 */
[----:B------:R-:W-:Y:S01]  /*4620*/  BAR.SYNC.DEFER_BLOCKING 0x0 ;  /* 0x0000000000007b1d */ /* 0x000fe20000010000 */
[----:B------:R-:W-:-:S02]  /*4630*/  FMUL.FTZ R204, R119, R204 ;  /* 0x000000cc77cc7220 */ /* 0x000fc40000410000 */
[----:B------:R-:W-:Y:S02]  /*4640*/  FADD.FTZ R20, RZ, R20 ;  /* 0x00000014ff147221 */ /* 0x000fe40000010000 */
[----:B------:R-:W-:Y:S01]  /*4650*/  FADD.FTZ R27, R204, R27 ;  /* 0x0000001bcc1b7221 */ /* 0x000fe20000010000 */
[----:B------:R-:W-:Y:S01]  /*4660*/  PRMT R203, RZ, 0x5410, R165 ;  /* 0x00005410ffcb7816 */ /* 0x000fe200000000a5 */
[----:B-1----:R-:W-:Y:S02]  /*4670*/  FMUL.FTZ R10, R110, R9 ;  /* 0x000000096e0a7220 */ /* 0x002fe40000410000 */
[C---:B------:R-:W-:Y:S02]  /*4680*/  FMUL.FTZ R90, R11.reuse, R90 ;  /* 0x0000005a0b5a7220 */ /* 0x040fe40000410000 */
[----:B------:R-:W-:Y:S02]  /*4690*/  FMUL.FTZ R203, R118, R203 ;  /* 0x000000cb76cb7220 */ /* 0x000fe40000410000 */
[----:B------:R-:W-:Y:S01]  /*46a0*/  FMUL.FTZ R89, R11, R89 ;  /* 0x000000590b597220 */ /* 0x000fe20000410000 */
[----:B------:R1:W5:Y:S02]  /*46b0*/  @!P0 LDG.E.128 R60, [R4.64] ;  /* 0x0000001e043c8981 */ /* 0x000364000c1e1d00 */
[----:B-1----:R-:W-:-:S02]  /*46c0*/  FMUL.FTZ R5, R97, R27 ;  /* 0x0000001b61057220 */ /* 0x002fc40000410000 */
[-C--:B------:R-:W-:Y:S02]  /*46d0*/  FMUL.FTZ R4, R97, R20.reuse ;  /* 0x0000001461047220 */ /* 0x080fe40000410000 */
[C---:B------:R-:W-:Y:S02]  /*46e0*/  FFMA.FTZ R5, R98.reuse, R20, R5 ;  /* 0x0000001462057223 */ /* 0x040fe40000010005 */
[----:B------:R-:W-:Y:S02]  /*46f0*/  FFMA.FTZ R4, R98, R27, -R4 ;  /* 0x0000001b62047223 */ /* 0x000fe40000010804 */
[----:B------:R-:W-:Y:S02]  /*4700*/  FADD.FTZ R11, RZ, R5 ;  /* 0x00000005ff0b7221 */ /* 0x000fe40000010000 */
[----:B------:R-:W-:Y:S02]  /*4710*/  FADD.FTZ R5, R203, R4 ;  /* 0x00000004cb057221 */ /* 0x000fe40000010000 */
[----:B------:R-:W-:-:S02]  /*4720*/  FMUL.FTZ R18, R112, R9 ;  /* 0x0000000970127220 */ /* 0x000fc40000410000 */
[-C--:B------:R-:W-:Y:S01]  /*4730*/  FMUL.FTZ R19, R111, R9.reuse ;  /* 0x000000096f137220 */ /* 0x080fe20000410000 */
[----:B------:R-:W1:Y:S01]  /*4740*/  MUFU.EX2 R10, R10 ;  /* 0x0000000a000a7308 */ /* 0x000e620000000800 */
[----:B------:R-:W-:Y:S02]  /*4750*/  FMUL.FTZ R9, R109, R9 ;  /* 0x000000096d097220 */ /* 0x000fe40000410000 */
[C---:B------:R-:W-:Y:S02]  /*4760*/  FMUL.FTZ R86, R17.reuse, R86 ;  /* 0x0000005611567220 */ /* 0x040fe40000410000 */
[----:B------:R-:W-:Y:S02]  /*4770*/  FMUL.FTZ R85, R17, R85 ;  /* 0x0000005511557220 */ /* 0x000fe40000410000 */
[----:B------:R-:W-:Y:S01]  /*4780*/  FMUL.FTZ R17, R93, R5 ;  /* 0x000000055d117220 */ /* 0x000fe20000410000 */
[----:B------:R0:W0:Y:S01]  /*4790*/  MUFU.EX2 R4, R9 ;  /* 0x0000000900047308 */ /* 0x0000220000000800 */
[C---:B------:R-:W-:Y:S01]  /*47a0*/  FMUL.FTZ R88, R12.reuse, R88 ;  /* 0x000000580c587220 */ /* 0x040fe20000410000 */
[----:B------:R-:W-:Y:S01]  /*47b0*/  PRMT R202, RZ, 0x5410, R164 ;  /* 0x00005410ffca7816 */ /* 0x000fe200000000a4 */
[----:B------:R-:W-:-:S02]  /*47c0*/  FMUL.FTZ R87, R12, R87 ;  /* 0x000000570c577220 */ /* 0x000fc40000410000 */
[-C--:B------:R-:W-:Y:S02]  /*47d0*/  FMUL.FTZ R12, R93, R11.reuse ;  /* 0x0000000b5d0c7220 */ /* 0x080fe40000410000 */
[C---:B------:R-:W-:Y:S02]  /*47e0*/  FFMA.FTZ R17, R96.reuse, R11, R17 ;  /* 0x0000000b60117223 */ /* 0x040fe40000010011 */
[----:B------:R-:W-:Y:S02]  /*47f0*/  FFMA.FTZ R5, R96, R5, -R12 ;  /* 0x0000000560057223 */ /* 0x000fe4000001080c */
[----:B------:R-:W-:Y:S02]  /*4800*/  FMUL.FTZ R202, R117, R202 ;  /* 0x000000ca75ca7220 */ /* 0x000fe40000410000 */
[----:B------:R-:W-:Y:S02]  /*4810*/  FADD.FTZ R17, RZ, R17 ;  /* 0x00000011ff117221 */ /* 0x000fe40000010000 */
[----:B------:R-:W-:-:S02]  /*4820*/  FADD.FTZ R5, R202, R5 ;  /* 0x00000005ca057221 */ /* 0x000fc40000010000 */
[C---:B0-----:R-:W-:Y:S02]  /*4830*/  FMUL.FTZ R9, R91.reuse, R17 ;  /* 0x000000115b097220 */ /* 0x041fe40000410000 */
[C---:B-1----:R-:W-:Y:S02]  /*4840*/  FMUL.FTZ R80, R10.reuse, R80 ;  /* 0x000000500a507220 */ /* 0x042fe40000410000 */
[----:B------:R-:W-:Y:S02]  /*4850*/  FMUL.FTZ R59, R10, R59 ;  /* 0x0000003b0a3b7220 */ /* 0x000fe40000410000 */
[-C--:B------:R-:W-:Y:S02]  /*4860*/  FMUL.FTZ R11, R91, R5.reuse ;  /* 0x000000055b0b7220 */ /* 0x080fe40000410000 */
[----:B------:R-:W-:Y:S02]  /*4870*/  FFMA.FTZ R10, R92, R5, -R9 ;  /* 0x000000055c0a7223 */ /* 0x000fe40000010809 */
[----:B------:R-:W-:-:S02]  /*4880*/  FMUL.FTZ R5, R121, R107 ;  /* 0x0000006b79057220 */ /* 0x000fc40000410000 */
[C---:B------:R-:W-:Y:S02]  /*4890*/  FMUL.FTZ R58, R4.reuse, R25 ;  /* 0x00000019043a7220 */ /* 0x040fe40000410000 */
[----:B------:R-:W-:Y:S02]  /*48a0*/  FMUL.FTZ R57, R4, R57 ;  /* 0x0000003904397220 */ /* 0x000fe40000410000 */
[----:B------:R-:W-:Y:S02]  /*48b0*/  FMUL.FTZ R4, R120, R107 ;  /* 0x0000006b78047220 */ /* 0x000fe40000410000 */
[----:B------:R-:W-:Y:S02]  /*48c0*/  FFMA.FTZ R11, R92, R17, R11 ;  /* 0x000000115c0b7223 */ /* 0x000fe4000001000b */
[-C--:B------:R-:W-:Y:S01]  /*48d0*/  FFMA.FTZ R5, R120, R108.reuse, -R5 ;  /* 0x0000006c78057223 */ /* 0x080fe20000010805 */
[----:B------:R-:W0:Y:S01]  /*48e0*/  MUFU.EX2 R19, R19 ;  /* 0x0000001300137308 */ /* 0x000e220000000800 */
[----:B------:R-:W-:-:S02]  /*48f0*/  FFMA.FTZ R4, R121, R108, R4 ;  /* 0x0000006c79047223 */ /* 0x000fc40000010004 */
[----:B------:R-:W-:Y:S02]  /*4900*/  FADD.FTZ R12, RZ, R11 ;  /* 0x0000000bff0c7221 */ /* 0x000fe40000010000 */
[CC--:B------:R-:W-:Y:S01]  /*4910*/  FMUL.FTZ R11, R105.reuse, R5.reuse ;  /* 0x00000005690b7220 */ /* 0x0c0fe20000410000 */
[----:B------:R-:W-:Y:S01]  /*4920*/  PRMT R201, RZ, 0x5410, R163 ;  /* 0x00005410ffc97816 */ /* 0x000fe200000000a3 */
[-C--:B------:R-:W-:Y:S02]  /*4930*/  FMUL.FTZ R9, R105, R4.reuse ;  /* 0x0000000469097220 */ /* 0x080fe40000410000 */
[C---:B------:R-:W-:Y:S02]  /*4940*/  FFMA.FTZ R11, R106.reuse, R4, R11 ;  /* 0x000000046a0b7223 */ /* 0x040fe4000001000b */
[----:B------:R-:W-:Y:S02]  /*4950*/  FFMA.FTZ R9, R106, R5, -R9 ;  /* 0x000000056a097223 */ /* 0x000fe40000010809 */
[----:B------:R-:W-:-:S02]  /*4960*/  FMUL.FTZ R201, R116, R201 ;  /* 0x000000c974c97220 */ /* 0x000fc40000410000 */
[C---:B------:R-:W-:Y:S02]  /*4970*/  FMUL.FTZ R4, R103.reuse, R11 ;  /* 0x0000000b67047220 */ /* 0x040fe40000410000 */
[-C--:B------:R-:W-:Y:S02]  /*4980*/  FMUL.FTZ R5, R103, R9.reuse ;  /* 0x0000000967057220 */ /* 0x080fe40000410000 */
[----:B------:R-:W-:Y:S02]  /*4990*/  FADD.FTZ R10, R201, R10 ;  /* 0x0000000ac90a7221 */ /* 0x000fe40000010000 */
[----:B------:R-:W-:Y:S02]  /*49a0*/  FMUL.FTZ R17, R89, R12 ;  /* 0x0000000c59117220 */ /* 0x000fe40000410000 */
[----:B------:R-:W-:Y:S02]  /*49b0*/  FFMA.FTZ R4, R104, R9, -R4 ;  /* 0x0000000968047223 */ /* 0x000fe40000010804 */
[----:B0-----:R-:W-:-:S02]  /*49c0*/  FMUL.FTZ R82, R19, R82 ;  /* 0x0000005213527220 */ /* 0x001fc40000410000 */
[----:B------:R-:W-:Y:S02]  /*49d0*/  FMUL.FTZ R81, R19, R81 ;  /* 0x0000005113517220 */ /* 0x000fe40000410000 */
[----:B------:R-:W-:Y:S02]  /*49e0*/  FFMA.FTZ R5, R104, R11, R5 ;  /* 0x0000000b68057223 */ /* 0x000fe40000010005 */
[-C--:B------:R-:W-:Y:S02]  /*49f0*/  FMUL.FTZ R19, R89, R10.reuse ;  /* 0x0000000a59137220 */ /* 0x080fe40000410000 */
[----:B------:R-:W-:Y:S02]  /*4a00*/  FFMA.FTZ R17, R90, R10, -R17 ;  /* 0x0000000a5a117223 */ /* 0x000fe40000010811 */
[C---:B------:R-:W-:Y:S02]  /*4a10*/  FMUL.FTZ R10, R101.reuse, R4 ;  /* 0x00000004650a7220 */ /* 0x040fe40000410000 */
[----:B------:R-:W-:-:S02]  /*4a20*/  FMUL.FTZ R9, R101, R5 ;  /* 0x0000000565097220 */ /* 0x000fc40000410000 */
[C---:B------:R-:W-:Y:S02]  /*4a30*/  FFMA.FTZ R10, R102.reuse, R5, R10 ;  /* 0x00000005660a7223 */ /* 0x040fe4000001000a */
[----:B------:R-:W-:Y:S02]  /*4a40*/  FFMA.FTZ R9, R102, R4, -R9 ;  /* 0x0000000466097223 */ /* 0x000fe40000010809 */
[CC--:B------:R-:W-:Y:S02]  /*4a50*/  FMUL.FTZ R4, R99.reuse, R10.reuse ;  /* 0x0000000a63047220 */ /* 0x0c0fe40000410000 */
[-C--:B------:R-:W-:Y:S02]  /*4a60*/  FMUL.FTZ R5, R99, R9.reuse ;  /* 0x0000000963057220 */ /* 0x080fe40000410000 */
[C---:B------:R-:W-:Y:S02]  /*4a70*/  FFMA.FTZ R4, R100.reuse, R9, -R4 ;  /* 0x0000000964047223 */ /* 0x040fe40000010804 */
[----:B------:R-:W-:-:S02]  /*4a80*/  FFMA.FTZ R5, R100, R10, R5 ;  /* 0x0000000a64057223 */ /* 0x000fc40000010005 */
[CC--:B------:R-:W-:Y:S02]  /*4a90*/  FMUL.FTZ R10, R97.reuse, R4.reuse ;  /* 0x00000004610a7220 */ /* 0x0c0fe40000410000 */
[-C--:B------:R-:W-:Y:S02]  /*4aa0*/  FMUL.FTZ R9, R97, R5.reuse ;  /* 0x0000000561097220 */ /* 0x080fe40000410000 */
[C---:B------:R-:W-:Y:S01]  /*4ab0*/  FFMA.FTZ R10, R98.reuse, R5, R10 ;  /* 0x00000005620a7223 */ /* 0x040fe2000001000a */
[----:B------:R-:W0:Y:S01]  /*4ac0*/  MUFU.EX2 R18, R18 ;  /* 0x0000001200127308 */ /* 0x000e220000000800 */
[----:B------:R-:W-:Y:S02]  /*4ad0*/  FFMA.FTZ R9, R98, R4, -R9 ;  /* 0x0000000462097223 */ /* 0x000fe40000010809 */
[C---:B------:R-:W-:Y:S01]  /*4ae0*/  FMUL.FTZ R4, R93.reuse, R10 ;  /* 0x0000000a5d047220 */ /* 0x040fe20000410000 */
[----:B------:R-:W-:Y:S01]  /*4af0*/  PRMT R200, RZ, 0x5410, R162 ;  /* 0x00005410ffc87816 */ /* 0x000fe200000000a2 */
[----:B------:R-:W-:-:S02]  /*4b00*/  FMUL.FTZ R5, R93, R9 ;  /* 0x000000095d057220 */ /* 0x000fc40000410000 */
[----:B------:R-:W-:Y:S02]  /*4b10*/  FFMA.FTZ R19, R90, R12, R19 ;  /* 0x0000000c5a137223 */ /* 0x000fe40000010013 */
[C---:B------:R-:W-:Y:S02]  /*4b20*/  FFMA.FTZ R4, R96.reuse, R9, -R4 ;  /* 0x0000000960047223 */ /* 0x040fe40000010804 */
[----:B------:R-:W-:Y:S02]  /*4b30*/  FFMA.FTZ R5, R96, R10, R5 ;  /* 0x0000000a60057223 */ /* 0x000fe40000010005 */
[----:B------:R-:W-:Y:S02]  /*4b40*/  FMUL.FTZ R200, R115, R200 ;  /* 0x000000c873c87220 */ /* 0x000fe40000410000 */
[----:B------:R-:W-:Y:S02]  /*4b50*/  FADD.FTZ R19, RZ, R19 ;  /* 0x00000013ff137221 */ /* 0x000fe40000010000 */
[C---:B------:R-:W-:Y:S01]  /*4b60*/  FMUL.FTZ R10, R91.reuse, R4 ;  /* 0x000000045b0a7220 */ /* 0x040fe20000410000 */
[----:B------:R-:W-:Y:S01]  /*4b70*/  PRMT R191, RZ, 0x5410, R161 ;  /* 0x00005410ffbf7816 */ /* 0x000fe200000000a1 */
[----:B------:R-:W-:-:S02]  /*4b80*/  FMUL.FTZ R9, R91, R5 ;  /* 0x000000055b097220 */ /* 0x000fc40000410000 */
[----:B------:R-:W-:Y:S02]  /*4b90*/  FADD.FTZ R17, R200, R17 ;  /* 0x00000011c8117221 */ /* 0x000fe40000010000 */
[----:B------:R-:W-:Y:S02]  /*4ba0*/  FMUL.FTZ R11, R87, R19 ;  /* 0x00000013570b7220 */ /* 0x000fe40000410000 */
[----:B------:R-:W-:Y:S02]  /*4bb0*/  FFMA.FTZ R10, R92, R5, R10 ;  /* 0x000000055c0a7223 */ /* 0x000fe4000001000a */
[C---:B0-----:R-:W-:Y:S02]  /*4bc0*/  FMUL.FTZ R84, R18.reuse, R84 ;  /* 0x0000005412547220 */ /* 0x041fe40000410000 */
[----:B------:R-:W-:Y:S02]  /*4bd0*/  FMUL.FTZ R83, R18, R83 ;  /* 0x0000005312537220 */ /* 0x000fe40000410000 */
[----:B------:R-:W-:-:S02]  /*4be0*/  FFMA.FTZ R9, R92, R4, -R9 ;  /* 0x000000045c097223 */ /* 0x000fc40000010809 */
[-C--:B------:R-:W-:Y:S02]  /*4bf0*/  FMUL.FTZ R18, R87, R17.reuse ;  /* 0x0000001157127220 */ /* 0x080fe40000410000 */
[----:B------:R-:W-:Y:S02]  /*4c00*/  FFMA.FTZ R12, R88, R17, -R11 ;  /* 0x00000011580c7223 */ /* 0x000fe4000001080b */
[----:B------:R-:W-:Y:S02]  /*4c10*/  FMUL.FTZ R191, R114, R191 ;  /* 0x000000bf72bf7220 */ /* 0x000fe40000410000 */
[C---:B------:R-:W-:Y:S02]  /*4c20*/  FMUL.FTZ R4, R89.reuse, R10 ;  /* 0x0000000a59047220 */ /* 0x040fe40000410000 */
[----:B------:R-:W-:Y:S02]  /*4c30*/  FMUL.FTZ R5, R89, R9 ;  /* 0x0000000959057220 */ /* 0x000fe40000410000 */
[----:B------:R-:W-:-:S02]  /*4c40*/  FFMA.FTZ R18, R88, R19, R18 ;  /* 0x0000001358127223 */ /* 0x000fc40000010012 */
[----:B------:R-:W-:Y:S02]  /*4c50*/  FADD.FTZ R12, R191, R12 ;  /* 0x0000000cbf0c7221 */ /* 0x000fe40000010000 */
[C---:B------:R-:W-:Y:S02]  /*4c60*/  FFMA.FTZ R4, R90.reuse, R9, -R4 ;  /* 0x000000095a047223 */ /* 0x040fe40000010804 */
[----:B------:R-:W-:Y:S02]  /*4c70*/  FFMA.FTZ R5, R90, R10, R5 ;  /* 0x0000000a5a057223 */ /* 0x000fe40000010005 */
[----:B------:R-:W-:Y:S02]  /*4c80*/  FADD.FTZ R18, RZ, R18 ;  /* 0x00000012ff127221 */ /* 0x000fe40000010000 */
[----:B------:R-:W-:Y:S02]  /*4c90*/  FMUL.FTZ R17, R85, R12 ;  /* 0x0000000c55117220 */ /* 0x000fe40000410000 */
[C---:B------:R-:W-:Y:S01]  /*4ca0*/  FMUL.FTZ R10, R87.reuse, R4 ;  /* 0x00000004570a7220 */ /* 0x040fe20000410000 */
[----:B------:R-:W-:Y:S01]  /*4cb0*/  PRMT R190, RZ, 0x5410, R160 ;  /* 0x00005410ffbe7816 */ /* 0x000fe200000000a0 */
[----:B------:R-:W-:-:S02]  /*4cc0*/  FMUL.FTZ R9, R87, R5 ;  /* 0x0000000557097220 */ /* 0x000fc40000410000 */
[-C--:B------:R-:W-:Y:S02]  /*4cd0*/  FMUL.FTZ R11, R85, R18.reuse ;  /* 0x00000012550b7220 */ /* 0x080fe40000410000 */
[----:B------:R-:W-:Y:S02]  /*4ce0*/  FFMA.FTZ R17, R86, R18, R17 ;  /* 0x0000001256117223 */ /* 0x000fe40000010011 */
[C---:B------:R-:W-:Y:S02]  /*4cf0*/  FFMA.FTZ R10, R88.reuse, R5, R10 ;  /* 0x00000005580a7223 */ /* 0x040fe4000001000a */
[----:B------:R-:W-:Y:S02]  /*4d00*/  FFMA.FTZ R9, R88, R4, -R9 ;  /* 0x0000000458097223 */ /* 0x000fe40000010809 */
[----:B------:R-:W-:Y:S02]  /*4d10*/  FFMA.FTZ R11, R86, R12, -R11 ;  /* 0x0000000c560b7223 */ /* 0x000fe4000001080b */
[----:B------:R-:W-:-:S02]  /*4d20*/  FMUL.FTZ R190, R113, R190 ;  /* 0x000000be71be7220 */ /* 0x000fc40000410000 */
[----:B------:R-:W-:Y:S02]  /*4d30*/  FADD.FTZ R17, RZ, R17 ;  /* 0x00000011ff117221 */ /* 0x000fe40000010000 */
[C---:B------:R-:W-:Y:S01]  /*4d40*/  FMUL.FTZ R4, R85.reuse, R10 ;  /* 0x0000000a55047220 */ /* 0x040fe20000410000 */
[----:B------:R-:W-:Y:S01]  /*4d50*/  PRMT R189, RZ, 0x5410, R159 ;  /* 0x00005410ffbd7816 */ /* 0x000fe2000000009f */
[----:B------:R-:W-:Y:S01]  /*4d60*/  FMUL.FTZ R5, R85, R9 ;  /* 0x0000000955057220 */ /* 0x000fe20000410000 */
[----:B---3--:R-:W0:Y:S01]  /*4d70*/  R2UR UR35, R3 ;  /* 0x00000000032373c2 */ /* 0x008e2200000e0000 */
[----:B------:R-:W-:Y:S02]  /*4d80*/  FADD.FTZ R11, R190, R11 ;  /* 0x0000000bbe0b7221 */ /* 0x000fe40000010000 */
[----:B------:R-:W-:Y:S02]  /*4d90*/  FMUL.FTZ R12, R83, R17 ;  /* 0x00000011530c7220 */ /* 0x000fe40000410000 */
[----:B------:R-:W-:-:S02]  /*4da0*/  FFMA.FTZ R4, R86, R9, -R4 ;  /* 0x0000000956047223 */ /* 0x000fc40000010804 */
[----:B------:R-:W-:Y:S01]  /*4db0*/  FFMA.FTZ R5, R86, R10, R5 ;  /* 0x0000000a56057223 */ /* 0x000fe20000010005 */
[----:B------:R-:W1:Y:S01]  /*4dc0*/  R2UR UR34, R2 ;  /* 0x00000000022273c2 */ /* 0x000e6200000e0000 */
[CC--:B------:R-:W-:Y:S02]  /*4dd0*/  FMUL.FTZ R18, R83.reuse, R11.reuse ;  /* 0x0000000b53127220 */ /* 0x0c0fe40000410000 */
[----:B------:R-:W-:Y:S02]  /*4de0*/  FFMA.FTZ R12, R84, R11, -R12 ;  /* 0x0000000b540c7223 */ /* 0x000fe4000001080c */
[----:B------:R-:W-:Y:S02]  /*4df0*/  FMUL.FTZ R189, R112, R189 ;  /* 0x000000bd70bd7220 */ /* 0x000fe40000410000 */
[C---:B------:R-:W-:Y:S02]  /*4e00*/  FMUL.FTZ R10, R83.reuse, R4 ;  /* 0x00000004530a7220 */ /* 0x040fe40000410000 */
[----:B------:R-:W-:-:S02]  /*4e10*/  FMUL.FTZ R9, R83, R5 ;  /* 0x0000000553097220 */ /* 0x000fc40000410000 */
[C---:B------:R-:W-:Y:S02]  /*4e20*/  FFMA.FTZ R18, R84.reuse, R17, R18 ;  /* 0x0000001154127223 */ /* 0x040fe40000010012 */
[----:B------:R-:W-:Y:S02]  /*4e30*/  FADD.FTZ R12, R189, R12 ;  /* 0x0000000cbd0c7221 */ /* 0x000fe40000010000 */
[C---:B------:R-:W-:Y:S02]  /*4e40*/  FFMA.FTZ R10, R84.reuse, R5, R10 ;  /* 0x00000005540a7223 */ /* 0x040fe4000001000a */
[----:B------:R-:W-:Y:S02]  /*4e50*/  FFMA.FTZ R9, R84, R4, -R9 ;  /* 0x0000000454097223 */ /* 0x000fe40000010809 */
[----:B------:R-:W-:Y:S02]  /*4e60*/  FADD.FTZ R18, RZ, R18 ;  /* 0x00000012ff127221 */ /* 0x000fe40000010000 */
[----:B------:R-:W-:-:S02]  /*4e70*/  FMUL.FTZ R17, R81, R12 ;  /* 0x0000000c51117220 */ /* 0x000fc40000410000 */
[C---:B------:R-:W-:Y:S01]  /*4e80*/  FMUL.FTZ R4, R81.reuse, R10 ;  /* 0x0000000a51047220 */ /* 0x040fe20000410000 */
[----:B------:R-:W-:Y:S01]  /*4e90*/  PRMT R188, RZ, 0x5410, R158 ;  /* 0x00005410ffbc7816 */ /* 0x000fe2000000009e */
[CC--:B------:R-:W-:Y:S02]  /*4ea0*/  FMUL.FTZ R5, R81.reuse, R9.reuse ;  /* 0x0000000951057220 */ /* 0x0c0fe40000410000 */
[-C--:B------:R-:W-:Y:S02]  /*4eb0*/  FMUL.FTZ R11, R81, R18.reuse ;  /* 0x00000012510b7220 */ /* 0x080fe40000410000 */
[C---:B------:R-:W-:Y:S02]  /*4ec0*/  FFMA.FTZ R17, R82.reuse, R18, R17 ;  /* 0x0000001252117223 */ /* 0x040fe40000010011 */
[C---:B------:R-:W-:Y:S01]  /*4ed0*/  FFMA.FTZ R4, R82.reuse, R9, -R4 ;  /* 0x0000000952047223 */ /* 0x040fe20000010804 */
[----:B--2---:R-:W-:Y:S01]  /*4ee0*/  PRMT R55, RZ, 0x5410, R55 ;  /* 0x00005410ff377816 */ /* 0x004fe20000000037 */
[----:B------:R-:W-:-:S02]  /*4ef0*/  FFMA.FTZ R5, R82, R10, R5 ;  /* 0x0000000a52057223 */ /* 0x000fc40000010005 */
[----:B------:R-:W-:Y:S02]  /*4f00*/  FFMA.FTZ R11, R82, R12, -R11 ;  /* 0x0000000c520b7223 */ /* 0x000fe4000001080b */
[----:B------:R-:W-:Y:S02]  /*4f10*/  FMUL.FTZ R188, R111, R188 ;  /* 0x000000bc6fbc7220 */ /* 0x000fe40000410000 */
[----:B------:R-:W-:Y:S02]  /*4f20*/  FADD.FTZ R17, RZ, R17 ;  /* 0x00000011ff117221 */ /* 0x000fe40000010000 */
[C---:B------:R-:W-:Y:S01]  /*4f30*/  FMUL.FTZ R65, R59.reuse, R4 ;  /* 0x000000043b417220 */ /* 0x040fe20000410000 */
[----:B------:R-:W-:Y:S01]  /*4f40*/  PRMT R53, RZ, 0x5410, R53 ;  /* 0x00005410ff357816 */ /* 0x000fe20000000035 */
[C---:B------:R-:W-:Y:S01]  /*4f50*/  FMUL.FTZ R9, R59.reuse, R5 ;  /* 0x000000053b097220 */ /* 0x040fe20000410000 */
[----:B------:R-:W-:Y:S01]  /*4f60*/  PRMT R56, RZ, 0x5410, R56 ;  /* 0x00005410ff387816 */ /* 0x000fe20000000038 */
[----:B------:R-:W-:Y:S01]  /*4f70*/  FADD.FTZ R11, R188, R11 ;  /* 0x0000000bbc0b7221 */ /* 0x000fe20000010000 */
[----:B------:R-:W-:Y:S01]  /*4f80*/  PRMT R47, RZ, 0x5410, R47 ;  /* 0x00005410ff2f7816 */ /* 0x000fe2000000002f */
[----:B------:R-:W-:Y:S01]  /*4f90*/  FMUL.FTZ R12, R59, R17 ;  /* 0x000000113b0c7220 */ /* 0x000fe20000410000 */
[----:B------:R-:W-:Y:S01]  /*4fa0*/  ISETP.NE.AND P0, PT, R148, 0x7f, PT ;  /* 0x0000007f9400780c */ /* 0x000fe20003f05270 */
[----:B------:R-:W-:-:S02]  /*4fb0*/  FFMA.FTZ R65, R80, R5, R65 ;  /* 0x0000000550417223 */ /* 0x000fc40000010041 */
[C---:B0-----:R-:W-:Y:S01]  /*4fc0*/  FMUL.FTZ R3, R55.reuse, UR35 ;  /* 0x0000002337037c20 */ /* 0x041fe20008410000 */
[----:B------:R-:W-:Y:S01]  /*4fd0*/  PRMT R54, RZ, 0x5410, R54 ;  /* 0x00005410ff367816 */ /* 0x000fe20000000036 */
[----:B-1----:R-:W-:Y:S01]  /*4fe0*/  FMUL.FTZ R5, R55, UR34 ;  /* 0x0000002237057c20 */ /* 0x002fe20008410000 */
[----:B------:R-:W-:Y:S01]  /*4ff0*/  PRMT R45, RZ, 0x5410, R45 ;  /* 0x00005410ff2d7816 */ /* 0x000fe2000000002d */
[C---:B------:R-:W-:Y:S01]  /*5000*/  FFMA.FTZ R64, R80.reuse, R4, -R9 ;  /* 0x0000000450407223 */ /* 0x040fe20000010809 */
[----:B------:R-:W-:Y:S01]  /*5010*/  PRMT R48, RZ, 0x5410, R48 ;  /* 0x00005410ff307816 */ /* 0x000fe20000000030 */
[-C--:B------:R-:W-:Y:S02]  /*5020*/  FMUL.FTZ R18, R59, R11.reuse ;  /* 0x0000000b3b127220 */ /* 0x080fe40000410000 */
[----:B------:R-:W-:Y:S02]  /*5030*/  FFMA.FTZ R12, R80, R11, -R12 ;  /* 0x0000000b500c7223 */ /* 0x000fe4000001080c */
[----:B------:R-:W-:Y:S01]  /*5040*/  FMUL.FTZ R9, R53, UR35 ;  /* 0x0000002335097c20 */ /* 0x000fe20008410000 */
[----:B------:R-:W-:Y:S01]  /*5050*/  PRMT R39, RZ, 0x5410, R39 ;  /* 0x00005410ff277816 */ /* 0x000fe20000000027 */
[----:B------:R-:W-:Y:S01]  /*5060*/  FADD.FTZ R51, R143, R143 ;  /* 0x0000008f8f337221 */ /* 0x000fe20000010000 */
[----:B------:R-:W-:Y:S01]  /*5070*/  PRMT R46, RZ, 0x5410, R46 ;  /* 0x00005410ff2e7816 */ /* 0x000fe2000000002e */
[----:B------:R-:W-:Y:S01]  /*5080*/  FMUL.FTZ R11, R53, UR34 ;  /* 0x00000022350b7c20 */ /* 0x000fe20008410000 */
[----:B------:R-:W-:Y:S01]  /*5090*/  PRMT R37, RZ, 0x5410, R37 ;  /* 0x00005410ff257816 */ /* 0x000fe20000000025 */
[----:B------:R-:W-:-:S02]  /*50a0*/  FFMA.FTZ R52, R56, UR34, -R3 ;  /* 0x0000002238347c23 */ /* 0x000fc40008010803 */
[----:B------:R-:W-:Y:S01]  /*50b0*/  FADD.FTZ R49, R142, R142 ;  /* 0x0000008e8e317221 */ /* 0x000fe20000010000 */
[----:B------:R-:W-:Y:S01]  /*50c0*/  PRMT R187, RZ, 0x5410, R157 ;  /* 0x00005410ffbb7816 */ /* 0x000fe2000000009d */
[----:B------:R-:W-:Y:S01]  /*50d0*/  FFMA.FTZ R2, R56, UR35, R5 ;  /* 0x0000002338027c23 */ /* 0x000fe20008010005 */
[----:B------:R-:W-:Y:S01]  /*50e0*/  PRMT R40, RZ, 0x5410, R40 ;  /* 0x00005410ff287816 */ /* 0x000fe20000000028 */
[C---:B------:R-:W-:Y:S01]  /*50f0*/  FMUL.FTZ R3, R47.reuse, UR35 ;  /* 0x000000232f037c20 */ /* 0x040fe20008410000 */
[----:B------:R-:W-:Y:S01]  /*5100*/  PRMT R31, RZ, 0x5410, R31 ;  /* 0x00005410ff1f7816 */ /* 0x000fe2000000001f */
[----:B------:R-:W-:Y:S02]  /*5110*/  FMUL.FTZ R5, R47, UR34 ;  /* 0x000000222f057c20 */ /* 0x000fe40008410000 */
[----:B------:R-:W-:Y:S01]  /*5120*/  FADD.FTZ R43, R141, R141 ;  /* 0x0000008d8d2b7221 */ /* 0x000fe20000010000 */
[----:B------:R-:W-:Y:S01]  /*5130*/  PRMT R38, RZ, 0x5410, R38 ;  /* 0x00005410ff267816 */ /* 0x000fe20000000026 */
[C---:B------:R-:W-:Y:S01]  /*5140*/  FFMA.FTZ R50, R54.reuse, UR34, -R9 ;  /* 0x0000002236327c23 */ /* 0x040fe20008010809 */
[----:B------:R-:W-:Y:S01]  /*5150*/  PRMT R29, RZ, 0x5410, R29 ;  /* 0x00005410ff1d7816 */ /* 0x000fe2000000001d */
[----:B------:R-:W-:-:S02]  /*5160*/  FFMA.FTZ R4, R54, UR35, R11 ;  /* 0x0000002336047c23 */ /* 0x000fc4000801000b */
[----:B------:R-:W-:Y:S01]  /*5170*/  FADD.FTZ R41, R140, R140 ;  /* 0x0000008c8c297221 */ /* 0x000fe20000010000 */
[----:B------:R-:W-:Y:S01]  /*5180*/  PRMT R32, RZ, 0x5410, R32 ;  /* 0x00005410ff207816 */ /* 0x000fe20000000020 */
[----:B------:R-:W-:Y:S01]  /*5190*/  FMUL.FTZ R52, R51, R52 ;  /* 0x0000003433347220 */ /* 0x000fe20000410000 */
[----:B------:R0:W1:Y:S01]  /*51a0*/  @P0 LDS.64 R94, [R148.X8+0x8788] ;  /* 0x00878800945e0984 */ /* 0x0000620000008a00 */
[----:B------:R-:W-:Y:S02]  /*51b0*/  FMUL.FTZ R9, R45, UR35 ;  /* 0x000000232d097c20 */ /* 0x000fe40008410000 */
[----:B------:R-:W-:Y:S02]  /*51c0*/  FMUL.FTZ R51, R51, R2 ;  /* 0x0000000233337220 */ /* 0x000fe40000410000 */
[----:B------:R-:W-:Y:S02]  /*51d0*/  FMUL.FTZ R11, R45, UR34 ;  /* 0x000000222d0b7c20 */ /* 0x000fe40008410000 */
[----:B------:R-:W-:-:S02]  /*51e0*/  FFMA.FTZ R44, R48, UR34, -R3 ;  /* 0x00000022302c7c23 */ /* 0x000fc40008010803 */
[----:B------:R-:W-:Y:S02]  /*51f0*/  FFMA.FTZ R2, R48, UR35, R5 ;  /* 0x0000002330027c23 */ /* 0x000fe40008010005 */
[----:B------:R-:W-:Y:S02]  /*5200*/  FMUL.FTZ R3, R39, UR35 ;  /* 0x0000002327037c20 */ /* 0x000fe40008410000 */
[----:B------:R-:W-:Y:S02]  /*5210*/  FMUL.FTZ R50, R49, R50 ;  /* 0x0000003231327220 */ /* 0x000fe40000410000 */
[----:B------:R-:W-:Y:S02]  /*5220*/  FMUL.FTZ R5, R39, UR34 ;  /* 0x0000002227057c20 */ /* 0x000fe40008410000 */
[----:B------:R-:W-:Y:S02]  /*5230*/  FMUL.FTZ R49, R49, R4 ;  /* 0x0000000431317220 */ /* 0x000fe40000410000 */
[----:B------:R-:W-:-:S02]  /*5240*/  FFMA.FTZ R42, R46, UR34, -R9 ;  /* 0x000000222e2a7c23 */ /* 0x000fc40008010809 */
[----:B------:R-:W-:Y:S02]  /*5250*/  FFMA.FTZ R4, R46, UR35, R11 ;  /* 0x000000232e047c23 */ /* 0x000fe4000801000b */
[----:B------:R-:W-:Y:S02]  /*5260*/  FMUL.FTZ R44, R43, R44 ;  /* 0x0000002c2b2c7220 */ /* 0x000fe40000410000 */
[----:B------:R-:W-:Y:S01]  /*5270*/  FMUL.FTZ R9, R37, UR35 ;  /* 0x0000002325097c20 */ /* 0x000fe20008410000 */
[----:B------:R-:W-:Y:S01]  /*5280*/  PRMT R23, RZ, 0x5410, R23 ;  /* 0x00005410ff177816 */ /* 0x000fe20000000017 */
[----:B------:R-:W-:Y:S02]  /*5290*/  FMUL.FTZ R187, R110, R187 ;  /* 0x000000bb6ebb7220 */ /* 0x000fe40000410000 */
[----:B------:R-:W-:Y:S02]  /*52a0*/  FMUL.FTZ R43, R43, R2 ;  /* 0x000000022b2b7220 */ /* 0x000fe40000410000 */
[----:B------:R-:W-:-:S02]  /*52b0*/  FADD.FTZ R35, R139, R139 ;  /* 0x0000008b8b237221 */ /* 0x000fc40000010000 */
[----:B------:R-:W-:Y:S02]  /*52c0*/  FMUL.FTZ R11, R37, UR34 ;  /* 0x00000022250b7c20 */ /* 0x000fe40008410000 */
[C---:B------:R-:W-:Y:S02]  /*52d0*/  FFMA.FTZ R36, R40.reuse, UR34, -R3 ;  /* 0x0000002228247c23 */ /* 0x040fe40008010803 */
[----:B------:R-:W-:Y:S02]  /*52e0*/  FFMA.FTZ R2, R40, UR35, R5 ;  /* 0x0000002328027c23 */ /* 0x000fe40008010005 */
[----:B------:R-:W-:Y:S01]  /*52f0*/  FMUL.FTZ R3, R31, UR35 ;  /* 0x000000231f037c20 */ /* 0x000fe20008410000 */
[----:B------:R-:W-:Y:S01]  /*5300*/  PRMT R30, RZ, 0x5410, R30 ;  /* 0x00005410ff1e7816 */ /* 0x000fe2000000001e */
[----:B------:R-:W-:Y:S02]  /*5310*/  FMUL.FTZ R42, R41, R42 ;  /* 0x0000002a292a7220 */ /* 0x000fe40000410000 */
[----:B------:R-:W-:Y:S01]  /*5320*/  FMUL.FTZ R5, R31, UR34 ;  /* 0x000000221f057c20 */ /* 0x000fe20008410000 */
[----:B------:R-:W-:Y:S01]  /*5330*/  PRMT R21, RZ, 0x5410, R21 ;  /* 0x00005410ff157816 */ /* 0x000fe20000000015 */
[----:B------:R-:W-:-:S02]  /*5340*/  FMUL.FTZ R41, R41, R4 ;  /* 0x0000000429297220 */ /* 0x000fc40000410000 */
[----:B------:R-:W-:Y:S02]  /*5350*/  FADD.FTZ R33, R138, R138 ;  /* 0x0000008a8a217221 */ /* 0x000fe40000010000 */
[----:B------:R-:W-:Y:S01]  /*5360*/  FFMA.FTZ R34, R38, UR34, -R9 ;  /* 0x0000002226227c23 */ /* 0x000fe20008010809 */
[----:B------:R-:W-:Y:S01]  /*5370*/  PRMT R24, RZ, 0x5410, R24 ;  /* 0x00005410ff187816 */ /* 0x000fe20000000018 */
[----:B------:R-:W-:Y:S02]  /*5380*/  FFMA.FTZ R18, R80, R17, R18 ;  /* 0x0000001150127223 */ /* 0x000fe40000010012 */
[----:B------:R-:W-:Y:S02]  /*5390*/  FADD.FTZ R12, R187, R12 ;  /* 0x0000000cbb0c7221 */ /* 0x000fe40000010000 */
[----:B------:R-:W-:Y:S02]  /*53a0*/  FFMA.FTZ R4, R38, UR35, R11 ;  /* 0x0000002326047c23 */ /* 0x000fe4000801000b */
[----:B------:R-:W-:-:S02]  /*53b0*/  FMUL.FTZ R36, R35, R36 ;  /* 0x0000002423247220 */ /* 0x000fc40000410000 */
[----:B------:R-:W-:Y:S02]  /*53c0*/  FMUL.FTZ R9, R29, UR35 ;  /* 0x000000231d097c20 */ /* 0x000fe40008410000 */
[----:B------:R-:W-:Y:S02]  /*53d0*/  FMUL.FTZ R35, R35, R2 ;  /* 0x0000000223237220 */ /* 0x000fe40000410000 */
[----:B------:R-:W-:Y:S02]  /*53e0*/  FADD.FTZ R27, R137, R137 ;  /* 0x00000089891b7221 */ /* 0x000fe40000010000 */
[----:B------:R-:W-:Y:S02]  /*53f0*/  FMUL.FTZ R11, R29, UR34 ;  /* 0x000000221d0b7c20 */ /* 0x000fe40008410000 */
[C---:B------:R-:W-:Y:S01]  /*5400*/  FFMA.FTZ R28, R32.reuse, UR34, -R3 ;  /* 0x00000022201c7c23 */ /* 0x040fe20008010803 */
[----:B------:R-:W-:Y:S01]  /*5410*/  PRMT R15, RZ, 0x5410, R15 ;  /* 0x00005410ff0f7816 */ /* 0x000fe2000000000f */
[----:B------:R-:W-:-:S02]  /*5420*/  FFMA.FTZ R2, R32, UR35, R5 ;  /* 0x0000002320027c23 */ /* 0x000fc40008010005 */
[----:B------:R-:W-:Y:S01]  /*5430*/  FMUL.FTZ R3, R23, UR35 ;  /* 0x0000002317037c20 */ /* 0x000fe20008410000 */
[----:B------:R-:W-:Y:S01]  /*5440*/  PRMT R22, RZ, 0x5410, R22 ;  /* 0x00005410ff167816 */ /* 0x000fe20000000016 */
[----:B------:R-:W-:Y:S02]  /*5450*/  FMUL.FTZ R34, R33, R34 ;  /* 0x0000002221227220 */ /* 0x000fe40000410000 */
[----:B------:R-:W-:Y:S01]  /*5460*/  FMUL.FTZ R5, R23, UR34 ;  /* 0x0000002217057c20 */ /* 0x000fe20008410000 */
[----:B------:R-:W-:Y:S01]  /*5470*/  PRMT R13, RZ, 0x5410, R13 ;  /* 0x00005410ff0d7816 */ /* 0x000fe2000000000d */
[----:B------:R-:W-:Y:S02]  /*5480*/  FADD.FTZ R18, RZ, R18 ;  /* 0x00000012ff127221 */ /* 0x000fe40000010000 */
[----:B------:R-:W-:Y:S02]  /*5490*/  FMUL.FTZ R67, R57, R12 ;  /* 0x0000000c39437220 */ /* 0x000fe40000410000 */
[----:B------:R-:W-:-:S02]  /*54a0*/  FMUL.FTZ R33, R33, R4 ;  /* 0x0000000421217220 */ /* 0x000fc40000410000 */
[----:B------:R-:W-:Y:S02]  /*54b0*/  FADD.FTZ R25, R136, R136 ;  /* 0x0000008888197221 */ /* 0x000fe40000010000 */
[C---:B------:R-:W-:Y:S02]  /*54c0*/  FFMA.FTZ R26, R30.reuse, UR34, -R9 ;  /* 0x000000221e1a7c23 */ /* 0x040fe40008010809 */
[----:B------:R-:W-:Y:S02]  /*54d0*/  FFMA.FTZ R4, R30, UR35, R11 ;  /* 0x000000231e047c23 */ /* 0x000fe4000801000b */
[----:B------:R-:W-:Y:S02]  /*54e0*/  FMUL.FTZ R28, R27, R28 ;  /* 0x0000001c1b1c7220 */ /* 0x000fe40000410000 */
[----:B------:R-:W-:Y:S01]  /*54f0*/  FMUL.FTZ R9, R21, UR35 ;  /* 0x0000002315097c20 */ /* 0x000fe20008410000 */
[----:B------:R-:W-:Y:S01]  /*5500*/  PRMT R16, RZ, 0x5410, R16 ;  /* 0x00005410ff107816 */ /* 0x000fe20000000010 */
[----:B------:R-:W-:-:S02]  /*5510*/  FMUL.FTZ R27, R27, R2 ;  /* 0x000000021b1b7220 */ /* 0x000fc40000410000 */
[----:B------:R-:W-:Y:S02]  /*5520*/  FADD.FTZ R19, R135, R135 ;  /* 0x0000008787137221 */ /* 0x000fe40000010000 */
[----:B------:R-:W-:Y:S02]  /*5530*/  FMUL.FTZ R11, R21, UR34 ;  /* 0x00000022150b7c20 */ /* 0x000fe40008410000 */
[C---:B------:R-:W-:Y:S02]  /*5540*/  FFMA.FTZ R20, R24.reuse, UR34, -R3 ;  /* 0x0000002218147c23 */ /* 0x040fe40008010803 */
[----:B------:R-:W-:Y:S01]  /*5550*/  FFMA.FTZ R2, R24, UR35, R5 ;  /* 0x0000002318027c23 */ /* 0x000fe20008010005 */
[----:B------:R-:W-:Y:S01]  /*5560*/  PRMT R14, RZ, 0x5410, R14 ;  /* 0x00005410ff0e7816 */ /* 0x000fe2000000000e */
[-C--:B------:R-:W-:Y:S02]  /*5570*/  FMUL.FTZ R69, R57, R18.reuse ;  /* 0x0000001239457220 */ /* 0x080fe40000410000 */
[----:B------:R-:W-:-:S02]  /*5580*/  FFMA.FTZ R67, R58, R18, R67 ;  /* 0x000000123a437223 */ /* 0x000fc40000010043 */
[----:B------:R-:W-:Y:S02]  /*5590*/  FMUL.FTZ R26, R25, R26 ;  /* 0x0000001a191a7220 */ /* 0x000fe40000410000 */
[----:B------:R-:W-:Y:S02]  /*55a0*/  FMUL.FTZ R5, R15, UR34 ;  /* 0x000000220f057c20 */ /* 0x000fe40008410000 */
[----:B------:R-:W-:Y:S02]  /*55b0*/  FMUL.FTZ R25, R25, R4 ;  /* 0x0000000419197220 */ /* 0x000fe40000410000 */
[----:B------:R-:W-:Y:S02]  /*55c0*/  FADD.FTZ R17, R134, R134 ;  /* 0x0000008686117221 */ /* 0x000fe40000010000 */
[C---:B------:R-:W-:Y:S01]  /*55d0*/  FFMA.FTZ R18, R22.reuse, UR34, -R9 ;  /* 0x0000002216127c23 */ /* 0x040fe20008010809 */
[----:B------:R-:W-:Y:S01]  /*55e0*/  PRMT R7, RZ, 0x5410, R7 ;  /* 0x00005410ff077816 */ /* 0x000fe20000000007 */
[----:B------:R-:W-:-:S02]  /*55f0*/  FFMA.FTZ R4, R22, UR35, R11 ;  /* 0x0000002316047c23 */ /* 0x000fc4000801000b */
[----:B------:R-:W-:Y:S02]  /*5600*/  FMUL.FTZ R20, R19, R20 ;  /* 0x0000001413147220 */ /* 0x000fe40000410000 */
[----:B------:R-:W-:Y:S02]  /*5610*/  FMUL.FTZ R71, R13, UR35 ;  /* 0x000000230d477c20 */ /* 0x000fe40008410000 */
[----:B------:R-:W-:Y:S02]  /*5620*/  FMUL.FTZ R19, R19, R2 ;  /* 0x0000000213137220 */ /* 0x000fe40000410000 */
[----:B------:R-:W-:Y:S02]  /*5630*/  FMUL.FTZ R73, R13, UR34 ;  /* 0x000000220d497c20 */ /* 0x000fe40008410000 */
[----:B------:R-:W-:Y:S01]  /*5640*/  FFMA.FTZ R2, R16, UR35, R5 ;  /* 0x0000002310027c23 */ /* 0x000fe20008010005 */
[----:B----4-:R-:W-:Y:S01]  /*5650*/  PRMT R5, RZ, 0x5410, R0 ;  /* 0x00005410ff057816 */ /* 0x010fe20000000000 */
[C---:B------:R-:W-:Y:S01]  /*5660*/  FMUL.FTZ R18, R17.reuse, R18 ;  /* 0x0000001211127220 */ /* 0x040fe20000410000 */
[----:B------:R-:W-:Y:S01]  /*5670*/  PRMT R8, RZ, 0x5410, R8 ;  /* 0x00005410ff087816 */ /* 0x000fe20000000008 */
[----:B------:R-:W-:-:S02]  /*5680*/  FMUL.FTZ R17, R17, R4 ;  /* 0x0000000411117220 */ /* 0x000fc40000410000 */
[----:B------:R-:W-:Y:S02]  /*5690*/  FADD.FTZ R9, R132, R132 ;  /* 0x0000008484097221 */ /* 0x000fe40000010000 */
[C---:B------:R-:W-:Y:S02]  /*56a0*/  FFMA.FTZ R10, R14.reuse, UR34, -R71 ;  /* 0x000000220e0a7c23 */ /* 0x040fe40008010847 */
[----:B------:R-:W-:Y:S02]  /*56b0*/  FMUL.FTZ R3, R15, UR35 ;  /* 0x000000230f037c20 */ /* 0x000fe40008410000 */
[----:B------:R-:W-:Y:S01]  /*56c0*/  FFMA.FTZ R4, R14, UR35, R73 ;  /* 0x000000230e047c23 */ /* 0x000fe20008010049 */
[----:B------:R-:W-:Y:S01]  /*56d0*/  PRMT R6, RZ, 0x5410, R6 ;  /* 0x00005410ff067816 */ /* 0x000fe20000000006 */
[C---:B------:R-:W-:Y:S02]  /*56e0*/  FMUL.FTZ R71, R7.reuse, UR35 ;  /* 0x0000002307477c20 */ /* 0x040fe40008410000 */
[----:B------:R-:W-:-:S02]  /*56f0*/  FMUL.FTZ R73, R7, UR34 ;  /* 0x0000002207497c20 */ /* 0x000fc40008410000 */
[----:B------:R-:W-:Y:S02]  /*5700*/  FFMA.FTZ R69, R58, R12, -R69 ;  /* 0x0000000c3a457223 */ /* 0x000fe40000010845 */
[----:B------:R-:W-:Y:S02]  /*5710*/  FMUL.FTZ R10, R9, R10 ;  /* 0x0000000a090a7220 */ /* 0x000fe40000410000 */
[C---:B------:R-:W-:Y:S02]  /*5720*/  FMUL.FTZ R75, R5.reuse, UR35 ;  /* 0x00000023054b7c20 */ /* 0x040fe40008410000 */
[----:B------:R-:W-:Y:S02]  /*5730*/  FMUL.FTZ R77, R5, UR34 ;  /* 0x00000022054d7c20 */ /* 0x000fe40008410000 */
[----:B------:R-:W-:Y:S02]  /*5740*/  FFMA.FTZ R12, R16, UR34, -R3 ;  /* 0x00000022100c7c23 */ /* 0x000fe40008010803 */
[----:B------:R-:W-:-:S02]  /*5750*/  FMUL.FTZ R9, R9, R4 ;  /* 0x0000000409097220 */ /* 0x000fc40000410000 */
[----:B------:R-:W-:Y:S02]  /*5760*/  FADD.FTZ R11, R133, R133 ;  /* 0x00000085850b7221 */ /* 0x000fe40000010000 */
[----:B------:R-:W-:Y:S02]  /*5770*/  FADD.FTZ R3, R131, R131 ;  /* 0x0000008383037221 */ /* 0x000fe40000010000 */
[C---:B------:R-:W-:Y:S02]  /*5780*/  FFMA.FTZ R4, R8.reuse, UR34, -R71 ;  /* 0x0000002208047c23 */ /* 0x040fe40008010847 */
[----:B------:R-:W-:Y:S01]  /*5790*/  FFMA.FTZ R0, R8, UR35, R73 ;  /* 0x0000002308007c23 */ /* 0x000fe20008010049 */
[----:B------:R-:W-:Y:S01]  /*57a0*/  PRMT R186, RZ, 0x5410, R144 ;  /* 0x00005410ffba7816 */ /* 0x000fe20000000090 */
[----:B------:R-:W-:Y:S02]  /*57b0*/  FADD.FTZ R66, R130, R130 ;  /* 0x0000008282427221 */ /* 0x000fe40000010000 */
[----:B------:R-:W-:-:S02]  /*57c0*/  FFMA.FTZ R75, R6, UR34, -R75 ;  /* 0x00000022064b7c23 */ /* 0x000fc4000801084b */
[----:B------:R-:W-:Y:S02]  /*57d0*/  FFMA.FTZ R77, R6, UR35, R77 ;  /* 0x00000023064d7c23 */ /* 0x000fe4000801004d */
[----:B------:R-:W-:Y:S02]  /*57e0*/  FMUL.FTZ R12, R11, R12 ;  /* 0x0000000c0b0c7220 */ /* 0x000fe40000410000 */
[----:B------:R-:W-:Y:S02]  /*57f0*/  FMUL.FTZ R4, R3, R4 ;  /* 0x0000000403047220 */ /* 0x000fe40000410000 */
[----:B------:R-:W-:Y:S02]  /*5800*/  FMUL.FTZ R11, R11, R2 ;  /* 0x000000020b0b7220 */ /* 0x000fe40000410000 */
[----:B------:R-:W-:Y:S02]  /*5810*/  FMUL.FTZ R3, R3, R0 ;  /* 0x0000000003037220 */ /* 0x000fe40000410000 */
[----:B------:R-:W-:-:S02]  /*5820*/  FMUL.FTZ R2, R66, R75 ;  /* 0x0000004b42027220 */ /* 0x000fc40000410000 */
[----:B------:R-:W-:Y:S02]  /*5830*/  FMUL.FTZ R0, R66, R77 ;  /* 0x0000004d42007220 */ /* 0x000fe40000410000 */
[C---:B------:R-:W-:Y:S01]  /*5840*/  FMUL.FTZ R66, R57.reuse, R64 ;  /* 0x0000004039427220 */ /* 0x040fe20000410000 */
[----:B------:R-:W-:Y:S01]  /*5850*/  BSSY B0, `(.L_x_328) ;  /* 0x0000015000007945 */ /* 0x000fe20003800000 */
[-C--:B------:R-:W-:Y:S02]  /*5860*/  FMUL.FTZ R71, R57, R65.reuse ;  /* 0x0000004139477220 */ /* 0x080fe40000410000 */
[----:B------:R-:W-:Y:S01]  /*5870*/  FMUL.FTZ R186, R109, R186 ;  /* 0x000000ba6dba7220 */ /* 0x000fe20000410000 */
[----:B------:R-:W-:Y:S01]  /*5880*/  LEA.HI R233, R148, R148, RZ, 0x1e ;  /* 0x0000009494e97211 */ /* 0x000fe200078ff0ff */
[C---:B------:R-:W-:Y:S02]  /*5890*/  FFMA.FTZ R65, R58.reuse, R65, R66 ;  /* 0x000000413a417223 */ /* 0x040fe40000010042 */
[----:B------:R-:W-:-:S02]  /*58a0*/  FFMA.FTZ R64, R58, R64, -R71 ;  /* 0x000000403a407223 */ /* 0x000fc40000010847 */
[----:B------:R-:W-:Y:S02]  /*58b0*/  FADD.FTZ R66, R186, R69 ;  /* 0x00000045ba427221 */ /* 0x000fe40000010000 */
[----:B------:R-:W-:Y:S01]  /*58c0*/  FADD.FTZ R67, RZ, R67 ;  /* 0x00000043ff437221 */ /* 0x000fe20000010000 */
[----:B------:R-:W-:Y:S05]  /*58d0*/  @P0 BRA `(.L_x_329) ;  /* 0x000000c000000947 */ /* 0x000fea0003800000 */
[----:B01----:R-:W-:Y:S01]  /*58e0*/  ULDC UR21, c[0x0][0x174] ;  /* 0x00005d0000157ab9 */ /* 0x003fe20000000800 */
[----:B------:R-:W-:Y:S01]  /*58f0*/  MOV R94, 0x3f800000 ;  /* 0x3f800000005e7802 */ /* 0x000fe20000000f00 */
[----:B------:R-:W-:Y:S01]  /*5900*/  UISETP.NE.AND UP0, UPT, UR29, UR21, UPT ;  /* 0x000000151d00728c */ /* 0x000fe2000bf05270 */
[----:B------:R-:W-:-:S05]  /*5910*/  MOV R95, RZ ;  /* 0x000000ff005f7202 */ /* 0x000fca0000000f00 */
[----:B------:R-:W-:-:S05]  /*5920*/  PLOP3.LUT P0, PT, PT, PT, UP0, 0x80, 0x0 ;  /* 0x000000000000781c */ /* 0x000fca0003f0f008 */
[----:B------:R-:W-:-:S04]  /*5930*/  @UP0 UIADD3 UR21, -UR6, UR21, URZ ;  /* 0x0000001506150290 */ /* 0x000fc8000fffe13f */
[----:B------:R-:W-:-:S04]  /*5940*/  @UP0 ULEA.HI UR20, UR21, UR21, URZ, 0x1 ;  /* 0x0000001515140291 */ /* 0x000fc8000f8f083f */
[----:B------:R-:W-:-:S04]  /*5950*/  @UP0 ULOP3.LUT UR20, UR20, 0xfffffe, URZ, 0xc0, !UPT ;  /* 0x00fffffe14140892 */ /* 0x000fc8000f8ec03f */
[----:B------:R-:W-:-:S04]  /*5960*/  @UP0 UIADD3 UR20, -UR20, UR21, URZ ;  /* 0x0000001514140290 */ /* 0x000fc8000fffe13f */
[----:B------:R-:W-:-:S06]  /*5970*/  @UP0 ULEA UR20, UR20, UR7, 0x8 ;  /* 0x0000000714140291 */ /* 0x000fcc000f8e403f */
[----:B------:R-:W-:-:S05]  /*5980*/  MOV R68, UR20 ;  /* 0x0000001400447c02 */ /* 0x000fca0008000f00 */
[----:B------:R0:W1:Y:S02]  /*5990*/  @P0 LDS.64 R94, [R68.X8+0x7780] ;  /* 0x00778000445e0984 */ /* 0x0000640000008a00 */
.L_x_329:
[----:B01----:R-:W-:Y:S05]  /*59a0*/  BSYNC B0 ;  /* 0x0000000000007941 */ /* 0x003fea0003800000 */
.L_x_328:
[----:B------:R-:W-:Y:S01]  /*59b0*/  ISETP.GT.U32.AND P0, PT, R148, 0x1f, PT ;  /* 0x0000001f9400780c */ /* 0x000fe20003f04070 */
[----:B------:R0:W-:Y:S01]  /*59c0*/  STS.128 [R233.X16+0x6370], R64 ;  /* 0x00637040e9007388 */ /* 0x0001e2000000cc00 */
[----:B------:R-:W-:Y:S01]  /*59d0*/  PRMT R150, RZ, 0x5410, R150 ;  /* 0x00005410ff967816 */ /* 0x000fe20000000096 */
[----:B------:R-:W-:Y:S01]  /*59e0*/  FADD.FTZ R154, R129, R129 ;  /* 0x00000081819a7221 */ /* 0x000fe20000010000 */
[----:B------:R-:W-:Y:S01]  /*59f0*/  PRMT R152, RZ, 0x5410, R152 ;  /* 0x00005410ff987816 */ /* 0x000fe20000000098 */
[----:B------:R-:W-:Y:S01]  /*5a00*/  FADD.FTZ R156, R127, R127 ;  /* 0x0000007f7f9c7221 */ /* 0x000fe20000010000 */
[----:B------:R-:W-:Y:S01]  /*5a10*/  PRMT R149, RZ, 0x5410, R149 ;  /* 0x00005410ff957816 */ /* 0x000fe20000000095 */
[C---:B------:R-:W-:Y:S01]  /*5a20*/  FMUL.FTZ R68, R150.reuse, UR35 ;  /* 0x0000002396447c20 */ /* 0x040fe20008410000 */
[----:B------:R-:W-:Y:S01]  /*5a30*/  PRMT R151, RZ, 0x5410, R151 ;  /* 0x00005410ff977816 */ /* 0x000fe20000000097 */
[----:B------:R-:W-:Y:S01]  /*5a40*/  FMUL.FTZ R70, R150, UR34 ;  /* 0x0000002296467c20 */ /* 0x000fe20008410000 */
[----:B------:R-:W-:Y:S01]  /*5a50*/  BSSY B0, `(.L_x_330) ;  /* 0x00000d6000007945 */ /* 0x000fe20003800000 */
[----:B------:R-:W-:-:S04]  /*5a60*/  FFMA.FTZ R153, R149, UR34, -R68 ;  /* 0x0000002295997c23 */ /* 0x000fc80008010844 */
[----:B------:R-:W-:Y:S02]  /*5a70*/  FMUL.FTZ R153, R154, R153 ;  /* 0x000000999a997220 */ /* 0x000fe40000410000 */
[C---:B0-----:R-:W-:Y:S02]  /*5a80*/  FMUL.FTZ R64, R152.reuse, UR35 ;  /* 0x0000002398407c20 */ /* 0x041fe40008410000 */
[----:B------:R-:W-:Y:S02]  /*5a90*/  FMUL.FTZ R66, R152, UR34 ;  /* 0x0000002298427c20 */ /* 0x000fe40008410000 */
[----:B------:R-:W-:Y:S02]  /*5aa0*/  FFMA.FTZ R155, R151, UR34, -R64 ;  /* 0x00000022979b7c23 */ /* 0x000fe40008010840 */
[----:B------:R-:W-:Y:S02]  /*5ab0*/  FFMA.FTZ R65, R149, UR35, R70 ;  /* 0x0000002395417c23 */ /* 0x000fe40008010046 */
[----:B------:R-:W-:-:S02]  /*5ac0*/  FFMA.FTZ R67, R151, UR35, R66 ;  /* 0x0000002397437c23 */ /* 0x000fc40008010042 */
[----:B------:R-:W-:Y:S02]  /*5ad0*/  FMUL.FTZ R155, R156, R155 ;  /* 0x0000009b9c9b7220 */ /* 0x000fe40000410000 */
[----:B------:R-:W-:Y:S02]  /*5ae0*/  FMUL.FTZ R154, R154, R65 ;  /* 0x000000419a9a7220 */ /* 0x000fe40000410000 */
[----:B------:R-:W-:Y:S01]  /*5af0*/  FMUL.FTZ R156, R156, R67 ;  /* 0x000000439c9c7220 */ /* 0x000fe20000410000 */
[----:B------:R-:W-:Y:S06]  /*5b00*/  BAR.SYNC.DEFER_BLOCKING 0x0 ;  /* 0x0000000000007b1d */ /* 0x000fec0000010000 */
[----:B------:R-:W-:Y:S05]  /*5b10*/  @P0 BRA `(.L_x_331) ;  /* 0x00000c9000000947 */ /* 0x000fea0003800000 */
[----:B------:R-:W-:-:S05]  /*5b20*/  IMAD R192, R148, 0x50, RZ ;  /* 0x0000005094c07824 */ /* 0x000fca00078e02ff */
[----:B------:R-:W-:Y:S04]  /*5b30*/  LDS.128 R64, [R192+0x6370] ;  /* 0x00637000c0407984 */ /* 0x000fe80000000c00 */
[----:B------:R-:W0:Y:S04]  /*5b40*/  LDS.128 R68, [R192+0x6380] ;  /* 0x00638000c0447984 */ /* 0x000e280000000c00 */
[----:B------:R-:W1:Y:S04]  /*5b50*/  LDS.128 R72, [R192+0x6390] ;  /* 0x00639000c0487984 */ /* 0x000e680000000c00 */
[----:B------:R-:W2:Y:S01]  /*5b60*/  LDS.128 R76, [R192+0x63a0] ;  /* 0x0063a000c04c7984 */ /* 0x000ea20000000c00 */
[----:B0-----:R-:W-:-:S04]  /*5b70*/  FMUL.FTZ R193, R66, R69 ;  /* 0x0000004542c17220 */ /* 0x001fc80000410000 */
[CC--:B------:R-:W-:Y:S02]  /*5b80*/  FFMA.FTZ R194, R67.reuse, R68.reuse, R193 ;  /* 0x0000004443c27223 */ /* 0x0c0fe400000100c1 */
[-C--:B------:R-:W-:Y:S02]  /*5b90*/  FMUL.FTZ R67, R67, R69.reuse ;  /* 0x0000004543437220 */ /* 0x080fe40000410000 */
[----:B------:R-:W-:Y:S02]  /*5ba0*/  FADD.FTZ R71, R71, R194 ;  /* 0x000000c247477221 */ /* 0x000fe40000010000 */
[----:B------:R-:W-:Y:S02]  /*5bb0*/  FFMA.FTZ R193, R66, R68, -R67 ;  /* 0x0000004442c17223 */ /* 0x000fe40000010843 */
[-C--:B------:R-:W-:Y:S02]  /*5bc0*/  FMUL.FTZ R67, R65, R69.reuse ;  /* 0x0000004541437220 */ /* 0x080fe40000410000 */
[----:B------:R-:W-:-:S02]  /*5bd0*/  FMUL.FTZ R69, R64, R69 ;  /* 0x0000004540457220 */ /* 0x000fc40000410000 */
[----:B------:R-:W-:Y:S02]  /*5be0*/  FADD.FTZ R70, R70, R193 ;  /* 0x000000c146467221 */ /* 0x000fe40000010000 */
[-C--:B------:R-:W-:Y:S02]  /*5bf0*/  FFMA.FTZ R69, R65, R68.reuse, R69 ;  /* 0x0000004441457223 */ /* 0x080fe40000010045 */
[C---:B-1----:R-:W-:Y:S02]  /*5c00*/  FMUL.FTZ R65, R73.reuse, R71 ;  /* 0x0000004749417220 */ /* 0x042fe40000410000 */
[----:B------:R-:W-:Y:S02]  /*5c10*/  FFMA.FTZ R67, R64, R68, -R67 ;  /* 0x0000004440437223 */ /* 0x000fe40000010843 */
[-C--:B------:R-:W-:Y:S02]  /*5c20*/  FFMA.FTZ R65, R72, R70.reuse, -R65 ;  /* 0x0000004648417223 */ /* 0x080fe40000010841 */
[----:B------:R-:W-:-:S02]  /*5c30*/  FMUL.FTZ R70, R73, R70 ;  /* 0x0000004649467220 */ /* 0x000fc40000410000 */
[C---:B------:R-:W-:Y:S02]  /*5c40*/  FMUL.FTZ R64, R73.reuse, R67 ;  /* 0x0000004349407220 */ /* 0x040fe40000410000 */
[----:B------:R-:W-:Y:S02]  /*5c50*/  FFMA.FTZ R70, R72, R71, R70 ;  /* 0x0000004748467223 */ /* 0x000fe40000010046 */
[----:B------:R-:W-:Y:S02]  /*5c60*/  FADD.FTZ R65, R74, R65 ;  /* 0x000000414a417221 */ /* 0x000fe40000010000 */
[-C--:B------:R-:W-:Y:S02]  /*5c70*/  FMUL.FTZ R73, R73, R69.reuse ;  /* 0x0000004549497220 */ /* 0x080fe40000410000 */
[----:B------:R-:W-:Y:S02]  /*5c80*/  FFMA.FTZ R64, R72, R69, R64 ;  /* 0x0000004548407223 */ /* 0x000fe40000010040 */
[----:B------:R-:W-:-:S02]  /*5c90*/  FADD.FTZ R70, R75, R70 ;  /* 0x000000464b467221 */ /* 0x000fc40000010000 */
[C---:B--2---:R-:W-:Y:S02]  /*5ca0*/  FMUL.FTZ R69, R77.reuse, R65 ;  /* 0x000000414d457220 */ /* 0x044fe40000410000 */
[----:B------:R-:W-:Y:S02]  /*5cb0*/  FFMA.FTZ R73, R72, R67, -R73 ;  /* 0x0000004348497223 */ /* 0x000fe40000010849 */
[-C--:B------:R-:W-:Y:S02]  /*5cc0*/  FFMA.FTZ R68, R76, R70.reuse, R69 ;  /* 0x000000464c447223 */ /* 0x080fe40000010045 */
[C---:B------:R-:W-:Y:S02]  /*5cd0*/  FMUL.FTZ R70, R77.reuse, R70 ;  /* 0x000000464d467220 */ /* 0x040fe40000410000 */
[C---:B------:R-:W-:Y:S02]  /*5ce0*/  FMUL.FTZ R66, R77.reuse, R64 ;  /* 0x000000404d427220 */ /* 0x040fe40000410000 */
[----:B------:R-:W-:-:S02]  /*5cf0*/  FMUL.FTZ R77, R77, R73 ;  /* 0x000000494d4d7220 */ /* 0x000fc40000410000 */
[C---:B------:R-:W-:Y:S02]  /*5d00*/  FFMA.FTZ R65, R76.reuse, R65, -R70 ;  /* 0x000000414c417223 */ /* 0x040fe40000010846 */
[C---:B------:R-:W-:Y:S02]  /*5d10*/  FFMA.FTZ R66, R76.reuse, R73, -R66 ;  /* 0x000000494c427223 */ /* 0x040fe40000010842 */
[----:B------:R-:W-:Y:S02]  /*5d20*/  FFMA.FTZ R76, R76, R64, R77 ;  /* 0x000000404c4c7223 */ /* 0x000fe4000001004d */
[----:B------:R-:W-:Y:S02]  /*5d30*/  FADD.FTZ R79, R79, R68 ;  /* 0x000000444f4f7221 */ /* 0x000fe40000010000 */
[----:B------:R-:W-:Y:S01]  /*5d40*/  FADD.FTZ R78, R78, R65 ;  /* 0x000000414e4e7221 */ /* 0x000fe20000010000 */
[----:B------:R-:W-:Y:S05]  /*5d50*/  BRA.DIV ~URZ, `(.L_x_332) ;  /* 0x000087e27f007947 */ /* 0x000fea000b800000 */
[----:B------:R0:W1:Y:S02]  /*5d60*/  SHFL.UP PT, R71, R66, 0x1, RZ ;  /* 0x0420000042477989 */ /* 0x00006400000e00ff */
.L_x_440:
[----:B------:R-:W-:Y:S05]  /*5d70*/  BRA.DIV ~URZ, `(.L_x_333) ;  /* 0x000088427f007947 */ /* 0x000fea000b800000 */
[----:B------:R-:W2:Y:S01]  /*5d80*/  SHFL.UP PT, R67, R78, 0x1, RZ ;  /* 0x042000004e437989 */ /* 0x000ea200000e00ff */
[----:B------:R-:W-:-:S03]  /*5d90*/  ISETP.GE.AND P0, PT, R147, 0x1, PT ;  /* 0x000000019300780c */ /* 0x000fc60003f06270 */
[----:B------:R-:W3:Y:S04]  /*5da0*/  SHFL.UP PT, R69, R79, 0x1, RZ ;  /* 0x042000004f457989 */ /* 0x000ee800000e00ff */
[----:B------:R-:W4:Y:S01]  /*5db0*/  SHFL.UP PT, R65, R76, 0x1, RZ ;  /* 0x042000004c417989 */ /* 0x000f2200000e00ff */
[C---:B--2---:R-:W-:Y:S02]  /*5dc0*/  FMUL.FTZ R68, R76.reuse, R67 ;  /* 0x000000434c447220 */ /* 0x044fe40000410000 */
[-C--:B---3--:R-:W-:Y:S02]  /*5dd0*/  FMUL.FTZ R64, R76, R69.reuse ;  /* 0x000000454c407220 */ /* 0x088fe40000410000 */
[C---:B------:R-:W-:Y:S02]  /*5de0*/  FFMA.FTZ R68, R66.reuse, R69, R68 ;  /* 0x0000004542447223 */ /* 0x040fe40000010044 */
[----:B------:R-:W-:-:S02]  /*5df0*/  FFMA.FTZ R67, R66, R67, -R64 ;  /* 0x0000004342437223 */ /* 0x000fc40000010840 */
[----:B------:R-:W-:Y:S02]  /*5e00*/  @P0 FADD.FTZ R79, R79, R68 ;  /* 0x000000444f4f0221 */ /* 0x000fe40000010000 */
[----:B-1----:R-:W-:Y:S02]  /*5e10*/  FMUL.FTZ R68, R76, R71 ;  /* 0x000000474c447220 */ /* 0x002fe40000410000 */
[----:B------:R-:W-:Y:S01]  /*5e20*/  @P0 FADD.FTZ R78, R78, R67 ;  /* 0x000000434e4e0221 */ /* 0x000fe20000010000 */
[----:B------:R-:W1:Y:S01]  /*5e30*/  SHFL.UP PT, R69, R79, 0x2, RZ ;  /* 0x044000004f457989 */ /* 0x000e6200000e00ff */
[-C--:B----4-:R-:W-:Y:S02]  /*5e40*/  FMUL.FTZ R64, R76, R65.reuse ;  /* 0x000000414c407220 */ /* 0x090fe40000410000 */
[C---:B------:R-:W-:Y:S02]  /*5e50*/  FFMA.FTZ R65, R66.reuse, R65, R68 ;  /* 0x0000004142417223 */ /* 0x040fe40000010044 */
[----:B0-----:R-:W-:Y:S01]  /*5e60*/  @P0 FFMA.FTZ R66, R66, R71, -R64 ;  /* 0x0000004742420223 */ /* 0x001fe20000010840 */
[----:B------:R-:W0:Y:S02]  /*5e70*/  SHFL.UP PT, R68, R78, 0x2, RZ ;  /* 0x044000004e447989 */ /* 0x000e2400000e00ff */
[----:B------:R-:W-:-:S02]  /*5e80*/  FSEL R65, R76, R65, !P0 ;  /* 0x000000414c417208 */ /* 0x000fc40004000000 */
[----:B------:R-:W2:Y:S01]  /*5e90*/  SHFL.UP PT, R64, R66, 0x2, RZ ;  /* 0x0440000042407989 */ /* 0x000ea200000e00ff */
[----:B------:R-:W-:-:S03]  /*5ea0*/  ISETP.GE.AND P0, PT, R147, 0x2, PT ;  /* 0x000000029300780c */ /* 0x000fc60003f06270 */
[----:B------:R-:W3:Y:S01]  /*5eb0*/  SHFL.UP PT, R67, R65, 0x2, RZ ;  /* 0x0440000041437989 */ /* 0x000ee200000e00ff */
[CC--:B-1----:R-:W-:Y:S02]  /*5ec0*/  FMUL.FTZ R71, R65.reuse, R69.reuse ;  /* 0x0000004541477220 */ /* 0x0c2fe40000410000 */
[-C--:B0-----:R-:W-:Y:S02]  /*5ed0*/  FMUL.FTZ R70, R65, R68.reuse ;  /* 0x0000004441467220 */ /* 0x081fe40000410000 */
[C---:B------:R-:W-:Y:S02]  /*5ee0*/  FFMA.FTZ R71, R66.reuse, R68, -R71 ;  /* 0x0000004442477223 */ /* 0x040fe40000010847 */
[----:B------:R-:W-:-:S03]  /*5ef0*/  FFMA.FTZ R70, R66, R69, R70 ;  /* 0x0000004542467223 */ /* 0x000fc60000010046 */
[----:B------:R-:W-:Y:S02]  /*5f00*/  @P0 FADD.FTZ R78, R78, R71 ;  /* 0x000000474e4e0221 */ /* 0x000fe40000010000 */
[CC--:B--2---:R-:W-:Y:S02]  /*5f10*/  FMUL.FTZ R68, R65.reuse, R64.reuse ;  /* 0x0000004041447220 */ /* 0x0c4fe40000410000 */
[-C--:B---3--:R-:W-:Y:S01]  /*5f20*/  FMUL.FTZ R69, R65, R67.reuse ;  /* 0x0000004341457220 */ /* 0x088fe20000410000 */
[----:B------:R-:W0:Y:S01]  /*5f30*/  SHFL.UP PT, R71, R78, 0x4, RZ ;  /* 0x048000004e477989 */ /* 0x000e2200000e00ff */
[----:B------:R-:W-:Y:S02]  /*5f40*/  @P0 FADD.FTZ R79, R79, R70 ;  /* 0x000000464f4f0221 */ /* 0x000fe40000010000 */
[C---:B------:R-:W-:Y:S02]  /*5f50*/  FFMA.FTZ R68, R66.reuse, R67, R68 ;  /* 0x0000004342447223 */ /* 0x040fe40000010044 */
[----:B------:R-:W-:-:S02]  /*5f60*/  @P0 FFMA.FTZ R66, R66, R64, -R69 ;  /* 0x0000004042420223 */ /* 0x000fc40000010845 */
[----:B------:R-:W1:Y:S01]  /*5f70*/  SHFL.UP PT, R69, R79, 0x4, RZ ;  /* 0x048000004f457989 */ /* 0x000e6200000e00ff */
[----:B------:R-:W-:Y:S02]  /*5f80*/  FSEL R68, R65, R68, !P0 ;  /* 0x0000004441447208 */ /* 0x000fe40004000000 */
[----:B------:R-:W-:Y:S01]  /*5f90*/  ISETP.GE.AND P0, PT, R147, 0x4, PT ;  /* 0x000000049300780c */ /* 0x000fe20003f06270 */
[----:B------:R-:W2:Y:S04]  /*5fa0*/  SHFL.UP PT, R65, R66, 0x4, RZ ;  /* 0x0480000042417989 */ /* 0x000ea800000e00ff */
[----:B------:R-:W3:Y:S01]  /*5fb0*/  SHFL.UP PT, R67, R68, 0x4, RZ ;  /* 0x0480000044437989 */ /* 0x000ee200000e00ff */
[C---:B0-----:R-:W-:Y:S02]  /*5fc0*/  FMUL.FTZ R70, R68.reuse, R71 ;  /* 0x0000004744467220 */ /* 0x041fe40000410000 */
[----:B-1----:R-:W-:-:S02]  /*5fd0*/  FMUL.FTZ R64, R68, R69 ;  /* 0x0000004544407220 */ /* 0x002fc40000410000 */
[----:B------:R-:W-:Y:S02]  /*5fe0*/  FFMA.FTZ R70, R66, R69, R70 ;  /* 0x0000004542467223 */ /* 0x000fe40000010046 */
[----:B--2---:R-:W-:Y:S02]  /*5ff0*/  FMUL.FTZ R69, R68, R65 ;  /* 0x0000004144457220 */ /* 0x004fe40000410000 */
[----:B------:R-:W-:Y:S02]  /*6000*/  FFMA.FTZ R71, R66, R71, -R64 ;  /* 0x0000004742477223 */ /* 0x000fe40000010840 */
[----:B------:R-:W-:Y:S02]  /*6010*/  @P0 FADD.FTZ R79, R79, R70 ;  /* 0x000000464f4f0221 */ /* 0x000fe40000010000 */
[-C--:B---3--:R-:W-:Y:S02]  /*6020*/  FMUL.FTZ R64, R68, R67.reuse ;  /* 0x0000004344407220 */ /* 0x088fe40000410000 */
[----:B------:R-:W-:Y:S01]  /*6030*/  FFMA.FTZ R69, R66, R67, R69 ;  /* 0x0000004342457223 */ /* 0x000fe20000010045 */
[----:B------:R-:W0:Y:S01]  /*6040*/  SHFL.UP PT, R70, R79, 0x8, RZ ;  /* 0x050000004f467989 */ /* 0x000e2200000e00ff */
[----:B------:R-:W-:-:S02]  /*6050*/  @P0 FADD.FTZ R78, R78, R71 ;  /* 0x000000474e4e0221 */ /* 0x000fc40000010000 */
[----:B------:R-:W-:Y:S01]  /*6060*/  @P0 FFMA.FTZ R66, R66, R65, -R64 ;  /* 0x0000004142420223 */ /* 0x000fe20000010840 */
[----:B------:R-:W-:Y:S02]  /*6070*/  FSEL R69, R68, R69, !P0 ;  /* 0x0000004544457208 */ /* 0x000fe40004000000 */
[----:B------:R-:W1:Y:S01]  /*6080*/  SHFL.UP PT, R67, R78, 0x8, RZ ;  /* 0x050000004e437989 */ /* 0x000e6200000e00ff */
[----:B------:R-:W-:-:S03]  /*6090*/  ISETP.GE.AND P0, PT, R147, 0x8, PT ;  /* 0x000000089300780c */ /* 0x000fc60003f06270 */
[----:B------:R-:W2:Y:S04]  /*60a0*/  SHFL.UP PT, R64, R66, 0x8, RZ ;  /* 0x0500000042407989 */ /* 0x000ea800000e00ff */
[----:B------:R-:W3:Y:S01]  /*60b0*/  SHFL.UP PT, R65, R69, 0x8, RZ ;  /* 0x0500000045417989 */ /* 0x000ee200000e00ff */
[----:B0-----:R-:W-:-:S04]  /*60c0*/  FMUL.FTZ R68, R69, R70 ;  /* 0x0000004645447220 */ /* 0x001fc80000410000 */
[CC--:B-1----:R-:W-:Y:S02]  /*60d0*/  FFMA.FTZ R71, R66.reuse, R67.reuse, -R68 ;  /* 0x0000004342477223 */ /* 0x0c2fe40000010844 */
[C---:B------:R-:W-:Y:S02]  /*60e0*/  FMUL.FTZ R73, R69.reuse, R67 ;  /* 0x0000004345497220 */ /* 0x040fe40000410000 */
[C---:B--2---:R-:W-:Y:S02]  /*60f0*/  FMUL.FTZ R68, R69.reuse, R64 ;  /* 0x0000004045447220 */ /* 0x044fe40000410000 */
[C---:B------:R-:W-:Y:S02]  /*6100*/  FFMA.FTZ R70, R66.reuse, R70, R73 ;  /* 0x0000004642467223 */ /* 0x040fe40000010049 */
[-C--:B---3--:R-:W-:Y:S02]  /*6110*/  FFMA.FTZ R68, R66, R65.reuse, R68 ;  /* 0x0000004142447223 */ /* 0x088fe40000010044 */
[----:B------:R-:W-:-:S02]  /*6120*/  FMUL.FTZ R67, R69, R65 ;  /* 0x0000004145437220 */ /* 0x000fc40000410000 */
[----:B------:R-:W-:Y:S01]  /*6130*/  @P0 FADD.FTZ R79, R79, R70 ;  /* 0x000000464f4f0221 */ /* 0x000fe20000010000 */
[----:B------:R-:W-:Y:S01]  /*6140*/  FSEL R73, R69, R68, !P0 ;  /* 0x0000004445497208 */ /* 0x000fe20004000000 */
[----:B------:R-:W-:Y:S02]  /*6150*/  @P0 FFMA.FTZ R66, R66, R64, -R67 ;  /* 0x0000004042420223 */ /* 0x000fe40000010843 */
[----:B------:R-:W-:Y:S01]  /*6160*/  @P0 FADD.FTZ R78, R78, R71 ;  /* 0x000000474e4e0221 */ /* 0x000fe20000010000 */
[----:B------:R0:W1:Y:S02]  /*6170*/  SHFL.UP PT, R67, R79, 0x10, RZ ;  /* 0x060000004f437989 */ /* 0x00006400000e00ff */
[----:B------:R-:W-:Y:S02]  /*6180*/  MOV R75, R66 ;  /* 0x00000042004b7202 */ /* 0x000fe40000000f00 */
[----:B------:R0:W2:Y:S04]  /*6190*/  SHFL.UP PT, R74, R66, 0x10, RZ ;  /* 0x06000000424a7989 */ /* 0x0000a800000e00ff */
[----:B------:R0:W3:Y:S04]  /*61a0*/  SHFL.UP PT, R76, R78, 0x10, RZ ;  /* 0x060000004e4c7989 */ /* 0x0000e800000e00ff */
[----:B------:R0:W4:Y:S02]  /*61b0*/  SHFL.UP PT, R72, R73, 0x10, RZ ;  /* 0x0600000049487989 */ /* 0x00012400000e00ff */
.L_x_441:
[----:B------:R-:W-:Y:S01]  /*61c0*/  MOV R70, R75 ;  /* 0x0000004b00467202 */ /* 0x000fe20000000f00 */
[-C--:B-1----:R-:W-:Y:S01]  /*61d0*/  FMUL.FTZ R69, R67, R73.reuse ;  /* 0x0000004943457220 */ /* 0x082fe20000410000 */
[----:B------:R-:W-:Y:S01]  /*61e0*/  ISETP.GE.AND P0, PT, R147, 0x10, PT ;  /* 0x000000109300780c */ /* 0x000fe20003f06270 */
[----:B--2---:R-:W-:Y:S01]  /*61f0*/  FMUL.FTZ R65, R74, R73 ;  /* 0x000000494a417220 */ /* 0x004fe20000410000 */
[----:B------:R-:W-:Y:S01]  /*6200*/  MOV R71, R78 ;  /* 0x0000004e00477202 */ /* 0x000fe20000000f00 */
[----:B---3--:R-:W-:-:S02]  /*6210*/  FFMA.FTZ R64, R76, R70, -R69 ;  /* 0x000000464c407223 */ /* 0x008fc40000010845 */
[-C--:B------:R-:W-:Y:S02]  /*6220*/  FMUL.FTZ R76, R76, R73.reuse ;  /* 0x000000494c4c7220 */ /* 0x080fe40000410000 */
[CC--:B0---4-:R-:W-:Y:S02]  /*6230*/  FFMA.FTZ R66, R72.reuse, R70.reuse, R65 ;  /* 0x0000004648427223 */ /* 0x0d1fe40000010041 */
[----:B------:R-:W-:Y:S01]  /*6240*/  FMUL.FTZ R65, R72, R73 ;  /* 0x0000004948417220 */ /* 0x000fe20000410000 */
[----:B------:R-:W-:Y:S01]  /*6250*/  MOV R72, R79 ;  /* 0x0000004f00487202 */ /* 0x000fe20000000f00 */
[----:B------:R-:W-:Y:S01]  /*6260*/  FFMA.FTZ R67, R67, R70, R76 ;  /* 0x0000004643437223 */ /* 0x000fe2000001004c */
[----:B------:R-:W-:Y:S01]  /*6270*/  FSEL R73, R73, R66, !P0 ;  /* 0x0000004249497208 */ /* 0x000fe20004000000 */
[----:B------:R-:W-:Y:S02]  /*6280*/  @P0 FFMA.FTZ R70, R74, R70, -R65 ;  /* 0x000000464a460223 */ /* 0x000fe40000010841 */
[----:B------:R-:W-:-:S02]  /*6290*/  @P0 FADD.FTZ R71, R64, R71 ;  /* 0x0000004740470221 */ /* 0x000fc40000010000 */
[----:B------:R-:W-:Y:S01]  /*62a0*/  @P0 FADD.FTZ R72, R67, R72 ;  /* 0x0000004843480221 */ /* 0x000fe20000010000 */
[----:B------:R-:W-:Y:S05]  /*62b0*/  BRA.CONV ~URZ, `(.L_x_334) ;  /* 0x000000437f007947 */ /* 0x000fea000b800000 */
[----:B------:R-:W-:Y:S01]  /*62c0*/  HFMA2.MMA R66, -RZ, RZ, 0, 1.847743988037109375e-06 ;  /* 0x0000001fff427435 */ /* 0x000fe200000001ff */
[----:B------:R-:W-:Y:S02]  /*62d0*/  MOV R64, R70 ;  /* 0x0000004600407202 */ /* 0x000fe40000000f00 */
[----:B------:R-:W-:-:S03]  /*62e0*/  MOV R65, 0x6300 ;  /* 0x0000630000417802 */ /* 0x000fc60000000f00 */
[----:B-----5:R-:W-:Y:S05]  /*62f0*/  CALL.REL.NOINC `($__internal_13_$__cuda_sm70_shflsync_idx_p) ;  /* 0x00009f7000007944 */ /* 0x020fea0003c00000 */
.L_x_334:
[----:B------:R-:W-:Y:S05]  /*6300*/  BRA.CONV ~URZ, `(.L_x_335) ;  /* 0x000000437f007947 */ /* 0x000fea000b800000 */
[----:B-1----:R-:W-:Y:S01]  /*6310*/  HFMA2.MMA R66, -RZ, RZ, 0, 1.847743988037109375e-06 ;  /* 0x0000001fff427435 */ /* 0x002fe200000001ff */
[----:B------:R-:W-:Y:S02]  /*6320*/  MOV R64, R73 ;  /* 0x0000004900407202 */ /* 0x000fe40000000f00 */
[----:B------:R-:W-:-:S03]  /*6330*/  MOV R65, 0x6350 ;  /* 0x0000635000417802 */ /* 0x000fc60000000f00 */
[----:B0-2--5:R-:W-:Y:S05]  /*6340*/  CALL.REL.NOINC `($__internal_13_$__cuda_sm70_shflsync_idx_p) ;  /* 0x00009f2000007944 */ /* 0x025fea0003c00000 */
.L_x_335:
[----:B------:R-:W-:Y:S05]  /*6350*/  BRA.CONV ~URZ, `(.L_x_336) ;  /* 0x000000437f007947 */ /* 0x000fea000b800000 */
[----:B-1----:R-:W-:Y:S01]  /*6360*/  HFMA2.MMA R66, -RZ, RZ, 0, 1.847743988037109375e-06 ;  /* 0x0000001fff427435 */ /* 0x002fe200000001ff */
[----:B------:R-:W-:Y:S02]  /*6370*/  MOV R64, R71 ;  /* 0x0000004700407202 */ /* 0x000fe40000000f00 */
[----:B------:R-:W-:-:S03]  /*6380*/  MOV R65, 0x63a0 ;  /* 0x000063a000417802 */ /* 0x000fc60000000f00 */
[----:B0-2--5:R-:W-:Y:S05]  /*6390*/  CALL.REL.NOINC `($__internal_13_$__cuda_sm70_shflsync_idx_p) ;  /* 0x00009ed000007944 */ /* 0x025fea0003c00000 */
.L_x_336:
[----:B------:R-:W-:Y:S05]  /*63a0*/  BRA.CONV ~URZ, `(.L_x_337) ;  /* 0x000000437f007947 */ /* 0x000fea000b800000 */
[----:B-1----:R-:W-:Y:S01]  /*63b0*/  HFMA2.MMA R66, -RZ, RZ, 0, 1.847743988037109375e-06 ;  /* 0x0000001fff427435 */ /* 0x002fe200000001ff */
[----:B------:R-:W-:-:S02]  /*63c0*/  MOV R64, R72 ;  /* 0x0000004800407202 */ /* 0x000fc40000000f00 */
[----:B------:R-:W-:-:S03]  /*63d0*/  MOV R65, 0x63f0 ;  /* 0x000063f000417802 */ /* 0x000fc60000000f00 */
[----:B0-2--5:R-:W-:Y:S05]  /*63e0*/  CALL.REL.NOINC `($__internal_13_$__cuda_sm70_shflsync_idx_p) ;  /* 0x00009e8000007944 */ /* 0x025fea0003c00000 */
.L_x_337:
[----:B------:R-:W-:Y:S05]  /*63f0*/  BRA.DIV ~URZ, `(.L_x_338) ;  /* 0x00008d627f007947 */ /* 0x000fea000b800000 */
[----:B-----5:R3:W4:Y:S04]  /*6400*/  SHFL.IDX PT, R67, R60, RZ, 0x1f ;  /* 0x00001fff3c437589 */ /* 0x02072800000e0000 */
[----:B------:R3:W2:Y:S04]  /*6410*/  SHFL.IDX PT, R74, R61, RZ, 0x1f ;  /* 0x00001fff3d4a7589 */ /* 0x0006a800000e0000 */
[----:B------:R3:W1:Y:S04]  /*6420*/  SHFL.IDX PT, R75, R62, RZ, 0x1f ;  /* 0x00001fff3e4b7589 */ /* 0x00066800000e0000 */
[----:B-1----:R3:W1:Y:S04]  /*6430*/  SHFL.IDX PT, R66, R63, RZ, 0x1f ;  /* 0x00001fff3f427589 */ /* 0x00266800000e0000 */
[----:B------:R3:W0:Y:S04]  /*6440*/  SHFL.UP PT, R68, R70, 0x1, RZ ;  /* 0x0420000046447989 */ /* 0x00062800000e00ff */
[----:B------:R3:W0:Y:S04]  /*6450*/  SHFL.UP PT, R69, R73, 0x1, RZ ;  /* 0x0420000049457989 */ /* 0x00062800000e00ff */
[----:B------:R-:W0:Y:S04]  /*6460*/  SHFL.UP PT, R71, R71, 0x1, RZ ;  /* 0x0420000047477989 */ /* 0x000e2800000e00ff */
[----:B------:R3:W0:Y:S02]  /*6470*/  SHFL.UP PT, R76, R72, 0x1, RZ ;  /* 0x04200000484c7989 */ /* 0x00062400000e00ff */
.L_x_442:
[----:B--234-:R-:W2:Y:S01]  /*6480*/  LDS.128 R60, [R192+0x6370] ;  /* 0x00637000c03c7984 */ /* 0x01cea20000000c00 */
[----:B------:R-:W-:-:S02]  /*6490*/  MOV R73, R74 ;  /* 0x0000004a00497202 */ /* 0x000fc40000000f00 */
[----:B------:R-:W-:Y:S02]  /*64a0*/  MOV R72, R67 ;  /* 0x0000004300487202 */ /* 0x000fe40000000f00 */
[----:B------:R-:W-:Y:S01]  /*64b0*/  MOV R74, R75 ;  /* 0x0000004b004a7202 */ /* 0x000fe20000000f00 */
[-C--:B0-----:R-:W-:Y:S01]  /*64c0*/  FMUL.FTZ R65, R73, R69.reuse ;  /* 0x0000004549417220 */ /* 0x081fe20000410000 */
[----:B-1----:R-:W-:Y:S01]  /*64d0*/  MOV R75, R66 ;  /* 0x00000042004b7202 */ /* 0x002fe20000000f00 */
[CC--:B------:R-:W-:Y:S02]  /*64e0*/  FMUL.FTZ R70, R72.reuse, R69.reuse ;  /* 0x0000004548467220 */ /* 0x0c0fe40000410000 */
[----:B------:R-:W-:Y:S02]  /*64f0*/  @P1 FFMA.FTZ R72, R72, R68, -R65 ;  /* 0x0000004448481223 */ /* 0x000fe40000010841 */
[----:B------:R-:W0:Y:S01]  /*6500*/  LDS.128 R64, [R192+0x6380] ;  /* 0x00638000c0407984 */ /* 0x000e220000000c00 */
[----:B------:R-:W-:-:S02]  /*6510*/  FMUL.FTZ R77, R75, R69 ;  /* 0x000000454b4d7220 */ /* 0x000fc40000410000 */
[C---:B------:R-:W-:Y:S02]  /*6520*/  FMUL.FTZ R69, R74.reuse, R69 ;  /* 0x000000454a457220 */ /* 0x040fe40000410000 */
[-C--:B------:R-:W-:Y:S02]  /*6530*/  FFMA.FTZ R78, R74, R68.reuse, -R77 ;  /* 0x000000444a4e7223 */ /* 0x080fe4000001084d */
[-C--:B------:R-:W-:Y:S02]  /*6540*/  FFMA.FTZ R69, R75, R68.reuse, R69 ;  /* 0x000000444b457223 */ /* 0x080fe40000010045 */
[----:B------:R-:W-:Y:S02]  /*6550*/  @P1 FFMA.FTZ R73, R73, R68, R70 ;  /* 0x0000004449491223 */ /* 0x000fe40000010046 */
[----:B------:R-:W-:Y:S02]  /*6560*/  @P1 FADD.FTZ R74, R78, R71 ;  /* 0x000000474e4a1221 */ /* 0x000fe40000010000 */
[----:B------:R-:W-:-:S02]  /*6570*/  @P1 FADD.FTZ R75, R69, R76 ;  /* 0x0000004c454b1221 */ /* 0x000fc40000010000 */
[----:B------:R-:W1:Y:S04]  /*6580*/  LDS.128 R68, [R192+0x6390] ;  /* 0x00639000c0447984 */ /* 0x000e680000000c00 */
[----:B------:R3:W-:Y:S01]  /*6590*/  STS.128 [R192+0x6370], R72 ;  /* 0x00637048c0007388 */ /* 0x0007e20000000c00 */
[CC--:B--2---:R-:W-:Y:S02]  /*65a0*/  FMUL.FTZ R77, R61.reuse, R75.reuse ;  /* 0x0000004b3d4d7220 */ /* 0x0c4fe40000410000 */
[-C--:B------:R-:W-:Y:S02]  /*65b0*/  FMUL.FTZ R76, R61, R74.reuse ;  /* 0x0000004a3d4c7220 */ /* 0x080fe40000410000 */
[C---:B------:R-:W-:Y:S02]  /*65c0*/  FFMA.FTZ R77, R60.reuse, R74, -R77 ;  /* 0x0000004a3c4d7223 */ /* 0x040fe4000001084d */
[----:B------:R-:W-:-:S02]  /*65d0*/  FFMA.FTZ R76, R60, R75, R76 ;  /* 0x0000004b3c4c7223 */ /* 0x000fc4000001004c */
[----:B---3--:R-:W-:Y:S02]  /*65e0*/  FADD.FTZ R74, R62, R77 ;  /* 0x0000004d3e4a7221 */ /* 0x008fe40000010000 */
[CC--:B------:R-:W-:Y:S02]  /*65f0*/  FMUL.FTZ R77, R61.reuse, R73.reuse ;  /* 0x000000493d4d7220 */ /* 0x0c0fe40000410000 */
[----:B------:R-:W-:Y:S02]  /*6600*/  FMUL.FTZ R61, R61, R72 ;  /* 0x000000483d3d7220 */ /* 0x000fe40000410000 */
[----:B------:R-:W-:Y:S02]  /*6610*/  FADD.FTZ R75, R63, R76 ;  /* 0x0000004c3f4b7221 */ /* 0x000fe40000010000 */
[----:B0-----:R-:W-:Y:S02]  /*6620*/  FMUL.FTZ R62, R65, R74 ;  /* 0x0000004a413e7220 */ /* 0x001fe40000410000 */
[----:B------:R-:W-:-:S02]  /*6630*/  FFMA.FTZ R73, R60, R73, R61 ;  /* 0x000000493c497223 */ /* 0x000fc4000001003d */
[-C--:B------:R-:W-:Y:S02]  /*6640*/  FFMA.FTZ R62, R64, R75.reuse, R62 ;  /* 0x0000004b403e7223 */ /* 0x080fe4000001003e */
[----:B------:R-:W-:Y:S02]  /*6650*/  FMUL.FTZ R61, R65, R75 ;  /* 0x0000004b413d7220 */ /* 0x000fe40000410000 */
[----:B------:R-:W-:Y:S02]  /*6660*/  FADD.FTZ R63, R67, R62 ;  /* 0x0000003e433f7221 */ /* 0x000fe40000010000 */
[----:B------:R-:W-:Y:S02]  /*6670*/  FFMA.FTZ R72, R60, R72, -R77 ;  /* 0x000000483c487223 */ /* 0x000fe4000001084d */
[----:B------:R-:W-:Y:S02]  /*6680*/  FFMA.FTZ R67, R64, R74, -R61 ;  /* 0x0000004a40437223 */ /* 0x000fe4000001083d */
[C---:B------:R-:W-:Y:S01]  /*6690*/  FMUL.FTZ R61, R65.reuse, R73 ;  /* 0x00000049413d7220 */ /* 0x040fe20000410000 */
[----:B------:R0:W-:Y:S01]  /*66a0*/  STS.128 [R192+0x6380], R72 ;  /* 0x00638048c0007388 */ /* 0x0001e20000000c00 */
[----:B------:R-:W-:-:S02]  /*66b0*/  FMUL.FTZ R65, R65, R72 ;  /* 0x0000004841417220 */ /* 0x000fc40000410000 */
[----:B------:R-:W-:Y:S02]  /*66c0*/  FADD.FTZ R62, R66, R67 ;  /* 0x00000043423e7221 */ /* 0x000fe40000010000 */
[C---:B------:R-:W-:Y:S02]  /*66d0*/  FFMA.FTZ R60, R64.reuse, R72, -R61 ;  /* 0x00000048403c7223 */ /* 0x040fe4000001083d */
[----:B------:R-:W-:Y:S02]  /*66e0*/  FFMA.FTZ R61, R64, R73, R65 ;  /* 0x00000049403d7223 */ /* 0x000fe40000010041 */
[C---:B-1----:R-:W-:Y:S02]  /*66f0*/  FMUL.FTZ R67, R69.reuse, R63 ;  /* 0x0000003f45437220 */ /* 0x042fe40000410000 */
        /* <DEDUP_REMOVED lines=9> */
[----:B------:R-:W-:-:S05]  /*6790*/  FADD.FTZ R71, R71, R66 ;  /* 0x0000004247477221 */ /* 0x000fca0000010000 */
[----:B------:R0:W-:Y:S02]  /*67a0*/  STS.128 [R192+0x63a0], R68 ;  /* 0x0063a044c0007388 */ /* 0x0001e40000000c00 */
.L_x_331:
[----:B------:R-:W-:Y:S05]  /*67b0*/  BSYNC B0 ;  /* 0x0000000000007941 */ /* 0x000fea0003800000 */
.L_x_330:
[----:B------:R-:W-:Y:S01]  /*67c0*/  LOP3.LUT P0, RZ, R148, 0x1f, RZ, 0xc0, !PT ;  /* 0x0000001f94ff7812 */ /* 0x000fe2000780c0ff */
[C---:B0----5:R-:W-:Y:S01]  /*67d0*/  FMUL.FTZ R60, R57.reuse, -R94 ;  /* 0x8000005e393c7220 */ /* 0x061fe20000410000 */
[----:B------:R-:W-:Y:S01]  /*67e0*/  MOV R62, UR29 ;  /* 0x0000001d003e7c02 */ /* 0x000fe20008000f00 */
[-C--:B------:R-:W-:Y:S01]  /*67f0*/  FMUL.FTZ R64, R58, R156.reuse ;  /* 0x0000009c3a407220 */ /* 0x080fe20000410000 */
[----:B------:R-:W-:Y:S01]  /*6800*/  WARPSYNC 0xffffffff ;  /* 0xffffffff00007948 */ /* 0x000fe20003800000 */
[CC--:B------:R-:W-:Y:S01]  /*6810*/  FMUL.FTZ R61, R57.reuse, R95.reuse ;  /* 0x0000005f393d7220 */ /* 0x0c0fe20000410000 */
[----:B------:R-:W-:Y:S01]  /*6820*/  BAR.SYNC.DEFER_BLOCKING 0x0 ;  /* 0x0000000000007b1d */ /* 0x000fe20000010000 */
[----:B------:R-:W-:Y:S01]  /*6830*/  ISETP.GE.OR P0, PT, R62, c[0x0][0x174], P0 ;  /* 0x00005d003e007a0c */ /* 0x000fe20000706670 */
[----:B------:R-:W-:Y:S01]  /*6840*/  FMUL.FTZ R62, R57, R156 ;  /* 0x0000009c393e7220 */ /* 0x000fe20000410000 */
[----:B------:R-:W-:Y:S01]  /*6850*/  MOV R71, UR7 ;  /* 0x0000000700477c02 */ /* 0x000fe20008000f00 */
[----:B------:R-:W-:-:S02]  /*6860*/  FFMA.FTZ R60, R58, -R95, R60 ;  /* 0x8000005f3a3c7223 */ /* 0x000fc4000001003c */
[-C--:B------:R-:W-:Y:S01]  /*6870*/  FFMA.FTZ R63, -R57, R155.reuse, -R64 ;  /* 0x0000009b393f7223 */ /* 0x080fe20000010940 */
[----:B------:R-:W-:Y:S01]  /*6880*/  BSSY B0, `(.L_x_339) ;  /* 0x00001d8000007945 */ /* 0x000fe20003800000 */
[C---:B------:R-:W-:Y:S02]  /*6890*/  FFMA.FTZ R61, R58.reuse, R94, -R61 ;  /* 0x0000005e3a3d7223 */ /* 0x040fe4000001083d */
[----:B------:R-:W-:Y:S02]  /*68a0*/  FFMA.FTZ R62, R58, R155, -R62 ;  /* 0x0000009b3a3e7223 */ /* 0x000fe4000001083e */
[C---:B------:R-:W-:Y:S02]  /*68b0*/  FMUL.FTZ R64, R59.reuse, -R60 ;  /* 0x8000003c3b407220 */ /* 0x040fe40000410000 */
[----:B------:R-:W-:Y:S02]  /*68c0*/  FADD.FTZ R63, -R154, R63 ;  /* 0x0000003f9a3f7221 */ /* 0x000fe40000010100 */
[----:B------:R-:W-:-:S02]  /*68d0*/  FMUL.FTZ R65, R59, -R61 ;  /* 0x8000003d3b417220 */ /* 0x000fc40000410000 */
[----:B------:R-:W-:Y:S02]  /*68e0*/  FADD.FTZ R62, R153, R62 ;  /* 0x0000003e993e7221 */ /* 0x000fe40000010000 */
[C---:B------:R-:W-:Y:S02]  /*68f0*/  FFMA.FTZ R64, R80.reuse, R61, -R64 ;  /* 0x0000003d50407223 */ /* 0x040fe40000010840 */
[C---:B------:R-:W-:Y:S02]  /*6900*/  FMUL.FTZ R61, R59.reuse, -R63 ;  /* 0x8000003f3b3d7220 */ /* 0x040fe40000410000 */
[C---:B------:R-:W-:Y:S02]  /*6910*/  FFMA.FTZ R65, R80.reuse, R60, R65 ;  /* 0x0000003c50417223 */ /* 0x040fe40000010041 */
[-C--:B------:R-:W-:Y:S02]  /*6920*/  FMUL.FTZ R60, R59, -R62.reuse ;  /* 0x8000003e3b3c7220 */ /* 0x080fe40000410000 */
[----:B------:R-:W-:-:S02]  /*6930*/  FFMA.FTZ R61, R80, R62, -R61 ;  /* 0x0000003e503d7223 */ /* 0x000fc4000001083d */
[C---:B------:R-:W-:Y:S02]  /*6940*/  FMUL.FTZ R67, R81.reuse, -R65 ;  /* 0x8000004151437220 */ /* 0x040fe40000410000 */
[----:B------:R-:W-:Y:S02]  /*6950*/  FFMA.FTZ R63, R80, R63, R60 ;  /* 0x0000003f503f7223 */ /* 0x000fe4000001003c */
[----:B------:R-:W-:Y:S02]  /*6960*/  FADD.FTZ R61, R2, R61 ;  /* 0x0000003d023d7221 */ /* 0x000fe40000010000 */
[-C--:B------:R-:W-:Y:S02]  /*6970*/  FMUL.FTZ R66, R81, -R64.reuse ;  /* 0x8000004051427220 */ /* 0x080fe40000410000 */
[----:B------:R-:W-:Y:S02]  /*6980*/  FFMA.FTZ R67, R82, R64, -R67 ;  /* 0x0000004052437223 */ /* 0x000fe40000010843 */
[----:B------:R-:W-:-:S02]  /*6990*/  FADD.FTZ R63, -R0, R63 ;  /* 0x0000003f003f7221 */ /* 0x000fc40000010100 */
[----:B------:R-:W-:Y:S02]  /*69a0*/  FMUL.FTZ R62, R81, -R61 ;  /* 0x8000003d513e7220 */ /* 0x000fe40000410000 */
[C---:B------:R-:W-:Y:S02]  /*69b0*/  FFMA.FTZ R66, R82.reuse, R65, R66 ;  /* 0x0000004152427223 */ /* 0x040fe40000010042 */
[----:B------:R-:W-:Y:S02]  /*69c0*/  FMUL.FTZ R65, R83, -R67 ;  /* 0x8000004353417220 */ /* 0x000fe40000410000 */
[-C--:B------:R-:W-:Y:S02]  /*69d0*/  FMUL.FTZ R60, R81, -R63.reuse ;  /* 0x8000003f513c7220 */ /* 0x080fe40000410000 */
[----:B------:R-:W-:Y:S02]  /*69e0*/  FFMA.FTZ R62, R82, R63, R62 ;  /* 0x0000003f523e7223 */ /* 0x000fe4000001003e */
[----:B------:R-:W-:-:S02]  /*69f0*/  FMUL.FTZ R64, R83, -R66 ;  /* 0x8000004253407220 */ /* 0x000fc40000410000 */
[----:B------:R-:W-:Y:S02]  /*6a00*/  FFMA.FTZ R65, R84, R66, R65 ;  /* 0x0000004254417223 */ /* 0x000fe40000010041 */
[----:B------:R-:W-:Y:S02]  /*6a10*/  FFMA.FTZ R63, R82, R61, -R60 ;  /* 0x0000003d523f7223 */ /* 0x000fe4000001083c */
[----:B------:R-:W-:Y:S01]  /*6a20*/  FADD.FTZ R62, -R3, R62 ;  /* 0x0000003e033e7221 */ /* 0x000fe20000010100 */
[----:B------:R-:W0:Y:S01]  /*6a30*/  LDS.64 R60, [R233.X16+0x6378] ;  /* 0x00637800e93c7984 */ /* 0x000e22000000ca00 */
[----:B------:R-:W-:Y:S02]  /*6a40*/  FFMA.FTZ R64, R84, R67, -R64 ;  /* 0x0000004354407223 */ /* 0x000fe40000010840 */
[----:B------:R-:W-:Y:S02]  /*6a50*/  FMUL.FTZ R67, R85, -R65 ;  /* 0x8000004155437220 */ /* 0x000fe40000410000 */
[----:B------:R-:W-:-:S02]  /*6a60*/  FADD.FTZ R63, R4, R63 ;  /* 0x0000003f043f7221 */ /* 0x000fc40000010000 */
[----:B------:R-:W-:Y:S02]  /*6a70*/  FMUL.FTZ R66, R83, -R62 ;  /* 0x8000003e53427220 */ /* 0x000fe40000410000 */
[-C--:B------:R-:W-:Y:S02]  /*6a80*/  FMUL.FTZ R68, R85, -R64.reuse ;  /* 0x8000004055447220 */ /* 0x080fe40000410000 */
[----:B------:R-:W-:Y:S02]  /*6a90*/  FFMA.FTZ R64, R86, R64, -R67 ;  /* 0x0000004056407223 */ /* 0x000fe40000010843 */
[-C--:B------:R-:W-:Y:S02]  /*6aa0*/  FMUL.FTZ R67, R83, -R63.reuse ;  /* 0x8000003f53437220 */ /* 0x080fe40000410000 */
[----:B------:R-:W-:Y:S02]  /*6ab0*/  FFMA.FTZ R63, R84, R63, -R66 ;  /* 0x0000003f543f7223 */ /* 0x000fe40000010842 */
[----:B------:R-:W-:-:S02]  /*6ac0*/  FFMA.FTZ R68, R86, R65, R68 ;  /* 0x0000004156447223 */ /* 0x000fc40000010044 */
[C---:B------:R-:W-:Y:S02]  /*6ad0*/  FMUL.FTZ R65, R87.reuse, -R64 ;  /* 0x8000004057417220 */ /* 0x040fe40000410000 */
[----:B------:R-:W-:Y:S02]  /*6ae0*/  FFMA.FTZ R62, R84, R62, R67 ;  /* 0x0000003e543e7223 */ /* 0x000fe40000010043 */
[----:B------:R-:W-:Y:S02]  /*6af0*/  FADD.FTZ R63, R10, R63 ;  /* 0x0000003f0a3f7221 */ /* 0x000fe40000010000 */
[-C--:B------:R-:W-:Y:S02]  /*6b00*/  FMUL.FTZ R67, R87, -R68.reuse ;  /* 0x8000004457437220 */ /* 0x080fe40000410000 */
[----:B------:R-:W-:Y:S02]  /*6b10*/  FFMA.FTZ R68, R88, R68, R65 ;  /* 0x0000004458447223 */ /* 0x000fe40000010041 */
[----:B------:R-:W-:-:S02]  /*6b20*/  FADD.FTZ R62, -R9, R62 ;  /* 0x0000003e093e7221 */ /* 0x000fc40000010100 */
[----:B------:R-:W-:Y:S02]  /*6b30*/  FMUL.FTZ R65, R85, -R63 ;  /* 0x8000003f55417220 */ /* 0x000fe40000410000 */
[----:B------:R-:W-:Y:S02]  /*6b40*/  FFMA.FTZ R67, R88, R64, -R67 ;  /* 0x0000004058437223 */ /* 0x000fe40000010843 */
[----:B------:R-:W-:Y:S02]  /*6b50*/  FMUL.FTZ R66, R89, -R68 ;  /* 0x8000004459427220 */ /* 0x000fe40000410000 */
[-C--:B------:R-:W-:Y:S02]  /*6b60*/  FMUL.FTZ R64, R85, -R62.reuse ;  /* 0x8000003e55407220 */ /* 0x080fe40000410000 */
[----:B------:R-:W-:Y:S02]  /*6b70*/  FFMA.FTZ R62, R86, R62, R65 ;  /* 0x0000003e563e7223 */ /* 0x000fe40000010041 */
[----:B------:R-:W-:-:S02]  /*6b80*/  FMUL.FTZ R65, R89, -R67 ;  /* 0x8000004359417220 */ /* 0x000fc40000410000 */
[----:B------:R-:W-:Y:S02]  /*6b90*/  FFMA.FTZ R66, R90, R67, -R66 ;  /* 0x000000435a427223 */ /* 0x000fe40000010842 */
[----:B------:R-:W-:Y:S02]  /*6ba0*/  FFMA.FTZ R63, R86, R63, -R64 ;  /* 0x0000003f563f7223 */ /* 0x000fe40000010840 */
[----:B------:R-:W-:Y:S02]  /*6bb0*/  FADD.FTZ R62, -R11, R62 ;  /* 0x0000003e0b3e7221 */ /* 0x000fe40000010100 */
[----:B------:R-:W-:Y:S02]  /*6bc0*/  FFMA.FTZ R65, R90, R68, R65 ;  /* 0x000000445a417223 */ /* 0x000fe40000010041 */
[----:B------:R-:W-:Y:S02]  /*6bd0*/  FMUL.FTZ R68, R91, -R66 ;  /* 0x800000425b447220 */ /* 0x000fe40000410000 */
[----:B------:R-:W-:-:S02]  /*6be0*/  FADD.FTZ R63, R12, R63 ;  /* 0x0000003f0c3f7221 */ /* 0x000fc40000010000 */
[----:B------:R-:W-:Y:S02]  /*6bf0*/  FMUL.FTZ R64, R87, -R62 ;  /* 0x8000003e57407220 */ /* 0x000fe40000410000 */
[-C--:B------:R-:W-:Y:S02]  /*6c00*/  FMUL.FTZ R67, R91, -R65.reuse ;  /* 0x800000415b437220 */ /* 0x080fe40000410000 */
[----:B------:R-:W-:Y:S02]  /*6c10*/  FFMA.FTZ R68, R92, R65, R68 ;  /* 0x000000415c447223 */ /* 0x000fe40000010044 */
[-C--:B------:R-:W-:Y:S02]  /*6c20*/  FMUL.FTZ R65, R87, -R63.reuse ;  /* 0x8000003f57417220 */ /* 0x080fe40000410000 */
[----:B------:R-:W-:Y:S02]  /*6c30*/  FFMA.FTZ R63, R88, R63, -R64 ;  /* 0x0000003f583f7223 */ /* 0x000fe40000010840 */
[----:B------:R-:W-:-:S02]  /*6c40*/  FFMA.FTZ R67, R92, R66, -R67 ;  /* 0x000000425c437223 */ /* 0x000fc40000010843 */
[C---:B------:R-:W-:Y:S02]  /*6c50*/  FMUL.FTZ R66, R93.reuse, -R68 ;  /* 0x800000445d427220 */ /* 0x040fe40000410000 */
[----:B------:R-:W-:Y:S02]  /*6c60*/  FFMA.FTZ R62, R88, R62, R65 ;  /* 0x0000003e583e7223 */ /* 0x000fe40000010041 */
[----:B------:R-:W-:Y:S02]  /*6c70*/  FADD.FTZ R64, R18, R63 ;  /* 0x0000003f12407221 */ /* 0x000fe40000010000 */
[-C--:B------:R-:W-:Y:S02]  /*6c80*/  FFMA.FTZ R63, R96, R67.reuse, -R66 ;  /* 0x00000043603f7223 */ /* 0x080fe40000010842 */
[----:B------:R-:W-:Y:S02]  /*6c90*/  FMUL.FTZ R65, R93, -R67 ;  /* 0x800000435d417220 */ /* 0x000fe40000410000 */
[----:B------:R-:W-:-:S02]  /*6ca0*/  FADD.FTZ R66, -R17, R62 ;  /* 0x0000003e11427221 */ /* 0x000fc40000010100 */
[C---:B------:R-:W-:Y:S02]  /*6cb0*/  FMUL.FTZ R69, R89.reuse, -R64 ;  /* 0x8000004059457220 */ /* 0x040fe40000410000 */
[----:B------:R-:W-:Y:S02]  /*6cc0*/  FFMA.FTZ R62, R96, R68, R65 ;  /* 0x00000044603e7223 */ /* 0x000fe40000010041 */
[-C--:B------:R-:W-:Y:S02]  /*6cd0*/  FMUL.FTZ R67, R89, -R66.reuse ;  /* 0x8000004259437220 */ /* 0x080fe40000410000 */
[C---:B0-----:R-:W-:Y:S02]  /*6ce0*/  FMUL.FTZ R65, R121.reuse, R61 ;  /* 0x0000003d79417220 */ /* 0x041fe40000410000 */
[----:B------:R-:W-:Y:S02]  /*6cf0*/  FFMA.FTZ R66, R90, R66, R69 ;  /* 0x000000425a427223 */ /* 0x000fe40000010045 */
[----:B------:R-:W-:-:S02]  /*6d00*/  FMUL.FTZ R121, R121, R60 ;  /* 0x0000003c79797220 */ /* 0x000fc40000410000 */
[----:B------:R-:W-:Y:S02]  /*6d10*/  FFMA.FTZ R67, R90, R64, -R67 ;  /* 0x000000405a437223 */ /* 0x000fe40000010843 */
[C---:B------:R-:W-:Y:S02]  /*6d20*/  FFMA.FTZ R60, R120.reuse, R60, -R65 ;  /* 0x0000003c783c7223 */ /* 0x040fe40000010841 */
[----:B------:R-:W-:Y:S02]  /*6d30*/  FADD.FTZ R66, -R19, R66 ;  /* 0x0000004213427221 */ /* 0x000fe40000010100 */
[----:B------:R-:W-:Y:S02]  /*6d40*/  FFMA.FTZ R121, R120, R61, R121 ;  /* 0x0000003d78797223 */ /* 0x000fe40000010079 */
[----:B------:R-:W-:Y:S02]  /*6d50*/  FADD.FTZ R67, R20, R67 ;  /* 0x0000004314437221 */ /* 0x000fe40000010000 */
[----:B------:R-:W-:-:S02]  /*6d60*/  FADD.FTZ R209, R209, R60 ;  /* 0x0000003cd1d17221 */ /* 0x000fc40000010000 */
[C---:B------:R-:W-:Y:S02]  /*6d70*/  FMUL.FTZ R60, R91.reuse, -R66 ;  /* 0x800000425b3c7220 */ /* 0x040fe40000410000 */
[----:B------:R-:W-:Y:S02]  /*6d80*/  FADD.FTZ R121, RZ, R121 ;  /* 0x00000079ff797221 */ /* 0x000fe40000010000 */
[----:B------:R-:W-:Y:S02]  /*6d90*/  FMUL.FTZ R65, R91, -R67 ;  /* 0x800000435b417220 */ /* 0x000fe40000410000 */
[C---:B------:R-:W-:Y:S02]  /*6da0*/  FMUL.FTZ R61, R107.reuse, R209 ;  /* 0x000000d16b3d7220 */ /* 0x040fe40000410000 */
[----:B------:R-:W-:Y:S02]  /*6db0*/  FFMA.FTZ R67, R92, R67, -R60 ;  /* 0x000000435c437223 */ /* 0x000fe4000001083c */
[----:B------:R-:W-:-:S02]  /*6dc0*/  FMUL.FTZ R60, R107, R121 ;  /* 0x000000796b3c7220 */ /* 0x000fc40000410000 */
[----:B------:R-:W-:Y:S02]  /*6dd0*/  FFMA.FTZ R66, R92, R66, R65 ;  /* 0x000000425c427223 */ /* 0x000fe40000010041 */
[----:B------:R-:W-:Y:S02]  /*6de0*/  FFMA.FTZ R120, R108, R121, R61 ;  /* 0x000000796c787223 */ /* 0x000fe4000001003d */
[----:B------:R-:W-:Y:S02]  /*6df0*/  FADD.FTZ R67, R26, R67 ;  /* 0x000000431a437221 */ /* 0x000fe40000010000 */
[----:B------:R-:W-:Y:S02]  /*6e00*/  FFMA.FTZ R61, R108, R209, -R60 ;  /* 0x000000d16c3d7223 */ /* 0x000fe4000001083c */
[----:B------:R-:W-:Y:S02]  /*6e10*/  FADD.FTZ R66, -R25, R66 ;  /* 0x0000004219427221 */ /* 0x000fe40000010100 */
[----:B------:R-:W-:-:S02]  /*6e20*/  FMUL.FTZ R65, R93, -R67 ;  /* 0x800000435d417220 */ /* 0x000fc40000410000 */
[----:B------:R-:W-:Y:S02]  /*6e30*/  FADD.FTZ R120, RZ, R120 ;  /* 0x00000078ff787221 */ /* 0x000fe40000010000 */
[----:B------:R-:W-:Y:S02]  /*6e40*/  FADD.FTZ R208, R208, R61 ;  /* 0x0000003dd0d07221 */ /* 0x000fe40000010000 */
[-C--:B------:R-:W-:Y:S02]  /*6e50*/  FMUL.FTZ R64, R93, -R66.reuse ;  /* 0x800000425d407220 */ /* 0x080fe40000410000 */
[----:B------:R-:W-:Y:S02]  /*6e60*/  FFMA.FTZ R66, R96, R66, R65 ;  /* 0x0000004260427223 */ /* 0x000fe40000010041 */
[C---:B------:R-:W-:Y:S02]  /*6e70*/  FMUL.FTZ R61, R105.reuse, R120 ;  /* 0x00000078693d7220 */ /* 0x040fe40000410000 */
[----:B------:R-:W-:-:S02]  /*6e80*/  FMUL.FTZ R65, R105, R208 ;  /* 0x000000d069417220 */ /* 0x000fc40000410000 */
[----:B------:R-:W-:Y:S02]  /*6e90*/  FFMA.FTZ R67, R96, R67, -R64 ;  /* 0x0000004360437223 */ /* 0x000fe40000010840 */
[C---:B------:R-:W-:Y:S02]  /*6ea0*/  FFMA.FTZ R60, R106.reuse, R208, -R61 ;  /* 0x000000d06a3c7223 */ /* 0x040fe4000001083d */
[----:B------:R-:W-:Y:S02]  /*6eb0*/  FFMA.FTZ R65, R106, R120, R65 ;  /* 0x000000786a417223 */ /* 0x000fe40000010041 */
[----:B------:R-:W-:Y:S02]  /*6ec0*/  FADD.FTZ R67, R28, R67 ;  /* 0x000000431c437221 */ /* 0x000fe40000010000 */
[----:B------:R-:W-:Y:S02]  /*6ed0*/  FADD.FTZ R66, -R27, R66 ;  /* 0x000000421b427221 */ /* 0x000fe40000010100 */
[----:B------:R-:W-:-:S02]  /*6ee0*/  FADD.FTZ R207, R207, R60 ;  /* 0x0000003ccfcf7221 */ /* 0x000fc40000010000 */
[----:B------:R-:W-:Y:S02]  /*6ef0*/  FADD.FTZ R192, RZ, R65 ;  /* 0x00000041ffc07221 */ /* 0x000fe40000010000 */
[C---:B------:R-:W-:Y:S02]  /*6f00*/  FMUL.FTZ R65, R97.reuse, -R67 ;  /* 0x8000004361417220 */ /* 0x040fe40000410000 */
[-C--:B------:R-:W-:Y:S02]  /*6f10*/  FMUL.FTZ R60, R97, -R66.reuse ;  /* 0x80000042613c7220 */ /* 0x080fe40000410000 */
[----:B------:R-:W-:Y:S02]  /*6f20*/  FMUL.FTZ R61, R103, R207 ;  /* 0x000000cf673d7220 */ /* 0x000fe40000410000 */
[C---:B------:R-:W-:Y:S02]  /*6f30*/  FFMA.FTZ R66, R98.reuse, R66, R65 ;  /* 0x0000004262427223 */ /* 0x040fe40000010041 */
[----:B------:R-:W-:-:S02]  /*6f40*/  FFMA.FTZ R67, R98, R67, -R60 ;  /* 0x0000004362437223 */ /* 0x000fc4000001083c */
[-C--:B------:R-:W-:Y:S02]  /*6f50*/  FMUL.FTZ R60, R103, R192.reuse ;  /* 0x000000c0673c7220 */ /* 0x080fe40000410000 */
[C---:B------:R-:W-:Y:S02]  /*6f60*/  FFMA.FTZ R193, R104.reuse, R192, R61 ;  /* 0x000000c068c17223 */ /* 0x040fe4000001003d */
[----:B------:R-:W-:Y:S02]  /*6f70*/  FADD.FTZ R66, -R33, R66 ;  /* 0x0000004221427221 */ /* 0x000fe40000010100 */
[----:B------:R-:W-:Y:S02]  /*6f80*/  FFMA.FTZ R61, R104, R207, -R60 ;  /* 0x000000cf683d7223 */ /* 0x000fe4000001083c */
[----:B------:R-:W-:Y:S02]  /*6f90*/  FADD.FTZ R193, RZ, R193 ;  /* 0x000000c1ffc17221 */ /* 0x000fe40000010000 */
[----:B------:R-:W-:-:S02]  /*6fa0*/  FADD.FTZ R67, R34, R67 ;  /* 0x0000004322437221 */ /* 0x000fc40000010000 */
[----:B------:R-:W-:Y:S02]  /*6fb0*/  FMUL.FTZ R60, R99, -R66 ;  /* 0x80000042633c7220 */ /* 0x000fe40000410000 */
[----:B------:R-:W-:Y:S02]  /*6fc0*/  FMUL.FTZ R64, R97, -R62 ;  /* 0x8000003e61407220 */ /* 0x000fe40000410000 */
[----:B------:R-:W-:Y:S02]  /*6fd0*/  FADD.FTZ R206, R206, R61 ;  /* 0x0000003dcece7221 */ /* 0x000fe40000010000 */
[----:B------:R-:W-:Y:S02]  /*6fe0*/  FMUL.FTZ R61, R101, R193 ;  /* 0x000000c1653d7220 */ /* 0x000fe40000410000 */
[----:B------:R-:W-:Y:S02]  /*6ff0*/  FFMA.FTZ R69, R100, R67, -R60 ;  /* 0x0000004364457223 */ /* 0x000fe4000001083c */
[----:B------:R-:W-:-:S02]  /*7000*/  FFMA.FTZ R64, R98, R63, -R64 ;  /* 0x0000003f62407223 */ /* 0x000fc40000010840 */
[----:B------:R-:W-:Y:S02]  /*7010*/  FMUL.FTZ R67, R99, -R67 ;  /* 0x8000004363437220 */ /* 0x000fe40000410000 */
[----:B------:R-:W-:Y:S02]  /*7020*/  FMUL.FTZ R63, R97, -R63 ;  /* 0x8000003f613f7220 */ /* 0x000fe40000410000 */
[-C--:B------:R-:W-:Y:S02]  /*7030*/  FFMA.FTZ R60, R102, R206.reuse, -R61 ;  /* 0x000000ce663c7223 */ /* 0x080fe4000001083d */
[----:B------:R-:W-:Y:S02]  /*7040*/  FMUL.FTZ R61, R101, R206 ;  /* 0x000000ce653d7220 */ /* 0x000fe40000410000 */
[----:B------:R-:W-:Y:S02]  /*7050*/  FFMA.FTZ R66, R100, R66, R67 ;  /* 0x0000004264427223 */ /* 0x000fe40000010043 */
[----:B------:R-:W-:-:S02]  /*7060*/  FFMA.FTZ R63, R98, R62, R63 ;  /* 0x0000003e623f7223 */ /* 0x000fc4000001003f */
[----:B------:R-:W-:Y:S02]  /*7070*/  FFMA.FTZ R61, R102, R193, R61 ;  /* 0x000000c1663d7223 */ /* 0x000fe4000001003d */
[----:B------:R-:W-:Y:S02]  /*7080*/  FADD.FTZ R66, -R35, R66 ;  /* 0x0000004223427221 */ /* 0x000fe40000010100 */
[----:B------:R-:W-:Y:S02]  /*7090*/  FMUL.FTZ R65, R99, -R63 ;  /* 0x8000003f63417220 */ /* 0x000fe40000410000 */
[----:B------:R-:W-:Y:S02]  /*70a0*/  FADD.FTZ R194, RZ, R61 ;  /* 0x0000003dffc27221 */ /* 0x000fe40000010000 */
[----:B------:R-:W-:Y:S02]  /*70b0*/  FADD.FTZ R69, R36, R69 ;  /* 0x0000004524457221 */ /* 0x000fe40000010000 */
[----:B------:R-:W-:-:S02]  /*70c0*/  FMUL.FTZ R61, R101, -R66 ;  /* 0x80000042653d7220 */ /* 0x000fc40000410000 */
[-C--:B------:R-:W-:Y:S02]  /*70d0*/  FFMA.FTZ R65, R100, R64.reuse, -R65 ;  /* 0x0000004064417223 */ /* 0x080fe40000010841 */
[----:B------:R-:W-:Y:S02]  /*70e0*/  FMUL.FTZ R64, R99, -R64 ;  /* 0x8000004063407220 */ /* 0x000fe40000410000 */
[----:B------:R-:W-:Y:S02]  /*70f0*/  FADD.FTZ R205, R205, R60 ;  /* 0x0000003ccdcd7221 */ /* 0x000fe40000010000 */
[----:B------:R-:W-:Y:S02]  /*7100*/  FMUL.FTZ R60, R99, R194 ;  /* 0x000000c2633c7220 */ /* 0x000fe40000410000 */
[-C--:B------:R-:W-:Y:S02]  /*7110*/  FFMA.FTZ R67, R102, R69.reuse, -R61 ;  /* 0x0000004566437223 */ /* 0x080fe4000001083d */
[----:B------:R-:W-:-:S02]  /*7120*/  FMUL.FTZ R69, R101, -R69 ;  /* 0x8000004565457220 */ /* 0x000fc40000410000 */
[C---:B------:R-:W-:Y:S02]  /*7130*/  FFMA.FTZ R64, R100.reuse, R63, R64 ;  /* 0x0000003f64407223 */ /* 0x040fe40000010040 */
[-C--:B------:R-:W-:Y:S02]  /*7140*/  FMUL.FTZ R63, R99, R205.reuse ;  /* 0x000000cd633f7220 */ /* 0x080fe40000410000 */
[----:B------:R-:W-:Y:S02]  /*7150*/  FFMA.FTZ R61, R100, R205, -R60 ;  /* 0x000000cd643d7223 */ /* 0x000fe4000001083c */
[----:B------:R-:W-:Y:S02]  /*7160*/  FFMA.FTZ R66, R102, R66, R69 ;  /* 0x0000004266427223 */ /* 0x000fe40000010045 */
[----:B------:R-:W-:Y:S02]  /*7170*/  FFMA.FTZ R63, R100, R194, R63 ;  /* 0x000000c2643f7223 */ /* 0x000fe4000001003f */
[----:B------:R-:W-:-:S02]  /*7180*/  FMUL.FTZ R60, R101, -R64 ;  /* 0x80000040653c7220 */ /* 0x000fc40000410000 */
[----:B------:R-:W-:Y:S02]  /*7190*/  FADD.FTZ R204, R204, R61 ;  /* 0x0000003dcccc7221 */ /* 0x000fe40000010000 */
[----:B------:R-:W-:Y:S02]  /*71a0*/  FADD.FTZ R66, -R41, R66 ;  /* 0x0000004229427221 */ /* 0x000fe40000010100 */
[----:B------:R-:W-:Y:S02]  /*71b0*/  FADD.FTZ R195, RZ, R63 ;  /* 0x0000003fffc37221 */ /* 0x000fe40000010000 */
[-C--:B------:R-:W-:Y:S02]  /*71c0*/  FFMA.FTZ R62, R102, R65.reuse, -R60 ;  /* 0x00000041663e7223 */ /* 0x080fe4000001083c */
[----:B------:R-:W-:Y:S02]  /*71d0*/  FMUL.FTZ R60, R97, R204 ;  /* 0x000000cc613c7220 */ /* 0x000fe40000410000 */
[----:B------:R-:W-:-:S02]  /*71e0*/  FMUL.FTZ R65, R101, -R65 ;  /* 0x8000004165417220 */ /* 0x000fc40000410000 */
[----:B------:R-:W-:Y:S02]  /*71f0*/  FADD.FTZ R67, R42, R67 ;  /* 0x000000432a437221 */ /* 0x000fe40000010000 */
[----:B------:R-:W-:Y:S02]  /*7200*/  FMUL.FTZ R63, R103, -R66 ;  /* 0x80000042673f7220 */ /* 0x000fe40000410000 */
[-C--:B------:R-:W-:Y:S02]  /*7210*/  FMUL.FTZ R61, R97, R195.reuse ;  /* 0x000000c3613d7220 */ /* 0x080fe40000410000 */
[----:B------:R-:W-:Y:S02]  /*7220*/  FFMA.FTZ R196, R98, R195, R60 ;  /* 0x000000c362c47223 */ /* 0x000fe4000001003c */
[----:B------:R-:W-:Y:S02]  /*7230*/  FFMA.FTZ R65, R102, R64, R65 ;  /* 0x0000004066417223 */ /* 0x000fe40000010041 */
[----:B------:R-:W-:-:S02]  /*7240*/  FFMA.FTZ R69, R104, R67, -R63 ;  /* 0x0000004368457223 */ /* 0x000fc4000001083f */
[C---:B------:R-:W-:Y:S02]  /*7250*/  FMUL.FTZ R67, R103.reuse, -R67 ;  /* 0x8000004367437220 */ /* 0x040fe40000410000 */
[----:B------:R-:W-:Y:S02]  /*7260*/  FFMA.FTZ R60, R98, R204, -R61 ;  /* 0x000000cc623c7223 */ /* 0x000fe4000001083d */
[----:B------:R-:W-:Y:S02]  /*7270*/  FADD.FTZ R196, RZ, R196 ;  /* 0x000000c4ffc47221 */ /* 0x000fe40000010000 */
[----:B------:R-:W-:Y:S02]  /*7280*/  FMUL.FTZ R61, R103, -R65 ;  /* 0x80000041673d7220 */ /* 0x000fe40000410000 */
[----:B------:R-:W-:Y:S02]  /*7290*/  FFMA.FTZ R66, R104, R66, R67 ;  /* 0x0000004268427223 */ /* 0x000fe40000010043 */
[----:B------:R-:W-:-:S02]  /*72a0*/  FADD.FTZ R203, R203, R60 ;  /* 0x0000003ccbcb7221 */ /* 0x000fc40000010000 */
[----:B------:R-:W-:Y:S02]  /*72b0*/  FMUL.FTZ R60, R93, R196 ;  /* 0x000000c45d3c7220 */ /* 0x000fe40000410000 */
[-C--:B------:R-:W-:Y:S02]  /*72c0*/  FFMA.FTZ R64, R104, R62.reuse, -R61 ;  /* 0x0000003e68407223 */ /* 0x080fe4000001083d */
[----:B------:R-:W-:Y:S02]  /*72d0*/  FMUL.FTZ R62, R103, -R62 ;  /* 0x8000003e673e7220 */ /* 0x000fe40000410000 */
[----:B------:R-:W-:Y:S02]  /*72e0*/  FADD.FTZ R66, -R43, R66 ;  /* 0x000000422b427221 */ /* 0x000fe40000010100 */
[-C--:B------:R-:W-:Y:S02]  /*72f0*/  FMUL.FTZ R63, R93, R203.reuse ;  /* 0x000000cb5d3f7220 */ /* 0x080fe40000410000 */
[----:B------:R-:W-:-:S02]  /*7300*/  FFMA.FTZ R61, R96, R203, -R60 ;  /* 0x000000cb603d7223 */ /* 0x000fc4000001083c */
[----:B------:R-:W-:Y:S02]  /*7310*/  FADD.FTZ R69, R44, R69 ;  /* 0x000000452c457221 */ /* 0x000fe40000010000 */
[----:B------:R-:W-:Y:S02]  /*7320*/  FMUL.FTZ R60, R105, -R66 ;  /* 0x80000042693c7220 */ /* 0x000fe40000410000 */
[----:B------:R-:W-:Y:S02]  /*7330*/  FFMA.FTZ R62, R104, R65, R62 ;  /* 0x00000041683e7223 */ /* 0x000fe4000001003e */
[----:B------:R-:W-:Y:S02]  /*7340*/  FFMA.FTZ R63, R96, R196, R63 ;  /* 0x000000c4603f7223 */ /* 0x000fe4000001003f */
[----:B------:R-:W-:Y:S02]  /*7350*/  FADD.FTZ R202, R202, R61 ;  /* 0x0000003dcaca7221 */ /* 0x000fe40000010000 */
[----:B------:R-:W-:-:S02]  /*7360*/  FFMA.FTZ R67, R106, R69, -R60 ;  /* 0x000000456a437223 */ /* 0x000fc4000001083c */
[C---:B------:R-:W-:Y:S02]  /*7370*/  FMUL.FTZ R61, R105.reuse, -R62 ;  /* 0x8000003e693d7220 */ /* 0x040fe40000410000 */
[----:B------:R-:W-:Y:S02]  /*7380*/  FMUL.FTZ R69, R105, -R69 ;  /* 0x8000004569457220 */ /* 0x000fe40000410000 */
[----:B------:R-:W-:Y:S02]  /*7390*/  FADD.FTZ R197, RZ, R63 ;  /* 0x0000003fffc57221 */ /* 0x000fe40000010000 */
[----:B------:R-:W-:Y:S02]  /*73a0*/  FMUL.FTZ R60, R91, R202 ;  /* 0x000000ca5b3c7220 */ /* 0x000fe40000410000 */
[C---:B------:R-:W-:Y:S02]  /*73b0*/  FFMA.FTZ R63, R106.reuse, R64, -R61 ;  /* 0x000000406a3f7223 */ /* 0x040fe4000001083d */
[----:B------:R-:W-:-:S02]  /*73c0*/  FFMA.FTZ R66, R106, R66, R69 ;  /* 0x000000426a427223 */ /* 0x000fc40000010045 */
[-C--:B------:R-:W-:Y:S02]  /*73d0*/  FMUL.FTZ R61, R91, R197.reuse ;  /* 0x000000c55b3d7220 */ /* 0x080fe40000410000 */
[C---:B------:R-:W-:Y:S02]  /*73e0*/  FFMA.FTZ R198, R92.reuse, R197, R60 ;  /* 0x000000c55cc67223 */ /* 0x040fe4000001003c */
[----:B------:R-:W-:Y:S02]  /*73f0*/  FMUL.FTZ R65, R105, -R64 ;  /* 0x8000004069417220 */ /* 0x000fe40000410000 */
[----:B------:R-:W-:Y:S02]  /*7400*/  FADD.FTZ R66, -R49, R66 ;  /* 0x0000004231427221 */ /* 0x000fe40000010100 */
[----:B------:R-:W-:Y:S02]  /*7410*/  FFMA.FTZ R60, R92, R202, -R61 ;  /* 0x000000ca5c3c7223 */ /* 0x000fe4000001083d */
[----:B------:R-:W-:-:S02]  /*7420*/  FADD.FTZ R198, RZ, R198 ;  /* 0x000000c6ffc67221 */ /* 0x000fc40000010000 */
[----:B------:R-:W-:Y:S02]  /*7430*/  FFMA.FTZ R65, R106, R62, R65 ;  /* 0x0000003e6a417223 */ /* 0x000fe40000010041 */
[----:B------:R-:W-:Y:S02]  /*7440*/  FADD.FTZ R67, R50, R67 ;  /* 0x0000004332437221 */ /* 0x000fe40000010000 */
[----:B------:R-:W-:Y:S02]  /*7450*/  FMUL.FTZ R61, R107, -R66 ;  /* 0x800000426b3d7220 */ /* 0x000fe40000410000 */
[----:B------:R-:W-:Y:S02]  /*7460*/  FADD.FTZ R201, R201, R60 ;  /* 0x0000003cc9c97221 */ /* 0x000fe40000010000 */
[----:B------:R-:W-:Y:S02]  /*7470*/  FMUL.FTZ R60, R89, R198 ;  /* 0x000000c6593c7220 */ /* 0x000fe40000410000 */
[----:B------:R-:W-:-:S02]  /*7480*/  FMUL.FTZ R64, R107, -R65 ;  /* 0x800000416b407220 */ /* 0x000fc40000410000 */
[----:B------:R-:W-:Y:S02]  /*7490*/  FFMA.FTZ R69, R108, R67, -R61 ;  /* 0x000000436c457223 */ /* 0x000fe4000001083d */
[----:B------:R-:W-:Y:S02]  /*74a0*/  FFMA.FTZ R61, R90, R201, -R60 ;  /* 0x000000c95a3d7223 */ /* 0x000fe4000001083c */
[-C--:B------:R-:W-:Y:S02]  /*74b0*/  FMUL.FTZ R60, R107, -R63.reuse ;  /* 0x8000003f6b3c7220 */ /* 0x080fe40000410000 */
[----:B------:R-:W-:Y:S02]  /*74c0*/  FFMA.FTZ R64, R108, R63, -R64 ;  /* 0x0000003f6c407223 */ /* 0x000fe40000010840 */
[----:B------:R-:W-:Y:S02]  /*74d0*/  FMUL.FTZ R63, R89, R201 ;  /* 0x000000c9593f7220 */ /* 0x000fe40000410000 */
[----:B------:R-:W-:-:S02]  /*74e0*/  FMUL.FTZ R67, R107, -R67 ;  /* 0x800000436b437220 */ /* 0x000fc40000410000 */
[----:B------:R-:W-:Y:S02]  /*74f0*/  FFMA.FTZ R199, R90, R198, R63 ;  /* 0x000000c65ac77223 */ /* 0x000fe4000001003f */
[----:B------:R-:W-:Y:S01]  /*7500*/  FFMA.FTZ R66, R108, R66, R67 ;  /* 0x000000426c427223 */ /* 0x000fe20000010043 */
[----:B------:R-:W-:Y:S01]  /*7510*/  CS2R R62, SRZ ;  /* 0x00000000003e7805 */ /* 0x000fe2000001ff00 */
[----:B------:R-:W-:Y:S02]  /*7520*/  FADD.FTZ R199, RZ, R199 ;  /* 0x000000c7ffc77221 */ /* 0x000fe40000010000 */
[----:B------:R-:W-:Y:S01]  /*7530*/  FADD.FTZ R200, R200, R61 ;  /* 0x0000003dc8c87221 */ /* 0x000fe20000010000 */
[----:B------:R-:W-:Y:S01]  /*7540*/  HFMA2.MMA R61, -RZ, RZ, 0, 0 ;  /* 0x00000000ff3d7435 */ /* 0x000fe200000001ff */
[----:B------:R-:W-:Y:S02]  /*7550*/  FADD.FTZ R67, -R51, R66 ;  /* 0x0000004233437221 */ /* 0x000fe40000010100 */
[----:B------:R-:W-:-:S02]  /*7560*/  FADD.FTZ R66, R52, R69 ;  /* 0x0000004534427221 */ /* 0x000fc40000010000 */
[CC--:B------:R-:W-:Y:S02]  /*7570*/  FMUL.FTZ R69, R87.reuse, R199.reuse ;  /* 0x000000c757457220 */ /* 0x0c0fe40000410000 */
[-C--:B------:R-:W-:Y:S02]  /*7580*/  FMUL.FTZ R70, R87, R200.reuse ;  /* 0x000000c857467220 */ /* 0x080fe40000410000 */
[C---:B------:R-:W-:Y:S02]  /*7590*/  FFMA.FTZ R68, R88.reuse, R200, -R69 ;  /* 0x000000c858447223 */ /* 0x040fe40000010845 */
[----:B------:R-:W-:Y:S02]  /*75a0*/  FFMA.FTZ R70, R88, R199, R70 ;  /* 0x000000c758467223 */ /* 0x000fe40000010046 */
[----:B------:R-:W-:Y:S02]  /*75b0*/  FADD.FTZ R211, R191, R68 ;  /* 0x00000044bfd37221 */ /* 0x000fe40000010000 */
[----:B------:R-:W-:-:S02]  /*75c0*/  FADD.FTZ R210, RZ, R70 ;  /* 0x00000046ffd27221 */ /* 0x000fc40000010000 */
[C---:B------:R-:W-:Y:S02]  /*75d0*/  FMUL.FTZ R69, R85.reuse, R211 ;  /* 0x000000d355457220 */ /* 0x040fe40000410000 */
[-C--:B------:R-:W-:Y:S02]  /*75e0*/  FMUL.FTZ R68, R85, R210.reuse ;  /* 0x000000d255447220 */ /* 0x080fe40000410000 */
[----:B------:R-:W-:Y:S01]  /*75f0*/  FFMA.FTZ R65, R108, R65, R60 ;  /* 0x000000416c417223 */ /* 0x000fe2000001003c */
[----:B------:R-:W-:Y:S01]  /*7600*/  MOV R60, 0x3f800000 ;  /* 0x3f800000003c7802 */ /* 0x000fe20000000f00 */
[C---:B------:R-:W-:Y:S02]  /*7610*/  FFMA.FTZ R191, R86.reuse, R210, R69 ;  /* 0x000000d256bf7223 */ /* 0x040fe40000010045 */
[----:B------:R-:W-:Y:S02]  /*7620*/  FFMA.FTZ R69, R86, R211, -R68 ;  /* 0x000000d356457223 */ /* 0x000fe40000010844 */
[----:B------:R-:W-:Y:S01]  /*7630*/  FADD.FTZ R191, RZ, R191 ;  /* 0x000000bfffbf7221 */ /* 0x000fe20000010000 */
[----:B------:R-:W0:Y:S01]  /*7640*/  @!P0 LDS.128 R60, [R71.X16+0x8b80] ;  /* 0x008b8000473c8984 */ /* 0x000e22000000cc00 */
[----:B------:R-:W-:Y:S01]  /*7650*/  FADD.FTZ R190, R190, R69 ;  /* 0x00000045bebe7221 */ /* 0x000fe20000010000 */
[----:B------:R-:W-:-:S02]  /*7660*/  ISETP.GT.U32.AND P0, PT, R148, 0x1f, PT ;  /* 0x0000001f9400780c */ /* 0x000fc40003f04070 */
[----:B------:R1:W-:Y:S02]  /*7670*/  STS.128 [R233.X16+0x6d80], R64 ;  /* 0x006d8040e9007388 */ /* 0x0003e4000000cc00 */
[CC--:B-1----:R-:W-:Y:S02]  /*7680*/  FMUL.FTZ R65, R83.reuse, R191.reuse ;  /* 0x000000bf53417220 */ /* 0x0c2fe40000410000 */
[-C--:B------:R-:W-:Y:S02]  /*7690*/  FMUL.FTZ R64, R83, R190.reuse ;  /* 0x000000be53407220 */ /* 0x080fe40000410000 */
[C---:B------:R-:W-:Y:S02]  /*76a0*/  FFMA.FTZ R212, R84.reuse, R190, -R65 ;  /* 0x000000be54d47223 */ /* 0x040fe40000010841 */
[----:B------:R-:W-:Y:S02]  /*76b0*/  FFMA.FTZ R64, R84, R191, R64 ;  /* 0x000000bf54407223 */ /* 0x000fe40000010040 */
[----:B------:R-:W-:-:S02]  /*76c0*/  FADD.FTZ R212, R189, R212 ;  /* 0x000000d4bdd47221 */ /* 0x000fc40000010000 */
[----:B------:R-:W-:Y:S02]  /*76d0*/  FADD.FTZ R189, RZ, R64 ;  /* 0x00000040ffbd7221 */ /* 0x000fe40000010000 */
[CC--:B------:R-:W-:Y:S02]  /*76e0*/  FMUL.FTZ R64, R81.reuse, R212.reuse ;  /* 0x000000d451407220 */ /* 0x0c0fe40000410000 */
[-C--:B------:R-:W-:Y:S02]  /*76f0*/  FMUL.FTZ R65, R81, R189.reuse ;  /* 0x000000bd51417220 */ /* 0x080fe40000410000 */
[C---:B------:R-:W-:Y:S02]  /*7700*/  FFMA.FTZ R64, R82.reuse, R189, R64 ;  /* 0x000000bd52407223 */ /* 0x040fe40000010040 */
[----:B------:R-:W-:-:S04]  /*7710*/  FFMA.FTZ R65, R82, R212, -R65 ;  /* 0x000000d452417223 */ /* 0x000fc80000010841 */
[----:B------:R-:W-:Y:S02]  /*7720*/  FADD.FTZ R213, R188, R65 ;  /* 0x00000041bcd57221 */ /* 0x000fe40000010000 */
        /* <DEDUP_REMOVED lines=11> */
[----:B------:R-:W-:Y:S01]  /*77e0*/  FADD.FTZ R186, R186, R65 ;  /* 0x00000041baba7221 */ /* 0x000fe20000010000 */
[----:B------:R-:W-:Y:S06]  /*77f0*/  BAR.SYNC.DEFER_BLOCKING 0x0 ;  /* 0x0000000000007b1d */ /* 0x000fec0000010000 */
[----:B------:R-:W-:Y:S05]  /*7800*/  @P0 BRA `(.L_x_340) ;  /* 0x00000df000000947 */ /* 0x000fea0003800000 */
[----:B0-----:R-:W-:-:S05]  /*7810*/  IMAD R234, R148, 0x50, RZ ;  /* 0x0000005094ea7824 */ /* 0x001fca00078e02ff */
[----:B------:R-:W-:Y:S04]  /*7820*/  LDS.128 R64, [R234+0x6da0] ;  /* 0x006da000ea407984 */ /* 0x000fe80000000c00 */
[----:B------:R-:W0:Y:S02]  /*7830*/  LDS.128 R68, [R234+0x6db0] ;  /* 0x006db000ea447984 */ /* 0x000e240000000c00 */
[C---:B0-----:R-:W-:Y:S02]  /*7840*/  FMUL.FTZ R73, R65.reuse, R71 ;  /* 0x0000004741497220 */ /* 0x041fe40000410000 */
[-C--:B------:R-:W-:Y:S02]  /*7850*/  FMUL.FTZ R72, R65, R70.reuse ;  /* 0x0000004641487220 */ /* 0x080fe40000410000 */
[----:B------:R-:W-:-:S02]  /*7860*/  FFMA.FTZ R77, R64, R70, -R73 ;  /* 0x00000046404d7223 */ /* 0x000fc40000010849 */
[----:B------:R-:W-:Y:S02]  /*7870*/  FFMA.FTZ R70, R64, R71, R72 ;  /* 0x0000004740467223 */ /* 0x000fe40000010048 */
[----:B------:R-:W0:Y:S01]  /*7880*/  LDS.128 R72, [R234+0x6d90] ;  /* 0x006d9000ea487984 */ /* 0x000e220000000c00 */
[----:B------:R-:W-:Y:S02]  /*7890*/  FMUL.FTZ R71, R65, R69 ;  /* 0x0000004541477220 */ /* 0x000fe40000410000 */
[----:B------:R-:W-:Y:S02]  /*78a0*/  FADD.FTZ R67, R67, R70 ;  /* 0x0000004643437221 */ /* 0x000fe40000010000 */
[-C--:B------:R-:W-:Y:S02]  /*78b0*/  FMUL.FTZ R70, R65, R68.reuse ;  /* 0x0000004441467220 */ /* 0x080fe40000410000 */
[----:B------:R-:W-:Y:S02]  /*78c0*/  FADD.FTZ R66, R66, R77 ;  /* 0x0000004d42427221 */ /* 0x000fe40000010000 */
[----:B------:R-:W-:-:S02]  /*78d0*/  FFMA.FTZ R68, R64, R68, -R71 ;  /* 0x0000004440447223 */ /* 0x000fc40000010847 */
[----:B------:R-:W-:Y:S02]  /*78e0*/  FFMA.FTZ R70, R64, R69, R70 ;  /* 0x0000004540467223 */ /* 0x000fe40000010046 */
[CC--:B0-----:R-:W-:Y:S02]  /*78f0*/  FMUL.FTZ R64, R73.reuse, R66.reuse ;  /* 0x0000004249407220 */ /* 0x0c1fe40000410000 */
[CC--:B------:R-:W-:Y:S02]  /*7900*/  FMUL.FTZ R69, R73.reuse, R67.reuse ;  /* 0x0000004349457220 */ /* 0x0c0fe40000410000 */
[C---:B------:R-:W-:Y:S02]  /*7910*/  FFMA.FTZ R76, R72.reuse, R67, R64 ;  /* 0x00000043484c7223 */ /* 0x040fe40000010040 */
[----:B------:R-:W-:Y:S02]  /*7920*/  FFMA.FTZ R69, R72, R66, -R69 ;  /* 0x0000004248457223 */ /* 0x000fe40000010845 */
[----:B------:R-:W0:Y:S01]  /*7930*/  LDS.128 R64, [R234+0x6d80] ;  /* 0x006d8000ea407984 */ /* 0x000e220000000c00 */
[----:B------:R-:W-:-:S02]  /*7940*/  FMUL.FTZ R71, R73, R70 ;  /* 0x0000004649477220 */ /* 0x000fc40000410000 */
[----:B------:R-:W-:Y:S02]  /*7950*/  FADD.FTZ R75, R75, R76 ;  /* 0x0000004c4b4b7221 */ /* 0x000fe40000010000 */
[-C--:B------:R-:W-:Y:S02]  /*7960*/  FMUL.FTZ R73, R73, R68.reuse ;  /* 0x0000004449497220 */ /* 0x080fe40000410000 */
[----:B------:R-:W-:Y:S02]  /*7970*/  FFMA.FTZ R68, R72, R68, -R71 ;  /* 0x0000004448447223 */ /* 0x000fe40000010847 */
[----:B------:R-:W-:Y:S02]  /*7980*/  FADD.FTZ R69, R74, R69 ;  /* 0x000000454a457221 */ /* 0x000fe40000010000 */
[----:B------:R-:W-:Y:S02]  /*7990*/  FFMA.FTZ R70, R72, R70, R73 ;  /* 0x0000004648467223 */ /* 0x000fe40000010049 */
[----:B0-----:R-:W-:-:S02]  /*79a0*/  FMUL.FTZ R71, R65, R75 ;  /* 0x0000004b41477220 */ /* 0x001fc40000410000 */
[C---:B------:R-:W-:Y:S02]  /*79b0*/  FMUL.FTZ R73, R65.reuse, R70 ;  /* 0x0000004641497220 */ /* 0x040fe40000410000 */
[CC--:B------:R-:W-:Y:S02]  /*79c0*/  FFMA.FTZ R71, R64.reuse, R69.reuse, -R71 ;  /* 0x0000004540477223 */ /* 0x0c0fe40000010847 */
[C---:B------:R-:W-:Y:S02]  /*79d0*/  FMUL.FTZ R69, R65.reuse, R69 ;  /* 0x0000004541457220 */ /* 0x040fe40000410000 */
[-C--:B------:R-:W-:Y:S02]  /*79e0*/  FMUL.FTZ R65, R65, R68.reuse ;  /* 0x0000004441417220 */ /* 0x080fe40000410000 */
[C---:B------:R-:W-:Y:S02]  /*79f0*/  FFMA.FTZ R73, R64.reuse, R68, -R73 ;  /* 0x0000004440497223 */ /* 0x040fe40000010849 */
[----:B------:R-:W-:Y:S01]  /*7a00*/  FFMA.FTZ R68, R64, R70, R65 ;  /* 0x0000004640447223 */ /* 0x000fe20000010041 */
[----:B------:R-:W-:Y:S01]  /*7a10*/  LOP3.LUT R65, R148, 0x1f, RZ, 0xc0, !PT ;  /* 0x0000001f94417812 */ /* 0x000fe200078ec0ff */
[----:B------:R-:W-:-:S02]  /*7a20*/  FFMA.FTZ R64, R64, R75, R69 ;  /* 0x0000004b40407223 */ /* 0x000fc40000010045 */
[----:B------:R-:W-:Y:S01]  /*7a30*/  FADD.FTZ R69, R66, R71 ;  /* 0x0000004742457221 */ /* 0x000fe20000010000 */
[----:B------:R-:W-:Y:S01]  /*7a40*/  ISETP.NE.AND P0, PT, R65, 0x1f, PT ;  /* 0x0000001f4100780c */ /* 0x000fe20003f05270 */
[----:B------:R-:W-:Y:S01]  /*7a50*/  FADD.FTZ R67, R67, R64 ;  /* 0x0000004043437221 */ /* 0x000fe20000010000 */
[----:B------:R-:W-:Y:S01]  /*7a60*/  MOV R74, R68 ;  /* 0x00000044004a7202 */ /* 0x000fe20000000f00 */
[----:B------:R-:W-:Y:S08]  /*7a70*/  BRA.DIV ~URZ, `(.L_x_341) ;  /* 0x000079f27f007947 */ /* 0x000ff0000b800000 */
[----:B------:R0:W1:Y:S02]  /*7a80*/  SHFL.DOWN PT, R70, R73, 0x1, 0x1f ;  /* 0x08201f0049467f89 */ /* 0x00006400000e0000 */
.L_x_443:
[----:B------:R-:W-:Y:S05]  /*7a90*/  BRA.DIV ~URZ, `(.L_x_342) ;  /* 0x00007a527f007947 */ /* 0x000fea000b800000 */
[----:B------:R-:W2:Y:S04]  /*7aa0*/  SHFL.DOWN PT, R68, R68, 0x1, 0x1f ;  /* 0x08201f0044447f89 */ /* 0x000ea800000e0000 */
[----:B------:R3:W4:Y:S04]  /*7ab0*/  SHFL.DOWN PT, R71, R69, 0x1, 0x1f ;  /* 0x08201f0045477f89 */ /* 0x00072800000e0000 */
[----:B------:R3:W0:Y:S02]  /*7ac0*/  SHFL.DOWN PT, R66, R67, 0x1, 0x1f ;  /* 0x08201f0043427f89 */ /* 0x00062400000e0000 */
.L_x_444:
[----:B------:R-:W-:Y:S01]  /*7ad0*/  BSSY B1, `(.L_x_343) ;  /* 0x000000d000017945 */ /* 0x000fe20003800000 */
[----:B------:R-:W-:Y:S05]  /*7ae0*/  @!P0 BRA `(.L_x_344) ;  /* 0x000000b000008947 */ /* 0x000fea0003800000 */
[C---:B0-----:R-:W-:Y:S02]  /*7af0*/  FMUL.FTZ R64, R74.reuse, R66 ;  /* 0x000000424a407220 */ /* 0x041fe40000410000 */
[----:B----4-:R-:W-:-:S02]  /*7b00*/  FMUL.FTZ R65, R74, R71 ;  /* 0x000000474a417220 */ /* 0x010fc40000410000 */
[C---:B------:R-:W-:Y:S02]  /*7b10*/  FFMA.FTZ R72, R73.reuse, R71, -R64 ;  /* 0x0000004749487223 */ /* 0x040fe40000010840 */
[C---:B--2---:R-:W-:Y:S02]  /*7b20*/  FMUL.FTZ R64, R74.reuse, R68 ;  /* 0x000000444a407220 */ /* 0x044fe40000410000 */
[-C--:B-1----:R-:W-:Y:S02]  /*7b30*/  FMUL.FTZ R74, R74, R70.reuse ;  /* 0x000000464a4a7220 */ /* 0x082fe40000410000 */
[C---:B------:R-:W-:Y:S02]  /*7b40*/  FFMA.FTZ R64, R73.reuse, R70, -R64 ;  /* 0x0000004649407223 */ /* 0x040fe40000010840 */
[C---:B------:R-:W-:Y:S02]  /*7b50*/  FFMA.FTZ R66, R73.reuse, R66, R65 ;  /* 0x0000004249427223 */ /* 0x040fe40000010041 */
[----:B------:R-:W-:Y:S01]  /*7b60*/  FFMA.FTZ R74, R73, R68, R74 ;  /* 0x00000044494a7223 */ /* 0x000fe2000001004a */
[----:B------:R-:W-:Y:S01]  /*7b70*/  MOV R73, R64 ;  /* 0x0000004000497202 */ /* 0x000fe20000000f00 */
[----:B---3--:R-:W-:-:S02]  /*7b80*/  FADD.FTZ R69, R69, R72 ;  /* 0x0000004845457221 */ /* 0x008fc40000010000 */
[----:B------:R-:W-:Y:S02]  /*7b90*/  FADD.FTZ R67, R67, R66 ;  /* 0x0000004243437221 */ /* 0x000fe40000010000 */
.L_x_344:
[----:B------:R-:W-:Y:S05]  /*7ba0*/  BSYNC B1 ;  /* 0x0000000000017941 */ /* 0x000fea0003800000 */
.L_x_343:
[----:B------:R-:W-:-:S04]  /*7bb0*/  LOP3.LUT R64, R148, 0x1f, RZ, 0xc0, !PT ;  /* 0x0000001f94407812 */ /* 0x000fc800078ec0ff */
[----:B------:R-:W-:Y:S01]  /*7bc0*/  ISETP.GT.U32.AND P0, PT, R64, 0x1d, PT ;  /* 0x0000001d4000780c */ /* 0x000fe20003f04070 */
[----:B------:R-:W-:Y:S05]  /*7bd0*/  BRA.DIV ~URZ, `(.L_x_345) ;  /* 0x00007a627f007947 */ /* 0x000fea000b800000 */
[----:B--2---:R2:W3:Y:S04]  /*7be0*/  SHFL.DOWN PT, R68, R73, 0x2, 0x1f ;  /* 0x08401f0049447f89 */ /* 0x0044e800000e0000 */
[----:B-1----:R2:W1:Y:S04]  /*7bf0*/  SHFL.DOWN PT, R70, R74, 0x2, 0x1f ;  /* 0x08401f004a467f89 */ /* 0x00246800000e0000 */
[----:B----4-:R2:W4:Y:S04]  /*7c00*/  SHFL.DOWN PT, R71, R69, 0x2, 0x1f ;  /* 0x08401f0045477f89 */ /* 0x01052800000e0000 */
[----:B0-----:R2:W0:Y:S02]  /*7c10*/  SHFL.DOWN PT, R66, R67, 0x2, 0x1f ;  /* 0x08401f0043427f89 */ /* 0x00142400000e0000 */
.L_x_445:
[----:B------:R-:W-:Y:S01]  /*7c20*/  BSSY B1, `(.L_x_346) ;  /* 0x000000d000017945 */ /* 0x000fe20003800000 */
[----:B------:R-:W-:Y:S05]  /*7c30*/  @P0 BRA `(.L_x_347) ;  /* 0x000000b000000947 */ /* 0x000fea0003800000 */
[C---:B0-----:R-:W-:Y:S02]  /*7c40*/  FMUL.FTZ R64, R74.reuse, R66 ;  /* 0x000000424a407220 */ /* 0x041fe40000410000 */
[----:B----4-:R-:W-:-:S02]  /*7c50*/  FMUL.FTZ R65, R74, R71 ;  /* 0x000000474a417220 */ /* 0x010fc40000410000 */
[C---:B------:R-:W-:Y:S02]  /*7c60*/  FFMA.FTZ R72, R73.reuse, R71, -R64 ;  /* 0x0000004749487223 */ /* 0x040fe40000010840 */
[C---:B-1----:R-:W-:Y:S02]  /*7c70*/  FMUL.FTZ R64, R74.reuse, R70 ;  /* 0x000000464a407220 */ /* 0x042fe40000410000 */
[-C--:B--23--:R-:W-:Y:S02]  /*7c80*/  FMUL.FTZ R74, R74, R68.reuse ;  /* 0x000000444a4a7220 */ /* 0x08cfe40000410000 */
[C---:B------:R-:W-:Y:S02]  /*7c90*/  FFMA.FTZ R64, R73.reuse, R68, -R64 ;  /* 0x0000004449407223 */ /* 0x040fe40000010840 */
[C---:B------:R-:W-:Y:S02]  /*7ca0*/  FFMA.FTZ R66, R73.reuse, R66, R65 ;  /* 0x0000004249427223 */ /* 0x040fe40000010041 */
[----:B------:R-:W-:Y:S01]  /*7cb0*/  FFMA.FTZ R74, R73, R70, R74 ;  /* 0x00000046494a7223 */ /* 0x000fe2000001004a */
[----:B------:R-:W-:Y:S01]  /*7cc0*/  MOV R73, R64 ;  /* 0x0000004000497202 */ /* 0x000fe20000000f00 */
[----:B------:R-:W-:-:S02]  /*7cd0*/  FADD.FTZ R69, R69, R72 ;  /* 0x0000004845457221 */ /* 0x000fc40000010000 */
[----:B------:R-:W-:Y:S02]  /*7ce0*/  FADD.FTZ R67, R67, R66 ;  /* 0x0000004243437221 */ /* 0x000fe40000010000 */
.L_x_347:
[----:B------:R-:W-:Y:S05]  /*7cf0*/  BSYNC B1 ;  /* 0x0000000000017941 */ /* 0x000fea0003800000 */
.L_x_346:
[----:B------:R-:W-:-:S04]  /*7d00*/  LOP3.LUT R64, R148, 0x1f, RZ, 0xc0, !PT ;  /* 0x0000001f94407812 */ /* 0x000fc800078ec0ff */
[----:B------:R-:W-:Y:S01]  /*7d10*/  ISETP.GT.U32.AND P0, PT, R64, 0x1b, PT ;  /* 0x0000001b4000780c */ /* 0x000fe20003f04070 */
[----:B------:R-:W-:Y:S10]  /*7d20*/  BRA.DIV ~URZ, `(.L_x_348) ;  /* 0x00007ad27f007947 */ /* 0x000ff4000b800000 */
[----:B---3--:R3:W2:Y:S02]  /*7d30*/  SHFL.DOWN PT, R68, R73, 0x4, 0x1f ;  /* 0x08801f0049447f89 */ /* 0x0086a400000e0000 */
.L_x_446:
[----:B------:R-:W-:Y:S05]  /*7d40*/  BRA.DIV ~URZ, `(.L_x_349) ;  /* 0x00007b327f007947 */ /* 0x000fea000b800000 */
[----:B-1----:R1:W3:Y:S04]  /*7d50*/  SHFL.DOWN PT, R70, R74, 0x4, 0x1f ;  /* 0x08801f004a467f89 */ /* 0x0022e800000e0000 */
[----:B----4-:R1:W4:Y:S04]  /*7d60*/  SHFL.DOWN PT, R71, R69, 0x4, 0x1f ;  /* 0x08801f0045477f89 */ /* 0x01032800000e0000 */
[----:B0-----:R1:W0:Y:S02]  /*7d70*/  SHFL.DOWN PT, R66, R67, 0x4, 0x1f ;  /* 0x08801f0043427f89 */ /* 0x00122400000e0000 */
.L_x_447:
        /* <DEDUP_REMOVED lines=13> */
.L_x_351:
[----:B------:R-:W-:Y:S05]  /*7e50*/  BSYNC B1 ;  /* 0x0000000000017941 */ /* 0x000fea0003800000 */
.L_x_350:
[----:B------:R-:W-:-:S04]  /*7e60*/  LOP3.LUT R64, R148, 0x1f, RZ, 0xc0, !PT ;  /* 0x0000001f94407812 */ /* 0x000fc800078ec0ff */
[----:B------:R-:W-:Y:S01]  /*7e70*/  ISETP.GT.U32.AND P0, PT, R64, 0x17, PT ;  /* 0x000000174000780c */ /* 0x000fe20003f04070 */
[----:B------:R-:W-:Y:S05]  /*7e80*/  BRA.DIV ~URZ, `(.L_x_352) ;  /* 0x00007b427f007947 */ /* 0x000fea000b800000 */
[----:B--2---:R2:W1:Y:S04]  /*7e90*/  SHFL.DOWN PT, R68, R73, 0x8, 0x1f ;  /* 0x09001f0049447f89 */ /* 0x00446800000e0000 */
[----:B---3--:R2:W3:Y:S04]  /*7ea0*/  SHFL.DOWN PT, R70, R74, 0x8, 0x1f ;  /* 0x09001f004a467f89 */ /* 0x0084e800000e0000 */
[----:B----4-:R2:W4:Y:S04]  /*7eb0*/  SHFL.DOWN PT, R71, R69, 0x8, 0x1f ;  /* 0x09001f0045477f89 */ /* 0x01052800000e0000 */
[----:B0-----:R2:W0:Y:S02]  /*7ec0*/  SHFL.DOWN PT, R66, R67, 0x8, 0x1f ;  /* 0x09001f0043427f89 */ /* 0x00142400000e0000 */
.L_x_448:
        /* <DEDUP_REMOVED lines=13> */
.L_x_354:
[----:B------:R-:W-:Y:S05]  /*7fa0*/  BSYNC B1 ;  /* 0x0000000000017941 */ /* 0x000fea0003800000 */
.L_x_353:
[----:B------:R-:W-:-:S04]  /*7fb0*/  LOP3.LUT R64, R148, 0x1f, RZ, 0xc0, !PT ;  /* 0x0000001f94407812 */ /* 0x000fc800078ec0ff */
[----:B------:R-:W-:Y:S01]  /*7fc0*/  ISETP.GT.U32.AND P0, PT, R64, 0xf, PT ;  /* 0x0000000f4000780c */ /* 0x000fe20003f04070 */
[----:B------:R-:W-:Y:S10]  /*7fd0*/  BRA.DIV ~URZ, `(.L_x_355) ;  /* 0x00007bb27f007947 */ /* 0x000ff4000b800000 */
[----:B-1----:R1:W2:Y:S02]  /*7fe0*/  SHFL.DOWN PT, R68, R73, 0x10, 0x1f ;  /* 0x0a001f0049447f89 */ /* 0x0022a400000e0000 */
.L_x_449:
[----:B------:R-:W-:Y:S05]  /*7ff0*/  BRA.DIV ~URZ, `(.L_x_356) ;  /* 0x00007c127f007947 */ /* 0x000fea000b800000 */
[----:B---3--:R3:W1:Y:S04]  /*8000*/  SHFL.DOWN PT, R70, R74, 0x10, 0x1f ;  /* 0x0a001f004a467f89 */ /* 0x00866800000e0000 */
[----:B----4-:R3:W4:Y:S04]  /*8010*/  SHFL.DOWN PT, R71, R69, 0x10, 0x1f ;  /* 0x0a001f0045477f89 */ /* 0x01072800000e0000 */
[----:B0-----:R3:W0:Y:S02]  /*8020*/  SHFL.DOWN PT, R66, R67, 0x10, 0x1f ;  /* 0x0a001f0043427f89 */ /* 0x00162400000e0000 */
.L_x_450:
        /* <DEDUP_REMOVED lines=13> */
.L_x_358:
[----:B------:R-:W-:Y:S05]  /*8100*/  BSYNC B1 ;  /* 0x0000000000017941 */ /* 0x000fea0003800000 */
.L_x_357:
[----:B------:R-:W-:Y:S05]  /*8110*/  BRA.DIV ~URZ, `(.L_x_359) ;  /* 0x00007c427f007947 */ /* 0x000fea000b800000 */
[----:B------:R-:W5:Y:S04]  /*8120*/  SHFL.IDX PT, R64, R74, RZ, 0x1f ;  /* 0x00001fff4a407589 */ /* 0x000f6800000e0000 */
[----:B----4-:R-:W4:Y:S04]  /*8130*/  SHFL.IDX PT, R71, R73, RZ, 0x1f ;  /* 0x00001fff49477589 */ /* 0x010f2800000e0000 */
[----:B------:R-:W3:Y:S04]  /*8140*/  SHFL.IDX PT, R72, R69, RZ, 0x1f ;  /* 0x00001fff45487589 */ /* 0x000ee800000e0000 */
[----:B------:R-:W2:Y:S04]  /*8150*/  SHFL.IDX PT, R75, R62, RZ, 0x1f ;  /* 0x00001fff3e4b7589 */ /* 0x000ea800000e0000 */
[----:B-12---:R-:W1:Y:S04]  /*8160*/  SHFL.DOWN PT, R73, R73, 0x1, 0x1f ;  /* 0x08201f0049497f89 */ /* 0x006e6800000e0000 */
[----:B---3--:R-:W2:Y:S01]  /*8170*/  SHFL.DOWN PT, R74, R74, 0x1, 0x1f ;  /* 0x08201f004a4a7f89 */ /* 0x008ea200000e0000 */
[----:B-----5:R-:W-:-:S03]  /*8180*/  FMUL.FTZ R70, R62, R64 ;  /* 0x000000403e467220 */ /* 0x020fc60000410000 */
[----:B------:R-:W3:Y:S01]  /*8190*/  SHFL.DOWN PT, R69, R69, 0x1, 0x1f ;  /* 0x08201f0045457f89 */ /* 0x000ee200000e0000 */
[CC--:B------:R-:W-:Y:S02]  /*81a0*/  FMUL.FTZ R77, R63.reuse, R64.reuse ;  /* 0x000000403f4d7220 */ /* 0x0c0fe40000410000 */
[-C--:B----4-:R-:W-:Y:S01]  /*81b0*/  FFMA.FTZ R70, R63, R71.reuse, R70 ;  /* 0x000000473f467223 */ /* 0x090fe20000010046 */
[----:B------:R-:W4:Y:S01]  /*81c0*/  SHFL.IDX PT, R79, R61, RZ, 0x1f ;  /* 0x00001fff3d4f7589 */ /* 0x000f2200000e0000 */
[-C--:B------:R-:W-:Y:S02]  /*81d0*/  FMUL.FTZ R78, R60, R71.reuse ;  /* 0x000000473c4e7220 */ /* 0x080fe40000410000 */
[----:B------:R-:W-:Y:S01]  /*81e0*/  FFMA.FTZ R77, R62, R71, -R77 ;  /* 0x000000473e4d7223 */ /* 0x000fe2000001084d */
[----:B------:R-:W0:Y:S04]  /*81f0*/  SHFL.IDX PT, R63, R63, RZ, 0x1f ;  /* 0x00001fff3f3f7589 */ /* 0x000e2800000e0000 */
[----:B------:R-:W0:Y:S04]  /*8200*/  SHFL.IDX PT, R68, R67, RZ, 0x1f ;  /* 0x00001fff43447589 */ /* 0x000e2800000e0000 */
[----:B------:R5:W0:Y:S04]  /*8210*/  SHFL.DOWN PT, R76, R67, 0x1, 0x1f ;  /* 0x08201f00434c7f89 */ /* 0x000a2800000e0000 */
[----:B------:R1:W0:Y:S01]  /*8220*/  SHFL.IDX PT, R247, R60, RZ, 0x1f ;  /* 0x00001fff3cf77589 */ /* 0x00022200000e0000 */
[----:B-----5:R-:W-:-:S02]  /*8230*/  FMUL.FTZ R67, R60, R64 ;  /* 0x000000403c437220 */ /* 0x020fc40000410000 */
[----:B-1----:R-:W-:Y:S02]  /*8240*/  FMUL.FTZ R60, R61, R64 ;  /* 0x000000403d3c7220 */ /* 0x002fe40000410000 */
.L_x_451:
[----:B--234-:R-:W-:Y:S01]  /*8250*/  ISETP.NE.AND P0, PT, R148, 0x1f, PT ;  /* 0x0000001f9400780c */ /* 0x01cfe20003f05270 */
[----:B------:R-:W-:Y:S01]  /*8260*/  BSSY B1, `(.L_x_360) ;  /* 0x0000013000017945 */ /* 0x000fe20003800000 */
[----:B------:R-:W-:Y:S01]  /*8270*/  FFMA.FTZ R61, R61, R71, R67 ;  /* 0x000000473d3d7223 */ /* 0x000fe20000010043 */
[----:B0-----:R-:W-:Y:S01]  /*8280*/  MOV R64, R247 ;  /* 0x000000f700407202 */ /* 0x001fe20000000f00 */
[----:B------:R-:W-:Y:S01]  /*8290*/  FADD.FTZ R60, -R60, R78 ;  /* 0x0000004e3c3c7221 */ /* 0x000fe20000010100 */
[----:B------:R-:W-:Y:S01]  /*82a0*/  MOV R65, R79 ;  /* 0x0000004f00417202 */ /* 0x000fe20000000f00 */
[----:B------:R-:W-:Y:S01]  /*82b0*/  FADD.FTZ R62, R77, R72 ;  /* 0x000000484d3e7221 */ /* 0x000fe20000010000 */
[----:B------:R-:W-:Y:S02]  /*82c0*/  MOV R66, R75 ;  /* 0x0000004b00427202 */ /* 0x000fe40000000f00 */
[----:B------:R-:W-:-:S04]  /*82d0*/  MOV R67, R63 ;  /* 0x0000003f00437202 */ /* 0x000fc80000000f00 */
        /* <DEDUP_REMOVED lines=11> */
.L_x_361:
[----:B------:R-:W-:Y:S05]  /*8390*/  BSYNC B1 ;  /* 0x0000000000017941 */ /* 0x000fea0003800000 */
.L_x_360:
[----:B------:R-:W0:Y:S01]  /*83a0*/  LDS.128 R72, [R234+0x6db0] ;  /* 0x006db000ea487984 */ /* 0x000e220000000c00 */
[----:B------:R-:W-:-:S03]  /*83b0*/  FADD.FTZ R63, R70, R68 ;  /* 0x00000044463f7221 */ /* 0x000fc60000010000 */
[----:B------:R-:W-:Y:S01]  /*83c0*/  STS.128 [R234+0x6db0], R64 ;  /* 0x006db040ea007388 */ /* 0x000fe20000000c00 */
[C---:B0-----:R-:W-:Y:S02]  /*83d0*/  FMUL.FTZ R71, R73.reuse, R67 ;  /* 0x0000004349477220 */ /* 0x041fe40000410000 */
[C---:B------:R-:W-:Y:S02]  /*83e0*/  FMUL.FTZ R68, R73.reuse, R66 ;  /* 0x0000004249447220 */ /* 0x040fe40000410000 */
[C---:B------:R-:W-:Y:S02]  /*83f0*/  FMUL.FTZ R69, R73.reuse, R65 ;  /* 0x0000004149457220 */ /* 0x040fe40000410000 */
[----:B------:R-:W-:Y:S02]  /*8400*/  FMUL.FTZ R73, R73, R64 ;  /* 0x0000004049497220 */ /* 0x000fe40000410000 */
[C---:B------:R-:W-:Y:S02]  /*8410*/  FFMA.FTZ R71, R72.reuse, R66, -R71 ;  /* 0x0000004248477223 */ /* 0x040fe40000010847 */
[----:B------:R-:W-:-:S02]  /*8420*/  FFMA.FTZ R76, R72, R67, R68 ;  /* 0x00000043484c7223 */ /* 0x000fc40000010044 */
[----:B------:R-:W-:Y:S02]  /*8430*/  FFMA.FTZ R68, R72, R64, -R69 ;  /* 0x0000004048447223 */ /* 0x000fe40000010845 */
[----:B------:R-:W-:Y:S02]  /*8440*/  FADD.FTZ R70, R74, R71 ;  /* 0x000000474a467221 */ /* 0x000fe40000010000 */
[----:B------:R-:W-:Y:S02]  /*8450*/  FFMA.FTZ R69, R72, R65, R73 ;  /* 0x0000004148457223 */ /* 0x000fe40000010049 */
[----:B------:R-:W-:Y:S02]  /*8460*/  FADD.FTZ R71, R75, R76 ;  /* 0x0000004c4b477221 */ /* 0x000fe40000010000 */
[----:B------:R-:W0:Y:S04]  /*8470*/  LDS.128 R72, [R234+0x6da0] ;  /* 0x006da000ea487984 */ /* 0x000e280000000c00 */
[----:B------:R-:W-:Y:S01]  /*8480*/  STS.128 [R234+0x6da0], R68 ;  /* 0x006da044ea007388 */ /* 0x000fe20000000c00 */
[----:B0-----:R-:W-:-:S02]  /*8490*/  FMUL.FTZ R77, R73, R71 ;  /* 0x00000047494d7220 */ /* 0x001fc40000410000 */
[C---:B------:R-:W-:Y:S02]  /*84a0*/  FMUL.FTZ R79, R73.reuse, R69 ;  /* 0x00000045494f7220 */ /* 0x040fe40000410000 */
[C---:B------:R-:W-:Y:S02]  /*84b0*/  FFMA.FTZ R77, R72.reuse, R70, -R77 ;  /* 0x00000046484d7223 */ /* 0x040fe4000001084d */
[----:B------:R-:W-:Y:S02]  /*84c0*/  FFMA.FTZ R76, R72, R68, -R79 ;  /* 0x00000044484c7223 */ /* 0x000fe4000001084f */
[----:B------:R-:W-:Y:S02]  /*84d0*/  FADD.FTZ R78, R74, R77 ;  /* 0x0000004d4a4e7221 */ /* 0x000fe40000010000 */
[C---:B------:R-:W-:Y:S02]  /*84e0*/  FMUL.FTZ R74, R73.reuse, R70 ;  /* 0x00000046494a7220 */ /* 0x040fe40000410000 */
[----:B------:R-:W-:-:S02]  /*84f0*/  FMUL.FTZ R77, R73, R68 ;  /* 0x00000044494d7220 */ /* 0x000fc40000410000 */
[C---:B------:R-:W-:Y:S02]  /*8500*/  FFMA.FTZ R74, R72.reuse, R71, R74 ;  /* 0x00000047484a7223 */ /* 0x040fe4000001004a */
[----:B------:R-:W-:Y:S02]  /*8510*/  FFMA.FTZ R77, R72, R69, R77 ;  /* 0x00000045484d7223 */ /* 0x000fe4000001004d */
[----:B------:R-:W0:Y:S01]  /*8520*/  LDS.128 R68, [R234+0x6d90] ;  /* 0x006d9000ea447984 */ /* 0x000e220000000c00 */
[----:B------:R-:W-:-:S05]  /*8530*/  FADD.FTZ R79, R75, R74 ;  /* 0x0000004a4b4f7221 */ /* 0x000fca0000010000 */
        /* <DEDUP_REMOVED lines=10> */
[----:B------:R-:W-:-:S05]  /*85e0*/  FADD.FTZ R71, R71, R74 ;  /* 0x0000004a47477221 */ /* 0x000fca0000010000 */
[----:B------:R1:W-:Y:S02]  /*85f0*/  STS.128 [R234+0x6d80], R68 ;  /* 0x006d8044ea007388 */ /* 0x0003e40000000c00 */
.L_x_340:
[----:B0-----:R-:W-:Y:S05]  /*8600*/  BSYNC B0 ;  /* 0x0000000000007941 */ /* 0x001fea0003800000 */
.L_x_339:
[----:B------:R-:W-:Y:S01]  /*8610*/  WARPSYNC 0xffffffff ;  /* 0xffffffff00007948 */ /* 0x000fe20003800000 */
[----:B------:R-:W-:Y:S01]  /*8620*/  ISETP.NE.AND P0, PT, R148, RZ, PT ;  /* 0x000000ff9400720c */ /* 0x000fe20003f05270 */
[----:B------:R-:W-:Y:S02]  /*8630*/  FADD.FTZ R216, RZ, R216 ;  /* 0x000000d8ffd87221 */ /* 0x000fe40000010000 */
[----:B------:R-:W-:Y:S01]  /*8640*/  BAR.SYNC.DEFER_BLOCKING 0x0 ;  /* 0x0000000000007b1d */ /* 0x000fe20000010000 */
[----:B------:R-:W-:Y:S02]  /*8650*/  FMUL.FTZ R66, R55, R121 ;  /* 0x0000007937427220 */ /* 0x000fe40000410000 */
[----:B-1----:R-:W-:Y:S02]  /*8660*/  FMUL.FTZ R69, R53, R208 ;  /* 0x000000d035457220 */ /* 0x002fe40000410000 */
[----:B------:R-:W-:Y:S01]  /*8670*/  FMUL.FTZ R70, R121, UR34 ;  /* 0x0000002279467c20 */ /* 0x000fe20008410000 */
[----:B------:R-:W-:Y:S01]  /*8680*/  ULDC UR20, c[0x0][0x168] ;  /* 0x00005a0000147ab9 */ /* 0x000fe20000000800 */
[----:B------:R-:W-:Y:S01]  /*8690*/  FADD.FTZ R71, R143, R143 ;  /* 0x0000008f8f477221 */ /* 0x000fe20000010000 */
[----:B------:R-:W-:Y:S01]  /*86a0*/  UIADD3 UR20, -UR38, UR20, URZ ;  /* 0x0000001426147290 */ /* 0x000fe2000fffe13f */
[----:B------:R-:W-:Y:S01]  /*86b0*/  FMUL.FTZ R68, R121, UR35 ;  /* 0x0000002379447c20 */ /* 0x000fe20008410000 */
[----:B------:R-:W-:Y:S01]  /*86c0*/  BSSY B0, `(.L_x_362) ;  /* 0x0000253000007945 */ /* 0x000fe20003800000 */
[----:B------:R-:W-:-:S02]  /*86d0*/  FFMA.FTZ R70, R209, UR35, R70 ;  /* 0x00000023d1467c23 */ /* 0x000fc40008010046 */
[----:B------:R-:W-:Y:S01]  /*86e0*/  FADD.FTZ R74, R131, R131 ;  /* 0x00000083834a7221 */ /* 0x000fe20000010000 */
[----:B------:R-:W0:Y:S02]  /*86f0*/  LDS.64 R64, [R233.X16+0x6d88] ;  /* 0x006d8800e9407984 */ /* 0x000e24000000ca00 */
[-C--:B0-----:R-:W-:Y:S02]  /*8700*/  FMUL.FTZ R67, R65, -R95.reuse ;  /* 0x8000005f41437220 */ /* 0x081fe40000410000 */
[C---:B------:R-:W-:Y:S02]  /*8710*/  FMUL.FTZ R95, R64.reuse, -R95 ;  /* 0x8000005f405f7220 */ /* 0x040fe40000410000 */
[----:B------:R-:W-:Y:S02]  /*8720*/  FFMA.FTZ R64, R64, R94, -R67 ;  /* 0x0000005e40407223 */ /* 0x000fe40000010843 */
[-C--:B------:R-:W-:Y:S02]  /*8730*/  FMUL.FTZ R67, R55, R209.reuse ;  /* 0x000000d137437220 */ /* 0x080fe40000410000 */
[----:B------:R-:W-:-:S02]  /*8740*/  FFMA.FTZ R55, R56, R209, -R66 ;  /* 0x000000d138377223 */ /* 0x000fc40000010842 */
[----:B------:R-:W-:Y:S02]  /*8750*/  FFMA.FTZ R56, R56, R121, R67 ;  /* 0x0000007938387223 */ /* 0x000fe40000010043 */
[----:B------:R-:W-:Y:S02]  /*8760*/  FMUL.FTZ R67, R53, R120 ;  /* 0x0000007835437220 */ /* 0x000fe40000410000 */
[C---:B------:R-:W-:Y:S02]  /*8770*/  FMUL.FTZ R66, R47.reuse, R192 ;  /* 0x000000c02f427220 */ /* 0x040fe40000410000 */
[----:B------:R-:W-:Y:S02]  /*8780*/  FFMA.FTZ R53, R54, R208, -R67 ;  /* 0x000000d036357223 */ /* 0x000fe40000010843 */
[-C--:B------:R-:W-:Y:S02]  /*8790*/  FMUL.FTZ R67, R47, R207.reuse ;  /* 0x000000cf2f437220 */ /* 0x080fe40000410000 */
[----:B------:R-:W-:-:S02]  /*87a0*/  FFMA.FTZ R47, R48, R207, -R66 ;  /* 0x000000cf302f7223 */ /* 0x000fc40000010842 */
[----:B------:R-:W-:Y:S02]  /*87b0*/  FFMA.FTZ R48, R48, R192, R67 ;  /* 0x000000c030307223 */ /* 0x000fe40000010043 */
[CC--:B------:R-:W-:Y:S02]  /*87c0*/  FMUL.FTZ R67, R45.reuse, R193.reuse ;  /* 0x000000c12d437220 */ /* 0x0c0fe40000410000 */
[-C--:B------:R-:W-:Y:S02]  /*87d0*/  FMUL.FTZ R66, R45, R206.reuse ;  /* 0x000000ce2d427220 */ /* 0x080fe40000410000 */
[C---:B------:R-:W-:Y:S02]  /*87e0*/  FFMA.FTZ R45, R46.reuse, R206, -R67 ;  /* 0x000000ce2e2d7223 */ /* 0x040fe40000010843 */
[----:B------:R-:W-:Y:S02]  /*87f0*/  FFMA.FTZ R46, R46, R193, R66 ;  /* 0x000000c12e2e7223 */ /* 0x000fe40000010042 */
[----:B------:R-:W-:-:S02]  /*8800*/  FMUL.FTZ R66, R39, R194 ;  /* 0x000000c227427220 */ /* 0x000fc40000410000 */
[-C--:B------:R-:W-:Y:S02]  /*8810*/  FMUL.FTZ R67, R39, R205.reuse ;  /* 0x000000cd27437220 */ /* 0x080fe40000410000 */
[C---:B------:R-:W-:Y:S02]  /*8820*/  FFMA.FTZ R39, R40.reuse, R205, -R66 ;  /* 0x000000cd28277223 */ /* 0x040fe40000010842 */
[----:B------:R-:W-:Y:S02]  /*8830*/  FFMA.FTZ R40, R40, R194, R67 ;  /* 0x000000c228287223 */ /* 0x000fe40000010043 */
[C---:B------:R-:W-:Y:S02]  /*8840*/  FMUL.FTZ R67, R37.reuse, R195 ;  /* 0x000000c325437220 */ /* 0x040fe40000410000 */
        /* <DEDUP_REMOVED lines=35> */
[----:B------:R-:W-:Y:S02]  /*8a80*/  FFMA.FTZ R54, R54, R120, R69 ;  /* 0x0000007836367223 */ /* 0x000fe40000010045 */
[----:B------:R-:W-:Y:S02]  /*8a90*/  FFMA.FTZ R67, -R71, R56, RZ ;  /* 0x0000003847437223 */ /* 0x000fe400000101ff */
[----:B------:R-:W-:-:S02]  /*8aa0*/  FFMA.FTZ R69, R209, UR34, -R68 ;  /* 0x00000022d1457c23 */ /* 0x000fc40008010844 */
[C---:B------:R-:W-:Y:S02]  /*8ab0*/  FFMA.FTZ R56, -R71.reuse, R70, -RZ ;  /* 0x0000004647387223 */ /* 0x040fe400000109ff */
[C---:B------:R-:W-:Y:S02]  /*8ac0*/  FFMA.FTZ R68, R71.reuse, R55, RZ ;  /* 0x0000003747447223 */ /* 0x040fe400000100ff */
[----:B------:R-:W-:Y:S02]  /*8ad0*/  FADD.FTZ R70, R142, R142 ;  /* 0x0000008e8e467221 */ /* 0x000fe40000010000 */
[----:B------:R-:W-:Y:S02]  /*8ae0*/  FMUL.FTZ R55, R71, R69 ;  /* 0x0000004547377220 */ /* 0x000fe40000410000 */
[----:B------:R-:W-:Y:S02]  /*8af0*/  FFMA.FTZ R68, R70, R53, R68 ;  /* 0x0000003546447223 */ /* 0x000fe40000010044 */
[----:B------:R-:W-:-:S02]  /*8b00*/  FMUL.FTZ R53, R120, UR35 ;  /* 0x0000002378357c20 */ /* 0x000fc40008410000 */
[----:B------:R-:W-:Y:S02]  /*8b10*/  FMUL.FTZ R69, R120, UR34 ;  /* 0x0000002278457c20 */ /* 0x000fe40008410000 */
[C---:B------:R-:W-:Y:S02]  /*8b20*/  FFMA.FTZ R53, R208.reuse, UR34, -R53 ;  /* 0x00000022d0357c23 */ /* 0x040fe40008010835 */
[----:B------:R-:W-:Y:S02]  /*8b30*/  FFMA.FTZ R69, R208, UR35, R69 ;  /* 0x00000023d0457c23 */ /* 0x000fe40008010045 */
[C---:B------:R-:W-:Y:S02]  /*8b40*/  FFMA.FTZ R67, -R70.reuse, R54, R67 ;  /* 0x0000003646437223 */ /* 0x040fe40000010143 */
[C---:B------:R-:W-:Y:S02]  /*8b50*/  FMUL.FTZ R54, R70.reuse, R53 ;  /* 0x0000003546367220 */ /* 0x040fe40000410000 */
[----:B------:R-:W-:-:S02]  /*8b60*/  FFMA.FTZ R53, -R70, R69, -RZ ;  /* 0x0000004546357223 */ /* 0x000fc400000109ff */
[----:B------:R-:W-:Y:S02]  /*8b70*/  FADD.FTZ R69, R141, R141 ;  /* 0x0000008d8d457221 */ /* 0x000fe40000010000 */
[C---:B------:R-:W-:Y:S02]  /*8b80*/  FMUL.FTZ R70, R192.reuse, UR34 ;  /* 0x00000022c0467c20 */ /* 0x040fe40008410000 */
[C---:B------:R-:W-:Y:S02]  /*8b90*/  FFMA.FTZ R67, -R69.reuse, R48, R67 ;  /* 0x0000003045437223 */ /* 0x040fe40000010143 */
[----:B------:R-:W-:Y:S02]  /*8ba0*/  FMUL.FTZ R48, R192, UR35 ;  /* 0x00000023c0307c20 */ /* 0x000fe40008410000 */
[----:B------:R-:W-:Y:S02]  /*8bb0*/  FFMA.FTZ R68, R69, R47, R68 ;  /* 0x0000002f45447223 */ /* 0x000fe40000010044 */
[----:B------:R-:W-:-:S02]  /*8bc0*/  FFMA.FTZ R47, R207, UR34, -R48 ;  /* 0x00000022cf2f7c23 */ /* 0x000fc40008010830 */
[----:B------:R-:W-:Y:S02]  /*8bd0*/  FFMA.FTZ R48, R207, UR35, R70 ;  /* 0x00000023cf307c23 */ /* 0x000fe40008010046 */
[----:B------:R-:W-:Y:S02]  /*8be0*/  FADD.FTZ R70, R140, R140 ;  /* 0x0000008c8c467221 */ /* 0x000fe40000010000 */
[C---:B------:R-:W-:Y:S02]  /*8bf0*/  FMUL.FTZ R47, R69.reuse, R47 ;  /* 0x0000002f452f7220 */ /* 0x040fe40000410000 */
[----:B------:R-:W-:Y:S02]  /*8c00*/  FFMA.FTZ R48, -R69, R48, -RZ ;  /* 0x0000003045307223 */ /* 0x000fe400000109ff */
[----:B------:R-:W-:Y:S02]  /*8c10*/  FFMA.FTZ R68, R70, R45, R68 ;  /* 0x0000002d46447223 */ /* 0x000fe40000010044 */
[----:B------:R-:W-:-:S02]  /*8c20*/  FMUL.FTZ R69, R193, UR34 ;  /* 0x00000022c1457c20 */ /* 0x000fc40008410000 */
[----:B------:R-:W-:Y:S02]  /*8c30*/  FMUL.FTZ R45, R193, UR35 ;  /* 0x00000023c12d7c20 */ /* 0x000fe40008410000 */
[----:B------:R-:W-:Y:S02]  /*8c40*/  FFMA.FTZ R65, R65, R94, R95 ;  /* 0x0000005e41417223 */ /* 0x000fe4000001005f */
[----:B------:R-:W-:Y:S02]  /*8c50*/  FFMA.FTZ R67, -R70, R46, R67 ;  /* 0x0000002e46437223 */ /* 0x000fe40000010143 */
[C---:B------:R-:W-:Y:S02]  /*8c60*/  FFMA.FTZ R46, R206.reuse, UR35, R69 ;  /* 0x00000023ce2e7c23 */ /* 0x040fe40008010045 */
[----:B------:R-:W-:Y:S02]  /*8c70*/  FFMA.FTZ R45, R206, UR34, -R45 ;  /* 0x00000022ce2d7c23 */ /* 0x000fe4000801082d */
[----:B------:R-:W-:-:S02]  /*8c80*/  FADD.FTZ R69, R139, R139 ;  /* 0x0000008b8b457221 */ /* 0x000fc40000010000 */
[----:B------:R-:W-:Y:S02]  /*8c90*/  FADD.FTZ R156, -R156, R65 ;  /* 0x000000419c9c7221 */ /* 0x000fe40000010100 */
[----:B------:R-:W-:Y:S02]  /*8ca0*/  FADD.FTZ R64, R155, R64 ;  /* 0x000000409b407221 */ /* 0x000fe40000010000 */
[C---:B------:R-:W-:Y:S02]  /*8cb0*/  FMUL.FTZ R45, R70.reuse, R45 ;  /* 0x0000002d462d7220 */ /* 0x040fe40000410000 */
[----:B------:R-:W-:Y:S02]  /*8cc0*/  FFMA.FTZ R46, -R70, R46, -RZ ;  /* 0x0000002e462e7223 */ /* 0x000fe400000109ff */
[C---:B------:R-:W-:Y:S02]  /*8cd0*/  FFMA.FTZ R67, -R69.reuse, R40, R67 ;  /* 0x0000002845437223 */ /* 0x040fe40000010143 */
[----:B------:R-:W-:-:S02]  /*8ce0*/  FFMA.FTZ R70, R69, R39, R68 ;  /* 0x0000002745467223 */ /* 0x000fc40000010044 */
[C---:B------:R-:W-:Y:S02]  /*8cf0*/  FMUL.FTZ R40, R194.reuse, UR35 ;  /* 0x00000023c2287c20 */ /* 0x040fe40008410000 */
[----:B------:R-:W-:Y:S02]  /*8d00*/  FMUL.FTZ R68, R194, UR34 ;  /* 0x00000022c2447c20 */ /* 0x000fe40008410000 */
[C---:B------:R-:W-:Y:S02]  /*8d10*/  FMUL.FTZ R65, R57.reuse, -R156 ;  /* 0x8000009c39417220 */ /* 0x040fe40000410000 */
[----:B------:R-:W-:Y:S02]  /*8d20*/  FMUL.FTZ R57, R57, -R64 ;  /* 0x8000004039397220 */ /* 0x000fe40000410000 */
[C---:B------:R-:W-:Y:S02]  /*8d30*/  FFMA.FTZ R39, R205.reuse, UR34, -R40 ;  /* 0x00000022cd277c23 */ /* 0x040fe40008010828 */
[----:B------:R-:W-:-:S02]  /*8d40*/  FFMA.FTZ R40, R205, UR35, R68 ;  /* 0x00000023cd287c23 */ /* 0x000fc40008010044 */
[C---:B------:R-:W-:Y:S02]  /*8d50*/  FFMA.FTZ R68, R58.reuse, R64, -R65 ;  /* 0x000000403a447223 */ /* 0x040fe40000010841 */
[----:B------:R-:W-:Y:S02]  /*8d60*/  FFMA.FTZ R57, R58, R156, R57 ;  /* 0x0000009c3a397223 */ /* 0x000fe40000010039 */
[----:B------:R-:W-:Y:S02]  /*8d70*/  FADD.FTZ R58, R138, R138 ;  /* 0x0000008a8a3a7221 */ /* 0x000fe40000010000 */
[----:B------:R-:W-:Y:S02]  /*8d80*/  FMUL.FTZ R65, R195, UR34 ;  /* 0x00000022c3417c20 */ /* 0x000fe40008410000 */
[----:B------:R-:W-:Y:S02]  /*8d90*/  FFMA.FTZ R70, R58, R37, R70 ;  /* 0x000000253a467223 */ /* 0x000fe40000010046 */
[----:B------:R-:W-:-:S02]  /*8da0*/  FADD.FTZ R37, -R154, R57 ;  /* 0x000000399a257221 */ /* 0x000fc40000010100 */
[----:B------:R-:W-:Y:S02]  /*8db0*/  FMUL.FTZ R57, R195, UR35 ;  /* 0x00000023c3397c20 */ /* 0x000fe40008410000 */
[----:B------:R-:W-:Y:S02]  /*8dc0*/  FFMA.FTZ R67, -R58, R38, R67 ;  /* 0x000000263a437223 */ /* 0x000fe40000010143 */
[C---:B------:R-:W-:Y:S02]  /*8dd0*/  FFMA.FTZ R38, R204.reuse, UR34, -R57 ;  /* 0x00000022cc267c23 */ /* 0x040fe40008010839 */
[----:B------:R-:W-:Y:S02]  /*8de0*/  FFMA.FTZ R57, R204, UR35, R65 ;  /* 0x00000023cc397c23 */ /* 0x000fe40008010041 */
[----:B------:R-:W-:Y:S02]  /*8df0*/  FADD.FTZ R153, R153, R68 ;  /* 0x0000004499997221 */ /* 0x000fe40000010000 */
[----:B------:R-:W-:-:S02]  /*8e00*/  FMUL.FTZ R38, R58, R38 ;  /* 0x000000263a267220 */ /* 0x000fc40000410000 */
[----:B------:R-:W-:Y:S02]  /*8e10*/  FFMA.FTZ R57, -R58, R57, -RZ ;  /* 0x000000393a397223 */ /* 0x000fe400000109ff */
[C---:B------:R-:W-:Y:S02]  /*8e20*/  FMUL.FTZ R58, R59.reuse, -R153 ;  /* 0x800000993b3a7220 */ /* 0x040fe40000410000 */
[-C--:B------:R-:W-:Y:S02]  /*8e30*/  FMUL.FTZ R59, R59, -R37.reuse ;  /* 0x800000253b3b7220 */ /* 0x080fe40000410000 */
[C---:B------:R-:W-:Y:S02]  /*8e40*/  FFMA.FTZ R65, R80.reuse, R37, R58 ;  /* 0x0000002550417223 */ /* 0x040fe4000001003a */
[----:B------:R-:W-:Y:S02]  /*8e50*/  FFMA.FTZ R59, R80, R153, -R59 ;  /* 0x00000099503b7223 */ /* 0x000fe4000001083b */
[----:B------:R-:W-:-:S02]  /*8e60*/  FMUL.FTZ R39, R69, R39 ;  /* 0x0000002745277220 */ /* 0x000fc40000410000 */
[----:B------:R-:W-:Y:S02]  /*8e70*/  FFMA.FTZ R40, -R69, R40, -RZ ;  /* 0x0000002845287223 */ /* 0x000fe400000109ff */
[----:B------:R-:W-:Y:S02]  /*8e80*/  FADD.FTZ R69, R137, R137 ;  /* 0x0000008989457221 */ /* 0x000fe40000010000 */
[----:B------:R-:W-:Y:S02]  /*8e90*/  FADD.FTZ R58, -R0, R65 ;  /* 0x00000041003a7221 */ /* 0x000fe40000010100 */
[----:B------:R-:W-:Y:S02]  /*8ea0*/  FADD.FTZ R0, R2, R59 ;  /* 0x0000003b02007221 */ /* 0x000fe40000010000 */
[----:B------:R-:W-:Y:S02]  /*8eb0*/  FFMA.FTZ R70, R69, R31, R70 ;  /* 0x0000001f45467223 */ /* 0x000fe40000010046 */
[----:B------:R-:W-:-:S02]  /*8ec0*/  FMUL.FTZ R31, R81, -R58 ;  /* 0x8000003a511f7220 */ /* 0x000fc40000410000 */
[-C--:B------:R-:W-:Y:S02]  /*8ed0*/  FMUL.FTZ R81, R81, -R0.reuse ;  /* 0x8000000051517220 */ /* 0x080fe40000410000 */
[C---:B------:R-:W-:Y:S02]  /*8ee0*/  FFMA.FTZ R59, R82.reuse, R0, -R31 ;  /* 0x00000000523b7223 */ /* 0x040fe4000001081f */
[----:B------:R-:W-:Y:S02]  /*8ef0*/  FFMA.FTZ R82, R82, R58, R81 ;  /* 0x0000003a52527223 */ /* 0x000fe40000010051 */
[----:B------:R-:W-:Y:S02]  /*8f00*/  FADD.FTZ R68, R136, R136 ;  /* 0x0000008888447221 */ /* 0x000fe40000010000 */
[----:B------:R-:W-:Y:S02]  /*8f10*/  FFMA.FTZ R65, -R69, R32, R67 ;  /* 0x0000002045417223 */ /* 0x000fe40000010143 */
[----:B------:R-:W-:-:S02]  /*8f20*/  FFMA.FTZ R70, R68, R29, R70 ;  /* 0x0000001d44467223 */ /* 0x000fc40000010046 */
[----:B------:R-:W-:Y:S02]  /*8f30*/  FADD.FTZ R3, -R3, R82 ;  /* 0x0000005203037221 */ /* 0x000fe40000010100 */
[----:B------:R-:W-:Y:S02]  /*8f40*/  FMUL.FTZ R32, R196, UR34 ;  /* 0x00000022c4207c20 */ /* 0x000fe40008410000 */
[----:B------:R-:W-:Y:S02]  /*8f50*/  FADD.FTZ R29, R4, R59 ;  /* 0x0000003b041d7221 */ /* 0x000fe40000010000 */
[C---:B------:R-:W-:Y:S02]  /*8f60*/  FMUL.FTZ R59, R197.reuse, UR35 ;  /* 0x00000023c53b7c20 */ /* 0x040fe40008410000 */
[----:B------:R-:W-:Y:S02]  /*8f70*/  FMUL.FTZ R67, R197, UR34 ;  /* 0x00000022c5437c20 */ /* 0x000fe40008410000 */
[----:B------:R-:W-:-:S02]  /*8f80*/  FMUL.FTZ R4, R83, -R3 ;  /* 0x8000000353047220 */ /* 0x000fc40000410000 */
[----:B------:R-:W-:Y:S02]  /*8f90*/  FMUL.FTZ R2, R196, UR35 ;  /* 0x00000023c4027c20 */ /* 0x000fe40008410000 */
[----:B------:R-:W-:Y:S02]  /*8fa0*/  FFMA.FTZ R31, R203, UR35, R32 ;  /* 0x00000023cb1f7c23 */ /* 0x000fe40008010020 */
[-C--:B------:R-:W-:Y:S02]  /*8fb0*/  FMUL.FTZ R83, R83, -R29.reuse ;  /* 0x8000001d53537220 */ /* 0x080fe40000410000 */
[C---:B------:R-:W-:Y:S02]  /*8fc0*/  FFMA.FTZ R32, R202.reuse, UR34, -R59 ;  /* 0x00000022ca207c23 */ /* 0x040fe4000801083b */
[----:B------:R-:W-:Y:S02]  /*8fd0*/  FFMA.FTZ R59, R202, UR35, R67 ;  /* 0x00000023ca3b7c23 */ /* 0x000fe40008010043 */
[----:B------:R-:W-:-:S02]  /*8fe0*/  FFMA.FTZ R67, R84, R29, -R4 ;  /* 0x0000001d54437223 */ /* 0x000fc40000010804 */
[----:B------:R-:W-:Y:S02]  /*8ff0*/  FFMA.FTZ R2, R203, UR34, -R2 ;  /* 0x00000022cb027c23 */ /* 0x000fe40008010802 */
[----:B------:R-:W-:Y:S02]  /*9000*/  FFMA.FTZ R4, R84, R3, R83 ;  /* 0x0000000354047223 */ /* 0x000fe40000010053 */
[C---:B------:R-:W-:Y:S02]  /*9010*/  FMUL.FTZ R2, R69.reuse, R2 ;  /* 0x0000000245027220 */ /* 0x040fe40000410000 */
[----:B------:R-:W-:Y:S02]  /*9020*/  FFMA.FTZ R31, -R69, R31, -RZ ;  /* 0x0000001f451f7223 */ /* 0x000fe400000109ff */
[----:B------:R-:W-:Y:S02]  /*9030*/  FADD.FTZ R4, -R9, R4 ;  /* 0x0000000409047221 */ /* 0x000fe40000010100 */
[----:B------:R-:W-:-:S02]  /*9040*/  FADD.FTZ R69, R135, R135 ;  /* 0x0000008787457221 */ /* 0x000fc40000010000 */
[----:B------:R-:W-:Y:S02]  /*9050*/  FFMA.FTZ R65, -R68, R30, R65 ;  /* 0x0000001e44417223 */ /* 0x000fe40000010141 */
[----:B------:R-:W-:Y:S02]  /*9060*/  FADD.FTZ R10, R10, R67 ;  /* 0x000000430a0a7221 */ /* 0x000fe40000010000 */
[C---:B------:R-:W-:Y:S02]  /*9070*/  FMUL.FTZ R32, R68.reuse, R32 ;  /* 0x0000002044207220 */ /* 0x040fe40000410000 */
[----:B------:R-:W-:Y:S02]  /*9080*/  FFMA.FTZ R59, -R68, R59, -RZ ;  /* 0x0000003b443b7223 */ /* 0x000fe400000109ff */
[C---:B------:R-:W-:Y:S02]  /*9090*/  FMUL.FTZ R30, R198.reuse, UR35 ;  /* 0x00000023c61e7c20 */ /* 0x040fe40008410000 */
[----:B------:R-:W-:-:S02]  /*90a0*/  FMUL.FTZ R68, R198, UR34 ;  /* 0x00000022c6447c20 */ /* 0x000fc40008410000 */
[----:B------:R-:W-:Y:S02]  /*90b0*/  FMUL.FTZ R9, R85, -R4 ;  /* 0x8000000455097220 */ /* 0x000fe40000410000 */
[----:B------:R-:W-:Y:S02]  /*90c0*/  FFMA.FTZ R70, R69, R23, R70 ;  /* 0x0000001745467223 */ /* 0x000fe40000010046 */
[-C--:B------:R-:W-:Y:S02]  /*90d0*/  FMUL.FTZ R85, R85, -R10.reuse ;  /* 0x8000000a55557220 */ /* 0x080fe40000410000 */
[C---:B------:R-:W-:Y:S02]  /*90e0*/  FFMA.FTZ R23, R201.reuse, UR34, -R30 ;  /* 0x00000022c9177c23 */ /* 0x040fe4000801081e */
[----:B------:R-:W-:Y:S02]  /*90f0*/  FFMA.FTZ R30, R201, UR35, R68 ;  /* 0x00000023c91e7c23 */ /* 0x000fe40008010044 */
[----:B------:R-:W-:-:S02]  /*9100*/  FFMA.FTZ R9, R86, R10, -R9 ;  /* 0x0000000a56097223 */ /* 0x000fc40000010809 */
[----:B------:R-:W-:Y:S02]  /*9110*/  FADD.FTZ R68, R134, R134 ;  /* 0x0000008686447221 */ /* 0x000fe40000010000 */
[----:B------:R-:W-:Y:S02]  /*9120*/  FFMA.FTZ R86, R86, R4, R85 ;  /* 0x0000000456567223 */ /* 0x000fe40000010055 */
[----:B------:R-:W-:Y:S02]  /*9130*/  FFMA.FTZ R70, R68, R21, R70 ;  /* 0x0000001544467223 */ /* 0x000fe40000010046 */
[----:B------:R-:W-:Y:S02]  /*9140*/  FADD.FTZ R21, -R11, R86 ;  /* 0x000000560b157221 */ /* 0x000fe40000010100 */
[----:B------:R-:W-:Y:S02]  /*9150*/  FADD.FTZ R9, R12, R9 ;  /* 0x000000090c097221 */ /* 0x000fe40000010000 */
[----:B------:R-:W-:-:S02]  /*9160*/  FMUL.FTZ R11, R87, -R21 ;  /* 0x80000015570b7220 */ /* 0x000fc40000410000 */
[----:B------:R-:W-:Y:S02]  /*9170*/  FMUL.FTZ R87, R87, -R9 ;  /* 0x8000000957577220 */ /* 0x000fe40000410000 */
[C---:B------:R-:W-:Y:S02]  /*9180*/  FFMA.FTZ R67, -R69.reuse, R24, R65 ;  /* 0x0000001845437223 */ /* 0x040fe40000010141 */
[----:B------:R-:W-:Y:S02]  /*9190*/  FFMA.FTZ R12, R88, R21, R87 ;  /* 0x00000015580c7223 */ /* 0x000fe40000010057 */
[C---:B------:R-:W-:Y:S02]  /*91a0*/  FMUL.FTZ R23, R69.reuse, R23 ;  /* 0x0000001745177220 */ /* 0x040fe40000410000 */
[----:B------:R-:W-:Y:S02]  /*91b0*/  FFMA.FTZ R30, -R69, R30, -RZ ;  /* 0x0000001e451e7223 */ /* 0x000fe400000109ff */
[----:B------:R-:W-:-:S02]  /*91c0*/  FMUL.FTZ R65, R199, UR35 ;  /* 0x00000023c7417c20 */ /* 0x000fc40008410000 */
[----:B------:R-:W-:Y:S02]  /*91d0*/  FFMA.FTZ R11, R88, R9, -R11 ;  /* 0x00000009580b7223 */ /* 0x000fe4000001080b */
[----:B------:R-:W-:Y:S02]  /*91e0*/  FMUL.FTZ R69, R199, UR34 ;  /* 0x00000022c7457c20 */ /* 0x000fe40008410000 */
[----:B------:R-:W-:Y:S02]  /*91f0*/  FADD.FTZ R12, -R17, R12 ;  /* 0x0000000c110c7221 */ /* 0x000fe40000010100 */
[----:B------:R-:W-:Y:S02]  /*9200*/  FFMA.FTZ R24, R200, UR34, -R65 ;  /* 0x00000022c8187c23 */ /* 0x000fe40008010841 */
[----:B------:R-:W-:Y:S02]  /*9210*/  FADD.FTZ R18, R18, R11 ;  /* 0x0000000b12127221 */ /* 0x000fe40000010000 */
[----:B------:R-:W-:-:S02]  /*9220*/  FFMA.FTZ R65, R200, UR35, R69 ;  /* 0x00000023c8417c23 */ /* 0x000fc40008010045 */
[C---:B------:R-:W-:Y:S02]  /*9230*/  FMUL.FTZ R11, R89.reuse, -R12 ;  /* 0x8000000c590b7220 */ /* 0x040fe40000410000 */
[----:B------:R-:W-:Y:S02]  /*9240*/  FMUL.FTZ R89, R89, -R18 ;  /* 0x8000001259597220 */ /* 0x000fe40000410000 */
[C---:B------:R-:W-:Y:S02]  /*9250*/  FMUL.FTZ R24, R68.reuse, R24 ;  /* 0x0000001844187220 */ /* 0x040fe40000410000 */
[C---:B------:R-:W-:Y:S02]  /*9260*/  FFMA.FTZ R65, -R68.reuse, R65, -RZ ;  /* 0x0000004144417223 */ /* 0x040fe400000109ff */
[----:B------:R-:W-:Y:S02]  /*9270*/  FFMA.FTZ R69, -R68, R22, R67 ;  /* 0x0000001644457223 */ /* 0x000fe40000010143 */
[----:B------:R-:W-:-:S02]  /*9280*/  FMUL.FTZ R68, R210, UR34 ;  /* 0x00000022d2447c20 */ /* 0x000fc40008410000 */
[----:B------:R-:W-:Y:S02]  /*9290*/  FADD.FTZ R71, R133, R133 ;  /* 0x0000008585477221 */ /* 0x000fe40000010000 */
[C---:B------:R-:W-:Y:S02]  /*92a0*/  FFMA.FTZ R11, R90.reuse, R18, -R11 ;  /* 0x000000125a0b7223 */ /* 0x040fe4000001080b */
[----:B------:R-:W-:Y:S02]  /*92b0*/  FFMA.FTZ R90, R90, R12, R89 ;  /* 0x0000000c5a5a7223 */ /* 0x000fe40000010059 */
[----:B------:R-:W-:Y:S02]  /*92c0*/  FFMA.FTZ R67, R211, UR35, R68 ;  /* 0x00000023d3437c23 */ /* 0x000fe40008010044 */
[----:B------:R-:W-:Y:S02]  /*92d0*/  FFMA.FTZ R70, R71, R15, R70 ;  /* 0x0000000f47467223 */ /* 0x000fe40000010046 */
[----:B------:R-:W-:-:S02]  /*92e0*/  FADD.FTZ R68, R132, R132 ;  /* 0x0000008484447221 */ /* 0x000fc40000010000 */
[----:B------:R-:W-:Y:S02]  /*92f0*/  FADD.FTZ R19, -R19, R90 ;  /* 0x0000005a13137221 */ /* 0x000fe40000010100 */
[----:B------:R-:W-:Y:S02]  /*9300*/  FADD.FTZ R11, R20, R11 ;  /* 0x0000000b140b7221 */ /* 0x000fe40000010000 */
[----:B------:R-:W-:Y:S02]  /*9310*/  FFMA.FTZ R70, R68, R13, R70 ;  /* 0x0000000d44467223 */ /* 0x000fe40000010046 */
[C---:B------:R-:W-:Y:S02]  /*9320*/  FMUL.FTZ R13, R91.reuse, -R19 ;  /* 0x800000135b0d7220 */ /* 0x040fe40000410000 */
[----:B------:R-:W-:Y:S02]  /*9330*/  FMUL.FTZ R91, R91, -R11 ;  /* 0x8000000b5b5b7220 */ /* 0x000fe40000410000 */
[----:B------:R-:W-:-:S02]  /*9340*/  FFMA.FTZ R69, -R71, R16, R69 ;  /* 0x0000001047457223 */ /* 0x000fc40000010145 */
[C---:B------:R-:W-:Y:S02]  /*9350*/  FFMA.FTZ R13, R92.reuse, R11, -R13 ;  /* 0x0000000b5c0d7223 */ /* 0x040fe4000001080d */
[----:B------:R-:W-:Y:S02]  /*9360*/  FFMA.FTZ R92, R92, R19, R91 ;  /* 0x000000135c5c7223 */ /* 0x000fe4000001005b */
[----:B------:R-:W-:Y:S02]  /*9370*/  FMUL.FTZ R15, R191, UR35 ;  /* 0x00000023bf0f7c20 */ /* 0x000fe40008410000 */
[----:B------:R-:W-:Y:S02]  /*9380*/  FFMA.FTZ R69, -R68, R14, R69 ;  /* 0x0000000e44457223 */ /* 0x000fe40000010145 */
[----:B------:R-:W-:Y:S02]  /*9390*/  FADD.FTZ R14, -R25, R92 ;  /* 0x0000005c190e7221 */ /* 0x000fe40000010100 */
[----:B------:R-:W-:-:S02]  /*93a0*/  FADD.FTZ R26, R26, R13 ;  /* 0x0000000d1a1a7221 */ /* 0x000fc40000010000 */
[----:B------:R-:W-:Y:S02]  /*93b0*/  FFMA.FTZ R15, R190, UR34, -R15 ;  /* 0x00000022be0f7c23 */ /* 0x000fe4000801080f */
[----:B------:R-:W-:Y:S02]  /*93c0*/  FMUL.FTZ R17, R191, UR34 ;  /* 0x00000022bf117c20 */ /* 0x000fe40008410000 */
[----:B------:R-:W-:Y:S02]  /*93d0*/  FFMA.FTZ R72, R74, R7, R70 ;  /* 0x000000074a487223 */ /* 0x000fe40000010046 */
[C---:B------:R-:W-:Y:S02]  /*93e0*/  FMUL.FTZ R7, R93.reuse, -R14 ;  /* 0x8000000e5d077220 */ /* 0x040fe40000410000 */
[----:B------:R-:W-:Y:S02]  /*93f0*/  FMUL.FTZ R93, R93, -R26 ;  /* 0x8000001a5d5d7220 */ /* 0x000fe40000410000 */
[----:B------:R-:W-:-:S02]  /*9400*/  FMUL.FTZ R16, R68, R15 ;  /* 0x0000000f44107220 */ /* 0x000fc40000410000 */
[----:B------:R-:W-:Y:S02]  /*9410*/  FFMA.FTZ R17, R190, UR35, R17 ;  /* 0x00000023be117c23 */ /* 0x000fe40008010011 */
[C---:B------:R-:W-:Y:S02]  /*9420*/  FMUL.FTZ R15, R189.reuse, UR34 ;  /* 0x00000022bd0f7c20 */ /* 0x040fe40008410000 */
[----:B------:R-:W-:Y:S02]  /*9430*/  FMUL.FTZ R13, R189, UR35 ;  /* 0x00000023bd0d7c20 */ /* 0x000fe40008410000 */
[C---:B------:R-:W-:Y:S02]  /*9440*/  FFMA.FTZ R7, R96.reuse, R26, -R7 ;  /* 0x0000001a60077223 */ /* 0x040fe40000010807 */
[----:B------:R-:W-:Y:S02]  /*9450*/  FFMA.FTZ R96, R96, R14, R93 ;  /* 0x0000000e60607223 */ /* 0x000fe4000001005d */
[----:B------:R-:W-:-:S02]  /*9460*/  FFMA.FTZ R20, -R68, R17, -RZ ;  /* 0x0000001144147223 */ /* 0x000fc400000109ff */
[C---:B------:R-:W-:Y:S02]  /*9470*/  FFMA.FTZ R15, R212.reuse, UR35, R15 ;  /* 0x00000023d40f7c23 */ /* 0x040fe4000801000f */
[----:B------:R-:W-:Y:S02]  /*9480*/  FFMA.FTZ R13, R212, UR34, -R13 ;  /* 0x00000022d40d7c23 */ /* 0x000fe4000801080d */
[----:B------:R-:W-:Y:S02]  /*9490*/  FADD.FTZ R17, R130, R130 ;  /* 0x0000008282117221 */ /* 0x000fe40000010000 */
[----:B------:R-:W-:Y:S02]  /*94a0*/  FADD.FTZ R27, -R27, R96 ;  /* 0x000000601b1b7221 */ /* 0x000fe40000010100 */
[C---:B------:R-:W-:Y:S02]  /*94b0*/  FFMA.FTZ R70, -R74.reuse, R15, -RZ ;  /* 0x0000000f4a467223 */ /* 0x040fe400000109ff */
[----:B------:R-:W-:-:S02]  /*94c0*/  FMUL.FTZ R68, R74, R13 ;  /* 0x0000000d4a447220 */ /* 0x000fc40000410000 */
[----:B------:R-:W-:Y:S01]  /*94d0*/  FFMA.FTZ R15, R17, R5, R72 ;  /* 0x00000005110f7223 */ /* 0x000fe20000010048 */
[----:B------:R-:W-:Y:S01]  /*94e0*/  SHF.L.U32 R72, R148, 0x5, RZ ;  /* 0x0000000594487819 */ /* 0x000fe200000006ff */
[----:B------:R-:W-:Y:S02]  /*94f0*/  FADD.FTZ R13, R28, R7 ;  /* 0x000000071c0d7221 */ /* 0x000fe40000010000 */
[----:B------:R-:W-:Y:S02]  /*9500*/  FMUL.FTZ R5, R97, -R27 ;  /* 0x8000001b61057220 */ /* 0x000fe40000410000 */
[----:B------:R-:W-:Y:S02]  /*9510*/  FMUL.FTZ R22, R210, UR35 ;  /* 0x00000023d2167c20 */ /* 0x000fe40008410000 */
[----:B------:R-:W-:Y:S02]  /*9520*/  FFMA.FTZ R69, -R74, R8, R69 ;  /* 0x000000084a457223 */ /* 0x000fe40000010145 */
[----:B------:R-:W-:-:S02]  /*9530*/  FMUL.FTZ R8, R188, UR35 ;  /* 0x00000023bc087c20 */ /* 0x000fc40008410000 */
[----:B------:R-:W-:Y:S02]  /*9540*/  FFMA.FTZ R5, R98, R13, -R5 ;  /* 0x0000000d62057223 */ /* 0x000fe40000010805 */
[----:B------:R-:W-:Y:S02]  /*9550*/  FFMA.FTZ R22, R211, UR34, -R22 ;  /* 0x00000022d3167c23 */ /* 0x000fe40008010816 */
[----:B------:R-:W-:Y:S02]  /*9560*/  FMUL.FTZ R66, R150, R187 ;  /* 0x000000bb96427220 */ /* 0x000fe40000410000 */
[----:B------:R-:W-:Y:S02]  /*9570*/  FMUL.FTZ R97, R97, -R13 ;  /* 0x8000000d61617220 */ /* 0x000fe40000410000 */
[----:B------:R-:W-:Y:S02]  /*9580*/  FMUL.FTZ R28, R188, UR34 ;  /* 0x00000022bc1c7c20 */ /* 0x000fe40008410000 */
[----:B------:R-:W-:-:S02]  /*9590*/  FFMA.FTZ R8, R213, UR34, -R8 ;  /* 0x00000022d5087c23 */ /* 0x000fc40008010808 */
[----:B------:R-:W-:Y:S02]  /*95a0*/  FADD.FTZ R34, R34, R5 ;  /* 0x0000000522227221 */ /* 0x000fe40000010000 */
[C---:B------:R-:W-:Y:S02]  /*95b0*/  FMUL.FTZ R22, R71.reuse, R22 ;  /* 0x0000001647167220 */ /* 0x040fe40000410000 */
[----:B------:R-:W-:Y:S02]  /*95c0*/  FFMA.FTZ R67, -R71, R67, -RZ ;  /* 0x0000004347437223 */ /* 0x000fe400000109ff */
[----:B------:R-:W-:Y:S02]  /*95d0*/  FMUL.FTZ R5, R187, UR35 ;  /* 0x00000023bb057c20 */ /* 0x000fe40008410000 */
[----:B------:R-:W-:Y:S02]  /*95e0*/  FFMA.FTZ R66, R149, R214, -R66 ;  /* 0x000000d695427223 */ /* 0x000fe40000010842 */
[----:B------:R-:W-:-:S02]  /*95f0*/  FFMA.FTZ R98, R98, R27, R97 ;  /* 0x0000001b62627223 */ /* 0x000fc40000010061 */
[----:B------:R-:W-:Y:S02]  /*9600*/  FADD.FTZ R71, R129, R129 ;  /* 0x0000008181477221 */ /* 0x000fe40000010000 */
[----:B------:R-:W-:Y:S02]  /*9610*/  FFMA.FTZ R76, R213, UR35, R28 ;  /* 0x00000023d54c7c23 */ /* 0x000fe4000801001c */
[----:B------:R-:W-:Y:S02]  /*9620*/  FMUL.FTZ R28, R17, R8 ;  /* 0x00000008111c7220 */ /* 0x000fe40000410000 */
[----:B------:R-:W-:Y:S02]  /*9630*/  FMUL.FTZ R7, R187, UR34 ;  /* 0x00000022bb077c20 */ /* 0x000fe40008410000 */
[----:B------:R-:W-:Y:S01]  /*9640*/  FFMA.FTZ R8, -R17, R6, R69 ;  /* 0x0000000611087223 */ /* 0x000fe20000010145 */
[----:B------:R-:W-:Y:S01]  /*9650*/  MOV R69, UR7 ;  /* 0x0000000700457c02 */ /* 0x000fe20008000f00 */
[----:B------:R-:W-:Y:S01]  /*9660*/  FFMA.FTZ R74, R214, UR34, -R5 ;  /* 0x00000022d64a7c23 */ /* 0x000fe20008010805 */
[C---:B------:R-:W-:Y:S01]  /*9670*/  IADD3 R5, R72.reuse, 0x1, RZ ;  /* 0x0000000148057810 */ /* 0x040fe20007ffe0ff */
[----:B------:R-:W-:Y:S01]  /*9680*/  FFMA.FTZ R66, R71, R66, R15 ;  /* 0x0000004247427223 */ /* 0x000fe2000001000f */
[C---:B------:R-:W-:Y:S01]  /*9690*/  IADD3 R15, R72.reuse, 0x2, RZ ;  /* 0x00000002480f7810 */ /* 0x040fe20007ffe0ff */
[----:B------:R-:W-:Y:S01]  /*96a0*/  FADD.FTZ R6, -R33, R98 ;  /* 0x0000006221067221 */ /* 0x000fe20000010100 */
[----:B------:R-:W-:Y:S01]  /*96b0*/  IADD3 R33, R72, 0x3, RZ ;  /* 0x0000000348217810 */ /* 0x000fe20007ffe0ff */
[----:B------:R-:W-:Y:S01]  /*96c0*/  FFMA.FTZ R7, R214, UR35, R7 ;  /* 0x00000023d6077c23 */ /* 0x000fe20008010007 */
[----:B------:R-:W-:Y:S01]  /*96d0*/  LEA.HI.SX32 R25, R15, R72, 0x1b ;  /* 0x000000480f197211 */ /* 0x000fe200078fdaff */
[----:B------:R-:W-:Y:S01]  /*96e0*/  FFMA.FTZ R76, -R17, R76, -RZ ;  /* 0x0000004c114c7223 */ /* 0x000fe200000109ff */
[----:B------:R-:W-:Y:S01]  /*96f0*/  LEA.HI.SX32 R17, R5, R72, 0x1b ;  /* 0x0000004805117211 */ /* 0x000fe200078fdaff */
[----:B------:R-:W-:Y:S01]  /*9700*/  FMUL.FTZ R150, R150, R214 ;  /* 0x000000d696967220 */ /* 0x000fe20000410000 */
[-C--:B------:R-:W-:Y:S01]  /*9710*/  LEA.HI.SX32 R78, R33, R72.reuse, 0x1b ;  /* 0x00000048214e7211 */ /* 0x080fe200078fdaff */
[----:B------:R0:W-:Y:S01]  /*9720*/  @!P0 STS.128 [R69.X16+0x8b80], R60 ;  /* 0x008b803c45008388 */ /* 0x0001e2000000cc00 */
[----:B------:R-:W-:Y:S01]  /*9730*/  LEA.HI.SX32 R5, R72, R72, 0x1b ;  /* 0x0000004848057211 */ /* 0x000fe200078fdaff */
[----:B------:R-:W-:-:S02]  /*9740*/  FFMA.FTZ R72, -R71, R7, -RZ ;  /* 0x0000000747487223 */ /* 0x000fc400000109ff */
[C---:B------:R-:W-:Y:S02]  /*9750*/  FMUL.FTZ R7, R99.reuse, -R6 ;  /* 0x8000000663077220 */ /* 0x040fe40000410000 */
[-C--:B------:R-:W-:Y:S01]  /*9760*/  FMUL.FTZ R99, R99, -R34.reuse ;  /* 0x8000002263637220 */ /* 0x080fe20000410000 */
[----:B------:R-:W-:Y:S01]  /*9770*/  STS [R5.X4+0x2100], R55 ;  /* 0x0021003705007388 */ /* 0x000fe20000004800 */
[C---:B------:R-:W-:Y:S02]  /*9780*/  FFMA.FTZ R7, R100.reuse, R34, -R7 ;  /* 0x0000002264077223 */ /* 0x040fe40000010807 */
[----:B------:R-:W-:Y:S01]  /*9790*/  FFMA.FTZ R100, R100, R6, R99 ;  /* 0x0000000664647223 */ /* 0x000fe20000010063 */
[----:B------:R1:W-:Y:S01]  /*97a0*/  STS [R17.X4+0x2104], R56 ;  /* 0x0021043811007388 */ /* 0x0003e20000004800 */
[----:B------:R-:W-:Y:S02]  /*97b0*/  FADD.FTZ R15, R36, R7 ;  /* 0x00000007240f7221 */ /* 0x000fe40000010000 */
[----:B------:R-:W-:Y:S01]  /*97c0*/  FFMA.FTZ R149, R149, R187, R150 ;  /* 0x000000bb95957223 */ /* 0x000fe20000010096 */
[----:B------:R2:W-:Y:S01]  /*97d0*/  STS [R25.X4+0x2108], R54 ;  /* 0x0021083619007388 */ /* 0x0005e20000004800 */
[----:B------:R-:W-:Y:S01]  /*97e0*/  FADD.FTZ R35, -R35, R100 ;  /* 0x0000006423237221 */ /* 0x000fe20000010100 */
[----:B0-----:R-:W-:Y:S01]  /*97f0*/  PRMT R63, RZ, 0x5410, R162 ;  /* 0x00005410ff3f7816 */ /* 0x001fe200000000a2 */
[----:B------:R-:W-:Y:S01]  /*9800*/  FMUL.FTZ R7, R101, -R15 ;  /* 0x8000000f65077220 */ /* 0x000fe20000410000 */
[----:B------:R-:W-:Y:S01]  /*9810*/  STS [R78.X4+0x210c], R53 ;  /* 0x00210c354e007388 */ /* 0x000fe20000004800 */
[----:B------:R-:W-:Y:S01]  /*9820*/  FFMA.FTZ R149, -R71, R149, R8 ;  /* 0x0000009547957223 */ /* 0x000fe20000010108 */
[----:B-1----:R-:W-:Y:S01]  /*9830*/  PRMT R56, RZ, 0x5410, R144 ;  /* 0x00005410ff387816 */ /* 0x002fe20000000090 */
[-C--:B------:R-:W-:Y:S01]  /*9840*/  FMUL.FTZ R101, R101, -R35.reuse ;  /* 0x8000002365657220 */ /* 0x080fe20000410000 */
[----:B------:R-:W-:Y:S01]  /*9850*/  STS [R5.X4+0x2130], R2 ;  /* 0x0021300205007388 */ /* 0x000fe20000004800 */
[C---:B------:R-:W-:Y:S01]  /*9860*/  FFMA.FTZ R8, R102.reuse, R35, R7 ;  /* 0x0000002366087223 */ /* 0x040fe20000010007 */
[----:B--2---:R-:W-:Y:S01]  /*9870*/  PRMT R25, RZ, 0x5410, R170 ;  /* 0x00005410ff197816 */ /* 0x004fe200000000aa */
[----:B------:R-:W-:Y:S01]  /*9880*/  FFMA.FTZ R101, R102, R15, -R101 ;  /* 0x0000000f66657223 */ /* 0x000fe20000010865 */
[----:B------:R-:W-:Y:S01]  /*9890*/  STS [R5.X4+0x2140], R23 ;  /* 0x0021401705007388 */ /* 0x000fe20000004800 */
[----:B------:R-:W-:-:S02]  /*98a0*/  FADD.FTZ R8, -R41, R8 ;  /* 0x0000000829087221 */ /* 0x000fc40000010100 */
[----:B------:R-:W-:Y:S01]  /*98b0*/  FADD.FTZ R42, R42, R101 ;  /* 0x000000652a2a7221 */ /* 0x000fe20000010000 */
[----:B------:R0:W-:Y:S01]  /*98c0*/  STS [R5.X4+0x2158], R16 ;  /* 0x0021581005007388 */ /* 0x0001e20000004800 */
[C---:B------:R-:W-:Y:S02]  /*98d0*/  FMUL.FTZ R7, R103.reuse, -R8 ;  /* 0x8000000867077220 */ /* 0x040fe40000410000 */
[-C--:B------:R-:W-:Y:S01]  /*98e0*/  FMUL.FTZ R103, R103, -R42.reuse ;  /* 0x8000002a67677220 */ /* 0x080fe20000410000 */
[----:B------:R1:W-:Y:S01]  /*98f0*/  STS [R5.X4+0x2150], R22 ;  /* 0x0021501605007388 */ /* 0x0003e20000004800 */
[C---:B------:R-:W-:Y:S02]  /*9900*/  FFMA.FTZ R7, R104.reuse, R42, -R7 ;  /* 0x0000002a68077223 */ /* 0x040fe40000010807 */
[----:B------:R-:W-:Y:S01]  /*9910*/  FFMA.FTZ R104, R104, R8, R103 ;  /* 0x0000000868687223 */ /* 0x000fe20000010067 */
[----:B------:R2:W-:Y:S01]  /*9920*/  STS [R5.X4+0x215c], R20 ;  /* 0x00215c1405007388 */ /* 0x0005e20000004800 */
[----:B------:R-:W-:Y:S01]  /*9930*/  FADD.FTZ R17, R44, R7 ;  /* 0x000000072c117221 */ /* 0x000fe20000010000 */
[----:B0-----:R-:W-:Y:S01]  /*9940*/  PRMT R16, RZ, 0x5410, R171 ;  /* 0x00005410ff107816 */ /* 0x001fe200000000ab */
[----:B------:R-:W-:Y:S01]  /*9950*/  FADD.FTZ R43, -R43, R104 ;  /* 0x000000682b2b7221 */ /* 0x000fe20000010100 */
[----:B------:R0:W-:Y:S01]  /*9960*/  STS [R5.X4+0x2148], R24 ;  /* 0x0021481805007388 */ /* 0x0001e20000004800 */
[----:B------:R-:W-:-:S02]  /*9970*/  FMUL.FTZ R7, R105, -R17 ;  /* 0x8000001169077220 */ /* 0x000fc40000410000 */
[-C--:B------:R-:W-:Y:S01]  /*9980*/  FMUL.FTZ R105, R105, -R43.reuse ;  /* 0x8000002b69697220 */ /* 0x080fe20000410000 */
[----:B------:R3:W-:Y:S01]  /*9990*/  STS [R5.X4+0x2168], R28 ;  /* 0x0021681c05007388 */ /* 0x0007e20000004800 */
[C---:B------:R-:W-:Y:S02]  /*99a0*/  FFMA.FTZ R2, R106.reuse, R43, R7 ;  /* 0x0000002b6a027223 */ /* 0x040fe40000010007 */
[----:B------:R-:W-:Y:S01]  /*99b0*/  FFMA.FTZ R105, R106, R17, -R105 ;  /* 0x000000116a697223 */ /* 0x000fe20000010869 */
[----:B------:R4:W-:Y:S01]  /*99c0*/  STS [R5.X4+0x2134], R31 ;  /* 0x0021341f05007388 */ /* 0x0009e20000004800 */
[----:B------:R-:W-:Y:S02]  /*99d0*/  FADD.FTZ R2, -R49, R2 ;  /* 0x0000000231027221 */ /* 0x000fe40000010100 */
[----:B------:R-:W-:Y:S01]  /*99e0*/  FADD.FTZ R50, R50, R105 ;  /* 0x0000006932327221 */ /* 0x000fe20000010000 */
[----:B------:R5:W-:Y:S01]  /*99f0*/  STS [R5.X4+0x2138], R32 ;  /* 0x0021382005007388 */ /* 0x000be20000004800 */
[----:B------:R-:W-:-:S02]  /*9a00*/  FMUL.FTZ R7, R107, -R2 ;  /* 0x800000026b077220 */ /* 0x000fc40000410000 */
[-C--:B------:R-:W-:Y:S01]  /*9a10*/  FMUL.FTZ R107, R107, -R50.reuse ;  /* 0x800000326b6b7220 */ /* 0x080fe20000410000 */
[----:B------:R-:W-:Y:S01]  /*9a20*/  STS [R5.X4+0x2144], R30 ;  /* 0x0021441e05007388 */ /* 0x000fe20000004800 */
[C---:B------:R-:W-:Y:S02]  /*9a30*/  FFMA.FTZ R7, R108.reuse, R50, -R7 ;  /* 0x000000326c077223 */ /* 0x040fe40000010807 */
[----:B------:R-:W-:Y:S01]  /*9a40*/  FFMA.FTZ R108, R108, R2, R107 ;  /* 0x000000026c6c7223 */ /* 0x000fe2000001006b */
[----:B------:R-:W-:Y:S01]  /*9a50*/  STS [R5.X4+0x2118], R45 ;  /* 0x0021182d05007388 */ /* 0x000fe20000004800 */
[----:B------:R-:W-:Y:S02]  /*9a60*/  FADD.FTZ R23, R52, R7 ;  /* 0x0000000734177221 */ /* 0x000fe40000010000 */
[----:B------:R-:W-:Y:S01]  /*9a70*/  FADD.FTZ R85, -R51, R108 ;  /* 0x0000006c33557221 */ /* 0x000fe20000010100 */
[----:B------:R-:W-:Y:S01]  /*9a80*/  STS [R5.X4+0x2128], R38 ;  /* 0x0021282605007388 */ /* 0x000fe20000004800 */
[----:B-1----:R-:W-:-:S02]  /*9a90*/  FMUL.FTZ R22, R126, R23 ;  /* 0x000000177e167220 */ /* 0x002fc40000410000 */
[----:B--2---:R-:W-:Y:S01]  /*9aa0*/  FMUL.FTZ R20, R125, R50 ;  /* 0x000000327d147220 */ /* 0x004fe20000410000 */
[----:B------:R1:W-:Y:S01]  /*9ab0*/  STS [R5.X4+0x2120], R39 ;  /* 0x0021202705007388 */ /* 0x0003e20000004800 */
[C---:B------:R-:W-:Y:S02]  /*9ac0*/  FFMA.FTZ R209, -R126.reuse, R16, R209 ;  /* 0x000000107ed17223 */ /* 0x040fe400000101d1 */
[----:B0-----:R-:W-:Y:S01]  /*9ad0*/  FMUL.FTZ R24, R126, R85 ;  /* 0x000000557e187220 */ /* 0x001fe20000410000 */
[----:B------:R0:W-:Y:S01]  /*9ae0*/  STS [R5.X4+0x2124], R40 ;  /* 0x0021242805007388 */ /* 0x0001e20000004800 */
[----:B---3--:R-:W-:Y:S02]  /*9af0*/  FMUL.FTZ R28, R121, R22 ;  /* 0x00000016791c7220 */ /* 0x008fe40000410000 */
[C---:B----4-:R-:W-:Y:S01]  /*9b00*/  FFMA.FTZ R31, -R125.reuse, R25, R208 ;  /* 0x000000197d1f7223 */ /* 0x050fe200000101d0 */
[----:B------:R2:W-:Y:S01]  /*9b10*/  STS [R5.X4+0x2110], R47 ;  /* 0x0021102f05007388 */ /* 0x0005e20000004800 */
[----:B-----5:R-:W-:Y:S01]  /*9b20*/  FMUL.FTZ R32, R125, R2 ;  /* 0x000000027d207220 */ /* 0x020fe20000410000 */
[----:B-1----:R-:W-:Y:S01]  /*9b30*/  PRMT R39, RZ, 0x5410, R168 ;  /* 0x00005410ff277816 */ /* 0x002fe200000000a8 */
[----:B------:R-:W-:Y:S01]  /*9b40*/  FMUL.FTZ R33, R120, R20 ;  /* 0x0000001478217220 */ /* 0x000fe20000410000 */
[----:B------:R1:W-:Y:S01]  /*9b50*/  STS [R5.X4+0x212c], R57 ;  /* 0x00212c3905007388 */ /* 0x0003e20000004800 */
[----:B------:R-:W-:-:S02]  /*9b60*/  FMUL.FTZ R7, R121, R24 ;  /* 0x0000001879077220 */ /* 0x000fc40000410000 */
[----:B------:R-:W-:Y:S01]  /*9b70*/  FFMA.FTZ R30, R209, R24, -R28 ;  /* 0x00000018d11e7223 */ /* 0x000fe2000001081c */
[----:B------:R-:W-:Y:S01]  /*9b80*/  PRMT R24, RZ, 0x5410, R169 ;  /* 0x00005410ff187816 */ /* 0x000fe200000000a9 */
[-C--:B------:R-:W-:Y:S01]  /*9b90*/  FFMA.FTZ R36, R31, R32.reuse, -R33 ;  /* 0x000000201f247223 */ /* 0x080fe20000010821 */
[----:B------:R3:W-:Y:S01]  /*9ba0*/  STS [R5.X4+0x211c], R46 ;  /* 0x00211c2e05007388 */ /* 0x0007e20000004800 */
[----:B------:R-:W-:Y:S02]  /*9bb0*/  FMUL.FTZ R33, R124, R17 ;  /* 0x000000117c217220 */ /* 0x000fe40000410000 */
[----:B------:R-:W-:Y:S01]  /*9bc0*/  FMUL.FTZ R32, R120, R32 ;  /* 0x0000002078207220 */ /* 0x000fe20000410000 */
[----:B------:R-:W-:Y:S01]  /*9bd0*/  STS [R5.X4+0x2114], R48 ;  /* 0x0021143005007388 */ /* 0x000fe20000004800 */
[----:B------:R-:W-:Y:S02]  /*9be0*/  FFMA.FTZ R7, R209, R22, R7 ;  /* 0x00000016d1077223 */ /* 0x000fe40000010007 */
[C---:B------:R-:W-:Y:S01]  /*9bf0*/  FFMA.FTZ R28, -R124.reuse, R24, R207 ;  /* 0x000000187c1c7223 */ /* 0x040fe200000101cf */
[----:B------:R4:W-:Y:S01]  /*9c00*/  STS [R5.X4+0x213c], R59 ;  /* 0x00213c3b05007388 */ /* 0x0009e20000004800 */
[----:B------:R-:W-:-:S02]  /*9c10*/  FMUL.FTZ R45, R124, R43 ;  /* 0x0000002b7c2d7220 */ /* 0x000fc40000410000 */
[----:B------:R-:W-:Y:S01]  /*9c20*/  FMUL.FTZ R38, R192, R33 ;  /* 0x00000021c0267220 */ /* 0x000fe20000410000 */
[----:B------:R-:W-:Y:S01]  /*9c30*/  STS [R5.X4+0x214c], R65 ;  /* 0x00214c4105007388 */ /* 0x000fe20000004800 */
[----:B------:R-:W-:Y:S02]  /*9c40*/  FFMA.FTZ R32, R31, R20, R32 ;  /* 0x000000141f207223 */ /* 0x000fe40000010020 */
[----:B------:R-:W-:Y:S01]  /*9c50*/  FADD.FTZ R7, RZ, R7 ;  /* 0x00000007ff077221 */ /* 0x000fe20000010000 */
[----:B------:R-:W-:Y:S01]  /*9c60*/  STS [R5.X4+0x2154], R67 ;  /* 0x0021544305007388 */ /* 0x000fe20000004800 */
[-C--:B------:R-:W-:Y:S02]  /*9c70*/  FFMA.FTZ R38, R28, R45.reuse, -R38 ;  /* 0x0000002d1c267223 */ /* 0x080fe40000010826 */
[----:B------:R-:W-:Y:S01]  /*9c80*/  FMUL.FTZ R45, R192, R45 ;  /* 0x0000002dc02d7220 */ /* 0x000fe20000410000 */
[----:B------:R-:W-:Y:S01]  /*9c90*/  STS [R5.X4+0x2160], R68 ;  /* 0x0021604405007388 */ /* 0x000fe20000004800 */
[----:B0-----:R-:W-:-:S02]  /*9ca0*/  FMUL.FTZ R40, R123, R8 ;  /* 0x000000087b287220 */ /* 0x001fc40000410000 */
[----:B------:R-:W-:Y:S01]  /*9cb0*/  FADD.FTZ R32, R7, R32 ;  /* 0x0000002007207221 */ /* 0x000fe20000010000 */
[----:B------:R-:W-:Y:S01]  /*9cc0*/  STS [R5.X4+0x2164], R70 ;  /* 0x0021644605007388 */ /* 0x000fe20000004800 */
[----:B------:R-:W-:Y:S02]  /*9cd0*/  FADD.FTZ R7, RZ, R30 ;  /* 0x0000001eff077221 */ /* 0x000fe40000010000 */
[----:B------:R-:W-:Y:S01]  /*9ce0*/  FFMA.FTZ R45, R28, R33, R45 ;  /* 0x000000211c2d7223 */ /* 0x000fe2000001002d */
[----:B------:R-:W-:Y:S01]  /*9cf0*/  STS [R5.X4+0x216c], R76 ;  /* 0x00216c4c05007388 */ /* 0x000fe20000004800 */
[C---:B------:R-:W-:Y:S02]  /*9d00*/  FFMA.FTZ R41, -R123.reuse, R39, R206 ;  /* 0x000000277b297223 */ /* 0x040fe400000101ce */
[----:B------:R-:W-:Y:S01]  /*9d10*/  FMUL.FTZ R30, R123, R42 ;  /* 0x0000002a7b1e7220 */ /* 0x000fe20000410000 */
[----:B------:R-:W-:Y:S01]  /*9d20*/  STS [R5.X4+0x2174], R72 ;  /* 0x0021744805007388 */ /* 0x000fe20000004800 */
[----:B------:R-:W-:-:S02]  /*9d30*/  FMUL.FTZ R44, R193, R40 ;  /* 0x00000028c12c7220 */ /* 0x000fc40000410000 */
[----:B------:R-:W-:Y:S02]  /*9d40*/  FADD.FTZ R32, R32, R45 ;  /* 0x0000002d20207221 */ /* 0x000fe40000010000 */
[-C--:B------:R-:W-:Y:S02]  /*9d50*/  FFMA.FTZ R45, R41, R30.reuse, R44 ;  /* 0x0000001e292d7223 */ /* 0x080fe4000001002c */
[----:B------:R-:W-:Y:S02]  /*9d60*/  FADD.FTZ R7, R7, R36 ;  /* 0x0000002407077221 */ /* 0x000fe40000010000 */
[----:B------:R-:W-:Y:S01]  /*9d70*/  FADD.FTZ R45, R32, R45 ;  /* 0x0000002d202d7221 */ /* 0x000fe20000010000 */
[----:B------:R-:W-:Y:S01]  /*9d80*/  PRMT R32, RZ, 0x5410, R167 ;  /* 0x00005410ff207816 */ /* 0x000fe200000000a7 */
[----:B------:R-:W-:Y:S02]  /*9d90*/  FMUL.FTZ R36, R193, R30 ;  /* 0x0000001ec1247220 */ /* 0x000fe40000410000 */
[----:B--2---:R-:W-:-:S02]  /*9da0*/  FMUL.FTZ R47, R122, R15 ;  /* 0x0000000f7a2f7220 */ /* 0x004fc40000410000 */
[----:B------:R-:W-:Y:S02]  /*9db0*/  FFMA.FTZ R49, R41, R40, -R36 ;  /* 0x0000002829317223 */ /* 0x000fe40000010824 */
[----:B------:R-:W-:Y:S02]  /*9dc0*/  FMUL.FTZ R53, R64, UR41 ;  /* 0x0000002940357c20 */ /* 0x000fe40008410000 */
[C---:B------:R-:W-:Y:S02]  /*9dd0*/  FFMA.FTZ R40, -R122.reuse, R32, R205 ;  /* 0x000000207a287223 */ /* 0x040fe400000101cd */
[----:B------:R-:W-:Y:S02]  /*9de0*/  FMUL.FTZ R51, R122, R35 ;  /* 0x000000237a337220 */ /* 0x000fe40000410000 */
[----:B------:R-:W-:Y:S02]  /*9df0*/  FMUL.FTZ R36, R194, R47 ;  /* 0x0000002fc2247220 */ /* 0x000fe40000410000 */
[----:B-1----:R-:W-:-:S02]  /*9e00*/  FFMA.FTZ R57, R156, UR40, -R53 ;  /* 0x000000289c397c23 */ /* 0x002fc40008010835 */
[-C--:B------:R-:W-:Y:S02]  /*9e10*/  FFMA.FTZ R53, R40, R51.reuse, -R36 ;  /* 0x0000003328357223 */ /* 0x080fe40000010824 */
[----:B------:R-:W-:Y:S02]  /*9e20*/  FMUL.FTZ R51, R194, R51 ;  /* 0x00000033c2337220 */ /* 0x000fe40000410000 */
[----:B------:R-:W-:Y:S02]  /*9e30*/  FADD.FTZ R38, R7, R38 ;  /* 0x0000002607267221 */ /* 0x000fe40000010000 */
[----:B------:R-:W-:Y:S02]  /*9e40*/  FFMA.FTZ R36, R40, R47, R51 ;  /* 0x0000002f28247223 */ /* 0x000fe40000010033 */
[----:B------:R-:W-:Y:S02]  /*9e50*/  FADD.FTZ R38, R38, R49 ;  /* 0x0000003126267221 */ /* 0x000fe40000010000 */
[----:B---3--:R-:W-:Y:S01]  /*9e60*/  FADD.FTZ R46, R45, R36 ;  /* 0x000000242d2e7221 */ /* 0x008fe20000010000 */
[----:B------:R-:W-:Y:S01]  /*9e70*/  PRMT R45, RZ, 0x5410, R166 ;  /* 0x00005410ff2d7816 */ /* 0x000fe200000000a6 */
[----:B------:R-:W-:Y:S01]  /*9e80*/  FADD.FTZ R53, R38, R53 ;  /* 0x0000003526357221 */ /* 0x000fe20000010000 */
[----:B------:R-:W-:Y:S01]  /*9e90*/  PRMT R36, RZ, 0x5410, R165 ;  /* 0x00005410ff247816 */ /* 0x000fe200000000a5 */
[----:B------:R-:W-:-:S02]  /*9ea0*/  FMUL.FTZ R7, R216, UR35 ;  /* 0x00000023d8077c20 */ /* 0x000fc40008410000 */
[C---:B------:R-:W-:Y:S02]  /*9eb0*/  FMUL.FTZ R38, R119.reuse, R34 ;  /* 0x0000002277267220 */ /* 0x040fe40000410000 */
[----:B------:R-:W-:Y:S02]  /*9ec0*/  FMUL.FTZ R55, R156, UR41 ;  /* 0x000000299c377c20 */ /* 0x000fe40008410000 */
[----:B----4-:R-:W-:Y:S02]  /*9ed0*/  FFMA.FTZ R59, R186, UR34, -R7 ;  /* 0x00000022ba3b7c23 */ /* 0x010fe40008010807 */
[C---:B------:R-:W-:Y:S02]  /*9ee0*/  FFMA.FTZ R49, -R119.reuse, R45, R204 ;  /* 0x0000002d77317223 */ /* 0x040fe400000101cc */
[----:B------:R-:W-:Y:S02]  /*9ef0*/  FMUL.FTZ R48, R119, R6 ;  /* 0x0000000677307220 */ /* 0x000fe40000410000 */
[----:B------:R-:W-:-:S02]  /*9f00*/  FMUL.FTZ R52, R195, R38 ;  /* 0x00000026c3347220 */ /* 0x000fc40000410000 */
[----:B------:R-:W-:Y:S02]  /*9f10*/  FFMA.FTZ R7, -R109, R56, R186 ;  /* 0x000000386d077223 */ /* 0x000fe400000101ba */
[----:B------:R-:W-:Y:S02]  /*9f20*/  FFMA.FTZ R44, R64, UR40, R55 ;  /* 0x00000028402c7c23 */ /* 0x000fe40008010037 */
[C---:B------:R-:W-:Y:S02]  /*9f30*/  FMUL.FTZ R57, R216.reuse, R57 ;  /* 0x00000039d8397220 */ /* 0x040fe40000410000 */
[----:B------:R-:W-:Y:S02]  /*9f40*/  FADD.FTZ R60, R127, R127 ;  /* 0x0000007f7f3c7221 */ /* 0x000fe40000010000 */
[----:B------:R-:W-:Y:S02]  /*9f50*/  FMUL.FTZ R55, R216, UR34 ;  /* 0x00000022d8377c20 */ /* 0x000fe40008410000 */
[----:B------:R-:W-:-:S02]  /*9f60*/  FFMA.FTZ R52, R49, R48, -R52 ;  /* 0x0000003031347223 */ /* 0x000fc40000010834 */
[----:B------:R-:W-:Y:S02]  /*9f70*/  FFMA.FTZ R61, R7, R44, R57 ;  /* 0x0000002c073d7223 */ /* 0x000fe40000010039 */
[----:B------:R-:W-:Y:S02]  /*9f80*/  FMUL.FTZ R48, R195, R48 ;  /* 0x00000030c3307220 */ /* 0x000fe40000410000 */
[----:B------:R-:W-:Y:S02]  /*9f90*/  FMUL.FTZ R57, R118, R27 ;  /* 0x0000001b76397220 */ /* 0x000fe40000410000 */
[----:B------:R-:W-:Y:S02]  /*9fa0*/  FMUL.FTZ R54, R60, R59 ;  /* 0x0000003b3c367220 */ /* 0x000fe40000410000 */
[----:B------:R-:W-:Y:S02]  /*9fb0*/  FFMA.FTZ R59, R186, UR35, R55 ;  /* 0x00000023ba3b7c23 */ /* 0x000fe40008010037 */
[----:B------:R-:W-:Y:S01]  /*9fc0*/  FMUL.FTZ R51, R118, R13 ;  /* 0x0000000d76337220 */ /* 0x000fe20000410000 */
[----:B------:R0:W-:Y:S01]  /*9fd0*/  STS [R5.X4+0x2178], R54 ;  /* 0x0021783605007388 */ /* 0x0001e20000004800 */
[----:B------:R-:W-:-:S02]  /*9fe0*/  FFMA.FTZ R55, R49, R38, R48 ;  /* 0x0000002631377223 */ /* 0x000fc40000010030 */
[----:B------:R-:W-:Y:S02]  /*9ff0*/  FFMA.FTZ R44, -R118, R36, R203 ;  /* 0x00000024762c7223 */ /* 0x000fe400000101cb */
[----:B------:R-:W-:Y:S02]  /*a000*/  FMUL.FTZ R48, R196, R57 ;  /* 0x00000039c4307220 */ /* 0x000fe40000410000 */
[----:B------:R-:W-:Y:S02]  /*a010*/  FADD.FTZ R46, R46, R55 ;  /* 0x000000372e2e7221 */ /* 0x000fe40000010000 */
[-C--:B------:R-:W-:Y:S02]  /*a020*/  FFMA.FTZ R55, R44, R51.reuse, R48 ;  /* 0x000000332c377223 */ /* 0x080fe40000010030 */
[----:B0-----:R-:W-:Y:S02]  /*a030*/  FMUL.FTZ R54, R196, R51 ;  /* 0x00000033c4367220 */ /* 0x001fe40000410000 */
[----:B------:R-:W-:-:S02]  /*a040*/  FFMA.FTZ R62, -R60, R59, -RZ ;  /* 0x0000003b3c3e7223 */ /* 0x000fc400000109ff */
[----:B------:R-:W-:Y:S02]  /*a050*/  FFMA.FTZ R59, R44, R57, -R54 ;  /* 0x000000392c3b7223 */ /* 0x000fe40000010836 */
[----:B------:R-:W-:Y:S01]  /*a060*/  FADD.FTZ R54, R46, R55 ;  /* 0x000000372e367221 */ /* 0x000fe20000010000 */
[----:B------:R-:W-:Y:S01]  /*a070*/  PRMT R55, RZ, 0x5410, R164 ;  /* 0x00005410ff377816 */ /* 0x000fe200000000a4 */
[----:B------:R-:W-:Y:S01]  /*a080*/  FADD.FTZ R52, R53, R52 ;  /* 0x0000003435347221 */ /* 0x000fe20000010000 */
[----:B------:R0:W-:Y:S01]  /*a090*/  STS [R5.X4+0x217c], R62 ;  /* 0x00217c3e05007388 */ /* 0x0001e20000004800 */
[----:B------:R-:W-:Y:S01]  /*a0a0*/  FMUL.FTZ R46, R117, R26 ;  /* 0x0000001a752e7220 */ /* 0x000fe20000410000 */
[----:B------:R-:W-:Y:S01]  /*a0b0*/  PRMT R53, RZ, 0x5410, R157 ;  /* 0x00005410ff357816 */ /* 0x000fe2000000009d */
[----:B------:R-:W-:Y:S02]  /*a0c0*/  FFMA.FTZ R57, R56, R64, R61 ;  /* 0x0000004038397223 */ /* 0x000fe4000001003d */
[----:B------:R-:W-:-:S02]  /*a0d0*/  FADD.FTZ R52, R52, R59 ;  /* 0x0000003b34347221 */ /* 0x000fc40000010000 */
[C---:B------:R-:W-:Y:S02]  /*a0e0*/  FFMA.FTZ R59, -R117.reuse, R55, R202 ;  /* 0x00000037753b7223 */ /* 0x040fe400000101ca */
[----:B------:R-:W-:Y:S02]  /*a0f0*/  FMUL.FTZ R56, R117, R14 ;  /* 0x0000000e75387220 */ /* 0x000fe40000410000 */
[----:B------:R-:W-:Y:S02]  /*a100*/  FMUL.FTZ R61, R197, R46 ;  /* 0x0000002ec53d7220 */ /* 0x000fe40000410000 */
[----:B------:R-:W-:Y:S02]  /*a110*/  FMUL.FTZ R74, R71, R74 ;  /* 0x0000004a474a7220 */ /* 0x000fe40000410000 */
[-C--:B------:R-:W-:Y:S02]  /*a120*/  FFMA.FTZ R61, R59, R56.reuse, -R61 ;  /* 0x000000383b3d7223 */ /* 0x080fe4000001083d */
[----:B------:R-:W-:Y:S01]  /*a130*/  FMUL.FTZ R56, R197, R56 ;  /* 0x00000038c5387220 */ /* 0x000fe20000410000 */
[----:B------:R1:W-:Y:S01]  /*a140*/  STS [R5.X4+0x2170], R74 ;  /* 0x0021704a05007388 */ /* 0x0003e20000004800 */
[----:B0-----:R-:W-:-:S02]  /*a150*/  FMUL.FTZ R62, R153, UR41 ;  /* 0x00000029993e7c20 */ /* 0x001fc40008410000 */
[----:B------:R-:W-:Y:S01]  /*a160*/  FADD.FTZ R67, R52, R61 ;  /* 0x0000003d34437221 */ /* 0x000fe20000010000 */
[----:B------:R-:W-:Y:S01]  /*a170*/  PRMT R52, RZ, 0x5410, R161 ;  /* 0x00005410ff347816 */ /* 0x000fe200000000a1 */
[----:B------:R-:W-:Y:S02]  /*a180*/  FFMA.FTZ R62, R37, UR40, -R62 ;  /* 0x00000028253e7c23 */ /* 0x000fe4000801083e */
[C---:B------:R-:W-:Y:S02]  /*a190*/  FMUL.FTZ R61, R116.reuse, R11 ;  /* 0x0000000b743d7220 */ /* 0x040fe40000410000 */
[----:B------:R-:W-:Y:S02]  /*a1a0*/  FMUL.FTZ R79, R187, R62 ;  /* 0x0000003ebb4f7220 */ /* 0x000fe40000410000 */
[----:B-1----:R-:W-:Y:S02]  /*a1b0*/  FFMA.FTZ R5, R59, R46, R56 ;  /* 0x0000002e3b057223 */ /* 0x002fe40000010038 */
[----:B------:R-:W-:-:S02]  /*a1c0*/  FMUL.FTZ R65, R116, R19 ;  /* 0x0000001374417220 */ /* 0x000fc40000410000 */
[----:B------:R-:W-:Y:S01]  /*a1d0*/  FADD.FTZ R5, R54, R5 ;  /* 0x0000000536057221 */ /* 0x000fe20000010000 */
[----:B------:R-:W-:Y:S01]  /*a1e0*/  PRMT R54, RZ, 0x5410, R163 ;  /* 0x00005410ff367816 */ /* 0x000fe200000000a3 */
[----:B------:R-:W-:Y:S02]  /*a1f0*/  FMUL.FTZ R69, R198, R61 ;  /* 0x0000003dc6457220 */ /* 0x000fe40000410000 */
[----:B------:R-:W-:Y:S02]  /*a200*/  FMUL.FTZ R48, R110, R153 ;  /* 0x000000996e307220 */ /* 0x000fe40000410000 */
[----:B------:R-:W-:Y:S02]  /*a210*/  FFMA.FTZ R56, -R116, R54, R201 ;  /* 0x0000003674387223 */ /* 0x000fe400000101c9 */
[----:B------:R-:W-:Y:S02]  /*a220*/  FMUL.FTZ R62, R115, R18 ;  /* 0x00000012733e7220 */ /* 0x000fe40000410000 */
[----:B------:R-:W-:-:S02]  /*a230*/  FFMA.FTZ R72, R56, R65, -R69 ;  /* 0x0000004138487223 */ /* 0x000fc40000010845 */
[C---:B------:R-:W-:Y:S02]  /*a240*/  FFMA.FTZ R77, -R110.reuse, R53, R214 ;  /* 0x000000356e4d7223 */ /* 0x040fe400000101d6 */
[----:B------:R-:W-:Y:S02]  /*a250*/  FMUL.FTZ R68, R110, R37 ;  /* 0x000000256e447220 */ /* 0x000fe40000410000 */
[----:B------:R-:W-:Y:S02]  /*a260*/  FMUL.FTZ R71, R187, R48 ;  /* 0x00000030bb477220 */ /* 0x000fe40000410000 */
[C---:B------:R-:W-:Y:S02]  /*a270*/  FFMA.FTZ R200, -R115.reuse, R63, R200 ;  /* 0x0000003f73c87223 */ /* 0x040fe400000101c8 */
[----:B------:R-:W-:Y:S02]  /*a280*/  FMUL.FTZ R73, R115, R12 ;  /* 0x0000000c73497220 */ /* 0x000fe40000410000 */
[----:B------:R-:W-:-:S02]  /*a290*/  FMUL.FTZ R69, R198, R65 ;  /* 0x00000041c6457220 */ /* 0x000fc40000410000 */
[----:B------:R-:W-:Y:S02]  /*a2a0*/  FMUL.FTZ R74, R199, R62 ;  /* 0x0000003ec74a7220 */ /* 0x000fe40000410000 */
[----:B------:R-:W-:Y:S02]  /*a2b0*/  FMUL.FTZ R65, R114, R9 ;  /* 0x0000000972417220 */ /* 0x000fe40000410000 */
[-C--:B------:R-:W-:Y:S02]  /*a2c0*/  FMUL.FTZ R187, R187, R68.reuse ;  /* 0x00000044bbbb7220 */ /* 0x080fe40000410000 */
[----:B------:R-:W-:Y:S02]  /*a2d0*/  FFMA.FTZ R71, R77, R68, -R71 ;  /* 0x000000444d477223 */ /* 0x000fe40000010847 */
[----:B------:R-:W-:Y:S02]  /*a2e0*/  FFMA.FTZ R70, R56, R61, R69 ;  /* 0x0000003d38467223 */ /* 0x000fe40000010045 */
[----:B------:R-:W-:-:S02]  /*a2f0*/  FFMA.FTZ R74, R200, R73, -R74 ;  /* 0x00000049c84a7223 */ /* 0x000fc4000001084a */
[C---:B------:R-:W-:Y:S02]  /*a300*/  FFMA.FTZ R68, -R114.reuse, R52, R211 ;  /* 0x0000003472447223 */ /* 0x040fe400000101d3 */
[----:B------:R-:W-:Y:S02]  /*a310*/  FMUL.FTZ R75, R114, R21 ;  /* 0x00000015724b7220 */ /* 0x000fe40000410000 */
[----:B------:R-:W-:Y:S02]  /*a320*/  FMUL.FTZ R73, R199, R73 ;  /* 0x00000049c7497220 */ /* 0x000fe40000410000 */
[----:B------:R-:W-:Y:S02]  /*a330*/  FMUL.FTZ R69, R210, R65 ;  /* 0x00000041d2457220 */ /* 0x000fe40000410000 */
[----:B------:R-:W-:Y:S02]  /*a340*/  FADD.FTZ R5, R5, R70 ;  /* 0x0000004605057221 */ /* 0x000fe40000010000 */
[----:B------:R-:W-:-:S02]  /*a350*/  FFMA.FTZ R70, R200, R62, R73 ;  /* 0x0000003ec8467223 */ /* 0x000fc40000010049 */
[-C--:B------:R-:W-:Y:S01]  /*a360*/  FFMA.FTZ R76, R68, R75.reuse, -R69 ;  /* 0x0000004b444c7223 */ /* 0x080fe20000010845 */
[----:B------:R-:W-:Y:S01]  /*a370*/  PRMT R69, RZ, 0x5410, R160 ;  /* 0x00005410ff457816 */ /* 0x000fe200000000a0 */
[----:B------:R-:W-:Y:S02]  /*a380*/  FMUL.FTZ R75, R210, R75 ;  /* 0x0000004bd24b7220 */ /* 0x000fe40000410000 */
[----:B------:R-:W-:Y:S02]  /*a390*/  FADD.FTZ R5, R5, R70 ;  /* 0x0000004605057221 */ /* 0x000fe40000010000 */
[----:B------:R-:W-:Y:S02]  /*a3a0*/  FMUL.FTZ R78, R37, UR41 ;  /* 0x00000029254e7c20 */ /* 0x000fe40008410000 */
[----:B------:R-:W-:Y:S01]  /*a3b0*/  FADD.FTZ R67, R67, R72 ;  /* 0x0000004843437221 */ /* 0x000fe20000010000 */
[----:B------:R-:W-:Y:S01]  /*a3c0*/  PRMT R72, RZ, 0x5410, R158 ;  /* 0x00005410ff487816 */ /* 0x000fe2000000009e */
[----:B------:R-:W-:-:S02]  /*a3d0*/  FFMA.FTZ R70, R68, R65, R75 ;  /* 0x0000004144467223 */ /* 0x000fc4000001004b */
[----:B------:R-:W-:Y:S02]  /*a3e0*/  FFMA.FTZ R78, R153, UR40, R78 ;  /* 0x00000028994e7c23 */ /* 0x000fe4000801004e */
[----:B------:R-:W-:Y:S02]  /*a3f0*/  FADD.FTZ R67, R67, R74 ;  /* 0x0000004a43437221 */ /* 0x000fe40000010000 */
[----:B------:R-:W-:Y:S02]  /*a400*/  FADD.FTZ R5, R5, R70 ;  /* 0x0000004605057221 */ /* 0x000fe40000010000 */
[----:B------:R-:W-:Y:S02]  /*a410*/  FMUL.FTZ R70, R113, R10 ;  /* 0x0000000a71467220 */ /* 0x000fe40000410000 */
[C---:B------:R-:W-:Y:S02]  /*a420*/  FFMA.FTZ R86, R77.reuse, R48, R187 ;  /* 0x000000304d567223 */ /* 0x040fe400000100bb */
[----:B------:R-:W-:-:S02]  /*a430*/  FFMA.FTZ R74, R77, R78, R79 ;  /* 0x0000004e4d4a7223 */ /* 0x000fc4000001004f */
[----:B------:R-:W-:Y:S01]  /*a440*/  FADD.FTZ R37, R67, R76 ;  /* 0x0000004c43257221 */ /* 0x000fe20000010000 */
[----:B------:R-:W-:Y:S01]  /*a450*/  PRMT R67, RZ, 0x5410, R159 ;  /* 0x00005410ff437816 */ /* 0x000fe2000000009f */
[C---:B------:R-:W-:Y:S02]  /*a460*/  FFMA.FTZ R73, -R113.reuse, R69, R190 ;  /* 0x0000004571497223 */ /* 0x040fe400000101be */
[----:B------:R-:W-:Y:S02]  /*a470*/  FMUL.FTZ R78, R113, R4 ;  /* 0x00000004714e7220 */ /* 0x000fe40000410000 */
[----:B------:R-:W-:Y:S02]  /*a480*/  FMUL.FTZ R77, R191, R70 ;  /* 0x00000046bf4d7220 */ /* 0x000fe40000410000 */
[----:B------:R-:W-:Y:S02]  /*a490*/  FMUL.FTZ R75, R112, R29 ;  /* 0x0000001d704b7220 */ /* 0x000fe40000410000 */
[----:B------:R-:W-:-:S02]  /*a4a0*/  FFMA.FTZ R80, R73, R78, -R77 ;  /* 0x0000004e49507223 */ /* 0x000fc4000001084d */
[C---:B------:R-:W-:Y:S02]  /*a4b0*/  FFMA.FTZ R212, -R112.reuse, R67, R212 ;  /* 0x0000004370d47223 */ /* 0x040fe400000101d4 */
[----:B------:R-:W-:Y:S02]  /*a4c0*/  FMUL.FTZ R78, R191, R78 ;  /* 0x0000004ebf4e7220 */ /* 0x000fe40000410000 */
[----:B------:R-:W-:Y:S02]  /*a4d0*/  FMUL.FTZ R77, R112, R3 ;  /* 0x00000003704d7220 */ /* 0x000fe40000410000 */
[----:B------:R-:W-:Y:S02]  /*a4e0*/  FMUL.FTZ R79, R189, R75 ;  /* 0x0000004bbd4f7220 */ /* 0x000fe40000410000 */
[----:B------:R-:W-:Y:S02]  /*a4f0*/  FMUL.FTZ R76, R111, R0 ;  /* 0x000000006f4c7220 */ /* 0x000fe40000410000 */
[----:B------:R-:W-:-:S02]  /*a500*/  FFMA.FTZ R78, R73, R70, R78 ;  /* 0x00000046494e7223 */ /* 0x000fc4000001004e */
[-C--:B------:R-:W-:Y:S02]  /*a510*/  FFMA.FTZ R79, R212, R77.reuse, -R79 ;  /* 0x0000004dd44f7223 */ /* 0x080fe4000001084f */
[C---:B------:R-:W-:Y:S02]  /*a520*/  FFMA.FTZ R213, -R111.reuse, R72, R213 ;  /* 0x000000486fd57223 */ /* 0x040fe400000101d5 */
[----:B------:R-:W-:Y:S02]  /*a530*/  FMUL.FTZ R81, R111, R58 ;  /* 0x0000003a6f517220 */ /* 0x000fe40000410000 */
[----:B------:R-:W-:Y:S02]  /*a540*/  FMUL.FTZ R82, R188, R76 ;  /* 0x0000004cbc527220 */ /* 0x000fe40000410000 */
[----:B------:R-:W-:Y:S02]  /*a550*/  FMUL.FTZ R77, R189, R77 ;  /* 0x0000004dbd4d7220 */ /* 0x000fe40000410000 */
[----:B------:R-:W-:-:S02]  /*a560*/  FADD.FTZ R5, R5, R78 ;  /* 0x0000004e05057221 */ /* 0x000fc40000010000 */
[----:B------:R-:W-:Y:S02]  /*a570*/  FFMA.FTZ R82, R213, R81, -R82 ;  /* 0x00000051d5527223 */ /* 0x000fe40000010852 */
[----:B------:R-:W-:Y:S02]  /*a580*/  FFMA.FTZ R78, R212, R75, R77 ;  /* 0x0000004bd44e7223 */ /* 0x000fe4000001004d */
[----:B------:R-:W-:Y:S02]  /*a590*/  FMUL.FTZ R81, R188, R81 ;  /* 0x00000051bc517220 */ /* 0x000fe40000410000 */
[----:B------:R-:W-:Y:S02]  /*a5a0*/  FADD.FTZ R5, R5, R78 ;  /* 0x0000004e05057221 */ /* 0x000fe40000010000 */
[----:B------:R-:W-:Y:S02]  /*a5b0*/  FFMA.FTZ R78, R213, R76, R81 ;  /* 0x0000004cd54e7223 */ /* 0x000fe40000010051 */
[----:B------:R-:W-:-:S02]  /*a5c0*/  FMUL.FTZ R77, R0, UR41 ;  /* 0x00000029004d7c20 */ /* 0x000fc40008410000 */
[----:B------:R-:W-:Y:S02]  /*a5d0*/  FADD.FTZ R5, R5, R78 ;  /* 0x0000004e05057221 */ /* 0x000fe40000010000 */
[----:B------:R-:W-:Y:S02]  /*a5e0*/  FFMA.FTZ R77, R58, UR40, -R77 ;  /* 0x000000283a4d7c23 */ /* 0x000fe4000801084d */
[----:B------:R-:W-:Y:S01]  /*a5f0*/  FADD.FTZ R80, R37, R80 ;  /* 0x0000005025507221 */ /* 0x000fe20000010000 */
[----:B------:R-:W-:Y:S01]  /*a600*/  MOV R37, UR20 ;  /* 0x0000001400257c02 */ /* 0x000fe20008000f00 */
[----:B------:R-:W-:Y:S02]  /*a610*/  FADD.FTZ R86, R5, R86 ;  /* 0x0000005605567221 */ /* 0x000fe40000010000 */
[----:B------:R-:W-:Y:S01]  /*a620*/  FMUL.FTZ R5, R10, UR41 ;  /* 0x000000290a057c20 */ /* 0x000fe20008410000 */
[----:B------:R-:W-:Y:S01]  /*a630*/  LEA R95, R37, -R148, 0x1 ;  /* 0x80000094255f7211 */ /* 0x000fe200078e08ff */
[----:B------:R-:W-:-:S02]  /*a640*/  FMUL.FTZ R188, R188, R77 ;  /* 0x0000004dbcbc7220 */ /* 0x000fc40000410000 */
[----:B------:R-:W-:Y:S01]  /*a650*/  FADD.FTZ R79, R80, R79 ;  /* 0x0000004f504f7221 */ /* 0x000fe20000010000 */
[----:B------:R-:W-:Y:S01]  /*a660*/  ISETP.GE.AND P0, PT, R95, 0x1, PT ;  /* 0x000000015f00780c */ /* 0x000fe20003f06270 */
[----:B------:R-:W-:Y:S02]  /*a670*/  FMUL.FTZ R77, R58, UR41 ;  /* 0x000000293a4d7c20 */ /* 0x000fe40008410000 */
[----:B------:R-:W-:Y:S02]  /*a680*/  FMUL.FTZ R58, R29, UR41 ;  /* 0x000000291d3a7c20 */ /* 0x000fe40008410000 */
[C---:B------:R-:W-:Y:S02]  /*a690*/  FFMA.FTZ R78, R4.reuse, UR40, -R5 ;  /* 0x00000028044e7c23 */ /* 0x040fe40008010805 */
[----:B------:R-:W-:Y:S02]  /*a6a0*/  FMUL.FTZ R5, R4, UR41 ;  /* 0x0000002904057c20 */ /* 0x000fe40008410000 */
[----:B------:R-:W-:-:S02]  /*a6b0*/  FADD.FTZ R84, R79, R82 ;  /* 0x000000524f547221 */ /* 0x000fc40000010000 */
[----:B------:R-:W-:Y:S02]  /*a6c0*/  FMUL.FTZ R80, R9, UR41 ;  /* 0x0000002909507c20 */ /* 0x000fe40008410000 */
[----:B------:R-:W-:Y:S02]  /*a6d0*/  FMUL.FTZ R4, R21, UR41 ;  /* 0x0000002915047c20 */ /* 0x000fe40008410000 */
[C---:B------:R-:W-:Y:S02]  /*a6e0*/  FFMA.FTZ R58, R3.reuse, UR40, -R58 ;  /* 0x00000028033a7c23 */ /* 0x040fe4000801083a */
[----:B------:R-:W-:Y:S02]  /*a6f0*/  FMUL.FTZ R82, R3, UR41 ;  /* 0x0000002903527c20 */ /* 0x000fe40008410000 */
[----:B------:R-:W-:Y:S02]  /*a700*/  FMUL.FTZ R3, R18, UR41 ;  /* 0x0000002912037c20 */ /* 0x000fe40008410000 */
[----:B------:R-:W-:-:S02]  /*a710*/  FFMA.FTZ R79, R21, UR40, -R80 ;  /* 0x00000028154f7c23 */ /* 0x000fc40008010850 */
[----:B------:R-:W-:Y:S02]  /*a720*/  FFMA.FTZ R81, R9, UR40, R4 ;  /* 0x0000002809517c23 */ /* 0x000fe40008010004 */
[----:B------:R-:W-:Y:S02]  /*a730*/  FFMA.FTZ R21, R29, UR40, R82 ;  /* 0x000000281d157c23 */ /* 0x000fe40008010052 */
[----:B------:R-:W-:Y:S02]  /*a740*/  FMUL.FTZ R4, R11, UR41 ;  /* 0x000000290b047c20 */ /* 0x000fe40008410000 */
[----:B------:R-:W-:Y:S02]  /*a750*/  FFMA.FTZ R82, R12, UR40, -R3 ;  /* 0x000000280c527c23 */ /* 0x000fe40008010803 */
[----:B------:R-:W-:Y:S02]  /*a760*/  FMUL.FTZ R3, R26, UR41 ;  /* 0x000000291a037c20 */ /* 0x000fe40008410000 */
[----:B------:R-:W-:-:S02]  /*a770*/  FFMA.FTZ R80, R10, UR40, R5 ;  /* 0x000000280a507c23 */ /* 0x000fc40008010005 */
[----:B------:R-:W-:Y:S02]  /*a780*/  FFMA.FTZ R83, R19, UR40, -R4 ;  /* 0x0000002813537c23 */ /* 0x000fe40008010804 */
[----:B------:R-:W-:Y:S02]  /*a790*/  FMUL.FTZ R5, R12, UR41 ;  /* 0x000000290c057c20 */ /* 0x000fe40008410000 */
[----:B------:R-:W-:Y:S02]  /*a7a0*/  FMUL.FTZ R4, R13, UR41 ;  /* 0x000000290d047c20 */ /* 0x000fe40008410000 */
[C---:B------:R-:W-:Y:S02]  /*a7b0*/  FFMA.FTZ R12, R14.reuse, UR40, -R3 ;  /* 0x000000280e0c7c23 */ /* 0x040fe40008010803 */
[----:B------:R-:W-:Y:S02]  /*a7c0*/  FMUL.FTZ R3, R14, UR41 ;  /* 0x000000290e037c20 */ /* 0x000fe40008410000 */
[----:B------:R-:W-:-:S02]  /*a7d0*/  FFMA.FTZ R89, R27, UR40, -R4 ;  /* 0x000000281b597c23 */ /* 0x000fc40008010804 */
[----:B------:R-:W-:Y:S02]  /*a7e0*/  FMUL.FTZ R4, R15, UR41 ;  /* 0x000000290f047c20 */ /* 0x000fe40008410000 */
[----:B------:R-:W-:Y:S02]  /*a7f0*/  FMUL.FTZ R88, R19, UR41 ;  /* 0x0000002913587c20 */ /* 0x000fe40008410000 */
[----:B------:R-:W-:Y:S02]  /*a800*/  FFMA.FTZ R14, R26, UR40, R3 ;  /* 0x000000281a0e7c23 */ /* 0x000fe40008010003 */
[----:B------:R-:W-:Y:S02]  /*a810*/  FMUL.FTZ R3, R34, UR41 ;  /* 0x0000002922037c20 */ /* 0x000fe40008410000 */
[----:B------:R-:W-:Y:S02]  /*a820*/  FMUL.FTZ R90, R27, UR41 ;  /* 0x000000291b5a7c20 */ /* 0x000fe40008410000 */
[----:B------:R-:W-:-:S02]  /*a830*/  FFMA.FTZ R27, R35, UR40, -R4 ;  /* 0x00000028231b7c23 */ /* 0x000fc40008010804 */
[----:B------:R-:W-:Y:S02]  /*a840*/  FFMA.FTZ R87, R11, UR40, R88 ;  /* 0x000000280b577c23 */ /* 0x000fe40008010058 */
[----:B------:R-:W-:Y:S02]  /*a850*/  FMUL.FTZ R4, R35, UR41 ;  /* 0x0000002923047c20 */ /* 0x000fe40008410000 */
[----:B------:R-:W-:Y:S02]  /*a860*/  FFMA.FTZ R88, R6, UR40, -R3 ;  /* 0x0000002806587c23 */ /* 0x000fe40008010803 */
[----:B------:R-:W-:Y:S02]  /*a870*/  FMUL.FTZ R3, R42, UR41 ;  /* 0x000000292a037c20 */ /* 0x000fe40008410000 */
[----:B------:R-:W-:Y:S02]  /*a880*/  FFMA.FTZ R19, R18, UR40, R5 ;  /* 0x0000002812137c23 */ /* 0x000fe40008010005 */
[----:B------:R-:W-:-:S02]  /*a890*/  FFMA.FTZ R91, R15, UR40, R4 ;  /* 0x000000280f5b7c23 */ /* 0x000fc40008010004 */
[----:B------:R-:W-:Y:S02]  /*a8a0*/  FMUL.FTZ R5, R6, UR41 ;  /* 0x0000002906057c20 */ /* 0x000fe40008410000 */
[----:B------:R-:W-:Y:S02]  /*a8b0*/  FMUL.FTZ R4, R17, UR41 ;  /* 0x0000002911047c20 */ /* 0x000fe40008410000 */
[----:B------:R-:W-:Y:S02]  /*a8c0*/  FFMA.FTZ R92, R8, UR40, -R3 ;  /* 0x00000028085c7c23 */ /* 0x000fe40008010803 */
[----:B------:R-:W-:Y:S02]  /*a8d0*/  FMUL.FTZ R3, R50, UR41 ;  /* 0x0000002932037c20 */ /* 0x000fe40008410000 */
[----:B------:R-:W-:Y:S02]  /*a8e0*/  FFMA.FTZ R35, R13, UR40, R90 ;  /* 0x000000280d237c23 */ /* 0x000fe4000801005a */
[----:B------:R-:W-:-:S02]  /*a8f0*/  FFMA.FTZ R90, R34, UR40, R5 ;  /* 0x00000028225a7c23 */ /* 0x000fc40008010005 */
[C---:B------:R-:W-:Y:S02]  /*a900*/  FFMA.FTZ R93, R43.reuse, UR40, -R4 ;  /* 0x000000282b5d7c23 */ /* 0x040fe40008010804 */
[----:B------:R-:W-:Y:S02]  /*a910*/  FMUL.FTZ R5, R8, UR41 ;  /* 0x0000002908057c20 */ /* 0x000fe40008410000 */
[----:B------:R-:W-:Y:S02]  /*a920*/  FMUL.FTZ R4, R43, UR41 ;  /* 0x000000292b047c20 */ /* 0x000fe40008410000 */
[----:B------:R-:W-:Y:S02]  /*a930*/  FMUL.FTZ R8, R23, UR41 ;  /* 0x0000002917087c20 */ /* 0x000fe40008410000 */
[C---:B------:R-:W-:Y:S02]  /*a940*/  FFMA.FTZ R43, R2.reuse, UR40, -R3 ;  /* 0x00000028022b7c23 */ /* 0x040fe40008010803 */
[----:B------:R-:W-:-:S02]  /*a950*/  FMUL.FTZ R3, R2, UR41 ;  /* 0x0000002902037c20 */ /* 0x000fc40008410000 */
[C---:B------:R-:W-:Y:S02]  /*a960*/  FMUL.FTZ R94, R85.reuse, UR41 ;  /* 0x00000029555e7c20 */ /* 0x040fe40008410000 */
[----:B------:R-:W-:Y:S02]  /*a970*/  FFMA.FTZ R8, R85, UR40, -R8 ;  /* 0x0000002855087c23 */ /* 0x000fe40008010808 */
[----:B------:R-:W-:Y:S02]  /*a980*/  FFMA.FTZ R77, R0, UR40, R77 ;  /* 0x00000028004d7c23 */ /* 0x000fe4000801004d */
[----:B------:R-:W-:Y:S02]  /*a990*/  FFMA.FTZ R98, R42, UR40, R5 ;  /* 0x000000282a627c23 */ /* 0x000fe40008010005 */
[----:B------:R-:W-:Y:S02]  /*a9a0*/  FFMA.FTZ R85, R17, UR40, R4 ;  /* 0x0000002811557c23 */ /* 0x000fe40008010004 */
[----:B------:R-:W-:-:S02]  /*a9b0*/  FFMA.FTZ R96, R50, UR40, R3 ;  /* 0x0000002832607c23 */ /* 0x000fc40008010003 */
[----:B------:R-:W-:Y:S01]  /*a9c0*/  FFMA.FTZ R94, R23, UR40, R94 ;  /* 0x00000028175e7c23 */ /* 0x000fe2000801005e */
[----:B------:R-:W-:Y:S06]  /*a9d0*/  BAR.SYNC.DEFER_BLOCKING 0x0 ;  /* 0x0000000000007b1d */ /* 0x000fec0000010000 */
[----:B------:R-:W-:Y:S05]  /*a9e0*/  @!P0 BRA `(.L_x_363) ;  /* 0x0000020000008947 */ /* 0x000fea0003800000 */
[----:B------:R-:W-:Y:S01]  /*a9f0*/  LEA.HI.SX32 R4, R148, R148, 0x1b ;  /* 0x0000009494047211 */ /* 0x000fe200078fdaff */
[----:B------:R-:W-:Y:S01]  /*aa00*/  ULDC.64 UR34, c[0x0][0x2c0] ;  /* 0x0000b00000227ab9 */ /* 0x000fe20000000a00 */
[----:B------:R-:W-:Y:S01]  /*aa10*/  MOV R5, UR7 ;  /* 0x0000000700057c02 */ /* 0x000fe20008000f00 */
[----:B------:R-:W-:-:S02]  /*aa20*/  UIMAD UR41, UR37, UR34, URZ ;  /* 0x00000022252972a4 */ /* 0x000fc4000f8e023f */
[----:B------:R0:W1:Y:S01]  /*aa30*/  LDS R97, [R4.X4+0x2100] ;  /* 0x0021000004617984 */ /* 0x0000620000004800 */
[----:B------:R-:W-:Y:S02]  /*aa40*/  UMOV UR39, 0x1 ;  /* 0x0000000100277882 */ /* 0x000fe40000000000 */
[----:B------:R-:W-:Y:S02]  /*aa50*/  ULDC.64 UR20, c[0x0][0x2b8] ;  /* 0x0000ae0000147ab9 */ /* 0x000fe40000000a00 */
[----:B------:R-:W-:Y:S02]  /*aa60*/  ULEA UR43, UR29, 0xfffff000, 0xc ;  /* 0xfffff0001d2b7891 */ /* 0x000fe4000f8e603f */
[----:B------:R-:W-:Y:S02]  /*aa70*/  USHF.R.U64 UR39, UR20, UR39, UR21 ;  /* 0x0000002714277299 */ /* 0x000fe40008001215 */
[----:B------:R-:W-:Y:S02]  /*aa80*/  USHF.R.U32.HI UR40, URZ, 0x1, UR21 ;  /* 0x000000013f287899 */ /* 0x000fe40008011615 */
[----:B------:R-:W-:Y:S01]  /*aa90*/  USHF.R.S32.HI UR42, URZ, 0x1f, UR7 ;  /* 0x0000001f3f2a7899 */ /* 0x000fe20008011407 */
[----:B------:R-:W-:Y:S01]  /*aaa0*/  IADD3 R2, P0, R148, UR43, RZ ;  /* 0x0000002b94027c10 */ /* 0x000fe2000ff1e0ff */
[----:B------:R-:W-:Y:S01]  /*aab0*/  UIMAD.WIDE.U32 UR20, UR18, UR34, URZ ;  /* 0x00000022121472a5 */ /* 0x000fe2000f8e003f */
[----:B------:R-:W-:Y:S01]  /*aac0*/  MOV R3, UR43 ;  /* 0x0000002b00037c02 */ /* 0x000fe20008000f00 */
[----:B------:R-:W-:-:S03]  /*aad0*/  UIMAD UR41, UR18, UR35, UR41 ;  /* 0x00000023122972a4 */ /* 0x000fc6000f8e0229 */
[----:B------:R-:W-:Y:S01]  /*aae0*/  ULDC.64 UR34, c[0x0][0x2d0] ;  /* 0x0000b40000227ab9 */ /* 0x000fe20000000a00 */
[----:B------:R-:W-:Y:S01]  /*aaf0*/  LEA.HI.X.SX32 R3, R3, RZ, 0x1, P0 ;  /* 0x000000ff03037211 */ /* 0x000fe200000f0eff */
[----:B------:R-:W-:Y:S02]  /*ab00*/  UIMAD UR34, UR42, UR34, URZ ;  /* 0x000000222a2272a4 */ /* 0x000fe4000f8e023f */
[----:B------:R-:W-:Y:S02]  /*ab10*/  UIMAD UR42, UR40, UR33, URZ ;  /* 0x00000021282a72a4 */ /* 0x000fe4000f8e023f */
[----:B------:R-:W-:Y:S01]  /*ab20*/  UIADD3 UR21, UR21, UR41, URZ ;  /* 0x0000002915157290 */ /* 0x000fe2000fffe03f */
[----:B------:R-:W-:Y:S01]  /*ab30*/  IMAD.WIDE.U32 R2, R5, c[0x0][0x2d0], R2 ;  /* 0x0000b40005027a25 */ /* 0x000fe200078e0002 */
[----:B------:R-:W-:Y:S02]  /*ab40*/  UIMAD UR42, UR36, UR39, UR42 ;  /* 0x00000027242a72a4 */ /* 0x000fe4000f8e022a */
[----:B------:R-:W-:-:S02]  /*ab50*/  UIMAD.WIDE.U32 UR20, UR33, UR39, UR20 ;  /* 0x00000027211472a5 */ /* 0x000fc4000f8e0014 */
[----:B------:R-:W-:Y:S02]  /*ab60*/  UIMAD UR40, UR7, UR35, UR34 ;  /* 0x00000023072872a4 */ /* 0x000fe4000f8e0222 */
[----:B------:R-:W-:Y:S02]  /*ab70*/  UIADD3 UR21, UR21, UR42, URZ ;  /* 0x0000002a15157290 */ /* 0x000fe4000fffe03f */
[----:B------:R-:W-:Y:S02]  /*ab80*/  ULDC.64 UR34, c[0x0][0x320] ;  /* 0x0000c80000227ab9 */ /* 0x000fe40000000a00 */
[----:B------:R-:W-:Y:S01]  /*ab90*/  ULEA UR34, UP0, UR20, UR34, 0x3 ;  /* 0x0000002214227291 */ /* 0x000fe2000f80183f */
[----:B------:R-:W-:-:S03]  /*aba0*/  IADD3 R3, R3, UR40, RZ ;  /* 0x0000002803037c10 */ /* 0x000fc6000fffe0ff */
[----:B------:R-:W-:Y:S02]  /*abb0*/  ULEA.HI.X UR35, UR20, UR35, UR21, 0x3, UP0 ;  /* 0x0000002314237291 */ /* 0x000fe400080f1c15 */
[----:B0-----:R-:W-:-:S04]  /*abc0*/  LEA R4, P0, R2, UR34, 0x2 ;  /* 0x0000002202047c11 */ /* 0x001fc8000f8010ff */
[----:B------:R-:W-:-:S05]  /*abd0*/  LEA.HI.X R5, R2, UR35, R3, 0x2, P0 ;  /* 0x0000002302057c11 */ /* 0x000fca00080f1403 */
[----:B-1----:R0:W-:Y:S04]  /*abe0*/  RED.E.ADD.F32.FTZ.RN.STRONG.GPU [R4.64], R97 ;  /* 0x000000610400798e */ /* 0x0021e8000c10e79e */
.L_x_363:
[----:B------:R-:W-:Y:S05]  /*abf0*/  BSYNC B0 ;  /* 0x0000000000007941 */ /* 0x000fea0003800000 */
.L_x_362:
[C---:B------:R-:W-:Y:S01]  /*ac00*/  FMUL.FTZ R3, R152.reuse, R216 ;  /* 0x000000d898037220 */ /* 0x040fe20000410000 */
[----:B------:R-:W-:Y:S01]  /*ac10*/  ULDC.64 UR20, c[0x0][0x2b8] ;  /* 0x0000ae0000147ab9 */ /* 0x000fe20000000a00 */
[-C--:B------:R-:W-:Y:S01]  /*ac20*/  FMUL.FTZ R152, R152, R186.reuse ;  /* 0x000000ba98987220 */ /* 0x080fe20000410000 */
[----:B------:R-:W-:Y:S01]  /*ac30*/  USHF.R.U32.HI UR34, URZ, 0x1, UR21 ;  /* 0x000000013f227899 */ /* 0x000fe20008011615 */
[----:B0-----:R-:W-:Y:S01]  /*ac40*/  FFMA.FTZ R5, R151, R186, -R3 ;  /* 0x000000ba97057223 */ /* 0x001fe20000010803 */
[----:B------:R-:W-:Y:S01]  /*ac50*/  USHF.R.U64 UR20, UR20, 0x1, UR21 ;  /* 0x0000000114147899 */ /* 0x000fe20008001215 */
[----:B------:R-:W-:Y:S01]  /*ac60*/  FMUL.FTZ R156, R109, R156 ;  /* 0x0000009c6d9c7220 */ /* 0x000fe20000410000 */
[----:B------:R-:W-:Y:S01]  /*ac70*/  UIMAD UR39, UR34, UR33, URZ ;  /* 0x00000021222772a4 */ /* 0x000fe2000f8e023f */
[----:B------:R-:W-:Y:S01]  /*ac80*/  FMUL.FTZ R5, R60, R5 ;  /* 0x000000053c057220 */ /* 0x000fe20000410000 */
[----:B------:R-:W-:Y:S01]  /*ac90*/  UIMAD.WIDE.U32 UR34, UR20, UR33, URZ ;  /* 0x00000021142272a5 */ /* 0x000fe2000f8e003f */
[----:B------:R-:W-:Y:S01]  /*aca0*/  FFMA.FTZ R151, R151, R216, R152 ;  /* 0x000000d897977223 */ /* 0x000fe20000010098 */
[----:B------:R-:W-:Y:S01]  /*acb0*/  UIMAD UR39, UR36, UR20, UR39 ;  /* 0x00000014242772a4 */ /* 0x000fe2000f8e0227 */
[----:B------:R-:W-:Y:S01]  /*acc0*/  FADD.FTZ R66, R66, R5 ;  /* 0x0000000542427221 */ /* 0x000fe20000010000 */
[----:B------:R-:W-:Y:S01]  /*acd0*/  IADD3 R5, R148, 0x80, RZ ;  /* 0x0000008094057810 */ /* 0x000fe20007ffe0ff */
[----:B------:R-:W-:Y:S01]  /*ace0*/  ULDC.64 UR20, c[0x0][0x2c0] ;  /* 0x0000b00000147ab9 */ /* 0x000fe20000000a00 */
[----:B------:R-:W-:Y:S01]  /*acf0*/  FMUL.FTZ R64, R109, R64 ;  /* 0x000000406d407220 */ /* 0x000fe20000410000 */
[----:B------:R-:W-:Y:S01]  /*ad00*/  UIADD3 UR35, UR35, UR39, URZ ;  /* 0x0000002723237290 */ /* 0x000fe2000fffe03f */
[----:B------:R-:W-:Y:S01]  /*ad10*/  LEA.HI.SX32 R5, R5, R148, 0x1b ;  /* 0x0000009405057211 */ /* 0x000fe200078fdaff */
[----:B------:R-:W-:Y:S01]  /*ad20*/  UIMAD UR39, UR37, UR20, URZ ;  /* 0x00000014252772a4 */ /* 0x000fe2000f8e023f */
[----:B------:R-:W-:Y:S01]  /*ad30*/  FMUL.FTZ R4, R216, R156 ;  /* 0x0000009cd8047220 */ /* 0x000fe20000410000 */
[----:B------:R-:W-:Y:S01]  /*ad40*/  ULDC UR40, c[0x0][0x174] ;  /* 0x00005d0000287ab9 */ /* 0x000fe20000000800 */
[----:B------:R-:W-:Y:S01]  /*ad50*/  FMUL.FTZ R60, R60, R151 ;  /* 0x000000973c3c7220 */ /* 0x000fe20000410000 */
[----:B------:R-:W-:Y:S01]  /*ad60*/  UIMAD UR39, UR18, UR21, UR39 ;  /* 0x00000015122772a4 */ /* 0x000fe2000f8e0227 */
[----:B------:R-:W0:Y:S01]  /*ad70*/  LDS R5, [R5.X4+0x2300] ;  /* 0x0023000005057984 */ /* 0x000e220000004800 */
[----:B------:R-:W-:Y:S01]  /*ad80*/  UIMAD.WIDE.U32 UR20, UR18, UR20, UR34 ;  /* 0x00000014121472a5 */ /* 0x000fe2000f8e0022 */
[----:B------:R-:W-:Y:S01]  /*ad90*/  FMUL.FTZ R216, R216, R64 ;  /* 0x00000040d8d87220 */ /* 0x000fe20000410000 */
[----:B------:R-:W-:Y:S01]  /*ada0*/  BSSY B0, `(.L_x_364) ;  /* 0x0000022000007945 */ /* 0x000fe20003800000 */
[----:B------:R-:W-:Y:S01]  /*adb0*/  ULDC.64 UR34, c[0x0][0x320] ;  /* 0x0000c80000227ab9 */ /* 0x000fe20000000a00 */
[----:B------:R-:W-:Y:S01]  /*adc0*/  FADD.FTZ R149, R149, -R60 ;  /* 0x8000003c95957221 */ /* 0x000fe20000010000 */
[----:B------:R-:W-:Y:S01]  /*add0*/  UIADD3 UR39, UR39, UR21, URZ ;  /* 0x0000001527277290 */ /* 0x000fe2000fffe03f */
[----:B------:R-:W-:Y:S01]  /*ade0*/  FFMA.FTZ R99, R7, R156, -R216 ;  /* 0x0000009c07637223 */ /* 0x000fe200000108d8 */
[----:B------:R-:W-:Y:S01]  /*adf0*/  ULEA UR34, UP0, UR20, UR34, 0x3 ;  /* 0x0000002214227291 */ /* 0x000fe2000f80183f */
[----:B------:R-:W-:Y:S01]  /*ae00*/  FADD.FTZ R60, R84, R71 ;  /* 0x00000047543c7221 */ /* 0x000fe20000010000 */
[----:B------:R-:W-:Y:S01]  /*ae10*/  UIADD3 UR21, UR6, -UR40, URZ ;  /* 0x8000002806157290 */ /* 0x000fe2000fffe03f */
[----:B------:R-:W-:Y:S01]  /*ae20*/  FADD.FTZ R217, R64, R217 ;  /* 0x000000d940d97221 */ /* 0x000fe20000010000 */
[----:B------:R-:W-:Y:S01]  /*ae30*/  ULEA.HI.X UR35, UR20, UR35, UR39, 0x3, UP0 ;  /* 0x0000002314237291 */ /* 0x000fe200080f1c27 */
[C---:B------:R-:W-:Y:S01]  /*ae40*/  ISETP.GE.AND P1, PT, R95.reuse, 0x101, PT ;  /* 0x000001015f00780c */ /* 0x040fe20003f26270 */
[----:B------:R-:W-:Y:S01]  /*ae50*/  UIMAD UR20, UR21, -0x1000, URZ ;  /* 0xfffff000151478a4 */ /* 0x000fe2000f8e023f */
[----:B------:R-:W-:Y:S01]  /*ae60*/  LEA R2, P0, R148, UR34, 0x2 ;  /* 0x0000002294027c11 */ /* 0x000fe2000f8010ff */
[----:B------:R-:W-:Y:S01]  /*ae70*/  USHF.L.U32 UR34, UR8, 0x2, URZ ;  /* 0x0000000208227899 */ /* 0x000fe2000800063f */
[C---:B------:R-:W-:Y:S01]  /*ae80*/  ISETP.GE.AND P2, PT, R95.reuse, 0x181, PT ;  /* 0x000001815f00780c */ /* 0x040fe20003f46270 */
[----:B------:R-:W-:Y:S01]  /*ae90*/  FADD.FTZ R60, R60, R99 ;  /* 0x000000633c3c7221 */ /* 0x000fe20000010000 */
[C---:B------:R-:W-:Y:S01]  /*aea0*/  LEA.HI.X R3, R148.reuse, UR35, RZ, 0x2, P0 ;  /* 0x0000002394037c11 */ /* 0x040fe200080f14ff */
[----:B------:R-:W-:Y:S01]  /*aeb0*/  USHF.L.U64.HI UR35, UR8, 0x2, UR9 ;  /* 0x0000000208237899 */ /* 0x000fe20008010209 */
[----:B------:R-:W-:Y:S01]  /*aec0*/  MOV R97, UR20 ;  /* 0x0000001400617c02 */ /* 0x000fe20008000f00 */
[----:B------:R-:W-:Y:S01]  /*aed0*/  ULDC.64 UR20, c[0x0][0x2d0] ;  /* 0x0000b40000147ab9 */ /* 0x000fe20000000a00 */
[----:B------:R-:W-:Y:S01]  /*aee0*/  ISETP.GE.AND P0, PT, R95, 0x81, PT ;  /* 0x000000815f00780c */ /* 0x000fe20003f06270 */
[----:B------:R-:W-:Y:S01]  /*aef0*/  UIMAD UR20, UR35, UR20, URZ ;  /* 0x00000014231472a4 */ /* 0x000fe2000f8e023f */
[----:B------:R-:W-:Y:S01]  /*af00*/  IADD3 R71, R148, 0x180, RZ ;  /* 0x0000018094477810 */ /* 0x000fe20007ffe0ff */
[----:B------:R-:W-:Y:S01]  /*af10*/  IMAD.WIDE R2, R97, 0x4, R2 ;  /* 0x0000000461027825 */ /* 0x000fe200078e0202 */
[----:B------:R-:W-:Y:S01]  /*af20*/  MOV R97, UR34 ;  /* 0x0000002200617c02 */ /* 0x000fe20008000f00 */
[----:B------:R-:W-:-:S04]  /*af30*/  UIMAD UR20, UR34, UR21, UR20 ;  /* 0x00000015221472a4 */ /* 0x000fc8000f8e0214 */
[----:B------:R-:W-:-:S04]  /*af40*/  IMAD.WIDE.U32 R2, R97, c[0x0][0x2d0], R2 ;  /* 0x0000b40061027a25 */ /* 0x000fc800078e0002 */
[----:B------:R-:W-:Y:S01]  /*af50*/  FFMA.FTZ R97, R7, R64, R4 ;  /* 0x0000004007617223 */ /* 0x000fe20000010004 */
[----:B------:R-:W-:Y:S02]  /*af60*/  IADD3 R7, R148, 0x100, RZ ;  /* 0x0000010094077810 */ /* 0x000fe40007ffe0ff */
[----:B------:R-:W-:Y:S01]  /*af70*/  IADD3 R3, R3, UR20, RZ ;  /* 0x0000001403037c10 */ /* 0x000fe2000fffe0ff */
[----:B------:R-:W-:Y:S01]  /*af80*/  FADD.FTZ R86, R86, R97 ;  /* 0x0000006156567221 */ /* 0x000fe20000010000 */
[----:B------:R-:W-:Y:S01]  /*af90*/  LEA.HI.SX32 R7, R7, R148, 0x1b ;  /* 0x0000009407077211 */ /* 0x000fe200078fdaff */
[----:B------:R-:W-:Y:S05]  /*afa0*/  @!P0 BRA `(.L_x_365) ;  /* 0x0000001000008947 */ /* 0x000fea0003800000 */
[----:B0-----:R0:W-:Y:S02]  /*afb0*/  RED.E.ADD.F32.FTZ.RN.STRONG.GPU [R2.64+-0x3e00], R5 ;  /* 0xffc200050200798e */ /* 0x0011e4000c10e79e */
.L_x_365:
[----:B0-----:R-:W-:Y:S05]  /*afc0*/  BSYNC B0 ;  /* 0x0000000000007941 */ /* 0x001fea0003800000 */
.L_x_364:
[----:B------:R-:W0:Y:S01]  /*afd0*/  LDS R7, [R7.X4+0x2500] ;  /* 0x0025000007077984 */ /* 0x000e220000004800 */
[----:B------:R-:W-:Y:S01]  /*afe0*/  BSSY B0, `(.L_x_366) ;  /* 0x0000004000007945 */ /* 0x000fe20003800000 */
[----:B------:R-:W-:Y:S01]  /*aff0*/  LEA.HI.SX32 R71, R71, R148, 0x1b ;  /* 0x0000009447477211 */ /* 0x000fe200078fdaff */
[----:B------:R-:W-:Y:S05]  /*b000*/  @!P1 BRA `(.L_x_367) ;  /* 0x0000001000009947 */ /* 0x000fea0003800000 */
[----:B0-----:R0:W-:Y:S02]  /*b010*/  RED.E.ADD.F32.FTZ.RN.STRONG.GPU [R2.64+-0x3c00], R7 ;  /* 0xffc400070200798e */ /* 0x0011e4000c10e79e */
.L_x_367:
[----:B------:R-:W-:Y:S05]  /*b020*/  BSYNC B0 ;  /* 0x0000000000007941 */ /* 0x000fea0003800000 */
.L_x_366:
[----:B------:R-:W1:Y:S01]  /*b030*/  LDS R71, [R71.X4+0x2700] ;  /* 0x0027000047477984 */ /* 0x000e620000004800 */
[----:B------:R-:W-:Y:S01]  /*b040*/  BSSY B0, `(.L_x_368) ;  /* 0x0000005000007945 */ /* 0x000fe20003800000 */
[----:B------:R-:W-:-:S02]  /*b050*/  IADD3 R97, R148, 0x200, RZ ;  /* 0x0000020094617810 */ /* 0x000fc40007ffe0ff */
[----:B------:R-:W-:Y:S01]  /*b060*/  IADD3 R5, R148, 0x280, RZ ;  /* 0x0000028094057810 */ /* 0x000fe20007ffe0ff */
[----:B------:R-:W-:Y:S05]  /*b070*/  @!P2 BRA `(.L_x_369) ;  /* 0x000000100000a947 */ /* 0x000fea0003800000 */
[----:B-1----:R1:W-:Y:S02]  /*b080*/  RED.E.ADD.F32.FTZ.RN.STRONG.GPU [R2.64+-0x3a00], R71 ;  /* 0xffc600470200798e */ /* 0x0023e4000c10e79e */
.L_x_369:
[----:B------:R-:W-:Y:S05]  /*b090*/  BSYNC B0 ;  /* 0x0000000000007941 */ /* 0x000fea0003800000 */
.L_x_368:
[-C--:B------:R-:W-:Y:S01]  /*b0a0*/  LEA.HI.SX32 R4, R97, R148.reuse, 0x1b ;  /* 0x0000009461047211 */ /* 0x080fe200078fdaff */
[----:B------:R-:W-:Y:S01]  /*b0b0*/  BSSY B0, `(.L_x_370) ;  /* 0x000000d000007945 */ /* 0x000fe20003800000 */
[----:B------:R-:W-:Y:S02]  /*b0c0*/  LEA.HI.SX32 R6, R5, R148, 0x1b ;  /* 0x0000009405067211 */ /* 0x000fe400078fdaff */
[C---:B------:R-:W-:Y:S01]  /*b0d0*/  ISETP.GE.AND P6, PT, R95.reuse, 0x201, PT ;  /* 0x000002015f00780c */ /* 0x040fe20003fc6270 */
[----:B------:R2:W3:Y:S01]  /*b0e0*/  LDS R5, [R4.X4+0x2900] ;  /* 0x0029000004057984 */ /* 0x0004e20000004800 */
[----:B0-----:R-:W-:Y:S02]  /*b0f0*/  IADD3 R7, R148, 0x300, RZ ;  /* 0x0000030094077810 */ /* 0x001fe40007ffe0ff */
[C---:B------:R-:W-:Y:S02]  /*b100*/  ISETP.GE.AND P0, PT, R95.reuse, 0x281, PT ;  /* 0x000002815f00780c */ /* 0x040fe40003f06270 */
[----:B------:R-:W-:-:S02]  /*b110*/  ISETP.GE.AND P1, PT, R95, 0x301, PT ;  /* 0x000003015f00780c */ /* 0x000fc40003f26270 */
[C---:B------:R-:W-:Y:S02]  /*b120*/  ISETP.GE.AND P2, PT, R95.reuse, 0x381, PT ;  /* 0x000003815f00780c */ /* 0x040fe40003f46270 */
[C---:B------:R-:W-:Y:S02]  /*b130*/  ISETP.GE.AND P3, PT, R95.reuse, 0x401, PT ;  /* 0x000004015f00780c */ /* 0x040fe40003f66270 */
[C---:B------:R-:W-:Y:S02]  /*b140*/  ISETP.GE.AND P4, PT, R95.reuse, 0x481, PT ;  /* 0x000004815f00780c */ /* 0x040fe40003f86270 */
[----:B------:R-:W-:Y:S01]  /*b150*/  ISETP.GE.AND P5, PT, R95, 0x501, PT ;  /* 0x000005015f00780c */ /* 0x000fe20003fa6270 */
[----:B------:R-:W-:Y:S10]  /*b160*/  @!P6 BRA `(.L_x_371) ;  /* 0x000000100000e947 */ /* 0x000ff40003800000 */
[----:B--23--:R0:W-:Y:S02]  /*b170*/  RED.E.ADD.F32.FTZ.RN.STRONG.GPU [R2.64+-0x3800], R5 ;  /* 0xffc800050200798e */ /* 0x00c1e4000c10e79e */
.L_x_371:
[----:B--2---:R-:W-:Y:S05]  /*b180*/  BSYNC B0 ;  /* 0x0000000000007941 */ /* 0x004fea0003800000 */
.L_x_370:
[----:B0--3--:R0:W2:Y:S01]  /*b190*/  LDS R5, [R6.X4+0x2b00] ;  /* 0x002b000006057984 */ /* 0x0090a20000004800 */
[----:B------:R-:W-:Y:S01]  /*b1a0*/  BSSY B0, `(.L_x_372) ;  /* 0x0000005000007945 */ /* 0x000fe20003800000 */
[----:B-1----:R-:W-:Y:S02]  /*b1b0*/  IADD3 R71, R148, 0x380, RZ ;  /* 0x0000038094477810 */ /* 0x002fe40007ffe0ff */
[----:B------:R-:W-:Y:S01]  /*b1c0*/  LEA.HI.SX32 R7, R7, R148, 0x1b ;  /* 0x0000009407077211 */ /* 0x000fe200078fdaff */
[----:B------:R-:W-:Y:S05]  /*b1d0*/  @!P0 BRA `(.L_x_373) ;  /* 0x0000001000008947 */ /* 0x000fea0003800000 */
[----:B--2---:R1:W-:Y:S02]  /*b1e0*/  RED.E.ADD.F32.FTZ.RN.STRONG.GPU [R2.64+-0x3600], R5 ;  /* 0xffca00050200798e */ /* 0x0043e4000c10e79e */
.L_x_373:
[----:B------:R-:W-:Y:S05]  /*b1f0*/  BSYNC B0 ;  /* 0x0000000000007941 */ /* 0x000fea0003800000 */
.L_x_372:
[----:B------:R-:W3:Y:S01]  /*b200*/  LDS R7, [R7.X4+0x2d00] ;  /* 0x002d000007077984 */ /* 0x000ee20000004800 */
[----:B------:R-:W-:Y:S01]  /*b210*/  BSSY B0, `(.L_x_374) ;  /* 0x0000005000007945 */ /* 0x000fe20003800000 */
[----:B-12---:R-:W-:-:S02]  /*b220*/  IADD3 R5, R148, 0x400, RZ ;  /* 0x0000040094057810 */ /* 0x006fc40007ffe0ff */
[----:B------:R-:W-:Y:S01]  /*b230*/  LEA.HI.SX32 R71, R71, R148, 0x1b ;  /* 0x0000009447477211 */ /* 0x000fe200078fdaff */
[----:B------:R-:W-:Y:S05]  /*b240*/  @!P1 BRA `(.L_x_375) ;  /* 0x0000001000009947 */ /* 0x000fea0003800000 */
[----:B---3--:R1:W-:Y:S02]  /*b250*/  RED.E.ADD.F32.FTZ.RN.STRONG.GPU [R2.64+-0x3400], R7 ;  /* 0xffcc00070200798e */ /* 0x0083e4000c10e79e */
.L_x_375:
[----:B------:R-:W-:Y:S05]  /*b260*/  BSYNC B0 ;  /* 0x0000000000007941 */ /* 0x000fea0003800000 */
.L_x_374:
[----:B------:R-:W2:Y:S01]  /*b270*/  LDS R71, [R71.X4+0x2f00] ;  /* 0x002f000047477984 */ /* 0x000ea20000004800 */
[----:B------:R-:W-:Y:S01]  /*b280*/  BSSY B0, `(.L_x_376) ;  /* 0x0000005000007945 */ /* 0x000fe20003800000 */
[----:B-1-3--:R-:W-:Y:S02]  /*b290*/  IADD3 R7, R148, 0x480, RZ ;  /* 0x0000048094077810 */ /* 0x00afe40007ffe0ff */
[----:B------:R-:W-:Y:S01]  /*b2a0*/  LEA.HI.SX32 R5, R5, R148, 0x1b ;  /* 0x0000009405057211 */ /* 0x000fe200078fdaff */
[----:B------:R-:W-:Y:S05]  /*b2b0*/  @!P2 BRA `(.L_x_377) ;  /* 0x000000100000a947 */ /* 0x000fea0003800000 */
[----:B--2---:R1:W-:Y:S02]  /*b2c0*/  RED.E.ADD.F32.FTZ.RN.STRONG.GPU [R2.64+-0x3200], R71 ;  /* 0xffce00470200798e */ /* 0x0043e4000c10e79e */
.L_x_377:
[----:B------:R-:W-:Y:S05]  /*b2d0*/  BSYNC B0 ;  /* 0x0000000000007941 */ /* 0x000fea0003800000 */
.L_x_376:
[----:B------:R-:W3:Y:S01]  /*b2e0*/  LDS R5, [R5.X4+0x3100] ;  /* 0x0031000005057984 */ /* 0x000ee20000004800 */
[----:B------:R-:W-:Y:S01]  /*b2f0*/  BSSY B0, `(.L_x_378) ;  /* 0x0000005000007945 */ /* 0x000fe20003800000 */
[----:B-12---:R-:W-:Y:S02]  /*b300*/  IADD3 R71, R148, 0x500, RZ ;  /* 0x0000050094477810 */ /* 0x006fe40007ffe0ff */
[----:B------:R-:W-:Y:S01]  /*b310*/  LEA.HI.SX32 R7, R7, R148, 0x1b ;  /* 0x0000009407077211 */ /* 0x000fe200078fdaff */
[----:B------:R-:W-:Y:S05]  /*b320*/  @!P3 BRA `(.L_x_379) ;  /* 0x000000100000b947 */ /* 0x000fea0003800000 */
[----:B---3--:R1:W-:Y:S02]  /*b330*/  RED.E.ADD.F32.FTZ.RN.STRONG.GPU [R2.64+-0x3000], R5 ;  /* 0xffd000050200798e */ /* 0x0083e4000c10e79e */
.L_x_379:
[----:B------:R-:W-:Y:S05]  /*b340*/  BSYNC B0 ;  /* 0x0000000000007941 */ /* 0x000fea0003800000 */
.L_x_378:
[----:B------:R-:W2:Y:S01]  /*b350*/  LDS R7, [R7.X4+0x3300] ;  /* 0x0033000007077984 */ /* 0x000ea20000004800 */
[----:B------:R-:W-:Y:S01]  /*b360*/  BSSY B0, `(.L_x_380) ;  /* 0x0000004000007945 */ /* 0x000fe20003800000 */
[----:B------:R-:W-:Y:S01]  /*b370*/  LEA.HI.SX32 R71, R71, R148, 0x1b ;  /* 0x0000009447477211 */ /* 0x000fe200078fdaff */
[----:B------:R-:W-:Y:S05]  /*b380*/  @!P4 BRA `(.L_x_381) ;  /* 0x000000100000c947 */ /* 0x000fea0003800000 */
[----:B--2---:R2:W-:Y:S02]  /*b390*/  RED.E.ADD.F32.FTZ.RN.STRONG.GPU [R2.64+-0x2e00], R7 ;  /* 0xffd200070200798e */ /* 0x0045e4000c10e79e */
.L_x_381:
[----:B------:R-:W-:Y:S05]  /*b3a0*/  BSYNC B0 ;  /* 0x0000000000007941 */ /* 0x000fea0003800000 */
.L_x_380:
[----:B------:R-:W4:Y:S01]  /*b3b0*/  LDS R71, [R71.X4+0x3500] ;  /* 0x0035000047477984 */ /* 0x000f220000004800 */
[----:B------:R-:W-:Y:S01]  /*b3c0*/  BSSY B0, `(.L_x_382) ;  /* 0x0000005000007945 */ /* 0x000fe20003800000 */
[----:B-1-3--:R-:W-:-:S02]  /*b3d0*/  IADD3 R5, R148, 0x580, RZ ;  /* 0x0000058094057810 */ /* 0x00afc40007ffe0ff */
[----:B--2---:R-:W-:Y:S01]  /*b3e0*/  IADD3 R7, R148, 0x600, RZ ;  /* 0x0000060094077810 */ /* 0x004fe20007ffe0ff */
[----:B------:R-:W-:Y:S05]  /*b3f0*/  @!P5 BRA `(.L_x_383) ;  /* 0x000000100000d947 */ /* 0x000fea0003800000 */
[----:B----4-:R1:W-:Y:S02]  /*b400*/  RED.E.ADD.F32.FTZ.RN.STRONG.GPU [R2.64+-0x2c00], R71 ;  /* 0xffd400470200798e */ /* 0x0103e4000c10e79e */
.L_x_383:
[----:B------:R-:W-:Y:S05]  /*b410*/  BSYNC B0 ;  /* 0x0000000000007941 */ /* 0x000fea0003800000 */
.L_x_382:
[-C--:B------:R-:W-:Y:S01]  /*b420*/  LEA.HI.SX32 R5, R5, R148.reuse, 0x1b ;  /* 0x0000009405057211 */ /* 0x080fe200078fdaff */
[----:B------:R-:W-:Y:S01]  /*b430*/  BSSY B0, `(.L_x_384) ;  /* 0x000000d000007945 */ /* 0x000fe20003800000 */
[----:B------:R-:W-:Y:S02]  /*b440*/  ISETP.GE.AND P6, PT, R95, 0x581, PT ;  /* 0x000005815f00780c */ /* 0x000fe40003fc6270 */
[----:B-1--4-:R-:W-:Y:S02]  /*b450*/  IADD3 R71, R148, 0x680, RZ ;  /* 0x0000068094477810 */ /* 0x012fe40007ffe0ff */
[----:B------:R-:W1:Y:S01]  /*b460*/  LDS R5, [R5.X4+0x3700] ;  /* 0x0037000005057984 */ /* 0x000e620000004800 */
[----:B------:R-:W-:Y:S02]  /*b470*/  LEA.HI.SX32 R7, R7, R148, 0x1b ;  /* 0x0000009407077211 */ /* 0x000fe400078fdaff */
[----:B------:R-:W-:-:S02]  /*b480*/  ISETP.GE.AND P0, PT, R95, 0x601, PT ;  /* 0x000006015f00780c */ /* 0x000fc40003f06270 */
[C---:B------:R-:W-:Y:S02]  /*b490*/  ISETP.GE.AND P1, PT, R95.reuse, 0x681, PT ;  /* 0x000006815f00780c */ /* 0x040fe40003f26270 */
[C---:B------:R-:W-:Y:S02]  /*b4a0*/  ISETP.GE.AND P2, PT, R95.reuse, 0x701, PT ;  /* 0x000007015f00780c */ /* 0x040fe40003f46270 */
[C---:B------:R-:W-:Y:S02]  /*b4b0*/  ISETP.GE.AND P3, PT, R95.reuse, 0x781, PT ;  /* 0x000007815f00780c */ /* 0x040fe40003f66270 */
[C---:B------:R-:W-:Y:S02]  /*b4c0*/  ISETP.GE.AND P4, PT, R95.reuse, 0x801, PT ;  /* 0x000008015f00780c */ /* 0x040fe40003f86270 */
[----:B------:R-:W-:Y:S01]  /*b4d0*/  ISETP.GE.AND P5, PT, R95, 0x881, PT ;  /* 0x000008815f00780c */ /* 0x000fe20003fa6270 */
[----:B------:R-:W-:Y:S10]  /*b4e0*/  @!P6 BRA `(.L_x_385) ;  /* 0x000000100000e947 */ /* 0x000ff40003800000 */
[----:B-1----:R1:W-:Y:S02]  /*b4f0*/  RED.E.ADD.F32.FTZ.RN.STRONG.GPU [R2.64+-0x2a00], R5 ;  /* 0xffd600050200798e */ /* 0x0023e4000c10e79e */
.L_x_385:
[----:B------:R-:W-:Y:S05]  /*b500*/  BSYNC B0 ;  /* 0x0000000000007941 */ /* 0x000fea0003800000 */
.L_x_384:
[----:B------:R-:W2:Y:S01]  /*b510*/  LDS R7, [R7.X4+0x3900] ;  /* 0x0039000007077984 */ /* 0x000ea20000004800 */
[----:B------:R-:W-:Y:S01]  /*b520*/  BSSY B0, `(.L_x_386) ;  /* 0x0000005000007945 */ /* 0x000fe20003800000 */
[----:B-1----:R-:W-:-:S02]  /*b530*/  IADD3 R5, R148, 0x700, RZ ;  /* 0x0000070094057810 */ /* 0x002fc40007ffe0ff */
[----:B------:R-:W-:Y:S01]  /*b540*/  LEA.HI.SX32 R71, R71, R148, 0x1b ;  /* 0x0000009447477211 */ /* 0x000fe200078fdaff */
[----:B------:R-:W-:Y:S05]  /*b550*/  @!P0 BRA `(.L_x_387) ;  /* 0x0000001000008947 */ /* 0x000fea0003800000 */
[----:B--2---:R1:W-:Y:S02]  /*b560*/  RED.E.ADD.F32.FTZ.RN.STRONG.GPU [R2.64+-0x2800], R7 ;  /* 0xffd800070200798e */ /* 0x0043e4000c10e79e */
.L_x_387:
[----:B------:R-:W-:Y:S05]  /*b570*/  BSYNC B0 ;  /* 0x0000000000007941 */ /* 0x000fea0003800000 */
.L_x_386:
[----:B------:R-:W3:Y:S01]  /*b580*/  LDS R71, [R71.X4+0x3b00] ;  /* 0x003b000047477984 */ /* 0x000ee20000004800 */
[----:B------:R-:W-:Y:S01]  /*b590*/  BSSY B0, `(.L_x_388) ;  /* 0x0000005000007945 */ /* 0x000fe20003800000 */
[----:B-12---:R-:W-:Y:S02]  /*b5a0*/  IADD3 R7, R148, 0x780, RZ ;  /* 0x0000078094077810 */ /* 0x006fe40007ffe0ff */
[----:B------:R-:W-:Y:S01]  /*b5b0*/  LEA.HI.SX32 R5, R5, R148, 0x1b ;  /* 0x0000009405057211 */ /* 0x000fe200078fdaff */
[----:B------:R-:W-:Y:S05]  /*b5c0*/  @!P1 BRA `(.L_x_389) ;  /* 0x0000001000009947 */ /* 0x000fea0003800000 */
[----:B---3--:R1:W-:Y:S02]  /*b5d0*/  RED.E.ADD.F32.FTZ.RN.STRONG.GPU [R2.64+-0x2600], R71 ;  /* 0xffda00470200798e */ /* 0x0083e4000c10e79e */
.L_x_389:
[----:B------:R-:W-:Y:S05]  /*b5e0*/  BSYNC B0 ;  /* 0x0000000000007941 */ /* 0x000fea0003800000 */
.L_x_388:
[----:B------:R-:W2:Y:S01]  /*b5f0*/  LDS R5, [R5.X4+0x3d00] ;  /* 0x003d000005057984 */ /* 0x000ea20000004800 */
[----:B------:R-:W-:Y:S01]  /*b600*/  BSSY B0, `(.L_x_390) ;  /* 0x0000005000007945 */ /* 0x000fe20003800000 */
[----:B-1-3--:R-:W-:Y:S02]  /*b610*/  IADD3 R71, R148, 0x800, RZ ;  /* 0x0000080094477810 */ /* 0x00afe40007ffe0ff */
[----:B------:R-:W-:Y:S01]  /*b620*/  LEA.HI.SX32 R7, R7, R148, 0x1b ;  /* 0x0000009407077211 */ /* 0x000fe200078fdaff */
[----:B------:R-:W-:Y:S05]  /*b630*/  @!P2 BRA `(.L_x_391) ;  /* 0x000000100000a947 */ /* 0x000fea0003800000 */
[----:B--2---:R1:W-:Y:S02]  /*b640*/  RED.E.ADD.F32.FTZ.RN.STRONG.GPU [R2.64+-0x2400], R5 ;  /* 0xffdc00050200798e */ /* 0x0043e4000c10e79e */
.L_x_391:
[----:B------:R-:W-:Y:S05]  /*b650*/  BSYNC B0 ;  /* 0x0000000000007941 */ /* 0x000fea0003800000 */
.L_x_390:
[----:B------:R-:W3:Y:S01]  /*b660*/  LDS R7, [R7.X4+0x3f00] ;  /* 0x003f000007077984 */ /* 0x000ee20000004800 */
[----:B------:R-:W-:Y:S01]  /*b670*/  BSSY B0, `(.L_x_392) ;  /* 0x0000005000007945 */ /* 0x000fe20003800000 */
[----:B-12---:R-:W-:-:S02]  /*b680*/  IADD3 R5, R148, 0x880, RZ ;  /* 0x0000088094057810 */ /* 0x006fc40007ffe0ff */
[----:B------:R-:W-:Y:S01]  /*b690*/  LEA.HI.SX32 R71, R71, R148, 0x1b ;  /* 0x0000009447477211 */ /* 0x000fe200078fdaff */
[----:B------:R-:W-:Y:S05]  /*b6a0*/  @!P3 BRA `(.L_x_393) ;  /* 0x000000100000b947 */ /* 0x000fea0003800000 */
[----:B---3--:R1:W-:Y:S02]  /*b6b0*/  RED.E.ADD.F32.FTZ.RN.STRONG.GPU [R2.64+-0x2200], R7 ;  /* 0xffde00070200798e */ /* 0x0083e4000c10e79e */
.L_x_393:
[----:B------:R-:W-:Y:S05]  /*b6c0*/  BSYNC B0 ;  /* 0x0000000000007941 */ /* 0x000fea0003800000 */
.L_x_392:
[----:B------:R-:W2:Y:S01]  /*b6d0*/  LDS R71, [R71.X4+0x4100] ;  /* 0x0041000047477984 */ /* 0x000ea20000004800 */
[----:B------:R-:W-:Y:S01]  /*b6e0*/  BSSY B0, `(.L_x_394) ;  /* 0x0000004000007945 */ /* 0x000fe20003800000 */
[----:B------:R-:W-:Y:S01]  /*b6f0*/  LEA.HI.SX32 R5, R5, R148, 0x1b ;  /* 0x0000009405057211 */ /* 0x000fe200078fdaff */
[----:B------:R-:W-:Y:S05]  /*b700*/  @!P4 BRA `(.L_x_395) ;  /* 0x000000100000c947 */ /* 0x000fea0003800000 */
[----:B--2---:R2:W-:Y:S02]  /*b710*/  RED.E.ADD.F32.FTZ.RN.STRONG.GPU [R2.64+-0x2000], R71 ;  /* 0xffe000470200798e */ /* 0x0045e4000c10e79e */
.L_x_395:
[----:B------:R-:W-:Y:S05]  /*b720*/  BSYNC B0 ;  /* 0x0000000000007941 */ /* 0x000fea0003800000 */
.L_x_394:
[----:B------:R-:W4:Y:S01]  /*b730*/  LDS R5, [R5.X4+0x4300] ;  /* 0x0043000005057984 */ /* 0x000f220000004800 */
[----:B------:R-:W-:Y:S01]  /*b740*/  BSSY B0, `(.L_x_396) ;  /* 0x0000005000007945 */ /* 0x000fe20003800000 */
[C---:B-1-3--:R-:W-:Y:S02]  /*b750*/  IADD3 R7, R148.reuse, 0x900, RZ ;  /* 0x0000090094077810 */ /* 0x04afe40007ffe0ff */
[----:B--2---:R-:W-:Y:S01]  /*b760*/  IADD3 R71, R148, 0x980, RZ ;  /* 0x0000098094477810 */ /* 0x004fe20007ffe0ff */
[----:B------:R-:W-:Y:S05]  /*b770*/  @!P5 BRA `(.L_x_397) ;  /* 0x000000100000d947 */ /* 0x000fea0003800000 */
[----:B----4-:R1:W-:Y:S02]  /*b780*/  RED.E.ADD.F32.FTZ.RN.STRONG.GPU [R2.64+-0x1e00], R5 ;  /* 0xffe200050200798e */ /* 0x0103e4000c10e79e */
.L_x_397:
[----:B------:R-:W-:Y:S05]  /*b790*/  BSYNC B0 ;  /* 0x0000000000007941 */ /* 0x000fea0003800000 */
.L_x_396:
[----:B------:R-:W-:Y:S01]  /*b7a0*/  LEA.HI.SX32 R7, R7, R148, 0x1b ;  /* 0x0000009407077211 */ /* 0x000fe200078fdaff */
[----:B------:R-:W-:Y:S01]  /*b7b0*/  BSSY B0, `(.L_x_398) ;  /* 0x000000d000007945 */ /* 0x000fe20003800000 */
[----:B------:R-:W-:-:S02]  /*b7c0*/  ISETP.GE.AND P6, PT, R95, 0x901, PT ;  /* 0x000009015f00780c */ /* 0x000fc40003fc6270 */
[----:B-1--4-:R-:W-:Y:S02]  /*b7d0*/  IADD3 R5, R148, 0xa00, RZ ;  /* 0x00000a0094057810 */ /* 0x012fe40007ffe0ff */
[----:B------:R-:W1:Y:S01]  /*b7e0*/  LDS R7, [R7.X4+0x4500] ;  /* 0x0045000007077984 */ /* 0x000e620000004800 */
[----:B------:R-:W-:Y:S02]  /*b7f0*/  LEA.HI.SX32 R71, R71, R148, 0x1b ;  /* 0x0000009447477211 */ /* 0x000fe400078fdaff */
[C---:B------:R-:W-:Y:S02]  /*b800*/  ISETP.GE.AND P0, PT, R95.reuse, 0x981, PT ;  /* 0x000009815f00780c */ /* 0x040fe40003f06270 */
[C---:B------:R-:W-:Y:S02]  /*b810*/  ISETP.GE.AND P1, PT, R95.reuse, 0xa01, PT ;  /* 0x00000a015f00780c */ /* 0x040fe40003f26270 */
[C---:B------:R-:W-:Y:S02]  /*b820*/  ISETP.GE.AND P2, PT, R95.reuse, 0xa81, PT ;  /* 0x00000a815f00780c */ /* 0x040fe40003f46270 */
[----:B------:R-:W-:-:S02]  /*b830*/  ISETP.GE.AND P3, PT, R95, 0xb01, PT ;  /* 0x00000b015f00780c */ /* 0x000fc40003f66270 */
[C---:B------:R-:W-:Y:S02]  /*b840*/  ISETP.GE.AND P4, PT, R95.reuse, 0xb81, PT ;  /* 0x00000b815f00780c */ /* 0x040fe40003f86270 */
[----:B------:R-:W-:Y:S01]  /*b850*/  ISETP.GE.AND P5, PT, R95, 0xc01, PT ;  /* 0x00000c015f00780c */ /* 0x000fe20003fa6270 */
[----:B------:R-:W-:Y:S10]  /*b860*/  @!P6 BRA `(.L_x_399) ;  /* 0x000000100000e947 */ /* 0x000ff40003800000 */
[----:B-1----:R1:W-:Y:S02]  /*b870*/  RED.E.ADD.F32.FTZ.RN.STRONG.GPU [R2.64+-0x1c00], R7 ;  /* 0xffe400070200798e */ /* 0x0023e4000c10e79e */
.L_x_399:
[----:B------:R-:W-:Y:S05]  /*b880*/  BSYNC B0 ;  /* 0x0000000000007941 */ /* 0x000fea0003800000 */
.L_x_398:
[----:B------:R-:W2:Y:S01]  /*b890*/  LDS R71, [R71.X4+0x4700] ;  /* 0x0047000047477984 */ /* 0x000ea20000004800 */
[----:B------:R-:W-:Y:S01]  /*b8a0*/  BSSY B0, `(.L_x_400) ;  /* 0x0000005000007945 */ /* 0x000fe20003800000 */
[----:B-1----:R-:W-:Y:S02]  /*b8b0*/  IADD3 R7, R148, 0xa80, RZ ;  /* 0x00000a8094077810 */ /* 0x002fe40007ffe0ff */
[----:B------:R-:W-:Y:S01]  /*b8c0*/  LEA.HI.SX32 R5, R5, R148, 0x1b ;  /* 0x0000009405057211 */ /* 0x000fe200078fdaff */
[----:B------:R-:W-:Y:S05]  /*b8d0*/  @!P0 BRA `(.L_x_401) ;  /* 0x0000001000008947 */ /* 0x000fea0003800000 */
[----:B--2---:R1:W-:Y:S02]  /*b8e0*/  RED.E.ADD.F32.FTZ.RN.STRONG.GPU [R2.64+-0x1a00], R71 ;  /* 0xffe600470200798e */ /* 0x0043e4000c10e79e */
.L_x_401:
[----:B------:R-:W-:Y:S05]  /*b8f0*/  BSYNC B0 ;  /* 0x0000000000007941 */ /* 0x000fea0003800000 */
.L_x_400:
[----:B------:R-:W3:Y:S01]  /*b900*/  LDS R5, [R5.X4+0x4900] ;  /* 0x0049000005057984 */ /* 0x000ee20000004800 */
[----:B------:R-:W-:Y:S01]  /*b910*/  BSSY B0, `(.L_x_402) ;  /* 0x0000005000007945 */ /* 0x000fe20003800000 */
[----:B-12---:R-:W-:-:S02]  /*b920*/  IADD3 R71, R148, 0xb00, RZ ;  /* 0x00000b0094477810 */ /* 0x006fc40007ffe0ff */
[----:B------:R-:W-:Y:S01]  /*b930*/  LEA.HI.SX32 R7, R7, R148, 0x1b ;  /* 0x0000009407077211 */ /* 0x000fe200078fdaff */
[----:B------:R-:W-:Y:S05]  /*b940*/  @!P1 BRA `(.L_x_403) ;  /* 0x0000001000009947 */ /* 0x000fea0003800000 */
[----:B---3--:R1:W-:Y:S02]  /*b950*/  RED.E.ADD.F32.FTZ.RN.STRONG.GPU [R2.64+-0x1800], R5 ;  /* 0xffe800050200798e */ /* 0x0083e4000c10e79e */
.L_x_403:
[----:B------:R-:W-:Y:S05]  /*b960*/  BSYNC B0 ;  /* 0x0000000000007941 */ /* 0x000fea0003800000 */
.L_x_402:
[----:B------:R-:W2:Y:S01]  /*b970*/  LDS R7, [R7.X4+0x4b00] ;  /* 0x004b000007077984 */ /* 0x000ea20000004800 */
[----:B------:R-:W-:Y:S01]  /*b980*/  BSSY B0, `(.L_x_404) ;  /* 0x0000005000007945 */ /* 0x000fe20003800000 */
[----:B-1-3--:R-:W-:Y:S02]  /*b990*/  IADD3 R5, R148, 0xb80, RZ ;  /* 0x00000b8094057810 */ /* 0x00afe40007ffe0ff */
[----:B------:R-:W-:Y:S01]  /*b9a0*/  LEA.HI.SX32 R71, R71, R148, 0x1b ;  /* 0x0000009447477211 */ /* 0x000fe200078fdaff */
[----:B------:R-:W-:Y:S05]  /*b9b0*/  @!P2 BRA `(.L_x_405) ;  /* 0x000000100000a947 */ /* 0x000fea0003800000 */
[----:B--2---:R1:W-:Y:S02]  /*b9c0*/  RED.E.ADD.F32.FTZ.RN.STRONG.GPU [R2.64+-0x1600], R7 ;  /* 0xffea00070200798e */ /* 0x0043e4000c10e79e */
.L_x_405:
[----:B------:R-:W-:Y:S05]  /*b9d0*/  BSYNC B0 ;  /* 0x0000000000007941 */ /* 0x000fea0003800000 */
.L_x_404:
[----:B------:R-:W3:Y:S01]  /*b9e0*/  LDS R71, [R71.X4+0x4d00] ;  /* 0x004d000047477984 */ /* 0x000ee20000004800 */
[----:B------:R-:W-:Y:S01]  /*b9f0*/  BSSY B0, `(.L_x_406) ;  /* 0x0000005000007945 */ /* 0x000fe20003800000 */
[----:B-12---:R-:W-:Y:S02]  /*ba00*/  IADD3 R7, R148, 0xc00, RZ ;  /* 0x00000c0094077810 */ /* 0x006fe40007ffe0ff */
[----:B------:R-:W-:Y:S01]  /*ba10*/  LEA.HI.SX32 R5, R5, R148, 0x1b ;  /* 0x0000009405057211 */ /* 0x000fe200078fdaff */
[----:B------:R-:W-:Y:S05]  /*ba20*/  @!P3 BRA `(.L_x_407) ;  /* 0x000000100000b947 */ /* 0x000fea0003800000 */
[----:B---3--:R1:W-:Y:S02]  /*ba30*/  RED.E.ADD.F32.FTZ.RN.STRONG.GPU [R2.64+-0x1400], R71 ;  /* 0xffec00470200798e */ /* 0x0083e4000c10e79e */
.L_x_407:
[----:B------:R-:W-:Y:S05]  /*ba40*/  BSYNC B0 ;  /* 0x0000000000007941 */ /* 0x000fea0003800000 */
.L_x_406:
[----:B------:R-:W2:Y:S01]  /*ba50*/  LDS R5, [R5.X4+0x4f00] ;  /* 0x004f000005057984 */ /* 0x000ea20000004800 */
[----:B------:R-:W-:Y:S01]  /*ba60*/  BSSY B0, `(.L_x_408) ;  /* 0x0000004000007945 */ /* 0x000fe20003800000 */
[----:B------:R-:W-:Y:S01]  /*ba70*/  LEA.HI.SX32 R7, R7, R148, 0x1b ;  /* 0x0000009407077211 */ /* 0x000fe200078fdaff */
[----:B------:R-:W-:Y:S05]  /*ba80*/  @!P4 BRA `(.L_x_409) ;  /* 0x000000100000c947 */ /* 0x000fea0003800000 */
[----:B--2---:R2:W-:Y:S02]  /*ba90*/  RED.E.ADD.F32.FTZ.RN.STRONG.GPU [R2.64+-0x1200], R5 ;  /* 0xffee00050200798e */ /* 0x0045e4000c10e79e */
.L_x_409:
[----:B------:R-:W-:Y:S05]  /*baa0*/  BSYNC B0 ;  /* 0x0000000000007941 */ /* 0x000fea0003800000 */
.L_x_408:
[----:B------:R-:W4:Y:S01]  /*bab0*/  LDS R7, [R7.X4+0x5100] ;  /* 0x0051000007077984 */ /* 0x000f220000004800 */
[----:B------:R-:W-:Y:S01]  /*bac0*/  BSSY B0, `(.L_x_410) ;  /* 0x0000005000007945 */ /* 0x000fe20003800000 */
[----:B--2---:R-:W-:-:S02]  /*bad0*/  IADD3 R5, R148, 0xc80, RZ ;  /* 0x00000c8094057810 */ /* 0x004fc40007ffe0ff */
[----:B-1-3--:R-:W-:Y:S01]  /*bae0*/  IADD3 R71, R148, 0xd00, RZ ;  /* 0x00000d0094477810 */ /* 0x00afe20007ffe0ff */
[----:B------:R-:W-:Y:S05]  /*baf0*/  @!P5 BRA `(.L_x_411) ;  /* 0x000000100000d947 */ /* 0x000fea0003800000 */
[----:B----4-:R1:W-:Y:S02]  /*bb00*/  RED.E.ADD.F32.FTZ.RN.STRONG.GPU [R2.64+-0x1000], R7 ;  /* 0xfff000070200798e */ /* 0x0103e4000c10e79e */
.L_x_411:
[----:B------:R-:W-:Y:S05]  /*bb10*/  BSYNC B0 ;  /* 0x0000000000007941 */ /* 0x000fea0003800000 */
.L_x_410:
        /* <DEDUP_REMOVED lines=14> */
.L_x_413:
[----:B------:R-:W-:Y:S05]  /*bc00*/  BSYNC B0 ;  /* 0x0000000000007941 */ /* 0x000fea0003800000 */
.L_x_412:
[----:B------:R-:W2:Y:S01]  /*bc10*/  LDS R71, [R71.X4+0x5500] ;  /* 0x0055000047477984 */ /* 0x000ea20000004800 */
[----:B------:R-:W-:Y:S01]  /*bc20*/  BSSY B0, `(.L_x_414) ;  /* 0x0000005000007945 */ /* 0x000fe20003800000 */
[----:B-1----:R-:W-:-:S02]  /*bc30*/  IADD3 R5, R148, 0xe00, RZ ;  /* 0x00000e0094057810 */ /* 0x002fc40007ffe0ff */
[----:B------:R-:W-:Y:S01]  /*bc40*/  LEA.HI.SX32 R7, R7, R148, 0x1b ;  /* 0x0000009407077211 */ /* 0x000fe200078fdaff */
[----:B------:R-:W-:Y:S05]  /*bc50*/  @!P0 BRA `(.L_x_415) ;  /* 0x0000001000008947 */ /* 0x000fea0003800000 */
[----:B--2---:R1:W-:Y:S02]  /*bc60*/  RED.E.ADD.F32.FTZ.RN.STRONG.GPU [R2.64+-0xc00], R71 ;  /* 0xfff400470200798e */ /* 0x0043e4000c10e79e */
.L_x_415:
[----:B------:R-:W-:Y:S05]  /*bc70*/  BSYNC B0 ;  /* 0x0000000000007941 */ /* 0x000fea0003800000 */
.L_x_414:
[----:B------:R-:W3:Y:S01]  /*bc80*/  LDS R7, [R7.X4+0x5700] ;  /* 0x0057000007077984 */ /* 0x000ee20000004800 */
[----:B------:R-:W-:Y:S01]  /*bc90*/  BSSY B0, `(.L_x_416) ;  /* 0x0000005000007945 */ /* 0x000fe20003800000 */
[----:B-12---:R-:W-:Y:S02]  /*bca0*/  IADD3 R71, R148, 0xe80, RZ ;  /* 0x00000e8094477810 */ /* 0x006fe40007ffe0ff */
[----:B------:R-:W-:Y:S01]  /*bcb0*/  LEA.HI.SX32 R5, R5, R148, 0x1b ;  /* 0x0000009405057211 */ /* 0x000fe200078fdaff */
[----:B------:R-:W-:Y:S05]  /*bcc0*/  @!P1 BRA `(.L_x_417) ;  /* 0x0000001000009947 */ /* 0x000fea0003800000 */
[----:B---3--:R1:W-:Y:S02]  /*bcd0*/  RED.E.ADD.F32.FTZ.RN.STRONG.GPU [R2.64+-0xa00], R7 ;  /* 0xfff600070200798e */ /* 0x0083e4000c10e79e */
.L_x_417:
[----:B------:R-:W-:Y:S05]  /*bce0*/  BSYNC B0 ;  /* 0x0000000000007941 */ /* 0x000fea0003800000 */
.L_x_416:
[----:B------:R-:W2:Y:S01]  /*bcf0*/  LDS R5, [R5.X4+0x5900] ;  /* 0x0059000005057984 */ /* 0x000ea20000004800 */
[----:B------:R-:W-:Y:S01]  /*bd00*/  BSSY B0, `(.L_x_418) ;  /* 0x0000005000007945 */ /* 0x000fe20003800000 */
[----:B-1-3--:R-:W-:Y:S02]  /*bd10*/  IADD3 R7, R148, 0xf00, RZ ;  /* 0x00000f0094077810 */ /* 0x00afe40007ffe0ff */
[----:B------:R-:W-:Y:S01]  /*bd20*/  LEA.HI.SX32 R71, R71, R148, 0x1b ;  /* 0x0000009447477211 */ /* 0x000fe200078fdaff */
[----:B------:R-:W-:Y:S05]  /*bd30*/  @!P2 BRA `(.L_x_419) ;  /* 0x000000100000a947 */ /* 0x000fea0003800000 */
[----:B--2---:R1:W-:Y:S02]  /*bd40*/  RED.E.ADD.F32.FTZ.RN.STRONG.GPU [R2.64+-0x800], R5 ;  /* 0xfff800050200798e */ /* 0x0043e4000c10e79e */
.L_x_419:
[----:B------:R-:W-:Y:S05]  /*bd50*/  BSYNC B0 ;  /* 0x0000000000007941 */ /* 0x000fea0003800000 */
.L_x_418:
[----:B------:R-:W3:Y:S01]  /*bd60*/  LDS R71, [R71.X4+0x5b00] ;  /* 0x005b000047477984 */ /* 0x000ee20000004800 */
[----:B------:R-:W-:Y:S01]  /*bd70*/  BSSY B0, `(.L_x_420) ;  /* 0x0000005000007945 */ /* 0x000fe20003800000 */
[----:B-12---:R-:W-:-:S02]  /*bd80*/  IADD3 R5, R148, 0xf80, RZ ;  /* 0x00000f8094057810 */ /* 0x006fc40007ffe0ff */
[----:B------:R-:W-:Y:S01]  /*bd90*/  LEA.HI.SX32 R7, R7, R148, 0x1b ;  /* 0x0000009407077211 */ /* 0x000fe200078fdaff */
[----:B------:R-:W-:Y:S05]  /*bda0*/  @!P3 BRA `(.L_x_421) ;  /* 0x000000100000b947 */ /* 0x000fea0003800000 */
[----:B---3--:R1:W-:Y:S02]  /*bdb0*/  RED.E.ADD.F32.FTZ.RN.STRONG.GPU [R2.64+-0x600], R71 ;  /* 0xfffa00470200798e */ /* 0x0083e4000c10e79e */
.L_x_421:
[----:B------:R-:W-:Y:S05]  /*bdc0*/  BSYNC B0 ;  /* 0x0000000000007941 */ /* 0x000fea0003800000 */
.L_x_420:
[----:B------:R-:W2:Y:S01]  /*bdd0*/  LDS R7, [R7.X4+0x5d00] ;  /* 0x005d000007077984 */ /* 0x000ea20000004800 */
[----:B------:R-:W-:Y:S01]  /*bde0*/  BSSY B0, `(.L_x_422) ;  /* 0x0000004000007945 */ /* 0x000fe20003800000 */
[----:B------:R-:W-:Y:S01]  /*bdf0*/  LEA.HI.SX32 R5, R5, R148, 0x1b ;  /* 0x0000009405057211 */ /* 0x000fe200078fdaff */
[----:B------:R-:W-:Y:S05]  /*be00*/  @!P4 BRA `(.L_x_423) ;  /* 0x000000100000c947 */ /* 0x000fea0003800000 */
[----:B--2---:R2:W-:Y:S02]  /*be10*/  RED.E.ADD.F32.FTZ.RN.STRONG.GPU [R2.64+-0x400], R7 ;  /* 0xfffc00070200798e */ /* 0x0045e4000c10e79e */
.L_x_423:
[----:B------:R-:W-:Y:S05]  /*be20*/  BSYNC B0 ;  /* 0x0000000000007941 */ /* 0x000fea0003800000 */
.L_x_422:
[----:B------:R-:W4:Y:S01]  /*be30*/  LDS R5, [R5.X4+0x5f00] ;  /* 0x005f000005057984 */ /* 0x000f220000004800 */
[----:B------:R-:W-:Y:S01]  /*be40*/  BSSY B0, `(.L_x_424) ;  /* 0x0000003000007945 */ /* 0x000fe20003800000 */
[----:B------:R-:W-:Y:S05]  /*be50*/  @!P5 BRA `(.L_x_425) ;  /* 0x000000100000d947 */ /* 0x000fea0003800000 */
[----:B----4-:R4:W-:Y:S02]  /*be60*/  RED.E.ADD.F32.FTZ.RN.STRONG.GPU [R2.64+-0x200], R5 ;  /* 0xfffe00050200798e */ /* 0x0109e4000c10e79e */
.L_x_425:
[----:B------:R-:W-:Y:S05]  /*be70*/  BSYNC B0 ;  /* 0x0000000000007941 */ /* 0x000fea0003800000 */
.L_x_424:
[----:B-12-4-:R-:W1:Y:S01]  /*be80*/  SHFL.DOWN PT, R2, R60, 0x1, 0x1f ;  /* 0x08201f003c027f89 */ /* 0x016e6200000e0000 */
[----:B------:R-:W-:Y:S01]  /*be90*/  ISETP.GT.AND P0, PT, R147, 0x1e, PT ;  /* 0x0000001e9300780c */ /* 0x000fe20003f04270 */
[----:B------:R-:W-:Y:S01]  /*bea0*/  FFMA.FTZ R77, R213, R77, R188 ;  /* 0x0000004dd54d7223 */ /* 0x000fe200000100bc */
[----:B------:R-:W-:Y:S01]  /*beb0*/  MOV R5, R60 ;  /* 0x0000003c00057202 */ /* 0x000fe20000000f00 */
[----:B---3--:R-:W2:Y:S01]  /*bec0*/  SHFL.DOWN PT, R71, R66, 0x1, 0x1f ;  /* 0x08201f0042477f89 */ /* 0x008ea200000e0000 */
[----:B0-----:R-:W-:Y:S01]  /*bed0*/  MOV R6, R66 ;  /* 0x0000004200067202 */ /* 0x001fe20000000f00 */
[----:B------:R-:W-:Y:S01]  /*bee0*/  FFMA.FTZ R0, R72, R0, R77 ;  /* 0x0000000048007223 */ /* 0x000fe2000001004d */
[----:B------:R-:W-:Y:S01]  /*bef0*/  MOV R7, R149 ;  /* 0x0000009500077202 */ /* 0x000fe20000000f00 */
[----:B------:R-:W0:Y:S01]  /*bf00*/  SHFL.DOWN PT, R64, R149, 0x1, 0x1f ;  /* 0x08201f0095407f89 */ /* 0x000e2200000e0000 */
[----:B------:R-:W-:Y:S01]  /*bf10*/  MOV R4, R86 ;  /* 0x0000005600047202 */ /* 0x000fe20000000f00 */
[----:B------:R-:W-:Y:S01]  /*bf20*/  FMUL.FTZ R58, R189, R58 ;  /* 0x0000003abd3a7220 */ /* 0x000fe20000410000 */
[----:B------:R-:W-:Y:S01]  /*bf30*/  ISETP.NE.AND P1, PT, R147, RZ, PT ;  /* 0x000000ff9300720c */ /* 0x000fe20003f25270 */
[----:B------:R-:W3:Y:S01]  /*bf40*/  SHFL.DOWN PT, R3, R86, 0x1, 0x1f ;  /* 0x08201f0056037f89 */ /* 0x000ee200000e0000 */
[----:B------:R-:W-:Y:S01]  /*bf50*/  FADD.FTZ R185, R0, R185 ;  /* 0x000000b900b97221 */ /* 0x000fe20000010000 */
[----:B------:R-:W-:Y:S01]  /*bf60*/  ISETP.NE.AND P2, PT, R148, RZ, PT ;  /* 0x000000ff9400720c */ /* 0x000fe20003f45270 */
[----:B------:R-:W-:Y:S01]  /*bf70*/  FFMA.FTZ R58, R212, R21, R58 ;  /* 0x00000015d43a7223 */ /* 0x000fe2000001003a */
[----:B------:R-:W-:Y:S01]  /*bf80*/  BSSY B0, `(.L_x_426) ;  /* 0x000008b000007945 */ /* 0x000fe20003800000 */
[----:B------:R-:W-:-:S02]  /*bf90*/  FMUL.FTZ R79, R210, R79 ;  /* 0x0000004fd24f7220 */ /* 0x000fc40000410000 */
[----:B------:R-:W-:Y:S02]  /*bfa0*/  FMUL.FTZ R78, R191, R78 ;  /* 0x0000004ebf4e7220 */ /* 0x000fe40000410000 */
[----:B------:R-:W-:Y:S02]  /*bfb0*/  FFMA.FTZ R79, R68, R81, R79 ;  /* 0x00000051444f7223 */ /* 0x000fe4000001004f */
[----:B------:R-:W-:Y:S02]  /*bfc0*/  FMUL.FTZ R82, R199, R82 ;  /* 0x00000052c7527220 */ /* 0x000fe40000410000 */
[----:B-1----:R-:W-:Y:S02]  /*bfd0*/  @!P0 FADD.FTZ R5, R5, R2 ;  /* 0x0000000205058221 */ /* 0x002fe40000010000 */
[----:B------:R-:W-:Y:S02]  /*bfe0*/  FFMA.FTZ R79, R52, R9, R79 ;  /* 0x00000009344f7223 */ /* 0x000fe4000001004f */
[----:B--2---:R-:W-:Y:S01]  /*bff0*/  @!P0 FADD.FTZ R6, R6, R71 ;  /* 0x0000004706068221 */ /* 0x004fe20000010000 */
[----:B------:R-:W1:Y:S01]  /*c000*/  SHFL.DOWN PT, R2, R5, 0x2, 0x1f ;  /* 0x08401f0005027f89 */ /* 0x000e6200000e0000 */
[----:B------:R-:W-:-:S02]  /*c010*/  FMUL.FTZ R83, R198, R83 ;  /* 0x00000053c6537220 */ /* 0x000fc40000410000 */
[----:B0-----:R-:W-:Y:S01]  /*c020*/  @!P0 FADD.FTZ R7, R7, R64 ;  /* 0x0000004007078221 */ /* 0x001fe20000010000 */
[----:B------:R-:W0:Y:S01]  /*c030*/  SHFL.DOWN PT, R71, R6, 0x2, 0x1f ;  /* 0x08401f0006477f89 */ /* 0x000e2200000e0000 */
[----:B------:R-:W-:Y:S02]  /*c040*/  FMUL.FTZ R12, R197, R12 ;  /* 0x0000000cc50c7220 */ /* 0x000fe40000410000 */
[----:B---3--:R-:W-:Y:S01]  /*c050*/  @!P0 FADD.FTZ R4, R4, R3 ;  /* 0x0000000304048221 */ /* 0x008fe20000010000 */
[----:B------:R-:W2:Y:S01]  /*c060*/  SHFL.DOWN PT, R60, R7, 0x2, 0x1f ;  /* 0x08401f00073c7f89 */ /* 0x000ea200000e0000 */
[----:B------:R-:W-:Y:S01]  /*c070*/  ISETP.GT.AND P0, PT, R147, 0x1d, PT ;  /* 0x0000001d9300780c */ /* 0x000fe20003f04270 */
[----:B------:R-:W-:Y:S02]  /*c080*/  FMUL.FTZ R89, R196, R89 ;  /* 0x00000059c4597220 */ /* 0x000fe40000410000 */
[----:B------:R-:W3:Y:S01]  /*c090*/  SHFL.DOWN PT, R3, R4, 0x2, 0x1f ;  /* 0x08401f0004037f89 */ /* 0x000ee200000e0000 */
[----:B------:R-:W-:-:S02]  /*c0a0*/  FMUL.FTZ R88, R195, R88 ;  /* 0x00000058c3587220 */ /* 0x000fc40000410000 */
[----:B------:R-:W-:Y:S02]  /*c0b0*/  FMUL.FTZ R27, R194, R27 ;  /* 0x0000001bc21b7220 */ /* 0x000fe40000410000 */
[----:B------:R-:W-:Y:S02]  /*c0c0*/  FMUL.FTZ R92, R193, R92 ;  /* 0x0000005cc15c7220 */ /* 0x000fe40000410000 */
[----:B------:R-:W-:Y:S02]  /*c0d0*/  FMUL.FTZ R93, R192, R93 ;  /* 0x0000005dc05d7220 */ /* 0x000fe40000410000 */
[----:B------:R-:W-:Y:S02]  /*c0e0*/  FMUL.FTZ R43, R120, R43 ;  /* 0x0000002b782b7220 */ /* 0x000fe40000410000 */
[----:B------:R-:W-:Y:S02]  /*c0f0*/  FMUL.FTZ R8, R121, R8 ;  /* 0x0000000879087220 */ /* 0x000fe40000410000 */
[----:B-1----:R-:W-:-:S02]  /*c100*/  @!P0 FADD.FTZ R5, R5, R2 ;  /* 0x0000000205058221 */ /* 0x002fc40000010000 */
[----:B------:R-:W-:Y:S02]  /*c110*/  FFMA.FTZ R78, R73, R80, R78 ;  /* 0x00000050494e7223 */ /* 0x000fe4000001004e */
[----:B0-----:R-:W-:Y:S01]  /*c120*/  @!P0 FADD.FTZ R6, R6, R71 ;  /* 0x0000004706068221 */ /* 0x001fe20000010000 */
[----:B------:R-:W0:Y:S01]  /*c130*/  SHFL.DOWN PT, R2, R5, 0x4, 0x1f ;  /* 0x08801f0005027f89 */ /* 0x000e2200000e0000 */
[----:B------:R-:W-:Y:S02]  /*c140*/  FFMA.FTZ R19, R200, R19, R82 ;  /* 0x00000013c8137223 */ /* 0x000fe40000010052 */
[----:B--2---:R-:W-:Y:S01]  /*c150*/  @!P0 FADD.FTZ R7, R7, R60 ;  /* 0x0000003c07078221 */ /* 0x004fe20000010000 */
[----:B------:R-:W1:Y:S01]  /*c160*/  SHFL.DOWN PT, R71, R6, 0x4, 0x1f ;  /* 0x08801f0006477f89 */ /* 0x000e6200000e0000 */
[----:B------:R-:W-:Y:S02]  /*c170*/  FFMA.FTZ R83, R56, R87, R83 ;  /* 0x0000005738537223 */ /* 0x000fe40000010053 */
[----:B---3--:R-:W-:Y:S01]  /*c180*/  @!P0 FADD.FTZ R4, R4, R3 ;  /* 0x0000000304048221 */ /* 0x008fe20000010000 */
[----:B------:R-:W2:Y:S01]  /*c190*/  SHFL.DOWN PT, R60, R7, 0x4, 0x1f ;  /* 0x08801f00073c7f89 */ /* 0x000ea200000e0000 */
[----:B------:R-:W-:Y:S01]  /*c1a0*/  ISETP.GT.AND P0, PT, R147, 0x1b, PT ;  /* 0x0000001b9300780c */ /* 0x000fe20003f04270 */
[----:B------:R-:W-:-:S02]  /*c1b0*/  FFMA.FTZ R12, R59, R14, R12 ;  /* 0x0000000e3b0c7223 */ /* 0x000fc4000001000c */
[----:B------:R-:W3:Y:S01]  /*c1c0*/  SHFL.DOWN PT, R3, R4, 0x4, 0x1f ;  /* 0x08801f0004037f89 */ /* 0x000ee200000e0000 */
[----:B------:R-:W-:Y:S02]  /*c1d0*/  FFMA.FTZ R35, R44, R35, R89 ;  /* 0x000000232c237223 */ /* 0x000fe40000010059 */
[----:B------:R-:W-:Y:S02]  /*c1e0*/  FFMA.FTZ R88, R49, R90, R88 ;  /* 0x0000005a31587223 */ /* 0x000fe40000010058 */
[----:B------:R-:W-:Y:S02]  /*c1f0*/  FFMA.FTZ R27, R40, R91, R27 ;  /* 0x0000005b281b7223 */ /* 0x000fe4000001001b */
[----:B------:R-:W-:Y:S02]  /*c200*/  FFMA.FTZ R92, R41, R98, R92 ;  /* 0x00000062295c7223 */ /* 0x000fe4000001005c */
[----:B------:R-:W-:Y:S02]  /*c210*/  FFMA.FTZ R85, R28, R85, R93 ;  /* 0x000000551c557223 */ /* 0x000fe4000001005d */
[----:B------:R-:W-:-:S02]  /*c220*/  FFMA.FTZ R43, R31, R96, R43 ;  /* 0x000000601f2b7223 */ /* 0x000fc4000001002b */
[----:B0-----:R-:W-:Y:S02]  /*c230*/  @!P0 FADD.FTZ R5, R5, R2 ;  /* 0x0000000205058221 */ /* 0x001fe40000010000 */
[----:B------:R-:W-:Y:S02]  /*c240*/  FFMA.FTZ R8, R209, R94, R8 ;  /* 0x0000005ed1087223 */ /* 0x000fe40000010008 */
        /* <DEDUP_REMOVED lines=9> */
[----:B------:R-:W-:Y:S02]  /*c2e0*/  FFMA.FTZ R78, R69, R10, R78 ;  /* 0x0000000a454e7223 */ /* 0x000fe4000001004e */
[----:B------:R-:W3:Y:S01]  /*c2f0*/  SHFL.DOWN PT, R3, R4, 0x8, 0x1f ;  /* 0x09001f0004037f89 */ /* 0x000ee200000e0000 */
[----:B------:R-:W-:Y:S02]  /*c300*/  FFMA.FTZ R18, R63, R18, R19 ;  /* 0x000000123f127223 */ /* 0x000fe40000010013 */
[----:B------:R-:W-:Y:S02]  /*c310*/  FFMA.FTZ R83, R54, R11, R83 ;  /* 0x0000000b36537223 */ /* 0x000fe40000010053 */
[----:B------:R-:W-:-:S02]  /*c320*/  FFMA.FTZ R12, R55, R26, R12 ;  /* 0x0000001a370c7223 */ /* 0x000fc4000001000c */
[----:B------:R-:W-:Y:S02]  /*c330*/  FFMA.FTZ R35, R36, R13, R35 ;  /* 0x0000000d24237223 */ /* 0x000fe40000010023 */
[----:B------:R-:W-:Y:S02]  /*c340*/  FFMA.FTZ R88, R45, R34, R88 ;  /* 0x000000222d587223 */ /* 0x000fe40000010058 */
[----:B------:R-:W-:Y:S02]  /*c350*/  FFMA.FTZ R27, R32, R15, R27 ;  /* 0x0000000f201b7223 */ /* 0x000fe4000001001b */
[----:B0-----:R-:W-:Y:S02]  /*c360*/  @!P0 FADD.FTZ R5, R5, R0 ;  /* 0x0000000005058221 */ /* 0x001fe40000010000 */
[----:B------:R-:W-:Y:S02]  /*c370*/  FFMA.FTZ R92, R39, R42, R92 ;  /* 0x0000002a275c7223 */ /* 0x000fe4000001005c */
[----:B-1----:R-:W-:Y:S01]  /*c380*/  @!P0 FADD.FTZ R6, R6, R21 ;  /* 0x0000001506068221 */ /* 0x002fe20000010000 */
[----:B------:R-:W0:Y:S01]  /*c390*/  SHFL.DOWN PT, R0, R5, 0x10, 0x1f ;  /* 0x0a001f0005007f89 */ /* 0x000e2200000e0000 */
[----:B------:R-:W-:-:S02]  /*c3a0*/  FFMA.FTZ R85, R24, R17, R85 ;  /* 0x0000001118557223 */ /* 0x000fc40000010055 */
[----:B--2---:R-:W-:Y:S01]  /*c3b0*/  @!P0 FADD.FTZ R7, R7, R2 ;  /* 0x0000000207078221 */ /* 0x004fe20000010000 */
[----:B------:R-:W1:Y:S01]  /*c3c0*/  SHFL.DOWN PT, R9, R6, 0x10, 0x1f ;  /* 0x0a001f0006097f89 */ /* 0x000e6200000e0000 */
[----:B------:R-:W-:Y:S02]  /*c3d0*/  FFMA.FTZ R50, R25, R50, R43 ;  /* 0x0000003219327223 */ /* 0x000fe4000001002b */
[----:B---3--:R-:W-:Y:S01]  /*c3e0*/  @!P0 FADD.FTZ R4, R4, R3 ;  /* 0x0000000304048221 */ /* 0x008fe20000010000 */
[----:B------:R-:W2:Y:S01]  /*c3f0*/  SHFL.DOWN PT, R2, R7, 0x10, 0x1f ;  /* 0x0a001f0007027f89 */ /* 0x000ea200000e0000 */
[----:B------:R-:W-:Y:S01]  /*c400*/  ISETP.GT.AND P0, PT, R147, 0xf, PT ;  /* 0x0000000f9300780c */ /* 0x000fe20003f04270 */
[----:B------:R-:W-:Y:S02]  /*c410*/  FFMA.FTZ R23, R16, R23, R8 ;  /* 0x0000001710177223 */ /* 0x000fe40000010008 */
[----:B------:R-:W3:Y:S01]  /*c420*/  SHFL.DOWN PT, R3, R4, 0x10, 0x1f ;  /* 0x0a001f0004037f89 */ /* 0x000ee200000e0000 */
[----:B------:R-:W-:-:S02]  /*c430*/  FADD.FTZ R218, R48, R218 ;  /* 0x000000da30da7221 */ /* 0x000fc40000010000 */
[----:B------:R-:W-:Y:S02]  /*c440*/  FADD.FTZ R128, R57, R128 ;  /* 0x0000008039807221 */ /* 0x000fe40000010000 */
[----:B------:R-:W-:Y:S02]  /*c450*/  FADD.FTZ R219, R76, R219 ;  /* 0x000000db4cdb7221 */ /* 0x000fe40000010000 */
[----:B------:R-:W-:Y:S02]  /*c460*/  FADD.FTZ R215, R74, R215 ;  /* 0x000000d74ad77221 */ /* 0x000fe40000010000 */
[----:B------:R-:W-:Y:S02]  /*c470*/  FADD.FTZ R220, R75, R220 ;  /* 0x000000dc4bdc7221 */ /* 0x000fe40000010000 */
[----:B------:R-:W-:Y:S02]  /*c480*/  FADD.FTZ R221, R70, R221 ;  /* 0x000000dd46dd7221 */ /* 0x000fe40000010000 */
[----:B0-----:R-:W-:-:S02]  /*c490*/  @!P0 FADD.FTZ R5, R5, R0 ;  /* 0x0000000005058221 */ /* 0x001fc40000010000 */
[----:B------:R-:W-:Y:S02]  /*c4a0*/  FADD.FTZ R184, R29, R184 ;  /* 0x000000b81db87221 */ /* 0x000fe40000010000 */
[----:B-1----:R-:W-:Y:S02]  /*c4b0*/  @!P0 FADD.FTZ R6, R6, R9 ;  /* 0x0000000906068221 */ /* 0x002fe40000010000 */
[----:B------:R-:W-:Y:S02]  /*c4c0*/  FADD.FTZ R222, R65, R222 ;  /* 0x000000de41de7221 */ /* 0x000fe40000010000 */
[----:B--2---:R-:W-:Y:S02]  /*c4d0*/  @!P0 FADD.FTZ R7, R7, R2 ;  /* 0x0000000207078221 */ /* 0x004fe40000010000 */
[----:B------:R-:W-:Y:S02]  /*c4e0*/  FADD.FTZ R183, R78, R183 ;  /* 0x000000b74eb77221 */ /* 0x000fe40000010000 */
[----:B---3--:R-:W-:-:S02]  /*c4f0*/  @!P0 FADD.FTZ R4, R4, R3 ;  /* 0x0000000304048221 */ /* 0x008fc40000010000 */
[----:B------:R-:W-:Y:S02]  /*c500*/  FADD.FTZ R223, R62, R223 ;  /* 0x000000df3edf7221 */ /* 0x000fe40000010000 */
[----:B------:R-:W-:Y:S01]  /*c510*/  FADD.FTZ R182, R79, R182 ;  /* 0x000000b64fb67221 */ /* 0x000fe20000010000 */
[----:B------:R0:W-:Y:S01]  /*c520*/  @!P1 STS.128 [R235.X16+0x6310], R4 ;  /* 0x00631004eb009388 */ /* 0x0001e2000000cc00 */
        /* <DEDUP_REMOVED lines=18> */
[----:B------:R-:W-:Y:S01]  /*c650*/  FADD.FTZ R172, R23, R172 ;  /* 0x000000ac17ac7221 */ /* 0x000fe20000010000 */
[----:B------:R-:W-:Y:S06]  /*c660*/  BAR.SYNC.DEFER_BLOCKING 0x0 ;  /* 0x0000000000007b1d */ /* 0x000fec0000010000 */
[----:B------:R-:W-:Y:S05]  /*c670*/  @P2 BRA `(.L_x_427) ;  /* 0x000001b000002947 */ /* 0x000fea0003800000 */
[----:B0-----:R-:W-:Y:S01]  /*c680*/  ULDC UR20, c[0x0][0x174] ;  /* 0x00005d0000147ab9 */ /* 0x001fe20000000800 */
[----:B------:R-:W0:Y:S01]  /*c690*/  LDS.128 R8, [0x6320] ;  /* 0x00632000ff087984 */ /* 0x000e220000000c00 */
[----:B------:R-:W-:-:S02]  /*c6a0*/  UISETP.NE.AND UP0, UPT, UR29, UR20, UPT ;  /* 0x000000141d00728c */ /* 0x000fc4000bf05270 */
[----:B------:R-:W-:Y:S01]  /*c6b0*/  USHF.L.U32 UR20, UR7, 0x3, URZ ;  /* 0x0000000307147899 */ /* 0x000fe2000800063f */
[----:B------:R-:W1:Y:S03]  /*c6c0*/  LDS.128 R12, [0x6330] ;  /* 0x00633000ff0c7984 */ /* 0x000e660000000c00 */
[----:B------:R-:W-:Y:S01]  /*c6d0*/  PLOP3.LUT P0, PT, PT, PT, UP0, 0x80, 0x0 ;  /* 0x000000000000781c */ /* 0x000fe20003f0f008 */
[----:B------:R-:W2:-:S12]  /*c6e0*/  LDS.128 R16, [0x6340] ;  /* 0x00634000ff107984 */ /* 0x000e980000000c00 */
[----:B------:R-:W3:Y:S04]  /*c6f0*/  @P0 LDS.64 R20, [UR20+0xa380] ;  /* 0x00a38014ff140984 */ /* 0x000ee80008000a00 */
[----:B------:R-:W4:Y:S01]  /*c700*/  @P0 LDS.64 R22, [UR20+0x9b80] ;  /* 0x009b8014ff160984 */ /* 0x000f220008000a00 */
[----:B0-----:R-:W-:Y:S02]  /*c710*/  FADD.FTZ R2, R7, R11 ;  /* 0x0000000b07027221 */ /* 0x001fe40000010000 */
[----:B------:R-:W-:Y:S02]  /*c720*/  FADD.FTZ R7, R6, R10 ;  /* 0x0000000a06077221 */ /* 0x000fe40000010000 */
[----:B------:R-:W-:Y:S02]  /*c730*/  FADD.FTZ R0, R5, R9 ;  /* 0x0000000905007221 */ /* 0x000fe40000010000 */
[----:B------:R-:W-:-:S02]  /*c740*/  FADD.FTZ R3, R4, R8 ;  /* 0x0000000804037221 */ /* 0x000fc40000010000 */
[----:B-1----:R-:W-:Y:S02]  /*c750*/  FADD.FTZ R5, R7, R14 ;  /* 0x0000000e07057221 */ /* 0x002fe40000010000 */
[----:B------:R-:W-:Y:S02]  /*c760*/  FADD.FTZ R2, R2, R15 ;  /* 0x0000000f02027221 */ /* 0x000fe40000010000 */
[----:B------:R-:W-:Y:S02]  /*c770*/  FADD.FTZ R0, R0, R13 ;  /* 0x0000000d00007221 */ /* 0x000fe40000010000 */
[----:B------:R-:W-:Y:S02]  /*c780*/  FADD.FTZ R3, R3, R12 ;  /* 0x0000000c03037221 */ /* 0x000fe40000010000 */
[----:B--2---:R-:W-:Y:S02]  /*c790*/  FADD.FTZ R6, R5, R18 ;  /* 0x0000001205067221 */ /* 0x004fe40000010000 */
[----:B------:R-:W-:-:S02]  /*c7a0*/  FADD.FTZ R7, R2, R19 ;  /* 0x0000001302077221 */ /* 0x000fc40000010000 */
[----:B------:R-:W-:Y:S02]  /*c7b0*/  FADD.FTZ R5, R0, R17 ;  /* 0x0000001100057221 */ /* 0x000fe40000010000 */
[----:B------:R-:W-:Y:S02]  /*c7c0*/  FADD.FTZ R4, R3, R16 ;  /* 0x0000001003047221 */ /* 0x000fe40000010000 */
[----:B---3--:R-:W-:Y:S02]  /*c7d0*/  @P0 FADD.FTZ R7, R7, R21 ;  /* 0x0000001507070221 */ /* 0x008fe40000010000 */
[----:B------:R-:W-:Y:S02]  /*c7e0*/  @P0 FADD.FTZ R6, R6, R20 ;  /* 0x0000001406060221 */ /* 0x000fe40000010000 */
[----:B----4-:R-:W-:Y:S02]  /*c7f0*/  @P0 FADD.FTZ R5, R5, R23 ;  /* 0x0000001705050221 */ /* 0x010fe40000010000 */
[----:B------:R-:W-:Y:S01]  /*c800*/  @P0 FADD.FTZ R4, R4, R22 ;  /* 0x0000001604040221 */ /* 0x000fe20000010000 */
[----:B------:R0:W-:Y:S04]  /*c810*/  STS.64 [UR20+0xa380], R6 ;  /* 0x00a38006ff007988 */ /* 0x0001e80008000a14 */
[----:B------:R0:W-:Y:S02]  /*c820*/  STS.64 [UR20+0x9b80], R4 ;  /* 0x009b8004ff007988 */ /* 0x0001e40008000a14 */
.L_x_427:
[----:B0-----:R-:W-:Y:S05]  /*c830*/  BSYNC B0 ;  /* 0x0000000000007941 */ /* 0x001fea0003800000 */
.L_x_426:
[----:B------:R-:W-:Y:S02]  /*c840*/  UIADD3 UR7, UR7, 0x1, URZ ;  /* 0x0000000107077890 */ /* 0x000fe4000fffe03f */
[----:B------:R-:W-:-:S02]  /*c850*/  ULDC UR20, c[0x0][0x16c] ;  /* 0x00005b0000147ab9 */ /* 0x000fc40000000800 */
[----:B------:R-:W-:Y:S02]  /*c860*/  UISETP.GE.AND UP0, UPT, UR7, UR20, UPT ;  /* 0x000000140700728c */ /* 0x000fe4000bf06270 */
[----:B------:R-:W-:-:S04]  /*c870*/  UIADD3 UR8, UP1, UR8, 0x1, URZ ;  /* 0x0000000108087890 */ /* 0x000fc8000ff3e03f */
[----:B------:R-:W-:Y:S01]  /*c880*/  PLOP3.LUT P0, PT, PT, PT, UP0, 0x80, 0x0 ;  /* 0x000000000000781c */ /* 0x000fe20003f0f008 */
[----:B------:R-:W-:-:S12]  /*c890*/  UIADD3.X UR9, URZ, UR9, URZ, UP1, !UPT ;  /* 0x000000093f097290 */ /* 0x000fd80008ffe43f */
[----:B------:R-:W-:Y:S01]  /*c8a0*/  @P0 CALL.REL.NOINC `(.L_x_327) ;  /* 0x0000001000000944 */ /* 0x000fe20003c00000 */
[----:B------:R-:W-:Y:S05]  /*c8b0*/  BRA `(.L_x_428) ;  /* 0xffff5da000007947 */ /* 0x000fea000383ffff */
.L_x_327:
[----:B0-----:R-:W-:Y:S01]  /*c8c0*/  BAR.SYNC.DEFER_BLOCKING 0x0 ;  /* 0x0000000000007b1d */ /* 0x001fe20000010000 */
[----:B------:R-:W-:Y:S02]  /*c8d0*/  F2FP.BF16.PACK_AB R231, R231, R232 ;  /* 0x000000e8e7e7723e */ /* 0x000fe400000010ff */
[----:B------:R-:W-:Y:S02]  /*c8e0*/  F2FP.BF16.PACK_AB R229, R229, R230 ;  /* 0x000000e6e5e5723e */ /* 0x000fe400000010ff */
[----:B------:R-:W-:Y:S01]  /*c8f0*/  F2FP.BF16.PACK_AB R227, R227, R228 ;  /* 0x000000e4e3e3723e */ /* 0x000fe200000010ff */
[----:B------:R-:W-:Y:S01]  /*c900*/  ULDC.64 UR8, c[0x0][0x2d8] ;  /* 0x0000b60000087ab9 */ /* 0x000fe20000000a00 */
[----:B------:R-:W-:Y:S01]  /*c910*/  PRMT R0, R231, 0x7632, R0 ;  /* 0x00007632e7007816 */ /* 0x000fe20000000000 */
[----:B------:R-:W-:Y:S01]  /*c920*/  UIMAD UR7, UR36, UR8, URZ ;  /* 0x00000008240772a4 */ /* 0x000fe2000f8e023f */
[----:B------:R-:W-:Y:S01]  /*c930*/  PRMT R2, R229, 0x7632, R2 ;  /* 0x00007632e5027816 */ /* 0x000fe20000000002 */
[----:B------:R-:W-:Y:S01]  /*c940*/  ULDC.64 UR34, c[0x0][0x2f8] ;  /* 0x0000be0000227ab9 */ /* 0x000fe20000000a00 */
[----:B------:R-:W-:Y:S01]  /*c950*/  PRMT R3, R227, 0x7632, R3 ;  /* 0x00007632e3037816 */ /* 0x000fe20000000003 */
[----:B------:R-:W-:Y:S01]  /*c960*/  UIMAD UR32, UR33, UR9, UR7 ;  /* 0x00000009212072a4 */ /* 0x000fe2000f8e0207 */
[----:B------:R-:W-:Y:S01]  /*c970*/  ISETP.NE.AND P0, PT, R148, RZ, PT ;  /* 0x000000ff9400720c */ /* 0x000fe20003f05270 */
[----:B------:R-:W-:Y:S01]  /*c980*/  UIMAD UR7, UR36, UR34, URZ ;  /* 0x00000022240772a4 */ /* 0x000fe2000f8e023f */
[----:B------:R-:W-:Y:S01]  /*c990*/  F2FP.BF16.PACK_AB R225, R225, R226 ;  /* 0x000000e2e1e1723e */ /* 0x000fe200000010ff */
[----:B------:R-:W-:Y:S01]  /*c9a0*/  UIMAD.WIDE.U32 UR20, UR33, UR8, URZ ;  /* 0x00000008211472a5 */ /* 0x000fe2000f8e003f */
[----:B------:R-:W-:Y:S01]  /*c9b0*/  F2FP.BF16.PACK_AB R223, R223, R224 ;  /* 0x000000e0dfdf723e */ /* 0x000fe200000010ff */
[----:B------:R-:W-:Y:S01]  /*c9c0*/  UIMAD.WIDE.U32 UR8, UR33, UR34, URZ ;  /* 0x00000022210872a5 */ /* 0x000fe2000f8e003f */
[----:B------:R-:W-:Y:S01]  /*c9d0*/  F2FP.BF16.PACK_AB R221, R221, R222 ;  /* 0x000000dedddd723e */ /* 0x000fe200000010ff */
[----:B------:R-:W-:Y:S01]  /*c9e0*/  BSSY B0, `(.L_x_429) ;  /* 0x0000040000007945 */ /* 0x000fe20003800000 */
[----:B------:R-:W-:-:S02]  /*c9f0*/  F2FP.BF16.PACK_AB R219, R219, R220 ;  /* 0x000000dcdbdb723e */ /* 0x000fc400000010ff */
[----:B------:R-:W-:Y:S01]  /*ca00*/  F2FP.BF16.PACK_AB R217, R217, R218 ;  /* 0x000000dad9d9723e */ /* 0x000fe200000010ff */
[----:B------:R0:W-:Y:S01]  /*ca10*/  STS.U16 [R145+0x2], R0 ;  /* 0x0000020091007388 */ /* 0x0001e20000000400 */
[----:B------:R-:W-:Y:S02]  /*ca20*/  PRMT R4, R223, 0x7632, R4 ;  /* 0x00007632df047816 */ /* 0x000fe40000000004 */
[----:B------:R-:W-:Y:S01]  /*ca30*/  PRMT R5, R217, 0x7632, R5 ;  /* 0x00007632d9057816 */ /* 0x000fe20000000005 */
[----:B------:R1:W-:Y:S01]  /*ca40*/  STS.U16 [R145+0x6], R2 ;  /* 0x0000060291007388 */ /* 0x0003e20000000400 */
[----:B------:R-:W-:-:S03]  /*ca50*/  SHF.R.S32.HI R45, RZ, 0x1f, R146 ;  /* 0x0000001fff2d7819 */ /* 0x000fc60000011492 */
[----:B------:R2:W-:Y:S01]  /*ca60*/  STS.U16 [R145+0xa], R3 ;  /* 0x00000a0391007388 */ /* 0x0005e20000000400 */
[----:B0-----:R-:W-:-:S03]  /*ca70*/  PRMT R0, R225, 0x7632, R0 ;  /* 0x00007632e1007816 */ /* 0x001fc60000000000 */
[----:B------:R-:W-:Y:S01]  /*ca80*/  STS.U16 [R145], R231 ;  /* 0x000000e791007388 */ /* 0x000fe20000000400 */
[----:B-1----:R-:W-:-:S03]  /*ca90*/  PRMT R2, R221, 0x7632, R2 ;  /* 0x00007632dd027816 */ /* 0x002fc60000000002 */
[----:B------:R-:W-:Y:S01]  /*caa0*/  STS.U16 [R145+0x4], R229 ;  /* 0x000004e591007388 */ /* 0x000fe20000000400 */
[----:B--2---:R-:W-:-:S03]  /*cab0*/  PRMT R3, R219, 0x7632, R3 ;  /* 0x00007632db037816 */ /* 0x004fc60000000003 */
[----:B------:R-:W-:Y:S04]  /*cac0*/  STS.U16 [R145+0x8], R227 ;  /* 0x000008e391007388 */ /* 0x000fe80000000400 */
[----:B------:R-:W-:Y:S04]  /*cad0*/  STS.U16 [R145+0xc], R225 ;  /* 0x00000ce191007388 */ /* 0x000fe80000000400 */
[----:B------:R0:W-:Y:S04]  /*cae0*/  STS.U16 [R145+0xe], R0 ;  /* 0x00000e0091007388 */ /* 0x0001e80000000400 */
[----:B------:R-:W-:Y:S04]  /*caf0*/  STS.U16 [R145+0x10], R223 ;  /* 0x000010df91007388 */ /* 0x000fe80000000400 */
[----:B------:R-:W-:Y:S01]  /*cb00*/  STS.U16 [R145+0x12], R4 ;  /* 0x0000120491007388 */ /* 0x000fe20000000400 */
[----:B0-----:R-:W-:-:S03]  /*cb10*/  MOV R0, UR38 ;  /* 0x0000002600007c02 */ /* 0x001fc60008000f00 */
[----:B------:R-:W-:Y:S04]  /*cb20*/  STS.U16 [R145+0x14], R221 ;  /* 0x000014dd91007388 */ /* 0x000fe80000000400 */
[----:B------:R0:W-:Y:S04]  /*cb30*/  STS.U16 [R145+0x16], R2 ;  /* 0x0000160291007388 */ /* 0x0001e80000000400 */
[----:B------:R-:W-:Y:S04]  /*cb40*/  STS.U16 [R145+0x18], R219 ;  /* 0x000018db91007388 */ /* 0x000fe80000000400 */
[----:B------:R1:W-:Y:S01]  /*cb50*/  STS.U16 [R145+0x1a], R3 ;  /* 0x00001a0391007388 */ /* 0x0003e20000000400 */
[----:B0-----:R-:W-:Y:S01]  /*cb60*/  IADD3 R2, P2, R146, UR38, RZ ;  /* 0x0000002692027c10 */ /* 0x001fe2000ff5e0ff */
[----:B------:R-:W-:-:S02]  /*cb70*/  UIMAD UR38, UR33, UR35, UR7 ;  /* 0x00000023212672a4 */ /* 0x000fc4000f8e0207 */
[----:B------:R-:W-:Y:S01]  /*cb80*/  STS.U16 [R145+0x1c], R217 ;  /* 0x00001cd991007388 */ /* 0x000fe20000000400 */
[----:B------:R-:W-:-:S03]  /*cb90*/  UIADD3 UR7, UR21, UR32, URZ ;  /* 0x0000002015077290 */ /* 0x000fc6000fffe03f */
[----:B------:R-:W-:Y:S01]  /*cba0*/  STS.U16 [R145+0x1e], R5 ;  /* 0x00001e0591007388 */ /* 0x000fe20000000400 */
[----:B------:R-:W-:-:S06]  /*cbb0*/  NOP ;  /* 0x0000000000007918 */ /* 0x000fcc0000000000 */
[----:B------:R-:W-:Y:S01]  /*cbc0*/  LDS.U16 R9, [R252] ;  /* 0x00000000fc097984 */ /* 0x000fe20000000400 */
[----:B-1----:R-:W-:-:S03]  /*cbd0*/  LEA.HI.X.SX32 R3, R0, R45, 0x1, P2 ;  /* 0x0000002d00037211 */ /* 0x002fc600010f0eff */
        /* <DEDUP_REMOVED lines=20> */
[----:B------:R-:W-:Y:S01]  /*cd20*/  MOV R5, UR33 ;  /* 0x0000002100057c02 */ /* 0x000fe20008000f00 */
[----:B------:R-:W-:Y:S01]  /*cd30*/  ULDC.64 UR34, c[0x0][0x2e0] ;  /* 0x0000b80000227ab9 */ /* 0x000fe20000000a00 */
[----:B------:R-:W-:Y:S01]  /*cd40*/  MOV R7, UR16 ;  /* 0x0000001000077c02 */ /* 0x000fe20008000f00 */
[----:B------:R-:W-:Y:S02]  /*cd50*/  UIMAD UR34, UR17, UR34, URZ ;  /* 0x00000022112272a4 */ /* 0x000fe4000f8e023f */
[----:B------:R-:W-:Y:S02]  /*cd60*/  IMAD.WIDE.U32 R4, R5, c[0x0][0x2d8], R2 ;  /* 0x0000b60005047a25 */ /* 0x000fe400078e0002 */
[----:B------:R-:W-:-:S03]  /*cd70*/  UIMAD UR34, UR16, UR35, UR34 ;  /* 0x00000023102272a4 */ /* 0x000fc6000f8e0222 */
[----:B------:R-:W-:-:S05]  /*cd80*/  IADD3 R5, R5, UR32, RZ ;  /* 0x0000002005057c10 */ /* 0x000fca000fffe0ff */
[----:B------:R-:W-:-:S05]  /*cd90*/  IMAD.WIDE.U32 R4, R7, c[0x0][0x2e0], R4 ;  /* 0x0000b80007047a25 */ /* 0x000fca00078e0004 */
[----:B------:R-:W-:Y:S02]  /*cda0*/  IADD3 R5, R5, UR34, RZ ;  /* 0x0000002205057c10 */ /* 0x000fe4000fffe0ff */
[----:B------:R-:W-:-:S04]  /*cdb0*/  LEA R6, P1, R4, c[0x0][0x330], 0x1 ;  /* 0x0000cc0004067a11 */ /* 0x000fc800078208ff */
[----:B------:R-:W-:-:S05]  /*cdc0*/  LEA.HI.X R7, R4, c[0x0][0x334], R5, 0x1, P1 ;  /* 0x0000cd0004077a11 */ /* 0x000fca00008f0c05 */
[----:B------:R0:W-:Y:S04]  /*cdd0*/  STG.E.U16 [R6.64], R9 ;  /* 0x0000000906007986 */ /* 0x0001e8000c10151e */
.L_x_430:
[----:B------:R-:W-:Y:S05]  /*cde0*/  BSYNC B0 ;  /* 0x0000000000007941 */ /* 0x000fea0003800000 */
.L_x_429:
[----:B0-----:R-:W2:Y:S01]  /*cdf0*/  LDL.LU R7, [R1] ;  /* 0x0000000001077983 */ /* 0x001ea20000300800 */
[----:B------:R-:W-:Y:S01]  /*ce00*/  ULDC UR32, c[0x0][0x174] ;  /* 0x00005d0000207ab9 */ /* 0x000fe20000000800 */
[C---:B------:R-:W-:Y:S01]  /*ce10*/  LEA R4, P1, R146.reuse, c[0x0][0x330], 0x1 ;  /* 0x0000cc0092047a11 */ /* 0x040fe200078208ff */
[----:B------:R-:W-:Y:S01]  /*ce20*/  ULDC.64 UR34, c[0x0][0x2e0] ;  /* 0x0000b80000227ab9 */ /* 0x000fe20000000a00 */
[C---:B------:R-:W-:Y:S01]  /*ce30*/  LOP3.LUT R22, R146.reuse, 0x20, RZ, 0xfc, !PT ;  /* 0x0000002092167812 */ /* 0x040fe200078efcff */
[----:B------:R-:W-:Y:S01]  /*ce40*/  UIADD3 UR32, UR6, -UR32, URZ ;  /* 0x8000002006207290 */ /* 0x000fe2000fffe03f */
[C---:B------:R-:W-:Y:S01]  /*ce50*/  LOP3.LUT R24, R146.reuse, 0x40, RZ, 0xfc, !PT ;  /* 0x0000004092187812 */ /* 0x040fe200078efcff */
[----:B------:R-:W-:Y:S01]  /*ce60*/  UMOV UR21, UR7 ;  /* 0x0000000700157c82 */ /* 0x000fe20008000000 */
[C---:B------:R-:W-:Y:S01]  /*ce70*/  LOP3.LUT R26, R146.reuse, 0x60, RZ, 0xfc, !PT ;  /* 0x00000060921a7812 */ /* 0x040fe200078efcff */
[----:B------:R-:W-:Y:S01]  /*ce80*/  UIMAD.WIDE.U32 UR20, UR16, UR34, UR20 ;  /* 0x00000022101472a5 */ /* 0x000fe2000f8e0014 */
[----:B------:R-:W-:Y:S01]  /*ce90*/  LEA.HI.X R0, R146, c[0x0][0x334], R45, 0x1, P1 ;  /* 0x0000cd0092007a11 */ /* 0x000fe200008f0c2d */
[----:B------:R-:W-:Y:S01]  /*cea0*/  UIMAD UR34, UR17, UR34, URZ ;  /* 0x00000022112272a4 */ /* 0x000fe2000f8e023f */
[-C--:B------:R-:W-:Y:S01]  /*ceb0*/  ISETP.GE.AND P1, PT, R22, R43.reuse, PT ;  /* 0x0000002b1600720c */ /* 0x080fe20003f26270 */
[----:B------:R-:W-:Y:S01]  /*cec0*/  UIMAD UR32, UR32, -0x800, URZ ;  /* 0xfffff800202078a4 */ /* 0x000fe2000f8e023f */
[-C--:B------:R-:W-:Y:S01]  /*ced0*/  ISETP.GE.AND P2, PT, R24, R43.reuse, PT ;  /* 0x0000002b1800720c */ /* 0x080fe20003f46270 */
[----:B------:R-:W-:Y:S01]  /*cee0*/  UIMAD UR35, UR16, UR35, UR34 ;  /* 0x00000023102372a4 */ /* 0x000fe2000f8e0222 */
[----:B------:R-:W-:Y:S01]  /*cef0*/  ISETP.GE.AND P3, PT, R26, R43, PT ;  /* 0x0000002b1a00720c */ /* 0x000fe20003f66270 */
[----:B------:R-:W-:Y:S01]  /*cf00*/  UIADD3 UR7, UP0, UR32, UR20, URZ ;  /* 0x0000001420077290 */ /* 0x000fe2000ff1e03f */
[C---:B------:R-:W-:Y:S01]  /*cf10*/  LOP3.LUT R28, R146.reuse, 0x80, RZ, 0xfc, !PT ;  /* 0x00000080921c7812 */ /* 0x040fe200078efcff */
[----:B------:R-:W-:Y:S01]  /*cf20*/  USHF.R.S32.HI UR34, URZ, 0x1f, UR32 ;  /* 0x0000001f3f227899 */ /* 0x000fe20008011420 */
[C---:B------:R-:W-:Y:S01]  /*cf30*/  LOP3.LUT R30, R146.reuse, 0xa0, RZ, 0xfc, !PT ;  /* 0x000000a0921e7812 */ /* 0x040fe200078efcff */
[----:B------:R-:W-:Y:S01]  /*cf40*/  BSSY B0, `(.L_x_431) ;  /* 0x00000b3000007945 */ /* 0x000fe20003800000 */
[C---:B------:R-:W-:Y:S01]  /*cf50*/  LOP3.LUT R32, R146.reuse, 0xc0, RZ, 0xfc, !PT ;  /* 0x000000c092207812 */ /* 0x040fe200078efcff */
[----:B------:R-:W-:Y:S01]  /*cf60*/  UIADD3.X UR20, UR34, UR35, UR21, UP0, !UPT ;  /* 0x0000002322147290 */ /* 0x000fe200087fe415 */
[----:B------:R-:W-:Y:S01]  /*cf70*/  MOV R5, UR7 ;  /* 0x0000000700057c02 */ /* 0x000fe20008000f00 */
[----:B------:R-:W-:Y:S01]  /*cf80*/  UIADD3 UR7, UR9, UR38, URZ ;  /* 0x0000002609077290 */ /* 0x000fe2000fffe03f */
[----:B------:R-:W-:-:S02]  /*cf90*/  LOP3.LUT R34, R146, 0xe0, RZ, 0xfc, !PT ;  /* 0x000000e092227812 */ /* 0x000fc400078efcff */
[C---:B------:R-:W-:Y:S02]  /*cfa0*/  LEA R4, P4, R5.reuse, R4, 0x1 ;  /* 0x0000000405047211 */ /* 0x040fe400078808ff */
[----:B------:R-:W-:Y:S02]  /*cfb0*/  MOV R6, UR20 ;  /* 0x0000001400067c02 */ /* 0x000fe40008000f00 */
[C---:B------:R-:W-:Y:S02]  /*cfc0*/  LOP3.LUT R36, R146.reuse, 0x100, RZ, 0xfc, !PT ;  /* 0x0000010092247812 */ /* 0x040fe400078efcff */
[----:B------:R-:W-:Y:S02]  /*cfd0*/  LEA.HI.X R5, R5, R0, R6, 0x1, P4 ;  /* 0x0000000005057211 */ /* 0x000fe400020f0c06 */
[----:B------:R-:W-:Y:S02]  /*cfe0*/  LOP3.LUT R38, R146, 0x120, RZ, 0xfc, !PT ;  /* 0x0000012092267812 */ /* 0x000fe400078efcff */
[-C--:B------:R-:W-:Y:S01]  /*cff0*/  ISETP.GE.AND P4, PT, R34, R43.reuse, PT ;  /* 0x0000002b2200720c */ /* 0x080fe20003f86270 */
[----:B------:R0:W-:Y:S01]  /*d000*/  @!P1 STG.E.U16 [R4.64+-0xfc0], R11 ;  /* 0xfff0400b04009986 */ /* 0x0001e2000c10151e */
[----:B------:R-:W-:-:S02]  /*d010*/  ISETP.GE.AND P1, PT, R28, R43, PT ;  /* 0x0000002b1c00720c */ /* 0x000fc40003f26270 */
[-C--:B------:R-:W-:Y:S01]  /*d020*/  ISETP.GE.AND P5, PT, R36, R43.reuse, PT ;  /* 0x0000002b2400720c */ /* 0x080fe20003fa6270 */
[----:B------:R1:W-:Y:S01]  /*d030*/  @!P2 STG.E.U16 [R4.64+-0xf80], R13 ;  /* 0xfff0800d0400a986 */ /* 0x0003e2000c10151e */
[-C--:B------:R-:W-:Y:S02]  /*d040*/  ISETP.GE.AND P2, PT, R30, R43.reuse, PT ;  /* 0x0000002b1e00720c */ /* 0x080fe40003f46270 */
[-C--:B------:R-:W-:Y:S01]  /*d050*/  ISETP.GE.AND P6, PT, R38, R43.reuse, PT ;  /* 0x0000002b2600720c */ /* 0x080fe20003fc6270 */
[----:B------:R3:W-:Y:S01]  /*d060*/  @!P3 STG.E.U16 [R4.64+-0xf40], R15 ;  /* 0xfff0c00f0400b986 */ /* 0x0007e2000c10151e */
[----:B------:R-:W-:Y:S02]  /*d070*/  ISETP.GE.AND P3, PT, R32, R43, PT ;  /* 0x0000002b2000720c */ /* 0x000fe40003f66270 */
[C---:B------:R-:W-:Y:S01]  /*d080*/  LOP3.LUT R40, R146.reuse, 0x140, RZ, 0xfc, !PT ;  /* 0x0000014092287812 */ /* 0x040fe200078efcff */
[----:B------:R-:W-:Y:S01]  /*d090*/  @!P4 STG.E.U16 [R4.64+-0xe40], R23 ;  /* 0xfff1c0170400c986 */ /* 0x000fe2000c10151e */
[----:B------:R-:W-:-:S02]  /*d0a0*/  LOP3.LUT R42, R146, 0x160, RZ, 0xfc, !PT ;  /* 0x00000160922a7812 */ /* 0x000fc400078efcff */
[C---:B------:R-:W-:Y:S01]  /*d0b0*/  LOP3.LUT R44, R146.reuse, 0x180, RZ, 0xfc, !PT ;  /* 0x00000180922c7812 */ /* 0x040fe200078efcff */
[----:B------:R4:W-:Y:S01]  /*d0c0*/  @!P1 STG.E.U16 [R4.64+-0xf00], R17 ;  /* 0xfff1001104009986 */ /* 0x0009e2000c10151e */
[C---:B------:R-:W-:Y:S02]  /*d0d0*/  LOP3.LUT R46, R146.reuse, 0x1a0, RZ, 0xfc, !PT ;  /* 0x000001a0922e7812 */ /* 0x040fe400078efcff */
[C---:B------:R-:W-:Y:S01]  /*d0e0*/  LOP3.LUT R48, R146.reuse, 0x1c0, RZ, 0xfc, !PT ;  /* 0x000001c092307812 */ /* 0x040fe200078efcff */
[----:B------:R-:W-:Y:S01]  /*d0f0*/  @!P2 STG.E.U16 [R4.64+-0xec0], R19 ;  /* 0xfff140130400a986 */ /* 0x000fe2000c10151e */
[----:B------:R-:W-:Y:S02]  /*d100*/  LOP3.LUT R50, R146, 0x1e0, RZ, 0xfc, !PT ;  /* 0x000001e092327812 */ /* 0x000fe400078efcff */
[-C--:B------:R-:W-:Y:S01]  /*d110*/  ISETP.GE.AND P1, PT, R40, R43.reuse, PT ;  /* 0x0000002b2800720c */ /* 0x080fe20003f26270 */
[----:B------:R-:W-:Y:S01]  /*d120*/  @!P3 STG.E.U16 [R4.64+-0xe80], R21 ;  /* 0xfff180150400b986 */ /* 0x000fe2000c10151e */
[----:B------:R-:W-:-:S02]  /*d130*/  ISETP.GE.AND P2, PT, R42, R43, PT ;  /* 0x0000002b2a00720c */ /* 0x000fc40003f46270 */
[-C--:B------:R-:W-:Y:S01]  /*d140*/  ISETP.GE.AND P3, PT, R44, R43.reuse, PT ;  /* 0x0000002b2c00720c */ /* 0x080fe20003f66270 */
[----:B------:R-:W-:Y:S01]  /*d150*/  @!P5 STG.E.U16 [R4.64+-0xe00], R25 ;  /* 0xfff200190400d986 */ /* 0x000fe2000c10151e */
[-C--:B------:R-:W-:Y:S02]  /*d160*/  ISETP.GE.AND P4, PT, R46, R43.reuse, PT ;  /* 0x0000002b2e00720c */ /* 0x080fe40003f86270 */
[-C--:B------:R-:W-:Y:S01]  /*d170*/  ISETP.GE.AND P5, PT, R48, R43.reuse, PT ;  /* 0x0000002b3000720c */ /* 0x080fe20003fa6270 */
[----:B------:R-:W-:Y:S01]  /*d180*/  @!P6 STG.E.U16 [R4.64+-0xdc0], R27 ;  /* 0xfff2401b0400e986 */ /* 0x000fe2000c10151e */
[----:B------:R-:W-:Y:S02]  /*d190*/  ISETP.GE.AND P6, PT, R50, R43, PT ;  /* 0x0000002b3200720c */ /* 0x000fe40003fc6270 */
[----:B------:R-:W-:Y:S01]  /*d1a0*/  SHF.L.U32 R0, R148, 0x4, RZ ;  /* 0x0000000494007819 */ /* 0x000fe200000006ff */
[----:B------:R-:W-:Y:S03]  /*d1b0*/  @!P1 STG.E.U16 [R4.64+-0xd80], R29 ;  /* 0xfff2801d04009986 */ /* 0x000fe6000c10151e */
[----:B------:R-:W-:Y:S01]  /*d1c0*/  LOP3.LUT R0, R0, 0xfffffe00, RZ, 0xc0, !PT ;  /* 0xfffffe0000007812 */ /* 0x000fe200078ec0ff */
[----:B------:R-:W-:Y:S03]  /*d1d0*/  @!P2 STG.E.U16 [R4.64+-0xd40], R31 ;  /* 0xfff2c01f0400a986 */ /* 0x000fe6000c10151e */
[----:B------:R-:W-:Y:S01]  /*d1e0*/  LEA R52, R147, R0, 0x4 ;  /* 0x0000000093347211 */ /* 0x000fe200078e20ff */
[----:B------:R-:W-:Y:S03]  /*d1f0*/  @!P3 STG.E.U16 [R4.64+-0xd00], R33 ;  /* 0xfff300210400b986 */ /* 0x000fe6000c10151e */
[C---:B------:R-:W-:Y:S01]  /*d200*/  IADD3 R6, R52.reuse, 0x1, RZ ;  /* 0x0000000134067810 */ /* 0x040fe20007ffe0ff */
[----:B------:R-:W-:Y:S01]  /*d210*/  @!P4 STG.E.U16 [R4.64+-0xcc0], R35 ;  /* 0xfff340230400c986 */ /* 0x000fe2000c10151e */
[----:B------:R-:W-:-:S02]  /*d220*/  IADD3 R9, R52, 0x3, RZ ;  /* 0x0000000334097810 */ /* 0x000fc40007ffe0ff */
[C---:B------:R-:W-:Y:S01]  /*d230*/  IADD3 R10, R52.reuse, 0x4, RZ ;  /* 0x00000004340a7810 */ /* 0x040fe20007ffe0ff */
[----:B------:R-:W-:Y:S01]  /*d240*/  @!P5 STG.E.U16 [R4.64+-0xc80], R39 ;  /* 0xfff380270400d986 */ /* 0x000fe2000c10151e */
[----:B0-----:R-:W-:Y:S02]  /*d250*/  IADD3 R11, R52, 0x5, RZ ;  /* 0x00000005340b7810 */ /* 0x001fe40007ffe0ff */
[-C--:B------:R-:W-:Y:S01]  /*d260*/  LEA.HI.SX32 R6, R6, R52.reuse, 0x1b ;  /* 0x0000003406067211 */ /* 0x080fe200078fdaff */
[----:B------:R0:W-:Y:S01]  /*d270*/  @!P6 STG.E.U16 [R4.64+-0xc40], R41 ;  /* 0xfff3c0290400e986 */ /* 0x0001e2000c10151e */
[----:B------:R-:W-:Y:S02]  /*d280*/  IADD3 R12, R52, 0x6, RZ ;  /* 0x00000006340c7810 */ /* 0x000fe40007ffe0ff */
[-C--:B------:R-:W-:Y:S02]  /*d290*/  LEA.HI.SX32 R9, R9, R52.reuse, 0x1b ;  /* 0x0000003409097211 */ /* 0x080fe400078fdaff */
[----:B------:R-:W-:-:S02]  /*d2a0*/  LEA.HI.SX32 R10, R10, R52, 0x1b ;  /* 0x000000340a0a7211 */ /* 0x000fc400078fdaff */
[-C--:B------:R-:W-:Y:S02]  /*d2b0*/  LEA.HI.SX32 R11, R11, R52.reuse, 0x1b ;  /* 0x000000340b0b7211 */ /* 0x080fe400078fdaff */
[----:B------:R-:W-:Y:S02]  /*d2c0*/  SHF.L.U32 R6, R6, 0x1, RZ ;  /* 0x0000000106067819 */ /* 0x000fe400000006ff */
[----:B-1----:R-:W-:Y:S02]  /*d2d0*/  IADD3 R13, R52, 0x7, RZ ;  /* 0x00000007340d7810 */ /* 0x002fe40007ffe0ff */
[----:B------:R-:W-:Y:S02]  /*d2e0*/  LEA.HI.SX32 R12, R12, R52, 0x1b ;  /* 0x000000340c0c7211 */ /* 0x000fe400078fdaff */
[----:B------:R-:W-:Y:S02]  /*d2f0*/  IADD3 R14, R52, 0x8, RZ ;  /* 0x00000008340e7810 */ /* 0x000fe40007ffe0ff */
[----:B------:R-:W-:-:S02]  /*d300*/  SHF.L.U32 R9, R9, 0x1, RZ ;  /* 0x0000000109097819 */ /* 0x000fc400000006ff */
[----:B---3--:R-:W-:Y:S02]  /*d310*/  IADD3 R15, R52, 0x9, RZ ;  /* 0x00000009340f7810 */ /* 0x008fe40007ffe0ff */
[----:B------:R-:W-:Y:S02]  /*d320*/  SHF.L.U32 R10, R10, 0x1, RZ ;  /* 0x000000010a0a7819 */ /* 0x000fe400000006ff */
[C---:B------:R-:W-:Y:S02]  /*d330*/  IADD3 R16, R52.reuse, 0xa, RZ ;  /* 0x0000000a34107810 */ /* 0x040fe40007ffe0ff */
[----:B------:R-:W-:Y:S02]  /*d340*/  SHF.L.U32 R11, R11, 0x1, RZ ;  /* 0x000000010b0b7819 */ /* 0x000fe400000006ff */
[----:B----4-:R-:W-:Y:S02]  /*d350*/  IADD3 R17, R52, 0xb, RZ ;  /* 0x0000000b34117810 */ /* 0x010fe40007ffe0ff */
[----:B------:R-:W-:-:S02]  /*d360*/  LEA.HI.SX32 R13, R13, R52, 0x1b ;  /* 0x000000340d0d7211 */ /* 0x000fc400078fdaff */
[----:B0-----:R-:W-:Y:S02]  /*d370*/  F2FP.BF16.PACK_AB R4, R179, R178 ;  /* 0x000000b2b304723e */ /* 0x001fe400000010ff */
[----:B------:R-:W-:Y:S02]  /*d380*/  SHF.L.U32 R12, R12, 0x1, RZ ;  /* 0x000000010c0c7819 */ /* 0x000fe400000006ff */
[----:B------:R-:W-:Y:S02]  /*d390*/  IADD3 R18, R52, 0xc, RZ ;  /* 0x0000000c34127810 */ /* 0x000fe40007ffe0ff */
[-C--:B------:R-:W-:Y:S02]  /*d3a0*/  LEA.HI.SX32 R14, R14, R52.reuse, 0x1b ;  /* 0x000000340e0e7211 */ /* 0x080fe400078fdaff */
[----:B------:R-:W-:Y:S02]  /*d3b0*/  IADD3 R19, R52, 0xd, RZ ;  /* 0x0000000d34137810 */ /* 0x000fe40007ffe0ff */
[----:B------:R-:W-:-:S02]  /*d3c0*/  LEA.HI.SX32 R15, R15, R52, 0x1b ;  /* 0x000000340f0f7211 */ /* 0x000fc400078fdaff */
[----:B------:R-:W-:Y:S02]  /*d3d0*/  IADD3 R20, R52, 0xe, RZ ;  /* 0x0000000e34147810 */ /* 0x000fe40007ffe0ff */
[-C--:B------:R-:W-:Y:S02]  /*d3e0*/  LEA.HI.SX32 R16, R16, R52.reuse, 0x1b ;  /* 0x0000003410107211 */ /* 0x080fe400078fdaff */
        /* <DEDUP_REMOVED lines=14> */
[----:B------:R-:W-:Y:S01]  /*d4d0*/  SHF.L.U32 R21, R21, 0x1, RZ ;  /* 0x0000000115157819 */ /* 0x000fe200000006ff */
[----:B--2---:R-:W-:Y:S01]  /*d4e0*/  FADD.FTZ R0, R172, R7 ;  /* 0x00000007ac007221 */ /* 0x004fe20000010000 */
[----:B------:R-:W-:-:S02]  /*d4f0*/  IADD3 R7, R52, 0x2, RZ ;  /* 0x0000000234077810 */ /* 0x000fc40007ffe0ff */
[----:B------:R-:W-:Y:S01]  /*d500*/  F2FP.BF16.PACK_AB R172, R173, R172 ;  /* 0x000000acadac723e */ /* 0x000fe200000010ff */
[----:B------:R-:W-:Y:S01]  /*d510*/  BAR.SYNC.DEFER_BLOCKING 0x0 ;  /* 0x0000000000007b1d */ /* 0x000fe20000010000 */
[----:B------:R-:W-:Y:S01]  /*d520*/  LEA.HI.SX32 R8, R7, R52, 0x1b ;  /* 0x0000003407087211 */ /* 0x000fe200078fdaff */
[----:B------:R-:W-:Y:S01]  /*d530*/  FADD.FTZ R7, R0, R173 ;  /* 0x000000ad00077221 */ /* 0x000fe20000010000 */
[----:B------:R-:W-:Y:S02]  /*d540*/  PRMT R5, R172, 0x7632, R5 ;  /* 0x00007632ac057816 */ /* 0x000fe40000000005 */
[----:B------:R-:W-:Y:S01]  /*d550*/  SHF.L.U32 R8, R8, 0x1, RZ ;  /* 0x0000000108087819 */ /* 0x000fe200000006ff */
[----:B------:R-:W-:Y:S01]  /*d560*/  FADD.FTZ R0, R7, R174 ;  /* 0x000000ae07007221 */ /* 0x000fe20000010000 */
[----:B------:R-:W-:-:S03]  /*d570*/  F2FP.BF16.PACK_AB R174, R175, R174 ;  /* 0x000000aeafae723e */ /* 0x000fc600000010ff */
[----:B------:R-:W-:-:S04]  /*d580*/  FADD.FTZ R7, R0, R175 ;  /* 0x000000af00077221 */ /* 0x000fc80000010000 */
[----:B------:R-:W-:Y:S01]  /*d590*/  FADD.FTZ R0, R7, R176 ;  /* 0x000000b007007221 */ /* 0x000fe20000010000 */
[----:B------:R-:W-:Y:S02]  /*d5a0*/  F2FP.BF16.PACK_AB R176, R177, R176 ;  /* 0x000000b0b1b0723e */ /* 0x000fe400000010ff */
[----:B------:R-:W-:Y:S01]  /*d5b0*/  PRMT R7, R174, 0x7632, R7 ;  /* 0x00007632ae077816 */ /* 0x000fe20000000007 */
[----:B------:R-:W-:Y:S01]  /*d5c0*/  FADD.FTZ R177, R0, R177 ;  /* 0x000000b100b17221 */ /* 0x000fe20000010000 */
[----:B------:R-:W-:Y:S02]  /*d5d0*/  PRMT R23, R176, 0x7632, R23 ;  /* 0x00007632b0177816 */ /* 0x000fe40000000017 */
[----:B------:R-:W-:Y:S01]  /*d5e0*/  IADD3 R0, P1, R146, -0x7e0, RZ ;  /* 0xfffff82092007810 */ /* 0x000fe20007f3e0ff */
[----:B------:R-:W-:Y:S01]  /*d5f0*/  FADD.FTZ R178, R177, R178 ;  /* 0x000000b2b1b27221 */ /* 0x000fe20000010000 */
[----:B------:R-:W-:Y:S02]  /*d600*/  STS.U16 [R145], R172 ;  /* 0x000000ac91007388 */ /* 0x000fe40000000400 */
[----:B------:R-:W-:Y:S01]  /*d610*/  IADD3.X R45, R45, -0x1, RZ, P1, !PT ;  /* 0xffffffff2d2d7810 */ /* 0x000fe20000ffe4ff */
[----:B------:R-:W-:Y:S01]  /*d620*/  FADD.FTZ R179, R178, R179 ;  /* 0x000000b3b2b37221 */ /* 0x000fe20000010000 */
[----:B------:R0:W-:Y:S04]  /*d630*/  STS.U16 [R6+0x2], R5 ;  /* 0x0000020506007388 */ /* 0x0001e80000000400 */
[----:B------:R1:W-:Y:S04]  /*d640*/  STS.U16 [R8+0x4], R174 ;  /* 0x000004ae08007388 */ /* 0x0003e80000000400 */
[----:B------:R-:W-:Y:S01]  /*d650*/  STS.U16 [R9+0x6], R7 ;  /* 0x0000060709007388 */ /* 0x000fe20000000400 */
[----:B0-----:R-:W-:Y:S01]  /*d660*/  F2FP.BF16.PACK_AB R5, R181, R180 ;  /* 0x000000b4b505723e */ /* 0x001fe200000010ff */
[----:B------:R-:W-:-:S02]  /*d670*/  FADD.FTZ R180, R179, R180 ;  /* 0x000000b4b3b47221 */ /* 0x000fc40000010000 */
[----:B------:R0:W-:Y:S01]  /*d680*/  STS.U16 [R10+0x8], R176 ;  /* 0x000008b00a007388 */ /* 0x0001e20000000400 */
[----:B------:R-:W-:Y:S02]  /*d690*/  F2FP.BF16.PACK_AB R6, R183, R182 ;  /* 0x000000b6b706723e */ /* 0x000fe400000010ff */
[----:B-1----:R-:W-:Y:S01]  /*d6a0*/  PRMT R8, R4, 0x7632, R8 ;  /* 0x0000763204087816 */ /* 0x002fe20000000008 */
[----:B------:R1:W-:Y:S01]  /*d6b0*/  STS.U16 [R11+0xa], R23 ;  /* 0x00000a170b007388 */ /* 0x0003e20000000400 */
[C---:B------:R-:W-:Y:S01]  /*d6c0*/  PRMT R25, R5.reuse, 0x7610, R25 ;  /* 0x0000761005197816 */ /* 0x040fe20000000019 */
[----:B------:R-:W-:Y:S01]  /*d6d0*/  FADD.FTZ R181, R180, R181 ;  /* 0x000000b5b4b57221 */ /* 0x000fe20000010000 */
[----:B------:R-:W-:Y:S01]  /*d6e0*/  PRMT R27, R5, 0x7632, R27 ;  /* 0x00007632051b7816 */ /* 0x000fe2000000001b */
[----:B------:R2:W-:Y:S01]  /*d6f0*/  STS.U16 [R12+0xc], R4 ;  /* 0x00000c040c007388 */ /* 0x0005e20000000400 */
[----:B------:R-:W-:Y:S01]  /*d700*/  F2FP.BF16.PACK_AB R5, R128, R215 ;  /* 0x000000d78005723e */ /* 0x000fe200000010ff */
[----:B------:R-:W-:Y:S01]  /*d710*/  FADD.FTZ R182, R181, R182 ;  /* 0x000000b6b5b67221 */ /* 0x000fe20000010000 */
[----:B0-----:R-:W-:Y:S01]  /*d720*/  PRMT R10, R6, 0x7632, R10 ;  /* 0x00007632060a7816 */ /* 0x001fe2000000000a */
[----:B------:R-:W-:Y:S01]  /*d730*/  STS.U16 [R13+0xe], R8 ;  /* 0x00000e080d007388 */ /* 0x000fe20000000400 */
[----:B-1----:R-:W-:Y:S01]  /*d740*/  PRMT R23, R5, 0x7632, R23 ;  /* 0x0000763205177816 */ /* 0x002fe20000000017 */
[----:B------:R-:W-:-:S02]  /*d750*/  FADD.FTZ R183, R182, R183 ;  /* 0x000000b7b6b77221 */ /* 0x000fc40000010000 */
[----:B------:R-:W-:Y:S01]  /*d760*/  STS.U16 [R14+0x10], R25 ;  /* 0x000010190e007388 */ /* 0x000fe20000000400 */
[----:B--2---:R-:W-:Y:S01]  /*d770*/  F2FP.BF16.PACK_AB R4, R185, R184 ;  /* 0x000000b8b904723e */ /* 0x004fe200000010ff */
[----:B------:R-:W-:Y:S02]  /*d780*/  FADD.FTZ R184, R183, R184 ;  /* 0x000000b8b7b87221 */ /* 0x000fe40000010000 */
[----:B------:R-:W-:Y:S01]  /*d790*/  STS.U16 [R15+0x12], R27 ;  /* 0x0000121b0f007388 */ /* 0x000fe20000000400 */
[----:B------:R-:W-:Y:S01]  /*d7a0*/  PRMT R12, R4, 0x7632, R12 ;  /* 0x00007632040c7816 */ /* 0x000fe2000000000c */
[----:B------:R-:W-:Y:S02]  /*d7b0*/  FADD.FTZ R184, R184, R185 ;  /* 0x000000b9b8b87221 */ /* 0x000fe40000010000 */
[----:B------:R-:W-:Y:S02]  /*d7c0*/  STS.U16 [R16+0x14], R6 ;  /* 0x0000140610007388 */ /* 0x000fe40000000400 */
[----:B------:R-:W-:-:S02]  /*d7d0*/  FADD.FTZ R215, R184, R215 ;  /* 0x000000d7b8d77221 */ /* 0x000fc40000010000 */
[----:B------:R-:W-:Y:S04]  /*d7e0*/  STS.U16 [R17+0x16], R10 ;  /* 0x0000160a11007388 */ /* 0x000fe80000000400 */
[----:B------:R0:W-:Y:S04]  /*d7f0*/  STS.U16 [R18+0x18], R4 ;  /* 0x0000180412007388 */ /* 0x0001e80000000400 */
[----:B------:R-:W-:Y:S04]  /*d800*/  STS.U16 [R19+0x1a], R12 ;  /* 0x00001a0c13007388 */ /* 0x000fe80000000400 */
[----:B------:R-:W-:Y:S01]  /*d810*/  STS.U16 [R20+0x1c], R5 ;  /* 0x00001c0514007388 */ /* 0x000fe20000000400 */
[----:B0-----:R-:W-:-:S03]  /*d820*/  FADD.FTZ R4, R215, R128 ;  /* 0x00000080d7047221 */ /* 0x001fc60000010000 */
        /* <DEDUP_REMOVED lines=20> */
[----:B------:R-:W-:Y:S04]  /*d970*/  STL [R1], R4 ;  /* 0x0000000401007387 */ /* 0x000fe80000100800 */
[----:B------:R-:W0:Y:S02]  /*d980*/  LDS R25, [0x1080] ;  /* 0x00108000ff197984 */ /* 0x000e240000000800 */
[----:B0-----:R-:W-:-:S13]  /*d990*/  ISETP.GE.AND P0, PT, R146, R25, PT ;  /* 0x000000199200720c */ /* 0x001fda0003f06270 */
[----:B------:R-:W-:Y:S05]  /*d9a0*/  @P0 BRA `(.L_x_432) ;  /* 0x000000c000000947 */ /* 0x000fea0003800000 */
[----:B------:R-:W-:Y:S01]  /*d9b0*/  MOV R5, UR33 ;  /* 0x0000002100057c02 */ /* 0x000fe20008000f00 */
[----:B------:R-:W-:Y:S02]  /*d9c0*/  ULDC.64 UR20, c[0x0][0x300] ;  /* 0x0000c00000147ab9 */ /* 0x000fe40000000a00 */
[----:B------:R-:W-:Y:S02]  /*d9d0*/  UIMAD UR20, UR17, UR20, URZ ;  /* 0x00000014111472a4 */ /* 0x000fe4000f8e023f */
[----:B------:R-:W-:Y:S01]  /*d9e0*/  IMAD.WIDE.U32 R2, R5, c[0x0][0x2f8], R2 ;  /* 0x0000be0005027a25 */ /* 0x000fe200078e0002 */
[----:B------:R-:W-:Y:S01]  /*d9f0*/  MOV R5, UR16 ;  /* 0x0000001000057c02 */ /* 0x000fe20008000f00 */
[----:B------:R-:W-:-:S03]  /*da00*/  UIMAD UR20, UR16, UR21, UR20 ;  /* 0x00000015101472a4 */ /* 0x000fc6000f8e0214 */
[----:B------:R-:W-:-:S05]  /*da10*/  IADD3 R3, R3, UR38, RZ ;  /* 0x0000002603037c10 */ /* 0x000fca000fffe0ff */
[----:B------:R-:W-:-:S05]  /*da20*/  IMAD.WIDE.U32 R2, R5, c[0x0][0x300], R2 ;  /* 0x0000c00005027a25 */ /* 0x000fca00078e0002 */
[----:B------:R-:W-:Y:S02]  /*da30*/  IADD3 R3, R3, UR20, RZ ;  /* 0x0000001403037c10 */ /* 0x000fe4000fffe0ff */
[----:B------:R-:W-:-:S04]  /*da40*/  LEA R4, P0, R2, c[0x0][0x340], 0x1 ;  /* 0x0000d00002047a11 */ /* 0x000fc800078008ff */
[----:B------:R-:W-:-:S05]  /*da50*/  LEA.HI.X R5, R2, c[0x0][0x344], R3, 0x1, P0 ;  /* 0x0000d10002057a11 */ /* 0x000fca00000f0c03 */
[----:B------:R0:W-:Y:S04]  /*da60*/  STG.E.U16 [R4.64], R7 ;  /* 0x0000000704007986 */ /* 0x0001e8000c10151e */
.L_x_432:
[----:B------:R-:W-:Y:S05]  /*da70*/  BSYNC B0 ;  /* 0x0000000000007941 */ /* 0x000fea0003800000 */
.L_x_431:
[----:B------:R-:W-:Y:S01]  /*da80*/  ULDC.64 UR20, c[0x0][0x300] ;  /* 0x0000c00000147ab9 */ /* 0x000fe20000000a00 */
[----:B------:R-:W-:Y:S01]  /*da90*/  LEA R2, P0, R0, c[0x0][0x340], 0x1 ;  /* 0x0000d00000027a11 */ /* 0x000fe200078008ff */
[----:B------:R-:W-:Y:S01]  /*daa0*/  UMOV UR9, UR7 ;  /* 0x0000000700097c82 */ /* 0x000fe20008000000 */
[-C--:B------:R-:W-:Y:S01]  /*dab0*/  ISETP.GE.AND P3, PT, R22, R25.reuse, PT ;  /* 0x000000191600720c */ /* 0x080fe20003f66270 */
[----:B------:R-:W-:Y:S01]  /*dac0*/  UIMAD.WIDE.U32 UR8, UR16, UR20, UR8 ;  /* 0x00000014100872a5 */ /* 0x000fe2000f8e0008 */
[----:B------:R-:W-:Y:S01]  /*dad0*/  LEA.HI.X R0, R0, c[0x0][0x344], R45, 0x1, P0 ;  /* 0x0000d10000007a11 */ /* 0x000fe200000f0c2d */
[----:B------:R-:W-:Y:S01]  /*dae0*/  UIMAD UR20, UR17, UR20, URZ ;  /* 0x00000014111472a4 */ /* 0x000fe2000f8e023f */
[-C--:B------:R-:W-:Y:S01]  /*daf0*/  ISETP.GE.AND P4, PT, R24, R25.reuse, PT ;  /* 0x000000191800720c */ /* 0x080fe20003f86270 */
[----:B------:R-:W-:Y:S01]  /*db00*/  UIADD3 UR7, UP0, UR32, UR8, URZ ;  /* 0x0000000820077290 */ /* 0x000fe2000ff1e03f */
[-C--:B------:R-:W-:Y:S01]  /*db10*/  ISETP.GE.AND P5, PT, R26, R25.reuse, PT ;  /* 0x000000191a00720c */ /* 0x080fe20003fa6270 */
[----:B------:R-:W-:Y:S01]  /*db20*/  UIMAD UR8, UR16, UR21, UR20 ;  /* 0x00000015100872a4 */ /* 0x000fe2000f8e0214 */
[-C--:B------:R-:W-:Y:S01]  /*db30*/  ISETP.GE.AND P6, PT, R28, R25.reuse, PT ;  /* 0x000000191c00720c */ /* 0x080fe20003fc6270 */
[----:B------:R-:W-:Y:S01]  /*db40*/  UIADD3 UR27, UP1, UR27, -0x2000, URZ ;  /* 0xffffe0001b1b7890 */ /* 0x000fe2000ff3e03f */
[-C--:B------:R-:W-:Y:S01]  /*db50*/  ISETP.GE.AND P1, PT, R32, R25.reuse, PT ;  /* 0x000000192000720c */ /* 0x080fe20003f26270 */
[----:B------:R-:W-:Y:S01]  /*db60*/  UIADD3.X UR8, UR34, UR8, UR9, UP0, !UPT ;  /* 0x0000000822087290 */ /* 0x000fe200087fe409 */
[----:B------:R-:W-:Y:S01]  /*db70*/  MOV R3, UR7 ;  /* 0x0000000700037c02 */ /* 0x000fe20008000f00 */
[----:B------:R-:W-:Y:S01]  /*db80*/  UISETP.GT.AND UP0, UPT, UR29, 0x1, UPT ;  /* 0x000000011d00788c */ /* 0x000fe2000bf04270 */
[----:B------:R-:W-:Y:S01]  /*db90*/  ISETP.GE.AND P2, PT, R34, R25, PT ;  /* 0x000000192200720c */ /* 0x000fe20003f46270 */
[----:B------:R-:W-:Y:S01]  /*dba0*/  UIADD3 UR19, UP2, UR19, -0x1000, URZ ;  /* 0xfffff00013137890 */ /* 0x000fe2000ff5e03f */
[----:B------:R-:W-:Y:S01]  /*dbb0*/  LEA R2, P0, R3, R2, 0x1 ;  /* 0x0000000203027211 */ /* 0x000fe200078008ff */
[----:B------:R-:W-:Y:S01]  /*dbc0*/  UIADD3 UR25, UP3, UR25, -0x1000, URZ ;  /* 0xfffff00019197890 */ /* 0x000fe2000ff7e03f */
[----:B0-----:R-:W-:Y:S01]  /*dbd0*/  MOV R4, UR8 ;  /* 0x0000000800047c02 */ /* 0x001fe20008000f00 */
[----:B------:R-:W-:-:S02]  /*dbe0*/  UIADD3 UR23, UP4, UR23, -0x1000, URZ ;  /* 0xfffff00017177890 */ /* 0x000fc4000ff9e03f */
[----:B------:R-:W-:Y:S01]  /*dbf0*/  UIADD3 UR6, UR6, 0x1, URZ ;  /* 0x0000000106067890 */ /* 0x000fe2000fffe03f */
[----:B------:R-:W-:Y:S01]  /*dc00*/  LEA.HI.X R3, R3, R0, R4, 0x1, P0 ;  /* 0x0000000003037211 */ /* 0x000fe200000f0c04 */
[----:B------:R-:W-:Y:S01]  /*dc10*/  UIADD3.X UR28, UR28, -0x1, URZ, UP1, !UPT ;  /* 0xffffffff1c1c7890 */ /* 0x000fe20008ffe43f */
[-C--:B------:R-:W-:Y:S01]  /*dc20*/  ISETP.GE.AND P0, PT, R30, R25.reuse, PT ;  /* 0x000000191e00720c */ /* 0x080fe20003f06270 */
[----:B------:R-:W-:Y:S02]  /*dc30*/  UIADD3.X UR22, UR22, -0x1, URZ, UP2, !UPT ;  /* 0xffffffff16167890 */ /* 0x000fe400097fe43f */
[----:B------:R0:W-:Y:S01]  /*dc40*/  @!P3 STG.E.U16 [R2.64], R251 ;  /* 0x000000fb0200b986 */ /* 0x0001e2000c10151e */
[-C--:B------:R-:W-:Y:S01]  /*dc50*/  ISETP.GE.AND P3, PT, R36, R25.reuse, PT ;  /* 0x000000192400720c */ /* 0x080fe20003f66270 */
[----:B------:R-:W-:Y:S02]  /*dc60*/  UIADD3.X UR26, UR26, -0x1, URZ, UP3, !UPT ;  /* 0xffffffff1a1a7890 */ /* 0x000fe40009ffe43f */
[----:B------:R0:W-:Y:S01]  /*dc70*/  @!P4 STG.E.U16 [R2.64+0x40], R9 ;  /* 0x000040090200c986 */ /* 0x0001e2000c10151e */
[----:B------:R-:W-:Y:S01]  /*dc80*/  ISETP.GE.AND P4, PT, R38, R25, PT ;  /* 0x000000192600720c */ /* 0x000fe20003f86270 */
[----:B------:R-:W-:-:S02]  /*dc90*/  UIADD3.X UR24, UR24, -0x1, URZ, UP4, !UPT ;  /* 0xffffffff18187890 */ /* 0x000fc4000a7fe43f */
        /* <DEDUP_REMOVED lines=19> */
[----:B------:R-:W-:-:S13]  /*ddd0*/  PLOP3.LUT P0, PT, PT, PT, UP0, 0x80, 0x0 ;  /* 0x000000000000781c */ /* 0x000fda0003f0f008 */
[----:B0-----:R-:W-:Y:S01]  /*dde0*/  @!P0 CALL.REL.NOINC `(.L_x_326) ;  /* 0x0000001000008944 */ /* 0x001fe20003c00000 */
[----:B------:R-:W-:Y:S05]  /*ddf0*/  BRA `(.L_x_433) ;  /* 0xffff2c5000007947 */ /* 0x000fea000383ffff */
.L_x_326:
[----:B------:R-:W-:Y:S02]  /*de00*/  ISETP.NE.U32.AND P0, PT, RZ, c[0x0][0x328], PT ;  /* 0x0000ca00ff007a0c */ /* 0x000fe40003f05070 */
[----:B------:R-:W-:Y:S02]  /*de10*/  ISETP.NE.U32.AND P2, PT, RZ, c[0x0][0x348], PT ;  /* 0x0000d200ff007a0c */ /* 0x000fe40003f45070 */
[----:B------:R-:W-:Y:S02]  /*de20*/  ISETP.NE.AND.EX P1, PT, RZ, c[0x0][0x32c], PT, P0 ;  /* 0x0000cb00ff007a0c */ /* 0x000fe40003f25300 */
[----:B------:R-:W-:-:S11]  /*de30*/  ISETP.NE.AND.EX P0, PT, RZ, c[0x0][0x34c], PT, P2 ;  /* 0x0000d300ff007a0c */ /* 0x000fd60003f05320 */
[----:B------:R-:W-:Y:S05]  /*de40*/  @!P1 BRA `(.L_x_434) ;  /* 0x000001f000009947 */ /* 0x000fea0003800000 */
[----:B------:R-:W3:Y:S01]  /*de50*/  LDL.LU R2, [R1+0x4] ;  /* 0x0000040001027983 */ /* 0x000ee20000300800 */
[----:B------:R-:W-:Y:S03]  /*de60*/  BSSY B0, `(.L_x_434) ;  /* 0x000001d000007945 */ /* 0x000fe60003800000 */
[----:B------:R-:W4:Y:S04]  /*de70*/  S2R R6, SR_LANEID ;  /* 0x0000000000067919 */ /* 0x000f280000000000 */
[----:B------:R-:W5:Y:S01]  /*de80*/  S2R R7, SR_TID.X ;  /* 0x0000000000077919 */ /* 0x000f620000002100 */
[----:B----4-:R-:W-:-:S13]  /*de90*/  ISETP.NE.AND P2, PT, R6, RZ, PT ;  /* 0x000000ff0600720c */ /* 0x010fda0003f45270 */
[----:B-----5:R-:W-:-:S04]  /*dea0*/  @!P2 SHF.R.S32.HI R6, RZ, 0x1f, R7 ;  /* 0x0000001fff06a819 */ /* 0x020fc80000011407 */
[----:B------:R-:W-:-:S04]  /*deb0*/  @!P2 LEA.HI R6, R6, R7, RZ, 0x5 ;  /* 0x000000070606a211 */ /* 0x000fc800078f28ff */
[----:B------:R-:W-:Y:S01]  /*dec0*/  @!P2 SHF.R.S32.HI R9, RZ, 0x5, R6 ;  /* 0x00000005ff09a819 */ /* 0x000fe20000011406 */
[----:B---3--:R-:W3:Y:S02]  /*ded0*/  SHFL.DOWN P1, R0, R2, 0x1, 0x1f ;  /* 0x08201f0002007f89 */ /* 0x008ee40000020000 */
[----:B---3--:R-:W-:-:S05]  /*dee0*/  @P1 FADD R0, R0, R2 ;  /* 0x0000000200001221 */ /* 0x008fca0000000000 */
[----:B-1----:R-:W1:Y:S02]  /*def0*/  SHFL.DOWN P1, R3, R0, 0x2, 0x1f ;  /* 0x08401f0000037f89 */ /* 0x002e640000020000 */
[----:B-1----:R-:W-:-:S05]  /*df00*/  @P1 FADD R3, R0, R3 ;  /* 0x0000000300031221 */ /* 0x002fca0000000000 */
[----:B------:R-:W1:Y:S02]  /*df10*/  SHFL.DOWN P1, R2, R3, 0x4, 0x1f ;  /* 0x08801f0003027f89 */ /* 0x000e640000020000 */
[----:B-1----:R-:W-:-:S05]  /*df20*/  @P1 FADD R2, R3, R2 ;  /* 0x0000000203021221 */ /* 0x002fca0000000000 */
[----:B------:R-:W1:Y:S02]  /*df30*/  SHFL.DOWN P1, R5, R2, 0x8, 0x1f ;  /* 0x09001f0002057f89 */ /* 0x000e640000020000 */
[----:B-1----:R-:W-:-:S05]  /*df40*/  @P1 FADD R5, R2, R5 ;  /* 0x0000000502051221 */ /* 0x002fca0000000000 */
[----:B------:R-:W1:Y:S02]  /*df50*/  SHFL.DOWN P1, R4, R5, 0x10, 0x1f ;  /* 0x0a001f0005047f89 */ /* 0x000e640000020000 */
[----:B-1----:R-:W-:Y:S01]  /*df60*/  @P1 FADD R4, R5, R4 ;  /* 0x0000000405041221 */ /* 0x002fe20000000000 */
[----:B------:R-:W-:-:S04]  /*df70*/  ISETP.NE.AND P1, PT, R7, RZ, PT ;  /* 0x000000ff0700720c */ /* 0x000fc80003f25270 */
[----:B------:R1:W-:Y:S04]  /*df80*/  @!P2 STS [R9.X4+0x6304], R4 ;  /* 0x006304040900a388 */ /* 0x0003e80000004800 */
[----:B------:R-:W-:Y:S06]  /*df90*/  BAR.SYNC.DEFER_BLOCKING 0x0 ;  /* 0x0000000000007b1d */ /* 0x000fec0000010000 */
[----:B------:R-:W-:Y:S05]  /*dfa0*/  @P1 BRA `(.L_x_435) ;  /* 0x0000008000001947 */ /* 0x000fea0003800000 */
[----:B-1----:R-:W1:Y:S04]  /*dfb0*/  @!P1 LDS.64 R2, [0x6308] ;  /* 0x00630800ff029984 */ /* 0x002e680000000a00 */
[----:B------:R-:W3:Y:S01]  /*dfc0*/  @!P1 LDS R5, [0x6310] ;  /* 0x00631000ff059984 */ /* 0x000ee20000000800 */
[----:B-1----:R-:W-:-:S04]  /*dfd0*/  @!P1 FADD.FTZ R2, R4, R2 ;  /* 0x0000000204029221 */ /* 0x002fc80000010000 */
[----:B------:R-:W-:Y:S01]  /*dfe0*/  @!P1 FADD.FTZ R0, R3, R2 ;  /* 0x0000000203009221 */ /* 0x000fe20000010000 */
[----:B------:R-:W-:Y:S02]  /*dff0*/  MOV R2, UR12 ;  /* 0x0000000c00027c02 */ /* 0x000fe40008000f00 */
[----:B------:R-:W-:Y:S01]  /*e000*/  MOV R3, UR13 ;  /* 0x0000000d00037c02 */ /* 0x000fe20008000f00 */
[----:B---3--:R-:W-:-:S05]  /*e010*/  @!P1 FADD.FTZ R4, R0, R5 ;  /* 0x0000000500049221 */ /* 0x008fca0000010000 */
[----:B------:R1:W-:Y:S02]  /*e020*/  RED.E.ADD.F32.FTZ.RN.STRONG.GPU [R2.64], R4 ;  /* 0x000000040200798e */ /* 0x0003e4000c10e79e */
.L_x_435:
[----:B-1----:R-:W-:Y:S05]  /*e030*/  BSYNC B0 ;  /* 0x0000000000007941 */ /* 0x002fea0003800000 */
.L_x_434:
[----:B------:R-:W-:Y:S01]  /*e040*/  BSSY B0, `(.L_x_436) ;  /* 0x0000023000007945 */ /* 0x000fe20003800000 */
[----:B------:R-:W-:Y:S05]  /*e050*/  @!P0 BRA `(.L_x_437) ;  /* 0x0000020000008947 */ /* 0x000fea0003800000 */
[----:B------:R-:W3:Y:S04]  /*e060*/  LDL.LU R2, [R1] ;  /* 0x0000000001027983 */ /* 0x000ee80000300800 */
[----:B------:R-:W4:Y:S04]  /*e070*/  S2R R6, SR_LANEID ;  /* 0x0000000000067919 */ /* 0x000f280000000000 */
[----:B------:R-:W5:Y:S04]  /*e080*/  S2R R11, SR_TID.X ;  /* 0x00000000000b7919 */ /* 0x000f680000002100 */
[----:B------:R-:W-:Y:S01]  /*e090*/  BAR.SYNC.DEFER_BLOCKING 0x0 ;  /* 0x0000000000007b1d */ /* 0x000fe20000010000 */
        /* <DEDUP_REMOVED lines=25> */
[----:B------:R1:W-:Y:S01]  /*e230*/  RED.E.ADD.F32.FTZ.RN.STRONG.GPU [R2.64], R4 ;  /* 0x000000040200798e */ /* 0x0003e2000c10e79e */
[----:B------:R-:W-:Y:S01]  /*e240*/  HFMA2.MMA R11, -RZ, RZ, 0, 0 ;  /* 0x00000000ff0b7435 */ /* 0x000fe200000001ff */
[----:B------:R-:W-:Y:S05]  /*e250*/  BRA `(.L_x_438) ;  /* 0x0000001000007947 */ /* 0x000fea0003800000 */
.L_x_437:
[----:B------:R-:W3:Y:S02]  /*e260*/  S2R R11, SR_TID.X ;  /* 0x00000000000b7919 */ /* 0x000ee40000002100 */
.L_x_438:
[----:B-1----:R-:W-:Y:S05]  /*e270*/  BSYNC B0 ;  /* 0x0000000000007941 */ /* 0x002fea0003800000 */
.L_x_436:
[----:B---3--:R-:W-:-:S13]  /*e280*/  ISETP.GE.AND P0, PT, R11, c[0x0][0x16c], PT ;  /* 0x00005b000b007a0c */ /* 0x008fda0003f06270 */
[----:B------:R-:W-:Y:S05]  /*e290*/  @P0 EXIT ;  /* 0x000000000000094d */ /* 0x000fea0003800000 */
[----:B------:R-:W-:Y:S02]  /*e2a0*/  ULDC.64 UR6, c[0x0][0x2a8] ;  /* 0x0000aa0000067ab9 */ /* 0x000fe40000000a00 */
[----:B------:R-:W-:Y:S02]  /*e2b0*/  ULDC.64 UR8, c[0x0][0x288] ;  /* 0x0000a20000087ab9 */ /* 0x000fe40000000a00 */
[----:B0-----:R-:W-:Y:S02]  /*e2c0*/  UIMAD UR4, UR17, UR6, URZ ;  /* 0x00000006110472a4 */ /* 0x001fe4000f8e023f */
[----:B------:R-:W-:Y:S02]  /*e2d0*/  UIMAD UR17, UR17, UR8, URZ ;  /* 0x00000008111172a4 */ /* 0x000fe4000f8e023f */
[----:B------:R-:W-:Y:S02]  /*e2e0*/  UIMAD.WIDE.U32 UR10, UR16, UR6, URZ ;  /* 0x00000006100a72a5 */ /* 0x000fe4000f8e003f */
[----:B------:R-:W-:-:S02]  /*e2f0*/  UIMAD UR7, UR16, UR7, UR4 ;  /* 0x00000007100772a4 */ /* 0x000fc4000f8e0204 */
[----:B--2---:R-:W-:Y:S02]  /*e300*/  UIMAD.WIDE.U32 UR4, UR16, UR8, URZ ;  /* 0x00000008100472a5 */ /* 0x004fe4000f8e003f */
[----:B------:R-:W-:Y:S02]  /*e310*/  UIMAD UR6, UR16, UR9, UR17 ;  /* 0x00000009100672a4 */ /* 0x000fe4000f8e0211 */
[----:B------:R-:W-:Y:S02]  /*e320*/  UIADD3 UR7, UR11, UR7, URZ ;  /* 0x000000070b077290 */ /* 0x000fe4000fffe03f */
[----:B------:R-:W-:Y:S02]  /*e330*/  UIADD3 UR6, UR5, UR6, URZ ;  /* 0x0000000605067290 */ /* 0x000fe4000fffe03f */
.L_x_439:
[----:B0-----:R-:W0:Y:S01]  /*e340*/  LDS.64 R12, [R11.X8+0x9b80] ;  /* 0x009b80000b0c7984 */ /* 0x001e220000008a00 */
[----:B------:R-:W-:Y:S02]  /*e350*/  MOV R2, UR4 ;  /* 0x0000000400027c02 */ /* 0x000fe40008000f00 */
[----:B------:R-:W-:Y:S01]  /*e360*/  SHF.R.S32.HI R0, RZ, 0x1f, R11 ;  /* 0x0000001fff007819 */ /* 0x000fe2000001140b */
[----:B------:R1:W2:Y:S01]  /*e370*/  LDS.64 R14, [R11.X8+0xa380] ;  /* 0x00a380000b0e7984 */ /* 0x0002a20000008a00 */
[----:B------:R-:W-:-:S02]  /*e380*/  MOV R7, UR6 ;  /* 0x0000000600077c02 */ /* 0x000fc40008000f00 */
[----:B------:R-:W-:Y:S01]  /*e390*/  MOV R6, R2 ;  /* 0x0000000200067202 */ /* 0x000fe20000000f00 */
[C---:B------:R-:W-:Y:S01]  /*e3a0*/  IMAD R2, R0.reuse, c[0x0][0x290], RZ ;  /* 0x0000a40000027a24 */ /* 0x040fe200078e02ff */
[----:B------:R-:W-:Y:S01]  /*e3b0*/  MOV R4, UR10 ;  /* 0x0000000a00047c02 */ /* 0x000fe20008000f00 */
[----:B------:R-:W-:Y:S01]  /*e3c0*/  IMAD R0, R0, c[0x0][0x2b0], RZ ;  /* 0x0000ac0000007a24 */ /* 0x000fe200078e02ff */
[----:B------:R-:W-:Y:S01]  /*e3d0*/  MOV R3, UR5 ;  /* 0x0000000500037c02 */ /* 0x000fe20008000f00 */
[C---:B------:R-:W-:Y:S01]  /*e3e0*/  IMAD.WIDE.U32 R6, R11.reuse, c[0x0][0x290], R6 ;  /* 0x0000a4000b067a25 */ /* 0x040fe200078e0006 */
[----:B------:R-:W-:Y:S02]  /*e3f0*/  MOV R9, UR7 ;  /* 0x0000000700097c02 */ /* 0x000fe40008000f00 */
[----:B------:R-:W-:Y:S01]  /*e400*/  MOV R8, R4 ;  /* 0x0000000400087202 */ /* 0x000fe20000000f00 */
[C---:B------:R-:W-:Y:S01]  /*e410*/  IMAD R3, R11.reuse, c[0x0][0x294], R2 ;  /* 0x0000a5000b037a24 */ /* 0x040fe200078e0202 */
[----:B------:R-:W-:Y:S01]  /*e420*/  MOV R5, UR11 ;  /* 0x0000000b00057c02 */ /* 0x000fe20008000f00 */
[C---:B------:R-:W-:Y:S01]  /*e430*/  IMAD R5, R11.reuse, c[0x0][0x2b4], R0 ;  /* 0x0000ad000b057a24 */ /* 0x040fe200078e0200 */
[----:B------:R-:W-:Y:S01]  /*e440*/  LEA R2, P0, R6, c[0x0][0x310], 0x3 ;  /* 0x0000c40006027a11 */ /* 0x000fe200078018ff */
[----:B------:R-:W-:Y:S01]  /*e450*/  IMAD.WIDE.U32 R8, R11, c[0x0][0x2b0], R8 ;  /* 0x0000ac000b087a25 */ /* 0x000fe200078e0008 */
[----:B------:R-:W-:Y:S01]  /*e460*/  IADD3 R3, R7, R3, RZ ;  /* 0x0000000307037210 */ /* 0x000fe20007ffe0ff */
[----:B------:R-:W-:Y:S01]  /*e470*/  YIELD ;  /* 0x0000000000007946 */ /* 0x000fe20003800000 */
[----:B-1----:R-:W-:-:S02]  /*e480*/  IADD3 R11, R11, c[0x0][0x0], RZ ;  /* 0x000000000b0b7a10 */ /* 0x002fc40007ffe0ff */
[----:B------:R-:W-:Y:S02]  /*e490*/  LEA.HI.X R3, R6, c[0x0][0x314], R3, 0x3, P0 ;  /* 0x0000c50006037a11 */ /* 0x000fe400000f1c03 */
[----:B------:R-:W-:Y:S02]  /*e4a0*/  ISETP.GE.AND P0, PT, R11, c[0x0][0x16c], PT ;  /* 0x00005b000b007a0c */ /* 0x000fe40003f06270 */
[----:B------:R-:W-:Y:S02]  /*e4b0*/  IADD3 R5, R9, R5, RZ ;  /* 0x0000000509057210 */ /* 0x000fe40007ffe0ff */
[----:B------:R-:W-:-:S04]  /*e4c0*/  LEA R4, P1, R8, c[0x0][0x318], 0x3 ;  /* 0x0000c60008047a11 */ /* 0x000fc800078218ff */
[----:B------:R-:W-:Y:S01]  /*e4d0*/  LEA.HI.X R5, R8, c[0x0][0x31c], R5, 0x3, P1 ;  /* 0x0000c70008057a11 */ /* 0x000fe200008f1c05 */
[----:B0-----:R0:W-:Y:S04]  /*e4e0*/  RED.E.ADD.F32.FTZ.RN.STRONG.GPU [R2.64], R12 ;  /* 0x0000000c0200798e */ /* 0x0011e8000c10e79e */
[----:B------:R0:W-:Y:S04]  /*e4f0*/  RED.E.ADD.F32.FTZ.RN.STRONG.GPU [R2.64+0x4], R13 ;  /* 0x0000040d0200798e */ /* 0x0001e8000c10e79e */
[----:B--2---:R0:W-:Y:S04]  /*e500*/  RED.E.ADD.F32.FTZ.RN.STRONG.GPU [R4.64], R14 ;  /* 0x0000000e0400798e */ /* 0x0041e8000c10e79e */
[----:B------:R0:W-:Y:S01]  /*e510*/  RED.E.ADD.F32.FTZ.RN.STRONG.GPU [R4.64+0x4], R15 ;  /* 0x0000040f0400798e */ /* 0x0001e2000c10e79e */
[----:B------:R-:W-:Y:S05]  /*e520*/  @!P0 BRA `(.L_x_439) ;  /* 0xfffffe1000008947 */ /* 0x000fea000383ffff */
[----:B------:R-:W-:Y:S05]  /*e530*/  EXIT ;  /* 0x000000000000794d */ /* 0x000fea0003800000 */
.L_x_332:
[----:B------:R-:W-:Y:S01]  /*e540*/  HFMA2.MMA R69, -RZ, RZ, 0, 5.9604644775390625e-08 ;  /* 0x00000001ff457435 */ /* 0x000fe200000001ff */
[----:B------:R-:W-:-:S02]  /*e550*/  MOV R70, R66 ;  /* 0x0000004200467202 */ /* 0x000fc40000000f00 */
[----:B------:R-:W-:Y:S02]  /*e560*/  MOV R68, RZ ;  /* 0x000000ff00447202 */ /* 0x000fe40000000f00 */
[----:B------:R-:W-:Y:S02]  /*e570*/  MOV R67, 0xffffffff ;  /* 0xffffffff00437802 */ /* 0x000fe40000000f00 */
[----:B------:R-:W-:Y:S02]  /*e580*/  MOV R64, 0xe5a0 ;  /* 0x0000e5a000407802 */ /* 0x000fe40000000f00 */
[----:B-----5:R-:W-:Y:S05]  /*e590*/  CALL.REL.NOINC `($__internal_14_$__cuda_sm70_shflsync_up) ;  /* 0x00001d6000007944 */ /* 0x020fea0003c00000 */
[----:B-1----:R-:W-:Y:S01]  /*e5a0*/  MOV R71, R67 ;  /* 0x0000004300477202 */ /* 0x002fe20000000f00 */
[----:B0-----:R-:W-:Y:S05]  /*e5b0*/  BRA `(.L_x_440) ;  /* 0xffff77b000007947 */ /* 0x001fea000383ffff */
.L_x_333:
[----:B------:R-:W-:Y:S01]  /*e5c0*/  HFMA2.MMA R69, -RZ, RZ, 0, 5.9604644775390625e-08 ;  /* 0x00000001ff457435 */ /* 0x000fe200000001ff */
[----:B------:R-:W-:Y:S02]  /*e5d0*/  MOV R70, R76 ;  /* 0x0000004c00467202 */ /* 0x000fe40000000f00 */
[----:B------:R-:W-:Y:S02]  /*e5e0*/  MOV R68, RZ ;  /* 0x000000ff00447202 */ /* 0x000fe40000000f00 */
[----:B------:R-:W-:-:S02]  /*e5f0*/  MOV R67, 0xffffffff ;  /* 0xffffffff00437802 */ /* 0x000fc40000000f00 */
[----:B------:R-:W-:Y:S02]  /*e600*/  MOV R64, 0xe620 ;  /* 0x0000e62000407802 */ /* 0x000fe40000000f00 */
[----:B01---5:R-:W-:Y:S05]  /*e610*/  CALL.REL.NOINC `($__internal_14_$__cuda_sm70_shflsync_up) ;  /* 0x00001ce000007944 */ /* 0x023fea0003c00000 */
[----:B0-----:R-:W-:Y:S01]  /*e620*/  HFMA2.MMA R69, -RZ, RZ, 0, 5.9604644775390625e-08 ;  /* 0x00000001ff457435 */ /* 0x001fe200000001ff */
[----:B-1----:R-:W-:Y:S02]  /*e630*/  MOV R73, R67 ;  /* 0x0000004300497202 */ /* 0x002fe40000000f00 */
[----:B------:R-:W-:Y:S02]  /*e640*/  MOV R70, R78 ;  /* 0x0000004e00467202 */ /* 0x000fe40000000f00 */
[----:B------:R-:W-:Y:S02]  /*e650*/  MOV R68, RZ ;  /* 0x000000ff00447202 */ /* 0x000fe40000000f00 */
[----:B------:R-:W-:Y:S02]  /*e660*/  MOV R67, 0xffffffff ;  /* 0xffffffff00437802 */ /* 0x000fe40000000f00 */
[----:B------:R-:W-:Y:S02]  /*e670*/  MOV R64, 0xe690 ;  /* 0x0000e69000407802 */ /* 0x000fe40000000f00 */
[----:B------:R-:W-:Y:S05]  /*e680*/  CALL.REL.NOINC `($__internal_14_$__cuda_sm70_shflsync_up) ;  /* 0x00001c7000007944 */ /* 0x000fea0003c00000 */
[----:B0-----:R-:W-:Y:S01]  /*e690*/  HFMA2.MMA R69, -RZ, RZ, 0, 5.9604644775390625e-08 ;  /* 0x00000001ff457435 */ /* 0x001fe200000001ff */
[----:B-1----:R-:W-:-:S02]  /*e6a0*/  MOV R75, R67 ;  /* 0x00000043004b7202 */ /* 0x002fc40000000f00 */
[----:B------:R-:W-:Y:S02]  /*e6b0*/  MOV R70, R79 ;  /* 0x0000004f00467202 */ /* 0x000fe40000000f00 */
[----:B------:R-:W-:Y:S02]  /*e6c0*/  MOV R68, RZ ;  /* 0x000000ff00447202 */ /* 0x000fe40000000f00 */
[----:B------:R-:W-:Y:S02]  /*e6d0*/  MOV R67, 0xffffffff ;  /* 0xffffffff00437802 */ /* 0x000fe40000000f00 */
[----:B------:R-:W-:Y:S02]  /*e6e0*/  MOV R64, 0xe700 ;  /* 0x0000e70000407802 */ /* 0x000fe40000000f00 */
[----:B------:R-:W-:Y:S05]  /*e6f0*/  CALL.REL.NOINC `($__internal_14_$__cuda_sm70_shflsync_up) ;  /* 0x00001c0000007944 */ /* 0x000fea0003c00000 */
[C---:B------:R-:W-:Y:S01]  /*e700*/  FMUL.FTZ R64, R76.reuse, R73 ;  /* 0x000000494c407220 */ /* 0x040fe20000410000 */
[----:B------:R-:W-:Y:S01]  /*e710*/  ISETP.GE.AND P0, PT, R147, 0x1, PT ;  /* 0x000000019300780c */ /* 0x000fe20003f06270 */
[C---:B0-----:R-:W-:Y:S02]  /*e720*/  FMUL.FTZ R68, R76.reuse, R75 ;  /* 0x0000004b4c447220 */ /* 0x041fe40000410000 */
[----:B-1----:R-:W-:-:S02]  /*e730*/  FMUL.FTZ R65, R76, R67 ;  /* 0x000000434c417220 */ /* 0x002fc40000410000 */
[C---:B------:R-:W-:Y:S02]  /*e740*/  FFMA.FTZ R69, R66.reuse, R71, -R64 ;  /* 0x0000004742457223 */ /* 0x040fe40000010840 */
[----:B------:R-:W-:Y:S01]  /*e750*/  FFMA.FTZ R68, R66, R67, R68 ;  /* 0x0000004342447223 */ /* 0x000fe20000010044 */
[----:B------:R-:W-:Y:S01]  /*e760*/  MOV R67, 0xffffffff ;  /* 0xffffffff00437802 */ /* 0x000fe20000000f00 */
[----:B------:R-:W-:Y:S02]  /*e770*/  FMUL.FTZ R64, R76, R71 ;  /* 0x000000474c407220 */ /* 0x000fe40000410000 */
[C---:B------:R-:W-:Y:S02]  /*e780*/  FFMA.FTZ R65, R66.reuse, R75, -R65 ;  /* 0x0000004b42417223 */ /* 0x040fe40000010841 */
[C---:B------:R-:W-:Y:S02]  /*e790*/  FADD.FTZ R68, R79.reuse, R68 ;  /* 0x000000444f447221 */ /* 0x040fe40000010000 */
[C---:B------:R-:W-:Y:S01]  /*e7a0*/  FFMA.FTZ R73, R66.reuse, R73, R64 ;  /* 0x0000004942497223 */ /* 0x040fe20000010040 */
[----:B------:R-:W-:Y:S01]  /*e7b0*/  FSEL R66, R66, R69, !P0 ;  /* 0x0000004542427208 */ /* 0x000fe20004000000 */
[----:B------:R-:W-:Y:S01]  /*e7c0*/  FADD.FTZ R65, R78, R65 ;  /* 0x000000414e417221 */ /* 0x000fe20000010000 */
[----:B------:R-:W-:Y:S01]  /*e7d0*/  HFMA2.MMA R69, -RZ, RZ, 0, 1.1920928955078125e-07 ;  /* 0x00000002ff457435 */ /* 0x000fe200000001ff */
[----:B------:R-:W-:-:S02]  /*e7e0*/  FSEL R79, R79, R68, !P0 ;  /* 0x000000444f4f7208 */ /* 0x000fc40004000000 */
[----:B------:R-:W-:Y:S02]  /*e7f0*/  FSEL R76, R76, R73, !P0 ;  /* 0x000000494c4c7208 */ /* 0x000fe40004000000 */
[----:B------:R-:W-:Y:S02]  /*e800*/  FSEL R78, R78, R65, !P0 ;  /* 0x000000414e4e7208 */ /* 0x000fe40004000000 */
[----:B------:R-:W-:Y:S02]  /*e810*/  MOV R68, RZ ;  /* 0x000000ff00447202 */ /* 0x000fe40000000f00 */
[----:B------:R-:W-:Y:S02]  /*e820*/  MOV R70, R66 ;  /* 0x0000004200467202 */ /* 0x000fe40000000f00 */
[----:B------:R-:W-:Y:S02]  /*e830*/  MOV R64, 0xe850 ;  /* 0x0000e85000407802 */ /* 0x000fe40000000f00 */
[----:B------:R-:W-:Y:S05]  /*e840*/  CALL.REL.NOINC `($__internal_14_$__cuda_sm70_shflsync_up) ;  /* 0x00001ab000007944 */ /* 0x000fea0003c00000 */
[----:B0-----:R-:W-:Y:S01]  /*e850*/  HFMA2.MMA R69, -RZ, RZ, 0, 1.1920928955078125e-07 ;  /* 0x00000002ff457435 */ /* 0x001fe200000001ff */
[----:B-1----:R-:W-:Y:S02]  /*e860*/  MOV R71, R67 ;  /* 0x0000004300477202 */ /* 0x002fe40000000f00 */
[----:B------:R-:W-:-:S02]  /*e870*/  MOV R70, R76 ;  /* 0x0000004c00467202 */ /* 0x000fc40000000f00 */
[----:B------:R-:W-:Y:S02]  /*e880*/  MOV R68, RZ ;  /* 0x000000ff00447202 */ /* 0x000fe40000000f00 */
[----:B------:R-:W-:Y:S02]  /*e890*/  MOV R67, 0xffffffff ;  /* 0xffffffff00437802 */ /* 0x000fe40000000f00 */
[----:B------:R-:W-:Y:S02]  /*e8a0*/  MOV R64, 0xe8c0 ;  /* 0x0000e8c000407802 */ /* 0x000fe40000000f00 */
[----:B------:R-:W-:Y:S05]  /*e8b0*/  CALL.REL.NOINC `($__internal_14_$__cuda_sm70_shflsync_up) ;  /* 0x00001a4000007944 */ /* 0x000fea0003c00000 */
[----:B0-----:R-:W-:Y:S01]  /*e8c0*/  HFMA2.MMA R69, -RZ, RZ, 0, 1.1920928955078125e-07 ;  /* 0x00000002ff457435 */ /* 0x001fe200000001ff */
[----:B-1----:R-:W-:Y:S02]  /*e8d0*/  MOV R73, R67 ;  /* 0x0000004300497202 */ /* 0x002fe40000000f00 */
[----:B------:R-:W-:Y:S02]  /*e8e0*/  MOV R70, R78 ;  /* 0x0000004e00467202 */ /* 0x000fe40000000f00 */
[----:B------:R-:W-:Y:S02]  /*e8f0*/  MOV R68, RZ ;  /* 0x000000ff00447202 */ /* 0x000fe40000000f00 */
[----:B------:R-:W-:-:S02]  /*e900*/  MOV R67, 0xffffffff ;  /* 0xffffffff00437802 */ /* 0x000fc40000000f00 */
[----:B------:R-:W-:Y:S02]  /*e910*/  MOV R64, 0xe930 ;  /* 0x0000e93000407802 */ /* 0x000fe40000000f00 */
[----:B------:R-:W-:Y:S05]  /*e920*/  CALL.REL.NOINC `($__internal_14_$__cuda_sm70_shflsync_up) ;  /* 0x000019d000007944 */ /* 0x000fea0003c00000 */
[----:B0-----:R-:W-:Y:S01]  /*e930*/  HFMA2.MMA R69, -RZ, RZ, 0, 1.1920928955078125e-07 ;  /* 0x00000002ff457435 */ /* 0x001fe200000001ff */
[----:B-1----:R-:W-:Y:S02]  /*e940*/  MOV R75, R67 ;  /* 0x00000043004b7202 */ /* 0x002fe40000000f00 */
[----:B------:R-:W-:Y:S02]  /*e950*/  MOV R70, R79 ;  /* 0x0000004f00467202 */ /* 0x000fe40000000f00 */
[----:B------:R-:W-:Y:S02]  /*e960*/  MOV R68, RZ ;  /* 0x000000ff00447202 */ /* 0x000fe40000000f00 */
[----:B------:R-:W-:Y:S02]  /*e970*/  MOV R67, 0xffffffff ;  /* 0xffffffff00437802 */ /* 0x000fe40000000f00 */
[----:B------:R-:W-:Y:S02]  /*e980*/  MOV R64, 0xe9a0 ;  /* 0x0000e9a000407802 */ /* 0x000fe40000000f00 */
[----:B------:R-:W-:Y:S05]  /*e990*/  CALL.REL.NOINC `($__internal_14_$__cuda_sm70_shflsync_up) ;  /* 0x0000196000007944 */ /* 0x000fea0003c00000 */
[----:B------:R-:W-:Y:S01]  /*e9a0*/  ISETP.GE.AND P0, PT, R147, 0x2, PT ;  /* 0x000000029300780c */ /* 0x000fe20003f06270 */
[----:B------:R-:W-:-:S02]  /*e9b0*/  FMUL.FTZ R64, R71, R76 ;  /* 0x0000004c47407220 */ /* 0x000fc40000410000 */
[----:B0-----:R-:W-:Y:S02]  /*e9c0*/  FMUL.FTZ R68, R75, R76 ;  /* 0x0000004c4b447220 */ /* 0x001fe40000410000 */
[-C--:B-1----:R-:W-:Y:S02]  /*e9d0*/  FMUL.FTZ R65, R76, R67.reuse ;  /* 0x000000434c417220 */ /* 0x082fe40000410000 */
        /* <DEDUP_REMOVED lines=13> */
[----:B------:R-:W-:Y:S02]  /*eab0*/  MOV R70, R73 ;  /* 0x0000004900467202 */ /* 0x000fe40000000f00 */
[----:B------:R-:W-:Y:S05]  /*eac0*/  CALL.REL.NOINC `($__internal_14_$__cuda_sm70_shflsync_up) ;  /* 0x0000183000007944 */ /* 0x000fea0003c00000 */
[----:B0-----:R-:W-:Y:S01]  /*ead0*/  HFMA2.MMA R69, -RZ, RZ, 0, 2.384185791015625e-07 ;  /* 0x00000004ff457435 */ /* 0x001fe200000001ff */
[----:B-1----:R-:W-:Y:S02]  /*eae0*/  MOV R66, R67 ;  /* 0x0000004300427202 */ /* 0x002fe40000000f00 */
[----:B------:R-:W-:Y:S02]  /*eaf0*/  MOV R70, R76 ;  /* 0x0000004c00467202 */ /* 0x000fe40000000f00 */
[----:B------:R-:W-:Y:S02]  /*eb00*/  MOV R68, RZ ;  /* 0x000000ff00447202 */ /* 0x000fe40000000f00 */
[----:B------:R-:W-:Y:S02]  /*eb10*/  MOV R67, 0xffffffff ;  /* 0xffffffff00437802 */ /* 0x000fe40000000f00 */
[----:B------:R-:W-:-:S02]  /*eb20*/  MOV R64, 0xeb40 ;  /* 0x0000eb4000407802 */ /* 0x000fc40000000f00 */
[----:B------:R-:W-:Y:S05]  /*eb30*/  CALL.REL.NOINC `($__internal_14_$__cuda_sm70_shflsync_up) ;  /* 0x000017c000007944 */ /* 0x000fea0003c00000 */
[----:B0-----:R-:W-:Y:S01]  /*eb40*/  HFMA2.MMA R69, -RZ, RZ, 0, 2.384185791015625e-07 ;  /* 0x00000004ff457435 */ /* 0x001fe200000001ff */
[----:B-1----:R-:W-:-:S02]  /*eb50*/  MOV R71, R67 ;  /* 0x0000004300477202 */ /* 0x002fc40000000f00 */
[----:B------:R-:W-:Y:S02]  /*eb60*/  MOV R70, R78 ;  /* 0x0000004e00467202 */ /* 0x000fe40000000f00 */
[----:B------:R-:W-:Y:S02]  /*eb70*/  MOV R68, RZ ;  /* 0x000000ff00447202 */ /* 0x000fe40000000f00 */
[----:B------:R-:W-:Y:S02]  /*eb80*/  MOV R67, 0xffffffff ;  /* 0xffffffff00437802 */ /* 0x000fe40000000f00 */
[----:B------:R-:W-:Y:S02]  /*eb90*/  MOV R64, 0xebb0 ;  /* 0x0000ebb000407802 */ /* 0x000fe40000000f00 */
[----:B------:R-:W-:Y:S05]  /*eba0*/  CALL.REL.NOINC `($__internal_14_$__cuda_sm70_shflsync_up) ;  /* 0x0000175000007944 */ /* 0x000fea0003c00000 */
[----:B0-----:R-:W-:Y:S01]  /*ebb0*/  HFMA2.MMA R69, -RZ, RZ, 0, 2.384185791015625e-07 ;  /* 0x00000004ff457435 */ /* 0x001fe200000001ff */
[----:B-1----:R-:W-:Y:S02]  /*ebc0*/  MOV R72, R67 ;  /* 0x0000004300487202 */ /* 0x002fe40000000f00 */
[----:B------:R-:W-:Y:S02]  /*ebd0*/  MOV R70, R79 ;  /* 0x0000004f00467202 */ /* 0x000fe40000000f00 */
[----:B------:R-:W-:-:S02]  /*ebe0*/  MOV R68, RZ ;  /* 0x000000ff00447202 */ /* 0x000fc40000000f00 */
[----:B------:R-:W-:Y:S02]  /*ebf0*/  MOV R67, 0xffffffff ;  /* 0xffffffff00437802 */ /* 0x000fe40000000f00 */
[----:B------:R-:W-:Y:S02]  /*ec00*/  MOV R64, 0xec20 ;  /* 0x0000ec2000407802 */ /* 0x000fe40000000f00 */
[----:B------:R-:W-:Y:S05]  /*ec10*/  CALL.REL.NOINC `($__internal_14_$__cuda_sm70_shflsync_up) ;  /* 0x000016e000007944 */ /* 0x000fea0003c00000 */
        /* <DEDUP_REMOVED lines=13> */
[----:B------:R-:W-:Y:S01]  /*ecf0*/  MOV R64, 0xed70 ;  /* 0x0000ed7000407802 */ /* 0x000fe20000000f00 */
[----:B------:R-:W-:Y:S01]  /*ed00*/  @P0 FADD.FTZ R79, R79, R68 ;  /* 0x000000444f4f0221 */ /* 0x000fe20000010000 */
[----:B------:R-:W-:Y:S02]  /*ed10*/  MOV R75, R73 ;  /* 0x00000049004b7202 */ /* 0x000fe40000000f00 */
[----:B------:R-:W-:-:S02]  /*ed20*/  MOV R68, RZ ;  /* 0x000000ff00447202 */ /* 0x000fc40000000f00 */
[----:B------:R-:W-:Y:S02]  /*ed30*/  MOV R66, R78 ;  /* 0x0000004e00427202 */ /* 0x000fe40000000f00 */
[----:B------:R-:W-:Y:S02]  /*ed40*/  MOV R71, R79 ;  /* 0x0000004f00477202 */ /* 0x000fe40000000f00 */
[----:B------:R-:W-:Y:S02]  /*ed50*/  MOV R70, R75 ;  /* 0x0000004b00467202 */ /* 0x000fe40000000f00 */
[----:B------:R-:W-:Y:S05]  /*ed60*/  CALL.REL.NOINC `($__internal_14_$__cuda_sm70_shflsync_up) ;  /* 0x0000159000007944 */ /* 0x000fea0003c00000 */
[----:B0-----:R-:W-:Y:S01]  /*ed70*/  HFMA2.MMA R69, -RZ, RZ, 0, 4.76837158203125e-07 ;  /* 0x00000008ff457435 */ /* 0x001fe200000001ff */
[----:B-1----:R-:W-:Y:S02]  /*ed80*/  MOV R72, R67 ;  /* 0x0000004300487202 */ /* 0x002fe40000000f00 */
[----:B------:R-:W-:Y:S02]  /*ed90*/  MOV R70, R76 ;  /* 0x0000004c00467202 */ /* 0x000fe40000000f00 */
[----:B------:R-:W-:Y:S02]  /*eda0*/  MOV R68, RZ ;  /* 0x000000ff00447202 */ /* 0x000fe40000000f00 */
[----:B------:R-:W-:-:S02]  /*edb0*/  MOV R67, 0xffffffff ;  /* 0xffffffff00437802 */ /* 0x000fc40000000f00 */
[----:B------:R-:W-:Y:S02]  /*edc0*/  MOV R64, 0xede0 ;  /* 0x0000ede000407802 */ /* 0x000fe40000000f00 */
[----:B------:R-:W-:Y:S05]  /*edd0*/  CALL.REL.NOINC `($__internal_14_$__cuda_sm70_shflsync_up) ;  /* 0x0000152000007944 */ /* 0x000fea0003c00000 */
[----:B0-----:R-:W-:Y:S01]  /*ede0*/  HFMA2.MMA R69, -RZ, RZ, 0, 4.76837158203125e-07 ;  /* 0x00000008ff457435 */ /* 0x001fe200000001ff */
[----:B-1----:R-:W-:Y:S02]  /*edf0*/  MOV R73, R67 ;  /* 0x0000004300497202 */ /* 0x002fe40000000f00 */
[----:B------:R-:W-:Y:S02]  /*ee00*/  MOV R70, R66 ;  /* 0x0000004200467202 */ /* 0x000fe40000000f00 */
[----:B------:R-:W-:Y:S02]  /*ee10*/  MOV R68, RZ ;  /* 0x000000ff00447202 */ /* 0x000fe40000000f00 */
[----:B------:R-:W-:Y:S02]  /*ee20*/  MOV R67, 0xffffffff ;  /* 0xffffffff00437802 */ /* 0x000fe40000000f00 */
[----:B------:R-:W-:Y:S02]  /*ee30*/  MOV R64, 0xee50 ;  /* 0x0000ee5000407802 */ /* 0x000fe40000000f00 */
[----:B------:R-:W-:Y:S05]  /*ee40*/  CALL.REL.NOINC `($__internal_14_$__cuda_sm70_shflsync_up) ;  /* 0x000014b000007944 */ /* 0x000fea0003c00000 */
[----:B0-----:R-:W-:Y:S01]  /*ee50*/  HFMA2.MMA R69, -RZ, RZ, 0, 4.76837158203125e-07 ;  /* 0x00000008ff457435 */ /* 0x001fe200000001ff */
[----:B-1----:R-:W-:-:S02]  /*ee60*/  MOV R74, R67 ;  /* 0x00000043004a7202 */ /* 0x002fc40000000f00 */
[----:B------:R-:W-:Y:S02]  /*ee70*/  MOV R70, R71 ;  /* 0x0000004700467202 */ /* 0x000fe40000000f00 */
[----:B------:R-:W-:Y:S02]  /*ee80*/  MOV R68, RZ ;  /* 0x000000ff00447202 */ /* 0x000fe40000000f00 */
[----:B------:R-:W-:Y:S02]  /*ee90*/  MOV R67, 0xffffffff ;  /* 0xffffffff00437802 */ /* 0x000fe40000000f00 */
[----:B------:R-:W-:Y:S02]  /*eea0*/  MOV R64, 0xeec0 ;  /* 0x0000eec000407802 */ /* 0x000fe40000000f00 */
[----:B------:R-:W-:Y:S05]  /*eeb0*/  CALL.REL.NOINC `($__internal_14_$__cuda_sm70_shflsync_up) ;  /* 0x0000144000007944 */ /* 0x000fea0003c00000 */
        /* <DEDUP_REMOVED lines=18> */
[----:B------:R-:W-:Y:S02]  /*efe0*/  MOV R64, 0xf000 ;  /* 0x0000f00000407802 */ /* 0x000fe40000000f00 */
[----:B------:R-:W-:Y:S05]  /*eff0*/  CALL.REL.NOINC `($__internal_14_$__cuda_sm70_shflsync_up) ;  /* 0x0000130000007944 */ /* 0x000fea0003c00000 */
[----:B0-----:R-:W-:Y:S01]  /*f000*/  HFMA2.MMA R69, -RZ, RZ, 0, 9.5367431640625e-07 ;  /* 0x00000010ff457435 */ /* 0x001fe200000001ff */
[----:B-1----:R-:W-:Y:S02]  /*f010*/  MOV R74, R67 ;  /* 0x00000043004a7202 */ /* 0x002fe40000000f00 */
[----:B------:R-:W-:Y:S02]  /*f020*/  MOV R70, R73 ;  /* 0x0000004900467202 */ /* 0x000fe40000000f00 */
[----:B------:R-:W-:Y:S02]  /*f030*/  MOV R68, RZ ;  /* 0x000000ff00447202 */ /* 0x000fe40000000f00 */
[----:B------:R-:W-:-:S02]  /*f040*/  MOV R67, 0xffffffff ;  /* 0xffffffff00437802 */ /* 0x000fc40000000f00 */
[----:B------:R-:W-:Y:S02]  /*f050*/  MOV R64, 0xf070 ;  /* 0x0000f07000407802 */ /* 0x000fe40000000f00 */
[----:B------:R-:W-:Y:S05]  /*f060*/  CALL.REL.NOINC `($__internal_14_$__cuda_sm70_shflsync_up) ;  /* 0x0000129000007944 */ /* 0x000fea0003c00000 */
[----:B0-----:R-:W-:Y:S01]  /*f070*/  HFMA2.MMA R69, -RZ, RZ, 0, 9.5367431640625e-07 ;  /* 0x00000010ff457435 */ /* 0x001fe200000001ff */
[----:B-1----:R-:W-:Y:S02]  /*f080*/  MOV R72, R67 ;  /* 0x0000004300487202 */ /* 0x002fe40000000f00 */
[----:B------:R-:W-:Y:S02]  /*f090*/  MOV R70, R66 ;  /* 0x0000004200467202 */ /* 0x000fe40000000f00 */
[----:B------:R-:W-:Y:S02]  /*f0a0*/  MOV R68, RZ ;  /* 0x000000ff00447202 */ /* 0x000fe40000000f00 */
[----:B------:R-:W-:Y:S02]  /*f0b0*/  MOV R67, 0xffffffff ;  /* 0xffffffff00437802 */ /* 0x000fe40000000f00 */
[----:B------:R-:W-:Y:S02]  /*f0c0*/  MOV R64, 0xf0e0 ;  /* 0x0000f0e000407802 */ /* 0x000fe40000000f00 */
[----:B------:R-:W-:Y:S05]  /*f0d0*/  CALL.REL.NOINC `($__internal_14_$__cuda_sm70_shflsync_up) ;  /* 0x0000122000007944 */ /* 0x000fea0003c00000 */
[----:B0-----:R-:W-:Y:S01]  /*f0e0*/  HFMA2.MMA R69, -RZ, RZ, 0, 9.5367431640625e-07 ;  /* 0x00000010ff457435 */ /* 0x001fe200000001ff */
[----:B-1----:R-:W-:-:S02]  /*f0f0*/  MOV R76, R67 ;  /* 0x00000043004c7202 */ /* 0x002fc40000000f00 */
[----:B------:R-:W-:Y:S02]  /*f100*/  MOV R70, R71 ;  /* 0x0000004700467202 */ /* 0x000fe40000000f00 */
[----:B------:R-:W-:Y:S02]  /*f110*/  MOV R68, RZ ;  /* 0x000000ff00447202 */ /* 0x000fe40000000f00 */
[----:B------:R-:W-:Y:S02]  /*f120*/  MOV R67, 0xffffffff ;  /* 0xffffffff00437802 */ /* 0x000fe40000000f00 */
[----:B------:R-:W-:Y:S02]  /*f130*/  MOV R64, 0xf150 ;  /* 0x0000f15000407802 */ /* 0x000fe40000000f00 */
[----:B------:R-:W-:Y:S05]  /*f140*/  CALL.REL.NOINC `($__internal_14_$__cuda_sm70_shflsync_up) ;  /* 0x000011b000007944 */ /* 0x000fea0003c00000 */
[----:B01----:R-:W-:Y:S05]  /*f150*/  BRA `(.L_x_441) ;  /* 0xffff706000007947 */ /* 0x003fea000383ffff */
.L_x_338:
[----:B------:R-:W-:Y:S01]  /*f160*/  HFMA2.MMA R69, -RZ, RZ, 0, 5.9604644775390625e-08 ;  /* 0x00000001ff457435 */ /* 0x000fe200000001ff */
[----:B------:R-:W-:Y:S02]  /*f170*/  MOV R68, RZ ;  /* 0x000000ff00447202 */ /* 0x000fe40000000f00 */
[----:B------:R-:W-:Y:S02]  /*f180*/  MOV R67, 0xffffffff ;  /* 0xffffffff00437802 */ /* 0x000fe40000000f00 */
[----:B------:R-:W-:-:S02]  /*f190*/  MOV R64, 0xf1b0 ;  /* 0x0000f1b000407802 */ /* 0x000fc40000000f00 */
[----:B012--5:R-:W-:Y:S05]  /*f1a0*/  CALL.REL.NOINC `($__internal_14_$__cuda_sm70_shflsync_up) ;  /* 0x0000115000007944 */ /* 0x027fea0003c00000 */
[----:B0-----:R-:W-:Y:S01]  /*f1b0*/  HFMA2.MMA R69, -RZ, RZ, 0, 5.9604644775390625e-08 ;  /* 0x00000001ff457435 */ /* 0x001fe200000001ff */
[----:B-1----:R-:W-:-:S02]  /*f1c0*/  MOV R66, R67 ;  /* 0x0000004300427202 */ /* 0x002fc40000000f00 */
[----:B------:R-:W-:Y:S02]  /*f1d0*/  MOV R70, R73 ;  /* 0x0000004900467202 */ /* 0x000fe40000000f00 */
[----:B------:R-:W-:Y:S02]  /*f1e0*/  MOV R68, RZ ;  /* 0x000000ff00447202 */ /* 0x000fe40000000f00 */
[----:B------:R-:W-:Y:S02]  /*f1f0*/  MOV R67, 0xffffffff ;  /* 0xffffffff00437802 */ /* 0x000fe40000000f00 */
[----:B------:R-:W-:Y:S02]  /*f200*/  MOV R64, 0xf220 ;  /* 0x0000f22000407802 */ /* 0x000fe40000000f00 */
[----:B------:R-:W-:Y:S05]  /*f210*/  CALL.REL.NOINC `($__internal_14_$__cuda_sm70_shflsync_up) ;  /* 0x000010e000007944 */ /* 0x000fea0003c00000 */
[----:B0-----:R-:W-:Y:S01]  /*f220*/  HFMA2.MMA R69, -RZ, RZ, 0, 5.9604644775390625e-08 ;  /* 0x00000001ff457435 */ /* 0x001fe200000001ff */
[----:B-1----:R-:W-:Y:S02]  /*f230*/  MOV R73, R67 ;  /* 0x0000004300497202 */ /* 0x002fe40000000f00 */
[----:B------:R-:W-:Y:S02]  /*f240*/  MOV R70, R71 ;  /* 0x0000004700467202 */ /* 0x000fe40000000f00 */
[----:B------:R-:W-:-:S02]  /*f250*/  MOV R68, RZ ;  /* 0x000000ff00447202 */ /* 0x000fc40000000f00 */
[----:B------:R-:W-:Y:S02]  /*f260*/  MOV R67, 0xffffffff ;  /* 0xffffffff00437802 */ /* 0x000fe40000000f00 */
[----:B------:R-:W-:Y:S02]  /*f270*/  MOV R64, 0xf290 ;  /* 0x0000f29000407802 */ /* 0x000fe40000000f00 */
[----:B------:R-:W-:Y:S05]  /*f280*/  CALL.REL.NOINC `($__internal_14_$__cuda_sm70_shflsync_up) ;  /* 0x0000107000007944 */ /* 0x000fea0003c00000 */
[----:B0-----:R-:W-:Y:S01]  /*f290*/  HFMA2.MMA R69, -RZ, RZ, 0, 5.9604644775390625e-08 ;  /* 0x00000001ff457435 */ /* 0x001fe200000001ff */
[----:B-1----:R-:W-:Y:S02]  /*f2a0*/  MOV R71, R67 ;  /* 0x0000004300477202 */ /* 0x002fe40000000f00 */
[----:B------:R-:W-:Y:S02]  /*f2b0*/  MOV R70, R72 ;  /* 0x0000004800467202 */ /* 0x000fe40000000f00 */
[----:B------:R-:W-:Y:S02]  /*f2c0*/  MOV R68, RZ ;  /* 0x000000ff00447202 */ /* 0x000fe40000000f00 */
[----:B------:R-:W-:Y:S02]  /*f2d0*/  MOV R67, 0xffffffff ;  /* 0xffffffff00437802 */ /* 0x000fe40000000f00 */
[----:B------:R-:W-:-:S02]  /*f2e0*/  MOV R64, 0xf300 ;  /* 0x0000f30000407802 */ /* 0x000fc40000000f00 */
[----:B------:R-:W-:Y:S05]  /*f2f0*/  CALL.REL.NOINC `($__internal_14_$__cuda_sm70_shflsync_up) ;  /* 0x0000100000007944 */ /* 0x000fea0003c00000 */
[----:B0-----:R-:W-:Y:S01]  /*f300*/  MOV R68, R66 ;  /* 0x0000004200447202 */ /* 0x001fe20000000f00 */
[----:B------:R-:W-:Y:S01]  /*f310*/  HFMA2.MMA R66, -RZ, RZ, 0, 0 ;  /* 0x00000000ff427435 */ /* 0x000fe200000001ff */
[----:B------:R-:W-:-:S02]  /*f320*/  MOV R64, R60 ;  /* 0x0000003c00407202 */ /* 0x000fc40000000f00 */
[----:B------:R-:W-:Y:S02]  /*f330*/  MOV R69, R73 ;  /* 0x0000004900457202 */ /* 0x000fe40000000f00 */
[----:B-1----:R-:W-:Y:S02]  /*f340*/  MOV R76, R67 ;  /* 0x00000043004c7202 */ /* 0x002fe40000000f00 */
[----:B------:R-:W-:Y:S02]  /*f350*/  MOV R65, 0xf370 ;  /* 0x0000f37000417802 */ /* 0x000fe40000000f00 */
[----:B------:R-:W-:Y:S05]  /*f360*/  CALL.REL.NOINC `($__internal_13_$__cuda_sm70_shflsync_idx_p) ;  /* 0x00000f0000007944 */ /* 0x000fea0003c00000 */
[----:B-1----:R-:W-:Y:S01]  /*f370*/  MOV R67, R66 ;  /* 0x0000004200437202 */ /* 0x002fe20000000f00 */
[----:B------:R-:W-:Y:S01]  /*f380*/  HFMA2.MMA R66, -RZ, RZ, 0, 0 ;  /* 0x00000000ff427435 */ /* 0x000fe200000001ff */
[----:B------:R-:W-:Y:S02]  /*f390*/  MOV R64, R61 ;  /* 0x0000003d00407202 */ /* 0x000fe40000000f00 */
[----:B------:R-:W-:-:S03]  /*f3a0*/  MOV R65, 0xf3c0 ;  /* 0x0000f3c000417802 */ /* 0x000fc60000000f00 */
[----:B0-2---:R-:W-:Y:S05]  /*f3b0*/  CALL.REL.NOINC `($__internal_13_$__cuda_sm70_shflsync_idx_p) ;  /* 0x00000eb000007944 */ /* 0x005fea0003c00000 */
[----:B-1----:R-:W-:Y:S01]  /*f3c0*/  MOV R74, R66 ;  /* 0x00000042004a7202 */ /* 0x002fe20000000f00 */
[----:B------:R-:W-:Y:S01]  /*f3d0*/  HFMA2.MMA R66, -RZ, RZ, 0, 0 ;  /* 0x00000000ff427435 */ /* 0x000fe200000001ff */
[----:B------:R-:W-:-:S02]  /*f3e0*/  MOV R64, R62 ;  /* 0x0000003e00407202 */ /* 0x000fc40000000f00 */
[----:B------:R-:W-:-:S03]  /*f3f0*/  MOV R65, 0xf410 ;  /* 0x0000f41000417802 */ /* 0x000fc60000000f00 */
[----:B0-2---:R-:W-:Y:S05]  /*f400*/  CALL.REL.NOINC `($__internal_13_$__cuda_sm70_shflsync_idx_p) ;  /* 0x00000e6000007944 */ /* 0x005fea0003c00000 */
[----:B-1----:R-:W-:Y:S01]  /*f410*/  MOV R75, R66 ;  /* 0x00000042004b7202 */ /* 0x002fe20000000f00 */
[----:B------:R-:W-:Y:S01]  /*f420*/  HFMA2.MMA R66, -RZ, RZ, 0, 0 ;  /* 0x00000000ff427435 */ /* 0x000fe200000001ff */
[----:B------:R-:W-:Y:S02]  /*f430*/  MOV R64, R63 ;  /* 0x0000003f00407202 */ /* 0x000fe40000000f00 */
[----:B------:R-:W-:-:S03]  /*f440*/  MOV R65, 0xf460 ;  /* 0x0000f46000417802 */ /* 0x000fc60000000f00 */
[----:B0-2---:R-:W-:Y:S05]  /*f450*/  CALL.REL.NOINC `($__internal_13_$__cuda_sm70_shflsync_idx_p) ;  /* 0x00000e1000007944 */ /* 0x005fea0003c00000 */
[----:B012---:R-:W-:Y:S05]  /*f460*/  BRA `(.L_x_442) ;  /* 0xffff701000007947 */ /* 0x007fea000383ffff */
.L_x_341:
[----:B------:R-:W-:Y:S01]  /*f470*/  HFMA2.MMA R66, -RZ, RZ, 0, 5.9604644775390625e-08 ;  /* 0x00000001ff427435 */ /* 0x000fe200000001ff */
[----:B------:R-:W-:Y:S02]  /*f480*/  MOV R75, R73 ;  /* 0x00000049004b7202 */ /* 0x000fe40000000f00 */
[----:B------:R-:W-:Y:S02]  /*f490*/  MOV R76, 0x1f ;  /* 0x0000001f004c7802 */ /* 0x000fe40000000f00 */
[----:B------:R-:W-:Y:S02]  /*f4a0*/  MOV R65, 0xffffffff ;  /* 0xffffffff00417802 */ /* 0x000fe40000000f00 */
[----:B------:R-:W-:-:S02]  /*f4b0*/  MOV R64, 0xf4d0 ;  /* 0x0000f4d000407802 */ /* 0x000fc40000000f00 */
[----:B------:R-:W-:Y:S05]  /*f4c0*/  CALL.REL.NOINC `($__internal_12_$__cuda_sm70_shflsync_down) ;  /* 0x00000d6000007944 */ /* 0x000fea0003c00000 */
[----:B-1----:R-:W-:Y:S01]  /*f4d0*/  MOV R70, R66 ;  /* 0x0000004200467202 */ /* 0x002fe20000000f00 */
[----:B------:R-:W-:Y:S05]  /*f4e0*/  BRA `(.L_x_443) ;  /* 0xffff85a000007947 */ /* 0x000fea000383ffff */
.L_x_342:
[----:B------:R-:W-:Y:S01]  /*f4f0*/  HFMA2.MMA R66, -RZ, RZ, 0, 5.9604644775390625e-08 ;  /* 0x00000001ff427435 */ /* 0x000fe200000001ff */
[----:B------:R-:W-:-:S02]  /*f500*/  MOV R75, R68 ;  /* 0x00000044004b7202 */ /* 0x000fc40000000f00 */
[----:B------:R-:W-:Y:S02]  /*f510*/  MOV R76, 0x1f ;  /* 0x0000001f004c7802 */ /* 0x000fe40000000f00 */
[----:B------:R-:W-:Y:S02]  /*f520*/  MOV R65, 0xffffffff ;  /* 0xffffffff00417802 */ /* 0x000fe40000000f00 */
[----:B------:R-:W-:Y:S02]  /*f530*/  MOV R64, 0xf550 ;  /* 0x0000f55000407802 */ /* 0x000fe40000000f00 */
[----:B01----:R-:W-:Y:S05]  /*f540*/  CALL.REL.NOINC `($__internal_12_$__cuda_sm70_shflsync_down) ;  /* 0x00000ce000007944 */ /* 0x003fea0003c00000 */
[----:B-1----:R-:W-:Y:S01]  /*f550*/  MOV R68, R66 ;  /* 0x0000004200447202 */ /* 0x002fe20000000f00 */
[----:B------:R-:W-:Y:S01]  /*f560*/  HFMA2.MMA R66, -RZ, RZ, 0, 5.9604644775390625e-08 ;  /* 0x00000001ff427435 */ /* 0x000fe200000001ff */
[----:B------:R-:W-:Y:S02]  /*f570*/  MOV R75, R69 ;  /* 0x00000045004b7202 */ /* 0x000fe40000000f00 */
[----:B------:R-:W-:Y:S02]  /*f580*/  MOV R76, 0x1f ;  /* 0x0000001f004c7802 */ /* 0x000fe40000000f00 */
[----:B------:R-:W-:-:S02]  /*f590*/  MOV R65, 0xffffffff ;  /* 0xffffffff00417802 */ /* 0x000fc40000000f00 */
[----:B------:R-:W-:Y:S02]  /*f5a0*/  MOV R64, 0xf5c0 ;  /* 0x0000f5c000407802 */ /* 0x000fe40000000f00 */
[----:B------:R-:W-:Y:S05]  /*f5b0*/  CALL.REL.NOINC `($__internal_12_$__cuda_sm70_shflsync_down) ;  /* 0x00000c7000007944 */ /* 0x000fea0003c00000 */
[----:B-1----:R-:W-:Y:S01]  /*f5c0*/  MOV R71, R66 ;  /* 0x0000004200477202 */ /* 0x002fe20000000f00 */
[----:B------:R-:W-:Y:S01]  /*f5d0*/  HFMA2.MMA R66, -RZ, RZ, 0, 5.9604644775390625e-08 ;  /* 0x00000001ff427435 */ /* 0x000fe200000001ff */
[----:B------:R-:W-:Y:S02]  /*f5e0*/  MOV R75, R67 ;  /* 0x00000043004b7202 */ /* 0x000fe40000000f00 */
[----:B------:R-:W-:Y:S02]  /*f5f0*/  MOV R76, 0x1f ;  /* 0x0000001f004c7802 */ /* 0x000fe40000000f00 */
[----:B------:R-:W-:Y:S02]  /*f600*/  MOV R65, 0xffffffff ;  /* 0xffffffff00417802 */ /* 0x000fe40000000f00 */
[----:B------:R-:W-:Y:S02]  /*f610*/  MOV R64, 0xf630 ;  /* 0x0000f63000407802 */ /* 0x000fe40000000f00 */
[----:B------:R-:W-:Y:S05]  /*f620*/  CALL.REL.NOINC `($__internal_12_$__cuda_sm70_shflsync_down) ;  /* 0x00000c0000007944 */ /* 0x000fea0003c00000 */
[----:B-1----:R-:W-:Y:S05]  /*f630*/  BRA `(.L_x_444) ;  /* 0xffff849000007947 */ /* 0x002fea000383ffff */
.L_x_345:
[----:B0-----:R-:W-:Y:S01]  /*f640*/  HFMA2.MMA R66, -RZ, RZ, 0, 1.1920928955078125e-07 ;  /* 0x00000002ff427435 */ /* 0x001fe200000001ff */
[----:B------:R-:W-:Y:S02]  /*f650*/  MOV R75, R73 ;  /* 0x00000049004b7202 */ /* 0x000fe40000000f00 */
[----:B------:R-:W-:-:S02]  /*f660*/  MOV R76, 0x1f ;  /* 0x0000001f004c7802 */ /* 0x000fc40000000f00 */
[----:B------:R-:W-:Y:S02]  /*f670*/  MOV R65, 0xffffffff ;  /* 0xffffffff00417802 */ /* 0x000fe40000000f00 */
[----:B------:R-:W-:Y:S02]  /*f680*/  MOV R64, 0xf6a0 ;  /* 0x0000f6a000407802 */ /* 0x000fe40000000f00 */
[----:B-1234-:R-:W-:Y:S05]  /*f690*/  CALL.REL.NOINC `($__internal_12_$__cuda_sm70_shflsync_down) ;  /* 0x00000b9000007944 */ /* 0x01efea0003c00000 */
[----:B-1----:R-:W-:Y:S01]  /*f6a0*/  MOV R68, R66 ;  /* 0x0000004200447202 */ /* 0x002fe20000000f00 */
[----:B------:R-:W-:Y:S01]  /*f6b0*/  HFMA2.MMA R66, -RZ, RZ, 0, 1.1920928955078125e-07 ;  /* 0x00000002ff427435 */ /* 0x000fe200000001ff */
[----:B------:R-:W-:Y:S02]  /*f6c0*/  MOV R75, R74 ;  /* 0x0000004a004b7202 */ /* 0x000fe40000000f00 */
[----:B------:R-:W-:Y:S02]  /*f6d0*/  MOV R76, 0x1f ;  /* 0x0000001f004c7802 */ /* 0x000fe40000000f00 */
[----:B------:R-:W-:Y:S02]  /*f6e0*/  MOV R65, 0xffffffff ;  /* 0xffffffff00417802 */ /* 0x000fe40000000f00 */
[----:B------:R-:W-:-:S02]  /*f6f0*/  MOV R64, 0xf710 ;  /* 0x0000f71000407802 */ /* 0x000fc40000000f00 */
[----:B------:R-:W-:Y:S05]  /*f700*/  CALL.REL.NOINC `($__internal_12_$__cuda_sm70_shflsync_down) ;  /* 0x00000b2000007944 */ /* 0x000fea0003c00000 */
[----:B-1----:R-:W-:Y:S01]  /*f710*/  MOV R70, R66 ;  /* 0x0000004200467202 */ /* 0x002fe20000000f00 */
[----:B------:R-:W-:Y:S01]  /*f720*/  HFMA2.MMA R66, -RZ, RZ, 0, 1.1920928955078125e-07 ;  /* 0x00000002ff427435 */ /* 0x000fe200000001ff */
[----:B------:R-:W-:-:S02]  /*f730*/  MOV R75, R69 ;  /* 0x00000045004b7202 */ /* 0x000fc40000000f00 */
[----:B------:R-:W-:Y:S02]  /*f740*/  MOV R76, 0x1f ;  /* 0x0000001f004c7802 */ /* 0x000fe40000000f00 */
[----:B------:R-:W-:Y:S02]  /*f750*/  MOV R65, 0xffffffff ;  /* 0xffffffff00417802 */ /* 0x000fe40000000f00 */
[----:B------:R-:W-:Y:S02]  /*f760*/  MOV R64, 0xf780 ;  /* 0x0000f78000407802 */ /* 0x000fe40000000f00 */
[----:B------:R-:W-:Y:S05]  /*f770*/  CALL.REL.NOINC `($__internal_12_$__cuda_sm70_shflsync_down) ;  /* 0x00000ab000007944 */ /* 0x000fea0003c00000 */
[----:B-1----:R-:W-:Y:S01]  /*f780*/  MOV R71, R66 ;  /* 0x0000004200477202 */ /* 0x002fe20000000f00 */
[----:B------:R-:W-:Y:S01]  /*f790*/  HFMA2.MMA R66, -RZ, RZ, 0, 1.1920928955078125e-07 ;  /* 0x00000002ff427435 */ /* 0x000fe200000001ff */
[----:B------:R-:W-:Y:S02]  /*f7a0*/  MOV R75, R67 ;  /* 0x00000043004b7202 */ /* 0x000fe40000000f00 */
[----:B------:R-:W-:Y:S02]  /*f7b0*/  MOV R76, 0x1f ;  /* 0x0000001f004c7802 */ /* 0x000fe40000000f00 */
[----:B------:R-:W-:-:S02]  /*f7c0*/  MOV R65, 0xffffffff ;  /* 0xffffffff00417802 */ /* 0x000fc40000000f00 */
[----:B------:R-:W-:Y:S02]  /*f7d0*/  MOV R64, 0xf7f0 ;  /* 0x0000f7f000407802 */ /* 0x000fe40000000f00 */
[----:B------:R-:W-:Y:S05]  /*f7e0*/  CALL.REL.NOINC `($__internal_12_$__cuda_sm70_shflsync_down) ;  /* 0x00000a4000007944 */ /* 0x000fea0003c00000 */
[----:B-1----:R-:W-:Y:S05]  /*f7f0*/  BRA `(.L_x_445) ;  /* 0xffff842000007947 */ /* 0x002fea000383ffff */
.L_x_348:
[----:B0-----:R-:W-:Y:S01]  /*f800*/  HFMA2.MMA R66, -RZ, RZ, 0, 2.384185791015625e-07 ;  /* 0x00000004ff427435 */ /* 0x001fe200000001ff */
[----:B------:R-:W-:Y:S02]  /*f810*/  MOV R75, R73 ;  /* 0x00000049004b7202 */ /* 0x000fe40000000f00 */
[----:B------:R-:W-:Y:S02]  /*f820*/  MOV R76, 0x1f ;  /* 0x0000001f004c7802 */ /* 0x000fe40000000f00 */
[----:B------:R-:W-:Y:S02]  /*f830*/  MOV R65, 0xffffffff ;  /* 0xffffffff00417802 */ /* 0x000fe40000000f00 */
[----:B------:R-:W-:Y:S02]  /*f840*/  MOV R64, 0xf860 ;  /* 0x0000f86000407802 */ /* 0x000fe40000000f00 */
[----:B-1234-:R-:W-:Y:S05]  /*f850*/  CALL.REL.NOINC `($__internal_12_$__cuda_sm70_shflsync_down) ;  /* 0x000009d000007944 */ /* 0x01efea0003c00000 */
[----:B-1----:R-:W-:Y:S01]  /*f860*/  MOV R68, R66 ;  /* 0x0000004200447202 */ /* 0x002fe20000000f00 */
[----:B------:R-:W-:Y:S05]  /*f870*/  BRA `(.L_x_446) ;  /* 0xffff84c000007947 */ /* 0x000fea000383ffff */
.L_x_349:
[----:B0-----:R-:W-:Y:S01]  /*f880*/  HFMA2.MMA R66, -RZ, RZ, 0, 2.384185791015625e-07 ;  /* 0x00000004ff427435 */ /* 0x001fe200000001ff */
[----:B------:R-:W-:Y:S02]  /*f890*/  MOV R75, R74 ;  /* 0x0000004a004b7202 */ /* 0x000fe40000000f00 */
[----:B------:R-:W-:-:S02]  /*f8a0*/  MOV R76, 0x1f ;  /* 0x0000001f004c7802 */ /* 0x000fc40000000f00 */
[----:B------:R-:W-:Y:S02]  /*f8b0*/  MOV R65, 0xffffffff ;  /* 0xffffffff00417802 */ /* 0x000fe40000000f00 */
[----:B------:R-:W-:Y:S02]  /*f8c0*/  MOV R64, 0xf8e0 ;  /* 0x0000f8e000407802 */ /* 0x000fe40000000f00 */
[----:B-1234-:R-:W-:Y:S05]  /*f8d0*/  CALL.REL.NOINC `($__internal_12_$__cuda_sm70_shflsync_down) ;  /* 0x0000095000007944 */ /* 0x01efea0003c00000 */
[----:B-1----:R-:W-:Y:S01]  /*f8e0*/  MOV R70, R66 ;  /* 0x0000004200467202 */ /* 0x002fe20000000f00 */
[----:B------:R-:W-:Y:S01]  /*f8f0*/  HFMA2.MMA R66, -RZ, RZ, 0, 2.384185791015625e-07 ;  /* 0x00000004ff427435 */ /* 0x000fe200000001ff */
[----:B------:R-:W-:Y:S02]  /*f900*/  MOV R75, R69 ;  /* 0x00000045004b7202 */ /* 0x000fe40000000f00 */
[----:B------:R-:W-:Y:S02]  /*f910*/  MOV R76, 0x1f ;  /* 0x0000001f004c7802 */ /* 0x000fe40000000f00 */
[----:B------:R-:W-:Y:S02]  /*f920*/  MOV R65, 0xffffffff ;  /* 0xffffffff00417802 */ /* 0x000fe40000000f00 */
[----:B------:R-:W-:-:S02]  /*f930*/  MOV R64, 0xf950 ;  /* 0x0000f95000407802 */ /* 0x000fc40000000f00 */
[----:B------:R-:W-:Y:S05]  /*f940*/  CALL.REL.NOINC `($__internal_12_$__cuda_sm70_shflsync_down) ;  /* 0x000008e000007944 */ /* 0x000fea0003c00000 */
[----:B-1----:R-:W-:Y:S01]  /*f950*/  MOV R71, R66 ;  /* 0x0000004200477202 */ /* 0x002fe20000000f00 */
[----:B------:R-:W-:Y:S01]  /*f960*/  HFMA2.MMA R66, -RZ, RZ, 0, 2.384185791015625e-07 ;  /* 0x00000004ff427435 */ /* 0x000fe200000001ff */
[----:B------:R-:W-:-:S02]  /*f970*/  MOV R75, R67 ;  /* 0x00000043004b7202 */ /* 0x000fc40000000f00 */
[----:B------:R-:W-:Y:S02]  /*f980*/  MOV R76, 0x1f ;  /* 0x0000001f004c7802 */ /* 0x000fe40000000f00 */
[----:B------:R-:W-:Y:S02]  /*f990*/  MOV R65, 0xffffffff ;  /* 0xffffffff00417802 */ /* 0x000fe40000000f00 */
[----:B------:R-:W-:Y:S02]  /*f9a0*/  MOV R64, 0xf9c0 ;  /* 0x0000f9c000407802 */ /* 0x000fe40000000f00 */
[----:B------:R-:W-:Y:S05]  /*f9b0*/  CALL.REL.NOINC `($__internal_12_$__cuda_sm70_shflsync_down) ;  /* 0x0000087000007944 */ /* 0x000fea0003c00000 */
[----:B-1----:R-:W-:Y:S05]  /*f9c0*/  BRA `(.L_x_447) ;  /* 0xffff83b000007947 */ /* 0x002fea000383ffff */
.L_x_352:
[----:B0-----:R-:W-:Y:S01]  /*f9d0*/  HFMA2.MMA R66, -RZ, RZ, 0, 4.76837158203125e-07 ;  /* 0x00000008ff427435 */ /* 0x001fe200000001ff */
[----:B------:R-:W-:Y:S02]  /*f9e0*/  MOV R75, R73 ;  /* 0x00000049004b7202 */ /* 0x000fe40000000f00 */
[----:B------:R-:W-:Y:S02]  /*f9f0*/  MOV R76, 0x1f ;  /* 0x0000001f004c7802 */ /* 0x000fe40000000f00 */
[----:B------:R-:W-:Y:S02]  /*fa00*/  MOV R65, 0xffffffff ;  /* 0xffffffff00417802 */ /* 0x000fe40000000f00 */
[----:B------:R-:W-:-:S02]  /*fa10*/  MOV R64, 0xfa30 ;  /* 0x0000fa3000407802 */ /* 0x000fc40000000f00 */
[----:B-1234-:R-:W-:Y:S05]  /*fa20*/  CALL.REL.NOINC `($__internal_12_$__cuda_sm70_shflsync_down) ;  /* 0x0000080000007944 */ /* 0x01efea0003c00000 */
[----:B-1----:R-:W-:Y:S01]  /*fa30*/  MOV R68, R66 ;  /* 0x0000004200447202 */ /* 0x002fe20000000f00 */
[----:B------:R-:W-:Y:S01]  /*fa40*/  HFMA2.MMA R66, -RZ, RZ, 0, 4.76837158203125e-07 ;  /* 0x00000008ff427435 */ /* 0x000fe200000001ff */
[----:B------:R-:W-:-:S02]  /*fa50*/  MOV R75, R74 ;  /* 0x0000004a004b7202 */ /* 0x000fc40000000f00 */
[----:B------:R-:W-:Y:S02]  /*fa60*/  MOV R76, 0x1f ;  /* 0x0000001f004c7802 */ /* 0x000fe40000000f00 */
[----:B------:R-:W-:Y:S02]  /*fa70*/  MOV R65, 0xffffffff ;  /* 0xffffffff00417802 */ /* 0x000fe40000000f00 */
[----:B------:R-:W-:Y:S02]  /*fa80*/  MOV R64, 0xfaa0 ;  /* 0x0000faa000407802 */ /* 0x000fe40000000f00 */
[----:B------:R-:W-:Y:S05]  /*fa90*/  CALL.REL.NOINC `($__internal_12_$__cuda_sm70_shflsync_down) ;  /* 0x0000079000007944 */ /* 0x000fea0003c00000 */
[----:B-1----:R-:W-:Y:S01]  /*faa0*/  MOV R70, R66 ;  /* 0x0000004200467202 */ /* 0x002fe20000000f00 */
[----:B------:R-:W-:Y:S01]  /*fab0*/  HFMA2.MMA R66, -RZ, RZ, 0, 4.76837158203125e-07 ;  /* 0x00000008ff427435 */ /* 0x000fe200000001ff */
[----:B------:R-:W-:Y:S02]  /*fac0*/  MOV R75, R69 ;  /* 0x00000045004b7202 */ /* 0x000fe40000000f00 */
[----:B------:R-:W-:Y:S02]  /*fad0*/  MOV R76, 0x1f ;  /* 0x0000001f004c7802 */ /* 0x000fe40000000f00 */
[----:B------:R-:W-:-:S02]  /*fae0*/  MOV R65, 0xffffffff ;  /* 0xffffffff00417802 */ /* 0x000fc40000000f00 */
[----:B------:R-:W-:Y:S02]  /*faf0*/  MOV R64, 0xfb10 ;  /* 0x0000fb1000407802 */ /* 0x000fe40000000f00 */
[----:B------:R-:W-:Y:S05]  /*fb00*/  CALL.REL.NOINC `($__internal_12_$__cuda_sm70_shflsync_down) ;  /* 0x0000072000007944 */ /* 0x000fea0003c00000 */
[----:B-1----:R-:W-:Y:S01]  /*fb10*/  MOV R71, R66 ;  /* 0x0000004200477202 */ /* 0x002fe20000000f00 */
[----:B------:R-:W-:Y:S01]  /*fb20*/  HFMA2.MMA R66, -RZ, RZ, 0, 4.76837158203125e-07 ;  /* 0x00000008ff427435 */ /* 0x000fe200000001ff */
[----:B------:R-:W-:Y:S02]  /*fb30*/  MOV R75, R67 ;  /* 0x00000043004b7202 */ /* 0x000fe40000000f00 */
[----:B------:R-:W-:Y:S02]  /*fb40*/  MOV R76, 0x1f ;  /* 0x0000001f004c7802 */ /* 0x000fe40000000f00 */
[----:B------:R-:W-:Y:S02]  /*fb50*/  MOV R65, 0xffffffff ;  /* 0xffffffff00417802 */ /* 0x000fe40000000f00 */
[----:B------:R-:W-:Y:S02]  /*fb60*/  MOV R64, 0xfb80 ;  /* 0x0000fb8000407802 */ /* 0x000fe40000000f00 */
[----:B------:R-:W-:Y:S05]  /*fb70*/  CALL.REL.NOINC `($__internal_12_$__cuda_sm70_shflsync_down) ;  /* 0x000006b000007944 */ /* 0x000fea0003c00000 */
[----:B-1----:R-:W-:Y:S05]  /*fb80*/  BRA `(.L_x_448) ;  /* 0xffff834000007947 */ /* 0x002fea000383ffff */
.L_x_355:
[----:B0-----:R-:W-:Y:S01]  /*fb90*/  HFMA2.MMA R66, -RZ, RZ, 0, 9.5367431640625e-07 ;  /* 0x00000010ff427435 */ /* 0x001fe200000001ff */
[----:B------:R-:W-:Y:S02]  /*fba0*/  MOV R75, R73 ;  /* 0x00000049004b7202 */ /* 0x000fe40000000f00 */
[----:B------:R-:W-:-:S02]  /*fbb0*/  MOV R76, 0x1f ;  /* 0x0000001f004c7802 */ /* 0x000fc40000000f00 */
[----:B------:R-:W-:Y:S02]  /*fbc0*/  MOV R65, 0xffffffff ;  /* 0xffffffff00417802 */ /* 0x000fe40000000f00 */
[----:B------:R-:W-:Y:S02]  /*fbd0*/  MOV R64, 0xfbf0 ;  /* 0x0000fbf000407802 */ /* 0x000fe40000000f00 */
[----:B-1234-:R-:W-:Y:S05]  /*fbe0*/  CALL.REL.NOINC `($__internal_12_$__cuda_sm70_shflsync_down) ;  /* 0x0000064000007944 */ /* 0x01efea0003c00000 */
[----:B-1----:R-:W-:Y:S01]  /*fbf0*/  MOV R68, R66 ;  /* 0x0000004200447202 */ /* 0x002fe20000000f00 */
[----:B------:R-:W-:Y:S05]  /*fc00*/  BRA `(.L_x_449) ;  /* 0xffff83e000007947 */ /* 0x000fea000383ffff */
.L_x_356:
[----:B0-----:R-:W-:Y:S01]  /*fc10*/  HFMA2.MMA R66, -RZ, RZ, 0, 9.5367431640625e-07 ;  /* 0x00000010ff427435 */ /* 0x001fe200000001ff */
[----:B------:R-:W-:Y:S02]  /*fc20*/  MOV R75, R74 ;  /* 0x0000004a004b7202 */ /* 0x000fe40000000f00 */
[----:B------:R-:W-:Y:S02]  /*fc30*/  MOV R76, 0x1f ;  /* 0x0000001f004c7802 */ /* 0x000fe40000000f00 */
[----:B------:R-:W-:Y:S02]  /*fc40*/  MOV R65, 0xffffffff ;  /* 0xffffffff00417802 */ /* 0x000fe40000000f00 */
[----:B------:R-:W-:-:S02]  /*fc50*/  MOV R64, 0xfc70 ;  /* 0x0000fc7000407802 */ /* 0x000fc40000000f00 */
[----:B-1234-:R-:W-:Y:S05]  /*fc60*/  CALL.REL.NOINC `($__internal_12_$__cuda_sm70_shflsync_down) ;  /* 0x000005c000007944 */ /* 0x01efea0003c00000 */
[----:B-1----:R-:W-:Y:S01]  /*fc70*/  MOV R70, R66 ;  /* 0x0000004200467202 */ /* 0x002fe20000000f00 */
[----:B------:R-:W-:Y:S01]  /*fc80*/  HFMA2.MMA R66, -RZ, RZ, 0, 9.5367431640625e-07 ;  /* 0x00000010ff427435 */ /* 0x000fe200000001ff */
[----:B------:R-:W-:-:S02]  /*fc90*/  MOV R75, R69 ;  /* 0x00000045004b7202 */ /* 0x000fc40000000f00 */
[----:B------:R-:W-:Y:S02]  /*fca0*/  MOV R76, 0x1f ;  /* 0x0000001f004c7802 */ /* 0x000fe40000000f00 */
[----:B------:R-:W-:Y:S02]  /*fcb0*/  MOV R65, 0xffffffff ;  /* 0xffffffff00417802 */ /* 0x000fe40000000f00 */
[----:B------:R-:W-:Y:S02]  /*fcc0*/  MOV R64, 0xfce0 ;  /* 0x0000fce000407802 */ /* 0x000fe40000000f00 */
[----:B------:R-:W-:Y:S05]  /*fcd0*/  CALL.REL.NOINC `($__internal_12_$__cuda_sm70_shflsync_down) ;  /* 0x0000055000007944 */ /* 0x000fea0003c00000 */
[----:B-1----:R-:W-:Y:S01]  /*fce0*/  MOV R71, R66 ;  /* 0x0000004200477202 */ /* 0x002fe20000000f00 */
[----:B------:R-:W-:Y:S01]  /*fcf0*/  HFMA2.MMA R66, -RZ, RZ, 0, 9.5367431640625e-07 ;  /* 0x00000010ff427435 */ /* 0x000fe200000001ff */
[----:B------:R-:W-:Y:S02]  /*fd00*/  MOV R75, R67 ;  /* 0x00000043004b7202 */ /* 0x000fe40000000f00 */
[----:B------:R-:W-:Y:S02]  /*fd10*/  MOV R76, 0x1f ;  /* 0x0000001f004c7802 */ /* 0x000fe40000000f00 */
[----:B------:R-:W-:-:S02]  /*fd20*/  MOV R65, 0xffffffff ;  /* 0xffffffff00417802 */ /* 0x000fc40000000f00 */
[----:B------:R-:W-:Y:S02]  /*fd30*/  MOV R64, 0xfd50 ;  /* 0x0000fd5000407802 */ /* 0x000fe40000000f00 */
[----:B------:R-:W-:Y:S05]  /*fd40*/  CALL.REL.NOINC `($__internal_12_$__cuda_sm70_shflsync_down) ;  /* 0x000004e000007944 */ /* 0x000fea0003c00000 */
[----:B-1----:R-:W-:Y:S05]  /*fd50*/  BRA `(.L_x_450) ;  /* 0xffff82d000007947 */ /* 0x002fea000383ffff */
.L_x_359:
[----:B0-----:R-:W-:Y:S01]  /*fd60*/  HFMA2.MMA R66, -RZ, RZ, 0, 0 ;  /* 0x00000000ff427435 */ /* 0x001fe200000001ff */
[----:B------:R-:W-:Y:S02]  /*fd70*/  MOV R64, R73 ;  /* 0x0000004900407202 */ /* 0x000fe40000000f00 */
[----:B------:R-:W-:-:S03]  /*fd80*/  MOV R65, 0xfda0 ;  /* 0x0000fda000417802 */ /* 0x000fc60000000f00 */
[----:B-1234-:R-:W-:Y:S05]  /*fd90*/  CALL.REL.NOINC `($__internal_13_$__cuda_sm70_shflsync_idx_p) ;  /* 0x000004d000007944 */ /* 0x01efea0003c00000 */
[----:B-1----:R-:W-:Y:S01]  /*fda0*/  MOV R71, R66 ;  /* 0x0000004200477202 */ /* 0x002fe20000000f00 */
[----:B------:R-:W-:Y:S01]  /*fdb0*/  HFMA2.MMA R66, -RZ, RZ, 0, 0 ;  /* 0x00000000ff427435 */ /* 0x000fe200000001ff */
[----:B------:R-:W-:Y:S02]  /*fdc0*/  MOV R64, R74 ;  /* 0x0000004a00407202 */ /* 0x000fe40000000f00 */
[----:B------:R-:W-:-:S03]  /*fdd0*/  MOV R65, 0xfdf0 ;  /* 0x0000fdf000417802 */ /* 0x000fc60000000f00 */
[----:B0-2---:R-:W-:Y:S05]  /*fde0*/  CALL.REL.NOINC `($__internal_13_$__cuda_sm70_shflsync_idx_p) ;  /* 0x0000048000007944 */ /* 0x005fea0003c00000 */
        /* <DEDUP_REMOVED lines=10> */
[----:B------:R-:W-:Y:S02]  /*fe90*/  MOV R72, R68 ;  /* 0x0000004400487202 */ /* 0x000fe40000000f00 */
[----:B-1----:R-:W-:Y:S01]  /*fea0*/  MOV R68, R66 ;  /* 0x0000004200447202 */ /* 0x002fe20000000f00 */
[----:B------:R-:W-:Y:S01]  /*feb0*/  HFMA2.MMA R66, -RZ, RZ, 0, 5.9604644775390625e-08 ;  /* 0x00000001ff427435 */ /* 0x000fe200000001ff */
[----:B------:R-:W-:Y:S02]  /*fec0*/  MOV R75, R73 ;  /* 0x00000049004b7202 */ /* 0x000fe40000000f00 */
[----:B------:R-:W-:Y:S02]  /*fed0*/  MOV R76, 0x1f ;  /* 0x0000001f004c7802 */ /* 0x000fe40000000f00 */
[----:B------:R-:W-:Y:S02]  /*fee0*/  MOV R65, 0xffffffff ;  /* 0xffffffff00417802 */ /* 0x000fe40000000f00 */
[----:B------:R-:W-:-:S02]  /*fef0*/  MOV R64, 0xff10 ;  /* 0x0000ff1000407802 */ /* 0x000fc40000000f00 */
[----:B0-2---:R-:W-:Y:S05]  /*ff00*/  CALL.REL.NOINC `($__internal_12_$__cuda_sm70_shflsync_down) ;  /* 0x0000032000007944 */ /* 0x005fea0003c00000 */
[----:B-1----:R-:W-:Y:S01]  /*ff10*/  MOV R73, R66 ;  /* 0x0000004200497202 */ /* 0x002fe20000000f00 */
[----:B------:R-:W-:Y:S01]  /*ff20*/  HFMA2.MMA R66, -RZ, RZ, 0, 5.9604644775390625e-08 ;  /* 0x00000001ff427435 */ /* 0x000fe200000001ff */
[----:B------:R-:W-:-:S02]  /*ff30*/  MOV R75, R74 ;  /* 0x0000004a004b7202 */ /* 0x000fc40000000f00 */
[----:B------:R-:W-:Y:S02]  /*ff40*/  MOV R76, 0x1f ;  /* 0x0000001f004c7802 */ /* 0x000fe40000000f00 */
[----:B------:R-:W-:Y:S02]  /*ff50*/  MOV R65, 0xffffffff ;  /* 0xffffffff00417802 */ /* 0x000fe40000000f00 */
[----:B------:R-:W-:Y:S02]  /*ff60*/  MOV R64, 0xff80 ;  /* 0x0000ff8000407802 */ /* 0x000fe40000000f00 */
[----:B------:R-:W-:Y:S05]  /*ff70*/  CALL.REL.NOINC `($__internal_12_$__cuda_sm70_shflsync_down) ;  /* 0x000002b000007944 */ /* 0x000fea0003c00000 */
        /* <DEDUP_REMOVED lines=14> */
[----:B-1----:R-:W-:Y:S01]  /*10060*/  MOV R76, R66 ;  /* 0x00000042004c7202 */ /* 0x002fe20000000f00 */
[----:B------:R-:W-:Y:S01]  /*10070*/  FMUL.FTZ R66, R62, R70 ;  /* 0x000000463e427220 */ /* 0x000fe20000410000 */
[----:B------:R-:W-:Y:S01]  /*10080*/  MOV R64, R60 ;  /* 0x0000003c00407202 */ /* 0x000fe20000000f00 */
[C---:B------:R-:W-:Y:S01]  /*10090*/  FMUL.FTZ R78, R60.reuse, R71 ;  /* 0x000000473c4e7220 */ /* 0x040fe20000410000 */
[----:B------:R-:W-:Y:S01]  /*100a0*/  MOV R65, 0x10120 ;  /* 0x0001012000417802 */ /* 0x000fe20000000f00 */
[----:B------:R-:W-:-:S02]  /*100b0*/  FMUL.FTZ R67, R60, R70 ;  /* 0x000000463c437220 */ /* 0x000fc40000410000 */
[-C--:B------:R-:W-:Y:S02]  /*100c0*/  FMUL.FTZ R77, R63, R70.reuse ;  /* 0x000000463f4d7220 */ /* 0x080fe40000410000 */
[----:B------:R-:W-:Y:S02]  /*100d0*/  FMUL.FTZ R60, R61, R70 ;  /* 0x000000463d3c7220 */ /* 0x000fe40000410000 */
[-C--:B------:R-:W-:Y:S01]  /*100e0*/  FFMA.FTZ R70, R63, R71.reuse, R66 ;  /* 0x000000473f467223 */ /* 0x080fe20000010042 */
[----:B------:R-:W-:Y:S01]  /*100f0*/  HFMA2.MMA R66, -RZ, RZ, 0, 0 ;  /* 0x00000000ff427435 */ /* 0x000fe200000001ff */
[----:B------:R-:W-:-:S05]  /*10100*/  FFMA.FTZ R77, R62, R71, -R77 ;  /* 0x000000473e4d7223 */ /* 0x000fca000001084d */
        /* <DEDUP_REMOVED lines=17> */
[----:B0-2---:R-:W-:Y:S05]  /*10220*/  BRA `(.L_x_451) ;  /* 0xffff802000007947 */ /* 0x005fea000383ffff */
        .weak           $__internal_12_$__cuda_sm70_shflsync_down
        .type           $__internal_12_$__cuda_sm70_shflsync_down,@function
        .size           $__internal_12_$__cuda_sm70_shflsync_down,($__internal_13_$__cuda_sm70_shflsync_idx_p - $__internal_12_$__cuda_sm70_shflsync_down)
$__internal_12_$__cuda_sm70_shflsync_down:
[----:B------:R-:W-:Y:S04]  /*10230*/  WARPSYNC R65 ;  /* 0x0000004100007348 */ /* 0x000fe80003800000 */
[----:B------:R0:W1:Y:S02]  /*10240*/  SHFL.DOWN PT, R66, R75, R66, R76 ;  /* 0x080000424b427389 */ /* 0x00006400000e004c */
[----:B0-----:R-:W-:-:S06]  /*10250*/  HFMA2.MMA R65, -RZ, RZ, 0, 0 ;  /* 0x00000000ff417435 */ /* 0x001fcc00000001ff */
[----:B------:R-:W-:Y:S05]  /*10260*/  RET.REL.NODEC R64 `(_Z25selective_scan_bwd_kernelI32Selective_Scan_bwd_kernel_traitsILi128ELi16ELb0ELb0ELb1ELb0ELb0EN3c108BFloat16ENS1_7complexIfEEEEv12SSMParamsBwd) ;  /* 0xfffefd9040007950 */ /* 0x000fea0003c3ffff */
        .weak           $__internal_13_$__cuda_sm70_shflsync_idx_p
        .type           $__internal_13_$__cuda_sm70_shflsync_idx_p,@function
        .size           $__internal_13_$__cuda_sm70_shflsync_idx_p,($__internal_14_$__cuda_sm70_shflsync_up - $__internal_13_$__cuda_sm70_shflsync_idx_p)
$__internal_13_$__cuda_sm70_shflsync_idx_p:
[----:B------:R-:W-:Y:S01]  /*10270*/  HFMA2.MMA R147, -RZ, RZ, 0, 1.847743988037109375e-06 ;  /* 0x0000001fff937435 */ /* 0x000fe200000001ff */
[----:B------:R-:W-:-:S04]  /*10280*/  MOV R148, 0xffffffff ;  /* 0xffffffff00947802 */ /* 0x000fc80000000f00 */
[----:B------:R-:W-:Y:S04]  /*10290*/  WARPSYNC R148 ;  /* 0x0000009400007348 */ /* 0x000fe80003800000 */
[----:B------:R0:W1:Y:S04]  /*102a0*/  SHFL.IDX PT, R66, R64, R66, R147 ;  /* 0x0000004240427389 */ /* 0x00006800000e0093 */
[----:B0-----:R-:W0:Y:S01]  /*102b0*/  S2R R148, SR_TID.X ;  /* 0x0000000000947919 */ /* 0x001e220000002100 */
[----:B------:R-:W-:Y:S01]  /*102c0*/  MOV R64, R65 ;  /* 0x0000004100407202 */ /* 0x000fe20000000f00 */
[----:B------:R-:W-:-:S02]  /*102d0*/  HFMA2.MMA R65, -RZ, RZ, 0, 0 ;  /* 0x00000000ff417435 */ /* 0x000fc400000001ff */
[----:B------:R-:W2:Y:S04]  /*102e0*/  S2R R147, SR_LANEID ;  /* 0x0000000000937919 */ /* 0x000ea80000000000 */
[----:B------:R-:W-:Y:S05]  /*102f0*/  RET.REL.NODEC R64 `(_Z25selective_scan_bwd_kernelI32Selective_Scan_bwd_kernel_traitsILi128ELi16ELb0ELb0ELb1ELb0ELb0EN3c108BFloat16ENS1_7complexIfEEEEv12SSMParamsBwd) ;  /* 0xfffefd0040007950 */ /* 0x000fea0003c3ffff */
        .weak           $__internal_14_$__cuda_sm70_shflsync_up
        .type           $__internal_14_$__cuda_sm70_shflsync_up,@function
        .size           $__internal_14_$__cuda_sm70_shflsync_up,(.L_x_14446 - $__internal_14_$__cuda_sm70_shflsync_up)
$__internal_14_$__cuda_sm70_shflsync_up:
[----:B------:R-:W-:Y:S01]  /*10300*/  MOV R65, 0x0 ;  /* 0x0000000000417802 */ /* 0x000fe20000000f00 */
[----:B------:R-:W-:Y:S04]  /*10310*/  WARPSYNC R67 ;  /* 0x0000004300007348 */ /* 0x000fe80003800000 */
[----:B------:R0:W1:Y:S01]  /*10320*/  SHFL.UP PT, R67, R70, R69, R68 ;  /* 0x0400004546437389 */ /* 0x00006200000e0044 */
[----:B------:R-:W-:Y:S05]  /*10330*/  RET.REL.NODEC R64 `(_Z25selective_scan_bwd_kernelI32Selective_Scan_bwd_kernel_traitsILi128ELi16ELb0ELb0ELb1ELb0ELb0EN3c108BFloat16ENS1_7complexIfEEEEv12SSMParamsBwd) ;  /* 0xfffefcc040007950 */ /* 0x000fea0003c3ffff */
.L_x_452:
        /* <DEDUP_REMOVED lines=12> */
.L_x_14446:


//--------------------- .text._Z25selective_scan_bwd_kernelI32Selective_Scan_bwd_kernel_traitsILi128ELi16ELb0ELb0ELb1ELb0ELb1EN3c108BFloat16ENS1_7complexIfEEEEv12SSMParamsBwd --------------------------
	.section	.text._Z25selective_scan_bwd_kernelI32Selective_Scan_bwd_kernel_traitsILi128ELi16ELb0ELb0ELb1ELb0ELb1EN3c108BFloat16ENS1_7complexIfEEEEv12SSMParamsBwd,"ax",@progbits
	.sectioninfo	@"SHI_REGISTERS=255"
	.align	128
        .global         _Z25selective_scan_bwd_kernelI32Selective_Scan_bwd_kernel_traitsILi128ELi16ELb0ELb0ELb1ELb0ELb1EN3c108BFloat16ENS1_7complexIfEEEEv12SSMParamsBwd
        .type           _Z25selective_scan_bwd_kernelI32Selective_Scan_bwd_kernel_traitsILi128ELi16ELb0ELb0ELb1ELb0ELb1EN3c108BFloat16ENS1_7complexIfEEEEv12SSMParamsBwd,@function
        .size           _Z25selective_scan_bwd_kernelI32Selective_Scan_bwd_kernel_traitsILi128ELi16ELb0ELb0ELb1ELb0ELb1EN3c108BFloat16ENS1_7complexIfEEEEv12SSMParamsBwd,(.L_x_14449 - _Z25selective_scan_bwd_kernelI32Selective_Scan_bwd_kernel_traitsILi128ELi16ELb0ELb0ELb1ELb0ELb1EN3c108BFloat16ENS1_7complexIfEEEEv12SSMParamsBwd)
        .other          _Z25selective_scan_bwd_kernelI32Selective_Scan_bwd_kernel_traitsILi128ELi16ELb0ELb0ELb1ELb0ELb1EN3c108BFloat16ENS1_7complexIfEEEEv12SSMParamsBwd,@"STO_CUDA_ENTRY STV_DEFAULT"
_Z25selective_scan_bwd_kernelI32Selective_Scan_bwd_kernel_traitsILi128ELi16ELb0ELb0ELb1ELb0ELb1EN3c108BFloat16ENS1_7complexIfEEEEv12SSMParamsBwd:
.text._Z25selective_scan_bwd_kernelI32Selective_Scan_bwd_kernel_traitsILi128ELi16ELb0ELb0ELb1ELb0ELb1EN3c108BFloat16ENS1_7complexIfEEEEv12SSMParamsBwd:
        /* <DEDUP_REMOVED lines=24> */
[----:B------:R-:W-:Y:S01]  /*0180*/  ULDC.64 UR34, c[0x0][0x348] ;  /* 0x0000d20000227ab9 */ /* 0x000fe20000000a00 */
[----:B------:R-:W-:Y:S01]  /*0190*/  MOV R3, UR5 ;  /* 0x0000000500037c02 */ /* 0x000fe20008000f00 */
[----:B------:R-:W0:Y:S01]  /*01a0*/  R2UR UR27, R6 ;  /* 0x00000000061b73c2 */ /* 0x000e2200000e0000 */
[----:B------:R-:W-:Y:S01]  /*01b0*/  ULDC.64 UR4, c[0x0][0x260] ;  /* 0x0000980000047ab9 */ /* 0x000fe20000000a00 */
[----:B------:R-:W-:Y:S01]  /*01c0*/  MOV R5, UR7 ;  /* 0x0000000700057c02 */ /* 0x000fe20008000f00 */
[----:B------:R-:W-:-:S02]  /*01d0*/  ULDC.64 UR6, c[0x0][0x1d0] ;  /* 0x0000740000067ab9 */ /* 0x000fc40000000a00 */
[----:B------:R2:W3:Y:S01]  /*01e0*/  @P0 LDG.E R3, [R2.64] ;  /* 0x0000002002030981 */ /* 0x0004e2000c1e1900 */
[----:B------:R-:W-:Y:S02]  /*01f0*/  UMOV UR30, URZ ;  /* 0x0000003f001e7c82 */ /* 0x000fe40008000000 */
[----:B------:R-:W-:Y:S01]  /*0200*/  UMOV UR31, URZ ;  /* 0x0000003f001f7c82 */ /* 0x000fe20008000000 */
[----:B------:R-:W4:Y:S01]  /*0210*/  @P1 LDG.E R4, [R4.64] ;  /* 0x0000002004041981 */ /* 0x000f22000c1e1900 */
[----:B-1----:R-:W-:Y:S02]  /*0220*/  USHF.R.S32.HI UR13, URZ, 0x1f, UR12 ;  /* 0x0000001f3f0d7899 */ /* 0x002fe4000801140c */
[----:B------:R-:W-:Y:S01]  /*0230*/  UISETP.NE.U32.AND UP0, UPT, URZ, UR4, UPT ;  /* 0x000000043f00728c */ /* 0x000fe2000bf05070 */
[----:B------:R1:W-:Y:S01]  /*0240*/  STL [R1+0x14], RZ ;  /* 0x000014ff01007387 */ /* 0x0003e20000100800 */
[----:B------:R-:W-:Y:S02]  /*0250*/  UIMAD UR4, UR13, UR6, URZ ;  /* 0x000000060d0472a4 */ /* 0x000fe4000f8e023f */
[----:B------:R-:W-:Y:S01]  /*0260*/  UIMAD.WIDE.U32 UR8, UR12, UR6, URZ ;  /* 0x000000060c0872a5 */ /* 0x000fe2000f8e003f */
[----:B------:R1:W-:Y:S01]  /*0270*/  STL [R1+0x10], RZ ;  /* 0x000010ff01007387 */ /* 0x0003e20000100800 */
[----:B------:R-:W-:-:S02]  /*0280*/  UIMAD UR4, UR12, UR7, UR4 ;  /* 0x000000070c0472a4 */ /* 0x000fc4000f8e0204 */
[----:B------:R-:W-:Y:S02]  /*0290*/  UISETP.NE.AND.EX UP0, UPT, URZ, UR5, UPT, UP0 ;  /* 0x000000053f00728c */ /* 0x000fe4000bf05300 */
[----:B------:R-:W-:Y:S01]  /*02a0*/  ULDC.64 UR6, c[0x0][0x1e0] ;  /* 0x0000780000067ab9 */ /* 0x000fe20000000a00 */
[----:B0-----:R-:W0:Y:S01]  /*02b0*/  I2F.RP R0, UR27 ;  /* 0x0000001b00007d06 */ /* 0x001e220008209400 */
[----:B------:R-:W-:Y:S02]  /*02c0*/  UIMAD UR5, UR13, UR6, URZ ;  /* 0x000000060d0572a4 */ /* 0x000fe4000f8e023f */
[----:B------:R-:W-:Y:S02]  /*02d0*/  UIMAD UR20, UR13, UR18, URZ ;  /* 0x000000120d1472a4 */ /* 0x000fe4000f8e023f */
[----:B------:R-:W-:Y:S02]  /*02e0*/  UIMAD UR22, UR12, UR7, UR5 ;  /* 0x000000070c1672a4 */ /* 0x000fe4000f8e0205 */
[----:B------:R-:W-:-:S02]  /*02f0*/  UIMAD UR20, UR12, UR19, UR20 ;  /* 0x000000130c1472a4 */ /* 0x000fc4000f8e0214 */
[----:B------:R-:W-:Y:S02]  /*0300*/  UIMAD UR19, UR13, UR24, URZ ;  /* 0x000000180d1372a4 */ /* 0x000fe4000f8e023f */
[----:B------:R-:W-:Y:S02]  /*0310*/  UIMAD.WIDE.U32 UR14, UR12, UR6, URZ ;  /* 0x000000060c0e72a5 */ /* 0x000fe4000f8e003f */
[----:B------:R-:W-:Y:S02]  /*0320*/  UIMAD.WIDE.U32 UR6, UR12, UR24, URZ ;  /* 0x000000180c0672a5 */ /* 0x000fe4000f8e003f */
[----:B------:R-:W-:Y:S01]  /*0330*/  UIMAD UR19, UR12, UR25, UR19 ;  /* 0x000000190c1372a4 */ /* 0x000fe2000f8e0213 */
[----:B0-----:R-:W2:Y:S01]  /*0340*/  MUFU.RCP R0, R0 ;  /* 0x0000000000007308 */ /* 0x001ea20000001000 */
[----:B------:R-:W-:Y:S02]  /*0350*/  UIMAD.WIDE.U32 UR16, UR12, UR18, URZ ;  /* 0x000000120c1072a5 */ /* 0x000fe4000f8e003f */
[----:B------:R-:W-:-:S02]  /*0360*/  ULDC.64 UR24, c[0x0][0x1d8] ;  /* 0x0000760000187ab9 */ /* 0x000fc40000000a00 */
[----:B------:R-:W-:Y:S02]  /*0370*/  UISETP.NE.U32.AND UP1, UPT, URZ, UR28, UPT ;  /* 0x0000001c3f00728c */ /* 0x000fe4000bf25070 */
[----:B------:R-:W-:Y:S02]  /*0380*/  UIMAD UR18, UR11, UR24, URZ ;  /* 0x000000180b1272a4 */ /* 0x000fe4000f8e023f */
[----:B------:R-:W-:Y:S02]  /*0390*/  UIADD3 UR9, UR9, UR4, URZ ;  /* 0x0000000409097290 */ /* 0x000fe4000fffe03f */
[----:B------:R-:W-:Y:S02]  /*03a0*/  UISETP.NE.AND.EX UP1, UPT, URZ, UR29, UPT, UP1 ;  /* 0x0000001d3f00728c */ /* 0x000fe4000bf25310 */
[----:B------:R-:W-:Y:S02]  /*03b0*/  UMOV UR4, URZ ;  /* 0x0000003f00047c82 */ /* 0x000fe40008000000 */
[----:B------:R-:W-:Y:S01]  /*03c0*/  UISETP.NE.U32.AND UP2, UPT, URZ, UR34, UPT ;  /* 0x000000223f00728c */ /* 0x000fe2000bf45070 */
[----:B--2---:R-:W-:Y:S01]  /*03d0*/  IADD3 R2, R0, 0xffffffe, RZ ;  /* 0x0ffffffe00027810 */ /* 0x004fe20007ffe0ff */
[----:B------:R-:W-:Y:S01]  /*03e0*/  UIMAD UR18, UR10, UR25, UR18 ;  /* 0x000000190a1272a4 */ /* 0x000fe2000f8e0212 */
[----:B------:R-:W-:Y:S01]  /*03f0*/  IABS R0, UR10 ;  /* 0x0000000a00007c13 */ /* 0x000fe20008000000 */
[----:B------:R-:W-:-:S02]  /*0400*/  UIMAD.WIDE.U32 UR8, UR10, UR24, UR8 ;  /* 0x000000180a0872a5 */ /* 0x000fc4000f8e0008 */
[----:B------:R-:W-:Y:S01]  /*0410*/  UIADD3 UR15, UR15, UR22, URZ ;  /* 0x000000160f0f7290 */ /* 0x000fe2000fffe03f */
[----:B------:R-:W0:Y:S01]  /*0420*/  F2I.FTZ.U32.TRUNC.NTZ R2, R2 ;  /* 0x0000000200027305 */ /* 0x000e22000021f000 */
[----:B------:R-:W2:Y:S01]  /*0430*/  R2UR UR21, R0 ;  /* 0x00000000001573c2 */ /* 0x000ea200000e0000 */
[----:B------:R-:W-:Y:S02]  /*0440*/  ULDC.64 UR24, c[0x0][0x1e8] ;  /* 0x00007a0000187ab9 */ /* 0x000fe40000000a00 */
[----:B------:R-:W-:Y:S02]  /*0450*/  UIMAD UR22, UR11, UR24, URZ ;  /* 0x000000180b1672a4 */ /* 0x000fe4000f8e023f */
[----:B------:R-:W-:Y:S02]  /*0460*/  UISETP.NE.AND.EX UP2, UPT, URZ, UR35, UPT, UP2 ;  /* 0x000000233f00728c */ /* 0x000fe4000bf45320 */
[----:B------:R-:W-:Y:S02]  /*0470*/  UIMAD UR26, UR10, UR25, UR22 ;  /* 0x000000190a1a72a4 */ /* 0x000fe4000f8e0216 */
[----:B------:R-:W-:-:S02]  /*0480*/  @UP1 ULEA UR30, UP3, UR10, UR28, 0x2 ;  /* 0x0000001c0a1e1291 */ /* 0x000fc4000f86103f */
[----:B------:R-:W-:Y:S02]  /*0490*/  ULDC.64 UR36, c[0x0][0x280] ;  /* 0x0000a00000247ab9 */ /* 0x000fe40000000a00 */
[----:B------:R-:W-:Y:S01]  /*04a0*/  @UP1 ULEA.HI.X UR31, UR10, UR29, UR11, 0x2, UP3 ;  /* 0x0000001d0a1f1291 */ /* 0x000fe200098f140b */
[----:B0-----:R-:W0:Y:S01]  /*04b0*/  R2UR UR5, R2 ;  /* 0x00000000020573c2 */ /* 0x001e2200000e0000 */
[----:B------:R-:W-:Y:S02]  /*04c0*/  UMOV UR28, URZ ;  /* 0x0000003f001c7c82 */ /* 0x000fe40008000000 */
[----:B------:R-:W-:Y:S02]  /*04d0*/  @UP2 ULEA UR28, UP1, UR10, UR34, 0x2 ;  /* 0x000000220a1c2291 */ /* 0x000fe4000f82103f */
[----:B------:R-:W-:Y:S02]  /*04e0*/  UMOV UR29, URZ ;  /* 0x0000003f001d7c82 */ /* 0x000fe40008000000 */
[----:B------:R-:W-:-:S02]  /*04f0*/  @UP2 ULEA.HI.X UR29, UR10, UR35, UR11, 0x2, UP1 ;  /* 0x000000230a1d2291 */ /* 0x000fc400088f140b */
[----:B------:R-:W-:Y:S02]  /*0500*/  ULDC UR25, c[0x0][0x174] ;  /* 0x00005d0000197ab9 */ /* 0x000fe40000000800 */
[----:B------:R-:W-:Y:S02]  /*0510*/  UIMAD.WIDE.U32 UR14, UR10, UR24, UR14 ;  /* 0x000000180a0e72a5 */ /* 0x000fe4000f8e000e */
[----:B------:R-:W-:Y:S02]  /*0520*/  ULDC UR35, c[0x0][0x178] ;  /* 0x00005e0000237ab9 */ /* 0x000fe40000000800 */
[----:B------:R-:W-:Y:S02]  /*0530*/  UIADD3 UR7, UR7, UR19, URZ ;  /* 0x0000001307077290 */ /* 0x000fe4000fffe03f */
[----:B------:R-:W-:Y:S02]  /*0540*/  ULDC.64 UR40, c[0x0][0x260] ;  /* 0x0000980000287ab9 */ /* 0x000fe40000000a00 */
[----:B0-----:R-:W-:-:S04]  /*0550*/  UIADD3 UR23, URZ, -UR5, URZ ;  /* 0x800000053f177290 */ /* 0x001fc8000fffe03f */
[----:B------:R-:W-:-:S04]  /*0560*/  UIMAD UR23, UR23, UR27, URZ ;  /* 0x0000001b171772a4 */ /* 0x000fc8000f8e023f */
[----:B------:R-:W-:Y:S02]  /*0570*/  UIMAD.WIDE.U32 UR4, UR5, UR23, UR4 ;  /* 0x00000017050472a5 */ /* 0x000fe4000f8e0004 */
[----:B------:R-:W-:Y:S02]  /*0580*/  ULEA UR23, UR25, 0xfffff800, 0xb ;  /* 0xfffff80019177891 */ /* 0x000fe4000f8e583f */
[----:B--2---:R-:W-:Y:S02]  /*0590*/  UIMAD.WIDE.U32 UR4, UR5, UR21, URZ ;  /* 0x00000015050472a5 */ /* 0x004fe4000f8e003f */
[----:B------:R-:W-:-:S05]  /*05a0*/  USHF.R.S32.HI UR24, URZ, 0x1f, UR23 ;  /* 0x0000001f3f187899 */ /* 0x000fca0008011417 */
[----:B------:R-:W-:Y:S02]  /*05b0*/  UMOV UR22, UR5 ;  /* 0x0000000500167c82 */ /* 0x000fe40008000000 */
[----:B------:R-:W-:Y:S02]  /*05c0*/  UIADD3 UR4, -UR22, URZ, URZ ;  /* 0x0000003f16047290 */ /* 0x000fe4000fffe13f */
[----:B------:R-:W-:Y:S02]  /*05d0*/  UIADD3 UR5, UR17, UR20, URZ ;  /* 0x0000001411057290 */ /* 0x000fe4000fffe03f */
[----:B------:R-:W-:Y:S02]  /*05e0*/  UIMAD UR21, UR27, UR4, UR21 ;  /* 0x000000041b1572a4 */ /* 0x000fe4000f8e0215 */
[----:B------:R-:W-:Y:S02]  /*05f0*/  UIMAD UR4, UR11, UR36, URZ ;  /* 0x000000240b0472a4 */ /* 0x000fe4000f8e023f */
[----:B------:R-:W-:-:S02]  /*0600*/  UISETP.GT.U32.AND UP1, UPT, UR27, UR21, UPT ;  /* 0x000000151b00728c */ /* 0x000fc4000bf24070 */
[----:B------:R-:W-:Y:S02]  /*0610*/  UIMAD UR34, UR10, UR37, UR4 ;  /* 0x000000250a2272a4 */ /* 0x000fe4000f8e0204 */
[----:B------:R-:W-:Y:S02]  /*0620*/  UIADD3 UR17, UP2, UR23, UR8, URZ ;  /* 0x0000000817117290 */ /* 0x000fe4000ff5e03f */
[----:B------:R-:W-:Y:S02]  /*0630*/  UMOV UR4, UR16 ;  /* 0x0000001000047c82 */ /* 0x000fe40008000000 */
[----:B------:R-:W-:Y:S02]  /*0640*/  UIMAD.WIDE.U32 UR4, UR10, UR36, UR4 ;  /* 0x000000240a0472a5 */ /* 0x000fe4000f8e0004 */
[----:B------:R-:W-:Y:S02]  /*0650*/  UIADD3.X UR18, UR24, UR9, UR18, UP2, !UPT ;  /* 0x0000000918127290 */ /* 0x000fe400097fe412 */
[----:B------:R-:W-:-:S02]  /*0660*/  @!UP1 UIADD3 UR21, UR21, -UR27, URZ ;  /* 0x8000001b15159290 */ /* 0x000fc4000fffe03f */
[----:B------:R-:W-:Y:S02]  /*0670*/  ULDC.64 UR36, c[0x0][0x240] ;  /* 0x0000900000247ab9 */ /* 0x000fe40000000a00 */
[----:B------:R-:W-:Y:S02]  /*0680*/  UISETP.GE.U32.AND UP2, UPT, UR21, UR27, UPT ;  /* 0x0000001b1500728c */ /* 0x000fe4000bf46070 */
[----:B------:R-:W-:Y:S02]  /*0690*/  ULEA UR16, UP3, UR17, UR36, 0x1 ;  /* 0x0000002411107291 */ /* 0x000fe4000f86083f */
[----:B------:R-:W-:Y:S02]  /*06a0*/  ULOP3.LUT UR8, UR10, UR35, URZ, 0x3c, !UPT ;  /* 0x000000230a087292 */ /* 0x000fe4000f8e3c3f */
[----:B------:R-:W-:Y:S02]  /*06b0*/  ULEA.HI.X UR17, UR17, UR37, UR18, 0x1, UP3 ;  /* 0x0000002511117291 */ /* 0x000fe400098f0c12 */
[----:B------:R-:W-:-:S02]  /*06c0*/  UISETP.GE.AND UP3, UPT, UR8, URZ, UPT ;  /* 0x0000003f0800728c */ /* 0x000fc4000bf66270 */
[----:B------:R-:W-:Y:S02]  /*06d0*/  UIADD3 UR8, UP4, UR23, UR14, URZ ;  /* 0x0000000e17087290 */ /* 0x000fe4000ff9e03f */
[----:B------:R-:W-:Y:S02]  /*06e0*/  @!UP1 UIADD3 UR22, UR22, 0x1, URZ ;  /* 0x0000000116169890 */ /* 0x000fe4000fffe03f */
[----:B------:R-:W-:Y:S02]  /*06f0*/  UISETP.NE.AND UP1, UPT, URZ, UR35, UPT ;  /* 0x000000233f00728c */ /* 0x000fe4000bf25270 */
[----:B------:R-:W-:Y:S02]  /*0700*/  ULDC.64 UR20, c[0x0][0x248] ;  /* 0x0000920000147ab9 */ /* 0x000fe40000000a00 */
[----:B------:R-:W-:Y:S02]  /*0710*/  UIADD3.X UR14, UR24, UR15, UR26, UP4, !UPT ;  /* 0x0000000f180e7290 */ /* 0x000fe4000a7fe41a */
[----:B------:R-:W-:-:S02]  /*0720*/  @UP2 UIADD3 UR22, UR22, 0x1, URZ ;  /* 0x0000000116162890 */ /* 0x000fc4000fffe03f */
[----:B------:R-:W-:Y:S02]  /*0730*/  ULEA UR18, UP4, UR8, UR20, 0x1 ;  /* 0x0000001408127291 */ /* 0x000fe4000f88083f */
[----:B------:R-:W-:Y:S02]  /*0740*/  UIADD3 UR23, UP2, UR23, UR4, URZ ;  /* 0x0000000417177290 */ /* 0x000fe4000ff5e03f */
[----:B------:R-:W-:Y:S02]  /*0750*/  ULEA.HI.X UR8, UR8, UR21, UR14, 0x1, UP4 ;  /* 0x0000001508087291 */ /* 0x000fe4000a0f0c0e */
[----:B------:R-:W-:Y:S02]  /*0760*/  UIADD3.X UR4, UR24, UR5, UR34, UP2, !UPT ;  /* 0x0000000518047290 */ /* 0x000fe400097fe422 */
[----:B------:R-:W-:Y:S02]  /*0770*/  UMOV UR14, UR22 ;  /* 0x00000016000e7c82 */ /* 0x000fe40008000000 */
[----:B------:R-:W-:-:S02]  /*0780*/  @!UP3 UIADD3 UR14, -UR14, URZ, URZ ;  /* 0x0000003f0e0eb290 */ /* 0x000fc4000fffe13f */
[----:B------:R-:W-:Y:S02]  /*0790*/  @!UP1 ULOP3.LUT UR14, URZ, UR35, URZ, 0x33, !UPT ;  /* 0x000000233f0e9292 */ /* 0x000fe4000f8e333f */
[----:B------:R-:W-:Y:S02]  /*07a0*/  ULDC.64 UR20, c[0x0][0x308] ;  /* 0x0000c20000147ab9 */ /* 0x000fe40000000a00 */
[----:B------:R-:W-:Y:S02]  /*07b0*/  USHF.R.S32.HI UR15, URZ, 0x1f, UR14 ;  /* 0x0000001f3f0f7899 */ /* 0x000fe4000801140e */
[----:B------:R-:W-:Y:S02]  /*07c0*/  ULEA UR20, UP1, UR23, UR20, 0x1 ;  /* 0x0000001417147291 */ /* 0x000fe4000f82083f */
[----:B------:R-:W-:Y:S02]  /*07d0*/  ULDC.64 UR26, c[0x0][0x1c8] ;  /* 0x00007200001a7ab9 */ /* 0x000fe40000000a00 */
[----:B------:R-:W-:-:S02]  /*07e0*/  UIMAD UR5, UR15, UR26, URZ ;  /* 0x0000001a0f0572a4 */ /* 0x000fc4000f8e023f */
[----:B------:R-:W-:Y:S02]  /*07f0*/  ULEA.HI.X UR21, UR23, UR21, UR4, 0x1, UP1 ;  /* 0x0000001517157291 */ /* 0x000fe400088f0c04 */
[----:B------:R-:W-:Y:S02]  /*0800*/  UIMAD.WIDE.U32 UR22, UR14, UR26, UR6 ;  /* 0x0000001a0e1672a5 */ /* 0x000fe4000f8e0006 */
[----:B------:R-:W-:Y:S02]  /*0810*/  ULEA UR9, UR25, 0xfffff000, 0xc ;  /* 0xfffff00019097891 */ /* 0x000fe4000f8e603f */
[----:B------:R-:W-:Y:S02]  /*0820*/  UIMAD UR24, UR14, UR27, UR5 ;  /* 0x0000001b0e1872a4 */ /* 0x000fe4000f8e0205 */
[----:B------:R-:W-:Y:S02]  /*0830*/  UIADD3 UR19, UP1, UR9, UR22, URZ ;  /* 0x0000001609137290 */ /* 0x000fe4000ff3e03f */
[----:B------:R-:W-:-:S02]  /*0840*/  UIADD3 UR23, UR23, UR24, URZ ;  /* 0x0000001817177290 */ /* 0x000fc4000fffe03f */
[----:B------:R-:W-:Y:S02]  /*0850*/  ULDC.64 UR6, c[0x0][0x230] ;  /* 0x00008c0000067ab9 */ /* 0x000fe40000000a00 */
[----:B------:R-:W-:Y:S02]  /*0860*/  ULDC UR26, c[0x0][0x164] ;  /* 0x00005900001a7ab9 */ /* 0x000fe40000000800 */
[----:B------:R-:W-:Y:S02]  /*0870*/  ULEA UR22, UP2, UR19, UR6, 0x1 ;  /* 0x0000000613167291 */ /* 0x000fe4000f84083f */
[----:B------:R-:W-:Y:S02]  /*0880*/  ULEA.HI.X.SX32 UR23, UR9, UR23, 0x1, UP1 ;  /* 0x0000001709177291 */ /* 0x000fe400088f0e3f */
[----:B------:R-:W-:Y:S02]  /*0890*/  @UP0 UIMAD UR6, UR12, UR26, UR10 ;  /* 0x0000001a0c0602a4 */ /* 0x000fe4000f8e020a */
[----:B------:R-:W-:-:S02]  /*08a0*/  UISETP.GE.AND UP1, UPT, UR25, 0x1, UPT ;  /* 0x000000011900788c */ /* 0x000fc4000bf26270 */
[----:B------:R-:W-:Y:S02]  /*08b0*/  UMOV UR4, URZ ;  /* 0x0000003f00047c82 */ /* 0x000fe40008000000 */
[----:B------:R-:W-:Y:S02]  /*08c0*/  @UP0 UIMAD UR6, UR6, UR25, URZ ;  /* 0x00000019060602a4 */ /* 0x000fe4000f8e023f */
[----:B------:R-:W-:Y:S02]  /*08d0*/  ULEA.HI.X UR23, UR19, UR7, UR23, 0x1, UP2 ;  /* 0x0000000713177291 */ /* 0x000fe400090f0c17 */
[----:B------:R-:W-:Y:S02]  /*08e0*/  UMOV UR5, URZ ;  /* 0x0000003f00057c82 */ /* 0x000fe40008000000 */
[----:B------:R-:W-:Y:S02]  /*08f0*/  ULDC UR7, c[0x0][0x16c] ;  /* 0x00005b0000077ab9 */ /* 0x000fe40000000800 */
[----:B------:R-:W-:-:S03]  /*0900*/  @UP0 UIMAD UR6, UR6, UR7, URZ ;  /* 0x00000007060602a4 */ /* 0x000fc6000f8e023f */
[----:B------:R-:W-:Y:S02]  /*0910*/  @UP0 UMOV UR7, 0x10 ;  /* 0x0000001000070882 */ /* 0x000fe40000000000 */
[----:B------:R-:W-:-:S07]  /*0920*/  @UP0 UIMAD.WIDE UR40, UR6, UR7, UR40 ;  /* 0x00000007062802a5 */ /* 0x000fce000f8e0228 */
[----:B------:R-:W-:Y:S02]  /*0930*/  @!UP0 UMOV UR40, URZ ;  /* 0x0000003f00288c82 */ /* 0x000fe40008000000 */
[----:B------:R-:W-:Y:S01]  /*0940*/  @!UP0 UMOV UR41, URZ ;  /* 0x0000003f00298c82 */ /* 0x000fe20008000000 */
[----:B---3--:R1:W0:Y:S01]  /*0950*/  @P0 R2UR UR4, R3 ;  /* 0x00000000030403c2 */ /* 0x00822200000e0000 */
[----:B------:R-:W-:-:S07]  /*0960*/  PLOP3.LUT P0, PT, PT, PT, UP1, 0x80, 0x0 ;  /* 0x000000000000781c */ /* 0x000fce0003f0f018 */
[----:B----4-:R1:W2:Y:S06]  /*0970*/  @P1 R2UR UR5, R4 ;  /* 0x00000000040513c2 */ /* 0x0102ac00000e0000 */
[----:B------:R-:W-:Y:S05]  /*0980*/  @!P0 BRA `(.L_x_453) ;  /* 0x0000ffc000008947 */ /* 0x000fea0003800000 */
[----:B------:R-:W3:Y:S01]  /*0990*/  S2R R148, SR_TID.X ;  /* 0x0000000000947919 */ /* 0x000ee20000002100 */
[----:B------:R-:W-:Y:S02]  /*09a0*/  UMOV UR19, UR8 ;  /* 0x0000000800137c82 */ /* 0x000fe40008000000 */
[----:B------:R-:W-:Y:S01]  /*09b0*/  UMOV UR6, URZ ;  /* 0x0000003f00067c82 */ /* 0x000fe20008000000 */
[----:B------:R4:W-:Y:S04]  /*09c0*/  STL [R1+0x10], RZ ;  /* 0x000010ff01007387 */ /* 0x0009e80000100800 */
[----:B------:R-:W1:Y:S04]  /*09d0*/  S2R R147, SR_LANEID ;  /* 0x0000000000937919 */ /* 0x000e680000000000 */
[----:B------:R4:W-:Y:S01]  /*09e0*/  STL [R1+0x14], RZ ;  /* 0x000014ff01007387 */ /* 0x0009e20000100800 */
[----:B---3--:R-:W-:-:S02]  /*09f0*/  SHF.L.U32 R0, R148, 0x4, RZ ;  /* 0x0000000494007819 */ /* 0x008fc400000006ff */
[--C-:B------:R-:W-:Y:S02]  /*0a00*/  SHF.R.S32.HI R5, RZ, 0x1f, R148.reuse ;  /* 0x0000001fff057819 */ /* 0x100fe40000011494 */
[----:B-1----:R-:W-:Y:S02]  /*0a10*/  LOP3.LUT R3, R0, 0xfffffe00, RZ, 0xc0, !PT ;  /* 0xfffffe0000037812 */ /* 0x002fe400078ec0ff */
[----:B------:R-:W-:Y:S02]  /*0a20*/  LEA.HI R5, R5, R148, RZ, 0x5 ;  /* 0x0000009405057211 */ /* 0x000fe400078f28ff */
[----:B------:R-:W-:Y:S02]  /*0a30*/  LOP3.LUT R146, R3, 0x1f, R148, 0xf8, !PT ;  /* 0x0000001f03927812 */ /* 0x000fe400078ef894 */
[----:B------:R-:W-:Y:S02]  /*0a40*/  LOP3.LUT R236, R148, 0x1f, RZ, 0xc0, !PT ;  /* 0x0000001f94ec7812 */ /* 0x000fe400078ec0ff */
[----:B------:R-:W-:-:S02]  /*0a50*/  SHF.R.S32.HI R235, RZ, 0x5, R5 ;  /* 0x00000005ffeb7819 */ /* 0x000fc40000011405 */
[----:B----4-:R-:W-:Y:S02]  /*0a60*/  SHF.R.S32.HI R0, RZ, 0x1f, R146 ;  /* 0x0000001fff007819 */ /* 0x010fe40000011492 */
.L_x_565:
[----:B------:R-:W-:Y:S01]  /*0a70*/  ULDC UR24, c[0x0][0x174] ;  /* 0x00005d0000187ab9 */ /* 0x000fe20000000800 */
[----:B------:R-:W-:Y:S01]  /*0a80*/  BAR.SYNC.DEFER_BLOCKING 0x0 ;  /* 0x0000000000007b1d */ /* 0x000fe20000010000 */
[----:B------:R-:W-:Y:S01]  /*0a90*/  UIADD3 UR24, -UR6, UR24, URZ ;  /* 0x0000001806187290 */ /* 0x000fe2000fffe13f */
[C---:B------:R-:W-:Y:S02]  /*0aa0*/  LOP3.LUT R30, R146.reuse, 0x20, RZ, 0xfc, !PT ;  /* 0x00000020921e7812 */ /* 0x040fe400078efcff */
[C---:B------:R-:W-:Y:S01]  /*0ab0*/  LEA R2, P3, R146.reuse, UR16, 0x1 ;  /* 0x0000001092027c11 */ /* 0x040fe2000f8608ff */
[----:B------:R-:W-:Y:S01]  /*0ac0*/  ULEA UR25, UR24, 0xfffff800, 0xb ;  /* 0xfffff80018197891 */ /* 0x000fe2000f8e583f */
[----:B------:R-:W-:Y:S01]  /*0ad0*/  SHF.R.S32.HI R120, RZ, 0x1f, R146 ;  /* 0x0000001fff787819 */ /* 0x000fe20000011492 */
[----:B------:R-:W-:Y:S01]  /*0ae0*/  ULDC UR7, c[0x0][0x168] ;  /* 0x00005a0000077ab9 */ /* 0x000fe20000000800 */
[C---:B------:R-:W-:Y:S01]  /*0af0*/  LOP3.LUT R32, R146.reuse, 0x40, RZ, 0xfc, !PT ;  /* 0x0000004092207812 */ /* 0x040fe200078efcff */
[----:B------:R-:W-:Y:S01]  /*0b00*/  UIADD3 UR7, -UR25, UR7, URZ ;  /* 0x0000000719077290 */ /* 0x000fe2000fffe13f */
[C---:B------:R-:W-:Y:S01]  /*0b10*/  LOP3.LUT R0, R146.reuse, 0x60, RZ, 0xfc, !PT ;  /* 0x0000006092007812 */ /* 0x040fe200078efcff */
[----:B------:R-:W-:Y:S01]  /*0b20*/  ULDC.64 UR8, c[0x0][0x1f0] ;  /* 0x00007c0000087ab9 */ /* 0x000fe20000000a00 */
[----:B------:R-:W-:Y:S01]  /*0b30*/  PRMT R4, RZ, 0x7610, R4 ;  /* 0x00007610ff047816 */ /* 0x000fe20000000004 */
[----:B------:R-:W-:Y:S01]  /*0b40*/  ULDC.64 UR26, c[0x0][0x200] ;  /* 0x00008000001a7ab9 */ /* 0x000fe20000000a00 */
[----:B------:R-:W-:Y:S01]  /*0b50*/  LOP3.LUT R6, R146, 0x80, RZ, 0xfc, !PT ;  /* 0x0000008092067812 */ /* 0x000fe200078efcff */
[----:B------:R-:W-:Y:S01]  /*0b60*/  ULDC.64 UR36, c[0x0][0x1f8] ;  /* 0x00007e0000247ab9 */ /* 0x000fe20000000a00 */
[----:B------:R-:W-:-:S02]  /*0b70*/  MOV R21, UR7 ;  /* 0x0000000700157c02 */ /* 0x000fc40008000f00 */
[----:B------:R-:W-:Y:S02]  /*0b80*/  PRMT R5, RZ, 0x7610, R5 ;  /* 0x00007610ff057816 */ /* 0x000fe40000000005 */
[-C--:B------:R-:W-:Y:S02]  /*0b90*/  ISETP.GE.AND P2, PT, R146, R21.reuse, PT ;  /* 0x000000159200720c */ /* 0x080fe40003f46270 */
[----:B------:R-:W-:Y:S02]  /*0ba0*/  ISETP.GE.AND P1, PT, R30, R21, PT ;  /* 0x000000151e00720c */ /* 0x000fe40003f26270 */
[C---:B------:R-:W-:Y:S02]  /*0bb0*/  LOP3.LUT R8, R146.reuse, 0xa0, RZ, 0xfc, !PT ;  /* 0x000000a092087812 */ /* 0x040fe400078efcff */
[C---:B------:R-:W-:Y:S02]  /*0bc0*/  LEA.HI.X R3, R146.reuse, UR17, R120, 0x1, P3 ;  /* 0x0000001192037c11 */ /* 0x040fe400098f0c78 */
[----:B------:R-:W-:-:S02]  /*0bd0*/  LOP3.LUT R10, R146, 0xc0, RZ, 0xfc, !PT ;  /* 0x000000c0920a7812 */ /* 0x000fc400078efcff */
[-C--:B------:R-:W-:Y:S02]  /*0be0*/  ISETP.GE.AND P0, PT, R32, R21.reuse, PT ;  /* 0x000000152000720c */ /* 0x080fe40003f06270 */
[----:B------:R-:W-:Y:S01]  /*0bf0*/  LOP3.LUT R12, R146, 0xe0, RZ, 0xfc, !PT ;  /* 0x000000e0920c7812 */ /* 0x000fe200078efcff */
[----:B------:R1:W3:Y:S01]  /*0c00*/  @!P2 LDG.E.U16 R4, [R2.64] ;  /* 0x000000200204a981 */ /* 0x0002e2000c1e1500 */
[-C--:B------:R-:W-:Y:S02]  /*0c10*/  ISETP.GE.AND P4, PT, R0, R21.reuse, PT ;  /* 0x000000150000720c */ /* 0x080fe40003f86270 */
[----:B------:R-:W-:Y:S01]  /*0c20*/  LOP3.LUT R14, R146, 0x100, RZ, 0xfc, !PT ;  /* 0x00000100920e7812 */ /* 0x000fe200078efcff */
[----:B------:R1:W4:Y:S01]  /*0c30*/  @!P1 LDG.E.U16 R5, [R2.64+0x40] ;  /* 0x0000402002059981 */ /* 0x000322000c1e1500 */
        /* <DEDUP_REMOVED lines=9> */
[----:B------:R1:W5:Y:S01]  /*0cd0*/  @!P0 LDG.E.U16 R7, [R2.64+0x80] ;  /* 0x0000802002078981 */ /* 0x000362000c1e1500 */
[C---:B------:R-:W-:Y:S02]  /*0ce0*/  LOP3.LUT R16, R146.reuse, 0x120, RZ, 0xfc, !PT ;  /* 0x0000012092107812 */ /* 0x040fe400078efcff */
[----:B------:R-:W-:Y:S01]  /*0cf0*/  PRMT R11, RZ, 0x7610, R11 ;  /* 0x00007610ff0b7816 */ /* 0x000fe2000000000b */
[----:B--2---:R1:W2:Y:S01]  /*0d00*/  @!P4 LDG.E.U16 R34, [R2.64+0xc0] ;  /* 0x0000c0200222c981 */ /* 0x0042a2000c1e1500 */
[C---:B------:R-:W-:Y:S02]  /*0d10*/  LOP3.LUT R18, R146.reuse, 0x140, RZ, 0xfc, !PT ;  /* 0x0000014092127812 */ /* 0x040fe400078efcff */
[----:B------:R-:W-:Y:S01]  /*0d20*/  PRMT R38, RZ, 0x7610, R38 ;  /* 0x00007610ff267816 */ /* 0x000fe20000000026 */
[----:B------:R1:W2:Y:S01]  /*0d30*/  @!P6 LDG.E.U16 R9, [R2.64+0x100] ;  /* 0x000100200209e981 */ /* 0x0002a2000c1e1500 */
[----:B------:R-:W-:-:S02]  /*0d40*/  LOP3.LUT R20, R146, 0x160, RZ, 0xfc, !PT ;  /* 0x0000016092147812 */ /* 0x000fc400078efcff */
[----:B------:R-:W-:Y:S01]  /*0d50*/  PRMT R13, RZ, 0x7610, R13 ;  /* 0x00007610ff0d7816 */ /* 0x000fe2000000000d */
[----:B------:R1:W2:Y:S01]  /*0d60*/  @!P5 LDG.E.U16 R36, [R2.64+0x140] ;  /* 0x000140200224d981 */ /* 0x0002a2000c1e1500 */
[C---:B------:R-:W-:Y:S02]  /*0d70*/  LOP3.LUT R22, R146.reuse, 0x180, RZ, 0xfc, !PT ;  /* 0x0000018092167812 */ /* 0x040fe400078efcff */
[----:B------:R-:W-:Y:S01]  /*0d80*/  LOP3.LUT R24, R146, 0x1a0, RZ, 0xfc, !PT ;  /* 0x000001a092187812 */ /* 0x000fe200078efcff */
[----:B------:R1:W2:Y:S01]  /*0d90*/  @!P3 LDG.E.U16 R11, [R2.64+0x180] ;  /* 0x00018020020bb981 */ /* 0x0002a2000c1e1500 */
[-C--:B------:R-:W-:Y:S02]  /*0da0*/  ISETP.GE.AND P0, PT, R16, R21.reuse, PT ;  /* 0x000000151000720c */ /* 0x080fe40003f06270 */
[----:B------:R-:W-:Y:S01]  /*0db0*/  LOP3.LUT R26, R146, 0x1c0, RZ, 0xfc, !PT ;  /* 0x000001c0921a7812 */ /* 0x000fe200078efcff */
[----:B------:R1:W2:Y:S01]  /*0dc0*/  @!P2 LDG.E.U16 R38, [R2.64+0x1c0] ;  /* 0x0001c0200226a981 */ /* 0x0002a2000c1e1500 */
[----:B------:R-:W-:-:S02]  /*0dd0*/  ISETP.GE.AND P4, PT, R18, R21, PT ;  /* 0x000000151200720c */ /* 0x000fc40003f86270 */
[----:B------:R-:W-:Y:S01]  /*0de0*/  LOP3.LUT R28, R146, 0x1e0, RZ, 0xfc, !PT ;  /* 0x000001e0921c7812 */ /* 0x000fe200078efcff */
[----:B------:R1:W2:Y:S01]  /*0df0*/  @!P1 LDG.E.U16 R13, [R2.64+0x200] ;  /* 0x00020020020d9981 */ /* 0x0002a2000c1e1500 */
[-C--:B------:R-:W-:Y:S02]  /*0e00*/  ISETP.GE.AND P6, PT, R20, R21.reuse, PT ;  /* 0x000000151400720c */ /* 0x080fe40003fc6270 */
[-C--:B------:R-:W-:Y:S02]  /*0e10*/  ISETP.GE.AND P5, PT, R22, R21.reuse, PT ;  /* 0x000000151600720c */ /* 0x080fe40003fa6270 */
[-C--:B------:R-:W-:Y:S02]  /*0e20*/  ISETP.GE.AND P3, PT, R24, R21.reuse, PT ;  /* 0x000000151800720c */ /* 0x080fe40003f66270 */
[-C--:B------:R-:W-:Y:S02]  /*0e30*/  ISETP.GE.AND P2, PT, R26, R21.reuse, PT ;  /* 0x000000151a00720c */ /* 0x080fe40003f46270 */
[----:B------:R-:W-:-:S02]  /*0e40*/  ISETP.GE.AND P1, PT, R28, R21, PT ;  /* 0x000000151c00720c */ /* 0x000fc40003f26270 */
[----:B------:R-:W-:Y:S02]  /*0e50*/  PRMT R40, RZ, 0x7610, R40 ;  /* 0x00007610ff287816 */ /* 0x000fe40000000028 */
[----:B------:R-:W-:Y:S02]  /*0e60*/  PRMT R15, RZ, 0x7610, R15 ;  /* 0x00007610ff0f7816 */ /* 0x000fe4000000000f */
[----:B------:R-:W-:Y:S02]  /*0e70*/  PRMT R42, RZ, 0x7610, R42 ;  /* 0x00007610ff2a7816 */ /* 0x000fe4000000002a */
[----:B------:R-:W-:Y:S01]  /*0e80*/  PRMT R17, RZ, 0x7610, R17 ;  /* 0x00007610ff117816 */ /* 0x000fe20000000011 */
[----:B------:R1:W2:Y:S01]  /*0e90*/  @!P0 LDG.E.U16 R40, [R2.64+0x240] ;  /* 0x0002402002288981 */ /* 0x0002a2000c1e1500 */
[----:B------:R-:W-:Y:S02]  /*0ea0*/  PRMT R44, RZ, 0x7610, R44 ;  /* 0x00007610ff2c7816 */ /* 0x000fe4000000002c */
[----:B------:R-:W-:Y:S01]  /*0eb0*/  PRMT R19, RZ, 0x7610, R19 ;  /* 0x00007610ff137816 */ /* 0x000fe20000000013 */
[----:B------:R1:W2:Y:S01]  /*0ec0*/  @!P4 LDG.E.U16 R15, [R2.64+0x280] ;  /* 0x00028020020fc981 */ /* 0x0002a2000c1e1500 */
[----:B------:R-:W-:-:S03]  /*0ed0*/  PRMT R46, RZ, 0x7610, R46 ;  /* 0x00007610ff2e7816 */ /* 0x000fc6000000002e */
[----:B------:R1:W2:Y:S04]  /*0ee0*/  @!P6 LDG.E.U16 R42, [R2.64+0x2c0] ;  /* 0x0002c020022ae981 */ /* 0x0002a8000c1e1500 */
[----:B------:R1:W2:Y:S04]  /*0ef0*/  @!P5 LDG.E.U16 R17, [R2.64+0x300] ;  /* 0x000300200211d981 */ /* 0x0002a8000c1e1500 */
[----:B------:R1:W2:Y:S04]  /*0f00*/  @!P3 LDG.E.U16 R44, [R2.64+0x340] ;  /* 0x00034020022cb981 */ /* 0x0002a8000c1e1500 */
[----:B------:R1:W2:Y:S04]  /*0f10*/  @!P2 LDG.E.U16 R19, [R2.64+0x380] ;  /* 0x000380200213a981 */ /* 0x0002a8000c1e1500 */
[----:B------:R1:W2:Y:S01]  /*0f20*/  @!P1 LDG.E.U16 R46, [R2.64+0x3c0] ;  /* 0x0003c020022e9981 */ /* 0x0002a2000c1e1500 */
        /* <DEDUP_REMOVED lines=56> */
[----:B------:R-:W-:-:S02]  /*12b0*/  IADD3.X R3, R27, UR19, RZ, P0, !PT ;  /* 0x000000131b037c10 */ /* 0x000fc400087fe4ff */
[-C--:B------:R-:W-:Y:S02]  /*12c0*/  ISETP.GE.AND P0, PT, R32, R21.reuse, PT ;  /* 0x000000152000720c */ /* 0x080fe40003f06270 */
[-C--:B------:R-:W-:Y:S02]  /*12d0*/  ISETP.GE.AND P6, PT, R6, R21.reuse, PT ;  /* 0x000000150600720c */ /* 0x080fe40003fc6270 */
[-C--:B------:R-:W-:Y:S02]  /*12e0*/  ISETP.GE.AND P5, PT, R8, R21.reuse, PT ;  /* 0x000000150800720c */ /* 0x080fe40003fa6270 */
[----:B------:R-:W-:Y:S02]  /*12f0*/  ISETP.GE.AND P3, PT, R10, R21, PT ;  /* 0x000000150a00720c */ /* 0x000fe40003f66270 */
[----:B------:R-:W-:Y:S01]  /*1300*/  PRMT R23, RZ, 0x7610, R23 ;  /* 0x00007610ff177816 */ /* 0x000fe20000000017 */
[----:B---3--:R1:W-:Y:S04]  /*1310*/  STS.U16 [R152], R4 ;  /* 0x0000000498007388 */ /* 0x0083e80000000400 */
[----:B----4-:R3:W-:Y:S01]  /*1320*/  STS.U16 [R149+0x40], R5 ;  /* 0x0000400595007388 */ /* 0x0107e20000000400 */
[----:B-1----:R-:W-:-:S04]  /*1330*/  LEA R4, R147, R76, 0x4 ;  /* 0x0000004c93047211 */ /* 0x002fc800078e20ff */
[----:B------:R-:W-:Y:S01]  /*1340*/  LEA.HI.SX32 R145, R4, R4, 0x1b ;  /* 0x0000000404917211 */ /* 0x000fe200078fdaff */
[----:B-----5:R1:W-:Y:S04]  /*1350*/  STS.U16 [R252+0x80], R7 ;  /* 0x00008007fc007388 */ /* 0x0203e80000000400 */
[----:B--2---:R-:W-:Y:S04]  /*1360*/  STS.U16 [R251+0xc0], R34 ;  /* 0x0000c022fb007388 */ /* 0x004fe80000000400 */
        /* <DEDUP_REMOVED lines=10> */
[----:B------:R-:W-:Y:S04]  /*1410*/  STS.U16 [R239+0x340], R44 ;  /* 0x0003402cef007388 */ /* 0x000fe80000000400 */
        /* <DEDUP_REMOVED lines=19> */
[----:B---3--:R-:W-:-:S03]  /*1550*/  PRMT R5, RZ, 0x7610, R5 ;  /* 0x00007610ff057816 */ /* 0x008fc60000000005 */
[----:B------:R-:W-:Y:S01]  /*1560*/  BAR.SYNC.DEFER_BLOCKING 0x0 ;  /* 0x0000000000007b1d */ /* 0x000fe20000010000 */
[----:B-1----:R-:W-:Y:S02]  /*1570*/  PRMT R7, RZ, 0x7610, R7 ;  /* 0x00007610ff077816 */ /* 0x002fe40000000007 */
[----:B--2---:R-:W-:Y:S02]  /*1580*/  PRMT R9, RZ, 0x7610, R9 ;  /* 0x00007610ff097816 */ /* 0x004fe40000000009 */
[----:B------:R-:W-:Y:S02]  /*1590*/  PRMT R34, RZ, 0x7610, R34 ;  /* 0x00007610ff227816 */ /* 0x000fe40000000022 */
[----:B----4-:R-:W-:Y:S02]  /*15a0*/  PRMT R11, RZ, 0x7610, R11 ;  /* 0x00007610ff0b7816 */ /* 0x010fe4000000000b */
[----:B------:R-:W-:Y:S02]  /*15b0*/  PRMT R36, RZ, 0x7610, R36 ;  /* 0x00007610ff247816 */ /* 0x000fe40000000024 */
[----:B-----5:R-:W-:-:S02]  /*15c0*/  PRMT R13, RZ, 0x7610, R13 ;  /* 0x00007610ff0d7816 */ /* 0x020fc4000000000d */
[----:B------:R-:W-:Y:S02]  /*15d0*/  PRMT R38, RZ, 0x7610, R38 ;  /* 0x00007610ff267816 */ /* 0x000fe40000000026 */
[----:B0-----:R-:W-:Y:S01]  /*15e0*/  PRMT R15, RZ, 0x7610, R15 ;  /* 0x00007610ff0f7816 */ /* 0x001fe2000000000f */
        /* <DEDUP_REMOVED lines=33> */
[----:B------:R-:W-:Y:S02]  /*1800*/  PRMT R39, RZ, 0x7610, R39 ;  /* 0x00007610ff277816 */ /* 0x000fe40000000027 */
[C---:B0-----:R-:W-:Y:S02]  /*1810*/  LEA R2, P0, R146.reuse, UR20, 0x1 ;  /* 0x0000001492027c11 */ /* 0x041fe4000f8008ff */
        /* <DEDUP_REMOVED lines=32> */
[----:B------:R1:W-:Y:S04]  /*1a20*/  STS.U16 [R239+0x340], R42 ;  /* 0x0003402aef007388 */ /* 0x0003e80000000400 */
        /* <DEDUP_REMOVED lines=21> */
[----:B-1----:R-:W-:-:S03]  /*1b80*/  PRMT R42, RZ, 0x7610, R42 ;  /* 0x00007610ff2a7816 */ /* 0x002fc6000000002a */
[----:B------:R0:W3:Y:S01]  /*1b90*/  @!P2 LDG.E.U16 R39, [R2.64] ;  /* 0x000000200227a981 */ /* 0x0000e2000c1e1500 */
        /* <DEDUP_REMOVED lines=25> */
[----:B------:R-:W-:-:S02]  /*1d30*/  UIMAD UR7, UR13, UR8, URZ ;  /* 0x000000080d0772a4 */ /* 0x000fc4000f8e023f */
[----:B------:R-:W-:Y:S02]  /*1d40*/  USHF.R.S32.HI UR39, URZ, 0x1f, UR25 ;  /* 0x0000001f3f277899 */ /* 0x000fe40008011419 */
[----:B------:R-:W-:Y:S02]  /*1d50*/  UIMAD.WIDE.U32 UR34, UR12, UR8, URZ ;  /* 0x000000080c2272a5 */ /* 0x000fe4000f8e003f */
[----:B------:R-:W-:Y:S01]  /*1d60*/  UIMAD UR7, UR12, UR9, UR7 ;  /* 0x000000090c0772a4 */ /* 0x000fe2000f8e0207 */
[----:B------:R-:W-:Y:S01]  /*1d70*/  MOV R45, UR12 ;  /* 0x0000000c002d7c02 */ /* 0x000fe20008000f00 */
[----:B------:R-:W-:Y:S01]  /*1d80*/  UIMAD.WIDE.U32 UR8, UR12, UR26, URZ ;  /* 0x0000001a0c0872a5 */ /* 0x000fe2000f8e003f */
[----:B------:R-:W-:Y:S01]  /*1d90*/  MOV R4, UR25 ;  /* 0x0000001900047c02 */ /* 0x000fe20008000f00 */
[----:B------:R-:W-:Y:S01]  /*1da0*/  UIMAD UR26, UR13, UR26, URZ ;  /* 0x0000001a0d1a72a4 */ /* 0x000fe2000f8e023f */
[----:B------:R-:W-:Y:S02]  /*1db0*/  MOV R5, UR39 ;  /* 0x0000002700057c02 */ /* 0x000fe40008000f00 */
[----:B------:R-:W-:Y:S01]  /*1dc0*/  MOV R35, UR12 ;  /* 0x0000000c00237c02 */ /* 0x000fe20008000f00 */
[----:B------:R-:W-:Y:S01]  /*1dd0*/  UIMAD UR27, UR12, UR27, UR26 ;  /* 0x0000001b0c1b72a4 */ /* 0x000fe2000f8e021a */
[----:B0-----:R-:W-:-:S02]  /*1de0*/  MOV R2, UR25 ;  /* 0x0000001900027c02 */ /* 0x001fc40008000f00 */
[----:B------:R-:W-:Y:S01]  /*1df0*/  MOV R3, UR39 ;  /* 0x0000002700037c02 */ /* 0x000fe20008000f00 */
[----:B------:R-:W-:Y:S01]  /*1e00*/  @!P0 IMAD.WIDE.U32 R4, R45, c[0x0][0x200], R4 ;  /* 0x000080002d048a25 */ /* 0x000fe200078e0004 */
[----:B------:R-:W-:Y:S02]  /*1e10*/  UIMAD UR38, UR11, UR36, URZ ;  /* 0x000000240b2672a4 */ /* 0x000fe4000f8e023f */
[----:B------:R-:W-:Y:S01]  /*1e20*/  UIADD3 UR35, UR35, UR7, URZ ;  /* 0x0000000723237290 */ /* 0x000fe2000fffe03f */
[----:B------:R-:W-:Y:S01]  /*1e30*/  @!P0 IMAD.WIDE.U32 R2, R35, c[0x0][0x1f0], R2 ;  /* 0x00007c0023028a25 */ /* 0x000fe200078e0002 */
[----:B------:R-:W-:Y:S01]  /*1e40*/  ULDC UR26, c[0x0][0x174] ;  /* 0x00005d00001a7ab9 */ /* 0x000fe20000000800 */
[----:B------:R-:W-:Y:S01]  /*1e50*/  @!P0 IADD3 R5, R5, UR27, RZ ;  /* 0x0000001b05058c10 */ /* 0x000fe2000fffe0ff */
[----:B------:R-:W-:Y:S01]  /*1e60*/  UIADD3 UR26, UR6, -UR26, URZ ;  /* 0x8000001a061a7290 */ /* 0x000fe2000fffe03f */
[----:B------:R-:W-:Y:S01]  /*1e70*/  MOV R45, UR10 ;  /* 0x0000000a002d7c02 */ /* 0x000fe20008000f00 */
[----:B------:R-:W-:-:S02]  /*1e80*/  UIADD3 UR9, UR9, UR27, URZ ;  /* 0x0000001b09097290 */ /* 0x000fc4000fffe03f */
[----:B------:R-:W-:Y:S02]  /*1e90*/  UIMAD UR38, UR10, UR37, UR38 ;  /* 0x000000250a2672a4 */ /* 0x000fe4000f8e0226 */
[----:B------:R-:W-:Y:S01]  /*1ea0*/  UIMAD.WIDE.U32 UR34, UR10, UR36, UR34 ;  /* 0x000000240a2272a5 */ /* 0x000fe2000f8e0022 */
[----:B------:R-:W-:Y:S02]  /*1eb0*/  @!P0 IADD3 R3, R3, UR7, RZ ;  /* 0x0000000703038c10 */ /* 0x000fe4000fffe0ff */
[----:B------:R-:W-:Y:S01]  /*1ec0*/  ULDC.64 UR36, c[0x0][0x208] ;  /* 0x0000820000247ab9 */ /* 0x000fe20000000a00 */
[----:B------:R-:W-:Y:S01]  /*1ed0*/  MOV R35, UR10 ;  /* 0x0000000a00237c02 */ /* 0x000fe20008000f00 */
[----:B------:R-:W-:Y:S01]  /*1ee0*/  UIMAD UR7, UR11, UR36, URZ ;  /* 0x000000240b0772a4 */ /* 0x000fe2000f8e023f */
[----:B------:R-:W-:Y:S01]  /*1ef0*/  @!P0 IMAD.WIDE.U32 R4, R45, c[0x0][0x208], R4 ;  /* 0x000082002d048a25 */ /* 0x000fe200078e0004 */
[----:B------:R-:W-:Y:S02]  /*1f00*/  UIMAD UR26, UR26, -0x800, URZ ;  /* 0xfffff8001a1a78a4 */ /* 0x000fe4000f8e023f */
[----:B------:R-:W-:Y:S01]  /*1f10*/  UIMAD.WIDE.U32 UR8, UR10, UR36, UR8 ;  /* 0x000000240a0872a5 */ /* 0x000fe2000f8e0008 */
[----:B------:R-:W-:Y:S01]  /*1f20*/  @!P0 IMAD.WIDE.U32 R2, R35, c[0x0][0x1f8], R2 ;  /* 0x00007e0023028a25 */ /* 0x000fe200078e0002 */
[----:B------:R-:W-:-:S02]  /*1f30*/  UIMAD UR7, UR10, UR37, UR7 ;  /* 0x000000250a0772a4 */ /* 0x000fc4000f8e0207 */
[----:B------:R-:W-:Y:S02]  /*1f40*/  USHF.R.S32.HI UR27, URZ, 0x1f, UR26 ;  /* 0x0000001f3f1b7899 */ /* 0x000fe4000801141a */
[----:B------:R-:W-:Y:S01]  /*1f50*/  UIADD3 UR36, UP1, UR26, UR8, URZ ;  /* 0x000000081a247290 */ /* 0x000fe2000ff3e03f */
[----:B------:R-:W-:-:S03]  /*1f60*/  @!P0 IADD3 R56, P2, R146, R4, RZ ;  /* 0x0000000492388210 */ /* 0x000fc60007f5e0ff */
[----:B------:R-:W-:Y:S01]  /*1f70*/  UIADD3.X UR8, UR27, UR7, UR9, UP1, !UPT ;  /* 0x000000071b087290 */ /* 0x000fe20008ffe409 */
[----:B------:R-:W-:Y:S02]  /*1f80*/  @!P0 IADD3 R45, P1, R146, R2, RZ ;  /* 0x00000002922d8210 */ /* 0x000fe40007f3e0ff */
[----:B------:R-:W-:Y:S02]  /*1f90*/  @!P0 IADD3.X R5, R120, UR7, R5, P2, !PT ;  /* 0x0000000778058c10 */ /* 0x000fe400097fe405 */
[----:B------:R-:W-:Y:S02]  /*1fa0*/  LEA R2, P2, R146, c[0x0][0x258], 0x1 ;  /* 0x0000960092027a11 */ /* 0x000fe400078408ff */
[----:B------:R-:W-:Y:S02]  /*1fb0*/  MOV R61, UR36 ;  /* 0x00000024003d7c02 */ /* 0x000fe40008000f00 */
[----:B------:R-:W-:Y:S02]  /*1fc0*/  @!P0 IADD3.X R58, R120, UR38, R3, P1, !PT ;  /* 0x00000026783a8c10 */ /* 0x000fe40008ffe403 */
[----:B------:R-:W-:Y:S01]  /*1fd0*/  MOV R62, UR8 ;  /* 0x00000008003e7c02 */ /* 0x000fe20008000f00 */
[----:B------:R-:W-:Y:S01]  /*1fe0*/  UIADD3 UR37, UP0, UR26, UR34, URZ ;  /* 0x000000221a257290 */ /* 0x000fe2000ff1e03f */
[----:B------:R-:W-:-:S02]  /*1ff0*/  LEA.HI.X R3, R146, c[0x0][0x25c], R120, 0x1, P2 ;  /* 0x0000970092037a11 */ /* 0x000fc400010f0c78 */
[----:B------:R-:W-:Y:S02]  /*2000*/  PRMT R65, RZ, 0x7610, R65 ;  /* 0x00007610ff417816 */ /* 0x000fe40000000041 */
[----:B------:R-:W-:Y:S02]  /*2010*/  LEA R2, P4, R61, R2, 0x1 ;  /* 0x000000023d027211 */ /* 0x000fe400078808ff */
[----:B------:R-:W-:Y:S02]  /*2020*/  PRMT R75, RZ, 0x7610, R75 ;  /* 0x00007610ff4b7816 */ /* 0x000fe4000000004b */
[----:B------:R-:W-:Y:S02]  /*2030*/  PRMT R77, RZ, 0x7610, R77 ;  /* 0x00007610ff4d7816 */ /* 0x000fe4000000004d */
[----:B------:R-:W-:Y:S02]  /*2040*/  PRMT R79, RZ, 0x7610, R79 ;  /* 0x00007610ff4f7816 */ /* 0x000fe4000000004f */
[----:B------:R-:W-:-:S02]  /*2050*/  PRMT R81, RZ, 0x7610, R81 ;  /* 0x00007610ff517816 */ /* 0x000fc40000000051 */
[----:B------:R-:W-:Y:S02]  /*2060*/  PRMT R78, RZ, 0x7610, R78 ;  /* 0x00007610ff4e7816 */ /* 0x000fe4000000004e */
[----:B------:R-:W-:Y:S02]  /*2070*/  PRMT R83, RZ, 0x7610, R83 ;  /* 0x00007610ff537816 */ /* 0x000fe40000000053 */
[----:B------:R-:W-:Y:S01]  /*2080*/  PRMT R80, RZ, 0x7610, R80 ;  /* 0x00007610ff507816 */ /* 0x000fe20000000050 */
[----:B------:R-:W-:Y:S01]  /*2090*/  STL [R1+0x4], R152 ;  /* 0x0000049801007387 */ /* 0x000fe20000100800 */
[----:B------:R-:W-:Y:S02]  /*20a0*/  LEA.HI.X R3, R61, R3, R62, 0x1, P4 ;  /* 0x000000033d037211 */ /* 0x000fe400020f0c3e */
[----:B------:R-:W-:Y:S01]  /*20b0*/  LEA R34, P1, R146, c[0x0][0x268], 0x1 ;  /* 0x00009a0092227a11 */ /* 0x000fe200078208ff */
[----:B------:R-:W-:-:S03]  /*20c0*/  ULDC.64 UR8, c[0x0][0x2e8] ;  /* 0x0000ba0000087ab9 */ /* 0x000fc60000000a00 */
[----:B------:R-:W-:Y:S02]  /*20d0*/  LEA.HI.X R35, R146, c[0x0][0x26c], R120, 0x1, P1 ;  /* 0x00009b0092237a11 */ /* 0x000fe400008f0c78 */
[C---:B--2---:R-:W-:Y:S01]  /*20e0*/  @!P0 LEA R44, P1, R45.reuse, c[0x0][0x268], 0x1 ;  /* 0x00009a002d2c8a11 */ /* 0x044fe200078208ff */
[----:B------:R-:W-:Y:S01]  /*20f0*/  UIADD3.X UR34, UR27, UR38, UR35, UP0, !UPT ;  /* 0x000000261b227290 */ /* 0x000fe200087fe423 */
[----:B------:R-:W-:Y:S02]  /*2100*/  MOV R59, UR37 ;  /* 0x00000025003b7c02 */ /* 0x000fe40008000f00 */
[----:B------:R-:W-:Y:S02]  /*2110*/  @!P0 LEA.HI.X R45, R45, c[0x0][0x26c], R58, 0x1, P1 ;  /* 0x00009b002d2d8a11 */ /* 0x000fe400008f0c3a */
[----:B------:R-:W-:Y:S02]  /*2120*/  ISETP.GE.AND P1, PT, R32, R21, PT ;  /* 0x000000152000720c */ /* 0x000fe40003f26270 */
[----:B------:R-:W-:-:S02]  /*2130*/  LEA R34, P2, R59, R34, 0x1 ;  /* 0x000000223b227211 */ /* 0x000fc400078408ff */
[----:B------:R-:W-:-:S04]  /*2140*/  MOV R60, UR34 ;  /* 0x00000022003c7c02 */ /* 0x000fc80008000f00 */
[----:B------:R-:W-:Y:S02]  /*2150*/  LEA.HI.X R35, R59, R35, R60, 0x1, P2 ;  /* 0x000000233b237211 */ /* 0x000fe400010f0c3c */
[----:B------:R-:W-:Y:S02]  /*2160*/  @!P0 LEA R4, P3, R56, c[0x0][0x258], 0x1 ;  /* 0x0000960038048a11 */ /* 0x000fe400078608ff */
[-C--:B------:R-:W-:Y:S02]  /*2170*/  ISETP.GE.AND P2, PT, R6, R21.reuse, PT ;  /* 0x000000150600720c */ /* 0x080fe40003f46270 */
[----:B------:R-:W-:Y:S02]  /*2180*/  @!P0 LEA.HI.X R5, R56, c[0x0][0x25c], R5, 0x1, P3 ;  /* 0x0000970038058a11 */ /* 0x000fe400018f0c05 */
[-C--:B------:R-:W-:Y:S02]  /*2190*/  ISETP.GE.AND P3, PT, R30, R21.reuse, PT ;  /* 0x000000151e00720c */ /* 0x080fe40003f66270 */
[----:B------:R-:W-:-:S02]  /*21a0*/  ISETP.GE.AND P4, PT, R0, R21, PT ;  /* 0x000000150000720c */ /* 0x000fc40003f86270 */
[-C--:B------:R-:W-:Y:S02]  /*21b0*/  ISETP.GE.AND P5, PT, R8, R21.reuse, PT ;  /* 0x000000150800720c */ /* 0x080fe40003fa6270 */
[----:B------:R-:W-:Y:S02]  /*21c0*/  ISETP.GE.AND P6, PT, R10, R21, PT ;  /* 0x000000150a00720c */ /* 0x000fe40003fc6270 */
[----:B------:R-:W-:Y:S02]  /*21d0*/  PRMT R56, RZ, 0x7610, R56 ;  /* 0x00007610ff387816 */ /* 0x000fe40000000038 */
[----:B------:R-:W-:Y:S02]  /*21e0*/  PRMT R59, RZ, 0x7610, R59 ;  /* 0x00007610ff3b7816 */ /* 0x000fe4000000003b */
[----:B------:R-:W-:Y:S02]  /*21f0*/  PRMT R58, RZ, 0x7610, R58 ;  /* 0x00007610ff3a7816 */ /* 0x000fe4000000003a */
[----:B------:R-:W-:-:S02]  /*2200*/  PRMT R61, RZ, 0x7610, R61 ;  /* 0x00007610ff3d7816 */ /* 0x000fc4000000003d */
[----:B------:R-:W-:Y:S01]  /*2210*/  PRMT R60, RZ, 0x7610, R60 ;  /* 0x00007610ff3c7816 */ /* 0x000fe2000000003c */
[----:B---3--:R-:W-:Y:S04]  /*2220*/  STS.U16 [R152], R39 ;  /* 0x0000002798007388 */ /* 0x008fe80000000400 */
[----:B----4-:R-:W-:Y:S04]  /*2230*/  STS.U16 [R149+0x40], R41 ;  /* 0x0000402995007388 */ /* 0x010fe80000000400 */
[----:B-----5:R-:W-:Y:S04]  /*2240*/  STS.U16 [R252+0x80], R43 ;  /* 0x0000802bfc007388 */ /* 0x020fe80000000400 */
        /* <DEDUP_REMOVED lines=32> */
[----:B-1----:R-:W-:-:S05]  /*2450*/  PRMT R54, RZ, 0x7610, R54 ;  /* 0x00007610ff367816 */ /* 0x002fca0000000036 */
[----:B------:R-:W2:Y:S01]  /*2460*/  @!P1 LDG.E.U16 R49, [R34.64+-0xf80] ;  /* 0xfff0802022319981 */ /* 0x000ea2000c1e1500 */
[----:B------:R-:W-:Y:S02]  /*2470*/  ISETP.GE.AND P1, PT, R12, R21, PT ;  /* 0x000000150c00720c */ /* 0x000fe40003f26270 */
[----:B------:R-:W-:-:S11]  /*2480*/  PRMT R57, RZ, 0x7610, R57 ;  /* 0x00007610ff397816 */ /* 0x000fd60000000039 */
[----:B------:R-:W3:Y:S01]  /*2490*/  @!P1 LDG.E.U16 R54, [R34.64+-0xe40] ;  /* 0xfff1c02022369981 */ /* 0x000ee2000c1e1500 */
[-C--:B------:R-:W-:Y:S02]  /*24a0*/  ISETP.GE.AND P1, PT, R14, R21.reuse, PT ;  /* 0x000000150e00720c */ /* 0x080fe40003f26270 */
[----:B------:R-:W-:Y:S02]  /*24b0*/  PRMT R51, RZ, 0x7610, R51 ;  /* 0x00007610ff337816 */ /* 0x000fe40000000033 */
[----:B------:R-:W-:Y:S02]  /*24c0*/  PRMT R47, RZ, 0x7610, R47 ;  /* 0x00007610ff2f7816 */ /* 0x000fe4000000002f */
[----:B------:R-:W-:Y:S02]  /*24d0*/  PRMT R48, RZ, 0x7610, R48 ;  /* 0x00007610ff307816 */ /* 0x000fe40000000030 */
[----:B------:R-:W-:Y:S01]  /*24e0*/  PRMT R43, RZ, 0x7610, R43 ;  /* 0x00007610ff2b7816 */ /* 0x000fe2000000002b */
[----:B------:R-:W4:Y:S04]  /*24f0*/  @!P2 LDG.E.U16 R51, [R34.64+-0xf00] ;  /* 0xfff100202233a981 */ /* 0x000f28000c1e1500 */
[----:B------:R-:W5:Y:S01]  /*2500*/  @!P1 LDG.E.U16 R57, [R34.64+-0xe00] ;  /* 0xfff2002022399981 */ /* 0x000f62000c1e1500 */
[----:B------:R-:W-:-:S02]  /*2510*/  ISETP.GE.AND P1, PT, R16, R21, PT ;  /* 0x000000151000720c */ /* 0x000fc40003f26270 */
[----:B------:R-:W-:Y:S01]  /*2520*/  PRMT R52, RZ, 0x7610, R52 ;  /* 0x00007610ff347816 */ /* 0x000fe20000000034 */
[----:B------:R-:W2:Y:S01]  /*2530*/  @!P3 LDG.E.U16 R47, [R34.64+-0xfc0] ;  /* 0xfff04020222fb981 */ /* 0x000ea2000c1e1500 */
[----:B------:R-:W-:Y:S02]  /*2540*/  PRMT R55, RZ, 0x7610, R55 ;  /* 0x00007610ff377816 */ /* 0x000fe40000000037 */
[-C--:B------:R-:W-:Y:S01]  /*2550*/  ISETP.GE.AND P2, PT, R20, R21.reuse, PT ;  /* 0x000000151400720c */ /* 0x080fe20003f46270 */
[----:B------:R-:W2:Y:S01]  /*2560*/  @!P4 LDG.E.U16 R48, [R34.64+-0xf40] ;  /* 0xfff0c0202230c981 */ /* 0x000ea2000c1e1500 */
[----:B------:R-:W-:-:S03]  /*2570*/  ISETP.GE.AND P3, PT, R22, R21, PT ;  /* 0x000000151600720c */ /* 0x000fc60003f66270 */
[----:B------:R0:W2:Y:S04]  /*2580*/  @!P0 LDG.E.U16 R43, [R44.64] ;  /* 0x000000202c2b8981 */ /* 0x0000a8000c1e1500 */
[----:B------:R-:W3:Y:S01]  /*2590*/  @!P1 LDG.E.U16 R56, [R34.64+-0xdc0] ;  /* 0xfff2402022389981 */ /* 0x000ee2000c1e1500 */
[-C--:B------:R-:W-:Y:S02]  /*25a0*/  ISETP.GE.AND P1, PT, R18, R21.reuse, PT ;  /* 0x000000151200720c */ /* 0x080fe40003f26270 */
[-C--:B------:R-:W-:Y:S01]  /*25b0*/  ISETP.GE.AND P4, PT, R24, R21.reuse, PT ;  /* 0x000000151800720c */ /* 0x080fe20003f86270 */
[----:B------:R-:W3:Y:S01]  /*25c0*/  @!P5 LDG.E.U16 R52, [R34.64+-0xec0] ;  /* 0xfff140202234d981 */ /* 0x000ee2000c1e1500 */
[----:B------:R-:W-:-:S03]  /*25d0*/  ISETP.GE.AND P5, PT, R26, R21, PT ;  /* 0x000000151a00720c */ /* 0x000fc60003fa6270 */
[----:B------:R-:W3:Y:S01]  /*25e0*/  @!P6 LDG.E.U16 R55, [R34.64+-0xe80] ;  /* 0xfff180202237e981 */ /* 0x000ee2000c1e1500 */
[----:B------:R-:W-:Y:S02]  /*25f0*/  ISETP.GE.AND P6, PT, R28, R21, PT ;  /* 0x000000151c00720c */ /* 0x000fe40003fc6270 */
[----:B0-----:R-:W-:Y:S01]  /*2600*/  PRMT R45, RZ, 0x7610, R45 ;  /* 0x00007610ff2d7816 */ /* 0x001fe2000000002d */
[----:B------:R-:W3:Y:S01]  /*2610*/  @!P3 LDG.E.U16 R59, [R34.64+-0xd00] ;  /* 0xfff30020223bb981 */ /* 0x000ee2000c1e1500 */
[----:B------:R-:W-:-:S03]  /*2620*/  PRMT R44, RZ, 0x7610, R44 ;  /* 0x00007610ff2c7816 */ /* 0x000fc6000000002c */
[----:B------:R-:W3:Y:S04]  /*2630*/  @!P4 LDG.E.U16 R58, [R34.64+-0xcc0] ;  /* 0xfff34020223ac981 */ /* 0x000ee8000c1e1500 */
[----:B------:R-:W5:Y:S04]  /*2640*/  @!P1 LDG.E.U16 R45, [R34.64+-0xd80] ;  /* 0xfff28020222d9981 */ /* 0x000f68000c1e1500 */
[----:B------:R-:W5:Y:S04]  /*2650*/  @!P2 LDG.E.U16 R44, [R34.64+-0xd40] ;  /* 0xfff2c020222ca981 */ /* 0x000f68000c1e1500 */
[----:B------:R-:W5:Y:S04]  /*2660*/  @!P5 LDG.E.U16 R61, [R34.64+-0xc80] ;  /* 0xfff38020223dd981 */ /* 0x000f68000c1e1500 */
[----:B------:R-:W5:Y:S01]  /*2670*/  @!P6 LDG.E.U16 R60, [R34.64+-0xc40] ;  /* 0xfff3c020223ce981 */ /* 0x000f62000c1e1500 */
[----:B------:R-:W-:-:S02]  /*2680*/  P2R R72, PR, RZ, 0x2 ;  /* 0x00000002ff487803 */ /* 0x000fc40000000000 */
[----:B------:R-:W-:Y:S02]  /*2690*/  ISETP.GE.AND P1, PT, R30, R21, PT ;  /* 0x000000151e00720c */ /* 0x000fe40003f26270 */
[----:B------:R-:W-:Y:S02]  /*26a0*/  PRMT R64, RZ, 0x7610, R64 ;  /* 0x00007610ff407816 */ /* 0x000fe40000000040 */
[----:B------:R-:W-:Y:S02]  /*26b0*/  PRMT R66, RZ, 0x7610, R66 ;  /* 0x00007610ff427816 */ /* 0x000fe40000000042 */
[----:B------:R-:W-:Y:S02]  /*26c0*/  PRMT R74, RZ, 0x7610, R74 ;  /* 0x00007610ff4a7816 */ /* 0x000fe4000000004a */
[----:B------:R-:W-:Y:S01]  /*26d0*/  PRMT R76, RZ, 0x7610, R76 ;  /* 0x00007610ff4c7816 */ /* 0x000fe2000000004c */
[----:B--2---:R0:W-:Y:S04]  /*26e0*/  STS.U16 [R152], R43 ;  /* 0x0000002b98007388 */ /* 0x0041e80000000400 */
[----:B------:R-:W-:Y:S04]  /*26f0*/  STS.U16 [R149+0x40], R47 ;  /* 0x0000402f95007388 */ /* 0x000fe80000000400 */
[----:B------:R-:W-:Y:S04]  /*2700*/  STS.U16 [R252+0x80], R49 ;  /* 0x00008031fc007388 */ /* 0x000fe80000000400 */
[----:B------:R-:W-:Y:S04]  /*2710*/  STS.U16 [R251+0xc0], R48 ;  /* 0x0000c030fb007388 */ /* 0x000fe80000000400 */
[----:B----4-:R-:W-:Y:S04]  /*2720*/  STS.U16 [R250+0x100], R51 ;  /* 0x00010033fa007388 */ /* 0x010fe80000000400 */
[----:B---3--:R-:W-:Y:S04]  /*2730*/  STS.U16 [R249+0x140], R52 ;  /* 0x00014034f9007388 */ /* 0x008fe80000000400 */
[----:B------:R-:W-:Y:S04]  /*2740*/  STS.U16 [R248+0x180], R55 ;  /* 0x00018037f8007388 */ /* 0x000fe80000000400 */
[----:B------:R-:W-:Y:S04]  /*2750*/  STS.U16 [R245+0x1c0], R54 ;  /* 0x0001c036f5007388 */ /* 0x000fe80000000400 */
[----:B-----5:R-:W-:Y:S04]  /*2760*/  STS.U16 [R244+0x200], R57 ;  /* 0x00020039f4007388 */ /* 0x020fe80000000400 */
[----:B------:R-:W-:Y:S04]  /*2770*/  STS.U16 [R243+0x240], R56 ;  /* 0x00024038f3007388 */ /* 0x000fe80000000400 */
[----:B------:R1:W-:Y:S04]  /*2780*/  STS.U16 [R242+0x280], R45 ;  /* 0x0002802df2007388 */ /* 0x0003e80000000400 */
[----:B------:R-:W-:Y:S04]  /*2790*/  STS.U16 [R241+0x2c0], R44 ;  /* 0x0002c02cf1007388 */ /* 0x000fe80000000400 */
[----:B------:R-:W-:Y:S04]  /*27a0*/  STS.U16 [R240+0x300], R59 ;  /* 0x0003003bf0007388 */ /* 0x000fe80000000400 */
[----:B------:R-:W-:Y:S04]  /*27b0*/  STS.U16 [R239+0x340], R58 ;  /* 0x0003403aef007388 */ /* 0x000fe80000000400 */
[----:B------:R-:W-:Y:S04]  /*27c0*/  STS.U16 [R238+0x380], R61 ;  /* 0x0003803dee007388 */ /* 0x000fe80000000400 */
[----:B------:R-:W-:Y:S01]  /*27d0*/  STS.U16 [R237+0x3c0], R60 ;  /* 0x0003c03ced007388 */ /* 0x000fe20000000400 */
[----:B------:R-:W-:-:S06]  /*27e0*/  NOP ;  /* 0x0000000000007918 */ /* 0x000fcc0000000000 */
[----:B------:R-:W2:Y:S04]  /*27f0*/  LDS.U16 R35, [R145] ;  /* 0x0000000091237984 */ /* 0x000ea80000000400 */
[----:B------:R-:W3:Y:S04]  /*2800*/  LDS.U16 R34, [R145+0x2] ;  /* 0x0000020091227984 */ /* 0x000ee80000000400 */
[----:B------:R-:W4:Y:S04]  /*2810*/  LDS.U16 R47, [R145+0x4] ;  /* 0x00000400912f7984 */ /* 0x000f280000000400 */
[----:B------:R-:W-:Y:S04]  /*2820*/  LDS.U16 R48, [R145+0x6] ;  /* 0x0000060091307984 */ /* 0x000fe80000000400 */
[----:B------:R-:W2:Y:S04]  /*2830*/  LDS.U16 R49, [R145+0x8] ;  /* 0x0000080091317984 */ /* 0x000ea80000000400 */
[----:B------:R-:W-:Y:S04]  /*2840*/  LDS.U16 R51, [R145+0xa] ;  /* 0x00000a0091337984 */ /* 0x000fe80000000400 */
[----:B------:R-:W0:Y:S04]  /*2850*/  LDS.U16 R52, [R145+0xc] ;  /* 0x00000c0091347984 */ /* 0x000e280000000400 */
[----:B------:R-:W2:Y:S04]  /*2860*/  LDS.U16 R54, [R145+0xe] ;  /* 0x00000e0091367984 */ /* 0x000ea80000000400 */
[----:B------:R-:W2:Y:S04]  /*2870*/  LDS.U16 R55, [R145+0x10] ;  /* 0x0000100091377984 */ /* 0x000ea80000000400 */
[----:B------:R-:W2:Y:S04]  /*2880*/  LDS.U16 R56, [R145+0x12] ;  /* 0x0000120091387984 */ /* 0x000ea80000000400 */
[----:B------:R-:W2:Y:S04]  /*2890*/  LDS.U16 R57, [R145+0x14] ;  /* 0x0000140091397984 */ /* 0x000ea80000000400 */
[----:B------:R-:W2:Y:S04]  /*28a0*/  LDS.U16 R58, [R145+0x16] ;  /* 0x00001600913a7984 */ /* 0x000ea80000000400 */
[----:B------:R-:W2:Y:S04]  /*28b0*/  LDS.U16 R59, [R145+0x18] ;  /* 0x00001800913b7984 */ /* 0x000ea80000000400 */
[----:B------:R-:W2:Y:S04]  /*28c0*/  LDS.U16 R60, [R145+0x1a] ;  /* 0x00001a00913c7984 */ /* 0x000ea80000000400 */
[----:B------:R-:W2:Y:S04]  /*28d0*/  LDS.U16 R61, [R145+0x1c] ;  /* 0x00001c00913d7984 */ /* 0x000ea80000000400 */
[----:B------:R-:W-:Y:S04]  /*28e0*/  LDS.U16 R63, [R145+0x1e] ;  /* 0x00001e00913f7984 */ /* 0x000fe80000000400 */
[----:B------:R-:W-:Y:S01]  /*28f0*/  BAR.SYNC.DEFER_BLOCKING 0x0 ;  /* 0x0000000000007b1d */ /* 0x000fe20000010000 */
[----:B0-----:R-:W-:-:S02]  /*2900*/  PRMT R43, RZ, 0x7610, R43 ;  /* 0x00007610ff2b7816 */ /* 0x001fc4000000002b */
[----:B-1----:R-:W-:-:S04]  /*2910*/  PRMT R45, RZ, 0x7610, R45 ;  /* 0x00007610ff2d7816 */ /* 0x002fc8000000002d */
        /* <DEDUP_REMOVED lines=13> */
[-C--:B------:R-:W-:Y:S02]  /*29f0*/  ISETP.GE.AND P0, PT, R10, R21.reuse, PT ;  /* 0x000000150a00720c */ /* 0x080fe40003f06270 */
[----:B0-----:R-:W-:Y:S01]  /*2a00*/  PRMT R5, RZ, 0x7610, R5 ;  /* 0x00007610ff057816 */ /* 0x001fe20000000005 */
[----:B------:R1:W5:Y:S01]  /*2a10*/  @!P1 LDG.E.U16 R66, [R2.64+-0xec0] ;  /* 0xfff1402002429981 */ /* 0x000362000c1e1500 */
[----:B------:R-:W-:-:S03]  /*2a20*/  ISETP.GE.AND P1, PT, R12, R21, PT ;  /* 0x000000150c00720c */ /* 0x000fc60003f26270 */
[----:B------:R1:W5:Y:S06]  /*2a30*/  @!P6 LDG.E.U16 R80, [R2.64+-0xc40] ;  /* 0xfff3c0200250e981 */ /* 0x00036c000c1e1500 */
[----:B------:R1:W5:Y:S01]  /*2a40*/  @!P0 LDG.E.U16 R5, [R2.64+-0xe80] ;  /* 0xfff1802002058981 */ /* 0x000362000c1e1500 */
[----:B------:R-:W-:Y:S02]  /*2a50*/  ISETP.GE.AND P0, PT, R14, R21, PT ;  /* 0x000000150e00720c */ /* 0x000fe40003f06270 */
[----:B------:R-:W-:-:S06]  /*2a60*/  PRMT R4, RZ, 0x7610, R4 ;  /* 0x00007610ff047816 */ /* 0x000fcc0000000004 */
[----:B------:R1:W5:Y:S01]  /*2a70*/  @!P1 LDG.E.U16 R4, [R2.64+-0xe40] ;  /* 0xfff1c02002049981 */ /* 0x000362000c1e1500 */
[----:B------:R-:W-:-:S04]  /*2a80*/  ISETP.NE.AND P1, PT, R72, RZ, PT ;  /* 0x000000ff4800720c */ /* 0x000fc80003f25270 */
[----:B------:R1:W5:Y:S01]  /*2a90*/  @!P0 LDG.E.U16 R77, [R2.64+-0xe00] ;  /* 0xfff20020024d8981 */ /* 0x000362000c1e1500 */
[----:B------:R-:W-:-:S08]  /*2aa0*/  ISETP.GE.AND P0, PT, R16, R21, PT ;  /* 0x000000151000720c */ /* 0x000fd00003f06270 */
[----:B------:R1:W5:Y:S05]  /*2ab0*/  @!P1 LDG.E.U16 R79, [R2.64+-0xd80] ;  /* 0xfff28020024f9981 */ /* 0x00036a000c1e1500 */
[----:B------:R1:W5:Y:S01]  /*2ac0*/  @!P0 LDG.E.U16 R74, [R2.64+-0xdc0] ;  /* 0xfff24020024a8981 */ /* 0x000362000c1e1500 */
[----:B--2---:R-:W-:-:S05]  /*2ad0*/  PRMT R35, RZ, 0x5410, R35 ;  /* 0x00005410ff237816 */ /* 0x004fca0000000023 */
[----:B------:R-:W-:-:S04]  /*2ae0*/  FMUL.FTZ R44, R35, -1.4426950216293334961 ;  /* 0xbfb8aa3b232c7820 */ /* 0x000fc80000410000 */
[----:B------:R3:W0:Y:S02]  /*2af0*/  MUFU.EX2 R72, R44 ;  /* 0x0000002c00487308 */ /* 0x0006240000000800 */
[----:B---3--:R-:W-:-:S05]  /*2b00*/  PRMT R44, RZ, 0x5410, R34 ;  /* 0x00005410ff2c7816 */ /* 0x008fca0000000022 */
[----:B------:R-:W-:-:S06]  /*2b10*/  FMUL.FTZ R34, R44, -1.4426950216293334961 ;  /* 0xbfb8aa3b2c227820 */ /* 0x000fcc0000410000 */
[----:B------:R-:W-:Y:S01]  /*2b20*/  MUFU.EX2 R34, R34 ;  /* 0x0000002200227308 */ /* 0x000fe20000000800 */
[----:B----4-:R-:W-:-:S05]  /*2b30*/  PRMT R47, RZ, 0x5410, R47 ;  /* 0x00005410ff2f7816 */ /* 0x010fca000000002f */
[----:B------:R-:W-:Y:S01]  /*2b40*/  FMUL.FTZ R82, R47, -1.4426950216293334961 ;  /* 0xbfb8aa3b2f527820 */ /* 0x000fe20000410000 */
[----:B------:R-:W-:Y:S02]  /*2b50*/  PRMT R49, RZ, 0x5410, R49 ;  /* 0x00005410ff317816 */ /* 0x000fe40000000031 */
[----:B------:R-:W-:-:S03]  /*2b60*/  PRMT R48, RZ, 0x5410, R48 ;  /* 0x00005410ff307816 */ /* 0x000fc60000000030 */
[----:B------:R-:W-:Y:S01]  /*2b70*/  MUFU.EX2 R82, R82 ;  /* 0x0000005200527308 */ /* 0x000fe20000000800 */
[----:B-1----:R-:W-:Y:S02]  /*2b80*/  FMUL.FTZ R3, R49, -1.4426950216293334961 ;  /* 0xbfb8aa3b31037820 */ /* 0x002fe40000410000 */
[----:B------:R-:W-:Y:S01]  /*2b90*/  FMUL.FTZ R2, R48, -1.4426950216293334961 ;  /* 0xbfb8aa3b30027820 */ /* 0x000fe20000410000 */
[----:B------:R-:W-:Y:S01]  /*2ba0*/  PRMT R52, RZ, 0x5410, R52 ;  /* 0x00005410ff347816 */ /* 0x000fe20000000034 */
[----:B0-----:R-:W-:-:S03]  /*2bb0*/  FADD.FTZ R72, R72, 1 ;  /* 0x3f80000048487421 */ /* 0x001fc60000010000 */
[----:B------:R-:W0:Y:S01]  /*2bc0*/  MUFU.EX2 R3, R3 ;  /* 0x0000000300037308 */ /* 0x000e220000000800 */
[----:B------:R-:W-:-:S07]  /*2bd0*/  FMUL.FTZ R85, R52, -1.4426950216293334961 ;  /* 0xbfb8aa3b34557820 */ /* 0x000fce0000410000 */
[----:B------:R-:W1:Y:S08]  /*2be0*/  MUFU.EX2 R2, R2 ;  /* 0x0000000200027308 */ /* 0x000e700000000800 */
[----:B------:R-:W-:Y:S01]  /*2bf0*/  MUFU.RCP R72, R72 ;  /* 0x0000004800487308 */ /* 0x000fe20000001000 */
[----:B0-----:R-:W-:Y:S01]  /*2c00*/  FADD.FTZ R3, R3, 1 ;  /* 0x3f80000003037421 */ /* 0x001fe20000010000 */
[----:B------:R-:W-:-:S06]  /*2c10*/  PRMT R126, RZ, 0x5410, R126 ;  /* 0x00005410ff7e7816 */ /* 0x000fcc000000007e */
[----:B------:R-:W-:Y:S01]  /*2c20*/  MUFU.EX2 R85, R85 ;  /* 0x0000005500557308 */ /* 0x000fe20000000800 */
[----:B-1----:R-:W-:Y:S01]  /*2c30*/  FADD.FTZ R2, R2, 1 ;  /* 0x3f80000002027421 */ /* 0x002fe20000010000 */
[----:B------:R-:W-:Y:S02]  /*2c40*/  PRMT R51, RZ, 0x5410, R51 ;  /* 0x00005410ff337816 */ /* 0x000fe40000000033 */
[----:B------:R-:W-:Y:S02]  /*2c50*/  PRMT R54, RZ, 0x5410, R54 ;  /* 0x00005410ff367816 */ /* 0x000fe40000000036 */
[----:B------:R-:W-:Y:S02]  /*2c60*/  PRMT R127, RZ, 0x5410, R127 ;  /* 0x00005410ff7f7816 */ /* 0x000fe4000000007f */
[----:B------:R-:W-:Y:S01]  /*2c70*/  PRMT R62, RZ, 0x5410, R62 ;  /* 0x00005410ff3e7816 */ /* 0x000fe2000000003e */
[----:B------:R-:W-:Y:S02]  /*2c80*/  FMUL.FTZ R84, R51, -1.4426950216293334961 ;  /* 0xbfb8aa3b33547820 */ /* 0x000fe40000410000 */
[----:B------:R-:W-:Y:S01]  /*2c90*/  FMUL.FTZ R86, R54, -1.4426950216293334961 ;  /* 0xbfb8aa3b36567820 */ /* 0x000fe20000410000 */
[----:B------:R-:W-:-:S03]  /*2ca0*/  PRMT R55, RZ, 0x5410, R55 ;  /* 0x00005410ff377816 */ /* 0x000fc60000000037 */
[----:B------:R-:W-:Y:S02]  /*2cb0*/  MUFU.EX2 R84, R84 ;  /* 0x0000005400547308 */ /* 0x000fe40000000800 */
[----:B------:R-:W-:-:S06]  /*2cc0*/  FMUL.FTZ R87, R55, -1.4426950216293334961 ;  /* 0xbfb8aa3b37577820 */ /* 0x000fcc0000410000 */
[----:B------:R-:W-:Y:S01]  /*2cd0*/  MUFU.EX2 R86, R86 ;  /* 0x0000005600567308 */ /* 0x000fe20000000800 */
[----:B------:R-:W-:Y:S02]  /*2ce0*/  PRMT R56, RZ, 0x5410, R56 ;  /* 0x00005410ff387816 */ /* 0x000fe40000000038 */
[----:B------:R-:W-:-:S05]  /*2cf0*/  PRMT R57, RZ, 0x5410, R57 ;  /* 0x00005410ff397816 */ /* 0x000fca0000000039 */
[----:B------:R-:W-:Y:S01]  /*2d00*/  MUFU.EX2 R87, R87 ;  /* 0x0000005700577308 */ /* 0x000fe20000000800 */
[----:B------:R-:W-:Y:S01]  /*2d10*/  FMUL.FTZ R88, R56, -1.4426950216293334961 ;  /* 0xbfb8aa3b38587820 */ /* 0x000fe20000410000 */
[----:B------:R-:W-:Y:S01]  /*2d20*/  PRMT R58, RZ, 0x5410, R58 ;  /* 0x00005410ff3a7816 */ /* 0x000fe2000000003a */
[----:B------:R-:W-:Y:S01]  /*2d30*/  FMUL.FTZ R89, R57, -1.4426950216293334961 ;  /* 0xbfb8aa3b39597820 */ /* 0x000fe20000410000 */
[----:B------:R-:W-:Y:S02]  /*2d40*/  PRMT R59, RZ, 0x5410, R59 ;  /* 0x00005410ff3b7816 */ /* 0x000fe4000000003b */
[----:B------:R-:W-:Y:S01]  /*2d50*/  PRMT R60, RZ, 0x5410, R60 ;  /* 0x00005410ff3c7816 */ /* 0x000fe2000000003c */
[----:B------:R-:W-:Y:S01]  /*2d60*/  FMUL.FTZ R90, R58, -1.4426950216293334961 ;  /* 0xbfb8aa3b3a5a7820 */ /* 0x000fe20000410000 */
[----:B------:R-:W-:Y:S01]  /*2d70*/  MUFU.EX2 R88, R88 ;  /* 0x0000005800587308 */ /* 0x000fe20000000800 */
[----:B------:R-:W-:Y:S01]  /*2d80*/  FMUL.FTZ R91, R59, -1.4426950216293334961 ;  /* 0xbfb8aa3b3b5b7820 */ /* 0x000fe20000410000 */
[----:B------:R-:W-:Y:S01]  /*2d90*/  PRMT R71, RZ, 0x5410, R71 ;  /* 0x00005410ff477816 */ /* 0x000fe20000000047 */
[----:B------:R-:W-:Y:S01]  /*2da0*/  FMUL.FTZ R92, R60, -1.4426950216293334961 ;  /* 0xbfb8aa3b3c5c7820 */ /* 0x000fe20000410000 */
[----:B------:R-:W-:-:S04]  /*2db0*/  PRMT R70, RZ, 0x5410, R70 ;  /* 0x00005410ff467816 */ /* 0x000fc80000000046 */
[----:B------:R-:W-:Y:S01]  /*2dc0*/  MUFU.EX2 R89, R89 ;  /* 0x0000005900597308 */ /* 0x000fe20000000800 */
[----:B------:R-:W-:-:S07]  /*2dd0*/  PRMT R61, RZ, 0x5410, R61 ;  /* 0x00005410ff3d7816 */ /* 0x000fce000000003d */
[----:B------:R-:W-:Y:S01]  /*2de0*/  MUFU.EX2 R90, R90 ;  /* 0x0000005a005a7308 */ /* 0x000fe20000000800 */
[----:B-----5:R-:W-:Y:S04]  /*2df0*/  STS.U16 [R152], R43 ;  /* 0x0000002b98007388 */ /* 0x020fe80000000400 */
[----:B------:R-:W-:Y:S04]  /*2e00*/  STS.U16 [R149+0x40], R45 ;  /* 0x0000402d95007388 */ /* 0x000fe80000000400 */
[----:B------:R-:W-:Y:S04]  /*2e10*/  STS.U16 [R252+0x80], R65 ;  /* 0x00008041fc007388 */ /* 0x000fe80000000400 */
[----:B------:R-:W-:Y:S04]  /*2e20*/  STS.U16 [R251+0xc0], R64 ;  /* 0x0000c040fb007388 */ /* 0x000fe80000000400 */
[----:B------:R0:W-:Y:S04]  /*2e30*/  STS.U16 [R250+0x100], R75 ;  /* 0x0001004bfa007388 */ /* 0x0001e80000000400 */
[----:B------:R-:W-:Y:S04]  /*2e40*/  STS.U16 [R249+0x140], R66 ;  /* 0x00014042f9007388 */ /* 0x000fe80000000400 */
[----:B------:R-:W-:Y:S04]  /*2e50*/  STS.U16 [R248+0x180], R5 ;  /* 0x00018005f8007388 */ /* 0x000fe80000000400 */
[----:B------:R-:W-:Y:S04]  /*2e60*/  STS.U16 [R245+0x1c0], R4 ;  /* 0x0001c004f5007388 */ /* 0x000fe80000000400 */
[----:B------:R-:W-:Y:S01]  /*2e70*/  STS.U16 [R244+0x200], R77 ;  /* 0x0002004df4007388 */ /* 0x000fe20000000400 */
[----:B0-----:R-:W-:-:S03]  /*2e80*/  FADD.FTZ R75, R34, 1 ;  /* 0x3f800000224b7421 */ /* 0x001fc60000010000 */
[----:B------:R0:W-:Y:S04]  /*2e90*/  STS.U16 [R243+0x240], R74 ;  /* 0x0002404af3007388 */ /* 0x0001e80000000400 */
[----:B------:R-:W-:Y:S04]  /*2ea0*/  STS.U16 [R242+0x280], R79 ;  /* 0x0002804ff2007388 */ /* 0x000fe80000000400 */
[----:B------:R1:W-:Y:S04]  /*2eb0*/  STS.U16 [R241+0x2c0], R76 ;  /* 0x0002c04cf1007388 */ /* 0x0003e80000000400 */
[----:B------:R-:W-:Y:S04]  /*2ec0*/  STS.U16 [R240+0x300], R81 ;  /* 0x00030051f0007388 */ /* 0x000fe80000000400 */
[----:B------:R-:W-:Y:S04]  /*2ed0*/  STS.U16 [R239+0x340], R78 ;  /* 0x0003404eef007388 */ /* 0x000fe80000000400 */
[----:B------:R-:W-:Y:S04]  /*2ee0*/  STS.U16 [R238+0x380], R83 ;  /* 0x00038053ee007388 */ /* 0x000fe80000000400 */
[----:B------:R-:W-:Y:S01]  /*2ef0*/  STS.U16 [R237+0x3c0], R80 ;  /* 0x0003c050ed007388 */ /* 0x000fe20000000400 */
[----:B------:R-:W-:-:S06]  /*2f00*/  NOP ;  /* 0x0000000000007918 */ /* 0x000fcc0000000000 */
[----:B------:R-:W2:Y:S04]  /*2f10*/  LDS.U16 R43, [R145+0x2] ;  /* 0x00000200912b7984 */ /* 0x000ea80000000400 */
[----:B------:R-:W3:Y:S04]  /*2f20*/  LDS.U16 R34, [R145] ;  /* 0x0000000091227984 */ /* 0x000ee80000000400 */
[----:B------:R-:W4:Y:S01]  /*2f30*/  LDS.U16 R45, [R145+0x4] ;  /* 0x00000400912d7984 */ /* 0x000f220000000400 */
[----:B------:R-:W5:Y:S01]  /*2f40*/  MUFU.RCP R75, R75 ;  /* 0x0000004b004b7308 */ /* 0x000f620000001000 */
[----:B0-----:R-:W-:-:S02]  /*2f50*/  FADD.FTZ R74, R82, 1 ;  /* 0x3f800000524a7421 */ /* 0x001fc40000010000 */
[----:B------:R-:W0:Y:S04]  /*2f60*/  LDS.U16 R64, [R145+0x6] ;  /* 0x0000060091407984 */ /* 0x000e280000000400 */
[----:B------:R-:W0:Y:S01]  /*2f70*/  LDS.U16 R65, [R145+0x8] ;  /* 0x0000080091417984 */ /* 0x000e220000000400 */
[----:B------:R-:W2:Y:S03]  /*2f80*/  MUFU.RCP R74, R74 ;  /* 0x0000004a004a7308 */ /* 0x000ea60000001000 */
[----:B------:R-:W0:Y:S05]  /*2f90*/  LDS.U16 R66, [R145+0xa] ;  /* 0x00000a0091427984 */ /* 0x000e2a0000000400 */
[----:B-1----:R5:W1:Y:S02]  /*2fa0*/  MUFU.RCP R76, R3 ;  /* 0x00000003004c7308 */ /* 0x002a640000001000 */
[----:B-----5:R-:W-:-:S06]  /*2fb0*/  FADD.FTZ R3, -R75, 1 ;  /* 0x3f8000004b037421 */ /* 0x020fcc0000010100 */
[----:B------:R5:W0:Y:S01]  /*2fc0*/  MUFU.RCP R77, R2 ;  /* 0x00000002004d7308 */ /* 0x000a220000001000 */
[----:B--2---:R-:W-:Y:S02]  /*2fd0*/  PRMT R43, RZ, 0x5410, R43 ;  /* 0x00005410ff2b7816 */ /* 0x004fe4000000002b */
[----:B---3--:R-:W-:Y:S01]  /*2fe0*/  PRMT R34, RZ, 0x5410, R34 ;  /* 0x00005410ff227816 */ /* 0x008fe20000000022 */
[----:B-----5:R-:W-:Y:S02]  /*2ff0*/  FADD.FTZ R2, -R72, 1 ;  /* 0x3f80000048027421 */ /* 0x020fe40000010100 */
[----:B------:R-:W-:Y:S01]  /*3000*/  FFMA.FTZ R81, R44, R3, 1 ;  /* 0x3f8000002c517423 */ /* 0x000fe20000010003 */
[----:B----4-:R-:W-:Y:S01]  /*3010*/  PRMT R45, RZ, 0x5410, R45 ;  /* 0x00005410ff2d7816 */ /* 0x010fe2000000002d */
[----:B------:R-:W-:Y:S02]  /*3020*/  FMUL.FTZ R4, R126, R43 ;  /* 0x0000002b7e047220 */ /* 0x000fe40000410000 */
[----:B------:R-:W-:-:S02]  /*3030*/  FMUL.FTZ R3, R127, R34 ;  /* 0x000000227f037220 */ /* 0x000fc40000410000 */
[----:B------:R-:W-:Y:S02]  /*3040*/  FADD.FTZ R80, -R74, 1 ;  /* 0x3f8000004a507421 */ /* 0x000fe40000010100 */
[----:B------:R-:W-:Y:S02]  /*3050*/  FFMA.FTZ R2, R35, R2, 1 ;  /* 0x3f80000023027423 */ /* 0x000fe40000010002 */
[----:B------:R-:W-:Y:S02]  /*3060*/  FMUL.FTZ R5, R62, R45 ;  /* 0x0000002d3e057220 */ /* 0x000fe40000410000 */
[----:B------:R-:W-:Y:S02]  /*3070*/  FMUL.FTZ R4, R75, R4 ;  /* 0x000000044b047220 */ /* 0x000fe40000410000 */
[----:B------:R-:W-:Y:S02]  /*3080*/  FMUL.FTZ R3, R72, R3 ;  /* 0x0000000348037220 */ /* 0x000fe40000410000 */
[----:B------:R-:W-:-:S02]  /*3090*/  FADD.FTZ R79, R85, 1 ;  /* 0x3f800000554f7421 */ /* 0x000fc40000010000 */
[----:B------:R-:W-:Y:S02]  /*30a0*/  FFMA.FTZ R85, R47, R80, 1 ;  /* 0x3f8000002f557423 */ /* 0x000fe40000010050 */
[----:B------:R-:W-:Y:S02]  /*30b0*/  FMUL.FTZ R80, R74, R5 ;  /* 0x000000054a507220 */ /* 0x000fe40000410000 */
[----:B------:R-:W-:Y:S02]  /*30c0*/  FMUL.FTZ R5, R3, R2 ;  /* 0x0000000203057220 */ /* 0x000fe40000410000 */
[----:B------:R-:W-:Y:S01]  /*30d0*/  FMUL.FTZ R100, R4, R81 ;  /* 0x0000005104647220 */ /* 0x000fe20000410000 */
[----:B------:R-:W2:Y:S04]  /*30e0*/  LDS.U16 R2, [R145+0xc] ;  /* 0x00000c0091027984 */ /* 0x000ea80000000400 */
[----:B------:R-:W3:Y:S04]  /*30f0*/  LDS.U16 R4, [R145+0x10] ;  /* 0x0000100091047984 */ /* 0x000ee80000000400 */
[----:B------:R-:W4:Y:S01]  /*3100*/  LDS.U16 R3, [R145+0xe] ;  /* 0x00000e0091037984 */ /* 0x000f220000000400 */
[----:B------:R-:W-:-:S02]  /*3110*/  FADD.FTZ R78, R84, 1 ;  /* 0x3f800000544e7421 */ /* 0x000fc40000010000 */
[----:B------:R-:W-:Y:S01]  /*3120*/  FADD.FTZ R83, R86, 1 ;  /* 0x3f80000056537421 */ /* 0x000fe20000010000 */
[----:B------:R-:W-:Y:S01]  /*3130*/  MUFU.RCP R79, R79 ;  /* 0x0000004f004f7308 */ /* 0x000fe20000001000 */
[----:B------:R-:W-:Y:S01]  /*3140*/  FMUL.FTZ R99, R80, R85 ;  /* 0x0000005550637220 */ /* 0x000fe20000410000 */
[----:B0-----:R-:W-:Y:S01]  /*3150*/  PRMT R64, RZ, 0x5410, R64 ;  /* 0x00005410ff407816 */ /* 0x001fe20000000040 */
[----:B-1----:R-:W-:Y:S01]  /*3160*/  FADD.FTZ R80, -R76, 1 ;  /* 0x3f8000004c507421 */ /* 0x002fe20000010100 */
[----:B------:R-:W-:Y:S01]  /*3170*/  PRMT R65, RZ, 0x5410, R65 ;  /* 0x00005410ff417816 */ /* 0x000fe20000000041 */
[----:B------:R-:W-:-:S03]  /*3180*/  FADD.FTZ R84, R87, 1 ;  /* 0x3f80000057547421 */ /* 0x000fc60000010000 */
[----:B------:R-:W0:Y:S01]  /*3190*/  MUFU.RCP R78, R78 ;  /* 0x0000004e004e7308 */ /* 0x000e220000001000 */
[----:B------:R-:W-:-:S07]  /*31a0*/  FFMA.FTZ R82, R49, R80, 1 ;  /* 0x3f80000031527423 */ /* 0x000fce0000010050 */
[----:B------:R-:W1:Y:S01]  /*31b0*/  MUFU.RCP R83, R83 ;  /* 0x0000005300537308 */ /* 0x000e620000001000 */
[----:B------:R-:W-:Y:S02]  /*31c0*/  FADD.FTZ R81, -R77, 1 ;  /* 0x3f8000004d517421 */ /* 0x000fe40000010100 */
[----:B------:R-:W-:Y:S02]  /*31d0*/  FMUL.FTZ R80, R71, R64 ;  /* 0x0000004047507220 */ /* 0x000fe40000410000 */
[----:B------:R-:W-:-:S03]  /*31e0*/  FMUL.FTZ R85, R70, R65 ;  /* 0x0000004146557220 */ /* 0x000fc60000410000 */
[----:B------:R-:W5:Y:S01]  /*31f0*/  MUFU.EX2 R91, R91 ;  /* 0x0000005b005b7308 */ /* 0x000f620000000800 */
[----:B------:R-:W-:Y:S01]  /*3200*/  PRMT R73, RZ, 0x5410, R73 ;  /* 0x00005410ff497816 */ /* 0x000fe20000000049 */
[----:B------:R-:W-:Y:S01]  /*3210*/  FFMA.FTZ R81, R48, R81, 1 ;  /* 0x3f80000030517423 */ /* 0x000fe20000010051 */
[----:B------:R-:W-:Y:S01]  /*3220*/  PRMT R66, RZ, 0x5410, R66 ;  /* 0x00005410ff427816 */ /* 0x000fe20000000042 */
[----:B------:R-:W-:Y:S02]  /*3230*/  FMUL.FTZ R80, R77, R80 ;  /* 0x000000504d507220 */ /* 0x000fe40000410000 */
[----:B------:R-:W-:Y:S02]  /*3240*/  FMUL.FTZ R85, R76, R85 ;  /* 0x000000554c557220 */ /* 0x000fe40000410000 */
[----:B------:R-:W0:Y:S01]  /*3250*/  MUFU.EX2 R92, R92 ;  /* 0x0000005c005c7308 */ /* 0x000e220000000800 */
[----:B------:R-:W-:Y:S01]  /*3260*/  FMUL.FTZ R93, R61, -1.4426950216293334961 ;  /* 0xbfb8aa3b3d5d7820 */ /* 0x000fe20000410000 */
[----:B------:R-:W-:Y:S01]  /*3270*/  PRMT R63, RZ, 0x5410, R63 ;  /* 0x00005410ff3f7816 */ /* 0x000fe2000000003f */
[----:B------:R-:W-:-:S05]  /*3280*/  FADD.FTZ R87, R88, 1 ;  /* 0x3f80000058577421 */ /* 0x000fca0000010000 */
[----:B------:R-:W2:Y:S01]  /*3290*/  MUFU.RCP R84, R84 ;  /* 0x0000005400547308 */ /* 0x000ea20000001000 */
[----:B------:R-:W-:Y:S02]  /*32a0*/  FADD.FTZ R88, R89, 1 ;  /* 0x3f80000059587421 */ /* 0x000fe40000010000 */
[----:B------:R-:W-:Y:S01]  /*32b0*/  FMUL.FTZ R102, R80, R81 ;  /* 0x0000005150667220 */ /* 0x000fe20000410000 */
[----:B------:R-:W-:Y:S01]  /*32c0*/  PRMT R80, RZ, 0x5410, R69 ;  /* 0x00005410ff507816 */ /* 0x000fe20000000045 */
[----:B------:R-:W-:Y:S01]  /*32d0*/  FMUL.FTZ R101, R85, R82 ;  /* 0x0000005255657220 */ /* 0x000fe20000410000 */
[----:B------:R-:W-:Y:S01]  /*32e0*/  PRMT R82, RZ, 0x5410, R67 ;  /* 0x00005410ff527816 */ /* 0x000fe20000000043 */
[----:B------:R-:W-:Y:S01]  /*32f0*/  FMUL.FTZ R89, R73, R66 ;  /* 0x0000004249597220 */ /* 0x000fe20000410000 */
[----:B------:R2:W3:Y:S01]  /*3300*/  MUFU.EX2 R94, R93 ;  /* 0x0000005d005e7308 */ /* 0x0004e20000000800 */
[----:B0-----:R-:W-:Y:S02]  /*3310*/  FADD.FTZ R86, -R78, 1 ;  /* 0x3f8000004e567421 */ /* 0x001fe40000010100 */
[----:B------:R-:W-:Y:S01]  /*3320*/  FMUL.FTZ R95, R63, -1.4426950216293334961 ;  /* 0xbfb8aa3b3f5f7820 */ /* 0x000fe20000410000 */
[----:B------:R-:W-:Y:S01]  /*3330*/  PRMT R81, RZ, 0x5410, R68 ;  /* 0x00005410ff517816 */ /* 0x000fe20000000044 */
[----:B------:R-:W-:Y:S01]  /*3340*/  FADD.FTZ R67, -R79, 1 ;  /* 0x3f8000004f437421 */ /* 0x000fe20000010100 */
[----:B------:R-:W-:Y:S01]  /*3350*/  LDS.U16 R85, [R145+0x14] ;  /* 0x0000140091557984 */ /* 0x000fe20000000400 */
[----:B-1----:R-:W-:-:S02]  /*3360*/  FADD.FTZ R69, -R83, 1 ;  /* 0x3f80000053457421 */ /* 0x002fc40000010100 */
[----:B--2---:R-:W-:Y:S02]  /*3370*/  FADD.FTZ R93, R90, 1 ;  /* 0x3f8000005a5d7421 */ /* 0x004fe40000010000 */
[----:B------:R-:W-:Y:S02]  /*3380*/  FMUL.FTZ R89, R78, R89 ;  /* 0x000000594e597220 */ /* 0x000fe40000410000 */
[----:B-----5:R-:W-:Y:S02]  /*3390*/  FADD.FTZ R90, R91, 1 ;  /* 0x3f8000005b5a7421 */ /* 0x020fe40000010000 */
[----:B------:R-:W-:Y:S01]  /*33a0*/  FFMA.FTZ R86, R51, R86, 1 ;  /* 0x3f80000033567423 */ /* 0x000fe20000010056 */
[----:B------:R-:W0:Y:S01]  /*33b0*/  LDS.U16 R91, [R145+0x18] ;  /* 0x00001800915b7984 */ /* 0x000e220000000400 */
[----:B------:R-:W-:Y:S01]  /*33c0*/  FFMA.FTZ R97, R52, R67, 1 ;  /* 0x3f80000034617423 */ /* 0x000fe20000010043 */
[----:B------:R-:W-:Y:S01]  /*33d0*/  PRMT R67, RZ, 0x5410, R2 ;  /* 0x00005410ff437816 */ /* 0x000fe20000000002 */
[----:B------:R-:W-:Y:S01]  /*33e0*/  FFMA.FTZ R103, R54, R69, 1 ;  /* 0x3f80000036677423 */ /* 0x000fe20000010045 */
[----:B---3--:R-:W-:Y:S01]  /*33f0*/  PRMT R69, RZ, 0x5410, R4 ;  /* 0x00005410ff457816 */ /* 0x008fe20000000004 */
[----:B------:R1:W2:Y:S01]  /*3400*/  MUFU.EX2 R98, R95 ;  /* 0x0000005f00627308 */ /* 0x0002a20000000800 */
[----:B------:R-:W-:Y:S01]  /*3410*/  FMUL.FTZ R104, R89, R86 ;  /* 0x0000005659687220 */ /* 0x000fe20000410000 */
[----:B----4-:R-:W-:Y:S01]  /*3420*/  PRMT R68, RZ, 0x5410, R3 ;  /* 0x00005410ff447816 */ /* 0x010fe20000000003 */
[----:B------:R-:W3:Y:S01]  /*3430*/  LDS.U16 R89, [R145+0x16] ;  /* 0x0000160091597984 */ /* 0x000ee20000000400 */
[----:B------:R-:W-:-:S02]  /*3440*/  FMUL.FTZ R2, R80, R67 ;  /* 0x0000004350027220 */ /* 0x000fc40000410000 */
[----:B------:R-:W-:Y:S01]  /*3450*/  FMUL.FTZ R3, R82, R69 ;  /* 0x0000004552037220 */ /* 0x000fe20000410000 */
[----:B------:R-:W4:Y:S01]  /*3460*/  LDS.U16 R86, [R145+0x12] ;  /* 0x0000120091567984 */ /* 0x000f220000000400 */
[----:B-1----:R-:W-:Y:S02]  /*3470*/  FADD.FTZ R95, R92, 1 ;  /* 0x3f8000005c5f7421 */ /* 0x002fe40000010000 */
[C---:B------:R-:W-:Y:S02]  /*3480*/  FADD.FTZ R92, -R84.reuse, 1 ;  /* 0x3f800000545c7421 */ /* 0x040fe40000010100 */
[----:B------:R-:W-:Y:S02]  /*3490*/  FMUL.FTZ R2, R79, R2 ;  /* 0x000000024f027220 */ /* 0x000fe40000410000 */
[----:B------:R-:W-:Y:S02]  /*34a0*/  FFMA.FTZ R92, R55, R92, 1 ;  /* 0x3f800000375c7423 */ /* 0x000fe4000001005c */
[----:B------:R-:W-:-:S02]  /*34b0*/  FMUL.FTZ R3, R84, R3 ;  /* 0x0000000354037220 */ /* 0x000fc40000410000 */
[----:B------:R-:W-:Y:S02]  /*34c0*/  FMUL.FTZ R2, R2, R97 ;  /* 0x0000006102027220 */ /* 0x000fe40000410000 */
[----:B------:R-:W-:Y:S01]  /*34d0*/  FADD.FTZ R96, R94, 1 ;  /* 0x3f8000005e607421 */ /* 0x000fe20000010000 */
[----:B------:R-:W-:Y:S01]  /*34e0*/  LDS.U16 R97, [R145+0x1c] ;  /* 0x00001c0091617984 */ /* 0x000fe20000000400 */
[----:B------:R-:W-:-:S03]  /*34f0*/  FMUL.FTZ R3, R3, R92 ;  /* 0x0000005c03037220 */ /* 0x000fc60000410000 */
[----:B------:R-:W1:Y:S04]  /*3500*/  LDS.U16 R92, [R145+0x1a] ;  /* 0x00001a00915c7984 */ /* 0x000e680000000400 */
[----:B------:R-:W5:Y:S01]  /*3510*/  LDS.U16 R94, [R145+0x1e] ;  /* 0x00001e00915e7984 */ /* 0x000f620000000400 */
[----:B------:R-:W0:Y:S01]  /*3520*/  MUFU.RCP R90, R90 ;  /* 0x0000005a005a7308 */ /* 0x000e220000001000 */
[----:B------:R-:W-:-:S07]  /*3530*/  FMUL.FTZ R4, R81, R68 ;  /* 0x0000004451047220 */ /* 0x000fce0000410000 */
[----:B------:R-:W0:Y:S08]  /*3540*/  MUFU.RCP R88, R88 ;  /* 0x0000005800587308 */ /* 0x000e300000001000 */
[----:B------:R-:W1:Y:S01]  /*3550*/  MUFU.RCP R93, R93 ;  /* 0x0000005d005d7308 */ /* 0x000e620000001000 */
[----:B--2---:R-:W-:Y:S01]  /*3560*/  FADD.FTZ R98, R98, 1 ;  /* 0x3f80000062627421 */ /* 0x004fe20000010000 */
[----:B------:R-:W-:-:S06]  /*3570*/  PRMT R42, RZ, 0x5410, R42 ;  /* 0x00005410ff2a7816 */ /* 0x000fcc000000002a */
[----:B------:R-:W2:Y:S01]  /*3580*/  MUFU.RCP R87, R87 ;  /* 0x0000005700577308 */ /* 0x000ea20000001000 */
[----:B0-----:R-:W-:Y:S01]  /*3590*/  PRMT R91, RZ, 0x5410, R91 ;  /* 0x00005410ff5b7816 */ /* 0x001fe2000000005b */
[----:B------:R-:W-:-:S06]  /*35a0*/  FMUL.FTZ R4, R83, R4 ;  /* 0x0000000453047220 */ /* 0x000fcc0000410000 */
[----:B------:R-:W0:Y:S01]  /*35b0*/  MUFU.RCP R96, R96 ;  /* 0x0000006000607308 */ /* 0x000e220000001000 */
[----:B------:R-:W-:Y:S01]  /*35c0*/  FMUL.FTZ R103, R4, R103 ;  /* 0x0000006704677220 */ /* 0x000fe20000410000 */
[----:B------:R-:W-:Y:S01]  /*35d0*/  PRMT R46, RZ, 0x5410, R46 ;  /* 0x00005410ff2e7816 */ /* 0x000fe2000000002e */
[----:B------:R-:W-:Y:S01]  /*35e0*/  FADD.FTZ R108, -R90, 1 ;  /* 0x3f8000005a6c7421 */ /* 0x000fe20000010100 */
[----:B---3--:R-:W-:Y:S01]  /*35f0*/  PRMT R89, RZ, 0x5410, R89 ;  /* 0x00005410ff597816 */ /* 0x008fe20000000059 */
[----:B------:R-:W-:Y:S01]  /*3600*/  FMUL.FTZ R111, R42, R91 ;  /* 0x0000005b2a6f7220 */ /* 0x000fe20000410000 */
[----:B------:R-:W-:Y:S02]  /*3610*/  PRMT R53, RZ, 0x5410, R53 ;  /* 0x00005410ff357816 */ /* 0x000fe40000000035 */
[----:B------:R-:W3:Y:S01]  /*3620*/  MUFU.RCP R95, R95 ;  /* 0x0000005f005f7308 */ /* 0x000ee20000001000 */
[----:B------:R-:W-:Y:S01]  /*3630*/  PRMT R50, RZ, 0x5410, R50 ;  /* 0x00005410ff327816 */ /* 0x000fe20000000032 */
[----:B------:R-:W-:Y:S01]  /*3640*/  FADD.FTZ R4, -R88, 1 ;  /* 0x3f80000058047421 */ /* 0x000fe20000010100 */
[----:B----4-:R-:W-:Y:S01]  /*3650*/  PRMT R86, RZ, 0x5410, R86 ;  /* 0x00005410ff567816 */ /* 0x010fe20000000056 */
[----:B-1----:R-:W-:Y:S01]  /*3660*/  FADD.FTZ R107, -R93, 1 ;  /* 0x3f8000005d6b7421 */ /* 0x002fe20000010100 */
[----:B------:R-:W-:-:S03]  /*3670*/  PRMT R85, RZ, 0x5410, R85 ;  /* 0x00005410ff557816 */ /* 0x000fc60000000055 */
[----:B------:R-:W1:Y:S01]  /*3680*/  MUFU.RCP R98, R98 ;  /* 0x0000006200627308 */ /* 0x000e620000001000 */
[----:B------:R-:W-:Y:S02]  /*3690*/  FFMA.FTZ R110, R59, R108, 1 ;  /* 0x3f8000003b6e7423 */ /* 0x000fe4000001006c */
[----:B------:R-:W-:Y:S02]  /*36a0*/  FMUL.FTZ R111, R90, R111 ;  /* 0x0000006f5a6f7220 */ /* 0x000fe40000410000 */
[----:B------:R-:W-:Y:S02]  /*36b0*/  FFMA.FTZ R106, R57, R4, 1 ;  /* 0x3f800000396a7423 */ /* 0x000fe40000010004 */
[----:B------:R-:W-:Y:S02]  /*36c0*/  FFMA.FTZ R109, R58, R107, 1 ;  /* 0x3f8000003a6d7423 */ /* 0x000fe4000001006b */
[----:B------:R-:W-:Y:S02]  /*36d0*/  FMUL.FTZ R108, R46, R89 ;  /* 0x000000592e6c7220 */ /* 0x000fe40000410000 */
[----:B--2---:R-:W-:-:S02]  /*36e0*/  FADD.FTZ R105, -R87, 1 ;  /* 0x3f80000057697421 */ /* 0x004fc40000010100 */
[----:B------:R-:W-:Y:S02]  /*36f0*/  FMUL.FTZ R4, R53, R86 ;  /* 0x0000005635047220 */ /* 0x000fe40000410000 */
[----:B------:R-:W-:Y:S02]  /*3700*/  FMUL.FTZ R107, R50, R85 ;  /* 0x00000055326b7220 */ /* 0x000fe40000410000 */
[----:B------:R-:W-:Y:S01]  /*3710*/  FMUL.FTZ R110, R111, R110 ;  /* 0x0000006e6f6e7220 */ /* 0x000fe20000410000 */
[----:B------:R-:W-:Y:S01]  /*3720*/  F2FP.BF16.PACK_AB R111, R100, R5 ;  /* 0x00000005646f723e */ /* 0x000fe200000010ff */
[----:B------:R-:W-:Y:S01]  /*3730*/  BAR.SYNC.DEFER_BLOCKING 0x0 ;  /* 0x0000000000007b1d */ /* 0x000fe20000010000 */
[----:B------:R-:W-:Y:S01]  /*3740*/  FMUL.FTZ R108, R93, R108 ;  /* 0x0000006c5d6c7220 */ /* 0x000fe20000410000 */
[----:B------:R-:W-:Y:S01]  /*3750*/  PRMT R41, RZ, 0x5410, R41 ;  /* 0x00005410ff297816 */ /* 0x000fe20000000029 */
[----:B------:R-:W-:Y:S01]  /*3760*/  FFMA.FTZ R105, R56, R105, 1 ;  /* 0x3f80000038697423 */ /* 0x000fe20000010069 */
[----:B------:R-:W-:Y:S01]  /*3770*/  PRMT R40, RZ, 0x5410, R40 ;  /* 0x00005410ff287816 */ /* 0x000fe20000000028 */
[----:B------:R-:W-:Y:S01]  /*3780*/  FMUL.FTZ R4, R87, R4 ;  /* 0x0000000457047220 */ /* 0x000fe20000410000 */
[----:B------:R-:W-:Y:S01]  /*3790*/  PRMT R39, RZ, 0x5410, R39 ;  /* 0x00005410ff277816 */ /* 0x000fe20000000027 */
[----:B------:R-:W-:Y:S01]  /*37a0*/  FMUL.FTZ R107, R88, R107 ;  /* 0x0000006b586b7220 */ /* 0x000fe20000410000 */
[----:B------:R-:W-:Y:S01]  /*37b0*/  PRMT R92, RZ, 0x5410, R92 ;  /* 0x00005410ff5c7816 */ /* 0x000fe2000000005c */
[----:B0-----:R-:W-:Y:S01]  /*37c0*/  FADD.FTZ R100, -R96, 1 ;  /* 0x3f80000060647421 */ /* 0x001fe20000010100 */
[----:B------:R-:W-:-:S02]  /*37d0*/  PRMT R97, RZ, 0x5410, R97 ;  /* 0x00005410ff617816 */ /* 0x000fc40000000061 */
[----:B-----5:R-:W-:Y:S01]  /*37e0*/  PRMT R94, RZ, 0x5410, R94 ;  /* 0x00005410ff5e7816 */ /* 0x020fe2000000005e */
[----:B------:R-:W-:Y:S02]  /*37f0*/  FMUL.FTZ R109, R108, R109 ;  /* 0x0000006d6c6d7220 */ /* 0x000fe40000410000 */
[----:B------:R-:W-:Y:S02]  /*3800*/  FMUL.FTZ R4, R4, R105 ;  /* 0x0000006904047220 */ /* 0x000fe40000410000 */
[----:B------:R-:W-:Y:S02]  /*3810*/  FMUL.FTZ R106, R107, R106 ;  /* 0x0000006a6b6a7220 */ /* 0x000fe40000410000 */
[----:B------:R-:W-:Y:S02]  /*3820*/  FFMA.FTZ R108, R61, R100, 1 ;  /* 0x3f8000003d6c7423 */ /* 0x000fe40000010064 */
[----:B---3--:R-:W-:Y:S02]  /*3830*/  FADD.FTZ R5, -R95, 1 ;  /* 0x3f8000005f057421 */ /* 0x008fe40000010100 */
[----:B-1----:R-:W-:-:S02]  /*3840*/  FADD.FTZ R112, -R98, 1 ;  /* 0x3f80000062707421 */ /* 0x002fc40000010100 */
[----:B------:R-:W-:Y:S02]  /*3850*/  FMUL.FTZ R100, R41, R92 ;  /* 0x0000005c29647220 */ /* 0x000fe40000410000 */
[----:B------:R-:W-:Y:S02]  /*3860*/  FMUL.FTZ R105, R40, R97 ;  /* 0x0000006128697220 */ /* 0x000fe40000410000 */
[----:B------:R-:W-:Y:S02]  /*3870*/  FMUL.FTZ R107, R39, R94 ;  /* 0x0000005e276b7220 */ /* 0x000fe40000410000 */
[----:B------:R-:W-:Y:S02]  /*3880*/  FFMA.FTZ R5, R60, R5, 1 ;  /* 0x3f8000003c057423 */ /* 0x000fe40000010005 */
[----:B------:R-:W-:Y:S02]  /*3890*/  FMUL.FTZ R100, R95, R100 ;  /* 0x000000645f647220 */ /* 0x000fe40000410000 */
[----:B------:R-:W-:-:S02]  /*38a0*/  FMUL.FTZ R105, R96, R105 ;  /* 0x0000006960697220 */ /* 0x000fc40000410000 */
[----:B------:R-:W-:Y:S02]  /*38b0*/  FFMA.FTZ R112, R63, R112, 1 ;  /* 0x3f8000003f707423 */ /* 0x000fe40000010070 */
[----:B------:R-:W-:Y:S01]  /*38c0*/  FMUL.FTZ R107, R98, R107 ;  /* 0x0000006b626b7220 */ /* 0x000fe20000410000 */
[----:B------:R-:W-:Y:S01]  /*38d0*/  F2FP.BF16.PACK_AB R99, R102, R99 ;  /* 0x000000636663723e */ /* 0x000fe200000010ff */
[----:B------:R-:W-:Y:S01]  /*38e0*/  FMUL.FTZ R5, R100, R5 ;  /* 0x0000000564057220 */ /* 0x000fe20000410000 */
[----:B------:R-:W-:Y:S01]  /*38f0*/  F2FP.BF16.PACK_AB R101, R104, R101 ;  /* 0x000000656865723e */ /* 0x000fe200000010ff */
[----:B------:R-:W-:Y:S02]  /*3900*/  FMUL.FTZ R105, R105, R108 ;  /* 0x0000006c69697220 */ /* 0x000fe40000410000 */
[----:B------:R-:W-:Y:S01]  /*3910*/  FMUL.FTZ R112, R107, R112 ;  /* 0x000000706b707220 */ /* 0x000fe20000410000 */
[----:B------:R-:W-:Y:S02]  /*3920*/  PRMT R100, R111, 0x7632, R100 ;  /* 0x000076326f647816 */ /* 0x000fe40000000064 */
[----:B------:R-:W-:-:S02]  /*3930*/  PRMT R102, R99, 0x7632, R102 ;  /* 0x0000763263667816 */ /* 0x000fc40000000066 */
[----:B------:R-:W-:Y:S02]  /*3940*/  PRMT R104, R101, 0x7632, R104 ;  /* 0x0000763265687816 */ /* 0x000fe40000000068 */
[----:B------:R-:W-:Y:S02]  /*3950*/  F2FP.BF16.PACK_AB R2, R103, R2 ;  /* 0x000000026702723e */ /* 0x000fe400000010ff */
[----:B------:R-:W-:Y:S02]  /*3960*/  ISETP.NE.AND P6, PT, R148, RZ, PT ;  /* 0x000000ff9400720c */ /* 0x000fe40003fc5270 */
[----:B------:R-:W-:Y:S02]  /*3970*/  F2FP.BF16.PACK_AB R3, R4, R3 ;  /* 0x000000030403723e */ /* 0x000fe400000010ff */
[----:B------:R-:W-:Y:S02]  /*3980*/  F2FP.BF16.PACK_AB R106, R109, R106 ;  /* 0x0000006a6d6a723e */ /* 0x000fe400000010ff */
[----:B------:R-:W-:-:S02]  /*3990*/  F2FP.BF16.PACK_AB R5, R5, R110 ;  /* 0x0000006e0505723e */ /* 0x000fc400000010ff */
[----:B------:R-:W-:Y:S01]  /*39a0*/  F2FP.BF16.PACK_AB R105, R112, R105 ;  /* 0x000000697069723e */ /* 0x000fe200000010ff */
[----:B------:R0:W-:Y:S01]  /*39b0*/  STS.U16 [R145+0x2], R100 ;  /* 0x0000026491007388 */ /* 0x0001e20000000400 */
[----:B------:R-:W-:Y:S02]  /*39c0*/  PRMT R4, R2, 0x7632, R4 ;  /* 0x0000763202047816 */ /* 0x000fe40000000004 */
[----:B------:R-:W-:Y:S01]  /*39d0*/  PRMT R108, R105, 0x7632, R108 ;  /* 0x00007632696c7816 */ /* 0x000fe2000000006c */
[----:B------:R1:W-:Y:S04]  /*39e0*/  STS.U16 [R145+0x6], R102 ;  /* 0x0000066691007388 */ /* 0x0003e80000000400 */
[----:B------:R2:W-:Y:S01]  /*39f0*/  STS.U16 [R145+0xa], R104 ;  /* 0x00000a6891007388 */ /* 0x0005e20000000400 */
[----:B0-----:R-:W-:-:S03]  /*3a00*/  PRMT R100, R3, 0x7632, R100 ;  /* 0x0000763203647816 */ /* 0x001fc60000000064 */
[----:B------:R0:W-:Y:S01]  /*3a10*/  STS.U16 [R145+0xc], R2 ;  /* 0x00000c0291007388 */ /* 0x0001e20000000400 */
[----:B-1----:R-:W-:Y:S02]  /*3a20*/  PRMT R102, R106, 0x7632, R102 ;  /* 0x000076326a667816 */ /* 0x002fe40000000066 */
[----:B--2---:R-:W-:Y:S02]  /*3a30*/  PRMT R104, R5, 0x7632, R104 ;  /* 0x0000763205687816 */ /* 0x004fe40000000068 */
[----:B0-----:R-:W-:Y:S01]  /*3a40*/  PRMT R2, R105, 0x7610, R2 ;  /* 0x0000761069027816 */ /* 0x001fe20000000002 */
        /* <DEDUP_REMOVED lines=31> */
[----:B------:R-:W0:Y:S01]  /*3c40*/  LDS R133, [0x1080] ;  /* 0x00108000ff857984 */ /* 0x000e220000000800 */
[----:B------:R-:W-:-:S04]  /*3c50*/  IADD3 R150, P1, R146, UR25, RZ ;  /* 0x0000001992967c10 */ /* 0x000fc8000ff3e0ff */
[----:B------:R-:W-:Y:S01]  /*3c60*/  IADD3.X R151, R120, UR39, RZ, P1, !PT ;  /* 0x0000002778977c10 */ /* 0x000fe20008ffe4ff */
[----:B------:R1:W-:Y:S04]  /*3c70*/  STL [R1], R149 ;  /* 0x0000009501007387 */ /* 0x0003e80000100800 */
[----:B------:R1:W-:Y:S01]  /*3c80*/  STL.64 [R1+0x8], R150 ;  /* 0x0000089601007387 */ /* 0x0003e20000100a00 */
[----:B------:R-:W-:Y:S02]  /*3c90*/  UIMAD UR7, UR13, UR8, URZ ;  /* 0x000000080d0772a4 */ /* 0x000fe4000f8e023f */
[----:B------:R-:W-:Y:S02]  /*3ca0*/  UIMAD.WIDE.U32 UR34, UR12, UR8, URZ ;  /* 0x000000080c2272a5 */ /* 0x000fe4000f8e003f */
[----:B------:R-:W-:Y:S01]  /*3cb0*/  UIMAD UR36, UR12, UR9, UR7 ;  /* 0x000000090c2472a4 */ /* 0x000fe2000f8e0207 */
[----:B------:R-:W-:Y:S03]  /*3cc0*/  BSSY B0, `(.L_x_454) ;  /* 0x0000010000007945 */ /* 0x000fe60003800000 */
[----:B------:R-:W-:Y:S01]  /*3cd0*/  UIADD3 UR7, UR35, UR36, URZ ;  /* 0x0000002423077290 */ /* 0x000fe2000fffe03f */
[----:B0-----:R-:W-:-:S13]  /*3ce0*/  ISETP.GE.AND P0, PT, R146, R133, PT ;  /* 0x000000859200720c */ /* 0x001fda0003f06270 */
[----:B------:R-:W-:Y:S05]  /*3cf0*/  @P0 BRA `(.L_x_455) ;  /* 0x000000c000000947 */ /* 0x000fea0003800000 */
[----:B-1----:R-:W-:Y:S01]  /*3d00*/  MOV R2, UR12 ;  /* 0x0000000c00027c02 */ /* 0x002fe20008000f00 */
        /* <DEDUP_REMOVED lines=11> */
.L_x_455:
[----:B-1----:R-:W-:Y:S05]  /*3dc0*/  BSYNC B0 ;  /* 0x0000000000007941 */ /* 0x002fea0003800000 */
.L_x_454:
        /* <DEDUP_REMOVED lines=12> */
[----:B------:R-:W-:Y:S01]  /*3e90*/  FMUL.FTZ R35, R35, R72 ;  /* 0x0000004823237220 */ /* 0x000fe20000410000 */
[----:B------:R-:W-:Y:S01]  /*3ea0*/  ISETP.GE.AND P5, PT, R16, R133, PT ;  /* 0x000000851000720c */ /* 0x000fe20003fa6270 */
[----:B------:R-:W-:Y:S01]  /*3eb0*/  UIADD3.X UR34, UR27, UR8, UR35, UP0, !UPT ;  /* 0x000000081b227290 */ /* 0x000fe200087fe423 */
[----:B0-----:R-:W-:Y:S01]  /*3ec0*/  MOV R4, UR7 ;  /* 0x0000000700047c02 */ /* 0x001fe20008000f00 */
[----:B------:R-:W-:Y:S01]  /*3ed0*/  FMUL.FTZ R44, R44, R75 ;  /* 0x0000004b2c2c7220 */ /* 0x000fe20000410000 */
[----:B------:R-:W-:Y:S01]  /*3ee0*/  PRMT R38, RZ, 0x5410, R38 ;  /* 0x00005410ff267816 */ /* 0x000fe20000000026 */
[----:B------:R-:W-:Y:S01]  /*3ef0*/  FMUL.FTZ R47, R47, R74 ;  /* 0x0000004a2f2f7220 */ /* 0x000fe20000410000 */
[----:B------:R-:W-:Y:S01]  /*3f00*/  LEA R2, P1, R4, R2, 0x1 ;  /* 0x0000000204027211 */ /* 0x000fe200078208ff */
[----:B------:R-:W-:Y:S01]  /*3f10*/  FMUL.FTZ R48, R48, R77 ;  /* 0x0000004d30307220 */ /* 0x000fe20000410000 */
[----:B------:R-:W-:Y:S01]  /*3f20*/  MOV R5, UR34 ;  /* 0x0000002200057c02 */ /* 0x000fe20008000f00 */
[----:B------:R-:W-:Y:S01]  /*3f30*/  FMUL.FTZ R49, R49, R76 ;  /* 0x0000004c31317220 */ /* 0x000fe20000410000 */
[----:B------:R-:W-:Y:S01]  /*3f40*/  PRMT R37, RZ, 0x5410, R37 ;  /* 0x00005410ff257816 */ /* 0x000fe20000000025 */
[----:B------:R-:W-:Y:S01]  /*3f50*/  FMUL.FTZ R51, R51, R78 ;  /* 0x0000004e33337220 */ /* 0x000fe20000410000 */
[----:B------:R-:W-:Y:S01]  /*3f60*/  LEA.HI.X R3, R4, R3, R5, 0x1, P1 ;  /* 0x0000000304037211 */ /* 0x000fe200008f0c05 */
[----:B------:R-:W-:Y:S01]  /*3f70*/  FMUL.FTZ R52, R52, R79 ;  /* 0x0000004f34347220 */ /* 0x000fe20000410000 */
[----:B------:R-:W-:Y:S01]  /*3f80*/  ISETP.GE.AND P1, PT, R6, R133, PT ;  /* 0x000000850600720c */ /* 0x000fe20003f26270 */
[----:B------:R-:W-:Y:S01]  /*3f90*/  FMUL.FTZ R54, R54, R83 ;  /* 0x0000005336367220 */ /* 0x000fe20000410000 */
[----:B------:R-:W-:Y:S01]  /*3fa0*/  PRMT R36, RZ, 0x5410, R36 ;  /* 0x00005410ff247816 */ /* 0x000fe20000000024 */
[----:B------:R-:W-:Y:S01]  /*3fb0*/  @!P0 STG.E.U16 [R2.64+-0xf80], R103 ;  /* 0xfff0806702008986 */ /* 0x000fe2000c101520 */
[-C--:B------:R-:W-:Y:S01]  /*3fc0*/  ISETP.GE.AND P0, PT, R8, R133.reuse, PT ;  /* 0x000000850800720c */ /* 0x080fe20003f06270 */
[----:B------:R-:W-:Y:S01]  /*3fd0*/  FMUL.FTZ R55, R55, R84 ;  /* 0x0000005437377220 */ /* 0x000fe20000410000 */
[----:B------:R-:W-:Y:S01]  /*3fe0*/  PRMT R33, RZ, 0x5410, R33 ;  /* 0x00005410ff217816 */ /* 0x000fe20000000021 */
[----:B------:R-:W-:Y:S01]  /*3ff0*/  @!P2 STG.E.U16 [R2.64+-0xf40], R105 ;  /* 0xfff0c0690200a986 */ /* 0x000fe2000c101520 */
        /* <DEDUP_REMOVED lines=24> */
[-C--:B------:R-:W-:Y:S01]  /*4180*/  ISETP.GE.AND P5, PT, R24, R133.reuse, PT ;  /* 0x000000851800720c */ /* 0x080fe20003fa6270 */
[----:B------:R-:W-:Y:S01]  /*4190*/  FMUL.FTZ R63, R63, R98 ;  /* 0x000000623f3f7220 */ /* 0x000fe20000410000 */
[----:B------:R-:W-:Y:S01]  /*41a0*/  PRMT R17, RZ, 0x5410, R17 ;  /* 0x00005410ff117816 */ /* 0x000fe20000000011 */
[----:B------:R-:W-:Y:S01]  /*41b0*/  @!P0 STG.E.U16 [R2.64+-0xd40], R121 ;  /* 0xfff2c07902008986 */ /* 0x000fe2000c101520 */
[----:B------:R-:W-:Y:S01]  /*41c0*/  ISETP.NE.U32.AND P0, PT, RZ, c[0x0][0x270], PT ;  /* 0x00009c00ff007a0c */ /* 0x000fe20003f05070 */
[----:B------:R-:W-:Y:S01]  /*41d0*/  FADD.FTZ R143, R38, UR5 ;  /* 0x00000005268f7e21 */ /* 0x000fe20008010000 */
[----:B------:R-:W-:Y:S01]  /*41e0*/  PRMT R15, RZ, 0x5410, R15 ;  /* 0x00005410ff0f7816 */ /* 0x000fe2000000000f */
[----:B------:R-:W-:Y:S01]  /*41f0*/  @!P2 STG.E.U16 [R2.64+-0xfc0], R101 ;  /* 0xfff040650200a986 */ /* 0x000fe2000c101520 */
[----:B------:R-:W-:Y:S01]  /*4200*/  ISETP.NE.AND.EX P0, PT, RZ, c[0x0][0x274], PT, P0 ;  /* 0x00009d00ff007a0c */ /* 0x000fe20003f05300 */
[----:B------:R-:W-:Y:S01]  /*4210*/  FADD.FTZ R142, R37, UR5 ;  /* 0x00000005258e7e21 */ /* 0x000fe20008010000 */
[----:B------:R-:W-:Y:S01]  /*4220*/  PRMT R13, RZ, 0x5410, R13 ;  /* 0x00005410ff0d7816 */ /* 0x000fe2000000000d */
[----:B------:R-:W-:Y:S01]  /*4230*/  @!P1 STG.E.U16 [R2.64+-0xd80], R119 ;  /* 0xfff2807702009986 */ /* 0x000fe2000c101520 */
[----:B------:R-:W-:Y:S01]  /*4240*/  ISETP.GE.AND P1, PT, R26, R133, PT ;  /* 0x000000851a00720c */ /* 0x000fe20003f26270 */
[----:B------:R-:W-:Y:S01]  /*4250*/  FADD.FTZ R141, R36, UR5 ;  /* 0x00000005248d7e21 */ /* 0x000fe20008010000 */
[----:B------:R-:W-:Y:S01]  /*4260*/  PRMT R11, RZ, 0x5410, R11 ;  /* 0x00005410ff0b7816 */ /* 0x000fe2000000000b */
[----:B------:R-:W-:Y:S01]  /*4270*/  @!P4 STG.E.U16 [R2.64+-0xd00], R123 ;  /* 0xfff3007b0200c986 */ /* 0x000fe2000c101520 */
[----:B------:R-:W-:Y:S01]  /*4280*/  PRMT R9, RZ, 0x5410, R9 ;  /* 0x00005410ff097816 */ /* 0x000fe20000000009 */
[----:B------:R-:W-:Y:S01]  /*4290*/  FADD.FTZ R140, R33, UR5 ;  /* 0x00000005218c7e21 */ /* 0x000fe20008010000 */
[----:B------:R-:W-:Y:S01]  /*42a0*/  PRMT R7, RZ, 0x5410, R7 ;  /* 0x00005410ff077816 */ /* 0x000fe20000000007 */
[----:B------:R-:W-:Y:S01]  /*42b0*/  @!P5 STG.E.U16 [R2.64+-0xcc0], R125 ;  /* 0xfff3407d0200d986 */ /* 0x000fe2000c101520 */
[----:B------:R-:W-:-:S02]  /*42c0*/  FADD.FTZ R139, R31, UR5 ;  /* 0x000000051f8b7e21 */ /* 0x000fc40008010000 */
[----:B------:R-:W-:Y:S01]  /*42d0*/  FADD.FTZ R138, R29, UR5 ;  /* 0x000000051d8a7e21 */ /* 0x000fe20008010000 */
[----:B------:R0:W-:Y:S01]  /*42e0*/  @!P3 STG.E.U16 [R2.64+-0xc40], R131 ;  /* 0xfff3c0830200b986 */ /* 0x0001e2000c101520 */
[----:B------:R-:W-:Y:S02]  /*42f0*/  FADD.FTZ R137, R27, UR5 ;  /* 0x000000051b897e21 */ /* 0x000fe40008010000 */
[----:B------:R-:W-:Y:S01]  /*4300*/  FADD.FTZ R136, R25, UR5 ;  /* 0x0000000519887e21 */ /* 0x000fe20008010000 */
[----:B------:R1:W-:Y:S01]  /*4310*/  @!P1 STG.E.U16 [R2.64+-0xc80], R129 ;  /* 0xfff3808102009986 */ /* 0x0003e2000c101520 */
[----:B------:R-:W-:Y:S02]  /*4320*/  FADD.FTZ R135, R23, UR5 ;  /* 0x0000000517877e21 */ /* 0x000fe40008010000 */
[----:B------:R-:W-:Y:S02]  /*4330*/  FADD.FTZ R134, R19, UR5 ;  /* 0x0000000513867e21 */ /* 0x000fe40008010000 */
[----:B------:R-:W-:-:S02]  /*4340*/  FADD.FTZ R133, R17, UR5 ;  /* 0x0000000511857e21 */ /* 0x000fc40008010000 */
[----:B------:R-:W-:Y:S02]  /*4350*/  FADD.FTZ R132, R15, UR5 ;  /* 0x000000050f847e21 */ /* 0x000fe40008010000 */
[----:B0-----:R-:W-:Y:S02]  /*4360*/  FADD.FTZ R131, R13, UR5 ;  /* 0x000000050d837e21 */ /* 0x001fe40008010000 */
[----:B------:R-:W-:Y:S02]  /*4370*/  FADD.FTZ R130, R11, UR5 ;  /* 0x000000050b827e21 */ /* 0x000fe40008010000 */
[----:B-1----:R-:W-:Y:S02]  /*4380*/  FADD.FTZ R129, R9, UR5 ;  /* 0x0000000509817e21 */ /* 0x002fe40008010000 */
[----:B------:R-:W-:Y:S02]  /*4390*/  FADD.FTZ R128, R7, UR5 ;  /* 0x0000000507807e21 */ /* 0x000fe40008010000 */
        /* <DEDUP_REMOVED lines=15> */
[----:B------:R-:W-:Y:S01]  /*4490*/  FMUL.FTZ R110, R39, R63 ;  /* 0x0000003f276e7220 */ /* 0x000fe20000410000 */
[----:B------:R-:W-:Y:S05]  /*44a0*/  @!P0 BRA `(.L_x_456) ;  /* 0x0000087000008947 */ /* 0x000fea0003800000 */
[----:B------:R-:W-:Y:S01]  /*44b0*/  BAR.SYNC.DEFER_BLOCKING 0x0 ;  /* 0x0000000000007b1d */ /* 0x000fe20000010000 */
[----:B------:R-:W-:Y:S02]  /*44c0*/  FMUL.FTZ R34, R35, R34 ;  /* 0x0000002223227220 */ /* 0x000fe40000410000 */
[----:B------:R-:W-:Y:S02]  /*44d0*/  FMUL.FTZ R43, R44, R43 ;  /* 0x0000002b2c2b7220 */ /* 0x000fe40000410000 */
[----:B------:R-:W-:Y:S01]  /*44e0*/  FMUL.FTZ R45, R47, R45 ;  /* 0x0000002d2f2d7220 */ /* 0x000fe20000410000 */
[----:B------:R-:W-:Y:S01]  /*44f0*/  ULDC.64 UR8, c[0x0][0x210] ;  /* 0x0000840000087ab9 */ /* 0x000fe20000000a00 */
[----:B------:R-:W-:Y:S01]  /*4500*/  FMUL.FTZ R48, R48, R64 ;  /* 0x0000004030307220 */ /* 0x000fe20000410000 */
[----:B------:R-:W-:Y:S01]  /*4510*/  F2FP.BF16.PACK_AB R34, R43, R34 ;  /* 0x000000222b22723e */ /* 0x000fe200000010ff */
[----:B------:R-:W-:Y:S01]  /*4520*/  FMUL.FTZ R49, R49, R65 ;  /* 0x0000004131317220 */ /* 0x000fe20000410000 */
[----:B------:R-:W-:Y:S01]  /*4530*/  UIMAD UR7, UR13, UR8, URZ ;  /* 0x000000080d0772a4 */ /* 0x000fe2000f8e023f */
        /* <DEDUP_REMOVED lines=22> */
[----:B------:R-:W-:Y:S01]  /*46a0*/  UIMAD.WIDE.U32 UR34, UR12, UR8, URZ ;  /* 0x000000080c2272a5 */ /* 0x000fe2000f8e003f */
[----:B------:R2:W-:Y:S01]  /*46b0*/  STS.U16 [R145+0xa], R5 ;  /* 0x00000a0591007388 */ /* 0x0005e20000000400 */
[----:B------:R-:W-:Y:S01]  /*46c0*/  PRMT R7, R55, 0x7632, R7 ;  /* 0x0000763237077816 */ /* 0x000fe20000000007 */
[----:B------:R-:W-:Y:S01]  /*46d0*/  UIMAD UR36, UR12, UR9, UR7 ;  /* 0x000000090c2472a4 */ /* 0x000fe2000f8e0207 */
[----:B------:R-:W-:Y:S01]  /*46e0*/  F2FP.BF16.PACK_AB R61, R94, R61 ;  /* 0x0000003d5e3d723e */ /* 0x000fe200000010ff */
[----:B------:R3:W-:Y:S01]  /*46f0*/  STS.U16 [R145+0xc], R3 ;  /* 0x00000c0391007388 */ /* 0x0007e20000000400 */
[----:B0-----:R-:W-:Y:S01]  /*4700*/  PRMT R2, R3, 0x7632, R2 ;  /* 0x0000763203027816 */ /* 0x001fe20000000002 */
[----:B------:R-:W-:Y:S01]  /*4710*/  UIADD3 UR7, UR35, UR36, URZ ;  /* 0x0000002423077290 */ /* 0x000fe2000fffe03f */
[----:B-1----:R-:W-:Y:S01]  /*4720*/  PRMT R4, R57, 0x7632, R4 ;  /* 0x0000763239047816 */ /* 0x002fe20000000004 */
[----:B------:R-:W-:Y:S01]  /*4730*/  STS.U16 [R145], R34 ;  /* 0x0000002291007388 */ /* 0x000fe20000000400 */
[----:B------:R-:W-:Y:S01]  /*4740*/  BSSY B0, `(.L_x_457) ;  /* 0x0000032000007945 */ /* 0x000fe20003800000 */
[----:B--2---:R-:W-:-:S02]  /*4750*/  PRMT R5, R59, 0x7632, R5 ;  /* 0x000076323b057816 */ /* 0x004fc40000000005 */
[----:B------:R-:W-:Y:S01]  /*4760*/  STS.U16 [R145+0x4], R45 ;  /* 0x0000042d91007388 */ /* 0x000fe20000000400 */
[----:B---3--:R-:W-:-:S03]  /*4770*/  PRMT R3, R61, 0x7632, R3 ;  /* 0x000076323d037816 */ /* 0x008fc60000000003 */
        /* <DEDUP_REMOVED lines=34> */
[----:B------:R-:W-:Y:S01]  /*49a0*/  MOV R2, R150 ;  /* 0x0000009600027202 */ /* 0x000fe20000000f00 */
[----:B------:R-:W-:Y:S01]  /*49b0*/  UIMAD UR8, UR11, UR8, URZ ;  /* 0x000000080b0872a4 */ /* 0x000fe2000f8e023f */
[----:B------:R-:W-:-:S03]  /*49c0*/  MOV R3, R151 ;  /* 0x0000009700037202 */ /* 0x000fc60000000f00 */
[----:B------:R-:W-:Y:S02]  /*49d0*/  UIMAD UR8, UR10, UR9, UR8 ;  /* 0x000000090a0872a4 */ /* 0x000fe4000f8e0208 */
[----:B------:R-:W-:Y:S01]  /*49e0*/  IMAD.WIDE.U32 R2, R5, c[0x0][0x210], R2 ;  /* 0x0000840005027a25 */ /* 0x000fe200078e0002 */
[----:B------:R-:W-:-:S04]  /*49f0*/  MOV R5, UR10 ;  /* 0x0000000a00057c02 */ /* 0x000fc80008000f00 */
[----:B------:R-:W-:-:S05]  /*4a00*/  IADD3 R3, R3, UR36, RZ ;  /* 0x0000002403037c10 */ /* 0x000fca000fffe0ff */
[----:B------:R-:W-:-:S05]  /*4a10*/  IMAD.WIDE.U32 R2, R5, c[0x0][0x218], R2 ;  /* 0x0000860005027a25 */ /* 0x000fca00078e0002 */
[----:B------:R-:W-:Y:S02]  /*4a20*/  IADD3 R3, R3, UR8, RZ ;  /* 0x0000000803037c10 */ /* 0x000fe4000fffe0ff */
[----:B------:R-:W-:-:S04]  /*4a30*/  LEA R4, P0, R2, c[0x0][0x270], 0x1 ;  /* 0x00009c0002047a11 */ /* 0x000fc800078008ff */
[----:B------:R-:W-:-:S05]  /*4a40*/  LEA.HI.X R5, R2, c[0x0][0x274], R3, 0x1, P0 ;  /* 0x00009d0002057a11 */ /* 0x000fca00000f0c03 */
[----:B------:R0:W-:Y:S04]  /*4a50*/  STG.E.U16 [R4.64], R7 ;  /* 0x0000000704007986 */ /* 0x0001e8000c101520 */
.L_x_458:
[----:B------:R-:W-:Y:S05]  /*4a60*/  BSYNC B0 ;  /* 0x0000000000007941 */ /* 0x000fea0003800000 */
.L_x_457:
[----:B------:R-:W-:Y:S01]  /*4a70*/  ULDC.64 UR8, c[0x0][0x218] ;  /* 0x0000860000087ab9 */ /* 0x000fe20000000a00 */
[----:B------:R-:W-:Y:S01]  /*4a80*/  LEA R2, P0, R146, c[0x0][0x270], 0x1 ;  /* 0x00009c0092027a11 */ /* 0x000fe200078008ff */
[----:B------:R-:W-:Y:S01]  /*4a90*/  UMOV UR35, UR7 ;  /* 0x0000000700237c82 */ /* 0x000fe20008000000 */
[-C--:B------:R-:W-:Y:S01]  /*4aa0*/  ISETP.GE.AND P3, PT, R30, R41.reuse, PT ;  /* 0x000000291e00720c */ /* 0x080fe20003f66270 */
[----:B------:R-:W-:Y:S01]  /*4ab0*/  UIMAD.WIDE.U32 UR34, UR10, UR8, UR34 ;  /* 0x000000080a2272a5 */ /* 0x000fe2000f8e0022 */
[-C--:B------:R-:W-:Y:S01]  /*4ac0*/  ISETP.GE.AND P2, PT, R32, R41.reuse, PT ;  /* 0x000000292000720c */ /* 0x080fe20003f46270 */
[----:B------:R-:W-:Y:S01]  /*4ad0*/  UIMAD UR8, UR11, UR8, URZ ;  /* 0x000000080b0872a4 */ /* 0x000fe2000f8e023f */
[-C--:B------:R-:W-:Y:S01]  /*4ae0*/  ISETP.GE.AND P1, PT, R0, R41.reuse, PT ;  /* 0x000000290000720c */ /* 0x080fe20003f26270 */
[----:B------:R-:W-:Y:S01]  /*4af0*/  UIADD3 UR7, UP0, UR26, UR34, URZ ;  /* 0x000000221a077290 */ /* 0x000fe2000ff1e03f */
[----:B------:R-:W-:Y:S01]  /*4b00*/  LEA.HI.X R3, R146, c[0x0][0x274], R120, 0x1, P0 ;  /* 0x00009d0092037a11 */ /* 0x000fe200000f0c78 */
[----:B------:R-:W-:Y:S01]  /*4b10*/  UIMAD UR8, UR10, UR9, UR8 ;  /* 0x000000090a0872a4 */ /* 0x000fe2000f8e0208 */
[----:B------:R-:W-:-:S02]  /*4b20*/  ISETP.GE.AND P5, PT, R8, R41, PT ;  /* 0x000000290800720c */ /* 0x000fc40003fa6270 */
[----:B------:R-:W-:Y:S01]  /*4b30*/  ISETP.GE.AND P4, PT, R10, R41, PT ;  /* 0x000000290a00720c */ /* 0x000fe20003f86270 */
[----:B------:R-:W-:Y:S01]  /*4b40*/  UIADD3.X UR34, UR27, UR8, UR35, UP0, !UPT ;  /* 0x000000081b227290 */ /* 0x000fe200087fe423 */
[----:B0-----:R-:W-:-:S04]  /*4b50*/  MOV R4, UR7 ;  /* 0x0000000700047c02 */ /* 0x001fc80008000f00 */
[----:B------:R-:W-:Y:S02]  /*4b60*/  LEA R2, P0, R4, R2, 0x1 ;  /* 0x0000000204027211 */ /* 0x000fe400078008ff */
[----:B------:R-:W-:-:S04]  /*4b70*/  MOV R5, UR34 ;  /* 0x0000002200057c02 */ /* 0x000fc80008000f00 */
[----:B------:R-:W-:Y:S02]  /*4b80*/  LEA.HI.X R3, R4, R3, R5, 0x1, P0 ;  /* 0x0000000304037211 */ /* 0x000fe400000f0c05 */
        /* <DEDUP_REMOVED lines=25> */
.L_x_456:
[----:B0-----:R-:W2:Y:S01]  /*4d20*/  LDL.LU R2, [R1+0x14] ;  /* 0x0000140001027983 */ /* 0x001ea20000300800 */
[----:B------:R-:W-:Y:S01]  /*4d30*/  PRMT R0, RZ, 0x5410, R171 ;  /* 0x00005410ff007816 */ /* 0x000fe200000000ab */
[----:B------:R-:W-:Y:S01]  /*4d40*/  HFMA2.MMA R109, -RZ, RZ, 0, 0 ;  /* 0x00000000ff6d7435 */ /* 0x000fe200000001ff */
[----:B------:R-:W-:Y:S01]  /*4d50*/  MOV R4, c[0x0][0x16c] ;  /* 0x00005b0000047a02 */ /* 0x000fe20000000f00 */
[----:B------:R-:W-:Y:S01]  /*4d60*/  FMUL.FTZ R232, R127, UR4 ;  /* 0x000000047fe87c20 */ /* 0x000fe20008410000 */
[----:B------:R-:W-:Y:S01]  /*4d70*/  MOV R215, RZ ;  /* 0x000000ff00d77202 */ /* 0x000fe20000000f00 */
[----:B------:R-:W-:Y:S01]  /*4d80*/  FMUL.FTZ R231, R126, UR4 ;  /* 0x000000047ee77c20 */ /* 0x000fe20008410000 */
[----:B------:R-:W-:Y:S01]  /*4d90*/  ISETP.GE.AND P0, PT, R4, 0x1, PT ;  /* 0x000000010400780c */ /* 0x000fe20003f06270 */
[----:B------:R-:W-:Y:S01]  /*4da0*/  FMUL.FTZ R230, R125, UR4 ;  /* 0x000000047de67c20 */ /* 0x000fe20008410000 */
[----:B------:R-:W-:Y:S01]  /*4db0*/  CS2R R184, SRZ ;  /* 0x0000000000b87805 */ /* 0x000fe2000001ff00 */
        /* <DEDUP_REMOVED lines=12> */
[----:B------:R-:W-:-:S02]  /*4e80*/  FMUL.FTZ R223, R116, UR4 ;  /* 0x0000000474df7c20 */ /* 0x000fc40008410000 */
[----:B------:R-:W-:Y:S02]  /*4e90*/  FMUL.FTZ R222, R115, UR4 ;  /* 0x0000000473de7c20 */ /* 0x000fe40008410000 */
[----:B------:R-:W-:Y:S02]  /*4ea0*/  FMUL.FTZ R221, R114, UR4 ;  /* 0x0000000472dd7c20 */ /* 0x000fe40008410000 */
[----:B------:R-:W-:Y:S02]  /*4eb0*/  FMUL.FTZ R220, R113, UR4 ;  /* 0x0000000471dc7c20 */ /* 0x000fe40008410000 */
[----:B------:R-:W-:Y:S02]  /*4ec0*/  FMUL.FTZ R219, R112, UR4 ;  /* 0x0000000470db7c20 */ /* 0x000fe40008410000 */
[----:B------:R-:W-:Y:S02]  /*4ed0*/  FMUL.FTZ R218, R111, UR4 ;  /* 0x000000046fda7c20 */ /* 0x000fe40008410000 */
[----:B------:R-:W-:Y:S01]  /*4ee0*/  FMUL.FTZ R217, R110, UR4 ;  /* 0x000000046ed97c20 */ /* 0x000fe20008410000 */
[----:B------:R-:W-:Y:S01]  /*4ef0*/  BAR.SYNC.DEFER_BLOCKING 0x0 ;  /* 0x0000000000007b1d */ /* 0x000fe20000010000 */
[----:B--2---:R-:W-:Y:S01]  /*4f00*/  FFMA.FTZ R3, R127, R0, R2 ;  /* 0x000000007f037223 */ /* 0x004fe20000010002 */
[----:B------:R-:W-:-:S02]  /*4f10*/  PRMT R0, RZ, 0x5410, R170 ;  /* 0x00005410ff007816 */ /* 0x000fc400000000aa */
[----:B------:R-:W-:-:S03]  /*4f20*/  PRMT R2, RZ, 0x5410, R169 ;  /* 0x00005410ff027816 */ /* 0x000fc600000000a9 */
[----:B------:R-:W-:-:S04]  /*4f30*/  FFMA.FTZ R0, R126, R0, R3 ;  /* 0x000000007e007223 */ /* 0x000fc80000010003 */
[----:B------:R-:W-:Y:S01]  /*4f40*/  FFMA.FTZ R3, R125, R2, R0 ;  /* 0x000000027d037223 */ /* 0x000fe20000010000 */
[----:B------:R-:W-:Y:S02]  /*4f50*/  PRMT R0, RZ, 0x5410, R168 ;  /* 0x00005410ff007816 */ /* 0x000fe400000000a8 */
        /* <DEDUP_REMOVED lines=23> */
[----:B------:R-:W-:-:S05]  /*50d0*/  PRMT R0, RZ, 0x5410, R144 ;  /* 0x00005410ff007816 */ /* 0x000fca0000000090 */
[----:B------:R-:W-:-:S05]  /*50e0*/  FFMA.FTZ R0, R110, R0, R3 ;  /* 0x000000006e007223 */ /* 0x000fca0000010003 */
[----:B------:R0:W-:Y:S01]  /*50f0*/  STL [R1+0x14], R0 ;  /* 0x0000140001007387 */ /* 0x0001e20000100800 */
[----:B------:R-:W-:Y:S05]  /*5100*/  @!P0 BRA `(.L_x_459) ;  /* 0x0000a2c000008947 */ /* 0x000fea0003800000 */
[----:B------:R-:W-:Y:S01]  /*5110*/  UIADD3 UR38, UR24, -0x1, URZ ;  /* 0xffffffff18267890 */ /* 0x000fe2000fffe03f */
[----:B------:R-:W-:Y:S01]  /*5120*/  MOV R109, RZ ;  /* 0x000000ff006d7202 */ /* 0x000fe20000000f00 */
[----:B------:R-:W-:Y:S02]  /*5130*/  UMOV UR8, URZ ;  /* 0x0000003f00087c82 */ /* 0x000fe40008000000 */
[----:B------:R-:W-:Y:S02]  /*5140*/  ULEA.HI UR7, UR38, UR38, URZ, 0x1 ;  /* 0x0000002626077291 */ /* 0x000fe4000f8f083f */
[----:B------:R-:W-:Y:S02]  /*5150*/  UMOV UR9, URZ ;  /* 0x0000003f00097c82 */ /* 0x000fe40008000000 */
[----:B------:R-:W-:-:S04]  /*5160*/  ULOP3.LUT UR7, UR7, 0xfffffe, URZ, 0xc0, !UPT ;  /* 0x00fffffe07077892 */ /* 0x000fc8000f8ec03f */
[----:B------:R-:W-:-:S03]  /*5170*/  UIADD3 UR38, UR38, -UR7, URZ ;  /* 0x8000000726267290 */ /* 0x000fc6000fffe03f */
[----:B------:R-:W-:Y:S02]  /*5180*/  UMOV UR7, URZ ;  /* 0x0000003f00077c82 */ /* 0x000fe40008000000 */
.L_x_560:
[----:B------:R-:W-:Y:S02]  /*5190*/  ULDC.64 UR34, c[0x0][0x180] ;  /* 0x0000600000227ab9 */ /* 0x000fe40000000a00 */
[----:B------:R-:W-:Y:S02]  /*51a0*/  UIMAD UR39, UR11, UR34, URZ ;  /* 0x000000220b2772a4 */ /* 0x000fe4000f8e023f */
[----:B------:R-:W-:Y:S02]  /*51b0*/  UIMAD.WIDE.U32 UR36, UR10, UR34, URZ ;  /* 0x000000220a2472a5 */ /* 0x000fe4000f8e003f */
[----:B------:R-:W-:Y:S02]  /*51c0*/  UIMAD UR42, UR10, UR35, UR39 ;  /* 0x000000230a2a72a4 */ /* 0x000fe4000f8e0227 */
[----:B------:R-:W-:Y:S02]  /*51d0*/  USHF.R.S32.HI UR39, URZ, 0x1f, UR7 ;  /* 0x0000001f3f277899 */ /* 0x000fe40008011407 */
[----:B------:R-:W-:-:S02]  /*51e0*/  ULDC.64 UR34, c[0x0][0x188] ;  /* 0x0000620000227ab9 */ /* 0x000fc40000000a00 */
[----:B------:R-:W-:Y:S02]  /*51f0*/  UIADD3 UR37, UR37, UR42, URZ ;  /* 0x0000002a25257290 */ /* 0x000fe4000fffe03f */
[----:B------:R-:W-:Y:S02]  /*5200*/  UIMAD UR42, UR39, UR34, URZ ;  /* 0x00000022272a72a4 */ /* 0x000fe4000f8e023f */
[----:B------:R-:W-:Y:S02]  /*5210*/  UIMAD.WIDE.U32 UR36, UR7, UR34, UR36 ;  /* 0x00000022072472a5 */ /* 0x000fe4000f8e0024 */
[----:B------:R-:W-:-:S03]  /*5220*/  UIMAD UR42, UR7, UR35, UR42 ;  /* 0x00000023072a72a4 */ /* 0x000fc6000f8e022a */
[----:B------:R-:W-:Y:S02]  /*5230*/  ULDC.64 UR34, c[0x0][0x220] ;  /* 0x0000880000227ab9 */ /* 0x000fe40000000a00 */
[----:B------:R-:W-:Y:S02]  /*5240*/  UIADD3 UR37, UR37, UR42, URZ ;  /* 0x0000002a25257290 */ /* 0x000fe4000fffe03f */
[----:B------:R-:W-:-:S04]  /*5250*/  ULEA UR34, UP0, UR36, UR34, 0x3 ;  /* 0x0000002224227291 */ /* 0x000fc8000f80183f */
[----:B------:R-:W-:Y:S02]  /*5260*/  ULEA.HI.X UR35, UR36, UR35, UR37, 0x3, UP0 ;  /* 0x0000002324237291 */ /* 0x000fe400080f1c25 */
[----:B------:R-:W-:Y:S02]  /*5270*/  MOV R2, UR34 ;  /* 0x0000002200027c02 */ /* 0x000fe40008000f00 */
[----:B0-----:R-:W-:Y:S02]  /*5280*/  LOP3.LUT R0, R148, 0x7ffffe0, RZ, 0xc0, !PT ;  /* 0x07ffffe094007812 */ /* 0x001fe400078ec0ff */
[----:B------:R-:W-:Y:S01]  /*5290*/  MOV R3, UR35 ;  /* 0x0000002300037c02 */ /* 0x000fe20008000f00 */
[----:B------:R-:W-:Y:S01]  /*52a0*/  ULDC UR36, c[0x0][0x168] ;  /* 0x00005a0000247ab9 */ /* 0x000fe20000000800 */
[----:B------:R-:W-:Y:S01]  /*52b0*/  SHF.L.U32 R5, R0, 0x5, RZ ;  /* 0x0000000500057819 */ /* 0x000fe200000006ff */
[----:B------:R-:W-:Y:S02]  /*52c0*/  UIADD3 UR36, -UR25, UR36, URZ ;  /* 0x0000002419247290 */ /* 0x000fe4000fffe13f */
[----:B------:R-:W-:Y:S01]  /*52d0*/  ULDC.64 UR34, c[0x0][0x1c0] ;  /* 0x0000700000227ab9 */ /* 0x000fe20000000a00 */
[----:B------:R-:W2:Y:S01]  /*52e0*/  LDG.E.64 R2, [R2.64] ;  /* 0x0000002002027981 */ /* 0x000ea2000c1e1b00 */
[----:B------:R-:W-:Y:S01]  /*52f0*/  LOP3.LUT R4, R5, 0xffffffe0, R236, 0xe2, !PT ;  /* 0xffffffe005047812 */ /* 0x000fe200078ee2ec */
[----:B------:R-:W-:Y:S01]  /*5300*/  USHF.L.U32 UR36, UR36, 0x1, URZ ;  /* 0x0000000124247899 */ /* 0x000fe2000800063f */
[----:B------:R-:W-:Y:S01]  /*5310*/  MOV R9, UR7 ;  /* 0x0000000700097c02 */ /* 0x000fe20008000f00 */
[----:B------:R-:W-:Y:S01]  /*5320*/  UIMAD UR34, UR39, UR34, URZ ;  /* 0x00000022272272a4 */ /* 0x000fe2000f8e023f */
[----:B------:R-:W-:-:S02]  /*5330*/  SHF.R.S32.HI R5, RZ, 0x1f, R4 ;  /* 0x0000001fff057819 */ /* 0x000fc40000011404 */
[C---:B------:R-:W-:Y:S01]  /*5340*/  LOP3.LUT R0, R4.reuse, 0x20, RZ, 0xfc, !PT ;  /* 0x0000002004007812 */ /* 0x040fe200078efcff */
[----:B------:R-:W-:Y:S01]  /*5350*/  UIMAD UR34, UR7, UR35, UR34 ;  /* 0x00000023072272a4 */ /* 0x000fe2000f8e0222 */
[----:B------:R-:W-:Y:S01]  /*5360*/  ISETP.GE.AND P4, PT, R4, UR36, PT ;  /* 0x0000002404007c0c */ /* 0x000fe2000bf86270 */
[----:B------:R-:W-:Y:S01]  /*5370*/  IMAD.WIDE.U32 R8, R9, c[0x0][0x1c0], R4 ;  /* 0x0000700009087a25 */ /* 0x000fe200078e0004 */
[----:B------:R-:W-:Y:S02]  /*5380*/  ISETP.GE.AND P5, PT, R0, UR36, PT ;  /* 0x0000002400007c0c */ /* 0x000fe4000bfa6270 */
[C---:B------:R-:W-:Y:S02]  /*5390*/  LOP3.LUT R0, R4.reuse, 0x40, RZ, 0xfc, !PT ;  /* 0x0000004004007812 */ /* 0x040fe400078efcff */
[----:B------:R-:W-:Y:S02]  /*53a0*/  LOP3.LUT R7, R4, 0x60, RZ, 0xfc, !PT ;  /* 0x0000006004077812 */ /* 0x000fe400078efcff */
[----:B------:R-:W-:Y:S01]  /*53b0*/  IADD3 R5, R9, UR34, RZ ;  /* 0x0000002209057c10 */ /* 0x000fe2000fffe0ff */
[----:B------:R-:W-:Y:S01]  /*53c0*/  ULDC.64 UR34, c[0x0][0x198] ;  /* 0x0000660000227ab9 */ /* 0x000fe20000000a00 */
[----:B------:R-:W-:-:S02]  /*53d0*/  LEA R6, P2, R8, UR22, 0x1 ;  /* 0x0000001608067c11 */ /* 0x000fc4000f8408ff */
[----:B------:R-:W-:Y:S02]  /*53e0*/  ISETP.GE.AND P0, PT, R0, UR36, PT ;  /* 0x0000002400007c0c */ /* 0x000fe4000bf06270 */
[----:B------:R-:W-:Y:S02]  /*53f0*/  LOP3.LUT R0, R4, 0x80, RZ, 0xfc, !PT ;  /* 0x0000008004007812 */ /* 0x000fe400078efcff */
[----:B------:R-:W-:Y:S02]  /*5400*/  ISETP.GE.AND P1, PT, R7, UR36, PT ;  /* 0x0000002407007c0c */ /* 0x000fe4000bf26270 */
[----:B------:R-:W-:Y:S02]  /*5410*/  PRMT R9, RZ, 0x7610, R9 ;  /* 0x00007610ff097816 */ /* 0x000fe40000000009 */
[----:B------:R-:W-:Y:S02]  /*5420*/  LEA.HI.X R7, R8, UR23, R5, 0x1, P2 ;  /* 0x0000001708077c11 */ /* 0x000fe400090f0c05 */
[----:B------:R-:W-:-:S02]  /*5430*/  ISETP.GE.AND P2, PT, R0, UR36, PT ;  /* 0x0000002400007c0c */ /* 0x000fc4000bf46270 */
[C---:B------:R-:W-:Y:S01]  /*5440*/  LOP3.LUT R0, R4.reuse, 0xc0, RZ, 0xfc, !PT ;  /* 0x000000c004007812 */ /* 0x040fe200078efcff */
[----:B------:R0:W3:Y:S01]  /*5450*/  @!P4 LDG.E.U16 R9, [R6.64] ;  /* 0x000000200609c981 */ /* 0x0000e2000c1e1500 */
[----:B------:R-:W-:Y:S02]  /*5460*/  LOP3.LUT R5, R4, 0xa0, RZ, 0xfc, !PT ;  /* 0x000000a004057812 */ /* 0x000fe400078efcff */
[----:B------:R-:W-:Y:S02]  /*5470*/  PRMT R10, RZ, 0x7610, R10 ;  /* 0x00007610ff0a7816 */ /* 0x000fe4000000000a */
[----:B------:R-:W-:Y:S02]  /*5480*/  ISETP.GE.AND P4, PT, R0, UR36, PT ;  /* 0x0000002400007c0c */ /* 0x000fe4000bf86270 */
[----:B------:R-:W-:Y:S02]  /*5490*/  LOP3.LUT R0, R4, 0xe0, RZ, 0xfc, !PT ;  /* 0x000000e004007812 */ /* 0x000fe400078efcff */
[----:B------:R-:W-:Y:S01]  /*54a0*/  ISETP.GE.AND P3, PT, R5, UR36, PT ;  /* 0x0000002405007c0c */ /* 0x000fe2000bf66270 */
[----:B------:R0:W4:Y:S01]  /*54b0*/  @!P5 LDG.E.U16 R10, [R6.64+0x40] ;  /* 0x00004020060ad981 */ /* 0x000122000c1e1500 */
[----:B------:R-:W-:-:S02]  /*54c0*/  PRMT R5, RZ, 0x7610, R5 ;  /* 0x00007610ff057816 */ /* 0x000fc40000000005 */
[----:B------:R-:W-:Y:S02]  /*54d0*/  ISETP.GE.AND P5, PT, R0, UR36, PT ;  /* 0x0000002400007c0c */ /* 0x000fe4000bfa6270 */
[----:B------:R-:W-:Y:S02]  /*54e0*/  LOP3.LUT R0, R4, 0x120, RZ, 0xfc, !PT ;  /* 0x0000012004007812 */ /* 0x000fe400078efcff */
[----:B------:R-:W-:Y:S01]  /*54f0*/  PRMT R12, RZ, 0x7610, R12 ;  /* 0x00007610ff0c7816 */ /* 0x000fe2000000000c */
[----:B------:R0:W3:Y:S01]  /*5500*/  @!P1 LDG.E.U16 R5, [R6.64+0xc0] ;  /* 0x0000c02006059981 */ /* 0x0000e2000c1e1500 */
[----:B------:R-:W-:Y:S02]  /*5510*/  PRMT R8, RZ, 0x7610, R8 ;  /* 0x00007610ff087816 */ /* 0x000fe40000000008 */
[----:B------:R-:W-:Y:S02]  /*5520*/  ISETP.GE.AND P1, PT, R0, UR36, PT ;  /* 0x0000002400007c0c */ /* 0x000fe4000bf26270 */
[C---:B------:R-:W-:Y:S01]  /*5530*/  LOP3.LUT R0, R4.reuse, 0x140, RZ, 0xfc, !PT ;  /* 0x0000014004007812 */ /* 0x040fe200078efcff */
[----:B------:R0:W3:Y:S01]  /*5540*/  @!P2 LDG.E.U16 R12, [R6.64+0x100] ;  /* 0x00010020060ca981 */ /* 0x0000e2000c1e1500 */
[----:B------:R-:W-:-:S02]  /*5550*/  LOP3.LUT R11, R4, 0x100, RZ, 0xfc, !PT ;  /* 0x00000100040b7812 */ /* 0x000fc400078efcff */
[----:B------:R-:W-:Y:S01]  /*5560*/  PRMT R13, RZ, 0x7610, R13 ;  /* 0x00007610ff0d7816 */ /* 0x000fe2000000000d */
[----:B------:R0:W3:Y:S01]  /*5570*/  @!P0 LDG.E.U16 R8, [R6.64+0x80] ;  /* 0x0000802006088981 */ /* 0x0000e2000c1e1500 */
[----:B------:R-:W-:Y:S02]  /*5580*/  ISETP.GE.AND P2, PT, R0, UR36, PT ;  /* 0x0000002400007c0c */ /* 0x000fe4000bf46270 */
[----:B------:R-:W-:Y:S02]  /*5590*/  LOP3.LUT R0, R4, 0x180, RZ, 0xfc, !PT ;  /* 0x0000018004007812 */ /* 0x000fe400078efcff */
[----:B------:R-:W-:Y:S01]  /*55a0*/  ISETP.GE.AND P0, PT, R11, UR36, PT ;  /* 0x000000240b007c0c */ /* 0x000fe2000bf06270 */
[----:B------:R0:W3:Y:S01]  /*55b0*/  @!P4 LDG.E.U16 R13, [R6.64+0x180] ;  /* 0x00018020060dc981 */ /* 0x0000e2000c1e1500 */
[----:B------:R-:W-:Y:S02]  /*55c0*/  PRMT R11, RZ, 0x7610, R11 ;  /* 0x00007610ff0b7816 */ /* 0x000fe4000000000b */
[----:B------:R-:W-:-:S02]  /*55d0*/  ISETP.GE.AND P4, PT, R0, UR36, PT ;  /* 0x0000002400007c0c */ /* 0x000fc4000bf86270 */
[----:B------:R-:W-:Y:S02]  /*55e0*/  LOP3.LUT R14, R4, 0x160, RZ, 0xfc, !PT ;  /* 0x00000160040e7812 */ /* 0x000fe400078efcff */
[----:B------:R-:W-:Y:S01]  /*55f0*/  PRMT R15, RZ, 0x7610, R15 ;  /* 0x00007610ff0f7816 */ /* 0x000fe2000000000f */
[----:B------:R0:W3:Y:S01]  /*5600*/  @!P3 LDG.E.U16 R11, [R6.64+0x140] ;  /* 0x00014020060bb981 */ /* 0x0000e2000c1e1500 */
[----:B------:R-:W-:Y:S02]  /*5610*/  ISETP.GE.AND P3, PT, R14, UR36, PT ;  /* 0x000000240e007c0c */ /* 0x000fe4000bf66270 */
[----:B------:R-:W-:Y:S02]  /*5620*/  LOP3.LUT R0, R4, 0x1a0, RZ, 0xfc, !PT ;  /* 0x000001a004007812 */ /* 0x000fe400078efcff */
[----:B------:R-:W-:Y:S01]  /*5630*/  PRMT R19, RZ, 0x7610, R19 ;  /* 0x00007610ff137816 */ /* 0x000fe20000000013 */
[----:B------:R0:W3:Y:S01]  /*5640*/  @!P5 LDG.E.U16 R15, [R6.64+0x1c0] ;  /* 0x0001c020060fd981 */ /* 0x0000e2000c1e1500 */
[----:B------:R-:W-:-:S02]  /*5650*/  ISETP.GE.AND P5, PT, R0, UR36, PT ;  /* 0x0000002400007c0c */ /* 0x000fc4000bfa6270 */
        /* <DEDUP_REMOVED lines=11> */
[----:B------:R-:W-:Y:S02]  /*5710*/  ISETP.GE.AND P3, PT, R18, UR36, PT ;  /* 0x0000002412007c0c */ /* 0x000fe4000bf66270 */
[----:B------:R-:W-:Y:S01]  /*5720*/  LOP3.LUT R0, R4, 0x220, RZ, 0xfc, !PT ;  /* 0x0000022004007812 */ /* 0x000fe200078efcff */
[----:B------:R0:W3:Y:S01]  /*5730*/  @!P2 LDG.E.U16 R20, [R6.64+0x280] ;  /* 0x000280200614a981 */ /* 0x0000e2000c1e1500 */
[----:B------:R-:W-:Y:S02]  /*5740*/  PRMT R16, RZ, 0x7610, R16 ;  /* 0x00007610ff107816 */ /* 0x000fe40000000010 */
[----:B------:R-:W-:-:S02]  /*5750*/  PRMT R24, RZ, 0x7610, R24 ;  /* 0x00007610ff187816 */ /* 0x000fc40000000018 */
[----:B------:R-:W-:Y:S02]  /*5760*/  ISETP.GE.AND P2, PT, R0, UR36, PT ;  /* 0x0000002400007c0c */ /* 0x000fe4000bf46270 */
[C---:B------:R-:W-:Y:S01]  /*5770*/  LOP3.LUT R22, R4.reuse, 0x240, RZ, 0xfc, !PT ;  /* 0x0000024004167812 */ /* 0x040fe200078efcff */
[----:B------:R0:W3:Y:S01]  /*5780*/  @!P1 LDG.E.U16 R16, [R6.64+0x240] ;  /* 0x0002402006109981 */ /* 0x0000e2000c1e1500 */
[----:B------:R-:W-:Y:S02]  /*5790*/  LOP3.LUT R0, R4, 0x260, RZ, 0xfc, !PT ;  /* 0x0000026004007812 */ /* 0x000fe400078efcff */
[----:B------:R-:W-:Y:S01]  /*57a0*/  PRMT R18, RZ, 0x7610, R18 ;  /* 0x00007610ff127816 */ /* 0x000fe20000000012 */
[----:B------:R0:W3:Y:S01]  /*57b0*/  @!P4 LDG.E.U16 R24, [R6.64+0x3c0] ;  /* 0x0003c0200618c981 */ /* 0x0000e2000c1e1500 */
[----:B------:R-:W-:Y:S02]  /*57c0*/  PRMT R23, RZ, 0x7610, R23 ;  /* 0x00007610ff177816 */ /* 0x000fe40000000017 */
[----:B------:R-:W-:-:S02]  /*57d0*/  ISETP.GE.AND P1, PT, R22, UR36, PT ;  /* 0x0000002416007c0c */ /* 0x000fc4000bf26270 */
[----:B------:R-:W-:Y:S01]  /*57e0*/  ISETP.GE.AND P4, PT, R0, UR36, PT ;  /* 0x0000002400007c0c */ /* 0x000fe2000bf86270 */
[----:B------:R0:W3:Y:S01]  /*57f0*/  @!P0 LDG.E.U16 R18, [R6.64+0x380] ;  /* 0x0003802006128981 */ /* 0x0000e2000c1e1500 */
[C---:B------:R-:W-:Y:S02]  /*5800*/  LOP3.LUT R22, R4.reuse, 0x280, RZ, 0xfc, !PT ;  /* 0x0000028004167812 */ /* 0x040fe400078efcff */
[----:B------:R-:W-:Y:S01]  /*5810*/  LOP3.LUT R0, R4, 0x2a0, RZ, 0xfc, !PT ;  /* 0x000002a004007812 */ /* 0x000fe200078efcff */
[----:B------:R0:W3:Y:S01]  /*5820*/  @!P3 LDG.E.U16 R23, [R6.64+0x400] ;  /* 0x000400200617b981 */ /* 0x0000e2000c1e1500 */
[----:B------:R-:W-:Y:S02]  /*5830*/  PRMT R14, RZ, 0x7610, R14 ;  /* 0x00007610ff0e7816 */ /* 0x000fe4000000000e */
[----:B------:R-:W-:Y:S02]  /*5840*/  ISETP.GE.AND P3, PT, R22, UR36, PT ;  /* 0x0000002416007c0c */ /* 0x000fe4000bf66270 */
[----:B------:R-:W-:-:S02]  /*5850*/  ISETP.GE.AND P0, PT, R0, UR36, PT ;  /* 0x0000002400007c0c */ /* 0x000fc4000bf06270 */
[----:B------:R-:W-:Y:S01]  /*5860*/  PRMT R22, RZ, 0x7610, R22 ;  /* 0x00007610ff167816 */ /* 0x000fe20000000016 */
[----:B------:R0:W3:Y:S01]  /*5870*/  @!P5 LDG.E.U16 R14, [R6.64+0x340] ;  /* 0x00034020060ed981 */ /* 0x0000e2000c1e1500 */
[----:B------:R-:W-:Y:S02]  /*5880*/  PRMT R28, RZ, 0x7610, R28 ;  /* 0x00007610ff1c7816 */ /* 0x000fe4000000001c */
[C---:B------:R-:W-:Y:S02]  /*5890*/  LOP3.LUT R25, R4.reuse, 0x2c0, RZ, 0xfc, !PT ;  /* 0x000002c004197812 */ /* 0x040fe400078efcff */
[C---:B------:R-:W-:Y:S01]  /*58a0*/  LOP3.LUT R0, R4.reuse, 0x2e0, RZ, 0xfc, !PT ;  /* 0x000002e004007812 */ /* 0x040fe200078efcff */
[----:B------:R0:W3:Y:S01]  /*58b0*/  @!P2 LDG.E.U16 R22, [R6.64+0x440] ;  /* 0x000440200616a981 */ /* 0x0000e2000c1e1500 */
[----:B------:R-:W-:Y:S02]  /*58c0*/  LOP3.LUT R26, R4, 0x320, RZ, 0xfc, !PT ;  /* 0x00000320041a7812 */ /* 0x000fe400078efcff */
[----:B------:R-:W-:Y:S01]  /*58d0*/  ISETP.GE.AND P5, PT, R25, UR36, PT ;  /* 0x0000002419007c0c */ /* 0x000fe2000bfa6270 */
[----:B------:R0:W3:Y:S01]  /*58e0*/  @!P4 LDG.E.U16 R28, [R6.64+0x4c0] ;  /* 0x0004c020061cc981 */ /* 0x0000e2000c1e1500 */
[----:B------:R-:W-:-:S02]  /*58f0*/  PRMT R27, RZ, 0x7610, R27 ;  /* 0x00007610ff1b7816 */ /* 0x000fc4000000001b */
[----:B------:R-:W-:Y:S02]  /*5900*/  ISETP.GE.AND P2, PT, R0, UR36, PT ;  /* 0x0000002400007c0c */ /* 0x000fe4000bf46270 */
[----:B------:R-:W-:Y:S02]  /*5910*/  PRMT R25, RZ, 0x7610, R25 ;  /* 0x00007610ff197816 */ /* 0x000fe40000000019 */
[----:B------:R-:W-:Y:S01]  /*5920*/  ISETP.GE.AND P4, PT, R26, UR36, PT ;  /* 0x000000241a007c0c */ /* 0x000fe2000bf86270 */
[----:B------:R0:W3:Y:S01]  /*5930*/  @!P0 LDG.E.U16 R27, [R6.64+0x540] ;  /* 0x00054020061b8981 */ /* 0x0000e2000c1e1500 */
[C---:B------:R-:W-:Y:S02]  /*5940*/  LOP3.LUT R26, R4.reuse, 0x360, RZ, 0xfc, !PT ;  /* 0x00000360041a7812 */ /* 0x040fe400078efcff */
[----:B------:R-:W-:Y:S01]  /*5950*/  LOP3.LUT R0, R4, 0x300, RZ, 0xfc, !PT ;  /* 0x0000030004007812 */ /* 0x000fe200078efcff */
[----:B------:R0:W3:Y:S01]  /*5960*/  @!P1 LDG.E.U16 R25, [R6.64+0x480] ;  /* 0x0004802006199981 */ /* 0x0000e2000c1e1500 */
[----:B------:R-:W-:-:S02]  /*5970*/  PRMT R30, RZ, 0x7610, R30 ;  /* 0x00007610ff1e7816 */ /* 0x000fc4000000001e */
[----:B------:R-:W-:Y:S02]  /*5980*/  PRMT R29, RZ, 0x7610, R29 ;  /* 0x00007610ff1d7816 */ /* 0x000fe4000000001d */
[----:B------:R-:W-:Y:S02]  /*5990*/  ISETP.GE.AND P0, PT, R26, UR36, PT ;  /* 0x000000241a007c0c */ /* 0x000fe4000bf06270 */
[----:B------:R-:W-:Y:S01]  /*59a0*/  PRMT R26, RZ, 0x7610, R26 ;  /* 0x00007610ff1a7816 */ /* 0x000fe2000000001a */
[----:B------:R0:W3:Y:S01]  /*59b0*/  @!P3 LDG.E.U16 R30, [R6.64+0x500] ;  /* 0x00050020061eb981 */ /* 0x0000e2000c1e1500 */
[----:B------:R-:W-:Y:S02]  /*59c0*/  ISETP.GE.AND P1, PT, R0, UR36, PT ;  /* 0x0000002400007c0c */ /* 0x000fe4000bf26270 */
[C---:B------:R-:W-:Y:S01]  /*59d0*/  LOP3.LUT R0, R4.reuse, 0x340, RZ, 0xfc, !PT ;  /* 0x0000034004007812 */ /* 0x040fe200078efcff */
[----:B------:R0:W3:Y:S01]  /*59e0*/  @!P5 LDG.E.U16 R29, [R6.64+0x580] ;  /* 0x00058020061dd981 */ /* 0x0000e2000c1e1500 */
[----:B------:R-:W-:-:S02]  /*59f0*/  LOP3.LUT R31, R4, 0x3a0, RZ, 0xfc, !PT ;  /* 0x000003a0041f7812 */ /* 0x000fc400078efcff */
[----:B------:R-:W-:Y:S01]  /*5a00*/  ISETP.GE.AND P3, PT, R0, UR36, PT ;  /* 0x0000002400007c0c */ /* 0x000fe2000bf66270 */
[----:B------:R0:W3:Y:S01]  /*5a10*/  @!P2 LDG.E.U16 R26, [R6.64+0x5c0] ;  /* 0x0005c020061aa981 */ /* 0x0000e2000c1e1500 */
[----:B------:R-:W-:Y:S02]  /*5a20*/  LOP3.LUT R0, R4, 0x380, RZ, 0xfc, !PT ;  /* 0x0000038004007812 */ /* 0x000fe400078efcff */
[----:B------:R-:W-:Y:S02]  /*5a30*/  PRMT R32, RZ, 0x7610, R32 ;  /* 0x00007610ff207816 */ /* 0x000fe40000000020 */
[----:B------:R-:W-:Y:S02]  /*5a40*/  ISETP.GE.AND P5, PT, R0, UR36, PT ;  /* 0x0000002400007c0c */ /* 0x000fe4000bfa6270 */
[----:B------:R-:W-:Y:S02]  /*5a50*/  ISETP.GE.AND P2, PT, R31, UR36, PT ;  /* 0x000000241f007c0c */ /* 0x000fe4000bf46270 */
[----:B------:R-:W-:Y:S01]  /*5a60*/  PRMT R33, RZ, 0x7610, R33 ;  /* 0x00007610ff217816 */ /* 0x000fe20000000021 */
[----:B------:R0:W4:Y:S01]  /*5a70*/  @!P1 LDG.E.U16 R32, [R6.64+0x600] ;  /* 0x0006002006209981 */ /* 0x000122000c1e1500 */
[----:B------:R-:W-:-:S02]  /*5a80*/  PRMT R31, RZ, 0x7610, R31 ;  /* 0x00007610ff1f7816 */ /* 0x000fc4000000001f */
[----:B------:R-:W-:Y:S02]  /*5a90*/  LOP3.LUT R0, R4, 0x3c0, RZ, 0xfc, !PT ;  /* 0x000003c004007812 */ /* 0x000fe400078efcff */
[----:B------:R-:W-:Y:S01]  /*5aa0*/  PRMT R4, RZ, 0x7610, R4 ;  /* 0x00007610ff047816 */ /* 0x000fe20000000004 */
[----:B------:R0:W4:Y:S04]  /*5ab0*/  @!P4 LDG.E.U16 R33, [R6.64+0x640] ;  /* 0x000640200621c981 */ /* 0x000128000c1e1500 */
[----:B------:R0:W4:Y:S04]  /*5ac0*/  @!P3 LDG.E.U16 R31, [R6.64+0x680] ;  /* 0x00068020061fb981 */ /* 0x000128000c1e1500 */
[----:B------:R0:W4:Y:S01]  /*5ad0*/  @!P0 LDG.E.U16 R4, [R6.64+0x6c0] ;  /* 0x0006c02006048981 */ /* 0x000122000c1e1500 */
[----:B------:R-:W-:-:S04]  /*5ae0*/  SHF.L.U32 R35, R148, 0x5, RZ ;  /* 0x0000000594237819 */ /* 0x000fc800000006ff */
[----:B------:R-:W-:-:S04]  /*5af0*/  LOP3.LUT R34, R35, 0xffffffe0, R236, 0xe2, !PT ;  /* 0xffffffe023227812 */ /* 0x000fc800078ee2ec */
[----:B------:R-:W-:Y:S02]  /*5b00*/  LOP3.LUT R34, R34, 0x3e0, RZ, 0xfc, !PT ;  /* 0x000003e022227812 */ /* 0x000fe400078efcff */
[----:B------:R-:W-:Y:S02]  /*5b10*/  ISETP.GE.AND P1, PT, R0, UR36, PT ;  /* 0x0000002400007c0c */ /* 0x000fe4000bf26270 */
[----:B------:R-:W-:Y:S02]  /*5b20*/  ISETP.GE.AND P4, PT, R34, UR36, PT ;  /* 0x0000002422007c0c */ /* 0x000fe4000bf86270 */
[----:B------:R-:W-:Y:S02]  /*5b30*/  PRMT R34, RZ, 0x7610, R34 ;  /* 0x00007610ff227816 */ /* 0x000fe40000000022 */
[----:B------:R-:W-:Y:S02]  /*5b40*/  PRMT R37, RZ, 0x7610, R37 ;  /* 0x00007610ff257816 */ /* 0x000fe40000000025 */
[----:B------:R-:W-:-:S02]  /*5b50*/  PRMT R36, RZ, 0x7610, R36 ;  /* 0x00007610ff247816 */ /* 0x000fc40000000024 */
[----:B------:R-:W-:Y:S01]  /*5b60*/  PRMT R35, RZ, 0x7610, R35 ;  /* 0x00007610ff237816 */ /* 0x000fe20000000023 */
[----:B------:R0:W4:Y:S04]  /*5b70*/  @!P5 LDG.E.U16 R34, [R6.64+0x700] ;  /* 0x000700200622d981 */ /* 0x000128000c1e1500 */
[----:B------:R0:W4:Y:S04]  /*5b80*/  @!P2 LDG.E.U16 R37, [R6.64+0x740] ;  /* 0x000740200625a981 */ /* 0x000128000c1e1500 */
[----:B------:R0:W4:Y:S04]  /*5b90*/  @!P1 LDG.E.U16 R36, [R6.64+0x780] ;  /* 0x0007802006249981 */ /* 0x000128000c1e1500 */
[----:B------:R0:W4:Y:S01]  /*5ba0*/  @!P4 LDG.E.U16 R35, [R6.64+0x7c0] ;  /* 0x0007c0200623c981 */ /* 0x000122000c1e1500 */
[----:B--2---:R-:W1:Y:S02]  /*5bb0*/  R2UR UR43, R3 ;  /* 0x00000000032b73c2 */ /* 0x004e6400000e0000 */
[----:B-1----:R-:W-:-:S04]  /*5bc0*/  FMUL.FTZ R0, R143, UR43 ;  /* 0x0000002b8f007c20 */ /* 0x002fc80008410000 */
[----:B------:R-:W-:Y:S02]  /*5bd0*/  FMUL.RZ R38, R0, 0.15915493667125701904 ;  /* 0x3e22f98300267820 */ /* 0x000fe4000040c000 */
[----:B------:R-:W-:-:S04]  /*5be0*/  FMUL.FTZ R0, R142, UR43 ;  /* 0x0000002b8e007c20 */ /* 0x000fc80008410000 */
[----:B------:R-:W-:Y:S02]  /*5bf0*/  FMUL.RZ R39, R0, 0.15915493667125701904 ;  /* 0x3e22f98300277820 */ /* 0x000fe4000040c000 */
[----:B------:R-:W-:-:S04]  /*5c00*/  FMUL.FTZ R0, R141, UR43 ;  /* 0x0000002b8d007c20 */ /* 0x000fc80008410000 */
[----:B0-----:R-:W-:Y:S02]  /*5c10*/  FMUL.RZ R6, R0, 0.15915493667125701904 ;  /* 0x3e22f98300067820 */ /* 0x001fe4000040c000 */
[----:B------:R-:W-:-:S04]  /*5c20*/  FMUL.FTZ R0, R140, UR43 ;  /* 0x0000002b8c007c20 */ /* 0x000fc80008410000 */
[----:B------:R-:W-:Y:S02]  /*5c30*/  FMUL.RZ R41, R0, 0.15915493667125701904 ;  /* 0x3e22f98300297820 */ /* 0x000fe4000040c000 */
[----:B------:R-:W-:Y:S01]  /*5c40*/  FMUL.FTZ R0, R139, UR43 ;  /* 0x0000002b8b007c20 */ /* 0x000fe20008410000 */
[----:B------:R-:W-:Y:S01]  /*5c50*/  MUFU.SIN R121, R38 ;  /* 0x0000002600797308 */ /* 0x000fe20000000400 */
[----:B------:R-:W-:-:S07]  /*5c60*/  FMUL.FTZ R3, R138, UR43 ;  /* 0x0000002b8a037c20 */ /* 0x000fce0008410000 */
[----:B------:R0:W-:Y:S02]  /*5c70*/  MUFU.COS R120, R38 ;  /* 0x0000002600787308 */ /* 0x0001e40000000000 */
[----:B0-----:R-:W-:Y:S01]  /*5c80*/  FMUL.RZ R38, R0, 0.15915493667125701904 ;  /* 0x3e22f98300267820 */ /* 0x001fe2000040c000 */
[----:B------:R-:W-:-:S05]  /*5c90*/  SHF.L.U32 R0, R148, 0x5, RZ ;  /* 0x0000000594007819 */ /* 0x000fca00000006ff */
[----:B------:R-:W-:Y:S01]  /*5ca0*/  MUFU.SIN R105, R6 ;  /* 0x0000000600697308 */ /* 0x000fe20000000400 */
[----:B------:R-:W-:-:S07]  /*5cb0*/  LOP3.LUT R0, R0, 0xfffffc00, RZ, 0xc0, !PT ;  /* 0xfffffc0000007812 */ /* 0x000fce00078ec0ff */
[----:B------:R0:W-:Y:S01]  /*5cc0*/  MUFU.COS R106, R6 ;  /* 0x00000006006a7308 */ /* 0x0001e20000000000 */
[----:B------:R-:W-:Y:S01]  /*5cd0*/  IADD3 R40, R0, R147, RZ ;  /* 0x0000009300287210 */ /* 0x000fe20007ffe0ff */
[----:B------:R-:W-:Y:S02]  /*5ce0*/  FMUL.RZ R42, R3, 0.15915493667125701904 ;  /* 0x3e22f983032a7820 */ /* 0x000fe4000040c000 */
[----:B0-----:R-:W-:-:S04]  /*5cf0*/  FMUL.FTZ R6, R137, UR43 ;  /* 0x0000002b89067c20 */ /* 0x001fc80008410000 */
[----:B------:R-:W-:Y:S01]  /*5d00*/  MUFU.SIN R101, R38 ;  /* 0x0000002600657308 */ /* 0x000fe20000000400 */
[----:B------:R-:W-:-:S07]  /*5d10*/  LEA.HI.SX32 R3, R40, R40, 0x1b ;  /* 0x0000002828037211 */ /* 0x000fce00078fdaff */
[----:B------:R0:W-:Y:S01]  /*5d20*/  MUFU.COS R102, R38 ;  /* 0x0000002600667308 */ /* 0x0001e20000000000 */
[----:B------:R-:W-:Y:S01]  /*5d30*/  IADD3 R7, R40, 0x20, RZ ;  /* 0x0000002028077810 */ /* 0x000fe20007ffe0ff */
[----:B0-----:R-:W-:Y:S02]  /*5d40*/  FMUL.RZ R38, R6, 0.15915493667125701904 ;  /* 0x3e22f98306267820 */ /* 0x001fe4000040c000 */
[----:B------:R-:W-:-:S04]  /*5d50*/  FMUL.FTZ R6, R136, UR43 ;  /* 0x0000002b88067c20 */ /* 0x000fc80008410000 */
[----:B------:R-:W-:Y:S01]  /*5d60*/  MUFU.SIN R99, R42 ;  /* 0x0000002a00637308 */ /* 0x000fe20000000400 */
[----:B------:R-:W-:Y:S02]  /*5d70*/  SHF.L.U32 R46, R3, 0x1, RZ ;  /* 0x00000001032e7819 */ /* 0x000fe400000006ff */
[----:B------:R-:W-:-:S05]  /*5d80*/  LEA.HI.SX32 R3, R7, R40, 0x1b ;  /* 0x0000002807037211 */ /* 0x000fca00078fdaff */
[----:B------:R0:W-:Y:S01]  /*5d90*/  MUFU.COS R100, R42 ;  /* 0x0000002a00647308 */ /* 0x0001e20000000000 */
[----:B------:R-:W-:Y:S01]  /*5da0*/  IADD3 R81, R40, 0x2a0, RZ ;  /* 0x000002a028517810 */ /* 0x000fe20007ffe0ff */
[----:B0-----:R-:W-:Y:S02]  /*5db0*/  FMUL.RZ R42, R6, 0.15915493667125701904 ;  /* 0x3e22f983062a7820 */ /* 0x001fe4000040c000 */
[----:B------:R-:W-:-:S04]  /*5dc0*/  FMUL.FTZ R6, R135, UR43 ;  /* 0x0000002b87067c20 */ /* 0x000fc80008410000 */
[----:B------:R-:W-:Y:S01]  /*5dd0*/  MUFU.SIN R107, R39 ;  /* 0x00000027006b7308 */ /* 0x000fe20000000400 */
[----:B------:R-:W-:Y:S02]  /*5de0*/  FMUL.RZ R7, R6, 0.15915493667125701904 ;  /* 0x3e22f98306077820 */ /* 0x000fe4000040c000 */
[----:B------:R-:W-:-:S05]  /*5df0*/  FMUL.FTZ R6, R134, UR43 ;  /* 0x0000002b86067c20 */ /* 0x000fca0008410000 */
[----:B------:R0:W-:Y:S01]  /*5e00*/  MUFU.COS R108, R39 ;  /* 0x00000027006c7308 */ /* 0x0001e20000000000 */
[C---:B------:R-:W-:Y:S01]  /*5e10*/  IADD3 R43, R40.reuse, 0x80, RZ ;  /* 0x00000080282b7810 */ /* 0x040fe20007ffe0ff */
[----:B------:R-:W1:Y:S01]  /*5e20*/  R2UR UR44, R2 ;  /* 0x00000000022c73c2 */ /* 0x000e6200000e0000 */
[----:B------:R-:W-:Y:S01]  /*5e30*/  IADD3 R49, R40, 0xa0, RZ ;  /* 0x000000a028317810 */ /* 0x000fe20007ffe0ff */
[----:B------:R-:W-:-:S04]  /*5e40*/  FMUL.RZ R54, R6, 0.15915493667125701904 ;  /* 0x3e22f98306367820 */ /* 0x000fc8000040c000 */
[----:B------:R-:W-:Y:S01]  /*5e50*/  MUFU.SIN R103, R41 ;  /* 0x0000002900677308 */ /* 0x000fe20000000400 */
[C---:B0-----:R-:W-:Y:S02]  /*5e60*/  IADD3 R39, R40.reuse, 0x40, RZ ;  /* 0x0000004028277810 */ /* 0x041fe40007ffe0ff */
[----:B------:R-:W-:Y:S02]  /*5e70*/  IADD3 R51, R40, 0xc0, RZ ;  /* 0x000000c028337810 */ /* 0x000fe40007ffe0ff */
[----:B------:R-:W-:-:S03]  /*5e80*/  LEA.HI.SX32 R45, R39, R40, 0x1b ;  /* 0x00000028272d7211 */ /* 0x000fc600078fdaff */
[----:B------:R0:W-:Y:S01]  /*5e90*/  MUFU.COS R104, R41 ;  /* 0x0000002900687308 */ /* 0x0001e20000000000 */
[C---:B------:R-:W-:Y:S02]  /*5ea0*/  IADD3 R53, R40.reuse, 0xe0, RZ ;  /* 0x000000e028357810 */ /* 0x040fe40007ffe0ff */
[-C--:B------:R-:W-:Y:S02]  /*5eb0*/  LEA.HI.SX32 R50, R81, R40.reuse, 0x1b ;  /* 0x0000002851327211 */ /* 0x080fe400078fdaff */
[C---:B0-----:R-:W-:Y:S02]  /*5ec0*/  IADD3 R41, R40.reuse, 0x60, RZ ;  /* 0x0000006028297810 */ /* 0x041fe40007ffe0ff */
[----:B------:R-:W-:Y:S02]  /*5ed0*/  IADD3 R55, R40, 0x100, RZ ;  /* 0x0000010028377810 */ /* 0x000fe40007ffe0ff */
[-C--:B------:R-:W-:Y:S02]  /*5ee0*/  LEA.HI.SX32 R47, R41, R40.reuse, 0x1b ;  /* 0x00000028292f7211 */ /* 0x080fe400078fdaff */
[----:B------:R-:W-:-:S02]  /*5ef0*/  LEA.HI.SX32 R48, R43, R40, 0x1b ;  /* 0x000000282b307211 */ /* 0x000fc400078fdaff */
[----:B------:R-:W-:Y:S01]  /*5f00*/  SHF.L.U32 R81, R3, 0x1, RZ ;  /* 0x0000000103517819 */ /* 0x000fe200000006ff */
[----:B------:R-:W-:Y:S01]  /*5f10*/  MUFU.SIN R89, R54 ;  /* 0x0000003600597308 */ /* 0x000fe20000000400 */
[C---:B------:R-:W-:Y:S02]  /*5f20*/  IADD3 R57, R40.reuse, 0x120, RZ ;  /* 0x0000012028397810 */ /* 0x040fe40007ffe0ff */
[-C--:B------:R-:W-:Y:S02]  /*5f30*/  LEA.HI.SX32 R49, R49, R40.reuse, 0x1b ;  /* 0x0000002831317211 */ /* 0x080fe400078fdaff */
[----:B------:R-:W-:Y:S02]  /*5f40*/  SHF.L.U32 R45, R45, 0x1, RZ ;  /* 0x000000012d2d7819 */ /* 0x000fe400000006ff */
[C---:B------:R-:W-:Y:S01]  /*5f50*/  IADD3 R59, R40.reuse, 0x140, RZ ;  /* 0x00000140283b7810 */ /* 0x040fe20007ffe0ff */
[----:B------:R0:W-:Y:S01]  /*5f60*/  MUFU.COS R90, R54 ;  /* 0x00000036005a7308 */ /* 0x0001e20000000000 */
[----:B------:R-:W-:Y:S01]  /*5f70*/  LEA.HI.SX32 R51, R51, R40, 0x1b ;  /* 0x0000002833337211 */ /* 0x000fe200078fdaff */
[----:B---3--:R-:W-:Y:S01]  /*5f80*/  STS.U16 [R46], R9 ;  /* 0x000000092e007388 */ /* 0x008fe20000000400 */
[----:B------:R-:W-:-:S02]  /*5f90*/  IADD3 R61, R40, 0x160, RZ ;  /* 0x00000160283d7810 */ /* 0x000fc40007ffe0ff */
[-C--:B------:R-:W-:Y:S01]  /*5fa0*/  LEA.HI.SX32 R53, R53, R40.reuse, 0x1b ;  /* 0x0000002835357211 */ /* 0x080fe200078fdaff */
[----:B----4-:R-:W-:Y:S01]  /*5fb0*/  STS.U16 [R81+0x40], R10 ;  /* 0x0000400a51007388 */ /* 0x010fe20000000400 */
[----:B------:R-:W-:Y:S02]  /*5fc0*/  IADD3 R63, R40, 0x180, RZ ;  /* 0x00000180283f7810 */ /* 0x000fe40007ffe0ff */
[----:B0-----:R-:W-:Y:S02]  /*5fd0*/  SHF.L.U32 R54, R47, 0x1, RZ ;  /* 0x000000012f367819 */ /* 0x001fe400000006ff */
[-C--:B------:R-:W-:Y:S02]  /*5fe0*/  LEA.HI.SX32 R55, R55, R40.reuse, 0x1b ;  /* 0x0000002837377211 */ /* 0x080fe400078fdaff */
[----:B------:R-:W-:Y:S01]  /*5ff0*/  SHF.L.U32 R47, R48, 0x1, RZ ;  /* 0x00000001302f7819 */ /* 0x000fe200000006ff */
[----:B------:R-:W-:Y:S01]  /*6000*/  FMUL.FTZ R3, R132, UR43 ;  /* 0x0000002b84037c20 */ /* 0x000fe20008410000 */
[----:B------:R-:W-:Y:S01]  /*6010*/  IADD3 R65, R40, 0x1a0, RZ ;  /* 0x000001a028417810 */ /* 0x000fe20007ffe0ff */
[----:B------:R0:W-:Y:S01]  /*6020*/  STS.U16 [R45+0x80], R8 ;  /* 0x000080082d007388 */ /* 0x0001e20000000400 */
[----:B------:R-:W-:-:S02]  /*6030*/  LEA.HI.SX32 R57, R57, R40, 0x1b ;  /* 0x0000002839397211 */ /* 0x000fc400078fdaff */
[----:B------:R-:W-:Y:S02]  /*6040*/  SHF.L.U32 R48, R49, 0x1, RZ ;  /* 0x0000000131307819 */ /* 0x000fe400000006ff */
[C---:B------:R-:W-:Y:S02]  /*6050*/  IADD3 R67, R40.reuse, 0x1c0, RZ ;  /* 0x000001c028437810 */ /* 0x040fe40007ffe0ff */
[-C--:B------:R-:W-:Y:S02]  /*6060*/  LEA.HI.SX32 R59, R59, R40.reuse, 0x1b ;  /* 0x000000283b3b7211 */ /* 0x080fe400078fdaff */
[----:B------:R-:W-:Y:S01]  /*6070*/  SHF.L.U32 R56, R51, 0x1, RZ ;  /* 0x0000000133387819 */ /* 0x000fe200000006ff */
[----:B------:R-:W-:Y:S01]  /*6080*/  STS.U16 [R54+0xc0], R5 ;  /* 0x0000c00536007388 */ /* 0x000fe20000000400 */
[----:B------:R-:W-:Y:S02]  /*6090*/  IADD3 R69, R40, 0x1e0, RZ ;  /* 0x000001e028457810 */ /* 0x000fe40007ffe0ff */
[----:B------:R-:W-:-:S02]  /*60a0*/  LEA.HI.SX32 R61, R61, R40, 0x1b ;  /* 0x000000283d3d7211 */ /* 0x000fc400078fdaff */
[----:B0-----:R-:W-:Y:S01]  /*60b0*/  SHF.L.U32 R8, R53, 0x1, RZ ;  /* 0x0000000135087819 */ /* 0x001fe200000006ff */
[----:B------:R0:W-:Y:S01]  /*60c0*/  STS.U16 [R47+0x100], R12 ;  /* 0x0001000c2f007388 */ /* 0x0001e20000000400 */
[C---:B------:R-:W-:Y:S02]  /*60d0*/  IADD3 R71, R40.reuse, 0x200, RZ ;  /* 0x0000020028477810 */ /* 0x040fe40007ffe0ff */
[-C--:B------:R-:W-:Y:S02]  /*60e0*/  LEA.HI.SX32 R63, R63, R40.reuse, 0x1b ;  /* 0x000000283f3f7211 */ /* 0x080fe400078fdaff */
[----:B------:R-:W-:Y:S01]  /*60f0*/  SHF.L.U32 R10, R55, 0x1, RZ ;  /* 0x00000001370a7819 */ /* 0x000fe200000006ff */
[----:B------:R-:W-:Y:S01]  /*6100*/  FMUL.RZ R60, R3, 0.15915493667125701904 ;  /* 0x3e22f983033c7820 */ /* 0x000fe2000040c000 */
[----:B------:R-:W-:Y:S01]  /*6110*/  IADD3 R73, R40, 0x220, RZ ;  /* 0x0000022028497810 */ /* 0x000fe20007ffe0ff */
[----:B------:R-:W-:Y:S01]  /*6120*/  STS.U16 [R48+0x140], R11 ;  /* 0x0001400b30007388 */ /* 0x000fe20000000400 */
[----:B------:R-:W-:-:S02]  /*6130*/  LEA.HI.SX32 R65, R65, R40, 0x1b ;  /* 0x0000002841417211 */ /* 0x000fc400078fdaff */
[----:B------:R-:W-:Y:S01]  /*6140*/  SHF.L.U32 R57, R57, 0x1, RZ ;  /* 0x0000000139397819 */ /* 0x000fe200000006ff */
[----:B------:R-:W-:Y:S01]  /*6150*/  STS.U16 [R56+0x180], R13 ;  /* 0x0001800d38007388 */ /* 0x000fe20000000400 */
[C---:B------:R-:W-:Y:S01]  /*6160*/  IADD3 R75, R40.reuse, 0x240, RZ ;  /* 0x00000240284b7810 */ /* 0x040fe20007ffe0ff */
[----:B------:R-:W-:Y:S01]  /*6170*/  FMUL.FTZ R3, R131, UR43 ;  /* 0x0000002b83037c20 */ /* 0x000fe20008410000 */
[-C--:B------:R-:W-:Y:S02]  /*6180*/  LEA.HI.SX32 R67, R67, R40.reuse, 0x1b ;  /* 0x0000002843437211 */ /* 0x080fe400078fdaff */
[----:B------:R-:W-:Y:S01]  /*6190*/  SHF.L.U32 R59, R59, 0x1, RZ ;  /* 0x000000013b3b7819 */ /* 0x000fe200000006ff */
[----:B------:R2:W-:Y:S01]  /*61a0*/  STS.U16 [R8+0x1c0], R15 ;  /* 0x0001c00f08007388 */ /* 0x0005e20000000400 */
[----:B------:R-:W-:Y:S02]  /*61b0*/  IADD3 R77, R40, 0x260, RZ ;  /* 0x00000260284d7810 */ /* 0x000fe40007ffe0ff */
[----:B------:R-:W-:-:S02]  /*61c0*/  LEA.HI.SX32 R69, R69, R40, 0x1b ;  /* 0x0000002845457211 */ /* 0x000fc400078fdaff */
[----:B0-----:R-:W-:Y:S01]  /*61d0*/  SHF.L.U32 R12, R61, 0x1, RZ ;  /* 0x000000013d0c7819 */ /* 0x001fe200000006ff */
[----:B------:R-:W-:Y:S01]  /*61e0*/  STS.U16 [R10+0x200], R17 ;  /* 0x000200110a007388 */ /* 0x000fe20000000400 */
[C---:B------:R-:W-:Y:S02]  /*61f0*/  IADD3 R79, R40.reuse, 0x280, RZ ;  /* 0x00000280284f7810 */ /* 0x040fe40007ffe0ff */
[-C--:B------:R-:W-:Y:S02]  /*6200*/  LEA.HI.SX32 R71, R71, R40.reuse, 0x1b ;  /* 0x0000002847477211 */ /* 0x080fe400078fdaff */
[----:B------:R-:W-:Y:S01]  /*6210*/  SHF.L.U32 R46, R63, 0x1, RZ ;  /* 0x000000013f2e7819 */ /* 0x000fe200000006ff */
[----:B------:R-:W-:Y:S01]  /*6220*/  STS.U16 [R57+0x240], R16 ;  /* 0x0002401039007388 */ /* 0x000fe20000000400 */
[----:B------:R-:W-:Y:S02]  /*6230*/  IADD3 R83, R40, 0x2c0, RZ ;  /* 0x000002c028537810 */ /* 0x000fe40007ffe0ff */
[----:B------:R-:W-:-:S02]  /*6240*/  LEA.HI.SX32 R73, R73, R40, 0x1b ;  /* 0x0000002849497211 */ /* 0x000fc400078fdaff */
[----:B------:R-:W-:Y:S01]  /*6250*/  SHF.L.U32 R65, R65, 0x1, RZ ;  /* 0x0000000141417819 */ /* 0x000fe200000006ff */
[----:B------:R-:W-:Y:S01]  /*6260*/  FMUL.RZ R5, R3, 0.15915493667125701904 ;  /* 0x3e22f98303057820 */ /* 0x000fe2000040c000 */
[-C--:B------:R-:W-:Y:S01]  /*6270*/  LEA.HI.SX32 R75, R75, R40.reuse, 0x1b ;  /* 0x000000284b4b7211 */ /* 0x080fe200078fdaff */
[----:B------:R-:W-:Y:S01]  /*6280*/  STS.U16 [R59+0x280], R20 ;  /* 0x000280143b007388 */ /* 0x000fe20000000400 */
[----:B------:R-:W-:Y:S02]  /*6290*/  SHF.L.U32 R67, R67, 0x1, RZ ;  /* 0x0000000143437819 */ /* 0x000fe400000006ff */
[----:B------:R-:W-:Y:S01]  /*62a0*/  IADD3 R85, R40, 0x2e0, RZ ;  /* 0x000002e028557810 */ /* 0x000fe20007ffe0ff */
[----:B------:R0:W-:Y:S01]  /*62b0*/  STS.U16 [R12+0x2c0], R21 ;  /* 0x0002c0150c007388 */ /* 0x0001e20000000400 */
[-C--:B------:R-:W-:Y:S02]  /*62c0*/  LEA.HI.SX32 R77, R77, R40.reuse, 0x1b ;  /* 0x000000284d4d7211 */ /* 0x080fe400078fdaff */
[----:B------:R-:W-:Y:S01]  /*62d0*/  SHF.L.U32 R69, R69, 0x1, RZ ;  /* 0x0000000145457819 */ /* 0x000fe200000006ff */
[----:B------:R-:W-:Y:S01]  /*62e0*/  STS.U16 [R46+0x300], R19 ;  /* 0x000300132e007388 */ /* 0x000fe20000000400 */
[----:B------:R-:W-:-:S02]  /*62f0*/  LEA.HI.SX32 R79, R79, R40, 0x1b ;  /* 0x000000284f4f7211 */ /* 0x000fc400078fdaff */
[----:B--2---:R-:W-:Y:S01]  /*6300*/  SHF.L.U32 R8, R71, 0x1, RZ ;  /* 0x0000000147087819 */ /* 0x004fe200000006ff */
[----:B------:R-:W-:Y:S01]  /*6310*/  STS.U16 [R65+0x340], R14 ;  /* 0x0003400e41007388 */ /* 0x000fe20000000400 */
[----:B------:R-:W-:Y:S01]  /*6320*/  SHF.L.U32 R73, R73, 0x1, RZ ;  /* 0x0000000149497819 */ /* 0x000fe200000006ff */
[----:B------:R-:W-:Y:S01]  /*6330*/  MUFU.SIN R91, R7 ;  /* 0x00000007005b7308 */ /* 0x000fe20000000400 */
[-C--:B------:R-:W-:Y:S01]  /*6340*/  LEA.HI.SX32 R52, R83, R40.reuse, 0x1b ;  /* 0x0000002853347211 */ /* 0x080fe200078fdaff */
[----:B------:R-:W-:Y:S01]  /*6350*/  STS.U16 [R67+0x380], R18 ;  /* 0x0003801243007388 */ /* 0x000fe20000000400 */
[----:B0-----:R-:W-:Y:S02]  /*6360*/  SHF.L.U32 R12, R75, 0x1, RZ ;  /* 0x000000014b0c7819 */ /* 0x001fe400000006ff */
[----:B------:R-:W-:Y:S01]  /*6370*/  LEA.HI.SX32 R44, R85, R40, 0x1b ;  /* 0x00000028552c7211 */ /* 0x000fe200078fdaff */
[----:B------:R-:W-:Y:S01]  /*6380*/  STS.U16 [R69+0x3c0], R24 ;  /* 0x0003c01845007388 */ /* 0x000fe20000000400 */
[----:B------:R-:W-:Y:S01]  /*6390*/  SHF.L.U32 R77, R77, 0x1, RZ ;  /* 0x000000014d4d7819 */ /* 0x000fe200000006ff */
[----:B------:R0:W-:Y:S01]  /*63a0*/  MUFU.COS R92, R7 ;  /* 0x00000007005c7308 */ /* 0x0001e20000000000 */
[----:B------:R-:W-:Y:S01]  /*63b0*/  IADD3 R149, R40, 0x340, RZ ;  /* 0x0000034028957810 */ /* 0x000fe20007ffe0ff */
[----:B------:R-:W-:Y:S01]  /*63c0*/  STS.U16 [R8+0x400], R23 ;  /* 0x0004001708007388 */ /* 0x000fe20000000400 */
[----:B------:R-:W-:-:S02]  /*63d0*/  SHF.L.U32 R79, R79, 0x1, RZ ;  /* 0x000000014f4f7819 */ /* 0x000fc400000006ff */
[----:B------:R-:W-:-:S03]  /*63e0*/  IADD3 R153, R40, 0x380, RZ ;  /* 0x0000038028997810 */ /* 0x000fc60007ffe0ff */
[----:B------:R-:W-:Y:S01]  /*63f0*/  MUFU.SIN R83, R5 ;  /* 0x0000000500537308 */ /* 0x000fe20000000400 */
[----:B0-----:R-:W-:Y:S01]  /*6400*/  FMUL.FTZ R7, R133, UR43 ;  /* 0x0000002b85077c20 */ /* 0x001fe20008410000 */
[----:B------:R-:W-:Y:S01]  /*6410*/  SHF.L.U32 R50, R50, 0x1, RZ ;  /* 0x0000000132327819 */ /* 0x000fe200000006ff */
[----:B------:R-:W-:Y:S01]  /*6420*/  STS.U16 [R73+0x440], R22 ;  /* 0x0004401649007388 */ /* 0x000fe20000000400 */
[----:B------:R-:W-:-:S04]  /*6430*/  SHF.L.U32 R52, R52, 0x1, RZ ;  /* 0x0000000134347819 */ /* 0x000fc800000006ff */
[----:B------:R1:W-:Y:S01]  /*6440*/  MUFU.COS R84, R5 ;  /* 0x0000000500547308 */ /* 0x0003e20000000000 */
[----:B------:R0:W-:Y:S01]  /*6450*/  STS.U16 [R12+0x480], R25 ;  /* 0x000480190c007388 */ /* 0x0001e20000000400 */
[----:B------:R-:W-:Y:S01]  /*6460*/  SHF.L.U32 R13, R44, 0x1, RZ ;  /* 0x000000012c0d7819 */ /* 0x000fe200000006ff */
[----:B------:R-:W-:Y:S01]  /*6470*/  FMUL.RZ R58, R7, 0.15915493667125701904 ;  /* 0x3e22f983073a7820 */ /* 0x000fe2000040c000 */
[-C--:B------:R-:W-:Y:S01]  /*6480*/  LEA.HI.SX32 R6, R149, R40.reuse, 0x1b ;  /* 0x0000002895067211 */ /* 0x080fe200078fdaff */
[----:B------:R-:W-:Y:S01]  /*6490*/  STS.U16 [R77+0x4c0], R28 ;  /* 0x0004c01c4d007388 */ /* 0x000fe20000000400 */
[----:B-1----:R-:W-:Y:S01]  /*64a0*/  MOV R5, UR44 ;  /* 0x0000002c00057c02 */ /* 0x002fe20008000f00 */
[----:B------:R-:W-:Y:S01]  /*64b0*/  FMUL.FTZ R2, R129, UR43 ;  /* 0x0000002b81027c20 */ /* 0x000fe20008410000 */
[----:B------:R-:W-:Y:S01]  /*64c0*/  LEA.HI.SX32 R7, R153, R40, 0x1b ;  /* 0x0000002899077211 */ /* 0x000fe200078fdaff */
[----:B------:R-:W-:Y:S01]  /*64d0*/  STS.U16 [R79+0x500], R30 ;  /* 0x0005001e4f007388 */ /* 0x000fe20000000400 */
[C---:B------:R-:W-:Y:S01]  /*64e0*/  IADD3 R87, R40.reuse, 0x300, RZ ;  /* 0x0000030028577810 */ /* 0x040fe20007ffe0ff */
[----:B------:R-:W-:Y:S01]  /*64f0*/  FMUL.FTZ R5, R5, 1.4426950216293334961 ;  /* 0x3fb8aa3b05057820 */ /* 0x000fe20000410000 */
[----:B------:R-:W-:Y:S01]  /*6500*/  IADD3 R95, R40, 0x320, RZ ;  /* 0x00000320285f7810 */ /* 0x000fe20007ffe0ff */
[----:B------:R-:W-:Y:S01]  /*6510*/  STS.U16 [R50+0x540], R27 ;  /* 0x0005401b32007388 */ /* 0x000fe20000000400 */
[----:B0-----:R-:W-:Y:S01]  /*6520*/  SHF.L.U32 R12, R6, 0x1, RZ ;  /* 0x00000001060c7819 */ /* 0x001fe200000006ff */
[----:B------:R-:W-:-:S02]  /*6530*/  FMUL.RZ R80, R2, 0.15915493667125701904 ;  /* 0x3e22f98302507820 */ /* 0x000fc4000040c000 */
[----:B------:R-:W-:Y:S01]  /*6540*/  STS.U16 [R52+0x580], R29 ;  /* 0x0005801d34007388 */ /* 0x000fe20000000400 */
[----:B------:R-:W-:Y:S01]  /*6550*/  IADD3 R151, R40, 0x360, RZ ;  /* 0x0000036028977810 */ /* 0x000fe20007ffe0ff */
[-C--:B------:R-:W-:Y:S02]  /*6560*/  FMUL.FTZ R6, R138, R5.reuse ;  /* 0x000000058a067220 */ /* 0x080fe40000410000 */
[----:B------:R0:W-:Y:S01]  /*6570*/  STS.U16 [R13+0x5c0], R26 ;  /* 0x0005c01a0d007388 */ /* 0x0001e20000000400 */
[----:B------:R-:W-:Y:S01]  /*6580*/  MUFU.SIN R93, R42 ;  /* 0x0000002a005d7308 */ /* 0x000fe20000000400 */
[-C--:B------:R-:W-:Y:S01]  /*6590*/  LEA.HI.SX32 R41, R87, R40.reuse, 0x1b ;  /* 0x0000002857297211 */ /* 0x080fe200078fdaff */
[----:B------:R-:W-:Y:S01]  /*65a0*/  FMUL.FTZ R2, R142, R5 ;  /* 0x000000058e027220 */ /* 0x000fe20000410000 */
[----:B------:R-:W-:-:S05]  /*65b0*/  LEA.HI.SX32 R43, R151, R40, 0x1b ;  /* 0x00000028972b7211 */ /* 0x000fca00078fdaff */
[----:B------:R1:W-:Y:S01]  /*65c0*/  MUFU.COS R96, R42 ;  /* 0x0000002a00607308 */ /* 0x0003e20000000000 */
[----:B0-----:R-:W-:Y:S01]  /*65d0*/  SHF.L.U32 R13, R7, 0x1, RZ ;  /* 0x00000001070d7819 */ /* 0x001fe200000006ff */
[----:B------:R-:W-:Y:S01]  /*65e0*/  FMUL.FTZ R7, R137, R5 ;  /* 0x0000000589077220 */ /* 0x000fe20000410000 */
[----:B------:R-:W-:Y:S02]  /*65f0*/  SHF.L.U32 R41, R41, 0x1, RZ ;  /* 0x0000000129297819 */ /* 0x000fe400000006ff */
[----:B-1----:R-:W-:-:S03]  /*6600*/  LEA.HI.SX32 R42, R95, R40, 0x1b ;  /* 0x000000285f2a7211 */ /* 0x002fc600078fdaff */
[----:B------:R-:W0:Y:S01]  /*6610*/  MUFU.EX2 R8, R2 ;  /* 0x0000000200087308 */ /* 0x000e220000000800 */
[----:B------:R-:W-:Y:S02]  /*6620*/  SHF.L.U32 R43, R43, 0x1, RZ ;  /* 0x000000012b2b7819 */ /* 0x000fe400000006ff */
[----:B------:R-:W-:Y:S01]  /*6630*/  SHF.L.U32 R42, R42, 0x1, RZ ;  /* 0x000000012a2a7819 */ /* 0x000fe200000006ff */
[----:B------:R-:W-:-:S04]  /*6640*/  FMUL.FTZ R9, R141, R5 ;  /* 0x000000058d097220 */ /* 0x000fc80000410000 */
[----:B------:R-:W1:Y:S01]  /*6650*/  MUFU.EX2 R6, R6 ;  /* 0x0000000600067308 */ /* 0x000e620000000800 */
[----:B------:R-:W-:Y:S07]  /*6660*/  STS.U16 [R41+0x600], R32 ;  /* 0x0006002029007388 */ /* 0x000fee0000000400 */
[----:B------:R-:W-:Y:S01]  /*6670*/  MUFU.SIN R97, R38 ;  /* 0x0000002600617308 */ /* 0x000fe20000000400 */
[----:B------:R-:W-:Y:S07]  /*6680*/  STS.U16 [R42+0x640], R33 ;  /* 0x000640212a007388 */ /* 0x000fee0000000400 */
[----:B------:R-:W-:Y:S01]  /*6690*/  MUFU.COS R98, R38 ;  /* 0x0000002600627308 */ /* 0x000fe20000000000 */
[----:B------:R-:W-:Y:S07]  /*66a0*/  STS.U16 [R12+0x680], R31 ;  /* 0x0006801f0c007388 */ /* 0x000fee0000000400 */
[----:B------:R-:W2:Y:S01]  /*66b0*/  MUFU.EX2 R7, R7 ;  /* 0x0000000700077308 */ /* 0x000ea20000000800 */
[----:B------:R3:W-:Y:S01]  /*66c0*/  STS.U16 [R43+0x6c0], R4 ;  /* 0x0006c0042b007388 */ /* 0x0007e20000000400 */
[----:B------:R-:W-:-:S06]  /*66d0*/  FMUL.FTZ R11, R139, R5 ;  /* 0x000000058b0b7220 */ /* 0x000fcc0000410000 */
[----:B------:R-:W4:Y:S01]  /*66e0*/  MUFU.EX2 R9, R9 ;  /* 0x0000000900097308 */ /* 0x000f220000000800 */
[-C--:B---3--:R-:W-:Y:S02]  /*66f0*/  FMUL.FTZ R4, R136, R5.reuse ;  /* 0x0000000588047220 */ /* 0x088fe40000410000 */
[----:B------:R-:W-:Y:S02]  /*6700*/  FMUL.FTZ R10, R140, R5 ;  /* 0x000000058c0a7220 */ /* 0x000fe40000410000 */
[----:B0-----:R-:W-:-:S03]  /*6710*/  FMUL.FTZ R108, R8, R108 ;  /* 0x0000006c086c7220 */ /* 0x001fc60000410000 */
[----:B------:R-:W0:Y:S01]  /*6720*/  MUFU.EX2 R4, R4 ;  /* 0x0000000400047308 */ /* 0x000e220000000800 */
[----:B------:R-:W-:Y:S02]  /*6730*/  FMUL.FTZ R107, R8, R107 ;  /* 0x0000006b086b7220 */ /* 0x000fe40000410000 */
[----:B------:R-:W-:Y:S02]  /*6740*/  FMUL.FTZ R8, R135, R5 ;  /* 0x0000000587087220 */ /* 0x000fe40000410000 */
[C---:B-1----:R-:W-:Y:S02]  /*6750*/  FMUL.FTZ R100, R6.reuse, R100 ;  /* 0x0000006406647220 */ /* 0x042fe40000410000 */
[----:B------:R-:W-:Y:S01]  /*6760*/  FMUL.FTZ R99, R6, R99 ;  /* 0x0000006306637220 */ /* 0x000fe20000410000 */
[----:B------:R-:W-:Y:S01]  /*6770*/  PRMT R6, RZ, 0x5410, R171 ;  /* 0x00005410ff067816 */ /* 0x000fe200000000ab */
[C---:B--2---:R-:W-:Y:S02]  /*6780*/  FMUL.FTZ R98, R7.reuse, R98 ;  /* 0x0000006207627220 */ /* 0x044fe40000410000 */
[----:B------:R-:W-:Y:S01]  /*6790*/  FMUL.FTZ R97, R7, R97 ;  /* 0x0000006107617220 */ /* 0x000fe20000410000 */
[----:B------:R-:W-:Y:S01]  /*67a0*/  PRMT R7, RZ, 0x5410, R170 ;  /* 0x00005410ff077816 */ /* 0x000fe200000000aa */
[----:B------:R-:W1:Y:S01]  /*67b0*/  MUFU.EX2 R11, R11 ;  /* 0x0000000b000b7308 */ /* 0x000e620000000800 */
[----:B------:R-:W-:Y:S01]  /*67c0*/  FMUL.FTZ R203, R143, R6 ;  /* 0x000000068fcb7220 */ /* 0x000fe20000410000 */
[----:B------:R-:W-:-:S02]  /*67d0*/  UIMAD UR42, UR11, UR34, URZ ;  /* 0x000000220b2a72a4 */ /* 0x000fc4000f8e023f */
[----:B------:R-:W-:-:S04]  /*67e0*/  FMUL.FTZ R202, R142, R7 ;  /* 0x000000078eca7220 */ /* 0x000fc80000410000 */
[----:B------:R-:W2:Y:S01]  /*67f0*/  MUFU.EX2 R10, R10 ;  /* 0x0000000a000a7308 */ /* 0x000ea20000000800 */
[----:B------:R-:W-:Y:S02]  /*6800*/  FMUL.FTZ R7, RZ, R107 ;  /* 0x0000006bff077220 */ /* 0x000fe40000410000 */
[C---:B----4-:R-:W-:Y:S02]  /*6810*/  FMUL.FTZ R106, R9.reuse, R106 ;  /* 0x0000006a096a7220 */ /* 0x050fe40000410000 */
[----:B------:R-:W-:-:S03]  /*6820*/  FMUL.FTZ R105, R9, R105 ;  /* 0x0000006909697220 */ /* 0x000fc60000410000 */
[----:B------:R-:W3:Y:S01]  /*6830*/  MUFU.EX2 R8, R8 ;  /* 0x0000000800087308 */ /* 0x000ee20000000800 */
[C---:B------:R-:W-:Y:S02]  /*6840*/  FMUL.FTZ R9, R203.reuse, R107 ;  /* 0x0000006bcb097220 */ /* 0x040fe40000410000 */
[----:B------:R-:W-:Y:S01]  /*6850*/  FMUL.FTZ R6, R134, R5 ;  /* 0x0000000586067220 */ /* 0x000fe20000410000 */
[----:B------:R-:W-:Y:S01]  /*6860*/  UIMAD.WIDE.U32 UR36, UR10, UR34, URZ ;  /* 0x000000220a2472a5 */ /* 0x000fe2000f8e003f */
[-C--:B------:R-:W-:Y:S01]  /*6870*/  FFMA.FTZ R7, R203, R108.reuse, -R7 ;  /* 0x0000006ccb077223 */ /* 0x080fe20000010807 */
[----:B------:R-:W-:Y:S01]  /*6880*/  UIMAD UR42, UR10, UR35, UR42 ;  /* 0x000000230a2a72a4 */ /* 0x000fe2000f8e022a */
[----:B------:R-:W-:Y:S02]  /*6890*/  FFMA.FTZ R9, RZ, R108, R9 ;  /* 0x0000006cff097223 */ /* 0x000fe40000010009 */
[C---:B0-----:R-:W-:Y:S01]  /*68a0*/  FMUL.FTZ R96, R4.reuse, R96 ;  /* 0x0000006004607220 */ /* 0x041fe20000410000 */
[----:B------:R-:W-:Y:S01]  /*68b0*/  ULDC.64 UR34, c[0x0][0x1a0] ;  /* 0x0000680000227ab9 */ /* 0x000fe20000000a00 */
[----:B------:R-:W-:-:S02]  /*68c0*/  FMUL.FTZ R93, R4, R93 ;  /* 0x0000005d045d7220 */ /* 0x000fc40000410000 */
[----:B------:R-:W-:Y:S01]  /*68d0*/  FMUL.FTZ R4, R143, R5 ;  /* 0x000000058f047220 */ /* 0x000fe20000410000 */
[----:B------:R-:W-:Y:S01]  /*68e0*/  UIMAD UR39, UR39, UR34, URZ ;  /* 0x00000022272772a4 */ /* 0x000fe2000f8e023f */
[----:B------:R-:W-:Y:S01]  /*68f0*/  FADD.FTZ R7, R202, R7 ;  /* 0x00000007ca077221 */ /* 0x000fe20000010000 */
[----:B------:R-:W-:Y:S01]  /*6900*/  UIADD3 UR37, UR37, UR42, URZ ;  /* 0x0000002a25257290 */ /* 0x000fe2000fffe03f */
[----:B------:R-:W0:Y:S01]  /*6910*/  MUFU.EX2 R6, R6 ;  /* 0x0000000600067308 */ /* 0x000e220000000800 */
[----:B------:R-:W-:Y:S02]  /*6920*/  FADD.FTZ R9, RZ, R9 ;  /* 0x00000009ff097221 */ /* 0x000fe40000010000 */
[C---:B-1----:R-:W-:Y:S02]  /*6930*/  FMUL.FTZ R102, R11.reuse, R102 ;  /* 0x000000660b667220 */ /* 0x042fe40000410000 */
[----:B------:R-:W-:Y:S01]  /*6940*/  FMUL.FTZ R101, R11, R101 ;  /* 0x000000650b657220 */ /* 0x000fe20000410000 */
[----:B------:R-:W-:Y:S01]  /*6950*/  UIMAD UR39, UR7, UR35, UR39 ;  /* 0x00000023072772a4 */ /* 0x000fe2000f8e0227 */
[C---:B------:R-:W-:Y:S01]  /*6960*/  FMUL.FTZ R11, R105.reuse, R7 ;  /* 0x00000007690b7220 */ /* 0x040fe20000410000 */
[----:B------:R-:W-:Y:S01]  /*6970*/  UIMAD.WIDE.U32 UR36, UR7, UR34, UR36 ;  /* 0x00000022072472a5 */ /* 0x000fe2000f8e0024 */
[C---:B--2---:R-:W-:Y:S01]  /*6980*/  FMUL.FTZ R104, R10.reuse, R104 ;  /* 0x000000680a687220 */ /* 0x044fe20000410000 */
[----:B------:R-:W1:Y:S01]  /*6990*/  MUFU.EX2 R4, R4 ;  /* 0x0000000400047308 */ /* 0x000e620000000800 */
[----:B------:R-:W-:Y:S01]  /*69a0*/  FMUL.FTZ R103, R10, R103 ;  /* 0x000000670a677220 */ /* 0x000fe20000410000 */
[----:B------:R-:W-:Y:S01]  /*69b0*/  ISETP.NE.AND P1, PT, R148, RZ, PT ;  /* 0x000000ff9400720c */ /* 0x000fe20003f25270 */
[----:B---3--:R-:W-:Y:S01]  /*69c0*/  FMUL.FTZ R92, R8, R92 ;  /* 0x0000005c085c7220 */ /* 0x008fe20000410000 */
[----:B------:R-:W-:Y:S01]  /*69d0*/  ULDC.64 UR34, c[0x0][0x228] ;  /* 0x00008a0000227ab9 */ /* 0x000fe20000000a00 */
[----:B------:R-:W-:-:S02]  /*69e0*/  FMUL.FTZ R10, R105, R9 ;  /* 0x00000009690a7220 */ /* 0x000fc40000410000 */
[----:B------:R-:W-:Y:S01]  /*69f0*/  FMUL.FTZ R91, R8, R91 ;  /* 0x0000005b085b7220 */ /* 0x000fe20000410000 */
[----:B------:R-:W-:Y:S01]  /*6a00*/  PRMT R8, RZ, 0x5410, R169 ;  /* 0x00005410ff087816 */ /* 0x000fe200000000a9 */
[----:B------:R-:W-:Y:S01]  /*6a10*/  FFMA.FTZ R11, R106, R9, R11 ;  /* 0x000000096a0b7223 */ /* 0x000fe2000001000b */
[----:B------:R-:W-:Y:S01]  /*6a20*/  UIADD3 UR37, UR37, UR39, URZ ;  /* 0x0000002725257290 */ /* 0x000fe2000fffe03f */
[----:B------:R-:W-:Y:S01]  /*6a30*/  IADD3 R155, R40, 0x3a0, RZ ;  /* 0x000003a0289b7810 */ /* 0x000fe20007ffe0ff */
[----:B------:R-:W-:Y:S01]  /*6a40*/  ULEA UR34, UP0, UR36, UR34, 0x3 ;  /* 0x0000002224227291 */ /* 0x000fe2000f80183f */
[----:B------:R-:W-:Y:S01]  /*6a50*/  FMUL.FTZ R3, R130, UR43 ;  /* 0x0000002b82037c20 */ /* 0x000fe20008410000 */
[----:B------:R-:W-:Y:S01]  /*6a60*/  IADD3 R187, R40, 0x3c0, RZ ;  /* 0x000003c028bb7810 */ /* 0x000fe20007ffe0ff */
[----:B------:R-:W-:Y:S01]  /*6a70*/  FFMA.FTZ R10, R106, R7, -R10 ;  /* 0x000000076a0a7223 */ /* 0x000fe2000001080a */
[----:B------:R-:W-:Y:S01]  /*6a80*/  IADD3 R189, R40, 0x3e0, RZ ;  /* 0x000003e028bd7810 */ /* 0x000fe20007ffe0ff */
[----:B------:R-:W-:Y:S01]  /*6a90*/  FMUL.FTZ R7, R128, UR43 ;  /* 0x0000002b80077c20 */ /* 0x000fe20008410000 */
[----:B------:R-:W-:Y:S01]  /*6aa0*/  ULEA.HI.X UR35, UR36, UR35, UR37, 0x3, UP0 ;  /* 0x0000002324237291 */ /* 0x000fe200080f1c25 */
[----:B------:R-:W-:-:S02]  /*6ab0*/  FMUL.FTZ R201, R141, R8 ;  /* 0x000000088dc97220 */ /* 0x000fc40000410000 */
[----:B------:R-:W-:Y:S01]  /*6ac0*/  FADD.FTZ R11, RZ, R11 ;  /* 0x0000000bff0b7221 */ /* 0x000fe20000010000 */
[----:B------:R-:W-:Y:S01]  /*6ad0*/  LEA.HI.SX32 R38, R155, R40, 0x1b ;  /* 0x000000289b267211 */ /* 0x000fe200078fdaff */
[----:B------:R-:W-:Y:S01]  /*6ae0*/  FMUL.RZ R3, R3, 0.15915493667125701904 ;  /* 0x3e22f98303037820 */ /* 0x000fe2000040c000 */
[----:B------:R-:W-:Y:S01]  /*6af0*/  MOV R9, UR38 ;  /* 0x0000002600097c02 */ /* 0x000fe20008000f00 */
[----:B------:R-:W-:Y:S01]  /*6b00*/  FMUL.RZ R12, R7, 0.15915493667125701904 ;  /* 0x3e22f983070c7820 */ /* 0x000fe2000040c000 */
[----:B------:R-:W-:Y:S01]  /*6b10*/  LEA R0, R147, R0, 0x5 ;  /* 0x0000000093007211 */ /* 0x000fe200078e28ff */
[----:B------:R-:W-:Y:S01]  /*6b20*/  FADD.FTZ R10, R201, R10 ;  /* 0x0000000ac90a7221 */ /* 0x000fe20000010000 */
[-C--:B------:R-:W-:Y:S01]  /*6b30*/  LEA.HI.SX32 R39, R187, R40.reuse, 0x1b ;  /* 0x00000028bb277211 */ /* 0x080fe200078fdaff */
[----:B------:R-:W-:Y:S01]  /*6b40*/  FMUL.FTZ R7, R103, R11 ;  /* 0x0000000b67077220 */ /* 0x000fe20000410000 */
[----:B------:R-:W-:Y:S01]  /*6b50*/  LEA.HI.SX32 R40, R189, R40, 0x1b ;  /* 0x00000028bd287211 */ /* 0x000fe200078fdaff */
[C---:B0-----:R-:W-:Y:S01]  /*6b60*/  FMUL.FTZ R90, R6.reuse, R90 ;  /* 0x0000005a065a7220 */ /* 0x041fe20000410000 */
[----:B------:R-:W-:Y:S01]  /*6b70*/  MUFU.SIN R81, R3 ;  /* 0x0000000300517308 */ /* 0x000fe20000000400 */
[----:B------:R-:W-:Y:S01]  /*6b80*/  FMUL.FTZ R89, R6, R89 ;  /* 0x0000005906597220 */ /* 0x000fe20000410000 */
[----:B------:R-:W-:Y:S01]  /*6b90*/  SHF.L.U32 R38, R38, 0x1, RZ ;  /* 0x0000000126267819 */ /* 0x000fe200000006ff */
[----:B------:R0:W-:Y:S01]  /*6ba0*/  STS.U16 [R13+0x700], R34 ;  /* 0x000700220d007388 */ /* 0x0001e20000000400 */
[----:B------:R-:W-:-:S02]  /*6bb0*/  LEA R6, R9, UR7, 0x8 ;  /* 0x0000000709067c11 */ /* 0x000fc4000f8e40ff */
[----:B------:R-:W-:Y:S02]  /*6bc0*/  LEA.HI.SX32 R0, R0, R0, 0x1b ;  /* 0x0000000000007211 */ /* 0x000fe400078fdaff */
[----:B------:R2:W-:Y:S01]  /*6bd0*/  MUFU.COS R82, R3 ;  /* 0x0000000300527308 */ /* 0x0005e20000000000 */
[----:B------:R-:W-:Y:S02]  /*6be0*/  MOV R2, UR34 ;  /* 0x0000002200027c02 */ /* 0x000fe40008000f00 */
[----:B------:R-:W-:Y:S02]  /*6bf0*/  SHF.L.U32 R39, R39, 0x1, RZ ;  /* 0x0000000127277819 */ /* 0x000fe400000006ff */
[----:B------:R-:W-:Y:S01]  /*6c00*/  @P1 IADD3 R6, R148, 0x200, RZ ;  /* 0x0000020094061810 */ /* 0x000fe20007ffe0ff */
[-C--:B0-----:R-:W-:Y:S01]  /*6c10*/  FFMA.FTZ R13, R104, R10.reuse, -R7 ;  /* 0x0000000a680d7223 */ /* 0x081fe20000010807 */
[----:B------:R-:W-:Y:S02]  /*6c20*/  SHF.L.U32 R40, R40, 0x1, RZ ;  /* 0x0000000128287819 */ /* 0x000fe400000006ff */
[----:B--2---:R-:W-:Y:S01]  /*6c30*/  MOV R3, UR35 ;  /* 0x0000002300037c02 */ /* 0x004fe20008000f00 */
[----:B------:R-:W-:-:S02]  /*6c40*/  FMUL.FTZ R8, R103, R10 ;  /* 0x0000000a67087220 */ /* 0x000fc40000410000 */
[C---:B-1----:R-:W-:Y:S02]  /*6c50*/  FMUL.FTZ R120, R4.reuse, R120 ;  /* 0x0000007804787220 */ /* 0x042fe40000410000 */
[----:B------:R-:W-:Y:S01]  /*6c60*/  FMUL.FTZ R121, R4, R121 ;  /* 0x0000007904797220 */ /* 0x000fe20000410000 */
[----:B------:R-:W-:Y:S01]  /*6c70*/  SHF.L.U32 R4, R0, 0x1, RZ ;  /* 0x0000000100047819 */ /* 0x000fe200000006ff */
[----:B------:R-:W-:Y:S01]  /*6c80*/  FMUL.FTZ R7, R133, R5 ;  /* 0x0000000585077220 */ /* 0x000fe20000410000 */
[----:B------:R-:W-:Y:S01]  /*6c90*/  STS.U16 [R38+0x740], R37 ;  /* 0x0007402526007388 */ /* 0x000fe20000000400 */
[----:B------:R-:W-:Y:S01]  /*6ca0*/  SHF.L.U32 R15, R6, 0x3, RZ ;  /* 0x00000003060f7819 */ /* 0x000fe200000006ff */
[----:B------:R-:W-:Y:S02]  /*6cb0*/  MUFU.SIN R87, R58 ;  /* 0x0000003a00577308 */ /* 0x000fe40000000400 */
[----:B------:R-:W-:Y:S01]  /*6cc0*/  STS.U16 [R39+0x780], R36 ;  /* 0x0007802427007388 */ /* 0x000fe20000000400 */
[----:B------:R-:W-:-:S03]  /*6cd0*/  FFMA.FTZ R14, R104, R11, R8 ;  /* 0x0000000b680e7223 */ /* 0x000fc60000010008 */
[----:B------:R-:W5:Y:S02]  /*6ce0*/  LDG.E.64 R2, [R2.64] ;  /* 0x0000002002027981 */ /* 0x000f64000c1e1b00 */
[----:B------:R-:W-:Y:S02]  /*6cf0*/  MUFU.COS R88, R58 ;  /* 0x0000003a00587308 */ /* 0x000fe40000000000 */
[----:B------:R-:W-:Y:S01]  /*6d00*/  STS.U16 [R40+0x7c0], R35 ;  /* 0x0007c02328007388 */ /* 0x000fe20000000400 */
[----:B------:R-:W-:-:S06]  /*6d10*/  NOP ;  /* 0x0000000000007918 */ /* 0x000fcc0000000000 */
[----:B------:R-:W-:Y:S01]  /*6d20*/  MUFU.SIN R57, R12 ;  /* 0x0000000c00397308 */ /* 0x000fe20000000400 */
[----:B------:R-:W0:Y:S04]  /*6d30*/  LDS.U16 R56, [R4] ;  /* 0x0000000004387984 */ /* 0x000e280000000400 */
[----:B------:R-:W1:Y:S03]  /*6d40*/  LDS.U16 R55, [R4+0x2] ;  /* 0x0000020004377984 */ /* 0x000e660000000400 */
[----:B------:R2:W-:Y:S01]  /*6d50*/  MUFU.COS R58, R12 ;  /* 0x0000000c003a7308 */ /* 0x0005e20000000000 */
[----:B------:R-:W3:Y:S04]  /*6d60*/  LDS.U16 R52, [R4+0x4] ;  /* 0x0000040004347984 */ /* 0x000ee80000000400 */
[----:B------:R-:W4:Y:S03]  /*6d70*/  LDS.U16 R51, [R4+0x6] ;  /* 0x0000060004337984 */ /* 0x000f260000000400 */
[----:B------:R0:W0:Y:S01]  /*6d80*/  MUFU.EX2 R9, R7 ;  /* 0x0000000700097308 */ /* 0x0000220000000800 */
        /* <DEDUP_REMOVED lines=19> */
[----:B--2---:R-:W2:Y:S04]  /*6ec0*/  LDS.U16 R12, [R4+0x2e] ;  /* 0x00002e00040c7984 */ /* 0x004ea80000000400 */
[----:B------:R-:W1:Y:S04]  /*6ed0*/  LDS.U16 R8, [R4+0x30] ;  /* 0x0000300004087984 */ /* 0x000e680000000400 */
[----:B0-----:R-:W0:Y:S04]  /*6ee0*/  LDS.U16 R7, [R4+0x32] ;  /* 0x0000320004077984 */ /* 0x001e280000000400 */
[----:B------:R-:W0:Y:S04]  /*6ef0*/  LDS.U16 R6, [R4+0x34] ;  /* 0x0000340004067984 */ /* 0x000e280000000400 */
[----:B------:R-:W0:Y:S04]  /*6f00*/  LDS.U16 R0, [R4+0x36] ;  /* 0x0000360004007984 */ /* 0x000e280000000400 */
[----:B------:R-:W0:Y:S04]  /*6f10*/  LDS.U16 R149, [R4+0x38] ;  /* 0x0000380004957984 */ /* 0x000e280000000400 */
[----:B------:R-:W0:Y:S04]  /*6f20*/  LDS.U16 R150, [R4+0x3a] ;  /* 0x00003a0004967984 */ /* 0x000e280000000400 */
[----:B------:R-:W0:Y:S04]  /*6f30*/  LDS.U16 R151, [R4+0x3c] ;  /* 0x00003c0004977984 */ /* 0x000e280000000400 */
[----:B------:R-:W0:Y:S04]  /*6f40*/  LDS.U16 R152, [R4+0x3e] ;  /* 0x00003e0004987984 */ /* 0x000e280000000400 */
[----:B------:R1:W-:Y:S01]  /*6f50*/  STS.64 [R15+0x7780], R120 ;  /* 0x007780780f007388 */ /* 0x0003e20000000a00 */
[----:B------:R-:W-:-:S03]  /*6f60*/  ISETP.NE.AND P0, PT, R148, 0x7f, PT ;  /* 0x0000007f9400780c */ /* 0x000fc60003f05270 */
[----:B------:R-:W-:Y:S10]  /*6f70*/  BAR.SYNC.DEFER_BLOCKING 0x0 ;  /* 0x0000000000007b1d */ /* 0x000ff40000010000 */
[----:B------:R0:W0:Y:S01]  /*6f80*/  @P0 LDS.64 R94, [R148.X8+0x8788] ;  /* 0x00878800945e0984 */ /* 0x0000220000008a00 */
[----:B------:R0:W0:Y:S01]  /*6f90*/  MUFU.SIN R59, R80 ;  /* 0x00000050003b7308 */ /* 0x0000220000000400 */
[----:B-1----:R-:W-:-:S07]  /*6fa0*/  PRMT R15, RZ, 0x5410, R168 ;  /* 0x00005410ff0f7816 */ /* 0x002fce00000000a8 */
[----:B------:R1:W0:Y:S08]  /*6fb0*/  MUFU.SIN R85, R60 ;  /* 0x0000003c00557308 */ /* 0x0002300000000400 */
[----:B------:R1:W0:Y:S08]  /*6fc0*/  MUFU.COS R86, R60 ;  /* 0x0000003c00567308 */ /* 0x0002300000000000 */
[----:B------:R-:W0:Y:S01]  /*6fd0*/  MUFU.COS R80, R80 ;  /* 0x0000005000507308 */ /* 0x000e220000000000 */
[----:B------:R-:W-:Y:S01]  /*6fe0*/  BSSY B0, `(.L_x_460) ;  /* 0x0000012000007945 */ /* 0x000fe20003800000 */
[----:B------:R-:W-:-:S02]  /*6ff0*/  FMUL.FTZ R200, R140, R15 ;  /* 0x0000000f8cc87220 */ /* 0x000fc40000410000 */
[----:B------:R-:W-:Y:S02]  /*7000*/  FMUL.FTZ R10, R132, R5 ;  /* 0x00000005840a7220 */ /* 0x000fe40000410000 */
[----:B------:R-:W-:Y:S02]  /*7010*/  FMUL.FTZ R88, R9, R88 ;  /* 0x0000005809587220 */ /* 0x000fe40000410000 */
[----:B------:R-:W-:Y:S01]  /*7020*/  FADD.FTZ R14, RZ, R14 ;  /* 0x0000000eff0e7221 */ /* 0x000fe20000010000 */
[----:B------:R-:W-:Y:S05]  /*7030*/  @P0 BRA `(.L_x_461) ;  /* 0x000000c000000947 */ /* 0x000fea0003800000 */
[----:B-1234-:R-:W-:Y:S01]  /*7040*/  ULDC UR35, c[0x0][0x174] ;  /* 0x00005d0000237ab9 */ /* 0x01efe20000000800 */
[----:B0-----:R-:W-:Y:S01]  /*7050*/  HFMA2.MMA R94, -RZ, RZ, 1.875, 0 ;  /* 0x3f800000ff5e7435 */ /* 0x001fe200000001ff */
        /* <DEDUP_REMOVED lines=10> */
.L_x_461:
[----:B-1234-:R-:W-:Y:S05]  /*7100*/  BSYNC B0 ;  /* 0x0000000000007941 */ /* 0x01efea0003800000 */
.L_x_460:
[----:B------:R-:W-:Y:S01]  /*7110*/  UISETP.GE.AND UP0, UPT, UR24, 0x2, UPT ;  /* 0x000000021800788c */ /* 0x000fe2000bf06270 */
[----:B------:R-:W-:Y:S01]  /*7120*/  FMUL.FTZ R87, R9, R87 ;  /* 0x0000005709577220 */ /* 0x000fe20000410000 */
[----:B------:R-:W1:Y:S01]  /*7130*/  MUFU.EX2 R10, R10 ;  /* 0x0000000a000a7308 */ /* 0x000e620000000800 */
[-C--:B------:R-:W-:Y:S01]  /*7140*/  FMUL.FTZ R9, R101, R14.reuse ;  /* 0x0000000e65097220 */ /* 0x080fe20000410000 */
[----:B------:R-:W-:Y:S01]  /*7150*/  HFMA2.MMA R24, -RZ, RZ, 0, 9.5367431640625e-07 ;  /* 0x00000010ff187435 */ /* 0x000fe200000001ff */
[----:B------:R-:W-:Y:S01]  /*7160*/  FADD.FTZ R13, R200, R13 ;  /* 0x0000000dc80d7221 */ /* 0x000fe20000010000 */
[----:B------:R-:W-:Y:S01]  /*7170*/  PLOP3.LUT P0, PT, PT, PT, UP0, 0x80, 0x0 ;  /* 0x000000000000781c */ /* 0x000fe20003f0f008 */
[----:B0-----:R-:W-:Y:S01]  /*7180*/  FMUL.FTZ R4, R131, R5 ;  /* 0x0000000583047220 */ /* 0x001fe20000410000 */
[----:B------:R-:W-:Y:S01]  /*7190*/  MOV R23, c[0x0][0x16c] ;  /* 0x00005b0000177a02 */ /* 0x000fe20000000f00 */
[-C--:B------:R-:W-:Y:S01]  /*71a0*/  FFMA.FTZ R16, R102, R13.reuse, -R9 ;  /* 0x0000000d66107223 */ /* 0x080fe20000010809 */
[----:B------:R-:W-:Y:S01]  /*71b0*/  ISETP.NE.OR P0, PT, R236, RZ, !P0 ;  /* 0x000000ffec00720c */ /* 0x000fe20004705670 */
[----:B------:R0:W2:Y:S01]  /*71c0*/  MUFU.EX2 R9, R4 ;  /* 0x0000000400097308 */ /* 0x0000a20000000800 */
[----:B------:R-:W-:Y:S01]  /*71d0*/  FMUL.FTZ R15, R101, R13 ;  /* 0x0000000d650f7220 */ /* 0x000fe20000410000 */
[----:B------:R-:W-:Y:S01]  /*71e0*/  HFMA2.MMA R60, -RZ, RZ, 1.875, 0 ;  /* 0x3f800000ff3c7435 */ /* 0x000fe200000001ff */
[----:B------:R-:W-:Y:S01]  /*71f0*/  FMUL.FTZ R13, R130, R5 ;  /* 0x00000005820d7220 */ /* 0x000fe20000410000 */
[----:B------:R-:W-:Y:S01]  /*7200*/  MOV R61, RZ ;  /* 0x000000ff003d7202 */ /* 0x000fe20000000f00 */
[----:B------:R-:W-:Y:S01]  /*7210*/  FFMA.FTZ R15, R102, R14, R15 ;  /* 0x0000000e660f7223 */ /* 0x000fe2000001000f */
[----:B------:R-:W-:Y:S01]  /*7220*/  MOV R14, UR24 ;  /* 0x00000018000e7c02 */ /* 0x000fe20008000f00 */
[----:B-1----:R-:W-:Y:S01]  /*7230*/  FMUL.FTZ R86, R10, R86 ;  /* 0x000000560a567220 */ /* 0x002fe20000410000 */
[----:B------:R-:W-:Y:S01]  /*7240*/  CS2R R62, SRZ ;  /* 0x00000000003e7805 */ /* 0x000fe2000001ff00 */
[----:B0-----:R-:W-:Y:S01]  /*7250*/  PRMT R4, RZ, 0x5410, R167 ;  /* 0x00005410ff047816 */ /* 0x001fe200000000a7 */
[----:B------:R-:W-:Y:S01]  /*7260*/  FADD.FTZ R15, RZ, R15 ;  /* 0x0000000fff0f7221 */ /* 0x000fe20000010000 */
[----:B------:R-:W0:Y:S01]  /*7270*/  MUFU.EX2 R13, R13 ;  /* 0x0000000d000d7308 */ /* 0x000e220000000800 */
[----:B------:R-:W-:Y:S01]  /*7280*/  @!P0 IADD3 R14, R14, -0x2, RZ ;  /* 0xfffffffe0e0e8810 */ /* 0x000fe20007ffe0ff */
[----:B------:R-:W-:-:S02]  /*7290*/  FMUL.FTZ R85, R10, R85 ;  /* 0x000000550a557220 */ /* 0x000fc40000410000 */
[----:B------:R-:W-:Y:S02]  /*72a0*/  FMUL.FTZ R197, R139, R4 ;  /* 0x000000048bc57220 */ /* 0x000fe40000410000 */
[----:B------:R-:W-:Y:S02]  /*72b0*/  FMUL.FTZ R21, R99, R15 ;  /* 0x0000000f63157220 */ /* 0x000fe40000410000 */
[----:B------:R-:W-:Y:S02]  /*72c0*/  FADD.FTZ R16, R197, R16 ;  /* 0x00000010c5107221 */ /* 0x000fe40000010000 */
[----:B--2---:R-:W-:Y:S02]  /*72d0*/  FMUL.FTZ R84, R9, R84 ;  /* 0x0000005409547220 */ /* 0x004fe40000410000 */
[-C--:B------:R-:W-:Y:S02]  /*72e0*/  FMUL.FTZ R4, R99, R16.reuse ;  /* 0x0000001063047220 */ /* 0x080fe40000410000 */
[----:B------:R-:W-:-:S02]  /*72f0*/  FFMA.FTZ R21, R100, R16, -R21 ;  /* 0x0000001064157223 */ /* 0x000fc40000010815 */
[----:B------:R-:W-:Y:S02]  /*7300*/  FFMA.FTZ R16, R100, R15, R4 ;  /* 0x0000000f64107223 */ /* 0x000fe40000010004 */
[----:B------:R-:W-:Y:S02]  /*7310*/  FMUL.FTZ R4, R129, R5 ;  /* 0x0000000581047220 */ /* 0x000fe40000410000 */
[----:B------:R-:W-:Y:S01]  /*7320*/  @!P0 IMAD R15, R14, R23, UR7 ;  /* 0x000000070e0f8e24 */ /* 0x000fe2000f8e0217 */
[----:B------:R-:W-:Y:S01]  /*7330*/  PRMT R23, RZ, 0x5410, R166 ;  /* 0x00005410ff177816 */ /* 0x000fe200000000a6 */
[----:B------:R1:W2:Y:S01]  /*7340*/  MUFU.EX2 R10, R4 ;  /* 0x00000004000a7308 */ /* 0x0002a20000000800 */
[----:B------:R-:W-:Y:S02]  /*7350*/  FMUL.FTZ R14, R128, R5 ;  /* 0x00000005800e7220 */ /* 0x000fe40000410000 */
[----:B------:R-:W-:Y:S02]  /*7360*/  FADD.FTZ R16, RZ, R16 ;  /* 0x00000010ff107221 */ /* 0x000fe40000010000 */
[----:B------:R-:W-:-:S02]  /*7370*/  FMUL.FTZ R196, R138, R23 ;  /* 0x000000178ac47220 */ /* 0x000fc40000410000 */
[----:B------:R-:W-:Y:S01]  /*7380*/  FMUL.FTZ R22, R97, R16 ;  /* 0x0000001061167220 */ /* 0x000fe20000410000 */
[----:B------:R-:W3:Y:S01]  /*7390*/  MUFU.EX2 R14, R14 ;  /* 0x0000000e000e7308 */ /* 0x000ee20000000800 */
[----:B-1----:R-:W-:-:S04]  /*73a0*/  @!P0 IMAD.WIDE R4, R15, R24, UR40 ;  /* 0x000000280f048e25 */ /* 0x002fc8000f8e0218 */
[----:B------:R-:W-:Y:S01]  /*73b0*/  FADD.FTZ R21, R196, R21 ;  /* 0x00000015c4157221 */ /* 0x000fe20000010000 */
[----:B------:R1:W5:Y:S01]  /*73c0*/  @!P0 LDG.E.128 R60, [R4.64] ;  /* 0x00000020043c8981 */ /* 0x000362000c1e1d00 */
[----:B------:R-:W-:Y:S02]  /*73d0*/  FMUL.FTZ R83, R9, R83 ;  /* 0x0000005309537220 */ /* 0x000fe40000410000 */
[-C--:B------:R-:W-:Y:S02]  /*73e0*/  FMUL.FTZ R15, R97, R21.reuse ;  /* 0x00000015610f7220 */ /* 0x080fe40000410000 */
[C---:B------:R-:W-:Y:S01]  /*73f0*/  FFMA.FTZ R22, R98.reuse, R21, -R22 ;  /* 0x0000001562167223 */ /* 0x040fe20000010816 */
[----:B-1----:R-:W-:Y:S01]  /*7400*/  PRMT R4, RZ, 0x5410, R165 ;  /* 0x00005410ff047816 */ /* 0x002fe200000000a5 */
[----:B------:R-:W-:-:S04]  /*7410*/  FFMA.FTZ R15, R98, R16, R15 ;  /* 0x00000010620f7223 */ /* 0x000fc8000001000f */
[----:B------:R-:W-:-:S04]  /*7420*/  FMUL.FTZ R195, R137, R4 ;  /* 0x0000000489c37220 */ /* 0x000fc80000410000 */
[----:B------:R-:W-:Y:S02]  /*7430*/  FADD.FTZ R22, R195, R22 ;  /* 0x00000016c3167221 */ /* 0x000fe40000010000 */
[----:B------:R-:W-:Y:S02]  /*7440*/  FADD.FTZ R15, RZ, R15 ;  /* 0x0000000fff0f7221 */ /* 0x000fe40000010000 */
[----:B------:R-:W-:Y:S02]  /*7450*/  FMUL.FTZ R4, R93, R22 ;  /* 0x000000165d047220 */ /* 0x000fe40000410000 */
[C---:B0-----:R-:W-:Y:S02]  /*7460*/  FMUL.FTZ R82, R13.reuse, R82 ;  /* 0x000000520d527220 */ /* 0x041fe40000410000 */
[----:B------:R-:W-:Y:S01]  /*7470*/  FMUL.FTZ R81, R13, R81 ;  /* 0x000000510d517220 */ /* 0x000fe20000410000 */
[----:B------:R-:W-:Y:S01]  /*7480*/  PRMT R13, RZ, 0x5410, R164 ;  /* 0x00005410ff0d7816 */ /* 0x000fe200000000a4 */
[----:B------:R-:W-:-:S02]  /*7490*/  FMUL.FTZ R9, R93, R15 ;  /* 0x0000000f5d097220 */ /* 0x000fc40000410000 */
[----:B------:R-:W-:Y:S02]  /*74a0*/  FFMA.FTZ R15, R96, R15, R4 ;  /* 0x0000000f600f7223 */ /* 0x000fe40000010004 */
[-C--:B------:R-:W-:Y:S02]  /*74b0*/  FMUL.FTZ R4, R120, R107.reuse ;  /* 0x0000006b78047220 */ /* 0x080fe40000410000 */
[----:B------:R-:W-:Y:S02]  /*74c0*/  FFMA.FTZ R9, R96, R22, -R9 ;  /* 0x0000001660097223 */ /* 0x000fe40000010809 */
[C---:B------:R-:W-:Y:S02]  /*74d0*/  FMUL.FTZ R5, R121.reuse, R107 ;  /* 0x0000006b79057220 */ /* 0x040fe40000410000 */
[----:B------:R-:W-:Y:S02]  /*74e0*/  FMUL.FTZ R194, R136, R13 ;  /* 0x0000000d88c27220 */ /* 0x000fe40000410000 */
[----:B------:R-:W-:-:S02]  /*74f0*/  FFMA.FTZ R4, R121, R108, R4 ;  /* 0x0000006c79047223 */ /* 0x000fc40000010004 */
[C---:B--2---:R-:W-:Y:S02]  /*7500*/  FMUL.FTZ R80, R10.reuse, R80 ;  /* 0x000000500a507220 */ /* 0x044fe40000410000 */
[----:B------:R-:W-:Y:S02]  /*7510*/  FMUL.FTZ R59, R10, R59 ;  /* 0x0000003b0a3b7220 */ /* 0x000fe40000410000 */
[----:B------:R-:W-:Y:S02]  /*7520*/  FFMA.FTZ R5, R120, R108, -R5 ;  /* 0x0000006c78057223 */ /* 0x000fe40000010805 */
[----:B------:R-:W-:Y:S02]  /*7530*/  FADD.FTZ R10, R194, R9 ;  /* 0x00000009c20a7221 */ /* 0x000fe40000010000 */
[C---:B------:R-:W-:Y:S02]  /*7540*/  FMUL.FTZ R9, R105.reuse, R4 ;  /* 0x0000000469097220 */ /* 0x040fe40000410000 */
[----:B------:R-:W-:-:S02]  /*7550*/  FMUL.FTZ R13, R105, R5 ;  /* 0x00000005690d7220 */ /* 0x000fc40000410000 */
[C---:B------:R-:W-:Y:S02]  /*7560*/  FFMA.FTZ R9, R106.reuse, R5, -R9 ;  /* 0x000000056a097223 */ /* 0x040fe40000010809 */
[----:B------:R-:W-:Y:S02]  /*7570*/  FADD.FTZ R15, RZ, R15 ;  /* 0x0000000fff0f7221 */ /* 0x000fe40000010000 */
[----:B------:R-:W-:Y:S01]  /*7580*/  FFMA.FTZ R13, R106, R4, R13 ;  /* 0x000000046a0d7223 */ /* 0x000fe2000001000d */
[----:B------:R-:W-:Y:S01]  /*7590*/  PRMT R16, RZ, 0x5410, R163 ;  /* 0x00005410ff107816 */ /* 0x000fe200000000a3 */
[----:B------:R-:W-:Y:S02]  /*75a0*/  FMUL.FTZ R5, R103, R9 ;  /* 0x0000000967057220 */ /* 0x000fe40000410000 */
[----:B------:R-:W-:Y:S02]  /*75b0*/  FMUL.FTZ R21, R91, R15 ;  /* 0x0000000f5b157220 */ /* 0x000fe40000410000 */
[----:B------:R-:W-:-:S02]  /*75c0*/  FMUL.FTZ R4, R103, R13 ;  /* 0x0000000d67047220 */ /* 0x000fc40000410000 */
[C---:B---3--:R-:W-:Y:S02]  /*75d0*/  FMUL.FTZ R58, R14.reuse, R58 ;  /* 0x0000003a0e3a7220 */ /* 0x048fe40000410000 */
[----:B------:R-:W-:Y:S02]  /*75e0*/  FMUL.FTZ R57, R14, R57 ;  /* 0x000000390e397220 */ /* 0x000fe40000410000 */
[----:B------:R-:W-:Y:S02]  /*75f0*/  FFMA.FTZ R5, R104, R13, R5 ;  /* 0x0000000d68057223 */ /* 0x000fe40000010005 */
[-C--:B------:R-:W-:Y:S02]  /*7600*/  FMUL.FTZ R14, R91, R10.reuse ;  /* 0x0000000a5b0e7220 */ /* 0x080fe40000410000 */
[----:B------:R-:W-:Y:S02]  /*7610*/  FFMA.FTZ R10, R92, R10, -R21 ;  /* 0x0000000a5c0a7223 */ /* 0x000fe40000010815 */
[----:B------:R-:W-:-:S02]  /*7620*/  FMUL.FTZ R193, R135, R16 ;  /* 0x0000001087c17220 */ /* 0x000fc40000410000 */
[----:B------:R-:W-:Y:S02]  /*7630*/  FFMA.FTZ R4, R104, R9, -R4 ;  /* 0x0000000968047223 */ /* 0x000fe40000010804 */
[-C--:B------:R-:W-:Y:S02]  /*7640*/  FMUL.FTZ R9, R101, R5.reuse ;  /* 0x0000000565097220 */ /* 0x080fe40000410000 */
[----:B------:R-:W-:Y:S02]  /*7650*/  FADD.FTZ R13, R193, R10 ;  /* 0x0000000ac10d7221 */ /* 0x000fe40000010000 */
[-C--:B------:R-:W-:Y:S02]  /*7660*/  FMUL.FTZ R10, R101, R4.reuse ;  /* 0x00000004650a7220 */ /* 0x080fe40000410000 */
[C---:B------:R-:W-:Y:S02]  /*7670*/  FFMA.FTZ R9, R102.reuse, R4, -R9 ;  /* 0x0000000466097223 */ /* 0x040fe40000010809 */
[----:B------:R-:W-:-:S02]  /*7680*/  FFMA.FTZ R10, R102, R5, R10 ;  /* 0x00000005660a7223 */ /* 0x000fc4000001000a */
[C---:B------:R-:W-:Y:S02]  /*7690*/  FMUL.FTZ R5, R99.reuse, R9 ;  /* 0x0000000963057220 */ /* 0x040fe40000410000 */
[----:B------:R-:W-:Y:S02]  /*76a0*/  FFMA.FTZ R14, R92, R15, R14 ;  /* 0x0000000f5c0e7223 */ /* 0x000fe4000001000e */
[-C--:B------:R-:W-:Y:S02]  /*76b0*/  FMUL.FTZ R4, R99, R10.reuse ;  /* 0x0000000a63047220 */ /* 0x080fe40000410000 */
[C---:B------:R-:W-:Y:S02]  /*76c0*/  FFMA.FTZ R5, R100.reuse, R10, R5 ;  /* 0x0000000a64057223 */ /* 0x040fe40000010005 */
[----:B------:R-:W-:Y:S02]  /*76d0*/  FADD.FTZ R14, RZ, R14 ;  /* 0x0000000eff0e7221 */ /* 0x000fe40000010000 */
[----:B------:R-:W-:-:S02]  /*76e0*/  FFMA.FTZ R4, R100, R9, -R4 ;  /* 0x0000000964047223 */ /* 0x000fc40000010804 */
[----:B------:R-:W-:Y:S02]  /*76f0*/  FMUL.FTZ R9, R97, R5 ;  /* 0x0000000561097220 */ /* 0x000fe40000410000 */
[----:B------:R-:W-:Y:S02]  /*7700*/  FMUL.FTZ R15, R89, R14 ;  /* 0x0000000e590f7220 */ /* 0x000fe40000410000 */
[-C--:B------:R-:W-:Y:S02]  /*7710*/  FMUL.FTZ R10, R97, R4.reuse ;  /* 0x00000004610a7220 */ /* 0x080fe40000410000 */
[----:B------:R-:W-:Y:S02]  /*7720*/  FFMA.FTZ R9, R98, R4, -R9 ;  /* 0x0000000462097223 */ /* 0x000fe40000010809 */
[-C--:B------:R-:W-:Y:S02]  /*7730*/  FMUL.FTZ R21, R89, R13.reuse ;  /* 0x0000000d59157220 */ /* 0x080fe40000410000 */
[----:B------:R-:W-:Y:S01]  /*7740*/  FFMA.FTZ R15, R90, R13, -R15 ;  /* 0x0000000d5a0f7223 */ /* 0x000fe2000001080f */
[----:B------:R-:W-:Y:S01]  /*7750*/  PRMT R13, RZ, 0x5410, R162 ;  /* 0x00005410ff0d7816 */ /* 0x000fe200000000a2 */
[----:B------:R-:W-:-:S02]  /*7760*/  FFMA.FTZ R10, R98, R5, R10 ;  /* 0x00000005620a7223 */ /* 0x000fc4000001000a */
[C---:B------:R-:W-:Y:S02]  /*7770*/  FMUL.FTZ R5, R93.reuse, R9 ;  /* 0x000000095d057220 */ /* 0x040fe40000410000 */
[-C--:B------:R-:W-:Y:S02]  /*7780*/  FMUL.FTZ R4, R93, R10.reuse ;  /* 0x0000000a5d047220 */ /* 0x080fe40000410000 */
[----:B------:R-:W-:Y:S02]  /*7790*/  FFMA.FTZ R5, R96, R10, R5 ;  /* 0x0000000a60057223 */ /* 0x000fe40000010005 */
[----:B------:R-:W-:Y:S02]  /*77a0*/  FMUL.FTZ R192, R134, R13 ;  /* 0x0000000d86c07220 */ /* 0x000fe40000410000 */
[----:B------:R-:W-:Y:S02]  /*77b0*/  FFMA.FTZ R21, R90, R14, R21 ;  /* 0x0000000e5a157223 */ /* 0x000fe40000010015 */
[----:B------:R-:W-:-:S02]  /*77c0*/  FFMA.FTZ R4, R96, R9, -R4 ;  /* 0x0000000960047223 */ /* 0x000fc40000010804 */
[C---:B------:R-:W-:Y:S02]  /*77d0*/  FMUL.FTZ R9, R91.reuse, R5 ;  /* 0x000000055b097220 */ /* 0x040fe40000410000 */
[----:B------:R-:W-:Y:S02]  /*77e0*/  FADD.FTZ R15, R192, R15 ;  /* 0x0000000fc00f7221 */ /* 0x000fe40000010000 */
[----:B------:R-:W-:Y:S02]  /*77f0*/  FADD.FTZ R21, RZ, R21 ;  /* 0x00000015ff157221 */ /* 0x000fe40000010000 */
[-C--:B------:R-:W-:Y:S01]  /*7800*/  FMUL.FTZ R10, R91, R4.reuse ;  /* 0x000000045b0a7220 */ /* 0x080fe20000410000 */
[----:B------:R-:W-:Y:S01]  /*7810*/  PRMT R22, RZ, 0x5410, R161 ;  /* 0x00005410ff167816 */ /* 0x000fe200000000a1 */
[----:B------:R-:W-:Y:S02]  /*7820*/  FFMA.FTZ R9, R92, R4, -R9 ;  /* 0x000000045c097223 */ /* 0x000fe40000010809 */
[----:B------:R-:W-:-:S02]  /*7830*/  FMUL.FTZ R16, R87, R15 ;  /* 0x0000000f57107220 */ /* 0x000fc40000410000 */
[----:B------:R-:W-:Y:S02]  /*7840*/  FMUL.FTZ R13, R87, R21 ;  /* 0x00000015570d7220 */ /* 0x000fe40000410000 */
[----:B------:R-:W-:Y:S02]  /*7850*/  FFMA.FTZ R10, R92, R5, R10 ;  /* 0x000000055c0a7223 */ /* 0x000fe4000001000a */
[----:B------:R-:W-:Y:S02]  /*7860*/  FMUL.FTZ R5, R89, R9 ;  /* 0x0000000959057220 */ /* 0x000fe40000410000 */
[C---:B------:R-:W-:Y:S02]  /*7870*/  FFMA.FTZ R16, R88.reuse, R21, R16 ;  /* 0x0000001558107223 */ /* 0x040fe40000010010 */
[----:B------:R-:W-:Y:S02]  /*7880*/  FFMA.FTZ R14, R88, R15, -R13 ;  /* 0x0000000f580e7223 */ /* 0x000fe4000001080d */
[----:B------:R-:W-:-:S02]  /*7890*/  FMUL.FTZ R191, R133, R22 ;  /* 0x0000001685bf7220 */ /* 0x000fc40000410000 */
[-C--:B------:R-:W-:Y:S02]  /*78a0*/  FMUL.FTZ R4, R89, R10.reuse ;  /* 0x0000000a59047220 */ /* 0x080fe40000410000 */
[C---:B------:R-:W-:Y:S02]  /*78b0*/  FFMA.FTZ R5, R90.reuse, R10, R5 ;  /* 0x0000000a5a057223 */ /* 0x040fe40000010005 */
[----:B------:R-:W-:Y:S02]  /*78c0*/  FADD.FTZ R16, RZ, R16 ;  /* 0x00000010ff107221 */ /* 0x000fe40000010000 */
[----:B------:R-:W-:Y:S01]  /*78d0*/  FADD.FTZ R14, R191, R14 ;  /* 0x0000000ebf0e7221 */ /* 0x000fe20000010000 */
[----:B------:R-:W-:Y:S01]  /*78e0*/  PRMT R21, RZ, 0x5410, R160 ;  /* 0x00005410ff157816 */ /* 0x000fe200000000a0 */
[----:B------:R-:W-:Y:S02]  /*78f0*/  FFMA.FTZ R4, R90, R9, -R4 ;  /* 0x000000095a047223 */ /* 0x000fe40000010804 */
[----:B------:R-:W-:-:S02]  /*7900*/  FMUL.FTZ R9, R87, R5 ;  /* 0x0000000557097220 */ /* 0x000fc40000410000 */
[C---:B------:R-:W-:Y:S02]  /*7910*/  FMUL.FTZ R13, R85.reuse, R16 ;  /* 0x00000010550d7220 */ /* 0x040fe40000410000 */
[----:B------:R-:W-:Y:S02]  /*7920*/  FMUL.FTZ R15, R85, R14 ;  /* 0x0000000e550f7220 */ /* 0x000fe40000410000 */
[-C--:B------:R-:W-:Y:S02]  /*7930*/  FMUL.FTZ R10, R87, R4.reuse ;  /* 0x00000004570a7220 */ /* 0x080fe40000410000 */
[----:B------:R-:W-:Y:S02]  /*7940*/  FFMA.FTZ R9, R88, R4, -R9 ;  /* 0x0000000458097223 */ /* 0x000fe40000010809 */
[----:B------:R-:W-:Y:S02]  /*7950*/  FFMA.FTZ R13, R86, R14, -R13 ;  /* 0x0000000e560d7223 */ /* 0x000fe4000001080d */
[----:B------:R-:W-:-:S02]  /*7960*/  FMUL.FTZ R190, R132, R21 ;  /* 0x0000001584be7220 */ /* 0x000fc40000410000 */
[----:B------:R-:W-:Y:S02]  /*7970*/  FFMA.FTZ R15, R86, R16, R15 ;  /* 0x00000010560f7223 */ /* 0x000fe4000001000f */
[----:B------:R-:W-:Y:S02]  /*7980*/  FFMA.FTZ R10, R88, R5, R10 ;  /* 0x00000005580a7223 */ /* 0x000fe4000001000a */
[C---:B------:R-:W-:Y:S02]  /*7990*/  FMUL.FTZ R5, R85.reuse, R9 ;  /* 0x0000000955057220 */ /* 0x040fe40000410000 */
[----:B------:R-:W-:Y:S02]  /*79a0*/  FADD.FTZ R13, R190, R13 ;  /* 0x0000000dbe0d7221 */ /* 0x000fe40000010000 */
[----:B------:R-:W-:Y:S02]  /*79b0*/  FADD.FTZ R15, RZ, R15 ;  /* 0x0000000fff0f7221 */ /* 0x000fe40000010000 */
[-C--:B------:R-:W-:Y:S01]  /*79c0*/  FMUL.FTZ R4, R85, R10.reuse ;  /* 0x0000000a55047220 */ /* 0x080fe20000410000 */
[----:B------:R-:W-:Y:S01]  /*79d0*/  PRMT R22, RZ, 0x5410, R159 ;  /* 0x00005410ff167816 */ /* 0x000fe2000000009f */
[----:B------:R-:W-:-:S02]  /*79e0*/  FFMA.FTZ R5, R86, R10, R5 ;  /* 0x0000000a56057223 */ /* 0x000fc40000010005 */
[C---:B------:R-:W-:Y:S02]  /*79f0*/  FMUL.FTZ R16, R83.reuse, R13 ;  /* 0x0000000d53107220 */ /* 0x040fe40000410000 */
[C---:B------:R-:W-:Y:S02]  /*7a00*/  FMUL.FTZ R14, R83.reuse, R15 ;  /* 0x0000000f530e7220 */ /* 0x040fe40000410000 */
[----:B------:R-:W-:Y:S02]  /*7a10*/  FFMA.FTZ R4, R86, R9, -R4 ;  /* 0x0000000956047223 */ /* 0x000fe40000010804 */
[----:B------:R-:W-:Y:S02]  /*7a20*/  FMUL.FTZ R9, R83, R5 ;  /* 0x0000000553097220 */ /* 0x000fe40000410000 */
[C---:B------:R-:W-:Y:S01]  /*7a30*/  FFMA.FTZ R16, R84.reuse, R15, R16 ;  /* 0x0000000f54107223 */ /* 0x040fe20000010010 */
[----:B-----5:R0:W1:Y:S01]  /*7a40*/  R2UR UR34, R2 ;  /* 0x00000000022273c2 */ /* 0x02006200000e0000 */
[----:B------:R-:W-:-:S02]  /*7a50*/  FFMA.FTZ R14, R84, R13, -R14 ;  /* 0x0000000d540e7223 */ /* 0x000fc4000001080e */
[----:B------:R-:W-:Y:S02]  /*7a60*/  FMUL.FTZ R189, R131, R22 ;  /* 0x0000001683bd7220 */ /* 0x000fe40000410000 */
[-C--:B------:R-:W-:Y:S02]  /*7a70*/  FMUL.FTZ R10, R83, R4.reuse ;  /* 0x00000004530a7220 */ /* 0x080fe40000410000 */
[C---:B------:R-:W-:Y:S02]  /*7a80*/  FFMA.FTZ R9, R84.reuse, R4, -R9 ;  /* 0x0000000454097223 */ /* 0x040fe40000010809 */
[----:B------:R-:W-:Y:S01]  /*7a90*/  FADD.FTZ R16, RZ, R16 ;  /* 0x00000010ff107221 */ /* 0x000fe20000010000 */
[----:B------:R2:W3:Y:S01]  /*7aa0*/  R2UR UR35, R3 ;  /* 0x00000000032373c2 */ /* 0x0004e200000e0000 */
[----:B------:R-:W-:Y:S02]  /*7ab0*/  FADD.FTZ R14, R189, R14 ;  /* 0x0000000ebd0e7221 */ /* 0x000fe40000010000 */
[----:B------:R-:W-:-:S02]  /*7ac0*/  FFMA.FTZ R10, R84, R5, R10 ;  /* 0x00000005540a7223 */ /* 0x000fc4000001000a */
[C---:B------:R-:W-:Y:S02]  /*7ad0*/  FMUL.FTZ R5, R81.reuse, R9 ;  /* 0x0000000951057220 */ /* 0x040fe40000410000 */
[C---:B------:R-:W-:Y:S01]  /*7ae0*/  FMUL.FTZ R13, R81.reuse, R16 ;  /* 0x00000010510d7220 */ /* 0x040fe20000410000 */
[----:B--2---:R-:W-:Y:S01]  /*7af0*/  PRMT R3, RZ, 0x5410, R158 ;  /* 0x00005410ff037816 */ /* 0x004fe2000000009e */
[C---:B------:R-:W-:Y:S02]  /*7b00*/  FMUL.FTZ R15, R81.reuse, R14 ;  /* 0x0000000e510f7220 */ /* 0x040fe40000410000 */
[-C--:B------:R-:W-:Y:S02]  /*7b10*/  FMUL.FTZ R4, R81, R10.reuse ;  /* 0x0000000a51047220 */ /* 0x080fe40000410000 */
[C---:B------:R-:W-:Y:S02]  /*7b20*/  FFMA.FTZ R5, R82.reuse, R10, R5 ;  /* 0x0000000a52057223 */ /* 0x040fe40000010005 */
[----:B------:R-:W-:-:S02]  /*7b30*/  FFMA.FTZ R13, R82, R14, -R13 ;  /* 0x0000000e520d7223 */ /* 0x000fc4000001080d */
[----:B------:R-:W-:Y:S02]  /*7b40*/  FMUL.FTZ R188, R130, R3 ;  /* 0x0000000382bc7220 */ /* 0x000fe40000410000 */
[C---:B------:R-:W-:Y:S02]  /*7b50*/  FFMA.FTZ R15, R82.reuse, R16, R15 ;  /* 0x00000010520f7223 */ /* 0x040fe4000001000f */
[----:B------:R-:W-:Y:S02]  /*7b60*/  FFMA.FTZ R4, R82, R9, -R4 ;  /* 0x0000000952047223 */ /* 0x000fe40000010804 */
[----:B------:R-:W-:Y:S02]  /*7b70*/  FMUL.FTZ R9, R59, R5 ;  /* 0x000000053b097220 */ /* 0x000fe40000410000 */
[----:B------:R-:W-:Y:S02]  /*7b80*/  FADD.FTZ R13, R188, R13 ;  /* 0x0000000dbc0d7221 */ /* 0x000fe40000010000 */
[----:B------:R-:W-:-:S02]  /*7b90*/  FADD.FTZ R15, RZ, R15 ;  /* 0x0000000fff0f7221 */ /* 0x000fc40000010000 */
[CC--:B------:R-:W-:Y:S02]  /*7ba0*/  FMUL.FTZ R65, R59.reuse, R4.reuse ;  /* 0x000000043b417220 */ /* 0x0c0fe40000410000 */
[C---:B------:R-:W-:Y:S01]  /*7bb0*/  FFMA.FTZ R64, R80.reuse, R4, -R9 ;  /* 0x0000000450407223 */ /* 0x040fe20000010809 */
[----:B------:R-:W-:Y:S01]  /*7bc0*/  PRMT R4, RZ, 0x5410, R157 ;  /* 0x00005410ff047816 */ /* 0x000fe2000000009d */
[C---:B------:R-:W-:Y:S01]  /*7bd0*/  FMUL.FTZ R3, R59.reuse, R13 ;  /* 0x0000000d3b037220 */ /* 0x040fe20000410000 */
[----:B------:R-:W-:Y:S01]  /*7be0*/  PRMT R55, RZ, 0x5410, R55 ;  /* 0x00005410ff377816 */ /* 0x000fe20000000037 */
[-C--:B0-----:R-:W-:Y:S01]  /*7bf0*/  FMUL.FTZ R2, R59, R15.reuse ;  /* 0x0000000f3b027220 */ /* 0x081fe20000410000 */
[----:B------:R-:W-:Y:S01]  /*7c00*/  PRMT R56, RZ, 0x5410, R56 ;  /* 0x00005410ff387816 */ /* 0x000fe20000000038 */
[C---:B------:R-:W-:Y:S01]  /*7c10*/  FFMA.FTZ R3, R80.reuse, R15, R3 ;  /* 0x0000000f50037223 */ /* 0x040fe20000010003 */
[----:B------:R-:W-:Y:S01]  /*7c20*/  PRMT R51, RZ, 0x5410, R51 ;  /* 0x00005410ff337816 */ /* 0x000fe20000000033 */
[----:B------:R-:W-:-:S02]  /*7c30*/  FFMA.FTZ R65, R80, R5, R65 ;  /* 0x0000000550417223 */ /* 0x000fc40000010041 */
[----:B------:R-:W-:Y:S02]  /*7c40*/  FFMA.FTZ R2, R80, R13, -R2 ;  /* 0x0000000d50027223 */ /* 0x000fe40000010802 */
[----:B------:R-:W-:Y:S02]  /*7c50*/  FMUL.FTZ R187, R129, R4 ;  /* 0x0000000481bb7220 */ /* 0x000fe40000410000 */
[----:B-1----:R-:W-:Y:S02]  /*7c60*/  FMUL.FTZ R5, R55, UR34 ;  /* 0x0000002237057c20 */ /* 0x002fe40008410000 */
[----:B------:R-:W-:Y:S01]  /*7c70*/  FADD.FTZ R67, RZ, R3 ;  /* 0x00000003ff437221 */ /* 0x000fe20000010000 */
[----:B------:R-:W-:Y:S01]  /*7c80*/  PRMT R52, RZ, 0x5410, R52 ;  /* 0x00005410ff347816 */ /* 0x000fe20000000034 */
[----:B------:R-:W-:Y:S01]  /*7c90*/  FADD.FTZ R4, R187, R2 ;  /* 0x00000002bb047221 */ /* 0x000fe20000010000 */
[----:B------:R-:W-:Y:S01]  /*7ca0*/  PRMT R43, RZ, 0x5410, R43 ;  /* 0x00005410ff2b7816 */ /* 0x000fe2000000002b */
[----:B---3--:R-:W-:-:S02]  /*7cb0*/  FFMA.FTZ R2, R56, UR35, R5 ;  /* 0x0000002338027c23 */ /* 0x008fc40008010005 */
[----:B------:R-:W-:Y:S02]  /*7cc0*/  FMUL.FTZ R3, R55, UR35 ;  /* 0x0000002337037c20 */ /* 0x000fe40008410000 */
[----:B------:R-:W-:Y:S02]  /*7cd0*/  FMUL.FTZ R5, R51, UR35 ;  /* 0x0000002333057c20 */ /* 0x000fe40008410000 */
[----:B------:R-:W-:Y:S01]  /*7ce0*/  FMUL.FTZ R9, R57, R67 ;  /* 0x0000004339097220 */ /* 0x000fe20000410000 */
[----:B------:R-:W-:Y:S01]  /*7cf0*/  PRMT R49, RZ, 0x5410, R49 ;  /* 0x00005410ff317816 */ /* 0x000fe20000000031 */
[----:B------:R-:W-:Y:S01]  /*7d00*/  FADD.FTZ R53, R127, R127 ;  /* 0x0000007f7f357221 */ /* 0x000fe20000010000 */
[----:B------:R-:W-:Y:S01]  /*7d10*/  PRMT R44, RZ, 0x5410, R44 ;  /* 0x00005410ff2c7816 */ /* 0x000fe2000000002c */
[----:B------:R-:W-:Y:S01]  /*7d20*/  FFMA.FTZ R54, R56, UR34, -R3 ;  /* 0x0000002238367c23 */ /* 0x000fe20008010803 */
[----:B------:R-:W-:Y:S01]  /*7d30*/  PRMT R35, RZ, 0x5410, R35 ;  /* 0x00005410ff237816 */ /* 0x000fe20000000023 */
[----:B------:R-:W-:-:S02]  /*7d40*/  FFMA.FTZ R48, R52, UR34, -R5 ;  /* 0x0000002234307c23 */ /* 0x000fc40008010805 */
[----:B------:R-:W-:Y:S02]  /*7d50*/  FFMA.FTZ R3, R58, R4, -R9 ;  /* 0x000000043a037223 */ /* 0x000fe40000010809 */
[----:B------:R-:W-:Y:S01]  /*7d60*/  FMUL.FTZ R5, R43, UR35 ;  /* 0x000000232b057c20 */ /* 0x000fe20008410000 */
[----:B------:R-:W-:Y:S01]  /*7d70*/  PRMT R50, RZ, 0x5410, R50 ;  /* 0x00005410ff327816 */ /* 0x000fe20000000032 */
[----:B------:R-:W-:Y:S01]  /*7d80*/  FMUL.FTZ R9, R51, UR34 ;  /* 0x0000002233097c20 */ /* 0x000fe20008410000 */
[----:B------:R-:W-:Y:S01]  /*7d90*/  PRMT R41, RZ, 0x5410, R41 ;  /* 0x00005410ff297816 */ /* 0x000fe20000000029 */
[----:B------:R-:W-:Y:S01]  /*7da0*/  FMUL.FTZ R54, R53, R54 ;  /* 0x0000003635367220 */ /* 0x000fe20000410000 */
[----:B------:R-:W-:Y:S01]  /*7db0*/  PRMT R36, RZ, 0x5410, R36 ;  /* 0x00005410ff247816 */ /* 0x000fe20000000024 */
[----:B------:R-:W-:Y:S01]  /*7dc0*/  FMUL.FTZ R13, R49, UR35 ;  /* 0x00000023310d7c20 */ /* 0x000fe20008410000 */
[----:B------:R-:W-:Y:S01]  /*7dd0*/  PRMT R27, RZ, 0x5410, R27 ;  /* 0x00005410ff1b7816 */ /* 0x000fe2000000001b */
[----:B------:R-:W-:-:S02]  /*7de0*/  FMUL.FTZ R53, R53, R2 ;  /* 0x0000000235357220 */ /* 0x000fc40000410000 */
[----:B------:R-:W-:Y:S02]  /*7df0*/  FADD.FTZ R47, R126, R126 ;  /* 0x0000007e7e2f7221 */ /* 0x000fe40000010000 */
[----:B------:R-:W-:Y:S02]  /*7e00*/  FMUL.FTZ R15, R49, UR34 ;  /* 0x00000022310f7c20 */ /* 0x000fe40008410000 */
[----:B------:R-:W-:Y:S02]  /*7e10*/  FFMA.FTZ R40, R44, UR34, -R5 ;  /* 0x000000222c287c23 */ /* 0x000fe40008010805 */
[----:B------:R-:W-:Y:S02]  /*7e20*/  FFMA.FTZ R2, R52, UR35, R9 ;  /* 0x0000002334027c23 */ /* 0x000fe40008010009 */
[----:B------:R-:W-:Y:S01]  /*7e30*/  FMUL.FTZ R5, R35, UR35 ;  /* 0x0000002323057c20 */ /* 0x000fe20008410000 */
[----:B------:R-:W-:Y:S01]  /*7e40*/  PRMT R42, RZ, 0x5410, R42 ;  /* 0x00005410ff2a7816 */ /* 0x000fe2000000002a */
[----:B------:R-:W-:Y:S01]  /*7e50*/  FMUL.FTZ R9, R43, UR34 ;  /* 0x000000222b097c20 */ /* 0x000fe20008410000 */
[----:B------:R-:W-:Y:S01]  /*7e60*/  PRMT R33, RZ, 0x5410, R33 ;  /* 0x00005410ff217816 */ /* 0x000fe20000000021 */
[----:B------:R-:W-:-:S02]  /*7e70*/  FMUL.FTZ R10, R57, R4 ;  /* 0x00000004390a7220 */ /* 0x000fc40000410000 */
[----:B------:R-:W-:Y:S02]  /*7e80*/  FADD.FTZ R45, R125, R125 ;  /* 0x0000007d7d2d7221 */ /* 0x000fe40000010000 */
[C---:B------:R-:W-:Y:S01]  /*7e90*/  FFMA.FTZ R46, R50.reuse, UR34, -R13 ;  /* 0x00000022322e7c23 */ /* 0x040fe2000801080d */
[----:B------:R-:W-:Y:S01]  /*7ea0*/  PRMT R28, RZ, 0x5410, R28 ;  /* 0x00005410ff1c7816 */ /* 0x000fe2000000001c */
[----:B------:R-:W-:Y:S02]  /*7eb0*/  FFMA.FTZ R4, R50, UR35, R15 ;  /* 0x0000002332047c23 */ /* 0x000fe4000801000f */
[----:B------:R-:W-:Y:S02]  /*7ec0*/  FMUL.FTZ R48, R47, R48 ;  /* 0x000000302f307220 */ /* 0x000fe40000410000 */
        /* <DEDUP_REMOVED lines=9> */
[----:B------:R-:W-:-:S02]  /*7f60*/  FMUL.FTZ R46, R45, R46 ;  /* 0x0000002e2d2e7220 */ /* 0x000fc40000410000 */
[----:B------:R-:W-:Y:S02]  /*7f70*/  FMUL.FTZ R9, R35, UR34 ;  /* 0x0000002223097c20 */ /* 0x000fe40008410000 */
[----:B------:R-:W-:Y:S02]  /*7f80*/  FMUL.FTZ R45, R45, R4 ;  /* 0x000000042d2d7220 */ /* 0x000fe40000410000 */
[----:B------:R-:W-:Y:S02]  /*7f90*/  FADD.FTZ R37, R123, R123 ;  /* 0x0000007b7b257221 */ /* 0x000fe40000010000 */
[C---:B------:R-:W-:Y:S01]  /*7fa0*/  FFMA.FTZ R38, R42.reuse, UR34, -R13 ;  /* 0x000000222a267c23 */ /* 0x040fe2000801080d */
[----:B------:R-:W-:Y:S01]  /*7fb0*/  PRMT R25, RZ, 0x5410, R25 ;  /* 0x00005410ff197816 */ /* 0x000fe20000000019 */
[----:B------:R-:W-:Y:S01]  /*7fc0*/  FFMA.FTZ R4, R42, UR35, R15 ;  /* 0x000000232a047c23 */ /* 0x000fe2000801000f */
[----:B------:R-:W-:Y:S01]  /*7fd0*/  PRMT R20, RZ, 0x5410, R20 ;  /* 0x00005410ff147816 */ /* 0x000fe20000000014 */
[----:B------:R-:W-:-:S02]  /*7fe0*/  FMUL.FTZ R40, R39, R40 ;  /* 0x0000002827287220 */ /* 0x000fc40000410000 */
[----:B------:R-:W-:Y:S02]  /*7ff0*/  FMUL.FTZ R13, R33, UR35 ;  /* 0x00000023210d7c20 */ /* 0x000fe40008410000 */
[----:B------:R-:W-:Y:S02]  /*8000*/  FMUL.FTZ R39, R39, R2 ;  /* 0x0000000227277220 */ /* 0x000fe40000410000 */
[----:B------:R-:W-:Y:S02]  /*8010*/  FADD.FTZ R31, R122, R122 ;  /* 0x0000007a7a1f7221 */ /* 0x000fe40000010000 */
[----:B------:R-:W-:Y:S02]  /*8020*/  FMUL.FTZ R15, R33, UR34 ;  /* 0x00000022210f7c20 */ /* 0x000fe40008410000 */
[----:B------:R-:W-:Y:S02]  /*8030*/  FFMA.FTZ R24, R28, UR34, -R5 ;  /* 0x000000221c187c23 */ /* 0x000fe40008010805 */
[----:B------:R-:W-:-:S02]  /*8040*/  FFMA.FTZ R2, R36, UR35, R9 ;  /* 0x0000002324027c23 */ /* 0x000fc40008010009 */
[----:B------:R-:W-:Y:S02]  /*8050*/  FMUL.FTZ R5, R19, UR35 ;  /* 0x0000002313057c20 */ /* 0x000fe40008410000 */
[----:B------:R-:W-:Y:S02]  /*8060*/  FMUL.FTZ R38, R37, R38 ;  /* 0x0000002625267220 */ /* 0x000fe40000410000 */
[----:B------:R-:W-:Y:S01]  /*8070*/  FMUL.FTZ R9, R27, UR34 ;  /* 0x000000221b097c20 */ /* 0x000fe20008410000 */
[----:B------:R-:W-:Y:S01]  /*8080*/  PRMT R26, RZ, 0x5410, R26 ;  /* 0x00005410ff1a7816 */ /* 0x000fe2000000001a */
[----:B------:R-:W-:Y:S02]  /*8090*/  FMUL.FTZ R37, R37, R4 ;  /* 0x0000000425257220 */ /* 0x000fe40000410000 */
[----:B------:R-:W-:Y:S02]  /*80a0*/  FADD.FTZ R29, R119, R119 ;  /* 0x00000077771d7221 */ /* 0x000fe40000010000 */
[C---:B------:R-:W-:Y:S01]  /*80b0*/  FFMA.FTZ R30, R34.reuse, UR34, -R13 ;  /* 0x00000022221e7c23 */ /* 0x040fe2000801080d */
[----:B------:R-:W-:Y:S01]  /*80c0*/  PRMT R17, RZ, 0x5410, R17 ;  /* 0x00005410ff117816 */ /* 0x000fe20000000011 */
[----:B------:R-:W-:-:S02]  /*80d0*/  FFMA.FTZ R4, R34, UR35, R15 ;  /* 0x0000002322047c23 */ /* 0x000fc4000801000f */
[C---:B------:R-:W-:Y:S02]  /*80e0*/  FMUL.FTZ R32, R31.reuse, R32 ;  /* 0x000000201f207220 */ /* 0x040fe40000410000 */
[----:B------:R-:W-:Y:S02]  /*80f0*/  FMUL.FTZ R31, R31, R2 ;  /* 0x000000021f1f7220 */ /* 0x000fe40000410000 */
[----:B------:R-:W-:Y:S02]  /*8100*/  FADD.FTZ R23, R118, R118 ;  /* 0x0000007676177221 */ /* 0x000fe40000010000 */
[C---:B------:R-:W-:Y:S02]  /*8110*/  FMUL.FTZ R13, R25.reuse, UR35 ;  /* 0x00000023190d7c20 */ /* 0x040fe40008410000 */
[----:B------:R-:W-:Y:S02]  /*8120*/  FMUL.FTZ R15, R25, UR34 ;  /* 0x00000022190f7c20 */ /* 0x000fe40008410000 */
[----:B------:R-:W-:-:S02]  /*8130*/  FFMA.FTZ R16, R20, UR34, -R5 ;  /* 0x0000002214107c23 */ /* 0x000fc40008010805 */
[----:B------:R-:W-:Y:S02]  /*8140*/  FFMA.FTZ R2, R28, UR35, R9 ;  /* 0x000000231c027c23 */ /* 0x000fe40008010009 */
[----:B------:R-:W-:Y:S02]  /*8150*/  FMUL.FTZ R5, R57, R65 ;  /* 0x0000004139057220 */ /* 0x000fe40000410000 */
[----:B------:R-:W-:Y:S02]  /*8160*/  FMUL.FTZ R30, R29, R30 ;  /* 0x0000001e1d1e7220 */ /* 0x000fe40000410000 */
[----:B------:R-:W-:Y:S01]  /*8170*/  FMUL.FTZ R9, R19, UR34 ;  /* 0x0000002213097c20 */ /* 0x000fe20008410000 */
[----:B------:R-:W-:Y:S01]  /*8180*/  PRMT R18, RZ, 0x5410, R18 ;  /* 0x00005410ff127816 */ /* 0x000fe20000000012 */
[----:B------:R-:W-:Y:S02]  /*8190*/  FMUL.FTZ R29, R29, R4 ;  /* 0x000000041d1d7220 */ /* 0x000fe40000410000 */
[----:B------:R-:W-:-:S02]  /*81a0*/  FADD.FTZ R21, R117, R117 ;  /* 0x0000007575157221 */ /* 0x000fc40000010000 */
[C---:B------:R-:W-:Y:S02]  /*81b0*/  FFMA.FTZ R22, R26.reuse, UR34, -R13 ;  /* 0x000000221a167c23 */ /* 0x040fe4000801080d */
[----:B------:R-:W-:Y:S02]  /*81c0*/  FFMA.FTZ R4, R26, UR35, R15 ;  /* 0x000000231a047c23 */ /* 0x000fe4000801000f */
[----:B------:R-:W-:Y:S02]  /*81d0*/  FMUL.FTZ R24, R23, R24 ;  /* 0x0000001817187220 */ /* 0x000fe40000410000 */
[----:B------:R-:W-:Y:S01]  /*81e0*/  FMUL.FTZ R66, R57, R64 ;  /* 0x0000004039427220 */ /* 0x000fe20000410000 */
[----:B------:R-:W-:Y:S01]  /*81f0*/  PRMT R12, RZ, 0x5410, R12 ;  /* 0x00005410ff0c7816 */ /* 0x000fe2000000000c */
[----:B------:R-:W-:Y:S02]  /*8200*/  FMUL.FTZ R23, R23, R2 ;  /* 0x0000000217177220 */ /* 0x000fe40000410000 */
[----:B------:R-:W-:-:S02]  /*8210*/  FADD.FTZ R15, R116, R116 ;  /* 0x00000074740f7221 */ /* 0x000fc40000010000 */
[C---:B------:R-:W-:Y:S02]  /*8220*/  FMUL.FTZ R69, R17.reuse, UR35 ;  /* 0x0000002311457c20 */ /* 0x040fe40008410000 */
[----:B------:R-:W-:Y:S01]  /*8230*/  FFMA.FTZ R64, R58, R64, -R5 ;  /* 0x000000403a407223 */ /* 0x000fe20000010805 */
[----:B------:R-:W-:Y:S01]  /*8240*/  PRMT R5, RZ, 0x5410, R144 ;  /* 0x00005410ff057816 */ /* 0x000fe20000000090 */
[----:B------:R-:W-:Y:S02]  /*8250*/  FMUL.FTZ R71, R17, UR34 ;  /* 0x0000002211477c20 */ /* 0x000fe40008410000 */
[----:B------:R-:W-:Y:S02]  /*8260*/  FFMA.FTZ R2, R20, UR35, R9 ;  /* 0x0000002314027c23 */ /* 0x000fe40008010009 */
[C---:B------:R-:W-:Y:S01]  /*8270*/  FMUL.FTZ R22, R21.reuse, R22 ;  /* 0x0000001615167220 */ /* 0x040fe20000410000 */
[----:B------:R-:W-:Y:S01]  /*8280*/  PRMT R11, RZ, 0x5410, R11 ;  /* 0x00005410ff0b7816 */ /* 0x000fe2000000000b */
[----:B------:R-:W-:-:S02]  /*8290*/  FMUL.FTZ R21, R21, R4 ;  /* 0x0000000415157220 */ /* 0x000fc40000410000 */
[----:B------:R-:W-:Y:S02]  /*82a0*/  FADD.FTZ R13, R115, R115 ;  /* 0x00000073730d7221 */ /* 0x000fe40000010000 */
[C---:B------:R-:W-:Y:S02]  /*82b0*/  FFMA.FTZ R14, R18.reuse, UR34, -R69 ;  /* 0x00000022120e7c23 */ /* 0x040fe40008010845 */
[C---:B------:R-:W-:Y:S01]  /*82c0*/  FMUL.FTZ R16, R15.reuse, R16 ;  /* 0x000000100f107220 */ /* 0x040fe20000410000 */
[----:B------:R-:W-:Y:S01]  /*82d0*/  PRMT R7, RZ, 0x5410, R7 ;  /* 0x00005410ff077816 */ /* 0x000fe20000000007 */
[----:B------:R-:W-:Y:S02]  /*82e0*/  FFMA.FTZ R4, R18, UR35, R71 ;  /* 0x0000002312047c23 */ /* 0x000fe40008010047 */
[----:B------:R-:W-:Y:S02]  /*82f0*/  FMUL.FTZ R15, R15, R2 ;  /* 0x000000020f0f7220 */ /* 0x000fe40000410000 */
[----:B------:R-:W-:-:S02]  /*8300*/  FMUL.FTZ R2, R12, UR35 ;  /* 0x000000230c027c20 */ /* 0x000fc40008410000 */
[----:B------:R-:W-:Y:S01]  /*8310*/  FMUL.FTZ R186, R128, R5 ;  /* 0x0000000580ba7220 */ /* 0x000fe20000410000 */
[----:B------:R-:W-:Y:S01]  /*8320*/  PRMT R5, RZ, 0x5410, R0 ;  /* 0x00005410ff057816 */ /* 0x000fe20000000000 */
[C---:B------:R-:W-:Y:S01]  /*8330*/  FMUL.FTZ R14, R13.reuse, R14 ;  /* 0x0000000e0d0e7220 */ /* 0x040fe20000410000 */
[----:B------:R-:W-:Y:S01]  /*8340*/  PRMT R8, RZ, 0x5410, R8 ;  /* 0x00005410ff087816 */ /* 0x000fe20000000008 */
[----:B------:R-:W-:Y:S01]  /*8350*/  FMUL.FTZ R13, R13, R4 ;  /* 0x000000040d0d7220 */ /* 0x000fe20000410000 */
[----:B------:R-:W-:Y:S01]  /*8360*/  PRMT R6, RZ, 0x5410, R6 ;  /* 0x00005410ff067816 */ /* 0x000fe20000000006 */
[----:B------:R-:W-:Y:S02]  /*8370*/  FMUL.FTZ R4, R12, UR34 ;  /* 0x000000220c047c20 */ /* 0x000fe40008410000 */
[----:B------:R-:W-:Y:S02]  /*8380*/  FADD.FTZ R9, R114, R114 ;  /* 0x0000007272097221 */ /* 0x000fe40000010000 */
[----:B------:R-:W-:-:S02]  /*8390*/  FFMA.FTZ R2, R11, UR34, -R2 ;  /* 0x000000220b027c23 */ /* 0x000fc40008010802 */
[----:B------:R-:W-:Y:S02]  /*83a0*/  FFMA.FTZ R67, R58, R67, R10 ;  /* 0x000000433a437223 */ /* 0x000fe4000001000a */
[C---:B------:R-:W-:Y:S02]  /*83b0*/  FMUL.FTZ R69, R7.reuse, UR35 ;  /* 0x0000002307457c20 */ /* 0x040fe40008410000 */
[----:B------:R-:W-:Y:S02]  /*83c0*/  FMUL.FTZ R71, R7, UR34 ;  /* 0x0000002207477c20 */ /* 0x000fe40008410000 */
[C---:B------:R-:W-:Y:S02]  /*83d0*/  FMUL.FTZ R73, R5.reuse, UR35 ;  /* 0x0000002305497c20 */ /* 0x040fe40008410000 */
[----:B------:R-:W-:Y:S01]  /*83e0*/  FMUL.FTZ R75, R5, UR34 ;  /* 0x00000022054b7c20 */ /* 0x000fe20008410000 */
[C---:B------:R-:W-:Y:S01]  /*83f0*/  LEA.HI R233, R148.reuse, R148, RZ, 0x1e ;  /* 0x0000009494e97211 */ /* 0x040fe200078ff0ff */
[----:B------:R-:W-:Y:S01]  /*8400*/  FFMA.FTZ R4, R11, UR35, R4 ;  /* 0x000000230b047c23 */ /* 0x000fe20008010004 */
[----:B------:R-:W-:Y:S01]  /*8410*/  ISETP.GT.U32.AND P0, PT, R148, 0x1f, PT ;  /* 0x0000001f9400780c */ /* 0x000fe20003f04070 */
[----:B------:R-:W-:-:S02]  /*8420*/  FMUL.FTZ R10, R9, R2 ;  /* 0x00000002090a7220 */ /* 0x000fc40000410000 */
[----:B------:R-:W-:Y:S01]  /*8430*/  FFMA.FTZ R65, R58, R65, R66 ;  /* 0x000000413a417223 */ /* 0x000fe20000010042 */
[----:B------:R-:W-:Y:S01]  /*8440*/  PRMT R150, RZ, 0x5410, R150 ;  /* 0x00005410ff967816 */ /* 0x000fe20000000096 */
[----:B------:R-:W-:Y:S01]  /*8450*/  FADD.FTZ R2, R113, R113 ;  /* 0x0000007171027221 */ /* 0x000fe20000010000 */
[----:B------:R-:W-:Y:S01]  /*8460*/  PRMT R152, RZ, 0x5410, R152 ;  /* 0x00005410ff987816 */ /* 0x000fe20000000098 */
[C---:B------:R-:W-:Y:S02]  /*8470*/  FFMA.FTZ R69, R8.reuse, UR34, -R69 ;  /* 0x0000002208457c23 */ /* 0x040fe40008010845 */
[----:B------:R-:W-:Y:S02]  /*8480*/  FFMA.FTZ R71, R8, UR35, R71 ;  /* 0x0000002308477c23 */ /* 0x000fe40008010047 */
[----:B------:R-:W-:Y:S02]  /*8490*/  FADD.FTZ R66, R186, R3 ;  /* 0x00000003ba427221 */ /* 0x000fe40000010000 */
[----:B------:R-:W-:-:S02]  /*84a0*/  FADD.FTZ R67, RZ, R67 ;  /* 0x00000043ff437221 */ /* 0x000fc40000010000 */
[----:B------:R-:W-:Y:S02]  /*84b0*/  FADD.FTZ R68, R112, R112 ;  /* 0x0000007070447221 */ /* 0x000fe40000010000 */
[C---:B------:R-:W-:Y:S02]  /*84c0*/  FFMA.FTZ R73, R6.reuse, UR34, -R73 ;  /* 0x0000002206497c23 */ /* 0x040fe40008010849 */
[----:B------:R-:W-:Y:S02]  /*84d0*/  FFMA.FTZ R75, R6, UR35, R75 ;  /* 0x00000023064b7c23 */ /* 0x000fe4000801004b */
[----:B------:R-:W-:Y:S01]  /*84e0*/  FMUL.FTZ R9, R9, R4 ;  /* 0x0000000409097220 */ /* 0x000fe20000410000 */
[----:B------:R0:W-:Y:S01]  /*84f0*/  STS.128 [R233.X16+0x6370], R64 ;  /* 0x00637040e9007388 */ /* 0x0001e2000000cc00 */
[C---:B------:R-:W-:Y:S01]  /*8500*/  FMUL.FTZ R4, R2.reuse, R69 ;  /* 0x0000004502047220 */ /* 0x040fe20000410000 */
[----:B------:R-:W-:Y:S01]  /*8510*/  PRMT R149, RZ, 0x5410, R149 ;  /* 0x00005410ff957816 */ /* 0x000fe20000000095 */
[----:B------:R-:W-:Y:S01]  /*8520*/  FMUL.FTZ R3, R2, R71 ;  /* 0x0000004702037220 */ /* 0x000fe20000410000 */
[----:B------:R-:W-:Y:S01]  /*8530*/  PRMT R151, RZ, 0x5410, R151 ;  /* 0x00005410ff977816 */ /* 0x000fe20000000097 */
[----:B------:R-:W-:-:S02]  /*8540*/  FMUL.FTZ R2, R68, R73 ;  /* 0x0000004944027220 */ /* 0x000fc40000410000 */
[----:B------:R-:W-:Y:S02]  /*8550*/  FMUL.FTZ R0, R68, R75 ;  /* 0x0000004b44007220 */ /* 0x000fe40000410000 */
[C---:B------:R-:W-:Y:S02]  /*8560*/  FMUL.FTZ R68, R150.reuse, UR35 ;  /* 0x0000002396447c20 */ /* 0x040fe40008410000 */
[----:B------:R-:W-:Y:S02]  /*8570*/  FMUL.FTZ R70, R150, UR34 ;  /* 0x0000002296467c20 */ /* 0x000fe40008410000 */
[C---:B0-----:R-:W-:Y:S02]  /*8580*/  FMUL.FTZ R64, R152.reuse, UR35 ;  /* 0x0000002398407c20 */ /* 0x041fe40008410000 */
[----:B------:R-:W-:Y:S02]  /*8590*/  FMUL.FTZ R66, R152, UR34 ;  /* 0x0000002298427c20 */ /* 0x000fe40008410000 */
[----:B------:R-:W-:-:S02]  /*85a0*/  FADD.FTZ R154, R111, R111 ;  /* 0x0000006f6f9a7221 */ /* 0x000fc40000010000 */
[----:B------:R-:W-:Y:S02]  /*85b0*/  FADD.FTZ R156, R110, R110 ;  /* 0x0000006e6e9c7221 */ /* 0x000fe40000010000 */
[----:B------:R-:W-:Y:S02]  /*85c0*/  FFMA.FTZ R153, R149, UR34, -R68 ;  /* 0x0000002295997c23 */ /* 0x000fe40008010844 */
[----:B------:R-:W-:Y:S01]  /*85d0*/  FFMA.FTZ R155, R151, UR34, -R64 ;  /* 0x00000022979b7c23 */ /* 0x000fe20008010840 */
[----:B------:R-:W-:Y:S01]  /*85e0*/  BSSY B0, `(.L_x_462) ;  /* 0x00000d1000007945 */ /* 0x000fe20003800000 */
[----:B------:R-:W-:Y:S02]  /*85f0*/  FFMA.FTZ R65, R149, UR35, R70 ;  /* 0x0000002395417c23 */ /* 0x000fe40008010046 */
[----:B------:R-:W-:Y:S02]  /*8600*/  FFMA.FTZ R67, R151, UR35, R66 ;  /* 0x0000002397437c23 */ /* 0x000fe40008010042 */
[----:B------:R-:W-:-:S02]  /*8610*/  FMUL.FTZ R153, R154, R153 ;  /* 0x000000999a997220 */ /* 0x000fc40000410000 */
        /* <DEDUP_REMOVED lines=10> */
[----:B0-----:R-:W-:-:S02]  /*86c0*/  FMUL.FTZ R204, R66, R69 ;  /* 0x0000004542cc7220 */ /* 0x001fc40000410000 */
[C---:B------:R-:W-:Y:S02]  /*86d0*/  FMUL.FTZ R199, R67.reuse, R69 ;  /* 0x0000004543c77220 */ /* 0x040fe40000410000 */
[-C--:B------:R-:W-:Y:S02]  /*86e0*/  FFMA.FTZ R204, R67, R68.reuse, R204 ;  /* 0x0000004443cc7223 */ /* 0x080fe400000100cc */
[----:B------:R-:W-:Y:S02]  /*86f0*/  FFMA.FTZ R199, R66, R68, -R199 ;  /* 0x0000004442c77223 */ /* 0x000fe400000108c7 */
[----:B------:R-:W-:Y:S02]  /*8700*/  FADD.FTZ R71, R71, R204 ;  /* 0x000000cc47477221 */ /* 0x000fe40000010000 */
[----:B------:R-:W-:Y:S02]  /*8710*/  FADD.FTZ R70, R70, R199 ;  /* 0x000000c746467221 */ /* 0x000fe40000010000 */
[----:B-1----:R-:W-:-:S02]  /*8720*/  FMUL.FTZ R67, R73, R71 ;  /* 0x0000004749437220 */ /* 0x002fc40000410000 */
[-C--:B------:R-:W-:Y:S02]  /*8730*/  FMUL.FTZ R66, R73, R70.reuse ;  /* 0x0000004649427220 */ /* 0x080fe40000410000 */
[C---:B------:R-:W-:Y:S02]  /*8740*/  FFMA.FTZ R67, R72.reuse, R70, -R67 ;  /* 0x0000004648437223 */ /* 0x040fe40000010843 */
[----:B------:R-:W-:Y:S02]  /*8750*/  FFMA.FTZ R70, R72, R71, R66 ;  /* 0x0000004748467223 */ /* 0x000fe40000010042 */
[-C--:B------:R-:W-:Y:S02]  /*8760*/  FMUL.FTZ R66, R64, R69.reuse ;  /* 0x0000004540427220 */ /* 0x080fe40000410000 */
[C---:B------:R-:W-:Y:S02]  /*8770*/  FMUL.FTZ R69, R65.reuse, R69 ;  /* 0x0000004541457220 */ /* 0x040fe40000410000 */
[----:B------:R-:W-:-:S02]  /*8780*/  FFMA.FTZ R66, R65, R68, R66 ;  /* 0x0000004441427223 */ /* 0x000fc40000010042 */
[----:B------:R-:W-:Y:S02]  /*8790*/  FFMA.FTZ R69, R64, R68, -R69 ;  /* 0x0000004440457223 */ /* 0x000fe40000010845 */
[----:B------:R-:W-:Y:S02]  /*87a0*/  FADD.FTZ R70, R75, R70 ;  /* 0x000000464b467221 */ /* 0x000fe40000010000 */
[C---:B------:R-:W-:Y:S02]  /*87b0*/  FMUL.FTZ R64, R73.reuse, R66 ;  /* 0x0000004249407220 */ /* 0x040fe40000410000 */
[----:B------:R-:W-:Y:S02]  /*87c0*/  FADD.FTZ R67, R74, R67 ;  /* 0x000000434a437221 */ /* 0x000fe40000010000 */
[-C--:B------:R-:W-:Y:S02]  /*87d0*/  FMUL.FTZ R73, R73, R69.reuse ;  /* 0x0000004549497220 */ /* 0x080fe40000410000 */
[----:B------:R-:W-:-:S02]  /*87e0*/  FFMA.FTZ R64, R72, R69, -R64 ;  /* 0x0000004548407223 */ /* 0x000fc40000010840 */
[C---:B--2---:R-:W-:Y:S02]  /*87f0*/  FMUL.FTZ R65, R77.reuse, R70 ;  /* 0x000000464d417220 */ /* 0x044fe40000410000 */
[----:B------:R-:W-:Y:S02]  /*8800*/  FFMA.FTZ R66, R72, R66, R73 ;  /* 0x0000004248427223 */ /* 0x000fe40000010049 */
[CC--:B------:R-:W-:Y:S02]  /*8810*/  FMUL.FTZ R69, R77.reuse, R67.reuse ;  /* 0x000000434d457220 */ /* 0x0c0fe40000410000 */
[C---:B------:R-:W-:Y:S02]  /*8820*/  FFMA.FTZ R65, R76.reuse, R67, -R65 ;  /* 0x000000434c417223 */ /* 0x040fe40000010841 */
[----:B------:R-:W-:Y:S02]  /*8830*/  FFMA.FTZ R70, R76, R70, R69 ;  /* 0x000000464c467223 */ /* 0x000fe40000010045 */
[----:B------:R-:W-:-:S02]  /*8840*/  FMUL.FTZ R73, R77, R66 ;  /* 0x000000424d497220 */ /* 0x000fc40000410000 */
[-C--:B------:R-:W-:Y:S02]  /*8850*/  FMUL.FTZ R67, R77, R64.reuse ;  /* 0x000000404d437220 */ /* 0x080fe40000410000 */
[C---:B------:R-:W-:Y:S02]  /*8860*/  FFMA.FTZ R73, R76.reuse, R64, -R73 ;  /* 0x000000404c497223 */ /* 0x040fe40000010849 */
[----:B------:R-:W-:Y:S02]  /*8870*/  FFMA.FTZ R67, R76, R66, R67 ;  /* 0x000000424c437223 */ /* 0x000fe40000010043 */
[----:B------:R-:W-:Y:S02]  /*8880*/  FADD.FTZ R79, R79, R70 ;  /* 0x000000464f4f7221 */ /* 0x000fe40000010000 */
[----:B------:R-:W-:Y:S01]  /*8890*/  FADD.FTZ R78, R78, R65 ;  /* 0x000000414e4e7221 */ /* 0x000fe20000010000 */
[----:B------:R-:W-:Y:S05]  /*88a0*/  BRA.DIV ~URZ, `(.L_x_464) ;  /* 0x000087e27f007947 */ /* 0x000fea000b800000 */
[----:B------:R0:W1:Y:S02]  /*88b0*/  SHFL.UP PT, R70, R73, 0x1, RZ ;  /* 0x0420000049467989 */ /* 0x00006400000e00ff */
.L_x_572:
[----:B------:R-:W-:Y:S05]  /*88c0*/  BRA.DIV ~URZ, `(.L_x_465) ;  /* 0x000088427f007947 */ /* 0x000fea000b800000 */
[----:B------:R-:W2:Y:S01]  /*88d0*/  SHFL.UP PT, R68, R79, 0x1, RZ ;  /* 0x042000004f447989 */ /* 0x000ea200000e00ff */
[----:B------:R-:W-:-:S03]  /*88e0*/  ISETP.GE.AND P0, PT, R147, 0x1, PT ;  /* 0x000000019300780c */ /* 0x000fc60003f06270 */
[----:B------:R-:W3:Y:S04]  /*88f0*/  SHFL.UP PT, R66, R78, 0x1, RZ ;  /* 0x042000004e427989 */ /* 0x000ee800000e00ff */
[----:B------:R-:W4:Y:S01]  /*8900*/  SHFL.UP PT, R64, R67, 0x1, RZ ;  /* 0x0420000043407989 */ /* 0x000f2200000e00ff */
[C---:B--2---:R-:W-:Y:S02]  /*8910*/  FMUL.FTZ R65, R67.reuse, R68 ;  /* 0x0000004443417220 */ /* 0x044fe40000410000 */
[-C--:B---3--:R-:W-:Y:S02]  /*8920*/  FMUL.FTZ R69, R67, R66.reuse ;  /* 0x0000004243457220 */ /* 0x088fe40000410000 */
[C---:B------:R-:W-:Y:S02]  /*8930*/  FFMA.FTZ R65, R73.reuse, R66, -R65 ;  /* 0x0000004249417223 */ /* 0x040fe40000010841 */
[----:B------:R-:W-:-:S02]  /*8940*/  FFMA.FTZ R68, R73, R68, R69 ;  /* 0x0000004449447223 */ /* 0x000fc40000010045 */
[----:B------:R-:W-:Y:S02]  /*8950*/  @P0 FADD.FTZ R78, R78, R65 ;  /* 0x000000414e4e0221 */ /* 0x000fe40000010000 */
[----:B------:R-:W-:Y:S02]  /*8960*/  @P0 FADD.FTZ R79, R79, R68 ;  /* 0x000000444f4f0221 */ /* 0x000fe40000010000 */
[C---:B-1----:R-:W-:Y:S01]  /*8970*/  FMUL.FTZ R66, R67.reuse, R70 ;  /* 0x0000004643427220 */ /* 0x042fe20000410000 */
[----:B------:R-:W1:Y:S01]  /*8980*/  SHFL.UP PT, R68, R78, 0x2, RZ ;  /* 0x044000004e447989 */ /* 0x000e6200000e00ff */
[-C--:B----4-:R-:W-:Y:S02]  /*8990*/  FMUL.FTZ R65, R67, R64.reuse ;  /* 0x0000004043417220 */ /* 0x090fe40000410000 */
[C---:B------:R-:W-:Y:S01]  /*89a0*/  FFMA.FTZ R64, R73.reuse, R64, R66 ;  /* 0x0000004049407223 */ /* 0x040fe20000010042 */
[----:B------:R-:W2:Y:S01]  /*89b0*/  SHFL.UP PT, R69, R79, 0x2, RZ ;  /* 0x044000004f457989 */ /* 0x000ea200000e00ff */
[----:B0-----:R-:W-:-:S03]  /*89c0*/  @P0 FFMA.FTZ R73, R73, R70, -R65 ;  /* 0x0000004649490223 */ /* 0x001fc60000010841 */
[----:B------:R-:W-:Y:S02]  /*89d0*/  FSEL R64, R67, R64, !P0 ;  /* 0x0000004043407208 */ /* 0x000fe40004000000 */
[----:B------:R-:W0:Y:S01]  /*89e0*/  SHFL.UP PT, R65, R73, 0x2, RZ ;  /* 0x0440000049417989 */ /* 0x000e2200000e00ff */
[----:B------:R-:W-:-:S03]  /*89f0*/  ISETP.GE.AND P0, PT, R147, 0x2, PT ;  /* 0x000000029300780c */ /* 0x000fc60003f06270 */
[----:B------:R-:W3:Y:S01]  /*8a00*/  SHFL.UP PT, R66, R64, 0x2, RZ ;  /* 0x0440000040427989 */ /* 0x000ee200000e00ff */
[CC--:B-1----:R-:W-:Y:S02]  /*8a10*/  FMUL.FTZ R70, R64.reuse, R68.reuse ;  /* 0x0000004440467220 */ /* 0x0c2fe40000410000 */
[-C--:B--2---:R-:W-:Y:S02]  /*8a20*/  FMUL.FTZ R67, R64, R69.reuse ;  /* 0x0000004540437220 */ /* 0x084fe40000410000 */
[C---:B------:R-:W-:Y:S02]  /*8a30*/  FFMA.FTZ R70, R73.reuse, R69, R70 ;  /* 0x0000004549467223 */ /* 0x040fe40000010046 */
[----:B------:R-:W-:-:S03]  /*8a40*/  FFMA.FTZ R67, R73, R68, -R67 ;  /* 0x0000004449437223 */ /* 0x000fc60000010843 */
[----:B------:R-:W-:Y:S02]  /*8a50*/  @P0 FADD.FTZ R79, R79, R70 ;  /* 0x000000464f4f0221 */ /* 0x000fe40000010000 */
[----:B------:R-:W-:Y:S02]  /*8a60*/  @P0 FADD.FTZ R78, R78, R67 ;  /* 0x000000434e4e0221 */ /* 0x000fe40000010000 */
[CC--:B0-----:R-:W-:Y:S01]  /*8a70*/  FMUL.FTZ R67, R64.reuse, R65.reuse ;  /* 0x0000004140437220 */ /* 0x0c1fe20000410000 */
[----:B------:R-:W0:Y:S01]  /*8a80*/  SHFL.UP PT, R70, R79, 0x4, RZ ;  /* 0x048000004f467989 */ /* 0x000e2200000e00ff */
[-C--:B---3--:R-:W-:Y:S02]  /*8a90*/  FMUL.FTZ R68, R64, R66.reuse ;  /* 0x0000004240447220 */ /* 0x088fe40000410000 */
[C---:B------:R-:W-:Y:S02]  /*8aa0*/  FFMA.FTZ R67, R73.reuse, R66, R67 ;  /* 0x0000004249437223 */ /* 0x040fe40000010043 */
[----:B------:R-:W-:-:S02]  /*8ab0*/  @P0 FFMA.FTZ R73, R73, R65, -R68 ;  /* 0x0000004149490223 */ /* 0x000fc40000010844 */
[----:B------:R-:W1:Y:S01]  /*8ac0*/  SHFL.UP PT, R68, R78, 0x4, RZ ;  /* 0x048000004e447989 */ /* 0x000e6200000e00ff */
[----:B------:R-:W-:Y:S02]  /*8ad0*/  FSEL R67, R64, R67, !P0 ;  /* 0x0000004340437208 */ /* 0x000fe40004000000 */
[----:B------:R-:W-:Y:S01]  /*8ae0*/  ISETP.GE.AND P0, PT, R147, 0x4, PT ;  /* 0x000000049300780c */ /* 0x000fe20003f06270 */
[----:B------:R-:W2:Y:S04]  /*8af0*/  SHFL.UP PT, R64, R73, 0x4, RZ ;  /* 0x0480000049407989 */ /* 0x000ea800000e00ff */
[----:B------:R-:W3:Y:S01]  /*8b00*/  SHFL.UP PT, R66, R67, 0x4, RZ ;  /* 0x0480000043427989 */ /* 0x000ee200000e00ff */
[----:B0-----:R-:W-:-:S04]  /*8b10*/  FMUL.FTZ R65, R67, R70 ;  /* 0x0000004643417220 */ /* 0x001fc80000410000 */
[-C--:B-1----:R-:W-:Y:S02]  /*8b20*/  FFMA.FTZ R65, R73, R68.reuse, -R65 ;  /* 0x0000004449417223 */ /* 0x082fe40000010841 */
[----:B------:R-:W-:Y:S02]  /*8b30*/  FMUL.FTZ R69, R67, R68 ;  /* 0x0000004443457220 */ /* 0x000fe40000410000 */
[----:B------:R-:W-:Y:S02]  /*8b40*/  @P0 FADD.FTZ R78, R78, R65 ;  /* 0x000000414e4e0221 */ /* 0x000fe40000010000 */
[----:B------:R-:W-:Y:S02]  /*8b50*/  FFMA.FTZ R70, R73, R70, R69 ;  /* 0x0000004649467223 */ /* 0x000fe40000010045 */
[----:B--2---:R-:W-:Y:S02]  /*8b60*/  FMUL.FTZ R65, R67, R64 ;  /* 0x0000004043417220 */ /* 0x004fe40000410000 */
[----:B------:R-:W-:-:S02]  /*8b70*/  @P0 FADD.FTZ R79, R79, R70 ;  /* 0x000000464f4f0221 */ /* 0x000fc40000010000 */
[-C--:B---3--:R-:W-:Y:S02]  /*8b80*/  FFMA.FTZ R68, R73, R66.reuse, R65 ;  /* 0x0000004249447223 */ /* 0x088fe40000010041 */
[C---:B------:R-:W-:Y:S01]  /*8b90*/  FMUL.FTZ R66, R67.reuse, R66 ;  /* 0x0000004243427220 */ /* 0x040fe20000410000 */
[----:B------:R-:W0:Y:S02]  /*8ba0*/  SHFL.UP PT, R70, R79, 0x8, RZ ;  /* 0x050000004f467989 */ /* 0x000e2400000e00ff */
[----:B------:R-:W-:Y:S01]  /*8bb0*/  FSEL R67, R67, R68, !P0 ;  /* 0x0000004443437208 */ /* 0x000fe20004000000 */
[----:B------:R-:W-:Y:S01]  /*8bc0*/  @P0 FFMA.FTZ R73, R73, R64, -R66 ;  /* 0x0000004049490223 */ /* 0x000fe20000010842 */
[----:B------:R-:W1:Y:S01]  /*8bd0*/  SHFL.UP PT, R68, R78, 0x8, RZ ;  /* 0x050000004e447989 */ /* 0x000e6200000e00ff */
[----:B------:R-:W-:-:S03]  /*8be0*/  ISETP.GE.AND P0, PT, R147, 0x8, PT ;  /* 0x000000089300780c */ /* 0x000fc60003f06270 */
[----:B------:R-:W2:Y:S04]  /*8bf0*/  SHFL.UP PT, R64, R73, 0x8, RZ ;  /* 0x0500000049407989 */ /* 0x000ea800000e00ff */
[----:B------:R-:W3:Y:S01]  /*8c00*/  SHFL.UP PT, R66, R67, 0x8, RZ ;  /* 0x0500000043427989 */ /* 0x000ee200000e00ff */
[C---:B0-----:R-:W-:Y:S02]  /*8c10*/  FMUL.FTZ R65, R67.reuse, R70 ;  /* 0x0000004643417220 */ /* 0x041fe40000410000 */
[-C--:B-1----:R-:W-:Y:S02]  /*8c20*/  FMUL.FTZ R71, R67, R68.reuse ;  /* 0x0000004443477220 */ /* 0x082fe40000410000 */
[----:B------:R-:W-:Y:S02]  /*8c30*/  FFMA.FTZ R69, R73, R68, -R65 ;  /* 0x0000004449457223 */ /* 0x000fe40000010841 */
[----:B--2---:R-:W-:-:S02]  /*8c40*/  FMUL.FTZ R68, R67, R64 ;  /* 0x0000004043447220 */ /* 0x004fc40000410000 */
[C---:B------:R-:W-:Y:S02]  /*8c50*/  FFMA.FTZ R70, R73.reuse, R70, R71 ;  /* 0x0000004649467223 */ /* 0x040fe40000010047 */
[-C--:B---3--:R-:W-:Y:S02]  /*8c60*/  FFMA.FTZ R68, R73, R66.reuse, R68 ;  /* 0x0000004249447223 */ /* 0x088fe40000010044 */
[----:B------:R-:W-:Y:S02]  /*8c70*/  FMUL.FTZ R65, R67, R66 ;  /* 0x0000004243417220 */ /* 0x000fe40000410000 */
[----:B------:R-:W-:Y:S01]  /*8c80*/  @P0 FADD.FTZ R79, R79, R70 ;  /* 0x000000464f4f0221 */ /* 0x000fe20000010000 */
[----:B------:R-:W-:Y:S01]  /*8c90*/  FSEL R67, R67, R68, !P0 ;  /* 0x0000004443437208 */ /* 0x000fe20004000000 */
[----:B------:R-:W-:Y:S02]  /*8ca0*/  @P0 FFMA.FTZ R73, R73, R64, -R65 ;  /* 0x0000004049490223 */ /* 0x000fe40000010841 */
[----:B------:R-:W-:Y:S01]  /*8cb0*/  @P0 FADD.FTZ R78, R78, R69 ;  /* 0x000000454e4e0221 */ /* 0x000fe20000010000 */
[----:B------:R0:W1:Y:S01]  /*8cc0*/  SHFL.UP PT, R66, R79, 0x10, RZ ;  /* 0x060000004f427989 */ /* 0x00006200000e00ff */
[----:B------:R-:W-:-:S03]  /*8cd0*/  MOV R77, R79 ;  /* 0x0000004f004d7202 */ /* 0x000fc60000000f00 */
[----:B------:R0:W2:Y:S01]  /*8ce0*/  SHFL.UP PT, R72, R73, 0x10, RZ ;  /* 0x0600000049487989 */ /* 0x0000a200000e00ff */
[----:B------:R-:W-:-:S03]  /*8cf0*/  MOV R76, R78 ;  /* 0x0000004e004c7202 */ /* 0x000fc60000000f00 */
[----:B------:R0:W3:Y:S04]  /*8d00*/  SHFL.UP PT, R74, R78, 0x10, RZ ;  /* 0x060000004e4a7989 */ /* 0x0000e800000e00ff */
[----:B------:R0:W4:Y:S02]  /*8d10*/  SHFL.UP PT, R70, R67, 0x10, RZ ;  /* 0x0600000043467989 */ /* 0x00012400000e00ff */
.L_x_573:
[----:B------:R-:W-:Y:S01]  /*8d20*/  MOV R71, R73 ;  /* 0x0000004900477202 */ /* 0x000fe20000000f00 */
[-C--:B---3--:R-:W-:Y:S01]  /*8d30*/  FMUL.FTZ R65, R74, R67.reuse ;  /* 0x000000434a417220 */ /* 0x088fe20000410000 */
[----:B------:R-:W-:Y:S01]  /*8d40*/  ISETP.GE.AND P0, PT, R147, 0x10, PT ;  /* 0x000000109300780c */ /* 0x000fe20003f06270 */
[C---:B-1----:R-:W-:Y:S02]  /*8d50*/  FMUL.FTZ R64, R66.reuse, R67 ;  /* 0x0000004342407220 */ /* 0x042fe40000410000 */
[----:B------:R-:W-:Y:S02]  /*8d60*/  FFMA.FTZ R66, R66, R71, R65 ;  /* 0x0000004742427223 */ /* 0x000fe40000010041 */
[----:B--2---:R-:W-:-:S02]  /*8d70*/  FMUL.FTZ R65, R72, R67 ;  /* 0x0000004348417220 */ /* 0x004fc40000410000 */
[----:B------:R-:W-:Y:S02]  /*8d80*/  FFMA.FTZ R69, R74, R71, -R64 ;  /* 0x000000474a457223 */ /* 0x000fe40000010840 */
[C---:B----4-:R-:W-:Y:S02]  /*8d90*/  FMUL.FTZ R64, R70.reuse, R67 ;  /* 0x0000004346407220 */ /* 0x050fe40000410000 */
[-C--:B------:R-:W-:Y:S02]  /*8da0*/  FFMA.FTZ R70, R70, R71.reuse, R65 ;  /* 0x0000004746467223 */ /* 0x080fe40000010041 */
[----:B------:R-:W-:Y:S02]  /*8db0*/  @P0 FFMA.FTZ R71, R72, R71, -R64 ;  /* 0x0000004748470223 */ /* 0x000fe40000010840 */
[----:B------:R-:W-:Y:S01]  /*8dc0*/  @P0 FADD.FTZ R76, R69, R76 ;  /* 0x0000004c454c0221 */ /* 0x000fe20000010000 */
[----:B0-----:R-:W-:Y:S01]  /*8dd0*/  FSEL R67, R67, R70, !P0 ;  /* 0x0000004643437208 */ /* 0x001fe20004000000 */
[----:B------:R-:W-:Y:S01]  /*8de0*/  @P0 FADD.FTZ R77, R66, R77 ;  /* 0x0000004d424d0221 */ /* 0x000fe20000010000 */
[----:B------:R-:W-:Y:S05]  /*8df0*/  BRA.CONV ~URZ, `(.L_x_466) ;  /* 0x000000537f007947 */ /* 0x000fea000b800000 */
[----:B------:R-:W-:Y:S01]  /*8e00*/  HFMA2.MMA R66, -RZ, RZ, 0, 1.847743988037109375e-06 ;  /* 0x0000001fff427435 */ /* 0x000fe200000001ff */
[----:B------:R-:W-:-:S02]  /*8e10*/  MOV R64, R71 ;  /* 0x0000004700407202 */ /* 0x000fc40000000f00 */
[----:B------:R-:W-:Y:S02]  /*8e20*/  MOV R247, 0xffffffff ;  /* 0xffffffff00f77802 */ /* 0x000fe40000000f00 */
[----:B------:R-:W-:Y:S02]  /*8e30*/  MOV R65, 0x8e50 ;  /* 0x00008e5000417802 */ /* 0x000fe40000000f00 */
[----:B------:R-:W-:Y:S05]  /*8e40*/  CALL.REL.NOINC `($__internal_16_$__cuda_sm70_shflsync_idx_p) ;  /* 0x0000a00000007944 */ /* 0x000fea0003c00000 */
.L_x_466:
[----:B------:R-:W-:Y:S05]  /*8e50*/  BRA.CONV ~URZ, `(.L_x_467) ;  /* 0x000000537f007947 */ /* 0x000fea000b800000 */
[----:B-1----:R-:W-:Y:S01]  /*8e60*/  HFMA2.MMA R66, -RZ, RZ, 0, 1.847743988037109375e-06 ;  /* 0x0000001fff427435 */ /* 0x002fe200000001ff */
[----:B------:R-:W-:Y:S02]  /*8e70*/  MOV R64, R67 ;  /* 0x0000004300407202 */ /* 0x000fe40000000f00 */
[----:B------:R-:W-:Y:S02]  /*8e80*/  MOV R247, 0xffffffff ;  /* 0xffffffff00f77802 */ /* 0x000fe40000000f00 */
[----:B------:R-:W-:Y:S02]  /*8e90*/  MOV R65, 0x8eb0 ;  /* 0x00008eb000417802 */ /* 0x000fe40000000f00 */
[----:B0-----:R-:W-:Y:S05]  /*8ea0*/  CALL.REL.NOINC `($__internal_16_$__cuda_sm70_shflsync_idx_p) ;  /* 0x00009fa000007944 */ /* 0x001fea0003c00000 */
.L_x_467:
[----:B------:R-:W-:Y:S05]  /*8eb0*/  BRA.CONV ~URZ, `(.L_x_468) ;  /* 0x000000537f007947 */ /* 0x000fea000b800000 */
[----:B-1----:R-:W-:Y:S01]  /*8ec0*/  HFMA2.MMA R66, -RZ, RZ, 0, 1.847743988037109375e-06 ;  /* 0x0000001fff427435 */ /* 0x002fe200000001ff */
[----:B------:R-:W-:Y:S02]  /*8ed0*/  MOV R64, R76 ;  /* 0x0000004c00407202 */ /* 0x000fe40000000f00 */
[----:B------:R-:W-:-:S02]  /*8ee0*/  MOV R247, 0xffffffff ;  /* 0xffffffff00f77802 */ /* 0x000fc40000000f00 */
[----:B------:R-:W-:Y:S02]  /*8ef0*/  MOV R65, 0x8f10 ;  /* 0x00008f1000417802 */ /* 0x000fe40000000f00 */
[----:B0-----:R-:W-:Y:S05]  /*8f00*/  CALL.REL.NOINC `($__internal_16_$__cuda_sm70_shflsync_idx_p) ;  /* 0x00009f4000007944 */ /* 0x001fea0003c00000 */
.L_x_468:
[----:B------:R-:W-:Y:S05]  /*8f10*/  BRA.CONV ~URZ, `(.L_x_469) ;  /* 0x000000537f007947 */ /* 0x000fea000b800000 */
[----:B-1----:R-:W-:Y:S01]  /*8f20*/  HFMA2.MMA R66, -RZ, RZ, 0, 1.847743988037109375e-06 ;  /* 0x0000001fff427435 */ /* 0x002fe200000001ff */
[----:B------:R-:W-:Y:S02]  /*8f30*/  MOV R64, R77 ;  /* 0x0000004d00407202 */ /* 0x000fe40000000f00 */
[----:B------:R-:W-:Y:S02]  /*8f40*/  MOV R247, 0xffffffff ;  /* 0xffffffff00f77802 */ /* 0x000fe40000000f00 */
[----:B------:R-:W-:Y:S02]  /*8f50*/  MOV R65, 0x8f70 ;  /* 0x00008f7000417802 */ /* 0x000fe40000000f00 */
[----:B0-----:R-:W-:Y:S05]  /*8f60*/  CALL.REL.NOINC `($__internal_16_$__cuda_sm70_shflsync_idx_p) ;  /* 0x00009ee000007944 */ /* 0x001fea0003c00000 */
.L_x_469:
[----:B------:R-:W-:Y:S05]  /*8f70*/  BRA.DIV ~URZ, `(.L_x_470) ;  /* 0x00008cf27f007947 */ /* 0x000fea000b800000 */
[----:B------:R2:W3:Y:S04]  /*8f80*/  SHFL.IDX PT, R72, R60, RZ, 0x1f ;  /* 0x00001fff3c487589 */ /* 0x0004e800000e0000 */
[----:B------:R2:W4:Y:S04]  /*8f90*/  SHFL.IDX PT, R73, R61, RZ, 0x1f ;  /* 0x00001fff3d497589 */ /* 0x00052800000e0000 */
[----:B------:R2:W1:Y:S04]  /*8fa0*/  SHFL.IDX PT, R74, R62, RZ, 0x1f ;  /* 0x00001fff3e4a7589 */ /* 0x00046800000e0000 */
[----:B------:R2:W0:Y:S04]  /*8fb0*/  SHFL.IDX PT, R75, R63, RZ, 0x1f ;  /* 0x00001fff3f4b7589 */ /* 0x00042800000e0000 */
[----:B------:R2:W0:Y:S04]  /*8fc0*/  SHFL.UP PT, R60, R71, 0x1, RZ ;  /* 0x04200000473c7989 */ /* 0x00042800000e00ff */
[----:B------:R-:W0:Y:S04]  /*8fd0*/  SHFL.UP PT, R67, R67, 0x1, RZ ;  /* 0x0420000043437989 */ /* 0x000e2800000e00ff */
[----:B------:R-:W0:Y:S04]  /*8fe0*/  SHFL.UP PT, R76, R76, 0x1, RZ ;  /* 0x042000004c4c7989 */ /* 0x000e2800000e00ff */
[----:B------:R-:W0:Y:S02]  /*8ff0*/  SHFL.UP PT, R77, R77, 0x1, RZ ;  /* 0x042000004d4d7989 */ /* 0x000e2400000e00ff */
.L_x_574:
[----:B--234-:R-:W2:Y:S01]  /*9000*/  LDS.128 R68, [R198+0x6370] ;  /* 0x00637000c6447984 */ /* 0x01cea20000000c00 */
[----:B0-----:R-:W-:-:S02]  /*9010*/  FMUL.FTZ R61, R73, R67 ;  /* 0x00000043493d7220 */ /* 0x001fc40000410000 */
[CC--:B------:R-:W-:Y:S02]  /*9020*/  FMUL.FTZ R62, R72.reuse, R67.reuse ;  /* 0x00000043483e7220 */ /* 0x0c0fe40000410000 */
[-C--:B------:R-:W-:Y:S02]  /*9030*/  @P1 FFMA.FTZ R72, R72, R60.reuse, -R61 ;  /* 0x0000003c48481223 */ /* 0x080fe4000001083d */
[CC--:B------:R-:W-:Y:S02]  /*9040*/  FMUL.FTZ R61, R75.reuse, R67.reuse ;  /* 0x000000434b3d7220 */ /* 0x0c0fe40000410000 */
[C---:B-1----:R-:W-:Y:S02]  /*9050*/  FMUL.FTZ R63, R74.reuse, R67 ;  /* 0x000000434a3f7220 */ /* 0x042fe40000410000 */
[----:B------:R-:W0:Y:S01]  /*9060*/  LDS.128 R64, [R198+0x6380] ;  /* 0x00638000c6407984 */ /* 0x000e220000000c00 */
[-C--:B------:R-:W-:Y:S02]  /*9070*/  FFMA.FTZ R61, R74, R60.reuse, -R61 ;  /* 0x0000003c4a3d7223 */ /* 0x080fe4000001083d */
[----:B------:R-:W-:-:S02]  /*9080*/  FFMA.FTZ R78, R75, R60, R63 ;  /* 0x0000003c4b4e7223 */ /* 0x000fc4000001003f */
[----:B------:R-:W-:Y:S02]  /*9090*/  @P1 FFMA.FTZ R73, R73, R60, R62 ;  /* 0x0000003c49491223 */ /* 0x000fe4000001003e */
[----:B------:R-:W-:Y:S02]  /*90a0*/  @P1 FADD.FTZ R74, R61, R76 ;  /* 0x0000004c3d4a1221 */ /* 0x000fe40000010000 */
[----:B------:R-:W1:Y:S01]  /*90b0*/  LDS.128 R60, [R198+0x6390] ;  /* 0x00639000c63c7984 */ /* 0x000e620000000c00 */
[----:B------:R-:W-:-:S05]  /*90c0*/  @P1 FADD.FTZ R75, R78, R77 ;  /* 0x0000004d4e4b1221 */ /* 0x000fca0000010000 */
[----:B------:R3:W-:Y:S01]  /*90d0*/  STS.128 [R198+0x6370], R72 ;  /* 0x00637048c6007388 */ /* 0x0007e20000000c00 */
[CC--:B--2---:R-:W-:Y:S02]  /*90e0*/  FMUL.FTZ R76, R69.reuse, R74.reuse ;  /* 0x0000004a454c7220 */ /* 0x0c4fe40000410000 */
[-C--:B------:R-:W-:Y:S02]  /*90f0*/  FMUL.FTZ R77, R69, R75.reuse ;  /* 0x0000004b454d7220 */ /* 0x080fe40000410000 */
[C---:B------:R-:W-:Y:S02]  /*9100*/  FFMA.FTZ R76, R68.reuse, R75, R76 ;  /* 0x0000004b444c7223 */ /* 0x040fe4000001004c */
[----:B------:R-:W-:Y:S02]  /*9110*/  FFMA.FTZ R77, R68, R74, -R77 ;  /* 0x0000004a444d7223 */ /* 0x000fe4000001084d */
[----:B---3--:R-:W-:Y:S02]  /*9120*/  FADD.FTZ R75, R71, R76 ;  /* 0x0000004c474b7221 */ /* 0x008fe40000010000 */
[----:B------:R-:W-:-:S02]  /*9130*/  FMUL.FTZ R71, R69, R73 ;  /* 0x0000004945477220 */ /* 0x000fc40000410000 */
[-C--:B------:R-:W-:Y:S02]  /*9140*/  FMUL.FTZ R69, R69, R72.reuse ;  /* 0x0000004845457220 */ /* 0x080fe40000410000 */
[----:B------:R-:W-:Y:S02]  /*9150*/  FADD.FTZ R74, R70, R77 ;  /* 0x0000004d464a7221 */ /* 0x000fe40000010000 */
[C---:B------:R-:W-:Y:S02]  /*9160*/  FFMA.FTZ R72, R68.reuse, R72, -R71 ;  /* 0x0000004844487223 */ /* 0x040fe40000010847 */
[----:B------:R-:W-:Y:S02]  /*9170*/  FFMA.FTZ R73, R68, R73, R69 ;  /* 0x0000004944497223 */ /* 0x000fe40000010045 */
[C---:B0-----:R-:W-:Y:S02]  /*9180*/  FMUL.FTZ R68, R65.reuse, R74 ;  /* 0x0000004a41447220 */ /* 0x041fe40000410000 */
[-C--:B------:R-:W-:Y:S01]  /*9190*/  FMUL.FTZ R69, R65, R75.reuse ;  /* 0x0000004b41457220 */ /* 0x080fe20000410000 */
[----:B------:R0:W-:Y:S01]  /*91a0*/  STS.128 [R198+0x6380], R72 ;  /* 0x00638048c6007388 */ /* 0x0001e20000000c00 */
[----:B------:R-:W-:-:S02]  /*91b0*/  FFMA.FTZ R68, R64, R75, R68 ;  /* 0x0000004b40447223 */ /* 0x000fc40000010044 */
[----:B------:R-:W-:Y:S02]  /*91c0*/  FFMA.FTZ R69, R64, R74, -R69 ;  /* 0x0000004a40457223 */ /* 0x000fe40000010845 */
[----:B0-----:R-:W-:Y:S02]  /*91d0*/  FADD.FTZ R75, R67, R68 ;  /* 0x00000044434b7221 */ /* 0x001fe40000010000 */
[C---:B------:R-:W-:Y:S02]  /*91e0*/  FMUL.FTZ R67, R65.reuse, R73 ;  /* 0x0000004941437220 */ /* 0x040fe40000410000 */
[----:B------:R-:W-:Y:S02]  /*91f0*/  FADD.FTZ R74, R66, R69 ;  /* 0x00000045424a7221 */ /* 0x000fe40000010000 */
[-C--:B------:R-:W-:Y:S02]  /*9200*/  FMUL.FTZ R65, R65, R72.reuse ;  /* 0x0000004841417220 */ /* 0x080fe40000410000 */
[----:B------:R-:W-:-:S02]  /*9210*/  FFMA.FTZ R72, R64, R72, -R67 ;  /* 0x0000004840487223 */ /* 0x000fc40000010843 */
[----:B------:R-:W-:Y:S02]  /*9220*/  FFMA.FTZ R73, R64, R73, R65 ;  /* 0x0000004940497223 */ /* 0x000fe40000010041 */
[C---:B-1----:R-:W-:Y:S02]  /*9230*/  FMUL.FTZ R67, R61.reuse, R75 ;  /* 0x0000004b3d437220 */ /* 0x042fe40000410000 */
[C---:B------:R-:W-:Y:S01]  /*9240*/  FMUL.FTZ R66, R61.reuse, R74 ;  /* 0x0000004a3d427220 */ /* 0x040fe20000410000 */
[----:B------:R0:W-:Y:S01]  /*9250*/  STS.128 [R198+0x6390], R72 ;  /* 0x00639048c6007388 */ /* 0x0001e20000000c00 */
[C---:B------:R-:W-:Y:S02]  /*9260*/  FMUL.FTZ R64, R61.reuse, R72 ;  /* 0x000000483d407220 */ /* 0x040fe40000410000 */
[----:B------:R-:W-:Y:S02]  /*9270*/  FMUL.FTZ R65, R61, R73 ;  /* 0x000000493d417220 */ /* 0x000fe40000410000 */
[----:B------:R-:W-:-:S02]  /*9280*/  FFMA.FTZ R67, R60, R74, -R67 ;  /* 0x0000004a3c437223 */ /* 0x000fc40000010843 */
[C---:B------:R-:W-:Y:S02]  /*9290*/  FFMA.FTZ R66, R60.reuse, R75, R66 ;  /* 0x0000004b3c427223 */ /* 0x040fe40000010042 */
[C---:B------:R-:W-:Y:S02]  /*92a0*/  FFMA.FTZ R61, R60.reuse, R73, R64 ;  /* 0x000000493c3d7223 */ /* 0x040fe40000010040 */
[----:B------:R-:W-:Y:S02]  /*92b0*/  FFMA.FTZ R60, R60, R72, -R65 ;  /* 0x000000483c3c7223 */ /* 0x000fe40000010841 */
[----:B------:R-:W-:Y:S02]  /*92c0*/  FADD.FTZ R62, R62, R67 ;  /* 0x000000433e3e7221 */ /* 0x000fe40000010000 */
[----:B------:R-:W-:-:S05]  /*92d0*/  FADD.FTZ R63, R63, R66 ;  /* 0x000000423f3f7221 */ /* 0x000fca0000010000 */
[----:B------:R0:W-:Y:S02]  /*92e0*/  STS.128 [R198+0x63a0], R60 ;  /* 0x0063a03cc6007388 */ /* 0x0001e40000000c00 */
.L_x_463:
[----:B------:R-:W-:Y:S05]  /*92f0*/  BSYNC B0 ;  /* 0x0000000000007941 */ /* 0x000fea0003800000 */
.L_x_462:
[CC--:B0-----:R-:W-:Y:S01]  /*9300*/  FMUL.FTZ R60, R57.reuse, R156.reuse ;  /* 0x0000009c393c7220 */ /* 0x0c1fe20000410000 */
[----:B------:R-:W-:Y:S01]  /*9310*/  WARPSYNC 0xffffffff ;  /* 0xffffffff00007948 */ /* 0x000fe20003800000 */
[C---:B------:R-:W-:Y:S01]  /*9320*/  FMUL.FTZ R62, R58.reuse, R156 ;  /* 0x0000009c3a3e7220 */ /* 0x040fe20000410000 */
[----:B------:R-:W-:Y:S01]  /*9330*/  BAR.SYNC.DEFER_BLOCKING 0x0 ;  /* 0x0000000000007b1d */ /* 0x000fe20000010000 */
[-C--:B------:R-:W-:Y:S01]  /*9340*/  FFMA.FTZ R60, R58, R155.reuse, -R60 ;  /* 0x0000009b3a3c7223 */ /* 0x080fe2000001083c */
[----:B------:R-:W-:Y:S01]  /*9350*/  MOV R70, UR7 ;  /* 0x0000000700467c02 */ /* 0x000fe20008000f00 */
[----:B------:R-:W-:Y:S02]  /*9360*/  FFMA.FTZ R61, -R57, R155, -R62 ;  /* 0x0000009b393d7223 */ /* 0x000fe4000001093e */
[----:B------:R-:W-:Y:S01]  /*9370*/  FADD.FTZ R60, R153, R60 ;  /* 0x0000003c993c7221 */ /* 0x000fe20000010000 */
[----:B------:R-:W-:Y:S01]  /*9380*/  ULDC UR36, c[0x0][0x174] ;  /* 0x00005d0000247ab9 */ /* 0x000fe20000000800 */
[----:B------:R-:W-:Y:S01]  /*9390*/  FADD.FTZ R61, -R154, R61 ;  /* 0x0000003d9a3d7221 */ /* 0x000fe20000010100 */
[----:B------:R-:W-:Y:S01]  /*93a0*/  UISETP.GE.AND UP0, UPT, UR24, UR36, UPT ;  /* 0x000000241800728c */ /* 0x000fe2000bf06270 */
[C---:B------:R-:W-:Y:S01]  /*93b0*/  FMUL.FTZ R62, R59.reuse, -R60 ;  /* 0x8000003c3b3e7220 */ /* 0x040fe20000410000 */
[----:B------:R-:W-:Y:S01]  /*93c0*/  BSSY B0, `(.L_x_471) ;  /* 0x00001d5000007945 */ /* 0x000fe20003800000 */
[----:B------:R-:W-:-:S02]  /*93d0*/  FMUL.FTZ R63, R59, -R61 ;  /* 0x8000003d3b3f7220 */ /* 0x000fc40000410000 */
[C---:B------:R-:W-:Y:S01]  /*93e0*/  FFMA.FTZ R65, R80.reuse, R61, R62 ;  /* 0x0000003d50417223 */ /* 0x040fe2000001003e */
[----:B------:R-:W-:Y:S01]  /*93f0*/  PLOP3.LUT P0, PT, PT, PT, UP0, 0x80, 0x0 ;  /* 0x000000000000781c */ /* 0x000fe20003f0f008 */
[----:B------:R-:W-:Y:S02]  /*9400*/  FFMA.FTZ R63, R80, R60, -R63 ;  /* 0x0000003c503f7223 */ /* 0x000fe4000001083f */
[C---:B------:R-:W-:Y:S01]  /*9410*/  FMUL.FTZ R61, R57.reuse, R95 ;  /* 0x0000005f393d7220 */ /* 0x040fe20000410000 */
[----:B------:R-:W-:Y:S01]  /*9420*/  ISETP.NE.OR P0, PT, R236, RZ, P0 ;  /* 0x000000ffec00720c */ /* 0x000fe20000705670 */
[----:B------:R-:W-:Y:S02]  /*9430*/  FMUL.FTZ R60, R57, -R94 ;  /* 0x8000005e393c7220 */ /* 0x000fe40000410000 */
[----:B------:R-:W-:Y:S02]  /*9440*/  FADD.FTZ R65, -R0, R65 ;  /* 0x0000004100417221 */ /* 0x000fe40000010100 */
[----:B------:R-:W-:-:S02]  /*9450*/  FADD.FTZ R64, R2, R63 ;  /* 0x0000003f02407221 */ /* 0x000fc40000010000 */
[C---:B------:R-:W-:Y:S02]  /*9460*/  FFMA.FTZ R61, R58.reuse, R94, -R61 ;  /* 0x0000005e3a3d7223 */ /* 0x040fe4000001083d */
[----:B------:R-:W-:Y:S02]  /*9470*/  FFMA.FTZ R60, R58, -R95, R60 ;  /* 0x8000005f3a3c7223 */ /* 0x000fe4000001003c */
[C---:B------:R-:W-:Y:S02]  /*9480*/  FMUL.FTZ R67, R81.reuse, -R65 ;  /* 0x8000004151437220 */ /* 0x040fe40000410000 */
[----:B------:R-:W-:Y:S02]  /*9490*/  FMUL.FTZ R66, R81, -R64 ;  /* 0x8000004051427220 */ /* 0x000fe40000410000 */
[C---:B------:R-:W-:Y:S02]  /*94a0*/  FMUL.FTZ R63, R59.reuse, -R61 ;  /* 0x8000003d3b3f7220 */ /* 0x040fe40000410000 */
[----:B------:R-:W-:-:S02]  /*94b0*/  FMUL.FTZ R62, R59, -R60 ;  /* 0x8000003c3b3e7220 */ /* 0x000fc40000410000 */
[C---:B------:R-:W-:Y:S02]  /*94c0*/  FFMA.FTZ R67, R82.reuse, R64, -R67 ;  /* 0x0000004052437223 */ /* 0x040fe40000010843 */
[----:B------:R-:W-:Y:S02]  /*94d0*/  FFMA.FTZ R66, R82, R65, R66 ;  /* 0x0000004152427223 */ /* 0x000fe40000010042 */
[C---:B------:R-:W-:Y:S02]  /*94e0*/  FFMA.FTZ R63, R80.reuse, R60, R63 ;  /* 0x0000003c503f7223 */ /* 0x040fe4000001003f */
[----:B------:R-:W-:Y:S02]  /*94f0*/  FFMA.FTZ R62, R80, R61, -R62 ;  /* 0x0000003d503e7223 */ /* 0x000fe4000001083e */
[----:B------:R-:W-:Y:S02]  /*9500*/  FADD.FTZ R67, R4, R67 ;  /* 0x0000004304437221 */ /* 0x000fe40000010000 */
[----:B------:R-:W-:-:S02]  /*9510*/  FADD.FTZ R66, -R3, R66 ;  /* 0x0000004203427221 */ /* 0x000fc40000010100 */
[C---:B------:R-:W-:Y:S02]  /*9520*/  FMUL.FTZ R61, R81.reuse, -R63 ;  /* 0x8000003f513d7220 */ /* 0x040fe40000410000 */
[----:B------:R-:W-:Y:S02]  /*9530*/  FMUL.FTZ R60, R81, -R62 ;  /* 0x8000003e513c7220 */ /* 0x000fe40000410000 */
[C---:B------:R-:W-:Y:S02]  /*9540*/  FMUL.FTZ R65, R83.reuse, -R67 ;  /* 0x8000004353417220 */ /* 0x040fe40000410000 */
[----:B------:R-:W-:Y:S02]  /*9550*/  FMUL.FTZ R64, R83, -R66 ;  /* 0x8000004253407220 */ /* 0x000fe40000410000 */
[C---:B------:R-:W-:Y:S02]  /*9560*/  FFMA.FTZ R61, R82.reuse, R62, -R61 ;  /* 0x0000003e523d7223 */ /* 0x040fe4000001083d */
[----:B------:R-:W-:-:S02]  /*9570*/  FFMA.FTZ R60, R82, R63, R60 ;  /* 0x0000003f523c7223 */ /* 0x000fc4000001003c */
[C---:B------:R-:W-:Y:S02]  /*9580*/  FFMA.FTZ R66, R84.reuse, R66, R65 ;  /* 0x0000004254427223 */ /* 0x040fe40000010041 */
[----:B------:R-:W-:Y:S02]  /*9590*/  FFMA.FTZ R67, R84, R67, -R64 ;  /* 0x0000004354437223 */ /* 0x000fe40000010840 */
[C---:B------:R-:W-:Y:S02]  /*95a0*/  FMUL.FTZ R63, R83.reuse, -R61 ;  /* 0x8000003d533f7220 */ /* 0x040fe40000410000 */
[----:B------:R-:W-:Y:S02]  /*95b0*/  FMUL.FTZ R62, R83, -R60 ;  /* 0x8000003c533e7220 */ /* 0x000fe40000410000 */
[----:B------:R-:W-:Y:S02]  /*95c0*/  FADD.FTZ R66, -R9, R66 ;  /* 0x0000004209427221 */ /* 0x000fe40000010100 */
[----:B------:R-:W-:-:S02]  /*95d0*/  FADD.FTZ R67, R10, R67 ;  /* 0x000000430a437221 */ /* 0x000fc40000010000 */
[C---:B------:R-:W-:Y:S02]  /*95e0*/  FFMA.FTZ R63, R84.reuse, R60, R63 ;  /* 0x0000003c543f7223 */ /* 0x040fe4000001003f */
[----:B------:R-:W-:Y:S02]  /*95f0*/  FFMA.FTZ R62, R84, R61, -R62 ;  /* 0x0000003d543e7223 */ /* 0x000fe4000001083e */
[C---:B------:R-:W-:Y:S02]  /*9600*/  FMUL.FTZ R64, R85.reuse, -R66 ;  /* 0x8000004255407220 */ /* 0x040fe40000410000 */
[C---:B------:R-:W-:Y:S02]  /*9610*/  FMUL.FTZ R65, R85.reuse, -R67 ;  /* 0x8000004355417220 */ /* 0x040fe40000410000 */
[C---:B------:R-:W-:Y:S02]  /*9620*/  FMUL.FTZ R61, R85.reuse, -R63 ;  /* 0x8000003f553d7220 */ /* 0x040fe40000410000 */
[----:B------:R-:W-:-:S02]  /*9630*/  FMUL.FTZ R60, R85, -R62 ;  /* 0x8000003e553c7220 */ /* 0x000fc40000410000 */
[C---:B------:R-:W-:Y:S02]  /*9640*/  FFMA.FTZ R67, R86.reuse, R67, -R64 ;  /* 0x0000004356437223 */ /* 0x040fe40000010840 */
[C---:B------:R-:W-:Y:S02]  /*9650*/  FFMA.FTZ R66, R86.reuse, R66, R65 ;  /* 0x0000004256427223 */ /* 0x040fe40000010041 */
[C---:B------:R-:W-:Y:S02]  /*9660*/  FFMA.FTZ R61, R86.reuse, R62, -R61 ;  /* 0x0000003e563d7223 */ /* 0x040fe4000001083d */
[----:B------:R-:W-:Y:S02]  /*9670*/  FFMA.FTZ R60, R86, R63, R60 ;  /* 0x0000003f563c7223 */ /* 0x000fe4000001003c */
[----:B------:R-:W-:Y:S02]  /*9680*/  FADD.FTZ R67, R14, R67 ;  /* 0x000000430e437221 */ /* 0x000fe40000010000 */
[----:B------:R-:W-:-:S02]  /*9690*/  FADD.FTZ R66, -R13, R66 ;  /* 0x000000420d427221 */ /* 0x000fc40000010100 */
[C---:B------:R-:W-:Y:S02]  /*96a0*/  FMUL.FTZ R63, R87.reuse, -R61 ;  /* 0x8000003d573f7220 */ /* 0x040fe40000410000 */
[C---:B------:R-:W-:Y:S02]  /*96b0*/  FMUL.FTZ R62, R87.reuse, -R60 ;  /* 0x8000003c573e7220 */ /* 0x040fe40000410000 */
[C---:B------:R-:W-:Y:S02]  /*96c0*/  FMUL.FTZ R65, R87.reuse, -R67 ;  /* 0x8000004357417220 */ /* 0x040fe40000410000 */
[----:B------:R-:W-:Y:S02]  /*96d0*/  FMUL.FTZ R64, R87, -R66 ;  /* 0x8000004257407220 */ /* 0x000fe40000410000 */
[C---:B------:R-:W-:Y:S02]  /*96e0*/  FFMA.FTZ R63, R88.reuse, R60, R63 ;  /* 0x0000003c583f7223 */ /* 0x040fe4000001003f */
[----:B------:R-:W-:-:S02]  /*96f0*/  FFMA.FTZ R62, R88, R61, -R62 ;  /* 0x0000003d583e7223 */ /* 0x000fc4000001083e */
[C---:B------:R-:W-:Y:S02]  /*9700*/  FFMA.FTZ R66, R88.reuse, R66, R65 ;  /* 0x0000004258427223 */ /* 0x040fe40000010041 */
[----:B------:R-:W-:Y:S02]  /*9710*/  FFMA.FTZ R67, R88, R67, -R64 ;  /* 0x0000004358437223 */ /* 0x000fe40000010840 */
[C---:B------:R-:W-:Y:S02]  /*9720*/  FMUL.FTZ R61, R89.reuse, -R63 ;  /* 0x8000003f593d7220 */ /* 0x040fe40000410000 */
[----:B------:R-:W-:Y:S02]  /*9730*/  FMUL.FTZ R60, R89, -R62 ;  /* 0x8000003e593c7220 */ /* 0x000fe40000410000 */
[----:B------:R-:W-:Y:S02]  /*9740*/  FADD.FTZ R66, -R15, R66 ;  /* 0x000000420f427221 */ /* 0x000fe40000010100 */
[----:B------:R-:W-:-:S02]  /*9750*/  FADD.FTZ R67, R16, R67 ;  /* 0x0000004310437221 */ /* 0x000fc40000010000 */
[C---:B------:R-:W-:Y:S02]  /*9760*/  FFMA.FTZ R61, R90.reuse, R62, -R61 ;  /* 0x0000003e5a3d7223 */ /* 0x040fe4000001083d */
[C---:B------:R-:W-:Y:S02]  /*9770*/  FFMA.FTZ R60, R90.reuse, R63, R60 ;  /* 0x0000003f5a3c7223 */ /* 0x040fe4000001003c */
[C---:B------:R-:W-:Y:S02]  /*9780*/  FMUL.FTZ R62, R89.reuse, -R66 ;  /* 0x80000042593e7220 */ /* 0x040fe40000410000 */
[-C--:B------:R-:W-:Y:S02]  /*9790*/  FMUL.FTZ R63, R89, -R67.reuse ;  /* 0x80000043593f7220 */ /* 0x080fe40000410000 */
[----:B------:R-:W-:Y:S02]  /*97a0*/  FMUL.FTZ R64, R91, -R60 ;  /* 0x8000003c5b407220 */ /* 0x000fe40000410000 */
[----:B------:R-:W-:-:S02]  /*97b0*/  FFMA.FTZ R67, R90, R67, -R62 ;  /* 0x000000435a437223 */ /* 0x000fc4000001083e */
[-C--:B------:R-:W-:Y:S02]  /*97c0*/  FMUL.FTZ R65, R91, -R61.reuse ;  /* 0x8000003d5b417220 */ /* 0x080fe40000410000 */
[----:B------:R-:W-:Y:S02]  /*97d0*/  FFMA.FTZ R66, R90, R66, R63 ;  /* 0x000000425a427223 */ /* 0x000fe4000001003f */
[----:B------:R-:W-:Y:S02]  /*97e0*/  FFMA.FTZ R64, R92, R61, -R64 ;  /* 0x0000003d5c407223 */ /* 0x000fe40000010840 */
[----:B------:R-:W-:Y:S02]  /*97f0*/  FADD.FTZ R67, R22, R67 ;  /* 0x0000004316437221 */ /* 0x000fe40000010000 */
[----:B------:R-:W-:Y:S02]  /*9800*/  FFMA.FTZ R65, R92, R60, R65 ;  /* 0x0000003c5c417223 */ /* 0x000fe40000010041 */
[----:B------:R-:W-:-:S02]  /*9810*/  FADD.FTZ R66, -R21, R66 ;  /* 0x0000004215427221 */ /* 0x000fc40000010100 */
[----:B------:R-:W-:Y:S02]  /*9820*/  FMUL.FTZ R62, R93, -R64 ;  /* 0x800000405d3e7220 */ /* 0x000fe40000410000 */
[----:B------:R-:W-:Y:S02]  /*9830*/  FMUL.FTZ R61, R91, -R67 ;  /* 0x800000435b3d7220 */ /* 0x000fe40000410000 */
[-C--:B------:R-:W-:Y:S02]  /*9840*/  FMUL.FTZ R63, R93, -R65.reuse ;  /* 0x800000415d3f7220 */ /* 0x080fe40000410000 */
[-C--:B------:R-:W-:Y:S02]  /*9850*/  FMUL.FTZ R60, R91, -R66.reuse ;  /* 0x800000425b3c7220 */ /* 0x080fe40000410000 */
[----:B------:R-:W-:Y:S02]  /*9860*/  FFMA.FTZ R62, R96, R65, R62 ;  /* 0x00000041603e7223 */ /* 0x000fe4000001003e */
[----:B------:R-:W-:-:S02]  /*9870*/  FFMA.FTZ R66, R92, R66, R61 ;  /* 0x000000425c427223 */ /* 0x000fc4000001003d */
[----:B------:R-:W-:Y:S02]  /*9880*/  FFMA.FTZ R63, R96, R64, -R63 ;  /* 0x00000040603f7223 */ /* 0x000fe4000001083f */
[----:B------:R-:W-:Y:S02]  /*9890*/  FFMA.FTZ R67, R92, R67, -R60 ;  /* 0x000000435c437223 */ /* 0x000fe4000001083c */
[----:B------:R-:W-:Y:S01]  /*98a0*/  FMUL.FTZ R64, R97, -R62 ;  /* 0x8000003e61407220 */ /* 0x000fe20000410000 */
[----:B------:R-:W0:Y:S01]  /*98b0*/  LDS.64 R60, [R233.X16+0x6378] ;  /* 0x00637800e93c7984 */ /* 0x000e22000000ca00 */
[----:B------:R-:W-:Y:S02]  /*98c0*/  FADD.FTZ R66, -R23, R66 ;  /* 0x0000004217427221 */ /* 0x000fe40000010100 */
[----:B------:R-:W-:Y:S02]  /*98d0*/  FADD.FTZ R67, R24, R67 ;  /* 0x0000004318437221 */ /* 0x000fe40000010000 */
[----:B------:R-:W-:-:S02]  /*98e0*/  FMUL.FTZ R69, R97, -R63 ;  /* 0x8000003f61457220 */ /* 0x000fc40000410000 */
[C---:B------:R-:W-:Y:S02]  /*98f0*/  FFMA.FTZ R64, R98.reuse, R63, -R64 ;  /* 0x0000003f62407223 */ /* 0x040fe40000010840 */
[C---:B------:R-:W-:Y:S02]  /*9900*/  FMUL.FTZ R63, R93.reuse, -R66 ;  /* 0x800000425d3f7220 */ /* 0x040fe40000410000 */
[-C--:B------:R-:W-:Y:S02]  /*9910*/  FMUL.FTZ R65, R93, -R67.reuse ;  /* 0x800000435d417220 */ /* 0x080fe40000410000 */
[----:B------:R-:W-:Y:S02]  /*9920*/  FFMA.FTZ R69, R98, R62, R69 ;  /* 0x0000003e62457223 */ /* 0x000fe40000010045 */
[----:B------:R-:W-:Y:S02]  /*9930*/  FFMA.FTZ R63, R96, R67, -R63 ;  /* 0x00000043603f7223 */ /* 0x000fe4000001083f */
[----:B------:R-:W-:-:S02]  /*9940*/  FMUL.FTZ R62, R99, -R64 ;  /* 0x80000040633e7220 */ /* 0x000fc40000410000 */
[----:B------:R-:W-:Y:S02]  /*9950*/  FFMA.FTZ R66, R96, R66, R65 ;  /* 0x0000004260427223 */ /* 0x000fe40000010041 */
[-C--:B------:R-:W-:Y:S02]  /*9960*/  FMUL.FTZ R65, R99, -R69.reuse ;  /* 0x8000004563417220 */ /* 0x080fe40000410000 */
[----:B------:R-:W-:Y:S02]  /*9970*/  FADD.FTZ R63, R30, R63 ;  /* 0x0000003f1e3f7221 */ /* 0x000fe40000010000 */
[C---:B------:R-:W-:Y:S02]  /*9980*/  FFMA.FTZ R69, R100.reuse, R69, R62 ;  /* 0x0000004564457223 */ /* 0x040fe4000001003e */
[----:B------:R-:W-:Y:S02]  /*9990*/  FADD.FTZ R66, -R29, R66 ;  /* 0x000000421d427221 */ /* 0x000fe40000010100 */
[----:B------:R-:W-:-:S02]  /*99a0*/  FFMA.FTZ R64, R100, R64, -R65 ;  /* 0x0000004064407223 */ /* 0x000fc40000010841 */
[----:B------:R-:W-:Y:S02]  /*99b0*/  FMUL.FTZ R65, R97, -R63 ;  /* 0x8000003f61417220 */ /* 0x000fe40000410000 */
[----:B------:R-:W-:Y:S02]  /*99c0*/  FMUL.FTZ R67, R101, -R69 ;  /* 0x8000004565437220 */ /* 0x000fe40000410000 */
[----:B------:R-:W-:Y:S02]  /*99d0*/  FMUL.FTZ R62, R97, -R66 ;  /* 0x80000042613e7220 */ /* 0x000fe40000410000 */
[----:B------:R-:W-:Y:S02]  /*99e0*/  FMUL.FTZ R68, R101, -R64 ;  /* 0x8000004065447220 */ /* 0x000fe40000410000 */
[----:B------:R-:W-:Y:S02]  /*99f0*/  FFMA.FTZ R66, R98, R66, R65 ;  /* 0x0000004262427223 */ /* 0x000fe40000010041 */
[----:B------:R-:W-:-:S02]  /*9a00*/  FFMA.FTZ R67, R102, R64, -R67 ;  /* 0x0000004066437223 */ /* 0x000fc40000010843 */
[----:B------:R-:W-:Y:S02]  /*9a10*/  FFMA.FTZ R63, R98, R63, -R62 ;  /* 0x0000003f623f7223 */ /* 0x000fe4000001083e */
[----:B------:R-:W-:Y:S02]  /*9a20*/  FFMA.FTZ R68, R102, R69, R68 ;  /* 0x0000004566447223 */ /* 0x000fe40000010044 */
[----:B------:R-:W-:Y:S02]  /*9a30*/  FADD.FTZ R66, -R31, R66 ;  /* 0x000000421f427221 */ /* 0x000fe40000010100 */
[C---:B------:R-:W-:Y:S02]  /*9a40*/  FMUL.FTZ R65, R103.reuse, -R67 ;  /* 0x8000004367417220 */ /* 0x040fe40000410000 */
[----:B------:R-:W-:Y:S02]  /*9a50*/  FADD.FTZ R63, R32, R63 ;  /* 0x0000003f203f7221 */ /* 0x000fe40000010000 */
[----:B------:R-:W-:-:S02]  /*9a60*/  FMUL.FTZ R64, R103, -R68 ;  /* 0x8000004467407220 */ /* 0x000fc40000410000 */
[C---:B------:R-:W-:Y:S02]  /*9a70*/  FMUL.FTZ R62, R99.reuse, -R66 ;  /* 0x80000042633e7220 */ /* 0x040fe40000410000 */
[----:B------:R-:W-:Y:S02]  /*9a80*/  FFMA.FTZ R68, R104, R68, R65 ;  /* 0x0000004468447223 */ /* 0x000fe40000010041 */
[-C--:B------:R-:W-:Y:S02]  /*9a90*/  FMUL.FTZ R65, R99, -R63.reuse ;  /* 0x8000003f63417220 */ /* 0x080fe40000410000 */
[C---:B------:R-:W-:Y:S02]  /*9aa0*/  FFMA.FTZ R63, R100.reuse, R63, -R62 ;  /* 0x0000003f643f7223 */ /* 0x040fe4000001083e */
[----:B------:R-:W-:Y:S02]  /*9ab0*/  FFMA.FTZ R66, R100, R66, R65 ;  /* 0x0000004264427223 */ /* 0x000fe40000010041 */
[----:B------:R-:W-:-:S02]  /*9ac0*/  FFMA.FTZ R64, R104, R67, -R64 ;  /* 0x0000004368407223 */ /* 0x000fc40000010840 */
[----:B------:R-:W-:Y:S02]  /*9ad0*/  FADD.FTZ R62, R38, R63 ;  /* 0x0000003f263e7221 */ /* 0x000fe40000010000 */
[----:B------:R-:W-:Y:S02]  /*9ae0*/  FMUL.FTZ R67, R105, -R68 ;  /* 0x8000004469437220 */ /* 0x000fe40000410000 */
[----:B------:R-:W-:Y:S02]  /*9af0*/  FADD.FTZ R66, -R37, R66 ;  /* 0x0000004225427221 */ /* 0x000fe40000010100 */
[----:B------:R-:W-:Y:S02]  /*9b00*/  FMUL.FTZ R65, R105, -R64 ;  /* 0x8000004069417220 */ /* 0x000fe40000410000 */
[----:B0-----:R-:W-:Y:S02]  /*9b10*/  FMUL.FTZ R63, R121, R61 ;  /* 0x0000003d793f7220 */ /* 0x001fe40000410000 */
[----:B------:R-:W-:-:S02]  /*9b20*/  FMUL.FTZ R69, R101, -R62 ;  /* 0x8000003e65457220 */ /* 0x000fc40000410000 */
[----:B------:R-:W-:Y:S02]  /*9b30*/  FFMA.FTZ R64, R106, R64, -R67 ;  /* 0x000000406a407223 */ /* 0x000fe40000010843 */
[----:B------:R-:W-:Y:S02]  /*9b40*/  FMUL.FTZ R121, R121, R60 ;  /* 0x0000003c79797220 */ /* 0x000fe40000410000 */
[----:B------:R-:W-:Y:S02]  /*9b50*/  FMUL.FTZ R67, R101, -R66 ;  /* 0x8000004265437220 */ /* 0x000fe40000410000 */
[----:B------:R-:W-:Y:S02]  /*9b60*/  FFMA.FTZ R60, R120, R60, -R63 ;  /* 0x0000003c783c7223 */ /* 0x000fe4000001083f */
[----:B------:R-:W-:Y:S02]  /*9b70*/  FFMA.FTZ R66, R102, R66, R69 ;  /* 0x0000004266427223 */ /* 0x000fe40000010045 */
[----:B------:R-:W-:-:S02]  /*9b80*/  FFMA.FTZ R121, R120, R61, R121 ;  /* 0x0000003d78797223 */ /* 0x000fc40000010079 */
[----:B------:R-:W-:Y:S02]  /*9b90*/  FFMA.FTZ R67, R102, R62, -R67 ;  /* 0x0000003e66437223 */ /* 0x000fe40000010843 */
[----:B------:R-:W-:Y:S02]  /*9ba0*/  FADD.FTZ R203, R203, R60 ;  /* 0x0000003ccbcb7221 */ /* 0x000fe40000010000 */
[----:B------:R-:W-:Y:S02]  /*9bb0*/  FADD.FTZ R66, -R39, R66 ;  /* 0x0000004227427221 */ /* 0x000fe40000010100 */
[----:B------:R-:W-:Y:S02]  /*9bc0*/  FADD.FTZ R199, RZ, R121 ;  /* 0x00000079ffc77221 */ /* 0x000fe40000010000 */
[----:B------:R-:W-:Y:S02]  /*9bd0*/  FADD.FTZ R67, R40, R67 ;  /* 0x0000004328437221 */ /* 0x000fe40000010000 */
[----:B------:R-:W-:-:S02]  /*9be0*/  FMUL.FTZ R61, R107, R203 ;  /* 0x000000cb6b3d7220 */ /* 0x000fc40000410000 */
[----:B------:R-:W-:Y:S02]  /*9bf0*/  FMUL.FTZ R62, R103, -R66 ;  /* 0x80000042673e7220 */ /* 0x000fe40000410000 */
[----:B------:R-:W-:Y:S02]  /*9c00*/  FMUL.FTZ R60, R107, R199 ;  /* 0x000000c76b3c7220 */ /* 0x000fe40000410000 */
[----:B------:R-:W-:Y:S02]  /*9c10*/  FMUL.FTZ R63, R103, -R67 ;  /* 0x80000043673f7220 */ /* 0x000fe40000410000 */
[----:B------:R-:W-:Y:S02]  /*9c20*/  FFMA.FTZ R198, R108, R199, R61 ;  /* 0x000000c76cc67223 */ /* 0x000fe4000001003d */
[----:B------:R-:W-:Y:S02]  /*9c30*/  FFMA.FTZ R67, R104, R67, -R62 ;  /* 0x0000004368437223 */ /* 0x000fe4000001083e */
[----:B------:R-:W-:-:S02]  /*9c40*/  FFMA.FTZ R61, R108, R203, -R60 ;  /* 0x000000cb6c3d7223 */ /* 0x000fc4000001083c */
[----:B------:R-:W-:Y:S02]  /*9c50*/  FFMA.FTZ R66, R104, R66, R63 ;  /* 0x0000004268427223 */ /* 0x000fe4000001003f */
[----:B------:R-:W-:Y:S02]  /*9c60*/  FADD.FTZ R198, RZ, R198 ;  /* 0x000000c6ffc67221 */ /* 0x000fe40000010000 */
[----:B------:R-:W-:Y:S02]  /*9c70*/  FADD.FTZ R67, R46, R67 ;  /* 0x000000432e437221 */ /* 0x000fe40000010000 */
[----:B------:R-:W-:Y:S02]  /*9c80*/  FADD.FTZ R202, R202, R61 ;  /* 0x0000003dcaca7221 */ /* 0x000fe40000010000 */
[----:B------:R-:W-:Y:S02]  /*9c90*/  FADD.FTZ R66, -R45, R66 ;  /* 0x000000422d427221 */ /* 0x000fe40000010100 */
[----:B------:R-:W-:-:S02]  /*9ca0*/  FMUL.FTZ R61, R105, R198 ;  /* 0x000000c6693d7220 */ /* 0x000fc40000410000 */
[C---:B------:R-:W-:Y:S02]  /*9cb0*/  FMUL.FTZ R69, R105.reuse, -R67 ;  /* 0x8000004369457220 */ /* 0x040fe40000410000 */
[C---:B------:R-:W-:Y:S02]  /*9cc0*/  FMUL.FTZ R63, R105.reuse, R202 ;  /* 0x000000ca693f7220 */ /* 0x040fe40000410000 */
[----:B------:R-:W-:Y:S02]  /*9cd0*/  FMUL.FTZ R62, R105, -R66 ;  /* 0x80000042693e7220 */ /* 0x000fe40000410000 */
[C---:B------:R-:W-:Y:S02]  /*9ce0*/  FFMA.FTZ R60, R106.reuse, R202, -R61 ;  /* 0x000000ca6a3c7223 */ /* 0x040fe4000001083d */
[C---:B------:R-:W-:Y:S02]  /*9cf0*/  FFMA.FTZ R66, R106.reuse, R66, R69 ;  /* 0x000000426a427223 */ /* 0x040fe40000010045 */
[----:B------:R-:W-:-:S02]  /*9d00*/  FFMA.FTZ R63, R106, R198, R63 ;  /* 0x000000c66a3f7223 */ /* 0x000fc4000001003f */
[----:B------:R-:W-:Y:S02]  /*9d10*/  FFMA.FTZ R67, R106, R67, -R62 ;  /* 0x000000436a437223 */ /* 0x000fe4000001083e */
[----:B------:R-:W-:Y:S02]  /*9d20*/  FADD.FTZ R201, R201, R60 ;  /* 0x0000003cc9c97221 */ /* 0x000fe40000010000 */
[----:B------:R-:W-:Y:S02]  /*9d30*/  FADD.FTZ R66, -R47, R66 ;  /* 0x000000422f427221 */ /* 0x000fe40000010100 */
[----:B------:R-:W-:Y:S02]  /*9d40*/  FADD.FTZ R121, RZ, R63 ;  /* 0x0000003fff797221 */ /* 0x000fe40000010000 */
[----:B------:R-:W-:Y:S02]  /*9d50*/  FADD.FTZ R67, R48, R67 ;  /* 0x0000004330437221 */ /* 0x000fe40000010000 */
[----:B------:R-:W-:-:S02]  /*9d60*/  FMUL.FTZ R61, R107, -R66 ;  /* 0x800000426b3d7220 */ /* 0x000fc40000410000 */
[C---:B------:R-:W-:Y:S02]  /*9d70*/  FMUL.FTZ R62, R103.reuse, R201 ;  /* 0x000000c9673e7220 */ /* 0x040fe40000410000 */
[----:B------:R-:W-:Y:S02]  /*9d80*/  FMUL.FTZ R60, R103, R121 ;  /* 0x00000079673c7220 */ /* 0x000fe40000410000 */
[-C--:B------:R-:W-:Y:S02]  /*9d90*/  FMUL.FTZ R63, R107, -R67.reuse ;  /* 0x800000436b3f7220 */ /* 0x080fe40000410000 */
[----:B------:R-:W-:Y:S02]  /*9da0*/  FFMA.FTZ R69, R108, R67, -R61 ;  /* 0x000000436c457223 */ /* 0x000fe4000001083d */
[C---:B------:R-:W-:Y:S02]  /*9db0*/  FFMA.FTZ R120, R104.reuse, R121, R62 ;  /* 0x0000007968787223 */ /* 0x040fe4000001003e */
[----:B------:R-:W-:-:S02]  /*9dc0*/  FFMA.FTZ R61, R104, R201, -R60 ;  /* 0x000000c9683d7223 */ /* 0x000fc4000001083c */
[----:B------:R-:W-:Y:S02]  /*9dd0*/  FFMA.FTZ R66, R108, R66, R63 ;  /* 0x000000426c427223 */ /* 0x000fe4000001003f */
[----:B------:R-:W-:Y:S02]  /*9de0*/  FADD.FTZ R120, RZ, R120 ;  /* 0x00000078ff787221 */ /* 0x000fe40000010000 */
[----:B------:R-:W-:Y:S01]  /*9df0*/  FADD.FTZ R200, R200, R61 ;  /* 0x0000003dc8c87221 */ /* 0x000fe20000010000 */
[----:B------:R-:W-:Y:S01]  /*9e00*/  HFMA2.MMA R61, -RZ, RZ, 0, 0 ;  /* 0x00000000ff3d7435 */ /* 0x000fe200000001ff */
[----:B------:R-:W-:Y:S02]  /*9e10*/  FADD.FTZ R67, -R53, R66 ;  /* 0x0000004235437221 */ /* 0x000fe40000010100 */
[----:B------:R-:W-:Y:S02]  /*9e20*/  FADD.FTZ R66, R54, R69 ;  /* 0x0000004536427221 */ /* 0x000fe40000010000 */
[----:B------:R-:W-:-:S02]  /*9e30*/  FMUL.FTZ R69, R101, R120 ;  /* 0x0000007865457220 */ /* 0x000fc40000410000 */
[----:B------:R-:W-:Y:S02]  /*9e40*/  FMUL.FTZ R71, R101, R200 ;  /* 0x000000c865477220 */ /* 0x000fe40000410000 */
[----:B------:R-:W-:Y:S02]  /*9e50*/  FFMA.FTZ R65, R106, R68, R65 ;  /* 0x000000446a417223 */ /* 0x000fe40000010041 */
[C---:B------:R-:W-:Y:S02]  /*9e60*/  FFMA.FTZ R68, R102.reuse, R200, -R69 ;  /* 0x000000c866447223 */ /* 0x040fe40000010845 */
[----:B------:R-:W-:Y:S02]  /*9e70*/  FFMA.FTZ R71, R102, R120, R71 ;  /* 0x0000007866477223 */ /* 0x000fe40000010047 */
[----:B------:R-:W-:Y:S02]  /*9e80*/  FADD.FTZ R205, R197, R68 ;  /* 0x00000044c5cd7221 */ /* 0x000fe40000010000 */
[----:B------:R-:W-:-:S02]  /*9e90*/  FADD.FTZ R204, RZ, R71 ;  /* 0x00000047ffcc7221 */ /* 0x000fc40000010000 */
[C---:B------:R-:W-:Y:S02]  /*9ea0*/  FMUL.FTZ R60, R107.reuse, -R64 ;  /* 0x800000406b3c7220 */ /* 0x040fe40000410000 */
[----:B------:R-:W-:Y:S02]  /*9eb0*/  FMUL.FTZ R63, R107, -R65 ;  /* 0x800000416b3f7220 */ /* 0x000fe40000410000 */
[C---:B------:R-:W-:Y:S02]  /*9ec0*/  FMUL.FTZ R69, R99.reuse, R205 ;  /* 0x000000cd63457220 */ /* 0x040fe40000410000 */
[----:B------:R-:W-:Y:S02]  /*9ed0*/  FMUL.FTZ R68, R99, R204 ;  /* 0x000000cc63447220 */ /* 0x000fe40000410000 */
[C---:B------:R-:W-:Y:S01]  /*9ee0*/  FFMA.FTZ R65, R108.reuse, R65, R60 ;  /* 0x000000416c417223 */ /* 0x040fe2000001003c */
[----:B------:R-:W-:Y:S01]  /*9ef0*/  MOV R60, 0x3f800000 ;  /* 0x3f800000003c7802 */ /* 0x000fe20000000f00 */
[----:B------:R-:W-:-:S02]  /*9f00*/  FFMA.FTZ R64, R108, R64, -R63 ;  /* 0x000000406c407223 */ /* 0x000fc4000001083f */
[----:B------:R-:W-:Y:S01]  /*9f10*/  CS2R R62, SRZ ;  /* 0x00000000003e7805 */ /* 0x000fe2000001ff00 */
[C---:B------:R-:W-:Y:S02]  /*9f20*/  FFMA.FTZ R197, R100.reuse, R204, R69 ;  /* 0x000000cc64c57223 */ /* 0x040fe40000010045 */
[----:B------:R-:W-:Y:S02]  /*9f30*/  FFMA.FTZ R69, R100, R205, -R68 ;  /* 0x000000cd64457223 */ /* 0x000fe40000010844 */
[----:B------:R-:W-:Y:S01]  /*9f40*/  FADD.FTZ R197, RZ, R197 ;  /* 0x000000c5ffc57221 */ /* 0x000fe20000010000 */
[----:B------:R-:W0:Y:S01]  /*9f50*/  @!P0 LDS.128 R60, [R70.X16+0x8b80] ;  /* 0x008b8000463c8984 */ /* 0x000e22000000cc00 */
[----:B------:R-:W-:Y:S01]  /*9f60*/  FADD.FTZ R196, R196, R69 ;  /* 0x00000045c4c47221 */ /* 0x000fe20000010000 */
[----:B------:R-:W-:Y:S02]  /*9f70*/  ISETP.GT.U32.AND P0, PT, R148, 0x1f, PT ;  /* 0x0000001f9400780c */ /* 0x000fe40003f04070 */
[----:B------:R1:W-:Y:S02]  /*9f80*/  STS.128 [R233.X16+0x6d80], R64 ;  /* 0x006d8040e9007388 */ /* 0x0003e4000000cc00 */
[----:B-1----:R-:W-:-:S02]  /*9f90*/  FMUL.FTZ R65, R97, R197 ;  /* 0x000000c561417220 */ /* 0x002fc40000410000 */
[-C--:B------:R-:W-:Y:S02]  /*9fa0*/  FMUL.FTZ R64, R97, R196.reuse ;  /* 0x000000c461407220 */ /* 0x080fe40000410000 */
[C---:B------:R-:W-:Y:S02]  /*9fb0*/  FFMA.FTZ R206, R98.reuse, R196, -R65 ;  /* 0x000000c462ce7223 */ /* 0x040fe40000010841 */
[----:B------:R-:W-:Y:S02]  /*9fc0*/  FFMA.FTZ R64, R98, R197, R64 ;  /* 0x000000c562407223 */ /* 0x000fe40000010040 */
[----:B------:R-:W-:Y:S02]  /*9fd0*/  FADD.FTZ R206, R195, R206 ;  /* 0x000000cec3ce7221 */ /* 0x000fe40000010000 */
[----:B------:R-:W-:Y:S02]  /*9fe0*/  FADD.FTZ R195, RZ, R64 ;  /* 0x00000040ffc37221 */ /* 0x000fe40000010000 */
[----:B------:R-:W-:-:S02]  /*9ff0*/  FMUL.FTZ R64, R93, R206 ;  /* 0x000000ce5d407220 */ /* 0x000fc40000410000 */
        /* <DEDUP_REMOVED lines=54> */
[----:B0-----:R-:W-:Y:S01]  /*a360*/  IMAD R234, R148, 0x50, RZ ;  /* 0x0000005094ea7824 */ /* 0x001fe200078e02ff */
[----:B------:R-:W-:-:S04]  /*a370*/  ISETP.NE.AND P0, PT, R236, 0x1f, PT ;  /* 0x0000001fec00780c */ /* 0x000fc80003f05270 */
[----:B------:R-:W-:Y:S04]  /*a380*/  LDS.128 R64, [R234+0x6da0] ;  /* 0x006da000ea407984 */ /* 0x000fe80000000c00 */
[----:B------:R-:W0:Y:S02]  /*a390*/  LDS.128 R68, [R234+0x6db0] ;  /* 0x006db000ea447984 */ /* 0x000e240000000c00 */
[----:B0-----:R-:W-:-:S04]  /*a3a0*/  FMUL.FTZ R73, R65, R69 ;  /* 0x0000004541497220 */ /* 0x001fc80000410000 */
[CC--:B------:R-:W-:Y:S02]  /*a3b0*/  FFMA.FTZ R72, R64.reuse, R68.reuse, -R73 ;  /* 0x0000004440487223 */ /* 0x0c0fe40000010849 */
[C---:B------:R-:W-:Y:S02]  /*a3c0*/  FMUL.FTZ R68, R65.reuse, R68 ;  /* 0x0000004441447220 */ /* 0x040fe40000410000 */
[C---:B------:R-:W-:Y:S02]  /*a3d0*/  FMUL.FTZ R73, R65.reuse, R71 ;  /* 0x0000004741497220 */ /* 0x040fe40000410000 */
[-C--:B------:R-:W-:Y:S02]  /*a3e0*/  FMUL.FTZ R65, R65, R70.reuse ;  /* 0x0000004641417220 */ /* 0x080fe40000410000 */
[C---:B------:R-:W-:Y:S02]  /*a3f0*/  FFMA.FTZ R69, R64.reuse, R69, R68 ;  /* 0x0000004540457223 */ /* 0x040fe40000010044 */
[----:B------:R-:W-:-:S02]  /*a400*/  FFMA.FTZ R73, R64, R70, -R73 ;  /* 0x0000004640497223 */ /* 0x000fc40000010849 */
[----:B------:R-:W-:Y:S02]  /*a410*/  FFMA.FTZ R64, R64, R71, R65 ;  /* 0x0000004740407223 */ /* 0x000fe40000010041 */
[----:B------:R-:W-:Y:S02]  /*a420*/  FADD.FTZ R70, R66, R73 ;  /* 0x0000004942467221 */ /* 0x000fe40000010000 */
[----:B------:R-:W-:Y:S02]  /*a430*/  FADD.FTZ R71, R67, R64 ;  /* 0x0000004043477221 */ /* 0x000fe40000010000 */
        /* <DEDUP_REMOVED lines=12> */
[C---:B0-----:R-:W-:Y:S02]  /*a500*/  FMUL.FTZ R71, R65.reuse, R69 ;  /* 0x0000004541477220 */ /* 0x041fe40000410000 */
[----:B------:R-:W-:-:S02]  /*a510*/  FMUL.FTZ R73, R65, R72 ;  /* 0x0000004841497220 */ /* 0x000fc40000410000 */
[CC--:B------:R-:W-:Y:S02]  /*a520*/  FFMA.FTZ R71, R64.reuse, R68.reuse, -R71 ;  /* 0x0000004440477223 */ /* 0x0c0fe40000010847 */
[C---:B------:R-:W-:Y:S02]  /*a530*/  FMUL.FTZ R68, R65.reuse, R68 ;  /* 0x0000004441447220 */ /* 0x040fe40000410000 */
[-C--:B------:R-:W-:Y:S02]  /*a540*/  FMUL.FTZ R65, R65, R70.reuse ;  /* 0x0000004641417220 */ /* 0x080fe40000410000 */
[C---:B------:R-:W-:Y:S02]  /*a550*/  FFMA.FTZ R73, R64.reuse, R70, -R73 ;  /* 0x0000004640497223 */ /* 0x040fe40000010849 */
[C---:B------:R-:W-:Y:S02]  /*a560*/  FFMA.FTZ R70, R64.reuse, R72, R65 ;  /* 0x0000004840467223 */ /* 0x040fe40000010041 */
[----:B------:R-:W-:-:S02]  /*a570*/  FFMA.FTZ R69, R64, R69, R68 ;  /* 0x0000004540457223 */ /* 0x000fc40000010044 */
[----:B------:R-:W-:Y:S02]  /*a580*/  FADD.FTZ R70, R67, R70 ;  /* 0x0000004643467221 */ /* 0x000fe40000010000 */
[----:B------:R-:W-:Y:S01]  /*a590*/  FADD.FTZ R68, R66, R73 ;  /* 0x0000004942447221 */ /* 0x000fe20000010000 */
[----:B------:R-:W-:Y:S02]  /*a5a0*/  MOV R74, R69 ;  /* 0x00000045004a7202 */ /* 0x000fe40000000f00 */
[----:B------:R-:W-:Y:S01]  /*a5b0*/  MOV R72, R70 ;  /* 0x0000004600487202 */ /* 0x000fe20000000f00 */
[----:B------:R-:W-:Y:S05]  /*a5c0*/  BRA.DIV ~URZ, `(.L_x_473) ;  /* 0x000079f27f007947 */ /* 0x000fea000b800000 */
[----:B------:R0:W1:Y:S02]  /*a5d0*/  SHFL.DOWN PT, R67, R71, 0x1, 0x1f ;  /* 0x08201f0047437f89 */ /* 0x00006400000e0000 */
.L_x_575:
[----:B------:R-:W-:Y:S05]  /*a5e0*/  BRA.DIV ~URZ, `(.L_x_474) ;  /* 0x00007a527f007947 */ /* 0x000fea000b800000 */
[----:B------:R-:W2:Y:S04]  /*a5f0*/  SHFL.DOWN PT, R69, R69, 0x1, 0x1f ;  /* 0x08201f0045457f89 */ /* 0x000ea800000e0000 */
[----:B------:R3:W4:Y:S04]  /*a600*/  SHFL.DOWN PT, R73, R68, 0x1, 0x1f ;  /* 0x08201f0044497f89 */ /* 0x00072800000e0000 */
[----:B------:R3:W0:Y:S02]  /*a610*/  SHFL.DOWN PT, R66, R70, 0x1, 0x1f ;  /* 0x08201f0046427f89 */ /* 0x00062400000e0000 */
.L_x_576:
[----:B------:R-:W-:Y:S01]  /*a620*/  BSSY B1, `(.L_x_475) ;  /* 0x000000d000017945 */ /* 0x000fe20003800000 */
[----:B------:R-:W-:Y:S05]  /*a630*/  @!P0 BRA `(.L_x_476) ;  /* 0x000000b000008947 */ /* 0x000fea0003800000 */
[----:B0-----:R-:W-:-:S04]  /*a640*/  FMUL.FTZ R64, R74, R66 ;  /* 0x000000424a407220 */ /* 0x001fc80000410000 */
[C---:B----4-:R-:W-:Y:S02]  /*a650*/  FFMA.FTZ R65, R71.reuse, R73, -R64 ;  /* 0x0000004947417223 */ /* 0x050fe40000010840 */
[C---:B--2---:R-:W-:Y:S02]  /*a660*/  FMUL.FTZ R64, R74.reuse, R69 ;  /* 0x000000454a407220 */ /* 0x044fe40000410000 */
[C---:B------:R-:W-:Y:S02]  /*a670*/  FMUL.FTZ R73, R74.reuse, R73 ;  /* 0x000000494a497220 */ /* 0x040fe40000410000 */
[-C--:B-1----:R-:W-:Y:S02]  /*a680*/  FMUL.FTZ R74, R74, R67.reuse ;  /* 0x000000434a4a7220 */ /* 0x082fe40000410000 */
[C---:B------:R-:W-:Y:S02]  /*a690*/  FFMA.FTZ R64, R71.reuse, R67, -R64 ;  /* 0x0000004347407223 */ /* 0x040fe40000010840 */
[----:B------:R-:W-:-:S02]  /*a6a0*/  FFMA.FTZ R73, R71, R66, R73 ;  /* 0x0000004247497223 */ /* 0x000fc40000010049 */
[----:B------:R-:W-:Y:S01]  /*a6b0*/  FFMA.FTZ R74, R71, R69, R74 ;  /* 0x00000045474a7223 */ /* 0x000fe2000001004a */
[----:B------:R-:W-:Y:S01]  /*a6c0*/  MOV R71, R64 ;  /* 0x0000004000477202 */ /* 0x000fe20000000f00 */
[----:B---3--:R-:W-:Y:S02]  /*a6d0*/  FADD.FTZ R68, R68, R65 ;  /* 0x0000004144447221 */ /* 0x008fe40000010000 */
[----:B------:R-:W-:Y:S02]  /*a6e0*/  FADD.FTZ R72, R72, R73 ;  /* 0x0000004948487221 */ /* 0x000fe40000010000 */
.L_x_476:
[----:B------:R-:W-:Y:S05]  /*a6f0*/  BSYNC B1 ;  /* 0x0000000000017941 */ /* 0x000fea0003800000 */
.L_x_475:
[----:B------:R-:W-:Y:S01]  /*a700*/  ISETP.GT.U32.AND P0, PT, R236, 0x1d, PT ;  /* 0x0000001dec00780c */ /* 0x000fe20003f04070 */
[----:B------:R-:W-:Y:S05]  /*a710*/  BRA.DIV ~URZ, `(.L_x_477) ;  /* 0x00007a727f007947 */ /* 0x000fea000b800000 */
[----:B-1----:R1:W3:Y:S04]  /*a720*/  SHFL.DOWN PT, R67, R71, 0x2, 0x1f ;  /* 0x08401f0047437f89 */ /* 0x0022e800000e0000 */
[----:B--2---:R1:W2:Y:S04]  /*a730*/  SHFL.DOWN PT, R69, R74, 0x2, 0x1f ;  /* 0x08401f004a457f89 */ /* 0x0042a800000e0000 */
[----:B---3--:R1:W3:Y:S04]  /*a740*/  SHFL.DOWN PT, R70, R68, 0x2, 0x1f ;  /* 0x08401f0044467f89 */ /* 0x0082e800000e0000 */
[----:B0-----:R1:W0:Y:S02]  /*a750*/  SHFL.DOWN PT, R66, R72, 0x2, 0x1f ;  /* 0x08401f0048427f89 */ /* 0x00122400000e0000 */
.L_x_577:
[----:B------:R-:W-:Y:S01]  /*a760*/  BSSY B1, `(.L_x_478) ;  /* 0x000000d000017945 */ /* 0x000fe20003800000 */
[----:B------:R-:W-:Y:S05]  /*a770*/  @P0 BRA `(.L_x_479) ;  /* 0x000000b000000947 */ /* 0x000fea0003800000 */
[C---:B--2---:R-:W-:Y:S02]  /*a780*/  FMUL.FTZ R64, R74.reuse, R69 ;  /* 0x000000454a407220 */ /* 0x044fe40000410000 */
[----:B0-----:R-:W-:-:S02]  /*a790*/  FMUL.FTZ R65, R74, R66 ;  /* 0x000000424a417220 */ /* 0x001fc40000410000 */
[CC--:B---34-:R-:W-:Y:S02]  /*a7a0*/  FMUL.FTZ R73, R74.reuse, R70.reuse ;  /* 0x000000464a497220 */ /* 0x0d8fe40000410000 */
[-C--:B-1----:R-:W-:Y:S02]  /*a7b0*/  FMUL.FTZ R74, R74, R67.reuse ;  /* 0x000000434a4a7220 */ /* 0x082fe40000410000 */
[C---:B------:R-:W-:Y:S02]  /*a7c0*/  FFMA.FTZ R64, R71.reuse, R67, -R64 ;  /* 0x0000004347407223 */ /* 0x040fe40000010840 */
[C---:B------:R-:W-:Y:S02]  /*a7d0*/  FFMA.FTZ R65, R71.reuse, R70, -R65 ;  /* 0x0000004647417223 */ /* 0x040fe40000010841 */
[C---:B------:R-:W-:Y:S02]  /*a7e0*/  FFMA.FTZ R73, R71.reuse, R66, R73 ;  /* 0x0000004247497223 */ /* 0x040fe40000010049 */
[----:B------:R-:W-:Y:S01]  /*a7f0*/  FFMA.FTZ R74, R71, R69, R74 ;  /* 0x00000045474a7223 */ /* 0x000fe2000001004a */
[----:B------:R-:W-:Y:S01]  /*a800*/  MOV R71, R64 ;  /* 0x0000004000477202 */ /* 0x000fe20000000f00 */
[----:B------:R-:W-:-:S02]  /*a810*/  FADD.FTZ R68, R68, R65 ;  /* 0x0000004144447221 */ /* 0x000fc40000010000 */
[----:B------:R-:W-:Y:S02]  /*a820*/  FADD.FTZ R72, R72, R73 ;  /* 0x0000004948487221 */ /* 0x000fe40000010000 */
.L_x_479:
[----:B------:R-:W-:Y:S05]  /*a830*/  BSYNC B1 ;  /* 0x0000000000017941 */ /* 0x000fea0003800000 */
.L_x_478:
[----:B------:R-:W-:Y:S01]  /*a840*/  ISETP.GT.U32.AND P0, PT, R236, 0x1b, PT ;  /* 0x0000001bec00780c */ /* 0x000fe20003f04070 */
[----:B------:R-:W-:Y:S10]  /*a850*/  BRA.DIV ~URZ, `(.L_x_480) ;  /* 0x00007af27f007947 */ /* 0x000ff4000b800000 */
[----:B------:R1:W4:Y:S02]  /*a860*/  SHFL.DOWN PT, R67, R71, 0x4, 0x1f ;  /* 0x08801f0047437f89 */ /* 0x00032400000e0000 */
.L_x_578:
[----:B------:R-:W-:Y:S05]  /*a870*/  BRA.DIV ~URZ, `(.L_x_481) ;  /* 0x00007b527f007947 */ /* 0x000fea000b800000 */
[----:B--2---:R2:W1:Y:S04]  /*a880*/  SHFL.DOWN PT, R69, R74, 0x4, 0x1f ;  /* 0x08801f004a457f89 */ /* 0x00446800000e0000 */
[----:B---3--:R2:W3:Y:S04]  /*a890*/  SHFL.DOWN PT, R70, R68, 0x4, 0x1f ;  /* 0x08801f0044467f89 */ /* 0x0084e800000e0000 */
[----:B0-----:R2:W0:Y:S02]  /*a8a0*/  SHFL.DOWN PT, R66, R72, 0x4, 0x1f ;  /* 0x08801f0048427f89 */ /* 0x00142400000e0000 */
.L_x_579:
[----:B------:R-:W-:Y:S01]  /*a8b0*/  BSSY B1, `(.L_x_482) ;  /* 0x000000d000017945 */ /* 0x000fe20003800000 */
[----:B------:R-:W-:Y:S05]  /*a8c0*/  @P0 BRA `(.L_x_483) ;  /* 0x000000b000000947 */ /* 0x000fea0003800000 */
[C---:B-1----:R-:W-:Y:S02]  /*a8d0*/  FMUL.FTZ R64, R74.reuse, R69 ;  /* 0x000000454a407220 */ /* 0x042fe40000410000 */
[----:B0-----:R-:W-:-:S02]  /*a8e0*/  FMUL.FTZ R65, R74, R66 ;  /* 0x000000424a417220 */ /* 0x001fc40000410000 */
[CC--:B---34-:R-:W-:Y:S02]  /*a8f0*/  FMUL.FTZ R73, R74.reuse, R70.reuse ;  /* 0x000000464a497220 */ /* 0x0d8fe40000410000 */
[-C--:B--2---:R-:W-:Y:S02]  /*a900*/  FMUL.FTZ R74, R74, R67.reuse ;  /* 0x000000434a4a7220 */ /* 0x084fe40000410000 */
[C---:B------:R-:W-:Y:S02]  /*a910*/  FFMA.FTZ R64, R71.reuse, R67, -R64 ;  /* 0x0000004347407223 */ /* 0x040fe40000010840 */
[C---:B------:R-:W-:Y:S02]  /*a920*/  FFMA.FTZ R65, R71.reuse, R70, -R65 ;  /* 0x0000004647417223 */ /* 0x040fe40000010841 */
[C---:B------:R-:W-:Y:S02]  /*a930*/  FFMA.FTZ R73, R71.reuse, R66, R73 ;  /* 0x0000004247497223 */ /* 0x040fe40000010049 */
[----:B------:R-:W-:Y:S01]  /*a940*/  FFMA.FTZ R74, R71, R69, R74 ;  /* 0x00000045474a7223 */ /* 0x000fe2000001004a */
[----:B------:R-:W-:Y:S01]  /*a950*/  MOV R71, R64 ;  /* 0x0000004000477202 */ /* 0x000fe20000000f00 */
[----:B------:R-:W-:-:S02]  /*a960*/  FADD.FTZ R68, R68, R65 ;  /* 0x0000004144447221 */ /* 0x000fc40000010000 */
[----:B------:R-:W-:Y:S02]  /*a970*/  FADD.FTZ R72, R72, R73 ;  /* 0x0000004948487221 */ /* 0x000fe40000010000 */
.L_x_483:
[----:B------:R-:W-:Y:S05]  /*a980*/  BSYNC B1 ;  /* 0x0000000000017941 */ /* 0x000fea0003800000 */
.L_x_482:
[----:B------:R-:W-:Y:S01]  /*a990*/  ISETP.GT.U32.AND P0, PT, R236, 0x17, PT ;  /* 0x00000017ec00780c */ /* 0x000fe20003f04070 */
[----:B------:R-:W-:Y:S05]  /*a9a0*/  BRA.DIV ~URZ, `(.L_x_484) ;  /* 0x00007b727f007947 */ /* 0x000fea000b800000 */
[----:B----4-:R4:W2:Y:S04]  /*a9b0*/  SHFL.DOWN PT, R67, R71, 0x8, 0x1f ;  /* 0x09001f0047437f89 */ /* 0x0108a800000e0000 */
[----:B-1----:R4:W1:Y:S04]  /*a9c0*/  SHFL.DOWN PT, R69, R74, 0x8, 0x1f ;  /* 0x09001f004a457f89 */ /* 0x00286800000e0000 */
[----:B---3--:R4:W3:Y:S04]  /*a9d0*/  SHFL.DOWN PT, R70, R68, 0x8, 0x1f ;  /* 0x09001f0044467f89 */ /* 0x0088e800000e0000 */
[----:B0-----:R4:W0:Y:S02]  /*a9e0*/  SHFL.DOWN PT, R66, R72, 0x8, 0x1f ;  /* 0x09001f0048427f89 */ /* 0x00182400000e0000 */
.L_x_580:
[----:B------:R-:W-:Y:S01]  /*a9f0*/  BSSY B1, `(.L_x_485) ;  /* 0x000000d000017945 */ /* 0x000fe20003800000 */
[----:B------:R-:W-:Y:S05]  /*aa00*/  @P0 BRA `(.L_x_486) ;  /* 0x000000b000000947 */ /* 0x000fea0003800000 */
[C---:B-1----:R-:W-:Y:S02]  /*aa10*/  FMUL.FTZ R64, R74.reuse, R69 ;  /* 0x000000454a407220 */ /* 0x042fe40000410000 */
[----:B0-----:R-:W-:-:S02]  /*aa20*/  FMUL.FTZ R65, R74, R66 ;  /* 0x000000424a417220 */ /* 0x001fc40000410000 */
[CC--:B---3--:R-:W-:Y:S02]  /*aa30*/  FMUL.FTZ R73, R74.reuse, R70.reuse ;  /* 0x000000464a497220 */ /* 0x0c8fe40000410000 */
[-C--:B--2-4-:R-:W-:Y:S02]  /*aa40*/  FMUL.FTZ R74, R74, R67.reuse ;  /* 0x000000434a4a7220 */ /* 0x094fe40000410000 */
[C---:B------:R-:W-:Y:S02]  /*aa50*/  FFMA.FTZ R64, R71.reuse, R67, -R64 ;  /* 0x0000004347407223 */ /* 0x040fe40000010840 */
[C---:B------:R-:W-:Y:S02]  /*aa60*/  FFMA.FTZ R65, R71.reuse, R70, -R65 ;  /* 0x0000004647417223 */ /* 0x040fe40000010841 */
[C---:B------:R-:W-:Y:S02]  /*aa70*/  FFMA.FTZ R73, R71.reuse, R66, R73 ;  /* 0x0000004247497223 */ /* 0x040fe40000010049 */
[----:B------:R-:W-:Y:S01]  /*aa80*/  FFMA.FTZ R74, R71, R69, R74 ;  /* 0x00000045474a7223 */ /* 0x000fe2000001004a */
[----:B------:R-:W-:Y:S01]  /*aa90*/  MOV R71, R64 ;  /* 0x0000004000477202 */ /* 0x000fe20000000f00 */
[----:B------:R-:W-:-:S02]  /*aaa0*/  FADD.FTZ R68, R68, R65 ;  /* 0x0000004144447221 */ /* 0x000fc40000010000 */
[----:B------:R-:W-:Y:S02]  /*aab0*/  FADD.FTZ R72, R72, R73 ;  /* 0x0000004948487221 */ /* 0x000fe40000010000 */
.L_x_486:
[----:B------:R-:W-:Y:S05]  /*aac0*/  BSYNC B1 ;  /* 0x0000000000017941 */ /* 0x000fea0003800000 */
.L_x_485:
[----:B------:R-:W-:Y:S01]  /*aad0*/  ISETP.GT.U32.AND P0, PT, R236, 0xf, PT ;  /* 0x0000000fec00780c */ /* 0x000fe20003f04070 */
[----:B------:R-:W-:Y:S10]  /*aae0*/  BRA.DIV ~URZ, `(.L_x_487) ;  /* 0x00007bf27f007947 */ /* 0x000ff4000b800000 */
[----:B--2---:R2:W4:Y:S02]  /*aaf0*/  SHFL.DOWN PT, R67, R71, 0x10, 0x1f ;  /* 0x0a001f0047437f89 */ /* 0x00452400000e0000 */
.L_x_581:
[----:B------:R-:W-:Y:S05]  /*ab00*/  BRA.DIV ~URZ, `(.L_x_488) ;  /* 0x00007c527f007947 */ /* 0x000fea000b800000 */
[----:B-1----:R1:W2:Y:S04]  /*ab10*/  SHFL.DOWN PT, R69, R74, 0x10, 0x1f ;  /* 0x0a001f004a457f89 */ /* 0x0022a800000e0000 */
[----:B---3--:R1:W3:Y:S04]  /*ab20*/  SHFL.DOWN PT, R70, R68, 0x10, 0x1f ;  /* 0x0a001f0044467f89 */ /* 0x0082e800000e0000 */
[----:B0-----:R1:W0:Y:S02]  /*ab30*/  SHFL.DOWN PT, R66, R72, 0x10, 0x1f ;  /* 0x0a001f0048427f89 */ /* 0x00122400000e0000 */
.L_x_582:
[----:B------:R-:W-:Y:S01]  /*ab40*/  BSSY B1, `(.L_x_489) ;  /* 0x000000d000017945 */ /* 0x000fe20003800000 */
[----:B------:R-:W-:Y:S05]  /*ab50*/  @P0 BRA `(.L_x_490) ;  /* 0x000000b000000947 */ /* 0x000fea0003800000 */
[C---:B--2---:R-:W-:Y:S02]  /*ab60*/  FMUL.FTZ R64, R74.reuse, R69 ;  /* 0x000000454a407220 */ /* 0x044fe40000410000 */
[----:B0-----:R-:W-:-:S02]  /*ab70*/  FMUL.FTZ R65, R74, R66 ;  /* 0x000000424a417220 */ /* 0x001fc40000410000 */
[CC--:B---3--:R-:W-:Y:S02]  /*ab80*/  FMUL.FTZ R73, R74.reuse, R70.reuse ;  /* 0x000000464a497220 */ /* 0x0c8fe40000410000 */
[-C--:B-1--4-:R-:W-:Y:S02]  /*ab90*/  FMUL.FTZ R74, R74, R67.reuse ;  /* 0x000000434a4a7220 */ /* 0x092fe40000410000 */
[C---:B------:R-:W-:Y:S02]  /*aba0*/  FFMA.FTZ R64, R71.reuse, R67, -R64 ;  /* 0x0000004347407223 */ /* 0x040fe40000010840 */
[C---:B------:R-:W-:Y:S02]  /*abb0*/  FFMA.FTZ R65, R71.reuse, R70, -R65 ;  /* 0x0000004647417223 */ /* 0x040fe40000010841 */
[C---:B------:R-:W-:Y:S02]  /*abc0*/  FFMA.FTZ R73, R71.reuse, R66, R73 ;  /* 0x0000004247497223 */ /* 0x040fe40000010049 */
[----:B------:R-:W-:Y:S01]  /*abd0*/  FFMA.FTZ R74, R71, R69, R74 ;  /* 0x00000045474a7223 */ /* 0x000fe2000001004a */
[----:B------:R-:W-:Y:S01]  /*abe0*/  MOV R71, R64 ;  /* 0x0000004000477202 */ /* 0x000fe20000000f00 */
[----:B------:R-:W-:-:S02]  /*abf0*/  FADD.FTZ R68, R68, R65 ;  /* 0x0000004144447221 */ /* 0x000fc40000010000 */
[----:B------:R-:W-:Y:S02]  /*ac00*/  FADD.FTZ R72, R72, R73 ;  /* 0x0000004948487221 */ /* 0x000fe40000010000 */
.L_x_490:
[----:B------:R-:W-:Y:S05]  /*ac10*/  BSYNC B1 ;  /* 0x0000000000017941 */ /* 0x000fea0003800000 */
.L_x_489:
[----:B------:R-:W-:Y:S05]  /*ac20*/  BRA.DIV ~URZ, `(.L_x_491) ;  /* 0x00007c827f007947 */ /* 0x000fea000b800000 */
[----:B------:R-:W5:Y:S04]  /*ac30*/  SHFL.IDX PT, R64, R74, RZ, 0x1f ;  /* 0x00001fff4a407589 */ /* 0x000f6800000e0000 */
[----:B---3--:R-:W3:Y:S04]  /*ac40*/  SHFL.IDX PT, R70, R71, RZ, 0x1f ;  /* 0x00001fff47467589 */ /* 0x008ee800000e0000 */
[----:B--2---:R-:W2:Y:S04]  /*ac50*/  SHFL.IDX PT, R69, R68, RZ, 0x1f ;  /* 0x00001fff44457589 */ /* 0x004ea800000e0000 */
[----:B----4-:R-:W4:Y:S04]  /*ac60*/  SHFL.IDX PT, R67, R72, RZ, 0x1f ;  /* 0x00001fff48437589 */ /* 0x010f2800000e0000 */
[----:B------:R-:W1:Y:S04]  /*ac70*/  SHFL.IDX PT, R73, R62, RZ, 0x1f ;  /* 0x00001fff3e497589 */ /* 0x000e6800000e0000 */
[----:B------:R-:W0:Y:S04]  /*ac80*/  SHFL.IDX PT, R247, R63, RZ, 0x1f ;  /* 0x00001fff3ff77589 */ /* 0x000e2800000e0000 */
[----:B------:R-:W0:Y:S01]  /*ac90*/  SHFL.DOWN PT, R71, R71, 0x1, 0x1f ;  /* 0x08201f0047477f89 */ /* 0x000e2200000e0000 */
[----:B-----5:R-:W-:-:S02]  /*aca0*/  FMUL.FTZ R75, R63, R64 ;  /* 0x000000403f4b7220 */ /* 0x020fc40000410000 */
[----:B------:R-:W-:Y:S01]  /*acb0*/  FMUL.FTZ R76, R62, R64 ;  /* 0x000000403e4c7220 */ /* 0x000fe20000410000 */
[----:B-1----:R-:W1:Y:S01]  /*acc0*/  SHFL.DOWN PT, R74, R74, 0x1, 0x1f ;  /* 0x08201f004a4a7f89 */ /* 0x002e6200000e0000 */
[C---:B---3--:R-:W-:Y:S02]  /*acd0*/  FMUL.FTZ R78, R60.reuse, R70 ;  /* 0x000000463c4e7220 */ /* 0x048fe40000410000 */
[----:B------:R-:W-:Y:S01]  /*ace0*/  FMUL.FTZ R77, R60, R64 ;  /* 0x000000403c4d7220 */ /* 0x000fe20000410000 */
[----:B------:R-:W3:Y:S01]  /*acf0*/  SHFL.DOWN PT, R68, R68, 0x1, 0x1f ;  /* 0x08201f0044447f89 */ /* 0x000ee200000e0000 */
[-C--:B------:R-:W-:Y:S02]  /*ad00*/  FFMA.FTZ R75, R62, R70.reuse, -R75 ;  /* 0x000000463e4b7223 */ /* 0x080fe4000001084b */
[----:B------:R-:W-:Y:S01]  /*ad10*/  FFMA.FTZ R76, R63, R70, R76 ;  /* 0x000000463f4c7223 */ /* 0x000fe2000001004c */
[----:B------:R-:W0:Y:S04]  /*ad20*/  SHFL.DOWN PT, R72, R72, 0x1, 0x1f ;  /* 0x08201f0048487f89 */ /* 0x000e2800000e0000 */
[----:B------:R-:W0:Y:S04]  /*ad30*/  SHFL.IDX PT, R79, R61, RZ, 0x1f ;  /* 0x00001fff3d4f7589 */ /* 0x000e2800000e0000 */
[----:B------:R5:W0:Y:S02]  /*ad40*/  SHFL.IDX PT, R246, R60, RZ, 0x1f ;  /* 0x00001fff3cf67589 */ /* 0x000a2400000e0000 */
[----:B-----5:R-:W-:-:S02]  /*ad50*/  FMUL.FTZ R60, R61, R64 ;  /* 0x000000403d3c7220 */ /* 0x020fc40000410000 */
.L_x_583:
[----:B-12-4-:R-:W-:Y:S01]  /*ad60*/  ISETP.NE.AND P0, PT, R148, 0x1f, PT ;  /* 0x0000001f9400780c */ /* 0x016fe20003f05270 */
[----:B------:R-:W-:Y:S01]  /*ad70*/  BSSY B1, `(.L_x_492) ;  /* 0x0000014000017945 */ /* 0x000fe20003800000 */
[----:B------:R-:W-:Y:S01]  /*ad80*/  FADD.FTZ R63, R76, R67 ;  /* 0x000000434c3f7221 */ /* 0x000fe20000010000 */
[----:B0-----:R-:W-:Y:S01]  /*ad90*/  MOV R64, R246 ;  /* 0x000000f600407202 */ /* 0x001fe20000000f00 */
[----:B------:R-:W-:Y:S01]  /*ada0*/  FFMA.FTZ R61, R61, R70, R77 ;  /* 0x000000463d3d7223 */ /* 0x000fe2000001004d */
[----:B------:R-:W-:Y:S01]  /*adb0*/  MOV R65, R79 ;  /* 0x0000004f00417202 */ /* 0x000fe20000000f00 */
[----:B------:R-:W-:Y:S01]  /*adc0*/  FADD.FTZ R60, -R60, R78 ;  /* 0x0000004e3c3c7221 */ /* 0x000fe20000010100 */
[----:B------:R-:W-:Y:S01]  /*add0*/  MOV R66, R73 ;  /* 0x0000004900427202 */ /* 0x000fe20000000f00 */
[----:B------:R-:W-:Y:S01]  /*ade0*/  FADD.FTZ R62, R75, R69 ;  /* 0x000000454b3e7221 */ /* 0x000fe20000010000 */
[----:B------:R-:W-:-:S04]  /*adf0*/  MOV R67, R247 ;  /* 0x000000f700437202 */ /* 0x000fc80000000f00 */
[----:B------:R-:W-:Y:S05]  /*ae00*/  @!P0 BRA `(.L_x_493) ;  /* 0x000000a000008947 */ /* 0x000fea0003800000 */
[----:B------:R-:W-:-:S04]  /*ae10*/  FMUL.FTZ R69, R67, R74 ;  /* 0x0000004a43457220 */ /* 0x000fc80000410000 */
[C---:B------:R-:W-:Y:S02]  /*ae20*/  FFMA.FTZ R69, R66.reuse, R71, -R69 ;  /* 0x0000004742457223 */ /* 0x040fe40000010845 */
[----:B------:R-:W-:-:S04]  /*ae30*/  FMUL.FTZ R66, R66, R74 ;  /* 0x0000004a42427220 */ /* 0x000fc80000410000 */
[-C--:B------:R-:W-:Y:S02]  /*ae40*/  FFMA.FTZ R67, R67, R71.reuse, R66 ;  /* 0x0000004743437223 */ /* 0x080fe40000010042 */
[CC--:B------:R-:W-:Y:S02]  /*ae50*/  FMUL.FTZ R66, R65.reuse, R74.reuse ;  /* 0x0000004a41427220 */ /* 0x0c0fe40000410000 */
[C---:B------:R-:W-:Y:S02]  /*ae60*/  FMUL.FTZ R74, R64.reuse, R74 ;  /* 0x0000004a404a7220 */ /* 0x040fe40000410000 */
[-C--:B------:R-:W-:Y:S02]  /*ae70*/  FFMA.FTZ R64, R64, R71.reuse, -R66 ;  /* 0x0000004740407223 */ /* 0x080fe40000010842 */
[----:B------:R-:W-:Y:S02]  /*ae80*/  FFMA.FTZ R65, R65, R71, R74 ;  /* 0x0000004741417223 */ /* 0x000fe4000001004a */
[----:B---3--:R-:W-:-:S02]  /*ae90*/  FADD.FTZ R66, R69, R68 ;  /* 0x0000004445427221 */ /* 0x008fc40000010000 */
[----:B------:R-:W-:Y:S02]  /*aea0*/  FADD.FTZ R67, R67, R72 ;  /* 0x0000004843437221 */ /* 0x000fe40000010000 */
.L_x_493:
[----:B------:R-:W-:Y:S05]  /*aeb0*/  BSYNC B1 ;  /* 0x0000000000017941 */ /* 0x000fea0003800000 */
.L_x_492:
[----:B------:R-:W0:Y:S04]  /*aec0*/  LDS.128 R72, [R234+0x6db0] ;  /* 0x006db000ea487984 */ /* 0x000e280000000c00 */
[----:B------:R-:W-:Y:S01]  /*aed0*/  STS.128 [R234+0x6db0], R64 ;  /* 0x006db040ea007388 */ /* 0x000fe20000000c00 */
[C---:B0-----:R-:W-:Y:S02]  /*aee0*/  FMUL.FTZ R70, R73.reuse, R67 ;  /* 0x0000004349467220 */ /* 0x041fe40000410000 */
[C---:B------:R-:W-:Y:S02]  /*aef0*/  FMUL.FTZ R71, R73.reuse, R66 ;  /* 0x0000004249477220 */ /* 0x040fe40000410000 */
[C---:B---3--:R-:W-:Y:S02]  /*af00*/  FMUL.FTZ R68, R73.reuse, R65 ;  /* 0x0000004149447220 */ /* 0x048fe40000410000 */
[----:B------:R-:W-:-:S02]  /*af10*/  FMUL.FTZ R69, R73, R64 ;  /* 0x0000004049457220 */ /* 0x000fc40000410000 */
[C---:B------:R-:W-:Y:S02]  /*af20*/  FFMA.FTZ R70, R72.reuse, R66, -R70 ;  /* 0x0000004248467223 */ /* 0x040fe40000010846 */
[C---:B------:R-:W-:Y:S02]  /*af30*/  FFMA.FTZ R71, R72.reuse, R67, R71 ;  /* 0x0000004348477223 */ /* 0x040fe40000010047 */
[C---:B------:R-:W-:Y:S02]  /*af40*/  FFMA.FTZ R68, R72.reuse, R64, -R68 ;  /* 0x0000004048447223 */ /* 0x040fe40000010844 */
[----:B------:R-:W-:Y:S02]  /*af50*/  FFMA.FTZ R69, R72, R65, R69 ;  /* 0x0000004148457223 */ /* 0x000fe40000010045 */
[----:B------:R-:W-:Y:S02]  /*af60*/  FADD.FTZ R70, R74, R70 ;  /* 0x000000464a467221 */ /* 0x000fe40000010000 */
[----:B------:R-:W-:-:S02]  /*af70*/  FADD.FTZ R71, R75, R71 ;  /* 0x000000474b477221 */ /* 0x000fc40000010000 */
[----:B------:R-:W0:Y:S04]  /*af80*/  LDS.128 R72, [R234+0x6da0] ;  /* 0x006da000ea487984 */ /* 0x000e280000000c00 */
[----:B------:R-:W-:Y:S01]  /*af90*/  STS.128 [R234+0x6da0], R68 ;  /* 0x006da044ea007388 */ /* 0x000fe20000000c00 */
[C---:B0-----:R-:W-:Y:S02]  /*afa0*/  FMUL.FTZ R76, R73.reuse, R71 ;  /* 0x00000047494c7220 */ /* 0x041fe40000410000 */
[CC--:B------:R-:W-:Y:S02]  /*afb0*/  FMUL.FTZ R79, R73.reuse, R70.reuse ;  /* 0x00000046494f7220 */ /* 0x0c0fe40000410000 */
[----:B------:R-:W-:Y:S02]  /*afc0*/  FFMA.FTZ R76, R72, R70, -R76 ;  /* 0x00000046484c7223 */ /* 0x000fe4000001084c */
[----:B------:R-:W-:-:S02]  /*afd0*/  FMUL.FTZ R77, R73, R68 ;  /* 0x00000044494d7220 */ /* 0x000fc40000410000 */
[----:B------:R-:W-:Y:S02]  /*afe0*/  FADD.FTZ R78, R74, R76 ;  /* 0x0000004c4a4e7221 */ /* 0x000fe40000010000 */
[----:B------:R-:W-:Y:S02]  /*aff0*/  FMUL.FTZ R76, R73, R69 ;  /* 0x00000045494c7220 */ /* 0x000fe40000410000 */
[C---:B------:R-:W-:Y:S02]  /*b000*/  FFMA.FTZ R79, R72.reuse, R71, R79 ;  /* 0x00000047484f7223 */ /* 0x040fe4000001004f */
[C---:B------:R-:W-:Y:S02]  /*b010*/  FFMA.FTZ R76, R72.reuse, R68, -R76 ;  /* 0x00000044484c7223 */ /* 0x040fe4000001084c */
[----:B------:R-:W-:Y:S02]  /*b020*/  FFMA.FTZ R77, R72, R69, R77 ;  /* 0x00000045484d7223 */ /* 0x000fe4000001004d */
[----:B------:R-:W0:Y:S01]  /*b030*/  LDS.128 R68, [R234+0x6d90] ;  /* 0x006d9000ea447984 */ /* 0x000e220000000c00 */
[----:B------:R-:W-:-:S05]  /*b040*/  FADD.FTZ R79, R75, R79 ;  /* 0x0000004f4b4f7221 */ /* 0x000fca0000010000 */
[----:B------:R1:W-:Y:S01]  /*b050*/  STS.128 [R234+0x6d90], R76 ;  /* 0x006d904cea007388 */ /* 0x0003e20000000c00 */
[C---:B0-----:R-:W-:Y:S02]  /*b060*/  FMUL.FTZ R73, R69.reuse, R79 ;  /* 0x0000004f45497220 */ /* 0x041fe40000410000 */
[C---:B------:R-:W-:Y:S02]  /*b070*/  FMUL.FTZ R64, R69.reuse, R78 ;  /* 0x0000004e45407220 */ /* 0x040fe40000410000 */
[C---:B------:R-:W-:Y:S02]  /*b080*/  FMUL.FTZ R65, R69.reuse, R76 ;  /* 0x0000004c45417220 */ /* 0x040fe40000410000 */
[C---:B------:R-:W-:Y:S02]  /*b090*/  FFMA.FTZ R73, R68.reuse, R78, -R73 ;  /* 0x0000004e44497223 */ /* 0x040fe40000010849 */
[----:B------:R-:W-:Y:S02]  /*b0a0*/  FMUL.FTZ R66, R69, R77 ;  /* 0x0000004d45427220 */ /* 0x000fe40000410000 */
[----:B------:R-:W-:-:S02]  /*b0b0*/  FFMA.FTZ R64, R68, R79, R64 ;  /* 0x0000004f44407223 */ /* 0x000fc40000010040 */
[----:B------:R-:W-:Y:S02]  /*b0c0*/  FFMA.FTZ R69, R68, R77, R65 ;  /* 0x0000004d44457223 */ /* 0x000fe40000010041 */
[----:B------:R-:W-:Y:S02]  /*b0d0*/  FADD.FTZ R70, R70, R73 ;  /* 0x0000004946467221 */ /* 0x000fe40000010000 */
[----:B------:R-:W-:Y:S02]  /*b0e0*/  FFMA.FTZ R68, R68, R76, -R66 ;  /* 0x0000004c44447223 */ /* 0x000fe40000010842 */
[----:B------:R-:W-:-:S05]  /*b0f0*/  FADD.FTZ R71, R71, R64 ;  /* 0x0000004047477221 */ /* 0x000fca0000010000 */
[----:B------:R1:W-:Y:S02]  /*b100*/  STS.128 [R234+0x6d80], R68 ;  /* 0x006d8044ea007388 */ /* 0x0003e40000000c00 */
.L_x_472:
[----:B0-----:R-:W-:Y:S05]  /*b110*/  BSYNC B0 ;  /* 0x0000000000007941 */ /* 0x001fea0003800000 */
.L_x_471:
[----:B------:R-:W-:Y:S01]  /*b120*/  WARPSYNC 0xffffffff ;  /* 0xffffffff00007948 */ /* 0x000fe20003800000 */
[----:B------:R-:W-:Y:S02]  /*b130*/  FADD.FTZ R216, RZ, R216 ;  /* 0x000000d8ffd87221 */ /* 0x000fe40000010000 */
[----:B------:R-:W-:Y:S01]  /*b140*/  BAR.SYNC.DEFER_BLOCKING 0x0 ;  /* 0x0000000000007b1d */ /* 0x000fe20000010000 */
[----:B------:R-:W-:Y:S01]  /*b150*/  FMUL.FTZ R66, R55, R199 ;  /* 0x000000c737427220 */ /* 0x000fe20000410000 */
[C---:B-1----:R-:W-:Y:S01]  /*b160*/  SHF.L.U32 R78, R148.reuse, 0x5, RZ ;  /* 0x00000005944e7819 */ /* 0x042fe200000006ff */
[----:B------:R-:W-:Y:S01]  /*b170*/  FMUL.FTZ R69, R51, R202 ;  /* 0x000000ca33457220 */ /* 0x000fe20000410000 */
[----:B------:R-:W-:Y:S01]  /*b180*/  ISETP.NE.AND P0, PT, R148, RZ, PT ;  /* 0x000000ff9400720c */ /* 0x000fe20003f05270 */
[C---:B------:R-:W-:Y:S01]  /*b190*/  FMUL.FTZ R70, R199.reuse, UR34 ;  /* 0x00000022c7467c20 */ /* 0x040fe20008410000 */
[----:B------:R-:W-:Y:S01]  /*b1a0*/  BSSY B0, `(.L_x_494) ;  /* 0x000025a000007945 */ /* 0x000fe20003800000 */
[----:B------:R-:W-:Y:S02]  /*b1b0*/  FMUL.FTZ R68, R199, UR35 ;  /* 0x00000023c7447c20 */ /* 0x000fe40008410000 */
[----:B------:R-:W-:-:S02]  /*b1c0*/  FADD.FTZ R71, R127, R127 ;  /* 0x0000007f7f477221 */ /* 0x000fc40000010000 */
[----:B------:R-:W-:Y:S02]  /*b1d0*/  FFMA.FTZ R70, R203, UR35, R70 ;  /* 0x00000023cb467c23 */ /* 0x000fe40008010046 */
[----:B------:R-:W-:Y:S02]  /*b1e0*/  FMUL.FTZ R74, R190, UR34 ;  /* 0x00000022be4a7c20 */ /* 0x000fe40008410000 */
[----:B------:R-:W-:Y:S01]  /*b1f0*/  FADD.FTZ R76, R113, R113 ;  /* 0x00000071714c7221 */ /* 0x000fe20000010000 */
[----:B------:R-:W0:Y:S02]  /*b200*/  LDS.64 R64, [R233.X16+0x6d88] ;  /* 0x006d8800e9407984 */ /* 0x000e24000000ca00 */
[-C--:B0-----:R-:W-:Y:S02]  /*b210*/  FMUL.FTZ R67, R65, -R95.reuse ;  /* 0x8000005f41437220 */ /* 0x081fe40000410000 */
[C---:B------:R-:W-:Y:S02]  /*b220*/  FMUL.FTZ R95, R64.reuse, -R95 ;  /* 0x8000005f405f7220 */ /* 0x040fe40000410000 */
[----:B------:R-:W-:-:S02]  /*b230*/  FFMA.FTZ R64, R64, R94, -R67 ;  /* 0x0000005e40407223 */ /* 0x000fc40000010843 */
[-C--:B------:R-:W-:Y:S02]  /*b240*/  FMUL.FTZ R67, R55, R203.reuse ;  /* 0x000000cb37437220 */ /* 0x080fe40000410000 */
[C---:B------:R-:W-:Y:S02]  /*b250*/  FFMA.FTZ R55, R56.reuse, R203, -R66 ;  /* 0x000000cb38377223 */ /* 0x040fe40000010842 */
[----:B------:R-:W-:Y:S02]  /*b260*/  FFMA.FTZ R56, R56, R199, R67 ;  /* 0x000000c738387223 */ /* 0x000fe40000010043 */
[----:B------:R-:W-:Y:S02]  /*b270*/  FMUL.FTZ R67, R51, R198 ;  /* 0x000000c633437220 */ /* 0x000fe40000410000 */
[----:B------:R-:W-:Y:S02]  /*b280*/  FMUL.FTZ R66, R49, R121 ;  /* 0x0000007931427220 */ /* 0x000fe40000410000 */
[----:B------:R-:W-:-:S02]  /*b290*/  FFMA.FTZ R51, R52, R202, -R67 ;  /* 0x000000ca34337223 */ /* 0x000fc40000010843 */
[-C--:B------:R-:W-:Y:S02]  /*b2a0*/  FMUL.FTZ R67, R49, R201.reuse ;  /* 0x000000c931437220 */ /* 0x080fe40000410000 */
[C---:B------:R-:W-:Y:S02]  /*b2b0*/  FFMA.FTZ R49, R50.reuse, R201, -R66 ;  /* 0x000000c932317223 */ /* 0x040fe40000010842 */
[----:B------:R-:W-:Y:S02]  /*b2c0*/  FFMA.FTZ R50, R50, R121, R67 ;  /* 0x0000007932327223 */ /* 0x000fe40000010043 */
[C---:B------:R-:W-:Y:S02]  /*b2d0*/  FMUL.FTZ R67, R43.reuse, R120 ;  /* 0x000000782b437220 */ /* 0x040fe40000410000 */
[----:B------:R-:W-:Y:S02]  /*b2e0*/  FFMA.FTZ R52, R52, R198, R69 ;  /* 0x000000c634347223 */ /* 0x000fe40000010045 */
[----:B------:R-:W-:-:S02]  /*b2f0*/  FMUL.FTZ R69, R43, R200 ;  /* 0x000000c82b457220 */ /* 0x000fc40000410000 */
[----:B------:R-:W-:Y:S02]  /*b300*/  FFMA.FTZ R43, R44, R200, -R67 ;  /* 0x000000c82c2b7223 */ /* 0x000fe40000010843 */
        /* <DEDUP_REMOVED lines=33> */
[----:B------:R-:W-:Y:S02]  /*b520*/  FMUL.FTZ R66, R7, R212 ;  /* 0x000000d407427220 */ /* 0x000fe40000410000 */
[----:B------:R-:W-:-:S02]  /*b530*/  FFMA.FTZ R44, R44, R120, R69 ;  /* 0x000000782c2c7223 */ /* 0x000fc40000010045 */
[C---:B------:R-:W-:Y:S02]  /*b540*/  FFMA.FTZ R7, R8.reuse, R212, -R67 ;  /* 0x000000d408077223 */ /* 0x040fe40000010843 */
[----:B------:R-:W-:Y:S02]  /*b550*/  FFMA.FTZ R8, R8, R189, R66 ;  /* 0x000000bd08087223 */ /* 0x000fe40000010042 */
[----:B------:R-:W-:Y:S02]  /*b560*/  FFMA.FTZ R69, R203, UR34, -R68 ;  /* 0x00000022cb457c23 */ /* 0x000fe40008010844 */
[----:B------:R-:W-:Y:S02]  /*b570*/  FMUL.FTZ R66, R5, R188 ;  /* 0x000000bc05427220 */ /* 0x000fe40000410000 */
[----:B------:R-:W-:Y:S02]  /*b580*/  FFMA.FTZ R68, R71, R55, RZ ;  /* 0x0000003747447223 */ /* 0x000fe400000100ff */
[----:B------:R-:W-:-:S02]  /*b590*/  FMUL.FTZ R67, R5, R213 ;  /* 0x000000d505437220 */ /* 0x000fc40000410000 */
[C---:B------:R-:W-:Y:S02]  /*b5a0*/  FFMA.FTZ R55, -R71.reuse, R70, -RZ ;  /* 0x0000004647377223 */ /* 0x040fe400000109ff */
[----:B------:R-:W-:Y:S02]  /*b5b0*/  FADD.FTZ R70, R126, R126 ;  /* 0x0000007e7e467221 */ /* 0x000fe40000010000 */
[C---:B------:R-:W-:Y:S02]  /*b5c0*/  FFMA.FTZ R5, R6.reuse, R213, -R66 ;  /* 0x000000d506057223 */ /* 0x040fe40000010842 */
[----:B------:R-:W-:Y:S02]  /*b5d0*/  FFMA.FTZ R6, R6, R188, R67 ;  /* 0x000000bc06067223 */ /* 0x000fe40000010043 */
[----:B------:R-:W-:Y:S02]  /*b5e0*/  FFMA.FTZ R67, -R71, R56, RZ ;  /* 0x0000003847437223 */ /* 0x000fe400000101ff */
[----:B------:R-:W-:-:S02]  /*b5f0*/  FFMA.FTZ R68, R70, R51, R68 ;  /* 0x0000003346447223 */ /* 0x000fc40000010044 */
[----:B------:R-:W-:Y:S02]  /*b600*/  FMUL.FTZ R56, R71, R69 ;  /* 0x0000004547387220 */ /* 0x000fe40000410000 */
[C---:B------:R-:W-:Y:S02]  /*b610*/  FMUL.FTZ R51, R198.reuse, UR35 ;  /* 0x00000023c6337c20 */ /* 0x040fe40008410000 */
[----:B------:R-:W-:Y:S02]  /*b620*/  FMUL.FTZ R69, R198, UR34 ;  /* 0x00000022c6457c20 */ /* 0x000fe40008410000 */
[C---:B------:R-:W-:Y:S02]  /*b630*/  FFMA.FTZ R51, R202.reuse, UR34, -R51 ;  /* 0x00000022ca337c23 */ /* 0x040fe40008010833 */
[----:B------:R-:W-:Y:S02]  /*b640*/  FFMA.FTZ R69, R202, UR35, R69 ;  /* 0x00000023ca457c23 */ /* 0x000fe40008010045 */
[----:B------:R-:W-:-:S02]  /*b650*/  FFMA.FTZ R67, -R70, R52, R67 ;  /* 0x0000003446437223 */ /* 0x000fc40000010143 */
[C---:B------:R-:W-:Y:S02]  /*b660*/  FMUL.FTZ R52, R70.reuse, R51 ;  /* 0x0000003346347220 */ /* 0x040fe40000410000 */
[----:B------:R-:W-:Y:S02]  /*b670*/  FFMA.FTZ R51, -R70, R69, -RZ ;  /* 0x0000004546337223 */ /* 0x000fe400000109ff */
[----:B------:R-:W-:Y:S02]  /*b680*/  FADD.FTZ R69, R125, R125 ;  /* 0x0000007d7d457221 */ /* 0x000fe40000010000 */
[----:B------:R-:W-:Y:S02]  /*b690*/  FMUL.FTZ R70, R121, UR34 ;  /* 0x0000002279467c20 */ /* 0x000fe40008410000 */
[----:B------:R-:W-:Y:S02]  /*b6a0*/  FFMA.FTZ R67, -R69, R50, R67 ;  /* 0x0000003245437223 */ /* 0x000fe40000010143 */
[----:B------:R-:W-:-:S02]  /*b6b0*/  FMUL.FTZ R50, R121, UR35 ;  /* 0x0000002379327c20 */ /* 0x000fc40008410000 */
[----:B------:R-:W-:Y:S02]  /*b6c0*/  FFMA.FTZ R68, R69, R49, R68 ;  /* 0x0000003145447223 */ /* 0x000fe40000010044 */
[C---:B------:R-:W-:Y:S02]  /*b6d0*/  FFMA.FTZ R49, R201.reuse, UR35, R70 ;  /* 0x00000023c9317c23 */ /* 0x040fe40008010046 */
[----:B------:R-:W-:Y:S02]  /*b6e0*/  FFMA.FTZ R50, R201, UR34, -R50 ;  /* 0x00000022c9327c23 */ /* 0x000fe40008010832 */
[----:B------:R-:W-:Y:S02]  /*b6f0*/  FADD.FTZ R70, R124, R124 ;  /* 0x0000007c7c467221 */ /* 0x000fe40000010000 */
[C---:B------:R-:W-:Y:S02]  /*b700*/  FMUL.FTZ R50, R69.reuse, R50 ;  /* 0x0000003245327220 */ /* 0x040fe40000410000 */
[----:B------:R-:W-:-:S02]  /*b710*/  FFMA.FTZ R49, -R69, R49, -RZ ;  /* 0x0000003145317223 */ /* 0x000fc400000109ff */
[----:B------:R-:W-:Y:S02]  /*b720*/  FFMA.FTZ R68, R70, R43, R68 ;  /* 0x0000002b46447223 */ /* 0x000fe40000010044 */
[C---:B------:R-:W-:Y:S02]  /*b730*/  FMUL.FTZ R43, R120.reuse, UR35 ;  /* 0x00000023782b7c20 */ /* 0x040fe40008410000 */
[----:B------:R-:W-:Y:S02]  /*b740*/  FMUL.FTZ R69, R120, UR34 ;  /* 0x0000002278457c20 */ /* 0x000fe40008410000 */
[----:B------:R-:W-:Y:S02]  /*b750*/  FFMA.FTZ R67, -R70, R44, R67 ;  /* 0x0000002c46437223 */ /* 0x000fe40000010143 */
[C---:B------:R-:W-:Y:S02]  /*b760*/  FFMA.FTZ R43, R200.reuse, UR34, -R43 ;  /* 0x00000022c82b7c23 */ /* 0x040fe4000801082b */
[----:B------:R-:W-:-:S02]  /*b770*/  FFMA.FTZ R44, R200, UR35, R69 ;  /* 0x00000023c82c7c23 */ /* 0x000fc40008010045 */
[C---:B------:R-:W-:Y:S02]  /*b780*/  FMUL.FTZ R43, R70.reuse, R43 ;  /* 0x0000002b462b7220 */ /* 0x040fe40000410000 */
[----:B------:R-:W-:Y:S02]  /*b790*/  FFMA.FTZ R44, -R70, R44, -RZ ;  /* 0x0000002c462c7223 */ /* 0x000fe400000109ff */
[----:B------:R-:W-:Y:S02]  /*b7a0*/  FADD.FTZ R71, R123, R123 ;  /* 0x0000007b7b477221 */ /* 0x000fe40000010000 */
[----:B------:R-:W-:Y:S02]  /*b7b0*/  FMUL.FTZ R70, R204, UR34 ;  /* 0x00000022cc467c20 */ /* 0x000fe40008410000 */
[----:B------:R-:W-:Y:S02]  /*b7c0*/  FFMA.FTZ R68, R71, R41, R68 ;  /* 0x0000002947447223 */ /* 0x000fe40000010044 */
[----:B------:R-:W-:-:S02]  /*b7d0*/  FFMA.FTZ R41, R205, UR35, R70 ;  /* 0x00000023cd297c23 */ /* 0x000fc40008010046 */
[----:B------:R-:W-:Y:S02]  /*b7e0*/  FADD.FTZ R70, R122, R122 ;  /* 0x0000007a7a467221 */ /* 0x000fe40000010000 */
[----:B------:R-:W-:Y:S02]  /*b7f0*/  FFMA.FTZ R65, R65, R94, R95 ;  /* 0x0000005e41417223 */ /* 0x000fe4000001005f */
[----:B------:R-:W-:Y:S02]  /*b800*/  FFMA.FTZ R69, -R71, R42, R67 ;  /* 0x0000002a47457223 */ /* 0x000fe40000010143 */
[----:B------:R-:W-:Y:S02]  /*b810*/  FFMA.FTZ R67, R70, R35, R68 ;  /* 0x0000002346437223 */ /* 0x000fe40000010044 */
[----:B------:R-:W-:Y:S02]  /*b820*/  FADD.FTZ R68, R119, R119 ;  /* 0x0000007777447221 */ /* 0x000fe40000010000 */
[----:B------:R-:W-:-:S02]  /*b830*/  FADD.FTZ R65, -R156, R65 ;  /* 0x000000419c417221 */ /* 0x000fc40000010100 */
[----:B------:R-:W-:Y:S02]  /*b840*/  FADD.FTZ R155, R155, R64 ;  /* 0x000000409b9b7221 */ /* 0x000fe40000010000 */
[----:B------:R-:W-:Y:S02]  /*b850*/  FFMA.FTZ R64, R68, R33, R67 ;  /* 0x0000002144407223 */ /* 0x000fe40000010043 */
[----:B------:R-:W-:Y:S02]  /*b860*/  FFMA.FTZ R69, -R70, R36, R69 ;  /* 0x0000002446457223 */ /* 0x000fe40000010145 */
[C---:B------:R-:W-:Y:S02]  /*b870*/  FMUL.FTZ R33, R57.reuse, -R65 ;  /* 0x8000004139217220 */ /* 0x040fe40000410000 */
[----:B------:R-:W-:Y:S02]  /*b880*/  FMUL.FTZ R57, R57, -R155 ;  /* 0x8000009b39397220 */ /* 0x000fe40000410000 */
[----:B------:R-:W-:-:S02]  /*b890*/  FFMA.FTZ R67, -R68, R34, R69 ;  /* 0x0000002244437223 */ /* 0x000fc40000010145 */
[----:B------:R-:W-:Y:S02]  /*b8a0*/  FFMA.FTZ R69, R58, R65, R57 ;  /* 0x000000413a457223 */ /* 0x000fe40000010039 */
[----:B------:R-:W-:Y:S02]  /*b8b0*/  FMUL.FTZ R42, R204, UR35 ;  /* 0x00000023cc2a7c20 */ /* 0x000fe40008410000 */
[----:B------:R-:W-:Y:S02]  /*b8c0*/  FFMA.FTZ R34, R58, R155, -R33 ;  /* 0x0000009b3a227223 */ /* 0x000fe40000010821 */
[----:B------:R-:W-:Y:S02]  /*b8d0*/  FADD.FTZ R154, -R154, R69 ;  /* 0x000000459a9a7221 */ /* 0x000fe40000010100 */
[----:B------:R-:W-:Y:S02]  /*b8e0*/  FADD.FTZ R69, R118, R118 ;  /* 0x0000007676457221 */ /* 0x000fe40000010000 */
[----:B------:R-:W-:-:S02]  /*b8f0*/  FFMA.FTZ R42, R205, UR34, -R42 ;  /* 0x00000022cd2a7c23 */ /* 0x000fc4000801082a */
[----:B------:R-:W-:Y:S02]  /*b900*/  FADD.FTZ R34, R153, R34 ;  /* 0x0000002299227221 */ /* 0x000fe40000010000 */
[----:B------:R-:W-:Y:S02]  /*b910*/  FFMA.FTZ R64, R69, R27, R64 ;  /* 0x0000001b45407223 */ /* 0x000fe40000010040 */
[----:B------:R-:W-:Y:S02]  /*b920*/  FMUL.FTZ R27, R59, -R154 ;  /* 0x8000009a3b1b7220 */ /* 0x000fe40000410000 */
[C---:B------:R-:W-:Y:S02]  /*b930*/  FMUL.FTZ R42, R71.reuse, R42 ;  /* 0x0000002a472a7220 */ /* 0x040fe40000410000 */
[----:B------:R-:W-:Y:S02]  /*b940*/  FFMA.FTZ R41, -R71, R41, -RZ ;  /* 0x0000002947297223 */ /* 0x000fe400000109ff */
[----:B------:R-:W-:-:S02]  /*b950*/  FMUL.FTZ R59, R59, -R34 ;  /* 0x800000223b3b7220 */ /* 0x000fc40000410000 */
[----:B------:R-:W-:Y:S02]  /*b960*/  FMUL.FTZ R71, R197, UR34 ;  /* 0x00000022c5477c20 */ /* 0x000fe40008410000 */
[C---:B------:R-:W-:Y:S02]  /*b970*/  FMUL.FTZ R33, R195.reuse, UR35 ;  /* 0x00000023c3217c20 */ /* 0x040fe40008410000 */
[----:B------:R-:W-:Y:S02]  /*b980*/  FMUL.FTZ R57, R195, UR34 ;  /* 0x00000022c3397c20 */ /* 0x000fe40008410000 */
[----:B------:R-:W-:Y:S02]  /*b990*/  FFMA.FTZ R59, R80, R154, R59 ;  /* 0x0000009a503b7223 */ /* 0x000fe4000001003b */
[----:B------:R-:W-:Y:S02]  /*b9a0*/  FFMA.FTZ R36, R196, UR35, R71 ;  /* 0x00000023c4247c23 */ /* 0x000fe40008010047 */
[----:B------:R-:W-:-:S02]  /*b9b0*/  FFMA.FTZ R33, R206, UR34, -R33 ;  /* 0x00000022ce217c23 */ /* 0x000fc40008010821 */
[----:B------:R-:W-:Y:S02]  /*b9c0*/  FFMA.FTZ R67, -R69, R28, R67 ;  /* 0x0000001c45437223 */ /* 0x000fe40000010143 */
[----:B------:R-:W-:Y:S02]  /*b9d0*/  FFMA.FTZ R71, R206, UR35, R57 ;  /* 0x00000023ce477c23 */ /* 0x000fe40008010039 */
[C---:B------:R-:W-:Y:S02]  /*b9e0*/  FMUL.FTZ R28, R194.reuse, UR35 ;  /* 0x00000023c21c7c20 */ /* 0x040fe40008410000 */
[----:B------:R-:W-:Y:S02]  /*b9f0*/  FMUL.FTZ R58, R194, UR34 ;  /* 0x00000022c23a7c20 */ /* 0x000fe40008410000 */
[----:B------:R-:W-:Y:S02]  /*ba00*/  FFMA.FTZ R27, R80, R34, -R27 ;  /* 0x00000022501b7223 */ /* 0x000fe4000001081b */
[----:B------:R-:W-:-:S02]  /*ba10*/  FADD.FTZ R59, -R0, R59 ;  /* 0x0000003b003b7221 */ /* 0x000fc40000010100 */
[C---:B------:R-:W-:Y:S02]  /*ba20*/  FMUL.FTZ R57, R68.reuse, R33 ;  /* 0x0000002144397220 */ /* 0x040fe40000410000 */
[----:B------:R-:W-:Y:S02]  /*ba30*/  FFMA.FTZ R33, -R68, R71, -RZ ;  /* 0x0000004744217223 */ /* 0x000fe400000109ff */
[C---:B------:R-:W-:Y:S02]  /*ba40*/  FFMA.FTZ R28, R207.reuse, UR34, -R28 ;  /* 0x00000022cf1c7c23 */ /* 0x040fe4000801081c */
[----:B------:R-:W-:Y:S02]  /*ba50*/  FFMA.FTZ R58, R207, UR35, R58 ;  /* 0x00000023cf3a7c23 */ /* 0x000fe4000801003a */
[----:B------:R-:W-:Y:S02]  /*ba60*/  FADD.FTZ R68, R117, R117 ;  /* 0x0000007575447221 */ /* 0x000fe40000010000 */
[----:B------:R-:W-:-:S02]  /*ba70*/  FADD.FTZ R27, R2, R27 ;  /* 0x0000001b021b7221 */ /* 0x000fc40000010000 */
[----:B------:R-:W-:Y:S02]  /*ba80*/  FMUL.FTZ R0, R81, -R59 ;  /* 0x8000003b51007220 */ /* 0x000fe40000410000 */
[C---:B------:R-:W-:Y:S02]  /*ba90*/  FMUL.FTZ R28, R69.reuse, R28 ;  /* 0x0000001c451c7220 */ /* 0x040fe40000410000 */
[----:B------:R-:W-:Y:S02]  /*baa0*/  FFMA.FTZ R58, -R69, R58, -RZ ;  /* 0x0000003a453a7223 */ /* 0x000fe400000109ff */
[----:B------:R-:W-:Y:S02]  /*bab0*/  FFMA.FTZ R69, -R68, R26, R67 ;  /* 0x0000001a44457223 */ /* 0x000fe40000010143 */
[-C--:B------:R-:W-:Y:S02]  /*bac0*/  FMUL.FTZ R81, R81, -R27.reuse ;  /* 0x8000001b51517220 */ /* 0x080fe40000410000 */
[----:B------:R-:W-:-:S02]  /*bad0*/  FFMA.FTZ R67, R82, R27, -R0 ;  /* 0x0000001b52437223 */ /* 0x000fc40000010800 */
[----:B------:R-:W-:Y:S02]  /*bae0*/  FFMA.FTZ R82, R82, R59, R81 ;  /* 0x0000003b52527223 */ /* 0x000fe40000010051 */
[----:B------:R-:W-:Y:S02]  /*baf0*/  FADD.FTZ R0, R4, R67 ;  /* 0x0000004304007221 */ /* 0x000fe40000010000 */
[----:B------:R-:W-:Y:S02]  /*bb00*/  FADD.FTZ R67, R116, R116 ;  /* 0x0000007474437221 */ /* 0x000fe40000010000 */
[----:B------:R-:W-:Y:S02]  /*bb10*/  FADD.FTZ R4, -R3, R82 ;  /* 0x0000005203047221 */ /* 0x000fe40000010100 */
[----:B------:R-:W-:Y:S02]  /*bb20*/  FFMA.FTZ R69, -R67, R20, R69 ;  /* 0x0000001443457223 */ /* 0x000fe40000010145 */
[----:B------:R-:W-:-:S02]  /*bb30*/  FFMA.FTZ R64, R68, R25, R64 ;  /* 0x0000001944407223 */ /* 0x000fc40000010040 */
[C---:B------:R-:W-:Y:S02]  /*bb40*/  FMUL.FTZ R20, R192.reuse, UR35 ;  /* 0x00000023c0147c20 */ /* 0x040fe40008410000 */
[----:B------:R-:W-:Y:S02]  /*bb50*/  FMUL.FTZ R26, R192, UR34 ;  /* 0x00000022c01a7c20 */ /* 0x000fe40008410000 */
[----:B------:R-:W-:Y:S02]  /*bb60*/  FMUL.FTZ R3, R83, -R4 ;  /* 0x8000000453037220 */ /* 0x000fe40000410000 */
[----:B------:R-:W-:Y:S02]  /*bb70*/  FFMA.FTZ R64, R67, R19, R64 ;  /* 0x0000001343407223 */ /* 0x000fe40000010040 */
[----:B------:R-:W-:Y:S02]  /*bb80*/  FFMA.FTZ R20, R209, UR34, -R20 ;  /* 0x00000022d1147c23 */ /* 0x000fe40008010814 */
[----:B------:R-:W-:-:S02]  /*bb90*/  FMUL.FTZ R83, R83, -R0 ;  /* 0x8000000053537220 */ /* 0x000fc40000410000 */
[----:B------:R-:W-:Y:S02]  /*bba0*/  FFMA.FTZ R19, R209, UR35, R26 ;  /* 0x00000023d1137c23 */ /* 0x000fe4000801001a */
[C---:B------:R-:W-:Y:S02]  /*bbb0*/  FFMA.FTZ R3, R84.reuse, R0, -R3 ;  /* 0x0000000054037223 */ /* 0x040fe40000010803 */
[C---:B------:R-:W-:Y:S02]  /*bbc0*/  FMUL.FTZ R26, R67.reuse, R20 ;  /* 0x00000014431a7220 */ /* 0x040fe40000410000 */
[----:B------:R-:W-:Y:S02]  /*bbd0*/  FFMA.FTZ R84, R84, R4, R83 ;  /* 0x0000000454547223 */ /* 0x000fe40000010053 */
[----:B------:R-:W-:Y:S02]  /*bbe0*/  FFMA.FTZ R20, -R67, R19, -RZ ;  /* 0x0000001343147223 */ /* 0x000fe400000109ff */
[----:B------:R-:W-:-:S02]  /*bbf0*/  FADD.FTZ R19, R10, R3 ;  /* 0x000000030a137221 */ /* 0x000fc40000010000 */
[C---:B------:R-:W-:Y:S02]  /*bc00*/  FMUL.FTZ R25, R193.reuse, UR35 ;  /* 0x00000023c1197c20 */ /* 0x040fe40008410000 */
[----:B------:R-:W-:Y:S02]  /*bc10*/  FMUL.FTZ R71, R193, UR34 ;  /* 0x00000022c1477c20 */ /* 0x000fe40008410000 */
[----:B------:R-:W-:Y:S02]  /*bc20*/  FADD.FTZ R3, -R9, R84 ;  /* 0x0000005409037221 */ /* 0x000fe40000010100 */
[----:B------:R-:W-:Y:S02]  /*bc30*/  FMUL.FTZ R9, R85, -R19 ;  /* 0x8000001355097220 */ /* 0x000fe40000410000 */
[----:B------:R-:W-:Y:S02]  /*bc40*/  FMUL.FTZ R35, R197, UR35 ;  /* 0x00000023c5237c20 */ /* 0x000fe40008410000 */
[----:B------:R-:W-:-:S02]  /*bc50*/  FFMA.FTZ R25, R208, UR34, -R25 ;  /* 0x00000022d0197c23 */ /* 0x000fc40008010819 */
[----:B------:R-:W-:Y:S02]  /*bc60*/  FFMA.FTZ R2, R208, UR35, R71 ;  /* 0x00000023d0027c23 */ /* 0x000fe40008010047 */
[-C--:B------:R-:W-:Y:S02]  /*bc70*/  FMUL.FTZ R85, R85, -R3.reuse ;  /* 0x8000000355557220 */ /* 0x080fe40000410000 */
[----:B------:R-:W-:Y:S02]  /*bc80*/  FFMA.FTZ R10, R86, R3, R9 ;  /* 0x00000003560a7223 */ /* 0x000fe40000010009 */
[----:B------:R-:W-:Y:S02]  /*bc90*/  FMUL.FTZ R9, R191, UR35 ;  /* 0x00000023bf097c20 */ /* 0x000fe40008410000 */
[----:B------:R-:W-:Y:S02]  /*bca0*/  FFMA.FTZ R35, R196, UR34, -R35 ;  /* 0x00000022c4237c23 */ /* 0x000fe40008010823 */
[----:B------:R-:W-:-:S02]  /*bcb0*/  FMUL.FTZ R25, R68, R25 ;  /* 0x0000001944197220 */ /* 0x000fc40000410000 */
[----:B------:R-:W-:Y:S02]  /*bcc0*/  FFMA.FTZ R2, -R68, R2, -RZ ;  /* 0x0000000244027223 */ /* 0x000fe400000109ff */
[----:B------:R-:W-:Y:S02]  /*bcd0*/  FFMA.FTZ R85, R86, R19, -R85 ;  /* 0x0000001356557223 */ /* 0x000fe40000010855 */
[----:B------:R-:W-:Y:S02]  /*bce0*/  FADD.FTZ R68, R115, R115 ;  /* 0x0000007373447221 */ /* 0x000fe40000010000 */
[----:B------:R-:W-:Y:S02]  /*bcf0*/  FFMA.FTZ R9, R210, UR34, -R9 ;  /* 0x00000022d2097c23 */ /* 0x000fe40008010809 */
[----:B------:R-:W-:Y:S02]  /*bd00*/  FADD.FTZ R10, -R13, R10 ;  /* 0x0000000a0d0a7221 */ /* 0x000fe40000010100 */
[----:B------:R-:W-:-:S02]  /*bd10*/  FMUL.FTZ R35, R70, R35 ;  /* 0x0000002346237220 */ /* 0x000fc40000410000 */
[----:B------:R-:W-:Y:S02]  /*bd20*/  FFMA.FTZ R36, -R70, R36, -RZ ;  /* 0x0000002446247223 */ /* 0x000fe400000109ff */
[----:B------:R-:W-:Y:S02]  /*bd30*/  FADD.FTZ R14, R14, R85 ;  /* 0x000000550e0e7221 */ /* 0x000fe40000010000 */
[C---:B------:R-:W-:Y:S01]  /*bd40*/  FFMA.FTZ R70, -R68.reuse, R18, R69 ;  /* 0x0000001244467223 */ /* 0x040fe20000010145 */
[----:B------:R-:W-:Y:S01]  /*bd50*/  MOV R69, UR7 ;  /* 0x0000000700457c02 */ /* 0x000fe20008000f00 */
[----:B------:R-:W-:Y:S02]  /*bd60*/  FMUL.FTZ R13, R191, UR34 ;  /* 0x00000022bf0d7c20 */ /* 0x000fe40008410000 */
[----:B------:R-:W-:Y:S02]  /*bd70*/  FMUL.FTZ R18, R68, R9 ;  /* 0x0000000944127220 */ /* 0x000fe40000410000 */
[C---:B------:R-:W-:Y:S01]  /*bd80*/  FMUL.FTZ R9, R87.reuse, -R10 ;  /* 0x8000000a57097220 */ /* 0x040fe20000410000 */
[----:B------:R-:W-:Y:S01]  /*bd90*/  @!P0 STS.128 [R69.X16+0x8b80], R60 ;  /* 0x008b803c45008388 */ /* 0x000fe2000000cc00 */
[----:B------:R-:W-:-:S02]  /*bda0*/  FMUL.FTZ R87, R87, -R14 ;  /* 0x8000000e57577220 */ /* 0x000fc40000410000 */
[----:B------:R-:W-:Y:S02]  /*bdb0*/  FFMA.FTZ R13, R210, UR35, R13 ;  /* 0x00000023d20d7c23 */ /* 0x000fe4000801000d */
[C---:B------:R-:W-:Y:S02]  /*bdc0*/  FFMA.FTZ R9, R88.reuse, R14, -R9 ;  /* 0x0000000e58097223 */ /* 0x040fe40000010809 */
[----:B------:R-:W-:Y:S02]  /*bdd0*/  FFMA.FTZ R88, R88, R10, R87 ;  /* 0x0000000a58587223 */ /* 0x000fe40000010057 */
[C---:B------:R-:W-:Y:S02]  /*bde0*/  FFMA.FTZ R17, R68.reuse, R17, R64 ;  /* 0x0000001144117223 */ /* 0x040fe40000010040 */
[----:B------:R-:W-:Y:S02]  /*bdf0*/  FFMA.FTZ R64, -R68, R13, -RZ ;  /* 0x0000000d44407223 */ /* 0x000fe400000109ff */
[----:B------:R-:W-:-:S02]  /*be00*/  FADD.FTZ R13, R114, R114 ;  /* 0x00000072720d7221 */ /* 0x000fc40000010000 */
[----:B------:R-:W-:Y:S02]  /*be10*/  FADD.FTZ R15, -R15, R88 ;  /* 0x000000580f0f7221 */ /* 0x000fe40000010100 */
[----:B------:R-:W-:Y:S02]  /*be20*/  FADD.FTZ R9, R16, R9 ;  /* 0x0000000910097221 */ /* 0x000fe40000010000 */
[----:B------:R-:W-:Y:S02]  /*be30*/  FFMA.FTZ R72, R13, R12, R17 ;  /* 0x0000000c0d487223 */ /* 0x000fe40000010011 */
[C---:B------:R-:W-:Y:S02]  /*be40*/  FMUL.FTZ R12, R89.reuse, -R15 ;  /* 0x8000000f590c7220 */ /* 0x040fe40000410000 */
[----:B------:R-:W-:Y:S02]  /*be50*/  FMUL.FTZ R89, R89, -R9 ;  /* 0x8000000959597220 */ /* 0x000fe40000410000 */
[----:B------:R-:W-:-:S02]  /*be60*/  FMUL.FTZ R68, R190, UR35 ;  /* 0x00000023be447c20 */ /* 0x000fc40008410000 */
[C---:B------:R-:W-:Y:S02]  /*be70*/  FFMA.FTZ R16, R211.reuse, UR35, R74 ;  /* 0x00000023d3107c23 */ /* 0x040fe4000801004a */
[----:B------:R-:W-:Y:S02]  /*be80*/  FFMA.FTZ R74, R76, R7, R72 ;  /* 0x000000074c4a7223 */ /* 0x000fe40000010048 */
[C---:B------:R-:W-:Y:S02]  /*be90*/  FFMA.FTZ R7, R90.reuse, R9, -R12 ;  /* 0x000000095a077223 */ /* 0x040fe4000001080c */
[----:B------:R-:W-:Y:S02]  /*bea0*/  FFMA.FTZ R12, R90, R15, R89 ;  /* 0x0000000f5a0c7223 */ /* 0x000fe40000010059 */
[----:B------:R-:W-:Y:S02]  /*beb0*/  FFMA.FTZ R68, R211, UR34, -R68 ;  /* 0x00000022d3447c23 */ /* 0x000fe40008010844 */
[----:B------:R-:W-:-:S02]  /*bec0*/  FADD.FTZ R12, -R21, R12 ;  /* 0x0000000c150c7221 */ /* 0x000fc40000010100 */
[C---:B------:R-:W-:Y:S02]  /*bed0*/  FMUL.FTZ R68, R13.reuse, R68 ;  /* 0x000000440d447220 */ /* 0x040fe40000410000 */
[C---:B------:R-:W-:Y:S02]  /*bee0*/  FFMA.FTZ R16, -R13.reuse, R16, -RZ ;  /* 0x000000100d107223 */ /* 0x040fe400000109ff */
[----:B------:R-:W-:Y:S02]  /*bef0*/  FFMA.FTZ R11, -R13, R11, R70 ;  /* 0x0000000b0d0b7223 */ /* 0x000fe40000010146 */
[----:B------:R-:W-:Y:S02]  /*bf00*/  FADD.FTZ R22, R22, R7 ;  /* 0x0000000716167221 */ /* 0x000fe40000010000 */
[----:B------:R-:W-:Y:S02]  /*bf10*/  FMUL.FTZ R13, R189, UR35 ;  /* 0x00000023bd0d7c20 */ /* 0x000fe40008410000 */
[----:B------:R-:W-:-:S02]  /*bf20*/  FMUL.FTZ R7, R91, -R12 ;  /* 0x8000000c5b077220 */ /* 0x000fc40000410000 */
[-C--:B------:R-:W-:Y:S02]  /*bf30*/  FMUL.FTZ R91, R91, -R22.reuse ;  /* 0x800000165b5b7220 */ /* 0x080fe40000410000 */
[----:B------:R-:W-:Y:S02]  /*bf40*/  FFMA.FTZ R13, R212, UR34, -R13 ;  /* 0x00000022d40d7c23 */ /* 0x000fe4000801080d */
[----:B------:R-:W-:Y:S02]  /*bf50*/  FMUL.FTZ R17, R189, UR34 ;  /* 0x00000022bd117c20 */ /* 0x000fe40008410000 */
[C---:B------:R-:W-:Y:S02]  /*bf60*/  FFMA.FTZ R7, R92.reuse, R22, -R7 ;  /* 0x000000165c077223 */ /* 0x040fe40000010807 */
[----:B------:R-:W-:Y:S02]  /*bf70*/  FFMA.FTZ R92, R92, R12, R91 ;  /* 0x0000000c5c5c7223 */ /* 0x000fe4000001005b */
[----:B------:R-:W-:-:S02]  /*bf80*/  FMUL.FTZ R72, R76, R13 ;  /* 0x0000000d4c487220 */ /* 0x000fc40000410000 */
[----:B------:R-:W-:Y:S02]  /*bf90*/  FFMA.FTZ R17, R212, UR35, R17 ;  /* 0x00000023d4117c23 */ /* 0x000fe40008010011 */
[----:B------:R-:W-:Y:S02]  /*bfa0*/  FFMA.FTZ R13, -R76, R8, R11 ;  /* 0x000000084c0d7223 */ /* 0x000fe4000001010b */
[----:B------:R-:W-:Y:S02]  /*bfb0*/  FADD.FTZ R21, R112, R112 ;  /* 0x0000007070157221 */ /* 0x000fe40000010000 */
[----:B------:R-:W-:Y:S02]  /*bfc0*/  FMUL.FTZ R8, R188, UR35 ;  /* 0x00000023bc087c20 */ /* 0x000fe40008410000 */
[----:B------:R-:W-:Y:S02]  /*bfd0*/  FADD.FTZ R23, -R23, R92 ;  /* 0x0000005c17177221 */ /* 0x000fe40000010100 */
[----:B------:R-:W-:-:S02]  /*bfe0*/  FADD.FTZ R11, R24, R7 ;  /* 0x00000007180b7221 */ /* 0x000fc40000010000 */
[----:B------:R-:W-:Y:S02]  /*bff0*/  FFMA.FTZ R70, -R76, R17, -RZ ;  /* 0x000000114c467223 */ /* 0x000fe400000109ff */
[----:B------:R-:W-:Y:S02]  /*c000*/  FFMA.FTZ R17, R21, R5, R74 ;  /* 0x0000000515117223 */ /* 0x000fe4000001004a */
[----:B------:R-:W-:Y:S02]  /*c010*/  FFMA.FTZ R8, R213, UR34, -R8 ;  /* 0x00000022d5087c23 */ /* 0x000fe40008010808 */
[C---:B------:R-:W-:Y:S02]  /*c020*/  FMUL.FTZ R5, R93.reuse, -R23 ;  /* 0x800000175d057220 */ /* 0x040fe40000410000 */
[----:B------:R-:W-:Y:S02]  /*c030*/  FMUL.FTZ R93, R93, -R11 ;  /* 0x8000000b5d5d7220 */ /* 0x000fe40000410000 */
[----:B------:R-:W-:-:S02]  /*c040*/  FMUL.FTZ R76, R21, R8 ;  /* 0x00000008154c7220 */ /* 0x000fc40000410000 */
[----:B------:R-:W-:Y:S02]  /*c050*/  FFMA.FTZ R8, -R21, R6, R13 ;  /* 0x0000000615087223 */ /* 0x000fe4000001010d */
[----:B------:R-:W-:Y:S02]  /*c060*/  FFMA.FTZ R6, R96, R23, R93 ;  /* 0x0000001760067223 */ /* 0x000fe4000001005d */
[----:B------:R-:W-:Y:S02]  /*c070*/  FMUL.FTZ R66, R150, R187 ;  /* 0x000000bb96427220 */ /* 0x000fe40000410000 */
[----:B------:R-:W-:Y:S02]  /*c080*/  FMUL.FTZ R74, R188, UR34 ;  /* 0x00000022bc4a7c20 */ /* 0x000fe40008410000 */
[----:B------:R-:W-:Y:S02]  /*c090*/  FFMA.FTZ R7, R96, R11, -R5 ;  /* 0x0000000b60077223 */ /* 0x000fe40000010805 */
[----:B------:R-:W-:-:S02]  /*c0a0*/  FMUL.FTZ R5, R187, UR35 ;  /* 0x00000023bb057c20 */ /* 0x000fc40008410000 */
[----:B------:R-:W-:Y:S02]  /*c0b0*/  FADD.FTZ R6, -R29, R6 ;  /* 0x000000061d067221 */ /* 0x000fe40000010100 */
[----:B------:R-:W-:Y:S02]  /*c0c0*/  FFMA.FTZ R66, R149, R214, -R66 ;  /* 0x000000d695427223 */ /* 0x000fe40000010842 */
[----:B------:R-:W-:Y:S02]  /*c0d0*/  FFMA.FTZ R74, R213, UR35, R74 ;  /* 0x00000023d54a7c23 */ /* 0x000fe4000801004a */
[----:B------:R-:W-:Y:S02]  /*c0e0*/  FADD.FTZ R67, R111, R111 ;  /* 0x0000006f6f437221 */ /* 0x000fe40000010000 */
[----:B------:R-:W-:Y:S02]  /*c0f0*/  FMUL.FTZ R13, R187, UR34 ;  /* 0x00000022bb0d7c20 */ /* 0x000fe40008410000 */
[----:B------:R-:W-:-:S02]  /*c100*/  FADD.FTZ R30, R30, R7 ;  /* 0x000000071e1e7221 */ /* 0x000fc40000010000 */
[----:B------:R-:W-:Y:S01]  /*c110*/  FFMA.FTZ R80, R214, UR34, -R5 ;  /* 0x00000022d6507c23 */ /* 0x000fe20008010805 */
[C---:B------:R-:W-:Y:S01]  /*c120*/  IADD3 R5, R78.reuse, 0x1, RZ ;  /* 0x000000014e057810 */ /* 0x040fe20007ffe0ff */
[----:B------:R-:W-:Y:S02]  /*c130*/  FMUL.FTZ R7, R97, -R6 ;  /* 0x8000000661077220 */ /* 0x000fe40000410000 */
[----:B------:R-:W-:Y:S01]  /*c140*/  FFMA.FTZ R74, -R21, R74, -RZ ;  /* 0x0000004a154a7223 */ /* 0x000fe200000109ff */
[C---:B------:R-:W-:Y:S01]  /*c150*/  IADD3 R21, R78.reuse, 0x3, RZ ;  /* 0x000000034e157810 */ /* 0x040fe20007ffe0ff */
[----:B------:R-:W-:Y:S01]  /*c160*/  FFMA.FTZ R66, R67, R66, R17 ;  /* 0x0000004243427223 */ /* 0x000fe20000010011 */
[----:B------:R-:W-:Y:S01]  /*c170*/  IADD3 R17, R78, 0x2, RZ ;  /* 0x000000024e117810 */ /* 0x000fe20007ffe0ff */
[----:B------:R-:W-:Y:S01]  /*c180*/  FFMA.FTZ R13, R214, UR35, R13 ;  /* 0x00000023d60d7c23 */ /* 0x000fe2000801000d */
[----:B------:R-:W-:Y:S01]  /*c190*/  LEA.HI.SX32 R24, R5, R78, 0x1b ;  /* 0x0000004e05187211 */ /* 0x000fe200078fdaff */
[----:B------:R-:W-:Y:S01]  /*c1a0*/  FMUL.FTZ R97, R97, -R30 ;  /* 0x8000001e61617220 */ /* 0x000fe20000410000 */
[----:B------:R-:W-:Y:S01]  /*c1b0*/  LEA.HI.SX32 R17, R17, R78, 0x1b ;  /* 0x0000004e11117211 */ /* 0x000fe200078fdaff */
[----:B------:R-:W-:Y:S01]  /*c1c0*/  FFMA.FTZ R7, R98, R30, -R7 ;  /* 0x0000001e62077223 */ /* 0x000fe20000010807 */
[----:B------:R-:W-:Y:S01]  /*c1d0*/  LEA.HI.SX32 R82, R21, R78, 0x1b ;  /* 0x0000004e15527211 */ /* 0x000fe200078fdaff */
[----:B------:R-:W-:Y:S01]  /*c1e0*/  FMUL.FTZ R150, R150, R214 ;  /* 0x000000d696967220 */ /* 0x000fe20000410000 */
[----:B------:R-:W-:Y:S01]  /*c1f0*/  LEA.HI.SX32 R5, R78, R78, 0x1b ;  /* 0x0000004e4e057211 */ /* 0x000fe200078fdaff */
[----:B------:R-:W-:-:S02]  /*c200*/  FFMA.FTZ R78, -R67, R13, -RZ ;  /* 0x0000000d434e7223 */ /* 0x000fc400000109ff */
[----:B------:R-:W-:Y:S02]  /*c210*/  FFMA.FTZ R98, R98, R6, R97 ;  /* 0x0000000662627223 */ /* 0x000fe40000010061 */
[----:B------:R-:W-:Y:S01]  /*c220*/  FADD.FTZ R13, R32, R7 ;  /* 0x00000007200d7221 */ /* 0x000fe20000010000 */
[----:B------:R-:W-:Y:S01]  /*c230*/  STS [R5.X4+0x2100], R56 ;  /* 0x0021003805007388 */ /* 0x000fe20000004800 */
[----:B------:R-:W-:Y:S02]  /*c240*/  FFMA.FTZ R149, R149, R187, R150 ;  /* 0x000000bb95957223 */ /* 0x000fe40000010096 */
[----:B------:R-:W-:Y:S01]  /*c250*/  FADD.FTZ R31, -R31, R98 ;  /* 0x000000621f1f7221 */ /* 0x000fe20000010100 */
[----:B------:R-:W-:Y:S01]  /*c260*/  STS [R24.X4+0x2104], R55 ;  /* 0x0021043718007388 */ /* 0x000fe20000004800 */
[----:B------:R-:W-:Y:S02]  /*c270*/  FMUL.FTZ R7, R99, -R13 ;  /* 0x8000000d63077220 */ /* 0x000fe40000410000 */
[----:B------:R-:W-:Y:S01]  /*c280*/  FFMA.FTZ R149, -R67, R149, R8 ;  /* 0x0000009543957223 */ /* 0x000fe20000010108 */
[----:B------:R0:W-:Y:S01]  /*c290*/  STS [R17.X4+0x2108], R52 ;  /* 0x0021083411007388 */ /* 0x0001e20000004800 */
[----:B------:R-:W-:-:S02]  /*c2a0*/  FMUL.FTZ R99, R99, -R31 ;  /* 0x8000001f63637220 */ /* 0x000fc40000410000 */
[C---:B------:R-:W-:Y:S01]  /*c2b0*/  FFMA.FTZ R8, R100.reuse, R31, R7 ;  /* 0x0000001f64087223 */ /* 0x040fe20000010007 */
[----:B------:R-:W-:Y:S01]  /*c2c0*/  STS [R82.X4+0x210c], R51 ;  /* 0x00210c3352007388 */ /* 0x000fe20000004800 */
[----:B------:R-:W-:Y:S02]  /*c2d0*/  FFMA.FTZ R99, R100, R13, -R99 ;  /* 0x0000000d64637223 */ /* 0x000fe40000010863 */
[----:B------:R-:W-:Y:S01]  /*c2e0*/  FADD.FTZ R8, -R37, R8 ;  /* 0x0000000825087221 */ /* 0x000fe20000010100 */
[----:B------:R-:W-:Y:S01]  /*c2f0*/  STS [R5.X4+0x215c], R16 ;  /* 0x00215c1005007388 */ /* 0x000fe20000004800 */
[----:B------:R-:W-:Y:S02]  /*c300*/  FADD.FTZ R38, R38, R99 ;  /* 0x0000006326267221 */ /* 0x000fe40000010000 */
[C---:B------:R-:W-:Y:S01]  /*c310*/  FMUL.FTZ R7, R101.reuse, -R8 ;  /* 0x8000000865077220 */ /* 0x040fe20000410000 */
[----:B------:R-:W-:Y:S01]  /*c320*/  STS [R5.X4+0x2140], R25 ;  /* 0x0021401905007388 */ /* 0x000fe20000004800 */
[----:B------:R-:W-:-:S02]  /*c330*/  FMUL.FTZ R101, R101, -R38 ;  /* 0x8000002665657220 */ /* 0x000fc40000410000 */
[C---:B------:R-:W-:Y:S01]  /*c340*/  FFMA.FTZ R7, R102.reuse, R38, -R7 ;  /* 0x0000002666077223 */ /* 0x040fe20000010807 */
[----:B------:R1:W-:Y:S01]  /*c350*/  STS [R5.X4+0x2134], R33 ;  /* 0x0021342105007388 */ /* 0x0003e20000004800 */
[----:B------:R-:W-:Y:S02]  /*c360*/  FFMA.FTZ R102, R102, R8, R101 ;  /* 0x0000000866667223 */ /* 0x000fe40000010065 */
[----:B0-----:R-:W-:Y:S01]  /*c370*/  FADD.FTZ R17, R40, R7 ;  /* 0x0000000728117221 */ /* 0x001fe20000010000 */
[----:B------:R0:W-:Y:S01]  /*c380*/  STS [R5.X4+0x2144], R2 ;  /* 0x0021440205007388 */ /* 0x0001e20000004800 */
[----:B------:R-:W-:Y:S02]  /*c390*/  FADD.FTZ R39, -R39, R102 ;  /* 0x0000006627277221 */ /* 0x000fe40000010100 */
[C---:B------:R-:W-:Y:S01]  /*c3a0*/  FMUL.FTZ R7, R103.reuse, -R17 ;  /* 0x8000001167077220 */ /* 0x040fe20000410000 */
[----:B------:R2:W-:Y:S01]  /*c3b0*/  STS [R5.X4+0x2138], R28 ;  /* 0x0021381c05007388 */ /* 0x0005e20000004800 */
[-C--:B------:R-:W-:Y:S01]  /*c3c0*/  FMUL.FTZ R103, R103, -R39.reuse ;  /* 0x8000002767677220 */ /* 0x080fe20000410000 */
[----:B-1----:R-:W-:Y:S01]  /*c3d0*/  PRMT R33, RZ, 0x5410, R144 ;  /* 0x00005410ff217816 */ /* 0x002fe20000000090 */
[C---:B------:R-:W-:Y:S01]  /*c3e0*/  FFMA.FTZ R24, R104.reuse, R39, R7 ;  /* 0x0000002768187223 */ /* 0x040fe20000010007 */
[----:B------:R1:W-:Y:S01]  /*c3f0*/  STS [R5.X4+0x2150], R18 ;  /* 0x0021501205007388 */ /* 0x0003e20000004800 */
[----:B------:R-:W-:-:S02]  /*c400*/  FFMA.FTZ R103, R104, R17, -R103 ;  /* 0x0000001168677223 */ /* 0x000fc40000010867 */
[----:B------:R-:W-:Y:S01]  /*c410*/  FADD.FTZ R24, -R45, R24 ;  /* 0x000000182d187221 */ /* 0x000fe20000010100 */
[----:B------:R3:W-:Y:S01]  /*c420*/  STS [R5.X4+0x214c], R20 ;  /* 0x00214c1405007388 */ /* 0x0007e20000004800 */
[----:B------:R-:W-:Y:S02]  /*c430*/  FADD.FTZ R46, R46, R103 ;  /* 0x000000672e2e7221 */ /* 0x000fe40000010000 */
[C---:B------:R-:W-:Y:S01]  /*c440*/  FMUL.FTZ R7, R105.reuse, -R24 ;  /* 0x8000001869077220 */ /* 0x040fe20000410000 */
[----:B------:R4:W-:Y:S01]  /*c450*/  STS [R5.X4+0x2124], R41 ;  /* 0x0021242905007388 */ /* 0x0009e20000004800 */
[-C--:B------:R-:W-:Y:S02]  /*c460*/  FMUL.FTZ R105, R105, -R46.reuse ;  /* 0x8000002e69697220 */ /* 0x080fe40000410000 */
[----:B------:R-:W-:Y:S01]  /*c470*/  FFMA.FTZ R7, R106, R46, -R7 ;  /* 0x0000002e6a077223 */ /* 0x000fe20000010807 */
[----:B------:R-:W-:Y:S01]  /*c480*/  STS [R5.X4+0x2128], R35 ;  /* 0x0021282305007388 */ /* 0x000fe20000004800 */
[----:B------:R-:W-:-:S02]  /*c490*/  FMUL.FTZ R16, R155, UR43 ;  /* 0x0000002b9b107c20 */ /* 0x000fc40008410000 */
[----:B------:R-:W-:Y:S01]  /*c4a0*/  FFMA.FTZ R106, R106, R24, R105 ;  /* 0x000000186a6a7223 */ /* 0x000fe20000010069 */
[----:B------:R-:W-:Y:S01]  /*c4b0*/  STS [R5.X4+0x212c], R36 ;  /* 0x00212c2405007388 */ /* 0x000fe20000004800 */
[----:B------:R-:W-:Y:S02]  /*c4c0*/  FADD.FTZ R25, R48, R7 ;  /* 0x0000000730197221 */ /* 0x000fe40000010000 */
[----:B------:R-:W-:Y:S01]  /*c4d0*/  FMUL.FTZ R7, R216, UR35 ;  /* 0x00000023d8077c20 */ /* 0x000fe20008410000 */
[----:B------:R-:W-:Y:S01]  /*c4e0*/  STS [R5.X4+0x2148], R26 ;  /* 0x0021481a05007388 */ /* 0x000fe20000004800 */
[C---:B0-----:R-:W-:Y:S02]  /*c4f0*/  FMUL.FTZ R2, R65.reuse, UR43 ;  /* 0x0000002b41027c20 */ /* 0x041fe40008410000 */
[----:B------:R-:W-:Y:S01]  /*c500*/  FFMA.FTZ R21, R65, UR44, -R16 ;  /* 0x0000002c41157c23 */ /* 0x000fe20008010810 */
[----:B------:R-:W-:Y:S01]  /*c510*/  STS [R5.X4+0x211c], R44 ;  /* 0x00211c2c05007388 */ /* 0x000fe20000004800 */
[----:B------:R-:W-:-:S02]  /*c520*/  FADD.FTZ R61, -R47, R106 ;  /* 0x0000006a2f3d7221 */ /* 0x000fc40000010100 */
[----:B------:R-:W-:Y:S01]  /*c530*/  FFMA.FTZ R29, R186, UR34, -R7 ;  /* 0x00000022ba1d7c23 */ /* 0x000fe20008010807 */
[----:B------:R-:W-:Y:S01]  /*c540*/  STS [R5.X4+0x2118], R43 ;  /* 0x0021182b05007388 */ /* 0x000fe20000004800 */
[----:B------:R-:W-:Y:S02]  /*c550*/  FFMA.FTZ R7, -R128, R33, R186 ;  /* 0x0000002180077223 */ /* 0x000fe400000101ba */
[----:B------:R-:W-:Y:S01]  /*c560*/  FFMA.FTZ R16, R155, UR44, R2 ;  /* 0x0000002c9b107c23 */ /* 0x000fe20008010002 */
[----:B------:R-:W-:Y:S01]  /*c570*/  STS [R5.X4+0x2120], R42 ;  /* 0x0021202a05007388 */ /* 0x000fe20000004800 */
[----:B------:R-:W-:Y:S02]  /*c580*/  FMUL.FTZ R21, R216, R21 ;  /* 0x00000015d8157220 */ /* 0x000fe40000410000 */
[C---:B------:R-:W-:Y:S01]  /*c590*/  FMUL.FTZ R2, R107.reuse, -R61 ;  /* 0x8000003d6b027220 */ /* 0x040fe20000410000 */
[----:B------:R-:W-:Y:S01]  /*c5a0*/  STS [R5.X4+0x2110], R50 ;  /* 0x0021103205007388 */ /* 0x000fe20000004800 */
[----:B------:R-:W-:-:S02]  /*c5b0*/  FMUL.FTZ R107, R107, -R25 ;  /* 0x800000196b6b7220 */ /* 0x000fc40000410000 */
[----:B--2---:R-:W-:Y:S01]  /*c5c0*/  FADD.FTZ R28, R110, R110 ;  /* 0x0000006e6e1c7221 */ /* 0x004fe20000010000 */
[----:B------:R-:W-:Y:S01]  /*c5d0*/  STS [R5.X4+0x2114], R49 ;  /* 0x0021143105007388 */ /* 0x000fe20000004800 */
[----:B------:R-:W-:Y:S02]  /*c5e0*/  FFMA.FTZ R16, R7, R16, R21 ;  /* 0x0000001007107223 */ /* 0x000fe40000010015 */
[C---:B------:R-:W-:Y:S01]  /*c5f0*/  FFMA.FTZ R21, R108.reuse, R25, -R2 ;  /* 0x000000196c157223 */ /* 0x040fe20000010802 */
[----:B------:R-:W-:Y:S01]  /*c600*/  STS [R5.X4+0x213c], R58 ;  /* 0x00213c3a05007388 */ /* 0x000fe20000004800 */
[----:B------:R-:W-:Y:S02]  /*c610*/  FFMA.FTZ R2, R108, R61, R107 ;  /* 0x0000003d6c027223 */ /* 0x000fe4000001006b */
[----:B-1----:R-:W-:Y:S01]  /*c620*/  FMUL.FTZ R18, R28, R29 ;  /* 0x0000001d1c127220 */ /* 0x002fe20000410000 */
[----:B------:R-:W-:Y:S01]  /*c630*/  PRMT R29, RZ, 0x5410, R157 ;  /* 0x00005410ff1d7816 */ /* 0x000fe2000000009d */
[----:B------:R-:W-:Y:S01]  /*c640*/  FADD.FTZ R54, R54, R21 ;  /* 0x0000001536367221 */ /* 0x000fe20000010000 */
[----:B------:R-:W-:Y:S01]  /*c650*/  STS [R5.X4+0x2130], R57 ;  /* 0x0021303905007388 */ /* 0x000fe20000004800 */
[----:B------:R-:W-:-:S02]  /*c660*/  FMUL.FTZ R21, R34, UR43 ;  /* 0x0000002b22157c20 */ /* 0x000fc40008410000 */
[----:B------:R-:W-:Y:S01]  /*c670*/  FADD.FTZ R2, -R53, R2 ;  /* 0x0000000235027221 */ /* 0x000fe20000010100 */
[----:B------:R0:W-:Y:S01]  /*c680*/  STS [R5.X4+0x2178], R18 ;  /* 0x0021781205007388 */ /* 0x0001e20000004800 */
[----:B------:R-:W-:Y:S01]  /*c690*/  FFMA.FTZ R16, R33, R155, R16 ;  /* 0x0000009b21107223 */ /* 0x000fe20000010010 */
[----:B------:R-:W-:Y:S01]  /*c6a0*/  PRMT R33, RZ, 0x5410, R170 ;  /* 0x00005410ff217816 */ /* 0x000fe200000000aa */
[----:B---3--:R-:W-:Y:S01]  /*c6b0*/  FFMA.FTZ R20, R154, UR44, -R21 ;  /* 0x0000002c9a147c23 */ /* 0x008fe20008010815 */
[----:B------:R1:W-:Y:S01]  /*c6c0*/  STS [R5.X4+0x2164], R70 ;  /* 0x0021644605007388 */ /* 0x0003e20000004800 */
[----:B------:R-:W-:Y:S02]  /*c6d0*/  FMUL.FTZ R32, R143, R2 ;  /* 0x000000028f207220 */ /* 0x000fe40000410000 */
[C---:B----4-:R-:W-:Y:S01]  /*c6e0*/  FMUL.FTZ R41, R142.reuse, R61 ;  /* 0x0000003d8e297220 */ /* 0x050fe20000410000 */
[----:B------:R-:W-:Y:S01]  /*c6f0*/  STS [R5.X4+0x2154], R64 ;  /* 0x0021544005007388 */ /* 0x000fe20000004800 */
[----:B------:R-:W-:Y:S01]  /*c700*/  FMUL.FTZ R52, R187, R20 ;  /* 0x00000014bb347220 */ /* 0x000fe20000410000 */
[----:B0-----:R-:W-:Y:S01]  /*c710*/  PRMT R18, RZ, 0x5410, R171 ;  /* 0x00005410ff127816 */ /* 0x001fe200000000ab */
[----:B------:R-:W-:Y:S01]  /*c720*/  FFMA.FTZ R202, -R142, R33, R202 ;  /* 0x000000218eca7223 */ /* 0x000fe200000101ca */
[----:B------:R-:W-:Y:S01]  /*c730*/  STS [R5.X4+0x2158], R68 ;  /* 0x0021584405007388 */ /* 0x000fe20000004800 */
[----:B------:R-:W-:-:S02]  /*c740*/  FMUL.FTZ R20, R143, R54 ;  /* 0x000000368f147220 */ /* 0x000fc40000410000 */
[----:B------:R-:W-:Y:S01]  /*c750*/  FFMA.FTZ R203, -R143, R18, R203 ;  /* 0x000000128fcb7223 */ /* 0x000fe200000101cb */
[----:B------:R-:W-:Y:S01]  /*c760*/  STS [R5.X4+0x2160], R72 ;  /* 0x0021604805007388 */ /* 0x000fe20000004800 */
[----:B------:R-:W-:Y:S02]  /*c770*/  FMUL.FTZ R21, R199, R32 ;  /* 0x00000020c7157220 */ /* 0x000fe40000410000 */
[----:B------:R-:W-:Y:S01]  /*c780*/  FMUL.FTZ R35, R142, R25 ;  /* 0x000000198e237220 */ /* 0x000fe20000410000 */
[----:B------:R-:W-:Y:S01]  /*c790*/  STS [R5.X4+0x2168], R76 ;  /* 0x0021684c05007388 */ /* 0x000fe20000004800 */
[----:B------:R-:W-:Y:S02]  /*c7a0*/  FMUL.FTZ R36, R198, R41 ;  /* 0x00000029c6247220 */ /* 0x000fe40000410000 */
[----:B------:R-:W-:Y:S01]  /*c7b0*/  FFMA.FTZ R21, R203, R20, R21 ;  /* 0x00000014cb157223 */ /* 0x000fe20000010015 */
[----:B------:R-:W-:Y:S01]  /*c7c0*/  STS [R5.X4+0x216c], R74 ;  /* 0x00216c4a05007388 */ /* 0x000fe20000004800 */
[----:B------:R-:W-:-:S02]  /*c7d0*/  FFMA.FTZ R40, R202, R35, R36 ;  /* 0x00000023ca287223 */ /* 0x000fc40000010024 */
[----:B------:R-:W-:Y:S01]  /*c7e0*/  FMUL.FTZ R36, R199, R20 ;  /* 0x00000014c7247220 */ /* 0x000fe20000410000 */
[----:B------:R-:W-:Y:S01]  /*c7f0*/  STS [R5.X4+0x2174], R78 ;  /* 0x0021744e05007388 */ /* 0x000fe20000004800 */
[----:B------:R-:W-:Y:S02]  /*c800*/  FMUL.FTZ R26, R129, R34 ;  /* 0x00000022811a7220 */ /* 0x000fe40000410000 */
[----:B------:R-:W-:Y:S02]  /*c810*/  FADD.FTZ R37, RZ, R21 ;  /* 0x00000015ff257221 */ /* 0x000fe40000010000 */
[----:B------:R-:W-:Y:S01]  /*c820*/  FFMA.FTZ R21, R203, R32, -R36 ;  /* 0x00000020cb157223 */ /* 0x000fe20000010824 */
[----:B------:R-:W-:Y:S01]  /*c830*/  PRMT R36, RZ, 0x5410, R169 ;  /* 0x00005410ff247816 */ /* 0x000fe200000000a9 */
[C---:B------:R-:W-:Y:S02]  /*c840*/  FMUL.FTZ R44, R129.reuse, R154 ;  /* 0x0000009a812c7220 */ /* 0x040fe40000410000 */
[----:B------:R-:W-:-:S02]  /*c850*/  FFMA.FTZ R51, -R129, R29, R214 ;  /* 0x0000001d81337223 */ /* 0x000fc400000101d6 */
[----:B------:R-:W-:Y:S02]  /*c860*/  FMUL.FTZ R47, R187, R26 ;  /* 0x0000001abb2f7220 */ /* 0x000fe40000410000 */
[----:B------:R-:W-:Y:S02]  /*c870*/  FMUL.FTZ R32, R141, R46 ;  /* 0x0000002e8d207220 */ /* 0x000fe40000410000 */
[-C--:B------:R-:W-:Y:S02]  /*c880*/  FMUL.FTZ R77, R187, R44.reuse ;  /* 0x0000002cbb4d7220 */ /* 0x080fe40000410000 */
[----:B------:R-:W-:Y:S02]  /*c890*/  FFMA.FTZ R47, R51, R44, -R47 ;  /* 0x0000002c332f7223 */ /* 0x000fe4000001082f */
[----:B------:R-:W-:Y:S01]  /*c8a0*/  FADD.FTZ R43, R37, R40 ;  /* 0x00000028252b7221 */ /* 0x000fe20000010000 */
[----:B------:R-:W-:Y:S01]  /*c8b0*/  PRMT R37, RZ, 0x5410, R168 ;  /* 0x00005410ff257816 */ /* 0x000fe200000000a8 */
[----:B------:R-:W-:-:S02]  /*c8c0*/  FFMA.FTZ R201, -R141, R36, R201 ;  /* 0x000000248dc97223 */ /* 0x000fc400000101c9 */
[----:B------:R-:W-:Y:S02]  /*c8d0*/  FMUL.FTZ R44, R141, R24 ;  /* 0x000000188d2c7220 */ /* 0x000fe40000410000 */
[----:B------:R-:W-:Y:S02]  /*c8e0*/  FMUL.FTZ R45, R121, R32 ;  /* 0x00000020792d7220 */ /* 0x000fe40000410000 */
[----:B------:R-:W-:Y:S02]  /*c8f0*/  FMUL.FTZ R42, R198, R35 ;  /* 0x00000023c62a7220 */ /* 0x000fe40000410000 */
[----:B------:R-:W-:Y:S02]  /*c900*/  FMUL.FTZ R40, R140, R17 ;  /* 0x000000118c287220 */ /* 0x000fe40000410000 */
[----:B------:R-:W-:Y:S02]  /*c910*/  FFMA.FTZ R48, R201, R44, -R45 ;  /* 0x0000002cc9307223 */ /* 0x000fe4000001082d */
[----:B------:R-:W-:-:S02]  /*c920*/  FFMA.FTZ R42, R202, R41, -R42 ;  /* 0x00000029ca2a7223 */ /* 0x000fc4000001082a */
[----:B------:R-:W-:Y:S02]  /*c930*/  FMUL.FTZ R44, R121, R44 ;  /* 0x0000002c792c7220 */ /* 0x000fe40000410000 */
[C---:B------:R-:W-:Y:S02]  /*c940*/  FFMA.FTZ R41, -R140.reuse, R37, R200 ;  /* 0x000000258c297223 */ /* 0x040fe400000101c8 */
[----:B------:R-:W-:Y:S02]  /*c950*/  FMUL.FTZ R49, R140, R39 ;  /* 0x000000278c317220 */ /* 0x000fe40000410000 */
[----:B------:R-:W-:Y:S02]  /*c960*/  FMUL.FTZ R50, R120, R40 ;  /* 0x0000002878327220 */ /* 0x000fe40000410000 */
[----:B------:R-:W-:Y:S02]  /*c970*/  FFMA.FTZ R44, R201, R32, R44 ;  /* 0x00000020c92c7223 */ /* 0x000fe4000001002c */
[----:B------:R-:W-:-:S02]  /*c980*/  FMUL.FTZ R45, R154, UR43 ;  /* 0x0000002b9a2d7c20 */ /* 0x000fc40008410000 */
[----:B------:R-:W-:Y:S02]  /*c990*/  FADD.FTZ R21, RZ, R21 ;  /* 0x00000015ff157221 */ /* 0x000fe40000010000 */
[-C--:B------:R-:W-:Y:S02]  /*c9a0*/  FFMA.FTZ R50, R41, R49.reuse, -R50 ;  /* 0x0000003129327223 */ /* 0x080fe40000010832 */
[----:B------:R-:W-:Y:S02]  /*c9b0*/  FMUL.FTZ R49, R120, R49 ;  /* 0x0000003178317220 */ /* 0x000fe40000410000 */
[----:B------:R-:W-:Y:S02]  /*c9c0*/  FADD.FTZ R43, R43, R44 ;  /* 0x0000002c2b2b7221 */ /* 0x000fe40000010000 */
[----:B------:R-:W-:Y:S02]  /*c9d0*/  FADD.FTZ R21, R21, R42 ;  /* 0x0000002a15157221 */ /* 0x000fe40000010000 */
[----:B------:R-:W-:-:S02]  /*c9e0*/  FFMA.FTZ R44, R34, UR44, R45 ;  /* 0x0000002c222c7c23 */ /* 0x000fc4000801002d */
[----:B------:R-:W-:Y:S02]  /*c9f0*/  FFMA.FTZ R42, R41, R40, R49 ;  /* 0x00000028292a7223 */ /* 0x000fe40000010031 */
[C---:B------:R-:W-:Y:S02]  /*ca00*/  FFMA.FTZ R77, R51.reuse, R26, R77 ;  /* 0x0000001a334d7223 */ /* 0x040fe4000001004d */
[----:B------:R-:W-:Y:S01]  /*ca10*/  FFMA.FTZ R45, R51, R44, R52 ;  /* 0x0000002c332d7223 */ /* 0x000fe20000010034 */
[----:B------:R-:W-:Y:S01]  /*ca20*/  PRMT R44, RZ, 0x5410, R167 ;  /* 0x00005410ff2c7816 */ /* 0x000fe200000000a7 */
[----:B------:R-:W-:Y:S02]  /*ca30*/  FADD.FTZ R21, R21, R48 ;  /* 0x0000003015157221 */ /* 0x000fe40000010000 */
[----:B------:R-:W-:Y:S01]  /*ca40*/  FADD.FTZ R51, R43, R42 ;  /* 0x0000002a2b337221 */ /* 0x000fe20000010000 */
[----:B------:R-:W-:Y:S01]  /*ca50*/  PRMT R42, RZ, 0x5410, R158 ;  /* 0x00005410ff2a7816 */ /* 0x000fe2000000009e */
[----:B------:R-:W-:-:S02]  /*ca60*/  FMUL.FTZ R43, R139, R38 ;  /* 0x000000268b2b7220 */ /* 0x000fc40000410000 */
[----:B------:R-:W-:Y:S02]  /*ca70*/  FADD.FTZ R21, R21, R50 ;  /* 0x0000003215157221 */ /* 0x000fe40000010000 */
[C---:B------:R-:W-:Y:S02]  /*ca80*/  FFMA.FTZ R48, -R139.reuse, R44, R205 ;  /* 0x0000002c8b307223 */ /* 0x040fe400000101cd */
[----:B------:R-:W-:Y:S02]  /*ca90*/  FMUL.FTZ R53, R139, R8 ;  /* 0x000000088b357220 */ /* 0x000fe40000410000 */
[----:B------:R-:W-:Y:S02]  /*caa0*/  FMUL.FTZ R50, R204, R43 ;  /* 0x0000002bcc327220 */ /* 0x000fe40000410000 */
[----:B------:R-:W-:Y:S02]  /*cab0*/  FMUL.FTZ R80, R67, R80 ;  /* 0x0000005043507220 */ /* 0x000fe40000410000 */
[----:B------:R-:W-:-:S02]  /*cac0*/  FFMA.FTZ R52, R48, R53, -R50 ;  /* 0x0000003530347223 */ /* 0x000fc40000010832 */
[----:B------:R-:W-:Y:S01]  /*cad0*/  FMUL.FTZ R53, R204, R53 ;  /* 0x00000035cc357220 */ /* 0x000fe20000410000 */
[----:B------:R0:W-:Y:S01]  /*cae0*/  STS [R5.X4+0x2170], R80 ;  /* 0x0021705005007388 */ /* 0x0001e20000004800 */
[----:B------:R-:W-:Y:S02]  /*caf0*/  FMUL.FTZ R56, R27, UR43 ;  /* 0x0000002b1b387c20 */ /* 0x000fe40008410000 */
[----:B------:R-:W-:Y:S01]  /*cb00*/  FFMA.FTZ R50, R48, R43, R53 ;  /* 0x0000002b30327223 */ /* 0x000fe20000010035 */
[----:B------:R-:W-:Y:S01]  /*cb10*/  PRMT R53, RZ, 0x5410, R166 ;  /* 0x00005410ff357816 */ /* 0x000fe200000000a6 */
[----:B------:R-:W-:Y:S02]  /*cb20*/  FMUL.FTZ R49, R130, R27 ;  /* 0x0000001b82317220 */ /* 0x000fe40000410000 */
[----:B------:R-:W-:Y:S02]  /*cb30*/  FFMA.FTZ R55, R59, UR44, -R56 ;  /* 0x0000002c3b377c23 */ /* 0x000fe40008010838 */
[----:B------:R-:W-:Y:S01]  /*cb40*/  FADD.FTZ R58, R51, R50 ;  /* 0x00000032333a7221 */ /* 0x000fe20000010000 */
[----:B------:R-:W-:Y:S01]  /*cb50*/  PRMT R51, RZ, 0x5410, R165 ;  /* 0x00005410ff337816 */ /* 0x000fe200000000a5 */
[----:B------:R-:W-:-:S02]  /*cb60*/  FMUL.FTZ R50, R138, R13 ;  /* 0x0000000d8a327220 */ /* 0x000fc40000410000 */
[C---:B-1----:R-:W-:Y:S02]  /*cb70*/  FFMA.FTZ R70, -R130.reuse, R42, R213 ;  /* 0x0000002a82467223 */ /* 0x042fe400000101d5 */
[----:B------:R-:W-:Y:S02]  /*cb80*/  FMUL.FTZ R57, R130, R59 ;  /* 0x0000003b82397220 */ /* 0x000fe40000410000 */
[C---:B0-----:R-:W-:Y:S02]  /*cb90*/  FMUL.FTZ R80, R188.reuse, R49 ;  /* 0x00000031bc507220 */ /* 0x041fe40000410000 */
[----:B------:R-:W-:Y:S02]  /*cba0*/  FMUL.FTZ R69, R188, R55 ;  /* 0x00000037bc457220 */ /* 0x000fe40000410000 */
[C---:B------:R-:W-:Y:S02]  /*cbb0*/  FFMA.FTZ R55, -R138.reuse, R53, R196 ;  /* 0x000000358a377223 */ /* 0x040fe400000101c4 */
[----:B------:R-:W-:-:S02]  /*cbc0*/  FMUL.FTZ R56, R138, R31 ;  /* 0x0000001f8a387220 */ /* 0x000fc40000410000 */
[----:B------:R-:W-:Y:S02]  /*cbd0*/  FMUL.FTZ R60, R197, R50 ;  /* 0x00000032c53c7220 */ /* 0x000fe40000410000 */
[-C--:B------:R-:W-:Y:S02]  /*cbe0*/  FMUL.FTZ R73, R188, R57.reuse ;  /* 0x00000039bc497220 */ /* 0x080fe40000410000 */
[----:B------:R-:W-:Y:S02]  /*cbf0*/  FFMA.FTZ R80, R70, R57, -R80 ;  /* 0x0000003946507223 */ /* 0x000fe40000010850 */
[----:B------:R-:W-:Y:S02]  /*cc00*/  FMUL.FTZ R57, R137, R30 ;  /* 0x0000001e89397220 */ /* 0x000fe40000410000 */
[-C--:B------:R-:W-:Y:S02]  /*cc10*/  FFMA.FTZ R62, R55, R56.reuse, -R60 ;  /* 0x00000038373e7223 */ /* 0x080fe4000001083c */
[----:B------:R-:W-:-:S02]  /*cc20*/  FMUL.FTZ R60, R197, R56 ;  /* 0x00000038c53c7220 */ /* 0x000fc40000410000 */
[----:B------:R-:W-:Y:S01]  /*cc30*/  FADD.FTZ R21, R21, R52 ;  /* 0x0000003415157221 */ /* 0x000fe20000010000 */
[----:B------:R-:W-:Y:S01]  /*cc40*/  PRMT R52, RZ, 0x5410, R164 ;  /* 0x00005410ff347816 */ /* 0x000fe200000000a4 */
[C---:B------:R-:W-:Y:S02]  /*cc50*/  FFMA.FTZ R206, -R137.reuse, R51, R206 ;  /* 0x0000003389ce7223 */ /* 0x040fe400000101ce */
[----:B------:R-:W-:Y:S02]  /*cc60*/  FMUL.FTZ R64, R137, R6 ;  /* 0x0000000689407220 */ /* 0x000fe40000410000 */
[----:B------:R-:W-:Y:S02]  /*cc70*/  FMUL.FTZ R67, R195, R57 ;  /* 0x00000039c3437220 */ /* 0x000fe40000410000 */
[----:B------:R-:W-:Y:S02]  /*cc80*/  FMUL.FTZ R56, R136, R11 ;  /* 0x0000000b88387220 */ /* 0x000fe40000410000 */
[----:B------:R-:W-:-:S02]  /*cc90*/  FFMA.FTZ R63, R55, R50, R60 ;  /* 0x00000032373f7223 */ /* 0x000fc4000001003c */
[-C--:B------:R-:W-:Y:S02]  /*cca0*/  FFMA.FTZ R60, R206, R64.reuse, -R67 ;  /* 0x00000040ce3c7223 */ /* 0x080fe40000010843 */
[----:B------:R-:W-:Y:S02]  /*ccb0*/  FMUL.FTZ R64, R195, R64 ;  /* 0x00000040c3407220 */ /* 0x000fe40000410000 */
[C---:B------:R-:W-:Y:S02]  /*ccc0*/  FFMA.FTZ R207, -R136.reuse, R52, R207 ;  /* 0x0000003488cf7223 */ /* 0x040fe400000101cf */
[----:B------:R-:W-:Y:S02]  /*ccd0*/  FMUL.FTZ R68, R136, R23 ;  /* 0x0000001788447220 */ /* 0x000fe40000410000 */
[----:B------:R-:W-:Y:S02]  /*cce0*/  FMUL.FTZ R67, R194, R56 ;  /* 0x00000038c2437220 */ /* 0x000fe40000410000 */
[----:B------:R-:W-:-:S02]  /*ccf0*/  FMUL.FTZ R72, R59, UR43 ;  /* 0x0000002b3b487c20 */ /* 0x000fc40008410000 */
[----:B------:R-:W-:Y:S02]  /*cd00*/  FFMA.FTZ R59, R206, R57, R64 ;  /* 0x00000039ce3b7223 */ /* 0x000fe40000010040 */
[----:B------:R-:W-:Y:S02]  /*cd10*/  FADD.FTZ R58, R58, R63 ;  /* 0x0000003f3a3a7221 */ /* 0x000fe40000010000 */
[-C--:B------:R-:W-:Y:S02]  /*cd20*/  FFMA.FTZ R64, R207, R68.reuse, -R67 ;  /* 0x00000044cf407223 */ /* 0x080fe40000010843 */
[----:B------:R-:W-:Y:S02]  /*cd30*/  FMUL.FTZ R68, R194, R68 ;  /* 0x00000044c2447220 */ /* 0x000fe40000410000 */
[----:B------:R-:W-:Y:S02]  /*cd40*/  FADD.FTZ R21, R21, R62 ;  /* 0x0000003e15157221 */ /* 0x000fe40000010000 */
[----:B------:R-:W-:-:S02]  /*cd50*/  FADD.FTZ R58, R58, R59 ;  /* 0x0000003b3a3a7221 */ /* 0x000fc40000010000 */
[----:B------:R-:W-:Y:S02]  /*cd60*/  FFMA.FTZ R63, R27, UR44, R72 ;  /* 0x0000002c1b3f7c23 */ /* 0x000fe40008010048 */
[----:B------:R-:W-:Y:S02]  /*cd70*/  FFMA.FTZ R59, R207, R56, R68 ;  /* 0x00000038cf3b7223 */ /* 0x000fe40000010044 */
[----:B------:R-:W-:Y:S02]  /*cd80*/  FADD.FTZ R21, R21, R60 ;  /* 0x0000003c15157221 */ /* 0x000fe40000010000 */
[----:B------:R-:W-:Y:S01]  /*cd90*/  FFMA.FTZ R60, R70, R63, R69 ;  /* 0x0000003f463c7223 */ /* 0x000fe20000010045 */
[----:B------:R-:W-:Y:S01]  /*cda0*/  PRMT R63, RZ, 0x5410, R163 ;  /* 0x00005410ff3f7816 */ /* 0x000fe200000000a3 */
[----:B------:R-:W-:Y:S01]  /*cdb0*/  FADD.FTZ R62, R58, R59 ;  /* 0x0000003b3a3e7221 */ /* 0x000fe20000010000 */
[----:B------:R-:W-:Y:S01]  /*cdc0*/  PRMT R59, RZ, 0x5410, R159 ;  /* 0x00005410ff3b7816 */ /* 0x000fe2000000009f */
[----:B------:R-:W-:Y:S01]  /*cdd0*/  FADD.FTZ R68, R21, R64 ;  /* 0x0000004015447221 */ /* 0x000fe20000010000 */
[----:B------:R-:W-:Y:S01]  /*cde0*/  PRMT R58, RZ, 0x5410, R162 ;  /* 0x00005410ff3a7816 */ /* 0x000fe200000000a2 */
[----:B------:R-:W-:-:S02]  /*cdf0*/  FMUL.FTZ R67, R135, R22 ;  /* 0x0000001687437220 */ /* 0x000fc40000410000 */
[----:B------:R-:W-:Y:S02]  /*ce00*/  FMUL.FTZ R76, R131, R4 ;  /* 0x00000004834c7220 */ /* 0x000fe40000410000 */
[C---:B------:R-:W-:Y:S02]  /*ce10*/  FMUL.FTZ R21, R135.reuse, R12 ;  /* 0x0000000c87157220 */ /* 0x040fe40000410000 */
[----:B------:R-:W-:Y:S02]  /*ce20*/  FFMA.FTZ R208, -R135, R63, R208 ;  /* 0x0000003f87d07223 */ /* 0x000fe400000101d0 */
[----:B------:R-:W-:Y:S02]  /*ce30*/  FMUL.FTZ R64, R193, R67 ;  /* 0x00000043c1407220 */ /* 0x000fe40000410000 */
[----:B------:R-:W-:Y:S02]  /*ce40*/  FFMA.FTZ R73, R70, R49, R73 ;  /* 0x0000003146497223 */ /* 0x000fe40000010049 */
[----:B------:R-:W-:-:S02]  /*ce50*/  FMUL.FTZ R75, R131, R0 ;  /* 0x00000000834b7220 */ /* 0x000fc40000410000 */
[----:B------:R-:W-:Y:S02]  /*ce60*/  FFMA.FTZ R72, -R131, R59, R212 ;  /* 0x0000003b83487223 */ /* 0x000fe400000101d4 */
[----:B------:R-:W-:Y:S02]  /*ce70*/  FMUL.FTZ R74, R189, R76 ;  /* 0x0000004cbd4a7220 */ /* 0x000fe40000410000 */
[----:B------:R-:W-:Y:S02]  /*ce80*/  FMUL.FTZ R69, R193, R21 ;  /* 0x00000015c1457220 */ /* 0x000fe40000410000 */
[----:B------:R-:W-:Y:S02]  /*ce90*/  FMUL.FTZ R70, R134, R15 ;  /* 0x0000000f86467220 */ /* 0x000fe40000410000 */
[----:B------:R-:W-:Y:S02]  /*cea0*/  FFMA.FTZ R71, R208, R21, -R64 ;  /* 0x00000015d0477223 */ /* 0x000fe40000010840 */
[----:B------:R-:W-:-:S02]  /*ceb0*/  FFMA.FTZ R21, R72, R75, R74 ;  /* 0x0000004b48157223 */ /* 0x000fc4000001004a */
[----:B------:R-:W-:Y:S02]  /*cec0*/  FFMA.FTZ R69, R208, R67, R69 ;  /* 0x00000043d0457223 */ /* 0x000fe40000010045 */
[C---:B------:R-:W-:Y:S02]  /*ced0*/  FFMA.FTZ R209, -R134.reuse, R58, R209 ;  /* 0x0000003a86d17223 */ /* 0x040fe400000101d1 */
[----:B------:R-:W-:Y:S02]  /*cee0*/  FMUL.FTZ R64, R134, R9 ;  /* 0x0000000986407220 */ /* 0x000fe40000410000 */
[----:B------:R-:W-:Y:S02]  /*cef0*/  FMUL.FTZ R74, R192, R70 ;  /* 0x00000046c04a7220 */ /* 0x000fe40000410000 */
[----:B------:R-:W-:Y:S02]  /*cf00*/  FADD.FTZ R62, R62, R69 ;  /* 0x000000453e3e7221 */ /* 0x000fe40000010000 */
[----:B------:R-:W-:-:S02]  /*cf10*/  FFMA.FTZ R69, R209, R64, R74 ;  /* 0x00000040d1457223 */ /* 0x000fc4000001004a */
[----:B------:R-:W-:Y:S02]  /*cf20*/  FMUL.FTZ R79, R189, R75 ;  /* 0x0000004bbd4f7220 */ /* 0x000fe40000410000 */
[----:B------:R-:W-:Y:S01]  /*cf30*/  FADD.FTZ R74, R62, R69 ;  /* 0x000000453e4a7221 */ /* 0x000fe20000010000 */
[----:B------:R-:W-:Y:S01]  /*cf40*/  PRMT R69, RZ, 0x5410, R161 ;  /* 0x00005410ff457816 */ /* 0x000fe200000000a1 */
[----:B------:R-:W-:Y:S02]  /*cf50*/  FADD.FTZ R220, R75, R220 ;  /* 0x000000dc4bdc7221 */ /* 0x000fe40000010000 */
[----:B------:R-:W-:Y:S02]  /*cf60*/  FMUL.FTZ R62, R133, R14 ;  /* 0x0000000e853e7220 */ /* 0x000fe40000410000 */
[----:B------:R-:W-:Y:S02]  /*cf70*/  FMUL.FTZ R75, R192, R64 ;  /* 0x00000040c04b7220 */ /* 0x000fe40000410000 */
[----:B------:R-:W-:-:S02]  /*cf80*/  FFMA.FTZ R84, R72, R76, -R79 ;  /* 0x0000004c48547223 */ /* 0x000fc4000001084f */
[----:B------:R-:W-:Y:S02]  /*cf90*/  FADD.FTZ R68, R68, R71 ;  /* 0x0000004744447221 */ /* 0x000fe40000010000 */
[----:B------:R-:W-:Y:S01]  /*cfa0*/  FMUL.FTZ R79, R216, UR34 ;  /* 0x00000022d84f7c20 */ /* 0x000fe20008410000 */
[----:B------:R-:W-:Y:S01]  /*cfb0*/  ULDC UR34, c[0x0][0x168] ;  /* 0x00005a0000227ab9 */ /* 0x000fe20000000800 */
[C---:B------:R-:W-:Y:S01]  /*cfc0*/  FFMA.FTZ R71, -R133.reuse, R69, R210 ;  /* 0x0000004585477223 */ /* 0x040fe200000101d2 */
[----:B------:R-:W-:Y:S01]  /*cfd0*/  UIADD3 UR34, -UR25, UR34, URZ ;  /* 0x0000002219227290 */ /* 0x000fe2000fffe13f */
[----:B------:R-:W-:Y:S02]  /*cfe0*/  FMUL.FTZ R76, R133, R10 ;  /* 0x0000000a854c7220 */ /* 0x000fe40000410000 */
[----:B------:R-:W-:Y:S02]  /*cff0*/  FMUL.FTZ R78, R191, R62 ;  /* 0x0000003ebf4e7220 */ /* 0x000fe40000410000 */
[----:B------:R-:W-:Y:S01]  /*d000*/  FFMA.FTZ R75, R209, R70, -R75 ;  /* 0x00000046d14b7223 */ /* 0x000fe2000001084b */
[----:B------:R-:W-:Y:S01]  /*d010*/  PRMT R70, RZ, 0x5410, R160 ;  /* 0x00005410ff467816 */ /* 0x000fe200000000a0 */
[----:B------:R-:W-:-:S02]  /*d020*/  FFMA.FTZ R79, R186, UR35, R79 ;  /* 0x00000023ba4f7c23 */ /* 0x000fc4000801004f */
[-C--:B------:R-:W-:Y:S02]  /*d030*/  FFMA.FTZ R78, R71, R76.reuse, -R78 ;  /* 0x0000004c474e7223 */ /* 0x080fe4000001084e */
[----:B------:R-:W-:Y:S02]  /*d040*/  FADD.FTZ R75, R68, R75 ;  /* 0x0000004b444b7221 */ /* 0x000fe40000010000 */
[----:B------:R-:W-:Y:S02]  /*d050*/  FMUL.FTZ R76, R191, R76 ;  /* 0x0000004cbf4c7220 */ /* 0x000fe40000410000 */
[C---:B------:R-:W-:Y:S02]  /*d060*/  FMUL.FTZ R81, R132.reuse, R3 ;  /* 0x0000000384517220 */ /* 0x040fe40000410000 */
[----:B------:R-:W-:Y:S02]  /*d070*/  FMUL.FTZ R68, R132, R19 ;  /* 0x0000001384447220 */ /* 0x000fe40000410000 */
[----:B------:R-:W-:-:S02]  /*d080*/  FFMA.FTZ R86, -R28, R79, -RZ ;  /* 0x0000004f1c567223 */ /* 0x000fc400000109ff */
[----:B------:R-:W-:Y:S02]  /*d090*/  FFMA.FTZ R79, R71, R62, R76 ;  /* 0x0000003e474f7223 */ /* 0x000fe4000001004c */
[----:B------:R-:W-:Y:S01]  /*d0a0*/  FFMA.FTZ R211, -R132, R70, R211 ;  /* 0x0000004684d37223 */ /* 0x000fe200000101d3 */
[----:B------:R0:W-:Y:S01]  /*d0b0*/  STS [R5.X4+0x217c], R86 ;  /* 0x00217c5605007388 */ /* 0x0001e20000004800 */
[C---:B------:R-:W-:Y:S02]  /*d0c0*/  FMUL.FTZ R76, R190.reuse, R81 ;  /* 0x00000051be4c7220 */ /* 0x040fe40000410000 */
[-C--:B------:R-:W-:Y:S02]  /*d0d0*/  FMUL.FTZ R82, R190, R68.reuse ;  /* 0x00000044be527220 */ /* 0x080fe40000410000 */
[----:B------:R-:W-:Y:S02]  /*d0e0*/  FADD.FTZ R74, R74, R79 ;  /* 0x0000004f4a4a7221 */ /* 0x000fe40000010000 */
[----:B------:R-:W-:-:S02]  /*d0f0*/  FFMA.FTZ R79, R211, R68, R76 ;  /* 0x00000044d34f7223 */ /* 0x000fc4000001004c */
[----:B------:R-:W-:Y:S02]  /*d100*/  FFMA.FTZ R82, R211, R81, -R82 ;  /* 0x00000051d3527223 */ /* 0x000fe40000010852 */
[----:B------:R-:W-:Y:S02]  /*d110*/  FMUL.FTZ R81, R0, UR43 ;  /* 0x0000002b00517c20 */ /* 0x000fe40008410000 */
[----:B------:R-:W-:Y:S02]  /*d120*/  FADD.FTZ R74, R74, R79 ;  /* 0x0000004f4a4a7221 */ /* 0x000fe40000010000 */
[C---:B------:R-:W-:Y:S02]  /*d130*/  FFMA.FTZ R76, R4.reuse, UR44, -R81 ;  /* 0x0000002c044c7c23 */ /* 0x040fe40008010851 */
[----:B------:R-:W-:Y:S02]  /*d140*/  FMUL.FTZ R79, R4, UR43 ;  /* 0x0000002b044f7c20 */ /* 0x000fe40008410000 */
[----:B------:R-:W-:Y:S01]  /*d150*/  FADD.FTZ R74, R74, R21 ;  /* 0x000000154a4a7221 */ /* 0x000fe20000010000 */
[----:B------:R-:W-:Y:S01]  /*d160*/  MOV R21, UR34 ;  /* 0x0000002200157c02 */ /* 0x000fe20008000f00 */
[----:B------:R-:W-:-:S02]  /*d170*/  FMUL.FTZ R76, R189, R76 ;  /* 0x0000004cbd4c7220 */ /* 0x000fc40000410000 */
[----:B------:R-:W-:Y:S01]  /*d180*/  FFMA.FTZ R79, R0, UR44, R79 ;  /* 0x0000002c004f7c23 */ /* 0x000fe2000801004f */
[----:B------:R-:W-:Y:S01]  /*d190*/  LEA R85, R21, -R148, 0x1 ;  /* 0x8000009415557211 */ /* 0x000fe200078e08ff */
[----:B------:R-:W-:Y:S02]  /*d1a0*/  FMUL.FTZ R4, R19, UR43 ;  /* 0x0000002b13047c20 */ /* 0x000fe40008410000 */
[----:B------:R-:W-:Y:S01]  /*d1b0*/  FADD.FTZ R74, R74, R73 ;  /* 0x000000494a4a7221 */ /* 0x000fe20000010000 */
[----:B------:R-:W-:Y:S01]  /*d1c0*/  ISETP.GE.AND P0, PT, R85, 0x1, PT ;  /* 0x000000015500780c */ /* 0x000fe20003f06270 */
[----:B------:R-:W-:Y:S02]  /*d1d0*/  FFMA.FTZ R72, R72, R79, R76 ;  /* 0x0000004f48487223 */ /* 0x000fe4000001004c */
[----:B0-----:R-:W-:Y:S02]  /*d1e0*/  FMUL.FTZ R5, R14, UR43 ;  /* 0x0000002b0e057c20 */ /* 0x001fe40008410000 */
[----:B------:R-:W-:-:S02]  /*d1f0*/  FFMA.FTZ R73, R3, UR44, -R4 ;  /* 0x0000002c03497c23 */ /* 0x000fc40008010804 */
[----:B------:R-:W-:Y:S02]  /*d200*/  FMUL.FTZ R76, R3, UR43 ;  /* 0x0000002b034c7c20 */ /* 0x000fe40008410000 */
[----:B------:R-:W-:Y:S02]  /*d210*/  FADD.FTZ R75, R75, R78 ;  /* 0x0000004e4b4b7221 */ /* 0x000fe40000010000 */
[----:B------:R-:W-:Y:S02]  /*d220*/  FMUL.FTZ R3, R10, UR43 ;  /* 0x0000002b0a037c20 */ /* 0x000fe40008410000 */
[----:B------:R-:W-:Y:S02]  /*d230*/  FADD.FTZ R77, R74, R77 ;  /* 0x0000004d4a4d7221 */ /* 0x000fe40000010000 */
[----:B------:R-:W-:Y:S02]  /*d240*/  FFMA.FTZ R74, R10, UR44, -R5 ;  /* 0x0000002c0a4a7c23 */ /* 0x000fe40008010805 */
[----:B------:R-:W-:-:S02]  /*d250*/  FFMA.FTZ R10, R19, UR44, R76 ;  /* 0x0000002c130a7c23 */ /* 0x000fc4000801004c */
[----:B------:R-:W-:Y:S02]  /*d260*/  FADD.FTZ R75, R75, R82 ;  /* 0x000000524b4b7221 */ /* 0x000fe40000010000 */
[----:B------:R-:W-:Y:S02]  /*d270*/  FFMA.FTZ R76, R14, UR44, R3 ;  /* 0x0000002c0e4c7c23 */ /* 0x000fe40008010003 */
[----:B------:R-:W-:Y:S02]  /*d280*/  FMUL.FTZ R3, R22, UR43 ;  /* 0x0000002b16037c20 */ /* 0x000fe40008410000 */
[----:B------:R-:W-:Y:S02]  /*d290*/  FADD.FTZ R75, R75, R84 ;  /* 0x000000544b4b7221 */ /* 0x000fe40000010000 */
[----:B------:R-:W-:Y:S02]  /*d2a0*/  FMUL.FTZ R84, R15, UR43 ;  /* 0x0000002b0f547c20 */ /* 0x000fe40008410000 */
[----:B------:R-:W-:-:S02]  /*d2b0*/  FFMA.FTZ R78, R12, UR44, -R3 ;  /* 0x0000002c0c4e7c23 */ /* 0x000fc40008010803 */
[----:B------:R-:W-:Y:S02]  /*d2c0*/  FMUL.FTZ R4, R9, UR43 ;  /* 0x0000002b09047c20 */ /* 0x000fe40008410000 */
[----:B------:R-:W-:Y:S02]  /*d2d0*/  FMUL.FTZ R3, R30, UR43 ;  /* 0x0000002b1e037c20 */ /* 0x000fe40008410000 */
[----:B------:R-:W-:Y:S02]  /*d2e0*/  FMUL.FTZ R5, R12, UR43 ;  /* 0x0000002b0c057c20 */ /* 0x000fe40008410000 */
[----:B------:R-:W-:Y:S02]  /*d2f0*/  FADD.FTZ R80, R75, R80 ;  /* 0x000000504b507221 */ /* 0x000fe40000010000 */
[----:B------:R-:W-:Y:S02]  /*d300*/  FFMA.FTZ R12, R9, UR44, R84 ;  /* 0x0000002c090c7c23 */ /* 0x000fe40008010054 */
[----:B------:R-:W-:-:S02]  /*d310*/  FFMA.FTZ R75, R15, UR44, -R4 ;  /* 0x0000002c0f4b7c23 */ /* 0x000fc40008010804 */
[----:B------:R-:W-:Y:S02]  /*d320*/  FMUL.FTZ R86, R13, UR43 ;  /* 0x0000002b0d567c20 */ /* 0x000fe40008410000 */
[----:B------:R-:W-:Y:S02]  /*d330*/  FFMA.FTZ R84, R6, UR44, -R3 ;  /* 0x0000002c06547c23 */ /* 0x000fe40008010803 */
[----:B------:R-:W-:Y:S02]  /*d340*/  FMUL.FTZ R4, R11, UR43 ;  /* 0x0000002b0b047c20 */ /* 0x000fe40008410000 */
[----:B------:R-:W-:Y:S02]  /*d350*/  FMUL.FTZ R3, R38, UR43 ;  /* 0x0000002b26037c20 */ /* 0x000fe40008410000 */
[----:B------:R-:W-:Y:S02]  /*d360*/  FMUL.FTZ R79, R6, UR43 ;  /* 0x0000002b064f7c20 */ /* 0x000fe40008410000 */
[----:B------:R-:W-:-:S02]  /*d370*/  FFMA.FTZ R86, R31, UR44, -R86 ;  /* 0x0000002c1f567c23 */ /* 0x000fc40008010856 */
[----:B------:R-:W-:Y:S02]  /*d380*/  FMUL.FTZ R6, R31, UR43 ;  /* 0x0000002b1f067c20 */ /* 0x000fe40008410000 */
[----:B------:R-:W-:Y:S02]  /*d390*/  FFMA.FTZ R15, R23, UR44, -R4 ;  /* 0x0000002c170f7c23 */ /* 0x000fe40008010804 */
[----:B------:R-:W-:Y:S02]  /*d3a0*/  FFMA.FTZ R31, R8, UR44, -R3 ;  /* 0x0000002c081f7c23 */ /* 0x000fe40008010803 */
[----:B------:R-:W-:Y:S02]  /*d3b0*/  FMUL.FTZ R4, R17, UR43 ;  /* 0x0000002b11047c20 */ /* 0x000fe40008410000 */
[----:B------:R-:W-:Y:S02]  /*d3c0*/  FMUL.FTZ R3, R46, UR43 ;  /* 0x0000002b2e037c20 */ /* 0x000fe40008410000 */
[----:B------:R-:W-:-:S02]  /*d3d0*/  FFMA.FTZ R83, R39, UR44, -R4 ;  /* 0x0000002c27537c23 */ /* 0x000fc40008010804 */
[----:B------:R-:W-:Y:S02]  /*d3e0*/  FFMA.FTZ R88, R24, UR44, -R3 ;  /* 0x0000002c18587c23 */ /* 0x000fe40008010803 */
[----:B------:R-:W-:Y:S02]  /*d3f0*/  FMUL.FTZ R4, R25, UR43 ;  /* 0x0000002b19047c20 */ /* 0x000fe40008410000 */
[----:B------:R-:W-:Y:S02]  /*d400*/  FMUL.FTZ R3, R54, UR43 ;  /* 0x0000002b36037c20 */ /* 0x000fe40008410000 */
[----:B------:R-:W-:Y:S02]  /*d410*/  FMUL.FTZ R82, R23, UR43 ;  /* 0x0000002b17527c20 */ /* 0x000fe40008410000 */
[----:B------:R-:W-:Y:S02]  /*d420*/  FFMA.FTZ R23, R22, UR44, R5 ;  /* 0x0000002c16177c23 */ /* 0x000fe40008010005 */
[----:B------:R-:W-:-:S02]  /*d430*/  FMUL.FTZ R94, R39, UR43 ;  /* 0x0000002b275e7c20 */ /* 0x000fc40008410000 */
[----:B------:R-:W-:Y:S02]  /*d440*/  FMUL.FTZ R5, R24, UR43 ;  /* 0x0000002b18057c20 */ /* 0x000fe40008410000 */
[C---:B------:R-:W-:Y:S02]  /*d450*/  FFMA.FTZ R39, R61.reuse, UR44, -R4 ;  /* 0x0000002c3d277c23 */ /* 0x040fe40008010804 */
[----:B------:R-:W-:Y:S02]  /*d460*/  FFMA.FTZ R24, R2, UR44, -R3 ;  /* 0x0000002c02187c23 */ /* 0x000fe40008010803 */
[----:B------:R-:W-:Y:S02]  /*d470*/  FMUL.FTZ R81, R8, UR43 ;  /* 0x0000002b08517c20 */ /* 0x000fe40008410000 */
[----:B------:R-:W-:Y:S02]  /*d480*/  FMUL.FTZ R4, R61, UR43 ;  /* 0x0000002b3d047c20 */ /* 0x000fe40008410000 */
[----:B------:R-:W-:-:S02]  /*d490*/  FMUL.FTZ R3, R2, UR43 ;  /* 0x0000002b02037c20 */ /* 0x000fc40008410000 */
[----:B------:R-:W-:Y:S02]  /*d4a0*/  FFMA.FTZ R82, R11, UR44, R82 ;  /* 0x0000002c0b527c23 */ /* 0x000fe40008010052 */
[----:B------:R-:W-:Y:S02]  /*d4b0*/  FFMA.FTZ R79, R30, UR44, R79 ;  /* 0x0000002c1e4f7c23 */ /* 0x000fe4000801004f */
[----:B------:R-:W-:Y:S02]  /*d4c0*/  FFMA.FTZ R8, R13, UR44, R6 ;  /* 0x0000002c0d087c23 */ /* 0x000fe40008010006 */
[----:B------:R-:W-:Y:S02]  /*d4d0*/  FFMA.FTZ R81, R38, UR44, R81 ;  /* 0x0000002c26517c23 */ /* 0x000fe40008010051 */
[----:B------:R-:W-:Y:S02]  /*d4e0*/  FFMA.FTZ R94, R17, UR44, R94 ;  /* 0x0000002c115e7c23 */ /* 0x000fe4000801005e */
[----:B------:R-:W-:-:S02]  /*d4f0*/  FFMA.FTZ R92, R46, UR44, R5 ;  /* 0x0000002c2e5c7c23 */ /* 0x000fc40008010005 */
[----:B------:R-:W-:Y:S02]  /*d500*/  FFMA.FTZ R61, R25, UR44, R4 ;  /* 0x0000002c193d7c23 */ /* 0x000fe40008010004 */
[----:B------:R-:W-:Y:S01]  /*d510*/  FFMA.FTZ R90, R54, UR44, R3 ;  /* 0x0000002c365a7c23 */ /* 0x000fe20008010003 */
[----:B------:R-:W-:Y:S06]  /*d520*/  BAR.SYNC.DEFER_BLOCKING 0x0 ;  /* 0x0000000000007b1d */ /* 0x000fec0000010000 */
[----:B------:R-:W-:Y:S05]  /*d530*/  @!P0 BRA `(.L_x_495) ;  /* 0x0000020000008947 */ /* 0x000fea0003800000 */
[----:B------:R-:W-:Y:S01]  /*d540*/  LEA.HI.SX32 R4, R148, R148, 0x1b ;  /* 0x0000009494047211 */ /* 0x000fe200078fdaff */
[----:B------:R-:W-:Y:S01]  /*d550*/  UMOV UR39, 0x1 ;  /* 0x0000000100277882 */ /* 0x000fe20000000000 */
[----:B------:R-:W-:Y:S01]  /*d560*/  MOV R5, UR7 ;  /* 0x0000000700057c02 */ /* 0x000fe20008000f00 */
[----:B------:R-:W-:-:S02]  /*d570*/  ULDC.64 UR34, c[0x0][0x2b8] ;  /* 0x0000ae0000227ab9 */ /* 0x000fc40000000a00 */
[----:B------:R0:W1:Y:S01]  /*d580*/  LDS R87, [R4.X4+0x2100] ;  /* 0x0021000004577984 */ /* 0x0000620000004800 */
[----:B------:R-:W-:Y:S02]  /*d590*/  ULDC.64 UR36, c[0x0][0x2c0] ;  /* 0x0000b00000247ab9 */ /* 0x000fe40000000a00 */
[----:B------:R-:W-:Y:S02]  /*d5a0*/  USHF.R.U64 UR39, UR34, UR39, UR35 ;  /* 0x0000002722277299 */ /* 0x000fe40008001223 */
[----:B------:R-:W-:Y:S02]  /*d5b0*/  UIMAD UR34, UR15, UR36, URZ ;  /* 0x000000240f2272a4 */ /* 0x000fe4000f8e023f */
[----:B------:R-:W-:Y:S02]  /*d5c0*/  UIMAD.WIDE.U32 UR42, UR14, UR36, URZ ;  /* 0x000000240e2a72a5 */ /* 0x000fe4000f8e003f */
[----:B------:R-:W-:Y:S02]  /*d5d0*/  ULEA UR45, UR24, 0xfffff000, 0xc ;  /* 0xfffff000182d7891 */ /* 0x000fe4000f8e603f */
[----:B------:R-:W-:-:S02]  /*d5e0*/  USHF.R.S32.HI UR36, URZ, 0x1f, UR7 ;  /* 0x0000001f3f247899 */ /* 0x000fc40008011407 */
[----:B------:R-:W-:Y:S02]  /*d5f0*/  USHF.R.U32.HI UR44, URZ, 0x1, UR35 ;  /* 0x000000013f2c7899 */ /* 0x000fe40008011623 */
[----:B------:R-:W-:Y:S01]  /*d600*/  UIMAD UR37, UR14, UR37, UR34 ;  /* 0x000000250e2572a4 */ /* 0x000fe2000f8e0222 */
[----:B------:R-:W-:Y:S01]  /*d610*/  IADD3 R2, P0, R148, UR45, RZ ;  /* 0x0000002d94027c10 */ /* 0x000fe2000ff1e0ff */
[----:B------:R-:W-:Y:S01]  /*d620*/  UIMAD UR44, UR44, UR12, URZ ;  /* 0x0000000c2c2c72a4 */ /* 0x000fe2000f8e023f */
[----:B------:R-:W-:Y:S01]  /*d630*/  MOV R3, UR45 ;  /* 0x0000002d00037c02 */ /* 0x000fe20008000f00 */
[----:B------:R-:W-:Y:S02]  /*d640*/  ULDC.64 UR34, c[0x0][0x2d0] ;  /* 0x0000b40000227ab9 */ /* 0x000fe40000000a00 */
[----:B------:R-:W-:Y:S01]  /*d650*/  UIMAD UR34, UR36, UR34, URZ ;  /* 0x00000022242272a4 */ /* 0x000fe2000f8e023f */
[----:B------:R-:W-:Y:S01]  /*d660*/  LEA.HI.X.SX32 R3, R3, RZ, 0x1, P0 ;  /* 0x000000ff03037211 */ /* 0x000fe200000f0eff */
[----:B------:R-:W-:-:S02]  /*d670*/  UIADD3 UR43, UR43, UR37, URZ ;  /* 0x000000252b2b7290 */ /* 0x000fc4000fffe03f */
[----:B------:R-:W-:Y:S02]  /*d680*/  UIMAD UR36, UR13, UR39, UR44 ;  /* 0x000000270d2472a4 */ /* 0x000fe4000f8e022c */
[----:B------:R-:W-:Y:S01]  /*d690*/  UIMAD.WIDE.U32 UR42, UR12, UR39, UR42 ;  /* 0x000000270c2a72a5 */ /* 0x000fe2000f8e002a */
[----:B------:R-:W-:Y:S01]  /*d6a0*/  IMAD.WIDE.U32 R2, R5, c[0x0][0x2d0], R2 ;  /* 0x0000b40005027a25 */ /* 0x000fe200078e0002 */
        /* <DEDUP_REMOVED lines=9> */
.L_x_495:
[----:B------:R-:W-:Y:S05]  /*d740*/  BSYNC B0 ;  /* 0x0000000000007941 */ /* 0x000fea0003800000 */
.L_x_494:
[----:B------:R-:W-:Y:S01]  /*d750*/  FMUL.FTZ R3, R152, R216 ;  /* 0x000000d898037220 */ /* 0x000fe20000410000 */
[----:B------:R-:W-:Y:S01]  /*d760*/  ULDC.64 UR34, c[0x0][0x2b8] ;  /* 0x0000ae0000227ab9 */ /* 0x000fe20000000a00 */
[----:B------:R-:W-:Y:S01]  /*d770*/  FMUL.FTZ R65, R128, R65 ;  /* 0x0000004180417220 */ /* 0x000fe20000410000 */
[----:B------:R-:W-:Y:S01]  /*d780*/  USHF.R.U32.HI UR36, URZ, 0x1, UR35 ;  /* 0x000000013f247899 */ /* 0x000fe20008011623 */
[CC--:B0-----:R-:W-:Y:S01]  /*d790*/  FFMA.FTZ R5, R151.reuse, R186.reuse, -R3 ;  /* 0x000000ba97057223 */ /* 0x0c1fe20000010803 */
[----:B------:R-:W-:Y:S01]  /*d7a0*/  USHF.R.U64 UR34, UR34, 0x1, UR35 ;  /* 0x0000000122227899 */ /* 0x000fe20008001223 */
[----:B------:R-:W-:Y:S01]  /*d7b0*/  FMUL.FTZ R152, R152, R186 ;  /* 0x000000ba98987220 */ /* 0x000fe20000410000 */
[----:B------:R-:W-:Y:S01]  /*d7c0*/  UIMAD UR39, UR36, UR12, URZ ;  /* 0x0000000c242772a4 */ /* 0x000fe2000f8e023f */
[----:B------:R-:W-:Y:S01]  /*d7d0*/  FMUL.FTZ R5, R28, R5 ;  /* 0x000000051c057220 */ /* 0x000fe20000410000 */
[----:B------:R-:W-:Y:S01]  /*d7e0*/  UIMAD.WIDE.U32 UR36, UR34, UR12, URZ ;  /* 0x0000000c222472a5 */ /* 0x000fe2000f8e003f */
[----:B------:R-:W-:Y:S01]  /*d7f0*/  FMUL.FTZ R4, R128, R155 ;  /* 0x0000009b80047220 */ /* 0x000fe20000410000 */
[----:B------:R-:W-:Y:S01]  /*d800*/  UIMAD UR39, UR13, UR34, UR39 ;  /* 0x000000220d2772a4 */ /* 0x000fe2000f8e0227 */
[----:B------:R-:W-:Y:S01]  /*d810*/  FADD.FTZ R66, R66, R5 ;  /* 0x0000000542427221 */ /* 0x000fe20000010000 */
[----:B------:R-:W-:Y:S01]  /*d820*/  ULDC UR42, c[0x0][0x174] ;  /* 0x00005d00002a7ab9 */ /* 0x000fe20000000800 */
[C---:B------:R-:W-:Y:S01]  /*d830*/  FMUL.FTZ R5, R216.reuse, R65 ;  /* 0x00000041d8057220 */ /* 0x040fe20000410000 */
[----:B------:R-:W-:Y:S01]  /*d840*/  ULDC.64 UR34, c[0x0][0x2c0] ;  /* 0x0000b00000227ab9 */ /* 0x000fe20000000a00 */
[----:B------:R-:W-:Y:S01]  /*d850*/  FFMA.FTZ R151, R151, R216, R152 ;  /* 0x000000d897977223 */ /* 0x000fe20000010098 */
[----:B------:R-:W-:Y:S01]  /*d860*/  UIADD3 UR37, UR37, UR39, URZ ;  /* 0x0000002725257290 */ /* 0x000fe2000fffe03f */
[-C--:B------:R-:W-:Y:S01]  /*d870*/  FMUL.FTZ R216, R216, R4.reuse ;  /* 0x00000004d8d87220 */ /* 0x080fe20000410000 */
[----:B------:R-:W-:Y:S01]  /*d880*/  UIMAD UR39, UR15, UR34, URZ ;  /* 0x000000220f2772a4 */ /* 0x000fe2000f8e023f */
[----:B------:R-:W-:Y:S01]  /*d890*/  FADD.FTZ R217, R4, R217 ;  /* 0x000000d904d97221 */ /* 0x000fe20000010000 */
[----:B------:R-:W-:Y:S01]  /*d8a0*/  UIMAD.WIDE.U32 UR36, UR14, UR34, UR36 ;  /* 0x000000220e2472a5 */ /* 0x000fe2000f8e0024 */
[----:B------:R-:W-:Y:S01]  /*d8b0*/  FFMA.FTZ R4, R7, R4, R5 ;  /* 0x0000000407047223 */ /* 0x000fe20000010005 */
[----:B------:R-:W-:Y:S01]  /*d8c0*/  IADD3 R5, R148, 0x80, RZ ;  /* 0x0000008094057810 */ /* 0x000fe20007ffe0ff */
[----:B------:R-:W-:Y:S01]  /*d8d0*/  UIMAD UR39, UR14, UR35, UR39 ;  /* 0x000000230e2772a4 */ /* 0x000fe2000f8e0227 */
[----:B------:R-:W-:Y:S01]  /*d8e0*/  FMUL.FTZ R28, R28, R151 ;  /* 0x000000971c1c7220 */ /* 0x000fe20000410000 */
[----:B------:R-:W-:Y:S01]  /*d8f0*/  BSSY B0, `(.L_x_496) ;  /* 0x0000022000007945 */ /* 0x000fe20003800000 */
[-C--:B------:R-:W-:Y:S01]  /*d900*/  LEA.HI.SX32 R5, R5, R148.reuse, 0x1b ;  /* 0x0000009405057211 */ /* 0x080fe200078fdaff */
[----:B------:R-:W-:Y:S01]  /*d910*/  ULDC.64 UR34, c[0x0][0x320] ;  /* 0x0000c80000227ab9 */ /* 0x000fe20000000a00 */
[----:B------:R-:W-:Y:S01]  /*d920*/  FADD.FTZ R149, R149, -R28 ;  /* 0x8000001c95957221 */ /* 0x000fe20000010000 */
[----:B------:R-:W-:Y:S01]  /*d930*/  UIADD3 UR39, UR39, UR37, URZ ;  /* 0x0000002527277290 */ /* 0x000fe2000fffe03f */
[----:B------:R-:W-:Y:S01]  /*d940*/  FFMA.FTZ R65, R7, R65, -R216 ;  /* 0x0000004107417223 */ /* 0x000fe200000108d8 */
[----:B------:R-:W-:Y:S01]  /*d950*/  ULEA UR37, UP0, UR36, UR34, 0x3 ;  /* 0x0000002224257291 */ /* 0x000fe2000f80183f */
[----:B------:R-:W0:Y:S01]  /*d960*/  LDS R5, [R5.X4+0x2300] ;  /* 0x0023000005057984 */ /* 0x000e220000004800 */
[----:B------:R-:W-:Y:S01]  /*d970*/  UIADD3 UR34, UR6, -UR42, URZ ;  /* 0x8000002a06227290 */ /* 0x000fe2000fffe03f */
[----:B------:R-:W-:Y:S01]  /*d980*/  FADD.FTZ R28, R80, R47 ;  /* 0x0000002f501c7221 */ /* 0x000fe20000010000 */
[----:B------:R-:W-:Y:S01]  /*d990*/  ULEA.HI.X UR35, UR36, UR35, UR39, 0x3, UP0 ;  /* 0x0000002324237291 */ /* 0x000fe200080f1c27 */
[C---:B------:R-:W-:Y:S01]  /*d9a0*/  IADD3 R7, R148.reuse, 0x100, RZ ;  /* 0x0000010094077810 */ /* 0x040fe20007ffe0ff */
[----:B------:R-:W-:Y:S01]  /*d9b0*/  UIMAD UR34, UR34, -0x1000, URZ ;  /* 0xfffff000222278a4 */ /* 0x000fe2000f8e023f */
[C---:B------:R-:W-:Y:S01]  /*d9c0*/  LEA R2, P0, R148.reuse, UR37, 0x2 ;  /* 0x0000002594027c11 */ /* 0x040fe2000f8010ff */
[----:B------:R-:W-:Y:S01]  /*d9d0*/  USHF.L.U32 UR36, UR8, 0x2, URZ ;  /* 0x0000000208247899 */ /* 0x000fe2000800063f */
[----:B------:R-:W-:Y:S01]  /*d9e0*/  ISETP.GE.AND P1, PT, R85, 0x101, PT ;  /* 0x000001015500780c */ /* 0x000fe20003f26270 */
[----:B------:R-:W-:Y:S01]  /*d9f0*/  USHF.L.U64.HI UR37, UR8, 0x2, UR9 ;  /* 0x0000000208257899 */ /* 0x000fe20008010209 */
[C---:B------:R-:W-:Y:S01]  /*da00*/  LEA.HI.X R3, R148.reuse, UR35, RZ, 0x2, P0 ;  /* 0x0000002394037c11 */ /* 0x040fe200080f14ff */
[----:B------:R-:W-:Y:S01]  /*da10*/  FADD.FTZ R77, R77, R4 ;  /* 0x000000044d4d7221 */ /* 0x000fe20000010000 */
[----:B------:R-:W-:Y:S01]  /*da20*/  MOV R87, UR34 ;  /* 0x0000002200577c02 */ /* 0x000fe20008000f00 */
[----:B------:R-:W-:Y:S01]  /*da30*/  ULDC.64 UR34, c[0x0][0x2d0] ;  /* 0x0000b40000227ab9 */ /* 0x000fe20000000a00 */
[C---:B------:R-:W-:Y:S01]  /*da40*/  ISETP.GE.AND P0, PT, R85.reuse, 0x81, PT ;  /* 0x000000815500780c */ /* 0x040fe20003f06270 */
[----:B------:R-:W-:Y:S01]  /*da50*/  UIMAD UR34, UR37, UR34, URZ ;  /* 0x00000022252272a4 */ /* 0x000fe2000f8e023f */
[----:B------:R-:W-:Y:S01]  /*da60*/  ISETP.GE.AND P2, PT, R85, 0x181, PT ;  /* 0x000001815500780c */ /* 0x000fe20003f46270 */
[----:B------:R-:W-:Y:S01]  /*da70*/  IMAD.WIDE R2, R87, 0x4, R2 ;  /* 0x0000000457027825 */ /* 0x000fe200078e0202 */
[----:B------:R-:W-:Y:S01]  /*da80*/  MOV R87, UR36 ;  /* 0x0000002400577c02 */ /* 0x000fe20008000f00 */
[----:B------:R-:W-:Y:S01]  /*da90*/  UIMAD UR34, UR36, UR35, UR34 ;  /* 0x00000023242272a4 */ /* 0x000fe2000f8e0222 */
[----:B------:R-:W-:Y:S01]  /*daa0*/  IADD3 R47, R148, 0x180, RZ ;  /* 0x00000180942f7810 */ /* 0x000fe20007ffe0ff */
[----:B------:R-:W-:Y:S01]  /*dab0*/  FADD.FTZ R28, R28, R65 ;  /* 0x000000411c1c7221 */ /* 0x000fe20000010000 */
[----:B------:R-:W-:Y:S01]  /*dac0*/  LEA.HI.SX32 R7, R7, R148, 0x1b ;  /* 0x0000009407077211 */ /* 0x000fe200078fdaff */
[----:B------:R-:W-:-:S05]  /*dad0*/  IMAD.WIDE.U32 R2, R87, c[0x0][0x2d0], R2 ;  /* 0x0000b40057027a25 */ /* 0x000fca00078e0002 */
[----:B------:R-:W-:Y:S01]  /*dae0*/  IADD3 R3, R3, UR34, RZ ;  /* 0x0000002203037c10 */ /* 0x000fe2000fffe0ff */
[----:B------:R-:W-:Y:S05]  /*daf0*/  @!P0 BRA `(.L_x_497) ;  /* 0x0000001000008947 */ /* 0x000fea0003800000 */
[----:B0-----:R0:W-:Y:S02]  /*db00*/  RED.E.ADD.F32.FTZ.RN.STRONG.GPU [R2.64+-0x3e00], R5 ;  /* 0xffc200050200798e */ /* 0x0011e4000c10e7a0 */
.L_x_497:
[----:B------:R-:W-:Y:S05]  /*db10*/  BSYNC B0 ;  /* 0x0000000000007941 */ /* 0x000fea0003800000 */
.L_x_496:
[----:B------:R-:W1:Y:S01]  /*db20*/  LDS R7, [R7.X4+0x2500] ;  /* 0x0025000007077984 */ /* 0x000e620000004800 */
[----:B------:R-:W-:Y:S01]  /*db30*/  BSSY B0, `(.L_x_498) ;  /* 0x0000004000007945 */ /* 0x000fe20003800000 */
[----:B------:R-:W-:Y:S01]  /*db40*/  LEA.HI.SX32 R47, R47, R148, 0x1b ;  /* 0x000000942f2f7211 */ /* 0x000fe200078fdaff */
[----:B------:R-:W-:Y:S05]  /*db50*/  @!P1 BRA `(.L_x_499) ;  /* 0x0000001000009947 */ /* 0x000fea0003800000 */
[----:B-1----:R1:W-:Y:S02]  /*db60*/  RED.E.ADD.F32.FTZ.RN.STRONG.GPU [R2.64+-0x3c00], R7 ;  /* 0xffc400070200798e */ /* 0x0023e4000c10e7a0 */
.L_x_499:
[----:B------:R-:W-:Y:S05]  /*db70*/  BSYNC B0 ;  /* 0x0000000000007941 */ /* 0x000fea0003800000 */
.L_x_498:
[----:B------:R-:W2:Y:S01]  /*db80*/  LDS R47, [R47.X4+0x2700] ;  /* 0x002700002f2f7984 */ /* 0x000ea20000004800 */
[----:B------:R-:W-:Y:S01]  /*db90*/  BSSY B0, `(.L_x_500) ;  /* 0x0000005000007945 */ /* 0x000fe20003800000 */
[C---:B------:R-:W-:Y:S02]  /*dba0*/  IADD3 R65, R148.reuse, 0x200, RZ ;  /* 0x0000020094417810 */ /* 0x040fe40007ffe0ff */
[----:B0-----:R-:W-:Y:S01]  /*dbb0*/  IADD3 R5, R148, 0x280, RZ ;  /* 0x0000028094057810 */ /* 0x001fe20007ffe0ff */
[----:B------:R-:W-:Y:S05]  /*dbc0*/  @!P2 BRA `(.L_x_501) ;  /* 0x000000100000a947 */ /* 0x000fea0003800000 */
[----:B--2---:R0:W-:Y:S02]  /*dbd0*/  RED.E.ADD.F32.FTZ.RN.STRONG.GPU [R2.64+-0x3a00], R47 ;  /* 0xffc6002f0200798e */ /* 0x0041e4000c10e7a0 */
.L_x_501:
[----:B------:R-:W-:Y:S05]  /*dbe0*/  BSYNC B0 ;  /* 0x0000000000007941 */ /* 0x000fea0003800000 */
.L_x_500:
[-C--:B------:R-:W-:Y:S01]  /*dbf0*/  LEA.HI.SX32 R4, R65, R148.reuse, 0x1b ;  /* 0x0000009441047211 */ /* 0x080fe200078fdaff */
[----:B------:R-:W-:Y:S01]  /*dc00*/  BSSY B0, `(.L_x_502) ;  /* 0x000000d000007945 */ /* 0x000fe20003800000 */
[----:B------:R-:W-:-:S02]  /*dc10*/  LEA.HI.SX32 R6, R5, R148, 0x1b ;  /* 0x0000009405067211 */ /* 0x000fc400078fdaff */
[C---:B------:R-:W-:Y:S01]  /*dc20*/  ISETP.GE.AND P6, PT, R85.reuse, 0x201, PT ;  /* 0x000002015500780c */ /* 0x040fe20003fc6270 */
[----:B------:R3:W4:Y:S01]  /*dc30*/  LDS R5, [R4.X4+0x2900] ;  /* 0x0029000004057984 */ /* 0x0007220000004800 */
[----:B-1----:R-:W-:Y:S02]  /*dc40*/  IADD3 R7, R148, 0x300, RZ ;  /* 0x0000030094077810 */ /* 0x002fe40007ffe0ff */
[C---:B------:R-:W-:Y:S02]  /*dc50*/  ISETP.GE.AND P0, PT, R85.reuse, 0x281, PT ;  /* 0x000002815500780c */ /* 0x040fe40003f06270 */
[C---:B------:R-:W-:Y:S02]  /*dc60*/  ISETP.GE.AND P1, PT, R85.reuse, 0x301, PT ;  /* 0x000003015500780c */ /* 0x040fe40003f26270 */
[C---:B------:R-:W-:Y:S02]  /*dc70*/  ISETP.GE.AND P2, PT, R85.reuse, 0x381, PT ;  /* 0x000003815500780c */ /* 0x040fe40003f46270 */
[----:B------:R-:W-:-:S02]  /*dc80*/  ISETP.GE.AND P3, PT, R85, 0x401, PT ;  /* 0x000004015500780c */ /* 0x000fc40003f66270 */
[C---:B------:R-:W-:Y:S02]  /*dc90*/  ISETP.GE.AND P4, PT, R85.reuse, 0x481, PT ;  /* 0x000004815500780c */ /* 0x040fe40003f86270 */
[----:B------:R-:W-:Y:S01]  /*dca0*/  ISETP.GE.AND P5, PT, R85, 0x501, PT ;  /* 0x000005015500780c */ /* 0x000fe20003fa6270 */
[----:B------:R-:W-:Y:S10]  /*dcb0*/  @!P6 BRA `(.L_x_503) ;  /* 0x000000100000e947 */ /* 0x000ff40003800000 */
[----:B---34-:R1:W-:Y:S02]  /*dcc0*/  RED.E.ADD.F32.FTZ.RN.STRONG.GPU [R2.64+-0x3800], R5 ;  /* 0xffc800050200798e */ /* 0x0183e4000c10e7a0 */
.L_x_503:
[----:B---3--:R-:W-:Y:S05]  /*dcd0*/  BSYNC B0 ;  /* 0x0000000000007941 */ /* 0x008fea0003800000 */
.L_x_502:
[----:B-1--4-:R1:W3:Y:S01]  /*dce0*/  LDS R5, [R6.X4+0x2b00] ;  /* 0x002b000006057984 */ /* 0x0122e20000004800 */
[----:B------:R-:W-:Y:S01]  /*dcf0*/  BSSY B0, `(.L_x_504) ;  /* 0x0000005000007945 */ /* 0x000fe20003800000 */
[----:B0-2---:R-:W-:Y:S02]  /*dd00*/  IADD3 R47, R148, 0x380, RZ ;  /* 0x00000380942f7810 */ /* 0x005fe40007ffe0ff */
[----:B------:R-:W-:Y:S01]  /*dd10*/  LEA.HI.SX32 R7, R7, R148, 0x1b ;  /* 0x0000009407077211 */ /* 0x000fe200078fdaff */
[----:B------:R-:W-:Y:S05]  /*dd20*/  @!P0 BRA `(.L_x_505) ;  /* 0x0000001000008947 */ /* 0x000fea0003800000 */
[----:B---3--:R0:W-:Y:S02]  /*dd30*/  RED.E.ADD.F32.FTZ.RN.STRONG.GPU [R2.64+-0x3600], R5 ;  /* 0xffca00050200798e */ /* 0x0081e4000c10e7a0 */
.L_x_505:
[----:B------:R-:W-:Y:S05]  /*dd40*/  BSYNC B0 ;  /* 0x0000000000007941 */ /* 0x000fea0003800000 */
.L_x_504:
[----:B------:R-:W2:Y:S01]  /*dd50*/  LDS R7, [R7.X4+0x2d00] ;  /* 0x002d000007077984 */ /* 0x000ea20000004800 */
[----:B------:R-:W-:Y:S01]  /*dd60*/  BSSY B0, `(.L_x_506) ;  /* 0x0000005000007945 */ /* 0x000fe20003800000 */
[----:B0--3--:R-:W-:-:S02]  /*dd70*/  IADD3 R5, R148, 0x400, RZ ;  /* 0x0000040094057810 */ /* 0x009fc40007ffe0ff */
[----:B------:R-:W-:Y:S01]  /*dd80*/  LEA.HI.SX32 R47, R47, R148, 0x1b ;  /* 0x000000942f2f7211 */ /* 0x000fe200078fdaff */
[----:B------:R-:W-:Y:S05]  /*dd90*/  @!P1 BRA `(.L_x_507) ;  /* 0x0000001000009947 */ /* 0x000fea0003800000 */
[----:B--2---:R0:W-:Y:S02]  /*dda0*/  RED.E.ADD.F32.FTZ.RN.STRONG.GPU [R2.64+-0x3400], R7 ;  /* 0xffcc00070200798e */ /* 0x0041e4000c10e7a0 */
.L_x_507:
[----:B------:R-:W-:Y:S05]  /*ddb0*/  BSYNC B0 ;  /* 0x0000000000007941 */ /* 0x000fea0003800000 */
.L_x_506:
[----:B------:R-:W3:Y:S01]  /*ddc0*/  LDS R47, [R47.X4+0x2f00] ;  /* 0x002f00002f2f7984 */ /* 0x000ee20000004800 */
[----:B------:R-:W-:Y:S01]  /*ddd0*/  BSSY B0, `(.L_x_508) ;  /* 0x0000005000007945 */ /* 0x000fe20003800000 */
[----:B0-2---:R-:W-:Y:S02]  /*dde0*/  IADD3 R7, R148, 0x480, RZ ;  /* 0x0000048094077810 */ /* 0x005fe40007ffe0ff */
[----:B------:R-:W-:Y:S01]  /*ddf0*/  LEA.HI.SX32 R5, R5, R148, 0x1b ;  /* 0x0000009405057211 */ /* 0x000fe200078fdaff */
[----:B------:R-:W-:Y:S05]  /*de00*/  @!P2 BRA `(.L_x_509) ;  /* 0x000000100000a947 */ /* 0x000fea0003800000 */
[----:B---3--:R0:W-:Y:S02]  /*de10*/  RED.E.ADD.F32.FTZ.RN.STRONG.GPU [R2.64+-0x3200], R47 ;  /* 0xffce002f0200798e */ /* 0x0081e4000c10e7a0 */
.L_x_509:
[----:B------:R-:W-:Y:S05]  /*de20*/  BSYNC B0 ;  /* 0x0000000000007941 */ /* 0x000fea0003800000 */
.L_x_508:
[----:B------:R-:W2:Y:S01]  /*de30*/  LDS R5, [R5.X4+0x3100] ;  /* 0x0031000005057984 */ /* 0x000ea20000004800 */
[----:B------:R-:W-:Y:S01]  /*de40*/  BSSY B0, `(.L_x_510) ;  /* 0x0000005000007945 */ /* 0x000fe20003800000 */
[----:B0--3--:R-:W-:Y:S02]  /*de50*/  IADD3 R47, R148, 0x500, RZ ;  /* 0x00000500942f7810 */ /* 0x009fe40007ffe0ff */
[----:B------:R-:W-:Y:S01]  /*de60*/  LEA.HI.SX32 R7, R7, R148, 0x1b ;  /* 0x0000009407077211 */ /* 0x000fe200078fdaff */
[----:B------:R-:W-:Y:S05]  /*de70*/  @!P3 BRA `(.L_x_511) ;  /* 0x000000100000b947 */ /* 0x000fea0003800000 */
[----:B--2---:R0:W-:Y:S02]  /*de80*/  RED.E.ADD.F32.FTZ.RN.STRONG.GPU [R2.64+-0x3000], R5 ;  /* 0xffd000050200798e */ /* 0x0041e4000c10e7a0 */
.L_x_511:
[----:B------:R-:W-:Y:S05]  /*de90*/  BSYNC B0 ;  /* 0x0000000000007941 */ /* 0x000fea0003800000 */
.L_x_510:
[----:B------:R-:W3:Y:S01]  /*dea0*/  LDS R7, [R7.X4+0x3300] ;  /* 0x0033000007077984 */ /* 0x000ee20000004800 */
[----:B------:R-:W-:Y:S01]  /*deb0*/  BSSY B0, `(.L_x_512) ;  /* 0x0000004000007945 */ /* 0x000fe20003800000 */
[----:B------:R-:W-:Y:S01]  /*dec0*/  LEA.HI.SX32 R47, R47, R148, 0x1b ;  /* 0x000000942f2f7211 */ /* 0x000fe200078fdaff */
[----:B------:R-:W-:Y:S05]  /*ded0*/  @!P4 BRA `(.L_x_513) ;  /* 0x000000100000c947 */ /* 0x000fea0003800000 */
[----:B---3--:R3:W-:Y:S02]  /*dee0*/  RED.E.ADD.F32.FTZ.RN.STRONG.GPU [R2.64+-0x2e00], R7 ;  /* 0xffd200070200798e */ /* 0x0087e4000c10e7a0 */
.L_x_513:
[----:B------:R-:W-:Y:S05]  /*def0*/  BSYNC B0 ;  /* 0x0000000000007941 */ /* 0x000fea0003800000 */
.L_x_512:
[----:B------:R-:W4:Y:S01]  /*df00*/  LDS R47, [R47.X4+0x3500] ;  /* 0x003500002f2f7984 */ /* 0x000f220000004800 */
[----:B------:R-:W-:Y:S01]  /*df10*/  BSSY B0, `(.L_x_514) ;  /* 0x0000005000007945 */ /* 0x000fe20003800000 */
[----:B0-2---:R-:W-:-:S02]  /*df20*/  IADD3 R5, R148, 0x580, RZ ;  /* 0x0000058094057810 */ /* 0x005fc40007ffe0ff */
[----:B---3--:R-:W-:Y:S01]  /*df30*/  IADD3 R7, R148, 0x600, RZ ;  /* 0x0000060094077810 */ /* 0x008fe20007ffe0ff */
[----:B------:R-:W-:Y:S05]  /*df40*/  @!P5 BRA `(.L_x_515) ;  /* 0x000000100000d947 */ /* 0x000fea0003800000 */
[----:B----4-:R0:W-:Y:S02]  /*df50*/  RED.E.ADD.F32.FTZ.RN.STRONG.GPU [R2.64+-0x2c00], R47 ;  /* 0xffd4002f0200798e */ /* 0x0101e4000c10e7a0 */
.L_x_515:
[----:B------:R-:W-:Y:S05]  /*df60*/  BSYNC B0 ;  /* 0x0000000000007941 */ /* 0x000fea0003800000 */
.L_x_514:
[-C--:B------:R-:W-:Y:S01]  /*df70*/  LEA.HI.SX32 R5, R5, R148.reuse, 0x1b ;  /* 0x0000009405057211 */ /* 0x080fe200078fdaff */
[----:B------:R-:W-:Y:S01]  /*df80*/  BSSY B0, `(.L_x_516) ;  /* 0x000000d000007945 */ /* 0x000fe20003800000 */
[----:B------:R-:W-:Y:S02]  /*df90*/  ISETP.GE.AND P6, PT, R85, 0x581, PT ;  /* 0x000005815500780c */ /* 0x000fe40003fc6270 */
[----:B0---4-:R-:W-:Y:S02]  /*dfa0*/  IADD3 R47, R148, 0x680, RZ ;  /* 0x00000680942f7810 */ /* 0x011fe40007ffe0ff */
[----:B------:R-:W0:Y:S01]  /*dfb0*/  LDS R5, [R5.X4+0x3700] ;  /* 0x0037000005057984 */ /* 0x000e220000004800 */
        /* <DEDUP_REMOVED lines=8> */
[----:B0-----:R0:W-:Y:S02]  /*e040*/  RED.E.ADD.F32.FTZ.RN.STRONG.GPU [R2.64+-0x2a00], R5 ;  /* 0xffd600050200798e */ /* 0x0011e4000c10e7a0 */
.L_x_517:
[----:B------:R-:W-:Y:S05]  /*e050*/  BSYNC B0 ;  /* 0x0000000000007941 */ /* 0x000fea0003800000 */
.L_x_516:
[----:B------:R-:W2:Y:S01]  /*e060*/  LDS R7, [R7.X4+0x3900] ;  /* 0x0039000007077984 */ /* 0x000ea20000004800 */
[----:B------:R-:W-:Y:S01]  /*e070*/  BSSY B0, `(.L_x_518) ;  /* 0x0000005000007945 */ /* 0x000fe20003800000 */
[----:B0-----:R-:W-:-:S02]  /*e080*/  IADD3 R5, R148, 0x700, RZ ;  /* 0x0000070094057810 */ /* 0x001fc40007ffe0ff */
[----:B------:R-:W-:Y:S01]  /*e090*/  LEA.HI.SX32 R47, R47, R148, 0x1b ;  /* 0x000000942f2f7211 */ /* 0x000fe200078fdaff */
[----:B------:R-:W-:Y:S05]  /*e0a0*/  @!P0 BRA `(.L_x_519) ;  /* 0x0000001000008947 */ /* 0x000fea0003800000 */
[----:B--2---:R0:W-:Y:S02]  /*e0b0*/  RED.E.ADD.F32.FTZ.RN.STRONG.GPU [R2.64+-0x2800], R7 ;  /* 0xffd800070200798e */ /* 0x0041e4000c10e7a0 */
.L_x_519:
[----:B------:R-:W-:Y:S05]  /*e0c0*/  BSYNC B0 ;  /* 0x0000000000007941 */ /* 0x000fea0003800000 */
.L_x_518:
[----:B------:R-:W3:Y:S01]  /*e0d0*/  LDS R47, [R47.X4+0x3b00] ;  /* 0x003b00002f2f7984 */ /* 0x000ee20000004800 */
[----:B------:R-:W-:Y:S01]  /*e0e0*/  BSSY B0, `(.L_x_520) ;  /* 0x0000005000007945 */ /* 0x000fe20003800000 */
[----:B0-2---:R-:W-:Y:S02]  /*e0f0*/  IADD3 R7, R148, 0x780, RZ ;  /* 0x0000078094077810 */ /* 0x005fe40007ffe0ff */
[----:B------:R-:W-:Y:S01]  /*e100*/  LEA.HI.SX32 R5, R5, R148, 0x1b ;  /* 0x0000009405057211 */ /* 0x000fe200078fdaff */
[----:B------:R-:W-:Y:S05]  /*e110*/  @!P1 BRA `(.L_x_521) ;  /* 0x0000001000009947 */ /* 0x000fea0003800000 */
[----:B---3--:R0:W-:Y:S02]  /*e120*/  RED.E.ADD.F32.FTZ.RN.STRONG.GPU [R2.64+-0x2600], R47 ;  /* 0xffda002f0200798e */ /* 0x0081e4000c10e7a0 */
.L_x_521:
[----:B------:R-:W-:Y:S05]  /*e130*/  BSYNC B0 ;  /* 0x0000000000007941 */ /* 0x000fea0003800000 */
.L_x_520:
[----:B------:R-:W2:Y:S01]  /*e140*/  LDS R5, [R5.X4+0x3d00] ;  /* 0x003d000005057984 */ /* 0x000ea20000004800 */
[----:B------:R-:W-:Y:S01]  /*e150*/  BSSY B0, `(.L_x_522) ;  /* 0x0000005000007945 */ /* 0x000fe20003800000 */
[----:B0--3--:R-:W-:Y:S02]  /*e160*/  IADD3 R47, R148, 0x800, RZ ;  /* 0x00000800942f7810 */ /* 0x009fe40007ffe0ff */
[----:B------:R-:W-:Y:S01]  /*e170*/  LEA.HI.SX32 R7, R7, R148, 0x1b ;  /* 0x0000009407077211 */ /* 0x000fe200078fdaff */
[----:B------:R-:W-:Y:S05]  /*e180*/  @!P2 BRA `(.L_x_523) ;  /* 0x000000100000a947 */ /* 0x000fea0003800000 */
[----:B--2---:R0:W-:Y:S02]  /*e190*/  RED.E.ADD.F32.FTZ.RN.STRONG.GPU [R2.64+-0x2400], R5 ;  /* 0xffdc00050200798e */ /* 0x0041e4000c10e7a0 */
.L_x_523:
[----:B------:R-:W-:Y:S05]  /*e1a0*/  BSYNC B0 ;  /* 0x0000000000007941 */ /* 0x000fea0003800000 */
.L_x_522:
[----:B------:R-:W3:Y:S01]  /*e1b0*/  LDS R7, [R7.X4+0x3f00] ;  /* 0x003f000007077984 */ /* 0x000ee20000004800 */
[----:B------:R-:W-:Y:S01]  /*e1c0*/  BSSY B0, `(.L_x_524) ;  /* 0x0000005000007945 */ /* 0x000fe20003800000 */
[----:B0-2---:R-:W-:-:S02]  /*e1d0*/  IADD3 R5, R148, 0x880, RZ ;  /* 0x0000088094057810 */ /* 0x005fc40007ffe0ff */
[----:B------:R-:W-:Y:S01]  /*e1e0*/  LEA.HI.SX32 R47, R47, R148, 0x1b ;  /* 0x000000942f2f7211 */ /* 0x000fe200078fdaff */
[----:B------:R-:W-:Y:S05]  /*e1f0*/  @!P3 BRA `(.L_x_525) ;  /* 0x000000100000b947 */ /* 0x000fea0003800000 */
[----:B---3--:R0:W-:Y:S02]  /*e200*/  RED.E.ADD.F32.FTZ.RN.STRONG.GPU [R2.64+-0x2200], R7 ;  /* 0xffde00070200798e */ /* 0x0081e4000c10e7a0 */
.L_x_525:
[----:B------:R-:W-:Y:S05]  /*e210*/  BSYNC B0 ;  /* 0x0000000000007941 */ /* 0x000fea0003800000 */
.L_x_524:
[----:B------:R-:W2:Y:S01]  /*e220*/  LDS R47, [R47.X4+0x4100] ;  /* 0x004100002f2f7984 */ /* 0x000ea20000004800 */
[----:B------:R-:W-:Y:S01]  /*e230*/  BSSY B0, `(.L_x_526) ;  /* 0x0000004000007945 */ /* 0x000fe20003800000 */
[----:B------:R-:W-:Y:S01]  /*e240*/  LEA.HI.SX32 R5, R5, R148, 0x1b ;  /* 0x0000009405057211 */ /* 0x000fe200078fdaff */
[----:B------:R-:W-:Y:S05]  /*e250*/  @!P4 BRA `(.L_x_527) ;  /* 0x000000100000c947 */ /* 0x000fea0003800000 */
[----:B--2---:R2:W-:Y:S02]  /*e260*/  RED.E.ADD.F32.FTZ.RN.STRONG.GPU [R2.64+-0x2000], R47 ;  /* 0xffe0002f0200798e */ /* 0x0045e4000c10e7a0 */
.L_x_527:
[----:B------:R-:W-:Y:S05]  /*e270*/  BSYNC B0 ;  /* 0x0000000000007941 */ /* 0x000fea0003800000 */
.L_x_526:
[----:B------:R-:W4:Y:S01]  /*e280*/  LDS R5, [R5.X4+0x4300] ;  /* 0x0043000005057984 */ /* 0x000f220000004800 */
[----:B------:R-:W-:Y:S01]  /*e290*/  BSSY B0, `(.L_x_528) ;  /* 0x0000005000007945 */ /* 0x000fe20003800000 */
[C---:B0--3--:R-:W-:Y:S02]  /*e2a0*/  IADD3 R7, R148.reuse, 0x900, RZ ;  /* 0x0000090094077810 */ /* 0x049fe40007ffe0ff */
[----:B--2---:R-:W-:Y:S01]  /*e2b0*/  IADD3 R47, R148, 0x980, RZ ;  /* 0x00000980942f7810 */ /* 0x004fe20007ffe0ff */
[----:B------:R-:W-:Y:S05]  /*e2c0*/  @!P5 BRA `(.L_x_529) ;  /* 0x000000100000d947 */ /* 0x000fea0003800000 */
[----:B----4-:R0:W-:Y:S02]  /*e2d0*/  RED.E.ADD.F32.FTZ.RN.STRONG.GPU [R2.64+-0x1e00], R5 ;  /* 0xffe200050200798e */ /* 0x0101e4000c10e7a0 */
.L_x_529:
[----:B------:R-:W-:Y:S05]  /*e2e0*/  BSYNC B0 ;  /* 0x0000000000007941 */ /* 0x000fea0003800000 */
.L_x_528:
[----:B------:R-:W-:Y:S01]  /*e2f0*/  LEA.HI.SX32 R7, R7, R148, 0x1b ;  /* 0x0000009407077211 */ /* 0x000fe200078fdaff */
[----:B------:R-:W-:Y:S01]  /*e300*/  BSSY B0, `(.L_x_530) ;  /* 0x000000d000007945 */ /* 0x000fe20003800000 */
[----:B------:R-:W-:-:S02]  /*e310*/  ISETP.GE.AND P6, PT, R85, 0x901, PT ;  /* 0x000009015500780c */ /* 0x000fc40003fc6270 */
[----:B0---4-:R-:W-:Y:S02]  /*e320*/  IADD3 R5, R148, 0xa00, RZ ;  /* 0x00000a0094057810 */ /* 0x011fe40007ffe0ff */
[----:B------:R-:W0:Y:S01]  /*e330*/  LDS R7, [R7.X4+0x4500] ;  /* 0x0045000007077984 */ /* 0x000e220000004800 */
        /* <DEDUP_REMOVED lines=8> */
[----:B0-----:R0:W-:Y:S02]  /*e3c0*/  RED.E.ADD.F32.FTZ.RN.STRONG.GPU [R2.64+-0x1c00], R7 ;  /* 0xffe400070200798e */ /* 0x0011e4000c10e7a0 */
.L_x_531:
[----:B------:R-:W-:Y:S05]  /*e3d0*/  BSYNC B0 ;  /* 0x0000000000007941 */ /* 0x000fea0003800000 */
.L_x_530:
[----:B------:R-:W2:Y:S01]  /*e3e0*/  LDS R47, [R47.X4+0x4700] ;  /* 0x004700002f2f7984 */ /* 0x000ea20000004800 */
[----:B------:R-:W-:Y:S01]  /*e3f0*/  BSSY B0, `(.L_x_532) ;  /* 0x0000005000007945 */ /* 0x000fe20003800000 */
[----:B0-----:R-:W-:Y:S02]  /*e400*/  IADD3 R7, R148, 0xa80, RZ ;  /* 0x00000a8094077810 */ /* 0x001fe40007ffe0ff */
[----:B------:R-:W-:Y:S01]  /*e410*/  LEA.HI.SX32 R5, R5, R148, 0x1b ;  /* 0x0000009405057211 */ /* 0x000fe200078fdaff */
[----:B------:R-:W-:Y:S05]  /*e420*/  @!P0 BRA `(.L_x_533) ;  /* 0x0000001000008947 */ /* 0x000fea0003800000 */
[----:B--2---:R0:W-:Y:S02]  /*e430*/  RED.E.ADD.F32.FTZ.RN.STRONG.GPU [R2.64+-0x1a00], R47 ;  /* 0xffe6002f0200798e */ /* 0x0041e4000c10e7a0 */
.L_x_533:
[----:B------:R-:W-:Y:S05]  /*e440*/  BSYNC B0 ;  /* 0x0000000000007941 */ /* 0x000fea0003800000 */
.L_x_532:
[----:B------:R-:W3:Y:S01]  /*e450*/  LDS R5, [R5.X4+0x4900] ;  /* 0x0049000005057984 */ /* 0x000ee20000004800 */
[----:B------:R-:W-:Y:S01]  /*e460*/  BSSY B0, `(.L_x_534) ;  /* 0x0000005000007945 */ /* 0x000fe20003800000 */
[----:B0-2---:R-:W-:-:S02]  /*e470*/  IADD3 R47, R148, 0xb00, RZ ;  /* 0x00000b00942f7810 */ /* 0x005fc40007ffe0ff */
[----:B------:R-:W-:Y:S01]  /*e480*/  LEA.HI.SX32 R7, R7, R148, 0x1b ;  /* 0x0000009407077211 */ /* 0x000fe200078fdaff */
[----:B------:R-:W-:Y:S05]  /*e490*/  @!P1 BRA `(.L_x_535) ;  /* 0x0000001000009947 */ /* 0x000fea0003800000 */
[----:B---3--:R0:W-:Y:S02]  /*e4a0*/  RED.E.ADD.F32.FTZ.RN.STRONG.GPU [R2.64+-0x1800], R5 ;  /* 0xffe800050200798e */ /* 0x0081e4000c10e7a0 */
.L_x_535:
[----:B------:R-:W-:Y:S05]  /*e4b0*/  BSYNC B0 ;  /* 0x0000000000007941 */ /* 0x000fea0003800000 */
.L_x_534:
[----:B------:R-:W2:Y:S01]  /*e4c0*/  LDS R7, [R7.X4+0x4b00] ;  /* 0x004b000007077984 */ /* 0x000ea20000004800 */
[----:B------:R-:W-:Y:S01]  /*e4d0*/  BSSY B0, `(.L_x_536) ;  /* 0x0000005000007945 */ /* 0x000fe20003800000 */
[----:B0--3--:R-:W-:Y:S02]  /*e4e0*/  IADD3 R5, R148, 0xb80, RZ ;  /* 0x00000b8094057810 */ /* 0x009fe40007ffe0ff */
[----:B------:R-:W-:Y:S01]  /*e4f0*/  LEA.HI.SX32 R47, R47, R148, 0x1b ;  /* 0x000000942f2f7211 */ /* 0x000fe200078fdaff */
[----:B------:R-:W-:Y:S05]  /*e500*/  @!P2 BRA `(.L_x_537) ;  /* 0x000000100000a947 */ /* 0x000fea0003800000 */
[----:B--2---:R0:W-:Y:S02]  /*e510*/  RED.E.ADD.F32.FTZ.RN.STRONG.GPU [R2.64+-0x1600], R7 ;  /* 0xffea00070200798e */ /* 0x0041e4000c10e7a0 */
.L_x_537:
[----:B------:R-:W-:Y:S05]  /*e520*/  BSYNC B0 ;  /* 0x0000000000007941 */ /* 0x000fea0003800000 */
.L_x_536:
[----:B------:R-:W3:Y:S01]  /*e530*/  LDS R47, [R47.X4+0x4d00] ;  /* 0x004d00002f2f7984 */ /* 0x000ee20000004800 */
[----:B------:R-:W-:Y:S01]  /*e540*/  BSSY B0, `(.L_x_538) ;  /* 0x0000005000007945 */ /* 0x000fe20003800000 */
[----:B0-2---:R-:W-:Y:S02]  /*e550*/  IADD3 R7, R148, 0xc00, RZ ;  /* 0x00000c0094077810 */ /* 0x005fe40007ffe0ff */
[----:B------:R-:W-:Y:S01]  /*e560*/  LEA.HI.SX32 R5, R5, R148, 0x1b ;  /* 0x0000009405057211 */ /* 0x000fe200078fdaff */
[----:B------:R-:W-:Y:S05]  /*e570*/  @!P3 BRA `(.L_x_539) ;  /* 0x000000100000b947 */ /* 0x000fea0003800000 */
[----:B---3--:R0:W-:Y:S02]  /*e580*/  RED.E.ADD.F32.FTZ.RN.STRONG.GPU [R2.64+-0x1400], R47 ;  /* 0xffec002f0200798e */ /* 0x0081e4000c10e7a0 */
.L_x_539:
[----:B------:R-:W-:Y:S05]  /*e590*/  BSYNC B0 ;  /* 0x0000000000007941 */ /* 0x000fea0003800000 */
.L_x_538:
[----:B------:R-:W2:Y:S01]  /*e5a0*/  LDS R5, [R5.X4+0x4f00] ;  /* 0x004f000005057984 */ /* 0x000ea20000004800 */
[----:B------:R-:W-:Y:S01]  /*e5b0*/  BSSY B0, `(.L_x_540) ;  /* 0x0000004000007945 */ /* 0x000fe20003800000 */
[----:B------:R-:W-:Y:S01]  /*e5c0*/  LEA.HI.SX32 R7, R7, R148, 0x1b ;  /* 0x0000009407077211 */ /* 0x000fe200078fdaff */
[----:B------:R-:W-:Y:S05]  /*e5d0*/  @!P4 BRA `(.L_x_541) ;  /* 0x000000100000c947 */ /* 0x000fea0003800000 */
[----:B--2---:R2:W-:Y:S02]  /*e5e0*/  RED.E.ADD.F32.FTZ.RN.STRONG.GPU [R2.64+-0x1200], R5 ;  /* 0xffee00050200798e */ /* 0x0045e4000c10e7a0 */
.L_x_541:
[----:B------:R-:W-:Y:S05]  /*e5f0*/  BSYNC B0 ;  /* 0x0000000000007941 */ /* 0x000fea0003800000 */
.L_x_540:
[----:B------:R-:W4:Y:S01]  /*e600*/  LDS R7, [R7.X4+0x5100] ;  /* 0x0051000007077984 */ /* 0x000f220000004800 */
[----:B------:R-:W-:Y:S01]  /*e610*/  BSSY B0, `(.L_x_542) ;  /* 0x0000005000007945 */ /* 0x000fe20003800000 */
[----:B--2---:R-:W-:-:S02]  /*e620*/  IADD3 R5, R148, 0xc80, RZ ;  /* 0x00000c8094057810 */ /* 0x004fc40007ffe0ff */
[----:B0--3--:R-:W-:Y:S01]  /*e630*/  IADD3 R47, R148, 0xd00, RZ ;  /* 0x00000d00942f7810 */ /* 0x009fe20007ffe0ff */
[----:B------:R-:W-:Y:S05]  /*e640*/  @!P5 BRA `(.L_x_543) ;  /* 0x000000100000d947 */ /* 0x000fea0003800000 */
[----:B----4-:R0:W-:Y:S02]  /*e650*/  RED.E.ADD.F32.FTZ.RN.STRONG.GPU [R2.64+-0x1000], R7 ;  /* 0xfff000070200798e */ /* 0x0101e4000c10e7a0 */
.L_x_543:
[----:B------:R-:W-:Y:S05]  /*e660*/  BSYNC B0 ;  /* 0x0000000000007941 */ /* 0x000fea0003800000 */
.L_x_542:
        /* <DEDUP_REMOVED lines=14> */
.L_x_545:
[----:B------:R-:W-:Y:S05]  /*e750*/  BSYNC B0 ;  /* 0x0000000000007941 */ /* 0x000fea0003800000 */
.L_x_544:
[----:B------:R-:W2:Y:S01]  /*e760*/  LDS R47, [R47.X4+0x5500] ;  /* 0x005500002f2f7984 */ /* 0x000ea20000004800 */
[----:B------:R-:W-:Y:S01]  /*e770*/  BSSY B0, `(.L_x_546) ;  /* 0x0000005000007945 */ /* 0x000fe20003800000 */
[----:B0-----:R-:W-:-:S02]  /*e780*/  IADD3 R5, R148, 0xe00, RZ ;  /* 0x00000e0094057810 */ /* 0x001fc40007ffe0ff */
[----:B------:R-:W-:Y:S01]  /*e790*/  LEA.HI.SX32 R7, R7, R148, 0x1b ;  /* 0x0000009407077211 */ /* 0x000fe200078fdaff */
[----:B------:R-:W-:Y:S05]  /*e7a0*/  @!P0 BRA `(.L_x_547) ;  /* 0x0000001000008947 */ /* 0x000fea0003800000 */
[----:B--2---:R0:W-:Y:S02]  /*e7b0*/  RED.E.ADD.F32.FTZ.RN.STRONG.GPU [R2.64+-0xc00], R47 ;  /* 0xfff4002f0200798e */ /* 0x0041e4000c10e7a0 */
.L_x_547:
[----:B------:R-:W-:Y:S05]  /*e7c0*/  BSYNC B0 ;  /* 0x0000000000007941 */ /* 0x000fea0003800000 */
.L_x_546:
[----:B------:R-:W3:Y:S01]  /*e7d0*/  LDS R7, [R7.X4+0x5700] ;  /* 0x0057000007077984 */ /* 0x000ee20000004800 */
[----:B------:R-:W-:Y:S01]  /*e7e0*/  BSSY B0, `(.L_x_548) ;  /* 0x0000005000007945 */ /* 0x000fe20003800000 */
[----:B0-2---:R-:W-:Y:S02]  /*e7f0*/  IADD3 R47, R148, 0xe80, RZ ;  /* 0x00000e80942f7810 */ /* 0x005fe40007ffe0ff */
[----:B------:R-:W-:Y:S01]  /*e800*/  LEA.HI.SX32 R5, R5, R148, 0x1b ;  /* 0x0000009405057211 */ /* 0x000fe200078fdaff */
[----:B------:R-:W-:Y:S05]  /*e810*/  @!P1 BRA `(.L_x_549) ;  /* 0x0000001000009947 */ /* 0x000fea0003800000 */
[----:B---3--:R0:W-:Y:S02]  /*e820*/  RED.E.ADD.F32.FTZ.RN.STRONG.GPU [R2.64+-0xa00], R7 ;  /* 0xfff600070200798e */ /* 0x0081e4000c10e7a0 */
.L_x_549:
[----:B------:R-:W-:Y:S05]  /*e830*/  BSYNC B0 ;  /* 0x0000000000007941 */ /* 0x000fea0003800000 */
.L_x_548:
[----:B------:R-:W2:Y:S01]  /*e840*/  LDS R5, [R5.X4+0x5900] ;  /* 0x0059000005057984 */ /* 0x000ea20000004800 */
[----:B------:R-:W-:Y:S01]  /*e850*/  BSSY B0, `(.L_x_550) ;  /* 0x0000005000007945 */ /* 0x000fe20003800000 */
[----:B0--3--:R-:W-:Y:S02]  /*e860*/  IADD3 R7, R148, 0xf00, RZ ;  /* 0x00000f0094077810 */ /* 0x009fe40007ffe0ff */
[----:B------:R-:W-:Y:S01]  /*e870*/  LEA.HI.SX32 R47, R47, R148, 0x1b ;  /* 0x000000942f2f7211 */ /* 0x000fe200078fdaff */
[----:B------:R-:W-:Y:S05]  /*e880*/  @!P2 BRA `(.L_x_551) ;  /* 0x000000100000a947 */ /* 0x000fea0003800000 */
[----:B--2---:R0:W-:Y:S02]  /*e890*/  RED.E.ADD.F32.FTZ.RN.STRONG.GPU [R2.64+-0x800], R5 ;  /* 0xfff800050200798e */ /* 0x0041e4000c10e7a0 */
.L_x_551:
[----:B------:R-:W-:Y:S05]  /*e8a0*/  BSYNC B0 ;  /* 0x0000000000007941 */ /* 0x000fea0003800000 */
.L_x_550:
[----:B------:R-:W3:Y:S01]  /*e8b0*/  LDS R47, [R47.X4+0x5b00] ;  /* 0x005b00002f2f7984 */ /* 0x000ee20000004800 */
[----:B------:R-:W-:Y:S01]  /*e8c0*/  BSSY B0, `(.L_x_552) ;  /* 0x0000005000007945 */ /* 0x000fe20003800000 */
[----:B0-2---:R-:W-:-:S02]  /*e8d0*/  IADD3 R5, R148, 0xf80, RZ ;  /* 0x00000f8094057810 */ /* 0x005fc40007ffe0ff */
[----:B------:R-:W-:Y:S01]  /*e8e0*/  LEA.HI.SX32 R7, R7, R148, 0x1b ;  /* 0x0000009407077211 */ /* 0x000fe200078fdaff */
[----:B------:R-:W-:Y:S05]  /*e8f0*/  @!P3 BRA `(.L_x_553) ;  /* 0x000000100000b947 */ /* 0x000fea0003800000 */
[----:B---3--:R0:W-:Y:S02]  /*e900*/  RED.E.ADD.F32.FTZ.RN.STRONG.GPU [R2.64+-0x600], R47 ;  /* 0xfffa002f0200798e */ /* 0x0081e4000c10e7a0 */
.L_x_553:
[----:B------:R-:W-:Y:S05]  /*e910*/  BSYNC B0 ;  /* 0x0000000000007941 */ /* 0x000fea0003800000 */
.L_x_552:
[----:B------:R-:W2:Y:S01]  /*e920*/  LDS R7, [R7.X4+0x5d00] ;  /* 0x005d000007077984 */ /* 0x000ea20000004800 */
[----:B------:R-:W-:Y:S01]  /*e930*/  BSSY B0, `(.L_x_554) ;  /* 0x0000004000007945 */ /* 0x000fe20003800000 */
[----:B------:R-:W-:Y:S01]  /*e940*/  LEA.HI.SX32 R5, R5, R148, 0x1b ;  /* 0x0000009405057211 */ /* 0x000fe200078fdaff */
[----:B------:R-:W-:Y:S05]  /*e950*/  @!P4 BRA `(.L_x_555) ;  /* 0x000000100000c947 */ /* 0x000fea0003800000 */
[----:B--2---:R2:W-:Y:S02]  /*e960*/  RED.E.ADD.F32.FTZ.RN.STRONG.GPU [R2.64+-0x400], R7 ;  /* 0xfffc00070200798e */ /* 0x0045e4000c10e7a0 */
.L_x_555:
[----:B------:R-:W-:Y:S05]  /*e970*/  BSYNC B0 ;  /* 0x0000000000007941 */ /* 0x000fea0003800000 */
.L_x_554:
[----:B------:R-:W4:Y:S01]  /*e980*/  LDS R5, [R5.X4+0x5f00] ;  /* 0x005f000005057984 */ /* 0x000f220000004800 */
[----:B------:R-:W-:Y:S01]  /*e990*/  BSSY B0, `(.L_x_556) ;  /* 0x0000003000007945 */ /* 0x000fe20003800000 */
[----:B------:R-:W-:Y:S05]  /*e9a0*/  @!P5 BRA `(.L_x_557) ;  /* 0x000000100000d947 */ /* 0x000fea0003800000 */
[----:B----4-:R4:W-:Y:S02]  /*e9b0*/  RED.E.ADD.F32.FTZ.RN.STRONG.GPU [R2.64+-0x200], R5 ;  /* 0xfffe00050200798e */ /* 0x0109e4000c10e7a0 */
.L_x_557:
[----:B------:R-:W-:Y:S05]  /*e9c0*/  BSYNC B0 ;  /* 0x0000000000007941 */ /* 0x000fea0003800000 */
.L_x_556:
[----:B0-2-4-:R-:W0:Y:S01]  /*e9d0*/  SHFL.DOWN PT, R2, R28, 0x1, 0x1f ;  /* 0x08201f001c027f89 */ /* 0x015e2200000e0000 */
[----:B------:R-:W-:Y:S01]  /*e9e0*/  ISETP.GT.AND P0, PT, R147, 0x1e, PT ;  /* 0x0000001e9300780c */ /* 0x000fe20003f04270 */
[----:B------:R-:W-:Y:S01]  /*e9f0*/  FFMA.FTZ R60, R42, R27, R60 ;  /* 0x0000001b2a3c7223 */ /* 0x000fe2000001003c */
[----:B------:R-:W-:Y:S01]  /*ea00*/  MOV R5, R28 ;  /* 0x0000001c00057202 */ /* 0x000fe20000000f00 */
[----:B---3--:R-:W2:Y:S01]  /*ea10*/  SHFL.DOWN PT, R47, R66, 0x1, 0x1f ;  /* 0x08201f00422f7f89 */ /* 0x008ea200000e0000 */
[----:B-1----:R-:W-:Y:S01]  /*ea20*/  MOV R6, R66 ;  /* 0x0000004200067202 */ /* 0x002fe20000000f00 */
[----:B------:R-:W-:Y:S01]  /*ea30*/  FFMA.FTZ R59, R59, R0, R72 ;  /* 0x000000003b3b7223 */ /* 0x000fe20000010048 */
[----:B------:R-:W-:Y:S01]  /*ea40*/  MOV R7, R149 ;  /* 0x0000009500077202 */ /* 0x000fe20000000f00 */
[----:B------:R-:W1:Y:S01]  /*ea50*/  SHFL.DOWN PT, R80, R149, 0x1, 0x1f ;  /* 0x08201f0095507f89 */ /* 0x000e6200000e0000 */
[----:B------:R-:W-:Y:S01]  /*ea60*/  MOV R4, R77 ;  /* 0x0000004d00047202 */ /* 0x000fe20000000f00 */
[----:B------:R-:W-:Y:S01]  /*ea70*/  FMUL.FTZ R75, R192, R75 ;  /* 0x0000004bc04b7220 */ /* 0x000fe20000410000 */
[----:B------:R-:W-:Y:S01]  /*ea80*/  ISETP.NE.AND P1, PT, R147, RZ, PT ;  /* 0x000000ff9300720c */ /* 0x000fe20003f25270 */
[----:B------:R-:W3:Y:S01]  /*ea90*/  SHFL.DOWN PT, R3, R77, 0x1, 0x1f ;  /* 0x08201f004d037f89 */ /* 0x000ee200000e0000 */
[----:B------:R-:W-:Y:S01]  /*eaa0*/  ISETP.NE.AND P2, PT, R148, RZ, PT ;  /* 0x000000ff9400720c */ /* 0x000fe20003f45270 */
[----:B------:R-:W-:Y:S01]  /*eab0*/  FFMA.FTZ R12, R209, R12, R75 ;  /* 0x0000000cd10c7223 */ /* 0x000fe2000001004b */
[----:B------:R-:W-:Y:S01]  /*eac0*/  BSSY B0, `(.L_x_558) ;  /* 0x0000088000007945 */ /* 0x000fe20003800000 */
[----:B------:R-:W-:-:S02]  /*ead0*/  FMUL.FTZ R73, R190, R73 ;  /* 0x00000049be497220 */ /* 0x000fc40000410000 */
[----:B------:R-:W-:Y:S02]  /*eae0*/  FFMA.FTZ R12, R58, R9, R12 ;  /* 0x000000093a0c7223 */ /* 0x000fe4000001000c */
[----:B------:R-:W-:Y:S02]  /*eaf0*/  FMUL.FTZ R74, R191, R74 ;  /* 0x0000004abf4a7220 */ /* 0x000fe40000410000 */
[----:B------:R-:W-:Y:S02]  /*eb00*/  FMUL.FTZ R78, R193, R78 ;  /* 0x0000004ec14e7220 */ /* 0x000fe40000410000 */
[----:B0-----:R-:W-:Y:S02]  /*eb10*/  @!P0 FADD.FTZ R5, R5, R2 ;  /* 0x0000000205058221 */ /* 0x001fe40000010000 */
[----:B------:R-:W-:Y:S02]  /*eb20*/  FMUL.FTZ R15, R194, R15 ;  /* 0x0000000fc20f7220 */ /* 0x000fe40000410000 */
[----:B--2---:R-:W-:Y:S01]  /*eb30*/  @!P0 FADD.FTZ R6, R6, R47 ;  /* 0x0000002f06068221 */ /* 0x004fe20000010000 */
[----:B------:R-:W0:Y:S01]  /*eb40*/  SHFL.DOWN PT, R2, R5, 0x2, 0x1f ;  /* 0x08401f0005027f89 */ /* 0x000e2200000e0000 */
[----:B------:R-:W-:-:S02]  /*eb50*/  FMUL.FTZ R84, R195, R84 ;  /* 0x00000054c3547220 */ /* 0x000fc40000410000 */
[----:B-1----:R-:W-:Y:S01]  /*eb60*/  @!P0 FADD.FTZ R7, R7, R80 ;  /* 0x0000005007078221 */ /* 0x002fe20000010000 */
[----:B------:R-:W1:Y:S01]  /*eb70*/  SHFL.DOWN PT, R47, R6, 0x2, 0x1f ;  /* 0x08401f00062f7f89 */ /* 0x000e6200000e0000 */
        /* <DEDUP_REMOVED lines=10> */
[----:B------:R-:W-:Y:S02]  /*ec20*/  FFMA.FTZ R10, R211, R10, R73 ;  /* 0x0000000ad30a7223 */ /* 0x000fe40000010049 */
[----:B------:R-:W-:Y:S02]  /*ec30*/  FFMA.FTZ R74, R71, R76, R74 ;  /* 0x0000004c474a7223 */ /* 0x000fe4000001004a */
[----:B0-----:R-:W-:-:S02]  /*ec40*/  @!P0 FADD.FTZ R5, R5, R2 ;  /* 0x0000000205058221 */ /* 0x001fc40000010000 */
[----:B------:R-:W-:Y:S02]  /*ec50*/  FFMA.FTZ R23, R208, R23, R78 ;  /* 0x00000017d0177223 */ /* 0x000fe4000001004e */
[----:B-1----:R-:W-:Y:S01]  /*ec60*/  @!P0 FADD.FTZ R6, R6, R47 ;  /* 0x0000002f06068221 */ /* 0x002fe20000010000 */
        /* <DEDUP_REMOVED lines=39> */
[----:B------:R-:W-:-:S02]  /*eee0*/  FADD.FTZ R218, R26, R218 ;  /* 0x000000da1ada7221 */ /* 0x000fc40000010000 */
[----:B--2---:R-:W-:Y:S01]  /*eef0*/  @!P0 FADD.FTZ R7, R7, R2 ;  /* 0x0000000207078221 */ /* 0x004fe20000010000 */
[----:B------:R-:W1:Y:S01]  /*ef00*/  SHFL.DOWN PT, R9, R6, 0x10, 0x1f ;  /* 0x0a001f0006097f89 */ /* 0x000e6200000e0000 */
[----:B------:R-:W-:Y:S02]  /*ef10*/  FADD.FTZ R109, R16, R109 ;  /* 0x0000006d106d7221 */ /* 0x000fe40000010000 */
[----:B---3--:R-:W-:Y:S01]  /*ef20*/  @!P0 FADD.FTZ R4, R4, R3 ;  /* 0x0000000304048221 */ /* 0x008fe20000010000 */
[----:B------:R-:W2:Y:S01]  /*ef30*/  SHFL.DOWN PT, R2, R7, 0x10, 0x1f ;  /* 0x0a001f0007027f89 */ /* 0x000ea200000e0000 */
[----:B------:R-:W-:Y:S01]  /*ef40*/  ISETP.GT.AND P0, PT, R147, 0xf, PT ;  /* 0x0000000f9300780c */ /* 0x000fe20003f04270 */
[----:B------:R-:W-:Y:S02]  /*ef50*/  FADD.FTZ R219, R49, R219 ;  /* 0x000000db31db7221 */ /* 0x000fe40000010000 */
        /* <DEDUP_REMOVED lines=62> */
.L_x_559:
[----:B0-----:R-:W-:Y:S05]  /*f340*/  BSYNC B0 ;  /* 0x0000000000007941 */ /* 0x001fea0003800000 */
.L_x_558:
        /* <DEDUP_REMOVED lines=8> */
.L_x_459:
[----:B------:R-:W2:Y:S04]  /*f3d0*/  LDL R45, [R1+0x4] ;  /* 0x00000400012d7983 */ /* 0x000ea80000100800 */
[----:B------:R-:W3:Y:S04]  /*f3e0*/  LDL R43, [R1] ;  /* 0x00000000012b7983 */ /* 0x000ee80000100800 */
[----:B------:R1:W5:Y:S01]  /*f3f0*/  LDL.64 R52, [R1+0x8] ;  /* 0x0000080001347983 */ /* 0x0003620000100a00 */
[----:B------:R-:W-:Y:S01]  /*f400*/  F2FP.BF16.PACK_AB R231, R231, R232 ;  /* 0x000000e8e7e7723e */ /* 0x000fe200000010ff */
[----:B------:R-:W-:Y:S01]  /*f410*/  ULDC.64 UR8, c[0x0][0x2d8] ;  /* 0x0000b60000087ab9 */ /* 0x000fe20000000a00 */
[----:B------:R-:W-:Y:S01]  /*f420*/  F2FP.BF16.PACK_AB R229, R229, R230 ;  /* 0x000000e6e5e5723e */ /* 0x000fe200000010ff */
[----:B------:R-:W-:Y:S01]  /*f430*/  BAR.SYNC.DEFER_BLOCKING 0x0 ;  /* 0x0000000000007b1d */ /* 0x000fe20000010000 */
[----:B------:R-:W-:Y:S01]  /*f440*/  F2FP.BF16.PACK_AB R227, R227, R228 ;  /* 0x000000e4e3e3723e */ /* 0x000fe200000010ff */
[----:B------:R-:W-:Y:S01]  /*f450*/  UIMAD UR7, UR13, UR8, URZ ;  /* 0x000000080d0772a4 */ /* 0x000fe2000f8e023f */
[----:B0-----:R-:W-:Y:S01]  /*f460*/  PRMT R0, R231, 0x7632, R0 ;  /* 0x00007632e7007816 */ /* 0x001fe20000000000 */
[----:B------:R-:W-:Y:S01]  /*f470*/  UIMAD.WIDE.U32 UR34, UR12, UR8, URZ ;  /* 0x000000080c2272a5 */ /* 0x000fe2000f8e003f */
[----:B------:R-:W-:Y:S01]  /*f480*/  PRMT R2, R229, 0x7632, R2 ;  /* 0x00007632e5027816 */ /* 0x000fe20000000002 */
[----:B------:R-:W-:Y:S01]  /*f490*/  ULDC.64 UR36, c[0x0][0x2f8] ;  /* 0x0000be0000247ab9 */ /* 0x000fe20000000a00 */
[----:B------:R-:W-:Y:S01]  /*f4a0*/  PRMT R3, R227, 0x7632, R3 ;  /* 0x00007632e3037816 */ /* 0x000fe20000000003 */
[----:B------:R-:W-:Y:S01]  /*f4b0*/  UIMAD UR38, UR13, UR36, URZ ;  /* 0x000000240d2672a4 */ /* 0x000fe2000f8e023f */
[----:B------:R-:W-:Y:S01]  /*f4c0*/  ISETP.NE.AND P6, PT, R148, RZ, PT ;  /* 0x000000ff9400720c */ /* 0x000fe20003fc5270 */
[----:B------:R-:W-:Y:S01]  /*f4d0*/  UIMAD UR25, UR12, UR9, UR7 ;  /* 0x000000090c1972a4 */ /* 0x000fe2000f8e0207 */
[----:B------:R-:W-:Y:S01]  /*f4e0*/  F2FP.BF16.PACK_AB R225, R225, R226 ;  /* 0x000000e2e1e1723e */ /* 0x000fe200000010ff */
[----:B------:R-:W-:Y:S01]  /*f4f0*/  UIMAD.WIDE.U32 UR8, UR12, UR36, URZ ;  /* 0x000000240c0872a5 */ /* 0x000fe2000f8e003f */
[----:B------:R-:W-:Y:S01]  /*f500*/  F2FP.BF16.PACK_AB R223, R223, R224 ;  /* 0x000000e0dfdf723e */ /* 0x000fe200000010ff */
[----:B------:R-:W-:Y:S01]  /*f510*/  UIMAD UR38, UR12, UR37, UR38 ;  /* 0x000000250c2672a4 */ /* 0x000fe2000f8e0226 */
[----:B------:R-:W-:Y:S01]  /*f520*/  F2FP.BF16.PACK_AB R221, R221, R222 ;  /* 0x000000dedddd723e */ /* 0x000fe200000010ff */
[----:B------:R-:W-:Y:S01]  /*f530*/  UIADD3 UR7, UR35, UR25, URZ ;  /* 0x0000001923077290 */ /* 0x000fe2000fffe03f */
[----:B------:R-:W-:Y:S01]  /*f540*/  F2FP.BF16.PACK_AB R219, R219, R220 ;  /* 0x000000dcdbdb723e */ /* 0x000fe200000010ff */
[----:B------:R-:W-:Y:S01]  /*f550*/  BSSY B0, `(.L_x_561) ;  /* 0x000003b000007945 */ /* 0x000fe20003800000 */
[----:B------:R-:W-:-:S02]  /*f560*/  F2FP.BF16.PACK_AB R217, R217, R218 ;  /* 0x000000dad9d9723e */ /* 0x000fc400000010ff */
[----:B------:R-:W-:Y:S02]  /*f570*/  PRMT R4, R223, 0x7632, R4 ;  /* 0x00007632df047816 */ /* 0x000fe40000000004 */
[----:B------:R-:W-:Y:S01]  /*f580*/  PRMT R5, R217, 0x7632, R5 ;  /* 0x00007632d9057816 */ /* 0x000fe20000000005 */
[----:B------:R0:W-:Y:S04]  /*f590*/  STS.U16 [R145+0x2], R0 ;  /* 0x0000020091007388 */ /* 0x0001e80000000400 */
[----:B------:R4:W-:Y:S04]  /*f5a0*/  STS.U16 [R145+0x6], R2 ;  /* 0x0000060291007388 */ /* 0x0009e80000000400 */
[----:B------:R1:W-:Y:S01]  /*f5b0*/  STS.U16 [R145+0xa], R3 ;  /* 0x00000a0391007388 */ /* 0x0003e20000000400 */
[----:B0-----:R-:W-:-:S03]  /*f5c0*/  PRMT R0, R225, 0x7632, R0 ;  /* 0x00007632e1007816 */ /* 0x001fc60000000000 */
[----:B------:R-:W-:Y:S01]  /*f5d0*/  STS.U16 [R145], R231 ;  /* 0x000000e791007388 */ /* 0x000fe20000000400 */
[----:B----4-:R-:W-:-:S03]  /*f5e0*/  PRMT R2, R221, 0x7632, R2 ;  /* 0x00007632dd027816 */ /* 0x010fc60000000002 */
[----:B------:R-:W-:Y:S01]  /*f5f0*/  STS.U16 [R145+0x4], R229 ;  /* 0x000004e591007388 */ /* 0x000fe20000000400 */
[----:B-1----:R-:W-:-:S03]  /*f600*/  PRMT R3, R219, 0x7632, R3 ;  /* 0x00007632db037816 */ /* 0x002fc60000000003 */
        /* <DEDUP_REMOVED lines=26> */
[----:B--2---:R-:W-:Y:S04]  /*f7b0*/  LDS.U16 R7, [R45] ;  /* 0x000000002d077984 */ /* 0x004fe80000000400 */
[----:B---3--:R-:W-:Y:S04]  /*f7c0*/  LDS.U16 R9, [R43+0x40] ;  /* 0x000040002b097984 */ /* 0x008fe80000000400 */
[----:B------:R-:W-:Y:S04]  /*f7d0*/  @!P6 STS [0x1080], R21 ;  /* 0x00108015ff00e388 */ /* 0x000fe80000000800 */
[----:B------:R-:W-:Y:S06]  /*f7e0*/  BAR.SYNC.DEFER_BLOCKING 0x0 ;  /* 0x0000000000007b1d */ /* 0x000fec0000010000 */
[----:B------:R-:W0:Y:S02]  /*f7f0*/  LDS R41, [0x1080] ;  /* 0x00108000ff297984 */ /* 0x000e240000000800 */
[----:B0-----:R-:W-:-:S13]  /*f800*/  ISETP.GE.AND P0, PT, R146, R41, PT ;  /* 0x000000299200720c */ /* 0x001fda0003f06270 */
[----:B------:R-:W-:Y:S05]  /*f810*/  @P0 BRA `(.L_x_562) ;  /* 0x000000e000000947 */ /* 0x000fea0003800000 */
[----:B------:R-:W-:Y:S01]  /*f820*/  MOV R5, UR12 ;  /* 0x0000000c00057c02 */ /* 0x000fe20008000f00 */
[----:B------:R-:W-:Y:S01]  /*f830*/  ULDC.64 UR36, c[0x0][0x2e0] ;  /* 0x0000b80000247ab9 */ /* 0x000fe20000000a00 */
[----:B-----5:R-:W-:Y:S01]  /*f840*/  MOV R2, R52 ;  /* 0x0000003400027202 */ /* 0x020fe20000000f00 */
        /* <DEDUP_REMOVED lines=11> */
.L_x_562:
[----:B------:R-:W-:Y:S05]  /*f900*/  BSYNC B0 ;  /* 0x0000000000007941 */ /* 0x000fea0003800000 */
.L_x_561:
[----:B0-----:R-:W2:Y:S01]  /*f910*/  LDL.LU R5, [R1+0x10] ;  /* 0x0000100001057983 */ /* 0x001ea20000300800 */
[----:B------:R-:W-:Y:S01]  /*f920*/  ULDC.64 UR36, c[0x0][0x2e0] ;  /* 0x0000b80000247ab9 */ /* 0x000fe20000000a00 */
[C---:B------:R-:W-:Y:S01]  /*f930*/  LEA R2, P0, R146.reuse, c[0x0][0x330], 0x1 ;  /* 0x0000cc0092027a11 */ /* 0x040fe200078008ff */
[----:B------:R-:W-:Y:S01]  /*f940*/  UMOV UR35, UR7 ;  /* 0x0000000700237c82 */ /* 0x000fe20008000000 */
[----:B------:R-:W-:Y:S01]  /*f950*/  SHF.R.S32.HI R0, RZ, 0x1f, R146 ;  /* 0x0000001fff007819 */ /* 0x000fe20000011492 */
[----:B------:R-:W-:Y:S01]  /*f960*/  UIMAD UR25, UR11, UR36, URZ ;  /* 0x000000240b1972a4 */ /* 0x000fe2000f8e023f */
[C---:B------:R-:W-:Y:S01]  /*f970*/  LOP3.LUT R20, R146.reuse, 0x20, RZ, 0xfc, !PT ;  /* 0x0000002092147812 */ /* 0x040fe200078efcff */
[----:B------:R-:W-:Y:S01]  /*f980*/  UIMAD.WIDE.U32 UR34, UR10, UR36, UR34 ;  /* 0x000000240a2272a5 */ /* 0x000fe2000f8e0022 */
[C---:B------:R-:W-:Y:S01]  /*f990*/  LOP3.LUT R22, R146.reuse, 0x40, RZ, 0xfc, !PT ;  /* 0x0000004092167812 */ /* 0x040fe200078efcff */
[----:B------:R-:W-:Y:S01]  /*f9a0*/  UIMAD UR25, UR10, UR37, UR25 ;  /* 0x000000250a1972a4 */ /* 0x000fe2000f8e0219 */
[C---:B------:R-:W-:Y:S01]  /*f9b0*/  LOP3.LUT R24, R146.reuse, 0x60, RZ, 0xfc, !PT ;  /* 0x0000006092187812 */ /* 0x040fe200078efcff */
[----:B------:R-:W-:Y:S01]  /*f9c0*/  UIADD3 UR7, UP0, UR26, UR34, URZ ;  /* 0x000000221a077290 */ /* 0x000fe2000ff1e03f */
[----:B------:R-:W-:-:S03]  /*f9d0*/  LEA.HI.X R0, R146, c[0x0][0x334], R0, 0x1, P0 ;  /* 0x0000cd0092007a11 */ /* 0x000fc600000f0c00 */
[----:B------:R-:W-:Y:S01]  /*f9e0*/  UIADD3.X UR34, UR27, UR25, UR35, UP0, !UPT ;  /* 0x000000191b227290 */ /* 0x000fe200087fe423 */
[-C--:B------:R-:W-:Y:S02]  /*f9f0*/  ISETP.GE.AND P0, PT, R20, R41.reuse, PT ;  /* 0x000000291400720c */ /* 0x080fe40003f06270 */
[----:B------:R-:W-:Y:S02]  /*fa00*/  MOV R3, UR7 ;  /* 0x0000000700037c02 */ /* 0x000fe40008000f00 */
[-C--:B------:R-:W-:Y:S02]  /*fa10*/  ISETP.GE.AND P1, PT, R22, R41.reuse, PT ;  /* 0x000000291600720c */ /* 0x080fe40003f26270 */
[----:B------:R-:W-:Y:S02]  /*fa20*/  ISETP.GE.AND P2, PT, R24, R41, PT ;  /* 0x000000291800720c */ /* 0x000fe40003f46270 */
[----:B------:R-:W-:Y:S02]  /*fa30*/  LEA R2, P3, R3, R2, 0x1 ;  /* 0x0000000203027211 */ /* 0x000fe400078608ff */
[----:B------:R-:W-:-:S02]  /*fa40*/  MOV R4, UR34 ;  /* 0x0000002200047c02 */ /* 0x000fc40008000f00 */
[C---:B------:R-:W-:Y:S02]  /*fa50*/  LOP3.LUT R26, R146.reuse, 0x80, RZ, 0xfc, !PT ;  /* 0x00000080921a7812 */ /* 0x040fe400078efcff */
[----:B------:R-:W-:Y:S02]  /*fa60*/  LEA.HI.X R3, R3, R0, R4, 0x1, P3 ;  /* 0x0000000003037211 */ /* 0x000fe400018f0c04 */
[C---:B------:R-:W-:Y:S02]  /*fa70*/  LOP3.LUT R28, R146.reuse, 0xa0, RZ, 0xfc, !PT ;  /* 0x000000a0921c7812 */ /* 0x040fe400078efcff */
[C---:B------:R-:W-:Y:S02]  /*fa80*/  LOP3.LUT R30, R146.reuse, 0xc0, RZ, 0xfc, !PT ;  /* 0x000000c0921e7812 */ /* 0x040fe400078efcff */
[C---:B------:R-:W-:Y:S02]  /*fa90*/  LOP3.LUT R32, R146.reuse, 0xe0, RZ, 0xfc, !PT ;  /* 0x000000e092207812 */ /* 0x040fe400078efcff */
[----:B------:R-:W-:-:S02]  /*faa0*/  LOP3.LUT R34, R146, 0x100, RZ, 0xfc, !PT ;  /* 0x0000010092227812 */ /* 0x000fc400078efcff */
[----:B------:R-:W-:Y:S01]  /*fab0*/  LOP3.LUT R36, R146, 0x120, RZ, 0xfc, !PT ;  /* 0x0000012092247812 */ /* 0x000fe200078efcff */
[----:B------:R0:W-:Y:S01]  /*fac0*/  @!P0 STG.E.U16 [R2.64+-0xfc0], R9 ;  /* 0xfff0400902008986 */ /* 0x0001e2000c101520 */
[-C--:B------:R-:W-:Y:S02]  /*fad0*/  ISETP.GE.AND P0, PT, R26, R41.reuse, PT ;  /* 0x000000291a00720c */ /* 0x080fe40003f06270 */
[-C--:B------:R-:W-:Y:S01]  /*fae0*/  ISETP.GE.AND P3, PT, R32, R41.reuse, PT ;  /* 0x000000292000720c */ /* 0x080fe20003f66270 */
[----:B------:R1:W-:Y:S01]  /*faf0*/  @!P1 STG.E.U16 [R2.64+-0xf80], R11 ;  /* 0xfff0800b02009986 */ /* 0x0003e2000c101520 */
[-C--:B------:R-:W-:Y:S02]  /*fb00*/  ISETP.GE.AND P1, PT, R28, R41.reuse, PT ;  /* 0x000000291c00720c */ /* 0x080fe40003f26270 */
[-C--:B------:R-:W-:Y:S01]  /*fb10*/  ISETP.GE.AND P4, PT, R34, R41.reuse, PT ;  /* 0x000000292200720c */ /* 0x080fe20003f86270 */
[----:B------:R3:W-:Y:S01]  /*fb20*/  @!P2 STG.E.U16 [R2.64+-0xf40], R13 ;  /* 0xfff0c00d0200a986 */ /* 0x0007e2000c101520 */
[----:B------:R-:W-:-:S02]  /*fb30*/  ISETP.GE.AND P2, PT, R30, R41, PT ;  /* 0x000000291e00720c */ /* 0x000fc40003f46270 */
[----:B------:R-:W-:Y:S02]  /*fb40*/  ISETP.GE.AND P5, PT, R36, R41, PT ;  /* 0x000000292400720c */ /* 0x000fe40003fa6270 */
[C---:B------:R-:W-:Y:S02]  /*fb50*/  LOP3.LUT R38, R146.reuse, 0x140, RZ, 0xfc, !PT ;  /* 0x0000014092267812 */ /* 0x040fe400078efcff */
[C---:B------:R-:W-:Y:S02]  /*fb60*/  LOP3.LUT R40, R146.reuse, 0x160, RZ, 0xfc, !PT ;  /* 0x0000016092287812 */ /* 0x040fe400078efcff */
[C---:B------:R-:W-:Y:S02]  /*fb70*/  LOP3.LUT R42, R146.reuse, 0x180, RZ, 0xfc, !PT ;  /* 0x00000180922a7812 */ /* 0x040fe400078efcff */
[C---:B------:R-:W-:Y:S02]  /*fb80*/  LOP3.LUT R44, R146.reuse, 0x1a0, RZ, 0xfc, !PT ;  /* 0x000001a0922c7812 */ /* 0x040fe400078efcff */
[----:B------:R-:W-:-:S02]  /*fb90*/  LOP3.LUT R46, R146, 0x1c0, RZ, 0xfc, !PT ;  /* 0x000001c0922e7812 */ /* 0x000fc400078efcff */
[----:B------:R-:W-:Y:S01]  /*fba0*/  LOP3.LUT R48, R146, 0x1e0, RZ, 0xfc, !PT ;  /* 0x000001e092307812 */ /* 0x000fe200078efcff */
[----:B------:R4:W-:Y:S01]  /*fbb0*/  @!P0 STG.E.U16 [R2.64+-0xf00], R15 ;  /* 0xfff1000f02008986 */ /* 0x0009e2000c101520 */
[----:B------:R-:W-:-:S03]  /*fbc0*/  ISETP.GE.AND P0, PT, R38, R41, PT ;  /* 0x000000292600720c */ /* 0x000fc60003f06270 */
[----:B------:R-:W-:Y:S01]  /*fbd0*/  @!P1 STG.E.U16 [R2.64+-0xec0], R17 ;  /* 0xfff1401102009986 */ /* 0x000fe2000c101520 */
        /* <DEDUP_REMOVED lines=8> */
[----:B------:R-:W-:Y:S02]  /*fc60*/  ISETP.GE.AND P5, PT, R48, R41, PT ;  /* 0x000000293000720c */ /* 0x000fe40003fa6270 */
[----:B------:R-:W-:Y:S01]  /*fc70*/  SHF.L.U32 R0, R148, 0x4, RZ ;  /* 0x0000000494007819 */ /* 0x000fe200000006ff */
[----:B------:R-:W-:Y:S03]  /*fc80*/  @!P0 STG.E.U16 [R2.64+-0xd80], R29 ;  /* 0xfff2801d02008986 */ /* 0x000fe6000c101520 */
[----:B------:R-:W-:Y:S01]  /*fc90*/  LOP3.LUT R0, R0, 0xfffffe00, RZ, 0xc0, !PT ;  /* 0xfffffe0000007812 */ /* 0x000fe200078ec0ff */
[----:B------:R-:W-:Y:S04]  /*fca0*/  @!P1 STG.E.U16 [R2.64+-0xd40], R31 ;  /* 0xfff2c01f02009986 */ /* 0x000fe8000c101520 */
[----:B------:R-:W-:Y:S01]  /*fcb0*/  @!P2 STG.E.U16 [R2.64+-0xd00], R33 ;  /* 0xfff300210200a986 */ /* 0x000fe2000c101520 */
[----:B------:R-:W-:-:S03]  /*fcc0*/  LEA R50, R147, R0, 0x4 ;  /* 0x0000000093327211 */ /* 0x000fc600078e20ff */
[----:B------:R-:W-:Y:S04]  /*fcd0*/  @!P3 STG.E.U16 [R2.64+-0xcc0], R35 ;  /* 0xfff340230200b986 */ /* 0x000fe8000c101520 */
[----:B------:R-:W-:Y:S04]  /*fce0*/  @!P4 STG.E.U16 [R2.64+-0xc80], R37 ;  /* 0xfff380250200c986 */ /* 0x000fe8000c101520 */
[----:B------:R1:W-:Y:S01]  /*fcf0*/  @!P5 STG.E.U16 [R2.64+-0xc40], R39 ;  /* 0xfff3c0270200d986 */ /* 0x0003e2000c101520 */
[C---:B------:R-:W-:Y:S02]  /*fd00*/  IADD3 R4, R50.reuse, 0x1, RZ ;  /* 0x0000000132047810 */ /* 0x040fe40007ffe0ff */
[----:B------:R-:W-:-:S02]  /*fd10*/  IADD3 R7, R50, 0x3, RZ ;  /* 0x0000000332077810 */ /* 0x000fc40007ffe0ff */
[C---:B------:R-:W-:Y:S02]  /*fd20*/  IADD3 R8, R50.reuse, 0x4, RZ ;  /* 0x0000000432087810 */ /* 0x040fe40007ffe0ff */
[----:B0-----:R-:W-:Y:S02]  /*fd30*/  IADD3 R9, R50, 0x5, RZ ;  /* 0x0000000532097810 */ /* 0x001fe40007ffe0ff */
[-C--:B------:R-:W-:Y:S02]  /*fd40*/  LEA.HI.SX32 R4, R4, R50.reuse, 0x1b ;  /* 0x0000003204047211 */ /* 0x080fe400078fdaff */
[C---:B------:R-:W-:Y:S02]  /*fd50*/  IADD3 R10, R50.reuse, 0x6, RZ ;  /* 0x00000006320a7810 */ /* 0x040fe40007ffe0ff */
[----:B------:R-:W-:Y:S02]  /*fd60*/  LEA.HI.SX32 R7, R7, R50, 0x1b ;  /* 0x0000003207077211 */ /* 0x000fe400078fdaff */
[----:B-1----:R-:W-:-:S02]  /*fd70*/  IADD3 R11, R50, 0x7, RZ ;  /* 0x00000007320b7810 */ /* 0x002fc40007ffe0ff */
[-C--:B------:R-:W-:Y:S02]  /*fd80*/  LEA.HI.SX32 R8, R8, R50.reuse, 0x1b ;  /* 0x0000003208087211 */ /* 0x080fe400078fdaff */
[----:B------:R-:W-:Y:S02]  /*fd90*/  IADD3 R12, R50, 0x8, RZ ;  /* 0x00000008320c7810 */ /* 0x000fe40007ffe0ff */
[-C--:B------:R-:W-:Y:S02]  /*fda0*/  LEA.HI.SX32 R9, R9, R50.reuse, 0x1b ;  /* 0x0000003209097211 */ /* 0x080fe400078fdaff */
[----:B------:R-:W-:Y:S02]  /*fdb0*/  SHF.L.U32 R4, R4, 0x1, RZ ;  /* 0x0000000104047819 */ /* 0x000fe400000006ff */
[----:B---3--:R-:W-:Y:S02]  /*fdc0*/  IADD3 R13, R50, 0x9, RZ ;  /* 0x00000009320d7810 */ /* 0x008fe40007ffe0ff */
[----:B------:R-:W-:-:S02]  /*fdd0*/  LEA.HI.SX32 R10, R10, R50, 0x1b ;  /* 0x000000320a0a7211 */ /* 0x000fc400078fdaff */
[C---:B------:R-:W-:Y:S02]  /*fde0*/  IADD3 R14, R50.reuse, 0xa, RZ ;  /* 0x0000000a320e7810 */ /* 0x040fe40007ffe0ff */
[----:B------:R-:W-:Y:S02]  /*fdf0*/  SHF.L.U32 R7, R7, 0x1, RZ ;  /* 0x0000000107077819 */ /* 0x000fe400000006ff */
[----:B----4-:R-:W-:Y:S02]  /*fe00*/  IADD3 R15, R50, 0xb, RZ ;  /* 0x0000000b320f7810 */ /* 0x010fe40007ffe0ff */
[----:B------:R-:W-:Y:S02]  /*fe10*/  LEA.HI.SX32 R11, R11, R50, 0x1b ;  /* 0x000000320b0b7211 */ /* 0x000fe400078fdaff */
[----:B------:R-:W-:Y:S02]  /*fe20*/  F2FP.BF16.PACK_AB R2, R179, R178 ;  /* 0x000000b2b302723e */ /* 0x000fe400000010ff */
[----:B------:R-:W-:-:S02]  /*fe30*/  SHF.L.U32 R8, R8, 0x1, RZ ;  /* 0x0000000108087819 */ /* 0x000fc400000006ff */
[----:B------:R-:W-:Y:S02]  /*fe40*/  IADD3 R16, R50, 0xc, RZ ;  /* 0x0000000c32107810 */ /* 0x000fe40007ffe0ff */
[-C--:B------:R-:W-:Y:S02]  /*fe50*/  LEA.HI.SX32 R12, R12, R50.reuse, 0x1b ;  /* 0x000000320c0c7211 */ /* 0x080fe400078fdaff */
[----:B------:R-:W-:Y:S02]  /*fe60*/  SHF.L.U32 R9, R9, 0x1, RZ ;  /* 0x0000000109097819 */ /* 0x000fe400000006ff */
[----:B------:R-:W-:Y:S02]  /*fe70*/  IADD3 R17, R50, 0xd, RZ ;  /* 0x0000000d32117810 */ /* 0x000fe40007ffe0ff */
[----:B------:R-:W-:Y:S02]  /*fe80*/  LEA.HI.SX32 R13, R13, R50, 0x1b ;  /* 0x000000320d0d7211 */ /* 0x000fe400078fdaff */
[----:B------:R-:W-:-:S02]  /*fe90*/  SHF.L.U32 R10, R10, 0x1, RZ ;  /* 0x000000010a0a7819 */ /* 0x000fc400000006ff */
        /* <DEDUP_REMOVED lines=18> */
[----:B------:R-:W-:-:S04]  /*ffc0*/  IADD3 R5, R50, 0x2, RZ ;  /* 0x0000000232057810 */ /* 0x000fc80007ffe0ff */
[----:B------:R-:W-:Y:S01]  /*ffd0*/  LEA.HI.SX32 R6, R5, R50, 0x1b ;  /* 0x0000003205067211 */ /* 0x000fe200078fdaff */
[----:B------:R-:W-:Y:S01]  /*ffe0*/  FADD.FTZ R5, R0, R173 ;  /* 0x000000ad00057221 */ /* 0x000fe20000010000 */
[----:B------:R-:W-:Y:S01]  /*fff0*/  F2FP.BF16.PACK_AB R172, R173, R172 ;  /* 0x000000acadac723e */ /* 0x000fe200000010ff */
[----:B------:R-:W-:Y:S02]  /*10000*/  BAR.SYNC.DEFER_BLOCKING 0x0 ;  /* 0x0000000000007b1d */ /* 0x000fe40000010000 */
[----:B------:R-:W-:Y:S01]  /*10010*/  FADD.FTZ R0, R5, R174 ;  /* 0x000000ae05007221 */ /* 0x000fe20000010000 */
[----:B------:R-:W-:-:S03]  /*10020*/  F2FP.BF16.PACK_AB R174, R175, R174 ;  /* 0x000000aeafae723e */ /* 0x000fc600000010ff */
[----:B------:R-:W-:Y:S01]  /*10030*/  FADD.FTZ R5, R0, R175 ;  /* 0x000000af00057221 */ /* 0x000fe20000010000 */
[----:B------:R-:W-:Y:S02]  /*10040*/  F2FP.BF16.PACK_AB R0, R177, R176 ;  /* 0x000000b0b100723e */ /* 0x000fe400000010ff */
[----:B------:R-:W-:Y:S02]  /*10050*/  PRMT R3, R172, 0x7632, R3 ;  /* 0x00007632ac037816 */ /* 0x000fe40000000003 */
[----:B------:R-:W-:Y:S02]  /*10060*/  SHF.L.U32 R6, R6, 0x1, RZ ;  /* 0x0000000106067819 */ /* 0x000fe400000006ff */
[----:B------:R-:W-:Y:S02]  /*10070*/  PRMT R23, R174, 0x7632, R23 ;  /* 0x00007632ae177816 */ /* 0x000fe40000000017 */
[C---:B------:R-:W-:Y:S02]  /*10080*/  PRMT R25, R0.reuse, 0x7610, R25 ;  /* 0x0000761000197816 */ /* 0x040fe40000000019 */
[----:B------:R-:W-:-:S02]  /*10090*/  PRMT R27, R0, 0x7632, R27 ;  /* 0x00007632001b7816 */ /* 0x000fc4000000001b */
[----:B------:R-:W-:Y:S01]  /*100a0*/  F2FP.BF16.PACK_AB R0, R181, R180 ;  /* 0x000000b4b500723e */ /* 0x000fe200000010ff */
[----:B------:R-:W-:Y:S03]  /*100b0*/  STS.U16 [R145], R172 ;  /* 0x000000ac91007388 */ /* 0x000fe60000000400 */
[----:B------:R-:W-:Y:S01]  /*100c0*/  PRMT R29, R0, 0x7632, R29 ;  /* 0x00007632001d7816 */ /* 0x000fe2000000001d */
[----:B------:R0:W-:Y:S04]  /*100d0*/  STS.U16 [R4+0x2], R3 ;  /* 0x0000020304007388 */ /* 0x0001e80000000400 */
[----:B------:R1:W-:Y:S04]  /*100e0*/  STS.U16 [R6+0x4], R174 ;  /* 0x000004ae06007388 */ /* 0x0003e80000000400 */
[----:B------:R-:W-:Y:S01]  /*100f0*/  STS.U16 [R7+0x6], R23 ;  /* 0x0000061707007388 */ /* 0x000fe20000000400 */
[----:B0-----:R-:W-:-:S02]  /*10100*/  F2FP.BF16.PACK_AB R3, R183, R182 ;  /* 0x000000b6b703723e */ /* 0x001fc400000010ff */
[----:B------:R-:W-:Y:S01]  /*10110*/  PRMT R4, R2, 0x7632, R4 ;  /* 0x0000763202047816 */ /* 0x000fe20000000004 */
[----:B------:R0:W-:Y:S01]  /*10120*/  STS.U16 [R8+0x8], R25 ;  /* 0x0000081908007388 */ /* 0x0001e20000000400 */
[----:B-1----:R-:W-:Y:S02]  /*10130*/  PRMT R6, R0, 0x7610, R6 ;  /* 0x0000761000067816 */ /* 0x002fe40000000006 */
[----:B------:R-:W-:Y:S01]  /*10140*/  F2FP.BF16.PACK_AB R0, R185, R184 ;  /* 0x000000b8b900723e */ /* 0x000fe200000010ff */
[----:B------:R-:W-:Y:S04]  /*10150*/  STS.U16 [R9+0xa], R27 ;  /* 0x00000a1b09007388 */ /* 0x000fe80000000400 */
[----:B------:R1:W-:Y:S01]  /*10160*/  STS.U16 [R10+0xc], R2 ;  /* 0x00000c020a007388 */ /* 0x0003e20000000400 */
[----:B0-----:R-:W-:-:S03]  /*10170*/  PRMT R8, R3, 0x7632, R8 ;  /* 0x0000763203087816 */ /* 0x001fc60000000008 */
[----:B------:R-:W-:Y:S04]  /*10180*/  STS.U16 [R11+0xe], R4 ;  /* 0x00000e040b007388 */ /* 0x000fe80000000400 */
[----:B------:R-:W-:Y:S01]  /*10190*/  STS.U16 [R12+0x10], R6 ;  /* 0x000010060c007388 */ /* 0x000fe20000000400 */
[----:B-1----:R-:W-:Y:S02]  /*101a0*/  F2FP.BF16.PACK_AB R2, R109, R215 ;  /* 0x000000d76d02723e */ /* 0x002fe400000010ff */
[----:B------:R-:W-:Y:S01]  /*101b0*/  PRMT R10, R0, 0x7632, R10 ;  /* 0x00007632000a7816 */ /* 0x000fe2000000000a */
[----:B------:R-:W-:Y:S01]  /*101c0*/  STS.U16 [R13+0x12], R29 ;  /* 0x0000121d0d007388 */ /* 0x000fe20000000400 */
[----:B------:R-:W-:-:S03]  /*101d0*/  PRMT R23, R2, 0x7632, R23 ;  /* 0x0000763202177816 */ /* 0x000fc60000000017 */
        /* <DEDUP_REMOVED lines=25> */
[----:B------:R-:W-:-:S04]  /*10370*/  FADD.FTZ R176, R5, R176 ;  /* 0x000000b005b07221 */ /* 0x000fc80000010000 */
[----:B------:R-:W-:-:S04]  /*10380*/  FADD.FTZ R177, R176, R177 ;  /* 0x000000b1b0b17221 */ /* 0x000fc80000010000 */
[----:B------:R-:W-:-:S04]  /*10390*/  FADD.FTZ R178, R177, R178 ;  /* 0x000000b2b1b27221 */ /* 0x000fc80000010000 */
[----:B------:R-:W-:-:S04]  /*103a0*/  FADD.FTZ R179, R178, R179 ;  /* 0x000000b3b2b37221 */ /* 0x000fc80000010000 */
[----:B------:R-:W-:Y:S01]  /*103b0*/  FADD.FTZ R180, R179, R180 ;  /* 0x000000b4b3b47221 */ /* 0x000fe20000010000 */
[----:B------:R-:W1:Y:S03]  /*103c0*/  LDS R27, [0x1080] ;  /* 0x00108000ff1b7984 */ /* 0x000e660000000800 */
[----:B------:R-:W-:-:S04]  /*103d0*/  FADD.FTZ R181, R180, R181 ;  /* 0x000000b5b4b57221 */ /* 0x000fc80000010000 */
[----:B------:R-:W-:-:S04]  /*103e0*/  FADD.FTZ R182, R181, R182 ;  /* 0x000000b6b5b67221 */ /* 0x000fc80000010000 */
[----:B------:R-:W-:-:S04]  /*103f0*/  FADD.FTZ R183, R182, R183 ;  /* 0x000000b7b6b77221 */ /* 0x000fc80000010000 */
[----:B------:R-:W-:-:S04]  /*10400*/  FADD.FTZ R184, R183, R184 ;  /* 0x000000b8b7b87221 */ /* 0x000fc80000010000 */
[----:B------:R-:W-:-:S04]  /*10410*/  FADD.FTZ R184, R184, R185 ;  /* 0x000000b9b8b87221 */ /* 0x000fc80000010000 */
[----:B------:R-:W-:-:S04]  /*10420*/  FADD.FTZ R184, R184, R215 ;  /* 0x000000d7b8b87221 */ /* 0x000fc80000010000 */
[----:B0-----:R-:W-:-:S05]  /*10430*/  FADD.FTZ R0, R184, R109 ;  /* 0x0000006db8007221 */ /* 0x001fca0000010000 */
[----:B------:R0:W-:Y:S01]  /*10440*/  STL [R1+0x10], R0 ;  /* 0x0000100001007387 */ /* 0x0001e20000100800 */
[----:B-1----:R-:W-:Y:S01]  /*10450*/  ISETP.GE.AND P0, PT, R146, R27, PT ;  /* 0x0000001b9200720c */ /* 0x002fe20003f06270 */
[----:B------:R-:W-:Y:S01]  /*10460*/  UIADD3 UR7, UR9, UR38, URZ ;  /* 0x0000002609077290 */ /* 0x000fe2000fffe03f */
[----:B------:R-:W-:Y:S11]  /*10470*/  BSSY B0, `(.L_x_563) ;  /* 0x0000010000007945 */ /* 0x000ff60003800000 */
[----:B------:R-:W-:Y:S05]  /*10480*/  @P0 BRA `(.L_x_564) ;  /* 0x000000e000000947 */ /* 0x000fea0003800000 */
[----:B0-----:R-:W-:Y:S01]  /*10490*/  MOV R5, UR12 ;  /* 0x0000000c00057c02 */ /* 0x001fe20008000f00 */
        /* <DEDUP_REMOVED lines=13> */
.L_x_564:
[----:B0-----:R-:W-:Y:S05]  /*10570*/  BSYNC B0 ;  /* 0x0000000000007941 */ /* 0x001fea0003800000 */
.L_x_563:
[----:B------:R-:W-:Y:S01]  /*10580*/  ULDC.64 UR34, c[0x0][0x300] ;  /* 0x0000c00000227ab9 */ /* 0x000fe20000000a00 */
[----:B------:R-:W-:Y:S01]  /*10590*/  SHF.L.U32 R2, R146, 0x1, RZ ;  /* 0x0000000192027819 */ /* 0x000fe200000006ff */
[----:B------:R-:W-:Y:S01]  /*105a0*/  UMOV UR9, UR7 ;  /* 0x0000000700097c82 */ /* 0x000fe20008000000 */
[----:B------:R-:W-:Y:S01]  /*105b0*/  SHF.R.S32.HI R0, RZ, 0x1f, R146 ;  /* 0x0000001fff007819 */ /* 0x000fe20000011492 */
[----:B------:R-:W-:Y:S01]  /*105c0*/  UIMAD.WIDE.U32 UR8, UR10, UR34, UR8 ;  /* 0x000000220a0872a5 */ /* 0x000fe2000f8e0008 */
[----:B------:R-:W-:Y:S01]  /*105d0*/  IADD3 R2, P0, R2, -0xfc0, RZ ;  /* 0xfffff04002027810 */ /* 0x000fe20007f1e0ff */
[----:B------:R-:W-:Y:S01]  /*105e0*/  UIMAD UR34, UR11, UR34, URZ ;  /* 0x000000220b2272a4 */ /* 0x000fe2000f8e023f */
[----:B------:R-:W-:Y:S01]  /*105f0*/  SHF.L.U64.HI R0, R146, 0x1, R0 ;  /* 0x0000000192007819 */ /* 0x000fe20000010200 */
[----:B------:R-:W-:Y:S01]  /*10600*/  UIADD3 UR26, UP0, UR26, UR8, URZ ;  /* 0x000000081a1a7290 */ /* 0x000fe2000ff1e03f */
[-C--:B------:R-:W-:Y:S01]  /*10610*/  ISETP.GE.AND P3, PT, R20, R27.reuse, PT ;  /* 0x0000001b1400720c */ /* 0x080fe20003f66270 */
[----:B------:R-:W-:Y:S01]  /*10620*/  UIMAD UR8, UR10, UR35, UR34 ;  /* 0x000000230a0872a4 */ /* 0x000fe2000f8e0222 */
[----:B------:R-:W-:Y:S01]  /*10630*/  IADD3.X R0, R0, -0x1, RZ, P0, !PT ;  /* 0xffffffff00007810 */ /* 0x000fe200007fe4ff */
[----:B------:R-:W-:Y:S01]  /*10640*/  UIADD3 UR22, UP1, UR22, -0x2000, URZ ;  /* 0xffffe00016167890 */ /* 0x000fe2000ff3e03f */
[----:B------:R-:W-:Y:S01]  /*10650*/  IADD3 R2, P0, R2, c[0x0][0x340], RZ ;  /* 0x0000d00002027a10 */ /* 0x000fe20007f1e0ff */
[----:B------:R-:W-:Y:S01]  /*10660*/  UIADD3.X UR8, UR27, UR8, UR9, UP0, !UPT ;  /* 0x000000081b087290 */ /* 0x000fe200087fe409 */
[----:B------:R-:W-:Y:S01]  /*10670*/  MOV R3, UR26 ;  /* 0x0000001a00037c02 */ /* 0x000fe20008000f00 */
[----:B------:R-:W-:Y:S01]  /*10680*/  UISETP.GT.AND UP0, UPT, UR24, 0x1, UPT ;  /* 0x000000011800788c */ /* 0x000fe2000bf04270 */
[----:B------:R-:W-:Y:S01]  /*10690*/  IADD3.X R0, R0, c[0x0][0x344], RZ, P0, !PT ;  /* 0x0000d10000007a10 */ /* 0x000fe200007fe4ff */
[----:B------:R-:W-:Y:S01]  /*106a0*/  UIADD3 UR16, UP2, UR16, -0x1000, URZ ;  /* 0xfffff00010107890 */ /* 0x000fe2000ff5e03f */
[C---:B------:R-:W-:Y:S01]  /*106b0*/  LEA R2, P0, R3.reuse, R2, 0x1 ;  /* 0x0000000203027211 */ /* 0x040fe200078008ff */
[----:B------:R-:W-:Y:S01]  /*106c0*/  UIADD3 UR18, UP3, UR18, -0x1000, URZ ;  /* 0xfffff00012127890 */ /* 0x000fe2000ff7e03f */
[----:B------:R-:W-:Y:S01]  /*106d0*/  MOV R4, UR8 ;  /* 0x0000000800047c02 */ /* 0x000fe20008000f00 */
[----:B------:R-:W-:Y:S01]  /*106e0*/  UIADD3 UR20, UP4, UR20, -0x1000, URZ ;  /* 0xfffff00014147890 */ /* 0x000fe2000ff9e03f */
[-C--:B------:R-:W-:Y:S01]  /*106f0*/  ISETP.GE.AND P4, PT, R22, R27.reuse, PT ;  /* 0x0000001b1600720c */ /* 0x080fe20003f86270 */
[----:B------:R-:W-:Y:S01]  /*10700*/  UIADD3 UR6, UR6, 0x1, URZ ;  /* 0x0000000106067890 */ /* 0x000fe2000fffe03f */
[----:B------:R-:W-:Y:S01]  /*10710*/  LEA.HI.X R3, R3, R0, R4, 0x1, P0 ;  /* 0x0000000003037211 */ /* 0x000fe200000f0c04 */
[----:B------:R-:W-:Y:S01]  /*10720*/  UIADD3.X UR23, UR23, -0x1, URZ, UP1, !UPT ;  /* 0xffffffff17177890 */ /* 0x000fe20008ffe43f */
[-C--:B------:R-:W-:Y:S01]  /*10730*/  ISETP.GE.AND P5, PT, R24, R27.reuse, PT ;  /* 0x0000001b1800720c */ /* 0x080fe20003fa6270 */
[----:B------:R-:W-:Y:S01]  /*10740*/  UIADD3.X UR17, UR17, -0x1, URZ, UP2, !UPT ;  /* 0xffffffff11117890 */ /* 0x000fe200097fe43f */
[-C--:B------:R-:W-:Y:S01]  /*10750*/  ISETP.GE.AND P6, PT, R26, R27.reuse, PT ;  /* 0x0000001b1a00720c */ /* 0x080fe20003fc6270 */
[----:B------:R0:W-:Y:S01]  /*10760*/  @!P3 STG.E.U16 [R2.64], R9 ;  /* 0x000000090200b986 */ /* 0x0001e2000c101520 */
[-C--:B------:R-:W-:Y:S01]  /*10770*/  ISETP.GE.AND P1, PT, R30, R27.reuse, PT ;  /* 0x0000001b1e00720c */ /* 0x080fe20003f26270 */
[----:B------:R-:W-:Y:S01]  /*10780*/  UIADD3.X UR19, UR19, -0x1, URZ, UP3, !UPT ;  /* 0xffffffff13137890 */ /* 0x000fe20009ffe43f */
[-C--:B------:R-:W-:Y:S01]  /*10790*/  ISETP.GE.AND P2, PT, R32, R27.reuse, PT ;  /* 0x0000001b2000720c */ /* 0x080fe20003f46270 */
[----:B------:R-:W-:Y:S01]  /*107a0*/  UIADD3.X UR21, UR21, -0x1, URZ, UP4, !UPT ;  /* 0xffffffff15157890 */ /* 0x000fe2000a7fe43f */
[-C--:B------:R-:W-:Y:S01]  /*107b0*/  ISETP.GE.AND P3, PT, R34, R27.reuse, PT ;  /* 0x0000001b2200720c */ /* 0x080fe20003f66270 */
[----:B------:R0:W-:Y:S01]  /*107c0*/  @!P4 STG.E.U16 [R2.64+0x40], R11 ;  /* 0x0000400b0200c986 */ /* 0x0001e2000c101520 */
[----:B------:R-:W-:-:S02]  /*107d0*/  ISETP.GE.AND P0, PT, R28, R27, PT ;  /* 0x0000001b1c00720c */ /* 0x000fc40003f06270 */
[-C--:B------:R-:W-:Y:S01]  /*107e0*/  ISETP.GE.AND P4, PT, R36, R27.reuse, PT ;  /* 0x0000001b2400720c */ /* 0x080fe20003f86270 */
        /* <DEDUP_REMOVED lines=20> */
[----:B0----5:R-:W-:Y:S01]  /*10930*/  @!P0 CALL.REL.NOINC `(.L_x_453) ;  /* 0x0000001000008944 */ /* 0x021fe20003c00000 */
[----:B------:R-:W-:Y:S05]  /*10940*/  BRA `(.L_x_565) ;  /* 0xffff012000007947 */ /* 0x000fea000383ffff */
.L_x_453:
        /* <DEDUP_REMOVED lines=35> */
.L_x_567:
[----:B-1----:R-:W-:Y:S05]  /*10b80*/  BSYNC B0 ;  /* 0x0000000000007941 */ /* 0x002fea0003800000 */
.L_x_566:
[----:B------:R-:W-:Y:S01]  /*10b90*/  BSSY B0, `(.L_x_568) ;  /* 0x0000023000007945 */ /* 0x000fe20003800000 */
[----:B------:R-:W-:Y:S05]  /*10ba0*/  @!P0 BRA `(.L_x_569) ;  /* 0x0000020000008947 */ /* 0x000fea0003800000 */
[----:B------:R-:W3:Y:S04]  /*10bb0*/  LDL.LU R2, [R1+0x10] ;  /* 0x0000100001027983 */ /* 0x000ee80000300800 */
        /* <DEDUP_REMOVED lines=31> */
.L_x_569:
[----:B------:R-:W3:Y:S02]  /*10db0*/  S2R R11, SR_TID.X ;  /* 0x00000000000b7919 */ /* 0x000ee40000002100 */
.L_x_570:
[----:B-1----:R-:W-:Y:S05]  /*10dc0*/  BSYNC B0 ;  /* 0x0000000000007941 */ /* 0x002fea0003800000 */
.L_x_568:
        /* <DEDUP_REMOVED lines=12> */
.L_x_571:
        /* <DEDUP_REMOVED lines=32> */
.L_x_464:
[----:B------:R-:W-:Y:S01]  /*11090*/  HFMA2.MMA R68, -RZ, RZ, 0, 5.9604644775390625e-08 ;  /* 0x00000001ff447435 */ /* 0x000fe200000001ff */
[----:B------:R-:W-:-:S02]  /*110a0*/  MOV R71, R73 ;  /* 0x0000004900477202 */ /* 0x000fc40000000f00 */
[----:B------:R-:W-:Y:S02]  /*110b0*/  MOV R69, RZ ;  /* 0x000000ff00457202 */ /* 0x000fe40000000f00 */
[----:B------:R-:W-:Y:S02]  /*110c0*/  MOV R66, 0xffffffff ;  /* 0xffffffff00427802 */ /* 0x000fe40000000f00 */
[----:B------:R-:W-:Y:S02]  /*110d0*/  MOV R64, 0x110f0 ;  /* 0x000110f000407802 */ /* 0x000fe40000000f00 */
[----:B------:R-:W-:Y:S05]  /*110e0*/  CALL.REL.NOINC `($__internal_17_$__cuda_sm70_shflsync_up) ;  /* 0x00001dd000007944 */ /* 0x000fea0003c00000 */
[----:B-1----:R-:W-:Y:S01]  /*110f0*/  MOV R70, R66 ;  /* 0x0000004200467202 */ /* 0x002fe20000000f00 */
[----:B0-----:R-:W-:Y:S05]  /*11100*/  BRA `(.L_x_572) ;  /* 0xffff77b000007947 */ /* 0x001fea000383ffff */
.L_x_465:
[----:B------:R-:W-:Y:S01]  /*11110*/  HFMA2.MMA R68, -RZ, RZ, 0, 5.9604644775390625e-08 ;  /* 0x00000001ff447435 */ /* 0x000fe200000001ff */
[----:B------:R-:W-:Y:S02]  /*11120*/  MOV R71, R67 ;  /* 0x0000004300477202 */ /* 0x000fe40000000f00 */
[----:B------:R-:W-:Y:S02]  /*11130*/  MOV R69, RZ ;  /* 0x000000ff00457202 */ /* 0x000fe40000000f00 */
[----:B------:R-:W-:-:S02]  /*11140*/  MOV R66, 0xffffffff ;  /* 0xffffffff00427802 */ /* 0x000fc40000000f00 */
[----:B------:R-:W-:Y:S02]  /*11150*/  MOV R64, 0x11170 ;  /* 0x0001117000407802 */ /* 0x000fe40000000f00 */
[----:B01----:R-:W-:Y:S05]  /*11160*/  CALL.REL.NOINC `($__internal_17_$__cuda_sm70_shflsync_up) ;  /* 0x00001d5000007944 */ /* 0x003fea0003c00000 */
[----:B0-----:R-:W-:Y:S01]  /*11170*/  HFMA2.MMA R68, -RZ, RZ, 0, 5.9604644775390625e-08 ;  /* 0x00000001ff447435 */ /* 0x001fe200000001ff */
[----:B-1----:R-:W-:Y:S02]  /*11180*/  MOV R72, R66 ;  /* 0x0000004200487202 */ /* 0x002fe40000000f00 */
[----:B------:R-:W-:Y:S02]  /*11190*/  MOV R71, R78 ;  /* 0x0000004e00477202 */ /* 0x000fe40000000f00 */
[----:B------:R-:W-:Y:S02]  /*111a0*/  MOV R69, RZ ;  /* 0x000000ff00457202 */ /* 0x000fe40000000f00 */
[----:B------:R-:W-:Y:S02]  /*111b0*/  MOV R66, 0xffffffff ;  /* 0xffffffff00427802 */ /* 0x000fe40000000f00 */
[----:B------:R-:W-:Y:S02]  /*111c0*/  MOV R64, 0x111e0 ;  /* 0x000111e000407802 */ /* 0x000fe40000000f00 */
[----:B------:R-:W-:Y:S05]  /*111d0*/  CALL.REL.NOINC `($__internal_17_$__cuda_sm70_shflsync_up) ;  /* 0x00001ce000007944 */ /* 0x000fea0003c00000 */
[----:B0-----:R-:W-:Y:S01]  /*111e0*/  HFMA2.MMA R68, -RZ, RZ, 0, 5.9604644775390625e-08 ;  /* 0x00000001ff447435 */ /* 0x001fe200000001ff */
[----:B-1----:R-:W-:-:S02]  /*111f0*/  MOV R74, R66 ;  /* 0x00000042004a7202 */ /* 0x002fc40000000f00 */
[----:B------:R-:W-:Y:S02]  /*11200*/  MOV R71, R79 ;  /* 0x0000004f00477202 */ /* 0x000fe40000000f00 */
[----:B------:R-:W-:Y:S02]  /*11210*/  MOV R69, RZ ;  /* 0x000000ff00457202 */ /* 0x000fe40000000f00 */
[----:B------:R-:W-:Y:S02]  /*11220*/  MOV R66, 0xffffffff ;  /* 0xffffffff00427802 */ /* 0x000fe40000000f00 */
[----:B------:R-:W-:Y:S02]  /*11230*/  MOV R64, 0x11250 ;  /* 0x0001125000407802 */ /* 0x000fe40000000f00 */
[----:B------:R-:W-:Y:S05]  /*11240*/  CALL.REL.NOINC `($__internal_17_$__cuda_sm70_shflsync_up) ;  /* 0x00001c7000007944 */ /* 0x000fea0003c00000 */
[----:B-1----:R-:W-:Y:S01]  /*11250*/  FMUL.FTZ R64, R67, R66 ;  /* 0x0000004243407220 */ /* 0x002fe20000410000 */
[----:B------:R-:W-:Y:S01]  /*11260*/  ISETP.GE.AND P0, PT, R147, 0x1, PT ;  /* 0x000000019300780c */ /* 0x000fe20003f06270 */
[-C--:B0-----:R-:W-:Y:S01]  /*11270*/  FMUL.FTZ R68, R67, R74.reuse ;  /* 0x0000004a43447220 */ /* 0x081fe20000410000 */
[----:B------:R-:W-:Y:S01]  /*11280*/  MOV R69, RZ ;  /* 0x000000ff00457202 */ /* 0x000fe20000000f00 */
[----:B------:R-:W-:-:S02]  /*11290*/  FFMA.FTZ R65, R73, R74, -R64 ;  /* 0x0000004a49417223 */ /* 0x000fc40000010840 */
[----:B------:R-:W-:Y:S02]  /*112a0*/  FMUL.FTZ R64, R67, R72 ;  /* 0x0000004843407220 */ /* 0x000fe40000410000 */
[C---:B------:R-:W-:Y:S01]  /*112b0*/  FFMA.FTZ R68, R73.reuse, R66, R68 ;  /* 0x0000004249447223 */ /* 0x040fe20000010044 */
[----:B------:R-:W-:Y:S01]  /*112c0*/  MOV R66, 0xffffffff ;  /* 0xffffffff00427802 */ /* 0x000fe20000000f00 */
[-C--:B------:R-:W-:Y:S02]  /*112d0*/  FFMA.FTZ R64, R73, R70.reuse, -R64 ;  /* 0x0000004649407223 */ /* 0x080fe40000010840 */
[----:B------:R-:W-:Y:S02]  /*112e0*/  FMUL.FTZ R70, R67, R70 ;  /* 0x0000004643467220 */ /* 0x000fe40000410000 */
[----:B------:R-:W-:Y:S02]  /*112f0*/  FADD.FTZ R68, R79, R68 ;  /* 0x000000444f447221 */ /* 0x000fe40000010000 */
[C---:B------:R-:W-:Y:S01]  /*11300*/  FFMA.FTZ R70, R73.reuse, R72, R70 ;  /* 0x0000004849467223 */ /* 0x040fe20000010046 */
[----:B------:R-:W-:Y:S01]  /*11310*/  FSEL R73, R73, R64, !P0 ;  /* 0x0000004049497208 */ /* 0x000fe20004000000 */
[----:B------:R-:W-:Y:S01]  /*11320*/  FADD.FTZ R65, R78, R65 ;  /* 0x000000414e417221 */ /* 0x000fe20000010000 */
[----:B------:R-:W-:Y:S01]  /*11330*/  FSEL R79, R79, R68, !P0 ;  /* 0x000000444f4f7208 */ /* 0x000fe20004000000 */
[----:B------:R-:W-:Y:S01]  /*11340*/  HFMA2.MMA R68, -RZ, RZ, 0, 1.1920928955078125e-07 ;  /* 0x00000002ff447435 */ /* 0x000fe200000001ff */
[----:B------:R-:W-:-:S02]  /*11350*/  FSEL R67, R67, R70, !P0 ;  /* 0x0000004643437208 */ /* 0x000fc40004000000 */
[----:B------:R-:W-:Y:S02]  /*11360*/  FSEL R78, R78, R65, !P0 ;  /* 0x000000414e4e7208 */ /* 0x000fe40004000000 */
[----:B------:R-:W-:Y:S02]  /*11370*/  MOV R71, R73 ;  /* 0x0000004900477202 */ /* 0x000fe40000000f00 */
[----:B------:R-:W-:Y:S02]  /*11380*/  MOV R64, 0x113a0 ;  /* 0x000113a000407802 */ /* 0x000fe40000000f00 */
[----:B------:R-:W-:Y:S05]  /*11390*/  CALL.REL.NOINC `($__internal_17_$__cuda_sm70_shflsync_up) ;  /* 0x00001b2000007944 */ /* 0x000fea0003c00000 */
[----:B0-----:R-:W-:Y:S01]  /*113a0*/  HFMA2.MMA R68, -RZ, RZ, 0, 1.1920928955078125e-07 ;  /* 0x00000002ff447435 */ /* 0x001fe200000001ff */
[----:B-1----:R-:W-:Y:S02]  /*113b0*/  MOV R70, R66 ;  /* 0x0000004200467202 */ /* 0x002fe40000000f00 */
[----:B------:R-:W-:Y:S02]  /*113c0*/  MOV R71, R67 ;  /* 0x0000004300477202 */ /* 0x000fe40000000f00 */
[----:B------:R-:W-:Y:S02]  /*113d0*/  MOV R69, RZ ;  /* 0x000000ff00457202 */ /* 0x000fe40000000f00 */
[----:B------:R-:W-:-:S02]  /*113e0*/  MOV R66, 0xffffffff ;  /* 0xffffffff00427802 */ /* 0x000fc40000000f00 */
[----:B------:R-:W-:Y:S02]  /*113f0*/  MOV R64, 0x11410 ;  /* 0x0001141000407802 */ /* 0x000fe40000000f00 */
[----:B------:R-:W-:Y:S05]  /*11400*/  CALL.REL.NOINC `($__internal_17_$__cuda_sm70_shflsync_up) ;  /* 0x00001ab000007944 */ /* 0x000fea0003c00000 */
[----:B0-----:R-:W-:Y:S01]  /*11410*/  HFMA2.MMA R68, -RZ, RZ, 0, 1.1920928955078125e-07 ;  /* 0x00000002ff447435 */ /* 0x001fe200000001ff */
[----:B-1----:R-:W-:Y:S02]  /*11420*/  MOV R72, R66 ;  /* 0x0000004200487202 */ /* 0x002fe40000000f00 */
[----:B------:R-:W-:Y:S02]  /*11430*/  MOV R71, R78 ;  /* 0x0000004e00477202 */ /* 0x000fe40000000f00 */
[----:B------:R-:W-:Y:S02]  /*11440*/  MOV R69, RZ ;  /* 0x000000ff00457202 */ /* 0x000fe40000000f00 */
[----:B------:R-:W-:Y:S02]  /*11450*/  MOV R66, 0xffffffff ;  /* 0xffffffff00427802 */ /* 0x000fe40000000f00 */
[----:B------:R-:W-:Y:S02]  /*11460*/  MOV R64, 0x11480 ;  /* 0x0001148000407802 */ /* 0x000fe40000000f00 */
[----:B------:R-:W-:Y:S05]  /*11470*/  CALL.REL.NOINC `($__internal_17_$__cuda_sm70_shflsync_up) ;  /* 0x00001a4000007944 */ /* 0x000fea0003c00000 */
[----:B0-----:R-:W-:Y:S01]  /*11480*/  HFMA2.MMA R68, -RZ, RZ, 0, 1.1920928955078125e-07 ;  /* 0x00000002ff447435 */ /* 0x001fe200000001ff */
[----:B-1----:R-:W-:-:S02]  /*11490*/  MOV R74, R66 ;  /* 0x00000042004a7202 */ /* 0x002fc40000000f00 */
[----:B------:R-:W-:Y:S02]  /*114a0*/  MOV R71, R79 ;  /* 0x0000004f00477202 */ /* 0x000fe40000000f00 */
[----:B------:R-:W-:Y:S02]  /*114b0*/  MOV R69, RZ ;  /* 0x000000ff00457202 */ /* 0x000fe40000000f00 */
[----:B------:R-:W-:Y:S02]  /*114c0*/  MOV R66, 0xffffffff ;  /* 0xffffffff00427802 */ /* 0x000fe40000000f00 */
[----:B------:R-:W-:Y:S02]  /*114d0*/  MOV R64, 0x114f0 ;  /* 0x000114f000407802 */ /* 0x000fe40000000f00 */
[----:B------:R-:W-:Y:S05]  /*114e0*/  CALL.REL.NOINC `($__internal_17_$__cuda_sm70_shflsync_up) ;  /* 0x000019d000007944 */ /* 0x000fea0003c00000 */
[----:B------:R-:W-:Y:S01]  /*114f0*/  ISETP.GE.AND P0, PT, R147, 0x2, PT ;  /* 0x000000029300780c */ /* 0x000fe20003f06270 */
[----:B------:R-:W-:Y:S01]  /*11500*/  FMUL.FTZ R65, R74, R67 ;  /* 0x000000434a417220 */ /* 0x000fe20000410000 */
[----:B0-----:R-:W-:Y:S01]  /*11510*/  HFMA2.MMA R68, -RZ, RZ, 0, 2.384185791015625e-07 ;  /* 0x00000004ff447435 */ /* 0x001fe200000001ff */
[-C--:B-1----:R-:W-:Y:S02]  /*11520*/  FMUL.FTZ R64, R67, R66.reuse ;  /* 0x0000004243407220 */ /* 0x082fe40000410000 */
[----:B------:R-:W-:-:S02]  /*11530*/  FFMA.FTZ R66, R73, R66, R65 ;  /* 0x0000004249427223 */ /* 0x000fc40000010041 */
[----:B------:R-:W-:Y:S02]  /*11540*/  FFMA.FTZ R69, R74, R73, -R64 ;  /* 0x000000494a457223 */ /* 0x000fe40000010840 */
[-C--:B------:R-:W-:Y:S02]  /*11550*/  FMUL.FTZ R65, R70, R67.reuse ;  /* 0x0000004346417220 */ /* 0x080fe40000410000 */
[C---:B------:R-:W-:Y:S02]  /*11560*/  FMUL.FTZ R64, R72.reuse, R67 ;  /* 0x0000004348407220 */ /* 0x040fe40000410000 */
[-C--:B------:R-:W-:Y:S02]  /*11570*/  FFMA.FTZ R72, R72, R73.reuse, R65 ;  /* 0x0000004948487223 */ /* 0x080fe40000010041 */
[----:B------:R-:W-:Y:S01]  /*11580*/  @P0 FFMA.FTZ R73, R70, R73, -R64 ;  /* 0x0000004946490223 */ /* 0x000fe20000010840 */
[----:B------:R-:W-:Y:S01]  /*11590*/  MOV R64, 0x11610 ;  /* 0x0001161000407802 */ /* 0x000fe20000000f00 */
[----:B------:R-:W-:Y:S01]  /*115a0*/  @P0 FADD.FTZ R79, R79, R66 ;  /* 0x000000424f4f0221 */ /* 0x000fe20000010000 */
[----:B------:R-:W-:Y:S01]  /*115b0*/  FSEL R67, R67, R72, !P0 ;  /* 0x0000004843437208 */ /* 0x000fe20004000000 */
[----:B------:R-:W-:Y:S01]  /*115c0*/  @P0 FADD.FTZ R78, R78, R69 ;  /* 0x000000454e4e0221 */ /* 0x000fe20000010000 */
[----:B------:R-:W-:-:S02]  /*115d0*/  MOV R69, RZ ;  /* 0x000000ff00457202 */ /* 0x000fc40000000f00 */
[----:B------:R-:W-:Y:S02]  /*115e0*/  MOV R66, 0xffffffff ;  /* 0xffffffff00427802 */ /* 0x000fe40000000f00 */
[----:B------:R-:W-:Y:S02]  /*115f0*/  MOV R71, R73 ;  /* 0x0000004900477202 */ /* 0x000fe40000000f00 */
[----:B------:R-:W-:Y:S05]  /*11600*/  CALL.REL.NOINC `($__internal_17_$__cuda_sm70_shflsync_up) ;  /* 0x000018b000007944 */ /* 0x000fea0003c00000 */
[----:B0-----:R-:W-:Y:S01]  /*11610*/  HFMA2.MMA R68, -RZ, RZ, 0, 2.384185791015625e-07 ;  /* 0x00000004ff447435 */ /* 0x001fe200000001ff */
[----:B-1----:R-:W-:Y:S02]  /*11620*/  MOV R70, R66 ;  /* 0x0000004200467202 */ /* 0x002fe40000000f00 */
[----:B------:R-:W-:Y:S02]  /*11630*/  MOV R71, R67 ;  /* 0x0000004300477202 */ /* 0x000fe40000000f00 */
[----:B------:R-:W-:Y:S02]  /*11640*/  MOV R69, RZ ;  /* 0x000000ff00457202 */ /* 0x000fe40000000f00 */
[----:B------:R-:W-:Y:S02]  /*11650*/  MOV R66, 0xffffffff ;  /* 0xffffffff00427802 */ /* 0x000fe40000000f00 */
[----:B------:R-:W-:-:S02]  /*11660*/  MOV R64, 0x11680 ;  /* 0x0001168000407802 */ /* 0x000fc40000000f00 */
[----:B------:R-:W-:Y:S05]  /*11670*/  CALL.REL.NOINC `($__internal_17_$__cuda_sm70_shflsync_up) ;  /* 0x0000184000007944 */ /* 0x000fea0003c00000 */
[----:B0-----:R-:W-:Y:S01]  /*11680*/  HFMA2.MMA R68, -RZ, RZ, 0, 2.384185791015625e-07 ;  /* 0x00000004ff447435 */ /* 0x001fe200000001ff */
[----:B-1----:R-:W-:-:S02]  /*11690*/  MOV R72, R66 ;  /* 0x0000004200487202 */ /* 0x002fc40000000f00 */
[----:B------:R-:W-:Y:S02]  /*116a0*/  MOV R71, R78 ;  /* 0x0000004e00477202 */ /* 0x000fe40000000f00 */
[----:B------:R-:W-:Y:S02]  /*116b0*/  MOV R69, RZ ;  /* 0x000000ff00457202 */ /* 0x000fe40000000f00 */
[----:B------:R-:W-:Y:S02]  /*116c0*/  MOV R66, 0xffffffff ;  /* 0xffffffff00427802 */ /* 0x000fe40000000f00 */
[----:B------:R-:W-:Y:S02]  /*116d0*/  MOV R64, 0x116f0 ;  /* 0x000116f000407802 */ /* 0x000fe40000000f00 */
[----:B------:R-:W-:Y:S05]  /*116e0*/  CALL.REL.NOINC `($__internal_17_$__cuda_sm70_shflsync_up) ;  /* 0x000017d000007944 */ /* 0x000fea0003c00000 */
[----:B0-----:R-:W-:Y:S01]  /*116f0*/  HFMA2.MMA R68, -RZ, RZ, 0, 2.384185791015625e-07 ;  /* 0x00000004ff447435 */ /* 0x001fe200000001ff */
[----:B-1----:R-:W-:Y:S02]  /*11700*/  MOV R74, R66 ;  /* 0x00000042004a7202 */ /* 0x002fe40000000f00 */
[----:B------:R-:W-:Y:S02]  /*11710*/  MOV R71, R79 ;  /* 0x0000004f00477202 */ /* 0x000fe40000000f00 */
[----:B------:R-:W-:-:S02]  /*11720*/  MOV R69, RZ ;  /* 0x000000ff00457202 */ /* 0x000fc40000000f00 */
[----:B------:R-:W-:Y:S02]  /*11730*/  MOV R66, 0xffffffff ;  /* 0xffffffff00427802 */ /* 0x000fe40000000f00 */
[----:B------:R-:W-:Y:S02]  /*11740*/  MOV R64, 0x11760 ;  /* 0x0001176000407802 */ /* 0x000fe40000000f00 */
[----:B------:R-:W-:Y:S05]  /*11750*/  CALL.REL.NOINC `($__internal_17_$__cuda_sm70_shflsync_up) ;  /* 0x0000176000007944 */ /* 0x000fea0003c00000 */
[----:B------:R-:W-:Y:S01]  /*11760*/  ISETP.GE.AND P0, PT, R147, 0x4, PT ;  /* 0x000000049300780c */ /* 0x000fe20003f06270 */
[C---:B------:R-:W-:Y:S01]  /*11770*/  FMUL.FTZ R65, R74.reuse, R67 ;  /* 0x000000434a417220 */ /* 0x040fe20000410000 */
[----:B0-----:R-:W-:Y:S01]  /*11780*/  HFMA2.MMA R68, -RZ, RZ, 0, 4.76837158203125e-07 ;  /* 0x00000008ff447435 */ /* 0x001fe200000001ff */
[-C--:B-1----:R-:W-:Y:S02]  /*11790*/  FMUL.FTZ R64, R67, R66.reuse ;  /* 0x0000004243407220 */ /* 0x082fe40000410000 */
[----:B------:R-:W-:Y:S02]  /*117a0*/  FFMA.FTZ R66, R73, R66, R65 ;  /* 0x0000004249427223 */ /* 0x000fe40000010041 */
[----:B------:R-:W-:Y:S02]  /*117b0*/  FFMA.FTZ R69, R74, R73, -R64 ;  /* 0x000000494a457223 */ /* 0x000fe40000010840 */
[----:B------:R-:W-:-:S02]  /*117c0*/  FMUL.FTZ R65, R70, R67 ;  /* 0x0000004346417220 */ /* 0x000fc40000410000 */
[C---:B------:R-:W-:Y:S02]  /*117d0*/  FMUL.FTZ R64, R72.reuse, R67 ;  /* 0x0000004348407220 */ /* 0x040fe40000410000 */
[-C--:B------:R-:W-:Y:S02]  /*117e0*/  FFMA.FTZ R72, R72, R73.reuse, R65 ;  /* 0x0000004948487223 */ /* 0x080fe40000010041 */
[----:B------:R-:W-:Y:S01]  /*117f0*/  @P0 FFMA.FTZ R73, R70, R73, -R64 ;  /* 0x0000004946490223 */ /* 0x000fe20000010840 */
[----:B------:R-:W-:Y:S01]  /*11800*/  MOV R64, 0x11880 ;  /* 0x0001188000407802 */ /* 0x000fe20000000f00 */
[----:B------:R-:W-:Y:S01]  /*11810*/  @P0 FADD.FTZ R78, R78, R69 ;  /* 0x000000454e4e0221 */ /* 0x000fe20000010000 */
[----:B------:R-:W-:Y:S01]  /*11820*/  FSEL R67, R67, R72, !P0 ;  /* 0x0000004843437208 */ /* 0x000fe20004000000 */
[----:B------:R-:W-:Y:S01]  /*11830*/  @P0 FADD.FTZ R79, R79, R66 ;  /* 0x000000424f4f0221 */ /* 0x000fe20000010000 */
[----:B------:R-:W-:Y:S02]  /*11840*/  MOV R69, RZ ;  /* 0x000000ff00457202 */ /* 0x000fe40000000f00 */
[----:B------:R-:W-:-:S02]  /*11850*/  MOV R66, 0xffffffff ;  /* 0xffffffff00427802 */ /* 0x000fc40000000f00 */
[----:B------:R-:W-:Y:S02]  /*11860*/  MOV R71, R73 ;  /* 0x0000004900477202 */ /* 0x000fe40000000f00 */
[----:B------:R-:W-:Y:S05]  /*11870*/  CALL.REL.NOINC `($__internal_17_$__cuda_sm70_shflsync_up) ;  /* 0x0000164000007944 */ /* 0x000fea0003c00000 */
[----:B0-----:R-:W-:Y:S01]  /*11880*/  HFMA2.MMA R68, -RZ, RZ, 0, 4.76837158203125e-07 ;  /* 0x00000008ff447435 */ /* 0x001fe200000001ff */
[----:B-1----:R-:W-:Y:S02]  /*11890*/  MOV R70, R66 ;  /* 0x0000004200467202 */ /* 0x002fe40000000f00 */
[----:B------:R-:W-:Y:S02]  /*118a0*/  MOV R71, R67 ;  /* 0x0000004300477202 */ /* 0x000fe40000000f00 */
[----:B------:R-:W-:Y:S02]  /*118b0*/  MOV R69, RZ ;  /* 0x000000ff00457202 */ /* 0x000fe40000000f00 */
[----:B------:R-:W-:Y:S02]  /*118c0*/  MOV R66, 0xffffffff ;  /* 0xffffffff00427802 */ /* 0x000fe40000000f00 */
[----:B------:R-:W-:Y:S02]  /*118d0*/  MOV R64, 0x118f0 ;  /* 0x000118f000407802 */ /* 0x000fe40000000f00 */
[----:B------:R-:W-:Y:S05]  /*118e0*/  CALL.REL.NOINC `($__internal_17_$__cuda_sm70_shflsync_up) ;  /* 0x000015d000007944 */ /* 0x000fea0003c00000 */
[----:B0-----:R-:W-:Y:S01]  /*118f0*/  HFMA2.MMA R68, -RZ, RZ, 0, 4.76837158203125e-07 ;  /* 0x00000008ff447435 */ /* 0x001fe200000001ff */
[----:B-1----:R-:W-:-:S02]  /*11900*/  MOV R72, R66 ;  /* 0x0000004200487202 */ /* 0x002fc40000000f00 */
[----:B------:R-:W-:Y:S02]  /*11910*/  MOV R71, R78 ;  /* 0x0000004e00477202 */ /* 0x000fe40000000f00 */
[----:B------:R-:W-:Y:S02]  /*11920*/  MOV R69, RZ ;  /* 0x000000ff00457202 */ /* 0x000fe40000000f00 */
[----:B------:R-:W-:Y:S02]  /*11930*/  MOV R66, 0xffffffff ;  /* 0xffffffff00427802 */ /* 0x000fe40000000f00 */
[----:B------:R-:W-:Y:S02]  /*11940*/  MOV R64, 0x11960 ;  /* 0x0001196000407802 */ /* 0x000fe40000000f00 */
[----:B------:R-:W-:Y:S05]  /*11950*/  CALL.REL.NOINC `($__internal_17_$__cuda_sm70_shflsync_up) ;  /* 0x0000156000007944 */ /* 0x000fea0003c00000 */
[----:B0-----:R-:W-:Y:S01]  /*11960*/  HFMA2.MMA R68, -RZ, RZ, 0, 4.76837158203125e-07 ;  /* 0x00000008ff447435 */ /* 0x001fe200000001ff */
        /* <DEDUP_REMOVED lines=8> */
[----:B0-----:R-:W-:Y:S01]  /*119f0*/  HFMA2.MMA R68, -RZ, RZ, 0, 9.5367431640625e-07 ;  /* 0x00000010ff447435 */ /* 0x001fe200000001ff */
        /* <DEDUP_REMOVED lines=11> */
[----:B------:R-:W-:Y:S02]  /*11ab0*/  MOV R71, R73 ;  /* 0x0000004900477202 */ /* 0x000fe40000000f00 */
[----:B------:R-:W-:-:S02]  /*11ac0*/  MOV R69, RZ ;  /* 0x000000ff00457202 */ /* 0x000fc40000000f00 */
[----:B------:R-:W-:Y:S02]  /*11ad0*/  MOV R66, 0xffffffff ;  /* 0xffffffff00427802 */ /* 0x000fe40000000f00 */
[----:B------:R-:W-:Y:S02]  /*11ae0*/  MOV R77, R79 ;  /* 0x0000004f004d7202 */ /* 0x000fe40000000f00 */
[----:B------:R-:W-:Y:S02]  /*11af0*/  MOV R76, R78 ;  /* 0x0000004e004c7202 */ /* 0x000fe40000000f00 */
[----:B------:R-:W-:Y:S05]  /*11b00*/  CALL.REL.NOINC `($__internal_17_$__cuda_sm70_shflsync_up) ;  /* 0x000013b000007944 */ /* 0x000fea0003c00000 */
[----:B0-----:R-:W-:Y:S01]  /*11b10*/  HFMA2.MMA R68, -RZ, RZ, 0, 9.5367431640625e-07 ;  /* 0x00000010ff447435 */ /* 0x001fe200000001ff */
[----:B-1----:R-:W-:Y:S02]  /*11b20*/  MOV R72, R66 ;  /* 0x0000004200487202 */ /* 0x002fe40000000f00 */
[----:B------:R-:W-:Y:S02]  /*11b30*/  MOV R71, R67 ;  /* 0x0000004300477202 */ /* 0x000fe40000000f00 */
[----:B------:R-:W-:Y:S02]  /*11b40*/  MOV R69, RZ ;  /* 0x000000ff00457202 */ /* 0x000fe40000000f00 */
[----:B------:R-:W-:-:S02]  /*11b50*/  MOV R66, 0xffffffff ;  /* 0xffffffff00427802 */ /* 0x000fc40000000f00 */
[----:B------:R-:W-:Y:S02]  /*11b60*/  MOV R64, 0x11b80 ;  /* 0x00011b8000407802 */ /* 0x000fe40000000f00 */
[----:B------:R-:W-:Y:S05]  /*11b70*/  CALL.REL.NOINC `($__internal_17_$__cuda_sm70_shflsync_up) ;  /* 0x0000134000007944 */ /* 0x000fea0003c00000 */
[----:B0-----:R-:W-:Y:S01]  /*11b80*/  HFMA2.MMA R68, -RZ, RZ, 0, 9.5367431640625e-07 ;  /* 0x00000010ff447435 */ /* 0x001fe200000001ff */
[----:B-1----:R-:W-:Y:S02]  /*11b90*/  MOV R70, R66 ;  /* 0x0000004200467202 */ /* 0x002fe40000000f00 */
[----:B------:R-:W-:Y:S02]  /*11ba0*/  MOV R71, R78 ;  /* 0x0000004e00477202 */ /* 0x000fe40000000f00 */
[----:B------:R-:W-:Y:S02]  /*11bb0*/  MOV R69, RZ ;  /* 0x000000ff00457202 */ /* 0x000fe40000000f00 */
[----:B------:R-:W-:Y:S02]  /*11bc0*/  MOV R66, 0xffffffff ;  /* 0xffffffff00427802 */ /* 0x000fe40000000f00 */
[----:B------:R-:W-:Y:S02]  /*11bd0*/  MOV R64, 0x11bf0 ;  /* 0x00011bf000407802 */ /* 0x000fe40000000f00 */
[----:B------:R-:W-:Y:S05]  /*11be0*/  CALL.REL.NOINC `($__internal_17_$__cuda_sm70_shflsync_up) ;  /* 0x000012d000007944 */ /* 0x000fea0003c00000 */
[----:B0-----:R-:W-:Y:S01]  /*11bf0*/  HFMA2.MMA R68, -RZ, RZ, 0, 9.5367431640625e-07 ;  /* 0x00000010ff447435 */ /* 0x001fe200000001ff */
[----:B-1----:R-:W-:-:S02]  /*11c00*/  MOV R74, R66 ;  /* 0x00000042004a7202 */ /* 0x002fc40000000f00 */
[----:B------:R-:W-:Y:S02]  /*11c10*/  MOV R71, R79 ;  /* 0x0000004f00477202 */ /* 0x000fe40000000f00 */
[----:B------:R-:W-:Y:S02]  /*11c20*/  MOV R69, RZ ;  /* 0x000000ff00457202 */ /* 0x000fe40000000f00 */
[----:B------:R-:W-:Y:S02]  /*11c30*/  MOV R66, 0xffffffff ;  /* 0xffffffff00427802 */ /* 0x000fe40000000f00 */
[----:B------:R-:W-:Y:S02]  /*11c40*/  MOV R64, 0x11c60 ;  /* 0x00011c6000407802 */ /* 0x000fe40000000f00 */
[----:B------:R-:W-:Y:S05]  /*11c50*/  CALL.REL.NOINC `($__internal_17_$__cuda_sm70_shflsync_up) ;  /* 0x0000126000007944 */ /* 0x000fea0003c00000 */
[----:B01----:R-:W-:Y:S05]  /*11c60*/  BRA `(.L_x_573) ;  /* 0xffff70b000007947 */ /* 0x003fea000383ffff */
.L_x_470:
[----:B------:R-:W-:Y:S01]  /*11c70*/  HFMA2.MMA R68, -RZ, RZ, 0, 5.9604644775390625e-08 ;  /* 0x00000001ff447435 */ /* 0x000fe200000001ff */
[----:B------:R-:W-:Y:S02]  /*11c80*/  MOV R69, RZ ;  /* 0x000000ff00457202 */ /* 0x000fe40000000f00 */
[----:B-1----:R-:W-:Y:S02]  /*11c90*/  MOV R66, 0xffffffff ;  /* 0xffffffff00427802 */ /* 0x002fe40000000f00 */
[----:B------:R-:W-:-:S02]  /*11ca0*/  MOV R64, 0x11cc0 ;  /* 0x00011cc000407802 */ /* 0x000fc40000000f00 */
[----:B0-----:R-:W-:Y:S05]  /*11cb0*/  CALL.REL.NOINC `($__internal_17_$__cuda_sm70_shflsync_up) ;  /* 0x0000120000007944 */ /* 0x001fea0003c00000 */
[----:B0-----:R-:W-:Y:S01]  /*11cc0*/  HFMA2.MMA R68, -RZ, RZ, 0, 5.9604644775390625e-08 ;  /* 0x00000001ff447435 */ /* 0x001fe200000001ff */
[----:B-1----:R-:W-:-:S02]  /*11cd0*/  MOV R70, R66 ;  /* 0x0000004200467202 */ /* 0x002fc40000000f00 */
[----:B------:R-:W-:Y:S02]  /*11ce0*/  MOV R71, R67 ;  /* 0x0000004300477202 */ /* 0x000fe40000000f00 */
[----:B------:R-:W-:Y:S02]  /*11cf0*/  MOV R69, RZ ;  /* 0x000000ff00457202 */ /* 0x000fe40000000f00 */
[----:B------:R-:W-:Y:S02]  /*11d00*/  MOV R66, 0xffffffff ;  /* 0xffffffff00427802 */ /* 0x000fe40000000f00 */
[----:B------:R-:W-:Y:S02]  /*11d10*/  MOV R64, 0x11d30 ;  /* 0x00011d3000407802 */ /* 0x000fe40000000f00 */
[----:B------:R-:W-:Y:S05]  /*11d20*/  CALL.REL.NOINC `($__internal_17_$__cuda_sm70_shflsync_up) ;  /* 0x0000119000007944 */ /* 0x000fea0003c00000 */
[----:B0-----:R-:W-:Y:S01]  /*11d30*/  HFMA2.MMA R68, -RZ, RZ, 0, 5.9604644775390625e-08 ;  /* 0x00000001ff447435 */ /* 0x001fe200000001ff */
[----:B-1----:R-:W-:Y:S02]  /*11d40*/  MOV R67, R66 ;  /* 0x0000004200437202 */ /* 0x002fe40000000f00 */
[----:B------:R-:W-:Y:S02]  /*11d50*/  MOV R71, R76 ;  /* 0x0000004c00477202 */ /* 0x000fe40000000f00 */
[----:B------:R-:W-:-:S02]  /*11d60*/  MOV R69, RZ ;  /* 0x000000ff00457202 */ /* 0x000fc40000000f00 */
[----:B------:R-:W-:Y:S02]  /*11d70*/  MOV R66, 0xffffffff ;  /* 0xffffffff00427802 */ /* 0x000fe40000000f00 */
[----:B------:R-:W-:Y:S02]  /*11d80*/  MOV R64, 0x11da0 ;  /* 0x00011da000407802 */ /* 0x000fe40000000f00 */
[----:B------:R-:W-:Y:S05]  /*11d90*/  CALL.REL.NOINC `($__internal_17_$__cuda_sm70_shflsync_up) ;  /* 0x0000112000007944 */ /* 0x000fea0003c00000 */
[----:B0-----:R-:W-:Y:S01]  /*11da0*/  HFMA2.MMA R68, -RZ, RZ, 0, 5.9604644775390625e-08 ;  /* 0x00000001ff447435 */ /* 0x001fe200000001ff */
[----:B-1----:R-:W-:Y:S02]  /*11db0*/  MOV R76, R66 ;  /* 0x00000042004c7202 */ /* 0x002fe40000000f00 */
[----:B------:R-:W-:Y:S02]  /*11dc0*/  MOV R71, R77 ;  /* 0x0000004d00477202 */ /* 0x000fe40000000f00 */
[----:B------:R-:W-:Y:S02]  /*11dd0*/  MOV R69, RZ ;  /* 0x000000ff00457202 */ /* 0x000fe40000000f00 */
[----:B------:R-:W-:Y:S02]  /*11de0*/  MOV R66, 0xffffffff ;  /* 0xffffffff00427802 */ /* 0x000fe40000000f00 */
[----:B------:R-:W-:-:S02]  /*11df0*/  MOV R64, 0x11e10 ;  /* 0x00011e1000407802 */ /* 0x000fc40000000f00 */
[----:B------:R-:W-:Y:S05]  /*11e00*/  CALL.REL.NOINC `($__internal_17_$__cuda_sm70_shflsync_up) ;  /* 0x000010b000007944 */ /* 0x000fea0003c00000 */
[----:B-1----:R-:W-:Y:S01]  /*11e10*/  MOV R77, R66 ;  /* 0x00000042004d7202 */ /* 0x002fe20000000f00 */
[----:B------:R-:W-:Y:S01]  /*11e20*/  HFMA2.MMA R66, -RZ, RZ, 0, 0 ;  /* 0x00000000ff427435 */ /* 0x000fe200000001ff */
[----:B------:R-:W-:-:S02]  /*11e30*/  MOV R64, R60 ;  /* 0x0000003c00407202 */ /* 0x000fc40000000f00 */
[----:B------:R-:W-:Y:S02]  /*11e40*/  MOV R60, R70 ;  /* 0x00000046003c7202 */ /* 0x000fe40000000f00 */
[----:B------:R-:W-:Y:S02]  /*11e50*/  MOV R247, 0xffffffff ;  /* 0xffffffff00f77802 */ /* 0x000fe40000000f00 */
[----:B------:R-:W-:Y:S02]  /*11e60*/  MOV R65, 0x11e80 ;  /* 0x00011e8000417802 */ /* 0x000fe40000000f00 */
[----:B0-----:R-:W-:Y:S05]  /*11e70*/  CALL.REL.NOINC `($__internal_16_$__cuda_sm70_shflsync_idx_p) ;  /* 0x00000fd000007944 */ /* 0x001fea0003c00000 */
[----:B-1----:R-:W-:Y:S01]  /*11e80*/  MOV R72, R66 ;  /* 0x0000004200487202 */ /* 0x002fe20000000f00 */
[----:B------:R-:W-:Y:S01]  /*11e90*/  HFMA2.MMA R66, -RZ, RZ, 0, 0 ;  /* 0x00000000ff427435 */ /* 0x000fe200000001ff */
[----:B------:R-:W-:Y:S02]  /*11ea0*/  MOV R64, R61 ;  /* 0x0000003d00407202 */ /* 0x000fe40000000f00 */
[----:B------:R-:W-:Y:S02]  /*11eb0*/  MOV R247, 0xffffffff ;  /* 0xffffffff00f77802 */ /* 0x000fe40000000f00 */
[----:B------:R-:W-:-:S02]  /*11ec0*/  MOV R65, 0x11ee0 ;  /* 0x00011ee000417802 */ /* 0x000fc40000000f00 */
[----:B0-----:R-:W-:Y:S05]  /*11ed0*/  CALL.REL.NOINC `($__internal_16_$__cuda_sm70_shflsync_idx_p) ;  /* 0x00000f7000007944 */ /* 0x001fea0003c00000 */
[----:B-1----:R-:W-:Y:S01]  /*11ee0*/  MOV R73, R66 ;  /* 0x0000004200497202 */ /* 0x002fe20000000f00 */
[----:B------:R-:W-:Y:S01]  /*11ef0*/  HFMA2.MMA R66, -RZ, RZ, 0, 0 ;  /* 0x00000000ff427435 */ /* 0x000fe200000001ff */
[----:B------:R-:W-:-:S02]  /*11f00*/  MOV R64, R62 ;  /* 0x0000003e00407202 */ /* 0x000fc40000000f00 */
[----:B------:R-:W-:Y:S02]  /*11f10*/  MOV R247, 0xffffffff ;  /* 0xffffffff00f77802 */ /* 0x000fe40000000f00 */
[----:B------:R-:W-:Y:S02]  /*11f20*/  MOV R65, 0x11f40 ;  /* 0x00011f4000417802 */ /* 0x000fe40000000f00 */
[----:B0-----:R-:W-:Y:S05]  /*11f30*/  CALL.REL.NOINC `($__internal_16_$__cuda_sm70_shflsync_idx_p) ;  /* 0x00000f1000007944 */ /* 0x001fea0003c00000 */
[----:B-1----:R-:W-:Y:S01]  /*11f40*/  MOV R74, R66 ;  /* 0x00000042004a7202 */ /* 0x002fe20000000f00 */
[----:B------:R-:W-:Y:S01]  /*11f50*/  HFMA2.MMA R66, -RZ, RZ, 0, 0 ;  /* 0x00000000ff427435 */ /* 0x000fe200000001ff */
[----:B------:R-:W-:Y:S02]  /*11f60*/  MOV R64, R63 ;  /* 0x0000003f00407202 */ /* 0x000fe40000000f00 */
[----:B------:R-:W-:Y:S02]  /*11f70*/  MOV R247, 0xffffffff ;  /* 0xffffffff00f77802 */ /* 0x000fe40000000f00 */
[----:B------:R-:W-:Y:S02]  /*11f80*/  MOV R65, 0x11fa0 ;  /* 0x00011fa000417802 */ /* 0x000fe40000000f00 */
[----:B0-----:R-:W-:Y:S05]  /*11f90*/  CALL.REL.NOINC `($__internal_16_$__cuda_sm70_shflsync_idx_p) ;  /* 0x00000eb000007944 */ /* 0x001fea0003c00000 */
[----:B-1----:R-:W-:Y:S01]  /*11fa0*/  MOV R75, R66 ;  /* 0x00000042004b7202 */ /* 0x002fe20000000f00 */
[----:B0-----:R-:W-:Y:S05]  /*11fb0*/  BRA `(.L_x_574) ;  /* 0xffff704000007947 */ /* 0x001fea000383ffff */
.L_x_473:
[----:B------:R-:W-:Y:S01]  /*11fc0*/  HFMA2.MMA R66, -RZ, RZ, 0, 5.9604644775390625e-08 ;  /* 0x00000001ff427435 */ /* 0x000fe200000001ff */
[----:B------:R-:W-:-:S02]  /*11fd0*/  MOV R75, R71 ;  /* 0x00000047004b7202 */ /* 0x000fc40000000f00 */
[----:B------:R-:W-:Y:S02]  /*11fe0*/  MOV R76, 0x1f ;  /* 0x0000001f004c7802 */ /* 0x000fe40000000f00 */
[----:B------:R-:W-:Y:S02]  /*11ff0*/  MOV R65, 0xffffffff ;  /* 0xffffffff00417802 */ /* 0x000fe40000000f00 */
[----:B------:R-:W-:Y:S02]  /*12000*/  MOV R64, 0x12020 ;  /* 0x0001202000407802 */ /* 0x000fe40000000f00 */
[----:B------:R-:W-:Y:S05]  /*12010*/  CALL.REL.NOINC `($__internal_15_$__cuda_sm70_shflsync_down) ;  /* 0x00000df000007944 */ /* 0x000fea0003c00000 */
[----:B-1----:R-:W-:Y:S01]  /*12020*/  MOV R67, R66 ;  /* 0x0000004200437202 */ /* 0x002fe20000000f00 */
[----:B------:R-:W-:Y:S05]  /*12030*/  BRA `(.L_x_575) ;  /* 0xffff85a000007947 */ /* 0x000fea000383ffff */
.L_x_474:
[----:B------:R-:W-:Y:S01]  /*12040*/  HFMA2.MMA R66, -RZ, RZ, 0, 5.9604644775390625e-08 ;  /* 0x00000001ff427435 */ /* 0x000fe200000001ff */
[----:B------:R-:W-:Y:S02]  /*12050*/  MOV R75, R69 ;  /* 0x00000045004b7202 */ /* 0x000fe40000000f00 */
[----:B------:R-:W-:Y:S02]  /*12060*/  MOV R76, 0x1f ;  /* 0x0000001f004c7802 */ /* 0x000fe40000000f00 */
[----:B------:R-:W-:-:S02]  /*12070*/  MOV R65, 0xffffffff ;  /* 0xffffffff00417802 */ /* 0x000fc40000000f00 */
[----:B------:R-:W-:Y:S02]  /*12080*/  MOV R64, 0x120a0 ;  /* 0x000120a000407802 */ /* 0x000fe40000000f00 */
[----:B01----:R-:W-:Y:S05]  /*12090*/  CALL.REL.NOINC `($__internal_15_$__cuda_sm70_shflsync_down) ;  /* 0x00000d7000007944 */ /* 0x003fea0003c00000 */
[----:B-1----:R-:W-:Y:S01]  /*120a0*/  MOV R69, R66 ;  /* 0x0000004200457202 */ /* 0x002fe20000000f00 */
[----:B------:R-:W-:Y:S01]  /*120b0*/  HFMA2.MMA R66, -RZ, RZ, 0, 5.9604644775390625e-08 ;  /* 0x00000001ff427435 */ /* 0x000fe200000001ff */
[----:B------:R-:W-:Y:S02]  /*120c0*/  MOV R75, R68 ;  /* 0x00000044004b7202 */ /* 0x000fe40000000f00 */
[----:B------:R-:W-:Y:S02]  /*120d0*/  MOV R76, 0x1f ;  /* 0x0000001f004c7802 */ /* 0x000fe40000000f00 */
[----:B------:R-:W-:Y:S02]  /*120e0*/  MOV R65, 0xffffffff ;  /* 0xffffffff00417802 */ /* 0x000fe40000000f00 */
[----:B------:R-:W-:Y:S02]  /*120f0*/  MOV R64, 0x12110 ;  /* 0x0001211000407802 */ /* 0x000fe40000000f00 */
[----:B------:R-:W-:Y:S05]  /*12100*/  CALL.REL.NOINC `($__internal_15_$__cuda_sm70_shflsync_down) ;  /* 0x00000d0000007944 */ /* 0x000fea0003c00000 */
[----:B-1----:R-:W-:Y:S01]  /*12110*/  MOV R73, R66 ;  /* 0x0000004200497202 */ /* 0x002fe20000000f00 */
[----:B------:R-:W-:Y:S01]  /*12120*/  HFMA2.MMA R66, -RZ, RZ, 0, 5.9604644775390625e-08 ;  /* 0x00000001ff427435 */ /* 0x000fe200000001ff */
[----:B------:R-:W-:-:S02]  /*12130*/  MOV R75, R70 ;  /* 0x00000046004b7202 */ /* 0x000fc40000000f00 */
[----:B------:R-:W-:Y:S02]  /*12140*/  MOV R76, 0x1f ;  /* 0x0000001f004c7802 */ /* 0x000fe40000000f00 */
[----:B------:R-:W-:Y:S02]  /*12150*/  MOV R65, 0xffffffff ;  /* 0xffffffff00417802 */ /* 0x000fe40000000f00 */
[----:B------:R-:W-:Y:S02]  /*12160*/  MOV R64, 0x12180 ;  /* 0x0001218000407802 */ /* 0x000fe40000000f00 */
[----:B------:R-:W-:Y:S05]  /*12170*/  CALL.REL.NOINC `($__internal_15_$__cuda_sm70_shflsync_down) ;  /* 0x00000c9000007944 */ /* 0x000fea0003c00000 */
[----:B-1----:R-:W-:Y:S05]  /*12180*/  BRA `(.L_x_576) ;  /* 0xffff849000007947 */ /* 0x002fea000383ffff */
.L_x_477:
[----:B0-----:R-:W-:Y:S01]  /*12190*/  HFMA2.MMA R66, -RZ, RZ, 0, 1.1920928955078125e-07 ;  /* 0x00000002ff427435 */ /* 0x001fe200000001ff */
[----:B------:R-:W-:Y:S02]  /*121a0*/  MOV R75, R71 ;  /* 0x00000047004b7202 */ /* 0x000fe40000000f00 */
[----:B------:R-:W-:Y:S02]  /*121b0*/  MOV R76, 0x1f ;  /* 0x0000001f004c7802 */ /* 0x000fe40000000f00 */
[----:B------:R-:W-:Y:S02]  /*121c0*/  MOV R65, 0xffffffff ;  /* 0xffffffff00417802 */ /* 0x000fe40000000f00 */
[----:B------:R-:W-:-:S02]  /*121d0*/  MOV R64, 0x121f0 ;  /* 0x000121f000407802 */ /* 0x000fc40000000f00 */
[----:B-1234-:R-:W-:Y:S05]  /*121e0*/  CALL.REL.NOINC `($__internal_15_$__cuda_sm70_shflsync_down) ;  /* 0x00000c2000007944 */ /* 0x01efea0003c00000 */
[----:B-1----:R-:W-:Y:S01]  /*121f0*/  MOV R67, R66 ;  /* 0x0000004200437202 */ /* 0x002fe20000000f00 */
[----:B------:R-:W-:Y:S01]  /*12200*/  HFMA2.MMA R66, -RZ, RZ, 0, 1.1920928955078125e-07 ;  /* 0x00000002ff427435 */ /* 0x000fe200000001ff */
[----:B------:R-:W-:-:S02]  /*12210*/  MOV R75, R74 ;  /* 0x0000004a004b7202 */ /* 0x000fc40000000f00 */
[----:B------:R-:W-:Y:S02]  /*12220*/  MOV R76, 0x1f ;  /* 0x0000001f004c7802 */ /* 0x000fe40000000f00 */
[----:B------:R-:W-:Y:S02]  /*12230*/  MOV R65, 0xffffffff ;  /* 0xffffffff00417802 */ /* 0x000fe40000000f00 */
[----:B------:R-:W-:Y:S02]  /*12240*/  MOV R64, 0x12260 ;  /* 0x0001226000407802 */ /* 0x000fe40000000f00 */
[----:B------:R-:W-:Y:S05]  /*12250*/  CALL.REL.NOINC `($__internal_15_$__cuda_sm70_shflsync_down) ;  /* 0x00000bb000007944 */ /* 0x000fea0003c00000 */
[----:B-1----:R-:W-:Y:S01]  /*12260*/  MOV R69, R66 ;  /* 0x0000004200457202 */ /* 0x002fe20000000f00 */
[----:B------:R-:W-:Y:S01]  /*12270*/  HFMA2.MMA R66, -RZ, RZ, 0, 1.1920928955078125e-07 ;  /* 0x00000002ff427435 */ /* 0x000fe200000001ff */
[----:B------:R-:W-:Y:S02]  /*12280*/  MOV R75, R68 ;  /* 0x00000044004b7202 */ /* 0x000fe40000000f00 */
[----:B------:R-:W-:Y:S02]  /*12290*/  MOV R76, 0x1f ;  /* 0x0000001f004c7802 */ /* 0x000fe40000000f00 */
[----:B------:R-:W-:-:S02]  /*122a0*/  MOV R65, 0xffffffff ;  /* 0xffffffff00417802 */ /* 0x000fc40000000f00 */
[----:B------:R-:W-:Y:S02]  /*122b0*/  MOV R64, 0x122d0 ;  /* 0x000122d000407802 */ /* 0x000fe40000000f00 */
[----:B------:R-:W-:Y:S05]  /*122c0*/  CALL.REL.NOINC `($__internal_15_$__cuda_sm70_shflsync_down) ;  /* 0x00000b4000007944 */ /* 0x000fea0003c00000 */
[----:B-1----:R-:W-:Y:S01]  /*122d0*/  MOV R70, R66 ;  /* 0x0000004200467202 */ /* 0x002fe20000000f00 */
[----:B------:R-:W-:Y:S01]  /*122e0*/  HFMA2.MMA R66, -RZ, RZ, 0, 1.1920928955078125e-07 ;  /* 0x00000002ff427435 */ /* 0x000fe200000001ff */
[----:B------:R-:W-:Y:S02]  /*122f0*/  MOV R75, R72 ;  /* 0x00000048004b7202 */ /* 0x000fe40000000f00 */
[----:B------:R-:W-:Y:S02]  /*12300*/  MOV R76, 0x1f ;  /* 0x0000001f004c7802 */ /* 0x000fe40000000f00 */
[----:B------:R-:W-:Y:S02]  /*12310*/  MOV R65, 0xffffffff ;  /* 0xffffffff00417802 */ /* 0x000fe40000000f00 */
[----:B------:R-:W-:Y:S02]  /*12320*/  MOV R64, 0x12340 ;  /* 0x0001234000407802 */ /* 0x000fe40000000f00 */
[----:B------:R-:W-:Y:S05]  /*12330*/  CALL.REL.NOINC `($__internal_15_$__cuda_sm70_shflsync_down) ;  /* 0x00000ad000007944 */ /* 0x000fea0003c00000 */
[----:B-1----:R-:W-:Y:S05]  /*12340*/  BRA `(.L_x_577) ;  /* 0xffff841000007947 */ /* 0x002fea000383ffff */
.L_x_480:
[----:B0-----:R-:W-:Y:S01]  /*12350*/  HFMA2.MMA R66, -RZ, RZ, 0, 2.384185791015625e-07 ;  /* 0x00000004ff427435 */ /* 0x001fe200000001ff */
[----:B------:R-:W-:Y:S02]  /*12360*/  MOV R75, R71 ;  /* 0x00000047004b7202 */ /* 0x000fe40000000f00 */
[----:B------:R-:W-:-:S02]  /*12370*/  MOV R76, 0x1f ;  /* 0x0000001f004c7802 */ /* 0x000fc40000000f00 */
[----:B------:R-:W-:Y:S02]  /*12380*/  MOV R65, 0xffffffff ;  /* 0xffffffff00417802 */ /* 0x000fe40000000f00 */
[----:B------:R-:W-:Y:S02]  /*12390*/  MOV R64, 0x123b0 ;  /* 0x000123b000407802 */ /* 0x000fe40000000f00 */
[----:B-1234-:R-:W-:Y:S05]  /*123a0*/  CALL.REL.NOINC `($__internal_15_$__cuda_sm70_shflsync_down) ;  /* 0x00000a6000007944 */ /* 0x01efea0003c00000 */
[----:B-1----:R-:W-:Y:S01]  /*123b0*/  MOV R67, R66 ;  /* 0x0000004200437202 */ /* 0x002fe20000000f00 */
[----:B------:R-:W-:Y:S05]  /*123c0*/  BRA `(.L_x_578) ;  /* 0xffff84a000007947 */ /* 0x000fea000383ffff */
.L_x_481:
[----:B0-----:R-:W-:Y:S01]  /*123d0*/  HFMA2.MMA R66, -RZ, RZ, 0, 2.384185791015625e-07 ;  /* 0x00000004ff427435 */ /* 0x001fe200000001ff */
[----:B------:R-:W-:Y:S02]  /*123e0*/  MOV R75, R74 ;  /* 0x0000004a004b7202 */ /* 0x000fe40000000f00 */
[----:B------:R-:W-:Y:S02]  /*123f0*/  MOV R76, 0x1f ;  /* 0x0000001f004c7802 */ /* 0x000fe40000000f00 */
[----:B------:R-:W-:Y:S02]  /*12400*/  MOV R65, 0xffffffff ;  /* 0xffffffff00417802 */ /* 0x000fe40000000f00 */
[----:B------:R-:W-:-:S02]  /*12410*/  MOV R64, 0x12430 ;  /* 0x0001243000407802 */ /* 0x000fc40000000f00 */
[----:B-1234-:R-:W-:Y:S05]  /*12420*/  CALL.REL.NOINC `($__internal_15_$__cuda_sm70_shflsync_down) ;  /* 0x000009e000007944 */ /* 0x01efea0003c00000 */
[----:B-1----:R-:W-:Y:S01]  /*12430*/  MOV R69, R66 ;  /* 0x0000004200457202 */ /* 0x002fe20000000f00 */
[----:B------:R-:W-:Y:S01]  /*12440*/  HFMA2.MMA R66, -RZ, RZ, 0, 2.384185791015625e-07 ;  /* 0x00000004ff427435 */ /* 0x000fe200000001ff */
[----:B------:R-:W-:-:S02]  /*12450*/  MOV R75, R68 ;  /* 0x00000044004b7202 */ /* 0x000fc40000000f00 */
[----:B------:R-:W-:Y:S02]  /*12460*/  MOV R76, 0x1f ;  /* 0x0000001f004c7802 */ /* 0x000fe40000000f00 */
[----:B------:R-:W-:Y:S02]  /*12470*/  MOV R65, 0xffffffff ;  /* 0xffffffff00417802 */ /* 0x000fe40000000f00 */
[----:B------:R-:W-:Y:S02]  /*12480*/  MOV R64, 0x124a0 ;  /* 0x000124a000407802 */ /* 0x000fe40000000f00 */
[----:B------:R-:W-:Y:S05]  /*12490*/  CALL.REL.NOINC `($__internal_15_$__cuda_sm70_shflsync_down) ;  /* 0x0000097000007944 */ /* 0x000fea0003c00000 */
[----:B-1----:R-:W-:Y:S01]  /*124a0*/  MOV R70, R66 ;  /* 0x0000004200467202 */ /* 0x002fe20000000f00 */
[----:B------:R-:W-:Y:S01]  /*124b0*/  HFMA2.MMA R66, -RZ, RZ, 0, 2.384185791015625e-07 ;  /* 0x00000004ff427435 */ /* 0x000fe200000001ff */
[----:B------:R-:W-:Y:S02]  /*124c0*/  MOV R75, R72 ;  /* 0x00000048004b7202 */ /* 0x000fe40000000f00 */
[----:B------:R-:W-:Y:S02]  /*124d0*/  MOV R76, 0x1f ;  /* 0x0000001f004c7802 */ /* 0x000fe40000000f00 */
[----:B------:R-:W-:-:S02]  /*124e0*/  MOV R65, 0xffffffff ;  /* 0xffffffff00417802 */ /* 0x000fc40000000f00 */
[----:B------:R-:W-:Y:S02]  /*124f0*/  MOV R64, 0x12510 ;  /* 0x0001251000407802 */ /* 0x000fe40000000f00 */
[----:B------:R-:W-:Y:S05]  /*12500*/  CALL.REL.NOINC `($__internal_15_$__cuda_sm70_shflsync_down) ;  /* 0x0000090000007944 */ /* 0x000fea0003c00000 */
[----:B-1----:R-:W-:Y:S05]  /*12510*/  BRA `(.L_x_579) ;  /* 0xffff839000007947 */ /* 0x002fea000383ffff */
.L_x_484:
[----:B0-----:R-:W-:Y:S01]  /*12520*/  HFMA2.MMA R66, -RZ, RZ, 0, 4.76837158203125e-07 ;  /* 0x00000008ff427435 */ /* 0x001fe200000001ff */
[----:B------:R-:W-:Y:S02]  /*12530*/  MOV R75, R71 ;  /* 0x00000047004b7202 */ /* 0x000fe40000000f00 */
[----:B------:R-:W-:Y:S02]  /*12540*/  MOV R76, 0x1f ;  /* 0x0000001f004c7802 */ /* 0x000fe40000000f00 */
[----:B------:R-:W-:Y:S02]  /*12550*/  MOV R65, 0xffffffff ;  /* 0xffffffff00417802 */ /* 0x000fe40000000f00 */
[----:B------:R-:W-:Y:S02]  /*12560*/  MOV R64, 0x12580 ;  /* 0x0001258000407802 */ /* 0x000fe40000000f00 */
[----:B-1234-:R-:W-:Y:S05]  /*12570*/  CALL.REL.NOINC `($__internal_15_$__cuda_sm70_shflsync_down) ;  /* 0x0000089000007944 */ /* 0x01efea0003c00000 */
[----:B-1----:R-:W-:Y:S01]  /*12580*/  MOV R67, R66 ;  /* 0x0000004200437202 */ /* 0x002fe20000000f00 */
[----:B------:R-:W-:Y:S01]  /*12590*/  HFMA2.MMA R66, -RZ, RZ, 0, 4.76837158203125e-07 ;  /* 0x00000008ff427435 */ /* 0x000fe200000001ff */
[----:B------:R-:W-:Y:S02]  /*125a0*/  MOV R75, R74 ;  /* 0x0000004a004b7202 */ /* 0x000fe40000000f00 */
[----:B------:R-:W-:-:S02]  /*125b0*/  MOV R76, 0x1f ;  /* 0x0000001f004c7802 */ /* 0x000fc40000000f00 */
[----:B------:R-:W-:Y:S02]  /*125c0*/  MOV R65, 0xffffffff ;  /* 0xffffffff00417802 */ /* 0x000fe40000000f00 */
[----:B------:R-:W-:Y:S02]  /*125d0*/  MOV R64, 0x125f0 ;  /* 0x000125f000407802 */ /* 0x000fe40000000f00 */
[----:B------:R-:W-:Y:S05]  /*125e0*/  CALL.REL.NOINC `($__internal_15_$__cuda_sm70_shflsync_down) ;  /* 0x0000082000007944 */ /* 0x000fea0003c00000 */
[----:B-1----:R-:W-:Y:S01]  /*125f0*/  MOV R69, R66 ;  /* 0x0000004200457202 */ /* 0x002fe20000000f00 */
[----:B------:R-:W-:Y:S01]  /*12600*/  HFMA2.MMA R66, -RZ, RZ, 0, 4.76837158203125e-07 ;  /* 0x00000008ff427435 */ /* 0x000fe200000001ff */
[----:B------:R-:W-:Y:S02]  /*12610*/  MOV R75, R68 ;  /* 0x00000044004b7202 */ /* 0x000fe40000000f00 */
[----:B------:R-:W-:Y:S02]  /*12620*/  MOV R76, 0x1f ;  /* 0x0000001f004c7802 */ /* 0x000fe40000000f00 */
[----:B------:R-:W-:Y:S02]  /*12630*/  MOV R65, 0xffffffff ;  /* 0xffffffff00417802 */ /* 0x000fe40000000f00 */
[----:B------:R-:W-:-:S02]  /*12640*/  MOV R64, 0x12660 ;  /* 0x0001266000407802 */ /* 0x000fc40000000f00 */
[----:B------:R-:W-:Y:S05]  /*12650*/  CALL.REL.NOINC `($__internal_15_$__cuda_sm70_shflsync_down) ;  /* 0x000007b000007944 */ /* 0x000fea0003c00000 */
[----:B-1----:R-:W-:Y:S01]  /*12660*/  MOV R70, R66 ;  /* 0x0000004200467202 */ /* 0x002fe20000000f00 */
[----:B------:R-:W-:Y:S01]  /*12670*/  HFMA2.MMA R66, -RZ, RZ, 0, 4.76837158203125e-07 ;  /* 0x00000008ff427435 */ /* 0x000fe200000001ff */
[----:B------:R-:W-:-:S02]  /*12680*/  MOV R75, R72 ;  /* 0x00000048004b7202 */ /* 0x000fc40000000f00 */
[----:B------:R-:W-:Y:S02]  /*12690*/  MOV R76, 0x1f ;  /* 0x0000001f004c7802 */ /* 0x000fe40000000f00 */
[----:B------:R-:W-:Y:S02]  /*126a0*/  MOV R65, 0xffffffff ;  /* 0xffffffff00417802 */ /* 0x000fe40000000f00 */
[----:B------:R-:W-:Y:S02]  /*126b0*/  MOV R64, 0x126d0 ;  /* 0x000126d000407802 */ /* 0x000fe40000000f00 */
[----:B------:R-:W-:Y:S05]  /*126c0*/  CALL.REL.NOINC `($__internal_15_$__cuda_sm70_shflsync_down) ;  /* 0x0000074000007944 */ /* 0x000fea0003c00000 */
[----:B-1----:R-:W-:Y:S05]  /*126d0*/  BRA `(.L_x_580) ;  /* 0xffff831000007947 */ /* 0x002fea000383ffff */
.L_x_487:
[----:B0-----:R-:W-:Y:S01]  /*126e0*/  HFMA2.MMA R66, -RZ, RZ, 0, 9.5367431640625e-07 ;  /* 0x00000010ff427435 */ /* 0x001fe200000001ff */
[----:B------:R-:W-:Y:S02]  /*126f0*/  MOV R75, R71 ;  /* 0x00000047004b7202 */ /* 0x000fe40000000f00 */
[----:B------:R-:W-:Y:S02]  /*12700*/  MOV R76, 0x1f ;  /* 0x0000001f004c7802 */ /* 0x000fe40000000f00 */
[----:B------:R-:W-:Y:S02]  /*12710*/  MOV R65, 0xffffffff ;  /* 0xffffffff00417802 */ /* 0x000fe40000000f00 */
[----:B------:R-:W-:-:S02]  /*12720*/  MOV R64, 0x12740 ;  /* 0x0001274000407802 */ /* 0x000fc40000000f00 */
[----:B-1234-:R-:W-:Y:S05]  /*12730*/  CALL.REL.NOINC `($__internal_15_$__cuda_sm70_shflsync_down) ;  /* 0x000006d000007944 */ /* 0x01efea0003c00000 */
[----:B-1----:R-:W-:Y:S01]  /*12740*/  MOV R67, R66 ;  /* 0x0000004200437202 */ /* 0x002fe20000000f00 */
[----:B------:R-:W-:Y:S05]  /*12750*/  BRA `(.L_x_581) ;  /* 0xffff83a000007947 */ /* 0x000fea000383ffff */
.L_x_488:
[----:B0-----:R-:W-:Y:S01]  /*12760*/  HFMA2.MMA R66, -RZ, RZ, 0, 9.5367431640625e-07 ;  /* 0x00000010ff427435 */ /* 0x001fe200000001ff */
[----:B------:R-:W-:-:S02]  /*12770*/  MOV R75, R74 ;  /* 0x0000004a004b7202 */ /* 0x000fc40000000f00 */
[----:B------:R-:W-:Y:S02]  /*12780*/  MOV R76, 0x1f ;  /* 0x0000001f004c7802 */ /* 0x000fe40000000f00 */
[----:B------:R-:W-:Y:S02]  /*12790*/  MOV R65, 0xffffffff ;  /* 0xffffffff00417802 */ /* 0x000fe40000000f00 */
[----:B------:R-:W-:Y:S02]  /*127a0*/  MOV R64, 0x127c0 ;  /* 0x000127c000407802 */ /* 0x000fe40000000f00 */
[----:B-1234-:R-:W-:Y:S05]  /*127b0*/  CALL.REL.NOINC `($__internal_15_$__cuda_sm70_shflsync_down) ;  /* 0x0000065000007944 */ /* 0x01efea0003c00000 */
[----:B-1----:R-:W-:Y:S01]  /*127c0*/  MOV R69, R66 ;  /* 0x0000004200457202 */ /* 0x002fe20000000f00 */
[----:B------:R-:W-:Y:S01]  /*127d0*/  HFMA2.MMA R66, -RZ, RZ, 0, 9.5367431640625e-07 ;  /* 0x00000010ff427435 */ /* 0x000fe200000001ff */
[----:B------:R-:W-:Y:S02]  /*127e0*/  MOV R75, R68 ;  /* 0x00000044004b7202 */ /* 0x000fe40000000f00 */
[----:B------:R-:W-:Y:S02]  /*127f0*/  MOV R76, 0x1f ;  /* 0x0000001f004c7802 */ /* 0x000fe40000000f00 */
[----:B------:R-:W-:-:S02]  /*12800*/  MOV R65, 0xffffffff ;  /* 0xffffffff00417802 */ /* 0x000fc40000000f00 */
[----:B------:R-:W-:Y:S02]  /*12810*/  MOV R64, 0x12830 ;  /* 0x0001283000407802 */ /* 0x000fe40000000f00 */
[----:B------:R-:W-:Y:S05]  /*12820*/  CALL.REL.NOINC `($__internal_15_$__cuda_sm70_shflsync_down) ;  /* 0x000005e000007944 */ /* 0x000fea0003c00000 */
[----:B-1----:R-:W-:Y:S01]  /*12830*/  MOV R70, R66 ;  /* 0x0000004200467202 */ /* 0x002fe20000000f00 */
[----:B------:R-:W-:Y:S01]  /*12840*/  HFMA2.MMA R66, -RZ, RZ, 0, 9.5367431640625e-07 ;  /* 0x00000010ff427435 */ /* 0x000fe200000001ff */
[----:B------:R-:W-:Y:S02]  /*12850*/  MOV R75, R72 ;  /* 0x00000048004b7202 */ /* 0x000fe40000000f00 */
[----:B------:R-:W-:Y:S02]  /*12860*/  MOV R76, 0x1f ;  /* 0x0000001f004c7802 */ /* 0x000fe40000000f00 */
[----:B------:R-:W-:Y:S02]  /*12870*/  MOV R65, 0xffffffff ;  /* 0xffffffff00417802 */ /* 0x000fe40000000f00 */
[----:B------:R-:W-:Y:S02]  /*12880*/  MOV R64, 0x128a0 ;  /* 0x000128a000407802 */ /* 0x000fe40000000f00 */
[----:B------:R-:W-:Y:S05]  /*12890*/  CALL.REL.NOINC `($__internal_15_$__cuda_sm70_shflsync_down) ;  /* 0x0000057000007944 */ /* 0x000fea0003c00000 */
[----:B-1----:R-:W-:Y:S05]  /*128a0*/  BRA `(.L_x_582) ;  /* 0xffff829000007947 */ /* 0x002fea000383ffff */
.L_x_491:
[----:B0-----:R-:W-:Y:S01]  /*128b0*/  HFMA2.MMA R66, -RZ, RZ, 0, 0 ;  /* 0x00000000ff427435 */ /* 0x001fe200000001ff */
[----:B------:R-:W-:Y:S02]  /*128c0*/  MOV R64, R71 ;  /* 0x0000004700407202 */ /* 0x000fe40000000f00 */
[----:B------:R-:W-:-:S02]  /*128d0*/  MOV R247, 0xffffffff ;  /* 0xffffffff00f77802 */ /* 0x000fc40000000f00 */
[----:B------:R-:W-:Y:S02]  /*128e0*/  MOV R65, 0x12900 ;  /* 0x0001290000417802 */ /* 0x000fe40000000f00 */
[----:B-1234-:R-:W-:Y:S05]  /*128f0*/  CALL.REL.NOINC `($__internal_16_$__cuda_sm70_shflsync_idx_p) ;  /* 0x0000055000007944 */ /* 0x01efea0003c00000 */
[----:B-1----:R-:W-:Y:S01]  /*12900*/  MOV R69, R66 ;  /* 0x0000004200457202 */ /* 0x002fe20000000f00 */
[----:B------:R-:W-:Y:S01]  /*12910*/  HFMA2.MMA R66, -RZ, RZ, 0, 0 ;  /* 0x00000000ff427435 */ /* 0x000fe200000001ff */
[----:B------:R-:W-:Y:S02]  /*12920*/  MOV R64, R74 ;  /* 0x0000004a00407202 */ /* 0x000fe40000000f00 */
[----:B------:R-:W-:Y:S02]  /*12930*/  MOV R247, 0xffffffff ;  /* 0xffffffff00f77802 */ /* 0x000fe40000000f00 */
[----:B------:R-:W-:Y:S02]  /*12940*/  MOV R65, 0x12960 ;  /* 0x0001296000417802 */ /* 0x000fe40000000f00 */
[----:B0-----:R-:W-:Y:S05]  /*12950*/  CALL.REL.NOINC `($__internal_16_$__cuda_sm70_shflsync_idx_p) ;  /* 0x000004f000007944 */ /* 0x001fea0003c00000 */
[----:B-1----:R-:W-:Y:S01]  /*12960*/  MOV R73, R66 ;  /* 0x0000004200497202 */ /* 0x002fe20000000f00 */
[----:B------:R-:W-:Y:S01]  /*12970*/  HFMA2.MMA R66, -RZ, RZ, 0, 0 ;  /* 0x00000000ff427435 */ /* 0x000fe200000001ff */
[----:B------:R-:W-:Y:S02]  /*12980*/  MOV R64, R68 ;  /* 0x0000004400407202 */ /* 0x000fe40000000f00 */
[----:B------:R-:W-:-:S02]  /*12990*/  MOV R247, 0xffffffff ;  /* 0xffffffff00f77802 */ /* 0x000fc40000000f00 */
        /* <DEDUP_REMOVED lines=8> */
[----:B------:R-:W-:Y:S02]  /*12a20*/  MOV R70, R69 ;  /* 0x0000004500467202 */ /* 0x000fe40000000f00 */
[----:B------:R-:W-:Y:S02]  /*12a30*/  MOV R69, R67 ;  /* 0x0000004300457202 */ /* 0x000fe40000000f00 */
[----:B-1----:R-:W-:Y:S01]  /*12a40*/  MOV R67, R66 ;  /* 0x0000004200437202 */ /* 0x002fe20000000f00 */
[----:B------:R-:W-:Y:S01]  /*12a50*/  HFMA2.MMA R66, -RZ, RZ, 0, 5.9604644775390625e-08 ;  /* 0x00000001ff427435 */ /* 0x000fe200000001ff */
[----:B------:R-:W-:-:S02]  /*12a60*/  MOV R75, R71 ;  /* 0x00000047004b7202 */ /* 0x000fc40000000f00 */
[----:B------:R-:W-:Y:S02]  /*12a70*/  MOV R76, 0x1f ;  /* 0x0000001f004c7802 */ /* 0x000fe40000000f00 */
[----:B------:R-:W-:Y:S02]  /*12a80*/  MOV R65, 0xffffffff ;  /* 0xffffffff00417802 */ /* 0x000fe40000000f00 */
[----:B------:R-:W-:Y:S02]  /*12a90*/  MOV R64, 0x12ab0 ;  /* 0x00012ab000407802 */ /* 0x000fe40000000f00 */
[----:B0-----:R-:W-:Y:S05]  /*12aa0*/  CALL.REL.NOINC `($__internal_15_$__cuda_sm70_shflsync_down) ;  /* 0x0000036000007944 */ /* 0x001fea0003c00000 */
[----:B-1----:R-:W-:Y:S01]  /*12ab0*/  MOV R71, R66 ;  /* 0x0000004200477202 */ /* 0x002fe20000000f00 */
[----:B------:R-:W-:Y:S01]  /*12ac0*/  HFMA2.MMA R66, -RZ, RZ, 0, 5.9604644775390625e-08 ;  /* 0x00000001ff427435 */ /* 0x000fe200000001ff */
[----:B------:R-:W-:Y:S02]  /*12ad0*/  MOV R75, R74 ;  /* 0x0000004a004b7202 */ /* 0x000fe40000000f00 */
[----:B------:R-:W-:Y:S02]  /*12ae0*/  MOV R76, 0x1f ;  /* 0x0000001f004c7802 */ /* 0x000fe40000000f00 */
[----:B------:R-:W-:-:S02]  /*12af0*/  MOV R65, 0xffffffff ;  /* 0xffffffff00417802 */ /* 0x000fc40000000f00 */
[----:B------:R-:W-:Y:S02]  /*12b00*/  MOV R64, 0x12b20 ;  /* 0x00012b2000407802 */ /* 0x000fe40000000f00 */
[----:B------:R-:W-:Y:S05]  /*12b10*/  CALL.REL.NOINC `($__internal_15_$__cuda_sm70_shflsync_down) ;  /* 0x000002f000007944 */ /* 0x000fea0003c00000 */
        /* <DEDUP_REMOVED lines=14> */
[-C--:B------:R-:W-:Y:S01]  /*12c00*/  FMUL.FTZ R75, R63, R73.reuse ;  /* 0x000000493f4b7220 */ /* 0x080fe20000410000 */
[----:B-1----:R-:W-:Y:S01]  /*12c10*/  MOV R72, R66 ;  /* 0x0000004200487202 */ /* 0x002fe20000000f00 */
[-C--:B------:R-:W-:Y:S01]  /*12c20*/  FMUL.FTZ R76, R62, R73.reuse ;  /* 0x000000493e4c7220 */ /* 0x080fe20000410000 */
[----:B------:R-:W-:Y:S01]  /*12c30*/  HFMA2.MMA R66, -RZ, RZ, 0, 0 ;  /* 0x00000000ff427435 */ /* 0x000fe200000001ff */
[C---:B------:R-:W-:Y:S01]  /*12c40*/  FMUL.FTZ R78, R60.reuse, R70 ;  /* 0x000000463c4e7220 */ /* 0x040fe20000410000 */
[----:B------:R-:W-:Y:S01]  /*12c50*/  MOV R64, R60 ;  /* 0x0000003c00407202 */ /* 0x000fe20000000f00 */
[-C--:B------:R-:W-:Y:S01]  /*12c60*/  FMUL.FTZ R77, R60, R73.reuse ;  /* 0x000000493c4d7220 */ /* 0x080fe20000410000 */
[----:B------:R-:W-:Y:S01]  /*12c70*/  MOV R247, 0xffffffff ;  /* 0xffffffff00f77802 */ /* 0x000fe20000000f00 */
[----:B------:R-:W-:Y:S01]  /*12c80*/  FMUL.FTZ R60, R61, R73 ;  /* 0x000000493d3c7220 */ /* 0x000fe20000410000 */
[----:B------:R-:W-:Y:S01]  /*12c90*/  MOV R65, 0x12cd0 ;  /* 0x00012cd000417802 */ /* 0x000fe20000000f00 */
[----:B------:R-:W-:-:S02]  /*12ca0*/  FFMA.FTZ R75, R62, R70, -R75 ;  /* 0x000000463e4b7223 */ /* 0x000fc4000001084b */
[----:B------:R-:W-:Y:S02]  /*12cb0*/  FFMA.FTZ R76, R63, R70, R76 ;  /* 0x000000463f4c7223 */ /* 0x000fe4000001004c */
[----:B------:R-:W-:Y:S05]  /*12cc0*/  CALL.REL.NOINC `($__internal_16_$__cuda_sm70_shflsync_idx_p) ;  /* 0x0000018000007944 */ /* 0x000fea0003c00000 */
        /* <DEDUP_REMOVED lines=20> */
        .weak           $__internal_15_$__cuda_sm70_shflsync_down
        .type           $__internal_15_$__cuda_sm70_shflsync_down,@function
        .size           $__internal_15_$__cuda_sm70_shflsync_down,($__internal_16_$__cuda_sm70_shflsync_idx_p - $__internal_15_$__cuda_sm70_shflsync_down)
$__internal_15_$__cuda_sm70_shflsync_down:
[----:B------:R-:W-:Y:S04]  /*12e10*/  WARPSYNC R65 ;  /* 0x0000004100007348 */ /* 0x000fe80003800000 */
[----:B------:R0:W1:Y:S02]  /*12e20*/  SHFL.DOWN PT, R66, R75, R66, R76 ;  /* 0x080000424b427389 */ /* 0x00006400000e004c */
[----:B0-----:R-:W-:-:S06]  /*12e30*/  HFMA2.MMA R65, -RZ, RZ, 0, 0 ;  /* 0x00000000ff417435 */ /* 0x001fcc00000001ff */
[----:B------:R-:W-:Y:S05]  /*12e40*/  RET.REL.NODEC R64 `(_Z25selective_scan_bwd_kernelI32Selective_Scan_bwd_kernel_traitsILi128ELi16ELb0ELb0ELb1ELb0ELb1EN3c108BFloat16ENS1_7complexIfEEEEv12SSMParamsBwd) ;  /* 0xfffed1b040007950 */ /* 0x000fea0003c3ffff */
        .weak           $__internal_16_$__cuda_sm70_shflsync_idx_p
        .type           $__internal_16_$__cuda_sm70_shflsync_idx_p,@function
        .size           $__internal_16_$__cuda_sm70_shflsync_idx_p,($__internal_17_$__cuda_sm70_shflsync_up - $__internal_16_$__cuda_sm70_shflsync_idx_p)
$__internal_16_$__cuda_sm70_shflsync_idx_p:
[----:B------:R-:W-:Y:S01]  /*12e50*/  MOV R147, 0x1f ;  /* 0x0000001f00937802 */ /* 0x000fe20000000f00 */
[----:B------:R-:W-:Y:S04]  /*12e60*/  WARPSYNC R247 ;  /* 0x000000f700007348 */ /* 0x000fe80003800000 */
[----:B------:R0:W1:Y:S04]  /*12e70*/  SHFL.IDX PT, R66, R64, R66, R147 ;  /* 0x0000004240427389 */ /* 0x00006800000e0093 */
[----:B0-----:R-:W0:Y:S01]  /*12e80*/  S2R R147, SR_LANEID ;  /* 0x0000000000937919 */ /* 0x001e220000000000 */
[----:B------:R-:W-:Y:S01]  /*12e90*/  MOV R64, R65 ;  /* 0x0000004100407202 */ /* 0x000fe20000000f00 */
[----:B------:R-:W-:-:S06]  /*12ea0*/  HFMA2.MMA R65, -RZ, RZ, 0, 0 ;  /* 0x00000000ff417435 */ /* 0x000fcc00000001ff */
[----:B------:R-:W-:Y:S05]  /*12eb0*/  RET.REL.NODEC R64 `(_Z25selective_scan_bwd_kernelI32Selective_Scan_bwd_kernel_traitsILi128ELi16ELb0ELb0ELb1ELb0ELb1EN3c108BFloat16ENS1_7complexIfEEEEv12SSMParamsBwd) ;  /* 0xfffed14040007950 */ /* 0x000fea0003c3ffff */
        .weak           $__internal_17_$__cuda_sm70_shflsync_up
        .type           $__internal_17_$__cuda_sm70_shflsync_up,@function
        .size           $__internal_17_$__cuda_sm70_shflsync_up,(.L_x_14449 - $__internal_17_$__cuda_sm70_shflsync_up)
$__internal_17_$__cuda_sm70_shflsync_up:
[----:B------:R-:W-:Y:S01]  /*12ec0*/  MOV R65, 0x0 ;  /* 0x0000000000417802 */ /* 0x000fe20000000f00 */
[----:B------:R-:W-:Y:S04]  /*12ed0*/  WARPSYNC R66 ;  /* 0x0000004200007348 */ /* 0x000fe80003800000 */
[----:B------:R0:W1:Y:S01]  /*12ee0*/  SHFL.UP PT, R66, R71, R68, R69 ;  /* 0x0400004447427389 */ /* 0x00006200000e0045 */
[----:B------:R-:W-:Y:S05]  /*12ef0*/  RET.REL.NODEC R64 `(_Z25selective_scan_bwd_kernelI32Selective_Scan_bwd_kernel_traitsILi128ELi16ELb0ELb0ELb1ELb0ELb1EN3c108BFloat16ENS1_7complexIfEEEEv12SSMParamsBwd) ;  /* 0xfffed10040007950 */ /* 0x000fea0003c3ffff */
.L_x_584:
        /* <DEDUP_REMOVED lines=16> */
.L_x_14449:


//--------------------- .text._Z25selective_scan_bwd_kernelI32Selective_Scan_bwd_kernel_traitsILi128ELi16ELb0ELb0ELb1ELb1ELb0EN3c108BFloat16ENS1_7complexIfEEEEv12SSMParamsBwd --------------------------
	.section	.text._Z25selective_scan_bwd_kernelI32Selective_Scan_bwd_kernel_traitsILi128ELi16ELb0ELb0ELb1ELb1ELb0EN3c108BFloat16ENS1_7complexIfEEEEv12SSMParamsBwd,"ax",@progbits
	.sectioninfo	@"SHI_REGISTERS=255"
	.align	128
        .global         _Z25selective_scan_bwd_kernelI32Selective_Scan_bwd_kernel_traitsILi128ELi16ELb0ELb0ELb1ELb1ELb0EN3c108BFloat16ENS1_7complexIfEEEEv12SSMParamsBwd
        .type           _Z25selective_scan_bwd_kernelI32Selective_Scan_bwd_kernel_traitsILi128ELi16ELb0ELb0ELb1ELb1ELb0EN3c108BFloat16ENS1_7complexIfEEEEv12SSMParamsBwd,@function
        .size           _Z25selective_scan_bwd_kernelI32Selective_Scan_bwd_kernel_traitsILi128ELi16ELb0ELb0ELb1ELb1ELb0EN3c108BFloat16ENS1_7complexIfEEEEv12SSMParamsBwd,(.L_x_14452 - _Z25selective_scan_bwd_kernelI32Selective_Scan_bwd_kernel_traitsILi128ELi16ELb0ELb0ELb1ELb1ELb0EN3c108BFloat16ENS1_7complexIfEEEEv12SSMParamsBwd)
        .other          _Z25selective_scan_bwd_kernelI32Selective_Scan_bwd_kernel_traitsILi128ELi16ELb0ELb0ELb1ELb1ELb0EN3c108BFloat16ENS1_7complexIfEEEEv12SSMParamsBwd,@"STO_CUDA_ENTRY STV_DEFAULT"
_Z25selective_scan_bwd_kernelI32Selective_Scan_bwd_kernel_traitsILi128ELi16ELb0ELb0ELb1ELb1ELb0EN3c108BFloat16ENS1_7complexIfEEEEv12SSMParamsBwd:
.text._Z25selective_scan_bwd_kernelI32Selective_Scan_bwd_kernel_traitsILi128ELi16ELb0ELb0ELb1ELb1ELb0EN3c108BFloat16ENS1_7complexIfEEEEv12SSMParamsBwd:
        /* <DEDUP_REMOVED lines=38> */
[----:B------:R1:W-:Y:S01]  /*0260*/  STL [R1+0xc], RZ ;  /* 0x00000cff01007387 */ /* 0x0003e20000100800 */
        /* <DEDUP_REMOVED lines=120> */
[----:B------:R4:W-:Y:S04]  /*09f0*/  STL [R1+0xc], RZ ;  /* 0x00000cff01007387 */ /* 0x0009e80000100800 */
[----:B------:R-:W1:Y:S04]  /*0a00*/  S2R R147, SR_LANEID ;  /* 0x0000000000937919 */ /* 0x000e680000000000 */
[----:B------:R4:W-:Y:S01]  /*0a10*/  STL [R1+0x10], RZ ;  /* 0x000010ff01007387 */ /* 0x0009e20000100800 */
[----:B-1-3--:R-:W-:-:S04]  /*0a20*/  SHF.R.S32.HI R3, RZ, 0x1f, R148 ;  /* 0x0000001fff037819 */ /* 0x00afc80000011494 */
[----:B------:R-:W-:-:S04]  /*0a30*/  LEA.HI R3, R3, R148, RZ, 0x5 ;  /* 0x0000009403037211 */ /* 0x000fc800078f28ff */
[----:B----4-:R-:W-:Y:S02]  /*0a40*/  SHF.R.S32.HI R237, RZ, 0x5, R3 ;  /* 0x00000005ffed7819 */ /* 0x010fe40000011403 */
.L_x_724:
        /* <DEDUP_REMOVED lines=90> */
[-C--:B------:R-:W-:Y:S02]  /*0ff0*/  LEA.HI.SX32 R56, R56, R23.reuse, 0x1b ;  /* 0x0000001738387211 */ /* 0x080fe400078fdaff */
[----:B------:R-:W-:Y:S02]  /*1000*/  SHF.L.U32 R43, R25, 0x1, RZ ;  /* 0x00000001192b7819 */ /* 0x000fe400000006ff */
        /* <DEDUP_REMOVED lines=36> */
[----:B------:R-:W-:Y:S02]  /*1250*/  ISETP.GE.AND P0, PT, R30, R21, PT ;  /* 0x000000151e00720c */ /* 0x000fe40003f06270 */
[----:B------:R-:W-:Y:S02]  /*1260*/  MOV R92, UR23 ;  /* 0x00000017005c7c02 */ /* 0x000fe40008000f00 */
[----:B------:R-:W-:-:S05]  /*1270*/  MOV R93, UR24 ;  /* 0x00000018005d7c02 */ /* 0x000fca0008000f00 */
[C---:B------:R-:W-:Y:S01]  /*1280*/  IMAD.WIDE R92, R146.reuse, 0x2, R92 ;  /* 0x00000002925c7825 */ /* 0x040fe200078e025c */
[-C--:B------:R-:W-:Y:S02]  /*1290*/  ISETP.GE.AND P1, PT, R146, R21.reuse, PT ;  /* 0x000000159200720c */ /* 0x080fe40003f26270 */
[-C--:B------:R-:W-:Y:S02]  /*12a0*/  ISETP.GE.AND P2, PT, R20, R21.reuse, PT ;  /* 0x000000151400720c */ /* 0x080fe40003f46270 */
[-C--:B------:R-:W-:Y:S02]  /*12b0*/  ISETP.GE.AND P3, PT, R22, R21.reuse, PT ;  /* 0x000000151600720c */ /* 0x080fe40003f66270 */
[-C--:B------:R-:W-:Y:S02]  /*12c0*/  ISETP.GE.AND P4, PT, R28, R21.reuse, PT ;  /* 0x000000151c00720c */ /* 0x080fe40003f86270 */
[-C--:B------:R-:W-:Y:S02]  /*12d0*/  ISETP.GE.AND P5, PT, R24, R21.reuse, PT ;  /* 0x000000151800720c */ /* 0x080fe40003fa6270 */
[----:B------:R-:W-:-:S02]  /*12e0*/  ISETP.GE.AND P6, PT, R26, R21, PT ;  /* 0x000000151a00720c */ /* 0x000fc40003fc6270 */
[----:B------:R-:W-:Y:S02]  /*12f0*/  PRMT R2, RZ, 0x7610, R2 ;  /* 0x00007610ff027816 */ /* 0x000fe40000000002 */
[----:B------:R-:W-:Y:S01]  /*1300*/  PRMT R3, RZ, 0x7610, R3 ;  /* 0x00007610ff037816 */ /* 0x000fe20000000003 */
[----:B----4-:R-:W-:Y:S04]  /*1310*/  STS.U16 [R43], R4 ;  /* 0x000000042b007388 */ /* 0x010fe80000000400 */
[----:B-----5:R-:W-:Y:S04]  /*1320*/  STS.U16 [R41+0x40], R5 ;  /* 0x0000400529007388 */ /* 0x020fe80000000400 */
[----:B--2---:R-:W-:Y:S04]  /*1330*/  STS.U16 [R39+0x80], R6 ;  /* 0x0000800627007388 */ /* 0x004fe80000000400 */
[----:B---3--:R-:W-:Y:S04]  /*1340*/  STS.U16 [R252+0xc0], R7 ;  /* 0x0000c007fc007388 */ /* 0x008fe80000000400 */
        /* <DEDUP_REMOVED lines=30> */
[----:B-1----:R-:W-:-:S02]  /*1530*/  PRMT R8, RZ, 0x7610, R8 ;  /* 0x00007610ff087816 */ /* 0x002fc40000000008 */
[----:B--2---:R-:W-:-:S04]  /*1540*/  PRMT R9, RZ, 0x7610, R9 ;  /* 0x00007610ff097816 */ /* 0x004fc80000000009 */
[----:B------:R-:W2:Y:S01]  /*1550*/  @!P0 LDG.E.U16 R8, [R92.64+0x180] ;  /* 0x0001801e5c088981 */ /* 0x000ea2000c1e1500 */
[-C--:B------:R-:W-:Y:S02]  /*1560*/  ISETP.GE.AND P0, PT, R32, R21.reuse, PT ;  /* 0x000000152000720c */ /* 0x080fe40003f06270 */
[----:B---3--:R-:W-:Y:S01]  /*1570*/  PRMT R10, RZ, 0x7610, R10 ;  /* 0x00007610ff0a7816 */ /* 0x008fe2000000000a */
[----:B------:R-:W3:Y:S01]  /*1580*/  @!P1 LDG.E.U16 R2, [R92.64] ;  /* 0x0000001e5c029981 */ /* 0x000ee2000c1e1500 */
[----:B------:R-:W-:Y:S02]  /*1590*/  PRMT R4, RZ, 0x7610, R4 ;  /* 0x00007610ff047816 */ /* 0x000fe40000000004 */
[----:B------:R-:W-:Y:S01]  /*15a0*/  PRMT R7, RZ, 0x7610, R7 ;  /* 0x00007610ff077816 */ /* 0x000fe20000000007 */
[----:B------:R-:W2:Y:S06]  /*15b0*/  @!P2 LDG.E.U16 R3, [R92.64+0x40] ;  /* 0x0000401e5c03a981 */ /* 0x000eac000c1e1500 */
[----:B------:R-:W2:Y:S01]  /*15c0*/  @!P0 LDG.E.U16 R9, [R92.64+0x1c0] ;  /* 0x0001c01e5c098981 */ /* 0x000ea2000c1e1500 */
[----:B------:R-:W-:-:S02]  /*15d0*/  ISETP.GE.AND P0, PT, R34, R21, PT ;  /* 0x000000152200720c */ /* 0x000fc40003f06270 */
[----:B------:R-:W-:Y:S01]  /*15e0*/  PRMT R5, RZ, 0x7610, R5 ;  /* 0x00007610ff057816 */ /* 0x000fe20000000005 */
[----:B------:R-:W2:Y:S01]  /*15f0*/  @!P3 LDG.E.U16 R4, [R92.64+0x80] ;  /* 0x0000801e5c04b981 */ /* 0x000ea2000c1e1500 */
[----:B------:R-:W-:Y:S02]  /*1600*/  PRMT R6, RZ, 0x7610, R6 ;  /* 0x00007610ff067816 */ /* 0x000fe40000000006 */
[-C--:B------:R-:W-:Y:S01]  /*1610*/  ISETP.GE.AND P1, PT, R38, R21.reuse, PT ;  /* 0x000000152600720c */ /* 0x080fe20003f26270 */
[----:B------:R-:W2:Y:S01]  /*1620*/  @!P4 LDG.E.U16 R7, [R92.64+0x140] ;  /* 0x0001401e5c07c981 */ /* 0x000ea2000c1e1500 */
[----:B------:R-:W-:-:S05]  /*1630*/  ISETP.GE.AND P2, PT, R40, R21, PT ;  /* 0x000000152800720c */ /* 0x000fca0003f46270 */
[----:B------:R-:W2:Y:S01]  /*1640*/  @!P0 LDG.E.U16 R10, [R92.64+0x200] ;  /* 0x0002001e5c0a8981 */ /* 0x000ea2000c1e1500 */
[-C--:B------:R-:W-:Y:S02]  /*1650*/  ISETP.GE.AND P0, PT, R36, R21.reuse, PT ;  /* 0x000000152400720c */ /* 0x080fe40003f06270 */
[-C--:B------:R-:W-:Y:S01]  /*1660*/  ISETP.GE.AND P3, PT, R42, R21.reuse, PT ;  /* 0x000000152a00720c */ /* 0x080fe20003f66270 */
[----:B------:R-:W2:Y:S01]  /*1670*/  @!P5 LDG.E.U16 R5, [R92.64+0xc0] ;  /* 0x0000c01e5c05d981 */ /* 0x000ea2000c1e1500 */
[-C--:B------:R-:W-:Y:S02]  /*1680*/  ISETP.GE.AND P4, PT, R44, R21.reuse, PT ;  /* 0x000000152c00720c */ /* 0x080fe40003f86270 */
[-C--:B------:R-:W-:Y:S01]  /*1690*/  ISETP.GE.AND P5, PT, R46, R21.reuse, PT ;  /* 0x000000152e00720c */ /* 0x080fe20003fa6270 */
[----:B------:R-:W2:Y:S01]  /*16a0*/  @!P6 LDG.E.U16 R6, [R92.64+0x100] ;  /* 0x0001001e5c06e981 */ /* 0x000ea2000c1e1500 */
[----:B------:R-:W-:Y:S02]  /*16b0*/  ISETP.GE.AND P6, PT, R48, R21, PT ;  /* 0x000000153000720c */ /* 0x000fe40003fc6270 */
[----:B----4-:R-:W-:-:S02]  /*16c0*/  PRMT R11, RZ, 0x7610, R11 ;  /* 0x00007610ff0b7816 */ /* 0x010fc4000000000b */
[----:B-----5:R-:W-:Y:S02]  /*16d0*/  PRMT R12, RZ, 0x7610, R12 ;  /* 0x00007610ff0c7816 */ /* 0x020fe4000000000c */
[----:B0-----:R-:W-:Y:S02]  /*16e0*/  PRMT R13, RZ, 0x7610, R13 ;  /* 0x00007610ff0d7816 */ /* 0x001fe4000000000d */
[----:B------:R-:W-:Y:S01]  /*16f0*/  PRMT R14, RZ, 0x7610, R14 ;  /* 0x00007610ff0e7816 */ /* 0x000fe2000000000e */
[----:B------:R-:W4:Y:S01]  /*1700*/  @!P0 LDG.E.U16 R11, [R92.64+0x240] ;  /* 0x0002401e5c0b8981 */ /* 0x000f22000c1e1500 */
[----:B------:R-:W-:Y:S02]  /*1710*/  PRMT R15, RZ, 0x7610, R15 ;  /* 0x00007610ff0f7816 */ /* 0x000fe4000000000f */
[----:B------:R-:W-:Y:S01]  /*1720*/  PRMT R16, RZ, 0x7610, R16 ;  /* 0x00007610ff107816 */ /* 0x000fe20000000010 */
[----:B------:R-:W5:Y:S01]  /*1730*/  @!P1 LDG.E.U16 R12, [R92.64+0x280] ;  /* 0x0002801e5c0c9981 */ /* 0x000f62000c1e1500 */
[----:B------:R-:W-:-:S03]  /*1740*/  PRMT R17, RZ, 0x7610, R17 ;  /* 0x00007610ff117816 */ /* 0x000fc60000000011 */
[----:B------:R-:W4:Y:S04]  /*1750*/  @!P2 LDG.E.U16 R13, [R92.64+0x2c0] ;  /* 0x0002c01e5c0da981 */ /* 0x000f28000c1e1500 */
        /* <DEDUP_REMOVED lines=14> */
[----:B------:R-:W-:Y:S01]  /*1840*/  PRMT R35, RZ, 0x7610, R35 ;  /* 0x00007610ff237816 */ /* 0x000fe20000000023 */
[----:B---3--:R0:W-:Y:S04]  /*1850*/  STS.U16 [R43], R2 ;  /* 0x000000022b007388 */ /* 0x0081e80000000400 */
[----:B--2---:R1:W-:Y:S04]  /*1860*/  STS.U16 [R41+0x40], R3 ;  /* 0x0000400329007388 */ /* 0x0043e80000000400 */
[----:B------:R-:W-:Y:S01]  /*1870*/  STS.U16 [R39+0x80], R4 ;  /* 0x0000800427007388 */ /* 0x000fe20000000400 */
[----:B0-----:R-:W-:-:S02]  /*1880*/  MOV R2, UR25 ;  /* 0x0000001900027c02 */ /* 0x001fc40008000f00 */
[----:B-1----:R-:W-:Y:S01]  /*1890*/  MOV R3, UR26 ;  /* 0x0000001a00037c02 */ /* 0x002fe20008000f00 */
[----:B------:R-:W-:Y:S04]  /*18a0*/  STS.U16 [R252+0xc0], R5 ;  /* 0x0000c005fc007388 */ /* 0x000fe80000000400 */
[----:B------:R-:W-:Y:S04]  /*18b0*/  STS.U16 [R251+0x100], R6 ;  /* 0x00010006fb007388 */ /* 0x000fe80000000400 */
[----:B------:R-:W-:Y:S04]  /*18c0*/  STS.U16 [R250+0x140], R7 ;  /* 0x00014007fa007388 */ /* 0x000fe80000000400 */
[----:B------:R-:W-:Y:S04]  /*18d0*/  STS.U16 [R249+0x180], R8 ;  /* 0x00018008f9007388 */ /* 0x000fe80000000400 */
[----:B------:R0:W-:Y:S04]  /*18e0*/  STS.U16 [R248+0x1c0], R9 ;  /* 0x0001c009f8007388 */ /* 0x0001e80000000400 */
[----:B------:R-:W-:Y:S04]  /*18f0*/  STS.U16 [R245+0x200], R10 ;  /* 0x0002000af5007388 */ /* 0x000fe80000000400 */
[----:B----4-:R-:W-:Y:S04]  /*1900*/  STS.U16 [R244+0x240], R11 ;  /* 0x0002400bf4007388 */ /* 0x010fe80000000400 */
[----:B-----5:R-:W-:Y:S04]  /*1910*/  STS.U16 [R243+0x280], R12 ;  /* 0x0002800cf3007388 */ /* 0x020fe80000000400 */
[----:B------:R-:W-:Y:S04]  /*1920*/  STS.U16 [R242+0x2c0], R13 ;  /* 0x0002c00df2007388 */ /* 0x000fe80000000400 */
[----:B------:R-:W-:Y:S01]  /*1930*/  STS.U16 [R241+0x300], R14 ;  /* 0x0003000ef1007388 */ /* 0x000fe20000000400 */
[----:B0-----:R-:W-:-:S03]  /*1940*/  IMAD.WIDE R8, R146, 0x2, R2 ;  /* 0x0000000292087825 */ /* 0x001fc600078e0202 */
        /* <DEDUP_REMOVED lines=21> */
[----:B------:R0:W5:Y:S01]  /*1aa0*/  @!P0 LDG.E.U16 R19, [R8.64] ;  /* 0x0000001e08138981 */ /* 0x000162000c1e1500 */
[----:B------:R-:W-:-:S02]  /*1ab0*/  ISETP.GE.AND P0, PT, R22, R21, PT ;  /* 0x000000151600720c */ /* 0x000fc40003f06270 */
[----:B------:R-:W-:Y:S01]  /*1ac0*/  PRMT R22, RZ, 0x7610, R22 ;  /* 0x00007610ff167816 */ /* 0x000fe20000000016 */
[----:B------:R0:W5:Y:S01]  /*1ad0*/  @!P1 LDG.E.U16 R20, [R8.64+0x40] ;  /* 0x0000401e08149981 */ /* 0x000162000c1e1500 */
[----:B------:R-:W-:-:S03]  /*1ae0*/  ISETP.GE.AND P1, PT, R24, R21, PT ;  /* 0x000000151800720c */ /* 0x000fc60003f26270 */
[----:B------:R0:W5:Y:S04]  /*1af0*/  @!P4 LDG.E.U16 R33, [R8.64+0x340] ;  /* 0x0003401e0821c981 */ /* 0x000168000c1e1500 */
[----:B------:R0:W5:Y:S04]  /*1b00*/  @!P6 LDG.E.U16 R35, [R8.64+0x3c0] ;  /* 0x0003c01e0823e981 */ /* 0x000168000c1e1500 */
[----:B------:R0:W5:Y:S01]  /*1b10*/  @!P0 LDG.E.U16 R22, [R8.64+0x80] ;  /* 0x0000801e08168981 */ /* 0x000162000c1e1500 */
[-C--:B------:R-:W-:Y:S02]  /*1b20*/  ISETP.GE.AND P0, PT, R26, R21.reuse, PT ;  /* 0x000000151a00720c */ /* 0x080fe40003f06270 */
[----:B------:R-:W-:Y:S01]  /*1b30*/  PRMT R24, RZ, 0x7610, R24 ;  /* 0x00007610ff187816 */ /* 0x000fe20000000018 */
[----:B------:R0:W5:Y:S01]  /*1b40*/  @!P1 LDG.E.U16 R23, [R8.64+0xc0] ;  /* 0x0000c01e08179981 */ /* 0x000162000c1e1500 */
[----:B------:R-:W-:-:S09]  /*1b50*/  ISETP.GE.AND P1, PT, R28, R21, PT ;  /* 0x000000151c00720c */ /* 0x000fd20003f26270 */
[----:B------:R0:W5:Y:S01]  /*1b60*/  @!P0 LDG.E.U16 R24, [R8.64+0x100] ;  /* 0x0001001e08188981 */ /* 0x000162000c1e1500 */
[-C--:B------:R-:W-:Y:S02]  /*1b70*/  ISETP.GE.AND P0, PT, R30, R21.reuse, PT ;  /* 0x000000151e00720c */ /* 0x080fe40003f06270 */
[----:B------:R-:W-:Y:S01]  /*1b80*/  PRMT R26, RZ, 0x7610, R26 ;  /* 0x00007610ff1a7816 */ /* 0x000fe2000000001a */
[----:B------:R0:W5:Y:S01]  /*1b90*/  @!P1 LDG.E.U16 R25, [R8.64+0x140] ;  /* 0x0001401e08199981 */ /* 0x000162000c1e1500 */
[----:B------:R-:W-:-:S09]  /*1ba0*/  ISETP.GE.AND P1, PT, R32, R21, PT ;  /* 0x000000152000720c */ /* 0x000fd20003f26270 */
[----:B------:R0:W5:Y:S01]  /*1bb0*/  @!P0 LDG.E.U16 R26, [R8.64+0x180] ;  /* 0x0001801e081a8981 */ /* 0x000162000c1e1500 */
[----:B------:R-:W-:Y:S02]  /*1bc0*/  ISETP.GE.AND P0, PT, R34, R21, PT ;  /* 0x000000152200720c */ /* 0x000fe40003f06270 */
[----:B------:R-:W-:Y:S01]  /*1bd0*/  PRMT R28, RZ, 0x7610, R28 ;  /* 0x00007610ff1c7816 */ /* 0x000fe2000000001c */
[----:B------:R0:W5:Y:S01]  /*1be0*/  @!P1 LDG.E.U16 R27, [R8.64+0x1c0] ;  /* 0x0001c01e081b9981 */ /* 0x000162000c1e1500 */
[----:B------:R-:W-:-:S09]  /*1bf0*/  ISETP.NE.AND P1, PT, R29, RZ, PT ;  /* 0x000000ff1d00720c */ /* 0x000fd20003f25270 */
[----:B------:R0:W5:Y:S01]  /*1c00*/  @!P0 LDG.E.U16 R28, [R8.64+0x200] ;  /* 0x0002001e081c8981 */ /* 0x000162000c1e1500 */
[----:B------:R-:W-:Y:S02]  /*1c10*/  ISETP.NE.AND P0, PT, R31, RZ, PT ;  /* 0x000000ff1f00720c */ /* 0x000fe40003f05270 */
[----:B------:R-:W-:Y:S02]  /*1c20*/  PRMT R29, RZ, 0x7610, R29 ;  /* 0x00007610ff1d7816 */ /* 0x000fe4000000001d */
[----:B------:R-:W-:Y:S02]  /*1c30*/  PRMT R30, RZ, 0x7610, R30 ;  /* 0x00007610ff1e7816 */ /* 0x000fe4000000001e */
[----:B------:R-:W-:Y:S02]  /*1c40*/  PRMT R31, RZ, 0x7610, R31 ;  /* 0x00007610ff1f7816 */ /* 0x000fe4000000001f */
[----:B------:R-:W-:Y:S02]  /*1c50*/  PRMT R32, RZ, 0x7610, R32 ;  /* 0x00007610ff207816 */ /* 0x000fe40000000020 */
[----:B------:R-:W-:Y:S01]  /*1c60*/  PRMT R34, RZ, 0x7610, R34 ;  /* 0x00007610ff227816 */ /* 0x000fe20000000022 */
[----:B------:R0:W5:Y:S04]  /*1c70*/  @!P1 LDG.E.U16 R30, [R8.64+0x280] ;  /* 0x0002801e081e9981 */ /* 0x000168000c1e1500 */
[----:B------:R0:W5:Y:S04]  /*1c80*/  @!P0 LDG.E.U16 R29, [R8.64+0x240] ;  /* 0x0002401e081d8981 */ /* 0x000168000c1e1500 */
[----:B------:R0:W5:Y:S04]  /*1c90*/  @!P2 LDG.E.U16 R31, [R8.64+0x2c0] ;  /* 0x0002c01e081fa981 */ /* 0x000168000c1e1500 */
[----:B------:R0:W5:Y:S04]  /*1ca0*/  @!P3 LDG.E.U16 R32, [R8.64+0x300] ;  /* 0x0003001e0820b981 */ /* 0x000168000c1e1500 */
[----:B------:R0:W5:Y:S02]  /*1cb0*/  @!P5 LDG.E.U16 R34, [R8.64+0x380] ;  /* 0x0003801e0822d981 */ /* 0x000164000c1e1500 */
[----:B0-----:R-:W-:-:S02]  /*1cc0*/  PRMT R9, RZ, 0x5410, R218 ;  /* 0x00005410ff097816 */ /* 0x001fc400000000da */
[----:B------:R-:W-:Y:S01]  /*1cd0*/  PRMT R7, RZ, 0x5410, R7 ;  /* 0x00005410ff077816 */ /* 0x000fe20000000007 */
[----:B------:R-:W-:Y:S04]  /*1ce0*/  STL [R1+0x8], R43 ;  /* 0x0000082b01007387 */ /* 0x000fe80000100800 */
[----:B------:R-:W-:Y:S01]  /*1cf0*/  STL [R1+0x4], R41 ;  /* 0x0000042901007387 */ /* 0x000fe20000100800 */
[----:B------:R-:W-:-:S03]  /*1d00*/  FADD.FTZ R136, R7, UR5 ;  /* 0x0000000507887e21 */ /* 0x000fc60008010000 */
[----:B------:R-:W-:Y:S02]  /*1d10*/  STL [R1], R39 ;  /* 0x0000002701007387 */ /* 0x000fe40000100800 */
[----:B------:R-:W-:Y:S02]  /*1d20*/  FSETP.GTU.FTZ.AND P4, PT, R136, 20, PT ;  /* 0x41a000008800780b */ /* 0x000fe40003f9c000 */
[----:B-1----:R-:W-:Y:S02]  /*1d30*/  PRMT R10, RZ, 0x5410, R10 ;  /* 0x00005410ff0a7816 */ /* 0x002fe4000000000a */
[----:B--2---:R-:W-:Y:S02]  /*1d40*/  PRMT R11, RZ, 0x5410, R11 ;  /* 0x00005410ff0b7816 */ /* 0x004fe4000000000b */
[----:B---3--:R-:W-:Y:S02]  /*1d50*/  PRMT R12, RZ, 0x5410, R12 ;  /* 0x00005410ff0c7816 */ /* 0x008fe4000000000c */
[----:B----4-:R-:W-:-:S02]  /*1d60*/  PRMT R13, RZ, 0x5410, R13 ;  /* 0x00005410ff0d7816 */ /* 0x010fc4000000000d */
[----:B------:R-:W-:Y:S01]  /*1d70*/  PRMT R14, RZ, 0x5410, R14 ;  /* 0x00005410ff0e7816 */ /* 0x000fe2000000000e */
[----:B------:R-:W-:Y:S01]  /*1d80*/  FADD.FTZ R135, R10, UR5 ;  /* 0x000000050a877e21 */ /* 0x000fe20008010000 */
[----:B------:R-:W-:Y:S01]  /*1d90*/  PRMT R7, RZ, 0x5410, R180 ;  /* 0x00005410ff077816 */ /* 0x000fe200000000b4 */
[----:B------:R-:W-:Y:S01]  /*1da0*/  FADD.FTZ R134, R11, UR5 ;  /* 0x000000050b867e21 */ /* 0x000fe20008010000 */
[----:B------:R-:W-:Y:S01]  /*1db0*/  PRMT R15, RZ, 0x5410, R15 ;  /* 0x00005410ff0f7816 */ /* 0x000fe2000000000f */
[----:B------:R-:W-:Y:S02]  /*1dc0*/  FADD.FTZ R133, R12, UR5 ;  /* 0x000000050c857e21 */ /* 0x000fe40008010000 */
[----:B------:R-:W-:Y:S02]  /*1dd0*/  FADD.FTZ R132, R13, UR5 ;  /* 0x000000050d847e21 */ /* 0x000fe40008010000 */
[----:B------:R-:W-:Y:S01]  /*1de0*/  FADD.FTZ R131, R14, UR5 ;  /* 0x000000050e837e21 */ /* 0x000fe20008010000 */
[----:B------:R-:W-:Y:S01]  /*1df0*/  BSSY B0, `(.L_x_586) ;  /* 0x0000063000007945 */ /* 0x000fe20003800000 */
[----:B------:R-:W-:Y:S01]  /*1e00*/  FSETP.GTU.FTZ.AND P3, PT, R135, 20, PT ;  /* 0x41a000008700780b */ /* 0x000fe20003f7c000 */
[----:B------:R-:W-:Y:S01]  /*1e10*/  FADD.FTZ R129, R15, UR5 ;  /* 0x000000050f817e21 */ /* 0x000fe20008010000 */
[----:B------:R-:W-:-:S02]  /*1e20*/  FSETP.GTU.FTZ.AND P2, PT, R134, 20, PT ;  /* 0x41a000008600780b */ /* 0x000fc40003f5c000 */
[----:B------:R-:W-:Y:S02]  /*1e30*/  FSETP.GTU.FTZ.AND P1, PT, R133, 20, PT ;  /* 0x41a000008500780b */ /* 0x000fe40003f3c000 */
[----:B------:R-:W-:Y:S02]  /*1e40*/  FSETP.GTU.FTZ.AND P0, PT, R132, 20, PT ;  /* 0x41a000008400780b */ /* 0x000fe40003f1c000 */
[----:B------:R-:W-:Y:S01]  /*1e50*/  FSETP.GTU.FTZ.AND P6, PT, R131, 20, PT ;  /* 0x41a000008300780b */ /* 0x000fe20003fdc000 */
        /* <DEDUP_REMOVED lines=23> */
[----:B------:R-:W4:Y:S04]  /*1fd0*/  LDS.U16 R138, [R145+0xc] ;  /* 0x00000c00918a7984 */ /* 0x000f280000000400 */
        /* <DEDUP_REMOVED lines=13> */
[----:B---3--:R-:W-:-:S03]  /*20b0*/  PRMT R141, RZ, 0x5410, R141 ;  /* 0x00005410ff8d7816 */ /* 0x008fc6000000008d */
[----:B------:R1:W3:Y:S01]  /*20c0*/  LDS.U16 R118, [R145+0x1a] ;  /* 0x00001a0091767984 */ /* 0x0002e20000000400 */
[----:B------:R-:W-:-:S03]  /*20d0*/  FFMA.FTZ R8, R142, R8, R9 ;  /* 0x000000088e087223 */ /* 0x000fc60000010009 */
[----:B------:R1:W0:Y:S01]  /*20e0*/  LDS.U16 R116, [R145+0x1c] ;  /* 0x00001c0091747984 */ /* 0x0002220000000400 */
[----:B------:R-:W-:-:S03]  /*20f0*/  PRMT R9, RZ, 0x5410, R185 ;  /* 0x00005410ff097816 */ /* 0x000fc600000000b9 */
[----:B------:R1:W0:Y:S01]  /*2100*/  LDS.U16 R114, [R145+0x1e] ;  /* 0x00001e0091727984 */ /* 0x0002220000000400 */
[----:B----4-:R-:W-:Y:S01]  /*2110*/  PRMT R140, RZ, 0x5410, R140 ;  /* 0x00005410ff8c7816 */ /* 0x010fe2000000008c */
[----:B------:R-:W-:Y:S01]  /*2120*/  FFMA.FTZ R9, R141, R9, R8 ;  /* 0x000000098d097223 */ /* 0x000fe20000010008 */
[----:B------:R-:W-:Y:S02]  /*2130*/  PRMT R8, RZ, 0x5410, R184 ;  /* 0x00005410ff087816 */ /* 0x000fe400000000b8 */
[----:B-----5:R-:W-:-:S03]  /*2140*/  PRMT R139, RZ, 0x5410, R139 ;  /* 0x00005410ff8b7816 */ /* 0x020fc6000000008b */
        /* <DEDUP_REMOVED lines=8> */
[----:B------:R-:W-:Y:S02]  /*21d0*/  PRMT R130, RZ, 0x5410, R130 ;  /* 0x00005410ff827816 */ /* 0x000fe40000000082 */
[----:B------:R-:W-:Y:S01]  /*21e0*/  MOV R19, c[0x0][0x16c] ;  /* 0x00005b0000137a02 */ /* 0x000fe20000000f00 */
[----:B------:R-:W-:-:S03]  /*21f0*/  FFMA.FTZ R9, R137, R9, R8 ;  /* 0x0000000989097223 */ /* 0x000fc60000010008 */
[----:B------:R-:W-:Y:S01]  /*2200*/  ISETP.GE.AND P5, PT, R19, 0x1, PT ;  /* 0x000000011300780c */ /* 0x000fe20003fa6270 */
[----:B------:R-:W-:Y:S01]  /*2210*/  FFMA.FTZ R11, R130, R7, R9 ;  /* 0x00000007820b7223 */ /* 0x000fe20000010009 */
[----:B------:R-:W-:Y:S06]  /*2220*/  @P4 BRA `(.L_x_587) ;  /* 0x000001f000004947 */ /* 0x000fec0003800000 */
[----:B-12---:R-:W-:Y:S01]  /*2230*/  FMUL.FTZ R136, R136, 1.4426950216293334961 ;  /* 0x3fb8aa3b88887820 */ /* 0x006fe20000410000 */
[----:B------:R-:W-:Y:S01]  /*2240*/  HFMA2.MMA R10, -RZ, RZ, 1.625, 0 ;  /* 0x3e800000ff0a7435 */ /* 0x000fe200000001ff */
[----:B------:R-:W-:Y:S02]  /*2250*/  MOV R13, 0x3d39bf78 ;  /* 0x3d39bf78000d7802 */ /* 0x000fe40000000f00 */
[----:B------:R-:W1:Y:S02]  /*2260*/  MUFU.EX2 R12, R136 ;  /* 0x00000088000c7308 */ /* 0x000e640000000800 */
[C---:B-1----:R-:W-:Y:S01]  /*2270*/  FADD.FTZ.RZ R7, R12.reuse, 1 ;  /* 0x3f8000000c077421 */ /* 0x042fe2000001c000 */
[----:B------:R-:W-:-:S04]  /*2280*/  ISETP.GE.U32.AND P4, PT, R12, 0x7f800000, PT ;  /* 0x7f8000000c00780c */ /* 0x000fc80003f86070 */
[----:B------:R-:W-:-:S04]  /*2290*/  IADD3 R7, R7, -0x3f400000, RZ ;  /* 0xc0c0000007077810 */ /* 0x000fc80007ffe0ff */
[----:B------:R-:W-:-:S04]  /*22a0*/  LOP3.LUT R7, R7, 0xff800000, RZ, 0xc0, !PT ;  /* 0xff80000007077812 */ /* 0x000fc800078ec0ff */
[----:B------:R-:W-:Y:S02]  /*22b0*/  IADD3 R9, -R7, 0x40800000, RZ ;  /* 0x4080000007097810 */ /* 0x000fe40007ffe1ff */
[----:B------:R-:W-:Y:S02]  /*22c0*/  IADD3 R8, R12, -R7, RZ ;  /* 0x800000070c087210 */ /* 0x000fe40007ffe0ff */
[----:B------:R-:W1:Y:S01]  /*22d0*/  I2F R7, R7 ;  /* 0x0000000700077306 */ /* 0x000e620000201400 */
[----:B------:R-:W-:-:S04]  /*22e0*/  FFMA.FTZ R9, R9, R10, -1 ;  /* 0xbf80000009097423 */ /* 0x000fc8000001000a */
[----:B------:R-:W-:-:S04]  /*22f0*/  FADD.FTZ R8, R8, R9 ;  /* 0x0000000908087221 */ /* 0x000fc80000010000 */
[----:B------:R-:W-:-:S04]  /*2300*/  FFMA.FTZ R9, R8, -R13, 0.10546888411045074463 ;  /* 0x3dd8001208097423 */ /* 0x000fc8000001080d */
[C---:B------:R-:W-:Y:S02]  /*2310*/  FFMA.FTZ R9, R8.reuse, R9, -0.13229703903198242188 ;  /* 0xbe0778e008097423 */ /* 0x040fe40000010009 */
[----:B-1----:R-:W-:Y:S02]  /*2320*/  FMUL.FTZ R136, R7, 1.1920928955078125e-07 ;  /* 0x3400000007887820 */ /* 0x002fe40000410000 */
        /* <DEDUP_REMOVED lines=15> */
.L_x_587:
[----:B-12---:R-:W-:Y:S05]  /*2420*/  BSYNC B0 ;  /* 0x0000000000007941 */ /* 0x006fea0003800000 */
.L_x_586:
        /* <DEDUP_REMOVED lines=9> */
[----:B------:R-:W-:Y:S01]  /*24c0*/  HFMA2.MMA R12, -RZ, RZ, 1.625, 0 ;  /* 0x3e800000ff0c7435 */ /* 0x000fe200000001ff */
[----:B------:R-:W-:-:S02]  /*24d0*/  MOV R13, 0x3d39bf78 ;  /* 0x3d39bf78000d7802 */ /* 0x000fc40000000f00 */
        /* <DEDUP_REMOVED lines=28> */
.L_x_589:
[----:B------:R-:W-:Y:S05]  /*26a0*/  BSYNC B0 ;  /* 0x0000000000007941 */ /* 0x000fea0003800000 */
.L_x_588:
[----:B------:R-:W-:Y:S01]  /*26b0*/  PRMT R7, RZ, 0x5410, R178 ;  /* 0x00005410ff077816 */ /* 0x000fe200000000b2 */
[----:B------:R-:W-:Y:S01]  /*26c0*/  BSSY B0, `(.L_x_590) ;  /* 0x0000026000007945 */ /* 0x000fe20003800000 */
[----:B0-----:R-:W-:Y:S02]  /*26d0*/  PRMT R126, RZ, 0x5410, R126 ;  /* 0x00005410ff7e7816 */ /* 0x001fe4000000007e */
        /* <DEDUP_REMOVED lines=36> */
.L_x_591:
[----:B------:R-:W-:Y:S05]  /*2920*/  BSYNC B0 ;  /* 0x0000000000007941 */ /* 0x000fea0003800000 */
.L_x_590:
        /* <DEDUP_REMOVED lines=39> */
.L_x_593:
[----:B------:R-:W-:Y:S05]  /*2ba0*/  BSYNC B0 ;  /* 0x0000000000007941 */ /* 0x000fea0003800000 */
.L_x_592:
        /* <DEDUP_REMOVED lines=39> */
.L_x_595:
[----:B------:R-:W-:Y:S05]  /*2e20*/  BSYNC B0 ;  /* 0x0000000000007941 */ /* 0x000fea0003800000 */
.L_x_594:
[----:B------:R-:W-:Y:S01]  /*2e30*/  PRMT R6, RZ, 0x5410, R175 ;  /* 0x00005410ff067816 */ /* 0x000fe200000000af */
[----:B------:R-:W-:Y:S01]  /*2e40*/  BSSY B0, `(.L_x_596) ;  /* 0x0000026000007945 */ /* 0x000fe20003800000 */
[----:B---3--:R-:W-:Y:S02]  /*2e50*/  PRMT R118, RZ, 0x5410, R118 ;  /* 0x00005410ff767816 */ /* 0x008fe40000000076 */
        /* <DEDUP_REMOVED lines=36> */
.L_x_597:
[----:B------:R-:W-:Y:S05]  /*30a0*/  BSYNC B0 ;  /* 0x0000000000007941 */ /* 0x000fea0003800000 */
.L_x_596:
        /* <DEDUP_REMOVED lines=39> */
.L_x_599:
[----:B------:R-:W-:Y:S05]  /*3320*/  BSYNC B0 ;  /* 0x0000000000007941 */ /* 0x000fea0003800000 */
.L_x_598:
[----:B------:R-:W-:Y:S01]  /*3330*/  PRMT R4, RZ, 0x5410, R173 ;  /* 0x00005410ff047816 */ /* 0x000fe200000000ad */
[----:B------:R-:W-:Y:S01]  /*3340*/  BSSY B0, `(.L_x_600) ;  /* 0x0000028000007945 */ /* 0x000fe20003800000 */
[----:B------:R-:W-:Y:S01]  /*3350*/  PRMT R114, RZ, 0x5410, R114 ;  /* 0x00005410ff727816 */ /* 0x000fe20000000072 */
[----:B------:R-:W-:Y:S01]  /*3360*/  HFMA2.MMA R172, -RZ, RZ, 0, 0 ;  /* 0x00000000ffac7435 */ /* 0x000fe200000001ff */
[----:B------:R-:W-:Y:S02]  /*3370*/  PRMT R3, RZ, 0x5410, R3 ;  /* 0x00005410ff037816 */ /* 0x000fe40000000003 */
[----:B------:R-:W-:Y:S01]  /*3380*/  FSETP.GTU.FTZ.AND P4, PT, R115, 20, PT ;  /* 0x41a000007300780b */ /* 0x000fe20003f9c000 */
[----:B------:R-:W-:Y:S02]  /*3390*/  FFMA.FTZ R4, R114, R4, R11 ;  /* 0x0000000472047223 */ /* 0x000fe4000001000b */
[----:B------:R-:W-:-:S03]  /*33a0*/  FADD.FTZ R113, R3, UR5 ;  /* 0x0000000503717e21 */ /* 0x000fc60008010000 */
[----:B------:R0:W-:Y:S01]  /*33b0*/  STL [R1+0x10], R4 ;  /* 0x0000100401007387 */ /* 0x0001e20000100800 */
[----:B------:R-:W-:Y:S05]  /*33c0*/  @P3 BRA `(.L_x_601) ;  /* 0x000001f000003947 */ /* 0x000fea0003800000 */
[----:B------:R-:W-:Y:S01]  /*33d0*/  FMUL.FTZ R127, R127, 1.4426950216293334961 ;  /* 0x3fb8aa3b7f7f7820 */ /* 0x000fe20000410000 */
[----:B------:R-:W-:Y:S02]  /*33e0*/  MOV R8, 0x3e800000 ;  /* 0x3e80000000087802 */ /* 0x000fe40000000f00 */
[----:B------:R-:W-:Y:S01]  /*33f0*/  MOV R7, 0x3d39bf78 ;  /* 0x3d39bf7800077802 */ /* 0x000fe20000000f00 */
[----:B------:R-:W1:Y:S02]  /*3400*/  MUFU.EX2 R6, R127 ;  /* 0x0000007f00067308 */ /* 0x000e640000000800 */
[C---:B-1----:R-:W-:Y:S01]  /*3410*/  FADD.FTZ.RZ R3, R6.reuse, 1 ;  /* 0x3f80000006037421 */ /* 0x042fe2000001c000 */
[----:B------:R-:W-:-:S04]  /*3420*/  ISETP.GE.U32.AND P3, PT, R6, 0x7f800000, PT ;  /* 0x7f8000000600780c */ /* 0x000fc80003f66070 */
[----:B------:R-:W-:-:S04]  /*3430*/  IADD3 R3, R3, -0x3f400000, RZ ;  /* 0xc0c0000003037810 */ /* 0x000fc80007ffe0ff */
[----:B------:R-:W-:-:S04]  /*3440*/  LOP3.LUT R3, R3, 0xff800000, RZ, 0xc0, !PT ;  /* 0xff80000003037812 */ /* 0x000fc800078ec0ff */
[----:B------:R-:W-:Y:S02]  /*3450*/  IADD3 R5, -R3, 0x40800000, RZ ;  /* 0x4080000003057810 */ /* 0x000fe40007ffe1ff */
[----:B0-----:R-:W-:Y:S02]  /*3460*/  IADD3 R4, R6, -R3, RZ ;  /* 0x8000000306047210 */ /* 0x001fe40007ffe0ff */
        /* <DEDUP_REMOVED lines=21> */
.L_x_601:
[----:B------:R-:W-:Y:S05]  /*35c0*/  BSYNC B0 ;  /* 0x0000000000007941 */ /* 0x000fea0003800000 */
.L_x_600:
        /* <DEDUP_REMOVED lines=10> */
[----:B------:R-:W1:Y:S02]  /*3670*/  MUFU.EX2 R5, R125 ;  /* 0x0000007d00057308 */ /* 0x000e640000000800 */
[C---:B-1----:R-:W-:Y:S01]  /*3680*/  FADD.FTZ.RZ R2, R5.reuse, 1 ;  /* 0x3f80000005027421 */ /* 0x042fe2000001c000 */
[----:B------:R-:W-:-:S04]  /*3690*/  ISETP.GE.U32.AND P2, PT, R5, 0x7f800000, PT ;  /* 0x7f8000000500780c */ /* 0x000fc80003f46070 */
[----:B------:R-:W-:-:S04]  /*36a0*/  IADD3 R2, R2, -0x3f400000, RZ ;  /* 0xc0c0000002027810 */ /* 0x000fc80007ffe0ff */
[----:B------:R-:W-:-:S04]  /*36b0*/  LOP3.LUT R2, R2, 0xff800000, RZ, 0xc0, !PT ;  /* 0xff80000002027812 */ /* 0x000fc800078ec0ff */
[----:B0-----:R-:W-:Y:S02]  /*36c0*/  IADD3 R4, -R2, 0x40800000, RZ ;  /* 0x4080000002047810 */ /* 0x001fe40007ffe1ff */
        /* <DEDUP_REMOVED lines=22> */
.L_x_603:
[----:B------:R-:W-:Y:S05]  /*3830*/  BSYNC B0 ;  /* 0x0000000000007941 */ /* 0x000fea0003800000 */
.L_x_602:
        /* <DEDUP_REMOVED lines=8> */
[----:B0-----:R-:W-:Y:S01]  /*38c0*/  HFMA2.MMA R4, -RZ, RZ, 1.625, 0 ;  /* 0x3e800000ff047435 */ /* 0x001fe200000001ff */
        /* <DEDUP_REMOVED lines=29> */
.L_x_605:
[----:B------:R-:W-:Y:S05]  /*3aa0*/  BSYNC B0 ;  /* 0x0000000000007941 */ /* 0x000fea0003800000 */
.L_x_604:
[----:B------:R-:W-:Y:S01]  /*3ab0*/  BSSY B0, `(.L_x_606) ;  /* 0x0000025000007945 */ /* 0x000fe20003800000 */
[----:B------:R-:W-:Y:S01]  /*3ac0*/  FSETP.GTU.FTZ.AND P1, PT, R111, 20, PT ;  /* 0x41a000006f00780b */ /* 0x000fe20003f3c000 */
[----:B------:R-:W-:Y:S01]  /*3ad0*/  CS2R R162, SRZ ;  /* 0x0000000000a27805 */ /* 0x000fe2000001ff00 */
[----:B------:R-:W-:Y:S01]  /*3ae0*/  CS2R R160, SRZ ;  /* 0x0000000000a07805 */ /* 0x000fe2000001ff00 */
[----:B------:R-:W-:Y:S01]  /*3af0*/  CS2R R158, SRZ ;  /* 0x00000000009e7805 */ /* 0x000fe2000001ff00 */
        /* <DEDUP_REMOVED lines=32> */
.L_x_607:
[----:B------:R-:W-:Y:S05]  /*3d00*/  BSYNC B0 ;  /* 0x0000000000007941 */ /* 0x000fea0003800000 */
.L_x_606:
[----:B------:R-:W-:Y:S01]  /*3d10*/  BSSY B0, `(.L_x_608) ;  /* 0x0000021000007945 */ /* 0x000fe20003800000 */
        /* <DEDUP_REMOVED lines=32> */
.L_x_609:
[----:B------:R-:W-:Y:S05]  /*3f20*/  BSYNC B0 ;  /* 0x0000000000007941 */ /* 0x000fea0003800000 */
.L_x_608:
        /* <DEDUP_REMOVED lines=33> */
.L_x_611:
[----:B------:R-:W-:Y:S05]  /*4140*/  BSYNC B0 ;  /* 0x0000000000007941 */ /* 0x000fea0003800000 */
.L_x_610:
        /* <DEDUP_REMOVED lines=33> */
.L_x_613:
[----:B------:R-:W-:Y:S05]  /*4360*/  BSYNC B0 ;  /* 0x0000000000007941 */ /* 0x000fea0003800000 */
.L_x_612:
        /* <DEDUP_REMOVED lines=33> */
.L_x_615:
[----:B------:R-:W-:Y:S05]  /*4580*/  BSYNC B0 ;  /* 0x0000000000007941 */ /* 0x000fea0003800000 */
.L_x_614:
        /* <DEDUP_REMOVED lines=33> */
.L_x_617:
[----:B------:R-:W-:Y:S05]  /*47a0*/  BSYNC B0 ;  /* 0x0000000000007941 */ /* 0x000fea0003800000 */
.L_x_616:
        /* <DEDUP_REMOVED lines=19> */
[----:B------:R-:W-:Y:S01]  /*48e0*/  UIADD3 UR32, UR29, -0x1, URZ ;  /* 0xffffffff1d207890 */ /* 0x000fe2000fffe03f */
[----:B------:R-:W-:Y:S01]  /*48f0*/  MOV R172, RZ ;  /* 0x000000ff00ac7202 */ /* 0x000fe20000000f00 */
[----:B------:R-:W-:Y:S01]  /*4900*/  CS2R R170, SRZ ;  /* 0x0000000000aa7805 */ /* 0x000fe2000001ff00 */
[----:B------:R-:W-:Y:S01]  /*4910*/  CS2R R168, SRZ ;  /* 0x0000000000a87805 */ /* 0x000fe2000001ff00 */
[----:B------:R-:W-:Y:S01]  /*4920*/  ULEA.HI UR9, UR32, UR32, URZ, 0x1 ;  /* 0x0000002020097291 */ /* 0x000fe2000f8f083f */
[----:B------:R-:W-:Y:S01]  /*4930*/  CS2R R166, SRZ ;  /* 0x0000000000a67805 */ /* 0x000fe2000001ff00 */
[----:B------:R-:W-:Y:S01]  /*4940*/  CS2R R164, SRZ ;  /* 0x0000000000a47805 */ /* 0x000fe2000001ff00 */
[----:B------:R-:W-:Y:S01]  /*4950*/  CS2R R162, SRZ ;  /* 0x0000000000a27805 */ /* 0x000fe2000001ff00 */
[----:B------:R-:W-:Y:S01]  /*4960*/  ULOP3.LUT UR9, UR9, 0xfffffe, URZ, 0xc0, !UPT ;  /* 0x00fffffe09097892 */ /* 0x000fe2000f8ec03f */
[----:B------:R-:W-:Y:S01]  /*4970*/  CS2R R160, SRZ ;  /* 0x0000000000a07805 */ /* 0x000fe2000001ff00 */
[----:B------:R-:W-:Y:S01]  /*4980*/  CS2R R158, SRZ ;  /* 0x00000000009e7805 */ /* 0x000fe2000001ff00 */
[----:B------:R-:W-:Y:S01]  /*4990*/  MOV R157, RZ ;  /* 0x000000ff009d7202 */ /* 0x000fe20000000f00 */
[----:B------:R-:W-:-:S02]  /*49a0*/  UIADD3 UR32, UR32, -UR9, URZ ;  /* 0x8000000920207290 */ /* 0x000fc4000fffe03f */
[----:B------:R-:W-:Y:S02]  /*49b0*/  UMOV UR7, URZ ;  /* 0x0000003f00077c82 */ /* 0x000fe40008000000 */
[----:B------:R-:W-:Y:S02]  /*49c0*/  UMOV UR8, URZ ;  /* 0x0000003f00087c82 */ /* 0x000fe40008000000 */
[----:B------:R-:W-:Y:S02]  /*49d0*/  UMOV UR9, URZ ;  /* 0x0000003f00097c82 */ /* 0x000fe40008000000 */
.L_x_719:
        /* <DEDUP_REMOVED lines=25> */
[----:B0-----:R-:W-:Y:S01]  /*4b70*/  IADD3 R4, R5, R146, RZ ;  /* 0x0000009205047210 */ /* 0x001fe20007ffe0ff */
[----:B------:R-:W-:-:S03]  /*4b80*/  UIMAD UR20, UR7, UR21, UR20 ;  /* 0x00000015071472a4 */ /* 0x000fc6000f8e0214 */
[----:B------:R-:W-:Y:S02]  /*4b90*/  IADD3 R0, R4, 0x20, RZ ;  /* 0x0000002004007810 */ /* 0x000fe40007ffe0ff */
[--C-:B------:R-:W-:Y:S02]  /*4ba0*/  SHF.R.S32.HI R5, RZ, 0x1f, R4.reuse ;  /* 0x0000001fff057819 */ /* 0x100fe40000011404 */
[----:B------:R-:W-:Y:S02]  /*4bb0*/  ISETP.GE.AND P3, PT, R0, UR34, PT ;  /* 0x0000002200007c0c */ /* 0x000fe4000bf66270 */
[C---:B------:R-:W-:Y:S01]  /*4bc0*/  IADD3 R0, R4.reuse, 0x40, RZ ;  /* 0x0000004004007810 */ /* 0x040fe20007ffe0ff */
[----:B------:R-:W-:Y:S01]  /*4bd0*/  IMAD.WIDE.U32 R8, R9, c[0x0][0x1c0], R4 ;  /* 0x0000700009087a25 */ /* 0x000fe200078e0004 */
[----:B------:R-:W-:Y:S02]  /*4be0*/  ISETP.GE.AND P2, PT, R4, UR34, PT ;  /* 0x0000002204007c0c */ /* 0x000fe4000bf46270 */
[----:B------:R-:W-:-:S02]  /*4bf0*/  ISETP.GE.AND P4, PT, R0, UR34, PT ;  /* 0x0000002200007c0c */ /* 0x000fc4000bf86270 */
[C---:B------:R-:W-:Y:S02]  /*4c00*/  IADD3 R0, R4.reuse, 0x60, RZ ;  /* 0x0000006004007810 */ /* 0x040fe40007ffe0ff */
[----:B------:R-:W-:Y:S02]  /*4c10*/  IADD3 R7, R4, 0xa0, RZ ;  /* 0x000000a004077810 */ /* 0x000fe40007ffe0ff */
[----:B------:R-:W-:Y:S02]  /*4c20*/  ISETP.GE.AND P5, PT, R0, UR34, PT ;  /* 0x0000002200007c0c */ /* 0x000fe4000bfa6270 */
[----:B------:R-:W-:Y:S02]  /*4c30*/  IADD3 R0, R4, 0x80, RZ ;  /* 0x0000008004007810 */ /* 0x000fe40007ffe0ff */
[----:B------:R-:W-:Y:S02]  /*4c40*/  IADD3 R5, R9, UR20, RZ ;  /* 0x0000001409057c10 */ /* 0x000fe4000fffe0ff */
[----:B------:R-:W-:-:S02]  /*4c50*/  LEA R6, P1, R8, UR27, 0x1 ;  /* 0x0000001b08067c11 */ /* 0x000fc4000f8208ff */
[----:B------:R-:W-:Y:S02]  /*4c60*/  ISETP.GE.AND P6, PT, R0, UR34, PT ;  /* 0x0000002200007c0c */ /* 0x000fe4000bfc6270 */
[----:B------:R-:W-:Y:S02]  /*4c70*/  IADD3 R0, R4, 0xc0, RZ ;  /* 0x000000c004007810 */ /* 0x000fe40007ffe0ff */
[----:B------:R-:W-:Y:S02]  /*4c80*/  ISETP.GE.AND P0, PT, R7, UR34, PT ;  /* 0x0000002207007c0c */ /* 0x000fe4000bf06270 */
[----:B------:R-:W-:Y:S02]  /*4c90*/  LEA.HI.X R7, R8, UR28, R5, 0x1, P1 ;  /* 0x0000001c08077c11 */ /* 0x000fe400088f0c05 */
[----:B------:R-:W-:Y:S02]  /*4ca0*/  PRMT R8, RZ, 0x7610, R8 ;  /* 0x00007610ff087816 */ /* 0x000fe40000000008 */
[----:B------:R-:W-:-:S02]  /*4cb0*/  ISETP.GE.AND P1, PT, R0, UR34, PT ;  /* 0x0000002200007c0c */ /* 0x000fc4000bf26270 */
[----:B------:R-:W-:Y:S02]  /*4cc0*/  IADD3 R0, R4, 0xe0, RZ ;  /* 0x000000e004007810 */ /* 0x000fe40007ffe0ff */
[----:B------:R-:W-:Y:S01]  /*4cd0*/  PRMT R9, RZ, 0x7610, R9 ;  /* 0x00007610ff097816 */ /* 0x000fe20000000009 */
[----:B------:R0:W3:Y:S01]  /*4ce0*/  @!P2 LDG.E.U16 R8, [R6.64] ;  /* 0x0000001e0608a981 */ /* 0x0000e2000c1e1500 */
[----:B------:R-:W-:Y:S02]  /*4cf0*/  ISETP.GE.AND P2, PT, R0, UR34, PT ;  /* 0x0000002200007c0c */ /* 0x000fe4000bf46270 */
[----:B------:R-:W-:Y:S02]  /*4d00*/  PRMT R5, RZ, 0x7610, R5 ;  /* 0x00007610ff057816 */ /* 0x000fe40000000005 */
[----:B------:R-:W-:Y:S01]  /*4d10*/  IADD3 R0, R4, 0x100, RZ ;  /* 0x0000010004007810 */ /* 0x000fe20007ffe0ff */
[----:B------:R0:W4:Y:S01]  /*4d20*/  @!P3 LDG.E.U16 R9, [R6.64+0x40] ;  /* 0x0000401e0609b981 */ /* 0x000122000c1e1500 */
[----:B------:R-:W-:-:S02]  /*4d30*/  PRMT R12, RZ, 0x7610, R12 ;  /* 0x00007610ff0c7816 */ /* 0x000fc4000000000c */
[C---:B------:R-:W-:Y:S01]  /*4d40*/  IADD3 R11, R4.reuse, 0x120, RZ ;  /* 0x00000120040b7810 */ /* 0x040fe20007ffe0ff */
[----:B------:R0:W3:Y:S01]  /*4d50*/  @!P4 LDG.E.U16 R5, [R6.64+0x80] ;  /* 0x0000801e0605c981 */ /* 0x0000e2000c1e1500 */
[----:B------:R-:W-:Y:S02]  /*4d60*/  PRMT R10, RZ, 0x7610, R10 ;  /* 0x00007610ff0a7816 */ /* 0x000fe4000000000a */
[----:B------:R-:W-:Y:S01]  /*4d70*/  IADD3 R13, R4, 0x160, RZ ;  /* 0x00000160040d7810 */ /* 0x000fe20007ffe0ff */
[----:B------:R0:W3:Y:S01]  /*4d80*/  @!P6 LDG.E.U16 R12, [R6.64+0x100] ;  /* 0x0001001e060ce981 */ /* 0x0000e2000c1e1500 */
[----:B------:R-:W-:Y:S02]  /*4d90*/  ISETP.GE.AND P3, PT, R0, UR34, PT ;  /* 0x0000002200007c0c */ /* 0x000fe4000bf66270 */
[----:B------:R-:W-:Y:S01]  /*4da0*/  IADD3 R0, R4, 0x140, RZ ;  /* 0x0000014004007810 */ /* 0x000fe20007ffe0ff */
[----:B------:R0:W3:Y:S01]  /*4db0*/  @!P5 LDG.E.U16 R10, [R6.64+0xc0] ;  /* 0x0000c01e060ad981 */ /* 0x0000e2000c1e1500 */
[----:B------:R-:W-:-:S02]  /*4dc0*/  ISETP.GE.AND P4, PT, R11, UR34, PT ;  /* 0x000000220b007c0c */ /* 0x000fc4000bf86270 */
[----:B------:R-:W-:Y:S02]  /*4dd0*/  PRMT R11, RZ, 0x7610, R11 ;  /* 0x00007610ff0b7816 */ /* 0x000fe4000000000b */
[----:B------:R-:W-:Y:S02]  /*4de0*/  ISETP.GE.AND P6, PT, R13, UR34, PT ;  /* 0x000000220d007c0c */ /* 0x000fe4000bfc6270 */
[----:B------:R-:W-:Y:S02]  /*4df0*/  PRMT R13, RZ, 0x7610, R13 ;  /* 0x00007610ff0d7816 */ /* 0x000fe4000000000d */
[----:B------:R-:W-:Y:S01]  /*4e00*/  ISETP.GE.AND P5, PT, R0, UR34, PT ;  /* 0x0000002200007c0c */ /* 0x000fe2000bfa6270 */
[----:B------:R0:W3:Y:S01]  /*4e10*/  @!P0 LDG.E.U16 R11, [R6.64+0x140] ;  /* 0x0001401e060b8981 */ /* 0x0000e2000c1e1500 */
[C---:B------:R-:W-:Y:S02]  /*4e20*/  IADD3 R0, R4.reuse, 0x180, RZ ;  /* 0x0000018004007810 */ /* 0x040fe40007ffe0ff */
[----:B------:R-:W-:Y:S01]  /*4e30*/  IADD3 R14, R4, 0x1a0, RZ ;  /* 0x000001a0040e7810 */ /* 0x000fe20007ffe0ff */
[----:B------:R0:W3:Y:S01]  /*4e40*/  @!P1 LDG.E.U16 R13, [R6.64+0x180] ;  /* 0x0001801e060d9981 */ /* 0x0000e2000c1e1500 */
[----:B------:R-:W-:-:S02]  /*4e50*/  PRMT R16, RZ, 0x7610, R16 ;  /* 0x00007610ff107816 */ /* 0x000fc40000000010 */
[----:B------:R-:W-:Y:S02]  /*4e60*/  ISETP.GE.AND P0, PT, R0, UR34, PT ;  /* 0x0000002200007c0c */ /* 0x000fe4000bf06270 */
[----:B------:R-:W-:Y:S02]  /*4e70*/  ISETP.GE.AND P1, PT, R14, UR34, PT ;  /* 0x000000220e007c0c */ /* 0x000fe4000bf26270 */
[----:B------:R-:W-:Y:S01]  /*4e80*/  IADD3 R0, R4, 0x1c0, RZ ;  /* 0x000001c004007810 */ /* 0x000fe20007ffe0ff */
[----:B------:R0:W3:Y:S01]  /*4e90*/  @!P2 LDG.E.U16 R16, [R6.64+0x1c0] ;  /* 0x0001c01e0610a981 */ /* 0x0000e2000c1e1500 */
[----:B------:R-:W-:Y:S02]  /*4ea0*/  PRMT R17, RZ, 0x7610, R17 ;  /* 0x00007610ff117816 */ /* 0x000fe40000000011 */
[----:B------:R-:W-:Y:S02]  /*4eb0*/  ISETP.GE.AND P2, PT, R0, UR34, PT ;  /* 0x0000002200007c0c */ /* 0x000fe4000bf46270 */
[----:B------:R-:W-:-:S02]  /*4ec0*/  IADD3 R15, R4, 0x1e0, RZ ;  /* 0x000001e0040f7810 */ /* 0x000fc40007ffe0ff */
[----:B------:R-:W-:Y:S01]  /*4ed0*/  PRMT R20, RZ, 0x7610, R20 ;  /* 0x00007610ff147816 */ /* 0x000fe20000000014 */
[----:B------:R0:W3:Y:S01]  /*4ee0*/  @!P3 LDG.E.U16 R17, [R6.64+0x200] ;  /* 0x0002001e0611b981 */ /* 0x0000e2000c1e1500 */
[----:B------:R-:W-:Y:S02]  /*4ef0*/  ISETP.GE.AND P3, PT, R15, UR34, PT ;  /* 0x000000220f007c0c */ /* 0x000fe4000bf66270 */
[C---:B------:R-:W-:Y:S02]  /*4f00*/  IADD3 R0, R4.reuse, 0x200, RZ ;  /* 0x0000020004007810 */ /* 0x040fe40007ffe0ff */
[----:B------:R-:W-:Y:S01]  /*4f10*/  PRMT R15, RZ, 0x7610, R15 ;  /* 0x00007610ff0f7816 */ /* 0x000fe2000000000f */
[----:B------:R0:W3:Y:S01]  /*4f20*/  @!P1 LDG.E.U16 R20, [R6.64+0x340] ;  /* 0x0003401e06149981 */ /* 0x0000e2000c1e1500 */
[----:B------:R-:W-:Y:S02]  /*4f30*/  PRMT R18, RZ, 0x7610, R18 ;  /* 0x00007610ff127816 */ /* 0x000fe40000000012 */
[----:B------:R-:W-:-:S02]  /*4f40*/  IADD3 R19, R4, 0x220, RZ ;  /* 0x0000022004137810 */ /* 0x000fc40007ffe0ff */
[----:B------:R-:W-:Y:S01]  /*4f50*/  ISETP.GE.AND P1, PT, R0, UR34, PT ;  /* 0x0000002200007c0c */ /* 0x000fe2000bf26270 */
[----:B------:R0:W3:Y:S01]  /*4f60*/  @!P2 LDG.E.U16 R15, [R6.64+0x380] ;  /* 0x0003801e060fa981 */ /* 0x0000e2000c1e1500 */
[----:B------:R-:W-:Y:S02]  /*4f70*/  IADD3 R0, R4, 0x240, RZ ;  /* 0x0000024004007810 */ /* 0x000fe40007ffe0ff */
[----:B------:R-:W-:Y:S01]  /*4f80*/  PRMT R14, RZ, 0x7610, R14 ;  /* 0x00007610ff0e7816 */ /* 0x000fe2000000000e */
[----:B------:R0:W3:Y:S01]  /*4f90*/  @!P0 LDG.E.U16 R18, [R6.64+0x300] ;  /* 0x0003001e06128981 */ /* 0x0000e2000c1e1500 */
[----:B------:R-:W-:Y:S02]  /*4fa0*/  PRMT R24, RZ, 0x7610, R24 ;  /* 0x00007610ff187816 */ /* 0x000fe40000000018 */
[----:B------:R-:W-:Y:S02]  /*4fb0*/  ISETP.GE.AND P2, PT, R19, UR34, PT ;  /* 0x0000002213007c0c */ /* 0x000fe4000bf46270 */
[----:B------:R-:W-:Y:S01]  /*4fc0*/  PRMT R23, RZ, 0x7610, R23 ;  /* 0x00007610ff177816 */ /* 0x000fe20000000017 */
[----:B------:R0:W3:Y:S01]  /*4fd0*/  @!P4 LDG.E.U16 R14, [R6.64+0x240] ;  /* 0x0002401e060ec981 */ /* 0x0000e2000c1e1500 */
[----:B------:R-:W-:-:S02]  /*4fe0*/  ISETP.GE.AND P0, PT, R0, UR34, PT ;  /* 0x0000002200007c0c */ /* 0x000fc4000bf06270 */
        /* <DEDUP_REMOVED lines=9> */
[----:B------:R0:W3:Y:S01]  /*5080*/  @!P0 LDG.E.U16 R28, [R6.64+0x480] ;  /* 0x0004801e061c8981 */ /* 0x0000e2000c1e1500 */
[----:B------:R-:W-:-:S04]  /*5090*/  IADD3 R0, R4, 0x260, RZ ;  /* 0x0000026004007810 */ /* 0x000fc80007ffe0ff */
[----:B------:R-:W-:Y:S02]  /*50a0*/  ISETP.GE.AND P3, PT, R0, UR34, PT ;  /* 0x0000002200007c0c */ /* 0x000fe4000bf66270 */
[C---:B------:R-:W-:Y:S02]  /*50b0*/  IADD3 R0, R4.reuse, 0x280, RZ ;  /* 0x0000028004007810 */ /* 0x040fe40007ffe0ff */
[C---:B------:R-:W-:Y:S02]  /*50c0*/  IADD3 R19, R4.reuse, 0x2a0, RZ ;  /* 0x000002a004137810 */ /* 0x040fe40007ffe0ff */
[----:B------:R-:W-:Y:S02]  /*50d0*/  IADD3 R21, R4, 0x2c0, RZ ;  /* 0x000002c004157810 */ /* 0x000fe40007ffe0ff */
[----:B------:R-:W-:Y:S02]  /*50e0*/  PRMT R36, RZ, 0x7610, R36 ;  /* 0x00007610ff247816 */ /* 0x000fe40000000024 */
[----:B------:R-:W-:-:S02]  /*50f0*/  ISETP.GE.AND P4, PT, R0, UR34, PT ;  /* 0x0000002200007c0c */ /* 0x000fc4000bf86270 */
[----:B------:R-:W-:Y:S02]  /*5100*/  ISETP.GE.AND P6, PT, R19, UR34, PT ;  /* 0x0000002213007c0c */ /* 0x000fe4000bfc6270 */
[----:B------:R-:W-:Y:S01]  /*5110*/  ISETP.GE.AND P5, PT, R21, UR34, PT ;  /* 0x0000002215007c0c */ /* 0x000fe2000bfa6270 */
[----:B------:R0:W3:Y:S01]  /*5120*/  @!P3 LDG.E.U16 R36, [R6.64+0x4c0] ;  /* 0x0004c01e0624b981 */ /* 0x0000e2000c1e1500 */
[----:B------:R-:W-:Y:S02]  /*5130*/  IADD3 R21, R4, 0x320, RZ ;  /* 0x0000032004157810 */ /* 0x000fe40007ffe0ff */
[----:B------:R-:W-:Y:S02]  /*5140*/  PRMT R38, RZ, 0x7610, R38 ;  /* 0x00007610ff267816 */ /* 0x000fe40000000026 */
[----:B------:R-:W-:Y:S02]  /*5150*/  ISETP.GE.AND P0, PT, R21, UR34, PT ;  /* 0x0000002215007c0c */ /* 0x000fe4000bf06270 */
[----:B------:R-:W-:-:S02]  /*5160*/  PRMT R34, RZ, 0x7610, R34 ;  /* 0x00007610ff227816 */ /* 0x000fc40000000022 */
[----:B------:R-:W-:Y:S01]  /*5170*/  PRMT R21, RZ, 0x7610, R21 ;  /* 0x00007610ff157816 */ /* 0x000fe20000000015 */
[----:B------:R0:W3:Y:S01]  /*5180*/  @!P4 LDG.E.U16 R38, [R6.64+0x500] ;  /* 0x0005001e0626c981 */ /* 0x0000e2000c1e1500 */
[C---:B------:R-:W-:Y:S02]  /*5190*/  IADD3 R0, R4.reuse, 0x2e0, RZ ;  /* 0x000002e004007810 */ /* 0x040fe40007ffe0ff */
[----:B------:R-:W-:Y:S01]  /*51a0*/  IADD3 R19, R4, 0x300, RZ ;  /* 0x0000030004137810 */ /* 0x000fe20007ffe0ff */
[----:B------:R0:W3:Y:S01]  /*51b0*/  @!P6 LDG.E.U16 R34, [R6.64+0x540] ;  /* 0x0005401e0622e981 */ /* 0x0000e2000c1e1500 */
[----:B------:R-:W-:Y:S02]  /*51c0*/  ISETP.GE.AND P2, PT, R0, UR34, PT ;  /* 0x0000002200007c0c */ /* 0x000fe4000bf46270 */
[----:B------:R-:W-:Y:S01]  /*51d0*/  IADD3 R0, R4, 0x340, RZ ;  /* 0x0000034004007810 */ /* 0x000fe20007ffe0ff */
[----:B------:R0:W3:Y:S01]  /*51e0*/  @!P5 LDG.E.U16 R21, [R6.64+0x580] ;  /* 0x0005801e0615d981 */ /* 0x0000e2000c1e1500 */
[----:B------:R-:W-:-:S02]  /*51f0*/  ISETP.GE.AND P1, PT, R19, UR34, PT ;  /* 0x0000002213007c0c */ /* 0x000fc4000bf26270 */
[----:B------:R-:W-:Y:S02]  /*5200*/  IADD3 R19, R4, 0x360, RZ ;  /* 0x0000036004137810 */ /* 0x000fe40007ffe0ff */
[----:B------:R-:W-:Y:S02]  /*5210*/  ISETP.GE.AND P4, PT, R0, UR34, PT ;  /* 0x0000002200007c0c */ /* 0x000fe4000bf86270 */
[----:B------:R-:W-:Y:S02]  /*5220*/  IADD3 R0, R4, 0x380, RZ ;  /* 0x0000038004007810 */ /* 0x000fe40007ffe0ff */
[----:B------:R-:W-:Y:S02]  /*5230*/  ISETP.GE.AND P3, PT, R19, UR34, PT ;  /* 0x0000002213007c0c */ /* 0x000fe4000bf66270 */
[----:B------:R-:W-:Y:S02]  /*5240*/  PRMT R19, RZ, 0x7610, R19 ;  /* 0x00007610ff137816 */ /* 0x000fe40000000013 */
[----:B------:R-:W-:-:S02]  /*5250*/  PRMT R29, RZ, 0x7610, R29 ;  /* 0x00007610ff1d7816 */ /* 0x000fc4000000001d */
[----:B------:R-:W-:Y:S02]  /*5260*/  IADD3 R27, R4, 0x3a0, RZ ;  /* 0x000003a0041b7810 */ /* 0x000fe40007ffe0ff */
[----:B------:R-:W-:Y:S01]  /*5270*/  ISETP.GE.AND P6, PT, R0, UR34, PT ;  /* 0x0000002200007c0c */ /* 0x000fe2000bfc6270 */
[----:B------:R0:W3:Y:S01]  /*5280*/  @!P2 LDG.E.U16 R19, [R6.64+0x5c0] ;  /* 0x0005c01e0613a981 */ /* 0x0000e2000c1e1500 */
[C---:B------:R-:W-:Y:S02]  /*5290*/  IADD3 R0, R4.reuse, 0x3c0, RZ ;  /* 0x000003c004007810 */ /* 0x040fe40007ffe0ff */
[----:B------:R-:W-:Y:S01]  /*52a0*/  IADD3 R4, R4, 0x3e0, RZ ;  /* 0x000003e004047810 */ /* 0x000fe20007ffe0ff */
[----:B------:R0:W3:Y:S01]  /*52b0*/  @!P1 LDG.E.U16 R29, [R6.64+0x600] ;  /* 0x0006001e061d9981 */ /* 0x0000e2000c1e1500 */
[----:B------:R-:W-:Y:S02]  /*52c0*/  ISETP.GE.AND P5, PT, R27, UR34, PT ;  /* 0x000000221b007c0c */ /* 0x000fe4000bfa6270 */
[----:B------:R-:W-:-:S02]  /*52d0*/  ISETP.GE.AND P2, PT, R0, UR34, PT ;  /* 0x0000002200007c0c */ /* 0x000fc4000bf46270 */
[----:B------:R-:W-:Y:S01]  /*52e0*/  ISETP.GE.AND P1, PT, R4, UR34, PT ;  /* 0x0000002204007c0c */ /* 0x000fe2000bf26270 */
[----:B------:R-:W-:Y:S01]  /*52f0*/  ULDC.64 UR34, c[0x0][0x198] ;  /* 0x0000660000227ab9 */ /* 0x000fe20000000a00 */
        /* <DEDUP_REMOVED lines=22> */
[----:B------:R-:W-:-:S04]  /*5460*/  FMUL.FTZ R0, R134, UR41 ;  /* 0x0000002986007c20 */ /* 0x000fc80008410000 */
[----:B0-----:R-:W-:Y:S02]  /*5470*/  FMUL.RZ R7, R0, 0.15915493667125701904 ;  /* 0x3e22f98300077820 */ /* 0x001fe4000040c000 */
[----:B------:R-:W-:Y:S01]  /*5480*/  FMUL.FTZ R0, R133, UR41 ;  /* 0x0000002985007c20 */ /* 0x000fe20008410000 */
[----:B------:R-:W-:Y:S03]  /*5490*/  MUFU.SIN R123, R4 ;  /* 0x00000004007b7308 */ /* 0x000fe60000000400 */
[----:B------:R-:W-:Y:S01]  /*54a0*/  FMUL.RZ R41, R0, 0.15915493667125701904 ;  /* 0x3e22f98300297820 */ /* 0x000fe2000040c000 */
[----:B------:R-:W-:-:S04]  /*54b0*/  SHF.L.U32 R0, R148, 0x5, RZ ;  /* 0x0000000594007819 */ /* 0x000fc800000006ff */
[----:B------:R0:W-:Y:S01]  /*54c0*/  MUFU.COS R122, R4 ;  /* 0x00000004007a7308 */ /* 0x0001e20000000000 */
[----:B------:R-:W-:Y:S01]  /*54d0*/  LOP3.LUT R0, R0, 0xfffffc00, RZ, 0xc0, !PT ;  /* 0xfffffc0000007812 */ /* 0x000fe200078ec0ff */
[----:B------:R-:W-:Y:S01]  /*54e0*/  FMUL.FTZ R6, R132, UR41 ;  /* 0x0000002984067c20 */ /* 0x000fe20008410000 */
[----:B0-----:R-:W-:-:S05]  /*54f0*/  MOV R4, UR29 ;  /* 0x0000001d00047c02 */ /* 0x001fca0008000f00 */
[----:B------:R-:W-:Y:S01]  /*5500*/  MUFU.SIN R109, R39 ;  /* 0x00000027006d7308 */ /* 0x000fe20000000400 */
[----:B------:R-:W-:-:S07]  /*5510*/  @!P0 IADD3 R4, R4, -0x2, RZ ;  /* 0xfffffffe04048810 */ /* 0x000fce0007ffe0ff */
[----:B------:R0:W-:Y:S01]  /*5520*/  MUFU.COS R110, R39 ;  /* 0x00000027006e7308 */ /* 0x0001e20000000000 */
[----:B------:R-:W-:-:S07]  /*5530*/  IADD3 R3, R0, R147, RZ ;  /* 0x0000009300037210 */ /* 0x000fce0007ffe0ff */
[----:B------:R-:W-:Y:S01]  /*5540*/  MUFU.SIN R107, R7 ;  /* 0x00000007006b7308 */ /* 0x000fe20000000400 */
[----:B0-----:R-:W-:-:S07]  /*5550*/  MOV R39, c[0x0][0x16c] ;  /* 0x00005b0000277a02 */ /* 0x001fce0000000f00 */
[----:B------:R0:W-:Y:S01]  /*5560*/  MUFU.COS R108, R7 ;  /* 0x00000007006c7308 */ /* 0x0001e20000000000 */
[----:B------:R-:W-:Y:S02]  /*5570*/  @!P0 IMAD R4, R4, R39, UR7 ;  /* 0x0000000704048e24 */ /* 0x000fe4000f8e0227 */
[----:B------:R-:W-:Y:S01]  /*5580*/  FMUL.RZ R39, R6, 0.15915493667125701904 ;  /* 0x3e22f98306277820 */ /* 0x000fe2000040c000 */
[----:B------:R-:W-:Y:S01]  /*5590*/  LEA.HI.SX32 R6, R3, R3, 0x1b ;  /* 0x0000000303067211 */ /* 0x000fe200078fdaff */
[----:B0-----:R-:W-:-:S03]  /*55a0*/  FMUL.FTZ R7, R131, UR41 ;  /* 0x0000002983077c20 */ /* 0x001fc60008410000 */
[----:B------:R-:W-:Y:S08]  /*55b0*/  MUFU.SIN R105, R41 ;  /* 0x0000002900697308 */ /* 0x000ff00000000400 */
[----:B------:R0:W-:Y:S02]  /*55c0*/  MUFU.COS R106, R41 ;  /* 0x00000029006a7308 */ /* 0x0001e40000000000 */
[----:B0-----:R-:W-:-:S06]  /*55d0*/  FMUL.RZ R41, R7, 0.15915493667125701904 ;  /* 0x3e22f98307297820 */ /* 0x001fcc000040c000 */
[----:B------:R-:W-:Y:S08]  /*55e0*/  MUFU.SIN R101, R41 ;  /* 0x0000002900657308 */ /* 0x000ff00000000400 */
[----:B------:R0:W-:Y:S01]  /*55f0*/  MUFU.COS R102, R41 ;  /* 0x0000002900667308 */ /* 0x0001e20000000000 */
[----:B------:R-:W-:Y:S01]  /*5600*/  FMUL.FTZ R7, R129, UR41 ;  /* 0x0000002981077c20 */ /* 0x000fe20008410000 */
[----:B0-----:R-:W-:Y:S01]  /*5610*/  SHF.L.U32 R41, R6, 0x1, RZ ;  /* 0x0000000106297819 */ /* 0x001fe200000006ff */
[----:B------:R-:W-:-:S05]  /*5620*/  FMUL.FTZ R6, R127, UR41 ;  /* 0x000000297f067c20 */ /* 0x000fca0008410000 */
[----:B------:R-:W-:Y:S01]  /*5630*/  MUFU.SIN R103, R39 ;  /* 0x0000002700677308 */ /* 0x000fe20000000400 */
[----:B------:R-:W-:-:S07]  /*5640*/  FMUL.RZ R7, R7, 0.15915493667125701904 ;  /* 0x3e22f98307077820 */ /* 0x000fce000040c000 */
[----:B------:R0:W-:Y:S01]  /*5650*/  MUFU.COS R104, R39 ;  /* 0x0000002700687308 */ /* 0x0001e20000000000 */
[----:B------:R-:W-:Y:S01]  /*5660*/  IADD3 R40, R3, 0x20, RZ ;  /* 0x0000002003287810 */ /* 0x000fe20007ffe0ff */
[----:B0-----:R-:W-:Y:S02]  /*5670*/  FMUL.RZ R39, R6, 0.15915493667125701904 ;  /* 0x3e22f98306277820 */ /* 0x001fe4000040c000 */
[----:B------:R-:W-:Y:S01]  /*5680*/  FMUL.FTZ R6, R125, UR41 ;  /* 0x000000297d067c20 */ /* 0x000fe20008410000 */
[----:B------:R-:W-:-:S03]  /*5690*/  IADD3 R42, R3, 0x40, RZ ;  /* 0x00000040032a7810 */ /* 0x000fc60007ffe0ff */
[----:B------:R-:W-:Y:S01]  /*56a0*/  FMUL.RZ R53, R6, 0.15915493667125701904 ;  /* 0x3e22f98306357820 */ /* 0x000fe2000040c000 */
[----:B------:R-:W-:Y:S01]  /*56b0*/  IADD3 R44, R3, 0x60, RZ ;  /* 0x00000060032c7810 */ /* 0x000fe20007ffe0ff */
[----:B------:R-:W-:Y:S01]  /*56c0*/  FMUL.FTZ R6, R121, UR41 ;  /* 0x0000002979067c20 */ /* 0x000fe20008410000 */
        /* <DEDUP_REMOVED lines=27> */
[----:B------:R-:W-:Y:S01]  /*5880*/  IADD3 R156, R3, 0x3e0, RZ ;  /* 0x000003e0039c7810 */ /* 0x000fe20007ffe0ff */
[----:B------:R-:W-:Y:S01]  /*5890*/  MUFU.SIN R99, R7 ;  /* 0x0000000700637308 */ /* 0x000fe20000000400 */
[----:B------:R-:W-:Y:S01]  /*58a0*/  FMUL.RZ R57, R6, 0.15915493667125701904 ;  /* 0x3e22f98306397820 */ /* 0x000fe2000040c000 */
[-C--:B------:R-:W-:Y:S01]  /*58b0*/  LEA.HI.SX32 R40, R40, R3.reuse, 0x1b ;  /* 0x0000000328287211 */ /* 0x080fe200078fdaff */
[----:B------:R-:W-:Y:S01]  /*58c0*/  UIMAD UR40, UR17, UR34, URZ ;  /* 0x00000022112872a4 */ /* 0x000fe2000f8e023f */
[----:B------:R-:W-:-:S02]  /*58d0*/  LEA.HI.SX32 R42, R42, R3, 0x1b ;  /* 0x000000032a2a7211 */ /* 0x000fc400078fdaff */
[-C--:B------:R-:W-:Y:S02]  /*58e0*/  LEA.HI.SX32 R44, R44, R3.reuse, 0x1b ;  /* 0x000000032c2c7211 */ /* 0x080fe400078fdaff */
[----:B------:R-:W-:Y:S01]  /*58f0*/  MUFU.COS R100, R7 ;  /* 0x0000000700647308 */ /* 0x000fe20000000000 */
[-C--:B------:R-:W-:Y:S02]  /*5900*/  LEA.HI.SX32 R46, R46, R3.reuse, 0x1b ;  /* 0x000000032e2e7211 */ /* 0x080fe400078fdaff */
[-C--:B------:R-:W-:Y:S02]  /*5910*/  LEA.HI.SX32 R48, R48, R3.reuse, 0x1b ;  /* 0x0000000330307211 */ /* 0x080fe400078fdaff */
[-C--:B------:R-:W-:Y:S02]  /*5920*/  LEA.HI.SX32 R50, R50, R3.reuse, 0x1b ;  /* 0x0000000332327211 */ /* 0x080fe400078fdaff */
[-C--:B------:R-:W-:Y:S01]  /*5930*/  LEA.HI.SX32 R52, R52, R3.reuse, 0x1b ;  /* 0x0000000334347211 */ /* 0x080fe200078fdaff */
[----:B------:R-:W-:Y:S01]  /*5940*/  MUFU.SIN R97, R39 ;  /* 0x0000002700617308 */ /* 0x000fe20000000400 */
[----:B------:R-:W-:-:S02]  /*5950*/  LEA.HI.SX32 R54, R54, R3, 0x1b ;  /* 0x0000000336367211 */ /* 0x000fc400078fdaff */
[-C--:B------:R-:W-:Y:S02]  /*5960*/  LEA.HI.SX32 R56, R56, R3.reuse, 0x1b ;  /* 0x0000000338387211 */ /* 0x080fe400078fdaff */
[-C--:B------:R-:W-:Y:S02]  /*5970*/  LEA.HI.SX32 R58, R58, R3.reuse, 0x1b ;  /* 0x000000033a3a7211 */ /* 0x080fe400078fdaff */
[-C--:B------:R-:W-:Y:S01]  /*5980*/  LEA.HI.SX32 R60, R60, R3.reuse, 0x1b ;  /* 0x000000033c3c7211 */ /* 0x080fe200078fdaff */
[----:B------:R0:W-:Y:S01]  /*5990*/  MUFU.COS R98, R39 ;  /* 0x0000002700627308 */ /* 0x0001e20000000000 */
        /* <DEDUP_REMOVED lines=17> */
[-C--:B------:R-:W-:Y:S02]  /*5ab0*/  LEA.HI.SX32 R7, R152, R3.reuse, 0x1b ;  /* 0x0000000398077211 */ /* 0x080fe400078fdaff */
[-C--:B------:R-:W-:Y:S02]  /*5ac0*/  LEA.HI.SX32 R6, R154, R3.reuse, 0x1b ;  /* 0x000000039a067211 */ /* 0x080fe400078fdaff */
[----:B------:R-:W-:Y:S01]  /*5ad0*/  LEA.HI.SX32 R156, R156, R3, 0x1b ;  /* 0x000000039c9c7211 */ /* 0x000fe200078fdaff */
[----:B------:R-:W-:Y:S01]  /*5ae0*/  FMUL.FTZ R3, R119, UR41 ;  /* 0x0000002977037c20 */ /* 0x000fe20008410000 */
[----:B------:R-:W-:Y:S01]  /*5af0*/  MUFU.SIN R91, R53 ;  /* 0x00000035005b7308 */ /* 0x000fe20000000400 */
[----:B------:R-:W-:Y:S01]  /*5b00*/  SHF.L.U32 R40, R40, 0x1, RZ ;  /* 0x0000000128287819 */ /* 0x000fe200000006ff */
[----:B------:R-:W-:Y:S01]  /*5b10*/  UIMAD.WIDE.U32 UR20, UR16, UR34, URZ ;  /* 0x00000022101472a5 */ /* 0x000fe2000f8e003f */
[----:B------:R-:W-:Y:S01]  /*5b20*/  SHF.L.U32 R42, R42, 0x1, RZ ;  /* 0x000000012a2a7819 */ /* 0x000fe200000006ff */
[----:B------:R-:W-:-:S04]  /*5b30*/  UIMAD UR40, UR16, UR35, UR40 ;  /* 0x00000023102872a4 */ /* 0x000fc8000f8e0228 */
[----:B------:R0:W-:Y:S01]  /*5b40*/  MUFU.COS R96, R53 ;  /* 0x0000003500607308 */ /* 0x0001e20000000000 */
[----:B------:R-:W-:Y:S01]  /*5b50*/  ULDC.64 UR34, c[0x0][0x1a0] ;  /* 0x0000680000227ab9 */ /* 0x000fe20000000a00 */
[----:B------:R-:W-:Y:S01]  /*5b60*/  SHF.L.U32 R55, R46, 0x1, RZ ;  /* 0x000000012e377819 */ /* 0x000fe200000006ff */
[----:B---3--:R1:W-:Y:S01]  /*5b70*/  STS.U16 [R41], R8 ;  /* 0x0000000829007388 */ /* 0x0083e20000000400 */
[----:B------:R-:W-:Y:S01]  /*5b80*/  SHF.L.U32 R48, R48, 0x1, RZ ;  /* 0x0000000130307819 */ /* 0x000fe200000006ff */
[----:B------:R-:W-:Y:S01]  /*5b90*/  UIMAD UR39, UR39, UR34, URZ ;  /* 0x00000022272772a4 */ /* 0x000fe2000f8e023f */
[----:B0-----:R-:W-:Y:S01]  /*5ba0*/  SHF.L.U32 R53, R44, 0x1, RZ ;  /* 0x000000012c357819 */ /* 0x001fe200000006ff */
[----:B------:R-:W-:Y:S02]  /*5bb0*/  FMUL.RZ R44, R3, 0.15915493667125701904 ;  /* 0x3e22f983032c7820 */ /* 0x000fe4000040c000 */
[----:B------:R-:W-:Y:S01]  /*5bc0*/  FMUL.FTZ R3, R117, UR41 ;  /* 0x0000002975037c20 */ /* 0x000fe20008410000 */
[----:B------:R-:W-:Y:S01]  /*5bd0*/  UIADD3 UR21, UR21, UR40, URZ ;  /* 0x0000002815157290 */ /* 0x000fe2000fffe03f */
[----:B----4-:R0:W-:Y:S01]  /*5be0*/  STS.U16 [R40+0x40], R9 ;  /* 0x0000400928007388 */ /* 0x0101e20000000400 */
[----:B------:R-:W-:Y:S01]  /*5bf0*/  SHF.L.U32 R50, R50, 0x1, RZ ;  /* 0x0000000132327819 */ /* 0x000fe200000006ff */
[----:B-1----:R-:W-:Y:S01]  /*5c00*/  FMUL.RZ R8, R3, 0.15915493667125701904 ;  /* 0x3e22f98303087820 */ /* 0x002fe2000040c000 */
[----:B------:R-:W-:Y:S01]  /*5c10*/  SHF.L.U32 R54, R54, 0x1, RZ ;  /* 0x0000000136367819 */ /* 0x000fe200000006ff */
[----:B------:R1:W-:Y:S01]  /*5c20*/  STS.U16 [R42+0x80], R5 ;  /* 0x000080052a007388 */ /* 0x0003e20000000400 */
[----:B------:R-:W-:Y:S01]  /*5c30*/  FMUL.FTZ R3, R115, UR41 ;  /* 0x0000002973037c20 */ /* 0x000fe20008410000 */
[----:B------:R-:W-:-:S02]  /*5c40*/  UIMAD UR39, UR7, UR35, UR39 ;  /* 0x00000023072772a4 */ /* 0x000fc4000f8e0227 */
[----:B------:R2:W-:Y:S01]  /*5c50*/  STS.U16 [R53+0xc0], R10 ;  /* 0x0000c00a35007388 */ /* 0x0005e20000000400 */
[----:B0-----:R-:W-:Y:S01]  /*5c60*/  SHF.L.U32 R9, R52, 0x1, RZ ;  /* 0x0000000134097819 */ /* 0x001fe200000006ff */
[----:B------:R-:W-:Y:S02]  /*5c70*/  UIMAD.WIDE.U32 UR34, UR7, UR34, UR20 ;  /* 0x00000022072272a5 */ /* 0x000fe4000f8e0014 */
[----:B------:R-:W-:Y:S01]  /*5c80*/  STS.U16 [R55+0x100], R12 ;  /* 0x0001000c37007388 */ /* 0x000fe20000000400 */
[----:B------:R-:W-:Y:S01]  /*5c90*/  SHF.L.U32 R41, R58, 0x1, RZ ;  /* 0x000000013a297819 */ /* 0x000fe200000006ff */
[----:B------:R-:W-:Y:S01]  /*5ca0*/  ULDC.64 UR20, c[0x0][0x228] ;  /* 0x00008a0000147ab9 */ /* 0x000fe20000000a00 */
[----:B-1----:R-:W-:Y:S01]  /*5cb0*/  SHF.L.U32 R5, R56, 0x1, RZ ;  /* 0x0000000138057819 */ /* 0x002fe200000006ff */
[----:B------:R0:W-:Y:S01]  /*5cc0*/  STS.U16 [R48+0x140], R11 ;  /* 0x0001400b30007388 */ /* 0x0001e20000000400 */
[----:B------:R-:W-:Y:S01]  /*5cd0*/  SHF.L.U32 R60, R60, 0x1, RZ ;  /* 0x000000013c3c7819 */ /* 0x000fe200000006ff */
[----:B--2---:R-:W-:-:S02]  /*5ce0*/  FMUL.RZ R10, R3, 0.15915493667125701904 ;  /* 0x3e22f983030a7820 */ /* 0x004fc4000040c000 */
[----:B------:R1:W-:Y:S01]  /*5cf0*/  STS.U16 [R50+0x180], R13 ;  /* 0x0001800d32007388 */ /* 0x0003e20000000400 */
[----:B------:R-:W-:Y:S01]  /*5d00*/  FMUL.FTZ R3, R113, UR41 ;  /* 0x0000002971037c20 */ /* 0x000fe20008410000 */
[----:B------:R-:W-:Y:S02]  /*5d10*/  SHF.L.U32 R66, R66, 0x1, RZ ;  /* 0x0000000142427819 */ /* 0x000fe400000006ff */
[----:B------:R2:W-:Y:S01]  /*5d20*/  STS.U16 [R9+0x1c0], R16 ;  /* 0x0001c01009007388 */ /* 0x0005e20000000400 */
[----:B0-----:R-:W-:Y:S01]  /*5d30*/  SHF.L.U32 R11, R62, 0x1, RZ ;  /* 0x000000013e0b7819 */ /* 0x001fe200000006ff */
[----:B------:R-:W-:Y:S02]  /*5d40*/  UIADD3 UR35, UR35, UR39, URZ ;  /* 0x0000002723237290 */ /* 0x000fe4000fffe03f */
[----:B------:R-:W-:Y:S01]  /*5d50*/  STS.U16 [R54+0x200], R17 ;  /* 0x0002001136007388 */ /* 0x000fe20000000400 */
[----:B------:R-:W-:Y:S01]  /*5d60*/  ULEA UR20, UP0, UR34, UR20, 0x3 ;  /* 0x0000001422147291 */ /* 0x000fe2000f80183f */
[----:B-1----:R-:W-:-:S02]  /*5d70*/  SHF.L.U32 R13, R64, 0x1, RZ ;  /* 0x00000001400d7819 */ /* 0x002fc400000006ff */
[----:B------:R0:W-:Y:S01]  /*5d80*/  STS.U16 [R5+0x240], R14 ;  /* 0x0002400e05007388 */ /* 0x0001e20000000400 */
[----:B------:R-:W-:Y:S01]  /*5d90*/  MUFU.SIN R85, R8 ;  /* 0x0000000800557308 */ /* 0x000fe20000000400 */
[----:B------:R-:W-:Y:S02]  /*5da0*/  SHF.L.U32 R70, R70, 0x1, RZ ;  /* 0x0000000146467819 */ /* 0x000fe400000006ff */
[----:B------:R-:W-:Y:S01]  /*5db0*/  STS.U16 [R41+0x280], R24 ;  /* 0x0002801829007388 */ /* 0x000fe20000000400 */
[----:B--2---:R-:W-:Y:S01]  /*5dc0*/  SHF.L.U32 R9, R72, 0x1, RZ ;  /* 0x0000000148097819 */ /* 0x004fe200000006ff */
[----:B------:R1:W2:Y:S02]  /*5dd0*/  R2UR UR40, R2 ;  /* 0x00000000022873c2 */ /* 0x0002a400000e0000 */
[----:B------:R-:W-:Y:S01]  /*5de0*/  STS.U16 [R60+0x2c0], R23 ;  /* 0x0002c0173c007388 */ /* 0x000fe20000000400 */
[----:B------:R3:W-:Y:S01]  /*5df0*/  MUFU.COS R86, R8 ;  /* 0x0000000800567308 */ /* 0x0007e20000000000 */
[----:B0-----:R-:W-:Y:S01]  /*5e00*/  SHF.L.U32 R5, R68, 0x1, RZ ;  /* 0x0000000144057819 */ /* 0x001fe200000006ff */
[----:B------:R-:W-:Y:S01]  /*5e10*/  ULEA.HI.X UR21, UR34, UR21, UR35, 0x3, UP0 ;  /* 0x0000001522157291 */ /* 0x000fe200080f1c23 */
[----:B------:R-:W-:Y:S01]  /*5e20*/  STS.U16 [R11+0x300], R18 ;  /* 0x000300120b007388 */ /* 0x000fe20000000400 */
[----:B-1----:R-:W-:-:S03]  /*5e30*/  FMUL.FTZ R2, R112, UR41 ;  /* 0x0000002970027c20 */ /* 0x002fc60008410000 */
[----:B------:R0:W-:Y:S01]  /*5e40*/  STS.U16 [R13+0x340], R20 ;  /* 0x000340140d007388 */ /* 0x0001e20000000400 */
[----:B---3--:R-:W-:Y:S01]  /*5e50*/  FMUL.RZ R8, R3, 0.15915493667125701904 ;  /* 0x3e22f98303087820 */ /* 0x008fe2000040c000 */
[----:B------:R-:W-:Y:S02]  /*5e60*/  SHF.L.U32 R3, R74, 0x1, RZ ;  /* 0x000000014a037819 */ /* 0x000fe400000006ff */
[----:B------:R-:W-:Y:S04]  /*5e70*/  STS.U16 [R66+0x380], R15 ;  /* 0x0003800f42007388 */ /* 0x000fe80000000400 */
[----:B------:R-:W-:Y:S01]  /*5e80*/  STS.U16 [R5+0x3c0], R26 ;  /* 0x0003c01a05007388 */ /* 0x000fe20000000400 */
[----:B0-----:R-:W-:-:S03]  /*5e90*/  FMUL.RZ R13, R2, 0.15915493667125701904 ;  /* 0x3e22f983020d7820 */ /* 0x001fc6000040c000 */
[----:B------:R-:W-:Y:S01]  /*5ea0*/  STS.U16 [R70+0x400], R25 ;  /* 0x0004001946007388 */ /* 0x000fe20000000400 */
[----:B------:R-:W-:-:S03]  /*5eb0*/  MOV R2, UR20 ;  /* 0x0000001400027c02 */ /* 0x000fc60008000f00 */
[----:B------:R-:W-:Y:S04]  /*5ec0*/  STS.U16 [R9+0x440], R22 ;  /* 0x0004401609007388 */ /* 0x000fe80000000400 */
[----:B------:R0:W-:Y:S02]  /*5ed0*/  STS.U16 [R3+0x480], R28 ;  /* 0x0004801c03007388 */ /* 0x0001e40000000400 */
[----:B0-----:R-:W-:-:S06]  /*5ee0*/  MOV R3, UR21 ;  /* 0x0000001500037c02 */ /* 0x001fcc0008000f00 */
[----:B------:R-:W3:Y:S01]  /*5ef0*/  LDG.E.64 R2, [R2.64] ;  /* 0x0000001e02027981 */ /* 0x000ee2000c1e1b00 */
[----:B------:R-:W-:Y:S01]  /*5f00*/  MUFU.SIN R83, R10 ;  /* 0x0000000a00537308 */ /* 0x000fe20000000400 */
[----:B------:R-:W-:-:S07]  /*5f10*/  SHF.L.U32 R5, R76, 0x1, RZ ;  /* 0x000000014c057819 */ /* 0x000fce00000006ff */
[----:B------:R2:W-:Y:S01]  /*5f20*/  MUFU.COS R84, R10 ;  /* 0x0000000a00547308 */ /* 0x0005e20000000000 */
[----:B------:R0:W-:Y:S01]  /*5f30*/  STS.U16 [R5+0x4c0], R36 ;  /* 0x0004c02405007388 */ /* 0x0001e20000000400 */
[----:B--2---:R-:W-:-:S05]  /*5f40*/  MOV R10, UR40 ;  /* 0x00000028000a7c02 */ /* 0x004fca0008000f00 */
[----:B------:R-:W-:Y:S01]  /*5f50*/  FMUL.FTZ R10, R10, 1.4426950216293334961 ;  /* 0x3fb8aa3b0a0a7820 */ /* 0x000fe20000410000 */
[----:B------:R-:W-:-:S03]  /*5f60*/  SHF.L.U32 R9, R78, 0x1, RZ ;  /* 0x000000014e097819 */ /* 0x000fc600000006ff */
[----:B0-----:R-:W-:Y:S01]  /*5f70*/  FMUL.FTZ R5, R10, R135 ;  /* 0x000000870a057220 */ /* 0x001fe20000410000 */
[----:B------:R-:W-:Y:S01]  /*5f80*/  MUFU.SIN R81, R8 ;  /* 0x0000000800517308 */ /* 0x000fe20000000400 */
[----:B------:R-:W-:Y:S01]  /*5f90*/  SHF.L.U32 R11, R80, 0x1, RZ ;  /* 0x00000001500b7819 */ /* 0x000fe200000006ff */
[----:B------:R-:W-:Y:S06]  /*5fa0*/  STS.U16 [R9+0x500], R38 ;  /* 0x0005002609007388 */ /* 0x000fec0000000400 */
[----:B------:R0:W-:Y:S01]  /*5fb0*/  MUFU.COS R82, R8 ;  /* 0x0000000800527308 */ /* 0x0001e20000000000 */
[----:B------:R-:W-:Y:S07]  /*5fc0*/  STS.U16 [R11+0x540], R34 ;  /* 0x000540220b007388 */ /* 0x000fee0000000400 */
[----:B------:R-:W1:Y:S01]  /*5fd0*/  MUFU.EX2 R5, R5 ;  /* 0x0000000500057308 */ /* 0x000e620000000800 */
[----:B0-----:R-:W-:-:S05]  /*5fe0*/  SHF.L.U32 R8, R43, 0x1, RZ ;  /* 0x000000012b087819 */ /* 0x001fca00000006ff */
[----:B------:R0:W-:Y:S01]  /*5ff0*/  STS.U16 [R8+0x580], R21 ;  /* 0x0005801508007388 */ /* 0x0001e20000000400 */
[----:B------:R-:W-:Y:S01]  /*6000*/  PRMT R207, RZ, 0x5410, R218 ;  /* 0x00005410ffcf7816 */ /* 0x000fe200000000da */
[----:B0-----:R-:W-:-:S06]  /*6010*/  FMUL.FTZ R8, R10, R134 ;  /* 0x000000860a087220 */ /* 0x001fcc0000410000 */
[----:B------:R-:W0:Y:S01]  /*6020*/  MUFU.EX2 R8, R8 ;  /* 0x0000000800087308 */ /* 0x000e220000000800 */
[----:B-1----:R-:W-:Y:S01]  /*6030*/  FMUL.FTZ R109, R5, R109 ;  /* 0x0000006d056d7220 */ /* 0x002fe20000410000 */
[----:B------:R-:W-:Y:S01]  /*6040*/  SHF.L.U32 R20, R6, 0x1, RZ ;  /* 0x0000000106147819 */ /* 0x000fe200000006ff */
[----:B------:R-:W-:Y:S01]  /*6050*/  FMUL.FTZ R207, R207, R136 ;  /* 0x00000088cfcf7220 */ /* 0x000fe20000410000 */
[----:B------:R-:W-:Y:S01]  /*6060*/  SHF.L.U32 R12, R45, 0x1, RZ ;  /* 0x000000012d0c7819 */ /* 0x000fe200000006ff */
[C---:B------:R-:W-:Y:S01]  /*6070*/  FMUL.FTZ R6, R10.reuse, R133 ;  /* 0x000000850a067220 */ /* 0x040fe20000410000 */
[----:B------:R-:W-:Y:S01]  /*6080*/  PRMT R206, RZ, 0x5410, R217 ;  /* 0x00005410ffce7816 */ /* 0x000fe200000000d9 */
[----:B------:R-:W-:Y:S01]  /*6090*/  FMUL.FTZ R110, R5, R110 ;  /* 0x0000006e056e7220 */ /* 0x000fe20000410000 */
[----:B------:R-:W-:Y:S01]  /*60a0*/  SHF.L.U32 R14, R47, 0x1, RZ ;  /* 0x000000012f0e7819 */ /* 0x000fe200000006ff */
[-C--:B------:R-:W-:Y:S01]  /*60b0*/  FMUL.FTZ R5, RZ, R109.reuse ;  /* 0x0000006dff057220 */ /* 0x080fe20000410000 */
[----:B------:R-:W-:Y:S01]  /*60c0*/  SHF.L.U32 R16, R49, 0x1, RZ ;  /* 0x0000000131107819 */ /* 0x000fe200000006ff */
[----:B------:R-:W-:Y:S01]  /*60d0*/  FMUL.FTZ R11, R207, R109 ;  /* 0x0000006dcf0b7220 */ /* 0x000fe20000410000 */
[----:B------:R-:W-:Y:S01]  /*60e0*/  SHF.L.U32 R9, R7, 0x1, RZ ;  /* 0x0000000107097819 */ /* 0x000fe200000006ff */
[----:B------:R-:W-:Y:S01]  /*60f0*/  FMUL.FTZ R7, R10, R132 ;  /* 0x000000840a077220 */ /* 0x000fe20000410000 */
[----:B------:R-:W-:Y:S01]  /*6100*/  SHF.L.U32 R18, R51, 0x1, RZ ;  /* 0x0000000133127819 */ /* 0x000fe200000006ff */
[----:B------:R1:W-:Y:S01]  /*6110*/  STS.U16 [R12+0x5c0], R19 ;  /* 0x0005c0130c007388 */ /* 0x0003e20000000400 */
[----:B------:R-:W-:Y:S01]  /*6120*/  SHF.L.U32 R94, R94, 0x1, RZ ;  /* 0x000000015e5e7819 */ /* 0x000fe200000006ff */
[----:B------:R-:W2:Y:S01]  /*6130*/  MUFU.EX2 R6, R6 ;  /* 0x0000000600067308 */ /* 0x000ea20000000800 */
[----:B------:R-:W-:Y:S01]  /*6140*/  FMUL.FTZ R206, R206, R135 ;  /* 0x00000087cece7220 */ /* 0x000fe20000410000 */
[----:B------:R-:W-:Y:S01]  /*6150*/  STS.U16 [R14+0x600], R29 ;  /* 0x0006001d0e007388 */ /* 0x000fe20000000400 */
[----:B------:R-:W-:-:S02]  /*6160*/  FFMA.FTZ R5, R207, R110, -R5 ;  /* 0x0000006ecf057223 */ /* 0x000fc40000010805 */
[----:B------:R-:W-:Y:S01]  /*6170*/  FFMA.FTZ R11, RZ, R110, R11 ;  /* 0x0000006eff0b7223 */ /* 0x000fe2000001000b */
[----:B------:R-:W-:Y:S01]  /*6180*/  STS.U16 [R16+0x640], R27 ;  /* 0x0006401b10007388 */ /* 0x000fe20000000400 */
[----:B-1----:R-:W-:Y:S01]  /*6190*/  SHF.L.U32 R12, R39, 0x1, RZ ;  /* 0x00000001270c7819 */ /* 0x002fe200000006ff */
[----:B------:R-:W-:Y:S02]  /*61a0*/  MUFU.SIN R59, R13 ;  /* 0x0000000d003b7308 */ /* 0x000fe40000000400 */
[----:B------:R-:W-:Y:S01]  /*61b0*/  STS.U16 [R18+0x680], R37 ;  /* 0x0006802512007388 */ /* 0x000fe20000000400 */
[C---:B0-----:R-:W-:Y:S02]  /*61c0*/  FMUL.FTZ R108, R8.reuse, R108 ;  /* 0x0000006c086c7220 */ /* 0x041fe40000410000 */
[----:B------:R-:W-:Y:S01]  /*61d0*/  FMUL.FTZ R107, R8, R107 ;  /* 0x0000006b086b7220 */ /* 0x000fe20000410000 */
[----:B------:R-:W-:Y:S01]  /*61e0*/  STS.U16 [R94+0x6c0], R33 ;  /* 0x0006c0215e007388 */ /* 0x000fe20000000400 */
[----:B------:R-:W-:Y:S01]  /*61f0*/  FADD.FTZ R8, R206, R5 ;  /* 0x00000005ce087221 */ /* 0x000fe20000010000 */
[----:B------:R0:W-:Y:S02]  /*6200*/  MUFU.COS R80, R13 ;  /* 0x0000000d00507308 */ /* 0x0001e40000000000 */
[----:B------:R1:W-:Y:S01]  /*6210*/  STS.U16 [R12+0x700], R35 ;  /* 0x000700230c007388 */ /* 0x0003e20000000400 */
[----:B------:R-:W-:Y:S01]  /*6220*/  FADD.FTZ R11, RZ, R11 ;  /* 0x0000000bff0b7221 */ /* 0x000fe20000010000 */
[----:B------:R-:W-:-:S02]  /*6230*/  PRMT R205, RZ, 0x5410, R215 ;  /* 0x00005410ffcd7816 */ /* 0x000fc400000000d7 */
[----:B------:R-:W-:Y:S02]  /*6240*/  STS.U16 [R9+0x740], R32 ;  /* 0x0007402009007388 */ /* 0x000fe40000000400 */
[----:B------:R-:W4:Y:S01]  /*6250*/  MUFU.EX2 R7, R7 ;  /* 0x0000000700077308 */ /* 0x000f220000000800 */
[----:B0-----:R-:W-:Y:S01]  /*6260*/  SHF.L.U32 R13, R156, 0x1, RZ ;  /* 0x000000019c0d7819 */ /* 0x001fe200000006ff */
[----:B------:R-:W-:Y:S01]  /*6270*/  STS.U16 [R20+0x780], R31 ;  /* 0x0007801f14007388 */ /* 0x000fe20000000400 */
[----:B-1----:R-:W-:-:S03]  /*6280*/  FMUL.FTZ R12, R107, R8 ;  /* 0x000000086b0c7220 */ /* 0x002fc60000410000 */
[----:B------:R0:W-:Y:S01]  /*6290*/  STS.U16 [R13+0x7c0], R30 ;  /* 0x0007c01e0d007388 */ /* 0x0001e20000000400 */
[-C--:B------:R-:W-:Y:S02]  /*62a0*/  FFMA.FTZ R12, R108, R11.reuse, R12 ;  /* 0x0000000b6c0c7223 */ /* 0x080fe4000001000c */
[----:B------:R-:W-:Y:S02]  /*62b0*/  FMUL.FTZ R205, R205, R134 ;  /* 0x00000086cdcd7220 */ /* 0x000fe40000410000 */
[----:B0-----:R-:W-:-:S04]  /*62c0*/  FMUL.FTZ R13, R107, R11 ;  /* 0x0000000b6b0d7220 */ /* 0x001fc80000410000 */
[----:B------:R-:W-:Y:S02]  /*62d0*/  FFMA.FTZ R8, R108, R8, -R13 ;  /* 0x000000086c087223 */ /* 0x000fe4000001080d */
[----:B--2---:R-:W-:Y:S02]  /*62e0*/  FMUL.FTZ R105, R6, R105 ;  /* 0x0000006906697220 */ /* 0x004fe40000410000 */
[----:B------:R-:W-:Y:S02]  /*62f0*/  FADD.FTZ R12, RZ, R12 ;  /* 0x0000000cff0c7221 */ /* 0x000fe40000010000 */
[C---:B------:R-:W-:Y:S02]  /*6300*/  FMUL.FTZ R9, R10.reuse, R131 ;  /* 0x000000830a097220 */ /* 0x040fe40000410000 */
[----:B------:R-:W-:Y:S01]  /*6310*/  FADD.FTZ R8, R205, R8 ;  /* 0x00000008cd087221 */ /* 0x000fe20000010000 */
[----:B------:R-:W-:Y:S01]  /*6320*/  PRMT R204, RZ, 0x5410, R185 ;  /* 0x00005410ffcc7816 */ /* 0x000fe200000000b9 */
[----:B------:R-:W-:-:S02]  /*6330*/  FMUL.FTZ R5, R10, R136 ;  /* 0x000000880a057220 */ /* 0x000fc40000410000 */
[----:B------:R-:W-:Y:S02]  /*6340*/  FMUL.FTZ R106, R6, R106 ;  /* 0x0000006a066a7220 */ /* 0x000fe40000410000 */
[C---:B----4-:R-:W-:Y:S02]  /*6350*/  FMUL.FTZ R104, R7.reuse, R104 ;  /* 0x0000006807687220 */ /* 0x050fe40000410000 */
[----:B------:R-:W-:Y:S02]  /*6360*/  FMUL.FTZ R103, R7, R103 ;  /* 0x0000006707677220 */ /* 0x000fe40000410000 */
[----:B------:R-:W-:Y:S02]  /*6370*/  FMUL.FTZ R11, R105, R12 ;  /* 0x0000000c690b7220 */ /* 0x000fe40000410000 */
[C---:B------:R-:W-:Y:S02]  /*6380*/  FMUL.FTZ R6, R10.reuse, R129 ;  /* 0x000000810a067220 */ /* 0x040fe40000410000 */
[----:B------:R-:W-:-:S02]  /*6390*/  FMUL.FTZ R7, R10, R127 ;  /* 0x0000007f0a077220 */ /* 0x000fc40000410000 */
[-C--:B------:R-:W-:Y:S01]  /*63a0*/  FMUL.FTZ R13, R105, R8.reuse ;  /* 0x00000008690d7220 */ /* 0x080fe20000410000 */
[----:B------:R-:W0:Y:S01]  /*63b0*/  MUFU.EX2 R9, R9 ;  /* 0x0000000900097308 */ /* 0x000e220000000800 */
[----:B------:R-:W-:Y:S02]  /*63c0*/  FFMA.FTZ R11, R106, R8, -R11 ;  /* 0x000000086a0b7223 */ /* 0x000fe4000001080b */
[----:B------:R-:W-:Y:S02]  /*63d0*/  FMUL.FTZ R204, R204, R133 ;  /* 0x00000085cccc7220 */ /* 0x000fe40000410000 */
[----:B------:R-:W-:-:S03]  /*63e0*/  FFMA.FTZ R13, R106, R12, R13 ;  /* 0x0000000c6a0d7223 */ /* 0x000fc6000001000d */
[----:B------:R-:W1:Y:S01]  /*63f0*/  MUFU.EX2 R5, R5 ;  /* 0x0000000500057308 */ /* 0x000e620000000800 */
[----:B------:R-:W-:Y:S02]  /*6400*/  FADD.FTZ R11, R204, R11 ;  /* 0x0000000bcc0b7221 */ /* 0x000fe40000010000 */
[----:B------:R-:W-:-:S05]  /*6410*/  FADD.FTZ R13, RZ, R13 ;  /* 0x0000000dff0d7221 */ /* 0x000fca0000010000 */
[----:B------:R-:W2:Y:S01]  /*6420*/  MUFU.EX2 R6, R6 ;  /* 0x0000000600067308 */ /* 0x000ea20000000800 */
[----:B------:R-:W-:Y:S01]  /*6430*/  FMUL.FTZ R8, R10, R125 ;  /* 0x0000007d0a087220 */ /* 0x000fe20000410000 */
[----:B------:R-:W-:Y:S01]  /*6440*/  PRMT R203, RZ, 0x5410, R184 ;  /* 0x00005410ffcb7816 */ /* 0x000fe200000000b8 */
[----:B------:R-:W-:-:S05]  /*6450*/  FMUL.FTZ R14, R103, R11 ;  /* 0x0000000b670e7220 */ /* 0x000fca0000410000 */
[----:B------:R-:W4:Y:S01]  /*6460*/  MUFU.EX2 R7, R7 ;  /* 0x0000000700077308 */ /* 0x000f220000000800 */
[-C--:B------:R-:W-:Y:S01]  /*6470*/  FMUL.FTZ R12, R103, R13.reuse ;  /* 0x0000000d670c7220 */ /* 0x080fe20000410000 */
[----:B------:R-:W-:Y:S01]  /*6480*/  ISETP.NE.AND P1, PT, R148, RZ, PT ;  /* 0x000000ff9400720c */ /* 0x000fe20003f25270 */
[C---:B------:R-:W-:Y:S02]  /*6490*/  FFMA.FTZ R14, R104.reuse, R13, R14 ;  /* 0x0000000d680e7223 */ /* 0x040fe4000001000e */
[----:B------:R-:W-:Y:S02]  /*64a0*/  FFMA.FTZ R12, R104, R11, -R12 ;  /* 0x0000000b680c7223 */ /* 0x000fe4000001080c */
[----:B------:R-:W-:Y:S01]  /*64b0*/  FMUL.FTZ R203, R203, R132 ;  /* 0x00000084cbcb7220 */ /* 0x000fe20000410000 */
[----:B------:R-:W4:Y:S01]  /*64c0*/  MUFU.EX2 R8, R8 ;  /* 0x0000000800087308 */ /* 0x000f220000000800 */
[C---:B0-----:R-:W-:Y:S02]  /*64d0*/  FMUL.FTZ R102, R9.reuse, R102 ;  /* 0x0000006609667220 */ /* 0x041fe40000410000 */
[----:B------:R-:W-:-:S02]  /*64e0*/  FMUL.FTZ R101, R9, R101 ;  /* 0x0000006509657220 */ /* 0x000fc40000410000 */
[----:B------:R-:W-:Y:S02]  /*64f0*/  FMUL.FTZ R9, R111, UR41 ;  /* 0x000000296f097c20 */ /* 0x000fe40008410000 */
[----:B------:R-:W-:Y:S01]  /*6500*/  FADD.FTZ R14, RZ, R14 ;  /* 0x0000000eff0e7221 */ /* 0x000fe20000010000 */
[----:B------:R-:W-:Y:S01]  /*6510*/  LEA R0, R147, R0, 0x5 ;  /* 0x0000000093007211 */ /* 0x000fe200078e28ff */
[----:B------:R-:W-:Y:S02]  /*6520*/  FADD.FTZ R12, R203, R12 ;  /* 0x0000000ccb0c7221 */ /* 0x000fe40000010000 */
[C---:B-1----:R-:W-:Y:S02]  /*6530*/  FMUL.FTZ R122, R5.reuse, R122 ;  /* 0x0000007a057a7220 */ /* 0x042fe40000410000 */
[----:B------:R-:W-:Y:S01]  /*6540*/  FMUL.FTZ R123, R5, R123 ;  /* 0x0000007b057b7220 */ /* 0x000fe20000410000 */
[----:B------:R-:W-:Y:S01]  /*6550*/  MOV R5, UR32 ;  /* 0x0000002000057c02 */ /* 0x000fe20008000f00 */
[C---:B--2---:R-:W-:Y:S01]  /*6560*/  FMUL.FTZ R100, R6.reuse, R100 ;  /* 0x0000006406647220 */ /* 0x044fe20000410000 */
[----:B------:R-:W-:Y:S01]  /*6570*/  HFMA2.MMA R13, -RZ, RZ, 0, 9.5367431640625e-07 ;  /* 0x00000010ff0d7435 */ /* 0x000fe200000001ff */
[----:B------:R-:W-:-:S02]  /*6580*/  FMUL.FTZ R99, R6, R99 ;  /* 0x0000006306637220 */ /* 0x000fc40000410000 */
[C---:B----4-:R-:W-:Y:S02]  /*6590*/  FMUL.FTZ R98, R7.reuse, R98 ;  /* 0x0000006207627220 */ /* 0x050fe40000410000 */
[----:B------:R-:W-:Y:S02]  /*65a0*/  FMUL.FTZ R97, R7, R97 ;  /* 0x0000006107617220 */ /* 0x000fe40000410000 */
[----:B------:R-:W-:Y:S02]  /*65b0*/  FMUL.RZ R15, R9, 0.15915493667125701904 ;  /* 0x3e22f983090f7820 */ /* 0x000fe4000040c000 */
[----:B------:R-:W-:Y:S02]  /*65c0*/  FMUL.FTZ R7, R101, R14 ;  /* 0x0000000e65077220 */ /* 0x000fe40000410000 */
[----:B------:R-:W-:Y:S01]  /*65d0*/  FMUL.FTZ R6, R10, R121 ;  /* 0x000000790a067220 */ /* 0x000fe20000410000 */
[----:B------:R-:W-:Y:S01]  /*65e0*/  LEA R5, R5, UR7, 0x8 ;  /* 0x0000000705057c11 */ /* 0x000fe2000f8e40ff */
[----:B------:R-:W-:Y:S01]  /*65f0*/  FMUL.FTZ R9, R101, R12 ;  /* 0x0000000c65097220 */ /* 0x000fe20000410000 */
[----:B------:R-:W-:Y:S01]  /*6600*/  LEA.HI.SX32 R0, R0, R0, 0x1b ;  /* 0x0000000000007211 */ /* 0x000fe200078fdaff */
[----:B------:R-:W-:Y:S01]  /*6610*/  FFMA.FTZ R27, R102, R12, -R7 ;  /* 0x0000000c661b7223 */ /* 0x000fe20000010807 */
[----:B------:R-:W-:Y:S01]  /*6620*/  @P1 IADD3 R5, R148, 0x200, RZ ;  /* 0x0000020094051810 */ /* 0x000fe20007ffe0ff */
[----:B------:R0:W-:Y:S01]  /*6630*/  MUFU.EX2 R11, R6 ;  /* 0x00000006000b7308 */ /* 0x0001e20000000800 */
[----:B------:R-:W-:Y:S01]  /*6640*/  FFMA.FTZ R20, R102, R14, R9 ;  /* 0x0000000e66147223 */ /* 0x000fe20000010009 */
[----:B------:R-:W-:Y:S01]  /*6650*/  SHF.L.U32 R9, R0, 0x1, RZ ;  /* 0x0000000100097819 */ /* 0x000fe200000006ff */
[----:B------:R-:W-:Y:S01]  /*6660*/  FMUL.FTZ R7, R10, R119 ;  /* 0x000000770a077220 */ /* 0x000fe20000410000 */
[----:B------:R-:W-:Y:S01]  /*6670*/  SHF.L.U32 R26, R5, 0x3, RZ ;  /* 0x00000003051a7819 */ /* 0x000fe200000006ff */
[----:B------:R-:W-:-:S06]  /*6680*/  NOP ;  /* 0x0000000000007918 */ /* 0x000fcc0000000000 */
[----:B0-----:R-:W-:Y:S01]  /*6690*/  FMUL.FTZ R6, R10, R117 ;  /* 0x000000750a067220 */ /* 0x001fe20000410000 */
[----:B------:R-:W-:Y:S01]  /*66a0*/  MUFU.SIN R89, R57 ;  /* 0x0000003900597308 */ /* 0x000fe20000000400 */
[C---:B------:R-:W-:Y:S01]  /*66b0*/  FMUL.FTZ R96, R8.reuse, R96 ;  /* 0x0000006008607220 */ /* 0x040fe20000410000 */
[----:B------:R-:W-:Y:S01]  /*66c0*/  LDS.U16 R56, [R9] ;  /* 0x0000000009387984 */ /* 0x000fe20000000400 */
[----:B------:R-:W-:Y:S02]  /*66d0*/  FMUL.FTZ R91, R8, R91 ;  /* 0x0000005b085b7220 */ /* 0x000fe40000410000 */
[----:B------:R-:W-:Y:S01]  /*66e0*/  @!P0 IMAD.WIDE R4, R4, R13, UR10 ;  /* 0x0000000a04048e25 */ /* 0x000fe2000f8e020d */
[----:B------:R-:W0:Y:S02]  /*66f0*/  LDS.U16 R55, [R9+0x2] ;  /* 0x0000020009377984 */ /* 0x000e240000000400 */
[----:B------:R-:W-:Y:S02]  /*6700*/  MUFU.COS R90, R57 ;  /* 0x00000039005a7308 */ /* 0x000fe40000000000 */
[----:B------:R-:W-:Y:S04]  /*6710*/  LDS.U16 R54, [R9+0x4] ;  /* 0x0000040009367984 */ /* 0x000fe80000000400 */
[----:B------:R-:W1:Y:S02]  /*6720*/  LDS.U16 R53, [R9+0x6] ;  /* 0x0000060009357984 */ /* 0x000e640000000400 */
[----:B------:R-:W-:Y:S02]  /*6730*/  MUFU.SIN R57, R15 ;  /* 0x0000000f00397308 */ /* 0x000fe40000000400 */
[----:B------:R-:W-:Y:S04]  /*6740*/  LDS.U16 R48, [R9+0x8] ;  /* 0x0000080009307984 */ /* 0x000fe80000000400 */
[----:B------:R-:W2:Y:S02]  /*6750*/  LDS.U16 R47, [R9+0xa] ;  /* 0x00000a00092f7984 */ /* 0x000ea40000000400 */
[----:B------:R4:W-:Y:S02]  /*6760*/  MUFU.COS R25, R15 ;  /* 0x0000000f00197308 */ /* 0x0009e40000000000 */
[----:B------:R-:W-:Y:S04]  /*6770*/  LDS.U16 R46, [R9+0xc] ;  /* 0x00000c00092e7984 */ /* 0x000fe80000000400 */
[----:B------:R-:W0:Y:S02]  /*6780*/  LDS.U16 R45, [R9+0xe] ;  /* 0x00000e00092d7984 */ /* 0x000e240000000400 */
[----:B------:R0:W-:Y:S02]  /*6790*/  MUFU.EX2 R12, R7 ;  /* 0x00000007000c7308 */ /* 0x0001e40000000800 */
[----:B------:R-:W-:Y:S04]  /*67a0*/  LDS.U16 R40, [R9+0x10] ;  /* 0x0000100009287984 */ /* 0x000fe80000000400 */
[----:B------:R-:W0:Y:S02]  /*67b0*/  LDS.U16 R39, [R9+0x12] ;  /* 0x0000120009277984 */ /* 0x000e240000000400 */
[----:B------:R0:W-:Y:S02]  /*67c0*/  MUFU.EX2 R17, R6 ;  /* 0x0000000600117308 */ /* 0x0001e40000000800 */
        /* <DEDUP_REMOVED lines=11> */
[----:B----4-:R-:W4:Y:S04]  /*6880*/  LDS.U16 R15, [R9+0x2a] ;  /* 0x00002a00090f7984 */ /* 0x010f280000000400 */
[----:B------:R-:W-:Y:S04]  /*6890*/  LDS.U16 R14, [R9+0x2c] ;  /* 0x00002c00090e7984 */ /* 0x000fe80000000400 */
[----:B------:R-:W1:Y:S04]  /*68a0*/  LDS.U16 R13, [R9+0x2e] ;  /* 0x00002e00090d7984 */ /* 0x000e680000000400 */
[----:B------:R-:W-:Y:S04]  /*68b0*/  LDS.U16 R8, [R9+0x30] ;  /* 0x0000300009087984 */ /* 0x000fe80000000400 */
[----:B0-----:R-:W0:Y:S04]  /*68c0*/  LDS.U16 R7, [R9+0x32] ;  /* 0x0000320009077984 */ /* 0x001e280000000400 */
[----:B------:R-:W-:Y:S04]  /*68d0*/  LDS.U16 R6, [R9+0x34] ;  /* 0x0000340009067984 */ /* 0x000fe80000000400 */
[----:B------:R-:W0:Y:S04]  /*68e0*/  LDS.U16 R0, [R9+0x36] ;  /* 0x0000360009007984 */ /* 0x000e280000000400 */
[----:B------:R-:W0:Y:S04]  /*68f0*/  LDS.U16 R149, [R9+0x38] ;  /* 0x0000380009957984 */ /* 0x000e280000000400 */
[----:B------:R-:W0:Y:S04]  /*6900*/  LDS.U16 R150, [R9+0x3a] ;  /* 0x00003a0009967984 */ /* 0x000e280000000400 */
[----:B------:R-:W0:Y:S04]  /*6910*/  LDS.U16 R151, [R9+0x3c] ;  /* 0x00003c0009977984 */ /* 0x000e280000000400 */
[----:B------:R0:W0:Y:S04]  /*6920*/  LDS.U16 R152, [R9+0x3e] ;  /* 0x00003e0009987984 */ /* 0x0000280000000400 */
[----:B------:R0:W-:Y:S01]  /*6930*/  STS.64 [R26+0x7780], R122 ;  /* 0x0077807a1a007388 */ /* 0x0001e20000000a00 */
[----:B------:R-:W1:Y:S01]  /*6940*/  MUFU.SIN R87, R44 ;  /* 0x0000002c00577308 */ /* 0x000e620000000400 */
[----:B------:R-:W-:Y:S01]  /*6950*/  PRMT R202, RZ, 0x5410, R183 ;  /* 0x00005410ffca7816 */ /* 0x000fe200000000b7 */
[----:B------:R-:W-:-:S06]  /*6960*/  HFMA2.MMA R60, -RZ, RZ, 1.875, 0 ;  /* 0x3f800000ff3c7435 */ /* 0x000fcc00000001ff */
[----:B------:R-:W2:Y:S01]  /*6970*/  MUFU.COS R88, R44 ;  /* 0x0000002c00587308 */ /* 0x000ea20000000000 */
[----:B------:R-:W-:Y:S01]  /*6980*/  FMUL.FTZ R202, R202, R131 ;  /* 0x00000083caca7220 */ /* 0x000fe20000410000 */
[----:B------:R-:W-:Y:S01]  /*6990*/  MOV R61, RZ ;  /* 0x000000ff003d7202 */ /* 0x000fe20000000f00 */
[----:B------:R-:W-:Y:S01]  /*69a0*/  CS2R R62, SRZ ;  /* 0x00000000003e7805 */ /* 0x000fe2000001ff00 */
[----:B------:R-:W-:Y:S01]  /*69b0*/  BAR.SYNC.DEFER_BLOCKING 0x0 ;  /* 0x0000000000007b1d */ /* 0x000fe20000010000 */
[----:B------:R-:W-:Y:S02]  /*69c0*/  FADD.FTZ R27, R202, R27 ;  /* 0x0000001bca1b7221 */ /* 0x000fe40000010000 */
[----:B------:R-:W-:Y:S02]  /*69d0*/  FADD.FTZ R20, RZ, R20 ;  /* 0x00000014ff147221 */ /* 0x000fe40000010000 */
[C---:B-1----:R-:W-:Y:S02]  /*69e0*/  FMUL.FTZ R87, R12.reuse, R87 ;  /* 0x000000570c577220 */ /* 0x042fe40000410000 */
[----:B--2---:R-:W-:Y:S01]  /*69f0*/  FMUL.FTZ R88, R12, R88 ;  /* 0x000000580c587220 */ /* 0x004fe20000410000 */
[----:B------:R-:W-:Y:S01]  /*6a00*/  PRMT R12, RZ, 0x5410, R182 ;  /* 0x00005410ff0c7816 */ /* 0x000fe200000000b6 */
[----:B------:R-:W-:-:S02]  /*6a10*/  FMUL.FTZ R18, R10, R115 ;  /* 0x000000730a127220 */ /* 0x000fc40000410000 */
[C---:B------:R-:W-:Y:S01]  /*6a20*/  FMUL.FTZ R19, R10.reuse, R113 ;  /* 0x000000710a137220 */ /* 0x040fe20000410000 */
[----:B------:R1:W5:Y:S01]  /*6a30*/  @!P0 LDG.E.128 R60, [R4.64] ;  /* 0x0000001e043c8981 */ /* 0x000362000c1e1d00 */
[----:B0-----:R-:W-:Y:S02]  /*6a40*/  FMUL.FTZ R9, R10, R112 ;  /* 0x000000700a097220 */ /* 0x001fe40000410000 */
[----:B------:R-:W-:Y:S02]  /*6a50*/  FMUL.FTZ R201, R12, R129 ;  /* 0x000000810cc97220 */ /* 0x000fe40000410000 */
[C---:B-1----:R-:W-:Y:S02]  /*6a60*/  FMUL.FTZ R5, R99.reuse, R27 ;  /* 0x0000001b63057220 */ /* 0x042fe40000410000 */
[-C--:B------:R-:W-:Y:S02]  /*6a70*/  FMUL.FTZ R4, R99, R20.reuse ;  /* 0x0000001463047220 */ /* 0x080fe40000410000 */
[----:B------:R-:W-:-:S02]  /*6a80*/  FFMA.FTZ R5, R100, R20, R5 ;  /* 0x0000001464057223 */ /* 0x000fc40000010005 */
[----:B------:R-:W-:Y:S02]  /*6a90*/  FFMA.FTZ R4, R100, R27, -R4 ;  /* 0x0000001b64047223 */ /* 0x000fe40000010804 */
[----:B------:R-:W-:Y:S02]  /*6aa0*/  FMUL.FTZ R10, R10, R111 ;  /* 0x0000006f0a0a7220 */ /* 0x000fe40000410000 */
[----:B------:R-:W-:Y:S01]  /*6ab0*/  FADD.FTZ R5, RZ, R5 ;  /* 0x00000005ff057221 */ /* 0x000fe20000010000 */
[----:B------:R-:W-:Y:S01]  /*6ac0*/  PRMT R200, RZ, 0x5410, R181 ;  /* 0x00005410ffc87816 */ /* 0x000fe200000000b5 */
[----:B------:R-:W-:Y:S02]  /*6ad0*/  FADD.FTZ R4, R201, R4 ;  /* 0x00000004c9047221 */ /* 0x000fe40000010000 */
[C---:B------:R-:W-:Y:S02]  /*6ae0*/  FMUL.FTZ R90, R11.reuse, R90 ;  /* 0x0000005a0b5a7220 */ /* 0x040fe40000410000 */
[----:B------:R-:W-:Y:S01]  /*6af0*/  FMUL.FTZ R89, R11, R89 ;  /* 0x000000590b597220 */ /* 0x000fe20000410000 */
[----:B------:R-:W0:Y:S01]  /*6b00*/  MUFU.EX2 R10, R10 ;  /* 0x0000000a000a7308 */ /* 0x000e220000000800 */
[----:B------:R-:W-:-:S02]  /*6b10*/  FMUL.FTZ R11, R97, R5 ;  /* 0x00000005610b7220 */ /* 0x000fc40000410000 */
[-C--:B------:R-:W-:Y:S02]  /*6b20*/  FMUL.FTZ R12, R97, R4.reuse ;  /* 0x00000004610c7220 */ /* 0x080fe40000410000 */
[----:B------:R-:W-:Y:S02]  /*6b30*/  FFMA.FTZ R11, R98, R4, -R11 ;  /* 0x00000004620b7223 */ /* 0x000fe4000001080b */
[----:B------:R-:W-:Y:S02]  /*6b40*/  FMUL.FTZ R200, R200, R127 ;  /* 0x0000007fc8c87220 */ /* 0x000fe40000410000 */
[----:B------:R-:W-:Y:S02]  /*6b50*/  FFMA.FTZ R12, R98, R5, R12 ;  /* 0x00000005620c7223 */ /* 0x000fe4000001000c */
[----:B------:R-:W-:Y:S01]  /*6b60*/  FADD.FTZ R11, R200, R11 ;  /* 0x0000000bc80b7221 */ /* 0x000fe20000010000 */
[----:B------:R-:W1:Y:S01]  /*6b70*/  MUFU.EX2 R18, R18 ;  /* 0x0000001200127308 */ /* 0x000e620000000800 */
[----:B------:R-:W-:-:S02]  /*6b80*/  FADD.FTZ R12, RZ, R12 ;  /* 0x0000000cff0c7221 */ /* 0x000fc40000010000 */
[----:B------:R-:W-:-:S05]  /*6b90*/  FMUL.FTZ R5, R91, R11 ;  /* 0x0000000b5b057220 */ /* 0x000fca0000410000 */
[----:B------:R-:W2:Y:S01]  /*6ba0*/  MUFU.EX2 R9, R9 ;  /* 0x0000000900097308 */ /* 0x000ea20000000800 */
[-C--:B------:R-:W-:Y:S02]  /*6bb0*/  FMUL.FTZ R4, R91, R12.reuse ;  /* 0x0000000c5b047220 */ /* 0x080fe40000410000 */
[----:B------:R-:W-:Y:S02]  /*6bc0*/  FFMA.FTZ R12, R96, R12, R5 ;  /* 0x0000000c600c7223 */ /* 0x000fe40000010005 */
[C---:B0-----:R-:W-:Y:S02]  /*6bd0*/  FMUL.FTZ R58, R10.reuse, R25 ;  /* 0x000000190a3a7220 */ /* 0x041fe40000410000 */
[----:B------:R-:W-:Y:S02]  /*6be0*/  FMUL.FTZ R57, R10, R57 ;  /* 0x000000390a397220 */ /* 0x000fe40000410000 */
[----:B------:R-:W-:Y:S02]  /*6bf0*/  FMUL.FTZ R5, R123, R109 ;  /* 0x0000006d7b057220 */ /* 0x000fe40000410000 */
[----:B------:R-:W-:-:S02]  /*6c00*/  FFMA.FTZ R10, R96, R11, -R4 ;  /* 0x0000000b600a7223 */ /* 0x000fc40000010804 */
[C---:B------:R-:W-:Y:S02]  /*6c10*/  FMUL.FTZ R4, R122.reuse, R109 ;  /* 0x0000006d7a047220 */ /* 0x040fe40000410000 */
[-C--:B------:R-:W-:Y:S01]  /*6c20*/  FFMA.FTZ R5, R122, R110.reuse, -R5 ;  /* 0x0000006e7a057223 */ /* 0x080fe20000010805 */
[----:B------:R-:W0:Y:S01]  /*6c30*/  MUFU.EX2 R19, R19 ;  /* 0x0000001300137308 */ /* 0x000e220000000800 */
[----:B------:R-:W-:Y:S02]  /*6c40*/  FFMA.FTZ R4, R123, R110, R4 ;  /* 0x0000006e7b047223 */ /* 0x000fe40000010004 */
[----:B------:R-:W-:Y:S02]  /*6c50*/  FMUL.FTZ R11, R107, R5 ;  /* 0x000000056b0b7220 */ /* 0x000fe40000410000 */
[C---:B-1----:R-:W-:Y:S02]  /*6c60*/  FMUL.FTZ R84, R18.reuse, R84 ;  /* 0x0000005412547220 */ /* 0x042fe40000410000 */
[----:B------:R-:W-:Y:S01]  /*6c70*/  FMUL.FTZ R83, R18, R83 ;  /* 0x0000005312537220 */ /* 0x000fe20000410000 */
[----:B------:R-:W-:Y:S01]  /*6c80*/  PRMT R18, RZ, 0x5410, R180 ;  /* 0x00005410ff127816 */ /* 0x000fe200000000b4 */
[----:B--2---:R-:W-:-:S02]  /*6c90*/  FMUL.FTZ R80, R9, R80 ;  /* 0x0000005009507220 */ /* 0x004fc40000410000 */
[----:B------:R-:W-:Y:S02]  /*6ca0*/  FMUL.FTZ R59, R9, R59 ;  /* 0x0000003b093b7220 */ /* 0x000fe40000410000 */
[-C--:B------:R-:W-:Y:S02]  /*6cb0*/  FMUL.FTZ R9, R107, R4.reuse ;  /* 0x000000046b097220 */ /* 0x080fe40000410000 */
[C---:B------:R-:W-:Y:S02]  /*6cc0*/  FFMA.FTZ R11, R108.reuse, R4, R11 ;  /* 0x000000046c0b7223 */ /* 0x040fe4000001000b */
[----:B------:R-:W-:Y:S02]  /*6cd0*/  FFMA.FTZ R9, R108, R5, -R9 ;  /* 0x000000056c097223 */ /* 0x000fe40000010809 */
[----:B------:R-:W-:Y:S02]  /*6ce0*/  FMUL.FTZ R193, R18, R125 ;  /* 0x0000007d12c17220 */ /* 0x000fe40000410000 */
[----:B------:R-:W-:-:S02]  /*6cf0*/  FADD.FTZ R12, RZ, R12 ;  /* 0x0000000cff0c7221 */ /* 0x000fc40000010000 */
[----:B------:R-:W-:Y:S02]  /*6d00*/  FMUL.FTZ R4, R105, R11 ;  /* 0x0000000b69047220 */ /* 0x000fe40000410000 */
[C---:B------:R-:W-:Y:S02]  /*6d10*/  FMUL.FTZ R86, R17.reuse, R86 ;  /* 0x0000005611567220 */ /* 0x040fe40000410000 */
[----:B------:R-:W-:Y:S02]  /*6d20*/  FMUL.FTZ R85, R17, R85 ;  /* 0x0000005511557220 */ /* 0x000fe40000410000 */
[----:B------:R-:W-:Y:S02]  /*6d30*/  FMUL.FTZ R5, R105, R9 ;  /* 0x0000000969057220 */ /* 0x000fe40000410000 */
[----:B------:R-:W-:Y:S02]  /*6d40*/  FADD.FTZ R10, R193, R10 ;  /* 0x0000000ac10a7221 */ /* 0x000fe40000010000 */
[----:B------:R-:W-:-:S02]  /*6d50*/  FMUL.FTZ R17, R89, R12 ;  /* 0x0000000c59117220 */ /* 0x000fc40000410000 */
[C---:B------:R-:W-:Y:S02]  /*6d60*/  FFMA.FTZ R4, R106.reuse, R9, -R4 ;  /* 0x000000096a047223 */ /* 0x040fe40000010804 */
[C---:B0-----:R-:W-:Y:S02]  /*6d70*/  FMUL.FTZ R82, R19.reuse, R82 ;  /* 0x0000005213527220 */ /* 0x041fe40000410000 */
[----:B------:R-:W-:Y:S02]  /*6d80*/  FMUL.FTZ R81, R19, R81 ;  /* 0x0000005113517220 */ /* 0x000fe40000410000 */
[----:B------:R-:W-:Y:S02]  /*6d90*/  FFMA.FTZ R5, R106, R11, R5 ;  /* 0x0000000b6a057223 */ /* 0x000fe40000010005 */
[-C--:B------:R-:W-:Y:S02]  /*6da0*/  FMUL.FTZ R19, R89, R10.reuse ;  /* 0x0000000a59137220 */ /* 0x080fe40000410000 */
[----:B------:R-:W-:-:S02]  /*6db0*/  FFMA.FTZ R17, R90, R10, -R17 ;  /* 0x0000000a5a117223 */ /* 0x000fc40000010811 */
[CC--:B------:R-:W-:Y:S02]  /*6dc0*/  FMUL.FTZ R10, R103.reuse, R4.reuse ;  /* 0x00000004670a7220 */ /* 0x0c0fe40000410000 */
[-C--:B------:R-:W-:Y:S02]  /*6dd0*/  FMUL.FTZ R9, R103, R5.reuse ;  /* 0x0000000567097220 */ /* 0x080fe40000410000 */
[C---:B------:R-:W-:Y:S02]  /*6de0*/  FFMA.FTZ R10, R104.reuse, R5, R10 ;  /* 0x00000005680a7223 */ /* 0x040fe4000001000a */
[----:B------:R-:W-:Y:S02]  /*6df0*/  FFMA.FTZ R9, R104, R4, -R9 ;  /* 0x0000000468097223 */ /* 0x000fe40000010809 */
[C---:B------:R-:W-:Y:S02]  /*6e00*/  FMUL.FTZ R4, R101.reuse, R10 ;  /* 0x0000000a65047220 */ /* 0x040fe40000410000 */
[----:B------:R-:W-:-:S02]  /*6e10*/  FMUL.FTZ R5, R101, R9 ;  /* 0x0000000965057220 */ /* 0x000fc40000410000 */
[C---:B------:R-:W-:Y:S02]  /*6e20*/  FFMA.FTZ R4, R102.reuse, R9, -R4 ;  /* 0x0000000966047223 */ /* 0x040fe40000010804 */
[----:B------:R-:W-:Y:S02]  /*6e30*/  FFMA.FTZ R5, R102, R10, R5 ;  /* 0x0000000a66057223 */ /* 0x000fe40000010005 */
[CC--:B------:R-:W-:Y:S02]  /*6e40*/  FMUL.FTZ R10, R99.reuse, R4.reuse ;  /* 0x00000004630a7220 */ /* 0x0c0fe40000410000 */
[-C--:B------:R-:W-:Y:S02]  /*6e50*/  FMUL.FTZ R9, R99, R5.reuse ;  /* 0x0000000563097220 */ /* 0x080fe40000410000 */
[C---:B------:R-:W-:Y:S02]  /*6e60*/  FFMA.FTZ R10, R100.reuse, R5, R10 ;  /* 0x00000005640a7223 */ /* 0x040fe4000001000a */
[----:B------:R-:W-:-:S02]  /*6e70*/  FFMA.FTZ R9, R100, R4, -R9 ;  /* 0x0000000464097223 */ /* 0x000fc40000010809 */
[C---:B------:R-:W-:Y:S01]  /*6e80*/  FMUL.FTZ R4, R97.reuse, R10 ;  /* 0x0000000a61047220 */ /* 0x040fe20000410000 */
[----:B------:R-:W-:Y:S01]  /*6e90*/  PRMT R192, RZ, 0x5410, R179 ;  /* 0x00005410ffc07816 */ /* 0x000fe200000000b3 */
[-C--:B------:R-:W-:Y:S02]  /*6ea0*/  FMUL.FTZ R5, R97, R9.reuse ;  /* 0x0000000961057220 */ /* 0x080fe40000410000 */
[----:B------:R-:W-:Y:S02]  /*6eb0*/  FFMA.FTZ R19, R90, R12, R19 ;  /* 0x0000000c5a137223 */ /* 0x000fe40000010013 */
[C---:B------:R-:W-:Y:S02]  /*6ec0*/  FFMA.FTZ R4, R98.reuse, R9, -R4 ;  /* 0x0000000962047223 */ /* 0x040fe40000010804 */
[----:B------:R-:W-:Y:S02]  /*6ed0*/  FFMA.FTZ R5, R98, R10, R5 ;  /* 0x0000000a62057223 */ /* 0x000fe40000010005 */
[----:B------:R-:W-:-:S02]  /*6ee0*/  FMUL.FTZ R192, R192, R121 ;  /* 0x00000079c0c07220 */ /* 0x000fc40000410000 */
[----:B------:R-:W-:Y:S02]  /*6ef0*/  FADD.FTZ R19, RZ, R19 ;  /* 0x00000013ff137221 */ /* 0x000fe40000010000 */
[C---:B------:R-:W-:Y:S01]  /*6f00*/  FMUL.FTZ R10, R91.reuse, R4 ;  /* 0x000000045b0a7220 */ /* 0x040fe20000410000 */
[----:B------:R-:W-:Y:S01]  /*6f10*/  PRMT R20, RZ, 0x5410, R178 ;  /* 0x00005410ff147816 */ /* 0x000fe200000000b2 */
[----:B------:R-:W-:Y:S02]  /*6f20*/  FMUL.FTZ R9, R91, R5 ;  /* 0x000000055b097220 */ /* 0x000fe40000410000 */
[----:B------:R-:W-:Y:S02]  /*6f30*/  FADD.FTZ R17, R192, R17 ;  /* 0x00000011c0117221 */ /* 0x000fe40000010000 */
[----:B------:R-:W-:Y:S02]  /*6f40*/  FMUL.FTZ R11, R87, R19 ;  /* 0x00000013570b7220 */ /* 0x000fe40000410000 */
[----:B------:R-:W-:-:S02]  /*6f50*/  FFMA.FTZ R10, R96, R5, R10 ;  /* 0x00000005600a7223 */ /* 0x000fc4000001000a */
[----:B------:R-:W-:Y:S02]  /*6f60*/  FFMA.FTZ R9, R96, R4, -R9 ;  /* 0x0000000460097223 */ /* 0x000fe40000010809 */
[-C--:B------:R-:W-:Y:S02]  /*6f70*/  FMUL.FTZ R18, R87, R17.reuse ;  /* 0x0000001157127220 */ /* 0x080fe40000410000 */
[----:B------:R-:W-:Y:S02]  /*6f80*/  FFMA.FTZ R12, R88, R17, -R11 ;  /* 0x00000011580c7223 */ /* 0x000fe4000001080b */
[----:B------:R-:W-:Y:S02]  /*6f90*/  FMUL.FTZ R191, R20, R119 ;  /* 0x0000007714bf7220 */ /* 0x000fe40000410000 */
[C---:B------:R-:W-:Y:S02]  /*6fa0*/  FMUL.FTZ R4, R89.reuse, R10 ;  /* 0x0000000a59047220 */ /* 0x040fe40000410000 */
[----:B------:R-:W-:-:S02]  /*6fb0*/  FMUL.FTZ R5, R89, R9 ;  /* 0x0000000959057220 */ /* 0x000fc40000410000 */
[----:B------:R-:W-:Y:S02]  /*6fc0*/  FFMA.FTZ R18, R88, R19, R18 ;  /* 0x0000001358127223 */ /* 0x000fe40000010012 */
[----:B------:R-:W-:Y:S02]  /*6fd0*/  FADD.FTZ R12, R191, R12 ;  /* 0x0000000cbf0c7221 */ /* 0x000fe40000010000 */
[C---:B------:R-:W-:Y:S02]  /*6fe0*/  FFMA.FTZ R4, R90.reuse, R9, -R4 ;  /* 0x000000095a047223 */ /* 0x040fe40000010804 */
[----:B------:R-:W-:Y:S02]  /*6ff0*/  FFMA.FTZ R5, R90, R10, R5 ;  /* 0x0000000a5a057223 */ /* 0x000fe40000010005 */
[----:B------:R-:W-:Y:S02]  /*7000*/  FADD.FTZ R18, RZ, R18 ;  /* 0x00000012ff127221 */ /* 0x000fe40000010000 */
[----:B------:R-:W-:-:S02]  /*7010*/  FMUL.FTZ R17, R85, R12 ;  /* 0x0000000c55117220 */ /* 0x000fc40000410000 */
[C---:B------:R-:W-:Y:S01]  /*7020*/  FMUL.FTZ R10, R87.reuse, R4 ;  /* 0x00000004570a7220 */ /* 0x040fe20000410000 */
[----:B------:R-:W-:Y:S01]  /*7030*/  PRMT R190, RZ, 0x5410, R177 ;  /* 0x00005410ffbe7816 */ /* 0x000fe200000000b1 */
[-C--:B------:R-:W-:Y:S02]  /*7040*/  FMUL.FTZ R9, R87, R5.reuse ;  /* 0x0000000557097220 */ /* 0x080fe40000410000 */
[-C--:B------:R-:W-:Y:S02]  /*7050*/  FMUL.FTZ R11, R85, R18.reuse ;  /* 0x00000012550b7220 */ /* 0x080fe40000410000 */
[----:B------:R-:W-:Y:S02]  /*7060*/  FFMA.FTZ R17, R86, R18, R17 ;  /* 0x0000001256117223 */ /* 0x000fe40000010011 */
[C---:B------:R-:W-:Y:S02]  /*7070*/  FFMA.FTZ R10, R88.reuse, R5, R10 ;  /* 0x00000005580a7223 */ /* 0x040fe4000001000a */
[----:B------:R-:W-:-:S02]  /*7080*/  FFMA.FTZ R9, R88, R4, -R9 ;  /* 0x0000000458097223 */ /* 0x000fc40000010809 */
[----:B------:R-:W-:Y:S02]  /*7090*/  FFMA.FTZ R11, R86, R12, -R11 ;  /* 0x0000000c560b7223 */ /* 0x000fe4000001080b */
[----:B------:R-:W-:Y:S02]  /*70a0*/  FMUL.FTZ R190, R190, R117 ;  /* 0x00000075bebe7220 */ /* 0x000fe40000410000 */
[----:B------:R-:W-:Y:S02]  /*70b0*/  FADD.FTZ R17, RZ, R17 ;  /* 0x00000011ff117221 */ /* 0x000fe40000010000 */
[C---:B------:R-:W-:Y:S01]  /*70c0*/  FMUL.FTZ R4, R85.reuse, R10 ;  /* 0x0000000a55047220 */ /* 0x040fe20000410000 */
[----:B------:R-:W-:Y:S01]  /*70d0*/  PRMT R20, RZ, 0x5410, R176 ;  /* 0x00005410ff147816 */ /* 0x000fe200000000b0 */
[----:B------:R-:W-:Y:S01]  /*70e0*/  FMUL.FTZ R5, R85, R9 ;  /* 0x0000000955057220 */ /* 0x000fe20000410000 */
[----:B---3--:R-:W0:Y:S01]  /*70f0*/  R2UR UR35, R3 ;  /* 0x00000000032373c2 */ /* 0x008e2200000e0000 */
[----:B------:R-:W-:-:S02]  /*7100*/  FADD.FTZ R11, R190, R11 ;  /* 0x0000000bbe0b7221 */ /* 0x000fc40000010000 */
[C---:B------:R-:W-:Y:S02]  /*7110*/  FMUL.FTZ R12, R83.reuse, R17 ;  /* 0x00000011530c7220 */ /* 0x040fe40000410000 */
[C---:B------:R-:W-:Y:S02]  /*7120*/  FFMA.FTZ R4, R86.reuse, R9, -R4 ;  /* 0x0000000956047223 */ /* 0x040fe40000010804 */
[----:B------:R-:W-:Y:S01]  /*7130*/  FFMA.FTZ R5, R86, R10, R5 ;  /* 0x0000000a56057223 */ /* 0x000fe20000010005 */
[----:B------:R-:W1:Y:S01]  /*7140*/  R2UR UR34, R2 ;  /* 0x00000000022273c2 */ /* 0x000e6200000e0000 */
[-C--:B------:R-:W-:Y:S02]  /*7150*/  FMUL.FTZ R18, R83, R11.reuse ;  /* 0x0000000b53127220 */ /* 0x080fe40000410000 */
[----:B------:R-:W-:Y:S02]  /*7160*/  FFMA.FTZ R12, R84, R11, -R12 ;  /* 0x0000000b540c7223 */ /* 0x000fe4000001080c */
[----:B------:R-:W-:-:S02]  /*7170*/  FMUL.FTZ R189, R20, R115 ;  /* 0x0000007314bd7220 */ /* 0x000fc40000410000 */
[CC--:B------:R-:W-:Y:S02]  /*7180*/  FMUL.FTZ R10, R83.reuse, R4.reuse ;  /* 0x00000004530a7220 */ /* 0x0c0fe40000410000 */
[----:B------:R-:W-:Y:S02]  /*7190*/  FMUL.FTZ R9, R83, R5 ;  /* 0x0000000553097220 */ /* 0x000fe40000410000 */
[C---:B------:R-:W-:Y:S02]  /*71a0*/  FFMA.FTZ R18, R84.reuse, R17, R18 ;  /* 0x0000001154127223 */ /* 0x040fe40000010012 */
[----:B------:R-:W-:Y:S02]  /*71b0*/  FADD.FTZ R12, R189, R12 ;  /* 0x0000000cbd0c7221 */ /* 0x000fe40000010000 */
[C---:B------:R-:W-:Y:S02]  /*71c0*/  FFMA.FTZ R10, R84.reuse, R5, R10 ;  /* 0x00000005540a7223 */ /* 0x040fe4000001000a */
[----:B------:R-:W-:-:S02]  /*71d0*/  FFMA.FTZ R9, R84, R4, -R9 ;  /* 0x0000000454097223 */ /* 0x000fc40000010809 */
[----:B------:R-:W-:Y:S02]  /*71e0*/  FADD.FTZ R18, RZ, R18 ;  /* 0x00000012ff127221 */ /* 0x000fe40000010000 */
[C---:B------:R-:W-:Y:S02]  /*71f0*/  FMUL.FTZ R17, R81.reuse, R12 ;  /* 0x0000000c51117220 */ /* 0x040fe40000410000 */
[C---:B------:R-:W-:Y:S01]  /*7200*/  FMUL.FTZ R4, R81.reuse, R10 ;  /* 0x0000000a51047220 */ /* 0x040fe20000410000 */
[----:B------:R-:W-:Y:S01]  /*7210*/  PRMT R188, RZ, 0x5410, R175 ;  /* 0x00005410ffbc7816 */ /* 0x000fe200000000af */
[C---:B------:R-:W-:Y:S02]  /*7220*/  FMUL.FTZ R5, R81.reuse, R9 ;  /* 0x0000000951057220 */ /* 0x040fe40000410000 */
[-C--:B------:R-:W-:Y:S02]  /*7230*/  FMUL.FTZ R11, R81, R18.reuse ;  /* 0x00000012510b7220 */ /* 0x080fe40000410000 */
[----:B------:R-:W-:-:S02]  /*7240*/  FFMA.FTZ R17, R82, R18, R17 ;  /* 0x0000001252117223 */ /* 0x000fc40000010011 */
[C---:B------:R-:W-:Y:S01]  /*7250*/  FFMA.FTZ R4, R82.reuse, R9, -R4 ;  /* 0x0000000952047223 */ /* 0x040fe20000010804 */
[----:B------:R-:W-:Y:S01]  /*7260*/  PRMT R55, RZ, 0x5410, R55 ;  /* 0x00005410ff377816 */ /* 0x000fe20000000037 */
[C---:B------:R-:W-:Y:S02]  /*7270*/  FFMA.FTZ R5, R82.reuse, R10, R5 ;  /* 0x0000000a52057223 */ /* 0x040fe40000010005 */
        /* <DEDUP_REMOVED lines=20> */
[C---:B------:R-:W-:Y:S01]  /*73c0*/  FMUL.FTZ R9, R53.reuse, UR35 ;  /* 0x0000002335097c20 */ /* 0x040fe20008410000 */
        /* <DEDUP_REMOVED lines=60> */
[----:B----4-:R-:W-:Y:S01]  /*7790*/  PRMT R15, RZ, 0x5410, R15 ;  /* 0x00005410ff0f7816 */ /* 0x010fe2000000000f */
        /* <DEDUP_REMOVED lines=35> */
[----:B------:R-:W-:Y:S01]  /*79d0*/  PRMT R5, RZ, 0x5410, R0 ;  /* 0x00005410ff057816 */ /* 0x000fe20000000000 */
        /* <DEDUP_REMOVED lines=32> */
[----:B------:R-:W-:Y:S02]  /*7be0*/  FMUL.FTZ R71, R57, R65 ;  /* 0x0000004139477220 */ /* 0x000fe40000410000 */
        /* <DEDUP_REMOVED lines=19> */
.L_x_620:
[----:B01----:R-:W-:Y:S05]  /*7d20*/  BSYNC B0 ;  /* 0x0000000000007941 */ /* 0x003fea0003800000 */
.L_x_619:
        /* <DEDUP_REMOVED lines=42> */
[----:B------:R-:W-:Y:S02]  /*7fd0*/  FMUL.FTZ R64, R73, R66 ;  /* 0x0000004249407220 */ /* 0x000fe40000410000 */
[----:B------:R-:W-:Y:S02]  /*7fe0*/  FADD.FTZ R67, R74, R67 ;  /* 0x000000434a437221 */ /* 0x000fe40000010000 */
[----:B------:R-:W-:Y:S02]  /*7ff0*/  FADD.FTZ R70, R75, R70 ;  /* 0x000000464b467221 */ /* 0x000fe40000010000 */
[-C--:B------:R-:W-:Y:S02]  /*8000*/  FMUL.FTZ R73, R73, R69.reuse ;  /* 0x0000004549497220 */ /* 0x080fe40000410000 */
[----:B------:R-:W-:-:S02]  /*8010*/  FFMA.FTZ R64, R72, R69, -R64 ;  /* 0x0000004548407223 */ /* 0x000fc40000010840 */
[C---:B--2---:R-:W-:Y:S02]  /*8020*/  FMUL.FTZ R65, R77.reuse, R70 ;  /* 0x000000464d417220 */ /* 0x044fe40000410000 */
[CC--:B------:R-:W-:Y:S02]  /*8030*/  FMUL.FTZ R69, R77.reuse, R67.reuse ;  /* 0x000000434d457220 */ /* 0x0c0fe40000410000 */
[----:B------:R-:W-:Y:S02]  /*8040*/  FFMA.FTZ R73, R72, R66, R73 ;  /* 0x0000004248497223 */ /* 0x000fe40000010049 */
        /* <DEDUP_REMOVED lines=10> */
.L_x_731:
[----:B------:R-:W-:Y:S05]  /*80f0*/  BRA.DIV ~URZ, `(.L_x_624) ;  /* 0x000096227f007947 */ /* 0x000fea000b800000 */
[----:B------:R-:W2:Y:S01]  /*8100*/  SHFL.UP PT, R70, R79, 0x1, RZ ;  /* 0x042000004f467989 */ /* 0x000ea200000e00ff */
[----:B------:R-:W-:-:S03]  /*8110*/  ISETP.GE.AND P0, PT, R147, 0x1, PT ;  /* 0x000000019300780c */ /* 0x000fc60003f06270 */
[----:B------:R-:W3:Y:S04]  /*8120*/  SHFL.UP PT, R66, R78, 0x1, RZ ;  /* 0x042000004e427989 */ /* 0x000ee800000e00ff */
[----:B------:R-:W4:Y:S01]  /*8130*/  SHFL.UP PT, R64, R69, 0x1, RZ ;  /* 0x0420000045407989 */ /* 0x000f2200000e00ff */
[----:B--2---:R-:W-:-:S04]  /*8140*/  FMUL.FTZ R65, R69, R70 ;  /* 0x0000004645417220 */ /* 0x004fc80000410000 */
[-C--:B---3--:R-:W-:Y:S02]  /*8150*/  FFMA.FTZ R65, R67, R66.reuse, -R65 ;  /* 0x0000004243417223 */ /* 0x088fe40000010841 */
[----:B------:R-:W-:Y:S02]  /*8160*/  FMUL.FTZ R66, R69, R66 ;  /* 0x0000004245427220 */ /* 0x000fe40000410000 */
[----:B------:R-:W-:Y:S02]  /*8170*/  @P0 FADD.FTZ R78, R78, R65 ;  /* 0x000000414e4e0221 */ /* 0x000fe40000010000 */
[----:B------:R-:W-:Y:S02]  /*8180*/  FFMA.FTZ R66, R67, R70, R66 ;  /* 0x0000004643427223 */ /* 0x000fe40000010042 */
[----:B----4-:R-:W-:Y:S01]  /*8190*/  FMUL.FTZ R65, R69, R64 ;  /* 0x0000004045417220 */ /* 0x010fe20000410000 */
[----:B------:R-:W2:Y:S01]  /*81a0*/  SHFL.UP PT, R70, R78, 0x2, RZ ;  /* 0x044000004e467989 */ /* 0x000ea200000e00ff */
[----:B------:R-:W-:-:S02]  /*81b0*/  @P0 FADD.FTZ R79, R79, R66 ;  /* 0x000000424f4f0221 */ /* 0x000fc40000010000 */
[----:B-1----:R-:W-:-:S03]  /*81c0*/  FMUL.FTZ R66, R69, R68 ;  /* 0x0000004445427220 */ /* 0x002fc60000410000 */
[----:B------:R-:W1:Y:S01]  /*81d0*/  SHFL.UP PT, R71, R79, 0x2, RZ ;  /* 0x044000004f477989 */ /* 0x000e6200000e00ff */
[C---:B------:R-:W-:Y:S02]  /*81e0*/  FFMA.FTZ R64, R67.reuse, R64, R66 ;  /* 0x0000004043407223 */ /* 0x040fe40000010042 */
[----:B0-----:R-:W-:-:S03]  /*81f0*/  @P0 FFMA.FTZ R67, R67, R68, -R65 ;  /* 0x0000004443430223 */ /* 0x001fc60000010841 */
[----:B------:R-:W-:Y:S02]  /*8200*/  FSEL R64, R69, R64, !P0 ;  /* 0x0000004045407208 */ /* 0x000fe40004000000 */
[----:B------:R-:W0:Y:S01]  /*8210*/  SHFL.UP PT, R65, R67, 0x2, RZ ;  /* 0x0440000043417989 */ /* 0x000e2200000e00ff */
[----:B------:R-:W-:-:S03]  /*8220*/  ISETP.GE.AND P0, PT, R147, 0x2, PT ;  /* 0x000000029300780c */ /* 0x000fc60003f06270 */
[----:B------:R-:W3:Y:S01]  /*8230*/  SHFL.UP PT, R66, R64, 0x2, RZ ;  /* 0x0440000040427989 */ /* 0x000ee200000e00ff */
[----:B--2---:R-:W-:-:S04]  /*8240*/  FMUL.FTZ R68, R64, R70 ;  /* 0x0000004640447220 */ /* 0x004fc80000410000 */
[-C--:B-1----:R-:W-:Y:S02]  /*8250*/  FFMA.FTZ R68, R67, R71.reuse, R68 ;  /* 0x0000004743447223 */ /* 0x082fe40000010044 */
[----:B------:R-:W-:-:S03]  /*8260*/  FMUL.FTZ R71, R64, R71 ;  /* 0x0000004740477220 */ /* 0x000fc60000410000 */
[----:B------:R-:W-:Y:S02]  /*8270*/  @P0 FADD.FTZ R79, R79, R68 ;  /* 0x000000444f4f0221 */ /* 0x000fe40000010000 */
[C---:B------:R-:W-:Y:S02]  /*8280*/  FFMA.FTZ R71, R67.reuse, R70, -R71 ;  /* 0x0000004643477223 */ /* 0x040fe40000010847 */
[----:B0-----:R-:W-:Y:S01]  /*8290*/  FMUL.FTZ R68, R64, R65 ;  /* 0x0000004140447220 */ /* 0x001fe20000410000 */
[----:B------:R-:W0:Y:S01]  /*82a0*/  SHFL.UP PT, R70, R79, 0x4, RZ ;  /* 0x048000004f467989 */ /* 0x000e2200000e00ff */
[----:B------:R-:W-:Y:S02]  /*82b0*/  @P0 FADD.FTZ R78, R78, R71 ;  /* 0x000000474e4e0221 */ /* 0x000fe40000010000 */
[CC--:B---3--:R-:W-:Y:S02]  /*82c0*/  FFMA.FTZ R69, R67.reuse, R66.reuse, R68 ;  /* 0x0000004243457223 */ /* 0x0c8fe40000010044 */
[C---:B------:R-:W-:Y:S01]  /*82d0*/  FMUL.FTZ R66, R64.reuse, R66 ;  /* 0x0000004240427220 */ /* 0x040fe20000410000 */
[----:B------:R-:W1:Y:S02]  /*82e0*/  SHFL.UP PT, R68, R78, 0x4, RZ ;  /* 0x048000004e447989 */ /* 0x000e6400000e00ff */
[----:B------:R-:W-:Y:S01]  /*82f0*/  FSEL R69, R64, R69, !P0 ;  /* 0x0000004540457208 */ /* 0x000fe20004000000 */
[----:B------:R-:W-:Y:S01]  /*8300*/  @P0 FFMA.FTZ R67, R67, R65, -R66 ;  /* 0x0000004143430223 */ /* 0x000fe20000010842 */
[----:B------:R-:W-:-:S03]  /*8310*/  ISETP.GE.AND P0, PT, R147, 0x4, PT ;  /* 0x000000049300780c */ /* 0x000fc60003f06270 */
[----:B------:R-:W2:Y:S04]  /*8320*/  SHFL.UP PT, R66, R69, 0x4, RZ ;  /* 0x0480000045427989 */ /* 0x000ea800000e00ff */
[----:B------:R-:W3:Y:S01]  /*8330*/  SHFL.UP PT, R64, R67, 0x4, RZ ;  /* 0x0480000043407989 */ /* 0x000ee200000e00ff */
[C---:B0-----:R-:W-:Y:S02]  /*8340*/  FMUL.FTZ R65, R69.reuse, R70 ;  /* 0x0000004645417220 */ /* 0x041fe40000410000 */
[-C--:B-1----:R-:W-:Y:S02]  /*8350*/  FMUL.FTZ R71, R69, R68.reuse ;  /* 0x0000004445477220 */ /* 0x082fe40000410000 */
[C---:B------:R-:W-:Y:S02]  /*8360*/  FFMA.FTZ R65, R67.reuse, R68, -R65 ;  /* 0x0000004443417223 */ /* 0x040fe40000010841 */
[----:B------:R-:W-:-:S02]  /*8370*/  FFMA.FTZ R70, R67, R70, R71 ;  /* 0x0000004643467223 */ /* 0x000fc40000010047 */
[----:B------:R-:W-:Y:S02]  /*8380*/  @P0 FADD.FTZ R78, R78, R65 ;  /* 0x000000414e4e0221 */ /* 0x000fe40000010000 */
[----:B--2---:R-:W-:Y:S02]  /*8390*/  FMUL.FTZ R65, R69, R66 ;  /* 0x0000004245417220 */ /* 0x004fe40000410000 */
[----:B------:R-:W-:Y:S02]  /*83a0*/  @P0 FADD.FTZ R79, R79, R70 ;  /* 0x000000464f4f0221 */ /* 0x000fe40000010000 */
[----:B---3--:R-:W-:-:S03]  /*83b0*/  FMUL.FTZ R68, R69, R64 ;  /* 0x0000004045447220 */ /* 0x008fc60000410000 */
[----:B------:R-:W0:Y:S01]  /*83c0*/  SHFL.UP PT, R70, R79, 0x8, RZ ;  /* 0x050000004f467989 */ /* 0x000e2200000e00ff */
[C---:B------:R-:W-:Y:S02]  /*83d0*/  FFMA.FTZ R68, R67.reuse, R66, R68 ;  /* 0x0000004243447223 */ /* 0x040fe40000010044 */
[----:B------:R-:W-:Y:S01]  /*83e0*/  @P0 FFMA.FTZ R67, R67, R64, -R65 ;  /* 0x0000004043430223 */ /* 0x000fe20000010841 */
[----:B------:R-:W1:Y:S02]  /*83f0*/  SHFL.UP PT, R66, R78, 0x8, RZ ;  /* 0x050000004e427989 */ /* 0x000e6400000e00ff */
[----:B------:R-:W-:Y:S02]  /*8400*/  FSEL R68, R69, R68, !P0 ;  /* 0x0000004445447208 */ /* 0x000fe40004000000 */
[----:B------:R-:W2:Y:S01]  /*8410*/  SHFL.UP PT, R64, R67, 0x8, RZ ;  /* 0x0500000043407989 */ /* 0x000ea200000e00ff */
[----:B------:R-:W-:-:S03]  /*8420*/  ISETP.GE.AND P0, PT, R147, 0x8, PT ;  /* 0x000000089300780c */ /* 0x000fc60003f06270 */
[----:B------:R-:W3:Y:S01]  /*8430*/  SHFL.UP PT, R65, R68, 0x8, RZ ;  /* 0x0500000044417989 */ /* 0x000ee200000e00ff */
[C---:B0-----:R-:W-:Y:S02]  /*8440*/  FMUL.FTZ R69, R68.reuse, R70 ;  /* 0x0000004644457220 */ /* 0x041fe40000410000 */
[CC--:B-1----:R-:W-:Y:S02]  /*8450*/  FMUL.FTZ R71, R68.reuse, R66.reuse ;  /* 0x0000004244477220 */ /* 0x0c2fe40000410000 */
[C---:B------:R-:W-:Y:S02]  /*8460*/  FFMA.FTZ R69, R67.reuse, R66, -R69 ;  /* 0x0000004243457223 */ /* 0x040fe40000010845 */
[----:B------:R-:W-:Y:S02]  /*8470*/  FFMA.FTZ R72, R67, R70, R71 ;  /* 0x0000004643487223 */ /* 0x000fe40000010047 */
[C---:B--2---:R-:W-:Y:S02]  /*8480*/  FMUL.FTZ R70, R68.reuse, R64 ;  /* 0x0000004044467220 */ /* 0x044fe40000410000 */
[----:B---3--:R-:W-:-:S02]  /*8490*/  FMUL.FTZ R66, R68, R65 ;  /* 0x0000004144427220 */ /* 0x008fc40000410000 */
[----:B------:R-:W-:Y:S02]  /*84a0*/  FFMA.FTZ R65, R67, R65, R70 ;  /* 0x0000004143417223 */ /* 0x000fe40000010046 */
[----:B------:R-:W-:Y:S02]  /*84b0*/  @P0 FADD.FTZ R78, R78, R69 ;  /* 0x000000454e4e0221 */ /* 0x000fe40000010000 */
[----:B------:R-:W-:Y:S01]  /*84c0*/  @P0 FADD.FTZ R79, R79, R72 ;  /* 0x000000484f4f0221 */ /* 0x000fe20000010000 */
[----:B------:R-:W-:Y:S01]  /*84d0*/  FSEL R69, R68, R65, !P0 ;  /* 0x0000004144457208 */ /* 0x000fe20004000000 */
[----:B------:R-:W-:Y:S01]  /*84e0*/  @P0 FFMA.FTZ R67, R67, R64, -R66 ;  /* 0x0000004043430223 */ /* 0x000fe20000010842 */
[----:B------:R-:W0:Y:S04]  /*84f0*/  SHFL.UP PT, R76, R78, 0x10, RZ ;  /* 0x060000004e4c7989 */ /* 0x000e2800000e00ff */
[----:B------:R-:W1:Y:S01]  /*8500*/  SHFL.UP PT, R66, R79, 0x10, RZ ;  /* 0x060000004f427989 */ /* 0x000e6200000e00ff */
[----:B------:R-:W-:-:S03]  /*8510*/  MOV R74, R67 ;  /* 0x00000043004a7202 */ /* 0x000fc60000000f00 */
[----:B------:R-:W2:Y:S04]  /*8520*/  SHFL.UP PT, R68, R69, 0x10, RZ ;  /* 0x0600000045447989 */ /* 0x000ea800000e00ff */
[----:B------:R3:W4:Y:S02]  /*8530*/  SHFL.UP PT, R72, R67, 0x10, RZ ;  /* 0x0600000043487989 */ /* 0x00072400000e00ff */
[----:B---3--:R-:W-:Y:S02]  /*8540*/  MOV R67, R78 ;  /* 0x0000004e00437202 */ /* 0x008fe40000000f00 */
.L_x_732:
[----:B------:R-:W-:Y:S01]  /*8550*/  MOV R73, R74 ;  /* 0x0000004a00497202 */ /* 0x000fe20000000f00 */
[-C--:B-1----:R-:W-:Y:S01]  /*8560*/  FMUL.FTZ R64, R66, R69.reuse ;  /* 0x0000004542407220 */ /* 0x082fe20000410000 */
[----:B------:R-:W-:Y:S01]  /*8570*/  ISETP.GE.AND P0, PT, R147, 0x10, PT ;  /* 0x000000109300780c */ /* 0x000fe20003f06270 */
[C---:B0-----:R-:W-:Y:S02]  /*8580*/  FMUL.FTZ R65, R76.reuse, R69 ;  /* 0x000000454c417220 */ /* 0x041fe40000410000 */
[----:B------:R-:W-:-:S02]  /*8590*/  FFMA.FTZ R76, R76, R73, -R64 ;  /* 0x000000494c4c7223 */ /* 0x000fc40000010840 */
[----:B----4-:R-:W-:Y:S02]  /*85a0*/  FMUL.FTZ R64, R72, R69 ;  /* 0x0000004548407220 */ /* 0x010fe40000410000 */
[-C--:B------:R-:W-:Y:S02]  /*85b0*/  FFMA.FTZ R65, R66, R73.reuse, R65 ;  /* 0x0000004942417223 */ /* 0x080fe40000010041 */
[C---:B--2---:R-:W-:Y:S02]  /*85c0*/  FFMA.FTZ R66, R68.reuse, R73, R64 ;  /* 0x0000004944427223 */ /* 0x044fe40000010040 */
[----:B------:R-:W-:Y:S01]  /*85d0*/  FMUL.FTZ R64, R68, R69 ;  /* 0x0000004544407220 */ /* 0x000fe20000410000 */
[----:B------:R-:W-:Y:S01]  /*85e0*/  MOV R68, R79 ;  /* 0x0000004f00447202 */ /* 0x000fe20000000f00 */
[----:B------:R-:W-:Y:S02]  /*85f0*/  @P0 FADD.FTZ R67, R76, R67 ;  /* 0x000000434c430221 */ /* 0x000fe40000010000 */
[----:B------:R-:W-:Y:S01]  /*8600*/  @P0 FFMA.FTZ R73, R72, R73, -R64 ;  /* 0x0000004948490223 */ /* 0x000fe20000010840 */
[----:B------:R-:W-:Y:S01]  /*8610*/  FSEL R72, R69, R66, !P0 ;  /* 0x0000004245487208 */ /* 0x000fe20004000000 */
[----:B------:R-:W-:Y:S01]  /*8620*/  @P0 FADD.FTZ R68, R65, R68 ;  /* 0x0000004441440221 */ /* 0x000fe20000010000 */
[----:B------:R-:W-:Y:S05]  /*8630*/  BRA.CONV ~URZ, `(.L_x_625) ;  /* 0x000000537f007947 */ /* 0x000fea000b800000 */
[----:B------:R-:W-:Y:S01]  /*8640*/  HFMA2.MMA R66, -RZ, RZ, 0, 1.847743988037109375e-06 ;  /* 0x0000001fff427435 */ /* 0x000fe200000001ff */
[----:B------:R-:W-:-:S02]  /*8650*/  MOV R64, R73 ;  /* 0x0000004900407202 */ /* 0x000fc40000000f00 */
[----:B------:R-:W-:Y:S02]  /*8660*/  MOV R247, 0xffffffff ;  /* 0xffffffff00f77802 */ /* 0x000fe40000000f00 */
[----:B------:R-:W-:Y:S02]  /*8670*/  MOV R65, 0x8690 ;  /* 0x0000869000417802 */ /* 0x000fe40000000f00 */
[----:B-----5:R-:W-:Y:S05]  /*8680*/  CALL.REL.NOINC `($__internal_19_$__cuda_sm70_shflsync_idx_p) ;  /* 0x0000ade000007944 */ /* 0x020fea0003c00000 */
.L_x_625:
[----:B------:R-:W-:Y:S05]  /*8690*/  BRA.CONV ~URZ, `(.L_x_626) ;  /* 0x000000537f007947 */ /* 0x000fea000b800000 */
[----:B-1----:R-:W-:Y:S01]  /*86a0*/  HFMA2.MMA R66, -RZ, RZ, 0, 1.847743988037109375e-06 ;  /* 0x0000001fff427435 */ /* 0x002fe200000001ff */
[----:B------:R-:W-:Y:S02]  /*86b0*/  MOV R64, R72 ;  /* 0x0000004800407202 */ /* 0x000fe40000000f00 */
[----:B------:R-:W-:Y:S02]  /*86c0*/  MOV R247, 0xffffffff ;  /* 0xffffffff00f77802 */ /* 0x000fe40000000f00 */
[----:B------:R-:W-:Y:S02]  /*86d0*/  MOV R65, 0x86f0 ;  /* 0x000086f000417802 */ /* 0x000fe40000000f00 */
[----:B0----5:R-:W-:Y:S05]  /*86e0*/  CALL.REL.NOINC `($__internal_19_$__cuda_sm70_shflsync_idx_p) ;  /* 0x0000ad8000007944 */ /* 0x021fea0003c00000 */
.L_x_626:
[----:B------:R-:W-:Y:S05]  /*86f0*/  BRA.CONV ~URZ, `(.L_x_627) ;  /* 0x000000537f007947 */ /* 0x000fea000b800000 */
[----:B-1----:R-:W-:Y:S01]  /*8700*/  HFMA2.MMA R66, -RZ, RZ, 0, 1.847743988037109375e-06 ;  /* 0x0000001fff427435 */ /* 0x002fe200000001ff */
[----:B------:R-:W-:Y:S02]  /*8710*/  MOV R64, R67 ;  /* 0x0000004300407202 */ /* 0x000fe40000000f00 */
[----:B------:R-:W-:-:S02]  /*8720*/  MOV R247, 0xffffffff ;  /* 0xffffffff00f77802 */ /* 0x000fc40000000f00 */
[----:B------:R-:W-:Y:S02]  /*8730*/  MOV R65, 0x8750 ;  /* 0x0000875000417802 */ /* 0x000fe40000000f00 */
[----:B0----5:R-:W-:Y:S05]  /*8740*/  CALL.REL.NOINC `($__internal_19_$__cuda_sm70_shflsync_idx_p) ;  /* 0x0000ad2000007944 */ /* 0x021fea0003c00000 */
.L_x_627:
[----:B------:R-:W-:Y:S05]  /*8750*/  BRA.CONV ~URZ, `(.L_x_628) ;  /* 0x000000537f007947 */ /* 0x000fea000b800000 */
[----:B-1----:R-:W-:Y:S01]  /*8760*/  HFMA2.MMA R66, -RZ, RZ, 0, 1.847743988037109375e-06 ;  /* 0x0000001fff427435 */ /* 0x002fe200000001ff */
[----:B------:R-:W-:Y:S02]  /*8770*/  MOV R64, R68 ;  /* 0x0000004400407202 */ /* 0x000fe40000000f00 */
[----:B------:R-:W-:Y:S02]  /*8780*/  MOV R247, 0xffffffff ;  /* 0xffffffff00f77802 */ /* 0x000fe40000000f00 */
[----:B------:R-:W-:Y:S02]  /*8790*/  MOV R65, 0x87b0 ;  /* 0x000087b000417802 */ /* 0x000fe40000000f00 */
[----:B0----5:R-:W-:Y:S05]  /*87a0*/  CALL.REL.NOINC `($__internal_19_$__cuda_sm70_shflsync_idx_p) ;  /* 0x0000acc000007944 */ /* 0x021fea0003c00000 */
.L_x_628:
[----:B------:R-:W-:Y:S05]  /*87b0*/  BRA.DIV ~URZ, `(.L_x_629) ;  /* 0x00009ad27f007947 */ /* 0x000fea000b800000 */
[----:B-----5:R2:W3:Y:S04]  /*87c0*/  SHFL.IDX PT, R74, R60, RZ, 0x1f ;  /* 0x00001fff3c4a7589 */ /* 0x0204e800000e0000 */
[----:B------:R2:W4:Y:S04]  /*87d0*/  SHFL.IDX PT, R75, R61, RZ, 0x1f ;  /* 0x00001fff3d4b7589 */ /* 0x00052800000e0000 */
[----:B------:R2:W1:Y:S04]  /*87e0*/  SHFL.IDX PT, R76, R62, RZ, 0x1f ;  /* 0x00001fff3e4c7589 */ /* 0x00046800000e0000 */
[----:B-1----:R2:W1:Y:S04]  /*87f0*/  SHFL.IDX PT, R66, R63, RZ, 0x1f ;  /* 0x00001fff3f427589 */ /* 0x00246800000e0000 */
[----:B------:R2:W0:Y:S04]  /*8800*/  SHFL.UP PT, R69, R73, 0x1, RZ ;  /* 0x0420000049457989 */ /* 0x00042800000e00ff */
[----:B------:R2:W0:Y:S04]  /*8810*/  SHFL.UP PT, R71, R72, 0x1, RZ ;  /* 0x0420000048477989 */ /* 0x00042800000e00ff */
[----:B------:R2:W0:Y:S04]  /*8820*/  SHFL.UP PT, R70, R67, 0x1, RZ ;  /* 0x0420000043467989 */ /* 0x00042800000e00ff */
[----:B------:R-:W0:Y:S02]  /*8830*/  SHFL.UP PT, R68, R68, 0x1, RZ ;  /* 0x0420000044447989 */ /* 0x000e2400000e00ff */
.L_x_733:
[----:B--234-:R-:W2:Y:S01]  /*8840*/  LDS.128 R60, [R194+0x6370] ;  /* 0x00637000c23c7984 */ /* 0x01cea20000000c00 */
[----:B------:R-:W-:-:S02]  /*8850*/  MOV R73, R75 ;  /* 0x0000004b00497202 */ /* 0x000fc40000000f00 */
[----:B------:R-:W-:Y:S02]  /*8860*/  MOV R72, R74 ;  /* 0x0000004a00487202 */ /* 0x000fe40000000f00 */
[----:B------:R-:W-:Y:S01]  /*8870*/  MOV R74, R76 ;  /* 0x0000004c004a7202 */ /* 0x000fe20000000f00 */
[-C--:B0-----:R-:W-:Y:S01]  /*8880*/  FMUL.FTZ R64, R73, R71.reuse ;  /* 0x0000004749407220 */ /* 0x081fe20000410000 */
[----:B-1----:R-:W-:Y:S01]  /*8890*/  MOV R75, R66 ;  /* 0x00000042004b7202 */ /* 0x002fe20000000f00 */
[C---:B------:R-:W-:Y:S02]  /*88a0*/  FMUL.FTZ R76, R72.reuse, R71 ;  /* 0x00000047484c7220 */ /* 0x040fe40000410000 */
[----:B------:R-:W-:Y:S02]  /*88b0*/  @P1 FFMA.FTZ R72, R72, R69, -R64 ;  /* 0x0000004548481223 */ /* 0x000fe40000010840 */
[----:B------:R-:W0:Y:S01]  /*88c0*/  LDS.128 R64, [R194+0x6380] ;  /* 0x00638000c2407984 */ /* 0x000e220000000c00 */
[----:B------:R-:W-:-:S02]  /*88d0*/  FMUL.FTZ R78, R74, R71 ;  /* 0x000000474a4e7220 */ /* 0x000fc40000410000 */
[C---:B------:R-:W-:Y:S02]  /*88e0*/  FMUL.FTZ R77, R75.reuse, R71 ;  /* 0x000000474b4d7220 */ /* 0x040fe40000410000 */
[-C--:B------:R-:W-:Y:S02]  /*88f0*/  FFMA.FTZ R71, R75, R69.reuse, R78 ;  /* 0x000000454b477223 */ /* 0x080fe4000001004e */
[-C--:B------:R-:W-:Y:S02]  /*8900*/  FFMA.FTZ R77, R74, R69.reuse, -R77 ;  /* 0x000000454a4d7223 */ /* 0x080fe4000001084d */
[----:B------:R-:W-:Y:S02]  /*8910*/  @P1 FFMA.FTZ R73, R73, R69, R76 ;  /* 0x0000004549491223 */ /* 0x000fe4000001004c */
[----:B------:R-:W-:Y:S02]  /*8920*/  @P1 FADD.FTZ R74, R77, R70 ;  /* 0x000000464d4a1221 */ /* 0x000fe40000010000 */
[----:B------:R-:W-:-:S02]  /*8930*/  @P1 FADD.FTZ R75, R71, R68 ;  /* 0x00000044474b1221 */ /* 0x000fc40000010000 */
[----:B------:R-:W1:Y:S04]  /*8940*/  LDS.128 R68, [R194+0x6390] ;  /* 0x00639000c2447984 */ /* 0x000e680000000c00 */
[----:B------:R3:W-:Y:S01]  /*8950*/  STS.128 [R194+0x6370], R72 ;  /* 0x00637048c2007388 */ /* 0x0007e20000000c00 */
[CC--:B--2---:R-:W-:Y:S02]  /*8960*/  FMUL.FTZ R76, R61.reuse, R74.reuse ;  /* 0x0000004a3d4c7220 */ /* 0x0c4fe40000410000 */
[-C--:B------:R-:W-:Y:S02]  /*8970*/  FMUL.FTZ R77, R61, R75.reuse ;  /* 0x0000004b3d4d7220 */ /* 0x080fe40000410000 */
[C---:B------:R-:W-:Y:S02]  /*8980*/  FFMA.FTZ R76, R60.reuse, R75, R76 ;  /* 0x0000004b3c4c7223 */ /* 0x040fe4000001004c */
[----:B------:R-:W-:-:S02]  /*8990*/  FFMA.FTZ R77, R60, R74, -R77 ;  /* 0x0000004a3c4d7223 */ /* 0x000fc4000001084d */
[----:B---3--:R-:W-:Y:S02]  /*89a0*/  FADD.FTZ R75, R63, R76 ;  /* 0x0000004c3f4b7221 */ /* 0x008fe40000010000 */
[CC--:B------:R-:W-:Y:S02]  /*89b0*/  FMUL.FTZ R63, R61.reuse, R73.reuse ;  /* 0x000000493d3f7220 */ /* 0x0c0fe40000410000 */
[----:B------:R-:W-:Y:S02]  /*89c0*/  FMUL.FTZ R61, R61, R72 ;  /* 0x000000483d3d7220 */ /* 0x000fe40000410000 */
[----:B------:R-:W-:Y:S02]  /*89d0*/  FADD.FTZ R74, R62, R77 ;  /* 0x0000004d3e4a7221 */ /* 0x000fe40000010000 */
[----:B------:R-:W-:Y:S02]  /*89e0*/  FFMA.FTZ R73, R60, R73, R61 ;  /* 0x000000493c497223 */ /* 0x000fe4000001003d */
[----:B0-----:R-:W-:-:S02]  /*89f0*/  FMUL.FTZ R61, R65, R75 ;  /* 0x0000004b413d7220 */ /* 0x001fc40000410000 */
[----:B------:R-:W-:Y:S02]  /*8a00*/  FFMA.FTZ R72, R60, R72, -R63 ;  /* 0x000000483c487223 */ /* 0x000fe4000001083f */
[CC--:B------:R-:W-:Y:S02]  /*8a10*/  FMUL.FTZ R60, R65.reuse, R74.reuse ;  /* 0x0000004a413c7220 */ /* 0x0c0fe40000410000 */
[C---:B------:R-:W-:Y:S01]  /*8a20*/  FFMA.FTZ R61, R64.reuse, R74, -R61 ;  /* 0x0000004a403d7223 */ /* 0x040fe2000001083d */
[----:B------:R0:W-:Y:S01]  /*8a30*/  STS.128 [R194+0x6380], R72 ;  /* 0x00638048c2007388 */ /* 0x0001e20000000c00 */
[----:B------:R-:W-:Y:S02]  /*8a40*/  FFMA.FTZ R60, R64, R75, R60 ;  /* 0x0000004b403c7223 */ /* 0x000fe4000001003c */
[----:B------:R-:W-:Y:S02]  /*8a50*/  FADD.FTZ R62, R66, R61 ;  /* 0x0000003d423e7221 */ /* 0x000fe40000010000 */
[----:B------:R-:W-:-:S02]  /*8a60*/  FMUL.FTZ R61, R65, R73 ;  /* 0x00000049413d7220 */ /* 0x000fc40000410000 */
[----:B------:R-:W-:Y:S02]  /*8a70*/  FADD.FTZ R63, R67, R60 ;  /* 0x0000003c433f7221 */ /* 0x000fe40000010000 */
[-C--:B------:R-:W-:Y:S02]  /*8a80*/  FMUL.FTZ R65, R65, R72.reuse ;  /* 0x0000004841417220 */ /* 0x080fe40000410000 */
        /* <DEDUP_REMOVED lines=14> */
.L_x_622:
[----:B------:R-:W-:Y:S05]  /*8b70*/  BSYNC B0 ;  /* 0x0000000000007941 */ /* 0x000fea0003800000 */
.L_x_621:
[CC--:B0----5:R-:W-:Y:S01]  /*8b80*/  FMUL.FTZ R61, R57.reuse, R95.reuse ;  /* 0x0000005f393d7220 */ /* 0x0e1fe20000410000 */
[----:B------:R-:W-:Y:S01]  /*8b90*/  LOP3.LUT P0, RZ, R148, 0x1f, RZ, 0xc0, !PT ;  /* 0x0000001f94ff7812 */ /* 0x000fe2000780c0ff */
[-C--:B------:R-:W-:Y:S01]  /*8ba0*/  FMUL.FTZ R60, R57, -R94.reuse ;  /* 0x8000005e393c7220 */ /* 0x080fe20000410000 */
[----:B------:R-:W-:Y:S01]  /*8bb0*/  MOV R62, UR29 ;  /* 0x0000001d003e7c02 */ /* 0x000fe20008000f00 */
[C---:B------:R-:W-:Y:S01]  /*8bc0*/  FFMA.FTZ R61, R58.reuse, R94, -R61 ;  /* 0x0000005e3a3d7223 */ /* 0x040fe2000001083d */
[----:B------:R-:W-:Y:S01]  /*8bd0*/  WARPSYNC 0xffffffff ;  /* 0xffffffff00007948 */ /* 0x000fe20003800000 */
[CC--:B------:R-:W-:Y:S01]  /*8be0*/  FMUL.FTZ R64, R58.reuse, R156.reuse ;  /* 0x0000009c3a407220 */ /* 0x0c0fe20000410000 */
[----:B------:R-:W-:Y:S01]  /*8bf0*/  BAR.SYNC.DEFER_BLOCKING 0x0 ;  /* 0x0000000000007b1d */ /* 0x000fe20000010000 */
[----:B------:R-:W-:Y:S01]  /*8c00*/  FFMA.FTZ R60, R58, -R95, R60 ;  /* 0x8000005f3a3c7223 */ /* 0x000fe2000001003c */
[----:B------:R-:W-:Y:S01]  /*8c10*/  ISETP.GE.OR P0, PT, R62, c[0x0][0x174], P0 ;  /* 0x00005d003e007a0c */ /* 0x000fe20000706670 */
[----:B------:R-:W-:Y:S01]  /*8c20*/  FMUL.FTZ R65, R59, -R61 ;  /* 0x8000003d3b417220 */ /* 0x000fe20000410000 */
[----:B------:R-:W-:Y:S01]  /*8c30*/  MOV R71, UR7 ;  /* 0x0000000700477c02 */ /* 0x000fe20008000f00 */
[C---:B------:R-:W-:Y:S01]  /*8c40*/  FMUL.FTZ R62, R57.reuse, R156 ;  /* 0x0000009c393e7220 */ /* 0x040fe20000410000 */
[----:B------:R-:W-:Y:S01]  /*8c50*/  BSSY B0, `(.L_x_630) ;  /* 0x00001d8000007945 */ /* 0x000fe20003800000 */
[----:B------:R-:W-:-:S02]  /*8c60*/  FFMA.FTZ R63, -R57, R155, -R64 ;  /* 0x0000009b393f7223 */ /* 0x000fc40000010940 */
[-C--:B------:R-:W-:Y:S02]  /*8c70*/  FMUL.FTZ R64, R59, -R60.reuse ;  /* 0x8000003c3b407220 */ /* 0x080fe40000410000 */
[----:B------:R-:W-:Y:S02]  /*8c80*/  FFMA.FTZ R65, R80, R60, R65 ;  /* 0x0000003c50417223 */ /* 0x000fe40000010041 */
[----:B------:R-:W-:Y:S02]  /*8c90*/  FFMA.FTZ R62, R58, R155, -R62 ;  /* 0x0000009b3a3e7223 */ /* 0x000fe4000001083e */
[----:B------:R-:W-:Y:S02]  /*8ca0*/  FADD.FTZ R63, -R154, R63 ;  /* 0x0000003f9a3f7221 */ /* 0x000fe40000010100 */
[----:B------:R-:W-:Y:S02]  /*8cb0*/  FFMA.FTZ R64, R80, R61, -R64 ;  /* 0x0000003d50407223 */ /* 0x000fe40000010840 */
[----:B------:R-:W-:-:S02]  /*8cc0*/  FMUL.FTZ R67, R81, -R65 ;  /* 0x8000004151437220 */ /* 0x000fc40000410000 */
[----:B------:R-:W-:Y:S02]  /*8cd0*/  FADD.FTZ R62, R153, R62 ;  /* 0x0000003e993e7221 */ /* 0x000fe40000010000 */
[----:B------:R-:W-:Y:S02]  /*8ce0*/  FMUL.FTZ R61, R59, -R63 ;  /* 0x8000003f3b3d7220 */ /* 0x000fe40000410000 */
[-C--:B------:R-:W-:Y:S02]  /*8cf0*/  FMUL.FTZ R66, R81, -R64.reuse ;  /* 0x8000004051427220 */ /* 0x080fe40000410000 */
[----:B------:R-:W-:Y:S02]  /*8d00*/  FFMA.FTZ R67, R82, R64, -R67 ;  /* 0x0000004052437223 */ /* 0x000fe40000010843 */
[-C--:B------:R-:W-:Y:S02]  /*8d10*/  FMUL.FTZ R60, R59, -R62.reuse ;  /* 0x8000003e3b3c7220 */ /* 0x080fe40000410000 */
[----:B------:R-:W-:-:S02]  /*8d20*/  FFMA.FTZ R61, R80, R62, -R61 ;  /* 0x0000003e503d7223 */ /* 0x000fc4000001083d */
[----:B------:R-:W-:Y:S02]  /*8d30*/  FFMA.FTZ R66, R82, R65, R66 ;  /* 0x0000004152427223 */ /* 0x000fe40000010042 */
[C---:B------:R-:W-:Y:S02]  /*8d40*/  FMUL.FTZ R65, R83.reuse, -R67 ;  /* 0x8000004353417220 */ /* 0x040fe40000410000 */
[----:B------:R-:W-:Y:S02]  /*8d50*/  FFMA.FTZ R63, R80, R63, R60 ;  /* 0x0000003f503f7223 */ /* 0x000fe4000001003c */
[----:B------:R-:W-:Y:S02]  /*8d60*/  FADD.FTZ R61, R2, R61 ;  /* 0x0000003d023d7221 */ /* 0x000fe40000010000 */
[-C--:B------:R-:W-:Y:S02]  /*8d70*/  FMUL.FTZ R60, R83, -R66.reuse ;  /* 0x80000042533c7220 */ /* 0x080fe40000410000 */
[----:B------:R-:W-:-:S02]  /*8d80*/  FFMA.FTZ R65, R84, R66, R65 ;  /* 0x0000004254417223 */ /* 0x000fc40000010041 */
[----:B------:R-:W-:Y:S02]  /*8d90*/  FADD.FTZ R63, -R0, R63 ;  /* 0x0000003f003f7221 */ /* 0x000fe40000010100 */
[----:B------:R-:W-:Y:S02]  /*8da0*/  FMUL.FTZ R62, R81, -R61 ;  /* 0x8000003d513e7220 */ /* 0x000fe40000410000 */
[----:B------:R-:W-:Y:S02]  /*8db0*/  FFMA.FTZ R67, R84, R67, -R60 ;  /* 0x0000004354437223 */ /* 0x000fe4000001083c */
[----:B------:R-:W-:Y:S02]  /*8dc0*/  FMUL.FTZ R64, R85, -R65 ;  /* 0x8000004155407220 */ /* 0x000fe40000410000 */
[-C--:B------:R-:W-:Y:S02]  /*8dd0*/  FMUL.FTZ R60, R81, -R63.reuse ;  /* 0x8000003f513c7220 */ /* 0x080fe40000410000 */
[----:B------:R-:W-:-:S02]  /*8de0*/  FFMA.FTZ R62, R82, R63, R62 ;  /* 0x0000003f523e7223 */ /* 0x000fc4000001003e */
[-C--:B------:R-:W-:Y:S02]  /*8df0*/  FMUL.FTZ R63, R85, -R67.reuse ;  /* 0x80000043553f7220 */ /* 0x080fe40000410000 */
[----:B------:R-:W-:Y:S02]  /*8e00*/  FFMA.FTZ R64, R86, R67, -R64 ;  /* 0x0000004356407223 */ /* 0x000fe40000010840 */
[----:B------:R-:W-:Y:S02]  /*8e10*/  FFMA.FTZ R61, R82, R61, -R60 ;  /* 0x0000003d523d7223 */ /* 0x000fe4000001083c */
[----:B------:R-:W-:Y:S02]  /*8e20*/  FADD.FTZ R62, -R3, R62 ;  /* 0x0000003e033e7221 */ /* 0x000fe40000010100 */
[----:B------:R-:W-:Y:S02]  /*8e30*/  FFMA.FTZ R63, R86, R65, R63 ;  /* 0x00000041563f7223 */ /* 0x000fe4000001003f */
[----:B------:R-:W-:-:S02]  /*8e40*/  FMUL.FTZ R66, R87, -R64 ;  /* 0x8000004057427220 */ /* 0x000fc40000410000 */
[----:B------:R-:W-:Y:S02]  /*8e50*/  FADD.FTZ R61, R4, R61 ;  /* 0x0000003d043d7221 */ /* 0x000fe40000010000 */
[----:B------:R-:W-:Y:S02]  /*8e60*/  FMUL.FTZ R60, R83, -R62 ;  /* 0x8000003e533c7220 */ /* 0x000fe40000410000 */
[-C--:B------:R-:W-:Y:S02]  /*8e70*/  FMUL.FTZ R65, R87, -R63.reuse ;  /* 0x8000003f57417220 */ /* 0x080fe40000410000 */
[----:B------:R-:W-:Y:S02]  /*8e80*/  FFMA.FTZ R66, R88, R63, R66 ;  /* 0x0000003f58427223 */ /* 0x000fe40000010042 */
[-C--:B------:R-:W-:Y:S02]  /*8e90*/  FMUL.FTZ R63, R83, -R61.reuse ;  /* 0x8000003d533f7220 */ /* 0x080fe40000410000 */
[----:B------:R-:W-:-:S02]  /*8ea0*/  FFMA.FTZ R61, R84, R61, -R60 ;  /* 0x0000003d543d7223 */ /* 0x000fc4000001083c */
[----:B------:R-:W-:Y:S02]  /*8eb0*/  FFMA.FTZ R62, R84, R62, R63 ;  /* 0x0000003e543e7223 */ /* 0x000fe4000001003f */
[----:B------:R-:W-:Y:S02]  /*8ec0*/  FADD.FTZ R63, R10, R61 ;  /* 0x0000003d0a3f7221 */ /* 0x000fe40000010000 */
[----:B------:R-:W-:Y:S02]  /*8ed0*/  FFMA.FTZ R65, R88, R64, -R65 ;  /* 0x0000004058417223 */ /* 0x000fe40000010841 */
[----:B------:R-:W-:Y:S02]  /*8ee0*/  FMUL.FTZ R60, R89, -R66 ;  /* 0x80000042593c7220 */ /* 0x000fe40000410000 */
[----:B------:R-:W-:Y:S02]  /*8ef0*/  FMUL.FTZ R61, R85, -R63 ;  /* 0x8000003f553d7220 */ /* 0x000fe40000410000 */
[----:B------:R-:W-:-:S02]  /*8f00*/  FADD.FTZ R62, -R9, R62 ;  /* 0x0000003e093e7221 */ /* 0x000fc40000010100 */
[-C--:B------:R-:W-:Y:S02]  /*8f10*/  FMUL.FTZ R67, R89, -R65.reuse ;  /* 0x8000004159437220 */ /* 0x080fe40000410000 */
[----:B------:R-:W-:Y:S02]  /*8f20*/  FFMA.FTZ R65, R90, R65, -R60 ;  /* 0x000000415a417223 */ /* 0x000fe4000001083c */
[----:B------:R-:W-:Y:S02]  /*8f30*/  FFMA.FTZ R64, R86, R62, R61 ;  /* 0x0000003e56407223 */ /* 0x000fe4000001003d */
[----:B------:R-:W-:Y:S01]  /*8f40*/  FFMA.FTZ R67, R90, R66, R67 ;  /* 0x000000425a437223 */ /* 0x000fe20000010043 */
[----:B------:R-:W0:Y:S01]  /*8f50*/  LDS.64 R60, [R235.X16+0x6378] ;  /* 0x00637800eb3c7984 */ /* 0x000e22000000ca00 */
[----:B------:R-:W-:Y:S02]  /*8f60*/  FMUL.FTZ R68, R91, -R65 ;  /* 0x800000415b447220 */ /* 0x000fe40000410000 */
[----:B------:R-:W-:-:S02]  /*8f70*/  FMUL.FTZ R62, R85, -R62 ;  /* 0x8000003e553e7220 */ /* 0x000fc40000410000 */
        /* <DEDUP_REMOVED lines=36> */
[C---:B0-----:R-:W-:Y:S02]  /*91c0*/  FMUL.FTZ R63, R123.reuse, R60 ;  /* 0x0000003c7b3f7220 */ /* 0x041fe40000410000 */
[-C--:B------:R-:W-:Y:S02]  /*91d0*/  FMUL.FTZ R123, R123, R61.reuse ;  /* 0x0000003d7b7b7220 */ /* 0x080fe40000410000 */
[----:B------:R-:W-:Y:S02]  /*91e0*/  FFMA.FTZ R69, R104, R66, -R69 ;  /* 0x0000004268457223 */ /* 0x000fe40000010845 */
[----:B------:R-:W-:Y:S02]  /*91f0*/  FFMA.FTZ R64, R96, R64, R67 ;  /* 0x0000004060407223 */ /* 0x000fe40000010043 */
[----:B------:R-:W-:Y:S02]  /*9200*/  FFMA.FTZ R63, R122, R61, R63 ;  /* 0x0000003d7a3f7223 */ /* 0x000fe4000001003f */
[----:B------:R-:W-:-:S02]  /*9210*/  FADD.FTZ R66, R26, R65 ;  /* 0x000000411a427221 */ /* 0x000fc40000010000 */
[----:B------:R-:W-:Y:S02]  /*9220*/  FFMA.FTZ R60, R122, R60, -R123 ;  /* 0x0000003c7a3c7223 */ /* 0x000fe4000001087b */
[----:B------:R-:W-:Y:S02]  /*9230*/  FMUL.FTZ R67, R105, -R69 ;  /* 0x8000004569437220 */ /* 0x000fe40000410000 */
[----:B------:R-:W-:Y:S02]  /*9240*/  FADD.FTZ R122, RZ, R63 ;  /* 0x0000003fff7a7221 */ /* 0x000fe40000010000 */
[----:B------:R-:W-:Y:S02]  /*9250*/  FADD.FTZ R64, -R25, R64 ;  /* 0x0000004019407221 */ /* 0x000fe40000010100 */
[----:B------:R-:W-:Y:S02]  /*9260*/  FMUL.FTZ R63, R97, -R66 ;  /* 0x80000042613f7220 */ /* 0x000fe40000410000 */
[----:B------:R-:W-:-:S02]  /*9270*/  FADD.FTZ R207, R207, R60 ;  /* 0x0000003ccfcf7221 */ /* 0x000fc40000010000 */
[----:B------:R-:W-:Y:S02]  /*9280*/  FFMA.FTZ R61, R106, R68, R67 ;  /* 0x000000446a3d7223 */ /* 0x000fe40000010043 */
[----:B------:R-:W-:Y:S02]  /*9290*/  FMUL.FTZ R60, R109, R122 ;  /* 0x0000007a6d3c7220 */ /* 0x000fe40000410000 */
[-C--:B------:R-:W-:Y:S02]  /*92a0*/  FMUL.FTZ R67, R97, -R64.reuse ;  /* 0x8000004061437220 */ /* 0x080fe40000410000 */
[----:B------:R-:W-:Y:S02]  /*92b0*/  FFMA.FTZ R64, R98, R64, R63 ;  /* 0x0000004062407223 */ /* 0x000fe4000001003f */
[-C--:B------:R-:W-:Y:S02]  /*92c0*/  FMUL.FTZ R65, R109, R207.reuse ;  /* 0x000000cf6d417220 */ /* 0x080fe40000410000 */
[----:B------:R-:W-:-:S02]  /*92d0*/  FFMA.FTZ R63, R110, R207, -R60 ;  /* 0x000000cf6e3f7223 */ /* 0x000fc4000001083c */
[----:B------:R-:W-:Y:S02]  /*92e0*/  FFMA.FTZ R67, R98, R66, -R67 ;  /* 0x0000004262437223 */ /* 0x000fe40000010843 */
[----:B------:R-:W-:Y:S02]  /*92f0*/  FADD.FTZ R64, -R27, R64 ;  /* 0x000000401b407221 */ /* 0x000fe40000010100 */
[----:B------:R-:W-:Y:S02]  /*9300*/  FFMA.FTZ R65, R110, R122, R65 ;  /* 0x0000007a6e417223 */ /* 0x000fe40000010041 */
[----:B------:R-:W-:Y:S02]  /*9310*/  FADD.FTZ R206, R206, R63 ;  /* 0x0000003fcece7221 */ /* 0x000fe40000010000 */
[----:B------:R-:W-:Y:S02]  /*9320*/  FADD.FTZ R67, R28, R67 ;  /* 0x000000431c437221 */ /* 0x000fe40000010000 */
[----:B------:R-:W-:-:S02]  /*9330*/  FMUL.FTZ R63, R99, -R64 ;  /* 0x80000040633f7220 */ /* 0x000fc40000410000 */
[----:B------:R-:W-:Y:S02]  /*9340*/  FADD.FTZ R123, RZ, R65 ;  /* 0x00000041ff7b7221 */ /* 0x000fe40000010000 */
[----:B------:R-:W-:Y:S02]  /*9350*/  FMUL.FTZ R60, R107, R206 ;  /* 0x000000ce6b3c7220 */ /* 0x000fe40000410000 */
[-C--:B------:R-:W-:Y:S02]  /*9360*/  FMUL.FTZ R65, R99, -R67.reuse ;  /* 0x8000004363417220 */ /* 0x080fe40000410000 */
[----:B------:R-:W-:Y:S02]  /*9370*/  FFMA.FTZ R67, R100, R67, -R63 ;  /* 0x0000004364437223 */ /* 0x000fe4000001083f */
[-C--:B------:R-:W-:Y:S02]  /*9380*/  FMUL.FTZ R63, R107, R123.reuse ;  /* 0x0000007b6b3f7220 */ /* 0x080fe40000410000 */
[----:B------:R-:W-:-:S02]  /*9390*/  FFMA.FTZ R194, R108, R123, R60 ;  /* 0x0000007b6cc27223 */ /* 0x000fc4000001003c */
[----:B------:R-:W-:Y:S02]  /*93a0*/  FFMA.FTZ R64, R100, R64, R65 ;  /* 0x0000004064407223 */ /* 0x000fe40000010041 */
[----:B------:R-:W-:Y:S02]  /*93b0*/  FADD.FTZ R67, R34, R67 ;  /* 0x0000004322437221 */ /* 0x000fe40000010000 */
[----:B------:R-:W-:Y:S02]  /*93c0*/  FFMA.FTZ R60, R108, R206, -R63 ;  /* 0x000000ce6c3c7223 */ /* 0x000fe4000001083f */
[----:B------:R-:W-:Y:S02]  /*93d0*/  FADD.FTZ R194, RZ, R194 ;  /* 0x000000c2ffc27221 */ /* 0x000fe40000010000 */
[----:B------:R-:W-:Y:S02]  /*93e0*/  FADD.FTZ R64, -R33, R64 ;  /* 0x0000004021407221 */ /* 0x000fe40000010100 */
[----:B------:R-:W-:-:S02]  /*93f0*/  FMUL.FTZ R63, R101, -R67 ;  /* 0x80000043653f7220 */ /* 0x000fc40000410000 */
[----:B------:R-:W-:Y:S02]  /*9400*/  FADD.FTZ R205, R205, R60 ;  /* 0x0000003ccdcd7221 */ /* 0x000fe40000010000 */
        /* <DEDUP_REMOVED lines=12> */
[C---:B------:R-:W-:Y:S02]  /*94d0*/  FMUL.FTZ R60, R103.reuse, R204 ;  /* 0x000000cc673c7220 */ /* 0x040fe40000410000 */
[CC--:B------:R-:W-:Y:S02]  /*94e0*/  FMUL.FTZ R65, R103.reuse, -R67.reuse ;  /* 0x8000004367417220 */ /* 0x0c0fe40000410000 */
[C---:B------:R-:W-:Y:S02]  /*94f0*/  FFMA.FTZ R67, R104.reuse, R67, -R63 ;  /* 0x0000004368437223 */ /* 0x040fe4000001083f */
        /* <DEDUP_REMOVED lines=21> */
[-C--:B------:R-:W-:Y:S02]  /*9650*/  FMUL.FTZ R65, R107, -R67.reuse ;  /* 0x800000436b417220 */ /* 0x080fe40000410000 */
[----:B------:R-:W-:Y:S02]  /*9660*/  FMUL.FTZ R60, R99, R202 ;  /* 0x000000ca633c7220 */ /* 0x000fe40000410000 */
[----:B------:R-:W-:Y:S02]  /*9670*/  FFMA.FTZ R67, R108, R67, -R63 ;  /* 0x000000436c437223 */ /* 0x000fe4000001083f */
[----:B------:R-:W-:Y:S02]  /*9680*/  FMUL.FTZ R62, R105, -R68 ;  /* 0x80000044693e7220 */ /* 0x000fe40000410000 */
[----:B------:R-:W-:-:S02]  /*9690*/  FMUL.FTZ R63, R99, R197 ;  /* 0x000000c5633f7220 */ /* 0x000fc40000410000 */
[----:B------:R-:W-:Y:S02]  /*96a0*/  FFMA.FTZ R198, R100, R197, R60 ;  /* 0x000000c564c67223 */ /* 0x000fe4000001003c */
[----:B------:R-:W-:Y:S02]  /*96b0*/  FFMA.FTZ R64, R108, R64, R65 ;  /* 0x000000406c407223 */ /* 0x000fe40000010041 */
[----:B------:R-:W-:Y:S02]  /*96c0*/  FADD.FTZ R67, R50, R67 ;  /* 0x0000004332437221 */ /* 0x000fe40000010000 */
[----:B------:R-:W-:Y:S02]  /*96d0*/  FFMA.FTZ R62, R106, R69, -R62 ;  /* 0x000000456a3e7223 */ /* 0x000fe4000001083e */
[----:B------:R-:W-:Y:S02]  /*96e0*/  FMUL.FTZ R65, R107, -R61 ;  /* 0x8000003d6b417220 */ /* 0x000fe40000410000 */
[----:B------:R-:W-:-:S02]  /*96f0*/  FFMA.FTZ R60, R100, R202, -R63 ;  /* 0x000000ca643c7223 */ /* 0x000fc4000001083f */
[----:B------:R-:W-:Y:S02]  /*9700*/  FADD.FTZ R63, -R49, R64 ;  /* 0x00000040313f7221 */ /* 0x000fe40000010100 */
[----:B------:R-:W-:Y:S02]  /*9710*/  FMUL.FTZ R66, R109, -R67 ;  /* 0x800000436d427220 */ /* 0x000fe40000410000 */
[-C--:B------:R-:W-:Y:S02]  /*9720*/  FFMA.FTZ R64, R108, R62.reuse, -R65 ;  /* 0x0000003e6c407223 */ /* 0x080fe40000010841 */
[----:B------:R-:W-:Y:S02]  /*9730*/  FADD.FTZ R201, R201, R60 ;  /* 0x0000003cc9c97221 */ /* 0x000fe40000010000 */
[----:B------:R-:W-:Y:S02]  /*9740*/  FADD.FTZ R198, RZ, R198 ;  /* 0x000000c6ffc67221 */ /* 0x000fe40000010000 */
[----:B------:R-:W-:-:S02]  /*9750*/  FMUL.FTZ R62, R107, -R62 ;  /* 0x8000003e6b3e7220 */ /* 0x000fc40000410000 */
[-C--:B------:R-:W-:Y:S02]  /*9760*/  FMUL.FTZ R65, R109, -R63.reuse ;  /* 0x8000003f6d417220 */ /* 0x080fe40000410000 */
[----:B------:R-:W-:Y:S02]  /*9770*/  FFMA.FTZ R66, R110, R63, R66 ;  /* 0x0000003f6e427223 */ /* 0x000fe40000010042 */
[C---:B------:R-:W-:Y:S02]  /*9780*/  FMUL.FTZ R63, R97.reuse, R201 ;  /* 0x000000c9613f7220 */ /* 0x040fe40000410000 */
[----:B------:R-:W-:Y:S02]  /*9790*/  FMUL.FTZ R60, R97, R198 ;  /* 0x000000c6613c7220 */ /* 0x000fe40000410000 */
[----:B------:R-:W-:Y:S02]  /*97a0*/  FFMA.FTZ R62, R108, R61, R62 ;  /* 0x0000003d6c3e7223 */ /* 0x000fe4000001003e */
[----:B------:R-:W-:-:S02]  /*97b0*/  FFMA.FTZ R69, R110, R67, -R65 ;  /* 0x000000436e457223 */ /* 0x000fc40000010841 */
[C---:B------:R-:W-:Y:S02]  /*97c0*/  FFMA.FTZ R199, R98.reuse, R198, R63 ;  /* 0x000000c662c77223 */ /* 0x040fe4000001003f */
[----:B------:R-:W-:Y:S01]  /*97d0*/  FFMA.FTZ R61, R98, R201, -R60 ;  /* 0x000000c9623d7223 */ /* 0x000fe2000001083c */
[----:B------:R-:W-:Y:S01]  /*97e0*/  MOV R60, 0x3f800000 ;  /* 0x3f800000003c7802 */ /* 0x000fe20000000f00 */
[C---:B------:R-:W-:Y:S02]  /*97f0*/  FMUL.FTZ R67, R109.reuse, -R62 ;  /* 0x8000003e6d437220 */ /* 0x040fe40000410000 */
[-C--:B------:R-:W-:Y:S02]  /*9800*/  FMUL.FTZ R65, R109, -R64.reuse ;  /* 0x800000406d417220 */ /* 0x080fe40000410000 */
[----:B------:R-:W-:Y:S02]  /*9810*/  FADD.FTZ R199, RZ, R199 ;  /* 0x000000c7ffc77221 */ /* 0x000fe40000010000 */
[----:B------:R-:W-:Y:S01]  /*9820*/  FADD.FTZ R200, R200, R61 ;  /* 0x0000003dc8c87221 */ /* 0x000fe20000010000 */
[----:B------:R-:W-:Y:S01]  /*9830*/  HFMA2.MMA R61, -RZ, RZ, 0, 0 ;  /* 0x00000000ff3d7435 */ /* 0x000fe200000001ff */
[----:B------:R-:W-:-:S02]  /*9840*/  FFMA.FTZ R64, R110, R64, -R67 ;  /* 0x000000406e407223 */ /* 0x000fc40000010843 */
[----:B------:R-:W-:Y:S02]  /*9850*/  FADD.FTZ R67, -R51, R66 ;  /* 0x0000004233437221 */ /* 0x000fe40000010100 */
[----:B------:R-:W-:Y:S02]  /*9860*/  FADD.FTZ R66, R52, R69 ;  /* 0x0000004534427221 */ /* 0x000fe40000010000 */
[CC--:B------:R-:W-:Y:S02]  /*9870*/  FMUL.FTZ R69, R91.reuse, R199.reuse ;  /* 0x000000c75b457220 */ /* 0x0c0fe40000410000 */
[-C--:B------:R-:W-:Y:S02]  /*9880*/  FMUL.FTZ R70, R91, R200.reuse ;  /* 0x000000c85b467220 */ /* 0x080fe40000410000 */
[C---:B------:R-:W-:Y:S02]  /*9890*/  FFMA.FTZ R68, R96.reuse, R200, -R69 ;  /* 0x000000c860447223 */ /* 0x040fe40000010845 */
[----:B------:R-:W-:-:S02]  /*98a0*/  FFMA.FTZ R70, R96, R199, R70 ;  /* 0x000000c760467223 */ /* 0x000fc40000010046 */
[----:B------:R-:W-:Y:S02]  /*98b0*/  FADD.FTZ R209, R193, R68 ;  /* 0x00000044c1d17221 */ /* 0x000fe40000010000 */
[----:B------:R-:W-:Y:S02]  /*98c0*/  FADD.FTZ R193, RZ, R70 ;  /* 0x00000046ffc17221 */ /* 0x000fe40000010000 */
[C---:B------:R-:W-:Y:S02]  /*98d0*/  FMUL.FTZ R69, R89.reuse, R209 ;  /* 0x000000d159457220 */ /* 0x040fe40000410000 */
[-C--:B------:R-:W-:Y:S02]  /*98e0*/  FMUL.FTZ R68, R89, R193.reuse ;  /* 0x000000c159447220 */ /* 0x080fe40000410000 */
[----:B------:R-:W-:Y:S02]  /*98f0*/  FFMA.FTZ R65, R110, R62, R65 ;  /* 0x0000003e6e417223 */ /* 0x000fe40000010041 */
[----:B------:R-:W-:Y:S01]  /*9900*/  CS2R R62, SRZ ;  /* 0x00000000003e7805 */ /* 0x000fe2000001ff00 */
[----:B------:R-:W-:-:S02]  /*9910*/  FFMA.FTZ R208, R90, R193, R69 ;  /* 0x000000c15ad07223 */ /* 0x000fc40000010045 */
[----:B------:R-:W-:Y:S02]  /*9920*/  FFMA.FTZ R69, R90, R209, -R68 ;  /* 0x000000d15a457223 */ /* 0x000fe40000010844 */
[----:B------:R-:W-:Y:S01]  /*9930*/  FADD.FTZ R208, RZ, R208 ;  /* 0x000000d0ffd07221 */ /* 0x000fe20000010000 */
[----:B------:R-:W0:Y:S01]  /*9940*/  @!P0 LDS.128 R60, [R71.X16+0x8b80] ;  /* 0x008b8000473c8984 */ /* 0x000e22000000cc00 */
[----:B------:R-:W-:Y:S01]  /*9950*/  FADD.FTZ R192, R192, R69 ;  /* 0x00000045c0c07221 */ /* 0x000fe20000010000 */
[----:B------:R-:W-:Y:S02]  /*9960*/  ISETP.GT.U32.AND P0, PT, R148, 0x1f, PT ;  /* 0x0000001f9400780c */ /* 0x000fe40003f04070 */
[----:B------:R1:W-:Y:S02]  /*9970*/  STS.128 [R235.X16+0x6d80], R64 ;  /* 0x006d8040eb007388 */ /* 0x0003e4000000cc00 */
[C---:B-1----:R-:W-:Y:S02]  /*9980*/  FMUL.FTZ R65, R87.reuse, R208 ;  /* 0x000000d057417220 */ /* 0x042fe40000410000 */
[----:B------:R-:W-:-:S02]  /*9990*/  FMUL.FTZ R67, R87, R192 ;  /* 0x000000c057437220 */ /* 0x000fc40000410000 */
[C---:B------:R-:W-:Y:S02]  /*99a0*/  FFMA.FTZ R210, R88.reuse, R192, -R65 ;  /* 0x000000c058d27223 */ /* 0x040fe40000010841 */
[----:B------:R-:W-:Y:S02]  /*99b0*/  FFMA.FTZ R67, R88, R208, R67 ;  /* 0x000000d058437223 */ /* 0x000fe40000010043 */
[----:B------:R-:W-:Y:S02]  /*99c0*/  FADD.FTZ R210, R191, R210 ;  /* 0x000000d2bfd27221 */ /* 0x000fe40000010000 */
[----:B------:R-:W-:Y:S02]  /*99d0*/  FADD.FTZ R191, RZ, R67 ;  /* 0x00000043ffbf7221 */ /* 0x000fe40000010000 */
[C---:B------:R-:W-:Y:S02]  /*99e0*/  FMUL.FTZ R64, R85.reuse, R210 ;  /* 0x000000d255407220 */ /* 0x040fe40000410000 */
[----:B------:R-:W-:-:S02]  /*99f0*/  FMUL.FTZ R65, R85, R191 ;  /* 0x000000bf55417220 */ /* 0x000fc40000410000 */
        /* <DEDUP_REMOVED lines=35> */
[C---:B------:R-:W-:Y:S02]  /*9c30*/  FFMA.FTZ R73, R64.reuse, R69, R74 ;  /* 0x0000004540497223 */ /* 0x040fe4000001004a */
[CC--:B------:R-:W-:Y:S02]  /*9c40*/  FMUL.FTZ R69, R65.reuse, R71.reuse ;  /* 0x0000004741457220 */ /* 0x0c0fe40000410000 */
[-C--:B------:R-:W-:Y:S02]  /*9c50*/  FMUL.FTZ R68, R65, R70.reuse ;  /* 0x0000004641447220 */ /* 0x080fe40000410000 */
[C---:B------:R-:W-:Y:S02]  /*9c60*/  FFMA.FTZ R65, R64.reuse, R70, -R69 ;  /* 0x0000004640417223 */ /* 0x040fe40000010845 */
[----:B------:R-:W-:Y:S02]  /*9c70*/  FFMA.FTZ R64, R64, R71, R68 ;  /* 0x0000004740407223 */ /* 0x000fe40000010044 */
[----:B------:R-:W0:Y:S01]  /*9c80*/  LDS.128 R68, [R236+0x6d90] ;  /* 0x006d9000ec447984 */ /* 0x000e220000000c00 */
[----:B------:R-:W-:-:S02]  /*9c90*/  FADD.FTZ R66, R66, R65 ;  /* 0x0000004142427221 */ /* 0x000fc40000010000 */
[----:B------:R-:W-:Y:S02]  /*9ca0*/  FADD.FTZ R67, R67, R64 ;  /* 0x0000004043437221 */ /* 0x000fe40000010000 */
[CC--:B0-----:R-:W-:Y:S02]  /*9cb0*/  FMUL.FTZ R65, R69.reuse, R73.reuse ;  /* 0x0000004945417220 */ /* 0x0c1fe40000410000 */
[CC--:B------:R-:W-:Y:S02]  /*9cc0*/  FMUL.FTZ R64, R69.reuse, R72.reuse ;  /* 0x0000004845407220 */ /* 0x0c0fe40000410000 */
[C---:B------:R-:W-:Y:S02]  /*9cd0*/  FFMA.FTZ R72, R68.reuse, R72, -R65 ;  /* 0x0000004844487223 */ /* 0x040fe40000010841 */
[----:B------:R-:W-:Y:S02]  /*9ce0*/  FFMA.FTZ R73, R68, R73, R64 ;  /* 0x0000004944497223 */ /* 0x000fe40000010040 */
[----:B------:R-:W-:-:S02]  /*9cf0*/  FMUL.FTZ R65, R69, R67 ;  /* 0x0000004345417220 */ /* 0x000fc40000410000 */
[-C--:B------:R-:W-:Y:S02]  /*9d00*/  FMUL.FTZ R64, R69, R66.reuse ;  /* 0x0000004245407220 */ /* 0x080fe40000410000 */
[C---:B------:R-:W-:Y:S02]  /*9d10*/  FFMA.FTZ R69, R68.reuse, R66, -R65 ;  /* 0x0000004244457223 */ /* 0x040fe40000010841 */
[----:B------:R-:W-:Y:S02]  /*9d20*/  FFMA.FTZ R68, R68, R67, R64 ;  /* 0x0000004344447223 */ /* 0x000fe40000010040 */
[----:B------:R-:W0:Y:S01]  /*9d30*/  LDS.128 R64, [R236+0x6d80] ;  /* 0x006d8000ec407984 */ /* 0x000e220000000c00 */
[----:B------:R-:W-:Y:S02]  /*9d40*/  FADD.FTZ R70, R70, R69 ;  /* 0x0000004546467221 */ /* 0x000fe40000010000 */
[----:B------:R-:W-:Y:S02]  /*9d50*/  FADD.FTZ R68, R71, R68 ;  /* 0x0000004447447221 */ /* 0x000fe40000010000 */
[----:B0-----:R-:W-:-:S02]  /*9d60*/  FMUL.FTZ R71, R65, R73 ;  /* 0x0000004941477220 */ /* 0x001fc40000410000 */
[C---:B------:R-:W-:Y:S02]  /*9d70*/  FMUL.FTZ R75, R65.reuse, R68 ;  /* 0x00000044414b7220 */ /* 0x040fe40000410000 */
[C---:B------:R-:W-:Y:S02]  /*9d80*/  FMUL.FTZ R69, R65.reuse, R72 ;  /* 0x0000004841457220 */ /* 0x040fe40000410000 */
[-C--:B------:R-:W-:Y:S02]  /*9d90*/  FMUL.FTZ R65, R65, R70.reuse ;  /* 0x0000004641417220 */ /* 0x080fe40000410000 */
[C---:B------:R-:W-:Y:S02]  /*9da0*/  FFMA.FTZ R75, R64.reuse, R70, -R75 ;  /* 0x00000046404b7223 */ /* 0x040fe4000001084b */
[C---:B------:R-:W-:Y:S02]  /*9db0*/  FFMA.FTZ R70, R64.reuse, R68, R65 ;  /* 0x0000004440467223 */ /* 0x040fe40000010041 */
[----:B------:R-:W-:-:S02]  /*9dc0*/  FFMA.FTZ R71, R64, R72, -R71 ;  /* 0x0000004840477223 */ /* 0x000fc40000010847 */
[----:B------:R-:W-:Y:S01]  /*9dd0*/  FFMA.FTZ R69, R64, R73, R69 ;  /* 0x0000004940457223 */ /* 0x000fe20000010045 */
[----:B------:R-:W-:Y:S01]  /*9de0*/  LOP3.LUT R64, R148, 0x1f, RZ, 0xc0, !PT ;  /* 0x0000001f94407812 */ /* 0x000fe200078ec0ff */
[----:B------:R-:W-:Y:S02]  /*9df0*/  FADD.FTZ R70, R67, R70 ;  /* 0x0000004643467221 */ /* 0x000fe40000010000 */
[----:B------:R-:W-:Y:S01]  /*9e00*/  FADD.FTZ R68, R66, R75 ;  /* 0x0000004b42447221 */ /* 0x000fe20000010000 */
[----:B------:R-:W-:Y:S02]  /*9e10*/  ISETP.NE.AND P0, PT, R64, 0x1f, PT ;  /* 0x0000001f4000780c */ /* 0x000fe40003f05270 */
[----:B------:R-:W-:Y:S02]  /*9e20*/  MOV R74, R69 ;  /* 0x00000045004a7202 */ /* 0x000fe40000000f00 */
[----:B------:R-:W-:Y:S01]  /*9e30*/  MOV R72, R70 ;  /* 0x0000004600487202 */ /* 0x000fe20000000f00 */
[----:B------:R-:W-:Y:S06]  /*9e40*/  BRA.DIV ~URZ, `(.L_x_632) ;  /* 0x000087927f007947 */ /* 0x000fec000b800000 */
[----:B------:R0:W1:Y:S02]  /*9e50*/  SHFL.DOWN PT, R67, R71, 0x1, 0x1f ;  /* 0x08201f0047437f89 */ /* 0x00006400000e0000 */
.L_x_734:
[----:B------:R-:W-:Y:S05]  /*9e60*/  BRA.DIV ~URZ, `(.L_x_633) ;  /* 0x000087f27f007947 */ /* 0x000fea000b800000 */
[----:B------:R-:W2:Y:S04]  /*9e70*/  SHFL.DOWN PT, R69, R69, 0x1, 0x1f ;  /* 0x08201f0045457f89 */ /* 0x000ea800000e0000 */
[----:B------:R3:W4:Y:S04]  /*9e80*/  SHFL.DOWN PT, R73, R68, 0x1, 0x1f ;  /* 0x08201f0044497f89 */ /* 0x00072800000e0000 */
[----:B------:R3:W0:Y:S02]  /*9e90*/  SHFL.DOWN PT, R66, R70, 0x1, 0x1f ;  /* 0x08201f0046427f89 */ /* 0x00062400000e0000 */
.L_x_735:
        /* <DEDUP_REMOVED lines=13> */
.L_x_635:
[----:B------:R-:W-:Y:S05]  /*9f70*/  BSYNC B1 ;  /* 0x0000000000017941 */ /* 0x000fea0003800000 */
.L_x_634:
[----:B------:R-:W-:-:S04]  /*9f80*/  LOP3.LUT R64, R148, 0x1f, RZ, 0xc0, !PT ;  /* 0x0000001f94407812 */ /* 0x000fc800078ec0ff */
[----:B------:R-:W-:Y:S01]  /*9f90*/  ISETP.GT.U32.AND P0, PT, R64, 0x1d, PT ;  /* 0x0000001d4000780c */ /* 0x000fe20003f04070 */
[----:B------:R-:W-:Y:S05]  /*9fa0*/  BRA.DIV ~URZ, `(.L_x_636) ;  /* 0x000088027f007947 */ /* 0x000fea000b800000 */
[----:B-1----:R1:W3:Y:S04]  /*9fb0*/  SHFL.DOWN PT, R67, R71, 0x2, 0x1f ;  /* 0x08401f0047437f89 */ /* 0x0022e800000e0000 */
[----:B--2---:R1:W2:Y:S04]  /*9fc0*/  SHFL.DOWN PT, R69, R74, 0x2, 0x1f ;  /* 0x08401f004a457f89 */ /* 0x0042a800000e0000 */
[----:B---3--:R1:W3:Y:S04]  /*9fd0*/  SHFL.DOWN PT, R70, R68, 0x2, 0x1f ;  /* 0x08401f0044467f89 */ /* 0x0082e800000e0000 */
[----:B0-----:R1:W0:Y:S02]  /*9fe0*/  SHFL.DOWN PT, R66, R72, 0x2, 0x1f ;  /* 0x08401f0048427f89 */ /* 0x00122400000e0000 */
.L_x_736:
[----:B------:R-:W-:Y:S01]  /*9ff0*/  BSSY B1, `(.L_x_637) ;  /* 0x000000d000017945 */ /* 0x000fe20003800000 */
[----:B------:R-:W-:Y:S05]  /*a000*/  @P0 BRA `(.L_x_638) ;  /* 0x000000b000000947 */ /* 0x000fea0003800000 */
[C---:B0-----:R-:W-:Y:S02]  /*a010*/  FMUL.FTZ R64, R74.reuse, R66 ;  /* 0x000000424a407220 */ /* 0x041fe40000410000 */
[----:B---34-:R-:W-:-:S02]  /*a020*/  FMUL.FTZ R73, R74, R70 ;  /* 0x000000464a497220 */ /* 0x018fc40000410000 */
[C---:B------:R-:W-:Y:S02]  /*a030*/  FFMA.FTZ R65, R71.reuse, R70, -R64 ;  /* 0x0000004647417223 */ /* 0x040fe40000010840 */
[C---:B--2---:R-:W-:Y:S02]  /*a040*/  FMUL.FTZ R64, R74.reuse, R69 ;  /* 0x000000454a407220 */ /* 0x044fe40000410000 */
[-C--:B-1----:R-:W-:Y:S02]  /*a050*/  FMUL.FTZ R74, R74, R67.reuse ;  /* 0x000000434a4a7220 */ /* 0x082fe40000410000 */
[C---:B------:R-:W-:Y:S02]  /*a060*/  FFMA.FTZ R64, R71.reuse, R67, -R64 ;  /* 0x0000004347407223 */ /* 0x040fe40000010840 */
[C---:B------:R-:W-:Y:S02]  /*a070*/  FFMA.FTZ R73, R71.reuse, R66, R73 ;  /* 0x0000004247497223 */ /* 0x040fe40000010049 */
[----:B------:R-:W-:Y:S01]  /*a080*/  FFMA.FTZ R74, R71, R69, R74 ;  /* 0x00000045474a7223 */ /* 0x000fe2000001004a */
[----:B------:R-:W-:Y:S01]  /*a090*/  MOV R71, R64 ;  /* 0x0000004000477202 */ /* 0x000fe20000000f00 */
[----:B------:R-:W-:-:S02]  /*a0a0*/  FADD.FTZ R68, R68, R65 ;  /* 0x0000004144447221 */ /* 0x000fc40000010000 */
[----:B------:R-:W-:Y:S02]  /*a0b0*/  FADD.FTZ R72, R72, R73 ;  /* 0x0000004948487221 */ /* 0x000fe40000010000 */
.L_x_638:
[----:B------:R-:W-:Y:S05]  /*a0c0*/  BSYNC B1 ;  /* 0x0000000000017941 */ /* 0x000fea0003800000 */
.L_x_637:
[----:B------:R-:W-:-:S04]  /*a0d0*/  LOP3.LUT R64, R148, 0x1f, RZ, 0xc0, !PT ;  /* 0x0000001f94407812 */ /* 0x000fc800078ec0ff */
[----:B------:R-:W-:Y:S01]  /*a0e0*/  ISETP.GT.U32.AND P0, PT, R64, 0x1b, PT ;  /* 0x0000001b4000780c */ /* 0x000fe20003f04070 */
[----:B------:R-:W-:Y:S10]  /*a0f0*/  BRA.DIV ~URZ, `(.L_x_639) ;  /* 0x000088727f007947 */ /* 0x000ff4000b800000 */
[----:B------:R1:W4:Y:S02]  /*a100*/  SHFL.DOWN PT, R67, R71, 0x4, 0x1f ;  /* 0x08801f0047437f89 */ /* 0x00032400000e0000 */
.L_x_737:
[----:B------:R-:W-:Y:S05]  /*a110*/  BRA.DIV ~URZ, `(.L_x_640) ;  /* 0x000088d27f007947 */ /* 0x000fea000b800000 */
[----:B--2---:R2:W1:Y:S04]  /*a120*/  SHFL.DOWN PT, R69, R74, 0x4, 0x1f ;  /* 0x08801f004a457f89 */ /* 0x00446800000e0000 */
[----:B---3--:R2:W3:Y:S04]  /*a130*/  SHFL.DOWN PT, R70, R68, 0x4, 0x1f ;  /* 0x08801f0044467f89 */ /* 0x0084e800000e0000 */
[----:B0-----:R2:W0:Y:S02]  /*a140*/  SHFL.DOWN PT, R66, R72, 0x4, 0x1f ;  /* 0x08801f0048427f89 */ /* 0x00142400000e0000 */
.L_x_738:
[----:B------:R-:W-:Y:S01]  /*a150*/  BSSY B1, `(.L_x_641) ;  /* 0x000000d000017945 */ /* 0x000fe20003800000 */
[----:B------:R-:W-:Y:S05]  /*a160*/  @P0 BRA `(.L_x_642) ;  /* 0x000000b000000947 */ /* 0x000fea0003800000 */
[C---:B0-----:R-:W-:Y:S02]  /*a170*/  FMUL.FTZ R64, R74.reuse, R66 ;  /* 0x000000424a407220 */ /* 0x041fe40000410000 */
[----:B---34-:R-:W-:-:S02]  /*a180*/  FMUL.FTZ R73, R74, R70 ;  /* 0x000000464a497220 */ /* 0x018fc40000410000 */
[C---:B------:R-:W-:Y:S02]  /*a190*/  FFMA.FTZ R65, R71.reuse, R70, -R64 ;  /* 0x0000004647417223 */ /* 0x040fe40000010840 */
[C---:B-1----:R-:W-:Y:S02]  /*a1a0*/  FMUL.FTZ R64, R74.reuse, R69 ;  /* 0x000000454a407220 */ /* 0x042fe40000410000 */
[-C--:B--2---:R-:W-:Y:S02]  /*a1b0*/  FMUL.FTZ R74, R74, R67.reuse ;  /* 0x000000434a4a7220 */ /* 0x084fe40000410000 */
[C---:B------:R-:W-:Y:S02]  /*a1c0*/  FFMA.FTZ R64, R71.reuse, R67, -R64 ;  /* 0x0000004347407223 */ /* 0x040fe40000010840 */
[C---:B------:R-:W-:Y:S02]  /*a1d0*/  FFMA.FTZ R73, R71.reuse, R66, R73 ;  /* 0x0000004247497223 */ /* 0x040fe40000010049 */
[----:B------:R-:W-:Y:S01]  /*a1e0*/  FFMA.FTZ R74, R71, R69, R74 ;  /* 0x00000045474a7223 */ /* 0x000fe2000001004a */
[----:B------:R-:W-:Y:S01]  /*a1f0*/  MOV R71, R64 ;  /* 0x0000004000477202 */ /* 0x000fe20000000f00 */
[----:B------:R-:W-:-:S02]  /*a200*/  FADD.FTZ R68, R68, R65 ;  /* 0x0000004144447221 */ /* 0x000fc40000010000 */
[----:B------:R-:W-:Y:S02]  /*a210*/  FADD.FTZ R72, R72, R73 ;  /* 0x0000004948487221 */ /* 0x000fe40000010000 */
.L_x_642:
[----:B------:R-:W-:Y:S05]  /*a220*/  BSYNC B1 ;  /* 0x0000000000017941 */ /* 0x000fea0003800000 */
.L_x_641:
[----:B------:R-:W-:-:S04]  /*a230*/  LOP3.LUT R64, R148, 0x1f, RZ, 0xc0, !PT ;  /* 0x0000001f94407812 */ /* 0x000fc800078ec0ff */
[----:B------:R-:W-:Y:S01]  /*a240*/  ISETP.GT.U32.AND P0, PT, R64, 0x17, PT ;  /* 0x000000174000780c */ /* 0x000fe20003f04070 */
[----:B------:R-:W-:Y:S05]  /*a250*/  BRA.DIV ~URZ, `(.L_x_643) ;  /* 0x000088e27f007947 */ /* 0x000fea000b800000 */
[----:B----4-:R4:W2:Y:S04]  /*a260*/  SHFL.DOWN PT, R67, R71, 0x8, 0x1f ;  /* 0x09001f0047437f89 */ /* 0x0108a800000e0000 */
[----:B-1----:R4:W1:Y:S04]  /*a270*/  SHFL.DOWN PT, R69, R74, 0x8, 0x1f ;  /* 0x09001f004a457f89 */ /* 0x00286800000e0000 */
[----:B---3--:R4:W3:Y:S04]  /*a280*/  SHFL.DOWN PT, R70, R68, 0x8, 0x1f ;  /* 0x09001f0044467f89 */ /* 0x0088e800000e0000 */
[----:B0-----:R4:W0:Y:S02]  /*a290*/  SHFL.DOWN PT, R66, R72, 0x8, 0x1f ;  /* 0x09001f0048427f89 */ /* 0x00182400000e0000 */
.L_x_739:
[----:B------:R-:W-:Y:S01]  /*a2a0*/  BSSY B1, `(.L_x_644) ;  /* 0x000000d000017945 */ /* 0x000fe20003800000 */
[----:B------:R-:W-:Y:S05]  /*a2b0*/  @P0 BRA `(.L_x_645) ;  /* 0x000000b000000947 */ /* 0x000fea0003800000 */
[C---:B0-----:R-:W-:Y:S02]  /*a2c0*/  FMUL.FTZ R64, R74.reuse, R66 ;  /* 0x000000424a407220 */ /* 0x041fe40000410000 */
[----:B---3--:R-:W-:-:S02]  /*a2d0*/  FMUL.FTZ R73, R74, R70 ;  /* 0x000000464a497220 */ /* 0x008fc40000410000 */
[C---:B------:R-:W-:Y:S02]  /*a2e0*/  FFMA.FTZ R65, R71.reuse, R70, -R64 ;  /* 0x0000004647417223 */ /* 0x040fe40000010840 */
[C---:B-1----:R-:W-:Y:S02]  /*a2f0*/  FMUL.FTZ R64, R74.reuse, R69 ;  /* 0x000000454a407220 */ /* 0x042fe40000410000 */
[-C--:B--2-4-:R-:W-:Y:S02]  /*a300*/  FMUL.FTZ R74, R74, R67.reuse ;  /* 0x000000434a4a7220 */ /* 0x094fe40000410000 */
[C---:B------:R-:W-:Y:S02]  /*a310*/  FFMA.FTZ R64, R71.reuse, R67, -R64 ;  /* 0x0000004347407223 */ /* 0x040fe40000010840 */
[C---:B------:R-:W-:Y:S02]  /*a320*/  FFMA.FTZ R73, R71.reuse, R66, R73 ;  /* 0x0000004247497223 */ /* 0x040fe40000010049 */
[----:B------:R-:W-:Y:S01]  /*a330*/  FFMA.FTZ R74, R71, R69, R74 ;  /* 0x00000045474a7223 */ /* 0x000fe2000001004a */
[----:B------:R-:W-:Y:S01]  /*a340*/  MOV R71, R64 ;  /* 0x0000004000477202 */ /* 0x000fe20000000f00 */
[----:B------:R-:W-:-:S02]  /*a350*/  FADD.FTZ R68, R68, R65 ;  /* 0x0000004144447221 */ /* 0x000fc40000010000 */
[----:B------:R-:W-:Y:S02]  /*a360*/  FADD.FTZ R72, R72, R73 ;  /* 0x0000004948487221 */ /* 0x000fe40000010000 */
.L_x_645:
[----:B------:R-:W-:Y:S05]  /*a370*/  BSYNC B1 ;  /* 0x0000000000017941 */ /* 0x000fea0003800000 */
.L_x_644:
[----:B------:R-:W-:-:S04]  /*a380*/  LOP3.LUT R64, R148, 0x1f, RZ, 0xc0, !PT ;  /* 0x0000001f94407812 */ /* 0x000fc800078ec0ff */
[----:B------:R-:W-:Y:S01]  /*a390*/  ISETP.GT.U32.AND P0, PT, R64, 0xf, PT ;  /* 0x0000000f4000780c */ /* 0x000fe20003f04070 */
[----:B------:R-:W-:Y:S10]  /*a3a0*/  BRA.DIV ~URZ, `(.L_x_646) ;  /* 0x000089527f007947 */ /* 0x000ff4000b800000 */
[----:B--2---:R2:W4:Y:S02]  /*a3b0*/  SHFL.DOWN PT, R67, R71, 0x10, 0x1f ;  /* 0x0a001f0047437f89 */ /* 0x00452400000e0000 */
.L_x_740:
[----:B------:R-:W-:Y:S05]  /*a3c0*/  BRA.DIV ~URZ, `(.L_x_647) ;  /* 0x000089b27f007947 */ /* 0x000fea000b800000 */
[----:B-1----:R1:W2:Y:S04]  /*a3d0*/  SHFL.DOWN PT, R69, R74, 0x10, 0x1f ;  /* 0x0a001f004a457f89 */ /* 0x0022a800000e0000 */
[----:B---3--:R1:W3:Y:S04]  /*a3e0*/  SHFL.DOWN PT, R70, R68, 0x10, 0x1f ;  /* 0x0a001f0044467f89 */ /* 0x0082e800000e0000 */
[----:B0-----:R1:W0:Y:S02]  /*a3f0*/  SHFL.DOWN PT, R66, R72, 0x10, 0x1f ;  /* 0x0a001f0048427f89 */ /* 0x00122400000e0000 */
.L_x_741:
[----:B------:R-:W-:Y:S01]  /*a400*/  BSSY B1, `(.L_x_648) ;  /* 0x000000d000017945 */ /* 0x000fe20003800000 */
[----:B------:R-:W-:Y:S05]  /*a410*/  @P0 BRA `(.L_x_649) ;  /* 0x000000b000000947 */ /* 0x000fea0003800000 */
[C---:B0-----:R-:W-:Y:S02]  /*a420*/  FMUL.FTZ R64, R74.reuse, R66 ;  /* 0x000000424a407220 */ /* 0x041fe40000410000 */
[----:B---3--:R-:W-:-:S02]  /*a430*/  FMUL.FTZ R73, R74, R70 ;  /* 0x000000464a497220 */ /* 0x008fc40000410000 */
[C---:B------:R-:W-:Y:S02]  /*a440*/  FFMA.FTZ R65, R71.reuse, R70, -R64 ;  /* 0x0000004647417223 */ /* 0x040fe40000010840 */
[C---:B--2---:R-:W-:Y:S02]  /*a450*/  FMUL.FTZ R64, R74.reuse, R69 ;  /* 0x000000454a407220 */ /* 0x044fe40000410000 */
[-C--:B-1--4-:R-:W-:Y:S02]  /*a460*/  FMUL.FTZ R74, R74, R67.reuse ;  /* 0x000000434a4a7220 */ /* 0x092fe40000410000 */
[C---:B------:R-:W-:Y:S02]  /*a470*/  FFMA.FTZ R64, R71.reuse, R67, -R64 ;  /* 0x0000004347407223 */ /* 0x040fe40000010840 */
[C---:B------:R-:W-:Y:S02]  /*a480*/  FFMA.FTZ R73, R71.reuse, R66, R73 ;  /* 0x0000004247497223 */ /* 0x040fe40000010049 */
[----:B------:R-:W-:Y:S01]  /*a490*/  FFMA.FTZ R74, R71, R69, R74 ;  /* 0x00000045474a7223 */ /* 0x000fe2000001004a */
[----:B------:R-:W-:Y:S01]  /*a4a0*/  MOV R71, R64 ;  /* 0x0000004000477202 */ /* 0x000fe20000000f00 */
[----:B------:R-:W-:-:S02]  /*a4b0*/  FADD.FTZ R68, R68, R65 ;  /* 0x0000004144447221 */ /* 0x000fc40000010000 */
[----:B------:R-:W-:Y:S02]  /*a4c0*/  FADD.FTZ R72, R72, R73 ;  /* 0x0000004948487221 */ /* 0x000fe40000010000 */
.L_x_649:
[----:B------:R-:W-:Y:S05]  /*a4d0*/  BSYNC B1 ;  /* 0x0000000000017941 */ /* 0x000fea0003800000 */
.L_x_648:
        /* <DEDUP_REMOVED lines=20> */
.L_x_742:
        /* <DEDUP_REMOVED lines=19> */
[----:B---3--:R-:W-:Y:S02]  /*a750*/  FADD.FTZ R66, R69, R68 ;  /* 0x0000004445427221 */ /* 0x008fe40000010000 */
[----:B------:R-:W-:Y:S02]  /*a760*/  FADD.FTZ R67, R67, R72 ;  /* 0x0000004843437221 */ /* 0x000fe40000010000 */
.L_x_652:
[----:B------:R-:W-:Y:S05]  /*a770*/  BSYNC B1 ;  /* 0x0000000000017941 */ /* 0x000fea0003800000 */
.L_x_651:
[----:B------:R-:W0:Y:S04]  /*a780*/  LDS.128 R72, [R236+0x6db0] ;  /* 0x006db000ec487984 */ /* 0x000e280000000c00 */
[----:B------:R-:W-:Y:S01]  /*a790*/  STS.128 [R236+0x6db0], R64 ;  /* 0x006db040ec007388 */ /* 0x000fe20000000c00 */
[----:B0-----:R-:W-:-:S02]  /*a7a0*/  FMUL.FTZ R71, R73, R67 ;  /* 0x0000004349477220 */ /* 0x001fc40000410000 */
[C---:B------:R-:W-:Y:S02]  /*a7b0*/  FMUL.FTZ R76, R73.reuse, R66 ;  /* 0x00000042494c7220 */ /* 0x040fe40000410000 */
[C---:B------:R-:W-:Y:S02]  /*a7c0*/  FMUL.FTZ R69, R73.reuse, R65 ;  /* 0x0000004149457220 */ /* 0x040fe40000410000 */
[----:B------:R-:W-:Y:S02]  /*a7d0*/  FMUL.FTZ R73, R73, R64 ;  /* 0x0000004049497220 */ /* 0x000fe40000410000 */
[C---:B------:R-:W-:Y:S02]  /*a7e0*/  FFMA.FTZ R71, R72.reuse, R66, -R71 ;  /* 0x0000004248477223 */ /* 0x040fe40000010847 */
[C---:B------:R-:W-:Y:S02]  /*a7f0*/  FFMA.FTZ R76, R72.reuse, R67, R76 ;  /* 0x00000043484c7223 */ /* 0x040fe4000001004c */
[----:B---3--:R-:W-:-:S02]  /*a800*/  FFMA.FTZ R68, R72, R64, -R69 ;  /* 0x0000004048447223 */ /* 0x008fc40000010845 */
[----:B------:R-:W-:Y:S02]  /*a810*/  FADD.FTZ R70, R74, R71 ;  /* 0x000000474a467221 */ /* 0x000fe40000010000 */
[----:B------:R-:W-:Y:S02]  /*a820*/  FFMA.FTZ R69, R72, R65, R73 ;  /* 0x0000004148457223 */ /* 0x000fe40000010049 */
[----:B------:R-:W-:Y:S02]  /*a830*/  FADD.FTZ R71, R75, R76 ;  /* 0x0000004c4b477221 */ /* 0x000fe40000010000 */
[----:B------:R-:W0:Y:S04]  /*a840*/  LDS.128 R72, [R236+0x6da0] ;  /* 0x006da000ec487984 */ /* 0x000e280000000c00 */
[----:B------:R-:W-:Y:S01]  /*a850*/  STS.128 [R236+0x6da0], R68 ;  /* 0x006da044ec007388 */ /* 0x000fe20000000c00 */
[----:B0-----:R-:W-:-:S02]  /*a860*/  FMUL.FTZ R77, R73, R71 ;  /* 0x00000047494d7220 */ /* 0x001fc40000410000 */
[CC--:B------:R-:W-:Y:S02]  /*a870*/  FMUL.FTZ R79, R73.reuse, R70.reuse ;  /* 0x00000046494f7220 */ /* 0x0c0fe40000410000 */
[----:B------:R-:W-:Y:S02]  /*a880*/  FFMA.FTZ R77, R72, R70, -R77 ;  /* 0x00000046484d7223 */ /* 0x000fe4000001084d */
[C---:B------:R-:W-:Y:S02]  /*a890*/  FMUL.FTZ R76, R73.reuse, R69 ;  /* 0x00000045494c7220 */ /* 0x040fe40000410000 */
[----:B------:R-:W-:Y:S02]  /*a8a0*/  FADD.FTZ R78, R74, R77 ;  /* 0x0000004d4a4e7221 */ /* 0x000fe40000010000 */
[----:B------:R-:W-:Y:S02]  /*a8b0*/  FMUL.FTZ R77, R73, R68 ;  /* 0x00000044494d7220 */ /* 0x000fe40000410000 */
[----:B------:R-:W-:-:S02]  /*a8c0*/  FFMA.FTZ R79, R72, R71, R79 ;  /* 0x00000047484f7223 */ /* 0x000fc4000001004f */
[C---:B------:R-:W-:Y:S02]  /*a8d0*/  FFMA.FTZ R76, R72.reuse, R68, -R76 ;  /* 0x00000044484c7223 */ /* 0x040fe4000001084c */
[----:B------:R-:W-:Y:S02]  /*a8e0*/  FFMA.FTZ R77, R72, R69, R77 ;  /* 0x00000045484d7223 */ /* 0x000fe4000001004d */
[----:B------:R-:W0:Y:S01]  /*a8f0*/  LDS.128 R68, [R236+0x6d90] ;  /* 0x006d9000ec447984 */ /* 0x000e220000000c00 */
[----:B------:R-:W-:-:S05]  /*a900*/  FADD.FTZ R79, R75, R79 ;  /* 0x0000004f4b4f7221 */ /* 0x000fca0000010000 */
[----:B------:R1:W-:Y:S01]  /*a910*/  STS.128 [R236+0x6d90], R76 ;  /* 0x006d904cec007388 */ /* 0x0003e20000000c00 */
[C---:B0-----:R-:W-:Y:S02]  /*a920*/  FMUL.FTZ R73, R69.reuse, R79 ;  /* 0x0000004f45497220 */ /* 0x041fe40000410000 */
[CC--:B------:R-:W-:Y:S02]  /*a930*/  FMUL.FTZ R74, R69.reuse, R78.reuse ;  /* 0x0000004e454a7220 */ /* 0x0c0fe40000410000 */
[----:B------:R-:W-:Y:S02]  /*a940*/  FFMA.FTZ R73, R68, R78, -R73 ;  /* 0x0000004e44497223 */ /* 0x000fe40000010849 */
[C---:B------:R-:W-:Y:S02]  /*a950*/  FMUL.FTZ R72, R69.reuse, R76 ;  /* 0x0000004c45487220 */ /* 0x040fe40000410000 */
[----:B------:R-:W-:Y:S02]  /*a960*/  FADD.FTZ R70, R70, R73 ;  /* 0x0000004946467221 */ /* 0x000fe40000010000 */
[----:B------:R-:W-:-:S02]  /*a970*/  FMUL.FTZ R73, R69, R77 ;  /* 0x0000004d45497220 */ /* 0x000fc40000410000 */
[C---:B------:R-:W-:Y:S02]  /*a980*/  FFMA.FTZ R74, R68.reuse, R79, R74 ;  /* 0x0000004f444a7223 */ /* 0x040fe4000001004a */
[C---:B------:R-:W-:Y:S02]  /*a990*/  FFMA.FTZ R69, R68.reuse, R77, R72 ;  /* 0x0000004d44457223 */ /* 0x040fe40000010048 */
[----:B------:R-:W-:Y:S02]  /*a9a0*/  FFMA.FTZ R68, R68, R76, -R73 ;  /* 0x0000004c44447223 */ /* 0x000fe40000010849 */
[----:B------:R-:W-:-:S05]  /*a9b0*/  FADD.FTZ R71, R71, R74 ;  /* 0x0000004a47477221 */ /* 0x000fca0000010000 */
[----:B------:R1:W-:Y:S02]  /*a9c0*/  STS.128 [R236+0x6d80], R68 ;  /* 0x006d8044ec007388 */ /* 0x0003e40000000c00 */
.L_x_631:
[----:B0-----:R-:W-:Y:S05]  /*a9d0*/  BSYNC B0 ;  /* 0x0000000000007941 */ /* 0x001fea0003800000 */
.L_x_630:
[----:B------:R-:W-:Y:S01]  /*a9e0*/  WARPSYNC 0xffffffff ;  /* 0xffffffff00007948 */ /* 0x000fe20003800000 */
[----:B------:R-:W-:Y:S01]  /*a9f0*/  ISETP.NE.AND P0, PT, R148, RZ, PT ;  /* 0x000000ff9400720c */ /* 0x000fe20003f05270 */
[----:B------:R-:W-:Y:S02]  /*aa00*/  FADD.FTZ R216, RZ, R216 ;  /* 0x000000d8ffd87221 */ /* 0x000fe40000010000 */
[----:B------:R-:W-:Y:S01]  /*aa10*/  BAR.SYNC.DEFER_BLOCKING 0x0 ;  /* 0x0000000000007b1d */ /* 0x000fe20000010000 */
[----:B------:R-:W-:Y:S01]  /*aa20*/  FMUL.FTZ R66, R55, R122 ;  /* 0x0000007a37427220 */ /* 0x000fe20000410000 */
[----:B------:R-:W-:Y:S01]  /*aa30*/  MOV R73, UR7 ;  /* 0x0000000700497c02 */ /* 0x000fe20008000f00 */
        /* <DEDUP_REMOVED lines=8> */
[----:B------:R-:W-:Y:S02]  /*aac0*/  FADD.FTZ R74, R130, R130 ;  /* 0x00000082824a7221 */ /* 0x000fe40000010000 */
[----:B------:R-:W-:Y:S01]  /*aad0*/  FMUL.FTZ R72, R193, UR34 ;  /* 0x00000022c1487c20 */ /* 0x000fe20008410000 */
[----:B------:R-:W0:Y:S04]  /*aae0*/  LDS.64 R64, [R235.X16+0x6d88] ;  /* 0x006d8800eb407984 */ /* 0x000e28000000ca00 */
[----:B------:R-:W-:Y:S01]  /*aaf0*/  @!P0 STS.128 [R73.X16+0x8b80], R60 ;  /* 0x008b803c49008388 */ /* 0x000fe2000000cc00 */
[-C--:B0-----:R-:W-:Y:S02]  /*ab00*/  FMUL.FTZ R67, R65, -R95.reuse ;  /* 0x8000005f41437220 */ /* 0x081fe40000410000 */
[----:B------:R-:W-:-:S02]  /*ab10*/  FMUL.FTZ R95, R64, -R95 ;  /* 0x8000005f405f7220 */ /* 0x000fc40000410000 */
[----:B------:R-:W-:Y:S02]  /*ab20*/  FFMA.FTZ R64, R64, R94, -R67 ;  /* 0x0000005e40407223 */ /* 0x000fe40000010843 */
[-C--:B------:R-:W-:Y:S02]  /*ab30*/  FMUL.FTZ R67, R55, R207.reuse ;  /* 0x000000cf37437220 */ /* 0x080fe40000410000 */
[C---:B------:R-:W-:Y:S02]  /*ab40*/  FFMA.FTZ R55, R56.reuse, R207, -R66 ;  /* 0x000000cf38377223 */ /* 0x040fe40000010842 */
[----:B------:R-:W-:Y:S02]  /*ab50*/  FFMA.FTZ R56, R56, R122, R67 ;  /* 0x0000007a38387223 */ /* 0x000fe40000010043 */
[C---:B------:R-:W-:Y:S02]  /*ab60*/  FMUL.FTZ R67, R53.reuse, R123 ;  /* 0x0000007b35437220 */ /* 0x040fe40000410000 */
[----:B------:R-:W-:-:S02]  /*ab70*/  FMUL.FTZ R66, R53, R206 ;  /* 0x000000ce35427220 */ /* 0x000fc40000410000 */
[C---:B------:R-:W-:Y:S02]  /*ab80*/  FFMA.FTZ R53, R54.reuse, R206, -R67 ;  /* 0x000000ce36357223 */ /* 0x040fe40000010843 */
[----:B------:R-:W-:Y:S02]  /*ab90*/  FFMA.FTZ R54, R54, R123, R66 ;  /* 0x0000007b36367223 */ /* 0x000fe40000010042 */
[CC--:B------:R-:W-:Y:S02]  /*aba0*/  FMUL.FTZ R66, R47.reuse, R194.reuse ;  /* 0x000000c22f427220 */ /* 0x0c0fe40000410000 */
[-C--:B------:R-:W-:Y:S02]  /*abb0*/  FMUL.FTZ R67, R47, R205.reuse ;  /* 0x000000cd2f437220 */ /* 0x080fe40000410000 */
[C---:B------:R-:W-:Y:S02]  /*abc0*/  FFMA.FTZ R47, R48.reuse, R205, -R66 ;  /* 0x000000cd302f7223 */ /* 0x040fe40000010842 */
[----:B------:R-:W-:-:S02]  /*abd0*/  FFMA.FTZ R48, R48, R194, R67 ;  /* 0x000000c230307223 */ /* 0x000fc40000010043 */
[CC--:B------:R-:W-:Y:S02]  /*abe0*/  FMUL.FTZ R67, R45.reuse, R195.reuse ;  /* 0x000000c32d437220 */ /* 0x0c0fe40000410000 */
        /* <DEDUP_REMOVED lines=19> */
[C---:B------:R-:W-:Y:S02]  /*ad20*/  FMUL.FTZ R66, R23.reuse, R193 ;  /* 0x000000c117427220 */ /* 0x040fe40000410000 */
[-C--:B------:R-:W-:Y:S02]  /*ad30*/  FMUL.FTZ R67, R23, R209.reuse ;  /* 0x000000d117437220 */ /* 0x080fe40000410000 */
[C---:B------:R-:W-:Y:S02]  /*ad40*/  FFMA.FTZ R23, R24.reuse, R209, -R66 ;  /* 0x000000d118177223 */ /* 0x040fe40000010842 */
[----:B------:R-:W-:-:S02]  /*ad50*/  FFMA.FTZ R24, R24, R193, R67 ;  /* 0x000000c118187223 */ /* 0x000fc40000010043 */
[----:B------:R-:W-:Y:S02]  /*ad60*/  FMUL.FTZ R67, R21, R208 ;  /* 0x000000d015437220 */ /* 0x000fe40000410000 */
[C---:B------:R-:W-:Y:S02]  /*ad70*/  FMUL.FTZ R66, R15.reuse, R210 ;  /* 0x000000d20f427220 */ /* 0x040fe40000410000 */
[C---:B------:R-:W-:Y:S02]  /*ad80*/  FFMA.FTZ R21, R22.reuse, R192, -R67 ;  /* 0x000000c016157223 */ /* 0x040fe40000010843 */
[----:B------:R-:W-:Y:S02]  /*ad90*/  FMUL.FTZ R67, R15, R191 ;  /* 0x000000bf0f437220 */ /* 0x000fe40000410000 */
[----:B------:R-:W-:Y:S02]  /*ada0*/  FFMA.FTZ R22, R22, R208, R69 ;  /* 0x000000d016167223 */ /* 0x000fe40000010045 */
        /* <DEDUP_REMOVED lines=14> */
[----:B------:R-:W-:Y:S02]  /*ae90*/  FFMA.FTZ R67, -R71, R56, RZ ;  /* 0x0000003847437223 */ /* 0x000fe400000101ff */
[----:B------:R-:W-:Y:S02]  /*aea0*/  FFMA.FTZ R69, R207, UR34, -R68 ;  /* 0x00000022cf457c23 */ /* 0x000fe40008010844 */
[C---:B------:R-:W-:Y:S02]  /*aeb0*/  FFMA.FTZ R56, -R71.reuse, R70, -RZ ;  /* 0x0000004647387223 */ /* 0x040fe400000109ff */
[----:B------:R-:W-:Y:S02]  /*aec0*/  FFMA.FTZ R68, R71, R55, RZ ;  /* 0x0000003747447223 */ /* 0x000fe400000100ff */
[----:B------:R-:W-:-:S02]  /*aed0*/  FADD.FTZ R70, R143, R143 ;  /* 0x0000008f8f467221 */ /* 0x000fc40000010000 */
[----:B------:R-:W-:Y:S02]  /*aee0*/  FMUL.FTZ R55, R71, R69 ;  /* 0x0000004547377220 */ /* 0x000fe40000410000 */
[----:B------:R-:W-:Y:S02]  /*aef0*/  FFMA.FTZ R68, R70, R53, R68 ;  /* 0x0000003546447223 */ /* 0x000fe40000010044 */
[C---:B------:R-:W-:Y:S02]  /*af00*/  FMUL.FTZ R53, R123.reuse, UR35 ;  /* 0x000000237b357c20 */ /* 0x040fe40008410000 */
[----:B------:R-:W-:Y:S02]  /*af10*/  FMUL.FTZ R69, R123, UR34 ;  /* 0x000000227b457c20 */ /* 0x000fe40008410000 */
[C---:B------:R-:W-:Y:S02]  /*af20*/  FFMA.FTZ R53, R206.reuse, UR34, -R53 ;  /* 0x00000022ce357c23 */ /* 0x040fe40008010835 */
[----:B------:R-:W-:-:S02]  /*af30*/  FFMA.FTZ R69, R206, UR35, R69 ;  /* 0x00000023ce457c23 */ /* 0x000fc40008010045 */
[C---:B------:R-:W-:Y:S02]  /*af40*/  FFMA.FTZ R67, -R70.reuse, R54, R67 ;  /* 0x0000003646437223 */ /* 0x040fe40000010143 */
[C---:B------:R-:W-:Y:S02]  /*af50*/  FMUL.FTZ R54, R70.reuse, R53 ;  /* 0x0000003546367220 */ /* 0x040fe40000410000 */
[----:B------:R-:W-:Y:S02]  /*af60*/  FFMA.FTZ R53, -R70, R69, -RZ ;  /* 0x0000004546357223 */ /* 0x000fe400000109ff */
[----:B------:R-:W-:Y:S02]  /*af70*/  FADD.FTZ R69, R142, R142 ;  /* 0x0000008e8e457221 */ /* 0x000fe40000010000 */
[----:B------:R-:W-:Y:S02]  /*af80*/  FMUL.FTZ R70, R194, UR34 ;  /* 0x00000022c2467c20 */ /* 0x000fe40008410000 */
[----:B------:R-:W-:-:S02]  /*af90*/  FFMA.FTZ R67, -R69, R48, R67 ;  /* 0x0000003045437223 */ /* 0x000fc40000010143 */
[----:B------:R-:W-:Y:S02]  /*afa0*/  FMUL.FTZ R48, R194, UR35 ;  /* 0x00000023c2307c20 */ /* 0x000fe40008410000 */
[----:B------:R-:W-:Y:S02]  /*afb0*/  FFMA.FTZ R68, R69, R47, R68 ;  /* 0x0000002f45447223 */ /* 0x000fe40000010044 */
[C---:B------:R-:W-:Y:S02]  /*afc0*/  FFMA.FTZ R47, R205.reuse, UR34, -R48 ;  /* 0x00000022cd2f7c23 */ /* 0x040fe40008010830 */
[----:B------:R-:W-:Y:S02]  /*afd0*/  FFMA.FTZ R48, R205, UR35, R70 ;  /* 0x00000023cd307c23 */ /* 0x000fe40008010046 */
[----:B------:R-:W-:Y:S02]  /*afe0*/  FADD.FTZ R70, R141, R141 ;  /* 0x0000008d8d467221 */ /* 0x000fe40000010000 */
[----:B------:R-:W-:-:S02]  /*aff0*/  FMUL.FTZ R47, R69, R47 ;  /* 0x0000002f452f7220 */ /* 0x000fc40000410000 */
[----:B------:R-:W-:Y:S02]  /*b000*/  FFMA.FTZ R48, -R69, R48, -RZ ;  /* 0x0000003045307223 */ /* 0x000fe400000109ff */
[C---:B------:R-:W-:Y:S02]  /*b010*/  FMUL.FTZ R69, R195.reuse, UR34 ;  /* 0x00000022c3457c20 */ /* 0x040fe40008410000 */
[C---:B------:R-:W-:Y:S02]  /*b020*/  FFMA.FTZ R68, R70.reuse, R45, R68 ;  /* 0x0000002d46447223 */ /* 0x040fe40000010044 */
[----:B------:R-:W-:Y:S02]  /*b030*/  FMUL.FTZ R45, R195, UR35 ;  /* 0x00000023c32d7c20 */ /* 0x000fe40008410000 */
[----:B------:R-:W-:Y:S02]  /*b040*/  FFMA.FTZ R67, -R70, R46, R67 ;  /* 0x0000002e46437223 */ /* 0x000fe40000010143 */
[----:B------:R-:W-:-:S02]  /*b050*/  FFMA.FTZ R46, R204, UR35, R69 ;  /* 0x00000023cc2e7c23 */ /* 0x000fc40008010045 */
[----:B------:R-:W-:Y:S02]  /*b060*/  FADD.FTZ R69, R140, R140 ;  /* 0x0000008c8c457221 */ /* 0x000fe40000010000 */
[----:B------:R-:W-:Y:S02]  /*b070*/  FFMA.FTZ R45, R204, UR34, -R45 ;  /* 0x00000022cc2d7c23 */ /* 0x000fe4000801082d */
[----:B------:R-:W-:Y:S02]  /*b080*/  FFMA.FTZ R67, -R69, R40, R67 ;  /* 0x0000002845437223 */ /* 0x000fe40000010143 */
[C---:B------:R-:W-:Y:S02]  /*b090*/  FMUL.FTZ R45, R70.reuse, R45 ;  /* 0x0000002d462d7220 */ /* 0x040fe40000410000 */
[----:B------:R-:W-:Y:S02]  /*b0a0*/  FFMA.FTZ R46, -R70, R46, -RZ ;  /* 0x0000002e462e7223 */ /* 0x000fe400000109ff */
[----:B------:R-:W-:-:S02]  /*b0b0*/  FMUL.FTZ R40, R196, UR35 ;  /* 0x00000023c4287c20 */ /* 0x000fc40008410000 */
[----:B------:R-:W-:Y:S02]  /*b0c0*/  FMUL.FTZ R70, R196, UR34 ;  /* 0x00000022c4467c20 */ /* 0x000fe40008410000 */
[----:B------:R-:W-:Y:S02]  /*b0d0*/  FFMA.FTZ R68, R69, R39, R68 ;  /* 0x0000002745447223 */ /* 0x000fe40000010044 */
[C---:B------:R-:W-:Y:S02]  /*b0e0*/  FFMA.FTZ R39, R203.reuse, UR34, -R40 ;  /* 0x00000022cb277c23 */ /* 0x040fe40008010828 */
[----:B------:R-:W-:Y:S02]  /*b0f0*/  FFMA.FTZ R40, R203, UR35, R70 ;  /* 0x00000023cb287c23 */ /* 0x000fe40008010046 */
[----:B------:R-:W-:Y:S02]  /*b100*/  FFMA.FTZ R65, R65, R94, R95 ;  /* 0x0000005e41417223 */ /* 0x000fe4000001005f */
[----:B------:R-:W-:-:S02]  /*b110*/  FMUL.FTZ R39, R69, R39 ;  /* 0x0000002745277220 */ /* 0x000fc40000410000 */
[----:B------:R-:W-:Y:S02]  /*b120*/  FFMA.FTZ R40, -R69, R40, -RZ ;  /* 0x0000002845287223 */ /* 0x000fe400000109ff */
[----:B------:R-:W-:Y:S02]  /*b130*/  FADD.FTZ R69, R139, R139 ;  /* 0x0000008b8b457221 */ /* 0x000fe40000010000 */
[----:B------:R-:W-:Y:S02]  /*b140*/  FADD.FTZ R156, -R156, R65 ;  /* 0x000000419c9c7221 */ /* 0x000fe40000010100 */
[----:B------:R-:W-:Y:S02]  /*b150*/  FMUL.FTZ R65, R197, UR34 ;  /* 0x00000022c5417c20 */ /* 0x000fe40008410000 */
[----:B------:R-:W-:Y:S02]  /*b160*/  FFMA.FTZ R67, -R69, R38, R67 ;  /* 0x0000002645437223 */ /* 0x000fe40000010143 */
[----:B------:R-:W-:-:S02]  /*b170*/  FFMA.FTZ R38, R202, UR35, R65 ;  /* 0x00000023ca267c23 */ /* 0x000fc40008010041 */
[----:B------:R-:W-:Y:S02]  /*b180*/  FADD.FTZ R64, R155, R64 ;  /* 0x000000409b407221 */ /* 0x000fe40000010000 */
[C---:B------:R-:W-:Y:S02]  /*b190*/  FMUL.FTZ R65, R57.reuse, -R156 ;  /* 0x8000009c39417220 */ /* 0x040fe40000410000 */
[-C--:B------:R-:W-:Y:S02]  /*b1a0*/  FMUL.FTZ R57, R57, -R64.reuse ;  /* 0x8000004039397220 */ /* 0x080fe40000410000 */
[----:B------:R-:W-:Y:S02]  /*b1b0*/  FFMA.FTZ R70, R58, R64, -R65 ;  /* 0x000000403a467223 */ /* 0x000fe40000010841 */
[----:B------:R-:W-:Y:S02]  /*b1c0*/  FADD.FTZ R65, R138, R138 ;  /* 0x0000008a8a417221 */ /* 0x000fe40000010000 */
[----:B------:R-:W-:-:S02]  /*b1d0*/  FFMA.FTZ R68, R69, R37, R68 ;  /* 0x0000002545447223 */ /* 0x000fc40000010044 */
[----:B------:R-:W-:Y:S02]  /*b1e0*/  FFMA.FTZ R57, R58, R156, R57 ;  /* 0x0000009c3a397223 */ /* 0x000fe40000010039 */
[----:B------:R-:W-:Y:S02]  /*b1f0*/  FFMA.FTZ R67, -R65, R32, R67 ;  /* 0x0000002041437223 */ /* 0x000fe40000010143 */
[----:B------:R-:W-:Y:S02]  /*b200*/  FMUL.FTZ R37, R197, UR35 ;  /* 0x00000023c5257c20 */ /* 0x000fe40008410000 */
[C---:B------:R-:W-:Y:S02]  /*b210*/  FMUL.FTZ R32, R198.reuse, UR35 ;  /* 0x00000023c6207c20 */ /* 0x040fe40008410000 */
[----:B------:R-:W-:Y:S02]  /*b220*/  FMUL.FTZ R58, R198, UR34 ;  /* 0x00000022c63a7c20 */ /* 0x000fe40008410000 */
[----:B------:R-:W-:-:S02]  /*b230*/  FFMA.FTZ R68, R65, R31, R68 ;  /* 0x0000001f41447223 */ /* 0x000fc40000010044 */
[----:B------:R-:W-:Y:S02]  /*b240*/  FADD.FTZ R31, -R154, R57 ;  /* 0x000000399a1f7221 */ /* 0x000fe40000010100 */
[----:B------:R-:W-:Y:S02]  /*b250*/  FFMA.FTZ R37, R202, UR34, -R37 ;  /* 0x00000022ca257c23 */ /* 0x000fe40008010825 */
[C---:B------:R-:W-:Y:S02]  /*b260*/  FFMA.FTZ R32, R201.reuse, UR34, -R32 ;  /* 0x00000022c9207c23 */ /* 0x040fe40008010820 */
[----:B------:R-:W-:Y:S02]  /*b270*/  FFMA.FTZ R57, R201, UR35, R58 ;  /* 0x00000023c9397c23 */ /* 0x000fe4000801003a */
[----:B------:R-:W-:Y:S02]  /*b280*/  FADD.FTZ R153, R153, R70 ;  /* 0x0000004699997221 */ /* 0x000fe40000010000 */
[----:B------:R-:W-:-:S02]  /*b290*/  FMUL.FTZ R58, R59, -R31 ;  /* 0x8000001f3b3a7220 */ /* 0x000fc40000410000 */
[C---:B------:R-:W-:Y:S02]  /*b2a0*/  FMUL.FTZ R37, R69.reuse, R37 ;  /* 0x0000002545257220 */ /* 0x040fe40000410000 */
[----:B------:R-:W-:Y:S02]  /*b2b0*/  FFMA.FTZ R38, -R69, R38, -RZ ;  /* 0x0000002645267223 */ /* 0x000fe400000109ff */
[C---:B------:R-:W-:Y:S02]  /*b2c0*/  FMUL.FTZ R32, R65.reuse, R32 ;  /* 0x0000002041207220 */ /* 0x040fe40000410000 */
[----:B------:R-:W-:Y:S02]  /*b2d0*/  FFMA.FTZ R57, -R65, R57, -RZ ;  /* 0x0000003941397223 */ /* 0x000fe400000109ff */
[----:B------:R-:W-:Y:S02]  /*b2e0*/  FMUL.FTZ R65, R59, -R153 ;  /* 0x800000993b417220 */ /* 0x000fe40000410000 */
[----:B------:R-:W-:-:S02]  /*b2f0*/  FADD.FTZ R69, R137, R137 ;  /* 0x0000008989457221 */ /* 0x000fc40000010000 */
[C---:B------:R-:W-:Y:S02]  /*b300*/  FFMA.FTZ R59, R80.reuse, R153, -R58 ;  /* 0x00000099503b7223 */ /* 0x040fe4000001083a */
[----:B------:R-:W-:Y:S02]  /*b310*/  FFMA.FTZ R65, R80, R31, R65 ;  /* 0x0000001f50417223 */ /* 0x000fe40000010041 */
[----:B------:R-:W-:Y:S02]  /*b320*/  FFMA.FTZ R67, -R69, R30, R67 ;  /* 0x0000001e45437223 */ /* 0x000fe40000010143 */
[----:B------:R-:W-:Y:S02]  /*b330*/  FADD.FTZ R30, R2, R59 ;  /* 0x0000003b021e7221 */ /* 0x000fe40000010000 */
[----:B------:R-:W-:Y:S02]  /*b340*/  FMUL.FTZ R59, R199, UR34 ;  /* 0x00000022c73b7c20 */ /* 0x000fe40008410000 */
[----:B------:R-:W-:-:S02]  /*b350*/  FADD.FTZ R2, -R0, R65 ;  /* 0x0000004100027221 */ /* 0x000fc40000010100 */
[----:B------:R-:W-:Y:S02]  /*b360*/  FFMA.FTZ R58, R200, UR35, R59 ;  /* 0x00000023c83a7c23 */ /* 0x000fe4000801003b */
[C---:B------:R-:W-:Y:S02]  /*b370*/  FMUL.FTZ R59, R81.reuse, -R30 ;  /* 0x8000001e513b7220 */ /* 0x040fe40000410000 */
[-C--:B------:R-:W-:Y:S02]  /*b380*/  FMUL.FTZ R81, R81, -R2.reuse ;  /* 0x8000000251517220 */ /* 0x080fe40000410000 */
[----:B------:R-:W-:Y:S02]  /*b390*/  FFMA.FTZ R70, R69, R29, R68 ;  /* 0x0000001d45467223 */ /* 0x000fe40000010044 */
[C---:B------:R-:W-:Y:S02]  /*b3a0*/  FFMA.FTZ R68, R82.reuse, R2, R59 ;  /* 0x0000000252447223 */ /* 0x040fe4000001003b */
[----:B------:R-:W-:-:S02]  /*b3b0*/  FFMA.FTZ R81, R82, R30, -R81 ;  /* 0x0000001e52517223 */ /* 0x000fc40000010851 */
[----:B------:R-:W-:Y:S02]  /*b3c0*/  FADD.FTZ R68, -R3, R68 ;  /* 0x0000004403447221 */ /* 0x000fe40000010100 */
[----:B------:R-:W-:Y:S02]  /*b3d0*/  FADD.FTZ R0, R4, R81 ;  /* 0x0000005104007221 */ /* 0x000fe40000010000 */
[C---:B------:R-:W-:Y:S02]  /*b3e0*/  FMUL.FTZ R3, R83.reuse, -R68 ;  /* 0x8000004453037220 */ /* 0x040fe40000410000 */
[-C--:B------:R-:W-:Y:S02]  /*b3f0*/  FMUL.FTZ R83, R83, -R0.reuse ;  /* 0x8000000053537220 */ /* 0x080fe40000410000 */
[C---:B------:R-:W-:Y:S02]  /*b400*/  FFMA.FTZ R59, R84.reuse, R0, -R3 ;  /* 0x00000000543b7223 */ /* 0x040fe40000010803 */
[----:B------:R-:W-:-:S02]  /*b410*/  FFMA.FTZ R4, R84, R68, R83 ;  /* 0x0000004454047223 */ /* 0x000fc40000010053 */
[----:B------:R-:W-:Y:S02]  /*b420*/  FADD.FTZ R10, R10, R59 ;  /* 0x0000003b0a0a7221 */ /* 0x000fe40000010000 */
[----:B------:R-:W-:Y:S02]  /*b430*/  FADD.FTZ R4, -R9, R4 ;  /* 0x0000000409047221 */ /* 0x000fe40000010100 */
[----:B------:R-:W-:Y:S02]  /*b440*/  FFMA.FTZ R70, R74, R23, R70 ;  /* 0x000000174a467223 */ /* 0x000fe40000010046 */
[C---:B------:R-:W-:Y:S02]  /*b450*/  FMUL.FTZ R9, R85.reuse, -R4 ;  /* 0x8000000455097220 */ /* 0x040fe40000410000 */
[----:B------:R-:W-:Y:S02]  /*b460*/  FMUL.FTZ R85, R85, -R10 ;  /* 0x8000000a55557220 */ /* 0x000fe40000410000 */
[----:B------:R-:W-:-:S02]  /*b470*/  FFMA.FTZ R23, R209, UR35, R72 ;  /* 0x00000023d1177c23 */ /* 0x000fc40008010048 */
[----:B------:R-:W-:Y:S02]  /*b480*/  FFMA.FTZ R65, -R74, R24, R67 ;  /* 0x000000184a417223 */ /* 0x000fe40000010143 */
[----:B------:R-:W-:Y:S02]  /*b490*/  FADD.FTZ R72, R128, R128 ;  /* 0x0000008080487221 */ /* 0x000fe40000010000 */
[C---:B------:R-:W-:Y:S02]  /*b4a0*/  FFMA.FTZ R9, R86.reuse, R10, -R9 ;  /* 0x0000000a56097223 */ /* 0x040fe40000010809 */
[----:B------:R-:W-:Y:S02]  /*b4b0*/  FFMA.FTZ R86, R86, R4, R85 ;  /* 0x0000000456567223 */ /* 0x000fe40000010055 */
[----:B------:R-:W-:Y:S02]  /*b4c0*/  FFMA.FTZ R67, -R72, R22, R65 ;  /* 0x0000001648437223 */ /* 0x000fe40000010141 */
[----:B------:R-:W-:-:S02]  /*b4d0*/  FADD.FTZ R22, -R11, R86 ;  /* 0x000000560b167221 */ /* 0x000fc40000010100 */
[----:B------:R-:W-:Y:S02]  /*b4e0*/  FMUL.FTZ R24, R193, UR35 ;  /* 0x00000023c1187c20 */ /* 0x000fe40008410000 */
[----:B------:R-:W-:Y:S02]  /*b4f0*/  FADD.FTZ R12, R12, R9 ;  /* 0x000000090c0c7221 */ /* 0x000fe40000010000 */
[----:B------:R-:W-:Y:S02]  /*b500*/  FMUL.FTZ R9, R87, -R22 ;  /* 0x8000001657097220 */ /* 0x000fe40000410000 */
[----:B------:R-:W-:Y:S02]  /*b510*/  FFMA.FTZ R3, R209, UR34, -R24 ;  /* 0x00000022d1037c23 */ /* 0x000fe40008010818 */
[----:B------:R-:W-:Y:S02]  /*b520*/  FMUL.FTZ R87, R87, -R12 ;  /* 0x8000000c57577220 */ /* 0x000fe40000410000 */
[----:B------:R-:W-:-:S02]  /*b530*/  FFMA.FTZ R70, R72, R21, R70 ;  /* 0x0000001548467223 */ /* 0x000fc40000010046 */
[----:B------:R-:W-:Y:S02]  /*b540*/  FADD.FTZ R24, R126, R126 ;  /* 0x0000007e7e187221 */ /* 0x000fe40000010000 */
[C---:B------:R-:W-:Y:S02]  /*b550*/  FFMA.FTZ R9, R88.reuse, R12, -R9 ;  /* 0x0000000c58097223 */ /* 0x040fe40000010809 */
[----:B------:R-:W-:Y:S02]  /*b560*/  FFMA.FTZ R88, R88, R22, R87 ;  /* 0x0000001658587223 */ /* 0x000fe40000010057 */
[----:B------:R-:W-:Y:S02]  /*b570*/  FFMA.FTZ R70, R24, R15, R70 ;  /* 0x0000000f18467223 */ /* 0x000fe40000010046 */
[C---:B------:R-:W-:Y:S02]  /*b580*/  FMUL.FTZ R11, R191.reuse, UR35 ;  /* 0x00000023bf0b7c20 */ /* 0x040fe40008410000 */
[----:B------:R-:W-:-:S02]  /*b590*/  FMUL.FTZ R15, R191, UR34 ;  /* 0x00000022bf0f7c20 */ /* 0x000fc40008410000 */
[----:B------:R-:W-:Y:S02]  /*b5a0*/  FFMA.FTZ R67, -R24, R16, R67 ;  /* 0x0000001018437223 */ /* 0x000fe40000010143 */
[----:B------:R-:W-:Y:S02]  /*b5b0*/  FADD.FTZ R16, -R17, R88 ;  /* 0x0000005811107221 */ /* 0x000fe40000010100 */
[----:B------:R-:W-:Y:S02]  /*b5c0*/  FADD.FTZ R18, R18, R9 ;  /* 0x0000000912127221 */ /* 0x000fe40000010000 */
[C---:B------:R-:W-:Y:S02]  /*b5d0*/  FFMA.FTZ R11, R210.reuse, UR34, -R11 ;  /* 0x00000022d20b7c23 */ /* 0x040fe4000801080b */
[----:B------:R-:W-:Y:S02]  /*b5e0*/  FFMA.FTZ R65, R210, UR35, R15 ;  /* 0x00000023d2417c23 */ /* 0x000fe4000801000f */
[----:B------:R-:W-:-:S02]  /*b5f0*/  FMUL.FTZ R9, R89, -R16 ;  /* 0x8000001059097220 */ /* 0x000fc40000410000 */
[C---:B------:R-:W-:Y:S02]  /*b600*/  FMUL.FTZ R3, R74.reuse, R3 ;  /* 0x000000034a037220 */ /* 0x040fe40000410000 */
[----:B------:R-:W-:Y:S02]  /*b610*/  FFMA.FTZ R23, -R74, R23, -RZ ;  /* 0x000000174a177223 */ /* 0x000fe400000109ff */
[----:B------:R-:W-:Y:S02]  /*b620*/  FMUL.FTZ R89, R89, -R18 ;  /* 0x8000001259597220 */ /* 0x000fe40000410000 */
[----:B------:R-:W-:Y:S02]  /*b630*/  FADD.FTZ R74, R124, R124 ;  /* 0x0000007c7c4a7221 */ /* 0x000fe40000010000 */
[C---:B------:R-:W-:Y:S02]  /*b640*/  FMUL.FTZ R15, R24.reuse, R11 ;  /* 0x0000000b180f7220 */ /* 0x040fe40000410000 */
[----:B------:R-:W-:-:S02]  /*b650*/  FFMA.FTZ R65, -R24, R65, -RZ ;  /* 0x0000004118417223 */ /* 0x000fc400000109ff */
[----:B------:R-:W-:Y:S02]  /*b660*/  FMUL.FTZ R24, R190, UR35 ;  /* 0x00000023be187c20 */ /* 0x000fe40008410000 */
[C---:B------:R-:W-:Y:S02]  /*b670*/  FFMA.FTZ R9, R90.reuse, R18, -R9 ;  /* 0x000000125a097223 */ /* 0x040fe40000010809 */
[----:B------:R-:W-:Y:S02]  /*b680*/  FFMA.FTZ R90, R90, R16, R89 ;  /* 0x000000105a5a7223 */ /* 0x000fe40000010059 */
[----:B------:R-:W-:Y:S02]  /*b690*/  FFMA.FTZ R70, R74, R13, R70 ;  /* 0x0000000d4a467223 */ /* 0x000fe40000010046 */
[----:B------:R-:W-:Y:S02]  /*b6a0*/  FFMA.FTZ R13, R211, UR34, -R24 ;  /* 0x00000022d30d7c23 */ /* 0x000fe40008010818 */
[----:B------:R-:W-:-:S02]  /*b6b0*/  FADD.FTZ R24, R120, R120 ;  /* 0x0000007878187221 */ /* 0x000fc40000010000 */
[----:B------:R-:W-:Y:S02]  /*b6c0*/  FFMA.FTZ R11, -R74, R14, R67 ;  /* 0x0000000e4a0b7223 */ /* 0x000fe40000010143 */
[----:B------:R-:W-:Y:S02]  /*b6d0*/  FADD.FTZ R14, -R19, R90 ;  /* 0x0000005a130e7221 */ /* 0x000fe40000010100 */
[----:B------:R-:W-:Y:S02]  /*b6e0*/  FADD.FTZ R20, R20, R9 ;  /* 0x0000000914147221 */ /* 0x000fe40000010000 */
[----:B------:R-:W-:Y:S02]  /*b6f0*/  FMUL.FTZ R29, R199, UR35 ;  /* 0x00000023c71d7c20 */ /* 0x000fe40008410000 */
[----:B------:R-:W-:Y:S02]  /*b700*/  FFMA.FTZ R70, R24, R7, R70 ;  /* 0x0000000718467223 */ /* 0x000fe40000010046 */
[----:B------:R-:W-:-:S02]  /*b710*/  FMUL.FTZ R7, R91, -R14 ;  /* 0x8000000e5b077220 */ /* 0x000fc40000410000 */
[-C--:B------:R-:W-:Y:S02]  /*b720*/  FMUL.FTZ R91, R91, -R20.reuse ;  /* 0x800000145b5b7220 */ /* 0x080fe40000410000 */
[----:B------:R-:W-:Y:S02]  /*b730*/  FFMA.FTZ R29, R200, UR34, -R29 ;  /* 0x00000022c81d7c23 */ /* 0x000fe4000801081d */
[C---:B------:R-:W-:Y:S02]  /*b740*/  FMUL.FTZ R9, R189.reuse, UR35 ;  /* 0x00000023bd097c20 */ /* 0x040fe40008410000 */
[C---:B------:R-:W-:Y:S02]  /*b750*/  FFMA.FTZ R7, R96.reuse, R20, -R7 ;  /* 0x0000001460077223 */ /* 0x040fe40000010807 */
[----:B------:R-:W-:Y:S02]  /*b760*/  FFMA.FTZ R96, R96, R14, R91 ;  /* 0x0000000e60607223 */ /* 0x000fe4000001005b */
[----:B------:R-:W-:-:S02]  /*b770*/  FMUL.FTZ R19, R189, UR34 ;  /* 0x00000022bd137c20 */ /* 0x000fc40008410000 */
[C---:B------:R-:W-:Y:S02]  /*b780*/  FMUL.FTZ R29, R69.reuse, R29 ;  /* 0x0000001d451d7220 */ /* 0x040fe40000410000 */
[----:B------:R-:W-:Y:S02]  /*b790*/  FFMA.FTZ R58, -R69, R58, -RZ ;  /* 0x0000003a453a7223 */ /* 0x000fe400000109ff */
[C---:B------:R-:W-:Y:S02]  /*b7a0*/  FMUL.FTZ R21, R208.reuse, UR35 ;  /* 0x00000023d0157c20 */ /* 0x040fe40008410000 */
[----:B------:R-:W-:Y:S02]  /*b7b0*/  FMUL.FTZ R59, R208, UR34 ;  /* 0x00000022d03b7c20 */ /* 0x000fe40008410000 */
[----:B------:R-:W-:Y:S02]  /*b7c0*/  FFMA.FTZ R9, R212, UR34, -R9 ;  /* 0x00000022d4097c23 */ /* 0x000fe40008010809 */
[----:B------:R-:W-:-:S02]  /*b7d0*/  FADD.FTZ R69, R118, R118 ;  /* 0x0000007676457221 */ /* 0x000fc40000010000 */
[----:B------:R-:W-:Y:S02]  /*b7e0*/  FFMA.FTZ R11, -R24, R8, R11 ;  /* 0x00000008180b7223 */ /* 0x000fe4000001010b */
[----:B------:R-:W-:Y:S02]  /*b7f0*/  FADD.FTZ R8, -R25, R96 ;  /* 0x0000006019087221 */ /* 0x000fe40000010100 */
[----:B------:R-:W-:Y:S02]  /*b800*/  FFMA.FTZ R67, R212, UR35, R19 ;  /* 0x00000023d4437c23 */ /* 0x000fe40008010013 */
[C---:B------:R-:W-:Y:S02]  /*b810*/  FFMA.FTZ R21, R192.reuse, UR34, -R21 ;  /* 0x00000022c0157c23 */ /* 0x040fe40008010815 */
[----:B------:R-:W-:Y:S02]  /*b820*/  FFMA.FTZ R59, R192, UR35, R59 ;  /* 0x00000023c03b7c23 */ /* 0x000fe4000801003b */
[----:B------:R-:W-:-:S02]  /*b830*/  FMUL.FTZ R19, R24, R9 ;  /* 0x0000000918137220 */ /* 0x000fc40000410000 */
[----:B------:R-:W-:Y:S02]  /*b840*/  FFMA.FTZ R9, R69, R5, R70 ;  /* 0x0000000545097223 */ /* 0x000fe40000010046 */
[----:B------:R-:W-:Y:S02]  /*b850*/  FADD.FTZ R26, R26, R7 ;  /* 0x000000071a1a7221 */ /* 0x000fe40000010000 */
[----:B------:R-:W-:Y:S02]  /*b860*/  FMUL.FTZ R5, R97, -R8 ;  /* 0x8000000861057220 */ /* 0x000fe40000410000 */
[----:B------:R-:W-:Y:S02]  /*b870*/  FFMA.FTZ R67, -R24, R67, -RZ ;  /* 0x0000004318437223 */ /* 0x000fe400000109ff */
[C---:B------:R-:W-:Y:S02]  /*b880*/  FMUL.FTZ R21, R72.reuse, R21 ;  /* 0x0000001548157220 */ /* 0x040fe40000410000 */
[----:B------:R-:W-:-:S02]  /*b890*/  FFMA.FTZ R59, -R72, R59, -RZ ;  /* 0x0000003b483b7223 */ /* 0x000fc400000109ff */
[----:B------:R-:W-:Y:S02]  /*b8a0*/  FMUL.FTZ R24, R188, UR35 ;  /* 0x00000023bc187c20 */ /* 0x000fe40008410000 */
[----:B------:R-:W-:Y:S02]  /*b8b0*/  FMUL.FTZ R72, R190, UR34 ;  /* 0x00000022be487c20 */ /* 0x000fe40008410000 */
[----:B------:R-:W-:Y:S02]  /*b8c0*/  FMUL.FTZ R70, R188, UR34 ;  /* 0x00000022bc467c20 */ /* 0x000fe40008410000 */
[-C--:B------:R-:W-:Y:S02]  /*b8d0*/  FFMA.FTZ R7, R98, R26.reuse, -R5 ;  /* 0x0000001a62077223 */ /* 0x080fe40000010805 */
[----:B------:R-:W-:Y:S02]  /*b8e0*/  FMUL.FTZ R97, R97, -R26 ;  /* 0x8000001a61617220 */ /* 0x000fe40000410000 */
[----:B------:R-:W-:-:S02]  /*b8f0*/  FFMA.FTZ R24, R213, UR34, -R24 ;  /* 0x00000022d5187c23 */ /* 0x000fc40008010818 */
[----:B------:R-:W-:Y:S01]  /*b900*/  FFMA.FTZ R17, R211, UR35, R72 ;  /* 0x00000023d3117c23 */ /* 0x000fe20008010048 */
[----:B------:R-:W-:Y:S01]  /*b910*/  SHF.L.U32 R72, R148, 0x5, RZ ;  /* 0x0000000594487819 */ /* 0x000fe200000006ff */
[----:B------:R-:W-:Y:S02]  /*b920*/  FFMA.FTZ R70, R213, UR35, R70 ;  /* 0x00000023d5467c23 */ /* 0x000fe40008010046 */
[----:B------:R-:W-:Y:S02]  /*b930*/  FADD.FTZ R28, R28, R7 ;  /* 0x000000071c1c7221 */ /* 0x000fe40000010000 */
[----:B------:R-:W-:Y:S02]  /*b940*/  FMUL.FTZ R7, R187, UR35 ;  /* 0x00000023bb077c20 */ /* 0x000fe40008410000 */
[----:B------:R-:W-:Y:S02]  /*b950*/  FFMA.FTZ R98, R98, R8, R97 ;  /* 0x0000000862627223 */ /* 0x000fe40000010061 */
[----:B------:R-:W-:-:S02]  /*b960*/  FMUL.FTZ R25, R69, R24 ;  /* 0x0000001845197220 */ /* 0x000fc40000410000 */
[C---:B------:R-:W-:Y:S02]  /*b970*/  FFMA.FTZ R5, -R69.reuse, R70, -RZ ;  /* 0x0000004645057223 */ /* 0x040fe400000109ff */
[----:B------:R-:W-:Y:S01]  /*b980*/  FFMA.FTZ R24, -R69, R6, R11 ;  /* 0x0000000645187223 */ /* 0x000fe2000001010b */
[----:B------:R-:W-:Y:S01]  /*b990*/  IADD3 R69, R72, 0x3, RZ ;  /* 0x0000000348457810 */ /* 0x000fe20007ffe0ff */
[----:B------:R-:W-:Y:S01]  /*b9a0*/  FMUL.FTZ R13, R74, R13 ;  /* 0x0000000d4a0d7220 */ /* 0x000fe20000410000 */
[----:B------:R-:W-:Y:S01]  /*b9b0*/  IADD3 R11, R72, 0x1, RZ ;  /* 0x00000001480b7810 */ /* 0x000fe20007ffe0ff */
[----:B------:R-:W-:Y:S01]  /*b9c0*/  FFMA.FTZ R17, -R74, R17, -RZ ;  /* 0x000000114a117223 */ /* 0x000fe200000109ff */
[-C--:B------:R-:W-:Y:S01]  /*b9d0*/  LEA.HI.SX32 R70, R69, R72.reuse, 0x1b ;  /* 0x0000004845467211 */ /* 0x080fe200078fdaff */
[----:B------:R-:W-:Y:S01]  /*b9e0*/  FMUL.FTZ R66, R150, R187 ;  /* 0x000000bb96427220 */ /* 0x000fe20000410000 */
[----:B------:R-:W-:Y:S01]  /*b9f0*/  LEA.HI.SX32 R11, R11, R72, 0x1b ;  /* 0x000000480b0b7211 */ /* 0x000fe200078fdaff */
[----:B------:R-:W-:-:S02]  /*ba00*/  FADD.FTZ R74, R116, R116 ;  /* 0x00000074744a7221 */ /* 0x000fc40000010000 */
[----:B------:R-:W-:Y:S02]  /*ba10*/  FFMA.FTZ R7, R214, UR34, -R7 ;  /* 0x00000022d6077c23 */ /* 0x000fe40008010807 */
[-C--:B------:R-:W-:Y:S02]  /*ba20*/  FMUL.FTZ R150, R150, R214.reuse ;  /* 0x000000d696967220 */ /* 0x080fe40000410000 */
[----:B------:R-:W-:Y:S01]  /*ba30*/  FADD.FTZ R6, -R27, R98 ;  /* 0x000000621b067221 */ /* 0x000fe20000010100 */
[----:B------:R-:W-:Y:S01]  /*ba40*/  IADD3 R27, R72, 0x2, RZ ;  /* 0x00000002481b7810 */ /* 0x000fe20007ffe0ff */
[----:B------:R-:W-:Y:S02]  /*ba50*/  FFMA.FTZ R66, R149, R214, -R66 ;  /* 0x000000d695427223 */ /* 0x000fe40000010842 */
[----:B------:R-:W-:Y:S01]  /*ba60*/  FMUL.FTZ R69, R74, R7 ;  /* 0x000000074a457220 */ /* 0x000fe20000410000 */
[-C--:B------:R-:W-:Y:S01]  /*ba70*/  LEA.HI.SX32 R71, R27, R72.reuse, 0x1b ;  /* 0x000000481b477211 */ /* 0x080fe200078fdaff */
[----:B------:R-:W-:Y:S01]  /*ba80*/  FFMA.FTZ R149, R149, R187, R150 ;  /* 0x000000bb95957223 */ /* 0x000fe20000010096 */
[----:B------:R-:W-:Y:S01]  /*ba90*/  LEA.HI.SX32 R72, R72, R72, 0x1b ;  /* 0x0000004848487211 */ /* 0x000fe200078fdaff */
[----:B------:R-:W-:-:S02]  /*baa0*/  FMUL.FTZ R7, R99, -R6 ;  /* 0x8000000663077220 */ /* 0x000fc40000410000 */
[-C--:B------:R-:W-:Y:S02]  /*bab0*/  FMUL.FTZ R99, R99, -R28.reuse ;  /* 0x8000001c63637220 */ /* 0x080fe40000410000 */
[----:B------:R-:W-:Y:S01]  /*bac0*/  FFMA.FTZ R149, -R74, R149, R24 ;  /* 0x000000954a957223 */ /* 0x000fe20000010118 */
[----:B------:R-:W-:Y:S01]  /*bad0*/  STS [R72.X4+0x2100], R55 ;  /* 0x0021003748007388 */ /* 0x000fe20000004800 */
[C---:B------:R-:W-:Y:S02]  /*bae0*/  FFMA.FTZ R7, R100.reuse, R28, -R7 ;  /* 0x0000001c64077223 */ /* 0x040fe40000010807 */
[----:B------:R-:W-:Y:S01]  /*baf0*/  FFMA.FTZ R24, R100, R6, R99 ;  /* 0x0000000664187223 */ /* 0x000fe20000010063 */
[----:B------:R0:W-:Y:S01]  /*bb00*/  STS [R11.X4+0x2104], R56 ;  /* 0x002104380b007388 */ /* 0x0001e20000004800 */
[----:B------:R-:W-:Y:S02]  /*bb10*/  FFMA.FTZ R66, R74, R66, R9 ;  /* 0x000000424a427223 */ /* 0x000fe40000010009 */
[----:B------:R-:W-:Y:S01]  /*bb20*/  FMUL.FTZ R9, R187, UR34 ;  /* 0x00000022bb097c20 */ /* 0x000fe20008410000 */
[----:B------:R-:W-:Y:S01]  /*bb30*/  STS [R71.X4+0x2108], R54 ;  /* 0x0021083647007388 */ /* 0x000fe20000004800 */
[----:B------:R-:W-:-:S02]  /*bb40*/  FADD.FTZ R34, R34, R7 ;  /* 0x0000000722227221 */ /* 0x000fc40000010000 */
[----:B------:R-:W-:Y:S01]  /*bb50*/  FADD.FTZ R24, -R33, R24 ;  /* 0x0000001821187221 */ /* 0x000fe20000010100 */
[----:B------:R1:W-:Y:S01]  /*bb60*/  STS [R70.X4+0x210c], R53 ;  /* 0x00210c3546007388 */ /* 0x0003e20000004800 */
[----:B------:R-:W-:Y:S02]  /*bb70*/  FFMA.FTZ R9, R214, UR35, R9 ;  /* 0x00000023d6097c23 */ /* 0x000fe40008010009 */
[C---:B------:R-:W-:Y:S01]  /*bb80*/  FMUL.FTZ R7, R101.reuse, -R34 ;  /* 0x8000002265077220 */ /* 0x040fe20000410000 */
[----:B------:R2:W-:Y:S01]  /*bb90*/  STS [R72.X4+0x2130], R32 ;  /* 0x0021302048007388 */ /* 0x0005e20000004800 */
[-C--:B------:R-:W-:Y:S02]  /*bba0*/  FMUL.FTZ R101, R101, -R24.reuse ;  /* 0x8000001865657220 */ /* 0x080fe40000410000 */
[----:B------:R-:W-:Y:S01]  /*bbb0*/  FFMA.FTZ R27, -R74, R9, -RZ ;  /* 0x000000094a1b7223 */ /* 0x000fe200000109ff */
[----:B------:R3:W-:Y:S01]  /*bbc0*/  STS [R72.X4+0x2140], R3 ;  /* 0x0021400348007388 */ /* 0x0007e20000004800 */
[C---:B0-----:R-:W-:Y:S01]  /*bbd0*/  FFMA.FTZ R56, R102.reuse, R24, R7 ;  /* 0x0000001866387223 */ /* 0x041fe20000010007 */
[----:B-1----:R-:W-:Y:S01]  /*bbe0*/  PRMT R53, RZ, 0x5410, R173 ;  /* 0x00005410ff357816 */ /* 0x002fe200000000ad */
[----:B------:R-:W-:Y:S01]  /*bbf0*/  FFMA.FTZ R9, R102, R34, -R101 ;  /* 0x0000002266097223 */ /* 0x000fe20000010865 */
[----:B------:R0:W-:Y:S01]  /*bc00*/  STS [R72.X4+0x2150], R15 ;  /* 0x0021500f48007388 */ /* 0x0001e20000004800 */
        /* <DEDUP_REMOVED lines=9> */
[----:B------:R-:W-:-:S02]  /*bca0*/  FADD.FTZ R42, R42, R7 ;  /* 0x000000072a2a7221 */ /* 0x000fc40000010000 */
[----:B------:R-:W-:Y:S01]  /*bcb0*/  FADD.FTZ R36, -R41, R36 ;  /* 0x0000002429247221 */ /* 0x000fe20000010100 */
[----:B------:R0:W-:Y:S01]  /*bcc0*/  STS [R72.X4+0x211c], R46 ;  /* 0x00211c2e48007388 */ /* 0x0001e20000004800 */
[C---:B------:R-:W-:Y:S02]  /*bcd0*/  FMUL.FTZ R7, R105.reuse, -R42 ;  /* 0x8000002a69077220 */ /* 0x040fe40000410000 */
[-C--:B------:R-:W-:Y:S01]  /*bce0*/  FMUL.FTZ R105, R105, -R36.reuse ;  /* 0x8000002469697220 */ /* 0x080fe20000410000 */
[----:B------:R0:W-:Y:S01]  /*bcf0*/  STS [R72.X4+0x2124], R40 ;  /* 0x0021242848007388 */ /* 0x0001e20000004800 */
[C---:B--2---:R-:W-:Y:S02]  /*bd00*/  FFMA.FTZ R32, R106.reuse, R36, R7 ;  /* 0x000000246a207223 */ /* 0x044fe40000010007 */
[----:B------:R-:W-:Y:S01]  /*bd10*/  FFMA.FTZ R11, R106, R42, -R105 ;  /* 0x0000002a6a0b7223 */ /* 0x000fe20000010869 */
[----:B------:R2:W-:Y:S01]  /*bd20*/  STS [R72.X4+0x212c], R38 ;  /* 0x00212c2648007388 */ /* 0x0005e20000004800 */
[----:B------:R-:W-:-:S02]  /*bd30*/  FADD.FTZ R43, -R43, R32 ;  /* 0x000000202b2b7221 */ /* 0x000fc40000010100 */
[----:B------:R-:W-:Y:S01]  /*bd40*/  FADD.FTZ R11, R44, R11 ;  /* 0x0000000b2c0b7221 */ /* 0x000fe20000010000 */
[----:B------:R-:W-:Y:S01]  /*bd50*/  STS [R72.X4+0x2148], R21 ;  /* 0x0021481548007388 */ /* 0x000fe20000004800 */
[C---:B---3--:R-:W-:Y:S02]  /*bd60*/  FMUL.FTZ R3, R107.reuse, -R43 ;  /* 0x8000002b6b037220 */ /* 0x048fe40000410000 */
[-C--:B------:R-:W-:Y:S01]  /*bd70*/  FMUL.FTZ R107, R107, -R11.reuse ;  /* 0x8000000b6b6b7220 */ /* 0x080fe20000410000 */
[----:B------:R-:W-:Y:S01]  /*bd80*/  STS [R72.X4+0x2160], R19 ;  /* 0x0021601348007388 */ /* 0x000fe20000004800 */
[C---:B------:R-:W-:Y:S02]  /*bd90*/  FFMA.FTZ R3, R108.reuse, R11, -R3 ;  /* 0x0000000b6c037223 */ /* 0x040fe40000010803 */
[----:B------:R-:W-:Y:S01]  /*bda0*/  FFMA.FTZ R70, R108, R43, R107 ;  /* 0x0000002b6c467223 */ /* 0x000fe2000001006b */
[----:B------:R-:W-:Y:S01]  /*bdb0*/  STS [R72.X4+0x2138], R29 ;  /* 0x0021381d48007388 */ /* 0x000fe20000004800 */
[----:B------:R-:W-:-:S02]  /*bdc0*/  FADD.FTZ R50, R50, R3 ;  /* 0x0000000332327221 */ /* 0x000fc40000010000 */
[----:B------:R-:W-:Y:S01]  /*bdd0*/  FADD.FTZ R70, -R49, R70 ;  /* 0x0000004631467221 */ /* 0x000fe20000010100 */
[----:B------:R-:W-:Y:S01]  /*bde0*/  STS [R72.X4+0x2168], R25 ;  /* 0x0021681948007388 */ /* 0x000fe20000004800 */
[----:B0-----:R-:W-:Y:S02]  /*bdf0*/  FMUL.FTZ R15, R216, UR35 ;  /* 0x00000023d80f7c20 */ /* 0x001fe40008410000 */
[C---:B------:R-:W-:Y:S01]  /*be00*/  FMUL.FTZ R3, R109.reuse, -R70 ;  /* 0x800000466d037220 */ /* 0x040fe20000410000 */
[----:B------:R-:W-:Y:S01]  /*be10*/  STS [R72.X4+0x2144], R23 ;  /* 0x0021441748007388 */ /* 0x000fe20000004800 */
[-C--:B------:R-:W-:Y:S02]  /*be20*/  FMUL.FTZ R109, R109, -R50.reuse ;  /* 0x800000326d6d7220 */ /* 0x080fe40000410000 */
[C---:B------:R-:W-:Y:S01]  /*be30*/  FFMA.FTZ R3, R110.reuse, R50, -R3 ;  /* 0x000000326e037223 */ /* 0x040fe20000010803 */
[----:B------:R-:W-:Y:S01]  /*be40*/  STS [R72.X4+0x2174], R27 ;  /* 0x0021741b48007388 */ /* 0x000fe20000004800 */
[----:B------:R-:W-:-:S02]  /*be50*/  FFMA.FTZ R110, R110, R70, R109 ;  /* 0x000000466e6e7223 */ /* 0x000fc4000001006d */
[----:B------:R-:W-:Y:S01]  /*be60*/  FADD.FTZ R7, R114, R114 ;  /* 0x0000007272077221 */ /* 0x000fe20000010000 */
[----:B------:R-:W-:Y:S01]  /*be70*/  STS [R72.X4+0x2118], R45 ;  /* 0x0021182d48007388 */ /* 0x000fe20000004800 */
[----:B------:R-:W-:Y:S02]  /*be80*/  FFMA.FTZ R32, R186, UR34, -R15 ;  /* 0x00000022ba207c23 */ /* 0x000fe4000801080f */
[----:B-1----:R-:W-:Y:S01]  /*be90*/  FADD.FTZ R13, R52, R3 ;  /* 0x00000003340d7221 */ /* 0x002fe20000010000 */
[----:B------:R-:W-:Y:S01]  /*bea0*/  STS [R72.X4+0x2114], R48 ;  /* 0x0021143048007388 */ /* 0x000fe20000004800 */
[----:B------:R-:W-:Y:S02]  /*beb0*/  FADD.FTZ R3, -R51, R110 ;  /* 0x0000006e33037221 */ /* 0x000fe40000010100 */
[----:B------:R-:W-:Y:S01]  /*bec0*/  FMUL.FTZ R15, R7, R32 ;  /* 0x00000020070f7220 */ /* 0x000fe20000410000 */
[----:B------:R-:W-:Y:S01]  /*bed0*/  PRMT R32, RZ, 0x5410, R218 ;  /* 0x00005410ff207816 */ /* 0x000fe200000000da */
[----:B----4-:R-:W-:Y:S01]  /*bee0*/  FMUL.FTZ R17, R216, UR34 ;  /* 0x00000022d8117c20 */ /* 0x010fe20008410000 */
[----:B------:R-:W-:Y:S01]  /*bef0*/  STS [R72.X4+0x213c], R58 ;  /* 0x00213c3a48007388 */ /* 0x000fe20000004800 */
[----:B-----5:R-:W-:-:S02]  /*bf00*/  FMUL.FTZ R5, R3, R136 ;  /* 0x0000008803057220 */ /* 0x020fc40000410000 */
[----:B------:R-:W-:Y:S01]  /*bf10*/  FFMA.FTZ R44, R186, UR35, R17 ;  /* 0x00000023ba2c7c23 */ /* 0x000fe20008010011 */
[----:B------:R0:W-:Y:S01]  /*bf20*/  STS [R72.X4+0x2178], R15 ;  /* 0x0021780f48007388 */ /* 0x0001e20000004800 */
[-C--:B------:R-:W-:Y:S02]  /*bf30*/  FFMA.FTZ R207, R32, -R136.reuse, R207 ;  /* 0x8000008820cf7223 */ /* 0x080fe400000100cf */
[----:B------:R-:W-:Y:S01]  /*bf40*/  FMUL.FTZ R46, R70, R135 ;  /* 0x00000087462e7220 */ /* 0x000fe20000410000 */
[----:B------:R-:W-:Y:S01]  /*bf50*/  STS [R72.X4+0x2120], R39 ;  /* 0x0021202748007388 */ /* 0x000fe20000004800 */
[----:B------:R-:W-:Y:S02]  /*bf60*/  FMUL.FTZ R17, R13, R136 ;  /* 0x000000880d117220 */ /* 0x000fe40000410000 */
[----:B------:R-:W-:Y:S01]  /*bf70*/  FMUL.FTZ R40, R122, R5 ;  /* 0x000000057a287220 */ /* 0x000fe20000410000 */
[----:B------:R-:W-:Y:S01]  /*bf80*/  STS [R72.X4+0x2128], R37 ;  /* 0x0021282548007388 */ /* 0x000fe20000004800 */
[----:B--2---:R-:W-:Y:S01]  /*bf90*/  FMUL.FTZ R38, R50, R135 ;  /* 0x0000008732267220 */ /* 0x004fe20000410000 */
[----:B0-----:R-:W-:Y:S01]  /*bfa0*/  PRMT R15, RZ, 0x5410, R217 ;  /* 0x00005410ff0f7816 */ /* 0x001fe200000000d9 */
[----:B------:R-:W-:Y:S01]  /*bfb0*/  FMUL.FTZ R21, R123, R46 ;  /* 0x0000002e7b157220 */ /* 0x000fe20000410000 */
[----:B------:R-:W-:Y:S01]  /*bfc0*/  STS [R72.X4+0x2110], R47 ;  /* 0x0021102f48007388 */ /* 0x000fe20000004800 */
[----:B------:R-:W-:-:S02]  /*bfd0*/  FFMA.FTZ R40, R207, R17, R40 ;  /* 0x00000011cf287223 */ /* 0x000fc40000010028 */
[----:B------:R-:W-:Y:S01]  /*bfe0*/  FFMA.FTZ R19, R15, -R135, R206 ;  /* 0x800000870f137223 */ /* 0x000fe200000100ce */
[----:B------:R-:W-:Y:S01]  /*bff0*/  STS [R72.X4+0x2134], R57 ;  /* 0x0021343948007388 */ /* 0x000fe20000004800 */
[----:B------:R-:W-:Y:S02]  /*c000*/  FFMA.FTZ R29, -R7, R44, -RZ ;  /* 0x0000002c071d7223 */ /* 0x000fe400000109ff */
[----:B------:R-:W-:Y:S01]  /*c010*/  FFMA.FTZ R21, R19, R38, R21 ;  /* 0x0000002613157223 */ /* 0x000fe20000010015 */
[----:B------:R-:W-:Y:S01]  /*c020*/  STS [R72.X4+0x214c], R59 ;  /* 0x00214c3b48007388 */ /* 0x000fe20000004800 */
[----:B------:R-:W-:Y:S02]  /*c030*/  FADD.FTZ R40, RZ, R40 ;  /* 0x00000028ff287221 */ /* 0x000fe40000010000 */
[----:B------:R-:W-:Y:S01]  /*c040*/  FMUL.FTZ R25, R64, UR41 ;  /* 0x0000002940197c20 */ /* 0x000fe20008410000 */
[----:B------:R0:W-:Y:S01]  /*c050*/  STS [R72.X4+0x217c], R29 ;  /* 0x00217c1d48007388 */ /* 0x0001e20000004800 */
[----:B------:R-:W-:-:S02]  /*c060*/  FMUL.FTZ R44, R122, R17 ;  /* 0x000000117a2c7220 */ /* 0x000fc40000410000 */
[----:B------:R-:W-:Y:S01]  /*c070*/  FADD.FTZ R21, R40, R21 ;  /* 0x0000001528157221 */ /* 0x000fe20000010000 */
[----:B------:R-:W-:Y:S01]  /*c080*/  PRMT R40, RZ, 0x5410, R215 ;  /* 0x00005410ff287816 */ /* 0x000fe200000000d7 */
[----:B------:R-:W-:Y:S01]  /*c090*/  FMUL.FTZ R23, R123, R38 ;  /* 0x000000267b177220 */ /* 0x000fe20000410000 */
[----:B------:R-:W-:Y:S01]  /*c0a0*/  STS [R72.X4+0x2154], R65 ;  /* 0x0021544148007388 */ /* 0x000fe20000004800 */
[C---:B------:R-:W-:Y:S02]  /*c0b0*/  FMUL.FTZ R27, R156.reuse, UR41 ;  /* 0x000000299c1b7c20 */ /* 0x040fe40008410000 */
[----:B------:R-:W-:Y:S01]  /*c0c0*/  FFMA.FTZ R44, R207, R5, -R44 ;  /* 0x00000005cf2c7223 */ /* 0x000fe2000001082c */
[----:B------:R-:W-:Y:S01]  /*c0d0*/  STS [R72.X4+0x2164], R67 ;  /* 0x0021644348007388 */ /* 0x000fe20000004800 */
[----:B0-----:R-:W-:Y:S02]  /*c0e0*/  FFMA.FTZ R29, R156, UR40, -R25 ;  /* 0x000000289c1d7c23 */ /* 0x001fe40008010819 */
[-C--:B------:R-:W-:Y:S01]  /*c0f0*/  FMUL.FTZ R25, R11, R134.reuse ;  /* 0x000000860b197220 */ /* 0x080fe20000410000 */
[----:B------:R0:W-:Y:S01]  /*c100*/  STS [R72.X4+0x2170], R69 ;  /* 0x0021704548007388 */ /* 0x0001e20000004800 */
[----:B------:R-:W-:-:S02]  /*c110*/  FMUL.FTZ R5, R43, R134 ;  /* 0x000000862b057220 */ /* 0x000fc40000410000 */
[----:B------:R-:W-:Y:S02]  /*c120*/  FFMA.FTZ R23, R19, R46, -R23 ;  /* 0x0000002e13177223 */ /* 0x000fe40000010817 */
[----:B------:R-:W-:Y:S02]  /*c130*/  FFMA.FTZ R49, R53, -R111, R186 ;  /* 0x8000006f35317223 */ /* 0x000fe400000100ba */
[----:B------:R-:W-:Y:S02]  /*c140*/  FFMA.FTZ R52, R64, UR40, R27 ;  /* 0x0000002840347c23 */ /* 0x000fe4000801001b */
[----:B------:R-:W-:Y:S02]  /*c150*/  FMUL.FTZ R33, R216, R29 ;  /* 0x0000001dd8217220 */ /* 0x000fe40000410000 */
[----:B------:R-:W-:Y:S02]  /*c160*/  FFMA.FTZ R46, R40, -R134, R205 ;  /* 0x80000086282e7223 */ /* 0x000fe400000100cd */
[----:B------:R-:W-:-:S02]  /*c170*/  FMUL.FTZ R29, R194, R25 ;  /* 0x00000019c21d7220 */ /* 0x000fc40000410000 */
[----:B------:R-:W-:Y:S02]  /*c180*/  FADD.FTZ R44, RZ, R44 ;  /* 0x0000002cff2c7221 */ /* 0x000fe40000010000 */
[-C--:B------:R-:W-:Y:S02]  /*c190*/  FMUL.FTZ R27, R194, R5.reuse ;  /* 0x00000005c21b7220 */ /* 0x080fe40000410000 */
[----:B------:R-:W-:Y:S02]  /*c1a0*/  FFMA.FTZ R45, R49, R52, R33 ;  /* 0x00000034312d7223 */ /* 0x000fe40000010021 */
[----:B------:R-:W-:Y:S02]  /*c1b0*/  FFMA.FTZ R52, R46, R5, -R29 ;  /* 0x000000052e347223 */ /* 0x000fe4000001081d */
[----:B------:R-:W-:Y:S01]  /*c1c0*/  FADD.FTZ R5, R44, R23 ;  /* 0x000000172c057221 */ /* 0x000fe20000010000 */
[----:B------:R-:W-:Y:S01]  /*c1d0*/  PRMT R23, RZ, 0x5410, R185 ;  /* 0x00005410ff177816 */ /* 0x000fe200000000b9 */
[----:B------:R-:W-:Y:S01]  /*c1e0*/  FFMA.FTZ R48, R46, R25, R27 ;  /* 0x000000192e307223 */ /* 0x000fe2000001001b */
[----:B------:R-:W-:Y:S01]  /*c1f0*/  PRMT R44, RZ, 0x5410, R184 ;  /* 0x00005410ff2c7816 */ /* 0x000fe200000000b8 */
[----:B------:R-:W-:-:S02]  /*c200*/  FMUL.FTZ R56, R36, R133 ;  /* 0x0000008524387220 */ /* 0x000fc40000410000 */
[----:B------:R-:W-:Y:S02]  /*c210*/  FADD.FTZ R21, R21, R48 ;  /* 0x0000003015157221 */ /* 0x000fe40000010000 */
[-C--:B------:R-:W-:Y:S02]  /*c220*/  FFMA.FTZ R27, R23, -R133.reuse, R204 ;  /* 0x80000085171b7223 */ /* 0x080fe400000100cc */
[----:B------:R-:W-:Y:S02]  /*c230*/  FMUL.FTZ R48, R42, R133 ;  /* 0x000000852a307220 */ /* 0x000fe40000410000 */
[----:B------:R-:W-:Y:S02]  /*c240*/  FMUL.FTZ R29, R195, R56 ;  /* 0x00000038c31d7220 */ /* 0x000fe40000410000 */
[----:B------:R-:W-:Y:S02]  /*c250*/  FMUL.FTZ R33, R9, R132 ;  /* 0x0000008409217220 */ /* 0x000fe40000410000 */
[----:B------:R-:W-:-:S02]  /*c260*/  FFMA.FTZ R58, R27, R48, R29 ;  /* 0x000000301b3a7223 */ /* 0x000fc4000001001d */
[-C--:B------:R-:W-:Y:S02]  /*c270*/  FFMA.FTZ R54, R44, -R132.reuse, R203 ;  /* 0x800000842c367223 */ /* 0x080fe400000100cb */
[----:B------:R-:W-:Y:S02]  /*c280*/  FMUL.FTZ R39, R35, R132 ;  /* 0x0000008423277220 */ /* 0x000fe40000410000 */
[----:B------:R-:W-:Y:S02]  /*c290*/  FMUL.FTZ R29, R196, R33 ;  /* 0x00000021c41d7220 */ /* 0x000fe40000410000 */
[----:B------:R-:W-:Y:S02]  /*c2a0*/  FMUL.FTZ R37, R195, R48 ;  /* 0x00000030c3257220 */ /* 0x000fe40000410000 */
[----:B------:R-:W-:Y:S01]  /*c2b0*/  FFMA.FTZ R60, R54, R39, -R29 ;  /* 0x00000027363c7223 */ /* 0x000fe2000001081d */
[----:B------:R-:W-:Y:S01]  /*c2c0*/  PRMT R29, RZ, 0x5410, R183 ;  /* 0x00005410ff1d7816 */ /* 0x000fe200000000b7 */
[----:B------:R-:W-:-:S02]  /*c2d0*/  FADD.FTZ R5, R5, R52 ;  /* 0x0000003405057221 */ /* 0x000fc40000010000 */
[----:B------:R-:W-:Y:S02]  /*c2e0*/  FMUL.FTZ R39, R196, R39 ;  /* 0x00000027c4277220 */ /* 0x000fe40000410000 */
[----:B------:R-:W-:Y:S02]  /*c2f0*/  FMUL.FTZ R52, R34, R131 ;  /* 0x0000008322347220 */ /* 0x000fe40000410000 */
[----:B------:R-:W-:Y:S02]  /*c300*/  FADD.FTZ R21, R21, R58 ;  /* 0x0000003a15157221 */ /* 0x000fe40000010000 */
[----:B------:R-:W-:Y:S02]  /*c310*/  FFMA.FTZ R56, R27, R56, -R37 ;  /* 0x000000381b387223 */ /* 0x000fe40000010825 */
[----:B------:R-:W-:Y:S02]  /*c320*/  FFMA.FTZ R58, R54, R33, R39 ;  /* 0x00000021363a7223 */ /* 0x000fe40000010027 */
[----:B------:R-:W-:-:S02]  /*c330*/  FFMA.FTZ R37, R29, -R131, R202 ;  /* 0x800000831d257223 */ /* 0x000fc400000100ca */
[----:B------:R-:W-:Y:S02]  /*c340*/  FMUL.FTZ R62, R24, R131 ;  /* 0x00000083183e7220 */ /* 0x000fe40000410000 */
[----:B------:R-:W-:Y:S02]  /*c350*/  FMUL.FTZ R39, R197, R52 ;  /* 0x00000034c5277220 */ /* 0x000fe40000410000 */
[----:B------:R-:W-:Y:S01]  /*c360*/  FADD.FTZ R5, R5, R56 ;  /* 0x0000003805057221 */ /* 0x000fe20000010000 */
[----:B------:R-:W-:Y:S01]  /*c370*/  PRMT R56, RZ, 0x5410, R182 ;  /* 0x00005410ff387816 */ /* 0x000fe200000000b6 */
[-C--:B0-----:R-:W-:Y:S02]  /*c380*/  FFMA.FTZ R72, R37, R62.reuse, -R39 ;  /* 0x0000003e25487223 */ /* 0x081fe40000010827 */
[----:B------:R-:W-:Y:S02]  /*c390*/  FMUL.FTZ R62, R197, R62 ;  /* 0x0000003ec53e7220 */ /* 0x000fe40000410000 */
[----:B------:R-:W-:-:S02]  /*c3a0*/  FMUL.FTZ R39, R6, R129 ;  /* 0x0000008106277220 */ /* 0x000fc40000410000 */
[----:B------:R-:W-:Y:S02]  /*c3b0*/  FADD.FTZ R21, R21, R58 ;  /* 0x0000003a15157221 */ /* 0x000fe40000010000 */
[-C--:B------:R-:W-:Y:S02]  /*c3c0*/  FFMA.FTZ R58, R56, -R129.reuse, R201 ;  /* 0x80000081383a7223 */ /* 0x080fe400000100c9 */
[----:B------:R-:W-:Y:S02]  /*c3d0*/  FMUL.FTZ R47, R28, R129 ;  /* 0x000000811c2f7220 */ /* 0x000fe40000410000 */
[----:B------:R-:W-:Y:S02]  /*c3e0*/  FFMA.FTZ R62, R37, R52, R62 ;  /* 0x00000034253e7223 */ /* 0x000fe4000001003e */
[----:B------:R-:W-:Y:S02]  /*c3f0*/  FMUL.FTZ R41, R198, R39 ;  /* 0x00000027c6297220 */ /* 0x000fe40000410000 */
[----:B------:R-:W-:-:S02]  /*c400*/  FADD.FTZ R5, R5, R60 ;  /* 0x0000003c05057221 */ /* 0x000fc40000010000 */
[----:B------:R-:W-:Y:S02]  /*c410*/  FADD.FTZ R21, R21, R62 ;  /* 0x0000003e15157221 */ /* 0x000fe40000010000 */
[----:B------:R-:W-:Y:S01]  /*c420*/  FFMA.FTZ R60, R58, R47, R41 ;  /* 0x0000002f3a3c7223 */ /* 0x000fe20000010029 */
[----:B------:R-:W-:Y:S01]  /*c430*/  PRMT R41, RZ, 0x5410, R181 ;  /* 0x00005410ff297816 */ /* 0x000fe200000000b5 */
[----:B------:R-:W-:Y:S02]  /*c440*/  FFMA.FTZ R45, R53, R64, R45 ;  /* 0x00000040352d7223 */ /* 0x000fe4000001002d */
[----:B------:R-:W-:Y:S02]  /*c450*/  FADD.FTZ R21, R21, R60 ;  /* 0x0000003c15157221 */ /* 0x000fe40000010000 */
[----:B------:R-:W-:Y:S02]  /*c460*/  FMUL.FTZ R60, R153, UR41 ;  /* 0x00000029993c7c20 */ /* 0x000fe40008410000 */
[----:B------:R-:W-:-:S02]  /*c470*/  FADD.FTZ R5, R5, R72 ;  /* 0x0000004805057221 */ /* 0x000fc40000010000 */
[----:B------:R-:W-:Y:S02]  /*c480*/  FMUL.FTZ R53, R8, R127 ;  /* 0x0000007f08357220 */ /* 0x000fe40000410000 */
[----:B------:R-:W-:Y:S02]  /*c490*/  FMUL.FTZ R51, R198, R47 ;  /* 0x0000002fc6337220 */ /* 0x000fe40000410000 */
[----:B------:R-:W-:Y:S02]  /*c4a0*/  FFMA.FTZ R72, R31, UR40, -R60 ;  /* 0x000000281f487c23 */ /* 0x000fe4000801083c */
[-C--:B------:R-:W-:Y:S02]  /*c4b0*/  FMUL.FTZ R60, R26, R127.reuse ;  /* 0x0000007f1a3c7220 */ /* 0x080fe40000410000 */
[----:B------:R-:W-:Y:S02]  /*c4c0*/  FFMA.FTZ R200, R41, -R127, R200 ;  /* 0x8000007f29c87223 */ /* 0x000fe400000100c8 */
[----:B------:R-:W-:-:S02]  /*c4d0*/  FMUL.FTZ R55, R199, R53 ;  /* 0x00000035c7377220 */ /* 0x000fc40000410000 */
[----:B------:R-:W-:Y:S01]  /*c4e0*/  FFMA.FTZ R62, R58, R39, -R51 ;  /* 0x000000273a3e7223 */ /* 0x000fe20000010833 */
[----:B------:R-:W-:Y:S01]  /*c4f0*/  PRMT R39, RZ, 0x5410, R174 ;  /* 0x00005410ff277816 */ /* 0x000fe200000000ae */
[----:B------:R-:W-:Y:S02]  /*c500*/  FMUL.FTZ R57, R199, R60 ;  /* 0x0000003cc7397220 */ /* 0x000fe40000410000 */
[----:B------:R-:W-:Y:S02]  /*c510*/  FMUL.FTZ R63, R187, R72 ;  /* 0x00000048bb3f7220 */ /* 0x000fe40000410000 */
[C---:B------:R-:W-:Y:S02]  /*c520*/  FFMA.FTZ R72, R200.reuse, R60, R55 ;  /* 0x0000003cc8487223 */ /* 0x040fe40000010037 */
[----:B------:R-:W-:Y:S02]  /*c530*/  FMUL.FTZ R51, R153, R112 ;  /* 0x0000007099337220 */ /* 0x000fe40000410000 */
[----:B------:R-:W-:Y:S01]  /*c540*/  FADD.FTZ R5, R5, R62 ;  /* 0x0000003e05057221 */ /* 0x000fe20000010000 */
[----:B------:R-:W-:Y:S01]  /*c550*/  PRMT R62, RZ, 0x5410, R180 ;  /* 0x00005410ff3e7816 */ /* 0x000fe200000000b4 */
[----:B------:R-:W-:-:S02]  /*c560*/  FFMA.FTZ R78, R200, R53, -R57 ;  /* 0x00000035c84e7223 */ /* 0x000fc40000010839 */
[----:B------:R-:W-:Y:S02]  /*c570*/  FMUL.FTZ R53, R14, R125 ;  /* 0x0000007d0e357220 */ /* 0x000fe40000410000 */
[-C--:B------:R-:W-:Y:S02]  /*c580*/  FMUL.FTZ R59, R31, R112.reuse ;  /* 0x000000701f3b7220 */ /* 0x080fe40000410000 */
[----:B------:R-:W-:Y:S02]  /*c590*/  FADD.FTZ R21, R21, R72 ;  /* 0x0000004815157221 */ /* 0x000fe40000010000 */
[----:B------:R-:W-:Y:S02]  /*c5a0*/  FFMA.FTZ R74, R39, -R112, R214 ;  /* 0x80000070274a7223 */ /* 0x000fe400000100d6 */
[----:B------:R-:W-:Y:S02]  /*c5b0*/  FMUL.FTZ R61, R187, R51 ;  /* 0x00000033bb3d7220 */ /* 0x000fe40000410000 */
[----:B------:R-:W-:-:S02]  /*c5c0*/  FMUL.FTZ R72, R31, UR41 ;  /* 0x000000291f487c20 */ /* 0x000fc40008410000 */
[-C--:B------:R-:W-:Y:S02]  /*c5d0*/  FMUL.FTZ R31, R20, R125.reuse ;  /* 0x0000007d141f7220 */ /* 0x080fe40000410000 */
[----:B------:R-:W-:Y:S02]  /*c5e0*/  FFMA.FTZ R76, R62, -R125, R209 ;  /* 0x8000007d3e4c7223 */ /* 0x000fe400000100d1 */
[----:B------:R-:W-:Y:S02]  /*c5f0*/  FMUL.FTZ R55, R193, R53 ;  /* 0x00000035c1377220 */ /* 0x000fe40000410000 */
[-C--:B------:R-:W-:Y:S02]  /*c600*/  FMUL.FTZ R83, R187, R59.reuse ;  /* 0x0000003bbb537220 */ /* 0x080fe40000410000 */
[----:B------:R-:W-:Y:S02]  /*c610*/  FFMA.FTZ R59, R74, R59, -R61 ;  /* 0x0000003b4a3b7223 */ /* 0x000fe4000001083d */
[----:B------:R-:W-:-:S02]  /*c620*/  FFMA.FTZ R61, R153, UR40, R72 ;  /* 0x00000028993d7c23 */ /* 0x000fc40008010048 */
[-C--:B------:R-:W-:Y:S02]  /*c630*/  FMUL.FTZ R57, R193, R31.reuse ;  /* 0x0000001fc1397220 */ /* 0x080fe40000410000 */
[----:B------:R-:W-:Y:S02]  /*c640*/  FFMA.FTZ R72, R76, R31, R55 ;  /* 0x0000001f4c487223 */ /* 0x000fe40000010037 */
[----:B------:R-:W-:Y:S02]  /*c650*/  FMUL.FTZ R55, R30, UR41 ;  /* 0x000000291e377c20 */ /* 0x000fe40008410000 */
[----:B------:R-:W-:Y:S02]  /*c660*/  FFMA.FTZ R83, R74, R51, R83 ;  /* 0x000000334a537223 */ /* 0x000fe40000010053 */
[----:B------:R-:W-:Y:S01]  /*c670*/  FFMA.FTZ R80, R76, R53, -R57 ;  /* 0x000000354c507223 */ /* 0x000fe20000010839 */
[----:B------:R-:W-:Y:S01]  /*c680*/  PRMT R53, RZ, 0x5410, R179 ;  /* 0x00005410ff357816 */ /* 0x000fe200000000b3 */
[----:B------:R-:W-:-:S02]  /*c690*/  FFMA.FTZ R74, R74, R61, R63 ;  /* 0x0000003d4a4a7223 */ /* 0x000fc4000001003f */
[-C--:B------:R-:W-:Y:S02]  /*c6a0*/  FMUL.FTZ R61, R16, R121.reuse ;  /* 0x00000079103d7220 */ /* 0x080fe40000410000 */
[----:B------:R-:W-:Y:S02]  /*c6b0*/  FFMA.FTZ R65, R2, UR40, -R55 ;  /* 0x0000002802417c23 */ /* 0x000fe40008010837 */
[-C--:B------:R-:W-:Y:S02]  /*c6c0*/  FMUL.FTZ R55, R18, R121.reuse ;  /* 0x0000007912377220 */ /* 0x080fe40000410000 */
[----:B------:R-:W-:Y:S01]  /*c6d0*/  FADD.FTZ R21, R21, R72 ;  /* 0x0000004815157221 */ /* 0x000fe20000010000 */
[----:B------:R-:W-:Y:S01]  /*c6e0*/  PRMT R72, RZ, 0x5410, R175 ;  /* 0x00005410ff487816 */ /* 0x000fe200000000af */
[----:B------:R-:W-:Y:S02]  /*c6f0*/  FFMA.FTZ R192, R53, -R121, R192 ;  /* 0x8000007935c07223 */ /* 0x000fe400000100c0 */
[----:B------:R-:W-:-:S02]  /*c700*/  FMUL.FTZ R63, R208, R61 ;  /* 0x0000003dd03f7220 */ /* 0x000fc40000410000 */
[----:B------:R-:W-:Y:S02]  /*c710*/  FMUL.FTZ R79, R188, R65 ;  /* 0x00000041bc4f7220 */ /* 0x000fe40000410000 */
[----:B------:R-:W-:Y:S02]  /*c720*/  FMUL.FTZ R57, R30, R113 ;  /* 0x000000711e397220 */ /* 0x000fe40000410000 */
[-C--:B------:R-:W-:Y:S02]  /*c730*/  FMUL.FTZ R65, R208, R55.reuse ;  /* 0x00000037d0417220 */ /* 0x080fe40000410000 */
[----:B------:R-:W-:Y:S02]  /*c740*/  FADD.FTZ R5, R5, R78 ;  /* 0x0000004e05057221 */ /* 0x000fe40000010000 */
[----:B------:R-:W-:Y:S01]  /*c750*/  FFMA.FTZ R78, R192, R55, R63 ;  /* 0x00000037c04e7223 */ /* 0x000fe2000001003f */
[----:B------:R-:W-:Y:S01]  /*c760*/  PRMT R63, RZ, 0x5410, R178 ;  /* 0x00005410ff3f7816 */ /* 0x000fe200000000b2 */
[----:B------:R-:W-:-:S02]  /*c770*/  FFMA.FTZ R82, R72, -R113, R213 ;  /* 0x8000007148527223 */ /* 0x000fc400000100d5 */
[----:B------:R-:W-:Y:S02]  /*c780*/  FMUL.FTZ R67, R2, R113 ;  /* 0x0000007102437220 */ /* 0x000fe40000410000 */
[----:B------:R-:W-:Y:S02]  /*c790*/  FMUL.FTZ R69, R188, R57 ;  /* 0x00000039bc457220 */ /* 0x000fe40000410000 */
[----:B------:R-:W-:Y:S01]  /*c7a0*/  FFMA.FTZ R84, R192, R61, -R65 ;  /* 0x0000003dc0547223 */ /* 0x000fe20000010841 */
[----:B------:R-:W-:Y:S01]  /*c7b0*/  PRMT R61, RZ, 0x5410, R176 ;  /* 0x00005410ff3d7816 */ /* 0x000fe200000000b0 */
[----:B------:R-:W-:Y:S02]  /*c7c0*/  FMUL.FTZ R65, R12, R119 ;  /* 0x000000770c417220 */ /* 0x000fe40000410000 */
[-C--:B------:R-:W-:Y:S02]  /*c7d0*/  FFMA.FTZ R94, R82, R67.reuse, -R69 ;  /* 0x00000043525e7223 */ /* 0x080fe40000010845 */
[----:B------:R-:W-:Y:S01]  /*c7e0*/  FADD.FTZ R21, R21, R78 ;  /* 0x0000004e15157221 */ /* 0x000fe20000010000 */
[----:B------:R-:W-:Y:S01]  /*c7f0*/  PRMT R78, RZ, 0x5410, R177 ;  /* 0x00005410ff4e7816 */ /* 0x000fe200000000b1 */
[----:B------:R-:W-:-:S02]  /*c800*/  FMUL.FTZ R188, R188, R67 ;  /* 0x00000043bcbc7220 */ /* 0x000fc40000410000 */
[-C--:B------:R-:W-:Y:S02]  /*c810*/  FFMA.FTZ R210, R63, -R119.reuse, R210 ;  /* 0x800000773fd27223 */ /* 0x080fe400000100d2 */
[----:B------:R-:W-:Y:S02]  /*c820*/  FMUL.FTZ R69, R22, R119 ;  /* 0x0000007716457220 */ /* 0x000fe40000410000 */
[----:B------:R-:W-:Y:S02]  /*c830*/  FMUL.FTZ R71, R191, R65 ;  /* 0x00000041bf477220 */ /* 0x000fe40000410000 */
[----:B------:R-:W-:Y:S02]  /*c840*/  FMUL.FTZ R67, R10, R117 ;  /* 0x000000750a437220 */ /* 0x000fe40000410000 */
[----:B------:R-:W-:Y:S02]  /*c850*/  FADD.FTZ R5, R5, R80 ;  /* 0x0000005005057221 */ /* 0x000fe40000010000 */
[----:B------:R-:W-:-:S02]  /*c860*/  FFMA.FTZ R88, R210, R69, -R71 ;  /* 0x00000045d2587223 */ /* 0x000fc40000010847 */
[-C--:B------:R-:W-:Y:S02]  /*c870*/  FFMA.FTZ R80, R78, -R117.reuse, R211 ;  /* 0x800000754e507223 */ /* 0x080fe400000100d3 */
[----:B------:R-:W-:Y:S02]  /*c880*/  FMUL.FTZ R73, R4, R117 ;  /* 0x0000007504497220 */ /* 0x000fe40000410000 */
[----:B------:R-:W-:Y:S02]  /*c890*/  FMUL.FTZ R75, R190, R67 ;  /* 0x00000043be4b7220 */ /* 0x000fe40000410000 */
[----:B------:R-:W-:Y:S02]  /*c8a0*/  FMUL.FTZ R71, R191, R69 ;  /* 0x00000045bf477220 */ /* 0x000fe40000410000 */
[----:B------:R-:W-:Y:S02]  /*c8b0*/  FMUL.FTZ R69, R0, R115 ;  /* 0x0000007300457220 */ /* 0x000fe40000410000 */
[----:B------:R-:W-:-:S02]  /*c8c0*/  FFMA.FTZ R90, R80, R73, -R75 ;  /* 0x00000049505a7223 */ /* 0x000fc4000001084b */
[----:B------:R-:W-:Y:S02]  /*c8d0*/  FFMA.FTZ R86, R210, R65, R71 ;  /* 0x00000041d2567223 */ /* 0x000fe40000010047 */
[-C--:B------:R-:W-:Y:S02]  /*c8e0*/  FFMA.FTZ R212, R61, -R115.reuse, R212 ;  /* 0x800000733dd47223 */ /* 0x080fe400000100d4 */
[----:B------:R-:W-:Y:S02]  /*c8f0*/  FMUL.FTZ R77, R68, R115 ;  /* 0x00000073444d7220 */ /* 0x000fe40000410000 */
[----:B------:R-:W-:Y:S02]  /*c900*/  FMUL.FTZ R73, R190, R73 ;  /* 0x00000049be497220 */ /* 0x000fe40000410000 */
[----:B------:R-:W-:Y:S02]  /*c910*/  FMUL.FTZ R71, R189, R69 ;  /* 0x00000045bd477220 */ /* 0x000fe40000410000 */
[----:B------:R-:W-:-:S02]  /*c920*/  FADD.FTZ R5, R5, R84 ;  /* 0x0000005405057221 */ /* 0x000fc40000010000 */
[----:B------:R-:W-:Y:S02]  /*c930*/  FADD.FTZ R21, R21, R86 ;  /* 0x0000005615157221 */ /* 0x000fe40000010000 */
[----:B------:R-:W-:Y:S02]  /*c940*/  FFMA.FTZ R84, R80, R67, R73 ;  /* 0x0000004350547223 */ /* 0x000fe40000010049 */
[-C--:B------:R-:W-:Y:S02]  /*c950*/  FFMA.FTZ R86, R212, R77.reuse, -R71 ;  /* 0x0000004dd4567223 */ /* 0x080fe40000010847 */
[----:B------:R-:W-:Y:S02]  /*c960*/  FMUL.FTZ R77, R189, R77 ;  /* 0x0000004dbd4d7220 */ /* 0x000fe40000410000 */
[----:B------:R-:W-:Y:S02]  /*c970*/  FADD.FTZ R5, R5, R88 ;  /* 0x0000005805057221 */ /* 0x000fe40000010000 */
[----:B------:R-:W-:-:S02]  /*c980*/  FADD.FTZ R21, R21, R84 ;  /* 0x0000005415157221 */ /* 0x000fc40000010000 */
[----:B------:R-:W-:Y:S02]  /*c990*/  FFMA.FTZ R84, R212, R69, R77 ;  /* 0x00000045d4547223 */ /* 0x000fe4000001004d */
[----:B------:R-:W-:Y:S02]  /*c9a0*/  FADD.FTZ R5, R5, R90 ;  /* 0x0000005a05057221 */ /* 0x000fe40000010000 */
[----:B------:R-:W-:Y:S01]  /*c9b0*/  FADD.FTZ R84, R21, R84 ;  /* 0x0000005415547221 */ /* 0x000fe20000010000 */
[----:B------:R-:W-:Y:S01]  /*c9c0*/  MOV R21, UR20 ;  /* 0x0000001400157c02 */ /* 0x000fe20008000f00 */
[----:B------:R-:W-:Y:S02]  /*c9d0*/  FFMA.FTZ R73, R82, R57, R188 ;  /* 0x0000003952497223 */ /* 0x000fe400000100bc */
[----:B------:R-:W-:Y:S01]  /*c9e0*/  FMUL.FTZ R71, R2, UR41 ;  /* 0x0000002902477c20 */ /* 0x000fe20008410000 */
[----:B------:R-:W-:Y:S01]  /*c9f0*/  LEA R90, R21, -R148, 0x1 ;  /* 0x80000094155a7211 */ /* 0x000fe200078e08ff */
[----:B------:R-:W-:-:S02]  /*ca00*/  FADD.FTZ R5, R5, R86 ;  /* 0x0000005605057221 */ /* 0x000fc40000010000 */
[----:B------:R-:W-:Y:S01]  /*ca10*/  FADD.FTZ R2, R84, R73 ;  /* 0x0000004954027221 */ /* 0x000fe20000010000 */
[----:B------:R-:W-:Y:S01]  /*ca20*/  ISETP.GE.AND P0, PT, R90, 0x1, PT ;  /* 0x000000015a00780c */ /* 0x000fe20003f06270 */
[----:B------:R-:W-:Y:S02]  /*ca30*/  FFMA.FTZ R71, R30, UR40, R71 ;  /* 0x000000281e477c23 */ /* 0x000fe40008010047 */
[----:B------:R-:W-:Y:S02]  /*ca40*/  FADD.FTZ R84, R5, R94 ;  /* 0x0000005e05547221 */ /* 0x000fe40000010000 */
[----:B------:R-:W-:Y:S02]  /*ca50*/  FMUL.FTZ R5, R0, UR41 ;  /* 0x0000002900057c20 */ /* 0x000fe40008410000 */
[----:B------:R-:W-:Y:S02]  /*ca60*/  FFMA.FTZ R71, R82, R71, R79 ;  /* 0x0000004752477223 */ /* 0x000fe4000001004f */
[----:B------:R-:W-:-:S02]  /*ca70*/  FFMA.FTZ R82, R68, UR40, -R5 ;  /* 0x0000002844527c23 */ /* 0x000fc40008010805 */
[----:B------:R-:W-:Y:S02]  /*ca80*/  FMUL.FTZ R5, R12, UR41 ;  /* 0x000000290c057c20 */ /* 0x000fe40008410000 */
[----:B------:R-:W-:Y:S02]  /*ca90*/  FMUL.FTZ R75, R68, UR41 ;  /* 0x00000029444b7c20 */ /* 0x000fe40008410000 */
[----:B------:R-:W-:Y:S02]  /*caa0*/  FMUL.FTZ R81, R18, UR41 ;  /* 0x0000002912517c20 */ /* 0x000fe40008410000 */
[----:B------:R-:W-:Y:S02]  /*cab0*/  FFMA.FTZ R68, R22, UR40, -R5 ;  /* 0x0000002816447c23 */ /* 0x000fe40008010805 */
[----:B------:R-:W-:Y:S02]  /*cac0*/  FMUL.FTZ R85, R20, UR41 ;  /* 0x0000002914557c20 */ /* 0x000fe40008410000 */
[----:B------:R-:W-:-:S02]  /*cad0*/  FMUL.FTZ R5, R26, UR41 ;  /* 0x000000291a057c20 */ /* 0x000fc40008410000 */
[C---:B------:R-:W-:Y:S02]  /*cae0*/  FFMA.FTZ R81, R16.reuse, UR40, -R81 ;  /* 0x0000002810517c23 */ /* 0x040fe40008010851 */
[----:B------:R-:W-:Y:S02]  /*caf0*/  FMUL.FTZ R91, R16, UR41 ;  /* 0x00000029105b7c20 */ /* 0x000fe40008410000 */
[C---:B------:R-:W-:Y:S02]  /*cb00*/  FFMA.FTZ R16, R14.reuse, UR40, -R85 ;  /* 0x000000280e107c23 */ /* 0x040fe40008010855 */
[----:B------:R-:W-:Y:S02]  /*cb10*/  FMUL.FTZ R87, R14, UR41 ;  /* 0x000000290e577c20 */ /* 0x000fe40008410000 */
[----:B------:R-:W-:Y:S02]  /*cb20*/  FFMA.FTZ R14, R8, UR40, -R5 ;  /* 0x00000028080e7c23 */ /* 0x000fe40008010805 */
[----:B------:R-:W-:-:S02]  /*cb30*/  FADD.FTZ R83, R2, R83 ;  /* 0x0000005302537221 */ /* 0x000fc40000010000 */
[----:B------:R-:W-:Y:S02]  /*cb40*/  FMUL.FTZ R5, R34, UR41 ;  /* 0x0000002922057c20 */ /* 0x000fe40008410000 */
[----:B------:R-:W-:Y:S02]  /*cb50*/  FMUL.FTZ R2, R9, UR41 ;  /* 0x0000002909027c20 */ /* 0x000fe40008410000 */
[----:B------:R-:W-:Y:S02]  /*cb60*/  FMUL.FTZ R89, R8, UR41 ;  /* 0x0000002908597c20 */ /* 0x000fe40008410000 */
[C---:B------:R-:W-:Y:S02]  /*cb70*/  FFMA.FTZ R8, R24.reuse, UR40, -R5 ;  /* 0x0000002818087c23 */ /* 0x040fe40008010805 */
[----:B------:R-:W-:Y:S02]  /*cb80*/  FMUL.FTZ R97, R24, UR41 ;  /* 0x0000002918617c20 */ /* 0x000fe40008410000 */
[----:B------:R-:W-:-:S02]  /*cb90*/  FFMA.FTZ R95, R35, UR40, -R2 ;  /* 0x00000028235f7c23 */ /* 0x000fc40008010802 */
[----:B------:R-:W-:Y:S02]  /*cba0*/  FMUL.FTZ R5, R42, UR41 ;  /* 0x000000292a057c20 */ /* 0x000fe40008410000 */
[----:B------:R-:W-:Y:S02]  /*cbb0*/  FMUL.FTZ R2, R35, UR41 ;  /* 0x0000002923027c20 */ /* 0x000fe40008410000 */
[----:B------:R-:W-:Y:S02]  /*cbc0*/  FMUL.FTZ R79, R22, UR41 ;  /* 0x00000029164f7c20 */ /* 0x000fe40008410000 */
[----:B------:R-:W-:Y:S02]  /*cbd0*/  FFMA.FTZ R22, R34, UR40, R97 ;  /* 0x0000002822167c23 */ /* 0x000fe40008010061 */
[----:B------:R-:W-:Y:S02]  /*cbe0*/  FFMA.FTZ R24, R36, UR40, -R5 ;  /* 0x0000002824187c23 */ /* 0x000fe40008010805 */
[----:B------:R-:W-:-:S02]  /*cbf0*/  FMUL.FTZ R99, R6, UR41 ;  /* 0x0000002906637c20 */ /* 0x000fc40008410000 */
[----:B------:R-:W-:Y:S02]  /*cc00*/  FFMA.FTZ R97, R9, UR40, R2 ;  /* 0x0000002809617c23 */ /* 0x000fe40008010002 */
[----:B------:R-:W-:Y:S02]  /*cc10*/  FMUL.FTZ R5, R50, UR41 ;  /* 0x0000002932057c20 */ /* 0x000fe40008410000 */
[----:B------:R-:W-:Y:S02]  /*cc20*/  FMUL.FTZ R73, R10, UR41 ;  /* 0x000000290a497c20 */ /* 0x000fe40008410000 */
[----:B------:R-:W-:Y:S02]  /*cc30*/  FMUL.FTZ R2, R11, UR41 ;  /* 0x000000290b027c20 */ /* 0x000fe40008410000 */
[----:B------:R-:W-:Y:S02]  /*cc40*/  FMUL.FTZ R101, R36, UR41 ;  /* 0x0000002924657c20 */ /* 0x000fe40008410000 */
[----:B------:R-:W-:-:S02]  /*cc50*/  FFMA.FTZ R35, R28, UR40, R99 ;  /* 0x000000281c237c23 */ /* 0x000fc40008010063 */
[----:B------:R-:W-:Y:S02]  /*cc60*/  FFMA.FTZ R36, R70, UR40, -R5 ;  /* 0x0000002846247c23 */ /* 0x000fe40008010805 */
[C---:B------:R-:W-:Y:S02]  /*cc70*/  FFMA.FTZ R73, R4.reuse, UR40, -R73 ;  /* 0x0000002804497c23 */ /* 0x040fe40008010849 */
[----:B------:R-:W-:Y:S02]  /*cc80*/  FMUL.FTZ R77, R4, UR41 ;  /* 0x00000029044d7c20 */ /* 0x000fe40008410000 */
[----:B------:R-:W-:Y:S02]  /*cc90*/  FFMA.FTZ R85, R18, UR40, R91 ;  /* 0x0000002812557c23 */ /* 0x000fe4000801005b */
[----:B------:R-:W-:Y:S02]  /*cca0*/  FFMA.FTZ R99, R43, UR40, -R2 ;  /* 0x000000282b637c23 */ /* 0x000fe40008010802 */
[----:B------:R-:W-:-:S02]  /*ccb0*/  FMUL.FTZ R5, R70, UR41 ;  /* 0x0000002946057c20 */ /* 0x000fc40008410000 */
[----:B------:R-:W-:Y:S02]  /*ccc0*/  FMUL.FTZ R91, R28, UR41 ;  /* 0x000000291c5b7c20 */ /* 0x000fe40008410000 */
[----:B------:R-:W-:Y:S02]  /*ccd0*/  FMUL.FTZ R2, R13, UR41 ;  /* 0x000000290d027c20 */ /* 0x000fe40008410000 */
[----:B------:R-:W-:Y:S02]  /*cce0*/  FMUL.FTZ R4, R43, UR41 ;  /* 0x000000292b047c20 */ /* 0x000fe40008410000 */
[----:B------:R-:W-:Y:S02]  /*ccf0*/  FMUL.FTZ R70, R3, UR41 ;  /* 0x0000002903467c20 */ /* 0x000fe40008410000 */
[----:B------:R-:W-:Y:S02]  /*cd00*/  FFMA.FTZ R88, R42, UR40, R101 ;  /* 0x000000282a587c23 */ /* 0x000fe40008010065 */
[----:B------:R-:W-:-:S02]  /*cd10*/  FFMA.FTZ R75, R0, UR40, R75 ;  /* 0x00000028004b7c23 */ /* 0x000fc4000801004b */
[----:B------:R-:W-:Y:S02]  /*cd20*/  FFMA.FTZ R77, R10, UR40, R77 ;  /* 0x000000280a4d7c23 */ /* 0x000fe4000801004d */
[----:B------:R-:W-:Y:S02]  /*cd30*/  FFMA.FTZ R79, R12, UR40, R79 ;  /* 0x000000280c4f7c23 */ /* 0x000fe4000801004f */
[----:B------:R-:W-:Y:S02]  /*cd40*/  FFMA.FTZ R87, R20, UR40, R87 ;  /* 0x0000002814577c23 */ /* 0x000fe40008010057 */
[----:B------:R-:W-:Y:S02]  /*cd50*/  FFMA.FTZ R89, R26, UR40, R89 ;  /* 0x000000281a597c23 */ /* 0x000fe40008010059 */
[----:B------:R-:W-:Y:S02]  /*cd60*/  FFMA.FTZ R91, R6, UR40, -R91 ;  /* 0x00000028065b7c23 */ /* 0x000fe4000801085b */
[----:B------:R-:W-:-:S02]  /*cd70*/  FFMA.FTZ R43, R3, UR40, -R2 ;  /* 0x00000028032b7c23 */ /* 0x000fc40008010802 */
[----:B------:R-:W-:Y:S02]  /*cd80*/  FFMA.FTZ R101, R11, UR40, R4 ;  /* 0x000000280b657c23 */ /* 0x000fe40008010004 */
[----:B------:R-:W-:Y:S02]  /*cd90*/  FFMA.FTZ R86, R50, UR40, R5 ;  /* 0x0000002832567c23 */ /* 0x000fe40008010005 */
        /* <DEDUP_REMOVED lines=35> */
.L_x_654:
[----:B------:R-:W-:Y:S05]  /*cfd0*/  BSYNC B0 ;  /* 0x0000000000007941 */ /* 0x000fea0003800000 */
.L_x_653:
[----:B------:R-:W-:Y:S01]  /*cfe0*/  ULDC.64 UR20, c[0x0][0x2b8] ;  /* 0x0000ae0000147ab9 */ /* 0x000fe20000000a00 */
[C---:B------:R-:W-:Y:S01]  /*cff0*/  FMUL.FTZ R3, R152.reuse, R216 ;  /* 0x000000d898037220 */ /* 0x040fe20000410000 */
[----:B------:R-:W-:Y:S01]  /*d000*/  USHF.R.U32.HI UR34, URZ, 0x1, UR21 ;  /* 0x000000013f227899 */ /* 0x000fe20008011615 */
[-C--:B------:R-:W-:Y:S01]  /*d010*/  FMUL.FTZ R152, R152, R186.reuse ;  /* 0x000000ba98987220 */ /* 0x080fe20000410000 */
[----:B------:R-:W-:Y:S01]  /*d020*/  USHF.R.U64 UR20, UR20, 0x1, UR21 ;  /* 0x0000000114147899 */ /* 0x000fe20008001215 */
[C---:B------:R-:W-:Y:S01]  /*d030*/  FFMA.FTZ R186, R151.reuse, R186, -R3 ;  /* 0x000000ba97ba7223 */ /* 0x040fe20000010803 */
[----:B------:R-:W-:Y:S01]  /*d040*/  UIMAD UR39, UR34, UR33, URZ ;  /* 0x00000021222772a4 */ /* 0x000fe2000f8e023f */
[-C--:B------:R-:W-:Y:S01]  /*d050*/  FMUL.FTZ R156, R156, R111.reuse ;  /* 0x0000006f9c9c7220 */ /* 0x080fe20000410000 */
[----:B------:R-:W-:Y:S01]  /*d060*/  UIMAD.WIDE.U32 UR34, UR20, UR33, URZ ;  /* 0x00000021142272a5 */ /* 0x000fe2000f8e003f */
[----:B------:R-:W-:Y:S01]  /*d070*/  FMUL.FTZ R64, R64, R111 ;  /* 0x0000006f40407220 */ /* 0x000fe20000410000 */
[----:B------:R-:W-:Y:S01]  /*d080*/  UIMAD UR39, UR36, UR20, UR39 ;  /* 0x00000014242772a4 */ /* 0x000fe2000f8e0227 */
[----:B------:R-:W-:Y:S01]  /*d090*/  FFMA.FTZ R152, R151, R216, R152 ;  /* 0x000000d897987223 */ /* 0x000fe20000010098 */
[----:B------:R-:W-:Y:S01]  /*d0a0*/  ULDC UR40, c[0x0][0x174] ;  /* 0x00005d0000287ab9 */ /* 0x000fe20000000800 */
[C---:B0-----:R-:W-:Y:S01]  /*d0b0*/  FMUL.FTZ R4, R216.reuse, R156 ;  /* 0x0000009cd8047220 */ /* 0x041fe20000410000 */
[----:B------:R-:W-:Y:S01]  /*d0c0*/  ULDC.64 UR20, c[0x0][0x2c0] ;  /* 0x0000b00000147ab9 */ /* 0x000fe20000000a00 */
[----:B------:R-:W-:Y:S01]  /*d0d0*/  FMUL.FTZ R216, R216, R64 ;  /* 0x00000040d8d87220 */ /* 0x000fe20000410000 */
[----:B------:R-:W-:Y:S01]  /*d0e0*/  UIADD3 UR35, UR35, UR39, URZ ;  /* 0x0000002723237290 */ /* 0x000fe2000fffe03f */
[----:B------:R-:W-:Y:S01]  /*d0f0*/  FMUL.FTZ R152, R7, R152 ;  /* 0x0000009807987220 */ /* 0x000fe20000410000 */
[----:B------:R-:W-:Y:S01]  /*d100*/  UIMAD UR39, UR37, UR20, URZ ;  /* 0x00000014252772a4 */ /* 0x000fe2000f8e023f */
[C---:B------:R-:W-:Y:S01]  /*d110*/  FFMA.FTZ R4, R49.reuse, R64, R4 ;  /* 0x0000004031047223 */ /* 0x040fe20000010004 */
[----:B------:R-:W-:Y:S01]  /*d120*/  BSSY B0, `(.L_x_655) ;  /* 0x0000028000007945 */ /* 0x000fe20003800000 */
[----:B------:R-:W-:Y:S01]  /*d130*/  FFMA.FTZ R216, R49, R156, -R216 ;  /* 0x0000009c31d87223 */ /* 0x000fe200000108d8 */
[----:B------:R-:W-:Y:S01]  /*d140*/  UIMAD UR39, UR18, UR21, UR39 ;  /* 0x00000015122772a4 */ /* 0x000fe2000f8e0227 */
[----:B------:R-:W-:Y:S01]  /*d150*/  FADD.FTZ R49, R84, R59 ;  /* 0x0000003b54317221 */ /* 0x000fe20000010000 */
[----:B------:R-:W-:Y:S01]  /*d160*/  UIMAD.WIDE.U32 UR20, UR18, UR20, UR34 ;  /* 0x00000014121472a5 */ /* 0x000fe2000f8e0022 */
[----:B------:R-:W-:Y:S01]  /*d170*/  FADD.FTZ R149, R149, -R152 ;  /* 0x8000009895957221 */ /* 0x000fe20000010000 */
[----:B------:R-:W-:Y:S01]  /*d180*/  ISETP.GE.AND P1, PT, R90, 0x101, PT ;  /* 0x000001015a00780c */ /* 0x000fe20003f26270 */
[----:B------:R-:W-:Y:S01]  /*d190*/  ULDC.64 UR34, c[0x0][0x320] ;  /* 0x0000c80000227ab9 */ /* 0x000fe20000000a00 */
[----:B------:R-:W-:Y:S01]  /*d1a0*/  FADD.FTZ R219, R64, R219 ;  /* 0x000000db40db7221 */ /* 0x000fe20000010000 */
[----:B------:R-:W-:Y:S01]  /*d1b0*/  UIADD3 UR39, UR39, UR21, URZ ;  /* 0x0000001527277290 */ /* 0x000fe2000fffe03f */
[----:B------:R-:W-:Y:S01]  /*d1c0*/  ISETP.GE.AND P2, PT, R90, 0x181, PT ;  /* 0x000001815a00780c */ /* 0x000fe20003f46270 */
[----:B------:R-:W-:Y:S01]  /*d1d0*/  ULEA UR34, UP0, UR20, UR34, 0x3 ;  /* 0x0000002214227291 */ /* 0x000fe2000f80183f */
[----:B------:R-:W-:Y:S01]  /*d1e0*/  FADD.FTZ R83, R83, R4 ;  /* 0x0000000453537221 */ /* 0x000fe20000010000 */
[----:B------:R-:W-:Y:S01]  /*d1f0*/  UIADD3 UR21, UR6, -UR40, URZ ;  /* 0x8000002806157290 */ /* 0x000fe2000fffe03f */
[----:B------:R-:W-:Y:S01]  /*d200*/  FADD.FTZ R49, R49, R216 ;  /* 0x000000d831317221 */ /* 0x000fe20000010000 */
[----:B------:R-:W-:Y:S01]  /*d210*/  ULEA.HI.X UR35, UR20, UR35, UR39, 0x3, UP0 ;  /* 0x0000002314237291 */ /* 0x000fe200080f1c27 */
[C---:B------:R-:W-:Y:S01]  /*d220*/  IADD3 R59, R148.reuse, 0x180, RZ ;  /* 0x00000180943b7810 */ /* 0x040fe20007ffe0ff */
[----:B------:R-:W-:Y:S01]  /*d230*/  UIMAD UR20, UR21, -0x1000, URZ ;  /* 0xfffff000151478a4 */ /* 0x000fe2000f8e023f */
[----:B------:R-:W-:Y:S01]  /*d240*/  LEA R2, P0, R148, UR34, 0x2 ;  /* 0x0000002294027c11 */ /* 0x000fe2000f8010ff */
[----:B------:R-:W-:-:S03]  /*d250*/  USHF.L.U32 UR34, UR8, 0x2, URZ ;  /* 0x0000000208227899 */ /* 0x000fc6000800063f */
[----:B------:R-:W-:Y:S01]  /*d260*/  LEA.HI.X R3, R148, UR35, RZ, 0x2, P0 ;  /* 0x0000002394037c11 */ /* 0x000fe200080f14ff */
[----:B------:R-:W-:Y:S01]  /*d270*/  USHF.L.U64.HI UR35, UR8, 0x2, UR9 ;  /* 0x0000000208237899 */ /* 0x000fe20008010209 */
[----:B------:R-:W-:Y:S01]  /*d280*/  MOV R5, UR20 ;  /* 0x0000001400057c02 */ /* 0x000fe20008000f00 */
[----:B------:R-:W-:Y:S01]  /*d290*/  ULDC.64 UR20, c[0x0][0x2d0] ;  /* 0x0000b40000147ab9 */ /* 0x000fe20000000a00 */
[----:B------:R-:W-:Y:S01]  /*d2a0*/  ISETP.GE.AND P0, PT, R90, 0x81, PT ;  /* 0x000000815a00780c */ /* 0x000fe20003f06270 */
[----:B------:R-:W-:Y:S01]  /*d2b0*/  UIMAD UR20, UR35, UR20, URZ ;  /* 0x00000014231472a4 */ /* 0x000fe2000f8e023f */
[----:B------:R-:W-:Y:S01]  /*d2c0*/  MOV R103, UR34 ;  /* 0x0000002200677c02 */ /* 0x000fe20008000f00 */
[----:B------:R-:W-:Y:S02]  /*d2d0*/  IMAD.WIDE R2, R5, 0x4, R2 ;  /* 0x0000000405027825 */ /* 0x000fe400078e0202 */
[----:B------:R-:W-:Y:S02]  /*d2e0*/  UIMAD UR20, UR34, UR21, UR20 ;  /* 0x00000015221472a4 */ /* 0x000fe4000f8e0214 */
[----:B------:R-:W-:Y:S01]  /*d2f0*/  FMUL.FTZ R5, R7, R186 ;  /* 0x000000ba07057220 */ /* 0x000fe20000410000 */
[----:B------:R-:W-:Y:S01]  /*d300*/  IADD3 R7, R148, 0x100, RZ ;  /* 0x0000010094077810 */ /* 0x000fe20007ffe0ff */
[----:B------:R-:W-:-:S03]  /*d310*/  IMAD.WIDE.U32 R2, R103, c[0x0][0x2d0], R2 ;  /* 0x0000b40067027a25 */ /* 0x000fc600078e0002 */
[-C--:B------:R-:W-:Y:S01]  /*d320*/  LEA.HI.SX32 R7, R7, R148.reuse, 0x1b ;  /* 0x0000009407077211 */ /* 0x080fe200078fdaff */
[----:B------:R-:W-:Y:S01]  /*d330*/  FADD.FTZ R66, R66, R5 ;  /* 0x0000000542427221 */ /* 0x000fe20000010000 */
[----:B------:R-:W-:Y:S02]  /*d340*/  IADD3 R5, R148, 0x80, RZ ;  /* 0x0000008094057810 */ /* 0x000fe40007ffe0ff */
[----:B------:R-:W-:Y:S02]  /*d350*/  IADD3 R3, R3, UR20, RZ ;  /* 0x0000001403037c10 */ /* 0x000fe4000fffe0ff */
[----:B------:R-:W-:-:S06]  /*d360*/  LEA.HI.SX32 R5, R5, R148, 0x1b ;  /* 0x0000009405057211 */ /* 0x000fcc00078fdaff */
[----:B------:R-:W0:Y:S01]  /*d370*/  LDS R5, [R5.X4+0x2300] ;  /* 0x0023000005057984 */ /* 0x000e220000004800 */
[----:B------:R-:W-:Y:S05]  /*d380*/  @!P0 BRA `(.L_x_656) ;  /* 0x0000001000008947 */ /* 0x000fea0003800000 */
[----:B0-----:R0:W-:Y:S02]  /*d390*/  RED.E.ADD.F32.FTZ.RN.STRONG.GPU [R2.64+-0x3e00], R5 ;  /* 0xffc200050200798e */ /* 0x0011e4000c10e79e */
.L_x_656:
[----:B------:R-:W-:Y:S05]  /*d3a0*/  BSYNC B0 ;  /* 0x0000000000007941 */ /* 0x000fea0003800000 */
.L_x_655:
[----:B------:R-:W1:Y:S01]  /*d3b0*/  LDS R7, [R7.X4+0x2500] ;  /* 0x0025000007077984 */ /* 0x000e620000004800 */
[----:B------:R-:W-:Y:S01]  /*d3c0*/  BSSY B0, `(.L_x_657) ;  /* 0x0000004000007945 */ /* 0x000fe20003800000 */
[----:B------:R-:W-:Y:S01]  /*d3d0*/  LEA.HI.SX32 R59, R59, R148, 0x1b ;  /* 0x000000943b3b7211 */ /* 0x000fe200078fdaff */
[----:B------:R-:W-:Y:S05]  /*d3e0*/  @!P1 BRA `(.L_x_658) ;  /* 0x0000001000009947 */ /* 0x000fea0003800000 */
[----:B-1----:R1:W-:Y:S02]  /*d3f0*/  RED.E.ADD.F32.FTZ.RN.STRONG.GPU [R2.64+-0x3c00], R7 ;  /* 0xffc400070200798e */ /* 0x0023e4000c10e79e */
.L_x_658:
[----:B------:R-:W-:Y:S05]  /*d400*/  BSYNC B0 ;  /* 0x0000000000007941 */ /* 0x000fea0003800000 */
.L_x_657:
[----:B------:R-:W2:Y:S01]  /*d410*/  LDS R59, [R59.X4+0x2700] ;  /* 0x002700003b3b7984 */ /* 0x000ea20000004800 */
[----:B------:R-:W-:Y:S01]  /*d420*/  BSSY B0, `(.L_x_659) ;  /* 0x0000005000007945 */ /* 0x000fe20003800000 */
[C---:B------:R-:W-:Y:S02]  /*d430*/  IADD3 R103, R148.reuse, 0x200, RZ ;  /* 0x0000020094677810 */ /* 0x040fe40007ffe0ff */
[----:B0-----:R-:W-:Y:S01]  /*d440*/  IADD3 R5, R148, 0x280, RZ ;  /* 0x0000028094057810 */ /* 0x001fe20007ffe0ff */
[----:B------:R-:W-:Y:S05]  /*d450*/  @!P2 BRA `(.L_x_660) ;  /* 0x000000100000a947 */ /* 0x000fea0003800000 */
[----:B--2---:R0:W-:Y:S02]  /*d460*/  RED.E.ADD.F32.FTZ.RN.STRONG.GPU [R2.64+-0x3a00], R59 ;  /* 0xffc6003b0200798e */ /* 0x0041e4000c10e79e */
.L_x_660:
[----:B------:R-:W-:Y:S05]  /*d470*/  BSYNC B0 ;  /* 0x0000000000007941 */ /* 0x000fea0003800000 */
.L_x_659:
[-C--:B------:R-:W-:Y:S01]  /*d480*/  LEA.HI.SX32 R4, R103, R148.reuse, 0x1b ;  /* 0x0000009467047211 */ /* 0x080fe200078fdaff */
[----:B------:R-:W-:Y:S01]  /*d490*/  BSSY B0, `(.L_x_661) ;  /* 0x000000d000007945 */ /* 0x000fe20003800000 */
[----:B------:R-:W-:-:S02]  /*d4a0*/  LEA.HI.SX32 R6, R5, R148, 0x1b ;  /* 0x0000009405067211 */ /* 0x000fc400078fdaff */
[----:B------:R-:W-:Y:S01]  /*d4b0*/  ISETP.GE.AND P6, PT, R90, 0x201, PT ;  /* 0x000002015a00780c */ /* 0x000fe20003fc6270 */
        /* <DEDUP_REMOVED lines=10> */
.L_x_662:
[----:B---3--:R-:W-:Y:S05]  /*d560*/  BSYNC B0 ;  /* 0x0000000000007941 */ /* 0x008fea0003800000 */
.L_x_661:
[----:B-1--4-:R1:W3:Y:S01]  /*d570*/  LDS R5, [R6.X4+0x2b00] ;  /* 0x002b000006057984 */ /* 0x0122e20000004800 */
[----:B------:R-:W-:Y:S01]  /*d580*/  BSSY B0, `(.L_x_663) ;  /* 0x0000005000007945 */ /* 0x000fe20003800000 */
[----:B0-2---:R-:W-:Y:S02]  /*d590*/  IADD3 R59, R148, 0x380, RZ ;  /* 0x00000380943b7810 */ /* 0x005fe40007ffe0ff */
[----:B------:R-:W-:Y:S01]  /*d5a0*/  LEA.HI.SX32 R7, R7, R148, 0x1b ;  /* 0x0000009407077211 */ /* 0x000fe200078fdaff */
[----:B------:R-:W-:Y:S05]  /*d5b0*/  @!P0 BRA `(.L_x_664) ;  /* 0x0000001000008947 */ /* 0x000fea0003800000 */
[----:B---3--:R0:W-:Y:S02]  /*d5c0*/  RED.E.ADD.F32.FTZ.RN.STRONG.GPU [R2.64+-0x3600], R5 ;  /* 0xffca00050200798e */ /* 0x0081e4000c10e79e */
.L_x_664:
[----:B------:R-:W-:Y:S05]  /*d5d0*/  BSYNC B0 ;  /* 0x0000000000007941 */ /* 0x000fea0003800000 */
.L_x_663:
[----:B------:R-:W2:Y:S01]  /*d5e0*/  LDS R7, [R7.X4+0x2d00] ;  /* 0x002d000007077984 */ /* 0x000ea20000004800 */
[----:B------:R-:W-:Y:S01]  /*d5f0*/  BSSY B0, `(.L_x_665) ;  /* 0x0000005000007945 */ /* 0x000fe20003800000 */
[----:B0--3--:R-:W-:-:S02]  /*d600*/  IADD3 R5, R148, 0x400, RZ ;  /* 0x0000040094057810 */ /* 0x009fc40007ffe0ff */
[----:B------:R-:W-:Y:S01]  /*d610*/  LEA.HI.SX32 R59, R59, R148, 0x1b ;  /* 0x000000943b3b7211 */ /* 0x000fe200078fdaff */
[----:B------:R-:W-:Y:S05]  /*d620*/  @!P1 BRA `(.L_x_666) ;  /* 0x0000001000009947 */ /* 0x000fea0003800000 */
[----:B--2---:R0:W-:Y:S02]  /*d630*/  RED.E.ADD.F32.FTZ.RN.STRONG.GPU [R2.64+-0x3400], R7 ;  /* 0xffcc00070200798e */ /* 0x0041e4000c10e79e */
.L_x_666:
[----:B------:R-:W-:Y:S05]  /*d640*/  BSYNC B0 ;  /* 0x0000000000007941 */ /* 0x000fea0003800000 */
.L_x_665:
[----:B------:R-:W3:Y:S01]  /*d650*/  LDS R59, [R59.X4+0x2f00] ;  /* 0x002f00003b3b7984 */ /* 0x000ee20000004800 */
[----:B------:R-:W-:Y:S01]  /*d660*/  BSSY B0, `(.L_x_667) ;  /* 0x0000005000007945 */ /* 0x000fe20003800000 */
[----:B0-2---:R-:W-:Y:S02]  /*d670*/  IADD3 R7, R148, 0x480, RZ ;  /* 0x0000048094077810 */ /* 0x005fe40007ffe0ff */
[----:B------:R-:W-:Y:S01]  /*d680*/  LEA.HI.SX32 R5, R5, R148, 0x1b ;  /* 0x0000009405057211 */ /* 0x000fe200078fdaff */
[----:B------:R-:W-:Y:S05]  /*d690*/  @!P2 BRA `(.L_x_668) ;  /* 0x000000100000a947 */ /* 0x000fea0003800000 */
[----:B---3--:R0:W-:Y:S02]  /*d6a0*/  RED.E.ADD.F32.FTZ.RN.STRONG.GPU [R2.64+-0x3200], R59 ;  /* 0xffce003b0200798e */ /* 0x0081e4000c10e79e */
.L_x_668:
[----:B------:R-:W-:Y:S05]  /*d6b0*/  BSYNC B0 ;  /* 0x0000000000007941 */ /* 0x000fea0003800000 */
.L_x_667:
[----:B------:R-:W2:Y:S01]  /*d6c0*/  LDS R5, [R5.X4+0x3100] ;  /* 0x0031000005057984 */ /* 0x000ea20000004800 */
[----:B------:R-:W-:Y:S01]  /*d6d0*/  BSSY B0, `(.L_x_669) ;  /* 0x0000005000007945 */ /* 0x000fe20003800000 */
[----:B0--3--:R-:W-:Y:S02]  /*d6e0*/  IADD3 R59, R148, 0x500, RZ ;  /* 0x00000500943b7810 */ /* 0x009fe40007ffe0ff */
[----:B------:R-:W-:Y:S01]  /*d6f0*/  LEA.HI.SX32 R7, R7, R148, 0x1b ;  /* 0x0000009407077211 */ /* 0x000fe200078fdaff */
[----:B------:R-:W-:Y:S05]  /*d700*/  @!P3 BRA `(.L_x_670) ;  /* 0x000000100000b947 */ /* 0x000fea0003800000 */
[----:B--2---:R0:W-:Y:S02]  /*d710*/  RED.E.ADD.F32.FTZ.RN.STRONG.GPU [R2.64+-0x3000], R5 ;  /* 0xffd000050200798e */ /* 0x0041e4000c10e79e */
.L_x_670:
[----:B------:R-:W-:Y:S05]  /*d720*/  BSYNC B0 ;  /* 0x0000000000007941 */ /* 0x000fea0003800000 */
.L_x_669:
[----:B------:R-:W3:Y:S01]  /*d730*/  LDS R7, [R7.X4+0x3300] ;  /* 0x0033000007077984 */ /* 0x000ee20000004800 */
[----:B------:R-:W-:Y:S01]  /*d740*/  BSSY B0, `(.L_x_671) ;  /* 0x0000004000007945 */ /* 0x000fe20003800000 */
[----:B------:R-:W-:Y:S01]  /*d750*/  LEA.HI.SX32 R59, R59, R148, 0x1b ;  /* 0x000000943b3b7211 */ /* 0x000fe200078fdaff */
[----:B------:R-:W-:Y:S05]  /*d760*/  @!P4 BRA `(.L_x_672) ;  /* 0x000000100000c947 */ /* 0x000fea0003800000 */
[----:B---3--:R3:W-:Y:S02]  /*d770*/  RED.E.ADD.F32.FTZ.RN.STRONG.GPU [R2.64+-0x2e00], R7 ;  /* 0xffd200070200798e */ /* 0x0087e4000c10e79e */
.L_x_672:
[----:B------:R-:W-:Y:S05]  /*d780*/  BSYNC B0 ;  /* 0x0000000000007941 */ /* 0x000fea0003800000 */
.L_x_671:
[----:B------:R-:W4:Y:S01]  /*d790*/  LDS R59, [R59.X4+0x3500] ;  /* 0x003500003b3b7984 */ /* 0x000f220000004800 */
[----:B------:R-:W-:Y:S01]  /*d7a0*/  BSSY B0, `(.L_x_673) ;  /* 0x0000005000007945 */ /* 0x000fe20003800000 */
[----:B0-2---:R-:W-:-:S02]  /*d7b0*/  IADD3 R5, R148, 0x580, RZ ;  /* 0x0000058094057810 */ /* 0x005fc40007ffe0ff */
[----:B---3--:R-:W-:Y:S01]  /*d7c0*/  IADD3 R7, R148, 0x600, RZ ;  /* 0x0000060094077810 */ /* 0x008fe20007ffe0ff */
[----:B------:R-:W-:Y:S05]  /*d7d0*/  @!P5 BRA `(.L_x_674) ;  /* 0x000000100000d947 */ /* 0x000fea0003800000 */
[----:B----4-:R0:W-:Y:S02]  /*d7e0*/  RED.E.ADD.F32.FTZ.RN.STRONG.GPU [R2.64+-0x2c00], R59 ;  /* 0xffd4003b0200798e */ /* 0x0101e4000c10e79e */
.L_x_674:
[----:B------:R-:W-:Y:S05]  /*d7f0*/  BSYNC B0 ;  /* 0x0000000000007941 */ /* 0x000fea0003800000 */
.L_x_673:
        /* <DEDUP_REMOVED lines=14> */
.L_x_676:
[----:B------:R-:W-:Y:S05]  /*d8e0*/  BSYNC B0 ;  /* 0x0000000000007941 */ /* 0x000fea0003800000 */
.L_x_675:
[----:B------:R-:W2:Y:S01]  /*d8f0*/  LDS R7, [R7.X4+0x3900] ;  /* 0x0039000007077984 */ /* 0x000ea20000004800 */
[----:B------:R-:W-:Y:S01]  /*d900*/  BSSY B0, `(.L_x_677) ;  /* 0x0000005000007945 */ /* 0x000fe20003800000 */
[----:B0-----:R-:W-:-:S02]  /*d910*/  IADD3 R5, R148, 0x700, RZ ;  /* 0x0000070094057810 */ /* 0x001fc40007ffe0ff */
[----:B------:R-:W-:Y:S01]  /*d920*/  LEA.HI.SX32 R59, R59, R148, 0x1b ;  /* 0x000000943b3b7211 */ /* 0x000fe200078fdaff */
[----:B------:R-:W-:Y:S05]  /*d930*/  @!P0 BRA `(.L_x_678) ;  /* 0x0000001000008947 */ /* 0x000fea0003800000 */
[----:B--2---:R0:W-:Y:S02]  /*d940*/  RED.E.ADD.F32.FTZ.RN.STRONG.GPU [R2.64+-0x2800], R7 ;  /* 0xffd800070200798e */ /* 0x0041e4000c10e79e */
.L_x_678:
[----:B------:R-:W-:Y:S05]  /*d950*/  BSYNC B0 ;  /* 0x0000000000007941 */ /* 0x000fea0003800000 */
.L_x_677:
[----:B------:R-:W3:Y:S01]  /*d960*/  LDS R59, [R59.X4+0x3b00] ;  /* 0x003b00003b3b7984 */ /* 0x000ee20000004800 */
[----:B------:R-:W-:Y:S01]  /*d970*/  BSSY B0, `(.L_x_679) ;  /* 0x0000005000007945 */ /* 0x000fe20003800000 */
[----:B0-2---:R-:W-:Y:S02]  /*d980*/  IADD3 R7, R148, 0x780, RZ ;  /* 0x0000078094077810 */ /* 0x005fe40007ffe0ff */
[----:B------:R-:W-:Y:S01]  /*d990*/  LEA.HI.SX32 R5, R5, R148, 0x1b ;  /* 0x0000009405057211 */ /* 0x000fe200078fdaff */
[----:B------:R-:W-:Y:S05]  /*d9a0*/  @!P1 BRA `(.L_x_680) ;  /* 0x0000001000009947 */ /* 0x000fea0003800000 */
[----:B---3--:R0:W-:Y:S02]  /*d9b0*/  RED.E.ADD.F32.FTZ.RN.STRONG.GPU [R2.64+-0x2600], R59 ;  /* 0xffda003b0200798e */ /* 0x0081e4000c10e79e */
.L_x_680:
[----:B------:R-:W-:Y:S05]  /*d9c0*/  BSYNC B0 ;  /* 0x0000000000007941 */ /* 0x000fea0003800000 */
.L_x_679:
[----:B------:R-:W2:Y:S01]  /*d9d0*/  LDS R5, [R5.X4+0x3d00] ;  /* 0x003d000005057984 */ /* 0x000ea20000004800 */
[----:B------:R-:W-:Y:S01]  /*d9e0*/  BSSY B0, `(.L_x_681) ;  /* 0x0000005000007945 */ /* 0x000fe20003800000 */
[----:B0--3--:R-:W-:Y:S02]  /*d9f0*/  IADD3 R59, R148, 0x800, RZ ;  /* 0x00000800943b7810 */ /* 0x009fe40007ffe0ff */
[----:B------:R-:W-:Y:S01]  /*da00*/  LEA.HI.SX32 R7, R7, R148, 0x1b ;  /* 0x0000009407077211 */ /* 0x000fe200078fdaff */
[----:B------:R-:W-:Y:S05]  /*da10*/  @!P2 BRA `(.L_x_682) ;  /* 0x000000100000a947 */ /* 0x000fea0003800000 */
[----:B--2---:R0:W-:Y:S02]  /*da20*/  RED.E.ADD.F32.FTZ.RN.STRONG.GPU [R2.64+-0x2400], R5 ;  /* 0xffdc00050200798e */ /* 0x0041e4000c10e79e */
.L_x_682:
[----:B------:R-:W-:Y:S05]  /*da30*/  BSYNC B0 ;  /* 0x0000000000007941 */ /* 0x000fea0003800000 */
.L_x_681:
[----:B------:R-:W3:Y:S01]  /*da40*/  LDS R7, [R7.X4+0x3f00] ;  /* 0x003f000007077984 */ /* 0x000ee20000004800 */
[----:B------:R-:W-:Y:S01]  /*da50*/  BSSY B0, `(.L_x_683) ;  /* 0x0000005000007945 */ /* 0x000fe20003800000 */
[----:B0-2---:R-:W-:-:S02]  /*da60*/  IADD3 R5, R148, 0x880, RZ ;  /* 0x0000088094057810 */ /* 0x005fc40007ffe0ff */
[----:B------:R-:W-:Y:S01]  /*da70*/  LEA.HI.SX32 R59, R59, R148, 0x1b ;  /* 0x000000943b3b7211 */ /* 0x000fe200078fdaff */
[----:B------:R-:W-:Y:S05]  /*da80*/  @!P3 BRA `(.L_x_684) ;  /* 0x000000100000b947 */ /* 0x000fea0003800000 */
[----:B---3--:R0:W-:Y:S02]  /*da90*/  RED.E.ADD.F32.FTZ.RN.STRONG.GPU [R2.64+-0x2200], R7 ;  /* 0xffde00070200798e */ /* 0x0081e4000c10e79e */
.L_x_684:
[----:B------:R-:W-:Y:S05]  /*daa0*/  BSYNC B0 ;  /* 0x0000000000007941 */ /* 0x000fea0003800000 */
.L_x_683:
[----:B------:R-:W2:Y:S01]  /*dab0*/  LDS R59, [R59.X4+0x4100] ;  /* 0x004100003b3b7984 */ /* 0x000ea20000004800 */
[----:B------:R-:W-:Y:S01]  /*dac0*/  BSSY B0, `(.L_x_685) ;  /* 0x0000004000007945 */ /* 0x000fe20003800000 */
[----:B------:R-:W-:Y:S01]  /*dad0*/  LEA.HI.SX32 R5, R5, R148, 0x1b ;  /* 0x0000009405057211 */ /* 0x000fe200078fdaff */
[----:B------:R-:W-:Y:S05]  /*dae0*/  @!P4 BRA `(.L_x_686) ;  /* 0x000000100000c947 */ /* 0x000fea0003800000 */
[----:B--2---:R2:W-:Y:S02]  /*daf0*/  RED.E.ADD.F32.FTZ.RN.STRONG.GPU [R2.64+-0x2000], R59 ;  /* 0xffe0003b0200798e */ /* 0x0045e4000c10e79e */
.L_x_686:
[----:B------:R-:W-:Y:S05]  /*db00*/  BSYNC B0 ;  /* 0x0000000000007941 */ /* 0x000fea0003800000 */
.L_x_685:
[----:B------:R-:W4:Y:S01]  /*db10*/  LDS R5, [R5.X4+0x4300] ;  /* 0x0043000005057984 */ /* 0x000f220000004800 */
[----:B------:R-:W-:Y:S01]  /*db20*/  BSSY B0, `(.L_x_687) ;  /* 0x0000005000007945 */ /* 0x000fe20003800000 */
[C---:B0--3--:R-:W-:Y:S02]  /*db30*/  IADD3 R7, R148.reuse, 0x900, RZ ;  /* 0x0000090094077810 */ /* 0x049fe40007ffe0ff */
[----:B--2---:R-:W-:Y:S01]  /*db40*/  IADD3 R59, R148, 0x980, RZ ;  /* 0x00000980943b7810 */ /* 0x004fe20007ffe0ff */
[----:B------:R-:W-:Y:S05]  /*db50*/  @!P5 BRA `(.L_x_688) ;  /* 0x000000100000d947 */ /* 0x000fea0003800000 */
[----:B----4-:R0:W-:Y:S02]  /*db60*/  RED.E.ADD.F32.FTZ.RN.STRONG.GPU [R2.64+-0x1e00], R5 ;  /* 0xffe200050200798e */ /* 0x0101e4000c10e79e */
.L_x_688:
[----:B------:R-:W-:Y:S05]  /*db70*/  BSYNC B0 ;  /* 0x0000000000007941 */ /* 0x000fea0003800000 */
.L_x_687:
        /* <DEDUP_REMOVED lines=14> */
.L_x_690:
[----:B------:R-:W-:Y:S05]  /*dc60*/  BSYNC B0 ;  /* 0x0000000000007941 */ /* 0x000fea0003800000 */
.L_x_689:
[----:B------:R-:W2:Y:S01]  /*dc70*/  LDS R59, [R59.X4+0x4700] ;  /* 0x004700003b3b7984 */ /* 0x000ea20000004800 */
[----:B------:R-:W-:Y:S01]  /*dc80*/  BSSY B0, `(.L_x_691) ;  /* 0x0000005000007945 */ /* 0x000fe20003800000 */
[----:B0-----:R-:W-:Y:S02]  /*dc90*/  IADD3 R7, R148, 0xa80, RZ ;  /* 0x00000a8094077810 */ /* 0x001fe40007ffe0ff */
[----:B------:R-:W-:Y:S01]  /*dca0*/  LEA.HI.SX32 R5, R5, R148, 0x1b ;  /* 0x0000009405057211 */ /* 0x000fe200078fdaff */
[----:B------:R-:W-:Y:S05]  /*dcb0*/  @!P0 BRA `(.L_x_692) ;  /* 0x0000001000008947 */ /* 0x000fea0003800000 */
[----:B--2---:R0:W-:Y:S02]  /*dcc0*/  RED.E.ADD.F32.FTZ.RN.STRONG.GPU [R2.64+-0x1a00], R59 ;  /* 0xffe6003b0200798e */ /* 0x0041e4000c10e79e */
.L_x_692:
[----:B------:R-:W-:Y:S05]  /*dcd0*/  BSYNC B0 ;  /* 0x0000000000007941 */ /* 0x000fea0003800000 */
.L_x_691:
[----:B------:R-:W3:Y:S01]  /*dce0*/  LDS R5, [R5.X4+0x4900] ;  /* 0x0049000005057984 */ /* 0x000ee20000004800 */
[----:B------:R-:W-:Y:S01]  /*dcf0*/  BSSY B0, `(.L_x_693) ;  /* 0x0000005000007945 */ /* 0x000fe20003800000 */
[----:B0-2---:R-:W-:-:S02]  /*dd00*/  IADD3 R59, R148, 0xb00, RZ ;  /* 0x00000b00943b7810 */ /* 0x005fc40007ffe0ff */
[----:B------:R-:W-:Y:S01]  /*dd10*/  LEA.HI.SX32 R7, R7, R148, 0x1b ;  /* 0x0000009407077211 */ /* 0x000fe200078fdaff */
[----:B------:R-:W-:Y:S05]  /*dd20*/  @!P1 BRA `(.L_x_694) ;  /* 0x0000001000009947 */ /* 0x000fea0003800000 */
[----:B---3--:R0:W-:Y:S02]  /*dd30*/  RED.E.ADD.F32.FTZ.RN.STRONG.GPU [R2.64+-0x1800], R5 ;  /* 0xffe800050200798e */ /* 0x0081e4000c10e79e */
.L_x_694:
[----:B------:R-:W-:Y:S05]  /*dd40*/  BSYNC B0 ;  /* 0x0000000000007941 */ /* 0x000fea0003800000 */
.L_x_693:
[----:B------:R-:W2:Y:S01]  /*dd50*/  LDS R7, [R7.X4+0x4b00] ;  /* 0x004b000007077984 */ /* 0x000ea20000004800 */
[----:B------:R-:W-:Y:S01]  /*dd60*/  BSSY B0, `(.L_x_695) ;  /* 0x0000005000007945 */ /* 0x000fe20003800000 */
[----:B0--3--:R-:W-:Y:S02]  /*dd70*/  IADD3 R5, R148, 0xb80, RZ ;  /* 0x00000b8094057810 */ /* 0x009fe40007ffe0ff */
[----:B------:R-:W-:Y:S01]  /*dd80*/  LEA.HI.SX32 R59, R59, R148, 0x1b ;  /* 0x000000943b3b7211 */ /* 0x000fe200078fdaff */
[----:B------:R-:W-:Y:S05]  /*dd90*/  @!P2 BRA `(.L_x_696) ;  /* 0x000000100000a947 */ /* 0x000fea0003800000 */
[----:B--2---:R0:W-:Y:S02]  /*dda0*/  RED.E.ADD.F32.FTZ.RN.STRONG.GPU [R2.64+-0x1600], R7 ;  /* 0xffea00070200798e */ /* 0x0041e4000c10e79e */
.L_x_696:
[----:B------:R-:W-:Y:S05]  /*ddb0*/  BSYNC B0 ;  /* 0x0000000000007941 */ /* 0x000fea0003800000 */
.L_x_695:
[----:B------:R-:W3:Y:S01]  /*ddc0*/  LDS R59, [R59.X4+0x4d00] ;  /* 0x004d00003b3b7984 */ /* 0x000ee20000004800 */
[----:B------:R-:W-:Y:S01]  /*ddd0*/  BSSY B0, `(.L_x_697) ;  /* 0x0000005000007945 */ /* 0x000fe20003800000 */
[----:B0-2---:R-:W-:Y:S02]  /*dde0*/  IADD3 R7, R148, 0xc00, RZ ;  /* 0x00000c0094077810 */ /* 0x005fe40007ffe0ff */
[----:B------:R-:W-:Y:S01]  /*ddf0*/  LEA.HI.SX32 R5, R5, R148, 0x1b ;  /* 0x0000009405057211 */ /* 0x000fe200078fdaff */
[----:B------:R-:W-:Y:S05]  /*de00*/  @!P3 BRA `(.L_x_698) ;  /* 0x000000100000b947 */ /* 0x000fea0003800000 */
[----:B---3--:R0:W-:Y:S02]  /*de10*/  RED.E.ADD.F32.FTZ.RN.STRONG.GPU [R2.64+-0x1400], R59 ;  /* 0xffec003b0200798e */ /* 0x0081e4000c10e79e */
.L_x_698:
[----:B------:R-:W-:Y:S05]  /*de20*/  BSYNC B0 ;  /* 0x0000000000007941 */ /* 0x000fea0003800000 */
.L_x_697:
[----:B------:R-:W2:Y:S01]  /*de30*/  LDS R5, [R5.X4+0x4f00] ;  /* 0x004f000005057984 */ /* 0x000ea20000004800 */
[----:B------:R-:W-:Y:S01]  /*de40*/  BSSY B0, `(.L_x_699) ;  /* 0x0000004000007945 */ /* 0x000fe20003800000 */
[----:B------:R-:W-:Y:S01]  /*de50*/  LEA.HI.SX32 R7, R7, R148, 0x1b ;  /* 0x0000009407077211 */ /* 0x000fe200078fdaff */
[----:B------:R-:W-:Y:S05]  /*de60*/  @!P4 BRA `(.L_x_700) ;  /* 0x000000100000c947 */ /* 0x000fea0003800000 */
[----:B--2---:R2:W-:Y:S02]  /*de70*/  RED.E.ADD.F32.FTZ.RN.STRONG.GPU [R2.64+-0x1200], R5 ;  /* 0xffee00050200798e */ /* 0x0045e4000c10e79e */
.L_x_700:
[----:B------:R-:W-:Y:S05]  /*de80*/  BSYNC B0 ;  /* 0x0000000000007941 */ /* 0x000fea0003800000 */
.L_x_699:
[----:B------:R-:W4:Y:S01]  /*de90*/  LDS R7, [R7.X4+0x5100] ;  /* 0x0051000007077984 */ /* 0x000f220000004800 */
[----:B------:R-:W-:Y:S01]  /*dea0*/  BSSY B0, `(.L_x_701) ;  /* 0x0000005000007945 */ /* 0x000fe20003800000 */
[----:B--2---:R-:W-:-:S02]  /*deb0*/  IADD3 R5, R148, 0xc80, RZ ;  /* 0x00000c8094057810 */ /* 0x004fc40007ffe0ff */
[----:B0--3--:R-:W-:Y:S01]  /*dec0*/  IADD3 R59, R148, 0xd00, RZ ;  /* 0x00000d00943b7810 */ /* 0x009fe20007ffe0ff */
[----:B------:R-:W-:Y:S05]  /*ded0*/  @!P5 BRA `(.L_x_702) ;  /* 0x000000100000d947 */ /* 0x000fea0003800000 */
[----:B----4-:R0:W-:Y:S02]  /*dee0*/  RED.E.ADD.F32.FTZ.RN.STRONG.GPU [R2.64+-0x1000], R7 ;  /* 0xfff000070200798e */ /* 0x0101e4000c10e79e */
.L_x_702:
[----:B------:R-:W-:Y:S05]  /*def0*/  BSYNC B0 ;  /* 0x0000000000007941 */ /* 0x000fea0003800000 */
.L_x_701:
        /* <DEDUP_REMOVED lines=14> */
.L_x_704:
[----:B------:R-:W-:Y:S05]  /*dfe0*/  BSYNC B0 ;  /* 0x0000000000007941 */ /* 0x000fea0003800000 */
.L_x_703:
[----:B------:R-:W2:Y:S01]  /*dff0*/  LDS R59, [R59.X4+0x5500] ;  /* 0x005500003b3b7984 */ /* 0x000ea20000004800 */
[----:B------:R-:W-:Y:S01]  /*e000*/  BSSY B0, `(.L_x_705) ;  /* 0x0000005000007945 */ /* 0x000fe20003800000 */
[----:B0-----:R-:W-:-:S02]  /*e010*/  IADD3 R5, R148, 0xe00, RZ ;  /* 0x00000e0094057810 */ /* 0x001fc40007ffe0ff */
[----:B------:R-:W-:Y:S01]  /*e020*/  LEA.HI.SX32 R7, R7, R148, 0x1b ;  /* 0x0000009407077211 */ /* 0x000fe200078fdaff */
[----:B------:R-:W-:Y:S05]  /*e030*/  @!P0 BRA `(.L_x_706) ;  /* 0x0000001000008947 */ /* 0x000fea0003800000 */
[----:B--2---:R0:W-:Y:S02]  /*e040*/  RED.E.ADD.F32.FTZ.RN.STRONG.GPU [R2.64+-0xc00], R59 ;  /* 0xfff4003b0200798e */ /* 0x0041e4000c10e79e */
.L_x_706:
[----:B------:R-:W-:Y:S05]  /*e050*/  BSYNC B0 ;  /* 0x0000000000007941 */ /* 0x000fea0003800000 */
.L_x_705:
[----:B------:R-:W3:Y:S01]  /*e060*/  LDS R7, [R7.X4+0x5700] ;  /* 0x0057000007077984 */ /* 0x000ee20000004800 */
[----:B------:R-:W-:Y:S01]  /*e070*/  BSSY B0, `(.L_x_707) ;  /* 0x0000005000007945 */ /* 0x000fe20003800000 */
[----:B0-2---:R-:W-:Y:S02]  /*e080*/  IADD3 R59, R148, 0xe80, RZ ;  /* 0x00000e80943b7810 */ /* 0x005fe40007ffe0ff */
[----:B------:R-:W-:Y:S01]  /*e090*/  LEA.HI.SX32 R5, R5, R148, 0x1b ;  /* 0x0000009405057211 */ /* 0x000fe200078fdaff */
[----:B------:R-:W-:Y:S05]  /*e0a0*/  @!P1 BRA `(.L_x_708) ;  /* 0x0000001000009947 */ /* 0x000fea0003800000 */
[----:B---3--:R0:W-:Y:S02]  /*e0b0*/  RED.E.ADD.F32.FTZ.RN.STRONG.GPU [R2.64+-0xa00], R7 ;  /* 0xfff600070200798e */ /* 0x0081e4000c10e79e */
.L_x_708:
[----:B------:R-:W-:Y:S05]  /*e0c0*/  BSYNC B0 ;  /* 0x0000000000007941 */ /* 0x000fea0003800000 */
.L_x_707:
[----:B------:R-:W2:Y:S01]  /*e0d0*/  LDS R5, [R5.X4+0x5900] ;  /* 0x0059000005057984 */ /* 0x000ea20000004800 */
[----:B------:R-:W-:Y:S01]  /*e0e0*/  BSSY B0, `(.L_x_709) ;  /* 0x0000005000007945 */ /* 0x000fe20003800000 */
[----:B0--3--:R-:W-:Y:S02]  /*e0f0*/  IADD3 R7, R148, 0xf00, RZ ;  /* 0x00000f0094077810 */ /* 0x009fe40007ffe0ff */
[----:B------:R-:W-:Y:S01]  /*e100*/  LEA.HI.SX32 R59, R59, R148, 0x1b ;  /* 0x000000943b3b7211 */ /* 0x000fe200078fdaff */
[----:B------:R-:W-:Y:S05]  /*e110*/  @!P2 BRA `(.L_x_710) ;  /* 0x000000100000a947 */ /* 0x000fea0003800000 */
[----:B--2---:R0:W-:Y:S02]  /*e120*/  RED.E.ADD.F32.FTZ.RN.STRONG.GPU [R2.64+-0x800], R5 ;  /* 0xfff800050200798e */ /* 0x0041e4000c10e79e */
.L_x_710:
[----:B------:R-:W-:Y:S05]  /*e130*/  BSYNC B0 ;  /* 0x0000000000007941 */ /* 0x000fea0003800000 */
.L_x_709:
[----:B------:R-:W3:Y:S01]  /*e140*/  LDS R59, [R59.X4+0x5b00] ;  /* 0x005b00003b3b7984 */ /* 0x000ee20000004800 */
[----:B------:R-:W-:Y:S01]  /*e150*/  BSSY B0, `(.L_x_711) ;  /* 0x0000005000007945 */ /* 0x000fe20003800000 */
[----:B0-2---:R-:W-:-:S02]  /*e160*/  IADD3 R5, R148, 0xf80, RZ ;  /* 0x00000f8094057810 */ /* 0x005fc40007ffe0ff */
[----:B------:R-:W-:Y:S01]  /*e170*/  LEA.HI.SX32 R7, R7, R148, 0x1b ;  /* 0x0000009407077211 */ /* 0x000fe200078fdaff */
[----:B------:R-:W-:Y:S05]  /*e180*/  @!P3 BRA `(.L_x_712) ;  /* 0x000000100000b947 */ /* 0x000fea0003800000 */
[----:B---3--:R0:W-:Y:S02]  /*e190*/  RED.E.ADD.F32.FTZ.RN.STRONG.GPU [R2.64+-0x600], R59 ;  /* 0xfffa003b0200798e */ /* 0x0081e4000c10e79e */
.L_x_712:
[----:B------:R-:W-:Y:S05]  /*e1a0*/  BSYNC B0 ;  /* 0x0000000000007941 */ /* 0x000fea0003800000 */
.L_x_711:
[----:B------:R-:W2:Y:S01]  /*e1b0*/  LDS R7, [R7.X4+0x5d00] ;  /* 0x005d000007077984 */ /* 0x000ea20000004800 */
[----:B------:R-:W-:Y:S01]  /*e1c0*/  BSSY B0, `(.L_x_713) ;  /* 0x0000004000007945 */ /* 0x000fe20003800000 */
[----:B------:R-:W-:Y:S01]  /*e1d0*/  LEA.HI.SX32 R5, R5, R148, 0x1b ;  /* 0x0000009405057211 */ /* 0x000fe200078fdaff */
[----:B------:R-:W-:Y:S05]  /*e1e0*/  @!P4 BRA `(.L_x_714) ;  /* 0x000000100000c947 */ /* 0x000fea0003800000 */
[----:B--2---:R2:W-:Y:S02]  /*e1f0*/  RED.E.ADD.F32.FTZ.RN.STRONG.GPU [R2.64+-0x400], R7 ;  /* 0xfffc00070200798e */ /* 0x0045e4000c10e79e */
.L_x_714:
[----:B------:R-:W-:Y:S05]  /*e200*/  BSYNC B0 ;  /* 0x0000000000007941 */ /* 0x000fea0003800000 */
.L_x_713:
[----:B------:R-:W4:Y:S01]  /*e210*/  LDS R5, [R5.X4+0x5f00] ;  /* 0x005f000005057984 */ /* 0x000f220000004800 */
[----:B------:R-:W-:Y:S01]  /*e220*/  BSSY B0, `(.L_x_715) ;  /* 0x0000003000007945 */ /* 0x000fe20003800000 */
[----:B------:R-:W-:Y:S05]  /*e230*/  @!P5 BRA `(.L_x_716) ;  /* 0x000000100000d947 */ /* 0x000fea0003800000 */
[----:B----4-:R4:W-:Y:S02]  /*e240*/  RED.E.ADD.F32.FTZ.RN.STRONG.GPU [R2.64+-0x200], R5 ;  /* 0xfffe00050200798e */ /* 0x0109e4000c10e79e */
.L_x_716:
[----:B------:R-:W-:Y:S05]  /*e250*/  BSYNC B0 ;  /* 0x0000000000007941 */ /* 0x000fea0003800000 */
.L_x_715:
        /* <DEDUP_REMOVED lines=18> */
[----:B------:R-:W-:Y:S02]  /*e380*/  FFMA.FTZ R0, R61, R0, R75 ;  /* 0x000000003d007223 */ /* 0x000fe4000001004b */
[----:B------:R-:W-:Y:S02]  /*e390*/  FMUL.FTZ R68, R191, R68 ;  /* 0x00000044bf447220 */ /* 0x000fe40000410000 */
[----:B------:R-:W-:Y:S02]  /*e3a0*/  FADD.FTZ R169, R0, R169 ;  /* 0x000000a900a97221 */ /* 0x000fe40000010000 */
        /* <DEDUP_REMOVED lines=133> */
.L_x_718:
[----:B0-----:R-:W-:Y:S05]  /*ec00*/  BSYNC B0 ;  /* 0x0000000000007941 */ /* 0x001fea0003800000 */
.L_x_717:
        /* <DEDUP_REMOVED lines=8> */
.L_x_618:
[----:B------:R-:W-:Y:S01]  /*ec90*/  BAR.SYNC.DEFER_BLOCKING 0x0 ;  /* 0x0000000000007b1d */ /* 0x000fe20000010000 */
[C---:B------:R-:W-:Y:S02]  /*eca0*/  LOP3.LUT R28, R146.reuse, 0x20, RZ, 0xfc, !PT ;  /* 0x00000020921c7812 */ /* 0x040fe400078efcff */
[-C--:B------:R-:W-:Y:S02]  /*ecb0*/  ISETP.GE.AND P2, PT, R146, R21.reuse, PT ;  /* 0x000000159200720c */ /* 0x080fe40003f46270 */
[----:B------:R-:W-:Y:S01]  /*ecc0*/  ISETP.GE.AND P1, PT, R28, R21, PT ;  /* 0x000000151c00720c */ /* 0x000fe20003f26270 */
[----:B------:R-:W2:Y:S01]  /*ecd0*/  LDL R52, [R1+0x8] ;  /* 0x0000080001347983 */ /* 0x000ea20000100800 */
[C---:B------:R-:W-:Y:S01]  /*ece0*/  LOP3.LUT R26, R146.reuse, 0x40, RZ, 0xfc, !PT ;  /* 0x00000040921a7812 */ /* 0x040fe200078efcff */
[----:B------:R-:W-:Y:S01]  /*ecf0*/  ULDC.64 UR8, c[0x0][0x2d8] ;  /* 0x0000b60000087ab9 */ /* 0x000fe20000000a00 */
[C---:B------:R-:W-:Y:S01]  /*ed00*/  LOP3.LUT R0, R146.reuse, 0x60, RZ, 0xfc, !PT ;  /* 0x0000006092007812 */ /* 0x040fe200078efcff */
[----:B------:R-:W3:Y:S01]  /*ed10*/  LDL R50, [R1+0x4] ;  /* 0x0000040001327983 */ /* 0x000ee20000100800 */
[----:B------:R-:W-:Y:S01]  /*ed20*/  PRMT R3, RZ, 0x7610, R3 ;  /* 0x00007610ff037816 */ /* 0x000fe20000000003 */
[----:B------:R-:W-:Y:S01]  /*ed30*/  ULDC.64 UR34, c[0x0][0x2f8] ;  /* 0x0000be0000227ab9 */ /* 0x000fe20000000a00 */
[----:B------:R-:W-:Y:S01]  /*ed40*/  LOP3.LUT R2, R146, 0x80, RZ, 0xfc, !PT ;  /* 0x0000008092027812 */ /* 0x000fe200078efcff */
[----:B------:R-:W4:Y:S01]  /*ed50*/  LDL R48, [R1] ;  /* 0x0000000001307983 */ /* 0x000f220000100800 */
[----:B------:R-:W-:-:S02]  /*ed60*/  PRMT R5, RZ, 0x7610, R5 ;  /* 0x00007610ff057816 */ /* 0x000fc40000000005 */
[C---:B0-----:R-:W-:Y:S02]  /*ed70*/  LOP3.LUT R4, R146.reuse, 0xa0, RZ, 0xfc, !PT ;  /* 0x000000a092047812 */ /* 0x041fe400078efcff */
[----:B------:R-:W-:Y:S02]  /*ed80*/  LOP3.LUT R6, R146, 0xc0, RZ, 0xfc, !PT ;  /* 0x000000c092067812 */ /* 0x000fe400078efcff */
[-C--:B------:R-:W-:Y:S02]  /*ed90*/  ISETP.GE.AND P0, PT, R26, R21.reuse, PT ;  /* 0x000000151a00720c */ /* 0x080fe40003f06270 */
[----:B------:R-:W-:Y:S01]  /*eda0*/  LOP3.LUT R8, R146, 0xe0, RZ, 0xfc, !PT ;  /* 0x000000e092087812 */ /* 0x000fe200078efcff */
[----:B------:R-:W2:Y:S01]  /*edb0*/  @!P2 LDG.E.U16 R3, [R92.64] ;  /* 0x0000001e5c03a981 */ /* 0x000ea2000c1e1500 */
[-C--:B------:R-:W-:Y:S02]  /*edc0*/  ISETP.GE.AND P4, PT, R0, R21.reuse, PT ;  /* 0x000000150000720c */ /* 0x080fe40003f86270 */
[----:B------:R-:W-:Y:S01]  /*edd0*/  LOP3.LUT R10, R146, 0x100, RZ, 0xfc, !PT ;  /* 0x00000100920a7812 */ /* 0x000fe200078efcff */
[----:B------:R-:W3:Y:S01]  /*ede0*/  @!P1 LDG.E.U16 R5, [R92.64+0x40] ;  /* 0x0000401e5c059981 */ /* 0x000ee2000c1e1500 */
        /* <DEDUP_REMOVED lines=9> */
[----:B------:R-:W4:Y:S01]  /*ee80*/  @!P0 LDG.E.U16 R7, [R92.64+0x80] ;  /* 0x0000801e5c078981 */ /* 0x000f22000c1e1500 */
[C---:B------:R-:W-:Y:S02]  /*ee90*/  LOP3.LUT R12, R146.reuse, 0x120, RZ, 0xfc, !PT ;  /* 0x00000120920c7812 */ /* 0x040fe400078efcff */
        /* <DEDUP_REMOVED lines=9> */
[----:B------:R-:W-:Y:S01]  /*ef30*/  LOP3.LUT R20, R146, 0x1a0, RZ, 0xfc, !PT ;  /* 0x000001a092147812 */ /* 0x000fe200078efcff */
[----:B------:R-:W5:Y:S01]  /*ef40*/  @!P3 LDG.E.U16 R32, [R92.64+0x180] ;  /* 0x0001801e5c20b981 */ /* 0x000f62000c1e1500 */
[-C--:B------:R-:W-:Y:S02]  /*ef50*/  ISETP.GE.AND P0, PT, R12, R21.reuse, PT ;  /* 0x000000150c00720c */ /* 0x080fe40003f06270 */
[----:B------:R-:W-:Y:S01]  /*ef60*/  LOP3.LUT R22, R146, 0x1c0, RZ, 0xfc, !PT ;  /* 0x000001c092167812 */ /* 0x000fe200078efcff */
[----:B------:R-:W5:Y:S01]  /*ef70*/  @!P2 LDG.E.U16 R13, [R92.64+0x1c0] ;  /* 0x0001c01e5c0da981 */ /* 0x000f62000c1e1500 */
[----:B------:R-:W-:-:S02]  /*ef80*/  ISETP.GE.AND P4, PT, R14, R21, PT ;  /* 0x000000150e00720c */ /* 0x000fc40003f86270 */
[----:B------:R-:W-:Y:S01]  /*ef90*/  LOP3.LUT R24, R146, 0x1e0, RZ, 0xfc, !PT ;  /* 0x000001e092187812 */ /* 0x000fe200078efcff */
[----:B------:R-:W5:Y:S01]  /*efa0*/  @!P1 LDG.E.U16 R34, [R92.64+0x200] ;  /* 0x0002001e5c229981 */ /* 0x000f62000c1e1500 */
        /* <DEDUP_REMOVED lines=44> */
[----:B------:R-:W-:Y:S01]  /*f270*/  LDS.U16 R13, [R145+0x12] ;  /* 0x00001200910d7984 */ /* 0x000fe20000000400 */
[----:B0-----:R-:W-:-:S02]  /*f280*/  PRMT R7, RZ, 0x5410, R7 ;  /* 0x00005410ff077816 */ /* 0x001fc40000000007 */
[----:B-1----:R-:W-:-:S03]  /*f290*/  PRMT R3, RZ, 0x5410, R3 ;  /* 0x00005410ff037816 */ /* 0x002fc60000000003 */
[----:B------:R-:W-:Y:S02]  /*f2a0*/  FADD.FTZ R19, R7, UR5 ;  /* 0x0000000507137e21 */ /* 0x000fe40008010000 */
[----:B------:R-:W-:Y:S01]  /*f2b0*/  LDS.U16 R7, [R145+0xc] ;  /* 0x00000c0091077984 */ /* 0x000fe20000000400 */
[----:B--2---:R-:W-:Y:S01]  /*f2c0*/  PRMT R9, RZ, 0x5410, R9 ;  /* 0x00005410ff097816 */ /* 0x004fe20000000009 */
[----:B------:R-:W-:Y:S01]  /*f2d0*/  FADD.FTZ R11, R3, UR5 ;  /* 0x00000005030b7e21 */ /* 0x000fe20008010000 */
[----:B------:R-:W-:Y:S01]  /*f2e0*/  FSETP.GTU.FTZ.AND P0, PT, R19, 20, PT ;  /* 0x41a000001300780b */ /* 0x000fe20003f1c000 */
[----:B------:R-:W-:Y:S01]  /*f2f0*/  LDS.U16 R3, [R145+0x8] ;  /* 0x0000080091037984 */ /* 0x000fe20000000400 */
[----:B---3--:R-:W-:Y:S01]  /*f300*/  PRMT R5, RZ, 0x5410, R5 ;  /* 0x00005410ff057816 */ /* 0x008fe20000000005 */
[----:B------:R-:W-:Y:S01]  /*f310*/  FADD.FTZ R23, R9, UR5 ;  /* 0x0000000509177e21 */ /* 0x000fe20008010000 */
[----:B------:R-:W-:Y:S01]  /*f320*/  FSETP.GTU.FTZ.AND P4, PT, R11, 20, PT ;  /* 0x41a000000b00780b */ /* 0x000fe20003f9c000 */
[----:B------:R-:W0:Y:S02]  /*f330*/  LDS.U16 R9, [R145+0xe] ;  /* 0x00000e0091097984 */ /* 0x000e240000000400 */
[----:B------:R-:W-:-:S02]  /*f340*/  FADD.FTZ R17, R5, UR5 ;  /* 0x0000000505117e21 */ /* 0x000fc40008010000 */
[----:B------:R-:W1:Y:S04]  /*f350*/  LDS.U16 R5, [R145+0xa] ;  /* 0x00000a0091057984 */ /* 0x000e680000000400 */
[----:B------:R-:W-:Y:S01]  /*f360*/  @!P0 FMUL.FTZ R19, R19, -1.4426950216293334961 ;  /* 0xbfb8aa3b13138820 */ /* 0x000fe20000410000 */
[----:B------:R-:W-:-:S03]  /*f370*/  FSETP.GTU.FTZ.AND P5, PT, R17, 20, PT ;  /* 0x41a000001100780b */ /* 0x000fc60003fbc000 */
[----:B------:R-:W-:Y:S02]  /*f380*/  @!P4 FMUL.FTZ R11, R11, -1.4426950216293334961 ;  /* 0xbfb8aa3b0b0bc820 */ /* 0x000fe40000410000 */
[----:B------:R-:W2:Y:S08]  /*f390*/  @!P0 MUFU.EX2 R19, R19 ;  /* 0x0000001300138308 */ /* 0x000eb00000000800 */
[----:B------:R3:W4:Y:S01]  /*f3a0*/  @!P4 MUFU.EX2 R15, R11 ;  /* 0x0000000b000fc308 */ /* 0x0007220000000800 */
[----:B------:R-:W-:Y:S01]  /*f3b0*/  @!P5 FMUL.FTZ R17, R17, -1.4426950216293334961 ;  /* 0xbfb8aa3b1111d820 */ /* 0x000fe20000410000 */
[----:B---3--:R-:W3:Y:S06]  /*f3c0*/  LDS.U16 R11, [R145+0x10] ;  /* 0x00001000910b7984 */ /* 0x008eec0000000400 */
[----:B------:R-:W5:Y:S01]  /*f3d0*/  @!P5 MUFU.EX2 R17, R17 ;  /* 0x000000110011d308 */ /* 0x000f620000000800 */
[----:B--2---:R-:W-:-:S07]  /*f3e0*/  @!P0 FADD.FTZ R19, R19, 1 ;  /* 0x3f80000013138421 */ /* 0x004fce0000010000 */
[----:B------:R-:W2:Y:S01]  /*f3f0*/  @!P0 MUFU.RCP R32, R19 ;  /* 0x0000001300208308 */ /* 0x000ea20000001000 */
[----:B0-----:R-:W-:Y:S01]  /*f400*/  PRMT R9, RZ, 0x5410, R9 ;  /* 0x00005410ff097816 */ /* 0x001fe20000000009 */
[----:B----4-:R-:W-:Y:S01]  /*f410*/  @!P4 FADD.FTZ R15, R15, 1 ;  /* 0x3f8000000f0fc421 */ /* 0x010fe20000010000 */
[----:B------:R-:W-:-:S03]  /*f420*/  PRMT R13, RZ, 0x5410, R13 ;  /* 0x00005410ff0d7816 */ /* 0x000fc6000000000d */
[----:B------:R-:W-:Y:S02]  /*f430*/  FADD.FTZ R9, R9, UR5 ;  /* 0x0000000509097e21 */ /* 0x000fe40008010000 */
[----:B-----5:R-:W-:Y:S01]  /*f440*/  @!P5 FADD.FTZ R17, R17, 1 ;  /* 0x3f8000001111d421 */ /* 0x020fe20000010000 */
[----:B------:R-:W0:Y:S01]  /*f450*/  @!P4 MUFU.RCP R30, R15 ;  /* 0x0000000f001ec308 */ /* 0x000e220000001000 */
[----:B------:R-:W-:Y:S01]  /*f460*/  FADD.FTZ R13, R13, UR5 ;  /* 0x000000050d0d7e21 */ /* 0x000fe20008010000 */
[----:B------:R-:W-:Y:S02]  /*f470*/  FSETP.GTU.FTZ.AND P6, PT, R9, 20, PT ;  /* 0x41a000000900780b */ /* 0x000fe40003fdc000 */
[----:B------:R-:W-:Y:S01]  /*f480*/  PRMT R3, RZ, 0x5410, R3 ;  /* 0x00005410ff037816 */ /* 0x000fe20000000003 */
[----:B--2---:R-:W-:-:S03]  /*f490*/  @!P0 FMUL.FTZ R159, R159, R32 ;  /* 0x000000209f9f8220 */ /* 0x004fc60000410000 */
[----:B------:R-:W2:Y:S01]  /*f4a0*/  @!P5 MUFU.RCP R17, R17 ;  /* 0x000000110011d308 */ /* 0x000ea20000001000 */
[----:B------:R-:W-:Y:S02]  /*f4b0*/  FSETP.GTU.FTZ.AND P0, PT, R13, 20, PT ;  /* 0x41a000000d00780b */ /* 0x000fe40003f1c000 */
[----:B-1----:R-:W-:Y:S02]  /*f4c0*/  PRMT R5, RZ, 0x5410, R5 ;  /* 0x00005410ff057816 */ /* 0x002fe40000000005 */
[----:B------:R-:W-:Y:S01]  /*f4d0*/  PRMT R7, RZ, 0x5410, R7 ;  /* 0x00005410ff077816 */ /* 0x000fe20000000007 */
[----:B------:R-:W-:Y:S02]  /*f4e0*/  FADD.FTZ R3, R3, UR5 ;  /* 0x0000000503037e21 */ /* 0x000fe40008010000 */
[----:B------:R-:W-:Y:S02]  /*f4f0*/  FADD.FTZ R5, R5, UR5 ;  /* 0x0000000505057e21 */ /* 0x000fe40008010000 */
[----:B------:R-:W-:Y:S01]  /*f500*/  FADD.FTZ R7, R7, UR5 ;  /* 0x0000000507077e21 */ /* 0x000fe20008010000 */
[----:B---3--:R-:W-:Y:S01]  /*f510*/  PRMT R11, RZ, 0x5410, R11 ;  /* 0x00005410ff0b7816 */ /* 0x008fe2000000000b */
[----:B0-----:R-:W-:Y:S01]  /*f520*/  @!P4 FMUL.FTZ R157, R157, R30 ;  /* 0x0000001e9d9dc220 */ /* 0x001fe20000410000 */
[----:B------:R-:W-:Y:S01]  /*f530*/  FSETP.GTU.FTZ.AND P2, PT, R3, 20, PT ;  /* 0x41a000000300780b */ /* 0x000fe20003f5c000 */
[----:B------:R-:W-:Y:S01]  /*f540*/  @!P6 FMUL.FTZ R9, R9, -1.4426950216293334961 ;  /* 0xbfb8aa3b0909e820 */ /* 0x000fe20000410000 */
[----:B------:R-:W-:Y:S01]  /*f550*/  FSETP.GTU.FTZ.AND P3, PT, R5, 20, PT ;  /* 0x41a000000500780b */ /* 0x000fe20003f7c000 */
[----:B------:R-:W-:Y:S01]  /*f560*/  FADD.FTZ R11, R11, UR5 ;  /* 0x000000050b0b7e21 */ /* 0x000fe20008010000 */
[----:B------:R-:W-:Y:S01]  /*f570*/  FSETP.GTU.FTZ.AND P4, PT, R7, 20, PT ;  /* 0x41a000000700780b */ /* 0x000fe20003f9c000 */
[----:B------:R-:W-:-:S02]  /*f580*/  @!P0 FMUL.FTZ R13, R13, -1.4426950216293334961 ;  /* 0xbfb8aa3b0d0d8820 */ /* 0x000fc40000410000 */
[----:B--2---:R-:W-:Y:S01]  /*f590*/  @!P5 FMUL.FTZ R158, R158, R17 ;  /* 0x000000119e9ed220 */ /* 0x004fe20000410000 */
[----:B------:R-:W-:Y:S01]  /*f5a0*/  FSETP.GTU.FTZ.AND P5, PT, R11, 20, PT ;  /* 0x41a000000b00780b */ /* 0x000fe20003fbc000 */
[----:B------:R-:W0:Y:S01]  /*f5b0*/  @!P6 MUFU.EX2 R9, R9 ;  /* 0x000000090009e308 */ /* 0x000e220000000800 */
[----:B------:R-:W-:-:S07]  /*f5c0*/  FSETP.GTU.FTZ.AND P1, PT, R23, 20, PT ;  /* 0x41a000001700780b */ /* 0x000fce0003f3c000 */
[----:B------:R-:W1:Y:S01]  /*f5d0*/  @!P0 MUFU.EX2 R13, R13 ;  /* 0x0000000d000d8308 */ /* 0x000e620000000800 */
[----:B------:R-:W-:Y:S02]  /*f5e0*/  @!P2 FMUL.FTZ R3, R3, -1.4426950216293334961 ;  /* 0xbfb8aa3b0303a820 */ /* 0x000fe40000410000 */
[----:B------:R-:W-:Y:S02]  /*f5f0*/  @!P3 FMUL.FTZ R5, R5, -1.4426950216293334961 ;  /* 0xbfb8aa3b0505b820 */ /* 0x000fe40000410000 */
[----:B------:R-:W-:Y:S02]  /*f600*/  @!P4 FMUL.FTZ R7, R7, -1.4426950216293334961 ;  /* 0xbfb8aa3b0707c820 */ /* 0x000fe40000410000 */
[----:B------:R-:W-:Y:S01]  /*f610*/  @!P5 FMUL.FTZ R11, R11, -1.4426950216293334961 ;  /* 0xbfb8aa3b0b0bd820 */ /* 0x000fe20000410000 */
[----:B------:R-:W2:Y:S01]  /*f620*/  @!P2 MUFU.EX2 R3, R3 ;  /* 0x000000030003a308 */ /* 0x000ea20000000800 */
[----:B0-----:R-:W-:-:S07]  /*f630*/  @!P6 FADD.FTZ R9, R9, 1 ;  /* 0x3f8000000909e421 */ /* 0x001fce0000010000 */
[----:B------:R-:W0:Y:S01]  /*f640*/  @!P3 MUFU.EX2 R5, R5 ;  /* 0x000000050005b308 */ /* 0x000e220000000800 */
[----:B-1----:R-:W-:-:S07]  /*f650*/  @!P0 FADD.FTZ R13, R13, 1 ;  /* 0x3f8000000d0d8421 */ /* 0x002fce0000010000 */
[----:B------:R-:W1:Y:S01]  /*f660*/  @!P4 MUFU.EX2 R7, R7 ;  /* 0x000000070007c308 */ /* 0x000e620000000800 */
[----:B------:R-:W-:Y:S01]  /*f670*/  @!P1 FMUL.FTZ R23, R23, -1.4426950216293334961 ;  /* 0xbfb8aa3b17179820 */ /* 0x000fe20000410000 */
[----:B------:R-:W-:-:S06]  /*f680*/  SHF.L.U32 R15, R148, 0x4, RZ ;  /* 0x00000004940f7819 */ /* 0x000fcc00000006ff */
[----:B------:R-:W3:Y:S01]  /*f690*/  @!P5 MUFU.EX2 R11, R11 ;  /* 0x0000000b000bd308 */ /* 0x000ee20000000800 */
[----:B------:R-:W-:Y:S01]  /*f6a0*/  LOP3.LUT R30, R15, 0xfffffe00, RZ, 0xc0, !PT ;  /* 0xfffffe000f1e7812 */ /* 0x000fe200078ec0ff */
[----:B--2---:R-:W-:-:S06]  /*f6b0*/  @!P2 FADD.FTZ R3, R3, 1 ;  /* 0x3f8000000303a421 */ /* 0x004fcc0000010000 */
[----:B------:R-:W2:Y:S01]  /*f6c0*/  @!P6 MUFU.RCP R9, R9 ;  /* 0x000000090009e308 */ /* 0x000ea20000001000 */
[----:B0-----:R-:W-:-:S07]  /*f6d0*/  @!P3 FADD.FTZ R5, R5, 1 ;  /* 0x3f8000000505b421 */ /* 0x001fce0000010000 */
[----:B------:R-:W0:Y:S01]  /*f6e0*/  @!P0 MUFU.RCP R13, R13 ;  /* 0x0000000d000d8308 */ /* 0x000e220000001000 */
[----:B-1----:R-:W-:Y:S01]  /*f6f0*/  @!P4 FADD.FTZ R7, R7, 1 ;  /* 0x3f8000000707c421 */ /* 0x002fe20000010000 */
[----:B------:R-:W-:-:S06]  /*f700*/  LEA R46, R147, R30, 0x4 ;  /* 0x0000001e932e7211 */ /* 0x000fcc00078e20ff */
[----:B------:R-:W1:Y:S01]  /*f710*/  @!P1 MUFU.EX2 R23, R23 ;  /* 0x0000001700179308 */ /* 0x000e620000000800 */
[----:B---3--:R-:W-:-:S07]  /*f720*/  @!P5 FADD.FTZ R11, R11, 1 ;  /* 0x3f8000000b0bd421 */ /* 0x008fce0000010000 */
[----:B------:R3:W-:Y:S01]  /*f730*/  @!P2 MUFU.RCP R38, R3 ;  /* 0x000000030026a308 */ /* 0x0007e20000001000 */
[----:B--2---:R-:W-:-:S07]  /*f740*/  @!P6 FMUL.FTZ R164, R164, R9 ;  /* 0x00000009a4a4e220 */ /* 0x004fce0000410000 */
[----:B------:R2:W-:Y:S01]  /*f750*/  @!P3 MUFU.RCP R39, R5 ;  /* 0x000000050027b308 */ /* 0x0005e20000001000 */
[----:B---3--:R-:W-:Y:S01]  /*f760*/  IADD3 R3, R46, 0x6, RZ ;  /* 0x000000062e037810 */ /* 0x008fe20007ffe0ff */
[----:B0-----:R-:W-:Y:S01]  /*f770*/  @!P0 FMUL.FTZ R166, R166, R13 ;  /* 0x0000000da6a68220 */ /* 0x001fe20000410000 */
[----:B------:R-:W-:Y:S05]  /*f780*/  LDS.U16 R9, [R145+0x1a] ;  /* 0x00001a0091097984 */ /* 0x000fea0000000400 */
[----:B------:R0:W-:Y:S01]  /*f790*/  @!P4 MUFU.RCP R40, R7 ;  /* 0x000000070028c308 */ /* 0x0001e20000001000 */
[----:B--2---:R-:W-:Y:S01]  /*f7a0*/  IADD3 R5, R46, 0x9, RZ ;  /* 0x000000092e057810 */ /* 0x004fe20007ffe0ff */
[----:B------:R-:W-:Y:S01]  /*f7b0*/  LDS.U16 R13, [R145+0x1e] ;  /* 0x00001e00910d7984 */ /* 0x000fe20000000400 */
[----:B------:R-:W-:-:S02]  /*f7c0*/  LEA.HI.SX32 R27, R3, R46, 0x1b ;  /* 0x0000002e031b7211 */ /* 0x000fc400078fdaff */
[----:B0-----:R-:W-:-:S03]  /*f7d0*/  IADD3 R7, R46, 0xe, RZ ;  /* 0x0000000e2e077810 */ /* 0x001fc60007ffe0ff */
[----:B------:R0:W-:Y:S01]  /*f7e0*/  @!P5 MUFU.RCP R44, R11 ;  /* 0x0000000b002cd308 */ /* 0x0001e20000001000 */
[-C--:B------:R-:W-:Y:S01]  /*f7f0*/  LEA.HI.SX32 R31, R5, R46.reuse, 0x1b ;  /* 0x0000002e051f7211 */ /* 0x080fe200078fdaff */
[----:B------:R-:W-:Y:S01]  /*f800*/  LDS.U16 R3, [R145+0x14] ;  /* 0x0000140091037984 */ /* 0x000fe20000000400 */
[----:B------:R-:W-:Y:S01]  /*f810*/  LEA.HI.SX32 R42, R7, R46, 0x1b ;  /* 0x0000002e072a7211 */ /* 0x000fe200078fdaff */
[----:B-1----:R-:W-:Y:S02]  /*f820*/  @!P1 FADD.FTZ R23, R23, 1 ;  /* 0x3f80000017179421 */ /* 0x002fe40000010000 */
[----:B------:R-:W1:Y:S04]  /*f830*/  LDS.U16 R5, [R145+0x16] ;  /* 0x0000160091057984 */ /* 0x000e680000000400 */
[----:B------:R-:W2:Y:S04]  /*f840*/  LDS.U16 R7, [R145+0x18] ;  /* 0x0000180091077984 */ /* 0x000ea80000000400 */
[----:B0-----:R-:W0:Y:S04]  /*f850*/  LDS.U16 R11, [R145+0x1c] ;  /* 0x00001c00910b7984 */ /* 0x001e280000000400 */
[----:B------:R-:W-:Y:S06]  /*f860*/  BAR.SYNC.DEFER_BLOCKING 0x0 ;  /* 0x0000000000007b1d */ /* 0x000fec0000010000 */
[----:B------:R3:W4:Y:S01]  /*f870*/  @!P1 MUFU.RCP R37, R23 ;  /* 0x0000001700259308 */ /* 0x0007220000001000 */
[----:B------:R-:W-:-:S02]  /*f880*/  IADD3 R15, R46, 0x1, RZ ;  /* 0x000000012e0f7810 */ /* 0x000fc40007ffe0ff */
[C---:B------:R-:W-:Y:S02]  /*f890*/  IADD3 R17, R46.reuse, 0x2, RZ ;  /* 0x000000022e117810 */ /* 0x040fe40007ffe0ff */
[C---:B------:R-:W-:Y:S02]  /*f8a0*/  IADD3 R19, R46.reuse, 0x3, RZ ;  /* 0x000000032e137810 */ /* 0x040fe40007ffe0ff */
[C---:B------:R-:W-:Y:S02]  /*f8b0*/  IADD3 R36, R46.reuse, 0xf, RZ ;  /* 0x0000000f2e247810 */ /* 0x040fe40007ffe0ff */
[C---:B---3--:R-:W-:Y:S02]  /*f8c0*/  IADD3 R23, R46.reuse, 0x4, RZ ;  /* 0x000000042e177810 */ /* 0x048fe40007ffe0ff */
[----:B------:R-:W-:Y:S02]  /*f8d0*/  IADD3 R25, R46, 0x5, RZ ;  /* 0x000000052e197810 */ /* 0x000fe40007ffe0ff */
[----:B------:R-:W-:-:S02]  /*f8e0*/  LEA.HI.SX32 R15, R15, R46, 0x1b ;  /* 0x0000002e0f0f7211 */ /* 0x000fc400078fdaff */
[-C--:B------:R-:W-:Y:S02]  /*f8f0*/  LEA.HI.SX32 R17, R17, R46.reuse, 0x1b ;  /* 0x0000002e11117211 */ /* 0x080fe400078fdaff */
[----:B------:R-:W-:Y:S02]  /*f900*/  IADD3 R29, R46, 0x7, RZ ;  /* 0x000000072e1d7810 */ /* 0x000fe40007ffe0ff */
[-C--:B------:R-:W-:Y:S02]  /*f910*/  LEA.HI.SX32 R19, R19, R46.reuse, 0x1b ;  /* 0x0000002e13137211 */ /* 0x080fe400078fdaff */
[-C--:B------:R-:W-:Y:S02]  /*f920*/  LEA.HI.SX32 R23, R23, R46.reuse, 0x1b ;  /* 0x0000002e17177211 */ /* 0x080fe400078fdaff */
[-C--:B------:R-:W-:Y:S01]  /*f930*/  LEA.HI.SX32 R43, R36, R46.reuse, 0x1b ;  /* 0x0000002e242b7211 */ /* 0x080fe200078fdaff */
[----:B----4-:R-:W-:Y:S01]  /*f940*/  @!P1 FMUL.FTZ R160, R160, R37 ;  /* 0x00000025a0a09220 */ /* 0x010fe20000410000 */
[----:B------:R-:W-:-:S02]  /*f950*/  LEA.HI.SX32 R25, R25, R46, 0x1b ;  /* 0x0000002e19197211 */ /* 0x000fc400078fdaff */
[----:B------:R-:W-:Y:S02]  /*f960*/  PRMT R36, R233, 0x7632, R36 ;  /* 0x00007632e9247816 */ /* 0x000fe40000000024 */
[----:B------:R-:W-:Y:S02]  /*f970*/  SHF.L.U32 R15, R15, 0x1, RZ ;  /* 0x000000010f0f7819 */ /* 0x000fe400000006ff */
[----:B------:R-:W-:Y:S02]  /*f980*/  IADD3 R30, R46, 0x8, RZ ;  /* 0x000000082e1e7810 */ /* 0x000fe40007ffe0ff */
[----:B------:R-:W-:Y:S01]  /*f990*/  SHF.L.U32 R17, R17, 0x1, RZ ;  /* 0x0000000111117819 */ /* 0x000fe200000006ff */
[----:B------:R-:W-:Y:S01]  /*f9a0*/  @!P2 FMUL.FTZ R161, R161, R38 ;  /* 0x00000026a1a1a220 */ /* 0x000fe20000410000 */
[----:B------:R-:W-:Y:S02]  /*f9b0*/  LEA.HI.SX32 R29, R29, R46, 0x1b ;  /* 0x0000002e1d1d7211 */ /* 0x000fe400078fdaff */
[----:B------:R-:W-:-:S02]  /*f9c0*/  PRMT R37, R231, 0x7632, R37 ;  /* 0x00007632e7257816 */ /* 0x000fc40000000025 */
[----:B------:R-:W-:Y:S01]  /*f9d0*/  SHF.L.U32 R19, R19, 0x1, RZ ;  /* 0x0000000113137819 */ /* 0x000fe200000006ff */
[----:B------:R-:W-:Y:S01]  /*f9e0*/  STS.U16 [R145], R233 ;  /* 0x000000e991007388 */ /* 0x000fe20000000400 */
[----:B------:R-:W-:Y:S02]  /*f9f0*/  IADD3 R32, R46, 0xa, RZ ;  /* 0x0000000a2e207810 */ /* 0x000fe40007ffe0ff */
[----:B------:R-:W-:Y:S01]  /*fa00*/  SHF.L.U32 R23, R23, 0x1, RZ ;  /* 0x0000000117177819 */ /* 0x000fe200000006ff */
[----:B------:R-:W-:Y:S01]  /*fa10*/  @!P3 FMUL.FTZ R162, R162, R39 ;  /* 0x00000027a2a2b220 */ /* 0x000fe20000410000 */
[C---:B------:R-:W-:Y:S01]  /*fa20*/  IADD3 R33, R46.reuse, 0xb, RZ ;  /* 0x0000000b2e217810 */ /* 0x040fe20007ffe0ff */
[----:B------:R3:W-:Y:S01]  /*fa30*/  STS.U16 [R15+0x2], R36 ;  /* 0x000002240f007388 */ /* 0x0007e20000000400 */
[----:B------:R-:W-:Y:S02]  /*fa40*/  PRMT R38, R229, 0x7632, R38 ;  /* 0x00007632e5267816 */ /* 0x000fe40000000026 */
[----:B------:R-:W-:Y:S01]  /*fa50*/  SHF.L.U32 R25, R25, 0x1, RZ ;  /* 0x0000000119197819 */ /* 0x000fe200000006ff */
[----:B------:R-:W-:Y:S01]  /*fa60*/  STS.U16 [R17+0x4], R231 ;  /* 0x000004e711007388 */ /* 0x000fe20000000400 */
[----:B------:R-:W-:-:S02]  /*fa70*/  IADD3 R34, R46, 0xc, RZ ;  /* 0x0000000c2e227810 */ /* 0x000fc40007ffe0ff */
[----:B------:R-:W-:Y:S02]  /*fa80*/  LEA.HI.SX32 R30, R30, R46, 0x1b ;  /* 0x0000002e1e1e7211 */ /* 0x000fe400078fdaff */
[----:B------:R-:W-:Y:S01]  /*fa90*/  SHF.L.U32 R27, R27, 0x1, RZ ;  /* 0x000000011b1b7819 */ /* 0x000fe200000006ff */
[----:B------:R4:W-:Y:S01]  /*faa0*/  STS.U16 [R19+0x6], R37 ;  /* 0x0000062513007388 */ /* 0x0009e20000000400 */
[----:B------:R-:W-:Y:S02]  /*fab0*/  IADD3 R35, R46, 0xd, RZ ;  /* 0x0000000d2e237810 */ /* 0x000fe40007ffe0ff */
[----:B------:R-:W-:Y:S02]  /*fac0*/  F2FP.BF16.PACK_AB R225, R225, R226 ;  /* 0x000000e2e1e1723e */ /* 0x000fe400000010ff */
[----:B------:R-:W-:Y:S02]  /*fad0*/  PRMT R39, R227, 0x7632, R39 ;  /* 0x00007632e3277816 */ /* 0x000fe40000000027 */
[----:B------:R-:W-:Y:S01]  /*fae0*/  SHF.L.U32 R29, R29, 0x1, RZ ;  /* 0x000000011d1d7819 */ /* 0x000fe200000006ff */
[----:B------:R-:W-:Y:S01]  /*faf0*/  STS.U16 [R23+0x8], R229 ;  /* 0x000008e517007388 */ /* 0x000fe20000000400 */
[----:B------:R-:W-:-:S02]  /*fb00*/  LEA.HI.SX32 R32, R32, R46, 0x1b ;  /* 0x0000002e20207211 */ /* 0x000fc400078fdaff */
[----:B------:R-:W-:Y:S01]  /*fb10*/  LEA.HI.SX32 R33, R33, R46, 0x1b ;  /* 0x0000002e21217211 */ /* 0x000fe200078fdaff */
[----:B------:R5:W-:Y:S01]  /*fb20*/  STS.U16 [R25+0xa], R38 ;  /* 0x00000a2619007388 */ /* 0x000be20000000400 */
[----:B------:R-:W-:Y:S02]  /*fb30*/  F2FP.BF16.PACK_AB R223, R223, R224 ;  /* 0x000000e0dfdf723e */ /* 0x000fe400000010ff */
[-C--:B------:R-:W-:Y:S01]  /*fb40*/  LEA.HI.SX32 R34, R34, R46.reuse, 0x1b ;  /* 0x0000002e22227211 */ /* 0x080fe200078fdaff */
[----:B------:R-:W-:Y:S01]  /*fb50*/  STS.U16 [R27+0xc], R227 ;  /* 0x00000ce31b007388 */ /* 0x000fe20000000400 */
[----:B---3--:R-:W-:Y:S02]  /*fb60*/  SHF.L.U32 R36, R30, 0x1, RZ ;  /* 0x000000011e247819 */ /* 0x008fe400000006ff */
[----:B------:R-:W-:Y:S01]  /*fb70*/  LEA.HI.SX32 R35, R35, R46, 0x1b ;  /* 0x0000002e23237211 */ /* 0x000fe200078fdaff */
[----:B------:R3:W-:Y:S01]  /*fb80*/  STS.U16 [R29+0xe], R39 ;  /* 0x00000e271d007388 */ /* 0x0007e20000000400 */
[----:B------:R-:W-:-:S02]  /*fb90*/  PRMT R30, R225, 0x7632, R30 ;  /* 0x00007632e11e7816 */ /* 0x000fc4000000001e */
[----:B----4-:R-:W-:Y:S02]  /*fba0*/  SHF.L.U32 R37, R31, 0x1, RZ ;  /* 0x000000011f257819 */ /* 0x010fe400000006ff */
[----:B------:R-:W-:Y:S01]  /*fbb0*/  F2FP.BF16.PACK_AB R221, R221, R222 ;  /* 0x000000dedddd723e */ /* 0x000fe200000010ff */
[----:B------:R-:W-:Y:S01]  /*fbc0*/  @!P4 FMUL.FTZ R163, R163, R40 ;  /* 0x00000028a3a3c220 */ /* 0x000fe20000410000 */
[----:B-----5:R-:W-:Y:S02]  /*fbd0*/  SHF.L.U32 R38, R32, 0x1, RZ ;  /* 0x0000000120267819 */ /* 0x020fe400000006ff */
[----:B------:R-:W-:Y:S02]  /*fbe0*/  ISETP.NE.AND P6, PT, R148, RZ, PT ;  /* 0x000000ff9400720c */ /* 0x000fe40003fc5270 */
[----:B------:R-:W-:Y:S02]  /*fbf0*/  PRMT R31, R223, 0x7632, R31 ;  /* 0x00007632df1f7816 */ /* 0x000fe4000000001f */
[----:B---3--:R-:W-:-:S02]  /*fc00*/  SHF.L.U32 R39, R33, 0x1, RZ ;  /* 0x0000000121277819 */ /* 0x008fc400000006ff */
[----:B------:R-:W-:Y:S01]  /*fc10*/  F2FP.BF16.PACK_AB R219, R219, R220 ;  /* 0x000000dcdbdb723e */ /* 0x000fe200000010ff */
[----:B------:R-:W-:Y:S01]  /*fc20*/  STS.U16 [R36+0x10], R225 ;  /* 0x000010e124007388 */ /* 0x000fe20000000400 */
[----:B------:R-:W-:Y:S02]  /*fc30*/  SHF.L.U32 R40, R34, 0x1, RZ ;  /* 0x0000000122287819 */ /* 0x000fe400000006ff */
[----:B------:R-:W-:Y:S01]  /*fc40*/  PRMT R33, R221, 0x7632, R33 ;  /* 0x00007632dd217816 */ /* 0x000fe20000000021 */
[----:B------:R3:W-:Y:S01]  /*fc50*/  STS.U16 [R37+0x12], R30 ;  /* 0x0000121e25007388 */ /* 0x0007e20000000400 */
[----:B------:R-:W-:Y:S02]  /*fc60*/  SHF.L.U32 R41, R35, 0x1, RZ ;  /* 0x0000000123297819 */ /* 0x000fe400000006ff */
[----:B------:R-:W-:Y:S01]  /*fc70*/  SHF.L.U32 R42, R42, 0x1, RZ ;  /* 0x000000012a2a7819 */ /* 0x000fe200000006ff */
[----:B------:R-:W-:Y:S01]  /*fc80*/  STS.U16 [R38+0x14], R223 ;  /* 0x000014df26007388 */ /* 0x000fe20000000400 */
[----:B------:R-:W-:-:S02]  /*fc90*/  PRMT R34, R219, 0x7632, R34 ;  /* 0x00007632db227816 */ /* 0x000fc40000000022 */
[----:B------:R-:W-:Y:S01]  /*fca0*/  SHF.L.U32 R43, R43, 0x1, RZ ;  /* 0x000000012b2b7819 */ /* 0x000fe200000006ff */
[----:B------:R4:W-:Y:S04]  /*fcb0*/  STS.U16 [R39+0x16], R31 ;  /* 0x0000161f27007388 */ /* 0x0009e80000000400 */
        /* <DEDUP_REMOVED lines=23> */
[----:B-1----:R-:W-:-:S02]  /*fe30*/  PRMT R5, RZ, 0x5410, R5 ;  /* 0x00005410ff057816 */ /* 0x002fc40000000005 */
[----:B------:R-:W-:Y:S02]  /*fe40*/  PRMT R9, RZ, 0x5410, R9 ;  /* 0x00005410ff097816 */ /* 0x000fe40000000009 */
[----:B------:R-:W-:Y:S02]  /*fe50*/  PRMT R3, RZ, 0x5410, R3 ;  /* 0x00005410ff037816 */ /* 0x000fe40000000003 */
[----:B--2---:R-:W-:Y:S01]  /*fe60*/  PRMT R7, RZ, 0x5410, R7 ;  /* 0x00005410ff077816 */ /* 0x004fe20000000007 */
[----:B------:R-:W-:Y:S02]  /*fe70*/  FADD.FTZ R5, R5, UR5 ;  /* 0x0000000505057e21 */ /* 0x000fe40008010000 */
[----:B------:R-:W-:Y:S02]  /*fe80*/  FADD.FTZ R9, R9, UR5 ;  /* 0x0000000509097e21 */ /* 0x000fe40008010000 */
[----:B------:R-:W-:Y:S02]  /*fe90*/  FADD.FTZ R3, R3, UR5 ;  /* 0x0000000503037e21 */ /* 0x000fe40008010000 */
[----:B------:R-:W-:Y:S01]  /*fea0*/  FADD.FTZ R7, R7, UR5 ;  /* 0x0000000507077e21 */ /* 0x000fe20008010000 */
[----:B------:R-:W-:-:S02]  /*feb0*/  FSETP.GTU.FTZ.AND P1, PT, R5, 20, PT ;  /* 0x41a000000500780b */ /* 0x000fc40003f3c000 */
[----:B------:R-:W-:Y:S02]  /*fec0*/  FSETP.GTU.FTZ.AND P3, PT, R9, 20, PT ;  /* 0x41a000000900780b */ /* 0x000fe40003f7c000 */
[----:B------:R-:W-:Y:S01]  /*fed0*/  FSETP.GTU.FTZ.AND P0, PT, R3, 20, PT ;  /* 0x41a000000300780b */ /* 0x000fe20003f1c000 */
[----:B------:R-:W1:Y:S01]  /*fee0*/  LDS R77, [0x1080] ;  /* 0x00108000ff4d7984 */ /* 0x000e620000000800 */
[----:B------:R-:W-:Y:S02]  /*fef0*/  FSETP.GTU.FTZ.AND P2, PT, R7, 20, PT ;  /* 0x41a000000700780b */ /* 0x000fe40003f5c000 */
[----:B0-----:R-:W-:-:S05]  /*ff00*/  PRMT R11, RZ, 0x5410, R11 ;  /* 0x00005410ff0b7816 */ /* 0x001fca000000000b */
[----:B------:R-:W-:Y:S01]  /*ff10*/  @!P1 FMUL.FTZ R5, R5, -1.4426950216293334961 ;  /* 0xbfb8aa3b05059820 */ /* 0x000fe20000410000 */
[----:B------:R-:W-:Y:S01]  /*ff20*/  PRMT R13, RZ, 0x5410, R13 ;  /* 0x00005410ff0d7816 */ /* 0x000fe2000000000d */
[----:B------:R-:W-:Y:S02]  /*ff30*/  @!P3 FMUL.FTZ R9, R9, -1.4426950216293334961 ;  /* 0xbfb8aa3b0909b820 */ /* 0x000fe40000410000 */
[----:B------:R-:W-:Y:S01]  /*ff40*/  @!P0 FMUL.FTZ R3, R3, -1.4426950216293334961 ;  /* 0xbfb8aa3b03038820 */ /* 0x000fe20000410000 */
[----:B------:R-:W-:Y:S01]  /*ff50*/  SHF.R.S32.HI R79, RZ, 0x1f, R146 ;  /* 0x0000001fff4f7819 */ /* 0x000fe20000011492 */
[----:B------:R-:W-:Y:S01]  /*ff60*/  FADD.FTZ R11, R11, UR5 ;  /* 0x000000050b0b7e21 */ /* 0x000fe20008010000 */
[----:B---3--:R-:W-:Y:S01]  /*ff70*/  IADD3 R30, P4, R146, UR38, RZ ;  /* 0x00000026921e7c10 */ /* 0x008fe2000ff9e0ff */
[----:B------:R-:W-:Y:S02]  /*ff80*/  FADD.FTZ R13, R13, UR5 ;  /* 0x000000050d0d7e21 */ /* 0x000fe40008010000 */
[----:B------:R-:W-:Y:S01]  /*ff90*/  @!P2 FMUL.FTZ R7, R7, -1.4426950216293334961 ;  /* 0xbfb8aa3b0707a820 */ /* 0x000fe20000410000 */
[----:B------:R-:W-:Y:S01]  /*ffa0*/  MOV R32, UR38 ;  /* 0x0000002600207c02 */ /* 0x000fe20008000f00 */
[----:B------:R-:W0:Y:S01]  /*ffb0*/  @!P1 MUFU.EX2 R5, R5 ;  /* 0x0000000500059308 */ /* 0x000e220000000800 */
[----:B------:R-:W-:Y:S01]  /*ffc0*/  @!P5 FMUL.FTZ R165, R165, R44 ;  /* 0x0000002ca5a5d220 */ /* 0x000fe20000410000 */
[----:B------:R-:W-:-:S02]  /*ffd0*/  FSETP.GTU.FTZ.AND P5, PT, R13, 20, PT ;  /* 0x41a000000d00780b */ /* 0x000fc40003fbc000 */
[----:B----4-:R-:W-:-:S04]  /*ffe0*/  LEA.HI.X.SX32 R31, R32, R79, 0x1, P4 ;  /* 0x0000004f201f7211 */ /* 0x010fc800020f0eff */
[----:B------:R-:W2:Y:S01]  /*fff0*/  @!P3 MUFU.EX2 R9, R9 ;  /* 0x000000090009b308 */ /* 0x000ea20000000800 */
[----:B------:R-:W-:-:S07]  /*10000*/  FSETP.GTU.FTZ.AND P4, PT, R11, 20, PT ;  /* 0x41a000000b00780b */ /* 0x000fce0003f9c000 */
[----:B------:R-:W3:Y:S08]  /*10010*/  @!P0 MUFU.EX2 R3, R3 ;  /* 0x0000000300038308 */ /* 0x000ef00000000800 */
[----:B------:R-:W4:Y:S01]  /*10020*/  @!P2 MUFU.EX2 R7, R7 ;  /* 0x000000070007a308 */ /* 0x000f220000000800 */
[----:B------:R-:W-:Y:S02]  /*10030*/  @!P4 FMUL.FTZ R11, R11, -1.4426950216293334961 ;  /* 0xbfb8aa3b0b0bc820 */ /* 0x000fe40000410000 */
[----:B------:R-:W-:-:S02]  /*10040*/  @!P5 FMUL.FTZ R13, R13, -1.4426950216293334961 ;  /* 0xbfb8aa3b0d0dd820 */ /* 0x000fc40000410000 */
[----:B0-----:R-:W-:Y:S02]  /*10050*/  @!P1 FADD.FTZ R5, R5, 1 ;  /* 0x3f80000005059421 */ /* 0x001fe40000010000 */
[----:B--2---:R-:W-:Y:S01]  /*10060*/  @!P3 FADD.FTZ R9, R9, 1 ;  /* 0x3f8000000909b421 */ /* 0x004fe20000010000 */
[----:B-1----:R-:W-:Y:S01]  /*10070*/  ISETP.GE.AND P6, PT, R146, R77, PT ;  /* 0x0000004d9200720c */ /* 0x002fe20003fc6270 */
[----:B---3--:R-:W-:Y:S01]  /*10080*/  @!P0 FADD.FTZ R3, R3, 1 ;  /* 0x3f80000003038421 */ /* 0x008fe20000010000 */
[----:B------:R-:W-:Y:S01]  /*10090*/  UIMAD UR7, UR36, UR8, URZ ;  /* 0x00000008240772a4 */ /* 0x000fe2000f8e023f */
[----:B------:R-:W0:Y:S01]  /*100a0*/  @!P4 MUFU.EX2 R11, R11 ;  /* 0x0000000b000bc308 */ /* 0x000e220000000800 */
[----:B----4-:R-:W-:-:S07]  /*100b0*/  @!P2 FADD.FTZ R7, R7, 1 ;  /* 0x3f8000000707a421 */ /* 0x010fce0000010000 */
[----:B------:R-:W1:Y:S01]  /*100c0*/  @!P5 MUFU.EX2 R13, R13 ;  /* 0x0000000d000dd308 */ /* 0x000e620000000800 */
[----:B------:R-:W-:Y:S02]  /*100d0*/  UIMAD UR32, UR33, UR9, UR7 ;  /* 0x00000009212072a4 */ /* 0x000fe4000f8e0207 */
[----:B------:R-:W-:-:S05]  /*100e0*/  UIMAD UR7, UR36, UR34, URZ ;  /* 0x00000022240772a4 */ /* 0x000fca000f8e023f */
[----:B------:R2:W3:Y:S01]  /*100f0*/  @!P0 MUFU.RCP R44, R3 ;  /* 0x00000003002c8308 */ /* 0x0004e20000001000 */
[----:B------:R-:W-:-:S07]  /*10100*/  UIMAD.WIDE.U32 UR20, UR33, UR8, URZ ;  /* 0x00000008211472a5 */ /* 0x000fce000f8e003f */
[----:B------:R-:W4:Y:S08]  /*10110*/  @!P1 MUFU.RCP R5, R5 ;  /* 0x0000000500059308 */ /* 0x000f300000001000 */
[----:B------:R2:W0:Y:S08]  /*10120*/  @!P2 MUFU.RCP R46, R7 ;  /* 0x00000007002ea308 */ /* 0x0004300000001000 */
[----:B------:R-:W0:Y:S01]  /*10130*/  @!P3 MUFU.RCP R9, R9 ;  /* 0x000000090009b308 */ /* 0x000e220000001000 */
[----:B------:R-:W-:Y:S01]  /*10140*/  UIMAD UR38, UR33, UR35, UR7 ;  /* 0x00000023212672a4 */ /* 0x000fe2000f8e0207 */
[----:B------:R-:W-:Y:S01]  /*10150*/  BSSY B0, `(.L_x_720) ;  /* 0x0000010000007945 */ /* 0x000fe20003800000 */
[----:B------:R-:W-:-:S02]  /*10160*/  UIMAD.WIDE.U32 UR8, UR33, UR34, URZ ;  /* 0x00000022210872a5 */ /* 0x000fc4000f8e003f */
[----:B------:R-:W-:Y:S01]  /*10170*/  UIADD3 UR7, UR21, UR32, URZ ;  /* 0x0000002015077290 */ /* 0x000fe2000fffe03f */
[----:B------:R-:W-:Y:S06]  /*10180*/  @P6 BRA `(.L_x_721) ;  /* 0x000000c000006947 */ /* 0x000fec0003800000 */
[----:B-1234-:R-:W-:Y:S01]  /*10190*/  MOV R33, UR33 ;  /* 0x0000002100217c02 */ /* 0x01efe20008000f00 */
        /* <DEDUP_REMOVED lines=11> */
.L_x_721:
[----:B-1234-:R-:W-:Y:S05]  /*10250*/  BSYNC B0 ;  /* 0x0000000000007941 */ /* 0x01efea0003800000 */
.L_x_720:
[----:B------:R-:W2:Y:S01]  /*10260*/  LDL.LU R35, [R1+0xc] ;  /* 0x00000c0001237983 */ /* 0x000ea20000300800 */
[----:B------:R-:W-:Y:S01]  /*10270*/  ULDC UR32, c[0x0][0x174] ;  /* 0x00005d0000207ab9 */ /* 0x000fe20000000800 */
[----:B------:R-:W-:Y:S01]  /*10280*/  @!P5 FADD.FTZ R13, R13, 1 ;  /* 0x3f8000000d0dd421 */ /* 0x000fe20000010000 */
[----:B------:R-:W-:Y:S01]  /*10290*/  ULDC.64 UR34, c[0x0][0x2e0] ;  /* 0x0000b80000227ab9 */ /* 0x000fe20000000a00 */
[----:B0-----:R-:W-:Y:S01]  /*102a0*/  @!P4 FADD.FTZ R11, R11, 1 ;  /* 0x3f8000000b0bc421 */ /* 0x001fe20000010000 */
[----:B------:R-:W-:Y:S01]  /*102b0*/  UIADD3 UR32, UR6, -UR32, URZ ;  /* 0x8000002006207290 */ /* 0x000fe2000fffe03f */
[----:B------:R-:W-:Y:S01]  /*102c0*/  @!P0 FMUL.FTZ R167, R167, R44 ;  /* 0x0000002ca7a78220 */ /* 0x000fe20000410000 */
[----:B------:R-:W-:Y:S01]  /*102d0*/  UMOV UR21, UR7 ;  /* 0x0000000700157c82 */ /* 0x000fe20008000000 */
[----:B------:R-:W-:Y:S01]  /*102e0*/  LEA R32, P0, R146, c[0x0][0x330], 0x1 ;  /* 0x0000cc0092207a11 */ /* 0x000fe200078008ff */
[----:B------:R-:W-:Y:S01]  /*102f0*/  UIMAD.WIDE.U32 UR20, UR16, UR34, UR20 ;  /* 0x00000022101472a5 */ /* 0x000fe2000f8e0014 */
[----:B------:R-:W0:Y:S01]  /*10300*/  @!P4 MUFU.RCP R34, R11 ;  /* 0x0000000b0022c308 */ /* 0x000e220000001000 */
[----:B------:R-:W-:Y:S01]  /*10310*/  UIMAD UR34, UR17, UR34, URZ ;  /* 0x00000022112272a4 */ /* 0x000fe2000f8e023f */
[----:B------:R-:W-:Y:S01]  /*10320*/  @!P1 FMUL.FTZ R168, R168, R5 ;  /* 0x00000005a8a89220 */ /* 0x000fe20000410000 */
[----:B------:R-:W-:Y:S01]  /*10330*/  UIMAD UR32, UR32, -0x800, URZ ;  /* 0xfffff800202078a4 */ /* 0x000fe2000f8e023f */
[----:B------:R-:W-:Y:S01]  /*10340*/  @!P2 FMUL.FTZ R169, R169, R46 ;  /* 0x0000002ea9a9a220 */ /* 0x000fe20000410000 */
[----:B------:R-:W-:Y:S01]  /*10350*/  UIMAD UR35, UR16, UR35, UR34 ;  /* 0x00000023102372a4 */ /* 0x000fe2000f8e0222 */
[----:B------:R-:W-:Y:S01]  /*10360*/  LEA.HI.X R3, R146, c[0x0][0x334], R79, 0x1, P0 ;  /* 0x0000cd0092037a11 */ /* 0x000fe200000f0c4f */
[----:B------:R-:W-:Y:S01]  /*10370*/  UIADD3 UR7, UP0, UR32, UR20, URZ ;  /* 0x0000001420077290 */ /* 0x000fe2000ff1e03f */
[----:B------:R-:W1:Y:S01]  /*10380*/  @!P5 MUFU.RCP R13, R13 ;  /* 0x0000000d000dd308 */ /* 0x000e620000001000 */
[----:B------:R-:W-:Y:S01]  /*10390*/  USHF.R.S32.HI UR34, URZ, 0x1f, UR32 ;  /* 0x0000001f3f227899 */ /* 0x000fe20008011420 */
[----:B------:R-:W-:Y:S01]  /*103a0*/  ISETP.GE.AND P2, PT, R26, R77, PT ;  /* 0x0000004d1a00720c */ /* 0x000fe20003f46270 */
[----:B------:R-:W-:Y:S01]  /*103b0*/  @!P3 FMUL.FTZ R170, R170, R9 ;  /* 0x00000009aaaab220 */ /* 0x000fe20000410000 */
[-C--:B------:R-:W-:Y:S01]  /*103c0*/  ISETP.GE.AND P0, PT, R0, R77.reuse, PT ;  /* 0x0000004d0000720c */ /* 0x080fe20003f06270 */
[----:B------:R-:W-:Y:S01]  /*103d0*/  UIADD3.X UR20, UR34, UR35, UR21, UP0, !UPT ;  /* 0x0000002322147290 */ /* 0x000fe200087fe415 */
[----:B------:R-:W-:Y:S01]  /*103e0*/  MOV R5, UR7 ;  /* 0x0000000700057c02 */ /* 0x000fe20008000f00 */
[----:B------:R-:W-:Y:S01]  /*103f0*/  UIADD3 UR7, UR9, UR38, URZ ;  /* 0x0000002609077290 */ /* 0x000fe2000fffe03f */
[----:B------:R-:W-:Y:S01]  /*10400*/  ISETP.GE.AND P1, PT, R2, R77, PT ;  /* 0x0000004d0200720c */ /* 0x000fe20003f26270 */
[----:B0-----:R-:W-:Y:S01]  /*10410*/  @!P4 FMUL.FTZ R171, R171, R34 ;  /* 0x00000022ababc220 */ /* 0x001fe20000410000 */
[----:B------:R-:W-:Y:S01]  /*10420*/  LEA R32, P3, R5, R32, 0x1 ;  /* 0x0000002005207211 */ /* 0x000fe200078608ff */
[----:B------:R-:W-:Y:S01]  /*10430*/  BSSY B0, `(.L_x_722) ;  /* 0x000007a000007945 */ /* 0x000fe20003800000 */
[----:B------:R-:W-:-:S02]  /*10440*/  MOV R44, UR20 ;  /* 0x00000014002c7c02 */ /* 0x000fc40008000f00 */
[----:B------:R-:W-:Y:S02]  /*10450*/  ISETP.GE.AND P4, PT, R4, R77, PT ;  /* 0x0000004d0400720c */ /* 0x000fe40003f86270 */
[----:B------:R-:W-:Y:S01]  /*10460*/  LEA.HI.X R33, R5, R3, R44, 0x1, P3 ;  /* 0x0000000305217211 */ /* 0x000fe200018f0c2c */
[----:B-1----:R-:W-:Y:S01]  /*10470*/  @!P5 FMUL.FTZ R172, R172, R13 ;  /* 0x0000000dacacd220 */ /* 0x002fe20000410000 */
[-C--:B------:R-:W-:Y:S02]  /*10480*/  ISETP.GE.AND P3, PT, R6, R77.reuse, PT ;  /* 0x0000004d0600720c */ /* 0x080fe40003f66270 */
[-C--:B------:R-:W-:Y:S01]  /*10490*/  ISETP.GE.AND P5, PT, R8, R77.reuse, PT ;  /* 0x0000004d0800720c */ /* 0x080fe20003fa6270 */
[----:B------:R-:W-:Y:S01]  /*104a0*/  @!P2 STG.E.U16 [R32.64+-0xf80], R49 ;  /* 0xfff080312000a986 */ /* 0x000fe2000c10151e */
[----:B------:R-:W-:Y:S02]  /*104b0*/  ISETP.GE.AND P2, PT, R10, R77, PT ;  /* 0x0000004d0a00720c */ /* 0x000fe40003f46270 */
[----:B------:R-:W-:Y:S01]  /*104c0*/  F2FP.BF16.PACK_AB R5, R164, R163 ;  /* 0x000000a3a405723e */ /* 0x000fe200000010ff */
[----:B------:R-:W-:Y:S01]  /*104d0*/  @!P0 STG.E.U16 [R32.64+-0xf40], R51 ;  /* 0xfff0c03320008986 */ /* 0x000fe2000c10151e */
[----:B------:R-:W-:-:S02]  /*104e0*/  ISETP.GE.AND P0, PT, R12, R77, PT ;  /* 0x0000004d0c00720c */ /* 0x000fc40003f06270 */
[----:B------:R-:W-:Y:S01]  /*104f0*/  F2FP.BF16.PACK_AB R7, R166, R165 ;  /* 0x000000a5a607723e */ /* 0x000fe200000010ff */
[----:B------:R-:W-:Y:S01]  /*10500*/  @!P1 STG.E.U16 [R32.64+-0xf00], R53 ;  /* 0xfff1003520009986 */ /* 0x000fe2000c10151e */
[----:B------:R-:W-:Y:S02]  /*10510*/  ISETP.GE.AND P1, PT, R14, R77, PT ;  /* 0x0000004d0e00720c */ /* 0x000fe40003f26270 */
[----:B------:R-:W-:Y:S01]  /*10520*/  F2FP.BF16.PACK_AB R9, R168, R167 ;  /* 0x000000a7a809723e */ /* 0x000fe200000010ff */
[----:B------:R-:W-:Y:S01]  /*10530*/  @!P4 STG.E.U16 [R32.64+-0xec0], R55 ;  /* 0xfff140372000c986 */ /* 0x000fe2000c10151e */
[-C--:B------:R-:W-:Y:S02]  /*10540*/  ISETP.GE.AND P4, PT, R18, R77.reuse, PT ;  /* 0x0000004d1200720c */ /* 0x080fe40003f86270 */
[----:B------:R-:W-:Y:S01]  /*10550*/  ISETP.NE.AND P6, PT, R148, RZ, PT ;  /* 0x000000ff9400720c */ /* 0x000fe20003fc5270 */
        /* <DEDUP_REMOVED lines=10> */
[----:B------:R-:W-:Y:S04]  /*10600*/  @!P3 STG.E.U16 [R32.64+-0xd40], R67 ;  /* 0xfff2c0432000b986 */ /* 0x000fe8000c10151e */
[----:B------:R-:W-:Y:S04]  /*10610*/  @!P4 STG.E.U16 [R32.64+-0xd00], R69 ;  /* 0xfff300452000c986 */ /* 0x000fe8000c10151e */
[----:B------:R-:W-:Y:S04]  /*10620*/  @!P5 STG.E.U16 [R32.64+-0xcc0], R71 ;  /* 0xfff340472000d986 */ /* 0x000fe8000c10151e */
[----:B------:R-:W-:Y:S04]  /*10630*/  @!P2 STG.E.U16 [R32.64+-0xc80], R73 ;  /* 0xfff380492000a986 */ /* 0x000fe8000c10151e */
[----:B------:R-:W-:Y:S04]  /*10640*/  @!P0 STG.E.U16 [R32.64+-0xfc0], R47 ;  /* 0xfff0402f20008986 */ /* 0x000fe8000c10151e */
[----:B------:R0:W-:Y:S02]  /*10650*/  @!P1 STG.E.U16 [R32.64+-0xc40], R75 ;  /* 0xfff3c04b20009986 */ /* 0x0001e4000c10151e */
[----:B0-----:R-:W-:Y:S01]  /*10660*/  PRMT R33, R5, 0x7610, R33 ;  /* 0x0000761005217816 */ /* 0x001fe20000000021 */
[----:B--2---:R-:W-:Y:S01]  /*10670*/  FADD.FTZ R3, R157, R35 ;  /* 0x000000239d037221 */ /* 0x004fe20000010000 */
[----:B------:R-:W-:Y:S01]  /*10680*/  F2FP.BF16.PACK_AB R157, R158, R157 ;  /* 0x0000009d9e9d723e */ /* 0x000fe200000010ff */
[----:B------:R-:W-:Y:S02]  /*10690*/  BAR.SYNC.DEFER_BLOCKING 0x0 ;  /* 0x0000000000007b1d */ /* 0x000fe40000010000 */
[----:B------:R-:W-:Y:S01]  /*106a0*/  FADD.FTZ R34, R3, R158 ;  /* 0x0000009e03227221 */ /* 0x000fe20000010000 */
[----:B------:R-:W-:-:S03]  /*106b0*/  PRMT R11, R157, 0x7632, R11 ;  /* 0x000076329d0b7816 */ /* 0x000fc6000000000b */
[----:B------:R-:W-:Y:S01]  /*106c0*/  FADD.FTZ R3, R34, R159 ;  /* 0x0000009f22037221 */ /* 0x000fe20000010000 */
[----:B------:R-:W-:-:S03]  /*106d0*/  F2FP.BF16.PACK_AB R159, R160, R159 ;  /* 0x0000009fa09f723e */ /* 0x000fc600000010ff */
[----:B------:R-:W-:Y:S01]  /*106e0*/  FADD.FTZ R34, R3, R160 ;  /* 0x000000a003227221 */ /* 0x000fe20000010000 */
[----:B------:R-:W-:-:S03]  /*106f0*/  PRMT R13, R159, 0x7632, R13 ;  /* 0x000076329f0d7816 */ /* 0x000fc6000000000d */
[----:B------:R-:W-:Y:S01]  /*10700*/  FADD.FTZ R3, R34, R161 ;  /* 0x000000a122037221 */ /* 0x000fe20000010000 */
[----:B------:R-:W-:Y:S02]  /*10710*/  F2FP.BF16.PACK_AB R161, R162, R161 ;  /* 0x000000a1a2a1723e */ /* 0x000fe400000010ff */
[----:B------:R-:W-:Y:S01]  /*10720*/  PRMT R34, R7, 0x7632, R34 ;  /* 0x0000763207227816 */ /* 0x000fe20000000022 */
[----:B------:R-:W-:Y:S01]  /*10730*/  FADD.FTZ R162, R3, R162 ;  /* 0x000000a203a27221 */ /* 0x000fe20000010000 */
[----:B------:R-:W-:-:S03]  /*10740*/  PRMT R32, R161, 0x7632, R32 ;  /* 0x00007632a1207816 */ /* 0x000fc60000000020 */
[----:B------:R-:W-:Y:S01]  /*10750*/  FADD.FTZ R163, R162, R163 ;  /* 0x000000a3a2a37221 */ /* 0x000fe20000010000 */
[----:B------:R-:W-:Y:S03]  /*10760*/  STS.U16 [R145], R157 ;  /* 0x0000009d91007388 */ /* 0x000fe60000000400 */
[----:B------:R-:W-:Y:S01]  /*10770*/  FADD.FTZ R164, R163, R164 ;  /* 0x000000a4a3a47221 */ /* 0x000fe20000010000 */
[----:B------:R0:W-:Y:S03]  /*10780*/  STS.U16 [R15+0x2], R11 ;  /* 0x0000020b0f007388 */ /* 0x0001e60000000400 */
[----:B------:R-:W-:Y:S01]  /*10790*/  FADD.FTZ R165, R164, R165 ;  /* 0x000000a5a4a57221 */ /* 0x000fe20000010000 */
[----:B------:R-:W-:Y:S03]  /*107a0*/  STS.U16 [R17+0x4], R159 ;  /* 0x0000049f11007388 */ /* 0x000fe60000000400 */
[----:B------:R-:W-:Y:S01]  /*107b0*/  FADD.FTZ R166, R165, R166 ;  /* 0x000000a6a5a67221 */ /* 0x000fe20000010000 */
[----:B------:R1:W-:Y:S01]  /*107c0*/  STS.U16 [R19+0x6], R13 ;  /* 0x0000060d13007388 */ /* 0x0003e20000000400 */
[----:B0-----:R-:W-:-:S02]  /*107d0*/  PRMT R11, R5, 0x7632, R11 ;  /* 0x00007632050b7816 */ /* 0x001fc4000000000b */
[----:B------:R-:W-:Y:S01]  /*107e0*/  FADD.FTZ R167, R166, R167 ;  /* 0x000000a7a6a77221 */ /* 0x000fe20000010000 */
[----:B------:R-:W-:Y:S01]  /*107f0*/  PRMT R15, R7, 0x7610, R15 ;  /* 0x00007610070f7816 */ /* 0x000fe2000000000f */
[----:B------:R0:W-:Y:S01]  /*10800*/  STS.U16 [R23+0x8], R161 ;  /* 0x000008a117007388 */ /* 0x0001e20000000400 */
[----:B------:R-:W-:Y:S01]  /*10810*/  F2FP.BF16.PACK_AB R5, R170, R169 ;  /* 0x000000a9aa05723e */ /* 0x000fe200000010ff */
[----:B------:R-:W-:Y:S01]  /*10820*/  FADD.FTZ R168, R167, R168 ;  /* 0x000000a8a7a87221 */ /* 0x000fe20000010000 */
[----:B------:R-:W-:Y:S01]  /*10830*/  F2FP.BF16.PACK_AB R7, R172, R171 ;  /* 0x000000abac07723e */ /* 0x000fe200000010ff */
[----:B------:R2:W-:Y:S01]  /*10840*/  STS.U16 [R25+0xa], R32 ;  /* 0x00000a2019007388 */ /* 0x0005e20000000400 */
[----:B-1----:R-:W-:Y:S01]  /*10850*/  PRMT R13, R9, 0x7632, R13 ;  /* 0x00007632090d7816 */ /* 0x002fe2000000000d */
[----:B------:R-:W-:Y:S01]  /*10860*/  FADD.FTZ R169, R168, R169 ;  /* 0x000000a9a8a97221 */ /* 0x000fe20000010000 */
[C---:B------:R-:W-:Y:S01]  /*10870*/  PRMT R17, R5.reuse, 0x7610, R17 ;  /* 0x0000761005117816 */ /* 0x040fe20000000011 */
[----:B------:R-:W-:Y:S01]  /*10880*/  STS.U16 [R27+0xc], R33 ;  /* 0x00000c211b007388 */ /* 0x000fe20000000400 */
[----:B------:R-:W-:Y:S01]  /*10890*/  PRMT R19, R5, 0x7632, R19 ;  /* 0x0000763205137816 */ /* 0x000fe20000000013 */
[----:B------:R-:W-:Y:S01]  /*108a0*/  FADD.FTZ R170, R169, R170 ;  /* 0x000000aaa9aa7221 */ /* 0x000fe20000010000 */
[C---:B0-----:R-:W-:Y:S01]  /*108b0*/  PRMT R23, R7.reuse, 0x7610, R23 ;  /* 0x0000761007177816 */ /* 0x041fe20000000017 */
[----:B------:R-:W-:Y:S01]  /*108c0*/  STS.U16 [R29+0xe], R11 ;  /* 0x00000e0b1d007388 */ /* 0x000fe20000000400 */
[----:B--2---:R-:W-:Y:S01]  /*108d0*/  PRMT R25, R7, 0x7632, R25 ;  /* 0x0000763207197816 */ /* 0x004fe20000000019 */
[----:B------:R-:W-:-:S02]  /*108e0*/  FADD.FTZ R171, R170, R171 ;  /* 0x000000abaaab7221 */ /* 0x000fc40000010000 */
[----:B------:R-:W-:Y:S02]  /*108f0*/  STS.U16 [R36+0x10], R15 ;  /* 0x0000100f24007388 */ /* 0x000fe40000000400 */
[----:B------:R-:W-:Y:S02]  /*10900*/  FADD.FTZ R3, R171, R172 ;  /* 0x000000acab037221 */ /* 0x000fe40000010000 */
        /* <DEDUP_REMOVED lines=26> */
[----:B0-----:R-:W-:-:S05]  /*10ab0*/  IADD3 R21, P1, R146, -0x7e0, RZ ;  /* 0xfffff82092157810 */ /* 0x001fca0007f3e0ff */
[----:B------:R-:W-:Y:S01]  /*10ac0*/  STL [R1+0xc], R3 ;  /* 0x00000c0301007387 */ /* 0x000fe20000100800 */
[----:B------:R-:W-:-:S03]  /*10ad0*/  IADD3.X R34, R79, -0x1, RZ, P1, !PT ;  /* 0xffffffff4f227810 */ /* 0x000fc60000ffe4ff */
        /* <DEDUP_REMOVED lines=15> */
.L_x_723:
[----:B------:R-:W-:Y:S05]  /*10bd0*/  BSYNC B0 ;  /* 0x0000000000007941 */ /* 0x000fea0003800000 */
.L_x_722:
[----:B------:R-:W-:Y:S01]  /*10be0*/  ULDC.64 UR20, c[0x0][0x300] ;  /* 0x0000c00000147ab9 */ /* 0x000fe20000000a00 */
[C---:B------:R-:W-:Y:S01]  /*10bf0*/  LEA R27, P0, R21.reuse, c[0x0][0x340], 0x1 ;  /* 0x0000d000151b7a11 */ /* 0x040fe200078008ff */
[----:B------:R-:W-:Y:S01]  /*10c00*/  UMOV UR9, UR7 ;  /* 0x0000000700097c82 */ /* 0x000fe20008000000 */
[-C--:B------:R-:W-:Y:S01]  /*10c10*/  ISETP.GE.AND P3, PT, R28, R29.reuse, PT ;  /* 0x0000001d1c00720c */ /* 0x080fe20003f66270 */
[----:B------:R-:W-:Y:S01]  /*10c20*/  UIMAD.WIDE.U32 UR8, UR16, UR20, UR8 ;  /* 0x00000014100872a5 */ /* 0x000fe2000f8e0008 */
[-C--:B------:R-:W-:Y:S01]  /*10c30*/  ISETP.GE.AND P4, PT, R26, R29.reuse, PT ;  /* 0x0000001d1a00720c */ /* 0x080fe20003f86270 */
[----:B------:R-:W-:Y:S01]  /*10c40*/  UIMAD UR20, UR17, UR20, URZ ;  /* 0x00000014111472a4 */ /* 0x000fe2000f8e023f */
[----:B------:R-:W-:Y:S01]  /*10c50*/  LEA.HI.X R3, R21, c[0x0][0x344], R34, 0x1, P0 ;  /* 0x0000d10015037a11 */ /* 0x000fe200000f0c22 */
        /* <DEDUP_REMOVED lines=48> */
.L_x_585:
        /* <DEDUP_REMOVED lines=35> */
.L_x_726:
[----:B-1----:R-:W-:Y:S05]  /*11190*/  BSYNC B0 ;  /* 0x0000000000007941 */ /* 0x002fea0003800000 */
.L_x_725:
        /* <DEDUP_REMOVED lines=34> */
.L_x_728:
[----:B------:R-:W3:Y:S02]  /*113c0*/  S2R R11, SR_TID.X ;  /* 0x00000000000b7919 */ /* 0x000ee40000002100 */
.L_x_729:
[----:B-1----:R-:W-:Y:S05]  /*113d0*/  BSYNC B0 ;  /* 0x0000000000007941 */ /* 0x002fea0003800000 */
.L_x_727:
        /* <DEDUP_REMOVED lines=12> */
.L_x_730:
        /* <DEDUP_REMOVED lines=32> */
.L_x_623:
[----:B------:R-:W-:Y:S01]  /*116a0*/  HFMA2.MMA R70, -RZ, RZ, 0, 5.9604644775390625e-08 ;  /* 0x00000001ff467435 */ /* 0x000fe200000001ff */
[----:B------:R-:W-:-:S02]  /*116b0*/  MOV R73, R67 ;  /* 0x0000004300497202 */ /* 0x000fc40000000f00 */
[----:B------:R-:W-:Y:S02]  /*116c0*/  MOV R71, RZ ;  /* 0x000000ff00477202 */ /* 0x000fe40000000f00 */
[----:B------:R-:W-:Y:S02]  /*116d0*/  MOV R66, 0xffffffff ;  /* 0xffffffff00427802 */ /* 0x000fe40000000f00 */
[----:B------:R-:W-:Y:S02]  /*116e0*/  MOV R64, 0x11700 ;  /* 0x0001170000407802 */ /* 0x000fe40000000f00 */
[----:B-----5:R-:W-:Y:S05]  /*116f0*/  CALL.REL.NOINC `($__internal_20_$__cuda_sm70_shflsync_up) ;  /* 0x00001de000007944 */ /* 0x020fea0003c00000 */
[----:B-1----:R-:W-:Y:S01]  /*11700*/  MOV R68, R66 ;  /* 0x0000004200447202 */ /* 0x002fe20000000f00 */
[----:B0-----:R-:W-:Y:S05]  /*11710*/  BRA `(.L_x_731) ;  /* 0xffff69d000007947 */ /* 0x001fea000383ffff */
.L_x_624:
[----:B------:R-:W-:Y:S01]  /*11720*/  HFMA2.MMA R70, -RZ, RZ, 0, 5.9604644775390625e-08 ;  /* 0x00000001ff467435 */ /* 0x000fe200000001ff */
[----:B------:R-:W-:Y:S02]  /*11730*/  MOV R73, R69 ;  /* 0x0000004500497202 */ /* 0x000fe40000000f00 */
[----:B------:R-:W-:Y:S02]  /*11740*/  MOV R71, RZ ;  /* 0x000000ff00477202 */ /* 0x000fe40000000f00 */
[----:B------:R-:W-:-:S02]  /*11750*/  MOV R66, 0xffffffff ;  /* 0xffffffff00427802 */ /* 0x000fc40000000f00 */
[----:B------:R-:W-:Y:S02]  /*11760*/  MOV R64, 0x11780 ;  /* 0x0001178000407802 */ /* 0x000fe40000000f00 */
[----:B01---5:R-:W-:Y:S05]  /*11770*/  CALL.REL.NOINC `($__internal_20_$__cuda_sm70_shflsync_up) ;  /* 0x00001d6000007944 */ /* 0x023fea0003c00000 */
[----:B0-----:R-:W-:Y:S01]  /*11780*/  HFMA2.MMA R70, -RZ, RZ, 0, 5.9604644775390625e-08 ;  /* 0x00000001ff467435 */ /* 0x001fe200000001ff */
[----:B-1----:R-:W-:Y:S02]  /*11790*/  MOV R72, R66 ;  /* 0x0000004200487202 */ /* 0x002fe40000000f00 */
[----:B------:R-:W-:Y:S02]  /*117a0*/  MOV R73, R78 ;  /* 0x0000004e00497202 */ /* 0x000fe40000000f00 */
[----:B------:R-:W-:Y:S02]  /*117b0*/  MOV R71, RZ ;  /* 0x000000ff00477202 */ /* 0x000fe40000000f00 */
[----:B------:R-:W-:Y:S02]  /*117c0*/  MOV R66, 0xffffffff ;  /* 0xffffffff00427802 */ /* 0x000fe40000000f00 */
[----:B------:R-:W-:Y:S02]  /*117d0*/  MOV R64, 0x117f0 ;  /* 0x000117f000407802 */ /* 0x000fe40000000f00 */
[----:B------:R-:W-:Y:S05]  /*117e0*/  CALL.REL.NOINC `($__internal_20_$__cuda_sm70_shflsync_up) ;  /* 0x00001cf000007944 */ /* 0x000fea0003c00000 */
[----:B0-----:R-:W-:Y:S01]  /*117f0*/  HFMA2.MMA R70, -RZ, RZ, 0, 5.9604644775390625e-08 ;  /* 0x00000001ff467435 */ /* 0x001fe200000001ff */
[----:B-1----:R-:W-:-:S02]  /*11800*/  MOV R74, R66 ;  /* 0x00000042004a7202 */ /* 0x002fc40000000f00 */
[----:B------:R-:W-:Y:S02]  /*11810*/  MOV R73, R79 ;  /* 0x0000004f00497202 */ /* 0x000fe40000000f00 */
[----:B------:R-:W-:Y:S02]  /*11820*/  MOV R71, RZ ;  /* 0x000000ff00477202 */ /* 0x000fe40000000f00 */
[----:B------:R-:W-:Y:S02]  /*11830*/  MOV R66, 0xffffffff ;  /* 0xffffffff00427802 */ /* 0x000fe40000000f00 */
[----:B------:R-:W-:Y:S02]  /*11840*/  MOV R64, 0x11860 ;  /* 0x0001186000407802 */ /* 0x000fe40000000f00 */
[----:B------:R-:W-:Y:S05]  /*11850*/  CALL.REL.NOINC `($__internal_20_$__cuda_sm70_shflsync_up) ;  /* 0x00001c8000007944 */ /* 0x000fea0003c00000 */
[----:B-1----:R-:W-:Y:S01]  /*11860*/  FMUL.FTZ R64, R69, R66 ;  /* 0x0000004245407220 */ /* 0x002fe20000410000 */
[----:B------:R-:W-:Y:S01]  /*11870*/  ISETP.GE.AND P0, PT, R147, 0x1, PT ;  /* 0x000000019300780c */ /* 0x000fe20003f06270 */
[-C--:B------:R-:W-:Y:S01]  /*11880*/  FMUL.FTZ R65, R69, R74.reuse ;  /* 0x0000004a45417220 */ /* 0x080fe20000410000 */
[----:B0-----:R-:W-:Y:S01]  /*11890*/  HFMA2.MMA R70, -RZ, RZ, 0, 1.1920928955078125e-07 ;  /* 0x00000002ff467435 */ /* 0x001fe200000001ff */
[----:B------:R-:W-:-:S02]  /*118a0*/  FFMA.FTZ R71, R67, R74, -R64 ;  /* 0x0000004a43477223 */ /* 0x000fc40000010840 */
[----:B------:R-:W-:Y:S02]  /*118b0*/  FMUL.FTZ R64, R69, R72 ;  /* 0x0000004845407220 */ /* 0x000fe40000410000 */
[----:B------:R-:W-:Y:S02]  /*118c0*/  FFMA.FTZ R66, R67, R66, R65 ;  /* 0x0000004243427223 */ /* 0x000fe40000010041 */
[-C--:B------:R-:W-:Y:S02]  /*118d0*/  FMUL.FTZ R65, R69, R68.reuse ;  /* 0x0000004445417220 */ /* 0x080fe40000410000 */
[----:B------:R-:W-:Y:S02]  /*118e0*/  FFMA.FTZ R64, R67, R68, -R64 ;  /* 0x0000004443407223 */ /* 0x000fe40000010840 */
[----:B------:R-:W-:Y:S02]  /*118f0*/  FADD.FTZ R71, R78, R71 ;  /* 0x000000474e477221 */ /* 0x000fe40000010000 */
[----:B------:R-:W-:-:S02]  /*11900*/  FADD.FTZ R66, R79, R66 ;  /* 0x000000424f427221 */ /* 0x000fc40000010000 */
[C---:B------:R-:W-:Y:S01]  /*11910*/  FFMA.FTZ R72, R67.reuse, R72, R65 ;  /* 0x0000004843487223 */ /* 0x040fe20000010041 */
[----:B------:R-:W-:Y:S02]  /*11920*/  FSEL R67, R67, R64, !P0 ;  /* 0x0000004043437208 */ /* 0x000fe40004000000 */
[----:B------:R-:W-:Y:S02]  /*11930*/  FSEL R78, R78, R71, !P0 ;  /* 0x000000474e4e7208 */ /* 0x000fe40004000000 */
[----:B------:R-:W-:Y:S02]  /*11940*/  FSEL R79, R79, R66, !P0 ;  /* 0x000000424f4f7208 */ /* 0x000fe40004000000 */
[----:B------:R-:W-:Y:S02]  /*11950*/  FSEL R69, R69, R72, !P0 ;  /* 0x0000004845457208 */ /* 0x000fe40004000000 */
[----:B------:R-:W-:Y:S02]  /*11960*/  MOV R71, RZ ;  /* 0x000000ff00477202 */ /* 0x000fe40000000f00 */
[----:B------:R-:W-:-:S02]  /*11970*/  MOV R66, 0xffffffff ;  /* 0xffffffff00427802 */ /* 0x000fc40000000f00 */
[----:B------:R-:W-:Y:S02]  /*11980*/  MOV R73, R67 ;  /* 0x0000004300497202 */ /* 0x000fe40000000f00 */
[----:B------:R-:W-:Y:S02]  /*11990*/  MOV R64, 0x119b0 ;  /* 0x000119b000407802 */ /* 0x000fe40000000f00 */
[----:B------:R-:W-:Y:S05]  /*119a0*/  CALL.REL.NOINC `($__internal_20_$__cuda_sm70_shflsync_up) ;  /* 0x00001b3000007944 */ /* 0x000fea0003c00000 */
[----:B0-----:R-:W-:Y:S01]  /*119b0*/  HFMA2.MMA R70, -RZ, RZ, 0, 1.1920928955078125e-07 ;  /* 0x00000002ff467435 */ /* 0x001fe200000001ff */
[----:B-1----:R-:W-:Y:S02]  /*119c0*/  MOV R68, R66 ;  /* 0x0000004200447202 */ /* 0x002fe40000000f00 */
[----:B------:R-:W-:Y:S02]  /*119d0*/  MOV R73, R69 ;  /* 0x0000004500497202 */ /* 0x000fe40000000f00 */
[----:B------:R-:W-:Y:S02]  /*119e0*/  MOV R71, RZ ;  /* 0x000000ff00477202 */ /* 0x000fe40000000f00 */
[----:B------:R-:W-:Y:S02]  /*119f0*/  MOV R66, 0xffffffff ;  /* 0xffffffff00427802 */ /* 0x000fe40000000f00 */
[----:B------:R-:W-:-:S02]  /*11a00*/  MOV R64, 0x11a20 ;  /* 0x00011a2000407802 */ /* 0x000fc40000000f00 */
[----:B------:R-:W-:Y:S05]  /*11a10*/  CALL.REL.NOINC `($__internal_20_$__cuda_sm70_shflsync_up) ;  /* 0x00001ac000007944 */ /* 0x000fea0003c00000 */
[----:B0-----:R-:W-:Y:S01]  /*11a20*/  HFMA2.MMA R70, -RZ, RZ, 0, 1.1920928955078125e-07 ;  /* 0x00000002ff467435 */ /* 0x001fe200000001ff */
[----:B-1----:R-:W-:-:S02]  /*11a30*/  MOV R72, R66 ;  /* 0x0000004200487202 */ /* 0x002fc40000000f00 */
[----:B------:R-:W-:Y:S02]  /*11a40*/  MOV R73, R78 ;  /* 0x0000004e00497202 */ /* 0x000fe40000000f00 */
[----:B------:R-:W-:Y:S02]  /*11a50*/  MOV R71, RZ ;  /* 0x000000ff00477202 */ /* 0x000fe40000000f00 */
[----:B------:R-:W-:Y:S02]  /*11a60*/  MOV R66, 0xffffffff ;  /* 0xffffffff00427802 */ /* 0x000fe40000000f00 */
[----:B------:R-:W-:Y:S02]  /*11a70*/  MOV R64, 0x11a90 ;  /* 0x00011a9000407802 */ /* 0x000fe40000000f00 */
[----:B------:R-:W-:Y:S05]  /*11a80*/  CALL.REL.NOINC `($__internal_20_$__cuda_sm70_shflsync_up) ;  /* 0x00001a5000007944 */ /* 0x000fea0003c00000 */
[----:B0-----:R-:W-:Y:S01]  /*11a90*/  HFMA2.MMA R70, -RZ, RZ, 0, 1.1920928955078125e-07 ;  /* 0x00000002ff467435 */ /* 0x001fe200000001ff */
[----:B-1----:R-:W-:Y:S02]  /*11aa0*/  MOV R74, R66 ;  /* 0x00000042004a7202 */ /* 0x002fe40000000f00 */
[----:B------:R-:W-:Y:S02]  /*11ab0*/  MOV R73, R79 ;  /* 0x0000004f00497202 */ /* 0x000fe40000000f00 */
[----:B------:R-:W-:-:S02]  /*11ac0*/  MOV R71, RZ ;  /* 0x000000ff00477202 */ /* 0x000fc40000000f00 */
[----:B------:R-:W-:Y:S02]  /*11ad0*/  MOV R66, 0xffffffff ;  /* 0xffffffff00427802 */ /* 0x000fe40000000f00 */
[----:B------:R-:W-:Y:S02]  /*11ae0*/  MOV R64, 0x11b00 ;  /* 0x00011b0000407802 */ /* 0x000fe40000000f00 */
[----:B------:R-:W-:Y:S05]  /*11af0*/  CALL.REL.NOINC `($__internal_20_$__cuda_sm70_shflsync_up) ;  /* 0x000019e000007944 */ /* 0x000fea0003c00000 */
[----:B------:R-:W-:Y:S01]  /*11b00*/  ISETP.GE.AND P0, PT, R147, 0x2, PT ;  /* 0x000000029300780c */ /* 0x000fe20003f06270 */
[C---:B------:R-:W-:Y:S01]  /*11b10*/  FMUL.FTZ R65, R74.reuse, R69 ;  /* 0x000000454a417220 */ /* 0x040fe20000410000 */
[----:B0-----:R-:W-:Y:S01]  /*11b20*/  HFMA2.MMA R70, -RZ, RZ, 0, 2.384185791015625e-07 ;  /* 0x00000004ff467435 */ /* 0x001fe200000001ff */
        /* <DEDUP_REMOVED lines=15> */
[----:B------:R-:W-:Y:S05]  /*11c20*/  CALL.REL.NOINC `($__internal_20_$__cuda_sm70_shflsync_up) ;  /* 0x000018b000007944 */ /* 0x000fea0003c00000 */
[----:B0-----:R-:W-:Y:S01]  /*11c30*/  HFMA2.MMA R70, -RZ, RZ, 0, 2.384185791015625e-07 ;  /* 0x00000004ff467435 */ /* 0x001fe200000001ff */
[----:B-1----:R-:W-:Y:S02]  /*11c40*/  MOV R67, R66 ;  /* 0x0000004200437202 */ /* 0x002fe40000000f00 */
[----:B------:R-:W-:Y:S02]  /*11c50*/  MOV R73, R74 ;  /* 0x0000004a00497202 */ /* 0x000fe40000000f00 */
[----:B------:R-:W-:Y:S02]  /*11c60*/  MOV R71, RZ ;  /* 0x000000ff00477202 */ /* 0x000fe40000000f00 */
[----:B------:R-:W-:Y:S02]  /*11c70*/  MOV R66, 0xffffffff ;  /* 0xffffffff00427802 */ /* 0x000fe40000000f00 */
[----:B------:R-:W-:-:S02]  /*11c80*/  MOV R64, 0x11ca0 ;  /* 0x00011ca000407802 */ /* 0x000fc40000000f00 */
[----:B------:R-:W-:Y:S05]  /*11c90*/  CALL.REL.NOINC `($__internal_20_$__cuda_sm70_shflsync_up) ;  /* 0x0000184000007944 */ /* 0x000fea0003c00000 */
[----:B0-----:R-:W-:Y:S01]  /*11ca0*/  HFMA2.MMA R70, -RZ, RZ, 0, 2.384185791015625e-07 ;  /* 0x00000004ff467435 */ /* 0x001fe200000001ff */
[----:B-1----:R-:W-:-:S02]  /*11cb0*/  MOV R68, R66 ;  /* 0x0000004200447202 */ /* 0x002fc40000000f00 */
[----:B------:R-:W-:Y:S02]  /*11cc0*/  MOV R73, R78 ;  /* 0x0000004e00497202 */ /* 0x000fe40000000f00 */
[----:B------:R-:W-:Y:S02]  /*11cd0*/  MOV R71, RZ ;  /* 0x000000ff00477202 */ /* 0x000fe40000000f00 */
[----:B------:R-:W-:Y:S02]  /*11ce0*/  MOV R66, 0xffffffff ;  /* 0xffffffff00427802 */ /* 0x000fe40000000f00 */
[----:B------:R-:W-:Y:S02]  /*11cf0*/  MOV R64, 0x11d10 ;  /* 0x00011d1000407802 */ /* 0x000fe40000000f00 */
[----:B------:R-:W-:Y:S05]  /*11d00*/  CALL.REL.NOINC `($__internal_20_$__cuda_sm70_shflsync_up) ;  /* 0x000017d000007944 */ /* 0x000fea0003c00000 */
[----:B0-----:R-:W-:Y:S01]  /*11d10*/  HFMA2.MMA R70, -RZ, RZ, 0, 2.384185791015625e-07 ;  /* 0x00000004ff467435 */ /* 0x001fe200000001ff */
        /* <DEDUP_REMOVED lines=8> */
[----:B0-----:R-:W-:Y:S01]  /*11da0*/  HFMA2.MMA R70, -RZ, RZ, 0, 4.76837158203125e-07 ;  /* 0x00000008ff467435 */ /* 0x001fe200000001ff */
[-C--:B-1----:R-:W-:Y:S01]  /*11db0*/  FMUL.FTZ R64, R74, R66.reuse ;  /* 0x000000424a407220 */ /* 0x082fe20000410000 */
[----:B------:R-:W-:Y:S01]  /*11dc0*/  MOV R71, RZ ;  /* 0x000000ff00477202 */ /* 0x000fe20000000f00 */
        /* <DEDUP_REMOVED lines=11> */
[----:B------:R-:W-:-:S02]  /*11e80*/  MOV R66, 0xffffffff ;  /* 0xffffffff00427802 */ /* 0x000fc40000000f00 */
[----:B------:R-:W-:Y:S02]  /*11e90*/  MOV R67, R78 ;  /* 0x0000004e00437202 */ /* 0x000fe40000000f00 */
[----:B------:R-:W-:Y:S02]  /*11ea0*/  MOV R73, R74 ;  /* 0x0000004a00497202 */ /* 0x000fe40000000f00 */
[----:B------:R-:W-:Y:S05]  /*11eb0*/  CALL.REL.NOINC `($__internal_20_$__cuda_sm70_shflsync_up) ;  /* 0x0000162000007944 */ /* 0x000fea0003c00000 */
[----:B0-----:R-:W-:Y:S01]  /*11ec0*/  HFMA2.MMA R70, -RZ, RZ, 0, 4.76837158203125e-07 ;  /* 0x00000008ff467435 */ /* 0x001fe200000001ff */
[----:B-1----:R-:W-:Y:S02]  /*11ed0*/  MOV R68, R66 ;  /* 0x0000004200447202 */ /* 0x002fe40000000f00 */
[----:B------:R-:W-:Y:S02]  /*11ee0*/  MOV R73, R75 ;  /* 0x0000004b00497202 */ /* 0x000fe40000000f00 */
[----:B------:R-:W-:Y:S02]  /*11ef0*/  MOV R71, RZ ;  /* 0x000000ff00477202 */ /* 0x000fe40000000f00 */
[----:B------:R-:W-:Y:S02]  /*11f00*/  MOV R66, 0xffffffff ;  /* 0xffffffff00427802 */ /* 0x000fe40000000f00 */
[----:B------:R-:W-:-:S02]  /*11f10*/  MOV R64, 0x11f30 ;  /* 0x00011f3000407802 */ /* 0x000fc40000000f00 */
[----:B------:R-:W-:Y:S05]  /*11f20*/  CALL.REL.NOINC `($__internal_20_$__cuda_sm70_shflsync_up) ;  /* 0x000015b000007944 */ /* 0x000fea0003c00000 */
[----:B0-----:R-:W-:Y:S01]  /*11f30*/  HFMA2.MMA R70, -RZ, RZ, 0, 4.76837158203125e-07 ;  /* 0x00000008ff467435 */ /* 0x001fe200000001ff */
[----:B-1----:R-:W-:-:S02]  /*11f40*/  MOV R69, R66 ;  /* 0x0000004200457202 */ /* 0x002fc40000000f00 */
[----:B------:R-:W-:Y:S02]  /*11f50*/  MOV R73, R67 ;  /* 0x0000004300497202 */ /* 0x000fe40000000f00 */
[----:B------:R-:W-:Y:S02]  /*11f60*/  MOV R71, RZ ;  /* 0x000000ff00477202 */ /* 0x000fe40000000f00 */
[----:B------:R-:W-:Y:S02]  /*11f70*/  MOV R66, 0xffffffff ;  /* 0xffffffff00427802 */ /* 0x000fe40000000f00 */
[----:B------:R-:W-:Y:S02]  /*11f80*/  MOV R64, 0x11fa0 ;  /* 0x00011fa000407802 */ /* 0x000fe40000000f00 */
[----:B------:R-:W-:Y:S05]  /*11f90*/  CALL.REL.NOINC `($__internal_20_$__cuda_sm70_shflsync_up) ;  /* 0x0000154000007944 */ /* 0x000fea0003c00000 */
[----:B0-----:R-:W-:Y:S01]  /*11fa0*/  HFMA2.MMA R70, -RZ, RZ, 0, 4.76837158203125e-07 ;  /* 0x00000008ff467435 */ /* 0x001fe200000001ff */
[----:B-1----:R-:W-:Y:S02]  /*11fb0*/  MOV R72, R66 ;  /* 0x0000004200487202 */ /* 0x002fe40000000f00 */
[----:B------:R-:W-:Y:S02]  /*11fc0*/  MOV R73, R79 ;  /* 0x0000004f00497202 */ /* 0x000fe40000000f00 */
[----:B------:R-:W-:-:S02]  /*11fd0*/  MOV R71, RZ ;  /* 0x000000ff00477202 */ /* 0x000fc40000000f00 */
[----:B------:R-:W-:Y:S02]  /*11fe0*/  MOV R66, 0xffffffff ;  /* 0xffffffff00427802 */ /* 0x000fe40000000f00 */
[----:B------:R-:W-:Y:S02]  /*11ff0*/  MOV R64, 0x12010 ;  /* 0x0001201000407802 */ /* 0x000fe40000000f00 */
[----:B------:R-:W-:Y:S05]  /*12000*/  CALL.REL.NOINC `($__internal_20_$__cuda_sm70_shflsync_up) ;  /* 0x000014d000007944 */ /* 0x000fea0003c00000 */
[----:B------:R-:W-:Y:S01]  /*12010*/  ISETP.GE.AND P0, PT, R147, 0x8, PT ;  /* 0x000000089300780c */ /* 0x000fe20003f06270 */
[----:B-1----:R-:W-:Y:S02]  /*12020*/  FMUL.FTZ R65, R75, R66 ;  /* 0x000000424b417220 */ /* 0x002fe40000410000 */
[CC--:B0-----:R-:W-:Y:S02]  /*12030*/  FMUL.FTZ R71, R72.reuse, R75.reuse ;  /* 0x0000004b48477220 */ /* 0x0c1fe40000410000 */
[----:B------:R-:W-:Y:S02]  /*12040*/  FFMA.FTZ R70, R72, R74, -R65 ;  /* 0x0000004a48467223 */ /* 0x000fe40000010841 */
[-C--:B------:R-:W-:Y:S02]  /*12050*/  FMUL.FTZ R64, R68, R75.reuse ;  /* 0x0000004b44407220 */ /* 0x080fe40000410000 */
[----:B------:R-:W-:-:S02]  /*12060*/  FMUL.FTZ R65, R69, R75 ;  /* 0x0000004b45417220 */ /* 0x000fc40000410000 */
[----:B------:R-:W-:Y:S01]  /*12070*/  FFMA.FTZ R66, R74, R66, R71 ;  /* 0x000000424a427223 */ /* 0x000fe20000010047 */
[----:B------:R-:W-:Y:S01]  /*12080*/  MOV R71, RZ ;  /* 0x000000ff00477202 */ /* 0x000fe20000000f00 */
[-C--:B------:R-:W-:Y:S02]  /*12090*/  FFMA.FTZ R64, R69, R74.reuse, R64 ;  /* 0x0000004a45407223 */ /* 0x080fe40000010040 */
[----:B------:R-:W-:Y:S02]  /*120a0*/  @P0 FFMA.FTZ R74, R68, R74, -R65 ;  /* 0x0000004a444a0223 */ /* 0x000fe40000010841 */
[----:B------:R-:W-:Y:S01]  /*120b0*/  @P0 FADD.FTZ R67, R67, R70 ;  /* 0x0000004643430221 */ /* 0x000fe20000010000 */
[----:B------:R-:W-:Y:S01]  /*120c0*/  HFMA2.MMA R70, -RZ, RZ, 0, 9.5367431640625e-07 ;  /* 0x00000010ff467435 */ /* 0x000fe200000001ff */
[----:B------:R-:W-:Y:S01]  /*120d0*/  @P0 FADD.FTZ R79, R79, R66 ;  /* 0x000000424f4f0221 */ /* 0x000fe20000010000 */
[----:B------:R-:W-:Y:S02]  /*120e0*/  FSEL R69, R75, R64, !P0 ;  /* 0x000000404b457208 */ /* 0x000fe40004000000 */
[----:B------:R-:W-:-:S02]  /*120f0*/  MOV R66, 0xffffffff ;  /* 0xffffffff00427802 */ /* 0x000fc40000000f00 */
[----:B------:R-:W-:Y:S02]  /*12100*/  MOV R73, R74 ;  /* 0x0000004a00497202 */ /* 0x000fe40000000f00 */
[----:B------:R-:W-:Y:S02]  /*12110*/  MOV R64, 0x12130 ;  /* 0x0001213000407802 */ /* 0x000fe40000000f00 */
[----:B------:R-:W-:Y:S05]  /*12120*/  CALL.REL.NOINC `($__internal_20_$__cuda_sm70_shflsync_up) ;  /* 0x000013b000007944 */ /* 0x000fea0003c00000 */
[----:B0-----:R-:W-:Y:S01]  /*12130*/  HFMA2.MMA R70, -RZ, RZ, 0, 9.5367431640625e-07 ;  /* 0x00000010ff467435 */ /* 0x001fe200000001ff */
[----:B-1----:R-:W-:Y:S02]  /*12140*/  MOV R72, R66 ;  /* 0x0000004200487202 */ /* 0x002fe40000000f00 */
[----:B------:R-:W-:Y:S02]  /*12150*/  MOV R73, R69 ;  /* 0x0000004500497202 */ /* 0x000fe40000000f00 */
[----:B------:R-:W-:Y:S02]  /*12160*/  MOV R71, RZ ;  /* 0x000000ff00477202 */ /* 0x000fe40000000f00 */
[----:B------:R-:W-:Y:S02]  /*12170*/  MOV R66, 0xffffffff ;  /* 0xffffffff00427802 */ /* 0x000fe40000000f00 */
[----:B------:R-:W-:-:S02]  /*12180*/  MOV R64, 0x121a0 ;  /* 0x000121a000407802 */ /* 0x000fc40000000f00 */
[----:B------:R-:W-:Y:S05]  /*12190*/  CALL.REL.NOINC `($__internal_20_$__cuda_sm70_shflsync_up) ;  /* 0x0000134000007944 */ /* 0x000fea0003c00000 */
[----:B0-----:R-:W-:Y:S01]  /*121a0*/  HFMA2.MMA R70, -RZ, RZ, 0, 9.5367431640625e-07 ;  /* 0x00000010ff467435 */ /* 0x001fe200000001ff */
[----:B-1----:R-:W-:-:S02]  /*121b0*/  MOV R68, R66 ;  /* 0x0000004200447202 */ /* 0x002fc40000000f00 */
[----:B------:R-:W-:Y:S02]  /*121c0*/  MOV R73, R67 ;  /* 0x0000004300497202 */ /* 0x000fe40000000f00 */
[----:B------:R-:W-:Y:S02]  /*121d0*/  MOV R71, RZ ;  /* 0x000000ff00477202 */ /* 0x000fe40000000f00 */
[----:B------:R-:W-:Y:S02]  /*121e0*/  MOV R66, 0xffffffff ;  /* 0xffffffff00427802 */ /* 0x000fe40000000f00 */
[----:B------:R-:W-:Y:S02]  /*121f0*/  MOV R64, 0x12210 ;  /* 0x0001221000407802 */ /* 0x000fe40000000f00 */
[----:B------:R-:W-:Y:S05]  /*12200*/  CALL.REL.NOINC `($__internal_20_$__cuda_sm70_shflsync_up) ;  /* 0x000012d000007944 */ /* 0x000fea0003c00000 */
[----:B0-----:R-:W-:Y:S01]  /*12210*/  HFMA2.MMA R70, -RZ, RZ, 0, 9.5367431640625e-07 ;  /* 0x00000010ff467435 */ /* 0x001fe200000001ff */
[----:B-1----:R-:W-:Y:S02]  /*12220*/  MOV R76, R66 ;  /* 0x00000042004c7202 */ /* 0x002fe40000000f00 */
[----:B------:R-:W-:Y:S02]  /*12230*/  MOV R73, R79 ;  /* 0x0000004f00497202 */ /* 0x000fe40000000f00 */
[----:B------:R-:W-:-:S02]  /*12240*/  MOV R71, RZ ;  /* 0x000000ff00477202 */ /* 0x000fc40000000f00 */
[----:B------:R-:W-:Y:S02]  /*12250*/  MOV R66, 0xffffffff ;  /* 0xffffffff00427802 */ /* 0x000fe40000000f00 */
[----:B------:R-:W-:Y:S02]  /*12260*/  MOV R64, 0x12280 ;  /* 0x0001228000407802 */ /* 0x000fe40000000f00 */
[----:B------:R-:W-:Y:S05]  /*12270*/  CALL.REL.NOINC `($__internal_20_$__cuda_sm70_shflsync_up) ;  /* 0x0000126000007944 */ /* 0x000fea0003c00000 */
[----:B01----:R-:W-:Y:S05]  /*12280*/  BRA `(.L_x_732) ;  /* 0xffff62c000007947 */ /* 0x003fea000383ffff */
.L_x_629:
[----:B------:R-:W-:Y:S01]  /*12290*/  HFMA2.MMA R70, -RZ, RZ, 0, 5.9604644775390625e-08 ;  /* 0x00000001ff467435 */ /* 0x000fe200000001ff */
[----:B------:R-:W-:Y:S02]  /*122a0*/  MOV R71, RZ ;  /* 0x000000ff00477202 */ /* 0x000fe40000000f00 */
[----:B-1----:R-:W-:Y:S02]  /*122b0*/  MOV R66, 0xffffffff ;  /* 0xffffffff00427802 */ /* 0x002fe40000000f00 */
[----:B------:R-:W-:Y:S02]  /*122c0*/  MOV R64, 0x122e0 ;  /* 0x000122e000407802 */ /* 0x000fe40000000f00 */
[----:B0----5:R-:W-:Y:S05]  /*122d0*/  CALL.REL.NOINC `($__internal_20_$__cuda_sm70_shflsync_up) ;  /* 0x0000120000007944 */ /* 0x021fea0003c00000 */
[----:B0-----:R-:W-:Y:S01]  /*122e0*/  HFMA2.MMA R70, -RZ, RZ, 0, 5.9604644775390625e-08 ;  /* 0x00000001ff467435 */ /* 0x001fe200000001ff */
[----:B-1----:R-:W-:Y:S02]  /*122f0*/  MOV R69, R66 ;  /* 0x0000004200457202 */ /* 0x002fe40000000f00 */
[----:B------:R-:W-:-:S02]  /*12300*/  MOV R73, R72 ;  /* 0x0000004800497202 */ /* 0x000fc40000000f00 */
[----:B------:R-:W-:Y:S02]  /*12310*/  MOV R71, RZ ;  /* 0x000000ff00477202 */ /* 0x000fe40000000f00 */
[----:B------:R-:W-:Y:S02]  /*12320*/  MOV R66, 0xffffffff ;  /* 0xffffffff00427802 */ /* 0x000fe40000000f00 */
[----:B------:R-:W-:Y:S02]  /*12330*/  MOV R64, 0x12350 ;  /* 0x0001235000407802 */ /* 0x000fe40000000f00 */
[----:B------:R-:W-:Y:S05]  /*12340*/  CALL.REL.NOINC `($__internal_20_$__cuda_sm70_shflsync_up) ;  /* 0x0000119000007944 */ /* 0x000fea0003c00000 */
[----:B0-----:R-:W-:Y:S01]  /*12350*/  HFMA2.MMA R70, -RZ, RZ, 0, 5.9604644775390625e-08 ;  /* 0x00000001ff467435 */ /* 0x001fe200000001ff */
[----:B-1----:R-:W-:Y:S02]  /*12360*/  MOV R72, R66 ;  /* 0x0000004200487202 */ /* 0x002fe40000000f00 */
[----:B------:R-:W-:Y:S02]  /*12370*/  MOV R73, R67 ;  /* 0x0000004300497202 */ /* 0x000fe40000000f00 */
[----:B------:R-:W-:Y:S02]  /*12380*/  MOV R71, RZ ;  /* 0x000000ff00477202 */ /* 0x000fe40000000f00 */
[----:B------:R-:W-:-:S02]  /*12390*/  MOV R66, 0xffffffff ;  /* 0xffffffff00427802 */ /* 0x000fc40000000f00 */
[----:B------:R-:W-:Y:S02]  /*123a0*/  MOV R64, 0x123c0 ;  /* 0x000123c000407802 */ /* 0x000fe40000000f00 */
[----:B------:R-:W-:Y:S05]  /*123b0*/  CALL.REL.NOINC `($__internal_20_$__cuda_sm70_shflsync_up) ;  /* 0x0000112000007944 */ /* 0x000fea0003c00000 */
[----:B0-----:R-:W-:Y:S01]  /*123c0*/  HFMA2.MMA R70, -RZ, RZ, 0, 5.9604644775390625e-08 ;  /* 0x00000001ff467435 */ /* 0x001fe200000001ff */
[----:B-1----:R-:W-:Y:S02]  /*123d0*/  MOV R67, R66 ;  /* 0x0000004200437202 */ /* 0x002fe40000000f00 */
[----:B------:R-:W-:Y:S02]  /*123e0*/  MOV R73, R68 ;  /* 0x0000004400497202 */ /* 0x000fe40000000f00 */
[----:B------:R-:W-:Y:S02]  /*123f0*/  MOV R71, RZ ;  /* 0x000000ff00477202 */ /* 0x000fe40000000f00 */
[----:B------:R-:W-:Y:S02]  /*12400*/  MOV R66, 0xffffffff ;  /* 0xffffffff00427802 */ /* 0x000fe40000000f00 */
[----:B------:R-:W-:Y:S02]  /*12410*/  MOV R64, 0x12430 ;  /* 0x0001243000407802 */ /* 0x000fe40000000f00 */
[----:B------:R-:W-:Y:S05]  /*12420*/  CALL.REL.NOINC `($__internal_20_$__cuda_sm70_shflsync_up) ;  /* 0x000010b000007944 */ /* 0x000fea0003c00000 */
[----:B-1----:R-:W-:Y:S01]  /*12430*/  MOV R68, R66 ;  /* 0x0000004200447202 */ /* 0x002fe20000000f00 */
[----:B------:R-:W-:Y:S01]  /*12440*/  HFMA2.MMA R66, -RZ, RZ, 0, 0 ;  /* 0x00000000ff427435 */ /* 0x000fe200000001ff */
[----:B------:R-:W-:-:S02]  /*12450*/  MOV R64, R60 ;  /* 0x0000003c00407202 */ /* 0x000fc40000000f00 */
[----:B0-----:R-:W-:Y:S02]  /*12460*/  MOV R71, R72 ;  /* 0x0000004800477202 */ /* 0x001fe40000000f00 */
[----:B------:R-:W-:Y:S02]  /*12470*/  MOV R70, R67 ;  /* 0x0000004300467202 */ /* 0x000fe40000000f00 */
[----:B------:R-:W-:Y:S02]  /*12480*/  MOV R247, 0xffffffff ;  /* 0xffffffff00f77802 */ /* 0x000fe40000000f00 */
[----:B------:R-:W-:Y:S02]  /*12490*/  MOV R65, 0x124b0 ;  /* 0x000124b000417802 */ /* 0x000fe40000000f00 */
[----:B------:R-:W-:Y:S05]  /*124a0*/  CALL.REL.NOINC `($__internal_19_$__cuda_sm70_shflsync_idx_p) ;  /* 0x00000fc000007944 */ /* 0x000fea0003c00000 */
[----:B-1----:R-:W-:Y:S01]  /*124b0*/  MOV R74, R66 ;  /* 0x00000042004a7202 */ /* 0x002fe20000000f00 */
[----:B------:R-:W-:Y:S01]  /*124c0*/  HFMA2.MMA R66, -RZ, RZ, 0, 0 ;  /* 0x00000000ff427435 */ /* 0x000fe200000001ff */
[----:B------:R-:W-:Y:S02]  /*124d0*/  MOV R64, R61 ;  /* 0x0000003d00407202 */ /* 0x000fe40000000f00 */
[----:B------:R-:W-:-:S02]  /*124e0*/  MOV R247, 0xffffffff ;  /* 0xffffffff00f77802 */ /* 0x000fc40000000f00 */
[----:B------:R-:W-:Y:S02]  /*124f0*/  MOV R65, 0x12510 ;  /* 0x0001251000417802 */ /* 0x000fe40000000f00 */
[----:B0-----:R-:W-:Y:S05]  /*12500*/  CALL.REL.NOINC `($__internal_19_$__cuda_sm70_shflsync_idx_p) ;  /* 0x00000f6000007944 */ /* 0x001fea0003c00000 */
[----:B-1----:R-:W-:Y:S01]  /*12510*/  MOV R75, R66 ;  /* 0x00000042004b7202 */ /* 0x002fe20000000f00 */
[----:B------:R-:W-:Y:S01]  /*12520*/  HFMA2.MMA R66, -RZ, RZ, 0, 0 ;  /* 0x00000000ff427435 */ /* 0x000fe200000001ff */
[----:B------:R-:W-:Y:S02]  /*12530*/  MOV R64, R62 ;  /* 0x0000003e00407202 */ /* 0x000fe40000000f00 */
[----:B------:R-:W-:Y:S02]  /*12540*/  MOV R247, 0xffffffff ;  /* 0xffffffff00f77802 */ /* 0x000fe40000000f00 */
[----:B------:R-:W-:Y:S02]  /*12550*/  MOV R65, 0x12570 ;  /* 0x0001257000417802 */ /* 0x000fe40000000f00 */
[----:B0-----:R-:W-:Y:S05]  /*12560*/  CALL.REL.NOINC `($__internal_19_$__cuda_sm70_shflsync_idx_p) ;  /* 0x00000f0000007944 */ /* 0x001fea0003c00000 */
[----:B-1----:R-:W-:Y:S01]  /*12570*/  MOV R76, R66 ;  /* 0x00000042004c7202 */ /* 0x002fe20000000f00 */
[----:B------:R-:W-:Y:S01]  /*12580*/  HFMA2.MMA R66, -RZ, RZ, 0, 0 ;  /* 0x00000000ff427435 */ /* 0x000fe200000001ff */
[----:B------:R-:W-:Y:S02]  /*12590*/  MOV R64, R63 ;  /* 0x0000003f00407202 */ /* 0x000fe40000000f00 */
[----:B------:R-:W-:-:S02]  /*125a0*/  MOV R247, 0xffffffff ;  /* 0xffffffff00f77802 */ /* 0x000fc40000000f00 */
[----:B------:R-:W-:Y:S02]  /*125b0*/  MOV R65, 0x125d0 ;  /* 0x000125d000417802 */ /* 0x000fe40000000f00 */
[----:B0-----:R-:W-:Y:S05]  /*125c0*/  CALL.REL.NOINC `($__internal_19_$__cuda_sm70_shflsync_idx_p) ;  /* 0x00000ea000007944 */ /* 0x001fea0003c00000 */
[----:B01----:R-:W-:Y:S05]  /*125d0*/  BRA `(.L_x_733) ;  /* 0xffff626000007947 */ /* 0x003fea000383ffff */
.L_x_632:
[----:B------:R-:W-:Y:S01]  /*125e0*/  HFMA2.MMA R66, -RZ, RZ, 0, 5.9604644775390625e-08 ;  /* 0x00000001ff427435 */ /* 0x000fe200000001ff */
[----:B------:R-:W-:Y:S02]  /*125f0*/  MOV R75, R71 ;  /* 0x00000047004b7202 */ /* 0x000fe40000000f00 */
[----:B------:R-:W-:Y:S02]  /*12600*/  MOV R76, 0x1f ;  /* 0x0000001f004c7802 */ /* 0x000fe40000000f00 */
[----:B------:R-:W-:Y:S02]  /*12610*/  MOV R65, 0xffffffff ;  /* 0xffffffff00417802 */ /* 0x000fe40000000f00 */
[----:B------:R-:W-:Y:S02]  /*12620*/  MOV R64, 0x12640 ;  /* 0x0001264000407802 */ /* 0x000fe40000000f00 */
[----:B------:R-:W-:Y:S05]  /*12630*/  CALL.REL.NOINC `($__internal_18_$__cuda_sm70_shflsync_down) ;  /* 0x00000df000007944 */ /* 0x000fea0003c00000 */
[----:B-1----:R-:W-:Y:S01]  /*12640*/  MOV R67, R66 ;  /* 0x0000004200437202 */ /* 0x002fe20000000f00 */
[----:B------:R-:W-:Y:S05]  /*12650*/  BRA `(.L_x_734) ;  /* 0xffff780000007947 */ /* 0x000fea000383ffff */
.L_x_633:
[----:B------:R-:W-:Y:S01]  /*12660*/  HFMA2.MMA R66, -RZ, RZ, 0, 5.9604644775390625e-08 ;  /* 0x00000001ff427435 */ /* 0x000fe200000001ff */
[----:B------:R-:W-:Y:S02]  /*12670*/  MOV R75, R69 ;  /* 0x00000045004b7202 */ /* 0x000fe40000000f00 */
[----:B------:R-:W-:-:S02]  /*12680*/  MOV R76, 0x1f ;  /* 0x0000001f004c7802 */ /* 0x000fc40000000f00 */
[----:B------:R-:W-:Y:S02]  /*12690*/  MOV R65, 0xffffffff ;  /* 0xffffffff00417802 */ /* 0x000fe40000000f00 */
[----:B------:R-:W-:Y:S02]  /*126a0*/  MOV R64, 0x126c0 ;  /* 0x000126c000407802 */ /* 0x000fe40000000f00 */
[----:B01----:R-:W-:Y:S05]  /*126b0*/  CALL.REL.NOINC `($__internal_18_$__cuda_sm70_shflsync_down) ;  /* 0x00000d7000007944 */ /* 0x003fea0003c00000 */
[----:B-1----:R-:W-:Y:S01]  /*126c0*/  MOV R69, R66 ;  /* 0x0000004200457202 */ /* 0x002fe20000000f00 */
[----:B------:R-:W-:Y:S01]  /*126d0*/  HFMA2.MMA R66, -RZ, RZ, 0, 5.9604644775390625e-08 ;  /* 0x00000001ff427435 */ /* 0x000fe200000001ff */
[----:B------:R-:W-:Y:S02]  /*126e0*/  MOV R75, R68 ;  /* 0x00000044004b7202 */ /* 0x000fe40000000f00 */
[----:B------:R-:W-:Y:S02]  /*126f0*/  MOV R76, 0x1f ;  /* 0x0000001f004c7802 */ /* 0x000fe40000000f00 */
[----:B------:R-:W-:Y:S02]  /*12700*/  MOV R65, 0xffffffff ;  /* 0xffffffff00417802 */ /* 0x000fe40000000f00 */
[----:B------:R-:W-:-:S02]  /*12710*/  MOV R64, 0x12730 ;  /* 0x0001273000407802 */ /* 0x000fc40000000f00 */
[----:B------:R-:W-:Y:S05]  /*12720*/  CALL.REL.NOINC `($__internal_18_$__cuda_sm70_shflsync_down) ;  /* 0x00000d0000007944 */ /* 0x000fea0003c00000 */
[----:B-1----:R-:W-:Y:S01]  /*12730*/  MOV R73, R66 ;  /* 0x0000004200497202 */ /* 0x002fe20000000f00 */
[----:B------:R-:W-:Y:S01]  /*12740*/  HFMA2.MMA R66, -RZ, RZ, 0, 5.9604644775390625e-08 ;  /* 0x00000001ff427435 */ /* 0x000fe200000001ff */
[----:B------:R-:W-:-:S02]  /*12750*/  MOV R75, R70 ;  /* 0x00000046004b7202 */ /* 0x000fc40000000f00 */
[----:B------:R-:W-:Y:S02]  /*12760*/  MOV R76, 0x1f ;  /* 0x0000001f004c7802 */ /* 0x000fe40000000f00 */
[----:B------:R-:W-:Y:S02]  /*12770*/  MOV R65, 0xffffffff ;  /* 0xffffffff00417802 */ /* 0x000fe40000000f00 */
[----:B------:R-:W-:Y:S02]  /*12780*/  MOV R64, 0x127a0 ;  /* 0x000127a000407802 */ /* 0x000fe40000000f00 */
[----:B------:R-:W-:Y:S05]  /*12790*/  CALL.REL.NOINC `($__internal_18_$__cuda_sm70_shflsync_down) ;  /* 0x00000c9000007944 */ /* 0x000fea0003c00000 */
[----:B-1----:R-:W-:Y:S05]  /*127a0*/  BRA `(.L_x_735) ;  /* 0xffff76f000007947 */ /* 0x002fea000383ffff */
.L_x_636:
[----:B0-----:R-:W-:Y:S01]  /*127b0*/  HFMA2.MMA R66, -RZ, RZ, 0, 1.1920928955078125e-07 ;  /* 0x00000002ff427435 */ /* 0x001fe200000001ff */
[----:B------:R-:W-:Y:S02]  /*127c0*/  MOV R75, R71 ;  /* 0x00000047004b7202 */ /* 0x000fe40000000f00 */
[----:B------:R-:W-:Y:S02]  /*127d0*/  MOV R76, 0x1f ;  /* 0x0000001f004c7802 */ /* 0x000fe40000000f00 */
[----:B------:R-:W-:Y:S02]  /*127e0*/  MOV R65, 0xffffffff ;  /* 0xffffffff00417802 */ /* 0x000fe40000000f00 */
[----:B------:R-:W-:-:S02]  /*127f0*/  MOV R64, 0x12810 ;  /* 0x0001281000407802 */ /* 0x000fc40000000f00 */
[----:B-1234-:R-:W-:Y:S05]  /*12800*/  CALL.REL.NOINC `($__internal_18_$__cuda_sm70_shflsync_down) ;  /* 0x00000c2000007944 */ /* 0x01efea0003c00000 */
[----:B-1----:R-:W-:Y:S01]  /*12810*/  MOV R67, R66 ;  /* 0x0000004200437202 */ /* 0x002fe20000000f00 */
[----:B------:R-:W-:Y:S01]  /*12820*/  HFMA2.MMA R66, -RZ, RZ, 0, 1.1920928955078125e-07 ;  /* 0x00000002ff427435 */ /* 0x000fe200000001ff */
[----:B------:R-:W-:-:S02]  /*12830*/  MOV R75, R74 ;  /* 0x0000004a004b7202 */ /* 0x000fc40000000f00 */
[----:B------:R-:W-:Y:S02]  /*12840*/  MOV R76, 0x1f ;  /* 0x0000001f004c7802 */ /* 0x000fe40000000f00 */
[----:B------:R-:W-:Y:S02]  /*12850*/  MOV R65, 0xffffffff ;  /* 0xffffffff00417802 */ /* 0x000fe40000000f00 */
[----:B------:R-:W-:Y:S02]  /*12860*/  MOV R64, 0x12880 ;  /* 0x0001288000407802 */ /* 0x000fe40000000f00 */
[----:B------:R-:W-:Y:S05]  /*12870*/  CALL.REL.NOINC `($__internal_18_$__cuda_sm70_shflsync_down) ;  /* 0x00000bb000007944 */ /* 0x000fea0003c00000 */
[----:B-1----:R-:W-:Y:S01]  /*12880*/  MOV R69, R66 ;  /* 0x0000004200457202 */ /* 0x002fe20000000f00 */
[----:B------:R-:W-:Y:S01]  /*12890*/  HFMA2.MMA R66, -RZ, RZ, 0, 1.1920928955078125e-07 ;  /* 0x00000002ff427435 */ /* 0x000fe200000001ff */
[----:B------:R-:W-:Y:S02]  /*128a0*/  MOV R75, R68 ;  /* 0x00000044004b7202 */ /* 0x000fe40000000f00 */
[----:B------:R-:W-:Y:S02]  /*128b0*/  MOV R76, 0x1f ;  /* 0x0000001f004c7802 */ /* 0x000fe40000000f00 */
[----:B------:R-:W-:-:S02]  /*128c0*/  MOV R65, 0xffffffff ;  /* 0xffffffff00417802 */ /* 0x000fc40000000f00 */
[----:B------:R-:W-:Y:S02]  /*128d0*/  MOV R64, 0x128f0 ;  /* 0x000128f000407802 */ /* 0x000fe40000000f00 */
[----:B------:R-:W-:Y:S05]  /*128e0*/  CALL.REL.NOINC `($__internal_18_$__cuda_sm70_shflsync_down) ;  /* 0x00000b4000007944 */ /* 0x000fea0003c00000 */
[----:B-1----:R-:W-:Y:S01]  /*128f0*/  MOV R70, R66 ;  /* 0x0000004200467202 */ /* 0x002fe20000000f00 */
[----:B------:R-:W-:Y:S01]  /*12900*/  HFMA2.MMA R66, -RZ, RZ, 0, 1.1920928955078125e-07 ;  /* 0x00000002ff427435 */ /* 0x000fe200000001ff */
[----:B------:R-:W-:Y:S02]  /*12910*/  MOV R75, R72 ;  /* 0x00000048004b7202 */ /* 0x000fe40000000f00 */
[----:B------:R-:W-:Y:S02]  /*12920*/  MOV R76, 0x1f ;  /* 0x0000001f004c7802 */ /* 0x000fe40000000f00 */
[----:B------:R-:W-:Y:S02]  /*12930*/  MOV R65, 0xffffffff ;  /* 0xffffffff00417802 */ /* 0x000fe40000000f00 */
[----:B------:R-:W-:Y:S02]  /*12940*/  MOV R64, 0x12960 ;  /* 0x0001296000407802 */ /* 0x000fe40000000f00 */
[----:B------:R-:W-:Y:S05]  /*12950*/  CALL.REL.NOINC `($__internal_18_$__cuda_sm70_shflsync_down) ;  /* 0x00000ad000007944 */ /* 0x000fea0003c00000 */
[----:B-1----:R-:W-:Y:S05]  /*12960*/  BRA `(.L_x_736) ;  /* 0xffff768000007947 */ /* 0x002fea000383ffff */
.L_x_639:
[----:B0-----:R-:W-:Y:S01]  /*12970*/  HFMA2.MMA R66, -RZ, RZ, 0, 2.384185791015625e-07 ;  /* 0x00000004ff427435 */ /* 0x001fe200000001ff */
[----:B------:R-:W-:Y:S02]  /*12980*/  MOV R75, R71 ;  /* 0x00000047004b7202 */ /* 0x000fe40000000f00 */
[----:B------:R-:W-:-:S02]  /*12990*/  MOV R76, 0x1f ;  /* 0x0000001f004c7802 */ /* 0x000fc40000000f00 */
[----:B------:R-:W-:Y:S02]  /*129a0*/  MOV R65, 0xffffffff ;  /* 0xffffffff00417802 */ /* 0x000fe40000000f00 */
[----:B------:R-:W-:Y:S02]  /*129b0*/  MOV R64, 0x129d0 ;  /* 0x000129d000407802 */ /* 0x000fe40000000f00 */
[----:B-1234-:R-:W-:Y:S05]  /*129c0*/  CALL.REL.NOINC `($__internal_18_$__cuda_sm70_shflsync_down) ;  /* 0x00000a6000007944 */ /* 0x01efea0003c00000 */
[----:B-1----:R-:W-:Y:S01]  /*129d0*/  MOV R67, R66 ;  /* 0x0000004200437202 */ /* 0x002fe20000000f00 */
[----:B------:R-:W-:Y:S05]  /*129e0*/  BRA `(.L_x_737) ;  /* 0xffff772000007947 */ /* 0x000fea000383ffff */
.L_x_640:
[----:B0-----:R-:W-:Y:S01]  /*129f0*/  HFMA2.MMA R66, -RZ, RZ, 0, 2.384185791015625e-07 ;  /* 0x00000004ff427435 */ /* 0x001fe200000001ff */
[----:B------:R-:W-:Y:S02]  /*12a00*/  MOV R75, R74 ;  /* 0x0000004a004b7202 */ /* 0x000fe40000000f00 */
[----:B------:R-:W-:Y:S02]  /*12a10*/  MOV R76, 0x1f ;  /* 0x0000001f004c7802 */ /* 0x000fe40000000f00 */
[----:B------:R-:W-:Y:S02]  /*12a20*/  MOV R65, 0xffffffff ;  /* 0xffffffff00417802 */ /* 0x000fe40000000f00 */
[----:B------:R-:W-:-:S02]  /*12a30*/  MOV R64, 0x12a50 ;  /* 0x00012a5000407802 */ /* 0x000fc40000000f00 */
[----:B-1234-:R-:W-:Y:S05]  /*12a40*/  CALL.REL.NOINC `($__internal_18_$__cuda_sm70_shflsync_down) ;  /* 0x000009e000007944 */ /* 0x01efea0003c00000 */
[----:B-1----:R-:W-:Y:S01]  /*12a50*/  MOV R69, R66 ;  /* 0x0000004200457202 */ /* 0x002fe20000000f00 */
[----:B------:R-:W-:Y:S01]  /*12a60*/  HFMA2.MMA R66, -RZ, RZ, 0, 2.384185791015625e-07 ;  /* 0x00000004ff427435 */ /* 0x000fe200000001ff */
[----:B------:R-:W-:-:S02]  /*12a70*/  MOV R75, R68 ;  /* 0x00000044004b7202 */ /* 0x000fc40000000f00 */
[----:B------:R-:W-:Y:S02]  /*12a80*/  MOV R76, 0x1f ;  /* 0x0000001f004c7802 */ /* 0x000fe40000000f00 */
[----:B------:R-:W-:Y:S02]  /*12a90*/  MOV R65, 0xffffffff ;  /* 0xffffffff00417802 */ /* 0x000fe40000000f00 */
[----:B------:R-:W-:Y:S02]  /*12aa0*/  MOV R64, 0x12ac0 ;  /* 0x00012ac000407802 */ /* 0x000fe40000000f00 */
[----:B------:R-:W-:Y:S05]  /*12ab0*/  CALL.REL.NOINC `($__internal_18_$__cuda_sm70_shflsync_down) ;  /* 0x0000097000007944 */ /* 0x000fea0003c00000 */
[----:B-1----:R-:W-:Y:S01]  /*12ac0*/  MOV R70, R66 ;  /* 0x0000004200467202 */ /* 0x002fe20000000f00 */
[----:B------:R-:W-:Y:S01]  /*12ad0*/  HFMA2.MMA R66, -RZ, RZ, 0, 2.384185791015625e-07 ;  /* 0x00000004ff427435 */ /* 0x000fe200000001ff */
[----:B------:R-:W-:Y:S02]  /*12ae0*/  MOV R75, R72 ;  /* 0x00000048004b7202 */ /* 0x000fe40000000f00 */
[----:B------:R-:W-:Y:S02]  /*12af0*/  MOV R76, 0x1f ;  /* 0x0000001f004c7802 */ /* 0x000fe40000000f00 */
[----:B------:R-:W-:-:S02]  /*12b00*/  MOV R65, 0xffffffff ;  /* 0xffffffff00417802 */ /* 0x000fc40000000f00 */
[----:B------:R-:W-:Y:S02]  /*12b10*/  MOV R64, 0x12b30 ;  /* 0x00012b3000407802 */ /* 0x000fe40000000f00 */
[----:B------:R-:W-:Y:S05]  /*12b20*/  CALL.REL.NOINC `($__internal_18_$__cuda_sm70_shflsync_down) ;  /* 0x0000090000007944 */ /* 0x000fea0003c00000 */
[----:B-1----:R-:W-:Y:S05]  /*12b30*/  BRA `(.L_x_738) ;  /* 0xffff761000007947 */ /* 0x002fea000383ffff */
.L_x_643:
[----:B0-----:R-:W-:Y:S01]  /*12b40*/  HFMA2.MMA R66, -RZ, RZ, 0, 4.76837158203125e-07 ;  /* 0x00000008ff427435 */ /* 0x001fe200000001ff */
[----:B------:R-:W-:Y:S02]  /*12b50*/  MOV R75, R71 ;  /* 0x00000047004b7202 */ /* 0x000fe40000000f00 */
[----:B------:R-:W-:Y:S02]  /*12b60*/  MOV R76, 0x1f ;  /* 0x0000001f004c7802 */ /* 0x000fe40000000f00 */
[----:B------:R-:W-:Y:S02]  /*12b70*/  MOV R65, 0xffffffff ;  /* 0xffffffff00417802 */ /* 0x000fe40000000f00 */
[----:B------:R-:W-:Y:S02]  /*12b80*/  MOV R64, 0x12ba0 ;  /* 0x00012ba000407802 */ /* 0x000fe40000000f00 */
[----:B-1234-:R-:W-:Y:S05]  /*12b90*/  CALL.REL.NOINC `($__internal_18_$__cuda_sm70_shflsync_down) ;  /* 0x0000089000007944 */ /* 0x01efea0003c00000 */
[----:B-1----:R-:W-:Y:S01]  /*12ba0*/  MOV R67, R66 ;  /* 0x0000004200437202 */ /* 0x002fe20000000f00 */
[----:B------:R-:W-:Y:S01]  /*12bb0*/  HFMA2.MMA R66, -RZ, RZ, 0, 4.76837158203125e-07 ;  /* 0x00000008ff427435 */ /* 0x000fe200000001ff */
[----:B------:R-:W-:Y:S02]  /*12bc0*/  MOV R75, R74 ;  /* 0x0000004a004b7202 */ /* 0x000fe40000000f00 */
[----:B------:R-:W-:-:S02]  /*12bd0*/  MOV R76, 0x1f ;  /* 0x0000001f004c7802 */ /* 0x000fc40000000f00 */
[----:B------:R-:W-:Y:S02]  /*12be0*/  MOV R65, 0xffffffff ;  /* 0xffffffff00417802 */ /* 0x000fe40000000f00 */
[----:B------:R-:W-:Y:S02]  /*12bf0*/  MOV R64, 0x12c10 ;  /* 0x00012c1000407802 */ /* 0x000fe40000000f00 */
[----:B------:R-:W-:Y:S05]  /*12c00*/  CALL.REL.NOINC `($__internal_18_$__cuda_sm70_shflsync_down) ;  /* 0x0000082000007944 */ /* 0x000fea0003c00000 */
[----:B-1----:R-:W-:Y:S01]  /*12c10*/  MOV R69, R66 ;  /* 0x0000004200457202 */ /* 0x002fe20000000f00 */
[----:B------:R-:W-:Y:S01]  /*12c20*/  HFMA2.MMA R66, -RZ, RZ, 0, 4.76837158203125e-07 ;  /* 0x00000008ff427435 */ /* 0x000fe200000001ff */
[----:B------:R-:W-:Y:S02]  /*12c30*/  MOV R75, R68 ;  /* 0x00000044004b7202 */ /* 0x000fe40000000f00 */
[----:B------:R-:W-:Y:S02]  /*12c40*/  MOV R76, 0x1f ;  /* 0x0000001f004c7802 */ /* 0x000fe40000000f00 */
[----:B------:R-:W-:Y:S02]  /*12c50*/  MOV R65, 0xffffffff ;  /* 0xffffffff00417802 */ /* 0x000fe40000000f00 */
[----:B------:R-:W-:-:S02]  /*12c60*/  MOV R64, 0x12c80 ;  /* 0x00012c8000407802 */ /* 0x000fc40000000f00 */
[----:B------:R-:W-:Y:S05]  /*12c70*/  CALL.REL.NOINC `($__internal_18_$__cuda_sm70_shflsync_down) ;  /* 0x000007b000007944 */ /* 0x000fea0003c00000 */
[----:B-1----:R-:W-:Y:S01]  /*12c80*/  MOV R70, R66 ;  /* 0x0000004200467202 */ /* 0x002fe20000000f00 */
[----:B------:R-:W-:Y:S01]  /*12c90*/  HFMA2.MMA R66, -RZ, RZ, 0, 4.76837158203125e-07 ;  /* 0x00000008ff427435 */ /* 0x000fe200000001ff */
[----:B------:R-:W-:-:S02]  /*12ca0*/  MOV R75, R72 ;  /* 0x00000048004b7202 */ /* 0x000fc40000000f00 */
[----:B------:R-:W-:Y:S02]  /*12cb0*/  MOV R76, 0x1f ;  /* 0x0000001f004c7802 */ /* 0x000fe40000000f00 */
[----:B------:R-:W-:Y:S02]  /*12cc0*/  MOV R65, 0xffffffff ;  /* 0xffffffff00417802 */ /* 0x000fe40000000f00 */
[----:B------:R-:W-:Y:S02]  /*12cd0*/  MOV R64, 0x12cf0 ;  /* 0x00012cf000407802 */ /* 0x000fe40000000f00 */
[----:B------:R-:W-:Y:S05]  /*12ce0*/  CALL.REL.NOINC `($__internal_18_$__cuda_sm70_shflsync_down) ;  /* 0x0000074000007944 */ /* 0x000fea0003c00000 */
[----:B-1----:R-:W-:Y:S05]  /*12cf0*/  BRA `(.L_x_739) ;  /* 0xffff75a000007947 */ /* 0x002fea000383ffff */
.L_x_646:
[----:B0-----:R-:W-:Y:S01]  /*12d00*/  HFMA2.MMA R66, -RZ, RZ, 0, 9.5367431640625e-07 ;  /* 0x00000010ff427435 */ /* 0x001fe200000001ff */
[----:B------:R-:W-:Y:S02]  /*12d10*/  MOV R75, R71 ;  /* 0x00000047004b7202 */ /* 0x000fe40000000f00 */
[----:B------:R-:W-:Y:S02]  /*12d20*/  MOV R76, 0x1f ;  /* 0x0000001f004c7802 */ /* 0x000fe40000000f00 */
[----:B------:R-:W-:Y:S02]  /*12d30*/  MOV R65, 0xffffffff ;  /* 0xffffffff00417802 */ /* 0x000fe40000000f00 */
[----:B------:R-:W-:-:S02]  /*12d40*/  MOV R64, 0x12d60 ;  /* 0x00012d6000407802 */ /* 0x000fc40000000f00 */
[----:B-1234-:R-:W-:Y:S05]  /*12d50*/  CALL.REL.NOINC `($__internal_18_$__cuda_sm70_shflsync_down) ;  /* 0x000006d000007944 */ /* 0x01efea0003c00000 */
[----:B-1----:R-:W-:Y:S01]  /*12d60*/  MOV R67, R66 ;  /* 0x0000004200437202 */ /* 0x002fe20000000f00 */
[----:B------:R-:W-:Y:S05]  /*12d70*/  BRA `(.L_x_740) ;  /* 0xffff764000007947 */ /* 0x000fea000383ffff */
.L_x_647:
[----:B0-----:R-:W-:Y:S01]  /*12d80*/  HFMA2.MMA R66, -RZ, RZ, 0, 9.5367431640625e-07 ;  /* 0x00000010ff427435 */ /* 0x001fe200000001ff */
[----:B------:R-:W-:-:S02]  /*12d90*/  MOV R75, R74 ;  /* 0x0000004a004b7202 */ /* 0x000fc40000000f00 */
[----:B------:R-:W-:Y:S02]  /*12da0*/  MOV R76, 0x1f ;  /* 0x0000001f004c7802 */ /* 0x000fe40000000f00 */
[----:B------:R-:W-:Y:S02]  /*12db0*/  MOV R65, 0xffffffff ;  /* 0xffffffff00417802 */ /* 0x000fe40000000f00 */
[----:B------:R-:W-:Y:S02]  /*12dc0*/  MOV R64, 0x12de0 ;  /* 0x00012de000407802 */ /* 0x000fe40000000f00 */
[----:B-1234-:R-:W-:Y:S05]  /*12dd0*/  CALL.REL.NOINC `($__internal_18_$__cuda_sm70_shflsync_down) ;  /* 0x0000065000007944 */ /* 0x01efea0003c00000 */
[----:B-1----:R-:W-:Y:S01]  /*12de0*/  MOV R69, R66 ;  /* 0x0000004200457202 */ /* 0x002fe20000000f00 */
[----:B------:R-:W-:Y:S01]  /*12df0*/  HFMA2.MMA R66, -RZ, RZ, 0, 9.5367431640625e-07 ;  /* 0x00000010ff427435 */ /* 0x000fe200000001ff */
[----:B------:R-:W-:Y:S02]  /*12e00*/  MOV R75, R68 ;  /* 0x00000044004b7202 */ /* 0x000fe40000000f00 */
[----:B------:R-:W-:Y:S02]  /*12e10*/  MOV R76, 0x1f ;  /* 0x0000001f004c7802 */ /* 0x000fe40000000f00 */
[----:B------:R-:W-:-:S02]  /*12e20*/  MOV R65, 0xffffffff ;  /* 0xffffffff00417802 */ /* 0x000fc40000000f00 */
[----:B------:R-:W-:Y:S02]  /*12e30*/  MOV R64, 0x12e50 ;  /* 0x00012e5000407802 */ /* 0x000fe40000000f00 */
[----:B------:R-:W-:Y:S05]  /*12e40*/  CALL.REL.NOINC `($__internal_18_$__cuda_sm70_shflsync_down) ;  /* 0x000005e000007944 */ /* 0x000fea0003c00000 */
[----:B-1----:R-:W-:Y:S01]  /*12e50*/  MOV R70, R66 ;  /* 0x0000004200467202 */ /* 0x002fe20000000f00 */
[----:B------:R-:W-:Y:S01]  /*12e60*/  HFMA2.MMA R66, -RZ, RZ, 0, 9.5367431640625e-07 ;  /* 0x00000010ff427435 */ /* 0x000fe200000001ff */
[----:B------:R-:W-:Y:S02]  /*12e70*/  MOV R75, R72 ;  /* 0x00000048004b7202 */ /* 0x000fe40000000f00 */
[----:B------:R-:W-:Y:S02]  /*12e80*/  MOV R76, 0x1f ;  /* 0x0000001f004c7802 */ /* 0x000fe40000000f00 */
[----:B------:R-:W-:Y:S02]  /*12e90*/  MOV R65, 0xffffffff ;  /* 0xffffffff00417802 */ /* 0x000fe40000000f00 */
[----:B------:R-:W-:Y:S02]  /*12ea0*/  MOV R64, 0x12ec0 ;  /* 0x00012ec000407802 */ /* 0x000fe40000000f00 */
[----:B------:R-:W-:Y:S05]  /*12eb0*/  CALL.REL.NOINC `($__internal_18_$__cuda_sm70_shflsync_down) ;  /* 0x0000057000007944 */ /* 0x000fea0003c00000 */
[----:B-1----:R-:W-:Y:S05]  /*12ec0*/  BRA `(.L_x_741) ;  /* 0xffff753000007947 */ /* 0x002fea000383ffff */
.L_x_650:
[----:B0-----:R-:W-:Y:S01]  /*12ed0*/  HFMA2.MMA R66, -RZ, RZ, 0, 0 ;  /* 0x00000000ff427435 */ /* 0x001fe200000001ff */
[----:B------:R-:W-:Y:S02]  /*12ee0*/  MOV R64, R71 ;  /* 0x0000004700407202 */ /* 0x000fe40000000f00 */
[----:B------:R-:W-:-:S02]  /*12ef0*/  MOV R247, 0xffffffff ;  /* 0xffffffff00f77802 */ /* 0x000fc40000000f00 */
[----:B------:R-:W-:Y:S02]  /*12f00*/  MOV R65, 0x12f20 ;  /* 0x00012f2000417802 */ /* 0x000fe40000000f00 */
[----:B-1234-:R-:W-:Y:S05]  /*12f10*/  CALL.REL.NOINC `($__internal_19_$__cuda_sm70_shflsync_idx_p) ;  /* 0x0000055000007944 */ /* 0x01efea0003c00000 */
        /* <DEDUP_REMOVED lines=26> */
[----:B0-----:R-:W-:Y:S05]  /*130c0*/  CALL.REL.NOINC `($__internal_18_$__cuda_sm70_shflsync_down) ;  /* 0x0000036000007944 */ /* 0x001fea0003c00000 */
[----:B-1----:R-:W-:Y:S01]  /*130d0*/  MOV R71, R66 ;  /* 0x0000004200477202 */ /* 0x002fe20000000f00 */
[----:B------:R-:W-:Y:S01]  /*130e0*/  HFMA2.MMA R66, -RZ, RZ, 0, 5.9604644775390625e-08 ;  /* 0x00000001ff427435 */ /* 0x000fe200000001ff */
[----:B------:R-:W-:Y:S02]  /*130f0*/  MOV R75, R74 ;  /* 0x0000004a004b7202 */ /* 0x000fe40000000f00 */
[----:B------:R-:W-:Y:S02]  /*13100*/  MOV R76, 0x1f ;  /* 0x0000001f004c7802 */ /* 0x000fe40000000f00 */
[----:B------:R-:W-:-:S02]  /*13110*/  MOV R65, 0xffffffff ;  /* 0xffffffff00417802 */ /* 0x000fc40000000f00 */
[----:B------:R-:W-:Y:S02]  /*13120*/  MOV R64, 0x13140 ;  /* 0x0001314000407802 */ /* 0x000fe40000000f00 */
[----:B------:R-:W-:Y:S05]  /*13130*/  CALL.REL.NOINC `($__internal_18_$__cuda_sm70_shflsync_down) ;  /* 0x000002f000007944 */ /* 0x000fea0003c00000 */
[----:B-1----:R-:W-:Y:S01]  /*13140*/  MOV R74, R66 ;  /* 0x00000042004a7202 */ /* 0x002fe20000000f00 */
[----:B------:R-:W-:Y:S01]  /*13150*/  HFMA2.MMA R66, -RZ, RZ, 0, 5.9604644775390625e-08 ;  /* 0x00000001ff427435 */ /* 0x000fe200000001ff */
[----:B------:R-:W-:Y:S02]  /*13160*/  MOV R75, R68 ;  /* 0x00000044004b7202 */ /* 0x000fe40000000f00 */
[----:B------:R-:W-:Y:S02]  /*13170*/  MOV R76, 0x1f ;  /* 0x0000001f004c7802 */ /* 0x000fe40000000f00 */
[----:B------:R-:W-:Y:S02]  /*13180*/  MOV R65, 0xffffffff ;  /* 0xffffffff00417802 */ /* 0x000fe40000000f00 */
[----:B------:R-:W-:Y:S02]  /*13190*/  MOV R64, 0x131b0 ;  /* 0x000131b000407802 */ /* 0x000fe40000000f00 */
        /* <DEDUP_REMOVED lines=20> */
[----:B------:R-:W-:Y:S05]  /*132e0*/  CALL.REL.NOINC `($__internal_19_$__cuda_sm70_shflsync_idx_p) ;  /* 0x0000018000007944 */ /* 0x000fea0003c00000 */
        /* <DEDUP_REMOVED lines=19> */
[----:B0-----:R-:W-:Y:S05]  /*13420*/  BRA `(.L_x_742) ;  /* 0xffff71f000007947 */ /* 0x001fea000383ffff */
        .weak           $__internal_18_$__cuda_sm70_shflsync_down
        .type           $__internal_18_$__cuda_sm70_shflsync_down,@function
        .size           $__internal_18_$__cuda_sm70_shflsync_down,($__internal_19_$__cuda_sm70_shflsync_idx_p - $__internal_18_$__cuda_sm70_shflsync_down)
$__internal_18_$__cuda_sm70_shflsync_down:
[----:B------:R-:W-:Y:S04]  /*13430*/  WARPSYNC R65 ;  /* 0x0000004100007348 */ /* 0x000fe80003800000 */
[----:B------:R0:W1:Y:S02]  /*13440*/  SHFL.DOWN PT, R66, R75, R66, R76 ;  /* 0x080000424b427389 */ /* 0x00006400000e004c */
[----:B0-----:R-:W-:-:S06]  /*13450*/  HFMA2.MMA R65, -RZ, RZ, 0, 0 ;  /* 0x00000000ff417435 */ /* 0x001fcc00000001ff */
[----:B------:R-:W-:Y:S05]  /*13460*/  RET.REL.NODEC R64 `(_Z25selective_scan_bwd_kernelI32Selective_Scan_bwd_kernel_traitsILi128ELi16ELb0ELb0ELb1ELb1ELb0EN3c108BFloat16ENS1_7complexIfEEEEv12SSMParamsBwd) ;  /* 0xfffecb9040007950 */ /* 0x000fea0003c3ffff */
        .weak           $__internal_19_$__cuda_sm70_shflsync_idx_p
        .type           $__internal_19_$__cuda_sm70_shflsync_idx_p,@function
        .size           $__internal_19_$__cuda_sm70_shflsync_idx_p,($__internal_20_$__cuda_sm70_shflsync_up - $__internal_19_$__cuda_sm70_shflsync_idx_p)
$__internal_19_$__cuda_sm70_shflsync_idx_p:
[----:B------:R-:W-:Y:S01]  /*13470*/  MOV R147, 0x1f ;  /* 0x0000001f00937802 */ /* 0x000fe20000000f00 */
[----:B------:R-:W-:Y:S04]  /*13480*/  WARPSYNC R247 ;  /* 0x000000f700007348 */ /* 0x000fe80003800000 */
[----:B------:R0:W1:Y:S04]  /*13490*/  SHFL.IDX PT, R66, R64, R66, R147 ;  /* 0x0000004240427389 */ /* 0x00006800000e0093 */
[----:B0-----:R-:W0:Y:S01]  /*134a0*/  S2R R147, SR_LANEID ;  /* 0x0000000000937919 */ /* 0x001e220000000000 */
[----:B------:R-:W-:Y:S01]  /*134b0*/  MOV R64, R65 ;  /* 0x0000004100407202 */ /* 0x000fe20000000f00 */
[----:B------:R-:W-:-:S06]  /*134c0*/  HFMA2.MMA R65, -RZ, RZ, 0, 0 ;  /* 0x00000000ff417435 */ /* 0x000fcc00000001ff */
[----:B------:R-:W-:Y:S05]  /*134d0*/  RET.REL.NODEC R64 `(_Z25selective_scan_bwd_kernelI32Selective_Scan_bwd_kernel_traitsILi128ELi16ELb0ELb0ELb1ELb1ELb0EN3c108BFloat16ENS1_7complexIfEEEEv12SSMParamsBwd) ;  /* 0xfffecb2040007950 */ /* 0x000fea0003c3ffff */
        .weak           $__internal_20_$__cuda_sm70_shflsync_up
        .type           $__internal_20_$__cuda_sm70_shflsync_up,@function
        .size           $__internal_20_$__cuda_sm70_shflsync_up,(.L_x_14452 - $__internal_20_$__cuda_sm70_shflsync_up)
$__internal_20_$__cuda_sm70_shflsync_up:
[----:B------:R-:W-:Y:S01]  /*134e0*/  MOV R65, 0x0 ;  /* 0x0000000000417802 */ /* 0x000fe20000000f00 */
[----:B------:R-:W-:Y:S04]  /*134f0*/  WARPSYNC R66 ;  /* 0x0000004200007348 */ /* 0x000fe80003800000 */
[----:B------:R0:W1:Y:S01]  /*13500*/  SHFL.UP PT, R66, R73, R70, R71 ;  /* 0x0400004649427389 */ /* 0x00006200000e0047 */
[----:B------:R-:W-:Y:S05]  /*13510*/  RET.REL.NODEC R64 `(_Z25selective_scan_bwd_kernelI32Selective_Scan_bwd_kernel_traitsILi128ELi16ELb0ELb0ELb1ELb1ELb0EN3c108BFloat16ENS1_7complexIfEEEEv12SSMParamsBwd) ;  /* 0xfffecae040007950 */ /* 0x000fea0003c3ffff */
.L_x_743:
        /* <DEDUP_REMOVED lines=14> */
.L_x_14452:


//--------------------- .text._Z25selective_scan_bwd_kernelI32Selective_Scan_bwd_kernel_traitsILi128ELi16ELb0ELb0ELb1ELb1ELb1EN3c108BFloat16ENS1_7complexIfEEEEv12SSMParamsBwd --------------------------
	.section	.text._Z25selective_scan_bwd_kernelI32Selective_Scan_bwd_kernel_traitsILi128ELi16ELb0ELb0ELb1ELb1ELb1EN3c108BFloat16ENS1_7complexIfEEEEv12SSMParamsBwd,"ax",@progbits
	.sectioninfo	@"SHI_REGISTERS=255"
	.align	128
        .global         _Z25selective_scan_bwd_kernelI32Selective_Scan_bwd_kernel_traitsILi128ELi16ELb0ELb0ELb1ELb1ELb1EN3c108BFloat16ENS1_7complexIfEEEEv12SSMParamsBwd
        .type           _Z25selective_scan_bwd_kernelI32Selective_Scan_bwd_kernel_traitsILi128ELi16ELb0ELb0ELb1ELb1ELb1EN3c108BFloat16ENS1_7complexIfEEEEv12SSMParamsBwd,@function
        .size           _Z25selective_scan_bwd_kernelI32Selective_Scan_bwd_kernel_traitsILi128ELi16ELb0ELb0ELb1ELb1ELb1EN3c108BFloat16ENS1_7complexIfEEEEv12SSMParamsBwd,(.L_x_14455 - _Z25selective_scan_bwd_kernelI32Selective_Scan_bwd_kernel_traitsILi128ELi16ELb0ELb0ELb1ELb1ELb1EN3c108BFloat16ENS1_7complexIfEEEEv12SSMParamsBwd)
        .other          _Z25selective_scan_bwd_kernelI32Selective_Scan_bwd_kernel_traitsILi128ELi16ELb0ELb0ELb1ELb1ELb1EN3c108BFloat16ENS1_7complexIfEEEEv12SSMParamsBwd,@"STO_CUDA_ENTRY STV_DEFAULT"
_Z25selective_scan_bwd_kernelI32Selective_Scan_bwd_kernel_traitsILi128ELi16ELb0ELb0ELb1ELb1ELb1EN3c108BFloat16ENS1_7complexIfEEEEv12SSMParamsBwd:
.text._Z25selective_scan_bwd_kernelI32Selective_Scan_bwd_kernel_traitsILi128ELi16ELb0ELb0ELb1ELb1ELb1EN3c108BFloat16ENS1_7complexIfEEEEv12SSMParamsBwd:
        /* <DEDUP_REMOVED lines=167> */
.L_x_888:
        /* <DEDUP_REMOVED lines=10> */
[----:B------:R-:W-:-:S02]  /*0b10*/  LOP3.LUT R0, R146, 0x60, RZ, 0xfc, !PT ;  /* 0x0000006092007812 */ /* 0x000fc400078efcff */
[----:B------:R-:W-:Y:S02]  /*0b20*/  PRMT R4, RZ, 0x7610, R4 ;  /* 0x00007610ff047816 */ /* 0x000fe40000000004 */
[C---:B------:R-:W-:Y:S02]  /*0b30*/  LOP3.LUT R6, R146.reuse, 0x80, RZ, 0xfc, !PT ;  /* 0x0000008092067812 */ /* 0x040fe400078efcff */
[----:B------:R-:W-:Y:S02]  /*0b40*/  MOV R27, UR7 ;  /* 0x00000007001b7c02 */ /* 0x000fe40008000f00 */
[----:B------:R-:W-:Y:S02]  /*0b50*/  PRMT R5, RZ, 0x7610, R5 ;  /* 0x00007610ff057816 */ /* 0x000fe40000000005 */
[-C--:B------:R-:W-:Y:S02]  /*0b60*/  ISETP.GE.AND P2, PT, R146, R27.reuse, PT ;  /* 0x0000001b9200720c */ /* 0x080fe40003f46270 */
[----:B------:R-:W-:-:S02]  /*0b70*/  ISETP.GE.AND P1, PT, R30, R27, PT ;  /* 0x0000001b1e00720c */ /* 0x000fc40003f26270 */
[C---:B------:R-:W-:Y:S02]  /*0b80*/  LOP3.LUT R8, R146.reuse, 0xa0, RZ, 0xfc, !PT ;  /* 0x000000a092087812 */ /* 0x040fe400078efcff */
[C---:B------:R-:W-:Y:S02]  /*0b90*/  LEA.HI.X R3, R146.reuse, UR17, R106, 0x1, P3 ;  /* 0x0000001192037c11 */ /* 0x040fe400098f0c6a */
[----:B------:R-:W-:Y:S02]  /*0ba0*/  LOP3.LUT R10, R146, 0xc0, RZ, 0xfc, !PT ;  /* 0x000000c0920a7812 */ /* 0x000fe400078efcff */
[-C--:B------:R-:W-:Y:S02]  /*0bb0*/  ISETP.GE.AND P0, PT, R32, R27.reuse, PT ;  /* 0x0000001b2000720c */ /* 0x080fe40003f06270 */
[----:B------:R-:W-:Y:S01]  /*0bc0*/  LOP3.LUT R12, R146, 0xe0, RZ, 0xfc, !PT ;  /* 0x000000e0920c7812 */ /* 0x000fe200078efcff */
[----:B------:R1:W3:Y:S01]  /*0bd0*/  @!P2 LDG.E.U16 R4, [R2.64] ;  /* 0x000000200204a981 */ /* 0x0002e2000c1e1500 */
[----:B------:R-:W-:-:S02]  /*0be0*/  ISETP.GE.AND P4, PT, R0, R27, PT ;  /* 0x0000001b0000720c */ /* 0x000fc40003f86270 */
[----:B------:R-:W-:Y:S01]  /*0bf0*/  LOP3.LUT R14, R146, 0x100, RZ, 0xfc, !PT ;  /* 0x00000100920e7812 */ /* 0x000fe200078efcff */
[----:B------:R1:W4:Y:S01]  /*0c00*/  @!P1 LDG.E.U16 R5, [R2.64+0x40] ;  /* 0x0000402002059981 */ /* 0x000322000c1e1500 */
        /* <DEDUP_REMOVED lines=9> */
[----:B------:R1:W5:Y:S01]  /*0ca0*/  @!P0 LDG.E.U16 R7, [R2.64+0x80] ;  /* 0x0000802002078981 */ /* 0x000362000c1e1500 */
[C---:B------:R-:W-:Y:S02]  /*0cb0*/  LOP3.LUT R16, R146.reuse, 0x120, RZ, 0xfc, !PT ;  /* 0x0000012092107812 */ /* 0x040fe400078efcff */
[----:B------:R-:W-:Y:S01]  /*0cc0*/  PRMT R13, RZ, 0x7610, R13 ;  /* 0x00007610ff0d7816 */ /* 0x000fe2000000000d */
[----:B--2---:R1:W2:Y:S01]  /*0cd0*/  @!P4 LDG.E.U16 R9, [R2.64+0xc0] ;  /* 0x0000c0200209c981 */ /* 0x0042a2000c1e1500 */
[----:B------:R-:W-:-:S02]  /*0ce0*/  LOP3.LUT R18, R146, 0x140, RZ, 0xfc, !PT ;  /* 0x0000014092127812 */ /* 0x000fc400078efcff */
[----:B------:R-:W-:Y:S01]  /*0cf0*/  PRMT R36, RZ, 0x7610, R36 ;  /* 0x00007610ff247816 */ /* 0x000fe20000000024 */
[----:B------:R1:W2:Y:S01]  /*0d00*/  @!P6 LDG.E.U16 R11, [R2.64+0x100] ;  /* 0x00010020020be981 */ /* 0x0002a2000c1e1500 */
[C---:B------:R-:W-:Y:S02]  /*0d10*/  LOP3.LUT R20, R146.reuse, 0x160, RZ, 0xfc, !PT ;  /* 0x0000016092147812 */ /* 0x040fe400078efcff */
[----:B------:R-:W-:Y:S01]  /*0d20*/  PRMT R15, RZ, 0x7610, R15 ;  /* 0x00007610ff0f7816 */ /* 0x000fe2000000000f */
[----:B------:R1:W2:Y:S01]  /*0d30*/  @!P5 LDG.E.U16 R34, [R2.64+0x140] ;  /* 0x000140200222d981 */ /* 0x0002a2000c1e1500 */
[C---:B------:R-:W-:Y:S02]  /*0d40*/  LOP3.LUT R22, R146.reuse, 0x180, RZ, 0xfc, !PT ;  /* 0x0000018092167812 */ /* 0x040fe400078efcff */
[----:B------:R-:W-:Y:S01]  /*0d50*/  LOP3.LUT R24, R146, 0x1a0, RZ, 0xfc, !PT ;  /* 0x000001a092187812 */ /* 0x000fe200078efcff */
[----:B------:R1:W2:Y:S01]  /*0d60*/  @!P3 LDG.E.U16 R13, [R2.64+0x180] ;  /* 0x00018020020db981 */ /* 0x0002a2000c1e1500 */
[----:B------:R-:W-:-:S02]  /*0d70*/  ISETP.GE.AND P0, PT, R16, R27, PT ;  /* 0x0000001b1000720c */ /* 0x000fc40003f06270 */
[----:B------:R-:W-:Y:S01]  /*0d80*/  LOP3.LUT R26, R146, 0x1c0, RZ, 0xfc, !PT ;  /* 0x000001c0921a7812 */ /* 0x000fe200078efcff */
[----:B------:R1:W2:Y:S01]  /*0d90*/  @!P2 LDG.E.U16 R36, [R2.64+0x1c0] ;  /* 0x0001c0200224a981 */ /* 0x0002a2000c1e1500 */
[-C--:B------:R-:W-:Y:S02]  /*0da0*/  ISETP.GE.AND P4, PT, R18, R27.reuse, PT ;  /* 0x0000001b1200720c */ /* 0x080fe40003f86270 */
[----:B------:R-:W-:Y:S01]  /*0db0*/  LOP3.LUT R28, R146, 0x1e0, RZ, 0xfc, !PT ;  /* 0x000001e0921c7812 */ /* 0x000fe200078efcff */
[----:B------:R1:W2:Y:S01]  /*0dc0*/  @!P1 LDG.E.U16 R15, [R2.64+0x200] ;  /* 0x00020020020f9981 */ /* 0x0002a2000c1e1500 */
        /* <DEDUP_REMOVED lines=9> */
[----:B------:R1:W2:Y:S01]  /*0e60*/  @!P0 LDG.E.U16 R38, [R2.64+0x240] ;  /* 0x0002402002268981 */ /* 0x0002a2000c1e1500 */
[----:B------:R-:W-:-:S02]  /*0e70*/  PRMT R42, RZ, 0x7610, R42 ;  /* 0x00007610ff2a7816 */ /* 0x000fc4000000002a */
        /* <DEDUP_REMOVED lines=61> */
[C---:B------:R-:W-:Y:S02]  /*1250*/  SHF.L.U32 R31, R146.reuse, 0x1, RZ ;  /* 0x00000001921f7819 */ /* 0x040fe400000006ff */
[----:B------:R-:W-:Y:S02]  /*1260*/  SHF.L.U64.HI R29, R146, 0x1, R106 ;  /* 0x00000001921d7819 */ /* 0x000fe4000001026a */
[----:B------:R-:W-:-:S04]  /*1270*/  IADD3 R92, P0, R31, UR18, RZ ;  /* 0x000000121f5c7c10 */ /* 0x000fc8000ff1e0ff */
[----:B------:R-:W-:Y:S02]  /*1280*/  IADD3.X R93, R29, UR19, RZ, P0, !PT ;  /* 0x000000131d5d7c10 */ /* 0x000fe400087fe4ff */
[-C--:B------:R-:W-:Y:S02]  /*1290*/  ISETP.GE.AND P0, PT, R30, R27.reuse, PT ;  /* 0x0000001b1e00720c */ /* 0x080fe40003f06270 */
[-C--:B------:R-:W-:Y:S02]  /*12a0*/  ISETP.GE.AND P2, PT, R32, R27.reuse, PT ;  /* 0x0000001b2000720c */ /* 0x080fe40003f46270 */
[-C--:B------:R-:W-:Y:S02]  /*12b0*/  ISETP.GE.AND P3, PT, R0, R27.reuse, PT ;  /* 0x0000001b0000720c */ /* 0x080fe40003f66270 */
[-C--:B------:R-:W-:Y:S02]  /*12c0*/  ISETP.GE.AND P4, PT, R10, R27.reuse, PT ;  /* 0x0000001b0a00720c */ /* 0x080fe40003f86270 */
[----:B------:R-:W-:-:S02]  /*12d0*/  ISETP.GE.AND P5, PT, R6, R27, PT ;  /* 0x0000001b0600720c */ /* 0x000fc40003fa6270 */
[----:B------:R-:W-:Y:S02]  /*12e0*/  ISETP.GE.AND P6, PT, R8, R27, PT ;  /* 0x0000001b0800720c */ /* 0x000fe40003fc6270 */
[----:B------:R-:W-:Y:S01]  /*12f0*/  PRMT R3, RZ, 0x7610, R3 ;  /* 0x00007610ff037816 */ /* 0x000fe20000000003 */
[----:B---3--:R1:W-:Y:S04]  /*1300*/  STS.U16 [R149], R4 ;  /* 0x0000000495007388 */ /* 0x0083e80000000400 */
        /* <DEDUP_REMOVED lines=34> */
[----:B--2---:R-:W-:Y:S02]  /*1530*/  PRMT R38, RZ, 0x7610, R38 ;  /* 0x00007610ff267816 */ /* 0x004fe40000000026 */
[----:B------:R-:W-:-:S04]  /*1540*/  LEA R34, P1, R146, UR20, 0x1 ;  /* 0x0000001492227c11 */ /* 0x000fc8000f8208ff */
[----:B------:R-:W-:Y:S01]  /*1550*/  LEA.HI.X R35, R146, UR21, R106, 0x1, P1 ;  /* 0x0000001592237c11 */ /* 0x000fe200088f0c6a */
[----:B------:R-:W2:Y:S01]  /*1560*/  @!P0 LDG.E.U16 R4, [R92.64+0x40] ;  /* 0x000040205c048981 */ /* 0x000ea2000c1e1500 */
[-C--:B------:R-:W-:Y:S02]  /*1570*/  ISETP.GE.AND P0, PT, R12, R27.reuse, PT ;  /* 0x0000001b0c00720c */ /* 0x080fe40003f06270 */
[----:B------:R-:W-:Y:S02]  /*1580*/  ISETP.GE.AND P1, PT, R146, R27, PT ;  /* 0x0000001b9200720c */ /* 0x000fe40003f26270 */
[----:B------:R-:W-:-:S09]  /*1590*/  PRMT R13, RZ, 0x7610, R13 ;  /* 0x00007610ff0d7816 */ /* 0x000fd2000000000d */
[----:B------:R-:W2:Y:S01]  /*15a0*/  @!P0 LDG.E.U16 R38, [R92.64+0x1c0] ;  /* 0x0001c0205c268981 */ /* 0x000ea2000c1e1500 */
[----:B------:R-:W-:Y:S02]  /*15b0*/  ISETP.GE.AND P0, PT, R14, R27, PT ;  /* 0x0000001b0e00720c */ /* 0x000fe40003f06270 */
[----:B------:R-:W-:Y:S01]  /*15c0*/  PRMT R5, RZ, 0x7610, R5 ;  /* 0x00007610ff057816 */ /* 0x000fe20000000005 */
[----:B------:R-:W2:Y:S01]  /*15d0*/  @!P1 LDG.E.U16 R3, [R92.64] ;  /* 0x000000205c039981 */ /* 0x000ea2000c1e1500 */
[----:B------:R-:W-:Y:S02]  /*15e0*/  PRMT R7, RZ, 0x7610, R7 ;  /* 0x00007610ff077816 */ /* 0x000fe40000000007 */
[----:B------:R-:W-:Y:S02]  /*15f0*/  PRMT R11, RZ, 0x7610, R11 ;  /* 0x00007610ff0b7816 */ /* 0x000fe4000000000b */
[----:B------:R-:W-:Y:S01]  /*1600*/  PRMT R9, RZ, 0x7610, R9 ;  /* 0x00007610ff097816 */ /* 0x000fe20000000009 */
[----:B------:R-:W2:Y:S01]  /*1610*/  @!P2 LDG.E.U16 R5, [R92.64+0x80] ;  /* 0x000080205c05a981 */ /* 0x000ea2000c1e1500 */
[----:B------:R-:W-:-:S03]  /*1620*/  PRMT R36, RZ, 0x7610, R36 ;  /* 0x00007610ff247816 */ /* 0x000fc60000000024 */
[----:B------:R-:W2:Y:S01]  /*1630*/  @!P0 LDG.E.U16 R13, [R92.64+0x200] ;  /* 0x000200205c0d8981 */ /* 0x000ea2000c1e1500 */
[-C--:B------:R-:W-:Y:S02]  /*1640*/  ISETP.GE.AND P0, PT, R16, R27.reuse, PT ;  /* 0x0000001b1000720c */ /* 0x080fe40003f06270 */
[-C--:B------:R-:W-:Y:S01]  /*1650*/  ISETP.GE.AND P1, PT, R18, R27.reuse, PT ;  /* 0x0000001b1200720c */ /* 0x080fe20003f26270 */
[----:B------:R-:W2:Y:S01]  /*1660*/  @!P3 LDG.E.U16 R7, [R92.64+0xc0] ;  /* 0x0000c0205c07b981 */ /* 0x000ea2000c1e1500 */
[-C--:B------:R-:W-:Y:S02]  /*1670*/  ISETP.GE.AND P2, PT, R20, R27.reuse, PT ;  /* 0x0000001b1400720c */ /* 0x080fe40003f46270 */
[-C--:B------:R-:W-:Y:S01]  /*1680*/  ISETP.GE.AND P3, PT, R22, R27.reuse, PT ;  /* 0x0000001b1600720c */ /* 0x080fe20003f66270 */
[----:B------:R-:W2:Y:S01]  /*1690*/  @!P4 LDG.E.U16 R11, [R92.64+0x180] ;  /* 0x000180205c0bc981 */ /* 0x000ea2000c1e1500 */
[----:B------:R-:W-:-:S03]  /*16a0*/  ISETP.GE.AND P4, PT, R24, R27, PT ;  /* 0x0000001b1800720c */ /* 0x000fc60003f86270 */
[----:B------:R-:W2:Y:S01]  /*16b0*/  @!P5 LDG.E.U16 R9, [R92.64+0x100] ;  /* 0x000100205c09d981 */ /* 0x000ea2000c1e1500 */
[----:B------:R-:W-:-:S03]  /*16c0*/  ISETP.GE.AND P5, PT, R26, R27, PT ;  /* 0x0000001b1a00720c */ /* 0x000fc60003fa6270 */
[----:B------:R-:W2:Y:S01]  /*16d0*/  @!P6 LDG.E.U16 R36, [R92.64+0x140] ;  /* 0x000140205c24e981 */ /* 0x000ea2000c1e1500 */
[----:B------:R-:W-:Y:S02]  /*16e0*/  ISETP.GE.AND P6, PT, R28, R27, PT ;  /* 0x0000001b1c00720c */ /* 0x000fe40003fc6270 */
[----:B---3--:R-:W-:Y:S02]  /*16f0*/  PRMT R40, RZ, 0x7610, R40 ;  /* 0x00007610ff287816 */ /* 0x008fe40000000028 */
[----:B------:R-:W-:Y:S02]  /*1700*/  PRMT R15, RZ, 0x7610, R15 ;  /* 0x00007610ff0f7816 */ /* 0x000fe4000000000f */
[----:B----4-:R-:W-:Y:S02]  /*1710*/  PRMT R42, RZ, 0x7610, R42 ;  /* 0x00007610ff2a7816 */ /* 0x010fe4000000002a */
[----:B------:R-:W-:Y:S01]  /*1720*/  PRMT R17, RZ, 0x7610, R17 ;  /* 0x00007610ff117816 */ /* 0x000fe20000000011 */
[----:B------:R-:W3:Y:S01]  /*1730*/  @!P0 LDG.E.U16 R40, [R92.64+0x240] ;  /* 0x000240205c288981 */ /* 0x000ee2000c1e1500 */
[----:B-----5:R-:W-:-:S02]  /*1740*/  PRMT R44, RZ, 0x7610, R44 ;  /* 0x00007610ff2c7816 */ /* 0x020fc4000000002c */
[----:B------:R-:W-:Y:S01]  /*1750*/  PRMT R19, RZ, 0x7610, R19 ;  /* 0x00007610ff137816 */ /* 0x000fe20000000013 */
[----:B------:R-:W4:Y:S01]  /*1760*/  @!P1 LDG.E.U16 R15, [R92.64+0x280] ;  /* 0x000280205c0f9981 */ /* 0x000f22000c1e1500 */
        /* <DEDUP_REMOVED lines=8> */
[----:B------:R-:W-:Y:S02]  /*17f0*/  P2R R43, PR, RZ, 0x2 ;  /* 0x00000002ff2b7803 */ /* 0x000fe40000000000 */
[----:B------:R-:W-:Y:S02]  /*1800*/  ISETP.GE.AND P1, PT, R30, R27, PT ;  /* 0x0000001b1e00720c */ /* 0x000fe40003f26270 */
        /* <DEDUP_REMOVED lines=18> */
[----:B---3--:R3:W-:Y:S04]  /*1930*/  STS.U16 [R245+0x240], R40 ;  /* 0x00024028f5007388 */ /* 0x0087e80000000400 */
[----:B----4-:R-:W-:Y:S04]  /*1940*/  STS.U16 [R244+0x280], R15 ;  /* 0x0002800ff4007388 */ /* 0x010fe80000000400 */
[----:B-----5:R4:W-:Y:S04]  /*1950*/  STS.U16 [R243+0x2c0], R42 ;  /* 0x0002c02af3007388 */ /* 0x0209e80000000400 */
[----:B------:R-:W-:Y:S04]  /*1960*/  STS.U16 [R242+0x300], R17 ;  /* 0x00030011f2007388 */ /* 0x000fe80000000400 */
[----:B------:R5:W-:Y:S04]  /*1970*/  STS.U16 [R241+0x340], R44 ;  /* 0x0003402cf1007388 */ /* 0x000be80000000400 */
[----:B------:R-:W-:Y:S04]  /*1980*/  STS.U16 [R240+0x380], R19 ;  /* 0x00038013f0007388 */ /* 0x000fe80000000400 */
[----:B------:R-:W-:Y:S01]  /*1990*/  STS.U16 [R239+0x3c0], R2 ;  /* 0x0003c002ef007388 */ /* 0x000fe20000000400 */
[----:B------:R-:W-:-:S06]  /*19a0*/  NOP ;  /* 0x0000000000007918 */ /* 0x000fcc0000000000 */
[----:B------:R-:W0:Y:S04]  /*19b0*/  LDS.U16 R5, [R145] ;  /* 0x0000000091057984 */ /* 0x000e280000000400 */
[----:B------:R-:W0:Y:S04]  /*19c0*/  LDS.U16 R7, [R145+0x2] ;  /* 0x0000020091077984 */ /* 0x000e280000000400 */
[----:B------:R-:W0:Y:S04]  /*19d0*/  LDS.U16 R9, [R145+0x4] ;  /* 0x0000040091097984 */ /* 0x000e280000000400 */
[----:B------:R-:W0:Y:S04]  /*19e0*/  LDS.U16 R11, [R145+0x6] ;  /* 0x00000600910b7984 */ /* 0x000e280000000400 */
[----:B------:R-:W0:Y:S04]  /*19f0*/  LDS.U16 R13, [R145+0x8] ;  /* 0x00000800910d7984 */ /* 0x000e280000000400 */
[----:B------:R-:W0:Y:S04]  /*1a00*/  LDS.U16 R15, [R145+0xa] ;  /* 0x00000a00910f7984 */ /* 0x000e280000000400 */
[----:B------:R-:W0:Y:S04]  /*1a10*/  LDS.U16 R17, [R145+0xc] ;  /* 0x00000c0091117984 */ /* 0x000e280000000400 */
[----:B------:R-:W0:Y:S04]  /*1a20*/  LDS.U16 R19, [R145+0xe] ;  /* 0x00000e0091137984 */ /* 0x000e280000000400 */
[----:B------:R0:W0:Y:S04]  /*1a30*/  LDS.U16 R21, [R145+0x10] ;  /* 0x0000100091157984 */ /* 0x0000280000000400 */
[----:B------:R0:W0:Y:S04]  /*1a40*/  LDS.U16 R23, [R145+0x12] ;  /* 0x0000120091177984 */ /* 0x0000280000000400 */
[----:B------:R0:W0:Y:S04]  /*1a50*/  LDS.U16 R25, [R145+0x14] ;  /* 0x0000140091197984 */ /* 0x0000280000000400 */
[----:B------:R0:W0:Y:S04]  /*1a60*/  LDS.U16 R29, [R145+0x16] ;  /* 0x00001600911d7984 */ /* 0x0000280000000400 */
[----:B------:R0:W0:Y:S04]  /*1a70*/  LDS.U16 R31, [R145+0x18] ;  /* 0x00001800911f7984 */ /* 0x0000280000000400 */
[----:B------:R0:W0:Y:S04]  /*1a80*/  LDS.U16 R4, [R145+0x1a] ;  /* 0x00001a0091047984 */ /* 0x0000280000000400 */
[----:B------:R0:W0:Y:S04]  /*1a90*/  LDS.U16 R3, [R145+0x1c] ;  /* 0x00001c0091037984 */ /* 0x0000280000000400 */
[----:B------:R0:W0:Y:S04]  /*1aa0*/  LDS.U16 R2, [R145+0x1e] ;  /* 0x00001e0091027984 */ /* 0x0000280000000400 */
[----:B------:R-:W-:Y:S01]  /*1ab0*/  BAR.SYNC.DEFER_BLOCKING 0x0 ;  /* 0x0000000000007b1d */ /* 0x000fe20000010000 */
[----:B-1----:R-:W-:-:S02]  /*1ac0*/  PRMT R36, RZ, 0x7610, R36 ;  /* 0x00007610ff247816 */ /* 0x002fc40000000024 */
[----:B--2---:R-:W-:-:S03]  /*1ad0*/  PRMT R38, RZ, 0x7610, R38 ;  /* 0x00007610ff267816 */ /* 0x004fc60000000026 */
[----:B------:R-:W2:Y:S01]  /*1ae0*/  @!P0 LDG.E.U16 R33, [R34.64] ;  /* 0x0000002022218981 */ /* 0x000ea2000c1e1500 */
[----:B------:R-:W-:-:S03]  /*1af0*/  ISETP.GE.AND P0, PT, R32, R27, PT ;  /* 0x0000001b2000720c */ /* 0x000fc60003f06270 */
[----:B------:R-:W2:Y:S01]  /*1b00*/  @!P1 LDG.E.U16 R36, [R34.64+0x40] ;  /* 0x0000402022249981 */ /* 0x000ea2000c1e1500 */
[-C--:B------:R-:W-:Y:S02]  /*1b10*/  ISETP.GE.AND P1, PT, R0, R27.reuse, PT ;  /* 0x0000001b0000720c */ /* 0x080fe40003f26270 */
[----:B---3--:R-:W-:Y:S01]  /*1b20*/  PRMT R40, RZ, 0x7610, R40 ;  /* 0x00007610ff287816 */ /* 0x008fe20000000028 */
[----:B------:R-:W3:Y:S01]  /*1b30*/  @!P2 LDG.E.U16 R46, [R34.64+0x2c0] ;  /* 0x0002c020222ea981 */ /* 0x000ee2000c1e1500 */
[----:B----4-:R-:W-:Y:S02]  /*1b40*/  PRMT R42, RZ, 0x7610, R42 ;  /* 0x00007610ff2a7816 */ /* 0x010fe4000000002a */
[----:B-----5:R-:W-:Y:S01]  /*1b50*/  PRMT R44, RZ, 0x7610, R44 ;  /* 0x00007610ff2c7816 */ /* 0x020fe2000000002c */
[----:B------:R-:W4:Y:S04]  /*1b60*/  @!P3 LDG.E.U16 R47, [R34.64+0x300] ;  /* 0x00030020222fb981 */ /* 0x000f28000c1e1500 */
[----:B------:R-:W5:Y:S01]  /*1b70*/  @!P0 LDG.E.U16 R37, [R34.64+0x80] ;  /* 0x0000802022258981 */ /* 0x000f62000c1e1500 */
[----:B------:R-:W-:-:S03]  /*1b80*/  ISETP.GE.AND P0, PT, R6, R27, PT ;  /* 0x0000001b0600720c */ /* 0x000fc60003f06270 */
[----:B------:R-:W3:Y:S01]  /*1b90*/  @!P1 LDG.E.U16 R38, [R34.64+0xc0] ;  /* 0x0000c02022269981 */ /* 0x000ee2000c1e1500 */
[----:B------:R-:W-:-:S03]  /*1ba0*/  ISETP.GE.AND P1, PT, R8, R27, PT ;  /* 0x0000001b0800720c */ /* 0x000fc60003f26270 */
[----:B------:R-:W4:Y:S04]  /*1bb0*/  @!P4 LDG.E.U16 R48, [R34.64+0x340] ;  /* 0x000340202230c981 */ /* 0x000f28000c1e1500 */
[----:B------:R-:W4:Y:S04]  /*1bc0*/  @!P5 LDG.E.U16 R49, [R34.64+0x380] ;  /* 0x000380202231d981 */ /* 0x000f28000c1e1500 */
[----:B------:R-:W4:Y:S01]  /*1bd0*/  @!P0 LDG.E.U16 R39, [R34.64+0x100] ;  /* 0x0001002022278981 */ /* 0x000f22000c1e1500 */
[----:B------:R-:W-:-:S03]  /*1be0*/  ISETP.GE.AND P0, PT, R10, R27, PT ;  /* 0x0000001b0a00720c */ /* 0x000fc60003f06270 */
[----:B------:R-:W4:Y:S01]  /*1bf0*/  @!P1 LDG.E.U16 R40, [R34.64+0x140] ;  /* 0x0001402022289981 */ /* 0x000f22000c1e1500 */
[----:B------:R-:W-:-:S03]  /*1c00*/  ISETP.GE.AND P1, PT, R12, R27, PT ;  /* 0x0000001b0c00720c */ /* 0x000fc60003f26270 */
[----:B------:R-:W4:Y:S06]  /*1c10*/  @!P6 LDG.E.U16 R50, [R34.64+0x3c0] ;  /* 0x0003c0202232e981 */ /* 0x000f2c000c1e1500 */
[----:B------:R-:W4:Y:S01]  /*1c20*/  @!P0 LDG.E.U16 R41, [R34.64+0x180] ;  /* 0x0001802022298981 */ /* 0x000f22000c1e1500 */
[----:B------:R-:W-:-:S03]  /*1c30*/  ISETP.GE.AND P0, PT, R14, R27, PT ;  /* 0x0000001b0e00720c */ /* 0x000fc60003f06270 */
[----:B------:R-:W4:Y:S01]  /*1c40*/  @!P1 LDG.E.U16 R42, [R34.64+0x1c0] ;  /* 0x0001c020222a9981 */ /* 0x000f22000c1e1500 */
[----:B------:R-:W-:Y:S02]  /*1c50*/  ISETP.NE.AND P1, PT, R43, RZ, PT ;  /* 0x000000ff2b00720c */ /* 0x000fe40003f25270 */
[----:B------:R-:W-:-:S07]  /*1c60*/  PRMT R43, RZ, 0x7610, R43 ;  /* 0x00007610ff2b7816 */ /* 0x000fce000000002b */
[----:B------:R-:W4:Y:S01]  /*1c70*/  @!P0 LDG.E.U16 R43, [R34.64+0x200] ;  /* 0x00020020222b8981 */ /* 0x000f22000c1e1500 */
[----:B------:R-:W-:Y:S02]  /*1c80*/  ISETP.NE.AND P0, PT, R45, RZ, PT ;  /* 0x000000ff2d00720c */ /* 0x000fe40003f05270 */
[----:B------:R-:W-:-:S06]  /*1c90*/  PRMT R45, RZ, 0x7610, R45 ;  /* 0x00007610ff2d7816 */ /* 0x000fcc000000002d */
[----:B------:R-:W4:Y:S05]  /*1ca0*/  @!P1 LDG.E.U16 R45, [R34.64+0x280] ;  /* 0x00028020222d9981 */ /* 0x000f2a000c1e1500 */
[----:B------:R-:W4:Y:S01]  /*1cb0*/  @!P0 LDG.E.U16 R44, [R34.64+0x240] ;  /* 0x00024020222c8981 */ /* 0x000f22000c1e1500 */
[----:B0-----:R-:W-:-:S03]  /*1cc0*/  PRMT R5, RZ, 0x5410, R5 ;  /* 0x00005410ff057816 */ /* 0x001fc60000000005 */
[----:B------:R0:W-:Y:S02]  /*1cd0*/  STL [R1+0xc], R149 ;  /* 0x00000c9501007387 */ /* 0x0001e40000100800 */
[----:B------:R-:W-:Y:S02]  /*1ce0*/  FADD.FTZ R144, R5, UR5 ;  /* 0x0000000505907e21 */ /* 0x000fe40008010000 */
[----:B------:R0:W-:Y:S04]  /*1cf0*/  STL [R1+0x8], R123 ;  /* 0x0000087b01007387 */ /* 0x0001e80000100800 */
[----:B------:R0:W-:Y:S04]  /*1d00*/  STL [R1+0x4], R122 ;  /* 0x0000047a01007387 */ /* 0x0001e80000100800 */
[----:B------:R0:W-:Y:S01]  /*1d10*/  STL [R1], R110 ;  /* 0x0000006e01007387 */ /* 0x0001e20000100800 */
[----:B------:R-:W-:-:S02]  /*1d20*/  FSETP.GTU.FTZ.AND P2, PT, R144, 20, PT ;  /* 0x41a000009000780b */ /* 0x000fc40003f5c000 */
[----:B------:R-:W-:Y:S02]  /*1d30*/  PRMT R7, RZ, 0x5410, R7 ;  /* 0x00005410ff077816 */ /* 0x000fe40000000007 */
[----:B------:R-:W-:Y:S02]  /*1d40*/  PRMT R9, RZ, 0x5410, R9 ;  /* 0x00005410ff097816 */ /* 0x000fe40000000009 */
[----:B------:R-:W-:Y:S02]  /*1d50*/  PRMT R11, RZ, 0x5410, R11 ;  /* 0x00005410ff0b7816 */ /* 0x000fe4000000000b */
[----:B------:R-:W-:Y:S02]  /*1d60*/  PRMT R13, RZ, 0x5410, R13 ;  /* 0x00005410ff0d7816 */ /* 0x000fe4000000000d */
[----:B------:R-:W-:Y:S02]  /*1d70*/  PRMT R15, RZ, 0x5410, R15 ;  /* 0x00005410ff0f7816 */ /* 0x000fe4000000000f */
[----:B------:R-:W-:Y:S01]  /*1d80*/  PRMT R17, RZ, 0x5410, R17 ;  /* 0x00005410ff117816 */ /* 0x000fe20000000011 */
[----:B------:R-:W-:Y:S01]  /*1d90*/  FADD.FTZ R143, R7, UR5 ;  /* 0x00000005078f7e21 */ /* 0x000fe20008010000 */
[----:B------:R-:W-:Y:S01]  /*1da0*/  PRMT R19, RZ, 0x5410, R19 ;  /* 0x00005410ff137816 */ /* 0x000fe20000000013 */
[----:B------:R-:W-:-:S02]  /*1db0*/  FADD.FTZ R142, R9, UR5 ;  /* 0x00000005098e7e21 */ /* 0x000fc40008010000 */
[----:B------:R-:W-:Y:S02]  /*1dc0*/  FADD.FTZ R141, R11, UR5 ;  /* 0x000000050b8d7e21 */ /* 0x000fe40008010000 */
        /* <DEDUP_REMOVED lines=9> */
[----:B------:R-:W-:Y:S02]  /*1e60*/  FSETP.GTU.FTZ.AND P0, PT, R139, 20, PT ;  /* 0x41a000008b00780b */ /* 0x000fe40003f1c000 */
[----:B------:R-:W-:Y:S01]  /*1e70*/  FSETP.GTU.FTZ.AND P1, PT, R138, 20, PT ;  /* 0x41a000008a00780b */ /* 0x000fe20003f3c000 */
[----:B--2---:R0:W-:Y:S04]  /*1e80*/  STS.U16 [R149], R33 ;  /* 0x0000002195007388 */ /* 0x0041e80000000400 */
[----:B------:R0:W-:Y:S04]  /*1e90*/  STS.U16 [R123+0x40], R36 ;  /* 0x000040247b007388 */ /* 0x0001e80000000400 */
[----:B-----5:R0:W-:Y:S04]  /*1ea0*/  STS.U16 [R122+0x80], R37 ;  /* 0x000080257a007388 */ /* 0x0201e80000000400 */
[----:B---3--:R0:W-:Y:S04]  /*1eb0*/  STS.U16 [R110+0xc0], R38 ;  /* 0x0000c0266e007388 */ /* 0x0081e80000000400 */
[----:B----4-:R0:W-:Y:S04]  /*1ec0*/  STS.U16 [R252+0x100], R39 ;  /* 0x00010027fc007388 */ /* 0x0101e80000000400 */
        /* <DEDUP_REMOVED lines=12> */
[----:B------:R-:W-:Y:S05]  /*1f90*/  @P2 BRA `(.L_x_746) ;  /* 0x000001f000002947 */ /* 0x000fea0003800000 */
[----:B------:R-:W-:Y:S01]  /*1fa0*/  FMUL.FTZ R144, R144, 1.4426950216293334961 ;  /* 0x3fb8aa3b90907820 */ /* 0x000fe20000410000 */
[----:B------:R-:W-:Y:S01]  /*1fb0*/  HFMA2.MMA R34, -RZ, RZ, 1.625, 0 ;  /* 0x3e800000ff227435 */ /* 0x000fe200000001ff */
[----:B0-----:R-:W-:Y:S02]  /*1fc0*/  MOV R36, 0x3d39bf78 ;  /* 0x3d39bf7800247802 */ /* 0x001fe40000000f00 */
        /* <DEDUP_REMOVED lines=28> */
.L_x_746:
[----:B------:R-:W-:Y:S05]  /*2190*/  BSYNC B0 ;  /* 0x0000000000007941 */ /* 0x000fea0003800000 */
.L_x_745:
[----:B------:R-:W-:Y:S01]  /*21a0*/  PRMT R21, RZ, 0x5410, R21 ;  /* 0x00005410ff157816 */ /* 0x000fe20000000015 */
[----:B------:R-:W-:Y:S01]  /*21b0*/  BSSY B0, `(.L_x_747) ;  /* 0x0000023000007945 */ /* 0x000fe20003800000 */
[----:B------:R-:W-:-:S03]  /*21c0*/  FSETP.GTU.FTZ.AND P2, PT, R137, 20, PT ;  /* 0x41a000008900780b */ /* 0x000fc60003f5c000 */
[----:B------:R-:W-:Y:S01]  /*21d0*/  FADD.FTZ R136, R21, UR5 ;  /* 0x0000000515887e21 */ /* 0x000fe20008010000 */
        /* <DEDUP_REMOVED lines=32> */
.L_x_748:
[----:B------:R-:W-:Y:S05]  /*23e0*/  BSYNC B0 ;  /* 0x0000000000007941 */ /* 0x000fea0003800000 */
.L_x_747:
        /* <DEDUP_REMOVED lines=36> */
.L_x_750:
[----:B------:R-:W-:Y:S05]  /*2630*/  BSYNC B0 ;  /* 0x0000000000007941 */ /* 0x000fea0003800000 */
.L_x_749:
        /* <DEDUP_REMOVED lines=36> */
.L_x_752:
[----:B------:R-:W-:Y:S05]  /*2880*/  BSYNC B0 ;  /* 0x0000000000007941 */ /* 0x000fea0003800000 */
.L_x_751:
        /* <DEDUP_REMOVED lines=36> */
.L_x_754:
[----:B------:R-:W-:Y:S05]  /*2ad0*/  BSYNC B0 ;  /* 0x0000000000007941 */ /* 0x000fea0003800000 */
.L_x_753:
        /* <DEDUP_REMOVED lines=36> */
.L_x_756:
[----:B------:R-:W-:Y:S05]  /*2d20*/  BSYNC B0 ;  /* 0x0000000000007941 */ /* 0x000fea0003800000 */
.L_x_755:
        /* <DEDUP_REMOVED lines=36> */
.L_x_758:
[----:B------:R-:W-:Y:S05]  /*2f70*/  BSYNC B0 ;  /* 0x0000000000007941 */ /* 0x000fea0003800000 */
.L_x_757:
[----:B------:R-:W-:Y:S01]  /*2f80*/  PRMT R3, RZ, 0x5410, R3 ;  /* 0x00005410ff037816 */ /* 0x000fe20000000003 */
[----:B------:R-:W-:Y:S01]  /*2f90*/  BSSY B0, `(.L_x_759) ;  /* 0x0000023000007945 */ /* 0x000fe20003800000 */
[----:B------:R-:W-:-:S03]  /*2fa0*/  FSETP.GTU.FTZ.AND P1, PT, R131, 20, PT ;  /* 0x41a000008300780b */ /* 0x000fc60003f3c000 */
        /* <DEDUP_REMOVED lines=33> */
.L_x_760:
[----:B------:R-:W-:Y:S05]  /*31c0*/  BSYNC B0 ;  /* 0x0000000000007941 */ /* 0x000fea0003800000 */
.L_x_759:
        /* <DEDUP_REMOVED lines=36> */
.L_x_762:
[----:B------:R-:W-:Y:S05]  /*3410*/  BSYNC B0 ;  /* 0x0000000000007941 */ /* 0x000fea0003800000 */
.L_x_761:
[----:B------:R-:W-:Y:S01]  /*3420*/  BSSY B0, `(.L_x_763) ;  /* 0x0000022000007945 */ /* 0x000fe20003800000 */
[----:B------:R-:W-:Y:S01]  /*3430*/  FSETP.GTU.FTZ.AND P3, PT, R129, 20, PT ;  /* 0x41a000008100780b */ /* 0x000fe20003f7c000 */
[----:B------:R-:W-:Y:S07]  /*3440*/  @P4 BRA `(.L_x_764) ;  /* 0x000001f000004947 */ /* 0x000fee0003800000 */
        /* <DEDUP_REMOVED lines=31> */
.L_x_764:
[----:B------:R-:W-:Y:S05]  /*3640*/  BSYNC B0 ;  /* 0x0000000000007941 */ /* 0x000fea0003800000 */
.L_x_763:
[----:B------:R-:W-:Y:S01]  /*3650*/  BSSY B0, `(.L_x_765) ;  /* 0x0000021000007945 */ /* 0x000fe20003800000 */
        /* <DEDUP_REMOVED lines=32> */
.L_x_766:
[----:B------:R-:W-:Y:S05]  /*3860*/  BSYNC B0 ;  /* 0x0000000000007941 */ /* 0x000fea0003800000 */
.L_x_765:
        /* <DEDUP_REMOVED lines=33> */
.L_x_768:
[----:B------:R-:W-:Y:S05]  /*3a80*/  BSYNC B0 ;  /* 0x0000000000007941 */ /* 0x000fea0003800000 */
.L_x_767:
        /* <DEDUP_REMOVED lines=33> */
.L_x_770:
[----:B------:R-:W-:Y:S05]  /*3ca0*/  BSYNC B0 ;  /* 0x0000000000007941 */ /* 0x000fea0003800000 */
.L_x_769:
        /* <DEDUP_REMOVED lines=33> */
.L_x_772:
[----:B------:R-:W-:Y:S05]  /*3ec0*/  BSYNC B0 ;  /* 0x0000000000007941 */ /* 0x000fea0003800000 */
.L_x_771:
        /* <DEDUP_REMOVED lines=33> */
.L_x_774:
[----:B------:R-:W-:Y:S05]  /*40e0*/  BSYNC B0 ;  /* 0x0000000000007941 */ /* 0x000fea0003800000 */
.L_x_773:
        /* <DEDUP_REMOVED lines=33> */
.L_x_776:
[----:B------:R-:W-:Y:S05]  /*4300*/  BSYNC B0 ;  /* 0x0000000000007941 */ /* 0x000fea0003800000 */
.L_x_775:
[----:B------:R-:W-:Y:S01]  /*4310*/  ULDC.64 UR8, c[0x0][0x1f0] ;  /* 0x00007c0000087ab9 */ /* 0x000fe20000000a00 */
[C---:B------:R-:W-:Y:S01]  /*4320*/  ISETP.GE.AND P0, PT, R146.reuse, R27, PT ;  /* 0x0000001b9200720c */ /* 0x040fe20003f06270 */
[----:B------:R-:W-:Y:S01]  /*4330*/  UIMAD UR7, UR13, UR8, URZ ;  /* 0x000000080d0772a4 */ /* 0x000fe2000f8e023f */
[----:B------:R-:W-:Y:S01]  /*4340*/  MOV R9, UR12 ;  /* 0x0000000c00097c02 */ /* 0x000fe20008000f00 */
[----:B------:R-:W-:Y:S01]  /*4350*/  USHF.R.S32.HI UR39, URZ, 0x1f, UR25 ;  /* 0x0000001f3f277899 */ /* 0x000fe20008011419 */
[----:B------:R-:W-:Y:S01]  /*4360*/  MOV R4, UR25 ;  /* 0x0000001900047c02 */ /* 0x000fe20008000f00 */
[----:B------:R-:W-:Y:S01]  /*4370*/  ULDC.64 UR26, c[0x0][0x200] ;  /* 0x00008000001a7ab9 */ /* 0x000fe20000000a00 */
[----:B------:R-:W-:Y:S01]  /*4380*/  MOV R7, UR12 ;  /* 0x0000000c00077c02 */ /* 0x000fe20008000f00 */
[----:B------:R-:W-:Y:S01]  /*4390*/  UIMAD.WIDE.U32 UR34, UR12, UR8, URZ ;  /* 0x000000080c2272a5 */ /* 0x000fe2000f8e003f */
[----:B------:R-:W-:Y:S01]  /*43a0*/  MOV R2, UR25 ;  /* 0x0000001900027c02 */ /* 0x000fe20008000f00 */
[----:B------:R-:W-:Y:S01]  /*43b0*/  UIMAD UR7, UR12, UR9, UR7 ;  /* 0x000000090c0772a4 */ /* 0x000fe2000f8e0207 */
[----:B------:R-:W-:Y:S01]  /*43c0*/  MOV R5, UR39 ;  /* 0x0000002700057c02 */ /* 0x000fe20008000f00 */
[----:B------:R-:W-:Y:S01]  /*43d0*/  UIMAD.WIDE.U32 UR8, UR12, UR26, URZ ;  /* 0x0000001a0c0872a5 */ /* 0x000fe2000f8e003f */
[----:B------:R-:W-:Y:S01]  /*43e0*/  MOV R3, UR39 ;  /* 0x0000002700037c02 */ /* 0x000fe20008000f00 */
[----:B------:R-:W-:Y:S01]  /*43f0*/  UIMAD UR26, UR13, UR26, URZ ;  /* 0x0000001a0d1a72a4 */ /* 0x000fe2000f8e023f */
[----:B------:R-:W-:Y:S01]  /*4400*/  LDS.U16 R128, [R145] ;  /* 0x0000000091807984 */ /* 0x000fe20000000400 */
[----:B------:R-:W-:Y:S01]  /*4410*/  ULDC.64 UR36, c[0x0][0x1f8] ;  /* 0x00007e0000247ab9 */ /* 0x000fe20000000a00 */
[----:B------:R-:W-:Y:S01]  /*4420*/  @!P0 IMAD.WIDE.U32 R4, R9, c[0x0][0x200], R4 ;  /* 0x0000800009048a25 */ /* 0x000fe200078e0004 */
[----:B------:R-:W-:Y:S01]  /*4430*/  UIMAD UR27, UR12, UR27, UR26 ;  /* 0x0000001b0c1b72a4 */ /* 0x000fe2000f8e021a */
[----:B------:R-:W-:Y:S01]  /*4440*/  MOV R9, UR10 ;  /* 0x0000000a00097c02 */ /* 0x000fe20008000f00 */
[----:B------:R-:W-:Y:S01]  /*4450*/  UIMAD UR38, UR11, UR36, URZ ;  /* 0x000000240b2672a4 */ /* 0x000fe2000f8e023f */
[----:B------:R-:W-:Y:S01]  /*4460*/  @!P0 IMAD.WIDE.U32 R2, R7, c[0x0][0x1f0], R2 ;  /* 0x00007c0007028a25 */ /* 0x000fe200078e0002 */
[----:B------:R-:W-:Y:S01]  /*4470*/  UIADD3 UR35, UR35, UR7, URZ ;  /* 0x0000000723237290 */ /* 0x000fe2000fffe03f */
[----:B------:R-:W-:Y:S01]  /*4480*/  MOV R7, UR10 ;  /* 0x0000000a00077c02 */ /* 0x000fe20008000f00 */
[----:B------:R-:W-:Y:S01]  /*4490*/  ULDC UR26, c[0x0][0x174] ;  /* 0x00005d00001a7ab9 */ /* 0x000fe20000000800 */
[----:B------:R-:W-:Y:S01]  /*44a0*/  @!P0 IADD3 R5, R5, UR27, RZ ;  /* 0x0000001b05058c10 */ /* 0x000fe2000fffe0ff */
[----:B------:R-:W-:Y:S01]  /*44b0*/  UIMAD UR38, UR10, UR37, UR38 ;  /* 0x000000250a2672a4 */ /* 0x000fe2000f8e0226 */
[----:B------:R-:W-:Y:S01]  /*44c0*/  @!P0 IADD3 R3, R3, UR7, RZ ;  /* 0x0000000703038c10 */ /* 0x000fe2000fffe0ff */
[----:B------:R-:W-:Y:S01]  /*44d0*/  UIMAD.WIDE.U32 UR34, UR10, UR36, UR34 ;  /* 0x000000240a2272a5 */ /* 0x000fe2000f8e0022 */
[----:B------:R-:W-:Y:S01]  /*44e0*/  LDS.U16 R56, [R145+0x2] ;  /* 0x0000020091387984 */ /* 0x000fe20000000400 */
[----:B------:R-:W-:Y:S01]  /*44f0*/  UIADD3 UR26, UR6, -UR26, URZ ;  /* 0x8000001a061a7290 */ /* 0x000fe2000fffe03f */
[----:B------:R-:W-:Y:S01]  /*4500*/  @!P0 IMAD.WIDE.U32 R4, R9, c[0x0][0x208], R4 ;  /* 0x0000820009048a25 */ /* 0x000fe200078e0004 */
[----:B------:R-:W-:Y:S01]  /*4510*/  ULDC.64 UR36, c[0x0][0x208] ;  /* 0x0000820000247ab9 */ /* 0x000fe20000000a00 */
[----:B------:R-:W-:Y:S01]  /*4520*/  LDS.U16 R51, [R145+0x4] ;  /* 0x0000040091337984 */ /* 0x000fe20000000400 */
[----:B------:R-:W-:Y:S01]  /*4530*/  UIADD3 UR9, UR9, UR27, URZ ;  /* 0x0000001b09097290 */ /* 0x000fe2000fffe03f */
[----:B------:R-:W-:Y:S01]  /*4540*/  @!P0 IMAD.WIDE.U32 R2, R7, c[0x0][0x1f8], R2 ;  /* 0x00007e0007028a25 */ /* 0x000fe200078e0002 */
[----:B------:R-:W-:Y:S01]  /*4550*/  UIMAD UR7, UR11, UR36, URZ ;  /* 0x000000240b0772a4 */ /* 0x000fe2000f8e023f */
[C---:B------:R-:W-:Y:S01]  /*4560*/  @!P0 IADD3 R7, P2, R146.reuse, R4, RZ ;  /* 0x0000000492078210 */ /* 0x040fe20007f5e0ff */
[----:B------:R-:W-:Y:S01]  /*4570*/  UIMAD UR26, UR26, -0x800, URZ ;  /* 0xfffff8001a1a78a4 */ /* 0x000fe2000f8e023f */
[----:B------:R-:W-:Y:S01]  /*4580*/  LDS.U16 R66, [R145+0x6] ;  /* 0x0000060091427984 */ /* 0x000fe20000000400 */
[----:B------:R-:W-:Y:S01]  /*4590*/  UIMAD.WIDE.U32 UR8, UR10, UR36, UR8 ;  /* 0x000000240a0872a5 */ /* 0x000fe2000f8e0008 */
[----:B------:R-:W-:Y:S01]  /*45a0*/  @!P0 IADD3 R9, P1, R146, R2, RZ ;  /* 0x0000000292098210 */ /* 0x000fe20007f3e0ff */
[----:B------:R-:W-:Y:S01]  /*45b0*/  UIMAD UR7, UR10, UR37, UR7 ;  /* 0x000000250a0772a4 */ /* 0x000fe2000f8e0207 */
[----:B------:R-:W-:Y:S01]  /*45c0*/  @!P0 LEA R4, P3, R7, c[0x0][0x258], 0x1 ;  /* 0x0000960007048a11 */ /* 0x000fe200078608ff */
[----:B------:R-:W-:Y:S01]  /*45d0*/  USHF.R.S32.HI UR27, URZ, 0x1f, UR26 ;  /* 0x0000001f3f1b7899 */ /* 0x000fe2000801141a */
[----:B0-----:R-:W-:Y:S01]  /*45e0*/  @!P0 IADD3.X R40, R106, UR38, R3, P1, !PT ;  /* 0x000000266a288c10 */ /* 0x001fe20008ffe403 */
[----:B------:R-:W-:Y:S01]  /*45f0*/  UIADD3 UR37, UP0, UR26, UR34, URZ ;  /* 0x000000221a257290 */ /* 0x000fe2000ff1e03f */
[----:B------:R-:W-:Y:S01]  /*4600*/  LEA R36, P1, R146, c[0x0][0x268], 0x1 ;  /* 0x00009a0092247a11 */ /* 0x000fe200078208ff */
[----:B------:R-:W-:Y:S01]  /*4610*/  UIADD3 UR36, UP1, UR26, UR8, URZ ;  /* 0x000000081a247290 */ /* 0x000fe2000ff3e03f */
[----:B------:R-:W-:Y:S01]  /*4620*/  @!P0 IADD3.X R38, R106, UR7, R5, P2, !PT ;  /* 0x000000076a268c10 */ /* 0x000fe200097fe405 */
[----:B------:R-:W-:Y:S01]  /*4630*/  UIADD3.X UR34, UR27, UR38, UR35, UP0, !UPT ;  /* 0x000000261b227290 */ /* 0x000fe200087fe423 */
[----:B------:R-:W-:Y:S01]  /*4640*/  LEA R2, P2, R146, c[0x0][0x258], 0x1 ;  /* 0x0000960092027a11 */ /* 0x000fe200078408ff */
[----:B------:R-:W-:Y:S01]  /*4650*/  UIADD3.X UR8, UR27, UR7, UR9, UP1, !UPT ;  /* 0x000000071b087290 */ /* 0x000fe20008ffe409 */
[----:B------:R-:W-:Y:S01]  /*4660*/  MOV R11, UR37 ;  /* 0x00000025000b7c02 */ /* 0x000fe20008000f00 */
[----:B------:R-:W-:Y:S01]  /*4670*/  LDS.U16 R124, [R145+0x8] ;  /* 0x00000800917c7984 */ /* 0x000fe20000000400 */
[----:B------:R-:W-:-:S02]  /*4680*/  MOV R13, UR36 ;  /* 0x00000024000d7c02 */ /* 0x000fc40008000f00 */
[C-C-:B------:R-:W-:Y:S01]  /*4690*/  LEA.HI.X R3, R146.reuse, c[0x0][0x25c], R106.reuse, 0x1, P2 ;  /* 0x0000970092037a11 */ /* 0x140fe200010f0c6a */
[----:B------:R-:W-:Y:S01]  /*46a0*/  LDS.U16 R68, [R145+0xa] ;  /* 0x00000a0091447984 */ /* 0x000fe20000000400 */
[----:B------:R-:W-:Y:S02]  /*46b0*/  LEA.HI.X R5, R146, c[0x0][0x26c], R106, 0x1, P1 ;  /* 0x00009b0092057a11 */ /* 0x000fe400008f0c6a */
[----:B------:R-:W-:Y:S01]  /*46c0*/  LEA R36, P2, R11, R36, 0x1 ;  /* 0x000000240b247211 */ /* 0x000fe200078408ff */
[----:B------:R-:W-:Y:S01]  /*46d0*/  LDS.U16 R46, [R145+0xc] ;  /* 0x00000c00912e7984 */ /* 0x000fe20000000400 */
[----:B------:R-:W-:Y:S02]  /*46e0*/  MOV R42, UR34 ;  /* 0x00000022002a7c02 */ /* 0x000fe40008000f00 */
[----:B------:R-:W-:Y:S01]  /*46f0*/  MOV R44, UR8 ;  /* 0x00000008002c7c02 */ /* 0x000fe20008000f00 */
[----:B------:R-:W-:Y:S01]  /*4700*/  LDS.U16 R45, [R145+0xe] ;  /* 0x00000e00912d7984 */ /* 0x000fe20000000400 */
[----:B------:R-:W-:Y:S01]  /*4710*/  LEA R2, P4, R13, R2, 0x1 ;  /* 0x000000020d027211 */ /* 0x000fe200078808ff */
[----:B------:R-:W-:Y:S01]  /*4720*/  ULDC.64 UR8, c[0x0][0x2e8] ;  /* 0x0000ba0000087ab9 */ /* 0x000fe20000000a00 */
[----:B------:R-:W-:Y:S01]  /*4730*/  @!P0 LEA R34, P1, R9, c[0x0][0x268], 0x1 ;  /* 0x00009a0009228a11 */ /* 0x000fe200078208ff */
[----:B------:R-:W-:Y:S01]  /*4740*/  LDS.U16 R33, [R145+0x12] ;  /* 0x0000120091217984 */ /* 0x000fe20000000400 */
[----:B------:R-:W-:-:S02]  /*4750*/  LEA.HI.X R37, R11, R5, R42, 0x1, P2 ;  /* 0x000000050b257211 */ /* 0x000fc400010f0c2a */
[----:B------:R-:W-:Y:S01]  /*4760*/  LEA.HI.X R3, R13, R3, R44, 0x1, P4 ;  /* 0x000000030d037211 */ /* 0x000fe200020f0c2c */
[----:B------:R-:W-:Y:S01]  /*4770*/  LDS.U16 R29, [R145+0x14] ;  /* 0x00001400911d7984 */ /* 0x000fe20000000400 */
[----:B------:R-:W-:Y:S02]  /*4780*/  @!P0 LEA.HI.X R35, R9, c[0x0][0x26c], R40, 0x1, P1 ;  /* 0x00009b0009238a11 */ /* 0x000fe400008f0c28 */
[----:B------:R-:W-:Y:S01]  /*4790*/  @!P0 LEA.HI.X R5, R7, c[0x0][0x25c], R38, 0x1, P3 ;  /* 0x0000970007058a11 */ /* 0x000fe200018f0c26 */
[----:B------:R-:W-:Y:S01]  /*47a0*/  LDS.U16 R44, [R145+0x10] ;  /* 0x00001000912c7984 */ /* 0x000fe20000000400 */
[----:B------:R-:W-:-:S03]  /*47b0*/  PRMT R15, RZ, 0x7610, R15 ;  /* 0x00007610ff0f7816 */ /* 0x000fc6000000000f */
[----:B------:R-:W-:Y:S04]  /*47c0*/  LDS.U16 R19, [R145+0x16] ;  /* 0x0000160091137984 */ /* 0x000fe80000000400 */
[----:B------:R-:W-:Y:S04]  /*47d0*/  LDS.U16 R13, [R145+0x18] ;  /* 0x00001800910d7984 */ /* 0x000fe80000000400 */
[----:B------:R-:W-:Y:S04]  /*47e0*/  LDS.U16 R11, [R145+0x1a] ;  /* 0x00001a00910b7984 */ /* 0x000fe80000000400 */
[----:B------:R-:W-:Y:S04]  /*47f0*/  LDS.U16 R9, [R145+0x1c] ;  /* 0x00001c0091097984 */ /* 0x000fe80000000400 */
[----:B------:R-:W-:Y:S04]  /*4800*/  LDS.U16 R7, [R145+0x1e] ;  /* 0x00001e0091077984 */ /* 0x000fe80000000400 */
[----:B------:R-:W-:Y:S01]  /*4810*/  BAR.SYNC.DEFER_BLOCKING 0x0 ;  /* 0x0000000000007b1d */ /* 0x000fe20000010000 */
[----:B------:R-:W-:-:S02]  /*4820*/  ISETP.GE.AND P1, PT, R32, R27, PT ;  /* 0x0000001b2000720c */ /* 0x000fc40003f26270 */
        /* <DEDUP_REMOVED lines=27> */
[----:B------:R-:W4:Y:S01]  /*49e0*/  @!P4 LDG.E.U16 R23, [R36.64+-0xf40] ;  /* 0xfff0c0202417c981 */ /* 0x000f22000c1e1500 */
[-C--:B------:R-:W-:Y:S02]  /*49f0*/  ISETP.GE.AND P4, PT, R24, R27.reuse, PT ;  /* 0x0000001b1800720c */ /* 0x080fe40003f86270 */
[----:B------:R-:W-:Y:S01]  /*4a00*/  PRMT R41, RZ, 0x7610, R41 ;  /* 0x00007610ff297816 */ /* 0x000fe20000000029 */
[----:B------:R-:W4:Y:S01]  /*4a10*/  @!P5 LDG.E.U16 R31, [R36.64+-0xe80] ;  /* 0xfff18020241fd981 */ /* 0x000f22000c1e1500 */
[----:B------:R-:W-:Y:S02]  /*4a20*/  PRMT R48, RZ, 0x7610, R48 ;  /* 0x00007610ff307816 */ /* 0x000fe40000000030 */
[----:B------:R-:W-:Y:S01]  /*4a30*/  PRMT R43, RZ, 0x7610, R43 ;  /* 0x00007610ff2b7816 */ /* 0x000fe2000000002b */
[----:B------:R-:W5:Y:S01]  /*4a40*/  @!P1 LDG.E.U16 R42, [R36.64+-0xdc0] ;  /* 0xfff24020242a9981 */ /* 0x000f62000c1e1500 */
[----:B------:R-:W-:-:S02]  /*4a50*/  ISETP.GE.AND P1, PT, R18, R27, PT ;  /* 0x0000001b1200720c */ /* 0x000fc40003f26270 */
[-C--:B------:R-:W-:Y:S01]  /*4a60*/  ISETP.GE.AND P5, PT, R26, R27.reuse, PT ;  /* 0x0000001b1a00720c */ /* 0x080fe20003fa6270 */
[----:B------:R-:W5:Y:S01]  /*4a70*/  @!P6 LDG.E.U16 R38, [R36.64+-0xec0] ;  /* 0xfff140202426e981 */ /* 0x000f62000c1e1500 */
[----:B------:R-:W-:Y:S02]  /*4a80*/  ISETP.GE.AND P6, PT, R28, R27, PT ;  /* 0x0000001b1c00720c */ /* 0x000fe40003fc6270 */
[----:B------:R-:W-:Y:S01]  /*4a90*/  PRMT R50, RZ, 0x7610, R50 ;  /* 0x00007610ff327816 */ /* 0x000fe20000000032 */
[----:B------:R-:W5:Y:S04]  /*4aa0*/  @!P2 LDG.E.U16 R34, [R36.64+-0xd40] ;  /* 0xfff2c0202422a981 */ /* 0x000f68000c1e1500 */
[----:B------:R-:W5:Y:S04]  /*4ab0*/  @!P3 LDG.E.U16 R41, [R36.64+-0xd00] ;  /* 0xfff300202429b981 */ /* 0x000f68000c1e1500 */
[----:B------:R-:W5:Y:S04]  /*4ac0*/  @!P1 LDG.E.U16 R35, [R36.64+-0xd80] ;  /* 0xfff2802024239981 */ /* 0x000f68000c1e1500 */
[----:B------:R-:W5:Y:S04]  /*4ad0*/  @!P4 LDG.E.U16 R48, [R36.64+-0xcc0] ;  /* 0xfff340202430c981 */ /* 0x000f68000c1e1500 */
[----:B------:R-:W5:Y:S04]  /*4ae0*/  @!P5 LDG.E.U16 R43, [R36.64+-0xc80] ;  /* 0xfff38020242bd981 */ /* 0x000f68000c1e1500 */
[----:B------:R-:W5:Y:S01]  /*4af0*/  @!P6 LDG.E.U16 R50, [R36.64+-0xc40] ;  /* 0xfff3c0202432e981 */ /* 0x000f62000c1e1500 */
[----:B------:R-:W-:-:S02]  /*4b00*/  PRMT R47, RZ, 0x7610, R47 ;  /* 0x00007610ff2f7816 */ /* 0x000fc4000000002f */
        /* <DEDUP_REMOVED lines=12> */
[----:B---3--:R-:W-:Y:S04]  /*4bd0*/  STS.U16 [R149], R15 ;  /* 0x0000000f95007388 */ /* 0x008fe80000000400 */
[----:B--2---:R-:W-:Y:S04]  /*4be0*/  STS.U16 [R123+0x40], R17 ;  /* 0x000040117b007388 */ /* 0x004fe80000000400 */
[----:B------:R-:W-:Y:S04]  /*4bf0*/  STS.U16 [R122+0x80], R21 ;  /* 0x000080157a007388 */ /* 0x000fe80000000400 */
        /* <DEDUP_REMOVED lines=12> */
[----:B------:R1:W-:Y:S01]  /*4cc0*/  STS.U16 [R239+0x3c0], R50 ;  /* 0x0003c032ef007388 */ /* 0x0003e20000000400 */
[----:B------:R-:W-:-:S06]  /*4cd0*/  NOP ;  /* 0x0000000000007918 */ /* 0x000fcc0000000000 */
[----:B------:R-:W2:Y:S04]  /*4ce0*/  LDS.U16 R15, [R145] ;  /* 0x00000000910f7984 */ /* 0x000ea80000000400 */
[----:B------:R-:W3:Y:S04]  /*4cf0*/  LDS.U16 R17, [R145+0x2] ;  /* 0x0000020091117984 */ /* 0x000ee80000000400 */
[----:B------:R-:W-:Y:S04]  /*4d00*/  LDS.U16 R21, [R145+0x4] ;  /* 0x0000040091157984 */ /* 0x000fe80000000400 */
        /* <DEDUP_REMOVED lines=9> */
[----:B------:R-:W-:Y:S04]  /*4da0*/  LDS.U16 R40, [R145+0x18] ;  /* 0x0000180091287984 */ /* 0x000fe80000000400 */
[----:B------:R-:W-:Y:S04]  /*4db0*/  LDS.U16 R41, [R145+0x1a] ;  /* 0x00001a0091297984 */ /* 0x000fe80000000400 */
[----:B------:R-:W2:Y:S04]  /*4dc0*/  LDS.U16 R42, [R145+0x1c] ;  /* 0x00001c00912a7984 */ /* 0x000ea80000000400 */
[----:B------:R-:W2:Y:S04]  /*4dd0*/  LDS.U16 R43, [R145+0x1e] ;  /* 0x00001e00912b7984 */ /* 0x000ea80000000400 */
[----:B------:R-:W-:Y:S01]  /*4de0*/  BAR.SYNC.DEFER_BLOCKING 0x0 ;  /* 0x0000000000007b1d */ /* 0x000fe20000010000 */
[----:B0-----:R-:W-:-:S05]  /*4df0*/  PRMT R48, RZ, 0x7610, R48 ;  /* 0x00007610ff307816 */ /* 0x001fca0000000030 */
[----:B------:R0:W5:Y:S01]  /*4e00*/  @!P0 LDG.E.U16 R47, [R4.64] ;  /* 0x00000020042f8981 */ /* 0x000162000c1e1500 */
[----:B------:R-:W-:-:S03]  /*4e10*/  ISETP.GE.AND P0, PT, R32, R27, PT ;  /* 0x0000001b2000720c */ /* 0x000fc60003f06270 */
[----:B------:R0:W5:Y:S01]  /*4e20*/  @!P1 LDG.E.U16 R48, [R2.64+-0xfc0] ;  /* 0xfff0402002309981 */ /* 0x000162000c1e1500 */
[-C--:B------:R-:W-:Y:S02]  /*4e30*/  ISETP.GE.AND P1, PT, R0, R27.reuse, PT ;  /* 0x0000001b0000720c */ /* 0x080fe40003f26270 */
[----:B-1----:R-:W-:Y:S01]  /*4e40*/  PRMT R50, RZ, 0x7610, R50 ;  /* 0x00007610ff327816 */ /* 0x002fe20000000032 */
        /* <DEDUP_REMOVED lines=20> */
[----:B------:R-:W-:Y:S02]  /*4f90*/  ISETP.GE.AND P0, PT, R16, R27, PT ;  /* 0x0000001b1000720c */ /* 0x000fe40003f06270 */
[----:B------:R-:W-:-:S06]  /*4fa0*/  PRMT R54, RZ, 0x7610, R54 ;  /* 0x00007610ff367816 */ /* 0x000fcc0000000036 */
[----:B------:R1:W5:Y:S05]  /*4fb0*/  @!P1 LDG.E.U16 R57, [R2.64+-0xd80] ;  /* 0xfff2802002399981 */ /* 0x00036a000c1e1500 */
[----:B------:R1:W5:Y:S01]  /*4fc0*/  @!P0 LDG.E.U16 R54, [R2.64+-0xdc0] ;  /* 0xfff2402002368981 */ /* 0x000362000c1e1500 */
[----:B--2---:R-:W-:Y:S02]  /*4fd0*/  PRMT R15, RZ, 0x5410, R15 ;  /* 0x00005410ff0f7816 */ /* 0x004fe4000000000f */
[----:B---3--:R-:W-:-:S03]  /*4fe0*/  PRMT R17, RZ, 0x5410, R17 ;  /* 0x00005410ff117816 */ /* 0x008fc60000000011 */
[----:B------:R-:W-:Y:S02]  /*4ff0*/  FMUL.FTZ R63, R15, -1.4426950216293334961 ;  /* 0xbfb8aa3b0f3f7820 */ /* 0x000fe40000410000 */
[----:B------:R-:W-:-:S04]  /*5000*/  FMUL.FTZ R64, R17, -1.4426950216293334961 ;  /* 0xbfb8aa3b11407820 */ /* 0x000fc80000410000 */
[----:B------:R-:W0:Y:S01]  /*5010*/  MUFU.EX2 R63, R63 ;  /* 0x0000003f003f7308 */ /* 0x000e220000000800 */
[----:B----4-:R-:W-:Y:S02]  /*5020*/  PRMT R23, RZ, 0x5410, R23 ;  /* 0x00005410ff177816 */ /* 0x010fe40000000017 */
[----:B------:R-:W-:-:S05]  /*5030*/  PRMT R25, RZ, 0x5410, R25 ;  /* 0x00005410ff197816 */ /* 0x000fca0000000019 */
[----:B------:R-:W2:Y:S01]  /*5040*/  MUFU.EX2 R64, R64 ;  /* 0x0000004000407308 */ /* 0x000ea20000000800 */
[----:B-1----:R-:W-:Y:S02]  /*5050*/  FMUL.FTZ R2, R23, -1.4426950216293334961 ;  /* 0xbfb8aa3b17027820 */ /* 0x002fe40000410000 */
[----:B------:R-:W-:Y:S01]  /*5060*/  FMUL.FTZ R3, R25, -1.4426950216293334961 ;  /* 0xbfb8aa3b19037820 */ /* 0x000fe20000410000 */
[----:B------:R-:W-:-:S04]  /*5070*/  PRMT R21, RZ, 0x5410, R21 ;  /* 0x00005410ff157816 */ /* 0x000fc80000000015 */
[----:B------:R-:W1:Y:S01]  /*5080*/  MUFU.EX2 R2, R2 ;  /* 0x0000000200027308 */ /* 0x000e620000000800 */
[----:B0-----:R-:W-:Y:S02]  /*5090*/  FADD.FTZ R63, R63, 1 ;  /* 0x3f8000003f3f7421 */ /* 0x001fe40000010000 */
[----:B------:R-:W-:-:S05]  /*50a0*/  FMUL.FTZ R65, R21, -1.4426950216293334961 ;  /* 0xbfb8aa3b15417820 */ /* 0x000fca0000410000 */
[----:B------:R-:W0:Y:S01]  /*50b0*/  MUFU.EX2 R3, R3 ;  /* 0x0000000300037308 */ /* 0x000e220000000800 */
[----:B--2---:R-:W-:Y:S01]  /*50c0*/  FADD.FTZ R64, R64, 1 ;  /* 0x3f80000040407421 */ /* 0x004fe20000010000 */
[----:B------:R-:W-:-:S06]  /*50d0*/  PRMT R31, RZ, 0x5410, R31 ;  /* 0x00005410ff1f7816 */ /* 0x000fcc000000001f */
[----:B------:R-:W-:Y:S01]  /*50e0*/  MUFU.EX2 R65, R65 ;  /* 0x0000004100417308 */ /* 0x000fe20000000800 */
[----:B-1----:R-:W-:Y:S01]  /*50f0*/  FADD.FTZ R2, R2, 1 ;  /* 0x3f80000002027421 */ /* 0x002fe20000010000 */
[----:B------:R-:W-:Y:S01]  /*5100*/  PRMT R128, RZ, 0x5410, R128 ;  /* 0x00005410ff807816 */ /* 0x000fe20000000080 */
[----:B------:R-:W-:Y:S01]  /*5110*/  FMUL.FTZ R67, R31, -1.4426950216293334961 ;  /* 0xbfb8aa3b1f437820 */ /* 0x000fe20000410000 */
[----:B------:R-:W-:Y:S02]  /*5120*/  PRMT R34, RZ, 0x5410, R34 ;  /* 0x00005410ff227816 */ /* 0x000fe40000000022 */
[----:B------:R-:W-:Y:S01]  /*5130*/  PRMT R35, RZ, 0x5410, R35 ;  /* 0x00005410ff237816 */ /* 0x000fe20000000023 */
[----:B0-----:R-:W-:Y:S01]  /*5140*/  FADD.FTZ R3, R3, 1 ;  /* 0x3f80000003037421 */ /* 0x001fe20000010000 */
[----:B------:R-:W-:Y:S01]  /*5150*/  PRMT R56, RZ, 0x5410, R56 ;  /* 0x00005410ff387816 */ /* 0x000fe20000000038 */
[----:B------:R-:W-:Y:S01]  /*5160*/  FMUL.FTZ R69, R34, -1.4426950216293334961 ;  /* 0xbfb8aa3b22457820 */ /* 0x000fe20000410000 */
[----:B------:R-:W-:Y:S01]  /*5170*/  MUFU.EX2 R67, R67 ;  /* 0x0000004300437308 */ /* 0x000fe20000000800 */
[----:B------:R-:W-:Y:S01]  /*5180*/  FMUL.FTZ R70, R35, -1.4426950216293334961 ;  /* 0xbfb8aa3b23467820 */ /* 0x000fe20000410000 */
[----:B------:R-:W-:-:S06]  /*5190*/  PRMT R36, RZ, 0x5410, R36 ;  /* 0x00005410ff247816 */ /* 0x000fcc0000000024 */
[----:B------:R-:W-:Y:S01]  /*51a0*/  MUFU.EX2 R69, R69 ;  /* 0x0000004500457308 */ /* 0x000fe20000000800 */
[----:B------:R-:W-:-:S07]  /*51b0*/  FMUL.FTZ R71, R36, -1.4426950216293334961 ;  /* 0xbfb8aa3b24477820 */ /* 0x000fce0000410000 */
[----:B------:R-:W-:Y:S01]  /*51c0*/  MUFU.EX2 R70, R70 ;  /* 0x0000004600467308 */ /* 0x000fe20000000800 */
[----:B------:R-:W-:Y:S02]  /*51d0*/  PRMT R37, RZ, 0x5410, R37 ;  /* 0x00005410ff257816 */ /* 0x000fe40000000025 */
[----:B------:R-:W-:Y:S02]  /*51e0*/  PRMT R38, RZ, 0x5410, R38 ;  /* 0x00005410ff267816 */ /* 0x000fe40000000026 */
[----:B------:R-:W-:Y:S01]  /*51f0*/  PRMT R51, RZ, 0x5410, R51 ;  /* 0x00005410ff337816 */ /* 0x000fe20000000033 */
[----:B------:R-:W-:Y:S02]  /*5200*/  FMUL.FTZ R72, R37, -1.4426950216293334961 ;  /* 0xbfb8aa3b25487820 */ /* 0x000fe40000410000 */
[----:B------:R-:W0:Y:S01]  /*5210*/  MUFU.EX2 R71, R71 ;  /* 0x0000004700477308 */ /* 0x000e220000000800 */
[----:B------:R-:W-:Y:S01]  /*5220*/  FMUL.FTZ R73, R38, -1.4426950216293334961 ;  /* 0xbfb8aa3b26497820 */ /* 0x000fe20000410000 */
[----:B------:R-:W-:-:S02]  /*5230*/  PRMT R39, RZ, 0x5410, R39 ;  /* 0x00005410ff277816 */ /* 0x000fc40000000027 */
[----:B------:R-:W-:Y:S02]  /*5240*/  PRMT R42, RZ, 0x5410, R42 ;  /* 0x00005410ff2a7816 */ /* 0x000fe4000000002a */
[----:B------:R-:W-:Y:S02]  /*5250*/  PRMT R40, RZ, 0x5410, R40 ;  /* 0x00005410ff287816 */ /* 0x000fe40000000028 */
[----:B------:R-:W-:Y:S01]  /*5260*/  MUFU.EX2 R72, R72 ;  /* 0x0000004800487308 */ /* 0x000fe20000000800 */
[----:B------:R-:W-:Y:S01]  /*5270*/  FMUL.FTZ R75, R39, -1.4426950216293334961 ;  /* 0xbfb8aa3b274b7820 */ /* 0x000fe20000410000 */
[----:B------:R-:W-:Y:S01]  /*5280*/  PRMT R66, RZ, 0x5410, R66 ;  /* 0x00005410ff427816 */ /* 0x000fe20000000042 */
[----:B------:R-:W-:-:S05]  /*5290*/  FMUL.FTZ R76, R40, -1.4426950216293334961 ;  /* 0xbfb8aa3b284c7820 */ /* 0x000fca0000410000 */
[----:B------:R1:W-:Y:S01]  /*52a0*/  MUFU.EX2 R74, R73 ;  /* 0x00000049004a7308 */ /* 0x0003e20000000800 */
[----:B0-----:R-:W-:Y:S01]  /*52b0*/  FADD.FTZ R71, R71, 1 ;  /* 0x3f80000047477421 */ /* 0x001fe20000010000 */
[----:B------:R-:W-:Y:S01]  /*52c0*/  PRMT R68, RZ, 0x5410, R68 ;  /* 0x00005410ff447816 */ /* 0x000fe20000000044 */
[----:B-1----:R-:W-:-:S05]  /*52d0*/  FMUL.FTZ R73, R42, -1.4426950216293334961 ;  /* 0xbfb8aa3b2a497820 */ /* 0x002fca0000410000 */
[----:B------:R-:W-:Y:S01]  /*52e0*/  MUFU.EX2 R75, R75 ;  /* 0x0000004b004b7308 */ /* 0x000fe20000000800 */
[----:B------:R-:W-:-:S07]  /*52f0*/  PRMT R41, RZ, 0x5410, R41 ;  /* 0x00005410ff297816 */ /* 0x000fce0000000029 */
[----:B------:R-:W-:Y:S01]  /*5300*/  MUFU.EX2 R81, R73 ;  /* 0x0000004900517308 */ /* 0x000fe20000000800 */
[----:B------:R-:W-:Y:S02]  /*5310*/  PRMT R43, RZ, 0x5410, R43 ;  /* 0x00005410ff2b7816 */ /* 0x000fe4000000002b */
[----:B------:R-:W-:-:S05]  /*5320*/  PRMT R124, RZ, 0x5410, R124 ;  /* 0x00005410ff7c7816 */ /* 0x000fca000000007c */
[----:B------:R-:W-:Y:S01]  /*5330*/  MUFU.EX2 R78, R76 ;  /* 0x0000004c004e7308 */ /* 0x000fe20000000800 */
[----:B------:R-:W-:Y:S01]  /*5340*/  FMUL.FTZ R77, R41, -1.4426950216293334961 ;  /* 0xbfb8aa3b294d7820 */ /* 0x000fe20000410000 */
[----:B-----5:R-:W-:Y:S04]  /*5350*/  STS.U16 [R149], R47 ;  /* 0x0000002f95007388 */ /* 0x020fe80000000400 */
[----:B------:R0:W-:Y:S04]  /*5360*/  STS.U16 [R123+0x40], R48 ;  /* 0x000040307b007388 */ /* 0x0001e80000000400 */
        /* <DEDUP_REMOVED lines=15> */
[----:B------:R-:W5:Y:S04]  /*5460*/  LDS.U16 R47, [R145] ;  /* 0x00000000912f7984 */ /* 0x000f680000000400 */
[----:B------:R-:W5:Y:S04]  /*5470*/  LDS.U16 R49, [R145+0x2] ;  /* 0x0000020091317984 */ /* 0x000f680000000400 */
[----:B------:R-:W5:Y:S01]  /*5480*/  LDS.U16 R50, [R145+0x4] ;  /* 0x0000040091327984 */ /* 0x000f620000000400 */
[----:B0-----:R-:W0:Y:S03]  /*5490*/  MUFU.RCP R48, R63 ;  /* 0x0000003f00307308 */ /* 0x001e260000001000 */
[----:B------:R-:W5:Y:S04]  /*54a0*/  LDS.U16 R55, [R145+0x6] ;  /* 0x0000060091377984 */ /* 0x000f680000000400 */
[----:B------:R-:W5:Y:S01]  /*54b0*/  LDS.U16 R59, [R145+0xa] ;  /* 0x00000a00913b7984 */ /* 0x000f620000000400 */
[----:B-1----:R-:W1:Y:S03]  /*54c0*/  MUFU.RCP R52, R64 ;  /* 0x0000004000347308 */ /* 0x002e660000001000 */
[----:B------:R-:W5:Y:S01]  /*54d0*/  LDS.U16 R57, [R145+0x8] ;  /* 0x0000080091397984 */ /* 0x000f620000000400 */
[----:B--2---:R-:W-:-:S04]  /*54e0*/  FADD.FTZ R54, R65, 1 ;  /* 0x3f80000041367421 */ /* 0x004fc80000010000 */
[----:B---3--:R0:W-:Y:S08]  /*54f0*/  MUFU.RCP R58, R2 ;  /* 0x00000002003a7308 */ /* 0x0081f00000001000 */
[----:B----4-:R2:W-:Y:S01]  /*5500*/  MUFU.RCP R60, R3 ;  /* 0x00000003003c7308 */ /* 0x0105e20000001000 */
[----:B0-----:R-:W-:Y:S01]  /*5510*/  FADD.FTZ R2, -R48, 1 ;  /* 0x3f80000030027421 */ /* 0x001fe20000010100 */
[----:B------:R-:W-:Y:S01]  /*5520*/  PRMT R118, RZ, 0x5410, R44 ;  /* 0x00005410ff767816 */ /* 0x000fe2000000002c */
[----:B-----5:R-:W-:Y:S01]  /*5530*/  FADD.FTZ R62, R67, 1 ;  /* 0x3f800000433e7421 */ /* 0x020fe20000010000 */
[----:B------:R-:W-:Y:S01]  /*5540*/  LDS.U16 R82, [R145+0x18] ;  /* 0x0000180091527984 */ /* 0x000fe20000000400 */
[----:B------:R-:W-:-:S02]  /*5550*/  PRMT R47, RZ, 0x5410, R47 ;  /* 0x00005410ff2f7816 */ /* 0x000fc4000000002f */
[----:B------:R-:W-:-:S03]  /*5560*/  PRMT R49, RZ, 0x5410, R49 ;  /* 0x00005410ff317816 */ /* 0x000fc60000000031 */
[----:B--2---:R-:W-:Y:S02]  /*5570*/  FMUL.FTZ R3, R128, R47 ;  /* 0x0000002f80037220 */ /* 0x004fe40000410000 */
[----:B-1----:R-:W-:Y:S01]  /*5580*/  FADD.FTZ R4, -R52, 1 ;  /* 0x3f80000034047421 */ /* 0x002fe20000010100 */
[----:B------:R-:W0:Y:S01]  /*5590*/  MUFU.RCP R54, R54 ;  /* 0x0000003600367308 */ /* 0x000e220000001000 */
[----:B------:R-:W-:Y:S01]  /*55a0*/  FFMA.FTZ R2, R15, R2, 1 ;  /* 0x3f8000000f027423 */ /* 0x000fe20000010002 */
[----:B------:R-:W-:Y:S01]  /*55b0*/  PRMT R50, RZ, 0x5410, R50 ;  /* 0x00005410ff327816 */ /* 0x000fe20000000032 */
[----:B------:R-:W-:Y:S02]  /*55c0*/  FMUL.FTZ R5, R56, R49 ;  /* 0x0000003138057220 */ /* 0x000fe40000410000 */
[----:B------:R-:W-:Y:S01]  /*55d0*/  FADD.FTZ R53, R69, 1 ;  /* 0x3f80000045357421 */ /* 0x000fe20000010000 */
[----:B------:R-:W-:Y:S01]  /*55e0*/  PRMT R55, RZ, 0x5410, R55 ;  /* 0x00005410ff377816 */ /* 0x000fe20000000037 */
[----:B------:R-:W-:Y:S01]  /*55f0*/  FMUL.FTZ R3, R48, R3 ;  /* 0x0000000330037220 */ /* 0x000fe20000410000 */
[----:B------:R-:W-:Y:S01]  /*5600*/  LDS.U16 R67, [R145+0x10] ;  /* 0x0000100091437984 */ /* 0x000fe20000000400 */
[----:B------:R-:W-:-:S02]  /*5610*/  FFMA.FTZ R63, R17, R4, 1 ;  /* 0x3f800000113f7423 */ /* 0x000fc40000010004 */
[----:B------:R-:W-:Y:S02]  /*5620*/  FMUL.FTZ R4, R52, R5 ;  /* 0x0000000534047220 */ /* 0x000fe40000410000 */
[----:B------:R-:W-:Y:S02]  /*5630*/  FMUL.FTZ R5, R3, R2 ;  /* 0x0000000203057220 */ /* 0x000fe40000410000 */
[----:B------:R-:W1:Y:S04]  /*5640*/  LDS.U16 R2, [R145+0xc] ;  /* 0x00000c0091027984 */ /* 0x000e680000000400 */
[----:B------:R-:W2:Y:S01]  /*5650*/  LDS.U16 R3, [R145+0xe] ;  /* 0x00000e0091037984 */ /* 0x000ea20000000400 */
[----:B------:R-:W3:Y:S01]  /*5660*/  MUFU.RCP R62, R62 ;  /* 0x0000003e003e7308 */ /* 0x000ee20000001000 */
[----:B------:R-:W-:-:S02]  /*5670*/  FADD.FTZ R64, R70, 1 ;  /* 0x3f80000046407421 */ /* 0x000fc40000010000 */
[C---:B0-----:R-:W-:Y:S02]  /*5680*/  FADD.FTZ R70, -R54.reuse, 1 ;  /* 0x3f80000036467421 */ /* 0x041fe40000010100 */
[----:B------:R-:W-:Y:S02]  /*5690*/  FMUL.FTZ R61, R51, R50 ;  /* 0x00000032333d7220 */ /* 0x000fe40000410000 */
[----:B------:R-:W-:Y:S01]  /*56a0*/  FFMA.FTZ R70, R21, R70, 1 ;  /* 0x3f80000015467423 */ /* 0x000fe20000010046 */
[----:B------:R-:W0:Y:S01]  /*56b0*/  MUFU.RCP R53, R53 ;  /* 0x0000003500357308 */ /* 0x000e220000001000 */
[----:B------:R-:W-:Y:S02]  /*56c0*/  FMUL.FTZ R65, R54, R61 ;  /* 0x0000003d36417220 */ /* 0x000fe40000410000 */
[----:B------:R-:W-:Y:S02]  /*56d0*/  FMUL.FTZ R86, R4, R63 ;  /* 0x0000003f04567220 */ /* 0x000fe40000410000 */
[----:B------:R-:W-:Y:S01]  /*56e0*/  FMUL.FTZ R73, R65, R70 ;  /* 0x0000004641497220 */ /* 0x000fe20000410000 */
[----:B------:R-:W-:Y:S01]  /*56f0*/  PRMT R59, RZ, 0x5410, R59 ;  /* 0x00005410ff3b7816 */ /* 0x000fe2000000003b */
[----:B------:R-:W-:-:S02]  /*5700*/  FADD.FTZ R4, -R58, 1 ;  /* 0x3f8000003a047421 */ /* 0x000fc40000010100 */
[----:B------:R-:W-:Y:S01]  /*5710*/  FMUL.FTZ R65, R66, R55 ;  /* 0x0000003742417220 */ /* 0x000fe20000410000 */
[----:B------:R-:W-:Y:S01]  /*5720*/  PRMT R57, RZ, 0x5410, R57 ;  /* 0x00005410ff397816 */ /* 0x000fe20000000039 */
[----:B------:R-:W-:Y:S01]  /*5730*/  FFMA.FTZ R4, R23, R4, 1 ;  /* 0x3f80000017047423 */ /* 0x000fe20000010004 */
[----:B------:R-:W4:Y:S01]  /*5740*/  MUFU.RCP R64, R64 ;  /* 0x0000004000407308 */ /* 0x000f220000001000 */
[----:B------:R-:W-:Y:S02]  /*5750*/  FMUL.FTZ R65, R58, R65 ;  /* 0x000000413a417220 */ /* 0x000fe40000410000 */
[----:B---3--:R-:W-:Y:S02]  /*5760*/  FADD.FTZ R76, -R62, 1 ;  /* 0x3f8000003e4c7421 */ /* 0x008fe40000010100 */
[----:B------:R-:W-:-:S03]  /*5770*/  FADD.FTZ R70, R72, 1 ;  /* 0x3f80000048467421 */ /* 0x000fc60000010000 */
[----:B------:R3:W5:Y:S01]  /*5780*/  MUFU.RCP R61, R71 ;  /* 0x00000047003d7308 */ /* 0x0007620000001000 */
[----:B------:R-:W-:Y:S01]  /*5790*/  FMUL.FTZ R90, R65, R4 ;  /* 0x00000004415a7220 */ /* 0x000fe20000410000 */
[----:B------:R-:W-:Y:S01]  /*57a0*/  PRMT R65, RZ, 0x5410, R46 ;  /* 0x00005410ff417816 */ /* 0x000fe2000000002e */
[----:B------:R-:W-:Y:S01]  /*57b0*/  FMUL.FTZ R80, R43, -1.4426950216293334961 ;  /* 0xbfb8aa3b2b507820 */ /* 0x000fe20000410000 */
[----:B------:R-:W-:Y:S01]  /*57c0*/  PRMT R46, RZ, 0x5410, R45 ;  /* 0x00005410ff2e7816 */ /* 0x000fe2000000002d */
[----:B------:R-:W-:Y:S02]  /*57d0*/  FADD.FTZ R72, -R60, 1 ;  /* 0x3f8000003c487421 */ /* 0x000fe40000010100 */
[----:B---3--:R-:W-:Y:S02]  /*57e0*/  FMUL.FTZ R71, R68, R59 ;  /* 0x0000003b44477220 */ /* 0x008fe40000410000 */
[----:B------:R-:W-:Y:S02]  /*57f0*/  FMUL.FTZ R69, R124, R57 ;  /* 0x000000397c457220 */ /* 0x000fe40000410000 */
[----:B------:R-:W-:-:S02]  /*5800*/  FFMA.FTZ R76, R31, R76, 1 ;  /* 0x3f8000001f4c7423 */ /* 0x000fc4000001004c */
[----:B------:R-:W-:Y:S01]  /*5810*/  FMUL.FTZ R71, R62, R71 ;  /* 0x000000473e477220 */ /* 0x000fe20000410000 */
[----:B------:R3:W4:Y:S01]  /*5820*/  MUFU.EX2 R79, R77 ;  /* 0x0000004d004f7308 */ /* 0x0007220000000800 */
[----:B0-----:R-:W-:Y:S02]  /*5830*/  FADD.FTZ R45, -R53, 1 ;  /* 0x3f800000352d7421 */ /* 0x001fe40000010100 */
[----:B------:R-:W-:Y:S02]  /*5840*/  FADD.FTZ R63, R74, 1 ;  /* 0x3f8000004a3f7421 */ /* 0x000fe40000010000 */
[----:B------:R-:W-:Y:S02]  /*5850*/  FFMA.FTZ R74, R25, R72, 1 ;  /* 0x3f800000194a7423 */ /* 0x000fe40000010048 */
[----:B------:R-:W-:Y:S01]  /*5860*/  FMUL.FTZ R69, R60, R69 ;  /* 0x000000453c457220 */ /* 0x000fe20000410000 */
[----:B------:R0:W5:Y:S01]  /*5870*/  MUFU.EX2 R83, R80 ;  /* 0x0000005000537308 */ /* 0x0001620000000800 */
[----:B------:R-:W-:Y:S01]  /*5880*/  FMUL.FTZ R94, R71, R76 ;  /* 0x0000004c475e7220 */ /* 0x000fe20000410000 */
[----:B-1----:R-:W-:Y:S01]  /*5890*/  PRMT R44, RZ, 0x5410, R2 ;  /* 0x00005410ff2c7816 */ /* 0x002fe20000000002 */
[----:B------:R-:W-:Y:S01]  /*58a0*/  FFMA.FTZ R71, R34, R45, 1 ;  /* 0x3f80000022477423 */ /* 0x000fe2000001002d */
[----:B------:R-:W-:Y:S01]  /*58b0*/  LDS.U16 R76, [R145+0x12] ;  /* 0x00001200914c7984 */ /* 0x000fe20000000400 */
[----:B---3--:R-:W-:Y:S01]  /*58c0*/  FADD.FTZ R77, R75, 1 ;  /* 0x3f8000004b4d7421 */ /* 0x008fe20000010000 */
[----:B--2---:R-:W-:Y:S01]  /*58d0*/  PRMT R45, RZ, 0x5410, R3 ;  /* 0x00005410ff2d7816 */ /* 0x004fe20000000003 */
[----:B------:R-:W-:Y:S01]  /*58e0*/  FMUL.FTZ R75, R69, R74 ;  /* 0x0000004a454b7220 */ /* 0x000fe20000410000 */
[----:B0-----:R-:W0:Y:S01]  /*58f0*/  LDS.U16 R80, [R145+0x16] ;  /* 0x0000160091507984 */ /* 0x001e220000000400 */
[----:B------:R-:W-:-:S03]  /*5900*/  FADD.FTZ R69, R78, 1 ;  /* 0x3f8000004e457421 */ /* 0x000fc60000010000 */
[----:B------:R-:W1:Y:S01]  /*5910*/  LDS.U16 R78, [R145+0x14] ;  /* 0x00001400914e7984 */ /* 0x000e620000000400 */
[----:B----4-:R-:W-:Y:S02]  /*5920*/  FADD.FTZ R4, -R64, 1 ;  /* 0x3f80000040047421 */ /* 0x010fe40000010100 */
[----:B------:R-:W-:Y:S02]  /*5930*/  FMUL.FTZ R2, R65, R44 ;  /* 0x0000002c41027220 */ /* 0x000fe40000410000 */
[----:B------:R-:W-:Y:S01]  /*5940*/  FMUL.FTZ R3, R46, R45 ;  /* 0x0000002d2e037220 */ /* 0x000fe20000410000 */
[----:B------:R5:W-:Y:S01]  /*5950*/  MUFU.RCP R72, R77 ;  /* 0x0000004d00487308 */ /* 0x000be20000001000 */
[----:B------:R-:W-:Y:S02]  /*5960*/  FFMA.FTZ R4, R35, R4, 1 ;  /* 0x3f80000023047423 */ /* 0x000fe40000010004 */
[----:B------:R-:W-:Y:S02]  /*5970*/  FMUL.FTZ R2, R53, R2 ;  /* 0x0000000235027220 */ /* 0x000fe40000410000 */
[----:B------:R-:W-:-:S02]  /*5980*/  FMUL.FTZ R3, R64, R3 ;  /* 0x0000000340037220 */ /* 0x000fc40000410000 */
[----:B-----5:R-:W-:Y:S02]  /*5990*/  FADD.FTZ R77, -R61, 1 ;  /* 0x3f8000003d4d7421 */ /* 0x020fe40000010100 */
[----:B------:R-:W-:Y:S02]  /*59a0*/  FADD.FTZ R74, R79, 1 ;  /* 0x3f8000004f4a7421 */ /* 0x000fe40000010000 */
[----:B------:R-:W-:Y:S02]  /*59b0*/  FFMA.FTZ R79, R36, R77, 1 ;  /* 0x3f800000244f7423 */ /* 0x000fe4000001004d */
[----:B------:R-:W-:Y:S02]  /*59c0*/  FMUL.FTZ R77, R2, R71 ;  /* 0x00000047024d7220 */ /* 0x000fe40000410000 */
[----:B------:R-:W-:Y:S01]  /*59d0*/  FMUL.FTZ R96, R3, R4 ;  /* 0x0000000403607220 */ /* 0x000fe20000410000 */
[----:B------:R-:W2:Y:S04]  /*59e0*/  LDS.U16 R2, [R145+0x1a] ;  /* 0x00001a0091027984 */ /* 0x000ea80000000400 */
[----:B------:R-:W3:Y:S04]  /*59f0*/  LDS.U16 R3, [R145+0x1c] ;  /* 0x00001c0091037984 */ /* 0x000ee80000000400 */
[----:B------:R-:W4:Y:S01]  /*5a00*/  LDS.U16 R4, [R145+0x1e] ;  /* 0x00001e0091047984 */ /* 0x000f220000000400 */
[----:B------:R-:W5:Y:S01]  /*5a10*/  MUFU.RCP R63, R63 ;  /* 0x0000003f003f7308 */ /* 0x000f620000001000 */
[----:B------:R-:W-:-:S05]  /*5a20*/  PRMT R67, RZ, 0x5410, R67 ;  /* 0x00005410ff437816 */ /* 0x000fca0000000043 */
[----:B------:R-:W-:Y:S02]  /*5a30*/  FMUL.FTZ R84, R118, R67 ;  /* 0x0000004376547220 */ /* 0x000fe40000410000 */
[----:B------:R-:W1:Y:S02]  /*5a40*/  MUFU.RCP R70, R70 ;  /* 0x0000004600467308 */ /* 0x000e640000001000 */
[----:B------:R-:W-:-:S06]  /*5a50*/  FMUL.FTZ R84, R61, R84 ;  /* 0x000000543d547220 */ /* 0x000fcc0000410000 */
[----:B------:R-:W2:Y:S01]  /*5a60*/  MUFU.RCP R69, R69 ;  /* 0x0000004500457308 */ /* 0x000ea20000001000 */
[----:B------:R-:W-:Y:S01]  /*5a70*/  FMUL.FTZ R79, R84, R79 ;  /* 0x0000004f544f7220 */ /* 0x000fe20000410000 */
[----:B------:R-:W-:Y:S01]  /*5a80*/  PRMT R19, RZ, 0x5410, R19 ;  /* 0x00005410ff137816 */ /* 0x000fe20000000013 */
[----:B------:R-:W-:Y:S01]  /*5a90*/  FADD.FTZ R71, R81, 1 ;  /* 0x3f80000051477421 */ /* 0x000fe20000010000 */
[----:B0-----:R-:W-:Y:S01]  /*5aa0*/  PRMT R80, RZ, 0x5410, R80 ;  /* 0x00005410ff507816 */ /* 0x001fe20000000050 */
[----:B------:R-:W-:Y:S01]  /*5ab0*/  FADD.FTZ R84, R83, 1 ;  /* 0x3f80000053547421 */ /* 0x000fe20000010000 */
[----:B------:R-:W-:Y:S01]  /*5ac0*/  PRMT R33, RZ, 0x5410, R33 ;  /* 0x00005410ff217816 */ /* 0x000fe20000000021 */
[----:B-----5:R-:W-:Y:S01]  /*5ad0*/  FADD.FTZ R81, -R63, 1 ;  /* 0x3f8000003f517421 */ /* 0x020fe20000010100 */
[----:B------:R-:W-:Y:S01]  /*5ae0*/  PRMT R76, RZ, 0x5410, R76 ;  /* 0x00005410ff4c7816 */ /* 0x000fe2000000004c */
[----:B------:R-:W-:Y:S01]  /*5af0*/  FADD.FTZ R98, -R72, 1 ;  /* 0x3f80000048627421 */ /* 0x000fe20000010100 */
[----:B------:R-:W-:Y:S01]  /*5b00*/  PRMT R29, RZ, 0x5410, R29 ;  /* 0x00005410ff1d7816 */ /* 0x000fe2000000001d */
[----:B------:R-:W0:Y:S01]  /*5b10*/  MUFU.RCP R74, R74 ;  /* 0x0000004a004a7308 */ /* 0x000e220000001000 */
[----:B-1----:R-:W-:Y:S01]  /*5b20*/  PRMT R78, RZ, 0x5410, R78 ;  /* 0x00005410ff4e7816 */ /* 0x002fe2000000004e */
[----:B------:R-:W-:-:S02]  /*5b30*/  FFMA.FTZ R100, R38, R81, 1 ;  /* 0x3f80000026647423 */ /* 0x000fc40000010051 */
[----:B------:R-:W-:Y:S01]  /*5b40*/  FMUL.FTZ R85, R19, R80 ;  /* 0x0000005013557220 */ /* 0x000fe20000410000 */
[----:B------:R-:W-:Y:S01]  /*5b50*/  PRMT R13, RZ, 0x5410, R13 ;  /* 0x00005410ff0d7816 */ /* 0x000fe2000000000d */
[----:B------:R-:W-:Y:S02]  /*5b60*/  FADD.FTZ R88, -R70, 1 ;  /* 0x3f80000046587421 */ /* 0x000fe40000010100 */
[----:B------:R-:W1:Y:S01]  /*5b70*/  MUFU.RCP R71, R71 ;  /* 0x0000004700477308 */ /* 0x000e620000001000 */
[----:B------:R-:W-:Y:S01]  /*5b80*/  FMUL.FTZ R81, R33, R76 ;  /* 0x0000004c21517220 */ /* 0x000fe20000410000 */
[----:B------:R-:W-:Y:S01]  /*5b90*/  PRMT R82, RZ, 0x5410, R82 ;  /* 0x00005410ff527816 */ /* 0x000fe20000000052 */
[----:B--2---:R-:W-:Y:S02]  /*5ba0*/  FADD.FTZ R83, -R69, 1 ;  /* 0x3f80000045537421 */ /* 0x004fe40000010100 */
[----:B------:R-:W-:-:S03]  /*5bb0*/  FFMA.FTZ R102, R39, R98, 1 ;  /* 0x3f80000027667423 */ /* 0x000fc60000010062 */
[----:B------:R-:W2:Y:S01]  /*5bc0*/  MUFU.RCP R84, R84 ;  /* 0x0000005400547308 */ /* 0x000ea20000001000 */
[----:B------:R-:W-:Y:S02]  /*5bd0*/  FMUL.FTZ R98, R29, R78 ;  /* 0x0000004e1d627220 */ /* 0x000fe40000410000 */
[----:B------:R-:W-:Y:S02]  /*5be0*/  FMUL.FTZ R85, R72, R85 ;  /* 0x0000005548557220 */ /* 0x000fe40000410000 */
[----:B------:R-:W-:Y:S02]  /*5bf0*/  FFMA.FTZ R88, R37, R88, 1 ;  /* 0x3f80000025587423 */ /* 0x000fe40000010058 */
[----:B------:R-:W-:Y:S02]  /*5c00*/  FMUL.FTZ R81, R70, R81 ;  /* 0x0000005146517220 */ /* 0x000fe40000410000 */
[----:B------:R-:W-:Y:S02]  /*5c10*/  FFMA.FTZ R87, R40, R83, 1 ;  /* 0x3f80000028577423 */ /* 0x000fe40000010053 */
[----:B------:R-:W-:-:S02]  /*5c20*/  FMUL.FTZ R104, R13, R82 ;  /* 0x000000520d687220 */ /* 0x000fc40000410000 */
[----:B------:R-:W-:Y:S02]  /*5c30*/  FMUL.FTZ R83, R63, R98 ;  /* 0x000000623f537220 */ /* 0x000fe40000410000 */
[----:B------:R-:W-:Y:S01]  /*5c40*/  FMUL.FTZ R102, R85, R102 ;  /* 0x0000006655667220 */ /* 0x000fe20000410000 */
[----:B------:R-:W-:Y:S01]  /*5c50*/  F2FP.BF16.PACK_AB R85, R86, R5 ;  /* 0x000000055655723e */ /* 0x000fe200000010ff */
[----:B------:R-:W-:Y:S01]  /*5c60*/  BAR.SYNC.DEFER_BLOCKING 0x0 ;  /* 0x0000000000007b1d */ /* 0x000fe20000010000 */
[----:B------:R-:W-:Y:S01]  /*5c70*/  FMUL.FTZ R98, R81, R88 ;  /* 0x0000005851627220 */ /* 0x000fe20000410000 */
[----:B------:R-:W-:Y:S01]  /*5c80*/  PRMT R86, RZ, 0x5410, R11 ;  /* 0x00005410ff567816 */ /* 0x000fe2000000000b */
[----:B------:R-:W-:Y:S01]  /*5c90*/  FMUL.FTZ R104, R69, R104 ;  /* 0x0000006845687220 */ /* 0x000fe20000410000 */
[----:B------:R-:W-:Y:S02]  /*5ca0*/  PRMT R112, RZ, 0x5410, R9 ;  /* 0x00005410ff707816 */ /* 0x000fe40000000009 */
[----:B------:R-:W-:-:S02]  /*5cb0*/  PRMT R88, RZ, 0x5410, R7 ;  /* 0x00005410ff587816 */ /* 0x000fc40000000007 */
[----:B------:R-:W-:Y:S02]  /*5cc0*/  PRMT R7, RZ, 0x5410, R2 ;  /* 0x00005410ff077816 */ /* 0x000fe40000000002 */
[----:B---3--:R-:W-:Y:S02]  /*5cd0*/  PRMT R9, RZ, 0x5410, R3 ;  /* 0x00005410ff097816 */ /* 0x008fe40000000003 */
[----:B----4-:R-:W-:Y:S01]  /*5ce0*/  PRMT R11, RZ, 0x5410, R4 ;  /* 0x00005410ff0b7816 */ /* 0x010fe20000000004 */
[----:B------:R-:W-:Y:S02]  /*5cf0*/  FMUL.FTZ R83, R83, R100 ;  /* 0x0000006453537220 */ /* 0x000fe40000410000 */
[----:B------:R-:W-:Y:S02]  /*5d00*/  FMUL.FTZ R87, R104, R87 ;  /* 0x0000005768577220 */ /* 0x000fe40000410000 */
[----:B0-----:R-:W-:Y:S02]  /*5d10*/  FADD.FTZ R100, -R74, 1 ;  /* 0x3f8000004a647421 */ /* 0x001fe40000010100 */
[----:B-1----:R-:W-:-:S02]  /*5d20*/  FADD.FTZ R5, -R71, 1 ;  /* 0x3f80000047057421 */ /* 0x002fc40000010100 */
[----:B--2---:R-:W-:Y:S02]  /*5d30*/  FADD.FTZ R104, -R84, 1 ;  /* 0x3f80000054687421 */ /* 0x004fe40000010100 */
[----:B------:R-:W-:Y:S02]  /*5d40*/  FMUL.FTZ R3, R86, R7 ;  /* 0x0000000756037220 */ /* 0x000fe40000410000 */
[----:B------:R-:W-:Y:S02]  /*5d50*/  FMUL.FTZ R2, R112, R9 ;  /* 0x0000000970027220 */ /* 0x000fe40000410000 */
[----:B------:R-:W-:Y:S02]  /*5d60*/  FMUL.FTZ R81, R88, R11 ;  /* 0x0000000b58517220 */ /* 0x000fe40000410000 */
[----:B------:R-:W-:Y:S02]  /*5d70*/  FFMA.FTZ R100, R41, R100, 1 ;  /* 0x3f80000029647423 */ /* 0x000fe40000010064 */
[----:B------:R-:W-:-:S02]  /*5d80*/  FFMA.FTZ R5, R42, R5, 1 ;  /* 0x3f8000002a057423 */ /* 0x000fc40000010005 */
        /* <DEDUP_REMOVED lines=18> */
[----:B------:R0:W-:Y:S03]  /*5eb0*/  STS.U16 [R145], R85 ;  /* 0x0000005591007388 */ /* 0x0001e60000000400 */
        /* <DEDUP_REMOVED lines=41> */
[----:B------:R-:W-:-:S05]  /*6150*/  IADD3.X R109, R106, UR39, RZ, P1, !PT ;  /* 0x000000276a6d7c10 */ /* 0x000fca0008ffe4ff */
        /* <DEDUP_REMOVED lines=20> */
.L_x_778:
[----:B-1----:R-:W-:Y:S05]  /*62a0*/  BSYNC B0 ;  /* 0x0000000000007941 */ /* 0x002fea0003800000 */
.L_x_777:
        /* <DEDUP_REMOVED lines=16> */
[----:B------:R-:W-:-:S02]  /*63b0*/  FMUL.FTZ R17, R17, R52 ;  /* 0x0000003411117220 */ /* 0x000fc40000410000 */
[----:B------:R-:W-:Y:S01]  /*63c0*/  FMUL.FTZ R21, R21, R54 ;  /* 0x0000003615157220 */ /* 0x000fe20000410000 */
[C---:B------:R-:W-:Y:S01]  /*63d0*/  LEA R2, P1, R4.reuse, R2, 0x1 ;  /* 0x0000000204027211 */ /* 0x040fe200078208ff */
[----:B------:R-:W-:Y:S01]  /*63e0*/  FMUL.FTZ R23, R23, R58 ;  /* 0x0000003a17177220 */ /* 0x000fe20000410000 */
[----:B------:R-:W-:Y:S01]  /*63f0*/  MOV R5, UR34 ;  /* 0x0000002200057c02 */ /* 0x000fe20008000f00 */
[----:B------:R-:W-:Y:S02]  /*6400*/  FMUL.FTZ R25, R25, R60 ;  /* 0x0000003c19197220 */ /* 0x000fe40000410000 */
[----:B------:R-:W-:Y:S01]  /*6410*/  FMUL.FTZ R31, R31, R62 ;  /* 0x0000003e1f1f7220 */ /* 0x000fe20000410000 */
[----:B------:R-:W-:Y:S01]  /*6420*/  LEA.HI.X R3, R4, R3, R5, 0x1, P1 ;  /* 0x0000000304037211 */ /* 0x000fe200008f0c05 */
        /* <DEDUP_REMOVED lines=54> */
[----:B0-----:R-:W-:Y:S01]  /*6790*/  BAR.SYNC.DEFER_BLOCKING 0x0 ;  /* 0x0000000000007b1d */ /* 0x001fe20000010000 */
[----:B------:R-:W-:Y:S02]  /*67a0*/  FMUL.FTZ R15, R15, R47 ;  /* 0x0000002f0f0f7220 */ /* 0x000fe40000410000 */
[----:B------:R-:W-:-:S02]  /*67b0*/  FMUL.FTZ R2, R17, R49 ;  /* 0x0000003111027220 */ /* 0x000fc40000410000 */
        /* <DEDUP_REMOVED lines=15> */
[----:B------:R-:W-:Y:S01]  /*68b0*/  F2FP.BF16.PACK_AB R34, R35, R34 ;  /* 0x000000222322723e */ /* 0x000fe200000010ff */
[----:B------:R-:W-:Y:S01]  /*68c0*/  FMUL.FTZ R38, R38, R78 ;  /* 0x0000004e26267220 */ /* 0x000fe20000410000 */
[----:B------:R-:W-:Y:S01]  /*68d0*/  UIMAD.WIDE.U32 UR34, UR12, UR8, URZ ;  /* 0x000000080c2272a5 */ /* 0x000fe2000f8e003f */
        /* <DEDUP_REMOVED lines=10> */
[----:B------:R-:W-:Y:S01]  /*6980*/  UIMAD UR36, UR12, UR9, UR7 ;  /* 0x000000090c2472a4 */ /* 0x000fe2000f8e0207 */
[----:B------:R-:W-:Y:S01]  /*6990*/  PRMT R11, R25, 0x7632, R11 ;  /* 0x00007632190b7816 */ /* 0x000fe2000000000b */
[----:B------:R2:W-:Y:S01]  /*69a0*/  STS.U16 [R145+0x6], R5 ;  /* 0x0000060591007388 */ /* 0x0005e20000000400 */
[----:B------:R-:W-:Y:S01]  /*69b0*/  F2FP.BF16.PACK_AB R2, R2, R9 ;  /* 0x000000090202723e */ /* 0x000fe200000010ff */
[----:B------:R-:W-:Y:S01]  /*69c0*/  UIADD3 UR7, UR35, UR36, URZ ;  /* 0x0000002423077290 */ /* 0x000fe2000fffe03f */
[----:B0-----:R-:W-:Y:S01]  /*69d0*/  PRMT R3, R34, 0x7632, R3 ;  /* 0x0000763222037816 */ /* 0x001fe20000000003 */
[----:B------:R0:W-:Y:S01]  /*69e0*/  STS.U16 [R145+0x8], R25 ;  /* 0x0000081991007388 */ /* 0x0001e20000000400 */
[----:B------:R-:W-:Y:S01]  /*69f0*/  PRMT R13, R36, 0x7632, R13 ;  /* 0x00007632240d7816 */ /* 0x000fe2000000000d */
[----:B------:R-:W-:Y:S01]  /*6a00*/  BSSY B0, `(.L_x_780) ;  /* 0x0000035000007945 */ /* 0x000fe20003800000 */
[----:B-1----:R-:W-:Y:S01]  /*6a10*/  PRMT R4, R38, 0x7632, R4 ;  /* 0x0000763226047816 */ /* 0x002fe20000000004 */
[----:B------:R-:W-:Y:S01]  /*6a20*/  STS.U16 [R145], R15 ;  /* 0x0000000f91007388 */ /* 0x000fe20000000400 */
[----:B------:R-:W-:-:S02]  /*6a30*/  PRMT R21, R7, 0x7632, R21 ;  /* 0x0000763207157816 */ /* 0x000fc40000000015 */
[----:B--2---:R-:W-:Y:S01]  /*6a40*/  PRMT R5, R7, 0x7610, R5 ;  /* 0x0000761007057816 */ /* 0x004fe20000000005 */
[----:B------:R-:W-:Y:S01]  /*6a50*/  STS.U16 [R145+0xa], R11 ;  /* 0x00000a0b91007388 */ /* 0x000fe20000000400 */
[----:B0-----:R-:W-:-:S03]  /*6a60*/  PRMT R25, R2, 0x7632, R25 ;  /* 0x0000763202197816 */ /* 0x001fc60000000019 */
        /* <DEDUP_REMOVED lines=46> */
.L_x_781:
[----:B------:R-:W-:Y:S05]  /*6d50*/  BSYNC B0 ;  /* 0x0000000000007941 */ /* 0x000fea0003800000 */
.L_x_780:
        /* <DEDUP_REMOVED lines=43> */
.L_x_779:
[----:B0-----:R-:W2:Y:S01]  /*7010*/  LDL.LU R0, [R1+0x1c] ;  /* 0x00001c0001007983 */ /* 0x001ea20000300800 */
[----:B------:R-:W-:Y:S01]  /*7020*/  PRMT R3, RZ, 0x5410, R218 ;  /* 0x00005410ff037816 */ /* 0x000fe200000000da */
[----:B------:R-:W-:Y:S01]  /*7030*/  HFMA2.MMA R172, -RZ, RZ, 0, 0 ;  /* 0x00000000ffac7435 */ /* 0x000fe200000001ff */
[----:B------:R-:W-:Y:S01]  /*7040*/  PRMT R2, RZ, 0x5410, R217 ;  /* 0x00005410ff027816 */ /* 0x000fe200000000d9 */
        /* <DEDUP_REMOVED lines=15> */
[----:B------:R-:W-:Y:S01]  /*7140*/  MOV R157, RZ ;  /* 0x000000ff009d7202 */ /* 0x000fe20000000f00 */
[----:B------:R-:W-:-:S02]  /*7150*/  FMUL.FTZ R226, R118, UR4 ;  /* 0x0000000476e27c20 */ /* 0x000fc40008410000 */
[----:B------:R-:W-:Y:S02]  /*7160*/  FMUL.FTZ R225, R117, UR4 ;  /* 0x0000000475e17c20 */ /* 0x000fe40008410000 */
[----:B------:R-:W-:Y:S02]  /*7170*/  FMUL.FTZ R224, R116, UR4 ;  /* 0x0000000474e07c20 */ /* 0x000fe40008410000 */
[----:B------:R-:W-:Y:S02]  /*7180*/  FMUL.FTZ R223, R115, UR4 ;  /* 0x0000000473df7c20 */ /* 0x000fe40008410000 */
[----:B------:R-:W-:Y:S02]  /*7190*/  FMUL.FTZ R222, R114, UR4 ;  /* 0x0000000472de7c20 */ /* 0x000fe40008410000 */
[----:B------:R-:W-:Y:S02]  /*71a0*/  FMUL.FTZ R221, R113, UR4 ;  /* 0x0000000471dd7c20 */ /* 0x000fe40008410000 */
[----:B------:R-:W-:-:S02]  /*71b0*/  FMUL.FTZ R220, R112, UR4 ;  /* 0x0000000470dc7c20 */ /* 0x000fc40008410000 */
[----:B------:R-:W-:Y:S01]  /*71c0*/  FMUL.FTZ R219, R111, UR4 ;  /* 0x000000046fdb7c20 */ /* 0x000fe20008410000 */
[----:B------:R-:W-:Y:S01]  /*71d0*/  BAR.SYNC.DEFER_BLOCKING 0x0 ;  /* 0x0000000000007b1d */ /* 0x000fe20000010000 */
[----:B--2---:R-:W-:-:S04]  /*71e0*/  FFMA.FTZ R0, R128, R3, R0 ;  /* 0x0000000380007223 */ /* 0x004fc80000010000 */
        /* <DEDUP_REMOVED lines=25> */
[----:B------:R-:W-:Y:S02]  /*7380*/  MOV R2, c[0x0][0x16c] ;  /* 0x00005b0000027a02 */ /* 0x000fe40000000f00 */
[----:B------:R-:W-:Y:S02]  /*7390*/  PRMT R0, RZ, 0x5410, R175 ;  /* 0x00005410ff007816 */ /* 0x000fe400000000af */
[----:B------:R-:W-:Y:S02]  /*73a0*/  ISETP.GE.AND P0, PT, R2, 0x1, PT ;  /* 0x000000010200780c */ /* 0x000fe40003f06270 */
[----:B------:R-:W-:Y:S01]  /*73b0*/  PRMT R2, RZ, 0x5410, R173 ;  /* 0x00005410ff027816 */ /* 0x000fe200000000ad */
[----:B------:R-:W-:-:S04]  /*73c0*/  FFMA.FTZ R0, R112, R0, R3 ;  /* 0x0000000070007223 */ /* 0x000fc80000010003 */
[----:B------:R-:W-:-:S05]  /*73d0*/  FFMA.FTZ R0, R111, R2, R0 ;  /* 0x000000026f007223 */ /* 0x000fca0000010000 */
[----:B------:R0:W-:Y:S01]  /*73e0*/  STL [R1+0x1c], R0 ;  /* 0x00001c0001007387 */ /* 0x0001e20000100800 */
        /* <DEDUP_REMOVED lines=17> */
.L_x_883:
[----:B------:R-:W-:Y:S02]  /*7500*/  ULDC.64 UR34, c[0x0][0x180] ;  /* 0x0000600000227ab9 */ /* 0x000fe40000000a00 */
[----:B------:R-:W-:Y:S02]  /*7510*/  UIMAD UR39, UR11, UR34, URZ ;  /* 0x000000220b2772a4 */ /* 0x000fe4000f8e023f */
[----:B------:R-:W-:Y:S02]  /*7520*/  UIMAD.WIDE.U32 UR36, UR10, UR34, URZ ;  /* 0x000000220a2472a5 */ /* 0x000fe4000f8e003f */
[----:B------:R-:W-:-:S02]  /*7530*/  UIMAD UR42, UR10, UR35, UR39 ;  /* 0x000000230a2a72a4 */ /* 0x000fc4000f8e0227 */
[----:B------:R-:W-:Y:S02]  /*7540*/  USHF.R.S32.HI UR39, URZ, 0x1f, UR7 ;  /* 0x0000001f3f277899 */ /* 0x000fe40008011407 */
[----:B------:R-:W-:Y:S02]  /*7550*/  ULDC.64 UR34, c[0x0][0x188] ;  /* 0x0000620000227ab9 */ /* 0x000fe40000000a00 */
[----:B------:R-:W-:Y:S02]  /*7560*/  UIADD3 UR37, UR37, UR42, URZ ;  /* 0x0000002a25257290 */ /* 0x000fe4000fffe03f */
[----:B------:R-:W-:Y:S02]  /*7570*/  UIMAD UR42, UR39, UR34, URZ ;  /* 0x00000022272a72a4 */ /* 0x000fe4000f8e023f */
[----:B------:R-:W-:Y:S02]  /*7580*/  UIMAD.WIDE.U32 UR36, UR7, UR34, UR36 ;  /* 0x00000022072472a5 */ /* 0x000fe4000f8e0024 */
[----:B------:R-:W-:-:S03]  /*7590*/  UIMAD UR42, UR7, UR35, UR42 ;  /* 0x00000023072a72a4 */ /* 0x000fc6000f8e022a */
[----:B------:R-:W-:Y:S02]  /*75a0*/  ULDC.64 UR34, c[0x0][0x220] ;  /* 0x0000880000227ab9 */ /* 0x000fe40000000a00 */
[----:B------:R-:W-:Y:S02]  /*75b0*/  UIADD3 UR37, UR37, UR42, URZ ;  /* 0x0000002a25257290 */ /* 0x000fe4000fffe03f */
[----:B------:R-:W-:-:S04]  /*75c0*/  ULEA UR34, UP0, UR36, UR34, 0x3 ;  /* 0x0000002224227291 */ /* 0x000fc8000f80183f */
[----:B------:R-:W-:Y:S01]  /*75d0*/  ULEA.HI.X UR35, UR36, UR35, UR37, 0x3, UP0 ;  /* 0x0000002324237291 */ /* 0x000fe200080f1c25 */
[----:B0-----:R-:W-:Y:S02]  /*75e0*/  LOP3.LUT R0, R148, 0x7ffffe0, RZ, 0xc0, !PT ;  /* 0x07ffffe094007812 */ /* 0x001fe400078ec0ff */
[----:B------:R-:W-:-:S03]  /*75f0*/  MOV R2, UR34 ;  /* 0x0000002200027c02 */ /* 0x000fc60008000f00 */
        /* <DEDUP_REMOVED lines=49> */
[----:B------:R-:W-:Y:S01]  /*7910*/  PRMT R11, RZ, 0x7610, R11 ;  /* 0x00007610ff0b7816 */ /* 0x000fe2000000000b */
[----:B------:R0:W3:Y:S01]  /*7920*/  @!P4 LDG.E.U16 R13, [R6.64+0x180] ;  /* 0x00018020060dc981 */ /* 0x0000e2000c1e1500 */
[C---:B------:R-:W-:Y:S02]  /*7930*/  LOP3.LUT R0, R4.reuse, 0x180, RZ, 0xfc, !PT ;  /* 0x0000018004007812 */ /* 0x040fe400078efcff */
[----:B------:R-:W-:-:S02]  /*7940*/  LOP3.LUT R14, R4, 0x160, RZ, 0xfc, !PT ;  /* 0x00000160040e7812 */ /* 0x000fc400078efcff */
[----:B------:R-:W-:Y:S01]  /*7950*/  ISETP.GE.AND P4, PT, R0, UR36, PT ;  /* 0x0000002400007c0c */ /* 0x000fe2000bf86270 */
[----:B------:R0:W3:Y:S01]  /*7960*/  @!P3 LDG.E.U16 R11, [R6.64+0x140] ;  /* 0x00014020060bb981 */ /* 0x0000e2000c1e1500 */
[----:B------:R-:W-:Y:S02]  /*7970*/  PRMT R15, RZ, 0x7610, R15 ;  /* 0x00007610ff0f7816 */ /* 0x000fe4000000000f */
[----:B------:R-:W-:Y:S02]  /*7980*/  ISETP.GE.AND P3, PT, R14, UR36, PT ;  /* 0x000000240e007c0c */ /* 0x000fe4000bf66270 */
[----:B------:R-:W-:Y:S02]  /*7990*/  LOP3.LUT R0, R4, 0x1a0, RZ, 0xfc, !PT ;  /* 0x000001a004007812 */ /* 0x000fe400078efcff */
[----:B------:R-:W-:Y:S01]  /*79a0*/  PRMT R19, RZ, 0x7610, R19 ;  /* 0x00007610ff137816 */ /* 0x000fe20000000013 */
[----:B------:R0:W3:Y:S01]  /*79b0*/  @!P5 LDG.E.U16 R15, [R6.64+0x1c0] ;  /* 0x0001c020060fd981 */ /* 0x0000e2000c1e1500 */
[----:B------:R-:W-:-:S02]  /*79c0*/  ISETP.GE.AND P5, PT, R0, UR36, PT ;  /* 0x0000002400007c0c */ /* 0x000fc4000bfa6270 */
[----:B------:R-:W-:Y:S02]  /*79d0*/  PRMT R21, RZ, 0x7610, R21 ;  /* 0x00007610ff157816 */ /* 0x000fe40000000015 */
[C---:B------:R-:W-:Y:S01]  /*79e0*/  LOP3.LUT R0, R4.reuse, 0x1e0, RZ, 0xfc, !PT ;  /* 0x000001e004007812 */ /* 0x040fe200078efcff */
[----:B------:R0:W3:Y:S01]  /*79f0*/  @!P4 LDG.E.U16 R19, [R6.64+0x300] ;  /* 0x000300200613c981 */ /* 0x0000e2000c1e1500 */
[----:B------:R-:W-:Y:S02]  /*7a00*/  PRMT R17, RZ, 0x7610, R17 ;  /* 0x00007610ff117816 */ /* 0x000fe40000000011 */
[----:B------:R-:W-:Y:S01]  /*7a10*/  LOP3.LUT R18, R4, 0x200, RZ, 0xfc, !PT ;  /* 0x0000020004127812 */ /* 0x000fe200078efcff */
[----:B------:R0:W3:Y:S01]  /*7a20*/  @!P3 LDG.E.U16 R21, [R6.64+0x2c0] ;  /* 0x0002c0200615b981 */ /* 0x0000e2000c1e1500 */
[----:B------:R-:W-:Y:S02]  /*7a30*/  ISETP.GE.AND P4, PT, R0, UR36, PT ;  /* 0x0000002400007c0c */ /* 0x000fe4000bf86270 */
[----:B------:R-:W-:Y:S01]  /*7a40*/  LOP3.LUT R14, R4, 0x1c0, RZ, 0xfc, !PT ;  /* 0x000001c0040e7812 */ /* 0x000fe200078efcff */
[----:B------:R0:W3:Y:S01]  /*7a50*/  @!P0 LDG.E.U16 R17, [R6.64+0x200] ;  /* 0x0002002006118981 */ /* 0x0000e2000c1e1500 */
[----:B------:R-:W-:-:S02]  /*7a60*/  PRMT R20, RZ, 0x7610, R20 ;  /* 0x00007610ff147816 */ /* 0x000fc40000000014 */
[----:B------:R-:W-:Y:S02]  /*7a70*/  ISETP.GE.AND P3, PT, R18, UR36, PT ;  /* 0x0000002412007c0c */ /* 0x000fe4000bf66270 */
[----:B------:R-:W-:Y:S02]  /*7a80*/  PRMT R16, RZ, 0x7610, R16 ;  /* 0x00007610ff107816 */ /* 0x000fe40000000010 */
[----:B------:R-:W-:Y:S01]  /*7a90*/  ISETP.GE.AND P0, PT, R14, UR36, PT ;  /* 0x000000240e007c0c */ /* 0x000fe2000bf06270 */
[----:B------:R0:W3:Y:S01]  /*7aa0*/  @!P2 LDG.E.U16 R20, [R6.64+0x280] ;  /* 0x000280200614a981 */ /* 0x0000e2000c1e1500 */
[C---:B------:R-:W-:Y:S02]  /*7ab0*/  LOP3.LUT R0, R4.reuse, 0x220, RZ, 0xfc, !PT ;  /* 0x0000022004007812 */ /* 0x040fe400078efcff */
[----:B------:R-:W-:Y:S01]  /*7ac0*/  PRMT R24, RZ, 0x7610, R24 ;  /* 0x00007610ff187816 */ /* 0x000fe20000000018 */
[----:B------:R0:W3:Y:S01]  /*7ad0*/  @!P1 LDG.E.U16 R16, [R6.64+0x240] ;  /* 0x0002402006109981 */ /* 0x0000e2000c1e1500 */
[----:B------:R-:W-:-:S02]  /*7ae0*/  LOP3.LUT R22, R4, 0x240, RZ, 0xfc, !PT ;  /* 0x0000024004167812 */ /* 0x000fc400078efcff */
[----:B------:R-:W-:Y:S02]  /*7af0*/  ISETP.GE.AND P2, PT, R0, UR36, PT ;  /* 0x0000002400007c0c */ /* 0x000fe4000bf46270 */
[----:B------:R-:W-:Y:S01]  /*7b00*/  LOP3.LUT R0, R4, 0x260, RZ, 0xfc, !PT ;  /* 0x0000026004007812 */ /* 0x000fe200078efcff */
[----:B------:R0:W3:Y:S01]  /*7b10*/  @!P4 LDG.E.U16 R24, [R6.64+0x3c0] ;  /* 0x0003c0200618c981 */ /* 0x0000e2000c1e1500 */
[----:B------:R-:W-:Y:S02]  /*7b20*/  PRMT R23, RZ, 0x7610, R23 ;  /* 0x00007610ff177816 */ /* 0x000fe40000000017 */
[----:B------:R-:W-:Y:S02]  /*7b30*/  PRMT R18, RZ, 0x7610, R18 ;  /* 0x00007610ff127816 */ /* 0x000fe40000000012 */
[----:B------:R-:W-:Y:S02]  /*7b40*/  ISETP.GE.AND P1, PT, R22, UR36, PT ;  /* 0x0000002416007c0c */ /* 0x000fe4000bf26270 */
[----:B------:R-:W-:Y:S01]  /*7b50*/  LOP3.LUT R22, R4, 0x280, RZ, 0xfc, !PT ;  /* 0x0000028004167812 */ /* 0x000fe200078efcff */
[----:B------:R0:W3:Y:S01]  /*7b60*/  @!P3 LDG.E.U16 R23, [R6.64+0x400] ;  /* 0x000400200617b981 */ /* 0x0000e2000c1e1500 */
[----:B------:R-:W-:-:S02]  /*7b70*/  ISETP.GE.AND P4, PT, R0, UR36, PT ;  /* 0x0000002400007c0c */ /* 0x000fc4000bf86270 */
[----:B------:R-:W-:Y:S01]  /*7b80*/  PRMT R14, RZ, 0x7610, R14 ;  /* 0x00007610ff0e7816 */ /* 0x000fe2000000000e */
[----:B------:R0:W3:Y:S01]  /*7b90*/  @!P0 LDG.E.U16 R18, [R6.64+0x380] ;  /* 0x0003802006128981 */ /* 0x0000e2000c1e1500 */
[----:B------:R-:W-:Y:S02]  /*7ba0*/  LOP3.LUT R0, R4, 0x2a0, RZ, 0xfc, !PT ;  /* 0x000002a004007812 */ /* 0x000fe400078efcff */
[----:B------:R-:W-:Y:S02]  /*7bb0*/  ISETP.GE.AND P3, PT, R22, UR36, PT ;  /* 0x0000002416007c0c */ /* 0x000fe4000bf66270 */
[----:B------:R-:W-:Y:S01]  /*7bc0*/  LOP3.LUT R25, R4, 0x2c0, RZ, 0xfc, !PT ;  /* 0x000002c004197812 */ /* 0x000fe200078efcff */
[----:B------:R0:W3:Y:S01]  /*7bd0*/  @!P5 LDG.E.U16 R14, [R6.64+0x340] ;  /* 0x00034020060ed981 */ /* 0x0000e2000c1e1500 */
[----:B------:R-:W-:Y:S02]  /*7be0*/  PRMT R22, RZ, 0x7610, R22 ;  /* 0x00007610ff167816 */ /* 0x000fe40000000016 */
[----:B------:R-:W-:-:S02]  /*7bf0*/  ISETP.GE.AND P0, PT, R0, UR36, PT ;  /* 0x0000002400007c0c */ /* 0x000fc4000bf06270 */
[C---:B------:R-:W-:Y:S02]  /*7c00*/  LOP3.LUT R0, R4.reuse, 0x2e0, RZ, 0xfc, !PT ;  /* 0x000002e004007812 */ /* 0x040fe400078efcff */
[----:B------:R-:W-:Y:S01]  /*7c10*/  PRMT R28, RZ, 0x7610, R28 ;  /* 0x00007610ff1c7816 */ /* 0x000fe2000000001c */
[----:B------:R0:W4:Y:S01]  /*7c20*/  @!P2 LDG.E.U16 R22, [R6.64+0x440] ;  /* 0x000440200616a981 */ /* 0x000122000c1e1500 */
[----:B------:R-:W-:Y:S02]  /*7c30*/  ISETP.GE.AND P5, PT, R25, UR36, PT ;  /* 0x0000002419007c0c */ /* 0x000fe4000bfa6270 */
[----:B------:R-:W-:Y:S02]  /*7c40*/  PRMT R25, RZ, 0x7610, R25 ;  /* 0x00007610ff197816 */ /* 0x000fe40000000019 */
[----:B------:R-:W-:Y:S01]  /*7c50*/  LOP3.LUT R26, R4, 0x320, RZ, 0xfc, !PT ;  /* 0x00000320041a7812 */ /* 0x000fe200078efcff */
[----:B------:R0:W4:Y:S01]  /*7c60*/  @!P4 LDG.E.U16 R28, [R6.64+0x4c0] ;  /* 0x0004c020061cc981 */ /* 0x000122000c1e1500 */
[----:B------:R-:W-:-:S02]  /*7c70*/  ISETP.GE.AND P2, PT, R0, UR36, PT ;  /* 0x0000002400007c0c */ /* 0x000fc4000bf46270 */
[----:B------:R-:W-:Y:S01]  /*7c80*/  LOP3.LUT R0, R4, 0x300, RZ, 0xfc, !PT ;  /* 0x0000030004007812 */ /* 0x000fe200078efcff */
[----:B------:R0:W4:Y:S01]  /*7c90*/  @!P1 LDG.E.U16 R25, [R6.64+0x480] ;  /* 0x0004802006199981 */ /* 0x000122000c1e1500 */
[----:B------:R-:W-:Y:S02]  /*7ca0*/  PRMT R27, RZ, 0x7610, R27 ;  /* 0x00007610ff1b7816 */ /* 0x000fe4000000001b */
[----:B------:R-:W-:Y:S02]  /*7cb0*/  PRMT R30, RZ, 0x7610, R30 ;  /* 0x00007610ff1e7816 */ /* 0x000fe4000000001e */
[----:B------:R-:W-:Y:S02]  /*7cc0*/  ISETP.GE.AND P4, PT, R26, UR36, PT ;  /* 0x000000241a007c0c */ /* 0x000fe4000bf86270 */
[----:B------:R-:W-:Y:S01]  /*7cd0*/  LOP3.LUT R26, R4, 0x360, RZ, 0xfc, !PT ;  /* 0x00000360041a7812 */ /* 0x000fe200078efcff */
[----:B------:R0:W4:Y:S01]  /*7ce0*/  @!P0 LDG.E.U16 R27, [R6.64+0x540] ;  /* 0x00054020061b8981 */ /* 0x000122000c1e1500 */
[----:B------:R-:W-:-:S02]  /*7cf0*/  ISETP.GE.AND P1, PT, R0, UR36, PT ;  /* 0x0000002400007c0c */ /* 0x000fc4000bf26270 */
[----:B------:R-:W-:Y:S01]  /*7d00*/  LOP3.LUT R0, R4, 0x340, RZ, 0xfc, !PT ;  /* 0x0000034004007812 */ /* 0x000fe200078efcff */
[----:B------:R0:W4:Y:S01]  /*7d10*/  @!P3 LDG.E.U16 R30, [R6.64+0x500] ;  /* 0x00050020061eb981 */ /* 0x000122000c1e1500 */
[----:B------:R-:W-:Y:S02]  /*7d20*/  ISETP.GE.AND P0, PT, R26, UR36, PT ;  /* 0x000000241a007c0c */ /* 0x000fe4000bf06270 */
[----:B------:R-:W-:Y:S02]  /*7d30*/  PRMT R29, RZ, 0x7610, R29 ;  /* 0x00007610ff1d7816 */ /* 0x000fe4000000001d */
[----:B------:R-:W-:Y:S02]  /*7d40*/  PRMT R26, RZ, 0x7610, R26 ;  /* 0x00007610ff1a7816 */ /* 0x000fe4000000001a */
[----:B------:R-:W-:Y:S02]  /*7d50*/  ISETP.GE.AND P3, PT, R0, UR36, PT ;  /* 0x0000002400007c0c */ /* 0x000fe4000bf66270 */
[C---:B------:R-:W-:Y:S01]  /*7d60*/  LOP3.LUT R0, R4.reuse, 0x380, RZ, 0xfc, !PT ;  /* 0x0000038004007812 */ /* 0x040fe200078efcff */
[----:B------:R0:W4:Y:S01]  /*7d70*/  @!P5 LDG.E.U16 R29, [R6.64+0x580] ;  /* 0x00058020061dd981 */ /* 0x000122000c1e1500 */
[----:B------:R-:W-:-:S02]  /*7d80*/  LOP3.LUT R31, R4, 0x3a0, RZ, 0xfc, !PT ;  /* 0x000003a0041f7812 */ /* 0x000fc400078efcff */
[----:B------:R-:W-:Y:S01]  /*7d90*/  PRMT R33, RZ, 0x7610, R33 ;  /* 0x00007610ff217816 */ /* 0x000fe20000000021 */
[----:B------:R0:W4:Y:S01]  /*7da0*/  @!P2 LDG.E.U16 R26, [R6.64+0x5c0] ;  /* 0x0005c020061aa981 */ /* 0x000122000c1e1500 */
[----:B------:R-:W-:Y:S02]  /*7db0*/  ISETP.GE.AND P5, PT, R0, UR36, PT ;  /* 0x0000002400007c0c */ /* 0x000fe4000bfa6270 */
[----:B------:R-:W-:Y:S02]  /*7dc0*/  ISETP.GE.AND P2, PT, R31, UR36, PT ;  /* 0x000000241f007c0c */ /* 0x000fe4000bf46270 */
[----:B------:R-:W-:Y:S01]  /*7dd0*/  PRMT R32, RZ, 0x7610, R32 ;  /* 0x00007610ff207816 */ /* 0x000fe20000000020 */
[----:B------:R0:W4:Y:S01]  /*7de0*/  @!P1 LDG.E.U16 R33, [R6.64+0x600] ;  /* 0x0006002006219981 */ /* 0x000122000c1e1500 */
[----:B------:R-:W-:Y:S02]  /*7df0*/  PRMT R31, RZ, 0x7610, R31 ;  /* 0x00007610ff1f7816 */ /* 0x000fe4000000001f */
[----:B------:R-:W-:-:S02]  /*7e00*/  LOP3.LUT R0, R4, 0x3c0, RZ, 0xfc, !PT ;  /* 0x000003c004007812 */ /* 0x000fc400078efcff */
[----:B------:R-:W-:Y:S01]  /*7e10*/  PRMT R4, RZ, 0x7610, R4 ;  /* 0x00007610ff047816 */ /* 0x000fe20000000004 */
[----:B------:R0:W4:Y:S04]  /*7e20*/  @!P4 LDG.E.U16 R32, [R6.64+0x640] ;  /* 0x000640200620c981 */ /* 0x000128000c1e1500 */
[----:B------:R0:W4:Y:S04]  /*7e30*/  @!P3 LDG.E.U16 R31, [R6.64+0x680] ;  /* 0x00068020061fb981 */ /* 0x000128000c1e1500 */
[----:B------:R0:W4:Y:S01]  /*7e40*/  @!P0 LDG.E.U16 R4, [R6.64+0x6c0] ;  /* 0x0006c02006048981 */ /* 0x000122000c1e1500 */
[----:B------:R-:W-:-:S04]  /*7e50*/  SHF.L.U32 R35, R148, 0x5, RZ ;  /* 0x0000000594237819 */ /* 0x000fc800000006ff */
[----:B------:R-:W-:Y:S02]  /*7e60*/  LOP3.LUT R34, R35, 0xffffffe0, R238, 0xe2, !PT ;  /* 0xffffffe023227812 */ /* 0x000fe400078ee2ee */
[----:B------:R-:W-:Y:S02]  /*7e70*/  PRMT R37, RZ, 0x7610, R37 ;  /* 0x00007610ff257816 */ /* 0x000fe40000000025 */
[----:B------:R-:W-:Y:S02]  /*7e80*/  LOP3.LUT R34, R34, 0x3e0, RZ, 0xfc, !PT ;  /* 0x000003e022227812 */ /* 0x000fe400078efcff */
[----:B------:R-:W-:Y:S02]  /*7e90*/  ISETP.GE.AND P1, PT, R0, UR36, PT ;  /* 0x0000002400007c0c */ /* 0x000fe4000bf26270 */
[----:B------:R-:W-:Y:S01]  /*7ea0*/  ISETP.GE.AND P4, PT, R34, UR36, PT ;  /* 0x0000002422007c0c */ /* 0x000fe2000bf86270 */
[----:B------:R0:W4:Y:S01]  /*7eb0*/  @!P5 LDG.E.U16 R37, [R6.64+0x700] ;  /* 0x000700200625d981 */ /* 0x000122000c1e1500 */
[----:B------:R-:W-:-:S02]  /*7ec0*/  PRMT R35, RZ, 0x7610, R35 ;  /* 0x00007610ff237816 */ /* 0x000fc40000000023 */
[----:B------:R-:W-:Y:S02]  /*7ed0*/  PRMT R36, RZ, 0x7610, R36 ;  /* 0x00007610ff247816 */ /* 0x000fe40000000024 */
[----:B------:R-:W-:Y:S02]  /*7ee0*/  PRMT R34, RZ, 0x7610, R34 ;  /* 0x00007610ff227816 */ /* 0x000fe40000000022 */
        /* <DEDUP_REMOVED lines=12> */
[----:B------:R-:W-:-:S04]  /*7fb0*/  FMUL.FTZ R0, R140, UR43 ;  /* 0x0000002b8c007c20 */ /* 0x000fc80008410000 */
[----:B------:R-:W-:Y:S01]  /*7fc0*/  FMUL.RZ R41, R0, 0.15915493667125701904 ;  /* 0x3e22f98300297820 */ /* 0x000fe2000040c000 */
[----:B------:R-:W-:Y:S01]  /*7fd0*/  SHF.L.U32 R0, R148, 0x5, RZ ;  /* 0x0000000594007819 */ /* 0x000fe200000006ff */
[----:B------:R-:W-:-:S03]  /*7fe0*/  FMUL.FTZ R3, R139, UR43 ;  /* 0x0000002b8b037c20 */ /* 0x000fc60008410000 */
[----:B------:R-:W-:Y:S01]  /*7ff0*/  LOP3.LUT R0, R0, 0xfffffc00, RZ, 0xc0, !PT ;  /* 0xfffffc0000007812 */ /* 0x000fe200078ec0ff */
[----:B------:R-:W-:Y:S03]  /*8000*/  MUFU.SIN R109, R39 ;  /* 0x00000027006d7308 */ /* 0x000fe60000000400 */
[----:B------:R-:W-:-:S05]  /*8010*/  IADD3 R43, R0, R147, RZ ;  /* 0x00000093002b7210 */ /* 0x000fca0007ffe0ff */
[----:B------:R0:W-:Y:S01]  /*8020*/  MUFU.COS R110, R39 ;  /* 0x00000027006e7308 */ /* 0x0001e20000000000 */
[----:B------:R-:W1:Y:S01]  /*8030*/  R2UR UR44, R2 ;  /* 0x00000000022c73c2 */ /* 0x000e6200000e0000 */
[----:B0-----:R-:W-:Y:S01]  /*8040*/  FMUL.RZ R39, R3, 0.15915493667125701904 ;  /* 0x3e22f98303277820 */ /* 0x001fe2000040c000 */
[----:B------:R-:W-:-:S05]  /*8050*/  LEA.HI.SX32 R3, R43, R43, 0x1b ;  /* 0x0000002b2b037211 */ /* 0x000fca00078fdaff */
[----:B------:R-:W-:Y:S01]  /*8060*/  MUFU.SIN R107, R6 ;  /* 0x00000006006b7308 */ /* 0x000fe20000000400 */
[----:B------:R-:W-:Y:S01]  /*8070*/  SHF.L.U32 R46, R3, 0x1, RZ ;  /* 0x00000001032e7819 */ /* 0x000fe200000006ff */
[----:B------:R-:W-:Y:S01]  /*8080*/  FMUL.FTZ R3, R135, UR43 ;  /* 0x0000002b87037c20 */ /* 0x000fe20008410000 */
[----:B------:R-:W-:-:S05]  /*8090*/  IADD3 R40, R43, 0x60, RZ ;  /* 0x000000602b287810 */ /* 0x000fca0007ffe0ff */
[----:B------:R0:W-:Y:S01]  /*80a0*/  MUFU.COS R108, R6 ;  /* 0x00000006006c7308 */ /* 0x0001e20000000000 */
[----:B------:R-:W-:Y:S01]  /*80b0*/  IADD3 R44, R43, 0x80, RZ ;  /* 0x000000802b2c7810 */ /* 0x000fe20007ffe0ff */
[----:B------:R-:W-:Y:S01]  /*80c0*/  FMUL.RZ R53, R3, 0.15915493667125701904 ;  /* 0x3e22f98303357820 */ /* 0x000fe2000040c000 */
[----:B------:R-:W-:-:S05]  /*80d0*/  IADD3 R50, R43, 0xa0, RZ ;  /* 0x000000a02b327810 */ /* 0x000fca0007ffe0ff */
[----:B------:R-:W-:Y:S01]  /*80e0*/  MUFU.SIN R123, R38 ;  /* 0x00000026007b7308 */ /* 0x000fe20000000400 */
[C---:B0-----:R-:W-:Y:S02]  /*80f0*/  IADD3 R6, R43.reuse, 0x20, RZ ;  /* 0x000000202b067810 */ /* 0x041fe40007ffe0ff */
[----:B------:R-:W-:-:S05]  /*8100*/  IADD3 R52, R43, 0xc0, RZ ;  /* 0x000000c02b347810 */ /* 0x000fca0007ffe0ff */
[----:B------:R0:W-:Y:S01]  /*8110*/  MUFU.COS R122, R38 ;  /* 0x00000026007a7308 */ /* 0x0001e20000000000 */
[-C--:B------:R-:W-:Y:S02]  /*8120*/  LEA.HI.SX32 R42, R6, R43.reuse, 0x1b ;  /* 0x0000002b062a7211 */ /* 0x080fe400078fdaff */
[C---:B------:R-:W-:Y:S02]  /*8130*/  IADD3 R54, R43.reuse, 0xe0, RZ ;  /* 0x000000e02b367810 */ /* 0x040fe40007ffe0ff */
[C---:B0-----:R-:W-:Y:S02]  /*8140*/  IADD3 R38, R43.reuse, 0x40, RZ ;  /* 0x000000402b267810 */ /* 0x041fe40007ffe0ff */
[-C--:B------:R-:W-:Y:S02]  /*8150*/  LEA.HI.SX32 R48, R40, R43.reuse, 0x1b ;  /* 0x0000002b28307211 */ /* 0x080fe400078fdaff */
[----:B------:R-:W-:Y:S01]  /*8160*/  LEA.HI.SX32 R47, R38, R43, 0x1b ;  /* 0x0000002b262f7211 */ /* 0x000fe200078fdaff */
[----:B------:R-:W-:Y:S01]  /*8170*/  MUFU.SIN R89, R53 ;  /* 0x0000003500597308 */ /* 0x000fe20000000400 */
[----:B------:R-:W-:-:S02]  /*8180*/  IADD3 R56, R43, 0x100, RZ ;  /* 0x000001002b387810 */ /* 0x000fc40007ffe0ff */
[-C--:B------:R-:W-:Y:S02]  /*8190*/  LEA.HI.SX32 R49, R44, R43.reuse, 0x1b ;  /* 0x0000002b2c317211 */ /* 0x080fe400078fdaff */
[C---:B------:R-:W-:Y:S02]  /*81a0*/  IADD3 R58, R43.reuse, 0x120, RZ ;  /* 0x000001202b3a7810 */ /* 0x040fe40007ffe0ff */
[-C--:B------:R-:W-:Y:S01]  /*81b0*/  LEA.HI.SX32 R50, R50, R43.reuse, 0x1b ;  /* 0x0000002b32327211 */ /* 0x080fe200078fdaff */
[----:B------:R0:W-:Y:S01]  /*81c0*/  MUFU.COS R90, R53 ;  /* 0x00000035005a7308 */ /* 0x0001e20000000000 */
[----:B------:R-:W-:Y:S02]  /*81d0*/  SHF.L.U32 R51, R42, 0x1, RZ ;  /* 0x000000012a337819 */ /* 0x000fe400000006ff */
[----:B------:R-:W-:Y:S02]  /*81e0*/  IADD3 R60, R43, 0x140, RZ ;  /* 0x000001402b3c7810 */ /* 0x000fe40007ffe0ff */
[----:B------:R-:W-:-:S02]  /*81f0*/  LEA.HI.SX32 R52, R52, R43, 0x1b ;  /* 0x0000002b34347211 */ /* 0x000fc400078fdaff */
[----:B------:R-:W-:Y:S01]  /*8200*/  IADD3 R62, R43, 0x160, RZ ;  /* 0x000001602b3e7810 */ /* 0x000fe20007ffe0ff */
[----:B------:R-:W-:Y:S01]  /*8210*/  MUFU.SIN R105, R7 ;  /* 0x0000000700697308 */ /* 0x000fe20000000400 */
[----:B0-----:R-:W-:Y:S02]  /*8220*/  SHF.L.U32 R53, R47, 0x1, RZ ;  /* 0x000000012f357819 */ /* 0x001fe400000006ff */
[-C--:B------:R-:W-:Y:S02]  /*8230*/  LEA.HI.SX32 R54, R54, R43.reuse, 0x1b ;  /* 0x0000002b36367211 */ /* 0x080fe400078fdaff */
[----:B------:R-:W-:Y:S01]  /*8240*/  SHF.L.U32 R48, R48, 0x1, RZ ;  /* 0x0000000130307819 */ /* 0x000fe200000006ff */
[----:B---3--:R-:W-:Y:S01]  /*8250*/  STS.U16 [R46], R9 ;  /* 0x000000092e007388 */ /* 0x008fe20000000400 */
[----:B------:R-:W-:Y:S01]  /*8260*/  IADD3 R64, R43, 0x180, RZ ;  /* 0x000001802b407810 */ /* 0x000fe20007ffe0ff */
[----:B------:R0:W-:Y:S01]  /*8270*/  MUFU.COS R106, R7 ;  /* 0x00000007006a7308 */ /* 0x0001e20000000000 */
[----:B------:R-:W-:Y:S01]  /*8280*/  LEA.HI.SX32 R56, R56, R43, 0x1b ;  /* 0x0000002b38387211 */ /* 0x000fe200078fdaff */
[----:B------:R-:W-:Y:S01]  /*8290*/  FMUL.FTZ R47, R133, UR43 ;  /* 0x0000002b852f7c20 */ /* 0x000fe20008410000 */
[----:B------:R-:W-:Y:S01]  /*82a0*/  SHF.L.U32 R49, R49, 0x1, RZ ;  /* 0x0000000131317819 */ /* 0x000fe200000006ff */
[----:B----4-:R-:W-:Y:S01]  /*82b0*/  STS.U16 [R51+0x40], R10 ;  /* 0x0000400a33007388 */ /* 0x010fe20000000400 */
[----:B------:R-:W-:-:S02]  /*82c0*/  IADD3 R66, R43, 0x1a0, RZ ;  /* 0x000001a02b427810 */ /* 0x000fc40007ffe0ff */
[-C--:B------:R-:W-:Y:S01]  /*82d0*/  LEA.HI.SX32 R58, R58, R43.reuse, 0x1b ;  /* 0x0000002b3a3a7211 */ /* 0x080fe200078fdaff */
[----:B0-----:R-:W-:Y:S01]  /*82e0*/  FMUL.FTZ R7, R138, UR43 ;  /* 0x0000002b8a077c20 */ /* 0x001fe20008410000 */
[----:B------:R-:W-:Y:S01]  /*82f0*/  SHF.L.U32 R50, R50, 0x1, RZ ;  /* 0x0000000132327819 */ /* 0x000fe200000006ff */
[----:B------:R-:W-:Y:S01]  /*8300*/  MUFU.SIN R103, R41 ;  /* 0x0000002900677308 */ /* 0x000fe20000000400 */
[-C--:B------:R-:W-:Y:S01]  /*8310*/  LEA.HI.SX32 R60, R60, R43.reuse, 0x1b ;  /* 0x0000002b3c3c7211 */ /* 0x080fe200078fdaff */
[----:B------:R0:W-:Y:S01]  /*8320*/  STS.U16 [R53+0x80], R8 ;  /* 0x0000800835007388 */ /* 0x0001e20000000400 */
[----:B------:R-:W-:Y:S02]  /*8330*/  SHF.L.U32 R52, R52, 0x1, RZ ;  /* 0x0000000134347819 */ /* 0x000fe400000006ff */
[-C--:B------:R-:W-:Y:S01]  /*8340*/  LEA.HI.SX32 R62, R62, R43.reuse, 0x1b ;  /* 0x0000002b3e3e7211 */ /* 0x080fe200078fdaff */
[----:B------:R2:W-:Y:S01]  /*8350*/  STS.U16 [R48+0xc0], R5 ;  /* 0x0000c00530007388 */ /* 0x0005e20000000400 */
[----:B------:R-:W-:Y:S01]  /*8360*/  SHF.L.U32 R54, R54, 0x1, RZ ;  /* 0x0000000136367819 */ /* 0x000fe200000006ff */
[----:B------:R3:W-:Y:S01]  /*8370*/  MUFU.COS R104, R41 ;  /* 0x0000002900687308 */ /* 0x0007e20000000000 */
[----:B------:R-:W-:Y:S01]  /*8380*/  IADD3 R68, R43, 0x1c0, RZ ;  /* 0x000001c02b447810 */ /* 0x000fe20007ffe0ff */
[----:B------:R-:W-:Y:S01]  /*8390*/  FMUL.RZ R57, R47, 0.15915493667125701904 ;  /* 0x3e22f9832f397820 */ /* 0x000fe2000040c000 */
[-C--:B------:R-:W-:Y:S01]  /*83a0*/  LEA.HI.SX32 R64, R64, R43.reuse, 0x1b ;  /* 0x0000002b40407211 */ /* 0x080fe200078fdaff */
[----:B------:R-:W-:Y:S01]  /*83b0*/  STS.U16 [R49+0x100], R12 ;  /* 0x0001000c31007388 */ /* 0x000fe20000000400 */
[----:B------:R-:W-:Y:S01]  /*83c0*/  SHF.L.U32 R56, R56, 0x1, RZ ;  /* 0x0000000138387819 */ /* 0x000fe200000006ff */
[----:B0-----:R-:W-:Y:S01]  /*83d0*/  FMUL.FTZ R8, R132, UR43 ;  /* 0x0000002b84087c20 */ /* 0x001fe20008410000 */
[----:B------:R-:W-:Y:S01]  /*83e0*/  IADD3 R70, R43, 0x1e0, RZ ;  /* 0x000001e02b467810 */ /* 0x000fe20007ffe0ff */
[----:B---3--:R-:W-:Y:S01]  /*83f0*/  FMUL.RZ R41, R7, 0.15915493667125701904 ;  /* 0x3e22f98307297820 */ /* 0x008fe2000040c000 */
[-C--:B------:R-:W-:Y:S01]  /*8400*/  LEA.HI.SX32 R66, R66, R43.reuse, 0x1b ;  /* 0x0000002b42427211 */ /* 0x080fe200078fdaff */
[----:B------:R-:W-:Y:S01]  /*8410*/  FMUL.FTZ R7, R137, UR43 ;  /* 0x0000002b89077c20 */ /* 0x000fe20008410000 */
[----:B------:R-:W-:Y:S01]  /*8420*/  SHF.L.U32 R9, R58, 0x1, RZ ;  /* 0x000000013a097819 */ /* 0x000fe200000006ff */
[----:B------:R0:W-:Y:S01]  /*8430*/  STS.U16 [R50+0x140], R11 ;  /* 0x0001400b32007388 */ /* 0x0001e20000000400 */
[----:B------:R-:W-:Y:S01]  /*8440*/  IADD3 R72, R43, 0x200, RZ ;  /* 0x000002002b487810 */ /* 0x000fe20007ffe0ff */
[----:B--2---:R-:W-:Y:S01]  /*8450*/  FMUL.FTZ R5, R131, UR43 ;  /* 0x0000002b83057c20 */ /* 0x004fe20008410000 */
[----:B------:R-:W-:Y:S01]  /*8460*/  SHF.L.U32 R47, R60, 0x1, RZ ;  /* 0x000000013c2f7819 */ /* 0x000fe200000006ff */
[----:B------:R-:W-:Y:S01]  /*8470*/  STS.U16 [R52+0x180], R13 ;  /* 0x0001800d34007388 */ /* 0x000fe20000000400 */
[C---:B------:R-:W-:Y:S01]  /*8480*/  IADD3 R74, R43.reuse, 0x220, RZ ;  /* 0x000002202b4a7810 */ /* 0x040fe20007ffe0ff */
[----:B------:R-:W-:Y:S01]  /*8490*/  MUFU.SIN R101, R39 ;  /* 0x0000002700657308 */ /* 0x000fe20000000400 */
[C---:B------:R-:W-:Y:S01]  /*84a0*/  IADD3 R84, R43.reuse, 0x2c0, RZ ;  /* 0x000002c02b547810 */ /* 0x040fe20007ffe0ff */
[----:B------:R-:W-:Y:S01]  /*84b0*/  STS.U16 [R54+0x1c0], R15 ;  /* 0x0001c00f36007388 */ /* 0x000fe20000000400 */
[----:B------:R-:W-:Y:S01]  /*84c0*/  SHF.L.U32 R62, R62, 0x1, RZ ;  /* 0x000000013e3e7819 */ /* 0x000fe200000006ff */
[----:B------:R-:W-:Y:S01]  /*84d0*/  FMUL.RZ R8, R8, 0.15915493667125701904 ;  /* 0x3e22f98308087820 */ /* 0x000fe2000040c000 */
[C---:B------:R-:W-:Y:S01]  /*84e0*/  IADD3 R76, R43.reuse, 0x240, RZ ;  /* 0x000002402b4c7810 */ /* 0x040fe20007ffe0ff */
[----:B------:R-:W-:Y:S01]  /*84f0*/  STS.U16 [R56+0x200], R17 ;  /* 0x0002001138007388 */ /* 0x000fe20000000400 */
[----:B------:R-:W-:Y:S01]  /*8500*/  LEA.HI.SX32 R68, R68, R43, 0x1b ;  /* 0x0000002b44447211 */ /* 0x000fe200078fdaff */
[----:B------:R2:W-:Y:S01]  /*8510*/  MUFU.COS R102, R39 ;  /* 0x0000002700667308 */ /* 0x0005e20000000000 */
[----:B------:R-:W-:Y:S01]  /*8520*/  SHF.L.U32 R64, R64, 0x1, RZ ;  /* 0x0000000140407819 */ /* 0x000fe200000006ff */
[----:B------:R3:W-:Y:S01]  /*8530*/  STS.U16 [R9+0x240], R16 ;  /* 0x0002401009007388 */ /* 0x0007e20000000400 */
[----:B------:R-:W-:-:S02]  /*8540*/  IADD3 R78, R43, 0x260, RZ ;  /* 0x000002602b4e7810 */ /* 0x000fc40007ffe0ff */
[-C--:B------:R-:W-:Y:S02]  /*8550*/  LEA.HI.SX32 R70, R70, R43.reuse, 0x1b ;  /* 0x0000002b46467211 */ /* 0x080fe400078fdaff */
[----:B0-----:R-:W-:Y:S01]  /*8560*/  SHF.L.U32 R11, R66, 0x1, RZ ;  /* 0x00000001420b7819 */ /* 0x001fe200000006ff */
[----:B--2---:R-:W-:Y:S01]  /*8570*/  FMUL.RZ R39, R7, 0.15915493667125701904 ;  /* 0x3e22f98307277820 */ /* 0x004fe2000040c000 */
[C---:B------:R-:W-:Y:S01]  /*8580*/  IADD3 R80, R43.reuse, 0x280, RZ ;  /* 0x000002802b507810 */ /* 0x040fe20007ffe0ff */
[----:B------:R-:W-:Y:S01]  /*8590*/  FMUL.FTZ R7, R136, UR43 ;  /* 0x0000002b88077c20 */ /* 0x000fe20008410000 */
[-C--:B------:R-:W-:Y:S01]  /*85a0*/  LEA.HI.SX32 R72, R72, R43.reuse, 0x1b ;  /* 0x0000002b48487211 */ /* 0x080fe200078fdaff */
[----:B------:R-:W-:Y:S01]  /*85b0*/  STS.U16 [R47+0x280], R20 ;  /* 0x000280142f007388 */ /* 0x000fe20000000400 */
[----:B------:R-:W-:Y:S01]  /*85c0*/  IADD3 R82, R43, 0x2a0, RZ ;  /* 0x000002a02b527810 */ /* 0x000fe20007ffe0ff */
[----:B------:R-:W-:Y:S01]  /*85d0*/  FMUL.RZ R10, R5, 0.15915493667125701904 ;  /* 0x3e22f983050a7820 */ /* 0x000fe2000040c000 */
[-C--:B------:R-:W-:Y:S01]  /*85e0*/  LEA.HI.SX32 R74, R74, R43.reuse, 0x1b ;  /* 0x0000002b4a4a7211 */ /* 0x080fe200078fdaff */
[----:B------:R-:W-:Y:S01]  /*85f0*/  STS.U16 [R62+0x2c0], R21 ;  /* 0x0002c0153e007388 */ /* 0x000fe20000000400 */
[-C--:B------:R-:W-:Y:S01]  /*8600*/  LEA.HI.SX32 R76, R76, R43.reuse, 0x1b ;  /* 0x0000002b4c4c7211 */ /* 0x080fe200078fdaff */
[----:B------:R-:W-:Y:S01]  /*8610*/  MUFU.SIN R83, R8 ;  /* 0x0000000800537308 */ /* 0x000fe20000000400 */
[-C--:B------:R-:W-:Y:S01]  /*8620*/  LEA.HI.SX32 R45, R84, R43.reuse, 0x1b ;  /* 0x0000002b542d7211 */ /* 0x080fe200078fdaff */
[----:B------:R-:W-:Y:S01]  /*8630*/  STS.U16 [R64+0x300], R19 ;  /* 0x0003001340007388 */ /* 0x000fe20000000400 */
[----:B------:R-:W-:Y:S01]  /*8640*/  SHF.L.U32 R5, R68, 0x1, RZ ;  /* 0x0000000144057819 */ /* 0x000fe200000006ff */
[----:B------:R-:W-:Y:S01]  /*8650*/  FMUL.RZ R7, R7, 0.15915493667125701904 ;  /* 0x3e22f98307077820 */ /* 0x000fe2000040c000 */
[----:B------:R-:W-:Y:S01]  /*8660*/  IADD3 R86, R43, 0x2e0, RZ ;  /* 0x000002e02b567810 */ /* 0x000fe20007ffe0ff */
[----:B------:R0:W-:Y:S01]  /*8670*/  STS.U16 [R11+0x340], R14 ;  /* 0x0003400e0b007388 */ /* 0x0001e20000000400 */
[----:B------:R-:W-:Y:S01]  /*8680*/  LEA.HI.SX32 R78, R78, R43, 0x1b ;  /* 0x0000002b4e4e7211 */ /* 0x000fe200078fdaff */
[----:B------:R1:W-:Y:S01]  /*8690*/  MUFU.COS R84, R8 ;  /* 0x0000000800547308 */ /* 0x0003e20000000000 */
[----:B---3--:R-:W-:-:S02]  /*86a0*/  SHF.L.U32 R9, R70, 0x1, RZ ;  /* 0x0000000146097819 */ /* 0x008fc400000006ff */
[C---:B------:R-:W-:Y:S02]  /*86b0*/  IADD3 R88, R43.reuse, 0x300, RZ ;  /* 0x000003002b587810 */ /* 0x040fe40007ffe0ff */
[----:B------:R-:W-:Y:S02]  /*86c0*/  LEA.HI.SX32 R80, R80, R43, 0x1b ;  /* 0x0000002b50507211 */ /* 0x000fe400078fdaff */
[----:B------:R-:W-:Y:S02]  /*86d0*/  SHF.L.U32 R72, R72, 0x1, RZ ;  /* 0x0000000148487819 */ /* 0x000fe400000006ff */
[----:B-1----:R-:W-:Y:S02]  /*86e0*/  MOV R8, UR44 ;  /* 0x0000002c00087c02 */ /* 0x002fe40008000f00 */
[C---:B------:R-:W-:Y:S02]  /*86f0*/  IADD3 R94, R43.reuse, 0x320, RZ ;  /* 0x000003202b5e7810 */ /* 0x040fe40007ffe0ff */
[----:B------:R-:W-:-:S02]  /*8700*/  IADD3 R150, R43, 0x340, RZ ;  /* 0x000003402b967810 */ /* 0x000fc40007ffe0ff */
[-C--:B------:R-:W-:Y:S02]  /*8710*/  LEA.HI.SX32 R3, R82, R43.reuse, 0x1b ;  /* 0x0000002b52037211 */ /* 0x080fe400078fdaff */
[----:B0-----:R-:W-:Y:S01]  /*8720*/  SHF.L.U32 R11, R74, 0x1, RZ ;  /* 0x000000014a0b7819 */ /* 0x001fe200000006ff */
[----:B------:R0:W-:Y:S01]  /*8730*/  STS.U16 [R5+0x380], R18 ;  /* 0x0003801205007388 */ /* 0x0001e20000000400 */
[----:B------:R-:W-:Y:S01]  /*8740*/  SHF.L.U32 R76, R76, 0x1, RZ ;  /* 0x000000014c4c7819 */ /* 0x000fe200000006ff */
[----:B------:R-:W-:Y:S01]  /*8750*/  MUFU.SIN R91, R7 ;  /* 0x00000007005b7308 */ /* 0x000fe20000000400 */
[----:B------:R-:W-:Y:S01]  /*8760*/  IADD3 R152, R43, 0x360, RZ ;  /* 0x000003602b987810 */ /* 0x000fe20007ffe0ff */
[----:B------:R-:W-:Y:S01]  /*8770*/  STS.U16 [R9+0x3c0], R24 ;  /* 0x0003c01809007388 */ /* 0x000fe20000000400 */
[-C--:B------:R-:W-:Y:S01]  /*8780*/  LEA.HI.SX32 R44, R86, R43.reuse, 0x1b ;  /* 0x0000002b562c7211 */ /* 0x080fe200078fdaff */
[----:B------:R-:W-:Y:S01]  /*8790*/  FMUL.FTZ R2, R130, UR43 ;  /* 0x0000002b82027c20 */ /* 0x000fe20008410000 */
[----:B------:R-:W-:Y:S01]  /*87a0*/  SHF.L.U32 R13, R78, 0x1, RZ ;  /* 0x000000014e0d7819 */ /* 0x000fe200000006ff */
[----:B------:R-:W-:Y:S01]  /*87b0*/  STS.U16 [R72+0x400], R23 ;  /* 0x0004001748007388 */ /* 0x000fe20000000400 */
[-C--:B------:R-:W-:Y:S01]  /*87c0*/  LEA.HI.SX32 R6, R88, R43.reuse, 0x1b ;  /* 0x0000002b58067211 */ /* 0x080fe200078fdaff */
[----:B------:R1:W-:Y:S01]  /*87d0*/  MUFU.COS R96, R7 ;  /* 0x0000000700607308 */ /* 0x0003e20000000000 */
[----:B------:R-:W-:Y:S01]  /*87e0*/  SHF.L.U32 R15, R80, 0x1, RZ ;  /* 0x00000001500f7819 */ /* 0x000fe200000006ff */
[----:B0-----:R-:W-:Y:S01]  /*87f0*/  FMUL.FTZ R5, R8, 1.4426950216293334961 ;  /* 0x3fb8aa3b08057820 */ /* 0x001fe20000410000 */
[----:B------:R-:W-:Y:S01]  /*8800*/  LEA.HI.SX32 R38, R94, R43, 0x1b ;  /* 0x0000002b5e267211 */ /* 0x000fe200078fdaff */
[----:B------:R-:W-:Y:S01]  /*8810*/  STS.U16 [R11+0x440], R22 ;  /* 0x000440160b007388 */ /* 0x000fe20000000400 */
[----:B------:R-:W-:-:S02]  /*8820*/  SHF.L.U32 R12, R3, 0x1, RZ ;  /* 0x00000001030c7819 */ /* 0x000fc400000006ff */
[----:B------:R-:W-:Y:S01]  /*8830*/  SHF.L.U32 R14, R45, 0x1, RZ ;  /* 0x000000012d0e7819 */ /* 0x000fe200000006ff */
[----:B------:R-:W-:Y:S01]  /*8840*/  MUFU.SIN R99, R41 ;  /* 0x0000002900637308 */ /* 0x000fe20000000400 */
[----:B-1----:R-:W-:Y:S01]  /*8850*/  LEA.HI.SX32 R7, R150, R43, 0x1b ;  /* 0x0000002b96077211 */ /* 0x002fe200078fdaff */
[----:B------:R-:W-:Y:S01]  /*8860*/  STS.U16 [R76+0x480], R25 ;  /* 0x000480194c007388 */ /* 0x000fe20000000400 */
[----:B------:R-:W-:Y:S01]  /*8870*/  SHF.L.U32 R17, R44, 0x1, RZ ;  /* 0x000000012c117819 */ /* 0x000fe200000006ff */
[----:B------:R-:W-:Y:S01]  /*8880*/  FMUL.RZ R19, R2, 0.15915493667125701904 ;  /* 0x3e22f98302137820 */ /* 0x000fe2000040c000 */
[----:B------:R-:W-:Y:S01]  /*8890*/  SHF.L.U32 R16, R6, 0x1, RZ ;  /* 0x0000000106107819 */ /* 0x000fe200000006ff */
[----:B------:R0:W-:Y:S02]  /*88a0*/  STS.U16 [R13+0x4c0], R28 ;  /* 0x0004c01c0d007388 */ /* 0x0001e40000000400 */
[----:B------:R1:W-:Y:S01]  /*88b0*/  MUFU.COS R100, R41 ;  /* 0x0000002900647308 */ /* 0x0003e20000000000 */
[----:B------:R-:W-:Y:S01]  /*88c0*/  FMUL.FTZ R2, R5, R143 ;  /* 0x0000008f05027220 */ /* 0x000fe20000410000 */
[----:B------:R-:W-:Y:S01]  /*88d0*/  STS.U16 [R15+0x500], R30 ;  /* 0x0005001e0f007388 */ /* 0x000fe20000000400 */
[----:B------:R-:W-:Y:S01]  /*88e0*/  SHF.L.U32 R18, R7, 0x1, RZ ;  /* 0x0000000107127819 */ /* 0x000fe200000006ff */
[----:B------:R-:W-:-:S02]  /*88f0*/  FMUL.FTZ R7, R5, R138 ;  /* 0x0000008a05077220 */ /* 0x000fc40000410000 */
[----:B------:R-:W-:Y:S01]  /*8900*/  STS.U16 [R12+0x540], R27 ;  /* 0x0005401b0c007388 */ /* 0x000fe20000000400 */
[----:B-1----:R-:W-:Y:S02]  /*8910*/  LEA.HI.SX32 R41, R152, R43, 0x1b ;  /* 0x0000002b98297211 */ /* 0x002fe400078fdaff */
[----:B0-----:R-:W-:Y:S01]  /*8920*/  SHF.L.U32 R13, R38, 0x1, RZ ;  /* 0x00000001260d7819 */ /* 0x001fe200000006ff */
[----:B------:R-:W-:Y:S01]  /*8930*/  STS.U16 [R14+0x580], R29 ;  /* 0x0005801d0e007388 */ /* 0x000fe20000000400 */
[----:B------:R-:W-:Y:S01]  /*8940*/  SHF.L.U32 R41, R41, 0x1, RZ ;  /* 0x0000000129297819 */ /* 0x000fe200000006ff */
[C---:B------:R-:W-:Y:S01]  /*8950*/  FMUL.FTZ R9, R5.reuse, R142 ;  /* 0x0000008e05097220 */ /* 0x040fe20000410000 */
[----:B------:R-:W0:Y:S01]  /*8960*/  MUFU.EX2 R8, R2 ;  /* 0x0000000200087308 */ /* 0x000e220000000800 */
[----:B------:R-:W-:Y:S01]  /*8970*/  STS.U16 [R17+0x5c0], R26 ;  /* 0x0005c01a11007388 */ /* 0x000fe20000000400 */
[----:B------:R-:W-:-:S03]  /*8980*/  FMUL.FTZ R6, R5, R139 ;  /* 0x0000008b05067220 */ /* 0x000fc60000410000 */
[----:B------:R-:W-:Y:S04]  /*8990*/  STS.U16 [R16+0x600], R33 ;  /* 0x0006002110007388 */ /* 0x000fe80000000400 */
[----:B------:R-:W-:Y:S01]  /*89a0*/  STS.U16 [R13+0x640], R32 ;  /* 0x000640200d007388 */ /* 0x000fe20000000400 */
[----:B------:R-:W1:Y:S03]  /*89b0*/  MUFU.EX2 R7, R7 ;  /* 0x0000000700077308 */ /* 0x000e660000000800 */
[----:B------:R-:W-:Y:S04]  /*89c0*/  STS.U16 [R18+0x680], R31 ;  /* 0x0006801f12007388 */ /* 0x000fe80000000400 */
[----:B------:R2:W-:Y:S01]  /*89d0*/  STS.U16 [R41+0x6c0], R4 ;  /* 0x0006c00429007388 */ /* 0x0005e20000000400 */
[----:B------:R-:W3:Y:S01]  /*89e0*/  MUFU.EX2 R9, R9 ;  /* 0x0000000900097308 */ /* 0x000ee20000000800 */
[----:B------:R-:W-:-:S02]  /*89f0*/  FMUL.FTZ R11, R5, R140 ;  /* 0x0000008c050b7220 */ /* 0x000fc40000410000 */
[----:B--2---:R-:W-:-:S05]  /*8a00*/  FMUL.FTZ R4, R5, R137 ;  /* 0x0000008905047220 */ /* 0x004fca0000410000 */
[----:B------:R-:W2:Y:S01]  /*8a10*/  MUFU.EX2 R6, R6 ;  /* 0x0000000600067308 */ /* 0x000ea20000000800 */
[----:B------:R-:W-:Y:S01]  /*8a20*/  PRMT R201, RZ, 0x5410, R218 ;  /* 0x00005410ffc97816 */ /* 0x000fe200000000da */
[----:B0-----:R-:W-:-:S06]  /*8a30*/  FMUL.FTZ R109, R8, R109 ;  /* 0x0000006d086d7220 */ /* 0x001fcc0000410000 */
[----:B------:R-:W-:Y:S08]  /*8a40*/  MUFU.SIN R97, R39 ;  /* 0x0000002700617308 */ /* 0x000ff00000000400 */
[----:B------:R-:W-:Y:S08]  /*8a50*/  MUFU.COS R98, R39 ;  /* 0x0000002700627308 */ /* 0x000ff00000000000 */
[----:B------:R-:W-:Y:S08]  /*8a60*/  MUFU.SIN R81, R10 ;  /* 0x0000000a00517308 */ /* 0x000ff00000000400 */
[----:B------:R0:W-:Y:S08]  /*8a70*/  MUFU.COS R82, R10 ;  /* 0x0000000a00527308 */ /* 0x0001f00000000000 */
[----:B------:R-:W4:Y:S01]  /*8a80*/  MUFU.EX2 R4, R4 ;  /* 0x0000000400047308 */ /* 0x000f220000000800 */
[----:B0-----:R-:W-:Y:S01]  /*8a90*/  FMUL.FTZ R10, R5, R141 ;  /* 0x0000008d050a7220 */ /* 0x001fe20000410000 */
[----:B------:R-:W-:Y:S01]  /*8aa0*/  PRMT R200, RZ, 0x5410, R217 ;  /* 0x00005410ffc87816 */ /* 0x000fe200000000d9 */
[----:B------:R-:W-:-:S05]  /*8ab0*/  FMUL.FTZ R201, R201, R144 ;  /* 0x00000090c9c97220 */ /* 0x000fca0000410000 */
[----:B------:R-:W0:Y:S01]  /*8ac0*/  MUFU.EX2 R11, R11 ;  /* 0x0000000b000b7308 */ /* 0x000e220000000800 */
[C---:B-1----:R-:W-:Y:S02]  /*8ad0*/  FMUL.FTZ R100, R7.reuse, R100 ;  /* 0x0000006407647220 */ /* 0x042fe40000410000 */
[----:B------:R-:W-:Y:S01]  /*8ae0*/  FMUL.FTZ R99, R7, R99 ;  /* 0x0000006307637220 */ /* 0x000fe20000410000 */
[----:B------:R-:W-:Y:S01]  /*8af0*/  UIMAD UR42, UR11, UR34, URZ ;  /* 0x000000220b2a72a4 */ /* 0x000fe2000f8e023f */
[----:B------:R-:W-:-:S03]  /*8b00*/  FMUL.FTZ R110, R8, R110 ;  /* 0x0000006e086e7220 */ /* 0x000fc60000410000 */
[----:B------:R-:W1:Y:S01]  /*8b10*/  MUFU.EX2 R10, R10 ;  /* 0x0000000a000a7308 */ /* 0x000e620000000800 */
[----:B------:R-:W-:Y:S02]  /*8b20*/  FMUL.FTZ R7, RZ, R109 ;  /* 0x0000006dff077220 */ /* 0x000fe40000410000 */
[C---:B---3--:R-:W-:Y:S02]  /*8b30*/  FMUL.FTZ R108, R9.reuse, R108 ;  /* 0x0000006c096c7220 */ /* 0x048fe40000410000 */
[----:B------:R-:W-:Y:S02]  /*8b40*/  FMUL.FTZ R107, R9, R107 ;  /* 0x0000006b096b7220 */ /* 0x000fe40000410000 */
[C---:B--2---:R-:W-:Y:S02]  /*8b50*/  FMUL.FTZ R102, R6.reuse, R102 ;  /* 0x0000006606667220 */ /* 0x044fe40000410000 */
[----:B------:R-:W-:Y:S02]  /*8b60*/  FMUL.FTZ R101, R6, R101 ;  /* 0x0000006506657220 */ /* 0x000fe40000410000 */
[----:B------:R-:W-:-:S02]  /*8b70*/  FMUL.FTZ R9, R201, R109 ;  /* 0x0000006dc9097220 */ /* 0x000fc40000410000 */
[----:B------:R-:W-:Y:S01]  /*8b80*/  FMUL.FTZ R6, R5, R135 ;  /* 0x0000008705067220 */ /* 0x000fe20000410000 */
[----:B------:R-:W-:Y:S01]  /*8b90*/  UIMAD.WIDE.U32 UR36, UR10, UR34, URZ ;  /* 0x000000220a2472a5 */ /* 0x000fe2000f8e003f */
[----:B------:R-:W-:Y:S01]  /*8ba0*/  FMUL.FTZ R200, R200, R143 ;  /* 0x0000008fc8c87220 */ /* 0x000fe20000410000 */
[----:B------:R-:W-:Y:S01]  /*8bb0*/  UIMAD UR42, UR10, UR35, UR42 ;  /* 0x000000230a2a72a4 */ /* 0x000fe2000f8e022a */
[----:B------:R-:W-:Y:S02]  /*8bc0*/  FFMA.FTZ R7, R201, R110, -R7 ;  /* 0x0000006ec9077223 */ /* 0x000fe40000010807 */
[----:B------:R-:W-:Y:S01]  /*8bd0*/  FMUL.FTZ R8, R5, R136 ;  /* 0x0000008805087220 */ /* 0x000fe20000410000 */
[----:B------:R-:W-:Y:S01]  /*8be0*/  ULDC.64 UR34, c[0x0][0x1a0] ;  /* 0x0000680000227ab9 */ /* 0x000fe20000000a00 */
[----:B------:R-:W-:Y:S02]  /*8bf0*/  FFMA.FTZ R9, RZ, R110, R9 ;  /* 0x0000006eff097223 */ /* 0x000fe40000010009 */
[----:B----4-:R-:W-:-:S02]  /*8c00*/  FMUL.FTZ R98, R4, R98 ;  /* 0x0000006204627220 */ /* 0x010fc40000410000 */
[----:B------:R-:W-:Y:S02]  /*8c10*/  FMUL.FTZ R97, R4, R97 ;  /* 0x0000006104617220 */ /* 0x000fe40000410000 */
[----:B------:R-:W-:Y:S01]  /*8c20*/  FMUL.FTZ R4, R5, R144 ;  /* 0x0000009005047220 */ /* 0x000fe20000410000 */
[----:B------:R-:W-:Y:S01]  /*8c30*/  IADD3 R154, R43, 0x380, RZ ;  /* 0x000003802b9a7810 */ /* 0x000fe20007ffe0ff */
[----:B------:R-:W-:Y:S01]  /*8c40*/  FMUL.FTZ R39, R134, UR43 ;  /* 0x0000002b86277c20 */ /* 0x000fe20008410000 */
[----:B------:R-:W-:Y:S01]  /*8c50*/  UIMAD UR39, UR39, UR34, URZ ;  /* 0x00000022272772a4 */ /* 0x000fe2000f8e023f */
[----:B------:R-:W-:Y:S01]  /*8c60*/  FADD.FTZ R7, R200, R7 ;  /* 0x00000007c8077221 */ /* 0x000fe20000010000 */
[----:B------:R-:W-:Y:S01]  /*8c70*/  UIADD3 UR37, UR37, UR42, URZ ;  /* 0x0000002a25257290 */ /* 0x000fe2000fffe03f */
[----:B------:R-:W2:Y:S01]  /*8c80*/  MUFU.EX2 R6, R6 ;  /* 0x0000000600067308 */ /* 0x000ea20000000800 */
[----:B------:R-:W-:Y:S02]  /*8c90*/  FADD.FTZ R9, RZ, R9 ;  /* 0x00000009ff097221 */ /* 0x000fe40000010000 */
[----:B0-----:R-:W-:-:S02]  /*8ca0*/  FMUL.FTZ R104, R11, R104 ;  /* 0x000000680b687220 */ /* 0x001fc40000410000 */
[----:B------:R-:W-:Y:S01]  /*8cb0*/  FMUL.FTZ R103, R11, R103 ;  /* 0x000000670b677220 */ /* 0x000fe20000410000 */
[----:B------:R-:W-:Y:S01]  /*8cc0*/  UIMAD UR39, UR7, UR35, UR39 ;  /* 0x00000023072772a4 */ /* 0x000fe2000f8e0227 */
[----:B------:R-:W-:Y:S01]  /*8cd0*/  FMUL.RZ R55, R39, 0.15915493667125701904 ;  /* 0x3e22f98327377820 */ /* 0x000fe2000040c000 */
[----:B------:R-:W0:Y:S01]  /*8ce0*/  MUFU.EX2 R8, R8 ;  /* 0x0000000800087308 */ /* 0x000e220000000800 */
[C---:B------:R-:W-:Y:S01]  /*8cf0*/  FMUL.FTZ R11, R107.reuse, R7 ;  /* 0x000000076b0b7220 */ /* 0x040fe20000410000 */
[----:B------:R-:W-:Y:S01]  /*8d00*/  LEA.HI.SX32 R39, R154, R43, 0x1b ;  /* 0x0000002b9a277211 */ /* 0x000fe200078fdaff */
[----:B------:R-:W-:Y:S01]  /*8d10*/  UIMAD.WIDE.U32 UR36, UR7, UR34, UR36 ;  /* 0x00000022072472a5 */ /* 0x000fe2000f8e0024 */
[----:B-1----:R-:W-:Y:S01]  /*8d20*/  FMUL.FTZ R106, R10, R106 ;  /* 0x0000006a0a6a7220 */ /* 0x002fe20000410000 */
[----:B------:R-:W-:Y:S01]  /*8d30*/  ISETP.NE.AND P1, PT, R148, RZ, PT ;  /* 0x000000ff9400720c */ /* 0x000fe20003f25270 */
[----:B------:R-:W-:Y:S01]  /*8d40*/  FMUL.FTZ R105, R10, R105 ;  /* 0x000000690a697220 */ /* 0x000fe20000410000 */
[----:B------:R-:W-:Y:S01]  /*8d50*/  ULDC.64 UR34, c[0x0][0x228] ;  /* 0x00008a0000227ab9 */ /* 0x000fe20000000a00 */
[----:B------:R-:W1:Y:S01]  /*8d60*/  MUFU.EX2 R4, R4 ;  /* 0x0000000400047308 */ /* 0x000e620000000800 */
[-C--:B------:R-:W-:Y:S01]  /*8d70*/  FMUL.FTZ R10, R107, R9.reuse ;  /* 0x000000096b0a7220 */ /* 0x080fe20000410000 */
[----:B------:R-:W-:Y:S01]  /*8d80*/  PRMT R199, RZ, 0x5410, R215 ;  /* 0x00005410ffc77816 */ /* 0x000fe200000000d7 */
[C---:B------:R-:W-:Y:S01]  /*8d90*/  FFMA.FTZ R11, R108.reuse, R9, R11 ;  /* 0x000000096c0b7223 */ /* 0x040fe2000001000b */
[C---:B------:R-:W-:Y:S01]  /*8da0*/  IADD3 R156, R43.reuse, 0x3a0, RZ ;  /* 0x000003a02b9c7810 */ /* 0x040fe20007ffe0ff */
[----:B------:R-:W-:Y:S01]  /*8db0*/  UIADD3 UR37, UR37, UR39, URZ ;  /* 0x0000002725257290 */ /* 0x000fe2000fffe03f */
[----:B------:R-:W-:Y:S01]  /*8dc0*/  IADD3 R186, R43, 0x3c0, RZ ;  /* 0x000003c02bba7810 */ /* 0x000fe20007ffe0ff */
[----:B------:R-:W-:Y:S01]  /*8dd0*/  ULEA UR34, UP0, UR36, UR34, 0x3 ;  /* 0x0000002224227291 */ /* 0x000fe2000f80183f */
[----:B------:R-:W-:Y:S01]  /*8de0*/  SHF.L.U32 R12, R39, 0x1, RZ ;  /* 0x00000001270c7819 */ /* 0x000fe200000006ff */
[----:B------:R-:W-:Y:S01]  /*8df0*/  FFMA.FTZ R10, R108, R7, -R10 ;  /* 0x000000076c0a7223 */ /* 0x000fe2000001080a */
[----:B------:R-:W-:Y:S01]  /*8e00*/  IADD3 R188, R43, 0x3e0, RZ ;  /* 0x000003e02bbc7810 */ /* 0x000fe20007ffe0ff */
[----:B------:R-:W-:Y:S01]  /*8e10*/  FMUL.FTZ R7, R129, UR43 ;  /* 0x0000002b81077c20 */ /* 0x000fe20008410000 */
[-C--:B------:R-:W-:Y:S01]  /*8e20*/  LEA.HI.SX32 R40, R156, R43.reuse, 0x1b ;  /* 0x0000002b9c287211 */ /* 0x080fe200078fdaff */
[----:B------:R-:W-:Y:S01]  /*8e30*/  FMUL.FTZ R199, R199, R142 ;  /* 0x0000008ec7c77220 */ /* 0x000fe20000410000 */
[----:B------:R-:W-:Y:S01]  /*8e40*/  LEA.HI.SX32 R42, R186, R43, 0x1b ;  /* 0x0000002bba2a7211 */ /* 0x000fe200078fdaff */
[----:B------:R-:W-:Y:S01]  /*8e50*/  FADD.FTZ R11, RZ, R11 ;  /* 0x0000000bff0b7221 */ /* 0x000fe20000010000 */
[----:B------:R-:W-:Y:S01]  /*8e60*/  ULEA.HI.X UR35, UR36, UR35, UR37, 0x3, UP0 ;  /* 0x0000002324237291 */ /* 0x000fe200080f1c25 */
[----:B------:R3:W-:Y:S01]  /*8e70*/  STS.U16 [R12+0x700], R37 ;  /* 0x000700250c007388 */ /* 0x0007e20000000400 */
[----:B------:R-:W-:-:S02]  /*8e80*/  MOV R9, UR38 ;  /* 0x0000002600097c02 */ /* 0x000fc40008000f00 */
[----:B------:R-:W-:Y:S01]  /*8e90*/  LEA R0, R147, R0, 0x5 ;  /* 0x0000000093007211 */ /* 0x000fe200078e28ff */
[----:B------:R-:W-:Y:S01]  /*8ea0*/  FADD.FTZ R10, R199, R10 ;  /* 0x0000000ac70a7221 */ /* 0x000fe20000010000 */
[----:B------:R-:W-:Y:S01]  /*8eb0*/  LEA.HI.SX32 R43, R188, R43, 0x1b ;  /* 0x0000002bbc2b7211 */ /* 0x000fe200078fdaff */
[----:B--2---:R-:W-:Y:S01]  /*8ec0*/  FMUL.FTZ R90, R6, R90 ;  /* 0x0000005a065a7220 */ /* 0x004fe20000410000 */
[----:B------:R-:W-:Y:S01]  /*8ed0*/  SHF.L.U32 R40, R40, 0x1, RZ ;  /* 0x0000000128287819 */ /* 0x000fe200000006ff */
[----:B------:R-:W-:Y:S02]  /*8ee0*/  FMUL.FTZ R89, R6, R89 ;  /* 0x0000005906597220 */ /* 0x000fe40000410000 */
[----:B---3--:R-:W-:Y:S01]  /*8ef0*/  FMUL.RZ R12, R7, 0.15915493667125701904 ;  /* 0x3e22f983070c7820 */ /* 0x008fe2000040c000 */
[----:B------:R-:W-:Y:S01]  /*8f00*/  SHF.L.U32 R15, R42, 0x1, RZ ;  /* 0x000000012a0f7819 */ /* 0x000fe200000006ff */
[----:B------:R-:W-:Y:S01]  /*8f10*/  FMUL.FTZ R7, R105, R11 ;  /* 0x0000000b69077220 */ /* 0x000fe20000410000 */
[----:B------:R-:W-:-:S02]  /*8f20*/  LEA R6, R9, UR7, 0x8 ;  /* 0x0000000709067c11 */ /* 0x000fc4000f8e40ff */
[----:B------:R-:W-:Y:S01]  /*8f30*/  LEA.HI.SX32 R0, R0, R0, 0x1b ;  /* 0x0000000000007211 */ /* 0x000fe200078fdaff */
[C---:B0-----:R-:W-:Y:S01]  /*8f40*/  FMUL.FTZ R96, R8.reuse, R96 ;  /* 0x0000006008607220 */ /* 0x041fe20000410000 */
[----:B------:R-:W-:Y:S01]  /*8f50*/  MOV R2, UR34 ;  /* 0x0000002200027c02 */ /* 0x000fe20008000f00 */
[----:B------:R-:W-:Y:S01]  /*8f60*/  FMUL.FTZ R91, R8, R91 ;  /* 0x0000005b085b7220 */ /* 0x000fe20000410000 */
[----:B------:R-:W-:Y:S01]  /*8f70*/  MOV R3, UR35 ;  /* 0x0000002300037c02 */ /* 0x000fe20008000f00 */
[-C--:B------:R-:W-:Y:S01]  /*8f80*/  FFMA.FTZ R13, R106, R10.reuse, -R7 ;  /* 0x0000000a6a0d7223 */ /* 0x080fe20000010807 */
[----:B------:R-:W-:Y:S01]  /*8f90*/  @P1 IADD3 R6, R148, 0x200, RZ ;  /* 0x0000020094061810 */ /* 0x000fe20007ffe0ff */
[----:B------:R-:W-:Y:S01]  /*8fa0*/  STS.U16 [R40+0x740], R35 ;  /* 0x0007402328007388 */ /* 0x000fe20000000400 */
[----:B------:R-:W-:Y:S01]  /*8fb0*/  SHF.L.U32 R43, R43, 0x1, RZ ;  /* 0x000000012b2b7819 */ /* 0x000fe200000006ff */
[----:B------:R-:W-:Y:S02]  /*8fc0*/  FMUL.FTZ R8, R105, R10 ;  /* 0x0000000a69087220 */ /* 0x000fe40000410000 */
[C---:B-1----:R-:W-:Y:S01]  /*8fd0*/  FMUL.FTZ R122, R4.reuse, R122 ;  /* 0x0000007a047a7220 */ /* 0x042fe20000410000 */
[----:B------:R0:W-:Y:S01]  /*8fe0*/  STS.U16 [R15+0x780], R36 ;  /* 0x000780240f007388 */ /* 0x0001e20000000400 */
[----:B------:R-:W-:Y:S01]  /*8ff0*/  FMUL.FTZ R123, R4, R123 ;  /* 0x0000007b047b7220 */ /* 0x000fe20000410000 */
[----:B------:R-:W-:Y:S01]  /*9000*/  SHF.L.U32 R4, R0, 0x1, RZ ;  /* 0x0000000100047819 */ /* 0x000fe200000006ff */
[----:B------:R-:W-:Y:S01]  /*9010*/  FMUL.FTZ R7, R5, R134 ;  /* 0x0000008605077220 */ /* 0x000fe20000410000 */
[----:B------:R-:W-:Y:S01]  /*9020*/  MUFU.SIN R85, R57 ;  /* 0x0000003900557308 */ /* 0x000fe20000000400 */
[----:B------:R-:W5:Y:S01]  /*9030*/  LDG.E.64 R2, [R2.64] ;  /* 0x0000002002027981 */ /* 0x000f62000c1e1b00 */
[----:B------:R-:W-:Y:S01]  /*9040*/  FFMA.FTZ R14, R106, R11, R8 ;  /* 0x0000000b6a0e7223 */ /* 0x000fe20000010008 */
[----:B0-----:R-:W-:-:S02]  /*9050*/  SHF.L.U32 R15, R6, 0x3, RZ ;  /* 0x00000003060f7819 */ /* 0x001fc400000006ff */
[----:B------:R0:W-:Y:S03]  /*9060*/  STS.U16 [R43+0x7c0], R34 ;  /* 0x0007c0222b007388 */ /* 0x0001e60000000400 */
[----:B------:R-:W-:Y:S01]  /*9070*/  MUFU.COS R86, R57 ;  /* 0x0000003900567308 */ /* 0x000fe20000000000 */
[----:B------:R-:W-:-:S06]  /*9080*/  NOP ;  /* 0x0000000000007918 */ /* 0x000fcc0000000000 */
[----:B------:R0:W1:Y:S01]  /*9090*/  LDS.U16 R56, [R4] ;  /* 0x0000000004387984 */ /* 0x0000620000000400 */
[----:B------:R-:W-:Y:S03]  /*90a0*/  MUFU.SIN R87, R55 ;  /* 0x0000003700577308 */ /* 0x000fe60000000400 */
[----:B------:R0:W2:Y:S04]  /*90b0*/  LDS.U16 R52, [R4+0x4] ;  /* 0x0000040004347984 */ /* 0x0000a80000000400 */
[----:B------:R0:W3:Y:S01]  /*90c0*/  LDS.U16 R51, [R4+0x6] ;  /* 0x0000060004337984 */ /* 0x0000e20000000400 */
[----:B------:R4:W-:Y:S03]  /*90d0*/  MUFU.COS R88, R55 ;  /* 0x0000003700587308 */ /* 0x0009e60000000000 */
[----:B------:R0:W0:Y:S04]  /*90e0*/  LDS.U16 R50, [R4+0x8] ;  /* 0x0000080004327984 */ /* 0x0000280000000400 */
[----:B------:R0:W0:Y:S01]  /*90f0*/  LDS.U16 R49, [R4+0xa] ;  /* 0x00000a0004317984 */ /* 0x0000220000000400 */
[----:B------:R-:W-:Y:S03]  /*9100*/  MUFU.SIN R59, R19 ;  /* 0x00000013003b7308 */ /* 0x000fe60000000400 */
[----:B----4-:R4:W0:Y:S04]  /*9110*/  LDS.U16 R55, [R4+0x2] ;  /* 0x0000020004377984 */ /* 0x0108280000000400 */
[----:B------:R4:W0:Y:S01]  /*9120*/  LDS.U16 R44, [R4+0xc] ;  /* 0x00000c00042c7984 */ /* 0x0008220000000400 */
[----:B------:R0:W-:Y:S03]  /*9130*/  MUFU.COS R80, R19 ;  /* 0x0000001300507308 */ /* 0x0001e60000000000 */
[----:B------:R4:W0:Y:S04]  /*9140*/  LDS.U16 R43, [R4+0xe] ;  /* 0x00000e00042b7984 */ /* 0x0008280000000400 */
[----:B------:R4:W0:Y:S01]  /*9150*/  LDS.U16 R42, [R4+0x10] ;  /* 0x00001000042a7984 */ /* 0x0008220000000400 */
[----:B------:R-:W-:Y:S03]  /*9160*/  MUFU.SIN R57, R12 ;  /* 0x0000000c00397308 */ /* 0x000fe60000000400 */
[----:B------:R4:W0:Y:S04]  /*9170*/  LDS.U16 R41, [R4+0x12] ;  /* 0x0000120004297984 */ /* 0x0008280000000400 */
[----:B------:R4:W1:Y:S01]  /*9180*/  LDS.U16 R36, [R4+0x14] ;  /* 0x0000140004247984 */ /* 0x0008620000000400 */
[----:B------:R0:W-:Y:S03]  /*9190*/  MUFU.COS R58, R12 ;  /* 0x0000000c003a7308 */ /* 0x0001e60000000000 */
[----:B------:R4:W1:Y:S04]  /*91a0*/  LDS.U16 R35, [R4+0x16] ;  /* 0x0000160004237984 */ /* 0x0008680000000400 */
[----:B------:R4:W1:Y:S01]  /*91b0*/  LDS.U16 R34, [R4+0x18] ;  /* 0x0000180004227984 */ /* 0x0008620000000400 */
[----:B------:R0:W0:Y:S03]  /*91c0*/  MUFU.EX2 R9, R7 ;  /* 0x0000000700097308 */ /* 0x0000260000000800 */
[----:B------:R4:W1:Y:S04]  /*91d0*/  LDS.U16 R33, [R4+0x1a] ;  /* 0x00001a0004217984 */ /* 0x0008680000000400 */
[----:B------:R4:W1:Y:S04]  /*91e0*/  LDS.U16 R28, [R4+0x1c] ;  /* 0x00001c00041c7984 */ /* 0x0008680000000400 */
[----:B------:R4:W1:Y:S04]  /*91f0*/  LDS.U16 R27, [R4+0x1e] ;  /* 0x00001e00041b7984 */ /* 0x0008680000000400 */
[----:B------:R4:W1:Y:S04]  /*9200*/  LDS.U16 R26, [R4+0x20] ;  /* 0x00002000041a7984 */ /* 0x0008680000000400 */
[----:B------:R4:W1:Y:S04]  /*9210*/  LDS.U16 R25, [R4+0x22] ;  /* 0x0000220004197984 */ /* 0x0008680000000400 */
[----:B------:R4:W1:Y:S04]  /*9220*/  LDS.U16 R20, [R4+0x24] ;  /* 0x0000240004147984 */ /* 0x0008680000000400 */
[----:B0-----:R4:W0:Y:S04]  /*9230*/  LDS.U16 R19, [R4+0x26] ;  /* 0x0000260004137984 */ /* 0x0018280000000400 */
        /* <DEDUP_REMOVED lines=12> */
[----:B------:R4:W-:Y:S04]  /*9300*/  STS.64 [R15+0x7780], R122 ;  /* 0x0077807a0f007388 */ /* 0x0009e80000000a00 */
[----:B------:R-:W-:Y:S01]  /*9310*/  BAR.SYNC.DEFER_BLOCKING 0x0 ;  /* 0x0000000000007b1d */ /* 0x000fe20000010000 */
[----:B------:R-:W-:-:S13]  /*9320*/  ISETP.NE.AND P0, PT, R148, 0x7f, PT ;  /* 0x0000007f9400780c */ /* 0x000fda0003f05270 */
[----:B------:R4:W0:Y:S01]  /*9330*/  @P0 LDS.64 R94, [R148.X8+0x8788] ;  /* 0x00878800945e0984 */ /* 0x0008220000008a00 */
[----:B------:R-:W-:Y:S01]  /*9340*/  PRMT R198, RZ, 0x5410, R185 ;  /* 0x00005410ffc67816 */ /* 0x000fe200000000b9 */
[----:B------:R-:W-:Y:S01]  /*9350*/  BSSY B0, `(.L_x_783) ;  /* 0x0000012000007945 */ /* 0x000fe20003800000 */
[----:B------:R-:W-:Y:S02]  /*9360*/  FMUL.FTZ R10, R5, R133 ;  /* 0x00000085050a7220 */ /* 0x000fe40000410000 */
        /* <DEDUP_REMOVED lines=16> */
.L_x_784:
[----:B-1234-:R-:W-:Y:S05]  /*9470*/  BSYNC B0 ;  /* 0x0000000000007941 */ /* 0x01efea0003800000 */
.L_x_783:
[----:B------:R-:W-:Y:S01]  /*9480*/  UISETP.GE.AND UP0, UPT, UR24, 0x2, UPT ;  /* 0x000000021800788c */ /* 0x000fe2000bf06270 */
[----:B------:R-:W-:Y:S01]  /*9490*/  FADD.FTZ R13, R198, R13 ;  /* 0x0000000dc60d7221 */ /* 0x000fe20000010000 */
[----:B------:R-:W-:Y:S01]  /*94a0*/  PRMT R197, RZ, 0x5410, R184 ;  /* 0x00005410ffc57816 */ /* 0x000fe200000000b8 */
[----:B------:R-:W-:Y:S01]  /*94b0*/  FMUL.FTZ R87, R9, R87 ;  /* 0x0000005709577220 */ /* 0x000fe20000410000 */
[----:B------:R-:W1:Y:S01]  /*94c0*/  MUFU.EX2 R10, R10 ;  /* 0x0000000a000a7308 */ /* 0x000e620000000800 */
[CC--:B------:R-:W-:Y:S01]  /*94d0*/  FMUL.FTZ R15, R103.reuse, R13.reuse ;  /* 0x0000000d670f7220 */ /* 0x0c0fe20000410000 */
[----:B------:R-:W-:Y:S01]  /*94e0*/  PLOP3.LUT P0, PT, PT, PT, UP0, 0x80, 0x0 ;  /* 0x000000000000781c */ /* 0x000fe20003f0f008 */
[-C--:B------:R-:W-:Y:S01]  /*94f0*/  FMUL.FTZ R9, R103, R14.reuse ;  /* 0x0000000e67097220 */ /* 0x080fe20000410000 */
[----:B------:R-:W-:Y:S01]  /*9500*/  PRMT R196, RZ, 0x5410, R183 ;  /* 0x00005410ffc47816 */ /* 0x000fe200000000b7 */
[----:B------:R-:W-:Y:S01]  /*9510*/  FFMA.FTZ R15, R104, R14, R15 ;  /* 0x0000000e680f7223 */ /* 0x000fe2000001000f */
[----:B------:R-:W-:Y:S01]  /*9520*/  ISETP.NE.OR P0, PT, R238, RZ, !P0 ;  /* 0x000000ffee00720c */ /* 0x000fe20004705670 */
[----:B------:R-:W-:Y:S01]  /*9530*/  FFMA.FTZ R16, R104, R13, -R9 ;  /* 0x0000000d68107223 */ /* 0x000fe20000010809 */
[----:B------:R-:W-:Y:S01]  /*9540*/  MOV R14, UR24 ;  /* 0x00000018000e7c02 */ /* 0x000fe20008000f00 */
[----:B------:R-:W-:Y:S01]  /*9550*/  FMUL.FTZ R197, R197, R140 ;  /* 0x0000008cc5c57220 */ /* 0x000fe20000410000 */
[----:B------:R-:W-:Y:S01]  /*9560*/  HFMA2.MMA R24, -RZ, RZ, 0, 9.5367431640625e-07 ;  /* 0x00000010ff187435 */ /* 0x000fe200000001ff */
[----:B0-----:R-:W-:Y:S01]  /*9570*/  FMUL.FTZ R4, R5, R132 ;  /* 0x0000008405047220 */ /* 0x001fe20000410000 */
[----:B------:R-:W-:Y:S01]  /*9580*/  MOV R23, c[0x0][0x16c] ;  /* 0x00005b0000177a02 */ /* 0x000fe20000000f00 */
[----:B------:R-:W-:Y:S01]  /*9590*/  FADD.FTZ R15, RZ, R15 ;  /* 0x0000000fff0f7221 */ /* 0x000fe20000010000 */
[----:B------:R-:W-:Y:S01]  /*95a0*/  HFMA2.MMA R60, -RZ, RZ, 1.875, 0 ;  /* 0x3f800000ff3c7435 */ /* 0x000fe200000001ff */
[----:B------:R-:W-:Y:S01]  /*95b0*/  FADD.FTZ R16, R197, R16 ;  /* 0x00000010c5107221 */ /* 0x000fe20000010000 */
[----:B------:R0:W2:Y:S01]  /*95c0*/  MUFU.EX2 R9, R4 ;  /* 0x0000000400097308 */ /* 0x0000a20000000800 */
[C---:B------:R-:W-:Y:S01]  /*95d0*/  FMUL.FTZ R21, R101.reuse, R15 ;  /* 0x0000000f65157220 */ /* 0x040fe20000410000 */
[----:B------:R-:W-:Y:S01]  /*95e0*/  MOV R61, RZ ;  /* 0x000000ff003d7202 */ /* 0x000fe20000000f00 */
[----:B------:R-:W-:Y:S01]  /*95f0*/  FMUL.FTZ R196, R196, R139 ;  /* 0x0000008bc4c47220 */ /* 0x000fe20000410000 */
[----:B------:R-:W-:Y:S01]  /*9600*/  @!P0 IADD3 R14, R14, -0x2, RZ ;  /* 0xfffffffe0e0e8810 */ /* 0x000fe20007ffe0ff */
[----:B------:R-:W-:Y:S01]  /*9610*/  FFMA.FTZ R21, R102, R16, -R21 ;  /* 0x0000001066157223 */ /* 0x000fe20000010815 */
[----:B------:R-:W-:Y:S01]  /*9620*/  PRMT R195, RZ, 0x5410, R182 ;  /* 0x00005410ffc37816 */ /* 0x000fe200000000b6 */
[----:B-1----:R-:W-:Y:S01]  /*9630*/  FMUL.FTZ R86, R10, R86 ;  /* 0x000000560a567220 */ /* 0x002fe20000410000 */
[----:B------:R-:W-:Y:S01]  /*9640*/  CS2R R62, SRZ ;  /* 0x00000000003e7805 */ /* 0x000fe2000001ff00 */
[----:B0-----:R-:W-:-:S02]  /*9650*/  FMUL.FTZ R4, R101, R16 ;  /* 0x0000001065047220 */ /* 0x001fc40000410000 */
[----:B------:R-:W-:Y:S02]  /*9660*/  FADD.FTZ R21, R196, R21 ;  /* 0x00000015c4157221 */ /* 0x000fe40000010000 */
[----:B------:R-:W-:Y:S02]  /*9670*/  FFMA.FTZ R16, R102, R15, R4 ;  /* 0x0000000f66107223 */ /* 0x000fe40000010004 */
[----:B------:R-:W-:Y:S02]  /*9680*/  FMUL.FTZ R4, R5, R130 ;  /* 0x0000008205047220 */ /* 0x000fe40000410000 */
[----:B------:R-:W-:Y:S02]  /*9690*/  FADD.FTZ R16, RZ, R16 ;  /* 0x00000010ff107221 */ /* 0x000fe40000010000 */
[----:B------:R-:W-:Y:S02]  /*96a0*/  @!P0 IMAD R15, R14, R23, UR7 ;  /* 0x000000070e0f8e24 */ /* 0x000fe4000f8e0217 */
[----:B------:R-:W-:-:S02]  /*96b0*/  FMUL.FTZ R85, R10, R85 ;  /* 0x000000550a557220 */ /* 0x000fc40000410000 */
[----:B------:R-:W-:Y:S01]  /*96c0*/  FMUL.FTZ R22, R99, R16 ;  /* 0x0000001063167220 */ /* 0x000fe20000410000 */
[----:B------:R0:W-:Y:S01]  /*96d0*/  MUFU.EX2 R10, R4 ;  /* 0x00000004000a7308 */ /* 0x0001e20000000800 */
[C---:B------:R-:W-:Y:S02]  /*96e0*/  FMUL.FTZ R13, R5.reuse, R131 ;  /* 0x00000083050d7220 */ /* 0x040fe40000410000 */
[----:B------:R-:W-:Y:S02]  /*96f0*/  FMUL.FTZ R14, R5, R129 ;  /* 0x00000081050e7220 */ /* 0x000fe40000410000 */
[----:B------:R-:W-:Y:S02]  /*9700*/  FFMA.FTZ R22, R100, R21, -R22 ;  /* 0x0000001564167223 */ /* 0x000fe40000010816 */
[----:B------:R-:W-:Y:S01]  /*9710*/  FMUL.FTZ R195, R195, R138 ;  /* 0x0000008ac3c37220 */ /* 0x000fe20000410000 */
[----:B------:R-:W1:Y:S01]  /*9720*/  MUFU.EX2 R13, R13 ;  /* 0x0000000d000d7308 */ /* 0x000e620000000800 */
[----:B0-----:R-:W-:-:S04]  /*9730*/  @!P0 IMAD.WIDE R4, R15, R24, UR40 ;  /* 0x000000280f048e25 */ /* 0x001fc8000f8e0218 */
[----:B------:R-:W-:Y:S01]  /*9740*/  FMUL.FTZ R15, R99, R21 ;  /* 0x00000015630f7220 */ /* 0x000fe20000410000 */
[----:B------:R0:W5:Y:S01]  /*9750*/  @!P0 LDG.E.128 R60, [R4.64] ;  /* 0x00000020043c8981 */ /* 0x000162000c1e1d00 */
[----:B------:R-:W-:Y:S01]  /*9760*/  FADD.FTZ R22, R195, R22 ;  /* 0x00000016c3167221 */ /* 0x000fe20000010000 */
[----:B------:R-:W-:Y:S01]  /*9770*/  PRMT R194, RZ, 0x5410, R181 ;  /* 0x00005410ffc27816 */ /* 0x000fe200000000b5 */
[----:B------:R-:W-:Y:S01]  /*9780*/  FFMA.FTZ R15, R100, R16, R15 ;  /* 0x00000010640f7223 */ /* 0x000fe2000001000f */
[----:B------:R-:W3:Y:S01]  /*9790*/  MUFU.EX2 R14, R14 ;  /* 0x0000000e000e7308 */ /* 0x000ee20000000800 */
[C---:B--2---:R-:W-:Y:S02]  /*97a0*/  FMUL.FTZ R84, R9.reuse, R84 ;  /* 0x0000005409547220 */ /* 0x044fe40000410000 */
[----:B------:R-:W-:Y:S02]  /*97b0*/  FADD.FTZ R15, RZ, R15 ;  /* 0x0000000fff0f7221 */ /* 0x000fe40000010000 */
[----:B------:R-:W-:-:S02]  /*97c0*/  FMUL.FTZ R83, R9, R83 ;  /* 0x0000005309537220 */ /* 0x000fc40000410000 */
[CC--:B0-----:R-:W-:Y:S02]  /*97d0*/  FMUL.FTZ R4, R97.reuse, R22.reuse ;  /* 0x0000001661047220 */ /* 0x0c1fe40000410000 */
[-C--:B------:R-:W-:Y:S02]  /*97e0*/  FMUL.FTZ R9, R97, R15.reuse ;  /* 0x0000000f61097220 */ /* 0x080fe40000410000 */
[----:B------:R-:W-:Y:S02]  /*97f0*/  FFMA.FTZ R15, R98, R15, R4 ;  /* 0x0000000f620f7223 */ /* 0x000fe40000010004 */
[-C--:B------:R-:W-:Y:S02]  /*9800*/  FMUL.FTZ R5, R123, R109.reuse ;  /* 0x0000006d7b057220 */ /* 0x080fe40000410000 */
[----:B------:R-:W-:Y:S02]  /*9810*/  FMUL.FTZ R4, R122, R109 ;  /* 0x0000006d7a047220 */ /* 0x000fe40000410000 */
[----:B------:R-:W-:-:S02]  /*9820*/  FFMA.FTZ R9, R98, R22, -R9 ;  /* 0x0000001662097223 */ /* 0x000fc40000010809 */
[----:B------:R-:W-:Y:S02]  /*9830*/  FMUL.FTZ R194, R194, R137 ;  /* 0x00000089c2c27220 */ /* 0x000fe40000410000 */
[-C--:B------:R-:W-:Y:S02]  /*9840*/  FFMA.FTZ R5, R122, R110.reuse, -R5 ;  /* 0x0000006e7a057223 */ /* 0x080fe40000010805 */
[----:B------:R-:W-:Y:S02]  /*9850*/  FFMA.FTZ R4, R123, R110, R4 ;  /* 0x0000006e7b047223 */ /* 0x000fe40000010004 */
[C---:B-1----:R-:W-:Y:S02]  /*9860*/  FMUL.FTZ R82, R13.reuse, R82 ;  /* 0x000000520d527220 */ /* 0x042fe40000410000 */
[----:B------:R-:W-:Y:S02]  /*9870*/  FMUL.FTZ R81, R13, R81 ;  /* 0x000000510d517220 */ /* 0x000fe40000410000 */
[----:B------:R-:W-:-:S02]  /*9880*/  FMUL.FTZ R80, R10, R80 ;  /* 0x000000500a507220 */ /* 0x000fc40000410000 */
[----:B------:R-:W-:Y:S02]  /*9890*/  FMUL.FTZ R59, R10, R59 ;  /* 0x0000003b0a3b7220 */ /* 0x000fe40000410000 */
[----:B------:R-:W-:Y:S02]  /*98a0*/  FADD.FTZ R10, R194, R9 ;  /* 0x00000009c20a7221 */ /* 0x000fe40000010000 */
[CC--:B------:R-:W-:Y:S02]  /*98b0*/  FMUL.FTZ R13, R107.reuse, R5.reuse ;  /* 0x000000056b0d7220 */ /* 0x0c0fe40000410000 */
[-C--:B------:R-:W-:Y:S02]  /*98c0*/  FMUL.FTZ R9, R107, R4.reuse ;  /* 0x000000046b097220 */ /* 0x080fe40000410000 */
[----:B------:R-:W-:Y:S02]  /*98d0*/  FADD.FTZ R15, RZ, R15 ;  /* 0x0000000fff0f7221 */ /* 0x000fe40000010000 */
[C---:B------:R-:W-:Y:S01]  /*98e0*/  FFMA.FTZ R13, R108.reuse, R4, R13 ;  /* 0x000000046c0d7223 */ /* 0x040fe2000001000d */
[----:B------:R-:W-:Y:S01]  /*98f0*/  PRMT R193, RZ, 0x5410, R180 ;  /* 0x00005410ffc17816 */ /* 0x000fe200000000b4 */
[----:B------:R-:W-:-:S02]  /*9900*/  FFMA.FTZ R9, R108, R5, -R9 ;  /* 0x000000056c097223 */ /* 0x000fc40000010809 */
[----:B------:R-:W-:Y:S02]  /*9910*/  FMUL.FTZ R21, R91, R15 ;  /* 0x0000000f5b157220 */ /* 0x000fe40000410000 */
[C---:B------:R-:W-:Y:S02]  /*9920*/  FMUL.FTZ R4, R105.reuse, R13 ;  /* 0x0000000d69047220 */ /* 0x040fe40000410000 */
[C---:B---3--:R-:W-:Y:S02]  /*9930*/  FMUL.FTZ R58, R14.reuse, R58 ;  /* 0x0000003a0e3a7220 */ /* 0x048fe40000410000 */
[----:B------:R-:W-:Y:S02]  /*9940*/  FMUL.FTZ R57, R14, R57 ;  /* 0x000000390e397220 */ /* 0x000fe40000410000 */
[----:B------:R-:W-:Y:S02]  /*9950*/  FMUL.FTZ R5, R105, R9 ;  /* 0x0000000969057220 */ /* 0x000fe40000410000 */
[----:B------:R-:W-:-:S02]  /*9960*/  FMUL.FTZ R14, R91, R10 ;  /* 0x0000000a5b0e7220 */ /* 0x000fc40000410000 */
[----:B------:R-:W-:Y:S02]  /*9970*/  FFMA.FTZ R10, R96, R10, -R21 ;  /* 0x0000000a600a7223 */ /* 0x000fe40000010815 */
[----:B------:R-:W-:Y:S02]  /*9980*/  FMUL.FTZ R193, R193, R136 ;  /* 0x00000088c1c17220 */ /* 0x000fe40000410000 */
[C---:B------:R-:W-:Y:S02]  /*9990*/  FFMA.FTZ R4, R106.reuse, R9, -R4 ;  /* 0x000000096a047223 */ /* 0x040fe40000010804 */
[----:B------:R-:W-:Y:S02]  /*99a0*/  FFMA.FTZ R5, R106, R13, R5 ;  /* 0x0000000d6a057223 */ /* 0x000fe40000010005 */
[----:B------:R-:W-:Y:S02]  /*99b0*/  FADD.FTZ R13, R193, R10 ;  /* 0x0000000ac10d7221 */ /* 0x000fe40000010000 */
[----:B------:R-:W-:-:S02]  /*99c0*/  FMUL.FTZ R10, R103, R4 ;  /* 0x00000004670a7220 */ /* 0x000fc40000410000 */
[-C--:B------:R-:W-:Y:S02]  /*99d0*/  FMUL.FTZ R9, R103, R5.reuse ;  /* 0x0000000567097220 */ /* 0x080fe40000410000 */
[C---:B------:R-:W-:Y:S02]  /*99e0*/  FFMA.FTZ R10, R104.reuse, R5, R10 ;  /* 0x00000005680a7223 */ /* 0x040fe4000001000a */
[----:B------:R-:W-:Y:S02]  /*99f0*/  FFMA.FTZ R9, R104, R4, -R9 ;  /* 0x0000000468097223 */ /* 0x000fe40000010809 */
[----:B------:R-:W-:Y:S02]  /*9a00*/  FFMA.FTZ R14, R96, R15, R14 ;  /* 0x0000000f600e7223 */ /* 0x000fe4000001000e */
[C---:B------:R-:W-:Y:S02]  /*9a10*/  FMUL.FTZ R4, R101.reuse, R10 ;  /* 0x0000000a65047220 */ /* 0x040fe40000410000 */
[----:B------:R-:W-:-:S02]  /*9a20*/  FMUL.FTZ R5, R101, R9 ;  /* 0x0000000965057220 */ /* 0x000fc40000410000 */
[----:B------:R-:W-:Y:S01]  /*9a30*/  FADD.FTZ R14, RZ, R14 ;  /* 0x0000000eff0e7221 */ /* 0x000fe20000010000 */
[----:B------:R-:W-:Y:S01]  /*9a40*/  PRMT R192, RZ, 0x5410, R179 ;  /* 0x00005410ffc07816 */ /* 0x000fe200000000b3 */
[C---:B------:R-:W-:Y:S02]  /*9a50*/  FFMA.FTZ R4, R102.reuse, R9, -R4 ;  /* 0x0000000966047223 */ /* 0x040fe40000010804 */
[----:B------:R-:W-:Y:S02]  /*9a60*/  FFMA.FTZ R5, R102, R10, R5 ;  /* 0x0000000a66057223 */ /* 0x000fe40000010005 */
[----:B------:R-:W-:Y:S02]  /*9a70*/  FMUL.FTZ R15, R89, R14 ;  /* 0x0000000e590f7220 */ /* 0x000fe40000410000 */
[C---:B------:R-:W-:Y:S02]  /*9a80*/  FMUL.FTZ R10, R99.reuse, R4 ;  /* 0x00000004630a7220 */ /* 0x040fe40000410000 */
[----:B------:R-:W-:-:S02]  /*9a90*/  FMUL.FTZ R9, R99, R5 ;  /* 0x0000000563097220 */ /* 0x000fc40000410000 */
[-C--:B------:R-:W-:Y:S02]  /*9aa0*/  FMUL.FTZ R21, R89, R13.reuse ;  /* 0x0000000d59157220 */ /* 0x080fe40000410000 */
[----:B------:R-:W-:Y:S02]  /*9ab0*/  FFMA.FTZ R15, R90, R13, -R15 ;  /* 0x0000000d5a0f7223 */ /* 0x000fe4000001080f */
[----:B------:R-:W-:Y:S02]  /*9ac0*/  FMUL.FTZ R192, R192, R135 ;  /* 0x00000087c0c07220 */ /* 0x000fe40000410000 */
[C---:B------:R-:W-:Y:S02]  /*9ad0*/  FFMA.FTZ R10, R100.reuse, R5, R10 ;  /* 0x00000005640a7223 */ /* 0x040fe4000001000a */
[----:B------:R-:W-:Y:S02]  /*9ae0*/  FFMA.FTZ R9, R100, R4, -R9 ;  /* 0x0000000464097223 */ /* 0x000fe40000010809 */
[----:B------:R-:W-:-:S02]  /*9af0*/  FFMA.FTZ R21, R90, R14, R21 ;  /* 0x0000000e5a157223 */ /* 0x000fc40000010015 */
[----:B------:R-:W-:Y:S02]  /*9b00*/  FADD.FTZ R15, R192, R15 ;  /* 0x0000000fc00f7221 */ /* 0x000fe40000010000 */
[C---:B------:R-:W-:Y:S02]  /*9b10*/  FMUL.FTZ R4, R97.reuse, R10 ;  /* 0x0000000a61047220 */ /* 0x040fe40000410000 */
[----:B------:R-:W-:Y:S02]  /*9b20*/  FMUL.FTZ R5, R97, R9 ;  /* 0x0000000961057220 */ /* 0x000fe40000410000 */
[----:B------:R-:W-:Y:S02]  /*9b30*/  FADD.FTZ R21, RZ, R21 ;  /* 0x00000015ff157221 */ /* 0x000fe40000010000 */
[----:B------:R-:W-:Y:S01]  /*9b40*/  FMUL.FTZ R16, R87, R15 ;  /* 0x0000000f57107220 */ /* 0x000fe20000410000 */
[----:B------:R-:W-:Y:S01]  /*9b50*/  PRMT R191, RZ, 0x5410, R178 ;  /* 0x00005410ffbf7816 */ /* 0x000fe200000000b2 */
[----:B------:R-:W-:-:S02]  /*9b60*/  FFMA.FTZ R4, R98, R9, -R4 ;  /* 0x0000000962047223 */ /* 0x000fc40000010804 */
[----:B------:R-:W-:Y:S02]  /*9b70*/  FFMA.FTZ R5, R98, R10, R5 ;  /* 0x0000000a62057223 */ /* 0x000fe40000010005 */
[-C--:B------:R-:W-:Y:S02]  /*9b80*/  FMUL.FTZ R13, R87, R21.reuse ;  /* 0x00000015570d7220 */ /* 0x080fe40000410000 */
[C---:B------:R-:W-:Y:S02]  /*9b90*/  FFMA.FTZ R16, R88.reuse, R21, R16 ;  /* 0x0000001558107223 */ /* 0x040fe40000010010 */
[C---:B------:R-:W-:Y:S02]  /*9ba0*/  FMUL.FTZ R10, R91.reuse, R4 ;  /* 0x000000045b0a7220 */ /* 0x040fe40000410000 */
[----:B------:R-:W-:Y:S02]  /*9bb0*/  FMUL.FTZ R9, R91, R5 ;  /* 0x000000055b097220 */ /* 0x000fe40000410000 */
[----:B------:R-:W-:-:S02]  /*9bc0*/  FFMA.FTZ R14, R88, R15, -R13 ;  /* 0x0000000f580e7223 */ /* 0x000fc4000001080d */
[----:B------:R-:W-:Y:S02]  /*9bd0*/  FMUL.FTZ R191, R191, R134 ;  /* 0x00000086bfbf7220 */ /* 0x000fe40000410000 */
[----:B------:R-:W-:Y:S01]  /*9be0*/  FADD.FTZ R16, RZ, R16 ;  /* 0x00000010ff107221 */ /* 0x000fe20000010000 */
[----:B------:R-:W-:Y:S01]  /*9bf0*/  PRMT R190, RZ, 0x5410, R177 ;  /* 0x00005410ffbe7816 */ /* 0x000fe200000000b1 */
[C---:B------:R-:W-:Y:S02]  /*9c00*/  FFMA.FTZ R10, R96.reuse, R5, R10 ;  /* 0x00000005600a7223 */ /* 0x040fe4000001000a */
[----:B------:R-:W-:Y:S02]  /*9c10*/  FFMA.FTZ R9, R96, R4, -R9 ;  /* 0x0000000460097223 */ /* 0x000fe40000010809 */
[----:B------:R-:W-:Y:S02]  /*9c20*/  FADD.FTZ R14, R191, R14 ;  /* 0x0000000ebf0e7221 */ /* 0x000fe40000010000 */
[----:B------:R-:W-:-:S02]  /*9c30*/  FMUL.FTZ R13, R85, R16 ;  /* 0x00000010550d7220 */ /* 0x000fc40000410000 */
[C---:B------:R-:W-:Y:S02]  /*9c40*/  FMUL.FTZ R4, R89.reuse, R10 ;  /* 0x0000000a59047220 */ /* 0x040fe40000410000 */
[----:B------:R-:W-:Y:S02]  /*9c50*/  FMUL.FTZ R5, R89, R9 ;  /* 0x0000000959057220 */ /* 0x000fe40000410000 */
[-C--:B------:R-:W-:Y:S02]  /*9c60*/  FMUL.FTZ R15, R85, R14.reuse ;  /* 0x0000000e550f7220 */ /* 0x080fe40000410000 */
[----:B------:R-:W-:Y:S02]  /*9c70*/  FFMA.FTZ R13, R86, R14, -R13 ;  /* 0x0000000e560d7223 */ /* 0x000fe4000001080d */
[----:B------:R-:W-:Y:S02]  /*9c80*/  FMUL.FTZ R190, R190, R133 ;  /* 0x00000085bebe7220 */ /* 0x000fe40000410000 */
[----:B------:R-:W-:-:S02]  /*9c90*/  FFMA.FTZ R4, R90, R9, -R4 ;  /* 0x000000095a047223 */ /* 0x000fc40000010804 */
[----:B------:R-:W-:Y:S02]  /*9ca0*/  FFMA.FTZ R5, R90, R10, R5 ;  /* 0x0000000a5a057223 */ /* 0x000fe40000010005 */
[----:B------:R-:W-:Y:S02]  /*9cb0*/  FFMA.FTZ R15, R86, R16, R15 ;  /* 0x00000010560f7223 */ /* 0x000fe4000001000f */
[----:B------:R-:W-:Y:S02]  /*9cc0*/  FADD.FTZ R13, R190, R13 ;  /* 0x0000000dbe0d7221 */ /* 0x000fe40000010000 */
[C---:B------:R-:W-:Y:S02]  /*9cd0*/  FMUL.FTZ R10, R87.reuse, R4 ;  /* 0x00000004570a7220 */ /* 0x040fe40000410000 */
[----:B------:R-:W-:Y:S02]  /*9ce0*/  FMUL.FTZ R9, R87, R5 ;  /* 0x0000000557097220 */ /* 0x000fe40000410000 */
[----:B------:R-:W-:-:S02]  /*9cf0*/  FADD.FTZ R15, RZ, R15 ;  /* 0x0000000fff0f7221 */ /* 0x000fc40000010000 */
[C---:B------:R-:W-:Y:S01]  /*9d00*/  FMUL.FTZ R16, R83.reuse, R13 ;  /* 0x0000000d53107220 */ /* 0x040fe20000410000 */
[----:B------:R-:W-:Y:S01]  /*9d10*/  PRMT R189, RZ, 0x5410, R176 ;  /* 0x00005410ffbd7816 */ /* 0x000fe200000000b0 */
[C---:B------:R-:W-:Y:S02]  /*9d20*/  FFMA.FTZ R10, R88.reuse, R5, R10 ;  /* 0x00000005580a7223 */ /* 0x040fe4000001000a */
[----:B------:R-:W-:Y:S02]  /*9d30*/  FFMA.FTZ R9, R88, R4, -R9 ;  /* 0x0000000458097223 */ /* 0x000fe40000010809 */
[-C--:B------:R-:W-:Y:S02]  /*9d40*/  FMUL.FTZ R14, R83, R15.reuse ;  /* 0x0000000f530e7220 */ /* 0x080fe40000410000 */
[----:B------:R-:W-:Y:S02]  /*9d50*/  FFMA.FTZ R16, R84, R15, R16 ;  /* 0x0000000f54107223 */ /* 0x000fe40000010010 */
[----:B------:R-:W-:-:S02]  /*9d60*/  FMUL.FTZ R4, R85, R10 ;  /* 0x0000000a55047220 */ /* 0x000fc40000410000 */
[----:B------:R-:W-:Y:S02]  /*9d70*/  FMUL.FTZ R5, R85, R9 ;  /* 0x0000000955057220 */ /* 0x000fe40000410000 */
[----:B------:R-:W-:Y:S02]  /*9d80*/  FFMA.FTZ R14, R84, R13, -R14 ;  /* 0x0000000d540e7223 */ /* 0x000fe4000001080e */
[----:B------:R-:W-:Y:S02]  /*9d90*/  FMUL.FTZ R189, R189, R132 ;  /* 0x00000084bdbd7220 */ /* 0x000fe40000410000 */
[----:B------:R-:W-:Y:S01]  /*9da0*/  FADD.FTZ R16, RZ, R16 ;  /* 0x00000010ff107221 */ /* 0x000fe20000010000 */
[----:B-----5:R0:W1:Y:S01]  /*9db0*/  R2UR UR35, R3 ;  /* 0x00000000032373c2 */ /* 0x02006200000e0000 */
[C---:B------:R-:W-:Y:S01]  /*9dc0*/  FFMA.FTZ R4, R86.reuse, R9, -R4 ;  /* 0x0000000956047223 */ /* 0x040fe20000010804 */
[----:B------:R-:W-:Y:S01]  /*9dd0*/  PRMT R188, RZ, 0x5410, R174 ;  /* 0x00005410ffbc7816 */ /* 0x000fe200000000ae */
[----:B------:R-:W-:-:S02]  /*9de0*/  FFMA.FTZ R5, R86, R10, R5 ;  /* 0x0000000a56057223 */ /* 0x000fc40000010005 */
[----:B------:R-:W-:Y:S02]  /*9df0*/  FADD.FTZ R14, R189, R14 ;  /* 0x0000000ebd0e7221 */ /* 0x000fe40000010000 */
[----:B------:R-:W-:Y:S01]  /*9e00*/  FMUL.FTZ R13, R81, R16 ;  /* 0x00000010510d7220 */ /* 0x000fe20000410000 */
[----:B------:R2:W3:Y:S01]  /*9e10*/  R2UR UR34, R2 ;  /* 0x00000000022273c2 */ /* 0x0004e200000e0000 */
[C---:B------:R-:W-:Y:S02]  /*9e20*/  FMUL.FTZ R10, R83.reuse, R4 ;  /* 0x00000004530a7220 */ /* 0x040fe40000410000 */
[----:B------:R-:W-:Y:S02]  /*9e30*/  FMUL.FTZ R9, R83, R5 ;  /* 0x0000000553097220 */ /* 0x000fe40000410000 */
[-C--:B------:R-:W-:Y:S02]  /*9e40*/  FMUL.FTZ R15, R81, R14.reuse ;  /* 0x0000000e510f7220 */ /* 0x080fe40000410000 */
[----:B------:R-:W-:-:S02]  /*9e50*/  FFMA.FTZ R13, R82, R14, -R13 ;  /* 0x0000000e520d7223 */ /* 0x000fc4000001080d */
[----:B------:R-:W-:Y:S02]  /*9e60*/  FMUL.FTZ R188, R188, R131 ;  /* 0x00000083bcbc7220 */ /* 0x000fe40000410000 */
[C---:B------:R-:W-:Y:S02]  /*9e70*/  FFMA.FTZ R10, R84.reuse, R5, R10 ;  /* 0x00000005540a7223 */ /* 0x040fe4000001000a */
[----:B------:R-:W-:Y:S02]  /*9e80*/  FFMA.FTZ R9, R84, R4, -R9 ;  /* 0x0000000454097223 */ /* 0x000fe40000010809 */
[----:B------:R-:W-:Y:S02]  /*9e90*/  FFMA.FTZ R15, R82, R16, R15 ;  /* 0x00000010520f7223 */ /* 0x000fe4000001000f */
[----:B------:R-:W-:Y:S02]  /*9ea0*/  FADD.FTZ R13, R188, R13 ;  /* 0x0000000dbc0d7221 */ /* 0x000fe40000010000 */
[----:B------:R-:W-:-:S02]  /*9eb0*/  FMUL.FTZ R4, R81, R10 ;  /* 0x0000000a51047220 */ /* 0x000fc40000410000 */
[----:B------:R-:W-:Y:S02]  /*9ec0*/  FMUL.FTZ R5, R81, R9 ;  /* 0x0000000951057220 */ /* 0x000fe40000410000 */
[----:B------:R-:W-:Y:S02]  /*9ed0*/  FADD.FTZ R15, RZ, R15 ;  /* 0x0000000fff0f7221 */ /* 0x000fe40000010000 */
[C---:B0-----:R-:W-:Y:S01]  /*9ee0*/  FMUL.FTZ R3, R59.reuse, R13 ;  /* 0x0000000d3b037220 */ /* 0x041fe20000410000 */
[----:B------:R-:W-:Y:S01]  /*9ef0*/  PRMT R187, RZ, 0x5410, R175 ;  /* 0x00005410ffbb7816 */ /* 0x000fe200000000af */
[C---:B------:R-:W-:Y:S02]  /*9f00*/  FFMA.FTZ R4, R82.reuse, R9, -R4 ;  /* 0x0000000952047223 */ /* 0x040fe40000010804 */
[----:B------:R-:W-:Y:S02]  /*9f10*/  FFMA.FTZ R5, R82, R10, R5 ;  /* 0x0000000a52057223 */ /* 0x000fe40000010005 */
[----:B--2---:R-:W-:-:S02]  /*9f20*/  FMUL.FTZ R2, R59, R15 ;  /* 0x0000000f3b027220 */ /* 0x004fc40000410000 */
[C---:B------:R-:W-:Y:S01]  /*9f30*/  FFMA.FTZ R3, R80.reuse, R15, R3 ;  /* 0x0000000f50037223 */ /* 0x040fe20000010003 */
[----:B------:R-:W-:Y:S01]  /*9f40*/  PRMT R55, RZ, 0x5410, R55 ;  /* 0x00005410ff377816 */ /* 0x000fe20000000037 */
[C---:B------:R-:W-:Y:S02]  /*9f50*/  FMUL.FTZ R65, R59.reuse, R4 ;  /* 0x000000043b417220 */ /* 0x040fe40000410000 */
[----:B------:R-:W-:Y:S02]  /*9f60*/  FMUL.FTZ R9, R59, R5 ;  /* 0x000000053b097220 */ /* 0x000fe40000410000 */
[C---:B------:R-:W-:Y:S02]  /*9f70*/  FFMA.FTZ R2, R80.reuse, R13, -R2 ;  /* 0x0000000d50027223 */ /* 0x040fe40000010802 */
[----:B------:R-:W-:Y:S02]  /*9f80*/  FMUL.FTZ R187, R187, R130 ;  /* 0x00000082bbbb7220 */ /* 0x000fe40000410000 */
[----:B------:R-:W-:Y:S01]  /*9f90*/  FADD.FTZ R67, RZ, R3 ;  /* 0x00000003ff437221 */ /* 0x000fe20000010000 */
[----:B------:R-:W-:Y:S01]  /*9fa0*/  PRMT R56, RZ, 0x5410, R56 ;  /* 0x00005410ff387816 */ /* 0x000fe20000000038 */
[C---:B------:R-:W-:Y:S01]  /*9fb0*/  FFMA.FTZ R65, R80.reuse, R5, R65 ;  /* 0x0000000550417223 */ /* 0x040fe20000010041 */
[----:B------:R-:W-:Y:S01]  /*9fc0*/  PRMT R51, RZ, 0x5410, R51 ;  /* 0x00005410ff337816 */ /* 0x000fe20000000033 */
[----:B------:R-:W-:-:S02]  /*9fd0*/  FFMA.FTZ R64, R80, R4, -R9 ;  /* 0x0000000450407223 */ /* 0x000fc40000010809 */
[C---:B-1----:R-:W-:Y:S02]  /*9fe0*/  FMUL.FTZ R3, R55.reuse, UR35 ;  /* 0x0000002337037c20 */ /* 0x042fe40008410000 */
[----:B---3--:R-:W-:Y:S02]  /*9ff0*/  FMUL.FTZ R5, R55, UR34 ;  /* 0x0000002237057c20 */ /* 0x008fe40008410000 */
[----:B------:R-:W-:Y:S02]  /*a000*/  FADD.FTZ R4, R187, R2 ;  /* 0x00000002bb047221 */ /* 0x000fe40000010000 */
[----:B------:R-:W-:Y:S01]  /*a010*/  FMUL.FTZ R9, R57, R67 ;  /* 0x0000004339097220 */ /* 0x000fe20000410000 */
[----:B------:R-:W-:Y:S01]  /*a020*/  PRMT R49, RZ, 0x5410, R49 ;  /* 0x00005410ff317816 */ /* 0x000fe20000000031 */
[----:B------:R-:W-:Y:S01]  /*a030*/  FADD.FTZ R53, R128, R128 ;  /* 0x0000008080357221 */ /* 0x000fe20000010000 */
[----:B------:R-:W-:Y:S01]  /*a040*/  PRMT R52, RZ, 0x5410, R52 ;  /* 0x00005410ff347816 */ /* 0x000fe20000000034 */
[C---:B------:R-:W-:Y:S01]  /*a050*/  FFMA.FTZ R54, R56.reuse, UR34, -R3 ;  /* 0x0000002238367c23 */ /* 0x040fe20008010803 */
[----:B------:R-:W-:Y:S01]  /*a060*/  PRMT R43, RZ, 0x5410, R43 ;  /* 0x00005410ff2b7816 */ /* 0x000fe2000000002b */
[----:B------:R-:W-:-:S02]  /*a070*/  FFMA.FTZ R2, R56, UR35, R5 ;  /* 0x0000002338027c23 */ /* 0x000fc40008010005 */
[----:B------:R-:W-:Y:S02]  /*a080*/  FFMA.FTZ R3, R58, R4, -R9 ;  /* 0x000000043a037223 */ /* 0x000fe40000010809 */
[C---:B------:R-:W-:Y:S01]  /*a090*/  FMUL.FTZ R5, R51.reuse, UR35 ;  /* 0x0000002333057c20 */ /* 0x040fe20008410000 */
        /* <DEDUP_REMOVED lines=10> */
[C---:B------:R-:W-:Y:S02]  /*a140*/  FFMA.FTZ R48, R52.reuse, UR34, -R5 ;  /* 0x0000002234307c23 */ /* 0x040fe40008010805 */
[----:B------:R-:W-:Y:S02]  /*a150*/  FFMA.FTZ R2, R52, UR35, R9 ;  /* 0x0000002334027c23 */ /* 0x000fe40008010009 */
[C---:B------:R-:W-:Y:S01]  /*a160*/  FMUL.FTZ R5, R43.reuse, UR35 ;  /* 0x000000232b057c20 */ /* 0x040fe20008410000 */
        /* <DEDUP_REMOVED lines=27> */
[----:B------:R-:W-:Y:S01]  /*a320*/  FMUL.FTZ R13, R33, UR35 ;  /* 0x00000023210d7c20 */ /* 0x000fe20008410000 */
[----:B------:R-:W-:Y:S01]  /*a330*/  PRMT R19, RZ, 0x5410, R19 ;  /* 0x00005410ff137816 */ /* 0x000fe20000000013 */
[----:B------:R-:W-:Y:S02]  /*a340*/  FMUL.FTZ R39, R39, R2 ;  /* 0x0000000227277220 */ /* 0x000fe40000410000 */
[----:B------:R-:W-:Y:S02]  /*a350*/  FADD.FTZ R31, R121, R121 ;  /* 0x00000079791f7221 */ /* 0x000fe40000010000 */
[----:B------:R-:W-:Y:S02]  /*a360*/  FMUL.FTZ R15, R33, UR34 ;  /* 0x00000022210f7c20 */ /* 0x000fe40008410000 */
[C---:B------:R-:W-:Y:S02]  /*a370*/  FFMA.FTZ R32, R36.reuse, UR34, -R5 ;  /* 0x0000002224207c23 */ /* 0x040fe40008010805 */
        /* <DEDUP_REMOVED lines=9> */
[----:B------:R-:W-:Y:S01]  /*a410*/  FFMA.FTZ R4, R34, UR35, R15 ;  /* 0x0000002322047c23 */ /* 0x000fe2000801000f */
[----:B------:R-:W-:Y:S01]  /*a420*/  PRMT R17, RZ, 0x5410, R17 ;  /* 0x00005410ff117816 */ /* 0x000fe20000000011 */
[----:B------:R-:W-:-:S02]  /*a430*/  FMUL.FTZ R32, R31, R32 ;  /* 0x000000201f207220 */ /* 0x000fc40000410000 */
[----:B------:R-:W-:Y:S02]  /*a440*/  FMUL.FTZ R31, R31, R2 ;  /* 0x000000021f1f7220 */ /* 0x000fe40000410000 */
[----:B------:R-:W-:Y:S02]  /*a450*/  FADD.FTZ R23, R119, R119 ;  /* 0x0000007777177221 */ /* 0x000fe40000010000 */
[C---:B------:R-:W-:Y:S02]  /*a460*/  FMUL.FTZ R13, R25.reuse, UR35 ;  /* 0x00000023190d7c20 */ /* 0x040fe40008410000 */
        /* <DEDUP_REMOVED lines=9> */
[----:B------:R-:W-:-:S02]  /*a500*/  FFMA.FTZ R22, R26, UR34, -R13 ;  /* 0x000000221a167c23 */ /* 0x000fc4000801080d */
[----:B------:R-:W-:Y:S02]  /*a510*/  FFMA.FTZ R4, R26, UR35, R15 ;  /* 0x000000231a047c23 */ /* 0x000fe4000801000f */
[C---:B------:R-:W-:Y:S01]  /*a520*/  FMUL.FTZ R24, R23.reuse, R24 ;  /* 0x0000001817187220 */ /* 0x040fe20000410000 */
[----:B------:R-:W-:Y:S01]  /*a530*/  PRMT R12, RZ, 0x5410, R12 ;  /* 0x00005410ff0c7816 */ /* 0x000fe2000000000c */
[----:B------:R-:W-:Y:S02]  /*a540*/  FMUL.FTZ R23, R23, R2 ;  /* 0x0000000217177220 */ /* 0x000fe40000410000 */
[----:B------:R-:W-:Y:S02]  /*a550*/  FADD.FTZ R15, R117, R117 ;  /* 0x00000075750f7221 */ /* 0x000fe40000010000 */
[----:B------:R-:W-:Y:S02]  /*a560*/  FMUL.FTZ R69, R17, UR35 ;  /* 0x0000002311457c20 */ /* 0x000fe40008410000 */
[----:B------:R-:W-:-:S02]  /*a570*/  FFMA.FTZ R16, R20, UR34, -R5 ;  /* 0x0000002214107c23 */ /* 0x000fc40008010805 */
[----:B------:R-:W-:Y:S02]  /*a580*/  FMUL.FTZ R71, R17, UR34 ;  /* 0x0000002211477c20 */ /* 0x000fe40008410000 */
[----:B------:R-:W-:Y:S02]  /*a590*/  FFMA.FTZ R2, R20, UR35, R9 ;  /* 0x0000002314027c23 */ /* 0x000fe40008010009 */
[----:B------:R-:W-:Y:S02]  /*a5a0*/  FMUL.FTZ R5, R57, R65 ;  /* 0x0000004139057220 */ /* 0x000fe40000410000 */
[C---:B------:R-:W-:Y:S01]  /*a5b0*/  FMUL.FTZ R22, R21.reuse, R22 ;  /* 0x0000001615167220 */ /* 0x040fe20000410000 */
[----:B------:R-:W-:Y:S01]  /*a5c0*/  PRMT R11, RZ, 0x5410, R11 ;  /* 0x00005410ff0b7816 */ /* 0x000fe2000000000b */
[----:B------:R-:W-:Y:S02]  /*a5d0*/  FMUL.FTZ R21, R21, R4 ;  /* 0x0000000415157220 */ /* 0x000fe40000410000 */
[----:B------:R-:W-:-:S02]  /*a5e0*/  FADD.FTZ R13, R116, R116 ;  /* 0x00000074740d7221 */ /* 0x000fc40000010000 */
[C---:B------:R-:W-:Y:S02]  /*a5f0*/  FFMA.FTZ R14, R18.reuse, UR34, -R69 ;  /* 0x00000022120e7c23 */ /* 0x040fe40008010845 */
[C---:B------:R-:W-:Y:S01]  /*a600*/  FMUL.FTZ R16, R15.reuse, R16 ;  /* 0x000000100f107220 */ /* 0x040fe20000410000 */
[----:B------:R-:W-:Y:S01]  /*a610*/  PRMT R186, RZ, 0x5410, R173 ;  /* 0x00005410ffba7816 */ /* 0x000fe200000000ad */
[----:B------:R-:W-:Y:S01]  /*a620*/  FFMA.FTZ R4, R18, UR35, R71 ;  /* 0x0000002312047c23 */ /* 0x000fe20008010047 */
[----:B------:R-:W-:Y:S01]  /*a630*/  PRMT R7, RZ, 0x5410, R7 ;  /* 0x00005410ff077816 */ /* 0x000fe20000000007 */
[----:B------:R-:W-:Y:S02]  /*a640*/  FMUL.FTZ R15, R15, R2 ;  /* 0x000000020f0f7220 */ /* 0x000fe40000410000 */
[----:B------:R-:W-:Y:S02]  /*a650*/  FMUL.FTZ R66, R57, R64 ;  /* 0x0000004039427220 */ /* 0x000fe40000410000 */
[----:B------:R-:W-:-:S02]  /*a660*/  FMUL.FTZ R2, R12, UR35 ;  /* 0x000000230c027c20 */ /* 0x000fc40008410000 */
[----:B------:R-:W-:Y:S01]  /*a670*/  FFMA.FTZ R64, R58, R64, -R5 ;  /* 0x000000403a407223 */ /* 0x000fe20000010805 */
        /* <DEDUP_REMOVED lines=9> */
[----:B------:R-:W-:Y:S02]  /*a710*/  FMUL.FTZ R186, R186, R129 ;  /* 0x00000081baba7220 */ /* 0x000fe40000410000 */
        /* <DEDUP_REMOVED lines=81> */
.L_x_895:
        /* <DEDUP_REMOVED lines=10> */
[C---:B-1----:R-:W-:Y:S02]  /*acd0*/  FMUL.FTZ R66, R69.reuse, R68 ;  /* 0x0000004445427220 */ /* 0x042fe40000410000 */
[-C--:B----4-:R-:W-:Y:S02]  /*ace0*/  FMUL.FTZ R65, R69, R64.reuse ;  /* 0x0000004045417220 */ /* 0x090fe40000410000 */
[----:B------:R-:W-:Y:S02]  /*acf0*/  @P0 FADD.FTZ R79, R79, R70 ;  /* 0x000000464f4f0221 */ /* 0x000fe40000010000 */
[C---:B------:R-:W-:Y:S02]  /*ad00*/  FFMA.FTZ R64, R67.reuse, R64, R66 ;  /* 0x0000004043407223 */ /* 0x040fe40000010042 */
[----:B0-----:R-:W-:Y:S01]  /*ad10*/  @P0 FFMA.FTZ R67, R67, R68, -R65 ;  /* 0x0000004443430223 */ /* 0x001fe20000010841 */
[----:B------:R-:W0:Y:S02]  /*ad20*/  SHFL.UP PT, R70, R79, 0x2, RZ ;  /* 0x044000004f467989 */ /* 0x000e2400000e00ff */
[----:B------:R-:W-:-:S02]  /*ad30*/  FSEL R64, R69, R64, !P0 ;  /* 0x0000004045407208 */ /* 0x000fc40004000000 */
[----:B------:R-:W1:Y:S01]  /*ad40*/  SHFL.UP PT, R68, R78, 0x2, RZ ;  /* 0x044000004e447989 */ /* 0x000e6200000e00ff */
        /* <DEDUP_REMOVED lines=8> */
[----:B------:R-:W-:Y:S02]  /*add0*/  @P0 FADD.FTZ R79, R79, R70 ;  /* 0x000000464f4f0221 */ /* 0x000fe40000010000 */
[CC--:B--2---:R-:W-:Y:S02]  /*ade0*/  FMUL.FTZ R69, R64.reuse, R65.reuse ;  /* 0x0000004140457220 */ /* 0x0c4fe40000410000 */
[-C--:B---3--:R-:W-:Y:S01]  /*adf0*/  FMUL.FTZ R68, R64, R66.reuse ;  /* 0x0000004240447220 */ /* 0x088fe20000410000 */
[----:B------:R-:W0:Y:S01]  /*ae00*/  SHFL.UP PT, R70, R79, 0x4, RZ ;  /* 0x048000004f467989 */ /* 0x000e2200000e00ff */
        /* <DEDUP_REMOVED lines=9> */
[C---:B------:R-:W-:Y:S02]  /*aea0*/  FMUL.FTZ R71, R69.reuse, R68 ;  /* 0x0000004445477220 */ /* 0x040fe40000410000 */
[----:B------:R-:W-:Y:S02]  /*aeb0*/  @P0 FADD.FTZ R78, R78, R65 ;  /* 0x000000414e4e0221 */ /* 0x000fe40000010000 */
[----:B--2---:R-:W-:Y:S02]  /*aec0*/  FMUL.FTZ R65, R69, R64 ;  /* 0x0000004045417220 */ /* 0x004fe40000410000 */
[C---:B------:R-:W-:Y:S02]  /*aed0*/  FFMA.FTZ R70, R67.reuse, R70, R71 ;  /* 0x0000004643467223 */ /* 0x040fe40000010047 */
[----:B---3--:R-:W-:-:S02]  /*aee0*/  FFMA.FTZ R68, R67, R66, R65 ;  /* 0x0000004243447223 */ /* 0x008fc40000010041 */
[----:B------:R-:W-:Y:S02]  /*aef0*/  @P0 FADD.FTZ R79, R79, R70 ;  /* 0x000000464f4f0221 */ /* 0x000fe40000010000 */
[C---:B------:R-:W-:Y:S01]  /*af00*/  FMUL.FTZ R66, R69.reuse, R66 ;  /* 0x0000004245427220 */ /* 0x040fe20000410000 */
[----:B------:R-:W-:Y:S02]  /*af10*/  FSEL R68, R69, R68, !P0 ;  /* 0x0000004445447208 */ /* 0x000fe40004000000 */
[----:B------:R-:W0:Y:S01]  /*af20*/  SHFL.UP PT, R69, R79, 0x8, RZ ;  /* 0x050000004f457989 */ /* 0x000e2200000e00ff */
[----:B------:R-:W-:Y:S01]  /*af30*/  @P0 FFMA.FTZ R67, R67, R64, -R66 ;  /* 0x0000004043430223 */ /* 0x000fe20000010842 */
[----:B------:R-:W-:Y:S02]  /*af40*/  ISETP.GE.AND P0, PT, R147, 0x8, PT ;  /* 0x000000089300780c */ /* 0x000fe40003f06270 */
[----:B------:R-:W1:Y:S04]  /*af50*/  SHFL.UP PT, R66, R78, 0x8, RZ ;  /* 0x050000004e427989 */ /* 0x000e6800000e00ff */
[----:B------:R-:W2:Y:S04]  /*af60*/  SHFL.UP PT, R64, R67, 0x8, RZ ;  /* 0x0500000043407989 */ /* 0x000ea800000e00ff */
[----:B------:R-:W3:Y:S01]  /*af70*/  SHFL.UP PT, R65, R68, 0x8, RZ ;  /* 0x0500000044417989 */ /* 0x000ee200000e00ff */
[----:B0-----:R-:W-:-:S04]  /*af80*/  FMUL.FTZ R70, R68, R69 ;  /* 0x0000004544467220 */ /* 0x001fc80000410000 */
[CC--:B-1----:R-:W-:Y:S02]  /*af90*/  FFMA.FTZ R71, R67.reuse, R66.reuse, -R70 ;  /* 0x0000004243477223 */ /* 0x0c2fe40000010846 */
[C---:B------:R-:W-:Y:S02]  /*afa0*/  FMUL.FTZ R72, R68.reuse, R66 ;  /* 0x0000004244487220 */ /* 0x040fe40000410000 */
[C---:B--2---:R-:W-:Y:S02]  /*afb0*/  FMUL.FTZ R70, R68.reuse, R64 ;  /* 0x0000004044467220 */ /* 0x044fe40000410000 */
[C---:B------:R-:W-:Y:S02]  /*afc0*/  FFMA.FTZ R72, R67.reuse, R69, R72 ;  /* 0x0000004543487223 */ /* 0x040fe40000010048 */
[-C--:B---3--:R-:W-:Y:S02]  /*afd0*/  FMUL.FTZ R66, R68, R65.reuse ;  /* 0x0000004144427220 */ /* 0x088fe40000410000 */
[----:B------:R-:W-:-:S02]  /*afe0*/  FFMA.FTZ R65, R67, R65, R70 ;  /* 0x0000004143417223 */ /* 0x000fc40000010046 */
[----:B------:R-:W-:Y:S02]  /*aff0*/  @P0 FFMA.FTZ R67, R67, R64, -R66 ;  /* 0x0000004043430223 */ /* 0x000fe40000010842 */
[----:B------:R-:W-:Y:S01]  /*b000*/  @P0 FADD.FTZ R79, R79, R72 ;  /* 0x000000484f4f0221 */ /* 0x000fe20000010000 */
[----:B------:R-:W-:Y:S01]  /*b010*/  FSEL R68, R68, R65, !P0 ;  /* 0x0000004144447208 */ /* 0x000fe20004000000 */
[----:B------:R-:W-:Y:S01]  /*b020*/  @P0 FADD.FTZ R78, R78, R71 ;  /* 0x000000474e4e0221 */ /* 0x000fe20000010000 */
[----:B------:R-:W-:Y:S01]  /*b030*/  MOV R74, R67 ;  /* 0x00000043004a7202 */ /* 0x000fe20000000f00 */
[----:B------:R0:W1:Y:S03]  /*b040*/  SHFL.UP PT, R71, R67, 0x10, RZ ;  /* 0x0600000043477989 */ /* 0x00006600000e00ff */
[----:B------:R-:W-:Y:S01]  /*b050*/  MOV R76, R78 ;  /* 0x0000004e004c7202 */ /* 0x000fe20000000f00 */
[----:B------:R0:W2:Y:S04]  /*b060*/  SHFL.UP PT, R66, R79, 0x10, RZ ;  /* 0x060000004f427989 */ /* 0x0000a800000e00ff */
[----:B------:R0:W3:Y:S04]  /*b070*/  SHFL.UP PT, R77, R78, 0x10, RZ ;  /* 0x060000004e4d7989 */ /* 0x0000e800000e00ff */
[----:B------:R0:W4:Y:S02]  /*b080*/  SHFL.UP PT, R69, R68, 0x10, RZ ;  /* 0x0600000044457989 */ /* 0x00012400000e00ff */
.L_x_896:
[----:B------:R-:W-:Y:S01]  /*b090*/  ISETP.GE.AND P0, PT, R147, 0x10, PT ;  /* 0x000000109300780c */ /* 0x000fe20003f06270 */
[----:B---3--:R-:W-:-:S02]  /*b0a0*/  FMUL.FTZ R65, R77, R68 ;  /* 0x000000444d417220 */ /* 0x008fc40000410000 */
[C---:B--2---:R-:W-:Y:S02]  /*b0b0*/  FMUL.FTZ R64, R66.reuse, R68 ;  /* 0x0000004442407220 */ /* 0x044fe40000410000 */
[----:B------:R-:W-:Y:S02]  /*b0c0*/  FFMA.FTZ R66, R66, R74, R65 ;  /* 0x0000004a42427223 */ /* 0x000fe40000010041 */
[----:B-1----:R-:W-:Y:S02]  /*b0d0*/  FMUL.FTZ R65, R71, R68 ;  /* 0x0000004447417220 */ /* 0x002fe40000410000 */
[-C--:B0-----:R-:W-:Y:S01]  /*b0e0*/  FFMA.FTZ R67, R77, R74.reuse, -R64 ;  /* 0x0000004a4d437223 */ /* 0x081fe20000010840 */
[----:B------:R-:W-:Y:S01]  /*b0f0*/  MOV R77, R79 ;  /* 0x0000004f004d7202 */ /* 0x000fe20000000f00 */
[C---:B----4-:R-:W-:Y:S02]  /*b100*/  FFMA.FTZ R65, R69.reuse, R74, R65 ;  /* 0x0000004a45417223 */ /* 0x050fe40000010041 */
[----:B------:R-:W-:-:S02]  /*b110*/  FMUL.FTZ R64, R69, R68 ;  /* 0x0000004445407220 */ /* 0x000fc40000410000 */
[----:B------:R-:W-:Y:S01]  /*b120*/  @P0 FADD.FTZ R76, R67, R76 ;  /* 0x0000004c434c0221 */ /* 0x000fe20000010000 */
[----:B------:R-:W-:Y:S01]  /*b130*/  FSEL R67, R68, R65, !P0 ;  /* 0x0000004144437208 */ /* 0x000fe20004000000 */
[----:B------:R-:W-:Y:S02]  /*b140*/  @P0 FFMA.FTZ R74, R71, R74, -R64 ;  /* 0x0000004a474a0223 */ /* 0x000fe40000010840 */
[----:B------:R-:W-:Y:S01]  /*b150*/  @P0 FADD.FTZ R77, R66, R77 ;  /* 0x0000004d424d0221 */ /* 0x000fe20000010000 */
[----:B------:R-:W-:Y:S05]  /*b160*/  BRA.CONV ~URZ, `(.L_x_789) ;  /* 0x000000537f007947 */ /* 0x000fea000b800000 */
[----:B------:R-:W-:Y:S01]  /*b170*/  HFMA2.MMA R66, -RZ, RZ, 0, 1.847743988037109375e-06 ;  /* 0x0000001fff427435 */ /* 0x000fe200000001ff */
[----:B------:R-:W-:Y:S02]  /*b180*/  MOV R64, R74 ;  /* 0x0000004a00407202 */ /* 0x000fe40000000f00 */
[----:B------:R-:W-:Y:S02]  /*b190*/  MOV R247, 0xffffffff ;  /* 0xffffffff00f77802 */ /* 0x000fe40000000f00 */
[----:B------:R-:W-:-:S02]  /*b1a0*/  MOV R65, 0xb1c0 ;  /* 0x0000b1c000417802 */ /* 0x000fc40000000f00 */
[----:B------:R-:W-:Y:S05]  /*b1b0*/  CALL.REL.NOINC `($__internal_22_$__cuda_sm70_shflsync_idx_p) ;  /* 0x0000ae2000007944 */ /* 0x000fea0003c00000 */
.L_x_789:
[----:B------:R-:W-:Y:S05]  /*b1c0*/  BRA.CONV ~URZ, `(.L_x_790) ;  /* 0x000000537f007947 */ /* 0x000fea000b800000 */
[----:B-1----:R-:W-:Y:S01]  /*b1d0*/  HFMA2.MMA R66, -RZ, RZ, 0, 1.847743988037109375e-06 ;  /* 0x0000001fff427435 */ /* 0x002fe200000001ff */
[----:B------:R-:W-:-:S02]  /*b1e0*/  MOV R64, R67 ;  /* 0x0000004300407202 */ /* 0x000fc40000000f00 */
[----:B------:R-:W-:Y:S02]  /*b1f0*/  MOV R247, 0xffffffff ;  /* 0xffffffff00f77802 */ /* 0x000fe40000000f00 */
[----:B------:R-:W-:Y:S02]  /*b200*/  MOV R65, 0xb220 ;  /* 0x0000b22000417802 */ /* 0x000fe40000000f00 */
[----:B0-----:R-:W-:Y:S05]  /*b210*/  CALL.REL.NOINC `($__internal_22_$__cuda_sm70_shflsync_idx_p) ;  /* 0x0000adc000007944 */ /* 0x001fea0003c00000 */
.L_x_790:
[----:B------:R-:W-:Y:S05]  /*b220*/  BRA.CONV ~URZ, `(.L_x_791) ;  /* 0x000000537f007947 */ /* 0x000fea000b800000 */
[----:B-1----:R-:W-:Y:S01]  /*b230*/  HFMA2.MMA R66, -RZ, RZ, 0, 1.847743988037109375e-06 ;  /* 0x0000001fff427435 */ /* 0x002fe200000001ff */
[----:B------:R-:W-:Y:S02]  /*b240*/  MOV R64, R76 ;  /* 0x0000004c00407202 */ /* 0x000fe40000000f00 */
[----:B------:R-:W-:Y:S02]  /*b250*/  MOV R247, 0xffffffff ;  /* 0xffffffff00f77802 */ /* 0x000fe40000000f00 */
[----:B------:R-:W-:Y:S02]  /*b260*/  MOV R65, 0xb280 ;  /* 0x0000b28000417802 */ /* 0x000fe40000000f00 */
[----:B0-----:R-:W-:Y:S05]  /*b270*/  CALL.REL.NOINC `($__internal_22_$__cuda_sm70_shflsync_idx_p) ;  /* 0x0000ad6000007944 */ /* 0x001fea0003c00000 */
.L_x_791:
[----:B------:R-:W-:Y:S05]  /*b280*/  BRA.CONV ~URZ, `(.L_x_792) ;  /* 0x000000537f007947 */ /* 0x000fea000b800000 */
[----:B-1----:R-:W-:Y:S01]  /*b290*/  HFMA2.MMA R66, -RZ, RZ, 0, 1.847743988037109375e-06 ;  /* 0x0000001fff427435 */ /* 0x002fe200000001ff */
[----:B------:R-:W-:Y:S02]  /*b2a0*/  MOV R64, R77 ;  /* 0x0000004d00407202 */ /* 0x000fe40000000f00 */
[----:B------:R-:W-:-:S02]  /*b2b0*/  MOV R247, 0xffffffff ;  /* 0xffffffff00f77802 */ /* 0x000fc40000000f00 */
[----:B------:R-:W-:Y:S02]  /*b2c0*/  MOV R65, 0xb2e0 ;  /* 0x0000b2e000417802 */ /* 0x000fe40000000f00 */
[----:B0-----:R-:W-:Y:S05]  /*b2d0*/  CALL.REL.NOINC `($__internal_22_$__cuda_sm70_shflsync_idx_p) ;  /* 0x0000ad0000007944 */ /* 0x001fea0003c00000 */
.L_x_792:
[----:B------:R-:W-:Y:S05]  /*b2e0*/  BRA.DIV ~URZ, `(.L_x_793) ;  /* 0x00009ab27f007947 */ /* 0x000fea000b800000 */
[----:B------:R2:W3:Y:S04]  /*b2f0*/  SHFL.IDX PT, R72, R60, RZ, 0x1f ;  /* 0x00001fff3c487589 */ /* 0x0004e800000e0000 */
[----:B------:R2:W4:Y:S04]  /*b300*/  SHFL.IDX PT, R73, R61, RZ, 0x1f ;  /* 0x00001fff3d497589 */ /* 0x00052800000e0000 */
[----:B------:R-:W1:Y:S04]  /*b310*/  SHFL.IDX PT, R62, R62, RZ, 0x1f ;  /* 0x00001fff3e3e7589 */ /* 0x000e6800000e0000 */
[----:B------:R2:W0:Y:S04]  /*b320*/  SHFL.IDX PT, R75, R63, RZ, 0x1f ;  /* 0x00001fff3f4b7589 */ /* 0x00042800000e0000 */
[----:B------:R2:W0:Y:S04]  /*b330*/  SHFL.UP PT, R60, R74, 0x1, RZ ;  /* 0x042000004a3c7989 */ /* 0x00042800000e00ff */
[----:B------:R-:W0:Y:S04]  /*b340*/  SHFL.UP PT, R67, R67, 0x1, RZ ;  /* 0x0420000043437989 */ /* 0x000e2800000e00ff */
[----:B------:R-:W0:Y:S04]  /*b350*/  SHFL.UP PT, R76, R76, 0x1, RZ ;  /* 0x042000004c4c7989 */ /* 0x000e2800000e00ff */
[----:B------:R-:W0:Y:S02]  /*b360*/  SHFL.UP PT, R77, R77, 0x1, RZ ;  /* 0x042000004d4d7989 */ /* 0x000e2400000e00ff */
.L_x_897:
[----:B--234-:R-:W2:Y:S01]  /*b370*/  LDS.128 R68, [R202+0x6370] ;  /* 0x00637000ca447984 */ /* 0x01cea20000000c00 */
[----:B-1----:R-:W-:Y:S01]  /*b380*/  MOV R74, R62 ;  /* 0x0000003e004a7202 */ /* 0x002fe20000000f00 */
[----:B0-----:R-:W-:-:S02]  /*b390*/  FMUL.FTZ R61, R73, R67 ;  /* 0x00000043493d7220 */ /* 0x001fc40000410000 */
[CC--:B------:R-:W-:Y:S02]  /*b3a0*/  FMUL.FTZ R62, R72.reuse, R67.reuse ;  /* 0x00000043483e7220 */ /* 0x0c0fe40000410000 */
[-C--:B------:R-:W-:Y:S02]  /*b3b0*/  @P1 FFMA.FTZ R72, R72, R60.reuse, -R61 ;  /* 0x0000003c48481223 */ /* 0x080fe4000001083d */
[CC--:B------:R-:W-:Y:S02]  /*b3c0*/  FMUL.FTZ R61, R75.reuse, R67.reuse ;  /* 0x000000434b3d7220 */ /* 0x0c0fe40000410000 */
[C---:B------:R-:W-:Y:S02]  /*b3d0*/  FMUL.FTZ R63, R74.reuse, R67 ;  /* 0x000000434a3f7220 */ /* 0x040fe40000410000 */
        /* <DEDUP_REMOVED lines=41> */
.L_x_786:
[----:B------:R-:W-:Y:S05]  /*b670*/  BSYNC B0 ;  /* 0x0000000000007941 */ /* 0x000fea0003800000 */
.L_x_785:
[CC--:B0-----:R-:W-:Y:S01]  /*b680*/  FMUL.FTZ R62, R58.reuse, R156.reuse ;  /* 0x0000009c3a3e7220 */ /* 0x0c1fe20000410000 */
[----:B------:R-:W-:Y:S01]  /*b690*/  WARPSYNC 0xffffffff ;  /* 0xffffffff00007948 */ /* 0x000fe20003800000 */
[C---:B------:R-:W-:Y:S01]  /*b6a0*/  FMUL.FTZ R60, R57.reuse, R156 ;  /* 0x0000009c393c7220 */ /* 0x040fe20000410000 */
[----:B------:R-:W-:Y:S01]  /*b6b0*/  BAR.SYNC.DEFER_BLOCKING 0x0 ;  /* 0x0000000000007b1d */ /* 0x000fe20000010000 */
[-C--:B------:R-:W-:Y:S01]  /*b6c0*/  FFMA.FTZ R61, -R57, R155.reuse, -R62 ;  /* 0x0000009b393d7223 */ /* 0x080fe2000001093e */
[----:B------:R-:W-:Y:S01]  /*b6d0*/  MOV R70, UR7 ;  /* 0x0000000700467c02 */ /* 0x000fe20008000f00 */
[----:B------:R-:W-:Y:S02]  /*b6e0*/  FFMA.FTZ R60, R58, R155, -R60 ;  /* 0x0000009b3a3c7223 */ /* 0x000fe4000001083c */
[----:B------:R-:W-:Y:S01]  /*b6f0*/  FADD.FTZ R61, -R154, R61 ;  /* 0x0000003d9a3d7221 */ /* 0x000fe20000010100 */
[----:B------:R-:W-:Y:S01]  /*b700*/  ULDC UR36, c[0x0][0x174] ;  /* 0x00005d0000247ab9 */ /* 0x000fe20000000800 */
[----:B------:R-:W-:Y:S01]  /*b710*/  FADD.FTZ R60, R153, R60 ;  /* 0x0000003c993c7221 */ /* 0x000fe20000010000 */
[----:B------:R-:W-:Y:S01]  /*b720*/  UISETP.GE.AND UP0, UPT, UR24, UR36, UPT ;  /* 0x000000241800728c */ /* 0x000fe2000bf06270 */
[C---:B------:R-:W-:Y:S01]  /*b730*/  FMUL.FTZ R63, R59.reuse, -R61 ;  /* 0x8000003d3b3f7220 */ /* 0x040fe20000410000 */
[----:B------:R-:W-:Y:S01]  /*b740*/  BSSY B0, `(.L_x_794) ;  /* 0x00001d5000007945 */ /* 0x000fe20003800000 */
[----:B------:R-:W-:-:S02]  /*b750*/  FMUL.FTZ R62, R59, -R60 ;  /* 0x8000003c3b3e7220 */ /* 0x000fc40000410000 */
[C---:B------:R-:W-:Y:S01]  /*b760*/  FFMA.FTZ R63, R80.reuse, R60, -R63 ;  /* 0x0000003c503f7223 */ /* 0x040fe2000001083f */
[----:B------:R-:W-:Y:S01]  /*b770*/  PLOP3.LUT P0, PT, PT, PT, UP0, 0x80, 0x0 ;  /* 0x000000000000781c */ /* 0x000fe20003f0f008 */
[----:B------:R-:W-:Y:S02]  /*b780*/  FFMA.FTZ R61, R80, R61, R62 ;  /* 0x0000003d503d7223 */ /* 0x000fe4000001003e */
[----:B------:R-:W-:Y:S01]  /*b790*/  FADD.FTZ R63, R2, R63 ;  /* 0x0000003f023f7221 */ /* 0x000fe20000010000 */
[----:B------:R-:W-:Y:S01]  /*b7a0*/  ISETP.NE.OR P0, PT, R238, RZ, P0 ;  /* 0x000000ffee00720c */ /* 0x000fe20000705670 */
[----:B------:R-:W-:Y:S02]  /*b7b0*/  FADD.FTZ R61, -R0, R61 ;  /* 0x0000003d003d7221 */ /* 0x000fe40000010100 */
[C---:B------:R-:W-:Y:S02]  /*b7c0*/  FMUL.FTZ R62, R81.reuse, -R63 ;  /* 0x8000003f513e7220 */ /* 0x040fe40000410000 */
[----:B------:R-:W-:-:S02]  /*b7d0*/  FMUL.FTZ R60, R81, -R61 ;  /* 0x8000003d513c7220 */ /* 0x000fc40000410000 */
[C---:B------:R-:W-:Y:S02]  /*b7e0*/  FFMA.FTZ R62, R82.reuse, R61, R62 ;  /* 0x0000003d523e7223 */ /* 0x040fe4000001003e */
[----:B------:R-:W-:Y:S02]  /*b7f0*/  FFMA.FTZ R63, R82, R63, -R60 ;  /* 0x0000003f523f7223 */ /* 0x000fe4000001083c */
[----:B------:R-:W-:Y:S02]  /*b800*/  FADD.FTZ R62, -R3, R62 ;  /* 0x0000003e033e7221 */ /* 0x000fe40000010100 */
[----:B------:R-:W-:Y:S02]  /*b810*/  FADD.FTZ R63, R4, R63 ;  /* 0x0000003f043f7221 */ /* 0x000fe40000010000 */
[C---:B------:R-:W-:Y:S02]  /*b820*/  FMUL.FTZ R60, R57.reuse, -R94 ;  /* 0x8000005e393c7220 */ /* 0x040fe40000410000 */
[----:B------:R-:W-:-:S02]  /*b830*/  FMUL.FTZ R61, R57, R95 ;  /* 0x0000005f393d7220 */ /* 0x000fc40000410000 */
[C---:B------:R-:W-:Y:S02]  /*b840*/  FMUL.FTZ R64, R83.reuse, -R62 ;  /* 0x8000003e53407220 */ /* 0x040fe40000410000 */
[----:B------:R-:W-:Y:S02]  /*b850*/  FMUL.FTZ R67, R83, -R63 ;  /* 0x8000003f53437220 */ /* 0x000fe40000410000 */
[C---:B------:R-:W-:Y:S02]  /*b860*/  FFMA.FTZ R60, R58.reuse, -R95, R60 ;  /* 0x8000005f3a3c7223 */ /* 0x040fe4000001003c */
[----:B------:R-:W-:Y:S02]  /*b870*/  FFMA.FTZ R61, R58, R94, -R61 ;  /* 0x0000005e3a3d7223 */ /* 0x000fe4000001083d */
[C---:B------:R-:W-:Y:S02]  /*b880*/  FFMA.FTZ R65, R84.reuse, R63, -R64 ;  /* 0x0000003f54417223 */ /* 0x040fe40000010840 */
[----:B------:R-:W-:-:S02]  /*b890*/  FFMA.FTZ R64, R84, R62, R67 ;  /* 0x0000003e54407223 */ /* 0x000fc40000010043 */
[CC--:B------:R-:W-:Y:S02]  /*b8a0*/  FMUL.FTZ R62, R59.reuse, -R60.reuse ;  /* 0x8000003c3b3e7220 */ /* 0x0c0fe40000410000 */
[-C--:B------:R-:W-:Y:S02]  /*b8b0*/  FMUL.FTZ R63, R59, -R61.reuse ;  /* 0x8000003d3b3f7220 */ /* 0x080fe40000410000 */
[----:B------:R-:W-:Y:S02]  /*b8c0*/  FADD.FTZ R64, -R9, R64 ;  /* 0x0000004009407221 */ /* 0x000fe40000010100 */
[----:B------:R-:W-:Y:S02]  /*b8d0*/  FADD.FTZ R65, R10, R65 ;  /* 0x000000410a417221 */ /* 0x000fe40000010000 */
[C---:B------:R-:W-:Y:S02]  /*b8e0*/  FFMA.FTZ R62, R80.reuse, R61, -R62 ;  /* 0x0000003d503e7223 */ /* 0x040fe4000001083e */
[----:B------:R-:W-:-:S02]  /*b8f0*/  FFMA.FTZ R63, R80, R60, R63 ;  /* 0x0000003c503f7223 */ /* 0x000fc4000001003f */
        /* <DEDUP_REMOVED lines=8> */
[----:B------:R-:W-:Y:S02]  /*b980*/  FADD.FTZ R65, R14, R65 ;  /* 0x000000410e417221 */ /* 0x000fe40000010000 */
[----:B------:R-:W-:Y:S02]  /*b990*/  FADD.FTZ R64, -R13, R64 ;  /* 0x000000400d407221 */ /* 0x000fe40000010100 */
[C---:B------:R-:W-:Y:S02]  /*b9a0*/  FMUL.FTZ R62, R83.reuse, -R60 ;  /* 0x8000003c533e7220 */ /* 0x040fe40000410000 */
[----:B------:R-:W-:-:S02]  /*b9b0*/  FMUL.FTZ R63, R83, -R61 ;  /* 0x8000003d533f7220 */ /* 0x000fc40000410000 */
[C---:B------:R-:W-:Y:S02]  /*b9c0*/  FMUL.FTZ R67, R87.reuse, -R65 ;  /* 0x8000004157437220 */ /* 0x040fe40000410000 */
[----:B------:R-:W-:Y:S02]  /*b9d0*/  FMUL.FTZ R66, R87, -R64 ;  /* 0x8000004057427220 */ /* 0x000fe40000410000 */
[C---:B------:R-:W-:Y:S02]  /*b9e0*/  FFMA.FTZ R62, R84.reuse, R61, -R62 ;  /* 0x0000003d543e7223 */ /* 0x040fe4000001083e */
[----:B------:R-:W-:Y:S02]  /*b9f0*/  FFMA.FTZ R63, R84, R60, R63 ;  /* 0x0000003c543f7223 */ /* 0x000fe4000001003f */
[C---:B------:R-:W-:Y:S02]  /*ba00*/  FFMA.FTZ R64, R88.reuse, R64, R67 ;  /* 0x0000004058407223 */ /* 0x040fe40000010043 */
[----:B------:R-:W-:-:S02]  /*ba10*/  FFMA.FTZ R65, R88, R65, -R66 ;  /* 0x0000004158417223 */ /* 0x000fc40000010842 */
[CC--:B------:R-:W-:Y:S02]  /*ba20*/  FMUL.FTZ R60, R85.reuse, -R62.reuse ;  /* 0x8000003e553c7220 */ /* 0x0c0fe40000410000 */
[-C--:B------:R-:W-:Y:S02]  /*ba30*/  FMUL.FTZ R61, R85, -R63.reuse ;  /* 0x8000003f553d7220 */ /* 0x080fe40000410000 */
[----:B------:R-:W-:Y:S02]  /*ba40*/  FADD.FTZ R64, -R15, R64 ;  /* 0x000000400f407221 */ /* 0x000fe40000010100 */
[----:B------:R-:W-:Y:S02]  /*ba50*/  FADD.FTZ R65, R16, R65 ;  /* 0x0000004110417221 */ /* 0x000fe40000010000 */
[C---:B------:R-:W-:Y:S02]  /*ba60*/  FFMA.FTZ R60, R86.reuse, R63, R60 ;  /* 0x0000003f563c7223 */ /* 0x040fe4000001003c */
[----:B------:R-:W-:-:S02]  /*ba70*/  FFMA.FTZ R61, R86, R62, -R61 ;  /* 0x0000003e563d7223 */ /* 0x000fc4000001083d */
[C---:B------:R-:W-:Y:S02]  /*ba80*/  FMUL.FTZ R66, R89.reuse, -R64 ;  /* 0x8000004059427220 */ /* 0x040fe40000410000 */
[----:B------:R-:W-:Y:S02]  /*ba90*/  FMUL.FTZ R67, R89, -R65 ;  /* 0x8000004159437220 */ /* 0x000fe40000410000 */
[C---:B------:R-:W-:Y:S02]  /*baa0*/  FMUL.FTZ R62, R87.reuse, -R60 ;  /* 0x8000003c573e7220 */ /* 0x040fe40000410000 */
[----:B------:R-:W-:Y:S02]  /*bab0*/  FMUL.FTZ R63, R87, -R61 ;  /* 0x8000003d573f7220 */ /* 0x000fe40000410000 */
[C---:B------:R-:W-:Y:S02]  /*bac0*/  FFMA.FTZ R65, R90.reuse, R65, -R66 ;  /* 0x000000415a417223 */ /* 0x040fe40000010842 */
[----:B------:R-:W-:-:S02]  /*bad0*/  FFMA.FTZ R64, R90, R64, R67 ;  /* 0x000000405a407223 */ /* 0x000fc40000010043 */
[C---:B------:R-:W-:Y:S02]  /*bae0*/  FFMA.FTZ R62, R88.reuse, R61, -R62 ;  /* 0x0000003d583e7223 */ /* 0x040fe4000001083e */
[----:B------:R-:W-:Y:S02]  /*baf0*/  FFMA.FTZ R63, R88, R60, R63 ;  /* 0x0000003c583f7223 */ /* 0x000fe4000001003f */
[----:B------:R-:W-:Y:S02]  /*bb00*/  FADD.FTZ R65, R22, R65 ;  /* 0x0000004116417221 */ /* 0x000fe40000010000 */
[----:B------:R-:W-:Y:S02]  /*bb10*/  FADD.FTZ R64, -R21, R64 ;  /* 0x0000004015407221 */ /* 0x000fe40000010100 */
[C---:B------:R-:W-:Y:S02]  /*bb20*/  FMUL.FTZ R60, R89.reuse, -R62 ;  /* 0x8000003e593c7220 */ /* 0x040fe40000410000 */
[----:B------:R-:W-:-:S02]  /*bb30*/  FMUL.FTZ R61, R89, -R63 ;  /* 0x8000003f593d7220 */ /* 0x000fc40000410000 */
[C---:B------:R-:W-:Y:S02]  /*bb40*/  FMUL.FTZ R67, R91.reuse, -R65 ;  /* 0x800000415b437220 */ /* 0x040fe40000410000 */
[----:B------:R-:W-:Y:S02]  /*bb50*/  FMUL.FTZ R66, R91, -R64 ;  /* 0x800000405b427220 */ /* 0x000fe40000410000 */
[C---:B------:R-:W-:Y:S02]  /*bb60*/  FFMA.FTZ R60, R90.reuse, R63, R60 ;  /* 0x0000003f5a3c7223 */ /* 0x040fe4000001003c */
[----:B------:R-:W-:Y:S02]  /*bb70*/  FFMA.FTZ R61, R90, R62, -R61 ;  /* 0x0000003e5a3d7223 */ /* 0x000fe4000001083d */
[C---:B------:R-:W-:Y:S02]  /*bb80*/  FFMA.FTZ R64, R96.reuse, R64, R67 ;  /* 0x0000004060407223 */ /* 0x040fe40000010043 */
[----:B------:R-:W-:-:S02]  /*bb90*/  FFMA.FTZ R65, R96, R65, -R66 ;  /* 0x0000004160417223 */ /* 0x000fc40000010842 */
[CC--:B------:R-:W-:Y:S02]  /*bba0*/  FMUL.FTZ R62, R91.reuse, -R60.reuse ;  /* 0x8000003c5b3e7220 */ /* 0x0c0fe40000410000 */
[-C--:B------:R-:W-:Y:S02]  /*bbb0*/  FMUL.FTZ R63, R91, -R61.reuse ;  /* 0x8000003d5b3f7220 */ /* 0x080fe40000410000 */
[----:B------:R-:W-:Y:S02]  /*bbc0*/  FADD.FTZ R64, -R23, R64 ;  /* 0x0000004017407221 */ /* 0x000fe40000010100 */
[----:B------:R-:W-:Y:S02]  /*bbd0*/  FADD.FTZ R65, R24, R65 ;  /* 0x0000004118417221 */ /* 0x000fe40000010000 */
[C---:B------:R-:W-:Y:S02]  /*bbe0*/  FFMA.FTZ R62, R96.reuse, R61, -R62 ;  /* 0x0000003d603e7223 */ /* 0x040fe4000001083e */
[----:B------:R-:W-:-:S02]  /*bbf0*/  FFMA.FTZ R63, R96, R60, R63 ;  /* 0x0000003c603f7223 */ /* 0x000fc4000001003f */
[C---:B------:R-:W-:Y:S02]  /*bc00*/  FMUL.FTZ R66, R97.reuse, -R64 ;  /* 0x8000004061427220 */ /* 0x040fe40000410000 */
[C---:B------:R-:W-:Y:S02]  /*bc10*/  FMUL.FTZ R67, R97.reuse, -R65 ;  /* 0x8000004161437220 */ /* 0x040fe40000410000 */
        /* <DEDUP_REMOVED lines=13> */
[C---:B------:R-:W-:Y:S02]  /*bcf0*/  FFMA.FTZ R63, R100.reuse, R60, R63 ;  /* 0x0000003c643f7223 */ /* 0x040fe4000001003f */
[C---:B------:R-:W-:Y:S01]  /*bd00*/  FFMA.FTZ R64, R100.reuse, R64, R67 ;  /* 0x0000004064407223 */ /* 0x040fe20000010043 */
[----:B------:R-:W0:Y:S01]  /*bd10*/  LDS.64 R60, [R235.X16+0x6378] ;  /* 0x00637800eb3c7984 */ /* 0x000e22000000ca00 */
[----:B------:R-:W-:-:S02]  /*bd20*/  FFMA.FTZ R65, R100, R65, -R66 ;  /* 0x0000004164417223 */ /* 0x000fc40000010842 */
[CC--:B------:R-:W-:Y:S02]  /*bd30*/  FMUL.FTZ R67, R101.reuse, -R63.reuse ;  /* 0x8000003f65437220 */ /* 0x0c0fe40000410000 */
[-C--:B------:R-:W-:Y:S02]  /*bd40*/  FMUL.FTZ R66, R101, -R62.reuse ;  /* 0x8000003e65427220 */ /* 0x080fe40000410000 */
[----:B------:R-:W-:Y:S02]  /*bd50*/  FADD.FTZ R64, -R31, R64 ;  /* 0x000000401f407221 */ /* 0x000fe40000010100 */
[----:B------:R-:W-:Y:S02]  /*bd60*/  FADD.FTZ R65, R32, R65 ;  /* 0x0000004120417221 */ /* 0x000fe40000010000 */
[C---:B------:R-:W-:Y:S02]  /*bd70*/  FFMA.FTZ R67, R102.reuse, R62, -R67 ;  /* 0x0000003e66437223 */ /* 0x040fe40000010843 */
[----:B------:R-:W-:-:S02]  /*bd80*/  FFMA.FTZ R66, R102, R63, R66 ;  /* 0x0000003f66427223 */ /* 0x000fc40000010042 */
[CC--:B------:R-:W-:Y:S02]  /*bd90*/  FMUL.FTZ R62, R101.reuse, -R64.reuse ;  /* 0x80000040653e7220 */ /* 0x0c0fe40000410000 */
[-C--:B------:R-:W-:Y:S02]  /*bda0*/  FMUL.FTZ R63, R101, -R65.reuse ;  /* 0x80000041653f7220 */ /* 0x080fe40000410000 */
[C---:B------:R-:W-:Y:S02]  /*bdb0*/  FFMA.FTZ R65, R102.reuse, R65, -R62 ;  /* 0x0000004166417223 */ /* 0x040fe4000001083e */
[----:B------:R-:W-:Y:S02]  /*bdc0*/  FFMA.FTZ R64, R102, R64, R63 ;  /* 0x0000004066407223 */ /* 0x000fe4000001003f */
[C---:B------:R-:W-:Y:S02]  /*bdd0*/  FMUL.FTZ R62, R103.reuse, -R66 ;  /* 0x80000042673e7220 */ /* 0x040fe40000410000 */
[----:B------:R-:W-:-:S02]  /*bde0*/  FMUL.FTZ R63, R103, -R67 ;  /* 0x80000043673f7220 */ /* 0x000fc40000410000 */
[----:B------:R-:W-:Y:S02]  /*bdf0*/  FADD.FTZ R65, R38, R65 ;  /* 0x0000004126417221 */ /* 0x000fe40000010000 */
[----:B------:R-:W-:Y:S02]  /*be00*/  FADD.FTZ R64, -R37, R64 ;  /* 0x0000004025407221 */ /* 0x000fe40000010100 */
[C---:B------:R-:W-:Y:S02]  /*be10*/  FFMA.FTZ R62, R104.reuse, R67, -R62 ;  /* 0x00000043683e7223 */ /* 0x040fe4000001083e */
[----:B------:R-:W-:Y:S02]  /*be20*/  FFMA.FTZ R63, R104, R66, R63 ;  /* 0x00000042683f7223 */ /* 0x000fe4000001003f */
[C---:B------:R-:W-:Y:S02]  /*be30*/  FMUL.FTZ R67, R103.reuse, -R65 ;  /* 0x8000004167437220 */ /* 0x040fe40000410000 */
[----:B------:R-:W-:-:S02]  /*be40*/  FMUL.FTZ R66, R103, -R64 ;  /* 0x8000004067427220 */ /* 0x000fc40000410000 */
        /* <DEDUP_REMOVED lines=8> */
[CC--:B------:R-:W-:Y:S02]  /*bed0*/  FMUL.FTZ R62, R105.reuse, -R64.reuse ;  /* 0x80000040693e7220 */ /* 0x0c0fe40000410000 */
[-C--:B------:R-:W-:Y:S02]  /*bee0*/  FMUL.FTZ R63, R105, -R65.reuse ;  /* 0x80000041693f7220 */ /* 0x080fe40000410000 */
[C---:B------:R-:W-:Y:S02]  /*bef0*/  FFMA.FTZ R69, R106.reuse, R65, -R62 ;  /* 0x000000416a457223 */ /* 0x040fe4000001083e */
[----:B------:R-:W-:-:S02]  /*bf00*/  FFMA.FTZ R62, R106, R64, R63 ;  /* 0x000000406a3e7223 */ /* 0x000fc4000001003f */
[----:B0-----:R-:W-:Y:S02]  /*bf10*/  FMUL.FTZ R63, R123, R61 ;  /* 0x0000003d7b3f7220 */ /* 0x001fe40000410000 */
[----:B------:R-:W-:Y:S02]  /*bf20*/  FADD.FTZ R62, -R45, R62 ;  /* 0x0000003e2d3e7221 */ /* 0x000fe40000010100 */
[----:B------:R-:W-:Y:S02]  /*bf30*/  FMUL.FTZ R123, R123, R60 ;  /* 0x0000003c7b7b7220 */ /* 0x000fe40000410000 */
[----:B------:R-:W-:Y:S02]  /*bf40*/  FMUL.FTZ R64, R107, -R66 ;  /* 0x800000426b407220 */ /* 0x000fe40000410000 */
[----:B------:R-:W-:Y:S02]  /*bf50*/  FFMA.FTZ R60, R122, R60, -R63 ;  /* 0x0000003c7a3c7223 */ /* 0x000fe4000001083f */
[----:B------:R-:W-:-:S02]  /*bf60*/  FADD.FTZ R69, R46, R69 ;  /* 0x000000452e457221 */ /* 0x000fc40000010000 */
[CC--:B------:R-:W-:Y:S02]  /*bf70*/  FMUL.FTZ R63, R107.reuse, -R62.reuse ;  /* 0x8000003e6b3f7220 */ /* 0x0c0fe40000410000 */
[CC--:B------:R-:W-:Y:S02]  /*bf80*/  FMUL.FTZ R65, R107.reuse, -R67.reuse ;  /* 0x800000436b417220 */ /* 0x0c0fe40000410000 */
[C---:B------:R-:W-:Y:S02]  /*bf90*/  FFMA.FTZ R64, R108.reuse, R67, -R64 ;  /* 0x000000436c407223 */ /* 0x040fe40000010840 */
[-C--:B------:R-:W-:Y:S02]  /*bfa0*/  FMUL.FTZ R67, R107, -R69.reuse ;  /* 0x800000456b437220 */ /* 0x080fe40000410000 */
[C---:B------:R-:W-:Y:S02]  /*bfb0*/  FFMA.FTZ R63, R108.reuse, R69, -R63 ;  /* 0x000000456c3f7223 */ /* 0x040fe4000001083f */
[----:B------:R-:W-:-:S02]  /*bfc0*/  FFMA.FTZ R62, R108, R62, R67 ;  /* 0x0000003e6c3e7223 */ /* 0x000fc40000010043 */
[----:B------:R-:W-:Y:S02]  /*bfd0*/  FADD.FTZ R63, R48, R63 ;  /* 0x0000003f303f7221 */ /* 0x000fe40000010000 */
[----:B------:R-:W-:Y:S02]  /*bfe0*/  FFMA.FTZ R123, R122, R61, R123 ;  /* 0x0000003d7a7b7223 */ /* 0x000fe4000001007b */
[----:B------:R-:W-:Y:S02]  /*bff0*/  FADD.FTZ R62, -R47, R62 ;  /* 0x0000003e2f3e7221 */ /* 0x000fe40000010100 */
[----:B------:R-:W-:Y:S02]  /*c000*/  FMUL.FTZ R67, R109, -R63 ;  /* 0x8000003f6d437220 */ /* 0x000fe40000410000 */
[----:B------:R-:W-:Y:S02]  /*c010*/  FADD.FTZ R201, R201, R60 ;  /* 0x0000003cc9c97221 */ /* 0x000fe40000010000 */
[----:B------:R-:W-:-:S02]  /*c020*/  FADD.FTZ R123, RZ, R123 ;  /* 0x0000007bff7b7221 */ /* 0x000fc40000010000 */
[----:B------:R-:W-:Y:S02]  /*c030*/  FFMA.FTZ R65, R108, R66, R65 ;  /* 0x000000426c417223 */ /* 0x000fe40000010041 */
[CC--:B------:R-:W-:Y:S02]  /*c040*/  FMUL.FTZ R61, R109.reuse, -R62.reuse ;  /* 0x8000003e6d3d7220 */ /* 0x0c0fe40000410000 */
[C---:B------:R-:W-:Y:S02]  /*c050*/  FFMA.FTZ R66, R110.reuse, R62, R67 ;  /* 0x0000003e6e427223 */ /* 0x040fe40000010043 */
[C---:B------:R-:W-:Y:S02]  /*c060*/  FMUL.FTZ R62, R109.reuse, R201 ;  /* 0x000000c96d3e7220 */ /* 0x040fe40000410000 */
[----:B------:R-:W-:Y:S02]  /*c070*/  FMUL.FTZ R60, R109, R123 ;  /* 0x0000007b6d3c7220 */ /* 0x000fe40000410000 */
[----:B------:R-:W-:-:S02]  /*c080*/  FFMA.FTZ R69, R110, R63, -R61 ;  /* 0x0000003f6e457223 */ /* 0x000fc4000001083d */
[C---:B------:R-:W-:Y:S02]  /*c090*/  FFMA.FTZ R122, R110.reuse, R123, R62 ;  /* 0x0000007b6e7a7223 */ /* 0x040fe4000001003e */
[----:B------:R-:W-:Y:S02]  /*c0a0*/  FFMA.FTZ R61, R110, R201, -R60 ;  /* 0x000000c96e3d7223 */ /* 0x000fe4000001083c */
[----:B------:R-:W-:Y:S02]  /*c0b0*/  FADD.FTZ R122, RZ, R122 ;  /* 0x0000007aff7a7221 */ /* 0x000fe40000010000 */
[----:B------:R-:W-:Y:S01]  /*c0c0*/  FADD.FTZ R200, R200, R61 ;  /* 0x0000003dc8c87221 */ /* 0x000fe20000010000 */
[----:B------:R-:W-:Y:S01]  /*c0d0*/  HFMA2.MMA R61, -RZ, RZ, 0, 0 ;  /* 0x00000000ff3d7435 */ /* 0x000fe200000001ff */
[----:B------:R-:W-:Y:S02]  /*c0e0*/  FADD.FTZ R67, -R53, R66 ;  /* 0x0000004235437221 */ /* 0x000fe40000010100 */
[----:B------:R-:W-:-:S02]  /*c0f0*/  FADD.FTZ R66, R54, R69 ;  /* 0x0000004536427221 */ /* 0x000fc40000010000 */
[C---:B------:R-:W-:Y:S02]  /*c100*/  FMUL.FTZ R69, R107.reuse, R122 ;  /* 0x0000007a6b457220 */ /* 0x040fe40000410000 */
[-C--:B------:R-:W-:Y:S02]  /*c110*/  FMUL.FTZ R71, R107, R200.reuse ;  /* 0x000000c86b477220 */ /* 0x080fe40000410000 */
        /* <DEDUP_REMOVED lines=97> */
[-C--:B------:R-:W-:Y:S02]  /*c730*/  FFMA.FTZ R72, R64, R68.reuse, -R72 ;  /* 0x0000004440487223 */ /* 0x080fe40000010848 */
[----:B------:R-:W-:-:S04]  /*c740*/  FMUL.FTZ R68, R65, R68 ;  /* 0x0000004441447220 */ /* 0x000fc80000410000 */
[C---:B------:R-:W-:Y:S02]  /*c750*/  FFMA.FTZ R69, R64.reuse, R69, R68 ;  /* 0x0000004540457223 */ /* 0x040fe40000010044 */
[CC--:B------:R-:W-:Y:S02]  /*c760*/  FMUL.FTZ R68, R65.reuse, R71.reuse ;  /* 0x0000004741447220 */ /* 0x0c0fe40000410000 */
[-C--:B------:R-:W-:Y:S02]  /*c770*/  FMUL.FTZ R65, R65, R70.reuse ;  /* 0x0000004641417220 */ /* 0x080fe40000410000 */
[C---:B------:R-:W-:Y:S02]  /*c780*/  FFMA.FTZ R68, R64.reuse, R70, -R68 ;  /* 0x0000004640447223 */ /* 0x040fe40000010844 */
[----:B------:R-:W-:Y:S02]  /*c790*/  FFMA.FTZ R64, R64, R71, R65 ;  /* 0x0000004740407223 */ /* 0x000fe40000010041 */
[----:B------:R-:W-:-:S02]  /*c7a0*/  FADD.FTZ R70, R66, R68 ;  /* 0x0000004442467221 */ /* 0x000fc40000010000 */
[----:B------:R-:W-:Y:S02]  /*c7b0*/  FADD.FTZ R71, R67, R64 ;  /* 0x0000004043477221 */ /* 0x000fe40000010000 */
        /* <DEDUP_REMOVED lines=16> */
[C---:B------:R-:W-:Y:S02]  /*c8c0*/  FMUL.FTZ R68, R65.reuse, R72 ;  /* 0x0000004841447220 */ /* 0x040fe40000410000 */
[-C--:B------:R-:W-:Y:S01]  /*c8d0*/  FMUL.FTZ R65, R65, R70.reuse ;  /* 0x0000004641417220 */ /* 0x080fe20000410000 */
[----:B------:R-:W-:Y:S01]  /*c8e0*/  MOV R74, R69 ;  /* 0x00000045004a7202 */ /* 0x000fe20000000f00 */
[C---:B------:R-:W-:Y:S02]  /*c8f0*/  FFMA.FTZ R68, R64.reuse, R70, -R68 ;  /* 0x0000004640447223 */ /* 0x040fe40000010844 */
[----:B------:R-:W-:Y:S02]  /*c900*/  FFMA.FTZ R70, R64, R72, R65 ;  /* 0x0000004840467223 */ /* 0x000fe40000010041 */
[----:B------:R-:W-:-:S02]  /*c910*/  FADD.FTZ R68, R66, R68 ;  /* 0x0000004442447221 */ /* 0x000fc40000010000 */
[----:B------:R-:W-:-:S05]  /*c920*/  FADD.FTZ R70, R67, R70 ;  /* 0x0000004643467221 */ /* 0x000fca0000010000 */
[----:B------:R-:W-:Y:S01]  /*c930*/  MOV R72, R70 ;  /* 0x0000004600487202 */ /* 0x000fe20000000f00 */
[----:B------:R-:W-:Y:S05]  /*c940*/  BRA.DIV ~URZ, `(.L_x_796) ;  /* 0x000087b27f007947 */ /* 0x000fea000b800000 */
[----:B------:R0:W1:Y:S02]  /*c950*/  SHFL.DOWN PT, R67, R71, 0x1, 0x1f ;  /* 0x08201f0047437f89 */ /* 0x00006400000e0000 */
.L_x_898:
[----:B------:R-:W-:Y:S05]  /*c960*/  BRA.DIV ~URZ, `(.L_x_797) ;  /* 0x000088127f007947 */ /* 0x000fea000b800000 */
[----:B------:R-:W2:Y:S04]  /*c970*/  SHFL.DOWN PT, R69, R69, 0x1, 0x1f ;  /* 0x08201f0045457f89 */ /* 0x000ea800000e0000 */
[----:B------:R3:W4:Y:S04]  /*c980*/  SHFL.DOWN PT, R73, R68, 0x1, 0x1f ;  /* 0x08201f0044497f89 */ /* 0x00072800000e0000 */
[----:B------:R3:W0:Y:S02]  /*c990*/  SHFL.DOWN PT, R64, R70, 0x1, 0x1f ;  /* 0x08201f0046407f89 */ /* 0x00062400000e0000 */
.L_x_899:
[----:B------:R-:W-:Y:S01]  /*c9a0*/  BSSY B1, `(.L_x_798) ;  /* 0x000000d000017945 */ /* 0x000fe20003800000 */
[----:B------:R-:W-:Y:S05]  /*c9b0*/  @!P0 BRA `(.L_x_799) ;  /* 0x000000b000008947 */ /* 0x000fea0003800000 */
[----:B0-----:R-:W-:-:S04]  /*c9c0*/  FMUL.FTZ R65, R74, R64 ;  /* 0x000000404a417220 */ /* 0x001fc80000410000 */
[CC--:B----4-:R-:W-:Y:S02]  /*c9d0*/  FFMA.FTZ R65, R71.reuse, R73.reuse, -R65 ;  /* 0x0000004947417223 */ /* 0x0d0fe40000010841 */
[----:B------:R-:W-:Y:S02]  /*c9e0*/  FMUL.FTZ R73, R74, R73 ;  /* 0x000000494a497220 */ /* 0x000fe40000410000 */
[----:B---3--:R-:W-:Y:S02]  /*c9f0*/  FADD.FTZ R68, R68, R65 ;  /* 0x0000004144447221 */ /* 0x008fe40000010000 */
[----:B------:R-:W-:Y:S02]  /*ca00*/  FFMA.FTZ R73, R71, R64, R73 ;  /* 0x0000004047497223 */ /* 0x000fe40000010049 */
[C---:B--2---:R-:W-:Y:S02]  /*ca10*/  FMUL.FTZ R64, R74.reuse, R69 ;  /* 0x000000454a407220 */ /* 0x044fe40000410000 */
[----:B-1----:R-:W-:-:S02]  /*ca20*/  FMUL.FTZ R74, R74, R67 ;  /* 0x000000434a4a7220 */ /* 0x002fc40000410000 */
[C---:B------:R-:W-:Y:S02]  /*ca30*/  FFMA.FTZ R64, R71.reuse, R67, -R64 ;  /* 0x0000004347407223 */ /* 0x040fe40000010840 */
[----:B------:R-:W-:Y:S02]  /*ca40*/  FFMA.FTZ R74, R71, R69, R74 ;  /* 0x00000045474a7223 */ /* 0x000fe4000001004a */
[----:B------:R-:W-:Y:S01]  /*ca50*/  FADD.FTZ R72, R72, R73 ;  /* 0x0000004948487221 */ /* 0x000fe20000010000 */
[----:B------:R-:W-:Y:S02]  /*ca60*/  MOV R71, R64 ;  /* 0x0000004000477202 */ /* 0x000fe40000000f00 */
.L_x_799:
[----:B------:R-:W-:Y:S05]  /*ca70*/  BSYNC B1 ;  /* 0x0000000000017941 */ /* 0x000fea0003800000 */
.L_x_798:
[----:B------:R-:W-:Y:S01]  /*ca80*/  ISETP.GT.U32.AND P0, PT, R238, 0x1d, PT ;  /* 0x0000001dee00780c */ /* 0x000fe20003f04070 */
[----:B------:R-:W-:Y:S05]  /*ca90*/  BRA.DIV ~URZ, `(.L_x_800) ;  /* 0x000088427f007947 */ /* 0x000fea000b800000 */
[----:B-1----:R1:W3:Y:S04]  /*caa0*/  SHFL.DOWN PT, R67, R71, 0x2, 0x1f ;  /* 0x08401f0047437f89 */ /* 0x0022e800000e0000 */
[----:B--2---:R1:W2:Y:S04]  /*cab0*/  SHFL.DOWN PT, R69, R74, 0x2, 0x1f ;  /* 0x08401f004a457f89 */ /* 0x0042a800000e0000 */
[----:B---3--:R1:W3:Y:S04]  /*cac0*/  SHFL.DOWN PT, R70, R68, 0x2, 0x1f ;  /* 0x08401f0044467f89 */ /* 0x0082e800000e0000 */
[----:B0-----:R1:W0:Y:S02]  /*cad0*/  SHFL.DOWN PT, R64, R72, 0x2, 0x1f ;  /* 0x08401f0048407f89 */ /* 0x00122400000e0000 */
.L_x_900:
[----:B------:R-:W-:Y:S01]  /*cae0*/  BSSY B1, `(.L_x_801) ;  /* 0x000000d000017945 */ /* 0x000fe20003800000 */
[----:B------:R-:W-:Y:S05]  /*caf0*/  @P0 BRA `(.L_x_802) ;  /* 0x000000b000000947 */ /* 0x000fea0003800000 */
[----:B0-----:R-:W-:-:S04]  /*cb00*/  FMUL.FTZ R65, R74, R64 ;  /* 0x000000404a417220 */ /* 0x001fc80000410000 */
[CC--:B---3--:R-:W-:Y:S02]  /*cb10*/  FFMA.FTZ R65, R71.reuse, R70.reuse, -R65 ;  /* 0x0000004647417223 */ /* 0x0c8fe40000010841 */
[----:B------:R-:W-:Y:S02]  /*cb20*/  FMUL.FTZ R70, R74, R70 ;  /* 0x000000464a467220 */ /* 0x000fe40000410000 */
[----:B-1----:R-:W-:Y:S02]  /*cb30*/  FADD.FTZ R68, R68, R65 ;  /* 0x0000004144447221 */ /* 0x002fe40000010000 */
[----:B------:R-:W-:Y:S02]  /*cb40*/  FFMA.FTZ R70, R71, R64, R70 ;  /* 0x0000004047467223 */ /* 0x000fe40000010046 */
[C---:B--2---:R-:W-:Y:S02]  /*cb50*/  FMUL.FTZ R64, R74.reuse, R69 ;  /* 0x000000454a407220 */ /* 0x044fe40000410000 */
[----:B------:R-:W-:-:S02]  /*cb60*/  FMUL.FTZ R74, R74, R67 ;  /* 0x000000434a4a7220 */ /* 0x000fc40000410000 */
[C---:B------:R-:W-:Y:S02]  /*cb70*/  FFMA.FTZ R64, R71.reuse, R67, -R64 ;  /* 0x0000004347407223 */ /* 0x040fe40000010840 */
[----:B------:R-:W-:Y:S02]  /*cb80*/  FFMA.FTZ R74, R71, R69, R74 ;  /* 0x00000045474a7223 */ /* 0x000fe4000001004a */
[----:B------:R-:W-:Y:S01]  /*cb90*/  FADD.FTZ R72, R72, R70 ;  /* 0x0000004648487221 */ /* 0x000fe20000010000 */
[----:B------:R-:W-:Y:S02]  /*cba0*/  MOV R71, R64 ;  /* 0x0000004000477202 */ /* 0x000fe40000000f00 */
.L_x_802:
[----:B------:R-:W-:Y:S05]  /*cbb0*/  BSYNC B1 ;  /* 0x0000000000017941 */ /* 0x000fea0003800000 */
.L_x_801:
[----:B------:R-:W-:Y:S01]  /*cbc0*/  ISETP.GT.U32.AND P0, PT, R238, 0x1b, PT ;  /* 0x0000001bee00780c */ /* 0x000fe20003f04070 */
[----:B------:R-:W-:Y:S10]  /*cbd0*/  BRA.DIV ~URZ, `(.L_x_803) ;  /* 0x000088d27f007947 */ /* 0x000ff4000b800000 */
[----:B------:R1:W4:Y:S02]  /*cbe0*/  SHFL.DOWN PT, R67, R71, 0x4, 0x1f ;  /* 0x08801f0047437f89 */ /* 0x00032400000e0000 */
.L_x_901:
[----:B------:R-:W-:Y:S05]  /*cbf0*/  BRA.DIV ~URZ, `(.L_x_804) ;  /* 0x000089327f007947 */ /* 0x000fea000b800000 */
[----:B--2---:R2:W1:Y:S04]  /*cc00*/  SHFL.DOWN PT, R69, R74, 0x4, 0x1f ;  /* 0x08801f004a457f89 */ /* 0x00446800000e0000 */
[----:B---3--:R2:W3:Y:S04]  /*cc10*/  SHFL.DOWN PT, R70, R68, 0x4, 0x1f ;  /* 0x08801f0044467f89 */ /* 0x0084e800000e0000 */
[----:B0-----:R2:W0:Y:S02]  /*cc20*/  SHFL.DOWN PT, R64, R72, 0x4, 0x1f ;  /* 0x08801f0048407f89 */ /* 0x00142400000e0000 */
.L_x_902:
[----:B------:R-:W-:Y:S01]  /*cc30*/  BSSY B1, `(.L_x_805) ;  /* 0x000000d000017945 */ /* 0x000fe20003800000 */
[----:B------:R-:W-:Y:S05]  /*cc40*/  @P0 BRA `(.L_x_806) ;  /* 0x000000b000000947 */ /* 0x000fea0003800000 */
[----:B0-----:R-:W-:-:S04]  /*cc50*/  FMUL.FTZ R65, R74, R64 ;  /* 0x000000404a417220 */ /* 0x001fc80000410000 */
[CC--:B---3--:R-:W-:Y:S02]  /*cc60*/  FFMA.FTZ R65, R71.reuse, R70.reuse, -R65 ;  /* 0x0000004647417223 */ /* 0x0c8fe40000010841 */
[----:B------:R-:W-:Y:S02]  /*cc70*/  FMUL.FTZ R70, R74, R70 ;  /* 0x000000464a467220 */ /* 0x000fe40000410000 */
[----:B-12---:R-:W-:Y:S02]  /*cc80*/  FADD.FTZ R68, R68, R65 ;  /* 0x0000004144447221 */ /* 0x006fe40000010000 */
[----:B------:R-:W-:Y:S02]  /*cc90*/  FFMA.FTZ R70, R71, R64, R70 ;  /* 0x0000004047467223 */ /* 0x000fe40000010046 */
[C---:B------:R-:W-:Y:S02]  /*cca0*/  FMUL.FTZ R64, R74.reuse, R69 ;  /* 0x000000454a407220 */ /* 0x040fe40000410000 */
[----:B----4-:R-:W-:-:S02]  /*ccb0*/  FMUL.FTZ R74, R74, R67 ;  /* 0x000000434a4a7220 */ /* 0x010fc40000410000 */
[C---:B------:R-:W-:Y:S02]  /*ccc0*/  FFMA.FTZ R64, R71.reuse, R67, -R64 ;  /* 0x0000004347407223 */ /* 0x040fe40000010840 */
[----:B------:R-:W-:Y:S02]  /*ccd0*/  FFMA.FTZ R74, R71, R69, R74 ;  /* 0x00000045474a7223 */ /* 0x000fe4000001004a */
[----:B------:R-:W-:Y:S01]  /*cce0*/  FADD.FTZ R72, R72, R70 ;  /* 0x0000004648487221 */ /* 0x000fe20000010000 */
[----:B------:R-:W-:Y:S02]  /*ccf0*/  MOV R71, R64 ;  /* 0x0000004000477202 */ /* 0x000fe40000000f00 */
.L_x_806:
[----:B------:R-:W-:Y:S05]  /*cd00*/  BSYNC B1 ;  /* 0x0000000000017941 */ /* 0x000fea0003800000 */
.L_x_805:
[----:B------:R-:W-:Y:S01]  /*cd10*/  ISETP.GT.U32.AND P0, PT, R238, 0x17, PT ;  /* 0x00000017ee00780c */ /* 0x000fe20003f04070 */
[----:B------:R-:W-:Y:S05]  /*cd20*/  BRA.DIV ~URZ, `(.L_x_807) ;  /* 0x000089627f007947 */ /* 0x000fea000b800000 */
[----:B----4-:R4:W2:Y:S04]  /*cd30*/  SHFL.DOWN PT, R67, R71, 0x8, 0x1f ;  /* 0x09001f0047437f89 */ /* 0x0108a800000e0000 */
[----:B-1----:R4:W1:Y:S04]  /*cd40*/  SHFL.DOWN PT, R69, R74, 0x8, 0x1f ;  /* 0x09001f004a457f89 */ /* 0x00286800000e0000 */
[----:B---3--:R4:W3:Y:S04]  /*cd50*/  SHFL.DOWN PT, R70, R68, 0x8, 0x1f ;  /* 0x09001f0044467f89 */ /* 0x0088e800000e0000 */
[----:B0-----:R4:W0:Y:S02]  /*cd60*/  SHFL.DOWN PT, R64, R72, 0x8, 0x1f ;  /* 0x09001f0048407f89 */ /* 0x00182400000e0000 */
.L_x_903:
[----:B------:R-:W-:Y:S01]  /*cd70*/  BSSY B1, `(.L_x_808) ;  /* 0x000000d000017945 */ /* 0x000fe20003800000 */
[----:B------:R-:W-:Y:S05]  /*cd80*/  @P0 BRA `(.L_x_809) ;  /* 0x000000b000000947 */ /* 0x000fea0003800000 */
[----:B0-----:R-:W-:-:S04]  /*cd90*/  FMUL.FTZ R65, R74, R64 ;  /* 0x000000404a417220 */ /* 0x001fc80000410000 */
[CC--:B---3--:R-:W-:Y:S02]  /*cda0*/  FFMA.FTZ R65, R71.reuse, R70.reuse, -R65 ;  /* 0x0000004647417223 */ /* 0x0c8fe40000010841 */
[----:B------:R-:W-:Y:S02]  /*cdb0*/  FMUL.FTZ R70, R74, R70 ;  /* 0x000000464a467220 */ /* 0x000fe40000410000 */
[----:B--2-4-:R-:W-:Y:S02]  /*cdc0*/  FADD.FTZ R68, R68, R65 ;  /* 0x0000004144447221 */ /* 0x014fe40000010000 */
[----:B------:R-:W-:Y:S02]  /*cdd0*/  FFMA.FTZ R70, R71, R64, R70 ;  /* 0x0000004047467223 */ /* 0x000fe40000010046 */
[C---:B-1----:R-:W-:Y:S02]  /*cde0*/  FMUL.FTZ R64, R74.reuse, R69 ;  /* 0x000000454a407220 */ /* 0x042fe40000410000 */
[----:B------:R-:W-:-:S02]  /*cdf0*/  FMUL.FTZ R74, R74, R67 ;  /* 0x000000434a4a7220 */ /* 0x000fc40000410000 */
[C---:B------:R-:W-:Y:S02]  /*ce00*/  FFMA.FTZ R64, R71.reuse, R67, -R64 ;  /* 0x0000004347407223 */ /* 0x040fe40000010840 */
[----:B------:R-:W-:Y:S02]  /*ce10*/  FFMA.FTZ R74, R71, R69, R74 ;  /* 0x00000045474a7223 */ /* 0x000fe4000001004a */
[----:B------:R-:W-:Y:S01]  /*ce20*/  FADD.FTZ R72, R72, R70 ;  /* 0x0000004648487221 */ /* 0x000fe20000010000 */
[----:B------:R-:W-:Y:S02]  /*ce30*/  MOV R71, R64 ;  /* 0x0000004000477202 */ /* 0x000fe40000000f00 */
.L_x_809:
[----:B------:R-:W-:Y:S05]  /*ce40*/  BSYNC B1 ;  /* 0x0000000000017941 */ /* 0x000fea0003800000 */
.L_x_808:
[----:B------:R-:W-:Y:S01]  /*ce50*/  ISETP.GT.U32.AND P0, PT, R238, 0xf, PT ;  /* 0x0000000fee00780c */ /* 0x000fe20003f04070 */
[----:B------:R-:W-:Y:S10]  /*ce60*/  BRA.DIV ~URZ, `(.L_x_810) ;  /* 0x000089f27f007947 */ /* 0x000ff4000b800000 */
[----:B--2---:R2:W4:Y:S02]  /*ce70*/  SHFL.DOWN PT, R67, R71, 0x10, 0x1f ;  /* 0x0a001f0047437f89 */ /* 0x00452400000e0000 */
.L_x_904:
[----:B------:R-:W-:Y:S05]  /*ce80*/  BRA.DIV ~URZ, `(.L_x_811) ;  /* 0x00008a527f007947 */ /* 0x000fea000b800000 */
[----:B-1----:R1:W2:Y:S04]  /*ce90*/  SHFL.DOWN PT, R69, R74, 0x10, 0x1f ;  /* 0x0a001f004a457f89 */ /* 0x0022a800000e0000 */
[----:B---3--:R1:W3:Y:S04]  /*cea0*/  SHFL.DOWN PT, R70, R68, 0x10, 0x1f ;  /* 0x0a001f0044467f89 */ /* 0x0082e800000e0000 */
[----:B0-----:R1:W0:Y:S02]  /*ceb0*/  SHFL.DOWN PT, R64, R72, 0x10, 0x1f ;  /* 0x0a001f0048407f89 */ /* 0x00122400000e0000 */
.L_x_905:
[----:B------:R-:W-:Y:S01]  /*cec0*/  BSSY B1, `(.L_x_812) ;  /* 0x000000d000017945 */ /* 0x000fe20003800000 */
[----:B------:R-:W-:Y:S05]  /*ced0*/  @P0 BRA `(.L_x_813) ;  /* 0x000000b000000947 */ /* 0x000fea0003800000 */
[----:B0-----:R-:W-:-:S04]  /*cee0*/  FMUL.FTZ R65, R74, R64 ;  /* 0x000000404a417220 */ /* 0x001fc80000410000 */
[CC--:B---3--:R-:W-:Y:S02]  /*cef0*/  FFMA.FTZ R65, R71.reuse, R70.reuse, -R65 ;  /* 0x0000004647417223 */ /* 0x0c8fe40000010841 */
[----:B------:R-:W-:Y:S02]  /*cf00*/  FMUL.FTZ R70, R74, R70 ;  /* 0x000000464a467220 */ /* 0x000fe40000410000 */
[----:B-1--4-:R-:W-:Y:S02]  /*cf10*/  FADD.FTZ R68, R68, R65 ;  /* 0x0000004144447221 */ /* 0x012fe40000010000 */
[----:B------:R-:W-:Y:S02]  /*cf20*/  FFMA.FTZ R70, R71, R64, R70 ;  /* 0x0000004047467223 */ /* 0x000fe40000010046 */
[C---:B--2---:R-:W-:Y:S02]  /*cf30*/  FMUL.FTZ R64, R74.reuse, R69 ;  /* 0x000000454a407220 */ /* 0x044fe40000410000 */
[----:B------:R-:W-:-:S02]  /*cf40*/  FMUL.FTZ R74, R74, R67 ;  /* 0x000000434a4a7220 */ /* 0x000fc40000410000 */
[C---:B------:R-:W-:Y:S02]  /*cf50*/  FFMA.FTZ R64, R71.reuse, R67, -R64 ;  /* 0x0000004347407223 */ /* 0x040fe40000010840 */
[----:B------:R-:W-:Y:S02]  /*cf60*/  FFMA.FTZ R74, R71, R69, R74 ;  /* 0x00000045474a7223 */ /* 0x000fe4000001004a */
[----:B------:R-:W-:Y:S01]  /*cf70*/  FADD.FTZ R72, R72, R70 ;  /* 0x0000004648487221 */ /* 0x000fe20000010000 */
[----:B------:R-:W-:Y:S02]  /*cf80*/  MOV R71, R64 ;  /* 0x0000004000477202 */ /* 0x000fe40000000f00 */
.L_x_813:
[----:B------:R-:W-:Y:S05]  /*cf90*/  BSYNC B1 ;  /* 0x0000000000017941 */ /* 0x000fea0003800000 */
.L_x_812:
[----:B------:R-:W-:Y:S05]  /*cfa0*/  BRA.DIV ~URZ, `(.L_x_814) ;  /* 0x00008a927f007947 */ /* 0x000fea000b800000 */
[----:B0-----:R-:W0:Y:S04]  /*cfb0*/  SHFL.IDX PT, R64, R74, RZ, 0x1f ;  /* 0x00001fff4a407589 */ /* 0x001e2800000e0000 */
[----:B---3--:R-:W3:Y:S04]  /*cfc0*/  SHFL.IDX PT, R70, R71, RZ, 0x1f ;  /* 0x00001fff47467589 */ /* 0x008ee800000e0000 */
[----:B--2---:R-:W2:Y:S04]  /*cfd0*/  SHFL.IDX PT, R69, R68, RZ, 0x1f ;  /* 0x00001fff44457589 */ /* 0x004ea800000e0000 */
[----:B----4-:R-:W4:Y:S04]  /*cfe0*/  SHFL.IDX PT, R67, R72, RZ, 0x1f ;  /* 0x00001fff48437589 */ /* 0x010f2800000e0000 */
[----:B------:R-:W1:Y:S04]  /*cff0*/  SHFL.IDX PT, R73, R62, RZ, 0x1f ;  /* 0x00001fff3e497589 */ /* 0x000e6800000e0000 */
[----:B------:R-:W1:Y:S04]  /*d000*/  SHFL.IDX PT, R247, R63, RZ, 0x1f ;  /* 0x00001fff3ff77589 */ /* 0x000e6800000e0000 */
[----:B------:R-:W1:Y:S01]  /*d010*/  SHFL.DOWN PT, R71, R71, 0x1, 0x1f ;  /* 0x08201f0047477f89 */ /* 0x000e6200000e0000 */
[----:B0-----:R-:W-:-:S02]  /*d020*/  FMUL.FTZ R75, R63, R64 ;  /* 0x000000403f4b7220 */ /* 0x001fc40000410000 */
[----:B------:R-:W-:Y:S01]  /*d030*/  FMUL.FTZ R76, R62, R64 ;  /* 0x000000403e4c7220 */ /* 0x000fe20000410000 */
[----:B-1----:R-:W0:Y:S01]  /*d040*/  SHFL.DOWN PT, R74, R74, 0x1, 0x1f ;  /* 0x08201f004a4a7f89 */ /* 0x002e2200000e0000 */
[C---:B---3--:R-:W-:Y:S02]  /*d050*/  FMUL.FTZ R78, R60.reuse, R70 ;  /* 0x000000463c4e7220 */ /* 0x048fe40000410000 */
[----:B------:R-:W-:Y:S01]  /*d060*/  FMUL.FTZ R77, R60, R64 ;  /* 0x000000403c4d7220 */ /* 0x000fe20000410000 */
[----:B------:R-:W1:Y:S01]  /*d070*/  SHFL.DOWN PT, R68, R68, 0x1, 0x1f ;  /* 0x08201f0044447f89 */ /* 0x000e6200000e0000 */
[-C--:B------:R-:W-:Y:S02]  /*d080*/  FFMA.FTZ R75, R62, R70.reuse, -R75 ;  /* 0x000000463e4b7223 */ /* 0x080fe4000001084b */
[----:B------:R-:W-:Y:S01]  /*d090*/  FFMA.FTZ R76, R63, R70, R76 ;  /* 0x000000463f4c7223 */ /* 0x000fe2000001004c */
[----:B------:R-:W3:Y:S04]  /*d0a0*/  SHFL.DOWN PT, R72, R72, 0x1, 0x1f ;  /* 0x08201f0048487f89 */ /* 0x000ee800000e0000 */
[----:B------:R-:W0:Y:S04]  /*d0b0*/  SHFL.IDX PT, R79, R61, RZ, 0x1f ;  /* 0x00001fff3d4f7589 */ /* 0x000e2800000e0000 */
[----:B------:R5:W0:Y:S02]  /*d0c0*/  SHFL.IDX PT, R246, R60, RZ, 0x1f ;  /* 0x00001fff3cf67589 */ /* 0x000a2400000e0000 */
[----:B-----5:R-:W-:-:S02]  /*d0d0*/  FMUL.FTZ R60, R61, R64 ;  /* 0x000000403d3c7220 */ /* 0x020fc40000410000 */
.L_x_906:
[----:B--2-4-:R-:W-:Y:S01]  /*d0e0*/  ISETP.NE.AND P0, PT, R148, 0x1f, PT ;  /* 0x0000001f9400780c */ /* 0x014fe20003f05270 */
        /* <DEDUP_REMOVED lines=18> */
[----:B-1----:R-:W-:-:S02]  /*d210*/  FADD.FTZ R66, R69, R68 ;  /* 0x0000004445427221 */ /* 0x002fc40000010000 */
[----:B---3--:R-:W-:Y:S02]  /*d220*/  FADD.FTZ R67, R67, R72 ;  /* 0x0000004843437221 */ /* 0x008fe40000010000 */
.L_x_816:
[----:B------:R-:W-:Y:S05]  /*d230*/  BSYNC B1 ;  /* 0x0000000000017941 */ /* 0x000fea0003800000 */
.L_x_815:
[----:B---3--:R-:W0:Y:S04]  /*d240*/  LDS.128 R72, [R236+0x6db0] ;  /* 0x006db000ec487984 */ /* 0x008e280000000c00 */
[----:B------:R-:W-:Y:S01]  /*d250*/  STS.128 [R236+0x6db0], R64 ;  /* 0x006db040ec007388 */ /* 0x000fe20000000c00 */
[C---:B0-----:R-:W-:Y:S02]  /*d260*/  FMUL.FTZ R70, R73.reuse, R67 ;  /* 0x0000004349467220 */ /* 0x041fe40000410000 */
[C---:B------:R-:W-:Y:S02]  /*d270*/  FMUL.FTZ R71, R73.reuse, R66 ;  /* 0x0000004249477220 */ /* 0x040fe40000410000 */
[C---:B-1----:R-:W-:Y:S02]  /*d280*/  FMUL.FTZ R68, R73.reuse, R65 ;  /* 0x0000004149447220 */ /* 0x042fe40000410000 */
        /* <DEDUP_REMOVED lines=23> */
[-C--:B------:R-:W-:Y:S02]  /*d400*/  FFMA.FTZ R64, R68, R78.reuse, -R64 ;  /* 0x0000004e44407223 */ /* 0x080fe40000010840 */
        /* <DEDUP_REMOVED lines=8> */
.L_x_795:
[----:B0-----:R-:W-:Y:S05]  /*d490*/  BSYNC B0 ;  /* 0x0000000000007941 */ /* 0x001fea0003800000 */
.L_x_794:
[----:B------:R-:W-:Y:S01]  /*d4a0*/  WARPSYNC 0xffffffff ;  /* 0xffffffff00007948 */ /* 0x000fe20003800000 */
[----:B------:R-:W-:Y:S02]  /*d4b0*/  FADD.FTZ R216, RZ, R216 ;  /* 0x000000d8ffd87221 */ /* 0x000fe40000010000 */
[----:B------:R-:W-:Y:S01]  /*d4c0*/  BAR.SYNC.DEFER_BLOCKING 0x0 ;  /* 0x0000000000007b1d */ /* 0x000fe20000010000 */
[----:B------:R-:W-:Y:S01]  /*d4d0*/  FMUL.FTZ R66, R55, R123 ;  /* 0x0000007b37427220 */ /* 0x000fe20000410000 */
[----:B------:R-:W-:Y:S01]  /*d4e0*/  ISETP.NE.AND P0, PT, R148, RZ, PT ;  /* 0x000000ff9400720c */ /* 0x000fe20003f05270 */
[----:B-1----:R-:W-:Y:S02]  /*d4f0*/  FMUL.FTZ R69, R51, R200 ;  /* 0x000000c833457220 */ /* 0x002fe40000410000 */
[C---:B------:R-:W-:Y:S01]  /*d500*/  FMUL.FTZ R68, R123.reuse, UR35 ;  /* 0x000000237b447c20 */ /* 0x040fe20008410000 */
[----:B------:R-:W-:Y:S01]  /*d510*/  BSSY B0, `(.L_x_817) ;  /* 0x000025c000007945 */ /* 0x000fe20003800000 */
[----:B------:R-:W-:Y:S02]  /*d520*/  FADD.FTZ R71, R128, R128 ;  /* 0x0000008080477221 */ /* 0x000fe40000010000 */
[----:B------:R-:W-:-:S02]  /*d530*/  FMUL.FTZ R70, R123, UR34 ;  /* 0x000000227b467c20 */ /* 0x000fc40008410000 */
[----:B------:R-:W-:Y:S02]  /*d540*/  FMUL.FTZ R72, R196, UR34 ;  /* 0x00000022c4487c20 */ /* 0x000fe40008410000 */
[----:B------:R-:W-:Y:S02]  /*d550*/  FFMA.FTZ R70, R201, UR35, R70 ;  /* 0x00000023c9467c23 */ /* 0x000fe40008010046 */
[----:B------:R-:W-:Y:S02]  /*d560*/  FFMA.FTZ R72, R205, UR35, R72 ;  /* 0x00000023cd487c23 */ /* 0x000fe40008010048 */
[C---:B------:R-:W-:Y:S02]  /*d570*/  FMUL.FTZ R74, R188.reuse, UR35 ;  /* 0x00000023bc4a7c20 */ /* 0x040fe40008410000 */
[----:B------:R-:W-:Y:S02]  /*d580*/  FMUL.FTZ R76, R188, UR34 ;  /* 0x00000022bc4c7c20 */ /* 0x000fe40008410000 */
[----:B------:R-:W-:Y:S01]  /*d590*/  FFMA.FTZ R74, R213, UR34, -R74 ;  /* 0x00000022d54a7c23 */ /* 0x000fe2000801084a */
[----:B------:R-:W0:Y:S02]  /*d5a0*/  LDS.64 R64, [R235.X16+0x6d88] ;  /* 0x006d8800eb407984 */ /* 0x000e24000000ca00 */
[----:B0-----:R-:W-:-:S02]  /*d5b0*/  FMUL.FTZ R67, R65, -R95 ;  /* 0x8000005f41437220 */ /* 0x001fc40000410000 */
[C---:B------:R-:W-:Y:S02]  /*d5c0*/  FMUL.FTZ R95, R64.reuse, -R95 ;  /* 0x8000005f405f7220 */ /* 0x040fe40000410000 */
[----:B------:R-:W-:Y:S02]  /*d5d0*/  FFMA.FTZ R64, R64, R94, -R67 ;  /* 0x0000005e40407223 */ /* 0x000fe40000010843 */
[-C--:B------:R-:W-:Y:S02]  /*d5e0*/  FMUL.FTZ R67, R55, R201.reuse ;  /* 0x000000c937437220 */ /* 0x080fe40000410000 */
[C---:B------:R-:W-:Y:S02]  /*d5f0*/  FFMA.FTZ R55, R56.reuse, R201, -R66 ;  /* 0x000000c938377223 */ /* 0x040fe40000010842 */
[----:B------:R-:W-:Y:S02]  /*d600*/  FFMA.FTZ R56, R56, R123, R67 ;  /* 0x0000007b38387223 */ /* 0x000fe40000010043 */
[----:B------:R-:W-:-:S02]  /*d610*/  FMUL.FTZ R67, R51, R122 ;  /* 0x0000007a33437220 */ /* 0x000fc40000410000 */
[C---:B------:R-:W-:Y:S02]  /*d620*/  FMUL.FTZ R66, R49.reuse, R202 ;  /* 0x000000ca31427220 */ /* 0x040fe40000410000 */
[----:B------:R-:W-:Y:S02]  /*d630*/  FFMA.FTZ R51, R52, R200, -R67 ;  /* 0x000000c834337223 */ /* 0x000fe40000010843 */
        /* <DEDUP_REMOVED lines=47> */
[----:B------:R-:W-:Y:S02]  /*d930*/  FFMA.FTZ R67, R201, UR34, -R68 ;  /* 0x00000022c9437c23 */ /* 0x000fe40008010844 */
[----:B------:R-:W-:Y:S02]  /*d940*/  FFMA.FTZ R52, R52, R122, R69 ;  /* 0x0000007a34347223 */ /* 0x000fe40000010045 */
[C---:B------:R-:W-:Y:S02]  /*d950*/  FFMA.FTZ R69, -R71.reuse, R56, RZ ;  /* 0x0000003847457223 */ /* 0x040fe400000101ff */
[C---:B------:R-:W-:Y:S02]  /*d960*/  FMUL.FTZ R56, R71.reuse, R67 ;  /* 0x0000004347387220 */ /* 0x040fe40000410000 */
[----:B------:R-:W-:-:S02]  /*d970*/  FFMA.FTZ R68, R71, R55, RZ ;  /* 0x0000003747447223 */ /* 0x000fc400000100ff */
[----:B------:R-:W-:Y:S02]  /*d980*/  FADD.FTZ R67, R127, R127 ;  /* 0x0000007f7f437221 */ /* 0x000fe40000010000 */
[----:B------:R-:W-:Y:S02]  /*d990*/  FFMA.FTZ R55, -R71, R70, -RZ ;  /* 0x0000004647377223 */ /* 0x000fe400000109ff */
[C---:B------:R-:W-:Y:S02]  /*d9a0*/  FFMA.FTZ R68, R67.reuse, R51, R68 ;  /* 0x0000003343447223 */ /* 0x040fe40000010044 */
[C---:B------:R-:W-:Y:S02]  /*d9b0*/  FMUL.FTZ R51, R122.reuse, UR35 ;  /* 0x000000237a337c20 */ /* 0x040fe40008410000 */
[----:B------:R-:W-:Y:S02]  /*d9c0*/  FMUL.FTZ R71, R122, UR34 ;  /* 0x000000227a477c20 */ /* 0x000fe40008410000 */
[----:B------:R-:W-:-:S02]  /*d9d0*/  FFMA.FTZ R69, -R67, R52, R69 ;  /* 0x0000003443457223 */ /* 0x000fc40000010145 */
[C---:B------:R-:W-:Y:S02]  /*d9e0*/  FFMA.FTZ R52, R200.reuse, UR34, -R51 ;  /* 0x00000022c8347c23 */ /* 0x040fe40008010833 */
[----:B------:R-:W-:Y:S02]  /*d9f0*/  FFMA.FTZ R70, R200, UR35, R71 ;  /* 0x00000023c8467c23 */ /* 0x000fe40008010047 */
[C---:B------:R-:W-:Y:S02]  /*da00*/  FMUL.FTZ R52, R67.reuse, R52 ;  /* 0x0000003443347220 */ /* 0x040fe40000410000 */
[----:B------:R-:W-:Y:S02]  /*da10*/  FFMA.FTZ R51, -R67, R70, -RZ ;  /* 0x0000004643337223 */ /* 0x000fe400000109ff */
[----:B------:R-:W-:Y:S02]  /*da20*/  FADD.FTZ R67, R126, R126 ;  /* 0x0000007e7e437221 */ /* 0x000fe40000010000 */
[----:B------:R-:W-:-:S02]  /*da30*/  FMUL.FTZ R70, R202, UR34 ;  /* 0x00000022ca467c20 */ /* 0x000fc40008410000 */
[----:B------:R-:W-:Y:S02]  /*da40*/  FFMA.FTZ R69, -R67, R50, R69 ;  /* 0x0000003243457223 */ /* 0x000fe40000010145 */
[----:B------:R-:W-:Y:S02]  /*da50*/  FMUL.FTZ R50, R202, UR35 ;  /* 0x00000023ca327c20 */ /* 0x000fe40008410000 */
[C---:B------:R-:W-:Y:S02]  /*da60*/  FFMA.FTZ R70, R203.reuse, UR35, R70 ;  /* 0x00000023cb467c23 */ /* 0x040fe40008010046 */
[----:B------:R-:W-:Y:S02]  /*da70*/  FFMA.FTZ R50, R203, UR34, -R50 ;  /* 0x00000022cb327c23 */ /* 0x000fe40008010832 */
[C---:B------:R-:W-:Y:S02]  /*da80*/  FFMA.FTZ R68, R67.reuse, R49, R68 ;  /* 0x0000003143447223 */ /* 0x040fe40000010044 */
[----:B------:R-:W-:-:S02]  /*da90*/  FMUL.FTZ R50, R67, R50 ;  /* 0x0000003243327220 */ /* 0x000fc40000410000 */
[----:B------:R-:W-:Y:S02]  /*daa0*/  FFMA.FTZ R49, -R67, R70, -RZ ;  /* 0x0000004643317223 */ /* 0x000fe400000109ff */
[----:B------:R-:W-:Y:S02]  /*dab0*/  FADD.FTZ R67, R125, R125 ;  /* 0x0000007d7d437221 */ /* 0x000fe40000010000 */
[----:B------:R-:W-:Y:S02]  /*dac0*/  FMUL.FTZ R71, R199, UR34 ;  /* 0x00000022c7477c20 */ /* 0x000fe40008410000 */
[----:B------:R-:W-:Y:S02]  /*dad0*/  FFMA.FTZ R68, R67, R43, R68 ;  /* 0x0000002b43447223 */ /* 0x000fe40000010044 */
        /* <DEDUP_REMOVED lines=8> */
[----:B------:R-:W-:Y:S02]  /*db60*/  FFMA.FTZ R68, R67, R41, R68 ;  /* 0x0000002943447223 */ /* 0x000fe40000010044 */
[----:B------:R-:W-:Y:S02]  /*db70*/  FMUL.FTZ R41, R197, UR35 ;  /* 0x00000023c5297c20 */ /* 0x000fe40008410000 */
[C---:B------:R-:W-:Y:S02]  /*db80*/  FFMA.FTZ R69, -R67.reuse, R42, R69 ;  /* 0x0000002a43457223 */ /* 0x040fe40000010145 */
[C---:B------:R-:W-:Y:S02]  /*db90*/  FFMA.FTZ R42, R204.reuse, UR34, -R41 ;  /* 0x00000022cc2a7c23 */ /* 0x040fe40008010829 */
[----:B------:R-:W-:Y:S02]  /*dba0*/  FFMA.FTZ R70, R204, UR35, R71 ;  /* 0x00000023cc467c23 */ /* 0x000fe40008010047 */
[----:B------:R-:W-:-:S02]  /*dbb0*/  FMUL.FTZ R42, R67, R42 ;  /* 0x0000002a432a7220 */ /* 0x000fc40000410000 */
[----:B------:R-:W-:Y:S02]  /*dbc0*/  FFMA.FTZ R41, -R67, R70, -RZ ;  /* 0x0000004643297223 */ /* 0x000fe400000109ff */
[----:B------:R-:W-:Y:S02]  /*dbd0*/  FADD.FTZ R67, R121, R121 ;  /* 0x0000007979437221 */ /* 0x000fe40000010000 */
[----:B------:R-:W-:Y:S02]  /*dbe0*/  FFMA.FTZ R65, R65, R94, R95 ;  /* 0x0000005e41417223 */ /* 0x000fe4000001005f */
[C---:B------:R-:W-:Y:S02]  /*dbf0*/  FFMA.FTZ R70, -R67.reuse, R36, R69 ;  /* 0x0000002443467223 */ /* 0x040fe40000010145 */
[----:B------:R-:W-:Y:S02]  /*dc00*/  FMUL.FTZ R36, R196, UR35 ;  /* 0x00000023c4247c20 */ /* 0x000fe40008410000 */
[----:B------:R-:W-:-:S02]  /*dc10*/  FFMA.FTZ R68, R67, R35, R68 ;  /* 0x0000002343447223 */ /* 0x000fc40000010044 */
[----:B------:R-:W-:Y:S02]  /*dc20*/  FADD.FTZ R69, R120, R120 ;  /* 0x0000007878457221 */ /* 0x000fe40000010000 */
[----:B------:R-:W-:Y:S02]  /*dc30*/  FFMA.FTZ R36, R205, UR34, -R36 ;  /* 0x00000022cd247c23 */ /* 0x000fe40008010824 */
[----:B------:R-:W-:Y:S02]  /*dc40*/  FADD.FTZ R156, -R156, R65 ;  /* 0x000000419c9c7221 */ /* 0x000fe40000010100 */
[----:B------:R-:W-:Y:S02]  /*dc50*/  FFMA.FTZ R68, R69, R33, R68 ;  /* 0x0000002145447223 */ /* 0x000fe40000010044 */
[----:B------:R-:W-:Y:S02]  /*dc60*/  FADD.FTZ R65, R119, R119 ;  /* 0x0000007777417221 */ /* 0x000fe40000010000 */
[----:B------:R-:W-:-:S02]  /*dc70*/  FMUL.FTZ R71, R195, UR34 ;  /* 0x00000022c3477c20 */ /* 0x000fc40008410000 */
[----:B------:R-:W-:Y:S02]  /*dc80*/  FADD.FTZ R64, R155, R64 ;  /* 0x000000409b407221 */ /* 0x000fe40000010000 */
[C---:B------:R-:W-:Y:S02]  /*dc90*/  FMUL.FTZ R36, R67.reuse, R36 ;  /* 0x0000002443247220 */ /* 0x040fe40000410000 */
[----:B------:R-:W-:Y:S02]  /*dca0*/  FFMA.FTZ R35, -R67, R72, -RZ ;  /* 0x0000004843237223 */ /* 0x000fe400000109ff */
[----:B------:R-:W-:Y:S02]  /*dcb0*/  FFMA.FTZ R67, -R69, R34, R70 ;  /* 0x0000002245437223 */ /* 0x000fe40000010146 */
[----:B------:R-:W-:Y:S02]  /*dcc0*/  FMUL.FTZ R33, R195, UR35 ;  /* 0x00000023c3217c20 */ /* 0x000fe40008410000 */
[----:B------:R-:W-:-:S02]  /*dcd0*/  FFMA.FTZ R68, R65, R27, R68 ;  /* 0x0000001b41447223 */ /* 0x000fc40000010044 */
[C---:B------:R-:W-:Y:S02]  /*dce0*/  FFMA.FTZ R70, R206.reuse, UR35, R71 ;  /* 0x00000023ce467c23 */ /* 0x040fe40008010047 */
[C---:B------:R-:W-:Y:S02]  /*dcf0*/  FMUL.FTZ R27, R57.reuse, -R156 ;  /* 0x8000009c391b7220 */ /* 0x040fe40000410000 */
[----:B------:R-:W-:Y:S02]  /*dd00*/  FMUL.FTZ R57, R57, -R64 ;  /* 0x8000004039397220 */ /* 0x000fe40000410000 */
[----:B------:R-:W-:Y:S02]  /*dd10*/  FFMA.FTZ R34, R206, UR34, -R33 ;  /* 0x00000022ce227c23 */ /* 0x000fe40008010821 */
[----:B------:R-:W-:Y:S02]  /*dd20*/  FFMA.FTZ R33, -R69, R70, -RZ ;  /* 0x0000004645217223 */ /* 0x000fe400000109ff */
[----:B------:R-:W-:-:S02]  /*dd30*/  FFMA.FTZ R67, -R65, R28, R67 ;  /* 0x0000001c41437223 */ /* 0x000fc40000010143 */
[C---:B------:R-:W-:Y:S02]  /*dd40*/  FFMA.FTZ R70, R58.reuse, R64, -R27 ;  /* 0x000000403a467223 */ /* 0x040fe4000001081b */
[----:B------:R-:W-:Y:S02]  /*dd50*/  FFMA.FTZ R57, R58, R156, R57 ;  /* 0x0000009c3a397223 */ /* 0x000fe40000010039 */
[C---:B------:R-:W-:Y:S02]  /*dd60*/  FMUL.FTZ R28, R194.reuse, UR35 ;  /* 0x00000023c21c7c20 */ /* 0x040fe40008410000 */
[----:B------:R-:W-:Y:S02]  /*dd70*/  FMUL.FTZ R58, R194, UR34 ;  /* 0x00000022c23a7c20 */ /* 0x000fe40008410000 */
[C---:B------:R-:W-:Y:S02]  /*dd80*/  FFMA.FTZ R28, R207.reuse, UR34, -R28 ;  /* 0x00000022cf1c7c23 */ /* 0x040fe4000801081c */
[----:B------:R-:W-:-:S02]  /*dd90*/  FFMA.FTZ R58, R207, UR35, R58 ;  /* 0x00000023cf3a7c23 */ /* 0x000fc4000801003a */
[C---:B------:R-:W-:Y:S02]  /*dda0*/  FMUL.FTZ R27, R65.reuse, R28 ;  /* 0x0000001c411b7220 */ /* 0x040fe40000410000 */
[----:B------:R-:W-:Y:S02]  /*ddb0*/  FFMA.FTZ R28, -R65, R58, -RZ ;  /* 0x0000003a411c7223 */ /* 0x000fe400000109ff */
[----:B------:R-:W-:Y:S02]  /*ddc0*/  FADD.FTZ R58, R118, R118 ;  /* 0x00000076763a7221 */ /* 0x000fe40000010000 */
[----:B------:R-:W-:Y:S02]  /*ddd0*/  FADD.FTZ R153, R153, R70 ;  /* 0x0000004699997221 */ /* 0x000fe40000010000 */
[----:B------:R-:W-:Y:S02]  /*dde0*/  FADD.FTZ R57, -R154, R57 ;  /* 0x000000399a397221 */ /* 0x000fe40000010100 */
[----:B------:R-:W-:-:S02]  /*ddf0*/  FFMA.FTZ R68, R58, R25, R68 ;  /* 0x000000193a447223 */ /* 0x000fc40000010044 */
[----:B------:R-:W-:Y:S02]  /*de00*/  FFMA.FTZ R67, -R58, R26, R67 ;  /* 0x0000001a3a437223 */ /* 0x000fe40000010143 */
[C---:B------:R-:W-:Y:S02]  /*de10*/  FMUL.FTZ R25, R59.reuse, -R57 ;  /* 0x800000393b197220 */ /* 0x040fe40000410000 */
[-C--:B------:R-:W-:Y:S02]  /*de20*/  FMUL.FTZ R26, R59, -R153.reuse ;  /* 0x800000993b1a7220 */ /* 0x080fe40000410000 */
[C---:B------:R-:W-:Y:S02]  /*de30*/  FFMA.FTZ R59, R80.reuse, R153, -R25 ;  /* 0x00000099503b7223 */ /* 0x040fe40000010819 */
[----:B------:R-:W-:Y:S02]  /*de40*/  FFMA.FTZ R65, R80, R57, R26 ;  /* 0x0000003950417223 */ /* 0x000fe4000001001a */
[----:B------:R-:W-:-:S02]  /*de50*/  FMUL.FTZ R34, R69, R34 ;  /* 0x0000002245227220 */ /* 0x000fc40000410000 */
[C---:B------:R-:W-:Y:S02]  /*de60*/  FMUL.FTZ R25, R193.reuse, UR35 ;  /* 0x00000023c1197c20 */ /* 0x040fe40008410000 */
[----:B------:R-:W-:Y:S02]  /*de70*/  FMUL.FTZ R69, R193, UR34 ;  /* 0x00000022c1457c20 */ /* 0x000fe40008410000 */
[----:B------:R-:W-:Y:S02]  /*de80*/  FADD.FTZ R0, -R0, R65 ;  /* 0x0000004100007221 */ /* 0x000fe40000010100 */
[C---:B------:R-:W-:Y:S02]  /*de90*/  FFMA.FTZ R25, R208.reuse, UR34, -R25 ;  /* 0x00000022d0197c23 */ /* 0x040fe40008010819 */
[----:B------:R-:W-:Y:S02]  /*dea0*/  FADD.FTZ R65, R117, R117 ;  /* 0x0000007575417221 */ /* 0x000fe40000010000 */
[----:B------:R-:W-:-:S02]  /*deb0*/  FFMA.FTZ R69, R208, UR35, R69 ;  /* 0x00000023d0457c23 */ /* 0x000fc40008010045 */
[----:B------:R-:W-:Y:S02]  /*dec0*/  FMUL.FTZ R26, R58, R25 ;  /* 0x000000193a1a7220 */ /* 0x000fe40000410000 */
[----:B------:R-:W-:Y:S02]  /*ded0*/  FADD.FTZ R2, R2, R59 ;  /* 0x0000003b02027221 */ /* 0x000fe40000010000 */
[C---:B------:R-:W-:Y:S02]  /*dee0*/  FFMA.FTZ R67, -R65.reuse, R20, R67 ;  /* 0x0000001441437223 */ /* 0x040fe40000010143 */
[----:B------:R-:W-:Y:S02]  /*def0*/  FFMA.FTZ R25, -R58, R69, -RZ ;  /* 0x000000453a197223 */ /* 0x000fe400000109ff */
[----:B------:R-:W-:Y:S02]  /*df00*/  FMUL.FTZ R20, R192, UR35 ;  /* 0x00000023c0147c20 */ /* 0x000fe40008410000 */
[----:B------:R-:W-:-:S02]  /*df10*/  FFMA.FTZ R68, R65, R19, R68 ;  /* 0x0000001341447223 */ /* 0x000fc40000010044 */
[----:B------:R-:W-:Y:S02]  /*df20*/  FMUL.FTZ R58, R192, UR34 ;  /* 0x00000022c03a7c20 */ /* 0x000fe40008410000 */
[C---:B------:R-:W-:Y:S02]  /*df30*/  FMUL.FTZ R19, R81.reuse, -R0 ;  /* 0x8000000051137220 */ /* 0x040fe40000410000 */
[-C--:B------:R-:W-:Y:S02]  /*df40*/  FMUL.FTZ R81, R81, -R2.reuse ;  /* 0x8000000251517220 */ /* 0x080fe40000410000 */
[C---:B------:R-:W-:Y:S02]  /*df50*/  FFMA.FTZ R20, R209.reuse, UR34, -R20 ;  /* 0x00000022d1147c23 */ /* 0x040fe40008010814 */
[----:B------:R-:W-:Y:S02]  /*df60*/  FFMA.FTZ R59, R209, UR35, R58 ;  /* 0x00000023d13b7c23 */ /* 0x000fe4000801003a */
[----:B------:R-:W-:-:S02]  /*df70*/  FFMA.FTZ R19, R82, R2, -R19 ;  /* 0x0000000252137223 */ /* 0x000fc40000010813 */
[----:B------:R-:W-:Y:S02]  /*df80*/  FADD.FTZ R70, R116, R116 ;  /* 0x0000007474467221 */ /* 0x000fe40000010000 */
[----:B------:R-:W-:Y:S02]  /*df90*/  FFMA.FTZ R82, R82, R0, R81 ;  /* 0x0000000052527223 */ /* 0x000fe40000010051 */
[C---:B------:R-:W-:Y:S02]  /*dfa0*/  FMUL.FTZ R58, R65.reuse, R20 ;  /* 0x00000014413a7220 */ /* 0x040fe40000410000 */
[----:B------:R-:W-:Y:S02]  /*dfb0*/  FFMA.FTZ R20, -R65, R59, -RZ ;  /* 0x0000003b41147223 */ /* 0x000fe400000109ff */
[----:B------:R-:W-:Y:S02]  /*dfc0*/  FFMA.FTZ R65, R70, R17, R68 ;  /* 0x0000001146417223 */ /* 0x000fe40000010044 */
[----:B------:R-:W-:-:S02]  /*dfd0*/  FADD.FTZ R3, -R3, R82 ;  /* 0x0000005203037221 */ /* 0x000fc40000010100 */
[----:B------:R-:W-:Y:S02]  /*dfe0*/  FFMA.FTZ R68, -R70, R18, R67 ;  /* 0x0000001246447223 */ /* 0x000fe40000010143 */
[C---:B------:R-:W-:Y:S02]  /*dff0*/  FMUL.FTZ R17, R191.reuse, UR35 ;  /* 0x00000023bf117c20 */ /* 0x040fe40008410000 */
[----:B------:R-:W-:Y:S02]  /*e000*/  FADD.FTZ R19, R4, R19 ;  /* 0x0000001304137221 */ /* 0x000fe40000010000 */
[----:B------:R-:W-:Y:S02]  /*e010*/  FMUL.FTZ R67, R191, UR34 ;  /* 0x00000022bf437c20 */ /* 0x000fe40008410000 */
[----:B------:R-:W-:Y:S02]  /*e020*/  FMUL.FTZ R4, R83, -R3 ;  /* 0x8000000353047220 */ /* 0x000fe40000410000 */
[----:B------:R-:W-:-:S02]  /*e030*/  FFMA.FTZ R17, R210, UR34, -R17 ;  /* 0x00000022d2117c23 */ /* 0x000fc40008010811 */
[-C--:B------:R-:W-:Y:S02]  /*e040*/  FMUL.FTZ R83, R83, -R19.reuse ;  /* 0x8000001353537220 */ /* 0x080fe40000410000 */
[----:B------:R-:W-:Y:S02]  /*e050*/  FFMA.FTZ R67, R210, UR35, R67 ;  /* 0x00000023d2437c23 */ /* 0x000fe40008010043 */
[----:B------:R-:W-:Y:S02]  /*e060*/  FFMA.FTZ R59, R84, R19, -R4 ;  /* 0x00000013543b7223 */ /* 0x000fe40000010804 */
[----:B------:R-:W-:Y:S02]  /*e070*/  FMUL.FTZ R18, R70, R17 ;  /* 0x0000001146127220 */ /* 0x000fe40000410000 */
[----:B------:R-:W-:Y:S02]  /*e080*/  FFMA.FTZ R4, R84, R3, R83 ;  /* 0x0000000354047223 */ /* 0x000fe40000010053 */
[----:B------:R-:W-:-:S02]  /*e090*/  FFMA.FTZ R17, -R70, R67, -RZ ;  /* 0x0000004346117223 */ /* 0x000fc400000109ff */
[----:B------:R-:W-:Y:S02]  /*e0a0*/  FADD.FTZ R67, R115, R115 ;  /* 0x0000007373437221 */ /* 0x000fe40000010000 */
[----:B------:R-:W-:Y:S02]  /*e0b0*/  FADD.FTZ R4, -R9, R4 ;  /* 0x0000000409047221 */ /* 0x000fe40000010100 */
[----:B------:R-:W-:Y:S02]  /*e0c0*/  FADD.FTZ R10, R10, R59 ;  /* 0x0000003b0a0a7221 */ /* 0x000fe40000010000 */
[----:B------:R-:W-:Y:S02]  /*e0d0*/  FFMA.FTZ R11, -R67, R11, R68 ;  /* 0x0000000b430b7223 */ /* 0x000fe40000010144 */
[C---:B------:R-:W-:Y:S02]  /*e0e0*/  FMUL.FTZ R68, R190.reuse, UR35 ;  /* 0x00000023be447c20 */ /* 0x040fe40008410000 */
[----:B------:R-:W-:-:S02]  /*e0f0*/  FMUL.FTZ R70, R190, UR34 ;  /* 0x00000022be467c20 */ /* 0x000fc40008410000 */
[C---:B------:R-:W-:Y:S02]  /*e100*/  FMUL.FTZ R9, R85.reuse, -R4 ;  /* 0x8000000455097220 */ /* 0x040fe40000410000 */
[-C--:B------:R-:W-:Y:S02]  /*e110*/  FMUL.FTZ R85, R85, -R10.reuse ;  /* 0x8000000a55557220 */ /* 0x080fe40000410000 */
[C---:B------:R-:W-:Y:S02]  /*e120*/  FFMA.FTZ R68, R211.reuse, UR34, -R68 ;  /* 0x00000022d3447c23 */ /* 0x040fe40008010844 */
[----:B------:R-:W-:Y:S02]  /*e130*/  FFMA.FTZ R59, R211, UR35, R70 ;  /* 0x00000023d33b7c23 */ /* 0x000fe40008010046 */
[C---:B------:R-:W-:Y:S02]  /*e140*/  FFMA.FTZ R9, R86.reuse, R10, -R9 ;  /* 0x0000000a56097223 */ /* 0x040fe40000010809 */
[----:B------:R-:W-:-:S02]  /*e150*/  FFMA.FTZ R86, R86, R4, R85 ;  /* 0x0000000456567223 */ /* 0x000fc40000010055 */
[C---:B------:R-:W-:Y:S02]  /*e160*/  FMUL.FTZ R70, R67.reuse, R68 ;  /* 0x0000004443467220 */ /* 0x040fe40000410000 */
[C---:B------:R-:W-:Y:S02]  /*e170*/  FFMA.FTZ R12, R67.reuse, R12, R65 ;  /* 0x0000000c430c7223 */ /* 0x040fe40000010041 */
[----:B------:R-:W-:Y:S02]  /*e180*/  FFMA.FTZ R68, -R67, R59, -RZ ;  /* 0x0000003b43447223 */ /* 0x000fe400000109ff */
[----:B------:R-:W-:Y:S02]  /*e190*/  FADD.FTZ R67, R114, R114 ;  /* 0x0000007272437221 */ /* 0x000fe40000010000 */
[----:B------:R-:W-:Y:S02]  /*e1a0*/  FADD.FTZ R13, -R13, R86 ;  /* 0x000000560d0d7221 */ /* 0x000fe40000010100 */
[----:B------:R-:W-:-:S02]  /*e1b0*/  FADD.FTZ R9, R14, R9 ;  /* 0x000000090e097221 */ /* 0x000fc40000010000 */
[----:B------:R-:W-:Y:S02]  /*e1c0*/  FFMA.FTZ R12, R67, R7, R12 ;  /* 0x00000007430c7223 */ /* 0x000fe4000001000c */
[----:B------:R-:W-:Y:S02]  /*e1d0*/  FMUL.FTZ R59, R189, UR35 ;  /* 0x00000023bd3b7c20 */ /* 0x000fe40008410000 */
[C---:B------:R-:W-:Y:S02]  /*e1e0*/  FMUL.FTZ R7, R87.reuse, -R13 ;  /* 0x8000000d57077220 */ /* 0x040fe40000410000 */
[----:B------:R-:W-:Y:S02]  /*e1f0*/  FMUL.FTZ R87, R87, -R9 ;  /* 0x8000000957577220 */ /* 0x000fe40000410000 */
[----:B------:R-:W-:Y:S02]  /*e200*/  FFMA.FTZ R59, R212, UR34, -R59 ;  /* 0x00000022d43b7c23 */ /* 0x000fe4000801083b */
[----:B------:R-:W-:-:S02]  /*e210*/  FFMA.FTZ R11, -R67, R8, R11 ;  /* 0x00000008430b7223 */ /* 0x000fc4000001010b */
[C---:B------:R-:W-:Y:S02]  /*e220*/  FFMA.FTZ R8, R88.reuse, R13, R87 ;  /* 0x0000000d58087223 */ /* 0x040fe40000010057 */
[----:B------:R-:W-:Y:S02]  /*e230*/  FFMA.FTZ R7, R88, R9, -R7 ;  /* 0x0000000958077223 */ /* 0x000fe40000010807 */
[----:B------:R-:W-:Y:S02]  /*e240*/  FMUL.FTZ R72, R67, R59 ;  /* 0x0000003b43487220 */ /* 0x000fe40000410000 */
[----:B------:R-:W-:Y:S02]  /*e250*/  FADD.FTZ R59, R113, R113 ;  /* 0x00000071713b7221 */ /* 0x000fe40000010000 */
[----:B------:R-:W-:Y:S02]  /*e260*/  FADD.FTZ R8, -R15, R8 ;  /* 0x000000080f087221 */ /* 0x000fe40000010100 */
[----:B------:R-:W-:-:S02]  /*e270*/  FADD.FTZ R16, R16, R7 ;  /* 0x0000000710107221 */ /* 0x000fc40000010000 */
[----:B------:R-:W-:Y:S02]  /*e280*/  FFMA.FTZ R7, R59, R5, R12 ;  /* 0x000000053b077223 */ /* 0x000fe4000001000c */
[C---:B------:R-:W-:Y:S02]  /*e290*/  FMUL.FTZ R5, R89.reuse, -R8 ;  /* 0x8000000859057220 */ /* 0x040fe40000410000 */
[----:B------:R-:W-:Y:S02]  /*e2a0*/  FMUL.FTZ R66, R150, R187 ;  /* 0x000000bb96427220 */ /* 0x000fe40000410000 */
[-C--:B------:R-:W-:Y:S02]  /*e2b0*/  FMUL.FTZ R89, R89, -R16.reuse ;  /* 0x8000001059597220 */ /* 0x080fe40000410000 */
[----:B------:R-:W-:Y:S02]  /*e2c0*/  FFMA.FTZ R5, R90, R16, -R5 ;  /* 0x000000105a057223 */ /* 0x000fe40000010805 */
[----:B------:R-:W-:-:S02]  /*e2d0*/  FFMA.FTZ R66, R149, R214, -R66 ;  /* 0x000000d695427223 */ /* 0x000fc40000010842 */
[----:B------:R-:W-:Y:S02]  /*e2e0*/  FADD.FTZ R82, R112, R112 ;  /* 0x0000007070527221 */ /* 0x000fe40000010000 */
[----:B------:R-:W-:Y:S02]  /*e2f0*/  FFMA.FTZ R12, -R59, R6, R11 ;  /* 0x000000063b0c7223 */ /* 0x000fe4000001010b */
[----:B------:R-:W-:Y:S02]  /*e300*/  FFMA.FTZ R90, R90, R8, R89 ;  /* 0x000000085a5a7223 */ /* 0x000fe40000010059 */
[----:B------:R-:W-:Y:S01]  /*e310*/  FADD.FTZ R11, R22, R5 ;  /* 0x00000005160b7221 */ /* 0x000fe20000010000 */
[----:B------:R-:W-:Y:S01]  /*e320*/  SHF.L.U32 R22, R148, 0x5, RZ ;  /* 0x0000000594167819 */ /* 0x000fe200000006ff */
[----:B------:R-:W-:Y:S02]  /*e330*/  FFMA.FTZ R66, R82, R66, R7 ;  /* 0x0000004252427223 */ /* 0x000fe40000010007 */
[----:B------:R-:W-:-:S02]  /*e340*/  FMUL.FTZ R7, R187, UR35 ;  /* 0x00000023bb077c20 */ /* 0x000fc40008410000 */
[----:B------:R-:W-:Y:S02]  /*e350*/  FADD.FTZ R21, -R21, R90 ;  /* 0x0000005a15157221 */ /* 0x000fe40000010100 */
[----:B------:R-:W-:Y:S02]  /*e360*/  FMUL.FTZ R5, R91, -R11 ;  /* 0x8000000b5b057220 */ /* 0x000fe40000410000 */
[----:B------:R-:W-:Y:S02]  /*e370*/  FFMA.FTZ R15, R213, UR35, R76 ;  /* 0x00000023d50f7c23 */ /* 0x000fe4000801004c */
[----:B------:R-:W-:Y:S02]  /*e380*/  FFMA.FTZ R7, R214, UR34, -R7 ;  /* 0x00000022d6077c23 */ /* 0x000fe40008010807 */
[----:B------:R-:W-:Y:S02]  /*e390*/  FMUL.FTZ R91, R91, -R21 ;  /* 0x800000155b5b7220 */ /* 0x000fe40000410000 */
[----:B------:R-:W-:-:S02]  /*e3a0*/  FMUL.FTZ R76, R59, R74 ;  /* 0x0000004a3b4c7220 */ /* 0x000fc40000410000 */
[----:B------:R-:W-:Y:S01]  /*e3b0*/  FFMA.FTZ R6, R96, R21, R5 ;  /* 0x0000001560067223 */ /* 0x000fe20000010005 */
[----:B------:R-:W-:Y:S01]  /*e3c0*/  IADD3 R5, R22, 0x1, RZ ;  /* 0x0000000116057810 */ /* 0x000fe20007ffe0ff */
[----:B------:R-:W-:Y:S01]  /*e3d0*/  FFMA.FTZ R74, -R59, R15, -RZ ;  /* 0x0000000f3b4a7223 */ /* 0x000fe200000109ff */
[----:B------:R-:W-:Y:S01]  /*e3e0*/  MOV R59, UR7 ;  /* 0x00000007003b7c02 */ /* 0x000fe20008000f00 */
[----:B------:R-:W-:Y:S02]  /*e3f0*/  FMUL.FTZ R15, R187, UR34 ;  /* 0x00000022bb0f7c20 */ /* 0x000fe40008410000 */
[----:B------:R-:W-:Y:S01]  /*e400*/  FMUL.FTZ R80, R82, R7 ;  /* 0x0000000752507220 */ /* 0x000fe20000410000 */
[----:B------:R-:W-:Y:S01]  /*e410*/  IADD3 R7, R22, 0x2, RZ ;  /* 0x0000000216077810 */ /* 0x000fe20007ffe0ff */
[----:B------:R-:W-:Y:S01]  /*e420*/  FFMA.FTZ R91, R96, R11, -R91 ;  /* 0x0000000b605b7223 */ /* 0x000fe2000001085b */
[----:B------:R-:W-:Y:S01]  /*e430*/  @!P0 STS.128 [R59.X16+0x8b80], R60 ;  /* 0x008b803c3b008388 */ /* 0x000fe2000000cc00 */
[----:B------:R-:W-:-:S02]  /*e440*/  FMUL.FTZ R150, R150, R214 ;  /* 0x000000d696967220 */ /* 0x000fc40000410000 */
[----:B------:R-:W-:Y:S01]  /*e450*/  FADD.FTZ R6, -R23, R6 ;  /* 0x0000000617067221 */ /* 0x000fe20000010100 */
[----:B------:R-:W-:Y:S01]  /*e460*/  LEA.HI.SX32 R23, R7, R22, 0x1b ;  /* 0x0000001607177211 */ /* 0x000fe200078fdaff */
[----:B------:R-:W-:Y:S02]  /*e470*/  FFMA.FTZ R15, R214, UR35, R15 ;  /* 0x00000023d60f7c23 */ /* 0x000fe4000801000f */
[----:B------:R-:W-:Y:S02]  /*e480*/  FADD.FTZ R24, R24, R91 ;  /* 0x0000005b18187221 */ /* 0x000fe40000010000 */
[----:B------:R-:W-:Y:S02]  /*e490*/  FFMA.FTZ R149, R149, R187, R150 ;  /* 0x000000bb95957223 */ /* 0x000fe40000010096 */
[C---:B------:R-:W-:Y:S02]  /*e4a0*/  FMUL.FTZ R7, R97.reuse, -R6 ;  /* 0x8000000661077220 */ /* 0x040fe40000410000 */
[----:B------:R-:W-:Y:S01]  /*e4b0*/  FFMA.FTZ R78, -R82, R15, -RZ ;  /* 0x0000000f524e7223 */ /* 0x000fe200000109ff */
[----:B------:R-:W-:Y:S01]  /*e4c0*/  IADD3 R15, R22, 0x3, RZ ;  /* 0x00000003160f7810 */ /* 0x000fe20007ffe0ff */
[----:B------:R-:W-:-:S02]  /*e4d0*/  FMUL.FTZ R97, R97, -R24 ;  /* 0x8000001861617220 */ /* 0x000fc40000410000 */
[----:B------:R-:W-:Y:S01]  /*e4e0*/  FFMA.FTZ R149, -R82, R149, R12 ;  /* 0x0000009552957223 */ /* 0x000fe2000001010c */
[----:B------:R-:W-:Y:S01]  /*e4f0*/  LEA.HI.SX32 R12, R5, R22, 0x1b ;  /* 0x00000016050c7211 */ /* 0x000fe200078fdaff */
[----:B------:R-:W-:Y:S01]  /*e500*/  FFMA.FTZ R7, R98, R24, -R7 ;  /* 0x0000001862077223 */ /* 0x000fe20000010807 */
[----:B------:R-:W-:Y:S01]  /*e510*/  LEA.HI.SX32 R5, R22, R22, 0x1b ;  /* 0x0000001616057211 */ /* 0x000fe200078fdaff */
[----:B------:R-:W-:Y:S01]  /*e520*/  FFMA.FTZ R98, R98, R6, R97 ;  /* 0x0000000662627223 */ /* 0x000fe20000010061 */
[----:B------:R-:W-:Y:S01]  /*e530*/  LEA.HI.SX32 R22, R15, R22, 0x1b ;  /* 0x000000160f167211 */ /* 0x000fe200078fdaff */
[----:B------:R-:W-:Y:S02]  /*e540*/  FADD.FTZ R15, R30, R7 ;  /* 0x000000071e0f7221 */ /* 0x000fe40000010000 */
[----:B------:R-:W-:Y:S01]  /*e550*/  FADD.FTZ R29, -R29, R98 ;  /* 0x000000621d1d7221 */ /* 0x000fe20000010100 */
[----:B------:R-:W-:Y:S01]  /*e560*/  STS [R5.X4+0x2100], R56 ;  /* 0x0021003805007388 */ /* 0x000fe20000004800 */
[----:B------:R-:W-:-:S02]  /*e570*/  FMUL.FTZ R7, R99, -R15 ;  /* 0x8000000f63077220 */ /* 0x000fc40000410000 */
[----:B------:R-:W-:Y:S01]  /*e580*/  FMUL.FTZ R99, R99, -R29 ;  /* 0x8000001d63637220 */ /* 0x000fe20000410000 */
[----:B------:R0:W-:Y:S01]  /*e590*/  STS [R12.X4+0x2104], R55 ;  /* 0x002104370c007388 */ /* 0x0001e20000004800 */
[----:B------:R-:W-:Y:S02]  /*e5a0*/  FMUL.FTZ R65, R189, UR34 ;  /* 0x00000022bd417c20 */ /* 0x000fe40008410000 */
[----:B------:R-:W-:Y:S01]  /*e5b0*/  FFMA.FTZ R99, R100, R15, -R99 ;  /* 0x0000000f64637223 */ /* 0x000fe20000010863 */
[----:B------:R1:W-:Y:S01]  /*e5c0*/  STS [R23.X4+0x2108], R52 ;  /* 0x0021083417007388 */ /* 0x0003e20000004800 */
[----:B------:R-:W-:Y:S02]  /*e5d0*/  FFMA.FTZ R14, R212, UR35, R65 ;  /* 0x00000023d40e7c23 */ /* 0x000fe40008010041 */
[----:B------:R-:W-:Y:S01]  /*e5e0*/  FADD.FTZ R32, R32, R99 ;  /* 0x0000006320207221 */ /* 0x000fe20000010000 */
[----:B------:R-:W-:Y:S01]  /*e5f0*/  STS [R22.X4+0x210c], R51 ;  /* 0x00210c3316007388 */ /* 0x000fe20000004800 */
[----:B------:R-:W-:-:S02]  /*e600*/  FFMA.FTZ R14, -R67, R14, -RZ ;  /* 0x0000000e430e7223 */ /* 0x000fc400000109ff */
[----:B0-----:R-:W-:Y:S01]  /*e610*/  FFMA.FTZ R12, R100, R29, R7 ;  /* 0x0000001d640c7223 */ /* 0x001fe20000010007 */
[----:B------:R-:W-:Y:S01]  /*e620*/  STS [R5.X4+0x2144], R25 ;  /* 0x0021441905007388 */ /* 0x000fe20000004800 */
[----:B------:R-:W-:Y:S02]  /*e630*/  FMUL.FTZ R75, R0, R131 ;  /* 0x00000083004b7220 */ /* 0x000fe40000410000 */
[----:B------:R-:W-:Y:S01]  /*e640*/  FADD.FTZ R12, -R31, R12 ;  /* 0x0000000c1f0c7221 */ /* 0x000fe20000010100 */
[----:B------:R-:W-:Y:S01]  /*e650*/  STS [R5.X4+0x2154], R17 ;  /* 0x0021541105007388 */ /* 0x000fe20000004800 */
[----:B------:R-:W-:Y:S02]  /*e660*/  FMUL.FTZ R62, R29, R138 ;  /* 0x0000008a1d3e7220 */ /* 0x000fe40000410000 */
[C---:B------:R-:W-:Y:S01]  /*e670*/  FMUL.FTZ R7, R101.reuse, -R12 ;  /* 0x8000000c65077220 */ /* 0x040fe20000410000 */
[----:B------:R0:W-:Y:S01]  /*e680*/  STS [R5.X4+0x2140], R26 ;  /* 0x0021401a05007388 */ /* 0x0001e20000004800 */
[----:B------:R-:W-:-:S02]  /*e690*/  FMUL.FTZ R101, R101, -R32 ;  /* 0x8000002065657220 */ /* 0x000fc40000410000 */
[C---:B------:R-:W-:Y:S01]  /*e6a0*/  FFMA.FTZ R7, R102.reuse, R32, -R7 ;  /* 0x0000002066077223 */ /* 0x040fe20000010807 */
[----:B------:R-:W-:Y:S01]  /*e6b0*/  STS [R5.X4+0x2138], R27 ;  /* 0x0021381b05007388 */ /* 0x000fe20000004800 */
[----:B------:R-:W-:Y:S02]  /*e6c0*/  FFMA.FTZ R102, R102, R12, R101 ;  /* 0x0000000c66667223 */ /* 0x000fe40000010065 */
[----:B-1----:R-:W-:Y:S01]  /*e6d0*/  FADD.FTZ R23, R38, R7 ;  /* 0x0000000726177221 */ /* 0x002fe20000010000 */
[----:B------:R-:W-:Y:S01]  /*e6e0*/  STS [R5.X4+0x2164], R14 ;  /* 0x0021640e05007388 */ /* 0x000fe20000004800 */
[----:B------:R-:W-:Y:S01]  /*e6f0*/  FADD.FTZ R37, -R37, R102 ;  /* 0x0000006625257221 */ /* 0x000fe20000010100 */
[----:B0-----:R-:W-:Y:S01]  /*e700*/  PRMT R26, RZ, 0x5410, R173 ;  /* 0x00005410ff1a7816 */ /* 0x001fe200000000ad */
[C---:B------:R-:W-:Y:S01]  /*e710*/  FMUL.FTZ R7, R103.reuse, -R23 ;  /* 0x8000001767077220 */ /* 0x040fe20000410000 */
[----:B------:R-:W-:Y:S01]  /*e720*/  STS [R5.X4+0x214c], R20 ;  /* 0x00214c1405007388 */ /* 0x000fe20000004800 */
        /* <DEDUP_REMOVED lines=13> */
[----:B------:R-:W-:Y:S01]  /*e800*/  FADD.FTZ R17, R46, R7 ;  /* 0x000000072e117221 */ /* 0x000fe20000010000 */
[----:B------:R-:W-:Y:S01]  /*e810*/  STS [R5.X4+0x2118], R43 ;  /* 0x0021182b05007388 */ /* 0x000fe20000004800 */
[----:B------:R-:W-:Y:S02]  /*e820*/  FMUL.FTZ R25, R216, UR35 ;  /* 0x00000023d8197c20 */ /* 0x000fe40008410000 */
[----:B------:R-:W-:Y:S01]  /*e830*/  FMUL.FTZ R7, R64, UR43 ;  /* 0x0000002b40077c20 */ /* 0x000fe20008410000 */
[----:B------:R-:W-:Y:S01]  /*e840*/  STS [R5.X4+0x2128], R36 ;  /* 0x0021282405007388 */ /* 0x000fe20000004800 */
[----:B------:R-:W-:Y:S01]  /*e850*/  FADD.FTZ R45, -R45, R106 ;  /* 0x0000006a2d2d7221 */ /* 0x000fe20000010100 */
[----:B0-----:R-:W-:Y:S01]  /*e860*/  PRMT R35, RZ, 0x5410, R217 ;  /* 0x00005410ff237816 */ /* 0x001fe200000000d9 */
[----:B------:R-:W-:Y:S01]  /*e870*/  FFMA.FTZ R31, R186, UR34, -R25 ;  /* 0x00000022ba1f7c23 */ /* 0x000fe20008010819 */
[----:B------:R-:W-:Y:S01]  /*e880*/  STS [R5.X4+0x2124], R41 ;  /* 0x0021242905007388 */ /* 0x000fe20000004800 */
[----:B------:R-:W-:-:S02]  /*e890*/  FMUL.FTZ R25, R156, UR43 ;  /* 0x0000002b9c197c20 */ /* 0x000fc40008410000 */
[----:B------:R-:W-:Y:S01]  /*e8a0*/  FFMA.FTZ R27, R156, UR44, -R7 ;  /* 0x0000002c9c1b7c23 */ /* 0x000fe20008010807 */
[----:B------:R-:W-:Y:S01]  /*e8b0*/  STS [R5.X4+0x2120], R42 ;  /* 0x0021202a05007388 */ /* 0x000fe20000004800 */
[C---:B------:R-:W-:Y:S02]  /*e8c0*/  FMUL.FTZ R14, R107.reuse, -R45 ;  /* 0x8000002d6b0e7220 */ /* 0x040fe40000410000 */
[----:B------:R-:W-:Y:S01]  /*e8d0*/  FMUL.FTZ R107, R107, -R17 ;  /* 0x800000116b6b7220 */ /* 0x000fe20000410000 */
[----:B------:R-:W-:Y:S01]  /*e8e0*/  STS [R5.X4+0x211c], R44 ;  /* 0x00211c2c05007388 */ /* 0x000fe20000004800 */
[----:B------:R-:W-:Y:S02]  /*e8f0*/  FFMA.FTZ R7, R26, -R129, R186 ;  /* 0x800000811a077223 */ /* 0x000fe400000100ba */
[----:B------:R-:W-:Y:S01]  /*e900*/  FFMA.FTZ R20, R64, UR44, R25 ;  /* 0x0000002c40147c23 */ /* 0x000fe20008010019 */
[----:B------:R-:W-:Y:S01]  /*e910*/  STS [R5.X4+0x2114], R49 ;  /* 0x0021143105007388 */ /* 0x000fe20000004800 */
[----:B------:R-:W-:-:S02]  /*e920*/  FMUL.FTZ R27, R216, R27 ;  /* 0x0000001bd81b7220 */ /* 0x000fc40000410000 */
[C---:B------:R-:W-:Y:S01]  /*e930*/  FFMA.FTZ R56, R108.reuse, R45, R107 ;  /* 0x0000002d6c387223 */ /* 0x040fe2000001006b */
[----:B------:R0:W-:Y:S01]  /*e940*/  STS [R5.X4+0x2148], R58 ;  /* 0x0021483a05007388 */ /* 0x0001e20000004800 */
[----:B------:R-:W-:Y:S02]  /*e950*/  FADD.FTZ R18, R111, R111 ;  /* 0x0000006f6f127221 */ /* 0x000fe40000010000 */
[----:B------:R-:W-:Y:S01]  /*e960*/  FFMA.FTZ R25, R7, R20, R27 ;  /* 0x0000001407197223 */ /* 0x000fe2000001001b */
[----:B------:R-:W-:Y:S01]  /*e970*/  STS [R5.X4+0x2110], R50 ;  /* 0x0021103205007388 */ /* 0x000fe20000004800 */
[----:B------:R-:W-:Y:S02]  /*e980*/  FFMA.FTZ R27, R108, R17, -R14 ;  /* 0x000000116c1b7223 */ /* 0x000fe4000001080e */
[----:B------:R-:W-:Y:S01]  /*e990*/  FMUL.FTZ R20, R153, UR43 ;  /* 0x0000002b99147c20 */ /* 0x000fe20008410000 */
[----:B------:R-:W-:Y:S01]  /*e9a0*/  STS [R5.X4+0x215c], R68 ;  /* 0x00215c4405007388 */ /* 0x000fe20000004800 */
[----:B------:R-:W-:Y:S01]  /*e9b0*/  FADD.FTZ R56, -R47, R56 ;  /* 0x000000382f387221 */ /* 0x000fe20000010100 */
[----:B0-----:R-:W-:Y:S01]  /*e9c0*/  PRMT R58, RZ, 0x5410, R174 ;  /* 0x00005410ff3a7816 */ /* 0x001fe200000000ae */
[----:B------:R-:W-:Y:S01]  /*e9d0*/  FMUL.FTZ R30, R18, R31 ;  /* 0x0000001f121e7220 */ /* 0x000fe20000410000 */
[----:B------:R-:W-:Y:S01]  /*e9e0*/  PRMT R31, RZ, 0x5410, R175 ;  /* 0x00005410ff1f7816 */ /* 0x000fe200000000af */
[----:B------:R-:W-:Y:S01]  /*e9f0*/  FFMA.FTZ R25, R26, R64, R25 ;  /* 0x000000401a197223 */ /* 0x000fe20000010019 */
[----:B------:R-:W-:Y:S01]  /*ea00*/  STS [R5.X4+0x2130], R34 ;  /* 0x0021302205007388 */ /* 0x000fe20000004800 */
[----:B------:R-:W-:-:S02]  /*ea10*/  FADD.FTZ R48, R48, R27 ;  /* 0x0000001b30307221 */ /* 0x000fc40000010000 */
[----:B------:R-:W-:Y:S01]  /*ea20*/  FFMA.FTZ R26, R57, UR44, -R20 ;  /* 0x0000002c391a7c23 */ /* 0x000fe20008010814 */
[----:B------:R0:W-:Y:S01]  /*ea30*/  STS [R5.X4+0x2178], R30 ;  /* 0x0021781e05007388 */ /* 0x0001e20000004800 */
[-C--:B------:R-:W-:Y:S02]  /*ea40*/  FMUL.FTZ R14, R153, R130.reuse ;  /* 0x00000082990e7220 */ /* 0x080fe40000410000 */
[C---:B------:R-:W-:Y:S01]  /*ea50*/  FMUL.FTZ R28, R57.reuse, R130 ;  /* 0x00000082391c7220 */ /* 0x040fe20000410000 */
[----:B------:R1:W-:Y:S01]  /*ea60*/  STS [R5.X4+0x2158], R70 ;  /* 0x0021584605007388 */ /* 0x0003e20000004800 */
[----:B------:R-:W-:Y:S02]  /*ea70*/  FMUL.FTZ R20, R57, UR43 ;  /* 0x0000002b39147c20 */ /* 0x000fe40008410000 */
[C---:B------:R-:W-:Y:S01]  /*ea80*/  FMUL.FTZ R27, R109.reuse, -R56 ;  /* 0x800000386d1b7220 */ /* 0x040fe20000410000 */
[----:B------:R2:W-:Y:S01]  /*ea90*/  STS [R5.X4+0x2160], R72 ;  /* 0x0021604805007388 */ /* 0x0005e20000004800 */
[----:B------:R-:W-:-:S02]  /*eaa0*/  FMUL.FTZ R109, R109, -R48 ;  /* 0x800000306d6d7220 */ /* 0x000fc40000410000 */
[----:B------:R-:W-:Y:S01]  /*eab0*/  FFMA.FTZ R33, R31, -R130, R214 ;  /* 0x800000821f217223 */ /* 0x000fe200000100d6 */
[----:B------:R3:W-:Y:S01]  /*eac0*/  STS [R5.X4+0x2174], R78 ;  /* 0x0021744e05007388 */ /* 0x0007e20000004800 */
[C---:B0-----:R-:W-:Y:S02]  /*ead0*/  FMUL.FTZ R30, R187.reuse, R14 ;  /* 0x0000000ebb1e7220 */ /* 0x041fe40000410000 */
[C---:B------:R-:W-:Y:S01]  /*eae0*/  FMUL.FTZ R26, R187.reuse, R26 ;  /* 0x0000001abb1a7220 */ /* 0x040fe20000410000 */
[----:B------:R-:W-:Y:S01]  /*eaf0*/  STS [R5.X4+0x2168], R76 ;  /* 0x0021684c05007388 */ /* 0x000fe20000004800 */
[----:B------:R-:W-:Y:S02]  /*eb00*/  FMUL.FTZ R79, R187, R28 ;  /* 0x0000001cbb4f7220 */ /* 0x000fe40000410000 */
[----:B------:R-:W-:Y:S01]  /*eb10*/  FFMA.FTZ R20, R153, UR44, R20 ;  /* 0x0000002c99147c23 */ /* 0x000fe20008010014 */
[----:B------:R0:W-:Y:S01]  /*eb20*/  STS [R5.X4+0x216c], R74 ;  /* 0x00216c4a05007388 */ /* 0x0001e20000004800 */
[----:B------:R-:W-:-:S02]  /*eb30*/  FFMA.FTZ R27, R110, R48, -R27 ;  /* 0x000000306e1b7223 */ /* 0x000fc4000001081b */
[----:B------:R-:W-:Y:S01]  /*eb40*/  FFMA.FTZ R110, R110, R56, R109 ;  /* 0x000000386e6e7223 */ /* 0x000fe2000001006d */
[----:B------:R-:W-:Y:S01]  /*eb50*/  STS [R5.X4+0x2170], R80 ;  /* 0x0021705005007388 */ /* 0x000fe20000004800 */
[C---:B------:R-:W-:Y:S02]  /*eb60*/  FFMA.FTZ R28, R33.reuse, R28, -R30 ;  /* 0x0000001c211c7223 */ /* 0x040fe4000001081e */
[C---:B------:R-:W-:Y:S02]  /*eb70*/  FFMA.FTZ R79, R33.reuse, R14, R79 ;  /* 0x0000000e214f7223 */ /* 0x040fe4000001004f */
[----:B------:R-:W-:Y:S01]  /*eb80*/  FFMA.FTZ R20, R33, R20, R26 ;  /* 0x0000001421147223 */ /* 0x000fe2000001001a */
[----:B------:R-:W-:Y:S01]  /*eb90*/  PRMT R26, RZ, 0x5410, R218 ;  /* 0x00005410ff1a7816 */ /* 0x000fe200000000da */
[----:B------:R-:W-:Y:S02]  /*eba0*/  FADD.FTZ R33, R54, R27 ;  /* 0x0000001b36217221 */ /* 0x000fe40000010000 */
[----:B------:R-:W-:-:S02]  /*ebb0*/  FMUL.FTZ R27, R2, UR43 ;  /* 0x0000002b021b7c20 */ /* 0x000fc40008410000 */
[----:B------:R-:W-:Y:S02]  /*ebc0*/  FADD.FTZ R69, -R53, R110 ;  /* 0x0000006e35457221 */ /* 0x000fe40000010100 */
[----:B------:R-:W-:Y:S02]  /*ebd0*/  FFMA.FTZ R39, R0, UR44, -R27 ;  /* 0x0000002c00277c23 */ /* 0x000fe4000801081b */
[-C--:B------:R-:W-:Y:S02]  /*ebe0*/  FMUL.FTZ R36, R69, R144.reuse ;  /* 0x0000009045247220 */ /* 0x080fe40000410000 */
[----:B------:R-:W-:Y:S02]  /*ebf0*/  FMUL.FTZ R43, R56, R143 ;  /* 0x0000008f382b7220 */ /* 0x000fe40000410000 */
[----:B------:R-:W-:Y:S02]  /*ec00*/  FMUL.FTZ R52, R188, R39 ;  /* 0x00000027bc347220 */ /* 0x000fe40000410000 */
[----:B------:R-:W-:-:S02]  /*ec10*/  FFMA.FTZ R201, R26, -R144, R201 ;  /* 0x800000901ac97223 */ /* 0x000fc400000100c9 */
[-C--:B------:R-:W-:Y:S02]  /*ec20*/  FFMA.FTZ R200, R35, -R143.reuse, R200 ;  /* 0x8000008f23c87223 */ /* 0x080fe400000100c8 */
[----:B------:R-:W-:Y:S02]  /*ec30*/  FMUL.FTZ R30, R33, R144 ;  /* 0x00000090211e7220 */ /* 0x000fe40000410000 */
[----:B------:R-:W-:Y:S02]  /*ec40*/  FMUL.FTZ R38, R123, R36 ;  /* 0x000000247b267220 */ /* 0x000fe40000410000 */
[----:B------:R-:W-:Y:S02]  /*ec50*/  FMUL.FTZ R39, R48, R143 ;  /* 0x0000008f30277220 */ /* 0x000fe40000410000 */
[----:B------:R-:W-:Y:S02]  /*ec60*/  FMUL.FTZ R41, R122, R43 ;  /* 0x0000002b7a297220 */ /* 0x000fe40000410000 */
[----:B------:R-:W-:-:S02]  /*ec70*/  FFMA.FTZ R38, R201, R30, R38 ;  /* 0x0000001ec9267223 */ /* 0x000fc40000010026 */
[-C--:B------:R-:W-:Y:S02]  /*ec80*/  FFMA.FTZ R47, R200, R39.reuse, R41 ;  /* 0x00000027c82f7223 */ /* 0x080fe40000010029 */
[----:B------:R-:W-:Y:S02]  /*ec90*/  FMUL.FTZ R41, R123, R30 ;  /* 0x0000001e7b297220 */ /* 0x000fe40000410000 */
[----:B------:R-:W-:Y:S02]  /*eca0*/  FADD.FTZ R42, RZ, R38 ;  /* 0x00000026ff2a7221 */ /* 0x000fe40000010000 */
[----:B------:R-:W-:Y:S01]  /*ecb0*/  FFMA.FTZ R38, R201, R36, -R41 ;  /* 0x00000024c9267223 */ /* 0x000fe20000010829 */
[----:B------:R-:W-:Y:S01]  /*ecc0*/  PRMT R36, RZ, 0x5410, R215 ;  /* 0x00005410ff247816 */ /* 0x000fe200000000d7 */
[----:B------:R-:W-:Y:S02]  /*ecd0*/  FMUL.FTZ R44, R122, R39 ;  /* 0x000000277a2c7220 */ /* 0x000fe40000410000 */
[----:B------:R-:W-:-:S02]  /*ece0*/  FMUL.FTZ R41, R17, R142 ;  /* 0x0000008e11297220 */ /* 0x000fc40000410000 */
[----:B------:R-:W-:Y:S02]  /*ecf0*/  FADD.FTZ R47, R42, R47 ;  /* 0x0000002f2a2f7221 */ /* 0x000fe40000010000 */
[----:B------:R-:W-:Y:S02]  /*ed00*/  FADD.FTZ R42, RZ, R38 ;  /* 0x00000026ff2a7221 */ /* 0x000fe40000010000 */
[----:B------:R-:W-:Y:S02]  /*ed10*/  FFMA.FTZ R43, R200, R43, -R44 ;  /* 0x0000002bc82b7223 */ /* 0x000fe4000001082c */
[-C--:B------:R-:W-:Y:S02]  /*ed20*/  FFMA.FTZ R38, R36, -R142.reuse, R203 ;  /* 0x8000008e24267223 */ /* 0x080fe400000100cb */
[----:B------:R-:W-:Y:S02]  /*ed30*/  FMUL.FTZ R49, R45, R142 ;  /* 0x0000008e2d317220 */ /* 0x000fe40000410000 */
[----:B------:R-:W-:-:S02]  /*ed40*/  FMUL.FTZ R46, R202, R41 ;  /* 0x00000029ca2e7220 */ /* 0x000fc40000410000 */
[----:B------:R-:W-:Y:S01]  /*ed50*/  FADD.FTZ R44, R42, R43 ;  /* 0x0000002b2a2c7221 */ /* 0x000fe20000010000 */
[----:B------:R-:W-:Y:S01]  /*ed60*/  PRMT R43, RZ, 0x5410, R185 ;  /* 0x00005410ff2b7816 */ /* 0x000fe200000000b9 */
[-C--:B------:R-:W-:Y:S02]  /*ed70*/  FFMA.FTZ R51, R38, R49.reuse, -R46 ;  /* 0x0000003126337223 */ /* 0x080fe4000001082e */
[----:B------:R-:W-:Y:S02]  /*ed80*/  FMUL.FTZ R49, R202, R49 ;  /* 0x00000031ca317220 */ /* 0x000fe40000410000 */
[----:B------:R-:W-:Y:S02]  /*ed90*/  FMUL.FTZ R46, R22, R141 ;  /* 0x0000008d162e7220 */ /* 0x000fe40000410000 */
[----:B------:R-:W-:Y:S02]  /*eda0*/  FMUL.FTZ R53, R0, UR43 ;  /* 0x0000002b00357c20 */ /* 0x000fe40008410000 */
[----:B------:R-:W-:-:S02]  /*edb0*/  FFMA.FTZ R0, R38, R41, R49 ;  /* 0x0000002926007223 */ /* 0x000fc40000010031 */
[-C--:B------:R-:W-:Y:S02]  /*edc0*/  FFMA.FTZ R198, R43, -R141.reuse, R198 ;  /* 0x8000008d2bc67223 */ /* 0x080fe400000100c6 */
[----:B------:R-:W-:Y:S02]  /*edd0*/  FMUL.FTZ R42, R40, R141 ;  /* 0x0000008d282a7220 */ /* 0x000fe40000410000 */
[----:B------:R-:W-:Y:S02]  /*ede0*/  FMUL.FTZ R49, R199, R46 ;  /* 0x0000002ec7317220 */ /* 0x000fe40000410000 */
[----:B------:R-:W-:Y:S02]  /*edf0*/  FFMA.FTZ R213, R58, -R131, R213 ;  /* 0x800000833ad57223 */ /* 0x000fe400000100d5 */
[----:B------:R-:W-:Y:S02]  /*ee00*/  FFMA.FTZ R50, R2, UR44, R53 ;  /* 0x0000002c02327c23 */ /* 0x000fe40008010035 */
[----:B------:R-:W-:Y:S01]  /*ee10*/  FADD.FTZ R0, R47, R0 ;  /* 0x000000002f007221 */ /* 0x000fe20000010000 */
[----:B------:R-:W-:Y:S01]  /*ee20*/  PRMT R47, RZ, 0x5410, R184 ;  /* 0x00005410ff2f7816 */ /* 0x000fe200000000b8 */
[----:B------:R-:W-:-:S02]  /*ee30*/  FFMA.FTZ R49, R198, R42, R49 ;  /* 0x0000002ac6317223 */ /* 0x000fc40000010031 */
[----:B------:R-:W-:Y:S02]  /*ee40*/  FADD.FTZ R51, R44, R51 ;  /* 0x000000332c337221 */ /* 0x000fe40000010000 */
[----:B------:R-:W-:Y:S02]  /*ee50*/  FMUL.FTZ R53, R199, R42 ;  /* 0x0000002ac7357220 */ /* 0x000fe40000410000 */
[----:B------:R-:W-:Y:S02]  /*ee60*/  FMUL.FTZ R44, R23, R140 ;  /* 0x0000008c172c7220 */ /* 0x000fe40000410000 */
[----:B------:R-:W-:Y:S02]  /*ee70*/  FFMA.FTZ R63, R213, R50, R52 ;  /* 0x00000032d53f7223 */ /* 0x000fe40000010034 */
[----:B------:R-:W-:Y:S01]  /*ee80*/  FADD.FTZ R52, R0, R49 ;  /* 0x0000003100347221 */ /* 0x000fe20000010000 */
[----:B------:R-:W-:Y:S01]  /*ee90*/  PRMT R0, RZ, 0x5410, R183 ;  /* 0x00005410ff007816 */ /* 0x000fe200000000b7 */
[----:B------:R-:W-:-:S02]  /*eea0*/  FFMA.FTZ R46, R198, R46, -R53 ;  /* 0x0000002ec62e7223 */ /* 0x000fc40000010835 */
[-C--:B------:R-:W-:Y:S02]  /*eeb0*/  FMUL.FTZ R54, R37, R140.reuse ;  /* 0x0000008c25367220 */ /* 0x080fe40000410000 */
[----:B------:R-:W-:Y:S02]  /*eec0*/  FFMA.FTZ R49, R47, -R140, R204 ;  /* 0x8000008c2f317223 */ /* 0x000fe400000100cc */
[C---:B------:R-:W-:Y:S02]  /*eed0*/  FMUL.FTZ R55, R197.reuse, R44 ;  /* 0x0000002cc5377220 */ /* 0x040fe40000410000 */
[-C--:B------:R-:W-:Y:S02]  /*eee0*/  FMUL.FTZ R53, R197, R54.reuse ;  /* 0x00000036c5357220 */ /* 0x080fe40000410000 */
[-C--:B------:R-:W-:Y:S02]  /*eef0*/  FMUL.FTZ R50, R32, R139.reuse ;  /* 0x0000008b20327220 */ /* 0x080fe40000410000 */
[----:B------:R-:W-:Y:S01]  /*ef00*/  FFMA.FTZ R55, R49, R54, -R55 ;  /* 0x0000003631377223 */ /* 0x000fe20000010837 */
[----:B------:R-:W-:Y:S01]  /*ef10*/  PRMT R54, RZ, 0x5410, R181 ;  /* 0x00005410ff367816 */ /* 0x000fe200000000b5 */
[----:B------:R-:W-:Y:S01]  /*ef20*/  FADD.FTZ R46, R51, R46 ;  /* 0x0000002e332e7221 */ /* 0x000fe20000010000 */
[----:B------:R-:W-:Y:S01]  /*ef30*/  PRMT R51, RZ, 0x5410, R182 ;  /* 0x00005410ff337816 */ /* 0x000fe200000000b6 */
[----:B------:R-:W-:-:S02]  /*ef40*/  FFMA.FTZ R205, R0, -R139, R205 ;  /* 0x8000008b00cd7223 */ /* 0x000fc400000100cd */
[----:B------:R-:W-:Y:S02]  /*ef50*/  FMUL.FTZ R57, R12, R139 ;  /* 0x0000008b0c397220 */ /* 0x000fe40000410000 */
[----:B------:R-:W-:Y:S02]  /*ef60*/  FFMA.FTZ R53, R49, R44, R53 ;  /* 0x0000002c31357223 */ /* 0x000fe40000010035 */
[----:B------:R-:W-:Y:S02]  /*ef70*/  FMUL.FTZ R60, R196, R50 ;  /* 0x00000032c43c7220 */ /* 0x000fe40000410000 */
[----:B------:R-:W-:Y:S02]  /*ef80*/  FADD.FTZ R55, R46, R55 ;  /* 0x000000372e377221 */ /* 0x000fe40000010000 */
[----:B------:R-:W-:Y:S02]  /*ef90*/  FMUL.FTZ R46, R15, R138 ;  /* 0x0000008a0f2e7220 */ /* 0x000fe40000410000 */
[----:B------:R-:W-:-:S02]  /*efa0*/  FADD.FTZ R52, R52, R53 ;  /* 0x0000003534347221 */ /* 0x000fc40000010000 */
[-C--:B------:R-:W-:Y:S02]  /*efb0*/  FFMA.FTZ R60, R205, R57.reuse, -R60 ;  /* 0x00000039cd3c7223 */ /* 0x080fe4000001083c */
[----:B------:R-:W-:Y:S02]  /*efc0*/  FMUL.FTZ R57, R196, R57 ;  /* 0x00000039c4397220 */ /* 0x000fe40000410000 */
[----:B------:R-:W-:Y:S02]  /*efd0*/  FFMA.FTZ R53, R51, -R138, R206 ;  /* 0x8000008a33357223 */ /* 0x000fe400000100ce */
[----:B------:R-:W-:Y:S02]  /*efe0*/  FMUL.FTZ R59, R195, R46 ;  /* 0x0000002ec33b7220 */ /* 0x000fe40000410000 */
[----:B------:R-:W-:Y:S02]  /*eff0*/  FFMA.FTZ R57, R205, R50, R57 ;  /* 0x00000032cd397223 */ /* 0x000fe40000010039 */
[----:B------:R-:W-:-:S02]  /*f000*/  FFMA.FTZ R68, R53, R62, -R59 ;  /* 0x0000003e35447223 */ /* 0x000fc4000001083b */
[----:B------:R-:W-:Y:S02]  /*f010*/  FMUL.FTZ R62, R195, R62 ;  /* 0x0000003ec33e7220 */ /* 0x000fe40000410000 */
[-C--:B------:R-:W-:Y:S02]  /*f020*/  FMUL.FTZ R59, R6, R137.reuse ;  /* 0x00000089063b7220 */ /* 0x080fe40000410000 */
[----:B------:R-:W-:Y:S02]  /*f030*/  FADD.FTZ R57, R52, R57 ;  /* 0x0000003934397221 */ /* 0x000fe40000010000 */
[-C--:B------:R-:W-:Y:S02]  /*f040*/  FMUL.FTZ R52, R24, R137.reuse ;  /* 0x0000008918347220 */ /* 0x080fe40000410000 */
[----:B------:R-:W-:Y:S02]  /*f050*/  FFMA.FTZ R207, R54, -R137, R207 ;  /* 0x8000008936cf7223 */ /* 0x000fe400000100cf */
[----:B------:R-:W-:-:S02]  /*f060*/  FFMA.FTZ R62, R53, R46, R62 ;  /* 0x0000002e353e7223 */ /* 0x000fc4000001003e */
[----:B------:R-:W-:Y:S02]  /*f070*/  FMUL.FTZ R61, R194, R59 ;  /* 0x0000003bc23d7220 */ /* 0x000fe40000410000 */
[----:B------:R-:W-:Y:S02]  /*f080*/  FADD.FTZ R55, R55, R60 ;  /* 0x0000003c37377221 */ /* 0x000fe40000010000 */
[----:B------:R-:W-:Y:S02]  /*f090*/  FMUL.FTZ R34, R2, R131 ;  /* 0x0000008302227220 */ /* 0x000fe40000410000 */
[----:B------:R-:W-:Y:S02]  /*f0a0*/  FADD.FTZ R57, R57, R62 ;  /* 0x0000003e39397221 */ /* 0x000fe40000010000 */
[-C--:B------:R-:W-:Y:S02]  /*f0b0*/  FFMA.FTZ R60, R207, R52.reuse, R61 ;  /* 0x00000034cf3c7223 */ /* 0x080fe4000001003d */
[----:B-1----:R-:W-:-:S02]  /*f0c0*/  FMUL.FTZ R70, R194, R52 ;  /* 0x00000034c2467220 */ /* 0x002fc40000410000 */
[C---:B------:R-:W-:Y:S02]  /*f0d0*/  FMUL.FTZ R27, R188.reuse, R75 ;  /* 0x0000004bbc1b7220 */ /* 0x040fe40000410000 */
[----:B------:R-:W-:Y:S02]  /*f0e0*/  FMUL.FTZ R188, R188, R34 ;  /* 0x00000022bcbc7220 */ /* 0x000fe40000410000 */
[----:B------:R-:W-:Y:S01]  /*f0f0*/  FADD.FTZ R60, R57, R60 ;  /* 0x0000003c393c7221 */ /* 0x000fe20000010000 */
[----:B------:R-:W-:Y:S01]  /*f100*/  PRMT R57, RZ, 0x5410, R180 ;  /* 0x00005410ff397816 */ /* 0x000fe200000000b4 */
[----:B------:R-:W-:Y:S02]  /*f110*/  FFMA.FTZ R70, R207, R59, -R70 ;  /* 0x0000003bcf467223 */ /* 0x000fe40000010846 */
[----:B------:R-:W-:Y:S02]  /*f120*/  FADD.FTZ R55, R55, R68 ;  /* 0x0000004437377221 */ /* 0x000fe40000010000 */
[----:B------:R-:W-:-:S02]  /*f130*/  FMUL.FTZ R61, R11, R136 ;  /* 0x000000880b3d7220 */ /* 0x000fc40000410000 */
[C---:B------:R-:W-:Y:S02]  /*f140*/  FFMA.FTZ R75, R213.reuse, R75, -R188 ;  /* 0x0000004bd54b7223 */ /* 0x040fe400000108bc */
[----:B------:R-:W-:Y:S02]  /*f150*/  FFMA.FTZ R213, R213, R34, R27 ;  /* 0x00000022d5d57223 */ /* 0x000fe4000001001b */
[----:B------:R-:W-:Y:S01]  /*f160*/  FFMA.FTZ R59, R58, R2, R63 ;  /* 0x000000023a3b7223 */ /* 0x000fe2000001003f */
[----:B------:R-:W-:Y:S01]  /*f170*/  PRMT R58, RZ, 0x5410, R179 ;  /* 0x00005410ff3a7816 */ /* 0x000fe200000000b3 */
[----:B------:R-:W-:Y:S01]  /*f180*/  FADD.FTZ R70, R55, R70 ;  /* 0x0000004637467221 */ /* 0x000fe20000010000 */
[----:B------:R-:W-:Y:S01]  /*f190*/  PRMT R55, RZ, 0x5410, R176 ;  /* 0x00005410ff377816 */ /* 0x000fe200000000b0 */
[-C--:B------:R-:W-:Y:S02]  /*f1a0*/  FFMA.FTZ R208, R57, -R136.reuse, R208 ;  /* 0x8000008839d07223 */ /* 0x080fe400000100d0 */
[----:B------:R-:W-:-:S02]  /*f1b0*/  FMUL.FTZ R2, R21, R136 ;  /* 0x0000008815027220 */ /* 0x000fc40000410000 */
[----:B------:R-:W-:Y:S02]  /*f1c0*/  FMUL.FTZ R27, R193, R61 ;  /* 0x0000003dc11b7220 */ /* 0x000fe40000410000 */
[----:B--2---:R-:W-:Y:S02]  /*f1d0*/  FMUL.FTZ R72, R3, R132 ;  /* 0x0000008403487220 */ /* 0x004fe40000410000 */
[----:B------:R-:W-:Y:S02]  /*f1e0*/  FFMA.FTZ R63, R208, R2, -R27 ;  /* 0x00000002d03f7223 */ /* 0x000fe4000001081b */
[-C--:B------:R-:W-:Y:S02]  /*f1f0*/  FMUL.FTZ R71, R19, R132.reuse ;  /* 0x0000008413477220 */ /* 0x080fe40000410000 */
[----:B------:R-:W-:Y:S02]  /*f200*/  FFMA.FTZ R212, R55, -R132, R212 ;  /* 0x8000008437d47223 */ /* 0x000fe400000100d4 */
[----:B------:R-:W-:-:S02]  /*f210*/  FMUL.FTZ R62, R189, R72 ;  /* 0x00000048bd3e7220 */ /* 0x000fc40000410000 */
[----:B------:R-:W-:Y:S02]  /*f220*/  FMUL.FTZ R27, R193, R2 ;  /* 0x00000002c11b7220 */ /* 0x000fe40000410000 */
[----:B------:R-:W-:Y:S02]  /*f230*/  FMUL.FTZ R65, R8, R135 ;  /* 0x0000008708417220 */ /* 0x000fe40000410000 */
[----:B------:R-:W-:Y:S02]  /*f240*/  FFMA.FTZ R2, R212, R71, R62 ;  /* 0x00000047d4027223 */ /* 0x000fe4000001003e */
[----:B------:R-:W-:Y:S02]  /*f250*/  FFMA.FTZ R27, R208, R61, R27 ;  /* 0x0000003dd01b7223 */ /* 0x000fe4000001001b */
[-C--:B------:R-:W-:Y:S02]  /*f260*/  FFMA.FTZ R209, R58, -R135.reuse, R209 ;  /* 0x800000873ad17223 */ /* 0x080fe400000100d1 */
[----:B------:R-:W-:-:S02]  /*f270*/  FMUL.FTZ R62, R16, R135 ;  /* 0x00000087103e7220 */ /* 0x000fc40000410000 */
[----:B------:R-:W-:Y:S02]  /*f280*/  FMUL.FTZ R67, R192, R65 ;  /* 0x00000041c0437220 */ /* 0x000fe40000410000 */
[----:B------:R-:W-:Y:S02]  /*f290*/  FADD.FTZ R222, R71, R222 ;  /* 0x000000de47de7221 */ /* 0x000fe40000010000 */
[----:B------:R-:W-:Y:S02]  /*f2a0*/  FMUL.FTZ R71, R189, R71 ;  /* 0x00000047bd477220 */ /* 0x000fe40000410000 */
[----:B------:R-:W-:Y:S02]  /*f2b0*/  FADD.FTZ R27, R60, R27 ;  /* 0x0000001b3c1b7221 */ /* 0x000fe40000010000 */
[----:B------:R-:W-:Y:S02]  /*f2c0*/  FFMA.FTZ R60, R209, R62, R67 ;  /* 0x0000003ed13c7223 */ /* 0x000fe40000010043 */
[----:B------:R-:W-:-:S02]  /*f2d0*/  FFMA.FTZ R83, R212, R72, -R71 ;  /* 0x00000048d4537223 */ /* 0x000fc40000010847 */
[----:B------:R-:W-:Y:S01]  /*f2e0*/  FADD.FTZ R70, R70, R63 ;  /* 0x0000003f46467221 */ /* 0x000fe20000010000 */
[----:B------:R-:W-:Y:S01]  /*f2f0*/  PRMT R63, RZ, 0x5410, R178 ;  /* 0x00005410ff3f7816 */ /* 0x000fe200000000b2 */
[----:B------:R-:W-:Y:S02]  /*f300*/  FADD.FTZ R27, R27, R60 ;  /* 0x0000003c1b1b7221 */ /* 0x000fe40000010000 */
[----:B------:R-:W-:Y:S01]  /*f310*/  FMUL.FTZ R71, R216, UR34 ;  /* 0x00000022d8477c20 */ /* 0x000fe20008410000 */
[----:B------:R-:W-:Y:S01]  /*f320*/  ULDC UR34, c[0x0][0x168] ;  /* 0x00005a0000227ab9 */ /* 0x000fe20000000800 */
[----:B------:R-:W-:Y:S01]  /*f330*/  FMUL.FTZ R60, R9, R134 ;  /* 0x00000086093c7220 */ /* 0x000fe20000410000 */
[----:B------:R-:W-:Y:S01]  /*f340*/  UIADD3 UR34, -UR25, UR34, URZ ;  /* 0x0000002219227290 */ /* 0x000fe2000fffe13f */
[----:B------:R-:W-:Y:S02]  /*f350*/  FMUL.FTZ R68, R192, R62 ;  /* 0x0000003ec0447220 */ /* 0x000fe40000410000 */
[----:B------:R-:W-:-:S02]  /*f360*/  FFMA.FTZ R73, R186, UR35, R71 ;  /* 0x00000023ba497c23 */ /* 0x000fc40008010047 */
[-C--:B------:R-:W-:Y:S02]  /*f370*/  FFMA.FTZ R67, R63, -R134.reuse, R210 ;  /* 0x800000863f437223 */ /* 0x080fe400000100d2 */
[----:B------:R-:W-:Y:S02]  /*f380*/  FMUL.FTZ R72, R13, R134 ;  /* 0x000000860d487220 */ /* 0x000fe40000410000 */
[----:B------:R-:W-:Y:S02]  /*f390*/  FMUL.FTZ R71, R191, R60 ;  /* 0x0000003cbf477220 */ /* 0x000fe40000410000 */
[----:B------:R-:W-:Y:S01]  /*f3a0*/  FFMA.FTZ R65, R209, R65, -R68 ;  /* 0x00000041d1417223 */ /* 0x000fe20000010844 */
[----:B------:R-:W-:Y:S01]  /*f3b0*/  PRMT R68, RZ, 0x5410, R177 ;  /* 0x00005410ff447816 */ /* 0x000fe200000000b1 */
[----:B---3--:R-:W-:Y:S02]  /*f3c0*/  FFMA.FTZ R78, -R18, R73, -RZ ;  /* 0x00000049124e7223 */ /* 0x008fe400000109ff */
[----:B------:R-:W-:-:S02]  /*f3d0*/  FFMA.FTZ R71, R67, R72, -R71 ;  /* 0x0000004843477223 */ /* 0x000fc40000010847 */
[----:B------:R-:W-:Y:S01]  /*f3e0*/  FMUL.FTZ R72, R191, R72 ;  /* 0x00000048bf487220 */ /* 0x000fe20000410000 */
[----:B------:R1:W-:Y:S01]  /*f3f0*/  STS [R5.X4+0x217c], R78 ;  /* 0x00217c4e05007388 */ /* 0x0003e20000004800 */
[-C--:B------:R-:W-:Y:S02]  /*f400*/  FMUL.FTZ R73, R4, R133.reuse ;  /* 0x0000008504497220 */ /* 0x080fe40000410000 */
[----:B------:R-:W-:Y:S02]  /*f410*/  FADD.FTZ R70, R70, R65 ;  /* 0x0000004146467221 */ /* 0x000fe40000010000 */
[-C--:B------:R-:W-:Y:S02]  /*f420*/  FMUL.FTZ R65, R10, R133.reuse ;  /* 0x000000850a417220 */ /* 0x080fe40000410000 */
[----:B0-----:R-:W-:Y:S02]  /*f430*/  FFMA.FTZ R74, R68, -R133, R211 ;  /* 0x80000085444a7223 */ /* 0x001fe400000100d3 */
[----:B------:R-:W-:-:S02]  /*f440*/  FFMA.FTZ R72, R67, R60, R72 ;  /* 0x0000003c43487223 */ /* 0x000fc40000010048 */
[----:B------:R-:W-:Y:S02]  /*f450*/  FMUL.FTZ R76, R190, R73 ;  /* 0x00000049be4c7220 */ /* 0x000fe40000410000 */
[----:B------:R-:W-:Y:S02]  /*f460*/  FADD.FTZ R27, R27, R72 ;  /* 0x000000481b1b7221 */ /* 0x000fe40000010000 */
[-C--:B------:R-:W-:Y:S02]  /*f470*/  FFMA.FTZ R76, R74, R65.reuse, R76 ;  /* 0x000000414a4c7223 */ /* 0x080fe4000001004c */
[----:B------:R-:W-:Y:S02]  /*f480*/  FMUL.FTZ R77, R190, R65 ;  /* 0x00000041be4d7220 */ /* 0x000fe40000410000 */
[----:B------:R-:W-:Y:S02]  /*f490*/  FADD.FTZ R81, R27, R76 ;  /* 0x0000004c1b517221 */ /* 0x000fe40000010000 */
[----:B------:R-:W-:-:S02]  /*f4a0*/  FFMA.FTZ R77, R74, R73, -R77 ;  /* 0x000000494a4d7223 */ /* 0x000fc4000001084d */
[----:B------:R-:W-:Y:S02]  /*f4b0*/  FADD.FTZ R70, R70, R71 ;  /* 0x0000004746467221 */ /* 0x000fe40000010000 */
[----:B------:R-:W-:Y:S02]  /*f4c0*/  FMUL.FTZ R73, R10, UR43 ;  /* 0x0000002b0a497c20 */ /* 0x000fe40008410000 */
[----:B------:R-:W-:Y:S02]  /*f4d0*/  FADD.FTZ R2, R81, R2 ;  /* 0x0000000251027221 */ /* 0x000fe40000010000 */
[----:B------:R-:W-:Y:S02]  /*f4e0*/  FADD.FTZ R70, R70, R77 ;  /* 0x0000004d46467221 */ /* 0x000fe40000010000 */
[C---:B------:R-:W-:Y:S02]  /*f4f0*/  FFMA.FTZ R73, R4.reuse, UR44, -R73 ;  /* 0x0000002c04497c23 */ /* 0x040fe40008010849 */
[----:B------:R-:W-:-:S02]  /*f500*/  FMUL.FTZ R27, R4, UR43 ;  /* 0x0000002b041b7c20 */ /* 0x000fc40008410000 */
[----:B------:R-:W-:Y:S02]  /*f510*/  FADD.FTZ R2, R2, R213 ;  /* 0x000000d502027221 */ /* 0x000fe40000010000 */
[----:B------:R-:W-:Y:S02]  /*f520*/  FADD.FTZ R70, R70, R83 ;  /* 0x0000005346467221 */ /* 0x000fe40000010000 */
[----:B------:R-:W-:Y:S02]  /*f530*/  FMUL.FTZ R73, R190, R73 ;  /* 0x00000049be497220 */ /* 0x000fe40000410000 */
[----:B------:R-:W-:Y:S01]  /*f540*/  FFMA.FTZ R71, R10, UR44, R27 ;  /* 0x0000002c0a477c23 */ /* 0x000fe2000801001b */
[----:B------:R-:W-:Y:S01]  /*f550*/  MOV R27, UR34 ;  /* 0x00000022001b7c02 */ /* 0x000fe20008000f00 */
[----:B------:R-:W-:Y:S02]  /*f560*/  FADD.FTZ R79, R2, R79 ;  /* 0x0000004f024f7221 */ /* 0x000fe40000010000 */
[----:B------:R-:W-:Y:S01]  /*f570*/  FMUL.FTZ R72, R9, UR43 ;  /* 0x0000002b09487c20 */ /* 0x000fe20008410000 */
[----:B------:R-:W-:Y:S01]  /*f580*/  LEA R85, R27, -R148, 0x1 ;  /* 0x800000941b557211 */ /* 0x000fe200078e08ff */
[----:B------:R-:W-:-:S02]  /*f590*/  FMUL.FTZ R2, R3, UR43 ;  /* 0x0000002b03027c20 */ /* 0x000fc40008410000 */
[----:B------:R-:W-:Y:S01]  /*f5a0*/  FADD.FTZ R75, R70, R75 ;  /* 0x0000004b464b7221 */ /* 0x000fe20000010000 */
[----:B------:R-:W-:Y:S01]  /*f5b0*/  ISETP.GE.AND P0, PT, R85, 0x1, PT ;  /* 0x000000015500780c */ /* 0x000fe20003f06270 */
[----:B------:R-:W-:Y:S02]  /*f5c0*/  FFMA.FTZ R71, R74, R71, R73 ;  /* 0x000000474a477223 */ /* 0x000fe40000010049 */
[----:B------:R-:W-:Y:S02]  /*f5d0*/  FMUL.FTZ R70, R19, UR43 ;  /* 0x0000002b13467c20 */ /* 0x000fe40008410000 */
[C---:B------:R-:W-:Y:S02]  /*f5e0*/  FFMA.FTZ R72, R13.reuse, UR44, -R72 ;  /* 0x0000002c0d487c23 */ /* 0x040fe40008010848 */
[----:B------:R-:W-:Y:S02]  /*f5f0*/  FMUL.FTZ R74, R13, UR43 ;  /* 0x0000002b0d4a7c20 */ /* 0x000fe40008410000 */
[----:B------:R-:W-:-:S02]  /*f600*/  FMUL.FTZ R73, R16, UR43 ;  /* 0x0000002b10497c20 */ /* 0x000fc40008410000 */
[----:B------:R-:W-:Y:S02]  /*f610*/  FFMA.FTZ R13, R19, UR44, R2 ;  /* 0x0000002c130d7c23 */ /* 0x000fe40008010002 */
[----:B------:R-:W-:Y:S02]  /*f620*/  FMUL.FTZ R2, R11, UR43 ;  /* 0x0000002b0b027c20 */ /* 0x000fe40008410000 */
[----:B------:R-:W-:Y:S02]  /*f630*/  FFMA.FTZ R70, R3, UR44, -R70 ;  /* 0x0000002c03467c23 */ /* 0x000fe40008010846 */
[----:B------:R-:W-:Y:S02]  /*f640*/  FMUL.FTZ R3, R24, UR43 ;  /* 0x0000002b18037c20 */ /* 0x000fe40008410000 */
[C---:B------:R-:W-:Y:S02]  /*f650*/  FFMA.FTZ R73, R8.reuse, UR44, -R73 ;  /* 0x0000002c08497c23 */ /* 0x040fe40008010849 */
[----:B-1----:R-:W-:-:S02]  /*f660*/  FMUL.FTZ R5, R8, UR43 ;  /* 0x0000002b08057c20 */ /* 0x002fc40008410000 */
[C---:B------:R-:W-:Y:S02]  /*f670*/  FFMA.FTZ R8, R21.reuse, UR44, -R2 ;  /* 0x0000002c15087c23 */ /* 0x040fe40008010802 */
[----:B------:R-:W-:Y:S02]  /*f680*/  FMUL.FTZ R2, R21, UR43 ;  /* 0x0000002b15027c20 */ /* 0x000fe40008410000 */
[C---:B------:R-:W-:Y:S02]  /*f690*/  FFMA.FTZ R21, R6.reuse, UR44, -R3 ;  /* 0x0000002c06157c23 */ /* 0x040fe40008010803 */
[----:B------:R-:W-:Y:S02]  /*f6a0*/  FMUL.FTZ R3, R6, UR43 ;  /* 0x0000002b06037c20 */ /* 0x000fe40008410000 */
[----:B------:R-:W-:Y:S02]  /*f6b0*/  FMUL.FTZ R80, R15, UR43 ;  /* 0x0000002b0f507c20 */ /* 0x000fe40008410000 */
[----:B------:R-:W-:-:S02]  /*f6c0*/  FFMA.FTZ R78, R24, UR44, R3 ;  /* 0x0000002c184e7c23 */ /* 0x000fc40008010003 */
[----:B------:R-:W-:Y:S02]  /*f6d0*/  FMUL.FTZ R3, R32, UR43 ;  /* 0x0000002b20037c20 */ /* 0x000fe40008410000 */
[----:B------:R-:W-:Y:S02]  /*f6e0*/  FFMA.FTZ R77, R11, UR44, R2 ;  /* 0x0000002c0b4d7c23 */ /* 0x000fe40008010002 */
[----:B------:R-:W-:Y:S02]  /*f6f0*/  FFMA.FTZ R80, R29, UR44, -R80 ;  /* 0x0000002c1d507c23 */ /* 0x000fe40008010850 */
[----:B------:R-:W-:Y:S02]  /*f700*/  FMUL.FTZ R2, R23, UR43 ;  /* 0x0000002b17027c20 */ /* 0x000fe40008410000 */
[----:B------:R-:W-:Y:S02]  /*f710*/  FMUL.FTZ R82, R29, UR43 ;  /* 0x0000002b1d527c20 */ /* 0x000fe40008410000 */
[----:B------:R-:W-:-:S02]  /*f720*/  FFMA.FTZ R29, R12, UR44, -R3 ;  /* 0x0000002c0c1d7c23 */ /* 0x000fc40008010803 */
[----:B------:R-:W-:Y:S02]  /*f730*/  FFMA.FTZ R76, R16, UR44, R5 ;  /* 0x0000002c104c7c23 */ /* 0x000fe40008010005 */
[----:B------:R-:W-:Y:S02]  /*f740*/  FMUL.FTZ R3, R40, UR43 ;  /* 0x0000002b28037c20 */ /* 0x000fe40008410000 */
[----:B------:R-:W-:Y:S02]  /*f750*/  FMUL.FTZ R5, R12, UR43 ;  /* 0x0000002b0c057c20 */ /* 0x000fe40008410000 */
[----:B------:R-:W-:Y:S02]  /*f760*/  FFMA.FTZ R12, R37, UR44, -R2 ;  /* 0x0000002c250c7c23 */ /* 0x000fe40008010802 */
[----:B------:R-:W-:Y:S02]  /*f770*/  FMUL.FTZ R2, R17, UR43 ;  /* 0x0000002b11027c20 */ /* 0x000fe40008410000 */
[----:B------:R-:W-:-:S02]  /*f780*/  FFMA.FTZ R88, R22, UR44, -R3 ;  /* 0x0000002c16587c23 */ /* 0x000fc40008010803 */
[----:B------:R-:W-:Y:S02]  /*f790*/  FMUL.FTZ R3, R48, UR43 ;  /* 0x0000002b30037c20 */ /* 0x000fe40008410000 */
[----:B------:R-:W-:Y:S02]  /*f7a0*/  FMUL.FTZ R86, R37, UR43 ;  /* 0x0000002b25567c20 */ /* 0x000fe40008410000 */
[C---:B------:R-:W-:Y:S02]  /*f7b0*/  FFMA.FTZ R37, R45.reuse, UR44, -R2 ;  /* 0x0000002c2d257c23 */ /* 0x040fe40008010802 */
[----:B------:R-:W-:Y:S02]  /*f7c0*/  FMUL.FTZ R2, R45, UR43 ;  /* 0x0000002b2d027c20 */ /* 0x000fe40008410000 */
[----:B------:R-:W-:Y:S02]  /*f7d0*/  FMUL.FTZ R83, R22, UR43 ;  /* 0x0000002b16537c20 */ /* 0x000fe40008410000 */
[----:B------:R-:W-:-:S02]  /*f7e0*/  FFMA.FTZ R45, R56, UR44, -R3 ;  /* 0x0000002c382d7c23 */ /* 0x000fc40008010803 */
[----:B------:R-:W-:Y:S02]  /*f7f0*/  FMUL.FTZ R22, R33, UR43 ;  /* 0x0000002b21167c20 */ /* 0x000fe40008410000 */
[----:B------:R-:W-:Y:S02]  /*f800*/  FMUL.FTZ R3, R56, UR43 ;  /* 0x0000002b38037c20 */ /* 0x000fe40008410000 */
[C---:B------:R-:W-:Y:S02]  /*f810*/  FMUL.FTZ R56, R69.reuse, UR43 ;  /* 0x0000002b45387c20 */ /* 0x040fe40008410000 */
[----:B------:R-:W-:Y:S02]  /*f820*/  FFMA.FTZ R22, R69, UR44, -R22 ;  /* 0x0000002c45167c23 */ /* 0x000fe40008010816 */
[----:B------:R-:W-:Y:S02]  /*f830*/  FFMA.FTZ R74, R9, UR44, R74 ;  /* 0x0000002c094a7c23 */ /* 0x000fe4000801004a */
[----:B------:R-:W-:-:S02]  /*f840*/  FFMA.FTZ R82, R15, UR44, R82 ;  /* 0x0000002c0f527c23 */ /* 0x000fc40008010052 */
[----:B------:R-:W-:Y:S02]  /*f850*/  FFMA.FTZ R84, R32, UR44, R5 ;  /* 0x0000002c20547c23 */ /* 0x000fe40008010005 */
[----:B------:R-:W-:Y:S02]  /*f860*/  FFMA.FTZ R86, R23, UR44, R86 ;  /* 0x0000002c17567c23 */ /* 0x000fe40008010056 */
[----:B------:R-:W-:Y:S02]  /*f870*/  FFMA.FTZ R83, R40, UR44, R83 ;  /* 0x0000002c28537c23 */ /* 0x000fe40008010053 */
[----:B------:R-:W-:Y:S02]  /*f880*/  FFMA.FTZ R81, R17, UR44, R2 ;  /* 0x0000002c11517c23 */ /* 0x000fe40008010002 */
        /* <DEDUP_REMOVED lines=36> */
.L_x_818:
[----:B------:R-:W-:Y:S05]  /*fad0*/  BSYNC B0 ;  /* 0x0000000000007941 */ /* 0x000fea0003800000 */
.L_x_817:
[C---:B------:R-:W-:Y:S01]  /*fae0*/  FMUL.FTZ R3, R152.reuse, R216 ;  /* 0x000000d898037220 */ /* 0x040fe20000410000 */
[----:B------:R-:W-:Y:S01]  /*faf0*/  ULDC.64 UR34, c[0x0][0x2b8] ;  /* 0x0000ae0000227ab9 */ /* 0x000fe20000000a00 */
[-C--:B------:R-:W-:Y:S01]  /*fb00*/  FMUL.FTZ R152, R152, R186.reuse ;  /* 0x000000ba98987220 */ /* 0x080fe20000410000 */
[----:B------:R-:W-:Y:S01]  /*fb10*/  USHF.R.U32.HI UR36, URZ, 0x1, UR35 ;  /* 0x000000013f247899 */ /* 0x000fe20008011623 */
[C---:B0-----:R-:W-:Y:S01]  /*fb20*/  FFMA.FTZ R5, R151.reuse, R186, -R3 ;  /* 0x000000ba97057223 */ /* 0x041fe20000010803 */
        /* <DEDUP_REMOVED lines=15> */
[----:B------:R-:W-:Y:S01]  /*fc20*/  UIMAD.WIDE.U32 UR36, UR14, UR34, UR36 ;  /* 0x000000220e2472a5 */ /* 0x000fe2000f8e0024 */
[----:B------:R-:W-:Y:S01]  /*fc30*/  FMUL.FTZ R18, R18, R151 ;  /* 0x0000009712127220 */ /* 0x000fe20000410000 */
[----:B------:R-:W-:Y:S01]  /*fc40*/  UIMAD UR39, UR14, UR35, UR39 ;  /* 0x000000230e2772a4 */ /* 0x000fe2000f8e0227 */
[----:B------:R-:W0:Y:S01]  /*fc50*/  LDS R5, [R5.X4+0x2300] ;  /* 0x0023000005057984 */ /* 0x000e220000004800 */
[----:B------:R-:W-:Y:S01]  /*fc60*/  ULDC UR42, c[0x0][0x174] ;  /* 0x00005d00002a7ab9 */ /* 0x000fe20000000800 */
[-C--:B------:R-:W-:Y:S01]  /*fc70*/  FMUL.FTZ R216, R216, R64.reuse ;  /* 0x00000040d8d87220 */ /* 0x080fe20000410000 */
[----:B------:R-:W-:Y:S01]  /*fc80*/  ULDC.64 UR34, c[0x0][0x320] ;  /* 0x0000c80000227ab9 */ /* 0x000fe20000000a00 */
[----:B------:R-:W-:Y:S01]  /*fc90*/  FADD.FTZ R149, R149, -R18 ;  /* 0x8000001295957221 */ /* 0x000fe20000010000 */
[----:B------:R-:W-:Y:S01]  /*fca0*/  UIADD3 UR39, UR39, UR37, URZ ;  /* 0x0000002527277290 */ /* 0x000fe2000fffe03f */
[----:B------:R-:W-:Y:S01]  /*fcb0*/  FFMA.FTZ R4, R7, R64, R4 ;  /* 0x0000004007047223 */ /* 0x000fe20000010004 */
[----:B------:R-:W-:Y:S01]  /*fcc0*/  ULEA UR37, UP0, UR36, UR34, 0x3 ;  /* 0x0000002224257291 */ /* 0x000fe2000f80183f */
[----:B------:R-:W-:Y:S01]  /*fcd0*/  FADD.FTZ R18, R75, R28 ;  /* 0x0000001c4b127221 */ /* 0x000fe20000010000 */
[----:B------:R-:W-:Y:S01]  /*fce0*/  UIADD3 UR34, UR6, -UR42, URZ ;  /* 0x8000002a06227290 */ /* 0x000fe2000fffe03f */
[----:B------:R-:W-:Y:S01]  /*fcf0*/  BSSY B0, `(.L_x_819) ;  /* 0x000001b000007945 */ /* 0x000fe20003800000 */
[----:B------:R-:W-:Y:S01]  /*fd00*/  ULEA.HI.X UR35, UR36, UR35, UR39, 0x3, UP0 ;  /* 0x0000002324237291 */ /* 0x000fe200080f1c27 */
[----:B------:R-:W-:Y:S01]  /*fd10*/  FADD.FTZ R219, R64, R219 ;  /* 0x000000db40db7221 */ /* 0x000fe20000010000 */
        /* <DEDUP_REMOVED lines=15> */
[----:B------:R-:W-:-:S03]  /*fe10*/  IADD3 R75, R148, 0x180, RZ ;  /* 0x00000180944b7810 */ /* 0x000fc60007ffe0ff */
[----:B------:R-:W-:-:S04]  /*fe20*/  IMAD.WIDE.U32 R2, R87, c[0x0][0x2d0], R2 ;  /* 0x0000b40057027a25 */ /* 0x000fc800078e0002 */
[----:B------:R-:W-:Y:S01]  /*fe30*/  FFMA.FTZ R87, R7, R156, -R216 ;  /* 0x0000009c07577223 */ /* 0x000fe200000108d8 */
[----:B------:R-:W-:Y:S02]  /*fe40*/  IADD3 R7, R148, 0x100, RZ ;  /* 0x0000010094077810 */ /* 0x000fe40007ffe0ff */
[----:B------:R-:W-:Y:S01]  /*fe50*/  IADD3 R3, R3, UR34, RZ ;  /* 0x0000002203037c10 */ /* 0x000fe2000fffe0ff */
[----:B------:R-:W-:Y:S01]  /*fe60*/  FADD.FTZ R18, R18, R87 ;  /* 0x0000005712127221 */ /* 0x000fe20000010000 */
[----:B------:R-:W-:Y:S01]  /*fe70*/  LEA.HI.SX32 R7, R7, R148, 0x1b ;  /* 0x0000009407077211 */ /* 0x000fe200078fdaff */
[----:B------:R-:W-:Y:S05]  /*fe80*/  @!P0 BRA `(.L_x_820) ;  /* 0x0000001000008947 */ /* 0x000fea0003800000 */
[----:B0-----:R0:W-:Y:S02]  /*fe90*/  RED.E.ADD.F32.FTZ.RN.STRONG.GPU [R2.64+-0x3e00], R5 ;  /* 0xffc200050200798e */ /* 0x0011e4000c10e7a0 */
.L_x_820:
[----:B0-----:R-:W-:Y:S05]  /*fea0*/  BSYNC B0 ;  /* 0x0000000000007941 */ /* 0x001fea0003800000 */
.L_x_819:
[----:B------:R-:W0:Y:S01]  /*feb0*/  LDS R7, [R7.X4+0x2500] ;  /* 0x0025000007077984 */ /* 0x000e220000004800 */
[----:B------:R-:W-:Y:S01]  /*fec0*/  BSSY B0, `(.L_x_821) ;  /* 0x0000004000007945 */ /* 0x000fe20003800000 */
[----:B------:R-:W-:Y:S01]  /*fed0*/  LEA.HI.SX32 R75, R75, R148, 0x1b ;  /* 0x000000944b4b7211 */ /* 0x000fe200078fdaff */
[----:B------:R-:W-:Y:S05]  /*fee0*/  @!P1 BRA `(.L_x_822) ;  /* 0x0000001000009947 */ /* 0x000fea0003800000 */
[----:B0-----:R0:W-:Y:S02]  /*fef0*/  RED.E.ADD.F32.FTZ.RN.STRONG.GPU [R2.64+-0x3c00], R7 ;  /* 0xffc400070200798e */ /* 0x0011e4000c10e7a0 */
.L_x_822:
[----:B------:R-:W-:Y:S05]  /*ff00*/  BSYNC B0 ;  /* 0x0000000000007941 */ /* 0x000fea0003800000 */
.L_x_821:
[----:B------:R-:W1:Y:S01]  /*ff10*/  LDS R75, [R75.X4+0x2700] ;  /* 0x002700004b4b7984 */ /* 0x000e620000004800 */
[----:B------:R-:W-:Y:S01]  /*ff20*/  BSSY B0, `(.L_x_823) ;  /* 0x0000005000007945 */ /* 0x000fe20003800000 */
[----:B------:R-:W-:-:S02]  /*ff30*/  IADD3 R87, R148, 0x200, RZ ;  /* 0x0000020094577810 */ /* 0x000fc40007ffe0ff */
[----:B------:R-:W-:Y:S01]  /*ff40*/  IADD3 R5, R148, 0x280, RZ ;  /* 0x0000028094057810 */ /* 0x000fe20007ffe0ff */
[----:B------:R-:W-:Y:S05]  /*ff50*/  @!P2 BRA `(.L_x_824) ;  /* 0x000000100000a947 */ /* 0x000fea0003800000 */
[----:B-1----:R1:W-:Y:S02]  /*ff60*/  RED.E.ADD.F32.FTZ.RN.STRONG.GPU [R2.64+-0x3a00], R75 ;  /* 0xffc6004b0200798e */ /* 0x0023e4000c10e7a0 */
.L_x_824:
[----:B------:R-:W-:Y:S05]  /*ff70*/  BSYNC B0 ;  /* 0x0000000000007941 */ /* 0x000fea0003800000 */
.L_x_823:
        /* <DEDUP_REMOVED lines=14> */
.L_x_826:
[----:B--2---:R-:W-:Y:S05]  /*10060*/  BSYNC B0 ;  /* 0x0000000000007941 */ /* 0x004fea0003800000 */
.L_x_825:
[----:B0--3--:R0:W2:Y:S01]  /*10070*/  LDS R5, [R6.X4+0x2b00] ;  /* 0x002b000006057984 */ /* 0x0090a20000004800 */
[----:B------:R-:W-:Y:S01]  /*10080*/  BSSY B0, `(.L_x_827) ;  /* 0x0000005000007945 */ /* 0x000fe20003800000 */
[----:B-1----:R-:W-:Y:S02]  /*10090*/  IADD3 R75, R148, 0x380, RZ ;  /* 0x00000380944b7810 */ /* 0x002fe40007ffe0ff */
[----:B------:R-:W-:Y:S01]  /*100a0*/  LEA.HI.SX32 R7, R7, R148, 0x1b ;  /* 0x0000009407077211 */ /* 0x000fe200078fdaff */
[----:B------:R-:W-:Y:S05]  /*100b0*/  @!P0 BRA `(.L_x_828) ;  /* 0x0000001000008947 */ /* 0x000fea0003800000 */
[----:B--2---:R1:W-:Y:S02]  /*100c0*/  RED.E.ADD.F32.FTZ.RN.STRONG.GPU [R2.64+-0x3600], R5 ;  /* 0xffca00050200798e */ /* 0x0043e4000c10e7a0 */
.L_x_828:
[----:B------:R-:W-:Y:S05]  /*100d0*/  BSYNC B0 ;  /* 0x0000000000007941 */ /* 0x000fea0003800000 */
.L_x_827:
[----:B------:R-:W3:Y:S01]  /*100e0*/  LDS R7, [R7.X4+0x2d00] ;  /* 0x002d000007077984 */ /* 0x000ee20000004800 */
[----:B------:R-:W-:Y:S01]  /*100f0*/  BSSY B0, `(.L_x_829) ;  /* 0x0000005000007945 */ /* 0x000fe20003800000 */
[----:B-12---:R-:W-:-:S02]  /*10100*/  IADD3 R5, R148, 0x400, RZ ;  /* 0x0000040094057810 */ /* 0x006fc40007ffe0ff */
[----:B------:R-:W-:Y:S01]  /*10110*/  LEA.HI.SX32 R75, R75, R148, 0x1b ;  /* 0x000000944b4b7211 */ /* 0x000fe200078fdaff */
[----:B------:R-:W-:Y:S05]  /*10120*/  @!P1 BRA `(.L_x_830) ;  /* 0x0000001000009947 */ /* 0x000fea0003800000 */
[----:B---3--:R1:W-:Y:S02]  /*10130*/  RED.E.ADD.F32.FTZ.RN.STRONG.GPU [R2.64+-0x3400], R7 ;  /* 0xffcc00070200798e */ /* 0x0083e4000c10e7a0 */
.L_x_830:
[----:B------:R-:W-:Y:S05]  /*10140*/  BSYNC B0 ;  /* 0x0000000000007941 */ /* 0x000fea0003800000 */
.L_x_829:
[----:B------:R-:W2:Y:S01]  /*10150*/  LDS R75, [R75.X4+0x2f00] ;  /* 0x002f00004b4b7984 */ /* 0x000ea20000004800 */
[----:B------:R-:W-:Y:S01]  /*10160*/  BSSY B0, `(.L_x_831) ;  /* 0x0000005000007945 */ /* 0x000fe20003800000 */
[----:B-1-3--:R-:W-:Y:S02]  /*10170*/  IADD3 R7, R148, 0x480, RZ ;  /* 0x0000048094077810 */ /* 0x00afe40007ffe0ff */
[----:B------:R-:W-:Y:S01]  /*10180*/  LEA.HI.SX32 R5, R5, R148, 0x1b ;  /* 0x0000009405057211 */ /* 0x000fe200078fdaff */
[----:B------:R-:W-:Y:S05]  /*10190*/  @!P2 BRA `(.L_x_832) ;  /* 0x000000100000a947 */ /* 0x000fea0003800000 */
[----:B--2---:R1:W-:Y:S02]  /*101a0*/  RED.E.ADD.F32.FTZ.RN.STRONG.GPU [R2.64+-0x3200], R75 ;  /* 0xffce004b0200798e */ /* 0x0043e4000c10e7a0 */
.L_x_832:
[----:B------:R-:W-:Y:S05]  /*101b0*/  BSYNC B0 ;  /* 0x0000000000007941 */ /* 0x000fea0003800000 */
.L_x_831:
[----:B------:R-:W3:Y:S01]  /*101c0*/  LDS R5, [R5.X4+0x3100] ;  /* 0x0031000005057984 */ /* 0x000ee20000004800 */
[----:B------:R-:W-:Y:S01]  /*101d0*/  BSSY B0, `(.L_x_833) ;  /* 0x0000005000007945 */ /* 0x000fe20003800000 */
[----:B-12---:R-:W-:Y:S02]  /*101e0*/  IADD3 R75, R148, 0x500, RZ ;  /* 0x00000500944b7810 */ /* 0x006fe40007ffe0ff */
[----:B------:R-:W-:Y:S01]  /*101f0*/  LEA.HI.SX32 R7, R7, R148, 0x1b ;  /* 0x0000009407077211 */ /* 0x000fe200078fdaff */
[----:B------:R-:W-:Y:S05]  /*10200*/  @!P3 BRA `(.L_x_834) ;  /* 0x000000100000b947 */ /* 0x000fea0003800000 */
[----:B---3--:R1:W-:Y:S02]  /*10210*/  RED.E.ADD.F32.FTZ.RN.STRONG.GPU [R2.64+-0x3000], R5 ;  /* 0xffd000050200798e */ /* 0x0083e4000c10e7a0 */
.L_x_834:
[----:B------:R-:W-:Y:S05]  /*10220*/  BSYNC B0 ;  /* 0x0000000000007941 */ /* 0x000fea0003800000 */
.L_x_833:
[----:B------:R-:W2:Y:S01]  /*10230*/  LDS R7, [R7.X4+0x3300] ;  /* 0x0033000007077984 */ /* 0x000ea20000004800 */
[----:B------:R-:W-:Y:S01]  /*10240*/  BSSY B0, `(.L_x_835) ;  /* 0x0000004000007945 */ /* 0x000fe20003800000 */
[----:B------:R-:W-:Y:S01]  /*10250*/  LEA.HI.SX32 R75, R75, R148, 0x1b ;  /* 0x000000944b4b7211 */ /* 0x000fe200078fdaff */
[----:B------:R-:W-:Y:S05]  /*10260*/  @!P4 BRA `(.L_x_836) ;  /* 0x000000100000c947 */ /* 0x000fea0003800000 */
[----:B--2---:R2:W-:Y:S02]  /*10270*/  RED.E.ADD.F32.FTZ.RN.STRONG.GPU [R2.64+-0x2e00], R7 ;  /* 0xffd200070200798e */ /* 0x0045e4000c10e7a0 */
.L_x_836:
[----:B------:R-:W-:Y:S05]  /*10280*/  BSYNC B0 ;  /* 0x0000000000007941 */ /* 0x000fea0003800000 */
.L_x_835:
[----:B------:R-:W4:Y:S01]  /*10290*/  LDS R75, [R75.X4+0x3500] ;  /* 0x003500004b4b7984 */ /* 0x000f220000004800 */
[----:B------:R-:W-:Y:S01]  /*102a0*/  BSSY B0, `(.L_x_837) ;  /* 0x0000005000007945 */ /* 0x000fe20003800000 */
[----:B-1-3--:R-:W-:-:S02]  /*102b0*/  IADD3 R5, R148, 0x580, RZ ;  /* 0x0000058094057810 */ /* 0x00afc40007ffe0ff */
[----:B--2---:R-:W-:Y:S01]  /*102c0*/  IADD3 R7, R148, 0x600, RZ ;  /* 0x0000060094077810 */ /* 0x004fe20007ffe0ff */
[----:B------:R-:W-:Y:S05]  /*102d0*/  @!P5 BRA `(.L_x_838) ;  /* 0x000000100000d947 */ /* 0x000fea0003800000 */
[----:B----4-:R1:W-:Y:S02]  /*102e0*/  RED.E.ADD.F32.FTZ.RN.STRONG.GPU [R2.64+-0x2c00], R75 ;  /* 0xffd4004b0200798e */ /* 0x0103e4000c10e7a0 */
.L_x_838:
[----:B------:R-:W-:Y:S05]  /*102f0*/  BSYNC B0 ;  /* 0x0000000000007941 */ /* 0x000fea0003800000 */
.L_x_837:
        /* <DEDUP_REMOVED lines=14> */
.L_x_840:
[----:B------:R-:W-:Y:S05]  /*103e0*/  BSYNC B0 ;  /* 0x0000000000007941 */ /* 0x000fea0003800000 */
.L_x_839:
[----:B------:R-:W2:Y:S01]  /*103f0*/  LDS R7, [R7.X4+0x3900] ;  /* 0x0039000007077984 */ /* 0x000ea20000004800 */
[----:B------:R-:W-:Y:S01]  /*10400*/  BSSY B0, `(.L_x_841) ;  /* 0x0000005000007945 */ /* 0x000fe20003800000 */
[----:B-1----:R-:W-:-:S02]  /*10410*/  IADD3 R5, R148, 0x700, RZ ;  /* 0x0000070094057810 */ /* 0x002fc40007ffe0ff */
[----:B------:R-:W-:Y:S01]  /*10420*/  LEA.HI.SX32 R75, R75, R148, 0x1b ;  /* 0x000000944b4b7211 */ /* 0x000fe200078fdaff */
[----:B------:R-:W-:Y:S05]  /*10430*/  @!P0 BRA `(.L_x_842) ;  /* 0x0000001000008947 */ /* 0x000fea0003800000 */
[----:B--2---:R1:W-:Y:S02]  /*10440*/  RED.E.ADD.F32.FTZ.RN.STRONG.GPU [R2.64+-0x2800], R7 ;  /* 0xffd800070200798e */ /* 0x0043e4000c10e7a0 */
.L_x_842:
[----:B------:R-:W-:Y:S05]  /*10450*/  BSYNC B0 ;  /* 0x0000000000007941 */ /* 0x000fea0003800000 */
.L_x_841:
[----:B------:R-:W3:Y:S01]  /*10460*/  LDS R75, [R75.X4+0x3b00] ;  /* 0x003b00004b4b7984 */ /* 0x000ee20000004800 */
[----:B------:R-:W-:Y:S01]  /*10470*/  BSSY B0, `(.L_x_843) ;  /* 0x0000005000007945 */ /* 0x000fe20003800000 */
[----:B-12---:R-:W-:Y:S02]  /*10480*/  IADD3 R7, R148, 0x780, RZ ;  /* 0x0000078094077810 */ /* 0x006fe40007ffe0ff */
[----:B------:R-:W-:Y:S01]  /*10490*/  LEA.HI.SX32 R5, R5, R148, 0x1b ;  /* 0x0000009405057211 */ /* 0x000fe200078fdaff */
[----:B------:R-:W-:Y:S05]  /*104a0*/  @!P1 BRA `(.L_x_844) ;  /* 0x0000001000009947 */ /* 0x000fea0003800000 */
[----:B---3--:R1:W-:Y:S02]  /*104b0*/  RED.E.ADD.F32.FTZ.RN.STRONG.GPU [R2.64+-0x2600], R75 ;  /* 0xffda004b0200798e */ /* 0x0083e4000c10e7a0 */
.L_x_844:
[----:B------:R-:W-:Y:S05]  /*104c0*/  BSYNC B0 ;  /* 0x0000000000007941 */ /* 0x000fea0003800000 */
.L_x_843:
[----:B------:R-:W2:Y:S01]  /*104d0*/  LDS R5, [R5.X4+0x3d00] ;  /* 0x003d000005057984 */ /* 0x000ea20000004800 */
[----:B------:R-:W-:Y:S01]  /*104e0*/  BSSY B0, `(.L_x_845) ;  /* 0x0000005000007945 */ /* 0x000fe20003800000 */
[----:B-1-3--:R-:W-:Y:S02]  /*104f0*/  IADD3 R75, R148, 0x800, RZ ;  /* 0x00000800944b7810 */ /* 0x00afe40007ffe0ff */
[----:B------:R-:W-:Y:S01]  /*10500*/  LEA.HI.SX32 R7, R7, R148, 0x1b ;  /* 0x0000009407077211 */ /* 0x000fe200078fdaff */
[----:B------:R-:W-:Y:S05]  /*10510*/  @!P2 BRA `(.L_x_846) ;  /* 0x000000100000a947 */ /* 0x000fea0003800000 */
[----:B--2---:R1:W-:Y:S02]  /*10520*/  RED.E.ADD.F32.FTZ.RN.STRONG.GPU [R2.64+-0x2400], R5 ;  /* 0xffdc00050200798e */ /* 0x0043e4000c10e7a0 */
.L_x_846:
[----:B------:R-:W-:Y:S05]  /*10530*/  BSYNC B0 ;  /* 0x0000000000007941 */ /* 0x000fea0003800000 */
.L_x_845:
[----:B------:R-:W3:Y:S01]  /*10540*/  LDS R7, [R7.X4+0x3f00] ;  /* 0x003f000007077984 */ /* 0x000ee20000004800 */
[----:B------:R-:W-:Y:S01]  /*10550*/  BSSY B0, `(.L_x_847) ;  /* 0x0000005000007945 */ /* 0x000fe20003800000 */
[----:B-12---:R-:W-:-:S02]  /*10560*/  IADD3 R5, R148, 0x880, RZ ;  /* 0x0000088094057810 */ /* 0x006fc40007ffe0ff */
[----:B------:R-:W-:Y:S01]  /*10570*/  LEA.HI.SX32 R75, R75, R148, 0x1b ;  /* 0x000000944b4b7211 */ /* 0x000fe200078fdaff */
[----:B------:R-:W-:Y:S05]  /*10580*/  @!P3 BRA `(.L_x_848) ;  /* 0x000000100000b947 */ /* 0x000fea0003800000 */
[----:B---3--:R1:W-:Y:S02]  /*10590*/  RED.E.ADD.F32.FTZ.RN.STRONG.GPU [R2.64+-0x2200], R7 ;  /* 0xffde00070200798e */ /* 0x0083e4000c10e7a0 */
.L_x_848:
[----:B------:R-:W-:Y:S05]  /*105a0*/  BSYNC B0 ;  /* 0x0000000000007941 */ /* 0x000fea0003800000 */
.L_x_847:
[----:B------:R-:W2:Y:S01]  /*105b0*/  LDS R75, [R75.X4+0x4100] ;  /* 0x004100004b4b7984 */ /* 0x000ea20000004800 */
[----:B------:R-:W-:Y:S01]  /*105c0*/  BSSY B0, `(.L_x_849) ;  /* 0x0000004000007945 */ /* 0x000fe20003800000 */
[----:B------:R-:W-:Y:S01]  /*105d0*/  LEA.HI.SX32 R5, R5, R148, 0x1b ;  /* 0x0000009405057211 */ /* 0x000fe200078fdaff */
[----:B------:R-:W-:Y:S05]  /*105e0*/  @!P4 BRA `(.L_x_850) ;  /* 0x000000100000c947 */ /* 0x000fea0003800000 */
[----:B--2---:R2:W-:Y:S02]  /*105f0*/  RED.E.ADD.F32.FTZ.RN.STRONG.GPU [R2.64+-0x2000], R75 ;  /* 0xffe0004b0200798e */ /* 0x0045e4000c10e7a0 */
.L_x_850:
[----:B------:R-:W-:Y:S05]  /*10600*/  BSYNC B0 ;  /* 0x0000000000007941 */ /* 0x000fea0003800000 */
.L_x_849:
[----:B------:R-:W4:Y:S01]  /*10610*/  LDS R5, [R5.X4+0x4300] ;  /* 0x0043000005057984 */ /* 0x000f220000004800 */
[----:B------:R-:W-:Y:S01]  /*10620*/  BSSY B0, `(.L_x_851) ;  /* 0x0000005000007945 */ /* 0x000fe20003800000 */
[C---:B-1-3--:R-:W-:Y:S02]  /*10630*/  IADD3 R7, R148.reuse, 0x900, RZ ;  /* 0x0000090094077810 */ /* 0x04afe40007ffe0ff */
[----:B--2---:R-:W-:Y:S01]  /*10640*/  IADD3 R75, R148, 0x980, RZ ;  /* 0x00000980944b7810 */ /* 0x004fe20007ffe0ff */
[----:B------:R-:W-:Y:S05]  /*10650*/  @!P5 BRA `(.L_x_852) ;  /* 0x000000100000d947 */ /* 0x000fea0003800000 */
[----:B----4-:R1:W-:Y:S02]  /*10660*/  RED.E.ADD.F32.FTZ.RN.STRONG.GPU [R2.64+-0x1e00], R5 ;  /* 0xffe200050200798e */ /* 0x0103e4000c10e7a0 */
.L_x_852:
[----:B------:R-:W-:Y:S05]  /*10670*/  BSYNC B0 ;  /* 0x0000000000007941 */ /* 0x000fea0003800000 */
.L_x_851:
        /* <DEDUP_REMOVED lines=14> */
.L_x_854:
[----:B------:R-:W-:Y:S05]  /*10760*/  BSYNC B0 ;  /* 0x0000000000007941 */ /* 0x000fea0003800000 */
.L_x_853:
[----:B------:R-:W2:Y:S01]  /*10770*/  LDS R75, [R75.X4+0x4700] ;  /* 0x004700004b4b7984 */ /* 0x000ea20000004800 */
[----:B------:R-:W-:Y:S01]  /*10780*/  BSSY B0, `(.L_x_855) ;  /* 0x0000005000007945 */ /* 0x000fe20003800000 */
[----:B-1----:R-:W-:Y:S02]  /*10790*/  IADD3 R7, R148, 0xa80, RZ ;  /* 0x00000a8094077810 */ /* 0x002fe40007ffe0ff */
[----:B------:R-:W-:Y:S01]  /*107a0*/  LEA.HI.SX32 R5, R5, R148, 0x1b ;  /* 0x0000009405057211 */ /* 0x000fe200078fdaff */
[----:B------:R-:W-:Y:S05]  /*107b0*/  @!P0 BRA `(.L_x_856) ;  /* 0x0000001000008947 */ /* 0x000fea0003800000 */
[----:B--2---:R1:W-:Y:S02]  /*107c0*/  RED.E.ADD.F32.FTZ.RN.STRONG.GPU [R2.64+-0x1a00], R75 ;  /* 0xffe6004b0200798e */ /* 0x0043e4000c10e7a0 */
.L_x_856:
[----:B------:R-:W-:Y:S05]  /*107d0*/  BSYNC B0 ;  /* 0x0000000000007941 */ /* 0x000fea0003800000 */
.L_x_855:
[----:B------:R-:W3:Y:S01]  /*107e0*/  LDS R5, [R5.X4+0x4900] ;  /* 0x0049000005057984 */ /* 0x000ee20000004800 */
[----:B------:R-:W-:Y:S01]  /*107f0*/  BSSY B0, `(.L_x_857) ;  /* 0x0000005000007945 */ /* 0x000fe20003800000 */
[----:B-12---:R-:W-:-:S02]  /*10800*/  IADD3 R75, R148, 0xb00, RZ ;  /* 0x00000b00944b7810 */ /* 0x006fc40007ffe0ff */
[----:B------:R-:W-:Y:S01]  /*10810*/  LEA.HI.SX32 R7, R7, R148, 0x1b ;  /* 0x0000009407077211 */ /* 0x000fe200078fdaff */
[----:B------:R-:W-:Y:S05]  /*10820*/  @!P1 BRA `(.L_x_858) ;  /* 0x0000001000009947 */ /* 0x000fea0003800000 */
[----:B---3--:R1:W-:Y:S02]  /*10830*/  RED.E.ADD.F32.FTZ.RN.STRONG.GPU [R2.64+-0x1800], R5 ;  /* 0xffe800050200798e */ /* 0x0083e4000c10e7a0 */
.L_x_858:
[----:B------:R-:W-:Y:S05]  /*10840*/  BSYNC B0 ;  /* 0x0000000000007941 */ /* 0x000fea0003800000 */
.L_x_857:
[----:B------:R-:W2:Y:S01]  /*10850*/  LDS R7, [R7.X4+0x4b00] ;  /* 0x004b000007077984 */ /* 0x000ea20000004800 */
[----:B------:R-:W-:Y:S01]  /*10860*/  BSSY B0, `(.L_x_859) ;  /* 0x0000005000007945 */ /* 0x000fe20003800000 */
[----:B-1-3--:R-:W-:Y:S02]  /*10870*/  IADD3 R5, R148, 0xb80, RZ ;  /* 0x00000b8094057810 */ /* 0x00afe40007ffe0ff */
[----:B------:R-:W-:Y:S01]  /*10880*/  LEA.HI.SX32 R75, R75, R148, 0x1b ;  /* 0x000000944b4b7211 */ /* 0x000fe200078fdaff */
[----:B------:R-:W-:Y:S05]  /*10890*/  @!P2 BRA `(.L_x_860) ;  /* 0x000000100000a947 */ /* 0x000fea0003800000 */
[----:B--2---:R1:W-:Y:S02]  /*108a0*/  RED.E.ADD.F32.FTZ.RN.STRONG.GPU [R2.64+-0x1600], R7 ;  /* 0xffea00070200798e */ /* 0x0043e4000c10e7a0 */
.L_x_860:
[----:B------:R-:W-:Y:S05]  /*108b0*/  BSYNC B0 ;  /* 0x0000000000007941 */ /* 0x000fea0003800000 */
.L_x_859:
[----:B------:R-:W3:Y:S01]  /*108c0*/  LDS R75, [R75.X4+0x4d00] ;  /* 0x004d00004b4b7984 */ /* 0x000ee20000004800 */
[----:B------:R-:W-:Y:S01]  /*108d0*/  BSSY B0, `(.L_x_861) ;  /* 0x0000005000007945 */ /* 0x000fe20003800000 */
[----:B-12---:R-:W-:Y:S02]  /*108e0*/  IADD3 R7, R148, 0xc00, RZ ;  /* 0x00000c0094077810 */ /* 0x006fe40007ffe0ff */
[----:B------:R-:W-:Y:S01]  /*108f0*/  LEA.HI.SX32 R5, R5, R148, 0x1b ;  /* 0x0000009405057211 */ /* 0x000fe200078fdaff */
[----:B------:R-:W-:Y:S05]  /*10900*/  @!P3 BRA `(.L_x_862) ;  /* 0x000000100000b947 */ /* 0x000fea0003800000 */
[----:B---3--:R1:W-:Y:S02]  /*10910*/  RED.E.ADD.F32.FTZ.RN.STRONG.GPU [R2.64+-0x1400], R75 ;  /* 0xffec004b0200798e */ /* 0x0083e4000c10e7a0 */
.L_x_862:
[----:B------:R-:W-:Y:S05]  /*10920*/  BSYNC B0 ;  /* 0x0000000000007941 */ /* 0x000fea0003800000 */
.L_x_861:
[----:B------:R-:W2:Y:S01]  /*10930*/  LDS R5, [R5.X4+0x4f00] ;  /* 0x004f000005057984 */ /* 0x000ea20000004800 */
[----:B------:R-:W-:Y:S01]  /*10940*/  BSSY B0, `(.L_x_863) ;  /* 0x0000004000007945 */ /* 0x000fe20003800000 */
[----:B------:R-:W-:Y:S01]  /*10950*/  LEA.HI.SX32 R7, R7, R148, 0x1b ;  /* 0x0000009407077211 */ /* 0x000fe200078fdaff */
[----:B------:R-:W-:Y:S05]  /*10960*/  @!P4 BRA `(.L_x_864) ;  /* 0x000000100000c947 */ /* 0x000fea0003800000 */
[----:B--2---:R2:W-:Y:S02]  /*10970*/  RED.E.ADD.F32.FTZ.RN.STRONG.GPU [R2.64+-0x1200], R5 ;  /* 0xffee00050200798e */ /* 0x0045e4000c10e7a0 */
.L_x_864:
[----:B------:R-:W-:Y:S05]  /*10980*/  BSYNC B0 ;  /* 0x0000000000007941 */ /* 0x000fea0003800000 */
.L_x_863:
[----:B------:R-:W4:Y:S01]  /*10990*/  LDS R7, [R7.X4+0x5100] ;  /* 0x0051000007077984 */ /* 0x000f220000004800 */
[----:B------:R-:W-:Y:S01]  /*109a0*/  BSSY B0, `(.L_x_865) ;  /* 0x0000005000007945 */ /* 0x000fe20003800000 */
[----:B--2---:R-:W-:-:S02]  /*109b0*/  IADD3 R5, R148, 0xc80, RZ ;  /* 0x00000c8094057810 */ /* 0x004fc40007ffe0ff */
[----:B-1-3--:R-:W-:Y:S01]  /*109c0*/  IADD3 R75, R148, 0xd00, RZ ;  /* 0x00000d00944b7810 */ /* 0x00afe20007ffe0ff */
[----:B------:R-:W-:Y:S05]  /*109d0*/  @!P5 BRA `(.L_x_866) ;  /* 0x000000100000d947 */ /* 0x000fea0003800000 */
[----:B----4-:R1:W-:Y:S02]  /*109e0*/  RED.E.ADD.F32.FTZ.RN.STRONG.GPU [R2.64+-0x1000], R7 ;  /* 0xfff000070200798e */ /* 0x0103e4000c10e7a0 */
.L_x_866:
[----:B------:R-:W-:Y:S05]  /*109f0*/  BSYNC B0 ;  /* 0x0000000000007941 */ /* 0x000fea0003800000 */
.L_x_865:
        /* <DEDUP_REMOVED lines=14> */
.L_x_868:
[----:B------:R-:W-:Y:S05]  /*10ae0*/  BSYNC B0 ;  /* 0x0000000000007941 */ /* 0x000fea0003800000 */
.L_x_867:
[----:B------:R-:W2:Y:S01]  /*10af0*/  LDS R75, [R75.X4+0x5500] ;  /* 0x005500004b4b7984 */ /* 0x000ea20000004800 */
[----:B------:R-:W-:Y:S01]  /*10b00*/  BSSY B0, `(.L_x_869) ;  /* 0x0000005000007945 */ /* 0x000fe20003800000 */
[----:B-1----:R-:W-:-:S02]  /*10b10*/  IADD3 R5, R148, 0xe00, RZ ;  /* 0x00000e0094057810 */ /* 0x002fc40007ffe0ff */
[----:B------:R-:W-:Y:S01]  /*10b20*/  LEA.HI.SX32 R7, R7, R148, 0x1b ;  /* 0x0000009407077211 */ /* 0x000fe200078fdaff */
[----:B------:R-:W-:Y:S05]  /*10b30*/  @!P0 BRA `(.L_x_870) ;  /* 0x0000001000008947 */ /* 0x000fea0003800000 */
[----:B--2---:R1:W-:Y:S02]  /*10b40*/  RED.E.ADD.F32.FTZ.RN.STRONG.GPU [R2.64+-0xc00], R75 ;  /* 0xfff4004b0200798e */ /* 0x0043e4000c10e7a0 */
.L_x_870:
[----:B------:R-:W-:Y:S05]  /*10b50*/  BSYNC B0 ;  /* 0x0000000000007941 */ /* 0x000fea0003800000 */
.L_x_869:
[----:B------:R-:W3:Y:S01]  /*10b60*/  LDS R7, [R7.X4+0x5700] ;  /* 0x0057000007077984 */ /* 0x000ee20000004800 */
[----:B------:R-:W-:Y:S01]  /*10b70*/  BSSY B0, `(.L_x_871) ;  /* 0x0000005000007945 */ /* 0x000fe20003800000 */
[----:B-12---:R-:W-:Y:S02]  /*10b80*/  IADD3 R75, R148, 0xe80, RZ ;  /* 0x00000e80944b7810 */ /* 0x006fe40007ffe0ff */
[----:B------:R-:W-:Y:S01]  /*10b90*/  LEA.HI.SX32 R5, R5, R148, 0x1b ;  /* 0x0000009405057211 */ /* 0x000fe200078fdaff */
[----:B------:R-:W-:Y:S05]  /*10ba0*/  @!P1 BRA `(.L_x_872) ;  /* 0x0000001000009947 */ /* 0x000fea0003800000 */
[----:B---3--:R1:W-:Y:S02]  /*10bb0*/  RED.E.ADD.F32.FTZ.RN.STRONG.GPU [R2.64+-0xa00], R7 ;  /* 0xfff600070200798e */ /* 0x0083e4000c10e7a0 */
.L_x_872:
[----:B------:R-:W-:Y:S05]  /*10bc0*/  BSYNC B0 ;  /* 0x0000000000007941 */ /* 0x000fea0003800000 */
.L_x_871:
[----:B------:R-:W2:Y:S01]  /*10bd0*/  LDS R5, [R5.X4+0x5900] ;  /* 0x0059000005057984 */ /* 0x000ea20000004800 */
[----:B------:R-:W-:Y:S01]  /*10be0*/  BSSY B0, `(.L_x_873) ;  /* 0x0000005000007945 */ /* 0x000fe20003800000 */
[----:B-1-3--:R-:W-:Y:S02]  /*10bf0*/  IADD3 R7, R148, 0xf00, RZ ;  /* 0x00000f0094077810 */ /* 0x00afe40007ffe0ff */
[----:B------:R-:W-:Y:S01]  /*10c00*/  LEA.HI.SX32 R75, R75, R148, 0x1b ;  /* 0x000000944b4b7211 */ /* 0x000fe200078fdaff */
[----:B------:R-:W-:Y:S05]  /*10c10*/  @!P2 BRA `(.L_x_874) ;  /* 0x000000100000a947 */ /* 0x000fea0003800000 */
[----:B--2---:R1:W-:Y:S02]  /*10c20*/  RED.E.ADD.F32.FTZ.RN.STRONG.GPU [R2.64+-0x800], R5 ;  /* 0xfff800050200798e */ /* 0x0043e4000c10e7a0 */
.L_x_874:
[----:B------:R-:W-:Y:S05]  /*10c30*/  BSYNC B0 ;  /* 0x0000000000007941 */ /* 0x000fea0003800000 */
.L_x_873:
[----:B------:R-:W3:Y:S01]  /*10c40*/  LDS R75, [R75.X4+0x5b00] ;  /* 0x005b00004b4b7984 */ /* 0x000ee20000004800 */
[----:B------:R-:W-:Y:S01]  /*10c50*/  BSSY B0, `(.L_x_875) ;  /* 0x0000005000007945 */ /* 0x000fe20003800000 */
[----:B-12---:R-:W-:-:S02]  /*10c60*/  IADD3 R5, R148, 0xf80, RZ ;  /* 0x00000f8094057810 */ /* 0x006fc40007ffe0ff */
[----:B------:R-:W-:Y:S01]  /*10c70*/  LEA.HI.SX32 R7, R7, R148, 0x1b ;  /* 0x0000009407077211 */ /* 0x000fe200078fdaff */
[----:B------:R-:W-:Y:S05]  /*10c80*/  @!P3 BRA `(.L_x_876) ;  /* 0x000000100000b947 */ /* 0x000fea0003800000 */
[----:B---3--:R1:W-:Y:S02]  /*10c90*/  RED.E.ADD.F32.FTZ.RN.STRONG.GPU [R2.64+-0x600], R75 ;  /* 0xfffa004b0200798e */ /* 0x0083e4000c10e7a0 */
.L_x_876:
[----:B------:R-:W-:Y:S05]  /*10ca0*/  BSYNC B0 ;  /* 0x0000000000007941 */ /* 0x000fea0003800000 */
.L_x_875:
[----:B------:R-:W2:Y:S01]  /*10cb0*/  LDS R7, [R7.X4+0x5d00] ;  /* 0x005d000007077984 */ /* 0x000ea20000004800 */
[----:B------:R-:W-:Y:S01]  /*10cc0*/  BSSY B0, `(.L_x_877) ;  /* 0x0000004000007945 */ /* 0x000fe20003800000 */
[----:B------:R-:W-:Y:S01]  /*10cd0*/  LEA.HI.SX32 R5, R5, R148, 0x1b ;  /* 0x0000009405057211 */ /* 0x000fe200078fdaff */
[----:B------:R-:W-:Y:S05]  /*10ce0*/  @!P4 BRA `(.L_x_878) ;  /* 0x000000100000c947 */ /* 0x000fea0003800000 */
[----:B--2---:R2:W-:Y:S02]  /*10cf0*/  RED.E.ADD.F32.FTZ.RN.STRONG.GPU [R2.64+-0x400], R7 ;  /* 0xfffc00070200798e */ /* 0x0045e4000c10e7a0 */
.L_x_878:
[----:B------:R-:W-:Y:S05]  /*10d00*/  BSYNC B0 ;  /* 0x0000000000007941 */ /* 0x000fea0003800000 */
.L_x_877:
[----:B------:R-:W4:Y:S01]  /*10d10*/  LDS R5, [R5.X4+0x5f00] ;  /* 0x005f000005057984 */ /* 0x000f220000004800 */
[----:B------:R-:W-:Y:S01]  /*10d20*/  BSSY B0, `(.L_x_879) ;  /* 0x0000003000007945 */ /* 0x000fe20003800000 */
[----:B------:R-:W-:Y:S05]  /*10d30*/  @!P5 BRA `(.L_x_880) ;  /* 0x000000100000d947 */ /* 0x000fea0003800000 */
[----:B----4-:R4:W-:Y:S02]  /*10d40*/  RED.E.ADD.F32.FTZ.RN.STRONG.GPU [R2.64+-0x200], R5 ;  /* 0xfffe00050200798e */ /* 0x0109e4000c10e7a0 */
.L_x_880:
[----:B------:R-:W-:Y:S05]  /*10d50*/  BSYNC B0 ;  /* 0x0000000000007941 */ /* 0x000fea0003800000 */
.L_x_879:
[----:B-12-4-:R-:W1:Y:S01]  /*10d60*/  SHFL.DOWN PT, R2, R18, 0x1, 0x1f ;  /* 0x08201f0012027f89 */ /* 0x016e6200000e0000 */
[----:B------:R-:W-:Y:S01]  /*10d70*/  ISETP.GT.AND P0, PT, R147, 0x1e, PT ;  /* 0x0000001e9300780c */ /* 0x000fe20003f04270 */
[----:B------:R-:W-:Y:S01]  /*10d80*/  FMUL.FTZ R70, R189, R70 ;  /* 0x00000046bd467220 */ /* 0x000fe20000410000 */
[----:B------:R-:W-:Y:S01]  /*10d90*/  MOV R5, R18 ;  /* 0x0000001200057202 */ /* 0x000fe20000000f00 */
[----:B---3--:R-:W2:Y:S01]  /*10da0*/  SHFL.DOWN PT, R75, R66, 0x1, 0x1f ;  /* 0x08201f00424b7f89 */ /* 0x008ea200000e0000 */
[----:B0-----:R-:W-:Y:S01]  /*10db0*/  MOV R6, R66 ;  /* 0x0000004200067202 */ /* 0x001fe20000000f00 */
[----:B------:R-:W-:Y:S01]  /*10dc0*/  FADD.FTZ R220, R14, R220 ;  /* 0x000000dc0edc7221 */ /* 0x000fe20000010000 */
[----:B------:R-:W-:Y:S01]  /*10dd0*/  MOV R7, R149 ;  /* 0x0000009500077202 */ /* 0x000fe20000000f00 */
[----:B------:R-:W0:Y:S01]  /*10de0*/  SHFL.DOWN PT, R28, R149, 0x1, 0x1f ;  /* 0x08201f00951c7f89 */ /* 0x000e2200000e0000 */
[----:B------:R-:W-:Y:S01]  /*10df0*/  MOV R4, R79 ;  /* 0x0000004f00047202 */ /* 0x000fe20000000f00 */
[----:B------:R-:W-:Y:S01]  /*10e00*/  FFMA.FTZ R70, R212, R13, R70 ;  /* 0x0000000dd4467223 */ /* 0x000fe20000010046 */
[----:B------:R-:W-:Y:S01]  /*10e10*/  ISETP.NE.AND P1, PT, R147, RZ, PT ;  /* 0x000000ff9300720c */ /* 0x000fe20003f25270 */
[----:B------:R-:W3:Y:S01]  /*10e20*/  SHFL.DOWN PT, R3, R79, 0x1, 0x1f ;  /* 0x08201f004f037f89 */ /* 0x000ee200000e0000 */
[----:B------:R-:W-:Y:S01]  /*10e30*/  FMUL.FTZ R72, R191, R72 ;  /* 0x00000048bf487220 */ /* 0x000fe20000410000 */
[----:B------:R-:W-:Y:S01]  /*10e40*/  ISETP.NE.AND P2, PT, R148, RZ, PT ;  /* 0x000000ff9400720c */ /* 0x000fe20003f45270 */
[----:B------:R-:W-:Y:S01]  /*10e50*/  FFMA.FTZ R71, R68, R10, R71 ;  /* 0x0000000a44477223 */ /* 0x000fe20000010047 */
[----:B------:R-:W-:Y:S01]  /*10e60*/  BSSY B0, `(.L_x_881) ;  /* 0x0000086000007945 */ /* 0x000fe20003800000 */
[----:B------:R-:W-:-:S02]  /*10e70*/  FFMA.FTZ R72, R67, R74, R72 ;  /* 0x0000004a43487223 */ /* 0x000fc40000010048 */
[----:B------:R-:W-:Y:S02]  /*10e80*/  FMUL.FTZ R73, R192, R73 ;  /* 0x00000049c0497220 */ /* 0x000fe40000410000 */
[----:B------:R-:W-:Y:S02]  /*10e90*/  FFMA.FTZ R72, R63, R9, R72 ;  /* 0x000000093f487223 */ /* 0x000fe40000010048 */
[----:B------:R-:W-:Y:S02]  /*10ea0*/  FMUL.FTZ R8, R193, R8 ;  /* 0x00000008c1087220 */ /* 0x000fe40000410000 */
[----:B-1----:R-:W-:Y:S02]  /*10eb0*/  @!P0 FADD.FTZ R5, R5, R2 ;  /* 0x0000000205058221 */ /* 0x002fe40000010000 */
[----:B------:R-:W-:Y:S02]  /*10ec0*/  FMUL.FTZ R21, R194, R21 ;  /* 0x00000015c2157220 */ /* 0x000fe40000410000 */
        /* <DEDUP_REMOVED lines=56> */
[----:B------:R-:W-:Y:S02]  /*11250*/  FADD.FTZ R172, R25, R172 ;  /* 0x000000ac19ac7221 */ /* 0x000fe40000010000 */
        /* <DEDUP_REMOVED lines=70> */
.L_x_882:
[----:B0-----:R-:W-:Y:S05]  /*116c0*/  BSYNC B0 ;  /* 0x0000000000007941 */ /* 0x001fea0003800000 */
.L_x_881:
        /* <DEDUP_REMOVED lines=8> */
.L_x_782:
[----:B------:R-:W-:Y:S01]  /*11750*/  BAR.SYNC.DEFER_BLOCKING 0x0 ;  /* 0x0000000000007b1d */ /* 0x000fe20000010000 */
[C---:B------:R-:W-:Y:S02]  /*11760*/  LOP3.LUT R28, R146.reuse, 0x20, RZ, 0xfc, !PT ;  /* 0x00000020921c7812 */ /* 0x040fe400078efcff */
[C---:B------:R-:W-:Y:S02]  /*11770*/  LOP3.LUT R26, R146.reuse, 0x40, RZ, 0xfc, !PT ;  /* 0x00000040921a7812 */ /* 0x040fe400078efcff */
[C---:B0-----:R-:W-:Y:S01]  /*11780*/  LOP3.LUT R0, R146.reuse, 0x60, RZ, 0xfc, !PT ;  /* 0x0000006092007812 */ /* 0x041fe200078efcff */
[----:B------:R-:W2:Y:S01]  /*11790*/  LDL R56, [R1+0xc] ;  /* 0x00000c0001387983 */ /* 0x000ea20000100800 */
[-C--:B------:R-:W-:Y:S01]  /*117a0*/  ISETP.GE.AND P1, PT, R146, R27.reuse, PT ;  /* 0x0000001b9200720c */ /* 0x080fe20003f26270 */
[----:B------:R-:W-:Y:S01]  /*117b0*/  ULDC.64 UR8, c[0x0][0x2d8] ;  /* 0x0000b60000087ab9 */ /* 0x000fe20000000a00 */
[-C--:B------:R-:W-:Y:S01]  /*117c0*/  ISETP.GE.AND P2, PT, R28, R27.reuse, PT ;  /* 0x0000001b1c00720c */ /* 0x080fe20003f46270 */
[----:B------:R-:W3:Y:S01]  /*117d0*/  LDL R54, [R1+0x8] ;  /* 0x0000080001367983 */ /* 0x000ee20000100800 */
[-C--:B------:R-:W-:Y:S01]  /*117e0*/  ISETP.GE.AND P3, PT, R26, R27.reuse, PT ;  /* 0x0000001b1a00720c */ /* 0x080fe20003f66270 */
[----:B------:R-:W-:Y:S01]  /*117f0*/  ULDC.64 UR34, c[0x0][0x2f8] ;  /* 0x0000be0000227ab9 */ /* 0x000fe20000000a00 */
[----:B------:R-:W-:Y:S01]  /*11800*/  ISETP.GE.AND P4, PT, R0, R27, PT ;  /* 0x0000001b0000720c */ /* 0x000fe20003f86270 */
[----:B------:R-:W4:Y:S01]  /*11810*/  LDL R52, [R1+0x4] ;  /* 0x0000040001347983 */ /* 0x000f220000100800 */
[----:B------:R-:W-:-:S02]  /*11820*/  PRMT R3, RZ, 0x7610, R3 ;  /* 0x00007610ff037816 */ /* 0x000fc40000000003 */
[----:B------:R-:W-:Y:S01]  /*11830*/  PRMT R5, RZ, 0x7610, R5 ;  /* 0x00007610ff057816 */ /* 0x000fe20000000005 */
[----:B------:R-:W2:Y:S01]  /*11840*/  LDL R50, [R1] ;  /* 0x0000000001327983 */ /* 0x000ea20000100800 */
[C---:B------:R-:W-:Y:S02]  /*11850*/  LOP3.LUT R2, R146.reuse, 0x80, RZ, 0xfc, !PT ;  /* 0x0000008092027812 */ /* 0x040fe400078efcff */
[----:B------:R-:W-:Y:S01]  /*11860*/  PRMT R7, RZ, 0x7610, R7 ;  /* 0x00007610ff077816 */ /* 0x000fe20000000007 */
[----:B------:R0:W5:Y:S01]  /*11870*/  LDL.64 R76, [R1+0x10] ;  /* 0x00001000014c7983 */ /* 0x0001620000100a00 */
[C---:B------:R-:W-:Y:S02]  /*11880*/  LOP3.LUT R4, R146.reuse, 0xa0, RZ, 0xfc, !PT ;  /* 0x000000a092047812 */ /* 0x040fe400078efcff */
[----:B------:R-:W-:Y:S01]  /*11890*/  PRMT R9, RZ, 0x7610, R9 ;  /* 0x00007610ff097816 */ /* 0x000fe20000000009 */
[----:B------:R-:W2:Y:S01]  /*118a0*/  @!P1 LDG.E.U16 R3, [R92.64] ;  /* 0x000000205c039981 */ /* 0x000ea2000c1e1500 */
[----:B------:R-:W-:-:S02]  /*118b0*/  LOP3.LUT R6, R146, 0xc0, RZ, 0xfc, !PT ;  /* 0x000000c092067812 */ /* 0x000fc400078efcff */
[C---:B------:R-:W-:Y:S01]  /*118c0*/  LOP3.LUT R8, R146.reuse, 0xe0, RZ, 0xfc, !PT ;  /* 0x000000e092087812 */ /* 0x040fe200078efcff */
[----:B------:R-:W3:Y:S01]  /*118d0*/  @!P2 LDG.E.U16 R5, [R92.64+0x40] ;  /* 0x000040205c05a981 */ /* 0x000ee2000c1e1500 */
[----:B------:R-:W-:Y:S02]  /*118e0*/  LOP3.LUT R10, R146, 0x100, RZ, 0xfc, !PT ;  /* 0x00000100920a7812 */ /* 0x000fe400078efcff */
[-C--:B------:R-:W-:Y:S01]  /*118f0*/  ISETP.GE.AND P5, PT, R2, R27.reuse, PT ;  /* 0x0000001b0200720c */ /* 0x080fe20003fa6270 */
[----:B------:R-:W4:Y:S01]  /*11900*/  @!P3 LDG.E.U16 R7, [R92.64+0x80] ;  /* 0x000080205c07b981 */ /* 0x000f22000c1e1500 */
[----:B------:R-:W-:Y:S02]  /*11910*/  LOP3.LUT R12, R146, 0x120, RZ, 0xfc, !PT ;  /* 0x00000120920c7812 */ /* 0x000fe400078efcff */
[-C--:B------:R-:W-:Y:S01]  /*11920*/  ISETP.GE.AND P0, PT, R4, R27.reuse, PT ;  /* 0x0000001b0400720c */ /* 0x080fe20003f06270 */
[----:B------:R-:W4:Y:S01]  /*11930*/  @!P4 LDG.E.U16 R9, [R92.64+0xc0] ;  /* 0x0000c0205c09c981 */ /* 0x000f22000c1e1500 */
        /* <DEDUP_REMOVED lines=8> */
[----:B------:R-:W4:Y:S01]  /*119c0*/  @!P5 LDG.E.U16 R11, [R92.64+0x100] ;  /* 0x000100205c0bd981 */ /* 0x000f22000c1e1500 */
[C---:B------:R-:W-:Y:S02]  /*119d0*/  LOP3.LUT R14, R146.reuse, 0x140, RZ, 0xfc, !PT ;  /* 0x00000140920e7812 */ /* 0x040fe400078efcff */
[----:B------:R-:W-:Y:S01]  /*119e0*/  PRMT R15, RZ, 0x7610, R15 ;  /* 0x00007610ff0f7816 */ /* 0x000fe2000000000f */
[----:B------:R-:W4:Y:S01]  /*119f0*/  @!P0 LDG.E.U16 R30, [R92.64+0x140] ;  /* 0x000140205c1e8981 */ /* 0x000f22000c1e1500 */
[C---:B------:R-:W-:Y:S02]  /*11a00*/  LOP3.LUT R16, R146.reuse, 0x160, RZ, 0xfc, !PT ;  /* 0x0000016092107812 */ /* 0x040fe400078efcff */
[----:B------:R-:W-:Y:S01]  /*11a10*/  PRMT R34, RZ, 0x7610, R34 ;  /* 0x00007610ff227816 */ /* 0x000fe20000000022 */
[----:B------:R-:W4:Y:S01]  /*11a20*/  @!P1 LDG.E.U16 R13, [R92.64+0x180] ;  /* 0x000180205c0d9981 */ /* 0x000f22000c1e1500 */
[----:B------:R-:W-:-:S02]  /*11a30*/  LOP3.LUT R18, R146, 0x180, RZ, 0xfc, !PT ;  /* 0x0000018092127812 */ /* 0x000fc400078efcff */
[C---:B------:R-:W-:Y:S01]  /*11a40*/  LOP3.LUT R20, R146.reuse, 0x1a0, RZ, 0xfc, !PT ;  /* 0x000001a092147812 */ /* 0x040fe200078efcff */
[----:B------:R-:W4:Y:S01]  /*11a50*/  @!P2 LDG.E.U16 R32, [R92.64+0x1c0] ;  /* 0x0001c0205c20a981 */ /* 0x000f22000c1e1500 */
        /* <DEDUP_REMOVED lines=15> */
[----:B------:R-:W-:Y:S02]  /*11b50*/  PRMT R21, RZ, 0x7610, R21 ;  /* 0x00007610ff157816 */ /* 0x000fe40000000015 */
[----:B------:R-:W-:Y:S01]  /*11b60*/  PRMT R40, RZ, 0x7610, R40 ;  /* 0x00007610ff287816 */ /* 0x000fe20000000028 */
[----:B------:R-:W4:Y:S04]  /*11b70*/  @!P0 LDG.E.U16 R36, [R92.64+0x2c0] ;  /* 0x0002c0205c248981 */ /* 0x000f28000c1e1500 */
[----:B------:R-:W4:Y:S04]  /*11b80*/  @!P1 LDG.E.U16 R19, [R92.64+0x300] ;  /* 0x000300205c139981 */ /* 0x000f28000c1e1500 */
[----:B------:R-:W4:Y:S04]  /*11b90*/  @!P2 LDG.E.U16 R38, [R92.64+0x340] ;  /* 0x000340205c26a981 */ /* 0x000f28000c1e1500 */
[----:B------:R-:W4:Y:S04]  /*11ba0*/  @!P3 LDG.E.U16 R21, [R92.64+0x380] ;  /* 0x000380205c15b981 */ /* 0x000f28000c1e1500 */
[----:B------:R-:W4:Y:S01]  /*11bb0*/  @!P4 LDG.E.U16 R40, [R92.64+0x3c0] ;  /* 0x0003c0205c28c981 */ /* 0x000f22000c1e1500 */
[----:B------:R-:W-:-:S02]  /*11bc0*/  F2FP.BF16.PACK_AB R233, R233, R234 ;  /* 0x000000eae9e9723e */ /* 0x000fc400000010ff */
[----:B------:R-:W-:Y:S01]  /*11bd0*/  F2FP.BF16.PACK_AB R231, R231, R232 ;  /* 0x000000e8e7e7723e */ /* 0x000fe200000010ff */
        /* <DEDUP_REMOVED lines=20> */
[----:B------:R-:W4:Y:S01]  /*11d20*/  LDS.U16 R7, [R145+0x4] ;  /* 0x0000040091077984 */ /* 0x000f220000000400 */
[----:B-1----:R-:W-:-:S02]  /*11d30*/  PRMT R3, RZ, 0x5410, R3 ;  /* 0x00005410ff037816 */ /* 0x002fc40000000003 */
[----:B--2---:R-:W-:-:S03]  /*11d40*/  PRMT R5, RZ, 0x5410, R5 ;  /* 0x00005410ff057816 */ /* 0x004fc60000000005 */
[----:B------:R-:W-:Y:S01]  /*11d50*/  FADD.FTZ R3, R3, UR5 ;  /* 0x0000000503037e21 */ /* 0x000fe20008010000 */
[----:B---3--:R-:W-:Y:S01]  /*11d60*/  PRMT R9, RZ, 0x5410, R9 ;  /* 0x00005410ff097816 */ /* 0x008fe20000000009 */
[----:B------:R-:W-:-:S03]  /*11d70*/  FADD.FTZ R5, R5, UR5 ;  /* 0x0000000505057e21 */ /* 0x000fc60008010000 */
[----:B------:R-:W-:Y:S01]  /*11d80*/  FSETP.GTU.FTZ.AND P2, PT, R3, 20, PT ;  /* 0x41a000000300780b */ /* 0x000fe20003f5c000 */
[----:B------:R-:W-:Y:S01]  /*11d90*/  FADD.FTZ R9, R9, UR5 ;  /* 0x0000000509097e21 */ /* 0x000fe20008010000 */
[----:B------:R-:W-:Y:S02]  /*11da0*/  FSETP.GTU.FTZ.AND P5, PT, R5, 20, PT ;  /* 0x41a000000500780b */ /* 0x000fe40003fbc000 */
[----:B----4-:R-:W-:Y:S02]  /*11db0*/  PRMT R7, RZ, 0x5410, R7 ;  /* 0x00005410ff077816 */ /* 0x010fe40000000007 */
[----:B------:R-:W-:-:S03]  /*11dc0*/  FSETP.GTU.FTZ.AND P1, PT, R9, 20, PT ;  /* 0x41a000000900780b */ /* 0x000fc60003f3c000 */
[----:B------:R-:W-:-:S04]  /*11dd0*/  FADD.FTZ R7, R7, UR5 ;  /* 0x0000000507077e21 */ /* 0x000fc80008010000 */
[----:B------:R-:W-:Y:S02]  /*11de0*/  @!P2 FMUL.FTZ R11, R3, -1.4426950216293334961 ;  /* 0xbfb8aa3b030ba820 */ /* 0x000fe40000410000 */
[----:B------:R-:W-:Y:S01]  /*11df0*/  LDS.U16 R3, [R145+0x8] ;  /* 0x0000080091037984 */ /* 0x000fe20000000400 */
[----:B------:R-:W-:Y:S01]  /*11e00*/  @!P5 FMUL.FTZ R13, R5, -1.4426950216293334961 ;  /* 0xbfb8aa3b050dd820 */ /* 0x000fe20000410000 */
[----:B------:R-:W-:Y:S02]  /*11e10*/  FSETP.GTU.FTZ.AND P4, PT, R7, 20, PT ;  /* 0x41a000000700780b */ /* 0x000fe40003f9c000 */
[----:B------:R-:W1:Y:S01]  /*11e20*/  @!P2 MUFU.EX2 R11, R11 ;  /* 0x0000000b000ba308 */ /* 0x000e620000000800 */
[----:B------:R-:W-:Y:S01]  /*11e30*/  LDS.U16 R5, [R145+0xa] ;  /* 0x00000a0091057984 */ /* 0x000fe20000000400 */
[----:B------:R-:W-:-:S03]  /*11e40*/  @!P1 FMUL.FTZ R21, R9, -1.4426950216293334961 ;  /* 0xbfb8aa3b09159820 */ /* 0x000fc60000410000 */
[----:B------:R-:W2:Y:S03]  /*11e50*/  LDS.U16 R9, [R145+0xe] ;  /* 0x00000e0091097984 */ /* 0x000ea60000000400 */
[----:B------:R3:W4:Y:S02]  /*11e60*/  @!P5 MUFU.EX2 R17, R13 ;  /* 0x0000000d0011d308 */ /* 0x0007240000000800 */
[----:B---3--:R-:W3:Y:S01]  /*11e70*/  LDS.U16 R13, [R145+0x12] ;  /* 0x00001200910d7984 */ /* 0x008ee20000000400 */
[----:B------:R-:W-:-:S05]  /*11e80*/  @!P4 FMUL.FTZ R19, R7, -1.4426950216293334961 ;  /* 0xbfb8aa3b0713c820 */ /* 0x000fca0000410000 */
[----:B------:R-:W0:Y:S01]  /*11e90*/  @!P1 MUFU.EX2 R21, R21 ;  /* 0x0000001500159308 */ /* 0x000e220000000800 */
[----:B------:R-:W3:Y:S01]  /*11ea0*/  LDS.U16 R7, [R145+0xc] ;  /* 0x00000c0091077984 */ /* 0x000ee20000000400 */
[----:B-1----:R-:W-:-:S03]  /*11eb0*/  @!P2 FADD.FTZ R15, R11, 1 ;  /* 0x3f8000000b0fa421 */ /* 0x002fc60000010000 */
[----:B------:R-:W1:Y:S01]  /*11ec0*/  LDS.U16 R11, [R145+0x10] ;  /* 0x00001000910b7984 */ /* 0x000e620000000400 */
[----:B----4-:R-:W-:Y:S02]  /*11ed0*/  @!P5 FADD.FTZ R17, R17, 1 ;  /* 0x3f8000001111d421 */ /* 0x010fe40000010000 */
[----:B------:R-:W4:Y:S01]  /*11ee0*/  @!P4 MUFU.EX2 R19, R19 ;  /* 0x000000130013c308 */ /* 0x000f220000000800 */
[----:B0-----:R-:W-:-:S07]  /*11ef0*/  @!P1 FADD.FTZ R21, R21, 1 ;  /* 0x3f80000015159421 */ /* 0x001fce0000010000 */
[----:B------:R-:W0:Y:S08]  /*11f00*/  @!P5 MUFU.RCP R17, R17 ;  /* 0x000000110011d308 */ /* 0x000e300000001000 */
[----:B------:R-:W3:Y:S01]  /*11f10*/  @!P1 MUFU.RCP R21, R21 ;  /* 0x0000001500159308 */ /* 0x000ee20000001000 */
[----:B--2---:R-:W-:Y:S01]  /*11f20*/  PRMT R9, RZ, 0x5410, R9 ;  /* 0x00005410ff097816 */ /* 0x004fe20000000009 */
[----:B----4-:R-:W-:-:S04]  /*11f30*/  @!P4 FADD.FTZ R19, R19, 1 ;  /* 0x3f8000001313c421 */ /* 0x010fc80000010000 */
[----:B------:R-:W-:Y:S02]  /*11f40*/  FADD.FTZ R9, R9, UR5 ;  /* 0x0000000509097e21 */ /* 0x000fe40008010000 */
[----:B------:R-:W2:Y:S01]  /*11f50*/  @!P2 MUFU.RCP R30, R15 ;  /* 0x0000000f001ea308 */ /* 0x000ea20000001000 */
[----:B---3--:R-:W-:Y:S01]  /*11f60*/  PRMT R13, RZ, 0x5410, R13 ;  /* 0x00005410ff0d7816 */ /* 0x008fe2000000000d */
[----:B0-----:R-:W-:-:S04]  /*11f70*/  @!P5 FMUL.FTZ R158, R158, R17 ;  /* 0x000000119e9ed220 */ /* 0x001fc80000410000 */
[----:B------:R-:W-:Y:S02]  /*11f80*/  FADD.FTZ R13, R13, UR5 ;  /* 0x000000050d0d7e21 */ /* 0x000fe40008010000 */
[----:B------:R-:W0:Y:S01]  /*11f90*/  @!P4 MUFU.RCP R32, R19 ;  /* 0x000000130020c308 */ /* 0x000e220000001000 */
[----:B------:R-:W-:Y:S01]  /*11fa0*/  @!P1 FMUL.FTZ R160, R160, R21 ;  /* 0x00000015a0a09220 */ /* 0x000fe20000410000 */
[----:B------:R-:W-:Y:S02]  /*11fb0*/  FSETP.GTU.FTZ.AND P5, PT, R9, 20, PT ;  /* 0x41a000000900780b */ /* 0x000fe40003fbc000 */
[----:B------:R-:W-:Y:S02]  /*11fc0*/  FSETP.GTU.FTZ.AND P1, PT, R13, 20, PT ;  /* 0x41a000000d00780b */ /* 0x000fe40003f3c000 */
[----:B------:R-:W-:Y:S02]  /*11fd0*/  PRMT R3, RZ, 0x5410, R3 ;  /* 0x00005410ff037816 */ /* 0x000fe40000000003 */
[----:B------:R-:W-:-:S02]  /*11fe0*/  PRMT R5, RZ, 0x5410, R5 ;  /* 0x00005410ff057816 */ /* 0x000fc40000000005 */
[----:B------:R-:W-:Y:S01]  /*11ff0*/  PRMT R7, RZ, 0x5410, R7 ;  /* 0x00005410ff077816 */ /* 0x000fe20000000007 */
[----:B------:R-:W-:Y:S01]  /*12000*/  FADD.FTZ R3, R3, UR5 ;  /* 0x0000000503037e21 */ /* 0x000fe20008010000 */
[----:B-1----:R-:W-:Y:S01]  /*12010*/  PRMT R11, RZ, 0x5410, R11 ;  /* 0x00005410ff0b7816 */ /* 0x002fe2000000000b */
[----:B------:R-:W-:Y:S02]  /*12020*/  FADD.FTZ R5, R5, UR5 ;  /* 0x0000000505057e21 */ /* 0x000fe40008010000 */
[----:B------:R-:W-:Y:S01]  /*12030*/  FADD.FTZ R7, R7, UR5 ;  /* 0x0000000507077e21 */ /* 0x000fe20008010000 */
[----:B------:R-:W-:Y:S01]  /*12040*/  FSETP.GTU.FTZ.AND P0, PT, R3, 20, PT ;  /* 0x41a000000300780b */ /* 0x000fe20003f1c000 */
[----:B--2---:R-:W-:Y:S01]  /*12050*/  @!P2 FMUL.FTZ R157, R157, R30 ;  /* 0x0000001e9d9da220 */ /* 0x004fe20000410000 */
[----:B------:R-:W-:Y:S01]  /*12060*/  FSETP.GTU.FTZ.AND P3, PT, R5, 20, PT ;  /* 0x41a000000500780b */ /* 0x000fe20003f7c000 */
[----:B------:R-:W-:Y:S01]  /*12070*/  FADD.FTZ R11, R11, UR5 ;  /* 0x000000050b0b7e21 */ /* 0x000fe20008010000 */
[----:B------:R-:W-:Y:S01]  /*12080*/  FSETP.GTU.FTZ.AND P2, PT, R7, 20, PT ;  /* 0x41a000000700780b */ /* 0x000fe20003f5c000 */
[----:B------:R-:W-:-:S02]  /*12090*/  @!P5 FMUL.FTZ R9, R9, -1.4426950216293334961 ;  /* 0xbfb8aa3b0909d820 */ /* 0x000fc40000410000 */
[----:B------:R-:W-:Y:S02]  /*120a0*/  @!P1 FMUL.FTZ R13, R13, -1.4426950216293334961 ;  /* 0xbfb8aa3b0d0d9820 */ /* 0x000fe40000410000 */
[----:B0-----:R-:W-:Y:S01]  /*120b0*/  @!P4 FMUL.FTZ R159, R159, R32 ;  /* 0x000000209f9fc220 */ /* 0x001fe20000410000 */
[----:B------:R-:W-:Y:S01]  /*120c0*/  FSETP.GTU.FTZ.AND P4, PT, R11, 20, PT ;  /* 0x41a000000b00780b */ /* 0x000fe20003f9c000 */
[----:B------:R-:W0:Y:S02]  /*120d0*/  @!P5 MUFU.EX2 R9, R9 ;  /* 0x000000090009d308 */ /* 0x000e240000000800 */
[----:B------:R-:W-:-:S06]  /*120e0*/  @!P0 FMUL.FTZ R3, R3, -1.4426950216293334961 ;  /* 0xbfb8aa3b03038820 */ /* 0x000fcc0000410000 */
[----:B------:R-:W1:Y:S01]  /*120f0*/  @!P1 MUFU.EX2 R13, R13 ;  /* 0x0000000d000d9308 */ /* 0x000e620000000800 */
[----:B------:R-:W-:Y:S02]  /*12100*/  @!P3 FMUL.FTZ R5, R5, -1.4426950216293334961 ;  /* 0xbfb8aa3b0505b820 */ /* 0x000fe40000410000 */
[----:B------:R-:W-:Y:S02]  /*12110*/  @!P2 FMUL.FTZ R7, R7, -1.4426950216293334961 ;  /* 0xbfb8aa3b0707a820 */ /* 0x000fe40000410000 */
[----:B------:R-:W-:-:S03]  /*12120*/  @!P4 FMUL.FTZ R11, R11, -1.4426950216293334961 ;  /* 0xbfb8aa3b0b0bc820 */ /* 0x000fc60000410000 */
[----:B------:R-:W2:Y:S01]  /*12130*/  @!P0 MUFU.EX2 R3, R3 ;  /* 0x0000000300038308 */ /* 0x000ea20000000800 */
[----:B0-----:R-:W-:-:S07]  /*12140*/  @!P5 FADD.FTZ R9, R9, 1 ;  /* 0x3f8000000909d421 */ /* 0x001fce0000010000 */
[----:B------:R-:W0:Y:S01]  /*12150*/  @!P3 MUFU.EX2 R5, R5 ;  /* 0x000000050005b308 */ /* 0x000e220000000800 */
[----:B-1----:R-:W-:-:S07]  /*12160*/  @!P1 FADD.FTZ R13, R13, 1 ;  /* 0x3f8000000d0d9421 */ /* 0x002fce0000010000 */
[----:B------:R-:W1:Y:S01]  /*12170*/  @!P2 MUFU.EX2 R7, R7 ;  /* 0x000000070007a308 */ /* 0x000e620000000800 */
[----:B------:R-:W-:-:S07]  /*12180*/  SHF.L.U32 R15, R148, 0x4, RZ ;  /* 0x00000004940f7819 */ /* 0x000fce00000006ff */
[----:B------:R-:W3:Y:S01]  /*12190*/  @!P4 MUFU.EX2 R11, R11 ;  /* 0x0000000b000bc308 */ /* 0x000ee20000000800 */
[----:B------:R-:W-:Y:S01]  /*121a0*/  LOP3.LUT R30, R15, 0xfffffe00, RZ, 0xc0, !PT ;  /* 0xfffffe000f1e7812 */ /* 0x000fe200078ec0ff */
[----:B--2---:R-:W-:-:S06]  /*121b0*/  @!P0 FADD.FTZ R3, R3, 1 ;  /* 0x3f80000003038421 */ /* 0x004fcc0000010000 */
[----:B------:R-:W2:Y:S01]  /*121c0*/  @!P5 MUFU.RCP R9, R9 ;  /* 0x000000090009d308 */ /* 0x000ea20000001000 */
[----:B0-----:R-:W-:-:S07]  /*121d0*/  @!P3 FADD.FTZ R5, R5, 1 ;  /* 0x3f8000000505b421 */ /* 0x001fce0000010000 */
[----:B------:R-:W0:Y:S01]  /*121e0*/  @!P1 MUFU.RCP R13, R13 ;  /* 0x0000000d000d9308 */ /* 0x000e220000001000 */
[----:B-1----:R-:W-:Y:S01]  /*121f0*/  @!P2 FADD.FTZ R7, R7, 1 ;  /* 0x3f8000000707a421 */ /* 0x002fe20000010000 */
[----:B------:R-:W-:Y:S01]  /*12200*/  LEA R48, R147, R30, 0x4 ;  /* 0x0000001e93307211 */ /* 0x000fe200078e20ff */
[----:B---3--:R-:W-:-:S05]  /*12210*/  @!P4 FADD.FTZ R11, R11, 1 ;  /* 0x3f8000000b0bc421 */ /* 0x008fca0000010000 */
[----:B------:R1:W-:Y:S01]  /*12220*/  @!P0 MUFU.RCP R42, R3 ;  /* 0x00000003002a8308 */ /* 0x0003e20000001000 */
[----:B--2---:R-:W-:Y:S02]  /*12230*/  @!P5 FMUL.FTZ R164, R164, R9 ;  /* 0x00000009a4a4d220 */ /* 0x004fe40000410000 */
[----:B------:R-:W-:Y:S05]  /*12240*/  LDS.U16 R9, [R145+0x1a] ;  /* 0x00001a0091097984 */ /* 0x000fea0000000400 */
[----:B------:R2:W3:Y:S01]  /*12250*/  @!P3 MUFU.RCP R37, R5 ;  /* 0x000000050025b308 */ /* 0x0004e20000001000 */
[----:B-1----:R-:W-:Y:S01]  /*12260*/  IADD3 R3, R48, 0x6, RZ ;  /* 0x0000000630037810 */ /* 0x002fe20007ffe0ff */
[----:B0-----:R-:W-:-:S02]  /*12270*/  @!P1 FMUL.FTZ R166, R166, R13 ;  /* 0x0000000da6a69220 */ /* 0x001fc40000410000 */
[----:B------:R-:W-:Y:S04]  /*12280*/  LDS.U16 R13, [R145+0x1e] ;  /* 0x00001e00910d7984 */ /* 0x000fe80000000400 */
[----:B------:R0:W-:Y:S01]  /*12290*/  @!P2 MUFU.RCP R44, R7 ;  /* 0x00000007002ca308 */ /* 0x0001e20000001000 */
[C---:B--2---:R-:W-:Y:S02]  /*122a0*/  IADD3 R5, R48.reuse, 0x9, RZ ;  /* 0x0000000930057810 */ /* 0x044fe40007ffe0ff */
[----:B------:R-:W-:Y:S02]  /*122b0*/  LEA.HI.SX32 R25, R3, R48, 0x1b ;  /* 0x0000003003197211 */ /* 0x000fe400078fdaff */
[----:B0-----:R-:W-:-:S03]  /*122c0*/  IADD3 R7, R48, 0xe, RZ ;  /* 0x0000000e30077810 */ /* 0x001fc60007ffe0ff */
[----:B------:R0:W1:Y:S01]  /*122d0*/  @!P4 MUFU.RCP R46, R11 ;  /* 0x0000000b002ec308 */ /* 0x0000620000001000 */
[-C--:B------:R-:W-:Y:S01]  /*122e0*/  LEA.HI.SX32 R31, R5, R48.reuse, 0x1b ;  /* 0x00000030051f7211 */ /* 0x080fe200078fdaff */
[----:B------:R-:W2:Y:S01]  /*122f0*/  LDS.U16 R3, [R145+0x14] ;  /* 0x0000140091037984 */ /* 0x000ea20000000400 */
[----:B------:R-:W-:-:S03]  /*12300*/  LEA.HI.SX32 R40, R7, R48, 0x1b ;  /* 0x0000003007287211 */ /* 0x000fc600078fdaff */
[----:B------:R-:W4:Y:S04]  /*12310*/  LDS.U16 R5, [R145+0x16] ;  /* 0x0000160091057984 */ /* 0x000f280000000400 */
[----:B------:R-:W1:Y:S04]  /*12320*/  LDS.U16 R7, [R145+0x18] ;  /* 0x0000180091077984 */ /* 0x000e680000000400 */
[----:B0-----:R-:W0:Y:S04]  /*12330*/  LDS.U16 R11, [R145+0x1c] ;  /* 0x00001c00910b7984 */ /* 0x001e280000000400 */
[----:B------:R-:W-:Y:S01]  /*12340*/  BAR.SYNC.DEFER_BLOCKING 0x0 ;  /* 0x0000000000007b1d */ /* 0x000fe20000010000 */
[----:B------:R-:W-:-:S02]  /*12350*/  IADD3 R15, R48, 0x1, RZ ;  /* 0x00000001300f7810 */ /* 0x000fc40007ffe0ff */
[C---:B------:R-:W-:Y:S02]  /*12360*/  IADD3 R17, R48.reuse, 0x2, RZ ;  /* 0x0000000230117810 */ /* 0x040fe40007ffe0ff */
[C---:B------:R-:W-:Y:S02]  /*12370*/  IADD3 R19, R48.reuse, 0x3, RZ ;  /* 0x0000000330137810 */ /* 0x040fe40007ffe0ff */
[C---:B------:R-:W-:Y:S02]  /*12380*/  IADD3 R21, R48.reuse, 0x4, RZ ;  /* 0x0000000430157810 */ /* 0x040fe40007ffe0ff */
[C---:B------:R-:W-:Y:S02]  /*12390*/  IADD3 R34, R48.reuse, 0xc, RZ ;  /* 0x0000000c30227810 */ /* 0x040fe40007ffe0ff */
[----:B------:R-:W-:Y:S02]  /*123a0*/  IADD3 R23, R48, 0x5, RZ ;  /* 0x0000000530177810 */ /* 0x000fe40007ffe0ff */
[----:B------:R-:W-:-:S02]  /*123b0*/  LEA.HI.SX32 R15, R15, R48, 0x1b ;  /* 0x000000300f0f7211 */ /* 0x000fc400078fdaff */
[C---:B------:R-:W-:Y:S02]  /*123c0*/  IADD3 R35, R48.reuse, 0xd, RZ ;  /* 0x0000000d30237810 */ /* 0x040fe40007ffe0ff */
[-C--:B------:R-:W-:Y:S02]  /*123d0*/  LEA.HI.SX32 R17, R17, R48.reuse, 0x1b ;  /* 0x0000003011117211 */ /* 0x080fe400078fdaff */
[C---:B------:R-:W-:Y:S02]  /*123e0*/  IADD3 R29, R48.reuse, 0x7, RZ ;  /* 0x00000007301d7810 */ /* 0x040fe40007ffe0ff */
[-C--:B------:R-:W-:Y:S02]  /*123f0*/  LEA.HI.SX32 R19, R19, R48.reuse, 0x1b ;  /* 0x0000003013137211 */ /* 0x080fe400078fdaff */
[----:B------:R-:W-:Y:S02]  /*12400*/  IADD3 R36, R48, 0xf, RZ ;  /* 0x0000000f30247810 */ /* 0x000fe40007ffe0ff */
[----:B------:R-:W-:-:S02]  /*12410*/  LEA.HI.SX32 R21, R21, R48, 0x1b ;  /* 0x0000003015157211 */ /* 0x000fc400078fdaff */
[-C--:B------:R-:W-:Y:S02]  /*12420*/  LEA.HI.SX32 R38, R34, R48.reuse, 0x1b ;  /* 0x0000003022267211 */ /* 0x080fe400078fdaff */
[----:B------:R-:W-:Y:S02]  /*12430*/  LEA.HI.SX32 R23, R23, R48, 0x1b ;  /* 0x0000003017177211 */ /* 0x000fe400078fdaff */
[----:B------:R-:W-:Y:S02]  /*12440*/  PRMT R34, R233, 0x7632, R34 ;  /* 0x00007632e9227816 */ /* 0x000fe40000000022 */
[----:B------:R-:W-:Y:S02]  /*12450*/  SHF.L.U32 R15, R15, 0x1, RZ ;  /* 0x000000010f0f7819 */ /* 0x000fe400000006ff */
[----:B------:R-:W-:Y:S02]  /*12460*/  F2FP.BF16.PACK_AB R229, R229, R230 ;  /* 0x000000e6e5e5723e */ /* 0x000fe400000010ff */
[----:B------:R-:W-:-:S02]  /*12470*/  IADD3 R30, R48, 0x8, RZ ;  /* 0x00000008301e7810 */ /* 0x000fc40007ffe0ff */
[-C--:B------:R-:W-:Y:S02]  /*12480*/  LEA.HI.SX32 R39, R35, R48.reuse, 0x1b ;  /* 0x0000003023277211 */ /* 0x080fe400078fdaff */
[----:B------:R-:W-:Y:S02]  /*12490*/  SHF.L.U32 R17, R17, 0x1, RZ ;  /* 0x0000000111117819 */ /* 0x000fe400000006ff */
[----:B------:R-:W-:Y:S02]  /*124a0*/  LEA.HI.SX32 R29, R29, R48, 0x1b ;  /* 0x000000301d1d7211 */ /* 0x000fe400078fdaff */
[----:B------:R-:W-:Y:S02]  /*124b0*/  PRMT R35, R231, 0x7632, R35 ;  /* 0x00007632e7237816 */ /* 0x000fe40000000023 */
[----:B------:R-:W-:Y:S02]  /*124c0*/  SHF.L.U32 R19, R19, 0x1, RZ ;  /* 0x0000000113137819 */ /* 0x000fe400000006ff */
[----:B------:R-:W-:Y:S01]  /*124d0*/  F2FP.BF16.PACK_AB R227, R227, R228 ;  /* 0x000000e4e3e3723e */ /* 0x000fe200000010ff */
[----:B------:R-:W-:Y:S01]  /*124e0*/  STS.U16 [R145], R233 ;  /* 0x000000e991007388 */ /* 0x000fe20000000400 */
[----:B------:R-:W-:-:S02]  /*124f0*/  IADD3 R32, R48, 0xa, RZ ;  /* 0x0000000a30207810 */ /* 0x000fc40007ffe0ff */
[-C--:B------:R-:W-:Y:S02]  /*12500*/  LEA.HI.SX32 R41, R36, R48.reuse, 0x1b ;  /* 0x0000003024297211 */ /* 0x080fe400078fdaff */
[----:B------:R-:W-:Y:S01]  /*12510*/  SHF.L.U32 R21, R21, 0x1, RZ ;  /* 0x0000000115157819 */ /* 0x000fe200000006ff */
[----:B---3--:R-:W-:Y:S01]  /*12520*/  @!P3 FMUL.FTZ R162, R162, R37 ;  /* 0x00000025a2a2b220 */ /* 0x008fe20000410000 */
[----:B------:R-:W-:Y:S01]  /*12530*/  IADD3 R33, R48, 0xb, RZ ;  /* 0x0000000b30217810 */ /* 0x000fe20007ffe0ff */
[----:B------:R3:W-:Y:S01]  /*12540*/  STS.U16 [R15+0x2], R34 ;  /* 0x000002220f007388 */ /* 0x0007e20000000400 */
[----:B------:R-:W-:Y:S02]  /*12550*/  PRMT R36, R229, 0x7632, R36 ;  /* 0x00007632e5247816 */ /* 0x000fe40000000024 */
[----:B------:R-:W-:Y:S01]  /*12560*/  SHF.L.U32 R23, R23, 0x1, RZ ;  /* 0x0000000117177819 */ /* 0x000fe200000006ff */
[----:B------:R-:W-:Y:S01]  /*12570*/  STS.U16 [R17+0x4], R231 ;  /* 0x000004e711007388 */ /* 0x000fe20000000400 */
[----:B------:R-:W-:-:S02]  /*12580*/  LEA.HI.SX32 R30, R30, R48, 0x1b ;  /* 0x000000301e1e7211 */ /* 0x000fc400078fdaff */
[----:B------:R-:W-:Y:S01]  /*12590*/  SHF.L.U32 R25, R25, 0x1, RZ ;  /* 0x0000000119197819 */ /* 0x000fe200000006ff */
[----:B------:R0:W-:Y:S01]  /*125a0*/  STS.U16 [R19+0x6], R35 ;  /* 0x0000062313007388 */ /* 0x0001e20000000400 */
[----:B------:R-:W-:Y:S02]  /*125b0*/  F2FP.BF16.PACK_AB R225, R225, R226 ;  /* 0x000000e2e1e1723e */ /* 0x000fe400000010ff */
[----:B------:R-:W-:Y:S02]  /*125c0*/  PRMT R37, R227, 0x7632, R37 ;  /* 0x00007632e3257816 */ /* 0x000fe40000000025 */
[----:B------:R-:W-:Y:S01]  /*125d0*/  SHF.L.U32 R29, R29, 0x1, RZ ;  /* 0x000000011d1d7819 */ /* 0x000fe200000006ff */
[----:B------:R-:W-:Y:S01]  /*125e0*/  STS.U16 [R21+0x8], R229 ;  /* 0x000008e515007388 */ /* 0x000fe20000000400 */
[-C--:B------:R-:W-:Y:S02]  /*125f0*/  LEA.HI.SX32 R32, R32, R48.reuse, 0x1b ;  /* 0x0000003020207211 */ /* 0x080fe400078fdaff */
[----:B------:R-:W-:Y:S01]  /*12600*/  LEA.HI.SX32 R33, R33, R48, 0x1b ;  /* 0x0000003021217211 */ /* 0x000fe200078fdaff */
[----:B------:R1:W-:Y:S01]  /*12610*/  STS.U16 [R23+0xa], R36 ;  /* 0x00000a2417007388 */ /* 0x0003e20000000400 */
[----:B------:R-:W-:-:S02]  /*12620*/  F2FP.BF16.PACK_AB R223, R223, R224 ;  /* 0x000000e0dfdf723e */ /* 0x000fc400000010ff */
[----:B---3--:R-:W-:Y:S01]  /*12630*/  SHF.L.U32 R34, R30, 0x1, RZ ;  /* 0x000000011e227819 */ /* 0x008fe200000006ff */
[----:B------:R-:W-:Y:S01]  /*12640*/  STS.U16 [R25+0xc], R227 ;  /* 0x00000ce319007388 */ /* 0x000fe20000000400 */
[----:B------:R-:W-:Y:S01]  /*12650*/  PRMT R30, R225, 0x7632, R30 ;  /* 0x00007632e11e7816 */ /* 0x000fe2000000001e */
[----:B------:R-:W-:Y:S01]  /*12660*/  @!P0 FMUL.FTZ R161, R161, R42 ;  /* 0x0000002aa1a18220 */ /* 0x000fe20000410000 */
[----:B0-----:R-:W-:Y:S01]  /*12670*/  SHF.L.U32 R35, R31, 0x1, RZ ;  /* 0x000000011f237819 */ /* 0x001fe200000006ff */
[----:B------:R0:W-:Y:S01]  /*12680*/  STS.U16 [R29+0xe], R37 ;  /* 0x00000e251d007388 */ /* 0x0001e20000000400 */
[----:B------:R-:W-:Y:S02]  /*12690*/  F2FP.BF16.PACK_AB R221, R221, R222 ;  /* 0x000000dedddd723e */ /* 0x000fe400000010ff */
[----:B-1----:R-:W-:Y:S02]  /*126a0*/  SHF.L.U32 R36, R32, 0x1, RZ ;  /* 0x0000000120247819 */ /* 0x002fe400000006ff */
[----:B------:R-:W-:-:S02]  /*126b0*/  ISETP.NE.AND P6, PT, R148, RZ, PT ;  /* 0x000000ff9400720c */ /* 0x000fc40003fc5270 */
[----:B------:R-:W-:Y:S02]  /*126c0*/  PRMT R42, R223, 0x7632, R42 ;  /* 0x00007632df2a7816 */ /* 0x000fe4000000002a */
[----:B------:R-:W-:Y:S02]  /*126d0*/  F2FP.BF16.PACK_AB R219, R219, R220 ;  /* 0x000000dcdbdb723e */ /* 0x000fe400000010ff */
[----:B0-----:R-:W-:Y:S01]  /*126e0*/  SHF.L.U32 R37, R33, 0x1, RZ ;  /* 0x0000000121257819 */ /* 0x001fe200000006ff */
[----:B------:R-:W-:Y:S01]  /*126f0*/  STS.U16 [R34+0x10], R225 ;  /* 0x000010e122007388 */ /* 0x000fe20000000400 */
[----:B------:R-:W-:Y:S02]  /*12700*/  SHF.L.U32 R38, R38, 0x1, RZ ;  /* 0x0000000126267819 */ /* 0x000fe400000006ff */
[----:B------:R-:W-:Y:S01]  /*12710*/  PRMT R31, R221, 0x7632, R31 ;  /* 0x00007632dd1f7816 */ /* 0x000fe2000000001f */
[----:B------:R0:W-:Y:S01]  /*12720*/  STS.U16 [R35+0x12], R30 ;  /* 0x0000121e23007388 */ /* 0x0001e20000000400 */
[----:B------:R-:W-:-:S02]  /*12730*/  SHF.L.U32 R39, R39, 0x1, RZ ;  /* 0x0000000127277819 */ /* 0x000fc400000006ff */
[----:B------:R-:W-:Y:S01]  /*12740*/  SHF.L.U32 R40, R40, 0x1, RZ ;  /* 0x0000000128287819 */ /* 0x000fe200000006ff */
[----:B------:R-:W-:Y:S01]  /*12750*/  STS.U16 [R36+0x14], R223 ;  /* 0x000014df24007388 */ /* 0x000fe20000000400 */
[----:B------:R-:W-:-:S03]  /*12760*/  SHF.L.U32 R41, R41, 0x1, RZ ;  /* 0x0000000129297819 */ /* 0x000fc600000006ff */
[----:B------:R-:W-:Y:S01]  /*12770*/  STS.U16 [R37+0x16], R42 ;  /* 0x0000162a25007388 */ /* 0x000fe20000000400 */
[----:B0-----:R-:W-:-:S03]  /*12780*/  PRMT R30, R219, 0x7632, R30 ;  /* 0x00007632db1e7816 */ /* 0x001fc6000000001e */
[----:B------:R-:W-:Y:S04]  /*12790*/  STS.U16 [R38+0x18], R221 ;  /* 0x000018dd26007388 */ /* 0x000fe80000000400 */
[----:B------:R-:W-:Y:S01]  /*127a0*/  STS.U16 [R39+0x1a], R31 ;  /* 0x00001a1f27007388 */ /* 0x000fe20000000400 */
[----:B--2---:R-:W-:-:S03]  /*127b0*/  PRMT R3, RZ, 0x5410, R3 ;  /* 0x00005410ff037816 */ /* 0x004fc60000000003 */
        /* <DEDUP_REMOVED lines=21> */
[----:B------:R-:W-:Y:S02]  /*12910*/  BAR.SYNC.DEFER_BLOCKING 0x0 ;  /* 0x0000000000007b1d */ /* 0x000fe40000010000 */
[----:B------:R-:W-:Y:S02]  /*12920*/  FSETP.GTU.FTZ.AND P5, PT, R3, 20, PT ;  /* 0x41a000000300780b */ /* 0x000fe40003fbc000 */
[----:B----4-:R-:W-:Y:S02]  /*12930*/  PRMT R5, RZ, 0x5410, R5 ;  /* 0x00005410ff057816 */ /* 0x010fe40000000005 */
[----:B------:R-:W-:Y:S02]  /*12940*/  PRMT R7, RZ, 0x5410, R7 ;  /* 0x00005410ff077816 */ /* 0x000fe40000000007 */
[----:B------:R-:W-:Y:S01]  /*12950*/  PRMT R9, RZ, 0x5410, R9 ;  /* 0x00005410ff097816 */ /* 0x000fe20000000009 */
[----:B------:R-:W-:Y:S01]  /*12960*/  FADD.FTZ R5, R5, UR5 ;  /* 0x0000000505057e21 */ /* 0x000fe20008010000 */
[----:B------:R-:W-:Y:S01]  /*12970*/  PRMT R11, RZ, 0x5410, R11 ;  /* 0x00005410ff0b7816 */ /* 0x000fe2000000000b */
[----:B------:R-:W-:-:S02]  /*12980*/  FADD.FTZ R7, R7, UR5 ;  /* 0x0000000507077e21 */ /* 0x000fc40008010000 */
[----:B------:R-:W-:Y:S01]  /*12990*/  @!P4 FMUL.FTZ R165, R165, R46 ;  /* 0x0000002ea5a5c220 */ /* 0x000fe20000410000 */
[----:B------:R-:W-:Y:S01]  /*129a0*/  FSETP.GTU.FTZ.AND P4, PT, R5, 20, PT ;  /* 0x41a000000500780b */ /* 0x000fe20003f9c000 */
[----:B------:R-:W-:Y:S02]  /*129b0*/  @!P5 FMUL.FTZ R3, R3, -1.4426950216293334961 ;  /* 0xbfb8aa3b0303d820 */ /* 0x000fe40000410000 */
[----:B------:R-:W-:Y:S01]  /*129c0*/  FADD.FTZ R9, R9, UR5 ;  /* 0x0000000509097e21 */ /* 0x000fe20008010000 */
[----:B------:R-:W-:Y:S01]  /*129d0*/  FSETP.GTU.FTZ.AND P3, PT, R7, 20, PT ;  /* 0x41a000000700780b */ /* 0x000fe20003f7c000 */
[----:B------:R-:W-:Y:S02]  /*129e0*/  FADD.FTZ R11, R11, UR5 ;  /* 0x000000050b0b7e21 */ /* 0x000fe40008010000 */
[----:B------:R-:W1:Y:S01]  /*129f0*/  @!P5 MUFU.EX2 R3, R3 ;  /* 0x000000030003d308 */ /* 0x000e620000000800 */
[----:B------:R-:W-:Y:S01]  /*12a00*/  FSETP.GTU.FTZ.AND P0, PT, R9, 20, PT ;  /* 0x41a000000900780b */ /* 0x000fe20003f1c000 */
[----:B------:R-:W2:Y:S01]  /*12a10*/  LDS R75, [0x1080] ;  /* 0x00108000ff4b7984 */ /* 0x000ea20000000800 */
[----:B------:R-:W-:-:S03]  /*12a20*/  FSETP.GTU.FTZ.AND P1, PT, R11, 20, PT ;  /* 0x41a000000b00780b */ /* 0x000fc60003f3c000 */
[----:B------:R-:W-:Y:S01]  /*12a30*/  @!P4 FMUL.FTZ R5, R5, -1.4426950216293334961 ;  /* 0xbfb8aa3b0505c820 */ /* 0x000fe20000410000 */
[----:B------:R-:W-:-:S03]  /*12a40*/  PRMT R13, RZ, 0x5410, R13 ;  /* 0x00005410ff0d7816 */ /* 0x000fc6000000000d */
[----:B------:R-:W-:Y:S02]  /*12a50*/  @!P3 FMUL.FTZ R7, R7, -1.4426950216293334961 ;  /* 0xbfb8aa3b0707b820 */ /* 0x000fe40000410000 */
[----:B------:R-:W3:Y:S02]  /*12a60*/  @!P4 MUFU.EX2 R5, R5 ;  /* 0x000000050005c308 */ /* 0x000ee40000000800 */
[----:B------:R-:W-:Y:S02]  /*12a70*/  @!P0 FMUL.FTZ R9, R9, -1.4426950216293334961 ;  /* 0xbfb8aa3b09098820 */ /* 0x000fe40000410000 */
[----:B------:R-:W-:Y:S02]  /*12a80*/  @!P1 FMUL.FTZ R11, R11, -1.4426950216293334961 ;  /* 0xbfb8aa3b0b0b9820 */ /* 0x000fe40000410000 */
[----:B------:R-:W-:Y:S02]  /*12a90*/  FADD.FTZ R13, R13, UR5 ;  /* 0x000000050d0d7e21 */ /* 0x000fe40008010000 */
[----:B------:R-:W4:Y:S01]  /*12aa0*/  @!P3 MUFU.EX2 R7, R7 ;  /* 0x000000070007b308 */ /* 0x000f220000000800 */
[----:B-1----:R-:W-:-:S02]  /*12ab0*/  @!P5 FADD.FTZ R3, R3, 1 ;  /* 0x3f8000000303d421 */ /* 0x002fc40000010000 */
[----:B------:R-:W-:Y:S01]  /*12ac0*/  @!P2 FMUL.FTZ R163, R163, R44 ;  /* 0x0000002ca3a3a220 */ /* 0x000fe20000410000 */
[----:B------:R-:W-:-:S04]  /*12ad0*/  FSETP.GTU.FTZ.AND P2, PT, R13, 20, PT ;  /* 0x41a000000d00780b */ /* 0x000fc80003f5c000 */
[----:B------:R-:W1:Y:S08]  /*12ae0*/  @!P0 MUFU.EX2 R9, R9 ;  /* 0x0000000900098308 */ /* 0x000e700000000800 */
[----:B------:R-:W2:Y:S08]  /*12af0*/  @!P1 MUFU.EX2 R11, R11 ;  /* 0x0000000b000b9308 */ /* 0x000eb00000000800 */
[----:B0-----:R-:W0:Y:S01]  /*12b00*/  @!P5 MUFU.RCP R30, R3 ;  /* 0x00000003001ed308 */ /* 0x001e220000001000 */
[----:B---3--:R-:W-:-:S02]  /*12b10*/  @!P4 FADD.FTZ R5, R5, 1 ;  /* 0x3f8000000505c421 */ /* 0x008fc40000010000 */
[----:B----4-:R-:W-:Y:S02]  /*12b20*/  @!P3 FADD.FTZ R7, R7, 1 ;  /* 0x3f8000000707b421 */ /* 0x010fe40000010000 */
[----:B------:R-:W-:Y:S02]  /*12b30*/  @!P2 FMUL.FTZ R13, R13, -1.4426950216293334961 ;  /* 0xbfb8aa3b0d0da820 */ /* 0x000fe40000410000 */
[----:B-1----:R-:W-:Y:S01]  /*12b40*/  @!P0 FADD.FTZ R9, R9, 1 ;  /* 0x3f80000009098421 */ /* 0x002fe20000010000 */
[----:B------:R-:W1:Y:S01]  /*12b50*/  @!P4 MUFU.RCP R5, R5 ;  /* 0x000000050005c308 */ /* 0x000e620000001000 */
[----:B--2---:R-:W-:Y:S01]  /*12b60*/  @!P1 FADD.FTZ R11, R11, 1 ;  /* 0x3f8000000b0b9421 */ /* 0x004fe20000010000 */
[----:B------:R-:W-:-:S06]  /*12b70*/  UIMAD UR7, UR13, UR8, URZ ;  /* 0x000000080d0772a4 */ /* 0x000fcc000f8e023f */
[----:B------:R-:W2:Y:S01]  /*12b80*/  @!P3 MUFU.RCP R32, R7 ;  /* 0x000000070020b308 */ /* 0x000ea20000001000 */
[----:B0-----:R-:W-:Y:S01]  /*12b90*/  @!P5 FMUL.FTZ R167, R167, R30 ;  /* 0x0000001ea7a7d220 */ /* 0x001fe20000410000 */
[----:B------:R-:W-:Y:S01]  /*12ba0*/  ISETP.GE.AND P5, PT, R146, R75, PT ;  /* 0x0000004b9200720c */ /* 0x000fe20003fa6270 */
[----:B------:R-:W-:-:S05]  /*12bb0*/  UIMAD UR25, UR12, UR9, UR7 ;  /* 0x000000090c1972a4 */ /* 0x000fca000f8e0207 */
[----:B------:R-:W0:Y:S01]  /*12bc0*/  @!P2 MUFU.EX2 R13, R13 ;  /* 0x0000000d000da308 */ /* 0x000e220000000800 */
[----:B------:R-:W-:Y:S02]  /*12bd0*/  UIMAD UR7, UR13, UR34, URZ ;  /* 0x000000220d0772a4 */ /* 0x000fe4000f8e023f */
[----:B------:R-:W-:-:S05]  /*12be0*/  UIMAD.WIDE.U32 UR36, UR12, UR8, URZ ;  /* 0x000000080c2472a5 */ /* 0x000fca000f8e003f */
[----:B------:R-:W3:Y:S08]  /*12bf0*/  @!P0 MUFU.RCP R9, R9 ;  /* 0x0000000900098308 */ /* 0x000ef00000001000 */
[----:B------:R4:W0:Y:S01]  /*12c00*/  @!P1 MUFU.RCP R42, R11 ;  /* 0x0000000b002a9308 */ /* 0x0008220000001000 */
[----:B------:R-:W-:Y:S01]  /*12c10*/  UIMAD UR38, UR12, UR35, UR7 ;  /* 0x000000230c2672a4 */ /* 0x000fe2000f8e0207 */
[----:B------:R-:W-:Y:S01]  /*12c20*/  BSSY B0, `(.L_x_884) ;  /* 0x0000014000007945 */ /* 0x000fe20003800000 */
[----:B------:R-:W-:-:S02]  /*12c30*/  UIMAD.WIDE.U32 UR8, UR12, UR34, URZ ;  /* 0x000000220c0872a5 */ /* 0x000fc4000f8e003f */
[----:B------:R-:W-:Y:S01]  /*12c40*/  UIADD3 UR7, UR37, UR25, URZ ;  /* 0x0000001925077290 */ /* 0x000fe2000fffe03f */
[----:B-1----:R-:W-:Y:S02]  /*12c50*/  @!P4 FMUL.FTZ R168, R168, R5 ;  /* 0x00000005a8a8c220 */ /* 0x002fe40000410000 */
[----:B--2---:R-:W-:Y:S01]  /*12c60*/  @!P3 FMUL.FTZ R169, R169, R32 ;  /* 0x00000020a9a9b220 */ /* 0x004fe20000410000 */
[----:B------:R-:W-:Y:S05]  /*12c70*/  @P5 BRA `(.L_x_885) ;  /* 0x000000e000005947 */ /* 0x000fea0003800000 */
[----:B---34-:R-:W-:Y:S01]  /*12c80*/  MOV R3, UR12 ;  /* 0x0000000c00037c02 */ /* 0x018fe20008000f00 */
        /* <DEDUP_REMOVED lines=13> */
.L_x_885:
[----:B---34-:R-:W-:Y:S05]  /*12d60*/  BSYNC B0 ;  /* 0x0000000000007941 */ /* 0x018fea0003800000 */
.L_x_884:
[----:B0-----:R-:W-:Y:S01]  /*12d70*/  @!P1 FMUL.FTZ R171, R171, R42 ;  /* 0x0000002aabab9220 */ /* 0x001fe20000410000 */
[----:B------:R-:W-:Y:S01]  /*12d80*/  ULDC.64 UR34, c[0x0][0x2e0] ;  /* 0x0000b80000227ab9 */ /* 0x000fe20000000a00 */
[----:B------:R-:W2:Y:S01]  /*12d90*/  LDL.LU R42, [R1+0x18] ;  /* 0x00001800012a7983 */ /* 0x000ea20000300800 */
[----:B------:R-:W-:Y:S01]  /*12da0*/  UMOV UR37, UR7 ;  /* 0x0000000700257c82 */ /* 0x000fe20008000000 */
[----:B------:R-:W-:Y:S01]  /*12db0*/  @!P2 FADD.FTZ R13, R13, 1 ;  /* 0x3f8000000d0da421 */ /* 0x000fe20000010000 */
[----:B------:R-:W-:Y:S01]  /*12dc0*/  UIMAD.WIDE.U32 UR36, UR10, UR34, UR36 ;  /* 0x000000220a2472a5 */ /* 0x000fe2000f8e0024 */
[----:B------:R-:W-:Y:S01]  /*12dd0*/  LEA R30, P3, R146, c[0x0][0x330], 0x1 ;  /* 0x0000cc00921e7a11 */ /* 0x000fe200078608ff */
[----:B------:R-:W-:Y:S01]  /*12de0*/  UIMAD UR34, UR11, UR34, URZ ;  /* 0x000000220b2272a4 */ /* 0x000fe2000f8e023f */
[----:B------:R-:W-:Y:S01]  /*12df0*/  SHF.R.S32.HI R3, RZ, 0x1f, R146 ;  /* 0x0000001fff037819 */ /* 0x000fe20000011492 */
[----:B------:R-:W-:Y:S01]  /*12e00*/  UIADD3 UR7, UP0, UR26, UR36, URZ ;  /* 0x000000241a077290 */ /* 0x000fe2000ff1e03f */
[----:B------:R-:W0:Y:S01]  /*12e10*/  @!P2 MUFU.RCP R13, R13 ;  /* 0x0000000d000da308 */ /* 0x000e220000001000 */
[----:B------:R-:W-:Y:S01]  /*12e20*/  UIMAD UR34, UR10, UR35, UR34 ;  /* 0x000000230a2272a4 */ /* 0x000fe2000f8e0222 */
[----:B------:R-:W-:Y:S01]  /*12e30*/  @!P0 FMUL.FTZ R170, R170, R9 ;  /* 0x00000009aaaa8220 */ /* 0x000fe20000410000 */
[----:B------:R-:W-:-:S02]  /*12e40*/  ISETP.GE.AND P5, PT, R26, R75, PT ;  /* 0x0000004b1a00720c */ /* 0x000fc40003fa6270 */
[----:B------:R-:W-:Y:S01]  /*12e50*/  UIADD3.X UR36, UR27, UR34, UR37, UP0, !UPT ;  /* 0x000000221b247290 */ /* 0x000fe200087fe425 */
[----:B------:R-:W-:Y:S02]  /*12e60*/  MOV R5, UR7 ;  /* 0x0000000700057c02 */ /* 0x000fe40008000f00 */
[-C--:B------:R-:W-:Y:S02]  /*12e70*/  ISETP.GE.AND P0, PT, R0, R75.reuse, PT ;  /* 0x0000004b0000720c */ /* 0x080fe40003f06270 */
[----:B------:R-:W-:Y:S02]  /*12e80*/  ISETP.GE.AND P1, PT, R2, R75, PT ;  /* 0x0000004b0200720c */ /* 0x000fe40003f26270 */
[----:B------:R-:W-:Y:S02]  /*12e90*/  LEA.HI.X R3, R146, c[0x0][0x334], R3, 0x1, P3 ;  /* 0x0000cd0092037a11 */ /* 0x000fe400018f0c03 */
[----:B------:R-:W-:Y:S02]  /*12ea0*/  LEA R30, P3, R5, R30, 0x1 ;  /* 0x0000001e051e7211 */ /* 0x000fe400078608ff */
[----:B-1----:R-:W-:-:S04]  /*12eb0*/  MOV R32, UR36 ;  /* 0x0000002400207c02 */ /* 0x002fc80008000f00 */
[----:B------:R-:W-:Y:S01]  /*12ec0*/  LEA.HI.X R31, R5, R3, R32, 0x1, P3 ;  /* 0x00000003051f7211 */ /* 0x000fe200018f0c20 */
[----:B0-----:R-:W-:Y:S01]  /*12ed0*/  @!P2 FMUL.FTZ R172, R172, R13 ;  /* 0x0000000dacaca220 */ /* 0x001fe20000410000 */
[-C--:B------:R-:W-:Y:S02]  /*12ee0*/  ISETP.GE.AND P2, PT, R4, R75.reuse, PT ;  /* 0x0000004b0400720c */ /* 0x080fe40003f46270 */
[-C--:B------:R-:W-:Y:S01]  /*12ef0*/  ISETP.GE.AND P3, PT, R6, R75.reuse, PT ;  /* 0x0000004b0600720c */ /* 0x080fe20003f66270 */
[----:B------:R-:W-:Y:S01]  /*12f00*/  @!P5 STG.E.U16 [R30.64+-0xf80], R47 ;  /* 0xfff0802f1e00d986 */ /* 0x000fe2000c101520 */
[-C--:B------:R-:W-:Y:S02]  /*12f10*/  ISETP.GE.AND P4, PT, R8, R75.reuse, PT ;  /* 0x0000004b0800720c */ /* 0x080fe40003f86270 */
[-C--:B------:R-:W-:Y:S01]  /*12f20*/  ISETP.GE.AND P5, PT, R10, R75.reuse, PT ;  /* 0x0000004b0a00720c */ /* 0x080fe20003fa6270 */
        /* <DEDUP_REMOVED lines=21> */
[----:B------:R0:W-:Y:S01]  /*13080*/  @!P1 STG.E.U16 [R30.64+-0xc40], R73 ;  /* 0xfff3c0491e009986 */ /* 0x0001e2000c101520 */
[----:B------:R-:W-:-:S02]  /*13090*/  F2FP.BF16.PACK_AB R5, R166, R165 ;  /* 0x000000a5a605723e */ /* 0x000fc400000010ff */
[----:B------:R-:W-:Y:S02]  /*130a0*/  F2FP.BF16.PACK_AB R7, R168, R167 ;  /* 0x000000a7a807723e */ /* 0x000fe400000010ff */
[----:B------:R-:W-:Y:S01]  /*130b0*/  PRMT R33, R5, 0x7632, R33 ;  /* 0x0000763205217816 */ /* 0x000fe20000000021 */
[----:B------:R-:W-:Y:S01]  /*130c0*/  UIADD3 UR7, UR9, UR38, URZ ;  /* 0x0000002609077290 */ /* 0x000fe2000fffe03f */
[----:B------:R-:W-:Y:S01]  /*130d0*/  BSSY B0, `(.L_x_886) ;  /* 0x0000059000007945 */ /* 0x000fe20003800000 */
[----:B------:R-:W-:Y:S01]  /*130e0*/  BAR.SYNC.DEFER_BLOCKING 0x0 ;  /* 0x0000000000007b1d */ /* 0x000fe20000010000 */
[----:B--2---:R-:W-:-:S04]  /*130f0*/  FADD.FTZ R3, R157, R42 ;  /* 0x0000002a9d037221 */ /* 0x004fc80000010000 */
[----:B------:R-:W-:-:S04]  /*13100*/  FADD.FTZ R32, R3, R158 ;  /* 0x0000009e03207221 */ /* 0x000fc80000010000 */
[----:B------:R-:W-:Y:S01]  /*13110*/  FADD.FTZ R3, R32, R159 ;  /* 0x0000009f20037221 */ /* 0x000fe20000010000 */
[----:B------:R-:W-:-:S03]  /*13120*/  F2FP.BF16.PACK_AB R157, R158, R157 ;  /* 0x0000009d9e9d723e */ /* 0x000fc600000010ff */
[----:B------:R-:W-:Y:S01]  /*13130*/  FADD.FTZ R32, R3, R160 ;  /* 0x000000a003207221 */ /* 0x000fe20000010000 */
[----:B------:R-:W-:Y:S02]  /*13140*/  F2FP.BF16.PACK_AB R3, R162, R161 ;  /* 0x000000a1a203723e */ /* 0x000fe400000010ff */
[----:B------:R-:W-:Y:S02]  /*13150*/  F2FP.BF16.PACK_AB R159, R160, R159 ;  /* 0x0000009fa09f723e */ /* 0x000fe400000010ff */
[----:B------:R-:W-:Y:S02]  /*13160*/  PRMT R9, R157, 0x7632, R9 ;  /* 0x000076329d097816 */ /* 0x000fe40000000009 */
[C---:B------:R-:W-:Y:S02]  /*13170*/  PRMT R13, R3.reuse, 0x7610, R13 ;  /* 0x00007610030d7816 */ /* 0x040fe4000000000d */
[----:B0-----:R-:W-:Y:S02]  /*13180*/  PRMT R30, R3, 0x7632, R30 ;  /* 0x00007632031e7816 */ /* 0x001fe4000000001e */
[----:B------:R-:W-:-:S02]  /*13190*/  F2FP.BF16.PACK_AB R3, R164, R163 ;  /* 0x000000a3a403723e */ /* 0x000fc400000010ff */
[----:B------:R-:W-:Y:S01]  /*131a0*/  PRMT R11, R159, 0x7632, R11 ;  /* 0x000076329f0b7816 */ /* 0x000fe2000000000b */
[----:B------:R-:W-:Y:S01]  /*131b0*/  STS.U16 [R145], R157 ;  /* 0x0000009d91007388 */ /* 0x000fe20000000400 */
[----:B------:R-:W-:-:S03]  /*131c0*/  PRMT R31, R3, 0x7610, R31 ;  /* 0x00007610031f7816 */ /* 0x000fc6000000001f */
[----:B------:R0:W-:Y:S04]  /*131d0*/  STS.U16 [R15+0x2], R9 ;  /* 0x000002090f007388 */ /* 0x0001e80000000400 */
[----:B------:R-:W-:Y:S04]  /*131e0*/  STS.U16 [R17+0x4], R159 ;  /* 0x0000049f11007388 */ /* 0x000fe80000000400 */
[----:B------:R1:W-:Y:S01]  /*131f0*/  STS.U16 [R19+0x6], R11 ;  /* 0x0000060b13007388 */ /* 0x0003e20000000400 */
[----:B0-----:R-:W-:Y:S02]  /*13200*/  PRMT R9, R3, 0x7632, R9 ;  /* 0x0000763203097816 */ /* 0x001fe40000000009 */
[----:B------:R-:W-:Y:S01]  /*13210*/  PRMT R15, R5, 0x7610, R15 ;  /* 0x00007610050f7816 */ /* 0x000fe2000000000f */
[----:B------:R0:W-:Y:S01]  /*13220*/  STS.U16 [R21+0x8], R13 ;  /* 0x0000080d15007388 */ /* 0x0001e20000000400 */
[----:B------:R-:W-:-:S02]  /*13230*/  F2FP.BF16.PACK_AB R3, R170, R169 ;  /* 0x000000a9aa03723e */ /* 0x000fc400000010ff */
[----:B------:R-:W-:Y:S01]  /*13240*/  F2FP.BF16.PACK_AB R5, R172, R171 ;  /* 0x000000abac05723e */ /* 0x000fe200000010ff */
[----:B------:R2:W-:Y:S01]  /*13250*/  STS.U16 [R23+0xa], R30 ;  /* 0x00000a1e17007388 */ /* 0x0005e20000000400 */
[----:B-1----:R-:W-:-:S03]  /*13260*/  PRMT R19, R3, 0x7610, R19 ;  /* 0x0000761003137816 */ /* 0x002fc60000000013 */
[----:B------:R1:W-:Y:S01]  /*13270*/  STS.U16 [R25+0xc], R31 ;  /* 0x00000c1f19007388 */ /* 0x0003e20000000400 */
[----:B0-----:R-:W-:-:S03]  /*13280*/  PRMT R13, R7, 0x7632, R13 ;  /* 0x00007632070d7816 */ /* 0x001fc6000000000d */
[----:B------:R-:W-:Y:S01]  /*13290*/  STS.U16 [R29+0xe], R9 ;  /* 0x00000e091d007388 */ /* 0x000fe20000000400 */
[----:B------:R-:W-:Y:S02]  /*132a0*/  PRMT R17, R3, 0x7632, R17 ;  /* 0x0000763203117816 */ /* 0x000fe40000000011 */
[C---:B------:R-:W-:Y:S01]  /*132b0*/  PRMT R21, R5.reuse, 0x7610, R21 ;  /* 0x0000761005157816 */ /* 0x040fe20000000015 */
[----:B------:R-:W-:Y:S01]  /*132c0*/  STS.U16 [R34+0x10], R15 ;  /* 0x0000100f22007388 */ /* 0x000fe20000000400 */
[----:B--2---:R-:W-:-:S03]  /*132d0*/  PRMT R23, R5, 0x7632, R23 ;  /* 0x0000763205177816 */ /* 0x004fc60000000017 */
        /* <DEDUP_REMOVED lines=31> */
[----:B------:R-:W0:Y:S03]  /*134d0*/  LDS R23, [0x1080] ;  /* 0x00108000ff177984 */ /* 0x000e260000000800 */
[----:B------:R-:W-:-:S04]  /*134e0*/  FADD.FTZ R166, R165, R166 ;  /* 0x000000a6a5a67221 */ /* 0x000fc80000010000 */
[----:B------:R-:W-:-:S04]  /*134f0*/  FADD.FTZ R167, R166, R167 ;  /* 0x000000a7a6a77221 */ /* 0x000fc80000010000 */
[----:B------:R-:W-:-:S04]  /*13500*/  FADD.FTZ R168, R167, R168 ;  /* 0x000000a8a7a87221 */ /* 0x000fc80000010000 */
[----:B------:R-:W-:-:S04]  /*13510*/  FADD.FTZ R169, R168, R169 ;  /* 0x000000a9a8a97221 */ /* 0x000fc80000010000 */
[----:B------:R-:W-:-:S04]  /*13520*/  FADD.FTZ R170, R169, R170 ;  /* 0x000000aaa9aa7221 */ /* 0x000fc80000010000 */
[----:B------:R-:W-:-:S04]  /*13530*/  FADD.FTZ R171, R170, R171 ;  /* 0x000000abaaab7221 */ /* 0x000fc80000010000 */
[----:B-1----:R-:W-:-:S05]  /*13540*/  FADD.FTZ R25, R171, R172 ;  /* 0x000000acab197221 */ /* 0x002fca0000010000 */
[----:B------:R1:W-:Y:S01]  /*13550*/  STL [R1+0x18], R25 ;  /* 0x0000181901007387 */ /* 0x0003e20000100800 */
[----:B0-----:R-:W-:-:S13]  /*13560*/  ISETP.GE.AND P0, PT, R146, R23, PT ;  /* 0x000000179200720c */ /* 0x001fda0003f06270 */
[----:B------:R-:W-:Y:S05]  /*13570*/  @P0 BRA `(.L_x_887) ;  /* 0x000000e000000947 */ /* 0x000fea0003800000 */
[----:B-1----:R-:W-:Y:S01]  /*13580*/  MOV R25, UR12 ;  /* 0x0000000c00197c02 */ /* 0x002fe20008000f00 */
        /* <DEDUP_REMOVED lines=13> */
.L_x_887:
[----:B-1----:R-:W-:Y:S05]  /*13660*/  BSYNC B0 ;  /* 0x0000000000007941 */ /* 0x002fea0003800000 */
.L_x_886:
[----:B------:R-:W-:Y:S01]  /*13670*/  ULDC.64 UR34, c[0x0][0x300] ;  /* 0x0000c00000227ab9 */ /* 0x000fe20000000a00 */
[C---:B------:R-:W-:Y:S01]  /*13680*/  SHF.L.U32 R25, R146.reuse, 0x1, RZ ;  /* 0x0000000192197819 */ /* 0x040fe200000006ff */
[----:B------:R-:W-:Y:S01]  /*13690*/  UMOV UR9, UR7 ;  /* 0x0000000700097c82 */ /* 0x000fe20008000000 */
[----:B0-----:R-:W-:Y:S01]  /*136a0*/  SHF.R.S32.HI R3, RZ, 0x1f, R146 ;  /* 0x0000001fff037819 */ /* 0x001fe20000011492 */
        /* <DEDUP_REMOVED lines=13> */
[----:B------:R-:W-:Y:S01]  /*13780*/  ISETP.GE.AND P4, PT, R26, R23, PT ;  /* 0x000000171a00720c */ /* 0x000fe20003f86270 */
[----:B------:R-:W-:Y:S01]  /*13790*/  UIADD3 UR18, UP2, UR18, -0x1000, URZ ;  /* 0xfffff00012127890 */ /* 0x000fe2000ff5e03f */
[----:B------:R-:W-:Y:S01]  /*137a0*/  IADD3.X R3, R3, c[0x0][0x344], RZ, P0, !PT ;  /* 0x0000d10003037a10 */ /* 0x000fe200007fe4ff */
[----:B------:R-:W-:Y:S01]  /*137b0*/  UIADD3 UR16, UP3, UR16, -0x1000, URZ ;  /* 0xfffff00010107890 */ /* 0x000fe2000ff7e03f */
[----:B------:R-:W-:Y:S01]  /*137c0*/  LEA R26, P0, R30, R27, 0x1 ;  /* 0x0000001b1e1a7211 */ /* 0x000fe200078008ff */
[----:B------:R-:W-:Y:S01]  /*137d0*/  UIADD3 UR20, UP4, UR20, -0x1000, URZ ;  /* 0xfffff00014147890 */ /* 0x000fe2000ff9e03f */
[----:B------:R-:W-:Y:S01]  /*137e0*/  MOV R25, UR8 ;  /* 0x0000000800197c02 */ /* 0x000fe20008000f00 */
[----:B------:R-:W-:Y:S01]  /*137f0*/  UIADD3 UR6, UR6, 0x1, URZ ;  /* 0x0000000106067890 */ /* 0x000fe2000fffe03f */
[----:B------:R-:W-:Y:S01]  /*13800*/  ISETP.GE.AND P5, PT, R0, R23, PT ;  /* 0x000000170000720c */ /* 0x000fe20003fa6270 */
[----:B------:R-:W-:Y:S01]  /*13810*/  UIADD3.X UR23, UR23, -0x1, URZ, UP1, !UPT ;  /* 0xffffffff17177890 */ /* 0x000fe20008ffe43f */
        /* <DEDUP_REMOVED lines=34> */
.L_x_744:
        /* <DEDUP_REMOVED lines=35> */
.L_x_890:
[----:B-1----:R-:W-:Y:S05]  /*13c70*/  BSYNC B0 ;  /* 0x0000000000007941 */ /* 0x002fea0003800000 */
.L_x_889:
        /* <DEDUP_REMOVED lines=34> */
.L_x_892:
[----:B------:R-:W3:Y:S02]  /*13ea0*/  S2R R11, SR_TID.X ;  /* 0x00000000000b7919 */ /* 0x000ee40000002100 */
.L_x_893:
[----:B-1----:R-:W-:Y:S05]  /*13eb0*/  BSYNC B0 ;  /* 0x0000000000007941 */ /* 0x002fea0003800000 */
.L_x_891:
        /* <DEDUP_REMOVED lines=12> */
.L_x_894:
        /* <DEDUP_REMOVED lines=32> */
.L_x_787:
[----:B------:R-:W-:Y:S01]  /*14180*/  HFMA2.MMA R70, -RZ, RZ, 0, 5.9604644775390625e-08 ;  /* 0x00000001ff467435 */ /* 0x000fe200000001ff */
[----:B------:R-:W-:-:S02]  /*14190*/  MOV R75, R67 ;  /* 0x00000043004b7202 */ /* 0x000fc40000000f00 */
[----:B------:R-:W-:Y:S02]  /*141a0*/  MOV R73, RZ ;  /* 0x000000ff00497202 */ /* 0x000fe40000000f00 */
[----:B------:R-:W-:Y:S02]  /*141b0*/  MOV R66, 0xffffffff ;  /* 0xffffffff00427802 */ /* 0x000fe40000000f00 */
[----:B------:R-:W-:Y:S02]  /*141c0*/  MOV R64, 0x141e0 ;  /* 0x000141e000407802 */ /* 0x000fe40000000f00 */
[----:B------:R-:W-:Y:S05]  /*141d0*/  CALL.REL.NOINC `($__internal_23_$__cuda_sm70_shflsync_up) ;  /* 0x00001e7000007944 */ /* 0x000fea0003c00000 */
[----:B-1----:R-:W-:Y:S01]  /*141e0*/  MOV R68, R66 ;  /* 0x0000004200447202 */ /* 0x002fe20000000f00 */
[----:B0-----:R-:W-:Y:S05]  /*141f0*/  BRA `(.L_x_895) ;  /* 0xffff6a3000007947 */ /* 0x001fea000383ffff */
.L_x_788:
[----:B------:R-:W-:Y:S01]  /*14200*/  HFMA2.MMA R70, -RZ, RZ, 0, 5.9604644775390625e-08 ;  /* 0x00000001ff467435 */ /* 0x000fe200000001ff */
[----:B------:R-:W-:Y:S02]  /*14210*/  MOV R75, R69 ;  /* 0x00000045004b7202 */ /* 0x000fe40000000f00 */
[----:B------:R-:W-:Y:S02]  /*14220*/  MOV R73, RZ ;  /* 0x000000ff00497202 */ /* 0x000fe40000000f00 */
[----:B------:R-:W-:-:S02]  /*14230*/  MOV R66, 0xffffffff ;  /* 0xffffffff00427802 */ /* 0x000fc40000000f00 */
[----:B------:R-:W-:Y:S02]  /*14240*/  MOV R64, 0x14260 ;  /* 0x0001426000407802 */ /* 0x000fe40000000f00 */
[----:B01----:R-:W-:Y:S05]  /*14250*/  CALL.REL.NOINC `($__internal_23_$__cuda_sm70_shflsync_up) ;  /* 0x00001df000007944 */ /* 0x003fea0003c00000 */
[----:B0-----:R-:W-:Y:S01]  /*14260*/  HFMA2.MMA R70, -RZ, RZ, 0, 5.9604644775390625e-08 ;  /* 0x00000001ff467435 */ /* 0x001fe200000001ff */
[----:B-1----:R-:W-:Y:S02]  /*14270*/  MOV R72, R66 ;  /* 0x0000004200487202 */ /* 0x002fe40000000f00 */
[----:B------:R-:W-:Y:S02]  /*14280*/  MOV R75, R78 ;  /* 0x0000004e004b7202 */ /* 0x000fe40000000f00 */
[----:B------:R-:W-:Y:S02]  /*14290*/  MOV R73, RZ ;  /* 0x000000ff00497202 */ /* 0x000fe40000000f00 */
[----:B------:R-:W-:Y:S02]  /*142a0*/  MOV R66, 0xffffffff ;  /* 0xffffffff00427802 */ /* 0x000fe40000000f00 */
[----:B------:R-:W-:Y:S02]  /*142b0*/  MOV R64, 0x142d0 ;  /* 0x000142d000407802 */ /* 0x000fe40000000f00 */
[----:B------:R-:W-:Y:S05]  /*142c0*/  CALL.REL.NOINC `($__internal_23_$__cuda_sm70_shflsync_up) ;  /* 0x00001d8000007944 */ /* 0x000fea0003c00000 */
[----:B0-----:R-:W-:Y:S01]  /*142d0*/  HFMA2.MMA R70, -RZ, RZ, 0, 5.9604644775390625e-08 ;  /* 0x00000001ff467435 */ /* 0x001fe200000001ff */
[----:B-1----:R-:W-:-:S02]  /*142e0*/  MOV R74, R66 ;  /* 0x00000042004a7202 */ /* 0x002fc40000000f00 */
[----:B------:R-:W-:Y:S02]  /*142f0*/  MOV R75, R79 ;  /* 0x0000004f004b7202 */ /* 0x000fe40000000f00 */
[----:B------:R-:W-:Y:S02]  /*14300*/  MOV R73, RZ ;  /* 0x000000ff00497202 */ /* 0x000fe40000000f00 */
[----:B------:R-:W-:Y:S02]  /*14310*/  MOV R66, 0xffffffff ;  /* 0xffffffff00427802 */ /* 0x000fe40000000f00 */
[----:B------:R-:W-:Y:S02]  /*14320*/  MOV R64, 0x14340 ;  /* 0x0001434000407802 */ /* 0x000fe40000000f00 */
[----:B------:R-:W-:Y:S05]  /*14330*/  CALL.REL.NOINC `($__internal_23_$__cuda_sm70_shflsync_up) ;  /* 0x00001d1000007944 */ /* 0x000fea0003c00000 */
        /* <DEDUP_REMOVED lines=20> */
[----:B------:R-:W-:Y:S05]  /*14480*/  CALL.REL.NOINC `($__internal_23_$__cuda_sm70_shflsync_up) ;  /* 0x00001bc000007944 */ /* 0x000fea0003c00000 */
[----:B0-----:R-:W-:Y:S01]  /*14490*/  HFMA2.MMA R70, -RZ, RZ, 0, 1.1920928955078125e-07 ;  /* 0x00000002ff467435 */ /* 0x001fe200000001ff */
[----:B-1----:R-:W-:Y:S02]  /*144a0*/  MOV R72, R66 ;  /* 0x0000004200487202 */ /* 0x002fe40000000f00 */
[----:B------:R-:W-:Y:S02]  /*144b0*/  MOV R75, R69 ;  /* 0x00000045004b7202 */ /* 0x000fe40000000f00 */
[----:B------:R-:W-:Y:S02]  /*144c0*/  MOV R73, RZ ;  /* 0x000000ff00497202 */ /* 0x000fe40000000f00 */
[----:B------:R-:W-:-:S02]  /*144d0*/  MOV R66, 0xffffffff ;  /* 0xffffffff00427802 */ /* 0x000fc40000000f00 */
[----:B------:R-:W-:Y:S02]  /*144e0*/  MOV R64, 0x14500 ;  /* 0x0001450000407802 */ /* 0x000fe40000000f00 */
[----:B------:R-:W-:Y:S05]  /*144f0*/  CALL.REL.NOINC `($__internal_23_$__cuda_sm70_shflsync_up) ;  /* 0x00001b5000007944 */ /* 0x000fea0003c00000 */
[----:B0-----:R-:W-:Y:S01]  /*14500*/  HFMA2.MMA R70, -RZ, RZ, 0, 1.1920928955078125e-07 ;  /* 0x00000002ff467435 */ /* 0x001fe200000001ff */
[----:B-1----:R-:W-:Y:S02]  /*14510*/  MOV R68, R66 ;  /* 0x0000004200447202 */ /* 0x002fe40000000f00 */
[----:B------:R-:W-:Y:S02]  /*14520*/  MOV R75, R78 ;  /* 0x0000004e004b7202 */ /* 0x000fe40000000f00 */
[----:B------:R-:W-:Y:S02]  /*14530*/  MOV R73, RZ ;  /* 0x000000ff00497202 */ /* 0x000fe40000000f00 */
[----:B------:R-:W-:Y:S02]  /*14540*/  MOV R66, 0xffffffff ;  /* 0xffffffff00427802 */ /* 0x000fe40000000f00 */
[----:B------:R-:W-:Y:S02]  /*14550*/  MOV R64, 0x14570 ;  /* 0x0001457000407802 */ /* 0x000fe40000000f00 */
[----:B------:R-:W-:Y:S05]  /*14560*/  CALL.REL.NOINC `($__internal_23_$__cuda_sm70_shflsync_up) ;  /* 0x00001ae000007944 */ /* 0x000fea0003c00000 */
[----:B0-----:R-:W-:Y:S01]  /*14570*/  HFMA2.MMA R70, -RZ, RZ, 0, 1.1920928955078125e-07 ;  /* 0x00000002ff467435 */ /* 0x001fe200000001ff */
[----:B-1----:R-:W-:-:S02]  /*14580*/  MOV R74, R66 ;  /* 0x00000042004a7202 */ /* 0x002fc40000000f00 */
[----:B------:R-:W-:Y:S02]  /*14590*/  MOV R75, R79 ;  /* 0x0000004f004b7202 */ /* 0x000fe40000000f00 */
[----:B------:R-:W-:Y:S02]  /*145a0*/  MOV R73, RZ ;  /* 0x000000ff00497202 */ /* 0x000fe40000000f00 */
[----:B------:R-:W-:Y:S02]  /*145b0*/  MOV R66, 0xffffffff ;  /* 0xffffffff00427802 */ /* 0x000fe40000000f00 */
[----:B------:R-:W-:Y:S02]  /*145c0*/  MOV R64, 0x145e0 ;  /* 0x000145e000407802 */ /* 0x000fe40000000f00 */
[----:B------:R-:W-:Y:S05]  /*145d0*/  CALL.REL.NOINC `($__internal_23_$__cuda_sm70_shflsync_up) ;  /* 0x00001a7000007944 */ /* 0x000fea0003c00000 */
[----:B------:R-:W-:Y:S01]  /*145e0*/  ISETP.GE.AND P0, PT, R147, 0x2, PT ;  /* 0x000000029300780c */ /* 0x000fe20003f06270 */
[----:B------:R-:W-:Y:S01]  /*145f0*/  FMUL.FTZ R65, R74, R69 ;  /* 0x000000454a417220 */ /* 0x000fe20000410000 */
[----:B0-----:R-:W-:Y:S01]  /*14600*/  HFMA2.MMA R70, -RZ, RZ, 0, 2.384185791015625e-07 ;  /* 0x00000004ff467435 */ /* 0x001fe200000001ff */
[-C--:B-1----:R-:W-:Y:S01]  /*14610*/  FMUL.FTZ R64, R69, R66.reuse ;  /* 0x0000004245407220 */ /* 0x082fe20000410000 */
[----:B------:R-:W-:Y:S01]  /*14620*/  MOV R73, RZ ;  /* 0x000000ff00497202 */ /* 0x000fe20000000f00 */
        /* <DEDUP_REMOVED lines=10> */
[----:B------:R-:W-:-:S02]  /*146d0*/  MOV R69, R67 ;  /* 0x0000004300457202 */ /* 0x000fc40000000f00 */
[----:B------:R-:W-:Y:S02]  /*146e0*/  MOV R72, R78 ;  /* 0x0000004e00487202 */ /* 0x000fe40000000f00 */
[----:B------:R-:W-:Y:S02]  /*146f0*/  MOV R67, R79 ;  /* 0x0000004f00437202 */ /* 0x000fe40000000f00 */
[----:B------:R-:W-:Y:S02]  /*14700*/  MOV R66, 0xffffffff ;  /* 0xffffffff00427802 */ /* 0x000fe40000000f00 */
[----:B------:R-:W-:Y:S02]  /*14710*/  MOV R75, R69 ;  /* 0x00000045004b7202 */ /* 0x000fe40000000f00 */
[----:B------:R-:W-:Y:S05]  /*14720*/  CALL.REL.NOINC `($__internal_23_$__cuda_sm70_shflsync_up) ;  /* 0x0000192000007944 */ /* 0x000fea0003c00000 */
[----:B0-----:R-:W-:Y:S01]  /*14730*/  HFMA2.MMA R70, -RZ, RZ, 0, 2.384185791015625e-07 ;  /* 0x00000004ff467435 */ /* 0x001fe200000001ff */
[----:B-1----:R-:W-:Y:S02]  /*14740*/  MOV R74, R66 ;  /* 0x00000042004a7202 */ /* 0x002fe40000000f00 */
[----:B------:R-:W-:Y:S02]  /*14750*/  MOV R75, R71 ;  /* 0x00000047004b7202 */ /* 0x000fe40000000f00 */
[----:B------:R-:W-:-:S02]  /*14760*/  MOV R73, RZ ;  /* 0x000000ff00497202 */ /* 0x000fc40000000f00 */
[----:B------:R-:W-:Y:S02]  /*14770*/  MOV R66, 0xffffffff ;  /* 0xffffffff00427802 */ /* 0x000fe40000000f00 */
[----:B------:R-:W-:Y:S02]  /*14780*/  MOV R64, 0x147a0 ;  /* 0x000147a000407802 */ /* 0x000fe40000000f00 */
[----:B------:R-:W-:Y:S05]  /*14790*/  CALL.REL.NOINC `($__internal_23_$__cuda_sm70_shflsync_up) ;  /* 0x000018b000007944 */ /* 0x000fea0003c00000 */
[----:B0-----:R-:W-:Y:S01]  /*147a0*/  HFMA2.MMA R70, -RZ, RZ, 0, 2.384185791015625e-07 ;  /* 0x00000004ff467435 */ /* 0x001fe200000001ff */
[----:B-1----:R-:W-:Y:S02]  /*147b0*/  MOV R68, R66 ;  /* 0x0000004200447202 */ /* 0x002fe40000000f00 */
[----:B------:R-:W-:Y:S02]  /*147c0*/  MOV R75, R72 ;  /* 0x00000048004b7202 */ /* 0x000fe40000000f00 */
[----:B------:R-:W-:Y:S02]  /*147d0*/  MOV R73, RZ ;  /* 0x000000ff00497202 */ /* 0x000fe40000000f00 */
[----:B------:R-:W-:Y:S02]  /*147e0*/  MOV R66, 0xffffffff ;  /* 0xffffffff00427802 */ /* 0x000fe40000000f00 */
[----:B------:R-:W-:-:S02]  /*147f0*/  MOV R64, 0x14810 ;  /* 0x0001481000407802 */ /* 0x000fc40000000f00 */
[----:B------:R-:W-:Y:S05]  /*14800*/  CALL.REL.NOINC `($__internal_23_$__cuda_sm70_shflsync_up) ;  /* 0x0000184000007944 */ /* 0x000fea0003c00000 */
[----:B0-----:R-:W-:Y:S01]  /*14810*/  HFMA2.MMA R70, -RZ, RZ, 0, 2.384185791015625e-07 ;  /* 0x00000004ff467435 */ /* 0x001fe200000001ff */
        /* <DEDUP_REMOVED lines=8> */
[----:B0-----:R-:W-:Y:S01]  /*148a0*/  HFMA2.MMA R70, -RZ, RZ, 0, 4.76837158203125e-07 ;  /* 0x00000008ff467435 */ /* 0x001fe200000001ff */
        /* <DEDUP_REMOVED lines=14> */
[----:B------:R-:W-:Y:S05]  /*14990*/  CALL.REL.NOINC `($__internal_23_$__cuda_sm70_shflsync_up) ;  /* 0x000016b000007944 */ /* 0x000fea0003c00000 */
[----:B0-----:R-:W-:Y:S01]  /*149a0*/  HFMA2.MMA R70, -RZ, RZ, 0, 4.76837158203125e-07 ;  /* 0x00000008ff467435 */ /* 0x001fe200000001ff */
[----:B-1----:R-:W-:Y:S02]  /*149b0*/  MOV R74, R66 ;  /* 0x00000042004a7202 */ /* 0x002fe40000000f00 */
[----:B------:R-:W-:Y:S02]  /*149c0*/  MOV R75, R71 ;  /* 0x00000047004b7202 */ /* 0x000fe40000000f00 */
[----:B------:R-:W-:Y:S02]  /*149d0*/  MOV R73, RZ ;  /* 0x000000ff00497202 */ /* 0x000fe40000000f00 */
[----:B------:R-:W-:Y:S02]  /*149e0*/  MOV R66, 0xffffffff ;  /* 0xffffffff00427802 */ /* 0x000fe40000000f00 */
[----:B------:R-:W-:-:S02]  /*149f0*/  MOV R64, 0x14a10 ;  /* 0x00014a1000407802 */ /* 0x000fc40000000f00 */
[----:B------:R-:W-:Y:S05]  /*14a00*/  CALL.REL.NOINC `($__internal_23_$__cuda_sm70_shflsync_up) ;  /* 0x0000164000007944 */ /* 0x000fea0003c00000 */
[----:B0-----:R-:W-:Y:S01]  /*14a10*/  HFMA2.MMA R70, -RZ, RZ, 0, 4.76837158203125e-07 ;  /* 0x00000008ff467435 */ /* 0x001fe200000001ff */
[----:B-1----:R-:W-:-:S02]  /*14a20*/  MOV R68, R66 ;  /* 0x0000004200447202 */ /* 0x002fc40000000f00 */
[----:B------:R-:W-:Y:S02]  /*14a30*/  MOV R75, R72 ;  /* 0x00000048004b7202 */ /* 0x000fe40000000f00 */
[----:B------:R-:W-:Y:S02]  /*14a40*/  MOV R73, RZ ;  /* 0x000000ff00497202 */ /* 0x000fe40000000f00 */
[----:B------:R-:W-:Y:S02]  /*14a50*/  MOV R66, 0xffffffff ;  /* 0xffffffff00427802 */ /* 0x000fe40000000f00 */
[----:B------:R-:W-:Y:S02]  /*14a60*/  MOV R64, 0x14a80 ;  /* 0x00014a8000407802 */ /* 0x000fe40000000f00 */
[----:B------:R-:W-:Y:S05]  /*14a70*/  CALL.REL.NOINC `($__internal_23_$__cuda_sm70_shflsync_up) ;  /* 0x000015d000007944 */ /* 0x000fea0003c00000 */
[----:B0-----:R-:W-:Y:S01]  /*14a80*/  HFMA2.MMA R70, -RZ, RZ, 0, 4.76837158203125e-07 ;  /* 0x00000008ff467435 */ /* 0x001fe200000001ff */
[----:B-1----:R-:W-:Y:S02]  /*14a90*/  MOV R76, R66 ;  /* 0x00000042004c7202 */ /* 0x002fe40000000f00 */
[----:B------:R-:W-:Y:S02]  /*14aa0*/  MOV R75, R67 ;  /* 0x00000043004b7202 */ /* 0x000fe40000000f00 */
[----:B------:R-:W-:-:S02]  /*14ab0*/  MOV R73, RZ ;  /* 0x000000ff00497202 */ /* 0x000fc40000000f00 */
[----:B------:R-:W-:Y:S02]  /*14ac0*/  MOV R66, 0xffffffff ;  /* 0xffffffff00427802 */ /* 0x000fe40000000f00 */
[----:B------:R-:W-:Y:S02]  /*14ad0*/  MOV R64, 0x14af0 ;  /* 0x00014af000407802 */ /* 0x000fe40000000f00 */
[----:B------:R-:W-:Y:S05]  /*14ae0*/  CALL.REL.NOINC `($__internal_23_$__cuda_sm70_shflsync_up) ;  /* 0x0000156000007944 */ /* 0x000fea0003c00000 */
        /* <DEDUP_REMOVED lines=14> */
[-C--:B------:R-:W-:Y:S02]  /*14bd0*/  MOV R74, R69.reuse ;  /* 0x00000045004a7202 */ /* 0x080fe40000000f00 */
[----:B------:R-:W-:-:S02]  /*14be0*/  MOV R75, R69 ;  /* 0x00000045004b7202 */ /* 0x000fc40000000f00 */
[----:B------:R-:W-:Y:S02]  /*14bf0*/  MOV R73, RZ ;  /* 0x000000ff00497202 */ /* 0x000fe40000000f00 */
[----:B------:R-:W-:Y:S02]  /*14c00*/  MOV R66, 0xffffffff ;  /* 0xffffffff00427802 */ /* 0x000fe40000000f00 */
[----:B------:R-:W-:Y:S02]  /*14c10*/  MOV R79, R67 ;  /* 0x00000043004f7202 */ /* 0x000fe40000000f00 */
[----:B------:R-:W-:Y:S02]  /*14c20*/  MOV R76, R72 ;  /* 0x00000048004c7202 */ /* 0x000fe40000000f00 */
[----:B------:R-:W-:Y:S05]  /*14c30*/  CALL.REL.NOINC `($__internal_23_$__cuda_sm70_shflsync_up) ;  /* 0x0000141000007944 */ /* 0x000fea0003c00000 */
[----:B0-----:R-:W-:Y:S01]  /*14c40*/  HFMA2.MMA R70, -RZ, RZ, 0, 9.5367431640625e-07 ;  /* 0x00000010ff467435 */ /* 0x001fe200000001ff */
[----:B-1----:R-:W-:Y:S02]  /*14c50*/  MOV R71, R66 ;  /* 0x0000004200477202 */ /* 0x002fe40000000f00 */
[----:B------:R-:W-:Y:S02]  /*14c60*/  MOV R75, R68 ;  /* 0x00000044004b7202 */ /* 0x000fe40000000f00 */
[----:B------:R-:W-:-:S02]  /*14c70*/  MOV R73, RZ ;  /* 0x000000ff00497202 */ /* 0x000fc40000000f00 */
[----:B------:R-:W-:Y:S02]  /*14c80*/  MOV R66, 0xffffffff ;  /* 0xffffffff00427802 */ /* 0x000fe40000000f00 */
[----:B------:R-:W-:Y:S02]  /*14c90*/  MOV R64, 0x14cb0 ;  /* 0x00014cb000407802 */ /* 0x000fe40000000f00 */
[----:B------:R-:W-:Y:S05]  /*14ca0*/  CALL.REL.NOINC `($__internal_23_$__cuda_sm70_shflsync_up) ;  /* 0x000013a000007944 */ /* 0x000fea0003c00000 */
[----:B0-----:R-:W-:Y:S01]  /*14cb0*/  HFMA2.MMA R70, -RZ, RZ, 0, 9.5367431640625e-07 ;  /* 0x00000010ff467435 */ /* 0x001fe200000001ff */
[----:B-1----:R-:W-:Y:S02]  /*14cc0*/  MOV R69, R66 ;  /* 0x0000004200457202 */ /* 0x002fe40000000f00 */
[----:B------:R-:W-:Y:S02]  /*14cd0*/  MOV R75, R72 ;  /* 0x00000048004b7202 */ /* 0x000fe40000000f00 */
[----:B------:R-:W-:Y:S02]  /*14ce0*/  MOV R73, RZ ;  /* 0x000000ff00497202 */ /* 0x000fe40000000f00 */
[----:B------:R-:W-:Y:S02]  /*14cf0*/  MOV R66, 0xffffffff ;  /* 0xffffffff00427802 */ /* 0x000fe40000000f00 */
[----:B------:R-:W-:-:S02]  /*14d00*/  MOV R64, 0x14d20 ;  /* 0x00014d2000407802 */ /* 0x000fc40000000f00 */
[----:B------:R-:W-:Y:S05]  /*14d10*/  CALL.REL.NOINC `($__internal_23_$__cuda_sm70_shflsync_up) ;  /* 0x0000133000007944 */ /* 0x000fea0003c00000 */
[----:B0-----:R-:W-:Y:S01]  /*14d20*/  HFMA2.MMA R70, -RZ, RZ, 0, 9.5367431640625e-07 ;  /* 0x00000010ff467435 */ /* 0x001fe200000001ff */
[----:B-1----:R-:W-:-:S02]  /*14d30*/  MOV R77, R66 ;  /* 0x00000042004d7202 */ /* 0x002fc40000000f00 */
[----:B------:R-:W-:Y:S02]  /*14d40*/  MOV R75, R67 ;  /* 0x00000043004b7202 */ /* 0x000fe40000000f00 */
[----:B------:R-:W-:Y:S02]  /*14d50*/  MOV R73, RZ ;  /* 0x000000ff00497202 */ /* 0x000fe40000000f00 */
[----:B------:R-:W-:Y:S02]  /*14d60*/  MOV R66, 0xffffffff ;  /* 0xffffffff00427802 */ /* 0x000fe40000000f00 */
[----:B------:R-:W-:Y:S02]  /*14d70*/  MOV R64, 0x14d90 ;  /* 0x00014d9000407802 */ /* 0x000fe40000000f00 */
[----:B------:R-:W-:Y:S05]  /*14d80*/  CALL.REL.NOINC `($__internal_23_$__cuda_sm70_shflsync_up) ;  /* 0x000012c000007944 */ /* 0x000fea0003c00000 */
[----:B01----:R-:W-:Y:S05]  /*14d90*/  BRA `(.L_x_896) ;  /* 0xffff62f000007947 */ /* 0x003fea000383ffff */
.L_x_793:
[----:B------:R-:W-:Y:S01]  /*14da0*/  HFMA2.MMA R70, -RZ, RZ, 0, 5.9604644775390625e-08 ;  /* 0x00000001ff467435 */ /* 0x000fe200000001ff */
[----:B------:R-:W-:Y:S02]  /*14db0*/  MOV R75, R74 ;  /* 0x0000004a004b7202 */ /* 0x000fe40000000f00 */
[----:B------:R-:W-:Y:S02]  /*14dc0*/  MOV R73, RZ ;  /* 0x000000ff00497202 */ /* 0x000fe40000000f00 */
[----:B-1----:R-:W-:-:S02]  /*14dd0*/  MOV R66, 0xffffffff ;  /* 0xffffffff00427802 */ /* 0x002fc40000000f00 */
[----:B------:R-:W-:Y:S02]  /*14de0*/  MOV R64, 0x14e00 ;  /* 0x00014e0000407802 */ /* 0x000fe40000000f00 */
[----:B0-----:R-:W-:Y:S05]  /*14df0*/  CALL.REL.NOINC `($__internal_23_$__cuda_sm70_shflsync_up) ;  /* 0x0000125000007944 */ /* 0x001fea0003c00000 */
        /* <DEDUP_REMOVED lines=14> */
[----:B0-----:R-:W-:Y:S01]  /*14ee0*/  HFMA2.MMA R70, -RZ, RZ, 0, 5.9604644775390625e-08 ;  /* 0x00000001ff467435 */ /* 0x001fe200000001ff */
[----:B-1----:R-:W-:Y:S02]  /*14ef0*/  MOV R76, R66 ;  /* 0x00000042004c7202 */ /* 0x002fe40000000f00 */
[----:B------:R-:W-:Y:S02]  /*14f00*/  MOV R75, R77 ;  /* 0x0000004d004b7202 */ /* 0x000fe40000000f00 */
[----:B------:R-:W-:-:S02]  /*14f10*/  MOV R73, RZ ;  /* 0x000000ff00497202 */ /* 0x000fc40000000f00 */
[----:B------:R-:W-:Y:S02]  /*14f20*/  MOV R66, 0xffffffff ;  /* 0xffffffff00427802 */ /* 0x000fe40000000f00 */
[----:B------:R-:W-:Y:S02]  /*14f30*/  MOV R64, 0x14f50 ;  /* 0x00014f5000407802 */ /* 0x000fe40000000f00 */
[----:B------:R-:W-:Y:S05]  /*14f40*/  CALL.REL.NOINC `($__internal_23_$__cuda_sm70_shflsync_up) ;  /* 0x0000110000007944 */ /* 0x000fea0003c00000 */
[----:B-1----:R-:W-:Y:S01]  /*14f50*/  MOV R77, R66 ;  /* 0x00000042004d7202 */ /* 0x002fe20000000f00 */
[----:B------:R-:W-:Y:S01]  /*14f60*/  HFMA2.MMA R66, -RZ, RZ, 0, 0 ;  /* 0x00000000ff427435 */ /* 0x000fe200000001ff */
[----:B------:R-:W-:Y:S02]  /*14f70*/  MOV R64, R60 ;  /* 0x0000003c00407202 */ /* 0x000fe40000000f00 */
[----:B------:R-:W-:Y:S02]  /*14f80*/  MOV R60, R68 ;  /* 0x00000044003c7202 */ /* 0x000fe40000000f00 */
[----:B------:R-:W-:Y:S02]  /*14f90*/  MOV R247, 0xffffffff ;  /* 0xffffffff00f77802 */ /* 0x000fe40000000f00 */
[----:B------:R-:W-:-:S02]  /*14fa0*/  MOV R65, 0x14fc0 ;  /* 0x00014fc000417802 */ /* 0x000fc40000000f00 */
[----:B0-----:R-:W-:Y:S05]  /*14fb0*/  CALL.REL.NOINC `($__internal_22_$__cuda_sm70_shflsync_idx_p) ;  /* 0x0000102000007944 */ /* 0x001fea0003c00000 */
[----:B-1----:R-:W-:Y:S01]  /*14fc0*/  MOV R72, R66 ;  /* 0x0000004200487202 */ /* 0x002fe20000000f00 */
[----:B------:R-:W-:Y:S01]  /*14fd0*/  HFMA2.MMA R66, -RZ, RZ, 0, 0 ;  /* 0x00000000ff427435 */ /* 0x000fe200000001ff */
[----:B------:R-:W-:-:S02]  /*14fe0*/  MOV R64, R61 ;  /* 0x0000003d00407202 */ /* 0x000fc40000000f00 */
[----:B------:R-:W-:Y:S02]  /*14ff0*/  MOV R247, 0xffffffff ;  /* 0xffffffff00f77802 */ /* 0x000fe40000000f00 */
[----:B------:R-:W-:Y:S02]  /*15000*/  MOV R65, 0x15020 ;  /* 0x0001502000417802 */ /* 0x000fe40000000f00 */
[----:B0-----:R-:W-:Y:S05]  /*15010*/  CALL.REL.NOINC `($__internal_22_$__cuda_sm70_shflsync_idx_p) ;  /* 0x00000fc000007944 */ /* 0x001fea0003c00000 */
[----:B-1----:R-:W-:Y:S01]  /*15020*/  MOV R73, R66 ;  /* 0x0000004200497202 */ /* 0x002fe20000000f00 */
[----:B------:R-:W-:Y:S01]  /*15030*/  HFMA2.MMA R66, -RZ, RZ, 0, 0 ;  /* 0x00000000ff427435 */ /* 0x000fe200000001ff */
[----:B------:R-:W-:Y:S02]  /*15040*/  MOV R64, R62 ;  /* 0x0000003e00407202 */ /* 0x000fe40000000f00 */
[----:B------:R-:W-:Y:S02]  /*15050*/  MOV R247, 0xffffffff ;  /* 0xffffffff00f77802 */ /* 0x000fe40000000f00 */
[----:B------:R-:W-:Y:S02]  /*15060*/  MOV R65, 0x15080 ;  /* 0x0001508000417802 */ /* 0x000fe40000000f00 */
        /* <DEDUP_REMOVED lines=8> */
[----:B0-----:R-:W-:Y:S05]  /*150f0*/  BRA `(.L_x_897) ;  /* 0xffff627000007947 */ /* 0x001fea000383ffff */
.L_x_796:
[----:B------:R-:W-:Y:S01]  /*15100*/  HFMA2.MMA R66, -RZ, RZ, 0, 5.9604644775390625e-08 ;  /* 0x00000001ff427435 */ /* 0x000fe200000001ff */
[----:B------:R-:W-:Y:S02]  /*15110*/  MOV R75, R71 ;  /* 0x00000047004b7202 */ /* 0x000fe40000000f00 */
[----:B------:R-:W-:Y:S02]  /*15120*/  MOV R76, 0x1f ;  /* 0x0000001f004c7802 */ /* 0x000fe40000000f00 */
[----:B------:R-:W-:Y:S02]  /*15130*/  MOV R65, 0xffffffff ;  /* 0xffffffff00417802 */ /* 0x000fe40000000f00 */
[----:B------:R-:W-:-:S02]  /*15140*/  MOV R64, 0x15160 ;  /* 0x0001516000407802 */ /* 0x000fc40000000f00 */
[----:B------:R-:W-:Y:S05]  /*15150*/  CALL.REL.NOINC `($__internal_21_$__cuda_sm70_shflsync_down) ;  /* 0x00000e4000007944 */ /* 0x000fea0003c00000 */
[----:B-1----:R-:W-:Y:S01]  /*15160*/  MOV R67, R66 ;  /* 0x0000004200437202 */ /* 0x002fe20000000f00 */
[----:B------:R-:W-:Y:S05]  /*15170*/  BRA `(.L_x_898) ;  /* 0xffff77e000007947 */ /* 0x000fea000383ffff */
.L_x_797:
[----:B------:R-:W-:Y:S01]  /*15180*/  HFMA2.MMA R66, -RZ, RZ, 0, 5.9604644775390625e-08 ;  /* 0x00000001ff427435 */ /* 0x000fe200000001ff */
[----:B------:R-:W-:-:S02]  /*15190*/  MOV R75, R69 ;  /* 0x00000045004b7202 */ /* 0x000fc40000000f00 */
[----:B------:R-:W-:Y:S02]  /*151a0*/  MOV R76, 0x1f ;  /* 0x0000001f004c7802 */ /* 0x000fe40000000f00 */
[----:B------:R-:W-:Y:S02]  /*151b0*/  MOV R65, 0xffffffff ;  /* 0xffffffff00417802 */ /* 0x000fe40000000f00 */
[----:B------:R-:W-:Y:S02]  /*151c0*/  MOV R64, 0x151e0 ;  /* 0x000151e000407802 */ /* 0x000fe40000000f00 */
[----:B01----:R-:W-:Y:S05]  /*151d0*/  CALL.REL.NOINC `($__internal_21_$__cuda_sm70_shflsync_down) ;  /* 0x00000dc000007944 */ /* 0x003fea0003c00000 */
[----:B-1----:R-:W-:Y:S01]  /*151e0*/  MOV R69, R66 ;  /* 0x0000004200457202 */ /* 0x002fe20000000f00 */
[----:B------:R-:W-:Y:S01]  /*151f0*/  HFMA2.MMA R66, -RZ, RZ, 0, 5.9604644775390625e-08 ;  /* 0x00000001ff427435 */ /* 0x000fe200000001ff */
[----:B------:R-:W-:Y:S02]  /*15200*/  MOV R75, R68 ;  /* 0x00000044004b7202 */ /* 0x000fe40000000f00 */
[----:B------:R-:W-:Y:S02]  /*15210*/  MOV R76, 0x1f ;  /* 0x0000001f004c7802 */ /* 0x000fe40000000f00 */
[----:B------:R-:W-:-:S02]  /*15220*/  MOV R65, 0xffffffff ;  /* 0xffffffff00417802 */ /* 0x000fc40000000f00 */
[----:B------:R-:W-:Y:S02]  /*15230*/  MOV R64, 0x15250 ;  /* 0x0001525000407802 */ /* 0x000fe40000000f00 */
[----:B------:R-:W-:Y:S05]  /*15240*/  CALL.REL.NOINC `($__internal_21_$__cuda_sm70_shflsync_down) ;  /* 0x00000d5000007944 */ /* 0x000fea0003c00000 */
[----:B-1----:R-:W-:Y:S01]  /*15250*/  MOV R73, R66 ;  /* 0x0000004200497202 */ /* 0x002fe20000000f00 */
[----:B------:R-:W-:Y:S01]  /*15260*/  HFMA2.MMA R66, -RZ, RZ, 0, 5.9604644775390625e-08 ;  /* 0x00000001ff427435 */ /* 0x000fe200000001ff */
[----:B------:R-:W-:Y:S02]  /*15270*/  MOV R75, R70 ;  /* 0x00000046004b7202 */ /* 0x000fe40000000f00 */
[----:B------:R-:W-:Y:S02]  /*15280*/  MOV R76, 0x1f ;  /* 0x0000001f004c7802 */ /* 0x000fe40000000f00 */
[----:B------:R-:W-:Y:S02]  /*15290*/  MOV R65, 0xffffffff ;  /* 0xffffffff00417802 */ /* 0x000fe40000000f00 */
[----:B------:R-:W-:Y:S02]  /*152a0*/  MOV R64, 0x152c0 ;  /* 0x000152c000407802 */ /* 0x000fe40000000f00 */
[----:B------:R-:W-:Y:S05]  /*152b0*/  CALL.REL.NOINC `($__internal_21_$__cuda_sm70_shflsync_down) ;  /* 0x00000ce000007944 */ /* 0x000fea0003c00000 */
[----:B-1----:R-:W-:Y:S01]  /*152c0*/  MOV R64, R66 ;  /* 0x0000004200407202 */ /* 0x002fe20000000f00 */
[----:B------:R-:W-:Y:S05]  /*152d0*/  BRA `(.L_x_899) ;  /* 0xffff76c000007947 */ /* 0x000fea000383ffff */
.L_x_800:
[----:B------:R-:W-:Y:S01]  /*152e0*/  HFMA2.MMA R66, -RZ, RZ, 0, 1.1920928955078125e-07 ;  /* 0x00000002ff427435 */ /* 0x000fe200000001ff */
[----:B------:R-:W-:-:S02]  /*152f0*/  MOV R75, R71 ;  /* 0x00000047004b7202 */ /* 0x000fc40000000f00 */
[----:B------:R-:W-:Y:S02]  /*15300*/  MOV R76, 0x1f ;  /* 0x0000001f004c7802 */ /* 0x000fe40000000f00 */
[----:B------:R-:W-:Y:S02]  /*15310*/  MOV R65, 0xffffffff ;  /* 0xffffffff00417802 */ /* 0x000fe40000000f00 */
[----:B0-----:R-:W-:Y:S02]  /*15320*/  MOV R64, 0x15340 ;  /* 0x0001534000407802 */ /* 0x001fe40000000f00 */
[----:B-1234-:R-:W-:Y:S05]  /*15330*/  CALL.REL.NOINC `($__internal_21_$__cuda_sm70_shflsync_down) ;  /* 0x00000c6000007944 */ /* 0x01efea0003c00000 */
[----:B-1----:R-:W-:Y:S01]  /*15340*/  MOV R67, R66 ;  /* 0x0000004200437202 */ /* 0x002fe20000000f00 */
[----:B------:R-:W-:Y:S01]  /*15350*/  HFMA2.MMA R66, -RZ, RZ, 0, 1.1920928955078125e-07 ;  /* 0x00000002ff427435 */ /* 0x000fe200000001ff */
[----:B------:R-:W-:Y:S02]  /*15360*/  MOV R75, R74 ;  /* 0x0000004a004b7202 */ /* 0x000fe40000000f00 */
[----:B------:R-:W-:Y:S02]  /*15370*/  MOV R76, 0x1f ;  /* 0x0000001f004c7802 */ /* 0x000fe40000000f00 */
[----:B------:R-:W-:-:S02]  /*15380*/  MOV R65, 0xffffffff ;  /* 0xffffffff00417802 */ /* 0x000fc40000000f00 */
[----:B------:R-:W-:Y:S02]  /*15390*/  MOV R64, 0x153b0 ;  /* 0x000153b000407802 */ /* 0x000fe40000000f00 */
[----:B------:R-:W-:Y:S05]  /*153a0*/  CALL.REL.NOINC `($__internal_21_$__cuda_sm70_shflsync_down) ;  /* 0x00000bf000007944 */ /* 0x000fea0003c00000 */
[----:B-1----:R-:W-:Y:S01]  /*153b0*/  MOV R69, R66 ;  /* 0x0000004200457202 */ /* 0x002fe20000000f00 */
[----:B------:R-:W-:Y:S01]  /*153c0*/  HFMA2.MMA R66, -RZ, RZ, 0, 1.1920928955078125e-07 ;  /* 0x00000002ff427435 */ /* 0x000fe200000001ff */
[----:B------:R-:W-:Y:S02]  /*153d0*/  MOV R75, R68 ;  /* 0x00000044004b7202 */ /* 0x000fe40000000f00 */
[----:B------:R-:W-:Y:S02]  /*153e0*/  MOV R76, 0x1f ;  /* 0x0000001f004c7802 */ /* 0x000fe40000000f00 */
[----:B------:R-:W-:Y:S02]  /*153f0*/  MOV R65, 0xffffffff ;  /* 0xffffffff00417802 */ /* 0x000fe40000000f00 */
[----:B------:R-:W-:Y:S02]  /*15400*/  MOV R64, 0x15420 ;  /* 0x0001542000407802 */ /* 0x000fe40000000f00 */
[----:B------:R-:W-:Y:S05]  /*15410*/  CALL.REL.NOINC `($__internal_21_$__cuda_sm70_shflsync_down) ;  /* 0x00000b8000007944 */ /* 0x000fea0003c00000 */
[----:B-1----:R-:W-:Y:S01]  /*15420*/  MOV R70, R66 ;  /* 0x0000004200467202 */ /* 0x002fe20000000f00 */
[----:B------:R-:W-:Y:S01]  /*15430*/  HFMA2.MMA R66, -RZ, RZ, 0, 1.1920928955078125e-07 ;  /* 0x00000002ff427435 */ /* 0x000fe200000001ff */
[----:B------:R-:W-:-:S02]  /*15440*/  MOV R75, R72 ;  /* 0x00000048004b7202 */ /* 0x000fc40000000f00 */
[----:B------:R-:W-:Y:S02]  /*15450*/  MOV R76, 0x1f ;  /* 0x0000001f004c7802 */ /* 0x000fe40000000f00 */
[----:B------:R-:W-:Y:S02]  /*15460*/  MOV R65, 0xffffffff ;  /* 0xffffffff00417802 */ /* 0x000fe40000000f00 */
[----:B------:R-:W-:Y:S02]  /*15470*/  MOV R64, 0x15490 ;  /* 0x0001549000407802 */ /* 0x000fe40000000f00 */
[----:B------:R-:W-:Y:S05]  /*15480*/  CALL.REL.NOINC `($__internal_21_$__cuda_sm70_shflsync_down) ;  /* 0x00000b1000007944 */ /* 0x000fea0003c00000 */
[----:B-1----:R-:W-:Y:S01]  /*15490*/  MOV R64, R66 ;  /* 0x0000004200407202 */ /* 0x002fe20000000f00 */
[----:B------:R-:W-:Y:S05]  /*154a0*/  BRA `(.L_x_900) ;  /* 0xffff763000007947 */ /* 0x000fea000383ffff */
.L_x_803:
[----:B------:R-:W-:Y:S01]  /*154b0*/  HFMA2.MMA R66, -RZ, RZ, 0, 2.384185791015625e-07 ;  /* 0x00000004ff427435 */ /* 0x000fe200000001ff */
[----:B------:R-:W-:Y:S02]  /*154c0*/  MOV R75, R71 ;  /* 0x00000047004b7202 */ /* 0x000fe40000000f00 */
[----:B------:R-:W-:Y:S02]  /*154d0*/  MOV R76, 0x1f ;  /* 0x0000001f004c7802 */ /* 0x000fe40000000f00 */
[----:B------:R-:W-:-:S02]  /*154e0*/  MOV R65, 0xffffffff ;  /* 0xffffffff00417802 */ /* 0x000fc40000000f00 */
[----:B0-----:R-:W-:Y:S02]  /*154f0*/  MOV R64, 0x15510 ;  /* 0x0001551000407802 */ /* 0x001fe40000000f00 */
[----:B-1234-:R-:W-:Y:S05]  /*15500*/  CALL.REL.NOINC `($__internal_21_$__cuda_sm70_shflsync_down) ;  /* 0x00000a9000007944 */ /* 0x01efea0003c00000 */
[----:B-1----:R-:W-:Y:S01]  /*15510*/  MOV R67, R66 ;  /* 0x0000004200437202 */ /* 0x002fe20000000f00 */
[----:B------:R-:W-:Y:S05]  /*15520*/  BRA `(.L_x_901) ;  /* 0xffff76c000007947 */ /* 0x000fea000383ffff */
.L_x_804:
[----:B------:R-:W-:Y:S01]  /*15530*/  HFMA2.MMA R66, -RZ, RZ, 0, 2.384185791015625e-07 ;  /* 0x00000004ff427435 */ /* 0x000fe200000001ff */
[----:B------:R-:W-:Y:S02]  /*15540*/  MOV R75, R74 ;  /* 0x0000004a004b7202 */ /* 0x000fe40000000f00 */
[----:B------:R-:W-:Y:S02]  /*15550*/  MOV R76, 0x1f ;  /* 0x0000001f004c7802 */ /* 0x000fe40000000f00 */
[----:B------:R-:W-:Y:S02]  /*15560*/  MOV R65, 0xffffffff ;  /* 0xffffffff00417802 */ /* 0x000fe40000000f00 */
[----:B0-----:R-:W-:Y:S02]  /*15570*/  MOV R64, 0x15590 ;  /* 0x0001559000407802 */ /* 0x001fe40000000f00 */
[----:B-1234-:R-:W-:Y:S05]  /*15580*/  CALL.REL.NOINC `($__internal_21_$__cuda_sm70_shflsync_down) ;  /* 0x00000a1000007944 */ /* 0x01efea0003c00000 */
[----:B-1----:R-:W-:Y:S01]  /*15590*/  MOV R69, R66 ;  /* 0x0000004200457202 */ /* 0x002fe20000000f00 */
[----:B------:R-:W-:Y:S01]  /*155a0*/  HFMA2.MMA R66, -RZ, RZ, 0, 2.384185791015625e-07 ;  /* 0x00000004ff427435 */ /* 0x000fe200000001ff */
[----:B------:R-:W-:-:S02]  /*155b0*/  MOV R75, R68 ;  /* 0x00000044004b7202 */ /* 0x000fc40000000f00 */
[----:B------:R-:W-:Y:S02]  /*155c0*/  MOV R76, 0x1f ;  /* 0x0000001f004c7802 */ /* 0x000fe40000000f00 */
[----:B------:R-:W-:Y:S02]  /*155d0*/  MOV R65, 0xffffffff ;  /* 0xffffffff00417802 */ /* 0x000fe40000000f00 */
[----:B------:R-:W-:Y:S02]  /*155e0*/  MOV R64, 0x15600 ;  /* 0x0001560000407802 */ /* 0x000fe40000000f00 */
[----:B------:R-:W-:Y:S05]  /*155f0*/  CALL.REL.NOINC `($__internal_21_$__cuda_sm70_shflsync_down) ;  /* 0x000009a000007944 */ /* 0x000fea0003c00000 */
[----:B-1----:R-:W-:Y:S01]  /*15600*/  MOV R70, R66 ;  /* 0x0000004200467202 */ /* 0x002fe20000000f00 */
[----:B------:R-:W-:Y:S01]  /*15610*/  HFMA2.MMA R66, -RZ, RZ, 0, 2.384185791015625e-07 ;  /* 0x00000004ff427435 */ /* 0x000fe200000001ff */
[----:B------:R-:W-:Y:S02]  /*15620*/  MOV R75, R72 ;  /* 0x00000048004b7202 */ /* 0x000fe40000000f00 */
[----:B------:R-:W-:Y:S02]  /*15630*/  MOV R76, 0x1f ;  /* 0x0000001f004c7802 */ /* 0x000fe40000000f00 */
[----:B------:R-:W-:-:S02]  /*15640*/  MOV R65, 0xffffffff ;  /* 0xffffffff00417802 */ /* 0x000fc40000000f00 */
[----:B------:R-:W-:Y:S02]  /*15650*/  MOV R64, 0x15670 ;  /* 0x0001567000407802 */ /* 0x000fe40000000f00 */
[----:B------:R-:W-:Y:S05]  /*15660*/  CALL.REL.NOINC `($__internal_21_$__cuda_sm70_shflsync_down) ;  /* 0x0000093000007944 */ /* 0x000fea0003c00000 */
[----:B-1----:R-:W-:Y:S01]  /*15670*/  MOV R64, R66 ;  /* 0x0000004200407202 */ /* 0x002fe20000000f00 */
[----:B------:R-:W-:Y:S05]  /*15680*/  BRA `(.L_x_902) ;  /* 0xffff75a000007947 */ /* 0x000fea000383ffff */
.L_x_807:
[----:B------:R-:W-:Y:S01]  /*15690*/  HFMA2.MMA R66, -RZ, RZ, 0, 4.76837158203125e-07 ;  /* 0x00000008ff427435 */ /* 0x000fe200000001ff */
[----:B------:R-:W-:Y:S02]  /*156a0*/  MOV R75, R71 ;  /* 0x00000047004b7202 */ /* 0x000fe40000000f00 */
[----:B------:R-:W-:Y:S02]  /*156b0*/  MOV R76, 0x1f ;  /* 0x0000001f004c7802 */ /* 0x000fe40000000f00 */
[----:B------:R-:W-:Y:S02]  /*156c0*/  MOV R65, 0xffffffff ;  /* 0xffffffff00417802 */ /* 0x000fe40000000f00 */
[----:B0-----:R-:W-:Y:S02]  /*156d0*/  MOV R64, 0x156f0 ;  /* 0x000156f000407802 */ /* 0x001fe40000000f00 */
[----:B-1234-:R-:W-:Y:S05]  /*156e0*/  CALL.REL.NOINC `($__internal_21_$__cuda_sm70_shflsync_down) ;  /* 0x000008b000007944 */ /* 0x01efea0003c00000 */
[----:B-1----:R-:W-:Y:S01]  /*156f0*/  MOV R67, R66 ;  /* 0x0000004200437202 */ /* 0x002fe20000000f00 */
[----:B------:R-:W-:Y:S01]  /*15700*/  HFMA2.MMA R66, -RZ, RZ, 0, 4.76837158203125e-07 ;  /* 0x00000008ff427435 */ /* 0x000fe200000001ff */
[----:B------:R-:W-:-:S02]  /*15710*/  MOV R75, R74 ;  /* 0x0000004a004b7202 */ /* 0x000fc40000000f00 */
[----:B------:R-:W-:Y:S02]  /*15720*/  MOV R76, 0x1f ;  /* 0x0000001f004c7802 */ /* 0x000fe40000000f00 */
[----:B------:R-:W-:Y:S02]  /*15730*/  MOV R65, 0xffffffff ;  /* 0xffffffff00417802 */ /* 0x000fe40000000f00 */
[----:B------:R-:W-:Y:S02]  /*15740*/  MOV R64, 0x15760 ;  /* 0x0001576000407802 */ /* 0x000fe40000000f00 */
[----:B------:R-:W-:Y:S05]  /*15750*/  CALL.REL.NOINC `($__internal_21_$__cuda_sm70_shflsync_down) ;  /* 0x0000084000007944 */ /* 0x000fea0003c00000 */
[----:B-1----:R-:W-:Y:S01]  /*15760*/  MOV R69, R66 ;  /* 0x0000004200457202 */ /* 0x002fe20000000f00 */
[----:B------:R-:W-:Y:S01]  /*15770*/  HFMA2.MMA R66, -RZ, RZ, 0, 4.76837158203125e-07 ;  /* 0x00000008ff427435 */ /* 0x000fe200000001ff */
[----:B------:R-:W-:Y:S02]  /*15780*/  MOV R75, R68 ;  /* 0x00000044004b7202 */ /* 0x000fe40000000f00 */
[----:B------:R-:W-:Y:S02]  /*15790*/  MOV R76, 0x1f ;  /* 0x0000001f004c7802 */ /* 0x000fe40000000f00 */
[----:B------:R-:W-:-:S02]  /*157a0*/  MOV R65, 0xffffffff ;  /* 0xffffffff00417802 */ /* 0x000fc40000000f00 */
[----:B------:R-:W-:Y:S02]  /*157b0*/  MOV R64, 0x157d0 ;  /* 0x000157d000407802 */ /* 0x000fe40000000f00 */
[----:B------:R-:W-:Y:S05]  /*157c0*/  CALL.REL.NOINC `($__internal_21_$__cuda_sm70_shflsync_down) ;  /* 0x000007d000007944 */ /* 0x000fea0003c00000 */
[----:B-1----:R-:W-:Y:S01]  /*157d0*/  MOV R70, R66 ;  /* 0x0000004200467202 */ /* 0x002fe20000000f00 */
[----:B------:R-:W-:Y:S01]  /*157e0*/  HFMA2.MMA R66, -RZ, RZ, 0, 4.76837158203125e-07 ;  /* 0x00000008ff427435 */ /* 0x000fe200000001ff */
[----:B------:R-:W-:Y:S02]  /*157f0*/  MOV R75, R72 ;  /* 0x00000048004b7202 */ /* 0x000fe40000000f00 */
[----:B------:R-:W-:Y:S02]  /*15800*/  MOV R76, 0x1f ;  /* 0x0000001f004c7802 */ /* 0x000fe40000000f00 */
[----:B------:R-:W-:Y:S02]  /*15810*/  MOV R65, 0xffffffff ;  /* 0xffffffff00417802 */ /* 0x000fe40000000f00 */
[----:B------:R-:W-:Y:S02]  /*15820*/  MOV R64, 0x15840 ;  /* 0x0001584000407802 */ /* 0x000fe40000000f00 */
[----:B------:R-:W-:Y:S05]  /*15830*/  CALL.REL.NOINC `($__internal_21_$__cuda_sm70_shflsync_down) ;  /* 0x0000076000007944 */ /* 0x000fea0003c00000 */
[----:B-1----:R-:W-:Y:S01]  /*15840*/  MOV R64, R66 ;  /* 0x0000004200407202 */ /* 0x002fe20000000f00 */
[----:B------:R-:W-:Y:S05]  /*15850*/  BRA `(.L_x_903) ;  /* 0xffff751000007947 */ /* 0x000fea000383ffff */
.L_x_810:
[----:B------:R-:W-:Y:S01]  /*15860*/  HFMA2.MMA R66, -RZ, RZ, 0, 9.5367431640625e-07 ;  /* 0x00000010ff427435 */ /* 0x000fe200000001ff */
[----:B------:R-:W-:-:S02]  /*15870*/  MOV R75, R71 ;  /* 0x00000047004b7202 */ /* 0x000fc40000000f00 */
[----:B------:R-:W-:Y:S02]  /*15880*/  MOV R76, 0x1f ;  /* 0x0000001f004c7802 */ /* 0x000fe40000000f00 */
[----:B------:R-:W-:Y:S02]  /*15890*/  MOV R65, 0xffffffff ;  /* 0xffffffff00417802 */ /* 0x000fe40000000f00 */
[----:B0-----:R-:W-:Y:S02]  /*158a0*/  MOV R64, 0x158c0 ;  /* 0x000158c000407802 */ /* 0x001fe40000000f00 */
[----:B-1234-:R-:W-:Y:S05]  /*158b0*/  CALL.REL.NOINC `($__internal_21_$__cuda_sm70_shflsync_down) ;  /* 0x000006e000007944 */ /* 0x01efea0003c00000 */
[----:B-1----:R-:W-:Y:S01]  /*158c0*/  MOV R67, R66 ;  /* 0x0000004200437202 */ /* 0x002fe20000000f00 */
[----:B------:R-:W-:Y:S05]  /*158d0*/  BRA `(.L_x_904) ;  /* 0xffff75a000007947 */ /* 0x000fea000383ffff */
.L_x_811:
[----:B------:R-:W-:Y:S01]  /*158e0*/  HFMA2.MMA R66, -RZ, RZ, 0, 9.5367431640625e-07 ;  /* 0x00000010ff427435 */ /* 0x000fe200000001ff */
[----:B------:R-:W-:Y:S02]  /*158f0*/  MOV R75, R74 ;  /* 0x0000004a004b7202 */ /* 0x000fe40000000f00 */
[----:B------:R-:W-:Y:S02]  /*15900*/  MOV R76, 0x1f ;  /* 0x0000001f004c7802 */ /* 0x000fe40000000f00 */
[----:B------:R-:W-:-:S02]  /*15910*/  MOV R65, 0xffffffff ;  /* 0xffffffff00417802 */ /* 0x000fc40000000f00 */
[----:B0-----:R-:W-:Y:S02]  /*15920*/  MOV R64, 0x15940 ;  /* 0x0001594000407802 */ /* 0x001fe40000000f00 */
[----:B-1234-:R-:W-:Y:S05]  /*15930*/  CALL.REL.NOINC `($__internal_21_$__cuda_sm70_shflsync_down) ;  /* 0x0000066000007944 */ /* 0x01efea0003c00000 */
[----:B-1----:R-:W-:Y:S01]  /*15940*/  MOV R69, R66 ;  /* 0x0000004200457202 */ /* 0x002fe20000000f00 */
[----:B------:R-:W-:Y:S01]  /*15950*/  HFMA2.MMA R66, -RZ, RZ, 0, 9.5367431640625e-07 ;  /* 0x00000010ff427435 */ /* 0x000fe200000001ff */
[----:B------:R-:W-:Y:S02]  /*15960*/  MOV R75, R68 ;  /* 0x00000044004b7202 */ /* 0x000fe40000000f00 */
[----:B------:R-:W-:Y:S02]  /*15970*/  MOV R76, 0x1f ;  /* 0x0000001f004c7802 */ /* 0x000fe40000000f00 */
[----:B------:R-:W-:Y:S02]  /*15980*/  MOV R65, 0xffffffff ;  /* 0xffffffff00417802 */ /* 0x000fe40000000f00 */
[----:B------:R-:W-:Y:S02]  /*15990*/  MOV R64, 0x159b0 ;  /* 0x000159b000407802 */ /* 0x000fe40000000f00 */
[----:B------:R-:W-:Y:S05]  /*159a0*/  CALL.REL.NOINC `($__internal_21_$__cuda_sm70_shflsync_down) ;  /* 0x000005f000007944 */ /* 0x000fea0003c00000 */
[----:B-1----:R-:W-:Y:S01]  /*159b0*/  MOV R70, R66 ;  /* 0x0000004200467202 */ /* 0x002fe20000000f00 */
[----:B------:R-:W-:Y:S01]  /*159c0*/  HFMA2.MMA R66, -RZ, RZ, 0, 9.5367431640625e-07 ;  /* 0x00000010ff427435 */ /* 0x000fe200000001ff */
[----:B------:R-:W-:-:S02]  /*159d0*/  MOV R75, R72 ;  /* 0x00000048004b7202 */ /* 0x000fc40000000f00 */
[----:B------:R-:W-:Y:S02]  /*159e0*/  MOV R76, 0x1f ;  /* 0x0000001f004c7802 */ /* 0x000fe40000000f00 */
[----:B------:R-:W-:Y:S02]  /*159f0*/  MOV R65, 0xffffffff ;  /* 0xffffffff00417802 */ /* 0x000fe40000000f00 */
[----:B------:R-:W-:Y:S02]  /*15a00*/  MOV R64, 0x15a20 ;  /* 0x00015a2000407802 */ /* 0x000fe40000000f00 */
[----:B------:R-:W-:Y:S05]  /*15a10*/  CALL.REL.NOINC `($__internal_21_$__cuda_sm70_shflsync_down) ;  /* 0x0000058000007944 */ /* 0x000fea0003c00000 */
[----:B-1----:R-:W-:Y:S01]  /*15a20*/  MOV R64, R66 ;  /* 0x0000004200407202 */ /* 0x002fe20000000f00 */
[----:B------:R-:W-:Y:S05]  /*15a30*/  BRA `(.L_x_905) ;  /* 0xffff748000007947 */ /* 0x000fea000383ffff */
.L_x_814:
[----:B------:R-:W-:Y:S01]  /*15a40*/  HFMA2.MMA R66, -RZ, RZ, 0, 0 ;  /* 0x00000000ff427435 */ /* 0x000fe200000001ff */
[----:B0-----:R-:W-:Y:S02]  /*15a50*/  MOV R64, R71 ;  /* 0x0000004700407202 */ /* 0x001fe40000000f00 */
[----:B------:R-:W-:Y:S02]  /*15a60*/  MOV R247, 0xffffffff ;  /* 0xffffffff00f77802 */ /* 0x000fe40000000f00 */
[----:B------:R-:W-:-:S02]  /*15a70*/  MOV R65, 0x15a90 ;  /* 0x00015a9000417802 */ /* 0x000fc40000000f00 */
[----:B-1234-:R-:W-:Y:S05]  /*15a80*/  CALL.REL.NOINC `($__internal_22_$__cuda_sm70_shflsync_idx_p) ;  /* 0x0000055000007944 */ /* 0x01efea0003c00000 */
        /* <DEDUP_REMOVED lines=18> */
[----:B------:R-:W-:Y:S02]  /*15bb0*/  MOV R70, R69 ;  /* 0x0000004500467202 */ /* 0x000fe40000000f00 */
[----:B------:R-:W-:Y:S02]  /*15bc0*/  MOV R69, R67 ;  /* 0x0000004300457202 */ /* 0x000fe40000000f00 */
[----:B-1----:R-:W-:Y:S01]  /*15bd0*/  MOV R67, R66 ;  /* 0x0000004200437202 */ /* 0x002fe20000000f00 */
[----:B------:R-:W-:Y:S01]  /*15be0*/  HFMA2.MMA R66, -RZ, RZ, 0, 5.9604644775390625e-08 ;  /* 0x00000001ff427435 */ /* 0x000fe200000001ff */
[----:B------:R-:W-:Y:S02]  /*15bf0*/  MOV R75, R71 ;  /* 0x00000047004b7202 */ /* 0x000fe40000000f00 */
[----:B------:R-:W-:-:S02]  /*15c00*/  MOV R76, 0x1f ;  /* 0x0000001f004c7802 */ /* 0x000fc40000000f00 */
[----:B------:R-:W-:Y:S02]  /*15c10*/  MOV R65, 0xffffffff ;  /* 0xffffffff00417802 */ /* 0x000fe40000000f00 */
[----:B------:R-:W-:Y:S02]  /*15c20*/  MOV R64, 0x15c40 ;  /* 0x00015c4000407802 */ /* 0x000fe40000000f00 */
[----:B0-----:R-:W-:Y:S05]  /*15c30*/  CALL.REL.NOINC `($__internal_21_$__cuda_sm70_shflsync_down) ;  /* 0x0000036000007944 */ /* 0x001fea0003c00000 */
[----:B-1----:R-:W-:Y:S01]  /*15c40*/  MOV R71, R66 ;  /* 0x0000004200477202 */ /* 0x002fe20000000f00 */
[----:B------:R-:W-:Y:S01]  /*15c50*/  HFMA2.MMA R66, -RZ, RZ, 0, 5.9604644775390625e-08 ;  /* 0x00000001ff427435 */ /* 0x000fe200000001ff */
[----:B------:R-:W-:Y:S02]  /*15c60*/  MOV R75, R74 ;  /* 0x0000004a004b7202 */ /* 0x000fe40000000f00 */
[----:B------:R-:W-:Y:S02]  /*15c70*/  MOV R76, 0x1f ;  /* 0x0000001f004c7802 */ /* 0x000fe40000000f00 */
[----:B------:R-:W-:Y:S02]  /*15c80*/  MOV R65, 0xffffffff ;  /* 0xffffffff00417802 */ /* 0x000fe40000000f00 */
[----:B------:R-:W-:-:S02]  /*15c90*/  MOV R64, 0x15cb0 ;  /* 0x00015cb000407802 */ /* 0x000fc40000000f00 */
[----:B------:R-:W-:Y:S05]  /*15ca0*/  CALL.REL.NOINC `($__internal_21_$__cuda_sm70_shflsync_down) ;  /* 0x000002f000007944 */ /* 0x000fea0003c00000 */
[----:B-1----:R-:W-:Y:S01]  /*15cb0*/  MOV R74, R66 ;  /* 0x00000042004a7202 */ /* 0x002fe20000000f00 */
[----:B------:R-:W-:Y:S01]  /*15cc0*/  HFMA2.MMA R66, -RZ, RZ, 0, 5.9604644775390625e-08 ;  /* 0x00000001ff427435 */ /* 0x000fe200000001ff */
[----:B------:R-:W-:-:S02]  /*15cd0*/  MOV R75, R68 ;  /* 0x00000044004b7202 */ /* 0x000fc40000000f00 */
[----:B------:R-:W-:Y:S02]  /*15ce0*/  MOV R76, 0x1f ;  /* 0x0000001f004c7802 */ /* 0x000fe40000000f00 */
[----:B------:R-:W-:Y:S02]  /*15cf0*/  MOV R65, 0xffffffff ;  /* 0xffffffff00417802 */ /* 0x000fe40000000f00 */
[----:B------:R-:W-:Y:S02]  /*15d00*/  MOV R64, 0x15d20 ;  /* 0x00015d2000407802 */ /* 0x000fe40000000f00 */
[----:B------:R-:W-:Y:S05]  /*15d10*/  CALL.REL.NOINC `($__internal_21_$__cuda_sm70_shflsync_down) ;  /* 0x0000028000007944 */ /* 0x000fea0003c00000 */
[----:B-1----:R-:W-:Y:S01]  /*15d20*/  MOV R68, R66 ;  /* 0x0000004200447202 */ /* 0x002fe20000000f00 */
[----:B------:R-:W-:Y:S01]  /*15d30*/  HFMA2.MMA R66, -RZ, RZ, 0, 5.9604644775390625e-08 ;  /* 0x00000001ff427435 */ /* 0x000fe200000001ff */
[----:B------:R-:W-:Y:S02]  /*15d40*/  MOV R75, R72 ;  /* 0x00000048004b7202 */ /* 0x000fe40000000f00 */
[----:B------:R-:W-:Y:S02]  /*15d50*/  MOV R76, 0x1f ;  /* 0x0000001f004c7802 */ /* 0x000fe40000000f00 */
[----:B------:R-:W-:-:S02]  /*15d60*/  MOV R65, 0xffffffff ;  /* 0xffffffff00417802 */ /* 0x000fc40000000f00 */
[----:B------:R-:W-:Y:S02]  /*15d70*/  MOV R64, 0x15d90 ;  /* 0x00015d9000407802 */ /* 0x000fe40000000f00 */
[----:B------:R-:W-:Y:S05]  /*15d80*/  CALL.REL.NOINC `($__internal_21_$__cuda_sm70_shflsync_down) ;  /* 0x0000021000007944 */ /* 0x000fea0003c00000 */
        /* <DEDUP_REMOVED lines=12> */
[----:B------:R-:W-:Y:S05]  /*15e50*/  CALL.REL.NOINC `($__internal_22_$__cuda_sm70_shflsync_idx_p) ;  /* 0x0000018000007944 */ /* 0x000fea0003c00000 */
        /* <DEDUP_REMOVED lines=8> */
[----:B------:R-:W-:Y:S02]  /*15ee0*/  MOV R64, R62 ;  /* 0x0000003e00407202 */ /* 0x000fe40000000f00 */
[----:B------:R-:W-:-:S02]  /*15ef0*/  MOV R247, 0xffffffff ;  /* 0xffffffff00f77802 */ /* 0x000fc40000000f00 */
        /* <DEDUP_REMOVED lines=9> */
[----:B0-----:R-:W-:Y:S05]  /*15f90*/  BRA `(.L_x_906) ;  /* 0xffff714000007947 */ /* 0x001fea000383ffff */
        .weak           $__internal_21_$__cuda_sm70_shflsync_down
        .type           $__internal_21_$__cuda_sm70_shflsync_down,@function
        .size           $__internal_21_$__cuda_sm70_shflsync_down,($__internal_22_$__cuda_sm70_shflsync_idx_p - $__internal_21_$__cuda_sm70_shflsync_down)
$__internal_21_$__cuda_sm70_shflsync_down:
[----:B------:R-:W-:Y:S04]  /*15fa0*/  WARPSYNC R65 ;  /* 0x0000004100007348 */ /* 0x000fe80003800000 */
[----:B------:R0:W1:Y:S02]  /*15fb0*/  SHFL.DOWN PT, R66, R75, R66, R76 ;  /* 0x080000424b427389 */ /* 0x00006400000e004c */
[----:B0-----:R-:W-:-:S06]  /*15fc0*/  HFMA2.MMA R65, -RZ, RZ, 0, 0 ;  /* 0x00000000ff417435 */ /* 0x001fcc00000001ff */
[----:B------:R-:W-:Y:S05]  /*15fd0*/  RET.REL.NODEC R64 `(_Z25selective_scan_bwd_kernelI32Selective_Scan_bwd_kernel_traitsILi128ELi16ELb0ELb0ELb1ELb1ELb1EN3c108BFloat16ENS1_7complexIfEEEEv12SSMParamsBwd) ;  /* 0xfffea02040007950 */ /* 0x000fea0003c3ffff */
        .weak           $__internal_22_$__cuda_sm70_shflsync_idx_p
        .type           $__internal_22_$__cuda_sm70_shflsync_idx_p,@function
        .size           $__internal_22_$__cuda_sm70_shflsync_idx_p,($__internal_23_$__cuda_sm70_shflsync_up - $__internal_22_$__cuda_sm70_shflsync_idx_p)
$__internal_22_$__cuda_sm70_shflsync_idx_p:
[----:B------:R-:W-:Y:S01]  /*15fe0*/  MOV R147, 0x1f ;  /* 0x0000001f00937802 */ /* 0x000fe20000000f00 */
[----:B------:R-:W-:Y:S04]  /*15ff0*/  WARPSYNC R247 ;  /* 0x000000f700007348 */ /* 0x000fe80003800000 */
[----:B------:R0:W1:Y:S04]  /*16000*/  SHFL.IDX PT, R66, R64, R66, R147 ;  /* 0x0000004240427389 */ /* 0x00006800000e0093 */
[----:B0-----:R-:W0:Y:S01]  /*16010*/  S2R R147, SR_LANEID ;  /* 0x0000000000937919 */ /* 0x001e220000000000 */
[----:B------:R-:W-:Y:S01]  /*16020*/  MOV R64, R65 ;  /* 0x0000004100407202 */ /* 0x000fe20000000f00 */
[----:B------:R-:W-:-:S06]  /*16030*/  HFMA2.MMA R65, -RZ, RZ, 0, 0 ;  /* 0x00000000ff417435 */ /* 0x000fcc00000001ff */
[----:B------:R-:W-:Y:S05]  /*16040*/  RET.REL.NODEC R64 `(_Z25selective_scan_bwd_kernelI32Selective_Scan_bwd_kernel_traitsILi128ELi16ELb0ELb0ELb1ELb1ELb1EN3c108BFloat16ENS1_7complexIfEEEEv12SSMParamsBwd) ;  /* 0xfffe9fb040007950 */ /* 0x000fea0003c3ffff */
        .weak           $__internal_23_$__cuda_sm70_shflsync_up
        .type           $__internal_23_$__cuda_sm70_shflsync_up,@function
        .size           $__internal_23_$__cuda_sm70_shflsync_up,(.L_x_14455 - $__internal_23_$__cuda_sm70_shflsync_up)
$__internal_23_$__cuda_sm70_shflsync_up:
[----:B------:R-:W-:Y:S01]  /*16050*/  MOV R65, 0x0 ;  /* 0x0000000000417802 */ /* 0x000fe20000000f00 */
[----:B------:R-:W-:Y:S04]  /*16060*/  WARPSYNC R66 ;  /* 0x0000004200007348 */ /* 0x000fe80003800000 */
[----:B------:R0:W1:Y:S01]  /*16070*/  SHFL.UP PT, R66, R75, R70, R73 ;  /* 0x040000464b427389 */ /* 0x00006200000e0049 */
[----:B------:R-:W-:Y:S05]  /*16080*/  RET.REL.NODEC R64 `(_Z25selective_scan_bwd_kernelI32Selective_Scan_bwd_kernel_traitsILi128ELi16ELb0ELb0ELb1ELb1ELb1EN3c108BFloat16ENS1_7complexIfEEEEv12SSMParamsBwd) ;  /* 0xfffe9f7040007950 */ /* 0x000fea0003c3ffff */
.L_x_907:
        /* <DEDUP_REMOVED lines=15> */
.L_x_14455:


//--------------------- .text._Z25selective_scan_bwd_kernelI32Selective_Scan_bwd_kernel_traitsILi128ELi16ELb0ELb1ELb0ELb0ELb0EN3c108BFloat16ENS1_7complexIfEEEEv12SSMParamsBwd --------------------------
	.section	.text._Z25selective_scan_bwd_kernelI32Selective_Scan_bwd_kernel_traitsILi128ELi16ELb0ELb1ELb0ELb0ELb0EN3c108BFloat16ENS1_7complexIfEEEEv12SSMParamsBwd,"ax",@progbits
	.sectioninfo	@"SHI_REGISTERS=255"
	.align	128
        .global         _Z25selective_scan_bwd_kernelI32Selective_Scan_bwd_kernel_traitsILi128ELi16ELb0ELb1ELb0ELb0ELb0EN3c108BFloat16ENS1_7complexIfEEEEv12SSMParamsBwd
        .type           _Z25selective_scan_bwd_kernelI32Selective_Scan_bwd_kernel_traitsILi128ELi16ELb0ELb1ELb0ELb0ELb0EN3c108BFloat16ENS1_7complexIfEEEEv12SSMParamsBwd,@function
        .size           _Z25selective_scan_bwd_kernelI32Selective_Scan_bwd_kernel_traitsILi128ELi16ELb0ELb1ELb0ELb0ELb0EN3c108BFloat16ENS1_7complexIfEEEEv12SSMParamsBwd,(.L_x_14458 - _Z25selective_scan_bwd_kernelI32Selective_Scan_bwd_kernel_traitsILi128ELi16ELb0ELb1ELb0ELb0ELb0EN3c108BFloat16ENS1_7complexIfEEEEv12SSMParamsBwd)
        .other          _Z25selective_scan_bwd_kernelI32Selective_Scan_bwd_kernel_traitsILi128ELi16ELb0ELb1ELb0ELb0ELb0EN3c108BFloat16ENS1_7complexIfEEEEv12SSMParamsBwd,@"STO_CUDA_ENTRY STV_DEFAULT"
_Z25selective_scan_bwd_kernelI32Selective_Scan_bwd_kernel_traitsILi128ELi16ELb0ELb1ELb0ELb0ELb0EN3c108BFloat16ENS1_7complexIfEEEEv12SSMParamsBwd:
.text._Z25selective_scan_bwd_kernelI32Selective_Scan_bwd_kernel_traitsILi128ELi16ELb0ELb1ELb0ELb0ELb0EN3c108BFloat16ENS1_7complexIfEEEEv12SSMParamsBwd:
        /* <DEDUP_REMOVED lines=49> */
[----:B------:R-:W-:Y:S02]  /*0310*/  UISETP.NE.AND.EX UP2, UPT, URZ, UR29, UPT, UP2 ;  /* 0x0000001d3f00728c */ /* 0x000fe4000bf45320 */
[----:B------:R-:W-:Y:S01]  /*0320*/  UISETP.NE.AND.EX UP1, UPT, URZ, UR7, UPT, UP1 ;  /* 0x000000073f00728c */ /* 0x000fe2000bf25310 */
[----:B0-----:R-:W2:Y:S01]  /*0330*/  MUFU.RCP R0, R0 ;  /* 0x0000000000007308 */ /* 0x001ea20000001000 */
[----:B------:R-:W-:Y:S02]  /*0340*/  UIMAD UR22, UR36, UR8, URZ ;  /* 0x00000008241672a4 */ /* 0x000fe4000f8e023f */
[----:B------:R-:W-:Y:S02]  /*0350*/  UIMAD.WIDE.U32 UR18, UR35, UR8, URZ ;  /* 0x00000008231272a5 */ /* 0x000fe4000f8e003f */
[----:B------:R-:W-:-:S02]  /*0360*/  UIMAD UR22, UR35, UR9, UR22 ;  /* 0x00000009231672a4 */ /* 0x000fc4000f8e0216 */
[----:B------:R-:W-:Y:S02]  /*0370*/  UMOV UR8, URZ ;  /* 0x0000003f00087c82 */ /* 0x000fe40008000000 */
[----:B------:R-:W-:Y:S02]  /*0380*/  UIADD3 UR13, UR13, UR4, URZ ;  /* 0x000000040d0d7290 */ /* 0x000fe4000fffe03f */
[----:B------:R-:W-:Y:S02]  /*0390*/  @UP1 ULEA UR8, UP3, UR16, UR6, 0x2 ;  /* 0x0000000610081291 */ /* 0x000fe4000f86103f */
[----:B------:R-:W-:Y:S02]  /*03a0*/  UMOV UR9, URZ ;  /* 0x0000003f00097c82 */ /* 0x000fe40008000000 */
        /* <DEDUP_REMOVED lines=16> */
[----:B------:R-:W-:Y:S02]  /*04b0*/  UIMAD.WIDE.U32 UR12, UR16, UR28, UR12 ;  /* 0x0000001c100c72a5 */ /* 0x000fe4000f8e000c */
[----:B------:R-:W-:Y:S02]  /*04c0*/  UIMAD UR21, UR16, UR29, UR21 ;  /* 0x0000001d101572a4 */ /* 0x000fe4000f8e0215 */
[----:B------:R-:W-:Y:S02]  /*04d0*/  UIADD3 UR15, UR15, UR24, URZ ;  /* 0x000000180f0f7290 */ /* 0x000fe4000fffe03f */
[----:B------:R-:W-:-:S02]  /*04e0*/  ULDC.64 UR28, c[0x0][0x1e8] ;  /* 0x00007a00001c7ab9 */ /* 0x000fc40000000a00 */
[----:B------:R-:W-:Y:S02]  /*04f0*/  UIMAD UR24, UR17, UR28, URZ ;  /* 0x0000001c111872a4 */ /* 0x000fe4000f8e023f */
[----:B------:R-:W-:Y:S02]  /*0500*/  UIMAD.WIDE.U32 UR14, UR16, UR28, UR14 ;  /* 0x0000001c100e72a5 */ /* 0x000fe4000f8e000e */
[----:B------:R-:W-:Y:S02]  /*0510*/  ULDC UR32, c[0x0][0x178] ;  /* 0x00005e0000207ab9 */ /* 0x000fe40000000800 */
[----:B------:R-:W-:-:S03]  /*0520*/  UIADD3 UR11, UR11, UR20, URZ ;  /* 0x000000140b0b7290 */ /* 0x000fc6000fffe03f */
[----:B------:R-:W-:Y:S02]  /*0530*/  ULDC UR20, c[0x0][0x164] ;  /* 0x0000590000147ab9 */ /* 0x000fe40000000800 */
[----:B0-----:R-:W-:-:S04]  /*0540*/  UIADD3 UR25, URZ, -UR5, URZ ;  /* 0x800000053f197290 */ /* 0x001fc8000fffe03f */
[----:B------:R-:W-:-:S04]  /*0550*/  UIMAD UR25, UR25, UR26, URZ ;  /* 0x0000001a191972a4 */ /* 0x000fc8000f8e023f */
[----:B------:R-:W-:Y:S02]  /*0560*/  UIMAD.WIDE.U32 UR4, UR5, UR25, UR4 ;  /* 0x00000019050472a5 */ /* 0x000fe4000f8e0004 */
[----:B------:R-:W-:Y:S02]  /*0570*/  UIMAD UR25, UR16, UR29, UR24 ;  /* 0x0000001d101972a4 */ /* 0x000fe4000f8e0218 */
[----:B--2---:R-:W-:Y:S02]  /*0580*/  UIMAD.WIDE.U32 UR4, UR5, UR23, URZ ;  /* 0x00000017050472a5 */ /* 0x004fe4000f8e003f */
[----:B------:R-:W-:-:S05]  /*0590*/  ULDC.64 UR28, c[0x0][0x280] ;  /* 0x0000a000001c7ab9 */ /* 0x000fca0000000a00 */
[----:B------:R-:W-:Y:S02]  /*05a0*/  UMOV UR27, UR5 ;  /* 0x00000005001b7c82 */ /* 0x000fe40008000000 */
[----:B------:R-:W-:Y:S02]  /*05b0*/  UIADD3 UR4, -UR27, URZ, URZ ;  /* 0x0000003f1b047290 */ /* 0x000fe4000fffe13f */
[----:B------:R-:W-:Y:S02]  /*05c0*/  UIADD3 UR5, UR19, UR22, URZ ;  /* 0x0000001613057290 */ /* 0x000fe4000fffe03f */
[----:B------:R-:W-:Y:S02]  /*05d0*/  UIMAD UR23, UR26, UR4, UR23 ;  /* 0x000000041a1772a4 */ /* 0x000fe4000f8e0217 */
[----:B------:R-:W-:Y:S02]  /*05e0*/  UIMAD UR4, UR17, UR28, URZ ;  /* 0x0000001c110472a4 */ /* 0x000fe4000f8e023f */
[----:B------:R-:W-:-:S02]  /*05f0*/  UISETP.GT.U32.AND UP1, UPT, UR26, UR23, UPT ;  /* 0x000000171a00728c */ /* 0x000fc4000bf24070 */
[----:B------:R-:W-:Y:S02]  /*0600*/  ULEA UR22, UR33, 0xfffff800, 0xb ;  /* 0xfffff80021167891 */ /* 0x000fe4000f8e583f */
[----:B------:R-:W-:Y:S02]  /*0610*/  UIMAD UR29, UR16, UR29, UR4 ;  /* 0x0000001d101d72a4 */ /* 0x000fe4000f8e0204 */
[----:B------:R-:W-:Y:S02]  /*0620*/  UIADD3 UR24, UP2, UR22, UR12, URZ ;  /* 0x0000000c16187290 */ /* 0x000fe4000ff5e03f */
[----:B------:R-:W-:Y:S02]  /*0630*/  UMOV UR4, UR18 ;  /* 0x0000001200047c82 */ /* 0x000fe40008000000 */
[----:B------:R-:W-:Y:S02]  /*0640*/  UIMAD.WIDE.U32 UR4, UR16, UR28, UR4 ;  /* 0x0000001c100472a5 */ /* 0x000fe4000f8e0004 */
[----:B------:R-:W-:-:S02]  /*0650*/  USHF.R.S32.HI UR28, URZ, 0x1f, UR22 ;  /* 0x0000001f3f1c7899 */ /* 0x000fc40008011416 */
[----:B------:R-:W-:Y:S02]  /*0660*/  @!UP1 UIADD3 UR23, UR23, -UR26, URZ ;  /* 0x8000001a17179290 */ /* 0x000fe4000fffe03f */
[----:B------:R-:W-:Y:S02]  /*0670*/  UIADD3.X UR21, UR28, UR13, UR21, UP2, !UPT ;  /* 0x0000000d1c157290 */ /* 0x000fe400097fe415 */
[----:B------:R-:W-:Y:S02]  /*0680*/  UISETP.GE.U32.AND UP2, UPT, UR23, UR26, UPT ;  /* 0x0000001a1700728c */ /* 0x000fe4000bf46070 */
[----:B------:R-:W-:Y:S02]  /*0690*/  ULEA UR19, UP3, UR24, UR38, 0x1 ;  /* 0x0000002618137291 */ /* 0x000fe4000f86083f */
[----:B------:R-:W-:Y:S02]  /*06a0*/  ULOP3.LUT UR18, UR16, UR32, URZ, 0x3c, !UPT ;  /* 0x0000002010127292 */ /* 0x000fe4000f8e3c3f */
[----:B------:R-:W-:-:S02]  /*06b0*/  @!UP1 UIADD3 UR27, UR27, 0x1, URZ ;  /* 0x000000011b1b9890 */ /* 0x000fc4000fffe03f */
[----:B------:R-:W-:Y:S02]  /*06c0*/  ULEA.HI.X UR24, UR24, UR39, UR21, 0x1, UP3 ;  /* 0x0000002718187291 */ /* 0x000fe400098f0c15 */
[----:B------:R-:W-:Y:S02]  /*06d0*/  UISETP.GE.AND UP3, UPT, UR18, URZ, UPT ;  /* 0x0000003f1200728c */ /* 0x000fe4000bf66270 */
[----:B------:R-:W-:Y:S02]  /*06e0*/  UISETP.NE.AND UP1, UPT, URZ, UR32, UPT ;  /* 0x000000203f00728c */ /* 0x000fe4000bf25270 */
[----:B------:R-:W-:Y:S02]  /*06f0*/  @UP2 UIADD3 UR27, UR27, 0x1, URZ ;  /* 0x000000011b1b2890 */ /* 0x000fe4000fffe03f */
[----:B------:R-:W-:Y:S02]  /*0700*/  UIADD3 UR26, UP4, UR22, UR14, URZ ;  /* 0x0000000e161a7290 */ /* 0x000fe4000ff9e03f */
[----:B------:R-:W-:-:S02]  /*0710*/  ULDC.64 UR12, c[0x0][0x248] ;  /* 0x00009200000c7ab9 */ /* 0x000fc40000000a00 */
[----:B------:R-:W-:Y:S02]  /*0720*/  UIADD3.X UR14, UR28, UR15, UR25, UP4, !UPT ;  /* 0x0000000f1c0e7290 */ /* 0x000fe4000a7fe419 */
[----:B------:R-:W-:Y:S02]  /*0730*/  UMOV UR18, UR27 ;  /* 0x0000001b00127c82 */ /* 0x000fe40008000000 */
[----:B------:R-:W-:Y:S02]  /*0740*/  ULEA UR25, UP4, UR26, UR12, 0x1 ;  /* 0x0000000c1a197291 */ /* 0x000fe4000f88083f */
[----:B------:R-:W-:Y:S02]  /*0750*/  @!UP3 UIADD3 UR18, -UR18, URZ, URZ ;  /* 0x0000003f1212b290 */ /* 0x000fe4000fffe13f */
[----:B------:R-:W-:Y:S02]  /*0760*/  @!UP1 ULOP3.LUT UR18, URZ, UR32, URZ, 0x33, !UPT ;  /* 0x000000203f129292 */ /* 0x000fe4000f8e333f */
[----:B------:R-:W-:-:S02]  /*0770*/  UIADD3 UR22, UP2, UR22, UR4, URZ ;  /* 0x0000000416167290 */ /* 0x000fc4000ff5e03f */
[----:B------:R-:W-:Y:S02]  /*0780*/  ULEA.HI.X UR26, UR26, UR13, UR14, 0x1, UP4 ;  /* 0x0000000d1a1a7291 */ /* 0x000fe4000a0f0c0e */
[----:B------:R-:W-:Y:S02]  /*0790*/  USHF.R.S32.HI UR37, URZ, 0x1f, UR18 ;  /* 0x0000001f3f257899 */ /* 0x000fe40008011412 */
[----:B------:R-:W-:Y:S02]  /*07a0*/  ULDC.64 UR12, c[0x0][0x308] ;  /* 0x0000c200000c7ab9 */ /* 0x000fe40000000a00 */
[----:B------:R-:W-:Y:S02]  /*07b0*/  UIADD3.X UR28, UR28, UR5, UR29, UP2, !UPT ;  /* 0x000000051c1c7290 */ /* 0x000fe400097fe41d */
[----:B------:R-:W-:Y:S02]  /*07c0*/  ULEA UR27, UP1, UR22, UR12, 0x1 ;  /* 0x0000000c161b7291 */ /* 0x000fe4000f82083f */
[----:B------:R-:W-:-:S02]  /*07d0*/  ULDC.64 UR14, c[0x0][0x1a8] ;  /* 0x00006a00000e7ab9 */ /* 0x000fc40000000a00 */
[----:B------:R-:W-:Y:S02]  /*07e0*/  UIMAD UR4, UR37, UR14, URZ ;  /* 0x0000000e250472a4 */ /* 0x000fe4000f8e023f */
[----:B------:R-:W-:Y:S02]  /*07f0*/  ULEA.HI.X UR28, UR22, UR13, UR28, 0x1, UP1 ;  /* 0x0000000d161c7291 */ /* 0x000fe400088f0c1c */
[----:B------:R-:W-:Y:S02]  /*0800*/  UIMAD.WIDE.U32 UR12, UR18, UR14, UR10 ;  /* 0x0000000e120c72a5 */ /* 0x000fe4000f8e000a */
[----:B------:R-:W-:Y:S02]  /*0810*/  ULEA UR14, UR33, 0xfffff000, 0xc ;  /* 0xfffff000210e7891 */ /* 0x000fe4000f8e603f */
[----:B------:R-:W-:Y:S02]  /*0820*/  UIMAD UR15, UR18, UR15, UR4 ;  /* 0x0000000f120f72a4 */ /* 0x000fe4000f8e0204 */
[----:B------:R-:W-:-:S02]  /*0830*/  UIADD3 UR32, UP1, UR14, UR12, URZ ;  /* 0x0000000c0e207290 */ /* 0x000fc4000ff3e03f */
[----:B------:R-:W-:Y:S02]  /*0840*/  UIADD3 UR15, UR13, UR15, URZ ;  /* 0x0000000f0d0f7290 */ /* 0x000fe4000fffe03f */
[----:B------:R-:W-:Y:S02]  /*0850*/  ULDC.64 UR10, c[0x0][0x228] ;  /* 0x00008a00000a7ab9 */ /* 0x000fe40000000a00 */
[----:B------:R-:W-:Y:S02]  /*0860*/  ULEA UR29, UP2, UR32, UR10, 0x1 ;  /* 0x0000000a201d7291 */ /* 0x000fe4000f84083f */
[----:B------:R-:W-:Y:S02]  /*0870*/  ULEA.HI.X.SX32 UR14, UR14, UR15, 0x1, UP1 ;  /* 0x0000000f0e0e7291 */ /* 0x000fe400088f0e3f */
[----:B------:R-:W-:Y:S02]  /*0880*/  @UP0 UIMAD UR10, UR35, UR20, UR16 ;  /* 0x00000014230a02a4 */ /* 0x000fe4000f8e0210 */
[----:B------:R-:W-:-:S02]  /*0890*/  UISETP.GE.AND UP1, UPT, UR33, 0x1, UPT ;  /* 0x000000012100788c */ /* 0x000fc4000bf26270 */
[----:B------:R-:W-:Y:S02]  /*08a0*/  UMOV UR4, URZ ;  /* 0x0000003f00047c82 */ /* 0x000fe40008000000 */
[----:B------:R-:W-:Y:S02]  /*08b0*/  @UP0 UIMAD UR12, UR10, UR33, URZ ;  /* 0x000000210a0c02a4 */ /* 0x000fe4000f8e023f */
[----:B------:R-:W-:Y:S02]  /*08c0*/  ULDC UR13, c[0x0][0x16c] ;  /* 0x00005b00000d7ab9 */ /* 0x000fe40000000800 */
[----:B------:R-:W-:Y:S02]  /*08d0*/  @UP0 UIMAD UR12, UR12, UR13, URZ ;  /* 0x0000000d0c0c02a4 */ /* 0x000fe4000f8e023f */
[----:B------:R-:W-:Y:S02]  /*08e0*/  ULEA.HI.X UR32, UR32, UR11, UR14, 0x1, UP2 ;  /* 0x0000000b20207291 */ /* 0x000fe400090f0c0e */
[----:B------:R-:W-:-:S02]  /*08f0*/  @UP0 UMOV UR13, 0x10 ;  /* 0x00000010000d0882 */ /* 0x000fc40000000000 */
[----:B------:R-:W-:Y:S02]  /*0900*/  ULDC.64 UR10, c[0x0][0x260] ;  /* 0x00009800000a7ab9 */ /* 0x000fe40000000a00 */
[----:B------:R-:W-:Y:S02]  /*0910*/  @UP0 UIMAD.WIDE UR10, UR12, UR13, UR10 ;  /* 0x0000000d0c0a02a5 */ /* 0x000fe4000f8e020a */
[----:B------:R-:W-:Y:S02]  /*0920*/  UMOV UR5, URZ ;  /* 0x0000003f00057c82 */ /* 0x000fe40008000000 */
[----:B------:R-:W-:Y:S02]  /*0930*/  UMOV UR12, UR8 ;  /* 0x00000008000c7c82 */ /* 0x000fe40008000000 */
[----:B------:R-:W-:Y:S02]  /*0940*/  UMOV UR13, UR9 ;  /* 0x00000009000d7c82 */ /* 0x000fe40008000000 */
[----:B------:R-:W-:-:S02]  /*0950*/  UMOV UR14, UR6 ;  /* 0x00000006000e7c82 */ /* 0x000fc40008000000 */
        /* <DEDUP_REMOVED lines=15> */
.L_x_1015:
        /* <DEDUP_REMOVED lines=288> */
[----:B------:R-:W5:Y:S01]  /*1c50*/  @!P1 LDG.E.U16 R19, [R2.64] ;  /* 0x0000001e02139981 */ /* 0x000f62000c1e1500 */
[----:B------:R-:W-:Y:S02]  /*1c60*/  ISETP.GE.AND P1, PT, R46, R25, PT ;  /* 0x000000192e00720c */ /* 0x000fe40003f26270 */
[----:B------:R-:W-:Y:S01]  /*1c70*/  PRMT R32, RZ, 0x7610, R32 ;  /* 0x00007610ff207816 */ /* 0x000fe20000000020 */
[----:B------:R-:W5:Y:S04]  /*1c80*/  @!P4 LDG.E.U16 R31, [R2.64+0x240] ;  /* 0x0002401e021fc981 */ /* 0x000f68000c1e1500 */
[----:B------:R-:W5:Y:S04]  /*1c90*/  @!P0 LDG.E.U16 R28, [R2.64+0x280] ;  /* 0x0002801e021c8981 */ /* 0x000f68000c1e1500 */
[----:B------:R-:W5:Y:S04]  /*1ca0*/  @!P6 LDG.E.U16 R33, [R2.64+0x2c0] ;  /* 0x0002c01e0221e981 */ /* 0x000f68000c1e1500 */
[----:B------:R-:W5:Y:S04]  /*1cb0*/  @!P5 LDG.E.U16 R30, [R2.64+0x300] ;  /* 0x0003001e021ed981 */ /* 0x000f68000c1e1500 */
[----:B------:R-:W5:Y:S04]  /*1cc0*/  @!P3 LDG.E.U16 R35, [R2.64+0x340] ;  /* 0x0003401e0223b981 */ /* 0x000f68000c1e1500 */
[----:B------:R-:W5:Y:S04]  /*1cd0*/  @!P2 LDG.E.U16 R32, [R2.64+0x380] ;  /* 0x0003801e0220a981 */ /* 0x000f68000c1e1500 */
[----:B------:R-:W5:Y:S01]  /*1ce0*/  @!P1 LDG.E.U16 R37, [R2.64+0x3c0] ;  /* 0x0003c01e02259981 */ /* 0x000f62000c1e1500 */
[----:B------:R-:W-:-:S02]  /*1cf0*/  HFMA2.MMA R117, -RZ, RZ, 0, 0 ;  /* 0x00000000ff757435 */ /* 0x000fc400000001ff */
[----:B------:R-:W-:Y:S01]  /*1d00*/  HFMA2.MMA R215, -RZ, RZ, 0, 0 ;  /* 0x00000000ffd77435 */ /* 0x000fe200000001ff */
[----:B------:R-:W-:Y:S01]  /*1d10*/  MOV R216, RZ ;  /* 0x000000ff00d87202 */ /* 0x000fe20000000f00 */
[----:B------:R-:W-:Y:S01]  /*1d20*/  CS2R R210, SRZ ;  /* 0x0000000000d27805 */ /* 0x000fe2000001ff00 */
[----:B------:R-:W-:Y:S01]  /*1d30*/  MOV R212, RZ ;  /* 0x000000ff00d47202 */ /* 0x000fe20000000f00 */
[----:B------:R-:W-:Y:S01]  /*1d40*/  CS2R R208, SRZ ;  /* 0x0000000000d07805 */ /* 0x000fe2000001ff00 */
[----:B------:R-:W-:Y:S01]  /*1d50*/  CS2R R206, SRZ ;  /* 0x0000000000ce7805 */ /* 0x000fe2000001ff00 */
[----:B------:R-:W-:Y:S01]  /*1d60*/  CS2R R204, SRZ ;  /* 0x0000000000cc7805 */ /* 0x000fe2000001ff00 */
[----:B------:R-:W-:Y:S01]  /*1d70*/  CS2R R202, SRZ ;  /* 0x0000000000ca7805 */ /* 0x000fe2000001ff00 */
[----:B------:R-:W-:Y:S01]  /*1d80*/  CS2R R200, SRZ ;  /* 0x0000000000c87805 */ /* 0x000fe2000001ff00 */
[----:B-1----:R-:W-:Y:S02]  /*1d90*/  PRMT R4, RZ, 0x5410, R4 ;  /* 0x00005410ff047816 */ /* 0x002fe40000000004 */
[----:B--2---:R-:W-:-:S02]  /*1da0*/  PRMT R0, RZ, 0x5410, R0 ;  /* 0x00005410ff007816 */ /* 0x004fc40000000000 */
[----:B---3--:R-:W-:Y:S02]  /*1db0*/  PRMT R5, RZ, 0x5410, R5 ;  /* 0x00005410ff057816 */ /* 0x008fe40000000005 */
[----:B----4-:R-:W-:Y:S02]  /*1dc0*/  PRMT R6, RZ, 0x5410, R6 ;  /* 0x00005410ff067816 */ /* 0x010fe40000000006 */
        /* <DEDUP_REMOVED lines=35> */
[----:B------:R-:W5:Y:S01]  /*2000*/  LDS.U16 R23, [R119+0xc] ;  /* 0x00000c0077177984 */ /* 0x000f620000000400 */
[----:B0-----:R-:W-:-:S03]  /*2010*/  PRMT R29, RZ, 0x5410, R199 ;  /* 0x00005410ff1d7816 */ /* 0x001fc600000000c7 */
[----:B------:R-:W0:Y:S04]  /*2020*/  LDS.U16 R24, [R119+0xe] ;  /* 0x00000e0077187984 */ /* 0x000e280000000400 */
[----:B------:R-:W0:Y:S04]  /*2030*/  LDS.U16 R26, [R119+0x10] ;  /* 0x00001000771a7984 */ /* 0x000e280000000400 */
[----:B------:R-:W0:Y:S01]  /*2040*/  LDS.U16 R27, [R119+0x12] ;  /* 0x00001200771b7984 */ /* 0x000e220000000400 */
[----:B-1----:R-:W-:-:S03]  /*2050*/  PRMT R100, RZ, 0x5410, R2 ;  /* 0x00005410ff647816 */ /* 0x002fc60000000002 */
[----:B------:R-:W1:Y:S01]  /*2060*/  LDS.U16 R28, [R119+0x14] ;  /* 0x00001400771c7984 */ /* 0x000e620000000400 */
[----:B--2---:R-:W-:Y:S01]  /*2070*/  PRMT R99, RZ, 0x5410, R3 ;  /* 0x00005410ff637816 */ /* 0x004fe20000000003 */
        /* <DEDUP_REMOVED lines=17> */
[----:B------:R-:W-:Y:S01]  /*2190*/  PRMT R30, RZ, 0x5410, R164 ;  /* 0x00005410ff1e7816 */ /* 0x000fe200000000a4 */
[----:B------:R-:W4:Y:S01]  /*21a0*/  LDS.U16 R21, [R119+0x1e] ;  /* 0x00001e0077157984 */ /* 0x000f220000000400 */
[----:B------:R-:W-:-:S03]  /*21b0*/  PRMT R23, RZ, 0x5410, R23 ;  /* 0x00005410ff177816 */ /* 0x000fc60000000017 */
[----:B------:R-:W-:Y:S01]  /*21c0*/  FFMA.FTZ R30, R22, R30, R29 ;  /* 0x0000001e161e7223 */ /* 0x000fe2000001001d */
[----:B------:R-:W-:Y:S02]  /*21d0*/  PRMT R29, RZ, 0x5410, R163 ;  /* 0x00005410ff1d7816 */ /* 0x000fe400000000a3 */
[----:B0-----:R-:W-:-:S03]  /*21e0*/  PRMT R24, RZ, 0x5410, R24 ;  /* 0x00005410ff187816 */ /* 0x001fc60000000018 */
        /* <DEDUP_REMOVED lines=22> */
[----:B------:R-:W-:Y:S02]  /*2350*/  PRMT R30, RZ, 0x5410, R155 ;  /* 0x00005410ff1e7816 */ /* 0x000fe4000000009b */
[----:B------:R-:W-:-:S03]  /*2360*/  PRMT R21, RZ, 0x5410, R21 ;  /* 0x00005410ff157816 */ /* 0x000fc60000000015 */
        /* <DEDUP_REMOVED lines=64> */
.L_x_1010:
[----:B------:R-:W-:Y:S02]  /*2770*/  ULDC.64 UR20, c[0x0][0x180] ;  /* 0x0000600000147ab9 */ /* 0x000fe40000000a00 */
[----:B------:R-:W-:Y:S02]  /*2780*/  UIMAD UR39, UR17, UR20, URZ ;  /* 0x00000014112772a4 */ /* 0x000fe4000f8e023f */
[----:B------:R-:W-:Y:S02]  /*2790*/  UIMAD.WIDE.U32 UR22, UR16, UR20, URZ ;  /* 0x00000014101672a5 */ /* 0x000fe4000f8e003f */
[----:B------:R-:W-:Y:S02]  /*27a0*/  UIMAD UR40, UR16, UR21, UR39 ;  /* 0x00000015102872a4 */ /* 0x000fe4000f8e0227 */
[----:B------:R-:W-:Y:S02]  /*27b0*/  USHF.R.S32.HI UR39, URZ, 0x1f, UR7 ;  /* 0x0000001f3f277899 */ /* 0x000fe40008011407 */
[----:B------:R-:W-:-:S02]  /*27c0*/  ULDC.64 UR20, c[0x0][0x188] ;  /* 0x0000620000147ab9 */ /* 0x000fc40000000a00 */
[----:B------:R-:W-:Y:S02]  /*27d0*/  UIADD3 UR23, UR23, UR40, URZ ;  /* 0x0000002817177290 */ /* 0x000fe4000fffe03f */
[----:B------:R-:W-:-:S04]  /*27e0*/  UIMAD UR40, UR39, UR20, URZ ;  /* 0x00000014272872a4 */ /* 0x000fc8000f8e023f */
[----:B------:R-:W-:Y:S02]  /*27f0*/  UIMAD UR40, UR7, UR21, UR40 ;  /* 0x00000015072872a4 */ /* 0x000fe4000f8e0228 */
[----:B------:R-:W-:-:S03]  /*2800*/  UIMAD.WIDE.U32 UR20, UR7, UR20, UR22 ;  /* 0x00000014071472a5 */ /* 0x000fc6000f8e0016 */
[----:B------:R-:W-:Y:S02]  /*2810*/  ULDC.64 UR22, c[0x0][0x220] ;  /* 0x0000880000167ab9 */ /* 0x000fe40000000a00 */
[----:B------:R-:W-:Y:S01]  /*2820*/  ULEA UR22, UP0, UR20, UR22, 0x3 ;  /* 0x0000001614167291 */ /* 0x000fe2000f80183f */
[----:B------:R-:W-:Y:S01]  /*2830*/  SHF.L.U32 R0, R122, 0x4, RZ ;  /* 0x000000047a007819 */ /* 0x000fe200000006ff */
[----:B------:R-:W-:-:S03]  /*2840*/  UIADD3 UR21, UR21, UR40, URZ ;  /* 0x0000002815157290 */ /* 0x000fc6000fffe03f */
[----:B------:R-:W-:Y:S01]  /*2850*/  LOP3.LUT R7, R0, 0xfffffe00, RZ, 0xc0, !PT ;  /* 0xfffffe0000077812 */ /* 0x000fe200078ec0ff */
[----:B------:R-:W-:Y:S01]  /*2860*/  ULEA.HI.X UR23, UR20, UR23, UR21, 0x3, UP0 ;  /* 0x0000001714177291 */ /* 0x000fe200080f1c15 */
[----:B------:R-:W-:Y:S01]  /*2870*/  MOV R2, UR22 ;  /* 0x0000001600027c02 */ /* 0x000fe20008000f00 */
[----:B------:R-:W-:Y:S02]  /*2880*/  ULDC UR22, c[0x0][0x168] ;  /* 0x00005a0000167ab9 */ /* 0x000fe40000000800 */
[----:B------:R-:W-:Y:S01]  /*2890*/  UIADD3 UR22, -UR38, UR22, URZ ;  /* 0x0000001626167290 */ /* 0x000fe2000fffe13f */
[----:B------:R-:W-:Y:S01]  /*28a0*/  IADD3 R6, R7, R120, RZ ;  /* 0x0000007807067210 */ /* 0x000fe20007ffe0ff */
[----:B------:R-:W-:Y:S01]  /*28b0*/  ULDC.64 UR20, c[0x0][0x1a0] ;  /* 0x0000680000147ab9 */ /* 0x000fe20000000a00 */
[----:B------:R-:W-:Y:S01]  /*28c0*/  MOV R9, UR7 ;  /* 0x0000000700097c02 */ /* 0x000fe20008000f00 */
[----:B------:R-:W-:Y:S01]  /*28d0*/  USHF.L.U32 UR22, UR22, 0x1, URZ ;  /* 0x0000000116167899 */ /* 0x000fe2000800063f */
[----:B------:R-:W-:Y:S01]  /*28e0*/  IADD3 R0, R6, 0x20, RZ ;  /* 0x0000002006007810 */ /* 0x000fe20007ffe0ff */
[----:B------:R-:W-:Y:S01]  /*28f0*/  UIMAD UR20, UR39, UR20, URZ ;  /* 0x00000014271472a4 */ /* 0x000fe2000f8e023f */
[----:B------:R-:W-:-:S02]  /*2900*/  SHF.R.S32.HI R7, RZ, 0x1f, R6 ;  /* 0x0000001fff077819 */ /* 0x000fc40000011406 */
[----:B------:R-:W-:Y:S02]  /*2910*/  PRMT R37, RZ, 0x7610, R37 ;  /* 0x00007610ff257816 */ /* 0x000fe40000000025 */
[----:B------:R-:W-:Y:S02]  /*2920*/  ISETP.GE.AND P3, PT, R0, UR22, PT ;  /* 0x0000001600007c0c */ /* 0x000fe4000bf66270 */
[C---:B------:R-:W-:Y:S01]  /*2930*/  IADD3 R0, R6.reuse, 0x40, RZ ;  /* 0x0000004006007810 */ /* 0x040fe20007ffe0ff */
[----:B------:R-:W-:Y:S01]  /*2940*/  UIMAD UR20, UR7, UR21, UR20 ;  /* 0x00000015071472a4 */ /* 0x000fe2000f8e0214 */
[----:B------:R-:W-:Y:S01]  /*2950*/  IMAD.WIDE.U32 R8, R9, c[0x0][0x1a0], R6 ;  /* 0x0000680009087a25 */ /* 0x000fe200078e0006 */
[----:B------:R-:W-:Y:S02]  /*2960*/  ISETP.GE.AND P2, PT, R6, UR22, PT ;  /* 0x0000001606007c0c */ /* 0x000fe4000bf46270 */
[----:B------:R-:W-:Y:S02]  /*2970*/  ISETP.GE.AND P4, PT, R0, UR22, PT ;  /* 0x0000001600007c0c */ /* 0x000fe4000bf86270 */
[----:B------:R-:W-:-:S02]  /*2980*/  IADD3 R0, R6, 0x60, RZ ;  /* 0x0000006006007810 */ /* 0x000fc40007ffe0ff */
[----:B------:R-:W-:Y:S02]  /*2990*/  IADD3 R5, R9, UR20, RZ ;  /* 0x0000001409057c10 */ /* 0x000fe4000fffe0ff */
[----:B------:R-:W-:Y:S02]  /*29a0*/  ISETP.GE.AND P5, PT, R0, UR22, PT ;  /* 0x0000001600007c0c */ /* 0x000fe4000bfa6270 */
[----:B------:R-:W-:Y:S02]  /*29b0*/  LEA R4, P1, R8, UR29, 0x1 ;  /* 0x0000001d08047c11 */ /* 0x000fe4000f8208ff */
[C---:B------:R-:W-:Y:S02]  /*29c0*/  IADD3 R0, R6.reuse, 0x80, RZ ;  /* 0x0000008006007810 */ /* 0x040fe40007ffe0ff */
[----:B------:R-:W-:Y:S02]  /*29d0*/  IADD3 R7, R6, 0xa0, RZ ;  /* 0x000000a006077810 */ /* 0x000fe40007ffe0ff */
[----:B------:R-:W-:-:S02]  /*29e0*/  LEA.HI.X R5, R8, UR32, R5, 0x1, P1 ;  /* 0x0000002008057c11 */ /* 0x000fc400088f0c05 */
[----:B------:R-:W-:Y:S02]  /*29f0*/  ISETP.GE.AND P6, PT, R0, UR22, PT ;  /* 0x0000001600007c0c */ /* 0x000fe4000bfc6270 */
[----:B------:R-:W-:Y:S01]  /*2a00*/  PRMT R36, RZ, 0x7610, R36 ;  /* 0x00007610ff247816 */ /* 0x000fe20000000024 */
[----:B------:R0:W2:Y:S01]  /*2a10*/  @!P2 LDG.E.U16 R37, [R4.64] ;  /* 0x0000001e0425a981 */ /* 0x0000a2000c1e1500 */
[C---:B------:R-:W-:Y:S02]  /*2a20*/  IADD3 R0, R6.reuse, 0xe0, RZ ;  /* 0x000000e006007810 */ /* 0x040fe40007ffe0ff */
[----:B------:R-:W-:Y:S02]  /*2a30*/  ISETP.GE.AND P0, PT, R7, UR22, PT ;  /* 0x0000001607007c0c */ /* 0x000fe4000bf06270 */
[----:B------:R-:W-:Y:S01]  /*2a40*/  PRMT R35, RZ, 0x7610, R35 ;  /* 0x00007610ff237816 */ /* 0x000fe20000000023 */
[----:B------:R0:W3:Y:S01]  /*2a50*/  @!P3 LDG.E.U16 R36, [R4.64+0x40] ;  /* 0x0000401e0424b981 */ /* 0x0000e2000c1e1500 */
[----:B------:R-:W-:-:S02]  /*2a60*/  IADD3 R7, R6, 0x100, RZ ;  /* 0x0000010006077810 */ /* 0x000fc40007ffe0ff */
[----:B------:R-:W-:Y:S02]  /*2a70*/  MOV R3, UR23 ;  /* 0x0000001700037c02 */ /* 0x000fe40008000f00 */
[----:B------:R-:W-:Y:S01]  /*2a80*/  ISETP.GE.AND P2, PT, R0, UR22, PT ;  /* 0x0000001600007c0c */ /* 0x000fe2000bf46270 */
[----:B------:R0:W4:Y:S01]  /*2a90*/  @!P4 LDG.E.U16 R35, [R4.64+0x80] ;  /* 0x0000801e0423c981 */ /* 0x000122000c1e1500 */
[C---:B------:R-:W-:Y:S02]  /*2aa0*/  IADD3 R0, R6.reuse, 0x120, RZ ;  /* 0x0000012006007810 */ /* 0x040fe40007ffe0ff */
[----:B------:R-:W-:Y:S01]  /*2ab0*/  PRMT R33, RZ, 0x7610, R33 ;  /* 0x00007610ff217816 */ /* 0x000fe20000000021 */
[----:B------:R-:W2:Y:S01]  /*2ac0*/  LDG.E.64 R2, [R2.64] ;  /* 0x0000001e02027981 */ /* 0x000ea2000c1e1b00 */
[----:B------:R-:W-:Y:S02]  /*2ad0*/  IADD3 R9, R6, 0xc0, RZ ;  /* 0x000000c006097810 */ /* 0x000fe40007ffe0ff */
[----:B------:R-:W-:-:S02]  /*2ae0*/  ISETP.GE.AND P3, PT, R7, UR22, PT ;  /* 0x0000001607007c0c */ /* 0x000fc4000bf66270 */
[----:B------:R-:W-:Y:S01]  /*2af0*/  IADD3 R7, R6, 0x140, RZ ;  /* 0x0000014006077810 */ /* 0x000fe20007ffe0ff */
[----:B------:R0:W3:Y:S01]  /*2b00*/  @!P5 LDG.E.U16 R33, [R4.64+0xc0] ;  /* 0x0000c01e0421d981 */ /* 0x0000e2000c1e1500 */
[----:B------:R-:W-:Y:S02]  /*2b10*/  ISETP.GE.AND P4, PT, R0, UR22, PT ;  /* 0x0000001600007c0c */ /* 0x000fe4000bf86270 */
[----:B------:R-:W-:Y:S02]  /*2b20*/  PRMT R0, RZ, 0x7610, R0 ;  /* 0x00007610ff007816 */ /* 0x000fe40000000000 */
[----:B------:R-:W-:Y:S02]  /*2b30*/  ISETP.GE.AND P1, PT, R9, UR22, PT ;  /* 0x0000001609007c0c */ /* 0x000fe4000bf26270 */
[----:B------:R-:W-:Y:S02]  /*2b40*/  ISETP.GE.AND P5, PT, R7, UR22, PT ;  /* 0x0000001607007c0c */ /* 0x000fe4000bfa6270 */
[----:B------:R-:W-:Y:S01]  /*2b50*/  IADD3 R7, R6, 0x160, RZ ;  /* 0x0000016006077810 */ /* 0x000fe20007ffe0ff */
[----:B------:R0:W3:Y:S01]  /*2b60*/  @!P6 LDG.E.U16 R0, [R4.64+0x100] ;  /* 0x0001001e0400e981 */ /* 0x0000e2000c1e1500 */
[----:B------:R-:W-:-:S02]  /*2b70*/  PRMT R34, RZ, 0x7610, R34 ;  /* 0x00007610ff227816 */ /* 0x000fc40000000022 */
[----:B------:R-:W-:Y:S02]  /*2b80*/  IADD3 R8, R6, 0x180, RZ ;  /* 0x0000018006087810 */ /* 0x000fe40007ffe0ff */
[----:B------:R-:W-:Y:S02]  /*2b90*/  ISETP.GE.AND P6, PT, R7, UR22, PT ;  /* 0x0000001607007c0c */ /* 0x000fe4000bfc6270 */
[----:B------:R-:W-:Y:S01]  /*2ba0*/  PRMT R10, RZ, 0x7610, R10 ;  /* 0x00007610ff0a7816 */ /* 0x000fe2000000000a */
[----:B------:R0:W3:Y:S01]  /*2bb0*/  @!P0 LDG.E.U16 R34, [R4.64+0x140] ;  /* 0x0001401e04228981 */ /* 0x0000e2000c1e1500 */
[----:B------:R-:W-:Y:S02]  /*2bc0*/  PRMT R7, RZ, 0x7610, R7 ;  /* 0x00007610ff077816 */ /* 0x000fe40000000007 */
[----:B------:R-:W-:Y:S02]  /*2bd0*/  ISETP.GE.AND P0, PT, R8, UR22, PT ;  /* 0x0000001608007c0c */ /* 0x000fe4000bf06270 */
[C---:B------:R-:W-:Y:S01]  /*2be0*/  IADD3 R8, R6.reuse, 0x1a0, RZ ;  /* 0x000001a006087810 */ /* 0x040fe20007ffe0ff */
[----:B------:R0:W3:Y:S01]  /*2bf0*/  @!P1 LDG.E.U16 R10, [R4.64+0x180] ;  /* 0x0001801e040a9981 */ /* 0x0000e2000c1e1500 */
[----:B------:R-:W-:-:S02]  /*2c00*/  IADD3 R11, R6, 0x1c0, RZ ;  /* 0x000001c0060b7810 */ /* 0x000fc40007ffe0ff */
[----:B------:R-:W-:Y:S01]  /*2c10*/  PRMT R9, RZ, 0x7610, R9 ;  /* 0x00007610ff097816 */ /* 0x000fe20000000009 */
[----:B------:R0:W3:Y:S01]  /*2c20*/  @!P2 LDG.E.U16 R7, [R4.64+0x1c0] ;  /* 0x0001c01e0407a981 */ /* 0x0000e2000c1e1500 */
[----:B------:R-:W-:Y:S02]  /*2c30*/  ISETP.GE.AND P1, PT, R8, UR22, PT ;  /* 0x0000001608007c0c */ /* 0x000fe4000bf26270 */
[----:B------:R-:W-:Y:S02]  /*2c40*/  ISETP.GE.AND P2, PT, R11, UR22, PT ;  /* 0x000000160b007c0c */ /* 0x000fe4000bf46270 */
[C---:B------:R-:W-:Y:S01]  /*2c50*/  IADD3 R11, R6.reuse, 0x1e0, RZ ;  /* 0x000001e0060b7810 */ /* 0x040fe20007ffe0ff */
[----:B------:R0:W3:Y:S01]  /*2c60*/  @!P3 LDG.E.U16 R9, [R4.64+0x200] ;  /* 0x0002001e0409b981 */ /* 0x0000e2000c1e1500 */
[----:B------:R-:W-:Y:S02]  /*2c70*/  PRMT R8, RZ, 0x7610, R8 ;  /* 0x00007610ff087816 */ /* 0x000fe40000000008 */
[----:B------:R-:W-:-:S02]  /*2c80*/  IADD3 R12, R6, 0x200, RZ ;  /* 0x00000200060c7810 */ /* 0x000fc40007ffe0ff */
[----:B------:R-:W-:Y:S02]  /*2c90*/  ISETP.GE.AND P3, PT, R11, UR22, PT ;  /* 0x000000160b007c0c */ /* 0x000fe4000bf66270 */
[----:B------:R-:W-:Y:S01]  /*2ca0*/  PRMT R11, RZ, 0x7610, R11 ;  /* 0x00007610ff0b7816 */ /* 0x000fe2000000000b */
[----:B------:R0:W3:Y:S01]  /*2cb0*/  @!P4 LDG.E.U16 R8, [R4.64+0x240] ;  /* 0x0002401e0408c981 */ /* 0x0000e2000c1e1500 */
[----:B------:R-:W-:Y:S02]  /*2cc0*/  ISETP.GE.AND P4, PT, R12, UR22, PT ;  /* 0x000000160c007c0c */ /* 0x000fe4000bf86270 */
[----:B------:R-:W-:Y:S02]  /*2cd0*/  IADD3 R13, R6, 0x220, RZ ;  /* 0x00000220060d7810 */ /* 0x000fe40007ffe0ff */
[----:B------:R-:W-:Y:S01]  /*2ce0*/  PRMT R12, RZ, 0x7610, R12 ;  /* 0x00007610ff0c7816 */ /* 0x000fe2000000000c */
[----:B------:R0:W3:Y:S01]  /*2cf0*/  @!P5 LDG.E.U16 R11, [R4.64+0x280] ;  /* 0x0002801e040bd981 */ /* 0x0000e2000c1e1500 */
[----:B------:R-:W-:-:S02]  /*2d00*/  PRMT R14, RZ, 0x7610, R14 ;  /* 0x00007610ff0e7816 */ /* 0x000fc4000000000e */
[C---:B------:R-:W-:Y:S02]  /*2d10*/  IADD3 R15, R6.reuse, 0x240, RZ ;  /* 0x00000240060f7810 */ /* 0x040fe40007ffe0ff */
[----:B------:R-:W-:Y:S01]  /*2d20*/  ISETP.GE.AND P5, PT, R13, UR22, PT ;  /* 0x000000160d007c0c */ /* 0x000fe2000bfa6270 */
[----:B------:R0:W3:Y:S01]  /*2d30*/  @!P6 LDG.E.U16 R12, [R4.64+0x2c0] ;  /* 0x0002c01e040ce981 */ /* 0x0000e2000c1e1500 */
[C---:B------:R-:W-:Y:S02]  /*2d40*/  IADD3 R13, R6.reuse, 0x260, RZ ;  /* 0x00000260060d7810 */ /* 0x040fe40007ffe0ff */
[----:B------:R-:W-:Y:S01]  /*2d50*/  PRMT R18, RZ, 0x7610, R18 ;  /* 0x00007610ff127816 */ /* 0x000fe20000000012 */
[----:B------:R0:W3:Y:S01]  /*2d60*/  @!P0 LDG.E.U16 R14, [R4.64+0x300] ;  /* 0x0003001e040e8981 */ /* 0x0000e2000c1e1500 */
[----:B------:R-:W-:Y:S02]  /*2d70*/  ISETP.GE.AND P6, PT, R15, UR22, PT ;  /* 0x000000160f007c0c */ /* 0x000fe4000bfc6270 */
[----:B------:R-:W-:-:S02]  /*2d80*/  IADD3 R15, R6, 0x280, RZ ;  /* 0x00000280060f7810 */ /* 0x000fc40007ffe0ff */
[----:B------:R-:W-:Y:S01]  /*2d90*/  ISETP.GE.AND P0, PT, R13, UR22, PT ;  /* 0x000000160d007c0c */ /* 0x000fe2000bf06270 */
[----:B------:R0:W3:Y:S01]  /*2da0*/  @!P1 LDG.E.U16 R18, [R4.64+0x340] ;  /* 0x0003401e04129981 */ /* 0x0000e2000c1e1500 */
[----:B------:R-:W-:Y:S02]  /*2db0*/  PRMT R13, RZ, 0x7610, R13 ;  /* 0x00007610ff0d7816 */ /* 0x000fe4000000000d */
[----:B------:R-:W-:Y:S02]  /*2dc0*/  ISETP.GE.AND P1, PT, R15, UR22, PT ;  /* 0x000000160f007c0c */ /* 0x000fe4000bf26270 */
[----:B------:R-:W-:Y:S02]  /*2dd0*/  PRMT R17, RZ, 0x7610, R17 ;  /* 0x00007610ff117816 */ /* 0x000fe40000000011 */
[C---:B------:R-:W-:Y:S01]  /*2de0*/  IADD3 R15, R6.reuse, 0x2a0, RZ ;  /* 0x000002a0060f7810 */ /* 0x040fe20007ffe0ff */
[----:B------:R0:W3:Y:S01]  /*2df0*/  @!P2 LDG.E.U16 R13, [R4.64+0x380] ;  /* 0x0003801e040da981 */ /* 0x0000e2000c1e1500 */
[----:B------:R-:W-:-:S02]  /*2e00*/  IADD3 R19, R6, 0x2c0, RZ ;  /* 0x000002c006137810 */ /* 0x000fc40007ffe0ff */
[----:B------:R-:W-:Y:S01]  /*2e10*/  PRMT R16, RZ, 0x7610, R16 ;  /* 0x00007610ff107816 */ /* 0x000fe20000000010 */
[----:B------:R0:W3:Y:S01]  /*2e20*/  @!P3 LDG.E.U16 R17, [R4.64+0x3c0] ;  /* 0x0003c01e0411b981 */ /* 0x0000e2000c1e1500 */
[----:B------:R-:W-:Y:S02]  /*2e30*/  ISETP.GE.AND P2, PT, R15, UR22, PT ;  /* 0x000000160f007c0c */ /* 0x000fe4000bf46270 */
[----:B------:R-:W-:Y:S02]  /*2e40*/  PRMT R20, RZ, 0x7610, R20 ;  /* 0x00007610ff147816 */ /* 0x000fe40000000014 */
[C---:B------:R-:W-:Y:S01]  /*2e50*/  IADD3 R15, R6.reuse, 0x2e0, RZ ;  /* 0x000002e0060f7810 */ /* 0x040fe20007ffe0ff */
        /* <DEDUP_REMOVED lines=8> */
[C---:B------:R-:W-:Y:S01]  /*2ee0*/  IADD3 R21, R6.reuse, 0x320, RZ ;  /* 0x0000032006157810 */ /* 0x040fe20007ffe0ff */
[----:B------:R0:W3:Y:S01]  /*2ef0*/  @!P6 LDG.E.U16 R15, [R4.64+0x480] ;  /* 0x0004801e040fe981 */ /* 0x0000e2000c1e1500 */
[----:B------:R-:W-:Y:S02]  /*2f00*/  IADD3 R23, R6, 0x340, RZ ;  /* 0x0000034006177810 */ /* 0x000fe40007ffe0ff */
[----:B------:R-:W-:Y:S01]  /*2f10*/  PRMT R22, RZ, 0x7610, R22 ;  /* 0x00007610ff167816 */ /* 0x000fe20000000016 */
[----:B------:R0:W3:Y:S01]  /*2f20*/  @!P0 LDG.E.U16 R19, [R4.64+0x4c0] ;  /* 0x0004c01e04138981 */ /* 0x0000e2000c1e1500 */
[----:B------:R-:W-:-:S02]  /*2f30*/  ISETP.GE.AND P6, PT, R21, UR22, PT ;  /* 0x0000001615007c0c */ /* 0x000fc4000bfc6270 */
[C---:B------:R-:W-:Y:S02]  /*2f40*/  IADD3 R21, R6.reuse, 0x360, RZ ;  /* 0x0000036006157810 */ /* 0x040fe40007ffe0ff */
[----:B------:R-:W-:Y:S01]  /*2f50*/  ISETP.GE.AND P0, PT, R23, UR22, PT ;  /* 0x0000001617007c0c */ /* 0x000fe2000bf06270 */
[----:B------:R0:W3:Y:S01]  /*2f60*/  @!P1 LDG.E.U16 R22, [R4.64+0x500] ;  /* 0x0005001e04169981 */ /* 0x0000e2000c1e1500 */
[----:B------:R-:W-:Y:S02]  /*2f70*/  PRMT R25, RZ, 0x7610, R25 ;  /* 0x00007610ff197816 */ /* 0x000fe40000000019 */
[----:B------:R-:W-:Y:S02]  /*2f80*/  PRMT R26, RZ, 0x7610, R26 ;  /* 0x00007610ff1a7816 */ /* 0x000fe4000000001a */
[----:B------:R-:W-:Y:S02]  /*2f90*/  ISETP.GE.AND P1, PT, R21, UR22, PT ;  /* 0x0000001615007c0c */ /* 0x000fe4000bf26270 */
[C---:B------:R-:W-:Y:S01]  /*2fa0*/  IADD3 R21, R6.reuse, 0x3a0, RZ ;  /* 0x000003a006157810 */ /* 0x040fe20007ffe0ff */
[----:B------:R0:W3:Y:S01]  /*2fb0*/  @!P3 LDG.E.U16 R25, [R4.64+0x580] ;  /* 0x0005801e0419b981 */ /* 0x0000e2000c1e1500 */
[----:B------:R-:W-:-:S02]  /*2fc0*/  IADD3 R23, R6, 0x380, RZ ;  /* 0x0000038006177810 */ /* 0x000fc40007ffe0ff */
[----:B------:R-:W-:Y:S01]  /*2fd0*/  PRMT R29, RZ, 0x7610, R29 ;  /* 0x00007610ff1d7816 */ /* 0x000fe2000000001d */
[----:B------:R0:W3:Y:S01]  /*2fe0*/  @!P2 LDG.E.U16 R26, [R4.64+0x540] ;  /* 0x0005401e041aa981 */ /* 0x0000e2000c1e1500 */
[----:B------:R-:W-:Y:S02]  /*2ff0*/  PRMT R27, RZ, 0x7610, R27 ;  /* 0x00007610ff1b7816 */ /* 0x000fe4000000001b */
[----:B------:R-:W-:Y:S02]  /*3000*/  ISETP.GE.AND P3, PT, R21, UR22, PT ;  /* 0x0000001615007c0c */ /* 0x000fe4000bf66270 */
[C---:B------:R-:W-:Y:S01]  /*3010*/  IADD3 R21, R6.reuse, 0x3c0, RZ ;  /* 0x000003c006157810 */ /* 0x040fe20007ffe0ff */
[----:B------:R0:W3:Y:S01]  /*3020*/  @!P4 LDG.E.U16 R29, [R4.64+0x5c0] ;  /* 0x0005c01e041dc981 */ /* 0x0000e2000c1e1500 */
[----:B------:R-:W-:Y:S02]  /*3030*/  ISETP.GE.AND P2, PT, R23, UR22, PT ;  /* 0x0000001617007c0c */ /* 0x000fe4000bf46270 */
[----:B------:R-:W-:Y:S01]  /*3040*/  IADD3 R6, R6, 0x3e0, RZ ;  /* 0x000003e006067810 */ /* 0x000fe20007ffe0ff */
[----:B------:R0:W4:Y:S01]  /*3050*/  @!P0 LDG.E.U16 R27, [R4.64+0x680] ;  /* 0x0006801e041b8981 */ /* 0x000122000c1e1500 */
[----:B------:R-:W-:-:S02]  /*3060*/  PRMT R28, RZ, 0x7610, R28 ;  /* 0x00007610ff1c7816 */ /* 0x000fc4000000001c */
[----:B------:R-:W-:Y:S02]  /*3070*/  ISETP.GE.AND P4, PT, R21, UR22, PT ;  /* 0x0000001615007c0c */ /* 0x000fe4000bf86270 */
[----:B------:R-:W-:Y:S02]  /*3080*/  PRMT R24, RZ, 0x7610, R24 ;  /* 0x00007610ff187816 */ /* 0x000fe40000000018 */
[----:B------:R-:W-:Y:S01]  /*3090*/  ISETP.GE.AND P0, PT, R6, UR22, PT ;  /* 0x0000001606007c0c */ /* 0x000fe2000bf06270 */
[----:B------:R0:W4:Y:S01]  /*30a0*/  @!P5 LDG.E.U16 R28, [R4.64+0x600] ;  /* 0x0006001e041cd981 */ /* 0x000122000c1e1500 */
[----:B------:R-:W-:Y:S01]  /*30b0*/  PRMT R23, RZ, 0x7610, R23 ;  /* 0x00007610ff177816 */ /* 0x000fe20000000017 */
[----:B------:R-:W-:Y:S01]  /*30c0*/  ULDC.64 UR22, c[0x0][0x1b8] ;  /* 0x00006e0000167ab9 */ /* 0x000fe20000000a00 */
[----:B------:R-:W-:Y:S01]  /*30d0*/  PRMT R31, RZ, 0x7610, R31 ;  /* 0x00007610ff1f7816 */ /* 0x000fe2000000001f */
[----:B------:R0:W4:Y:S01]  /*30e0*/  @!P6 LDG.E.U16 R24, [R4.64+0x640] ;  /* 0x0006401e0418e981 */ /* 0x000122000c1e1500 */
[----:B------:R-:W-:-:S02]  /*30f0*/  PRMT R30, RZ, 0x7610, R30 ;  /* 0x00007610ff1e7816 */ /* 0x000fc4000000001e */
[----:B------:R-:W-:Y:S01]  /*3100*/  PRMT R6, RZ, 0x7610, R6 ;  /* 0x00007610ff067816 */ /* 0x000fe20000000006 */
[----:B------:R0:W4:Y:S01]  /*3110*/  @!P1 LDG.E.U16 R23, [R4.64+0x6c0] ;  /* 0x0006c01e04179981 */ /* 0x000122000c1e1500 */
[----:B------:R-:W-:-:S03]  /*3120*/  PRMT R21, RZ, 0x7610, R21 ;  /* 0x00007610ff157816 */ /* 0x000fc60000000015 */
[----:B------:R0:W4:Y:S04]  /*3130*/  @!P2 LDG.E.U16 R31, [R4.64+0x700] ;  /* 0x0007001e041fa981 */ /* 0x000128000c1e1500 */
[----:B------:R0:W4:Y:S04]  /*3140*/  @!P3 LDG.E.U16 R30, [R4.64+0x740] ;  /* 0x0007401e041eb981 */ /* 0x000128000c1e1500 */
[----:B------:R0:W4:Y:S04]  /*3150*/  @!P4 LDG.E.U16 R6, [R4.64+0x780] ;  /* 0x0007801e0406c981 */ /* 0x000128000c1e1500 */
[----:B------:R0:W4:Y:S01]  /*3160*/  @!P0 LDG.E.U16 R21, [R4.64+0x7c0] ;  /* 0x0007c01e04158981 */ /* 0x000122000c1e1500 */
[----:B------:R-:W-:-:S04]  /*3170*/  SHF.L.U32 R32, R122, 0x5, RZ ;  /* 0x000000057a207819 */ /* 0x000fc800000006ff */
[----:B------:R-:W-:-:S04]  /*3180*/  LOP3.LUT R32, R32, 0xfffffc00, RZ, 0xc0, !PT ;  /* 0xfffffc0020207812 */ /* 0x000fc800078ec0ff */
[----:B------:R-:W-:-:S04]  /*3190*/  IADD3 R38, R32, R121, RZ ;  /* 0x0000007920267210 */ /* 0x000fc80007ffe0ff */
[C---:B------:R-:W-:Y:S02]  /*31a0*/  IADD3 R41, R38.reuse, 0x20, RZ ;  /* 0x0000002026297810 */ /* 0x040fe40007ffe0ff */
[C---:B------:R-:W-:Y:S02]  /*31b0*/  IADD3 R43, R38.reuse, 0x40, RZ ;  /* 0x00000040262b7810 */ /* 0x040fe40007ffe0ff */
[C---:B------:R-:W-:Y:S02]  /*31c0*/  LEA.HI.SX32 R39, R38.reuse, R38, 0x1b ;  /* 0x0000002626277211 */ /* 0x040fe400078fdaff */
[C---:B------:R-:W-:Y:S02]  /*31d0*/  IADD3 R45, R38.reuse, 0x60, RZ ;  /* 0x00000060262d7810 */ /* 0x040fe40007ffe0ff */
[C---:B------:R-:W-:Y:S02]  /*31e0*/  IADD3 R47, R38.reuse, 0x80, RZ ;  /* 0x00000080262f7810 */ /* 0x040fe40007ffe0ff */
[----:B------:R-:W-:-:S02]  /*31f0*/  IADD3 R49, R38, 0xa0, RZ ;  /* 0x000000a026317810 */ /* 0x000fc40007ffe0ff */
[-C--:B------:R-:W-:Y:S02]  /*3200*/  LEA.HI.SX32 R41, R41, R38.reuse, 0x1b ;  /* 0x0000002629297211 */ /* 0x080fe400078fdaff */
[C---:B0-----:R-:W-:Y:S02]  /*3210*/  IADD3 R5, R38.reuse, 0xc0, RZ ;  /* 0x000000c026057810 */ /* 0x041fe40007ffe0ff */
[-C--:B------:R-:W-:Y:S02]  /*3220*/  LEA.HI.SX32 R43, R43, R38.reuse, 0x1b ;  /* 0x000000262b2b7211 */ /* 0x080fe400078fdaff */
[----:B------:R-:W-:Y:S02]  /*3230*/  LEA.HI.SX32 R45, R45, R38, 0x1b ;  /* 0x000000262d2d7211 */ /* 0x000fe400078fdaff */
        /* <DEDUP_REMOVED lines=26> */
[----:B------:R-:W-:Y:S01]  /*33e0*/  SHF.L.U32 R41, R41, 0x1, RZ ;  /* 0x0000000129297819 */ /* 0x000fe200000006ff */
[----:B--2---:R-:W0:Y:S02]  /*33f0*/  R2UR UR42, R3 ;  /* 0x00000000032a73c2 */ /* 0x004e2400000e0000 */
[----:B0-----:R-:W-:-:S04]  /*3400*/  FMUL.FTZ R4, R116, UR42 ;  /* 0x0000002a74047c20 */ /* 0x001fc80008410000 */
[----:B------:R-:W-:Y:S02]  /*3410*/  FMUL.RZ R40, R4, 0.15915493667125701904 ;  /* 0x3e22f98304287820 */ /* 0x000fe4000040c000 */
[----:B------:R-:W-:-:S04]  /*3420*/  FMUL.FTZ R4, R115, UR42 ;  /* 0x0000002a73047c20 */ /* 0x000fc80008410000 */
[----:B------:R-:W-:Y:S01]  /*3430*/  FMUL.RZ R42, R4, 0.15915493667125701904 ;  /* 0x3e22f983042a7820 */ /* 0x000fe2000040c000 */
[----:B------:R-:W-:Y:S01]  /*3440*/  MUFU.SIN R77, R40 ;  /* 0x00000028004d7308 */ /* 0x000fe20000000400 */
[----:B------:R-:W-:-:S07]  /*3450*/  IADD3 R3, R38, 0xe0, RZ ;  /* 0x000000e026037810 */ /* 0x000fce0007ffe0ff */
[----:B------:R-:W-:Y:S08]  /*3460*/  MUFU.SIN R81, R42 ;  /* 0x0000002a00517308 */ /* 0x000ff00000000400 */
[----:B------:R0:W-:Y:S01]  /*3470*/  MUFU.COS R82, R42 ;  /* 0x0000002a00527308 */ /* 0x0001e20000000000 */
[----:B------:R-:W-:-:S07]  /*3480*/  SHF.L.U32 R4, R39, 0x1, RZ ;  /* 0x0000000127047819 */ /* 0x000fce00000006ff */
[----:B------:R1:W-:Y:S01]  /*3490*/  MUFU.COS R76, R40 ;  /* 0x00000028004c7308 */ /* 0x0003e20000000000 */
[----:B0-----:R-:W-:-:S04]  /*34a0*/  FMUL.FTZ R42, R113, UR42 ;  /* 0x0000002a712a7c20 */ /* 0x001fc80008410000 */
[----:B------:R-:W-:Y:S02]  /*34b0*/  FMUL.RZ R46, R42, 0.15915493667125701904 ;  /* 0x3e22f9832a2e7820 */ /* 0x000fe4000040c000 */
[----:B-1----:R-:W-:Y:S02]  /*34c0*/  FMUL.FTZ R40, R114, UR42 ;  /* 0x0000002a72287c20 */ /* 0x002fe40008410000 */
[----:B------:R-:W-:Y:S02]  /*34d0*/  FMUL.FTZ R42, R112, UR42 ;  /* 0x0000002a702a7c20 */ /* 0x000fe40008410000 */
[----:B------:R-:W-:Y:S01]  /*34e0*/  FMUL.RZ R44, R40, 0.15915493667125701904 ;  /* 0x3e22f983282c7820 */ /* 0x000fe2000040c000 */
[-C--:B------:R-:W-:Y:S01]  /*34f0*/  LEA.HI.SX32 R3, R3, R38.reuse, 0x1b ;  /* 0x0000002603037211 */ /* 0x080fe200078fdaff */
[----:B------:R-:W-:Y:S01]  /*3500*/  FMUL.RZ R48, R42, 0.15915493667125701904 ;  /* 0x3e22f9832a307820 */ /* 0x000fe2000040c000 */
[-C--:B------:R-:W-:Y:S01]  /*3510*/  LEA.HI.SX32 R5, R5, R38.reuse, 0x1b ;  /* 0x0000002605057211 */ /* 0x080fe200078fdaff */
[----:B------:R-:W-:Y:S01]  /*3520*/  MUFU.SIN R59, R44 ;  /* 0x0000002c003b7308 */ /* 0x000fe20000000400 */
[----:B------:R-:W-:Y:S01]  /*3530*/  SHF.L.U32 R42, R43, 0x1, RZ ;  /* 0x000000012b2a7819 */ /* 0x000fe200000006ff */
[----:B------:R0:W-:Y:S01]  /*3540*/  STS.U16 [R4], R37 ;  /* 0x0000002504007388 */ /* 0x0001e20000000400 */
[----:B------:R-:W-:-:S02]  /*3550*/  LEA.HI.SX32 R39, R51, R38, 0x1b ;  /* 0x0000002633277211 */ /* 0x000fc400078fdaff */
[----:B------:R-:W-:-:S03]  /*3560*/  LEA.HI.SX32 R53, R53, R38, 0x1b ;  /* 0x0000002635357211 */ /* 0x000fc600078fdaff */
[----:B------:R1:W-:Y:S01]  /*3570*/  MUFU.COS R80, R44 ;  /* 0x0000002c00507308 */ /* 0x0003e20000000000 */
[-C--:B------:R-:W-:Y:S02]  /*3580*/  LEA.HI.SX32 R55, R55, R38.reuse, 0x1b ;  /* 0x0000002637377211 */ /* 0x080fe400078fdaff */
[-C--:B------:R-:W-:Y:S02]  /*3590*/  LEA.HI.SX32 R40, R57, R38.reuse, 0x1b ;  /* 0x0000002639287211 */ /* 0x080fe400078fdaff */
[-C--:B------:R-:W-:Y:S02]  /*35a0*/  LEA.HI.SX32 R61, R61, R38.reuse, 0x1b ;  /* 0x000000263d3d7211 */ /* 0x080fe400078fdaff */
[-C--:B------:R-:W-:Y:S02]  /*35b0*/  LEA.HI.SX32 R63, R63, R38.reuse, 0x1b ;  /* 0x000000263f3f7211 */ /* 0x080fe400078fdaff */
[----:B-1----:R-:W-:Y:S02]  /*35c0*/  SHF.L.U32 R44, R45, 0x1, RZ ;  /* 0x000000012d2c7819 */ /* 0x002fe400000006ff */
        /* <DEDUP_REMOVED lines=17> */
[----:B------:R-:W-:Y:S01]  /*36e0*/  LEA.HI.SX32 R141, R141, R38, 0x1b ;  /* 0x000000268d8d7211 */ /* 0x000fe200078fdaff */
[----:B------:R-:W-:Y:S01]  /*36f0*/  FMUL.FTZ R38, R111, UR42 ;  /* 0x0000002a6f267c20 */ /* 0x000fe20008410000 */
[----:B------:R-:W-:Y:S01]  /*3700*/  SHF.L.U32 R43, R47, 0x1, RZ ;  /* 0x000000012f2b7819 */ /* 0x000fe200000006ff */
[----:B---3--:R1:W-:Y:S01]  /*3710*/  STS.U16 [R41+0x40], R36 ;  /* 0x0000402429007388 */ /* 0x0083e20000000400 */
[----:B------:R-:W-:-:S02]  /*3720*/  SHF.L.U32 R49, R49, 0x1, RZ ;  /* 0x0000000131317819 */ /* 0x000fc400000006ff */
[----:B0-----:R-:W-:Y:S01]  /*3730*/  SHF.L.U32 R4, R3, 0x1, RZ ;  /* 0x0000000103047819 */ /* 0x001fe200000006ff */
[----:B------:R-:W-:Y:S01]  /*3740*/  FMUL.FTZ R3, R110, UR42 ;  /* 0x0000002a6e037c20 */ /* 0x000fe20008410000 */
[----:B------:R-:W-:Y:S01]  /*3750*/  SHF.L.U32 R5, R5, 0x1, RZ ;  /* 0x0000000105057819 */ /* 0x000fe200000006ff */
[----:B----4-:R-:W-:Y:S01]  /*3760*/  STS.U16 [R42+0x80], R35 ;  /* 0x000080232a007388 */ /* 0x010fe20000000400 */
[----:B------:R-:W-:Y:S01]  /*3770*/  MUFU.SIN R57, R46 ;  /* 0x0000002e00397308 */ /* 0x000fe20000000400 */
[----:B------:R-:W-:Y:S02]  /*3780*/  SHF.L.U32 R53, R53, 0x1, RZ ;  /* 0x0000000135357819 */ /* 0x000fe400000006ff */
[----:B------:R0:W-:Y:S01]  /*3790*/  STS.U16 [R44+0xc0], R33 ;  /* 0x0000c0212c007388 */ /* 0x0001e20000000400 */
[----:B-1----:R-:W-:-:S03]  /*37a0*/  SHF.L.U32 R36, R39, 0x1, RZ ;  /* 0x0000000127247819 */ /* 0x002fc600000006ff */
[----:B------:R-:W-:Y:S01]  /*37b0*/  STS.U16 [R43+0x100], R0 ;  /* 0x000100002b007388 */ /* 0x000fe20000000400 */
[----:B------:R1:W-:Y:S01]  /*37c0*/  MUFU.COS R58, R46 ;  /* 0x0000002e003a7308 */ /* 0x0003e20000000000 */
[----:B------:R-:W-:Y:S02]  /*37d0*/  SHF.L.U32 R61, R61, 0x1, RZ ;  /* 0x000000013d3d7819 */ /* 0x000fe400000006ff */
[----:B------:R-:W-:Y:S01]  /*37e0*/  STS.U16 [R49+0x140], R34 ;  /* 0x0001402231007388 */ /* 0x000fe20000000400 */
[----:B0-----:R-:W-:Y:S01]  /*37f0*/  FMUL.RZ R33, R3, 0.15915493667125701904 ;  /* 0x3e22f98303217820 */ /* 0x001fe2000040c000 */
[----:B------:R-:W-:Y:S02]  /*3800*/  SHF.L.U32 R3, R40, 0x1, RZ ;  /* 0x0000000128037819 */ /* 0x000fe400000006ff */
[----:B------:R0:W-:Y:S01]  /*3810*/  STS.U16 [R5+0x180], R10 ;  /* 0x0001800a05007388 */ /* 0x0001e20000000400 */
[----:B-1----:R-:W-:Y:S01]  /*3820*/  FMUL.RZ R46, R38, 0.15915493667125701904 ;  /* 0x3e22f983262e7820 */ /* 0x002fe2000040c000 */
[----:B------:R-:W-:-:S02]  /*3830*/  SHF.L.U32 R38, R55, 0x1, RZ ;  /* 0x0000000137267819 */ /* 0x000fc400000006ff */
[----:B------:R1:W-:Y:S01]  /*3840*/  STS.U16 [R4+0x1c0], R7 ;  /* 0x0001c00704007388 */ /* 0x0003e20000000400 */
[----:B------:R-:W-:-:S03]  /*3850*/  SHF.L.U32 R63, R63, 0x1, RZ ;  /* 0x000000013f3f7819 */ /* 0x000fc600000006ff */
[----:B------:R-:W-:Y:S01]  /*3860*/  STS.U16 [R36+0x200], R9 ;  /* 0x0002000924007388 */ /* 0x000fe20000000400 */
[----:B------:R-:W-:Y:S02]  /*3870*/  SHF.L.U32 R69, R69, 0x1, RZ ;  /* 0x0000000145457819 */ /* 0x000fe400000006ff */
[----:B0-----:R-:W-:Y:S01]  /*3880*/  SHF.L.U32 R10, R67, 0x1, RZ ;  /* 0x00000001430a7819 */ /* 0x001fe200000006ff */
[----:B------:R0:W-:Y:S01]  /*3890*/  STS.U16 [R53+0x240], R8 ;  /* 0x0002400835007388 */ /* 0x0001e20000000400 */
[----:B-1----:R-:W-:-:S03]  /*38a0*/  SHF.L.U32 R4, R65, 0x1, RZ ;  /* 0x0000000141047819 */ /* 0x002fc600000006ff */
[----:B------:R-:W-:Y:S01]  /*38b0*/  STS.U16 [R38+0x280], R11 ;  /* 0x0002800b26007388 */ /* 0x000fe20000000400 */
[----:B------:R-:W-:-:S03]  /*38c0*/  SHF.L.U32 R71, R71, 0x1, RZ ;  /* 0x0000000147477819 */ /* 0x000fc600000006ff */
[----:B------:R1:W-:Y:S01]  /*38d0*/  STS.U16 [R3+0x2c0], R12 ;  /* 0x0002c00c03007388 */ /* 0x0003e20000000400 */
[----:B0-----:R-:W-:-:S03]  /*38e0*/  SHF.L.U32 R8, R73, 0x1, RZ ;  /* 0x0000000149087819 */ /* 0x001fc600000006ff */
[----:B------:R-:W-:Y:S01]  /*38f0*/  STS.U16 [R61+0x300], R14 ;  /* 0x0003000e3d007388 */ /* 0x000fe20000000400 */
[----:B------:R-:W-:-:S03]  /*3900*/  SHF.L.U32 R79, R79, 0x1, RZ ;  /* 0x000000014f4f7819 */ /* 0x000fc600000006ff */
[----:B------:R-:W-:Y:S01]  /*3910*/  STS.U16 [R63+0x340], R18 ;  /* 0x000340123f007388 */ /* 0x000fe20000000400 */
[----:B-1----:R-:W-:-:S03]  /*3920*/  SHF.L.U32 R12, R75, 0x1, RZ ;  /* 0x000000014b0c7819 */ /* 0x002fc600000006ff */
[----:B------:R0:W-:Y:S01]  /*3930*/  STS.U16 [R4+0x380], R13 ;  /* 0x0003800d04007388 */ /* 0x0001e20000000400 */
[----:B------:R-:W-:-:S03]  /*3940*/  SHF.L.U32 R95, R95, 0x1, RZ ;  /* 0x000000015f5f7819 */ /* 0x000fc600000006ff */
[----:B------:R1:W-:Y:S01]  /*3950*/  STS.U16 [R10+0x3c0], R17 ;  /* 0x0003c0110a007388 */ /* 0x0003e20000000400 */
[----:B------:R-:W-:-:S03]  /*3960*/  SHF.L.U32 R127, R127, 0x1, RZ ;  /* 0x000000017f7f7819 */ /* 0x000fc600000006ff */
[----:B------:R-:W-:Y:S01]  /*3970*/  STS.U16 [R69+0x400], R16 ;  /* 0x0004001045007388 */ /* 0x000fe20000000400 */
[----:B0-----:R-:W-:-:S03]  /*3980*/  SHF.L.U32 R4, R123, 0x1, RZ ;  /* 0x000000017b047819 */ /* 0x001fc600000006ff */
[----:B------:R-:W-:Y:S01]  /*3990*/  STS.U16 [R71+0x440], R20 ;  /* 0x0004401447007388 */ /* 0x000fe20000000400 */
[----:B-1----:R-:W-:-:S03]  /*39a0*/  SHF.L.U32 R10, R125, 0x1, RZ ;  /* 0x000000017d0a7819 */ /* 0x002fc600000006ff */
[----:B------:R0:W-:Y:S01]  /*39b0*/  STS.U16 [R8+0x480], R15 ;  /* 0x0004800f08007388 */ /* 0x0001e20000000400 */
[----:B------:R-:W-:-:S03]  /*39c0*/  SHF.L.U32 R129, R129, 0x1, RZ ;  /* 0x0000000181817819 */ /* 0x000fc600000006ff */
[----:B------:R1:W-:Y:S01]  /*39d0*/  STS.U16 [R12+0x4c0], R19 ;  /* 0x0004c0130c007388 */ /* 0x0003e20000000400 */
[----:B------:R-:W-:Y:S01]  /*39e0*/  LEA R32, R121, R32, 0x5 ;  /* 0x0000002079207211 */ /* 0x000fe200078e28ff */
[----:B------:R2:W3:Y:S02]  /*39f0*/  R2UR UR41, R2 ;  /* 0x00000000022973c2 */ /* 0x0004e400000e0000 */
[----:B------:R-:W-:Y:S01]  /*3a00*/  STS.U16 [R79+0x500], R22 ;  /* 0x000500164f007388 */ /* 0x000fe20000000400 */
[----:B0-----:R-:W-:-:S03]  /*3a10*/  SHF.L.U32 R8, R131, 0x1, RZ ;  /* 0x0000000183087819 */ /* 0x001fc600000006ff */
[----:B------:R-:W-:Y:S01]  /*3a20*/  STS.U16 [R95+0x540], R26 ;  /* 0x0005401a5f007388 */ /* 0x000fe20000000400 */
[----:B-1----:R-:W-:-:S03]  /*3a30*/  SHF.L.U32 R12, R133, 0x1, RZ ;  /* 0x00000001850c7819 */ /* 0x002fc600000006ff */
[----:B------:R0:W-:Y:S01]  /*3a40*/  STS.U16 [R4+0x580], R25 ;  /* 0x0005801904007388 */ /* 0x0001e20000000400 */
[----:B--2---:R-:W-:-:S03]  /*3a50*/  SHF.L.U32 R2, R135, 0x1, RZ ;  /* 0x0000000187027819 */ /* 0x004fc600000006ff */
[----:B------:R-:W-:Y:S01]  /*3a60*/  STS.U16 [R10+0x5c0], R29 ;  /* 0x0005c01d0a007388 */ /* 0x000fe20000000400 */
[----:B------:R-:W-:Y:S02]  /*3a70*/  SHF.L.U32 R137, R137, 0x1, RZ ;  /* 0x0000000189897819 */ /* 0x000fe400000006ff */
[----:B------:R-:W-:Y:S01]  /*3a80*/  LEA.HI.SX32 R32, R32, R32, 0x1b ;  /* 0x0000002020207211 */ /* 0x000fe200078fdaff */
[----:B------:R-:W-:Y:S01]  /*3a90*/  STS.U16 [R127+0x600], R28 ;  /* 0x0006001c7f007388 */ /* 0x000fe20000000400 */
[----:B------:R-:W-:-:S03]  /*3aa0*/  SHF.L.U32 R139, R139, 0x1, RZ ;  /* 0x000000018b8b7819 */ /* 0x000fc600000006ff */
[----:B------:R-:W-:Y:S01]  /*3ab0*/  STS.U16 [R129+0x640], R24 ;  /* 0x0006401881007388 */ /* 0x000fe20000000400 */
[----:B0-----:R-:W-:-:S03]  /*3ac0*/  SHF.L.U32 R4, R141, 0x1, RZ ;  /* 0x000000018d047819 */ /* 0x001fc600000006ff */
[----:B------:R-:W-:Y:S04]  /*3ad0*/  STS.U16 [R8+0x680], R27 ;  /* 0x0006801b08007388 */ /* 0x000fe80000000400 */
[----:B------:R-:W-:Y:S04]  /*3ae0*/  STS.U16 [R12+0x6c0], R23 ;  /* 0x0006c0170c007388 */ /* 0x000fe80000000400 */
[----:B------:R0:W-:Y:S04]  /*3af0*/  STS.U16 [R2+0x700], R31 ;  /* 0x0007001f02007388 */ /* 0x0001e80000000400 */
[----:B------:R-:W-:Y:S04]  /*3b00*/  STS.U16 [R137+0x740], R30 ;  /* 0x0007401e89007388 */ /* 0x000fe80000000400 */
[----:B------:R1:W-:Y:S01]  /*3b10*/  STS.U16 [R139+0x780], R6 ;  /* 0x000780068b007388 */ /* 0x0003e20000000400 */
[----:B0-----:R-:W-:-:S03]  /*3b20*/  SHF.L.U32 R2, R32, 0x1, RZ ;  /* 0x0000000120027819 */ /* 0x001fc600000006ff */
[----:B------:R-:W-:Y:S01]  /*3b30*/  STS.U16 [R4+0x7c0], R21 ;  /* 0x0007c01504007388 */ /* 0x000fe20000000400 */
[----:B------:R-:W-:-:S06]  /*3b40*/  NOP ;  /* 0x0000000000007918 */ /* 0x000fcc0000000000 */
[----:B------:R-:W0:Y:S01]  /*3b50*/  LDS.U16 R56, [R2] ;  /* 0x0000000002387984 */ /* 0x000e220000000400 */
[----:B------:R-:W-:-:S03]  /*3b60*/  FMUL.FTZ R0, R109, UR42 ;  /* 0x0000002a6d007c20 */ /* 0x000fc60008410000 */
[----:B------:R-:W2:Y:S01]  /*3b70*/  LDS.U16 R55, [R2+0x2] ;  /* 0x0000020002377984 */ /* 0x000ea20000000400 */
[----:B------:R-:W-:Y:S02]  /*3b80*/  FMUL.RZ R5, R0, 0.15915493667125701904 ;  /* 0x3e22f98300057820 */ /* 0x000fe4000040c000 */
[----:B------:R-:W-:Y:S01]  /*3b90*/  FMUL.FTZ R0, R108, UR42 ;  /* 0x0000002a6c007c20 */ /* 0x000fe20008410000 */
[----:B---3--:R-:W-:Y:S01]  /*3ba0*/  MOV R9, UR41 ;  /* 0x0000002900097c02 */ /* 0x008fe20008000f00 */
[----:B------:R-:W3:Y:S02]  /*3bb0*/  LDS.U16 R54, [R2+0x4] ;  /* 0x0000040002367984 */ /* 0x000ee40000000400 */
[----:B------:R-:W-:Y:S02]  /*3bc0*/  FMUL.RZ R3, R0, 0.15915493667125701904 ;  /* 0x3e22f98300037820 */ /* 0x000fe4000040c000 */
[----:B------:R-:W-:Y:S01]  /*3bd0*/  FMUL.FTZ R0, R107, UR42 ;  /* 0x0000002a6b007c20 */ /* 0x000fe20008410000 */
[----:B------:R-:W-:Y:S01]  /*3be0*/  MUFU.SIN R41, R5 ;  /* 0x0000000500297308 */ /* 0x000fe20000000400 */
[----:B------:R-:W-:Y:S01]  /*3bf0*/  FMUL.FTZ R9, R9, 1.4426950216293334961 ;  /* 0x3fb8aa3b09097820 */ /* 0x000fe20000410000 */
[----:B------:R-:W4:Y:S01]  /*3c00*/  LDS.U16 R53, [R2+0x6] ;  /* 0x0000060002357984 */ /* 0x000f220000000400 */
[----:B------:R-:W-:Y:S01]  /*3c10*/  LOP3.LUT P0, RZ, R122, 0x1f, RZ, 0xc0, !PT ;  /* 0x0000001f7aff7812 */ /* 0x000fe2000780c0ff */
[----:B------:R-:W-:-:S02]  /*3c20*/  UIMAD UR40, UR17, UR22, URZ ;  /* 0x00000016112872a4 */ /* 0x000fc4000f8e023f */
[----:B------:R-:W-:Y:S01]  /*3c30*/  UIMAD.WIDE.U32 UR20, UR16, UR22, URZ ;  /* 0x00000016101472a5 */ /* 0x000fe2000f8e003f */
[----:B-1----:R-:W-:Y:S01]  /*3c40*/  MOV R6, UR33 ;  /* 0x0000002100067c02 */ /* 0x002fe20008000f00 */
[----:B------:R1:W-:Y:S01]  /*3c50*/  MUFU.COS R42, R5 ;  /* 0x00000005002a7308 */ /* 0x0003e20000000000 */
[----:B------:R-:W-:Y:S01]  /*3c60*/  ISETP.NE.AND P1, PT, R122, RZ, PT ;  /* 0x000000ff7a00720c */ /* 0x000fe20003f25270 */
[----:B------:R-:W3:Y:S01]  /*3c70*/  LDS.U16 R50, [R2+0x8] ;  /* 0x0000080002327984 */ /* 0x000ee20000000400 */
[----:B------:R-:W-:-:S03]  /*3c80*/  MOV R7, c[0x0][0x16c] ;  /* 0x00005b0000077a02 */ /* 0x000fc60000000f00 */
[----:B------:R-:W3:Y:S01]  /*3c90*/  LDS.U16 R49, [R2+0xa] ;  /* 0x00000a0002317984 */ /* 0x000ee20000000400 */
[----:B-1----:R-:W-:-:S03]  /*3ca0*/  FMUL.RZ R5, R0, 0.15915493667125701904 ;  /* 0x3e22f98300057820 */ /* 0x002fc6000040c000 */
[----:B------:R-:W-:Y:S01]  /*3cb0*/  LDS.U16 R44, [R2+0xc] ;  /* 0x00000c00022c7984 */ /* 0x000fe20000000400 */
[----:B------:R-:W-:-:S03]  /*3cc0*/  FMUL.FTZ R0, R106, UR42 ;  /* 0x0000002a6a007c20 */ /* 0x000fc60008410000 */
[----:B------:R-:W1:Y:S01]  /*3cd0*/  LDS.U16 R43, [R2+0xe] ;  /* 0x00000e00022b7984 */ /* 0x000e620000000400 */
[----:B------:R-:W-:Y:S02]  /*3ce0*/  FMUL.RZ R34, R0, 0.15915493667125701904 ;  /* 0x3e22f98300227820 */ /* 0x000fe4000040c000 */
[-C--:B------:R-:W-:Y:S01]  /*3cf0*/  FMUL.FTZ R0, R115, R9.reuse ;  /* 0x0000000973007220 */ /* 0x080fe20000410000 */
[----:B------:R-:W-:Y:S04]  /*3d00*/  LDS.U16 R38, [R2+0x10] ;  /* 0x0000100002267984 */ /* 0x000fe80000000400 */
[----:B------:R-:W1:Y:S01]  /*3d10*/  LDS.U16 R37, [R2+0x12] ;  /* 0x0000120002257984 */ /* 0x000e620000000400 */
[----:B------:R-:W4:Y:S01]  /*3d20*/  MUFU.EX2 R0, R0 ;  /* 0x0000000000007308 */ /* 0x000f220000000800 */
[----:B0-----:R-:W-:Y:S01]  /*3d30*/  PRMT R56, RZ, 0x5410, R56 ;  /* 0x00005410ff387816 */ /* 0x001fe20000000038 */
[----:B------:R-:W-:Y:S01]  /*3d40*/  FMUL.FTZ R4, R113, R9 ;  /* 0x0000000971047220 */ /* 0x000fe20000410000 */
[----:B--2---:R-:W-:Y:S01]  /*3d50*/  PRMT R55, RZ, 0x5410, R55 ;  /* 0x00005410ff377816 */ /* 0x004fe20000000037 */
[----:B------:R-:W0:Y:S04]  /*3d60*/  LDS.U16 R30, [R2+0x14] ;  /* 0x00001400021e7984 */ /* 0x000e280000000400 */
[----:B------:R-:W-:Y:S01]  /*3d70*/  MUFU.SIN R39, R3 ;  /* 0x0000000300277308 */ /* 0x000fe20000000400 */
[----:B------:R-:W2:Y:S04]  /*3d80*/  LDS.U16 R29, [R2+0x16] ;  /* 0x00001600021d7984 */ /* 0x000ea80000000400 */
[----:B------:R-:W-:Y:S03]  /*3d90*/  LDS.U16 R27, [R2+0x18] ;  /* 0x00001800021b7984 */ /* 0x000fe60000000400 */
[----:B------:R3:W-:Y:S01]  /*3da0*/  MUFU.COS R40, R3 ;  /* 0x0000000300287308 */ /* 0x0007e20000000000 */
[C---:B----4-:R-:W-:Y:S01]  /*3db0*/  FMUL.FTZ R82, R0.reuse, R82 ;  /* 0x0000005200527220 */ /* 0x050fe20000410000 */
[----:B------:R-:W4:Y:S01]  /*3dc0*/  LDS.U16 R28, [R2+0x1a] ;  /* 0x00001a00021c7984 */ /* 0x000f220000000400 */
[----:B------:R-:W-:-:S03]  /*3dd0*/  FMUL.FTZ R81, R0, R81 ;  /* 0x0000005100517220 */ /* 0x000fc60000410000 */
[----:B------:R-:W-:Y:S01]  /*3de0*/  LDS.U16 R24, [R2+0x1c] ;  /* 0x00001c0002187984 */ /* 0x000fe20000000400 */
[----:B---3--:R-:W-:Y:S01]  /*3df0*/  FMUL.FTZ R3, R114, R9 ;  /* 0x0000000972037220 */ /* 0x008fe20000410000 */
[----:B------:R-:W-:Y:S01]  /*3e00*/  MUFU.SIN R35, R5 ;  /* 0x0000000500237308 */ /* 0x000fe20000000400 */
[----:B------:R-:W-:Y:S01]  /*3e10*/  PRMT R0, RZ, 0x5410, R199 ;  /* 0x00005410ff007816 */ /* 0x000fe200000000c7 */
[C---:B------:R-:W-:Y:S01]  /*3e20*/  FMUL.FTZ R78, R116.reuse, R56 ;  /* 0x00000038744e7220 */ /* 0x040fe20000410000 */
[----:B------:R-:W3:Y:S01]  /*3e30*/  LDS.U16 R23, [R2+0x1e] ;  /* 0x00001e0002177984 */ /* 0x000ee20000000400 */
[----:B------:R-:W-:-:S03]  /*3e40*/  FMUL.FTZ R79, R116, R55 ;  /* 0x00000037744f7220 */ /* 0x000fc60000410000 */
[----:B------:R-:W-:Y:S01]  /*3e50*/  LDS.U16 R16, [R2+0x20] ;  /* 0x0000200002107984 */ /* 0x000fe20000000400 */
[----:B------:R1:W-:Y:S01]  /*3e60*/  MUFU.COS R36, R5 ;  /* 0x0000000500247308 */ /* 0x0003e20000000000 */
[C---:B------:R-:W-:Y:S02]  /*3e70*/  FMUL.FTZ R78, R0.reuse, R78 ;  /* 0x0000004e004e7220 */ /* 0x040fe40000410000 */
[----:B------:R-:W0:Y:S04]  /*3e80*/  LDS.U16 R15, [R2+0x22] ;  /* 0x00002200020f7984 */ /* 0x000e280000000400 */
[----:B------:R-:W-:Y:S01]  /*3e90*/  LDS.U16 R14, [R2+0x24] ;  /* 0x00002400020e7984 */ /* 0x000fe20000000400 */
[----:B------:R-:W2:Y:S01]  /*3ea0*/  MUFU.EX2 R3, R3 ;  /* 0x0000000300037308 */ /* 0x000ea20000000800 */
[----:B-1----:R-:W-:Y:S01]  /*3eb0*/  MOV R5, UR33 ;  /* 0x0000002100057c02 */ /* 0x002fe20008000f00 */
[----:B------:R-:W-:Y:S01]  /*3ec0*/  FMUL.FTZ R79, R0, R79 ;  /* 0x0000004f004f7220 */ /* 0x000fe20000410000 */
[----:B------:R-:W1:Y:S02]  /*3ed0*/  LDS.U16 R13, [R2+0x26] ;  /* 0x00002600020d7984 */ /* 0x000e640000000400 */
[----:B------:R-:W-:-:S02]  /*3ee0*/  ISETP.LT.OR P0, PT, R5, 0x2, P0 ;  /* 0x000000020500780c */ /* 0x000fc40000701670 */
[----:B------:R-:W-:Y:S01]  /*3ef0*/  LDS.U16 R12, [R2+0x28] ;  /* 0x00002800020c7984 */ /* 0x000fe20000000400 */
[----:B------:R-:W3:Y:S01]  /*3f00*/  MUFU.EX2 R4, R4 ;  /* 0x0000000400047308 */ /* 0x000ee20000000800 */
[----:B------:R-:W-:Y:S01]  /*3f10*/  FMUL.FTZ R0, R116, R9 ;  /* 0x0000000974007220 */ /* 0x000fe20000410000 */
[----:B------:R-:W-:Y:S01]  /*3f20*/  UIMAD UR40, UR16, UR23, UR40 ;  /* 0x00000017102872a4 */ /* 0x000fe2000f8e0228 */
[----:B------:R-:W-:Y:S01]  /*3f30*/  FMUL.FTZ R5, R105, UR42 ;  /* 0x0000002a69057c20 */ /* 0x000fe20008410000 */
[----:B------:R-:W0:Y:S01]  /*3f40*/  LDS.U16 R11, [R2+0x2a] ;  /* 0x00002a00020b7984 */ /* 0x000e220000000400 */
[----:B------:R-:W-:Y:S02]  /*3f50*/  ULDC.64 UR22, c[0x0][0x1c0] ;  /* 0x0000700000167ab9 */ /* 0x000fe40000000a00 */
[----:B------:R-:W-:Y:S01]  /*3f60*/  UIADD3 UR21, UR21, UR40, URZ ;  /* 0x0000002815157290 */ /* 0x000fe2000fffe03f */
[----:B------:R-:W1:Y:S01]  /*3f70*/  MUFU.EX2 R0, R0 ;  /* 0x0000000000007308 */ /* 0x000e620000000800 */
[----:B------:R-:W-:Y:S01]  /*3f80*/  UIMAD UR39, UR39, UR22, URZ ;  /* 0x00000016272772a4 */ /* 0x000fe2000f8e023f */
[----:B------:R-:W-:Y:S01]  /*3f90*/  FMUL.RZ R5, R5, 0.15915493667125701904 ;  /* 0x3e22f98305057820 */ /* 0x000fe2000040c000 */
[----:B------:R-:W-:Y:S01]  /*3fa0*/  PRMT R54, RZ, 0x5410, R54 ;  /* 0x00005410ff367816 */ /* 0x000fe20000000036 */
[C---:B--2---:R-:W-:Y:S01]  /*3fb0*/  FMUL.FTZ R80, R3.reuse, R80 ;  /* 0x0000005003507220 */ /* 0x044fe20000410000 */
[----:B------:R-:W-:Y:S01]  /*3fc0*/  PRMT R53, RZ, 0x5410, R53 ;  /* 0x00005410ff357816 */ /* 0x000fe20000000035 */
[----:B------:R-:W-:Y:S01]  /*3fd0*/  FMUL.FTZ R59, R3, R59 ;  /* 0x0000003b033b7220 */ /* 0x000fe20000410000 */
[----:B------:R-:W-:Y:S01]  /*3fe0*/  @!P0 IADD3 R6, R6, -0x2, RZ ;  /* 0xfffffffe06068810 */ /* 0x000fe20007ffe0ff */
[----:B------:R-:W-:Y:S01]  /*3ff0*/  FMUL.FTZ R3, R104, UR42 ;  /* 0x0000002a68037c20 */ /* 0x000fe20008410000 */
[----:B------:R-:W-:Y:S01]  /*4000*/  UIMAD UR39, UR7, UR23, UR39 ;  /* 0x00000017072772a4 */ /* 0x000fe2000f8e0227 */
[----:B------:R-:W-:Y:S01]  /*4010*/  LDS.U16 R10, [R2+0x2c] ;  /* 0x00002c00020a7984 */ /* 0x000fe20000000400 */
[----:B------:R-:W-:Y:S01]  /*4020*/  UIMAD.WIDE.U32 UR20, UR7, UR22, UR20 ;  /* 0x00000016071472a5 */ /* 0x000fe2000f8e0014 */
[----:B------:R-:W-:Y:S01]  /*4030*/  MUFU.SIN R31, R5 ;  /* 0x00000005001f7308 */ /* 0x000fe20000000400 */
[C---:B---3--:R-:W-:Y:S01]  /*4040*/  FMUL.FTZ R58, R4.reuse, R58 ;  /* 0x0000003a043a7220 */ /* 0x048fe20000410000 */
[----:B------:R-:W-:Y:S01]  /*4050*/  ULDC.64 UR22, c[0x0][0x230] ;  /* 0x00008c0000167ab9 */ /* 0x000fe20000000a00 */
[----:B------:R-:W-:Y:S01]  /*4060*/  FMUL.FTZ R57, R4, R57 ;  /* 0x0000003904397220 */ /* 0x000fe20000410000 */
[----:B------:R-:W-:Y:S01]  /*4070*/  UIADD3 UR21, UR21, UR39, URZ ;  /* 0x0000002715157290 */ /* 0x000fe2000fffe03f */
[----:B------:R-:W-:Y:S01]  /*4080*/  FMUL.RZ R4, R3, 0.15915493667125701904 ;  /* 0x3e22f98303047820 */ /* 0x000fe2000040c000 */
[----:B------:R-:W-:Y:S01]  /*4090*/  ULEA UR22, UP0, UR20, UR22, 0x3 ;  /* 0x0000001614167291 */ /* 0x000fe2000f80183f */
[----:B------:R-:W2:Y:S01]  /*40a0*/  LDS.U16 R66, [R2+0x2e] ;  /* 0x00002e0002427984 */ /* 0x000ea20000000400 */
[----:B------:R3:W-:Y:S01]  /*40b0*/  MUFU.COS R32, R5 ;  /* 0x0000000500207308 */ /* 0x0007e20000000000 */
[----:B------:R-:W-:-:S02]  /*40c0*/  FMUL.FTZ R167, R115, R54 ;  /* 0x0000003673a77220 */ /* 0x000fc40000410000 */
[----:B------:R-:W-:Y:S01]  /*40d0*/  FMUL.FTZ R168, R115, R53 ;  /* 0x0000003573a87220 */ /* 0x000fe20000410000 */
[----:B------:R-:W-:Y:S01]  /*40e0*/  LDS.U16 R8, [R2+0x30] ;  /* 0x0000300002087984 */ /* 0x000fe20000000400 */
[----:B------:R-:W-:Y:S01]  /*40f0*/  @!P0 IMAD R18, R6, R7, UR7 ;  /* 0x0000000706128e24 */ /* 0x000fe2000f8e0207 */
[----:B------:R-:W-:Y:S01]  /*4100*/  MOV R6, UR34 ;  /* 0x0000002200067c02 */ /* 0x000fe20008000f00 */
[----:B------:R-:W-:Y:S01]  /*4110*/  FMUL.FTZ R3, R103, UR42 ;  /* 0x0000002a67037c20 */ /* 0x000fe20008410000 */
[----:B------:R-:W-:Y:S01]  /*4120*/  ULEA.HI.X UR23, UR20, UR23, UR21, 0x3, UP0 ;  /* 0x0000001714177291 */ /* 0x000fe200080f1c15 */
[----:B---3--:R-:W-:Y:S01]  /*4130*/  PRMT R5, RZ, 0x5410, R198 ;  /* 0x00005410ff057816 */ /* 0x008fe200000000c6 */
[----:B-1----:R-:W-:Y:S01]  /*4140*/  FMUL.FTZ R76, R0, R76 ;  /* 0x0000004c004c7220 */ /* 0x002fe20000410000 */
[----:B------:R-:W-:Y:S03]  /*4150*/  LDS.U16 R65, [R2+0x3a] ;  /* 0x00003a0002417984 */ /* 0x000fe60000000400 */
[C---:B------:R-:W-:Y:S01]  /*4160*/  FMUL.FTZ R167, R5.reuse, R167 ;  /* 0x000000a705a77220 */ /* 0x040fe20000410000 */
[----:B------:R-:W-:Y:S01]  /*4170*/  LDS.U16 R64, [R2+0x3e] ;  /* 0x00003e0002407984 */ /* 0x000fe20000000400 */
[----:B------:R-:W-:-:S02]  /*4180*/  FMUL.FTZ R168, R5, R168 ;  /* 0x000000a805a87220 */ /* 0x000fc40000410000 */
[----:B------:R-:W-:Y:S01]  /*4190*/  FMUL.RZ R5, R3, 0.15915493667125701904 ;  /* 0x3e22f98303057820 */ /* 0x000fe2000040c000 */
[----:B------:R-:W-:Y:S01]  /*41a0*/  LEA R3, R6, UR7, 0x8 ;  /* 0x0000000706037c11 */ /* 0x000fe2000f8e40ff */
[----:B------:R-:W-:Y:S01]  /*41b0*/  FMUL.FTZ R77, R0, R77 ;  /* 0x0000004d004d7220 */ /* 0x000fe20000410000 */
[----:B------:R-:W-:Y:S01]  /*41c0*/  @P1 IADD3 R3, R122, 0x200, RZ ;  /* 0x000002007a031810 */ /* 0x000fe20007ffe0ff */
[----:B------:R-:W-:Y:S01]  /*41d0*/  FMUL.FTZ R0, R102, UR42 ;  /* 0x0000002a66007c20 */ /* 0x000fe20008410000 */
[----:B------:R-:W-:Y:S01]  /*41e0*/  MOV R68, UR22 ;  /* 0x0000001600447c02 */ /* 0x000fe20008000f00 */
[----:B------:R-:W-:Y:S01]  /*41f0*/  MUFU.SIN R25, R4 ;  /* 0x0000000400197308 */ /* 0x000fe20000000400 */
[----:B------:R-:W-:Y:S01]  /*4200*/  MOV R69, UR23 ;  /* 0x0000001700457c02 */ /* 0x000fe20008000f00 */
[----:B------:R-:W1:Y:S01]  /*4210*/  LDS.U16 R7, [R2+0x32] ;  /* 0x0000320002077984 */ /* 0x000e620000000400 */
[----:B------:R-:W-:Y:S01]  /*4220*/  SHF.L.U32 R3, R3, 0x3, RZ ;  /* 0x0000000303037819 */ /* 0x000fe200000006ff */
[----:B------:R-:W-:-:S02]  /*4230*/  FMUL.RZ R74, R0, 0.15915493667125701904 ;  /* 0x3e22f983004a7820 */ /* 0x000fc4000040c000 */
[----:B------:R-:W-:Y:S02]  /*4240*/  LDS.U16 R6, [R2+0x34] ;  /* 0x0000340002067984 */ /* 0x000fe40000000400 */
[----:B------:R3:W-:Y:S02]  /*4250*/  MUFU.COS R26, R4 ;  /* 0x00000004001a7308 */ /* 0x0007e40000000000 */
[----:B------:R-:W-:Y:S04]  /*4260*/  LDS.U16 R0, [R2+0x3c] ;  /* 0x00003c0002007984 */ /* 0x000fe80000000400 */
[----:B------:R-:W5:Y:S02]  /*4270*/  LDG.E.64 R68, [R68.64] ;  /* 0x0000001e44447981 */ /* 0x000f64000c1e1b00 */
[----:B------:R-:W-:Y:S02]  /*4280*/  MUFU.SIN R21, R5 ;  /* 0x0000000500157308 */ /* 0x000fe40000000400 */
[----:B---3--:R-:W-:Y:S06]  /*4290*/  LDS.U16 R4, [R2+0x38] ;  /* 0x0000380002047984 */ /* 0x008fec0000000400 */
[----:B------:R3:W-:Y:S01]  /*42a0*/  MUFU.COS R22, R5 ;  /* 0x0000000500167308 */ /* 0x0007e20000000000 */
[----:B------:R-:W-:Y:S01]  /*42b0*/  HFMA2.MMA R67, -RZ, RZ, 0, 9.5367431640625e-07 ;  /* 0x00000010ff437435 */ /* 0x000fe200000001ff */
[----:B---3--:R-:W3:Y:S04]  /*42c0*/  LDS.U16 R5, [R2+0x36] ;  /* 0x0000360002057984 */ /* 0x008ee80000000400 */
[----:B------:R0:W-:Y:S01]  /*42d0*/  STS.64 [R3+0x7780], R76 ;  /* 0x0077804c03007388 */ /* 0x0001e20000000a00 */
[----:B------:R-:W-:Y:S01]  /*42e0*/  HFMA2.MMA R60, -RZ, RZ, 1.875, 0 ;  /* 0x3f800000ff3c7435 */ /* 0x000fe200000001ff */
[----:B------:R-:W-:Y:S01]  /*42f0*/  FMUL.FTZ R70, R78, R81 ;  /* 0x000000514e467220 */ /* 0x000fe20000410000 */
[----:B------:R-:W-:Y:S01]  /*4300*/  MOV R61, RZ ;  /* 0x000000ff003d7202 */ /* 0x000fe20000000f00 */
[----:B------:R-:W-:Y:S01]  /*4310*/  FMUL.FTZ R17, R112, R9 ;  /* 0x0000000970117220 */ /* 0x000fe20000410000 */
[----:B------:R-:W-:Y:S01]  /*4320*/  CS2R R62, SRZ ;  /* 0x00000000003e7805 */ /* 0x000fe2000001ff00 */
[----:B------:R-:W-:-:S02]  /*4330*/  FFMA.FTZ R71, R79, R82, R70 ;  /* 0x000000524f477223 */ /* 0x000fc40000010046 */
[----:B0-----:R-:W-:Y:S01]  /*4340*/  @!P0 IMAD.WIDE R2, R18, R67, UR10 ;  /* 0x0000000a12028e25 */ /* 0x001fe2000f8e0243 */
[----:B------:R-:W-:Y:S03]  /*4350*/  BAR.SYNC.DEFER_BLOCKING 0x0 ;  /* 0x0000000000007b1d */ /* 0x000fe60000010000 */
[----:B------:R-:W-:Y:S02]  /*4360*/  FMUL.FTZ R18, R111, R9 ;  /* 0x000000096f127220 */ /* 0x000fe40000410000 */
[----:B------:R-:W-:Y:S01]  /*4370*/  FMUL.FTZ R67, R79, R81 ;  /* 0x000000514f437220 */ /* 0x000fe20000410000 */
[----:B------:R-:W-:Y:S01]  /*4380*/  MUFU.SIN R51, R48 ;  /* 0x0000003000337308 */ /* 0x000fe20000000400 */
[----:B------:R-:W-:Y:S01]  /*4390*/  PRMT R50, RZ, 0x5410, R50 ;  /* 0x00005410ff327816 */ /* 0x000fe20000000032 */
[----:B------:R-:W-:Y:S02]  /*43a0*/  FADD.FTZ R71, R168, R71 ;  /* 0x00000047a8477221 */ /* 0x000fe40000010000 */
[----:B------:R-:W-:-:S04]  /*43b0*/  FFMA.FTZ R70, R78, R82, -R67 ;  /* 0x000000524e467223 */ /* 0x000fc80000010843 */
[----:B------:R-:W-:Y:S01]  /*43c0*/  MUFU.COS R52, R48 ;  /* 0x0000003000347308 */ /* 0x000fe20000000000 */
[----:B------:R-:W-:Y:S01]  /*43d0*/  PRMT R49, RZ, 0x5410, R49 ;  /* 0x00005410ff317816 */ /* 0x000fe20000000031 */
[----:B------:R-:W-:-:S06]  /*43e0*/  FADD.FTZ R70, R167, R70 ;  /* 0x00000046a7467221 */ /* 0x000fcc0000010000 */
[----:B------:R-:W-:Y:S01]  /*43f0*/  MUFU.SIN R47, R46 ;  /* 0x0000002e002f7308 */ /* 0x000fe20000000400 */
[----:B------:R0:W5:Y:S01]  /*4400*/  @!P0 LDG.E.128 R60, [R2.64] ;  /* 0x0000001e023c8981 */ /* 0x000162000c1e1d00 */
[----:B------:R-:W-:-:S06]  /*4410*/  FMUL.FTZ R73, R59, R71 ;  /* 0x000000473b497220 */ /* 0x000fcc0000410000 */
[----:B------:R-:W-:Y:S01]  /*4420*/  MUFU.COS R48, R46 ;  /* 0x0000002e00307308 */ /* 0x000fe20000000000 */
[----:B------:R-:W-:Y:S01]  /*4430*/  FMUL.FTZ R169, R114, R50 ;  /* 0x0000003272a97220 */ /* 0x000fe20000410000 */
[----:B0-----:R-:W-:-:S06]  /*4440*/  PRMT R2, RZ, 0x5410, R197 ;  /* 0x00005410ff027816 */ /* 0x001fcc00000000c5 */
[----:B------:R-:W0:Y:S01]  /*4450*/  MUFU.EX2 R18, R18 ;  /* 0x0000001200127308 */ /* 0x000e220000000800 */
[----:B------:R-:W-:Y:S02]  /*4460*/  FMUL.FTZ R72, R59, R70 ;  /* 0x000000463b487220 */ /* 0x000fe40000410000 */
[----:B------:R-:W-:-:S05]  /*4470*/  FMUL.FTZ R170, R114, R49 ;  /* 0x0000003172aa7220 */ /* 0x000fca0000410000 */
[----:B------:R-:W1:Y:S01]  /*4480*/  MUFU.EX2 R17, R17 ;  /* 0x0000001100117308 */ /* 0x000e620000000800 */
[----:B------:R-:W-:Y:S02]  /*4490*/  FFMA.FTZ R70, R80, R70, -R73 ;  /* 0x0000004650467223 */ /* 0x000fe40000010849 */
[----:B------:R-:W-:Y:S02]  /*44a0*/  FMUL.FTZ R169, R2, R169 ;  /* 0x000000a902a97220 */ /* 0x000fe40000410000 */
[----:B------:R-:W-:Y:S02]  /*44b0*/  FFMA.FTZ R71, R80, R71, R72 ;  /* 0x0000004750477223 */ /* 0x000fe40000010048 */
[----:B------:R-:W-:Y:S02]  /*44c0*/  FMUL.FTZ R170, R2, R170 ;  /* 0x000000aa02aa7220 */ /* 0x000fe40000410000 */
[----:B------:R-:W-:Y:S02]  /*44d0*/  FADD.FTZ R70, R169, R70 ;  /* 0x00000046a9467221 */ /* 0x000fe40000010000 */
[----:B------:R-:W-:-:S02]  /*44e0*/  FMUL.FTZ R20, R110, R9 ;  /* 0x000000096e147220 */ /* 0x000fc40000410000 */
[C---:B0-----:R-:W-:Y:S02]  /*44f0*/  FMUL.FTZ R48, R18.reuse, R48 ;  /* 0x0000003012307220 */ /* 0x041fe40000410000 */
[----:B------:R-:W-:Y:S02]  /*4500*/  FMUL.FTZ R47, R18, R47 ;  /* 0x0000002f122f7220 */ /* 0x000fe40000410000 */
[----:B------:R-:W-:Y:S01]  /*4510*/  FADD.FTZ R71, R170, R71 ;  /* 0x00000047aa477221 */ /* 0x000fe20000010000 */
[----:B------:R-:W-:Y:S01]  /*4520*/  MUFU.SIN R45, R33 ;  /* 0x00000021002d7308 */ /* 0x000fe20000000400 */
[----:B------:R-:W-:Y:S01]  /*4530*/  FMUL.FTZ R18, R57, R70 ;  /* 0x0000004639127220 */ /* 0x000fe20000410000 */
[----:B------:R-:W-:Y:S01]  /*4540*/  PRMT R43, RZ, 0x5410, R43 ;  /* 0x00005410ff2b7816 */ /* 0x000fe2000000002b */
[C---:B-1----:R-:W-:Y:S02]  /*4550*/  FMUL.FTZ R52, R17.reuse, R52 ;  /* 0x0000003411347220 */ /* 0x042fe40000410000 */
[----:B------:R-:W-:-:S02]  /*4560*/  FMUL.FTZ R51, R17, R51 ;  /* 0x0000003311337220 */ /* 0x000fc40000410000 */
[----:B------:R-:W-:Y:S01]  /*4570*/  FMUL.FTZ R2, R109, R9 ;  /* 0x000000096d027220 */ /* 0x000fe20000410000 */
[----:B------:R-:W-:Y:S01]  /*4580*/  MUFU.COS R46, R33 ;  /* 0x00000021002e7308 */ /* 0x000fe20000000000 */
[-C--:B------:R-:W-:Y:S01]  /*4590*/  FMUL.FTZ R17, R57, R71.reuse ;  /* 0x0000004739117220 */ /* 0x080fe20000410000 */
[----:B------:R-:W-:Y:S01]  /*45a0*/  PRMT R44, RZ, 0x5410, R44 ;  /* 0x00005410ff2c7816 */ /* 0x000fe2000000002c */
[----:B------:R-:W-:Y:S01]  /*45b0*/  FFMA.FTZ R71, R58, R71, R18 ;  /* 0x000000473a477223 */ /* 0x000fe20000010012 */
[----:B------:R-:W-:-:S04]  /*45c0*/  PRMT R18, RZ, 0x5410, R166 ;  /* 0x00005410ff127816 */ /* 0x000fc800000000a6 */
[----:B------:R-:W0:Y:S01]  /*45d0*/  MUFU.EX2 R67, R20 ;  /* 0x0000001400437308 */ /* 0x000e220000000800 */
[C---:B------:R-:W-:Y:S02]  /*45e0*/  FMUL.FTZ R172, R113.reuse, R43 ;  /* 0x0000002b71ac7220 */ /* 0x040fe40000410000 */
[----:B------:R-:W-:Y:S02]  /*45f0*/  FMUL.FTZ R3, R108, R9 ;  /* 0x000000096c037220 */ /* 0x000fe40000410000 */
[----:B------:R-:W-:-:S03]  /*4600*/  FMUL.FTZ R171, R113, R44 ;  /* 0x0000002c71ab7220 */ /* 0x000fc60000410000 */
[----:B------:R-:W1:Y:S01]  /*4610*/  MUFU.EX2 R2, R2 ;  /* 0x0000000200027308 */ /* 0x000e620000000800 */
[----:B------:R-:W-:Y:S02]  /*4620*/  FMUL.FTZ R172, R18, R172 ;  /* 0x000000ac12ac7220 */ /* 0x000fe40000410000 */
[----:B------:R-:W-:Y:S02]  /*4630*/  FFMA.FTZ R70, R58, R70, -R17 ;  /* 0x000000463a467223 */ /* 0x000fe40000010811 */
[----:B------:R-:W-:Y:S02]  /*4640*/  FMUL.FTZ R171, R18, R171 ;  /* 0x000000ab12ab7220 */ /* 0x000fe40000410000 */
[----:B------:R-:W-:Y:S01]  /*4650*/  FADD.FTZ R71, R172, R71 ;  /* 0x00000047ac477221 */ /* 0x000fe20000010000 */
[----:B------:R-:W2:Y:S01]  /*4660*/  MUFU.EX2 R3, R3 ;  /* 0x0000000300037308 */ /* 0x000ea20000000800 */
[----:B------:R-:W-:Y:S02]  /*4670*/  FMUL.FTZ R17, R107, R9 ;  /* 0x000000096b117220 */ /* 0x000fe40000410000 */
[----:B0-----:R-:W-:-:S02]  /*4680*/  FMUL.FTZ R46, R67, R46 ;  /* 0x0000002e432e7220 */ /* 0x001fc40000410000 */
[----:B------:R-:W-:Y:S01]  /*4690*/  FMUL.FTZ R45, R67, R45 ;  /* 0x0000002d432d7220 */ /* 0x000fe20000410000 */
[----:B------:R-:W-:Y:S01]  /*46a0*/  PRMT R37, RZ, 0x5410, R37 ;  /* 0x00005410ff257816 */ /* 0x000fe20000000025 */
[----:B------:R-:W-:Y:S02]  /*46b0*/  FADD.FTZ R70, R171, R70 ;  /* 0x00000046ab467221 */ /* 0x000fe40000010000 */
[C---:B------:R-:W-:Y:S01]  /*46c0*/  FMUL.FTZ R67, R51.reuse, R71 ;  /* 0x0000004733437220 */ /* 0x040fe20000410000 */
[----:B------:R-:W0:Y:S01]  /*46d0*/  MUFU.EX2 R17, R17 ;  /* 0x0000001100117308 */ /* 0x000e220000000800 */
[-C--:B------:R-:W-:Y:S01]  /*46e0*/  FMUL.FTZ R73, R51, R70.reuse ;  /* 0x0000004633497220 */ /* 0x080fe20000410000 */
[----:B------:R-:W-:Y:S01]  /*46f0*/  PRMT R38, RZ, 0x5410, R38 ;  /* 0x00005410ff267816 */ /* 0x000fe20000000026 */
[----:B------:R-:W-:Y:S01]  /*4700*/  FFMA.FTZ R72, R52, R70, -R67 ;  /* 0x0000004634487223 */ /* 0x000fe20000010843 */
[----:B------:R-:W-:Y:S01]  /*4710*/  PRMT R70, RZ, 0x5410, R165 ;  /* 0x00005410ff467816 */ /* 0x000fe200000000a5 */
[----:B-1----:R-:W-:-:S02]  /*4720*/  FMUL.FTZ R42, R2, R42 ;  /* 0x0000002a022a7220 */ /* 0x002fc40000410000 */
[----:B------:R-:W-:Y:S02]  /*4730*/  FMUL.FTZ R41, R2, R41 ;  /* 0x0000002902297220 */ /* 0x000fe40000410000 */
[C---:B------:R-:W-:Y:S02]  /*4740*/  FMUL.FTZ R174, R112.reuse, R37 ;  /* 0x0000002570ae7220 */ /* 0x040fe40000410000 */
[----:B------:R-:W-:Y:S02]  /*4750*/  FMUL.FTZ R2, R105, R9 ;  /* 0x0000000969027220 */ /* 0x000fe40000410000 */
[----:B------:R-:W-:Y:S02]  /*4760*/  FMUL.FTZ R173, R112, R38 ;  /* 0x0000002670ad7220 */ /* 0x000fe40000410000 */
[----:B------:R-:W-:Y:S02]  /*4770*/  FFMA.FTZ R73, R52, R71, R73 ;  /* 0x0000004734497223 */ /* 0x000fe40000010049 */
[----:B------:R-:W-:Y:S01]  /*4780*/  FMUL.FTZ R174, R70, R174 ;  /* 0x000000ae46ae7220 */ /* 0x000fe20000410000 */
[----:B------:R-:W1:Y:S01]  /*4790*/  MUFU.EX2 R2, R2 ;  /* 0x0000000200027308 */ /* 0x000e620000000800 */
[----:B------:R-:W-:-:S02]  /*47a0*/  FMUL.FTZ R18, R106, R9 ;  /* 0x000000096a127220 */ /* 0x000fc40000410000 */
[C---:B--2---:R-:W-:Y:S02]  /*47b0*/  FMUL.FTZ R40, R3.reuse, R40 ;  /* 0x0000002803287220 */ /* 0x044fe40000410000 */
[----:B------:R-:W-:Y:S02]  /*47c0*/  FMUL.FTZ R39, R3, R39 ;  /* 0x0000002703277220 */ /* 0x000fe40000410000 */
[----:B------:R-:W-:Y:S02]  /*47d0*/  FMUL.FTZ R3, R101, UR42 ;  /* 0x0000002a65037c20 */ /* 0x000fe40008410000 */
[----:B------:R-:W-:Y:S02]  /*47e0*/  FMUL.FTZ R173, R70, R173 ;  /* 0x000000ad46ad7220 */ /* 0x000fe40000410000 */
[----:B------:R-:W-:Y:S01]  /*47f0*/  FADD.FTZ R73, R174, R73 ;  /* 0x00000049ae497221 */ /* 0x000fe20000010000 */
[----:B------:R-:W-:Y:S01]  /*4800*/  MUFU.SIN R33, R34 ;  /* 0x0000002200217308 */ /* 0x000fe20000000400 */
[----:B------:R-:W-:-:S02]  /*4810*/  FMUL.RZ R67, R3, 0.15915493667125701904 ;  /* 0x3e22f98303437820 */ /* 0x000fc4000040c000 */
[----:B------:R-:W-:Y:S01]  /*4820*/  FADD.FTZ R72, R173, R72 ;  /* 0x00000048ad487221 */ /* 0x000fe20000010000 */
[----:B------:R-:W-:Y:S01]  /*4830*/  PRMT R30, RZ, 0x5410, R30 ;  /* 0x00005410ff1e7816 */ /* 0x000fe2000000001e */
[----:B------:R-:W-:-:S03]  /*4840*/  FMUL.FTZ R3, R47, R73 ;  /* 0x000000492f037220 */ /* 0x000fc60000410000 */
[----:B------:R-:W-:Y:S01]  /*4850*/  MUFU.COS R34, R34 ;  /* 0x0000002200227308 */ /* 0x000fe20000000000 */
[C---:B0-----:R-:W-:Y:S02]  /*4860*/  FMUL.FTZ R36, R17.reuse, R36 ;  /* 0x0000002411247220 */ /* 0x041fe40000410000 */
[----:B------:R-:W-:Y:S02]  /*4870*/  FMUL.FTZ R35, R17, R35 ;  /* 0x0000002311237220 */ /* 0x000fe40000410000 */
[----:B------:R-:W-:-:S03]  /*4880*/  FMUL.FTZ R17, R47, R72 ;  /* 0x000000482f117220 */ /* 0x000fc60000410000 */
[----:B------:R-:W0:Y:S01]  /*4890*/  MUFU.EX2 R18, R18 ;  /* 0x0000001200127308 */ /* 0x000e220000000800 */
[----:B------:R-:W-:Y:S01]  /*48a0*/  FFMA.FTZ R72, R48, R72, -R3 ;  /* 0x0000004830487223 */ /* 0x000fe20000010803 */
[----:B------:R-:W-:Y:S01]  /*48b0*/  PRMT R29, RZ, 0x5410, R29 ;  /* 0x00005410ff1d7816 */ /* 0x000fe2000000001d */
[C---:B------:R-:W-:Y:S01]  /*48c0*/  FMUL.FTZ R175, R111.reuse, R30 ;  /* 0x0000001e6faf7220 */ /* 0x040fe20000410000 */
[----:B------:R-:W-:Y:S01]  /*48d0*/  PRMT R3, RZ, 0x5410, R164 ;  /* 0x00005410ff037816 */ /* 0x000fe200000000a4 */
[C---:B-1----:R-:W-:Y:S02]  /*48e0*/  FMUL.FTZ R32, R2.reuse, R32 ;  /* 0x0000002002207220 */ /* 0x042fe40000410000 */
[----:B------:R-:W-:Y:S02]  /*48f0*/  FMUL.FTZ R176, R111, R29 ;  /* 0x0000001d6fb07220 */ /* 0x000fe40000410000 */
[----:B------:R-:W-:Y:S02]  /*4900*/  FMUL.FTZ R175, R3, R175 ;  /* 0x000000af03af7220 */ /* 0x000fe40000410000 */
[----:B------:R-:W-:-:S02]  /*4910*/  FMUL.FTZ R31, R2, R31 ;  /* 0x0000001f021f7220 */ /* 0x000fc40000410000 */
[----:B------:R-:W-:Y:S01]  /*4920*/  FMUL.FTZ R2, R104, R9 ;  /* 0x0000000968027220 */ /* 0x000fe20000410000 */
[----:B----4-:R-:W-:Y:S01]  /*4930*/  PRMT R28, RZ, 0x5410, R28 ;  /* 0x00005410ff1c7816 */ /* 0x010fe2000000001c */
[----:B------:R-:W-:Y:S02]  /*4940*/  FFMA.FTZ R73, R48, R73, R17 ;  /* 0x0000004930497223 */ /* 0x000fe40000010011 */
[----:B------:R-:W-:Y:S02]  /*4950*/  FMUL.FTZ R176, R3, R176 ;  /* 0x000000b003b07220 */ /* 0x000fe40000410000 */
[----:B------:R-:W-:Y:S01]  /*4960*/  FADD.FTZ R72, R175, R72 ;  /* 0x00000048af487221 */ /* 0x000fe20000010000 */
[----:B------:R-:W-:Y:S01]  /*4970*/  MUFU.SIN R70, R67 ;  /* 0x0000004300467308 */ /* 0x000fe20000000400 */
[C---:B0-----:R-:W-:Y:S02]  /*4980*/  FMUL.FTZ R34, R18.reuse, R34 ;  /* 0x0000002212227220 */ /* 0x041fe40000410000 */
[----:B------:R-:W-:Y:S01]  /*4990*/  FMUL.FTZ R33, R18, R33 ;  /* 0x0000002112217220 */ /* 0x000fe20000410000 */
[----:B------:R-:W-:Y:S01]  /*49a0*/  PRMT R71, RZ, 0x5410, R163 ;  /* 0x00005410ff477816 */ /* 0x000fe200000000a3 */
[----:B------:R-:W-:Y:S01]  /*49b0*/  FADD.FTZ R73, R176, R73 ;  /* 0x00000049b0497221 */ /* 0x000fe20000010000 */
[----:B------:R-:W-:-:S02]  /*49c0*/  PRMT R27, RZ, 0x5410, R27 ;  /* 0x00005410ff1b7816 */ /* 0x000fc4000000001b */
[----:B------:R0:W-:Y:S01]  /*49d0*/  MUFU.COS R18, R67 ;  /* 0x0000004300127308 */ /* 0x0001e20000000000 */
[C---:B------:R-:W-:Y:S02]  /*49e0*/  FMUL.FTZ R177, R110.reuse, R28 ;  /* 0x0000001c6eb17220 */ /* 0x040fe40000410000 */
[----:B------:R-:W-:-:S05]  /*49f0*/  FMUL.FTZ R178, R110, R27 ;  /* 0x0000001b6eb27220 */ /* 0x000fca0000410000 */
[----:B------:R-:W1:Y:S01]  /*4a00*/  MUFU.EX2 R2, R2 ;  /* 0x0000000200027308 */ /* 0x000e620000000800 */
[----:B0-----:R-:W-:Y:S02]  /*4a10*/  FMUL.FTZ R67, R45, R72 ;  /* 0x000000482d437220 */ /* 0x001fe40000410000 */
[----:B------:R-:W-:Y:S02]  /*4a20*/  FMUL.FTZ R177, R71, R177 ;  /* 0x000000b147b17220 */ /* 0x000fe40000410000 */
[----:B------:R-:W-:-:S03]  /*4a30*/  FMUL.FTZ R3, R103, R9 ;  /* 0x0000000967037220 */ /* 0x000fc60000410000 */
[----:B------:R-:W-:Y:S01]  /*4a40*/  MUFU.SIN R19, R74 ;  /* 0x0000004a00137308 */ /* 0x000fe20000000400 */
[-C--:B------:R-:W-:Y:S02]  /*4a50*/  FMUL.FTZ R17, R102, R9.reuse ;  /* 0x0000000966117220 */ /* 0x080fe40000410000 */
[----:B------:R-:W-:-:S05]  /*4a60*/  FMUL.FTZ R9, R101, R9 ;  /* 0x0000000965097220 */ /* 0x000fca0000410000 */
[----:B------:R0:W-:Y:S01]  /*4a70*/  MUFU.COS R20, R74 ;  /* 0x0000004a00147308 */ /* 0x0001e20000000000 */
[----:B------:R-:W-:Y:S02]  /*4a80*/  FMUL.FTZ R178, R71, R178 ;  /* 0x000000b247b27220 */ /* 0x000fe40000410000 */
[CC--:B0-----:R-:W-:Y:S02]  /*4a90*/  FFMA.FTZ R74, R46.reuse, R73.reuse, R67 ;  /* 0x000000492e4a7223 */ /* 0x0c1fe40000010043 */
[----:B------:R-:W-:Y:S02]  /*4aa0*/  FMUL.FTZ R73, R45, R73 ;  /* 0x000000492d497220 */ /* 0x000fe40000410000 */
[----:B------:R-:W-:Y:S02]  /*4ab0*/  FADD.FTZ R74, R177, R74 ;  /* 0x0000004ab14a7221 */ /* 0x000fe40000010000 */
[----:B------:R-:W-:Y:S01]  /*4ac0*/  FFMA.FTZ R73, R46, R72, -R73 ;  /* 0x000000482e497223 */ /* 0x000fe20000010849 */
[----:B------:R-:W0:Y:S01]  /*4ad0*/  MUFU.EX2 R17, R17 ;  /* 0x0000001100117308 */ /* 0x000e220000000800 */
[----:B------:R-:W-:Y:S01]  /*4ae0*/  FMUL.FTZ R67, R41, R74 ;  /* 0x0000004a29437220 */ /* 0x000fe20000410000 */
[----:B------:R-:W-:Y:S01]  /*4af0*/  PRMT R23, RZ, 0x5410, R23 ;  /* 0x00005410ff177816 */ /* 0x000fe20000000017 */
[----:B------:R-:W-:Y:S01]  /*4b00*/  FADD.FTZ R73, R178, R73 ;  /* 0x00000049b2497221 */ /* 0x000fe20000010000 */
[----:B------:R-:W-:Y:S01]  /*4b10*/  PRMT R24, RZ, 0x5410, R24 ;  /* 0x00005410ff187816 */ /* 0x000fe20000000018 */
[----:B-1----:R-:W-:-:S03]  /*4b20*/  FMUL.FTZ R26, R2, R26 ;  /* 0x0000001a021a7220 */ /* 0x002fc60000410000 */
[----:B------:R-:W1:Y:S01]  /*4b30*/  MUFU.EX2 R9, R9 ;  /* 0x0000000900097308 */ /* 0x000e620000000800 */
[----:B------:R-:W-:Y:S01]  /*4b40*/  FMUL.FTZ R25, R2, R25 ;  /* 0x0000001902197220 */ /* 0x000fe20000410000 */
[----:B------:R-:W-:Y:S01]  /*4b50*/  PRMT R2, RZ, 0x5410, R162 ;  /* 0x00005410ff027816 */ /* 0x000fe200000000a2 */
[----:B------:R-:W-:-:S05]  /*4b60*/  FFMA.FTZ R67, R42, R73, -R67 ;  /* 0x000000492a437223 */ /* 0x000fca0000010843 */
[----:B------:R-:W2:Y:S01]  /*4b70*/  MUFU.EX2 R3, R3 ;  /* 0x0000000300037308 */ /* 0x000ea20000000800 */
[----:B------:R-:W-:Y:S02]  /*4b80*/  FMUL.FTZ R73, R41, R73 ;  /* 0x0000004929497220 */ /* 0x000fe40000410000 */
[C---:B------:R-:W-:Y:S02]  /*4b90*/  FMUL.FTZ R179, R109.reuse, R23 ;  /* 0x000000176db37220 */ /* 0x040fe40000410000 */
[----:B------:R-:W-:Y:S02]  /*4ba0*/  FMUL.FTZ R180, R109, R24 ;  /* 0x000000186db47220 */ /* 0x000fe40000410000 */
[----:B------:R-:W-:Y:S02]  /*4bb0*/  FFMA.FTZ R74, R42, R74, R73 ;  /* 0x0000004a2a4a7223 */ /* 0x000fe40000010049 */
[C---:B------:R-:W-:Y:S02]  /*4bc0*/  FMUL.FTZ R179, R2.reuse, R179 ;  /* 0x000000b302b37220 */ /* 0x040fe40000410000 */
[----:B------:R-:W-:Y:S01]  /*4bd0*/  FMUL.FTZ R180, R2, R180 ;  /* 0x000000b402b47220 */ /* 0x000fe20000410000 */
[----:B------:R-:W-:Y:S01]  /*4be0*/  PRMT R15, RZ, 0x5410, R15 ;  /* 0x00005410ff0f7816 */ /* 0x000fe2000000000f */
[----:B------:R-:W-:-:S02]  /*4bf0*/  FADD.FTZ R74, R179, R74 ;  /* 0x0000004ab34a7221 */ /* 0x000fc40000010000 */
[----:B------:R-:W-:Y:S02]  /*4c00*/  FADD.FTZ R67, R180, R67 ;  /* 0x00000043b4437221 */ /* 0x000fe40000010000 */
[C---:B0-----:R-:W-:Y:S02]  /*4c10*/  FMUL.FTZ R20, R17.reuse, R20 ;  /* 0x0000001411147220 */ /* 0x041fe40000410000 */
[----:B------:R-:W-:Y:S01]  /*4c20*/  FMUL.FTZ R19, R17, R19 ;  /* 0x0000001311137220 */ /* 0x000fe20000410000 */
[----:B------:R-:W-:Y:S01]  /*4c30*/  PRMT R16, RZ, 0x5410, R16 ;  /* 0x00005410ff107816 */ /* 0x000fe20000000010 */
[C---:B-1----:R-:W-:Y:S02]  /*4c40*/  FMUL.FTZ R18, R9.reuse, R18 ;  /* 0x0000001209127220 */ /* 0x042fe40000410000 */
[----:B------:R-:W-:Y:S01]  /*4c50*/  FMUL.FTZ R17, R9, R70 ;  /* 0x0000004609117220 */ /* 0x000fe20000410000 */
[----:B------:R-:W-:Y:S01]  /*4c60*/  PRMT R9, RZ, 0x5410, R161 ;  /* 0x00005410ff097816 */ /* 0x000fe200000000a1 */
[----:B--2---:R-:W-:-:S02]  /*4c70*/  FMUL.FTZ R22, R3, R22 ;  /* 0x0000001603167220 */ /* 0x004fc40000410000 */
[----:B------:R-:W-:Y:S02]  /*4c80*/  FMUL.FTZ R21, R3, R21 ;  /* 0x0000001503157220 */ /* 0x000fe40000410000 */
[CC--:B------:R-:W-:Y:S02]  /*4c90*/  FMUL.FTZ R2, R39.reuse, R74.reuse ;  /* 0x0000004a27027220 */ /* 0x0c0fe40000410000 */
[----:B------:R-:W-:Y:S02]  /*4ca0*/  FMUL.FTZ R3, R39, R67 ;  /* 0x0000004327037220 */ /* 0x000fe40000410000 */
[----:B------:R-:W-:Y:S02]  /*4cb0*/  FMUL.FTZ R181, R108, R15 ;  /* 0x0000000f6cb57220 */ /* 0x000fe40000410000 */
[C---:B------:R-:W-:Y:S02]  /*4cc0*/  FFMA.FTZ R67, R40.reuse, R67, -R2 ;  /* 0x0000004328437223 */ /* 0x040fe40000010802 */
[----:B------:R-:W-:-:S02]  /*4cd0*/  FFMA.FTZ R74, R40, R74, R3 ;  /* 0x0000004a284a7223 */ /* 0x000fc40000010003 */
[----:B------:R-:W-:Y:S02]  /*4ce0*/  FMUL.FTZ R182, R108, R16 ;  /* 0x000000106cb67220 */ /* 0x000fe40000410000 */
[----:B------:R-:W-:Y:S02]  /*4cf0*/  FMUL.FTZ R2, R76, R81 ;  /* 0x000000514c027220 */ /* 0x000fe40000410000 */
[----:B------:R-:W-:Y:S02]  /*4d00*/  FMUL.FTZ R181, R9, R181 ;  /* 0x000000b509b57220 */ /* 0x000fe40000410000 */
[----:B------:R-:W-:Y:S02]  /*4d10*/  FMUL.FTZ R3, R77, R81 ;  /* 0x000000514d037220 */ /* 0x000fe40000410000 */
[----:B------:R-:W-:Y:S02]  /*4d20*/  FMUL.FTZ R182, R9, R182 ;  /* 0x000000b609b67220 */ /* 0x000fe40000410000 */
[----:B------:R-:W-:-:S02]  /*4d30*/  FFMA.FTZ R2, R77, R82, R2 ;  /* 0x000000524d027223 */ /* 0x000fc40000010002 */
[----:B------:R-:W-:Y:S02]  /*4d40*/  FADD.FTZ R74, R181, R74 ;  /* 0x0000004ab54a7221 */ /* 0x000fe40000010000 */
[----:B------:R-:W-:Y:S01]  /*4d50*/  FFMA.FTZ R3, R76, R82, -R3 ;  /* 0x000000524c037223 */ /* 0x000fe20000010803 */
[----:B------:R-:W-:Y:S01]  /*4d60*/  PRMT R13, RZ, 0x5410, R13 ;  /* 0x00005410ff0d7816 */ /* 0x000fe2000000000d */
[----:B------:R-:W-:Y:S02]  /*4d70*/  FADD.FTZ R70, R182, R67 ;  /* 0x00000043b6467221 */ /* 0x000fe40000010000 */
[----:B------:R-:W-:Y:S02]  /*4d80*/  FMUL.FTZ R9, R59, R2 ;  /* 0x000000023b097220 */ /* 0x000fe40000410000 */
[----:B------:R-:W-:Y:S01]  /*4d90*/  FMUL.FTZ R71, R35, R74 ;  /* 0x0000004a23477220 */ /* 0x000fe20000410000 */
[----:B------:R-:W-:Y:S01]  /*4da0*/  PRMT R14, RZ, 0x5410, R14 ;  /* 0x00005410ff0e7816 */ /* 0x000fe2000000000e */
[----:B------:R-:W-:-:S02]  /*4db0*/  FMUL.FTZ R67, R59, R3 ;  /* 0x000000033b437220 */ /* 0x000fc40000410000 */
[-C--:B------:R-:W-:Y:S02]  /*4dc0*/  FMUL.FTZ R73, R35, R70.reuse ;  /* 0x0000004623497220 */ /* 0x080fe40000410000 */
[----:B------:R-:W-:Y:S02]  /*4dd0*/  FFMA.FTZ R9, R80, R3, -R9 ;  /* 0x0000000350097223 */ /* 0x000fe40000010809 */
[----:B------:R-:W-:Y:S01]  /*4de0*/  FFMA.FTZ R71, R36, R70, -R71 ;  /* 0x0000004624477223 */ /* 0x000fe20000010847 */
[----:B------:R-:W-:Y:S01]  /*4df0*/  PRMT R70, RZ, 0x5410, R160 ;  /* 0x00005410ff467816 */ /* 0x000fe200000000a0 */
[----:B------:R-:W-:Y:S02]  /*4e00*/  FMUL.FTZ R183, R107, R13 ;  /* 0x0000000d6bb77220 */ /* 0x000fe40000410000 */
[----:B------:R-:W-:Y:S02]  /*4e10*/  FFMA.FTZ R67, R80, R2, R67 ;  /* 0x0000000250437223 */ /* 0x000fe40000010043 */
[----:B------:R-:W-:-:S02]  /*4e20*/  FMUL.FTZ R3, R57, R9 ;  /* 0x0000000939037220 */ /* 0x000fc40000410000 */
[----:B------:R-:W-:Y:S02]  /*4e30*/  FMUL.FTZ R184, R107, R14 ;  /* 0x0000000e6bb87220 */ /* 0x000fe40000410000 */
[----:B------:R-:W-:Y:S02]  /*4e40*/  FFMA.FTZ R74, R36, R74, R73 ;  /* 0x0000004a244a7223 */ /* 0x000fe40000010049 */
[----:B------:R-:W-:Y:S02]  /*4e50*/  FMUL.FTZ R183, R70, R183 ;  /* 0x000000b746b77220 */ /* 0x000fe40000410000 */
[-C--:B------:R-:W-:Y:S02]  /*4e60*/  FMUL.FTZ R2, R57, R67.reuse ;  /* 0x0000004339027220 */ /* 0x080fe40000410000 */
[----:B------:R-:W-:Y:S02]  /*4e70*/  FFMA.FTZ R3, R58, R67, R3 ;  /* 0x000000433a037223 */ /* 0x000fe40000010003 */
[----:B------:R-:W-:-:S02]  /*4e80*/  FMUL.FTZ R184, R70, R184 ;  /* 0x000000b846b87220 */ /* 0x000fc40000410000 */
[----:B------:R-:W-:Y:S02]  /*4e90*/  FADD.FTZ R74, R183, R74 ;  /* 0x0000004ab74a7221 */ /* 0x000fe40000010000 */
[----:B------:R-:W-:Y:S02]  /*4ea0*/  FFMA.FTZ R2, R58, R9, -R2 ;  /* 0x000000093a027223 */ /* 0x000fe40000010802 */
[----:B------:R-:W-:Y:S02]  /*4eb0*/  FMUL.FTZ R9, R51, R3 ;  /* 0x0000000333097220 */ /* 0x000fe40000410000 */
[----:B------:R-:W-:Y:S01]  /*4ec0*/  FADD.FTZ R71, R184, R71 ;  /* 0x00000047b8477221 */ /* 0x000fe20000010000 */
[----:B------:R-:W-:Y:S01]  /*4ed0*/  PRMT R11, RZ, 0x5410, R11 ;  /* 0x00005410ff0b7816 */ /* 0x000fe2000000000b */
[----:B------:R-:W-:Y:S02]  /*4ee0*/  FMUL.FTZ R70, R33, R74 ;  /* 0x0000004a21467220 */ /* 0x000fe40000410000 */
[----:B------:R-:W-:-:S02]  /*4ef0*/  FMUL.FTZ R67, R51, R2 ;  /* 0x0000000233437220 */ /* 0x000fc40000410000 */
[----:B------:R-:W-:Y:S01]  /*4f00*/  FFMA.FTZ R9, R52, R2, -R9 ;  /* 0x0000000234097223 */ /* 0x000fe20000010809 */
[----:B------:R-:W-:Y:S01]  /*4f10*/  PRMT R12, RZ, 0x5410, R12 ;  /* 0x00005410ff0c7816 */ /* 0x000fe2000000000c */
[-C--:B------:R-:W-:Y:S02]  /*4f20*/  FMUL.FTZ R73, R33, R71.reuse ;  /* 0x0000004721497220 */ /* 0x080fe40000410000 */
[----:B------:R-:W-:Y:S01]  /*4f30*/  FFMA.FTZ R71, R34, R71, -R70 ;  /* 0x0000004722477223 */ /* 0x000fe20000010846 */
[----:B------:R-:W-:Y:S01]  /*4f40*/  PRMT R70, RZ, 0x5410, R159 ;  /* 0x00005410ff467816 */ /* 0x000fe2000000009f */
[----:B------:R-:W-:Y:S02]  /*4f50*/  FFMA.FTZ R67, R52, R3, R67 ;  /* 0x0000000334437223 */ /* 0x000fe40000010043 */
[----:B------:R-:W-:Y:S02]  /*4f60*/  FMUL.FTZ R185, R106, R11 ;  /* 0x0000000b6ab97220 */ /* 0x000fe40000410000 */
[----:B------:R-:W-:-:S02]  /*4f70*/  FMUL.FTZ R3, R47, R9 ;  /* 0x000000092f037220 */ /* 0x000fc40000410000 */
[----:B------:R-:W-:Y:S02]  /*4f80*/  FMUL.FTZ R186, R106, R12 ;  /* 0x0000000c6aba7220 */ /* 0x000fe40000410000 */
[----:B------:R-:W-:Y:S02]  /*4f90*/  FMUL.FTZ R2, R47, R67 ;  /* 0x000000432f027220 */ /* 0x000fe40000410000 */
[----:B------:R-:W-:Y:S02]  /*4fa0*/  FFMA.FTZ R74, R34, R74, R73 ;  /* 0x0000004a224a7223 */ /* 0x000fe40000010049 */
[----:B------:R-:W-:Y:S02]  /*4fb0*/  FMUL.FTZ R185, R70, R185 ;  /* 0x000000b946b97220 */ /* 0x000fe40000410000 */
[----:B------:R-:W-:Y:S02]  /*4fc0*/  FFMA.FTZ R3, R48, R67, R3 ;  /* 0x0000004330037223 */ /* 0x000fe40000010003 */
[----:B------:R-:W-:-:S02]  /*4fd0*/  FMUL.FTZ R186, R70, R186 ;  /* 0x000000ba46ba7220 */ /* 0x000fc40000410000 */
[----:B------:R-:W-:Y:S02]  /*4fe0*/  FFMA.FTZ R2, R48, R9, -R2 ;  /* 0x0000000930027223 */ /* 0x000fe40000010802 */
[----:B------:R-:W-:Y:S02]  /*4ff0*/  FADD.FTZ R74, R185, R74 ;  /* 0x0000004ab94a7221 */ /* 0x000fe40000010000 */
[C---:B------:R-:W-:Y:S02]  /*5000*/  FMUL.FTZ R9, R45.reuse, R3 ;  /* 0x000000032d097220 */ /* 0x040fe40000410000 */
[----:B------:R-:W-:Y:S02]  /*5010*/  FADD.FTZ R71, R186, R71 ;  /* 0x00000047ba477221 */ /* 0x000fe40000010000 */
[----:B------:R-:W-:Y:S02]  /*5020*/  FMUL.FTZ R67, R45, R2 ;  /* 0x000000022d437220 */ /* 0x000fe40000410000 */
[----:B------:R-:W-:-:S02]  /*5030*/  FMUL.FTZ R70, R31, R74 ;  /* 0x0000004a1f467220 */ /* 0x000fc40000410000 */
[----:B------:R-:W-:Y:S01]  /*5040*/  FFMA.FTZ R2, R46, R2, -R9 ;  /* 0x000000022e027223 */ /* 0x000fe20000010809 */
[----:B------:R-:W-:Y:S01]  /*5050*/  PRMT R9, RZ, 0x5410, R66 ;  /* 0x00005410ff097816 */ /* 0x000fe20000000042 */
[-C--:B------:R-:W-:Y:S01]  /*5060*/  FMUL.FTZ R73, R31, R71.reuse ;  /* 0x000000471f497220 */ /* 0x080fe20000410000 */
[----:B------:R-:W-:Y:S01]  /*5070*/  PRMT R10, RZ, 0x5410, R10 ;  /* 0x00005410ff0a7816 */ /* 0x000fe2000000000a */
[----:B------:R-:W-:Y:S01]  /*5080*/  FFMA.FTZ R71, R32, R71, -R70 ;  /* 0x0000004720477223 */ /* 0x000fe20000010846 */
[----:B------:R-:W-:Y:S01]  /*5090*/  PRMT R70, RZ, 0x5410, R158 ;  /* 0x00005410ff467816 */ /* 0x000fe2000000009e */
[C---:B------:R-:W-:Y:S02]  /*50a0*/  FMUL.FTZ R187, R105.reuse, R9 ;  /* 0x0000000969bb7220 */ /* 0x040fe40000410000 */
[----:B------:R-:W-:Y:S02]  /*50b0*/  FFMA.FTZ R67, R46, R3, R67 ;  /* 0x000000032e437223 */ /* 0x000fe40000010043 */
[----:B------:R-:W-:-:S02]  /*50c0*/  FMUL.FTZ R188, R105, R10 ;  /* 0x0000000a69bc7220 */ /* 0x000fc40000410000 */
[----:B------:R-:W-:Y:S02]  /*50d0*/  FFMA.FTZ R74, R32, R74, R73 ;  /* 0x0000004a204a7223 */ /* 0x000fe40000010049 */
[C---:B------:R-:W-:Y:S02]  /*50e0*/  FMUL.FTZ R66, R41.reuse, R2 ;  /* 0x0000000229427220 */ /* 0x040fe40000410000 */
[C---:B------:R-:W-:Y:S02]  /*50f0*/  FMUL.FTZ R187, R70.reuse, R187 ;  /* 0x000000bb46bb7220 */ /* 0x040fe40000410000 */
[-C--:B------:R-:W-:Y:S02]  /*5100*/  FMUL.FTZ R3, R41, R67.reuse ;  /* 0x0000004329037220 */ /* 0x080fe40000410000 */
[----:B------:R-:W-:Y:S02]  /*5110*/  FMUL.FTZ R188, R70, R188 ;  /* 0x000000bc46bc7220 */ /* 0x000fe40000410000 */
[----:B------:R-:W-:-:S02]  /*5120*/  FFMA.FTZ R66, R42, R67, R66 ;  /* 0x000000432a427223 */ /* 0x000fc40000010042 */
[----:B------:R-:W-:Y:S02]  /*5130*/  FADD.FTZ R74, R187, R74 ;  /* 0x0000004abb4a7221 */ /* 0x000fe40000010000 */
[----:B------:R-:W-:Y:S02]  /*5140*/  FFMA.FTZ R3, R42, R2, -R3 ;  /* 0x000000022a037223 */ /* 0x000fe40000010803 */
[----:B------:R-:W-:Y:S01]  /*5150*/  FADD.FTZ R71, R188, R71 ;  /* 0x00000047bc477221 */ /* 0x000fe20000010000 */
[----:B------:R-:W-:Y:S01]  /*5160*/  PRMT R7, RZ, 0x5410, R7 ;  /* 0x00005410ff077816 */ /* 0x000fe20000000007 */
[----:B------:R-:W-:Y:S02]  /*5170*/  FMUL.FTZ R2, R39, R66 ;  /* 0x0000004227027220 */ /* 0x000fe40000410000 */
[----:B------:R-:W-:Y:S01]  /*5180*/  FMUL.FTZ R70, R25, R74 ;  /* 0x0000004a19467220 */ /* 0x000fe20000410000 */
[----:B------:R-:W-:Y:S01]  /*5190*/  PRMT R8, RZ, 0x5410, R8 ;  /* 0x00005410ff087816 */ /* 0x000fe20000000008 */
[----:B------:R-:W-:-:S02]  /*51a0*/  FMUL.FTZ R67, R39, R3 ;  /* 0x0000000327437220 */ /* 0x000fc40000410000 */
[----:B------:R-:W-:Y:S02]  /*51b0*/  FMUL.FTZ R73, R25, R71 ;  /* 0x0000004719497220 */ /* 0x000fe40000410000 */
        /* <DEDUP_REMOVED lines=16> */
[----:B---3--:R-:W-:Y:S01]  /*52c0*/  PRMT R5, RZ, 0x5410, R5 ;  /* 0x00005410ff057816 */ /* 0x008fe20000000005 */
[----:B------:R-:W-:Y:S01]  /*52d0*/  FMUL.FTZ R70, R21, R74 ;  /* 0x0000004a15467220 */ /* 0x000fe20000410000 */
[----:B------:R-:W-:Y:S01]  /*52e0*/  ISETP.NE.AND P0, PT, R122, 0x7f, PT ;  /* 0x0000007f7a00780c */ /* 0x000fe20003f05270 */
        /* <DEDUP_REMOVED lines=8> */
[----:B------:R-:W-:Y:S01]  /*5370*/  FMUL.FTZ R66, R31, R2 ;  /* 0x000000021f427220 */ /* 0x000fe20000410000 */
[----:B------:R0:W1:Y:S01]  /*5380*/  @P0 LDS.64 R94, [R122.X8+0x8788] ;  /* 0x008788007a5e0984 */ /* 0x0000620000008a00 */
[----:B------:R-:W-:-:S02]  /*5390*/  FMUL.FTZ R192, R103, R6 ;  /* 0x0000000667c07220 */ /* 0x000fc40000410000 */
[----:B------:R-:W-:Y:S02]  /*53a0*/  FMUL.FTZ R3, R31, R67 ;  /* 0x000000431f037220 */ /* 0x000fe40000410000 */
[----:B------:R-:W-:Y:S02]  /*53b0*/  FFMA.FTZ R74, R22, R74, R73 ;  /* 0x0000004a164a7223 */ /* 0x000fe40000010049 */
[----:B------:R-:W-:Y:S02]  /*53c0*/  FMUL.FTZ R191, R70, R191 ;  /* 0x000000bf46bf7220 */ /* 0x000fe40000410000 */
[----:B------:R-:W-:Y:S02]  /*53d0*/  FFMA.FTZ R66, R32, R67, R66 ;  /* 0x0000004320427223 */ /* 0x000fe40000010042 */
[----:B------:R-:W-:Y:S02]  /*53e0*/  FMUL.FTZ R192, R70, R192 ;  /* 0x000000c046c07220 */ /* 0x000fe40000410000 */
[----:B------:R-:W-:-:S02]  /*53f0*/  FFMA.FTZ R3, R32, R2, -R3 ;  /* 0x0000000220037223 */ /* 0x000fc40000010803 */
[----:B------:R-:W-:Y:S02]  /*5400*/  FADD.FTZ R74, R191, R74 ;  /* 0x0000004abf4a7221 */ /* 0x000fe40000010000 */
[C---:B------:R-:W-:Y:S02]  /*5410*/  FMUL.FTZ R2, R25.reuse, R66 ;  /* 0x0000004219027220 */ /* 0x040fe40000410000 */
[----:B------:R-:W-:Y:S02]  /*5420*/  FADD.FTZ R71, R192, R71 ;  /* 0x00000047c0477221 */ /* 0x000fe40000010000 */
[-C--:B------:R-:W-:Y:S02]  /*5430*/  FMUL.FTZ R67, R25, R3.reuse ;  /* 0x0000000319437220 */ /* 0x080fe40000410000 */
[C---:B------:R-:W-:Y:S02]  /*5440*/  FMUL.FTZ R70, R19.reuse, R74 ;  /* 0x0000004a13467220 */ /* 0x040fe40000410000 */
[C---:B------:R-:W-:Y:S01]  /*5450*/  FFMA.FTZ R2, R26.reuse, R3, -R2 ;  /* 0x000000031a027223 */ /* 0x040fe20000010802 */
[----:B------:R-:W-:Y:S01]  /*5460*/  PRMT R3, RZ, 0x5410, R65 ;  /* 0x00005410ff037816 */ /* 0x000fe20000000041 */
[----:B------:R-:W-:Y:S01]  /*5470*/  FMUL.FTZ R73, R19, R71 ;  /* 0x0000004713497220 */ /* 0x000fe20000410000 */
[----:B------:R-:W-:Y:S01]  /*5480*/  PRMT R4, RZ, 0x5410, R4 ;  /* 0x00005410ff047816 */ /* 0x000fe20000000004 */
[----:B------:R-:W-:-:S02]  /*5490*/  FFMA.FTZ R67, R26, R66, R67 ;  /* 0x000000421a437223 */ /* 0x000fc40000010043 */
[----:B------:R-:W-:Y:S01]  /*54a0*/  FFMA.FTZ R71, R20, R71, -R70 ;  /* 0x0000004714477223 */ /* 0x000fe20000010846 */
[----:B------:R-:W-:Y:S01]  /*54b0*/  PRMT R70, RZ, 0x5410, R155 ;  /* 0x00005410ff467816 */ /* 0x000fe2000000009b */
[C---:B------:R-:W-:Y:S02]  /*54c0*/  FMUL.FTZ R66, R21.reuse, R2 ;  /* 0x0000000215427220 */ /* 0x040fe40000410000 */
[C---:B------:R-:W-:Y:S02]  /*54d0*/  FMUL.FTZ R193, R102.reuse, R3 ;  /* 0x0000000366c17220 */ /* 0x040fe40000410000 */
[----:B------:R-:W-:Y:S02]  /*54e0*/  FMUL.FTZ R194, R102, R4 ;  /* 0x0000000466c27220 */ /* 0x000fe40000410000 */
[-C--:B------:R-:W-:Y:S02]  /*54f0*/  FMUL.FTZ R65, R21, R67.reuse ;  /* 0x0000004315417220 */ /* 0x080fe40000410000 */
[----:B------:R-:W-:-:S02]  /*5500*/  FFMA.FTZ R66, R22, R67, R66 ;  /* 0x0000004316427223 */ /* 0x000fc40000010042 */
[----:B------:R-:W-:Y:S02]  /*5510*/  FFMA.FTZ R74, R20, R74, R73 ;  /* 0x0000004a144a7223 */ /* 0x000fe40000010049 */
[C---:B------:R-:W-:Y:S02]  /*5520*/  FMUL.FTZ R193, R70.reuse, R193 ;  /* 0x000000c146c17220 */ /* 0x040fe40000410000 */
[----:B------:R-:W-:Y:S02]  /*5530*/  FMUL.FTZ R194, R70, R194 ;  /* 0x000000c246c27220 */ /* 0x000fe40000410000 */
[----:B------:R-:W-:Y:S02]  /*5540*/  FFMA.FTZ R65, R22, R2, -R65 ;  /* 0x0000000216417223 */ /* 0x000fe40000010841 */
[----:B------:R-:W-:Y:S02]  /*5550*/  FMUL.FTZ R2, R19, R66 ;  /* 0x0000004213027220 */ /* 0x000fe40000410000 */
[----:B------:R-:W-:-:S02]  /*5560*/  FADD.FTZ R74, R193, R74 ;  /* 0x0000004ac14a7221 */ /* 0x000fc40000010000 */
[----:B------:R-:W-:Y:S02]  /*5570*/  FADD.FTZ R70, R194, R71 ;  /* 0x00000047c2467221 */ /* 0x000fe40000010000 */
[-C--:B------:R-:W-:Y:S02]  /*5580*/  FMUL.FTZ R71, R19, R65.reuse ;  /* 0x0000004113477220 */ /* 0x080fe40000410000 */
[C---:B------:R-:W-:Y:S01]  /*5590*/  FFMA.FTZ R67, R20.reuse, R65, -R2 ;  /* 0x0000004114437223 */ /* 0x040fe20000010802 */
[----:B------:R-:W-:Y:S01]  /*55a0*/  PRMT R2, RZ, 0x5410, R0 ;  /* 0x00005410ff027816 */ /* 0x000fe20000000000 */
[C---:B------:R-:W-:Y:S01]  /*55b0*/  FMUL.FTZ R73, R17.reuse, R74 ;  /* 0x0000004a11497220 */ /* 0x040fe20000410000 */
[----:B------:R-:W-:Y:S01]  /*55c0*/  PRMT R0, RZ, 0x5410, R64 ;  /* 0x00005410ff007816 */ /* 0x000fe20000000040 */
[----:B------:R-:W-:Y:S02]  /*55d0*/  FFMA.FTZ R71, R20, R66, R71 ;  /* 0x0000004214477223 */ /* 0x000fe40000010047 */
[----:B------:R-:W-:-:S02]  /*55e0*/  FMUL.FTZ R75, R17, R70 ;  /* 0x00000046114b7220 */ /* 0x000fc40000410000 */
[C---:B------:R-:W-:Y:S01]  /*55f0*/  FFMA.FTZ R66, R18.reuse, R70, -R73 ;  /* 0x0000004612427223 */ /* 0x040fe20000010849 */
[----:B------:R-:W-:Y:S01]  /*5600*/  PRMT R70, RZ, 0x5410, R118 ;  /* 0x00005410ff467816 */ /* 0x000fe20000000076 */
[C---:B------:R-:W-:Y:S02]  /*5610*/  FMUL.FTZ R195, R101.reuse, R2 ;  /* 0x0000000265c37220 */ /* 0x040fe40000410000 */
[----:B------:R-:W-:Y:S02]  /*5620*/  FMUL.FTZ R196, R101, R0 ;  /* 0x0000000065c47220 */ /* 0x000fe40000410000 */
[C---:B------:R-:W-:Y:S01]  /*5630*/  FMUL.FTZ R64, R17.reuse, R71 ;  /* 0x0000004711407220 */ /* 0x040fe20000410000 */
[----:B------:R-:W-:Y:S01]  /*5640*/  BSSY B0, `(.L_x_910) ;  /* 0x0000018000007945 */ /* 0x000fe20003800000 */
[----:B------:R-:W-:Y:S02]  /*5650*/  FFMA.FTZ R75, R18, R74, R75 ;  /* 0x0000004a124b7223 */ /* 0x000fe4000001004b */
[----:B------:R-:W-:-:S02]  /*5660*/  FMUL.FTZ R65, R17, R67 ;  /* 0x0000004311417220 */ /* 0x000fc40000410000 */
[C---:B------:R-:W-:Y:S02]  /*5670*/  FMUL.FTZ R195, R70.reuse, R195 ;  /* 0x000000c346c37220 */ /* 0x040fe40000410000 */
[----:B------:R-:W-:Y:S01]  /*5680*/  FMUL.FTZ R196, R70, R196 ;  /* 0x000000c446c47220 */ /* 0x000fe20000410000 */
[----:B------:R-:W-:Y:S01]  /*5690*/  ISETP.GT.U32.AND P2, PT, R122, 0x1f, PT ;  /* 0x0000001f7a00780c */ /* 0x000fe20003f44070 */
[----:B------:R-:W-:Y:S01]  /*56a0*/  FFMA.FTZ R64, R18, R67, -R64 ;  /* 0x0000004312407223 */ /* 0x000fe20000010840 */
[----:B------:R-:W-:Y:S01]  /*56b0*/  LEA.HI R233, R122, R122, RZ, 0x1e ;  /* 0x0000007a7ae97211 */ /* 0x000fe200078ff0ff */
[----:B------:R-:W-:Y:S02]  /*56c0*/  FFMA.FTZ R65, R18, R71, R65 ;  /* 0x0000004712417223 */ /* 0x000fe40000010041 */
[----:B------:R-:W-:Y:S02]  /*56d0*/  FADD.FTZ R66, R195, R66 ;  /* 0x00000042c3427221 */ /* 0x000fe40000010000 */
[----:B------:R-:W-:Y:S01]  /*56e0*/  FADD.FTZ R67, R196, R75 ;  /* 0x0000004bc4437221 */ /* 0x000fe20000010000 */
        /* <DEDUP_REMOVED lines=13> */
.L_x_911:
[----:B01----:R-:W-:Y:S05]  /*57c0*/  BSYNC B0 ;  /* 0x0000000000007941 */ /* 0x003fea0003800000 */
.L_x_910:
[----:B------:R0:W-:Y:S01]  /*57d0*/  STS.128 [R233.X16+0x6370], R64 ;  /* 0x00637040e9007388 */ /* 0x0001e2000000cc00 */
[----:B------:R-:W-:Y:S01]  /*57e0*/  BSSY B0, `(.L_x_912) ;  /* 0x00000e9000007945 */ /* 0x000fe20003800000 */
[-C--:B-----5:R-:W-:Y:S02]  /*57f0*/  FMUL.FTZ R137, R100, R68.reuse ;  /* 0x0000004464897220 */ /* 0x0a0fe40000410000 */
        /* <DEDUP_REMOVED lines=14> */
[----:B------:R-:W-:Y:S02]  /*58e0*/  FMUL.FTZ R153, R83, R68 ;  /* 0x0000004453997220 */ /* 0x000fe40000410000 */
        /* <DEDUP_REMOVED lines=15> */
[----:B------:R-:W-:Y:S01]  /*59e0*/  FMUL.FTZ R154, R83, R69 ;  /* 0x00000045539a7220 */ /* 0x000fe20000410000 */
[----:B------:R-:W-:Y:S06]  /*59f0*/  BAR.SYNC.DEFER_BLOCKING 0x0 ;  /* 0x0000000000007b1d */ /* 0x000fec0000010000 */
[----:B------:R-:W-:Y:S05]  /*5a00*/  @P2 BRA `(.L_x_913) ;  /* 0x00000c6000002947 */ /* 0x000fea0003800000 */
[----:B0-----:R-:W-:-:S05]  /*5a10*/  IMAD R213, R122, 0x50, RZ ;  /* 0x000000507ad57824 */ /* 0x001fca00078e02ff */
[----:B------:R-:W-:Y:S04]  /*5a20*/  LDS.128 R68, [R213+0x6370] ;  /* 0x00637000d5447984 */ /* 0x000fe80000000c00 */
[----:B------:R-:W0:Y:S02]  /*5a30*/  LDS.128 R64, [R213+0x6380] ;  /* 0x00638000d5407984 */ /* 0x000e240000000c00 */
[-C--:B0-----:R-:W-:Y:S02]  /*5a40*/  FMUL.FTZ R73, R69, R65.reuse ;  /* 0x0000004145497220 */ /* 0x081fe40000410000 */
[C---:B------:R-:W-:Y:S02]  /*5a50*/  FMUL.FTZ R74, R68.reuse, R65 ;  /* 0x00000041444a7220 */ /* 0x040fe40000410000 */
[----:B------:R-:W-:-:S02]  /*5a60*/  FFMA.FTZ R72, R68, R64, -R73 ;  /* 0x0000004044487223 */ /* 0x000fc40000010849 */
[-C--:B------:R-:W-:Y:S02]  /*5a70*/  FFMA.FTZ R73, R69, R64.reuse, R74 ;  /* 0x0000004045497223 */ /* 0x080fe4000001004a */
[CC--:B------:R-:W-:Y:S02]  /*5a80*/  FMUL.FTZ R69, R71.reuse, R65.reuse ;  /* 0x0000004147457220 */ /* 0x0c0fe40000410000 */
[C---:B------:R-:W-:Y:S02]  /*5a90*/  FMUL.FTZ R68, R70.reuse, R65 ;  /* 0x0000004146447220 */ /* 0x040fe40000410000 */
[-C--:B------:R-:W-:Y:S02]  /*5aa0*/  FFMA.FTZ R65, R70, R64.reuse, -R69 ;  /* 0x0000004046417223 */ /* 0x080fe40000010845 */
        /* <DEDUP_REMOVED lines=15> */
[----:B0-----:R-:W-:-:S04]  /*5ba0*/  FMUL.FTZ R69, R65, R73 ;  /* 0x0000004941457220 */ /* 0x001fc80000410000 */
[CC--:B------:R-:W-:Y:S02]  /*5bb0*/  FFMA.FTZ R68, R64.reuse, R72.reuse, -R69 ;  /* 0x0000004840447223 */ /* 0x0c0fe40000010845 */
[C---:B------:R-:W-:Y:S02]  /*5bc0*/  FMUL.FTZ R72, R65.reuse, R72 ;  /* 0x0000004841487220 */ /* 0x040fe40000410000 */
[CC--:B------:R-:W-:Y:S02]  /*5bd0*/  FMUL.FTZ R69, R65.reuse, R70.reuse ;  /* 0x0000004641457220 */ /* 0x0c0fe40000410000 */
[-C--:B------:R-:W-:Y:S02]  /*5be0*/  FMUL.FTZ R65, R65, R71.reuse ;  /* 0x0000004741417220 */ /* 0x080fe40000410000 */
[C---:B------:R-:W-:Y:S02]  /*5bf0*/  FFMA.FTZ R74, R64.reuse, R71, R69 ;  /* 0x00000047404a7223 */ /* 0x040fe40000010045 */
[----:B------:R-:W-:-:S02]  /*5c00*/  FFMA.FTZ R65, R64, R70, -R65 ;  /* 0x0000004640417223 */ /* 0x000fc40000010841 */
[----:B------:R-:W-:Y:S02]  /*5c10*/  FFMA.FTZ R70, R64, R73, R72 ;  /* 0x0000004940467223 */ /* 0x000fe40000010048 */
[----:B------:R-:W-:Y:S02]  /*5c20*/  FADD.FTZ R69, R67, R74 ;  /* 0x0000004a43457221 */ /* 0x000fe40000010000 */
[----:B------:R-:W-:Y:S01]  /*5c30*/  FADD.FTZ R73, R66, R65 ;  /* 0x0000004142497221 */ /* 0x000fe20000010000 */
[----:B------:R-:W-:Y:S05]  /*5c40*/  BRA.DIV ~URZ, `(.L_x_914) ;  /* 0x000082a27f007947 */ /* 0x000fea000b800000 */
[----:B------:R0:W1:Y:S02]  /*5c50*/  SHFL.UP PT, R67, R68, 0x1, RZ ;  /* 0x0420000044437989 */ /* 0x00006400000e00ff */
.L_x_1022:
        /* <DEDUP_REMOVED lines=10> */
[----:B-1----:R-:W-:Y:S02]  /*5d00*/  FMUL.FTZ R71, R70, R67 ;  /* 0x0000004346477220 */ /* 0x002fe40000410000 */
[----:B------:R-:W-:Y:S01]  /*5d10*/  @P0 FADD.FTZ R69, R69, R66 ;  /* 0x0000004245450221 */ /* 0x000fe20000010000 */
[----:B------:R-:W1:Y:S01]  /*5d20*/  SHFL.UP PT, R75, R73, 0x2, RZ ;  /* 0x04400000494b7989 */ /* 0x000e6200000e00ff */
[-C--:B----4-:R-:W-:Y:S02]  /*5d30*/  FFMA.FTZ R71, R68, R65.reuse, R71 ;  /* 0x0000004144477223 */ /* 0x090fe40000010047 */
[C---:B------:R-:W-:Y:S01]  /*5d40*/  FMUL.FTZ R65, R70.reuse, R65 ;  /* 0x0000004146417220 */ /* 0x040fe20000410000 */
[----:B------:R-:W2:Y:S02]  /*5d50*/  SHFL.UP PT, R247, R69, 0x2, RZ ;  /* 0x0440000045f77989 */ /* 0x000ea400000e00ff */
[----:B------:R-:W-:Y:S01]  /*5d60*/  FSEL R70, R70, R71, !P0 ;  /* 0x0000004746467208 */ /* 0x000fe20004000000 */
[----:B0-----:R-:W-:Y:S01]  /*5d70*/  @P0 FFMA.FTZ R68, R68, R67, -R65 ;  /* 0x0000004344440223 */ /* 0x001fe20000010841 */
[----:B------:R-:W-:-:S03]  /*5d80*/  ISETP.GE.AND P0, PT, R121, 0x2, PT ;  /* 0x000000027900780c */ /* 0x000fc60003f06270 */
[----:B------:R-:W0:Y:S04]  /*5d90*/  SHFL.UP PT, R65, R70, 0x2, RZ ;  /* 0x0440000046417989 */ /* 0x000e2800000e00ff */
[----:B------:R-:W3:Y:S01]  /*5da0*/  SHFL.UP PT, R67, R68, 0x2, RZ ;  /* 0x0440000044437989 */ /* 0x000ee200000e00ff */
[C---:B-1----:R-:W-:Y:S02]  /*5db0*/  FMUL.FTZ R66, R70.reuse, R75 ;  /* 0x0000004b46427220 */ /* 0x042fe40000410000 */
[-C--:B--2---:R-:W-:Y:S02]  /*5dc0*/  FMUL.FTZ R64, R70, R247.reuse ;  /* 0x000000f746407220 */ /* 0x084fe40000410000 */
[C---:B------:R-:W-:Y:S02]  /*5dd0*/  FFMA.FTZ R66, R68.reuse, R247, R66 ;  /* 0x000000f744427223 */ /* 0x040fe40000010042 */
[----:B------:R-:W-:-:S02]  /*5de0*/  FFMA.FTZ R64, R68, R75, -R64 ;  /* 0x0000004b44407223 */ /* 0x000fc40000010840 */
[----:B------:R-:W-:Y:S02]  /*5df0*/  @P0 FADD.FTZ R69, R69, R66 ;  /* 0x0000004245450221 */ /* 0x000fe40000010000 */
[----:B------:R-:W-:Y:S02]  /*5e00*/  @P0 FADD.FTZ R73, R73, R64 ;  /* 0x0000004049490221 */ /* 0x000fe40000010000 */
[C---:B0-----:R-:W-:Y:S01]  /*5e10*/  FMUL.FTZ R64, R70.reuse, R65 ;  /* 0x0000004146407220 */ /* 0x041fe20000410000 */
[----:B------:R-:W0:Y:S01]  /*5e20*/  SHFL.UP PT, R75, R69, 0x4, RZ ;  /* 0x04800000454b7989 */ /* 0x000e2200000e00ff */
[----:B---3--:R-:W-:-:S03]  /*5e30*/  FMUL.FTZ R66, R70, R67 ;  /* 0x0000004346427220 */ /* 0x008fc60000410000 */
[----:B------:R-:W1:Y:S01]  /*5e40*/  SHFL.UP PT, R71, R73, 0x4, RZ ;  /* 0x0480000049477989 */ /* 0x000e6200000e00ff */
[C---:B------:R-:W-:Y:S02]  /*5e50*/  FFMA.FTZ R65, R68.reuse, R65, R66 ;  /* 0x0000004144417223 */ /* 0x040fe40000010042 */
[----:B------:R-:W-:-:S03]  /*5e60*/  @P0 FFMA.FTZ R68, R68, R67, -R64 ;  /* 0x0000004344440223 */ /* 0x000fc60000010840 */
[----:B------:R-:W-:Y:S02]  /*5e70*/  FSEL R70, R70, R65, !P0 ;  /* 0x0000004146467208 */ /* 0x000fe40004000000 */
[----:B------:R-:W2:Y:S01]  /*5e80*/  SHFL.UP PT, R65, R68, 0x4, RZ ;  /* 0x0480000044417989 */ /* 0x000ea200000e00ff */
[----:B------:R-:W-:-:S03]  /*5e90*/  ISETP.GE.AND P0, PT, R121, 0x4, PT ;  /* 0x000000047900780c */ /* 0x000fc60003f06270 */
[----:B------:R-:W3:Y:S01]  /*5ea0*/  SHFL.UP PT, R67, R70, 0x4, RZ ;  /* 0x0480000046437989 */ /* 0x000ee200000e00ff */
[----:B0-----:R-:W-:-:S04]  /*5eb0*/  FMUL.FTZ R64, R70, R75 ;  /* 0x0000004b46407220 */ /* 0x001fc80000410000 */
[-C--:B-1----:R-:W-:Y:S02]  /*5ec0*/  FFMA.FTZ R64, R68, R71.reuse, -R64 ;  /* 0x0000004744407223 */ /* 0x082fe40000010840 */
[----:B------:R-:W-:-:S03]  /*5ed0*/  FMUL.FTZ R66, R70, R71 ;  /* 0x0000004746427220 */ /* 0x000fc60000410000 */
[----:B------:R-:W-:Y:S02]  /*5ee0*/  @P0 FADD.FTZ R73, R73, R64 ;  /* 0x0000004049490221 */ /* 0x000fe40000010000 */
[----:B------:R-:W-:Y:S02]  /*5ef0*/  FFMA.FTZ R66, R68, R75, R66 ;  /* 0x0000004b44427223 */ /* 0x000fe40000010042 */
[----:B--2---:R-:W-:Y:S02]  /*5f00*/  FMUL.FTZ R64, R70, R65 ;  /* 0x0000004146407220 */ /* 0x004fe40000410000 */
[----:B------:R-:W-:Y:S02]  /*5f10*/  @P0 FADD.FTZ R69, R69, R66 ;  /* 0x0000004245450221 */ /* 0x000fe40000010000 */
        /* <DEDUP_REMOVED lines=13> */
[C---:B--2---:R-:W-:Y:S02]  /*5ff0*/  FMUL.FTZ R66, R70.reuse, R67 ;  /* 0x0000004346427220 */ /* 0x044fe40000410000 */
[-C--:B---3--:R-:W-:Y:S02]  /*6000*/  FMUL.FTZ R64, R70, R65.reuse ;  /* 0x0000004146407220 */ /* 0x088fe40000410000 */
        /* <DEDUP_REMOVED lines=11> */
.L_x_1023:
[----:B------:R-:W-:Y:S01]  /*60c0*/  ISETP.GE.AND P0, PT, R121, 0x10, PT ;  /* 0x000000107900780c */ /* 0x000fe20003f06270 */
[-C--:B0-----:R-:W-:Y:S01]  /*60d0*/  FMUL.FTZ R64, R66, R71.reuse ;  /* 0x0000004742407220 */ /* 0x081fe20000410000 */
[----:B------:R-:W-:Y:S01]  /*60e0*/  MOV R69, R74 ;  /* 0x0000004a00457202 */ /* 0x000fe20000000f00 */
[-C--:B----4-:R-:W-:Y:S02]  /*60f0*/  FMUL.FTZ R65, R67, R71.reuse ;  /* 0x0000004743417220 */ /* 0x090fe40000410000 */
[----:B-1----:R-:W-:-:S02]  /*6100*/  FMUL.FTZ R74, R72, R71 ;  /* 0x00000047484a7220 */ /* 0x002fc40000410000 */
[-C--:B------:R-:W-:Y:S02]  /*6110*/  FFMA.FTZ R64, R72, R69.reuse, -R64 ;  /* 0x0000004548407223 */ /* 0x080fe40000010840 */
[C---:B--2---:R-:W-:Y:S02]  /*6120*/  FFMA.FTZ R72, R70.reuse, R69, R65 ;  /* 0x0000004546487223 */ /* 0x044fe40000010041 */
[----:B------:R-:W-:Y:S02]  /*6130*/  FMUL.FTZ R70, R70, R71 ;  /* 0x0000004746467220 */ /* 0x000fe40000410000 */
[-C--:B------:R-:W-:Y:S02]  /*6140*/  FFMA.FTZ R65, R66, R69.reuse, R74 ;  /* 0x0000004542417223 */ /* 0x080fe4000001004a */
[----:B------:R-:W-:Y:S01]  /*6150*/  @P0 FFMA.FTZ R69, R67, R69, -R70 ;  /* 0x0000004543450223 */ /* 0x000fe20000010846 */
[----:B------:R-:W-:Y:S02]  /*6160*/  MOV R67, R73 ;  /* 0x0000004900437202 */ /* 0x000fe40000000f00 */
[----:B------:R-:W-:-:S02]  /*6170*/  MOV R70, R68 ;  /* 0x0000004400467202 */ /* 0x000fc40000000f00 */
[----:B------:R-:W-:Y:S01]  /*6180*/  FSEL R68, R71, R72, !P0 ;  /* 0x0000004847447208 */ /* 0x000fe20004000000 */
[----:B------:R-:W-:Y:S02]  /*6190*/  @P0 FADD.FTZ R67, R64, R67 ;  /* 0x0000004340430221 */ /* 0x000fe40000010000 */
[----:B------:R-:W-:Y:S01]  /*61a0*/  @P0 FADD.FTZ R70, R65, R70 ;  /* 0x0000004641460221 */ /* 0x000fe20000010000 */
[----:B------:R-:W-:Y:S05]  /*61b0*/  BRA.CONV ~URZ, `(.L_x_916) ;  /* 0x000000437f007947 */ /* 0x000fea000b800000 */
[----:B------:R-:W-:Y:S01]  /*61c0*/  HFMA2.MMA R66, -RZ, RZ, 0, 1.847743988037109375e-06 ;  /* 0x0000001fff427435 */ /* 0x000fe200000001ff */
[----:B------:R-:W-:Y:S02]  /*61d0*/  MOV R64, R69 ;  /* 0x0000004500407202 */ /* 0x000fe40000000f00 */
[----:B------:R-:W-:-:S03]  /*61e0*/  MOV R65, 0x6200 ;  /* 0x0000620000417802 */ /* 0x000fc60000000f00 */
[----:B------:R-:W-:Y:S05]  /*61f0*/  CALL.REL.NOINC `($__internal_25_$__cuda_sm70_shflsync_idx_p) ;  /* 0x00009a2000007944 */ /* 0x000fea0003c00000 */
.L_x_916:
[----:B------:R-:W-:Y:S05]  /*6200*/  BRA.CONV ~URZ, `(.L_x_917) ;  /* 0x000000437f007947 */ /* 0x000fea000b800000 */
[----:B-1----:R-:W-:Y:S01]  /*6210*/  HFMA2.MMA R66, -RZ, RZ, 0, 1.847743988037109375e-06 ;  /* 0x0000001fff427435 */ /* 0x002fe200000001ff */
[----:B------:R-:W-:Y:S02]  /*6220*/  MOV R64, R68 ;  /* 0x0000004400407202 */ /* 0x000fe40000000f00 */
[----:B------:R-:W-:-:S03]  /*6230*/  MOV R65, 0x6250 ;  /* 0x0000625000417802 */ /* 0x000fc60000000f00 */
[----:B0-2---:R-:W-:Y:S05]  /*6240*/  CALL.REL.NOINC `($__internal_25_$__cuda_sm70_shflsync_idx_p) ;  /* 0x000099d000007944 */ /* 0x005fea0003c00000 */
.L_x_917:
[----:B------:R-:W-:Y:S05]  /*6250*/  BRA.CONV ~URZ, `(.L_x_918) ;  /* 0x000000437f007947 */ /* 0x000fea000b800000 */
[----:B-1----:R-:W-:Y:S01]  /*6260*/  HFMA2.MMA R66, -RZ, RZ, 0, 1.847743988037109375e-06 ;  /* 0x0000001fff427435 */ /* 0x002fe200000001ff */
[----:B------:R-:W-:-:S02]  /*6270*/  MOV R64, R67 ;  /* 0x0000004300407202 */ /* 0x000fc40000000f00 */
[----:B------:R-:W-:-:S03]  /*6280*/  MOV R65, 0x62a0 ;  /* 0x000062a000417802 */ /* 0x000fc60000000f00 */
[----:B0-2---:R-:W-:Y:S05]  /*6290*/  CALL.REL.NOINC `($__internal_25_$__cuda_sm70_shflsync_idx_p) ;  /* 0x0000998000007944 */ /* 0x005fea0003c00000 */
.L_x_918:
[----:B------:R-:W-:Y:S05]  /*62a0*/  BRA.CONV ~URZ, `(.L_x_919) ;  /* 0x000000437f007947 */ /* 0x000fea000b800000 */
[----:B-1----:R-:W-:Y:S01]  /*62b0*/  HFMA2.MMA R66, -RZ, RZ, 0, 1.847743988037109375e-06 ;  /* 0x0000001fff427435 */ /* 0x002fe200000001ff */
[----:B------:R-:W-:Y:S02]  /*62c0*/  MOV R64, R70 ;  /* 0x0000004600407202 */ /* 0x000fe40000000f00 */
[----:B------:R-:W-:-:S03]  /*62d0*/  MOV R65, 0x62f0 ;  /* 0x000062f000417802 */ /* 0x000fc60000000f00 */
[----:B0-2---:R-:W-:Y:S05]  /*62e0*/  CALL.REL.NOINC `($__internal_25_$__cuda_sm70_shflsync_idx_p) ;  /* 0x0000993000007944 */ /* 0x005fea0003c00000 */
.L_x_919:
[----:B------:R-:W-:Y:S05]  /*62f0*/  BRA.DIV ~URZ, `(.L_x_920) ;  /* 0x000088127f007947 */ /* 0x000fea000b800000 */
[----:B------:R3:W4:Y:S04]  /*6300*/  SHFL.IDX PT, R72, R60, RZ, 0x1f ;  /* 0x00001fff3c487589 */ /* 0x00072800000e0000 */
[----:B------:R3:W2:Y:S04]  /*6310*/  SHFL.IDX PT, R73, R61, RZ, 0x1f ;  /* 0x00001fff3d497589 */ /* 0x0006a800000e0000 */
[----:B------:R3:W1:Y:S04]  /*6320*/  SHFL.IDX PT, R74, R62, RZ, 0x1f ;  /* 0x00001fff3e4a7589 */ /* 0x00066800000e0000 */
[----:B------:R3:W0:Y:S04]  /*6330*/  SHFL.IDX PT, R75, R63, RZ, 0x1f ;  /* 0x00001fff3f4b7589 */ /* 0x00062800000e0000 */
[----:B------:R-:W0:Y:S04]  /*6340*/  SHFL.UP PT, R69, R69, 0x1, RZ ;  /* 0x0420000045457989 */ /* 0x000e2800000e00ff */
[----:B------:R-:W0:Y:S04]  /*6350*/  SHFL.UP PT, R68, R68, 0x1, RZ ;  /* 0x0420000044447989 */ /* 0x000e2800000e00ff */
[----:B------:R-:W0:Y:S04]  /*6360*/  SHFL.UP PT, R67, R67, 0x1, RZ ;  /* 0x0420000043437989 */ /* 0x000e2800000e00ff */
[----:B------:R-:W0:Y:S02]  /*6370*/  SHFL.UP PT, R70, R70, 0x1, RZ ;  /* 0x0420000046467989 */ /* 0x000e2400000e00ff */
.L_x_1024:
[----:B--234-:R-:W2:Y:S01]  /*6380*/  LDS.128 R60, [R213+0x6370] ;  /* 0x00637000d53c7984 */ /* 0x01cea20000000c00 */
[----:B01----:R-:W-:-:S04]  /*6390*/  FMUL.FTZ R64, R74, R68 ;  /* 0x000000444a407220 */ /* 0x003fc80000410000 */
[CC--:B------:R-:W-:Y:S02]  /*63a0*/  FFMA.FTZ R65, R75.reuse, R69.reuse, R64 ;  /* 0x000000454b417223 */ /* 0x0c0fe40000010040 */
[-C--:B------:R-:W-:Y:S02]  /*63b0*/  FMUL.FTZ R64, R75, R68.reuse ;  /* 0x000000444b407220 */ /* 0x080fe40000410000 */
[----:B------:R-:W-:Y:S02]  /*63c0*/  @P1 FADD.FTZ R75, R65, R70 ;  /* 0x00000046414b1221 */ /* 0x000fe40000010000 */
[-C--:B------:R-:W-:Y:S02]  /*63d0*/  FMUL.FTZ R65, R73, R68.reuse ;  /* 0x0000004449417220 */ /* 0x080fe40000410000 */
[----:B------:R-:W-:Y:S02]  /*63e0*/  FFMA.FTZ R64, R74, R69, -R64 ;  /* 0x000000454a407223 */ /* 0x000fe40000010840 */
[----:B------:R-:W-:-:S02]  /*63f0*/  FMUL.FTZ R68, R72, R68 ;  /* 0x0000004448447220 */ /* 0x000fc40000410000 */
[-C--:B------:R-:W-:Y:S02]  /*6400*/  @P1 FFMA.FTZ R72, R72, R69.reuse, -R65 ;  /* 0x0000004548481223 */ /* 0x080fe40000010841 */
[----:B------:R-:W-:Y:S02]  /*6410*/  @P1 FADD.FTZ R74, R64, R67 ;  /* 0x00000043404a1221 */ /* 0x000fe40000010000 */
[----:B------:R-:W-:-:S05]  /*6420*/  @P1 FFMA.FTZ R73, R73, R69, R68 ;  /* 0x0000004549491223 */ /* 0x000fca0000010044 */
[----:B------:R0:W-:Y:S01]  /*6430*/  STS.128 [R213+0x6370], R72 ;  /* 0x00637048d5007388 */ /* 0x0001e20000000c00 */
[C---:B--2---:R-:W-:Y:S02]  /*6440*/  FMUL.FTZ R65, R61.reuse, R75 ;  /* 0x0000004b3d417220 */ /* 0x044fe40000410000 */
[CC--:B------:R-:W-:Y:S02]  /*6450*/  FMUL.FTZ R68, R61.reuse, R74.reuse ;  /* 0x0000004a3d447220 */ /* 0x0c0fe40000410000 */
[----:B------:R-:W-:Y:S02]  /*6460*/  FFMA.FTZ R214, R60, R74, -R65 ;  /* 0x0000004a3cd67223 */ /* 0x000fe40000010841 */
[----:B------:R-:W1:Y:S01]  /*6470*/  LDS.128 R64, [R213+0x6380] ;  /* 0x00638000d5407984 */ /* 0x000e620000000c00 */
[C---:B------:R-:W-:Y:S02]  /*6480*/  FMUL.FTZ R69, R61.reuse, R73 ;  /* 0x000000493d457220 */ /* 0x040fe40000410000 */
[----:B------:R-:W-:-:S02]  /*6490*/  FMUL.FTZ R61, R61, R72 ;  /* 0x000000483d3d7220 */ /* 0x000fc40000410000 */
[C---:B0-----:R-:W-:Y:S02]  /*64a0*/  FFMA.FTZ R72, R60.reuse, R72, -R69 ;  /* 0x000000483c487223 */ /* 0x041fe40000010845 */
[C---:B------:R-:W-:Y:S02]  /*64b0*/  FFMA.FTZ R73, R60.reuse, R73, R61 ;  /* 0x000000493c497223 */ /* 0x040fe4000001003d */
[----:B------:R-:W-:Y:S02]  /*64c0*/  FFMA.FTZ R60, R60, R75, R68 ;  /* 0x0000004b3c3c7223 */ /* 0x000fe40000010044 */
[----:B------:R-:W0:Y:S01]  /*64d0*/  LDS.128 R68, [R213+0x6390] ;  /* 0x00639000d5447984 */ /* 0x000e220000000c00 */
[----:B------:R-:W-:Y:S02]  /*64e0*/  FADD.FTZ R74, R62, R214 ;  /* 0x000000d63e4a7221 */ /* 0x000fe40000010000 */
[----:B------:R-:W-:-:S05]  /*64f0*/  FADD.FTZ R75, R63, R60 ;  /* 0x0000003c3f4b7221 */ /* 0x000fca0000010000 */
[----:B------:R2:W-:Y:S01]  /*6500*/  STS.128 [R213+0x6380], R72 ;  /* 0x00638048d5007388 */ /* 0x0005e20000000c00 */
[CC--:B-1----:R-:W-:Y:S02]  /*6510*/  FMUL.FTZ R61, R65.reuse, R75.reuse ;  /* 0x0000004b413d7220 */ /* 0x0c2fe40000410000 */
[CC--:B------:R-:W-:Y:S02]  /*6520*/  FMUL.FTZ R60, R65.reuse, R74.reuse ;  /* 0x0000004a413c7220 */ /* 0x0c0fe40000410000 */
[C---:B------:R-:W-:Y:S02]  /*6530*/  FFMA.FTZ R61, R64.reuse, R74, -R61 ;  /* 0x0000004a403d7223 */ /* 0x040fe4000001083d */
[----:B------:R-:W-:Y:S02]  /*6540*/  FFMA.FTZ R60, R64, R75, R60 ;  /* 0x0000004b403c7223 */ /* 0x000fe4000001003c */
[----:B--2---:R-:W-:Y:S02]  /*6550*/  FADD.FTZ R74, R66, R61 ;  /* 0x0000003d424a7221 */ /* 0x004fe40000010000 */
[----:B------:R-:W-:-:S02]  /*6560*/  FMUL.FTZ R63, R65, R73 ;  /* 0x00000049413f7220 */ /* 0x000fc40000410000 */
[----:B------:R-:W-:Y:S02]  /*6570*/  FADD.FTZ R75, R67, R60 ;  /* 0x0000003c434b7221 */ /* 0x000fe40000010000 */
[----:B------:R-:W-:Y:S02]  /*6580*/  FMUL.FTZ R65, R65, R72 ;  /* 0x0000004841417220 */ /* 0x000fe40000410000 */
[C---:B0-----:R-:W-:Y:S02]  /*6590*/  FMUL.FTZ R60, R69.reuse, R74 ;  /* 0x0000004a453c7220 */ /* 0x041fe40000410000 */
[C---:B------:R-:W-:Y:S02]  /*65a0*/  FFMA.FTZ R72, R64.reuse, R72, -R63 ;  /* 0x0000004840487223 */ /* 0x040fe4000001083f */
[----:B------:R-:W-:Y:S02]  /*65b0*/  FMUL.FTZ R61, R69, R75 ;  /* 0x0000004b453d7220 */ /* 0x000fe40000410000 */
[----:B------:R-:W-:-:S02]  /*65c0*/  FFMA.FTZ R73, R64, R73, R65 ;  /* 0x0000004940497223 */ /* 0x000fc40000010041 */
[C---:B------:R-:W-:Y:S02]  /*65d0*/  FFMA.FTZ R62, R68.reuse, R75, R60 ;  /* 0x0000004b443e7223 */ /* 0x040fe4000001003c */
[C---:B------:R-:W-:Y:S01]  /*65e0*/  FFMA.FTZ R63, R68.reuse, R74, -R61 ;  /* 0x0000004a443f7223 */ /* 0x040fe2000001083d */
[----:B------:R0:W-:Y:S01]  /*65f0*/  STS.128 [R213+0x6390], R72 ;  /* 0x00639048d5007388 */ /* 0x0001e20000000c00 */
[CC--:B------:R-:W-:Y:S02]  /*6600*/  FMUL.FTZ R60, R69.reuse, R72.reuse ;  /* 0x00000048453c7220 */ /* 0x0c0fe40000410000 */
[-C--:B------:R-:W-:Y:S02]  /*6610*/  FMUL.FTZ R61, R69, R73.reuse ;  /* 0x00000049453d7220 */ /* 0x080fe40000410000 */
[C---:B------:R-:W-:Y:S02]  /*6620*/  FFMA.FTZ R69, R68.reuse, R73, R60 ;  /* 0x0000004944457223 */ /* 0x040fe4000001003c */
[----:B------:R-:W-:-:S02]  /*6630*/  FFMA.FTZ R68, R68, R72, -R61 ;  /* 0x0000004844447223 */ /* 0x000fc4000001083d */
[----:B------:R-:W-:Y:S02]  /*6640*/  FADD.FTZ R70, R70, R63 ;  /* 0x0000003f46467221 */ /* 0x000fe40000010000 */
[----:B------:R-:W-:-:S05]  /*6650*/  FADD.FTZ R71, R71, R62 ;  /* 0x0000003e47477221 */ /* 0x000fca0000010000 */
[----:B------:R0:W-:Y:S02]  /*6660*/  STS.128 [R213+0x63a0], R68 ;  /* 0x0063a044d5007388 */ /* 0x0001e40000000c00 */
.L_x_913:
[----:B0-----:R-:W-:Y:S05]  /*6670*/  BSYNC B0 ;  /* 0x0000000000007941 */ /* 0x001fea0003800000 */
.L_x_912:
[----:B------:R-:W-:Y:S01]  /*6680*/  WARPSYNC 0xffffffff ;  /* 0xffffffff00007948 */ /* 0x000fe20003800000 */
[----:B------:R-:W-:Y:S02]  /*6690*/  LOP3.LUT P0, RZ, R122, 0x1f, RZ, 0xc0, !PT ;  /* 0x0000001f7aff7812 */ /* 0x000fe4000780c0ff */
[CC--:B------:R-:W-:Y:S01]  /*66a0*/  FMUL.FTZ R61, R17.reuse, R95.reuse ;  /* 0x0000005f113d7220 */ /* 0x0c0fe20000410000 */
[----:B------:R-:W-:Y:S01]  /*66b0*/  BAR.SYNC.DEFER_BLOCKING 0x0 ;  /* 0x0000000000007b1d */ /* 0x000fe20000010000 */
[-C--:B------:R-:W-:Y:S01]  /*66c0*/  FMUL.FTZ R60, R17, -R94.reuse ;  /* 0x8000005e113c7220 */ /* 0x080fe20000410000 */
[----:B------:R-:W-:Y:S01]  /*66d0*/  USHF.L.U32 UR20, UR7, 0x4, URZ ;  /* 0x0000000407147899 */ /* 0x000fe2000800063f */
[C---:B------:R-:W-:Y:S02]  /*66e0*/  FFMA.FTZ R61, R18.reuse, R94, -R61 ;  /* 0x0000005e123d7223 */ /* 0x040fe4000001083d */
[----:B------:R-:W-:Y:S01]  /*66f0*/  FFMA.FTZ R60, R18, -R95, R60 ;  /* 0x8000005f123c7223 */ /* 0x000fe2000001003c */
[----:B------:R-:W-:Y:S01]  /*6700*/  BSSY B0, `(.L_x_921) ;  /* 0x00001dd000007945 */ /* 0x000fe20003800000 */
[C---:B------:R-:W-:Y:S02]  /*6710*/  FMUL.FTZ R65, R19.reuse, -R61 ;  /* 0x8000003d13417220 */ /* 0x040fe40000410000 */
[----:B------:R-:W-:-:S02]  /*6720*/  FMUL.FTZ R62, R19, -R60 ;  /* 0x8000003c133e7220 */ /* 0x000fc40000410000 */
[C---:B------:R-:W-:Y:S02]  /*6730*/  FFMA.FTZ R65, R20.reuse, R60, R65 ;  /* 0x0000003c14417223 */ /* 0x040fe40000010041 */
[CC--:B------:R-:W-:Y:S02]  /*6740*/  FMUL.FTZ R60, R17.reuse, R154.reuse ;  /* 0x0000009a113c7220 */ /* 0x0c0fe40000410000 */
[----:B------:R-:W-:Y:S02]  /*6750*/  FFMA.FTZ R63, R20, R61, -R62 ;  /* 0x0000003d143f7223 */ /* 0x000fe4000001083e */
[C---:B------:R-:W-:Y:S02]  /*6760*/  FMUL.FTZ R62, R18.reuse, R154 ;  /* 0x0000009a123e7220 */ /* 0x040fe40000410000 */
[-C--:B------:R-:W-:Y:S02]  /*6770*/  FFMA.FTZ R60, R18, R153.reuse, -R60 ;  /* 0x00000099123c7223 */ /* 0x080fe4000001083c */
[----:B------:R-:W-:-:S02]  /*6780*/  FFMA.FTZ R61, -R17, R153, -R62 ;  /* 0x00000099113d7223 */ /* 0x000fc4000001093e */
[----:B------:R-:W-:Y:S01]  /*6790*/  FADD.FTZ R60, R123, R60 ;  /* 0x0000003c7b3c7221 */ /* 0x000fe20000010000 */
[----:B------:R-:W0:Y:S01]  /*67a0*/  LDS.64 R68, [R233.X16+0x6378] ;  /* 0x00637800e9447984 */ /* 0x000e22000000ca00 */
[----:B------:R-:W-:Y:S02]  /*67b0*/  FADD.FTZ R61, -R138, R61 ;  /* 0x0000003d8a3d7221 */ /* 0x000fe40000010100 */
[CC--:B------:R-:W-:Y:S02]  /*67c0*/  FMUL.FTZ R62, R19.reuse, -R60.reuse ;  /* 0x8000003c133e7220 */ /* 0x0c0fe40000410000 */
[-C--:B------:R-:W-:Y:S02]  /*67d0*/  FMUL.FTZ R67, R19, -R61.reuse ;  /* 0x8000003d13437220 */ /* 0x080fe40000410000 */
[C---:B------:R-:W-:Y:S02]  /*67e0*/  FFMA.FTZ R62, R20.reuse, R61, R62 ;  /* 0x0000003d143e7223 */ /* 0x040fe4000001003e */
[----:B------:R-:W-:-:S02]  /*67f0*/  FFMA.FTZ R67, R20, R60, -R67 ;  /* 0x0000003c14437223 */ /* 0x000fc40000010843 */
[----:B------:R-:W-:Y:S02]  /*6800*/  FMUL.FTZ R60, R21, -R65 ;  /* 0x80000041153c7220 */ /* 0x000fe40000410000 */
[----:B------:R-:W-:Y:S02]  /*6810*/  FADD.FTZ R62, -R139, R62 ;  /* 0x0000003e8b3e7221 */ /* 0x000fe40000010100 */
[CC--:B------:R-:W-:Y:S02]  /*6820*/  FMUL.FTZ R61, R21.reuse, -R63.reuse ;  /* 0x8000003f153d7220 */ /* 0x0c0fe40000410000 */
[----:B------:R-:W-:Y:S02]  /*6830*/  FFMA.FTZ R60, R22, R63, -R60 ;  /* 0x0000003f163c7223 */ /* 0x000fe4000001083c */
[----:B------:R-:W-:Y:S02]  /*6840*/  FADD.FTZ R67, R124, R67 ;  /* 0x000000437c437221 */ /* 0x000fe40000010000 */
[----:B------:R-:W-:-:S02]  /*6850*/  FMUL.FTZ R63, R21, -R62 ;  /* 0x8000003e153f7220 */ /* 0x000fc40000410000 */
[C---:B------:R-:W-:Y:S02]  /*6860*/  FFMA.FTZ R61, R22.reuse, R65, R61 ;  /* 0x00000041163d7223 */ /* 0x040fe4000001003d */
[-C--:B------:R-:W-:Y:S02]  /*6870*/  FMUL.FTZ R65, R21, -R67.reuse ;  /* 0x8000004315417220 */ /* 0x080fe40000410000 */
[C---:B------:R-:W-:Y:S02]  /*6880*/  FFMA.FTZ R64, R22.reuse, R67, -R63 ;  /* 0x0000004316407223 */ /* 0x040fe4000001083f */
[----:B------:R-:W-:Y:S02]  /*6890*/  FMUL.FTZ R63, R25, -R61 ;  /* 0x8000003d193f7220 */ /* 0x000fe40000410000 */
[----:B------:R-:W-:Y:S02]  /*68a0*/  FFMA.FTZ R65, R22, R62, R65 ;  /* 0x0000003e16417223 */ /* 0x000fe40000010041 */
[----:B------:R-:W-:-:S02]  /*68b0*/  FADD.FTZ R64, R125, R64 ;  /* 0x000000407d407221 */ /* 0x000fc40000010000 */
[CC--:B------:R-:W-:Y:S02]  /*68c0*/  FMUL.FTZ R62, R25.reuse, -R60.reuse ;  /* 0x8000003c193e7220 */ /* 0x0c0fe40000410000 */
[----:B------:R-:W-:Y:S02]  /*68d0*/  FFMA.FTZ R63, R26, R60, -R63 ;  /* 0x0000003c1a3f7223 */ /* 0x000fe4000001083f */
[----:B------:R-:W-:Y:S02]  /*68e0*/  FADD.FTZ R65, -R140, R65 ;  /* 0x000000418c417221 */ /* 0x000fe40000010100 */
[C---:B------:R-:W-:Y:S02]  /*68f0*/  FMUL.FTZ R60, R25.reuse, -R64 ;  /* 0x80000040193c7220 */ /* 0x040fe40000410000 */
[----:B------:R-:W-:Y:S02]  /*6900*/  FFMA.FTZ R62, R26, R61, R62 ;  /* 0x0000003d1a3e7223 */ /* 0x000fe4000001003e */
[----:B------:R-:W-:-:S02]  /*6910*/  FMUL.FTZ R61, R25, -R65 ;  /* 0x80000041193d7220 */ /* 0x000fc40000410000 */
[C---:B------:R-:W-:Y:S02]  /*6920*/  FFMA.FTZ R60, R26.reuse, R65, R60 ;  /* 0x000000411a3c7223 */ /* 0x040fe4000001003c */
[----:B------:R-:W-:Y:S02]  /*6930*/  FMUL.FTZ R65, R31, -R63 ;  /* 0x8000003f1f417220 */ /* 0x000fe40000410000 */
[----:B------:R-:W-:Y:S02]  /*6940*/  FFMA.FTZ R61, R26, R64, -R61 ;  /* 0x000000401a3d7223 */ /* 0x000fe4000001083d */
[----:B------:R-:W-:Y:S02]  /*6950*/  FADD.FTZ R60, -R141, R60 ;  /* 0x0000003c8d3c7221 */ /* 0x000fe40000010100 */
[-C--:B------:R-:W-:Y:S02]  /*6960*/  FMUL.FTZ R64, R31, -R62.reuse ;  /* 0x8000003e1f407220 */ /* 0x080fe40000410000 */
[----:B------:R-:W-:-:S02]  /*6970*/  FFMA.FTZ R65, R32, R62, R65 ;  /* 0x0000003e20417223 */ /* 0x000fc40000010041 */
[----:B------:R-:W-:Y:S02]  /*6980*/  FADD.FTZ R61, R126, R61 ;  /* 0x0000003d7e3d7221 */ /* 0x000fe40000010000 */
[C---:B------:R-:W-:Y:S02]  /*6990*/  FMUL.FTZ R62, R31.reuse, -R60 ;  /* 0x8000003c1f3e7220 */ /* 0x040fe40000410000 */
[C---:B------:R-:W-:Y:S02]  /*69a0*/  FFMA.FTZ R64, R32.reuse, R63, -R64 ;  /* 0x0000003f20407223 */ /* 0x040fe40000010840 */
[-C--:B------:R-:W-:Y:S02]  /*69b0*/  FMUL.FTZ R63, R31, -R61.reuse ;  /* 0x8000003d1f3f7220 */ /* 0x080fe40000410000 */
[----:B------:R-:W-:Y:S02]  /*69c0*/  FFMA.FTZ R62, R32, R61, -R62 ;  /* 0x0000003d203e7223 */ /* 0x000fe4000001083e */
[----:B------:R-:W-:-:S02]  /*69d0*/  FMUL.FTZ R61, R33, -R65 ;  /* 0x80000041213d7220 */ /* 0x000fc40000410000 */
[----:B------:R-:W-:Y:S02]  /*69e0*/  FFMA.FTZ R63, R32, R60, R63 ;  /* 0x0000003c203f7223 */ /* 0x000fe4000001003f */
[----:B------:R-:W-:Y:S02]  /*69f0*/  FADD.FTZ R62, R127, R62 ;  /* 0x0000003e7f3e7221 */ /* 0x000fe40000010000 */
[CC--:B------:R-:W-:Y:S02]  /*6a00*/  FMUL.FTZ R60, R33.reuse, -R64.reuse ;  /* 0x80000040213c7220 */ /* 0x0c0fe40000410000 */
[----:B------:R-:W-:Y:S02]  /*6a10*/  FFMA.FTZ R61, R34, R64, -R61 ;  /* 0x00000040223d7223 */ /* 0x000fe4000001083d */
[----:B------:R-:W-:Y:S02]  /*6a20*/  FADD.FTZ R63, -R142, R63 ;  /* 0x0000003f8e3f7221 */ /* 0x000fe40000010100 */
[----:B------:R-:W-:-:S02]  /*6a30*/  FMUL.FTZ R64, R33, -R62 ;  /* 0x8000003e21407220 */ /* 0x000fc40000410000 */
[C---:B------:R-:W-:Y:S02]  /*6a40*/  FFMA.FTZ R60, R34.reuse, R65, R60 ;  /* 0x00000041223c7223 */ /* 0x040fe4000001003c */
[-C--:B------:R-:W-:Y:S02]  /*6a50*/  FMUL.FTZ R65, R33, -R63.reuse ;  /* 0x8000003f21417220 */ /* 0x080fe40000410000 */
[C---:B------:R-:W-:Y:S02]  /*6a60*/  FFMA.FTZ R64, R34.reuse, R63, R64 ;  /* 0x0000003f22407223 */ /* 0x040fe40000010040 */
[----:B------:R-:W-:Y:S02]  /*6a70*/  FMUL.FTZ R63, R35, -R61 ;  /* 0x8000003d233f7220 */ /* 0x000fe40000410000 */
[----:B------:R-:W-:Y:S02]  /*6a80*/  FFMA.FTZ R65, R34, R62, -R65 ;  /* 0x0000003e22417223 */ /* 0x000fe40000010841 */
[----:B------:R-:W-:-:S02]  /*6a90*/  FADD.FTZ R64, -R143, R64 ;  /* 0x000000408f407221 */ /* 0x000fc40000010100 */
[CC--:B------:R-:W-:Y:S02]  /*6aa0*/  FMUL.FTZ R62, R35.reuse, -R60.reuse ;  /* 0x8000003c233e7220 */ /* 0x0c0fe40000410000 */
[----:B------:R-:W-:Y:S02]  /*6ab0*/  FFMA.FTZ R63, R36, R60, R63 ;  /* 0x0000003c243f7223 */ /* 0x000fe4000001003f */
[----:B------:R-:W-:Y:S02]  /*6ac0*/  FADD.FTZ R65, R128, R65 ;  /* 0x0000004180417221 */ /* 0x000fe40000010000 */
[C---:B------:R-:W-:Y:S02]  /*6ad0*/  FMUL.FTZ R60, R35.reuse, -R64 ;  /* 0x80000040233c7220 */ /* 0x040fe40000410000 */
[----:B------:R-:W-:Y:S02]  /*6ae0*/  FFMA.FTZ R62, R36, R61, -R62 ;  /* 0x0000003d243e7223 */ /* 0x000fe4000001083e */
[----:B------:R-:W-:-:S02]  /*6af0*/  FMUL.FTZ R61, R35, -R65 ;  /* 0x80000041233d7220 */ /* 0x000fc40000410000 */
[C---:B------:R-:W-:Y:S02]  /*6b00*/  FFMA.FTZ R60, R36.reuse, R65, -R60 ;  /* 0x00000041243c7223 */ /* 0x040fe4000001083c */
[----:B------:R-:W-:Y:S02]  /*6b10*/  FMUL.FTZ R65, R39, -R63 ;  /* 0x8000003f27417220 */ /* 0x000fe40000410000 */
[----:B------:R-:W-:Y:S02]  /*6b20*/  FFMA.FTZ R61, R36, R64, R61 ;  /* 0x00000040243d7223 */ /* 0x000fe4000001003d */
[----:B------:R-:W-:Y:S02]  /*6b30*/  FADD.FTZ R60, R129, R60 ;  /* 0x0000003c813c7221 */ /* 0x000fe40000010000 */
[-C--:B------:R-:W-:Y:S02]  /*6b40*/  FMUL.FTZ R64, R39, -R62.reuse ;  /* 0x8000003e27407220 */ /* 0x080fe40000410000 */
[----:B------:R-:W-:-:S02]  /*6b50*/  FFMA.FTZ R65, R40, R62, -R65 ;  /* 0x0000003e28417223 */ /* 0x000fc40000010841 */
[----:B------:R-:W-:Y:S02]  /*6b60*/  FADD.FTZ R61, -R144, R61 ;  /* 0x0000003d903d7221 */ /* 0x000fe40000010100 */
[C---:B------:R-:W-:Y:S02]  /*6b70*/  FMUL.FTZ R62, R39.reuse, -R60 ;  /* 0x8000003c273e7220 */ /* 0x040fe40000410000 */
[C---:B------:R-:W-:Y:S02]  /*6b80*/  FFMA.FTZ R64, R40.reuse, R63, R64 ;  /* 0x0000003f28407223 */ /* 0x040fe40000010040 */
[-C--:B------:R-:W-:Y:S02]  /*6b90*/  FMUL.FTZ R63, R39, -R61.reuse ;  /* 0x8000003d273f7220 */ /* 0x080fe40000410000 */
[----:B------:R-:W-:Y:S02]  /*6ba0*/  FFMA.FTZ R62, R40, R61, R62 ;  /* 0x0000003d283e7223 */ /* 0x000fe4000001003e */
[----:B------:R-:W-:-:S02]  /*6bb0*/  FMUL.FTZ R61, R41, -R65 ;  /* 0x80000041293d7220 */ /* 0x000fc40000410000 */
[----:B------:R-:W-:Y:S02]  /*6bc0*/  FFMA.FTZ R63, R40, R60, -R63 ;  /* 0x0000003c283f7223 */ /* 0x000fe4000001083f */
[----:B------:R-:W-:Y:S02]  /*6bd0*/  FADD.FTZ R62, -R145, R62 ;  /* 0x0000003e913e7221 */ /* 0x000fe40000010100 */
[CC--:B------:R-:W-:Y:S02]  /*6be0*/  FMUL.FTZ R60, R41.reuse, -R64.reuse ;  /* 0x80000040293c7220 */ /* 0x0c0fe40000410000 */
[----:B------:R-:W-:Y:S02]  /*6bf0*/  FFMA.FTZ R61, R42, R64, R61 ;  /* 0x000000402a3d7223 */ /* 0x000fe4000001003d */
[----:B------:R-:W-:Y:S02]  /*6c00*/  FADD.FTZ R63, R130, R63 ;  /* 0x0000003f823f7221 */ /* 0x000fe40000010000 */
[----:B------:R-:W-:-:S02]  /*6c10*/  FMUL.FTZ R64, R41, -R62 ;  /* 0x8000003e29407220 */ /* 0x000fc40000410000 */
[C---:B------:R-:W-:Y:S02]  /*6c20*/  FFMA.FTZ R60, R42.reuse, R65, -R60 ;  /* 0x000000412a3c7223 */ /* 0x040fe4000001083c */
        /* <DEDUP_REMOVED lines=48> */
[CC--:B------:R-:W-:Y:S02]  /*6f30*/  FMUL.FTZ R62, R59.reuse, -R60.reuse ;  /* 0x8000003c3b3e7220 */ /* 0x0c0fe40000410000 */
[C---:B------:R-:W-:Y:S02]  /*6f40*/  FFMA.FTZ R65, R80.reuse, R63, R66 ;  /* 0x0000003f50417223 */ /* 0x040fe40000010042 */
[-C--:B------:R-:W-:Y:S02]  /*6f50*/  FMUL.FTZ R63, R59, -R61.reuse ;  /* 0x8000003d3b3f7220 */ /* 0x080fe40000410000 */
[C---:B------:R-:W-:Y:S02]  /*6f60*/  FFMA.FTZ R62, R80.reuse, R61, R62 ;  /* 0x0000003d503e7223 */ /* 0x040fe4000001003e */
[----:B------:R-:W-:-:S02]  /*6f70*/  FFMA.FTZ R63, R80, R60, -R63 ;  /* 0x0000003c503f7223 */ /* 0x000fc4000001083f */
[----:B------:R-:W-:Y:S02]  /*6f80*/  FADD.FTZ R62, -R151, R62 ;  /* 0x0000003e973e7221 */ /* 0x000fe40000010100 */
[----:B------:R-:W-:Y:S02]  /*6f90*/  FADD.FTZ R63, R136, R63 ;  /* 0x0000003f883f7221 */ /* 0x000fe40000010000 */
[----:B------:R-:W-:Y:S02]  /*6fa0*/  FMUL.FTZ R60, R81, -R62 ;  /* 0x8000003e513c7220 */ /* 0x000fe40000410000 */
[C---:B0-----:R-:W-:Y:S02]  /*6fb0*/  FMUL.FTZ R70, R77.reuse, R68 ;  /* 0x000000444d467220 */ /* 0x041fe40000410000 */
[----:B------:R-:W-:Y:S01]  /*6fc0*/  FFMA.FTZ R66, R82, R63, -R60 ;  /* 0x0000003f52427223 */ /* 0x000fe2000001083c */
[----:B------:R-:W-:Y:S01]  /*6fd0*/  MOV R60, UR33 ;  /* 0x00000021003c7c02 */ /* 0x000fe20008000f00 */
[----:B------:R-:W-:-:S02]  /*6fe0*/  FMUL.FTZ R77, R77, R69 ;  /* 0x000000454d4d7220 */ /* 0x000fc40000410000 */
[----:B------:R-:W-:Y:S01]  /*6ff0*/  FFMA.FTZ R70, R76, R69, R70 ;  /* 0x000000454c467223 */ /* 0x000fe20000010046 */
[----:B------:R-:W-:Y:S01]  /*7000*/  ISETP.GE.OR P0, PT, R60, c[0x0][0x174], P0 ;  /* 0x00005d003c007a0c */ /* 0x000fe20000706670 */
[C---:B------:R-:W-:Y:S02]  /*7010*/  FMUL.FTZ R61, R81.reuse, -R63 ;  /* 0x8000003f513d7220 */ /* 0x040fe40000410000 */
[----:B------:R-:W-:Y:S02]  /*7020*/  FMUL.FTZ R60, R81, -R64 ;  /* 0x80000040513c7220 */ /* 0x000fe40000410000 */
[----:B------:R-:W-:Y:S02]  /*7030*/  FFMA.FTZ R77, R76, R68, -R77 ;  /* 0x000000444c4d7223 */ /* 0x000fe4000001084d */
[----:B------:R-:W-:Y:S02]  /*7040*/  FADD.FTZ R213, R79, R70 ;  /* 0x000000464fd57221 */ /* 0x000fe40000010000 */
[----:B------:R-:W-:-:S02]  /*7050*/  FFMA.FTZ R67, R82, R62, R61 ;  /* 0x0000003e52437223 */ /* 0x000fc4000001003d */
[CC--:B------:R-:W-:Y:S01]  /*7060*/  FMUL.FTZ R61, R81.reuse, -R65.reuse ;  /* 0x80000041513d7220 */ /* 0x0c0fe20000410000 */
[----:B------:R-:W-:Y:S01]  /*7070*/  CS2R R62, SRZ ;  /* 0x00000000003e7805 */ /* 0x000fe2000001ff00 */
[----:B------:R-:W-:Y:S01]  /*7080*/  FFMA.FTZ R65, R82, R65, R60 ;  /* 0x0000004152417223 */ /* 0x000fe2000001003c */
[----:B------:R-:W-:Y:S01]  /*7090*/  HFMA2.MMA R60, -RZ, RZ, 1.875, 0 ;  /* 0x3f800000ff3c7435 */ /* 0x000fe200000001ff */
[----:B------:R-:W-:Y:S02]  /*70a0*/  FADD.FTZ R214, R78, R77 ;  /* 0x0000004d4ed67221 */ /* 0x000fe40000010000 */
[----:B------:R-:W-:Y:S02]  /*70b0*/  FMUL.FTZ R69, R81, R213 ;  /* 0x000000d551457220 */ /* 0x000fe40000410000 */
[C---:B------:R-:W-:Y:S01]  /*70c0*/  FFMA.FTZ R64, R82.reuse, R64, -R61 ;  /* 0x0000004052407223 */ /* 0x040fe2000001083d */
[----:B------:R-:W-:Y:S01]  /*70d0*/  MOV R61, RZ ;  /* 0x000000ff003d7202 */ /* 0x000fe20000000f00 */
[----:B------:R-:W-:-:S02]  /*70e0*/  FFMA.FTZ R68, R82, R214, -R69 ;  /* 0x000000d652447223 */ /* 0x000fc40000010845 */
[----:B------:R-:W-:Y:S02]  /*70f0*/  FADD.FTZ R67, -R152, R67 ;  /* 0x0000004398437221 */ /* 0x000fe40000010100 */
[----:B------:R-:W-:Y:S01]  /*7100*/  FADD.FTZ R66, R137, R66 ;  /* 0x0000004289427221 */ /* 0x000fe20000010000 */
[----:B------:R-:W0:Y:S01]  /*7110*/  @!P0 LDS.128 R60, [UR20+0x8b80] ;  /* 0x008b8014ff3c8984 */ /* 0x000e220008000c00 */
[----:B------:R-:W-:Y:S01]  /*7120*/  FADD.FTZ R167, R167, R68 ;  /* 0x00000044a7a77221 */ /* 0x000fe20000010000 */
[----:B------:R-:W-:Y:S01]  /*7130*/  ISETP.GT.U32.AND P0, PT, R122, 0x1f, PT ;  /* 0x0000001f7a00780c */ /* 0x000fe20003f04070 */
[----:B------:R-:W-:Y:S01]  /*7140*/  FMUL.FTZ R68, R81, R214 ;  /* 0x000000d651447220 */ /* 0x000fe20000410000 */
[----:B------:R1:W-:Y:S03]  /*7150*/  STS.128 [R233.X16+0x6d80], R64 ;  /* 0x006d8040e9007388 */ /* 0x0003e6000000cc00 */
[----:B-1----:R-:W-:-:S04]  /*7160*/  FFMA.FTZ R65, R82, R213, R68 ;  /* 0x000000d552417223 */ /* 0x002fc80000010044 */
[----:B------:R-:W-:Y:S02]  /*7170*/  FADD.FTZ R168, R168, R65 ;  /* 0x00000041a8a87221 */ /* 0x000fe40000010000 */
[CC--:B------:R-:W-:Y:S02]  /*7180*/  FMUL.FTZ R65, R59.reuse, R167.reuse ;  /* 0x000000a73b417220 */ /* 0x0c0fe40000410000 */
[-C--:B------:R-:W-:Y:S02]  /*7190*/  FMUL.FTZ R64, R59, R168.reuse ;  /* 0x000000a83b407220 */ /* 0x080fe40000410000 */
[C---:B------:R-:W-:Y:S02]  /*71a0*/  FFMA.FTZ R65, R80.reuse, R168, R65 ;  /* 0x000000a850417223 */ /* 0x040fe40000010041 */
[----:B------:R-:W-:Y:S02]  /*71b0*/  FFMA.FTZ R64, R80, R167, -R64 ;  /* 0x000000a750407223 */ /* 0x000fe40000010840 */
[----:B------:R-:W-:-:S02]  /*71c0*/  FADD.FTZ R170, R170, R65 ;  /* 0x00000041aaaa7221 */ /* 0x000fc40000010000 */
[----:B------:R-:W-:Y:S02]  /*71d0*/  FADD.FTZ R169, R169, R64 ;  /* 0x00000040a9a97221 */ /* 0x000fe40000010000 */
[CC--:B------:R-:W-:Y:S02]  /*71e0*/  FMUL.FTZ R64, R57.reuse, R170.reuse ;  /* 0x000000aa39407220 */ /* 0x0c0fe40000410000 */
[-C--:B------:R-:W-:Y:S02]  /*71f0*/  FMUL.FTZ R65, R57, R169.reuse ;  /* 0x000000a939417220 */ /* 0x080fe40000410000 */
[C---:B------:R-:W-:Y:S02]  /*7200*/  FFMA.FTZ R64, R58.reuse, R169, -R64 ;  /* 0x000000a93a407223 */ /* 0x040fe40000010840 */
[----:B------:R-:W-:Y:S02]  /*7210*/  FFMA.FTZ R65, R58, R170, R65 ;  /* 0x000000aa3a417223 */ /* 0x000fe40000010041 */
[----:B------:R-:W-:-:S02]  /*7220*/  FADD.FTZ R171, R171, R64 ;  /* 0x00000040abab7221 */ /* 0x000fc40000010000 */
        /* <DEDUP_REMOVED lines=13> */
[----:B------:R-:W-:-:S04]  /*7300*/  FMUL.FTZ R65, R45, R175 ;  /* 0x000000af2d417220 */ /* 0x000fc80000410000 */
[----:B------:R-:W-:-:S04]  /*7310*/  FFMA.FTZ R64, R46, R176, R65 ;  /* 0x000000b02e407223 */ /* 0x000fc80000010041 */
[----:B------:R-:W-:Y:S02]  /*7320*/  FADD.FTZ R177, R177, R64 ;  /* 0x00000040b1b17221 */ /* 0x000fe40000010000 */
[----:B------:R-:W-:-:S04]  /*7330*/  FMUL.FTZ R64, R45, R176 ;  /* 0x000000b02d407220 */ /* 0x000fc80000410000 */
[----:B------:R-:W-:-:S04]  /*7340*/  FFMA.FTZ R65, R46, R175, -R64 ;  /* 0x000000af2e417223 */ /* 0x000fc80000010840 */
        /* <DEDUP_REMOVED lines=97> */
.L_x_1025:
[----:B------:R-:W-:Y:S05]  /*7960*/  BRA.DIV ~URZ, `(.L_x_924) ;  /* 0x000075327f007947 */ /* 0x000fea000b800000 */
[----:B------:R-:W2:Y:S04]  /*7970*/  SHFL.DOWN PT, R68, R68, 0x1, 0x1f ;  /* 0x08201f0044447f89 */ /* 0x000ea800000e0000 */
[----:B------:R3:W4:Y:S04]  /*7980*/  SHFL.DOWN PT, R71, R69, 0x1, 0x1f ;  /* 0x08201f0045477f89 */ /* 0x00072800000e0000 */
[----:B------:R3:W0:Y:S02]  /*7990*/  SHFL.DOWN PT, R66, R67, 0x1, 0x1f ;  /* 0x08201f0043427f89 */ /* 0x00062400000e0000 */
.L_x_1026:
        /* <DEDUP_REMOVED lines=13> */
.L_x_926:
[----:B------:R-:W-:Y:S05]  /*7a70*/  BSYNC B1 ;  /* 0x0000000000017941 */ /* 0x000fea0003800000 */
.L_x_925:
[----:B------:R-:W-:-:S04]  /*7a80*/  LOP3.LUT R64, R122, 0x1f, RZ, 0xc0, !PT ;  /* 0x0000001f7a407812 */ /* 0x000fc800078ec0ff */
[----:B------:R-:W-:Y:S01]  /*7a90*/  ISETP.GT.U32.AND P0, PT, R64, 0x1d, PT ;  /* 0x0000001d4000780c */ /* 0x000fe20003f04070 */
[----:B------:R-:W-:Y:S05]  /*7aa0*/  BRA.DIV ~URZ, `(.L_x_927) ;  /* 0x000075427f007947 */ /* 0x000fea000b800000 */
[----:B--2---:R2:W3:Y:S04]  /*7ab0*/  SHFL.DOWN PT, R68, R73, 0x2, 0x1f ;  /* 0x08401f0049447f89 */ /* 0x0044e800000e0000 */
[----:B-1----:R2:W1:Y:S04]  /*7ac0*/  SHFL.DOWN PT, R70, R74, 0x2, 0x1f ;  /* 0x08401f004a467f89 */ /* 0x00246800000e0000 */
[----:B----4-:R2:W4:Y:S04]  /*7ad0*/  SHFL.DOWN PT, R71, R69, 0x2, 0x1f ;  /* 0x08401f0045477f89 */ /* 0x01052800000e0000 */
[----:B0-----:R2:W0:Y:S02]  /*7ae0*/  SHFL.DOWN PT, R66, R67, 0x2, 0x1f ;  /* 0x08401f0043427f89 */ /* 0x00142400000e0000 */
.L_x_1027:
        /* <DEDUP_REMOVED lines=13> */
.L_x_929:
[----:B------:R-:W-:Y:S05]  /*7bc0*/  BSYNC B1 ;  /* 0x0000000000017941 */ /* 0x000fea0003800000 */
.L_x_928:
[----:B------:R-:W-:-:S04]  /*7bd0*/  LOP3.LUT R64, R122, 0x1f, RZ, 0xc0, !PT ;  /* 0x0000001f7a407812 */ /* 0x000fc800078ec0ff */
[----:B------:R-:W-:Y:S01]  /*7be0*/  ISETP.GT.U32.AND P0, PT, R64, 0x1b, PT ;  /* 0x0000001b4000780c */ /* 0x000fe20003f04070 */
[----:B------:R-:W-:Y:S10]  /*7bf0*/  BRA.DIV ~URZ, `(.L_x_930) ;  /* 0x000075b27f007947 */ /* 0x000ff4000b800000 */
[----:B---3--:R3:W2:Y:S02]  /*7c00*/  SHFL.DOWN PT, R68, R73, 0x4, 0x1f ;  /* 0x08801f0049447f89 */ /* 0x0086a400000e0000 */
.L_x_1028:
[----:B------:R-:W-:Y:S05]  /*7c10*/  BRA.DIV ~URZ, `(.L_x_931) ;  /* 0x000076127f007947 */ /* 0x000fea000b800000 */
[----:B-1----:R1:W3:Y:S04]  /*7c20*/  SHFL.DOWN PT, R70, R74, 0x4, 0x1f ;  /* 0x08801f004a467f89 */ /* 0x0022e800000e0000 */
[----:B----4-:R1:W4:Y:S04]  /*7c30*/  SHFL.DOWN PT, R71, R69, 0x4, 0x1f ;  /* 0x08801f0045477f89 */ /* 0x01032800000e0000 */
[----:B0-----:R1:W0:Y:S02]  /*7c40*/  SHFL.DOWN PT, R66, R67, 0x4, 0x1f ;  /* 0x08801f0043427f89 */ /* 0x00122400000e0000 */
.L_x_1029:
        /* <DEDUP_REMOVED lines=13> */
.L_x_933:
[----:B------:R-:W-:Y:S05]  /*7d20*/  BSYNC B1 ;  /* 0x0000000000017941 */ /* 0x000fea0003800000 */
.L_x_932:
[----:B------:R-:W-:-:S04]  /*7d30*/  LOP3.LUT R64, R122, 0x1f, RZ, 0xc0, !PT ;  /* 0x0000001f7a407812 */ /* 0x000fc800078ec0ff */
[----:B------:R-:W-:Y:S01]  /*7d40*/  ISETP.GT.U32.AND P0, PT, R64, 0x17, PT ;  /* 0x000000174000780c */ /* 0x000fe20003f04070 */
[----:B------:R-:W-:Y:S05]  /*7d50*/  BRA.DIV ~URZ, `(.L_x_934) ;  /* 0x000076227f007947 */ /* 0x000fea000b800000 */
[----:B--2---:R2:W1:Y:S04]  /*7d60*/  SHFL.DOWN PT, R68, R73, 0x8, 0x1f ;  /* 0x09001f0049447f89 */ /* 0x00446800000e0000 */
[----:B---3--:R2:W3:Y:S04]  /*7d70*/  SHFL.DOWN PT, R70, R74, 0x8, 0x1f ;  /* 0x09001f004a467f89 */ /* 0x0084e800000e0000 */
[----:B----4-:R2:W4:Y:S04]  /*7d80*/  SHFL.DOWN PT, R71, R69, 0x8, 0x1f ;  /* 0x09001f0045477f89 */ /* 0x01052800000e0000 */
[----:B0-----:R2:W0:Y:S02]  /*7d90*/  SHFL.DOWN PT, R66, R67, 0x8, 0x1f ;  /* 0x09001f0043427f89 */ /* 0x00142400000e0000 */
.L_x_1030:
        /* <DEDUP_REMOVED lines=13> */
.L_x_936:
[----:B------:R-:W-:Y:S05]  /*7e70*/  BSYNC B1 ;  /* 0x0000000000017941 */ /* 0x000fea0003800000 */
.L_x_935:
[----:B------:R-:W-:-:S04]  /*7e80*/  LOP3.LUT R64, R122, 0x1f, RZ, 0xc0, !PT ;  /* 0x0000001f7a407812 */ /* 0x000fc800078ec0ff */
[----:B------:R-:W-:Y:S01]  /*7e90*/  ISETP.GT.U32.AND P0, PT, R64, 0xf, PT ;  /* 0x0000000f4000780c */ /* 0x000fe20003f04070 */
[----:B------:R-:W-:Y:S10]  /*7ea0*/  BRA.DIV ~URZ, `(.L_x_937) ;  /* 0x000076927f007947 */ /* 0x000ff4000b800000 */
[----:B-1----:R1:W2:Y:S02]  /*7eb0*/  SHFL.DOWN PT, R68, R73, 0x10, 0x1f ;  /* 0x0a001f0049447f89 */ /* 0x0022a400000e0000 */
.L_x_1031:
[----:B------:R-:W-:Y:S05]  /*7ec0*/  BRA.DIV ~URZ, `(.L_x_938) ;  /* 0x000076f27f007947 */ /* 0x000fea000b800000 */
[----:B---3--:R3:W1:Y:S04]  /*7ed0*/  SHFL.DOWN PT, R70, R74, 0x10, 0x1f ;  /* 0x0a001f004a467f89 */ /* 0x00866800000e0000 */
[----:B----4-:R3:W4:Y:S04]  /*7ee0*/  SHFL.DOWN PT, R71, R69, 0x10, 0x1f ;  /* 0x0a001f0045477f89 */ /* 0x01072800000e0000 */
[----:B0-----:R3:W0:Y:S02]  /*7ef0*/  SHFL.DOWN PT, R66, R67, 0x10, 0x1f ;  /* 0x0a001f0043427f89 */ /* 0x00162400000e0000 */
.L_x_1032:
        /* <DEDUP_REMOVED lines=13> */
.L_x_940:
[----:B------:R-:W-:Y:S05]  /*7fd0*/  BSYNC B1 ;  /* 0x0000000000017941 */ /* 0x000fea0003800000 */
.L_x_939:
        /* <DEDUP_REMOVED lines=20> */
.L_x_1033:
        /* <DEDUP_REMOVED lines=20> */
.L_x_943:
[----:B------:R-:W-:Y:S05]  /*8260*/  BSYNC B1 ;  /* 0x0000000000017941 */ /* 0x000fea0003800000 */
.L_x_942:
        /* <DEDUP_REMOVED lines=38> */
.L_x_922:
[----:B0-----:R-:W-:Y:S05]  /*84d0*/  BSYNC B0 ;  /* 0x0000000000007941 */ /* 0x001fea0003800000 */
.L_x_921:
[----:B------:R-:W-:Y:S01]  /*84e0*/  WARPSYNC 0xffffffff ;  /* 0xffffffff00007948 */ /* 0x000fe20003800000 */
[----:B------:R-:W-:Y:S02]  /*84f0*/  ISETP.NE.AND P0, PT, R122, RZ, PT ;  /* 0x000000ff7a00720c */ /* 0x000fe40003f05270 */
[----:B------:R-:W-:Y:S06]  /*8500*/  BAR.SYNC.DEFER_BLOCKING 0x0 ;  /* 0x0000000000007b1d */ /* 0x000fec0000010000 */
[----:B------:R-:W-:Y:S01]  /*8510*/  BSSY B0, `(.L_x_944) ;  /* 0x0000207000007945 */ /* 0x000fe20003800000 */
[----:B------:R-:W0:Y:S04]  /*8520*/  LDS.64 R64, [R233.X16+0x6d88] ;  /* 0x006d8800e9407984 */ /* 0x000e28000000ca00 */
[----:B------:R2:W-:Y:S01]  /*8530*/  @!P0 STS.128 [UR20+0x8b80], R60 ;  /* 0x008b803cff008988 */ /* 0x0005e20008000c14 */
[----:B------:R-:W-:-:S02]  /*8540*/  ULDC UR20, c[0x0][0x168] ;  /* 0x00005a0000147ab9 */ /* 0x000fc40000000800 */
[----:B------:R-:W-:Y:S01]  /*8550*/  UIADD3 UR20, -UR38, UR20, URZ ;  /* 0x0000001426147290 */ /* 0x000fe2000fffe13f */
[----:B--2---:R-:W-:Y:S02]  /*8560*/  PRMT R60, RZ, 0x5410, R199 ;  /* 0x00005410ff3c7816 */ /* 0x004fe400000000c7 */
[----:B------:R-:W-:-:S05]  /*8570*/  PRMT R62, RZ, 0x5410, R198 ;  /* 0x00005410ff3e7816 */ /* 0x000fca00000000c6 */
[----:B------:R-:W-:Y:S02]  /*8580*/  FMUL.FTZ R63, R115, R62 ;  /* 0x0000003e733f7220 */ /* 0x000fe40000410000 */
[CC--:B0-----:R-:W-:Y:S02]  /*8590*/  FMUL.FTZ R67, R65.reuse, -R95.reuse ;  /* 0x8000005f41437220 */ /* 0x0c1fe40000410000 */
[C---:B------:R-:W-:Y:S02]  /*85a0*/  FMUL.FTZ R95, R64.reuse, -R95 ;  /* 0x8000005f405f7220 */ /* 0x040fe40000410000 */
[----:B------:R-:W-:Y:S02]  /*85b0*/  FFMA.FTZ R74, R64, R94, -R67 ;  /* 0x0000005e404a7223 */ /* 0x000fe40000010843 */
[----:B------:R-:W-:Y:S02]  /*85c0*/  FFMA.FTZ R64, R100, R214, RZ ;  /* 0x000000d664407223 */ /* 0x000fe400000100ff */
[----:B------:R-:W-:-:S02]  /*85d0*/  FFMA.FTZ R94, R65, R94, R95 ;  /* 0x0000005e415e7223 */ /* 0x000fc4000001005f */
[----:B------:R-:W-:Y:S02]  /*85e0*/  FFMA.FTZ R64, R99, R167, R64 ;  /* 0x000000a763407223 */ /* 0x000fe40000010040 */
[----:B------:R-:W-:Y:S02]  /*85f0*/  FADD.FTZ R94, -R154, R94 ;  /* 0x0000005e9a5e7221 */ /* 0x000fe40000010100 */
[----:B------:R-:W-:Y:S01]  /*8600*/  FFMA.FTZ R66, R98, R169, R64 ;  /* 0x000000a962427223 */ /* 0x000fe20000010040 */
[----:B------:R-:W-:Y:S01]  /*8610*/  PRMT R64, RZ, 0x5410, R166 ;  /* 0x00005410ff407816 */ /* 0x000fe200000000a6 */
[----:B------:R-:W-:Y:S02]  /*8620*/  FADD.FTZ R74, R153, R74 ;  /* 0x0000004a994a7221 */ /* 0x000fe40000010000 */
[----:B------:R-:W-:Y:S01]  /*8630*/  FFMA.FTZ R67, R97, R171, R66 ;  /* 0x000000ab61437223 */ /* 0x000fe20000010042 */
[----:B------:R-:W-:Y:S01]  /*8640*/  PRMT R66, RZ, 0x5410, R165 ;  /* 0x00005410ff427816 */ /* 0x000fe200000000a5 */
[----:B-1----:R-:W-:-:S02]  /*8650*/  FMUL.FTZ R79, R17, -R94 ;  /* 0x8000005e114f7220 */ /* 0x002fc40000410000 */
[----:B------:R-:W-:Y:S02]  /*8660*/  FFMA.FTZ R70, R96, R173, R67 ;  /* 0x000000ad60467223 */ /* 0x000fe40000010043 */
[-C--:B------:R-:W-:Y:S02]  /*8670*/  FMUL.FTZ R17, R17, -R74.reuse ;  /* 0x8000004a11117220 */ /* 0x080fe40000410000 */
[----:B------:R-:W-:Y:S01]  /*8680*/  FFMA.FTZ R71, R93, R175, R70 ;  /* 0x000000af5d477223 */ /* 0x000fe20000010046 */
[----:B------:R-:W-:Y:S01]  /*8690*/  PRMT R70, RZ, 0x5410, R163 ;  /* 0x00005410ff467816 */ /* 0x000fe200000000a3 */
[----:B------:R-:W-:Y:S02]  /*86a0*/  FFMA.FTZ R78, R18, R74, -R79 ;  /* 0x0000004a124e7223 */ /* 0x000fe4000001084f */
[----:B------:R-:W-:Y:S02]  /*86b0*/  FFMA.FTZ R73, R92, R178, R71 ;  /* 0x000000b25c497223 */ /* 0x000fe40000010047 */
[----:B------:R-:W-:Y:S01]  /*86c0*/  FFMA.FTZ R17, R18, R94, R17 ;  /* 0x0000005e12117223 */ /* 0x000fe20000010011 */
[----:B------:R-:W-:Y:S01]  /*86d0*/  PRMT R18, RZ, 0x5410, R160 ;  /* 0x00005410ff127816 */ /* 0x000fe200000000a0 */
[----:B------:R-:W-:-:S02]  /*86e0*/  FFMA.FTZ R77, R91, R180, R73 ;  /* 0x000000b45b4d7223 */ /* 0x000fc40000010049 */
[----:B------:R-:W-:Y:S02]  /*86f0*/  FADD.FTZ R123, R123, R78 ;  /* 0x0000004e7b7b7221 */ /* 0x000fe40000010000 */
[----:B------:R-:W-:Y:S02]  /*8700*/  FFMA.FTZ R77, R90, R182, R77 ;  /* 0x000000b65a4d7223 */ /* 0x000fe4000001004d */
[----:B------:R-:W-:Y:S02]  /*8710*/  FMUL.FTZ R78, R107, R18 ;  /* 0x000000126b4e7220 */ /* 0x000fe40000410000 */
[----:B------:R-:W-:Y:S02]  /*8720*/  FADD.FTZ R138, -R138, R17 ;  /* 0x000000118a8a7221 */ /* 0x000fe40000010100 */
[----:B------:R-:W-:Y:S02]  /*8730*/  FMUL.FTZ R17, R19, -R123 ;  /* 0x8000007b13117220 */ /* 0x000fe40000410000 */
[----:B------:R-:W-:-:S02]  /*8740*/  FFMA.FTZ R79, R89, R184, R77 ;  /* 0x000000b8594f7223 */ /* 0x000fc4000001004d */
[-C--:B------:R-:W-:Y:S02]  /*8750*/  FFMA.FTZ R184, R14, -R78.reuse, R184 ;  /* 0x8000004e0eb87223 */ /* 0x080fe400000100b8 */
[----:B------:R-:W-:Y:S02]  /*8760*/  FFMA.FTZ R77, R13, -R78, R183 ;  /* 0x8000004e0d4d7223 */ /* 0x000fe400000100b7 */
[-C--:B------:R-:W-:Y:S02]  /*8770*/  FMUL.FTZ R19, R19, -R138.reuse ;  /* 0x8000008a13137220 */ /* 0x080fe40000410000 */
[----:B------:R-:W-:Y:S01]  /*8780*/  FFMA.FTZ R78, R20, R138, R17 ;  /* 0x0000008a144e7223 */ /* 0x000fe20000010011 */
[----:B------:R-:W-:Y:S01]  /*8790*/  PRMT R17, RZ, 0x5410, R159 ;  /* 0x00005410ff117816 */ /* 0x000fe2000000009f */
[----:B------:R-:W-:Y:S02]  /*87a0*/  FMUL.FTZ R65, R116, R60 ;  /* 0x0000003c74417220 */ /* 0x000fe40000410000 */
[----:B------:R-:W-:-:S02]  /*87b0*/  FFMA.FTZ R19, R20, R123, -R19 ;  /* 0x0000007b14137223 */ /* 0x000fc40000010813 */
[----:B------:R-:W-:Y:S02]  /*87c0*/  FADD.FTZ R78, -R139, R78 ;  /* 0x0000004e8b4e7221 */ /* 0x000fe40000010100 */
[----:B------:R-:W-:Y:S02]  /*87d0*/  FFMA.FTZ R61, R55, -R65, R213 ;  /* 0x80000041373d7223 */ /* 0x000fe400000100d5 */
[----:B------:R-:W-:Y:S02]  /*87e0*/  FFMA.FTZ R213, R100, -R213, RZ ;  /* 0x800000d564d57223 */ /* 0x000fe400000100ff */
[----:B------:R-:W-:Y:S02]  /*87f0*/  FMUL.FTZ R20, R106, R17 ;  /* 0x000000116a147220 */ /* 0x000fe40000410000 */
[----:B------:R-:W-:Y:S02]  /*8800*/  FADD.FTZ R124, R124, R19 ;  /* 0x000000137c7c7221 */ /* 0x000fe40000010000 */
[----:B------:R-:W-:-:S02]  /*8810*/  FMUL.FTZ R19, R21, -R78 ;  /* 0x8000004e15137220 */ /* 0x000fc40000410000 */
[----:B------:R-:W-:Y:S02]  /*8820*/  FFMA.FTZ R95, R88, R186, R79 ;  /* 0x000000ba585f7223 */ /* 0x000fe4000001004f */
[----:B------:R-:W-:Y:S02]  /*8830*/  FFMA.FTZ R213, R99, -R168, R213 ;  /* 0x800000a863d57223 */ /* 0x000fe400000100d5 */
[-C--:B------:R-:W-:Y:S02]  /*8840*/  FFMA.FTZ R186, R12, -R20.reuse, R186 ;  /* 0x800000140cba7223 */ /* 0x080fe400000100ba */
[----:B------:R-:W-:Y:S02]  /*8850*/  FFMA.FTZ R79, R11, -R20, R185 ;  /* 0x800000140b4f7223 */ /* 0x000fe400000100b9 */
[----:B------:R-:W-:Y:S02]  /*8860*/  FFMA.FTZ R20, R22, R124, -R19 ;  /* 0x0000007c16147223 */ /* 0x000fe40000010813 */
[----:B------:R-:W-:-:S02]  /*8870*/  FFMA.FTZ R213, R98, -R170, R213 ;  /* 0x800000aa62d57223 */ /* 0x000fc400000100d5 */
[----:B------:R-:W-:Y:S01]  /*8880*/  FADD.FTZ R125, R125, R20 ;  /* 0x000000147d7d7221 */ /* 0x000fe20000010000 */
[----:B------:R-:W-:Y:S01]  /*8890*/  PRMT R20, RZ, 0x5410, R158 ;  /* 0x00005410ff147816 */ /* 0x000fe2000000009e */
[----:B------:R-:W-:Y:S02]  /*88a0*/  FMUL.FTZ R21, R21, -R124 ;  /* 0x8000007c15157220 */ /* 0x000fe40000410000 */
[----:B------:R-:W-:Y:S02]  /*88b0*/  FFMA.FTZ R213, R97, -R172, R213 ;  /* 0x800000ac61d57223 */ /* 0x000fe400000100d5 */
[----:B------:R-:W-:Y:S02]  /*88c0*/  FMUL.FTZ R72, R110, R70 ;  /* 0x000000466e487220 */ /* 0x000fe40000410000 */
[----:B------:R-:W-:Y:S02]  /*88d0*/  FFMA.FTZ R21, R22, R78, R21 ;  /* 0x0000004e16157223 */ /* 0x000fe40000010015 */
[----:B------:R-:W-:-:S02]  /*88e0*/  FMUL.FTZ R19, R105, R20 ;  /* 0x0000001469137220 */ /* 0x000fc40000410000 */
[----:B------:R-:W-:Y:S02]  /*88f0*/  FFMA.FTZ R213, R96, -R174, R213 ;  /* 0x800000ae60d57223 */ /* 0x000fe400000100d5 */
[-C--:B------:R-:W-:Y:S02]  /*8900*/  FFMA.FTZ R178, R27, -R72.reuse, R178 ;  /* 0x800000481bb27223 */ /* 0x080fe400000100b2 */
[----:B------:R-:W-:Y:S01]  /*8910*/  FFMA.FTZ R71, R28, -R72, R177 ;  /* 0x800000481c477223 */ /* 0x000fe200000100b1 */
[----:B------:R-:W-:Y:S01]  /*8920*/  PRMT R72, RZ, 0x5410, R162 ;  /* 0x00005410ff487816 */ /* 0x000fe200000000a2 */
[----:B------:R-:W-:Y:S02]  /*8930*/  FFMA.FTZ R139, R87, R188, R95 ;  /* 0x000000bc578b7223 */ /* 0x000fe4000001005f */
[-C--:B------:R-:W-:Y:S02]  /*8940*/  FFMA.FTZ R188, R10, -R19.reuse, R188 ;  /* 0x800000130abc7223 */ /* 0x080fe400000100bc */
[----:B------:R-:W-:-:S02]  /*8950*/  FFMA.FTZ R95, R9, -R19, R187 ;  /* 0x80000013095f7223 */ /* 0x000fc400000100bb */
[----:B------:R-:W-:Y:S02]  /*8960*/  FADD.FTZ R140, -R140, R21 ;  /* 0x000000158c8c7221 */ /* 0x000fe40000010100 */
[----:B------:R-:W-:Y:S02]  /*8970*/  FFMA.FTZ R213, R93, -R176, R213 ;  /* 0x800000b05dd57223 */ /* 0x000fe400000100d5 */
[----:B------:R-:W-:Y:S02]  /*8980*/  FMUL.FTZ R19, R25, -R125 ;  /* 0x8000007d19137220 */ /* 0x000fe40000410000 */
[----:B------:R-:W-:Y:S02]  /*8990*/  FMUL.FTZ R75, R109, R72 ;  /* 0x000000486d4b7220 */ /* 0x000fe40000410000 */
[----:B------:R-:W-:Y:S02]  /*89a0*/  FMUL.FTZ R25, R25, -R140 ;  /* 0x8000008c19197220 */ /* 0x000fe40000410000 */
[----:B------:R-:W-:-:S02]  /*89b0*/  FFMA.FTZ R76, R92, -R177, R213 ;  /* 0x800000b15c4c7223 */ /* 0x000fc400000100d5 */
[C---:B------:R-:W-:Y:S01]  /*89c0*/  FFMA.FTZ R22, R26.reuse, R140, R19 ;  /* 0x0000008c1a167223 */ /* 0x040fe20000010013 */
[----:B------:R-:W-:Y:S01]  /*89d0*/  PRMT R19, RZ, 0x5410, R157 ;  /* 0x00005410ff137816 */ /* 0x000fe2000000009d */
[----:B------:R-:W-:Y:S02]  /*89e0*/  FFMA.FTZ R73, R23, -R75, R179 ;  /* 0x8000004b17497223 */ /* 0x000fe400000100b3 */
[----:B------:R-:W-:Y:S02]  /*89f0*/  FFMA.FTZ R21, R26, R125, -R25 ;  /* 0x0000007d1a157223 */ /* 0x000fe40000010819 */
[----:B------:R-:W-:Y:S02]  /*8a00*/  FFMA.FTZ R179, R91, -R179, R76 ;  /* 0x800000b35bb37223 */ /* 0x000fe4000001004c */
[----:B------:R-:W-:Y:S02]  /*8a10*/  FADD.FTZ R26, -R141, R22 ;  /* 0x000000168d1a7221 */ /* 0x000fe40000010100 */
[----:B------:R-:W-:-:S02]  /*8a20*/  FADD.FTZ R126, R126, R21 ;  /* 0x000000157e7e7221 */ /* 0x000fc40000010000 */
[----:B------:R-:W-:Y:S02]  /*8a30*/  FFMA.FTZ R154, R90, -R181, R179 ;  /* 0x800000b55a9a7223 */ /* 0x000fe400000100b3 */
[----:B------:R-:W-:Y:S02]  /*8a40*/  FMUL.FTZ R21, R31, -R26 ;  /* 0x8000001a1f157220 */ /* 0x000fe40000410000 */
[----:B------:R-:W-:Y:S02]  /*8a50*/  FFMA.FTZ R154, R89, -R183, R154 ;  /* 0x800000b7599a7223 */ /* 0x000fe4000001009a */
[-C--:B------:R-:W-:Y:S02]  /*8a60*/  FFMA.FTZ R22, R32, R126.reuse, -R21 ;  /* 0x0000007e20167223 */ /* 0x080fe40000010815 */
[----:B------:R-:W-:Y:S02]  /*8a70*/  FFMA.FTZ R154, R88, -R185, R154 ;  /* 0x800000b9589a7223 */ /* 0x000fe4000001009a */
[----:B------:R-:W-:-:S02]  /*8a80*/  FMUL.FTZ R31, R31, -R126 ;  /* 0x8000007e1f1f7220 */ /* 0x000fc40000410000 */
[----:B------:R-:W-:Y:S01]  /*8a90*/  FADD.FTZ R127, R127, R22 ;  /* 0x000000167f7f7221 */ /* 0x000fe20000010000 */
[----:B------:R-:W-:Y:S01]  /*8aa0*/  PRMT R22, RZ, 0x5410, R156 ;  /* 0x00005410ff167816 */ /* 0x000fe2000000009c */
[-C--:B------:R-:W-:Y:S02]  /*8ab0*/  FFMA.FTZ R167, R54, -R63.reuse, R167 ;  /* 0x8000003f36a77223 */ /* 0x080fe400000100a7 */
[----:B------:R-:W-:Y:S01]  /*8ac0*/  FFMA.FTZ R168, R53, -R63, R168 ;  /* 0x8000003f35a87223 */ /* 0x000fe200000100a8 */
[----:B------:R-:W-:Y:S01]  /*8ad0*/  PRMT R63, RZ, 0x5410, R197 ;  /* 0x00005410ff3f7816 */ /* 0x000fe200000000c5 */
[----:B------:R-:W-:Y:S02]  /*8ae0*/  FFMA.FTZ R154, R87, -R187, R154 ;  /* 0x800000bb579a7223 */ /* 0x000fe4000001009a */
[----:B------:R-:W-:Y:S02]  /*8af0*/  FFMA.FTZ R31, R32, R26, R31 ;  /* 0x0000001a201f7223 */ /* 0x000fe4000001001f */
[----:B------:R-:W-:-:S02]  /*8b00*/  FFMA.FTZ R139, R86, R190, R139 ;  /* 0x000000be568b7223 */ /* 0x000fc4000001008b */
[----:B------:R-:W-:Y:S02]  /*8b10*/  FMUL.FTZ R32, R103, R22 ;  /* 0x0000001667207220 */ /* 0x000fe40000410000 */
[----:B------:R-:W-:Y:S02]  /*8b20*/  FFMA.FTZ R154, R86, -R189, R154 ;  /* 0x800000bd569a7223 */ /* 0x000fe4000001009a */
[----:B------:R-:W-:Y:S02]  /*8b30*/  FADD.FTZ R142, -R142, R31 ;  /* 0x0000001f8e8e7221 */ /* 0x000fe40000010100 */
[----:B------:R-:W-:Y:S02]  /*8b40*/  FFMA.FTZ R214, R56, -R65, R214 ;  /* 0x8000004138d67223 */ /* 0x000fe400000100d6 */
[----:B------:R-:W-:Y:S02]  /*8b50*/  FFMA.FTZ R139, R85, R192, R139 ;  /* 0x000000c0558b7223 */ /* 0x000fe4000001008b */
[----:B------:R-:W-:-:S02]  /*8b60*/  FMUL.FTZ R21, R33, -R127 ;  /* 0x8000007f21157220 */ /* 0x000fc40000410000 */
[----:B------:R-:W-:Y:S02]  /*8b70*/  FMUL.FTZ R65, R114, R63 ;  /* 0x0000003f72417220 */ /* 0x000fe40000410000 */
[-C--:B------:R-:W-:Y:S02]  /*8b80*/  FFMA.FTZ R192, R6, -R32.reuse, R192 ;  /* 0x8000002006c07223 */ /* 0x080fe400000100c0 */
[----:B------:R-:W-:Y:S02]  /*8b90*/  FFMA.FTZ R32, R5, -R32, R191 ;  /* 0x8000002005207223 */ /* 0x000fe400000100bf */
[----:B------:R-:W-:Y:S02]  /*8ba0*/  FFMA.FTZ R191, R85, -R191, R154 ;  /* 0x800000bf55bf7223 */ /* 0x000fe4000001009a */
[-C--:B------:R-:W-:Y:S02]  /*8bb0*/  FMUL.FTZ R33, R33, -R142.reuse ;  /* 0x8000008e21217220 */ /* 0x080fe40000410000 */
[----:B------:R-:W-:Y:S01]  /*8bc0*/  FFMA.FTZ R154, R34, R142, R21 ;  /* 0x0000008e229a7223 */ /* 0x000fe20000010015 */
[----:B------:R-:W-:Y:S01]  /*8bd0*/  PRMT R21, RZ, 0x5410, R155 ;  /* 0x00005410ff157816 */ /* 0x000fe2000000009b */
[----:B------:R-:W-:-:S02]  /*8be0*/  FFMA.FTZ R169, R50, -R65, R169 ;  /* 0x8000004132a97223 */ /* 0x000fc400000100a9 */
[----:B------:R-:W-:Y:S02]  /*8bf0*/  FFMA.FTZ R170, R49, -R65, R170 ;  /* 0x8000004131aa7223 */ /* 0x000fe400000100aa */
[----:B------:R-:W-:Y:S02]  /*8c00*/  FMUL.FTZ R65, R113, R64 ;  /* 0x0000004071417220 */ /* 0x000fe40000410000 */
[----:B------:R-:W-:Y:S02]  /*8c10*/  FFMA.FTZ R33, R34, R127, -R33 ;  /* 0x0000007f22217223 */ /* 0x000fe40000010821 */
[----:B------:R-:W-:Y:S02]  /*8c20*/  FADD.FTZ R154, -R143, R154 ;  /* 0x0000009a8f9a7221 */ /* 0x000fe40000010100 */
[-C--:B------:R-:W-:Y:S02]  /*8c30*/  FFMA.FTZ R171, R44, -R65.reuse, R171 ;  /* 0x800000412cab7223 */ /* 0x080fe400000100ab */
[----:B------:R-:W-:Y:S01]  /*8c40*/  FFMA.FTZ R65, R43, -R65, R172 ;  /* 0x800000412b417223 */ /* 0x000fe200000100ac */
[----:B------:R-:W-:Y:S01]  /*8c50*/  PRMT R172, RZ, 0x5410, R118 ;  /* 0x00005410ffac7816 */ /* 0x000fe20000000076 */
[----:B------:R-:W-:-:S02]  /*8c60*/  FADD.FTZ R128, R128, R33 ;  /* 0x0000002180807221 */ /* 0x000fc40000010000 */
[C---:B------:R-:W-:Y:S02]  /*8c70*/  FMUL.FTZ R33, R35.reuse, -R154 ;  /* 0x8000009a23217220 */ /* 0x040fe40000410000 */
[-C--:B------:R-:W-:Y:S02]  /*8c80*/  FMUL.FTZ R35, R35, -R128.reuse ;  /* 0x8000008023237220 */ /* 0x080fe40000410000 */
[----:B------:R-:W-:Y:S02]  /*8c90*/  FFMA.FTZ R34, R36, R128, -R33 ;  /* 0x0000008024227223 */ /* 0x000fe40000010821 */
[----:B------:R-:W-:Y:S02]  /*8ca0*/  FMUL.FTZ R143, R74, UR42 ;  /* 0x0000002a4a8f7c20 */ /* 0x000fe40008410000 */
[----:B------:R-:W-:Y:S02]  /*8cb0*/  FMUL.FTZ R33, R101, R172 ;  /* 0x000000ac65217220 */ /* 0x000fe40000410000 */
[----:B------:R-:W-:-:S02]  /*8cc0*/  FFMA.FTZ R35, R36, R154, R35 ;  /* 0x0000009a24237223 */ /* 0x000fc40000010023 */
[----:B------:R-:W-:Y:S02]  /*8cd0*/  FADD.FTZ R129, R129, R34 ;  /* 0x0000002281817221 */ /* 0x000fe40000010000 */
[C---:B------:R-:W-:Y:S02]  /*8ce0*/  FFMA.FTZ R177, R94.reuse, UR41, -R143 ;  /* 0x000000295eb17c23 */ /* 0x040fe4000801088f */
[----:B------:R-:W-:Y:S02]  /*8cf0*/  FMUL.FTZ R153, R94, UR42 ;  /* 0x0000002a5e997c20 */ /* 0x000fe40008410000 */
[----:B------:R-:W-:Y:S02]  /*8d00*/  FFMA.FTZ R34, R0, -R33, R196 ;  /* 0x8000002100227223 */ /* 0x000fe400000100c4 */
[----:B------:R-:W-:Y:S02]  /*8d10*/  FADD.FTZ R144, -R144, R35 ;  /* 0x0000002390907221 */ /* 0x000fe40000010100 */
[----:B------:R-:W-:-:S02]  /*8d20*/  FMUL.FTZ R143, R0, R94 ;  /* 0x0000005e008f7220 */ /* 0x000fc40000410000 */
[----:B------:R-:W-:Y:S02]  /*8d30*/  FFMA.FTZ R33, R2, -R33, R195 ;  /* 0x8000002102217223 */ /* 0x000fe400000100c3 */
[----:B------:R-:W-:Y:S02]  /*8d40*/  FFMA.FTZ R0, R74, UR41, R153 ;  /* 0x000000294a007c23 */ /* 0x000fe40008010099 */
[----:B------:R-:W-:Y:S02]  /*8d50*/  FMUL.FTZ R177, R34, R177 ;  /* 0x000000b122b17220 */ /* 0x000fe40000410000 */
[C---:B------:R-:W-:Y:S02]  /*8d60*/  FMUL.FTZ R35, R39.reuse, -R129 ;  /* 0x8000008127237220 */ /* 0x040fe40000410000 */
[----:B------:R-:W-:Y:S02]  /*8d70*/  FMUL.FTZ R39, R39, -R144 ;  /* 0x8000009027277220 */ /* 0x000fe40000410000 */
[----:B------:R-:W-:-:S02]  /*8d80*/  FFMA.FTZ R177, R33, R0, R177 ;  /* 0x0000000021b17223 */ /* 0x000fc400000100b1 */
[C---:B------:R-:W-:Y:S02]  /*8d90*/  FFMA.FTZ R0, R40.reuse, R144, R35 ;  /* 0x0000009028007223 */ /* 0x040fe40000010023 */
[----:B------:R-:W-:Y:S02]  /*8da0*/  FFMA.FTZ R39, R40, R129, -R39 ;  /* 0x0000008128277223 */ /* 0x000fe40000010827 */
[----:B------:R-:W-:Y:S02]  /*8db0*/  FMUL.FTZ R141, R102, R21 ;  /* 0x00000015668d7220 */ /* 0x000fe40000410000 */
[----:B------:R-:W-:Y:S02]  /*8dc0*/  FADD.FTZ R0, -R145, R0 ;  /* 0x0000000091007221 */ /* 0x000fe40000010100 */
[----:B------:R-:W-:Y:S02]  /*8dd0*/  FFMA.FTZ R31, R84, R194, R139 ;  /* 0x000000c2541f7223 */ /* 0x000fe4000001008b */
[----:B------:R-:W-:-:S02]  /*8de0*/  FADD.FTZ R130, R130, R39 ;  /* 0x0000002782827221 */ /* 0x000fc40000010000 */
[-C--:B------:R-:W-:Y:S02]  /*8df0*/  FFMA.FTZ R139, R4, -R141.reuse, R194 ;  /* 0x8000008d048b7223 */ /* 0x080fe400000100c2 */
[C---:B------:R-:W-:Y:S02]  /*8e00*/  FFMA.FTZ R141, R3.reuse, -R141, R193 ;  /* 0x8000008d038d7223 */ /* 0x040fe400000100c1 */
[----:B------:R-:W-:Y:S02]  /*8e10*/  FMUL.FTZ R35, R3, R138 ;  /* 0x0000008a03237220 */ /* 0x000fe40000410000 */
[C---:B------:R-:W-:Y:S02]  /*8e20*/  FMUL.FTZ R3, R41.reuse, -R0 ;  /* 0x8000000029037220 */ /* 0x040fe40000410000 */
[----:B------:R-:W-:Y:S02]  /*8e30*/  FMUL.FTZ R41, R41, -R130 ;  /* 0x8000008229297220 */ /* 0x000fe40000410000 */
[----:B------:R-:W-:-:S02]  /*8e40*/  FFMA.FTZ R2, R2, R74, R143 ;  /* 0x0000004a02027223 */ /* 0x000fc4000001008f */
[----:B------:R-:W-:Y:S02]  /*8e50*/  FFMA.FTZ R35, R4, R123, R35 ;  /* 0x0000007b04237223 */ /* 0x000fe40000010023 */
[C---:B------:R-:W-:Y:S02]  /*8e60*/  FFMA.FTZ R39, R42.reuse, R0, R41 ;  /* 0x000000002a277223 */ /* 0x040fe40000010029 */
[----:B------:R-:W-:Y:S02]  /*8e70*/  FFMA.FTZ R4, R42, R130, -R3 ;  /* 0x000000822a047223 */ /* 0x000fe40000010803 */
[-C--:B------:R-:W-:Y:S02]  /*8e80*/  FFMA.FTZ R217, R101, R2.reuse, R217 ;  /* 0x0000000265d97223 */ /* 0x080fe400000100d9 */
[----:B------:R-:W-:Y:S02]  /*8e90*/  FFMA.FTZ R36, R172, R2, R177 ;  /* 0x00000002ac247223 */ /* 0x000fe400000100b1 */
[----:B------:R-:W-:-:S02]  /*8ea0*/  FADD.FTZ R39, -R146, R39 ;  /* 0x0000002792277221 */ /* 0x000fc40000010100 */
[----:B------:R-:W-:Y:S02]  /*8eb0*/  FMUL.FTZ R2, R138, UR42 ;  /* 0x0000002a8a027c20 */ /* 0x000fe40008410000 */
[----:B------:R-:W-:Y:S02]  /*8ec0*/  FADD.FTZ R131, R131, R4 ;  /* 0x0000000483837221 */ /* 0x000fe40000010000 */
[----:B------:R-:W-:Y:S02]  /*8ed0*/  FMUL.FTZ R143, R123, UR42 ;  /* 0x0000002a7b8f7c20 */ /* 0x000fe40008410000 */
[----:B------:R-:W-:Y:S02]  /*8ee0*/  FMUL.FTZ R4, R45, -R39 ;  /* 0x800000272d047220 */ /* 0x000fe40000410000 */
[----:B------:R-:W-:Y:S02]  /*8ef0*/  FFMA.FTZ R40, R123, UR41, R2 ;  /* 0x000000297b287c23 */ /* 0x000fe40008010002 */
[----:B------:R-:W-:-:S02]  /*8f00*/  FMUL.FTZ R45, R45, -R131 ;  /* 0x800000832d2d7220 */ /* 0x000fc40000410000 */
[----:B------:R-:W-:Y:S02]  /*8f10*/  FMUL.FTZ R2, R102, R123 ;  /* 0x0000007b66027220 */ /* 0x000fe40000410000 */
[----:B------:R-:W-:Y:S02]  /*8f20*/  FFMA.FTZ R42, R138, UR41, -R143 ;  /* 0x000000298a2a7c23 */ /* 0x000fe4000801088f */
[----:B------:R-:W-:Y:S02]  /*8f30*/  FMUL.FTZ R123, R5, R78 ;  /* 0x0000004e057b7220 */ /* 0x000fe40000410000 */
[C---:B------:R-:W-:Y:S02]  /*8f40*/  FFMA.FTZ R5, R46.reuse, R131, -R4 ;  /* 0x000000832e057223 */ /* 0x040fe40000010804 */
[----:B------:R-:W-:Y:S02]  /*8f50*/  FFMA.FTZ R46, R46, R39, R45 ;  /* 0x000000272e2e7223 */ /* 0x000fe4000001002d */
[----:B------:R-:W-:-:S02]  /*8f60*/  FMUL.FTZ R138, R102, R138 ;  /* 0x0000008a668a7220 */ /* 0x000fc40000410000 */
[----:B------:R-:W-:Y:S02]  /*8f70*/  FMUL.FTZ R42, R141, R42 ;  /* 0x0000002a8d2a7220 */ /* 0x000fe40000410000 */
[----:B------:R-:W-:Y:S02]  /*8f80*/  FMUL.FTZ R45, R124, UR42 ;  /* 0x0000002a7c2d7c20 */ /* 0x000fe40008410000 */
[----:B------:R-:W-:Y:S02]  /*8f90*/  FADD.FTZ R132, R132, R5 ;  /* 0x0000000584847221 */ /* 0x000fe40000010000 */
[----:B------:R-:W-:Y:S02]  /*8fa0*/  FADD.FTZ R46, -R147, R46 ;  /* 0x0000002e932e7221 */ /* 0x000fe40000010100 */
[C---:B------:R-:W-:Y:S02]  /*8fb0*/  FMUL.FTZ R3, R141.reuse, R138 ;  /* 0x0000008a8d037220 */ /* 0x040fe40000410000 */
[----:B------:R-:W-:-:S02]  /*8fc0*/  FMUL.FTZ R41, R141, R2 ;  /* 0x000000028d297220 */ /* 0x000fc40000410000 */
[----:B------:R-:W-:Y:S02]  /*8fd0*/  FFMA.FTZ R40, R139, R40, R42 ;  /* 0x000000288b287223 */ /* 0x000fe4000001002a */
[----:B------:R-:W-:Y:S02]  /*8fe0*/  FFMA.FTZ R42, R6, R124, R123 ;  /* 0x0000007c062a7223 */ /* 0x000fe4000001007b */
[----:B------:R-:W-:Y:S02]  /*8ff0*/  FFMA.FTZ R141, R78, UR41, -R45 ;  /* 0x000000294e8d7c23 */ /* 0x000fe4000801082d */
[C---:B------:R-:W-:Y:S02]  /*9000*/  FMUL.FTZ R45, R47.reuse, -R46 ;  /* 0x8000002e2f2d7220 */ /* 0x040fe40000410000 */
[----:B------:R-:W-:Y:S02]  /*9010*/  FMUL.FTZ R123, R47, -R132 ;  /* 0x800000842f7b7220 */ /* 0x000fe40000410000 */
[----:B------:R-:W-:-:S02]  /*9020*/  FMUL.FTZ R5, R103, R78 ;  /* 0x0000004e67057220 */ /* 0x000fc40000410000 */
[----:B------:R-:W-:Y:S02]  /*9030*/  FMUL.FTZ R47, R103, R124 ;  /* 0x0000007c672f7220 */ /* 0x000fe40000410000 */
[C---:B------:R-:W-:Y:S02]  /*9040*/  FFMA.FTZ R4, R48.reuse, R132, -R45 ;  /* 0x0000008430047223 */ /* 0x040fe4000001082d */
[----:B------:R-:W-:Y:S02]  /*9050*/  FFMA.FTZ R123, R48, R46, R123 ;  /* 0x0000002e307b7223 */ /* 0x000fe4000001007b */
[C---:B------:R-:W-:Y:S02]  /*9060*/  FMUL.FTZ R6, R32.reuse, R5 ;  /* 0x0000000520067220 */ /* 0x040fe40000410000 */
[----:B------:R-:W-:Y:S01]  /*9070*/  FMUL.FTZ R45, R32, R141 ;  /* 0x0000008d202d7220 */ /* 0x000fe20000410000 */
[----:B------:R-:W-:Y:S01]  /*9080*/  SHF.L.U32 R141, R122, 0x5, RZ ;  /* 0x000000057a8d7819 */ /* 0x000fe200000006ff */
[----:B------:R-:W-:-:S02]  /*9090*/  FMUL.FTZ R25, R104, R19 ;  /* 0x0000001368197220 */ /* 0x000fc40000410000 */
[----:B------:R-:W-:Y:S02]  /*90a0*/  FMUL.FTZ R32, R32, R47 ;  /* 0x0000002f20207220 */ /* 0x000fe40000410000 */
[----:B------:R-:W-:Y:S02]  /*90b0*/  FADD.FTZ R148, -R148, R123 ;  /* 0x0000007b94947221 */ /* 0x000fe40000010100 */
[----:B------:R-:W-:Y:S02]  /*90c0*/  FADD.FTZ R133, R133, R4 ;  /* 0x0000000485857221 */ /* 0x000fe40000010000 */
[----:B------:R-:W-:Y:S02]  /*90d0*/  FFMA.FTZ R190, R8, -R25, R190 ;  /* 0x8000001908be7223 */ /* 0x000fe400000100be */
[----:B------:R-:W-:Y:S02]  /*90e0*/  FFMA.FTZ R4, R192, R5, -R32 ;  /* 0x00000005c0047223 */ /* 0x000fe40000010820 */
[----:B------:R-:W-:-:S02]  /*90f0*/  FFMA.FTZ R25, R7, -R25, R189 ;  /* 0x8000001907197223 */ /* 0x000fc400000100bd */
[----:B------:R-:W-:Y:S02]  /*9100*/  FMUL.FTZ R32, R7, R140 ;  /* 0x0000008c07207220 */ /* 0x000fe40000410000 */
[C---:B------:R-:W-:Y:S02]  /*9110*/  FMUL.FTZ R7, R51.reuse, -R148 ;  /* 0x8000009433077220 */ /* 0x040fe40000410000 */
[----:B------:R-:W-:Y:S02]  /*9120*/  FMUL.FTZ R51, R51, -R133 ;  /* 0x8000008533337220 */ /* 0x000fe40000410000 */
[----:B------:R-:W-:Y:S02]  /*9130*/  FMUL.FTZ R123, R9, R26 ;  /* 0x0000001a097b7220 */ /* 0x000fe40000410000 */
[----:B------:R-:W-:Y:S02]  /*9140*/  FFMA.FTZ R9, R8, R125, R32 ;  /* 0x0000007d08097223 */ /* 0x000fe40000010020 */
[----:B------:R-:W-:-:S02]  /*9150*/  FFMA.FTZ R8, R52, R148, R51 ;  /* 0x0000009434087223 */ /* 0x000fc40000010033 */
[----:B------:R-:W-:Y:S02]  /*9160*/  FFMA.FTZ R7, R52, R133, -R7 ;  /* 0x0000008534077223 */ /* 0x000fe40000010807 */
[----:B------:R-:W-:Y:S02]  /*9170*/  FMUL.FTZ R51, R126, UR42 ;  /* 0x0000002a7e337c20 */ /* 0x000fe40008410000 */
[----:B------:R-:W-:Y:S02]  /*9180*/  FADD.FTZ R8, -R149, R8 ;  /* 0x0000000895087221 */ /* 0x000fe40000010100 */
[----:B------:R-:W-:Y:S02]  /*9190*/  FADD.FTZ R134, R134, R7 ;  /* 0x0000000786867221 */ /* 0x000fe40000010000 */
[----:B------:R-:W-:Y:S02]  /*91a0*/  FFMA.FTZ R32, R26, UR41, -R51 ;  /* 0x000000291a207c23 */ /* 0x000fe40008010833 */
[----:B------:R-:W-:-:S02]  /*91b0*/  FMUL.FTZ R51, R57, -R8 ;  /* 0x8000000839337220 */ /* 0x000fc40000410000 */
[----:B------:R-:W-:Y:S02]  /*91c0*/  FMUL.FTZ R57, R57, -R134 ;  /* 0x8000008639397220 */ /* 0x000fe40000410000 */
[----:B------:R-:W-:Y:S02]  /*91d0*/  FFMA.FTZ R10, R10, R126, R123 ;  /* 0x0000007e0a0a7223 */ /* 0x000fe4000001007b */
[----:B------:R-:W-:Y:S02]  /*91e0*/  FFMA.FTZ R57, R58, R8, R57 ;  /* 0x000000083a397223 */ /* 0x000fe40000010039 */
[----:B------:R-:W-:Y:S02]  /*91f0*/  FMUL.FTZ R123, R26, UR42 ;  /* 0x0000002a1a7b7c20 */ /* 0x000fe40008410000 */
[----:B------:R-:W-:Y:S02]  /*9200*/  FMUL.FTZ R7, R105, R26 ;  /* 0x0000001a69077220 */ /* 0x000fe40000410000 */
[----:B------:R-:W-:-:S02]  /*9210*/  FFMA.FTZ R26, R58, R134, -R51 ;  /* 0x000000863a1a7223 */ /* 0x000fc40000010833 */
[----:B------:R-:W-:Y:S02]  /*9220*/  FADD.FTZ R150, -R150, R57 ;  /* 0x0000003996967221 */ /* 0x000fe40000010100 */
[----:B------:R-:W-:Y:S02]  /*9230*/  FADD.FTZ R135, R135, R26 ;  /* 0x0000001a87877221 */ /* 0x000fe40000010000 */
[----:B------:R-:W-:Y:S02]  /*9240*/  FMUL.FTZ R26, R59, -R150 ;  /* 0x800000963b1a7220 */ /* 0x000fe40000410000 */
[----:B------:R-:W-:Y:S02]  /*9250*/  FMUL.FTZ R11, R11, R142 ;  /* 0x0000008e0b0b7220 */ /* 0x000fe40000410000 */
[C---:B------:R-:W-:Y:S02]  /*9260*/  FFMA.FTZ R3, R139.reuse, R2, R3 ;  /* 0x000000028b037223 */ /* 0x040fe40000010003 */
[----:B------:R-:W-:-:S02]  /*9270*/  FFMA.FTZ R41, R139, R138, -R41 ;  /* 0x0000008a8b297223 */ /* 0x000fc40000010829 */
[-C--:B------:R-:W-:Y:S02]  /*9280*/  FMUL.FTZ R59, R59, -R135.reuse ;  /* 0x800000873b3b7220 */ /* 0x080fe40000410000 */
[----:B------:R-:W-:Y:S02]  /*9290*/  FMUL.FTZ R139, R78, UR42 ;  /* 0x0000002a4e8b7c20 */ /* 0x000fe40008410000 */
[----:B------:R-:W-:Y:S02]  /*92a0*/  FMUL.FTZ R57, R13, R154 ;  /* 0x0000009a0d397220 */ /* 0x000fe40000410000 */
[----:B------:R-:W-:Y:S02]  /*92b0*/  FFMA.FTZ R13, R80, R135, -R26 ;  /* 0x00000087500d7223 */ /* 0x000fe4000001081a */
[----:B------:R-:W-:Y:S02]  /*92c0*/  FFMA.FTZ R11, R12, R127, R11 ;  /* 0x0000007f0c0b7223 */ /* 0x000fe4000001000b */
[----:B------:R-:W-:Y:S01]  /*92d0*/  FFMA.FTZ R12, R80, R150, R59 ;  /* 0x00000096500c7223 */ /* 0x000fe2000001003b */
[----:B------:R-:W-:Y:S01]  /*92e0*/  LEA.HI.SX32 R80, R141, R141, 0x1b ;  /* 0x0000008d8d507211 */ /* 0x000fe200078fdaff */
[----:B------:R-:W-:-:S02]  /*92f0*/  FFMA.FTZ R139, R124, UR41, R139 ;  /* 0x000000297c8b7c23 */ /* 0x000fc4000801008b */
[----:B------:R-:W-:Y:S02]  /*9300*/  FFMA.FTZ R14, R14, R128, R57 ;  /* 0x000000800e0e7223 */ /* 0x000fe40000010039 */
[----:B------:R-:W-:Y:S02]  /*9310*/  FMUL.FTZ R57, R128, UR42 ;  /* 0x0000002a80397c20 */ /* 0x000fe40008410000 */
[----:B------:R-:W-:Y:S02]  /*9320*/  FADD.FTZ R136, R136, R13 ;  /* 0x0000000d88887221 */ /* 0x000fe40000010000 */
[----:B------:R-:W-:Y:S02]  /*9330*/  FMUL.FTZ R13, R154, UR42 ;  /* 0x0000002a9a0d7c20 */ /* 0x000fe40008410000 */
[----:B------:R-:W-:Y:S02]  /*9340*/  FADD.FTZ R12, -R151, R12 ;  /* 0x0000000c970c7221 */ /* 0x000fe40000010100 */
[----:B------:R-:W-:-:S02]  /*9350*/  FFMA.FTZ R45, R192, R139, R45 ;  /* 0x0000008bc02d7223 */ /* 0x000fc4000001002d */
[----:B------:R-:W-:Y:S02]  /*9360*/  FFMA.FTZ R139, R126, UR41, R123 ;  /* 0x000000297e8b7c23 */ /* 0x000fe4000801007b */
[----:B------:R-:W-:Y:S02]  /*9370*/  FMUL.FTZ R32, R95, R32 ;  /* 0x000000205f207220 */ /* 0x000fe40000410000 */
[----:B------:R-:W-:Y:S02]  /*9380*/  FFMA.FTZ R26, R154, UR41, -R57 ;  /* 0x000000299a1a7c23 */ /* 0x000fe40008010839 */
[----:B------:R-:W-:Y:S02]  /*9390*/  FFMA.FTZ R57, R128, UR41, R13 ;  /* 0x0000002980397c23 */ /* 0x000fe4000801000d */
[C---:B------:R-:W-:Y:S02]  /*93a0*/  FMUL.FTZ R13, R81.reuse, -R12 ;  /* 0x8000000c510d7220 */ /* 0x040fe40000410000 */
[----:B------:R-:W-:-:S02]  /*93b0*/  FMUL.FTZ R81, R81, -R136 ;  /* 0x8000008851517220 */ /* 0x000fc40000410000 */
[----:B------:R-:W-:Y:S02]  /*93c0*/  FFMA.FTZ R51, R188, R139, R32 ;  /* 0x0000008bbc337223 */ /* 0x000fe40000010020 */
[----:B------:R-:W-:Y:S02]  /*93d0*/  FMUL.FTZ R32, R77, R26 ;  /* 0x0000001a4d207220 */ /* 0x000fe40000410000 */
[C---:B------:R-:W-:Y:S02]  /*93e0*/  FFMA.FTZ R26, R82.reuse, R136, -R13 ;  /* 0x00000088521a7223 */ /* 0x040fe4000001080d */
[----:B------:R-:W-:Y:S02]  /*93f0*/  FFMA.FTZ R81, R82, R12, R81 ;  /* 0x0000000c52517223 */ /* 0x000fe40000010051 */
[----:B------:R-:W-:Y:S01]  /*9400*/  FFMA.FTZ R13, R184, R57, R32 ;  /* 0x00000039b80d7223 */ /* 0x000fe20000010020 */
[----:B------:R-:W-:Y:S01]  /*9410*/  IADD3 R57, R141, 0x3, RZ ;  /* 0x000000038d397810 */ /* 0x000fe20007ffe0ff */
[----:B------:R-:W-:Y:S01]  /*9420*/  FADD.FTZ R137, R137, R26 ;  /* 0x0000001a89897221 */ /* 0x000fe20000010000 */
[C---:B------:R-:W-:Y:S01]  /*9430*/  IADD3 R26, R141.reuse, 0x1, RZ ;  /* 0x000000018d1a7810 */ /* 0x040fe20007ffe0ff */
[----:B------:R-:W-:Y:S01]  /*9440*/  FADD.FTZ R152, -R152, R81 ;  /* 0x0000005198987221 */ /* 0x000fe20000010100 */
[----:B------:R-:W-:Y:S01]  /*9450*/  IADD3 R32, R141, 0x2, RZ ;  /* 0x000000028d207810 */ /* 0x000fe20007ffe0ff */
[----:B------:R-:W-:Y:S01]  /*9460*/  FMUL.FTZ R123, R105, R126 ;  /* 0x0000007e697b7220 */ /* 0x000fe20000410000 */
[-C--:B------:R-:W-:Y:S01]  /*9470*/  LEA.HI.SX32 R146, R57, R141.reuse, 0x1b ;  /* 0x0000008d39927211 */ /* 0x080fe200078fdaff */
[----:B------:R-:W-:Y:S01]  /*9480*/  FMUL.FTZ R139, R107, R128 ;  /* 0x000000806b8b7220 */ /* 0x000fe20000410000 */
[-C--:B------:R-:W-:Y:S01]  /*9490*/  LEA.HI.SX32 R128, R26, R141.reuse, 0x1b ;  /* 0x0000008d1a807211 */ /* 0x080fe200078fdaff */
[----:B------:R-:W-:Y:S01]  /*94a0*/  FMUL.FTZ R59, R116, R152 ;  /* 0x00000098743b7220 */ /* 0x000fe20000410000 */
[----:B------:R-:W-:Y:S01]  /*94b0*/  LEA.HI.SX32 R143, R32, R141, 0x1b ;  /* 0x0000008d208f7211 */ /* 0x000fe200078fdaff */
[----:B------:R-:W-:-:S02]  /*94c0*/  FMUL.FTZ R57, R116, R137 ;  /* 0x0000008974397220 */ /* 0x000fc40000410000 */
[----:B------:R-:W-:Y:S02]  /*94d0*/  FMUL.FTZ R141, R115, R12 ;  /* 0x0000000c738d7220 */ /* 0x000fe40000410000 */
[C---:B------:R-:W-:Y:S02]  /*94e0*/  FMUL.FTZ R48, R95.reuse, R7 ;  /* 0x000000075f307220 */ /* 0x040fe40000410000 */
[----:B------:R-:W-:Y:S02]  /*94f0*/  FMUL.FTZ R52, R95, R123 ;  /* 0x0000007b5f347220 */ /* 0x000fe40000410000 */
[----:B------:R-:W-:Y:S02]  /*9500*/  FMUL.FTZ R95, R107, R154 ;  /* 0x0000009a6b5f7220 */ /* 0x000fe40000410000 */
[C---:B------:R-:W-:Y:S02]  /*9510*/  FMUL.FTZ R26, R61.reuse, R59 ;  /* 0x0000003b3d1a7220 */ /* 0x040fe40000410000 */
[----:B------:R-:W-:-:S02]  /*9520*/  FMUL.FTZ R32, R61, R57 ;  /* 0x000000393d207220 */ /* 0x000fc40000410000 */
[----:B------:R-:W-:Y:S02]  /*9530*/  FMUL.FTZ R81, R115, R136 ;  /* 0x0000008873517220 */ /* 0x000fe40000410000 */
[----:B------:R-:W-:Y:S02]  /*9540*/  FMUL.FTZ R82, R168, R141 ;  /* 0x0000008da8527220 */ /* 0x000fe40000410000 */
[C---:B------:R-:W-:Y:S02]  /*9550*/  FMUL.FTZ R58, R77.reuse, R95 ;  /* 0x0000005f4d3a7220 */ /* 0x040fe40000410000 */
[----:B------:R-:W-:Y:S02]  /*9560*/  FMUL.FTZ R78, R77, R139 ;  /* 0x0000008b4d4e7220 */ /* 0x000fe40000410000 */
[----:B------:R-:W-:Y:S02]  /*9570*/  FFMA.FTZ R26, R214, R57, R26 ;  /* 0x00000039d61a7223 */ /* 0x000fe4000001001a */
[----:B------:R-:W-:-:S02]  /*9580*/  FMUL.FTZ R77, R60, R59 ;  /* 0x0000003b3c4d7220 */ /* 0x000fc40000410000 */
[----:B------:R-:W-:Y:S02]  /*9590*/  FFMA.FTZ R32, R214, R59, -R32 ;  /* 0x0000003bd6207223 */ /* 0x000fe40000010820 */
[----:B------:R-:W-:Y:S02]  /*95a0*/  FMUL.FTZ R57, R60, R57 ;  /* 0x000000393c397220 */ /* 0x000fe40000410000 */
[-C--:B------:R-:W-:Y:S02]  /*95b0*/  FFMA.FTZ R59, R167, R81.reuse, R82 ;  /* 0x00000051a73b7223 */ /* 0x080fe40000010052 */
[-C--:B------:R-:W-:Y:S01]  /*95c0*/  FMUL.FTZ R82, R168, R81.reuse ;  /* 0x00000051a8527220 */ /* 0x080fe20000410000 */
[----:B------:R0:W-:Y:S01]  /*95d0*/  STS [R80.X4+0x2100], R57 ;  /* 0x0021003950007388 */ /* 0x0001e20000004800 */
[----:B------:R-:W-:Y:S02]  /*95e0*/  FMUL.FTZ R126, R114, R150 ;  /* 0x00000096727e7220 */ /* 0x000fe40000410000 */
[----:B------:R-:W-:Y:S01]  /*95f0*/  FMUL.FTZ R124, R62, R81 ;  /* 0x000000513e7c7220 */ /* 0x000fe20000410000 */
[----:B------:R1:W-:Y:S01]  /*9600*/  STS [R128.X4+0x2104], R77 ;  /* 0x0021044d80007388 */ /* 0x0003e20000004800 */
[----:B------:R-:W-:-:S02]  /*9610*/  FADD.FTZ R26, RZ, R26 ;  /* 0x0000001aff1a7221 */ /* 0x000fc40000010000 */
[----:B------:R-:W-:Y:S01]  /*9620*/  FFMA.FTZ R81, R167, R141, -R82 ;  /* 0x0000008da7517223 */ /* 0x000fe20000010852 */
[----:B------:R2:W-:Y:S01]  /*9630*/  STS [R143.X4+0x2108], R124 ;  /* 0x0021087c8f007388 */ /* 0x0005e20000004800 */
[----:B------:R-:W-:Y:S02]  /*9640*/  FMUL.FTZ R82, R114, R135 ;  /* 0x0000008772527220 */ /* 0x000fe40000410000 */
[----:B0-----:R-:W-:Y:S02]  /*9650*/  FMUL.FTZ R57, R170, R126 ;  /* 0x0000007eaa397220 */ /* 0x001fe40000410000 */
[----:B------:R-:W-:Y:S02]  /*9660*/  FADD.FTZ R26, R26, R59 ;  /* 0x0000003b1a1a7221 */ /* 0x000fe40000010000 */
[----:B------:R-:W-:Y:S02]  /*9670*/  FADD.FTZ R32, RZ, R32 ;  /* 0x00000020ff207221 */ /* 0x000fe40000010000 */
[----:B------:R-:W-:-:S02]  /*9680*/  FMUL.FTZ R59, R170, R82 ;  /* 0x00000052aa3b7220 */ /* 0x000fc40000410000 */
[----:B------:R-:W-:Y:S02]  /*9690*/  FFMA.FTZ R57, R169, R82, R57 ;  /* 0x00000052a9397223 */ /* 0x000fe40000010039 */
[C---:B-1----:R-:W-:Y:S02]  /*96a0*/  FMUL.FTZ R128, R113.reuse, R8 ;  /* 0x0000000871807220 */ /* 0x042fe40000410000 */
[----:B--2---:R-:W-:Y:S02]  /*96b0*/  FMUL.FTZ R124, R113, R134 ;  /* 0x00000086717c7220 */ /* 0x004fe40000410000 */
[----:B------:R-:W-:Y:S02]  /*96c0*/  FMUL.FTZ R68, R112, R66 ;  /* 0x0000004270447220 */ /* 0x000fe40000410000 */
[----:B------:R-:W-:Y:S02]  /*96d0*/  FMUL.FTZ R141, R62, R141 ;  /* 0x0000008d3e8d7220 */ /* 0x000fe40000410000 */
[----:B------:R-:W-:-:S02]  /*96e0*/  FADD.FTZ R32, R32, R81 ;  /* 0x0000005120207221 */ /* 0x000fc40000010000 */
[----:B------:R-:W-:Y:S01]  /*96f0*/  FFMA.FTZ R59, R169, R126, -R59 ;  /* 0x0000007ea93b7223 */ /* 0x000fe2000001083b */
[----:B------:R0:W-:Y:S01]  /*9700*/  STS [R146.X4+0x210c], R141 ;  /* 0x00210c8d92007388 */ /* 0x0001e20000004800 */
[----:B------:R-:W-:Y:S02]  /*9710*/  FADD.FTZ R26, R26, R57 ;  /* 0x000000391a1a7221 */ /* 0x000fe40000010000 */
[C---:B------:R-:W-:Y:S02]  /*9720*/  FMUL.FTZ R77, R65.reuse, R128 ;  /* 0x00000080414d7220 */ /* 0x040fe40000410000 */
[----:B------:R-:W-:Y:S02]  /*9730*/  FMUL.FTZ R57, R65, R124 ;  /* 0x0000007c41397220 */ /* 0x000fe40000410000 */
[-C--:B------:R-:W-:Y:S02]  /*9740*/  FFMA.FTZ R173, R38, -R68.reuse, R173 ;  /* 0x8000004426ad7223 */ /* 0x080fe400000100ad */
[----:B------:R-:W-:Y:S01]  /*9750*/  FFMA.FTZ R67, R37, -R68, R174 ;  /* 0x8000004425437223 */ /* 0x000fe200000100ae */
[----:B------:R-:W-:Y:S01]  /*9760*/  PRMT R68, RZ, 0x5410, R164 ;  /* 0x00005410ff447816 */ /* 0x000fe200000000a4 */
[----:B------:R-:W-:-:S02]  /*9770*/  FADD.FTZ R32, R32, R59 ;  /* 0x0000003b20207221 */ /* 0x000fc40000010000 */
[C---:B------:R-:W-:Y:S02]  /*9780*/  FFMA.FTZ R77, R171.reuse, R124, R77 ;  /* 0x0000007cab4d7223 */ /* 0x040fe4000001004d */
[----:B------:R-:W-:Y:S02]  /*9790*/  FFMA.FTZ R59, R171, R128, -R57 ;  /* 0x00000080ab3b7223 */ /* 0x000fe40000010839 */
[C---:B0-----:R-:W-:Y:S02]  /*97a0*/  FMUL.FTZ R146, R112.reuse, R148 ;  /* 0x0000009470927220 */ /* 0x041fe40000410000 */
[----:B------:R-:W-:Y:S02]  /*97b0*/  FMUL.FTZ R57, R63, R82 ;  /* 0x000000523f397220 */ /* 0x000fe40000410000 */
[----:B------:R-:W-:Y:S02]  /*97c0*/  FMUL.FTZ R82, R112, R133 ;  /* 0x0000008570527220 */ /* 0x000fe40000410000 */
[----:B------:R-:W-:Y:S01]  /*97d0*/  FMUL.FTZ R143, R64, R128 ;  /* 0x00000080408f7220 */ /* 0x000fe20000410000 */
[----:B------:R-:W-:Y:S01]  /*97e0*/  STS [R80.X4+0x2110], R57 ;  /* 0x0021103950007388 */ /* 0x000fe20000004800 */
[----:B------:R-:W-:-:S02]  /*97f0*/  FADD.FTZ R26, R26, R77 ;  /* 0x0000004d1a1a7221 */ /* 0x000fc40000010000 */
[----:B------:R-:W-:Y:S01]  /*9800*/  FMUL.FTZ R69, R111, R68 ;  /* 0x000000446f457220 */ /* 0x000fe20000410000 */
[----:B------:R0:W-:Y:S01]  /*9810*/  STS [R80.X4+0x211c], R143 ;  /* 0x00211c8f50007388 */ /* 0x0001e20000004800 */
[C---:B------:R-:W-:Y:S02]  /*9820*/  FMUL.FTZ R77, R67.reuse, R146 ;  /* 0x00000092434d7220 */ /* 0x040fe40000410000 */
[----:B------:R-:W-:Y:S02]  /*9830*/  FMUL.FTZ R141, R64, R124 ;  /* 0x0000007c408d7220 */ /* 0x000fe40000410000 */
[-C--:B------:R-:W-:Y:S02]  /*9840*/  FMUL.FTZ R145, R67, R82.reuse ;  /* 0x0000005243917220 */ /* 0x080fe40000410000 */
[----:B------:R-:W-:Y:S01]  /*9850*/  FMUL.FTZ R147, R66, R82 ;  /* 0x0000005242937220 */ /* 0x000fe20000410000 */
[----:B------:R1:W-:Y:S01]  /*9860*/  STS [R80.X4+0x2118], R141 ;  /* 0x0021188d50007388 */ /* 0x0003e20000004800 */
[----:B------:R-:W-:-:S02]  /*9870*/  FMUL.FTZ R151, R110, R39 ;  /* 0x000000276e977220 */ /* 0x000fc40000410000 */
[----:B------:R-:W-:Y:S01]  /*9880*/  FMUL.FTZ R128, R111, R46 ;  /* 0x0000002e6f807220 */ /* 0x000fe20000410000 */
[----:B------:R2:W-:Y:S01]  /*9890*/  STS [R80.X4+0x2120], R147 ;  /* 0x0021209350007388 */ /* 0x0005e20000004800 */
[----:B------:R-:W-:Y:S02]  /*98a0*/  FADD.FTZ R32, R32, R59 ;  /* 0x0000003b20207221 */ /* 0x000fe40000010000 */
[----:B------:R-:W-:Y:S02]  /*98b0*/  FMUL.FTZ R81, R63, R126 ;  /* 0x0000007e3f517220 */ /* 0x000fe40000410000 */
[----:B0-----:R-:W-:Y:S02]  /*98c0*/  FMUL.FTZ R143, R129, UR42 ;  /* 0x0000002a818f7c20 */ /* 0x001fe40008410000 */
[----:B------:R-:W-:Y:S01]  /*98d0*/  FFMA.FTZ R175, R30, -R69, R175 ;  /* 0x800000451eaf7223 */ /* 0x000fe200000100af */
[----:B------:R0:W-:Y:S01]  /*98e0*/  STS [R80.X4+0x2114], R81 ;  /* 0x0021145150007388 */ /* 0x0001e20000004800 */
[----:B------:R-:W-:-:S02]  /*98f0*/  FFMA.FTZ R59, R173, R82, R77 ;  /* 0x00000052ad3b7223 */ /* 0x000fc4000001004d */
[----:B------:R-:W-:Y:S02]  /*9900*/  FFMA.FTZ R69, R29, -R69, R176 ;  /* 0x800000451d457223 */ /* 0x000fe400000100b0 */
[----:B------:R-:W-:Y:S01]  /*9910*/  FFMA.FTZ R180, R24, -R75, R180 ;  /* 0x8000004b18b47223 */ /* 0x000fe200000100b4 */
[----:B------:R-:W-:Y:S01]  /*9920*/  PRMT R75, RZ, 0x5410, R161 ;  /* 0x00005410ff4b7816 */ /* 0x000fe200000000a1 */
[-C--:B------:R-:W-:Y:S02]  /*9930*/  FFMA.FTZ R77, R173, R146.reuse, -R145 ;  /* 0x00000092ad4d7223 */ /* 0x080fe40000010891 */
[----:B------:R-:W-:Y:S02]  /*9940*/  FMUL.FTZ R149, R110, R131 ;  /* 0x000000836e957220 */ /* 0x000fe40000410000 */
[----:B------:R-:W-:Y:S02]  /*9950*/  FMUL.FTZ R57, R71, R151 ;  /* 0x0000009747397220 */ /* 0x000fe40000410000 */
[----:B------:R-:W-:-:S02]  /*9960*/  FMUL.FTZ R145, R66, R146 ;  /* 0x0000009242917220 */ /* 0x000fc40000410000 */
[----:B-1----:R-:W-:Y:S02]  /*9970*/  FMUL.FTZ R141, R68, R128 ;  /* 0x00000080448d7220 */ /* 0x002fe40000410000 */
[----:B------:R-:W-:Y:S01]  /*9980*/  FMUL.FTZ R82, R111, R132 ;  /* 0x000000846f527220 */ /* 0x000fe20000410000 */
[----:B------:R1:W-:Y:S01]  /*9990*/  STS [R80.X4+0x2124], R145 ;  /* 0x0021249150007388 */ /* 0x0003e20000004800 */
[----:B--2---:R-:W-:Y:S02]  /*99a0*/  FFMA.FTZ R147, R144, UR41, -R143 ;  /* 0x0000002990937c23 */ /* 0x004fe4000801088f */
[----:B------:R-:W-:Y:S01]  /*99b0*/  FMUL.FTZ R143, R109, R130 ;  /* 0x000000826d8f7220 */ /* 0x000fe20000410000 */
[----:B------:R2:W-:Y:S01]  /*99c0*/  STS [R80.X4+0x212c], R141 ;  /* 0x00212c8d50007388 */ /* 0x0005e20000004800 */
[----:B------:R-:W-:Y:S02]  /*99d0*/  FMUL.FTZ R124, R69, R128 ;  /* 0x00000080457c7220 */ /* 0x000fe40000410000 */
[----:B------:R-:W-:-:S02]  /*99e0*/  FMUL.FTZ R146, R71, R149 ;  /* 0x0000009547927220 */ /* 0x000fc40000410000 */
[-C--:B0-----:R-:W-:Y:S02]  /*99f0*/  FFMA.FTZ R81, R178, R149.reuse, R57 ;  /* 0x00000095b2517223 */ /* 0x081fe40000010039 */
[----:B------:R-:W-:Y:S02]  /*9a00*/  FMUL.FTZ R149, R70, R149 ;  /* 0x0000009546957220 */ /* 0x000fe40000410000 */
[----:B------:R-:W-:Y:S02]  /*9a10*/  FMUL.FTZ R76, R108, R75 ;  /* 0x0000004b6c4c7220 */ /* 0x000fe40000410000 */
[----:B------:R-:W-:Y:S01]  /*9a20*/  FMUL.FTZ R126, R69, R82 ;  /* 0x00000052457e7220 */ /* 0x000fe20000410000 */
[----:B------:R0:W-:Y:S01]  /*9a30*/  STS [R80.X4+0x2130], R149 ;  /* 0x0021309550007388 */ /* 0x0001e20000004800 */
[----:B-1----:R-:W-:Y:S02]  /*9a40*/  FMUL.FTZ R145, R109, R0 ;  /* 0x000000006d917220 */ /* 0x002fe40000410000 */
[----:B--2---:R-:W-:-:S02]  /*9a50*/  FMUL.FTZ R141, R73, R143 ;  /* 0x0000008f498d7220 */ /* 0x004fc40000410000 */
[CC--:B------:R-:W-:Y:S02]  /*9a60*/  FFMA.FTZ R124, R175.reuse, R82.reuse, R124 ;  /* 0x00000052af7c7223 */ /* 0x0c0fe4000001007c */
[----:B------:R-:W-:Y:S02]  /*9a70*/  FMUL.FTZ R57, R68, R82 ;  /* 0x0000005244397220 */ /* 0x000fe40000410000 */
[-C--:B------:R-:W-:Y:S02]  /*9a80*/  FFMA.FTZ R82, R178, R151.reuse, -R146 ;  /* 0x00000097b2527223 */ /* 0x080fe40000010892 */
[----:B------:R-:W-:Y:S01]  /*9a90*/  FFMA.FTZ R182, R16, -R76, R182 ;  /* 0x8000004c10b67223 */ /* 0x000fe200000100b6 */
[----:B------:R-:W-:Y:S01]  /*9aa0*/  STS [R80.X4+0x2128], R57 ;  /* 0x0021283950007388 */ /* 0x000fe20000004800 */
[----:B------:R-:W-:Y:S02]  /*9ab0*/  FFMA.FTZ R126, R175, R128, -R126 ;  /* 0x00000080af7e7223 */ /* 0x000fe4000001087e */
[----:B------:R-:W-:-:S02]  /*9ac0*/  FMUL.FTZ R151, R70, R151 ;  /* 0x0000009746977220 */ /* 0x000fc40000410000 */
[----:B------:R-:W-:Y:S02]  /*9ad0*/  FFMA.FTZ R76, R15, -R76, R181 ;  /* 0x8000004c0f4c7223 */ /* 0x000fe400000100b5 */
[----:B------:R-:W-:Y:S01]  /*9ae0*/  FMUL.FTZ R177, R108, R144 ;  /* 0x000000906cb17220 */ /* 0x000fe20000410000 */
[----:B------:R1:W-:Y:S01]  /*9af0*/  STS [R80.X4+0x2134], R151 ;  /* 0x0021349750007388 */ /* 0x0003e20000004800 */
[-C--:B------:R-:W-:Y:S02]  /*9b00*/  FMUL.FTZ R128, R73, R145.reuse ;  /* 0x0000009149807220 */ /* 0x080fe40000410000 */
[-C--:B------:R-:W-:Y:S02]  /*9b10*/  FFMA.FTZ R141, R180, R145.reuse, -R141 ;  /* 0x00000091b48d7223 */ /* 0x080fe4000001088d */
[----:B0-----:R-:W-:Y:S02]  /*9b20*/  FMUL.FTZ R149, R72, R145 ;  /* 0x0000009148957220 */ /* 0x001fe40000410000 */
[----:B------:R-:W-:-:S02]  /*9b30*/  FADD.FTZ R145, R26, R59 ;  /* 0x0000003b1a917221 */ /* 0x000fc40000010000 */
[----:B------:R-:W-:Y:S01]  /*9b40*/  FMUL.FTZ R153, R108, R129 ;  /* 0x000000816c997220 */ /* 0x000fe20000410000 */
[----:B------:R-:W-:Y:S01]  /*9b50*/  STS [R80.X4+0x213c], R149 ;  /* 0x00213c9550007388 */ /* 0x000fe20000004800 */
[C---:B------:R-:W-:Y:S02]  /*9b60*/  FMUL.FTZ R146, R76.reuse, R177 ;  /* 0x000000b14c927220 */ /* 0x040fe40000410000 */
[----:B-1----:R-:W-:Y:S02]  /*9b70*/  FMUL.FTZ R151, R127, UR42 ;  /* 0x0000002a7f977c20 */ /* 0x002fe40008410000 */
[----:B------:R-:W-:Y:S02]  /*9b80*/  FADD.FTZ R124, R145, R124 ;  /* 0x0000007c917c7221 */ /* 0x000fe40000010000 */
[C---:B------:R-:W-:Y:S02]  /*9b90*/  FMUL.FTZ R57, R76.reuse, R147 ;  /* 0x000000934c397220 */ /* 0x040fe40000410000 */
[----:B------:R-:W-:-:S02]  /*9ba0*/  FMUL.FTZ R154, R76, R153 ;  /* 0x000000994c9a7220 */ /* 0x000fc40000410000 */
[----:B------:R-:W-:Y:S02]  /*9bb0*/  FFMA.FTZ R76, R182, R153, R146 ;  /* 0x00000099b64c7223 */ /* 0x000fe40000010092 */
[-C--:B------:R-:W-:Y:S02]  /*9bc0*/  FFMA.FTZ R128, R180, R143.reuse, R128 ;  /* 0x0000008fb4807223 */ /* 0x080fe40000010080 */
[C---:B------:R-:W-:Y:S02]  /*9bd0*/  FMUL.FTZ R26, R142.reuse, UR42 ;  /* 0x0000002a8e1a7c20 */ /* 0x040fe40008410000 */
[----:B------:R-:W-:Y:S02]  /*9be0*/  FFMA.FTZ R146, R142, UR41, -R151 ;  /* 0x000000298e927c23 */ /* 0x000fe40008010897 */
[----:B------:R-:W-:Y:S02]  /*9bf0*/  FADD.FTZ R81, R124, R81 ;  /* 0x000000517c517221 */ /* 0x000fe40000010000 */
[----:B------:R-:W-:-:S02]  /*9c00*/  FMUL.FTZ R147, R72, R143 ;  /* 0x0000008f48937220 */ /* 0x000fc40000410000 */
[----:B------:R-:W-:Y:S02]  /*9c10*/  FMUL.FTZ R142, R106, R142 ;  /* 0x0000008e6a8e7220 */ /* 0x000fe40000410000 */
[----:B------:R-:W-:Y:S01]  /*9c20*/  FADD.FTZ R77, R32, R77 ;  /* 0x0000004d204d7221 */ /* 0x000fe20000010000 */
[----:B------:R0:W-:Y:S01]  /*9c30*/  STS [R80.X4+0x2138], R147 ;  /* 0x0021389350007388 */ /* 0x0001e20000004800 */
[----:B------:R-:W-:Y:S02]  /*9c40*/  FFMA.FTZ R59, R127, UR41, R26 ;  /* 0x000000297f3b7c23 */ /* 0x000fe4000801001a */
[----:B------:R-:W-:Y:S02]  /*9c50*/  FMUL.FTZ R32, R106, R127 ;  /* 0x0000007f6a207220 */ /* 0x000fe40000410000 */
[----:B------:R-:W-:Y:S02]  /*9c60*/  FADD.FTZ R81, R81, R128 ;  /* 0x0000008051517221 */ /* 0x000fe40000010000 */
[----:B------:R-:W-:-:S02]  /*9c70*/  FMUL.FTZ R127, R79, R142 ;  /* 0x0000008e4f7f7220 */ /* 0x000fc40000410000 */
[-C--:B------:R-:W-:Y:S02]  /*9c80*/  FFMA.FTZ R78, R184, R95.reuse, -R78 ;  /* 0x0000005fb84e7223 */ /* 0x080fe4000001084e */
[----:B0-----:R-:W-:Y:S02]  /*9c90*/  FMUL.FTZ R147, R18, R95 ;  /* 0x0000005f12937220 */ /* 0x001fe40000410000 */
[----:B------:R-:W-:Y:S02]  /*9ca0*/  FMUL.FTZ R145, R125, UR42 ;  /* 0x0000002a7d917c20 */ /* 0x000fe40008410000 */
[----:B------:R-:W-:Y:S01]  /*9cb0*/  FFMA.FTZ R58, R184, R139, R58 ;  /* 0x0000008bb83a7223 */ /* 0x000fe2000001003a */
[----:B------:R-:W-:Y:S01]  /*9cc0*/  STS [R80.X4+0x214c], R147 ;  /* 0x00214c9350007388 */ /* 0x000fe20000004800 */
[C---:B------:R-:W-:Y:S02]  /*9cd0*/  FMUL.FTZ R26, R79.reuse, R146 ;  /* 0x000000924f1a7220 */ /* 0x040fe40000410000 */
[----:B------:R-:W-:-:S02]  /*9ce0*/  FMUL.FTZ R95, R79, R32 ;  /* 0x000000204f5f7220 */ /* 0x000fc40000410000 */
[----:B------:R-:W-:Y:S02]  /*9cf0*/  FADD.FTZ R81, R81, R76 ;  /* 0x0000004c51517221 */ /* 0x000fe40000010000 */
[-C--:B------:R-:W-:Y:S02]  /*9d00*/  FFMA.FTZ R79, R186, R32.reuse, R127 ;  /* 0x00000020ba4f7223 */ /* 0x080fe4000001007f */
[----:B------:R-:W-:Y:S02]  /*9d10*/  FMUL.FTZ R149, R17, R32 ;  /* 0x0000002011957220 */ /* 0x000fe40000410000 */
[----:B------:R-:W-:Y:S02]  /*9d20*/  FADD.FTZ R127, R77, R126 ;  /* 0x0000007e4d7f7221 */ /* 0x000fe40000010000 */
[C---:B------:R-:W-:Y:S01]  /*9d30*/  FMUL.FTZ R32, R140.reuse, UR42 ;  /* 0x0000002a8c207c20 */ /* 0x040fe20008410000 */
[----:B------:R-:W-:Y:S01]  /*9d40*/  STS [R80.X4+0x2150], R149 ;  /* 0x0021509550007388 */ /* 0x000fe20000004800 */
[----:B------:R-:W-:-:S02]  /*9d50*/  FFMA.FTZ R126, R140, UR41, -R145 ;  /* 0x000000298c7e7c23 */ /* 0x000fc40008010891 */
[C---:B------:R-:W-:Y:S02]  /*9d60*/  FMUL.FTZ R140, R104.reuse, R140 ;  /* 0x0000008c688c7220 */ /* 0x040fe40000410000 */
[----:B------:R-:W-:Y:S02]  /*9d70*/  FADD.FTZ R58, R81, R58 ;  /* 0x0000003a513a7221 */ /* 0x000fe40000010000 */
[----:B------:R-:W-:Y:S02]  /*9d80*/  FMUL.FTZ R124, R104, R125 ;  /* 0x0000007d687c7220 */ /* 0x000fe40000410000 */
[----:B------:R-:W-:Y:S02]  /*9d90*/  FFMA.FTZ R77, R125, UR41, R32 ;  /* 0x000000297d4d7c23 */ /* 0x000fe40008010020 */
[----:B------:R-:W-:Y:S02]  /*9da0*/  FFMA.FTZ R48, R188, R123, R48 ;  /* 0x0000007bbc307223 */ /* 0x000fe40000010030 */
[----:B------:R-:W-:-:S02]  /*9db0*/  FMUL.FTZ R139, R18, R139 ;  /* 0x0000008b128b7220 */ /* 0x000fc40000410000 */
[C---:B------:R-:W-:Y:S02]  /*9dc0*/  FMUL.FTZ R125, R25.reuse, R140 ;  /* 0x0000008c197d7220 */ /* 0x040fe40000410000 */
[----:B------:R-:W-:Y:S01]  /*9dd0*/  FADD.FTZ R79, R58, R79 ;  /* 0x0000004f3a4f7221 */ /* 0x000fe20000010000 */
[----:B------:R0:W-:Y:S01]  /*9de0*/  STS [R80.X4+0x2148], R139 ;  /* 0x0021488b50007388 */ /* 0x0001e20000004800 */
[C---:B------:R-:W-:Y:S02]  /*9df0*/  FMUL.FTZ R32, R25.reuse, R126 ;  /* 0x0000007e19207220 */ /* 0x040fe40000410000 */
[-C--:B------:R-:W-:Y:S02]  /*9e00*/  FMUL.FTZ R25, R25, R124.reuse ;  /* 0x0000007c19197220 */ /* 0x080fe40000410000 */
[----:B------:R-:W-:Y:S02]  /*9e10*/  FFMA.FTZ R125, R190, R124, R125 ;  /* 0x0000007cbe7d7223 */ /* 0x000fe4000001007d */
[----:B------:R-:W-:-:S02]  /*9e20*/  FADD.FTZ R48, R79, R48 ;  /* 0x000000304f307221 */ /* 0x000fc40000010000 */
[----:B------:R-:W-:Y:S02]  /*9e30*/  FMUL.FTZ R123, R20, R123 ;  /* 0x0000007b147b7220 */ /* 0x000fe40000410000 */
[-C--:B0-----:R-:W-:Y:S02]  /*9e40*/  FFMA.FTZ R139, R190, R140.reuse, -R25 ;  /* 0x0000008cbe8b7223 */ /* 0x081fe40000010819 */
[----:B------:R-:W-:Y:S01]  /*9e50*/  FMUL.FTZ R25, R19, R140 ;  /* 0x0000008c13197220 */ /* 0x000fe20000410000 */
[----:B------:R-:W-:Y:S01]  /*9e60*/  STS [R80.X4+0x2158], R123 ;  /* 0x0021587b50007388 */ /* 0x000fe20000004800 */
[----:B------:R-:W-:Y:S02]  /*9e70*/  FFMA.FTZ R6, R192, R47, R6 ;  /* 0x0000002fc0067223 */ /* 0x000fe40000010006 */
[----:B------:R-:W-:Y:S01]  /*9e80*/  FADD.FTZ R82, R127, R82 ;  /* 0x000000527f527221 */ /* 0x000fe20000010000 */
[----:B------:R0:W-:Y:S01]  /*9e90*/  STS [R80.X4+0x2164], R25 ;  /* 0x0021641950007388 */ /* 0x0001e20000004800 */
[----:B------:R-:W-:-:S02]  /*9ea0*/  FADD.FTZ R125, R48, R125 ;  /* 0x0000007d307d7221 */ /* 0x000fc40000010000 */
[----:B------:R-:W-:Y:S02]  /*9eb0*/  FMUL.FTZ R5, R22, R5 ;  /* 0x0000000516057220 */ /* 0x000fe40000410000 */
[----:B------:R-:W-:Y:S02]  /*9ec0*/  FMUL.FTZ R127, R21, R2 ;  /* 0x00000002157f7220 */ /* 0x000fe40000410000 */
[----:B------:R-:W-:Y:S01]  /*9ed0*/  FFMA.FTZ R143, R182, R177, -R154 ;  /* 0x000000b1b68f7223 */ /* 0x000fe2000001089a */
[----:B------:R1:W-:Y:S01]  /*9ee0*/  STS [R80.X4+0x216c], R5 ;  /* 0x00216c0550007388 */ /* 0x0003e20000004800 */
[----:B------:R-:W-:Y:S01]  /*9ef0*/  FADD.FTZ R82, R82, R141 ;  /* 0x0000008d52527221 */ /* 0x000fe20000010000 */
[----:B0-----:R-:W-:Y:S01]  /*9f00*/  MOV R25, UR20 ;  /* 0x0000001400197c02 */ /* 0x001fe20008000f00 */
[----:B------:R-:W-:Y:S01]  /*9f10*/  FMUL.FTZ R123, R101, R94 ;  /* 0x0000005e657b7220 */ /* 0x000fe20000410000 */
[----:B------:R0:W-:Y:S01]  /*9f20*/  STS [R80.X4+0x2170], R127 ;  /* 0x0021707f50007388 */ /* 0x0001e20000004800 */
[----:B------:R-:W-:Y:S01]  /*9f30*/  FADD.FTZ R2, R125, R6 ;  /* 0x000000067d027221 */ /* 0x000fe20000010000 */
[----:B------:R-:W-:Y:S01]  /*9f40*/  LEA R6, R25, -R122, 0x1 ;  /* 0x8000007a19067211 */ /* 0x000fe200078e08ff */
[----:B------:R-:W-:-:S02]  /*9f50*/  FFMA.FTZ R52, R188, R7, -R52 ;  /* 0x00000007bc347223 */ /* 0x000fc40000010834 */
[----:B------:R-:W-:Y:S01]  /*9f60*/  FMUL.FTZ R7, R20, R7 ;  /* 0x0000000714077220 */ /* 0x000fe20000410000 */
[----:B------:R-:W-:Y:S01]  /*9f70*/  ISETP.GE.AND P0, PT, R6, 0x1, PT ;  /* 0x000000010600780c */ /* 0x000fe20003f06270 */
[----:B------:R-:W-:Y:S02]  /*9f80*/  FADD.FTZ R143, R82, R143 ;  /* 0x0000008f528f7221 */ /* 0x000fe40000010000 */
[----:B-1----:R-:W-:Y:S01]  /*9f90*/  FMUL.FTZ R5, R172, R123 ;  /* 0x0000007bac057220 */ /* 0x002fe20000410000 */
[----:B------:R1:W-:Y:S01]  /*9fa0*/  STS [R80.X4+0x215c], R7 ;  /* 0x00215c0750007388 */ /* 0x0003e20000004800 */
[----:B0-----:R-:W-:Y:S02]  /*9fb0*/  FADD.FTZ R127, R2, R3 ;  /* 0x00000003027f7221 */ /* 0x001fe40000010000 */
[----:B------:R-:W-:Y:S01]  /*9fc0*/  FMUL.FTZ R3, R130, UR42 ;  /* 0x0000002a82037c20 */ /* 0x000fe20008410000 */
[----:B------:R0:W-:Y:S01]  /*9fd0*/  STS [R80.X4+0x217c], R5 ;  /* 0x00217c0550007388 */ /* 0x0001e20000004800 */
[----:B------:R-:W-:-:S02]  /*9fe0*/  FFMA.FTZ R95, R186, R142, -R95 ;  /* 0x0000008eba5f7223 */ /* 0x000fc4000001085f */
[----:B------:R-:W-:Y:S02]  /*9ff0*/  FMUL.FTZ R47, R22, R47 ;  /* 0x0000002f162f7220 */ /* 0x000fe40000410000 */
[----:B------:R-:W-:Y:S02]  /*a000*/  FADD.FTZ R78, R143, R78 ;  /* 0x0000004e8f4e7221 */ /* 0x000fe40000010000 */
[----:B------:R-:W-:Y:S01]  /*a010*/  FFMA.FTZ R128, R0, UR41, -R3 ;  /* 0x0000002900807c23 */ /* 0x000fe20008010803 */
[----:B------:R2:W-:Y:S01]  /*a020*/  STS [R80.X4+0x2168], R47 ;  /* 0x0021682f50007388 */ /* 0x0005e20000004800 */
[----:B-1----:R-:W-:Y:S02]  /*a030*/  FMUL.FTZ R7, R101, R74 ;  /* 0x0000004a65077220 */ /* 0x002fe40000410000 */
[----:B0-----:R-:W-:Y:S02]  /*a040*/  FMUL.FTZ R5, R46, UR42 ;  /* 0x0000002a2e057c20 */ /* 0x001fe40008410000 */
[----:B------:R-:W-:-:S02]  /*a050*/  FMUL.FTZ R3, R133, UR42 ;  /* 0x0000002a85037c20 */ /* 0x000fc40008410000 */
[----:B------:R-:W-:Y:S02]  /*a060*/  FADD.FTZ R95, R78, R95 ;  /* 0x0000005f4e5f7221 */ /* 0x000fe40000010000 */
[C---:B------:R-:W-:Y:S02]  /*a070*/  FMUL.FTZ R153, R75.reuse, R153 ;  /* 0x000000994b997220 */ /* 0x040fe40000410000 */
[----:B------:R-:W-:Y:S02]  /*a080*/  FMUL.FTZ R177, R75, R177 ;  /* 0x000000b14bb17220 */ /* 0x000fe40000410000 */
[----:B------:R-:W-:Y:S01]  /*a090*/  FMUL.FTZ R145, R17, R142 ;  /* 0x0000008e11917220 */ /* 0x000fe20000410000 */
[----:B------:R-:W-:Y:S01]  /*a0a0*/  STS [R80.X4+0x2140], R153 ;  /* 0x0021409950007388 */ /* 0x000fe20000004800 */
[----:B------:R-:W-:Y:S02]  /*a0b0*/  FMUL.FTZ R147, R19, R124 ;  /* 0x0000007c13937220 */ /* 0x000fe40000410000 */
[----:B------:R-:W-:Y:S01]  /*a0c0*/  FMUL.FTZ R141, R21, R138 ;  /* 0x0000008a158d7220 */ /* 0x000fe20000410000 */
[----:B------:R-:W-:Y:S01]  /*a0d0*/  STS [R80.X4+0x2144], R177 ;  /* 0x002144b150007388 */ /* 0x000fe20000004800 */
[----:B--2---:R-:W-:-:S02]  /*a0e0*/  FMUL.FTZ R47, R172, R7 ;  /* 0x00000007ac2f7220 */ /* 0x004fc40000410000 */
[----:B------:R-:W-:Y:S01]  /*a0f0*/  FFMA.FTZ R82, R132, UR41, R5 ;  /* 0x0000002984527c23 */ /* 0x000fe20008010005 */
[----:B------:R-:W-:Y:S01]  /*a100*/  STS [R80.X4+0x2154], R145 ;  /* 0x0021549150007388 */ /* 0x000fe20000004800 */
[----:B------:R-:W-:Y:S02]  /*a110*/  FFMA.FTZ R94, R148, UR41, -R3 ;  /* 0x00000029945e7c23 */ /* 0x000fe40008010803 */
[----:B------:R-:W-:Y:S01]  /*a120*/  FMUL.FTZ R2, R39, UR42 ;  /* 0x0000002a27027c20 */ /* 0x000fe20008410000 */
[----:B------:R-:W-:Y:S01]  /*a130*/  STS [R80.X4+0x2160], R147 ;  /* 0x0021609350007388 */ /* 0x000fe20000004800 */
[----:B------:R-:W-:Y:S02]  /*a140*/  FMUL.FTZ R5, R134, UR42 ;  /* 0x0000002a86057c20 */ /* 0x000fe40008410000 */
[----:B------:R-:W-:Y:S01]  /*a150*/  FMUL.FTZ R3, R8, UR42 ;  /* 0x0000002a08037c20 */ /* 0x000fe20008410000 */
[----:B------:R-:W-:Y:S01]  /*a160*/  STS [R80.X4+0x2174], R141 ;  /* 0x0021748d50007388 */ /* 0x000fe20000004800 */
[----:B------:R-:W-:-:S02]  /*a170*/  FADD.FTZ R52, R95, R52 ;  /* 0x000000345f347221 */ /* 0x000fc40000010000 */
[----:B------:R-:W-:Y:S01]  /*a180*/  FMUL.FTZ R74, R15, R144 ;  /* 0x000000900f4a7220 */ /* 0x000fe20000410000 */
[----:B------:R0:W-:Y:S01]  /*a190*/  STS [R80.X4+0x2178], R47 ;  /* 0x0021782f50007388 */ /* 0x0001e20000004800 */
[----:B------:R-:W-:Y:S02]  /*a1a0*/  FFMA.FTZ R81, R131, UR41, R2 ;  /* 0x0000002983517c23 */ /* 0x000fe40008010002 */
[----:B------:R-:W-:Y:S02]  /*a1b0*/  FMUL.FTZ R15, R132, UR42 ;  /* 0x0000002a840f7c20 */ /* 0x000fe40008410000 */
[----:B------:R-:W-:Y:S02]  /*a1c0*/  FFMA.FTZ R78, R8, UR41, -R5 ;  /* 0x00000029084e7c23 */ /* 0x000fe40008010805 */
[----:B------:R-:W-:Y:S02]  /*a1d0*/  FFMA.FTZ R76, R134, UR41, R3 ;  /* 0x00000029864c7c23 */ /* 0x000fe40008010003 */
[----:B------:R-:W-:-:S02]  /*a1e0*/  FADD.FTZ R139, R52, R139 ;  /* 0x0000008b348b7221 */ /* 0x000fc40000010000 */
[----:B------:R-:W-:Y:S02]  /*a1f0*/  FMUL.FTZ R144, R144, UR42 ;  /* 0x0000002a90907c20 */ /* 0x000fe40008410000 */
[----:B------:R-:W-:Y:S02]  /*a200*/  FMUL.FTZ R95, R0, UR42 ;  /* 0x0000002a005f7c20 */ /* 0x000fe40008410000 */
[----:B------:R-:W-:Y:S02]  /*a210*/  FMUL.FTZ R126, R131, UR42 ;  /* 0x0000002a837e7c20 */ /* 0x000fe40008410000 */
[----:B0-----:R-:W-:Y:S02]  /*a220*/  FMUL.FTZ R80, R148, UR42 ;  /* 0x0000002a94507c20 */ /* 0x001fe40008410000 */
[----:B------:R-:W-:Y:S02]  /*a230*/  FMUL.FTZ R79, R135, UR42 ;  /* 0x0000002a874f7c20 */ /* 0x000fe40008410000 */
[----:B------:R-:W-:-:S02]  /*a240*/  FMUL.FTZ R58, R150, UR42 ;  /* 0x0000002a963a7c20 */ /* 0x000fc40008410000 */
[----:B------:R-:W-:Y:S02]  /*a250*/  FMUL.FTZ R47, R136, UR42 ;  /* 0x0000002a882f7c20 */ /* 0x000fe40008410000 */
[----:B------:R-:W-:Y:S02]  /*a260*/  FMUL.FTZ R5, R12, UR42 ;  /* 0x0000002a0c057c20 */ /* 0x000fe40008410000 */
[----:B------:R-:W-:Y:S02]  /*a270*/  FMUL.FTZ R3, R137, UR42 ;  /* 0x0000002a89037c20 */ /* 0x000fe40008410000 */
[----:B------:R-:W-:Y:S02]  /*a280*/  FMUL.FTZ R2, R152, UR42 ;  /* 0x0000002a98027c20 */ /* 0x000fe40008410000 */
[----:B------:R-:W-:Y:S02]  /*a290*/  FFMA.FTZ R124, R46, UR41, -R15 ;  /* 0x000000292e7c7c23 */ /* 0x000fe4000801080f */
[----:B------:R-:W-:-:S02]  /*a2a0*/  FFMA.FTZ R193, R84, -R193, R191 ;  /* 0x800000c154c17223 */ /* 0x000fc400000100bf */
[----:B------:R-:W-:Y:S02]  /*a2b0*/  FADD.FTZ R138, R139, R4 ;  /* 0x000000048b8a7221 */ /* 0x000fe40000010000 */
[----:B------:R-:W-:Y:S02]  /*a2c0*/  FFMA.FTZ R125, R129, UR41, R144 ;  /* 0x00000029817d7c23 */ /* 0x000fe40008010090 */
[----:B------:R-:W-:Y:S02]  /*a2d0*/  FFMA.FTZ R95, R130, UR41, R95 ;  /* 0x00000029825f7c23 */ /* 0x000fe4000801005f */
[----:B------:R-:W-:Y:S02]  /*a2e0*/  FFMA.FTZ R126, R39, UR41, -R126 ;  /* 0x00000029277e7c23 */ /* 0x000fe4000801087e */
[----:B------:R-:W-:Y:S02]  /*a2f0*/  FFMA.FTZ R80, R133, UR41, R80 ;  /* 0x0000002985507c23 */ /* 0x000fe40008010050 */
[----:B------:R-:W-:-:S02]  /*a300*/  FFMA.FTZ R79, R150, UR41, -R79 ;  /* 0x00000029964f7c23 */ /* 0x000fc4000801084f */
[----:B------:R-:W-:Y:S02]  /*a310*/  FFMA.FTZ R58, R135, UR41, R58 ;  /* 0x00000029873a7c23 */ /* 0x000fe4000801003a */
[----:B------:R-:W-:Y:S02]  /*a320*/  FFMA.FTZ R47, R12, UR41, -R47 ;  /* 0x000000290c2f7c23 */ /* 0x000fe4000801082f */
[----:B------:R-:W-:Y:S02]  /*a330*/  FFMA.FTZ R48, R136, UR41, R5 ;  /* 0x0000002988307c23 */ /* 0x000fe40008010005 */
[----:B------:R-:W-:Y:S02]  /*a340*/  FFMA.FTZ R52, R152, UR41, -R3 ;  /* 0x0000002998347c23 */ /* 0x000fe40008010803 */
        /* <DEDUP_REMOVED lines=35> */
.L_x_945:
[----:B------:R-:W-:Y:S05]  /*a580*/  BSYNC B0 ;  /* 0x0000000000007941 */ /* 0x000fea0003800000 */
.L_x_944:
[----:B------:R-:W-:Y:S01]  /*a590*/  ULDC.64 UR20, c[0x0][0x298] ;  /* 0x0000a60000147ab9 */ /* 0x000fe20000000a00 */
[C---:B0-----:R-:W-:Y:S01]  /*a5a0*/  FMUL.FTZ R4, R83.reuse, R195 ;  /* 0x000000c353047220 */ /* 0x041fe20000410000 */
[----:B------:R-:W-:Y:S01]  /*a5b0*/  USHF.R.U32.HI UR22, URZ, 0x1, UR21 ;  /* 0x000000013f167899 */ /* 0x000fe20008011615 */
[----:B------:R-:W-:Y:S01]  /*a5c0*/  FMUL.FTZ R196, R83, R196 ;  /* 0x000000c453c47220 */ /* 0x000fe20000410000 */
[----:B------:R-:W-:Y:S01]  /*a5d0*/  USHF.R.U64 UR20, UR20, 0x1, UR21 ;  /* 0x0000000114147899 */ /* 0x000fe20008001215 */
[----:B------:R-:W-:Y:S01]  /*a5e0*/  FADD.FTZ R31, R31, R4 ;  /* 0x000000041f1f7221 */ /* 0x000fe20000010000 */
[----:B------:R-:W-:Y:S01]  /*a5f0*/  UIMAD UR39, UR22, UR35, URZ ;  /* 0x00000023162772a4 */ /* 0x000fe2000f8e023f */
[C---:B------:R-:W-:Y:S01]  /*a600*/  FMUL.FTZ R4, R34.reuse, R123 ;  /* 0x0000007b22047220 */ /* 0x040fe20000410000 */
[----:B------:R-:W-:Y:S01]  /*a610*/  UIMAD.WIDE.U32 UR22, UR20, UR35, URZ ;  /* 0x00000023141672a5 */ /* 0x000fe2000f8e003f */
[-C--:B------:R-:W-:Y:S01]  /*a620*/  FMUL.FTZ R34, R34, R7.reuse ;  /* 0x0000000722227220 */ /* 0x080fe20000410000 */
[----:B------:R-:W-:Y:S01]  /*a630*/  UIMAD UR39, UR36, UR20, UR39 ;  /* 0x00000014242772a4 */ /* 0x000fe2000f8e0227 */
[C---:B------:R-:W-:Y:S01]  /*a640*/  FFMA.FTZ R4, R33.reuse, R7, R4 ;  /* 0x0000000721047223 */ /* 0x040fe20000010004 */
[----:B------:R-:W-:Y:S01]  /*a650*/  ULDC UR40, c[0x0][0x174] ;  /* 0x00005d0000287ab9 */ /* 0x000fe20000000800 */
[----:B------:R-:W-:Y:S01]  /*a660*/  FFMA.FTZ R123, R33, R123, -R34 ;  /* 0x0000007b217b7223 */ /* 0x000fe20000010822 */
[----:B------:R-:W-:Y:S01]  /*a670*/  ULDC.64 UR20, c[0x0][0x2a0] ;  /* 0x0000a80000147ab9 */ /* 0x000fe20000000a00 */
[----:B------:R-:W-:Y:S01]  /*a680*/  FADD.FTZ R34, R138, R41 ;  /* 0x000000298a227221 */ /* 0x000fe20000010000 */
[----:B------:R-:W-:Y:S01]  /*a690*/  UIADD3 UR23, UR23, UR39, URZ ;  /* 0x0000002717177290 */ /* 0x000fe2000fffe03f */
[----:B------:R-:W-:Y:S01]  /*a6a0*/  IADD3 R7, R122, 0x100, RZ ;  /* 0x000001007a077810 */ /* 0x000fe20007ffe0ff */
[----:B------:R-:W-:Y:S01]  /*a6b0*/  UIMAD UR39, UR37, UR20, URZ ;  /* 0x00000014252772a4 */ /* 0x000fe2000f8e023f */
[----:B------:R-:W-:Y:S01]  /*a6c0*/  BSSY B0, `(.L_x_946) ;  /* 0x0000022000007945 */ /* 0x000fe20003800000 */
[----:B------:R-:W-:Y:S01]  /*a6d0*/  FADD.FTZ R193, R193, -R196 ;  /* 0x800000c4c1c17221 */ /* 0x000fe20000010000 */
[C---:B------:R-:W-:Y:S01]  /*a6e0*/  ISETP.GE.AND P1, PT, R6.reuse, 0x101, PT ;  /* 0x000001010600780c */ /* 0x040fe20003f26270 */
[----:B------:R-:W-:Y:S01]  /*a6f0*/  UIMAD UR39, UR18, UR21, UR39 ;  /* 0x00000015122772a4 */ /* 0x000fe2000f8e0227 */
[----:B------:R-:W-:Y:S01]  /*a700*/  FADD.FTZ R33, R127, R4 ;  /* 0x000000047f217221 */ /* 0x000fe20000010000 */
[----:B------:R-:W-:Y:S01]  /*a710*/  UIMAD.WIDE.U32 UR20, UR18, UR20, UR22 ;  /* 0x00000014121472a5 */ /* 0x000fe2000f8e0016 */
[----:B------:R-:W-:Y:S01]  /*a720*/  ISETP.GE.AND P2, PT, R6, 0x181, PT ;  /* 0x000001810600780c */ /* 0x000fe20003f46270 */
[----:B------:R-:W-:Y:S01]  /*a730*/  FADD.FTZ R34, R34, R123 ;  /* 0x0000007b22227221 */ /* 0x000fe20000010000 */
[----:B------:R-:W-:Y:S01]  /*a740*/  ULDC.64 UR22, c[0x0][0x318] ;  /* 0x0000c60000167ab9 */ /* 0x000fe20000000a00 */
[----:B------:R-:W-:Y:S01]  /*a750*/  IADD3 R41, R122, 0x180, RZ ;  /* 0x000001807a297810 */ /* 0x000fe20007ffe0ff */
[----:B------:R-:W-:Y:S01]  /*a760*/  UIADD3 UR39, UR39, UR21, URZ ;  /* 0x0000001527277290 */ /* 0x000fe2000fffe03f */
[----:B------:R-:W-:Y:S01]  /*a770*/  LEA.HI.SX32 R7, R7, R122, 0x1b ;  /* 0x0000007a07077211 */ /* 0x000fe200078fdaff */
[----:B------:R-:W-:-:S02]  /*a780*/  ULEA UR22, UP0, UR20, UR22, 0x3 ;  /* 0x0000001614167291 */ /* 0x000fc4000f80183f */
[----:B------:R-:W-:Y:S02]  /*a790*/  UIADD3 UR21, UR6, -UR40, URZ ;  /* 0x8000002806157290 */ /* 0x000fe4000fffe03f */
[----:B------:R-:W-:Y:S02]  /*a7a0*/  ULEA.HI.X UR23, UR20, UR23, UR39, 0x3, UP0 ;  /* 0x0000001714177291 */ /* 0x000fe400080f1c27 */
        /* <DEDUP_REMOVED lines=8> */
[----:B------:R-:W-:Y:S02]  /*a830*/  UIMAD UR20, UR23, UR20, URZ ;  /* 0x00000014171472a4 */ /* 0x000fe4000f8e023f */
[----:B------:R-:W-:Y:S01]  /*a840*/  IMAD.WIDE R2, R5, 0x4, R2 ;  /* 0x0000000405027825 */ /* 0x000fe200078e0202 */
[----:B------:R-:W-:Y:S01]  /*a850*/  MOV R5, UR22 ;  /* 0x0000001600057c02 */ /* 0x000fe20008000f00 */
[----:B------:R-:W-:-:S04]  /*a860*/  UIMAD UR20, UR22, UR21, UR20 ;  /* 0x00000015161472a4 */ /* 0x000fc8000f8e0214 */
[----:B------:R-:W-:Y:S01]  /*a870*/  IMAD.WIDE.U32 R2, R5, c[0x0][0x2b0], R2 ;  /* 0x0000ac0005027a25 */ /* 0x000fe200078e0002 */
[----:B------:R-:W-:-:S04]  /*a880*/  IADD3 R5, R122, 0x80, RZ ;  /* 0x000000807a057810 */ /* 0x000fc80007ffe0ff */
[----:B------:R-:W-:Y:S02]  /*a890*/  LEA.HI.SX32 R5, R5, R122, 0x1b ;  /* 0x0000007a05057211 */ /* 0x000fe400078fdaff */
[----:B------:R-:W-:-:S04]  /*a8a0*/  IADD3 R3, R3, UR20, RZ ;  /* 0x0000001403037c10 */ /* 0x000fc8000fffe0ff */
[----:B------:R-:W0:Y:S01]  /*a8b0*/  LDS R5, [R5.X4+0x2300] ;  /* 0x0023000005057984 */ /* 0x000e220000004800 */
[----:B------:R-:W-:Y:S05]  /*a8c0*/  @!P0 BRA `(.L_x_947) ;  /* 0x0000001000008947 */ /* 0x000fea0003800000 */
[----:B0-----:R0:W-:Y:S02]  /*a8d0*/  RED.E.ADD.F32.FTZ.RN.STRONG.GPU [R2.64+-0x3e00], R5 ;  /* 0xffc200050200798e */ /* 0x0011e4000c10e79e */
.L_x_947:
[----:B------:R-:W-:Y:S05]  /*a8e0*/  BSYNC B0 ;  /* 0x0000000000007941 */ /* 0x000fea0003800000 */
.L_x_946:
[----:B------:R-:W1:Y:S01]  /*a8f0*/  LDS R7, [R7.X4+0x2500] ;  /* 0x0025000007077984 */ /* 0x000e620000004800 */
[----:B------:R-:W-:Y:S01]  /*a900*/  BSSY B0, `(.L_x_948) ;  /* 0x0000004000007945 */ /* 0x000fe20003800000 */
[----:B------:R-:W-:Y:S01]  /*a910*/  LEA.HI.SX32 R41, R41, R122, 0x1b ;  /* 0x0000007a29297211 */ /* 0x000fe200078fdaff */
[----:B------:R-:W-:Y:S05]  /*a920*/  @!P1 BRA `(.L_x_949) ;  /* 0x0000001000009947 */ /* 0x000fea0003800000 */
[----:B-1----:R1:W-:Y:S02]  /*a930*/  RED.E.ADD.F32.FTZ.RN.STRONG.GPU [R2.64+-0x3c00], R7 ;  /* 0xffc400070200798e */ /* 0x0023e4000c10e79e */
.L_x_949:
[----:B------:R-:W-:Y:S05]  /*a940*/  BSYNC B0 ;  /* 0x0000000000007941 */ /* 0x000fea0003800000 */
.L_x_948:
[----:B------:R-:W2:Y:S01]  /*a950*/  LDS R41, [R41.X4+0x2700] ;  /* 0x0027000029297984 */ /* 0x000ea20000004800 */
[----:B------:R-:W-:Y:S01]  /*a960*/  BSSY B0, `(.L_x_950) ;  /* 0x0000005000007945 */ /* 0x000fe20003800000 */
[C---:B-1----:R-:W-:Y:S02]  /*a970*/  IADD3 R7, R122.reuse, 0x200, RZ ;  /* 0x000002007a077810 */ /* 0x042fe40007ffe0ff */
[----:B0-----:R-:W-:Y:S01]  /*a980*/  IADD3 R5, R122, 0x280, RZ ;  /* 0x000002807a057810 */ /* 0x001fe20007ffe0ff */
[----:B------:R-:W-:Y:S05]  /*a990*/  @!P2 BRA `(.L_x_951) ;  /* 0x000000100000a947 */ /* 0x000fea0003800000 */
[----:B--2---:R0:W-:Y:S02]  /*a9a0*/  RED.E.ADD.F32.FTZ.RN.STRONG.GPU [R2.64+-0x3a00], R41 ;  /* 0xffc600290200798e */ /* 0x0041e4000c10e79e */
.L_x_951:
[----:B------:R-:W-:Y:S05]  /*a9b0*/  BSYNC B0 ;  /* 0x0000000000007941 */ /* 0x000fea0003800000 */
.L_x_950:
[-C--:B------:R-:W-:Y:S01]  /*a9c0*/  LEA.HI.SX32 R4, R7, R122.reuse, 0x1b ;  /* 0x0000007a07047211 */ /* 0x080fe200078fdaff */
[----:B------:R-:W-:Y:S01]  /*a9d0*/  BSSY B0, `(.L_x_952) ;  /* 0x000000d000007945 */ /* 0x000fe20003800000 */
[----:B------:R-:W-:-:S02]  /*a9e0*/  LEA.HI.SX32 R7, R5, R122, 0x1b ;  /* 0x0000007a05077211 */ /* 0x000fc400078fdaff */
[----:B------:R-:W-:Y:S01]  /*a9f0*/  ISETP.GE.AND P6, PT, R6, 0x201, PT ;  /* 0x000002010600780c */ /* 0x000fe20003fc6270 */
[----:B------:R1:W3:Y:S01]  /*aa00*/  LDS R5, [R4.X4+0x2900] ;  /* 0x0029000004057984 */ /* 0x0002e20000004800 */
[----:B0-2---:R-:W-:Y:S02]  /*aa10*/  IADD3 R41, R122, 0x300, RZ ;  /* 0x000003007a297810 */ /* 0x005fe40007ffe0ff */
[C---:B------:R-:W-:Y:S02]  /*aa20*/  ISETP.GE.AND P0, PT, R6.reuse, 0x281, PT ;  /* 0x000002810600780c */ /* 0x040fe40003f06270 */
[C---:B------:R-:W-:Y:S02]  /*aa30*/  ISETP.GE.AND P1, PT, R6.reuse, 0x301, PT ;  /* 0x000003010600780c */ /* 0x040fe40003f26270 */
[C---:B------:R-:W-:Y:S02]  /*aa40*/  ISETP.GE.AND P2, PT, R6.reuse, 0x381, PT ;  /* 0x000003810600780c */ /* 0x040fe40003f46270 */
[----:B------:R-:W-:-:S02]  /*aa50*/  ISETP.GE.AND P3, PT, R6, 0x401, PT ;  /* 0x000004010600780c */ /* 0x000fc40003f66270 */
[C---:B------:R-:W-:Y:S02]  /*aa60*/  ISETP.GE.AND P4, PT, R6.reuse, 0x481, PT ;  /* 0x000004810600780c */ /* 0x040fe40003f86270 */
[----:B------:R-:W-:Y:S01]  /*aa70*/  ISETP.GE.AND P5, PT, R6, 0x501, PT ;  /* 0x000005010600780c */ /* 0x000fe20003fa6270 */
[----:B------:R-:W-:Y:S10]  /*aa80*/  @!P6 BRA `(.L_x_953) ;  /* 0x000000100000e947 */ /* 0x000ff40003800000 */
[----:B-1-3--:R0:W-:Y:S02]  /*aa90*/  RED.E.ADD.F32.FTZ.RN.STRONG.GPU [R2.64+-0x3800], R5 ;  /* 0xffc800050200798e */ /* 0x00a1e4000c10e79e */
.L_x_953:
[----:B-1----:R-:W-:Y:S05]  /*aaa0*/  BSYNC B0 ;  /* 0x0000000000007941 */ /* 0x002fea0003800000 */
.L_x_952:
[----:B------:R-:W1:Y:S01]  /*aab0*/  LDS R7, [R7.X4+0x2b00] ;  /* 0x002b000007077984 */ /* 0x000e620000004800 */
[----:B------:R-:W-:Y:S01]  /*aac0*/  BSSY B0, `(.L_x_954) ;  /* 0x0000005000007945 */ /* 0x000fe20003800000 */
[----:B0--3--:R-:W-:Y:S02]  /*aad0*/  IADD3 R5, R122, 0x380, RZ ;  /* 0x000003807a057810 */ /* 0x009fe40007ffe0ff */
[----:B------:R-:W-:Y:S01]  /*aae0*/  LEA.HI.SX32 R41, R41, R122, 0x1b ;  /* 0x0000007a29297211 */ /* 0x000fe200078fdaff */
[----:B------:R-:W-:Y:S05]  /*aaf0*/  @!P0 BRA `(.L_x_955) ;  /* 0x0000001000008947 */ /* 0x000fea0003800000 */
[----:B-1----:R0:W-:Y:S02]  /*ab00*/  RED.E.ADD.F32.FTZ.RN.STRONG.GPU [R2.64+-0x3600], R7 ;  /* 0xffca00070200798e */ /* 0x0021e4000c10e79e */
.L_x_955:
[----:B------:R-:W-:Y:S05]  /*ab10*/  BSYNC B0 ;  /* 0x0000000000007941 */ /* 0x000fea0003800000 */
.L_x_954:
[----:B------:R-:W2:Y:S01]  /*ab20*/  LDS R41, [R41.X4+0x2d00] ;  /* 0x002d000029297984 */ /* 0x000ea20000004800 */
[----:B------:R-:W-:Y:S01]  /*ab30*/  BSSY B0, `(.L_x_956) ;  /* 0x0000005000007945 */ /* 0x000fe20003800000 */
[----:B01----:R-:W-:-:S02]  /*ab40*/  IADD3 R7, R122, 0x400, RZ ;  /* 0x000004007a077810 */ /* 0x003fc40007ffe0ff */
[----:B------:R-:W-:Y:S01]  /*ab50*/  LEA.HI.SX32 R5, R5, R122, 0x1b ;  /* 0x0000007a05057211 */ /* 0x000fe200078fdaff */
[----:B------:R-:W-:Y:S05]  /*ab60*/  @!P1 BRA `(.L_x_957) ;  /* 0x0000001000009947 */ /* 0x000fea0003800000 */
[----:B--2---:R0:W-:Y:S02]  /*ab70*/  RED.E.ADD.F32.FTZ.RN.STRONG.GPU [R2.64+-0x3400], R41 ;  /* 0xffcc00290200798e */ /* 0x0041e4000c10e79e */
.L_x_957:
[----:B------:R-:W-:Y:S05]  /*ab80*/  BSYNC B0 ;  /* 0x0000000000007941 */ /* 0x000fea0003800000 */
.L_x_956:
[----:B------:R-:W1:Y:S01]  /*ab90*/  LDS R5, [R5.X4+0x2f00] ;  /* 0x002f000005057984 */ /* 0x000e620000004800 */
[----:B------:R-:W-:Y:S01]  /*aba0*/  BSSY B0, `(.L_x_958) ;  /* 0x0000005000007945 */ /* 0x000fe20003800000 */
[----:B0-2---:R-:W-:Y:S02]  /*abb0*/  IADD3 R41, R122, 0x480, RZ ;  /* 0x000004807a297810 */ /* 0x005fe40007ffe0ff */
[----:B------:R-:W-:Y:S01]  /*abc0*/  LEA.HI.SX32 R7, R7, R122, 0x1b ;  /* 0x0000007a07077211 */ /* 0x000fe200078fdaff */
[----:B------:R-:W-:Y:S05]  /*abd0*/  @!P2 BRA `(.L_x_959) ;  /* 0x000000100000a947 */ /* 0x000fea0003800000 */
[----:B-1----:R0:W-:Y:S02]  /*abe0*/  RED.E.ADD.F32.FTZ.RN.STRONG.GPU [R2.64+-0x3200], R5 ;  /* 0xffce00050200798e */ /* 0x0021e4000c10e79e */
.L_x_959:
[----:B------:R-:W-:Y:S05]  /*abf0*/  BSYNC B0 ;  /* 0x0000000000007941 */ /* 0x000fea0003800000 */
.L_x_958:
[----:B------:R-:W2:Y:S01]  /*ac00*/  LDS R7, [R7.X4+0x3100] ;  /* 0x0031000007077984 */ /* 0x000ea20000004800 */
[----:B------:R-:W-:Y:S01]  /*ac10*/  BSSY B0, `(.L_x_960) ;  /* 0x0000005000007945 */ /* 0x000fe20003800000 */
[----:B01----:R-:W-:Y:S02]  /*ac20*/  IADD3 R5, R122, 0x500, RZ ;  /* 0x000005007a057810 */ /* 0x003fe40007ffe0ff */
[----:B------:R-:W-:Y:S01]  /*ac30*/  LEA.HI.SX32 R41, R41, R122, 0x1b ;  /* 0x0000007a29297211 */ /* 0x000fe200078fdaff */
[----:B------:R-:W-:Y:S05]  /*ac40*/  @!P3 BRA `(.L_x_961) ;  /* 0x000000100000b947 */ /* 0x000fea0003800000 */
[----:B--2---:R0:W-:Y:S02]  /*ac50*/  RED.E.ADD.F32.FTZ.RN.STRONG.GPU [R2.64+-0x3000], R7 ;  /* 0xffd000070200798e */ /* 0x0041e4000c10e79e */
.L_x_961:
[----:B------:R-:W-:Y:S05]  /*ac60*/  BSYNC B0 ;  /* 0x0000000000007941 */ /* 0x000fea0003800000 */
.L_x_960:
[----:B------:R-:W1:Y:S01]  /*ac70*/  LDS R41, [R41.X4+0x3300] ;  /* 0x0033000029297984 */ /* 0x000e620000004800 */
[----:B------:R-:W-:Y:S01]  /*ac80*/  BSSY B0, `(.L_x_962) ;  /* 0x0000004000007945 */ /* 0x000fe20003800000 */
[----:B------:R-:W-:Y:S01]  /*ac90*/  LEA.HI.SX32 R5, R5, R122, 0x1b ;  /* 0x0000007a05057211 */ /* 0x000fe200078fdaff */
[----:B------:R-:W-:Y:S05]  /*aca0*/  @!P4 BRA `(.L_x_963) ;  /* 0x000000100000c947 */ /* 0x000fea0003800000 */
[----:B-1----:R1:W-:Y:S02]  /*acb0*/  RED.E.ADD.F32.FTZ.RN.STRONG.GPU [R2.64+-0x2e00], R41 ;  /* 0xffd200290200798e */ /* 0x0023e4000c10e79e */
.L_x_963:
[----:B------:R-:W-:Y:S05]  /*acc0*/  BSYNC B0 ;  /* 0x0000000000007941 */ /* 0x000fea0003800000 */
.L_x_962:
[----:B------:R-:W3:Y:S01]  /*acd0*/  LDS R5, [R5.X4+0x3500] ;  /* 0x0035000005057984 */ /* 0x000ee20000004800 */
[----:B------:R-:W-:Y:S01]  /*ace0*/  BSSY B0, `(.L_x_964) ;  /* 0x0000005000007945 */ /* 0x000fe20003800000 */
[----:B0-2---:R-:W-:-:S02]  /*acf0*/  IADD3 R7, R122, 0x580, RZ ;  /* 0x000005807a077810 */ /* 0x005fc40007ffe0ff */
[----:B-1----:R-:W-:Y:S01]  /*ad00*/  IADD3 R41, R122, 0x600, RZ ;  /* 0x000006007a297810 */ /* 0x002fe20007ffe0ff */
[----:B------:R-:W-:Y:S05]  /*ad10*/  @!P5 BRA `(.L_x_965) ;  /* 0x000000100000d947 */ /* 0x000fea0003800000 */
[----:B---3--:R0:W-:Y:S02]  /*ad20*/  RED.E.ADD.F32.FTZ.RN.STRONG.GPU [R2.64+-0x2c00], R5 ;  /* 0xffd400050200798e */ /* 0x0081e4000c10e79e */
.L_x_965:
[----:B------:R-:W-:Y:S05]  /*ad30*/  BSYNC B0 ;  /* 0x0000000000007941 */ /* 0x000fea0003800000 */
.L_x_964:
[-C--:B------:R-:W-:Y:S01]  /*ad40*/  LEA.HI.SX32 R7, R7, R122.reuse, 0x1b ;  /* 0x0000007a07077211 */ /* 0x080fe200078fdaff */
[----:B------:R-:W-:Y:S01]  /*ad50*/  BSSY B0, `(.L_x_966) ;  /* 0x000000d000007945 */ /* 0x000fe20003800000 */
[----:B------:R-:W-:Y:S02]  /*ad60*/  ISETP.GE.AND P6, PT, R6, 0x581, PT ;  /* 0x000005810600780c */ /* 0x000fe40003fc6270 */
[----:B0--3--:R-:W-:Y:S02]  /*ad70*/  IADD3 R5, R122, 0x680, RZ ;  /* 0x000006807a057810 */ /* 0x009fe40007ffe0ff */
        /* <DEDUP_REMOVED lines=10> */
.L_x_967:
[----:B------:R-:W-:Y:S05]  /*ae20*/  BSYNC B0 ;  /* 0x0000000000007941 */ /* 0x000fea0003800000 */
.L_x_966:
[----:B------:R-:W1:Y:S01]  /*ae30*/  LDS R41, [R41.X4+0x3900] ;  /* 0x0039000029297984 */ /* 0x000e620000004800 */
[----:B------:R-:W-:Y:S01]  /*ae40*/  BSSY B0, `(.L_x_968) ;  /* 0x0000005000007945 */ /* 0x000fe20003800000 */
[----:B0-----:R-:W-:-:S02]  /*ae50*/  IADD3 R7, R122, 0x700, RZ ;  /* 0x000007007a077810 */ /* 0x001fc40007ffe0ff */
[----:B------:R-:W-:Y:S01]  /*ae60*/  LEA.HI.SX32 R5, R5, R122, 0x1b ;  /* 0x0000007a05057211 */ /* 0x000fe200078fdaff */
[----:B------:R-:W-:Y:S05]  /*ae70*/  @!P0 BRA `(.L_x_969) ;  /* 0x0000001000008947 */ /* 0x000fea0003800000 */
[----:B-1----:R0:W-:Y:S02]  /*ae80*/  RED.E.ADD.F32.FTZ.RN.STRONG.GPU [R2.64+-0x2800], R41 ;  /* 0xffd800290200798e */ /* 0x0021e4000c10e79e */
.L_x_969:
[----:B------:R-:W-:Y:S05]  /*ae90*/  BSYNC B0 ;  /* 0x0000000000007941 */ /* 0x000fea0003800000 */
.L_x_968:
[----:B------:R-:W2:Y:S01]  /*aea0*/  LDS R5, [R5.X4+0x3b00] ;  /* 0x003b000005057984 */ /* 0x000ea20000004800 */
[----:B------:R-:W-:Y:S01]  /*aeb0*/  BSSY B0, `(.L_x_970) ;  /* 0x0000005000007945 */ /* 0x000fe20003800000 */
[----:B01----:R-:W-:Y:S02]  /*aec0*/  IADD3 R41, R122, 0x780, RZ ;  /* 0x000007807a297810 */ /* 0x003fe40007ffe0ff */
[----:B------:R-:W-:Y:S01]  /*aed0*/  LEA.HI.SX32 R7, R7, R122, 0x1b ;  /* 0x0000007a07077211 */ /* 0x000fe200078fdaff */
[----:B------:R-:W-:Y:S05]  /*aee0*/  @!P1 BRA `(.L_x_971) ;  /* 0x0000001000009947 */ /* 0x000fea0003800000 */
[----:B--2---:R0:W-:Y:S02]  /*aef0*/  RED.E.ADD.F32.FTZ.RN.STRONG.GPU [R2.64+-0x2600], R5 ;  /* 0xffda00050200798e */ /* 0x0041e4000c10e79e */
.L_x_971:
[----:B------:R-:W-:Y:S05]  /*af00*/  BSYNC B0 ;  /* 0x0000000000007941 */ /* 0x000fea0003800000 */
.L_x_970:
[----:B------:R-:W1:Y:S01]  /*af10*/  LDS R7, [R7.X4+0x3d00] ;  /* 0x003d000007077984 */ /* 0x000e620000004800 */
[----:B------:R-:W-:Y:S01]  /*af20*/  BSSY B0, `(.L_x_972) ;  /* 0x0000005000007945 */ /* 0x000fe20003800000 */
[----:B0-2---:R-:W-:Y:S02]  /*af30*/  IADD3 R5, R122, 0x800, RZ ;  /* 0x000008007a057810 */ /* 0x005fe40007ffe0ff */
[----:B------:R-:W-:Y:S01]  /*af40*/  LEA.HI.SX32 R41, R41, R122, 0x1b ;  /* 0x0000007a29297211 */ /* 0x000fe200078fdaff */
[----:B------:R-:W-:Y:S05]  /*af50*/  @!P2 BRA `(.L_x_973) ;  /* 0x000000100000a947 */ /* 0x000fea0003800000 */
[----:B-1----:R0:W-:Y:S02]  /*af60*/  RED.E.ADD.F32.FTZ.RN.STRONG.GPU [R2.64+-0x2400], R7 ;  /* 0xffdc00070200798e */ /* 0x0021e4000c10e79e */
.L_x_973:
[----:B------:R-:W-:Y:S05]  /*af70*/  BSYNC B0 ;  /* 0x0000000000007941 */ /* 0x000fea0003800000 */
.L_x_972:
[----:B------:R-:W2:Y:S01]  /*af80*/  LDS R41, [R41.X4+0x3f00] ;  /* 0x003f000029297984 */ /* 0x000ea20000004800 */
[----:B------:R-:W-:Y:S01]  /*af90*/  BSSY B0, `(.L_x_974) ;  /* 0x0000005000007945 */ /* 0x000fe20003800000 */
[----:B01----:R-:W-:-:S02]  /*afa0*/  IADD3 R7, R122, 0x880, RZ ;  /* 0x000008807a077810 */ /* 0x003fc40007ffe0ff */
[----:B------:R-:W-:Y:S01]  /*afb0*/  LEA.HI.SX32 R5, R5, R122, 0x1b ;  /* 0x0000007a05057211 */ /* 0x000fe200078fdaff */
[----:B------:R-:W-:Y:S05]  /*afc0*/  @!P3 BRA `(.L_x_975) ;  /* 0x000000100000b947 */ /* 0x000fea0003800000 */
[----:B--2---:R0:W-:Y:S02]  /*afd0*/  RED.E.ADD.F32.FTZ.RN.STRONG.GPU [R2.64+-0x2200], R41 ;  /* 0xffde00290200798e */ /* 0x0041e4000c10e79e */
.L_x_975:
[----:B------:R-:W-:Y:S05]  /*afe0*/  BSYNC B0 ;  /* 0x0000000000007941 */ /* 0x000fea0003800000 */
.L_x_974:
[----:B------:R-:W1:Y:S01]  /*aff0*/  LDS R5, [R5.X4+0x4100] ;  /* 0x0041000005057984 */ /* 0x000e620000004800 */
[----:B------:R-:W-:Y:S01]  /*b000*/  BSSY B0, `(.L_x_976) ;  /* 0x0000004000007945 */ /* 0x000fe20003800000 */
[----:B------:R-:W-:Y:S01]  /*b010*/  LEA.HI.SX32 R7, R7, R122, 0x1b ;  /* 0x0000007a07077211 */ /* 0x000fe200078fdaff */
[----:B------:R-:W-:Y:S05]  /*b020*/  @!P4 BRA `(.L_x_977) ;  /* 0x000000100000c947 */ /* 0x000fea0003800000 */
[----:B-1----:R1:W-:Y:S02]  /*b030*/  RED.E.ADD.F32.FTZ.RN.STRONG.GPU [R2.64+-0x2000], R5 ;  /* 0xffe000050200798e */ /* 0x0023e4000c10e79e */
.L_x_977:
[----:B------:R-:W-:Y:S05]  /*b040*/  BSYNC B0 ;  /* 0x0000000000007941 */ /* 0x000fea0003800000 */
.L_x_976:
[----:B------:R-:W3:Y:S01]  /*b050*/  LDS R7, [R7.X4+0x4300] ;  /* 0x0043000007077984 */ /* 0x000ee20000004800 */
[----:B------:R-:W-:Y:S01]  /*b060*/  BSSY B0, `(.L_x_978) ;  /* 0x0000005000007945 */ /* 0x000fe20003800000 */
[C---:B-1----:R-:W-:Y:S02]  /*b070*/  IADD3 R5, R122.reuse, 0x900, RZ ;  /* 0x000009007a057810 */ /* 0x042fe40007ffe0ff */
[----:B0-2---:R-:W-:Y:S01]  /*b080*/  IADD3 R41, R122, 0x980, RZ ;  /* 0x000009807a297810 */ /* 0x005fe20007ffe0ff */
[----:B------:R-:W-:Y:S05]  /*b090*/  @!P5 BRA `(.L_x_979) ;  /* 0x000000100000d947 */ /* 0x000fea0003800000 */
[----:B---3--:R0:W-:Y:S02]  /*b0a0*/  RED.E.ADD.F32.FTZ.RN.STRONG.GPU [R2.64+-0x1e00], R7 ;  /* 0xffe200070200798e */ /* 0x0081e4000c10e79e */
.L_x_979:
[----:B------:R-:W-:Y:S05]  /*b0b0*/  BSYNC B0 ;  /* 0x0000000000007941 */ /* 0x000fea0003800000 */
.L_x_978:
[----:B------:R-:W-:Y:S01]  /*b0c0*/  LEA.HI.SX32 R5, R5, R122, 0x1b ;  /* 0x0000007a05057211 */ /* 0x000fe200078fdaff */
[----:B------:R-:W-:Y:S01]  /*b0d0*/  BSSY B0, `(.L_x_980) ;  /* 0x000000d000007945 */ /* 0x000fe20003800000 */
[----:B------:R-:W-:-:S02]  /*b0e0*/  ISETP.GE.AND P6, PT, R6, 0x901, PT ;  /* 0x000009010600780c */ /* 0x000fc40003fc6270 */
[----:B0--3--:R-:W-:Y:S02]  /*b0f0*/  IADD3 R7, R122, 0xa00, RZ ;  /* 0x00000a007a077810 */ /* 0x009fe40007ffe0ff */
        /* <DEDUP_REMOVED lines=10> */
.L_x_981:
[----:B------:R-:W-:Y:S05]  /*b1a0*/  BSYNC B0 ;  /* 0x0000000000007941 */ /* 0x000fea0003800000 */
.L_x_980:
[----:B------:R-:W1:Y:S01]  /*b1b0*/  LDS R41, [R41.X4+0x4700] ;  /* 0x0047000029297984 */ /* 0x000e620000004800 */
[----:B------:R-:W-:Y:S01]  /*b1c0*/  BSSY B0, `(.L_x_982) ;  /* 0x0000005000007945 */ /* 0x000fe20003800000 */
[----:B0-----:R-:W-:Y:S02]  /*b1d0*/  IADD3 R5, R122, 0xa80, RZ ;  /* 0x00000a807a057810 */ /* 0x001fe40007ffe0ff */
[----:B------:R-:W-:Y:S01]  /*b1e0*/  LEA.HI.SX32 R7, R7, R122, 0x1b ;  /* 0x0000007a07077211 */ /* 0x000fe200078fdaff */
[----:B------:R-:W-:Y:S05]  /*b1f0*/  @!P0 BRA `(.L_x_983) ;  /* 0x0000001000008947 */ /* 0x000fea0003800000 */
[----:B-1----:R0:W-:Y:S02]  /*b200*/  RED.E.ADD.F32.FTZ.RN.STRONG.GPU [R2.64+-0x1a00], R41 ;  /* 0xffe600290200798e */ /* 0x0021e4000c10e79e */
.L_x_983:
[----:B------:R-:W-:Y:S05]  /*b210*/  BSYNC B0 ;  /* 0x0000000000007941 */ /* 0x000fea0003800000 */
.L_x_982:
[----:B------:R-:W2:Y:S01]  /*b220*/  LDS R7, [R7.X4+0x4900] ;  /* 0x0049000007077984 */ /* 0x000ea20000004800 */
[----:B------:R-:W-:Y:S01]  /*b230*/  BSSY B0, `(.L_x_984) ;  /* 0x0000005000007945 */ /* 0x000fe20003800000 */
[----:B01----:R-:W-:-:S02]  /*b240*/  IADD3 R41, R122, 0xb00, RZ ;  /* 0x00000b007a297810 */ /* 0x003fc40007ffe0ff */
[----:B------:R-:W-:Y:S01]  /*b250*/  LEA.HI.SX32 R5, R5, R122, 0x1b ;  /* 0x0000007a05057211 */ /* 0x000fe200078fdaff */
[----:B------:R-:W-:Y:S05]  /*b260*/  @!P1 BRA `(.L_x_985) ;  /* 0x0000001000009947 */ /* 0x000fea0003800000 */
[----:B--2---:R0:W-:Y:S02]  /*b270*/  RED.E.ADD.F32.FTZ.RN.STRONG.GPU [R2.64+-0x1800], R7 ;  /* 0xffe800070200798e */ /* 0x0041e4000c10e79e */
.L_x_985:
[----:B------:R-:W-:Y:S05]  /*b280*/  BSYNC B0 ;  /* 0x0000000000007941 */ /* 0x000fea0003800000 */
.L_x_984:
[----:B------:R-:W1:Y:S01]  /*b290*/  LDS R5, [R5.X4+0x4b00] ;  /* 0x004b000005057984 */ /* 0x000e620000004800 */
[----:B------:R-:W-:Y:S01]  /*b2a0*/  BSSY B0, `(.L_x_986) ;  /* 0x0000005000007945 */ /* 0x000fe20003800000 */
[----:B0-2---:R-:W-:Y:S02]  /*b2b0*/  IADD3 R7, R122, 0xb80, RZ ;  /* 0x00000b807a077810 */ /* 0x005fe40007ffe0ff */
[----:B------:R-:W-:Y:S01]  /*b2c0*/  LEA.HI.SX32 R41, R41, R122, 0x1b ;  /* 0x0000007a29297211 */ /* 0x000fe200078fdaff */
[----:B------:R-:W-:Y:S05]  /*b2d0*/  @!P2 BRA `(.L_x_987) ;  /* 0x000000100000a947 */ /* 0x000fea0003800000 */
[----:B-1----:R0:W-:Y:S02]  /*b2e0*/  RED.E.ADD.F32.FTZ.RN.STRONG.GPU [R2.64+-0x1600], R5 ;  /* 0xffea00050200798e */ /* 0x0021e4000c10e79e */
.L_x_987:
[----:B------:R-:W-:Y:S05]  /*b2f0*/  BSYNC B0 ;  /* 0x0000000000007941 */ /* 0x000fea0003800000 */
.L_x_986:
[----:B------:R-:W2:Y:S01]  /*b300*/  LDS R41, [R41.X4+0x4d00] ;  /* 0x004d000029297984 */ /* 0x000ea20000004800 */
[----:B------:R-:W-:Y:S01]  /*b310*/  BSSY B0, `(.L_x_988) ;  /* 0x0000005000007945 */ /* 0x000fe20003800000 */
[----:B01----:R-:W-:Y:S02]  /*b320*/  IADD3 R5, R122, 0xc00, RZ ;  /* 0x00000c007a057810 */ /* 0x003fe40007ffe0ff */
[----:B------:R-:W-:Y:S01]  /*b330*/  LEA.HI.SX32 R7, R7, R122, 0x1b ;  /* 0x0000007a07077211 */ /* 0x000fe200078fdaff */
[----:B------:R-:W-:Y:S05]  /*b340*/  @!P3 BRA `(.L_x_989) ;  /* 0x000000100000b947 */ /* 0x000fea0003800000 */
[----:B--2---:R0:W-:Y:S02]  /*b350*/  RED.E.ADD.F32.FTZ.RN.STRONG.GPU [R2.64+-0x1400], R41 ;  /* 0xffec00290200798e */ /* 0x0041e4000c10e79e */
.L_x_989:
[----:B------:R-:W-:Y:S05]  /*b360*/  BSYNC B0 ;  /* 0x0000000000007941 */ /* 0x000fea0003800000 */
.L_x_988:
[----:B------:R-:W1:Y:S01]  /*b370*/  LDS R7, [R7.X4+0x4f00] ;  /* 0x004f000007077984 */ /* 0x000e620000004800 */
[----:B------:R-:W-:Y:S01]  /*b380*/  BSSY B0, `(.L_x_990) ;  /* 0x0000004000007945 */ /* 0x000fe20003800000 */
[----:B------:R-:W-:Y:S01]  /*b390*/  LEA.HI.SX32 R5, R5, R122, 0x1b ;  /* 0x0000007a05057211 */ /* 0x000fe200078fdaff */
[----:B------:R-:W-:Y:S05]  /*b3a0*/  @!P4 BRA `(.L_x_991) ;  /* 0x000000100000c947 */ /* 0x000fea0003800000 */
[----:B-1----:R1:W-:Y:S02]  /*b3b0*/  RED.E.ADD.F32.FTZ.RN.STRONG.GPU [R2.64+-0x1200], R7 ;  /* 0xffee00070200798e */ /* 0x0023e4000c10e79e */
.L_x_991:
[----:B------:R-:W-:Y:S05]  /*b3c0*/  BSYNC B0 ;  /* 0x0000000000007941 */ /* 0x000fea0003800000 */
.L_x_990:
[----:B------:R-:W3:Y:S01]  /*b3d0*/  LDS R5, [R5.X4+0x5100] ;  /* 0x0051000005057984 */ /* 0x000ee20000004800 */
[----:B------:R-:W-:Y:S01]  /*b3e0*/  BSSY B0, `(.L_x_992) ;  /* 0x0000005000007945 */ /* 0x000fe20003800000 */
[----:B-1----:R-:W-:-:S02]  /*b3f0*/  IADD3 R7, R122, 0xc80, RZ ;  /* 0x00000c807a077810 */ /* 0x002fc40007ffe0ff */
[----:B0-2---:R-:W-:Y:S01]  /*b400*/  IADD3 R41, R122, 0xd00, RZ ;  /* 0x00000d007a297810 */ /* 0x005fe20007ffe0ff */
[----:B------:R-:W-:Y:S05]  /*b410*/  @!P5 BRA `(.L_x_993) ;  /* 0x000000100000d947 */ /* 0x000fea0003800000 */
[----:B---3--:R0:W-:Y:S02]  /*b420*/  RED.E.ADD.F32.FTZ.RN.STRONG.GPU [R2.64+-0x1000], R5 ;  /* 0xfff000050200798e */ /* 0x0081e4000c10e79e */
.L_x_993:
[----:B------:R-:W-:Y:S05]  /*b430*/  BSYNC B0 ;  /* 0x0000000000007941 */ /* 0x000fea0003800000 */
.L_x_992:
        /* <DEDUP_REMOVED lines=14> */
.L_x_995:
[----:B------:R-:W-:Y:S05]  /*b520*/  BSYNC B0 ;  /* 0x0000000000007941 */ /* 0x000fea0003800000 */
.L_x_994:
[----:B------:R-:W1:Y:S01]  /*b530*/  LDS R41, [R41.X4+0x5500] ;  /* 0x0055000029297984 */ /* 0x000e620000004800 */
[----:B------:R-:W-:Y:S01]  /*b540*/  BSSY B0, `(.L_x_996) ;  /* 0x0000005000007945 */ /* 0x000fe20003800000 */
[----:B0-----:R-:W-:-:S02]  /*b550*/  IADD3 R7, R122, 0xe00, RZ ;  /* 0x00000e007a077810 */ /* 0x001fc40007ffe0ff */
[----:B------:R-:W-:Y:S01]  /*b560*/  LEA.HI.SX32 R5, R5, R122, 0x1b ;  /* 0x0000007a05057211 */ /* 0x000fe200078fdaff */
[----:B------:R-:W-:Y:S05]  /*b570*/  @!P0 BRA `(.L_x_997) ;  /* 0x0000001000008947 */ /* 0x000fea0003800000 */
[----:B-1----:R0:W-:Y:S02]  /*b580*/  RED.E.ADD.F32.FTZ.RN.STRONG.GPU [R2.64+-0xc00], R41 ;  /* 0xfff400290200798e */ /* 0x0021e4000c10e79e */
.L_x_997:
[----:B------:R-:W-:Y:S05]  /*b590*/  BSYNC B0 ;  /* 0x0000000000007941 */ /* 0x000fea0003800000 */
.L_x_996:
[----:B------:R-:W2:Y:S01]  /*b5a0*/  LDS R5, [R5.X4+0x5700] ;  /* 0x0057000005057984 */ /* 0x000ea20000004800 */
[----:B------:R-:W-:Y:S01]  /*b5b0*/  BSSY B0, `(.L_x_998) ;  /* 0x0000005000007945 */ /* 0x000fe20003800000 */
[----:B01----:R-:W-:Y:S02]  /*b5c0*/  IADD3 R41, R122, 0xe80, RZ ;  /* 0x00000e807a297810 */ /* 0x003fe40007ffe0ff */
[----:B------:R-:W-:Y:S01]  /*b5d0*/  LEA.HI.SX32 R7, R7, R122, 0x1b ;  /* 0x0000007a07077211 */ /* 0x000fe200078fdaff */
[----:B------:R-:W-:Y:S05]  /*b5e0*/  @!P1 BRA `(.L_x_999) ;  /* 0x0000001000009947 */ /* 0x000fea0003800000 */
[----:B--2---:R0:W-:Y:S02]  /*b5f0*/  RED.E.ADD.F32.FTZ.RN.STRONG.GPU [R2.64+-0xa00], R5 ;  /* 0xfff600050200798e */ /* 0x0041e4000c10e79e */
.L_x_999:
[----:B------:R-:W-:Y:S05]  /*b600*/  BSYNC B0 ;  /* 0x0000000000007941 */ /* 0x000fea0003800000 */
.L_x_998:
[----:B------:R-:W1:Y:S01]  /*b610*/  LDS R7, [R7.X4+0x5900] ;  /* 0x0059000007077984 */ /* 0x000e620000004800 */
[----:B------:R-:W-:Y:S01]  /*b620*/  BSSY B0, `(.L_x_1000) ;  /* 0x0000005000007945 */ /* 0x000fe20003800000 */
[----:B0-2---:R-:W-:Y:S02]  /*b630*/  IADD3 R5, R122, 0xf00, RZ ;  /* 0x00000f007a057810 */ /* 0x005fe40007ffe0ff */
[----:B------:R-:W-:Y:S01]  /*b640*/  LEA.HI.SX32 R41, R41, R122, 0x1b ;  /* 0x0000007a29297211 */ /* 0x000fe200078fdaff */
[----:B------:R-:W-:Y:S05]  /*b650*/  @!P2 BRA `(.L_x_1001) ;  /* 0x000000100000a947 */ /* 0x000fea0003800000 */
[----:B-1----:R0:W-:Y:S02]  /*b660*/  RED.E.ADD.F32.FTZ.RN.STRONG.GPU [R2.64+-0x800], R7 ;  /* 0xfff800070200798e */ /* 0x0021e4000c10e79e */
.L_x_1001:
[----:B------:R-:W-:Y:S05]  /*b670*/  BSYNC B0 ;  /* 0x0000000000007941 */ /* 0x000fea0003800000 */
.L_x_1000:
[----:B------:R-:W2:Y:S01]  /*b680*/  LDS R41, [R41.X4+0x5b00] ;  /* 0x005b000029297984 */ /* 0x000ea20000004800 */
[----:B------:R-:W-:Y:S01]  /*b690*/  BSSY B0, `(.L_x_1002) ;  /* 0x0000005000007945 */ /* 0x000fe20003800000 */
[----:B01----:R-:W-:-:S02]  /*b6a0*/  IADD3 R7, R122, 0xf80, RZ ;  /* 0x00000f807a077810 */ /* 0x003fc40007ffe0ff */
[----:B------:R-:W-:Y:S01]  /*b6b0*/  LEA.HI.SX32 R5, R5, R122, 0x1b ;  /* 0x0000007a05057211 */ /* 0x000fe200078fdaff */
[----:B------:R-:W-:Y:S05]  /*b6c0*/  @!P3 BRA `(.L_x_1003) ;  /* 0x000000100000b947 */ /* 0x000fea0003800000 */
[----:B--2---:R0:W-:Y:S02]  /*b6d0*/  RED.E.ADD.F32.FTZ.RN.STRONG.GPU [R2.64+-0x600], R41 ;  /* 0xfffa00290200798e */ /* 0x0041e4000c10e79e */
.L_x_1003:
[----:B------:R-:W-:Y:S05]  /*b6e0*/  BSYNC B0 ;  /* 0x0000000000007941 */ /* 0x000fea0003800000 */
.L_x_1002:
[----:B------:R-:W1:Y:S01]  /*b6f0*/  LDS R5, [R5.X4+0x5d00] ;  /* 0x005d000005057984 */ /* 0x000e620000004800 */
[----:B------:R-:W-:Y:S01]  /*b700*/  BSSY B0, `(.L_x_1004) ;  /* 0x0000004000007945 */ /* 0x000fe20003800000 */
[----:B------:R-:W-:Y:S01]  /*b710*/  LEA.HI.SX32 R7, R7, R122, 0x1b ;  /* 0x0000007a07077211 */ /* 0x000fe200078fdaff */
[----:B------:R-:W-:Y:S05]  /*b720*/  @!P4 BRA `(.L_x_1005) ;  /* 0x000000100000c947 */ /* 0x000fea0003800000 */
[----:B-1----:R1:W-:Y:S02]  /*b730*/  RED.E.ADD.F32.FTZ.RN.STRONG.GPU [R2.64+-0x400], R5 ;  /* 0xfffc00050200798e */ /* 0x0023e4000c10e79e */
.L_x_1005:
[----:B------:R-:W-:Y:S05]  /*b740*/  BSYNC B0 ;  /* 0x0000000000007941 */ /* 0x000fea0003800000 */
.L_x_1004:
[----:B------:R-:W3:Y:S01]  /*b750*/  LDS R7, [R7.X4+0x5f00] ;  /* 0x005f000007077984 */ /* 0x000ee20000004800 */
[----:B------:R-:W-:Y:S01]  /*b760*/  BSSY B0, `(.L_x_1006) ;  /* 0x0000003000007945 */ /* 0x000fe20003800000 */
[----:B------:R-:W-:Y:S05]  /*b770*/  @!P5 BRA `(.L_x_1007) ;  /* 0x000000100000d947 */ /* 0x000fea0003800000 */
[----:B---3--:R3:W-:Y:S02]  /*b780*/  RED.E.ADD.F32.FTZ.RN.STRONG.GPU [R2.64+-0x200], R7 ;  /* 0xfffe00070200798e */ /* 0x0087e4000c10e79e */
.L_x_1007:
[----:B------:R-:W-:Y:S05]  /*b790*/  BSYNC B0 ;  /* 0x0000000000007941 */ /* 0x000fea0003800000 */
.L_x_1006:
[----:B01-3--:R-:W0:Y:S01]  /*b7a0*/  SHFL.DOWN PT, R2, R34, 0x1, 0x1f ;  /* 0x08201f0022027f89 */ /* 0x00be2200000e0000 */
[----:B------:R-:W-:Y:S01]  /*b7b0*/  ISETP.GT.AND P0, PT, R121, 0x1e, PT ;  /* 0x0000001e7900780c */ /* 0x000fe20003f04270 */
[----:B------:R-:W-:Y:S01]  /*b7c0*/  FFMA.FTZ R32, R190, R77, R32 ;  /* 0x0000004dbe207223 */ /* 0x000fe20000010020 */
[----:B------:R-:W-:Y:S01]  /*b7d0*/  MOV R5, R34 ;  /* 0x0000002200057202 */ /* 0x000fe20000000f00 */
[----:B--2---:R-:W1:Y:S01]  /*b7e0*/  SHFL.DOWN PT, R41, R31, 0x1, 0x1f ;  /* 0x08201f001f297f89 */ /* 0x004e6200000e0000 */
[----:B------:R-:W-:Y:S01]  /*b7f0*/  MOV R6, R31 ;  /* 0x0000001f00067202 */ /* 0x000fe20000000f00 */
[----:B------:R-:W-:Y:S01]  /*b800*/  FFMA.FTZ R220, R104, R9, R220 ;  /* 0x0000000968dc7223 */ /* 0x000fe200000100dc */
[----:B------:R-:W-:Y:S01]  /*b810*/  MOV R7, R193 ;  /* 0x000000c100077202 */ /* 0x000fe20000000f00 */
[----:B------:R-:W2:Y:S01]  /*b820*/  SHFL.DOWN PT, R138, R193, 0x1, 0x1f ;  /* 0x08201f00c18a7f89 */ /* 0x000ea200000e0000 */
[----:B------:R-:W-:Y:S01]  /*b830*/  MOV R4, R33 ;  /* 0x0000002100047202 */ /* 0x000fe20000000f00 */
[----:B------:R-:W-:Y:S01]  /*b840*/  FFMA.FTZ R9, R19, R9, R32 ;  /* 0x0000000913097223 */ /* 0x000fe20000010020 */
[----:B------:R-:W-:Y:S01]  /*b850*/  ISETP.NE.AND P1, PT, R121, RZ, PT ;  /* 0x000000ff7900720c */ /* 0x000fe20003f25270 */
[----:B------:R-:W3:Y:S01]  /*b860*/  SHFL.DOWN PT, R3, R33, 0x1, 0x1f ;  /* 0x08201f0021037f89 */ /* 0x000ee200000e0000 */
[----:B------:R-:W-:Y:S01]  /*b870*/  FMUL.FTZ R23, R23, R0 ;  /* 0x0000000017177220 */ /* 0x000fe20000410000 */
[----:B------:R-:W-:Y:S01]  /*b880*/  ISETP.NE.AND P2, PT, R122, RZ, PT ;  /* 0x000000ff7a00720c */ /* 0x000fe20003f45270 */
[----:B------:R-:W-:Y:S01]  /*b890*/  FADD.FTZ R212, R9, R212 ;  /* 0x000000d409d47221 */ /* 0x000fe20000010000 */
[----:B------:R-:W-:Y:S01]  /*b8a0*/  BSSY B0, `(.L_x_1008) ;  /* 0x0000094000007945 */ /* 0x000fe20003800000 */
[----:B------:R-:W-:-:S02]  /*b8b0*/  FMUL.FTZ R29, R29, R46 ;  /* 0x0000002e1d1d7220 */ /* 0x000fc40000410000 */
[----:B------:R-:W-:Y:S02]  /*b8c0*/  FMUL.FTZ R37, R37, R148 ;  /* 0x0000009425257220 */ /* 0x000fe40000410000 */
[----:B------:R-:W-:Y:S02]  /*b8d0*/  FMUL.FTZ R43, R43, R8 ;  /* 0x000000082b2b7220 */ /* 0x000fe40000410000 */
[----:B------:R-:W-:Y:S02]  /*b8e0*/  FMUL.FTZ R49, R49, R150 ;  /* 0x0000009631317220 */ /* 0x000fe40000410000 */
[----:B0-----:R-:W-:Y:S02]  /*b8f0*/  @!P0 FADD.FTZ R5, R5, R2 ;  /* 0x0000000205058221 */ /* 0x001fe40000010000 */
[----:B------:R-:W-:Y:S02]  /*b900*/  FMUL.FTZ R53, R53, R12 ;  /* 0x0000000c35357220 */ /* 0x000fe40000410000 */
[----:B-1----:R-:W-:Y:S01]  /*b910*/  @!P0 FADD.FTZ R6, R6, R41 ;  /* 0x0000002906068221 */ /* 0x002fe20000010000 */
[----:B------:R-:W0:Y:S01]  /*b920*/  SHFL.DOWN PT, R2, R5, 0x2, 0x1f ;  /* 0x08401f0005027f89 */ /* 0x000e2200000e0000 */
[----:B------:R-:W-:-:S02]  /*b930*/  FMUL.FTZ R128, R73, R128 ;  /* 0x0000008049807220 */ /* 0x000fc40000410000 */
[----:B--2---:R-:W-:Y:S01]  /*b940*/  @!P0 FADD.FTZ R7, R7, R138 ;  /* 0x0000008a07078221 */ /* 0x004fe20000010000 */
        /* <DEDUP_REMOVED lines=14> */
[----:B------:R-:W-:Y:S02]  /*ba30*/  FMUL.FTZ R52, R61, R52 ;  /* 0x000000343d347220 */ /* 0x000fe40000410000 */
        /* <DEDUP_REMOVED lines=49> */
[----:B------:R-:W-:-:S02]  /*bd50*/  FFMA.FTZ R228, R112, R37, R228 ;  /* 0x0000002570e47223 */ /* 0x000fc400000100e4 */
[----:B------:R-:W-:Y:S02]  /*bd60*/  FFMA.FTZ R229, R113, R44, R229 ;  /* 0x0000002c71e57223 */ /* 0x000fe400000100e5 */
[----:B------:R-:W-:Y:S02]  /*bd70*/  FFMA.FTZ R230, R114, R49, R230 ;  /* 0x0000003172e67223 */ /* 0x000fe400000100e6 */
[----:B------:R-:W-:Y:S02]  /*bd80*/  FFMA.FTZ R231, R115, R54, R231 ;  /* 0x0000003673e77223 */ /* 0x000fe400000100e7 */
[----:B------:R-:W-:Y:S02]  /*bd90*/  FFMA.FTZ R21, R21, R35, R40 ;  /* 0x0000002315157223 */ /* 0x000fe40000010028 */
[----:B------:R-:W-:Y:S02]  /*bda0*/  FFMA.FTZ R22, R22, R42, R45 ;  /* 0x0000002a16167223 */ /* 0x000fe4000001002d */
[----:B0-----:R-:W-:-:S02]  /*bdb0*/  @!P0 FADD.FTZ R5, R5, R0 ;  /* 0x0000000005058221 */ /* 0x001fc40000010000 */
[----:B------:R-:W-:Y:S02]  /*bdc0*/  FFMA.FTZ R10, R20, R10, R51 ;  /* 0x0000000a140a7223 */ /* 0x000fe40000010033 */
[----:B-1----:R-:W-:Y:S02]  /*bdd0*/  @!P0 FADD.FTZ R6, R6, R9 ;  /* 0x0000000906068221 */ /* 0x002fe40000010000 */
[----:B------:R-:W-:Y:S02]  /*bde0*/  FFMA.FTZ R17, R17, R11, R26 ;  /* 0x0000000b11117223 */ /* 0x000fe4000001001a */
[----:B--2---:R-:W-:Y:S02]  /*bdf0*/  @!P0 FADD.FTZ R7, R7, R2 ;  /* 0x0000000207078221 */ /* 0x004fe40000010000 */
[----:B------:R-:W-:Y:S02]  /*be00*/  FFMA.FTZ R14, R18, R14, R13 ;  /* 0x0000000e120e7223 */ /* 0x000fe4000001000d */
        /* <DEDUP_REMOVED lines=13> */
[----:B------:R-:W-:-:S02]  /*bee0*/  FFMA.FTZ R219, R103, R42, R219 ;  /* 0x0000002a67db7223 */ /* 0x000fc400000100db */
[----:B------:R-:W-:Y:S02]  /*bef0*/  FADD.FTZ R216, R21, R216 ;  /* 0x000000d815d87221 */ /* 0x000fe40000010000 */
[----:B------:R-:W-:Y:S02]  /*bf00*/  FADD.FTZ R215, R22, R215 ;  /* 0x000000d716d77221 */ /* 0x000fe40000010000 */
[----:B------:R-:W-:Y:S02]  /*bf10*/  FFMA.FTZ R222, R106, R11, R222 ;  /* 0x0000000b6ade7223 */ /* 0x000fe400000100de */
[----:B------:R-:W-:Y:S02]  /*bf20*/  FADD.FTZ R211, R10, R211 ;  /* 0x000000d30ad37221 */ /* 0x000fe40000010000 */
[----:B------:R-:W-:Y:S02]  /*bf30*/  FADD.FTZ R210, R17, R210 ;  /* 0x000000d211d27221 */ /* 0x000fe40000010000 */
[----:B------:R-:W-:-:S02]  /*bf40*/  FFMA.FTZ R224, R108, R129, R224 ;  /* 0x000000816ce07223 */ /* 0x000fc400000100e0 */
[----:B------:R-:W-:Y:S02]  /*bf50*/  FADD.FTZ R209, R14, R209 ;  /* 0x000000d10ed17221 */ /* 0x000fe40000010000 */
[----:B------:R-:W-:Y:S02]  /*bf60*/  FADD.FTZ R208, R75, R208 ;  /* 0x000000d04bd07221 */ /* 0x000fe40000010000 */
[----:B------:R-:W-:Y:S02]  /*bf70*/  FADD.FTZ R207, R24, R207 ;  /* 0x000000cf18cf7221 */ /* 0x000fe40000010000 */
[----:B------:R-:W-:Y:S02]  /*bf80*/  FFMA.FTZ R226, R110, R27, R226 ;  /* 0x0000001b6ee27223 */ /* 0x000fe400000100e2 */
[----:B------:R-:W-:Y:S02]  /*bf90*/  FADD.FTZ R206, R81, R206 ;  /* 0x000000ce51ce7221 */ /* 0x000fe40000010000 */
[----:B------:R-:W-:-:S02]  /*bfa0*/  FADD.FTZ R205, R30, R205 ;  /* 0x000000cd1ecd7221 */ /* 0x000fc40000010000 */
[----:B------:R-:W-:Y:S02]  /*bfb0*/  FADD.FTZ R204, R37, R204 ;  /* 0x000000cc25cc7221 */ /* 0x000fe40000010000 */
[----:B------:R-:W-:Y:S02]  /*bfc0*/  FADD.FTZ R203, R44, R203 ;  /* 0x000000cb2ccb7221 */ /* 0x000fe40000010000 */
[----:B------:R-:W-:Y:S02]  /*bfd0*/  FADD.FTZ R202, R49, R202 ;  /* 0x000000ca31ca7221 */ /* 0x000fe40000010000 */
[----:B------:R-:W-:Y:S02]  /*bfe0*/  FFMA.FTZ R232, R116, R55, R232 ;  /* 0x0000003774e87223 */ /* 0x000fe400000100e8 */
        /* <DEDUP_REMOVED lines=31> */
.L_x_1009:
[----:B0-----:R-:W-:Y:S05]  /*c1e0*/  BSYNC B0 ;  /* 0x0000000000007941 */ /* 0x001fea0003800000 */
.L_x_1008:
        /* <DEDUP_REMOVED lines=8> */
.L_x_909:
        /* <DEDUP_REMOVED lines=16> */
[----:B------:R-:W-:Y:S01]  /*c370*/  UIMAD UR34, UR35, UR41, UR7 ;  /* 0x00000029232272a4 */ /* 0x000fe2000f8e0207 */
[----:B------:R-:W-:Y:S01]  /*c380*/  F2FP.BF16.PACK_AB R221, R221, R222 ;  /* 0x000000dedddd723e */ /* 0x000fe200000010ff */
[----:B------:R-:W-:Y:S01]  /*c390*/  UIMAD.WIDE.U32 UR8, UR35, UR40, URZ ;  /* 0x00000028230872a5 */ /* 0x000fe2000f8e003f */
[----:B------:R-:W-:Y:S01]  /*c3a0*/  F2FP.BF16.PACK_AB R219, R219, R220 ;  /* 0x000000dcdbdb723e */ /* 0x000fe200000010ff */
[----:B------:R-:W-:Y:S01]  /*c3b0*/  UIADD3 UR7, UR21, UR22, URZ ;  /* 0x0000001615077290 */ /* 0x000fe2000fffe03f */
[----:B------:R-:W-:Y:S01]  /*c3c0*/  F2FP.BF16.PACK_AB R217, R217, R218 ;  /* 0x000000dad9d9723e */ /* 0x000fe200000010ff */
[----:B------:R0:W-:Y:S01]  /*c3d0*/  STS.U16 [R119+0x2], R0 ;  /* 0x0000020077007388 */ /* 0x0001e20000000400 */
[----:B------:R-:W-:Y:S01]  /*c3e0*/  PRMT R4, R223, 0x7632, R4 ;  /* 0x00007632df047816 */ /* 0x000fe20000000004 */
[----:B------:R-:W-:Y:S01]  /*c3f0*/  BSSY B0, `(.L_x_1011) ;  /* 0x000003a000007945 */ /* 0x000fe20003800000 */
        /* <DEDUP_REMOVED lines=19> */
[----:B0-----:R-:W-:-:S03]  /*c530*/  IADD3 R2, P2, R120, UR38, RZ ;  /* 0x0000002678027c10 */ /* 0x001fc6000ff5e0ff */
[----:B------:R-:W-:Y:S04]  /*c540*/  STS.U16 [R119+0x1c], R217 ;  /* 0x00001cd977007388 */ /* 0x000fe80000000400 */
        /* <DEDUP_REMOVED lines=36> */
.L_x_1012:
[----:B------:R-:W-:Y:S05]  /*c790*/  BSYNC B0 ;  /* 0x0000000000007941 */ /* 0x000fea0003800000 */
.L_x_1011:
[----:B0-----:R-:W2:Y:S01]  /*c7a0*/  LDL.LU R7, [R1] ;  /* 0x0000000001077983 */ /* 0x001ea20000300800 */
[----:B------:R-:W-:Y:S01]  /*c7b0*/  ULDC UR38, c[0x0][0x174] ;  /* 0x00005d0000267ab9 */ /* 0x000fe20000000800 */
[C---:B------:R-:W-:Y:S01]  /*c7c0*/  LEA R4, P1, R120.reuse, c[0x0][0x330], 0x1 ;  /* 0x0000cc0078047a11 */ /* 0x040fe200078208ff */
[----:B------:R-:W-:Y:S01]  /*c7d0*/  UIADD3 UR38, UR6, -UR38, URZ ;  /* 0x8000002606267290 */ /* 0x000fe2000fffe03f */
[C---:B------:R-:W-:Y:S01]  /*c7e0*/  LOP3.LUT R22, R120.reuse, 0x20, RZ, 0xfc, !PT ;  /* 0x0000002078167812 */ /* 0x040fe200078efcff */
[----:B------:R-:W-:Y:S01]  /*c7f0*/  ULDC.64 UR22, c[0x0][0x2e0] ;  /* 0x0000b80000167ab9 */ /* 0x000fe20000000a00 */
        /* <DEDUP_REMOVED lines=194> */
.L_x_1014:
[----:B------:R-:W-:Y:S05]  /*d420*/  BSYNC B0 ;  /* 0x0000000000007941 */ /* 0x000fea0003800000 */
.L_x_1013:
        /* <DEDUP_REMOVED lines=56> */
.L_x_908:
        /* <DEDUP_REMOVED lines=35> */
.L_x_1017:
[----:B-1----:R-:W-:Y:S05]  /*d9e0*/  BSYNC B0 ;  /* 0x0000000000007941 */ /* 0x002fea0003800000 */
.L_x_1016:
        /* <DEDUP_REMOVED lines=34> */
.L_x_1019:
[----:B------:R-:W3:Y:S02]  /*dc10*/  S2R R11, SR_TID.X ;  /* 0x00000000000b7919 */ /* 0x000ee40000002100 */
.L_x_1020:
[----:B-1----:R-:W-:Y:S05]  /*dc20*/  BSYNC B0 ;  /* 0x0000000000007941 */ /* 0x002fea0003800000 */
.L_x_1018:
        /* <DEDUP_REMOVED lines=12> */
.L_x_1021:
        /* <DEDUP_REMOVED lines=32> */
.L_x_914:
[----:B------:R-:W-:Y:S01]  /*def0*/  HFMA2.MMA R66, -RZ, RZ, 0, 5.9604644775390625e-08 ;  /* 0x00000001ff427435 */ /* 0x000fe200000001ff */
[----:B------:R-:W-:-:S02]  /*df00*/  MOV R65, R68 ;  /* 0x0000004400417202 */ /* 0x000fc40000000f00 */
[----:B------:R-:W-:Y:S02]  /*df10*/  MOV R214, RZ ;  /* 0x000000ff00d67202 */ /* 0x000fe40000000f00 */
[----:B------:R-:W-:Y:S02]  /*df20*/  MOV R75, 0xffffffff ;  /* 0xffffffff004b7802 */ /* 0x000fe40000000f00 */
[----:B------:R-:W-:Y:S02]  /*df30*/  MOV R64, 0xdf50 ;  /* 0x0000df5000407802 */ /* 0x000fe40000000f00 */
[----:B------:R-:W-:Y:S05]  /*df40*/  CALL.REL.NOINC `($__internal_26_$__cuda_sm70_shflsync_up) ;  /* 0x00001d6000007944 */ /* 0x000fea0003c00000 */
[----:B-1----:R-:W-:Y:S01]  /*df50*/  MOV R67, R66 ;  /* 0x0000004200437202 */ /* 0x002fe20000000f00 */
[----:B------:R-:W-:Y:S05]  /*df60*/  BRA `(.L_x_1022) ;  /* 0xffff7cf000007947 */ /* 0x000fea000383ffff */
.L_x_915:
[----:B------:R-:W-:Y:S01]  /*df70*/  HFMA2.MMA R66, -RZ, RZ, 0, 5.9604644775390625e-08 ;  /* 0x00000001ff427435 */ /* 0x000fe200000001ff */
[----:B------:R-:W-:Y:S02]  /*df80*/  MOV R65, R70 ;  /* 0x0000004600417202 */ /* 0x000fe40000000f00 */
[----:B------:R-:W-:Y:S02]  /*df90*/  MOV R214, RZ ;  /* 0x000000ff00d67202 */ /* 0x000fe40000000f00 */
[----:B------:R-:W-:-:S02]  /*dfa0*/  MOV R75, 0xffffffff ;  /* 0xffffffff004b7802 */ /* 0x000fc40000000f00 */
[----:B------:R-:W-:Y:S02]  /*dfb0*/  MOV R64, 0xdfd0 ;  /* 0x0000dfd000407802 */ /* 0x000fe40000000f00 */
[----:B01----:R-:W-:Y:S05]  /*dfc0*/  CALL.REL.NOINC `($__internal_26_$__cuda_sm70_shflsync_up) ;  /* 0x00001ce000007944 */ /* 0x003fea0003c00000 */
[----:B-1----:R-:W-:Y:S01]  /*dfd0*/  MOV R71, R66 ;  /* 0x0000004200477202 */ /* 0x002fe20000000f00 */
[----:B------:R-:W-:Y:S01]  /*dfe0*/  HFMA2.MMA R66, -RZ, RZ, 0, 5.9604644775390625e-08 ;  /* 0x00000001ff427435 */ /* 0x000fe200000001ff */
[----:B------:R-:W-:Y:S02]  /*dff0*/  MOV R65, R73 ;  /* 0x0000004900417202 */ /* 0x000fe40000000f00 */
[----:B------:R-:W-:Y:S02]  /*e000*/  MOV R214, RZ ;  /* 0x000000ff00d67202 */ /* 0x000fe40000000f00 */
[----:B------:R-:W-:Y:S02]  /*e010*/  MOV R75, 0xffffffff ;  /* 0xffffffff004b7802 */ /* 0x000fe40000000f00 */
[----:B------:R-:W-:Y:S02]  /*e020*/  MOV R64, 0xe040 ;  /* 0x0000e04000407802 */ /* 0x000fe40000000f00 */
[----:B------:R-:W-:Y:S05]  /*e030*/  CALL.REL.NOINC `($__internal_26_$__cuda_sm70_shflsync_up) ;  /* 0x00001c7000007944 */ /* 0x000fea0003c00000 */
[----:B-1----:R-:W-:Y:S01]  /*e040*/  MOV R72, R66 ;  /* 0x0000004200487202 */ /* 0x002fe20000000f00 */
[----:B------:R-:W-:Y:S01]  /*e050*/  HFMA2.MMA R66, -RZ, RZ, 0, 5.9604644775390625e-08 ;  /* 0x00000001ff427435 */ /* 0x000fe200000001ff */
[----:B------:R-:W-:-:S02]  /*e060*/  MOV R65, R69 ;  /* 0x0000004500417202 */ /* 0x000fc40000000f00 */
[----:B------:R-:W-:Y:S02]  /*e070*/  MOV R214, RZ ;  /* 0x000000ff00d67202 */ /* 0x000fe40000000f00 */
[----:B------:R-:W-:Y:S02]  /*e080*/  MOV R75, 0xffffffff ;  /* 0xffffffff004b7802 */ /* 0x000fe40000000f00 */
[----:B------:R-:W-:Y:S02]  /*e090*/  MOV R64, 0xe0b0 ;  /* 0x0000e0b000407802 */ /* 0x000fe40000000f00 */
[----:B------:R-:W-:Y:S05]  /*e0a0*/  CALL.REL.NOINC `($__internal_26_$__cuda_sm70_shflsync_up) ;  /* 0x00001c0000007944 */ /* 0x000fea0003c00000 */
[C---:B-1----:R-:W-:Y:S01]  /*e0b0*/  FMUL.FTZ R65, R70.reuse, R66 ;  /* 0x0000004246417220 */ /* 0x042fe20000410000 */
[----:B------:R-:W-:Y:S01]  /*e0c0*/  ISETP.GE.AND P0, PT, R121, 0x1, PT ;  /* 0x000000017900780c */ /* 0x000fe20003f06270 */
[-C--:B------:R-:W-:Y:S01]  /*e0d0*/  FMUL.FTZ R75, R70, R72.reuse ;  /* 0x00000048464b7220 */ /* 0x080fe20000410000 */
[----:B------:R-:W-:Y:S01]  /*e0e0*/  MOV R214, RZ ;  /* 0x000000ff00d67202 */ /* 0x000fe20000000f00 */
[----:B------:R-:W-:Y:S02]  /*e0f0*/  FFMA.FTZ R64, R68, R72, -R65 ;  /* 0x0000004844407223 */ /* 0x000fe40000010841 */
[----:B------:R-:W-:-:S02]  /*e100*/  FMUL.FTZ R65, R70, R71 ;  /* 0x0000004746417220 */ /* 0x000fc40000410000 */
[C---:B------:R-:W-:Y:S01]  /*e110*/  FFMA.FTZ R66, R68.reuse, R66, R75 ;  /* 0x0000004244427223 */ /* 0x040fe2000001004b */
[----:B------:R-:W-:Y:S01]  /*e120*/  MOV R75, 0xffffffff ;  /* 0xffffffff004b7802 */ /* 0x000fe20000000f00 */
[-C--:B------:R-:W-:Y:S02]  /*e130*/  FFMA.FTZ R65, R68, R67.reuse, -R65 ;  /* 0x0000004344417223 */ /* 0x080fe40000010841 */
[----:B------:R-:W-:Y:S02]  /*e140*/  FMUL.FTZ R67, R70, R67 ;  /* 0x0000004346437220 */ /* 0x000fe40000410000 */
[----:B------:R-:W-:Y:S02]  /*e150*/  FADD.FTZ R66, R69, R66 ;  /* 0x0000004245427221 */ /* 0x000fe40000010000 */
[----:B------:R-:W-:Y:S02]  /*e160*/  FADD.FTZ R64, R73, R64 ;  /* 0x0000004049407221 */ /* 0x000fe40000010000 */
[C---:B------:R-:W-:Y:S01]  /*e170*/  FFMA.FTZ R67, R68.reuse, R71, R67 ;  /* 0x0000004744437223 */ /* 0x040fe20000010043 */
[----:B------:R-:W-:-:S02]  /*e180*/  FSEL R68, R68, R65, !P0 ;  /* 0x0000004144447208 */ /* 0x000fc40004000000 */
[----:B------:R-:W-:Y:S01]  /*e190*/  FSEL R69, R69, R66, !P0 ;  /* 0x0000004245457208 */ /* 0x000fe20004000000 */
[----:B------:R-:W-:Y:S01]  /*e1a0*/  HFMA2.MMA R66, -RZ, RZ, 0, 1.1920928955078125e-07 ;  /* 0x00000002ff427435 */ /* 0x000fe200000001ff */
[----:B------:R-:W-:Y:S02]  /*e1b0*/  FSEL R73, R73, R64, !P0 ;  /* 0x0000004049497208 */ /* 0x000fe40004000000 */
[----:B------:R-:W-:Y:S02]  /*e1c0*/  FSEL R70, R70, R67, !P0 ;  /* 0x0000004346467208 */ /* 0x000fe40004000000 */
[----:B------:R-:W-:Y:S02]  /*e1d0*/  MOV R65, R68 ;  /* 0x0000004400417202 */ /* 0x000fe40000000f00 */
[----:B------:R-:W-:Y:S02]  /*e1e0*/  MOV R64, 0xe200 ;  /* 0x0000e20000407802 */ /* 0x000fe40000000f00 */
[----:B------:R-:W-:Y:S05]  /*e1f0*/  CALL.REL.NOINC `($__internal_26_$__cuda_sm70_shflsync_up) ;  /* 0x00001ab000007944 */ /* 0x000fea0003c00000 */
[----:B-1----:R-:W-:Y:S01]  /*e200*/  MOV R67, R66 ;  /* 0x0000004200437202 */ /* 0x002fe20000000f00 */
[----:B------:R-:W-:Y:S01]  /*e210*/  HFMA2.MMA R66, -RZ, RZ, 0, 1.1920928955078125e-07 ;  /* 0x00000002ff427435 */ /* 0x000fe200000001ff */
[----:B------:R-:W-:-:S02]  /*e220*/  MOV R65, R70 ;  /* 0x0000004600417202 */ /* 0x000fc40000000f00 */
[----:B------:R-:W-:Y:S02]  /*e230*/  MOV R214, RZ ;  /* 0x000000ff00d67202 */ /* 0x000fe40000000f00 */
[----:B------:R-:W-:Y:S02]  /*e240*/  MOV R75, 0xffffffff ;  /* 0xffffffff004b7802 */ /* 0x000fe40000000f00 */
[----:B------:R-:W-:Y:S02]  /*e250*/  MOV R64, 0xe270 ;  /* 0x0000e27000407802 */ /* 0x000fe40000000f00 */
[----:B------:R-:W-:Y:S05]  /*e260*/  CALL.REL.NOINC `($__internal_26_$__cuda_sm70_shflsync_up) ;  /* 0x00001a4000007944 */ /* 0x000fea0003c00000 */
[----:B-1----:R-:W-:Y:S01]  /*e270*/  MOV R71, R66 ;  /* 0x0000004200477202 */ /* 0x002fe20000000f00 */
[----:B------:R-:W-:Y:S01]  /*e280*/  HFMA2.MMA R66, -RZ, RZ, 0, 1.1920928955078125e-07 ;  /* 0x00000002ff427435 */ /* 0x000fe200000001ff */
[----:B------:R-:W-:Y:S02]  /*e290*/  MOV R65, R73 ;  /* 0x0000004900417202 */ /* 0x000fe40000000f00 */
[----:B------:R-:W-:Y:S02]  /*e2a0*/  MOV R214, RZ ;  /* 0x000000ff00d67202 */ /* 0x000fe40000000f00 */
[----:B------:R-:W-:-:S02]  /*e2b0*/  MOV R75, 0xffffffff ;  /* 0xffffffff004b7802 */ /* 0x000fc40000000f00 */
[----:B------:R-:W-:Y:S02]  /*e2c0*/  MOV R64, 0xe2e0 ;  /* 0x0000e2e000407802 */ /* 0x000fe40000000f00 */
[----:B------:R-:W-:Y:S05]  /*e2d0*/  CALL.REL.NOINC `($__internal_26_$__cuda_sm70_shflsync_up) ;  /* 0x000019d000007944 */ /* 0x000fea0003c00000 */
[----:B-1----:R-:W-:Y:S01]  /*e2e0*/  MOV R72, R66 ;  /* 0x0000004200487202 */ /* 0x002fe20000000f00 */
[----:B------:R-:W-:Y:S01]  /*e2f0*/  HFMA2.MMA R66, -RZ, RZ, 0, 1.1920928955078125e-07 ;  /* 0x00000002ff427435 */ /* 0x000fe200000001ff */
[----:B------:R-:W-:Y:S02]  /*e300*/  MOV R65, R69 ;  /* 0x0000004500417202 */ /* 0x000fe40000000f00 */
[----:B------:R-:W-:Y:S02]  /*e310*/  MOV R214, RZ ;  /* 0x000000ff00d67202 */ /* 0x000fe40000000f00 */
[----:B------:R-:W-:Y:S02]  /*e320*/  MOV R75, 0xffffffff ;  /* 0xffffffff004b7802 */ /* 0x000fe40000000f00 */
[----:B------:R-:W-:Y:S02]  /*e330*/  MOV R64, 0xe350 ;  /* 0x0000e35000407802 */ /* 0x000fe40000000f00 */
[----:B------:R-:W-:Y:S05]  /*e340*/  CALL.REL.NOINC `($__internal_26_$__cuda_sm70_shflsync_up) ;  /* 0x0000196000007944 */ /* 0x000fea0003c00000 */
[----:B------:R-:W-:Y:S01]  /*e350*/  ISETP.GE.AND P0, PT, R121, 0x2, PT ;  /* 0x000000027900780c */ /* 0x000fe20003f06270 */
[----:B-1----:R-:W-:Y:S01]  /*e360*/  FMUL.FTZ R65, R70, R66 ;  /* 0x0000004246417220 */ /* 0x002fe20000410000 */
[----:B------:R-:W-:Y:S01]  /*e370*/  MOV R214, RZ ;  /* 0x000000ff00d67202 */ /* 0x000fe20000000f00 */
[----:B------:R-:W-:-:S02]  /*e380*/  FMUL.FTZ R64, R67, R70 ;  /* 0x0000004643407220 */ /* 0x000fc40000410000 */
[C---:B------:R-:W-:Y:S02]  /*e390*/  FMUL.FTZ R75, R72.reuse, R70 ;  /* 0x00000046484b7220 */ /* 0x040fe40000410000 */
[-C--:B------:R-:W-:Y:S02]  /*e3a0*/  FFMA.FTZ R72, R72, R68.reuse, -R65 ;  /* 0x0000004448487223 */ /* 0x080fe40000010841 */
[C---:B------:R-:W-:Y:S01]  /*e3b0*/  FFMA.FTZ R65, R71.reuse, R68, R64 ;  /* 0x0000004447417223 */ /* 0x040fe20000010040 */
[----:B------:R-:W-:Y:S01]  /*e3c0*/  MOV R64, 0xe4a0 ;  /* 0x0000e4a000407802 */ /* 0x000fe20000000f00 */
[----:B------:R-:W-:Y:S02]  /*e3d0*/  FMUL.FTZ R71, R71, R70 ;  /* 0x0000004647477220 */ /* 0x000fe40000410000 */
[----:B------:R-:W-:Y:S01]  /*e3e0*/  FFMA.FTZ R66, R68, R66, R75 ;  /* 0x0000004244427223 */ /* 0x000fe2000001004b */
[----:B------:R-:W-:Y:S01]  /*e3f0*/  FSEL R70, R70, R65, !P0 ;  /* 0x0000004146467208 */ /* 0x000fe20004000000 */
[----:B------:R-:W-:Y:S01]  /*e400*/  @P0 FFMA.FTZ R68, R67, R68, -R71 ;  /* 0x0000004443440223 */ /* 0x000fe20000010847 */
[----:B------:R-:W-:Y:S01]  /*e410*/  MOV R75, 0xffffffff ;  /* 0xffffffff004b7802 */ /* 0x000fe20000000f00 */
[----:B------:R-:W-:Y:S01]  /*e420*/  @P0 FADD.FTZ R69, R69, R66 ;  /* 0x0000004245450221 */ /* 0x000fe20000010000 */
[----:B------:R-:W-:Y:S01]  /*e430*/  HFMA2.MMA R66, -RZ, RZ, 0, 2.384185791015625e-07 ;  /* 0x00000004ff427435 */ /* 0x000fe200000001ff */
[----:B------:R-:W-:Y:S01]  /*e440*/  @P0 FADD.FTZ R73, R73, R72 ;  /* 0x0000004849490221 */ /* 0x000fe20000010000 */
[----:B------:R-:W-:-:S02]  /*e450*/  MOV R67, R68 ;  /* 0x0000004400437202 */ /* 0x000fc40000000f00 */
[----:B------:R-:W-:Y:S02]  /*e460*/  MOV R68, R69 ;  /* 0x0000004500447202 */ /* 0x000fe40000000f00 */
[----:B------:R-:W-:Y:S02]  /*e470*/  MOV R69, R73 ;  /* 0x0000004900457202 */ /* 0x000fe40000000f00 */
[----:B------:R-:W-:Y:S02]  /*e480*/  MOV R65, R67 ;  /* 0x0000004300417202 */ /* 0x000fe40000000f00 */
[----:B------:R-:W-:Y:S05]  /*e490*/  CALL.REL.NOINC `($__internal_26_$__cuda_sm70_shflsync_up) ;  /* 0x0000181000007944 */ /* 0x000fea0003c00000 */
[----:B-1----:R-:W-:Y:S01]  /*e4a0*/  MOV R71, R66 ;  /* 0x0000004200477202 */ /* 0x002fe20000000f00 */
[----:B------:R-:W-:Y:S01]  /*e4b0*/  HFMA2.MMA R66, -RZ, RZ, 0, 2.384185791015625e-07 ;  /* 0x00000004ff427435 */ /* 0x000fe200000001ff */
[----:B------:R-:W-:Y:S02]  /*e4c0*/  MOV R65, R70 ;  /* 0x0000004600417202 */ /* 0x000fe40000000f00 */
[----:B------:R-:W-:Y:S02]  /*e4d0*/  MOV R214, RZ ;  /* 0x000000ff00d67202 */ /* 0x000fe40000000f00 */
[----:B------:R-:W-:-:S02]  /*e4e0*/  MOV R75, 0xffffffff ;  /* 0xffffffff004b7802 */ /* 0x000fc40000000f00 */
[----:B------:R-:W-:Y:S02]  /*e4f0*/  MOV R64, 0xe510 ;  /* 0x0000e51000407802 */ /* 0x000fe40000000f00 */
[----:B------:R-:W-:Y:S05]  /*e500*/  CALL.REL.NOINC `($__internal_26_$__cuda_sm70_shflsync_up) ;  /* 0x000017a000007944 */ /* 0x000fea0003c00000 */
[----:B-1----:R-:W-:Y:S01]  /*e510*/  MOV R72, R66 ;  /* 0x0000004200487202 */ /* 0x002fe20000000f00 */
[----:B------:R-:W-:Y:S01]  /*e520*/  HFMA2.MMA R66, -RZ, RZ, 0, 2.384185791015625e-07 ;  /* 0x00000004ff427435 */ /* 0x000fe200000001ff */
[----:B------:R-:W-:Y:S02]  /*e530*/  MOV R65, R69 ;  /* 0x0000004500417202 */ /* 0x000fe40000000f00 */
[----:B------:R-:W-:Y:S02]  /*e540*/  MOV R214, RZ ;  /* 0x000000ff00d67202 */ /* 0x000fe40000000f00 */
[----:B------:R-:W-:Y:S02]  /*e550*/  MOV R75, 0xffffffff ;  /* 0xffffffff004b7802 */ /* 0x000fe40000000f00 */
[----:B------:R-:W-:Y:S02]  /*e560*/  MOV R64, 0xe580 ;  /* 0x0000e58000407802 */ /* 0x000fe40000000f00 */
[----:B------:R-:W-:Y:S05]  /*e570*/  CALL.REL.NOINC `($__internal_26_$__cuda_sm70_shflsync_up) ;  /* 0x0000173000007944 */ /* 0x000fea0003c00000 */
[----:B-1----:R-:W-:Y:S01]  /*e580*/  MOV R73, R66 ;  /* 0x0000004200497202 */ /* 0x002fe20000000f00 */
[----:B------:R-:W-:Y:S01]  /*e590*/  HFMA2.MMA R66, -RZ, RZ, 0, 2.384185791015625e-07 ;  /* 0x00000004ff427435 */ /* 0x000fe200000001ff */
[----:B------:R-:W-:-:S02]  /*e5a0*/  MOV R65, R68 ;  /* 0x0000004400417202 */ /* 0x000fc40000000f00 */
[----:B------:R-:W-:Y:S02]  /*e5b0*/  MOV R214, RZ ;  /* 0x000000ff00d67202 */ /* 0x000fe40000000f00 */
[----:B------:R-:W-:Y:S02]  /*e5c0*/  MOV R75, 0xffffffff ;  /* 0xffffffff004b7802 */ /* 0x000fe40000000f00 */
[----:B------:R-:W-:Y:S02]  /*e5d0*/  MOV R64, 0xe5f0 ;  /* 0x0000e5f000407802 */ /* 0x000fe40000000f00 */
[----:B------:R-:W-:Y:S05]  /*e5e0*/  CALL.REL.NOINC `($__internal_26_$__cuda_sm70_shflsync_up) ;  /* 0x000016c000007944 */ /* 0x000fea0003c00000 */
[----:B-1----:R-:W-:Y:S01]  /*e5f0*/  FMUL.FTZ R64, R70, R66 ;  /* 0x0000004246407220 */ /* 0x002fe20000410000 */
[----:B------:R-:W-:Y:S01]  /*e600*/  ISETP.GE.AND P0, PT, R121, 0x4, PT ;  /* 0x000000047900780c */ /* 0x000fe20003f06270 */
[CC--:B------:R-:W-:Y:S01]  /*e610*/  FMUL.FTZ R65, R73.reuse, R70.reuse ;  /* 0x0000004649417220 */ /* 0x0c0fe20000410000 */
[----:B------:R-:W-:Y:S01]  /*e620*/  MOV R214, RZ ;  /* 0x000000ff00d67202 */ /* 0x000fe20000000f00 */
[----:B------:R-:W-:Y:S01]  /*e630*/  FFMA.FTZ R74, R73, R67, -R64 ;  /* 0x00000043494a7223 */ /* 0x000fe20000010840 */
[----:B------:R-:W-:Y:S01]  /*e640*/  MOV R75, 0xffffffff ;  /* 0xffffffff004b7802 */ /* 0x000fe20000000f00 */
[----:B------:R-:W-:-:S02]  /*e650*/  FMUL.FTZ R64, R71, R70 ;  /* 0x0000004647407220 */ /* 0x000fc40000410000 */
[----:B------:R-:W-:Y:S01]  /*e660*/  FFMA.FTZ R65, R67, R66, R65 ;  /* 0x0000004243417223 */ /* 0x000fe20000010041 */
[----:B------:R-:W-:Y:S01]  /*e670*/  HFMA2.MMA R66, -RZ, RZ, 0, 4.76837158203125e-07 ;  /* 0x00000008ff427435 */ /* 0x000fe200000001ff */
[C---:B------:R-:W-:Y:S01]  /*e680*/  FFMA.FTZ R73, R72.reuse, R67, R64 ;  /* 0x0000004348497223 */ /* 0x040fe20000010040 */
[----:B------:R-:W-:Y:S01]  /*e690*/  MOV R64, 0xe710 ;  /* 0x0000e71000407802 */ /* 0x000fe20000000f00 */
[----:B------:R-:W-:Y:S02]  /*e6a0*/  FMUL.FTZ R72, R72, R70 ;  /* 0x0000004648487220 */ /* 0x000fe40000410000 */
[----:B------:R-:W-:Y:S01]  /*e6b0*/  @P0 FADD.FTZ R68, R68, R65 ;  /* 0x0000004144440221 */ /* 0x000fe20000010000 */
[----:B------:R-:W-:Y:S01]  /*e6c0*/  FSEL R70, R70, R73, !P0 ;  /* 0x0000004946467208 */ /* 0x000fe20004000000 */
[----:B------:R-:W-:Y:S02]  /*e6d0*/  @P0 FFMA.FTZ R67, R71, R67, -R72 ;  /* 0x0000004347430223 */ /* 0x000fe40000010848 */
[----:B------:R-:W-:-:S03]  /*e6e0*/  @P0 FADD.FTZ R69, R69, R74 ;  /* 0x0000004a45450221 */ /* 0x000fc60000010000 */
[----:B------:R-:W-:Y:S02]  /*e6f0*/  MOV R65, R67 ;  /* 0x0000004300417202 */ /* 0x000fe40000000f00 */
[----:B------:R-:W-:Y:S05]  /*e700*/  CALL.REL.NOINC `($__internal_26_$__cuda_sm70_shflsync_up) ;  /* 0x000015a000007944 */ /* 0x000fea0003c00000 */
[----:B-1----:R-:W-:Y:S01]  /*e710*/  MOV R71, R66 ;  /* 0x0000004200477202 */ /* 0x002fe20000000f00 */
[----:B------:R-:W-:Y:S01]  /*e720*/  HFMA2.MMA R66, -RZ, RZ, 0, 4.76837158203125e-07 ;  /* 0x00000008ff427435 */ /* 0x000fe200000001ff */
[----:B------:R-:W-:Y:S02]  /*e730*/  MOV R65, R70 ;  /* 0x0000004600417202 */ /* 0x000fe40000000f00 */
[----:B------:R-:W-:Y:S02]  /*e740*/  MOV R214, RZ ;  /* 0x000000ff00d67202 */ /* 0x000fe40000000f00 */
[----:B------:R-:W-:Y:S02]  /*e750*/  MOV R75, 0xffffffff ;  /* 0xffffffff004b7802 */ /* 0x000fe40000000f00 */
[----:B------:R-:W-:Y:S02]  /*e760*/  MOV R64, 0xe780 ;  /* 0x0000e78000407802 */ /* 0x000fe40000000f00 */
[----:B------:R-:W-:Y:S05]  /*e770*/  CALL.REL.NOINC `($__internal_26_$__cuda_sm70_shflsync_up) ;  /* 0x0000153000007944 */ /* 0x000fea0003c00000 */
[----:B-1----:R-:W-:Y:S01]  /*e780*/  MOV R72, R66 ;  /* 0x0000004200487202 */ /* 0x002fe20000000f00 */
[----:B------:R-:W-:Y:S01]  /*e790*/  HFMA2.MMA R66, -RZ, RZ, 0, 4.76837158203125e-07 ;  /* 0x00000008ff427435 */ /* 0x000fe200000001ff */
[----:B------:R-:W-:-:S02]  /*e7a0*/  MOV R65, R69 ;  /* 0x0000004500417202 */ /* 0x000fc40000000f00 */
[----:B------:R-:W-:Y:S02]  /*e7b0*/  MOV R214, RZ ;  /* 0x000000ff00d67202 */ /* 0x000fe40000000f00 */
[----:B------:R-:W-:Y:S02]  /*e7c0*/  MOV R75, 0xffffffff ;  /* 0xffffffff004b7802 */ /* 0x000fe40000000f00 */
[----:B------:R-:W-:Y:S02]  /*e7d0*/  MOV R64, 0xe7f0 ;  /* 0x0000e7f000407802 */ /* 0x000fe40000000f00 */
[----:B------:R-:W-:Y:S05]  /*e7e0*/  CALL.REL.NOINC `($__internal_26_$__cuda_sm70_shflsync_up) ;  /* 0x000014c000007944 */ /* 0x000fea0003c00000 */
[----:B-1----:R-:W-:Y:S01]  /*e7f0*/  MOV R73, R66 ;  /* 0x0000004200497202 */ /* 0x002fe20000000f00 */
[----:B------:R-:W-:Y:S01]  /*e800*/  HFMA2.MMA R66, -RZ, RZ, 0, 4.76837158203125e-07 ;  /* 0x00000008ff427435 */ /* 0x000fe200000001ff */
[----:B------:R-:W-:Y:S02]  /*e810*/  MOV R65, R68 ;  /* 0x0000004400417202 */ /* 0x000fe40000000f00 */
[----:B------:R-:W-:Y:S02]  /*e820*/  MOV R214, RZ ;  /* 0x000000ff00d67202 */ /* 0x000fe40000000f00 */
[----:B------:R-:W-:-:S02]  /*e830*/  MOV R75, 0xffffffff ;  /* 0xffffffff004b7802 */ /* 0x000fc40000000f00 */
[----:B------:R-:W-:Y:S02]  /*e840*/  MOV R64, 0xe860 ;  /* 0x0000e86000407802 */ /* 0x000fe40000000f00 */
[----:B------:R-:W-:Y:S05]  /*e850*/  CALL.REL.NOINC `($__internal_26_$__cuda_sm70_shflsync_up) ;  /* 0x0000145000007944 */ /* 0x000fea0003c00000 */
[----:B-1----:R-:W-:Y:S01]  /*e860*/  FMUL.FTZ R64, R70, R66 ;  /* 0x0000004246407220 */ /* 0x002fe20000410000 */
[----:B------:R-:W-:Y:S01]  /*e870*/  ISETP.GE.AND P0, PT, R121, 0x8, PT ;  /* 0x000000087900780c */ /* 0x000fe20003f06270 */
[CC--:B------:R-:W-:Y:S01]  /*e880*/  FMUL.FTZ R65, R73.reuse, R70.reuse ;  /* 0x0000004649417220 */ /* 0x0c0fe20000410000 */
[----:B------:R-:W-:Y:S01]  /*e890*/  MOV R214, RZ ;  /* 0x000000ff00d67202 */ /* 0x000fe20000000f00 */
[-C--:B------:R-:W-:Y:S01]  /*e8a0*/  FFMA.FTZ R74, R73, R67.reuse, -R64 ;  /* 0x00000043494a7223 */ /* 0x080fe20000010840 */
[----:B------:R-:W-:Y:S01]  /*e8b0*/  MOV R75, 0xffffffff ;  /* 0xffffffff004b7802 */ /* 0x000fe20000000f00 */
[----:B------:R-:W-:Y:S02]  /*e8c0*/  FMUL.FTZ R64, R71, R70 ;  /* 0x0000004647407220 */ /* 0x000fe40000410000 */
[----:B------:R-:W-:Y:S01]  /*e8d0*/  FFMA.FTZ R65, R67, R66, R65 ;  /* 0x0000004243417223 */ /* 0x000fe20000010041 */
[----:B------:R-:W-:Y:S01]  /*e8e0*/  HFMA2.MMA R66, -RZ, RZ, 0, 9.5367431640625e-07 ;  /* 0x00000010ff427435 */ /* 0x000fe200000001ff */
[C---:B------:R-:W-:Y:S01]  /*e8f0*/  FFMA.FTZ R73, R72.reuse, R67, R64 ;  /* 0x0000004348497223 */ /* 0x040fe20000010040 */
[----:B------:R-:W-:Y:S01]  /*e900*/  MOV R64, 0xe9b0 ;  /* 0x0000e9b000407802 */ /* 0x000fe20000000f00 */
[----:B------:R-:W-:-:S02]  /*e910*/  FMUL.FTZ R72, R72, R70 ;  /* 0x0000004648487220 */ /* 0x000fc40000410000 */
[----:B------:R-:W-:Y:S01]  /*e920*/  @P0 FADD.FTZ R69, R69, R74 ;  /* 0x0000004a45450221 */ /* 0x000fe20000010000 */
[----:B------:R-:W-:Y:S01]  /*e930*/  FSEL R70, R70, R73, !P0 ;  /* 0x0000004946467208 */ /* 0x000fe20004000000 */
[----:B------:R-:W-:Y:S02]  /*e940*/  @P0 FFMA.FTZ R67, R71, R67, -R72 ;  /* 0x0000004347430223 */ /* 0x000fe40000010848 */
[----:B------:R-:W-:Y:S01]  /*e950*/  @P0 FADD.FTZ R68, R68, R65 ;  /* 0x0000004144440221 */ /* 0x000fe20000010000 */
[----:B------:R-:W-:Y:S02]  /*e960*/  MOV R73, R69 ;  /* 0x0000004500497202 */ /* 0x000fe40000000f00 */
[-C--:B------:R-:W-:Y:S02]  /*e970*/  MOV R74, R67.reuse ;  /* 0x00000043004a7202 */ /* 0x080fe40000000f00 */
[----:B------:R-:W-:Y:S02]  /*e980*/  MOV R65, R67 ;  /* 0x0000004300417202 */ /* 0x000fe40000000f00 */
[----:B------:R-:W-:-:S02]  /*e990*/  MOV R71, R70 ;  /* 0x0000004600477202 */ /* 0x000fc40000000f00 */
[----:B------:R-:W-:Y:S05]  /*e9a0*/  CALL.REL.NOINC `($__internal_26_$__cuda_sm70_shflsync_up) ;  /* 0x0000130000007944 */ /* 0x000fea0003c00000 */
[----:B-1----:R-:W-:Y:S01]  /*e9b0*/  MOV R67, R66 ;  /* 0x0000004200437202 */ /* 0x002fe20000000f00 */
[----:B------:R-:W-:Y:S01]  /*e9c0*/  HFMA2.MMA R66, -RZ, RZ, 0, 9.5367431640625e-07 ;  /* 0x00000010ff427435 */ /* 0x000fe200000001ff */
[----:B------:R-:W-:-:S02]  /*e9d0*/  MOV R65, R70 ;  /* 0x0000004600417202 */ /* 0x000fc40000000f00 */
[----:B------:R-:W-:Y:S02]  /*e9e0*/  MOV R214, RZ ;  /* 0x000000ff00d67202 */ /* 0x000fe40000000f00 */
[----:B------:R-:W-:Y:S02]  /*e9f0*/  MOV R75, 0xffffffff ;  /* 0xffffffff004b7802 */ /* 0x000fe40000000f00 */
[----:B------:R-:W-:Y:S02]  /*ea00*/  MOV R64, 0xea20 ;  /* 0x0000ea2000407802 */ /* 0x000fe40000000f00 */
[----:B------:R-:W-:Y:S05]  /*ea10*/  CALL.REL.NOINC `($__internal_26_$__cuda_sm70_shflsync_up) ;  /* 0x0000129000007944 */ /* 0x000fea0003c00000 */
[----:B-1----:R-:W-:Y:S01]  /*ea20*/  MOV R70, R66 ;  /* 0x0000004200467202 */ /* 0x002fe20000000f00 */
[----:B------:R-:W-:Y:S01]  /*ea30*/  HFMA2.MMA R66, -RZ, RZ, 0, 9.5367431640625e-07 ;  /* 0x00000010ff427435 */ /* 0x000fe200000001ff */
[----:B------:R-:W-:Y:S02]  /*ea40*/  MOV R65, R69 ;  /* 0x0000004500417202 */ /* 0x000fe40000000f00 */
[----:B------:R-:W-:Y:S02]  /*ea50*/  MOV R214, RZ ;  /* 0x000000ff00d67202 */ /* 0x000fe40000000f00 */
[----:B------:R-:W-:-:S02]  /*ea60*/  MOV R75, 0xffffffff ;  /* 0xffffffff004b7802 */ /* 0x000fc40000000f00 */
[----:B------:R-:W-:Y:S02]  /*ea70*/  MOV R64, 0xea90 ;  /* 0x0000ea9000407802 */ /* 0x000fe40000000f00 */
[----:B------:R-:W-:Y:S05]  /*ea80*/  CALL.REL.NOINC `($__internal_26_$__cuda_sm70_shflsync_up) ;  /* 0x0000122000007944 */ /* 0x000fea0003c00000 */
[----:B-1----:R-:W-:Y:S01]  /*ea90*/  MOV R72, R66 ;  /* 0x0000004200487202 */ /* 0x002fe20000000f00 */
[----:B------:R-:W-:Y:S01]  /*eaa0*/  HFMA2.MMA R66, -RZ, RZ, 0, 9.5367431640625e-07 ;  /* 0x00000010ff427435 */ /* 0x000fe200000001ff */
[----:B------:R-:W-:Y:S02]  /*eab0*/  MOV R65, R68 ;  /* 0x0000004400417202 */ /* 0x000fe40000000f00 */
[----:B------:R-:W-:Y:S02]  /*eac0*/  MOV R214, RZ ;  /* 0x000000ff00d67202 */ /* 0x000fe40000000f00 */
[----:B------:R-:W-:Y:S02]  /*ead0*/  MOV R75, 0xffffffff ;  /* 0xffffffff004b7802 */ /* 0x000fe40000000f00 */
[----:B------:R-:W-:Y:S02]  /*eae0*/  MOV R64, 0xeb00 ;  /* 0x0000eb0000407802 */ /* 0x000fe40000000f00 */
[----:B------:R-:W-:Y:S05]  /*eaf0*/  CALL.REL.NOINC `($__internal_26_$__cuda_sm70_shflsync_up) ;  /* 0x000011b000007944 */ /* 0x000fea0003c00000 */
[----:B-1----:R-:W-:Y:S05]  /*eb00*/  BRA `(.L_x_1023) ;  /* 0xffff75b000007947 */ /* 0x002fea000383ffff */
.L_x_920:
[----:B-1----:R-:W-:Y:S01]  /*eb10*/  HFMA2.MMA R66, -RZ, RZ, 0, 5.9604644775390625e-08 ;  /* 0x00000001ff427435 */ /* 0x002fe200000001ff */
[----:B------:R-:W-:Y:S02]  /*eb20*/  MOV R65, R69 ;  /* 0x0000004500417202 */ /* 0x000fe40000000f00 */
[----:B------:R-:W-:-:S02]  /*eb30*/  MOV R214, RZ ;  /* 0x000000ff00d67202 */ /* 0x000fc40000000f00 */
[----:B------:R-:W-:Y:S02]  /*eb40*/  MOV R75, 0xffffffff ;  /* 0xffffffff004b7802 */ /* 0x000fe40000000f00 */
[----:B------:R-:W-:Y:S02]  /*eb50*/  MOV R64, 0xeb70 ;  /* 0x0000eb7000407802 */ /* 0x000fe40000000f00 */
[----:B0-2---:R-:W-:Y:S05]  /*eb60*/  CALL.REL.NOINC `($__internal_26_$__cuda_sm70_shflsync_up) ;  /* 0x0000114000007944 */ /* 0x005fea0003c00000 */
[----:B-1----:R-:W-:Y:S01]  /*eb70*/  MOV R69, R66 ;  /* 0x0000004200457202 */ /* 0x002fe20000000f00 */
[----:B------:R-:W-:Y:S01]  /*eb80*/  HFMA2.MMA R66, -RZ, RZ, 0, 5.9604644775390625e-08 ;  /* 0x00000001ff427435 */ /* 0x000fe200000001ff */
[----:B------:R-:W-:Y:S02]  /*eb90*/  MOV R65, R68 ;  /* 0x0000004400417202 */ /* 0x000fe40000000f00 */
[----:B------:R-:W-:Y:S02]  /*eba0*/  MOV R214, RZ ;  /* 0x000000ff00d67202 */ /* 0x000fe40000000f00 */
[----:B------:R-:W-:Y:S02]  /*ebb0*/  MOV R75, 0xffffffff ;  /* 0xffffffff004b7802 */ /* 0x000fe40000000f00 */
[----:B------:R-:W-:-:S02]  /*ebc0*/  MOV R64, 0xebe0 ;  /* 0x0000ebe000407802 */ /* 0x000fc40000000f00 */
        /* <DEDUP_REMOVED lines=8> */
[----:B-1----:R-:W-:Y:S01]  /*ec50*/  MOV R67, R66 ;  /* 0x0000004200437202 */ /* 0x002fe20000000f00 */
[----:B------:R-:W-:Y:S01]  /*ec60*/  HFMA2.MMA R66, -RZ, RZ, 0, 5.9604644775390625e-08 ;  /* 0x00000001ff427435 */ /* 0x000fe200000001ff */
[----:B------:R-:W-:Y:S02]  /*ec70*/  MOV R65, R70 ;  /* 0x0000004600417202 */ /* 0x000fe40000000f00 */
[----:B------:R-:W-:Y:S02]  /*ec80*/  MOV R214, RZ ;  /* 0x000000ff00d67202 */ /* 0x000fe40000000f00 */
[----:B------:R-:W-:-:S02]  /*ec90*/  MOV R75, 0xffffffff ;  /* 0xffffffff004b7802 */ /* 0x000fc40000000f00 */
[----:B------:R-:W-:Y:S02]  /*eca0*/  MOV R64, 0xecc0 ;  /* 0x0000ecc000407802 */ /* 0x000fe40000000f00 */
[----:B------:R-:W-:Y:S05]  /*ecb0*/  CALL.REL.NOINC `($__internal_26_$__cuda_sm70_shflsync_up) ;  /* 0x00000ff000007944 */ /* 0x000fea0003c00000 */
[----:B-1----:R-:W-:Y:S01]  /*ecc0*/  MOV R70, R66 ;  /* 0x0000004200467202 */ /* 0x002fe20000000f00 */
[----:B------:R-:W-:Y:S01]  /*ecd0*/  HFMA2.MMA R66, -RZ, RZ, 0, 0 ;  /* 0x00000000ff427435 */ /* 0x000fe200000001ff */
[----:B------:R-:W-:Y:S02]  /*ece0*/  MOV R64, R60 ;  /* 0x0000003c00407202 */ /* 0x000fe40000000f00 */
[----:B------:R-:W-:-:S03]  /*ecf0*/  MOV R65, 0xed10 ;  /* 0x0000ed1000417802 */ /* 0x000fc60000000f00 */
[----:B------:R-:W-:Y:S05]  /*ed00*/  CALL.REL.NOINC `($__internal_25_$__cuda_sm70_shflsync_idx_p) ;  /* 0x00000f1000007944 */ /* 0x000fea0003c00000 */
[----:B-1----:R-:W-:Y:S01]  /*ed10*/  MOV R72, R66 ;  /* 0x0000004200487202 */ /* 0x002fe20000000f00 */
[----:B------:R-:W-:Y:S01]  /*ed20*/  HFMA2.MMA R66, -RZ, RZ, 0, 0 ;  /* 0x00000000ff427435 */ /* 0x000fe200000001ff */
[----:B------:R-:W-:Y:S02]  /*ed30*/  MOV R64, R61 ;  /* 0x0000003d00407202 */ /* 0x000fe40000000f00 */
[----:B------:R-:W-:-:S03]  /*ed40*/  MOV R65, 0xed60 ;  /* 0x0000ed6000417802 */ /* 0x000fc60000000f00 */
[----:B0-2---:R-:W-:Y:S05]  /*ed50*/  CALL.REL.NOINC `($__internal_25_$__cuda_sm70_shflsync_idx_p) ;  /* 0x00000ec000007944 */ /* 0x005fea0003c00000 */
[----:B-1----:R-:W-:Y:S01]  /*ed60*/  MOV R73, R66 ;  /* 0x0000004200497202 */ /* 0x002fe20000000f00 */
[----:B------:R-:W-:Y:S01]  /*ed70*/  HFMA2.MMA R66, -RZ, RZ, 0, 0 ;  /* 0x00000000ff427435 */ /* 0x000fe200000001ff */
[----:B------:R-:W-:-:S02]  /*ed80*/  MOV R64, R62 ;  /* 0x0000003e00407202 */ /* 0x000fc40000000f00 */
[----:B------:R-:W-:-:S03]  /*ed90*/  MOV R65, 0xedb0 ;  /* 0x0000edb000417802 */ /* 0x000fc60000000f00 */
[----:B0-2---:R-:W-:Y:S05]  /*eda0*/  CALL.REL.NOINC `($__internal_25_$__cuda_sm70_shflsync_idx_p) ;  /* 0x00000e7000007944 */ /* 0x005fea0003c00000 */
[----:B-1----:R-:W-:Y:S01]  /*edb0*/  MOV R74, R66 ;  /* 0x00000042004a7202 */ /* 0x002fe20000000f00 */
[----:B------:R-:W-:Y:S01]  /*edc0*/  HFMA2.MMA R66, -RZ, RZ, 0, 0 ;  /* 0x00000000ff427435 */ /* 0x000fe200000001ff */
[----:B------:R-:W-:Y:S02]  /*edd0*/  MOV R64, R63 ;  /* 0x0000003f00407202 */ /* 0x000fe40000000f00 */
[----:B------:R-:W-:-:S03]  /*ede0*/  MOV R65, 0xee00 ;  /* 0x0000ee0000417802 */ /* 0x000fc60000000f00 */
[----:B0-2---:R-:W-:Y:S05]  /*edf0*/  CALL.REL.NOINC `($__internal_25_$__cuda_sm70_shflsync_idx_p) ;  /* 0x00000e2000007944 */ /* 0x005fea0003c00000 */
[----:B-1----:R-:W-:Y:S01]  /*ee00*/  MOV R75, R66 ;  /* 0x00000042004b7202 */ /* 0x002fe20000000f00 */
[----:B0-2---:R-:W-:Y:S05]  /*ee10*/  BRA `(.L_x_1024) ;  /* 0xffff756000007947 */ /* 0x005fea000383ffff */
.L_x_923:
[----:B------:R-:W-:Y:S01]  /*ee20*/  HFMA2.MMA R66, -RZ, RZ, 0, 5.9604644775390625e-08 ;  /* 0x00000001ff427435 */ /* 0x000fe200000001ff */
[----:B------:R-:W-:Y:S02]  /*ee30*/  MOV R75, R73 ;  /* 0x00000049004b7202 */ /* 0x000fe40000000f00 */
[----:B------:R-:W-:Y:S02]  /*ee40*/  MOV R76, 0x1f ;  /* 0x0000001f004c7802 */ /* 0x000fe40000000f00 */
[----:B------:R-:W-:-:S02]  /*ee50*/  MOV R65, 0xffffffff ;  /* 0xffffffff00417802 */ /* 0x000fc40000000f00 */
[----:B------:R-:W-:Y:S02]  /*ee60*/  MOV R64, 0xee80 ;  /* 0x0000ee8000407802 */ /* 0x000fe40000000f00 */
[----:B------:R-:W-:Y:S05]  /*ee70*/  CALL.REL.NOINC `($__internal_24_$__cuda_sm70_shflsync_down) ;  /* 0x00000d6000007944 */ /* 0x000fea0003c00000 */
[----:B-1----:R-:W-:Y:S01]  /*ee80*/  MOV R70, R66 ;  /* 0x0000004200467202 */ /* 0x002fe20000000f00 */
[----:B------:R-:W-:Y:S05]  /*ee90*/  BRA `(.L_x_1025) ;  /* 0xffff8ac000007947 */ /* 0x000fea000383ffff */
.L_x_924:
[----:B------:R-:W-:Y:S01]  /*eea0*/  HFMA2.MMA R66, -RZ, RZ, 0, 5.9604644775390625e-08 ;  /* 0x00000001ff427435 */ /* 0x000fe200000001ff */
[----:B------:R-:W-:Y:S02]  /*eeb0*/  MOV R75, R68 ;  /* 0x00000044004b7202 */ /* 0x000fe40000000f00 */
[----:B------:R-:W-:Y:S02]  /*eec0*/  MOV R76, 0x1f ;  /* 0x0000001f004c7802 */ /* 0x000fe40000000f00 */
[----:B------:R-:W-:Y:S02]  /*eed0*/  MOV R65, 0xffffffff ;  /* 0xffffffff00417802 */ /* 0x000fe40000000f00 */
[----:B------:R-:W-:Y:S02]  /*eee0*/  MOV R64, 0xef00 ;  /* 0x0000ef0000407802 */ /* 0x000fe40000000f00 */
[----:B01----:R-:W-:Y:S05]  /*eef0*/  CALL.REL.NOINC `($__internal_24_$__cuda_sm70_shflsync_down) ;  /* 0x00000ce000007944 */ /* 0x003fea0003c00000 */
[----:B-1----:R-:W-:Y:S01]  /*ef00*/  MOV R68, R66 ;  /* 0x0000004200447202 */ /* 0x002fe20000000f00 */
[----:B------:R-:W-:Y:S01]  /*ef10*/  HFMA2.MMA R66, -RZ, RZ, 0, 5.9604644775390625e-08 ;  /* 0x00000001ff427435 */ /* 0x000fe200000001ff */
[----:B------:R-:W-:-:S02]  /*ef20*/  MOV R75, R69 ;  /* 0x00000045004b7202 */ /* 0x000fc40000000f00 */
[----:B------:R-:W-:Y:S02]  /*ef30*/  MOV R76, 0x1f ;  /* 0x0000001f004c7802 */ /* 0x000fe40000000f00 */
[----:B------:R-:W-:Y:S02]  /*ef40*/  MOV R65, 0xffffffff ;  /* 0xffffffff00417802 */ /* 0x000fe40000000f00 */
[----:B------:R-:W-:Y:S02]  /*ef50*/  MOV R64, 0xef70 ;  /* 0x0000ef7000407802 */ /* 0x000fe40000000f00 */
[----:B------:R-:W-:Y:S05]  /*ef60*/  CALL.REL.NOINC `($__internal_24_$__cuda_sm70_shflsync_down) ;  /* 0x00000c7000007944 */ /* 0x000fea0003c00000 */
[----:B-1----:R-:W-:Y:S01]  /*ef70*/  MOV R71, R66 ;  /* 0x0000004200477202 */ /* 0x002fe20000000f00 */
[----:B------:R-:W-:Y:S01]  /*ef80*/  HFMA2.MMA R66, -RZ, RZ, 0, 5.9604644775390625e-08 ;  /* 0x00000001ff427435 */ /* 0x000fe200000001ff */
[----:B------:R-:W-:Y:S02]  /*ef90*/  MOV R75, R67 ;  /* 0x00000043004b7202 */ /* 0x000fe40000000f00 */
[----:B------:R-:W-:Y:S02]  /*efa0*/  MOV R76, 0x1f ;  /* 0x0000001f004c7802 */ /* 0x000fe40000000f00 */
[----:B------:R-:W-:-:S02]  /*efb0*/  MOV R65, 0xffffffff ;  /* 0xffffffff00417802 */ /* 0x000fc40000000f00 */
[----:B------:R-:W-:Y:S02]  /*efc0*/  MOV R64, 0xefe0 ;  /* 0x0000efe000407802 */ /* 0x000fe40000000f00 */
[----:B------:R-:W-:Y:S05]  /*efd0*/  CALL.REL.NOINC `($__internal_24_$__cuda_sm70_shflsync_down) ;  /* 0x00000c0000007944 */ /* 0x000fea0003c00000 */
[----:B-1----:R-:W-:Y:S05]  /*efe0*/  BRA `(.L_x_1026) ;  /* 0xffff89b000007947 */ /* 0x002fea000383ffff */
.L_x_927:
[----:B0-----:R-:W-:Y:S01]  /*eff0*/  HFMA2.MMA R66, -RZ, RZ, 0, 1.1920928955078125e-07 ;  /* 0x00000002ff427435 */ /* 0x001fe200000001ff */
[----:B------:R-:W-:Y:S02]  /*f000*/  MOV R75, R73 ;  /* 0x00000049004b7202 */ /* 0x000fe40000000f00 */
[----:B------:R-:W-:Y:S02]  /*f010*/  MOV R76, 0x1f ;  /* 0x0000001f004c7802 */ /* 0x000fe40000000f00 */
[----:B------:R-:W-:Y:S02]  /*f020*/  MOV R65, 0xffffffff ;  /* 0xffffffff00417802 */ /* 0x000fe40000000f00 */
[----:B------:R-:W-:Y:S02]  /*f030*/  MOV R64, 0xf050 ;  /* 0x0000f05000407802 */ /* 0x000fe40000000f00 */
[----:B-1234-:R-:W-:Y:S05]  /*f040*/  CALL.REL.NOINC `($__internal_24_$__cuda_sm70_shflsync_down) ;  /* 0x00000b9000007944 */ /* 0x01efea0003c00000 */
[----:B-1----:R-:W-:Y:S01]  /*f050*/  MOV R68, R66 ;  /* 0x0000004200447202 */ /* 0x002fe20000000f00 */
[----:B------:R-:W-:Y:S01]  /*f060*/  HFMA2.MMA R66, -RZ, RZ, 0, 1.1920928955078125e-07 ;  /* 0x00000002ff427435 */ /* 0x000fe200000001ff */
[----:B------:R-:W-:Y:S02]  /*f070*/  MOV R75, R74 ;  /* 0x0000004a004b7202 */ /* 0x000fe40000000f00 */
[----:B------:R-:W-:-:S02]  /*f080*/  MOV R76, 0x1f ;  /* 0x0000001f004c7802 */ /* 0x000fc40000000f00 */
[----:B------:R-:W-:Y:S02]  /*f090*/  MOV R65, 0xffffffff ;  /* 0xffffffff00417802 */ /* 0x000fe40000000f00 */
[----:B------:R-:W-:Y:S02]  /*f0a0*/  MOV R64, 0xf0c0 ;  /* 0x0000f0c000407802 */ /* 0x000fe40000000f00 */
[----:B------:R-:W-:Y:S05]  /*f0b0*/  CALL.REL.NOINC `($__internal_24_$__cuda_sm70_shflsync_down) ;  /* 0x00000b2000007944 */ /* 0x000fea0003c00000 */
[----:B-1----:R-:W-:Y:S01]  /*f0c0*/  MOV R70, R66 ;  /* 0x0000004200467202 */ /* 0x002fe20000000f00 */
[----:B------:R-:W-:Y:S01]  /*f0d0*/  HFMA2.MMA R66, -RZ, RZ, 0, 1.1920928955078125e-07 ;  /* 0x00000002ff427435 */ /* 0x000fe200000001ff */
[----:B------:R-:W-:Y:S02]  /*f0e0*/  MOV R75, R69 ;  /* 0x00000045004b7202 */ /* 0x000fe40000000f00 */
[----:B------:R-:W-:Y:S02]  /*f0f0*/  MOV R76, 0x1f ;  /* 0x0000001f004c7802 */ /* 0x000fe40000000f00 */
[----:B------:R-:W-:Y:S02]  /*f100*/  MOV R65, 0xffffffff ;  /* 0xffffffff00417802 */ /* 0x000fe40000000f00 */
[----:B------:R-:W-:-:S02]  /*f110*/  MOV R64, 0xf130 ;  /* 0x0000f13000407802 */ /* 0x000fc40000000f00 */
[----:B------:R-:W-:Y:S05]  /*f120*/  CALL.REL.NOINC `($__internal_24_$__cuda_sm70_shflsync_down) ;  /* 0x00000ab000007944 */ /* 0x000fea0003c00000 */
[----:B-1----:R-:W-:Y:S01]  /*f130*/  MOV R71, R66 ;  /* 0x0000004200477202 */ /* 0x002fe20000000f00 */
[----:B------:R-:W-:Y:S01]  /*f140*/  HFMA2.MMA R66, -RZ, RZ, 0, 1.1920928955078125e-07 ;  /* 0x00000002ff427435 */ /* 0x000fe200000001ff */
[----:B------:R-:W-:-:S02]  /*f150*/  MOV R75, R67 ;  /* 0x00000043004b7202 */ /* 0x000fc40000000f00 */
[----:B------:R-:W-:Y:S02]  /*f160*/  MOV R76, 0x1f ;  /* 0x0000001f004c7802 */ /* 0x000fe40000000f00 */
[----:B------:R-:W-:Y:S02]  /*f170*/  MOV R65, 0xffffffff ;  /* 0xffffffff00417802 */ /* 0x000fe40000000f00 */
[----:B------:R-:W-:Y:S02]  /*f180*/  MOV R64, 0xf1a0 ;  /* 0x0000f1a000407802 */ /* 0x000fe40000000f00 */
[----:B------:R-:W-:Y:S05]  /*f190*/  CALL.REL.NOINC `($__internal_24_$__cuda_sm70_shflsync_down) ;  /* 0x00000a4000007944 */ /* 0x000fea0003c00000 */
[----:B-1----:R-:W-:Y:S05]  /*f1a0*/  BRA `(.L_x_1027) ;  /* 0xffff894000007947 */ /* 0x002fea000383ffff */
.L_x_930:
[----:B0-----:R-:W-:Y:S01]  /*f1b0*/  HFMA2.MMA R66, -RZ, RZ, 0, 2.384185791015625e-07 ;  /* 0x00000004ff427435 */ /* 0x001fe200000001ff */
[----:B------:R-:W-:Y:S02]  /*f1c0*/  MOV R75, R73 ;  /* 0x00000049004b7202 */ /* 0x000fe40000000f00 */
[----:B------:R-:W-:Y:S02]  /*f1d0*/  MOV R76, 0x1f ;  /* 0x0000001f004c7802 */ /* 0x000fe40000000f00 */
[----:B------:R-:W-:Y:S02]  /*f1e0*/  MOV R65, 0xffffffff ;  /* 0xffffffff00417802 */ /* 0x000fe40000000f00 */
[----:B------:R-:W-:-:S02]  /*f1f0*/  MOV R64, 0xf210 ;  /* 0x0000f21000407802 */ /* 0x000fc40000000f00 */
[----:B-1234-:R-:W-:Y:S05]  /*f200*/  CALL.REL.NOINC `($__internal_24_$__cuda_sm70_shflsync_down) ;  /* 0x000009d000007944 */ /* 0x01efea0003c00000 */
[----:B-1----:R-:W-:Y:S01]  /*f210*/  MOV R68, R66 ;  /* 0x0000004200447202 */ /* 0x002fe20000000f00 */
[----:B------:R-:W-:Y:S05]  /*f220*/  BRA `(.L_x_1028) ;  /* 0xffff89e000007947 */ /* 0x000fea000383ffff */
.L_x_931:
[----:B0-----:R-:W-:Y:S01]  /*f230*/  HFMA2.MMA R66, -RZ, RZ, 0, 2.384185791015625e-07 ;  /* 0x00000004ff427435 */ /* 0x001fe200000001ff */
[----:B------:R-:W-:-:S02]  /*f240*/  MOV R75, R74 ;  /* 0x0000004a004b7202 */ /* 0x000fc40000000f00 */
[----:B------:R-:W-:Y:S02]  /*f250*/  MOV R76, 0x1f ;  /* 0x0000001f004c7802 */ /* 0x000fe40000000f00 */
[----:B------:R-:W-:Y:S02]  /*f260*/  MOV R65, 0xffffffff ;  /* 0xffffffff00417802 */ /* 0x000fe40000000f00 */
[----:B------:R-:W-:Y:S02]  /*f270*/  MOV R64, 0xf290 ;  /* 0x0000f29000407802 */ /* 0x000fe40000000f00 */
[----:B-1234-:R-:W-:Y:S05]  /*f280*/  CALL.REL.NOINC `($__internal_24_$__cuda_sm70_shflsync_down) ;  /* 0x0000095000007944 */ /* 0x01efea0003c00000 */
[----:B-1----:R-:W-:Y:S01]  /*f290*/  MOV R70, R66 ;  /* 0x0000004200467202 */ /* 0x002fe20000000f00 */
[----:B------:R-:W-:Y:S01]  /*f2a0*/  HFMA2.MMA R66, -RZ, RZ, 0, 2.384185791015625e-07 ;  /* 0x00000004ff427435 */ /* 0x000fe200000001ff */
[----:B------:R-:W-:Y:S02]  /*f2b0*/  MOV R75, R69 ;  /* 0x00000045004b7202 */ /* 0x000fe40000000f00 */
[----:B------:R-:W-:Y:S02]  /*f2c0*/  MOV R76, 0x1f ;  /* 0x0000001f004c7802 */ /* 0x000fe40000000f00 */
[----:B------:R-:W-:-:S02]  /*f2d0*/  MOV R65, 0xffffffff ;  /* 0xffffffff00417802 */ /* 0x000fc40000000f00 */
[----:B------:R-:W-:Y:S02]  /*f2e0*/  MOV R64, 0xf300 ;  /* 0x0000f30000407802 */ /* 0x000fe40000000f00 */
[----:B------:R-:W-:Y:S05]  /*f2f0*/  CALL.REL.NOINC `($__internal_24_$__cuda_sm70_shflsync_down) ;  /* 0x000008e000007944 */ /* 0x000fea0003c00000 */
[----:B-1----:R-:W-:Y:S01]  /*f300*/  MOV R71, R66 ;  /* 0x0000004200477202 */ /* 0x002fe20000000f00 */
[----:B------:R-:W-:Y:S01]  /*f310*/  HFMA2.MMA R66, -RZ, RZ, 0, 2.384185791015625e-07 ;  /* 0x00000004ff427435 */ /* 0x000fe200000001ff */
[----:B------:R-:W-:Y:S02]  /*f320*/  MOV R75, R67 ;  /* 0x00000043004b7202 */ /* 0x000fe40000000f00 */
[----:B------:R-:W-:Y:S02]  /*f330*/  MOV R76, 0x1f ;  /* 0x0000001f004c7802 */ /* 0x000fe40000000f00 */
[----:B------:R-:W-:Y:S02]  /*f340*/  MOV R65, 0xffffffff ;  /* 0xffffffff00417802 */ /* 0x000fe40000000f00 */
[----:B------:R-:W-:Y:S02]  /*f350*/  MOV R64, 0xf370 ;  /* 0x0000f37000407802 */ /* 0x000fe40000000f00 */
[----:B------:R-:W-:Y:S05]  /*f360*/  CALL.REL.NOINC `($__internal_24_$__cuda_sm70_shflsync_down) ;  /* 0x0000087000007944 */ /* 0x000fea0003c00000 */
[----:B-1----:R-:W-:Y:S05]  /*f370*/  BRA `(.L_x_1029) ;  /* 0xffff88d000007947 */ /* 0x002fea000383ffff */
.L_x_934:
[----:B0-----:R-:W-:Y:S01]  /*f380*/  HFMA2.MMA R66, -RZ, RZ, 0, 4.76837158203125e-07 ;  /* 0x00000008ff427435 */ /* 0x001fe200000001ff */
[----:B------:R-:W-:Y:S02]  /*f390*/  MOV R75, R73 ;  /* 0x00000049004b7202 */ /* 0x000fe40000000f00 */
[----:B------:R-:W-:-:S02]  /*f3a0*/  MOV R76, 0x1f ;  /* 0x0000001f004c7802 */ /* 0x000fc40000000f00 */
[----:B------:R-:W-:Y:S02]  /*f3b0*/  MOV R65, 0xffffffff ;  /* 0xffffffff00417802 */ /* 0x000fe40000000f00 */
[----:B------:R-:W-:Y:S02]  /*f3c0*/  MOV R64, 0xf3e0 ;  /* 0x0000f3e000407802 */ /* 0x000fe40000000f00 */
[----:B-1234-:R-:W-:Y:S05]  /*f3d0*/  CALL.REL.NOINC `($__internal_24_$__cuda_sm70_shflsync_down) ;  /* 0x0000080000007944 */ /* 0x01efea0003c00000 */
[----:B-1----:R-:W-:Y:S01]  /*f3e0*/  MOV R68, R66 ;  /* 0x0000004200447202 */ /* 0x002fe20000000f00 */
[----:B------:R-:W-:Y:S01]  /*f3f0*/  HFMA2.MMA R66, -RZ, RZ, 0, 4.76837158203125e-07 ;  /* 0x00000008ff427435 */ /* 0x000fe200000001ff */
[----:B------:R-:W-:Y:S02]  /*f400*/  MOV R75, R74 ;  /* 0x0000004a004b7202 */ /* 0x000fe40000000f00 */
[----:B------:R-:W-:Y:S02]  /*f410*/  MOV R76, 0x1f ;  /* 0x0000001f004c7802 */ /* 0x000fe40000000f00 */
[----:B------:R-:W-:Y:S02]  /*f420*/  MOV R65, 0xffffffff ;  /* 0xffffffff00417802 */ /* 0x000fe40000000f00 */
[----:B------:R-:W-:-:S02]  /*f430*/  MOV R64, 0xf450 ;  /* 0x0000f45000407802 */ /* 0x000fc40000000f00 */
[----:B------:R-:W-:Y:S05]  /*f440*/  CALL.REL.NOINC `($__internal_24_$__cuda_sm70_shflsync_down) ;  /* 0x0000079000007944 */ /* 0x000fea0003c00000 */
[----:B-1----:R-:W-:Y:S01]  /*f450*/  MOV R70, R66 ;  /* 0x0000004200467202 */ /* 0x002fe20000000f00 */
[----:B------:R-:W-:Y:S01]  /*f460*/  HFMA2.MMA R66, -RZ, RZ, 0, 4.76837158203125e-07 ;  /* 0x00000008ff427435 */ /* 0x000fe200000001ff */
[----:B------:R-:W-:-:S02]  /*f470*/  MOV R75, R69 ;  /* 0x00000045004b7202 */ /* 0x000fc40000000f00 */
[----:B------:R-:W-:Y:S02]  /*f480*/  MOV R76, 0x1f ;  /* 0x0000001f004c7802 */ /* 0x000fe40000000f00 */
[----:B------:R-:W-:Y:S02]  /*f490*/  MOV R65, 0xffffffff ;  /* 0xffffffff00417802 */ /* 0x000fe40000000f00 */
[----:B------:R-:W-:Y:S02]  /*f4a0*/  MOV R64, 0xf4c0 ;  /* 0x0000f4c000407802 */ /* 0x000fe40000000f00 */
[----:B------:R-:W-:Y:S05]  /*f4b0*/  CALL.REL.NOINC `($__internal_24_$__cuda_sm70_shflsync_down) ;  /* 0x0000072000007944 */ /* 0x000fea0003c00000 */
[----:B-1----:R-:W-:Y:S01]  /*f4c0*/  MOV R71, R66 ;  /* 0x0000004200477202 */ /* 0x002fe20000000f00 */
[----:B------:R-:W-:Y:S01]  /*f4d0*/  HFMA2.MMA R66, -RZ, RZ, 0, 4.76837158203125e-07 ;  /* 0x00000008ff427435 */ /* 0x000fe200000001ff */
[----:B------:R-:W-:Y:S02]  /*f4e0*/  MOV R75, R67 ;  /* 0x00000043004b7202 */ /* 0x000fe40000000f00 */
[----:B------:R-:W-:Y:S02]  /*f4f0*/  MOV R76, 0x1f ;  /* 0x0000001f004c7802 */ /* 0x000fe40000000f00 */
[----:B------:R-:W-:-:S02]  /*f500*/  MOV R65, 0xffffffff ;  /* 0xffffffff00417802 */ /* 0x000fc40000000f00 */
[----:B------:R-:W-:Y:S02]  /*f510*/  MOV R64, 0xf530 ;  /* 0x0000f53000407802 */ /* 0x000fe40000000f00 */
[----:B------:R-:W-:Y:S05]  /*f520*/  CALL.REL.NOINC `($__internal_24_$__cuda_sm70_shflsync_down) ;  /* 0x000006b000007944 */ /* 0x000fea0003c00000 */
[----:B-1----:R-:W-:Y:S05]  /*f530*/  BRA `(.L_x_1030) ;  /* 0xffff886000007947 */ /* 0x002fea000383ffff */
.L_x_937:
[----:B0-----:R-:W-:Y:S01]  /*f540*/  HFMA2.MMA R66, -RZ, RZ, 0, 9.5367431640625e-07 ;  /* 0x00000010ff427435 */ /* 0x001fe200000001ff */
[----:B------:R-:W-:Y:S02]  /*f550*/  MOV R75, R73 ;  /* 0x00000049004b7202 */ /* 0x000fe40000000f00 */
[----:B------:R-:W-:Y:S02]  /*f560*/  MOV R76, 0x1f ;  /* 0x0000001f004c7802 */ /* 0x000fe40000000f00 */
[----:B------:R-:W-:Y:S02]  /*f570*/  MOV R65, 0xffffffff ;  /* 0xffffffff00417802 */ /* 0x000fe40000000f00 */
[----:B------:R-:W-:Y:S02]  /*f580*/  MOV R64, 0xf5a0 ;  /* 0x0000f5a000407802 */ /* 0x000fe40000000f00 */
[----:B-1234-:R-:W-:Y:S05]  /*f590*/  CALL.REL.NOINC `($__internal_24_$__cuda_sm70_shflsync_down) ;  /* 0x0000064000007944 */ /* 0x01efea0003c00000 */
[----:B-1----:R-:W-:Y:S01]  /*f5a0*/  MOV R68, R66 ;  /* 0x0000004200447202 */ /* 0x002fe20000000f00 */
[----:B------:R-:W-:Y:S05]  /*f5b0*/  BRA `(.L_x_1031) ;  /* 0xffff890000007947 */ /* 0x000fea000383ffff */
.L_x_938:
[----:B0-----:R-:W-:Y:S01]  /*f5c0*/  HFMA2.MMA R66, -RZ, RZ, 0, 9.5367431640625e-07 ;  /* 0x00000010ff427435 */ /* 0x001fe200000001ff */
[----:B------:R-:W-:Y:S02]  /*f5d0*/  MOV R75, R74 ;  /* 0x0000004a004b7202 */ /* 0x000fe40000000f00 */
[----:B------:R-:W-:-:S02]  /*f5e0*/  MOV R76, 0x1f ;  /* 0x0000001f004c7802 */ /* 0x000fc40000000f00 */
[----:B------:R-:W-:Y:S02]  /*f5f0*/  MOV R65, 0xffffffff ;  /* 0xffffffff00417802 */ /* 0x000fe40000000f00 */
[----:B------:R-:W-:Y:S02]  /*f600*/  MOV R64, 0xf620 ;  /* 0x0000f62000407802 */ /* 0x000fe40000000f00 */
[----:B-1234-:R-:W-:Y:S05]  /*f610*/  CALL.REL.NOINC `($__internal_24_$__cuda_sm70_shflsync_down) ;  /* 0x000005c000007944 */ /* 0x01efea0003c00000 */
[----:B-1----:R-:W-:Y:S01]  /*f620*/  MOV R70, R66 ;  /* 0x0000004200467202 */ /* 0x002fe20000000f00 */
[----:B------:R-:W-:Y:S01]  /*f630*/  HFMA2.MMA R66, -RZ, RZ, 0, 9.5367431640625e-07 ;  /* 0x00000010ff427435 */ /* 0x000fe200000001ff */
[----:B------:R-:W-:Y:S02]  /*f640*/  MOV R75, R69 ;  /* 0x00000045004b7202 */ /* 0x000fe40000000f00 */
[----:B------:R-:W-:Y:S02]  /*f650*/  MOV R76, 0x1f ;  /* 0x0000001f004c7802 */ /* 0x000fe40000000f00 */
[----:B------:R-:W-:Y:S02]  /*f660*/  MOV R65, 0xffffffff ;  /* 0xffffffff00417802 */ /* 0x000fe40000000f00 */
[----:B------:R-:W-:-:S02]  /*f670*/  MOV R64, 0xf690 ;  /* 0x0000f69000407802 */ /* 0x000fc40000000f00 */
[----:B------:R-:W-:Y:S05]  /*f680*/  CALL.REL.NOINC `($__internal_24_$__cuda_sm70_shflsync_down) ;  /* 0x0000055000007944 */ /* 0x000fea0003c00000 */
[----:B-1----:R-:W-:Y:S01]  /*f690*/  MOV R71, R66 ;  /* 0x0000004200477202 */ /* 0x002fe20000000f00 */
[----:B------:R-:W-:Y:S01]  /*f6a0*/  HFMA2.MMA R66, -RZ, RZ, 0, 9.5367431640625e-07 ;  /* 0x00000010ff427435 */ /* 0x000fe200000001ff */
[----:B------:R-:W-:-:S02]  /*f6b0*/  MOV R75, R67 ;  /* 0x00000043004b7202 */ /* 0x000fc40000000f00 */
[----:B------:R-:W-:Y:S02]  /*f6c0*/  MOV R76, 0x1f ;  /* 0x0000001f004c7802 */ /* 0x000fe40000000f00 */
[----:B------:R-:W-:Y:S02]  /*f6d0*/  MOV R65, 0xffffffff ;  /* 0xffffffff00417802 */ /* 0x000fe40000000f00 */
[----:B------:R-:W-:Y:S02]  /*f6e0*/  MOV R64, 0xf700 ;  /* 0x0000f70000407802 */ /* 0x000fe40000000f00 */
[----:B------:R-:W-:Y:S05]  /*f6f0*/  CALL.REL.NOINC `($__internal_24_$__cuda_sm70_shflsync_down) ;  /* 0x000004e000007944 */ /* 0x000fea0003c00000 */
[----:B-1----:R-:W-:Y:S05]  /*f700*/  BRA `(.L_x_1032) ;  /* 0xffff87f000007947 */ /* 0x002fea000383ffff */
.L_x_941:
[----:B0-----:R-:W-:Y:S01]  /*f710*/  HFMA2.MMA R66, -RZ, RZ, 0, 0 ;  /* 0x00000000ff427435 */ /* 0x001fe200000001ff */
[----:B------:R-:W-:Y:S02]  /*f720*/  MOV R64, R73 ;  /* 0x0000004900407202 */ /* 0x000fe40000000f00 */
[----:B------:R-:W-:-:S03]  /*f730*/  MOV R65, 0xf750 ;  /* 0x0000f75000417802 */ /* 0x000fc60000000f00 */
[----:B-1234-:R-:W-:Y:S05]  /*f740*/  CALL.REL.NOINC `($__internal_25_$__cuda_sm70_shflsync_idx_p) ;  /* 0x000004d000007944 */ /* 0x01efea0003c00000 */
        /* <DEDUP_REMOVED lines=15> */
[----:B------:R-:W-:Y:S02]  /*f840*/  MOV R72, R68 ;  /* 0x0000004400487202 */ /* 0x000fe40000000f00 */
[----:B-1----:R-:W-:Y:S01]  /*f850*/  MOV R68, R66 ;  /* 0x0000004200447202 */ /* 0x002fe20000000f00 */
[----:B------:R-:W-:Y:S01]  /*f860*/  HFMA2.MMA R66, -RZ, RZ, 0, 5.9604644775390625e-08 ;  /* 0x00000001ff427435 */ /* 0x000fe200000001ff */
[----:B------:R-:W-:Y:S02]  /*f870*/  MOV R75, R73 ;  /* 0x00000049004b7202 */ /* 0x000fe40000000f00 */
[----:B------:R-:W-:-:S02]  /*f880*/  MOV R76, 0x1f ;  /* 0x0000001f004c7802 */ /* 0x000fc40000000f00 */
[----:B------:R-:W-:Y:S02]  /*f890*/  MOV R65, 0xffffffff ;  /* 0xffffffff00417802 */ /* 0x000fe40000000f00 */
[----:B------:R-:W-:Y:S02]  /*f8a0*/  MOV R64, 0xf8c0 ;  /* 0x0000f8c000407802 */ /* 0x000fe40000000f00 */
[----:B0-2---:R-:W-:Y:S05]  /*f8b0*/  CALL.REL.NOINC `($__internal_24_$__cuda_sm70_shflsync_down) ;  /* 0x0000032000007944 */ /* 0x005fea0003c00000 */
[----:B-1----:R-:W-:Y:S01]  /*f8c0*/  MOV R73, R66 ;  /* 0x0000004200497202 */ /* 0x002fe20000000f00 */
[----:B------:R-:W-:Y:S01]  /*f8d0*/  HFMA2.MMA R66, -RZ, RZ, 0, 5.9604644775390625e-08 ;  /* 0x00000001ff427435 */ /* 0x000fe200000001ff */
[----:B------:R-:W-:Y:S02]  /*f8e0*/  MOV R75, R74 ;  /* 0x0000004a004b7202 */ /* 0x000fe40000000f00 */
[----:B------:R-:W-:Y:S02]  /*f8f0*/  MOV R76, 0x1f ;  /* 0x0000001f004c7802 */ /* 0x000fe40000000f00 */
[----:B------:R-:W-:Y:S02]  /*f900*/  MOV R65, 0xffffffff ;  /* 0xffffffff00417802 */ /* 0x000fe40000000f00 */
[----:B------:R-:W-:-:S02]  /*f910*/  MOV R64, 0xf930 ;  /* 0x0000f93000407802 */ /* 0x000fc40000000f00 */
[----:B------:R-:W-:Y:S05]  /*f920*/  CALL.REL.NOINC `($__internal_24_$__cuda_sm70_shflsync_down) ;  /* 0x000002b000007944 */ /* 0x000fea0003c00000 */
        /* <DEDUP_REMOVED lines=14> */
[----:B-1----:R-:W-:Y:S01]  /*fa10*/  MOV R76, R66 ;  /* 0x00000042004c7202 */ /* 0x002fe20000000f00 */
[----:B------:R-:W-:Y:S01]  /*fa20*/  FMUL.FTZ R66, R62, R70 ;  /* 0x000000463e427220 */ /* 0x000fe20000410000 */
[----:B------:R-:W-:Y:S01]  /*fa30*/  MOV R64, R60 ;  /* 0x0000003c00407202 */ /* 0x000fe20000000f00 */
[CC--:B------:R-:W-:Y:S01]  /*fa40*/  FMUL.FTZ R78, R60.reuse, R71.reuse ;  /* 0x000000473c4e7220 */ /* 0x0c0fe20000410000 */
[----:B------:R-:W-:Y:S01]  /*fa50*/  MOV R65, 0xfad0 ;  /* 0x0000fad000417802 */ /* 0x000fe20000000f00 */
[-C--:B------:R-:W-:Y:S02]  /*fa60*/  FMUL.FTZ R67, R60, R70.reuse ;  /* 0x000000463c437220 */ /* 0x080fe40000410000 */
[-C--:B------:R-:W-:Y:S02]  /*fa70*/  FMUL.FTZ R77, R63, R70.reuse ;  /* 0x000000463f4d7220 */ /* 0x080fe40000410000 */
[----:B------:R-:W-:Y:S02]  /*fa80*/  FMUL.FTZ R60, R61, R70 ;  /* 0x000000463d3c7220 */ /* 0x000fe40000410000 */
[-C--:B------:R-:W-:Y:S01]  /*fa90*/  FFMA.FTZ R70, R63, R71.reuse, R66 ;  /* 0x000000473f467223 */ /* 0x080fe20000010042 */
[----:B------:R-:W-:Y:S01]  /*faa0*/  HFMA2.MMA R66, -RZ, RZ, 0, 0 ;  /* 0x00000000ff427435 */ /* 0x000fe200000001ff */
[----:B------:R-:W-:-:S05]  /*fab0*/  FFMA.FTZ R77, R62, R71, -R77 ;  /* 0x000000473e4d7223 */ /* 0x000fca000001084d */
[----:B------:R-:W-:Y:S05]  /*fac0*/  CALL.REL.NOINC `($__internal_25_$__cuda_sm70_shflsync_idx_p) ;  /* 0x0000015000007944 */ /* 0x000fea0003c00000 */
        /* <DEDUP_REMOVED lines=17> */
        .weak           $__internal_24_$__cuda_sm70_shflsync_down
        .type           $__internal_24_$__cuda_sm70_shflsync_down,@function
        .size           $__internal_24_$__cuda_sm70_shflsync_down,($__internal_25_$__cuda_sm70_shflsync_idx_p - $__internal_24_$__cuda_sm70_shflsync_down)
$__internal_24_$__cuda_sm70_shflsync_down:
[----:B------:R-:W-:Y:S04]  /*fbe0*/  WARPSYNC R65 ;  /* 0x0000004100007348 */ /* 0x000fe80003800000 */
[----:B------:R0:W1:Y:S02]  /*fbf0*/  SHFL.DOWN PT, R66, R75, R66, R76 ;  /* 0x080000424b427389 */ /* 0x00006400000e004c */
[----:B0-----:R-:W-:-:S06]  /*fc00*/  HFMA2.MMA R65, -RZ, RZ, 0, 0 ;  /* 0x00000000ff417435 */ /* 0x001fcc00000001ff */
[----:B------:R-:W-:Y:S05]  /*fc10*/  RET.REL.NODEC R64 `(_Z25selective_scan_bwd_kernelI32Selective_Scan_bwd_kernel_traitsILi128ELi16ELb0ELb1ELb0ELb0ELb0EN3c108BFloat16ENS1_7complexIfEEEEv12SSMParamsBwd) ;  /* 0xffff03e040007950 */ /* 0x000fea0003c3ffff */
        .weak           $__internal_25_$__cuda_sm70_shflsync_idx_p
        .type           $__internal_25_$__cuda_sm70_shflsync_idx_p,@function
        .size           $__internal_25_$__cuda_sm70_shflsync_idx_p,($__internal_26_$__cuda_sm70_shflsync_up - $__internal_25_$__cuda_sm70_shflsync_idx_p)
$__internal_25_$__cuda_sm70_shflsync_idx_p:
        /* <DEDUP_REMOVED lines=8> */
[----:B------:R-:W-:Y:S05]  /*fca0*/  RET.REL.NODEC R64 `(_Z25selective_scan_bwd_kernelI32Selective_Scan_bwd_kernel_traitsILi128ELi16ELb0ELb1ELb0ELb0ELb0EN3c108BFloat16ENS1_7complexIfEEEEv12SSMParamsBwd) ;  /* 0xffff035040007950 */ /* 0x000fea0003c3ffff */
        .weak           $__internal_26_$__cuda_sm70_shflsync_up
        .type           $__internal_26_$__cuda_sm70_shflsync_up,@function
        .size           $__internal_26_$__cuda_sm70_shflsync_up,(.L_x_14458 - $__internal_26_$__cuda_sm70_shflsync_up)
$__internal_26_$__cuda_sm70_shflsync_up:
[----:B------:R-:W-:Y:S04]  /*fcb0*/  WARPSYNC R75 ;  /* 0x0000004b00007348 */ /* 0x000fe80003800000 */
[----:B------:R0:W1:Y:S02]  /*fcc0*/  SHFL.UP PT, R66, R65, R66, R214 ;  /* 0x0400004241427389 */ /* 0x00006400000e00d6 */
[----:B0-----:R-:W-:-:S04]  /*fcd0*/  MOV R65, 0x0 ;  /* 0x0000000000417802 */ /* 0x001fc80000000f00 */
[----:B------:R-:W-:Y:S05]  /*fce0*/  RET.REL.NODEC R64 `(_Z25selective_scan_bwd_kernelI32Selective_Scan_bwd_kernel_traitsILi128ELi16ELb0ELb1ELb0ELb0ELb0EN3c108BFloat16ENS1_7complexIfEEEEv12SSMParamsBwd) ;  /* 0xffff031040007950 */ /* 0x000fea0003c3ffff */
.L_x_1034:
        /* <DEDUP_REMOVED lines=9> */
.L_x_14458:


//--------------------- .text._Z25selective_scan_bwd_kernelI32Selective_Scan_bwd_kernel_traitsILi128ELi16ELb0ELb1ELb0ELb0ELb1EN3c108BFloat16ENS1_7complexIfEEEEv12SSMParamsBwd --------------------------
	.section	.text._Z25selective_scan_bwd_kernelI32Selective_Scan_bwd_kernel_traitsILi128ELi16ELb0ELb1ELb0ELb0ELb1EN3c108BFloat16ENS1_7complexIfEEEEv12SSMParamsBwd,"ax",@progbits
	.sectioninfo	@"SHI_REGISTERS=255"
	.align	128
        .global         _Z25selective_scan_bwd_kernelI32Selective_Scan_bwd_kernel_traitsILi128ELi16ELb0ELb1ELb0ELb0ELb1EN3c108BFloat16ENS1_7complexIfEEEEv12SSMParamsBwd
        .type           _Z25selective_scan_bwd_kernelI32Selective_Scan_bwd_kernel_traitsILi128ELi16ELb0ELb1ELb0ELb0ELb1EN3c108BFloat16ENS1_7complexIfEEEEv12SSMParamsBwd,@function
        .size           _Z25selective_scan_bwd_kernelI32Selective_Scan_bwd_kernel_traitsILi128ELi16ELb0ELb1ELb0ELb0ELb1EN3c108BFloat16ENS1_7complexIfEEEEv12SSMParamsBwd,(.L_x_14461 - _Z25selective_scan_bwd_kernelI32Selective_Scan_bwd_kernel_traitsILi128ELi16ELb0ELb1ELb0ELb0ELb1EN3c108BFloat16ENS1_7complexIfEEEEv12SSMParamsBwd)
        .other          _Z25selective_scan_bwd_kernelI32Selective_Scan_bwd_kernel_traitsILi128ELi16ELb0ELb1ELb0ELb0ELb1EN3c108BFloat16ENS1_7complexIfEEEEv12SSMParamsBwd,@"STO_CUDA_ENTRY STV_DEFAULT"
_Z25selective_scan_bwd_kernelI32Selective_Scan_bwd_kernel_traitsILi128ELi16ELb0ELb1ELb0ELb0ELb1EN3c108BFloat16ENS1_7complexIfEEEEv12SSMParamsBwd:
.text._Z25selective_scan_bwd_kernelI32Selective_Scan_bwd_kernel_traitsILi128ELi16ELb0ELb1ELb0ELb0ELb1EN3c108BFloat16ENS1_7complexIfEEEEv12SSMParamsBwd:
        /* <DEDUP_REMOVED lines=167> */
.L_x_1147:
        /* <DEDUP_REMOVED lines=356> */
[----:B------:R-:W-:Y:S01]  /*20b0*/  STL [R1+0x4], R128 ;  /* 0x0000048001007387 */ /* 0x000fe20000100800 */
[----:B------:R-:W-:-:S02]  /*20c0*/  LEA.HI.X R3, R61, R3, R62, 0x1, P4 ;  /* 0x000000033d037211 */ /* 0x000fc400020f0c3e */
        /* <DEDUP_REMOVED lines=463> */
.L_x_1037:
[----:B-1----:R-:W-:Y:S05]  /*3dc0*/  BSYNC B0 ;  /* 0x0000000000007941 */ /* 0x002fea0003800000 */
.L_x_1036:
        /* <DEDUP_REMOVED lines=38> */
[----:B------:R0:W-:Y:S01]  /*4030*/  @!P4 STG.E.U16 [R2.64+-0xe00], R117 ;  /* 0xfff200750200c986 */ /* 0x0001e2000c101520 */
        /* <DEDUP_REMOVED lines=24> */
[----:B------:R-:W-:Y:S01]  /*41c0*/  ISETP.NE.U32.AND P0, PT, RZ, c[0x0][0x270], PT ;  /* 0x00009c00ff007a0c */ /* 0x000fe20003f05070 */
[----:B0-----:R-:W-:Y:S01]  /*41d0*/  FADD.FTZ R117, R38, UR5 ;  /* 0x0000000526757e21 */ /* 0x001fe20008010000 */
[----:B------:R-:W-:Y:S01]  /*41e0*/  PRMT R15, RZ, 0x5410, R15 ;  /* 0x00005410ff0f7816 */ /* 0x000fe2000000000f */
[----:B------:R-:W-:Y:S01]  /*41f0*/  @!P4 STG.E.U16 [R2.64+-0xd00], R129 ;  /* 0xfff300810200c986 */ /* 0x000fe2000c101520 */
[----:B------:R-:W-:Y:S01]  /*4200*/  ISETP.NE.AND.EX P0, PT, RZ, c[0x0][0x274], PT, P0 ;  /* 0x00009d00ff007a0c */ /* 0x000fe20003f05300 */
[----:B------:R-:W-:Y:S01]  /*4210*/  FADD.FTZ R116, R37, UR5 ;  /* 0x0000000525747e21 */ /* 0x000fe20008010000 */
[----:B------:R-:W-:Y:S01]  /*4220*/  PRMT R13, RZ, 0x5410, R13 ;  /* 0x00005410ff0d7816 */ /* 0x000fe2000000000d */
[----:B------:R-:W-:Y:S01]  /*4230*/  @!P5 STG.E.U16 [R2.64+-0xcc0], R131 ;  /* 0xfff340830200d986 */ /* 0x000fe2000c101520 */
[----:B------:R-:W-:Y:S01]  /*4240*/  PRMT R11, RZ, 0x5410, R11 ;  /* 0x00005410ff0b7816 */ /* 0x000fe2000000000b */
[----:B------:R-:W-:Y:S01]  /*4250*/  FADD.FTZ R115, R36, UR5 ;  /* 0x0000000524737e21 */ /* 0x000fe20008010000 */
[----:B------:R-:W-:Y:S01]  /*4260*/  PRMT R9, RZ, 0x5410, R9 ;  /* 0x00005410ff097816 */ /* 0x000fe20000000009 */
[----:B------:R-:W-:Y:S01]  /*4270*/  @!P1 STG.E.U16 [R2.64+-0xc80], R133 ;  /* 0xfff3808502009986 */ /* 0x000fe2000c101520 */
[----:B------:R-:W-:Y:S01]  /*4280*/  PRMT R7, RZ, 0x5410, R7 ;  /* 0x00005410ff077816 */ /* 0x000fe20000000007 */
[----:B------:R-:W-:-:S02]  /*4290*/  FADD.FTZ R114, R33, UR5 ;  /* 0x0000000521727e21 */ /* 0x000fc40008010000 */
[----:B------:R-:W-:Y:S01]  /*42a0*/  @!P3 STG.E.U16 [R2.64+-0xc40], R135 ;  /* 0xfff3c0870200b986 */ /* 0x000fe2000c101520 */
[----:B------:R-:W-:Y:S02]  /*42b0*/  FADD.FTZ R112, R29, UR5 ;  /* 0x000000051d707e21 */ /* 0x000fe40008010000 */
[----:B-1----:R-:W-:Y:S01]  /*42c0*/  FADD.FTZ R111, R27, UR5 ;  /* 0x000000051b6f7e21 */ /* 0x002fe20008010000 */
[----:B------:R0:W-:Y:S01]  /*42d0*/  @!P2 STG.E.U16 [R2.64+-0xe80], R113 ;  /* 0xfff180710200a986 */ /* 0x0001e2000c101520 */
[----:B------:R-:W-:Y:S01]  /*42e0*/  ISETP.GE.AND P2, PT, R30, R137, PT ;  /* 0x000000891e00720c */ /* 0x000fe20003f46270 */
[----:B------:R-:W-:Y:S02]  /*42f0*/  FADD.FTZ R110, R25, UR5 ;  /* 0x00000005196e7e21 */ /* 0x000fe40008010000 */
[----:B------:R-:W-:Y:S02]  /*4300*/  FADD.FTZ R109, R21, UR5 ;  /* 0x00000005156d7e21 */ /* 0x000fe40008010000 */
[----:B------:R-:W-:-:S02]  /*4310*/  FADD.FTZ R108, R19, UR5 ;  /* 0x00000005136c7e21 */ /* 0x000fc40008010000 */
[----:B--2---:R-:W-:Y:S02]  /*4320*/  FADD.FTZ R107, R17, UR5 ;  /* 0x00000005116b7e21 */ /* 0x004fe40008010000 */
[----:B------:R-:W-:Y:S02]  /*4330*/  FADD.FTZ R106, R15, UR5 ;  /* 0x000000050f6a7e21 */ /* 0x000fe40008010000 */
[----:B0-----:R-:W-:Y:S02]  /*4340*/  FADD.FTZ R113, R31, UR5 ;  /* 0x000000051f717e21 */ /* 0x001fe40008010000 */
[----:B------:R0:W-:Y:S01]  /*4350*/  @!P2 STG.E.U16 [R2.64+-0xfc0], R103 ;  /* 0xfff040670200a986 */ /* 0x0001e2000c101520 */
[----:B------:R-:W-:Y:S02]  /*4360*/  FADD.FTZ R105, R13, UR5 ;  /* 0x000000050d697e21 */ /* 0x000fe40008010000 */
[----:B------:R-:W-:Y:S02]  /*4370*/  FADD.FTZ R104, R11, UR5 ;  /* 0x000000050b687e21 */ /* 0x000fe40008010000 */
[----:B------:R-:W-:-:S02]  /*4380*/  FADD.FTZ R102, R7, UR5 ;  /* 0x0000000507667e21 */ /* 0x000fc40008010000 */
[----:B------:R-:W-:Y:S02]  /*4390*/  FMUL.FTZ R61, R61, R35 ;  /* 0x000000233d3d7220 */ /* 0x000fe40000410000 */
[----:B------:R-:W-:Y:S02]  /*43a0*/  FMUL.FTZ R62, R62, R44 ;  /* 0x0000002c3e3e7220 */ /* 0x000fe40000410000 */
[----:B------:R-:W-:Y:S02]  /*43b0*/  FMUL.FTZ R64, R64, R47 ;  /* 0x0000002f40407220 */ /* 0x000fe40000410000 */
[----:B0-----:R-:W-:Y:S02]  /*43c0*/  FADD.FTZ R103, R9, UR5 ;  /* 0x0000000509677e21 */ /* 0x001fe40008010000 */
        /* <DEDUP_REMOVED lines=12> */
[----:B------:R-:W-:Y:S01]  /*4490*/  FMUL.FTZ R39, R39, R65 ;  /* 0x0000004127277220 */ /* 0x000fe20000410000 */
[----:B------:R-:W-:Y:S05]  /*44a0*/  @!P0 BRA `(.L_x_1038) ;  /* 0x0000087000008947 */ /* 0x000fea0003800000 */
[----:B------:R-:W-:Y:S01]  /*44b0*/  BAR.SYNC.DEFER_BLOCKING 0x0 ;  /* 0x0000000000007b1d */ /* 0x000fe20000010000 */
[----:B------:R-:W-:-:S02]  /*44c0*/  FMUL.FTZ R34, R35, R34 ;  /* 0x0000002223227220 */ /* 0x000fc40000410000 */
        /* <DEDUP_REMOVED lines=89> */
.L_x_1040:
[----:B------:R-:W-:Y:S05]  /*4a60*/  BSYNC B0 ;  /* 0x0000000000007941 */ /* 0x000fea0003800000 */
.L_x_1039:
        /* <DEDUP_REMOVED lines=43> */
.L_x_1038:
[----:B0-----:R-:W2:Y:S01]  /*4d20*/  LDL.LU R2, [R1+0x14] ;  /* 0x0000140001027983 */ /* 0x001ea20000300800 */
[----:B------:R-:W-:Y:S01]  /*4d30*/  PRMT R0, RZ, 0x5410, R194 ;  /* 0x00005410ff007816 */ /* 0x000fe200000000c2 */
[----:B------:R-:W-:Y:S01]  /*4d40*/  HFMA2.MMA R101, -RZ, RZ, 0, 0 ;  /* 0x00000000ff657435 */ /* 0x000fe200000001ff */
[----:B------:R-:W-:Y:S01]  /*4d50*/  FMUL.FTZ R232, R61, UR4 ;  /* 0x000000043de87c20 */ /* 0x000fe20008410000 */
[----:B------:R-:W-:Y:S01]  /*4d60*/  HFMA2.MMA R208, -RZ, RZ, 0, 0 ;  /* 0x00000000ffd07435 */ /* 0x000fe200000001ff */
[----:B------:R-:W-:Y:S01]  /*4d70*/  FMUL.FTZ R231, R62, UR4 ;  /* 0x000000043ee77c20 */ /* 0x000fe20008410000 */
[----:B------:R-:W-:Y:S01]  /*4d80*/  MOV R215, RZ ;  /* 0x000000ff00d77202 */ /* 0x000fe20000000f00 */
        /* <DEDUP_REMOVED lines=25> */
[----:B------:R-:W-:Y:S01]  /*4f20*/  FFMA.FTZ R3, R62, R0, R3 ;  /* 0x000000003e037223 */ /* 0x000fe20000010003 */
[----:B------:R-:W-:-:S05]  /*4f30*/  PRMT R0, RZ, 0x5410, R193 ;  /* 0x00005410ff007816 */ /* 0x000fca00000000c1 */
        /* <DEDUP_REMOVED lines=16> */
[----:B------:R-:W-:Y:S01]  /*5040*/  FFMA.FTZ R3, R50, R0, R3 ;  /* 0x0000000032037223 */ /* 0x000fe20000010003 */
[----:B------:R-:W-:-:S05]  /*5050*/  PRMT R0, RZ, 0x5410, R158 ;  /* 0x00005410ff007816 */ /* 0x000fca000000009e */
[----:B------:R-:W-:Y:S01]  /*5060*/  FFMA.FTZ R3, R46, R0, R3 ;  /* 0x000000002e037223 */ /* 0x000fe20000010003 */
[----:B------:R-:W-:-:S05]  /*5070*/  PRMT R0, RZ, 0x5410, R157 ;  /* 0x00005410ff007816 */ /* 0x000fca000000009d */
        /* <DEDUP_REMOVED lines=11> */
[----:B------:R-:W-:Y:S01]  /*5130*/  FADD.FTZ R91, R83, R83 ;  /* 0x00000053535b7221 */ /* 0x000fe20000010000 */
[----:B------:R-:W-:Y:S01]  /*5140*/  MOV R101, RZ ;  /* 0x000000ff00657202 */ /* 0x000fe20000000f00 */
[----:B------:R-:W-:Y:S01]  /*5150*/  FADD.FTZ R90, R84, R84 ;  /* 0x00000054545a7221 */ /* 0x000fe20000010000 */
[----:B------:R-:W-:Y:S01]  /*5160*/  ULEA.HI UR7, UR38, UR38, URZ, 0x1 ;  /* 0x0000002626077291 */ /* 0x000fe2000f8f083f */
[----:B------:R-:W-:Y:S01]  /*5170*/  FADD.FTZ R100, R61, R61 ;  /* 0x0000003d3d647221 */ /* 0x000fe20000010000 */
[----:B------:R-:W-:Y:S01]  /*5180*/  UMOV UR8, URZ ;  /* 0x0000003f00087c82 */ /* 0x000fe20008000000 */
[----:B------:R-:W-:Y:S01]  /*5190*/  FADD.FTZ R99, R62, R62 ;  /* 0x0000003e3e637221 */ /* 0x000fe20000010000 */
[----:B------:R-:W-:Y:S01]  /*51a0*/  ULOP3.LUT UR7, UR7, 0xfffffe, URZ, 0xc0, !UPT ;  /* 0x00fffffe07077892 */ /* 0x000fe2000f8ec03f */
[----:B------:R-:W-:Y:S01]  /*51b0*/  FADD.FTZ R98, R64, R64 ;  /* 0x0000004040627221 */ /* 0x000fe20000010000 */
[----:B------:R-:W-:Y:S01]  /*51c0*/  UMOV UR9, URZ ;  /* 0x0000003f00097c82 */ /* 0x000fe20008000000 */
[----:B------:R-:W-:Y:S01]  /*51d0*/  FADD.FTZ R97, R73, R73 ;  /* 0x0000004949617221 */ /* 0x000fe20000010000 */
[----:B------:R-:W-:Y:S01]  /*51e0*/  UIADD3 UR38, UR38, -UR7, URZ ;  /* 0x8000000726267290 */ /* 0x000fe2000fffe03f */
[----:B------:R-:W-:-:S02]  /*51f0*/  FADD.FTZ R96, R72, R72 ;  /* 0x0000004848607221 */ /* 0x000fc40000010000 */
[----:B------:R-:W-:Y:S01]  /*5200*/  FADD.FTZ R93, R75, R75 ;  /* 0x0000004b4b5d7221 */ /* 0x000fe20000010000 */
[----:B------:R-:W-:Y:S01]  /*5210*/  UMOV UR7, URZ ;  /* 0x0000003f00077c82 */ /* 0x000fe20008000000 */
        /* <DEDUP_REMOVED lines=8> */
.L_x_1142:
        /* <DEDUP_REMOVED lines=10> */
[----:B------:R-:W-:Y:S01]  /*5340*/  ULDC.64 UR34, c[0x0][0x220] ;  /* 0x0000880000227ab9 */ /* 0x000fe20000000a00 */
[----:B0-----:R-:W-:Y:S01]  /*5350*/  LOP3.LUT R0, R122, 0x7ffffe0, RZ, 0xc0, !PT ;  /* 0x07ffffe07a007812 */ /* 0x001fe200078ec0ff */
[----:B------:R-:W-:Y:S02]  /*5360*/  UIADD3 UR37, UR37, UR42, URZ ;  /* 0x0000002a25257290 */ /* 0x000fe4000fffe03f */
[----:B------:R-:W-:Y:S01]  /*5370*/  ULEA UR34, UP0, UR36, UR34, 0x3 ;  /* 0x0000002224227291 */ /* 0x000fe2000f80183f */
[----:B------:R-:W-:-:S03]  /*5380*/  SHF.L.U32 R7, R0, 0x5, RZ ;  /* 0x0000000500077819 */ /* 0x000fc600000006ff */
[----:B------:R-:W-:Y:S02]  /*5390*/  ULEA.HI.X UR35, UR36, UR35, UR37, 0x3, UP0 ;  /* 0x0000002324237291 */ /* 0x000fe400080f1c25 */
[----:B------:R-:W-:Y:S01]  /*53a0*/  MOV R2, UR34 ;  /* 0x0000002200027c02 */ /* 0x000fe20008000f00 */
[----:B------:R-:W-:Y:S02]  /*53b0*/  ULDC UR36, c[0x0][0x168] ;  /* 0x00005a0000247ab9 */ /* 0x000fe40000000800 */
[----:B------:R-:W-:Y:S01]  /*53c0*/  UIADD3 UR36, -UR25, UR36, URZ ;  /* 0x0000002419247290 */ /* 0x000fe2000fffe13f */
[----:B------:R-:W-:Y:S02]  /*53d0*/  LOP3.LUT R6, R7, 0xffffffe0, R236, 0xe2, !PT ;  /* 0xffffffe007067812 */ /* 0x000fe400078ee2ec */
[----:B------:R-:W-:Y:S01]  /*53e0*/  MOV R3, UR35 ;  /* 0x0000002300037c02 */ /* 0x000fe20008000f00 */
[----:B------:R-:W-:Y:S02]  /*53f0*/  USHF.L.U32 UR36, UR36, 0x1, URZ ;  /* 0x0000000124247899 */ /* 0x000fe4000800063f */
[----:B------:R-:W-:Y:S01]  /*5400*/  ULDC.64 UR34, c[0x0][0x1a0] ;  /* 0x0000680000227ab9 */ /* 0x000fe20000000a00 */
[----:B------:R-:W-:Y:S01]  /*5410*/  LOP3.LUT R0, R6, 0x20, RZ, 0xfc, !PT ;  /* 0x0000002006007812 */ /* 0x000fe200078efcff */
[----:B------:R-:W-:Y:S01]  /*5420*/  UIMAD UR34, UR39, UR34, URZ ;  /* 0x00000022272272a4 */ /* 0x000fe2000f8e023f */
[----:B------:R-:W-:Y:S01]  /*5430*/  SHF.R.S32.HI R7, RZ, 0x1f, R6 ;  /* 0x0000001fff077819 */ /* 0x000fe20000011406 */
[----:B------:R-:W2:Y:S01]  /*5440*/  LDG.E.64 R2, [R2.64] ;  /* 0x0000002002027981 */ /* 0x000ea2000c1e1b00 */
[----:B------:R-:W-:Y:S01]  /*5450*/  MOV R9, UR7 ;  /* 0x0000000700097c02 */ /* 0x000fe20008000f00 */
[----:B------:R-:W-:Y:S01]  /*5460*/  UIMAD UR34, UR7, UR35, UR34 ;  /* 0x00000023072272a4 */ /* 0x000fe2000f8e0222 */
[----:B------:R-:W-:-:S02]  /*5470*/  ISETP.GE.AND P0, PT, R0, UR36, PT ;  /* 0x0000002400007c0c */ /* 0x000fc4000bf06270 */
[C---:B------:R-:W-:Y:S01]  /*5480*/  LOP3.LUT R0, R6.reuse, 0x40, RZ, 0xfc, !PT ;  /* 0x0000004006007812 */ /* 0x040fe200078efcff */
[----:B------:R-:W-:Y:S01]  /*5490*/  IMAD.WIDE.U32 R8, R9, c[0x0][0x1a0], R6 ;  /* 0x0000680009087a25 */ /* 0x000fe200078e0006 */
[----:B------:R-:W-:Y:S02]  /*54a0*/  ISETP.GE.AND P5, PT, R6, UR36, PT ;  /* 0x0000002406007c0c */ /* 0x000fe4000bfa6270 */
[----:B------:R-:W-:Y:S02]  /*54b0*/  ISETP.GE.AND P1, PT, R0, UR36, PT ;  /* 0x0000002400007c0c */ /* 0x000fe4000bf26270 */
[----:B------:R-:W-:Y:S02]  /*54c0*/  LOP3.LUT R0, R6, 0x60, RZ, 0xfc, !PT ;  /* 0x0000006006007812 */ /* 0x000fe400078efcff */
[----:B------:R-:W-:Y:S01]  /*54d0*/  IADD3 R5, R9, UR34, RZ ;  /* 0x0000002209057c10 */ /* 0x000fe2000fffe0ff */
[----:B------:R-:W-:Y:S01]  /*54e0*/  ULDC.64 UR34, c[0x0][0x1b8] ;  /* 0x00006e0000227ab9 */ /* 0x000fe20000000a00 */
[----:B------:R-:W-:-:S02]  /*54f0*/  LEA R4, P4, R8, UR22, 0x1 ;  /* 0x0000001608047c11 */ /* 0x000fc4000f8808ff */
[----:B------:R-:W-:Y:S02]  /*5500*/  LOP3.LUT R7, R6, 0x80, RZ, 0xfc, !PT ;  /* 0x0000008006077812 */ /* 0x000fe400078efcff */
[----:B------:R-:W-:Y:S02]  /*5510*/  PRMT R11, RZ, 0x7610, R11 ;  /* 0x00007610ff0b7816 */ /* 0x000fe4000000000b */
[----:B------:R-:W-:Y:S02]  /*5520*/  PRMT R10, RZ, 0x7610, R10 ;  /* 0x00007610ff0a7816 */ /* 0x000fe4000000000a */
[----:B------:R-:W-:Y:S02]  /*5530*/  ISETP.GE.AND P2, PT, R0, UR36, PT ;  /* 0x0000002400007c0c */ /* 0x000fe4000bf46270 */
[----:B------:R-:W-:Y:S02]  /*5540*/  LEA.HI.X R5, R8, UR23, R5, 0x1, P4 ;  /* 0x0000001708057c11 */ /* 0x000fe4000a0f0c05 */
[----:B------:R-:W-:-:S02]  /*5550*/  ISETP.GE.AND P3, PT, R7, UR36, PT ;  /* 0x0000002407007c0c */ /* 0x000fc4000bf66270 */
[C---:B------:R-:W-:Y:S01]  /*5560*/  LOP3.LUT R0, R6.reuse, 0xc0, RZ, 0xfc, !PT ;  /* 0x000000c006007812 */ /* 0x040fe200078efcff */
[----:B------:R0:W3:Y:S01]  /*5570*/  @!P5 LDG.E.U16 R11, [R4.64] ;  /* 0x00000020040bd981 */ /* 0x0000e2000c1e1500 */
[C---:B------:R-:W-:Y:S02]  /*5580*/  LOP3.LUT R7, R6.reuse, 0xe0, RZ, 0xfc, !PT ;  /* 0x000000e006077812 */ /* 0x040fe400078efcff */
[----:B------:R-:W-:Y:S01]  /*5590*/  LOP3.LUT R9, R6, 0xa0, RZ, 0xfc, !PT ;  /* 0x000000a006097812 */ /* 0x000fe200078efcff */
[----:B------:R0:W4:Y:S01]  /*55a0*/  @!P0 LDG.E.U16 R10, [R4.64+0x40] ;  /* 0x00004020040a8981 */ /* 0x000122000c1e1500 */
[----:B------:R-:W-:Y:S02]  /*55b0*/  PRMT R8, RZ, 0x7610, R8 ;  /* 0x00007610ff087816 */ /* 0x000fe40000000008 */
[----:B------:R-:W-:Y:S02]  /*55c0*/  ISETP.GE.AND P5, PT, R0, UR36, PT ;  /* 0x0000002400007c0c */ /* 0x000fe4000bfa6270 */
[----:B------:R-:W-:-:S02]  /*55d0*/  ISETP.GE.AND P0, PT, R7, UR36, PT ;  /* 0x0000002407007c0c */ /* 0x000fc4000bf06270 */
[C---:B------:R-:W-:Y:S01]  /*55e0*/  LOP3.LUT R0, R6.reuse, 0x100, RZ, 0xfc, !PT ;  /* 0x0000010006007812 */ /* 0x040fe200078efcff */
[----:B------:R0:W3:Y:S01]  /*55f0*/  @!P1 LDG.E.U16 R8, [R4.64+0x80] ;  /* 0x0000802004089981 */ /* 0x0000e2000c1e1500 */
[----:B------:R-:W-:Y:S02]  /*5600*/  PRMT R7, RZ, 0x7610, R7 ;  /* 0x00007610ff077816 */ /* 0x000fe40000000007 */
[----:B------:R-:W-:Y:S02]  /*5610*/  ISETP.GE.AND P4, PT, R9, UR36, PT ;  /* 0x0000002409007c0c */ /* 0x000fe4000bf86270 */
[----:B------:R-:W-:Y:S02]  /*5620*/  LOP3.LUT R9, R6, 0x120, RZ, 0xfc, !PT ;  /* 0x0000012006097812 */ /* 0x000fe400078efcff */
[----:B------:R-:W-:Y:S01]  /*5630*/  ISETP.GE.AND P1, PT, R0, UR36, PT ;  /* 0x0000002400007c0c */ /* 0x000fe2000bf26270 */
[----:B------:R0:W3:Y:S01]  /*5640*/  @!P2 LDG.E.U16 R7, [R4.64+0xc0] ;  /* 0x0000c0200407a981 */ /* 0x0000e2000c1e1500 */
[----:B------:R-:W-:-:S02]  /*5650*/  PRMT R0, RZ, 0x7610, R0 ;  /* 0x00007610ff007816 */ /* 0x000fc40000000000 */
[----:B------:R-:W-:Y:S02]  /*5660*/  ISETP.GE.AND P2, PT, R9, UR36, PT ;  /* 0x0000002409007c0c */ /* 0x000fe4000bf46270 */
[C---:B------:R-:W-:Y:S02]  /*5670*/  LOP3.LUT R9, R6.reuse, 0x140, RZ, 0xfc, !PT ;  /* 0x0000014006097812 */ /* 0x040fe400078efcff */
[----:B------:R-:W-:Y:S01]  /*5680*/  PRMT R12, RZ, 0x7610, R12 ;  /* 0x00007610ff0c7816 */ /* 0x000fe2000000000c */
[----:B------:R0:W3:Y:S01]  /*5690*/  @!P3 LDG.E.U16 R0, [R4.64+0x100] ;  /* 0x000100200400b981 */ /* 0x0000e2000c1e1500 */
[----:B------:R-:W-:Y:S02]  /*56a0*/  LOP3.LUT R13, R6, 0x160, RZ, 0xfc, !PT ;  /* 0x00000160060d7812 */ /* 0x000fe400078efcff */
[----:B------:R-:W-:Y:S02]  /*56b0*/  ISETP.GE.AND P3, PT, R9, UR36, PT ;  /* 0x0000002409007c0c */ /* 0x000fe4000bf66270 */
[----:B------:R-:W-:Y:S01]  /*56c0*/  PRMT R9, RZ, 0x7610, R9 ;  /* 0x00007610ff097816 */ /* 0x000fe20000000009 */
[----:B------:R0:W3:Y:S01]  /*56d0*/  @!P4 LDG.E.U16 R12, [R4.64+0x140] ;  /* 0x00014020040cc981 */ /* 0x0000e2000c1e1500 */
[----:B------:R-:W-:-:S02]  /*56e0*/  ISETP.GE.AND P4, PT, R13, UR36, PT ;  /* 0x000000240d007c0c */ /* 0x000fc4000bf86270 */
        /* <DEDUP_REMOVED lines=23> */
[----:B------:R-:W-:-:S02]  /*5860*/  PRMT R18, RZ, 0x7610, R18 ;  /* 0x00007610ff127816 */ /* 0x000fc40000000012 */
[----:B------:R-:W-:Y:S02]  /*5870*/  ISETP.GE.AND P4, PT, R20, UR36, PT ;  /* 0x0000002414007c0c */ /* 0x000fe4000bf86270 */
[C---:B------:R-:W-:Y:S01]  /*5880*/  LOP3.LUT R20, R6.reuse, 0x240, RZ, 0xfc, !PT ;  /* 0x0000024006147812 */ /* 0x040fe200078efcff */
[----:B------:R0:W3:Y:S01]  /*5890*/  @!P5 LDG.E.U16 R19, [R4.64+0x300] ;  /* 0x000300200413d981 */ /* 0x0000e2000c1e1500 */
[----:B------:R-:W-:Y:S02]  /*58a0*/  LOP3.LUT R22, R6, 0x260, RZ, 0xfc, !PT ;  /* 0x0000026006167812 */ /* 0x000fe400078efcff */
[----:B------:R-:W-:Y:S01]  /*58b0*/  PRMT R21, RZ, 0x7610, R21 ;  /* 0x00007610ff157816 */ /* 0x000fe20000000015 */
[----:B------:R0:W3:Y:S01]  /*58c0*/  @!P0 LDG.E.U16 R18, [R4.64+0x340] ;  /* 0x0003402004128981 */ /* 0x0000e2000c1e1500 */
[----:B------:R-:W-:Y:S02]  /*58d0*/  ISETP.GE.AND P5, PT, R20, UR36, PT ;  /* 0x0000002414007c0c */ /* 0x000fe4000bfa6270 */
[----:B------:R-:W-:-:S02]  /*58e0*/  ISETP.GE.AND P0, PT, R22, UR36, PT ;  /* 0x0000002416007c0c */ /* 0x000fc4000bf06270 */
[C---:B------:R-:W-:Y:S01]  /*58f0*/  LOP3.LUT R22, R6.reuse, 0x280, RZ, 0xfc, !PT ;  /* 0x0000028006167812 */ /* 0x040fe200078efcff */
[----:B------:R0:W3:Y:S01]  /*5900*/  @!P1 LDG.E.U16 R21, [R4.64+0x380] ;  /* 0x0003802004159981 */ /* 0x0000e2000c1e1500 */
[----:B------:R-:W-:Y:S02]  /*5910*/  PRMT R20, RZ, 0x7610, R20 ;  /* 0x00007610ff147816 */ /* 0x000fe40000000014 */
        /* <DEDUP_REMOVED lines=21> */
[----:B------:R-:W-:Y:S01]  /*5a70*/  PRMT R24, RZ, 0x7610, R24 ;  /* 0x00007610ff187816 */ /* 0x000fe20000000018 */
[----:B------:R0:W3:Y:S01]  /*5a80*/  @!P1 LDG.E.U16 R31, [R4.64+0x500] ;  /* 0x00050020041f9981 */ /* 0x0000e2000c1e1500 */
[C---:B------:R-:W-:Y:S02]  /*5a90*/  LOP3.LUT R26, R6.reuse, 0x340, RZ, 0xfc, !PT ;  /* 0x00000340061a7812 */ /* 0x040fe400078efcff */
[----:B------:R-:W-:Y:S02]  /*5aa0*/  LOP3.LUT R27, R6, 0x360, RZ, 0xfc, !PT ;  /* 0x00000360061b7812 */ /* 0x000fe400078efcff */
[----:B------:R-:W-:Y:S01]  /*5ab0*/  PRMT R30, RZ, 0x7610, R30 ;  /* 0x00007610ff1e7816 */ /* 0x000fe2000000001e */
[----:B------:R0:W3:Y:S01]  /*5ac0*/  @!P2 LDG.E.U16 R24, [R4.64+0x540] ;  /* 0x000540200418a981 */ /* 0x0000e2000c1e1500 */
[----:B------:R-:W-:Y:S02]  /*5ad0*/  ISETP.GE.AND P1, PT, R26, UR36, PT ;  /* 0x000000241a007c0c */ /* 0x000fe4000bf26270 */
[----:B------:R-:W-:-:S02]  /*5ae0*/  SHF.L.U32 R29, R122, 0x5, RZ ;  /* 0x000000057a1d7819 */ /* 0x000fc400000006ff */
[----:B------:R-:W-:Y:S01]  /*5af0*/  LOP3.LUT R26, R6, 0x380, RZ, 0xfc, !PT ;  /* 0x00000380061a7812 */ /* 0x000fe200078efcff */
[----:B------:R0:W3:Y:S01]  /*5b00*/  @!P3 LDG.E.U16 R30, [R4.64+0x580] ;  /* 0x00058020041eb981 */ /* 0x0000e2000c1e1500 */
[----:B------:R-:W-:Y:S02]  /*5b10*/  ISETP.GE.AND P2, PT, R27, UR36, PT ;  /* 0x000000241b007c0c */ /* 0x000fe4000bf46270 */
[----:B------:R-:W-:Y:S02]  /*5b20*/  PRMT R27, RZ, 0x7610, R27 ;  /* 0x00007610ff1b7816 */ /* 0x000fe4000000001b */
[----:B------:R-:W-:Y:S02]  /*5b30*/  LOP3.LUT R32, R29, 0xffffffe0, R236, 0xe2, !PT ;  /* 0xffffffe01d207812 */ /* 0x000fe400078ee2ec */
[----:B------:R-:W-:Y:S02]  /*5b40*/  PRMT R37, RZ, 0x7610, R37 ;  /* 0x00007610ff257816 */ /* 0x000fe40000000025 */
[----:B------:R-:W-:Y:S01]  /*5b50*/  PRMT R29, RZ, 0x7610, R29 ;  /* 0x00007610ff1d7816 */ /* 0x000fe2000000001d */
[----:B------:R0:W3:Y:S01]  /*5b60*/  @!P5 LDG.E.U16 R27, [R4.64+0x600] ;  /* 0x00060020041bd981 */ /* 0x0000e2000c1e1500 */
[----:B------:R-:W-:-:S02]  /*5b70*/  ISETP.GE.AND P3, PT, R26, UR36, PT ;  /* 0x000000241a007c0c */ /* 0x000fc4000bf66270 */
[C---:B------:R-:W-:Y:S01]  /*5b80*/  LOP3.LUT R26, R6.reuse, 0x3a0, RZ, 0xfc, !PT ;  /* 0x000003a0061a7812 */ /* 0x040fe200078efcff */
[----:B------:R0:W3:Y:S01]  /*5b90*/  @!P0 LDG.E.U16 R37, [R4.64+0x640] ;  /* 0x0006402004258981 */ /* 0x0000e2000c1e1500 */
[----:B------:R-:W-:Y:S02]  /*5ba0*/  LOP3.LUT R6, R6, 0x3c0, RZ, 0xfc, !PT ;  /* 0x000003c006067812 */ /* 0x000fe400078efcff */
[----:B------:R-:W-:Y:S01]  /*5bb0*/  LOP3.LUT R32, R32, 0x3e0, RZ, 0xfc, !PT ;  /* 0x000003e020207812 */ /* 0x000fe200078efcff */
[----:B------:R0:W3:Y:S01]  /*5bc0*/  @!P4 LDG.E.U16 R29, [R4.64+0x5c0] ;  /* 0x0005c020041dc981 */ /* 0x0000e2000c1e1500 */
[----:B------:R-:W-:Y:S02]  /*5bd0*/  ISETP.GE.AND P5, PT, R26, UR36, PT ;  /* 0x000000241a007c0c */ /* 0x000fe4000bfa6270 */
[----:B------:R-:W-:Y:S02]  /*5be0*/  ISETP.GE.AND P0, PT, R6, UR36, PT ;  /* 0x0000002406007c0c */ /* 0x000fe4000bf06270 */
[----:B------:R-:W-:-:S02]  /*5bf0*/  ISETP.GE.AND P4, PT, R32, UR36, PT ;  /* 0x0000002420007c0c */ /* 0x000fc4000bf86270 */
[----:B------:R-:W-:Y:S02]  /*5c00*/  PRMT R34, RZ, 0x7610, R34 ;  /* 0x00007610ff227816 */ /* 0x000fe40000000022 */
[----:B------:R-:W-:Y:S02]  /*5c10*/  PRMT R43, RZ, 0x7610, R43 ;  /* 0x00007610ff2b7816 */ /* 0x000fe4000000002b */
[----:B------:R-:W-:Y:S02]  /*5c20*/  PRMT R38, RZ, 0x7610, R38 ;  /* 0x00007610ff267816 */ /* 0x000fe40000000026 */
[----:B------:R-:W-:Y:S01]  /*5c30*/  PRMT R32, RZ, 0x7610, R32 ;  /* 0x00007610ff207816 */ /* 0x000fe20000000020 */
[----:B------:R0:W4:Y:S01]  /*5c40*/  @!P1 LDG.E.U16 R34, [R4.64+0x680] ;  /* 0x0006802004229981 */ /* 0x000122000c1e1500 */
[----:B------:R-:W-:Y:S02]  /*5c50*/  PRMT R6, RZ, 0x7610, R6 ;  /* 0x00007610ff067816 */ /* 0x000fe40000000006 */
[----:B------:R-:W-:Y:S01]  /*5c60*/  PRMT R26, RZ, 0x7610, R26 ;  /* 0x00007610ff1a7816 */ /* 0x000fe2000000001a */
[----:B------:R0:W4:Y:S04]  /*5c70*/  @!P2 LDG.E.U16 R43, [R4.64+0x6c0] ;  /* 0x0006c020042ba981 */ /* 0x000128000c1e1500 */
[----:B------:R0:W4:Y:S04]  /*5c80*/  @!P3 LDG.E.U16 R38, [R4.64+0x700] ;  /* 0x000700200426b981 */ /* 0x000128000c1e1500 */
[----:B------:R0:W4:Y:S04]  /*5c90*/  @!P5 LDG.E.U16 R32, [R4.64+0x740] ;  /* 0x000740200420d981 */ /* 0x000128000c1e1500 */
[----:B------:R0:W4:Y:S04]  /*5ca0*/  @!P0 LDG.E.U16 R6, [R4.64+0x780] ;  /* 0x0007802004068981 */ /* 0x000128000c1e1500 */
[----:B------:R0:W4:Y:S01]  /*5cb0*/  @!P4 LDG.E.U16 R26, [R4.64+0x7c0] ;  /* 0x0007c020041ac981 */ /* 0x000122000c1e1500 */
[----:B------:R-:W-:-:S04]  /*5cc0*/  SHF.L.U32 R44, R122, 0x5, RZ ;  /* 0x000000057a2c7819 */ /* 0x000fc800000006ff */
[----:B------:R-:W-:Y:S01]  /*5cd0*/  LOP3.LUT R44, R44, 0xfffffc00, RZ, 0xc0, !PT ;  /* 0xfffffc002c2c7812 */ /* 0x000fe200078ec0ff */
[----:B--2---:R-:W1:Y:S02]  /*5ce0*/  R2UR UR43, R3 ;  /* 0x00000000032b73c2 */ /* 0x004e6400000e0000 */
[----:B-1----:R-:W-:Y:S02]  /*5cf0*/  FMUL.FTZ R35, R116, UR43 ;  /* 0x0000002b74237c20 */ /* 0x002fe40008410000 */
[----:B------:R-:W-:Y:S02]  /*5d00*/  FMUL.FTZ R3, R115, UR43 ;  /* 0x0000002b73037c20 */ /* 0x000fe40008410000 */
[----:B------:R-:W-:Y:S02]  /*5d10*/  FMUL.FTZ R33, R117, UR43 ;  /* 0x0000002b75217c20 */ /* 0x000fe40008410000 */
[----:B------:R-:W-:Y:S02]  /*5d20*/  FMUL.RZ R35, R35, 0.15915493667125701904 ;  /* 0x3e22f98323237820 */ /* 0x000fe4000040c000 */
[----:B0-----:R-:W-:-:S02]  /*5d30*/  FMUL.RZ R5, R3, 0.15915493667125701904 ;  /* 0x3e22f98303057820 */ /* 0x001fc4000040c000 */
[----:B------:R-:W-:Y:S02]  /*5d40*/  FMUL.FTZ R3, R114, UR43 ;  /* 0x0000002b72037c20 */ /* 0x000fe40008410000 */
[----:B------:R-:W-:Y:S01]  /*5d50*/  FMUL.RZ R39, R33, 0.15915493667125701904 ;  /* 0x3e22f98321277820 */ /* 0x000fe2000040c000 */
[----:B------:R-:W-:Y:S01]  /*5d60*/  IADD3 R33, R44, R121, RZ ;  /* 0x000000792c217210 */ /* 0x000fe20007ffe0ff */
[----:B------:R-:W-:Y:S03]  /*5d70*/  MUFU.SIN R81, R35 ;  /* 0x0000002300517308 */ /* 0x000fe60000000400 */
[----:B------:R-:W-:-:S05]  /*5d80*/  IADD3 R46, R33, 0x80, RZ ;  /* 0x00000080212e7810 */ /* 0x000fca0007ffe0ff */
[----:B------:R0:W-:Y:S01]  /*5d90*/  MUFU.COS R82, R35 ;  /* 0x0000002300527308 */ /* 0x0001e20000000000 */
[C---:B------:R-:W-:Y:S02]  /*5da0*/  IADD3 R36, R33.reuse, 0x20, RZ ;  /* 0x0000002021247810 */ /* 0x040fe40007ffe0ff */
[----:B------:R-:W-:Y:S01]  /*5db0*/  IADD3 R40, R33, 0x40, RZ ;  /* 0x0000004021287810 */ /* 0x000fe20007ffe0ff */
[----:B0-----:R-:W-:-:S04]  /*5dc0*/  FMUL.RZ R35, R3, 0.15915493667125701904 ;  /* 0x3e22f98303237820 */ /* 0x001fc8000040c000 */
[----:B------:R-:W-:Y:S01]  /*5dd0*/  MUFU.SIN R73, R39 ;  /* 0x0000002700497308 */ /* 0x000fe20000000400 */
[----:B------:R-:W-:Y:S01]  /*5de0*/  FMUL.FTZ R3, R113, UR43 ;  /* 0x0000002b71037c20 */ /* 0x000fe20008410000 */
[----:B------:R-:W-:-:S03]  /*5df0*/  IADD3 R42, R33, 0x60, RZ ;  /* 0x00000060212a7810 */ /* 0x000fc60007ffe0ff */
[----:B------:R-:W-:-:S03]  /*5e00*/  FMUL.RZ R41, R3, 0.15915493667125701904 ;  /* 0x3e22f98303297820 */ /* 0x000fc6000040c000 */
[----:B------:R0:W-:Y:S01]  /*5e10*/  MUFU.COS R72, R39 ;  /* 0x0000002700487308 */ /* 0x0001e20000000000 */
[----:B------:R-:W-:Y:S02]  /*5e20*/  LEA.HI.SX32 R3, R46, R33, 0x1b ;  /* 0x000000212e037211 */ /* 0x000fe400078fdaff */
[C---:B------:R-:W-:Y:S02]  /*5e30*/  IADD3 R48, R33.reuse, 0xa0, RZ ;  /* 0x000000a021307810 */ /* 0x040fe40007ffe0ff */
[C---:B------:R-:W-:Y:S01]  /*5e40*/  IADD3 R50, R33.reuse, 0xc0, RZ ;  /* 0x000000c021327810 */ /* 0x040fe20007ffe0ff */
[----:B0-----:R-:W-:Y:S01]  /*5e50*/  FMUL.FTZ R39, R112, UR43 ;  /* 0x0000002b70277c20 */ /* 0x001fe20008410000 */
[C---:B------:R-:W-:Y:S02]  /*5e60*/  IADD3 R52, R33.reuse, 0xe0, RZ ;  /* 0x000000e021347810 */ /* 0x040fe40007ffe0ff */
[----:B------:R-:W-:Y:S01]  /*5e70*/  IADD3 R54, R33, 0x100, RZ ;  /* 0x0000010021367810 */ /* 0x000fe20007ffe0ff */
[----:B------:R-:W-:Y:S01]  /*5e80*/  FMUL.RZ R46, R39, 0.15915493667125701904 ;  /* 0x3e22f983272e7820 */ /* 0x000fe2000040c000 */
[----:B------:R-:W-:Y:S01]  /*5e90*/  IADD3 R56, R33, 0x120, RZ ;  /* 0x0000012021387810 */ /* 0x000fe20007ffe0ff */
        /* <DEDUP_REMOVED lines=23> */
[-C--:B------:R-:W-:Y:S01]  /*6010*/  LEA.HI.SX32 R4, R33, R33.reuse, 0x1b ;  /* 0x0000002121047211 */ /* 0x080fe200078fdaff */
[----:B------:R-:W-:Y:S01]  /*6020*/  MUFU.SIN R59, R5 ;  /* 0x00000005003b7308 */ /* 0x000fe20000000400 */
[-C--:B------:R-:W-:Y:S02]  /*6030*/  LEA.HI.SX32 R36, R36, R33.reuse, 0x1b ;  /* 0x0000002124247211 */ /* 0x080fe400078fdaff */
[-C--:B------:R-:W-:Y:S01]  /*6040*/  LEA.HI.SX32 R40, R40, R33.reuse, 0x1b ;  /* 0x0000002128287211 */ /* 0x080fe200078fdaff */
[----:B------:R-:W-:Y:S01]  /*6050*/  FMUL.RZ R51, R39, 0.15915493667125701904 ;  /* 0x3e22f98327337820 */ /* 0x000fe2000040c000 */
[----:B------:R-:W-:-:S02]  /*6060*/  LEA.HI.SX32 R42, R42, R33, 0x1b ;  /* 0x000000212a2a7211 */ /* 0x000fc400078fdaff */
[-C--:B------:R-:W-:Y:S01]  /*6070*/  LEA.HI.SX32 R48, R48, R33.reuse, 0x1b ;  /* 0x0000002130307211 */ /* 0x080fe200078fdaff */
[----:B------:R0:W-:Y:S01]  /*6080*/  MUFU.COS R80, R5 ;  /* 0x0000000500507308 */ /* 0x0001e20000000000 */
[-C--:B------:R-:W-:Y:S02]  /*6090*/  LEA.HI.SX32 R50, R50, R33.reuse, 0x1b ;  /* 0x0000002132327211 */ /* 0x080fe400078fdaff */
[-C--:B------:R-:W-:Y:S02]  /*60a0*/  LEA.HI.SX32 R52, R52, R33.reuse, 0x1b ;  /* 0x0000002134347211 */ /* 0x080fe400078fdaff */
[-C--:B------:R-:W-:Y:S02]  /*60b0*/  LEA.HI.SX32 R60, R60, R33.reuse, 0x1b ;  /* 0x000000213c3c7211 */ /* 0x080fe400078fdaff */
[-C--:B------:R-:W-:Y:S01]  /*60c0*/  LEA.HI.SX32 R62, R62, R33.reuse, 0x1b ;  /* 0x000000213e3e7211 */ /* 0x080fe200078fdaff */
[----:B------:R-:W-:Y:S01]  /*60d0*/  MUFU.SIN R57, R35 ;  /* 0x0000002300397308 */ /* 0x000fe20000000400 */
[----:B0-----:R-:W-:-:S02]  /*60e0*/  LEA.HI.SX32 R5, R54, R33, 0x1b ;  /* 0x0000002136057211 */ /* 0x001fc400078fdaff */
        /* <DEDUP_REMOVED lines=8> */
[-C--:B0-----:R-:W-:Y:S02]  /*6170*/  LEA.HI.SX32 R35, R56, R33.reuse, 0x1b ;  /* 0x0000002138237211 */ /* 0x081fe400078fdaff */
        /* <DEDUP_REMOVED lines=12> */
[----:B------:R-:W-:Y:S01]  /*6240*/  LEA.HI.SX32 R146, R146, R33, 0x1b ;  /* 0x0000002192927211 */ /* 0x000fe200078fdaff */
[----:B------:R-:W-:Y:S01]  /*6250*/  FMUL.FTZ R33, R110, UR43 ;  /* 0x0000002b6e217c20 */ /* 0x000fe20008410000 */
[----:B------:R-:W-:Y:S01]  /*6260*/  SHF.L.U32 R4, R4, 0x1, RZ ;  /* 0x0000000104047819 */ /* 0x000fe200000006ff */
[----:B------:R-:W0:Y:S01]  /*6270*/  R2UR UR44, R2 ;  /* 0x00000000022c73c2 */ /* 0x000e2200000e0000 */
[----:B------:R-:W-:Y:S02]  /*6280*/  SHF.L.U32 R39, R36, 0x1, RZ ;  /* 0x0000000124277819 */ /* 0x000fe400000006ff */
[----:B------:R-:W-:Y:S01]  /*6290*/  SHF.L.U32 R47, R40, 0x1, RZ ;  /* 0x00000001282f7819 */ /* 0x000fe200000006ff */
[----:B------:R-:W-:Y:S01]  /*62a0*/  FMUL.RZ R40, R33, 0.15915493667125701904 ;  /* 0x3e22f98321287820 */ /* 0x000fe2000040c000 */
[----:B------:R-:W-:Y:S01]  /*62b0*/  SHF.L.U32 R36, R42, 0x1, RZ ;  /* 0x000000012a247819 */ /* 0x000fe200000006ff */
[----:B---3--:R1:W-:Y:S01]  /*62c0*/  STS.U16 [R4], R11 ;  /* 0x0000000b04007388 */ /* 0x0083e20000000400 */
[----:B------:R-:W-:Y:S01]  /*62d0*/  SHF.L.U32 R49, R3, 0x1, RZ ;  /* 0x0000000103317819 */ /* 0x000fe200000006ff */
[----:B------:R-:W-:Y:S01]  /*62e0*/  FMUL.FTZ R3, R109, UR43 ;  /* 0x0000002b6d037c20 */ /* 0x000fe20008410000 */
[----:B------:R-:W-:Y:S01]  /*62f0*/  SHF.L.U32 R33, R48, 0x1, RZ ;  /* 0x0000000130217819 */ /* 0x000fe200000006ff */
[----:B----4-:R-:W-:Y:S01]  /*6300*/  STS.U16 [R39+0x40], R10 ;  /* 0x0000400a27007388 */ /* 0x010fe20000000400 */
[----:B------:R-:W-:-:S02]  /*6310*/  SHF.L.U32 R50, R50, 0x1, RZ ;  /* 0x0000000132327819 */ /* 0x000fc400000006ff */
[----:B------:R-:W-:Y:S01]  /*6320*/  SHF.L.U32 R52, R52, 0x1, RZ ;  /* 0x0000000134347819 */ /* 0x000fe200000006ff */
[----:B------:R2:W-:Y:S01]  /*6330*/  STS.U16 [R47+0x80], R8 ;  /* 0x000080082f007388 */ /* 0x0005e20000000400 */
[----:B------:R-:W-:Y:S02]  /*6340*/  SHF.L.U32 R5, R5, 0x1, RZ ;  /* 0x0000000105057819 */ /* 0x000fe400000006ff */
[----:B-1----:R-:W-:Y:S01]  /*6350*/  SHF.L.U32 R4, R35, 0x1, RZ ;  /* 0x0000000123047819 */ /* 0x002fe200000006ff */
[----:B------:R1:W-:Y:S01]  /*6360*/  STS.U16 [R36+0xc0], R7 ;  /* 0x0000c00724007388 */ /* 0x0003e20000000400 */
[----:B------:R-:W-:-:S03]  /*6370*/  SHF.L.U32 R62, R62, 0x1, RZ ;  /* 0x000000013e3e7819 */ /* 0x000fc600000006ff */
[----:B------:R-:W-:Y:S01]  /*6380*/  STS.U16 [R49+0x100], R0 ;  /* 0x0001000031007388 */ /* 0x000fe20000000400 */
[----:B--2---:R-:W-:Y:S01]  /*6390*/  FMUL.RZ R8, R3, 0.15915493667125701904 ;  /* 0x3e22f98303087820 */ /* 0x004fe2000040c000 */
[----:B------:R-:W-:Y:S02]  /*63a0*/  SHF.L.U32 R3, R60, 0x1, RZ ;  /* 0x000000013c037819 */ /* 0x000fe400000006ff */
[----:B------:R-:W-:Y:S01]  /*63b0*/  STS.U16 [R33+0x140], R12 ;  /* 0x0001400c21007388 */ /* 0x000fe20000000400 */
[----:B------:R-:W-:-:S03]  /*63c0*/  SHF.L.U32 R64, R64, 0x1, RZ ;  /* 0x0000000140407819 */ /* 0x000fc600000006ff */
[----:B------:R2:W-:Y:S01]  /*63d0*/  STS.U16 [R50+0x180], R9 ;  /* 0x0001800932007388 */ /* 0x0005e20000000400 */
[----:B-1----:R-:W-:-:S03]  /*63e0*/  SHF.L.U32 R7, R66, 0x1, RZ ;  /* 0x0000000142077819 */ /* 0x002fc600000006ff */
[----:B------:R-:W-:Y:S01]  /*63f0*/  STS.U16 [R52+0x1c0], R13 ;  /* 0x0001c00d34007388 */ /* 0x000fe20000000400 */
[----:B------:R-:W-:-:S03]  /*6400*/  SHF.L.U32 R68, R68, 0x1, RZ ;  /* 0x0000000144447819 */ /* 0x000fc600000006ff */
[----:B------:R1:W-:Y:S01]  /*6410*/  STS.U16 [R5+0x200], R14 ;  /* 0x0002000e05007388 */ /* 0x0003e20000000400 */
[----:B------:R-:W-:-:S03]  /*6420*/  SHF.L.U32 R76, R76, 0x1, RZ ;  /* 0x000000014c4c7819 */ /* 0x000fc600000006ff */
[----:B------:R-:W-:Y:S01]  /*6430*/  STS.U16 [R4+0x240], R15 ;  /* 0x0002400f04007388 */ /* 0x000fe20000000400 */
[----:B--2---:R-:W-:-:S03]  /*6440*/  SHF.L.U32 R9, R74, 0x1, RZ ;  /* 0x000000014a097819 */ /* 0x004fc600000006ff */
[----:B------:R2:W-:Y:S01]  /*6450*/  STS.U16 [R3+0x280], R16 ;  /* 0x0002801003007388 */ /* 0x0005e20000000400 */
[----:B-1----:R-:W-:-:S03]  /*6460*/  SHF.L.U32 R5, R70, 0x1, RZ ;  /* 0x0000000146057819 */ /* 0x002fc600000006ff */
[----:B------:R-:W-:Y:S01]  /*6470*/  STS.U16 [R62+0x2c0], R17 ;  /* 0x0002c0113e007388 */ /* 0x000fe20000000400 */
[----:B------:R-:W-:-:S03]  /*6480*/  SHF.L.U32 R78, R78, 0x1, RZ ;  /* 0x000000014e4e7819 */ /* 0x000fc600000006ff */
[----:B------:R-:W-:Y:S01]  /*6490*/  STS.U16 [R64+0x300], R19 ;  /* 0x0003001340007388 */ /* 0x000fe20000000400 */
[----:B------:R-:W-:Y:S02]  /*64a0*/  SHF.L.U32 R124, R124, 0x1, RZ ;  /* 0x000000017c7c7819 */ /* 0x000fe400000006ff */
[----:B--2---:R-:W-:Y:S01]  /*64b0*/  SHF.L.U32 R3, R94, 0x1, RZ ;  /* 0x000000015e037819 */ /* 0x004fe200000006ff */
[----:B------:R1:W-:Y:S04]  /*64c0*/  STS.U16 [R7+0x340], R18 ;  /* 0x0003401207007388 */ /* 0x0003e80000000400 */
[----:B------:R-:W-:Y:S01]  /*64d0*/  STS.U16 [R68+0x380], R21 ;  /* 0x0003801544007388 */ /* 0x000fe20000000400 */
[----:B------:R-:W-:-:S03]  /*64e0*/  SHF.L.U32 R130, R130, 0x1, RZ ;  /* 0x0000000182827819 */ /* 0x000fc600000006ff */
[----:B------:R-:W-:Y:S01]  /*64f0*/  STS.U16 [R5+0x3c0], R20 ;  /* 0x0003c01405007388 */ /* 0x000fe20000000400 */
[----:B-1----:R-:W-:-:S03]  /*6500*/  SHF.L.U32 R7, R126, 0x1, RZ ;  /* 0x000000017e077819 */ /* 0x002fc600000006ff */
[----:B------:R1:W-:Y:S01]  /*6510*/  STS.U16 [R9+0x400], R22 ;  /* 0x0004001609007388 */ /* 0x0003e20000000400 */
[----:B------:R-:W-:-:S03]  /*6520*/  SHF.L.U32 R132, R132, 0x1, RZ ;  /* 0x0000000184847819 */ /* 0x000fc600000006ff */
[----:B------:R-:W-:Y:S01]  /*6530*/  STS.U16 [R76+0x440], R25 ;  /* 0x000440194c007388 */ /* 0x000fe20000000400 */
[----:B------:R-:W-:Y:S01]  /*6540*/  FMUL.FTZ R0, R108, UR43 ;  /* 0x0000002b6c007c20 */ /* 0x000fe20008410000 */
[----:B------:R-:W-:Y:S02]  /*6550*/  SHF.L.U32 R134, R134, 0x1, RZ ;  /* 0x0000000186867819 */ /* 0x000fe400000006ff */
[----:B------:R-:W-:Y:S01]  /*6560*/  STS.U16 [R78+0x480], R23 ;  /* 0x000480174e007388 */ /* 0x000fe20000000400 */
[----:B-1----:R-:W-:-:S03]  /*6570*/  SHF.L.U32 R9, R128, 0x1, RZ ;  /* 0x0000000180097819 */ /* 0x002fc600000006ff */
[----:B------:R-:W-:Y:S01]  /*6580*/  STS.U16 [R3+0x4c0], R28 ;  /* 0x0004c01c03007388 */ /* 0x000fe20000000400 */
[----:B------:R-:W-:Y:S02]  /*6590*/  LEA R44, R121, R44, 0x5 ;  /* 0x0000002c792c7211 */ /* 0x000fe400078e28ff */
[----:B0-----:R-:W-:Y:S01]  /*65a0*/  MOV R2, UR44 ;  /* 0x0000002c00027c02 */ /* 0x001fe20008000f00 */
[----:B------:R-:W-:Y:S01]  /*65b0*/  STS.U16 [R124+0x500], R31 ;  /* 0x0005001f7c007388 */ /* 0x000fe20000000400 */
[----:B------:R-:W-:Y:S02]  /*65c0*/  SHF.L.U32 R11, R136, 0x1, RZ ;  /* 0x00000001880b7819 */ /* 0x000fe400000006ff */
[----:B------:R-:W-:Y:S01]  /*65d0*/  SHF.L.U32 R138, R138, 0x1, RZ ;  /* 0x000000018a8a7819 */ /* 0x000fe200000006ff */
[----:B------:R-:W-:Y:S01]  /*65e0*/  STS.U16 [R7+0x540], R24 ;  /* 0x0005401807007388 */ /* 0x000fe20000000400 */
[----:B------:R-:W-:Y:S01]  /*65f0*/  SHF.L.U32 R13, R140, 0x1, RZ ;  /* 0x000000018c0d7819 */ /* 0x000fe200000006ff */
[----:B------:R-:W-:-:S02]  /*6600*/  FMUL.RZ R4, R0, 0.15915493667125701904 ;  /* 0x3e22f98300047820 */ /* 0x000fc4000040c000 */
[----:B------:R0:W-:Y:S01]  /*6610*/  STS.U16 [R9+0x580], R30 ;  /* 0x0005801e09007388 */ /* 0x0001e20000000400 */
[----:B------:R-:W-:Y:S01]  /*6620*/  LEA.HI.SX32 R44, R44, R44, 0x1b ;  /* 0x0000002c2c2c7211 */ /* 0x000fe200078fdaff */
[----:B------:R-:W-:Y:S02]  /*6630*/  FMUL.FTZ R0, R107, UR43 ;  /* 0x0000002b6b007c20 */ /* 0x000fe40008410000 */
[----:B------:R-:W-:Y:S01]  /*6640*/  STS.U16 [R130+0x5c0], R29 ;  /* 0x0005c01d82007388 */ /* 0x000fe20000000400 */
[----:B------:R-:W-:Y:S01]  /*6650*/  SHF.L.U32 R15, R144, 0x1, RZ ;  /* 0x00000001900f7819 */ /* 0x000fe200000006ff */
[----:B------:R-:W-:Y:S02]  /*6660*/  MUFU.SIN R55, R41 ;  /* 0x0000002900377308 */ /* 0x000fe40000000400 */
[----:B------:R-:W-:Y:S01]  /*6670*/  STS.U16 [R132+0x600], R27 ;  /* 0x0006001b84007388 */ /* 0x000fe20000000400 */
[----:B0-----:R-:W-:Y:S01]  /*6680*/  SHF.L.U32 R9, R142, 0x1, RZ ;  /* 0x000000018e097819 */ /* 0x001fe200000006ff */
[----:B------:R-:W-:-:S02]  /*6690*/  FMUL.FTZ R5, R2, 1.4426950216293334961 ;  /* 0x3fb8aa3b02057820 */ /* 0x000fc40000410000 */
[----:B------:R-:W-:Y:S01]  /*66a0*/  STS.U16 [R134+0x640], R37 ;  /* 0x0006402586007388 */ /* 0x000fe20000000400 */
[----:B------:R-:W-:Y:S01]  /*66b0*/  SHF.L.U32 R17, R146, 0x1, RZ ;  /* 0x0000000192117819 */ /* 0x000fe200000006ff */
[----:B------:R-:W-:Y:S02]  /*66c0*/  MUFU.COS R56, R41 ;  /* 0x0000002900387308 */ /* 0x000fe40000000000 */
[----:B------:R-:W-:Y:S01]  /*66d0*/  STS.U16 [R11+0x680], R34 ;  /* 0x000680220b007388 */ /* 0x000fe20000000400 */
[----:B------:R-:W-:-:S03]  /*66e0*/  SHF.L.U32 R44, R44, 0x1, RZ ;  /* 0x000000012c2c7819 */ /* 0x000fc600000006ff */
[----:B------:R-:W-:Y:S02]  /*66f0*/  STS.U16 [R138+0x6c0], R43 ;  /* 0x0006c02b8a007388 */ /* 0x000fe40000000400 */
[----:B------:R-:W-:Y:S02]  /*6700*/  MUFU.SIN R41, R40 ;  /* 0x0000002800297308 */ /* 0x000fe40000000400 */
[----:B------:R-:W-:Y:S04]  /*6710*/  STS.U16 [R13+0x700], R38 ;  /* 0x000700260d007388 */ /* 0x000fe80000000400 */
[----:B------:R-:W-:Y:S02]  /*6720*/  STS.U16 [R9+0x740], R32 ;  /* 0x0007402009007388 */ /* 0x000fe40000000400 */
[----:B------:R-:W-:Y:S02]  /*6730*/  MUFU.COS R42, R40 ;  /* 0x00000028002a7308 */ /* 0x000fe40000000000 */
[----:B------:R0:W-:Y:S06]  /*6740*/  STS.U16 [R15+0x780], R6 ;  /* 0x000780060f007388 */ /* 0x0001ec0000000400 */
[----:B------:R-:W-:Y:S01]  /*6750*/  MUFU.SIN R39, R8 ;  /* 0x0000000800277308 */ /* 0x000fe20000000400 */
[----:B------:R-:W-:Y:S01]  /*6760*/  STS.U16 [R17+0x7c0], R26 ;  /* 0x0007c01a11007388 */ /* 0x000fe20000000400 */
[----:B------:R-:W-:-:S06]  /*6770*/  NOP ;  /* 0x0000000000007918 */ /* 0x000fcc0000000000 */
[----:B------:R1:W-:Y:S01]  /*6780*/  MUFU.COS R40, R8 ;  /* 0x0000000800287308 */ /* 0x0003e20000000000 */
[----:B------:R-:W2:Y:S07]  /*6790*/  LDS.U16 R52, [R44] ;  /* 0x000000002c347984 */ /* 0x000eae0000000400 */
[----:B------:R-:W-:Y:S01]  /*67a0*/  MUFU.SIN R53, R46 ;  /* 0x0000002e00357308 */ /* 0x000fe20000000400 */
[----:B-1----:R-:W-:-:S07]  /*67b0*/  FMUL.RZ R8, R0, 0.15915493667125701904 ;  /* 0x3e22f98300087820 */ /* 0x002fce000040c000 */
[----:B------:R-:W-:Y:S01]  /*67c0*/  MUFU.COS R54, R46 ;  /* 0x0000002e00367308 */ /* 0x000fe20000000000 */
[----:B------:R-:W-:-:S07]  /*67d0*/  FMUL.FTZ R0, R116, R5 ;  /* 0x0000000574007220 */ /* 0x000fce0000410000 */
[----:B------:R-:W-:Y:S01]  /*67e0*/  MUFU.SIN R45, R51 ;  /* 0x00000033002d7308 */ /* 0x000fe20000000400 */
[-C--:B------:R-:W-:Y:S02]  /*67f0*/  FMUL.FTZ R2, R115, R5.reuse ;  /* 0x0000000573027220 */ /* 0x080fe40000410000 */
[----:B------:R-:W-:Y:S01]  /*6800*/  FMUL.FTZ R3, R114, R5 ;  /* 0x0000000572037220 */ /* 0x000fe20000410000 */
[----:B------:R-:W-:-:S04]  /*6810*/  UIMAD UR42, UR11, UR34, URZ ;  /* 0x000000220b2a72a4 */ /* 0x000fc8000f8e023f */
[----:B------:R-:W-:Y:S01]  /*6820*/  MUFU.SIN R35, R4 ;  /* 0x0000000400237308 */ /* 0x000fe20000000400 */
[----:B------:R-:W-:-:S07]  /*6830*/  UIMAD.WIDE.U32 UR36, UR10, UR34, URZ ;  /* 0x000000220a2472a5 */ /* 0x000fce000f8e003f */
[----:B------:R-:W-:Y:S01]  /*6840*/  MUFU.COS R36, R4 ;  /* 0x0000000400247308 */ /* 0x000fe20000000000 */
[----:B------:R-:W-:Y:S01]  /*6850*/  FMUL.FTZ R7, R112, R5 ;  /* 0x0000000570077220 */ /* 0x000fe20000410000 */
[----:B------:R-:W-:Y:S01]  /*6860*/  ISETP.NE.AND P1, PT, R122, RZ, PT ;  /* 0x000000ff7a00720c */ /* 0x000fe20003f25270 */
[----:B------:R-:W-:Y:S01]  /*6870*/  LDS.U16 R50, [R44+0x4] ;  /* 0x000004002c327984 */ /* 0x000fe20000000400 */
[----:B0-----:R-:W-:-:S03]  /*6880*/  MOV R6, UR38 ;  /* 0x0000002600067c02 */ /* 0x001fc60008000f00 */
[----:B------:R-:W-:Y:S01]  /*6890*/  LDS.U16 R49, [R44+0x6] ;  /* 0x000006002c317984 */ /* 0x000fe20000000400 */
[----:B------:R0:W-:Y:S03]  /*68a0*/  MUFU.COS R46, R51 ;  /* 0x00000033002e7308 */ /* 0x0001e60000000000 */
[----:B------:R-:W-:Y:S04]  /*68b0*/  LDS.U16 R48, [R44+0x8] ;  /* 0x000008002c307984 */ /* 0x000fe80000000400 */
[----:B------:R-:W-:Y:S01]  /*68c0*/  LDS.U16 R47, [R44+0xa] ;  /* 0x00000a002c2f7984 */ /* 0x000fe20000000400 */
[----:B------:R-:W1:Y:S03]  /*68d0*/  MUFU.EX2 R0, R0 ;  /* 0x0000000000007308 */ /* 0x000e660000000800 */
[----:B0-----:R-:W0:Y:S01]  /*68e0*/  LDS.U16 R51, [R44+0x2] ;  /* 0x000002002c337984 */ /* 0x001e220000000400 */
[----:B------:R-:W-:-:S03]  /*68f0*/  FMUL.FTZ R4, R113, R5 ;  /* 0x0000000571047220 */ /* 0x000fc60000410000 */
[----:B------:R-:W3:Y:S01]  /*6900*/  LDS.U16 R17, [R44+0xc] ;  /* 0x00000c002c117984 */ /* 0x000ee20000000400 */
[----:B------:R-:W4:Y:S03]  /*6910*/  MUFU.EX2 R2, R2 ;  /* 0x0000000200027308 */ /* 0x000f260000000800 */
[----:B------:R-:W0:Y:S04]  /*6920*/  LDS.U16 R43, [R44+0xe] ;  /* 0x00000e002c2b7984 */ /* 0x000e280000000400 */
[----:B------:R-:W3:Y:S01]  /*6930*/  LDS.U16 R38, [R44+0x10] ;  /* 0x000010002c267984 */ /* 0x000ee20000000400 */
[C---:B-1----:R-:W-:Y:S02]  /*6940*/  FMUL.FTZ R82, R0.reuse, R82 ;  /* 0x0000005200527220 */ /* 0x042fe40000410000 */
[----:B------:R-:W-:Y:S01]  /*6950*/  FMUL.FTZ R81, R0, R81 ;  /* 0x0000005100517220 */ /* 0x000fe20000410000 */
[----:B------:R-:W1:Y:S01]  /*6960*/  LDS.U16 R37, [R44+0x12] ;  /* 0x000012002c257984 */ /* 0x000e620000000400 */
[----:B------:R-:W-:Y:S01]  /*6970*/  FMUL.FTZ R0, R106, UR43 ;  /* 0x0000002b6a007c20 */ /* 0x000fe20008410000 */
[----:B------:R-:W0:Y:S02]  /*6980*/  MUFU.EX2 R3, R3 ;  /* 0x0000000300037308 */ /* 0x000e240000000800 */
[----:B------:R-:W1:Y:S01]  /*6990*/  LDS.U16 R30, [R44+0x14] ;  /* 0x000014002c1e7984 */ /* 0x000e620000000400 */
[----:B------:R-:W-:-:S02]  /*69a0*/  FMUL.RZ R32, R0, 0.15915493667125701904 ;  /* 0x3e22f98300207820 */ /* 0x000fc4000040c000 */
[----:B------:R-:W-:Y:S01]  /*69b0*/  FMUL.FTZ R0, R117, R5 ;  /* 0x0000000575007220 */ /* 0x000fe20000410000 */
[----:B------:R-:W-:Y:S01]  /*69c0*/  UIMAD UR42, UR10, UR35, UR42 ;  /* 0x000000230a2a72a4 */ /* 0x000fe2000f8e022a */
[----:B------:R-:W1:Y:S01]  /*69d0*/  LDS.U16 R29, [R44+0x16] ;  /* 0x000016002c1d7984 */ /* 0x000e620000000400 */
[----:B------:R-:W0:Y:S01]  /*69e0*/  MUFU.EX2 R4, R4 ;  /* 0x0000000400047308 */ /* 0x000e220000000800 */
[----:B------:R-:W-:Y:S02]  /*69f0*/  ULDC.64 UR34, c[0x0][0x1c0] ;  /* 0x0000700000227ab9 */ /* 0x000fe40000000a00 */
[----:B------:R-:W-:Y:S01]  /*6a00*/  UIMAD UR39, UR39, UR34, URZ ;  /* 0x00000022272772a4 */ /* 0x000fe2000f8e023f */
[----:B------:R-:W1:Y:S01]  /*6a10*/  LDS.U16 R27, [R44+0x18] ;  /* 0x000018002c1b7984 */ /* 0x000e620000000400 */
[----:B------:R-:W-:-:S03]  /*6a20*/  UIADD3 UR37, UR37, UR42, URZ ;  /* 0x0000002a25257290 */ /* 0x000fc6000fffe03f */
[----:B------:R-:W3:Y:S01]  /*6a30*/  MUFU.EX2 R0, R0 ;  /* 0x0000000000007308 */ /* 0x000ee20000000800 */
[----:B------:R-:W-:Y:S01]  /*6a40*/  UIMAD UR39, UR7, UR35, UR39 ;  /* 0x00000023072772a4 */ /* 0x000fe2000f8e0227 */
[----:B------:R-:W1:Y:S01]  /*6a50*/  LDS.U16 R28, [R44+0x1a] ;  /* 0x00001a002c1c7984 */ /* 0x000e620000000400 */
[----:B------:R-:W-:Y:S01]  /*6a60*/  UIMAD.WIDE.U32 UR36, UR7, UR34, UR36 ;  /* 0x00000022072472a5 */ /* 0x000fe2000f8e0024 */
[C---:B----4-:R-:W-:Y:S02]  /*6a70*/  FMUL.FTZ R80, R2.reuse, R80 ;  /* 0x0000005002507220 */ /* 0x050fe40000410000 */
[----:B------:R-:W-:Y:S01]  /*6a80*/  ULDC.64 UR34, c[0x0][0x230] ;  /* 0x00008c0000227ab9 */ /* 0x000fe20000000a00 */
[----:B------:R-:W4:Y:S01]  /*6a90*/  LDS.U16 R24, [R44+0x1c] ;  /* 0x00001c002c187984 */ /* 0x000f220000000400 */
[----:B------:R-:W3:Y:S01]  /*6aa0*/  MUFU.EX2 R7, R7 ;  /* 0x0000000700077308 */ /* 0x000ee20000000800 */
[----:B------:R-:W-:Y:S01]  /*6ab0*/  FMUL.FTZ R59, R2, R59 ;  /* 0x0000003b023b7220 */ /* 0x000fe20000410000 */
[----:B------:R-:W-:Y:S01]  /*6ac0*/  UIADD3 UR37, UR37, UR39, URZ ;  /* 0x0000002725257290 */ /* 0x000fe2000fffe03f */
[----:B------:R-:W-:Y:S01]  /*6ad0*/  FMUL.FTZ R2, R105, UR43 ;  /* 0x0000002b69027c20 */ /* 0x000fe20008410000 */
[----:B------:R-:W-:Y:S01]  /*6ae0*/  ULEA UR34, UP0, UR36, UR34, 0x3 ;  /* 0x0000002224227291 */ /* 0x000fe2000f80183f */
[----:B--2---:R-:W-:Y:S01]  /*6af0*/  PRMT R52, RZ, 0x5410, R52 ;  /* 0x00005410ff347816 */ /* 0x004fe20000000034 */
[----:B------:R-:W2:Y:S01]  /*6b00*/  LDS.U16 R23, [R44+0x1e] ;  /* 0x00001e002c177984 */ /* 0x000ea20000000400 */
[----:B0-----:R-:W-:Y:S01]  /*6b10*/  PRMT R51, RZ, 0x5410, R51 ;  /* 0x00005410ff337816 */ /* 0x001fe20000000033 */
[C---:B------:R-:W-:Y:S01]  /*6b20*/  FMUL.FTZ R58, R3.reuse, R58 ;  /* 0x0000003a033a7220 */ /* 0x040fe20000410000 */
[----:B------:R-:W-:Y:S01]  /*6b30*/  ULEA.HI.X UR35, UR36, UR35, UR37, 0x3, UP0 ;  /* 0x0000002324237291 */ /* 0x000fe200080f1c25 */
[----:B------:R-:W-:Y:S01]  /*6b40*/  FMUL.FTZ R57, R3, R57 ;  /* 0x0000003903397220 */ /* 0x000fe20000410000 */
[----:B------:R-:W-:Y:S01]  /*6b50*/  PRMT R3, RZ, 0x5410, R194 ;  /* 0x00005410ff037816 */ /* 0x000fe200000000c2 */
[C---:B------:R-:W-:Y:S01]  /*6b60*/  FMUL.FTZ R56, R4.reuse, R56 ;  /* 0x0000003804387220 */ /* 0x040fe20000410000 */
[----:B------:R-:W0:Y:S01]  /*6b70*/  LDS.U16 R16, [R44+0x20] ;  /* 0x000020002c107984 */ /* 0x000e220000000400 */
[----:B------:R-:W-:-:S02]  /*6b80*/  FMUL.FTZ R55, R4, R55 ;  /* 0x0000003704377220 */ /* 0x000fc40000410000 */
[----:B------:R-:W-:Y:S01]  /*6b90*/  FMUL.RZ R4, R2, 0.15915493667125701904 ;  /* 0x3e22f98302047820 */ /* 0x000fe2000040c000 */
[----:B------:R-:W-:Y:S01]  /*6ba0*/  LEA R2, R6, UR7, 0x8 ;  /* 0x0000000706027c11 */ /* 0x000fe2000f8e40ff */
[C---:B------:R-:W-:Y:S01]  /*6bb0*/  FMUL.FTZ R74, R117.reuse, R52 ;  /* 0x00000034754a7220 */ /* 0x040fe20000410000 */
[----:B------:R-:W-:Y:S01]  /*6bc0*/  @P1 IADD3 R2, R122, 0x200, RZ ;  /* 0x000002007a021810 */ /* 0x000fe20007ffe0ff */
[----:B------:R-:W-:Y:S01]  /*6bd0*/  FMUL.FTZ R75, R117, R51 ;  /* 0x00000033754b7220 */ /* 0x000fe20000410000 */
[----:B------:R-:W0:Y:S01]  /*6be0*/  LDS.U16 R15, [R44+0x22] ;  /* 0x000022002c0f7984 */ /* 0x000e220000000400 */
[C---:B---3--:R-:W-:Y:S02]  /*6bf0*/  FMUL.FTZ R72, R0.reuse, R72 ;  /* 0x0000004800487220 */ /* 0x048fe40000410000 */
[----:B------:R-:W-:Y:S01]  /*6c00*/  FMUL.FTZ R73, R0, R73 ;  /* 0x0000004900497220 */ /* 0x000fe20000410000 */
[----:B------:R-:W-:Y:S01]  /*6c10*/  MOV R68, UR34 ;  /* 0x0000002200447c02 */ /* 0x000fe20008000f00 */
[----:B------:R-:W-:Y:S01]  /*6c20*/  FMUL.FTZ R0, R104, UR43 ;  /* 0x0000002b68007c20 */ /* 0x000fe20008410000 */
[----:B------:R-:W-:Y:S01]  /*6c30*/  MOV R69, UR35 ;  /* 0x0000002300457c02 */ /* 0x000fe20008000f00 */
[C---:B------:R-:W-:Y:S01]  /*6c40*/  FMUL.FTZ R74, R3.reuse, R74 ;  /* 0x0000004a034a7220 */ /* 0x040fe20000410000 */
[----:B------:R-:W3:Y:S01]  /*6c50*/  MUFU.SIN R33, R8 ;  /* 0x0000000800217308 */ /* 0x000ee20000000400 */
[----:B------:R-:W-:Y:S01]  /*6c60*/  FMUL.FTZ R75, R3, R75 ;  /* 0x0000004b034b7220 */ /* 0x000fe20000410000 */
[----:B------:R-:W-:Y:S01]  /*6c70*/  SHF.L.U32 R3, R2, 0x3, RZ ;  /* 0x0000000302037819 */ /* 0x000fe200000006ff */
[C---:B------:R-:W-:Y:S01]  /*6c80*/  FMUL.FTZ R54, R7.reuse, R54 ;  /* 0x0000003607367220 */ /* 0x040fe20000410000 */
[----:B------:R-:W0:Y:S01]  /*6c90*/  LDS.U16 R14, [R44+0x24] ;  /* 0x000024002c0e7984 */ /* 0x000e220000000400 */
[----:B------:R-:W-:-:S02]  /*6ca0*/  FMUL.FTZ R53, R7, R53 ;  /* 0x0000003507357220 */ /* 0x000fc40000410000 */
[----:B------:R-:W-:Y:S01]  /*6cb0*/  FMUL.RZ R22, R0, 0.15915493667125701904 ;  /* 0x3e22f98300167820 */ /* 0x000fe2000040c000 */
[----:B------:R1:W0:Y:S01]  /*6cc0*/  MUFU.COS R34, R8 ;  /* 0x0000000800227308 */ /* 0x0002220000000000 */
[----:B------:R-:W0:Y:S04]  /*6cd0*/  LDS.U16 R13, [R44+0x26] ;  /* 0x000026002c0d7984 */ /* 0x000e280000000400 */
[----:B------:R-:W0:Y:S03]  /*6ce0*/  LDS.U16 R12, [R44+0x28] ;  /* 0x000028002c0c7984 */ /* 0x000e260000000400 */
[----:B------:R-:W0:Y:S01]  /*6cf0*/  MUFU.SIN R25, R4 ;  /* 0x0000000400197308 */ /* 0x000e220000000400 */
[----:B------:R-:W0:Y:S04]  /*6d00*/  LDS.U16 R11, [R44+0x2a] ;  /* 0x00002a002c0b7984 */ /* 0x000e280000000400 */
[----:B------:R-:W0:Y:S03]  /*6d10*/  LDS.U16 R10, [R44+0x2c] ;  /* 0x00002c002c0a7984 */ /* 0x000e260000000400 */
[----:B------:R2:W0:Y:S01]  /*6d20*/  MUFU.COS R26, R4 ;  /* 0x00000004001a7308 */ /* 0x0004220000000000 */
[----:B------:R-:W0:Y:S04]  /*6d30*/  LDS.U16 R9, [R44+0x2e] ;  /* 0x00002e002c097984 */ /* 0x000e280000000400 */
[----:B-1----:R-:W1:Y:S04]  /*6d40*/  LDS.U16 R8, [R44+0x30] ;  /* 0x000030002c087984 */ /* 0x002e680000000400 */
[----:B------:R-:W0:Y:S04]  /*6d50*/  LDS.U16 R7, [R44+0x32] ;  /* 0x000032002c077984 */ /* 0x000e280000000400 */
[----:B------:R-:W0:Y:S04]  /*6d60*/  LDS.U16 R6, [R44+0x34] ;  /* 0x000034002c067984 */ /* 0x000e280000000400 */
[----:B------:R-:W0:Y:S04]  /*6d70*/  LDS.U16 R66, [R44+0x36] ;  /* 0x000036002c427984 */ /* 0x000e280000000400 */
[----:B--2---:R-:W2:Y:S04]  /*6d80*/  LDS.U16 R4, [R44+0x38] ;  /* 0x000038002c047984 */ /* 0x004ea80000000400 */
[----:B------:R-:W0:Y:S04]  /*6d90*/  LDS.U16 R65, [R44+0x3a] ;  /* 0x00003a002c417984 */ /* 0x000e280000000400 */
[----:B------:R-:W0:Y:S04]  /*6da0*/  LDS.U16 R64, [R44+0x3c] ;  /* 0x00003c002c407984 */ /* 0x000e280000000400 */
[----:B------:R-:W0:Y:S04]  /*6db0*/  LDS.U16 R0, [R44+0x3e] ;  /* 0x00003e002c007984 */ /* 0x000e280000000400 */
[----:B------:R0:W-:Y:S04]  /*6dc0*/  STS.64 [R3+0x7780], R72 ;  /* 0x0077804803007388 */ /* 0x0001e80000000a00 */
[----:B------:R-:W5:Y:S01]  /*6dd0*/  LDG.E.64 R68, [R68.64] ;  /* 0x0000002044447981 */ /* 0x000f62000c1e1b00 */
[----:B------:R-:W-:-:S03]  /*6de0*/  ISETP.NE.AND P0, PT, R122, 0x7f, PT ;  /* 0x0000007f7a00780c */ /* 0x000fc60003f05270 */
[----:B------:R-:W-:Y:S10]  /*6df0*/  BAR.SYNC.DEFER_BLOCKING 0x0 ;  /* 0x0000000000007b1d */ /* 0x000ff40000010000 */
[----:B------:R0:W1:Y:S01]  /*6e00*/  @P0 LDS.64 R94, [R122.X8+0x8788] ;  /* 0x008788007a5e0984 */ /* 0x0000620000008a00 */
[----:B------:R0:W1:Y:S01]  /*6e10*/  MUFU.SIN R31, R32 ;  /* 0x00000020001f7308 */ /* 0x0000620000000400 */
[----:B------:R-:W-:-:S07]  /*6e20*/  PRMT R50, RZ, 0x5410, R50 ;  /* 0x00005410ff327816 */ /* 0x000fce0000000032 */
[----:B------:R1:W1:Y:S01]  /*6e30*/  MUFU.SIN R21, R22 ;  /* 0x0000001600157308 */ /* 0x0002620000000400 */
[----:B0-----:R-:W-:-:S07]  /*6e40*/  PRMT R3, RZ, 0x5410, R216 ;  /* 0x00005410ff037816 */ /* 0x001fce00000000d8 */
[----:B------:R-:W0:Y:S01]  /*6e50*/  MUFU.COS R32, R32 ;  /* 0x0000002000207308 */ /* 0x000e220000000000 */
[----:B------:R-:W-:-:S07]  /*6e60*/  PRMT R49, RZ, 0x5410, R49 ;  /* 0x00005410ff317816 */ /* 0x000fce0000000031 */
[----:B------:R-:W0:Y:S01]  /*6e70*/  MUFU.COS R22, R22 ;  /* 0x0000001600167308 */ /* 0x000e220000000000 */
[C---:B------:R-:W-:Y:S01]  /*6e80*/  FMUL.FTZ R76, R116.reuse, R50 ;  /* 0x00000032744c7220 */ /* 0x040fe20000410000 */
[----:B------:R-:W-:Y:S01]  /*6e90*/  BSSY B0, `(.L_x_1042) ;  /* 0x0000011000007945 */ /* 0x000fe20003800000 */
[----:B------:R-:W-:Y:S02]  /*6ea0*/  FMUL.FTZ R2, R103, UR43 ;  /* 0x0000002b67027c20 */ /* 0x000fe40008410000 */
[----:B------:R-:W-:Y:S02]  /*6eb0*/  FMUL.FTZ R77, R116, R49 ;  /* 0x00000031744d7220 */ /* 0x000fe40000410000 */
[----:B------:R-:W-:Y:S01]  /*6ec0*/  FMUL.FTZ R76, R3, R76 ;  /* 0x0000004c034c7220 */ /* 0x000fe20000410000 */
[----:B------:R-:W-:Y:S05]  /*6ed0*/  @P0 BRA `(.L_x_1043) ;  /* 0x000000c000000947 */ /* 0x000fea0003800000 */
[----:B--234-:R-:W-:Y:S01]  /*6ee0*/  ULDC UR35, c[0x0][0x174] ;  /* 0x00005d0000237ab9 */ /* 0x01cfe20000000800 */
[----:B-1----:R-:W-:Y:S01]  /*6ef0*/  HFMA2.MMA R94, -RZ, RZ, 1.875, 0 ;  /* 0x3f800000ff5e7435 */ /* 0x002fe200000001ff */
        /* <DEDUP_REMOVED lines=9> */
[----:B------:R1:W2:Y:S02]  /*6f90*/  @P0 LDS.64 R94, [R18.X8+0x7780] ;  /* 0x00778000125e0984 */ /* 0x0002a40000008a00 */
.L_x_1043:
[----:B--234-:R-:W-:Y:S05]  /*6fa0*/  BSYNC B0 ;  /* 0x0000000000007941 */ /* 0x01cfea0003800000 */
.L_x_1042:
[----:B------:R-:W-:Y:S01]  /*6fb0*/  UISETP.GE.AND UP0, UPT, UR24, 0x2, UPT ;  /* 0x000000021800788c */ /* 0x000fe2000bf06270 */
[----:B-1----:R-:W-:Y:S01]  /*6fc0*/  FMUL.FTZ R18, R74, R81 ;  /* 0x000000514a127220 */ /* 0x002fe20000410000 */
[----:B------:R-:W-:Y:S01]  /*6fd0*/  PRMT R48, RZ, 0x5410, R48 ;  /* 0x00005410ff307816 */ /* 0x000fe20000000030 */
[----:B------:R-:W-:Y:S01]  /*6fe0*/  FMUL.FTZ R77, R3, R77 ;  /* 0x0000004d034d7220 */ /* 0x000fe20000410000 */
[----:B------:R-:W-:Y:S01]  /*6ff0*/  PRMT R47, RZ, 0x5410, R47 ;  /* 0x00005410ff2f7816 */ /* 0x000fe2000000002f */
[CC--:B------:R-:W-:Y:S01]  /*7000*/  FFMA.FTZ R18, R75.reuse, R82.reuse, R18 ;  /* 0x000000524b127223 */ /* 0x0c0fe20000010012 */
[----:B------:R-:W-:Y:S01]  /*7010*/  PLOP3.LUT P0, PT, PT, PT, UP0, 0x80, 0x0 ;  /* 0x000000000000781c */ /* 0x000fe20003f0f008 */
[----:B------:R-:W-:Y:S01]  /*7020*/  FMUL.RZ R125, R2, 0.15915493667125701904 ;  /* 0x3e22f983027d7820 */ /* 0x000fe2000040c000 */
[----:B------:R-:W-:Y:S01]  /*7030*/  MOV R60, UR24 ;  /* 0x00000018003c7c02 */ /* 0x000fe20008000f00 */
[----:B------:R-:W-:Y:S01]  /*7040*/  FMUL.FTZ R3, R75, R81 ;  /* 0x000000514b037220 */ /* 0x000fe20000410000 */
[----:B------:R-:W-:Y:S01]  /*7050*/  ISETP.NE.OR P0, PT, R236, RZ, !P0 ;  /* 0x000000ffec00720c */ /* 0x000fe20004705670 */
[----:B------:R-:W-:Y:S01]  /*7060*/  FMUL.FTZ R2, R111, R5 ;  /* 0x000000056f027220 */ /* 0x000fe20000410000 */
[----:B------:R-:W-:Y:S01]  /*7070*/  MOV R62, c[0x0][0x16c] ;  /* 0x00005b00003e7a02 */ /* 0x000fe20000000f00 */
[----:B------:R-:W-:Y:S01]  /*7080*/  FFMA.FTZ R3, R74, R82, -R3 ;  /* 0x000000524a037223 */ /* 0x000fe20000010803 */
[----:B------:R-:W-:Y:S01]  /*7090*/  PRMT R43, RZ, 0x5410, R43 ;  /* 0x00005410ff2b7816 */ /* 0x000fe2000000002b */
[----:B------:R-:W-:Y:S01]  /*70a0*/  FADD.FTZ R20, R77, R18 ;  /* 0x000000124d147221 */ /* 0x000fe20000010000 */
[----:B------:R-:W-:Y:S01]  /*70b0*/  MUFU.SIN R19, R125 ;  /* 0x0000007d00137308 */ /* 0x000fe20000000400 */
[----:B------:R-:W-:-:S02]  /*70c0*/  FMUL.FTZ R78, R115, R48 ;  /* 0x00000030734e7220 */ /* 0x000fc40000410000 */
[----:B------:R-:W-:Y:S02]  /*70d0*/  FMUL.FTZ R79, R115, R47 ;  /* 0x0000002f734f7220 */ /* 0x000fe40000410000 */
[----:B------:R-:W-:Y:S02]  /*70e0*/  FADD.FTZ R3, R76, R3 ;  /* 0x000000034c037221 */ /* 0x000fe40000010000 */
[CC--:B------:R-:W-:Y:S01]  /*70f0*/  FMUL.FTZ R44, R59.reuse, R20.reuse ;  /* 0x000000143b2c7220 */ /* 0x0c0fe20000410000 */
[----:B------:R1:W2:Y:S01]  /*7100*/  MUFU.EX2 R18, R2 ;  /* 0x0000000200127308 */ /* 0x0002a20000000800 */
[-C--:B------:R-:W-:Y:S02]  /*7110*/  FMUL.FTZ R61, R59, R3.reuse ;  /* 0x000000033b3d7220 */ /* 0x080fe40000410000 */
[----:B------:R-:W-:Y:S01]  /*7120*/  FFMA.FTZ R67, R80, R3, -R44 ;  /* 0x0000000350437223 */ /* 0x000fe2000001082c */
[----:B------:R-:W-:Y:S01]  /*7130*/  @!P0 IADD3 R3, R60, -0x2, RZ ;  /* 0xfffffffe3c038810 */ /* 0x000fe20007ffe0ff */
[----:B------:R-:W-:Y:S01]  /*7140*/  HFMA2.MMA R60, -RZ, RZ, 1.875, 0 ;  /* 0x3f800000ff3c7435 */ /* 0x000fe200000001ff */
[----:B------:R-:W-:Y:S01]  /*7150*/  FFMA.FTZ R124, R80, R20, R61 ;  /* 0x00000014507c7223 */ /* 0x000fe2000001003d */
[----:B------:R-:W-:Y:S01]  /*7160*/  MOV R61, RZ ;  /* 0x000000ff003d7202 */ /* 0x000fe20000000f00 */
[-C--:B------:R-:W-:Y:S01]  /*7170*/  FMUL.FTZ R44, R110, R5.reuse ;  /* 0x000000056e2c7220 */ /* 0x080fe20000410000 */
[----:B-1----:R-:W-:Y:S01]  /*7180*/  PRMT R2, RZ, 0x5410, R193 ;  /* 0x00005410ff027816 */ /* 0x002fe200000000c1 */
[----:B------:R-:W-:Y:S01]  /*7190*/  @!P0 IMAD R3, R3, R62, UR7 ;  /* 0x0000000703038e24 */ /* 0x000fe2000f8e023e */
[----:B------:R1:W-:Y:S01]  /*71a0*/  MUFU.COS R20, R125 ;  /* 0x0000007d00147308 */ /* 0x0003e20000000000 */
[----:B------:R-:W-:Y:S01]  /*71b0*/  CS2R R62, SRZ ;  /* 0x00000000003e7805 */ /* 0x000fe2000001ff00 */
[----:B------:R-:W-:-:S02]  /*71c0*/  FMUL.FTZ R70, R109, R5 ;  /* 0x000000056d467220 */ /* 0x000fc40000410000 */
[C---:B------:R-:W-:Y:S02]  /*71d0*/  FMUL.FTZ R78, R2.reuse, R78 ;  /* 0x0000004e024e7220 */ /* 0x040fe40000410000 */
[----:B------:R-:W-:Y:S01]  /*71e0*/  FMUL.FTZ R79, R2, R79 ;  /* 0x0000004f024f7220 */ /* 0x000fe20000410000 */
[----:B------:R-:W-:Y:S01]  /*71f0*/  HFMA2.MMA R2, -RZ, RZ, 0, 9.5367431640625e-07 ;  /* 0x00000010ff027435 */ /* 0x000fe200000001ff */
[----:B------:R-:W-:Y:S01]  /*7200*/  FADD.FTZ R71, R78, R67 ;  /* 0x000000434e477221 */ /* 0x000fe20000010000 */
[----:B------:R-:W-:Y:S01]  /*7210*/  PRMT R38, RZ, 0x5410, R38 ;  /* 0x00005410ff267816 */ /* 0x000fe20000000026 */
[----:B------:R3:W4:Y:S01]  /*7220*/  MUFU.EX2 R67, R44 ;  /* 0x0000002c00437308 */ /* 0x0007220000000800 */
[----:B------:R-:W-:Y:S02]  /*7230*/  FADD.FTZ R124, R79, R124 ;  /* 0x0000007c4f7c7221 */ /* 0x000fe40000010000 */
[----:B-1----:R-:W-:Y:S02]  /*7240*/  FMUL.FTZ R125, R57, R71 ;  /* 0x00000047397d7220 */ /* 0x002fe40000410000 */
[----:B------:R-:W-:-:S02]  /*7250*/  FMUL.FTZ R168, R114, R43 ;  /* 0x0000002b72a87220 */ /* 0x000fc40000410000 */
[----:B------:R-:W-:Y:S01]  /*7260*/  @!P0 IMAD.WIDE R2, R3, R2, UR40 ;  /* 0x0000002803028e25 */ /* 0x000fe2000f8e0202 */
[----:B------:R-:W-:Y:S01]  /*7270*/  MUFU.EX2 R70, R70 ;  /* 0x0000004600467308 */ /* 0x000fe20000000800 */
[----:B---3--:R-:W-:Y:S02]  /*7280*/  PRMT R44, RZ, 0x5410, R17 ;  /* 0x00005410ff2c7816 */ /* 0x008fe40000000011 */
[----:B------:R-:W-:Y:S01]  /*7290*/  FMUL.FTZ R123, R57, R124 ;  /* 0x0000007c397b7220 */ /* 0x000fe20000410000 */
[----:B------:R1:W5:Y:S01]  /*72a0*/  @!P0 LDG.E.128 R60, [R2.64] ;  /* 0x00000020023c8981 */ /* 0x000362000c1e1d00 */
[----:B------:R-:W-:Y:S02]  /*72b0*/  FMUL.FTZ R17, R107, R5 ;  /* 0x000000056b117220 */ /* 0x000fe40000410000 */
[----:B------:R-:W-:Y:S02]  /*72c0*/  FMUL.FTZ R167, R114, R44 ;  /* 0x0000002c72a77220 */ /* 0x000fe40000410000 */
[----:B------:R-:W-:-:S02]  /*72d0*/  FFMA.FTZ R125, R58, R124, R125 ;  /* 0x0000007c3a7d7223 */ /* 0x000fc4000001007d */
[----:B------:R-:W-:Y:S01]  /*72e0*/  FFMA.FTZ R126, R58, R71, -R123 ;  /* 0x000000473a7e7223 */ /* 0x000fe2000001087b */
[----:B------:R-:W-:Y:S01]  /*72f0*/  PRMT R37, RZ, 0x5410, R37 ;  /* 0x00005410ff257816 */ /* 0x000fe20000000025 */
[----:B--2---:R-:W-:Y:S01]  /*7300*/  FMUL.FTZ R46, R18, R46 ;  /* 0x0000002e122e7220 */ /* 0x004fe20000410000 */
[----:B-1----:R-:W-:Y:S01]  /*7310*/  PRMT R2, RZ, 0x5410, R166 ;  /* 0x00005410ff027816 */ /* 0x002fe200000000a6 */
[----:B------:R-:W-:Y:S01]  /*7320*/  FMUL.FTZ R3, R106, R5 ;  /* 0x000000056a037220 */ /* 0x000fe20000410000 */
[----:B------:R-:W-:Y:S01]  /*7330*/  PRMT R30, RZ, 0x5410, R30 ;  /* 0x00005410ff1e7816 */ /* 0x000fe2000000001e */
[----:B------:R-:W-:Y:S02]  /*7340*/  FMUL.FTZ R45, R18, R45 ;  /* 0x0000002d122d7220 */ /* 0x000fe40000410000 */
[C---:B------:R-:W-:Y:S02]  /*7350*/  FMUL.FTZ R168, R2.reuse, R168 ;  /* 0x000000a802a87220 */ /* 0x040fe40000410000 */
[----:B------:R-:W-:-:S02]  /*7360*/  FMUL.FTZ R167, R2, R167 ;  /* 0x000000a702a77220 */ /* 0x000fc40000410000 */
[----:B------:R1:W2:Y:S01]  /*7370*/  MUFU.EX2 R2, R17 ;  /* 0x0000001100027308 */ /* 0x0002a20000000800 */
[----:B------:R-:W-:Y:S02]  /*7380*/  FADD.FTZ R125, R168, R125 ;  /* 0x0000007da87d7221 */ /* 0x000fe40000010000 */
[C---:B----4-:R-:W-:Y:S02]  /*7390*/  FMUL.FTZ R42, R67.reuse, R42 ;  /* 0x0000002a432a7220 */ /* 0x050fe40000410000 */
[----:B------:R-:W-:-:S03]  /*73a0*/  FMUL.FTZ R41, R67, R41 ;  /* 0x0000002943297220 */ /* 0x000fc60000410000 */
[----:B------:R-:W3:Y:S01]  /*73b0*/  MUFU.EX2 R3, R3 ;  /* 0x0000000300037308 */ /* 0x000ee20000000800 */
[----:B------:R-:W-:Y:S01]  /*73c0*/  FADD.FTZ R126, R167, R126 ;  /* 0x0000007ea77e7221 */ /* 0x000fe20000010000 */
[----:B-1----:R-:W-:Y:S01]  /*73d0*/  PRMT R17, RZ, 0x5410, R165 ;  /* 0x00005410ff117816 */ /* 0x002fe200000000a5 */
[----:B------:R-:W-:Y:S02]  /*73e0*/  FMUL.FTZ R67, R55, R125 ;  /* 0x0000007d37437220 */ /* 0x000fe40000410000 */
[----:B------:R-:W-:Y:S02]  /*73f0*/  FMUL.FTZ R169, R113, R38 ;  /* 0x0000002671a97220 */ /* 0x000fe40000410000 */
[-C--:B------:R-:W-:Y:S02]  /*7400*/  FMUL.FTZ R71, R55, R126.reuse ;  /* 0x0000007e37477220 */ /* 0x080fe40000410000 */
[----:B------:R-:W-:Y:S02]  /*7410*/  FMUL.FTZ R170, R113, R37 ;  /* 0x0000002571aa7220 */ /* 0x000fe40000410000 */
[----:B------:R-:W-:-:S02]  /*7420*/  FFMA.FTZ R126, R56, R126, -R67 ;  /* 0x0000007e387e7223 */ /* 0x000fc40000010843 */
[C---:B------:R-:W-:Y:S02]  /*7430*/  FMUL.FTZ R169, R17.reuse, R169 ;  /* 0x000000a911a97220 */ /* 0x040fe40000410000 */
[----:B------:R-:W-:Y:S02]  /*7440*/  FFMA.FTZ R71, R56, R125, R71 ;  /* 0x0000007d38477223 */ /* 0x000fe40000010047 */
[----:B------:R-:W-:Y:S02]  /*7450*/  FMUL.FTZ R170, R17, R170 ;  /* 0x000000aa11aa7220 */ /* 0x000fe40000410000 */
[----:B------:R-:W-:Y:S02]  /*7460*/  FADD.FTZ R126, R169, R126 ;  /* 0x0000007ea97e7221 */ /* 0x000fe40000010000 */
[----:B------:R-:W-:Y:S02]  /*7470*/  FMUL.FTZ R67, R102, UR43 ;  /* 0x0000002b66437c20 */ /* 0x000fe40008410000 */
[----:B------:R-:W-:-:S02]  /*7480*/  FADD.FTZ R71, R170, R71 ;  /* 0x00000047aa477221 */ /* 0x000fc40000010000 */
[C---:B--2---:R-:W-:Y:S02]  /*7490*/  FMUL.FTZ R34, R2.reuse, R34 ;  /* 0x0000002202227220 */ /* 0x044fe40000410000 */
[----:B------:R-:W-:Y:S02]  /*74a0*/  FMUL.FTZ R33, R2, R33 ;  /* 0x0000002102217220 */ /* 0x000fe40000410000 */
[----:B------:R-:W-:Y:S02]  /*74b0*/  FMUL.FTZ R18, R108, R5 ;  /* 0x000000056c127220 */ /* 0x000fe40000410000 */
[----:B------:R-:W-:Y:S01]  /*74c0*/  FMUL.FTZ R2, R53, R126 ;  /* 0x0000007e35027220 */ /* 0x000fe20000410000 */
[----:B------:R-:W-:Y:S01]  /*74d0*/  PRMT R29, RZ, 0x5410, R29 ;  /* 0x00005410ff1d7816 */ /* 0x000fe2000000001d */
[C---:B------:R-:W-:Y:S02]  /*74e0*/  FMUL.FTZ R40, R70.reuse, R40 ;  /* 0x0000002846287220 */ /* 0x040fe40000410000 */
[----:B------:R-:W-:-:S02]  /*74f0*/  FMUL.FTZ R39, R70, R39 ;  /* 0x0000002746277220 */ /* 0x000fc40000410000 */
[C---:B0--3--:R-:W-:Y:S02]  /*7500*/  FMUL.FTZ R32, R3.reuse, R32 ;  /* 0x0000002003207220 */ /* 0x049fe40000410000 */
[----:B------:R-:W-:Y:S01]  /*7510*/  FMUL.FTZ R31, R3, R31 ;  /* 0x0000001f031f7220 */ /* 0x000fe20000410000 */
[----:B------:R-:W-:Y:S01]  /*7520*/  PRMT R3, RZ, 0x5410, R164 ;  /* 0x00005410ff037816 */ /* 0x000fe200000000a4 */
[----:B------:R-:W-:Y:S02]  /*7530*/  FMUL.RZ R70, R67, 0.15915493667125701904 ;  /* 0x3e22f98343467820 */ /* 0x000fe4000040c000 */
[-C--:B------:R-:W-:Y:S02]  /*7540*/  FMUL.FTZ R67, R53, R71.reuse ;  /* 0x0000004735437220 */ /* 0x080fe40000410000 */
[----:B------:R-:W-:Y:S02]  /*7550*/  FMUL.FTZ R171, R112, R30 ;  /* 0x0000001e70ab7220 */ /* 0x000fe40000410000 */
[----:B------:R-:W-:Y:S01]  /*7560*/  FFMA.FTZ R71, R54, R71, R2 ;  /* 0x0000004736477223 */ /* 0x000fe20000010002 */
[----:B------:R-:W0:Y:S01]  /*7570*/  MUFU.EX2 R18, R18 ;  /* 0x0000001200127308 */ /* 0x000e220000000800 */
[----:B------:R-:W-:-:S02]  /*7580*/  FMUL.FTZ R2, R105, R5 ;  /* 0x0000000569027220 */ /* 0x000fc40000410000 */
[----:B------:R-:W-:Y:S02]  /*7590*/  FFMA.FTZ R126, R54, R126, -R67 ;  /* 0x0000007e367e7223 */ /* 0x000fe40000010843 */
[----:B------:R-:W-:Y:S02]  /*75a0*/  FMUL.FTZ R172, R112, R29 ;  /* 0x0000001d70ac7220 */ /* 0x000fe40000410000 */
[C---:B------:R-:W-:Y:S01]  /*75b0*/  FMUL.FTZ R171, R3.reuse, R171 ;  /* 0x000000ab03ab7220 */ /* 0x040fe20000410000 */
[----:B------:R-:W1:Y:S01]  /*75c0*/  MUFU.EX2 R2, R2 ;  /* 0x0000000200027308 */ /* 0x000e620000000800 */
[----:B------:R-:W-:Y:S01]  /*75d0*/  FMUL.FTZ R172, R3, R172 ;  /* 0x000000ac03ac7220 */ /* 0x000fe20000410000 */
[----:B------:R-:W-:Y:S01]  /*75e0*/  PRMT R28, RZ, 0x5410, R28 ;  /* 0x00005410ff1c7816 */ /* 0x000fe2000000001c */
[----:B------:R-:W-:Y:S01]  /*75f0*/  FADD.FTZ R126, R171, R126 ;  /* 0x0000007eab7e7221 */ /* 0x000fe20000010000 */
[----:B------:R-:W-:Y:S01]  /*7600*/  PRMT R123, RZ, 0x5410, R163 ;  /* 0x00005410ff7b7816 */ /* 0x000fe200000000a3 */
[----:B------:R-:W-:Y:S01]  /*7610*/  FADD.FTZ R71, R172, R71 ;  /* 0x00000047ac477221 */ /* 0x000fe20000010000 */
[----:B------:R-:W-:-:S02]  /*7620*/  PRMT R27, RZ, 0x5410, R27 ;  /* 0x00005410ff1b7816 */ /* 0x000fc4000000001b */
[----:B------:R-:W-:Y:S01]  /*7630*/  MUFU.SIN R17, R70 ;  /* 0x0000004600117308 */ /* 0x000fe20000000400 */
[----:B------:R-:W-:-:S07]  /*7640*/  FMUL.FTZ R173, R111, R28 ;  /* 0x0000001c6fad7220 */ /* 0x000fce0000410000 */
[----:B------:R2:W-:Y:S01]  /*7650*/  MUFU.COS R67, R70 ;  /* 0x0000004600437308 */ /* 0x0005e20000000000 */
[----:B------:R-:W-:Y:S02]  /*7660*/  FMUL.FTZ R174, R111, R27 ;  /* 0x0000001b6fae7220 */ /* 0x000fe40000410000 */
[----:B------:R-:W-:Y:S02]  /*7670*/  FMUL.FTZ R173, R123, R173 ;  /* 0x000000ad7bad7220 */ /* 0x000fe40000410000 */
[----:B--2---:R-:W-:-:S04]  /*7680*/  FMUL.FTZ R70, R45, R126 ;  /* 0x0000007e2d467220 */ /* 0x004fc80000410000 */
[-C--:B------:R-:W-:Y:S02]  /*7690*/  FFMA.FTZ R70, R46, R71.reuse, R70 ;  /* 0x000000472e467223 */ /* 0x080fe40000010046 */
[----:B------:R-:W-:Y:S02]  /*76a0*/  FMUL.FTZ R71, R45, R71 ;  /* 0x000000472d477220 */ /* 0x000fe40000410000 */
[C---:B0-----:R-:W-:Y:S02]  /*76b0*/  FMUL.FTZ R36, R18.reuse, R36 ;  /* 0x0000002412247220 */ /* 0x041fe40000410000 */
[----:B------:R-:W-:Y:S02]  /*76c0*/  FMUL.FTZ R35, R18, R35 ;  /* 0x0000002312237220 */ /* 0x000fe40000410000 */
[-C--:B------:R-:W-:Y:S02]  /*76d0*/  FMUL.FTZ R3, R104, R5.reuse ;  /* 0x0000000568037220 */ /* 0x080fe40000410000 */
[----:B------:R-:W-:Y:S01]  /*76e0*/  FMUL.FTZ R18, R103, R5 ;  /* 0x0000000567127220 */ /* 0x000fe20000410000 */
[----:B------:R-:W-:Y:S01]  /*76f0*/  PRMT R24, RZ, 0x5410, R24 ;  /* 0x00005410ff187816 */ /* 0x000fe20000000018 */
[----:B------:R-:W-:-:S02]  /*7700*/  FFMA.FTZ R71, R46, R126, -R71 ;  /* 0x0000007e2e477223 */ /* 0x000fc40000010847 */
[----:B------:R-:W-:Y:S02]  /*7710*/  FMUL.FTZ R174, R123, R174 ;  /* 0x000000ae7bae7220 */ /* 0x000fe40000410000 */
[----:B------:R-:W-:Y:S02]  /*7720*/  FADD.FTZ R70, R173, R70 ;  /* 0x00000046ad467221 */ /* 0x000fe40000010000 */
[----:B------:R-:W-:Y:S01]  /*7730*/  FMUL.FTZ R5, R102, R5 ;  /* 0x0000000566057220 */ /* 0x000fe20000410000 */
[----:B------:R-:W0:Y:S01]  /*7740*/  MUFU.EX2 R3, R3 ;  /* 0x0000000300037308 */ /* 0x000e220000000800 */
[C---:B-1----:R-:W-:Y:S01]  /*7750*/  FMUL.FTZ R26, R2.reuse, R26 ;  /* 0x0000001a021a7220 */ /* 0x042fe20000410000 */
[----:B------:R-:W-:Y:S01]  /*7760*/  PRMT R23, RZ, 0x5410, R23 ;  /* 0x00005410ff177816 */ /* 0x000fe20000000017 */
[----:B------:R-:W-:Y:S02]  /*7770*/  FMUL.FTZ R25, R2, R25 ;  /* 0x0000001902197220 */ /* 0x000fe40000410000 */
[----:B------:R-:W-:-:S02]  /*7780*/  FADD.FTZ R71, R174, R71 ;  /* 0x00000047ae477221 */ /* 0x000fc40000010000 */
[C---:B------:R-:W-:Y:S01]  /*7790*/  FMUL.FTZ R123, R41.reuse, R70 ;  /* 0x00000046297b7220 */ /* 0x040fe20000410000 */
[----:B------:R1:W-:Y:S01]  /*77a0*/  MUFU.EX2 R2, R5 ;  /* 0x0000000500027308 */ /* 0x0003e20000000800 */
[----:B------:R-:W-:Y:S02]  /*77b0*/  FMUL.FTZ R176, R110, R24 ;  /* 0x000000186eb07220 */ /* 0x000fe40000410000 */
[-C--:B------:R-:W-:Y:S02]  /*77c0*/  FFMA.FTZ R123, R42, R71.reuse, -R123 ;  /* 0x000000472a7b7223 */ /* 0x080fe4000001087b */
[----:B------:R-:W-:Y:S01]  /*77d0*/  FMUL.FTZ R71, R41, R71 ;  /* 0x0000004729477220 */ /* 0x000fe20000410000 */
[----:B-1----:R-:W-:Y:S01]  /*77e0*/  PRMT R5, RZ, 0x5410, R162 ;  /* 0x00005410ff057816 */ /* 0x002fe200000000a2 */
[----:B------:R-:W-:-:S04]  /*77f0*/  FMUL.FTZ R175, R110, R23 ;  /* 0x000000176eaf7220 */ /* 0x000fc80000410000 */
[C---:B------:R-:W-:Y:S01]  /*7800*/  FMUL.FTZ R176, R5.reuse, R176 ;  /* 0x000000b005b07220 */ /* 0x040fe20000410000 */
[----:B------:R-:W1:Y:S01]  /*7810*/  MUFU.EX2 R18, R18 ;  /* 0x0000001200127308 */ /* 0x000e620000000800 */
[----:B------:R-:W-:Y:S02]  /*7820*/  FFMA.FTZ R70, R42, R70, R71 ;  /* 0x000000462a467223 */ /* 0x000fe40000010047 */
[----:B------:R-:W-:Y:S02]  /*7830*/  FMUL.FTZ R175, R5, R175 ;  /* 0x000000af05af7220 */ /* 0x000fe40000410000 */
[----:B------:R-:W-:Y:S02]  /*7840*/  FADD.FTZ R123, R176, R123 ;  /* 0x0000007bb07b7221 */ /* 0x000fe40000010000 */
[----:B------:R-:W-:Y:S01]  /*7850*/  FADD.FTZ R70, R175, R70 ;  /* 0x00000046af467221 */ /* 0x000fe20000010000 */
[----:B------:R-:W-:Y:S01]  /*7860*/  PRMT R15, RZ, 0x5410, R15 ;  /* 0x00005410ff0f7816 */ /* 0x000fe2000000000f */
[----:B------:R-:W-:-:S02]  /*7870*/  FMUL.FTZ R5, R39, R123 ;  /* 0x0000007b27057220 */ /* 0x000fc40000410000 */
[C---:B0-----:R-:W-:Y:S02]  /*7880*/  FMUL.FTZ R22, R3.reuse, R22 ;  /* 0x0000001603167220 */ /* 0x041fe40000410000 */
[----:B------:R-:W-:Y:S02]  /*7890*/  FMUL.FTZ R21, R3, R21 ;  /* 0x0000001503157220 */ /* 0x000fe40000410000 */
[-C--:B------:R-:W-:Y:S01]  /*78a0*/  FMUL.FTZ R3, R39, R70.reuse ;  /* 0x0000004627037220 */ /* 0x080fe20000410000 */
[----:B------:R-:W-:Y:S01]  /*78b0*/  PRMT R16, RZ, 0x5410, R16 ;  /* 0x00005410ff107816 */ /* 0x000fe20000000010 */
[----:B------:R-:W-:Y:S01]  /*78c0*/  FFMA.FTZ R70, R40, R70, R5 ;  /* 0x0000004628467223 */ /* 0x000fe20000010005 */
[----:B------:R-:W-:Y:S01]  /*78d0*/  PRMT R5, RZ, 0x5410, R161 ;  /* 0x00005410ff057816 */ /* 0x000fe200000000a1 */
[C---:B------:R-:W-:Y:S02]  /*78e0*/  FMUL.FTZ R177, R109.reuse, R15 ;  /* 0x0000000f6db17220 */ /* 0x040fe40000410000 */
[----:B------:R-:W-:-:S02]  /*78f0*/  FMUL.FTZ R178, R109, R16 ;  /* 0x000000106db27220 */ /* 0x000fc40000410000 */
[----:B------:R-:W-:Y:S02]  /*7900*/  FMUL.FTZ R177, R5, R177 ;  /* 0x000000b105b17220 */ /* 0x000fe40000410000 */
[C---:B-1----:R-:W-:Y:S02]  /*7910*/  FMUL.FTZ R20, R18.reuse, R20 ;  /* 0x0000001412147220 */ /* 0x042fe40000410000 */
[----:B------:R-:W-:Y:S02]  /*7920*/  FMUL.FTZ R19, R18, R19 ;  /* 0x0000001312137220 */ /* 0x000fe40000410000 */
[C---:B------:R-:W-:Y:S02]  /*7930*/  FMUL.FTZ R18, R2.reuse, R67 ;  /* 0x0000004302127220 */ /* 0x040fe40000410000 */
[----:B------:R-:W-:Y:S02]  /*7940*/  FMUL.FTZ R17, R2, R17 ;  /* 0x0000001102117220 */ /* 0x000fe40000410000 */
[----:B------:R-:W-:-:S02]  /*7950*/  FFMA.FTZ R123, R40, R123, -R3 ;  /* 0x0000007b287b7223 */ /* 0x000fc40000010803 */
[-C--:B------:R-:W-:Y:S02]  /*7960*/  FMUL.FTZ R2, R72, R81.reuse ;  /* 0x0000005148027220 */ /* 0x080fe40000410000 */
[----:B------:R-:W-:Y:S02]  /*7970*/  FMUL.FTZ R178, R5, R178 ;  /* 0x000000b205b27220 */ /* 0x000fe40000410000 */
[----:B------:R-:W-:Y:S02]  /*7980*/  FADD.FTZ R70, R177, R70 ;  /* 0x00000046b1467221 */ /* 0x000fe40000010000 */
[C---:B------:R-:W-:Y:S01]  /*7990*/  FMUL.FTZ R3, R73.reuse, R81 ;  /* 0x0000005149037220 */ /* 0x040fe20000410000 */
[----:B------:R-:W-:Y:S01]  /*79a0*/  PRMT R13, RZ, 0x5410, R13 ;  /* 0x00005410ff0d7816 */ /* 0x000fe2000000000d */
[----:B------:R-:W-:Y:S02]  /*79b0*/  FFMA.FTZ R2, R73, R82, R2 ;  /* 0x0000005249027223 */ /* 0x000fe40000010002 */
[----:B------:R-:W-:-:S02]  /*79c0*/  FADD.FTZ R123, R178, R123 ;  /* 0x0000007bb27b7221 */ /* 0x000fc40000010000 */
[----:B------:R-:W-:Y:S02]  /*79d0*/  FMUL.FTZ R71, R35, R70 ;  /* 0x0000004623477220 */ /* 0x000fe40000410000 */
[----:B------:R-:W-:Y:S01]  /*79e0*/  FFMA.FTZ R3, R72, R82, -R3 ;  /* 0x0000005248037223 */ /* 0x000fe20000010803 */
[----:B------:R-:W-:Y:S01]  /*79f0*/  PRMT R14, RZ, 0x5410, R14 ;  /* 0x00005410ff0e7816 */ /* 0x000fe2000000000e */
[----:B------:R-:W-:Y:S02]  /*7a00*/  FMUL.FTZ R5, R59, R2 ;  /* 0x000000023b057220 */ /* 0x000fe40000410000 */
[-C--:B------:R-:W-:Y:S02]  /*7a10*/  FMUL.FTZ R125, R35, R123.reuse ;  /* 0x0000007b237d7220 */ /* 0x080fe40000410000 */
[----:B------:R-:W-:Y:S01]  /*7a20*/  FFMA.FTZ R71, R36, R123, -R71 ;  /* 0x0000007b24477223 */ /* 0x000fe20000010847 */
[----:B------:R-:W-:Y:S01]  /*7a30*/  PRMT R123, RZ, 0x5410, R160 ;  /* 0x00005410ff7b7816 */ /* 0x000fe200000000a0 */
[----:B------:R-:W-:-:S02]  /*7a40*/  FMUL.FTZ R179, R108, R13 ;  /* 0x0000000d6cb37220 */ /* 0x000fc40000410000 */
[-C--:B------:R-:W-:Y:S02]  /*7a50*/  FMUL.FTZ R67, R59, R3.reuse ;  /* 0x000000033b437220 */ /* 0x080fe40000410000 */
[----:B------:R-:W-:Y:S02]  /*7a60*/  FFMA.FTZ R5, R80, R3, -R5 ;  /* 0x0000000350057223 */ /* 0x000fe40000010805 */
[----:B------:R-:W-:Y:S02]  /*7a70*/  FFMA.FTZ R70, R36, R70, R125 ;  /* 0x0000004624467223 */ /* 0x000fe4000001007d */
[----:B------:R-:W-:Y:S02]  /*7a80*/  FMUL.FTZ R180, R108, R14 ;  /* 0x0000000e6cb47220 */ /* 0x000fe40000410000 */
[----:B------:R-:W-:Y:S02]  /*7a90*/  FMUL.FTZ R179, R123, R179 ;  /* 0x000000b37bb37220 */ /* 0x000fe40000410000 */
[----:B------:R-:W-:-:S02]  /*7aa0*/  FFMA.FTZ R67, R80, R2, R67 ;  /* 0x0000000250437223 */ /* 0x000fc40000010043 */
[----:B------:R-:W-:Y:S02]  /*7ab0*/  FMUL.FTZ R3, R57, R5 ;  /* 0x0000000539037220 */ /* 0x000fe40000410000 */
[----:B------:R-:W-:Y:S02]  /*7ac0*/  FMUL.FTZ R180, R123, R180 ;  /* 0x000000b47bb47220 */ /* 0x000fe40000410000 */
[----:B------:R-:W-:Y:S02]  /*7ad0*/  FADD.FTZ R70, R179, R70 ;  /* 0x00000046b3467221 */ /* 0x000fe40000010000 */
[-C--:B------:R-:W-:Y:S02]  /*7ae0*/  FMUL.FTZ R2, R57, R67.reuse ;  /* 0x0000004339027220 */ /* 0x080fe40000410000 */
[----:B------:R-:W-:Y:S01]  /*7af0*/  FFMA.FTZ R3, R58, R67, R3 ;  /* 0x000000433a037223 */ /* 0x000fe20000010003 */
[----:B------:R-:W-:Y:S01]  /*7b00*/  PRMT R11, RZ, 0x5410, R11 ;  /* 0x00005410ff0b7816 */ /* 0x000fe2000000000b */
[----:B------:R-:W-:-:S02]  /*7b10*/  FADD.FTZ R71, R180, R71 ;  /* 0x00000047b4477221 */ /* 0x000fc40000010000 */
[----:B------:R-:W-:Y:S02]  /*7b20*/  FMUL.FTZ R123, R33, R70 ;  /* 0x00000046217b7220 */ /* 0x000fe40000410000 */
[----:B------:R-:W-:Y:S02]  /*7b30*/  FFMA.FTZ R2, R58, R5, -R2 ;  /* 0x000000053a027223 */ /* 0x000fe40000010802 */
[----:B------:R-:W-:Y:S01]  /*7b40*/  FMUL.FTZ R5, R55, R3 ;  /* 0x0000000337057220 */ /* 0x000fe20000410000 */
[----:B------:R-:W-:Y:S01]  /*7b50*/  PRMT R12, RZ, 0x5410, R12 ;  /* 0x00005410ff0c7816 */ /* 0x000fe2000000000c */
[-C--:B------:R-:W-:Y:S02]  /*7b60*/  FMUL.FTZ R125, R33, R71.reuse ;  /* 0x00000047217d7220 */ /* 0x080fe40000410000 */
[----:B------:R-:W-:Y:S01]  /*7b70*/  FFMA.FTZ R123, R34, R71, -R123 ;  /* 0x00000047227b7223 */ /* 0x000fe2000001087b */
[----:B------:R-:W-:Y:S01]  /*7b80*/  PRMT R71, RZ, 0x5410, R159 ;  /* 0x00005410ff477816 */ /* 0x000fe2000000009f */
[----:B------:R-:W-:-:S02]  /*7b90*/  FMUL.FTZ R67, R55, R2 ;  /* 0x0000000237437220 */ /* 0x000fc40000410000 */
[C---:B------:R-:W-:Y:S02]  /*7ba0*/  FFMA.FTZ R5, R56.reuse, R2, -R5 ;  /* 0x0000000238057223 */ /* 0x040fe40000010805 */
[C---:B------:R-:W-:Y:S02]  /*7bb0*/  FMUL.FTZ R181, R107.reuse, R11 ;  /* 0x0000000b6bb57220 */ /* 0x040fe40000410000 */
[----:B------:R-:W-:Y:S02]  /*7bc0*/  FFMA.FTZ R67, R56, R3, R67 ;  /* 0x0000000338437223 */ /* 0x000fe40000010043 */
[----:B------:R-:W-:Y:S02]  /*7bd0*/  FFMA.FTZ R70, R34, R70, R125 ;  /* 0x0000004622467223 */ /* 0x000fe4000001007d */
[----:B------:R-:W-:Y:S02]  /*7be0*/  FMUL.FTZ R182, R107, R12 ;  /* 0x0000000c6bb67220 */ /* 0x000fe40000410000 */
[----:B------:R-:W-:-:S02]  /*7bf0*/  FMUL.FTZ R3, R53, R5 ;  /* 0x0000000535037220 */ /* 0x000fc40000410000 */
[----:B------:R-:W-:Y:S02]  /*7c00*/  FMUL.FTZ R181, R71, R181 ;  /* 0x000000b547b57220 */ /* 0x000fe40000410000 */
[-C--:B------:R-:W-:Y:S02]  /*7c10*/  FMUL.FTZ R2, R53, R67.reuse ;  /* 0x0000004335027220 */ /* 0x080fe40000410000 */
[----:B------:R-:W-:Y:S02]  /*7c20*/  FMUL.FTZ R182, R71, R182 ;  /* 0x000000b647b67220 */ /* 0x000fe40000410000 */
[C---:B------:R-:W-:Y:S02]  /*7c30*/  FFMA.FTZ R3, R54.reuse, R67, R3 ;  /* 0x0000004336037223 */ /* 0x040fe40000010003 */
[----:B------:R-:W-:Y:S02]  /*7c40*/  FADD.FTZ R70, R181, R70 ;  /* 0x00000046b5467221 */ /* 0x000fe40000010000 */
[----:B------:R-:W-:Y:S01]  /*7c50*/  FFMA.FTZ R2, R54, R5, -R2 ;  /* 0x0000000536027223 */ /* 0x000fe20000010802 */
[----:B------:R-:W-:Y:S01]  /*7c60*/  PRMT R9, RZ, 0x5410, R9 ;  /* 0x00005410ff097816 */ /* 0x000fe20000000009 */
[----:B------:R-:W-:-:S02]  /*7c70*/  FADD.FTZ R123, R182, R123 ;  /* 0x0000007bb67b7221 */ /* 0x000fc40000010000 */
[----:B------:R-:W-:Y:S02]  /*7c80*/  FMUL.FTZ R5, R45, R3 ;  /* 0x000000032d057220 */ /* 0x000fe40000410000 */
[----:B------:R-:W-:Y:S02]  /*7c90*/  FMUL.FTZ R71, R31, R70 ;  /* 0x000000461f477220 */ /* 0x000fe40000410000 */
[-C--:B------:R-:W-:Y:S01]  /*7ca0*/  FMUL.FTZ R67, R45, R2.reuse ;  /* 0x000000022d437220 */ /* 0x080fe20000410000 */
[----:B------:R-:W-:Y:S01]  /*7cb0*/  PRMT R10, RZ, 0x5410, R10 ;  /* 0x00005410ff0a7816 */ /* 0x000fe2000000000a */
[-C--:B------:R-:W-:Y:S02]  /*7cc0*/  FMUL.FTZ R125, R31, R123.reuse ;  /* 0x0000007b1f7d7220 */ /* 0x080fe40000410000 */
[----:B------:R-:W-:Y:S02]  /*7cd0*/  FFMA.FTZ R5, R46, R2, -R5 ;  /* 0x000000022e057223 */ /* 0x000fe40000010805 */
[----:B------:R-:W-:Y:S01]  /*7ce0*/  FFMA.FTZ R71, R32, R123, -R71 ;  /* 0x0000007b20477223 */ /* 0x000fe20000010847 */
[----:B------:R-:W-:Y:S01]  /*7cf0*/  PRMT R123, RZ, 0x5410, R158 ;  /* 0x00005410ff7b7816 */ /* 0x000fe2000000009e */
[----:B------:R-:W-:-:S02]  /*7d00*/  FMUL.FTZ R183, R106, R9 ;  /* 0x000000096ab77220 */ /* 0x000fc40000410000 */
[----:B------:R-:W-:Y:S02]  /*7d10*/  FFMA.FTZ R67, R46, R3, R67 ;  /* 0x000000032e437223 */ /* 0x000fe40000010043 */
[----:B------:R-:W-:Y:S02]  /*7d20*/  FMUL.FTZ R3, R41, R5 ;  /* 0x0000000529037220 */ /* 0x000fe40000410000 */
[----:B------:R-:W-:Y:S02]  /*7d30*/  FFMA.FTZ R70, R32, R70, R125 ;  /* 0x0000004620467223 */ /* 0x000fe4000001007d */
[----:B------:R-:W-:Y:S02]  /*7d40*/  FMUL.FTZ R184, R106, R10 ;  /* 0x0000000a6ab87220 */ /* 0x000fe40000410000 */
[----:B------:R-:W-:Y:S02]  /*7d50*/  FMUL.FTZ R183, R123, R183 ;  /* 0x000000b77bb77220 */ /* 0x000fe40000410000 */
[----:B------:R-:W-:-:S02]  /*7d60*/  FMUL.FTZ R2, R41, R67 ;  /* 0x0000004329027220 */ /* 0x000fc40000410000 */
[C---:B------:R-:W-:Y:S02]  /*7d70*/  FFMA.FTZ R3, R42.reuse, R67, R3 ;  /* 0x000000432a037223 */ /* 0x040fe40000010003 */
[----:B------:R-:W-:Y:S02]  /*7d80*/  FMUL.FTZ R184, R123, R184 ;  /* 0x000000b87bb87220 */ /* 0x000fe40000410000 */
[----:B------:R-:W-:Y:S02]  /*7d90*/  FADD.FTZ R70, R183, R70 ;  /* 0x00000046b7467221 */ /* 0x000fe40000010000 */
[----:B------:R-:W-:Y:S02]  /*7da0*/  FFMA.FTZ R2, R42, R5, -R2 ;  /* 0x000000052a027223 */ /* 0x000fe40000010802 */
[----:B------:R-:W-:Y:S01]  /*7db0*/  FMUL.FTZ R5, R39, R3 ;  /* 0x0000000327057220 */ /* 0x000fe20000410000 */
[----:B------:R-:W-:Y:S01]  /*7dc0*/  PRMT R7, RZ, 0x5410, R7 ;  /* 0x00005410ff077816 */ /* 0x000fe20000000007 */
[----:B------:R-:W-:-:S02]  /*7dd0*/  FADD.FTZ R71, R184, R71 ;  /* 0x00000047b8477221 */ /* 0x000fc40000010000 */
[----:B------:R-:W-:Y:S02]  /*7de0*/  FMUL.FTZ R123, R25, R70 ;  /* 0x00000046197b7220 */ /* 0x000fe40000410000 */
[-C--:B------:R-:W-:Y:S02]  /*7df0*/  FMUL.FTZ R67, R39, R2.reuse ;  /* 0x0000000227437220 */ /* 0x080fe40000410000 */
[----:B------:R-:W-:Y:S01]  /*7e00*/  FFMA.FTZ R5, R40, R2, -R5 ;  /* 0x0000000228057223 */ /* 0x000fe20000010805 */
[----:B------:R-:W-:Y:S01]  /*7e10*/  PRMT R8, RZ, 0x5410, R8 ;  /* 0x00005410ff087816 */ /* 0x000fe20000000008 */
[-C--:B------:R-:W-:Y:S02]  /*7e20*/  FMUL.FTZ R125, R25, R71.reuse ;  /* 0x00000047197d7220 */ /* 0x080fe40000410000 */
[----:B------:R-:W-:Y:S01]  /*7e30*/  FFMA.FTZ R123, R26, R71, -R123 ;  /* 0x000000471a7b7223 */ /* 0x000fe2000001087b */
[----:B------:R-:W-:Y:S01]  /*7e40*/  PRMT R71, RZ, 0x5410, R157 ;  /* 0x00005410ff477816 */ /* 0x000fe2000000009d */
[----:B------:R-:W-:-:S02]  /*7e50*/  FFMA.FTZ R67, R40, R3, R67 ;  /* 0x0000000328437223 */ /* 0x000fc40000010043 */
[----:B------:R-:W-:Y:S02]  /*7e60*/  FMUL.FTZ R185, R105, R7 ;  /* 0x0000000769b97220 */ /* 0x000fe40000410000 */
[C---:B------:R-:W-:Y:S02]  /*7e70*/  FMUL.FTZ R3, R35.reuse, R5 ;  /* 0x0000000523037220 */ /* 0x040fe40000410000 */
[----:B------:R-:W-:Y:S02]  /*7e80*/  FMUL.FTZ R2, R35, R67 ;  /* 0x0000004323027220 */ /* 0x000fe40000410000 */
[----:B------:R-:W-:Y:S02]  /*7e90*/  FFMA.FTZ R70, R26, R70, R125 ;  /* 0x000000461a467223 */ /* 0x000fe4000001007d */
[----:B------:R-:W-:Y:S02]  /*7ea0*/  FMUL.FTZ R186, R105, R8 ;  /* 0x0000000869ba7220 */ /* 0x000fe40000410000 */
[----:B------:R-:W-:-:S02]  /*7eb0*/  FMUL.FTZ R185, R71, R185 ;  /* 0x000000b947b97220 */ /* 0x000fc40000410000 */
[C---:B------:R-:W-:Y:S02]  /*7ec0*/  FFMA.FTZ R3, R36.reuse, R67, R3 ;  /* 0x0000004324037223 */ /* 0x040fe40000010003 */
[----:B------:R-:W-:Y:S02]  /*7ed0*/  FFMA.FTZ R2, R36, R5, -R2 ;  /* 0x0000000524027223 */ /* 0x000fe40000010802 */
[----:B------:R-:W-:Y:S02]  /*7ee0*/  FMUL.FTZ R186, R71, R186 ;  /* 0x000000ba47ba7220 */ /* 0x000fe40000410000 */
[----:B------:R-:W-:Y:S02]  /*7ef0*/  FADD.FTZ R70, R185, R70 ;  /* 0x00000046b9467221 */ /* 0x000fe40000010000 */
[C---:B------:R-:W-:Y:S02]  /*7f00*/  FMUL.FTZ R5, R33.reuse, R3 ;  /* 0x0000000321057220 */ /* 0x040fe40000410000 */
[----:B------:R-:W-:-:S02]  /*7f10*/  FMUL.FTZ R67, R33, R2 ;  /* 0x0000000221437220 */ /* 0x000fc40000410000 */
[----:B------:R-:W-:Y:S02]  /*7f20*/  FADD.FTZ R123, R186, R123 ;  /* 0x0000007bba7b7221 */ /* 0x000fe40000010000 */
[C---:B------:R-:W-:Y:S02]  /*7f30*/  FMUL.FTZ R71, R21.reuse, R70 ;  /* 0x0000004615477220 */ /* 0x040fe40000410000 */
[----:B------:R-:W-:Y:S01]  /*7f40*/  FFMA.FTZ R2, R34, R2, -R5 ;  /* 0x0000000222027223 */ /* 0x000fe20000010805 */
[----:B------:R-:W-:Y:S01]  /*7f50*/  PRMT R5, RZ, 0x5410, R66 ;  /* 0x00005410ff057816 */ /* 0x000fe20000000042 */
[-C--:B------:R-:W-:Y:S01]  /*7f60*/  FMUL.FTZ R125, R21, R123.reuse ;  /* 0x0000007b157d7220 */ /* 0x080fe20000410000 */
[----:B------:R-:W-:Y:S01]  /*7f70*/  PRMT R6, RZ, 0x5410, R6 ;  /* 0x00005410ff067816 */ /* 0x000fe20000000006 */
        /* <DEDUP_REMOVED lines=27> */
[----:B------:R-:W-:Y:S02]  /*8130*/  FMUL.FTZ R189, R103, R3 ;  /* 0x0000000367bd7220 */ /* 0x000fe40000410000 */
[----:B------:R-:W-:Y:S02]  /*8140*/  FMUL.FTZ R190, R71, R190 ;  /* 0x000000be47be7220 */ /* 0x000fe40000410000 */
[----:B------:R-:W-:-:S02]  /*8150*/  FFMA.FTZ R66, R22, R67, R66 ;  /* 0x0000004316427223 */ /* 0x000fc40000010042 */
[----:B------:R-:W-:Y:S02]  /*8160*/  FFMA.FTZ R65, R22, R2, -R65 ;  /* 0x0000000216417223 */ /* 0x000fe40000010841 */
[----:B------:R-:W-:Y:S02]  /*8170*/  FFMA.FTZ R70, R20, R70, R125 ;  /* 0x0000004614467223 */ /* 0x000fe4000001007d */
[----:B------:R-:W-:Y:S02]  /*8180*/  FMUL.FTZ R189, R71, R189 ;  /* 0x000000bd47bd7220 */ /* 0x000fe40000410000 */
[----:B------:R-:W-:Y:S02]  /*8190*/  FADD.FTZ R123, R190, R123 ;  /* 0x0000007bbe7b7221 */ /* 0x000fe40000010000 */
[----:B------:R-:W-:Y:S01]  /*81a0*/  FMUL.FTZ R2, R19, R66 ;  /* 0x0000004213027220 */ /* 0x000fe20000410000 */
[----:B------:R-:W-:Y:S01]  /*81b0*/  PRMT R0, RZ, 0x5410, R0 ;  /* 0x00005410ff007816 */ /* 0x000fe20000000000 */
[----:B------:R-:W-:-:S02]  /*81c0*/  FADD.FTZ R70, R189, R70 ;  /* 0x00000046bd467221 */ /* 0x000fc40000010000 */
[----:B------:R-:W-:Y:S02]  /*81d0*/  FMUL.FTZ R125, R17, R123 ;  /* 0x0000007b117d7220 */ /* 0x000fe40000410000 */
[-C--:B------:R-:W-:Y:S01]  /*81e0*/  FFMA.FTZ R67, R20, R65.reuse, -R2 ;  /* 0x0000004114437223 */ /* 0x080fe20000010802 */
[----:B------:R-:W-:Y:S01]  /*81f0*/  PRMT R2, RZ, 0x5410, R64 ;  /* 0x00005410ff027816 */ /* 0x000fe20000000040 */
[----:B------:R-:W-:Y:S02]  /*8200*/  FMUL.FTZ R71, R19, R65 ;  /* 0x0000004113477220 */ /* 0x000fe40000410000 */
[-C--:B------:R-:W-:Y:S02]  /*8210*/  FMUL.FTZ R124, R17, R70.reuse ;  /* 0x00000046117c7220 */ /* 0x080fe40000410000 */
[----:B------:R-:W-:Y:S01]  /*8220*/  FFMA.FTZ R125, R18, R70, R125 ;  /* 0x00000046127d7223 */ /* 0x000fe2000001007d */
[----:B------:R-:W-:Y:S01]  /*8230*/  PRMT R70, RZ, 0x5410, R118 ;  /* 0x00005410ff467816 */ /* 0x000fe20000000076 */
[----:B------:R-:W-:-:S02]  /*8240*/  FFMA.FTZ R71, R20, R66, R71 ;  /* 0x0000004214477223 */ /* 0x000fc40000010047 */
[C---:B------:R-:W-:Y:S02]  /*8250*/  FMUL.FTZ R191, R102.reuse, R2 ;  /* 0x0000000266bf7220 */ /* 0x040fe40000410000 */
[----:B------:R-:W-:Y:S01]  /*8260*/  FMUL.FTZ R192, R102, R0 ;  /* 0x0000000066c07220 */ /* 0x000fe20000410000 */
[----:B------:R-:W-:Y:S01]  /*8270*/  ISETP.GT.U32.AND P0, PT, R122, 0x1f, PT ;  /* 0x0000001f7a00780c */ /* 0x000fe20003f04070 */
[C---:B------:R-:W-:Y:S02]  /*8280*/  FMUL.FTZ R64, R17.reuse, R71 ;  /* 0x0000004711407220 */ /* 0x040fe40000410000 */
[----:B------:R-:W-:Y:S02]  /*8290*/  FFMA.FTZ R66, R18, R123, -R124 ;  /* 0x0000007b12427223 */ /* 0x000fe4000001087c */
[----:B------:R-:W-:Y:S02]  /*82a0*/  FMUL.FTZ R65, R17, R67 ;  /* 0x0000004311417220 */ /* 0x000fe40000410000 */
[----:B------:R-:W-:-:S02]  /*82b0*/  FMUL.FTZ R191, R70, R191 ;  /* 0x000000bf46bf7220 */ /* 0x000fc40000410000 */
[----:B------:R-:W-:Y:S01]  /*82c0*/  FMUL.FTZ R192, R70, R192 ;  /* 0x000000c046c07220 */ /* 0x000fe20000410000 */
[----:B------:R-:W-:Y:S01]  /*82d0*/  LEA.HI R233, R122, R122, RZ, 0x1e ;  /* 0x0000007a7ae97211 */ /* 0x000fe200078ff0ff */
[C---:B------:R-:W-:Y:S02]  /*82e0*/  FFMA.FTZ R64, R18.reuse, R67, -R64 ;  /* 0x0000004312407223 */ /* 0x040fe40000010840 */
[----:B------:R-:W-:Y:S02]  /*82f0*/  FFMA.FTZ R65, R18, R71, R65 ;  /* 0x0000004712417223 */ /* 0x000fe40000010041 */
[----:B------:R-:W-:Y:S02]  /*8300*/  FADD.FTZ R66, R191, R66 ;  /* 0x00000042bf427221 */ /* 0x000fe40000010000 */
[----:B------:R-:W-:Y:S01]  /*8310*/  FADD.FTZ R67, R192, R125 ;  /* 0x0000007dc0437221 */ /* 0x000fe20000010000 */
[----:B------:R-:W-:Y:S04]  /*8320*/  BSSY B0, `(.L_x_1044) ;  /* 0x00000f0000007945 */ /* 0x000fe80003800000 */
[----:B------:R0:W-:Y:S01]  /*8330*/  STS.128 [R233.X16+0x6370], R64 ;  /* 0x00637040e9007388 */ /* 0x0001e2000000cc00 */
[----:B-----5:R-:W-:-:S02]  /*8340*/  FMUL.FTZ R137, R100, R68 ;  /* 0x0000004464897220 */ /* 0x020fc40000410000 */
        /* <DEDUP_REMOVED lines=14> */
[----:B------:R-:W-:Y:S02]  /*8430*/  FMUL.FTZ R153, R83, R68 ;  /* 0x0000004453997220 */ /* 0x000fe40000410000 */
        /* <DEDUP_REMOVED lines=24> */
[-C--:B------:R-:W-:Y:S02]  /*85c0*/  FMUL.FTZ R64, R67, R69.reuse ;  /* 0x0000004543407220 */ /* 0x080fe40000410000 */
[-C--:B------:R-:W-:Y:S02]  /*85d0*/  FFMA.FTZ R211, R65, R68.reuse, R211 ;  /* 0x0000004441d37223 */ /* 0x080fe400000100d3 */
[CC--:B------:R-:W-:Y:S02]  /*85e0*/  FFMA.FTZ R64, R66.reuse, R68.reuse, -R64 ;  /* 0x0000004442407223 */ /* 0x0c0fe40000010840 */
[----:B------:R-:W-:Y:S02]  /*85f0*/  FMUL.FTZ R66, R66, R69 ;  /* 0x0000004542427220 */ /* 0x000fe40000410000 */
[----:B------:R-:W-:Y:S02]  /*8600*/  FADD.FTZ R70, R70, R64 ;  /* 0x0000004046467221 */ /* 0x000fe40000010000 */
[----:B------:R-:W-:-:S04]  /*8610*/  FFMA.FTZ R66, R67, R68, R66 ;  /* 0x0000004443427223 */ /* 0x000fc80000010042 */
[----:B------:R-:W-:Y:S02]  /*8620*/  FADD.FTZ R71, R71, R66 ;  /* 0x0000004247477221 */ /* 0x000fe40000010000 */
[----:B------:R-:W0:Y:S02]  /*8630*/  LDS.128 R64, [R209+0x6390] ;  /* 0x00639000d1407984 */ /* 0x000e240000000c00 */
[C---:B0-----:R-:W-:Y:S02]  /*8640*/  FMUL.FTZ R69, R65.reuse, R211 ;  /* 0x000000d341457220 */ /* 0x041fe40000410000 */
[C---:B------:R-:W-:Y:S02]  /*8650*/  FMUL.FTZ R68, R65.reuse, R71 ;  /* 0x0000004741447220 */ /* 0x040fe40000410000 */
[-C--:B------:R-:W-:Y:S02]  /*8660*/  FFMA.FTZ R69, R64, R210.reuse, -R69 ;  /* 0x000000d240457223 */ /* 0x080fe40000010845 */
[----:B------:R-:W-:-:S02]  /*8670*/  FMUL.FTZ R210, R65, R210 ;  /* 0x000000d241d27220 */ /* 0x000fc40000410000 */
[-C--:B------:R-:W-:Y:S02]  /*8680*/  FMUL.FTZ R65, R65, R70.reuse ;  /* 0x0000004641417220 */ /* 0x080fe40000410000 */
[C---:B------:R-:W-:Y:S02]  /*8690*/  FFMA.FTZ R211, R64.reuse, R211, R210 ;  /* 0x000000d340d37223 */ /* 0x040fe400000100d2 */
[C---:B------:R-:W-:Y:S02]  /*86a0*/  FFMA.FTZ R68, R64.reuse, R70, -R68 ;  /* 0x0000004640447223 */ /* 0x040fe40000010844 */
[----:B------:R-:W-:Y:S02]  /*86b0*/  FFMA.FTZ R210, R64, R71, R65 ;  /* 0x0000004740d27223 */ /* 0x000fe40000010041 */
[----:B------:R-:W-:Y:S02]  /*86c0*/  FADD.FTZ R70, R66, R68 ;  /* 0x0000004442467221 */ /* 0x000fe40000010000 */
[----:B------:R-:W-:-:S02]  /*86d0*/  FADD.FTZ R210, R67, R210 ;  /* 0x000000d243d27221 */ /* 0x000fc40000010000 */
[----:B------:R-:W0:Y:S02]  /*86e0*/  LDS.128 R64, [R209+0x63a0] ;  /* 0x0063a000d1407984 */ /* 0x000e240000000c00 */
[C---:B0-----:R-:W-:Y:S02]  /*86f0*/  FMUL.FTZ R68, R65.reuse, R211 ;  /* 0x000000d341447220 */ /* 0x041fe40000410000 */
[C---:B------:R-:W-:Y:S02]  /*8700*/  FMUL.FTZ R71, R65.reuse, R210 ;  /* 0x000000d241477220 */ /* 0x040fe40000410000 */
[-C--:B------:R-:W-:Y:S02]  /*8710*/  FFMA.FTZ R68, R64, R69.reuse, -R68 ;  /* 0x0000004540447223 */ /* 0x080fe40000010844 */
[C---:B------:R-:W-:Y:S02]  /*8720*/  FMUL.FTZ R69, R65.reuse, R69 ;  /* 0x0000004541457220 */ /* 0x040fe40000410000 */
[----:B------:R-:W-:-:S02]  /*8730*/  FMUL.FTZ R65, R65, R70 ;  /* 0x0000004641417220 */ /* 0x000fc40000410000 */
[C---:B------:R-:W-:Y:S02]  /*8740*/  FFMA.FTZ R71, R64.reuse, R70, -R71 ;  /* 0x0000004640477223 */ /* 0x040fe40000010847 */
[C---:B------:R-:W-:Y:S02]  /*8750*/  FFMA.FTZ R65, R64.reuse, R210, R65 ;  /* 0x000000d240417223 */ /* 0x040fe40000010041 */
[----:B------:R-:W-:Y:S02]  /*8760*/  FFMA.FTZ R69, R64, R211, R69 ;  /* 0x000000d340457223 */ /* 0x000fe40000010045 */
[----:B------:R-:W-:Y:S02]  /*8770*/  FADD.FTZ R210, R67, R65 ;  /* 0x0000004143d27221 */ /* 0x000fe40000010000 */
[----:B------:R-:W-:Y:S01]  /*8780*/  FADD.FTZ R211, R66, R71 ;  /* 0x0000004742d37221 */ /* 0x000fe20000010000 */
[----:B------:R-:W-:Y:S05]  /*8790*/  BRA.DIV ~URZ, `(.L_x_1046) ;  /* 0x000083127f007947 */ /* 0x000fea000b800000 */
[----:B------:R0:W1:Y:S02]  /*87a0*/  SHFL.UP PT, R66, R68, 0x1, RZ ;  /* 0x0420000044427989 */ /* 0x00006400000e00ff */
.L_x_1154:
[----:B------:R-:W-:Y:S05]  /*87b0*/  BRA.DIV ~URZ, `(.L_x_1047) ;  /* 0x000083727f007947 */ /* 0x000fea000b800000 */
[----:B------:R-:W2:Y:S01]  /*87c0*/  SHFL.UP PT, R70, R210, 0x1, RZ ;  /* 0x04200000d2467989 */ /* 0x000ea200000e00ff */
[----:B------:R-:W-:-:S03]  /*87d0*/  ISETP.GE.AND P0, PT, R121, 0x1, PT ;  /* 0x000000017900780c */ /* 0x000fc60003f06270 */
[----:B------:R-:W3:Y:S04]  /*87e0*/  SHFL.UP PT, R67, R211, 0x1, RZ ;  /* 0x04200000d3437989 */ /* 0x000ee800000e00ff */
[----:B------:R-:W4:Y:S01]  /*87f0*/  SHFL.UP PT, R64, R69, 0x1, RZ ;  /* 0x0420000045407989 */ /* 0x000f2200000e00ff */
[----:B--2---:R-:W-:-:S04]  /*8800*/  FMUL.FTZ R65, R69, R70 ;  /* 0x0000004645417220 */ /* 0x004fc80000410000 */
[CC--:B---3--:R-:W-:Y:S02]  /*8810*/  FFMA.FTZ R65, R68.reuse, R67.reuse, -R65 ;  /* 0x0000004344417223 */ /* 0x0c8fe40000010841 */
[----:B------:R-:W-:Y:S02]  /*8820*/  FMUL.FTZ R67, R69, R67 ;  /* 0x0000004345437220 */ /* 0x000fe40000410000 */
[----:B------:R-:W-:Y:S02]  /*8830*/  @P0 FADD.FTZ R211, R211, R65 ;  /* 0x00000041d3d30221 */ /* 0x000fe40000010000 */
[----:B------:R-:W-:Y:S02]  /*8840*/  FFMA.FTZ R70, R68, R70, R67 ;  /* 0x0000004644467223 */ /* 0x000fe40000010043 */
[----:B-1----:R-:W-:Y:S01]  /*8850*/  FMUL.FTZ R67, R69, R66 ;  /* 0x0000004245437220 */ /* 0x002fe20000410000 */
[----:B------:R-:W-:Y:S01]  /*8860*/  SHFL.UP PT, R65, R211, 0x2, RZ ;  /* 0x04400000d3417989 */ /* 0x000fe200000e00ff */
[----:B------:R-:W-:-:S02]  /*8870*/  @P0 FADD.FTZ R210, R210, R70 ;  /* 0x00000046d2d20221 */ /* 0x000fc40000010000 */
[-C--:B----4-:R-:W-:Y:S02]  /*8880*/  FFMA.FTZ R67, R68, R64.reuse, R67 ;  /* 0x0000004044437223 */ /* 0x090fe40000010043 */
[----:B------:R-:W-:-:S03]  /*8890*/  FMUL.FTZ R64, R69, R64 ;  /* 0x0000004045407220 */ /* 0x000fc60000410000 */
[----:B------:R-:W-:Y:S01]  /*88a0*/  FSEL R67, R69, R67, !P0 ;  /* 0x0000004345437208 */ /* 0x000fe20004000000 */
[----:B0-----:R-:W-:Y:S01]  /*88b0*/  @P0 FFMA.FTZ R68, R68, R66, -R64 ;  /* 0x0000004244440223 */ /* 0x001fe20000010840 */
[----:B------:R-:W-:Y:S01]  /*88c0*/  ISETP.GE.AND P0, PT, R121, 0x2, PT ;  /* 0x000000027900780c */ /* 0x000fe20003f06270 */
[----:B------:R-:W0:Y:S04]  /*88d0*/  SHFL.UP PT, R64, R210, 0x2, RZ ;  /* 0x04400000d2407989 */ /* 0x000e2800000e00ff */
[----:B------:R-:W1:Y:S01]  /*88e0*/  SHFL.UP PT, R69, R67, 0x2, RZ ;  /* 0x0440000043457989 */ /* 0x000e6200000e00ff */
[----:B0-----:R-:W-:-:S04]  /*88f0*/  FMUL.FTZ R66, R67, R64 ;  /* 0x0000004043427220 */ /* 0x001fc80000410000 */
[CC--:B------:R-:W-:Y:S02]  /*8900*/  FFMA.FTZ R66, R68.reuse, R65.reuse, -R66 ;  /* 0x0000004144427223 */ /* 0x0c0fe40000010842 */
[----:B------:R-:W-:Y:S02]  /*8910*/  FMUL.FTZ R65, R67, R65 ;  /* 0x0000004143417220 */ /* 0x000fe40000410000 */
[----:B------:R-:W-:Y:S02]  /*8920*/  @P0 FADD.FTZ R211, R211, R66 ;  /* 0x00000042d3d30221 */ /* 0x000fe40000010000 */
[----:B------:R-:W-:Y:S02]  /*8930*/  FFMA.FTZ R65, R68, R64, R65 ;  /* 0x0000004044417223 */ /* 0x000fe40000010041 */
[----:B-1----:R-:W-:Y:S02]  /*8940*/  FMUL.FTZ R66, R67, R69 ;  /* 0x0000004543427220 */ /* 0x002fe40000410000 */
[----:B------:R-:W-:-:S02]  /*8950*/  @P0 FADD.FTZ R210, R210, R65 ;  /* 0x00000041d2d20221 */ /* 0x000fc40000010000 */
[----:B------:R-:W0:Y:S02]  /*8960*/  SHFL.UP PT, R65, R68, 0x2, RZ ;  /* 0x0440000044417989 */ /* 0x000e2400000e00ff */
[----:B0-----:R-:W-:-:S04]  /*8970*/  FMUL.FTZ R64, R67, R65 ;  /* 0x0000004143407220 */ /* 0x001fc80000410000 */
[C---:B------:R-:W-:Y:S02]  /*8980*/  FFMA.FTZ R64, R68.reuse, R69, R64 ;  /* 0x0000004544407223 */ /* 0x040fe40000010040 */
[----:B------:R-:W-:Y:S02]  /*8990*/  @P0 FFMA.FTZ R68, R68, R65, -R66 ;  /* 0x0000004144440223 */ /* 0x000fe40000010842 */
[----:B------:R-:W0:Y:S01]  /*89a0*/  SHFL.UP PT, R66, R210, 0x4, RZ ;  /* 0x04800000d2427989 */ /* 0x000e2200000e00ff */
[----:B------:R-:W-:Y:S02]  /*89b0*/  FSEL R67, R67, R64, !P0 ;  /* 0x0000004043437208 */ /* 0x000fe40004000000 */
[----:B------:R-:W-:Y:S01]  /*89c0*/  ISETP.GE.AND P0, PT, R121, 0x4, PT ;  /* 0x000000047900780c */ /* 0x000fe20003f06270 */
[----:B------:R-:W1:Y:S04]  /*89d0*/  SHFL.UP PT, R65, R211, 0x4, RZ ;  /* 0x04800000d3417989 */ /* 0x000e6800000e00ff */
[----:B------:R-:W2:Y:S01]  /*89e0*/  SHFL.UP PT, R69, R67, 0x4, RZ ;  /* 0x0480000043457989 */ /* 0x000ea200000e00ff */
[----:B0-----:R-:W-:-:S04]  /*89f0*/  FMUL.FTZ R64, R67, R66 ;  /* 0x0000004243407220 */ /* 0x001fc80000410000 */
[CC--:B-1----:R-:W-:Y:S02]  /*8a00*/  FFMA.FTZ R64, R68.reuse, R65.reuse, -R64 ;  /* 0x0000004144407223 */ /* 0x0c2fe40000010840 */
[----:B------:R-:W-:Y:S02]  /*8a10*/  FMUL.FTZ R65, R67, R65 ;  /* 0x0000004143417220 */ /* 0x000fe40000410000 */
[----:B------:R-:W-:Y:S02]  /*8a20*/  @P0 FADD.FTZ R211, R211, R64 ;  /* 0x00000040d3d30221 */ /* 0x000fe40000010000 */
[----:B------:R-:W-:Y:S02]  /*8a30*/  FFMA.FTZ R65, R68, R66, R65 ;  /* 0x0000004244417223 */ /* 0x000fe40000010041 */
[----:B------:R-:W0:Y:S02]  /*8a40*/  SHFL.UP PT, R66, R68, 0x4, RZ ;  /* 0x0480000044427989 */ /* 0x000e2400000e00ff */
[----:B------:R-:W-:-:S02]  /*8a50*/  @P0 FADD.FTZ R210, R210, R65 ;  /* 0x00000041d2d20221 */ /* 0x000fc40000010000 */
[C---:B--2---:R-:W-:Y:S02]  /*8a60*/  FMUL.FTZ R65, R67.reuse, R69 ;  /* 0x0000004543417220 */ /* 0x044fe40000410000 */
[----:B0-----:R-:W-:-:S04]  /*8a70*/  FMUL.FTZ R64, R67, R66 ;  /* 0x0000004243407220 */ /* 0x001fc80000410000 */
[C---:B------:R-:W-:Y:S02]  /*8a80*/  FFMA.FTZ R64, R68.reuse, R69, R64 ;  /* 0x0000004544407223 */ /* 0x040fe40000010040 */
[----:B------:R-:W-:Y:S02]  /*8a90*/  @P0 FFMA.FTZ R68, R68, R66, -R65 ;  /* 0x0000004244440223 */ /* 0x000fe40000010841 */
[----:B------:R-:W0:Y:S01]  /*8aa0*/  SHFL.UP PT, R65, R210, 0x8, RZ ;  /* 0x05000000d2417989 */ /* 0x000e2200000e00ff */
[----:B------:R-:W-:Y:S02]  /*8ab0*/  FSEL R67, R67, R64, !P0 ;  /* 0x0000004043437208 */ /* 0x000fe40004000000 */
[----:B------:R-:W-:Y:S01]  /*8ac0*/  ISETP.GE.AND P0, PT, R121, 0x8, PT ;  /* 0x000000087900780c */ /* 0x000fe20003f06270 */
[----:B------:R-:W1:Y:S02]  /*8ad0*/  SHFL.UP PT, R66, R211, 0x8, RZ ;  /* 0x05000000d3427989 */ /* 0x000e6400000e00ff */
[----:B0-----:R-:W-:-:S04]  /*8ae0*/  FMUL.FTZ R69, R67, R65 ;  /* 0x0000004143457220 */ /* 0x001fc80000410000 */
[-C--:B-1----:R-:W-:Y:S02]  /*8af0*/  FFMA.FTZ R64, R68, R66.reuse, -R69 ;  /* 0x0000004244407223 */ /* 0x082fe40000010845 */
[----:B------:R-:W-:-:S04]  /*8b00*/  FMUL.FTZ R66, R67, R66 ;  /* 0x0000004243427220 */ /* 0x000fc80000410000 */
[----:B------:R-:W-:Y:S02]  /*8b10*/  @P0 FADD.FTZ R211, R211, R64 ;  /* 0x00000040d3d30221 */ /* 0x000fe40000010000 */
[----:B------:R-:W-:Y:S02]  /*8b20*/  FFMA.FTZ R65, R68, R65, R66 ;  /* 0x0000004144417223 */ /* 0x000fe40000010042 */
[----:B------:R-:W0:Y:S02]  /*8b30*/  SHFL.UP PT, R66, R67, 0x8, RZ ;  /* 0x0500000043427989 */ /* 0x000e2400000e00ff */
[----:B------:R-:W-:Y:S02]  /*8b40*/  @P0 FADD.FTZ R210, R210, R65 ;  /* 0x00000041d2d20221 */ /* 0x000fe40000010000 */
[----:B------:R-:W1:Y:S04]  /*8b50*/  SHFL.UP PT, R65, R68, 0x8, RZ ;  /* 0x0500000044417989 */ /* 0x000e6800000e00ff */
[----:B------:R2:W3:Y:S01]  /*8b60*/  SHFL.UP PT, R70, R211, 0x10, RZ ;  /* 0x06000000d3467989 */ /* 0x0004e200000e00ff */
[----:B0-----:R-:W-:-:S02]  /*8b70*/  FMUL.FTZ R69, R67, R66 ;  /* 0x0000004243457220 */ /* 0x001fc40000410000 */
[----:B-1----:R-:W-:-:S04]  /*8b80*/  FMUL.FTZ R64, R67, R65 ;  /* 0x0000004143407220 */ /* 0x002fc80000410000 */
[C---:B------:R-:W-:Y:S02]  /*8b90*/  FFMA.FTZ R64, R68.reuse, R66, R64 ;  /* 0x0000004244407223 */ /* 0x040fe40000010040 */
[----:B------:R-:W-:-:S03]  /*8ba0*/  @P0 FFMA.FTZ R68, R68, R65, -R69 ;  /* 0x0000004144440223 */ /* 0x000fc60000010845 */
[----:B------:R-:W-:Y:S02]  /*8bb0*/  FSEL R69, R67, R64, !P0 ;  /* 0x0000004043457208 */ /* 0x000fe40004000000 */
[----:B------:R2:W0:Y:S04]  /*8bc0*/  SHFL.UP PT, R66, R68, 0x10, RZ ;  /* 0x0600000044427989 */ /* 0x00042800000e00ff */
[----:B------:R2:W1:Y:S04]  /*8bd0*/  SHFL.UP PT, R64, R210, 0x10, RZ ;  /* 0x06000000d2407989 */ /* 0x00046800000e00ff */
[----:B------:R2:W4:Y:S02]  /*8be0*/  SHFL.UP PT, R67, R69, 0x10, RZ ;  /* 0x0600000045437989 */ /* 0x00052400000e00ff */
.L_x_1155:
[----:B---3--:R-:W-:Y:S01]  /*8bf0*/  ISETP.GE.AND P0, PT, R121, 0x10, PT ;  /* 0x000000107900780c */ /* 0x008fe20003f06270 */
[-C--:B-1----:R-:W-:Y:S01]  /*8c00*/  FMUL.FTZ R65, R64, R69.reuse ;  /* 0x0000004540417220 */ /* 0x082fe20000410000 */
[----:B------:R-:W-:Y:S01]  /*8c10*/  MOV R71, R68 ;  /* 0x0000004400477202 */ /* 0x000fe20000000f00 */
[----:B0-----:R-:W-:-:S02]  /*8c20*/  FMUL.FTZ R212, R66, R69 ;  /* 0x0000004542d47220 */ /* 0x001fc40000410000 */
[C---:B--2---:R-:W-:Y:S02]  /*8c30*/  FMUL.FTZ R68, R70.reuse, R69 ;  /* 0x0000004546447220 */ /* 0x044fe40000410000 */
[-C--:B------:R-:W-:Y:S02]  /*8c40*/  FFMA.FTZ R65, R70, R71.reuse, -R65 ;  /* 0x0000004746417223 */ /* 0x080fe40000010841 */
[C---:B----4-:R-:W-:Y:S02]  /*8c50*/  FFMA.FTZ R70, R67.reuse, R71, R212 ;  /* 0x0000004743467223 */ /* 0x050fe400000100d4 */
[----:B------:R-:W-:Y:S02]  /*8c60*/  FMUL.FTZ R67, R67, R69 ;  /* 0x0000004543437220 */ /* 0x000fe40000410000 */
[----:B------:R-:W-:Y:S01]  /*8c70*/  FFMA.FTZ R64, R64, R71, R68 ;  /* 0x0000004740407223 */ /* 0x000fe20000010044 */
[----:B------:R-:W-:Y:S01]  /*8c80*/  MOV R68, R211 ;  /* 0x000000d300447202 */ /* 0x000fe20000000f00 */
[----:B------:R-:W-:Y:S01]  /*8c90*/  @P0 FFMA.FTZ R71, R66, R71, -R67 ;  /* 0x0000004742470223 */ /* 0x000fe20000010843 */
[----:B------:R-:W-:-:S02]  /*8ca0*/  MOV R67, R210 ;  /* 0x000000d200437202 */ /* 0x000fc40000000f00 */
[----:B------:R-:W-:Y:S01]  /*8cb0*/  FSEL R69, R69, R70, !P0 ;  /* 0x0000004645457208 */ /* 0x000fe20004000000 */
[----:B------:R-:W-:Y:S02]  /*8cc0*/  @P0 FADD.FTZ R68, R65, R68 ;  /* 0x0000004441440221 */ /* 0x000fe40000010000 */
[----:B------:R-:W-:Y:S01]  /*8cd0*/  @P0 FADD.FTZ R67, R64, R67 ;  /* 0x0000004340430221 */ /* 0x000fe20000010000 */
[----:B------:R-:W-:Y:S05]  /*8ce0*/  BRA.CONV ~URZ, `(.L_x_1048) ;  /* 0x000000537f007947 */ /* 0x000fea000b800000 */
[----:B------:R-:W-:Y:S01]  /*8cf0*/  HFMA2.MMA R66, -RZ, RZ, 0, 1.847743988037109375e-06 ;  /* 0x0000001fff427435 */ /* 0x000fe200000001ff */
[----:B------:R-:W-:Y:S02]  /*8d00*/  MOV R64, R71 ;  /* 0x0000004700407202 */ /* 0x000fe40000000f00 */
[----:B------:R-:W-:Y:S02]  /*8d10*/  MOV R247, 0xffffffff ;  /* 0xffffffff00f77802 */ /* 0x000fe40000000f00 */
[----:B------:R-:W-:Y:S02]  /*8d20*/  MOV R65, 0x8d40 ;  /* 0x00008d4000417802 */ /* 0x000fe40000000f00 */
[----:B------:R-:W-:Y:S05]  /*8d30*/  CALL.REL.NOINC `($__internal_28_$__cuda_sm70_shflsync_idx_p) ;  /* 0x00009b4000007944 */ /* 0x000fea0003c00000 */
.L_x_1048:
[----:B------:R-:W-:Y:S05]  /*8d40*/  BRA.CONV ~URZ, `(.L_x_1049) ;  /* 0x000000537f007947 */ /* 0x000fea000b800000 */
[----:B-1----:R-:W-:Y:S01]  /*8d50*/  HFMA2.MMA R66, -RZ, RZ, 0, 1.847743988037109375e-06 ;  /* 0x0000001fff427435 */ /* 0x002fe200000001ff */
[----:B------:R-:W-:-:S02]  /*8d60*/  MOV R64, R69 ;  /* 0x0000004500407202 */ /* 0x000fc40000000f00 */
[----:B------:R-:W-:Y:S02]  /*8d70*/  MOV R247, 0xffffffff ;  /* 0xffffffff00f77802 */ /* 0x000fe40000000f00 */
[----:B------:R-:W-:Y:S02]  /*8d80*/  MOV R65, 0x8da0 ;  /* 0x00008da000417802 */ /* 0x000fe40000000f00 */
[----:B0-----:R-:W-:Y:S05]  /*8d90*/  CALL.REL.NOINC `($__internal_28_$__cuda_sm70_shflsync_idx_p) ;  /* 0x00009ae000007944 */ /* 0x001fea0003c00000 */
.L_x_1049:
[----:B------:R-:W-:Y:S05]  /*8da0*/  BRA.CONV ~URZ, `(.L_x_1050) ;  /* 0x000000537f007947 */ /* 0x000fea000b800000 */
[----:B-1----:R-:W-:Y:S01]  /*8db0*/  HFMA2.MMA R66, -RZ, RZ, 0, 1.847743988037109375e-06 ;  /* 0x0000001fff427435 */ /* 0x002fe200000001ff */
[----:B------:R-:W-:Y:S02]  /*8dc0*/  MOV R64, R68 ;  /* 0x0000004400407202 */ /* 0x000fe40000000f00 */
[----:B------:R-:W-:Y:S02]  /*8dd0*/  MOV R247, 0xffffffff ;  /* 0xffffffff00f77802 */ /* 0x000fe40000000f00 */
[----:B------:R-:W-:Y:S02]  /*8de0*/  MOV R65, 0x8e00 ;  /* 0x00008e0000417802 */ /* 0x000fe40000000f00 */
[----:B0-----:R-:W-:Y:S05]  /*8df0*/  CALL.REL.NOINC `($__internal_28_$__cuda_sm70_shflsync_idx_p) ;  /* 0x00009a8000007944 */ /* 0x001fea0003c00000 */
.L_x_1050:
[----:B------:R-:W-:Y:S05]  /*8e00*/  BRA.CONV ~URZ, `(.L_x_1051) ;  /* 0x000000537f007947 */ /* 0x000fea000b800000 */
[----:B-1----:R-:W-:Y:S01]  /*8e10*/  HFMA2.MMA R66, -RZ, RZ, 0, 1.847743988037109375e-06 ;  /* 0x0000001fff427435 */ /* 0x002fe200000001ff */
[----:B------:R-:W-:Y:S02]  /*8e20*/  MOV R64, R67 ;  /* 0x0000004300407202 */ /* 0x000fe40000000f00 */
[----:B------:R-:W-:-:S02]  /*8e30*/  MOV R247, 0xffffffff ;  /* 0xffffffff00f77802 */ /* 0x000fc40000000f00 */
[----:B------:R-:W-:Y:S02]  /*8e40*/  MOV R65, 0x8e60 ;  /* 0x00008e6000417802 */ /* 0x000fe40000000f00 */
[----:B0-----:R-:W-:Y:S05]  /*8e50*/  CALL.REL.NOINC `($__internal_28_$__cuda_sm70_shflsync_idx_p) ;  /* 0x00009a2000007944 */ /* 0x001fea0003c00000 */
.L_x_1051:
[----:B------:R-:W-:Y:S05]  /*8e60*/  BRA.DIV ~URZ, `(.L_x_1052) ;  /* 0x000088427f007947 */ /* 0x000fea000b800000 */
[----:B------:R2:W3:Y:S04]  /*8e70*/  SHFL.IDX PT, R70, R60, RZ, 0x1f ;  /* 0x00001fff3c467589 */ /* 0x0004e800000e0000 */
[----:B------:R2:W4:Y:S04]  /*8e80*/  SHFL.UP PT, R60, R71, 0x1, RZ ;  /* 0x04200000473c7989 */ /* 0x00052800000e00ff */
[----:B------:R-:W1:Y:S04]  /*8e90*/  SHFL.IDX PT, R61, R61, RZ, 0x1f ;  /* 0x00001fff3d3d7589 */ /* 0x000e6800000e0000 */
[----:B------:R-:W0:Y:S04]  /*8ea0*/  SHFL.IDX PT, R62, R62, RZ, 0x1f ;  /* 0x00001fff3e3e7589 */ /* 0x000e2800000e0000 */
[----:B------:R-:W0:Y:S04]  /*8eb0*/  SHFL.IDX PT, R63, R63, RZ, 0x1f ;  /* 0x00001fff3f3f7589 */ /* 0x000e2800000e0000 */
[----:B------:R-:W0:Y:S04]  /*8ec0*/  SHFL.UP PT, R69, R69, 0x1, RZ ;  /* 0x0420000045457989 */ /* 0x000e2800000e00ff */
[----:B------:R-:W0:Y:S04]  /*8ed0*/  SHFL.UP PT, R68, R68, 0x1, RZ ;  /* 0x0420000044447989 */ /* 0x000e2800000e00ff */
[----:B------:R2:W0:Y:S02]  /*8ee0*/  SHFL.UP PT, R71, R67, 0x1, RZ ;  /* 0x0420000043477989 */ /* 0x00042400000e00ff */
.L_x_1156:
[----:B-1-34-:R-:W-:Y:S02]  /*8ef0*/  MOV R65, R61 ;  /* 0x0000003d00417202 */ /* 0x01afe40000000f00 */
[----:B------:R-:W-:-:S02]  /*8f00*/  MOV R64, R70 ;  /* 0x0000004600407202 */ /* 0x000fc40000000f00 */
[----:B0-2---:R-:W-:Y:S01]  /*8f10*/  MOV R67, R63 ;  /* 0x0000003f00437202 */ /* 0x005fe20000000f00 */
[-C--:B------:R-:W-:Y:S01]  /*8f20*/  FMUL.FTZ R63, R65, R69.reuse ;  /* 0x00000045413f7220 */ /* 0x080fe20000410000 */
[----:B------:R-:W-:Y:S01]  /*8f30*/  MOV R66, R62 ;  /* 0x0000003e00427202 */ /* 0x000fe20000000f00 */
[CC--:B------:R-:W-:Y:S02]  /*8f40*/  FMUL.FTZ R61, R64.reuse, R69.reuse ;  /* 0x00000045403d7220 */ /* 0x0c0fe40000410000 */
[-C--:B------:R-:W-:Y:S02]  /*8f50*/  @P1 FFMA.FTZ R64, R64, R60.reuse, -R63 ;  /* 0x0000003c40401223 */ /* 0x080fe4000001083f */
[-C--:B------:R-:W-:Y:S02]  /*8f60*/  FMUL.FTZ R63, R67, R69.reuse ;  /* 0x00000045433f7220 */ /* 0x080fe40000410000 */
[C---:B------:R-:W-:Y:S02]  /*8f70*/  FMUL.FTZ R69, R66.reuse, R69 ;  /* 0x0000004542457220 */ /* 0x040fe40000410000 */
[----:B------:R-:W-:-:S02]  /*8f80*/  FFMA.FTZ R63, R66, R60, -R63 ;  /* 0x0000003c423f7223 */ /* 0x000fc4000001083f */
[-C--:B------:R-:W-:Y:S02]  /*8f90*/  FFMA.FTZ R62, R67, R60.reuse, R69 ;  /* 0x0000003c433e7223 */ /* 0x080fe40000010045 */
[----:B------:R-:W-:Y:S02]  /*8fa0*/  @P1 FADD.FTZ R66, R63, R68 ;  /* 0x000000443f421221 */ /* 0x000fe40000010000 */
[----:B------:R-:W-:Y:S02]  /*8fb0*/  @P1 FADD.FTZ R67, R62, R71 ;  /* 0x000000473e431221 */ /* 0x000fe40000010000 */
[----:B------:R-:W0:Y:S01]  /*8fc0*/  LDS.128 R68, [R209+0x6370] ;  /* 0x00637000d1447984 */ /* 0x000e220000000c00 */
[----:B------:R-:W-:-:S05]  /*8fd0*/  @P1 FFMA.FTZ R65, R65, R60, R61 ;  /* 0x0000003c41411223 */ /* 0x000fca000001003d */
[----:B------:R-:W-:Y:S01]  /*8fe0*/  STS.128 [R209+0x6370], R64 ;  /* 0x00637040d1007388 */ /* 0x000fe20000000c00 */
[C---:B0-----:R-:W-:Y:S02]  /*8ff0*/  FMUL.FTZ R61, R69.reuse, R67 ;  /* 0x00000043453d7220 */ /* 0x041fe40000410000 */
[C---:B------:R-:W-:Y:S02]  /*9000*/  FMUL.FTZ R63, R69.reuse, R65 ;  /* 0x00000041453f7220 */ /* 0x040fe40000410000 */
[C---:B------:R-:W-:Y:S02]  /*9010*/  FFMA.FTZ R61, R68.reuse, R66, -R61 ;  /* 0x00000042443d7223 */ /* 0x040fe4000001083d */
[----:B------:R-:W-:Y:S02]  /*9020*/  FFMA.FTZ R60, R68, R64, -R63 ;  /* 0x00000040443c7223 */ /* 0x000fe4000001083f */
[----:B------:R-:W-:Y:S02]  /*9030*/  FADD.FTZ R62, R70, R61 ;  /* 0x0000003d463e7221 */ /* 0x000fe40000010000 */
[----:B------:R-:W-:-:S02]  /*9040*/  FMUL.FTZ R61, R69, R66 ;  /* 0x00000042453d7220 */ /* 0x000fc40000410000 */
[----:B------:R-:W-:Y:S02]  /*9050*/  FMUL.FTZ R69, R69, R64 ;  /* 0x0000004045457220 */ /* 0x000fe40000410000 */
[C---:B------:R-:W-:Y:S02]  /*9060*/  FFMA.FTZ R70, R68.reuse, R67, R61 ;  /* 0x0000004344467223 */ /* 0x040fe4000001003d */
[----:B------:R-:W-:Y:S02]  /*9070*/  FFMA.FTZ R61, R68, R65, R69 ;  /* 0x00000041443d7223 */ /* 0x000fe40000010045 */
[----:B------:R-:W0:Y:S01]  /*9080*/  LDS.128 R64, [R209+0x6380] ;  /* 0x00638000d1407984 */ /* 0x000e220000000c00 */
[----:B------:R-:W-:-:S05]  /*9090*/  FADD.FTZ R63, R71, R70 ;  /* 0x00000046473f7221 */ /* 0x000fca0000010000 */
[----:B------:R-:W-:Y:S01]  /*90a0*/  STS.128 [R209+0x6380], R60 ;  /* 0x0063803cd1007388 */ /* 0x000fe20000000c00 */
[C---:B0-----:R-:W-:Y:S02]  /*90b0*/  FMUL.FTZ R69, R65.reuse, R63 ;  /* 0x0000003f41457220 */ /* 0x041fe40000410000 */
[C---:B------:R-:W-:Y:S02]  /*90c0*/  FMUL.FTZ R211, R65.reuse, R61 ;  /* 0x0000003d41d37220 */ /* 0x040fe40000410000 */
[----:B------:R-:W-:Y:S02]  /*90d0*/  FFMA.FTZ R69, R64, R62, -R69 ;  /* 0x0000003e40457223 */ /* 0x000fe40000010845 */
[C---:B------:R-:W-:Y:S02]  /*90e0*/  FMUL.FTZ R71, R65.reuse, R60 ;  /* 0x0000003c41477220 */ /* 0x040fe40000410000 */
[----:B------:R-:W-:Y:S02]  /*90f0*/  FADD.FTZ R70, R66, R69 ;  /* 0x0000004542467221 */ /* 0x000fe40000010000 */
[----:B------:R-:W-:-:S02]  /*9100*/  FMUL.FTZ R69, R65, R62 ;  /* 0x0000003e41457220 */ /* 0x000fc40000410000 */
[C---:B------:R-:W-:Y:S02]  /*9110*/  FFMA.FTZ R68, R64.reuse, R60, -R211 ;  /* 0x0000003c40447223 */ /* 0x040fe400000108d3 */
        /* <DEDUP_REMOVED lines=16> */
.L_x_1045:
[----:B0-----:R-:W-:Y:S05]  /*9220*/  BSYNC B0 ;  /* 0x0000000000007941 */ /* 0x001fea0003800000 */
.L_x_1044:
[----:B------:R-:W-:Y:S02]  /*9230*/  WARPSYNC 0xffffffff ;  /* 0xffffffff00007948 */ /* 0x000fe40003800000 */
[----:B------:R-:W-:Y:S01]  /*9240*/  BAR.SYNC.DEFER_BLOCKING 0x0 ;  /* 0x0000000000007b1d */ /* 0x000fe20000010000 */
[----:B-1----:R-:W-:-:S05]  /*9250*/  FMUL.FTZ R62, R18, R154 ;  /* 0x0000009a123e7220 */ /* 0x002fca0000410000 */
[----:B------:R-:W-:Y:S01]  /*9260*/  ULDC UR34, c[0x0][0x174] ;  /* 0x00005d0000227ab9 */ /* 0x000fe20000000800 */
[----:B------:R-:W-:Y:S01]  /*9270*/  BSSY B0, `(.L_x_1053) ;  /* 0x00001de000007945 */ /* 0x000fe20003800000 */
[----:B------:R-:W-:Y:S02]  /*9280*/  UISETP.GE.AND UP0, UPT, UR24, UR34, UPT ;  /* 0x000000221800728c */ /* 0x000fe4000bf06270 */
[----:B------:R-:W-:-:S04]  /*9290*/  USHF.L.U32 UR34, UR7, 0x4, URZ ;  /* 0x0000000407227899 */ /* 0x000fc8000800063f */
[----:B------:R-:W-:-:S04]  /*92a0*/  PLOP3.LUT P0, PT, PT, PT, UP0, 0x80, 0x0 ;  /* 0x000000000000781c */ /* 0x000fc80003f0f008 */
[----:B------:R-:W-:Y:S01]  /*92b0*/  ISETP.NE.OR P0, PT, R236, RZ, P0 ;  /* 0x000000ffec00720c */ /* 0x000fe20000705670 */
[----:B------:R-:W0:Y:S02]  /*92c0*/  LDS.64 R60, [R233.X16+0x6378] ;  /* 0x00637800e93c7984 */ /* 0x000e24000000ca00 */
[CC--:B0-----:R-:W-:Y:S02]  /*92d0*/  FMUL.FTZ R69, R73.reuse, R61.reuse ;  /* 0x0000003d49457220 */ /* 0x0c1fe40000410000 */
[-C--:B------:R-:W-:Y:S02]  /*92e0*/  FMUL.FTZ R73, R73, R60.reuse ;  /* 0x0000003c49497220 */ /* 0x080fe40000410000 */
[C---:B------:R-:W-:Y:S02]  /*92f0*/  FFMA.FTZ R69, R72.reuse, R60, -R69 ;  /* 0x0000003c48457223 */ /* 0x040fe40000010845 */
[----:B------:R-:W-:Y:S02]  /*9300*/  FMUL.FTZ R60, R17, R154 ;  /* 0x0000009a113c7220 */ /* 0x000fe40000410000 */
[----:B------:R-:W-:-:S02]  /*9310*/  FFMA.FTZ R72, R72, R61, R73 ;  /* 0x0000003d48487223 */ /* 0x000fc40000010049 */
[-C--:B------:R-:W-:Y:S02]  /*9320*/  FFMA.FTZ R61, -R17, R153.reuse, -R62 ;  /* 0x00000099113d7223 */ /* 0x080fe4000001093e */
[----:B------:R-:W-:Y:S02]  /*9330*/  FFMA.FTZ R60, R18, R153, -R60 ;  /* 0x00000099123c7223 */ /* 0x000fe4000001083c */
[----:B------:R-:W-:Y:S02]  /*9340*/  FADD.FTZ R62, -R138, R61 ;  /* 0x0000003d8a3e7221 */ /* 0x000fe40000010100 */
[----:B------:R-:W-:Y:S02]  /*9350*/  FADD.FTZ R60, R123, R60 ;  /* 0x0000003c7b3c7221 */ /* 0x000fe40000010000 */
[C---:B------:R-:W-:Y:S02]  /*9360*/  FMUL.FTZ R61, R19.reuse, -R62 ;  /* 0x8000003e133d7220 */ /* 0x040fe40000410000 */
[----:B------:R-:W-:-:S02]  /*9370*/  FMUL.FTZ R63, R19, -R60 ;  /* 0x8000003c133f7220 */ /* 0x000fc40000410000 */
[C---:B------:R-:W-:Y:S02]  /*9380*/  FFMA.FTZ R61, R20.reuse, R60, -R61 ;  /* 0x0000003c143d7223 */ /* 0x040fe4000001083d */
[C---:B------:R-:W-:Y:S02]  /*9390*/  FMUL.FTZ R60, R17.reuse, -R94 ;  /* 0x8000005e113c7220 */ /* 0x040fe40000410000 */
[----:B------:R-:W-:Y:S02]  /*93a0*/  FFMA.FTZ R64, R20, R62, R63 ;  /* 0x0000003e14407223 */ /* 0x000fe4000001003f */
[-C--:B------:R-:W-:Y:S02]  /*93b0*/  FMUL.FTZ R63, R17, R95.reuse ;  /* 0x0000005f113f7220 */ /* 0x080fe40000410000 */
[C---:B------:R-:W-:Y:S02]  /*93c0*/  FFMA.FTZ R62, R18.reuse, -R95, R60 ;  /* 0x8000005f123e7223 */ /* 0x040fe4000001003c */
[----:B------:R-:W-:-:S02]  /*93d0*/  FFMA.FTZ R63, R18, R94, -R63 ;  /* 0x0000005e123f7223 */ /* 0x000fc4000001083f */
[----:B------:R-:W-:Y:S02]  /*93e0*/  FMUL.FTZ R60, R19, -R62 ;  /* 0x8000003e133c7220 */ /* 0x000fe40000410000 */
[----:B------:R-:W-:Y:S02]  /*93f0*/  FADD.FTZ R64, -R139, R64 ;  /* 0x000000408b407221 */ /* 0x000fe40000010100 */
[-C--:B------:R-:W-:Y:S02]  /*9400*/  FMUL.FTZ R65, R19, -R63.reuse ;  /* 0x8000003f13417220 */ /* 0x080fe40000410000 */
[----:B------:R-:W-:Y:S02]  /*9410*/  FADD.FTZ R61, R124, R61 ;  /* 0x0000003d7c3d7221 */ /* 0x000fe40000010000 */
[----:B------:R-:W-:Y:S02]  /*9420*/  FFMA.FTZ R60, R20, R63, -R60 ;  /* 0x0000003f143c7223 */ /* 0x000fe4000001083c */
[----:B------:R-:W-:-:S02]  /*9430*/  FMUL.FTZ R63, R21, -R64 ;  /* 0x80000040153f7220 */ /* 0x000fc40000410000 */
[----:B------:R-:W-:Y:S02]  /*9440*/  FFMA.FTZ R62, R20, R62, R65 ;  /* 0x0000003e143e7223 */ /* 0x000fe40000010041 */
[CC--:B------:R-:W-:Y:S02]  /*9450*/  FMUL.FTZ R65, R21.reuse, -R61.reuse ;  /* 0x8000003d15417220 */ /* 0x0c0fe40000410000 */
[C---:B------:R-:W-:Y:S02]  /*9460*/  FFMA.FTZ R66, R22.reuse, R61, -R63 ;  /* 0x0000003d16427223 */ /* 0x040fe4000001083f */
[----:B------:R-:W-:Y:S02]  /*9470*/  FFMA.FTZ R65, R22, R64, R65 ;  /* 0x0000004016417223 */ /* 0x000fe40000010041 */
[----:B------:R-:W-:Y:S02]  /*9480*/  FMUL.FTZ R63, R21, -R60 ;  /* 0x8000003c153f7220 */ /* 0x000fe40000410000 */
[----:B------:R-:W-:-:S02]  /*9490*/  FADD.FTZ R66, R125, R66 ;  /* 0x000000427d427221 */ /* 0x000fc40000010000 */
[-C--:B------:R-:W-:Y:S02]  /*94a0*/  FMUL.FTZ R61, R21, -R62.reuse ;  /* 0x8000003e153d7220 */ /* 0x080fe40000410000 */
[----:B------:R-:W-:Y:S02]  /*94b0*/  FADD.FTZ R65, -R140, R65 ;  /* 0x000000418c417221 */ /* 0x000fe40000010100 */
[C---:B------:R-:W-:Y:S02]  /*94c0*/  FFMA.FTZ R62, R22.reuse, R62, R63 ;  /* 0x0000003e163e7223 */ /* 0x040fe4000001003f */
[C---:B------:R-:W-:Y:S02]  /*94d0*/  FMUL.FTZ R63, R25.reuse, -R66 ;  /* 0x80000042193f7220 */ /* 0x040fe40000410000 */
[----:B------:R-:W-:Y:S02]  /*94e0*/  FFMA.FTZ R60, R22, R60, -R61 ;  /* 0x0000003c163c7223 */ /* 0x000fe4000001083d */
[----:B------:R-:W-:-:S02]  /*94f0*/  FMUL.FTZ R61, R25, -R65 ;  /* 0x80000041193d7220 */ /* 0x000fc40000410000 */
[C---:B------:R-:W-:Y:S02]  /*9500*/  FFMA.FTZ R64, R26.reuse, R65, R63 ;  /* 0x000000411a407223 */ /* 0x040fe4000001003f */
[----:B------:R-:W-:Y:S02]  /*9510*/  FFMA.FTZ R67, R26, R66, -R61 ;  /* 0x000000421a437223 */ /* 0x000fe4000001083d */
[----:B------:R-:W-:Y:S02]  /*9520*/  FMUL.FTZ R61, R25, -R62 ;  /* 0x8000003e193d7220 */ /* 0x000fe40000410000 */
[----:B------:R-:W-:Y:S02]  /*9530*/  FADD.FTZ R64, -R141, R64 ;  /* 0x000000408d407221 */ /* 0x000fe40000010100 */
[----:B------:R-:W-:Y:S02]  /*9540*/  FMUL.FTZ R63, R25, -R60 ;  /* 0x8000003c193f7220 */ /* 0x000fe40000410000 */
[----:B------:R-:W-:-:S02]  /*9550*/  FADD.FTZ R67, R126, R67 ;  /* 0x000000437e437221 */ /* 0x000fc40000010000 */
[C---:B------:R-:W-:Y:S02]  /*9560*/  FFMA.FTZ R60, R26.reuse, R60, -R61 ;  /* 0x0000003c1a3c7223 */ /* 0x040fe4000001083d */
[C---:B------:R-:W-:Y:S02]  /*9570*/  FMUL.FTZ R61, R31.reuse, -R64 ;  /* 0x800000401f3d7220 */ /* 0x040fe40000410000 */
[----:B------:R-:W-:Y:S02]  /*9580*/  FFMA.FTZ R62, R26, R62, R63 ;  /* 0x0000003e1a3e7223 */ /* 0x000fe4000001003f */
[-C--:B------:R-:W-:Y:S02]  /*9590*/  FMUL.FTZ R63, R31, -R67.reuse ;  /* 0x800000431f3f7220 */ /* 0x080fe40000410000 */
[C---:B------:R-:W-:Y:S02]  /*95a0*/  FFMA.FTZ R66, R32.reuse, R67, -R61 ;  /* 0x0000004320427223 */ /* 0x040fe4000001083d */
[----:B------:R-:W-:-:S02]  /*95b0*/  FFMA.FTZ R65, R32, R64, R63 ;  /* 0x0000004020417223 */ /* 0x000fc4000001003f */
[----:B------:R-:W-:Y:S02]  /*95c0*/  FMUL.FTZ R63, R31, -R60 ;  /* 0x8000003c1f3f7220 */ /* 0x000fe40000410000 */
[----:B------:R-:W-:Y:S02]  /*95d0*/  FADD.FTZ R66, R127, R66 ;  /* 0x000000427f427221 */ /* 0x000fe40000010000 */
[-C--:B------:R-:W-:Y:S02]  /*95e0*/  FMUL.FTZ R61, R31, -R62.reuse ;  /* 0x8000003e1f3d7220 */ /* 0x080fe40000410000 */
[----:B------:R-:W-:Y:S02]  /*95f0*/  FADD.FTZ R65, -R142, R65 ;  /* 0x000000418e417221 */ /* 0x000fe40000010100 */
[----:B------:R-:W-:Y:S02]  /*9600*/  FFMA.FTZ R62, R32, R62, R63 ;  /* 0x0000003e203e7223 */ /* 0x000fe4000001003f */
[----:B------:R-:W-:-:S02]  /*9610*/  FMUL.FTZ R63, R33, -R66 ;  /* 0x80000042213f7220 */ /* 0x000fc40000410000 */
[----:B------:R-:W-:Y:S02]  /*9620*/  FFMA.FTZ R60, R32, R60, -R61 ;  /* 0x0000003c203c7223 */ /* 0x000fe4000001083d */
[CC--:B------:R-:W-:Y:S02]  /*9630*/  FMUL.FTZ R61, R33.reuse, -R65.reuse ;  /* 0x80000041213d7220 */ /* 0x0c0fe40000410000 */
[C---:B------:R-:W-:Y:S02]  /*9640*/  FFMA.FTZ R64, R34.reuse, R65, R63 ;  /* 0x0000004122407223 */ /* 0x040fe4000001003f */
[----:B------:R-:W-:Y:S02]  /*9650*/  FFMA.FTZ R67, R34, R66, -R61 ;  /* 0x0000004222437223 */ /* 0x000fe4000001083d */
[----:B------:R-:W-:Y:S02]  /*9660*/  FMUL.FTZ R61, R33, -R62 ;  /* 0x8000003e213d7220 */ /* 0x000fe40000410000 */
[----:B------:R-:W-:-:S02]  /*9670*/  FADD.FTZ R64, -R143, R64 ;  /* 0x000000408f407221 */ /* 0x000fc40000010100 */
[-C--:B------:R-:W-:Y:S02]  /*9680*/  FMUL.FTZ R63, R33, -R60.reuse ;  /* 0x8000003c213f7220 */ /* 0x080fe40000410000 */
[----:B------:R-:W-:Y:S02]  /*9690*/  FADD.FTZ R67, R128, R67 ;  /* 0x0000004380437221 */ /* 0x000fe40000010000 */
[C---:B------:R-:W-:Y:S02]  /*96a0*/  FFMA.FTZ R60, R34.reuse, R60, -R61 ;  /* 0x0000003c223c7223 */ /* 0x040fe4000001083d */
[C---:B------:R-:W-:Y:S02]  /*96b0*/  FMUL.FTZ R61, R35.reuse, -R64 ;  /* 0x80000040233d7220 */ /* 0x040fe40000410000 */
[----:B------:R-:W-:Y:S02]  /*96c0*/  FFMA.FTZ R62, R34, R62, R63 ;  /* 0x0000003e223e7223 */ /* 0x000fe4000001003f */
[----:B------:R-:W-:-:S02]  /*96d0*/  FMUL.FTZ R63, R35, -R67 ;  /* 0x80000043233f7220 */ /* 0x000fc40000410000 */
[C---:B------:R-:W-:Y:S02]  /*96e0*/  FFMA.FTZ R66, R36.reuse, R67, -R61 ;  /* 0x0000004324427223 */ /* 0x040fe4000001083d */
[----:B------:R-:W-:Y:S02]  /*96f0*/  FFMA.FTZ R65, R36, R64, R63 ;  /* 0x0000004024417223 */ /* 0x000fe4000001003f */
[----:B------:R-:W-:Y:S02]  /*9700*/  FMUL.FTZ R63, R35, -R60 ;  /* 0x8000003c233f7220 */ /* 0x000fe40000410000 */
[----:B------:R-:W-:Y:S02]  /*9710*/  FADD.FTZ R66, R129, R66 ;  /* 0x0000004281427221 */ /* 0x000fe40000010000 */
[----:B------:R-:W-:Y:S02]  /*9720*/  FMUL.FTZ R61, R35, -R62 ;  /* 0x8000003e233d7220 */ /* 0x000fe40000410000 */
[----:B------:R-:W-:-:S02]  /*9730*/  FADD.FTZ R65, -R144, R65 ;  /* 0x0000004190417221 */ /* 0x000fc40000010100 */
[C---:B------:R-:W-:Y:S02]  /*9740*/  FFMA.FTZ R62, R36.reuse, R62, R63 ;  /* 0x0000003e243e7223 */ /* 0x040fe4000001003f */
[C---:B------:R-:W-:Y:S02]  /*9750*/  FMUL.FTZ R63, R39.reuse, -R66 ;  /* 0x80000042273f7220 */ /* 0x040fe40000410000 */
[----:B------:R-:W-:Y:S02]  /*9760*/  FFMA.FTZ R60, R36, R60, -R61 ;  /* 0x0000003c243c7223 */ /* 0x000fe4000001083d */
[-C--:B------:R-:W-:Y:S02]  /*9770*/  FMUL.FTZ R61, R39, -R65.reuse ;  /* 0x80000041273d7220 */ /* 0x080fe40000410000 */
[C---:B------:R-:W-:Y:S02]  /*9780*/  FFMA.FTZ R64, R40.reuse, R65, R63 ;  /* 0x0000004128407223 */ /* 0x040fe4000001003f */
        /* <DEDUP_REMOVED lines=64> */
[----:B------:R-:W-:Y:S02]  /*9b90*/  FFMA.FTZ R60, R80, R60, -R61 ;  /* 0x0000003c503c7223 */ /* 0x000fe4000001083d */
[----:B------:R-:W-:Y:S02]  /*9ba0*/  FADD.FTZ R67, R136, R67 ;  /* 0x0000004388437221 */ /* 0x000fe40000010000 */
[----:B------:R-:W-:-:S02]  /*9bb0*/  FMUL.FTZ R61, R81, -R64 ;  /* 0x80000040513d7220 */ /* 0x000fc40000410000 */
[----:B------:R-:W-:Y:S02]  /*9bc0*/  FFMA.FTZ R63, R80, R62, R63 ;  /* 0x0000003e503f7223 */ /* 0x000fe4000001003f */
[----:B------:R-:W-:Y:S02]  /*9bd0*/  FADD.FTZ R209, R75, R72 ;  /* 0x000000484bd17221 */ /* 0x000fe40000010000 */
[CC--:B------:R-:W-:Y:S02]  /*9be0*/  FMUL.FTZ R65, R81.reuse, -R67.reuse ;  /* 0x8000004351417220 */ /* 0x0c0fe40000410000 */
[----:B------:R-:W-:Y:S02]  /*9bf0*/  FFMA.FTZ R66, R82, R67, -R61 ;  /* 0x0000004352427223 */ /* 0x000fe4000001083d */
[----:B------:R-:W-:Y:S02]  /*9c00*/  FMUL.FTZ R61, R81, -R63 ;  /* 0x8000003f513d7220 */ /* 0x000fe40000410000 */
[----:B------:R-:W-:-:S02]  /*9c10*/  FADD.FTZ R210, R74, R69 ;  /* 0x000000454ad27221 */ /* 0x000fc40000010000 */
[C---:B------:R-:W-:Y:S02]  /*9c20*/  FMUL.FTZ R69, R81.reuse, R209 ;  /* 0x000000d151457220 */ /* 0x040fe40000410000 */
[C---:B------:R-:W-:Y:S02]  /*9c30*/  FFMA.FTZ R67, R82.reuse, R64, R65 ;  /* 0x0000004052437223 */ /* 0x040fe40000010041 */
[CC--:B------:R-:W-:Y:S02]  /*9c40*/  FMUL.FTZ R65, R81.reuse, -R60.reuse ;  /* 0x8000003c51417220 */ /* 0x0c0fe40000410000 */
[C---:B------:R-:W-:Y:S01]  /*9c50*/  FFMA.FTZ R64, R82.reuse, R60, -R61 ;  /* 0x0000003c52407223 */ /* 0x040fe2000001083d */
[----:B------:R-:W-:Y:S01]  /*9c60*/  HFMA2.MMA R61, -RZ, RZ, 0, 0 ;  /* 0x00000000ff3d7435 */ /* 0x000fe200000001ff */
[-C--:B------:R-:W-:Y:S01]  /*9c70*/  FMUL.FTZ R68, R81, R210.reuse ;  /* 0x000000d251447220 */ /* 0x080fe20000410000 */
[----:B------:R-:W-:Y:S01]  /*9c80*/  MOV R60, 0x3f800000 ;  /* 0x3f800000003c7802 */ /* 0x000fe20000000f00 */
[----:B------:R-:W-:-:S02]  /*9c90*/  FFMA.FTZ R69, R82, R210, -R69 ;  /* 0x000000d252457223 */ /* 0x000fc40000010845 */
[C---:B------:R-:W-:Y:S02]  /*9ca0*/  FFMA.FTZ R65, R82.reuse, R63, R65 ;  /* 0x0000003f52417223 */ /* 0x040fe40000010041 */
[----:B------:R-:W-:Y:S01]  /*9cb0*/  CS2R R62, SRZ ;  /* 0x00000000003e7805 */ /* 0x000fe2000001ff00 */
[----:B------:R-:W-:Y:S02]  /*9cc0*/  FFMA.FTZ R68, R82, R209, R68 ;  /* 0x000000d152447223 */ /* 0x000fe40000010044 */
[----:B------:R-:W-:Y:S02]  /*9cd0*/  FADD.FTZ R211, R76, R69 ;  /* 0x000000454cd37221 */ /* 0x000fe40000010000 */
[----:B------:R-:W-:Y:S01]  /*9ce0*/  FADD.FTZ R67, -R152, R67 ;  /* 0x0000004398437221 */ /* 0x000fe20000010100 */
[----:B------:R-:W0:Y:S01]  /*9cf0*/  @!P0 LDS.128 R60, [UR34+0x8b80] ;  /* 0x008b8022ff3c8984 */ /* 0x000e220008000c00 */
[----:B------:R-:W-:Y:S01]  /*9d00*/  FADD.FTZ R66, R137, R66 ;  /* 0x0000004289427221 */ /* 0x000fe20000010000 */
[----:B------:R-:W-:Y:S01]  /*9d10*/  ISETP.GT.U32.AND P0, PT, R122, 0x1f, PT ;  /* 0x0000001f7a00780c */ /* 0x000fe20003f04070 */
[----:B------:R-:W-:-:S02]  /*9d20*/  FADD.FTZ R212, R77, R68 ;  /* 0x000000444dd47221 */ /* 0x000fc40000010000 */
[----:B------:R-:W-:Y:S01]  /*9d30*/  FMUL.FTZ R69, R59, R211 ;  /* 0x000000d33b457220 */ /* 0x000fe20000410000 */
[----:B------:R1:W-:Y:S03]  /*9d40*/  STS.128 [R233.X16+0x6d80], R64 ;  /* 0x006d8040e9007388 */ /* 0x0003e6000000cc00 */
[----:B------:R-:W-:-:S04]  /*9d50*/  FFMA.FTZ R68, R80, R212, R69 ;  /* 0x000000d450447223 */ /* 0x000fc80000010045 */
[----:B------:R-:W-:Y:S02]  /*9d60*/  FADD.FTZ R213, R79, R68 ;  /* 0x000000444fd57221 */ /* 0x000fe40000010000 */
[----:B-1----:R-:W-:-:S04]  /*9d70*/  FMUL.FTZ R64, R59, R212 ;  /* 0x000000d43b407220 */ /* 0x002fc80000410000 */
[----:B------:R-:W-:-:S04]  /*9d80*/  FFMA.FTZ R65, R80, R211, -R64 ;  /* 0x000000d350417223 */ /* 0x000fc80000010840 */
[----:B------:R-:W-:Y:S02]  /*9d90*/  FADD.FTZ R214, R78, R65 ;  /* 0x000000414ed67221 */ /* 0x000fe40000010000 */
[----:B------:R-:W-:-:S04]  /*9da0*/  FMUL.FTZ R65, R57, R213 ;  /* 0x000000d539417220 */ /* 0x000fc80000410000 */
[----:B------:R-:W-:-:S04]  /*9db0*/  FFMA.FTZ R64, R58, R214, -R65 ;  /* 0x000000d63a407223 */ /* 0x000fc80000010841 */
[----:B------:R-:W-:Y:S02]  /*9dc0*/  FADD.FTZ R167, R167, R64 ;  /* 0x00000040a7a77221 */ /* 0x000fe40000010000 */
[----:B------:R-:W-:-:S04]  /*9dd0*/  FMUL.FTZ R64, R57, R214 ;  /* 0x000000d639407220 */ /* 0x000fc80000410000 */
[----:B------:R-:W-:-:S04]  /*9de0*/  FFMA.FTZ R65, R58, R213, R64 ;  /* 0x000000d53a417223 */ /* 0x000fc80000010040 */
        /* <DEDUP_REMOVED lines=115> */
.L_x_1157:
[----:B------:R-:W-:Y:S05]  /*a520*/  BRA.DIV ~URZ, `(.L_x_1056) ;  /* 0x000075427f007947 */ /* 0x000fea000b800000 */
[----:B------:R-:W2:Y:S04]  /*a530*/  SHFL.DOWN PT, R69, R69, 0x1, 0x1f ;  /* 0x08201f0045457f89 */ /* 0x000ea800000e0000 */
[----:B------:R3:W4:Y:S04]  /*a540*/  SHFL.DOWN PT, R73, R68, 0x1, 0x1f ;  /* 0x08201f0044497f89 */ /* 0x00072800000e0000 */
[----:B------:R3:W0:Y:S02]  /*a550*/  SHFL.DOWN PT, R66, R70, 0x1, 0x1f ;  /* 0x08201f0046427f89 */ /* 0x00062400000e0000 */
.L_x_1158:
        /* <DEDUP_REMOVED lines=13> */
.L_x_1058:
[----:B------:R-:W-:Y:S05]  /*a630*/  BSYNC B1 ;  /* 0x0000000000017941 */ /* 0x000fea0003800000 */
.L_x_1057:
[----:B------:R-:W-:Y:S01]  /*a640*/  ISETP.GT.U32.AND P0, PT, R236, 0x1d, PT ;  /* 0x0000001dec00780c */ /* 0x000fe20003f04070 */
[----:B------:R-:W-:Y:S05]  /*a650*/  BRA.DIV ~URZ, `(.L_x_1059) ;  /* 0x000075627f007947 */ /* 0x000fea000b800000 */
[----:B-1----:R1:W3:Y:S04]  /*a660*/  SHFL.DOWN PT, R67, R71, 0x2, 0x1f ;  /* 0x08401f0047437f89 */ /* 0x0022e800000e0000 */
[----:B--2---:R1:W2:Y:S04]  /*a670*/  SHFL.DOWN PT, R69, R74, 0x2, 0x1f ;  /* 0x08401f004a457f89 */ /* 0x0042a800000e0000 */
[----:B---3--:R1:W3:Y:S04]  /*a680*/  SHFL.DOWN PT, R70, R68, 0x2, 0x1f ;  /* 0x08401f0044467f89 */ /* 0x0082e800000e0000 */
[----:B0-----:R1:W0:Y:S02]  /*a690*/  SHFL.DOWN PT, R66, R72, 0x2, 0x1f ;  /* 0x08401f0048427f89 */ /* 0x00122400000e0000 */
.L_x_1159:
        /* <DEDUP_REMOVED lines=13> */
.L_x_1061:
[----:B------:R-:W-:Y:S05]  /*a770*/  BSYNC B1 ;  /* 0x0000000000017941 */ /* 0x000fea0003800000 */
.L_x_1060:
[----:B------:R-:W-:Y:S01]  /*a780*/  ISETP.GT.U32.AND P0, PT, R236, 0x1b, PT ;  /* 0x0000001bec00780c */ /* 0x000fe20003f04070 */
[----:B------:R-:W-:Y:S10]  /*a790*/  BRA.DIV ~URZ, `(.L_x_1062) ;  /* 0x000075e27f007947 */ /* 0x000ff4000b800000 */
[----:B------:R1:W4:Y:S02]  /*a7a0*/  SHFL.DOWN PT, R67, R71, 0x4, 0x1f ;  /* 0x08801f0047437f89 */ /* 0x00032400000e0000 */
.L_x_1160:
[----:B------:R-:W-:Y:S05]  /*a7b0*/  BRA.DIV ~URZ, `(.L_x_1063) ;  /* 0x000076427f007947 */ /* 0x000fea000b800000 */
[----:B--2---:R2:W1:Y:S04]  /*a7c0*/  SHFL.DOWN PT, R69, R74, 0x4, 0x1f ;  /* 0x08801f004a457f89 */ /* 0x00446800000e0000 */
[----:B---3--:R2:W3:Y:S04]  /*a7d0*/  SHFL.DOWN PT, R70, R68, 0x4, 0x1f ;  /* 0x08801f0044467f89 */ /* 0x0084e800000e0000 */
[----:B0-----:R2:W0:Y:S02]  /*a7e0*/  SHFL.DOWN PT, R66, R72, 0x4, 0x1f ;  /* 0x08801f0048427f89 */ /* 0x00142400000e0000 */
.L_x_1161:
        /* <DEDUP_REMOVED lines=13> */
.L_x_1065:
[----:B------:R-:W-:Y:S05]  /*a8c0*/  BSYNC B1 ;  /* 0x0000000000017941 */ /* 0x000fea0003800000 */
.L_x_1064:
[----:B------:R-:W-:Y:S01]  /*a8d0*/  ISETP.GT.U32.AND P0, PT, R236, 0x17, PT ;  /* 0x00000017ec00780c */ /* 0x000fe20003f04070 */
[----:B------:R-:W-:Y:S05]  /*a8e0*/  BRA.DIV ~URZ, `(.L_x_1066) ;  /* 0x000076627f007947 */ /* 0x000fea000b800000 */
[----:B----4-:R4:W2:Y:S04]  /*a8f0*/  SHFL.DOWN PT, R67, R71, 0x8, 0x1f ;  /* 0x09001f0047437f89 */ /* 0x0108a800000e0000 */
[----:B-1----:R4:W1:Y:S04]  /*a900*/  SHFL.DOWN PT, R69, R74, 0x8, 0x1f ;  /* 0x09001f004a457f89 */ /* 0x00286800000e0000 */
[----:B---3--:R4:W3:Y:S04]  /*a910*/  SHFL.DOWN PT, R70, R68, 0x8, 0x1f ;  /* 0x09001f0044467f89 */ /* 0x0088e800000e0000 */
[----:B0-----:R4:W0:Y:S02]  /*a920*/  SHFL.DOWN PT, R66, R72, 0x8, 0x1f ;  /* 0x09001f0048427f89 */ /* 0x00182400000e0000 */
.L_x_1162:
        /* <DEDUP_REMOVED lines=13> */
.L_x_1068:
[----:B------:R-:W-:Y:S05]  /*aa00*/  BSYNC B1 ;  /* 0x0000000000017941 */ /* 0x000fea0003800000 */
.L_x_1067:
[----:B------:R-:W-:Y:S01]  /*aa10*/  ISETP.GT.U32.AND P0, PT, R236, 0xf, PT ;  /* 0x0000000fec00780c */ /* 0x000fe20003f04070 */
[----:B------:R-:W-:Y:S10]  /*aa20*/  BRA.DIV ~URZ, `(.L_x_1069) ;  /* 0x000076e27f007947 */ /* 0x000ff4000b800000 */
[----:B--2---:R2:W4:Y:S02]  /*aa30*/  SHFL.DOWN PT, R67, R71, 0x10, 0x1f ;  /* 0x0a001f0047437f89 */ /* 0x00452400000e0000 */
.L_x_1163:
[----:B------:R-:W-:Y:S05]  /*aa40*/  BRA.DIV ~URZ, `(.L_x_1070) ;  /* 0x000077427f007947 */ /* 0x000fea000b800000 */
[----:B-1----:R1:W2:Y:S04]  /*aa50*/  SHFL.DOWN PT, R69, R74, 0x10, 0x1f ;  /* 0x0a001f004a457f89 */ /* 0x0022a800000e0000 */
[----:B---3--:R1:W3:Y:S04]  /*aa60*/  SHFL.DOWN PT, R70, R68, 0x10, 0x1f ;  /* 0x0a001f0044467f89 */ /* 0x0082e800000e0000 */
[----:B0-----:R1:W0:Y:S02]  /*aa70*/  SHFL.DOWN PT, R66, R72, 0x10, 0x1f ;  /* 0x0a001f0048427f89 */ /* 0x00122400000e0000 */
.L_x_1164:
        /* <DEDUP_REMOVED lines=13> */
.L_x_1072:
[----:B------:R-:W-:Y:S05]  /*ab50*/  BSYNC B1 ;  /* 0x0000000000017941 */ /* 0x000fea0003800000 */
.L_x_1071:
        /* <DEDUP_REMOVED lines=20> */
.L_x_1165:
        /* <DEDUP_REMOVED lines=21> */
.L_x_1075:
[----:B------:R-:W-:Y:S05]  /*adf0*/  BSYNC B1 ;  /* 0x0000000000017941 */ /* 0x000fea0003800000 */
.L_x_1074:
        /* <DEDUP_REMOVED lines=37> */
.L_x_1054:
[----:B0-----:R-:W-:Y:S05]  /*b050*/  BSYNC B0 ;  /* 0x0000000000007941 */ /* 0x001fea0003800000 */
.L_x_1053:
[----:B------:R-:W-:Y:S02]  /*b060*/  WARPSYNC 0xffffffff ;  /* 0xffffffff00007948 */ /* 0x000fe40003800000 */
[----:B------:R-:W-:Y:S01]  /*b070*/  BAR.SYNC.DEFER_BLOCKING 0x0 ;  /* 0x0000000000007b1d */ /* 0x000fe20000010000 */
[----:B------:R-:W-:-:S05]  /*b080*/  ISETP.NE.AND P0, PT, R122, RZ, PT ;  /* 0x000000ff7a00720c */ /* 0x000fca0003f05270 */
[----:B------:R-:W-:Y:S01]  /*b090*/  BSSY B0, `(.L_x_1076) ;  /* 0x0000209000007945 */ /* 0x000fe20003800000 */
[----:B------:R-:W0:Y:S07]  /*b0a0*/  LDS.64 R64, [R233.X16+0x6d88] ;  /* 0x006d8800e9407984 */ /* 0x000e2e000000ca00 */
[----:B------:R2:W-:Y:S01]  /*b0b0*/  @!P0 STS.128 [UR34+0x8b80], R60 ;  /* 0x008b803cff008988 */ /* 0x0005e20008000c22 */
[----:B------:R-:W-:Y:S02]  /*b0c0*/  ULDC UR34, c[0x0][0x168] ;  /* 0x00005a0000227ab9 */ /* 0x000fe40000000800 */
[----:B------:R-:W-:Y:S01]  /*b0d0*/  UIADD3 UR34, -UR25, UR34, URZ ;  /* 0x0000002219227290 */ /* 0x000fe2000fffe13f */
[----:B--2---:R-:W-:-:S02]  /*b0e0*/  PRMT R60, RZ, 0x5410, R194 ;  /* 0x00005410ff3c7816 */ /* 0x004fc400000000c2 */
[----:B------:R-:W-:-:S05]  /*b0f0*/  PRMT R62, RZ, 0x5410, R216 ;  /* 0x00005410ff3e7816 */ /* 0x000fca00000000d8 */
[----:B------:R-:W-:Y:S02]  /*b100*/  FMUL.FTZ R63, R116, R62 ;  /* 0x0000003e743f7220 */ /* 0x000fe40000410000 */
[CC--:B0-----:R-:W-:Y:S02]  /*b110*/  FMUL.FTZ R75, R65.reuse, -R95.reuse ;  /* 0x8000005f414b7220 */ /* 0x0c1fe40000410000 */
[C---:B------:R-:W-:Y:S02]  /*b120*/  FMUL.FTZ R95, R64.reuse, -R95 ;  /* 0x8000005f405f7220 */ /* 0x040fe40000410000 */
[-C--:B------:R-:W-:Y:S02]  /*b130*/  FFMA.FTZ R75, R64, R94.reuse, -R75 ;  /* 0x0000005e404b7223 */ /* 0x080fe4000001084b */
[----:B------:R-:W-:Y:S02]  /*b140*/  FFMA.FTZ R94, R65, R94, R95 ;  /* 0x0000005e415e7223 */ /* 0x000fe4000001005f */
[----:B------:R-:W-:-:S02]  /*b150*/  FMUL.FTZ R65, R117, R60 ;  /* 0x0000003c75417220 */ /* 0x000fc40000410000 */
[----:B------:R-:W-:Y:S02]  /*b160*/  FFMA.FTZ R64, R100, R210, RZ ;  /* 0x000000d264407223 */ /* 0x000fe400000100ff */
[-C--:B------:R-:W-:Y:S02]  /*b170*/  FFMA.FTZ R61, R51, -R65.reuse, R209 ;  /* 0x80000041333d7223 */ /* 0x080fe400000100d1 */
[----:B------:R-:W-:Y:S02]  /*b180*/  FFMA.FTZ R210, R52, -R65, R210 ;  /* 0x8000004134d27223 */ /* 0x000fe400000100d2 */
[----:B------:R-:W-:Y:S02]  /*b190*/  FFMA.FTZ R209, R100, -R209, RZ ;  /* 0x800000d164d17223 */ /* 0x000fe400000100ff */
[C---:B------:R-:W-:Y:S02]  /*b1a0*/  FFMA.FTZ R65, R99.reuse, R211, R64 ;  /* 0x000000d363417223 */ /* 0x040fe40000010040 */
[----:B------:R-:W-:-:S02]  /*b1b0*/  FFMA.FTZ R209, R99, -R212, R209 ;  /* 0x800000d463d17223 */ /* 0x000fc400000100d1 */
[C---:B------:R-:W-:Y:S02]  /*b1c0*/  FFMA.FTZ R66, R98.reuse, R214, R65 ;  /* 0x000000d662427223 */ /* 0x040fe40000010041 */
[----:B------:R-:W-:Y:S02]  /*b1d0*/  FFMA.FTZ R209, R98, -R213, R209 ;  /* 0x800000d562d17223 */ /* 0x000fe400000100d1 */
[C---:B------:R-:W-:Y:S01]  /*b1e0*/  FFMA.FTZ R67, R97.reuse, R167, R66 ;  /* 0x000000a761437223 */ /* 0x040fe20000010042 */
[----:B------:R-:W-:Y:S01]  /*b1f0*/  PRMT R66, RZ, 0x5410, R165 ;  /* 0x00005410ff427816 */ /* 0x000fe200000000a5 */
[----:B------:R-:W-:Y:S02]  /*b200*/  FFMA.FTZ R209, R97, -R168, R209 ;  /* 0x800000a861d17223 */ /* 0x000fe400000100d1 */
[C---:B-1----:R-:W-:Y:S02]  /*b210*/  FFMA.FTZ R70, R96.reuse, R169, R67 ;  /* 0x000000a960467223 */ /* 0x042fe40000010043 */
[----:B------:R-:W-:-:S02]  /*b220*/  FFMA.FTZ R209, R96, -R170, R209 ;  /* 0x800000aa60d17223 */ /* 0x000fc400000100d1 */
[C---:B------:R-:W-:Y:S01]  /*b230*/  FFMA.FTZ R71, R93.reuse, R171, R70 ;  /* 0x000000ab5d477223 */ /* 0x040fe20000010046 */
[----:B------:R-:W-:Y:S01]  /*b240*/  PRMT R70, RZ, 0x5410, R163 ;  /* 0x00005410ff467816 */ /* 0x000fe200000000a3 */
[----:B------:R-:W-:Y:S02]  /*b250*/  FFMA.FTZ R209, R93, -R172, R209 ;  /* 0x800000ac5dd17223 */ /* 0x000fe400000100d1 */
[C---:B------:R-:W-:Y:S02]  /*b260*/  FFMA.FTZ R79, R92.reuse, R174, R71 ;  /* 0x000000ae5c4f7223 */ /* 0x040fe40000010047 */
[----:B------:R-:W-:Y:S02]  /*b270*/  FFMA.FTZ R74, R92, -R173, R209 ;  /* 0x800000ad5c4a7223 */ /* 0x000fe400000100d1 */
[----:B------:R-:W-:Y:S01]  /*b280*/  FADD.FTZ R153, R153, R75 ;  /* 0x0000004b99997221 */ /* 0x000fe20000010000 */
[----:B------:R-:W-:Y:S01]  /*b290*/  PRMT R75, RZ, 0x5410, R160 ;  /* 0x00005410ff4b7816 */ /* 0x000fe200000000a0 */
[----:B------:R-:W-:-:S02]  /*b2a0*/  FFMA.FTZ R79, R91, R176, R79 ;  /* 0x000000b05b4f7223 */ /* 0x000fc4000001004f */
[----:B------:R-:W-:Y:S01]  /*b2b0*/  FFMA.FTZ R78, R91, -R175, R74 ;  /* 0x800000af5b4e7223 */ /* 0x000fe2000001004a */
[----:B------:R-:W-:Y:S01]  /*b2c0*/  PRMT R74, RZ, 0x5410, R161 ;  /* 0x00005410ff4a7816 */ /* 0x000fe200000000a1 */
[----:B------:R-:W-:Y:S02]  /*b2d0*/  FFMA.FTZ R79, R90, R178, R79 ;  /* 0x000000b25a4f7223 */ /* 0x000fe4000001004f */
[----:B------:R-:W-:Y:S02]  /*b2e0*/  FMUL.FTZ R77, R108, R75 ;  /* 0x0000004b6c4d7220 */ /* 0x000fe40000410000 */
[----:B------:R-:W-:Y:S02]  /*b2f0*/  FFMA.FTZ R78, R90, -R177, R78 ;  /* 0x800000b15a4e7223 */ /* 0x000fe4000001004e */
[----:B------:R-:W-:Y:S02]  /*b300*/  FFMA.FTZ R79, R89, R180, R79 ;  /* 0x000000b4594f7223 */ /* 0x000fe4000001004f */
[----:B------:R-:W-:-:S02]  /*b310*/  FFMA.FTZ R180, R14, -R77, R180 ;  /* 0x8000004d0eb47223 */ /* 0x000fc400000100b4 */
[----:B------:R-:W-:Y:S02]  /*b320*/  FFMA.FTZ R77, R13, -R77, R179 ;  /* 0x8000004d0d4d7223 */ /* 0x000fe400000100b3 */
[----:B------:R-:W-:Y:S02]  /*b330*/  FFMA.FTZ R179, R89, -R179, R78 ;  /* 0x800000b359b37223 */ /* 0x000fe4000001004e */
[----:B------:R-:W-:Y:S02]  /*b340*/  FADD.FTZ R95, -R154, R94 ;  /* 0x0000005e9a5f7221 */ /* 0x000fe40000010100 */
[C---:B------:R-:W-:Y:S02]  /*b350*/  FMUL.FTZ R78, R17.reuse, -R153 ;  /* 0x80000099114e7220 */ /* 0x040fe40000410000 */
[-C--:B------:R-:W-:Y:S02]  /*b360*/  FMUL.FTZ R94, R17, -R95.reuse ;  /* 0x8000005f115e7220 */ /* 0x080fe40000410000 */
[----:B------:R-:W-:-:S02]  /*b370*/  FFMA.FTZ R17, R18, R95, R78 ;  /* 0x0000005f12117223 */ /* 0x000fc4000001004e */
[----:B------:R-:W-:Y:S02]  /*b380*/  FFMA.FTZ R94, R18, R153, -R94 ;  /* 0x00000099125e7223 */ /* 0x000fe4000001085e */
[----:B------:R-:W-:Y:S01]  /*b390*/  FADD.FTZ R138, -R138, R17 ;  /* 0x000000118a8a7221 */ /* 0x000fe20000010100 */
[----:B------:R-:W-:Y:S01]  /*b3a0*/  PRMT R17, RZ, 0x5410, R159 ;  /* 0x00005410ff117816 */ /* 0x000fe2000000009f */
[----:B------:R-:W-:Y:S02]  /*b3b0*/  FFMA.FTZ R18, R88, R182, R79 ;  /* 0x000000b658127223 */ /* 0x000fe4000001004f */
[----:B------:R-:W-:Y:S02]  /*b3c0*/  FMUL.FTZ R72, R111, R70 ;  /* 0x000000466f487220 */ /* 0x000fe40000410000 */
[----:B------:R-:W-:Y:S02]  /*b3d0*/  FADD.FTZ R123, R123, R94 ;  /* 0x0000005e7b7b7221 */ /* 0x000fe40000010000 */
[----:B------:R-:W-:-:S02]  /*b3e0*/  FMUL.FTZ R79, R19, -R138 ;  /* 0x8000008a134f7220 */ /* 0x000fc40000410000 */
[-C--:B------:R-:W-:Y:S02]  /*b3f0*/  FFMA.FTZ R174, R27, -R72.reuse, R174 ;  /* 0x800000481bae7223 */ /* 0x080fe400000100ae */
[----:B------:R-:W-:Y:S01]  /*b400*/  FFMA.FTZ R71, R28, -R72, R173 ;  /* 0x800000481c477223 */ /* 0x000fe200000100ad */
[----:B------:R-:W-:Y:S01]  /*b410*/  PRMT R72, RZ, 0x5410, R162 ;  /* 0x00005410ff487816 */ /* 0x000fe200000000a2 */
[-C--:B------:R-:W-:Y:S02]  /*b420*/  FMUL.FTZ R19, R19, -R123.reuse ;  /* 0x8000007b13137220 */ /* 0x080fe40000410000 */
[C---:B------:R-:W-:Y:S02]  /*b430*/  FFMA.FTZ R79, R20.reuse, R123, -R79 ;  /* 0x0000007b144f7223 */ /* 0x040fe4000001084f */
[----:B------:R-:W-:Y:S01]  /*b440*/  FFMA.FTZ R20, R20, R138, R19 ;  /* 0x0000008a14147223 */ /* 0x000fe20000010013 */
[----:B------:R-:W-:Y:S01]  /*b450*/  PRMT R19, RZ, 0x5410, R158 ;  /* 0x00005410ff137816 */ /* 0x000fe2000000009e */
[----:B------:R-:W-:-:S02]  /*b460*/  FADD.FTZ R79, R124, R79 ;  /* 0x0000004f7c4f7221 */ /* 0x000fc40000010000 */
[----:B------:R-:W-:Y:S02]  /*b470*/  FMUL.FTZ R73, R110, R72 ;  /* 0x000000486e497220 */ /* 0x000fe40000410000 */
[----:B------:R-:W-:Y:S02]  /*b480*/  FFMA.FTZ R173, R87, R184, R18 ;  /* 0x000000b857ad7223 */ /* 0x000fe40000010012 */
[----:B------:R-:W-:Y:S02]  /*b490*/  FADD.FTZ R139, -R139, R20 ;  /* 0x000000148b8b7221 */ /* 0x000fe40000010100 */
[----:B------:R-:W-:Y:S02]  /*b4a0*/  FMUL.FTZ R18, R21, -R79 ;  /* 0x8000004f15127220 */ /* 0x000fe40000410000 */
[-C--:B------:R-:W-:Y:S02]  /*b4b0*/  FFMA.FTZ R176, R24, -R73.reuse, R176 ;  /* 0x8000004918b07223 */ /* 0x080fe400000100b0 */
[----:B------:R-:W-:-:S02]  /*b4c0*/  FFMA.FTZ R73, R23, -R73, R175 ;  /* 0x8000004917497223 */ /* 0x000fc400000100af */
[-C--:B------:R-:W-:Y:S02]  /*b4d0*/  FMUL.FTZ R21, R21, -R139.reuse ;  /* 0x8000008b15157220 */ /* 0x080fe40000410000 */
[C---:B------:R-:W-:Y:S01]  /*b4e0*/  FFMA.FTZ R175, R22.reuse, R139, R18 ;  /* 0x0000008b16af7223 */ /* 0x040fe20000010012 */
[----:B------:R-:W-:Y:S01]  /*b4f0*/  PRMT R18, RZ, 0x5410, R157 ;  /* 0x00005410ff127816 */ /* 0x000fe2000000009d */
[----:B------:R-:W-:Y:S02]  /*b500*/  FFMA.FTZ R124, R22, R79, -R21 ;  /* 0x0000004f167c7223 */ /* 0x000fe40000010815 */
[----:B------:R-:W-:Y:S02]  /*b510*/  FADD.FTZ R140, -R140, R175 ;  /* 0x000000af8c8c7221 */ /* 0x000fe40000010100 */
[----:B------:R-:W-:Y:S02]  /*b520*/  FADD.FTZ R125, R125, R124 ;  /* 0x0000007c7d7d7221 */ /* 0x000fe40000010000 */
[----:B------:R-:W-:-:S02]  /*b530*/  FMUL.FTZ R21, R25, -R140 ;  /* 0x8000008c19157220 */ /* 0x000fc40000410000 */
[-C--:B------:R-:W-:Y:S02]  /*b540*/  FMUL.FTZ R25, R25, -R125.reuse ;  /* 0x8000007d19197220 */ /* 0x080fe40000410000 */
[----:B------:R-:W-:Y:S02]  /*b550*/  FFMA.FTZ R21, R26, R125, -R21 ;  /* 0x0000007d1a157223 */ /* 0x000fe40000010815 */
[----:B------:R-:W-:Y:S02]  /*b560*/  FFMA.FTZ R20, R86, R186, R173 ;  /* 0x000000ba56147223 */ /* 0x000fe400000100ad */
[----:B------:R-:W-:Y:S02]  /*b570*/  FFMA.FTZ R124, R26, R140, R25 ;  /* 0x0000008c1a7c7223 */ /* 0x000fe40000010019 */
[----:B------:R-:W-:Y:S01]  /*b580*/  FADD.FTZ R173, R126, R21 ;  /* 0x000000157ead7221 */ /* 0x000fe20000010000 */
[----:B------:R-:W-:Y:S01]  /*b590*/  PRMT R21, RZ, 0x5410, R156 ;  /* 0x00005410ff157816 */ /* 0x000fe2000000009c */
[----:B------:R-:W-:-:S02]  /*b5a0*/  FFMA.FTZ R25, R85, R188, R20 ;  /* 0x000000bc55197223 */ /* 0x000fc40000010014 */
[----:B------:R-:W-:Y:S02]  /*b5b0*/  FFMA.FTZ R154, R88, -R181, R179 ;  /* 0x800000b5589a7223 */ /* 0x000fe400000100b3 */
[----:B------:R-:W-:Y:S02]  /*b5c0*/  FADD.FTZ R141, -R141, R124 ;  /* 0x0000007c8d8d7221 */ /* 0x000fe40000010100 */
[----:B------:R-:W-:Y:S02]  /*b5d0*/  FMUL.FTZ R20, R31, -R173 ;  /* 0x800000ad1f147220 */ /* 0x000fe40000410000 */
[----:B------:R-:W-:Y:S02]  /*b5e0*/  FFMA.FTZ R154, R87, -R183, R154 ;  /* 0x800000b7579a7223 */ /* 0x000fe4000001009a */
[----:B------:R-:W-:Y:S01]  /*b5f0*/  FFMA.FTZ R175, R32, R141, R20 ;  /* 0x0000008d20af7223 */ /* 0x000fe20000010014 */
[----:B------:R-:W-:Y:S01]  /*b600*/  PRMT R20, RZ, 0x5410, R155 ;  /* 0x00005410ff147816 */ /* 0x000fe2000000009b */
[----:B------:R-:W-:-:S02]  /*b610*/  FFMA.FTZ R154, R86, -R185, R154 ;  /* 0x800000b9569a7223 */ /* 0x000fc4000001009a */
[----:B------:R-:W-:Y:S02]  /*b620*/  FMUL.FTZ R31, R31, -R141 ;  /* 0x8000008d1f1f7220 */ /* 0x000fe40000410000 */
[----:B------:R-:W-:Y:S02]  /*b630*/  FMUL.FTZ R126, R103, R20 ;  /* 0x00000014677e7220 */ /* 0x000fe40000410000 */
[----:B------:R-:W-:Y:S02]  /*b640*/  FFMA.FTZ R154, R85, -R187, R154 ;  /* 0x800000bb559a7223 */ /* 0x000fe4000001009a */
[----:B------:R-:W-:Y:S02]  /*b650*/  FFMA.FTZ R32, R32, R173, -R31 ;  /* 0x000000ad20207223 */ /* 0x000fe4000001081f */
[----:B------:R-:W-:Y:S02]  /*b660*/  FFMA.FTZ R25, R84, R190, R25 ;  /* 0x000000be54197223 */ /* 0x000fe40000010019 */
[----:B------:R-:W-:-:S02]  /*b670*/  FFMA.FTZ R190, R4, -R126, R190 ;  /* 0x8000007e04be7223 */ /* 0x000fc400000100be */
[----:B------:R-:W-:Y:S02]  /*b680*/  FFMA.FTZ R126, R3, -R126, R189 ;  /* 0x8000007e037e7223 */ /* 0x000fe400000100bd */
[----:B------:R-:W-:Y:S02]  /*b690*/  FADD.FTZ R142, -R142, R175 ;  /* 0x000000af8e8e7221 */ /* 0x000fe40000010100 */
[----:B------:R-:W-:Y:S02]  /*b6a0*/  FFMA.FTZ R189, R84, -R189, R154 ;  /* 0x800000bd54bd7223 */ /* 0x000fe4000001009a */
[----:B------:R-:W-:Y:S01]  /*b6b0*/  FADD.FTZ R154, R127, R32 ;  /* 0x000000207f9a7221 */ /* 0x000fe20000010000 */
[----:B------:R-:W-:Y:S01]  /*b6c0*/  PRMT R127, RZ, 0x5410, R118 ;  /* 0x00005410ff7f7816 */ /* 0x000fe20000000076 */
[C---:B------:R-:W-:Y:S02]  /*b6d0*/  FMUL.FTZ R31, R33.reuse, -R142 ;  /* 0x8000008e211f7220 */ /* 0x040fe40000410000 */
[----:B------:R-:W-:-:S02]  /*b6e0*/  FMUL.FTZ R33, R33, -R154 ;  /* 0x8000009a21217220 */ /* 0x000fc40000410000 */
[C---:B------:R-:W-:Y:S02]  /*b6f0*/  FFMA.FTZ R31, R34.reuse, R154, -R31 ;  /* 0x0000009a221f7223 */ /* 0x040fe4000001081f */
[----:B------:R-:W-:Y:S02]  /*b700*/  FFMA.FTZ R32, R34, R142, R33 ;  /* 0x0000008e22207223 */ /* 0x000fe40000010021 */
[----:B------:R-:W-:Y:S02]  /*b710*/  FMUL.FTZ R34, R153, UR43 ;  /* 0x0000002b99227c20 */ /* 0x000fe40008410000 */
[----:B------:R-:W-:Y:S02]  /*b720*/  FMUL.FTZ R33, R102, R127 ;  /* 0x0000007f66217220 */ /* 0x000fe40000410000 */
[----:B------:R-:W-:Y:S02]  /*b730*/  FADD.FTZ R175, R128, R31 ;  /* 0x0000001f80af7221 */ /* 0x000fe40000010000 */
[----:B------:R-:W-:-:S02]  /*b740*/  FFMA.FTZ R31, R95, UR44, -R34 ;  /* 0x0000002c5f1f7c23 */ /* 0x000fc40008010822 */
[C---:B------:R-:W-:Y:S02]  /*b750*/  FFMA.FTZ R124, R0.reuse, -R33, R192 ;  /* 0x80000021007c7223 */ /* 0x040fe400000100c0 */
[----:B------:R-:W-:Y:S02]  /*b760*/  FMUL.FTZ R34, R95, UR43 ;  /* 0x0000002b5f227c20 */ /* 0x000fe40008410000 */
[----:B------:R-:W-:Y:S02]  /*b770*/  FMUL.FTZ R0, R0, R95 ;  /* 0x0000005f00007220 */ /* 0x000fe40000410000 */
[----:B------:R-:W-:Y:S02]  /*b780*/  FFMA.FTZ R33, R2, -R33, R191 ;  /* 0x8000002102217223 */ /* 0x000fe400000100bf */
[----:B------:R-:W-:Y:S02]  /*b790*/  FFMA.FTZ R34, R153, UR44, R34 ;  /* 0x0000002c99227c23 */ /* 0x000fe40008010022 */
[----:B------:R-:W-:-:S02]  /*b7a0*/  FMUL.FTZ R31, R124, R31 ;  /* 0x0000001f7c1f7220 */ /* 0x000fc40000410000 */
[----:B------:R-:W-:Y:S02]  /*b7b0*/  FFMA.FTZ R0, R2, R153, R0 ;  /* 0x0000009902007223 */ /* 0x000fe40000010000 */
[----:B------:R-:W-:Y:S02]  /*b7c0*/  FADD.FTZ R143, -R143, R32 ;  /* 0x000000208f8f7221 */ /* 0x000fe40000010100 */
[----:B------:R-:W-:Y:S02]  /*b7d0*/  FMUL.FTZ R2, R35, -R175 ;  /* 0x800000af23027220 */ /* 0x000fe40000410000 */
[----:B------:R-:W-:Y:S02]  /*b7e0*/  FFMA.FTZ R34, R33, R34, R31 ;  /* 0x0000002221227223 */ /* 0x000fe4000001001f */
[-C--:B------:R-:W-:Y:S02]  /*b7f0*/  FFMA.FTZ R31, R36, R143.reuse, R2 ;  /* 0x0000008f241f7223 */ /* 0x080fe40000010002 */
[----:B------:R-:W-:-:S02]  /*b800*/  FMUL.FTZ R35, R35, -R143 ;  /* 0x8000008f23237220 */ /* 0x000fc40000410000 */
[----:B------:R-:W-:Y:S02]  /*b810*/  FADD.FTZ R144, -R144, R31 ;  /* 0x0000001f90907221 */ /* 0x000fe40000010100 */
[C---:B------:R-:W-:Y:S02]  /*b820*/  FMUL.FTZ R31, R123.reuse, UR43 ;  /* 0x0000002b7b1f7c20 */ /* 0x040fe40008410000 */
[----:B------:R-:W-:Y:S02]  /*b830*/  FMUL.FTZ R2, R138, UR43 ;  /* 0x0000002b8a027c20 */ /* 0x000fe40008410000 */
[----:B------:R-:W-:Y:S02]  /*b840*/  FFMA.FTZ R36, R36, R175, -R35 ;  /* 0x000000af24247223 */ /* 0x000fe40000010823 */
[----:B------:R-:W-:Y:S02]  /*b850*/  FFMA.FTZ R35, R138, UR44, -R31 ;  /* 0x0000002c8a237c23 */ /* 0x000fe4000801081f */
[----:B------:R-:W-:-:S02]  /*b860*/  FFMA.FTZ R31, R123, UR44, R2 ;  /* 0x0000002c7b1f7c23 */ /* 0x000fc40008010002 */
[----:B------:R-:W-:Y:S02]  /*b870*/  FADD.FTZ R129, R129, R36 ;  /* 0x0000002481817221 */ /* 0x000fe40000010000 */
[----:B------:R-:W-:Y:S02]  /*b880*/  FMUL.FTZ R2, R39, -R144 ;  /* 0x8000009027027220 */ /* 0x000fe40000410000 */
[----:B------:R-:W-:Y:S02]  /*b890*/  FMUL.FTZ R32, R3, R138 ;  /* 0x0000008a03207220 */ /* 0x000fe40000410000 */
[-C--:B------:R-:W-:Y:S02]  /*b8a0*/  FMUL.FTZ R39, R39, -R129.reuse ;  /* 0x8000008127277220 */ /* 0x080fe40000410000 */
[C---:B------:R-:W-:Y:S02]  /*b8b0*/  FFMA.FTZ R3, R40.reuse, R129, -R2 ;  /* 0x0000008128037223 */ /* 0x040fe40000010802 */
[----:B------:R-:W-:-:S02]  /*b8c0*/  FFMA.FTZ R40, R40, R144, R39 ;  /* 0x0000009028287223 */ /* 0x000fc40000010027 */
[----:B------:R-:W-:Y:S02]  /*b8d0*/  FADD.FTZ R3, R130, R3 ;  /* 0x0000000382037221 */ /* 0x000fe40000010000 */
[----:B------:R-:W-:Y:S02]  /*b8e0*/  FMUL.FTZ R35, R126, R35 ;  /* 0x000000237e237220 */ /* 0x000fe40000410000 */
[----:B------:R-:W-:Y:S02]  /*b8f0*/  FFMA.FTZ R32, R4, R123, R32 ;  /* 0x0000007b04207223 */ /* 0x000fe40000010020 */
[----:B------:R-:W-:Y:S02]  /*b900*/  FADD.FTZ R145, -R145, R40 ;  /* 0x0000002891917221 */ /* 0x000fe40000010100 */
[----:B------:R-:W-:Y:S02]  /*b910*/  FMUL.FTZ R4, R41, -R3 ;  /* 0x8000000329047220 */ /* 0x000fe40000410000 */
[----:B------:R-:W-:-:S02]  /*b920*/  FFMA.FTZ R31, R190, R31, R35 ;  /* 0x0000001fbe1f7223 */ /* 0x000fc40000010023 */
[----:B------:R-:W-:Y:S02]  /*b930*/  FFMA.FTZ R35, R42, R145, R4 ;  /* 0x000000912a237223 */ /* 0x000fe40000010004 */
[----:B------:R-:W-:Y:S02]  /*b940*/  FMUL.FTZ R26, R104, R21 ;  /* 0x00000015681a7220 */ /* 0x000fe40000410000 */
[----:B------:R-:W-:Y:S02]  /*b950*/  FMUL.FTZ R4, R79, UR43 ;  /* 0x0000002b4f047c20 */ /* 0x000fe40008410000 */
[-C--:B------:R-:W-:Y:S02]  /*b960*/  FFMA.FTZ R188, R6, -R26.reuse, R188 ;  /* 0x8000001a06bc7223 */ /* 0x080fe400000100bc */
[----:B------:R-:W-:Y:S02]  /*b970*/  FFMA.FTZ R39, R139, UR44, -R4 ;  /* 0x0000002c8b277c23 */ /* 0x000fe40008010804 */
[----:B------:R-:W-:-:S02]  /*b980*/  FFMA.FTZ R26, R5, -R26, R187 ;  /* 0x8000001a051a7223 */ /* 0x000fc400000100bb */
[----:B------:R-:W-:Y:S02]  /*b990*/  FMUL.FTZ R4, R139, UR43 ;  /* 0x0000002b8b047c20 */ /* 0x000fe40008410000 */
[----:B------:R-:W-:Y:S02]  /*b9a0*/  FMUL.FTZ R41, R41, -R145 ;  /* 0x8000009129297220 */ /* 0x000fe40000410000 */
[----:B------:R-:W-:Y:S02]  /*b9b0*/  FADD.FTZ R146, -R146, R35 ;  /* 0x0000002392927221 */ /* 0x000fe40000010100 */
[----:B------:R-:W-:Y:S02]  /*b9c0*/  FMUL.FTZ R35, R5, R139 ;  /* 0x0000008b05237220 */ /* 0x000fe40000410000 */
[----:B------:R-:W-:Y:S02]  /*b9d0*/  FFMA.FTZ R5, R79, UR44, R4 ;  /* 0x0000002c4f057c23 */ /* 0x000fe40008010004 */
[----:B------:R-:W-:-:S02]  /*b9e0*/  FMUL.FTZ R36, R26, R39 ;  /* 0x000000271a247220 */ /* 0x000fc40000410000 */
[----:B------:R-:W-:Y:S02]  /*b9f0*/  FFMA.FTZ R40, R42, R3, -R41 ;  /* 0x000000032a287223 */ /* 0x000fe40000010829 */
[----:B------:R-:W-:Y:S02]  /*ba00*/  FFMA.FTZ R36, R188, R5, R36 ;  /* 0x00000005bc247223 */ /* 0x000fe40000010024 */
        /* <DEDUP_REMOVED lines=12> */
[----:B------:R-:W-:Y:S02]  /*bad0*/  FMUL.FTZ R22, R105, R18 ;  /* 0x0000001269167220 */ /* 0x000fe40000410000 */
[----:B------:R-:W-:Y:S02]  /*bae0*/  FADD.FTZ R133, R133, R54 ;  /* 0x0000003685857221 */ /* 0x000fe40000010000 */
[----:B------:R-:W-:Y:S02]  /*baf0*/  FMUL.FTZ R5, R55, -R148 ;  /* 0x8000009437057220 */ /* 0x000fe40000410000 */
[----:B------:R-:W-:-:S02]  /*bb00*/  FFMA.FTZ R186, R8, -R22, R186 ;  /* 0x8000001608ba7223 */ /* 0x000fc400000100ba */
[C---:B------:R-:W-:Y:S02]  /*bb10*/  FFMA.FTZ R22, R7.reuse, -R22, R185 ;  /* 0x8000001607167223 */ /* 0x040fe400000100b9 */
[----:B------:R-:W-:Y:S02]  /*bb20*/  FFMA.FTZ R35, R6, R79, R35 ;  /* 0x0000004f06237223 */ /* 0x000fe40000010023 */
[----:B------:R-:W-:Y:S02]  /*bb30*/  FMUL.FTZ R41, R7, R140 ;  /* 0x0000008c07297220 */ /* 0x000fe40000410000 */
[----:B------:R-:W-:Y:S02]  /*bb40*/  FFMA.FTZ R5, R56, R133, -R5 ;  /* 0x0000008538057223 */ /* 0x000fe40000010805 */
[----:B------:R-:W-:Y:S02]  /*bb50*/  FMUL.FTZ R7, R125, UR43 ;  /* 0x0000002b7d077c20 */ /* 0x000fe40008410000 */
[----:B------:R-:W-:-:S02]  /*bb60*/  FMUL.FTZ R6, R140, UR43 ;  /* 0x0000002b8c067c20 */ /* 0x000fc40008410000 */
[----:B------:R-:W-:Y:S02]  /*bb70*/  FMUL.FTZ R55, R55, -R133 ;  /* 0x8000008537377220 */ /* 0x000fe40000410000 */
[----:B------:R-:W-:Y:S02]  /*bb80*/  FFMA.FTZ R41, R8, R125, R41 ;  /* 0x0000007d08297223 */ /* 0x000fe40000010029 */
[----:B------:R-:W-:Y:S02]  /*bb90*/  FADD.FTZ R45, R134, R5 ;  /* 0x00000005862d7221 */ /* 0x000fe40000010000 */
[----:B------:R-:W-:Y:S02]  /*bba0*/  FFMA.FTZ R7, R140, UR44, -R7 ;  /* 0x0000002c8c077c23 */ /* 0x000fe40008010807 */
[----:B------:R-:W-:Y:S02]  /*bbb0*/  FFMA.FTZ R53, R125, UR44, R6 ;  /* 0x0000002c7d357c23 */ /* 0x000fe40008010006 */
[----:B------:R-:W-:-:S02]  /*bbc0*/  FMUL.FTZ R5, R105, R140 ;  /* 0x0000008c69057220 */ /* 0x000fc40000410000 */
[----:B------:R-:W-:Y:S02]  /*bbd0*/  FMUL.FTZ R125, R105, R125 ;  /* 0x0000007d697d7220 */ /* 0x000fe40000410000 */
[----:B------:R-:W-:Y:S02]  /*bbe0*/  FFMA.FTZ R56, R56, R148, R55 ;  /* 0x0000009438387223 */ /* 0x000fe40000010037 */
[C---:B------:R-:W-:Y:S02]  /*bbf0*/  FMUL.FTZ R8, R22.reuse, R7 ;  /* 0x0000000716087220 */ /* 0x040fe40000410000 */
[C---:B------:R-:W-:Y:S02]  /*bc00*/  FMUL.FTZ R7, R22.reuse, R5 ;  /* 0x0000000516077220 */ /* 0x040fe40000410000 */
[----:B------:R-:W-:Y:S02]  /*bc10*/  FMUL.FTZ R6, R22, R125 ;  /* 0x0000007d16067220 */ /* 0x000fe40000410000 */
[----:B------:R-:W-:-:S02]  /*bc20*/  FADD.FTZ R149, -R149, R56 ;  /* 0x0000003895957221 */ /* 0x000fc40000010100 */
[C---:B------:R-:W-:Y:S02]  /*bc30*/  FFMA.FTZ R7, R186.reuse, R125, R7 ;  /* 0x0000007dba077223 */ /* 0x040fe40000010007 */
[C---:B------:R-:W-:Y:S02]  /*bc40*/  FFMA.FTZ R6, R186.reuse, R5, -R6 ;  /* 0x00000005ba067223 */ /* 0x040fe40000010806 */
[----:B------:R-:W-:Y:S02]  /*bc50*/  FFMA.FTZ R186, R186, R53, R8 ;  /* 0x00000035baba7223 */ /* 0x000fe40000010008 */
[----:B------:R-:W-:Y:S02]  /*bc60*/  FMUL.FTZ R78, R107, R17 ;  /* 0x000000116b4e7220 */ /* 0x000fe40000410000 */
[----:B------:R-:W-:Y:S02]  /*bc70*/  FMUL.FTZ R8, R57, -R149 ;  /* 0x8000009539087220 */ /* 0x000fe40000410000 */
[----:B------:R-:W-:-:S02]  /*bc80*/  FMUL.FTZ R94, R106, R19 ;  /* 0x000000136a5e7220 */ /* 0x000fc40000410000 */
[----:B------:R-:W-:Y:S02]  /*bc90*/  FMUL.FTZ R57, R57, -R45 ;  /* 0x8000002d39397220 */ /* 0x000fe40000410000 */
[-C--:B------:R-:W-:Y:S02]  /*bca0*/  FFMA.FTZ R182, R12, -R78.reuse, R182 ;  /* 0x8000004e0cb67223 */ /* 0x080fe400000100b6 */
[----:B------:R-:W-:Y:S02]  /*bcb0*/  FFMA.FTZ R78, R11, -R78, R181 ;  /* 0x8000004e0b4e7223 */ /* 0x000fe400000100b5 */
[-C--:B------:R-:W-:Y:S02]  /*bcc0*/  FFMA.FTZ R184, R10, -R94.reuse, R184 ;  /* 0x8000005e0ab87223 */ /* 0x080fe400000100b8 */
[----:B------:R-:W-:Y:S02]  /*bcd0*/  FFMA.FTZ R57, R58, R149, R57 ;  /* 0x000000953a397223 */ /* 0x000fe40000010039 */
[----:B------:R-:W-:-:S02]  /*bce0*/  FFMA.FTZ R94, R9, -R94, R183 ;  /* 0x8000005e095e7223 */ /* 0x000fc400000100b7 */
[----:B------:R-:W-:Y:S02]  /*bcf0*/  FMUL.FTZ R11, R11, R142 ;  /* 0x0000008e0b0b7220 */ /* 0x000fe40000410000 */
[----:B------:R-:W-:Y:S02]  /*bd00*/  FFMA.FTZ R8, R58, R45, -R8 ;  /* 0x0000002d3a087223 */ /* 0x000fe40000010808 */
[----:B------:R-:W-:Y:S02]  /*bd10*/  FMUL.FTZ R9, R9, R141 ;  /* 0x0000008d09097220 */ /* 0x000fe40000410000 */
[----:B------:R-:W-:Y:S02]  /*bd20*/  FADD.FTZ R150, -R150, R57 ;  /* 0x0000003996967221 */ /* 0x000fe40000010100 */
[----:B------:R-:W-:Y:S02]  /*bd30*/  FFMA.FTZ R12, R12, R154, R11 ;  /* 0x0000009a0c0c7223 */ /* 0x000fe4000001000b */
[----:B------:R-:W-:-:S02]  /*bd40*/  FADD.FTZ R135, R135, R8 ;  /* 0x0000000887877221 */ /* 0x000fc40000010000 */
[----:B------:R-:W-:Y:S02]  /*bd50*/  FFMA.FTZ R10, R10, R173, R9 ;  /* 0x000000ad0a0a7223 */ /* 0x000fe40000010009 */
[----:B------:R-:W-:Y:S02]  /*bd60*/  FMUL.FTZ R11, R154, UR43 ;  /* 0x0000002b9a0b7c20 */ /* 0x000fe40008410000 */
[----:B------:R-:W-:Y:S02]  /*bd70*/  FMUL.FTZ R9, R142, UR43 ;  /* 0x0000002b8e097c20 */ /* 0x000fe40008410000 */
[C---:B------:R-:W-:Y:S02]  /*bd80*/  FMUL.FTZ R8, R59.reuse, -R150 ;  /* 0x800000963b087220 */ /* 0x040fe40000410000 */
[----:B------:R-:W-:Y:S02]  /*bd90*/  FMUL.FTZ R59, R59, -R135 ;  /* 0x800000873b3b7220 */ /* 0x000fe40000410000 */
[----:B------:R-:W-:-:S02]  /*bda0*/  FMUL.FTZ R139, R104, R139 ;  /* 0x0000008b688b7220 */ /* 0x000fc40000410000 */
[----:B------:R-:W-:Y:S02]  /*bdb0*/  FFMA.FTZ R53, R142, UR44, -R11 ;  /* 0x0000002c8e357c23 */ /* 0x000fe4000801080b */
[----:B------:R-:W-:Y:S02]  /*bdc0*/  FMUL.FTZ R79, R104, R79 ;  /* 0x0000004f684f7220 */ /* 0x000fe40000410000 */
[----:B------:R-:W-:Y:S02]  /*bdd0*/  FFMA.FTZ R11, R154, UR44, R9 ;  /* 0x0000002c9a0b7c23 */ /* 0x000fe40008010009 */
[C---:B------:R-:W-:Y:S02]  /*bde0*/  FFMA.FTZ R9, R80.reuse, R135, -R8 ;  /* 0x0000008750097223 */ /* 0x040fe40000010808 */
[----:B------:R-:W-:Y:S02]  /*bdf0*/  FFMA.FTZ R80, R80, R150, R59 ;  /* 0x0000009650507223 */ /* 0x000fe4000001003b */
[----:B------:R-:W-:-:S02]  /*be00*/  FMUL.FTZ R4, R26, R139 ;  /* 0x0000008b1a047220 */ /* 0x000fc40000410000 */
[-C--:B------:R-:W-:Y:S02]  /*be10*/  FMUL.FTZ R26, R26, R79.reuse ;  /* 0x0000004f1a1a7220 */ /* 0x080fe40000410000 */
[C---:B------:R-:W-:Y:S02]  /*be20*/  FMUL.FTZ R57, R107.reuse, R142 ;  /* 0x0000008e6b397220 */ /* 0x040fe40000410000 */
[----:B------:R-:W-:Y:S02]  /*be30*/  FMUL.FTZ R55, R107, R154 ;  /* 0x0000009a6b377220 */ /* 0x000fe40000410000 */
[----:B------:R-:W-:Y:S02]  /*be40*/  FADD.FTZ R151, -R151, R80 ;  /* 0x0000005097977221 */ /* 0x000fe40000010100 */
[C---:B------:R-:W-:Y:S02]  /*be50*/  FFMA.FTZ R4, R188.reuse, R79, R4 ;  /* 0x0000004fbc047223 */ /* 0x040fe40000010004 */
[----:B------:R-:W-:-:S02]  /*be60*/  FFMA.FTZ R188, R188, R139, -R26 ;  /* 0x0000008bbcbc7223 */ /* 0x000fc4000001081a */
[C---:B------:R-:W-:Y:S02]  /*be70*/  FMUL.FTZ R26, R78.reuse, R57 ;  /* 0x000000394e1a7220 */ /* 0x040fe40000410000 */
[C---:B------:R-:W-:Y:S02]  /*be80*/  FMUL.FTZ R22, R78.reuse, R55 ;  /* 0x000000374e167220 */ /* 0x040fe40000410000 */
[----:B------:R-:W-:Y:S02]  /*be90*/  FMUL.FTZ R53, R78, R53 ;  /* 0x000000354e357220 */ /* 0x000fe40000410000 */
[----:B------:R-:W-:Y:S02]  /*bea0*/  FADD.FTZ R9, R136, R9 ;  /* 0x0000000988097221 */ /* 0x000fe40000010000 */
[----:B------:R-:W-:Y:S02]  /*beb0*/  FMUL.FTZ R8, R81, -R151 ;  /* 0x8000009751087220 */ /* 0x000fe40000410000 */
[----:B------:R-:W-:-:S02]  /*bec0*/  FMUL.FTZ R76, R109, R74 ;  /* 0x0000004a6d4c7220 */ /* 0x000fc40000410000 */
[C---:B------:R-:W-:Y:S02]  /*bed0*/  FFMA.FTZ R26, R182.reuse, R55, R26 ;  /* 0x00000037b61a7223 */ /* 0x040fe4000001001a */
[C---:B------:R-:W-:Y:S02]  /*bee0*/  FFMA.FTZ R22, R182.reuse, R57, -R22 ;  /* 0x00000039b6167223 */ /* 0x040fe40000010816 */
[----:B------:R-:W-:Y:S02]  /*bef0*/  FFMA.FTZ R182, R182, R11, R53 ;  /* 0x0000000bb6b67223 */ /* 0x000fe40000010035 */
[----:B------:R-:W-:Y:S01]  /*bf00*/  FFMA.FTZ R42, R82, R9, -R8 ;  /* 0x00000009522a7223 */ /* 0x000fe20000010808 */
[----:B------:R-:W-:Y:S01]  /*bf10*/  SHF.L.U32 R8, R122, 0x5, RZ ;  /* 0x000000057a087819 */ /* 0x000fe200000006ff */
[----:B------:R-:W-:Y:S02]  /*bf20*/  FMUL.FTZ R11, R15, R144 ;  /* 0x000000900f0b7220 */ /* 0x000fe40000410000 */
[----:B------:R-:W-:Y:S01]  /*bf30*/  FFMA.FTZ R178, R16, -R76, R178 ;  /* 0x8000004c10b27223 */ /* 0x000fe200000100b2 */
[----:B------:R-:W-:Y:S01]  /*bf40*/  IADD3 R181, R8, 0x2, RZ ;  /* 0x0000000208b57810 */ /* 0x000fe20007ffe0ff */
[----:B------:R-:W-:-:S02]  /*bf50*/  FMUL.FTZ R13, R13, R143 ;  /* 0x0000008f0d0d7220 */ /* 0x000fc40000410000 */
[----:B------:R-:W-:Y:S01]  /*bf60*/  FMUL.FTZ R81, R81, -R9 ;  /* 0x8000000951517220 */ /* 0x000fe20000410000 */
[----:B------:R-:W-:Y:S01]  /*bf70*/  LEA.HI.SX32 R181, R181, R8, 0x1b ;  /* 0x00000008b5b57211 */ /* 0x000fe200078fdaff */
[----:B------:R-:W-:Y:S01]  /*bf80*/  FFMA.FTZ R76, R15, -R76, R177 ;  /* 0x8000004c0f4c7223 */ /* 0x000fe200000100b1 */
[----:B------:R-:W-:Y:S01]  /*bf90*/  IADD3 R15, R8, 0x1, RZ ;  /* 0x00000001080f7810 */ /* 0x000fe20007ffe0ff */
[----:B------:R-:W-:Y:S02]  /*bfa0*/  FFMA.FTZ R11, R16, R129, R11 ;  /* 0x00000081100b7223 */ /* 0x000fe4000001000b */
[----:B------:R-:W-:Y:S01]  /*bfb0*/  FMUL.FTZ R16, R144, UR43 ;  /* 0x0000002b90107c20 */ /* 0x000fe20008410000 */
[----:B------:R-:W-:Y:S01]  /*bfc0*/  LEA.HI.SX32 R179, R15, R8, 0x1b ;  /* 0x000000080fb37211 */ /* 0x000fe200078fdaff */
[----:B------:R-:W-:Y:S02]  /*bfd0*/  FFMA.FTZ R14, R14, R175, R13 ;  /* 0x000000af0e0e7223 */ /* 0x000fe4000001000d */
[----:B------:R-:W-:-:S02]  /*bfe0*/  FFMA.FTZ R81, R82, R151, R81 ;  /* 0x0000009752517223 */ /* 0x000fc40000010051 */
[C---:B------:R-:W-:Y:S02]  /*bff0*/  FMUL.FTZ R13, R129.reuse, UR43 ;  /* 0x0000002b810d7c20 */ /* 0x040fe40008410000 */
[----:B------:R-:W-:Y:S02]  /*c000*/  FFMA.FTZ R15, R129, UR44, R16 ;  /* 0x0000002c810f7c23 */ /* 0x000fe40008010010 */
[----:B------:R-:W-:Y:S02]  /*c010*/  FADD.FTZ R152, -R152, R81 ;  /* 0x0000005198987221 */ /* 0x000fe40000010100 */
[C---:B------:R-:W-:Y:S02]  /*c020*/  FMUL.FTZ R59, R109.reuse, R144 ;  /* 0x000000906d3b7220 */ /* 0x040fe40000410000 */
[----:B------:R-:W-:Y:S02]  /*c030*/  FMUL.FTZ R129, R109, R129 ;  /* 0x000000816d817220 */ /* 0x000fe40000410000 */
[----:B------:R-:W-:-:S02]  /*c040*/  FFMA.FTZ R81, R144, UR44, -R13 ;  /* 0x0000002c90517c23 */ /* 0x000fc4000801080d */
[----:B------:R-:W-:Y:S01]  /*c050*/  FADD.FTZ R137, R137, R42 ;  /* 0x0000002a89897221 */ /* 0x000fe20000010000 */
[----:B------:R-:W-:Y:S01]  /*c060*/  LEA.HI.SX32 R42, R8, R8, 0x1b ;  /* 0x00000008082a7211 */ /* 0x000fe200078fdaff */
[C---:B------:R-:W-:Y:S02]  /*c070*/  FMUL.FTZ R46, R76.reuse, R59 ;  /* 0x0000003b4c2e7220 */ /* 0x040fe40000410000 */
[C---:B------:R-:W-:Y:S02]  /*c080*/  FMUL.FTZ R54, R76.reuse, R129 ;  /* 0x000000814c367220 */ /* 0x040fe40000410000 */
[----:B------:R-:W-:Y:S02]  /*c090*/  FMUL.FTZ R16, R76, R81 ;  /* 0x000000514c107220 */ /* 0x000fe40000410000 */
[C---:B------:R-:W-:Y:S02]  /*c0a0*/  FMUL.FTZ R53, R117.reuse, R152 ;  /* 0x0000009875357220 */ /* 0x040fe40000410000 */
[----:B------:R-:W-:-:S02]  /*c0b0*/  FMUL.FTZ R13, R117, R137 ;  /* 0x00000089750d7220 */ /* 0x000fc40000410000 */
[C---:B------:R-:W-:Y:S02]  /*c0c0*/  FFMA.FTZ R46, R178.reuse, R129, R46 ;  /* 0x00000081b22e7223 */ /* 0x040fe4000001002e */
[C---:B------:R-:W-:Y:S02]  /*c0d0*/  FFMA.FTZ R54, R178.reuse, R59, -R54 ;  /* 0x0000003bb2367223 */ /* 0x040fe40000010836 */
[----:B------:R-:W-:Y:S02]  /*c0e0*/  FFMA.FTZ R178, R178, R15, R16 ;  /* 0x0000000fb2b27223 */ /* 0x000fe40000010010 */
[-C--:B------:R-:W-:Y:S02]  /*c0f0*/  FFMA.FTZ R211, R50, -R63.reuse, R211 ;  /* 0x8000003f32d37223 */ /* 0x080fe400000100d3 */
[----:B------:R-:W-:Y:S01]  /*c100*/  FFMA.FTZ R212, R49, -R63, R212 ;  /* 0x8000003f31d47223 */ /* 0x000fe200000100d4 */
[----:B------:R-:W-:Y:S01]  /*c110*/  PRMT R63, RZ, 0x5410, R193 ;  /* 0x00005410ff3f7816 */ /* 0x000fe200000000c1 */
[----:B------:R-:W-:-:S02]  /*c120*/  FMUL.FTZ R15, R116, R151 ;  /* 0x00000097740f7220 */ /* 0x000fc40000410000 */
[----:B------:R-:W-:Y:S02]  /*c130*/  FMUL.FTZ R16, R61, R53 ;  /* 0x000000353d107220 */ /* 0x000fe40000410000 */
[C---:B------:R-:W-:Y:S02]  /*c140*/  FMUL.FTZ R81, R60.reuse, R13 ;  /* 0x0000000d3c517220 */ /* 0x040fe40000410000 */
[----:B------:R-:W-:Y:S02]  /*c150*/  FMUL.FTZ R56, R60, R53 ;  /* 0x000000353c387220 */ /* 0x000fe40000410000 */
[----:B------:R-:W-:Y:S01]  /*c160*/  FMUL.FTZ R131, R116, R9 ;  /* 0x0000000974837220 */ /* 0x000fe20000410000 */
[----:B------:R0:W-:Y:S01]  /*c170*/  STS [R42.X4+0x2100], R81 ;  /* 0x002100512a007388 */ /* 0x0001e20000004800 */
[----:B------:R-:W-:Y:S02]  /*c180*/  FMUL.FTZ R58, R212, R15 ;  /* 0x0000000fd43a7220 */ /* 0x000fe40000410000 */
[----:B------:R-:W-:Y:S01]  /*c190*/  FFMA.FTZ R16, R210, R13, R16 ;  /* 0x0000000dd2107223 */ /* 0x000fe20000010010 */
[----:B------:R1:W-:Y:S01]  /*c1a0*/  STS [R179.X4+0x2104], R56 ;  /* 0x00210438b3007388 */ /* 0x0003e20000004800 */
[----:B------:R-:W-:-:S02]  /*c1b0*/  FMUL.FTZ R64, R115, R63 ;  /* 0x0000003f73407220 */ /* 0x000fc40000410000 */
[----:B------:R-:W-:Y:S02]  /*c1c0*/  FMUL.FTZ R13, R61, R13 ;  /* 0x0000000d3d0d7220 */ /* 0x000fe40000410000 */
[-C--:B------:R-:W-:Y:S02]  /*c1d0*/  FFMA.FTZ R214, R48, -R64.reuse, R214 ;  /* 0x8000004030d67223 */ /* 0x080fe400000100d6 */
[----:B0-----:R-:W-:Y:S02]  /*c1e0*/  FFMA.FTZ R81, R211, R131, R58 ;  /* 0x00000083d3517223 */ /* 0x001fe4000001003a */
[----:B------:R-:W-:Y:S01]  /*c1f0*/  FFMA.FTZ R213, R47, -R64, R213 ;  /* 0x800000402fd57223 */ /* 0x000fe200000100d5 */
[----:B------:R-:W-:Y:S01]  /*c200*/  PRMT R64, RZ, 0x5410, R166 ;  /* 0x00005410ff407816 */ /* 0x000fe200000000a6 */
[----:B-1----:R-:W-:Y:S02]  /*c210*/  FADD.FTZ R56, RZ, R16 ;  /* 0x00000010ff387221 */ /* 0x002fe40000010000 */
[----:B------:R-:W-:-:S02]  /*c220*/  FMUL.FTZ R16, R115, R150 ;  /* 0x0000009673107220 */ /* 0x000fc40000410000 */
[----:B------:R-:W-:Y:S02]  /*c230*/  FADD.FTZ R81, R56, R81 ;  /* 0x0000005138517221 */ /* 0x000fe40000010000 */
[----:B------:R-:W-:Y:S02]  /*c240*/  FFMA.FTZ R13, R210, R53, -R13 ;  /* 0x00000035d20d7223 */ /* 0x000fe4000001080d */
[----:B------:R-:W-:Y:S02]  /*c250*/  FMUL.FTZ R56, R212, R131 ;  /* 0x00000083d4387220 */ /* 0x000fe40000410000 */
[----:B------:R-:W-:Y:S02]  /*c260*/  FMUL.FTZ R58, R115, R135 ;  /* 0x00000087733a7220 */ /* 0x000fe40000410000 */
[----:B------:R-:W-:Y:S02]  /*c270*/  FMUL.FTZ R53, R213, R16 ;  /* 0x00000010d5357220 */ /* 0x000fe40000410000 */
[----:B------:R-:W-:-:S02]  /*c280*/  FMUL.FTZ R76, R62, R131 ;  /* 0x000000833e4c7220 */ /* 0x000fc40000410000 */
[----:B------:R-:W-:Y:S02]  /*c290*/  FMUL.FTZ R65, R114, R64 ;  /* 0x0000004072417220 */ /* 0x000fe40000410000 */
[----:B------:R-:W-:Y:S01]  /*c2a0*/  FMUL.FTZ R80, R23, R145 ;  /* 0x0000009117507220 */ /* 0x000fe20000410000 */
[----:B------:R0:W-:Y:S01]  /*c2b0*/  STS [R181.X4+0x2108], R76 ;  /* 0x0021084cb5007388 */ /* 0x0001e20000004800 */
[----:B------:R-:W-:Y:S02]  /*c2c0*/  FFMA.FTZ R56, R211, R15, -R56 ;  /* 0x0000000fd3387223 */ /* 0x000fe40000010838 */
[----:B------:R-:W-:Y:S02]  /*c2d0*/  FADD.FTZ R23, RZ, R13 ;  /* 0x0000000dff177221 */ /* 0x000fe40000010000 */
[-C--:B------:R-:W-:Y:S02]  /*c2e0*/  FFMA.FTZ R78, R214, R58.reuse, R53 ;  /* 0x0000003ad64e7223 */ /* 0x080fe40000010035 */
[----:B------:R-:W-:-:S02]  /*c2f0*/  FMUL.FTZ R53, R213, R58 ;  /* 0x0000003ad5357220 */ /* 0x000fc40000410000 */
[-C--:B------:R-:W-:Y:S02]  /*c300*/  FFMA.FTZ R167, R44, -R65.reuse, R167 ;  /* 0x800000412ca77223 */ /* 0x080fe400000100a7 */
[----:B------:R-:W-:Y:S02]  /*c310*/  FFMA.FTZ R65, R43, -R65, R168 ;  /* 0x800000412b417223 */ /* 0x000fe400000100a8 */
[----:B------:R-:W-:Y:S02]  /*c320*/  FADD.FTZ R23, R23, R56 ;  /* 0x0000003817177221 */ /* 0x000fe40000010000 */
[----:B0-----:R-:W-:Y:S02]  /*c330*/  FMUL.FTZ R76, R114, R149 ;  /* 0x00000095724c7220 */ /* 0x001fe40000410000 */
[----:B------:R-:W-:Y:S02]  /*c340*/  FFMA.FTZ R13, R24, R3, R80 ;  /* 0x00000003180d7223 */ /* 0x000fe40000010050 */
[----:B------:R-:W-:-:S02]  /*c350*/  FMUL.FTZ R56, R114, R45 ;  /* 0x0000002d72387220 */ /* 0x000fc40000410000 */
[----:B------:R-:W-:Y:S02]  /*c360*/  FFMA.FTZ R24, R214, R16, -R53 ;  /* 0x00000010d6187223 */ /* 0x000fe40000010835 */
[----:B------:R-:W-:Y:S01]  /*c370*/  FADD.FTZ R78, R81, R78 ;  /* 0x0000004e514e7221 */ /* 0x000fe20000010000 */
[----:B------:R-:W-:Y:S01]  /*c380*/  IADD3 R81, R8, 0x3, RZ ;  /* 0x0000000308517810 */ /* 0x000fe20007ffe0ff */
[C---:B------:R-:W-:Y:S02]  /*c390*/  FMUL.FTZ R53, R65.reuse, R76 ;  /* 0x0000004c41357220 */ /* 0x040fe40000410000 */
[----:B------:R-:W-:Y:S01]  /*c3a0*/  FMUL.FTZ R80, R65, R56 ;  /* 0x0000003841507220 */ /* 0x000fe20000410000 */
[----:B------:R-:W-:Y:S01]  /*c3b0*/  LEA.HI.SX32 R82, R81, R8, 0x1b ;  /* 0x0000000851527211 */ /* 0x000fe200078fdaff */
[----:B------:R-:W-:Y:S02]  /*c3c0*/  FMUL.FTZ R68, R113, R66 ;  /* 0x0000004271447220 */ /* 0x000fe40000410000 */
[----:B------:R-:W-:-:S02]  /*c3d0*/  FADD.FTZ R24, R23, R24 ;  /* 0x0000001817187221 */ /* 0x000fc40000010000 */
[----:B------:R-:W-:Y:S02]  /*c3e0*/  FMUL.FTZ R23, R62, R15 ;  /* 0x0000000f3e177220 */ /* 0x000fe40000410000 */
[C---:B------:R-:W-:Y:S02]  /*c3f0*/  FFMA.FTZ R15, R167.reuse, R56, R53 ;  /* 0x00000038a70f7223 */ /* 0x040fe40000010035 */
[----:B------:R-:W-:Y:S01]  /*c400*/  FFMA.FTZ R81, R167, R76, -R80 ;  /* 0x0000004ca7517223 */ /* 0x000fe20000010850 */
[----:B------:R0:W-:Y:S01]  /*c410*/  STS [R82.X4+0x210c], R23 ;  /* 0x00210c1752007388 */ /* 0x0001e20000004800 */
[-C--:B------:R-:W-:Y:S02]  /*c420*/  FFMA.FTZ R169, R38, -R68.reuse, R169 ;  /* 0x8000004426a97223 */ /* 0x080fe400000100a9 */
[----:B------:R-:W-:Y:S01]  /*c430*/  FFMA.FTZ R67, R37, -R68, R170 ;  /* 0x8000004425437223 */ /* 0x000fe200000100aa */
[----:B------:R-:W-:Y:S01]  /*c440*/  PRMT R68, RZ, 0x5410, R164 ;  /* 0x00005410ff447816 */ /* 0x000fe200000000a4 */
[----:B------:R-:W-:-:S02]  /*c450*/  FADD.FTZ R8, R78, R15 ;  /* 0x0000000f4e087221 */ /* 0x000fc40000010000 */
[----:B------:R-:W-:Y:S02]  /*c460*/  FADD.FTZ R15, R24, R81 ;  /* 0x00000051180f7221 */ /* 0x000fe40000010000 */
[----:B------:R-:W-:Y:S02]  /*c470*/  FMUL.FTZ R81, R63, R16 ;  /* 0x000000103f517220 */ /* 0x000fe40000410000 */
[----:B------:R-:W-:Y:S02]  /*c480*/  FMUL.FTZ R16, R113, R148 ;  /* 0x0000009471107220 */ /* 0x000fe40000410000 */
[----:B------:R-:W-:Y:S01]  /*c490*/  FMUL.FTZ R69, R112, R68 ;  /* 0x0000004470457220 */ /* 0x000fe20000410000 */
[----:B------:R-:W-:Y:S01]  /*c4a0*/  STS [R42.X4+0x2114], R81 ;  /* 0x002114512a007388 */ /* 0x000fe20000004800 */
[----:B------:R-:W-:Y:S02]  /*c4b0*/  FMUL.FTZ R53, R63, R58 ;  /* 0x0000003a3f357220 */ /* 0x000fe40000410000 */
[----:B------:R-:W-:-:S02]  /*c4c0*/  FMUL.FTZ R24, R113, R133 ;  /* 0x0000008571187220 */ /* 0x000fc40000410000 */
[----:B0-----:R-:W-:Y:S01]  /*c4d0*/  FMUL.FTZ R23, R67, R16 ;  /* 0x0000001043177220 */ /* 0x001fe20000410000 */
[----:B------:R0:W-:Y:S01]  /*c4e0*/  STS [R42.X4+0x2110], R53 ;  /* 0x002110352a007388 */ /* 0x0001e20000004800 */
[-C--:B------:R-:W-:Y:S02]  /*c4f0*/  FFMA.FTZ R171, R30, -R69.reuse, R171 ;  /* 0x800000451eab7223 */ /* 0x080fe400000100ab */
[----:B------:R-:W-:Y:S02]  /*c500*/  FMUL.FTZ R179, R64, R76 ;  /* 0x0000004c40b37220 */ /* 0x000fe40000410000 */
[----:B------:R-:W-:Y:S02]  /*c510*/  FFMA.FTZ R69, R29, -R69, R172 ;  /* 0x800000451d457223 */ /* 0x000fe400000100ac */
[----:B------:R-:W-:Y:S01]  /*c520*/  FMUL.FTZ R76, R112, R147 ;  /* 0x00000093704c7220 */ /* 0x000fe20000410000 */
[----:B------:R1:W-:Y:S01]  /*c530*/  STS [R42.X4+0x211c], R179 ;  /* 0x00211cb32a007388 */ /* 0x0003e20000004800 */
[----:B------:R-:W-:-:S02]  /*c540*/  FMUL.FTZ R181, R66, R24 ;  /* 0x0000001842b57220 */ /* 0x000fc40000410000 */
[-C--:B0-----:R-:W-:Y:S02]  /*c550*/  FFMA.FTZ R53, R169, R24.reuse, R23 ;  /* 0x00000018a9357223 */ /* 0x081fe40000010017 */
[----:B------:R-:W-:Y:S01]  /*c560*/  FMUL.FTZ R24, R67, R24 ;  /* 0x0000001843187220 */ /* 0x000fe20000410000 */
[----:B------:R-:W-:Y:S01]  /*c570*/  STS [R42.X4+0x2120], R181 ;  /* 0x002120b52a007388 */ /* 0x000fe20000004800 */
[----:B------:R-:W-:Y:S02]  /*c580*/  FMUL.FTZ R131, R64, R56 ;  /* 0x0000003840837220 */ /* 0x000fe40000410000 */
[----:B------:R-:W-:Y:S02]  /*c590*/  FMUL.FTZ R58, R112, R39 ;  /* 0x00000027703a7220 */ /* 0x000fe40000410000 */
[----:B------:R-:W-:Y:S01]  /*c5a0*/  FMUL.FTZ R23, R69, R76 ;  /* 0x0000004c45177220 */ /* 0x000fe20000410000 */
[----:B------:R0:W-:Y:S01]  /*c5b0*/  STS [R42.X4+0x2118], R131 ;  /* 0x002118832a007388 */ /* 0x0001e20000004800 */
[----:B------:R-:W-:-:S02]  /*c5c0*/  FFMA.FTZ R56, R169, R16, -R24 ;  /* 0x00000010a9387223 */ /* 0x000fc40000010818 */
[----:B------:R-:W-:Y:S02]  /*c5d0*/  FMUL.FTZ R187, R111, R146 ;  /* 0x000000926fbb7220 */ /* 0x000fe40000410000 */
[----:B-1----:R-:W-:Y:S02]  /*c5e0*/  FFMA.FTZ R179, R171, R58, R23 ;  /* 0x0000003aabb37223 */ /* 0x002fe40000010017 */
[----:B------:R-:W-:Y:S02]  /*c5f0*/  FADD.FTZ R8, R8, R53 ;  /* 0x0000003508087221 */ /* 0x000fe40000010000 */
[----:B------:R-:W-:Y:S02]  /*c600*/  FMUL.FTZ R81, R111, R40 ;  /* 0x000000286f517220 */ /* 0x000fe40000410000 */
[----:B0-----:R-:W-:Y:S02]  /*c610*/  FMUL.FTZ R131, R66, R16 ;  /* 0x0000001042837220 */ /* 0x001fe40000410000 */
[----:B------:R-:W-:-:S02]  /*c620*/  FADD.FTZ R16, R15, R56 ;  /* 0x000000380f107221 */ /* 0x000fc40000010000 */
[----:B------:R-:W-:Y:S01]  /*c630*/  FMUL.FTZ R23, R71, R187 ;  /* 0x000000bb47177220 */ /* 0x000fe20000410000 */
[----:B------:R0:W-:Y:S01]  /*c640*/  STS [R42.X4+0x2124], R131 ;  /* 0x002124832a007388 */ /* 0x0001e20000004800 */
[----:B------:R-:W-:Y:S02]  /*c650*/  FADD.FTZ R56, R8, R179 ;  /* 0x000000b308387221 */ /* 0x000fe40000010000 */
[----:B------:R-:W-:Y:S02]  /*c660*/  FMUL.FTZ R8, R3, UR43 ;  /* 0x0000002b03087c20 */ /* 0x000fe40008410000 */
[-C--:B------:R-:W-:Y:S02]  /*c670*/  FMUL.FTZ R78, R69, R58.reuse ;  /* 0x0000003a454e7220 */ /* 0x080fe40000410000 */
[----:B------:R-:W-:Y:S02]  /*c680*/  FMUL.FTZ R183, R68, R58 ;  /* 0x0000003a44b77220 */ /* 0x000fe40000410000 */
[----:B------:R-:W-:-:S02]  /*c690*/  FMUL.FTZ R24, R71, R81 ;  /* 0x0000005147187220 */ /* 0x000fc40000410000 */
[-C--:B------:R-:W-:Y:S01]  /*c6a0*/  FFMA.FTZ R23, R174, R81.reuse, R23 ;  /* 0x00000051ae177223 */ /* 0x080fe20000010017 */
[----:B------:R-:W-:Y:S01]  /*c6b0*/  STS [R42.X4+0x2128], R183 ;  /* 0x002128b72a007388 */ /* 0x000fe20000004800 */
[----:B------:R-:W-:Y:S02]  /*c6c0*/  FMUL.FTZ R209, R70, R81 ;  /* 0x0000005146d17220 */ /* 0x000fe40000410000 */
[C---:B------:R-:W-:Y:S02]  /*c6d0*/  FMUL.FTZ R81, R110.reuse, R3 ;  /* 0x000000036e517220 */ /* 0x040fe40000410000 */
[C---:B------:R-:W-:Y:S01]  /*c6e0*/  FMUL.FTZ R58, R145.reuse, UR43 ;  /* 0x0000002b913a7c20 */ /* 0x040fe20008410000 */
[----:B------:R-:W-:Y:S01]  /*c6f0*/  STS [R42.X4+0x2130], R209 ;  /* 0x002130d12a007388 */ /* 0x000fe20000004800 */
[----:B------:R-:W-:Y:S02]  /*c700*/  FFMA.FTZ R8, R145, UR44, -R8 ;  /* 0x0000002c91087c23 */ /* 0x000fe40008010808 */
[----:B------:R-:W-:-:S02]  /*c710*/  FMUL.FTZ R145, R110, R145 ;  /* 0x000000916e917220 */ /* 0x000fc40000410000 */
[-C--:B------:R-:W-:Y:S02]  /*c720*/  FFMA.FTZ R181, R171, R76.reuse, -R78 ;  /* 0x0000004cabb57223 */ /* 0x080fe4000001084e */
[----:B------:R-:W-:Y:S02]  /*c730*/  FMUL.FTZ R185, R68, R76 ;  /* 0x0000004c44b97220 */ /* 0x000fe40000410000 */
[----:B0-----:R-:W-:Y:S02]  /*c740*/  FMUL.FTZ R131, R72, R81 ;  /* 0x0000005148837220 */ /* 0x001fe40000410000 */
[----:B------:R-:W-:Y:S01]  /*c750*/  FFMA.FTZ R15, R3, UR44, R58 ;  /* 0x0000002c030f7c23 */ /* 0x000fe2000801003a */
[----:B------:R-:W-:Y:S01]  /*c760*/  STS [R42.X4+0x212c], R185 ;  /* 0x00212cb92a007388 */ /* 0x000fe20000004800 */
[----:B------:R-:W-:Y:S02]  /*c770*/  FMUL.FTZ R58, R175, UR43 ;  /* 0x0000002baf3a7c20 */ /* 0x000fe40008410000 */
[----:B------:R-:W-:Y:S01]  /*c780*/  FMUL.FTZ R76, R73, R145 ;  /* 0x00000091494c7220 */ /* 0x000fe20000410000 */
[----:B------:R0:W-:Y:S01]  /*c790*/  STS [R42.X4+0x2138], R131 ;  /* 0x002138832a007388 */ /* 0x0001e20000004800 */
[----:B------:R-:W-:-:S02]  /*c7a0*/  FMUL.FTZ R80, R108, R143 ;  /* 0x0000008f6c507220 */ /* 0x000fc40000410000 */
[----:B------:R-:W-:Y:S02]  /*c7b0*/  FADD.FTZ R3, R16, R181 ;  /* 0x000000b510037221 */ /* 0x000fe40000010000 */
[C---:B------:R-:W-:Y:S02]  /*c7c0*/  FMUL.FTZ R16, R143.reuse, UR43 ;  /* 0x0000002b8f107c20 */ /* 0x040fe40008410000 */
[----:B------:R-:W-:Y:S02]  /*c7d0*/  FFMA.FTZ R58, R143, UR44, -R58 ;  /* 0x0000002c8f3a7c23 */ /* 0x000fe4000801083a */
[----:B------:R-:W-:Y:S02]  /*c7e0*/  FMUL.FTZ R78, R108, R175 ;  /* 0x000000af6c4e7220 */ /* 0x000fe40000410000 */
[----:B------:R-:W-:Y:S02]  /*c7f0*/  FFMA.FTZ R76, R176, R81, R76 ;  /* 0x00000051b04c7223 */ /* 0x000fe4000001004c */
[----:B------:R-:W-:-:S02]  /*c800*/  FFMA.FTZ R24, R174, R187, -R24 ;  /* 0x000000bbae187223 */ /* 0x000fc40000010818 */
[----:B0-----:R-:W-:Y:S02]  /*c810*/  FMUL.FTZ R131, R77, R80 ;  /* 0x000000504d837220 */ /* 0x001fe40000410000 */
[----:B------:R-:W-:Y:S02]  /*c820*/  FMUL.FTZ R81, R73, R81 ;  /* 0x0000005149517220 */ /* 0x000fe40000410000 */
[----:B------:R-:W-:Y:S02]  /*c830*/  FFMA.FTZ R53, R175, UR44, R16 ;  /* 0x0000002caf357c23 */ /* 0x000fe40008010010 */
[C---:B------:R-:W-:Y:S02]  /*c840*/  FMUL.FTZ R16, R77.reuse, R58 ;  /* 0x0000003a4d107220 */ /* 0x040fe40000410000 */
[----:B------:R-:W-:Y:S02]  /*c850*/  FMUL.FTZ R143, R77, R78 ;  /* 0x0000004e4d8f7220 */ /* 0x000fe40000410000 */
[----:B------:R-:W-:-:S02]  /*c860*/  FADD.FTZ R23, R56, R23 ;  /* 0x0000001738177221 */ /* 0x000fc40000010000 */
[-C--:B------:R-:W-:Y:S02]  /*c870*/  FFMA.FTZ R58, R180, R78.reuse, R131 ;  /* 0x0000004eb43a7223 */ /* 0x080fe40000010083 */
[----:B------:R-:W-:Y:S02]  /*c880*/  FFMA.FTZ R77, R176, R145, -R81 ;  /* 0x00000091b04d7223 */ /* 0x000fe40000010851 */
[----:B------:R-:W-:Y:S02]  /*c890*/  FADD.FTZ R56, R3, R24 ;  /* 0x0000001803387221 */ /* 0x000fe40000010000 */
[----:B------:R-:W-:Y:S02]  /*c8a0*/  FMUL.FTZ R131, R75, R78 ;  /* 0x0000004e4b837220 */ /* 0x000fe40000410000 */
[----:B------:R-:W-:Y:S02]  /*c8b0*/  FMUL.FTZ R78, R173, UR43 ;  /* 0x0000002bad4e7c20 */ /* 0x000fe40008410000 */
[----:B------:R-:W-:Y:S01]  /*c8c0*/  FMUL.FTZ R24, R141, UR43 ;  /* 0x0000002b8d187c20 */ /* 0x000fe20008410000 */
[----:B------:R-:W-:Y:S01]  /*c8d0*/  STS [R42.X4+0x2148], R131 ;  /* 0x002148832a007388 */ /* 0x000fe20000004800 */
[----:B------:R-:W-:-:S02]  /*c8e0*/  FADD.FTZ R23, R23, R76 ;  /* 0x0000004c17177221 */ /* 0x000fc40000010000 */
[----:B------:R-:W-:Y:S02]  /*c8f0*/  FADD.FTZ R77, R56, R77 ;  /* 0x0000004d384d7221 */ /* 0x000fe40000010000 */
[----:B------:R-:W-:Y:S02]  /*c900*/  FMUL.FTZ R175, R17, R55 ;  /* 0x0000003711af7220 */ /* 0x000fe40000410000 */
[----:B------:R-:W-:Y:S02]  /*c910*/  FFMA.FTZ R3, R141, UR44, -R78 ;  /* 0x0000002c8d037c23 */ /* 0x000fe4000801084e */
[----:B------:R-:W-:Y:S01]  /*c920*/  FMUL.FTZ R81, R74, R59 ;  /* 0x0000003b4a517220 */ /* 0x000fe20000410000 */
[----:B------:R-:W-:Y:S01]  /*c930*/  STS [R42.X4+0x2150], R175 ;  /* 0x002150af2a007388 */ /* 0x000fe20000004800 */
[----:B------:R-:W-:Y:S02]  /*c940*/  FMUL.FTZ R141, R106, R141 ;  /* 0x0000008d6a8d7220 */ /* 0x000fe40000410000 */
[----:B------:R-:W-:Y:S01]  /*c950*/  FFMA.FTZ R55, R173, UR44, R24 ;  /* 0x0000002cad377c23 */ /* 0x000fe20008010018 */
[----:B------:R0:W-:Y:S01]  /*c960*/  STS [R42.X4+0x2144], R81 ;  /* 0x002144512a007388 */ /* 0x0001e20000004800 */
[----:B------:R-:W-:-:S02]  /*c970*/  FADD.FTZ R23, R23, R46 ;  /* 0x0000002e17177221 */ /* 0x000fc40000010000 */
[----:B------:R-:W-:Y:S02]  /*c980*/  FFMA.FTZ R59, R180, R80, -R143 ;  /* 0x00000050b43b7223 */ /* 0x000fe4000001088f */
[----:B------:R-:W-:Y:S02]  /*c990*/  FMUL.FTZ R173, R106, R173 ;  /* 0x000000ad6aad7220 */ /* 0x000fe40000410000 */
[----:B------:R-:W-:Y:S02]  /*c9a0*/  FADD.FTZ R54, R77, R54 ;  /* 0x000000364d367221 */ /* 0x000fe40000010000 */
[C---:B------:R-:W-:Y:S02]  /*c9b0*/  FMUL.FTZ R76, R94.reuse, R141 ;  /* 0x0000008d5e4c7220 */ /* 0x040fe40000410000 */
[----:B------:R-:W-:Y:S02]  /*c9c0*/  FMUL.FTZ R24, R94, R3 ;  /* 0x000000035e187220 */ /* 0x000fe40000410000 */
[----:B------:R-:W-:-:S02]  /*c9d0*/  FADD.FTZ R23, R23, R58 ;  /* 0x0000003a17177221 */ /* 0x000fc40000010000 */
[-C--:B------:R-:W-:Y:S02]  /*c9e0*/  FMUL.FTZ R94, R94, R173.reuse ;  /* 0x000000ad5e5e7220 */ /* 0x080fe40000410000 */
[----:B------:R-:W-:Y:S02]  /*c9f0*/  FADD.FTZ R59, R54, R59 ;  /* 0x0000003b363b7221 */ /* 0x000fe40000010000 */
[C---:B------:R-:W-:Y:S02]  /*ca00*/  FFMA.FTZ R76, R184.reuse, R173, R76 ;  /* 0x000000adb84c7223 */ /* 0x040fe4000001004c */
[----:B------:R-:W-:Y:S02]  /*ca10*/  FADD.FTZ R23, R23, R26 ;  /* 0x0000001a17177221 */ /* 0x000fe40000010000 */
[----:B------:R-:W-:Y:S02]  /*ca20*/  FFMA.FTZ R3, R184, R141, -R94 ;  /* 0x0000008db8037223 */ /* 0x000fe4000001085e */
[----:B------:R-:W-:-:S02]  /*ca30*/  FADD.FTZ R22, R59, R22 ;  /* 0x000000163b167221 */ /* 0x000fc40000010000 */
[----:B------:R-:W-:Y:S01]  /*ca40*/  FADD.FTZ R76, R23, R76 ;  /* 0x0000004c174c7221 */ /* 0x000fe20000010000 */
[----:B------:R-:W-:Y:S01]  /*ca50*/  MOV R23, UR34 ;  /* 0x0000002200177c02 */ /* 0x000fe20008000f00 */
[----:B------:R-:W-:Y:S02]  /*ca60*/  FADD.FTZ R3, R22, R3 ;  /* 0x0000000316037221 */ /* 0x000fe40000010000 */
[----:B------:R-:W-:Y:S02]  /*ca70*/  FADD.FTZ R7, R76, R7 ;  /* 0x000000074c077221 */ /* 0x000fe40000010000 */
[----:B------:R-:W-:Y:S01]  /*ca80*/  FADD.FTZ R3, R3, R6 ;  /* 0x0000000603037221 */ /* 0x000fe20000010000 */
[----:B------:R-:W-:Y:S01]  /*ca90*/  LEA R6, R23, -R122, 0x1 ;  /* 0x8000007a17067211 */ /* 0x000fe200078e08ff */
[----:B------:R-:W-:Y:S02]  /*caa0*/  FMUL.FTZ R177, R103, R138 ;  /* 0x0000008a67b17220 */ /* 0x000fe40000410000 */
[----:B0-----:R-:W-:Y:S01]  /*cab0*/  FADD.FTZ R81, R7, R4 ;  /* 0x0000000407517221 */ /* 0x001fe20000010000 */
[----:B------:R-:W-:Y:S01]  /*cac0*/  ISETP.GE.AND P0, PT, R6, 0x1, PT ;  /* 0x000000010600780c */ /* 0x000fe20003f06270 */
[----:B------:R-:W-:-:S02]  /*cad0*/  FMUL.FTZ R123, R103, R123 ;  /* 0x0000007b677b7220 */ /* 0x000fc40000410000 */
[----:B------:R-:W-:Y:S02]  /*cae0*/  FADD.FTZ R7, R3, R188 ;  /* 0x000000bc03077221 */ /* 0x000fe40000010000 */
[----:B------:R-:W-:Y:S02]  /*caf0*/  FMUL.FTZ R3, R40, UR43 ;  /* 0x0000002b28037c20 */ /* 0x000fe40008410000 */
[----:B------:R-:W-:Y:S02]  /*cb00*/  FMUL.FTZ R2, R126, R177 ;  /* 0x000000b17e027220 */ /* 0x000fe40000410000 */
[----:B------:R-:W-:Y:S02]  /*cb10*/  FMUL.FTZ R57, R17, R57 ;  /* 0x0000003911397220 */ /* 0x000fe40000410000 */
[----:B------:R-:W-:Y:S02]  /*cb20*/  FMUL.FTZ R5, R18, R5 ;  /* 0x0000000512057220 */ /* 0x000fe40000410000 */
[----:B------:R-:W-:Y:S01]  /*cb30*/  FMUL.FTZ R126, R126, R123 ;  /* 0x0000007b7e7e7220 */ /* 0x000fe20000410000 */
[----:B------:R-:W-:Y:S01]  /*cb40*/  STS [R42.X4+0x2154], R57 ;  /* 0x002154392a007388 */ /* 0x000fe20000004800 */
[----:B------:R-:W-:-:S02]  /*cb50*/  FMUL.FTZ R143, R75, R80 ;  /* 0x000000504b8f7220 */ /* 0x000fc40000410000 */
[C---:B------:R-:W-:Y:S01]  /*cb60*/  FMUL.FTZ R82, R102.reuse, R153 ;  /* 0x0000009966527220 */ /* 0x040fe20000410000 */
[----:B------:R0:W-:Y:S01]  /*cb70*/  STS [R42.X4+0x2164], R5 ;  /* 0x002164052a007388 */ /* 0x0001e20000004800 */
[----:B------:R-:W-:Y:S02]  /*cb80*/  FMUL.FTZ R94, R102, R95 ;  /* 0x0000005f665e7220 */ /* 0x000fe40000410000 */
[----:B------:R-:W-:Y:S01]  /*cb90*/  FFMA.FTZ R80, R146, UR44, -R3 ;  /* 0x0000002c92507c23 */ /* 0x000fe20008010803 */
[----:B------:R-:W-:Y:S01]  /*cba0*/  STS [R42.X4+0x214c], R143 ;  /* 0x00214c8f2a007388 */ /* 0x000fe20000004800 */
[C---:B------:R-:W-:Y:S02]  /*cbb0*/  FFMA.FTZ R2, R190.reuse, R123, R2 ;  /* 0x0000007bbe027223 */ /* 0x040fe40000010002 */
[----:B------:R-:W-:Y:S02]  /*cbc0*/  FMUL.FTZ R3, R133, UR43 ;  /* 0x0000002b85037c20 */ /* 0x000fe40008410000 */
[----:B------:R-:W-:-:S02]  /*cbd0*/  FFMA.FTZ R190, R190, R177, -R126 ;  /* 0x000000b1bebe7223 */ /* 0x000fc4000001087e */
[----:B------:R-:W-:Y:S02]  /*cbe0*/  FMUL.FTZ R187, R70, R187 ;  /* 0x000000bb46bb7220 */ /* 0x000fe40000410000 */
[----:B------:R-:W-:Y:S02]  /*cbf0*/  FMUL.FTZ R145, R72, R145 ;  /* 0x0000009148917220 */ /* 0x000fe40000410000 */
[----:B------:R-:W-:Y:S01]  /*cc00*/  FMUL.FTZ R129, R74, R129 ;  /* 0x000000814a817220 */ /* 0x000fe20000410000 */
[----:B------:R-:W-:Y:S01]  /*cc10*/  STS [R42.X4+0x2134], R187 ;  /* 0x002134bb2a007388 */ /* 0x000fe20000004800 */
[C---:B------:R-:W-:Y:S02]  /*cc20*/  FMUL.FTZ R173, R19.reuse, R173 ;  /* 0x000000ad13ad7220 */ /* 0x040fe40000410000 */
[----:B------:R-:W-:Y:S01]  /*cc30*/  FMUL.FTZ R141, R19, R141 ;  /* 0x0000008d138d7220 */ /* 0x000fe20000410000 */
[----:B------:R-:W-:Y:S01]  /*cc40*/  STS [R42.X4+0x213c], R145 ;  /* 0x00213c912a007388 */ /* 0x000fe20000004800 */
[----:B------:R-:W-:-:S02]  /*cc50*/  FMUL.FTZ R125, R18, R125 ;  /* 0x0000007d127d7220 */ /* 0x000fc40000410000 */
[C---:B------:R-:W-:Y:S01]  /*cc60*/  FMUL.FTZ R79, R21.reuse, R79 ;  /* 0x0000004f154f7220 */ /* 0x040fe20000410000 */
[----:B------:R-:W-:Y:S01]  /*cc70*/  STS [R42.X4+0x2140], R129 ;  /* 0x002140812a007388 */ /* 0x000fe20000004800 */
[----:B------:R-:W-:Y:S02]  /*cc80*/  FMUL.FTZ R139, R21, R139 ;  /* 0x0000008b158b7220 */ /* 0x000fe40000410000 */
[C---:B------:R-:W-:Y:S01]  /*cc90*/  FMUL.FTZ R123, R20.reuse, R123 ;  /* 0x0000007b147b7220 */ /* 0x040fe20000410000 */
[----:B------:R-:W-:Y:S01]  /*cca0*/  STS [R42.X4+0x2158], R173 ;  /* 0x002158ad2a007388 */ /* 0x000fe20000004800 */
[----:B------:R-:W-:Y:S02]  /*ccb0*/  FMUL.FTZ R177, R20, R177 ;  /* 0x000000b114b17220 */ /* 0x000fe40000410000 */
[C---:B0-----:R-:W-:Y:S01]  /*ccc0*/  FMUL.FTZ R5, R127.reuse, R82 ;  /* 0x000000527f057220 */ /* 0x041fe20000410000 */
[----:B------:R-:W-:Y:S01]  /*ccd0*/  STS [R42.X4+0x215c], R141 ;  /* 0x00215c8d2a007388 */ /* 0x000fe20000004800 */
[----:B------:R-:W-:-:S02]  /*cce0*/  FMUL.FTZ R57, R127, R94 ;  /* 0x0000005e7f397220 */ /* 0x000fc40000410000 */
[----:B------:R-:W-:Y:S01]  /*ccf0*/  FADD.FTZ R81, R81, R2 ;  /* 0x0000000251517221 */ /* 0x000fe20000010000 */
[----:B------:R-:W-:Y:S01]  /*cd00*/  STS [R42.X4+0x2160], R125 ;  /* 0x0021607d2a007388 */ /* 0x000fe20000004800 */
[----:B------:R-:W-:Y:S02]  /*cd10*/  FFMA.FTZ R56, R148, UR44, -R3 ;  /* 0x0000002c94387c23 */ /* 0x000fe40008010803 */
[----:B------:R-:W-:Y:S01]  /*cd20*/  FMUL.FTZ R3, R135, UR43 ;  /* 0x0000002b87037c20 */ /* 0x000fe20008410000 */
[----:B------:R0:W-:Y:S01]  /*cd30*/  STS [R42.X4+0x2168], R79 ;  /* 0x0021684f2a007388 */ /* 0x0001e20000004800 */
[----:B------:R-:W-:Y:S02]  /*cd40*/  FMUL.FTZ R2, R150, UR43 ;  /* 0x0000002b96027c20 */ /* 0x000fe40008410000 */
[----:B------:R-:W-:Y:S01]  /*cd50*/  FMUL.FTZ R78, R39, UR43 ;  /* 0x0000002b274e7c20 */ /* 0x000fe20008410000 */
[----:B------:R-:W-:Y:S01]  /*cd60*/  STS [R42.X4+0x216c], R139 ;  /* 0x00216c8b2a007388 */ /* 0x000fe20000004800 */
[----:B------:R-:W-:-:S02]  /*cd70*/  FFMA.FTZ R77, R135, UR44, R2 ;  /* 0x0000002c874d7c23 */ /* 0x000fc40008010002 */
[----:B------:R-:W-:Y:S01]  /*cd80*/  FMUL.FTZ R58, R147, UR43 ;  /* 0x0000002b933a7c20 */ /* 0x000fe20008410000 */
[----:B------:R-:W-:Y:S01]  /*cd90*/  STS [R42.X4+0x2170], R123 ;  /* 0x0021707b2a007388 */ /* 0x000fe20000004800 */
[----:B------:R-:W-:Y:S02]  /*cda0*/  FMUL.FTZ R54, R148, UR43 ;  /* 0x0000002b94367c20 */ /* 0x000fe40008410000 */
[----:B0-----:R-:W-:Y:S01]  /*cdb0*/  FMUL.FTZ R79, R146, UR43 ;  /* 0x0000002b924f7c20 */ /* 0x001fe20008410000 */
[----:B------:R-:W-:Y:S01]  /*cdc0*/  STS [R42.X4+0x2174], R177 ;  /* 0x002174b12a007388 */ /* 0x000fe20000004800 */
[----:B------:R-:W-:Y:S02]  /*cdd0*/  FMUL.FTZ R76, R45, UR43 ;  /* 0x0000002b2d4c7c20 */ /* 0x000fe40008410000 */
[----:B------:R-:W-:Y:S01]  /*cde0*/  FMUL.FTZ R46, R149, UR43 ;  /* 0x0000002b952e7c20 */ /* 0x000fe20008410000 */
[----:B------:R-:W-:Y:S01]  /*cdf0*/  STS [R42.X4+0x2178], R5 ;  /* 0x002178052a007388 */ /* 0x000fe20000004800 */
[----:B------:R-:W-:-:S02]  /*ce00*/  FMUL.FTZ R4, R9, UR43 ;  /* 0x0000002b09047c20 */ /* 0x000fc40008410000 */
[----:B------:R-:W-:Y:S01]  /*ce10*/  FMUL.FTZ R22, R151, UR43 ;  /* 0x0000002b97167c20 */ /* 0x000fe20008410000 */
[----:B------:R0:W-:Y:S01]  /*ce20*/  STS [R42.X4+0x217c], R57 ;  /* 0x00217c392a007388 */ /* 0x0001e20000004800 */
[----:B------:R-:W-:Y:S02]  /*ce30*/  FMUL.FTZ R2, R152, UR43 ;  /* 0x0000002b98027c20 */ /* 0x000fe40008410000 */
[----:B------:R-:W-:Y:S02]  /*ce40*/  FFMA.FTZ R79, R40, UR44, R79 ;  /* 0x0000002c284f7c23 */ /* 0x000fe4000801004f */
[----:B------:R-:W-:Y:S02]  /*ce50*/  FFMA.FTZ R78, R147, UR44, -R78 ;  /* 0x0000002c934e7c23 */ /* 0x000fe4000801084e */
[----:B------:R-:W-:Y:S02]  /*ce60*/  FFMA.FTZ R58, R39, UR44, R58 ;  /* 0x0000002c273a7c23 */ /* 0x000fe4000801003a */
[----:B------:R-:W-:-:S02]  /*ce70*/  FFMA.FTZ R54, R133, UR44, R54 ;  /* 0x0000002c85367c23 */ /* 0x000fc40008010036 */
[----:B0-----:R-:W-:Y:S02]  /*ce80*/  FFMA.FTZ R42, R150, UR44, -R3 ;  /* 0x0000002c962a7c23 */ /* 0x001fe40008010803 */
[----:B------:R-:W-:Y:S02]  /*ce90*/  FMUL.FTZ R3, R137, UR43 ;  /* 0x0000002b89037c20 */ /* 0x000fe40008410000 */
[----:B------:R-:W-:Y:S02]  /*cea0*/  FFMA.FTZ R76, R149, UR44, -R76 ;  /* 0x0000002c954c7c23 */ /* 0x000fe4000801084c */
[----:B------:R-:W-:Y:S02]  /*ceb0*/  FFMA.FTZ R46, R45, UR44, R46 ;  /* 0x0000002c2d2e7c23 */ /* 0x000fe4000801002e */
[----:B------:R-:W-:Y:S02]  /*cec0*/  FFMA.FTZ R59, R151, UR44, -R4 ;  /* 0x0000002c973b7c23 */ /* 0x000fe40008010804 */
[----:B------:R-:W-:-:S02]  /*ced0*/  FFMA.FTZ R22, R9, UR44, R22 ;  /* 0x0000002c09167c23 */ /* 0x000fc40008010016 */
[----:B------:R-:W-:Y:S02]  /*cee0*/  FFMA.FTZ R26, R152, UR44, -R3 ;  /* 0x0000002c981a7c23 */ /* 0x000fe40008010803 */
        /* <DEDUP_REMOVED lines=35> */
.L_x_1077:
[----:B------:R-:W-:Y:S05]  /*d120*/  BSYNC B0 ;  /* 0x0000000000007941 */ /* 0x000fea0003800000 */
.L_x_1076:
[----:B------:R-:W-:Y:S01]  /*d130*/  ULDC.64 UR34, c[0x0][0x298] ;  /* 0x0000a60000227ab9 */ /* 0x000fe20000000a00 */
[----:B------:R-:W-:Y:S01]  /*d140*/  FMUL.FTZ R2, R83, R191 ;  /* 0x000000bf53027220 */ /* 0x000fe20000410000 */
[----:B------:R-:W-:Y:S01]  /*d150*/  USHF.R.U32.HI UR36, URZ, 0x1, UR35 ;  /* 0x000000013f247899 */ /* 0x000fe20008011623 */
[C---:B0-----:R-:W-:Y:S01]  /*d160*/  FMUL.FTZ R4, R124.reuse, R94 ;  /* 0x0000005e7c047220 */ /* 0x041fe20000410000 */
[----:B------:R-:W-:Y:S01]  /*d170*/  USHF.R.U64 UR34, UR34, 0x1, UR35 ;  /* 0x0000000122227899 */ /* 0x000fe20008001223 */
[----:B------:R-:W-:Y:S01]  /*d180*/  FADD.FTZ R25, R25, R2 ;  /* 0x0000000219197221 */ /* 0x000fe20000010000 */
[----:B------:R-:W-:Y:S01]  /*d190*/  UIMAD UR39, UR36, UR12, URZ ;  /* 0x0000000c242772a4 */ /* 0x000fe2000f8e023f */
[-C--:B------:R-:W-:Y:S01]  /*d1a0*/  FMUL.FTZ R124, R124, R82.reuse ;  /* 0x000000527c7c7220 */ /* 0x080fe20000410000 */
[----:B------:R-:W-:Y:S01]  /*d1b0*/  UIMAD.WIDE.U32 UR36, UR34, UR12, URZ ;  /* 0x0000000c222472a5 */ /* 0x000fe2000f8e003f */
[C---:B------:R-:W-:Y:S01]  /*d1c0*/  FFMA.FTZ R4, R33.reuse, R82, R4 ;  /* 0x0000005221047223 */ /* 0x040fe20000010004 */
[----:B------:R-:W-:Y:S01]  /*d1d0*/  UIMAD UR39, UR13, UR34, UR39 ;  /* 0x000000220d2772a4 */ /* 0x000fe2000f8e0227 */
[----:B------:R-:W-:Y:S01]  /*d1e0*/  FFMA.FTZ R95, R33, R94, -R124 ;  /* 0x0000005e215f7223 */ /* 0x000fe2000001087c */
[----:B------:R-:W-:Y:S01]  /*d1f0*/  ULDC UR42, c[0x0][0x174] ;  /* 0x00005d00002a7ab9 */ /* 0x000fe20000000800 */
[----:B------:R-:W-:Y:S01]  /*d200*/  FADD.FTZ R190, R7, R190 ;  /* 0x000000be07be7221 */ /* 0x000fe20000010000 */
[----:B------:R-:W-:Y:S01]  /*d210*/  ULDC.64 UR34, c[0x0][0x2a0] ;  /* 0x0000a80000227ab9 */ /* 0x000fe20000000a00 */
[----:B------:R-:W-:Y:S01]  /*d220*/  FMUL.FTZ R192, R83, R192 ;  /* 0x000000c053c07220 */ /* 0x000fe20000410000 */
[----:B------:R-:W-:Y:S01]  /*d230*/  UIADD3 UR37, UR37, UR39, URZ ;  /* 0x0000002725257290 */ /* 0x000fe2000fffe03f */
[----:B------:R-:W-:Y:S01]  /*d240*/  IADD3 R7, R122, 0x100, RZ ;  /* 0x000001007a077810 */ /* 0x000fe20007ffe0ff */
[----:B------:R-:W-:Y:S01]  /*d250*/  UIMAD UR39, UR15, UR34, URZ ;  /* 0x000000220f2772a4 */ /* 0x000fe2000f8e023f */
[----:B------:R-:W-:Y:S01]  /*d260*/  BSSY B0, `(.L_x_1078) ;  /* 0x0000023000007945 */ /* 0x000fe20003800000 */
[----:B------:R-:W-:Y:S01]  /*d270*/  UIMAD.WIDE.U32 UR36, UR14, UR34, UR36 ;  /* 0x000000220e2472a5 */ /* 0x000fe2000f8e0024 */
[----:B------:R-:W-:Y:S01]  /*d280*/  FADD.FTZ R33, R81, R4 ;  /* 0x0000000451217221 */ /* 0x000fe20000010000 */
[----:B------:R-:W-:Y:S01]  /*d290*/  UIMAD UR39, UR14, UR35, UR39 ;  /* 0x000000230e2772a4 */ /* 0x000fe2000f8e0227 */
[----:B------:R-:W-:Y:S01]  /*d2a0*/  FADD.FTZ R81, R190, R95 ;  /* 0x0000005fbe517221 */ /* 0x000fe20000010000 */
[C---:B------:R-:W-:Y:S01]  /*d2b0*/  ISETP.GE.AND P1, PT, R6.reuse, 0x101, PT ;  /* 0x000001010600780c */ /* 0x040fe20003f26270 */
[----:B------:R-:W-:Y:S01]  /*d2c0*/  ULDC.64 UR34, c[0x0][0x318] ;  /* 0x0000c60000227ab9 */ /* 0x000fe20000000a00 */
[----:B------:R-:W-:Y:S01]  /*d2d0*/  FADD.FTZ R189, R189, -R192 ;  /* 0x800000c0bdbd7221 */ /* 0x000fe20000010000 */
[----:B------:R-:W-:Y:S01]  /*d2e0*/  UIADD3 UR39, UR39, UR37, URZ ;  /* 0x0000002527277290 */ /* 0x000fe2000fffe03f */
[----:B------:R-:W-:Y:S01]  /*d2f0*/  FFMA.FTZ R34, R127, R0, R34 ;  /* 0x000000007f227223 */ /* 0x000fe20000010022 */
[----:B------:R-:W-:Y:S01]  /*d300*/  ULEA UR37, UP0, UR36, UR34, 0x3 ;  /* 0x0000002224257291 */ /* 0x000fe2000f80183f */
[----:B------:R-:W-:Y:S01]  /*d310*/  ISETP.GE.AND P2, PT, R6, 0x181, PT ;  /* 0x000001810600780c */ /* 0x000fe20003f46270 */
[----:B------:R-:W-:Y:S01]  /*d320*/  UIADD3 UR34, UR6, -UR42, URZ ;  /* 0x8000002a06227290 */ /* 0x000fe2000fffe03f */
[C---:B------:R-:W-:Y:S01]  /*d330*/  IADD3 R95, R122.reuse, 0x180, RZ ;  /* 0x000001807a5f7810 */ /* 0x040fe20007ffe0ff */
[----:B------:R-:W-:Y:S01]  /*d340*/  ULEA.HI.X UR35, UR36, UR35, UR39, 0x3, UP0 ;  /* 0x0000002324237291 */ /* 0x000fe200080f1c27 */
[----:B------:R-:W-:Y:S01]  /*d350*/  LEA.HI.SX32 R7, R7, R122, 0x1b ;  /* 0x0000007a07077211 */ /* 0x000fe200078fdaff */
[----:B------:R-:W-:Y:S01]  /*d360*/  UIMAD UR34, UR34, -0x1000, URZ ;  /* 0xfffff000222278a4 */ /* 0x000fe2000f8e023f */
[----:B------:R-:W-:Y:S01]  /*d370*/  LEA R2, P0, R122, UR37, 0x2 ;  /* 0x000000257a027c11 */ /* 0x000fe2000f8010ff */
[----:B------:R-:W-:-:S02]  /*d380*/  USHF.L.U32 UR36, UR8, 0x2, URZ ;  /* 0x0000000208247899 */ /* 0x000fc4000800063f */
[----:B------:R-:W-:Y:S01]  /*d390*/  USHF.L.U64.HI UR37, UR8, 0x2, UR9 ;  /* 0x0000000208257899 */ /* 0x000fe20008010209 */
[----:B------:R-:W-:Y:S02]  /*d3a0*/  LEA.HI.X R3, R122, UR35, RZ, 0x2, P0 ;  /* 0x000000237a037c11 */ /* 0x000fe400080f14ff */
        /* <DEDUP_REMOVED lines=14> */
.L_x_1079:
[----:B------:R-:W-:Y:S05]  /*d490*/  BSYNC B0 ;  /* 0x0000000000007941 */ /* 0x000fea0003800000 */
.L_x_1078:
[----:B------:R-:W1:Y:S01]  /*d4a0*/  LDS R7, [R7.X4+0x2500] ;  /* 0x0025000007077984 */ /* 0x000e620000004800 */
[----:B------:R-:W-:Y:S01]  /*d4b0*/  BSSY B0, `(.L_x_1080) ;  /* 0x0000004000007945 */ /* 0x000fe20003800000 */
[----:B------:R-:W-:Y:S01]  /*d4c0*/  LEA.HI.SX32 R95, R95, R122, 0x1b ;  /* 0x0000007a5f5f7211 */ /* 0x000fe200078fdaff */
[----:B------:R-:W-:Y:S05]  /*d4d0*/  @!P1 BRA `(.L_x_1081) ;  /* 0x0000001000009947 */ /* 0x000fea0003800000 */
[----:B-1----:R1:W-:Y:S02]  /*d4e0*/  RED.E.ADD.F32.FTZ.RN.STRONG.GPU [R2.64+-0x3c00], R7 ;  /* 0xffc400070200798e */ /* 0x0023e4000c10e7a0 */
.L_x_1081:
[----:B------:R-:W-:Y:S05]  /*d4f0*/  BSYNC B0 ;  /* 0x0000000000007941 */ /* 0x000fea0003800000 */
.L_x_1080:
[----:B------:R-:W2:Y:S01]  /*d500*/  LDS R95, [R95.X4+0x2700] ;  /* 0x002700005f5f7984 */ /* 0x000ea20000004800 */
[----:B------:R-:W-:Y:S01]  /*d510*/  BSSY B0, `(.L_x_1082) ;  /* 0x0000005000007945 */ /* 0x000fe20003800000 */
[C---:B-1----:R-:W-:Y:S02]  /*d520*/  IADD3 R7, R122.reuse, 0x200, RZ ;  /* 0x000002007a077810 */ /* 0x042fe40007ffe0ff */
[----:B0-----:R-:W-:Y:S01]  /*d530*/  IADD3 R5, R122, 0x280, RZ ;  /* 0x000002807a057810 */ /* 0x001fe20007ffe0ff */
[----:B------:R-:W-:Y:S05]  /*d540*/  @!P2 BRA `(.L_x_1083) ;  /* 0x000000100000a947 */ /* 0x000fea0003800000 */
[----:B--2---:R0:W-:Y:S02]  /*d550*/  RED.E.ADD.F32.FTZ.RN.STRONG.GPU [R2.64+-0x3a00], R95 ;  /* 0xffc6005f0200798e */ /* 0x0041e4000c10e7a0 */
.L_x_1083:
[----:B------:R-:W-:Y:S05]  /*d560*/  BSYNC B0 ;  /* 0x0000000000007941 */ /* 0x000fea0003800000 */
.L_x_1082:
        /* <DEDUP_REMOVED lines=14> */
.L_x_1085:
[----:B-1----:R-:W-:Y:S05]  /*d650*/  BSYNC B0 ;  /* 0x0000000000007941 */ /* 0x002fea0003800000 */
.L_x_1084:
[----:B------:R-:W1:Y:S01]  /*d660*/  LDS R7, [R7.X4+0x2b00] ;  /* 0x002b000007077984 */ /* 0x000e620000004800 */
[----:B------:R-:W-:Y:S01]  /*d670*/  BSSY B0, `(.L_x_1086) ;  /* 0x0000005000007945 */ /* 0x000fe20003800000 */
[----:B0--3--:R-:W-:Y:S02]  /*d680*/  IADD3 R5, R122, 0x380, RZ ;  /* 0x000003807a057810 */ /* 0x009fe40007ffe0ff */
[----:B------:R-:W-:Y:S01]  /*d690*/  LEA.HI.SX32 R95, R95, R122, 0x1b ;  /* 0x0000007a5f5f7211 */ /* 0x000fe200078fdaff */
[----:B------:R-:W-:Y:S05]  /*d6a0*/  @!P0 BRA `(.L_x_1087) ;  /* 0x0000001000008947 */ /* 0x000fea0003800000 */
[----:B-1----:R0:W-:Y:S02]  /*d6b0*/  RED.E.ADD.F32.FTZ.RN.STRONG.GPU [R2.64+-0x3600], R7 ;  /* 0xffca00070200798e */ /* 0x0021e4000c10e7a0 */
.L_x_1087:
[----:B------:R-:W-:Y:S05]  /*d6c0*/  BSYNC B0 ;  /* 0x0000000000007941 */ /* 0x000fea0003800000 */
.L_x_1086:
[----:B------:R-:W2:Y:S01]  /*d6d0*/  LDS R95, [R95.X4+0x2d00] ;  /* 0x002d00005f5f7984 */ /* 0x000ea20000004800 */
[----:B------:R-:W-:Y:S01]  /*d6e0*/  BSSY B0, `(.L_x_1088) ;  /* 0x0000005000007945 */ /* 0x000fe20003800000 */
[----:B01----:R-:W-:-:S02]  /*d6f0*/  IADD3 R7, R122, 0x400, RZ ;  /* 0x000004007a077810 */ /* 0x003fc40007ffe0ff */
[----:B------:R-:W-:Y:S01]  /*d700*/  LEA.HI.SX32 R5, R5, R122, 0x1b ;  /* 0x0000007a05057211 */ /* 0x000fe200078fdaff */
[----:B------:R-:W-:Y:S05]  /*d710*/  @!P1 BRA `(.L_x_1089) ;  /* 0x0000001000009947 */ /* 0x000fea0003800000 */
[----:B--2---:R0:W-:Y:S02]  /*d720*/  RED.E.ADD.F32.FTZ.RN.STRONG.GPU [R2.64+-0x3400], R95 ;  /* 0xffcc005f0200798e */ /* 0x0041e4000c10e7a0 */
.L_x_1089:
[----:B------:R-:W-:Y:S05]  /*d730*/  BSYNC B0 ;  /* 0x0000000000007941 */ /* 0x000fea0003800000 */
.L_x_1088:
[----:B------:R-:W1:Y:S01]  /*d740*/  LDS R5, [R5.X4+0x2f00] ;  /* 0x002f000005057984 */ /* 0x000e620000004800 */
[----:B------:R-:W-:Y:S01]  /*d750*/  BSSY B0, `(.L_x_1090) ;  /* 0x0000005000007945 */ /* 0x000fe20003800000 */
[----:B0-2---:R-:W-:Y:S02]  /*d760*/  IADD3 R95, R122, 0x480, RZ ;  /* 0x000004807a5f7810 */ /* 0x005fe40007ffe0ff */
[----:B------:R-:W-:Y:S01]  /*d770*/  LEA.HI.SX32 R7, R7, R122, 0x1b ;  /* 0x0000007a07077211 */ /* 0x000fe200078fdaff */
[----:B------:R-:W-:Y:S05]  /*d780*/  @!P2 BRA `(.L_x_1091) ;  /* 0x000000100000a947 */ /* 0x000fea0003800000 */
[----:B-1----:R0:W-:Y:S02]  /*d790*/  RED.E.ADD.F32.FTZ.RN.STRONG.GPU [R2.64+-0x3200], R5 ;  /* 0xffce00050200798e */ /* 0x0021e4000c10e7a0 */
.L_x_1091:
[----:B------:R-:W-:Y:S05]  /*d7a0*/  BSYNC B0 ;  /* 0x0000000000007941 */ /* 0x000fea0003800000 */
.L_x_1090:
[----:B------:R-:W2:Y:S01]  /*d7b0*/  LDS R7, [R7.X4+0x3100] ;  /* 0x0031000007077984 */ /* 0x000ea20000004800 */
[----:B------:R-:W-:Y:S01]  /*d7c0*/  BSSY B0, `(.L_x_1092) ;  /* 0x0000005000007945 */ /* 0x000fe20003800000 */
[----:B01----:R-:W-:Y:S02]  /*d7d0*/  IADD3 R5, R122, 0x500, RZ ;  /* 0x000005007a057810 */ /* 0x003fe40007ffe0ff */
[----:B------:R-:W-:Y:S01]  /*d7e0*/  LEA.HI.SX32 R95, R95, R122, 0x1b ;  /* 0x0000007a5f5f7211 */ /* 0x000fe200078fdaff */
[----:B------:R-:W-:Y:S05]  /*d7f0*/  @!P3 BRA `(.L_x_1093) ;  /* 0x000000100000b947 */ /* 0x000fea0003800000 */
[----:B--2---:R0:W-:Y:S02]  /*d800*/  RED.E.ADD.F32.FTZ.RN.STRONG.GPU [R2.64+-0x3000], R7 ;  /* 0xffd000070200798e */ /* 0x0041e4000c10e7a0 */
.L_x_1093:
[----:B------:R-:W-:Y:S05]  /*d810*/  BSYNC B0 ;  /* 0x0000000000007941 */ /* 0x000fea0003800000 */
.L_x_1092:
[----:B------:R-:W1:Y:S01]  /*d820*/  LDS R95, [R95.X4+0x3300] ;  /* 0x003300005f5f7984 */ /* 0x000e620000004800 */
[----:B------:R-:W-:Y:S01]  /*d830*/  BSSY B0, `(.L_x_1094) ;  /* 0x0000004000007945 */ /* 0x000fe20003800000 */
[----:B------:R-:W-:Y:S01]  /*d840*/  LEA.HI.SX32 R5, R5, R122, 0x1b ;  /* 0x0000007a05057211 */ /* 0x000fe200078fdaff */
[----:B------:R-:W-:Y:S05]  /*d850*/  @!P4 BRA `(.L_x_1095) ;  /* 0x000000100000c947 */ /* 0x000fea0003800000 */
[----:B-1----:R1:W-:Y:S02]  /*d860*/  RED.E.ADD.F32.FTZ.RN.STRONG.GPU [R2.64+-0x2e00], R95 ;  /* 0xffd2005f0200798e */ /* 0x0023e4000c10e7a0 */
.L_x_1095:
[----:B------:R-:W-:Y:S05]  /*d870*/  BSYNC B0 ;  /* 0x0000000000007941 */ /* 0x000fea0003800000 */
.L_x_1094:
[----:B------:R-:W3:Y:S01]  /*d880*/  LDS R5, [R5.X4+0x3500] ;  /* 0x0035000005057984 */ /* 0x000ee20000004800 */
[----:B------:R-:W-:Y:S01]  /*d890*/  BSSY B0, `(.L_x_1096) ;  /* 0x0000005000007945 */ /* 0x000fe20003800000 */
[----:B0-2---:R-:W-:-:S02]  /*d8a0*/  IADD3 R7, R122, 0x580, RZ ;  /* 0x000005807a077810 */ /* 0x005fc40007ffe0ff */
[----:B-1----:R-:W-:Y:S01]  /*d8b0*/  IADD3 R95, R122, 0x600, RZ ;  /* 0x000006007a5f7810 */ /* 0x002fe20007ffe0ff */
[----:B------:R-:W-:Y:S05]  /*d8c0*/  @!P5 BRA `(.L_x_1097) ;  /* 0x000000100000d947 */ /* 0x000fea0003800000 */
[----:B---3--:R0:W-:Y:S02]  /*d8d0*/  RED.E.ADD.F32.FTZ.RN.STRONG.GPU [R2.64+-0x2c00], R5 ;  /* 0xffd400050200798e */ /* 0x0081e4000c10e7a0 */
.L_x_1097:
[----:B------:R-:W-:Y:S05]  /*d8e0*/  BSYNC B0 ;  /* 0x0000000000007941 */ /* 0x000fea0003800000 */
.L_x_1096:
        /* <DEDUP_REMOVED lines=14> */
.L_x_1099:
[----:B------:R-:W-:Y:S05]  /*d9d0*/  BSYNC B0 ;  /* 0x0000000000007941 */ /* 0x000fea0003800000 */
.L_x_1098:
[----:B------:R-:W1:Y:S01]  /*d9e0*/  LDS R95, [R95.X4+0x3900] ;  /* 0x003900005f5f7984 */ /* 0x000e620000004800 */
[----:B------:R-:W-:Y:S01]  /*d9f0*/  BSSY B0, `(.L_x_1100) ;  /* 0x0000005000007945 */ /* 0x000fe20003800000 */
[----:B0-----:R-:W-:-:S02]  /*da00*/  IADD3 R7, R122, 0x700, RZ ;  /* 0x000007007a077810 */ /* 0x001fc40007ffe0ff */
[----:B------:R-:W-:Y:S01]  /*da10*/  LEA.HI.SX32 R5, R5, R122, 0x1b ;  /* 0x0000007a05057211 */ /* 0x000fe200078fdaff */
[----:B------:R-:W-:Y:S05]  /*da20*/  @!P0 BRA `(.L_x_1101) ;  /* 0x0000001000008947 */ /* 0x000fea0003800000 */
[----:B-1----:R0:W-:Y:S02]  /*da30*/  RED.E.ADD.F32.FTZ.RN.STRONG.GPU [R2.64+-0x2800], R95 ;  /* 0xffd8005f0200798e */ /* 0x0021e4000c10e7a0 */
.L_x_1101:
[----:B------:R-:W-:Y:S05]  /*da40*/  BSYNC B0 ;  /* 0x0000000000007941 */ /* 0x000fea0003800000 */
.L_x_1100:
[----:B------:R-:W2:Y:S01]  /*da50*/  LDS R5, [R5.X4+0x3b00] ;  /* 0x003b000005057984 */ /* 0x000ea20000004800 */
[----:B------:R-:W-:Y:S01]  /*da60*/  BSSY B0, `(.L_x_1102) ;  /* 0x0000005000007945 */ /* 0x000fe20003800000 */
[----:B01----:R-:W-:Y:S02]  /*da70*/  IADD3 R95, R122, 0x780, RZ ;  /* 0x000007807a5f7810 */ /* 0x003fe40007ffe0ff */
[----:B------:R-:W-:Y:S01]  /*da80*/  LEA.HI.SX32 R7, R7, R122, 0x1b ;  /* 0x0000007a07077211 */ /* 0x000fe200078fdaff */
[----:B------:R-:W-:Y:S05]  /*da90*/  @!P1 BRA `(.L_x_1103) ;  /* 0x0000001000009947 */ /* 0x000fea0003800000 */
[----:B--2---:R0:W-:Y:S02]  /*daa0*/  RED.E.ADD.F32.FTZ.RN.STRONG.GPU [R2.64+-0x2600], R5 ;  /* 0xffda00050200798e */ /* 0x0041e4000c10e7a0 */
.L_x_1103:
[----:B------:R-:W-:Y:S05]  /*dab0*/  BSYNC B0 ;  /* 0x0000000000007941 */ /* 0x000fea0003800000 */
.L_x_1102:
[----:B------:R-:W1:Y:S01]  /*dac0*/  LDS R7, [R7.X4+0x3d00] ;  /* 0x003d000007077984 */ /* 0x000e620000004800 */
[----:B------:R-:W-:Y:S01]  /*dad0*/  BSSY B0, `(.L_x_1104) ;  /* 0x0000005000007945 */ /* 0x000fe20003800000 */
[----:B0-2---:R-:W-:Y:S02]  /*dae0*/  IADD3 R5, R122, 0x800, RZ ;  /* 0x000008007a057810 */ /* 0x005fe40007ffe0ff */
[----:B------:R-:W-:Y:S01]  /*daf0*/  LEA.HI.SX32 R95, R95, R122, 0x1b ;  /* 0x0000007a5f5f7211 */ /* 0x000fe200078fdaff */
[----:B------:R-:W-:Y:S05]  /*db00*/  @!P2 BRA `(.L_x_1105) ;  /* 0x000000100000a947 */ /* 0x000fea0003800000 */
[----:B-1----:R0:W-:Y:S02]  /*db10*/  RED.E.ADD.F32.FTZ.RN.STRONG.GPU [R2.64+-0x2400], R7 ;  /* 0xffdc00070200798e */ /* 0x0021e4000c10e7a0 */
.L_x_1105:
[----:B------:R-:W-:Y:S05]  /*db20*/  BSYNC B0 ;  /* 0x0000000000007941 */ /* 0x000fea0003800000 */
.L_x_1104:
[----:B------:R-:W2:Y:S01]  /*db30*/  LDS R95, [R95.X4+0x3f00] ;  /* 0x003f00005f5f7984 */ /* 0x000ea20000004800 */
[----:B------:R-:W-:Y:S01]  /*db40*/  BSSY B0, `(.L_x_1106) ;  /* 0x0000005000007945 */ /* 0x000fe20003800000 */
[----:B01----:R-:W-:-:S02]  /*db50*/  IADD3 R7, R122, 0x880, RZ ;  /* 0x000008807a077810 */ /* 0x003fc40007ffe0ff */
[----:B------:R-:W-:Y:S01]  /*db60*/  LEA.HI.SX32 R5, R5, R122, 0x1b ;  /* 0x0000007a05057211 */ /* 0x000fe200078fdaff */
[----:B------:R-:W-:Y:S05]  /*db70*/  @!P3 BRA `(.L_x_1107) ;  /* 0x000000100000b947 */ /* 0x000fea0003800000 */
[----:B--2---:R0:W-:Y:S02]  /*db80*/  RED.E.ADD.F32.FTZ.RN.STRONG.GPU [R2.64+-0x2200], R95 ;  /* 0xffde005f0200798e */ /* 0x0041e4000c10e7a0 */
.L_x_1107:
[----:B------:R-:W-:Y:S05]  /*db90*/  BSYNC B0 ;  /* 0x0000000000007941 */ /* 0x000fea0003800000 */
.L_x_1106:
[----:B------:R-:W1:Y:S01]  /*dba0*/  LDS R5, [R5.X4+0x4100] ;  /* 0x0041000005057984 */ /* 0x000e620000004800 */
[----:B------:R-:W-:Y:S01]  /*dbb0*/  BSSY B0, `(.L_x_1108) ;  /* 0x0000004000007945 */ /* 0x000fe20003800000 */
[----:B------:R-:W-:Y:S01]  /*dbc0*/  LEA.HI.SX32 R7, R7, R122, 0x1b ;  /* 0x0000007a07077211 */ /* 0x000fe200078fdaff */
[----:B------:R-:W-:Y:S05]  /*dbd0*/  @!P4 BRA `(.L_x_1109) ;  /* 0x000000100000c947 */ /* 0x000fea0003800000 */
[----:B-1----:R1:W-:Y:S02]  /*dbe0*/  RED.E.ADD.F32.FTZ.RN.STRONG.GPU [R2.64+-0x2000], R5 ;  /* 0xffe000050200798e */ /* 0x0023e4000c10e7a0 */
.L_x_1109:
[----:B------:R-:W-:Y:S05]  /*dbf0*/  BSYNC B0 ;  /* 0x0000000000007941 */ /* 0x000fea0003800000 */
.L_x_1108:
[----:B------:R-:W3:Y:S01]  /*dc00*/  LDS R7, [R7.X4+0x4300] ;  /* 0x0043000007077984 */ /* 0x000ee20000004800 */
[----:B------:R-:W-:Y:S01]  /*dc10*/  BSSY B0, `(.L_x_1110) ;  /* 0x0000005000007945 */ /* 0x000fe20003800000 */
[C---:B-1----:R-:W-:Y:S02]  /*dc20*/  IADD3 R5, R122.reuse, 0x900, RZ ;  /* 0x000009007a057810 */ /* 0x042fe40007ffe0ff */
[----:B0-2---:R-:W-:Y:S01]  /*dc30*/  IADD3 R95, R122, 0x980, RZ ;  /* 0x000009807a5f7810 */ /* 0x005fe20007ffe0ff */
[----:B------:R-:W-:Y:S05]  /*dc40*/  @!P5 BRA `(.L_x_1111) ;  /* 0x000000100000d947 */ /* 0x000fea0003800000 */
[----:B---3--:R0:W-:Y:S02]  /*dc50*/  RED.E.ADD.F32.FTZ.RN.STRONG.GPU [R2.64+-0x1e00], R7 ;  /* 0xffe200070200798e */ /* 0x0081e4000c10e7a0 */
.L_x_1111:
[----:B------:R-:W-:Y:S05]  /*dc60*/  BSYNC B0 ;  /* 0x0000000000007941 */ /* 0x000fea0003800000 */
.L_x_1110:
        /* <DEDUP_REMOVED lines=14> */
.L_x_1113:
[----:B------:R-:W-:Y:S05]  /*dd50*/  BSYNC B0 ;  /* 0x0000000000007941 */ /* 0x000fea0003800000 */
.L_x_1112:
[----:B------:R-:W1:Y:S01]  /*dd60*/  LDS R95, [R95.X4+0x4700] ;  /* 0x004700005f5f7984 */ /* 0x000e620000004800 */
[----:B------:R-:W-:Y:S01]  /*dd70*/  BSSY B0, `(.L_x_1114) ;  /* 0x0000005000007945 */ /* 0x000fe20003800000 */
[----:B0-----:R-:W-:Y:S02]  /*dd80*/  IADD3 R5, R122, 0xa80, RZ ;  /* 0x00000a807a057810 */ /* 0x001fe40007ffe0ff */
[----:B------:R-:W-:Y:S01]  /*dd90*/  LEA.HI.SX32 R7, R7, R122, 0x1b ;  /* 0x0000007a07077211 */ /* 0x000fe200078fdaff */
[----:B------:R-:W-:Y:S05]  /*dda0*/  @!P0 BRA `(.L_x_1115) ;  /* 0x0000001000008947 */ /* 0x000fea0003800000 */
[----:B-1----:R0:W-:Y:S02]  /*ddb0*/  RED.E.ADD.F32.FTZ.RN.STRONG.GPU [R2.64+-0x1a00], R95 ;  /* 0xffe6005f0200798e */ /* 0x0021e4000c10e7a0 */
.L_x_1115:
[----:B------:R-:W-:Y:S05]  /*ddc0*/  BSYNC B0 ;  /* 0x0000000000007941 */ /* 0x000fea0003800000 */
.L_x_1114:
[----:B------:R-:W2:Y:S01]  /*ddd0*/  LDS R7, [R7.X4+0x4900] ;  /* 0x0049000007077984 */ /* 0x000ea20000004800 */
[----:B------:R-:W-:Y:S01]  /*dde0*/  BSSY B0, `(.L_x_1116) ;  /* 0x0000005000007945 */ /* 0x000fe20003800000 */
[----:B01----:R-:W-:-:S02]  /*ddf0*/  IADD3 R95, R122, 0xb00, RZ ;  /* 0x00000b007a5f7810 */ /* 0x003fc40007ffe0ff */
[----:B------:R-:W-:Y:S01]  /*de00*/  LEA.HI.SX32 R5, R5, R122, 0x1b ;  /* 0x0000007a05057211 */ /* 0x000fe200078fdaff */
[----:B------:R-:W-:Y:S05]  /*de10*/  @!P1 BRA `(.L_x_1117) ;  /* 0x0000001000009947 */ /* 0x000fea0003800000 */
[----:B--2---:R0:W-:Y:S02]  /*de20*/  RED.E.ADD.F32.FTZ.RN.STRONG.GPU [R2.64+-0x1800], R7 ;  /* 0xffe800070200798e */ /* 0x0041e4000c10e7a0 */
.L_x_1117:
[----:B------:R-:W-:Y:S05]  /*de30*/  BSYNC B0 ;  /* 0x0000000000007941 */ /* 0x000fea0003800000 */
.L_x_1116:
[----:B------:R-:W1:Y:S01]  /*de40*/  LDS R5, [R5.X4+0x4b00] ;  /* 0x004b000005057984 */ /* 0x000e620000004800 */
[----:B------:R-:W-:Y:S01]  /*de50*/  BSSY B0, `(.L_x_1118) ;  /* 0x0000005000007945 */ /* 0x000fe20003800000 */
[----:B0-2---:R-:W-:Y:S02]  /*de60*/  IADD3 R7, R122, 0xb80, RZ ;  /* 0x00000b807a077810 */ /* 0x005fe40007ffe0ff */
[----:B------:R-:W-:Y:S01]  /*de70*/  LEA.HI.SX32 R95, R95, R122, 0x1b ;  /* 0x0000007a5f5f7211 */ /* 0x000fe200078fdaff */
[----:B------:R-:W-:Y:S05]  /*de80*/  @!P2 BRA `(.L_x_1119) ;  /* 0x000000100000a947 */ /* 0x000fea0003800000 */
[----:B-1----:R0:W-:Y:S02]  /*de90*/  RED.E.ADD.F32.FTZ.RN.STRONG.GPU [R2.64+-0x1600], R5 ;  /* 0xffea00050200798e */ /* 0x0021e4000c10e7a0 */
.L_x_1119:
[----:B------:R-:W-:Y:S05]  /*dea0*/  BSYNC B0 ;  /* 0x0000000000007941 */ /* 0x000fea0003800000 */
.L_x_1118:
[----:B------:R-:W2:Y:S01]  /*deb0*/  LDS R95, [R95.X4+0x4d00] ;  /* 0x004d00005f5f7984 */ /* 0x000ea20000004800 */
[----:B------:R-:W-:Y:S01]  /*dec0*/  BSSY B0, `(.L_x_1120) ;  /* 0x0000005000007945 */ /* 0x000fe20003800000 */
[----:B01----:R-:W-:Y:S02]  /*ded0*/  IADD3 R5, R122, 0xc00, RZ ;  /* 0x00000c007a057810 */ /* 0x003fe40007ffe0ff */
[----:B------:R-:W-:Y:S01]  /*dee0*/  LEA.HI.SX32 R7, R7, R122, 0x1b ;  /* 0x0000007a07077211 */ /* 0x000fe200078fdaff */
[----:B------:R-:W-:Y:S05]  /*def0*/  @!P3 BRA `(.L_x_1121) ;  /* 0x000000100000b947 */ /* 0x000fea0003800000 */
[----:B--2---:R0:W-:Y:S02]  /*df00*/  RED.E.ADD.F32.FTZ.RN.STRONG.GPU [R2.64+-0x1400], R95 ;  /* 0xffec005f0200798e */ /* 0x0041e4000c10e7a0 */
.L_x_1121:
[----:B------:R-:W-:Y:S05]  /*df10*/  BSYNC B0 ;  /* 0x0000000000007941 */ /* 0x000fea0003800000 */
.L_x_1120:
[----:B------:R-:W1:Y:S01]  /*df20*/  LDS R7, [R7.X4+0x4f00] ;  /* 0x004f000007077984 */ /* 0x000e620000004800 */
[----:B------:R-:W-:Y:S01]  /*df30*/  BSSY B0, `(.L_x_1122) ;  /* 0x0000004000007945 */ /* 0x000fe20003800000 */
[----:B------:R-:W-:Y:S01]  /*df40*/  LEA.HI.SX32 R5, R5, R122, 0x1b ;  /* 0x0000007a05057211 */ /* 0x000fe200078fdaff */
[----:B------:R-:W-:Y:S05]  /*df50*/  @!P4 BRA `(.L_x_1123) ;  /* 0x000000100000c947 */ /* 0x000fea0003800000 */
[----:B-1----:R1:W-:Y:S02]  /*df60*/  RED.E.ADD.F32.FTZ.RN.STRONG.GPU [R2.64+-0x1200], R7 ;  /* 0xffee00070200798e */ /* 0x0023e4000c10e7a0 */
.L_x_1123:
[----:B------:R-:W-:Y:S05]  /*df70*/  BSYNC B0 ;  /* 0x0000000000007941 */ /* 0x000fea0003800000 */
.L_x_1122:
[----:B------:R-:W3:Y:S01]  /*df80*/  LDS R5, [R5.X4+0x5100] ;  /* 0x0051000005057984 */ /* 0x000ee20000004800 */
[----:B------:R-:W-:Y:S01]  /*df90*/  BSSY B0, `(.L_x_1124) ;  /* 0x0000005000007945 */ /* 0x000fe20003800000 */
[----:B-1----:R-:W-:-:S02]  /*dfa0*/  IADD3 R7, R122, 0xc80, RZ ;  /* 0x00000c807a077810 */ /* 0x002fc40007ffe0ff */
[----:B0-2---:R-:W-:Y:S01]  /*dfb0*/  IADD3 R95, R122, 0xd00, RZ ;  /* 0x00000d007a5f7810 */ /* 0x005fe20007ffe0ff */
[----:B------:R-:W-:Y:S05]  /*dfc0*/  @!P5 BRA `(.L_x_1125) ;  /* 0x000000100000d947 */ /* 0x000fea0003800000 */
[----:B---3--:R0:W-:Y:S02]  /*dfd0*/  RED.E.ADD.F32.FTZ.RN.STRONG.GPU [R2.64+-0x1000], R5 ;  /* 0xfff000050200798e */ /* 0x0081e4000c10e7a0 */
.L_x_1125:
[----:B------:R-:W-:Y:S05]  /*dfe0*/  BSYNC B0 ;  /* 0x0000000000007941 */ /* 0x000fea0003800000 */
.L_x_1124:
        /* <DEDUP_REMOVED lines=14> */
.L_x_1127:
[----:B------:R-:W-:Y:S05]  /*e0d0*/  BSYNC B0 ;  /* 0x0000000000007941 */ /* 0x000fea0003800000 */
.L_x_1126:
[----:B------:R-:W1:Y:S01]  /*e0e0*/  LDS R95, [R95.X4+0x5500] ;  /* 0x005500005f5f7984 */ /* 0x000e620000004800 */
[----:B------:R-:W-:Y:S01]  /*e0f0*/  BSSY B0, `(.L_x_1128) ;  /* 0x0000005000007945 */ /* 0x000fe20003800000 */
[----:B0-----:R-:W-:-:S02]  /*e100*/  IADD3 R7, R122, 0xe00, RZ ;  /* 0x00000e007a077810 */ /* 0x001fc40007ffe0ff */
[----:B------:R-:W-:Y:S01]  /*e110*/  LEA.HI.SX32 R5, R5, R122, 0x1b ;  /* 0x0000007a05057211 */ /* 0x000fe200078fdaff */
[----:B------:R-:W-:Y:S05]  /*e120*/  @!P0 BRA `(.L_x_1129) ;  /* 0x0000001000008947 */ /* 0x000fea0003800000 */
[----:B-1----:R0:W-:Y:S02]  /*e130*/  RED.E.ADD.F32.FTZ.RN.STRONG.GPU [R2.64+-0xc00], R95 ;  /* 0xfff4005f0200798e */ /* 0x0021e4000c10e7a0 */
.L_x_1129:
[----:B------:R-:W-:Y:S05]  /*e140*/  BSYNC B0 ;  /* 0x0000000000007941 */ /* 0x000fea0003800000 */
.L_x_1128:
[----:B------:R-:W2:Y:S01]  /*e150*/  LDS R5, [R5.X4+0x5700] ;  /* 0x0057000005057984 */ /* 0x000ea20000004800 */
[----:B------:R-:W-:Y:S01]  /*e160*/  BSSY B0, `(.L_x_1130) ;  /* 0x0000005000007945 */ /* 0x000fe20003800000 */
[----:B01----:R-:W-:Y:S02]  /*e170*/  IADD3 R95, R122, 0xe80, RZ ;  /* 0x00000e807a5f7810 */ /* 0x003fe40007ffe0ff */
[----:B------:R-:W-:Y:S01]  /*e180*/  LEA.HI.SX32 R7, R7, R122, 0x1b ;  /* 0x0000007a07077211 */ /* 0x000fe200078fdaff */
[----:B------:R-:W-:Y:S05]  /*e190*/  @!P1 BRA `(.L_x_1131) ;  /* 0x0000001000009947 */ /* 0x000fea0003800000 */
[----:B--2---:R0:W-:Y:S02]  /*e1a0*/  RED.E.ADD.F32.FTZ.RN.STRONG.GPU [R2.64+-0xa00], R5 ;  /* 0xfff600050200798e */ /* 0x0041e4000c10e7a0 */
.L_x_1131:
[----:B------:R-:W-:Y:S05]  /*e1b0*/  BSYNC B0 ;  /* 0x0000000000007941 */ /* 0x000fea0003800000 */
.L_x_1130:
[----:B------:R-:W1:Y:S01]  /*e1c0*/  LDS R7, [R7.X4+0x5900] ;  /* 0x0059000007077984 */ /* 0x000e620000004800 */
[----:B------:R-:W-:Y:S01]  /*e1d0*/  BSSY B0, `(.L_x_1132) ;  /* 0x0000005000007945 */ /* 0x000fe20003800000 */
[----:B0-2---:R-:W-:Y:S02]  /*e1e0*/  IADD3 R5, R122, 0xf00, RZ ;  /* 0x00000f007a057810 */ /* 0x005fe40007ffe0ff */
[----:B------:R-:W-:Y:S01]  /*e1f0*/  LEA.HI.SX32 R95, R95, R122, 0x1b ;  /* 0x0000007a5f5f7211 */ /* 0x000fe200078fdaff */
[----:B------:R-:W-:Y:S05]  /*e200*/  @!P2 BRA `(.L_x_1133) ;  /* 0x000000100000a947 */ /* 0x000fea0003800000 */
[----:B-1----:R0:W-:Y:S02]  /*e210*/  RED.E.ADD.F32.FTZ.RN.STRONG.GPU [R2.64+-0x800], R7 ;  /* 0xfff800070200798e */ /* 0x0021e4000c10e7a0 */
.L_x_1133:
[----:B------:R-:W-:Y:S05]  /*e220*/  BSYNC B0 ;  /* 0x0000000000007941 */ /* 0x000fea0003800000 */
.L_x_1132:
[----:B------:R-:W2:Y:S01]  /*e230*/  LDS R95, [R95.X4+0x5b00] ;  /* 0x005b00005f5f7984 */ /* 0x000ea20000004800 */
[----:B------:R-:W-:Y:S01]  /*e240*/  BSSY B0, `(.L_x_1134) ;  /* 0x0000005000007945 */ /* 0x000fe20003800000 */
[----:B01----:R-:W-:-:S02]  /*e250*/  IADD3 R7, R122, 0xf80, RZ ;  /* 0x00000f807a077810 */ /* 0x003fc40007ffe0ff */
[----:B------:R-:W-:Y:S01]  /*e260*/  LEA.HI.SX32 R5, R5, R122, 0x1b ;  /* 0x0000007a05057211 */ /* 0x000fe200078fdaff */
[----:B------:R-:W-:Y:S05]  /*e270*/  @!P3 BRA `(.L_x_1135) ;  /* 0x000000100000b947 */ /* 0x000fea0003800000 */
[----:B--2---:R0:W-:Y:S02]  /*e280*/  RED.E.ADD.F32.FTZ.RN.STRONG.GPU [R2.64+-0x600], R95 ;  /* 0xfffa005f0200798e */ /* 0x0041e4000c10e7a0 */
.L_x_1135:
[----:B------:R-:W-:Y:S05]  /*e290*/  BSYNC B0 ;  /* 0x0000000000007941 */ /* 0x000fea0003800000 */
.L_x_1134:
[----:B------:R-:W1:Y:S01]  /*e2a0*/  LDS R5, [R5.X4+0x5d00] ;  /* 0x005d000005057984 */ /* 0x000e620000004800 */
[----:B------:R-:W-:Y:S01]  /*e2b0*/  BSSY B0, `(.L_x_1136) ;  /* 0x0000004000007945 */ /* 0x000fe20003800000 */
[----:B------:R-:W-:Y:S01]  /*e2c0*/  LEA.HI.SX32 R7, R7, R122, 0x1b ;  /* 0x0000007a07077211 */ /* 0x000fe200078fdaff */
[----:B------:R-:W-:Y:S05]  /*e2d0*/  @!P4 BRA `(.L_x_1137) ;  /* 0x000000100000c947 */ /* 0x000fea0003800000 */
[----:B-1----:R1:W-:Y:S02]  /*e2e0*/  RED.E.ADD.F32.FTZ.RN.STRONG.GPU [R2.64+-0x400], R5 ;  /* 0xfffc00050200798e */ /* 0x0023e4000c10e7a0 */
.L_x_1137:
[----:B------:R-:W-:Y:S05]  /*e2f0*/  BSYNC B0 ;  /* 0x0000000000007941 */ /* 0x000fea0003800000 */
.L_x_1136:
[----:B------:R-:W3:Y:S01]  /*e300*/  LDS R7, [R7.X4+0x5f00] ;  /* 0x005f000007077984 */ /* 0x000ee20000004800 */
[----:B------:R-:W-:Y:S01]  /*e310*/  BSSY B0, `(.L_x_1138) ;  /* 0x0000003000007945 */ /* 0x000fe20003800000 */
[----:B------:R-:W-:Y:S05]  /*e320*/  @!P5 BRA `(.L_x_1139) ;  /* 0x000000100000d947 */ /* 0x000fea0003800000 */
[----:B---3--:R3:W-:Y:S02]  /*e330*/  RED.E.ADD.F32.FTZ.RN.STRONG.GPU [R2.64+-0x200], R7 ;  /* 0xfffe00070200798e */ /* 0x0087e4000c10e7a0 */
.L_x_1139:
[----:B------:R-:W-:Y:S05]  /*e340*/  BSYNC B0 ;  /* 0x0000000000007941 */ /* 0x000fea0003800000 */
.L_x_1138:
        /* <DEDUP_REMOVED lines=10> */
[-C--:B------:R-:W-:Y:S01]  /*e3f0*/  FFMA.FTZ R178, R74, R11.reuse, R178 ;  /* 0x0000000b4ab27223 */ /* 0x080fe200000100b2 */
[----:B------:R-:W-:Y:S01]  /*e400*/  ISETP.NE.AND P1, PT, R121, RZ, PT ;  /* 0x000000ff7900720c */ /* 0x000fe20003f25270 */
[----:B------:R-:W3:Y:S01]  /*e410*/  SHFL.DOWN PT, R3, R33, 0x1, 0x1f ;  /* 0x08201f0021037f89 */ /* 0x000ee200000e0000 */
[----:B------:R-:W-:Y:S01]  /*e420*/  FFMA.FTZ R224, R109, R11, R224 ;  /* 0x0000000b6de07223 */ /* 0x000fe200000100e0 */
[----:B------:R-:W-:Y:S01]  /*e430*/  ISETP.NE.AND P2, PT, R122, RZ, PT ;  /* 0x000000ff7a00720c */ /* 0x000fe20003f45270 */
[----:B------:R-:W-:Y:S01]  /*e440*/  FMUL.FTZ R29, R29, R147 ;  /* 0x000000931d1d7220 */ /* 0x000fe20000410000 */
        /* <DEDUP_REMOVED lines=91> */
[----:B------:R-:W-:Y:S02]  /*ea00*/  FADD.FTZ R101, R34, R101 ;  /* 0x0000006522657221 */ /* 0x000fe40000010000 */
[----:B------:R-:W-:Y:S02]  /*ea10*/  FFMA.FTZ R219, R104, R35, R219 ;  /* 0x0000002368db7223 */ /* 0x000fe400000100db */
[----:B------:R-:W-:Y:S02]  /*ea20*/  FADD.FTZ R215, R20, R215 ;  /* 0x000000d714d77221 */ /* 0x000fe40000010000 */
[----:B------:R-:W-:-:S02]  /*ea30*/  FADD.FTZ R208, R21, R208 ;  /* 0x000000d015d07221 */ /* 0x000fc40000010000 */
[----:B------:R-:W-:Y:S02]  /*ea40*/  FFMA.FTZ R220, R105, R41, R220 ;  /* 0x0000002969dc7223 */ /* 0x000fe400000100dc */
[----:B------:R-:W-:Y:S02]  /*ea50*/  FFMA.FTZ R221, R106, R10, R221 ;  /* 0x0000000a6add7223 */ /* 0x000fe400000100dd */
[----:B------:R-:W-:Y:S02]  /*ea60*/  FADD.FTZ R207, R186, R207 ;  /* 0x000000cfbacf7221 */ /* 0x000fe40000010000 */
[----:B------:R-:W-:Y:S02]  /*ea70*/  FFMA.FTZ R222, R107, R12, R222 ;  /* 0x0000000c6bde7223 */ /* 0x000fe400000100de */
[----:B------:R-:W-:Y:S02]  /*ea80*/  FADD.FTZ R206, R19, R206 ;  /* 0x000000ce13ce7221 */ /* 0x000fe40000010000 */
[----:B------:R-:W-:-:S02]  /*ea90*/  FADD.FTZ R205, R182, R205 ;  /* 0x000000cdb6cd7221 */ /* 0x000fc40000010000 */
[----:B------:R-:W-:Y:S02]  /*eaa0*/  FFMA.FTZ R223, R108, R14, R223 ;  /* 0x0000000e6cdf7223 */ /* 0x000fe400000100df */
[----:B------:R-:W-:Y:S02]  /*eab0*/  FADD.FTZ R204, R75, R204 ;  /* 0x000000cc4bcc7221 */ /* 0x000fe40000010000 */
[----:B------:R-:W-:Y:S02]  /*eac0*/  FADD.FTZ R203, R178, R203 ;  /* 0x000000cbb2cb7221 */ /* 0x000fe40000010000 */
[----:B------:R-:W-:Y:S02]  /*ead0*/  FADD.FTZ R202, R13, R202 ;  /* 0x000000ca0dca7221 */ /* 0x000fe40000010000 */
[----:B------:R-:W-:Y:S02]  /*eae0*/  FFMA.FTZ R226, R111, R27, R226 ;  /* 0x0000001b6fe27223 */ /* 0x000fe400000100e2 */
[----:B------:R-:W-:-:S02]  /*eaf0*/  FADD.FTZ R201, R70, R201 ;  /* 0x000000c946c97221 */ /* 0x000fc40000010000 */
[----:B------:R-:W-:Y:S02]  /*eb00*/  FADD.FTZ R200, R29, R200 ;  /* 0x000000c81dc87221 */ /* 0x000fe40000010000 */
[----:B------:R-:W-:Y:S02]  /*eb10*/  FFMA.FTZ R228, R113, R37, R228 ;  /* 0x0000002571e47223 */ /* 0x000fe400000100e4 */
[----:B------:R-:W-:Y:S02]  /*eb20*/  FADD.FTZ R199, R54, R199 ;  /* 0x000000c736c77221 */ /* 0x000fe40000010000 */
[----:B------:R-:W-:Y:S02]  /*eb30*/  FADD.FTZ R198, R43, R198 ;  /* 0x000000c62bc67221 */ /* 0x000fe40000010000 */
[----:B------:R-:W-:Y:S02]  /*eb40*/  FFMA.FTZ R230, R115, R48, R230 ;  /* 0x0000003073e67223 */ /* 0x000fe400000100e6 */
[----:B------:R-:W-:-:S02]  /*eb50*/  FADD.FTZ R197, R42, R197 ;  /* 0x000000c52ac57221 */ /* 0x000fc40000010000 */
        /* <DEDUP_REMOVED lines=32> */
.L_x_1141:
[----:B0-----:R-:W-:Y:S05]  /*ed60*/  BSYNC B0 ;  /* 0x0000000000007941 */ /* 0x001fea0003800000 */
.L_x_1140:
        /* <DEDUP_REMOVED lines=8> */
.L_x_1041:
        /* <DEDUP_REMOVED lines=83> */
.L_x_1144:
[----:B------:R-:W-:Y:S05]  /*f320*/  BSYNC B0 ;  /* 0x0000000000007941 */ /* 0x000fea0003800000 */
.L_x_1143:
        /* <DEDUP_REMOVED lines=42> */
[----:B------:R-:W-:Y:S01]  /*f5d0*/  @!P0 STG.E.U16 [R2.64+-0xf00], R15 ;  /* 0xfff1000f02008986 */ /* 0x000fe2000c101520 */
[----:B------:R-:W-:-:S03]  /*f5e0*/  ISETP.GE.AND P0, PT, R38, R41, PT ;  /* 0x000000292600720c */ /* 0x000fc60003f06270 */
[----:B------:R-:W-:Y:S01]  /*f5f0*/  @!P1 STG.E.U16 [R2.64+-0xec0], R17 ;  /* 0xfff1401102009986 */ /* 0x000fe2000c101520 */
[----:B------:R-:W-:-:S03]  /*f600*/  ISETP.GE.AND P1, PT, R40, R41, PT ;  /* 0x000000292800720c */ /* 0x000fc60003f26270 */
[----:B------:R-:W-:Y:S01]  /*f610*/  @!P2 STG.E.U16 [R2.64+-0xe80], R19 ;  /* 0xfff180130200a986 */ /* 0x000fe2000c101520 */
[----:B------:R-:W-:-:S03]  /*f620*/  ISETP.GE.AND P2, PT, R42, R41, PT ;  /* 0x000000292a00720c */ /* 0x000fc60003f46270 */
[----:B------:R0:W-:Y:S01]  /*f630*/  @!P3 STG.E.U16 [R2.64+-0xe40], R21 ;  /* 0xfff1c0150200b986 */ /* 0x0001e2000c101520 */
        /* <DEDUP_REMOVED lines=10> */
[----:B0-----:R-:W-:-:S03]  /*f6e0*/  LEA R21, R121, R0, 0x4 ;  /* 0x0000000079157211 */ /* 0x001fc600078e20ff */
[----:B------:R-:W-:Y:S04]  /*f6f0*/  @!P3 STG.E.U16 [R2.64+-0xcc0], R35 ;  /* 0xfff340230200b986 */ /* 0x000fe8000c101520 */
[----:B------:R-:W-:Y:S04]  /*f700*/  @!P4 STG.E.U16 [R2.64+-0xc80], R37 ;  /* 0xfff380250200c986 */ /* 0x000fe8000c101520 */
[----:B------:R0:W-:Y:S01]  /*f710*/  @!P5 STG.E.U16 [R2.64+-0xc40], R39 ;  /* 0xfff3c0270200d986 */ /* 0x0001e2000c101520 */
[----:B------:R-:W-:-:S04]  /*f720*/  IADD3 R0, R21, 0x1, RZ ;  /* 0x0000000115007810 */ /* 0x000fc80007ffe0ff */
[----:B------:R-:W-:Y:S02]  /*f730*/  LEA.HI.SX32 R4, R0, R21, 0x1b ;  /* 0x0000001500047211 */ /* 0x000fe400078fdaff */
        /* <DEDUP_REMOVED lines=14> */
[-C--:B------:R-:W-:Y:S02]  /*f820*/  LEA.HI.SX32 R6, R6, R21.reuse, 0x1b ;  /* 0x0000001506067211 */ /* 0x080fe400078fdaff */
[-C--:B------:R-:W-:Y:S02]  /*f830*/  LEA.HI.SX32 R7, R7, R21.reuse, 0x1b ;  /* 0x0000001507077211 */ /* 0x080fe400078fdaff */
[----:B------:R-:W-:-:S02]  /*f840*/  LEA.HI.SX32 R8, R8, R21, 0x1b ;  /* 0x0000001508087211 */ /* 0x000fc400078fdaff */
[----:B0-----:R-:W-:Y:S02]  /*f850*/  F2FP.BF16.PACK_AB R2, R200, R199 ;  /* 0x000000c7c802723e */ /* 0x001fe400000010ff */
[-C--:B------:R-:W-:Y:S02]  /*f860*/  LEA.HI.SX32 R9, R9, R21.reuse, 0x1b ;  /* 0x0000001509097211 */ /* 0x080fe400078fdaff */
[----:B------:R-:W-:Y:S02]  /*f870*/  SHF.L.U32 R4, R4, 0x1, RZ ;  /* 0x0000000104047819 */ /* 0x000fe400000006ff */
        /* <DEDUP_REMOVED lines=9> */
[----:B------:R-:W-:Y:S02]  /*f910*/  LEA.HI.SX32 R19, R19, R21, 0x1b ;  /* 0x0000001513137211 */ /* 0x000fe400078fdaff */
[----:B------:R-:W-:Y:S02]  /*f920*/  SHF.L.U32 R6, R6, 0x1, RZ ;  /* 0x0000000106067819 */ /* 0x000fe400000006ff */
[----:B------:R-:W-:Y:S02]  /*f930*/  SHF.L.U32 R7, R7, 0x1, RZ ;  /* 0x0000000107077819 */ /* 0x000fe400000006ff */
[----:B------:R-:W-:Y:S02]  /*f940*/  F2FP.BF16.PACK_AB R3, R202, R201 ;  /* 0x000000c9ca03723e */ /* 0x000fe400000010ff */
[C---:B------:R-:W-:Y:S02]  /*f950*/  PRMT R25, R2.reuse, 0x7610, R25 ;  /* 0x0000761002197816 */ /* 0x040fe40000000019 */
[----:B------:R-:W-:-:S02]  /*f960*/  PRMT R27, R2, 0x7632, R27 ;  /* 0x00007632021b7816 */ /* 0x000fc4000000001b */
[----:B------:R-:W-:Y:S02]  /*f970*/  SHF.L.U32 R8, R8, 0x1, RZ ;  /* 0x0000000108087819 */ /* 0x000fe400000006ff */
[----:B------:R-:W-:Y:S02]  /*f980*/  SHF.L.U32 R9, R9, 0x1, RZ ;  /* 0x0000000109097819 */ /* 0x000fe400000006ff */
[----:B------:R-:W-:Y:S02]  /*f990*/  F2FP.BF16.PACK_AB R2, R204, R203 ;  /* 0x000000cbcc02723e */ /* 0x000fe400000010ff */
[----:B------:R-:W-:Y:S02]  /*f9a0*/  SHF.L.U32 R10, R10, 0x1, RZ ;  /* 0x000000010a0a7819 */ /* 0x000fe400000006ff */
[----:B------:R-:W-:Y:S02]  /*f9b0*/  SHF.L.U32 R11, R11, 0x1, RZ ;  /* 0x000000010b0b7819 */ /* 0x000fe400000006ff */
[----:B------:R-:W-:-:S02]  /*f9c0*/  PRMT R29, R2, 0x7632, R29 ;  /* 0x00007632021d7816 */ /* 0x000fc4000000001d */
[----:B------:R-:W-:Y:S02]  /*f9d0*/  SHF.L.U32 R12, R12, 0x1, RZ ;  /* 0x000000010c0c7819 */ /* 0x000fe400000006ff */
[----:B------:R-:W-:Y:S02]  /*f9e0*/  SHF.L.U32 R13, R13, 0x1, RZ ;  /* 0x000000010d0d7819 */ /* 0x000fe400000006ff */
[----:B------:R-:W-:Y:S02]  /*f9f0*/  SHF.L.U32 R14, R14, 0x1, RZ ;  /* 0x000000010e0e7819 */ /* 0x000fe400000006ff */
[----:B------:R-:W-:Y:S02]  /*fa00*/  SHF.L.U32 R15, R15, 0x1, RZ ;  /* 0x000000010f0f7819 */ /* 0x000fe400000006ff */
[----:B------:R-:W-:Y:S02]  /*fa10*/  SHF.L.U32 R16, R16, 0x1, RZ ;  /* 0x0000000110107819 */ /* 0x000fe400000006ff */
[----:B------:R-:W-:-:S02]  /*fa20*/  SHF.L.U32 R17, R17, 0x1, RZ ;  /* 0x0000000111117819 */ /* 0x000fc400000006ff */
[----:B------:R-:W-:Y:S02]  /*fa30*/  SHF.L.U32 R18, R18, 0x1, RZ ;  /* 0x0000000112127819 */ /* 0x000fe400000006ff */
[----:B------:R-:W-:Y:S01]  /*fa40*/  SHF.L.U32 R19, R19, 0x1, RZ ;  /* 0x0000000113137819 */ /* 0x000fe200000006ff */
[----:B--2---:R-:W-:-:S04]  /*fa50*/  FADD.FTZ R5, R195, R5 ;  /* 0x00000005c3057221 */ /* 0x004fc80000010000 */
[----:B------:R-:W-:Y:S01]  /*fa60*/  FADD.FTZ R0, R5, R196 ;  /* 0x000000c405007221 */ /* 0x000fe20000010000 */
[----:B------:R-:W-:Y:S01]  /*fa70*/  F2FP.BF16.PACK_AB R195, R196, R195 ;  /* 0x000000c3c4c3723e */ /* 0x000fe200000010ff */
[----:B------:R-:W-:Y:S02]  /*fa80*/  BAR.SYNC.DEFER_BLOCKING 0x0 ;  /* 0x0000000000007b1d */ /* 0x000fe40000010000 */
[----:B------:R-:W-:Y:S01]  /*fa90*/  FADD.FTZ R5, R0, R197 ;  /* 0x000000c500057221 */ /* 0x000fe20000010000 */
[----:B------:R-:W-:-:S03]  /*faa0*/  F2FP.BF16.PACK_AB R197, R198, R197 ;  /* 0x000000c5c6c5723e */ /* 0x000fc600000010ff */
[----:B------:R-:W-:Y:S01]  /*fab0*/  FADD.FTZ R0, R5, R198 ;  /* 0x000000c605007221 */ /* 0x000fe20000010000 */
[----:B------:R-:W-:Y:S02]  /*fac0*/  PRMT R5, R195, 0x7632, R5 ;  /* 0x00007632c3057816 */ /* 0x000fe40000000005 */
[----:B------:R-:W-:Y:S01]  /*fad0*/  PRMT R21, R197, 0x7632, R21 ;  /* 0x00007632c5157816 */ /* 0x000fe20000000015 */
[----:B------:R-:W-:Y:S04]  /*fae0*/  STS.U16 [R119], R195 ;  /* 0x000000c377007388 */ /* 0x000fe80000000400 */
        /* <DEDUP_REMOVED lines=54> */
[----:B------:R-:W-:-:S05]  /*fe50*/  FADD.FTZ R0, R208, R101 ;  /* 0x00000065d0007221 */ /* 0x000fca0000010000 */
[----:B------:R1:W-:Y:S01]  /*fe60*/  STL [R1+0x10], R0 ;  /* 0x0000100001007387 */ /* 0x0003e20000100800 */
[----:B0-----:R-:W-:Y:S01]  /*fe70*/  ISETP.GE.AND P0, PT, R120, R27, PT ;  /* 0x0000001b7800720c */ /* 0x001fe20003f06270 */
[----:B------:R-:W-:Y:S01]  /*fe80*/  UIADD3 UR7, UR9, UR38, URZ ;  /* 0x0000002609077290 */ /* 0x000fe2000fffe03f */
[----:B------:R-:W-:Y:S11]  /*fe90*/  BSSY B0, `(.L_x_1145) ;  /* 0x0000010000007945 */ /* 0x000ff60003800000 */
        /* <DEDUP_REMOVED lines=15> */
.L_x_1146:
[----:B-1----:R-:W-:Y:S05]  /*ff90*/  BSYNC B0 ;  /* 0x0000000000007941 */ /* 0x002fea0003800000 */
.L_x_1145:
        /* <DEDUP_REMOVED lines=21> */
[----:B0-----:R-:W-:Y:S01]  /*100f0*/  MOV R4, UR8 ;  /* 0x0000000800047c02 */ /* 0x001fe20008000f00 */
        /* <DEDUP_REMOVED lines=39> */
.L_x_1035:
        /* <DEDUP_REMOVED lines=35> */
.L_x_1149:
[----:B-1----:R-:W-:Y:S05]  /*105a0*/  BSYNC B0 ;  /* 0x0000000000007941 */ /* 0x002fea0003800000 */
.L_x_1148:
        /* <DEDUP_REMOVED lines=34> */
.L_x_1151:
[----:B------:R-:W3:Y:S02]  /*107d0*/  S2R R11, SR_TID.X ;  /* 0x00000000000b7919 */ /* 0x000ee40000002100 */
.L_x_1152:
[----:B-1----:R-:W-:Y:S05]  /*107e0*/  BSYNC B0 ;  /* 0x0000000000007941 */ /* 0x002fea0003800000 */
.L_x_1150:
        /* <DEDUP_REMOVED lines=12> */
.L_x_1153:
        /* <DEDUP_REMOVED lines=32> */
.L_x_1046:
[----:B------:R-:W-:Y:S01]  /*10ab0*/  HFMA2.MMA R65, -RZ, RZ, 0, 5.9604644775390625e-08 ;  /* 0x00000001ff417435 */ /* 0x000fe200000001ff */
[----:B------:R-:W-:-:S02]  /*10ac0*/  MOV R71, R68 ;  /* 0x0000004400477202 */ /* 0x000fc40000000f00 */
[----:B------:R-:W-:Y:S02]  /*10ad0*/  MOV R213, RZ ;  /* 0x000000ff00d57202 */ /* 0x000fe40000000f00 */
[----:B------:R-:W-:Y:S02]  /*10ae0*/  MOV R212, 0xffffffff ;  /* 0xffffffff00d47802 */ /* 0x000fe40000000f00 */
[----:B------:R-:W-:Y:S02]  /*10af0*/  MOV R64, 0x10b10 ;  /* 0x00010b1000407802 */ /* 0x000fe40000000f00 */
[----:B------:R-:W-:Y:S05]  /*10b00*/  CALL.REL.NOINC `($__internal_29_$__cuda_sm70_shflsync_up) ;  /* 0x00001de000007944 */ /* 0x000fea0003c00000 */
[----:B-1----:R-:W-:Y:S01]  /*10b10*/  MOV R66, R71 ;  /* 0x0000004700427202 */ /* 0x002fe20000000f00 */
[----:B------:R-:W-:Y:S05]  /*10b20*/  BRA `(.L_x_1154) ;  /* 0xffff7c8000007947 */ /* 0x000fea000383ffff */
.L_x_1047:
[----:B------:R-:W-:Y:S01]  /*10b30*/  HFMA2.MMA R65, -RZ, RZ, 0, 5.9604644775390625e-08 ;  /* 0x00000001ff417435 */ /* 0x000fe200000001ff */
[----:B------:R-:W-:Y:S02]  /*10b40*/  MOV R71, R69 ;  /* 0x0000004500477202 */ /* 0x000fe40000000f00 */
[----:B------:R-:W-:Y:S02]  /*10b50*/  MOV R213, RZ ;  /* 0x000000ff00d57202 */ /* 0x000fe40000000f00 */
[----:B------:R-:W-:-:S02]  /*10b60*/  MOV R212, 0xffffffff ;  /* 0xffffffff00d47802 */ /* 0x000fc40000000f00 */
[----:B------:R-:W-:Y:S02]  /*10b70*/  MOV R64, 0x10b90 ;  /* 0x00010b9000407802 */ /* 0x000fe40000000f00 */
[----:B01----:R-:W-:Y:S05]  /*10b80*/  CALL.REL.NOINC `($__internal_29_$__cuda_sm70_shflsync_up) ;  /* 0x00001d6000007944 */ /* 0x003fea0003c00000 */
[----:B------:R-:W-:Y:S01]  /*10b90*/  HFMA2.MMA R65, -RZ, RZ, 0, 5.9604644775390625e-08 ;  /* 0x00000001ff417435 */ /* 0x000fe200000001ff */
[----:B-1----:R-:W-:Y:S02]  /*10ba0*/  MOV R67, R71 ;  /* 0x0000004700437202 */ /* 0x002fe40000000f00 */
[----:B------:R-:W-:Y:S02]  /*10bb0*/  MOV R71, R211 ;  /* 0x000000d300477202 */ /* 0x000fe40000000f00 */
[----:B------:R-:W-:Y:S02]  /*10bc0*/  MOV R213, RZ ;  /* 0x000000ff00d57202 */ /* 0x000fe40000000f00 */
[----:B------:R-:W-:Y:S02]  /*10bd0*/  MOV R212, 0xffffffff ;  /* 0xffffffff00d47802 */ /* 0x000fe40000000f00 */
[----:B------:R-:W-:Y:S02]  /*10be0*/  MOV R64, 0x10c00 ;  /* 0x00010c0000407802 */ /* 0x000fe40000000f00 */
[----:B------:R-:W-:Y:S05]  /*10bf0*/  CALL.REL.NOINC `($__internal_29_$__cuda_sm70_shflsync_up) ;  /* 0x00001cf000007944 */ /* 0x000fea0003c00000 */
[----:B------:R-:W-:Y:S01]  /*10c00*/  HFMA2.MMA R65, -RZ, RZ, 0, 5.9604644775390625e-08 ;  /* 0x00000001ff417435 */ /* 0x000fe200000001ff */
[----:B-1----:R-:W-:-:S02]  /*10c10*/  MOV R70, R71 ;  /* 0x0000004700467202 */ /* 0x002fc40000000f00 */
[----:B------:R-:W-:Y:S02]  /*10c20*/  MOV R71, R210 ;  /* 0x000000d200477202 */ /* 0x000fe40000000f00 */
[----:B------:R-:W-:Y:S02]  /*10c30*/  MOV R213, RZ ;  /* 0x000000ff00d57202 */ /* 0x000fe40000000f00 */
[----:B------:R-:W-:Y:S02]  /*10c40*/  MOV R212, 0xffffffff ;  /* 0xffffffff00d47802 */ /* 0x000fe40000000f00 */
[----:B------:R-:W-:Y:S02]  /*10c50*/  MOV R64, 0x10c70 ;  /* 0x00010c7000407802 */ /* 0x000fe40000000f00 */
[----:B------:R-:W-:Y:S05]  /*10c60*/  CALL.REL.NOINC `($__internal_29_$__cuda_sm70_shflsync_up) ;  /* 0x00001c8000007944 */ /* 0x000fea0003c00000 */
[-C--:B------:R-:W-:Y:S01]  /*10c70*/  FMUL.FTZ R64, R69, R66.reuse ;  /* 0x0000004245407220 */ /* 0x080fe20000410000 */
[----:B------:R-:W-:Y:S01]  /*10c80*/  ISETP.GE.AND P0, PT, R121, 0x1, PT ;  /* 0x000000017900780c */ /* 0x000fe20003f06270 */
[-C--:B------:R-:W-:Y:S01]  /*10c90*/  FMUL.FTZ R65, R69, R67.reuse ;  /* 0x0000004345417220 */ /* 0x080fe20000410000 */
[----:B------:R-:W-:Y:S01]  /*10ca0*/  MOV R213, RZ ;  /* 0x000000ff00d57202 */ /* 0x000fe20000000f00 */
[C---:B------:R-:W-:Y:S01]  /*10cb0*/  FFMA.FTZ R64, R68.reuse, R67, R64 ;  /* 0x0000004344407223 */ /* 0x040fe20000010040 */
[----:B------:R-:W-:Y:S01]  /*10cc0*/  MOV R212, 0xffffffff ;  /* 0xffffffff00d47802 */ /* 0x000fe20000000f00 */
[----:B------:R-:W-:-:S02]  /*10cd0*/  FFMA.FTZ R65, R68, R66, -R65 ;  /* 0x0000004244417223 */ /* 0x000fc40000010841 */
[C---:B------:R-:W-:Y:S02]  /*10ce0*/  FMUL.FTZ R67, R69.reuse, R70 ;  /* 0x0000004645437220 */ /* 0x040fe40000410000 */
[CC--:B-1----:R-:W-:Y:S01]  /*10cf0*/  FMUL.FTZ R66, R69.reuse, R71.reuse ;  /* 0x0000004745427220 */ /* 0x0c2fe20000410000 */
[----:B------:R-:W-:Y:S01]  /*10d00*/  FSEL R69, R69, R64, !P0 ;  /* 0x0000004045457208 */ /* 0x000fe20004000000 */
[C---:B------:R-:W-:Y:S01]  /*10d10*/  FFMA.FTZ R71, R68.reuse, R71, R67 ;  /* 0x0000004744477223 */ /* 0x040fe20000010043 */
[----:B------:R-:W-:Y:S01]  /*10d20*/  MOV R64, 0x10dc0 ;  /* 0x00010dc000407802 */ /* 0x000fe20000000f00 */
[C---:B------:R-:W-:Y:S01]  /*10d30*/  FFMA.FTZ R66, R68.reuse, R70, -R66 ;  /* 0x0000004644427223 */ /* 0x040fe20000010842 */
[----:B------:R-:W-:Y:S01]  /*10d40*/  FSEL R68, R68, R65, !P0 ;  /* 0x0000004144447208 */ /* 0x000fe20004000000 */
[----:B------:R-:W-:Y:S01]  /*10d50*/  FADD.FTZ R71, R210, R71 ;  /* 0x00000047d2477221 */ /* 0x000fe20000010000 */
[----:B------:R-:W-:Y:S01]  /*10d60*/  HFMA2.MMA R65, -RZ, RZ, 0, 1.1920928955078125e-07 ;  /* 0x00000002ff417435 */ /* 0x000fe200000001ff */
[----:B------:R-:W-:-:S03]  /*10d70*/  FADD.FTZ R66, R211, R66 ;  /* 0x00000042d3427221 */ /* 0x000fc60000010000 */
[----:B------:R-:W-:Y:S02]  /*10d80*/  FSEL R210, R210, R71, !P0 ;  /* 0x00000047d2d27208 */ /* 0x000fe40004000000 */
[----:B------:R-:W-:Y:S02]  /*10d90*/  FSEL R211, R211, R66, !P0 ;  /* 0x00000042d3d37208 */ /* 0x000fe40004000000 */
[----:B------:R-:W-:Y:S02]  /*10da0*/  MOV R71, R68 ;  /* 0x0000004400477202 */ /* 0x000fe40000000f00 */
[----:B------:R-:W-:Y:S05]  /*10db0*/  CALL.REL.NOINC `($__internal_29_$__cuda_sm70_shflsync_up) ;  /* 0x00001b3000007944 */ /* 0x000fea0003c00000 */
[----:B------:R-:W-:Y:S01]  /*10dc0*/  HFMA2.MMA R65, -RZ, RZ, 0, 1.1920928955078125e-07 ;  /* 0x00000002ff417435 */ /* 0x000fe200000001ff */
[----:B-1----:R-:W-:Y:S02]  /*10dd0*/  MOV R66, R71 ;  /* 0x0000004700427202 */ /* 0x002fe40000000f00 */
[----:B------:R-:W-:Y:S02]  /*10de0*/  MOV R71, R69 ;  /* 0x0000004500477202 */ /* 0x000fe40000000f00 */
[----:B------:R-:W-:Y:S02]  /*10df0*/  MOV R213, RZ ;  /* 0x000000ff00d57202 */ /* 0x000fe40000000f00 */
[----:B------:R-:W-:-:S02]  /*10e00*/  MOV R212, 0xffffffff ;  /* 0xffffffff00d47802 */ /* 0x000fc40000000f00 */
[----:B------:R-:W-:Y:S02]  /*10e10*/  MOV R64, 0x10e30 ;  /* 0x00010e3000407802 */ /* 0x000fe40000000f00 */
[----:B------:R-:W-:Y:S05]  /*10e20*/  CALL.REL.NOINC `($__internal_29_$__cuda_sm70_shflsync_up) ;  /* 0x00001ac000007944 */ /* 0x000fea0003c00000 */
[----:B------:R-:W-:Y:S01]  /*10e30*/  HFMA2.MMA R65, -RZ, RZ, 0, 1.1920928955078125e-07 ;  /* 0x00000002ff417435 */ /* 0x000fe200000001ff */
[----:B-1----:R-:W-:Y:S02]  /*10e40*/  MOV R67, R71 ;  /* 0x0000004700437202 */ /* 0x002fe40000000f00 */
[----:B------:R-:W-:Y:S02]  /*10e50*/  MOV R71, R211 ;  /* 0x000000d300477202 */ /* 0x000fe40000000f00 */
[----:B------:R-:W-:Y:S02]  /*10e60*/  MOV R213, RZ ;  /* 0x000000ff00d57202 */ /* 0x000fe40000000f00 */
[----:B------:R-:W-:Y:S02]  /*10e70*/  MOV R212, 0xffffffff ;  /* 0xffffffff00d47802 */ /* 0x000fe40000000f00 */
[----:B------:R-:W-:Y:S02]  /*10e80*/  MOV R64, 0x10ea0 ;  /* 0x00010ea000407802 */ /* 0x000fe40000000f00 */
[----:B------:R-:W-:Y:S05]  /*10e90*/  CALL.REL.NOINC `($__internal_29_$__cuda_sm70_shflsync_up) ;  /* 0x00001a5000007944 */ /* 0x000fea0003c00000 */
[----:B------:R-:W-:Y:S01]  /*10ea0*/  HFMA2.MMA R65, -RZ, RZ, 0, 1.1920928955078125e-07 ;  /* 0x00000002ff417435 */ /* 0x000fe200000001ff */
[----:B-1----:R-:W-:-:S02]  /*10eb0*/  MOV R70, R71 ;  /* 0x0000004700467202 */ /* 0x002fc40000000f00 */
[----:B------:R-:W-:Y:S02]  /*10ec0*/  MOV R71, R210 ;  /* 0x000000d200477202 */ /* 0x000fe40000000f00 */
[----:B------:R-:W-:Y:S02]  /*10ed0*/  MOV R213, RZ ;  /* 0x000000ff00d57202 */ /* 0x000fe40000000f00 */
[----:B------:R-:W-:Y:S02]  /*10ee0*/  MOV R212, 0xffffffff ;  /* 0xffffffff00d47802 */ /* 0x000fe40000000f00 */
[----:B------:R-:W-:Y:S02]  /*10ef0*/  MOV R64, 0x10f10 ;  /* 0x00010f1000407802 */ /* 0x000fe40000000f00 */
[----:B------:R-:W-:Y:S05]  /*10f00*/  CALL.REL.NOINC `($__internal_29_$__cuda_sm70_shflsync_up) ;  /* 0x000019e000007944 */ /* 0x000fea0003c00000 */
[----:B-1----:R-:W-:Y:S01]  /*10f10*/  FMUL.FTZ R64, R69, R71 ;  /* 0x0000004745407220 */ /* 0x002fe20000410000 */
[----:B------:R-:W-:Y:S01]  /*10f20*/  ISETP.GE.AND P0, PT, R121, 0x2, PT ;  /* 0x000000027900780c */ /* 0x000fe20003f06270 */
[CC--:B------:R-:W-:Y:S01]  /*10f30*/  FMUL.FTZ R65, R70.reuse, R69.reuse ;  /* 0x0000004546417220 */ /* 0x0c0fe20000410000 */
[----:B------:R-:W-:Y:S01]  /*10f40*/  MOV R213, RZ ;  /* 0x000000ff00d57202 */ /* 0x000fe20000000f00 */
[----:B------:R-:W-:Y:S01]  /*10f50*/  FFMA.FTZ R64, R70, R68, -R64 ;  /* 0x0000004446407223 */ /* 0x000fe20000010840 */
[----:B------:R-:W-:Y:S01]  /*10f60*/  MOV R212, 0xffffffff ;  /* 0xffffffff00d47802 */ /* 0x000fe20000000f00 */
[----:B------:R-:W-:-:S02]  /*10f70*/  FMUL.FTZ R70, R66, R69 ;  /* 0x0000004542467220 */ /* 0x000fc40000410000 */
[----:B------:R-:W-:Y:S02]  /*10f80*/  FFMA.FTZ R65, R68, R71, R65 ;  /* 0x0000004744417223 */ /* 0x000fe40000010041 */
[C---:B------:R-:W-:Y:S02]  /*10f90*/  FFMA.FTZ R70, R67.reuse, R68, R70 ;  /* 0x0000004443467223 */ /* 0x040fe40000010046 */
[----:B------:R-:W-:Y:S02]  /*10fa0*/  FMUL.FTZ R67, R67, R69 ;  /* 0x0000004543437220 */ /* 0x000fe40000410000 */
[----:B------:R-:W-:Y:S01]  /*10fb0*/  @P0 FADD.FTZ R211, R211, R64 ;  /* 0x00000040d3d30221 */ /* 0x000fe20000010000 */
[----:B------:R-:W-:Y:S01]  /*10fc0*/  FSEL R69, R69, R70, !P0 ;  /* 0x0000004645457208 */ /* 0x000fe20004000000 */
[----:B------:R-:W-:Y:S01]  /*10fd0*/  @P0 FFMA.FTZ R68, R66, R68, -R67 ;  /* 0x0000004442440223 */ /* 0x000fe20000010843 */
[----:B------:R-:W-:Y:S01]  /*10fe0*/  MOV R64, 0x11040 ;  /* 0x0001104000407802 */ /* 0x000fe20000000f00 */
[----:B------:R-:W-:Y:S01]  /*10ff0*/  @P0 FADD.FTZ R210, R210, R65 ;  /* 0x00000041d2d20221 */ /* 0x000fe20000010000 */
[----:B------:R-:W-:Y:S01]  /*11000*/  HFMA2.MMA R65, -RZ, RZ, 0, 2.384185791015625e-07 ;  /* 0x00000004ff417435 */ /* 0x000fe200000001ff */
[----:B------:R-:W-:-:S02]  /*11010*/  MOV R70, R211 ;  /* 0x000000d300467202 */ /* 0x000fc40000000f00 */
[----:B------:R-:W-:-:S03]  /*11020*/  MOV R71, R68 ;  /* 0x0000004400477202 */ /* 0x000fc60000000f00 */
[----:B------:R-:W-:Y:S05]  /*11030*/  CALL.REL.NOINC `($__internal_29_$__cuda_sm70_shflsync_up) ;  /* 0x000018b000007944 */ /* 0x000fea0003c00000 */
[----:B------:R-:W-:Y:S01]  /*11040*/  HFMA2.MMA R65, -RZ, RZ, 0, 2.384185791015625e-07 ;  /* 0x00000004ff417435 */ /* 0x000fe200000001ff */
[----:B-1----:R-:W-:Y:S02]  /*11050*/  MOV R66, R71 ;  /* 0x0000004700427202 */ /* 0x002fe40000000f00 */
[----:B------:R-:W-:Y:S02]  /*11060*/  MOV R71, R69 ;  /* 0x0000004500477202 */ /* 0x000fe40000000f00 */
[----:B------:R-:W-:Y:S02]  /*11070*/  MOV R213, RZ ;  /* 0x000000ff00d57202 */ /* 0x000fe40000000f00 */
[----:B------:R-:W-:Y:S02]  /*11080*/  MOV R212, 0xffffffff ;  /* 0xffffffff00d47802 */ /* 0x000fe40000000f00 */
[----:B------:R-:W-:Y:S02]  /*11090*/  MOV R64, 0x110b0 ;  /* 0x000110b000407802 */ /* 0x000fe40000000f00 */
[----:B------:R-:W-:Y:S05]  /*110a0*/  CALL.REL.NOINC `($__internal_29_$__cuda_sm70_shflsync_up) ;  /* 0x0000184000007944 */ /* 0x000fea0003c00000 */
[----:B------:R-:W-:Y:S01]  /*110b0*/  HFMA2.MMA R65, -RZ, RZ, 0, 2.384185791015625e-07 ;  /* 0x00000004ff417435 */ /* 0x000fe200000001ff */
[----:B-1----:R-:W-:-:S02]  /*110c0*/  MOV R67, R71 ;  /* 0x0000004700437202 */ /* 0x002fc40000000f00 */
[----:B------:R-:W-:Y:S02]  /*110d0*/  MOV R71, R70 ;  /* 0x0000004600477202 */ /* 0x000fe40000000f00 */
[----:B------:R-:W-:Y:S02]  /*110e0*/  MOV R213, RZ ;  /* 0x000000ff00d57202 */ /* 0x000fe40000000f00 */
[----:B------:R-:W-:Y:S02]  /*110f0*/  MOV R212, 0xffffffff ;  /* 0xffffffff00d47802 */ /* 0x000fe40000000f00 */
[----:B------:R-:W-:Y:S02]  /*11100*/  MOV R64, 0x11120 ;  /* 0x0001112000407802 */ /* 0x000fe40000000f00 */
[----:B------:R-:W-:Y:S05]  /*11110*/  CALL.REL.NOINC `($__internal_29_$__cuda_sm70_shflsync_up) ;  /* 0x000017d000007944 */ /* 0x000fea0003c00000 */
[----:B------:R-:W-:Y:S01]  /*11120*/  HFMA2.MMA R65, -RZ, RZ, 0, 2.384185791015625e-07 ;  /* 0x00000004ff417435 */ /* 0x000fe200000001ff */
[----:B-1----:R-:W-:Y:S02]  /*11130*/  MOV R211, R71 ;  /* 0x0000004700d37202 */ /* 0x002fe40000000f00 */
[----:B------:R-:W-:Y:S02]  /*11140*/  MOV R71, R210 ;  /* 0x000000d200477202 */ /* 0x000fe40000000f00 */
[----:B------:R-:W-:-:S02]  /*11150*/  MOV R213, RZ ;  /* 0x000000ff00d57202 */ /* 0x000fc40000000f00 */
[----:B------:R-:W-:Y:S02]  /*11160*/  MOV R212, 0xffffffff ;  /* 0xffffffff00d47802 */ /* 0x000fe40000000f00 */
[----:B------:R-:W-:Y:S02]  /*11170*/  MOV R64, 0x11190 ;  /* 0x0001119000407802 */ /* 0x000fe40000000f00 */
[----:B------:R-:W-:Y:S05]  /*11180*/  CALL.REL.NOINC `($__internal_29_$__cuda_sm70_shflsync_up) ;  /* 0x0000176000007944 */ /* 0x000fea0003c00000 */
[----:B------:R-:W-:Y:S01]  /*11190*/  FMUL.FTZ R65, R211, R69 ;  /* 0x00000045d3417220 */ /* 0x000fe20000410000 */
[----:B------:R-:W-:Y:S01]  /*111a0*/  ISETP.GE.AND P0, PT, R121, 0x4, PT ;  /* 0x000000047900780c */ /* 0x000fe20003f06270 */
[-C--:B-1----:R-:W-:Y:S01]  /*111b0*/  FMUL.FTZ R64, R69, R71.reuse ;  /* 0x0000004745407220 */ /* 0x082fe20000410000 */
[----:B------:R-:W-:Y:S01]  /*111c0*/  MOV R213, RZ ;  /* 0x000000ff00d57202 */ /* 0x000fe20000000f00 */
[----:B------:R-:W-:Y:S01]  /*111d0*/  FFMA.FTZ R65, R68, R71, R65 ;  /* 0x0000004744417223 */ /* 0x000fe20000010041 */
[----:B------:R-:W-:Y:S01]  /*111e0*/  MOV R212, 0xffffffff ;  /* 0xffffffff00d47802 */ /* 0x000fe20000000f00 */
[----:B------:R-:W-:Y:S02]  /*111f0*/  FMUL.FTZ R71, R66, R69 ;  /* 0x0000004542477220 */ /* 0x000fe40000410000 */
[----:B------:R-:W-:-:S02]  /*11200*/  FFMA.FTZ R64, R211, R68, -R64 ;  /* 0x00000044d3407223 */ /* 0x000fc40000010840 */
[CC--:B------:R-:W-:Y:S02]  /*11210*/  FFMA.FTZ R71, R67.reuse, R68.reuse, R71 ;  /* 0x0000004443477223 */ /* 0x0c0fe40000010047 */
[----:B------:R-:W-:Y:S02]  /*11220*/  FMUL.FTZ R67, R67, R69 ;  /* 0x0000004543437220 */ /* 0x000fe40000410000 */
[----:B------:R-:W-:Y:S01]  /*11230*/  @P0 FADD.FTZ R210, R210, R65 ;  /* 0x00000041d2d20221 */ /* 0x000fe20000010000 */
[----:B------:R-:W-:Y:S01]  /*11240*/  HFMA2.MMA R65, -RZ, RZ, 0, 4.76837158203125e-07 ;  /* 0x00000008ff417435 */ /* 0x000fe200000001ff */
[----:B------:R-:W-:Y:S01]  /*11250*/  @P0 FFMA.FTZ R68, R66, R68, -R67 ;  /* 0x0000004442440223 */ /* 0x000fe20000010843 */
[----:B------:R-:W-:Y:S01]  /*11260*/  FSEL R67, R69, R71, !P0 ;  /* 0x0000004745437208 */ /* 0x000fe20004000000 */
[----:B------:R-:W-:Y:S01]  /*11270*/  @P0 FADD.FTZ R70, R70, R64 ;  /* 0x0000004046460221 */ /* 0x000fe20000010000 */
[----:B------:R-:W-:Y:S02]  /*11280*/  MOV R64, 0x112b0 ;  /* 0x000112b000407802 */ /* 0x000fe40000000f00 */
[----:B------:R-:W-:-:S02]  /*11290*/  MOV R71, R68 ;  /* 0x0000004400477202 */ /* 0x000fc40000000f00 */
[----:B------:R-:W-:Y:S05]  /*112a0*/  CALL.REL.NOINC `($__internal_29_$__cuda_sm70_shflsync_up) ;  /* 0x0000164000007944 */ /* 0x000fea0003c00000 */
[----:B------:R-:W-:Y:S01]  /*112b0*/  HFMA2.MMA R65, -RZ, RZ, 0, 4.76837158203125e-07 ;  /* 0x00000008ff417435 */ /* 0x000fe200000001ff */
[----:B-1----:R-:W-:-:S02]  /*112c0*/  MOV R66, R71 ;  /* 0x0000004700427202 */ /* 0x002fc40000000f00 */
[----:B------:R-:W-:Y:S02]  /*112d0*/  MOV R71, R67 ;  /* 0x0000004300477202 */ /* 0x000fe40000000f00 */
[----:B------:R-:W-:Y:S02]  /*112e0*/  MOV R213, RZ ;  /* 0x000000ff00d57202 */ /* 0x000fe40000000f00 */
[----:B------:R-:W-:Y:S02]  /*112f0*/  MOV R212, 0xffffffff ;  /* 0xffffffff00d47802 */ /* 0x000fe40000000f00 */
[----:B------:R-:W-:Y:S02]  /*11300*/  MOV R64, 0x11320 ;  /* 0x0001132000407802 */ /* 0x000fe40000000f00 */
[----:B------:R-:W-:Y:S05]  /*11310*/  CALL.REL.NOINC `($__internal_29_$__cuda_sm70_shflsync_up) ;  /* 0x000015d000007944 */ /* 0x000fea0003c00000 */
[----:B------:R-:W-:Y:S01]  /*11320*/  HFMA2.MMA R65, -RZ, RZ, 0, 4.76837158203125e-07 ;  /* 0x00000008ff417435 */ /* 0x000fe200000001ff */
[----:B-1----:R-:W-:Y:S02]  /*11330*/  MOV R69, R71 ;  /* 0x0000004700457202 */ /* 0x002fe40000000f00 */
[----:B------:R-:W-:Y:S02]  /*11340*/  MOV R71, R70 ;  /* 0x0000004600477202 */ /* 0x000fe40000000f00 */
[----:B------:R-:W-:-:S02]  /*11350*/  MOV R213, RZ ;  /* 0x000000ff00d57202 */ /* 0x000fc40000000f00 */
[----:B------:R-:W-:Y:S02]  /*11360*/  MOV R212, 0xffffffff ;  /* 0xffffffff00d47802 */ /* 0x000fe40000000f00 */
[----:B------:R-:W-:Y:S02]  /*11370*/  MOV R64, 0x11390 ;  /* 0x0001139000407802 */ /* 0x000fe40000000f00 */
[----:B------:R-:W-:Y:S05]  /*11380*/  CALL.REL.NOINC `($__internal_29_$__cuda_sm70_shflsync_up) ;  /* 0x0000156000007944 */ /* 0x000fea0003c00000 */
[----:B------:R-:W-:Y:S01]  /*11390*/  HFMA2.MMA R65, -RZ, RZ, 0, 4.76837158203125e-07 ;  /* 0x00000008ff417435 */ /* 0x000fe200000001ff */
[----:B-1----:R-:W-:Y:S02]  /*113a0*/  MOV R211, R71 ;  /* 0x0000004700d37202 */ /* 0x002fe40000000f00 */
[----:B------:R-:W-:Y:S02]  /*113b0*/  MOV R71, R210 ;  /* 0x000000d200477202 */ /* 0x000fe40000000f00 */
[----:B------:R-:W-:Y:S02]  /*113c0*/  MOV R213, RZ ;  /* 0x000000ff00d57202 */ /* 0x000fe40000000f00 */
[----:B------:R-:W-:Y:S02]  /*113d0*/  MOV R212, 0xffffffff ;  /* 0xffffffff00d47802 */ /* 0x000fe40000000f00 */
[----:B------:R-:W-:-:S02]  /*113e0*/  MOV R64, 0x11400 ;  /* 0x0001140000407802 */ /* 0x000fc40000000f00 */
[----:B------:R-:W-:Y:S05]  /*113f0*/  CALL.REL.NOINC `($__internal_29_$__cuda_sm70_shflsync_up) ;  /* 0x000014f000007944 */ /* 0x000fea0003c00000 */
[----:B------:R-:W-:Y:S01]  /*11400*/  FMUL.FTZ R65, R211, R67 ;  /* 0x00000043d3417220 */ /* 0x000fe20000410000 */
[----:B------:R-:W-:Y:S01]  /*11410*/  ISETP.GE.AND P0, PT, R121, 0x8, PT ;  /* 0x000000087900780c */ /* 0x000fe20003f06270 */
[-C--:B-1----:R-:W-:Y:S01]  /*11420*/  FMUL.FTZ R64, R67, R71.reuse ;  /* 0x0000004743407220 */ /* 0x082fe20000410000 */
[----:B------:R-:W-:Y:S01]  /*11430*/  MOV R213, RZ ;  /* 0x000000ff00d57202 */ /* 0x000fe20000000f00 */
[----:B------:R-:W-:Y:S01]  /*11440*/  FFMA.FTZ R65, R68, R71, R65 ;  /* 0x0000004744417223 */ /* 0x000fe20000010041 */
[----:B------:R-:W-:Y:S01]  /*11450*/  MOV R212, 0xffffffff ;  /* 0xffffffff00d47802 */ /* 0x000fe20000000f00 */
[----:B------:R-:W-:-:S02]  /*11460*/  FMUL.FTZ R71, R66, R67 ;  /* 0x0000004342477220 */ /* 0x000fc40000410000 */
[-C--:B------:R-:W-:Y:S02]  /*11470*/  FFMA.FTZ R64, R211, R68.reuse, -R64 ;  /* 0x00000044d3407223 */ /* 0x080fe40000010840 */
[CC--:B------:R-:W-:Y:S02]  /*11480*/  FFMA.FTZ R71, R69.reuse, R68.reuse, R71 ;  /* 0x0000004445477223 */ /* 0x0c0fe40000010047 */
[----:B------:R-:W-:Y:S02]  /*11490*/  FMUL.FTZ R69, R69, R67 ;  /* 0x0000004345457220 */ /* 0x000fe40000410000 */
[----:B------:R-:W-:Y:S01]  /*114a0*/  @P0 FADD.FTZ R70, R70, R64 ;  /* 0x0000004046460221 */ /* 0x000fe20000010000 */
[----:B------:R-:W-:Y:S01]  /*114b0*/  FSEL R67, R67, R71, !P0 ;  /* 0x0000004743437208 */ /* 0x000fe20004000000 */
[----:B------:R-:W-:Y:S01]  /*114c0*/  @P0 FFMA.FTZ R68, R66, R68, -R69 ;  /* 0x0000004442440223 */ /* 0x000fe20000010845 */
[----:B------:R-:W-:Y:S01]  /*114d0*/  MOV R64, 0x11540 ;  /* 0x0001154000407802 */ /* 0x000fe20000000f00 */
[----:B------:R-:W-:Y:S01]  /*114e0*/  @P0 FADD.FTZ R210, R210, R65 ;  /* 0x00000041d2d20221 */ /* 0x000fe20000010000 */
[----:B------:R-:W-:Y:S01]  /*114f0*/  HFMA2.MMA R65, -RZ, RZ, 0, 9.5367431640625e-07 ;  /* 0x00000010ff417435 */ /* 0x000fe200000001ff */
[----:B------:R-:W-:-:S02]  /*11500*/  MOV R211, R70 ;  /* 0x0000004600d37202 */ /* 0x000fc40000000f00 */
[----:B------:R-:W-:Y:S02]  /*11510*/  MOV R71, R68 ;  /* 0x0000004400477202 */ /* 0x000fe40000000f00 */
[----:B------:R-:W-:Y:S02]  /*11520*/  MOV R69, R67 ;  /* 0x0000004300457202 */ /* 0x000fe40000000f00 */
[----:B------:R-:W-:Y:S05]  /*11530*/  CALL.REL.NOINC `($__internal_29_$__cuda_sm70_shflsync_up) ;  /* 0x000013b000007944 */ /* 0x000fea0003c00000 */
[----:B------:R-:W-:Y:S01]  /*11540*/  HFMA2.MMA R65, -RZ, RZ, 0, 9.5367431640625e-07 ;  /* 0x00000010ff417435 */ /* 0x000fe200000001ff */
[----:B-1----:R-:W-:Y:S02]  /*11550*/  MOV R66, R71 ;  /* 0x0000004700427202 */ /* 0x002fe40000000f00 */
[----:B------:R-:W-:Y:S02]  /*11560*/  MOV R71, R67 ;  /* 0x0000004300477202 */ /* 0x000fe40000000f00 */
[----:B------:R-:W-:Y:S02]  /*11570*/  MOV R213, RZ ;  /* 0x000000ff00d57202 */ /* 0x000fe40000000f00 */
[----:B------:R-:W-:Y:S02]  /*11580*/  MOV R212, 0xffffffff ;  /* 0xffffffff00d47802 */ /* 0x000fe40000000f00 */
[----:B------:R-:W-:-:S02]  /*11590*/  MOV R64, 0x115b0 ;  /* 0x000115b000407802 */ /* 0x000fc40000000f00 */
[----:B------:R-:W-:Y:S05]  /*115a0*/  CALL.REL.NOINC `($__internal_29_$__cuda_sm70_shflsync_up) ;  /* 0x0000134000007944 */ /* 0x000fea0003c00000 */
[----:B------:R-:W-:Y:S01]  /*115b0*/  HFMA2.MMA R65, -RZ, RZ, 0, 9.5367431640625e-07 ;  /* 0x00000010ff417435 */ /* 0x000fe200000001ff */
[----:B-1----:R-:W-:-:S02]  /*115c0*/  MOV R67, R71 ;  /* 0x0000004700437202 */ /* 0x002fc40000000f00 */
[----:B------:R-:W-:Y:S02]  /*115d0*/  MOV R71, R70 ;  /* 0x0000004600477202 */ /* 0x000fe40000000f00 */
[----:B------:R-:W-:Y:S02]  /*115e0*/  MOV R213, RZ ;  /* 0x000000ff00d57202 */ /* 0x000fe40000000f00 */
[----:B------:R-:W-:Y:S02]  /*115f0*/  MOV R212, 0xffffffff ;  /* 0xffffffff00d47802 */ /* 0x000fe40000000f00 */
[----:B------:R-:W-:Y:S02]  /*11600*/  MOV R64, 0x11620 ;  /* 0x0001162000407802 */ /* 0x000fe40000000f00 */
[----:B------:R-:W-:Y:S05]  /*11610*/  CALL.REL.NOINC `($__internal_29_$__cuda_sm70_shflsync_up) ;  /* 0x000012d000007944 */ /* 0x000fea0003c00000 */
[----:B------:R-:W-:Y:S01]  /*11620*/  HFMA2.MMA R65, -RZ, RZ, 0, 9.5367431640625e-07 ;  /* 0x00000010ff417435 */ /* 0x000fe200000001ff */
[----:B-1----:R-:W-:Y:S02]  /*11630*/  MOV R70, R71 ;  /* 0x0000004700467202 */ /* 0x002fe40000000f00 */
[----:B------:R-:W-:Y:S02]  /*11640*/  MOV R71, R210 ;  /* 0x000000d200477202 */ /* 0x000fe40000000f00 */
[----:B------:R-:W-:-:S02]  /*11650*/  MOV R213, RZ ;  /* 0x000000ff00d57202 */ /* 0x000fc40000000f00 */
[----:B------:R-:W-:Y:S02]  /*11660*/  MOV R212, 0xffffffff ;  /* 0xffffffff00d47802 */ /* 0x000fe40000000f00 */
[----:B------:R-:W-:Y:S02]  /*11670*/  MOV R64, 0x11690 ;  /* 0x0001169000407802 */ /* 0x000fe40000000f00 */
[----:B------:R-:W-:Y:S05]  /*11680*/  CALL.REL.NOINC `($__internal_29_$__cuda_sm70_shflsync_up) ;  /* 0x0000126000007944 */ /* 0x000fea0003c00000 */
[----:B-1----:R-:W-:Y:S01]  /*11690*/  MOV R64, R71 ;  /* 0x0000004700407202 */ /* 0x002fe20000000f00 */
[----:B------:R-:W-:Y:S05]  /*116a0*/  BRA `(.L_x_1155) ;  /* 0xffff754000007947 */ /* 0x000fea000383ffff */
.L_x_1052:
[----:B------:R-:W-:Y:S01]  /*116b0*/  HFMA2.MMA R65, -RZ, RZ, 0, 5.9604644775390625e-08 ;  /* 0x00000001ff417435 */ /* 0x000fe200000001ff */
[----:B------:R-:W-:Y:S02]  /*116c0*/  MOV R213, RZ ;  /* 0x000000ff00d57202 */ /* 0x000fe40000000f00 */
[----:B------:R-:W-:Y:S02]  /*116d0*/  MOV R212, 0xffffffff ;  /* 0xffffffff00d47802 */ /* 0x000fe40000000f00 */
[----:B------:R-:W-:Y:S02]  /*116e0*/  MOV R64, 0x11700 ;  /* 0x0001170000407802 */ /* 0x000fe40000000f00 */
[----:B01----:R-:W-:Y:S05]  /*116f0*/  CALL.REL.NOINC `($__internal_29_$__cuda_sm70_shflsync_up) ;  /* 0x000011f000007944 */ /* 0x003fea0003c00000 */
[----:B------:R-:W-:Y:S01]  /*11700*/  HFMA2.MMA R65, -RZ, RZ, 0, 5.9604644775390625e-08 ;  /* 0x00000001ff417435 */ /* 0x000fe200000001ff */
[----:B-1----:R-:W-:Y:S02]  /*11710*/  MOV R66, R71 ;  /* 0x0000004700427202 */ /* 0x002fe40000000f00 */
[----:B------:R-:W-:-:S02]  /*11720*/  MOV R71, R69 ;  /* 0x0000004500477202 */ /* 0x000fc40000000f00 */
[----:B------:R-:W-:Y:S02]  /*11730*/  MOV R213, RZ ;  /* 0x000000ff00d57202 */ /* 0x000fe40000000f00 */
[----:B------:R-:W-:Y:S02]  /*11740*/  MOV R212, 0xffffffff ;  /* 0xffffffff00d47802 */ /* 0x000fe40000000f00 */
[----:B------:R-:W-:Y:S02]  /*11750*/  MOV R64, 0x11770 ;  /* 0x0001177000407802 */ /* 0x000fe40000000f00 */
[----:B------:R-:W-:Y:S05]  /*11760*/  CALL.REL.NOINC `($__internal_29_$__cuda_sm70_shflsync_up) ;  /* 0x0000118000007944 */ /* 0x000fea0003c00000 */
[----:B------:R-:W-:Y:S01]  /*11770*/  HFMA2.MMA R65, -RZ, RZ, 0, 5.9604644775390625e-08 ;  /* 0x00000001ff417435 */ /* 0x000fe200000001ff */
[----:B-1----:R-:W-:Y:S02]  /*11780*/  MOV R69, R71 ;  /* 0x0000004700457202 */ /* 0x002fe40000000f00 */
[----:B------:R-:W-:Y:S02]  /*11790*/  MOV R71, R68 ;  /* 0x0000004400477202 */ /* 0x000fe40000000f00 */
[----:B------:R-:W-:Y:S02]  /*117a0*/  MOV R213, RZ ;  /* 0x000000ff00d57202 */ /* 0x000fe40000000f00 */
[----:B------:R-:W-:-:S02]  /*117b0*/  MOV R212, 0xffffffff ;  /* 0xffffffff00d47802 */ /* 0x000fc40000000f00 */
[----:B------:R-:W-:Y:S02]  /*117c0*/  MOV R64, 0x117e0 ;  /* 0x000117e000407802 */ /* 0x000fe40000000f00 */
[----:B------:R-:W-:Y:S05]  /*117d0*/  CALL.REL.NOINC `($__internal_29_$__cuda_sm70_shflsync_up) ;  /* 0x0000111000007944 */ /* 0x000fea0003c00000 */
[----:B------:R-:W-:Y:S01]  /*117e0*/  HFMA2.MMA R65, -RZ, RZ, 0, 5.9604644775390625e-08 ;  /* 0x00000001ff417435 */ /* 0x000fe200000001ff */
[----:B-1----:R-:W-:Y:S02]  /*117f0*/  MOV R68, R71 ;  /* 0x0000004700447202 */ /* 0x002fe40000000f00 */
[----:B------:R-:W-:Y:S02]  /*11800*/  MOV R71, R67 ;  /* 0x0000004300477202 */ /* 0x000fe40000000f00 */
[----:B------:R-:W-:Y:S02]  /*11810*/  MOV R213, RZ ;  /* 0x000000ff00d57202 */ /* 0x000fe40000000f00 */
[----:B------:R-:W-:Y:S02]  /*11820*/  MOV R212, 0xffffffff ;  /* 0xffffffff00d47802 */ /* 0x000fe40000000f00 */
[----:B------:R-:W-:Y:S02]  /*11830*/  MOV R64, 0x11850 ;  /* 0x0001185000407802 */ /* 0x000fe40000000f00 */
[----:B------:R-:W-:Y:S05]  /*11840*/  CALL.REL.NOINC `($__internal_29_$__cuda_sm70_shflsync_up) ;  /* 0x000010a000007944 */ /* 0x000fea0003c00000 */
[----:B------:R-:W-:Y:S02]  /*11850*/  MOV R64, R60 ;  /* 0x0000003c00407202 */ /* 0x000fe40000000f00 */
[----:B------:R-:W-:Y:S01]  /*11860*/  MOV R60, R66 ;  /* 0x00000042003c7202 */ /* 0x000fe20000000f00 */
[----:B------:R-:W-:Y:S01]  /*11870*/  HFMA2.MMA R66, -RZ, RZ, 0, 0 ;  /* 0x00000000ff427435 */ /* 0x000fe200000001ff */
[----:B------:R-:W-:-:S02]  /*11880*/  MOV R247, 0xffffffff ;  /* 0xffffffff00f77802 */ /* 0x000fc40000000f00 */
[----:B------:R-:W-:-:S03]  /*11890*/  MOV R65, 0x118b0 ;  /* 0x000118b000417802 */ /* 0x000fc60000000f00 */
[----:B-1----:R-:W-:Y:S05]  /*118a0*/  CALL.REL.NOINC `($__internal_28_$__cuda_sm70_shflsync_idx_p) ;  /* 0x00000fd000007944 */ /* 0x002fea0003c00000 */
[----:B-1----:R-:W-:Y:S01]  /*118b0*/  MOV R70, R66 ;  /* 0x0000004200467202 */ /* 0x002fe20000000f00 */
[----:B------:R-:W-:Y:S01]  /*118c0*/  HFMA2.MMA R66, -RZ, RZ, 0, 0 ;  /* 0x00000000ff427435 */ /* 0x000fe200000001ff */
[----:B------:R-:W-:Y:S02]  /*118d0*/  MOV R64, R61 ;  /* 0x0000003d00407202 */ /* 0x000fe40000000f00 */
[----:B------:R-:W-:Y:S02]  /*118e0*/  MOV R247, 0xffffffff ;  /* 0xffffffff00f77802 */ /* 0x000fe40000000f00 */
[----:B------:R-:W-:Y:S02]  /*118f0*/  MOV R65, 0x11910 ;  /* 0x0001191000417802 */ /* 0x000fe40000000f00 */
[----:B0-----:R-:W-:Y:S05]  /*11900*/  CALL.REL.NOINC `($__internal_28_$__cuda_sm70_shflsync_idx_p) ;  /* 0x00000f7000007944 */ /* 0x001fea0003c00000 */
[----:B-1----:R-:W-:Y:S01]  /*11910*/  MOV R61, R66 ;  /* 0x00000042003d7202 */ /* 0x002fe20000000f00 */
[----:B------:R-:W-:Y:S01]  /*11920*/  HFMA2.MMA R66, -RZ, RZ, 0, 0 ;  /* 0x00000000ff427435 */ /* 0x000fe200000001ff */
[----:B------:R-:W-:Y:S02]  /*11930*/  MOV R64, R62 ;  /* 0x0000003e00407202 */ /* 0x000fe40000000f00 */
[----:B------:R-:W-:-:S02]  /*11940*/  MOV R247, 0xffffffff ;  /* 0xffffffff00f77802 */ /* 0x000fc40000000f00 */
[----:B------:R-:W-:Y:S02]  /*11950*/  MOV R65, 0x11970 ;  /* 0x0001197000417802 */ /* 0x000fe40000000f00 */
[----:B0-----:R-:W-:Y:S05]  /*11960*/  CALL.REL.NOINC `($__internal_28_$__cuda_sm70_shflsync_idx_p) ;  /* 0x00000f1000007944 */ /* 0x001fea0003c00000 */
[----:B-1----:R-:W-:Y:S01]  /*11970*/  MOV R62, R66 ;  /* 0x00000042003e7202 */ /* 0x002fe20000000f00 */
[----:B------:R-:W-:Y:S01]  /*11980*/  HFMA2.MMA R66, -RZ, RZ, 0, 0 ;  /* 0x00000000ff427435 */ /* 0x000fe200000001ff */
[----:B------:R-:W-:Y:S02]  /*11990*/  MOV R64, R63 ;  /* 0x0000003f00407202 */ /* 0x000fe40000000f00 */
[----:B------:R-:W-:Y:S02]  /*119a0*/  MOV R247, 0xffffffff ;  /* 0xffffffff00f77802 */ /* 0x000fe40000000f00 */
[----:B------:R-:W-:Y:S02]  /*119b0*/  MOV R65, 0x119d0 ;  /* 0x000119d000417802 */ /* 0x000fe40000000f00 */
[----:B0-----:R-:W-:Y:S05]  /*119c0*/  CALL.REL.NOINC `($__internal_28_$__cuda_sm70_shflsync_idx_p) ;  /* 0x00000eb000007944 */ /* 0x001fea0003c00000 */
[----:B-1----:R-:W-:Y:S01]  /*119d0*/  MOV R63, R66 ;  /* 0x00000042003f7202 */ /* 0x002fe20000000f00 */
[----:B0-----:R-:W-:Y:S05]  /*119e0*/  BRA `(.L_x_1156) ;  /* 0xffff750000007947 */ /* 0x001fea000383ffff */
.L_x_1055:
[----:B------:R-:W-:Y:S01]  /*119f0*/  HFMA2.MMA R66, -RZ, RZ, 0, 5.9604644775390625e-08 ;  /* 0x00000001ff427435 */ /* 0x000fe200000001ff */
[----:B------:R-:W-:Y:S02]  /*11a00*/  MOV R75, R71 ;  /* 0x00000047004b7202 */ /* 0x000fe40000000f00 */
[----:B------:R-:W-:-:S02]  /*11a10*/  MOV R76, 0x1f ;  /* 0x0000001f004c7802 */ /* 0x000fc40000000f00 */
[----:B------:R-:W-:Y:S02]  /*11a20*/  MOV R65, 0xffffffff ;  /* 0xffffffff00417802 */ /* 0x000fe40000000f00 */
[----:B------:R-:W-:Y:S02]  /*11a30*/  MOV R64, 0x11a50 ;  /* 0x00011a5000407802 */ /* 0x000fe40000000f00 */
[----:B------:R-:W-:Y:S05]  /*11a40*/  CALL.REL.NOINC `($__internal_27_$__cuda_sm70_shflsync_down) ;  /* 0x00000df000007944 */ /* 0x000fea0003c00000 */
[----:B-1----:R-:W-:Y:S01]  /*11a50*/  MOV R67, R66 ;  /* 0x0000004200437202 */ /* 0x002fe20000000f00 */
[----:B------:R-:W-:Y:S05]  /*11a60*/  BRA `(.L_x_1157) ;  /* 0xffff8ab000007947 */ /* 0x000fea000383ffff */
.L_x_1056:
[----:B------:R-:W-:Y:S01]  /*11a70*/  HFMA2.MMA R66, -RZ, RZ, 0, 5.9604644775390625e-08 ;  /* 0x00000001ff427435 */ /* 0x000fe200000001ff */
[----:B------:R-:W-:Y:S02]  /*11a80*/  MOV R75, R69 ;  /* 0x00000045004b7202 */ /* 0x000fe40000000f00 */
[----:B------:R-:W-:Y:S02]  /*11a90*/  MOV R76, 0x1f ;  /* 0x0000001f004c7802 */ /* 0x000fe40000000f00 */
[----:B------:R-:W-:Y:S02]  /*11aa0*/  MOV R65, 0xffffffff ;  /* 0xffffffff00417802 */ /* 0x000fe40000000f00 */
[----:B------:R-:W-:-:S02]  /*11ab0*/  MOV R64, 0x11ad0 ;  /* 0x00011ad000407802 */ /* 0x000fc40000000f00 */
[----:B01----:R-:W-:Y:S05]  /*11ac0*/  CALL.REL.NOINC `($__internal_27_$__cuda_sm70_shflsync_down) ;  /* 0x00000d7000007944 */ /* 0x003fea0003c00000 */
[----:B-1----:R-:W-:Y:S01]  /*11ad0*/  MOV R69, R66 ;  /* 0x0000004200457202 */ /* 0x002fe20000000f00 */
[----:B------:R-:W-:Y:S01]  /*11ae0*/  HFMA2.MMA R66, -RZ, RZ, 0, 5.9604644775390625e-08 ;  /* 0x00000001ff427435 */ /* 0x000fe200000001ff */
[----:B------:R-:W-:-:S02]  /*11af0*/  MOV R75, R68 ;  /* 0x00000044004b7202 */ /* 0x000fc40000000f00 */
[----:B------:R-:W-:Y:S02]  /*11b00*/  MOV R76, 0x1f ;  /* 0x0000001f004c7802 */ /* 0x000fe40000000f00 */
[----:B------:R-:W-:Y:S02]  /*11b10*/  MOV R65, 0xffffffff ;  /* 0xffffffff00417802 */ /* 0x000fe40000000f00 */
[----:B------:R-:W-:Y:S02]  /*11b20*/  MOV R64, 0x11b40 ;  /* 0x00011b4000407802 */ /* 0x000fe40000000f00 */
[----:B------:R-:W-:Y:S05]  /*11b30*/  CALL.REL.NOINC `($__internal_27_$__cuda_sm70_shflsync_down) ;  /* 0x00000d0000007944 */ /* 0x000fea0003c00000 */
[----:B-1----:R-:W-:Y:S01]  /*11b40*/  MOV R73, R66 ;  /* 0x0000004200497202 */ /* 0x002fe20000000f00 */
[----:B------:R-:W-:Y:S01]  /*11b50*/  HFMA2.MMA R66, -RZ, RZ, 0, 5.9604644775390625e-08 ;  /* 0x00000001ff427435 */ /* 0x000fe200000001ff */
[----:B------:R-:W-:Y:S02]  /*11b60*/  MOV R75, R70 ;  /* 0x00000046004b7202 */ /* 0x000fe40000000f00 */
[----:B------:R-:W-:Y:S02]  /*11b70*/  MOV R76, 0x1f ;  /* 0x0000001f004c7802 */ /* 0x000fe40000000f00 */
[----:B------:R-:W-:-:S02]  /*11b80*/  MOV R65, 0xffffffff ;  /* 0xffffffff00417802 */ /* 0x000fc40000000f00 */
[----:B------:R-:W-:Y:S02]  /*11b90*/  MOV R64, 0x11bb0 ;  /* 0x00011bb000407802 */ /* 0x000fe40000000f00 */
[----:B------:R-:W-:Y:S05]  /*11ba0*/  CALL.REL.NOINC `($__internal_27_$__cuda_sm70_shflsync_down) ;  /* 0x00000c9000007944 */ /* 0x000fea0003c00000 */
[----:B-1----:R-:W-:Y:S05]  /*11bb0*/  BRA `(.L_x_1158) ;  /* 0xffff89a000007947 */ /* 0x002fea000383ffff */
.L_x_1059:
[----:B0-----:R-:W-:Y:S01]  /*11bc0*/  HFMA2.MMA R66, -RZ, RZ, 0, 1.1920928955078125e-07 ;  /* 0x00000002ff427435 */ /* 0x001fe200000001ff */
[----:B------:R-:W-:Y:S02]  /*11bd0*/  MOV R75, R71 ;  /* 0x00000047004b7202 */ /* 0x000fe40000000f00 */
[----:B------:R-:W-:Y:S02]  /*11be0*/  MOV R76, 0x1f ;  /* 0x0000001f004c7802 */ /* 0x000fe40000000f00 */
[----:B------:R-:W-:Y:S02]  /*11bf0*/  MOV R65, 0xffffffff ;  /* 0xffffffff00417802 */ /* 0x000fe40000000f00 */
[----:B------:R-:W-:Y:S02]  /*11c00*/  MOV R64, 0x11c20 ;  /* 0x00011c2000407802 */ /* 0x000fe40000000f00 */
[----:B-1234-:R-:W-:Y:S05]  /*11c10*/  CALL.REL.NOINC `($__internal_27_$__cuda_sm70_shflsync_down) ;  /* 0x00000c2000007944 */ /* 0x01efea0003c00000 */
[----:B-1----:R-:W-:Y:S01]  /*11c20*/  MOV R67, R66 ;  /* 0x0000004200437202 */ /* 0x002fe20000000f00 */
[----:B------:R-:W-:Y:S01]  /*11c30*/  HFMA2.MMA R66, -RZ, RZ, 0, 1.1920928955078125e-07 ;  /* 0x00000002ff427435 */ /* 0x000fe200000001ff */
[----:B------:R-:W-:Y:S02]  /*11c40*/  MOV R75, R74 ;  /* 0x0000004a004b7202 */ /* 0x000fe40000000f00 */
[----:B------:R-:W-:-:S02]  /*11c50*/  MOV R76, 0x1f ;  /* 0x0000001f004c7802 */ /* 0x000fc40000000f00 */
[----:B------:R-:W-:Y:S02]  /*11c60*/  MOV R65, 0xffffffff ;  /* 0xffffffff00417802 */ /* 0x000fe40000000f00 */
[----:B------:R-:W-:Y:S02]  /*11c70*/  MOV R64, 0x11c90 ;  /* 0x00011c9000407802 */ /* 0x000fe40000000f00 */
[----:B------:R-:W-:Y:S05]  /*11c80*/  CALL.REL.NOINC `($__internal_27_$__cuda_sm70_shflsync_down) ;  /* 0x00000bb000007944 */ /* 0x000fea0003c00000 */
[----:B-1----:R-:W-:Y:S01]  /*11c90*/  MOV R69, R66 ;  /* 0x0000004200457202 */ /* 0x002fe20000000f00 */
[----:B------:R-:W-:Y:S01]  /*11ca0*/  HFMA2.MMA R66, -RZ, RZ, 0, 1.1920928955078125e-07 ;  /* 0x00000002ff427435 */ /* 0x000fe200000001ff */
[----:B------:R-:W-:Y:S02]  /*11cb0*/  MOV R75, R68 ;  /* 0x00000044004b7202 */ /* 0x000fe40000000f00 */
[----:B------:R-:W-:Y:S02]  /*11cc0*/  MOV R76, 0x1f ;  /* 0x0000001f004c7802 */ /* 0x000fe40000000f00 */
[----:B------:R-:W-:Y:S02]  /*11cd0*/  MOV R65, 0xffffffff ;  /* 0xffffffff00417802 */ /* 0x000fe40000000f00 */
[----:B------:R-:W-:-:S02]  /*11ce0*/  MOV R64, 0x11d00 ;  /* 0x00011d0000407802 */ /* 0x000fc40000000f00 */
[----:B------:R-:W-:Y:S05]  /*11cf0*/  CALL.REL.NOINC `($__internal_27_$__cuda_sm70_shflsync_down) ;  /* 0x00000b4000007944 */ /* 0x000fea0003c00000 */
[----:B-1----:R-:W-:Y:S01]  /*11d00*/  MOV R70, R66 ;  /* 0x0000004200467202 */ /* 0x002fe20000000f00 */
[----:B------:R-:W-:Y:S01]  /*11d10*/  HFMA2.MMA R66, -RZ, RZ, 0, 1.1920928955078125e-07 ;  /* 0x00000002ff427435 */ /* 0x000fe200000001ff */
[----:B------:R-:W-:-:S02]  /*11d20*/  MOV R75, R72 ;  /* 0x00000048004b7202 */ /* 0x000fc40000000f00 */
[----:B------:R-:W-:Y:S02]  /*11d30*/  MOV R76, 0x1f ;  /* 0x0000001f004c7802 */ /* 0x000fe40000000f00 */
[----:B------:R-:W-:Y:S02]  /*11d40*/  MOV R65, 0xffffffff ;  /* 0xffffffff00417802 */ /* 0x000fe40000000f00 */
[----:B------:R-:W-:Y:S02]  /*11d50*/  MOV R64, 0x11d70 ;  /* 0x00011d7000407802 */ /* 0x000fe40000000f00 */
[----:B------:R-:W-:Y:S05]  /*11d60*/  CALL.REL.NOINC `($__internal_27_$__cuda_sm70_shflsync_down) ;  /* 0x00000ad000007944 */ /* 0x000fea0003c00000 */
[----:B-1----:R-:W-:Y:S05]  /*11d70*/  BRA `(.L_x_1159) ;  /* 0xffff892000007947 */ /* 0x002fea000383ffff */
.L_x_1062:
[----:B0-----:R-:W-:Y:S01]  /*11d80*/  HFMA2.MMA R66, -RZ, RZ, 0, 2.384185791015625e-07 ;  /* 0x00000004ff427435 */ /* 0x001fe200000001ff */
[----:B------:R-:W-:Y:S02]  /*11d90*/  MOV R75, R71 ;  /* 0x00000047004b7202 */ /* 0x000fe40000000f00 */
[----:B------:R-:W-:Y:S02]  /*11da0*/  MOV R76, 0x1f ;  /* 0x0000001f004c7802 */ /* 0x000fe40000000f00 */
[----:B------:R-:W-:Y:S02]  /*11db0*/  MOV R65, 0xffffffff ;  /* 0xffffffff00417802 */ /* 0x000fe40000000f00 */
[----:B------:R-:W-:-:S02]  /*11dc0*/  MOV R64, 0x11de0 ;  /* 0x00011de000407802 */ /* 0x000fc40000000f00 */
[----:B-1234-:R-:W-:Y:S05]  /*11dd0*/  CALL.REL.NOINC `($__internal_27_$__cuda_sm70_shflsync_down) ;  /* 0x00000a6000007944 */ /* 0x01efea0003c00000 */
[----:B-1----:R-:W-:Y:S01]  /*11de0*/  MOV R67, R66 ;  /* 0x0000004200437202 */ /* 0x002fe20000000f00 */
[----:B------:R-:W-:Y:S05]  /*11df0*/  BRA `(.L_x_1160) ;  /* 0xffff89b000007947 */ /* 0x000fea000383ffff */
.L_x_1063:
[----:B0-----:R-:W-:Y:S01]  /*11e00*/  HFMA2.MMA R66, -RZ, RZ, 0, 2.384185791015625e-07 ;  /* 0x00000004ff427435 */ /* 0x001fe200000001ff */
[----:B------:R-:W-:-:S02]  /*11e10*/  MOV R75, R74 ;  /* 0x0000004a004b7202 */ /* 0x000fc40000000f00 */
[----:B------:R-:W-:Y:S02]  /*11e20*/  MOV R76, 0x1f ;  /* 0x0000001f004c7802 */ /* 0x000fe40000000f00 */
[----:B------:R-:W-:Y:S02]  /*11e30*/  MOV R65, 0xffffffff ;  /* 0xffffffff00417802 */ /* 0x000fe40000000f00 */
[----:B------:R-:W-:Y:S02]  /*11e40*/  MOV R64, 0x11e60 ;  /* 0x00011e6000407802 */ /* 0x000fe40000000f00 */
[----:B-1234-:R-:W-:Y:S05]  /*11e50*/  CALL.REL.NOINC `($__internal_27_$__cuda_sm70_shflsync_down) ;  /* 0x000009e000007944 */ /* 0x01efea0003c00000 */
[----:B-1----:R-:W-:Y:S01]  /*11e60*/  MOV R69, R66 ;  /* 0x0000004200457202 */ /* 0x002fe20000000f00 */
[----:B------:R-:W-:Y:S01]  /*11e70*/  HFMA2.MMA R66, -RZ, RZ, 0, 2.384185791015625e-07 ;  /* 0x00000004ff427435 */ /* 0x000fe200000001ff */
[----:B------:R-:W-:Y:S02]  /*11e80*/  MOV R75, R68 ;  /* 0x00000044004b7202 */ /* 0x000fe40000000f00 */
[----:B------:R-:W-:Y:S02]  /*11e90*/  MOV R76, 0x1f ;  /* 0x0000001f004c7802 */ /* 0x000fe40000000f00 */
[----:B------:R-:W-:-:S02]  /*11ea0*/  MOV R65, 0xffffffff ;  /* 0xffffffff00417802 */ /* 0x000fc40000000f00 */
[----:B------:R-:W-:Y:S02]  /*11eb0*/  MOV R64, 0x11ed0 ;  /* 0x00011ed000407802 */ /* 0x000fe40000000f00 */
[----:B------:R-:W-:Y:S05]  /*11ec0*/  CALL.REL.NOINC `($__internal_27_$__cuda_sm70_shflsync_down) ;  /* 0x0000097000007944 */ /* 0x000fea0003c00000 */
[----:B-1----:R-:W-:Y:S01]  /*11ed0*/  MOV R70, R66 ;  /* 0x0000004200467202 */ /* 0x002fe20000000f00 */
[----:B------:R-:W-:Y:S01]  /*11ee0*/  HFMA2.MMA R66, -RZ, RZ, 0, 2.384185791015625e-07 ;  /* 0x00000004ff427435 */ /* 0x000fe200000001ff */
[----:B------:R-:W-:Y:S02]  /*11ef0*/  MOV R75, R72 ;  /* 0x00000048004b7202 */ /* 0x000fe40000000f00 */
[----:B------:R-:W-:Y:S02]  /*11f00*/  MOV R76, 0x1f ;  /* 0x0000001f004c7802 */ /* 0x000fe40000000f00 */
[----:B------:R-:W-:Y:S02]  /*11f10*/  MOV R65, 0xffffffff ;  /* 0xffffffff00417802 */ /* 0x000fe40000000f00 */
[----:B------:R-:W-:Y:S02]  /*11f20*/  MOV R64, 0x11f40 ;  /* 0x00011f4000407802 */ /* 0x000fe40000000f00 */
[----:B------:R-:W-:Y:S05]  /*11f30*/  CALL.REL.NOINC `($__internal_27_$__cuda_sm70_shflsync_down) ;  /* 0x0000090000007944 */ /* 0x000fea0003c00000 */
[----:B-1----:R-:W-:Y:S05]  /*11f40*/  BRA `(.L_x_1161) ;  /* 0xffff88a000007947 */ /* 0x002fea000383ffff */
.L_x_1066:
[----:B0-----:R-:W-:Y:S01]  /*11f50*/  HFMA2.MMA R66, -RZ, RZ, 0, 4.76837158203125e-07 ;  /* 0x00000008ff427435 */ /* 0x001fe200000001ff */
[----:B------:R-:W-:Y:S02]  /*11f60*/  MOV R75, R71 ;  /* 0x00000047004b7202 */ /* 0x000fe40000000f00 */
[----:B------:R-:W-:-:S02]  /*11f70*/  MOV R76, 0x1f ;  /* 0x0000001f004c7802 */ /* 0x000fc40000000f00 */
[----:B------:R-:W-:Y:S02]  /*11f80*/  MOV R65, 0xffffffff ;  /* 0xffffffff00417802 */ /* 0x000fe40000000f00 */
[----:B------:R-:W-:Y:S02]  /*11f90*/  MOV R64, 0x11fb0 ;  /* 0x00011fb000407802 */ /* 0x000fe40000000f00 */
[----:B-1234-:R-:W-:Y:S05]  /*11fa0*/  CALL.REL.NOINC `($__internal_27_$__cuda_sm70_shflsync_down) ;  /* 0x0000089000007944 */ /* 0x01efea0003c00000 */
[----:B-1----:R-:W-:Y:S01]  /*11fb0*/  MOV R67, R66 ;  /* 0x0000004200437202 */ /* 0x002fe20000000f00 */
[----:B------:R-:W-:Y:S01]  /*11fc0*/  HFMA2.MMA R66, -RZ, RZ, 0, 4.76837158203125e-07 ;  /* 0x00000008ff427435 */ /* 0x000fe200000001ff */
[----:B------:R-:W-:Y:S02]  /*11fd0*/  MOV R75, R74 ;  /* 0x0000004a004b7202 */ /* 0x000fe40000000f00 */
[----:B------:R-:W-:Y:S02]  /*11fe0*/  MOV R76, 0x1f ;  /* 0x0000001f004c7802 */ /* 0x000fe40000000f00 */
[----:B------:R-:W-:Y:S02]  /*11ff0*/  MOV R65, 0xffffffff ;  /* 0xffffffff00417802 */ /* 0x000fe40000000f00 */
[----:B------:R-:W-:-:S02]  /*12000*/  MOV R64, 0x12020 ;  /* 0x0001202000407802 */ /* 0x000fc40000000f00 */
[----:B------:R-:W-:Y:S05]  /*12010*/  CALL.REL.NOINC `($__internal_27_$__cuda_sm70_shflsync_down) ;  /* 0x0000082000007944 */ /* 0x000fea0003c00000 */
[----:B-1----:R-:W-:Y:S01]  /*12020*/  MOV R69, R66 ;  /* 0x0000004200457202 */ /* 0x002fe20000000f00 */
[----:B------:R-:W-:Y:S01]  /*12030*/  HFMA2.MMA R66, -RZ, RZ, 0, 4.76837158203125e-07 ;  /* 0x00000008ff427435 */ /* 0x000fe200000001ff */
[----:B------:R-:W-:-:S02]  /*12040*/  MOV R75, R68 ;  /* 0x00000044004b7202 */ /* 0x000fc40000000f00 */
[----:B------:R-:W-:Y:S02]  /*12050*/  MOV R76, 0x1f ;  /* 0x0000001f004c7802 */ /* 0x000fe40000000f00 */
[----:B------:R-:W-:Y:S02]  /*12060*/  MOV R65, 0xffffffff ;  /* 0xffffffff00417802 */ /* 0x000fe40000000f00 */
[----:B------:R-:W-:Y:S02]  /*12070*/  MOV R64, 0x12090 ;  /* 0x0001209000407802 */ /* 0x000fe40000000f00 */
[----:B------:R-:W-:Y:S05]  /*12080*/  CALL.REL.NOINC `($__internal_27_$__cuda_sm70_shflsync_down) ;  /* 0x000007b000007944 */ /* 0x000fea0003c00000 */
[----:B-1----:R-:W-:Y:S01]  /*12090*/  MOV R70, R66 ;  /* 0x0000004200467202 */ /* 0x002fe20000000f00 */
[----:B------:R-:W-:Y:S01]  /*120a0*/  HFMA2.MMA R66, -RZ, RZ, 0, 4.76837158203125e-07 ;  /* 0x00000008ff427435 */ /* 0x000fe200000001ff */
[----:B------:R-:W-:Y:S02]  /*120b0*/  MOV R75, R72 ;  /* 0x00000048004b7202 */ /* 0x000fe40000000f00 */
[----:B------:R-:W-:Y:S02]  /*120c0*/  MOV R76, 0x1f ;  /* 0x0000001f004c7802 */ /* 0x000fe40000000f00 */
[----:B------:R-:W-:-:S02]  /*120d0*/  MOV R65, 0xffffffff ;  /* 0xffffffff00417802 */ /* 0x000fc40000000f00 */
[----:B------:R-:W-:Y:S02]  /*120e0*/  MOV R64, 0x12100 ;  /* 0x0001210000407802 */ /* 0x000fe40000000f00 */
[----:B------:R-:W-:Y:S05]  /*120f0*/  CALL.REL.NOINC `($__internal_27_$__cuda_sm70_shflsync_down) ;  /* 0x0000074000007944 */ /* 0x000fea0003c00000 */
[----:B-1----:R-:W-:Y:S05]  /*12100*/  BRA `(.L_x_1162) ;  /* 0xffff882000007947 */ /* 0x002fea000383ffff */
.L_x_1069:
[----:B0-----:R-:W-:Y:S01]  /*12110*/  HFMA2.MMA R66, -RZ, RZ, 0, 9.5367431640625e-07 ;  /* 0x00000010ff427435 */ /* 0x001fe200000001ff */
[----:B------:R-:W-:Y:S02]  /*12120*/  MOV R75, R71 ;  /* 0x00000047004b7202 */ /* 0x000fe40000000f00 */
[----:B------:R-:W-:Y:S02]  /*12130*/  MOV R76, 0x1f ;  /* 0x0000001f004c7802 */ /* 0x000fe40000000f00 */
[----:B------:R-:W-:Y:S02]  /*12140*/  MOV R65, 0xffffffff ;  /* 0xffffffff00417802 */ /* 0x000fe40000000f00 */
[----:B------:R-:W-:Y:S02]  /*12150*/  MOV R64, 0x12170 ;  /* 0x0001217000407802 */ /* 0x000fe40000000f00 */
[----:B-1234-:R-:W-:Y:S05]  /*12160*/  CALL.REL.NOINC `($__internal_27_$__cuda_sm70_shflsync_down) ;  /* 0x000006d000007944 */ /* 0x01efea0003c00000 */
[----:B-1----:R-:W-:Y:S01]  /*12170*/  MOV R67, R66 ;  /* 0x0000004200437202 */ /* 0x002fe20000000f00 */
[----:B------:R-:W-:Y:S05]  /*12180*/  BRA `(.L_x_1163) ;  /* 0xffff88b000007947 */ /* 0x000fea000383ffff */
.L_x_1070:
[----:B0-----:R-:W-:Y:S01]  /*12190*/  HFMA2.MMA R66, -RZ, RZ, 0, 9.5367431640625e-07 ;  /* 0x00000010ff427435 */ /* 0x001fe200000001ff */
[----:B------:R-:W-:Y:S02]  /*121a0*/  MOV R75, R74 ;  /* 0x0000004a004b7202 */ /* 0x000fe40000000f00 */
[----:B------:R-:W-:-:S02]  /*121b0*/  MOV R76, 0x1f ;  /* 0x0000001f004c7802 */ /* 0x000fc40000000f00 */
[----:B------:R-:W-:Y:S02]  /*121c0*/  MOV R65, 0xffffffff ;  /* 0xffffffff00417802 */ /* 0x000fe40000000f00 */
[----:B------:R-:W-:Y:S02]  /*121d0*/  MOV R64, 0x121f0 ;  /* 0x000121f000407802 */ /* 0x000fe40000000f00 */
[----:B-1234-:R-:W-:Y:S05]  /*121e0*/  CALL.REL.NOINC `($__internal_27_$__cuda_sm70_shflsync_down) ;  /* 0x0000065000007944 */ /* 0x01efea0003c00000 */
[----:B-1----:R-:W-:Y:S01]  /*121f0*/  MOV R69, R66 ;  /* 0x0000004200457202 */ /* 0x002fe20000000f00 */
[----:B------:R-:W-:Y:S01]  /*12200*/  HFMA2.MMA R66, -RZ, RZ, 0, 9.5367431640625e-07 ;  /* 0x00000010ff427435 */ /* 0x000fe200000001ff */
[----:B------:R-:W-:Y:S02]  /*12210*/  MOV R75, R68 ;  /* 0x00000044004b7202 */ /* 0x000fe40000000f00 */
[----:B------:R-:W-:Y:S02]  /*12220*/  MOV R76, 0x1f ;  /* 0x0000001f004c7802 */ /* 0x000fe40000000f00 */
[----:B------:R-:W-:Y:S02]  /*12230*/  MOV R65, 0xffffffff ;  /* 0xffffffff00417802 */ /* 0x000fe40000000f00 */
[----:B------:R-:W-:-:S02]  /*12240*/  MOV R64, 0x12260 ;  /* 0x0001226000407802 */ /* 0x000fc40000000f00 */
[----:B------:R-:W-:Y:S05]  /*12250*/  CALL.REL.NOINC `($__internal_27_$__cuda_sm70_shflsync_down) ;  /* 0x000005e000007944 */ /* 0x000fea0003c00000 */
[----:B-1----:R-:W-:Y:S01]  /*12260*/  MOV R70, R66 ;  /* 0x0000004200467202 */ /* 0x002fe20000000f00 */
[----:B------:R-:W-:Y:S01]  /*12270*/  HFMA2.MMA R66, -RZ, RZ, 0, 9.5367431640625e-07 ;  /* 0x00000010ff427435 */ /* 0x000fe200000001ff */
[----:B------:R-:W-:-:S02]  /*12280*/  MOV R75, R72 ;  /* 0x00000048004b7202 */ /* 0x000fc40000000f00 */
[----:B------:R-:W-:Y:S02]  /*12290*/  MOV R76, 0x1f ;  /* 0x0000001f004c7802 */ /* 0x000fe40000000f00 */
[----:B------:R-:W-:Y:S02]  /*122a0*/  MOV R65, 0xffffffff ;  /* 0xffffffff00417802 */ /* 0x000fe40000000f00 */
[----:B------:R-:W-:Y:S02]  /*122b0*/  MOV R64, 0x122d0 ;  /* 0x000122d000407802 */ /* 0x000fe40000000f00 */
[----:B------:R-:W-:Y:S05]  /*122c0*/  CALL.REL.NOINC `($__internal_27_$__cuda_sm70_shflsync_down) ;  /* 0x0000057000007944 */ /* 0x000fea0003c00000 */
[----:B-1----:R-:W-:Y:S05]  /*122d0*/  BRA `(.L_x_1164) ;  /* 0xffff87a000007947 */ /* 0x002fea000383ffff */
.L_x_1073:
[----:B0-----:R-:W-:Y:S01]  /*122e0*/  HFMA2.MMA R66, -RZ, RZ, 0, 0 ;  /* 0x00000000ff427435 */ /* 0x001fe200000001ff */
[----:B------:R-:W-:Y:S02]  /*122f0*/  MOV R64, R71 ;  /* 0x0000004700407202 */ /* 0x000fe40000000f00 */
[----:B------:R-:W-:Y:S02]  /*12300*/  MOV R247, 0xffffffff ;  /* 0xffffffff00f77802 */ /* 0x000fe40000000f00 */
[----:B------:R-:W-:Y:S02]  /*12310*/  MOV R65, 0x12330 ;  /* 0x0001233000417802 */ /* 0x000fe40000000f00 */
[----:B-1234-:R-:W-:Y:S05]  /*12320*/  CALL.REL.NOINC `($__internal_28_$__cuda_sm70_shflsync_idx_p) ;  /* 0x0000055000007944 */ /* 0x01efea0003c00000 */
[----:B-1----:R-:W-:Y:S01]  /*12330*/  MOV R69, R66 ;  /* 0x0000004200457202 */ /* 0x002fe20000000f00 */
[----:B------:R-:W-:Y:S01]  /*12340*/  HFMA2.MMA R66, -RZ, RZ, 0, 0 ;  /* 0x00000000ff427435 */ /* 0x000fe200000001ff */
[----:B------:R-:W-:-:S02]  /*12350*/  MOV R64, R74 ;  /* 0x0000004a00407202 */ /* 0x000fc40000000f00 */
[----:B------:R-:W-:Y:S02]  /*12360*/  MOV R247, 0xffffffff ;  /* 0xffffffff00f77802 */ /* 0x000fe40000000f00 */
        /* <DEDUP_REMOVED lines=10> */
[----:B------:R-:W-:-:S02]  /*12410*/  MOV R64, R72 ;  /* 0x0000004800407202 */ /* 0x000fc40000000f00 */
[----:B------:R-:W-:Y:S02]  /*12420*/  MOV R247, 0xffffffff ;  /* 0xffffffff00f77802 */ /* 0x000fe40000000f00 */
[----:B------:R-:W-:Y:S02]  /*12430*/  MOV R65, 0x12450 ;  /* 0x0001245000417802 */ /* 0x000fe40000000f00 */
[----:B0-----:R-:W-:Y:S05]  /*12440*/  CALL.REL.NOINC `($__internal_28_$__cuda_sm70_shflsync_idx_p) ;  /* 0x0000043000007944 */ /* 0x001fea0003c00000 */
        /* <DEDUP_REMOVED lines=8> */
[----:B0-----:R-:W-:Y:S05]  /*124d0*/  CALL.REL.NOINC `($__internal_27_$__cuda_sm70_shflsync_down) ;  /* 0x0000036000007944 */ /* 0x001fea0003c00000 */
[----:B-1----:R-:W-:Y:S01]  /*124e0*/  MOV R71, R66 ;  /* 0x0000004200477202 */ /* 0x002fe20000000f00 */
[----:B------:R-:W-:Y:S01]  /*124f0*/  HFMA2.MMA R66, -RZ, RZ, 0, 5.9604644775390625e-08 ;  /* 0x00000001ff427435 */ /* 0x000fe200000001ff */
[----:B------:R-:W-:Y:S02]  /*12500*/  MOV R75, R74 ;  /* 0x0000004a004b7202 */ /* 0x000fe40000000f00 */
[----:B------:R-:W-:Y:S02]  /*12510*/  MOV R76, 0x1f ;  /* 0x0000001f004c7802 */ /* 0x000fe40000000f00 */
[----:B------:R-:W-:Y:S02]  /*12520*/  MOV R65, 0xffffffff ;  /* 0xffffffff00417802 */ /* 0x000fe40000000f00 */
[----:B------:R-:W-:-:S02]  /*12530*/  MOV R64, 0x12550 ;  /* 0x0001255000407802 */ /* 0x000fc40000000f00 */
[----:B------:R-:W-:Y:S05]  /*12540*/  CALL.REL.NOINC `($__internal_27_$__cuda_sm70_shflsync_down) ;  /* 0x000002f000007944 */ /* 0x000fea0003c00000 */
        /* <DEDUP_REMOVED lines=26> */
[----:B------:R-:W-:Y:S05]  /*126f0*/  CALL.REL.NOINC `($__internal_28_$__cuda_sm70_shflsync_idx_p) ;  /* 0x0000018000007944 */ /* 0x000fea0003c00000 */
        /* <DEDUP_REMOVED lines=20> */
        .weak           $__internal_27_$__cuda_sm70_shflsync_down
        .type           $__internal_27_$__cuda_sm70_shflsync_down,@function
        .size           $__internal_27_$__cuda_sm70_shflsync_down,($__internal_28_$__cuda_sm70_shflsync_idx_p - $__internal_27_$__cuda_sm70_shflsync_down)
$__internal_27_$__cuda_sm70_shflsync_down:
[----:B------:R-:W-:Y:S04]  /*12840*/  WARPSYNC R65 ;  /* 0x0000004100007348 */ /* 0x000fe80003800000 */
[----:B------:R0:W1:Y:S02]  /*12850*/  SHFL.DOWN PT, R66, R75, R66, R76 ;  /* 0x080000424b427389 */ /* 0x00006400000e004c */
[----:B0-----:R-:W-:-:S06]  /*12860*/  HFMA2.MMA R65, -RZ, RZ, 0, 0 ;  /* 0x00000000ff417435 */ /* 0x001fcc00000001ff */
[----:B------:R-:W-:Y:S05]  /*12870*/  RET.REL.NODEC R64 `(_Z25selective_scan_bwd_kernelI32Selective_Scan_bwd_kernel_traitsILi128ELi16ELb0ELb1ELb0ELb0ELb1EN3c108BFloat16ENS1_7complexIfEEEEv12SSMParamsBwd) ;  /* 0xfffed78040007950 */ /* 0x000fea0003c3ffff */
        .weak           $__internal_28_$__cuda_sm70_shflsync_idx_p
        .type           $__internal_28_$__cuda_sm70_shflsync_idx_p,@function
        .size           $__internal_28_$__cuda_sm70_shflsync_idx_p,($__internal_29_$__cuda_sm70_shflsync_up - $__internal_28_$__cuda_sm70_shflsync_idx_p)
$__internal_28_$__cuda_sm70_shflsync_idx_p:
[----:B------:R-:W-:Y:S01]  /*12880*/  MOV R121, 0x1f ;  /* 0x0000001f00797802 */ /* 0x000fe20000000f00 */
[----:B------:R-:W-:Y:S04]  /*12890*/  WARPSYNC R247 ;  /* 0x000000f700007348 */ /* 0x000fe80003800000 */
[----:B------:R0:W1:Y:S04]  /*128a0*/  SHFL.IDX PT, R66, R64, R66, R121 ;  /* 0x0000004240427389 */ /* 0x00006800000e0079 */
[----:B0-----:R-:W0:Y:S01]  /*128b0*/  S2R R121, SR_LANEID ;  /* 0x0000000000797919 */ /* 0x001e220000000000 */
[----:B------:R-:W-:Y:S01]  /*128c0*/  MOV R64, R65 ;  /* 0x0000004100407202 */ /* 0x000fe20000000f00 */
[----:B------:R-:W-:-:S06]  /*128d0*/  HFMA2.MMA R65, -RZ, RZ, 0, 0 ;  /* 0x00000000ff417435 */ /* 0x000fcc00000001ff */
[----:B------:R-:W-:Y:S05]  /*128e0*/  RET.REL.NODEC R64 `(_Z25selective_scan_bwd_kernelI32Selective_Scan_bwd_kernel_traitsILi128ELi16ELb0ELb1ELb0ELb0ELb1EN3c108BFloat16ENS1_7complexIfEEEEv12SSMParamsBwd) ;  /* 0xfffed71040007950 */ /* 0x000fea0003c3ffff */
        .weak           $__internal_29_$__cuda_sm70_shflsync_up
        .type           $__internal_29_$__cuda_sm70_shflsync_up,@function
        .size           $__internal_29_$__cuda_sm70_shflsync_up,(.L_x_14461 - $__internal_29_$__cuda_sm70_shflsync_up)
$__internal_29_$__cuda_sm70_shflsync_up:
[----:B------:R-:W-:Y:S04]  /*128f0*/  WARPSYNC R212 ;  /* 0x000000d400007348 */ /* 0x000fe80003800000 */
[----:B------:R0:W1:Y:S02]  /*12900*/  SHFL.UP PT, R71, R71, R65, R213 ;  /* 0x0400004147477389 */ /* 0x00006400000e00d5 */
[----:B0-----:R-:W-:-:S04]  /*12910*/  MOV R65, 0x0 ;  /* 0x0000000000417802 */ /* 0x001fc80000000f00 */
[----:B------:R-:W-:Y:S05]  /*12920*/  RET.REL.NODEC R64 `(_Z25selective_scan_bwd_kernelI32Selective_Scan_bwd_kernel_traitsILi128ELi16ELb0ELb1ELb0ELb0ELb1EN3c108BFloat16ENS1_7complexIfEEEEv12SSMParamsBwd) ;  /* 0xfffed6d040007950 */ /* 0x000fea0003c3ffff */
.L_x_1166:
        /* <DEDUP_REMOVED lines=13> */
.L_x_14461:


//--------------------- .text._Z25selective_scan_bwd_kernelI32Selective_Scan_bwd_kernel_traitsILi128ELi16ELb0ELb1ELb0ELb1ELb0EN3c108BFloat16ENS1_7complexIfEEEEv12SSMParamsBwd --------------------------
	.section	.text._Z25selective_scan_bwd_kernelI32Selective_Scan_bwd_kernel_traitsILi128ELi16ELb0ELb1ELb0ELb1ELb0EN3c108BFloat16ENS1_7complexIfEEEEv12SSMParamsBwd,"ax",@progbits
	.sectioninfo	@"SHI_REGISTERS=255"
	.align	128
        .global         _Z25selective_scan_bwd_kernelI32Selective_Scan_bwd_kernel_traitsILi128ELi16ELb0ELb1ELb0ELb1ELb0EN3c108BFloat16ENS1_7complexIfEEEEv12SSMParamsBwd
        .type           _Z25selective_scan_bwd_kernelI32Selective_Scan_bwd_kernel_traitsILi128ELi16ELb0ELb1ELb0ELb1ELb0EN3c108BFloat16ENS1_7complexIfEEEEv12SSMParamsBwd,@function
        .size           _Z25selective_scan_bwd_kernelI32Selective_Scan_bwd_kernel_traitsILi128ELi16ELb0ELb1ELb0ELb1ELb0EN3c108BFloat16ENS1_7complexIfEEEEv12SSMParamsBwd,(.L_x_14464 - _Z25selective_scan_bwd_kernelI32Selective_Scan_bwd_kernel_traitsILi128ELi16ELb0ELb1ELb0ELb1ELb0EN3c108BFloat16ENS1_7complexIfEEEEv12SSMParamsBwd)
        .other          _Z25selective_scan_bwd_kernelI32Selective_Scan_bwd_kernel_traitsILi128ELi16ELb0ELb1ELb0ELb1ELb0EN3c108BFloat16ENS1_7complexIfEEEEv12SSMParamsBwd,@"STO_CUDA_ENTRY STV_DEFAULT"
_Z25selective_scan_bwd_kernelI32Selective_Scan_bwd_kernel_traitsILi128ELi16ELb0ELb1ELb0ELb1ELb0EN3c108BFloat16ENS1_7complexIfEEEEv12SSMParamsBwd:
.text._Z25selective_scan_bwd_kernelI32Selective_Scan_bwd_kernel_traitsILi128ELi16ELb0ELb1ELb0ELb1ELb0EN3c108BFloat16ENS1_7complexIfEEEEv12SSMParamsBwd:
        /* <DEDUP_REMOVED lines=165> */
.L_x_1306:
        /* <DEDUP_REMOVED lines=263> */
[----:B------:R-:W-:-:S03]  /*1ac0*/  ISETP.GE.AND P0, PT, R22, R39, PT ;  /* 0x000000271600720c */ /* 0x000fc60003f06270 */
        /* <DEDUP_REMOVED lines=149> */
.L_x_1169:
[----:B-12---:R-:W-:Y:S05]  /*2420*/  BSYNC B0 ;  /* 0x0000000000007941 */ /* 0x006fea0003800000 */
.L_x_1168:
        /* <DEDUP_REMOVED lines=39> */
.L_x_1171:
[----:B------:R-:W-:Y:S05]  /*26a0*/  BSYNC B0 ;  /* 0x0000000000007941 */ /* 0x000fea0003800000 */
.L_x_1170:
        /* <DEDUP_REMOVED lines=39> */
.L_x_1173:
[----:B------:R-:W-:Y:S05]  /*2920*/  BSYNC B0 ;  /* 0x0000000000007941 */ /* 0x000fea0003800000 */
.L_x_1172:
        /* <DEDUP_REMOVED lines=39> */
.L_x_1175:
[----:B------:R-:W-:Y:S05]  /*2ba0*/  BSYNC B0 ;  /* 0x0000000000007941 */ /* 0x000fea0003800000 */
.L_x_1174:
        /* <DEDUP_REMOVED lines=39> */
.L_x_1177:
[----:B------:R-:W-:Y:S05]  /*2e20*/  BSYNC B0 ;  /* 0x0000000000007941 */ /* 0x000fea0003800000 */
.L_x_1176:
        /* <DEDUP_REMOVED lines=39> */
.L_x_1179:
[----:B------:R-:W-:Y:S05]  /*30a0*/  BSYNC B0 ;  /* 0x0000000000007941 */ /* 0x000fea0003800000 */
.L_x_1178:
        /* <DEDUP_REMOVED lines=39> */
.L_x_1181:
[----:B------:R-:W-:Y:S05]  /*3320*/  BSYNC B0 ;  /* 0x0000000000007941 */ /* 0x000fea0003800000 */
.L_x_1180:
        /* <DEDUP_REMOVED lines=41> */
.L_x_1183:
[----:B------:R-:W-:Y:S05]  /*35c0*/  BSYNC B0 ;  /* 0x0000000000007941 */ /* 0x000fea0003800000 */
.L_x_1182:
        /* <DEDUP_REMOVED lines=39> */
.L_x_1185:
[----:B------:R-:W-:Y:S05]  /*3840*/  BSYNC B0 ;  /* 0x0000000000007941 */ /* 0x000fea0003800000 */
.L_x_1184:
        /* <DEDUP_REMOVED lines=9> */
[----:B0-----:R-:W-:Y:S02]  /*38e0*/  MOV R4, 0x3e800000 ;  /* 0x3e80000000047802 */ /* 0x001fe40000000f00 */
        /* <DEDUP_REMOVED lines=29> */
.L_x_1187:
[----:B------:R-:W-:Y:S05]  /*3ac0*/  BSYNC B0 ;  /* 0x0000000000007941 */ /* 0x000fea0003800000 */
.L_x_1186:
[----:B------:R-:W-:Y:S01]  /*3ad0*/  BSSY B0, `(.L_x_1188) ;  /* 0x0000026000007945 */ /* 0x000fe20003800000 */
[----:B------:R-:W-:Y:S01]  /*3ae0*/  HFMA2.MMA R162, -RZ, RZ, 0, 0 ;  /* 0x00000000ffa27435 */ /* 0x000fe200000001ff */
[----:B------:R-:W-:Y:S01]  /*3af0*/  FSETP.GTU.FTZ.AND P1, PT, R103, 20, PT ;  /* 0x41a000006700780b */ /* 0x000fe20003f3c000 */
[----:B------:R-:W-:Y:S01]  /*3b00*/  CS2R R160, SRZ ;  /* 0x0000000000a07805 */ /* 0x000fe2000001ff00 */
[----:B------:R-:W-:Y:S01]  /*3b10*/  CS2R R158, SRZ ;  /* 0x00000000009e7805 */ /* 0x000fe2000001ff00 */
[----:B------:R-:W-:Y:S01]  /*3b20*/  MOV R157, RZ ;  /* 0x000000ff009d7202 */ /* 0x000fe20000000f00 */
        /* <DEDUP_REMOVED lines=32> */
.L_x_1189:
[----:B------:R-:W-:Y:S05]  /*3d30*/  BSYNC B0 ;  /* 0x0000000000007941 */ /* 0x000fea0003800000 */
.L_x_1188:
        /* <DEDUP_REMOVED lines=33> */
.L_x_1191:
[----:B------:R-:W-:Y:S05]  /*3f50*/  BSYNC B0 ;  /* 0x0000000000007941 */ /* 0x000fea0003800000 */
.L_x_1190:
        /* <DEDUP_REMOVED lines=33> */
.L_x_1193:
[----:B------:R-:W-:Y:S05]  /*4170*/  BSYNC B0 ;  /* 0x0000000000007941 */ /* 0x000fea0003800000 */
.L_x_1192:
        /* <DEDUP_REMOVED lines=33> */
.L_x_1195:
[----:B------:R-:W-:Y:S05]  /*4390*/  BSYNC B0 ;  /* 0x0000000000007941 */ /* 0x000fea0003800000 */
.L_x_1194:
        /* <DEDUP_REMOVED lines=33> */
.L_x_1197:
[----:B------:R-:W-:Y:S05]  /*45b0*/  BSYNC B0 ;  /* 0x0000000000007941 */ /* 0x000fea0003800000 */
.L_x_1196:
        /* <DEDUP_REMOVED lines=33> */
.L_x_1199:
[----:B------:R-:W-:Y:S05]  /*47d0*/  BSYNC B0 ;  /* 0x0000000000007941 */ /* 0x000fea0003800000 */
.L_x_1198:
        /* <DEDUP_REMOVED lines=20> */
[----:B------:R-:W-:Y:S01]  /*4920*/  FADD.FTZ R102, R102, R102 ;  /* 0x0000006666667221 */ /* 0x000fe20000010000 */
[----:B------:R-:W-:Y:S01]  /*4930*/  CS2R R196, SRZ ;  /* 0x0000000000c47805 */ /* 0x000fe2000001ff00 */
[----:B------:R-:W-:Y:S01]  /*4940*/  FADD.FTZ R101, R101, R101 ;  /* 0x0000006565657221 */ /* 0x000fe20000010000 */
[----:B------:R-:W-:Y:S01]  /*4950*/  ULEA.HI UR9, UR34, UR34, URZ, 0x1 ;  /* 0x0000002222097291 */ /* 0x000fe2000f8f083f */
[----:B------:R-:W-:Y:S01]  /*4960*/  FADD.FTZ R100, R100, R100 ;  /* 0x0000006464647221 */ /* 0x000fe20000010000 */
[----:B------:R-:W-:Y:S01]  /*4970*/  CS2R R194, SRZ ;  /* 0x0000000000c27805 */ /* 0x000fe2000001ff00 */
[----:B------:R-:W-:Y:S01]  /*4980*/  FADD.FTZ R99, R99, R99 ;  /* 0x0000006363637221 */ /* 0x000fe20000010000 */
[----:B------:R-:W-:Y:S01]  /*4990*/  ULOP3.LUT UR9, UR9, 0xfffffe, URZ, 0xc0, !UPT ;  /* 0x00fffffe09097892 */ /* 0x000fe2000f8ec03f */
[----:B------:R-:W-:Y:S01]  /*49a0*/  FADD.FTZ R98, R98, R98 ;  /* 0x0000006262627221 */ /* 0x000fe20000010000 */
[----:B------:R-:W-:Y:S01]  /*49b0*/  MOV R193, RZ ;  /* 0x000000ff00c17202 */ /* 0x000fe20000000f00 */
        /* <DEDUP_REMOVED lines=13> */
[----:B------:R-:W-:Y:S01]  /*4a90*/  UIADD3 UR34, UR34, -UR9, URZ ;  /* 0x8000000922227290 */ /* 0x000fe2000fffe03f */
[----:B------:R-:W-:Y:S01]  /*4aa0*/  FADD.FTZ R86, R86, R86 ;  /* 0x0000005656567221 */ /* 0x000fe20000010000 */
[----:B------:R-:W-:Y:S01]  /*4ab0*/  UMOV UR7, URZ ;  /* 0x0000003f00077c82 */ /* 0x000fe20008000000 */
[----:B------:R-:W-:Y:S01]  /*4ac0*/  FADD.FTZ R85, R85, R85 ;  /* 0x0000005555557221 */ /* 0x000fe20000010000 */
[----:B------:R-:W-:Y:S01]  /*4ad0*/  UMOV UR8, URZ ;  /* 0x0000003f00087c82 */ /* 0x000fe20008000000 */
[----:B------:R-:W-:Y:S01]  /*4ae0*/  FADD.FTZ R84, R84, R84 ;  /* 0x0000005454547221 */ /* 0x000fe20000010000 */
[----:B------:R-:W-:Y:S01]  /*4af0*/  UMOV UR9, URZ ;  /* 0x0000003f00097c82 */ /* 0x000fe20008000000 */
[----:B------:R-:W-:-:S02]  /*4b00*/  FADD.FTZ R83, R83, R83 ;  /* 0x0000005353537221 */ /* 0x000fc40000010000 */
.L_x_1301:
[----:B------:R-:W-:Y:S02]  /*4b10*/  ULDC.64 UR20, c[0x0][0x180] ;  /* 0x0000600000147ab9 */ /* 0x000fe40000000a00 */
[----:B------:R-:W-:-:S02]  /*4b20*/  UIMAD UR39, UR17, UR20, URZ ;  /* 0x00000014112772a4 */ /* 0x000fc4000f8e023f */
[----:B------:R-:W-:Y:S02]  /*4b30*/  UIMAD.WIDE.U32 UR22, UR16, UR20, URZ ;  /* 0x00000014101672a5 */ /* 0x000fe4000f8e003f */
[----:B------:R-:W-:Y:S02]  /*4b40*/  UIMAD UR40, UR16, UR21, UR39 ;  /* 0x00000015102872a4 */ /* 0x000fe4000f8e0227 */
[----:B------:R-:W-:Y:S02]  /*4b50*/  USHF.R.S32.HI UR39, URZ, 0x1f, UR7 ;  /* 0x0000001f3f277899 */ /* 0x000fe40008011407 */
[----:B------:R-:W-:Y:S02]  /*4b60*/  ULDC.64 UR20, c[0x0][0x188] ;  /* 0x0000620000147ab9 */ /* 0x000fe40000000a00 */
        /* <DEDUP_REMOVED lines=30> */
[----:B0-----:R-:W-:Y:S02]  /*4d50*/  LEA R4, P1, R8, UR29, 0x1 ;  /* 0x0000001d08047c11 */ /* 0x001fe4000f8208ff */
[C---:B------:R-:W-:Y:S02]  /*4d60*/  IADD3 R0, R6.reuse, 0x80, RZ ;  /* 0x0000008006007810 */ /* 0x040fe40007ffe0ff */
[----:B------:R-:W-:Y:S02]  /*4d70*/  IADD3 R7, R6, 0xa0, RZ ;  /* 0x000000a006077810 */ /* 0x000fe40007ffe0ff */
[----:B------:R-:W-:-:S02]  /*4d80*/  PRMT R36, RZ, 0x7610, R36 ;  /* 0x00007610ff247816 */ /* 0x000fc40000000024 */
[----:B------:R-:W-:Y:S02]  /*4d90*/  LEA.HI.X R5, R8, UR32, R5, 0x1, P1 ;  /* 0x0000002008057c11 */ /* 0x000fe400088f0c05 */
[----:B------:R-:W-:Y:S02]  /*4da0*/  ISETP.GE.AND P6, PT, R0, UR22, PT ;  /* 0x0000001600007c0c */ /* 0x000fe4000bfc6270 */
[----:B------:R-:W-:Y:S01]  /*4db0*/  ISETP.GE.AND P0, PT, R7, UR22, PT ;  /* 0x0000001607007c0c */ /* 0x000fe2000bf06270 */
[----:B------:R0:W2:Y:S01]  /*4dc0*/  @!P2 LDG.E.U16 R37, [R4.64] ;  /* 0x0000001e0425a981 */ /* 0x0000a2000c1e1500 */
[C---:B------:R-:W-:Y:S02]  /*4dd0*/  IADD3 R0, R6.reuse, 0xe0, RZ ;  /* 0x000000e006007810 */ /* 0x040fe40007ffe0ff */
[----:B------:R-:W-:Y:S01]  /*4de0*/  IADD3 R7, R6, 0x100, RZ ;  /* 0x0000010006077810 */ /* 0x000fe20007ffe0ff */
[----:B------:R0:W3:Y:S01]  /*4df0*/  @!P3 LDG.E.U16 R36, [R4.64+0x40] ;  /* 0x0000401e0424b981 */ /* 0x0000e2000c1e1500 */
[----:B------:R-:W-:-:S02]  /*4e00*/  PRMT R35, RZ, 0x7610, R35 ;  /* 0x00007610ff237816 */ /* 0x000fc40000000023 */
[----:B------:R-:W-:Y:S02]  /*4e10*/  MOV R3, UR23 ;  /* 0x0000001700037c02 */ /* 0x000fe40008000f00 */
[----:B------:R-:W-:Y:S02]  /*4e20*/  ISETP.GE.AND P2, PT, R0, UR22, PT ;  /* 0x0000001600007c0c */ /* 0x000fe4000bf46270 */
[----:B------:R-:W-:Y:S01]  /*4e30*/  ISETP.GE.AND P3, PT, R7, UR22, PT ;  /* 0x0000001607007c0c */ /* 0x000fe2000bf66270 */
[----:B------:R0:W4:Y:S01]  /*4e40*/  @!P4 LDG.E.U16 R35, [R4.64+0x80] ;  /* 0x0000801e0423c981 */ /* 0x000122000c1e1500 */
[C---:B------:R-:W-:Y:S02]  /*4e50*/  IADD3 R0, R6.reuse, 0x120, RZ ;  /* 0x0000012006007810 */ /* 0x040fe40007ffe0ff */
[----:B------:R-:W-:Y:S01]  /*4e60*/  PRMT R7, RZ, 0x7610, R7 ;  /* 0x00007610ff077816 */ /* 0x000fe20000000007 */
[----:B------:R-:W2:Y:S01]  /*4e70*/  LDG.E.64 R2, [R2.64] ;  /* 0x0000001e02027981 */ /* 0x000ea2000c1e1b00 */
[----:B------:R-:W-:-:S02]  /*4e80*/  IADD3 R9, R6, 0xc0, RZ ;  /* 0x000000c006097810 */ /* 0x000fc40007ffe0ff */
[----:B------:R-:W-:Y:S02]  /*4e90*/  IADD3 R8, R6, 0x140, RZ ;  /* 0x0000014006087810 */ /* 0x000fe40007ffe0ff */
[----:B------:R-:W-:Y:S01]  /*4ea0*/  ISETP.GE.AND P4, PT, R0, UR22, PT ;  /* 0x0000001600007c0c */ /* 0x000fe2000bf86270 */
[----:B------:R0:W3:Y:S01]  /*4eb0*/  @!P5 LDG.E.U16 R7, [R4.64+0xc0] ;  /* 0x0000c01e0407d981 */ /* 0x0000e2000c1e1500 */
        /* <DEDUP_REMOVED lines=76> */
[----:B------:R0:W4:Y:S01]  /*5380*/  @!P2 LDG.E.U16 R28, [R4.64+0x540] ;  /* 0x0005401e041ca981 */ /* 0x000122000c1e1500 */
[----:B------:R-:W-:Y:S02]  /*5390*/  PRMT R29, RZ, 0x7610, R29 ;  /* 0x00007610ff1d7816 */ /* 0x000fe4000000001d */
[----:B------:R-:W-:Y:S02]  /*53a0*/  ISETP.GE.AND P3, PT, R23, UR22, PT ;  /* 0x0000001617007c0c */ /* 0x000fe4000bf66270 */
[C---:B------:R-:W-:Y:S01]  /*53b0*/  IADD3 R23, R6.reuse, 0x3c0, RZ ;  /* 0x000003c006177810 */ /* 0x040fe20007ffe0ff */
[----:B------:R0:W4:Y:S01]  /*53c0*/  @!P4 LDG.E.U16 R31, [R4.64+0x5c0] ;  /* 0x0005c01e041fc981 */ /* 0x000122000c1e1500 */
        /* <DEDUP_REMOVED lines=24> */
[C---:B------:R-:W-:Y:S02]  /*5550*/  LEA.HI.SX32 R39, R38.reuse, R38, 0x1b ;  /* 0x0000002626277211 */ /* 0x040fe400078fdaff */
[C---:B------:R-:W-:Y:S02]  /*5560*/  IADD3 R43, R38.reuse, 0x40, RZ ;  /* 0x00000040262b7810 */ /* 0x040fe40007ffe0ff */
[C---:B------:R-:W-:Y:S02]  /*5570*/  IADD3 R45, R38.reuse, 0x60, RZ ;  /* 0x00000060262d7810 */ /* 0x040fe40007ffe0ff */
[C---:B------:R-:W-:Y:S02]  /*5580*/  IADD3 R47, R38.reuse, 0x80, RZ ;  /* 0x00000080262f7810 */ /* 0x040fe40007ffe0ff */
[----:B------:R-:W-:-:S02]  /*5590*/  IADD3 R49, R38, 0xa0, RZ ;  /* 0x000000a026317810 */ /* 0x000fc40007ffe0ff */
[C---:B0-----:R-:W-:Y:S02]  /*55a0*/  IADD3 R5, R38.reuse, 0xc0, RZ ;  /* 0x000000c026057810 */ /* 0x041fe40007ffe0ff */
        /* <DEDUP_REMOVED lines=23> */
[----:B------:R-:W-:Y:S02]  /*5720*/  IADD3 R141, R38, 0x3e0, RZ ;  /* 0x000003e0268d7810 */ /* 0x000fe40007ffe0ff */
        /* <DEDUP_REMOVED lines=8> */
[-C--:B------:R-:W-:Y:S01]  /*57b0*/  LEA.HI.SX32 R61, R61, R38.reuse, 0x1b ;  /* 0x000000263d3d7211 */ /* 0x080fe200078fdaff */
[----:B--2---:R-:W0:Y:S01]  /*57c0*/  R2UR UR42, R3 ;  /* 0x00000000032a73c2 */ /* 0x004e2200000e0000 */
[-C--:B------:R-:W-:Y:S02]  /*57d0*/  LEA.HI.SX32 R63, R63, R38.reuse, 0x1b ;  /* 0x000000263f3f7211 */ /* 0x080fe400078fdaff */
[----:B------:R-:W-:Y:S01]  /*57e0*/  LEA.HI.SX32 R65, R65, R38, 0x1b ;  /* 0x0000002641417211 */ /* 0x000fe200078fdaff */
[----:B0-----:R-:W-:-:S04]  /*57f0*/  FMUL.FTZ R4, R118, UR42 ;  /* 0x0000002a76047c20 */ /* 0x001fc80008410000 */
[----:B------:R-:W-:Y:S02]  /*5800*/  FMUL.RZ R40, R4, 0.15915493667125701904 ;  /* 0x3e22f98304287820 */ /* 0x000fe4000040c000 */
[----:B------:R-:W-:-:S04]  /*5810*/  FMUL.FTZ R4, R117, UR42 ;  /* 0x0000002a75047c20 */ /* 0x000fc80008410000 */
[----:B------:R-:W-:Y:S01]  /*5820*/  FMUL.RZ R42, R4, 0.15915493667125701904 ;  /* 0x3e22f983042a7820 */ /* 0x000fe2000040c000 */
[----:B------:R-:W-:Y:S01]  /*5830*/  MUFU.SIN R73, R40 ;  /* 0x0000002800497308 */ /* 0x000fe20000000400 */
[----:B------:R-:W-:-:S07]  /*5840*/  IADD3 R3, R38, 0xe0, RZ ;  /* 0x000000e026037810 */ /* 0x000fce0007ffe0ff */
[----:B------:R-:W-:Y:S01]  /*5850*/  MUFU.SIN R81, R42 ;  /* 0x0000002a00517308 */ /* 0x000fe20000000400 */
[----:B------:R-:W-:-:S07]  /*5860*/  SHF.L.U32 R4, R39, 0x1, RZ ;  /* 0x0000000127047819 */ /* 0x000fce00000006ff */
[----:B------:R0:W-:Y:S01]  /*5870*/  MUFU.COS R82, R42 ;  /* 0x0000002a00527308 */ /* 0x0001e20000000000 */
[----:B------:R-:W-:-:S07]  /*5880*/  LEA.HI.SX32 R3, R3, R38, 0x1b ;  /* 0x0000002603037211 */ /* 0x000fce00078fdaff */
[----:B------:R1:W-:Y:S01]  /*5890*/  MUFU.COS R72, R40 ;  /* 0x0000002800487308 */ /* 0x0003e20000000000 */
[----:B0-----:R-:W-:Y:S01]  /*58a0*/  FMUL.FTZ R42, R115, UR42 ;  /* 0x0000002a732a7c20 */ /* 0x001fe20008410000 */
[----:B------:R-:W-:-:S03]  /*58b0*/  LEA.HI.SX32 R39, R51, R38, 0x1b ;  /* 0x0000002633277211 */ /* 0x000fc600078fdaff */
[----:B------:R-:W-:Y:S02]  /*58c0*/  FMUL.RZ R46, R42, 0.15915493667125701904 ;  /* 0x3e22f9832a2e7820 */ /* 0x000fe4000040c000 */
[----:B-1----:R-:W-:Y:S02]  /*58d0*/  FMUL.FTZ R40, R116, UR42 ;  /* 0x0000002a74287c20 */ /* 0x002fe40008410000 */
[----:B------:R-:W-:Y:S01]  /*58e0*/  FMUL.FTZ R42, R114, UR42 ;  /* 0x0000002a722a7c20 */ /* 0x000fe20008410000 */
[-C--:B------:R-:W-:Y:S01]  /*58f0*/  LEA.HI.SX32 R67, R67, R38.reuse, 0x1b ;  /* 0x0000002643437211 */ /* 0x080fe200078fdaff */
[----:B------:R-:W-:Y:S01]  /*5900*/  FMUL.RZ R44, R40, 0.15915493667125701904 ;  /* 0x3e22f983282c7820 */ /* 0x000fe2000040c000 */
        /* <DEDUP_REMOVED lines=16> */
[----:B------:R-:W-:Y:S01]  /*5a10*/  LEA.HI.SX32 R141, R141, R38, 0x1b ;  /* 0x000000268d8d7211 */ /* 0x000fe200078fdaff */
[----:B------:R-:W-:Y:S01]  /*5a20*/  FMUL.FTZ R38, R113, UR42 ;  /* 0x0000002a71267c20 */ /* 0x000fe20008410000 */
[----:B------:R-:W-:Y:S01]  /*5a30*/  SHF.L.U32 R41, R41, 0x1, RZ ;  /* 0x0000000129297819 */ /* 0x000fe200000006ff */
[----:B------:R-:W-:Y:S01]  /*5a40*/  FMUL.RZ R48, R42, 0.15915493667125701904 ;  /* 0x3e22f9832a307820 */ /* 0x000fe2000040c000 */
[----:B------:R-:W-:Y:S01]  /*5a50*/  MUFU.SIN R59, R44 ;  /* 0x0000002c003b7308 */ /* 0x000fe20000000400 */
[----:B------:R-:W-:Y:S01]  /*5a60*/  SHF.L.U32 R42, R43, 0x1, RZ ;  /* 0x000000012b2a7819 */ /* 0x000fe200000006ff */
[----:B------:R0:W-:Y:S01]  /*5a70*/  STS.U16 [R4], R37 ;  /* 0x0000002504007388 */ /* 0x0001e20000000400 */
[----:B------:R-:W-:-:S05]  /*5a80*/  SHF.L.U32 R43, R47, 0x1, RZ ;  /* 0x000000012f2b7819 */ /* 0x000fca00000006ff */
[----:B------:R1:W-:Y:S01]  /*5a90*/  MUFU.COS R80, R44 ;  /* 0x0000002c00507308 */ /* 0x0003e20000000000 */
[----:B---3--:R-:W-:Y:S01]  /*5aa0*/  STS.U16 [R41+0x40], R36 ;  /* 0x0000402429007388 */ /* 0x008fe20000000400 */
[----:B------:R-:W-:Y:S02]  /*5ab0*/  SHF.L.U32 R5, R5, 0x1, RZ ;  /* 0x0000000105057819 */ /* 0x000fe400000006ff */
[----:B0-----:R-:W-:Y:S01]  /*5ac0*/  SHF.L.U32 R37, R3, 0x1, RZ ;  /* 0x0000000103257819 */ /* 0x001fe200000006ff */
[----:B------:R-:W-:-:S03]  /*5ad0*/  FMUL.FTZ R3, R112, UR42 ;  /* 0x0000002a70037c20 */ /* 0x000fc60008410000 */
[----:B------:R-:W-:Y:S01]  /*5ae0*/  MUFU.SIN R57, R46 ;  /* 0x0000002e00397308 */ /* 0x000fe20000000400 */
[----:B-1----:R-:W-:Y:S01]  /*5af0*/  SHF.L.U32 R44, R45, 0x1, RZ ;  /* 0x000000012d2c7819 */ /* 0x002fe200000006ff */
[----:B----4-:R-:W-:Y:S01]  /*5b00*/  STS.U16 [R42+0x80], R35 ;  /* 0x000080232a007388 */ /* 0x010fe20000000400 */
[----:B------:R-:W-:-:S05]  /*5b10*/  SHF.L.U32 R4, R39, 0x1, RZ ;  /* 0x0000000127047819 */ /* 0x000fca00000006ff */
[----:B------:R0:W-:Y:S01]  /*5b20*/  MUFU.COS R58, R46 ;  /* 0x0000002e003a7308 */ /* 0x0001e20000000000 */
[----:B------:R1:W-:Y:S01]  /*5b30*/  STS.U16 [R44+0xc0], R7 ;  /* 0x0000c0072c007388 */ /* 0x0003e20000000400 */
[----:B------:R-:W-:Y:S01]  /*5b40*/  SHF.L.U32 R53, R53, 0x1, RZ ;  /* 0x0000000135357819 */ /* 0x000fe200000006ff */
[----:B0-----:R-:W-:Y:S01]  /*5b50*/  FMUL.RZ R46, R38, 0.15915493667125701904 ;  /* 0x3e22f983262e7820 */ /* 0x001fe2000040c000 */
[----:B------:R-:W-:Y:S01]  /*5b60*/  SHF.L.U32 R38, R49, 0x1, RZ ;  /* 0x0000000131267819 */ /* 0x000fe200000006ff */
[----:B------:R-:W-:Y:S01]  /*5b70*/  STS.U16 [R43+0x100], R0 ;  /* 0x000100002b007388 */ /* 0x000fe20000000400 */
[----:B-1----:R-:W-:Y:S01]  /*5b80*/  FMUL.RZ R7, R3, 0.15915493667125701904 ;  /* 0x3e22f98303077820 */ /* 0x002fe2000040c000 */
[----:B------:R-:W-:Y:S02]  /*5b90*/  SHF.L.U32 R36, R55, 0x1, RZ ;  /* 0x0000000137247819 */ /* 0x000fe400000006ff */
[----:B------:R-:W-:Y:S01]  /*5ba0*/  STS.U16 [R38+0x140], R9 ;  /* 0x0001400926007388 */ /* 0x000fe20000000400 */
[----:B------:R-:W-:-:S02]  /*5bb0*/  SHF.L.U32 R3, R40, 0x1, RZ ;  /* 0x0000000128037819 */ /* 0x000fc400000006ff */
[----:B------:R-:W-:Y:S01]  /*5bc0*/  SHF.L.U32 R61, R61, 0x1, RZ ;  /* 0x000000013d3d7819 */ /* 0x000fe200000006ff */
[----:B------:R-:W-:Y:S01]  /*5bd0*/  STS.U16 [R5+0x180], R12 ;  /* 0x0001800c05007388 */ /* 0x000fe20000000400 */
[----:B------:R-:W-:-:S03]  /*5be0*/  SHF.L.U32 R63, R63, 0x1, RZ ;  /* 0x000000013f3f7819 */ /* 0x000fc600000006ff */
[----:B------:R0:W-:Y:S01]  /*5bf0*/  STS.U16 [R37+0x1c0], R8 ;  /* 0x0001c00825007388 */ /* 0x0001e20000000400 */
[----:B------:R-:W-:-:S03]  /*5c00*/  SHF.L.U32 R69, R69, 0x1, RZ ;  /* 0x0000000145457819 */ /* 0x000fc600000006ff */
[----:B------:R1:W-:Y:S01]  /*5c10*/  STS.U16 [R4+0x200], R11 ;  /* 0x0002000b04007388 */ /* 0x0003e20000000400 */
[----:B------:R-:W-:-:S03]  /*5c20*/  SHF.L.U32 R71, R71, 0x1, RZ ;  /* 0x0000000147477819 */ /* 0x000fc600000006ff */
[----:B------:R2:W-:Y:S01]  /*5c30*/  STS.U16 [R53+0x240], R10 ;  /* 0x0002400a35007388 */ /* 0x0005e20000000400 */
[----:B0-----:R-:W-:-:S03]  /*5c40*/  SHF.L.U32 R8, R67, 0x1, RZ ;  /* 0x0000000143087819 */ /* 0x001fc600000006ff */
[----:B------:R-:W-:Y:S01]  /*5c50*/  STS.U16 [R36+0x280], R13 ;  /* 0x0002800d24007388 */ /* 0x000fe20000000400 */
[----:B-1----:R-:W-:-:S03]  /*5c60*/  SHF.L.U32 R4, R65, 0x1, RZ ;  /* 0x0000000141047819 */ /* 0x002fc600000006ff */
[----:B------:R-:W-:Y:S01]  /*5c70*/  STS.U16 [R3+0x2c0], R14 ;  /* 0x0002c00e03007388 */ /* 0x000fe20000000400 */
[----:B------:R-:W-:Y:S02]  /*5c80*/  SHF.L.U32 R12, R77, 0x1, RZ ;  /* 0x000000014d0c7819 */ /* 0x000fe400000006ff */
[----:B--2---:R-:W-:Y:S01]  /*5c90*/  SHF.L.U32 R10, R75, 0x1, RZ ;  /* 0x000000014b0a7819 */ /* 0x004fe200000006ff */
[----:B------:R-:W-:Y:S01]  /*5ca0*/  STS.U16 [R61+0x300], R16 ;  /* 0x000300103d007388 */ /* 0x000fe20000000400 */
[----:B------:R-:W-:-:S03]  /*5cb0*/  SHF.L.U32 R79, R79, 0x1, RZ ;  /* 0x000000014f4f7819 */ /* 0x000fc600000006ff */
[----:B------:R-:W-:Y:S01]  /*5cc0*/  STS.U16 [R63+0x340], R20 ;  /* 0x000340143f007388 */ /* 0x000fe20000000400 */
[----:B------:R-:W-:-:S03]  /*5cd0*/  SHF.L.U32 R95, R95, 0x1, RZ ;  /* 0x000000015f5f7819 */ /* 0x000fc600000006ff */
[----:B------:R0:W-:Y:S04]  /*5ce0*/  STS.U16 [R4+0x380], R15 ;  /* 0x0003800f04007388 */ /* 0x0001e80000000400 */
        /* <DEDUP_REMOVED lines=38> */
[----:B------:R-:W-:Y:S01]  /*5f50*/  MUFU.SIN R51, R48 ;  /* 0x0000003000337308 */ /* 0x000fe20000000400 */
[----:B------:R-:W3:Y:S01]  /*5f60*/  LDS.U16 R54, [R2+0x4] ;  /* 0x0000040002367984 */ /* 0x000ee20000000400 */
[----:B------:R-:W-:Y:S02]  /*5f70*/  FMUL.RZ R3, R0, 0.15915493667125701904 ;  /* 0x3e22f98300037820 */ /* 0x000fe4000040c000 */
[----:B------:R-:W-:Y:S01]  /*5f80*/  FMUL.FTZ R0, R109, UR42 ;  /* 0x0000002a6d007c20 */ /* 0x000fe20008410000 */
[----:B------:R-:W4:Y:S03]  /*5f90*/  LDS.U16 R53, [R2+0x6] ;  /* 0x0000060002357984 */ /* 0x000f260000000400 */
[----:B------:R-:W-:Y:S01]  /*5fa0*/  MUFU.SIN R41, R5 ;  /* 0x0000000500297308 */ /* 0x000fe20000000400 */
[----:B------:R-:W-:-:S07]  /*5fb0*/  FMUL.FTZ R10, R10, 1.4426950216293334961 ;  /* 0x3fb8aa3b0a0a7820 */ /* 0x000fce0000410000 */
[----:B------:R-:W-:Y:S08]  /*5fc0*/  MUFU.COS R52, R48 ;  /* 0x0000003000347308 */ /* 0x000ff00000000000 */
[----:B------:R-:W-:Y:S08]  /*5fd0*/  MUFU.SIN R47, R46 ;  /* 0x0000002e002f7308 */ /* 0x000ff00000000400 */
[----:B------:R-:W-:Y:S01]  /*5fe0*/  MUFU.SIN R45, R7 ;  /* 0x00000007002d7308 */ /* 0x000fe20000000400 */
[----:B------:R-:W-:Y:S01]  /*5ff0*/  LOP3.LUT P0, RZ, R122, 0x1f, RZ, 0xc0, !PT ;  /* 0x0000001f7aff7812 */ /* 0x000fe2000780c0ff */
[----:B------:R-:W-:-:S02]  /*6000*/  UIMAD UR40, UR17, UR22, URZ ;  /* 0x00000016112872a4 */ /* 0x000fc4000f8e023f */
[----:B------:R-:W-:Y:S01]  /*6010*/  UIMAD.WIDE.U32 UR20, UR16, UR22, URZ ;  /* 0x00000016101472a5 */ /* 0x000fe2000f8e003f */
[----:B-1----:R-:W-:Y:S01]  /*6020*/  MOV R6, UR33 ;  /* 0x0000002100067c02 */ /* 0x002fe20008000f00 */
[----:B------:R-:W1:Y:S02]  /*6030*/  LDS.U16 R49, [R2+0xa] ;  /* 0x00000a0002317984 */ /* 0x000e640000000400 */
[----:B------:R0:W-:Y:S01]  /*6040*/  MUFU.COS R42, R5 ;  /* 0x00000005002a7308 */ /* 0x0001e20000000000 */
[----:B------:R-:W-:Y:S01]  /*6050*/  ISETP.NE.AND P1, PT, R122, RZ, PT ;  /* 0x000000ff7a00720c */ /* 0x000fe20003f25270 */
[----:B------:R-:W1:Y:S01]  /*6060*/  LDS.U16 R50, [R2+0x8] ;  /* 0x0000080002327984 */ /* 0x000e620000000400 */
[----:B------:R-:W-:-:S03]  /*6070*/  MOV R9, c[0x0][0x16c] ;  /* 0x00005b0000097a02 */ /* 0x000fc60000000f00 */
[----:B------:R-:W1:Y:S01]  /*6080*/  LDS.U16 R44, [R2+0xc] ;  /* 0x00000c00022c7984 */ /* 0x000e620000000400 */
[----:B0-----:R-:W-:-:S03]  /*6090*/  FMUL.RZ R5, R0, 0.15915493667125701904 ;  /* 0x3e22f98300057820 */ /* 0x001fc6000040c000 */
[----:B------:R-:W0:Y:S01]  /*60a0*/  LDS.U16 R43, [R2+0xe] ;  /* 0x00000e00022b7984 */ /* 0x000e220000000400 */
[----:B------:R-:W-:Y:S01]  /*60b0*/  FMUL.FTZ R0, R108, UR42 ;  /* 0x0000002a6c007c20 */ /* 0x000fe20008410000 */
[----:B------:R-:W-:Y:S02]  /*60c0*/  MUFU.COS R48, R46 ;  /* 0x0000002e00307308 */ /* 0x000fe40000000000 */
[----:B------:R-:W-:Y:S04]  /*60d0*/  LDS.U16 R38, [R2+0x10] ;  /* 0x0000100002267984 */ /* 0x000fe80000000400 */
[----:B------:R-:W0:Y:S02]  /*60e0*/  LDS.U16 R37, [R2+0x12] ;  /* 0x0000120002257984 */ /* 0x000e240000000400 */
[----:B------:R2:W-:Y:S02]  /*60f0*/  MUFU.COS R46, R7 ;  /* 0x00000007002e7308 */ /* 0x0005e40000000000 */
[----:B------:R-:W0:Y:S04]  /*6100*/  LDS.U16 R30, [R2+0x14] ;  /* 0x00001400021e7984 */ /* 0x000e280000000400 */
[----:B------:R-:W0:Y:S01]  /*6110*/  LDS.U16 R29, [R2+0x16] ;  /* 0x00001600021d7984 */ /* 0x000e220000000400 */
[----:B--2---:R-:W-:-:S03]  /*6120*/  FMUL.RZ R7, R0, 0.15915493667125701904 ;  /* 0x3e22f98300077820 */ /* 0x004fc6000040c000 */
[----:B------:R-:W-:Y:S01]  /*6130*/  LDS.U16 R27, [R2+0x18] ;  /* 0x00001800021b7984 */ /* 0x000fe20000000400 */
[----:B------:R-:W-:-:S03]  /*6140*/  FMUL.FTZ R0, R10, R117 ;  /* 0x000000750a007220 */ /* 0x000fc60000410000 */
[----:B------:R-:W2:Y:S03]  /*6150*/  LDS.U16 R28, [R2+0x1a] ;  /* 0x00001a00021c7984 */ /* 0x000ea60000000400 */
[----:B------:R-:W1:Y:S01]  /*6160*/  MUFU.EX2 R0, R0 ;  /* 0x0000000000007308 */ /* 0x000e620000000800 */
[----:B------:R-:W-:Y:S01]  /*6170*/  PRMT R56, RZ, 0x5410, R56 ;  /* 0x00005410ff387816 */ /* 0x000fe20000000038 */
[----:B------:R-:W-:Y:S01]  /*6180*/  FMUL.FTZ R4, R10, R115 ;  /* 0x000000730a047220 */ /* 0x000fe20000410000 */
[----:B------:R-:W-:Y:S01]  /*6190*/  PRMT R55, RZ, 0x5410, R55 ;  /* 0x00005410ff377816 */ /* 0x000fe20000000037 */
[----:B------:R-:W-:Y:S04]  /*61a0*/  LDS.U16 R24, [R2+0x1c] ;  /* 0x00001c0002187984 */ /* 0x000fe80000000400 */
[----:B------:R-:W-:Y:S01]  /*61b0*/  MUFU.SIN R39, R3 ;  /* 0x0000000300277308 */ /* 0x000fe20000000400 */
[----:B------:R-:W0:Y:S04]  /*61c0*/  LDS.U16 R23, [R2+0x1e] ;  /* 0x00001e0002177984 */ /* 0x000e280000000400 */
[----:B------:R-:W0:Y:S03]  /*61d0*/  LDS.U16 R16, [R2+0x20] ;  /* 0x0000200002107984 */ /* 0x000e260000000400 */
[----:B------:R3:W-:Y:S01]  /*61e0*/  MUFU.COS R40, R3 ;  /* 0x0000000300287308 */ /* 0x0007e20000000000 */
[C---:B-1----:R-:W-:Y:S01]  /*61f0*/  FMUL.FTZ R82, R0.reuse, R82 ;  /* 0x0000005200527220 */ /* 0x042fe20000410000 */
[----:B------:R-:W1:Y:S01]  /*6200*/  LDS.U16 R15, [R2+0x22] ;  /* 0x00002200020f7984 */ /* 0x000e620000000400 */
[----:B------:R-:W-:-:S03]  /*6210*/  FMUL.FTZ R81, R0, R81 ;  /* 0x0000005100517220 */ /* 0x000fc60000410000 */
[----:B------:R-:W-:Y:S01]  /*6220*/  LDS.U16 R14, [R2+0x24] ;  /* 0x00002400020e7984 */ /* 0x000fe20000000400 */
[----:B---3--:R-:W-:Y:S01]  /*6230*/  FMUL.FTZ R3, R10, R116 ;  /* 0x000000740a037220 */ /* 0x008fe20000410000 */
[----:B------:R-:W-:Y:S01]  /*6240*/  MUFU.SIN R35, R5 ;  /* 0x0000000500237308 */ /* 0x000fe20000000400 */
[----:B------:R-:W-:Y:S01]  /*6250*/  PRMT R0, RZ, 0x5410, R218 ;  /* 0x00005410ff007816 */ /* 0x000fe200000000da */
[-C--:B------:R-:W-:Y:S01]  /*6260*/  FMUL.FTZ R74, R56, R118.reuse ;  /* 0x00000076384a7220 */ /* 0x080fe20000410000 */
[----:B------:R-:W3:Y:S01]  /*6270*/  LDS.U16 R13, [R2+0x26] ;  /* 0x00002600020d7984 */ /* 0x000ee20000000400 */
[----:B------:R-:W-:-:S03]  /*6280*/  FMUL.FTZ R75, R55, R118 ;  /* 0x00000076374b7220 */ /* 0x000fc60000410000 */
[----:B------:R-:W-:Y:S01]  /*6290*/  LDS.U16 R12, [R2+0x28] ;  /* 0x00002800020c7984 */ /* 0x000fe20000000400 */
[----:B------:R2:W-:Y:S01]  /*62a0*/  MUFU.COS R36, R5 ;  /* 0x0000000500247308 */ /* 0x0005e20000000000 */
[C---:B------:R-:W-:Y:S02]  /*62b0*/  FMUL.FTZ R74, R0.reuse, R74 ;  /* 0x0000004a004a7220 */ /* 0x040fe40000410000 */
[----:B------:R-:W0:Y:S04]  /*62c0*/  LDS.U16 R11, [R2+0x2a] ;  /* 0x00002a00020b7984 */ /* 0x000e280000000400 */
[----:B------:R-:W-:Y:S01]  /*62d0*/  LDS.U16 R66, [R2+0x2c] ;  /* 0x00002c0002427984 */ /* 0x000fe20000000400 */
[----:B------:R-:W1:Y:S01]  /*62e0*/  MUFU.EX2 R3, R3 ;  /* 0x0000000300037308 */ /* 0x000e620000000800 */
[----:B--2---:R-:W-:Y:S01]  /*62f0*/  MOV R5, UR33 ;  /* 0x0000002100057c02 */ /* 0x004fe20008000f00 */
[----:B------:R-:W-:Y:S01]  /*6300*/  FMUL.FTZ R75, R0, R75 ;  /* 0x0000004b004b7220 */ /* 0x000fe20000410000 */
[----:B------:R-:W-:Y:S02]  /*6310*/  LDS.U16 R8, [R2+0x30] ;  /* 0x0000300002087984 */ /* 0x000fe40000000400 */
[----:B------:R-:W-:-:S02]  /*6320*/  ISETP.LT.OR P0, PT, R5, 0x2, P0 ;  /* 0x000000020500780c */ /* 0x000fc40000701670 */
[----:B------:R-:W-:Y:S01]  /*6330*/  LDS.U16 R65, [R2+0x3a] ;  /* 0x00003a0002417984 */ /* 0x000fe20000000400 */
[----:B------:R-:W2:Y:S01]  /*6340*/  MUFU.EX2 R4, R4 ;  /* 0x0000000400047308 */ /* 0x000ea20000000800 */
[----:B------:R-:W-:Y:S01]  /*6350*/  FMUL.FTZ R0, R10, R118 ;  /* 0x000000760a007220 */ /* 0x000fe20000410000 */
[----:B------:R-:W-:Y:S01]  /*6360*/  UIMAD UR40, UR16, UR23, UR40 ;  /* 0x00000017102872a4 */ /* 0x000fe2000f8e0228 */
[----:B------:R-:W-:Y:S01]  /*6370*/  FMUL.FTZ R5, R107, UR42 ;  /* 0x0000002a6b057c20 */ /* 0x000fe20008410000 */
[----:B------:R-:W-:Y:S01]  /*6380*/  LDS.U16 R64, [R2+0x3c] ;  /* 0x00003c0002407984 */ /* 0x000fe20000000400 */
[----:B------:R-:W-:Y:S02]  /*6390*/  ULDC.64 UR22, c[0x0][0x1c0] ;  /* 0x0000700000167ab9 */ /* 0x000fe40000000a00 */
[----:B------:R-:W-:Y:S01]  /*63a0*/  UIADD3 UR21, UR21, UR40, URZ ;  /* 0x0000002815157290 */ /* 0x000fe2000fffe03f */
[----:B------:R-:W0:Y:S01]  /*63b0*/  MUFU.EX2 R0, R0 ;  /* 0x0000000000007308 */ /* 0x000e220000000800 */
[----:B------:R-:W-:Y:S01]  /*63c0*/  UIMAD UR39, UR39, UR22, URZ ;  /* 0x00000016272772a4 */ /* 0x000fe2000f8e023f */
[----:B------:R-:W-:Y:S01]  /*63d0*/  FMUL.RZ R5, R5, 0.15915493667125701904 ;  /* 0x3e22f98305057820 */ /* 0x000fe2000040c000 */
[----:B------:R-:W-:Y:S01]  /*63e0*/  PRMT R54, RZ, 0x5410, R54 ;  /* 0x00005410ff367816 */ /* 0x000fe20000000036 */
[C---:B-1----:R-:W-:Y:S01]  /*63f0*/  FMUL.FTZ R80, R3.reuse, R80 ;  /* 0x0000005003507220 */ /* 0x042fe20000410000 */
[----:B----4-:R-:W-:Y:S01]  /*6400*/  PRMT R53, RZ, 0x5410, R53 ;  /* 0x00005410ff357816 */ /* 0x010fe20000000035 */
[----:B------:R-:W-:Y:S01]  /*6410*/  FMUL.FTZ R59, R3, R59 ;  /* 0x0000003b033b7220 */ /* 0x000fe20000410000 */
[----:B------:R-:W-:Y:S01]  /*6420*/  @!P0 IADD3 R6, R6, -0x2, RZ ;  /* 0xfffffffe06068810 */ /* 0x000fe20007ffe0ff */
[----:B------:R-:W-:Y:S01]  /*6430*/  FMUL.FTZ R3, R106, UR42 ;  /* 0x0000002a6a037c20 */ /* 0x000fe20008410000 */
[----:B------:R-:W-:-:S02]  /*6440*/  UIMAD UR39, UR7, UR23, UR39 ;  /* 0x00000017072772a4 */ /* 0x000fc4000f8e0227 */
[----:B------:R-:W-:Y:S01]  /*6450*/  UIMAD.WIDE.U32 UR20, UR7, UR22, UR20 ;  /* 0x00000016071472a5 */ /* 0x000fe2000f8e0014 */
[----:B------:R-:W-:Y:S01]  /*6460*/  MUFU.SIN R31, R5 ;  /* 0x00000005001f7308 */ /* 0x000fe20000000400 */
[C---:B--2---:R-:W-:Y:S01]  /*6470*/  FMUL.FTZ R58, R4.reuse, R58 ;  /* 0x0000003a043a7220 */ /* 0x044fe20000410000 */
[----:B------:R-:W-:Y:S01]  /*6480*/  ULDC.64 UR22, c[0x0][0x230] ;  /* 0x00008c0000167ab9 */ /* 0x000fe20000000a00 */
[----:B------:R-:W-:Y:S01]  /*6490*/  FMUL.FTZ R57, R4, R57 ;  /* 0x0000003904397220 */ /* 0x000fe20000410000 */
[----:B------:R-:W-:Y:S01]  /*64a0*/  UIADD3 UR21, UR21, UR39, URZ ;  /* 0x0000002715157290 */ /* 0x000fe2000fffe03f */
[----:B------:R-:W-:Y:S01]  /*64b0*/  FMUL.RZ R4, R3, 0.15915493667125701904 ;  /* 0x3e22f98303047820 */ /* 0x000fe2000040c000 */
[----:B------:R-:W-:Y:S02]  /*64c0*/  ULEA UR22, UP0, UR20, UR22, 0x3 ;  /* 0x0000001614167291 */ /* 0x000fe4000f80183f */
[----:B------:R1:W-:Y:S01]  /*64d0*/  MUFU.COS R32, R5 ;  /* 0x0000000500207308 */ /* 0x0003e20000000000 */
[----:B------:R-:W-:-:S02]  /*64e0*/  FMUL.FTZ R76, R54, R117 ;  /* 0x00000075364c7220 */ /* 0x000fc40000410000 */
[----:B------:R-:W-:Y:S02]  /*64f0*/  FMUL.FTZ R77, R53, R117 ;  /* 0x00000075354d7220 */ /* 0x000fe40000410000 */
[----:B------:R-:W-:Y:S01]  /*6500*/  @!P0 IMAD R18, R6, R9, UR7 ;  /* 0x0000000706128e24 */ /* 0x000fe2000f8e0209 */
[----:B------:R-:W-:Y:S01]  /*6510*/  MOV R6, UR34 ;  /* 0x0000002200067c02 */ /* 0x000fe20008000f00 */
[----:B------:R-:W-:Y:S01]  /*6520*/  FMUL.FTZ R3, R105, UR42 ;  /* 0x0000002a69037c20 */ /* 0x000fe20008410000 */
[----:B------:R-:W-:Y:S01]  /*6530*/  ULEA.HI.X UR23, UR20, UR23, UR21, 0x3, UP0 ;  /* 0x0000001714177291 */ /* 0x000fe200080f1c15 */
[----:B-1----:R-:W-:Y:S01]  /*6540*/  PRMT R5, RZ, 0x5410, R217 ;  /* 0x00005410ff057816 */ /* 0x002fe200000000d9 */
[C---:B0-----:R-:W-:Y:S02]  /*6550*/  FMUL.FTZ R72, R0.reuse, R72 ;  /* 0x0000004800487220 */ /* 0x041fe40000410000 */
[----:B------:R-:W-:Y:S01]  /*6560*/  FMUL.FTZ R73, R0, R73 ;  /* 0x0000004900497220 */ /* 0x000fe20000410000 */
[----:B------:R-:W-:Y:S01]  /*6570*/  MOV R68, UR22 ;  /* 0x0000001600447c02 */ /* 0x000fe20008000f00 */
[C---:B------:R-:W-:Y:S01]  /*6580*/  FMUL.FTZ R76, R5.reuse, R76 ;  /* 0x0000004c054c7220 */ /* 0x040fe20000410000 */
[----:B------:R-:W-:Y:S01]  /*6590*/  MUFU.SIN R33, R7 ;  /* 0x0000000700217308 */ /* 0x000fe20000000400 */
[----:B------:R-:W-:Y:S01]  /*65a0*/  FMUL.FTZ R77, R5, R77 ;  /* 0x0000004d054d7220 */ /* 0x000fe20000410000 */
[----:B------:R-:W0:Y:S01]  /*65b0*/  LDS.U16 R9, [R2+0x2e] ;  /* 0x00002e0002097984 */ /* 0x000e220000000400 */
[----:B------:R-:W-:Y:S01]  /*65c0*/  FMUL.RZ R5, R3, 0.15915493667125701904 ;  /* 0x3e22f98303057820 */ /* 0x000fe2000040c000 */
[----:B------:R-:W-:-:S02]  /*65d0*/  LEA R3, R6, UR7, 0x8 ;  /* 0x0000000706037c11 */ /* 0x000fc4000f8e40ff */
[----:B------:R-:W-:Y:S01]  /*65e0*/  @P1 IADD3 R3, R122, 0x200, RZ ;  /* 0x000002007a031810 */ /* 0x000fe20007ffe0ff */
[----:B------:R-:W-:Y:S01]  /*65f0*/  FMUL.FTZ R0, R104, UR42 ;  /* 0x0000002a68007c20 */ /* 0x000fe20008410000 */
[----:B------:R-:W-:Y:S01]  /*6600*/  MOV R69, UR23 ;  /* 0x0000001700457c02 */ /* 0x000fe20008000f00 */
[----:B------:R1:W-:Y:S01]  /*6610*/  MUFU.COS R34, R7 ;  /* 0x0000000700227308 */ /* 0x0003e20000000000 */
[----:B------:R-:W-:Y:S01]  /*6620*/  SHF.L.U32 R3, R3, 0x3, RZ ;  /* 0x0000000303037819 */ /* 0x000fe200000006ff */
[----:B------:R-:W-:Y:S01]  /*6630*/  FMUL.RZ R94, R0, 0.15915493667125701904 ;  /* 0x3e22f983005e7820 */ /* 0x000fe2000040c000 */
[----:B------:R-:W-:Y:S04]  /*6640*/  LDS.U16 R6, [R2+0x34] ;  /* 0x0000340002067984 */ /* 0x000fe80000000400 */
[----:B------:R-:W-:Y:S01]  /*6650*/  LDS.U16 R0, [R2+0x3e] ;  /* 0x00003e0002007984 */ /* 0x000fe20000000400 */
[----:B------:R-:W-:Y:S03]  /*6660*/  MUFU.SIN R25, R4 ;  /* 0x0000000400197308 */ /* 0x000fe60000000400 */
[----:B-1----:R-:W1:Y:S01]  /*6670*/  LDS.U16 R7, [R2+0x32] ;  /* 0x0000320002077984 */ /* 0x002e620000000400 */
[----:B------:R-:W-:-:S03]  /*6680*/  HFMA2.MMA R67, -RZ, RZ, 0, 9.5367431640625e-07 ;  /* 0x00000010ff437435 */ /* 0x000fc600000001ff */
[----:B------:R-:W5:Y:S01]  /*6690*/  LDG.E.64 R68, [R68.64] ;  /* 0x0000001e44447981 */ /* 0x000f62000c1e1b00 */
[----:B------:R2:W-:Y:S01]  /*66a0*/  MUFU.COS R26, R4 ;  /* 0x00000004001a7308 */ /* 0x0005e20000000000 */
[----:B------:R-:W-:-:S07]  /*66b0*/  FMUL.FTZ R17, R10, R114 ;  /* 0x000000720a117220 */ /* 0x000fce0000410000 */
[----:B------:R-:W-:Y:S01]  /*66c0*/  MUFU.SIN R21, R5 ;  /* 0x0000000500157308 */ /* 0x000fe20000000400 */
[----:B--2---:R-:W-:Y:S07]  /*66d0*/  LDS.U16 R4, [R2+0x38] ;  /* 0x0000380002047984 */ /* 0x004fee0000000400 */
[----:B------:R2:W-:Y:S02]  /*66e0*/  MUFU.COS R22, R5 ;  /* 0x0000000500167308 */ /* 0x0005e40000000000 */
[----:B--2---:R-:W2:Y:S04]  /*66f0*/  LDS.U16 R5, [R2+0x36] ;  /* 0x0000360002057984 */ /* 0x004ea80000000400 */
[----:B------:R4:W-:Y:S02]  /*6700*/  STS.64 [R3+0x7780], R72 ;  /* 0x0077804803007388 */ /* 0x0009e40000000a00 */
[----:B------:R-:W0:Y:S01]  /*6710*/  MUFU.EX2 R17, R17 ;  /* 0x0000001100117308 */ /* 0x000e220000000800 */
[----:B------:R-:W-:Y:S01]  /*6720*/  FMUL.FTZ R70, R74, R81 ;  /* 0x000000514a467220 */ /* 0x000fe20000410000 */
[----:B------:R-:W-:-:S03]  /*6730*/  HFMA2.MMA R60, -RZ, RZ, 1.875, 0 ;  /* 0x3f800000ff3c7435 */ /* 0x000fc600000001ff */
[----:B------:R-:W-:Y:S02]  /*6740*/  FFMA.FTZ R70, R75, R82, R70 ;  /* 0x000000524b467223 */ /* 0x000fe40000010046 */
[----:B----4-:R-:W-:-:S04]  /*6750*/  @!P0 IMAD.WIDE R2, R18, R67, UR10 ;  /* 0x0000000a12028e25 */ /* 0x010fc8000f8e0243 */
[----:B------:R-:W-:Y:S02]  /*6760*/  FMUL.FTZ R67, R75, R81 ;  /* 0x000000514b437220 */ /* 0x000fe40000410000 */
[----:B------:R-:W-:Y:S01]  /*6770*/  FMUL.FTZ R18, R10, R113 ;  /* 0x000000710a127220 */ /* 0x000fe20000410000 */
[----:B------:R-:W-:Y:S01]  /*6780*/  MOV R61, RZ ;  /* 0x000000ff003d7202 */ /* 0x000fe20000000f00 */
[----:B------:R-:W-:Y:S01]  /*6790*/  FFMA.FTZ R67, R74, R82, -R67 ;  /* 0x000000524a437223 */ /* 0x000fe20000010843 */
[----:B------:R-:W-:Y:S01]  /*67a0*/  CS2R R62, SRZ ;  /* 0x00000000003e7805 */ /* 0x000fe2000001ff00 */
[----:B------:R-:W-:Y:S01]  /*67b0*/  BAR.SYNC.DEFER_BLOCKING 0x0 ;  /* 0x0000000000007b1d */ /* 0x000fe20000010000 */
[----:B------:R-:W-:Y:S01]  /*67c0*/  FADD.FTZ R71, R77, R70 ;  /* 0x000000464d477221 */ /* 0x000fe20000010000 */
[----:B------:R-:W-:Y:S01]  /*67d0*/  PRMT R49, RZ, 0x5410, R49 ;  /* 0x00005410ff317816 */ /* 0x000fe20000000031 */
[----:B------:R-:W-:Y:S02]  /*67e0*/  FADD.FTZ R70, R76, R67 ;  /* 0x000000434c467221 */ /* 0x000fe40000010000 */
[----:B------:R-:W-:Y:S01]  /*67f0*/  FMUL.FTZ R79, R59, R71 ;  /* 0x000000473b4f7220 */ /* 0x000fe20000410000 */
[----:B------:R-:W4:Y:S01]  /*6800*/  MUFU.EX2 R18, R18 ;  /* 0x0000001200127308 */ /* 0x000f220000000800 */
[C---:B0-----:R-:W-:Y:S01]  /*6810*/  FMUL.FTZ R52, R17.reuse, R52 ;  /* 0x0000003411347220 */ /* 0x041fe20000410000 */
[----:B------:R-:W-:Y:S01]  /*6820*/  PRMT R50, RZ, 0x5410, R50 ;  /* 0x00005410ff327816 */ /* 0x000fe20000000032 */
[----:B------:R-:W-:-:S02]  /*6830*/  FMUL.FTZ R51, R17, R51 ;  /* 0x0000003311337220 */ /* 0x000fc40000410000 */
[-C--:B------:R-:W-:Y:S02]  /*6840*/  FMUL.FTZ R78, R59, R70.reuse ;  /* 0x000000463b4e7220 */ /* 0x080fe40000410000 */
[C---:B------:R-:W-:Y:S02]  /*6850*/  FFMA.FTZ R17, R80.reuse, R70, -R79 ;  /* 0x0000004650117223 */ /* 0x040fe4000001084f */
[-C--:B------:R-:W-:Y:S02]  /*6860*/  FMUL.FTZ R79, R49, R116.reuse ;  /* 0x00000074314f7220 */ /* 0x080fe40000410000 */
[----:B------:R-:W-:Y:S01]  /*6870*/  FFMA.FTZ R70, R80, R71, R78 ;  /* 0x0000004750467223 */ /* 0x000fe2000001004e */
[----:B------:R0:W5:Y:S01]  /*6880*/  @!P0 LDG.E.128 R60, [R2.64] ;  /* 0x0000001e023c8981 */ /* 0x000162000c1e1d00 */
[----:B------:R-:W-:Y:S01]  /*6890*/  FMUL.FTZ R78, R50, R116 ;  /* 0x00000074324e7220 */ /* 0x000fe20000410000 */
[----:B0-----:R-:W-:-:S05]  /*68a0*/  PRMT R2, RZ, 0x5410, R216 ;  /* 0x00005410ff027816 */ /* 0x001fca00000000d8 */
[C---:B------:R-:W-:Y:S02]  /*68b0*/  FMUL.FTZ R79, R2.reuse, R79 ;  /* 0x0000004f024f7220 */ /* 0x040fe40000410000 */
[----:B------:R-:W-:Y:S02]  /*68c0*/  FMUL.FTZ R78, R2, R78 ;  /* 0x0000004e024e7220 */ /* 0x000fe40000410000 */
[----:B------:R-:W-:Y:S02]  /*68d0*/  FADD.FTZ R70, R79, R70 ;  /* 0x000000464f467221 */ /* 0x000fe40000010000 */
[----:B------:R-:W-:Y:S02]  /*68e0*/  FMUL.FTZ R20, R10, R112 ;  /* 0x000000700a147220 */ /* 0x000fe40000410000 */
[C---:B----4-:R-:W-:Y:S02]  /*68f0*/  FMUL.FTZ R48, R18.reuse, R48 ;  /* 0x0000003012307220 */ /* 0x050fe40000410000 */
[----:B------:R-:W-:Y:S01]  /*6900*/  FMUL.FTZ R47, R18, R47 ;  /* 0x0000002f122f7220 */ /* 0x000fe20000410000 */
[----:B------:R-:W-:Y:S01]  /*6910*/  PRMT R44, RZ, 0x5410, R44 ;  /* 0x00005410ff2c7816 */ /* 0x000fe2000000002c */
[----:B------:R-:W-:-:S02]  /*6920*/  FADD.FTZ R17, R78, R17 ;  /* 0x000000114e117221 */ /* 0x000fc40000010000 */
[----:B------:R-:W-:Y:S01]  /*6930*/  FMUL.FTZ R18, R57, R70 ;  /* 0x0000004639127220 */ /* 0x000fe20000410000 */
[----:B------:R-:W0:Y:S01]  /*6940*/  MUFU.EX2 R67, R20 ;  /* 0x0000001400437308 */ /* 0x000e220000000800 */
[----:B------:R-:W-:Y:S01]  /*6950*/  FMUL.FTZ R2, R10, R111 ;  /* 0x0000006f0a027220 */ /* 0x000fe20000410000 */
[----:B------:R-:W-:Y:S01]  /*6960*/  PRMT R43, RZ, 0x5410, R43 ;  /* 0x00005410ff2b7816 */ /* 0x000fe2000000002b */
[----:B------:R-:W-:-:S05]  /*6970*/  FMUL.FTZ R167, R44, R115 ;  /* 0x000000732ca77220 */ /* 0x000fca0000410000 */
[----:B------:R-:W-:Y:S01]  /*6980*/  MUFU.SIN R19, R94 ;  /* 0x0000005e00137308 */ /* 0x000fe20000000400 */
[----:B------:R-:W-:-:S07]  /*6990*/  FMUL.FTZ R3, R10, R110 ;  /* 0x0000006e0a037220 */ /* 0x000fce0000410000 */
[----:B------:R4:W-:Y:S01]  /*69a0*/  MUFU.COS R20, R94 ;  /* 0x0000005e00147308 */ /* 0x0009e20000000000 */
[----:B------:R-:W-:Y:S02]  /*69b0*/  FMUL.FTZ R71, R57, R17 ;  /* 0x0000001139477220 */ /* 0x000fe40000410000 */
[----:B------:R-:W-:Y:S02]  /*69c0*/  FMUL.FTZ R168, R43, R115 ;  /* 0x000000732ba87220 */ /* 0x000fe40000410000 */
[C---:B----4-:R-:W-:Y:S01]  /*69d0*/  FFMA.FTZ R94, R58.reuse, R17, -R18 ;  /* 0x000000113a5e7223 */ /* 0x050fe20000010812 */
[----:B------:R-:W-:Y:S02]  /*69e0*/  PRMT R18, RZ, 0x5410, R215 ;  /* 0x00005410ff127816 */ /* 0x000fe400000000d7 */
[----:B------:R-:W4:Y:S01]  /*69f0*/  MUFU.EX2 R2, R2 ;  /* 0x0000000200027308 */ /* 0x000f220000000800 */
[----:B------:R-:W-:Y:S02]  /*6a00*/  FFMA.FTZ R71, R58, R70, R71 ;  /* 0x000000463a477223 */ /* 0x000fe40000010047 */
[----:B------:R-:W-:-:S02]  /*6a10*/  FMUL.FTZ R167, R18, R167 ;  /* 0x000000a712a77220 */ /* 0x000fc40000410000 */
[----:B------:R-:W-:-:S03]  /*6a20*/  FMUL.FTZ R168, R18, R168 ;  /* 0x000000a812a87220 */ /* 0x000fc60000410000 */
[----:B------:R-:W1:Y:S01]  /*6a30*/  MUFU.EX2 R3, R3 ;  /* 0x0000000300037308 */ /* 0x000e620000000800 */
[----:B------:R-:W-:Y:S02]  /*6a40*/  FADD.FTZ R94, R167, R94 ;  /* 0x0000005ea75e7221 */ /* 0x000fe40000010000 */
[----:B------:R-:W-:Y:S02]  /*6a50*/  FMUL.FTZ R18, R10, R108 ;  /* 0x0000006c0a127220 */ /* 0x000fe40000410000 */
[----:B------:R-:W-:Y:S01]  /*6a60*/  FADD.FTZ R71, R168, R71 ;  /* 0x00000047a8477221 */ /* 0x000fe20000010000 */
[----:B------:R-:W-:Y:S01]  /*6a70*/  PRMT R37, RZ, 0x5410, R37 ;  /* 0x00005410ff257816 */ /* 0x000fe20000000025 */
[----:B------:R-:W-:Y:S02]  /*6a80*/  FMUL.FTZ R70, R51, R94 ;  /* 0x0000005e33467220 */ /* 0x000fe40000410000 */
[C---:B0-----:R-:W-:Y:S02]  /*6a90*/  FMUL.FTZ R46, R67.reuse, R46 ;  /* 0x0000002e432e7220 */ /* 0x041fe40000410000 */
[----:B------:R-:W-:Y:S01]  /*6aa0*/  FMUL.FTZ R45, R67, R45 ;  /* 0x0000002d432d7220 */ /* 0x000fe20000410000 */
[----:B------:R-:W0:Y:S01]  /*6ab0*/  MUFU.EX2 R18, R18 ;  /* 0x0000001200127308 */ /* 0x000e220000000800 */
[-C--:B------:R-:W-:Y:S01]  /*6ac0*/  FMUL.FTZ R67, R51, R71.reuse ;  /* 0x0000004733437220 */ /* 0x080fe20000410000 */
[----:B------:R-:W-:Y:S01]  /*6ad0*/  PRMT R38, RZ, 0x5410, R38 ;  /* 0x00005410ff267816 */ /* 0x000fe20000000026 */
[----:B------:R-:W-:Y:S01]  /*6ae0*/  FFMA.FTZ R71, R52, R71, R70 ;  /* 0x0000004734477223 */ /* 0x000fe20000010046 */
[----:B------:R-:W-:Y:S01]  /*6af0*/  PRMT R70, RZ, 0x5410, R208 ;  /* 0x00005410ff467816 */ /* 0x000fe200000000d0 */
[----:B----4-:R-:W-:-:S02]  /*6b00*/  FMUL.FTZ R42, R2, R42 ;  /* 0x0000002a022a7220 */ /* 0x010fc40000410000 */
[----:B------:R-:W-:Y:S02]  /*6b10*/  FMUL.FTZ R41, R2, R41 ;  /* 0x0000002902297220 */ /* 0x000fe40000410000 */
[-C--:B------:R-:W-:Y:S02]  /*6b20*/  FMUL.FTZ R170, R37, R114.reuse ;  /* 0x0000007225aa7220 */ /* 0x080fe40000410000 */
[----:B------:R-:W-:Y:S02]  /*6b30*/  FMUL.FTZ R2, R10, R107 ;  /* 0x0000006b0a027220 */ /* 0x000fe40000410000 */
[----:B------:R-:W-:Y:S02]  /*6b40*/  FMUL.FTZ R169, R38, R114 ;  /* 0x0000007226a97220 */ /* 0x000fe40000410000 */
[----:B------:R-:W-:Y:S02]  /*6b50*/  FMUL.FTZ R170, R70, R170 ;  /* 0x000000aa46aa7220 */ /* 0x000fe40000410000 */
[C---:B-1----:R-:W-:Y:S01]  /*6b60*/  FMUL.FTZ R40, R3.reuse, R40 ;  /* 0x0000002803287220 */ /* 0x042fe20000410000 */
[----:B------:R-:W1:Y:S01]  /*6b70*/  MUFU.EX2 R2, R2 ;  /* 0x0000000200027308 */ /* 0x000e620000000800 */
[----:B------:R-:W-:-:S02]  /*6b80*/  FMUL.FTZ R39, R3, R39 ;  /* 0x0000002703277220 */ /* 0x000fc40000410000 */
[----:B------:R-:W-:Y:S02]  /*6b90*/  FFMA.FTZ R94, R52, R94, -R67 ;  /* 0x0000005e345e7223 */ /* 0x000fe40000010843 */
[----:B------:R-:W-:Y:S02]  /*6ba0*/  FMUL.FTZ R3, R103, UR42 ;  /* 0x0000002a67037c20 */ /* 0x000fe40008410000 */
[----:B------:R-:W-:Y:S02]  /*6bb0*/  FMUL.FTZ R169, R70, R169 ;  /* 0x000000a946a97220 */ /* 0x000fe40000410000 */
[----:B------:R-:W-:Y:S02]  /*6bc0*/  FADD.FTZ R71, R170, R71 ;  /* 0x00000047aa477221 */ /* 0x000fe40000010000 */
[----:B------:R-:W-:Y:S02]  /*6bd0*/  FMUL.RZ R67, R3, 0.15915493667125701904 ;  /* 0x3e22f98303437820 */ /* 0x000fe4000040c000 */
[----:B------:R-:W-:Y:S01]  /*6be0*/  FADD.FTZ R94, R169, R94 ;  /* 0x0000005ea95e7221 */ /* 0x000fe20000010000 */
[----:B------:R-:W-:Y:S01]  /*6bf0*/  PRMT R30, RZ, 0x5410, R30 ;  /* 0x00005410ff1e7816 */ /* 0x000fe2000000001e */
[----:B------:R-:W-:-:S02]  /*6c00*/  FMUL.FTZ R3, R47, R71 ;  /* 0x000000472f037220 */ /* 0x000fc40000410000 */
[C---:B0-----:R-:W-:Y:S02]  /*6c10*/  FMUL.FTZ R34, R18.reuse, R34 ;  /* 0x0000002212227220 */ /* 0x041fe40000410000 */
[----:B------:R-:W-:Y:S02]  /*6c20*/  FMUL.FTZ R33, R18, R33 ;  /* 0x0000002112217220 */ /* 0x000fe40000410000 */
[-C--:B------:R-:W-:Y:S01]  /*6c30*/  FMUL.FTZ R18, R47, R94.reuse ;  /* 0x0000005e2f127220 */ /* 0x080fe20000410000 */
[----:B------:R-:W-:Y:S01]  /*6c40*/  PRMT R29, RZ, 0x5410, R29 ;  /* 0x00005410ff1d7816 */ /* 0x000fe2000000001d */
[----:B------:R-:W-:Y:S01]  /*6c50*/  FFMA.FTZ R94, R48, R94, -R3 ;  /* 0x0000005e305e7223 */ /* 0x000fe20000010803 */
[----:B------:R-:W-:Y:S01]  /*6c60*/  PRMT R3, RZ, 0x5410, R207 ;  /* 0x00005410ff037816 */ /* 0x000fe200000000cf */
[----:B------:R-:W-:Y:S02]  /*6c70*/  FMUL.FTZ R171, R30, R113 ;  /* 0x000000711eab7220 */ /* 0x000fe40000410000 */
[----:B------:R-:W-:-:S02]  /*6c80*/  FMUL.FTZ R17, R10, R109 ;  /* 0x0000006d0a117220 */ /* 0x000fc40000410000 */
[----:B------:R-:W-:Y:S02]  /*6c90*/  FMUL.FTZ R172, R29, R113 ;  /* 0x000000711dac7220 */ /* 0x000fe40000410000 */
[----:B------:R-:W-:Y:S02]  /*6ca0*/  FMUL.FTZ R171, R3, R171 ;  /* 0x000000ab03ab7220 */ /* 0x000fe40000410000 */
[C---:B-1----:R-:W-:Y:S02]  /*6cb0*/  FMUL.FTZ R32, R2.reuse, R32 ;  /* 0x0000002002207220 */ /* 0x042fe40000410000 */
[----:B------:R-:W-:Y:S02]  /*6cc0*/  FMUL.FTZ R31, R2, R31 ;  /* 0x0000001f021f7220 */ /* 0x000fe40000410000 */
[----:B------:R-:W-:Y:S01]  /*6cd0*/  FMUL.FTZ R2, R10, R106 ;  /* 0x0000006a0a027220 */ /* 0x000fe20000410000 */
[----:B------:R-:W-:Y:S01]  /*6ce0*/  PRMT R28, RZ, 0x5410, R28 ;  /* 0x00005410ff1c7816 */ /* 0x000fe2000000001c */
[----:B------:R-:W-:-:S02]  /*6cf0*/  FFMA.FTZ R71, R48, R71, R18 ;  /* 0x0000004730477223 */ /* 0x000fc40000010012 */
[----:B------:R-:W-:Y:S02]  /*6d00*/  FMUL.FTZ R172, R3, R172 ;  /* 0x000000ac03ac7220 */ /* 0x000fe40000410000 */
[----:B------:R-:W-:Y:S01]  /*6d10*/  FADD.FTZ R94, R171, R94 ;  /* 0x0000005eab5e7221 */ /* 0x000fe20000010000 */
[----:B------:R-:W0:Y:S01]  /*6d20*/  MUFU.EX2 R17, R17 ;  /* 0x0000001100117308 */ /* 0x000e220000000800 */
[----:B------:R-:W-:Y:S01]  /*6d30*/  PRMT R95, RZ, 0x5410, R206 ;  /* 0x00005410ff5f7816 */ /* 0x000fe200000000ce */
[----:B------:R-:W-:Y:S01]  /*6d40*/  FADD.FTZ R71, R172, R71 ;  /* 0x00000047ac477221 */ /* 0x000fe20000010000 */
[----:B------:R-:W-:Y:S01]  /*6d50*/  PRMT R27, RZ, 0x5410, R27 ;  /* 0x00005410ff1b7816 */ /* 0x000fe2000000001b */
[----:B------:R-:W-:Y:S02]  /*6d60*/  FMUL.FTZ R70, R45, R94 ;  /* 0x0000005e2d467220 */ /* 0x000fe40000410000 */
[----:B------:R-:W-:Y:S02]  /*6d70*/  FMUL.FTZ R173, R28, R112 ;  /* 0x000000701cad7220 */ /* 0x000fe40000410000 */
[----:B------:R-:W1:Y:S01]  /*6d80*/  MUFU.EX2 R2, R2 ;  /* 0x0000000200027308 */ /* 0x000e620000000800 */
[----:B------:R-:W-:-:S02]  /*6d90*/  FFMA.FTZ R70, R46, R71, R70 ;  /* 0x000000472e467223 */ /* 0x000fc40000010046 */
[----:B------:R-:W-:Y:S02]  /*6da0*/  FMUL.FTZ R71, R45, R71 ;  /* 0x000000472d477220 */ /* 0x000fe40000410000 */
[----:B------:R-:W-:Y:S02]  /*6db0*/  FMUL.FTZ R174, R27, R112 ;  /* 0x000000701bae7220 */ /* 0x000fe40000410000 */
[----:B------:R-:W-:Y:S02]  /*6dc0*/  FMUL.FTZ R173, R95, R173 ;  /* 0x000000ad5fad7220 */ /* 0x000fe40000410000 */
[C---:B------:R-:W-:Y:S02]  /*6dd0*/  FMUL.FTZ R3, R10.reuse, R105 ;  /* 0x000000690a037220 */ /* 0x040fe40000410000 */
[----:B------:R-:W-:Y:S02]  /*6de0*/  FMUL.FTZ R18, R10, R104 ;  /* 0x000000680a127220 */ /* 0x000fe40000410000 */
[----:B------:R-:W-:-:S02]  /*6df0*/  FFMA.FTZ R71, R46, R94, -R71 ;  /* 0x0000005e2e477223 */ /* 0x000fc40000010847 */
[----:B------:R-:W-:Y:S02]  /*6e00*/  FMUL.FTZ R174, R95, R174 ;  /* 0x000000ae5fae7220 */ /* 0x000fe40000410000 */
[----:B------:R-:W-:Y:S02]  /*6e10*/  FADD.FTZ R70, R173, R70 ;  /* 0x00000046ad467221 */ /* 0x000fe40000010000 */
[----:B------:R-:W-:Y:S01]  /*6e20*/  FMUL.FTZ R10, R10, R103 ;  /* 0x000000670a0a7220 */ /* 0x000fe20000410000 */
[----:B------:R-:W-:Y:S01]  /*6e30*/  PRMT R23, RZ, 0x5410, R23 ;  /* 0x00005410ff177816 */ /* 0x000fe20000000017 */
[----:B------:R-:W-:Y:S02]  /*6e40*/  FADD.FTZ R71, R174, R71 ;  /* 0x00000047ae477221 */ /* 0x000fe40000010000 */
[----:B------:R-:W-:Y:S01]  /*6e50*/  FMUL.FTZ R94, R41, R70 ;  /* 0x00000046295e7220 */ /* 0x000fe20000410000 */
[----:B------:R-:W4:Y:S01]  /*6e60*/  MUFU.EX2 R18, R18 ;  /* 0x0000001200127308 */ /* 0x000f220000000800 */
[----:B0-----:R-:W-:-:S02]  /*6e70*/  FMUL.FTZ R36, R17, R36 ;  /* 0x0000002411247220 */ /* 0x001fc40000410000 */
[----:B------:R-:W-:Y:S01]  /*6e80*/  FMUL.FTZ R35, R17, R35 ;  /* 0x0000002311237220 */ /* 0x000fe20000410000 */
[----:B------:R-:W-:Y:S01]  /*6e90*/  PRMT R24, RZ, 0x5410, R24 ;  /* 0x00005410ff187816 */ /* 0x000fe20000000018 */
[C---:B-1----:R-:W-:Y:S02]  /*6ea0*/  FMUL.FTZ R26, R2.reuse, R26 ;  /* 0x0000001a021a7220 */ /* 0x042fe40000410000 */
[----:B------:R-:W-:Y:S01]  /*6eb0*/  FMUL.FTZ R25, R2, R25 ;  /* 0x0000001902197220 */ /* 0x000fe20000410000 */
[----:B------:R-:W-:Y:S01]  /*6ec0*/  MUFU.SIN R17, R67 ;  /* 0x0000004300117308 */ /* 0x000fe20000000400 */
[-C--:B------:R-:W-:Y:S01]  /*6ed0*/  FFMA.FTZ R95, R42, R71.reuse, -R94 ;  /* 0x000000472a5f7223 */ /* 0x080fe2000001085e */
[----:B------:R-:W-:Y:S01]  /*6ee0*/  PRMT R2, RZ, 0x5410, R205 ;  /* 0x00005410ff027816 */ /* 0x000fe200000000cd */
[----:B------:R-:W-:Y:S02]  /*6ef0*/  FMUL.FTZ R71, R41, R71 ;  /* 0x0000004729477220 */ /* 0x000fe40000410000 */
[----:B------:R-:W-:-:S03]  /*6f00*/  FMUL.FTZ R175, R23, R111 ;  /* 0x0000006f17af7220 */ /* 0x000fc60000410000 */
[----:B------:R-:W-:Y:S01]  /*6f10*/  MUFU.COS R67, R67 ;  /* 0x0000004300437308 */ /* 0x000fe20000000000 */
[----:B------:R-:W-:-:S07]  /*6f20*/  FMUL.FTZ R176, R24, R111 ;  /* 0x0000006f18b07220 */ /* 0x000fce0000410000 */
[----:B------:R-:W0:Y:S01]  /*6f30*/  MUFU.EX2 R3, R3 ;  /* 0x0000000300037308 */ /* 0x000e220000000800 */
[----:B------:R-:W-:-:S07]  /*6f40*/  FFMA.FTZ R70, R42, R70, R71 ;  /* 0x000000462a467223 */ /* 0x000fce0000010047 */
[----:B------:R-:W1:Y:S01]  /*6f50*/  MUFU.EX2 R10, R10 ;  /* 0x0000000a000a7308 */ /* 0x000e620000000800 */
[C---:B------:R-:W-:Y:S02]  /*6f60*/  FMUL.FTZ R175, R2.reuse, R175 ;  /* 0x000000af02af7220 */ /* 0x040fe40000410000 */
[----:B------:R-:W-:Y:S02]  /*6f70*/  FMUL.FTZ R176, R2, R176 ;  /* 0x000000b002b07220 */ /* 0x000fe40000410000 */
[----:B------:R-:W-:Y:S01]  /*6f80*/  FADD.FTZ R70, R175, R70 ;  /* 0x00000046af467221 */ /* 0x000fe20000010000 */
[----:B------:R-:W-:Y:S01]  /*6f90*/  PRMT R16, RZ, 0x5410, R16 ;  /* 0x00005410ff107816 */ /* 0x000fe20000000010 */
[----:B------:R-:W-:Y:S02]  /*6fa0*/  FADD.FTZ R95, R176, R95 ;  /* 0x0000005fb05f7221 */ /* 0x000fe40000010000 */
[----:B------:R-:W-:Y:S01]  /*6fb0*/  FMUL.FTZ R2, R39, R70 ;  /* 0x0000004627027220 */ /* 0x000fe20000410000 */
[----:B------:R-:W-:Y:S01]  /*6fc0*/  PRMT R15, RZ, 0x5410, R15 ;  /* 0x00005410ff0f7816 */ /* 0x000fe2000000000f */
[----:B----4-:R-:W-:-:S02]  /*6fd0*/  FMUL.FTZ R20, R18, R20 ;  /* 0x0000001412147220 */ /* 0x010fc40000410000 */
[----:B------:R-:W-:Y:S02]  /*6fe0*/  FMUL.FTZ R19, R18, R19 ;  /* 0x0000001312137220 */ /* 0x000fe40000410000 */
[C---:B0-----:R-:W-:Y:S02]  /*6ff0*/  FMUL.FTZ R22, R3.reuse, R22 ;  /* 0x0000001603167220 */ /* 0x041fe40000410000 */
[----:B------:R-:W-:Y:S02]  /*7000*/  FMUL.FTZ R21, R3, R21 ;  /* 0x0000001503157220 */ /* 0x000fe40000410000 */
[C---:B-1----:R-:W-:Y:S02]  /*7010*/  FMUL.FTZ R18, R10.reuse, R67 ;  /* 0x000000430a127220 */ /* 0x042fe40000410000 */
[----:B------:R-:W-:Y:S01]  /*7020*/  FMUL.FTZ R17, R10, R17 ;  /* 0x000000110a117220 */ /* 0x000fe20000410000 */
[----:B------:R-:W-:Y:S01]  /*7030*/  PRMT R10, RZ, 0x5410, R204 ;  /* 0x00005410ff0a7816 */ /* 0x000fe200000000cc */
[----:B------:R-:W-:-:S02]  /*7040*/  FMUL.FTZ R3, R39, R95 ;  /* 0x0000005f27037220 */ /* 0x000fc40000410000 */
[----:B------:R-:W-:Y:S02]  /*7050*/  FFMA.FTZ R95, R40, R95, -R2 ;  /* 0x0000005f285f7223 */ /* 0x000fe40000010802 */
[----:B------:R-:W-:Y:S02]  /*7060*/  FMUL.FTZ R178, R16, R110 ;  /* 0x0000006e10b27220 */ /* 0x000fe40000410000 */
[-C--:B------:R-:W-:Y:S02]  /*7070*/  FMUL.FTZ R2, R72, R81.reuse ;  /* 0x0000005148027220 */ /* 0x080fe40000410000 */
[----:B------:R-:W-:Y:S02]  /*7080*/  FFMA.FTZ R70, R40, R70, R3 ;  /* 0x0000004628467223 */ /* 0x000fe40000010003 */
[----:B------:R-:W-:Y:S02]  /*7090*/  FMUL.FTZ R177, R15, R110 ;  /* 0x0000006e0fb17220 */ /* 0x000fe40000410000 */
[----:B------:R-:W-:-:S02]  /*70a0*/  FMUL.FTZ R3, R73, R81 ;  /* 0x0000005149037220 */ /* 0x000fc40000410000 */
[C---:B------:R-:W-:Y:S02]  /*70b0*/  FMUL.FTZ R178, R10.reuse, R178 ;  /* 0x000000b20ab27220 */ /* 0x040fe40000410000 */
[-C--:B------:R-:W-:Y:S01]  /*70c0*/  FFMA.FTZ R2, R73, R82.reuse, R2 ;  /* 0x0000005249027223 */ /* 0x080fe20000010002 */
[----:B---3--:R-:W-:Y:S01]  /*70d0*/  PRMT R13, RZ, 0x5410, R13 ;  /* 0x00005410ff0d7816 */ /* 0x008fe2000000000d */
[----:B------:R-:W-:Y:S02]  /*70e0*/  FMUL.FTZ R177, R10, R177 ;  /* 0x000000b10ab17220 */ /* 0x000fe40000410000 */
[----:B------:R-:W-:Y:S02]  /*70f0*/  FFMA.FTZ R3, R72, R82, -R3 ;  /* 0x0000005248037223 */ /* 0x000fe40000010803 */
[----:B------:R-:W-:Y:S01]  /*7100*/  FADD.FTZ R95, R178, R95 ;  /* 0x0000005fb25f7221 */ /* 0x000fe20000010000 */
[----:B------:R-:W-:Y:S01]  /*7110*/  PRMT R14, RZ, 0x5410, R14 ;  /* 0x00005410ff0e7816 */ /* 0x000fe2000000000e */
[----:B------:R-:W-:Y:S01]  /*7120*/  FMUL.FTZ R10, R59, R2 ;  /* 0x000000023b0a7220 */ /* 0x000fe20000410000 */
[----:B------:R-:W-:Y:S01]  /*7130*/  PRMT R94, RZ, 0x5410, R203 ;  /* 0x00005410ff5e7816 */ /* 0x000fe200000000cb */
[----:B------:R-:W-:-:S02]  /*7140*/  FADD.FTZ R70, R177, R70 ;  /* 0x00000046b1467221 */ /* 0x000fc40000010000 */
[----:B------:R-:W-:Y:S02]  /*7150*/  FMUL.FTZ R67, R59, R3 ;  /* 0x000000033b437220 */ /* 0x000fe40000410000 */
[----:B------:R-:W-:Y:S02]  /*7160*/  FMUL.FTZ R123, R35, R95 ;  /* 0x0000005f237b7220 */ /* 0x000fe40000410000 */
[----:B------:R-:W-:Y:S02]  /*7170*/  FMUL.FTZ R179, R13, R109 ;  /* 0x0000006d0db37220 */ /* 0x000fe40000410000 */
[----:B------:R-:W-:Y:S02]  /*7180*/  FFMA.FTZ R10, R80, R3, -R10 ;  /* 0x00000003500a7223 */ /* 0x000fe4000001080a */
[----:B------:R-:W-:Y:S02]  /*7190*/  FMUL.FTZ R71, R35, R70 ;  /* 0x0000004623477220 */ /* 0x000fe40000410000 */
[----:B------:R-:W-:-:S02]  /*71a0*/  FMUL.FTZ R180, R14, R109 ;  /* 0x0000006d0eb47220 */ /* 0x000fc40000410000 */
[----:B------:R-:W-:Y:S02]  /*71b0*/  FFMA.FTZ R67, R80, R2, R67 ;  /* 0x0000000250437223 */ /* 0x000fe40000010043 */
[----:B------:R-:W-:Y:S02]  /*71c0*/  FFMA.FTZ R70, R36, R70, R123 ;  /* 0x0000004624467223 */ /* 0x000fe4000001007b */
[----:B------:R-:W-:Y:S02]  /*71d0*/  FMUL.FTZ R179, R94, R179 ;  /* 0x000000b35eb37220 */ /* 0x000fe40000410000 */
[----:B------:R-:W-:Y:S02]  /*71e0*/  FMUL.FTZ R2, R57, R10 ;  /* 0x0000000a39027220 */ /* 0x000fe40000410000 */
[----:B------:R-:W-:Y:S02]  /*71f0*/  FFMA.FTZ R71, R36, R95, -R71 ;  /* 0x0000005f24477223 */ /* 0x000fe40000010847 */
[----:B------:R-:W-:-:S02]  /*7200*/  FMUL.FTZ R180, R94, R180 ;  /* 0x000000b45eb47220 */ /* 0x000fc40000410000 */
[-C--:B------:R-:W-:Y:S02]  /*7210*/  FMUL.FTZ R3, R57, R67.reuse ;  /* 0x0000004339037220 */ /* 0x080fe40000410000 */
[----:B------:R-:W-:Y:S02]  /*7220*/  FADD.FTZ R70, R179, R70 ;  /* 0x00000046b3467221 */ /* 0x000fe40000010000 */
[----:B------:R-:W-:Y:S02]  /*7230*/  FFMA.FTZ R2, R58, R67, R2 ;  /* 0x000000433a027223 */ /* 0x000fe40000010002 */
[----:B------:R-:W-:Y:S01]  /*7240*/  FADD.FTZ R71, R180, R71 ;  /* 0x00000047b4477221 */ /* 0x000fe20000010000 */
[----:B------:R-:W-:Y:S01]  /*7250*/  PRMT R11, RZ, 0x5410, R11 ;  /* 0x00005410ff0b7816 */ /* 0x000fe2000000000b */
[----:B------:R-:W-:Y:S02]  /*7260*/  FFMA.FTZ R3, R58, R10, -R3 ;  /* 0x0000000a3a037223 */ /* 0x000fe40000010803 */
[----:B------:R-:W-:-:S02]  /*7270*/  FMUL.FTZ R94, R33, R70 ;  /* 0x00000046215e7220 */ /* 0x000fc40000410000 */
[----:B------:R-:W-:Y:S01]  /*7280*/  FMUL.FTZ R10, R51, R2 ;  /* 0x00000002330a7220 */ /* 0x000fe20000410000 */
[----:B------:R-:W-:Y:S01]  /*7290*/  PRMT R12, RZ, 0x5410, R12 ;  /* 0x00005410ff0c7816 */ /* 0x000fe2000000000c */
[----:B------:R-:W-:Y:S02]  /*72a0*/  FMUL.FTZ R95, R33, R71 ;  /* 0x00000047215f7220 */ /* 0x000fe40000410000 */
[----:B------:R-:W-:Y:S02]  /*72b0*/  FMUL.FTZ R67, R51, R3 ;  /* 0x0000000333437220 */ /* 0x000fe40000410000 */
[----:B------:R-:W-:Y:S01]  /*72c0*/  FFMA.FTZ R71, R34, R71, -R94 ;  /* 0x0000004722477223 */ /* 0x000fe2000001085e */
[----:B------:R-:W-:Y:S01]  /*72d0*/  PRMT R94, RZ, 0x5410, R202 ;  /* 0x00005410ff5e7816 */ /* 0x000fe200000000ca */
[----:B------:R-:W-:Y:S02]  /*72e0*/  FFMA.FTZ R10, R52, R3, -R10 ;  /* 0x00000003340a7223 */ /* 0x000fe4000001080a */
[----:B------:R-:W-:-:S02]  /*72f0*/  FMUL.FTZ R181, R11, R108 ;  /* 0x0000006c0bb57220 */ /* 0x000fc40000410000 */
[----:B------:R-:W-:Y:S02]  /*7300*/  FFMA.FTZ R67, R52, R2, R67 ;  /* 0x0000000234437223 */ /* 0x000fe40000010043 */
[----:B------:R-:W-:Y:S02]  /*7310*/  FMUL.FTZ R182, R12, R108 ;  /* 0x0000006c0cb67220 */ /* 0x000fe40000410000 */
[C---:B------:R-:W-:Y:S02]  /*7320*/  FMUL.FTZ R2, R47.reuse, R10 ;  /* 0x0000000a2f027220 */ /* 0x040fe40000410000 */
[----:B------:R-:W-:Y:S02]  /*7330*/  FFMA.FTZ R70, R34, R70, R95 ;  /* 0x0000004622467223 */ /* 0x000fe4000001005f */
[----:B------:R-:W-:Y:S02]  /*7340*/  FMUL.FTZ R181, R94, R181 ;  /* 0x000000b55eb57220 */ /* 0x000fe40000410000 */
[----:B------:R-:W-:-:S02]  /*7350*/  FMUL.FTZ R3, R47, R67 ;  /* 0x000000432f037220 */ /* 0x000fc40000410000 */
[----:B------:R-:W-:Y:S02]  /*7360*/  FMUL.FTZ R182, R94, R182 ;  /* 0x000000b65eb67220 */ /* 0x000fe40000410000 */
[C---:B------:R-:W-:Y:S02]  /*7370*/  FFMA.FTZ R2, R48.reuse, R67, R2 ;  /* 0x0000004330027223 */ /* 0x040fe40000010002 */
[----:B------:R-:W-:Y:S02]  /*7380*/  FADD.FTZ R70, R181, R70 ;  /* 0x00000046b5467221 */ /* 0x000fe40000010000 */
[----:B------:R-:W-:Y:S02]  /*7390*/  FFMA.FTZ R3, R48, R10, -R3 ;  /* 0x0000000a30037223 */ /* 0x000fe40000010803 */
[----:B------:R-:W-:Y:S02]  /*73a0*/  FADD.FTZ R71, R182, R71 ;  /* 0x00000047b6477221 */ /* 0x000fe40000010000 */
[----:B------:R-:W-:Y:S01]  /*73b0*/  FMUL.FTZ R10, R45, R2 ;  /* 0x000000022d0a7220 */ /* 0x000fe20000410000 */
[----:B------:R-:W-:Y:S01]  /*73c0*/  PRMT R9, RZ, 0x5410, R9 ;  /* 0x00005410ff097816 */ /* 0x000fe20000000009 */
[----:B------:R-:W-:-:S02]  /*73d0*/  FMUL.FTZ R94, R31, R70 ;  /* 0x000000461f5e7220 */ /* 0x000fc40000410000 */
[----:B------:R-:W-:Y:S02]  /*73e0*/  FMUL.FTZ R67, R45, R3 ;  /* 0x000000032d437220 */ /* 0x000fe40000410000 */
[----:B------:R-:W-:Y:S02]  /*73f0*/  FMUL.FTZ R95, R31, R71 ;  /* 0x000000471f5f7220 */ /* 0x000fe40000410000 */
[----:B------:R-:W-:Y:S01]  /*7400*/  FFMA.FTZ R3, R46, R3, -R10 ;  /* 0x000000032e037223 */ /* 0x000fe2000001080a */
[----:B------:R-:W-:Y:S01]  /*7410*/  PRMT R10, RZ, 0x5410, R66 ;  /* 0x00005410ff0a7816 */ /* 0x000fe20000000042 */
[----:B------:R-:W-:Y:S01]  /*7420*/  FFMA.FTZ R71, R32, R71, -R94 ;  /* 0x0000004720477223 */ /* 0x000fe2000001085e */
[----:B------:R-:W-:Y:S01]  /*7430*/  PRMT R94, RZ, 0x5410, R201 ;  /* 0x00005410ff5e7816 */ /* 0x000fe200000000c9 */
[----:B------:R-:W-:Y:S02]  /*7440*/  FMUL.FTZ R183, R9, R107 ;  /* 0x0000006b09b77220 */ /* 0x000fe40000410000 */
[----:B------:R-:W-:-:S02]  /*7450*/  FFMA.FTZ R67, R46, R2, R67 ;  /* 0x000000022e437223 */ /* 0x000fc40000010043 */
[----:B------:R-:W-:Y:S02]  /*7460*/  FMUL.FTZ R184, R10, R107 ;  /* 0x0000006b0ab87220 */ /* 0x000fe40000410000 */
[----:B------:R-:W-:Y:S02]  /*7470*/  FFMA.FTZ R70, R32, R70, R95 ;  /* 0x0000004620467223 */ /* 0x000fe4000001005f */
[C---:B------:R-:W-:Y:S02]  /*7480*/  FMUL.FTZ R66, R41.reuse, R3 ;  /* 0x0000000329427220 */ /* 0x040fe40000410000 */
[C---:B------:R-:W-:Y:S02]  /*7490*/  FMUL.FTZ R183, R94.reuse, R183 ;  /* 0x000000b75eb77220 */ /* 0x040fe40000410000 */
[----:B------:R-:W-:Y:S02]  /*74a0*/  FMUL.FTZ R2, R41, R67 ;  /* 0x0000004329027220 */ /* 0x000fe40000410000 */
[----:B------:R-:W-:-:S02]  /*74b0*/  FMUL.FTZ R184, R94, R184 ;  /* 0x000000b85eb87220 */ /* 0x000fc40000410000 */
[C---:B------:R-:W-:Y:S02]  /*74c0*/  FFMA.FTZ R66, R42.reuse, R67, R66 ;  /* 0x000000432a427223 */ /* 0x040fe40000010042 */
        /* <DEDUP_REMOVED lines=25> */
[----:B--2---:R-:W-:Y:S01]  /*7660*/  PRMT R5, RZ, 0x5410, R5 ;  /* 0x00005410ff057816 */ /* 0x004fe20000000005 */
        /* <DEDUP_REMOVED lines=28> */
[----:B------:R-:W-:Y:S02]  /*7830*/  FFMA.FTZ R67, R26, R66, R67 ;  /* 0x000000421a437223 */ /* 0x000fe40000010043 */
[-C--:B------:R-:W-:Y:S02]  /*7840*/  FMUL.FTZ R189, R3, R104.reuse ;  /* 0x0000006803bd7220 */ /* 0x080fe40000410000 */
[----:B------:R-:W-:Y:S01]  /*7850*/  FMUL.FTZ R190, R4, R104 ;  /* 0x0000006804be7220 */ /* 0x000fe20000410000 */
[----:B------:R-:W-:Y:S01]  /*7860*/  ISETP.NE.AND P0, PT, R122, 0x7f, PT ;  /* 0x0000007f7a00780c */ /* 0x000fe20003f05270 */
[----:B------:R-:W-:-:S02]  /*7870*/  FFMA.FTZ R70, R20, R70, R95 ;  /* 0x0000004614467223 */ /* 0x000fc4000001005f */
[C---:B------:R-:W-:Y:S02]  /*7880*/  FMUL.FTZ R65, R21.reuse, R67 ;  /* 0x0000004315417220 */ /* 0x040fe40000410000 */
[C---:B------:R-:W-:Y:S02]  /*7890*/  FMUL.FTZ R189, R94.reuse, R189 ;  /* 0x000000bd5ebd7220 */ /* 0x040fe40000410000 */
[----:B------:R-:W-:Y:S02]  /*78a0*/  FMUL.FTZ R190, R94, R190 ;  /* 0x000000be5ebe7220 */ /* 0x000fe40000410000 */
[-C--:B------:R-:W-:Y:S02]  /*78b0*/  FMUL.FTZ R66, R21, R2.reuse ;  /* 0x0000000215427220 */ /* 0x080fe40000410000 */
[----:B------:R-:W-:Y:S02]  /*78c0*/  FFMA.FTZ R65, R22, R2, -R65 ;  /* 0x0000000216417223 */ /* 0x000fe40000010841 */
[----:B------:R-:W-:-:S02]  /*78d0*/  FADD.FTZ R94, R189, R70 ;  /* 0x00000046bd5e7221 */ /* 0x000fc40000010000 */
[----:B------:R-:W-:Y:S02]  /*78e0*/  FADD.FTZ R70, R190, R71 ;  /* 0x00000047be467221 */ /* 0x000fe40000010000 */
[----:B------:R-:W-:Y:S02]  /*78f0*/  FFMA.FTZ R66, R22, R67, R66 ;  /* 0x0000004316427223 */ /* 0x000fe40000010042 */
[----:B------:R-:W-:Y:S02]  /*7900*/  FMUL.FTZ R71, R19, R65 ;  /* 0x0000004113477220 */ /* 0x000fe40000410000 */
[C---:B------:R-:W-:Y:S02]  /*7910*/  FMUL.FTZ R95, R17.reuse, R94 ;  /* 0x0000005e115f7220 */ /* 0x040fe40000410000 */
[----:B------:R-:W-:Y:S02]  /*7920*/  FMUL.FTZ R123, R17, R70 ;  /* 0x00000046117b7220 */ /* 0x000fe40000410000 */
[----:B------:R-:W-:-:S02]  /*7930*/  FMUL.FTZ R2, R19, R66 ;  /* 0x0000004213027220 */ /* 0x000fc40000410000 */
[----:B------:R-:W-:Y:S02]  /*7940*/  FFMA.FTZ R71, R20, R66, R71 ;  /* 0x0000004214477223 */ /* 0x000fe40000010047 */
[C---:B------:R-:W-:Y:S02]  /*7950*/  FFMA.FTZ R66, R18.reuse, R70, -R95 ;  /* 0x0000004612427223 */ /* 0x040fe4000001085f */
[----:B------:R-:W-:Y:S02]  /*7960*/  FFMA.FTZ R123, R18, R94, R123 ;  /* 0x0000005e127b7223 */ /* 0x000fe4000001007b */
[----:B------:R0:W1:Y:S01]  /*7970*/  @P0 LDS.64 R94, [R122.X8+0x8788] ;  /* 0x008788007a5e0984 */ /* 0x0000620000008a00 */
[----:B------:R-:W-:Y:S01]  /*7980*/  FFMA.FTZ R67, R20, R65, -R2 ;  /* 0x0000004114437223 */ /* 0x000fe20000010802 */
[----:B------:R-:W-:Y:S02]  /*7990*/  PRMT R2, RZ, 0x5410, R64 ;  /* 0x00005410ff027816 */ /* 0x000fe40000000040 */
[----:B------:R-:W-:-:S02]  /*79a0*/  PRMT R0, RZ, 0x5410, R0 ;  /* 0x00005410ff007816 */ /* 0x000fc40000000000 */
[----:B------:R-:W-:Y:S01]  /*79b0*/  PRMT R70, RZ, 0x5410, R155 ;  /* 0x00005410ff467816 */ /* 0x000fe2000000009b */
[-C--:B------:R-:W-:Y:S02]  /*79c0*/  FMUL.FTZ R191, R2, R103.reuse ;  /* 0x0000006702bf7220 */ /* 0x080fe40000410000 */
[----:B------:R-:W-:Y:S02]  /*79d0*/  FMUL.FTZ R192, R0, R103 ;  /* 0x0000006700c07220 */ /* 0x000fe40000410000 */
[C---:B------:R-:W-:Y:S01]  /*79e0*/  FMUL.FTZ R64, R17.reuse, R71 ;  /* 0x0000004711407220 */ /* 0x040fe20000410000 */
[----:B------:R-:W-:Y:S01]  /*79f0*/  BSSY B0, `(.L_x_1201) ;  /* 0x0000017000007945 */ /* 0x000fe20003800000 */
[----:B------:R-:W-:Y:S02]  /*7a00*/  FMUL.FTZ R65, R17, R67 ;  /* 0x0000004311417220 */ /* 0x000fe40000410000 */
[C---:B------:R-:W-:Y:S02]  /*7a10*/  FMUL.FTZ R191, R70.reuse, R191 ;  /* 0x000000bf46bf7220 */ /* 0x040fe40000410000 */
[----:B------:R-:W-:Y:S01]  /*7a20*/  FMUL.FTZ R192, R70, R192 ;  /* 0x000000c046c07220 */ /* 0x000fe20000410000 */
[----:B------:R-:W-:Y:S01]  /*7a30*/  ISETP.GT.U32.AND P2, PT, R122, 0x1f, PT ;  /* 0x0000001f7a00780c */ /* 0x000fe20003f44070 */
[----:B------:R-:W-:Y:S01]  /*7a40*/  FFMA.FTZ R64, R18, R67, -R64 ;  /* 0x0000004312407223 */ /* 0x000fe20000010840 */
[----:B------:R-:W-:Y:S01]  /*7a50*/  LEA.HI R235, R122, R122, RZ, 0x1e ;  /* 0x0000007a7aeb7211 */ /* 0x000fe200078ff0ff */
[----:B------:R-:W-:-:S02]  /*7a60*/  FFMA.FTZ R65, R18, R71, R65 ;  /* 0x0000004712417223 */ /* 0x000fc40000010041 */
[----:B------:R-:W-:Y:S02]  /*7a70*/  FADD.FTZ R66, R191, R66 ;  /* 0x00000042bf427221 */ /* 0x000fe40000010000 */
[----:B------:R-:W-:Y:S01]  /*7a80*/  FADD.FTZ R67, R192, R123 ;  /* 0x0000007bc0437221 */ /* 0x000fe20000010000 */
[----:B------:R-:W-:Y:S05]  /*7a90*/  @P0 BRA `(.L_x_1202) ;  /* 0x000000c000000947 */ /* 0x000fea0003800000 */
[----:B0-----:R-:W-:Y:S01]  /*7aa0*/  ULDC UR21, c[0x0][0x174] ;  /* 0x00005d0000157ab9 */ /* 0x001fe20000000800 */
[----:B-1----:R-:W-:Y:S01]  /*7ab0*/  MOV R94, 0x3f800000 ;  /* 0x3f800000005e7802 */ /* 0x002fe20000000f00 */
        /* <DEDUP_REMOVED lines=10> */
.L_x_1202:
[----:B0-----:R-:W-:Y:S05]  /*7b60*/  BSYNC B0 ;  /* 0x0000000000007941 */ /* 0x001fea0003800000 */
.L_x_1201:
        /* <DEDUP_REMOVED lines=39> */
[----:B0-----:R-:W-:-:S04]  /*7de0*/  FMUL.FTZ R211, R65, R69 ;  /* 0x0000004541d37220 */ /* 0x001fc80000410000 */
[C---:B------:R-:W-:Y:S02]  /*7df0*/  FFMA.FTZ R210, R64.reuse, R68, -R211 ;  /* 0x0000004440d27223 */ /* 0x040fe400000108d3 */
[----:B------:R-:W-:-:S04]  /*7e00*/  FMUL.FTZ R211, R64, R69 ;  /* 0x0000004540d37220 */ /* 0x000fc80000410000 */
[----:B------:R-:W-:Y:S02]  /*7e10*/  FFMA.FTZ R211, R65, R68, R211 ;  /* 0x0000004441d37223 */ /* 0x000fe400000100d3 */
[----:B------:R-:W-:-:S04]  /*7e20*/  FMUL.FTZ R65, R67, R69 ;  /* 0x0000004543417220 */ /* 0x000fc80000410000 */
        /* <DEDUP_REMOVED lines=28> */
[----:B------:R0:W2:Y:S02]  /*7ff0*/  SHFL.UP PT, R66, R68, 0x1, RZ ;  /* 0x0420000044427989 */ /* 0x0000a400000e00ff */
.L_x_1313:
[----:B------:R-:W-:Y:S05]  /*8000*/  BRA.DIV ~URZ, `(.L_x_1206) ;  /* 0x000090d27f007947 */ /* 0x000fea000b800000 */
[----:B------:R-:W3:Y:S01]  /*8010*/  SHFL.UP PT, R70, R67, 0x1, RZ ;  /* 0x0420000043467989 */ /* 0x000ee200000e00ff */
[----:B------:R-:W-:-:S03]  /*8020*/  ISETP.GE.AND P0, PT, R121, 0x1, PT ;  /* 0x000000017900780c */ /* 0x000fc60003f06270 */
[----:B------:R-:W4:Y:S04]  /*8030*/  SHFL.UP PT, R65, R71, 0x1, RZ ;  /* 0x0420000047417989 */ /* 0x000f2800000e00ff */
[----:B------:R-:W5:Y:S01]  /*8040*/  SHFL.UP PT, R64, R69, 0x1, RZ ;  /* 0x0420000045407989 */ /* 0x000f6200000e00ff */
[----:B---3--:R-:W-:-:S04]  /*8050*/  FMUL.FTZ R210, R69, R70 ;  /* 0x0000004645d27220 */ /* 0x008fc80000410000 */
[CC--:B----4-:R-:W-:Y:S02]  /*8060*/  FFMA.FTZ R210, R68.reuse, R65.reuse, -R210 ;  /* 0x0000004144d27223 */ /* 0x0d0fe400000108d2 */
[----:B------:R-:W-:Y:S02]  /*8070*/  FMUL.FTZ R65, R69, R65 ;  /* 0x0000004145417220 */ /* 0x000fe40000410000 */
[----:B------:R-:W-:Y:S02]  /*8080*/  @P0 FADD.FTZ R71, R71, R210 ;  /* 0x000000d247470221 */ /* 0x000fe40000010000 */
[----:B------:R-:W-:Y:S02]  /*8090*/  FFMA.FTZ R70, R68, R70, R65 ;  /* 0x0000004644467223 */ /* 0x000fe40000010041 */
[----:B--2---:R-:W-:Y:S02]  /*80a0*/  FMUL.FTZ R65, R69, R66 ;  /* 0x0000004245417220 */ /* 0x004fe40000410000 */
[----:B------:R-:W-:-:S02]  /*80b0*/  @P0 FADD.FTZ R67, R67, R70 ;  /* 0x0000004643430221 */ /* 0x000fc40000010000 */
[CC--:B-----5:R-:W-:Y:S02]  /*80c0*/  FFMA.FTZ R70, R68.reuse, R64.reuse, R65 ;  /* 0x0000004044467223 */ /* 0x0e0fe40000010041 */
[C---:B------:R-:W-:Y:S02]  /*80d0*/  FMUL.FTZ R65, R69.reuse, R64 ;  /* 0x0000004045417220 */ /* 0x040fe40000410000 */
[----:B------:R-:W2:Y:S01]  /*80e0*/  SHFL.UP PT, R64, R71, 0x2, RZ ;  /* 0x0440000047407989 */ /* 0x000ea200000e00ff */
[----:B------:R-:W-:Y:S01]  /*80f0*/  FSEL R69, R69, R70, !P0 ;  /* 0x0000004645457208 */ /* 0x000fe20004000000 */
[----:B0-----:R-:W-:Y:S01]  /*8100*/  @P0 FFMA.FTZ R68, R68, R66, -R65 ;  /* 0x0000004244440223 */ /* 0x001fe20000010841 */
[----:B------:R-:W-:Y:S01]  /*8110*/  ISETP.GE.AND P0, PT, R121, 0x2, PT ;  /* 0x000000027900780c */ /* 0x000fe20003f06270 */
[----:B------:R-:W0:Y:S02]  /*8120*/  SHFL.UP PT, R70, R67, 0x2, RZ ;  /* 0x0440000043467989 */ /* 0x000e2400000e00ff */
[----:B--2---:R-:W-:-:S02]  /*8130*/  FMUL.FTZ R211, R69, R64 ;  /* 0x0000004045d37220 */ /* 0x004fc40000410000 */
[-C--:B0-----:R-:W-:Y:S02]  /*8140*/  FMUL.FTZ R65, R69, R70.reuse ;  /* 0x0000004645417220 */ /* 0x081fe40000410000 */
[C---:B------:R-:W-:Y:S02]  /*8150*/  FFMA.FTZ R70, R68.reuse, R70, R211 ;  /* 0x0000004644467223 */ /* 0x040fe400000100d3 */
[----:B------:R-:W-:Y:S02]  /*8160*/  FFMA.FTZ R66, R68, R64, -R65 ;  /* 0x0000004044427223 */ /* 0x000fe40000010841 */
[----:B------:R-:W0:Y:S02]  /*8170*/  SHFL.UP PT, R64, R68, 0x2, RZ ;  /* 0x0440000044407989 */ /* 0x000e2400000e00ff */
[----:B------:R-:W-:Y:S02]  /*8180*/  @P0 FADD.FTZ R67, R67, R70 ;  /* 0x0000004643430221 */ /* 0x000fe40000010000 */
[----:B------:R-:W-:Y:S01]  /*8190*/  @P0 FADD.FTZ R71, R71, R66 ;  /* 0x0000004247470221 */ /* 0x000fe20000010000 */
[----:B------:R-:W2:Y:S04]  /*81a0*/  SHFL.UP PT, R65, R69, 0x2, RZ ;  /* 0x0440000045417989 */ /* 0x000ea800000e00ff */
[----:B------:R-:W3:Y:S01]  /*81b0*/  SHFL.UP PT, R70, R67, 0x4, RZ ;  /* 0x0480000043467989 */ /* 0x000ee200000e00ff */
[----:B0-----:R-:W-:-:S04]  /*81c0*/  FMUL.FTZ R66, R69, R64 ;  /* 0x0000004045427220 */ /* 0x001fc80000410000 */
[-C--:B--2---:R-:W-:Y:S02]  /*81d0*/  FFMA.FTZ R66, R68, R65.reuse, R66 ;  /* 0x0000004144427223 */ /* 0x084fe40000010042 */
[----:B------:R-:W-:-:S03]  /*81e0*/  FMUL.FTZ R211, R69, R65 ;  /* 0x0000004145d37220 */ /* 0x000fc60000410000 */
[----:B------:R-:W-:Y:S01]  /*81f0*/  FSEL R65, R69, R66, !P0 ;  /* 0x0000004245417208 */ /* 0x000fe20004000000 */
[----:B------:R-:W-:Y:S01]  /*8200*/  @P0 FFMA.FTZ R68, R68, R64, -R211 ;  /* 0x0000004044440223 */ /* 0x000fe200000108d3 */
[----:B------:R-:W0:Y:S01]  /*8210*/  SHFL.UP PT, R66, R71, 0x4, RZ ;  /* 0x0480000047427989 */ /* 0x000e2200000e00ff */
[----:B------:R-:W-:Y:S02]  /*8220*/  ISETP.GE.AND P0, PT, R121, 0x4, PT ;  /* 0x000000047900780c */ /* 0x000fe40003f06270 */
[C---:B---3--:R-:W-:Y:S01]  /*8230*/  FMUL.FTZ R69, R65.reuse, R70 ;  /* 0x0000004641457220 */ /* 0x048fe20000410000 */
[----:B------:R-:W2:Y:S01]  /*8240*/  SHFL.UP PT, R64, R68, 0x4, RZ ;  /* 0x0480000044407989 */ /* 0x000ea200000e00ff */
[-C--:B0-----:R-:W-:Y:S02]  /*8250*/  FMUL.FTZ R211, R65, R66.reuse ;  /* 0x0000004241d37220 */ /* 0x081fe40000410000 */
[C---:B------:R-:W-:Y:S02]  /*8260*/  FFMA.FTZ R210, R68.reuse, R66, -R69 ;  /* 0x0000004244d27223 */ /* 0x040fe40000010845 */
[----:B------:R-:W0:Y:S01]  /*8270*/  SHFL.UP PT, R66, R65, 0x4, RZ ;  /* 0x0480000041427989 */ /* 0x000e2200000e00ff */
[----:B------:R-:W-:-:S02]  /*8280*/  FFMA.FTZ R70, R68, R70, R211 ;  /* 0x0000004644467223 */ /* 0x000fc400000100d3 */
[----:B--2---:R-:W-:Y:S02]  /*8290*/  FMUL.FTZ R69, R65, R64 ;  /* 0x0000004041457220 */ /* 0x004fe40000410000 */
[----:B------:R-:W-:Y:S02]  /*82a0*/  @P0 FADD.FTZ R67, R67, R70 ;  /* 0x0000004643430221 */ /* 0x000fe40000010000 */
[----:B------:R-:W-:Y:S02]  /*82b0*/  @P0 FADD.FTZ R71, R71, R210 ;  /* 0x000000d247470221 */ /* 0x000fe40000010000 */
[CC--:B0-----:R-:W-:Y:S02]  /*82c0*/  FFMA.FTZ R70, R68.reuse, R66.reuse, R69 ;  /* 0x0000004244467223 */ /* 0x0c1fe40000010045 */
[C---:B------:R-:W-:Y:S02]  /*82d0*/  FMUL.FTZ R211, R65.reuse, R66 ;  /* 0x0000004241d37220 */ /* 0x040fe40000410000 */
[----:B------:R-:W0:Y:S01]  /*82e0*/  SHFL.UP PT, R66, R71, 0x8, RZ ;  /* 0x0500000047427989 */ /* 0x000e2200000e00ff */
[----:B------:R-:W-:Y:S01]  /*82f0*/  FSEL R69, R65, R70, !P0 ;  /* 0x0000004641457208 */ /* 0x000fe20004000000 */
[----:B------:R-:W-:Y:S01]  /*8300*/  @P0 FFMA.FTZ R68, R68, R64, -R211 ;  /* 0x0000004044440223 */ /* 0x000fe200000108d3 */
[----:B------:R-:W-:Y:S01]  /*8310*/  ISETP.GE.AND P0, PT, R121, 0x8, PT ;  /* 0x000000087900780c */ /* 0x000fe20003f06270 */
[----:B------:R-:W2:Y:S04]  /*8320*/  SHFL.UP PT, R70, R67, 0x8, RZ ;  /* 0x0500000043467989 */ /* 0x000ea800000e00ff */
[----:B------:R-:W3:Y:S01]  /*8330*/  SHFL.UP PT, R64, R68, 0x8, RZ ;  /* 0x0500000044407989 */ /* 0x000ee200000e00ff */
[----:B0-----:R-:W-:-:S02]  /*8340*/  FMUL.FTZ R211, R69, R66 ;  /* 0x0000004245d37220 */ /* 0x001fc40000410000 */
[-C--:B--2---:R-:W-:Y:S02]  /*8350*/  FMUL.FTZ R65, R69, R70.reuse ;  /* 0x0000004645417220 */ /* 0x084fe40000410000 */
[C---:B------:R-:W-:Y:S02]  /*8360*/  FFMA.FTZ R70, R68.reuse, R70, R211 ;  /* 0x0000004644467223 */ /* 0x040fe400000100d3 */
[----:B------:R-:W-:Y:S02]  /*8370*/  FFMA.FTZ R66, R68, R66, -R65 ;  /* 0x0000004244427223 */ /* 0x000fe40000010841 */
[----:B------:R-:W0:Y:S01]  /*8380*/  SHFL.UP PT, R65, R69, 0x8, RZ ;  /* 0x0500000045417989 */ /* 0x000e2200000e00ff */
[----:B------:R-:W-:Y:S02]  /*8390*/  @P0 FADD.FTZ R67, R67, R70 ;  /* 0x0000004643430221 */ /* 0x000fe40000010000 */
[----:B------:R-:W-:Y:S02]  /*83a0*/  @P0 FADD.FTZ R71, R71, R66 ;  /* 0x0000004247470221 */ /* 0x000fe40000010000 */
[----:B---3--:R-:W-:-:S03]  /*83b0*/  FMUL.FTZ R66, R69, R64 ;  /* 0x0000004045427220 */ /* 0x008fc60000410000 */
[----:B------:R-:W2:Y:S01]  /*83c0*/  SHFL.UP PT, R70, R71, 0x10, RZ ;  /* 0x0600000047467989 */ /* 0x000ea200000e00ff */
[-C--:B0-----:R-:W-:Y:S02]  /*83d0*/  FFMA.FTZ R66, R68, R65.reuse, R66 ;  /* 0x0000004144427223 */ /* 0x081fe40000010042 */
[----:B------:R-:W-:-:S03]  /*83e0*/  FMUL.FTZ R211, R69, R65 ;  /* 0x0000004145d37220 */ /* 0x000fc60000410000 */
[----:B------:R-:W-:Y:S01]  /*83f0*/  FSEL R210, R69, R66, !P0 ;  /* 0x0000004245d27208 */ /* 0x000fe20004000000 */
[----:B------:R-:W-:Y:S02]  /*8400*/  @P0 FFMA.FTZ R68, R68, R64, -R211 ;  /* 0x0000004044440223 */ /* 0x000fe400000108d3 */
[----:B------:R-:W0:Y:S03]  /*8410*/  SHFL.UP PT, R64, R67, 0x10, RZ ;  /* 0x0600000043407989 */ /* 0x000e2600000e00ff */
[----:B------:R-:W-:Y:S01]  /*8420*/  MOV R212, R68 ;  /* 0x0000004400d47202 */ /* 0x000fe20000000f00 */
[----:B------:R-:W3:Y:S04]  /*8430*/  SHFL.UP PT, R69, R210, 0x10, RZ ;  /* 0x06000000d2457989 */ /* 0x000ee800000e00ff */
[----:B------:R4:W1:Y:S02]  /*8440*/  SHFL.UP PT, R66, R68, 0x10, RZ ;  /* 0x0600000044427989 */ /* 0x00086400000e00ff */
[----:B----4-:R-:W-:-:S02]  /*8450*/  MOV R68, R67 ;  /* 0x0000004300447202 */ /* 0x010fc40000000f00 */
.L_x_1314:
[----:B--2---:R-:W-:Y:S01]  /*8460*/  ISETP.GE.AND P0, PT, R121, 0x10, PT ;  /* 0x000000107900780c */ /* 0x004fe20003f06270 */
[----:B-1----:R-:W-:Y:S01]  /*8470*/  FMUL.FTZ R214, R66, R210 ;  /* 0x000000d242d67220 */ /* 0x002fe20000410000 */
[----:B------:R-:W-:Y:S01]  /*8480*/  MOV R67, R212 ;  /* 0x000000d400437202 */ /* 0x000fe20000000f00 */
[----:B0-----:R-:W-:-:S04]  /*8490*/  FMUL.FTZ R212, R64, R210 ;  /* 0x000000d240d47220 */ /* 0x001fc80000410000 */
[CC--:B------:R-:W-:Y:S02]  /*84a0*/  FFMA.FTZ R212, R70.reuse, R67.reuse, -R212 ;  /* 0x0000004346d47223 */ /* 0x0c0fe400000108d4 */
[-C--:B------:R-:W-:Y:S02]  /*84b0*/  FMUL.FTZ R70, R70, R210.reuse ;  /* 0x000000d246467220 */ /* 0x080fe40000410000 */
[CC--:B---3--:R-:W-:Y:S02]  /*84c0*/  FFMA.FTZ R65, R69.reuse, R67.reuse, R214 ;  /* 0x0000004345417223 */ /* 0x0c8fe400000100d6 */
[----:B------:R-:W-:Y:S02]  /*84d0*/  FMUL.FTZ R69, R69, R210 ;  /* 0x000000d245457220 */ /* 0x000fe40000410000 */
[----:B------:R-:W-:Y:S01]  /*84e0*/  FFMA.FTZ R211, R64, R67, R70 ;  /* 0x0000004340d37223 */ /* 0x000fe20000010046 */
[----:B------:R-:W-:Y:S01]  /*84f0*/  FSEL R210, R210, R65, !P0 ;  /* 0x00000041d2d27208 */ /* 0x000fe20004000000 */
[----:B------:R-:W-:Y:S01]  /*8500*/  @P0 FFMA.FTZ R67, R66, R67, -R69 ;  /* 0x0000004342430223 */ /* 0x000fe20000010845 */
[----:B------:R-:W-:Y:S01]  /*8510*/  MOV R69, R71 ;  /* 0x0000004700457202 */ /* 0x000fe20000000f00 */
[----:B------:R-:W-:-:S04]  /*8520*/  @P0 FADD.FTZ R68, R211, R68 ;  /* 0x00000044d3440221 */ /* 0x000fc80000010000 */
[----:B------:R-:W-:Y:S01]  /*8530*/  @P0 FADD.FTZ R69, R212, R69 ;  /* 0x00000045d4450221 */ /* 0x000fe20000010000 */
[----:B------:R-:W-:Y:S05]  /*8540*/  BRA.CONV ~URZ, `(.L_x_1207) ;  /* 0x000000537f007947 */ /* 0x000fea000b800000 */
[----:B------:R-:W-:Y:S01]  /*8550*/  HFMA2.MMA R66, -RZ, RZ, 0, 1.847743988037109375e-06 ;  /* 0x0000001fff427435 */ /* 0x000fe200000001ff */
[----:B------:R-:W-:Y:S02]  /*8560*/  MOV R64, R67 ;  /* 0x0000004300407202 */ /* 0x000fe40000000f00 */
[----:B------:R-:W-:Y:S02]  /*8570*/  MOV R247, 0xffffffff ;  /* 0xffffffff00f77802 */ /* 0x000fe40000000f00 */
[----:B------:R-:W-:Y:S02]  /*8580*/  MOV R65, 0x85a0 ;  /* 0x000085a000417802 */ /* 0x000fe40000000f00 */
[----:B------:R-:W-:Y:S05]  /*8590*/  CALL.REL.NOINC `($__internal_31_$__cuda_sm70_shflsync_idx_p) ;  /* 0x0000a8d000007944 */ /* 0x000fea0003c00000 */
.L_x_1207:
[----:B------:R-:W-:Y:S05]  /*85a0*/  BRA.CONV ~URZ, `(.L_x_1208) ;  /* 0x000000537f007947 */ /* 0x000fea000b800000 */
[----:B-1----:R-:W-:Y:S01]  /*85b0*/  HFMA2.MMA R66, -RZ, RZ, 0, 1.847743988037109375e-06 ;  /* 0x0000001fff427435 */ /* 0x002fe200000001ff */
[----:B------:R-:W-:Y:S02]  /*85c0*/  MOV R64, R210 ;  /* 0x000000d200407202 */ /* 0x000fe40000000f00 */
[----:B------:R-:W-:Y:S02]  /*85d0*/  MOV R247, 0xffffffff ;  /* 0xffffffff00f77802 */ /* 0x000fe40000000f00 */
[----:B------:R-:W-:-:S02]  /*85e0*/  MOV R65, 0x8600 ;  /* 0x0000860000417802 */ /* 0x000fc40000000f00 */
[----:B0-----:R-:W-:Y:S05]  /*85f0*/  CALL.REL.NOINC `($__internal_31_$__cuda_sm70_shflsync_idx_p) ;  /* 0x0000a87000007944 */ /* 0x001fea0003c00000 */
.L_x_1208:
[----:B------:R-:W-:Y:S05]  /*8600*/  BRA.CONV ~URZ, `(.L_x_1209) ;  /* 0x000000537f007947 */ /* 0x000fea000b800000 */
[----:B-1----:R-:W-:Y:S01]  /*8610*/  HFMA2.MMA R66, -RZ, RZ, 0, 1.847743988037109375e-06 ;  /* 0x0000001fff427435 */ /* 0x002fe200000001ff */
[----:B------:R-:W-:-:S02]  /*8620*/  MOV R64, R69 ;  /* 0x0000004500407202 */ /* 0x000fc40000000f00 */
[----:B------:R-:W-:Y:S02]  /*8630*/  MOV R247, 0xffffffff ;  /* 0xffffffff00f77802 */ /* 0x000fe40000000f00 */
[----:B------:R-:W-:Y:S02]  /*8640*/  MOV R65, 0x8660 ;  /* 0x0000866000417802 */ /* 0x000fe40000000f00 */
[----:B0-----:R-:W-:Y:S05]  /*8650*/  CALL.REL.NOINC `($__internal_31_$__cuda_sm70_shflsync_idx_p) ;  /* 0x0000a81000007944 */ /* 0x001fea0003c00000 */
.L_x_1209:
[----:B------:R-:W-:Y:S05]  /*8660*/  BRA.CONV ~URZ, `(.L_x_1210) ;  /* 0x000000537f007947 */ /* 0x000fea000b800000 */
[----:B-1----:R-:W-:Y:S01]  /*8670*/  HFMA2.MMA R66, -RZ, RZ, 0, 1.847743988037109375e-06 ;  /* 0x0000001fff427435 */ /* 0x002fe200000001ff */
[----:B------:R-:W-:Y:S02]  /*8680*/  MOV R64, R68 ;  /* 0x0000004400407202 */ /* 0x000fe40000000f00 */
[----:B------:R-:W-:Y:S02]  /*8690*/  MOV R247, 0xffffffff ;  /* 0xffffffff00f77802 */ /* 0x000fe40000000f00 */
[----:B------:R-:W-:Y:S02]  /*86a0*/  MOV R65, 0x86c0 ;  /* 0x000086c000417802 */ /* 0x000fe40000000f00 */
[----:B0-----:R-:W-:Y:S05]  /*86b0*/  CALL.REL.NOINC `($__internal_31_$__cuda_sm70_shflsync_idx_p) ;  /* 0x0000a7b000007944 */ /* 0x001fea0003c00000 */
.L_x_1210:
[----:B------:R-:W-:Y:S05]  /*86c0*/  BRA.DIV ~URZ, `(.L_x_1211) ;  /* 0x000095b27f007947 */ /* 0x000fea000b800000 */
[----:B------:R-:W2:Y:S04]  /*86d0*/  SHFL.IDX PT, R60, R60, RZ, 0x1f ;  /* 0x00001fff3c3c7589 */ /* 0x000ea800000e0000 */
[----:B------:R-:W3:Y:S04]  /*86e0*/  SHFL.IDX PT, R61, R61, RZ, 0x1f ;  /* 0x00001fff3d3d7589 */ /* 0x000ee800000e0000 */
[----:B------:R-:W4:Y:S04]  /*86f0*/  SHFL.IDX PT, R62, R62, RZ, 0x1f ;  /* 0x00001fff3e3e7589 */ /* 0x000f2800000e0000 */
[----:B------:R-:W1:Y:S04]  /*8700*/  SHFL.IDX PT, R63, R63, RZ, 0x1f ;  /* 0x00001fff3f3f7589 */ /* 0x000e6800000e0000 */
[----:B------:R-:W0:Y:S04]  /*8710*/  SHFL.UP PT, R67, R67, 0x1, RZ ;  /* 0x0420000043437989 */ /* 0x000e2800000e00ff */
[----:B------:R-:W0:Y:S04]  /*8720*/  SHFL.UP PT, R210, R210, 0x1, RZ ;  /* 0x04200000d2d27989 */ /* 0x000e2800000e00ff */
[----:B------:R-:W0:Y:S04]  /*8730*/  SHFL.UP PT, R69, R69, 0x1, RZ ;  /* 0x0420000045457989 */ /* 0x000e2800000e00ff */
[----:B------:R0:W0:Y:S02]  /*8740*/  SHFL.UP PT, R211, R68, 0x1, RZ ;  /* 0x0420000044d37989 */ /* 0x00002400000e00ff */
.L_x_1315:
[-C--:B0123--:R-:W-:Y:S02]  /*8750*/  FMUL.FTZ R64, R63, R210.reuse ;  /* 0x000000d23f407220 */ /* 0x08ffe40000410000 */
[----:B----4-:R-:W-:-:S02]  /*8760*/  FMUL.FTZ R66, R62, R210 ;  /* 0x000000d23e427220 */ /* 0x010fc40000410000 */
[-C--:B------:R-:W-:Y:S02]  /*8770*/  FFMA.FTZ R64, R62, R67.reuse, -R64 ;  /* 0x000000433e407223 */ /* 0x080fe40000010840 */
[----:B------:R-:W-:Y:S02]  /*8780*/  FFMA.FTZ R66, R63, R67, R66 ;  /* 0x000000433f427223 */ /* 0x000fe40000010042 */
[----:B------:R-:W-:Y:S02]  /*8790*/  @P1 FADD.FTZ R62, R64, R69 ;  /* 0x00000045403e1221 */ /* 0x000fe40000010000 */
[----:B------:R-:W0:Y:S01]  /*87a0*/  LDS.128 R68, [R209+0x6370] ;  /* 0x00637000d1447984 */ /* 0x000e220000000c00 */
[-C--:B------:R-:W-:Y:S02]  /*87b0*/  FMUL.FTZ R64, R61, R210.reuse ;  /* 0x000000d23d407220 */ /* 0x080fe40000410000 */
[----:B------:R-:W-:Y:S02]  /*87c0*/  FMUL.FTZ R210, R60, R210 ;  /* 0x000000d23cd27220 */ /* 0x000fe40000410000 */
[----:B------:R-:W-:-:S02]  /*87d0*/  @P1 FADD.FTZ R63, R66, R211 ;  /* 0x000000d3423f1221 */ /* 0x000fc40000010000 */
[-C--:B------:R-:W-:Y:S02]  /*87e0*/  @P1 FFMA.FTZ R61, R61, R67.reuse, R210 ;  /* 0x000000433d3d1223 */ /* 0x080fe400000100d2 */
[----:B------:R-:W-:-:S05]  /*87f0*/  @P1 FFMA.FTZ R60, R60, R67, -R64 ;  /* 0x000000433c3c1223 */ /* 0x000fca0000010840 */
[----:B------:R1:W-:Y:S01]  /*8800*/  STS.128 [R209+0x6370], R60 ;  /* 0x0063703cd1007388 */ /* 0x0003e20000000c00 */
[C---:B0-----:R-:W-:Y:S02]  /*8810*/  FMUL.FTZ R65, R69.reuse, R61 ;  /* 0x0000003d45417220 */ /* 0x041fe40000410000 */
[C---:B------:R-:W-:Y:S02]  /*8820*/  FMUL.FTZ R211, R69.reuse, R63 ;  /* 0x0000003f45d37220 */ /* 0x040fe40000410000 */
[C---:B------:R-:W-:Y:S02]  /*8830*/  FMUL.FTZ R210, R69.reuse, R62 ;  /* 0x0000003e45d27220 */ /* 0x040fe40000410000 */
[-C--:B------:R-:W-:Y:S02]  /*8840*/  FMUL.FTZ R69, R69, R60.reuse ;  /* 0x0000003c45457220 */ /* 0x080fe40000410000 */
[C---:B-1----:R-:W-:Y:S02]  /*8850*/  FFMA.FTZ R60, R68.reuse, R60, -R65 ;  /* 0x0000003c443c7223 */ /* 0x042fe40000010841 */
[----:B------:R-:W0:Y:S01]  /*8860*/  LDS.128 R64, [R209+0x6380] ;  /* 0x00638000d1407984 */ /* 0x000e220000000c00 */
[----:B------:R-:W-:-:S02]  /*8870*/  FFMA.FTZ R211, R68, R62, -R211 ;  /* 0x0000003e44d37223 */ /* 0x000fc400000108d3 */
[C---:B------:R-:W-:Y:S02]  /*8880*/  FFMA.FTZ R210, R68.reuse, R63, R210 ;  /* 0x0000003f44d27223 */ /* 0x040fe400000100d2 */
[----:B------:R-:W-:Y:S02]  /*8890*/  FFMA.FTZ R61, R68, R61, R69 ;  /* 0x0000003d443d7223 */ /* 0x000fe40000010045 */
[----:B------:R-:W-:Y:S02]  /*88a0*/  FADD.FTZ R63, R71, R210 ;  /* 0x000000d2473f7221 */ /* 0x000fe40000010000 */
[----:B------:R-:W-:-:S05]  /*88b0*/  FADD.FTZ R62, R70, R211 ;  /* 0x000000d3463e7221 */ /* 0x000fca0000010000 */
        /* <DEDUP_REMOVED lines=8> */
[----:B------:R-:W-:Y:S02]  /*8940*/  FFMA.FTZ R210, R64, R63, R210 ;  /* 0x0000003f40d27223 */ /* 0x000fe400000100d2 */
[----:B------:R-:W-:Y:S02]  /*8950*/  FADD.FTZ R62, R66, R211 ;  /* 0x000000d3423e7221 */ /* 0x000fe40000010000 */
[----:B------:R-:W-:Y:S02]  /*8960*/  FADD.FTZ R63, R67, R210 ;  /* 0x000000d2433f7221 */ /* 0x000fe40000010000 */
        /* <DEDUP_REMOVED lines=11> */
[----:B------:R-:W-:-:S05]  /*8a20*/  FADD.FTZ R71, R71, R66 ;  /* 0x0000004247477221 */ /* 0x000fca0000010000 */
[----:B------:R1:W-:Y:S02]  /*8a30*/  STS.128 [R209+0x63a0], R68 ;  /* 0x0063a044d1007388 */ /* 0x0003e40000000c00 */
.L_x_1204:
[----:B0-----:R-:W-:Y:S05]  /*8a40*/  BSYNC B0 ;  /* 0x0000000000007941 */ /* 0x001fea0003800000 */
.L_x_1203:
[----:B------:R-:W-:Y:S01]  /*8a50*/  WARPSYNC 0xffffffff ;  /* 0xffffffff00007948 */ /* 0x000fe20003800000 */
[----:B------:R-:W-:Y:S02]  /*8a60*/  LOP3.LUT P0, RZ, R122, 0x1f, RZ, 0xc0, !PT ;  /* 0x0000001f7aff7812 */ /* 0x000fe4000780c0ff */
[CC--:B-1----:R-:W-:Y:S01]  /*8a70*/  FMUL.FTZ R61, R17.reuse, R95.reuse ;  /* 0x0000005f113d7220 */ /* 0x0c2fe20000410000 */
        /* <DEDUP_REMOVED lines=24> */
[----:B------:R-:W-:Y:S02]  /*8c00*/  FADD.FTZ R67, R124, R67 ;  /* 0x000000437c437221 */ /* 0x000fe40000010000 */
[----:B------:R-:W-:Y:S02]  /*8c10*/  FFMA.FTZ R60, R22, R63, -R60 ;  /* 0x0000003f163c7223 */ /* 0x000fe4000001083c */
[----:B------:R-:W-:-:S02]  /*8c20*/  FMUL.FTZ R63, R21, -R62 ;  /* 0x8000003e153f7220 */ /* 0x000fc40000410000 */
[C---:B------:R-:W-:Y:S02]  /*8c30*/  FFMA.FTZ R61, R22.reuse, R65, R61 ;  /* 0x00000041163d7223 */ /* 0x040fe4000001003d */
[-C--:B------:R-:W-:Y:S02]  /*8c40*/  FMUL.FTZ R65, R21, -R67.reuse ;  /* 0x8000004315417220 */ /* 0x080fe40000410000 */
[C---:B------:R-:W-:Y:S02]  /*8c50*/  FFMA.FTZ R64, R22.reuse, R67, -R63 ;  /* 0x0000004316407223 */ /* 0x040fe4000001083f */
[----:B------:R-:W-:Y:S02]  /*8c60*/  FFMA.FTZ R65, R22, R62, R65 ;  /* 0x0000003e16417223 */ /* 0x000fe40000010041 */
[----:B------:R-:W-:Y:S02]  /*8c70*/  FMUL.FTZ R63, R25, -R61 ;  /* 0x8000003d193f7220 */ /* 0x000fe40000410000 */
[----:B------:R-:W-:-:S02]  /*8c80*/  FADD.FTZ R64, R125, R64 ;  /* 0x000000407d407221 */ /* 0x000fc40000010000 */
[CC--:B------:R-:W-:Y:S02]  /*8c90*/  FMUL.FTZ R62, R25.reuse, -R60.reuse ;  /* 0x8000003c193e7220 */ /* 0x0c0fe40000410000 */
[----:B------:R-:W-:Y:S02]  /*8ca0*/  FADD.FTZ R65, -R140, R65 ;  /* 0x000000418c417221 */ /* 0x000fe40000010100 */
[C---:B------:R-:W-:Y:S02]  /*8cb0*/  FFMA.FTZ R63, R26.reuse, R60, -R63 ;  /* 0x0000003c1a3f7223 */ /* 0x040fe4000001083f */
[C---:B------:R-:W-:Y:S02]  /*8cc0*/  FMUL.FTZ R60, R25.reuse, -R64 ;  /* 0x80000040193c7220 */ /* 0x040fe40000410000 */
[----:B------:R-:W-:Y:S02]  /*8cd0*/  FFMA.FTZ R62, R26, R61, R62 ;  /* 0x0000003d1a3e7223 */ /* 0x000fe4000001003e */
[----:B------:R-:W-:-:S02]  /*8ce0*/  FMUL.FTZ R61, R25, -R65 ;  /* 0x80000041193d7220 */ /* 0x000fc40000410000 */
[C---:B------:R-:W-:Y:S02]  /*8cf0*/  FFMA.FTZ R60, R26.reuse, R65, R60 ;  /* 0x000000411a3c7223 */ /* 0x040fe4000001003c */
[----:B------:R-:W-:Y:S02]  /*8d00*/  FFMA.FTZ R61, R26, R64, -R61 ;  /* 0x000000401a3d7223 */ /* 0x000fe4000001083d */
[----:B------:R-:W-:Y:S02]  /*8d10*/  FMUL.FTZ R65, R31, -R63 ;  /* 0x8000003f1f417220 */ /* 0x000fe40000410000 */
[----:B------:R-:W-:Y:S02]  /*8d20*/  FADD.FTZ R60, -R141, R60 ;  /* 0x0000003c8d3c7221 */ /* 0x000fe40000010100 */
[----:B------:R-:W-:Y:S02]  /*8d30*/  FMUL.FTZ R64, R31, -R62 ;  /* 0x8000003e1f407220 */ /* 0x000fe40000410000 */
[----:B------:R-:W-:-:S02]  /*8d40*/  FADD.FTZ R61, R126, R61 ;  /* 0x0000003d7e3d7221 */ /* 0x000fc40000010000 */
[C---:B------:R-:W-:Y:S02]  /*8d50*/  FFMA.FTZ R65, R32.reuse, R62, R65 ;  /* 0x0000003e20417223 */ /* 0x040fe40000010041 */
[CC--:B------:R-:W-:Y:S02]  /*8d60*/  FMUL.FTZ R62, R31.reuse, -R60.reuse ;  /* 0x8000003c1f3e7220 */ /* 0x0c0fe40000410000 */
[C---:B------:R-:W-:Y:S02]  /*8d70*/  FFMA.FTZ R64, R32.reuse, R63, -R64 ;  /* 0x0000003f20407223 */ /* 0x040fe40000010840 */
[-C--:B------:R-:W-:Y:S02]  /*8d80*/  FMUL.FTZ R63, R31, -R61.reuse ;  /* 0x8000003d1f3f7220 */ /* 0x080fe40000410000 */
[C---:B------:R-:W-:Y:S02]  /*8d90*/  FFMA.FTZ R62, R32.reuse, R61, -R62 ;  /* 0x0000003d203e7223 */ /* 0x040fe4000001083e */
[----:B------:R-:W-:-:S02]  /*8da0*/  FFMA.FTZ R63, R32, R60, R63 ;  /* 0x0000003c203f7223 */ /* 0x000fc4000001003f */
[----:B------:R-:W-:Y:S02]  /*8db0*/  FMUL.FTZ R61, R33, -R65 ;  /* 0x80000041213d7220 */ /* 0x000fe40000410000 */
[----:B------:R-:W-:Y:S02]  /*8dc0*/  FADD.FTZ R62, R127, R62 ;  /* 0x0000003e7f3e7221 */ /* 0x000fe40000010000 */
[CC--:B------:R-:W-:Y:S02]  /*8dd0*/  FMUL.FTZ R60, R33.reuse, -R64.reuse ;  /* 0x80000040213c7220 */ /* 0x0c0fe40000410000 */
[----:B------:R-:W-:Y:S02]  /*8de0*/  FADD.FTZ R63, -R142, R63 ;  /* 0x0000003f8e3f7221 */ /* 0x000fe40000010100 */
[----:B------:R-:W-:Y:S02]  /*8df0*/  FFMA.FTZ R61, R34, R64, -R61 ;  /* 0x00000040223d7223 */ /* 0x000fe4000001083d */
[----:B------:R-:W-:-:S02]  /*8e00*/  FMUL.FTZ R64, R33, -R62 ;  /* 0x8000003e21407220 */ /* 0x000fc40000410000 */
[C---:B------:R-:W-:Y:S02]  /*8e10*/  FFMA.FTZ R60, R34.reuse, R65, R60 ;  /* 0x00000041223c7223 */ /* 0x040fe4000001003c */
[-C--:B------:R-:W-:Y:S02]  /*8e20*/  FMUL.FTZ R65, R33, -R63.reuse ;  /* 0x8000003f21417220 */ /* 0x080fe40000410000 */
[C---:B------:R-:W-:Y:S02]  /*8e30*/  FFMA.FTZ R64, R34.reuse, R63, R64 ;  /* 0x0000003f22407223 */ /* 0x040fe40000010040 */
[----:B------:R-:W-:Y:S02]  /*8e40*/  FFMA.FTZ R65, R34, R62, -R65 ;  /* 0x0000003e22417223 */ /* 0x000fe40000010841 */
[----:B------:R-:W-:Y:S02]  /*8e50*/  FMUL.FTZ R63, R35, -R61 ;  /* 0x8000003d233f7220 */ /* 0x000fe40000410000 */
[----:B------:R-:W-:-:S02]  /*8e60*/  FADD.FTZ R64, -R143, R64 ;  /* 0x000000408f407221 */ /* 0x000fc40000010100 */
[CC--:B------:R-:W-:Y:S02]  /*8e70*/  FMUL.FTZ R62, R35.reuse, -R60.reuse ;  /* 0x8000003c233e7220 */ /* 0x0c0fe40000410000 */
[----:B------:R-:W-:Y:S02]  /*8e80*/  FADD.FTZ R65, R128, R65 ;  /* 0x0000004180417221 */ /* 0x000fe40000010000 */
[C---:B------:R-:W-:Y:S02]  /*8e90*/  FFMA.FTZ R63, R36.reuse, R60, R63 ;  /* 0x0000003c243f7223 */ /* 0x040fe4000001003f */
[C---:B------:R-:W-:Y:S02]  /*8ea0*/  FMUL.FTZ R60, R35.reuse, -R64 ;  /* 0x80000040233c7220 */ /* 0x040fe40000410000 */
[----:B------:R-:W-:Y:S02]  /*8eb0*/  FFMA.FTZ R62, R36, R61, -R62 ;  /* 0x0000003d243e7223 */ /* 0x000fe4000001083e */
[----:B------:R-:W-:-:S02]  /*8ec0*/  FMUL.FTZ R61, R35, -R65 ;  /* 0x80000041233d7220 */ /* 0x000fc40000410000 */
[C---:B------:R-:W-:Y:S02]  /*8ed0*/  FFMA.FTZ R60, R36.reuse, R65, -R60 ;  /* 0x00000041243c7223 */ /* 0x040fe4000001083c */
[----:B------:R-:W-:Y:S02]  /*8ee0*/  FFMA.FTZ R61, R36, R64, R61 ;  /* 0x00000040243d7223 */ /* 0x000fe4000001003d */
[----:B------:R-:W-:Y:S02]  /*8ef0*/  FMUL.FTZ R65, R39, -R63 ;  /* 0x8000003f27417220 */ /* 0x000fe40000410000 */
[----:B------:R-:W-:Y:S02]  /*8f00*/  FADD.FTZ R60, R129, R60 ;  /* 0x0000003c813c7221 */ /* 0x000fe40000010000 */
[----:B------:R-:W-:Y:S02]  /*8f10*/  FMUL.FTZ R64, R39, -R62 ;  /* 0x8000003e27407220 */ /* 0x000fe40000410000 */
[----:B------:R-:W-:-:S02]  /*8f20*/  FADD.FTZ R61, -R144, R61 ;  /* 0x0000003d903d7221 */ /* 0x000fc40000010100 */
[C---:B------:R-:W-:Y:S02]  /*8f30*/  FFMA.FTZ R65, R40.reuse, R62, -R65 ;  /* 0x0000003e28417223 */ /* 0x040fe40000010841 */
[CC--:B------:R-:W-:Y:S02]  /*8f40*/  FMUL.FTZ R62, R39.reuse, -R60.reuse ;  /* 0x8000003c273e7220 */ /* 0x0c0fe40000410000 */
[C---:B------:R-:W-:Y:S02]  /*8f50*/  FFMA.FTZ R64, R40.reuse, R63, R64 ;  /* 0x0000003f28407223 */ /* 0x040fe40000010040 */
[-C--:B------:R-:W-:Y:S02]  /*8f60*/  FMUL.FTZ R63, R39, -R61.reuse ;  /* 0x8000003d273f7220 */ /* 0x080fe40000410000 */
[C---:B------:R-:W-:Y:S02]  /*8f70*/  FFMA.FTZ R62, R40.reuse, R61, R62 ;  /* 0x0000003d283e7223 */ /* 0x040fe4000001003e */
[----:B------:R-:W-:-:S02]  /*8f80*/  FFMA.FTZ R63, R40, R60, -R63 ;  /* 0x0000003c283f7223 */ /* 0x000fc4000001083f */
[----:B------:R-:W-:Y:S02]  /*8f90*/  FMUL.FTZ R61, R41, -R65 ;  /* 0x80000041293d7220 */ /* 0x000fe40000410000 */
[----:B------:R-:W-:Y:S02]  /*8fa0*/  FADD.FTZ R62, -R145, R62 ;  /* 0x0000003e913e7221 */ /* 0x000fe40000010100 */
[CC--:B------:R-:W-:Y:S02]  /*8fb0*/  FMUL.FTZ R60, R41.reuse, -R64.reuse ;  /* 0x80000040293c7220 */ /* 0x0c0fe40000410000 */
[----:B------:R-:W-:Y:S02]  /*8fc0*/  FADD.FTZ R63, R130, R63 ;  /* 0x0000003f823f7221 */ /* 0x000fe40000010000 */
[----:B------:R-:W-:Y:S02]  /*8fd0*/  FFMA.FTZ R61, R42, R64, R61 ;  /* 0x000000402a3d7223 */ /* 0x000fe4000001003d */
[----:B------:R-:W-:-:S02]  /*8fe0*/  FMUL.FTZ R64, R41, -R62 ;  /* 0x8000003e29407220 */ /* 0x000fc40000410000 */
[C---:B------:R-:W-:Y:S02]  /*8ff0*/  FFMA.FTZ R60, R42.reuse, R65, -R60 ;  /* 0x000000412a3c7223 */ /* 0x040fe4000001083c */
        /* <DEDUP_REMOVED lines=56> */
[----:B0-----:R-:W-:Y:S02]  /*9380*/  FMUL.FTZ R70, R73, R68 ;  /* 0x0000004449467220 */ /* 0x001fe40000410000 */
[-C--:B------:R-:W-:Y:S02]  /*9390*/  FMUL.FTZ R61, R81, -R63.reuse ;  /* 0x8000003f513d7220 */ /* 0x080fe40000410000 */
[----:B------:R-:W-:Y:S01]  /*93a0*/  FFMA.FTZ R66, R82, R63, -R60 ;  /* 0x0000003f52427223 */ /* 0x000fe2000001083c */
[----:B------:R-:W-:Y:S01]  /*93b0*/  MOV R60, UR33 ;  /* 0x00000021003c7c02 */ /* 0x000fe20008000f00 */
[----:B------:R-:W-:-:S02]  /*93c0*/  FMUL.FTZ R73, R73, R69 ;  /* 0x0000004549497220 */ /* 0x000fc40000410000 */
[----:B------:R-:W-:Y:S01]  /*93d0*/  FFMA.FTZ R70, R72, R69, R70 ;  /* 0x0000004548467223 */ /* 0x000fe20000010046 */
[----:B------:R-:W-:Y:S01]  /*93e0*/  ISETP.GE.OR P0, PT, R60, c[0x0][0x174], P0 ;  /* 0x00005d003c007a0c */ /* 0x000fe20000706670 */
[----:B------:R-:W-:Y:S02]  /*93f0*/  FFMA.FTZ R67, R82, R62, R61 ;  /* 0x0000003e52437223 */ /* 0x000fe4000001003d */
[----:B------:R-:W-:Y:S01]  /*9400*/  FMUL.FTZ R61, R81, -R65 ;  /* 0x80000041513d7220 */ /* 0x000fe20000410000 */
[----:B------:R-:W-:Y:S01]  /*9410*/  CS2R R62, SRZ ;  /* 0x00000000003e7805 */ /* 0x000fe2000001ff00 */
[----:B------:R-:W-:Y:S02]  /*9420*/  FFMA.FTZ R73, R72, R68, -R73 ;  /* 0x0000004448497223 */ /* 0x000fe40000010849 */
[----:B------:R-:W-:Y:S02]  /*9430*/  FADD.FTZ R209, R75, R70 ;  /* 0x000000464bd17221 */ /* 0x000fe40000010000 */
[----:B------:R-:W-:-:S02]  /*9440*/  FMUL.FTZ R60, R81, -R64 ;  /* 0x80000040513c7220 */ /* 0x000fc40000410000 */
[----:B------:R-:W-:Y:S01]  /*9450*/  FFMA.FTZ R64, R82, R64, -R61 ;  /* 0x0000004052407223 */ /* 0x000fe2000001083d */
[----:B------:R-:W-:Y:S01]  /*9460*/  HFMA2.MMA R61, -RZ, RZ, 0, 0 ;  /* 0x00000000ff3d7435 */ /* 0x000fe200000001ff */
[----:B------:R-:W-:Y:S02]  /*9470*/  FADD.FTZ R210, R74, R73 ;  /* 0x000000494ad27221 */ /* 0x000fe40000010000 */
[C---:B------:R-:W-:Y:S02]  /*9480*/  FMUL.FTZ R69, R81.reuse, R209 ;  /* 0x000000d151457220 */ /* 0x040fe40000410000 */
[C---:B------:R-:W-:Y:S01]  /*9490*/  FFMA.FTZ R65, R82.reuse, R65, R60 ;  /* 0x0000004152417223 */ /* 0x040fe2000001003c */
[----:B------:R-:W-:Y:S01]  /*94a0*/  MOV R60, 0x3f800000 ;  /* 0x3f800000003c7802 */ /* 0x000fe20000000f00 */
[-C--:B------:R-:W-:Y:S02]  /*94b0*/  FFMA.FTZ R69, R82, R210.reuse, -R69 ;  /* 0x000000d252457223 */ /* 0x080fe40000010845 */
[----:B------:R-:W-:-:S02]  /*94c0*/  FMUL.FTZ R68, R81, R210 ;  /* 0x000000d251447220 */ /* 0x000fc40000410000 */
[----:B------:R-:W-:Y:S01]  /*94d0*/  FADD.FTZ R67, -R152, R67 ;  /* 0x0000004398437221 */ /* 0x000fe20000010100 */
[----:B------:R-:W0:Y:S01]  /*94e0*/  @!P0 LDS.128 R60, [UR20+0x8b80] ;  /* 0x008b8014ff3c8984 */ /* 0x000e220008000c00 */
[----:B------:R-:W-:Y:S01]  /*94f0*/  FADD.FTZ R66, R137, R66 ;  /* 0x0000004289427221 */ /* 0x000fe20000010000 */
[----:B------:R-:W-:Y:S01]  /*9500*/  ISETP.GT.U32.AND P0, PT, R122, 0x1f, PT ;  /* 0x0000001f7a00780c */ /* 0x000fe20003f04070 */
[----:B------:R-:W-:Y:S02]  /*9510*/  FADD.FTZ R211, R76, R69 ;  /* 0x000000454cd37221 */ /* 0x000fe40000010000 */
[----:B------:R-:W-:Y:S01]  /*9520*/  FFMA.FTZ R68, R82, R209, R68 ;  /* 0x000000d152447223 */ /* 0x000fe20000010044 */
[----:B------:R1:W-:Y:S03]  /*9530*/  STS.128 [R235.X16+0x6d80], R64 ;  /* 0x006d8040eb007388 */ /* 0x0003e6000000cc00 */
[----:B------:R-:W-:-:S02]  /*9540*/  FADD.FTZ R212, R77, R68 ;  /* 0x000000444dd47221 */ /* 0x000fc40000010000 */
[----:B-1----:R-:W-:-:S04]  /*9550*/  FMUL.FTZ R65, R59, R211 ;  /* 0x000000d33b417220 */ /* 0x002fc80000410000 */
[----:B------:R-:W-:-:S04]  /*9560*/  FFMA.FTZ R64, R80, R212, R65 ;  /* 0x000000d450407223 */ /* 0x000fc80000010041 */
[----:B------:R-:W-:Y:S02]  /*9570*/  FADD.FTZ R213, R79, R64 ;  /* 0x000000404fd57221 */ /* 0x000fe40000010000 */
[----:B------:R-:W-:-:S04]  /*9580*/  FMUL.FTZ R64, R59, R212 ;  /* 0x000000d43b407220 */ /* 0x000fc80000410000 */
        /* <DEDUP_REMOVED lines=123> */
.L_x_1316:
[----:B------:R-:W-:Y:S05]  /*9d40*/  BRA.DIV ~URZ, `(.L_x_1215) ;  /* 0x000083127f007947 */ /* 0x000fea000b800000 */
[----:B------:R-:W2:Y:S04]  /*9d50*/  SHFL.DOWN PT, R69, R69, 0x1, 0x1f ;  /* 0x08201f0045457f89 */ /* 0x000ea800000e0000 */
[----:B------:R3:W4:Y:S04]  /*9d60*/  SHFL.DOWN PT, R73, R68, 0x1, 0x1f ;  /* 0x08201f0044497f89 */ /* 0x00072800000e0000 */
[----:B------:R3:W0:Y:S02]  /*9d70*/  SHFL.DOWN PT, R66, R70, 0x1, 0x1f ;  /* 0x08201f0046427f89 */ /* 0x00062400000e0000 */
.L_x_1317:
        /* <DEDUP_REMOVED lines=13> */
.L_x_1217:
[----:B------:R-:W-:Y:S05]  /*9e50*/  BSYNC B1 ;  /* 0x0000000000017941 */ /* 0x000fea0003800000 */
.L_x_1216:
[----:B------:R-:W-:-:S04]  /*9e60*/  LOP3.LUT R64, R122, 0x1f, RZ, 0xc0, !PT ;  /* 0x0000001f7a407812 */ /* 0x000fc800078ec0ff */
[----:B------:R-:W-:Y:S01]  /*9e70*/  ISETP.GT.U32.AND P0, PT, R64, 0x1d, PT ;  /* 0x0000001d4000780c */ /* 0x000fe20003f04070 */
[----:B------:R-:W-:Y:S05]  /*9e80*/  BRA.DIV ~URZ, `(.L_x_1218) ;  /* 0x000083227f007947 */ /* 0x000fea000b800000 */
[----:B-1----:R1:W3:Y:S04]  /*9e90*/  SHFL.DOWN PT, R67, R71, 0x2, 0x1f ;  /* 0x08401f0047437f89 */ /* 0x0022e800000e0000 */
[----:B--2---:R1:W2:Y:S04]  /*9ea0*/  SHFL.DOWN PT, R69, R74, 0x2, 0x1f ;  /* 0x08401f004a457f89 */ /* 0x0042a800000e0000 */
[----:B---3--:R1:W3:Y:S04]  /*9eb0*/  SHFL.DOWN PT, R70, R68, 0x2, 0x1f ;  /* 0x08401f0044467f89 */ /* 0x0082e800000e0000 */
[----:B0-----:R1:W0:Y:S02]  /*9ec0*/  SHFL.DOWN PT, R66, R72, 0x2, 0x1f ;  /* 0x08401f0048427f89 */ /* 0x00122400000e0000 */
.L_x_1318:
        /* <DEDUP_REMOVED lines=13> */
.L_x_1220:
[----:B------:R-:W-:Y:S05]  /*9fa0*/  BSYNC B1 ;  /* 0x0000000000017941 */ /* 0x000fea0003800000 */
.L_x_1219:
[----:B------:R-:W-:-:S04]  /*9fb0*/  LOP3.LUT R64, R122, 0x1f, RZ, 0xc0, !PT ;  /* 0x0000001f7a407812 */ /* 0x000fc800078ec0ff */
[----:B------:R-:W-:Y:S01]  /*9fc0*/  ISETP.GT.U32.AND P0, PT, R64, 0x1b, PT ;  /* 0x0000001b4000780c */ /* 0x000fe20003f04070 */
[----:B------:R-:W-:Y:S10]  /*9fd0*/  BRA.DIV ~URZ, `(.L_x_1221) ;  /* 0x000083927f007947 */ /* 0x000ff4000b800000 */
[----:B------:R1:W4:Y:S02]  /*9fe0*/  SHFL.DOWN PT, R67, R71, 0x4, 0x1f ;  /* 0x08801f0047437f89 */ /* 0x00032400000e0000 */
.L_x_1319:
[----:B------:R-:W-:Y:S05]  /*9ff0*/  BRA.DIV ~URZ, `(.L_x_1222) ;  /* 0x000083f27f007947 */ /* 0x000fea000b800000 */
[----:B--2---:R2:W1:Y:S04]  /*a000*/  SHFL.DOWN PT, R69, R74, 0x4, 0x1f ;  /* 0x08801f004a457f89 */ /* 0x00446800000e0000 */
[----:B---3--:R2:W3:Y:S04]  /*a010*/  SHFL.DOWN PT, R70, R68, 0x4, 0x1f ;  /* 0x08801f0044467f89 */ /* 0x0084e800000e0000 */
[----:B0-----:R2:W0:Y:S02]  /*a020*/  SHFL.DOWN PT, R66, R72, 0x4, 0x1f ;  /* 0x08801f0048427f89 */ /* 0x00142400000e0000 */
.L_x_1320:
        /* <DEDUP_REMOVED lines=13> */
.L_x_1224:
[----:B------:R-:W-:Y:S05]  /*a100*/  BSYNC B1 ;  /* 0x0000000000017941 */ /* 0x000fea0003800000 */
.L_x_1223:
[----:B------:R-:W-:-:S04]  /*a110*/  LOP3.LUT R64, R122, 0x1f, RZ, 0xc0, !PT ;  /* 0x0000001f7a407812 */ /* 0x000fc800078ec0ff */
[----:B------:R-:W-:Y:S01]  /*a120*/  ISETP.GT.U32.AND P0, PT, R64, 0x17, PT ;  /* 0x000000174000780c */ /* 0x000fe20003f04070 */
[----:B------:R-:W-:Y:S05]  /*a130*/  BRA.DIV ~URZ, `(.L_x_1225) ;  /* 0x000084027f007947 */ /* 0x000fea000b800000 */
[----:B----4-:R4:W2:Y:S04]  /*a140*/  SHFL.DOWN PT, R67, R71, 0x8, 0x1f ;  /* 0x09001f0047437f89 */ /* 0x0108a800000e0000 */
[----:B-1----:R4:W1:Y:S04]  /*a150*/  SHFL.DOWN PT, R69, R74, 0x8, 0x1f ;  /* 0x09001f004a457f89 */ /* 0x00286800000e0000 */
[----:B---3--:R4:W3:Y:S04]  /*a160*/  SHFL.DOWN PT, R70, R68, 0x8, 0x1f ;  /* 0x09001f0044467f89 */ /* 0x0088e800000e0000 */
[----:B0-----:R4:W0:Y:S02]  /*a170*/  SHFL.DOWN PT, R66, R72, 0x8, 0x1f ;  /* 0x09001f0048427f89 */ /* 0x00182400000e0000 */
.L_x_1321:
        /* <DEDUP_REMOVED lines=13> */
.L_x_1227:
[----:B------:R-:W-:Y:S05]  /*a250*/  BSYNC B1 ;  /* 0x0000000000017941 */ /* 0x000fea0003800000 */
.L_x_1226:
[----:B------:R-:W-:-:S04]  /*a260*/  LOP3.LUT R64, R122, 0x1f, RZ, 0xc0, !PT ;  /* 0x0000001f7a407812 */ /* 0x000fc800078ec0ff */
[----:B------:R-:W-:Y:S01]  /*a270*/  ISETP.GT.U32.AND P0, PT, R64, 0xf, PT ;  /* 0x0000000f4000780c */ /* 0x000fe20003f04070 */
[----:B------:R-:W-:Y:S10]  /*a280*/  BRA.DIV ~URZ, `(.L_x_1228) ;  /* 0x000084727f007947 */ /* 0x000ff4000b800000 */
[----:B--2---:R2:W4:Y:S02]  /*a290*/  SHFL.DOWN PT, R67, R71, 0x10, 0x1f ;  /* 0x0a001f0047437f89 */ /* 0x00452400000e0000 */
.L_x_1322:
[----:B------:R-:W-:Y:S05]  /*a2a0*/  BRA.DIV ~URZ, `(.L_x_1229) ;  /* 0x000084d27f007947 */ /* 0x000fea000b800000 */
[----:B-1----:R1:W2:Y:S04]  /*a2b0*/  SHFL.DOWN PT, R69, R74, 0x10, 0x1f ;  /* 0x0a001f004a457f89 */ /* 0x0022a800000e0000 */
[----:B---3--:R1:W3:Y:S04]  /*a2c0*/  SHFL.DOWN PT, R70, R68, 0x10, 0x1f ;  /* 0x0a001f0044467f89 */ /* 0x0082e800000e0000 */
[----:B0-----:R1:W0:Y:S02]  /*a2d0*/  SHFL.DOWN PT, R66, R72, 0x10, 0x1f ;  /* 0x0a001f0048427f89 */ /* 0x00122400000e0000 */
.L_x_1323:
        /* <DEDUP_REMOVED lines=13> */
.L_x_1231:
[----:B------:R-:W-:Y:S05]  /*a3b0*/  BSYNC B1 ;  /* 0x0000000000017941 */ /* 0x000fea0003800000 */
.L_x_1230:
        /* <DEDUP_REMOVED lines=20> */
.L_x_1324:
        /* <DEDUP_REMOVED lines=21> */
.L_x_1234:
[----:B------:R-:W-:Y:S05]  /*a650*/  BSYNC B1 ;  /* 0x0000000000017941 */ /* 0x000fea0003800000 */
.L_x_1233:
        /* <DEDUP_REMOVED lines=37> */
.L_x_1213:
[----:B0-----:R-:W-:Y:S05]  /*a8b0*/  BSYNC B0 ;  /* 0x0000000000007941 */ /* 0x001fea0003800000 */
.L_x_1212:
        /* <DEDUP_REMOVED lines=19> */
[----:B------:R-:W-:Y:S02]  /*a9f0*/  FFMA.FTZ R65, R101, R211, R64 ;  /* 0x000000d365417223 */ /* 0x000fe40000010040 */
[----:B------:R-:W-:Y:S02]  /*aa00*/  FFMA.FTZ R209, R102, -R209, RZ ;  /* 0x800000d166d17223 */ /* 0x000fe400000100ff */
[----:B------:R-:W-:-:S02]  /*aa10*/  FFMA.FTZ R66, R100, R214, R65 ;  /* 0x000000d664427223 */ /* 0x000fc40000010041 */
[----:B------:R-:W-:Y:S02]  /*aa20*/  FFMA.FTZ R209, R101, -R212, R209 ;  /* 0x800000d465d17223 */ /* 0x000fe400000100d1 */
[----:B------:R-:W-:Y:S01]  /*aa30*/  FFMA.FTZ R67, R99, R167, R66 ;  /* 0x000000a763437223 */ /* 0x000fe20000010042 */
[----:B------:R-:W-:Y:S01]  /*aa40*/  PRMT R66, RZ, 0x5410, R208 ;  /* 0x00005410ff427816 */ /* 0x000fe200000000d0 */
[----:B------:R-:W-:Y:S02]  /*aa50*/  FADD.FTZ R94, -R154, R94 ;  /* 0x0000005e9a5e7221 */ /* 0x000fe40000010100 */
[----:B-1----:R-:W-:Y:S02]  /*aa60*/  FFMA.FTZ R70, R98, R169, R67 ;  /* 0x000000a962467223 */ /* 0x002fe40000010043 */
[----:B------:R-:W-:Y:S02]  /*aa70*/  FADD.FTZ R75, R153, R75 ;  /* 0x0000004b994b7221 */ /* 0x000fe40000010000 */
[----:B------:R-:W-:Y:S01]  /*aa80*/  FFMA.FTZ R71, R97, R171, R70 ;  /* 0x000000ab61477223 */ /* 0x000fe20000010046 */
[----:B------:R-:W-:Y:S01]  /*aa90*/  PRMT R70, RZ, 0x5410, R206 ;  /* 0x00005410ff467816 */ /* 0x000fe200000000ce */
[----:B------:R-:W-:-:S02]  /*aaa0*/  FFMA.FTZ R209, R100, -R213, R209 ;  /* 0x800000d564d17223 */ /* 0x000fc400000100d1 */
[----:B------:R-:W-:Y:S02]  /*aab0*/  FFMA.FTZ R73, R96, R174, R71 ;  /* 0x000000ae60497223 */ /* 0x000fe40000010047 */
[C---:B------:R-:W-:Y:S02]  /*aac0*/  FMUL.FTZ R95, R17.reuse, -R94 ;  /* 0x8000005e115f7220 */ /* 0x040fe40000410000 */
[-C--:B------:R-:W-:Y:S02]  /*aad0*/  FMUL.FTZ R17, R17, -R75.reuse ;  /* 0x8000004b11117220 */ /* 0x080fe40000410000 */
[----:B------:R-:W-:Y:S02]  /*aae0*/  FFMA.FTZ R209, R99, -R168, R209 ;  /* 0x800000a863d17223 */ /* 0x000fe400000100d1 */
[----:B------:R-:W-:Y:S02]  /*aaf0*/  FFMA.FTZ R77, R91, R176, R73 ;  /* 0x000000b05b4d7223 */ /* 0x000fe40000010049 */
[----:B------:R-:W-:-:S02]  /*ab00*/  FFMA.FTZ R154, R18, R75, -R95 ;  /* 0x0000004b129a7223 */ /* 0x000fc4000001085f */
[----:B------:R-:W-:Y:S02]  /*ab10*/  FMUL.FTZ R72, R70, R112 ;  /* 0x0000007046487220 */ /* 0x000fe40000410000 */
[----:B------:R-:W-:Y:S01]  /*ab20*/  FFMA.FTZ R153, R18, R94, R17 ;  /* 0x0000005e12997223 */ /* 0x000fe20000010011 */
[----:B------:R-:W-:Y:S01]  /*ab30*/  PRMT R17, RZ, 0x5410, R202 ;  /* 0x00005410ff117816 */ /* 0x000fe200000000ca */
[----:B------:R-:W-:Y:S02]  /*ab40*/  FFMA.FTZ R209, R98, -R170, R209 ;  /* 0x800000aa62d17223 */ /* 0x000fe400000100d1 */
[----:B------:R-:W-:Y:S02]  /*ab50*/  FFMA.FTZ R79, R90, R178, R77 ;  /* 0x000000b25a4f7223 */ /* 0x000fe4000001004d */
[----:B------:R-:W-:Y:S02]  /*ab60*/  FADD.FTZ R123, R123, R154 ;  /* 0x0000009a7b7b7221 */ /* 0x000fe40000010000 */
[----:B------:R-:W-:-:S02]  /*ab70*/  FFMA.FTZ R174, R27, -R72, R174 ;  /* 0x800000481bae7223 */ /* 0x000fc400000100ae */
[----:B------:R-:W-:Y:S01]  /*ab80*/  FFMA.FTZ R71, R28, -R72, R173 ;  /* 0x800000481c477223 */ /* 0x000fe200000100ad */
[----:B------:R-:W-:Y:S01]  /*ab90*/  PRMT R72, RZ, 0x5410, R205 ;  /* 0x00005410ff487816 */ /* 0x000fe200000000cd */
[----:B------:R-:W-:Y:S02]  /*aba0*/  FADD.FTZ R138, -R138, R153 ;  /* 0x000000998a8a7221 */ /* 0x000fe40000010100 */
[----:B------:R-:W-:Y:S02]  /*abb0*/  FFMA.FTZ R209, R97, -R172, R209 ;  /* 0x800000ac61d17223 */ /* 0x000fe400000100d1 */
[----:B------:R-:W-:Y:S02]  /*abc0*/  FFMA.FTZ R79, R89, R180, R79 ;  /* 0x000000b4594f7223 */ /* 0x000fe4000001004f */
[----:B------:R-:W-:Y:S02]  /*abd0*/  FMUL.FTZ R153, R19, -R123 ;  /* 0x8000007b13997220 */ /* 0x000fe40000410000 */
[----:B------:R-:W-:-:S02]  /*abe0*/  FMUL.FTZ R18, R17, R108 ;  /* 0x0000006c11127220 */ /* 0x000fc40000410000 */
[----:B------:R-:W-:Y:S02]  /*abf0*/  FMUL.FTZ R76, R72, R111 ;  /* 0x0000006f484c7220 */ /* 0x000fe40000410000 */
[----:B------:R-:W-:Y:S02]  /*ac00*/  FMUL.FTZ R19, R19, -R138 ;  /* 0x8000008a13137220 */ /* 0x000fe40000410000 */
[-C--:B------:R-:W-:Y:S02]  /*ac10*/  FFMA.FTZ R211, R54, -R63.reuse, R211 ;  /* 0x8000003f36d37223 */ /* 0x080fe400000100d3 */
[----:B------:R-:W-:Y:S01]  /*ac20*/  FFMA.FTZ R212, R53, -R63, R212 ;  /* 0x8000003f35d47223 */ /* 0x000fe200000100d4 */
[----:B------:R-:W-:Y:S01]  /*ac30*/  PRMT R63, RZ, 0x5410, R216 ;  /* 0x00005410ff3f7816 */ /* 0x000fe200000000d8 */
[----:B------:R-:W-:Y:S02]  /*ac40*/  FFMA.FTZ R74, R96, -R173, R209 ;  /* 0x800000ad604a7223 */ /* 0x000fe400000100d1 */
[----:B------:R-:W-:-:S02]  /*ac50*/  FFMA.FTZ R95, R88, R182, R79 ;  /* 0x000000b6585f7223 */ /* 0x000fc4000001004f */
[----:B------:R-:W-:Y:S02]  /*ac60*/  FFMA.FTZ R154, R20, R138, R153 ;  /* 0x0000008a149a7223 */ /* 0x000fe40000010099 */
[-C--:B------:R-:W-:Y:S02]  /*ac70*/  FFMA.FTZ R182, R12, -R18.reuse, R182 ;  /* 0x800000120cb67223 */ /* 0x080fe400000100b6 */
[----:B------:R-:W-:Y:S01]  /*ac80*/  FFMA.FTZ R79, R11, -R18, R181 ;  /* 0x800000120b4f7223 */ /* 0x000fe200000100b5 */
[----:B------:R-:W-:Y:S01]  /*ac90*/  PRMT R18, RZ, 0x5410, R201 ;  /* 0x00005410ff127816 */ /* 0x000fe200000000c9 */
[----:B------:R-:W-:Y:S02]  /*aca0*/  FFMA.FTZ R73, R23, -R76, R175 ;  /* 0x8000004c17497223 */ /* 0x000fe400000100af */
[----:B------:R-:W-:Y:S02]  /*acb0*/  FFMA.FTZ R19, R20, R123, -R19 ;  /* 0x0000007b14137223 */ /* 0x000fe40000010813 */
[----:B------:R-:W-:Y:S01]  /*acc0*/  FFMA.FTZ R175, R91, -R175, R74 ;  /* 0x800000af5baf7223 */ /* 0x000fe2000001004a */
[----:B------:R-:W-:Y:S01]  /*acd0*/  PRMT R74, RZ, 0x5410, R204 ;  /* 0x00005410ff4a7816 */ /* 0x000fe200000000cc */
[----:B------:R-:W-:-:S02]  /*ace0*/  FADD.FTZ R154, -R139, R154 ;  /* 0x0000009a8b9a7221 */ /* 0x000fc40000010100 */
[----:B------:R-:W-:Y:S02]  /*acf0*/  FMUL.FTZ R64, R63, R116 ;  /* 0x000000743f407220 */ /* 0x000fe40000410000 */
[----:B------:R-:W-:Y:S02]  /*ad00*/  FMUL.FTZ R20, R18, R107 ;  /* 0x0000006b12147220 */ /* 0x000fe40000410000 */
[----:B------:R-:W-:Y:S02]  /*ad10*/  FADD.FTZ R124, R124, R19 ;  /* 0x000000137c7c7221 */ /* 0x000fe40000010000 */
[----:B------:R-:W-:Y:S02]  /*ad20*/  FMUL.FTZ R19, R21, -R154 ;  /* 0x8000009a15137220 */ /* 0x000fe40000410000 */
[----:B------:R-:W-:Y:S02]  /*ad30*/  FFMA.FTZ R176, R24, -R76, R176 ;  /* 0x8000004c18b07223 */ /* 0x000fe400000100b0 */
[----:B------:R-:W-:-:S02]  /*ad40*/  FFMA.FTZ R214, R50, -R64, R214 ;  /* 0x8000004032d67223 */ /* 0x000fc400000100d6 */
[----:B------:R-:W-:Y:S01]  /*ad50*/  FFMA.FTZ R213, R49, -R64, R213 ;  /* 0x8000004031d57223 */ /* 0x000fe200000100d5 */
[----:B------:R-:W-:Y:S01]  /*ad60*/  PRMT R64, RZ, 0x5410, R215 ;  /* 0x00005410ff407816 */ /* 0x000fe200000000d7 */
[----:B------:R-:W-:Y:S02]  /*ad70*/  FMUL.FTZ R76, R74, R110 ;  /* 0x0000006e4a4c7220 */ /* 0x000fe40000410000 */
[----:B------:R-:W-:Y:S02]  /*ad80*/  FFMA.FTZ R139, R87, R184, R95 ;  /* 0x000000b8578b7223 */ /* 0x000fe4000001005f */
[-C--:B------:R-:W-:Y:S02]  /*ad90*/  FFMA.FTZ R184, R10, -R20.reuse, R184 ;  /* 0x800000140ab87223 */ /* 0x080fe400000100b8 */
[----:B------:R-:W-:Y:S02]  /*ada0*/  FFMA.FTZ R95, R9, -R20, R183 ;  /* 0x80000014095f7223 */ /* 0x000fe400000100b7 */
[----:B------:R-:W-:-:S02]  /*adb0*/  FMUL.FTZ R21, R21, -R124 ;  /* 0x8000007c15157220 */ /* 0x000fc40000410000 */
[----:B------:R-:W-:Y:S01]  /*adc0*/  FFMA.FTZ R20, R22, R124, -R19 ;  /* 0x0000007c16147223 */ /* 0x000fe20000010813 */
[----:B------:R-:W-:Y:S01]  /*add0*/  PRMT R19, RZ, 0x5410, R200 ;  /* 0x00005410ff137816 */ /* 0x000fe200000000c8 */
[-C--:B------:R-:W-:Y:S02]  /*ade0*/  FFMA.FTZ R178, R16, -R76.reuse, R178 ;  /* 0x8000004c10b27223 */ /* 0x080fe400000100b2 */
[----:B------:R-:W-:Y:S01]  /*adf0*/  FFMA.FTZ R77, R15, -R76, R177 ;  /* 0x8000004c0f4d7223 */ /* 0x000fe200000100b1 */
[----:B------:R-:W-:Y:S01]  /*ae00*/  PRMT R76, RZ, 0x5410, R203 ;  /* 0x00005410ff4c7816 */ /* 0x000fe200000000cb */
[----:B------:R-:W-:Y:S02]  /*ae10*/  FFMA.FTZ R21, R22, R154, R21 ;  /* 0x0000009a16157223 */ /* 0x000fe40000010015 */
[----:B------:R-:W-:Y:S02]  /*ae20*/  FMUL.FTZ R65, R64, R115 ;  /* 0x0000007340417220 */ /* 0x000fe40000410000 */
[----:B------:R-:W-:-:S02]  /*ae30*/  FADD.FTZ R125, R125, R20 ;  /* 0x000000147d7d7221 */ /* 0x000fc40000010000 */
[----:B------:R-:W-:Y:S02]  /*ae40*/  FADD.FTZ R140, -R140, R21 ;  /* 0x000000158c8c7221 */ /* 0x000fe40000010100 */
[----:B------:R-:W-:Y:S02]  /*ae50*/  FFMA.FTZ R167, R44, -R65, R167 ;  /* 0x800000412ca77223 */ /* 0x000fe400000100a7 */
[----:B------:R-:W-:Y:S02]  /*ae60*/  FMUL.FTZ R78, R76, R109 ;  /* 0x0000006d4c4e7220 */ /* 0x000fe40000410000 */
[----:B------:R-:W-:Y:S02]  /*ae70*/  FMUL.FTZ R21, R25, -R125 ;  /* 0x8000007d19157220 */ /* 0x000fe40000410000 */
[----:B------:R-:W-:Y:S02]  /*ae80*/  FFMA.FTZ R65, R43, -R65, R168 ;  /* 0x800000412b417223 */ /* 0x000fe400000100a8 */
[----:B------:R-:W-:-:S02]  /*ae90*/  FFMA.FTZ R168, R90, -R177, R175 ;  /* 0x800000b15aa87223 */ /* 0x000fc400000100af */
[----:B------:R-:W-:Y:S02]  /*aea0*/  FMUL.FTZ R25, R25, -R140 ;  /* 0x8000008c19197220 */ /* 0x000fe40000410000 */
[----:B------:R-:W-:Y:S02]  /*aeb0*/  FFMA.FTZ R180, R14, -R78, R180 ;  /* 0x8000004e0eb47223 */ /* 0x000fe400000100b4 */
[C---:B------:R-:W-:Y:S02]  /*aec0*/  FFMA.FTZ R20, R26.reuse, R140, R21 ;  /* 0x0000008c1a147223 */ /* 0x040fe40000010015 */
[----:B------:R-:W-:Y:S02]  /*aed0*/  FFMA.FTZ R78, R13, -R78, R179 ;  /* 0x8000004e0d4e7223 */ /* 0x000fe400000100b3 */
[----:B------:R-:W-:Y:S02]  /*aee0*/  FFMA.FTZ R179, R89, -R179, R168 ;  /* 0x800000b359b37223 */ /* 0x000fe400000100a8 */
[----:B------:R-:W-:-:S02]  /*aef0*/  FFMA.FTZ R25, R26, R125, -R25 ;  /* 0x0000007d1a197223 */ /* 0x000fc40000010819 */
[----:B------:R-:W-:Y:S01]  /*af00*/  FADD.FTZ R26, -R141, R20 ;  /* 0x000000148d1a7221 */ /* 0x000fe20000010100 */
[----:B------:R-:W-:Y:S01]  /*af10*/  PRMT R20, RZ, 0x5410, R199 ;  /* 0x00005410ff147816 */ /* 0x000fe200000000c7 */
[----:B------:R-:W-:Y:S02]  /*af20*/  FFMA.FTZ R168, R88, -R181, R179 ;  /* 0x800000b558a87223 */ /* 0x000fe400000100b3 */
[----:B------:R-:W-:Y:S02]  /*af30*/  FFMA.FTZ R139, R86, R186, R139 ;  /* 0x000000ba568b7223 */ /* 0x000fe4000001008b */
[----:B------:R-:W-:Y:S02]  /*af40*/  FFMA.FTZ R168, R87, -R183, R168 ;  /* 0x800000b757a87223 */ /* 0x000fe400000100a8 */
[----:B------:R-:W-:Y:S02]  /*af50*/  FMUL.FTZ R21, R20, R105 ;  /* 0x0000006914157220 */ /* 0x000fe40000410000 */
[----:B------:R-:W-:-:S02]  /*af60*/  FFMA.FTZ R141, R85, R188, R139 ;  /* 0x000000bc558d7223 */ /* 0x000fc4000001008b */
[----:B------:R-:W-:Y:S02]  /*af70*/  FFMA.FTZ R168, R86, -R185, R168 ;  /* 0x800000b956a87223 */ /* 0x000fe400000100a8 */
[-C--:B------:R-:W-:Y:S02]  /*af80*/  FFMA.FTZ R188, R6, -R21.reuse, R188 ;  /* 0x8000001506bc7223 */ /* 0x080fe400000100bc */
[----:B------:R-:W-:Y:S02]  /*af90*/  FFMA.FTZ R139, R5, -R21, R187 ;  /* 0x80000015058b7223 */ /* 0x000fe400000100bb */
[----:B------:R-:W-:Y:S02]  /*afa0*/  FADD.FTZ R126, R126, R25 ;  /* 0x000000197e7e7221 */ /* 0x000fe40000010000 */
[----:B------:R-:W-:Y:S02]  /*afb0*/  FMUL.FTZ R21, R31, -R26 ;  /* 0x8000001a1f157220 */ /* 0x000fe40000410000 */
[----:B------:R-:W-:-:S02]  /*afc0*/  FFMA.FTZ R187, R85, -R187, R168 ;  /* 0x800000bb55bb7223 */ /* 0x000fc400000100a8 */
[-C--:B------:R-:W-:Y:S02]  /*afd0*/  FMUL.FTZ R31, R31, -R126.reuse ;  /* 0x8000007e1f1f7220 */ /* 0x080fe40000410000 */
[C---:B------:R-:W-:Y:S01]  /*afe0*/  FFMA.FTZ R168, R32.reuse, R126, -R21 ;  /* 0x0000007e20a87223 */ /* 0x040fe20000010815 */
[----:B------:R-:W-:Y:S01]  /*aff0*/  PRMT R21, RZ, 0x5410, R198 ;  /* 0x00005410ff157816 */ /* 0x000fe200000000c6 */
[----:B------:R-:W-:Y:S02]  /*b000*/  FFMA.FTZ R31, R32, R26, R31 ;  /* 0x0000001a201f7223 */ /* 0x000fe4000001001f */
[----:B------:R-:W-:Y:S02]  /*b010*/  FADD.FTZ R127, R127, R168 ;  /* 0x000000a87f7f7221 */ /* 0x000fe40000010000 */
[----:B------:R-:W-:Y:S02]  /*b020*/  FMUL.FTZ R68, R66, R114 ;  /* 0x0000007242447220 */ /* 0x000fe40000410000 */
[----:B------:R-:W-:-:S02]  /*b030*/  FADD.FTZ R142, -R142, R31 ;  /* 0x0000001f8e8e7221 */ /* 0x000fc40000010100 */
[----:B------:R-:W-:Y:S02]  /*b040*/  FMUL.FTZ R31, R33, -R127 ;  /* 0x8000007f211f7220 */ /* 0x000fe40000410000 */
[----:B------:R-:W-:Y:S01]  /*b050*/  FFMA.FTZ R67, R37, -R68, R170 ;  /* 0x8000004425437223 */ /* 0x000fe200000100aa */
[----:B------:R-:W-:Y:S01]  /*b060*/  PRMT R170, RZ, 0x5410, R155 ;  /* 0x00005410ffaa7816 */ /* 0x000fe2000000009b */
[----:B------:R-:W-:Y:S02]  /*b070*/  FFMA.FTZ R168, R34, R142, R31 ;  /* 0x0000008e22a87223 */ /* 0x000fe4000001001f */
[----:B------:R-:W-:Y:S02]  /*b080*/  FMUL.FTZ R32, R21, R104 ;  /* 0x0000006815207220 */ /* 0x000fe40000410000 */
[----:B------:R-:W-:Y:S02]  /*b090*/  FMUL.FTZ R33, R33, -R142 ;  /* 0x8000008e21217220 */ /* 0x000fe40000410000 */
[----:B------:R-:W-:-:S02]  /*b0a0*/  FADD.FTZ R168, -R143, R168 ;  /* 0x000000a88fa87221 */ /* 0x000fc40000010100 */
[----:B------:R-:W-:Y:S02]  /*b0b0*/  FMUL.FTZ R143, R170, R103 ;  /* 0x00000067aa8f7220 */ /* 0x000fe40000410000 */
[----:B------:R-:W-:Y:S02]  /*b0c0*/  FFMA.FTZ R25, R84, R190, R141 ;  /* 0x000000be54197223 */ /* 0x000fe4000001008d */
[----:B------:R-:W-:Y:S02]  /*b0d0*/  FMUL.FTZ R31, R0, R94 ;  /* 0x0000005e001f7220 */ /* 0x000fe40000410000 */
[-C--:B------:R-:W-:Y:S02]  /*b0e0*/  FFMA.FTZ R190, R4, -R32.reuse, R190 ;  /* 0x8000002004be7223 */ /* 0x080fe400000100be */
[----:B------:R-:W-:Y:S02]  /*b0f0*/  FFMA.FTZ R141, R3, -R32, R189 ;  /* 0x80000020038d7223 */ /* 0x000fe400000100bd */
[----:B------:R-:W-:-:S02]  /*b100*/  FFMA.FTZ R33, R34, R127, -R33 ;  /* 0x0000007f22217223 */ /* 0x000fc40000010821 */
[-C--:B------:R-:W-:Y:S02]  /*b110*/  FFMA.FTZ R32, R0, -R143.reuse, R192 ;  /* 0x8000008f00207223 */ /* 0x080fe400000100c0 */
[C---:B------:R-:W-:Y:S02]  /*b120*/  FFMA.FTZ R0, R2.reuse, -R143, R191 ;  /* 0x8000008f02007223 */ /* 0x040fe400000100bf */
[----:B------:R-:W-:Y:S02]  /*b130*/  FFMA.FTZ R2, R2, R75, R31 ;  /* 0x0000004b02027223 */ /* 0x000fe4000001001f */
[----:B------:R-:W-:Y:S02]  /*b140*/  FADD.FTZ R128, R128, R33 ;  /* 0x0000002180807221 */ /* 0x000fe40000010000 */
[C---:B------:R-:W-:Y:S02]  /*b150*/  FMUL.FTZ R31, R35.reuse, -R168 ;  /* 0x800000a8231f7220 */ /* 0x040fe40000410000 */
[----:B------:R-:W-:-:S02]  /*b160*/  FMUL.FTZ R35, R35, -R128 ;  /* 0x8000008023237220 */ /* 0x000fc40000410000 */
[----:B------:R-:W-:Y:S02]  /*b170*/  FFMA.FTZ R34, R36, R128, -R31 ;  /* 0x0000008024227223 */ /* 0x000fe4000001081f */
[----:B------:R-:W-:Y:S02]  /*b180*/  FMUL.FTZ R31, R75, UR42 ;  /* 0x0000002a4b1f7c20 */ /* 0x000fe40008410000 */
[----:B------:R-:W-:Y:S02]  /*b190*/  FADD.FTZ R129, R129, R34 ;  /* 0x0000002281817221 */ /* 0x000fe40000010000 */
[C---:B------:R-:W-:Y:S02]  /*b1a0*/  FMUL.FTZ R34, R94.reuse, UR42 ;  /* 0x0000002a5e227c20 */ /* 0x040fe40008410000 */
[----:B------:R-:W-:Y:S02]  /*b1b0*/  FFMA.FTZ R31, R94, UR41, -R31 ;  /* 0x000000295e1f7c23 */ /* 0x000fe4000801081f */
[----:B------:R-:W-:-:S02]  /*b1c0*/  FFMA.FTZ R35, R36, R168, R35 ;  /* 0x000000a824237223 */ /* 0x000fc40000010023 */
[----:B------:R-:W-:Y:S02]  /*b1d0*/  FFMA.FTZ R33, R75, UR41, R34 ;  /* 0x000000294b217c23 */ /* 0x000fe40008010022 */
[----:B------:R-:W-:Y:S02]  /*b1e0*/  FMUL.FTZ R34, R32, R31 ;  /* 0x0000001f20227220 */ /* 0x000fe40000410000 */
[----:B------:R-:W-:Y:S02]  /*b1f0*/  FMUL.FTZ R31, R3, R138 ;  /* 0x0000008a031f7220 */ /* 0x000fe40000410000 */
[----:B------:R-:W-:Y:S02]  /*b200*/  FADD.FTZ R144, -R144, R35 ;  /* 0x0000002390907221 */ /* 0x000fe40000010100 */
[----:B------:R-:W-:Y:S02]  /*b210*/  FMUL.FTZ R3, R39, -R129 ;  /* 0x8000008127037220 */ /* 0x000fe40000410000 */
[----:B------:R-:W-:-:S02]  /*b220*/  FFMA.FTZ R31, R4, R123, R31 ;  /* 0x0000007b041f7223 */ /* 0x000fc4000001001f */
[-C--:B------:R-:W-:Y:S02]  /*b230*/  FMUL.FTZ R39, R39, -R144.reuse ;  /* 0x8000009027277220 */ /* 0x080fe40000410000 */
[C---:B------:R-:W-:Y:S02]  /*b240*/  FFMA.FTZ R4, R40.reuse, R144, R3 ;  /* 0x0000009028047223 */ /* 0x040fe40000010003 */
[----:B------:R-:W-:Y:S02]  /*b250*/  FMUL.FTZ R3, R123, UR42 ;  /* 0x0000002a7b037c20 */ /* 0x000fe40008410000 */
[----:B------:R-:W-:Y:S02]  /*b260*/  FFMA.FTZ R39, R40, R129, -R39 ;  /* 0x0000008128277223 */ /* 0x000fe40000010827 */
[----:B------:R-:W-:Y:S02]  /*b270*/  FFMA.FTZ R33, R0, R33, R34 ;  /* 0x0000002100217223 */ /* 0x000fe40000010022 */
[----:B------:R-:W-:-:S02]  /*b280*/  FADD.FTZ R40, -R145, R4 ;  /* 0x0000000491287221 */ /* 0x000fc40000010100 */
[C---:B------:R-:W-:Y:S02]  /*b290*/  FFMA.FTZ R34, R138.reuse, UR41, -R3 ;  /* 0x000000298a227c23 */ /* 0x040fe40008010803 */
[----:B------:R-:W-:Y:S02]  /*b2a0*/  FMUL.FTZ R4, R138, UR42 ;  /* 0x0000002a8a047c20 */ /* 0x000fe40008410000 */
[----:B------:R-:W-:Y:S02]  /*b2b0*/  FMUL.FTZ R34, R141, R34 ;  /* 0x000000228d227220 */ /* 0x000fe40000410000 */
[----:B------:R-:W-:Y:S02]  /*b2c0*/  FFMA.FTZ R3, R123, UR41, R4 ;  /* 0x000000297b037c23 */ /* 0x000fe40008010004 */
[----:B------:R-:W-:Y:S02]  /*b2d0*/  FADD.FTZ R130, R130, R39 ;  /* 0x0000002782827221 */ /* 0x000fe40000010000 */
[----:B------:R-:W-:-:S02]  /*b2e0*/  FFMA.FTZ R34, R190, R3, R34 ;  /* 0x00000003be227223 */ /* 0x000fc40000010022 */
[C---:B------:R-:W-:Y:S02]  /*b2f0*/  FMUL.FTZ R3, R41.reuse, -R40 ;  /* 0x8000002829037220 */ /* 0x040fe40000410000 */
[----:B------:R-:W-:Y:S02]  /*b300*/  FMUL.FTZ R41, R41, -R130 ;  /* 0x8000008229297220 */ /* 0x000fe40000410000 */
[----:B------:R-:W-:Y:S02]  /*b310*/  FFMA.FTZ R36, R170, R2, R33 ;  /* 0x00000002aa247223 */ /* 0x000fe40000010021 */
[----:B------:R-:W-:Y:S02]  /*b320*/  FFMA.FTZ R219, R2, R103, R219 ;  /* 0x0000006702db7223 */ /* 0x000fe400000100db */
[C---:B------:R-:W-:Y:S02]  /*b330*/  FFMA.FTZ R33, R42.reuse, R40, R41 ;  /* 0x000000282a217223 */ /* 0x040fe40000010029 */
[----:B------:R-:W-:-:S02]  /*b340*/  FFMA.FTZ R2, R42, R130, -R3 ;  /* 0x000000822a027223 */ /* 0x000fc40000010803 */
[----:B------:R-:W-:Y:S02]  /*b350*/  FADD.FTZ R33, -R146, R33 ;  /* 0x0000002192217221 */ /* 0x000fe40000010100 */
[----:B------:R-:W-:Y:S02]  /*b360*/  FADD.FTZ R131, R131, R2 ;  /* 0x0000000283837221 */ /* 0x000fe40000010000 */
[----:B------:R-:W-:Y:S02]  /*b370*/  FMUL.FTZ R5, R5, R154 ;  /* 0x0000009a05057220 */ /* 0x000fe40000410000 */
[C---:B------:R-:W-:Y:S02]  /*b380*/  FMUL.FTZ R4, R45.reuse, -R33 ;  /* 0x800000212d047220 */ /* 0x040fe40000410000 */
[----:B------:R-:W-:Y:S02]  /*b390*/  FMUL.FTZ R45, R45, -R131 ;  /* 0x800000832d2d7220 */ /* 0x000fe40000410000 */
[----:B------:R-:W-:-:S02]  /*b3a0*/  FFMA.FTZ R42, R6, R124, R5 ;  /* 0x0000007c062a7223 */ /* 0x000fc40000010005 */
[----:B------:R-:W-:Y:S02]  /*b3b0*/  FMUL.FTZ R5, R124, UR42 ;  /* 0x0000002a7c057c20 */ /* 0x000fe40008410000 */
[C---:B------:R-:W-:Y:S02]  /*b3c0*/  FFMA.FTZ R35, R46.reuse, R131, -R4 ;  /* 0x000000832e237223 */ /* 0x040fe40000010804 */
[----:B------:R-:W-:Y:S02]  /*b3d0*/  FFMA.FTZ R46, R46, R33, R45 ;  /* 0x000000212e2e7223 */ /* 0x000fe4000001002d */
[----:B------:R-:W-:Y:S02]  /*b3e0*/  FMUL.FTZ R22, R19, R106 ;  /* 0x0000006a13167220 */ /* 0x000fe40000410000 */
[C---:B------:R-:W-:Y:S02]  /*b3f0*/  FMUL.FTZ R39, R154.reuse, UR42 ;  /* 0x0000002a9a277c20 */ /* 0x040fe40008410000 */
[----:B------:R-:W-:-:S02]  /*b400*/  FFMA.FTZ R4, R154, UR41, -R5 ;  /* 0x000000299a047c23 */ /* 0x000fc40008010805 */
[----:B------:R-:W-:Y:S02]  /*b410*/  FADD.FTZ R46, -R147, R46 ;  /* 0x0000002e932e7221 */ /* 0x000fe40000010100 */
[----:B------:R-:W-:Y:S02]  /*b420*/  FADD.FTZ R132, R132, R35 ;  /* 0x0000002384847221 */ /* 0x000fe40000010000 */
[-C--:B------:R-:W-:Y:S02]  /*b430*/  FFMA.FTZ R186, R8, -R22.reuse, R186 ;  /* 0x8000001608ba7223 */ /* 0x080fe400000100ba */
[----:B------:R-:W-:Y:S02]  /*b440*/  FFMA.FTZ R22, R7, -R22, R185 ;  /* 0x8000001607167223 */ /* 0x000fe400000100b9 */
[----:B------:R-:W-:Y:S02]  /*b450*/  FFMA.FTZ R41, R124, UR41, R39 ;  /* 0x000000297c297c23 */ /* 0x000fe40008010027 */
[----:B------:R-:W-:-:S02]  /*b460*/  FMUL.FTZ R35, R139, R4 ;  /* 0x000000048b237220 */ /* 0x000fc40000410000 */
[----:B------:R-:W-:Y:S02]  /*b470*/  FMUL.FTZ R45, R7, R140 ;  /* 0x0000008c072d7220 */ /* 0x000fe40000410000 */
[C---:B------:R-:W-:Y:S02]  /*b480*/  FMUL.FTZ R7, R47.reuse, -R46 ;  /* 0x8000002e2f077220 */ /* 0x040fe40000410000 */
[----:B------:R-:W-:Y:S02]  /*b490*/  FMUL.FTZ R47, R47, -R132 ;  /* 0x800000842f2f7220 */ /* 0x000fe40000410000 */
[----:B------:R-:W-:Y:S02]  /*b4a0*/  FFMA.FTZ R35, R188, R41, R35 ;  /* 0x00000029bc237223 */ /* 0x000fe40000010023 */
[----:B------:R-:W-:Y:S02]  /*b4b0*/  FMUL.FTZ R41, R9, R26 ;  /* 0x0000001a09297220 */ /* 0x000fe40000410000 */
[----:B------:R-:W-:-:S02]  /*b4c0*/  FFMA.FTZ R9, R8, R125, R45 ;  /* 0x0000007d08097223 */ /* 0x000fc4000001002d */
[C---:B------:R-:W-:Y:S02]  /*b4d0*/  FFMA.FTZ R47, R48.reuse, R46, R47 ;  /* 0x0000002e302f7223 */ /* 0x040fe4000001002f */
[----:B------:R-:W-:Y:S02]  /*b4e0*/  FFMA.FTZ R8, R48, R132, -R7 ;  /* 0x0000008430087223 */ /* 0x000fe40000010807 */
[----:B------:R-:W-:Y:S02]  /*b4f0*/  FADD.FTZ R148, -R148, R47 ;  /* 0x0000002f94947221 */ /* 0x000fe40000010100 */
[----:B------:R-:W-:Y:S02]  /*b500*/  FADD.FTZ R133, R133, R8 ;  /* 0x0000000885857221 */ /* 0x000fe40000010000 */
[----:B------:R-:W-:Y:S02]  /*b510*/  FFMA.FTZ R10, R10, R126, R41 ;  /* 0x0000007e0a0a7223 */ /* 0x000fe40000010029 */
[----:B------:R-:W-:-:S02]  /*b520*/  FMUL.FTZ R7, R126, UR42 ;  /* 0x0000002a7e077c20 */ /* 0x000fc40008410000 */
[C---:B------:R-:W-:Y:S02]  /*b530*/  FMUL.FTZ R41, R26.reuse, UR42 ;  /* 0x0000002a1a297c20 */ /* 0x040fe40008410000 */
[C---:B------:R-:W-:Y:S02]  /*b540*/  FMUL.FTZ R8, R51.reuse, -R148 ;  /* 0x8000009433087220 */ /* 0x040fe40000410000 */
[----:B------:R-:W-:Y:S02]  /*b550*/  FMUL.FTZ R45, R51, -R133 ;  /* 0x80000085332d7220 */ /* 0x000fe40000410000 */
[----:B------:R-:W-:Y:S02]  /*b560*/  FFMA.FTZ R48, R26, UR41, -R7 ;  /* 0x000000291a307c23 */ /* 0x000fe40008010807 */
[----:B------:R-:W-:Y:S02]  /*b570*/  FFMA.FTZ R47, R126, UR41, R41 ;  /* 0x000000297e2f7c23 */ /* 0x000fe40008010029 */
[----:B------:R-:W-:-:S02]  /*b580*/  FMUL.FTZ R7, R26, R107 ;  /* 0x0000006b1a077220 */ /* 0x000fc40000410000 */
[C---:B------:R-:W-:Y:S02]  /*b590*/  FFMA.FTZ R41, R52.reuse, R133, -R8 ;  /* 0x0000008534297223 */ /* 0x040fe40000010808 */
[----:B------:R-:W-:Y:S02]  /*b5a0*/  FFMA.FTZ R8, R52, R148, R45 ;  /* 0x0000009434087223 */ /* 0x000fe4000001002d */
[----:B------:R-:W-:Y:S02]  /*b5b0*/  FMUL.FTZ R51, R126, R107 ;  /* 0x0000006b7e337220 */ /* 0x000fe40000410000 */
[----:B------:R-:W-:Y:S02]  /*b5c0*/  FMUL.FTZ R45, R95, R7 ;  /* 0x000000075f2d7220 */ /* 0x000fe40000410000 */
[----:B------:R-:W-:Y:S02]  /*b5d0*/  FADD.FTZ R8, -R149, R8 ;  /* 0x0000000895087221 */ /* 0x000fe40000010100 */
[----:B------:R-:W-:-:S02]  /*b5e0*/  FADD.FTZ R134, R134, R41 ;  /* 0x0000002986867221 */ /* 0x000fc40000010000 */
[----:B------:R-:W-:Y:S02]  /*b5f0*/  FMUL.FTZ R26, R95, R48 ;  /* 0x000000305f1a7220 */ /* 0x000fe40000410000 */
[----:B------:R-:W-:Y:S02]  /*b600*/  FFMA.FTZ R48, R184, R51, R45 ;  /* 0x00000033b8307223 */ /* 0x000fe4000001002d */
[----:B------:R-:W-:Y:S02]  /*b610*/  FMUL.FTZ R45, R57, -R8 ;  /* 0x80000008392d7220 */ /* 0x000fe40000410000 */
[----:B------:R-:W-:Y:S02]  /*b620*/  FMUL.FTZ R11, R11, R142 ;  /* 0x0000008e0b0b7220 */ /* 0x000fe40000410000 */
[----:B------:R-:W-:Y:S02]  /*b630*/  FMUL.FTZ R57, R57, -R134 ;  /* 0x8000008639397220 */ /* 0x000fe40000410000 */
[----:B------:R-:W-:-:S02]  /*b640*/  FFMA.FTZ R11, R12, R127, R11 ;  /* 0x0000007f0c0b7223 */ /* 0x000fc4000001000b */
[C---:B------:R-:W-:Y:S02]  /*b650*/  FFMA.FTZ R57, R58.reuse, R8, R57 ;  /* 0x000000083a397223 */ /* 0x040fe40000010039 */
[----:B------:R-:W-:Y:S02]  /*b660*/  FFMA.FTZ R12, R58, R134, -R45 ;  /* 0x000000863a0c7223 */ /* 0x000fe4000001082d */
[----:B------:R-:W-:Y:S02]  /*b670*/  FMUL.FTZ R13, R13, R168 ;  /* 0x000000a80d0d7220 */ /* 0x000fe40000410000 */
[----:B------:R-:W-:Y:S02]  /*b680*/  FMUL.FTZ R45, R128, UR42 ;  /* 0x0000002a802d7c20 */ /* 0x000fe40008410000 */
[----:B------:R-:W-:Y:S02]  /*b690*/  FADD.FTZ R150, -R150, R57 ;  /* 0x0000003996967221 */ /* 0x000fe40000010100 */
[----:B------:R-:W-:-:S02]  /*b6a0*/  FADD.FTZ R135, R135, R12 ;  /* 0x0000000c87877221 */ /* 0x000fc40000010000 */
[----:B------:R-:W-:Y:S02]  /*b6b0*/  FFMA.FTZ R14, R14, R128, R13 ;  /* 0x000000800e0e7223 */ /* 0x000fe4000001000d */
[----:B------:R-:W-:Y:S02]  /*b6c0*/  FMUL.FTZ R52, R95, R51 ;  /* 0x000000335f347220 */ /* 0x000fe40000410000 */
[C---:B------:R-:W-:Y:S02]  /*b6d0*/  FMUL.FTZ R13, R168.reuse, UR42 ;  /* 0x0000002aa80d7c20 */ /* 0x040fe40008410000 */
[----:B------:R-:W-:Y:S02]  /*b6e0*/  FFMA.FTZ R95, R168, UR41, -R45 ;  /* 0x00000029a85f7c23 */ /* 0x000fe4000801082d */
[C---:B------:R-:W-:Y:S02]  /*b6f0*/  FMUL.FTZ R12, R59.reuse, -R150 ;  /* 0x800000963b0c7220 */ /* 0x040fe40000410000 */
[----:B------:R-:W-:-:S02]  /*b700*/  FMUL.FTZ R45, R59, -R135 ;  /* 0x800000873b2d7220 */ /* 0x000fc40000410000 */
[----:B------:R-:W-:Y:S02]  /*b710*/  FFMA.FTZ R41, R184, R47, R26 ;  /* 0x0000002fb8297223 */ /* 0x000fe4000001001a */
[----:B------:R-:W-:Y:S02]  /*b720*/  FFMA.FTZ R47, R128, UR41, R13 ;  /* 0x00000029802f7c23 */ /* 0x000fe4000801000d */
[C---:B------:R-:W-:Y:S02]  /*b730*/  FFMA.FTZ R13, R80.reuse, R135, -R12 ;  /* 0x00000087500d7223 */ /* 0x040fe4000001080c */
[----:B------:R-:W-:Y:S02]  /*b740*/  FFMA.FTZ R12, R80, R150, R45 ;  /* 0x00000096500c7223 */ /* 0x000fe4000001002d */
[----:B------:R-:W-:Y:S02]  /*b750*/  FMUL.FTZ R57, R168, R109 ;  /* 0x0000006da8397220 */ /* 0x000fe40000410000 */
[----:B------:R-:W-:-:S02]  /*b760*/  FADD.FTZ R12, -R151, R12 ;  /* 0x0000000c970c7221 */ /* 0x000fc40000010100 */
[----:B------:R-:W-:Y:S02]  /*b770*/  FMUL.FTZ R59, R128, R109 ;  /* 0x0000006d803b7220 */ /* 0x000fe40000410000 */
[----:B------:R-:W-:Y:S02]  /*b780*/  FMUL.FTZ R26, R78, R57 ;  /* 0x000000394e1a7220 */ /* 0x000fe40000410000 */
[----:B------:R-:W-:Y:S02]  /*b790*/  FADD.FTZ R136, R136, R13 ;  /* 0x0000000d88887221 */ /* 0x000fe40000010000 */
[C---:B------:R-:W-:Y:S02]  /*b7a0*/  FMUL.FTZ R95, R78.reuse, R95 ;  /* 0x0000005f4e5f7220 */ /* 0x040fe40000410000 */
[----:B------:R-:W-:Y:S02]  /*b7b0*/  FMUL.FTZ R45, R81, -R12 ;  /* 0x8000000c512d7220 */ /* 0x000fe40000410000 */
[----:B------:R-:W-:-:S02]  /*b7c0*/  FMUL.FTZ R58, R78, R59 ;  /* 0x0000003b4e3a7220 */ /* 0x000fc40000410000 */
[----:B------:R-:W-:Y:S02]  /*b7d0*/  FMUL.FTZ R5, R154, R105 ;  /* 0x000000699a057220 */ /* 0x000fe40000410000 */
[----:B------:R-:W-:Y:S02]  /*b7e0*/  FFMA.FTZ R78, R180, R59, R26 ;  /* 0x0000003bb44e7223 */ /* 0x000fe4000001001a */
[----:B------:R-:W-:Y:S02]  /*b7f0*/  FMUL.FTZ R81, R81, -R136 ;  /* 0x8000008851517220 */ /* 0x000fe40000410000 */
[----:B------:R-:W-:Y:S02]  /*b800*/  FMUL.FTZ R39, R124, R105 ;  /* 0x000000697c277220 */ /* 0x000fe40000410000 */
[----:B------:R-:W-:Y:S01]  /*b810*/  FFMA.FTZ R13, R180, R47, R95 ;  /* 0x0000002fb40d7223 */ /* 0x000fe2000001005f */
[----:B------:R-:W-:Y:S01]  /*b820*/  SHF.L.U32 R95, R122, 0x5, RZ ;  /* 0x000000057a5f7819 */ /* 0x000fe200000006ff */
[----:B------:R-:W-:-:S02]  /*b830*/  FMUL.FTZ R15, R15, R144 ;  /* 0x000000900f0f7220 */ /* 0x000fc40000410000 */
[C---:B------:R-:W-:Y:S01]  /*b840*/  FFMA.FTZ R26, R82.reuse, R136, -R45 ;  /* 0x00000088521a7223 */ /* 0x040fe2000001082d */
[----:B------:R-:W-:Y:S01]  /*b850*/  IADD3 R45, R95, 0x3, RZ ;  /* 0x000000035f2d7810 */ /* 0x000fe20007ffe0ff */
[----:B------:R-:W-:Y:S01]  /*b860*/  FMUL.FTZ R6, R139, R5 ;  /* 0x000000058b067220 */ /* 0x000fe20000410000 */
[-C--:B------:R-:W-:Y:S01]  /*b870*/  LEA.HI.SX32 R80, R95, R95.reuse, 0x1b ;  /* 0x0000005f5f507211 */ /* 0x080fe200078fdaff */
[----:B------:R-:W-:Y:S01]  /*b880*/  FFMA.FTZ R81, R82, R12, R81 ;  /* 0x0000000c52517223 */ /* 0x000fe20000010051 */
[----:B------:R-:W-:Y:S01]  /*b890*/  LEA.HI.SX32 R146, R45, R95, 0x1b ;  /* 0x0000005f2d927211 */ /* 0x000fe200078fdaff */
[----:B------:R-:W-:Y:S02]  /*b8a0*/  FMUL.FTZ R139, R139, R39 ;  /* 0x000000278b8b7220 */ /* 0x000fe40000410000 */
[----:B------:R-:W-:Y:S01]  /*b8b0*/  FFMA.FTZ R15, R16, R129, R15 ;  /* 0x00000081100f7223 */ /* 0x000fe2000001000f */
[----:B------:R-:W-:Y:S01]  /*b8c0*/  IADD3 R16, R95, 0x1, RZ ;  /* 0x000000015f107810 */ /* 0x000fe20007ffe0ff */
[----:B------:R-:W-:Y:S01]  /*b8d0*/  FADD.FTZ R137, R137, R26 ;  /* 0x0000001a89897221 */ /* 0x000fe20000010000 */
[----:B------:R-:W-:Y:S01]  /*b8e0*/  IADD3 R26, R95, 0x2, RZ ;  /* 0x000000025f1a7810 */ /* 0x000fe20007ffe0ff */
[----:B------:R-:W-:Y:S01]  /*b8f0*/  FFMA.FTZ R4, R188, R39, R6 ;  /* 0x00000027bc047223 */ /* 0x000fe20000010006 */
[----:B------:R-:W-:Y:S01]  /*b900*/  LEA.HI.SX32 R128, R16, R95, 0x1b ;  /* 0x0000005f10807211 */ /* 0x000fe200078fdaff */
[----:B------:R-:W-:-:S02]  /*b910*/  FADD.FTZ R152, -R152, R81 ;  /* 0x0000005198987221 */ /* 0x000fc40000010100 */
[----:B------:R-:W-:Y:S01]  /*b920*/  FFMA.FTZ R6, R188, R5, -R139 ;  /* 0x00000005bc067223 */ /* 0x000fe2000001088b */
[----:B------:R-:W-:Y:S01]  /*b930*/  LEA.HI.SX32 R139, R26, R95, 0x1b ;  /* 0x0000005f1a8b7211 */ /* 0x000fe200078fdaff */
[-C--:B------:R-:W-:Y:S02]  /*b940*/  FMUL.FTZ R95, R12, R117.reuse ;  /* 0x000000750c5f7220 */ /* 0x080fe40000410000 */
[-C--:B------:R-:W-:Y:S02]  /*b950*/  FMUL.FTZ R47, R152, R118.reuse ;  /* 0x00000076982f7220 */ /* 0x080fe40000410000 */
[----:B------:R-:W-:Y:S02]  /*b960*/  FMUL.FTZ R45, R137, R118 ;  /* 0x00000076892d7220 */ /* 0x000fe40000410000 */
[----:B------:R-:W-:Y:S02]  /*b970*/  FMUL.FTZ R81, R136, R117 ;  /* 0x0000007588517220 */ /* 0x000fe40000410000 */
[----:B------:R-:W-:-:S02]  /*b980*/  FMUL.FTZ R82, R212, R95 ;  /* 0x0000005fd4527220 */ /* 0x000fc40000410000 */
[C---:B------:R-:W-:Y:S02]  /*b990*/  FMUL.FTZ R16, R61.reuse, R47 ;  /* 0x0000002f3d107220 */ /* 0x040fe40000410000 */
[----:B------:R-:W-:Y:S02]  /*b9a0*/  FMUL.FTZ R26, R61, R45 ;  /* 0x0000002d3d1a7220 */ /* 0x000fe40000410000 */
[----:B------:R-:W-:Y:S02]  /*b9b0*/  FMUL.FTZ R2, R123, R104 ;  /* 0x000000687b027220 */ /* 0x000fe40000410000 */
[----:B------:R-:W-:Y:S02]  /*b9c0*/  FFMA.FTZ R123, R211, R81, R82 ;  /* 0x00000051d37b7223 */ /* 0x000fe40000010052 */
[----:B------:R-:W-:Y:S02]  /*b9d0*/  FFMA.FTZ R16, R210, R45, R16 ;  /* 0x0000002dd2107223 */ /* 0x000fe40000010010 */
[----:B------:R-:W-:-:S02]  /*b9e0*/  FMUL.FTZ R82, R212, R81 ;  /* 0x00000051d4527220 */ /* 0x000fc40000410000 */
[----:B------:R-:W-:Y:S02]  /*b9f0*/  FMUL.FTZ R45, R60, R45 ;  /* 0x0000002d3c2d7220 */ /* 0x000fe40000410000 */
[-C--:B------:R-:W-:Y:S02]  /*ba00*/  FFMA.FTZ R26, R210, R47.reuse, -R26 ;  /* 0x0000002fd21a7223 */ /* 0x080fe4000001081a */
[----:B------:R-:W-:Y:S01]  /*ba10*/  FMUL.FTZ R47, R60, R47 ;  /* 0x0000002f3c2f7220 */ /* 0x000fe20000410000 */
[----:B------:R-:W-:Y:S01]  /*ba20*/  STS [R80.X4+0x2100], R45 ;  /* 0x0021002d50007388 */ /* 0x000fe20000004800 */
[----:B------:R-:W-:Y:S02]  /*ba30*/  FMUL.FTZ R124, R62, R81 ;  /* 0x000000513e7c7220 */ /* 0x000fe40000410000 */
[----:B------:R-:W-:Y:S01]  /*ba40*/  FFMA.FTZ R81, R211, R95, -R82 ;  /* 0x0000005fd3517223 */ /* 0x000fe20000010852 */
[----:B------:R0:W-:Y:S01]  /*ba50*/  STS [R128.X4+0x2104], R47 ;  /* 0x0021042f80007388 */ /* 0x0001e20000004800 */
[----:B------:R-:W-:-:S02]  /*ba60*/  FMUL.FTZ R82, R135, R116 ;  /* 0x0000007487527220 */ /* 0x000fc40000410000 */
[----:B------:R-:W-:Y:S01]  /*ba70*/  FADD.FTZ R16, RZ, R16 ;  /* 0x00000010ff107221 */ /* 0x000fe20000010000 */
[----:B------:R1:W-:Y:S01]  /*ba80*/  STS [R139.X4+0x2108], R124 ;  /* 0x0021087c8b007388 */ /* 0x0003e20000004800 */
[----:B------:R-:W-:Y:S02]  /*ba90*/  FMUL.FTZ R126, R150, R116 ;  /* 0x00000074967e7220 */ /* 0x000fe40000410000 */
[----:B------:R-:W-:Y:S02]  /*baa0*/  FADD.FTZ R26, RZ, R26 ;  /* 0x0000001aff1a7221 */ /* 0x000fe40000010000 */
[----:B------:R-:W-:Y:S02]  /*bab0*/  FADD.FTZ R16, R16, R123 ;  /* 0x0000007b10107221 */ /* 0x000fe40000010000 */
[C---:B0-----:R-:W-:Y:S02]  /*bac0*/  FMUL.FTZ R47, R213.reuse, R82 ;  /* 0x00000052d52f7220 */ /* 0x041fe40000410000 */
[----:B------:R-:W-:-:S02]  /*bad0*/  FMUL.FTZ R45, R213, R126 ;  /* 0x0000007ed52d7220 */ /* 0x000fc40000410000 */
[-C--:B-1----:R-:W-:Y:S02]  /*bae0*/  FMUL.FTZ R124, R134, R115.reuse ;  /* 0x00000073867c7220 */ /* 0x082fe40000410000 */
[----:B------:R-:W-:Y:S02]  /*baf0*/  FMUL.FTZ R128, R8, R115 ;  /* 0x0000007308807220 */ /* 0x000fe40000410000 */
[----:B------:R-:W-:Y:S02]  /*bb00*/  FADD.FTZ R26, R26, R81 ;  /* 0x000000511a1a7221 */ /* 0x000fe40000010000 */
[----:B------:R-:W-:Y:S02]  /*bb10*/  FFMA.FTZ R47, R214, R126, -R47 ;  /* 0x0000007ed62f7223 */ /* 0x000fe4000001082f */
[----:B------:R-:W-:Y:S02]  /*bb20*/  FMUL.FTZ R123, R65, R124 ;  /* 0x0000007c417b7220 */ /* 0x000fe40000410000 */
[----:B------:R-:W-:-:S02]  /*bb30*/  FMUL.FTZ R95, R62, R95 ;  /* 0x0000005f3e5f7220 */ /* 0x000fc40000410000 */
[----:B------:R-:W-:Y:S01]  /*bb40*/  FFMA.FTZ R169, R38, -R68, R169 ;  /* 0x8000004426a97223 */ /* 0x000fe200000100a9 */
[----:B------:R-:W-:Y:S01]  /*bb50*/  PRMT R68, RZ, 0x5410, R207 ;  /* 0x00005410ff447816 */ /* 0x000fe200000000cf */
[----:B------:R-:W-:Y:S01]  /*bb60*/  FFMA.FTZ R45, R214, R82, R45 ;  /* 0x00000052d62d7223 */ /* 0x000fe2000001002d */
[----:B------:R0:W-:Y:S01]  /*bb70*/  STS [R146.X4+0x210c], R95 ;  /* 0x00210c5f92007388 */ /* 0x0001e20000004800 */
[-C--:B------:R-:W-:Y:S02]  /*bb80*/  FMUL.FTZ R81, R65, R128.reuse ;  /* 0x0000008041517220 */ /* 0x080fe40000410000 */
[----:B------:R-:W-:Y:S02]  /*bb90*/  FADD.FTZ R26, R26, R47 ;  /* 0x0000002f1a1a7221 */ /* 0x000fe40000010000 */
[----:B------:R-:W-:Y:S02]  /*bba0*/  FFMA.FTZ R123, R167, R128, -R123 ;  /* 0x00000080a77b7223 */ /* 0x000fe4000001087b */
[----:B------:R-:W-:-:S02]  /*bbb0*/  FADD.FTZ R16, R16, R45 ;  /* 0x0000002d10107221 */ /* 0x000fc40000010000 */
[-C--:B------:R-:W-:Y:S02]  /*bbc0*/  FFMA.FTZ R81, R167, R124.reuse, R81 ;  /* 0x0000007ca7517223 */ /* 0x080fe40000010051 */
[----:B0-----:R-:W-:Y:S02]  /*bbd0*/  FMUL.FTZ R95, R64, R124 ;  /* 0x0000007c405f7220 */ /* 0x001fe40000410000 */
[----:B------:R-:W-:Y:S02]  /*bbe0*/  FMUL.FTZ R45, R63, R82 ;  /* 0x000000523f2d7220 */ /* 0x000fe40000410000 */
[----:B------:R-:W-:Y:S01]  /*bbf0*/  FADD.FTZ R26, R26, R123 ;  /* 0x0000007b1a1a7221 */ /* 0x000fe20000010000 */
[----:B------:R-:W-:Y:S01]  /*bc00*/  STS [R80.X4+0x2118], R95 ;  /* 0x0021185f50007388 */ /* 0x000fe20000004800 */
[-C--:B------:R-:W-:Y:S02]  /*bc10*/  FMUL.FTZ R124, R148, R114.reuse ;  /* 0x00000072947c7220 */ /* 0x080fe40000410000 */
[----:B------:R-:W-:Y:S01]  /*bc20*/  FMUL.FTZ R69, R68, R113 ;  /* 0x0000007144457220 */ /* 0x000fe20000410000 */
[----:B------:R-:W-:Y:S01]  /*bc30*/  STS [R80.X4+0x2110], R45 ;  /* 0x0021102d50007388 */ /* 0x000fe20000004800 */
[----:B------:R-:W-:-:S02]  /*bc40*/  FMUL.FTZ R82, R133, R114 ;  /* 0x0000007285527220 */ /* 0x000fc40000410000 */
[----:B------:R-:W-:Y:S02]  /*bc50*/  FMUL.FTZ R123, R64, R128 ;  /* 0x00000080407b7220 */ /* 0x000fe40000410000 */
[----:B------:R-:W-:Y:S02]  /*bc60*/  FADD.FTZ R16, R16, R81 ;  /* 0x0000005110107221 */ /* 0x000fe40000010000 */
[----:B------:R-:W-:Y:S01]  /*bc70*/  FMUL.FTZ R138, R138, R104 ;  /* 0x000000688a8a7220 */ /* 0x000fe20000410000 */
[----:B------:R0:W-:Y:S01]  /*bc80*/  STS [R80.X4+0x211c], R123 ;  /* 0x00211c7b50007388 */ /* 0x0001e20000004800 */
[----:B------:R-:W-:Y:S02]  /*bc90*/  FMUL.FTZ R81, R63, R126 ;  /* 0x0000007e3f517220 */ /* 0x000fe40000410000 */
[C---:B------:R-:W-:Y:S02]  /*bca0*/  FMUL.FTZ R47, R67.reuse, R124 ;  /* 0x0000007c432f7220 */ /* 0x040fe40000410000 */
[----:B------:R-:W-:Y:S01]  /*bcb0*/  FFMA.FTZ R171, R30, -R69, R171 ;  /* 0x800000451eab7223 */ /* 0x000fe200000100ab */
[----:B------:R-:W-:Y:S01]  /*bcc0*/  STS [R80.X4+0x2114], R81 ;  /* 0x0021145150007388 */ /* 0x000fe20000004800 */
[----:B------:R-:W-:-:S02]  /*bcd0*/  FMUL.FTZ R126, R67, R82 ;  /* 0x00000052437e7220 */ /* 0x000fc40000410000 */
[----:B------:R-:W-:Y:S02]  /*bce0*/  FFMA.FTZ R69, R29, -R69, R172 ;  /* 0x800000451d457223 */ /* 0x000fe400000100ac */
[----:B------:R-:W-:Y:S02]  /*bcf0*/  FMUL.FTZ R146, R132, R113 ;  /* 0x0000007184927220 */ /* 0x000fe40000410000 */
[----:B0-----:R-:W-:Y:S02]  /*bd00*/  FMUL.FTZ R123, R131, R112 ;  /* 0x00000070837b7220 */ /* 0x001fe40000410000 */
[----:B------:R-:W-:Y:S02]  /*bd10*/  FMUL.FTZ R3, R141, R138 ;  /* 0x0000008a8d037220 */ /* 0x000fe40000410000 */
[----:B------:R-:W-:Y:S02]  /*bd20*/  FFMA.FTZ R139, R169, R82, R47 ;  /* 0x00000052a98b7223 */ /* 0x000fe4000001002f */
[----:B------:R-:W-:-:S02]  /*bd30*/  FMUL.FTZ R45, R66, R124 ;  /* 0x0000007c422d7220 */ /* 0x000fc40000410000 */
[----:B------:R-:W-:Y:S02]  /*bd40*/  FMUL.FTZ R141, R141, R2 ;  /* 0x000000028d8d7220 */ /* 0x000fe40000410000 */
[----:B------:R-:W-:Y:S01]  /*bd50*/  FFMA.FTZ R47, R169, R124, -R126 ;  /* 0x0000007ca92f7223 */ /* 0x000fe2000001087e */
[----:B------:R0:W-:Y:S01]  /*bd60*/  STS [R80.X4+0x2124], R45 ;  /* 0x0021242d50007388 */ /* 0x0001e20000004800 */
[----:B------:R-:W-:Y:S02]  /*bd70*/  FMUL.FTZ R124, R46, R113 ;  /* 0x000000712e7c7220 */ /* 0x000fe40000410000 */
[----:B------:R-:W-:Y:S02]  /*bd80*/  FMUL.FTZ R126, R69, R146 ;  /* 0x00000092457e7220 */ /* 0x000fe40000410000 */
[----:B------:R-:W-:Y:S02]  /*bd90*/  FMUL.FTZ R145, R33, R112 ;  /* 0x0000007021917220 */ /* 0x000fe40000410000 */
[----:B------:R-:W-:-:S02]  /*bda0*/  FMUL.FTZ R128, R71, R123 ;  /* 0x0000007b47807220 */ /* 0x000fc40000410000 */
[C---:B------:R-:W-:Y:S02]  /*bdb0*/  FFMA.FTZ R3, R190.reuse, R2, R3 ;  /* 0x00000002be037223 */ /* 0x040fe40000010003 */
[----:B------:R-:W-:Y:S02]  /*bdc0*/  FFMA.FTZ R190, R190, R138, -R141 ;  /* 0x0000008abebe7223 */ /* 0x000fe4000001088d */
[----:B------:R-:W-:Y:S02]  /*bdd0*/  FMUL.FTZ R141, R66, R82 ;  /* 0x00000052428d7220 */ /* 0x000fe40000410000 */
[-C--:B------:R-:W-:Y:S02]  /*bde0*/  FMUL.FTZ R95, R69, R124.reuse ;  /* 0x0000007c455f7220 */ /* 0x080fe40000410000 */
[-C--:B------:R-:W-:Y:S01]  /*bdf0*/  FFMA.FTZ R126, R171, R124.reuse, -R126 ;  /* 0x0000007cab7e7223 */ /* 0x080fe2000001087e */
[----:B------:R1:W-:Y:S01]  /*be00*/  STS [R80.X4+0x2120], R141 ;  /* 0x0021208d50007388 */ /* 0x0003e20000004800 */
[----:B0-----:R-:W-:-:S02]  /*be10*/  FMUL.FTZ R45, R68, R124 ;  /* 0x0000007c442d7220 */ /* 0x001fc40000410000 */
[----:B------:R-:W-:Y:S02]  /*be20*/  FFMA.FTZ R124, R174, R145, -R128 ;  /* 0x00000091ae7c7223 */ /* 0x000fe40000010880 */
[----:B------:R-:W-:Y:S01]  /*be30*/  FADD.FTZ R128, R16, R139 ;  /* 0x0000008b10807221 */ /* 0x000fe20000010000 */
[----:B------:R0:W-:Y:S01]  /*be40*/  STS [R80.X4+0x212c], R45 ;  /* 0x00212c2d50007388 */ /* 0x0001e20000004800 */
[----:B------:R-:W-:Y:S02]  /*be50*/  FMUL.FTZ R139, R129, UR42 ;  /* 0x0000002a818b7c20 */ /* 0x000fe40008410000 */
[-C--:B------:R-:W-:Y:S02]  /*be60*/  FMUL.FTZ R143, R68, R146.reuse ;  /* 0x00000092448f7220 */ /* 0x080fe40000410000 */
[----:B------:R-:W-:Y:S02]  /*be70*/  FFMA.FTZ R95, R171, R146, R95 ;  /* 0x00000092ab5f7223 */ /* 0x000fe4000001005f */
[----:B-1----:R-:W-:Y:S01]  /*be80*/  FMUL.FTZ R141, R70, R123 ;  /* 0x0000007b468d7220 */ /* 0x002fe20000410000 */
[----:B------:R1:W-:Y:S01]  /*be90*/  STS [R80.X4+0x2128], R143 ;  /* 0x0021288f50007388 */ /* 0x0003e20000004800 */
[----:B------:R-:W-:-:S02]  /*bea0*/  FMUL.FTZ R16, R144, UR42 ;  /* 0x0000002a90107c20 */ /* 0x000fc40008410000 */
[C---:B------:R-:W-:Y:S01]  /*beb0*/  FFMA.FTZ R146, R144.reuse, UR41, -R139 ;  /* 0x0000002990927c23 */ /* 0x040fe2000801088b */
[----:B------:R2:W-:Y:S01]  /*bec0*/  STS [R80.X4+0x2130], R141 ;  /* 0x0021308d50007388 */ /* 0x0005e20000004800 */
[-C--:B------:R-:W-:Y:S02]  /*bed0*/  FMUL.FTZ R139, R144, R110.reuse ;  /* 0x0000006e908b7220 */ /* 0x080fe40000410000 */
[C---:B0-----:R-:W-:Y:S02]  /*bee0*/  FFMA.FTZ R45, R129.reuse, UR41, R16 ;  /* 0x00000029812d7c23 */ /* 0x041fe40008010010 */
[----:B------:R-:W-:Y:S02]  /*bef0*/  FMUL.FTZ R129, R129, R110 ;  /* 0x0000006e81817220 */ /* 0x000fe40000410000 */
[----:B-1----:R-:W-:Y:S02]  /*bf00*/  FMUL.FTZ R143, R127, UR42 ;  /* 0x0000002a7f8f7c20 */ /* 0x002fe40008410000 */
[----:B------:R-:W-:-:S02]  /*bf10*/  FMUL.FTZ R154, R142, UR42 ;  /* 0x0000002a8e9a7c20 */ /* 0x000fc40008410000 */
[----:B--2---:R-:W-:Y:S02]  /*bf20*/  FMUL.FTZ R141, R77, R139 ;  /* 0x0000008b4d8d7220 */ /* 0x004fe40000410000 */
[C---:B------:R-:W-:Y:S02]  /*bf30*/  FFMA.FTZ R144, R142.reuse, UR41, -R143 ;  /* 0x000000298e907c23 */ /* 0x040fe4000801088f */
[----:B------:R-:W-:Y:S02]  /*bf40*/  FMUL.FTZ R168, R142, R108 ;  /* 0x0000006c8ea87220 */ /* 0x000fe40000410000 */
[----:B------:R-:W-:Y:S02]  /*bf50*/  FMUL.FTZ R149, R40, R111 ;  /* 0x0000006f28957220 */ /* 0x000fe40000410000 */
[----:B------:R-:W-:Y:S02]  /*bf60*/  FMUL.FTZ R82, R71, R145 ;  /* 0x0000009147527220 */ /* 0x000fe40000410000 */
[----:B------:R-:W-:-:S02]  /*bf70*/  FMUL.FTZ R16, R77, R146 ;  /* 0x000000924d107220 */ /* 0x000fc40000410000 */
[-C--:B------:R-:W-:Y:S02]  /*bf80*/  FMUL.FTZ R142, R77, R129.reuse ;  /* 0x000000814d8e7220 */ /* 0x080fe40000410000 */
[-C--:B------:R-:W-:Y:S02]  /*bf90*/  FFMA.FTZ R77, R178, R129.reuse, R141 ;  /* 0x00000081b24d7223 */ /* 0x080fe4000001008d */
[----:B------:R-:W-:Y:S02]  /*bfa0*/  FMUL.FTZ R141, R74, R129 ;  /* 0x000000814a8d7220 */ /* 0x000fe40000410000 */
[----:B------:R-:W-:Y:S02]  /*bfb0*/  FMUL.FTZ R147, R130, R111 ;  /* 0x0000006f82937220 */ /* 0x000fe40000410000 */
[----:B------:R-:W-:Y:S01]  /*bfc0*/  FADD.FTZ R129, R26, R47 ;  /* 0x0000002f1a817221 */ /* 0x000fe20000010000 */
[----:B------:R-:W-:Y:S01]  /*bfd0*/  STS [R80.X4+0x2140], R141 ;  /* 0x0021408d50007388 */ /* 0x000fe20000004800 */
[----:B------:R-:W-:-:S02]  /*bfe0*/  FMUL.FTZ R81, R73, R149 ;  /* 0x0000009549517220 */ /* 0x000fc40000410000 */
[----:B------:R-:W-:Y:S02]  /*bff0*/  FFMA.FTZ R82, R174, R123, R82 ;  /* 0x0000007bae527223 */ /* 0x000fe40000010052 */
[----:B------:R-:W-:Y:S02]  /*c000*/  FADD.FTZ R95, R128, R95 ;  /* 0x0000005f805f7221 */ /* 0x000fe40000010000 */
[----:B------:R-:W-:Y:S02]  /*c010*/  FMUL.FTZ R145, R70, R145 ;  /* 0x0000009146917220 */ /* 0x000fe40000410000 */
[-C--:B------:R-:W-:Y:S02]  /*c020*/  FMUL.FTZ R151, R73, R147.reuse ;  /* 0x0000009349977220 */ /* 0x080fe40000410000 */
[----:B------:R-:W-:Y:S01]  /*c030*/  FADD.FTZ R129, R129, R126 ;  /* 0x0000007e81817221 */ /* 0x000fe20000010000 */
[----:B------:R0:W-:Y:S01]  /*c040*/  STS [R80.X4+0x2134], R145 ;  /* 0x0021349150007388 */ /* 0x0001e20000004800 */
[----:B------:R-:W-:-:S02]  /*c050*/  FFMA.FTZ R81, R176, R147, R81 ;  /* 0x00000093b0517223 */ /* 0x000fc40000010051 */
[C---:B------:R-:W-:Y:S02]  /*c060*/  FFMA.FTZ R47, R127.reuse, UR41, R154 ;  /* 0x000000297f2f7c23 */ /* 0x040fe4000801009a */
[----:B------:R-:W-:Y:S02]  /*c070*/  FMUL.FTZ R146, R127, R108 ;  /* 0x0000006c7f927220 */ /* 0x000fe40000410000 */
[----:B------:R-:W-:Y:S02]  /*c080*/  FADD.FTZ R82, R95, R82 ;  /* 0x000000525f527221 */ /* 0x000fe40000010000 */
[----:B------:R-:W-:Y:S02]  /*c090*/  FMUL.FTZ R127, R79, R168 ;  /* 0x000000a84f7f7220 */ /* 0x000fe40000410000 */
[----:B------:R-:W-:Y:S02]  /*c0a0*/  FFMA.FTZ R123, R176, R149, -R151 ;  /* 0x00000095b07b7223 */ /* 0x000fe40000010897 */
[----:B------:R-:W-:-:S02]  /*c0b0*/  FADD.FTZ R124, R129, R124 ;  /* 0x0000007c817c7221 */ /* 0x000fc40000010000 */
[C---:B------:R-:W-:Y:S02]  /*c0c0*/  FMUL.FTZ R26, R79.reuse, R144 ;  /* 0x000000904f1a7220 */ /* 0x040fe40000410000 */
[-C--:B0-----:R-:W-:Y:S02]  /*c0d0*/  FMUL.FTZ R145, R79, R146.reuse ;  /* 0x000000924f917220 */ /* 0x081fe40000410000 */
[----:B------:R-:W-:Y:S02]  /*c0e0*/  FADD.FTZ R82, R82, R81 ;  /* 0x0000005152527221 */ /* 0x000fe40000010000 */
[----:B------:R-:W-:Y:S02]  /*c0f0*/  FFMA.FTZ R79, R182, R146, R127 ;  /* 0x00000092b64f7223 */ /* 0x000fe4000001007f */
[----:B------:R-:W-:Y:S02]  /*c100*/  FFMA.FTZ R127, R178, R139, -R142 ;  /* 0x0000008bb27f7223 */ /* 0x000fe4000001088e */
[----:B------:R-:W-:-:S02]  /*c110*/  FMUL.FTZ R143, R76, R59 ;  /* 0x0000003b4c8f7220 */ /* 0x000fc40000410000 */
[----:B------:R-:W-:Y:S02]  /*c120*/  FMUL.FTZ R139, R74, R139 ;  /* 0x0000008b4a8b7220 */ /* 0x000fe40000410000 */
[----:B------:R-:W-:Y:S01]  /*c130*/  FADD.FTZ R124, R124, R123 ;  /* 0x0000007b7c7c7221 */ /* 0x000fe20000010000 */
[----:B------:R0:W-:Y:S01]  /*c140*/  STS [R80.X4+0x2148], R143 ;  /* 0x0021488f50007388 */ /* 0x0001e20000004800 */
[----:B------:R-:W-:Y:S02]  /*c150*/  FMUL.FTZ R141, R18, R51 ;  /* 0x00000033128d7220 */ /* 0x000fe40000410000 */
[----:B------:R-:W-:Y:S01]  /*c160*/  FADD.FTZ R77, R82, R77 ;  /* 0x0000004d524d7221 */ /* 0x000fe20000010000 */
[----:B------:R1:W-:Y:S01]  /*c170*/  STS [R80.X4+0x2144], R139 ;  /* 0x0021448b50007388 */ /* 0x0003e20000004800 */
[----:B------:R-:W-:Y:S02]  /*c180*/  FMUL.FTZ R51, R125, UR42 ;  /* 0x0000002a7d337c20 */ /* 0x000fe40008410000 */
[----:B------:R-:W-:Y:S01]  /*c190*/  FMUL.FTZ R126, R140, UR42 ;  /* 0x0000002a8c7e7c20 */ /* 0x000fe20008410000 */
[----:B------:R-:W-:Y:S01]  /*c1a0*/  STS [R80.X4+0x2158], R141 ;  /* 0x0021588d50007388 */ /* 0x000fe20000004800 */
[----:B------:R-:W-:-:S02]  /*c1b0*/  FFMA.FTZ R58, R180, R57, -R58 ;  /* 0x00000039b43a7223 */ /* 0x000fc4000001083a */
[----:B------:R-:W-:Y:S02]  /*c1c0*/  FADD.FTZ R127, R124, R127 ;  /* 0x0000007f7c7f7221 */ /* 0x000fe40000010000 */
[----:B------:R-:W-:Y:S02]  /*c1d0*/  FMUL.FTZ R57, R76, R57 ;  /* 0x000000394c397220 */ /* 0x000fe40000410000 */
[C---:B0-----:R-:W-:Y:S02]  /*c1e0*/  FMUL.FTZ R143, R140.reuse, R106 ;  /* 0x0000006a8c8f7220 */ /* 0x041fe40000410000 */
[----:B------:R-:W-:Y:S01]  /*c1f0*/  FADD.FTZ R78, R77, R78 ;  /* 0x0000004e4d4e7221 */ /* 0x000fe20000010000 */
[----:B------:R0:W-:Y:S01]  /*c200*/  STS [R80.X4+0x214c], R57 ;  /* 0x00214c3950007388 */ /* 0x0001e20000004800 */
[----:B-1----:R-:W-:Y:S02]  /*c210*/  FFMA.FTZ R139, R140, UR41, -R51 ;  /* 0x000000298c8b7c23 */ /* 0x002fe40008010833 */
[----:B------:R-:W-:-:S02]  /*c220*/  FFMA.FTZ R51, R125, UR41, R126 ;  /* 0x000000297d337c23 */ /* 0x000fc4000801007e */
[----:B------:R-:W-:Y:S02]  /*c230*/  FFMA.FTZ R59, R182, R168, -R145 ;  /* 0x000000a8b63b7223 */ /* 0x000fe40000010891 */
[----:B------:R-:W-:Y:S02]  /*c240*/  FMUL.FTZ R125, R125, R106 ;  /* 0x0000006a7d7d7220 */ /* 0x000fe40000410000 */
[----:B------:R-:W-:Y:S02]  /*c250*/  FADD.FTZ R58, R127, R58 ;  /* 0x0000003a7f3a7221 */ /* 0x000fe40000010000 */
[----:B------:R-:W-:Y:S02]  /*c260*/  FMUL.FTZ R95, R22, R143 ;  /* 0x0000008f165f7220 */ /* 0x000fe40000410000 */
[----:B------:R-:W-:Y:S02]  /*c270*/  FADD.FTZ R79, R78, R79 ;  /* 0x0000004f4e4f7221 */ /* 0x000fe40000010000 */
[----:B0-----:R-:W-:-:S02]  /*c280*/  FMUL.FTZ R57, R22, R139 ;  /* 0x0000008b16397220 */ /* 0x001fc40000410000 */
[----:B------:R-:W-:Y:S02]  /*c290*/  FFMA.FTZ R52, R184, R7, -R52 ;  /* 0x00000007b8347223 */ /* 0x000fe40000010834 */
[-C--:B------:R-:W-:Y:S02]  /*c2a0*/  FMUL.FTZ R22, R22, R125.reuse ;  /* 0x0000007d16167220 */ /* 0x080fe40000410000 */
[----:B------:R-:W-:Y:S02]  /*c2b0*/  FADD.FTZ R59, R58, R59 ;  /* 0x0000003b3a3b7221 */ /* 0x000fe40000010000 */
[----:B------:R-:W-:Y:S02]  /*c2c0*/  FFMA.FTZ R139, R186, R125, R95 ;  /* 0x0000007dba8b7223 */ /* 0x000fe4000001005f */
[----:B------:R-:W-:Y:S02]  /*c2d0*/  FADD.FTZ R48, R79, R48 ;  /* 0x000000304f307221 */ /* 0x000fe40000010000 */
[----:B------:R-:W-:-:S02]  /*c2e0*/  FMUL.FTZ R7, R18, R7 ;  /* 0x0000000712077220 */ /* 0x000fc40000410000 */
[----:B------:R-:W-:Y:S02]  /*c2f0*/  FMUL.FTZ R95, R19, R125 ;  /* 0x0000007d135f7220 */ /* 0x000fe40000410000 */
[----:B------:R-:W-:Y:S01]  /*c300*/  FFMA.FTZ R125, R186, R143, -R22 ;  /* 0x0000008fba7d7223 */ /* 0x000fe20000010816 */
[----:B------:R0:W-:Y:S01]  /*c310*/  STS [R80.X4+0x215c], R7 ;  /* 0x00215c0750007388 */ /* 0x0001e20000004800 */
[----:B------:R-:W-:Y:S02]  /*c320*/  FMUL.FTZ R39, R20, R39 ;  /* 0x0000002714277220 */ /* 0x000fe40000410000 */
[----:B------:R-:W-:Y:S01]  /*c330*/  FADD.FTZ R52, R59, R52 ;  /* 0x000000343b347221 */ /* 0x000fe20000010000 */
[----:B------:R1:W-:Y:S01]  /*c340*/  STS [R80.X4+0x2160], R95 ;  /* 0x0021605f50007388 */ /* 0x0003e20000004800 */
[----:B------:R-:W-:Y:S02]  /*c350*/  FADD.FTZ R139, R48, R139 ;  /* 0x0000008b308b7221 */ /* 0x000fe40000010000 */
[----:B------:R-:W-:Y:S01]  /*c360*/  FMUL.FTZ R5, R20, R5 ;  /* 0x0000000514057220 */ /* 0x000fe20000410000 */
[----:B------:R2:W-:Y:S01]  /*c370*/  STS [R80.X4+0x2168], R39 ;  /* 0x0021682750007388 */ /* 0x0005e20000004800 */
[----:B------:R-:W-:-:S02]  /*c380*/  FADD.FTZ R125, R52, R125 ;  /* 0x0000007d347d7221 */ /* 0x000fc40000010000 */
[----:B0-----:R-:W-:Y:S01]  /*c390*/  FMUL.FTZ R7, R21, R2 ;  /* 0x0000000215077220 */ /* 0x001fe20000410000 */
[----:B------:R0:W-:Y:S01]  /*c3a0*/  STS [R80.X4+0x216c], R5 ;  /* 0x00216c0550007388 */ /* 0x0001e20000004800 */
[----:B------:R-:W-:Y:S02]  /*c3b0*/  FADD.FTZ R4, R139, R4 ;  /* 0x000000048b047221 */ /* 0x000fe40000010000 */
[-C--:B-1----:R-:W-:Y:S01]  /*c3c0*/  FMUL.FTZ R95, R75, R103.reuse ;  /* 0x000000674b5f7220 */ /* 0x082fe20000410000 */
[----:B------:R1:W-:Y:S01]  /*c3d0*/  STS [R80.X4+0x2170], R7 ;  /* 0x0021700750007388 */ /* 0x0003e20000004800 */
[----:B------:R-:W-:Y:S01]  /*c3e0*/  FADD.FTZ R125, R125, R6 ;  /* 0x000000067d7d7221 */ /* 0x000fe20000010000 */
[----:B--2---:R-:W-:Y:S01]  /*c3f0*/  MOV R39, UR20 ;  /* 0x0000001400277c02 */ /* 0x004fe20008000f00 */
[----:B------:R-:W-:Y:S02]  /*c400*/  FMUL.FTZ R123, R94, R103 ;  /* 0x000000675e7b7220 */ /* 0x000fe40000410000 */
[----:B------:R-:W-:-:S02]  /*c410*/  FADD.FTZ R6, R4, R3 ;  /* 0x0000000304067221 */ /* 0x000fc40000010000 */
[----:B0-----:R-:W-:Y:S02]  /*c420*/  FMUL.FTZ R5, R170, R95 ;  /* 0x0000005faa057220 */ /* 0x001fe40000410000 */
[----:B------:R-:W-:Y:S01]  /*c430*/  FMUL.FTZ R3, R130, UR42 ;  /* 0x0000002a82037c20 */ /* 0x000fe20008410000 */
[----:B-1----:R-:W-:Y:S01]  /*c440*/  LEA R7, R39, -R122, 0x1 ;  /* 0x8000007a27077211 */ /* 0x002fe200078e08ff */
[----:B------:R-:W-:Y:S01]  /*c450*/  FMUL.FTZ R147, R72, R147 ;  /* 0x0000009348937220 */ /* 0x000fe20000410000 */
[----:B------:R0:W-:Y:S01]  /*c460*/  STS [R80.X4+0x2178], R5 ;  /* 0x0021780550007388 */ /* 0x0001e20000004800 */
[----:B------:R-:W-:Y:S01]  /*c470*/  FMUL.FTZ R59, R170, R123 ;  /* 0x0000007baa3b7220 */ /* 0x000fe20000410000 */
[----:B------:R-:W-:Y:S01]  /*c480*/  ISETP.GE.AND P0, PT, R7, 0x1, PT ;  /* 0x000000010700780c */ /* 0x000fe20003f06270 */
[----:B------:R-:W-:Y:S01]  /*c490*/  FFMA.FTZ R128, R40, UR41, -R3 ;  /* 0x0000002928807c23 */ /* 0x000fe20008010803 */
[----:B------:R1:W-:Y:S01]  /*c4a0*/  STS [R80.X4+0x2138], R147 ;  /* 0x0021389350007388 */ /* 0x0003e20000004800 */
[----:B------:R-:W-:-:S02]  /*c4b0*/  FMUL.FTZ R2, R33, UR42 ;  /* 0x0000002a21027c20 */ /* 0x000fc40008410000 */
[----:B------:R-:W-:Y:S01]  /*c4c0*/  FMUL.FTZ R3, R133, UR42 ;  /* 0x0000002a85037c20 */ /* 0x000fe20008410000 */
[----:B------:R2:W-:Y:S01]  /*c4d0*/  STS [R80.X4+0x217c], R59 ;  /* 0x00217c3b50007388 */ /* 0x0005e20000004800 */
[----:B------:R-:W-:Y:S02]  /*c4e0*/  FMUL.FTZ R149, R72, R149 ;  /* 0x0000009548957220 */ /* 0x000fe40000410000 */
[----:B0-----:R-:W-:Y:S02]  /*c4f0*/  FMUL.FTZ R5, R46, UR42 ;  /* 0x0000002a2e057c20 */ /* 0x001fe40008410000 */
[C---:B------:R-:W-:Y:S01]  /*c500*/  FMUL.FTZ R145, R17.reuse, R168 ;  /* 0x000000a811917220 */ /* 0x040fe20000410000 */
[----:B------:R-:W-:Y:S01]  /*c510*/  STS [R80.X4+0x213c], R149 ;  /* 0x00213c9550007388 */ /* 0x000fe20000004800 */
[----:B-1----:R-:W-:Y:S02]  /*c520*/  FMUL.FTZ R147, R17, R146 ;  /* 0x0000009211937220 */ /* 0x002fe40000410000 */
[----:B------:R-:W-:Y:S01]  /*c530*/  FMUL.FTZ R143, R19, R143 ;  /* 0x0000008f138f7220 */ /* 0x000fe20000410000 */
[----:B------:R-:W-:Y:S01]  /*c540*/  STS [R80.X4+0x2154], R145 ;  /* 0x0021549150007388 */ /* 0x000fe20000004800 */
[----:B------:R-:W-:-:S02]  /*c550*/  FMUL.FTZ R81, R21, R138 ;  /* 0x0000008a15517220 */ /* 0x000fc40000410000 */
[----:B------:R-:W-:Y:S01]  /*c560*/  FFMA.FTZ R79, R131, UR41, R2 ;  /* 0x00000029834f7c23 */ /* 0x000fe20008010002 */
[----:B------:R-:W-:Y:S01]  /*c570*/  STS [R80.X4+0x2150], R147 ;  /* 0x0021509350007388 */ /* 0x000fe20000004800 */
[C---:B--2---:R-:W-:Y:S02]  /*c580*/  FMUL.FTZ R59, R132.reuse, UR42 ;  /* 0x0000002a843b7c20 */ /* 0x044fe40008410000 */
[----:B------:R-:W-:Y:S01]  /*c590*/  FFMA.FTZ R82, R132, UR41, R5 ;  /* 0x0000002984527c23 */ /* 0x000fe20008010005 */
[----:B------:R-:W-:Y:S01]  /*c5a0*/  STS [R80.X4+0x2164], R143 ;  /* 0x0021648f50007388 */ /* 0x000fe20000004800 */
[----:B------:R-:W-:Y:S02]  /*c5b0*/  FFMA.FTZ R94, R148, UR41, -R3 ;  /* 0x00000029945e7c23 */ /* 0x000fe40008010803 */
[----:B------:R-:W-:Y:S01]  /*c5c0*/  FMUL.FTZ R5, R8, UR42 ;  /* 0x0000002a08057c20 */ /* 0x000fe20008410000 */
[----:B------:R0:W-:Y:S01]  /*c5d0*/  STS [R80.X4+0x2174], R81 ;  /* 0x0021745150007388 */ /* 0x0001e20000004800 */
[----:B------:R-:W-:-:S02]  /*c5e0*/  FMUL.FTZ R3, R135, UR42 ;  /* 0x0000002a87037c20 */ /* 0x000fc40008410000 */
[----:B------:R-:W-:Y:S02]  /*c5f0*/  FMUL.FTZ R2, R150, UR42 ;  /* 0x0000002a96027c20 */ /* 0x000fe40008410000 */
[----:B------:R-:W-:Y:S02]  /*c600*/  FFMA.FTZ R124, R46, UR41, -R59 ;  /* 0x000000292e7c7c23 */ /* 0x000fe4000801083b */
[C---:B------:R-:W-:Y:S02]  /*c610*/  FMUL.FTZ R59, R134.reuse, UR42 ;  /* 0x0000002a863b7c20 */ /* 0x040fe40008410000 */
[----:B------:R-:W-:Y:S02]  /*c620*/  FFMA.FTZ R58, R134, UR41, R5 ;  /* 0x00000029863a7c23 */ /* 0x000fe40008010005 */
[----:B------:R-:W-:Y:S02]  /*c630*/  FFMA.FTZ R52, R150, UR41, -R3 ;  /* 0x0000002996347c23 */ /* 0x000fe40008010803 */
[----:B------:R-:W-:-:S02]  /*c640*/  FFMA.FTZ R77, R135, UR41, R2 ;  /* 0x00000029874d7c23 */ /* 0x000fc40008010002 */
[----:B0-----:R-:W-:Y:S02]  /*c650*/  FMUL.FTZ R81, R40, UR42 ;  /* 0x0000002a28517c20 */ /* 0x001fe40008410000 */
[----:B------:R-:W-:Y:S02]  /*c660*/  FMUL.FTZ R126, R131, UR42 ;  /* 0x0000002a837e7c20 */ /* 0x000fe40008410000 */
[----:B------:R-:W-:Y:S02]  /*c670*/  FMUL.FTZ R80, R148, UR42 ;  /* 0x0000002a94507c20 */ /* 0x000fe40008410000 */
[----:B------:R-:W-:Y:S02]  /*c680*/  FMUL.FTZ R75, R136, UR42 ;  /* 0x0000002a884b7c20 */ /* 0x000fe40008410000 */
[----:B------:R-:W-:Y:S02]  /*c690*/  FMUL.FTZ R5, R12, UR42 ;  /* 0x0000002a0c057c20 */ /* 0x000fe40008410000 */
[----:B------:R-:W-:-:S02]  /*c6a0*/  FMUL.FTZ R3, R137, UR42 ;  /* 0x0000002a89037c20 */ /* 0x000fc40008410000 */
[----:B------:R-:W-:Y:S02]  /*c6b0*/  FMUL.FTZ R2, R152, UR42 ;  /* 0x0000002a98027c20 */ /* 0x000fe40008410000 */
[----:B------:R-:W-:Y:S02]  /*c6c0*/  FFMA.FTZ R78, R8, UR41, -R59 ;  /* 0x00000029084e7c23 */ /* 0x000fe4000801083b */
[----:B------:R-:W-:Y:S02]  /*c6d0*/  FFMA.FTZ R189, R84, -R189, R187 ;  /* 0x800000bd54bd7223 */ /* 0x000fe400000100bb */
[----:B------:R-:W-:Y:S02]  /*c6e0*/  FFMA.FTZ R81, R130, UR41, R81 ;  /* 0x0000002982517c23 */ /* 0x000fe40008010051 */
[----:B------:R-:W-:Y:S02]  /*c6f0*/  FFMA.FTZ R126, R33, UR41, -R126 ;  /* 0x00000029217e7c23 */ /* 0x000fe4000801087e */
[----:B------:R-:W-:-:S02]  /*c700*/  FFMA.FTZ R80, R133, UR41, R80 ;  /* 0x0000002985507c23 */ /* 0x000fc40008010050 */
        /* <DEDUP_REMOVED lines=38> */
.L_x_1236:
[----:B------:R-:W-:Y:S05]  /*c970*/  BSYNC B0 ;  /* 0x0000000000007941 */ /* 0x000fea0003800000 */
.L_x_1235:
        /* <DEDUP_REMOVED lines=17> */
[----:B------:R-:W-:Y:S01]  /*ca90*/  FADD.FTZ R0, R6, R95 ;  /* 0x0000005f06007221 */ /* 0x000fe20000010000 */
[----:B------:R-:W-:Y:S01]  /*caa0*/  UIMAD UR39, UR37, UR20, URZ ;  /* 0x00000014252772a4 */ /* 0x000fe2000f8e023f */
[----:B------:R-:W-:Y:S01]  /*cab0*/  IADD3 R95, R122, 0x100, RZ ;  /* 0x000001007a5f7810 */ /* 0x000fe20007ffe0ff */
[----:B------:R-:W-:Y:S01]  /*cac0*/  BSSY B0, `(.L_x_1237) ;  /* 0x0000021000007945 */ /* 0x000fe20003800000 */
[----:B------:R-:W-:Y:S01]  /*cad0*/  FADD.FTZ R32, R32, R123 ;  /* 0x0000007b20207221 */ /* 0x000fe20000010000 */
[----:B------:R-:W-:Y:S01]  /*cae0*/  UIMAD UR39, UR18, UR21, UR39 ;  /* 0x00000015122772a4 */ /* 0x000fe2000f8e0227 */
[----:B------:R-:W-:Y:S01]  /*caf0*/  FADD.FTZ R189, R189, -R192 ;  /* 0x800000c0bdbd7221 */ /* 0x000fe20000010000 */
[----:B------:R-:W-:Y:S01]  /*cb00*/  UIMAD.WIDE.U32 UR20, UR18, UR20, UR22 ;  /* 0x00000014121472a5 */ /* 0x000fe2000f8e0016 */
[----:B------:R-:W-:-:S02]  /*cb10*/  ISETP.GE.AND P1, PT, R7, 0x101, PT ;  /* 0x000001010700780c */ /* 0x000fc40003f26270 */
[----:B------:R-:W-:Y:S01]  /*cb20*/  ULDC.64 UR22, c[0x0][0x318] ;  /* 0x0000c60000167ab9 */ /* 0x000fe20000000a00 */
[----:B------:R-:W-:Y:S01]  /*cb30*/  ISETP.GE.AND P2, PT, R7, 0x181, PT ;  /* 0x000001810700780c */ /* 0x000fe20003f46270 */
[----:B------:R-:W-:Y:S01]  /*cb40*/  UIADD3 UR39, UR39, UR21, URZ ;  /* 0x0000001527277290 */ /* 0x000fe2000fffe03f */
[C---:B------:R-:W-:Y:S01]  /*cb50*/  IADD3 R123, R122.reuse, 0x180, RZ ;  /* 0x000001807a7b7810 */ /* 0x040fe20007ffe0ff */
[----:B------:R-:W-:Y:S01]  /*cb60*/  ULEA UR22, UP0, UR20, UR22, 0x3 ;  /* 0x0000001614167291 */ /* 0x000fe2000f80183f */
[----:B------:R-:W-:Y:S01]  /*cb70*/  LEA.HI.SX32 R95, R95, R122, 0x1b ;  /* 0x0000007a5f5f7211 */ /* 0x000fe200078fdaff */
        /* <DEDUP_REMOVED lines=21> */
.L_x_1238:
[----:B------:R-:W-:Y:S05]  /*ccd0*/  BSYNC B0 ;  /* 0x0000000000007941 */ /* 0x000fea0003800000 */
.L_x_1237:
[----:B------:R-:W1:Y:S01]  /*cce0*/  LDS R95, [R95.X4+0x2500] ;  /* 0x002500005f5f7984 */ /* 0x000e620000004800 */
[----:B------:R-:W-:Y:S01]  /*ccf0*/  BSSY B0, `(.L_x_1239) ;  /* 0x0000004000007945 */ /* 0x000fe20003800000 */
[----:B------:R-:W-:Y:S01]  /*cd00*/  LEA.HI.SX32 R123, R123, R122, 0x1b ;  /* 0x0000007a7b7b7211 */ /* 0x000fe200078fdaff */
[----:B------:R-:W-:Y:S05]  /*cd10*/  @!P1 BRA `(.L_x_1240) ;  /* 0x0000001000009947 */ /* 0x000fea0003800000 */
[----:B-1----:R1:W-:Y:S02]  /*cd20*/  RED.E.ADD.F32.FTZ.RN.STRONG.GPU [R2.64+-0x3c00], R95 ;  /* 0xffc4005f0200798e */ /* 0x0023e4000c10e79e */
.L_x_1240:
[----:B------:R-:W-:Y:S05]  /*cd30*/  BSYNC B0 ;  /* 0x0000000000007941 */ /* 0x000fea0003800000 */
.L_x_1239:
[----:B------:R-:W2:Y:S01]  /*cd40*/  LDS R123, [R123.X4+0x2700] ;  /* 0x002700007b7b7984 */ /* 0x000ea20000004800 */
[----:B------:R-:W-:Y:S01]  /*cd50*/  BSSY B0, `(.L_x_1241) ;  /* 0x0000005000007945 */ /* 0x000fe20003800000 */
[C---:B------:R-:W-:Y:S02]  /*cd60*/  IADD3 R125, R122.reuse, 0x200, RZ ;  /* 0x000002007a7d7810 */ /* 0x040fe40007ffe0ff */
[----:B0-----:R-:W-:Y:S01]  /*cd70*/  IADD3 R5, R122, 0x280, RZ ;  /* 0x000002807a057810 */ /* 0x001fe20007ffe0ff */
[----:B------:R-:W-:Y:S05]  /*cd80*/  @!P2 BRA `(.L_x_1242) ;  /* 0x000000100000a947 */ /* 0x000fea0003800000 */
[----:B--2---:R0:W-:Y:S02]  /*cd90*/  RED.E.ADD.F32.FTZ.RN.STRONG.GPU [R2.64+-0x3a00], R123 ;  /* 0xffc6007b0200798e */ /* 0x0041e4000c10e79e */
.L_x_1242:
[----:B------:R-:W-:Y:S05]  /*cda0*/  BSYNC B0 ;  /* 0x0000000000007941 */ /* 0x000fea0003800000 */
.L_x_1241:
        /* <DEDUP_REMOVED lines=14> */
.L_x_1244:
[----:B---3--:R-:W-:Y:S05]  /*ce90*/  BSYNC B0 ;  /* 0x0000000000007941 */ /* 0x008fea0003800000 */
.L_x_1243:
[----:B-1--4-:R1:W3:Y:S01]  /*cea0*/  LDS R5, [R6.X4+0x2b00] ;  /* 0x002b000006057984 */ /* 0x0122e20000004800 */
[----:B------:R-:W-:Y:S01]  /*ceb0*/  BSSY B0, `(.L_x_1245) ;  /* 0x0000005000007945 */ /* 0x000fe20003800000 */
[----:B0-2---:R-:W-:Y:S02]  /*cec0*/  IADD3 R123, R122, 0x380, RZ ;  /* 0x000003807a7b7810 */ /* 0x005fe40007ffe0ff */
[----:B------:R-:W-:Y:S01]  /*ced0*/  LEA.HI.SX32 R95, R95, R122, 0x1b ;  /* 0x0000007a5f5f7211 */ /* 0x000fe200078fdaff */
[----:B------:R-:W-:Y:S05]  /*cee0*/  @!P0 BRA `(.L_x_1246) ;  /* 0x0000001000008947 */ /* 0x000fea0003800000 */
[----:B---3--:R0:W-:Y:S02]  /*cef0*/  RED.E.ADD.F32.FTZ.RN.STRONG.GPU [R2.64+-0x3600], R5 ;  /* 0xffca00050200798e */ /* 0x0081e4000c10e79e */
.L_x_1246:
[----:B------:R-:W-:Y:S05]  /*cf00*/  BSYNC B0 ;  /* 0x0000000000007941 */ /* 0x000fea0003800000 */
.L_x_1245:
[----:B------:R-:W2:Y:S01]  /*cf10*/  LDS R95, [R95.X4+0x2d00] ;  /* 0x002d00005f5f7984 */ /* 0x000ea20000004800 */
[----:B------:R-:W-:Y:S01]  /*cf20*/  BSSY B0, `(.L_x_1247) ;  /* 0x0000005000007945 */ /* 0x000fe20003800000 */
[----:B0--3--:R-:W-:-:S02]  /*cf30*/  IADD3 R5, R122, 0x400, RZ ;  /* 0x000004007a057810 */ /* 0x009fc40007ffe0ff */
[----:B------:R-:W-:Y:S01]  /*cf40*/  LEA.HI.SX32 R123, R123, R122, 0x1b ;  /* 0x0000007a7b7b7211 */ /* 0x000fe200078fdaff */
[----:B------:R-:W-:Y:S05]  /*cf50*/  @!P1 BRA `(.L_x_1248) ;  /* 0x0000001000009947 */ /* 0x000fea0003800000 */
[----:B--2---:R0:W-:Y:S02]  /*cf60*/  RED.E.ADD.F32.FTZ.RN.STRONG.GPU [R2.64+-0x3400], R95 ;  /* 0xffcc005f0200798e */ /* 0x0041e4000c10e79e */
.L_x_1248:
[----:B------:R-:W-:Y:S05]  /*cf70*/  BSYNC B0 ;  /* 0x0000000000007941 */ /* 0x000fea0003800000 */
.L_x_1247:
[----:B------:R-:W3:Y:S01]  /*cf80*/  LDS R123, [R123.X4+0x2f00] ;  /* 0x002f00007b7b7984 */ /* 0x000ee20000004800 */
[----:B------:R-:W-:Y:S01]  /*cf90*/  BSSY B0, `(.L_x_1249) ;  /* 0x0000005000007945 */ /* 0x000fe20003800000 */
[----:B0-2---:R-:W-:Y:S02]  /*cfa0*/  IADD3 R95, R122, 0x480, RZ ;  /* 0x000004807a5f7810 */ /* 0x005fe40007ffe0ff */
[----:B------:R-:W-:Y:S01]  /*cfb0*/  LEA.HI.SX32 R5, R5, R122, 0x1b ;  /* 0x0000007a05057211 */ /* 0x000fe200078fdaff */
[----:B------:R-:W-:Y:S05]  /*cfc0*/  @!P2 BRA `(.L_x_1250) ;  /* 0x000000100000a947 */ /* 0x000fea0003800000 */
[----:B---3--:R0:W-:Y:S02]  /*cfd0*/  RED.E.ADD.F32.FTZ.RN.STRONG.GPU [R2.64+-0x3200], R123 ;  /* 0xffce007b0200798e */ /* 0x0081e4000c10e79e */
.L_x_1250:
[----:B------:R-:W-:Y:S05]  /*cfe0*/  BSYNC B0 ;  /* 0x0000000000007941 */ /* 0x000fea0003800000 */
.L_x_1249:
[----:B------:R-:W2:Y:S01]  /*cff0*/  LDS R5, [R5.X4+0x3100] ;  /* 0x0031000005057984 */ /* 0x000ea20000004800 */
[----:B------:R-:W-:Y:S01]  /*d000*/  BSSY B0, `(.L_x_1251) ;  /* 0x0000005000007945 */ /* 0x000fe20003800000 */
[----:B0--3--:R-:W-:Y:S02]  /*d010*/  IADD3 R123, R122, 0x500, RZ ;  /* 0x000005007a7b7810 */ /* 0x009fe40007ffe0ff */
[----:B------:R-:W-:Y:S01]  /*d020*/  LEA.HI.SX32 R95, R95, R122, 0x1b ;  /* 0x0000007a5f5f7211 */ /* 0x000fe200078fdaff */
[----:B------:R-:W-:Y:S05]  /*d030*/  @!P3 BRA `(.L_x_1252) ;  /* 0x000000100000b947 */ /* 0x000fea0003800000 */
[----:B--2---:R0:W-:Y:S02]  /*d040*/  RED.E.ADD.F32.FTZ.RN.STRONG.GPU [R2.64+-0x3000], R5 ;  /* 0xffd000050200798e */ /* 0x0041e4000c10e79e */
.L_x_1252:
[----:B------:R-:W-:Y:S05]  /*d050*/  BSYNC B0 ;  /* 0x0000000000007941 */ /* 0x000fea0003800000 */
.L_x_1251:
[----:B------:R-:W3:Y:S01]  /*d060*/  LDS R95, [R95.X4+0x3300] ;  /* 0x003300005f5f7984 */ /* 0x000ee20000004800 */
[----:B------:R-:W-:Y:S01]  /*d070*/  BSSY B0, `(.L_x_1253) ;  /* 0x0000004000007945 */ /* 0x000fe20003800000 */
[----:B------:R-:W-:Y:S01]  /*d080*/  LEA.HI.SX32 R123, R123, R122, 0x1b ;  /* 0x0000007a7b7b7211 */ /* 0x000fe200078fdaff */
[----:B------:R-:W-:Y:S05]  /*d090*/  @!P4 BRA `(.L_x_1254) ;  /* 0x000000100000c947 */ /* 0x000fea0003800000 */
[----:B---3--:R3:W-:Y:S02]  /*d0a0*/  RED.E.ADD.F32.FTZ.RN.STRONG.GPU [R2.64+-0x2e00], R95 ;  /* 0xffd2005f0200798e */ /* 0x0087e4000c10e79e */
.L_x_1254:
[----:B------:R-:W-:Y:S05]  /*d0b0*/  BSYNC B0 ;  /* 0x0000000000007941 */ /* 0x000fea0003800000 */
.L_x_1253:
[----:B------:R-:W4:Y:S01]  /*d0c0*/  LDS R123, [R123.X4+0x3500] ;  /* 0x003500007b7b7984 */ /* 0x000f220000004800 */
[----:B------:R-:W-:Y:S01]  /*d0d0*/  BSSY B0, `(.L_x_1255) ;  /* 0x0000005000007945 */ /* 0x000fe20003800000 */
[----:B0-2---:R-:W-:-:S02]  /*d0e0*/  IADD3 R5, R122, 0x580, RZ ;  /* 0x000005807a057810 */ /* 0x005fc40007ffe0ff */
[----:B---3--:R-:W-:Y:S01]  /*d0f0*/  IADD3 R95, R122, 0x600, RZ ;  /* 0x000006007a5f7810 */ /* 0x008fe20007ffe0ff */
[----:B------:R-:W-:Y:S05]  /*d100*/  @!P5 BRA `(.L_x_1256) ;  /* 0x000000100000d947 */ /* 0x000fea0003800000 */
[----:B----4-:R0:W-:Y:S02]  /*d110*/  RED.E.ADD.F32.FTZ.RN.STRONG.GPU [R2.64+-0x2c00], R123 ;  /* 0xffd4007b0200798e */ /* 0x0101e4000c10e79e */
.L_x_1256:
[----:B------:R-:W-:Y:S05]  /*d120*/  BSYNC B0 ;  /* 0x0000000000007941 */ /* 0x000fea0003800000 */
.L_x_1255:
        /* <DEDUP_REMOVED lines=14> */
.L_x_1258:
[----:B------:R-:W-:Y:S05]  /*d210*/  BSYNC B0 ;  /* 0x0000000000007941 */ /* 0x000fea0003800000 */
.L_x_1257:
[----:B------:R-:W2:Y:S01]  /*d220*/  LDS R95, [R95.X4+0x3900] ;  /* 0x003900005f5f7984 */ /* 0x000ea20000004800 */
[----:B------:R-:W-:Y:S01]  /*d230*/  BSSY B0, `(.L_x_1259) ;  /* 0x0000005000007945 */ /* 0x000fe20003800000 */
[----:B0-----:R-:W-:-:S02]  /*d240*/  IADD3 R5, R122, 0x700, RZ ;  /* 0x000007007a057810 */ /* 0x001fc40007ffe0ff */
[----:B------:R-:W-:Y:S01]  /*d250*/  LEA.HI.SX32 R123, R123, R122, 0x1b ;  /* 0x0000007a7b7b7211 */ /* 0x000fe200078fdaff */
[----:B------:R-:W-:Y:S05]  /*d260*/  @!P0 BRA `(.L_x_1260) ;  /* 0x0000001000008947 */ /* 0x000fea0003800000 */
[----:B--2---:R0:W-:Y:S02]  /*d270*/  RED.E.ADD.F32.FTZ.RN.STRONG.GPU [R2.64+-0x2800], R95 ;  /* 0xffd8005f0200798e */ /* 0x0041e4000c10e79e */
.L_x_1260:
[----:B------:R-:W-:Y:S05]  /*d280*/  BSYNC B0 ;  /* 0x0000000000007941 */ /* 0x000fea0003800000 */
.L_x_1259:
[----:B------:R-:W3:Y:S01]  /*d290*/  LDS R123, [R123.X4+0x3b00] ;  /* 0x003b00007b7b7984 */ /* 0x000ee20000004800 */
[----:B------:R-:W-:Y:S01]  /*d2a0*/  BSSY B0, `(.L_x_1261) ;  /* 0x0000005000007945 */ /* 0x000fe20003800000 */
[----:B0-2---:R-:W-:Y:S02]  /*d2b0*/  IADD3 R95, R122, 0x780, RZ ;  /* 0x000007807a5f7810 */ /* 0x005fe40007ffe0ff */
[----:B------:R-:W-:Y:S01]  /*d2c0*/  LEA.HI.SX32 R5, R5, R122, 0x1b ;  /* 0x0000007a05057211 */ /* 0x000fe200078fdaff */
[----:B------:R-:W-:Y:S05]  /*d2d0*/  @!P1 BRA `(.L_x_1262) ;  /* 0x0000001000009947 */ /* 0x000fea0003800000 */
[----:B---3--:R0:W-:Y:S02]  /*d2e0*/  RED.E.ADD.F32.FTZ.RN.STRONG.GPU [R2.64+-0x2600], R123 ;  /* 0xffda007b0200798e */ /* 0x0081e4000c10e79e */
.L_x_1262:
[----:B------:R-:W-:Y:S05]  /*d2f0*/  BSYNC B0 ;  /* 0x0000000000007941 */ /* 0x000fea0003800000 */
.L_x_1261:
[----:B------:R-:W2:Y:S01]  /*d300*/  LDS R5, [R5.X4+0x3d00] ;  /* 0x003d000005057984 */ /* 0x000ea20000004800 */
[----:B------:R-:W-:Y:S01]  /*d310*/  BSSY B0, `(.L_x_1263) ;  /* 0x0000005000007945 */ /* 0x000fe20003800000 */
[----:B0--3--:R-:W-:Y:S02]  /*d320*/  IADD3 R123, R122, 0x800, RZ ;  /* 0x000008007a7b7810 */ /* 0x009fe40007ffe0ff */
[----:B------:R-:W-:Y:S01]  /*d330*/  LEA.HI.SX32 R95, R95, R122, 0x1b ;  /* 0x0000007a5f5f7211 */ /* 0x000fe200078fdaff */
[----:B------:R-:W-:Y:S05]  /*d340*/  @!P2 BRA `(.L_x_1264) ;  /* 0x000000100000a947 */ /* 0x000fea0003800000 */
[----:B--2---:R0:W-:Y:S02]  /*d350*/  RED.E.ADD.F32.FTZ.RN.STRONG.GPU [R2.64+-0x2400], R5 ;  /* 0xffdc00050200798e */ /* 0x0041e4000c10e79e */
.L_x_1264:
[----:B------:R-:W-:Y:S05]  /*d360*/  BSYNC B0 ;  /* 0x0000000000007941 */ /* 0x000fea0003800000 */
.L_x_1263:
[----:B------:R-:W3:Y:S01]  /*d370*/  LDS R95, [R95.X4+0x3f00] ;  /* 0x003f00005f5f7984 */ /* 0x000ee20000004800 */
[----:B------:R-:W-:Y:S01]  /*d380*/  BSSY B0, `(.L_x_1265) ;  /* 0x0000005000007945 */ /* 0x000fe20003800000 */
[----:B0-2---:R-:W-:-:S02]  /*d390*/  IADD3 R5, R122, 0x880, RZ ;  /* 0x000008807a057810 */ /* 0x005fc40007ffe0ff */
[----:B------:R-:W-:Y:S01]  /*d3a0*/  LEA.HI.SX32 R123, R123, R122, 0x1b ;  /* 0x0000007a7b7b7211 */ /* 0x000fe200078fdaff */
[----:B------:R-:W-:Y:S05]  /*d3b0*/  @!P3 BRA `(.L_x_1266) ;  /* 0x000000100000b947 */ /* 0x000fea0003800000 */
[----:B---3--:R0:W-:Y:S02]  /*d3c0*/  RED.E.ADD.F32.FTZ.RN.STRONG.GPU [R2.64+-0x2200], R95 ;  /* 0xffde005f0200798e */ /* 0x0081e4000c10e79e */
.L_x_1266:
[----:B------:R-:W-:Y:S05]  /*d3d0*/  BSYNC B0 ;  /* 0x0000000000007941 */ /* 0x000fea0003800000 */
.L_x_1265:
[----:B------:R-:W2:Y:S01]  /*d3e0*/  LDS R123, [R123.X4+0x4100] ;  /* 0x004100007b7b7984 */ /* 0x000ea20000004800 */
[----:B------:R-:W-:Y:S01]  /*d3f0*/  BSSY B0, `(.L_x_1267) ;  /* 0x0000004000007945 */ /* 0x000fe20003800000 */
[----:B------:R-:W-:Y:S01]  /*d400*/  LEA.HI.SX32 R5, R5, R122, 0x1b ;  /* 0x0000007a05057211 */ /* 0x000fe200078fdaff */
[----:B------:R-:W-:Y:S05]  /*d410*/  @!P4 BRA `(.L_x_1268) ;  /* 0x000000100000c947 */ /* 0x000fea0003800000 */
[----:B--2---:R2:W-:Y:S02]  /*d420*/  RED.E.ADD.F32.FTZ.RN.STRONG.GPU [R2.64+-0x2000], R123 ;  /* 0xffe0007b0200798e */ /* 0x0045e4000c10e79e */
.L_x_1268:
[----:B------:R-:W-:Y:S05]  /*d430*/  BSYNC B0 ;  /* 0x0000000000007941 */ /* 0x000fea0003800000 */
.L_x_1267:
[----:B------:R-:W4:Y:S01]  /*d440*/  LDS R5, [R5.X4+0x4300] ;  /* 0x0043000005057984 */ /* 0x000f220000004800 */
[----:B------:R-:W-:Y:S01]  /*d450*/  BSSY B0, `(.L_x_1269) ;  /* 0x0000005000007945 */ /* 0x000fe20003800000 */
[C---:B0--3--:R-:W-:Y:S02]  /*d460*/  IADD3 R95, R122.reuse, 0x900, RZ ;  /* 0x000009007a5f7810 */ /* 0x049fe40007ffe0ff */
[----:B--2---:R-:W-:Y:S01]  /*d470*/  IADD3 R123, R122, 0x980, RZ ;  /* 0x000009807a7b7810 */ /* 0x004fe20007ffe0ff */
[----:B------:R-:W-:Y:S05]  /*d480*/  @!P5 BRA `(.L_x_1270) ;  /* 0x000000100000d947 */ /* 0x000fea0003800000 */
[----:B----4-:R0:W-:Y:S02]  /*d490*/  RED.E.ADD.F32.FTZ.RN.STRONG.GPU [R2.64+-0x1e00], R5 ;  /* 0xffe200050200798e */ /* 0x0101e4000c10e79e */
.L_x_1270:
[----:B------:R-:W-:Y:S05]  /*d4a0*/  BSYNC B0 ;  /* 0x0000000000007941 */ /* 0x000fea0003800000 */
.L_x_1269:
        /* <DEDUP_REMOVED lines=14> */
.L_x_1272:
[----:B------:R-:W-:Y:S05]  /*d590*/  BSYNC B0 ;  /* 0x0000000000007941 */ /* 0x000fea0003800000 */
.L_x_1271:
[----:B------:R-:W2:Y:S01]  /*d5a0*/  LDS R123, [R123.X4+0x4700] ;  /* 0x004700007b7b7984 */ /* 0x000ea20000004800 */
[----:B------:R-:W-:Y:S01]  /*d5b0*/  BSSY B0, `(.L_x_1273) ;  /* 0x0000005000007945 */ /* 0x000fe20003800000 */
[----:B0-----:R-:W-:Y:S02]  /*d5c0*/  IADD3 R95, R122, 0xa80, RZ ;  /* 0x00000a807a5f7810 */ /* 0x001fe40007ffe0ff */
[----:B------:R-:W-:Y:S01]  /*d5d0*/  LEA.HI.SX32 R5, R5, R122, 0x1b ;  /* 0x0000007a05057211 */ /* 0x000fe200078fdaff */
[----:B------:R-:W-:Y:S05]  /*d5e0*/  @!P0 BRA `(.L_x_1274) ;  /* 0x0000001000008947 */ /* 0x000fea0003800000 */
[----:B--2---:R0:W-:Y:S02]  /*d5f0*/  RED.E.ADD.F32.FTZ.RN.STRONG.GPU [R2.64+-0x1a00], R123 ;  /* 0xffe6007b0200798e */ /* 0x0041e4000c10e79e */
.L_x_1274:
[----:B------:R-:W-:Y:S05]  /*d600*/  BSYNC B0 ;  /* 0x0000000000007941 */ /* 0x000fea0003800000 */
.L_x_1273:
[----:B------:R-:W3:Y:S01]  /*d610*/  LDS R5, [R5.X4+0x4900] ;  /* 0x0049000005057984 */ /* 0x000ee20000004800 */
[----:B------:R-:W-:Y:S01]  /*d620*/  BSSY B0, `(.L_x_1275) ;  /* 0x0000005000007945 */ /* 0x000fe20003800000 */
[----:B0-2---:R-:W-:-:S02]  /*d630*/  IADD3 R123, R122, 0xb00, RZ ;  /* 0x00000b007a7b7810 */ /* 0x005fc40007ffe0ff */
[----:B------:R-:W-:Y:S01]  /*d640*/  LEA.HI.SX32 R95, R95, R122, 0x1b ;  /* 0x0000007a5f5f7211 */ /* 0x000fe200078fdaff */
[----:B------:R-:W-:Y:S05]  /*d650*/  @!P1 BRA `(.L_x_1276) ;  /* 0x0000001000009947 */ /* 0x000fea0003800000 */
[----:B---3--:R0:W-:Y:S02]  /*d660*/  RED.E.ADD.F32.FTZ.RN.STRONG.GPU [R2.64+-0x1800], R5 ;  /* 0xffe800050200798e */ /* 0x0081e4000c10e79e */
.L_x_1276:
[----:B------:R-:W-:Y:S05]  /*d670*/  BSYNC B0 ;  /* 0x0000000000007941 */ /* 0x000fea0003800000 */
.L_x_1275:
[----:B------:R-:W2:Y:S01]  /*d680*/  LDS R95, [R95.X4+0x4b00] ;  /* 0x004b00005f5f7984 */ /* 0x000ea20000004800 */
[----:B------:R-:W-:Y:S01]  /*d690*/  BSSY B0, `(.L_x_1277) ;  /* 0x0000005000007945 */ /* 0x000fe20003800000 */
[----:B0--3--:R-:W-:Y:S02]  /*d6a0*/  IADD3 R5, R122, 0xb80, RZ ;  /* 0x00000b807a057810 */ /* 0x009fe40007ffe0ff */
[----:B------:R-:W-:Y:S01]  /*d6b0*/  LEA.HI.SX32 R123, R123, R122, 0x1b ;  /* 0x0000007a7b7b7211 */ /* 0x000fe200078fdaff */
[----:B------:R-:W-:Y:S05]  /*d6c0*/  @!P2 BRA `(.L_x_1278) ;  /* 0x000000100000a947 */ /* 0x000fea0003800000 */
[----:B--2---:R0:W-:Y:S02]  /*d6d0*/  RED.E.ADD.F32.FTZ.RN.STRONG.GPU [R2.64+-0x1600], R95 ;  /* 0xffea005f0200798e */ /* 0x0041e4000c10e79e */
.L_x_1278:
[----:B------:R-:W-:Y:S05]  /*d6e0*/  BSYNC B0 ;  /* 0x0000000000007941 */ /* 0x000fea0003800000 */
.L_x_1277:
[----:B------:R-:W3:Y:S01]  /*d6f0*/  LDS R123, [R123.X4+0x4d00] ;  /* 0x004d00007b7b7984 */ /* 0x000ee20000004800 */
[----:B------:R-:W-:Y:S01]  /*d700*/  BSSY B0, `(.L_x_1279) ;  /* 0x0000005000007945 */ /* 0x000fe20003800000 */
[----:B0-2---:R-:W-:Y:S02]  /*d710*/  IADD3 R95, R122, 0xc00, RZ ;  /* 0x00000c007a5f7810 */ /* 0x005fe40007ffe0ff */
[----:B------:R-:W-:Y:S01]  /*d720*/  LEA.HI.SX32 R5, R5, R122, 0x1b ;  /* 0x0000007a05057211 */ /* 0x000fe200078fdaff */
[----:B------:R-:W-:Y:S05]  /*d730*/  @!P3 BRA `(.L_x_1280) ;  /* 0x000000100000b947 */ /* 0x000fea0003800000 */
[----:B---3--:R0:W-:Y:S02]  /*d740*/  RED.E.ADD.F32.FTZ.RN.STRONG.GPU [R2.64+-0x1400], R123 ;  /* 0xffec007b0200798e */ /* 0x0081e4000c10e79e */
.L_x_1280:
[----:B------:R-:W-:Y:S05]  /*d750*/  BSYNC B0 ;  /* 0x0000000000007941 */ /* 0x000fea0003800000 */
.L_x_1279:
[----:B------:R-:W2:Y:S01]  /*d760*/  LDS R5, [R5.X4+0x4f00] ;  /* 0x004f000005057984 */ /* 0x000ea20000004800 */
[----:B------:R-:W-:Y:S01]  /*d770*/  BSSY B0, `(.L_x_1281) ;  /* 0x0000004000007945 */ /* 0x000fe20003800000 */
[----:B------:R-:W-:Y:S01]  /*d780*/  LEA.HI.SX32 R95, R95, R122, 0x1b ;  /* 0x0000007a5f5f7211 */ /* 0x000fe200078fdaff */
[----:B------:R-:W-:Y:S05]  /*d790*/  @!P4 BRA `(.L_x_1282) ;  /* 0x000000100000c947 */ /* 0x000fea0003800000 */
[----:B--2---:R2:W-:Y:S02]  /*d7a0*/  RED.E.ADD.F32.FTZ.RN.STRONG.GPU [R2.64+-0x1200], R5 ;  /* 0xffee00050200798e */ /* 0x0045e4000c10e79e */
.L_x_1282:
[----:B------:R-:W-:Y:S05]  /*d7b0*/  BSYNC B0 ;  /* 0x0000000000007941 */ /* 0x000fea0003800000 */
.L_x_1281:
[----:B------:R-:W4:Y:S01]  /*d7c0*/  LDS R95, [R95.X4+0x5100] ;  /* 0x005100005f5f7984 */ /* 0x000f220000004800 */
[----:B------:R-:W-:Y:S01]  /*d7d0*/  BSSY B0, `(.L_x_1283) ;  /* 0x0000005000007945 */ /* 0x000fe20003800000 */
[----:B--2---:R-:W-:-:S02]  /*d7e0*/  IADD3 R5, R122, 0xc80, RZ ;  /* 0x00000c807a057810 */ /* 0x004fc40007ffe0ff */
[----:B0--3--:R-:W-:Y:S01]  /*d7f0*/  IADD3 R123, R122, 0xd00, RZ ;  /* 0x00000d007a7b7810 */ /* 0x009fe20007ffe0ff */
[----:B------:R-:W-:Y:S05]  /*d800*/  @!P5 BRA `(.L_x_1284) ;  /* 0x000000100000d947 */ /* 0x000fea0003800000 */
[----:B----4-:R0:W-:Y:S02]  /*d810*/  RED.E.ADD.F32.FTZ.RN.STRONG.GPU [R2.64+-0x1000], R95 ;  /* 0xfff0005f0200798e */ /* 0x0101e4000c10e79e */
.L_x_1284:
[----:B------:R-:W-:Y:S05]  /*d820*/  BSYNC B0 ;  /* 0x0000000000007941 */ /* 0x000fea0003800000 */
.L_x_1283:
        /* <DEDUP_REMOVED lines=14> */
.L_x_1286:
[----:B------:R-:W-:Y:S05]  /*d910*/  BSYNC B0 ;  /* 0x0000000000007941 */ /* 0x000fea0003800000 */
.L_x_1285:
[----:B------:R-:W2:Y:S01]  /*d920*/  LDS R123, [R123.X4+0x5500] ;  /* 0x005500007b7b7984 */ /* 0x000ea20000004800 */
[----:B------:R-:W-:Y:S01]  /*d930*/  BSSY B0, `(.L_x_1287) ;  /* 0x0000005000007945 */ /* 0x000fe20003800000 */
[----:B0-----:R-:W-:-:S02]  /*d940*/  IADD3 R5, R122, 0xe00, RZ ;  /* 0x00000e007a057810 */ /* 0x001fc40007ffe0ff */
[----:B------:R-:W-:Y:S01]  /*d950*/  LEA.HI.SX32 R95, R95, R122, 0x1b ;  /* 0x0000007a5f5f7211 */ /* 0x000fe200078fdaff */
[----:B------:R-:W-:Y:S05]  /*d960*/  @!P0 BRA `(.L_x_1288) ;  /* 0x0000001000008947 */ /* 0x000fea0003800000 */
[----:B--2---:R0:W-:Y:S02]  /*d970*/  RED.E.ADD.F32.FTZ.RN.STRONG.GPU [R2.64+-0xc00], R123 ;  /* 0xfff4007b0200798e */ /* 0x0041e4000c10e79e */
.L_x_1288:
[----:B------:R-:W-:Y:S05]  /*d980*/  BSYNC B0 ;  /* 0x0000000000007941 */ /* 0x000fea0003800000 */
.L_x_1287:
[----:B------:R-:W3:Y:S01]  /*d990*/  LDS R95, [R95.X4+0x5700] ;  /* 0x005700005f5f7984 */ /* 0x000ee20000004800 */
[----:B------:R-:W-:Y:S01]  /*d9a0*/  BSSY B0, `(.L_x_1289) ;  /* 0x0000005000007945 */ /* 0x000fe20003800000 */
[----:B------:R-:W-:Y:S02]  /*d9b0*/  IADD3 R7, R122, 0xe80, RZ ;  /* 0x00000e807a077810 */ /* 0x000fe40007ffe0ff */
[----:B------:R-:W-:Y:S01]  /*d9c0*/  LEA.HI.SX32 R5, R5, R122, 0x1b ;  /* 0x0000007a05057211 */ /* 0x000fe200078fdaff */
[----:B------:R-:W-:Y:S05]  /*d9d0*/  @!P1 BRA `(.L_x_1290) ;  /* 0x0000001000009947 */ /* 0x000fea0003800000 */
[----:B---3--:R3:W-:Y:S02]  /*d9e0*/  RED.E.ADD.F32.FTZ.RN.STRONG.GPU [R2.64+-0xa00], R95 ;  /* 0xfff6005f0200798e */ /* 0x0087e4000c10e79e */
.L_x_1290:
[----:B------:R-:W-:Y:S05]  /*d9f0*/  BSYNC B0 ;  /* 0x0000000000007941 */ /* 0x000fea0003800000 */
.L_x_1289:
[----:B------:R-:W4:Y:S01]  /*da00*/  LDS R5, [R5.X4+0x5900] ;  /* 0x0059000005057984 */ /* 0x000f220000004800 */
[----:B------:R-:W-:Y:S01]  /*da10*/  BSSY B0, `(.L_x_1291) ;  /* 0x0000005000007945 */ /* 0x000fe20003800000 */
[----:B---3--:R-:W-:Y:S02]  /*da20*/  IADD3 R95, R122, 0xf00, RZ ;  /* 0x00000f007a5f7810 */ /* 0x008fe40007ffe0ff */
[----:B------:R-:W-:Y:S01]  /*da30*/  LEA.HI.SX32 R7, R7, R122, 0x1b ;  /* 0x0000007a07077211 */ /* 0x000fe200078fdaff */
[----:B------:R-:W-:Y:S05]  /*da40*/  @!P2 BRA `(.L_x_1292) ;  /* 0x000000100000a947 */ /* 0x000fea0003800000 */
[----:B----4-:R3:W-:Y:S02]  /*da50*/  RED.E.ADD.F32.FTZ.RN.STRONG.GPU [R2.64+-0x800], R5 ;  /* 0xfff800050200798e */ /* 0x0107e4000c10e79e */
.L_x_1292:
[----:B------:R-:W-:Y:S05]  /*da60*/  BSYNC B0 ;  /* 0x0000000000007941 */ /* 0x000fea0003800000 */
.L_x_1291:
[----:B------:R-:W0:Y:S01]  /*da70*/  LDS R7, [R7.X4+0x5b00] ;  /* 0x005b000007077984 */ /* 0x000e220000004800 */
[----:B------:R-:W-:Y:S01]  /*da80*/  BSSY B0, `(.L_x_1293) ;  /* 0x0000005000007945 */ /* 0x000fe20003800000 */
[----:B---34-:R-:W-:-:S02]  /*da90*/  IADD3 R5, R122, 0xf80, RZ ;  /* 0x00000f807a057810 */ /* 0x018fc40007ffe0ff */
[----:B------:R-:W-:Y:S01]  /*daa0*/  LEA.HI.SX32 R95, R95, R122, 0x1b ;  /* 0x0000007a5f5f7211 */ /* 0x000fe200078fdaff */
[----:B------:R-:W-:Y:S05]  /*dab0*/  @!P3 BRA `(.L_x_1294) ;  /* 0x000000100000b947 */ /* 0x000fea0003800000 */
[----:B0-----:R0:W-:Y:S02]  /*dac0*/  RED.E.ADD.F32.FTZ.RN.STRONG.GPU [R2.64+-0x600], R7 ;  /* 0xfffa00070200798e */ /* 0x0011e4000c10e79e */
.L_x_1294:
[----:B------:R-:W-:Y:S05]  /*dad0*/  BSYNC B0 ;  /* 0x0000000000007941 */ /* 0x000fea0003800000 */
.L_x_1293:
[----:B------:R-:W3:Y:S01]  /*dae0*/  LDS R95, [R95.X4+0x5d00] ;  /* 0x005d00005f5f7984 */ /* 0x000ee20000004800 */
[----:B------:R-:W-:Y:S01]  /*daf0*/  BSSY B0, `(.L_x_1295) ;  /* 0x0000004000007945 */ /* 0x000fe20003800000 */
[----:B------:R-:W-:Y:S01]  /*db00*/  LEA.HI.SX32 R5, R5, R122, 0x1b ;  /* 0x0000007a05057211 */ /* 0x000fe200078fdaff */
[----:B------:R-:W-:Y:S05]  /*db10*/  @!P4 BRA `(.L_x_1296) ;  /* 0x000000100000c947 */ /* 0x000fea0003800000 */
[----:B---3--:R3:W-:Y:S02]  /*db20*/  RED.E.ADD.F32.FTZ.RN.STRONG.GPU [R2.64+-0x400], R95 ;  /* 0xfffc005f0200798e */ /* 0x0087e4000c10e79e */
.L_x_1296:
[----:B------:R-:W-:Y:S05]  /*db30*/  BSYNC B0 ;  /* 0x0000000000007941 */ /* 0x000fea0003800000 */
.L_x_1295:
[----:B------:R-:W4:Y:S01]  /*db40*/  LDS R5, [R5.X4+0x5f00] ;  /* 0x005f000005057984 */ /* 0x000f220000004800 */
[----:B------:R-:W-:Y:S01]  /*db50*/  BSSY B0, `(.L_x_1297) ;  /* 0x0000003000007945 */ /* 0x000fe20003800000 */
[----:B------:R-:W-:Y:S05]  /*db60*/  @!P5 BRA `(.L_x_1298) ;  /* 0x000000100000d947 */ /* 0x000fea0003800000 */
[----:B----4-:R4:W-:Y:S02]  /*db70*/  RED.E.ADD.F32.FTZ.RN.STRONG.GPU [R2.64+-0x200], R5 ;  /* 0xfffe00050200798e */ /* 0x0109e4000c10e79e */
.L_x_1298:
[----:B------:R-:W-:Y:S05]  /*db80*/  BSYNC B0 ;  /* 0x0000000000007941 */ /* 0x000fea0003800000 */
.L_x_1297:
[----:B0--34-:R-:W0:Y:S01]  /*db90*/  SHFL.DOWN PT, R2, R32, 0x1, 0x1f ;  /* 0x08201f0020027f89 */ /* 0x019e2200000e0000 */
[----:B------:R-:W-:Y:S01]  /*dba0*/  ISETP.GT.AND P0, PT, R121, 0x1e, PT ;  /* 0x0000001e7900780c */ /* 0x000fe20003f04270 */
[----:B------:R-:W-:Y:S01]  /*dbb0*/  FFMA.FTZ R186, R186, R51, R57 ;  /* 0x00000033baba7223 */ /* 0x000fe20000010039 */
[----:B------:R-:W-:Y:S01]  /*dbc0*/  MOV R5, R32 ;  /* 0x0000002000057202 */ /* 0x000fe20000000f00 */
[----:B------:R-:W3:Y:S01]  /*dbd0*/  SHFL.DOWN PT, R95, R25, 0x1, 0x1f ;  /* 0x08201f00195f7f89 */ /* 0x000ee200000e0000 */
[----:B-1----:R-:W-:Y:S01]  /*dbe0*/  MOV R6, R25 ;  /* 0x0000001900067202 */ /* 0x002fe20000000f00 */
[----:B------:R-:W-:Y:S01]  /*dbf0*/  FFMA.FTZ R222, R9, R106, R222 ;  /* 0x0000006a09de7223 */ /* 0x000fe200000100de */
[----:B------:R-:W-:Y:S01]  /*dc00*/  MOV R7, R189 ;  /* 0x000000bd00077202 */ /* 0x000fe20000000f00 */
[----:B------:R-:W1:Y:S01]  /*dc10*/  SHFL.DOWN PT, R138, R189, 0x1, 0x1f ;  /* 0x08201f00bd8a7f89 */ /* 0x000e6200000e0000 */
[----:B------:R-:W-:Y:S01]  /*dc20*/  MOV R4, R0 ;  /* 0x0000000000047202 */ /* 0x000fe20000000f00 */
[----:B------:R-:W-:Y:S01]  /*dc30*/  FFMA.FTZ R9, R19, R9, R186 ;  /* 0x0000000913097223 */ /* 0x000fe200000100ba */
[----:B------:R-:W-:Y:S01]  /*dc40*/  ISETP.NE.AND P1, PT, R121, RZ, PT ;  /* 0x000000ff7900720c */ /* 0x000fe20003f25270 */
[----:B------:R-:W4:Y:S01]  /*dc50*/  SHFL.DOWN PT, R3, R0, 0x1, 0x1f ;  /* 0x08201f0000037f89 */ /* 0x000f2200000e0000 */
        /* <DEDUP_REMOVED lines=9> */
[----:B---3--:R-:W-:Y:S01]  /*dcf0*/  @!P0 FADD.FTZ R6, R6, R95 ;  /* 0x0000005f06068221 */ /* 0x008fe20000010000 */
[----:B------:R-:W0:Y:S01]  /*dd00*/  SHFL.DOWN PT, R2, R5, 0x2, 0x1f ;  /* 0x08401f0005027f89 */ /* 0x000e2200000e0000 */
[----:B------:R-:W-:-:S02]  /*dd10*/  FMUL.FTZ R53, R53, R12 ;  /* 0x0000000c35357220 */ /* 0x000fc40000410000 */
[----:B-1----:R-:W-:Y:S01]  /*dd20*/  @!P0 FADD.FTZ R7, R7, R138 ;  /* 0x0000008a07078221 */ /* 0x002fe20000010000 */
[----:B------:R-:W1:Y:S01]  /*dd30*/  SHFL.DOWN PT, R25, R6, 0x2, 0x1f ;  /* 0x08401f0006197f89 */ /* 0x000e6200000e0000 */
[----:B------:R-:W-:Y:S02]  /*dd40*/  FMUL.FTZ R128, R73, R128 ;  /* 0x0000008049807220 */ /* 0x000fe40000410000 */
[----:B----4-:R-:W-:Y:S01]  /*dd50*/  @!P0 FADD.FTZ R4, R4, R3 ;  /* 0x0000000304048221 */ /* 0x010fe20000010000 */
[----:B------:R-:W3:Y:S01]  /*dd60*/  SHFL.DOWN PT, R0, R7, 0x2, 0x1f ;  /* 0x08401f0007007f89 */ /* 0x000ee200000e0000 */
[----:B------:R-:W-:Y:S01]  /*dd70*/  ISETP.GT.AND P0, PT, R121, 0x1d, PT ;  /* 0x0000001d7900780c */ /* 0x000fe20003f04270 */
[----:B------:R-:W-:Y:S02]  /*dd80*/  FMUL.FTZ R28, R28, R33 ;  /* 0x000000211c1c7220 */ /* 0x000fe40000410000 */
[----:B------:R-:W4:Y:S01]  /*dd90*/  SHFL.DOWN PT, R3, R4, 0x2, 0x1f ;  /* 0x08401f0004037f89 */ /* 0x000f2200000e0000 */
        /* <DEDUP_REMOVED lines=8> */
[----:B-1----:R-:W-:Y:S02]  /*de20*/  @!P0 FADD.FTZ R6, R6, R25 ;  /* 0x0000001906068221 */ /* 0x002fe40000010000 */
[----:B------:R-:W-:Y:S02]  /*de30*/  FMUL.FTZ R48, R61, R48 ;  /* 0x000000303d307220 */ /* 0x000fe40000410000 */
[----:B---3--:R-:W-:Y:S01]  /*de40*/  @!P0 FADD.FTZ R7, R7, R0 ;  /* 0x0000000007078221 */ /* 0x008fe20000010000 */
[----:B------:R-:W0:Y:S01]  /*de50*/  SHFL.DOWN PT, R25, R6, 0x4, 0x1f ;  /* 0x08801f0006197f89 */ /* 0x000e2200000e0000 */
[----:B------:R-:W-:Y:S02]  /*de60*/  FFMA.FTZ R24, R24, R130, R23 ;  /* 0x0000008218187223 */ /* 0x000fe40000010017 */
[----:B----4-:R-:W-:Y:S01]  /*de70*/  @!P0 FADD.FTZ R4, R4, R3 ;  /* 0x0000000304048221 */ /* 0x010fe20000010000 */
[----:B------:R-:W1:Y:S01]  /*de80*/  SHFL.DOWN PT, R0, R5, 0x4, 0x1f ;  /* 0x08801f0005007f89 */ /* 0x000e6200000e0000 */
[----:B------:R-:W-:Y:S01]  /*de90*/  ISETP.GT.AND P0, PT, R121, 0x1b, PT ;  /* 0x0000001b7900780c */ /* 0x000fe20003f04270 */
[----:B------:R-:W-:-:S02]  /*dea0*/  FFMA.FTZ R30, R30, R132, R29 ;  /* 0x000000841e1e7223 */ /* 0x000fc4000001001d */
[----:B------:R-:W3:Y:S01]  /*deb0*/  SHFL.DOWN PT, R2, R7, 0x4, 0x1f ;  /* 0x08801f0007027f89 */ /* 0x000ee200000e0000 */
[----:B------:R-:W-:Y:S02]  /*dec0*/  FFMA.FTZ R37, R38, R133, R37 ;  /* 0x0000008526257223 */ /* 0x000fe40000010025 */
[----:B------:R-:W-:Y:S01]  /*ded0*/  FFMA.FTZ R44, R44, R134, R43 ;  /* 0x000000862c2c7223 */ /* 0x000fe2000001002b */
[----:B------:R-:W4:Y:S01]  /*dee0*/  SHFL.DOWN PT, R3, R4, 0x4, 0x1f ;  /* 0x08801f0004037f89 */ /* 0x000f2200000e0000 */
[----:B------:R-:W-:Y:S02]  /*def0*/  FFMA.FTZ R49, R50, R135, R49 ;  /* 0x0000008732317223 */ /* 0x000fe40000010031 */
[----:B------:R-:W-:Y:S02]  /*df00*/  FFMA.FTZ R54, R54, R136, R53 ;  /* 0x0000008836367223 */ /* 0x000fe40000010035 */
[----:B------:R-:W-:Y:S02]  /*df10*/  FFMA.FTZ R26, R182, R47, R26 ;  /* 0x0000002fb61a7223 */ /* 0x000fe4000001001a */
[----:B------:R-:W-:-:S02]  /*df20*/  FFMA.FTZ R16, R178, R45, R16 ;  /* 0x0000002db2107223 */ /* 0x000fc40000010010 */
[----:B------:R-:W-:Y:S02]  /*df30*/  FFMA.FTZ R81, R176, R81, R128 ;  /* 0x00000051b0517223 */ /* 0x000fe40000010080 */
[----:B------:R-:W-:Y:S02]  /*df40*/  FFMA.FTZ R27, R27, R131, R28 ;  /* 0x000000831b1b7223 */ /* 0x000fe4000001001c */
[----:B0-----:R-:W-:Y:S02]  /*df50*/  @!P0 FADD.FTZ R6, R6, R25 ;  /* 0x0000001906068221 */ /* 0x001fe40000010000 */
[----:B------:R-:W-:Y:S02]  /*df60*/  FFMA.FTZ R79, R174, R79, R126 ;  /* 0x0000004fae4f7223 */ /* 0x000fe4000001007e */
[----:B-1----:R-:W-:Y:S01]  /*df70*/  @!P0 FADD.FTZ R5, R5, R0 ;  /* 0x0000000005058221 */ /* 0x002fe20000010000 */
[----:B------:R-:W0:Y:S01]  /*df80*/  SHFL.DOWN PT, R9, R6, 0x8, 0x1f ;  /* 0x09001f0006097f89 */ /* 0x000e2200000e0000 */
[----:B------:R-:W-:-:S02]  /*df90*/  FFMA.FTZ R171, R171, R82, R124 ;  /* 0x00000052abab7223 */ /* 0x000fc4000001007c */
[----:B---3--:R-:W-:Y:S01]  /*dfa0*/  @!P0 FADD.FTZ R7, R7, R2 ;  /* 0x0000000207078221 */ /* 0x008fe20000010000 */
[----:B------:R-:W1:Y:S01]  /*dfb0*/  SHFL.DOWN PT, R0, R5, 0x8, 0x1f ;  /* 0x09001f0005007f89 */ /* 0x000e6200000e0000 */
[----:B------:R-:W-:Y:S02]  /*dfc0*/  FFMA.FTZ R80, R169, R80, R94 ;  /* 0x00000050a9507223 */ /* 0x000fe4000001005e */
[----:B----4-:R-:W-:Y:S01]  /*dfd0*/  @!P0 FADD.FTZ R4, R4, R3 ;  /* 0x0000000304048221 */ /* 0x010fe20000010000 */
[----:B------:R-:W3:Y:S01]  /*dfe0*/  SHFL.DOWN PT, R2, R7, 0x8, 0x1f ;  /* 0x09001f0007027f89 */ /* 0x000ee200000e0000 */
[----:B------:R-:W-:Y:S01]  /*dff0*/  ISETP.GT.AND P0, PT, R121, 0x17, PT ;  /* 0x000000177900780c */ /* 0x000fe20003f04270 */
[----:B------:R-:W-:Y:S02]  /*e000*/  FFMA.FTZ R167, R167, R58, R78 ;  /* 0x0000003aa7a77223 */ /* 0x000fe4000001004e */
[----:B------:R-:W4:Y:S01]  /*e010*/  SHFL.DOWN PT, R3, R4, 0x8, 0x1f ;  /* 0x09001f0004037f89 */ /* 0x000f2200000e0000 */
        /* <DEDUP_REMOVED lines=8> */
[----:B-1----:R-:W-:Y:S01]  /*e0a0*/  @!P0 FADD.FTZ R5, R5, R0 ;  /* 0x0000000005058221 */ /* 0x002fe20000010000 */
[----:B------:R-:W0:Y:S01]  /*e0b0*/  SHFL.DOWN PT, R9, R6, 0x10, 0x1f ;  /* 0x0a001f0006097f89 */ /* 0x000e2200000e0000 */
[----:B------:R-:W-:Y:S02]  /*e0c0*/  FFMA.FTZ R227, R24, R111, R227 ;  /* 0x0000006f18e37223 */ /* 0x000fe400000100e3 */
[----:B---3--:R-:W-:Y:S01]  /*e0d0*/  @!P0 FADD.FTZ R7, R7, R2 ;  /* 0x0000000207078221 */ /* 0x008fe20000010000 */
[----:B------:R-:W1:Y:S01]  /*e0e0*/  SHFL.DOWN PT, R0, R5, 0x10, 0x1f ;  /* 0x0a001f0005007f89 */ /* 0x000e6200000e0000 */
[----:B------:R-:W-:Y:S02]  /*e0f0*/  FFMA.FTZ R229, R30, R113, R229 ;  /* 0x000000711ee57223 */ /* 0x000fe400000100e5 */
[----:B----4-:R-:W-:Y:S01]  /*e100*/  @!P0 FADD.FTZ R4, R4, R3 ;  /* 0x0000000304048221 */ /* 0x010fe20000010000 */
[----:B------:R-:W3:Y:S01]  /*e110*/  SHFL.DOWN PT, R2, R7, 0x10, 0x1f ;  /* 0x0a001f0007027f89 */ /* 0x000ee200000e0000 */
[----:B------:R-:W-:Y:S01]  /*e120*/  ISETP.GT.AND P0, PT, R121, 0xf, PT ;  /* 0x0000000f7900780c */ /* 0x000fe20003f04270 */
[----:B------:R-:W-:-:S02]  /*e130*/  FFMA.FTZ R230, R37, R114, R230 ;  /* 0x0000007225e67223 */ /* 0x000fc400000100e6 */
[----:B------:R-:W4:Y:S01]  /*e140*/  SHFL.DOWN PT, R3, R4, 0x10, 0x1f ;  /* 0x0a001f0004037f89 */ /* 0x000f2200000e0000 */
        /* <DEDUP_REMOVED lines=8> */
[----:B-1----:R-:W-:Y:S02]  /*e1d0*/  @!P0 FADD.FTZ R5, R5, R0 ;  /* 0x0000000005058221 */ /* 0x002fe40000010000 */
[----:B------:R-:W-:Y:S02]  /*e1e0*/  FFMA.FTZ R14, R76, R14, R13 ;  /* 0x0000000e4c0e7223 */ /* 0x000fe4000001000d */
[----:B---3--:R-:W-:Y:S02]  /*e1f0*/  @!P0 FADD.FTZ R7, R7, R2 ;  /* 0x0000000207078221 */ /* 0x008fe40000010000 */
[----:B------:R-:W-:-:S02]  /*e200*/  FFMA.FTZ R15, R74, R15, R16 ;  /* 0x0000000f4a0f7223 */ /* 0x000fc40000010010 */
[----:B----4-:R-:W-:Y:S02]  /*e210*/  @!P0 FADD.FTZ R4, R4, R3 ;  /* 0x0000000304048221 */ /* 0x010fe40000010000 */
        /* <DEDUP_REMOVED lines=17> */
[----:B------:R-:W-:-:S02]  /*e330*/  FADD.FTZ R165, R14, R165 ;  /* 0x000000a50ea57221 */ /* 0x000fc40000010000 */
        /* <DEDUP_REMOVED lines=19> */
[----:B------:R-:W3:-:S12]  /*e470*/  LDS.128 R16, [0x6340] ;  /* 0x00634000ff107984 */ /* 0x000ed80000000c00 */
[----:B------:R-:W4:Y:S04]  /*e480*/  @P0 LDS.64 R20, [UR20+0xa380] ;  /* 0x00a38014ff140984 */ /* 0x000f280008000a00 */
[----:B------:R-:W5:Y:S01]  /*e490*/  @P0 LDS.64 R22, [UR20+0x9b80] ;  /* 0x009b8014ff160984 */ /* 0x000f620008000a00 */
        /* <DEDUP_REMOVED lines=8> */
[----:B---3--:R-:W-:Y:S02]  /*e520*/  FADD.FTZ R6, R5, R18 ;  /* 0x0000001205067221 */ /* 0x008fe40000010000 */
[----:B------:R-:W-:-:S02]  /*e530*/  FADD.FTZ R7, R2, R19 ;  /* 0x0000001302077221 */ /* 0x000fc40000010000 */
[----:B------:R-:W-:Y:S02]  /*e540*/  FADD.FTZ R5, R0, R17 ;  /* 0x0000001100057221 */ /* 0x000fe40000010000 */
[----:B------:R-:W-:Y:S02]  /*e550*/  FADD.FTZ R4, R3, R16 ;  /* 0x0000001003047221 */ /* 0x000fe40000010000 */
[----:B----4-:R-:W-:Y:S02]  /*e560*/  @P0 FADD.FTZ R7, R7, R21 ;  /* 0x0000001507070221 */ /* 0x010fe40000010000 */
[----:B------:R-:W-:Y:S02]  /*e570*/  @P0 FADD.FTZ R6, R6, R20 ;  /* 0x0000001406060221 */ /* 0x000fe40000010000 */
[----:B-----5:R-:W-:Y:S02]  /*e580*/  @P0 FADD.FTZ R5, R5, R23 ;  /* 0x0000001705050221 */ /* 0x020fe40000010000 */
[----:B------:R-:W-:Y:S01]  /*e590*/  @P0 FADD.FTZ R4, R4, R22 ;  /* 0x0000001604040221 */ /* 0x000fe20000010000 */
[----:B------:R0:W-:Y:S04]  /*e5a0*/  STS.64 [UR20+0xa380], R6 ;  /* 0x00a38006ff007988 */ /* 0x0001e80008000a14 */
[----:B------:R0:W-:Y:S02]  /*e5b0*/  STS.64 [UR20+0x9b80], R4 ;  /* 0x009b8004ff007988 */ /* 0x0001e40008000a14 */
.L_x_1300:
[----:B0-----:R-:W-:Y:S05]  /*e5c0*/  BSYNC B0 ;  /* 0x0000000000007941 */ /* 0x001fea0003800000 */
.L_x_1299:
[----:B------:R-:W-:Y:S02]  /*e5d0*/  UIADD3 UR7, UR7, 0x1, URZ ;  /* 0x0000000107077890 */ /* 0x000fe4000fffe03f */
[----:B------:R-:W-:-:S02]  /*e5e0*/  ULDC UR20, c[0x0][0x16c] ;  /* 0x00005b0000147ab9 */ /* 0x000fc40000000800 */
[----:B------:R-:W-:Y:S02]  /*e5f0*/  UISETP.GE.AND UP0, UPT, UR7, UR20, UPT ;  /* 0x000000140700728c */ /* 0x000fe4000bf06270 */
[----:B------:R-:W-:-:S04]  /*e600*/  UIADD3 UR8, UP1, UR8, 0x1, URZ ;  /* 0x0000000108087890 */ /* 0x000fc8000ff3e03f */
[----:B------:R-:W-:Y:S01]  /*e610*/  PLOP3.LUT P0, PT, PT, PT, UP0, 0x80, 0x0 ;  /* 0x000000000000781c */ /* 0x000fe20003f0f008 */
[----:B------:R-:W-:-:S12]  /*e620*/  UIADD3.X UR9, URZ, UR9, URZ, UP1, !UPT ;  /* 0x000000093f097290 */ /* 0x000fd80008ffe43f */
[----:B--2---:R-:W-:Y:S01]  /*e630*/  @P0 CALL.REL.NOINC `(.L_x_1200) ;  /* 0x0000001000000944 */ /* 0x004fe20003c00000 */
[----:B------:R-:W-:Y:S05]  /*e640*/  BRA `(.L_x_1301) ;  /* 0xffff64c000007947 */ /* 0x000fea000383ffff */
.L_x_1200:
[----:B------:R-:W-:Y:S01]  /*e650*/  BAR.SYNC.DEFER_BLOCKING 0x0 ;  /* 0x0000000000007b1d */ /* 0x000fe20000010000 */
[C---:B------:R-:W-:Y:S02]  /*e660*/  LOP3.LUT R28, R120.reuse, 0x20, RZ, 0xfc, !PT ;  /* 0x00000020781c7812 */ /* 0x040fe400078efcff */
[-C--:B------:R-:W-:Y:S02]  /*e670*/  ISETP.GE.AND P2, PT, R120, R39.reuse, PT ;  /* 0x000000277800720c */ /* 0x080fe40003f46270 */
[----:B------:R-:W-:Y:S01]  /*e680*/  ISETP.GE.AND P1, PT, R28, R39, PT ;  /* 0x000000271c00720c */ /* 0x000fe20003f26270 */
[----:B------:R-:W2:Y:S01]  /*e690*/  LDL R52, [R1+0x8] ;  /* 0x0000080001347983 */ /* 0x000ea20000100800 */
[C---:B------:R-:W-:Y:S01]  /*e6a0*/  LOP3.LUT R26, R120.reuse, 0x40, RZ, 0xfc, !PT ;  /* 0x00000040781a7812 */ /* 0x040fe200078efcff */
[----:B------:R-:W-:Y:S01]  /*e6b0*/  ULDC.64 UR8, c[0x0][0x2d8] ;  /* 0x0000b60000087ab9 */ /* 0x000fe20000000a00 */
[----:B------:R-:W-:Y:S01]  /*e6c0*/  LOP3.LUT R0, R120, 0x60, RZ, 0xfc, !PT ;  /* 0x0000006078007812 */ /* 0x000fe200078efcff */
[----:B------:R-:W3:Y:S01]  /*e6d0*/  LDL R50, [R1+0x4] ;  /* 0x0000040001327983 */ /* 0x000ee20000100800 */
[----:B------:R-:W-:-:S02]  /*e6e0*/  PRMT R3, RZ, 0x7610, R3 ;  /* 0x00007610ff037816 */ /* 0x000fc40000000003 */
[C---:B------:R-:W-:Y:S01]  /*e6f0*/  LOP3.LUT R2, R120.reuse, 0x80, RZ, 0xfc, !PT ;  /* 0x0000008078027812 */ /* 0x040fe200078efcff */
[----:B------:R-:W4:Y:S01]  /*e700*/  LDL R48, [R1] ;  /* 0x0000000001307983 */ /* 0x000f220000100800 */
[----:B------:R-:W-:Y:S02]  /*e710*/  PRMT R5, RZ, 0x7610, R5 ;  /* 0x00007610ff057816 */ /* 0x000fe40000000005 */
[C---:B0-----:R-:W-:Y:S02]  /*e720*/  LOP3.LUT R4, R120.reuse, 0xa0, RZ, 0xfc, !PT ;  /* 0x000000a078047812 */ /* 0x041fe400078efcff */
[----:B------:R-:W-:Y:S02]  /*e730*/  LOP3.LUT R6, R120, 0xc0, RZ, 0xfc, !PT ;  /* 0x000000c078067812 */ /* 0x000fe400078efcff */
[-C--:B------:R-:W-:Y:S02]  /*e740*/  ISETP.GE.AND P0, PT, R26, R39.reuse, PT ;  /* 0x000000271a00720c */ /* 0x080fe40003f06270 */
[----:B------:R-:W-:Y:S01]  /*e750*/  LOP3.LUT R8, R120, 0xe0, RZ, 0xfc, !PT ;  /* 0x000000e078087812 */ /* 0x000fe200078efcff */
[----:B------:R-:W2:Y:S01]  /*e760*/  @!P2 LDG.E.U16 R3, [R92.64] ;  /* 0x0000001e5c03a981 */ /* 0x000ea2000c1e1500 */
[----:B------:R-:W-:-:S02]  /*e770*/  ISETP.GE.AND P4, PT, R0, R39, PT ;  /* 0x000000270000720c */ /* 0x000fc40003f86270 */
[----:B------:R-:W-:Y:S01]  /*e780*/  LOP3.LUT R10, R120, 0x100, RZ, 0xfc, !PT ;  /* 0x00000100780a7812 */ /* 0x000fe200078efcff */
[----:B------:R-:W3:Y:S01]  /*e790*/  @!P1 LDG.E.U16 R5, [R92.64+0x40] ;  /* 0x0000401e5c059981 */ /* 0x000ee2000c1e1500 */
        /* <DEDUP_REMOVED lines=9> */
[----:B------:R-:W4:Y:S01]  /*e830*/  @!P0 LDG.E.U16 R7, [R92.64+0x80] ;  /* 0x0000801e5c078981 */ /* 0x000f22000c1e1500 */
[C---:B------:R-:W-:Y:S02]  /*e840*/  LOP3.LUT R12, R120.reuse, 0x120, RZ, 0xfc, !PT ;  /* 0x00000120780c7812 */ /* 0x040fe400078efcff */
[----:B------:R-:W-:Y:S01]  /*e850*/  PRMT R32, RZ, 0x7610, R32 ;  /* 0x00007610ff207816 */ /* 0x000fe20000000020 */
[----:B------:R-:W5:Y:S01]  /*e860*/  @!P4 LDG.E.U16 R9, [R92.64+0xc0] ;  /* 0x0000c01e5c09c981 */ /* 0x000f62000c1e1500 */
[----:B------:R-:W-:-:S02]  /*e870*/  LOP3.LUT R14, R120, 0x140, RZ, 0xfc, !PT ;  /* 0x00000140780e7812 */ /* 0x000fc400078efcff */
[----:B------:R-:W-:Y:S01]  /*e880*/  PRMT R13, RZ, 0x7610, R13 ;  /* 0x00007610ff0d7816 */ /* 0x000fe2000000000d */
[----:B------:R-:W5:Y:S01]  /*e890*/  @!P6 LDG.E.U16 R30, [R92.64+0x100] ;  /* 0x0001001e5c1ee981 */ /* 0x000f62000c1e1500 */
[C---:B------:R-:W-:Y:S02]  /*e8a0*/  LOP3.LUT R16, R120.reuse, 0x160, RZ, 0xfc, !PT ;  /* 0x0000016078107812 */ /* 0x040fe400078efcff */
[----:B------:R-:W-:Y:S01]  /*e8b0*/  PRMT R34, RZ, 0x7610, R34 ;  /* 0x00007610ff227816 */ /* 0x000fe20000000022 */
[----:B------:R-:W5:Y:S01]  /*e8c0*/  @!P5 LDG.E.U16 R11, [R92.64+0x140] ;  /* 0x0001401e5c0bd981 */ /* 0x000f62000c1e1500 */
[C---:B------:R-:W-:Y:S02]  /*e8d0*/  LOP3.LUT R18, R120.reuse, 0x180, RZ, 0xfc, !PT ;  /* 0x0000018078127812 */ /* 0x040fe400078efcff */
[----:B------:R-:W-:Y:S01]  /*e8e0*/  LOP3.LUT R20, R120, 0x1a0, RZ, 0xfc, !PT ;  /* 0x000001a078147812 */ /* 0x000fe200078efcff */
[----:B------:R-:W5:Y:S01]  /*e8f0*/  @!P3 LDG.E.U16 R32, [R92.64+0x180] ;  /* 0x0001801e5c20b981 */ /* 0x000f62000c1e1500 */
[----:B------:R-:W-:-:S02]  /*e900*/  ISETP.GE.AND P0, PT, R12, R39, PT ;  /* 0x000000270c00720c */ /* 0x000fc40003f06270 */
[----:B------:R-:W-:Y:S01]  /*e910*/  LOP3.LUT R22, R120, 0x1c0, RZ, 0xfc, !PT ;  /* 0x000001c078167812 */ /* 0x000fe200078efcff */
[----:B------:R-:W5:Y:S01]  /*e920*/  @!P2 LDG.E.U16 R13, [R92.64+0x1c0] ;  /* 0x0001c01e5c0da981 */ /* 0x000f62000c1e1500 */
[-C--:B------:R-:W-:Y:S02]  /*e930*/  ISETP.GE.AND P4, PT, R14, R39.reuse, PT ;  /* 0x000000270e00720c */ /* 0x080fe40003f86270 */
[----:B------:R-:W-:Y:S01]  /*e940*/  LOP3.LUT R24, R120, 0x1e0, RZ, 0xfc, !PT ;  /* 0x000001e078187812 */ /* 0x000fe200078efcff */
[----:B------:R-:W5:Y:S01]  /*e950*/  @!P1 LDG.E.U16 R34, [R92.64+0x200] ;  /* 0x0002001e5c229981 */ /* 0x000f62000c1e1500 */
        /* <DEDUP_REMOVED lines=41> */
[----:B------:R-:W-:Y:S01]  /*ebf0*/  LDS.U16 R13, [R119+0x12] ;  /* 0x00001200770d7984 */ /* 0x000fe20000000400 */
[----:B0-----:R-:W-:-:S05]  /*ec00*/  PRMT R3, RZ, 0x5410, R3 ;  /* 0x00005410ff037816 */ /* 0x001fca0000000003 */
[----:B------:R-:W-:Y:S01]  /*ec10*/  FADD.FTZ R11, R3, UR5 ;  /* 0x00000005030b7e21 */ /* 0x000fe20008010000 */
[----:B-1----:R-:W-:Y:S01]  /*ec20*/  PRMT R5, RZ, 0x5410, R5 ;  /* 0x00005410ff057816 */ /* 0x002fe20000000005 */
[----:B------:R-:W-:Y:S03]  /*ec30*/  LDS.U16 R3, [R119+0x8] ;  /* 0x0000080077037984 */ /* 0x000fe60000000400 */
[----:B------:R-:W-:Y:S01]  /*ec40*/  FSETP.GTU.FTZ.AND P4, PT, R11, 20, PT ;  /* 0x41a000000b00780b */ /* 0x000fe20003f9c000 */
[----:B------:R-:W-:Y:S01]  /*ec50*/  FADD.FTZ R17, R5, UR5 ;  /* 0x0000000505117e21 */ /* 0x000fe20008010000 */
[----:B--2---:R-:W-:Y:S01]  /*ec60*/  PRMT R7, RZ, 0x5410, R7 ;  /* 0x00005410ff077816 */ /* 0x004fe20000000007 */
[----:B------:R-:W-:Y:S03]  /*ec70*/  LDS.U16 R5, [R119+0xa] ;  /* 0x00000a0077057984 */ /* 0x000fe60000000400 */
[----:B------:R-:W-:-:S07]  /*ec80*/  FSETP.GTU.FTZ.AND P5, PT, R17, 20, PT ;  /* 0x41a000001100780b */ /* 0x000fce0003fbc000 */
[----:B------:R-:W-:-:S04]  /*ec90*/  @!P4 FMUL.FTZ R11, R11, -1.4426950216293334961 ;  /* 0xbfb8aa3b0b0bc820 */ /* 0x000fc80000410000 */
[----:B------:R0:W-:Y:S01]  /*eca0*/  @!P4 MUFU.EX2 R15, R11 ;  /* 0x0000000b000fc308 */ /* 0x0001e20000000800 */
[----:B------:R-:W-:Y:S02]  /*ecb0*/  FADD.FTZ R19, R7, UR5 ;  /* 0x0000000507137e21 */ /* 0x000fe40008010000 */
[----:B------:R-:W-:Y:S01]  /*ecc0*/  @!P5 FMUL.FTZ R17, R17, -1.4426950216293334961 ;  /* 0xbfb8aa3b1111d820 */ /* 0x000fe20000410000 */
[----:B---3--:R-:W-:Y:S01]  /*ecd0*/  PRMT R9, RZ, 0x5410, R9 ;  /* 0x00005410ff097816 */ /* 0x008fe20000000009 */
[----:B------:R-:W-:Y:S04]  /*ece0*/  LDS.U16 R7, [R119+0xc] ;  /* 0x00000c0077077984 */ /* 0x000fe80000000400 */
[----:B0-----:R-:W0:Y:S01]  /*ecf0*/  LDS.U16 R11, [R119+0x10] ;  /* 0x00001000770b7984 */ /* 0x001e220000000400 */
[----:B------:R-:W-:Y:S01]  /*ed00*/  FSETP.GTU.FTZ.AND P0, PT, R19, 20, PT ;  /* 0x41a000001300780b */ /* 0x000fe20003f1c000 */
[----:B------:R-:W1:Y:S01]  /*ed10*/  @!P5 MUFU.EX2 R17, R17 ;  /* 0x000000110011d308 */ /* 0x000e620000000800 */
[----:B------:R-:W-:-:S02]  /*ed20*/  FADD.FTZ R21, R9, UR5 ;  /* 0x0000000509157e21 */ /* 0x000fc40008010000 */
[----:B------:R-:W2:Y:S09]  /*ed30*/  LDS.U16 R9, [R119+0xe] ;  /* 0x00000e0077097984 */ /* 0x000eb20000000400 */
[----:B------:R-:W-:Y:S02]  /*ed40*/  @!P0 FMUL.FTZ R19, R19, -1.4426950216293334961 ;  /* 0xbfb8aa3b13138820 */ /* 0x000fe40000410000 */
[----:B-1----:R-:W-:-:S04]  /*ed50*/  @!P5 FADD.FTZ R17, R17, 1 ;  /* 0x3f8000001111d421 */ /* 0x002fc80000010000 */
[----:B------:R-:W1:Y:S01]  /*ed60*/  @!P0 MUFU.EX2 R19, R19 ;  /* 0x0000001300138308 */ /* 0x000e620000000800 */
[----:B------:R-:W-:-:S07]  /*ed70*/  @!P4 FADD.FTZ R15, R15, 1 ;  /* 0x3f8000000f0fc421 */ /* 0x000fce0000010000 */
[----:B------:R-:W3:Y:S01]  /*ed80*/  @!P5 MUFU.RCP R30, R17 ;  /* 0x00000011001ed308 */ /* 0x000ee20000001000 */
[----:B-1----:R-:W-:Y:S01]  /*ed90*/  @!P0 FADD.FTZ R19, R19, 1 ;  /* 0x3f80000013138421 */ /* 0x002fe20000010000 */
[----:B0-----:R-:W-:-:S06]  /*eda0*/  PRMT R11, RZ, 0x5410, R11 ;  /* 0x00005410ff0b7816 */ /* 0x001fcc000000000b */
[----:B------:R-:W0:Y:S01]  /*edb0*/  @!P4 MUFU.RCP R15, R15 ;  /* 0x0000000f000fc308 */ /* 0x000e220000001000 */
[----:B------:R-:W-:Y:S02]  /*edc0*/  FADD.FTZ R11, R11, UR5 ;  /* 0x000000050b0b7e21 */ /* 0x000fe40008010000 */
[----:B---3--:R-:W-:-:S05]  /*edd0*/  @!P5 FMUL.FTZ R157, R157, R30 ;  /* 0x0000001e9d9dd220 */ /* 0x008fca0000410000 */
[----:B------:R-:W1:Y:S01]  /*ede0*/  @!P0 MUFU.RCP R19, R19 ;  /* 0x0000001300138308 */ /* 0x000e620000001000 */
[----:B------:R-:W-:Y:S02]  /*edf0*/  FSETP.GTU.FTZ.AND P5, PT, R11, 20, PT ;  /* 0x41a000000b00780b */ /* 0x000fe40003fbc000 */
[----:B------:R-:W-:Y:S02]  /*ee00*/  PRMT R3, RZ, 0x5410, R3 ;  /* 0x00005410ff037816 */ /* 0x000fe40000000003 */
[----:B------:R-:W-:Y:S02]  /*ee10*/  PRMT R5, RZ, 0x5410, R5 ;  /* 0x00005410ff057816 */ /* 0x000fe40000000005 */
[----:B------:R-:W-:Y:S01]  /*ee20*/  PRMT R7, RZ, 0x5410, R7 ;  /* 0x00005410ff077816 */ /* 0x000fe20000000007 */
[----:B------:R-:W-:Y:S01]  /*ee30*/  FADD.FTZ R3, R3, UR5 ;  /* 0x0000000503037e21 */ /* 0x000fe20008010000 */
[----:B--2---:R-:W-:Y:S01]  /*ee40*/  PRMT R9, RZ, 0x5410, R9 ;  /* 0x00005410ff097816 */ /* 0x004fe20000000009 */
[----:B------:R-:W-:Y:S01]  /*ee50*/  FADD.FTZ R5, R5, UR5 ;  /* 0x0000000505057e21 */ /* 0x000fe20008010000 */
[----:B------:R-:W-:Y:S01]  /*ee60*/  PRMT R13, RZ, 0x5410, R13 ;  /* 0x00005410ff0d7816 */ /* 0x000fe2000000000d */
[----:B------:R-:W-:Y:S01]  /*ee70*/  FADD.FTZ R7, R7, UR5 ;  /* 0x0000000507077e21 */ /* 0x000fe20008010000 */
[----:B------:R-:W-:Y:S01]  /*ee80*/  FSETP.GTU.FTZ.AND P2, PT, R3, 20, PT ;  /* 0x41a000000300780b */ /* 0x000fe20003f5c000 */
[----:B0-----:R-:W-:Y:S01]  /*ee90*/  @!P4 FMUL.FTZ R156, R156, R15 ;  /* 0x0000000f9c9cc220 */ /* 0x001fe20000410000 */
[----:B------:R-:W-:Y:S01]  /*eea0*/  FSETP.GTU.FTZ.AND P3, PT, R5, 20, PT ;  /* 0x41a000000500780b */ /* 0x000fe20003f7c000 */
[----:B------:R-:W-:Y:S01]  /*eeb0*/  FADD.FTZ R9, R9, UR5 ;  /* 0x0000000509097e21 */ /* 0x000fe20008010000 */
[----:B------:R-:W-:Y:S01]  /*eec0*/  FSETP.GTU.FTZ.AND P4, PT, R7, 20, PT ;  /* 0x41a000000700780b */ /* 0x000fe20003f9c000 */
[----:B------:R-:W-:-:S02]  /*eed0*/  FADD.FTZ R13, R13, UR5 ;  /* 0x000000050d0d7e21 */ /* 0x000fc40008010000 */
[----:B------:R-:W-:Y:S01]  /*eee0*/  @!P5 FMUL.FTZ R11, R11, -1.4426950216293334961 ;  /* 0xbfb8aa3b0b0bd820 */ /* 0x000fe20000410000 */
[----:B------:R-:W-:Y:S01]  /*eef0*/  FSETP.GTU.FTZ.AND P6, PT, R9, 20, PT ;  /* 0x41a000000900780b */ /* 0x000fe20003fdc000 */
[----:B-1----:R-:W-:Y:S01]  /*ef00*/  @!P0 FMUL.FTZ R158, R158, R19 ;  /* 0x000000139e9e8220 */ /* 0x002fe20000410000 */
[----:B------:R-:W-:-:S03]  /*ef10*/  FSETP.GTU.FTZ.AND P0, PT, R13, 20, PT ;  /* 0x41a000000d00780b */ /* 0x000fc60003f1c000 */
[----:B------:R-:W0:Y:S01]  /*ef20*/  @!P5 MUFU.EX2 R11, R11 ;  /* 0x0000000b000bd308 */ /* 0x000e220000000800 */
[----:B------:R-:W-:Y:S02]  /*ef30*/  @!P2 FMUL.FTZ R3, R3, -1.4426950216293334961 ;  /* 0xbfb8aa3b0303a820 */ /* 0x000fe40000410000 */
[----:B------:R-:W-:Y:S02]  /*ef40*/  @!P3 FMUL.FTZ R5, R5, -1.4426950216293334961 ;  /* 0xbfb8aa3b0505b820 */ /* 0x000fe40000410000 */
[----:B------:R-:W-:Y:S01]  /*ef50*/  @!P4 FMUL.FTZ R7, R7, -1.4426950216293334961 ;  /* 0xbfb8aa3b0707c820 */ /* 0x000fe20000410000 */
[----:B------:R-:W-:Y:S02]  /*ef60*/  FSETP.GTU.FTZ.AND P1, PT, R21, 20, PT ;  /* 0x41a000001500780b */ /* 0x000fe40003f3c000 */
[----:B------:R-:W-:Y:S01]  /*ef70*/  @!P6 FMUL.FTZ R9, R9, -1.4426950216293334961 ;  /* 0xbfb8aa3b0909e820 */ /* 0x000fe20000410000 */
[----:B------:R-:W1:Y:S01]  /*ef80*/  @!P2 MUFU.EX2 R3, R3 ;  /* 0x000000030003a308 */ /* 0x000e620000000800 */
[----:B------:R-:W-:-:S07]  /*ef90*/  @!P0 FMUL.FTZ R13, R13, -1.4426950216293334961 ;  /* 0xbfb8aa3b0d0d8820 */ /* 0x000fce0000410000 */
[----:B------:R-:W2:Y:S01]  /*efa0*/  @!P3 MUFU.EX2 R5, R5 ;  /* 0x000000050005b308 */ /* 0x000ea20000000800 */
[----:B0-----:R-:W-:-:S07]  /*efb0*/  @!P5 FADD.FTZ R11, R11, 1 ;  /* 0x3f8000000b0bd421 */ /* 0x001fce0000010000 */
[----:B------:R-:W0:Y:S01]  /*efc0*/  @!P4 MUFU.EX2 R7, R7 ;  /* 0x000000070007c308 */ /* 0x000e220000000800 */
[----:B------:R-:W-:Y:S01]  /*efd0*/  @!P1 FMUL.FTZ R21, R21, -1.4426950216293334961 ;  /* 0xbfb8aa3b15159820 */ /* 0x000fe20000410000 */
[----:B------:R-:W-:-:S06]  /*efe0*/  SHF.L.U32 R15, R122, 0x4, RZ ;  /* 0x000000047a0f7819 */ /* 0x000fcc00000006ff */
[----:B------:R-:W3:Y:S08]  /*eff0*/  @!P6 MUFU.EX2 R9, R9 ;  /* 0x000000090009e308 */ /* 0x000ef00000000800 */
[----:B------:R-:W4:Y:S01]  /*f000*/  @!P0 MUFU.EX2 R13, R13 ;  /* 0x0000000d000d8308 */ /* 0x000f220000000800 */
[----:B------:R-:W-:Y:S01]  /*f010*/  LOP3.LUT R30, R15, 0xfffffe00, RZ, 0xc0, !PT ;  /* 0xfffffe000f1e7812 */ /* 0x000fe200078ec0ff */
[----:B-1----:R-:W-:-:S06]  /*f020*/  @!P2 FADD.FTZ R3, R3, 1 ;  /* 0x3f8000000303a421 */ /* 0x002fcc0000010000 */
[----:B------:R-:W1:Y:S01]  /*f030*/  @!P5 MUFU.RCP R11, R11 ;  /* 0x0000000b000bd308 */ /* 0x000e620000001000 */
[----:B--2---:R-:W-:Y:S01]  /*f040*/  @!P3 FADD.FTZ R5, R5, 1 ;  /* 0x3f8000000505b421 */ /* 0x004fe20000010000 */
[----:B------:R-:W-:Y:S01]  /*f050*/  LEA R46, R121, R30, 0x4 ;  /* 0x0000001e792e7211 */ /* 0x000fe200078e20ff */
[----:B0-----:R-:W-:-:S05]  /*f060*/  @!P4 FADD.FTZ R7, R7, 1 ;  /* 0x3f8000000707c421 */ /* 0x001fca0000010000 */
[----:B------:R-:W0:Y:S01]  /*f070*/  @!P1 MUFU.EX2 R21, R21 ;  /* 0x0000001500159308 */ /* 0x000e220000000800 */
[----:B---3--:R-:W-:Y:S02]  /*f080*/  @!P6 FADD.FTZ R9, R9, 1 ;  /* 0x3f8000000909e421 */ /* 0x008fe40000010000 */
[----:B----4-:R-:W-:-:S05]  /*f090*/  @!P0 FADD.FTZ R13, R13, 1 ;  /* 0x3f8000000d0d8421 */ /* 0x010fca0000010000 */
[----:B------:R2:W3:Y:S01]  /*f0a0*/  @!P2 MUFU.RCP R37, R3 ;  /* 0x000000030025a308 */ /* 0x0004e20000001000 */
[----:B-1----:R-:W-:Y:S02]  /*f0b0*/  @!P5 FMUL.FTZ R164, R164, R11 ;  /* 0x0000000ba4a4d220 */ /* 0x002fe40000410000 */
[----:B------:R-:W-:Y:S05]  /*f0c0*/  LDS.U16 R11, [R119+0x1c] ;  /* 0x00001c00770b7984 */ /* 0x000fea0000000400 */
[----:B------:R1:W-:Y:S01]  /*f0d0*/  @!P3 MUFU.RCP R40, R5 ;  /* 0x000000050028b308 */ /* 0x0003e20000001000 */
[----:B--2---:R-:W-:-:S07]  /*f0e0*/  IADD3 R3, R46, 0x6, RZ ;  /* 0x000000062e037810 */ /* 0x004fce0007ffe0ff */
[----:B------:R2:W-:Y:S01]  /*f0f0*/  @!P4 MUFU.RCP R41, R7 ;  /* 0x000000070029c308 */ /* 0x0005e20000001000 */
[C---:B-1----:R-:W-:Y:S02]  /*f100*/  IADD3 R5, R46.reuse, 0x9, RZ ;  /* 0x000000092e057810 */ /* 0x042fe40007ffe0ff */
[----:B------:R-:W-:Y:S02]  /*f110*/  LEA.HI.SX32 R25, R3, R46, 0x1b ;  /* 0x0000002e03197211 */ /* 0x000fe400078fdaff */
[----:B--2---:R-:W-:-:S03]  /*f120*/  IADD3 R7, R46, 0xe, RZ ;  /* 0x0000000e2e077810 */ /* 0x004fc60007ffe0ff */
[----:B------:R1:W-:Y:S01]  /*f130*/  @!P6 MUFU.RCP R42, R9 ;  /* 0x00000009002ae308 */ /* 0x0003e20000001000 */
[-C--:B------:R-:W-:Y:S01]  /*f140*/  LEA.HI.SX32 R30, R5, R46.reuse, 0x1b ;  /* 0x0000002e051e7211 */ /* 0x080fe200078fdaff */
[----:B------:R-:W2:Y:S01]  /*f150*/  LDS.U16 R3, [R119+0x14] ;  /* 0x0000140077037984 */ /* 0x000ea20000000400 */
[----:B------:R-:W-:-:S03]  /*f160*/  LEA.HI.SX32 R35, R7, R46, 0x1b ;  /* 0x0000002e07237211 */ /* 0x000fc600078fdaff */
[----:B------:R-:W-:Y:S02]  /*f170*/  LDS.U16 R5, [R119+0x16] ;  /* 0x0000160077057984 */ /* 0x000fe40000000400 */
[----:B------:R4:W-:Y:S02]  /*f180*/  @!P0 MUFU.RCP R44, R13 ;  /* 0x0000000d002c8308 */ /* 0x0009e40000001000 */
[----:B------:R-:W5:Y:S04]  /*f190*/  LDS.U16 R7, [R119+0x18] ;  /* 0x0000180077077984 */ /* 0x000f680000000400 */
[----:B-1----:R-:W1:Y:S04]  /*f1a0*/  LDS.U16 R9, [R119+0x1a] ;  /* 0x00001a0077097984 */ /* 0x002e680000000400 */
[----:B----4-:R-:W4:Y:S01]  /*f1b0*/  LDS.U16 R13, [R119+0x1e] ;  /* 0x00001e00770d7984 */ /* 0x010f220000000400 */
[----:B0-----:R-:W-:-:S03]  /*f1c0*/  @!P1 FADD.FTZ R21, R21, 1 ;  /* 0x3f80000015159421 */ /* 0x001fc60000010000 */
[----:B------:R-:W-:Y:S01]  /*f1d0*/  BAR.SYNC.DEFER_BLOCKING 0x0 ;  /* 0x0000000000007b1d */ /* 0x000fe20000010000 */
[----:B------:R-:W-:-:S05]  /*f1e0*/  IADD3 R15, R46, 0x1, RZ ;  /* 0x000000012e0f7810 */ /* 0x000fca0007ffe0ff */
[----:B------:R0:W1:Y:S01]  /*f1f0*/  @!P1 MUFU.RCP R38, R21 ;  /* 0x0000001500269308 */ /* 0x0000620000001000 */
[C---:B------:R-:W-:Y:S02]  /*f200*/  IADD3 R17, R46.reuse, 0x2, RZ ;  /* 0x000000022e117810 */ /* 0x040fe40007ffe0ff */
[C---:B------:R-:W-:Y:S02]  /*f210*/  IADD3 R19, R46.reuse, 0x3, RZ ;  /* 0x000000032e137810 */ /* 0x040fe40007ffe0ff */
[C---:B------:R-:W-:Y:S02]  /*f220*/  IADD3 R36, R46.reuse, 0xf, RZ ;  /* 0x0000000f2e247810 */ /* 0x040fe40007ffe0ff */
[C---:B------:R-:W-:Y:S02]  /*f230*/  IADD3 R23, R46.reuse, 0x5, RZ ;  /* 0x000000052e177810 */ /* 0x040fe40007ffe0ff */
[----:B0-----:R-:W-:Y:S02]  /*f240*/  IADD3 R21, R46, 0x4, RZ ;  /* 0x000000042e157810 */ /* 0x001fe40007ffe0ff */
[----:B------:R-:W-:-:S02]  /*f250*/  LEA.HI.SX32 R15, R15, R46, 0x1b ;  /* 0x0000002e0f0f7211 */ /* 0x000fc400078fdaff */
[-C--:B------:R-:W-:Y:S02]  /*f260*/  LEA.HI.SX32 R17, R17, R46.reuse, 0x1b ;  /* 0x0000002e11117211 */ /* 0x080fe400078fdaff */
[C---:B------:R-:W-:Y:S02]  /*f270*/  IADD3 R27, R46.reuse, 0x7, RZ ;  /* 0x000000072e1b7810 */ /* 0x040fe40007ffe0ff */
[----:B------:R-:W-:Y:S02]  /*f280*/  LEA.HI.SX32 R19, R19, R46, 0x1b ;  /* 0x0000002e13137211 */ /* 0x000fe400078fdaff */
[----:B------:R-:W-:Y:S02]  /*f290*/  F2FP.BF16.PACK_AB R231, R231, R232 ;  /* 0x000000e8e7e7723e */ /* 0x000fe400000010ff */
[----:B------:R-:W-:Y:S02]  /*f2a0*/  IADD3 R29, R46, 0x8, RZ ;  /* 0x000000082e1d7810 */ /* 0x000fe40007ffe0ff */
[----:B------:R-:W-:-:S02]  /*f2b0*/  LEA.HI.SX32 R21, R21, R46, 0x1b ;  /* 0x0000002e15157211 */ /* 0x000fc400078fdaff */
[-C--:B------:R-:W-:Y:S01]  /*f2c0*/  LEA.HI.SX32 R43, R36, R46.reuse, 0x1b ;  /* 0x0000002e242b7211 */ /* 0x080fe200078fdaff */
[----:B---3--:R-:W-:Y:S01]  /*f2d0*/  @!P2 FMUL.FTZ R160, R160, R37 ;  /* 0x00000025a0a0a220 */ /* 0x008fe20000410000 */
[----:B------:R-:W-:Y:S02]  /*f2e0*/  LEA.HI.SX32 R23, R23, R46, 0x1b ;  /* 0x0000002e17177211 */ /* 0x000fe400078fdaff */
[----:B------:R-:W-:Y:S02]  /*f2f0*/  PRMT R36, R233, 0x7632, R36 ;  /* 0x00007632e9247816 */ /* 0x000fe40000000024 */
[----:B------:R-:W-:Y:S02]  /*f300*/  SHF.L.U32 R15, R15, 0x1, RZ ;  /* 0x000000010f0f7819 */ /* 0x000fe400000006ff */
[----:B------:R-:W-:Y:S02]  /*f310*/  F2FP.BF16.PACK_AB R229, R229, R230 ;  /* 0x000000e6e5e5723e */ /* 0x000fe400000010ff */
[----:B------:R-:W-:Y:S01]  /*f320*/  SHF.L.U32 R17, R17, 0x1, RZ ;  /* 0x0000000111117819 */ /* 0x000fe200000006ff */
[----:B-1----:R-:W-:Y:S01]  /*f330*/  @!P1 FMUL.FTZ R159, R159, R38 ;  /* 0x000000269f9f9220 */ /* 0x002fe20000410000 */
[----:B------:R-:W-:-:S02]  /*f340*/  LEA.HI.SX32 R27, R27, R46, 0x1b ;  /* 0x0000002e1b1b7211 */ /* 0x000fc400078fdaff */
[----:B------:R-:W-:Y:S02]  /*f350*/  F2FP.BF16.PACK_AB R227, R227, R228 ;  /* 0x000000e4e3e3723e */ /* 0x000fe400000010ff */
[----:B------:R-:W-:Y:S02]  /*f360*/  PRMT R37, R231, 0x7632, R37 ;  /* 0x00007632e7257816 */ /* 0x000fe40000000025 */
[----:B------:R-:W-:Y:S01]  /*f370*/  SHF.L.U32 R19, R19, 0x1, RZ ;  /* 0x0000000113137819 */ /* 0x000fe200000006ff */
[----:B------:R-:W-:Y:S01]  /*f380*/  STS.U16 [R119], R233 ;  /* 0x000000e977007388 */ /* 0x000fe20000000400 */
[C---:B------:R-:W-:Y:S02]  /*f390*/  IADD3 R31, R46.reuse, 0xa, RZ ;  /* 0x0000000a2e1f7810 */ /* 0x040fe40007ffe0ff */
[----:B------:R-:W-:Y:S02]  /*f3a0*/  LEA.HI.SX32 R29, R29, R46, 0x1b ;  /* 0x0000002e1d1d7211 */ /* 0x000fe400078fdaff */
[----:B------:R-:W-:Y:S01]  /*f3b0*/  SHF.L.U32 R21, R21, 0x1, RZ ;  /* 0x0000000115157819 */ /* 0x000fe200000006ff */
[----:B------:R-:W-:Y:S01]  /*f3c0*/  @!P3 FMUL.FTZ R161, R161, R40 ;  /* 0x00000028a1a1b220 */ /* 0x000fe20000410000 */
[----:B------:R-:W-:Y:S01]  /*f3d0*/  IADD3 R32, R46, 0xb, RZ ;  /* 0x0000000b2e207810 */ /* 0x000fe20007ffe0ff */
[----:B------:R0:W-:Y:S01]  /*f3e0*/  STS.U16 [R15+0x2], R36 ;  /* 0x000002240f007388 */ /* 0x0001e20000000400 */
[----:B------:R-:W-:-:S02]  /*f3f0*/  PRMT R38, R229, 0x7632, R38 ;  /* 0x00007632e5267816 */ /* 0x000fc40000000026 */
[----:B------:R-:W-:Y:S02]  /*f400*/  SHF.L.U32 R23, R23, 0x1, RZ ;  /* 0x0000000117177819 */ /* 0x000fe400000006ff */
[----:B------:R-:W-:Y:S01]  /*f410*/  F2FP.BF16.PACK_AB R225, R225, R226 ;  /* 0x000000e2e1e1723e */ /* 0x000fe200000010ff */
[----:B------:R-:W-:Y:S01]  /*f420*/  STS.U16 [R17+0x4], R231 ;  /* 0x000004e711007388 */ /* 0x000fe20000000400 */
[----:B------:R-:W-:Y:S02]  /*f430*/  IADD3 R33, R46, 0xc, RZ ;  /* 0x0000000c2e217810 */ /* 0x000fe40007ffe0ff */
[----:B------:R-:W-:Y:S01]  /*f440*/  SHF.L.U32 R25, R25, 0x1, RZ ;  /* 0x0000000119197819 */ /* 0x000fe200000006ff */
[----:B------:R-:W-:Y:S01]  /*f450*/  @!P4 FMUL.FTZ R162, R162, R41 ;  /* 0x00000029a2a2c220 */ /* 0x000fe20000410000 */
[----:B------:R-:W-:Y:S01]  /*f460*/  IADD3 R34, R46, 0xd, RZ ;  /* 0x0000000d2e227810 */ /* 0x000fe20007ffe0ff */
[----:B------:R1:W-:Y:S01]  /*f470*/  STS.U16 [R19+0x6], R37 ;  /* 0x0000062513007388 */ /* 0x0003e20000000400 */
[----:B------:R-:W-:-:S02]  /*f480*/  PRMT R40, R227, 0x7632, R40 ;  /* 0x00007632e3287816 */ /* 0x000fc40000000028 */
[----:B------:R-:W-:Y:S01]  /*f490*/  SHF.L.U32 R27, R27, 0x1, RZ ;  /* 0x000000011b1b7819 */ /* 0x000fe200000006ff */
[----:B------:R-:W-:Y:S01]  /*f4a0*/  STS.U16 [R21+0x8], R229 ;  /* 0x000008e515007388 */ /* 0x000fe20000000400 */
[-C--:B------:R-:W-:Y:S02]  /*f4b0*/  LEA.HI.SX32 R31, R31, R46.reuse, 0x1b ;  /* 0x0000002e1f1f7211 */ /* 0x080fe400078fdaff */
[----:B------:R-:W-:Y:S01]  /*f4c0*/  SHF.L.U32 R29, R29, 0x1, RZ ;  /* 0x000000011d1d7819 */ /* 0x000fe200000006ff */
[----:B------:R3:W-:Y:S01]  /*f4d0*/  STS.U16 [R23+0xa], R38 ;  /* 0x00000a2617007388 */ /* 0x0007e20000000400 */
[----:B------:R-:W-:Y:S02]  /*f4e0*/  LEA.HI.SX32 R32, R32, R46, 0x1b ;  /* 0x0000002e20207211 */ /* 0x000fe400078fdaff */
[----:B------:R-:W-:Y:S02]  /*f4f0*/  F2FP.BF16.PACK_AB R223, R223, R224 ;  /* 0x000000e0dfdf723e */ /* 0x000fe400000010ff */
[----:B------:R-:W-:-:S02]  /*f500*/  PRMT R41, R225, 0x7632, R41 ;  /* 0x00007632e1297816 */ /* 0x000fc40000000029 */
[----:B0-----:R-:W-:Y:S01]  /*f510*/  SHF.L.U32 R36, R30, 0x1, RZ ;  /* 0x000000011e247819 */ /* 0x001fe200000006ff */
[----:B------:R-:W-:Y:S01]  /*f520*/  @!P6 FMUL.FTZ R163, R163, R42 ;  /* 0x0000002aa3a3e220 */ /* 0x000fe20000410000 */
[-C--:B------:R-:W-:Y:S01]  /*f530*/  LEA.HI.SX32 R33, R33, R46.reuse, 0x1b ;  /* 0x0000002e21217211 */ /* 0x080fe200078fdaff */
[----:B------:R-:W-:Y:S01]  /*f540*/  STS.U16 [R25+0xc], R227 ;  /* 0x00000ce319007388 */ /* 0x000fe20000000400 */
[----:B------:R-:W-:Y:S02]  /*f550*/  LEA.HI.SX32 R34, R34, R46, 0x1b ;  /* 0x0000002e22227211 */ /* 0x000fe400078fdaff */
[----:B------:R-:W-:Y:S01]  /*f560*/  F2FP.BF16.PACK_AB R221, R221, R222 ;  /* 0x000000dedddd723e */ /* 0x000fe200000010ff */
[----:B------:R0:W-:Y:S01]  /*f570*/  STS.U16 [R27+0xe], R40 ;  /* 0x00000e281b007388 */ /* 0x0001e20000000400 */
[----:B-1----:R-:W-:Y:S02]  /*f580*/  SHF.L.U32 R37, R31, 0x1, RZ ;  /* 0x000000011f257819 */ /* 0x002fe400000006ff */
[----:B------:R-:W-:Y:S01]  /*f590*/  ISETP.NE.AND P6, PT, R122, RZ, PT ;  /* 0x000000ff7a00720c */ /* 0x000fe20003fc5270 */
[----:B------:R-:W-:Y:S01]  /*f5a0*/  STS.U16 [R29+0x10], R225 ;  /* 0x000010e11d007388 */ /* 0x000fe20000000400 */
[----:B------:R-:W-:-:S02]  /*f5b0*/  PRMT R30, R223, 0x7632, R30 ;  /* 0x00007632df1e7816 */ /* 0x000fc4000000001e */
[----:B---3--:R-:W-:Y:S01]  /*f5c0*/  SHF.L.U32 R38, R32, 0x1, RZ ;  /* 0x0000000120267819 */ /* 0x008fe200000006ff */
[----:B------:R1:W-:Y:S01]  /*f5d0*/  STS.U16 [R36+0x12], R41 ;  /* 0x0000122924007388 */ /* 0x0003e20000000400 */
[----:B------:R-:W-:Y:S02]  /*f5e0*/  F2FP.BF16.PACK_AB R219, R219, R220 ;  /* 0x000000dcdbdb723e */ /* 0x000fe400000010ff */
[----:B0-----:R-:W-:Y:S02]  /*f5f0*/  SHF.L.U32 R40, R33, 0x1, RZ ;  /* 0x0000000121287819 */ /* 0x001fe400000006ff */
[----:B------:R-:W-:Y:S01]  /*f600*/  PRMT R31, R221, 0x7632, R31 ;  /* 0x00007632dd1f7816 */ /* 0x000fe2000000001f */
[----:B------:R-:W-:Y:S01]  /*f610*/  STS.U16 [R37+0x14], R223 ;  /* 0x000014df25007388 */ /* 0x000fe20000000400 */
[----:B------:R-:W-:Y:S02]  /*f620*/  SHF.L.U32 R42, R35, 0x1, RZ ;  /* 0x00000001232a7819 */ /* 0x000fe400000006ff */
[----:B-1----:R-:W-:Y:S01]  /*f630*/  SHF.L.U32 R41, R34, 0x1, RZ ;  /* 0x0000000122297819 */ /* 0x002fe200000006ff */
[----:B------:R0:W-:Y:S01]  /*f640*/  STS.U16 [R38+0x16], R30 ;  /* 0x0000161e26007388 */ /* 0x0001e20000000400 */
[----:B------:R-:W-:-:S02]  /*f650*/  PRMT R33, R219, 0x7632, R33 ;  /* 0x00007632db217816 */ /* 0x000fc40000000021 */
[----:B------:R-:W-:Y:S01]  /*f660*/  SHF.L.U32 R43, R43, 0x1, RZ ;  /* 0x000000012b2b7819 */ /* 0x000fe200000006ff */
[----:B------:R-:W-:Y:S04]  /*f670*/  STS.U16 [R40+0x18], R221 ;  /* 0x000018dd28007388 */ /* 0x000fe80000000400 */
        /* <DEDUP_REMOVED lines=22> */
[----:B--2---:R-:W-:-:S02]  /*f7e0*/  PRMT R3, RZ, 0x5410, R3 ;  /* 0x00005410ff037816 */ /* 0x004fc40000000003 */
[----:B-----5:R-:W-:Y:S02]  /*f7f0*/  PRMT R7, RZ, 0x5410, R7 ;  /* 0x00005410ff077816 */ /* 0x020fe40000000007 */
[----:B------:R-:W-:Y:S02]  /*f800*/  PRMT R5, RZ, 0x5410, R5 ;  /* 0x00005410ff057816 */ /* 0x000fe40000000005 */
[----:B------:R-:W-:Y:S01]  /*f810*/  PRMT R9, RZ, 0x5410, R9 ;  /* 0x00005410ff097816 */ /* 0x000fe20000000009 */
[----:B------:R-:W-:Y:S02]  /*f820*/  FADD.FTZ R3, R3, UR5 ;  /* 0x0000000503037e21 */ /* 0x000fe40008010000 */
[----:B------:R-:W-:Y:S02]  /*f830*/  FADD.FTZ R7, R7, UR5 ;  /* 0x0000000507077e21 */ /* 0x000fe40008010000 */
[----:B------:R-:W-:Y:S02]  /*f840*/  FADD.FTZ R5, R5, UR5 ;  /* 0x0000000505057e21 */ /* 0x000fe40008010000 */
[----:B------:R-:W-:Y:S01]  /*f850*/  FADD.FTZ R9, R9, UR5 ;  /* 0x0000000509097e21 */ /* 0x000fe20008010000 */
[----:B------:R-:W-:Y:S01]  /*f860*/  FSETP.GTU.FTZ.AND P2, PT, R7, 20, PT ;  /* 0x41a000000700780b */ /* 0x000fe20003f5c000 */
[----:B------:R-:W-:Y:S01]  /*f870*/  @!P0 FMUL.FTZ R165, R165, R44 ;  /* 0x0000002ca5a58220 */ /* 0x000fe20000410000 */
[----:B------:R-:W-:-:S02]  /*f880*/  FSETP.GTU.FTZ.AND P0, PT, R3, 20, PT ;  /* 0x41a000000300780b */ /* 0x000fc40003f1c000 */
[----:B------:R-:W-:Y:S01]  /*f890*/  FSETP.GTU.FTZ.AND P1, PT, R5, 20, PT ;  /* 0x41a000000500780b */ /* 0x000fe20003f3c000 */
[----:B------:R-:W2:Y:S01]  /*f8a0*/  LDS R77, [0x1080] ;  /* 0x00108000ff4d7984 */ /* 0x000ea20000000800 */
[----:B------:R-:W-:Y:S02]  /*f8b0*/  FSETP.GTU.FTZ.AND P3, PT, R9, 20, PT ;  /* 0x41a000000900780b */ /* 0x000fe40003f7c000 */
[----:B------:R-:W-:-:S05]  /*f8c0*/  PRMT R11, RZ, 0x5410, R11 ;  /* 0x00005410ff0b7816 */ /* 0x000fca000000000b */
[----:B------:R-:W-:Y:S01]  /*f8d0*/  @!P2 FMUL.FTZ R7, R7, -1.4426950216293334961 ;  /* 0xbfb8aa3b0707a820 */ /* 0x000fe20000410000 */
[----:B----4-:R-:W-:Y:S01]  /*f8e0*/  PRMT R13, RZ, 0x5410, R13 ;  /* 0x00005410ff0d7816 */ /* 0x010fe2000000000d */
[----:B------:R-:W-:Y:S02]  /*f8f0*/  @!P0 FMUL.FTZ R3, R3, -1.4426950216293334961 ;  /* 0xbfb8aa3b03038820 */ /* 0x000fe40000410000 */
[----:B------:R-:W-:Y:S01]  /*f900*/  @!P1 FMUL.FTZ R5, R5, -1.4426950216293334961 ;  /* 0xbfb8aa3b05059820 */ /* 0x000fe20000410000 */
[----:B------:R-:W-:Y:S01]  /*f910*/  SHF.R.S32.HI R79, RZ, 0x1f, R120 ;  /* 0x0000001fff4f7819 */ /* 0x000fe20000011478 */
[----:B------:R-:W-:Y:S01]  /*f920*/  FADD.FTZ R11, R11, UR5 ;  /* 0x000000050b0b7e21 */ /* 0x000fe20008010000 */
[----:B0-----:R-:W-:Y:S01]  /*f930*/  IADD3 R30, P4, R120, UR38, RZ ;  /* 0x00000026781e7c10 */ /* 0x001fe2000ff9e0ff */
[----:B------:R-:W-:Y:S02]  /*f940*/  FADD.FTZ R13, R13, UR5 ;  /* 0x000000050d0d7e21 */ /* 0x000fe40008010000 */
[----:B------:R-:W-:Y:S01]  /*f950*/  @!P3 FMUL.FTZ R9, R9, -1.4426950216293334961 ;  /* 0xbfb8aa3b0909b820 */ /* 0x000fe20000410000 */
[----:B------:R-:W-:Y:S01]  /*f960*/  MOV R32, UR38 ;  /* 0x0000002600207c02 */ /* 0x000fe20008000f00 */
[----:B------:R-:W0:Y:S01]  /*f970*/  @!P0 MUFU.EX2 R3, R3 ;  /* 0x0000000300038308 */ /* 0x000e220000000800 */
[----:B------:R-:W-:Y:S01]  /*f980*/  FSETP.GTU.FTZ.AND P5, PT, R13, 20, PT ;  /* 0x41a000000d00780b */ /* 0x000fe20003fbc000 */
[----:B------:R-:W-:Y:S01]  /*f990*/  UIMAD UR7, UR36, UR8, URZ ;  /* 0x00000008240772a4 */ /* 0x000fe2000f8e023f */
[----:B-1----:R-:W-:Y:S01]  /*f9a0*/  LEA.HI.X.SX32 R31, R32, R79, 0x1, P4 ;  /* 0x0000004f201f7211 */ /* 0x002fe200020f0eff */
[----:B------:R-:W-:Y:S01]  /*f9b0*/  ULDC.64 UR38, c[0x0][0x2f8] ;  /* 0x0000be0000267ab9 */ /* 0x000fe20000000a00 */
[----:B------:R-:W-:-:S03]  /*f9c0*/  FSETP.GTU.FTZ.AND P4, PT, R11, 20, PT ;  /* 0x41a000000b00780b */ /* 0x000fc60003f9c000 */
[----:B------:R-:W1:Y:S08]  /*f9d0*/  @!P2 MUFU.EX2 R7, R7 ;  /* 0x000000070007a308 */ /* 0x000e700000000800 */
[----:B------:R-:W3:Y:S08]  /*f9e0*/  @!P1 MUFU.EX2 R5, R5 ;  /* 0x0000000500059308 */ /* 0x000ef00000000800 */
[----:B------:R-:W4:Y:S01]  /*f9f0*/  @!P3 MUFU.EX2 R9, R9 ;  /* 0x000000090009b308 */ /* 0x000f220000000800 */
[----:B------:R-:W-:-:S02]  /*fa00*/  @!P4 FMUL.FTZ R11, R11, -1.4426950216293334961 ;  /* 0xbfb8aa3b0b0bc820 */ /* 0x000fc40000410000 */
[----:B------:R-:W-:Y:S02]  /*fa10*/  @!P5 FMUL.FTZ R13, R13, -1.4426950216293334961 ;  /* 0xbfb8aa3b0d0dd820 */ /* 0x000fe40000410000 */
[----:B0-----:R-:W-:Y:S02]  /*fa20*/  @!P0 FADD.FTZ R3, R3, 1 ;  /* 0x3f80000003038421 */ /* 0x001fe40000010000 */
[----:B-1----:R-:W-:Y:S01]  /*fa30*/  @!P2 FADD.FTZ R7, R7, 1 ;  /* 0x3f8000000707a421 */ /* 0x002fe20000010000 */
[----:B--2---:R-:W-:Y:S01]  /*fa40*/  ISETP.GE.AND P6, PT, R120, R77, PT ;  /* 0x0000004d7800720c */ /* 0x004fe20003fc6270 */
[----:B---3--:R-:W-:Y:S01]  /*fa50*/  @!P1 FADD.FTZ R5, R5, 1 ;  /* 0x3f80000005059421 */ /* 0x008fe20000010000 */
[----:B------:R-:W0:Y:S01]  /*fa60*/  @!P4 MUFU.EX2 R11, R11 ;  /* 0x0000000b000bc308 */ /* 0x000e220000000800 */
[----:B----4-:R-:W-:-:S07]  /*fa70*/  @!P3 FADD.FTZ R9, R9, 1 ;  /* 0x3f8000000909b421 */ /* 0x010fce0000010000 */
[----:B------:R-:W1:Y:S01]  /*fa80*/  @!P5 MUFU.EX2 R13, R13 ;  /* 0x0000000d000dd308 */ /* 0x000e620000000800 */
[----:B------:R-:W-:Y:S02]  /*fa90*/  UIMAD UR22, UR35, UR9, UR7 ;  /* 0x00000009231672a4 */ /* 0x000fe4000f8e0207 */
[----:B------:R-:W-:-:S05]  /*faa0*/  UIMAD UR7, UR36, UR38, URZ ;  /* 0x00000026240772a4 */ /* 0x000fca000f8e023f */
[----:B------:R-:W2:Y:S01]  /*fab0*/  @!P0 MUFU.RCP R3, R3 ;  /* 0x0000000300038308 */ /* 0x000ea20000001000 */
[----:B------:R-:W-:-:S07]  /*fac0*/  UIMAD.WIDE.U32 UR20, UR35, UR8, URZ ;  /* 0x00000008231472a5 */ /* 0x000fce000f8e003f */
[----:B------:R3:W4:Y:S08]  /*fad0*/  @!P1 MUFU.RCP R44, R5 ;  /* 0x00000005002c9308 */ /* 0x0007300000001000 */
[----:B------:R-:W0:Y:S08]  /*fae0*/  @!P2 MUFU.RCP R7, R7 ;  /* 0x000000070007a308 */ /* 0x000e300000001000 */
[----:B------:R3:W0:Y:S01]  /*faf0*/  @!P3 MUFU.RCP R46, R9 ;  /* 0x00000009002eb308 */ /* 0x0006220000001000 */
[----:B------:R-:W-:Y:S01]  /*fb00*/  UIMAD UR34, UR35, UR39, UR7 ;  /* 0x00000027232272a4 */ /* 0x000fe2000f8e0207 */
[----:B------:R-:W-:Y:S01]  /*fb10*/  BSSY B0, `(.L_x_1302) ;  /* 0x0000010000007945 */ /* 0x000fe20003800000 */
[----:B------:R-:W-:-:S02]  /*fb20*/  UIMAD.WIDE.U32 UR8, UR35, UR38, URZ ;  /* 0x00000026230872a5 */ /* 0x000fc4000f8e003f */
[----:B------:R-:W-:Y:S01]  /*fb30*/  UIADD3 UR7, UR21, UR22, URZ ;  /* 0x0000001615077290 */ /* 0x000fe2000fffe03f */
[----:B------:R-:W-:Y:S06]  /*fb40*/  @P6 BRA `(.L_x_1303) ;  /* 0x000000c000006947 */ /* 0x000fec0003800000 */
[----:B-12-4-:R-:W-:Y:S01]  /*fb50*/  MOV R33, UR35 ;  /* 0x0000002300217c02 */ /* 0x016fe20008000f00 */
[----:B------:R-:W-:Y:S01]  /*fb60*/  ULDC.64 UR38, c[0x0][0x2e0] ;  /* 0x0000b80000267ab9 */ /* 0x000fe20000000a00 */
[----:B---3--:R-:W-:Y:S01]  /*fb70*/  MOV R5, UR16 ;  /* 0x0000001000057c02 */ /* 0x008fe20008000f00 */
        /* <DEDUP_REMOVED lines=9> */
.L_x_1303:
[----:B-12-4-:R-:W-:Y:S05]  /*fc10*/  BSYNC B0 ;  /* 0x0000000000007941 */ /* 0x016fea0003800000 */
.L_x_1302:
[----:B------:R-:W2:Y:S01]  /*fc20*/  LDL.LU R35, [R1+0xc] ;  /* 0x00000c0001237983 */ /* 0x000ea20000300800 */
[----:B------:R-:W-:Y:S01]  /*fc30*/  ULDC UR38, c[0x0][0x174] ;  /* 0x00005d0000267ab9 */ /* 0x000fe20000000800 */
[----:B0-----:R-:W-:Y:S01]  /*fc40*/  @!P4 FADD.FTZ R11, R11, 1 ;  /* 0x3f8000000b0bc421 */ /* 0x001fe20000010000 */
[----:B------:R-:W-:Y:S01]  /*fc50*/  UIADD3 UR38, UR6, -UR38, URZ ;  /* 0x8000002606267290 */ /* 0x000fe2000fffe03f */
[----:B------:R-:W-:Y:S01]  /*fc60*/  @!P5 FADD.FTZ R13, R13, 1 ;  /* 0x3f8000000d0dd421 */ /* 0x000fe20000010000 */
[----:B------:R-:W-:Y:S01]  /*fc70*/  ULDC.64 UR22, c[0x0][0x2e0] ;  /* 0x0000b80000167ab9 */ /* 0x000fe20000000a00 */
        /* <DEDUP_REMOVED lines=14> */
[-C--:B------:R-:W-:Y:S01]  /*fd60*/  ISETP.GE.AND P2, PT, R26, R77.reuse, PT ;  /* 0x0000004d1a00720c */ /* 0x080fe20003f46270 */
[----:B------:R-:W-:Y:S01]  /*fd70*/  @!P3 FMUL.FTZ R195, R195, R46 ;  /* 0x0000002ec3c3b220 */ /* 0x000fe20000410000 */
[-C--:B------:R-:W-:Y:S01]  /*fd80*/  ISETP.GE.AND P0, PT, R0, R77.reuse, PT ;  /* 0x0000004d0000720c */ /* 0x080fe20003f06270 */
[----:B------:R-:W-:Y:S01]  /*fd90*/  UIADD3.X UR20, UR23, UR7, UR21, UP0, !UPT ;  /* 0x0000000717147290 */ /* 0x000fe200087fe415 */
[----:B---3--:R-:W-:Y:S01]  /*fda0*/  MOV R5, UR38 ;  /* 0x0000002600057c02 */ /* 0x008fe20008000f00 */
        /* <DEDUP_REMOVED lines=12> */
[-C--:B------:R-:W-:Y:S02]  /*fe70*/  ISETP.GE.AND P2, PT, R10, R77.reuse, PT ;  /* 0x0000004d0a00720c */ /* 0x080fe40003f46270 */
[----:B------:R-:W-:Y:S01]  /*fe80*/  F2FP.BF16.PACK_AB R5, R165, R164 ;  /* 0x000000a4a505723e */ /* 0x000fe200000010ff */
[----:B------:R-:W-:Y:S01]  /*fe90*/  @!P0 STG.E.U16 [R32.64+-0xf40], R51 ;  /* 0xfff0c03320008986 */ /* 0x000fe2000c10151e */
[----:B------:R-:W-:-:S02]  /*fea0*/  ISETP.GE.AND P0, PT, R12, R77, PT ;  /* 0x0000004d0c00720c */ /* 0x000fc40003f06270 */
        /* <DEDUP_REMOVED lines=34> */
[----:B------:R-:W-:Y:S01]  /*100d0*/  F2FP.BF16.PACK_AB R3, R163, R162 ;  /* 0x000000a2a303723e */ /* 0x000fe200000010ff */
[----:B------:R-:W-:Y:S01]  /*100e0*/  FADD.FTZ R161, R34, R161 ;  /* 0x000000a122a17221 */ /* 0x000fe20000010000 */
[----:B------:R-:W-:Y:S02]  /*100f0*/  PRMT R13, R160, 0x7632, R13 ;  /* 0x00007632a00d7816 */ /* 0x000fe4000000000d */
[----:B------:R-:W-:Y:S01]  /*10100*/  PRMT R32, R3, 0x7610, R32 ;  /* 0x0000761003207816 */ /* 0x000fe20000000020 */
        /* <DEDUP_REMOVED lines=18> */
[----:B------:R-:W-:Y:S01]  /*10230*/  PRMT R17, R3, 0x7632, R17 ;  /* 0x0000763203117816 */ /* 0x000fe20000000011 */
[----:B------:R1:W-:Y:S01]  /*10240*/  STS.U16 [R25+0xc], R32 ;  /* 0x00000c2019007388 */ /* 0x0003e20000000400 */
[----:B0-----:R-:W-:Y:S01]  /*10250*/  PRMT R21, R5, 0x7610, R21 ;  /* 0x0000761005157816 */ /* 0x001fe20000000015 */
[----:B------:R-:W-:-:S02]  /*10260*/  FADD.FTZ R195, R194, R195 ;  /* 0x000000c3c2c37221 */ /* 0x000fc40000010000 */
[----:B------:R-:W-:Y:S01]  /*10270*/  STS.U16 [R27+0xe], R9 ;  /* 0x00000e091b007388 */ /* 0x000fe20000000400 */
[----:B--2---:R-:W-:Y:S01]  /*10280*/  PRMT R13, R3, 0x7610, R13 ;  /* 0x00007610030d7816 */ /* 0x004fe2000000000d */
[----:B------:R-:W-:Y:S02]  /*10290*/  FADD.FTZ R196, R195, R196 ;  /* 0x000000c4c3c47221 */ /* 0x000fe40000010000 */
[----:B------:R0:W-:Y:S01]  /*102a0*/  STS.U16 [R29+0x10], R15 ;  /* 0x0000100f1d007388 */ /* 0x0001e20000000400 */
[----:B------:R-:W-:Y:S01]  /*102b0*/  PRMT R23, R5, 0x7632, R23 ;  /* 0x0000763205177816 */ /* 0x000fe20000000017 */
[----:B-1----:R-:W-:Y:S02]  /*102c0*/  FADD.FTZ R25, R196, R197 ;  /* 0x000000c5c4197221 */ /* 0x002fe40000010000 */
[----:B------:R-:W-:Y:S04]  /*102d0*/  STS.U16 [R36+0x12], R33 ;  /* 0x0000122124007388 */ /* 0x000fe80000000400 */
[----:B------:R-:W-:Y:S01]  /*102e0*/  STS.U16 [R37+0x14], R7 ;  /* 0x0000140725007388 */ /* 0x000fe20000000400 */
[----:B0-----:R-:W-:-:S03]  /*102f0*/  IADD3 R29, P1, R120, -0x7e0, RZ ;  /* 0xfffff820781d7810 */ /* 0x001fc60007f3e0ff */
[----:B------:R-:W-:Y:S01]  /*10300*/  STS.U16 [R38+0x16], R19 ;  /* 0x0000161326007388 */ /* 0x000fe20000000400 */
[----:B------:R-:W-:-:S03]  /*10310*/  IADD3.X R34, R79, -0x1, RZ, P1, !PT ;  /* 0xffffffff4f227810 */ /* 0x000fc60000ffe4ff */
        /* <DEDUP_REMOVED lines=23> */
[----:B------:R-:W-:Y:S04]  /*10490*/  STL [R1+0xc], R25 ;  /* 0x00000c1901007387 */ /* 0x000fe80000100800 */
        /* <DEDUP_REMOVED lines=15> */
.L_x_1305:
[----:B------:R-:W-:Y:S05]  /*10590*/  BSYNC B0 ;  /* 0x0000000000007941 */ /* 0x000fea0003800000 */
.L_x_1304:
[----:B------:R-:W-:Y:S01]  /*105a0*/  ULDC.64 UR20, c[0x0][0x300] ;  /* 0x0000c00000147ab9 */ /* 0x000fe20000000a00 */
[C---:B------:R-:W-:Y:S01]  /*105b0*/  LEA R27, P0, R29.reuse, c[0x0][0x340], 0x1 ;  /* 0x0000d0001d1b7a11 */ /* 0x040fe200078008ff */
[----:B------:R-:W-:Y:S01]  /*105c0*/  UMOV UR9, UR7 ;  /* 0x0000000700097c82 */ /* 0x000fe20008000000 */
[-C--:B------:R-:W-:Y:S01]  /*105d0*/  ISETP.GE.AND P3, PT, R28, R23.reuse, PT ;  /* 0x000000171c00720c */ /* 0x080fe20003f66270 */
[----:B------:R-:W-:Y:S01]  /*105e0*/  UIMAD.WIDE.U32 UR8, UR16, UR20, UR8 ;  /* 0x00000014100872a5 */ /* 0x000fe2000f8e0008 */
[-C--:B------:R-:W-:Y:S01]  /*105f0*/  ISETP.GE.AND P4, PT, R26, R23.reuse, PT ;  /* 0x000000171a00720c */ /* 0x080fe20003f86270 */
[----:B------:R-:W-:Y:S01]  /*10600*/  UIMAD UR20, UR17, UR20, URZ ;  /* 0x00000014111472a4 */ /* 0x000fe2000f8e023f */
[----:B0-----:R-:W-:Y:S01]  /*10610*/  LEA.HI.X R3, R29, c[0x0][0x344], R34, 0x1, P0 ;  /* 0x0000d1001d037a11 */ /* 0x001fe200000f0c22 */
        /* <DEDUP_REMOVED lines=13> */
[----:B------:R-:W-:Y:S01]  /*106f0*/  MOV R25, UR8 ;  /* 0x0000000800197c02 */ /* 0x000fe20008000f00 */
        /* <DEDUP_REMOVED lines=34> */
.L_x_1167:
        /* <DEDUP_REMOVED lines=35> */
.L_x_1308:
[----:B-1----:R-:W-:Y:S05]  /*10b50*/  BSYNC B0 ;  /* 0x0000000000007941 */ /* 0x002fea0003800000 */
.L_x_1307:
        /* <DEDUP_REMOVED lines=34> */
.L_x_1310:
[----:B------:R-:W3:Y:S02]  /*10d80*/  S2R R11, SR_TID.X ;  /* 0x00000000000b7919 */ /* 0x000ee40000002100 */
.L_x_1311:
[----:B-1----:R-:W-:Y:S05]  /*10d90*/  BSYNC B0 ;  /* 0x0000000000007941 */ /* 0x002fea0003800000 */
.L_x_1309:
        /* <DEDUP_REMOVED lines=12> */
.L_x_1312:
        /* <DEDUP_REMOVED lines=32> */
.L_x_1205:
[----:B------:R-:W-:Y:S01]  /*11060*/  HFMA2.MMA R211, -RZ, RZ, 0, 5.9604644775390625e-08 ;  /* 0x00000001ffd37435 */ /* 0x000fe200000001ff */
[----:B------:R-:W-:-:S02]  /*11070*/  MOV R65, R68 ;  /* 0x0000004400417202 */ /* 0x000fc40000000f00 */
[----:B------:R-:W-:Y:S02]  /*11080*/  MOV R214, RZ ;  /* 0x000000ff00d67202 */ /* 0x000fe40000000f00 */
[----:B------:R-:W-:Y:S02]  /*11090*/  MOV R213, 0xffffffff ;  /* 0xffffffff00d57802 */ /* 0x000fe40000000f00 */
[----:B------:R-:W-:Y:S02]  /*110a0*/  MOV R64, 0x110c0 ;  /* 0x000110c000407802 */ /* 0x000fe40000000f00 */
[----:B-1----:R-:W-:Y:S05]  /*110b0*/  CALL.REL.NOINC `($__internal_32_$__cuda_sm70_shflsync_up) ;  /* 0x00001e2000007944 */ /* 0x002fea0003c00000 */
[----:B-1----:R-:W-:Y:S01]  /*110c0*/  MOV R66, R211 ;  /* 0x000000d300427202 */ /* 0x002fe20000000f00 */
[----:B------:R-:W-:Y:S05]  /*110d0*/  BRA `(.L_x_1313) ;  /* 0xffff6f2000007947 */ /* 0x000fea000383ffff */
.L_x_1206:
[----:B------:R-:W-:Y:S01]  /*110e0*/  HFMA2.MMA R211, -RZ, RZ, 0, 5.9604644775390625e-08 ;  /* 0x00000001ffd37435 */ /* 0x000fe200000001ff */
[----:B------:R-:W-:Y:S02]  /*110f0*/  MOV R65, R69 ;  /* 0x0000004500417202 */ /* 0x000fe40000000f00 */
[----:B------:R-:W-:Y:S02]  /*11100*/  MOV R214, RZ ;  /* 0x000000ff00d67202 */ /* 0x000fe40000000f00 */
[----:B------:R-:W-:-:S02]  /*11110*/  MOV R213, 0xffffffff ;  /* 0xffffffff00d57802 */ /* 0x000fc40000000f00 */
[----:B------:R-:W-:Y:S02]  /*11120*/  MOV R64, 0x11140 ;  /* 0x0001114000407802 */ /* 0x000fe40000000f00 */
[----:B012---:R-:W-:Y:S05]  /*11130*/  CALL.REL.NOINC `($__internal_32_$__cuda_sm70_shflsync_up) ;  /* 0x00001da000007944 */ /* 0x007fea0003c00000 */
[----:B-1----:R-:W-:Y:S01]  /*11140*/  MOV R70, R211 ;  /* 0x000000d300467202 */ /* 0x002fe20000000f00 */
[----:B------:R-:W-:Y:S01]  /*11150*/  HFMA2.MMA R211, -RZ, RZ, 0, 5.9604644775390625e-08 ;  /* 0x00000001ffd37435 */ /* 0x000fe200000001ff */
[----:B------:R-:W-:Y:S02]  /*11160*/  MOV R65, R71 ;  /* 0x0000004700417202 */ /* 0x000fe40000000f00 */
[----:B------:R-:W-:Y:S02]  /*11170*/  MOV R214, RZ ;  /* 0x000000ff00d67202 */ /* 0x000fe40000000f00 */
[----:B------:R-:W-:Y:S02]  /*11180*/  MOV R213, 0xffffffff ;  /* 0xffffffff00d57802 */ /* 0x000fe40000000f00 */
[----:B------:R-:W-:Y:S02]  /*11190*/  MOV R64, 0x111b0 ;  /* 0x000111b000407802 */ /* 0x000fe40000000f00 */
[----:B------:R-:W-:Y:S05]  /*111a0*/  CALL.REL.NOINC `($__internal_32_$__cuda_sm70_shflsync_up) ;  /* 0x00001d3000007944 */ /* 0x000fea0003c00000 */
[----:B-1----:R-:W-:Y:S01]  /*111b0*/  MOV R210, R211 ;  /* 0x000000d300d27202 */ /* 0x002fe20000000f00 */
[----:B------:R-:W-:Y:S01]  /*111c0*/  HFMA2.MMA R211, -RZ, RZ, 0, 5.9604644775390625e-08 ;  /* 0x00000001ffd37435 */ /* 0x000fe200000001ff */
[----:B------:R-:W-:-:S02]  /*111d0*/  MOV R65, R67 ;  /* 0x0000004300417202 */ /* 0x000fc40000000f00 */
[----:B------:R-:W-:Y:S02]  /*111e0*/  MOV R214, RZ ;  /* 0x000000ff00d67202 */ /* 0x000fe40000000f00 */
[----:B------:R-:W-:Y:S02]  /*111f0*/  MOV R213, 0xffffffff ;  /* 0xffffffff00d57802 */ /* 0x000fe40000000f00 */
[----:B------:R-:W-:Y:S02]  /*11200*/  MOV R64, 0x11220 ;  /* 0x0001122000407802 */ /* 0x000fe40000000f00 */
[----:B------:R-:W-:Y:S05]  /*11210*/  CALL.REL.NOINC `($__internal_32_$__cuda_sm70_shflsync_up) ;  /* 0x00001cc000007944 */ /* 0x000fea0003c00000 */
[----:B------:R-:W-:Y:S01]  /*11220*/  FMUL.FTZ R213, R69, R66 ;  /* 0x0000004245d57220 */ /* 0x000fe20000410000 */
[----:B------:R-:W-:Y:S01]  /*11230*/  ISETP.GE.AND P0, PT, R121, 0x1, PT ;  /* 0x000000017900780c */ /* 0x000fe20003f06270 */
[CC--:B------:R-:W-:Y:S01]  /*11240*/  FMUL.FTZ R65, R69.reuse, R70.reuse ;  /* 0x0000004645417220 */ /* 0x0c0fe20000410000 */
[----:B------:R-:W-:Y:S01]  /*11250*/  MOV R214, RZ ;  /* 0x000000ff00d67202 */ /* 0x000fe20000000f00 */
[----:B------:R-:W-:Y:S02]  /*11260*/  FFMA.FTZ R64, R68, R70, R213 ;  /* 0x0000004644407223 */ /* 0x000fe400000100d5 */
[----:B-1----:R-:W-:-:S02]  /*11270*/  FMUL.FTZ R213, R69, R211 ;  /* 0x000000d345d57220 */ /* 0x002fc40000410000 */
[C---:B------:R-:W-:Y:S01]  /*11280*/  FMUL.FTZ R70, R69.reuse, R210 ;  /* 0x000000d245467220 */ /* 0x040fe20000410000 */
[----:B------:R-:W-:Y:S01]  /*11290*/  FSEL R69, R69, R64, !P0 ;  /* 0x0000004045457208 */ /* 0x000fe20004000000 */
[C---:B------:R-:W-:Y:S01]  /*112a0*/  FFMA.FTZ R65, R68.reuse, R66, -R65 ;  /* 0x0000004244417223 */ /* 0x040fe20000010841 */
[----:B------:R-:W-:Y:S01]  /*112b0*/  MOV R64, 0x11370 ;  /* 0x0001137000407802 */ /* 0x000fe20000000f00 */
[C---:B------:R-:W-:Y:S01]  /*112c0*/  FFMA.FTZ R66, R68.reuse, R210, -R213 ;  /* 0x000000d244427223 */ /* 0x040fe200000108d5 */
[----:B------:R-:W-:Y:S01]  /*112d0*/  MOV R213, 0xffffffff ;  /* 0xffffffff00d57802 */ /* 0x000fe20000000f00 */
[C---:B------:R-:W-:Y:S01]  /*112e0*/  FFMA.FTZ R70, R68.reuse, R211, R70 ;  /* 0x000000d344467223 */ /* 0x040fe20000010046 */
[----:B------:R-:W-:Y:S01]  /*112f0*/  FSEL R68, R68, R65, !P0 ;  /* 0x0000004144447208 */ /* 0x000fe20004000000 */
[----:B------:R-:W-:Y:S01]  /*11300*/  FADD.FTZ R66, R71, R66 ;  /* 0x0000004247427221 */ /* 0x000fe20000010000 */
[----:B------:R-:W-:Y:S01]  /*11310*/  HFMA2.MMA R211, -RZ, RZ, 0, 1.1920928955078125e-07 ;  /* 0x00000002ffd37435 */ /* 0x000fe200000001ff */
[----:B------:R-:W-:Y:S01]  /*11320*/  FADD.FTZ R70, R67, R70 ;  /* 0x0000004643467221 */ /* 0x000fe20000010000 */
[----:B------:R-:W-:-:S02]  /*11330*/  MOV R65, R68 ;  /* 0x0000004400417202 */ /* 0x000fc40000000f00 */
[----:B------:R-:W-:Y:S02]  /*11340*/  FSEL R71, R71, R66, !P0 ;  /* 0x0000004247477208 */ /* 0x000fe40004000000 */
[----:B------:R-:W-:Y:S02]  /*11350*/  FSEL R67, R67, R70, !P0 ;  /* 0x0000004643437208 */ /* 0x000fe40004000000 */
[----:B------:R-:W-:Y:S05]  /*11360*/  CALL.REL.NOINC `($__internal_32_$__cuda_sm70_shflsync_up) ;  /* 0x00001b7000007944 */ /* 0x000fea0003c00000 */
[----:B-1----:R-:W-:Y:S01]  /*11370*/  MOV R66, R211 ;  /* 0x000000d300427202 */ /* 0x002fe20000000f00 */
[----:B------:R-:W-:Y:S01]  /*11380*/  HFMA2.MMA R211, -RZ, RZ, 0, 1.1920928955078125e-07 ;  /* 0x00000002ffd37435 */ /* 0x000fe200000001ff */
[----:B------:R-:W-:Y:S02]  /*11390*/  MOV R65, R69 ;  /* 0x0000004500417202 */ /* 0x000fe40000000f00 */
[----:B------:R-:W-:Y:S02]  /*113a0*/  MOV R214, RZ ;  /* 0x000000ff00d67202 */ /* 0x000fe40000000f00 */
[----:B------:R-:W-:Y:S02]  /*113b0*/  MOV R213, 0xffffffff ;  /* 0xffffffff00d57802 */ /* 0x000fe40000000f00 */
[----:B------:R-:W-:-:S02]  /*113c0*/  MOV R64, 0x113e0 ;  /* 0x000113e000407802 */ /* 0x000fc40000000f00 */
[----:B------:R-:W-:Y:S05]  /*113d0*/  CALL.REL.NOINC `($__internal_32_$__cuda_sm70_shflsync_up) ;  /* 0x00001b0000007944 */ /* 0x000fea0003c00000 */
[----:B-1----:R-:W-:Y:S01]  /*113e0*/  MOV R70, R211 ;  /* 0x000000d300467202 */ /* 0x002fe20000000f00 */
[----:B------:R-:W-:Y:S01]  /*113f0*/  HFMA2.MMA R211, -RZ, RZ, 0, 1.1920928955078125e-07 ;  /* 0x00000002ffd37435 */ /* 0x000fe200000001ff */
[----:B------:R-:W-:-:S02]  /*11400*/  MOV R65, R71 ;  /* 0x0000004700417202 */ /* 0x000fc40000000f00 */
[----:B------:R-:W-:Y:S02]  /*11410*/  MOV R214, RZ ;  /* 0x000000ff00d67202 */ /* 0x000fe40000000f00 */
[----:B------:R-:W-:Y:S02]  /*11420*/  MOV R213, 0xffffffff ;  /* 0xffffffff00d57802 */ /* 0x000fe40000000f00 */
[----:B------:R-:W-:Y:S02]  /*11430*/  MOV R64, 0x11450 ;  /* 0x0001145000407802 */ /* 0x000fe40000000f00 */
[----:B------:R-:W-:Y:S05]  /*11440*/  CALL.REL.NOINC `($__internal_32_$__cuda_sm70_shflsync_up) ;  /* 0x00001a9000007944 */ /* 0x000fea0003c00000 */
[----:B-1----:R-:W-:Y:S01]  /*11450*/  MOV R210, R211 ;  /* 0x000000d300d27202 */ /* 0x002fe20000000f00 */
[----:B------:R-:W-:Y:S01]  /*11460*/  HFMA2.MMA R211, -RZ, RZ, 0, 1.1920928955078125e-07 ;  /* 0x00000002ffd37435 */ /* 0x000fe200000001ff */
[----:B------:R-:W-:Y:S02]  /*11470*/  MOV R65, R67 ;  /* 0x0000004300417202 */ /* 0x000fe40000000f00 */
[----:B------:R-:W-:Y:S02]  /*11480*/  MOV R214, RZ ;  /* 0x000000ff00d67202 */ /* 0x000fe40000000f00 */
[----:B------:R-:W-:-:S02]  /*11490*/  MOV R213, 0xffffffff ;  /* 0xffffffff00d57802 */ /* 0x000fc40000000f00 */
[----:B------:R-:W-:Y:S02]  /*114a0*/  MOV R64, 0x114c0 ;  /* 0x000114c000407802 */ /* 0x000fe40000000f00 */
[----:B------:R-:W-:Y:S05]  /*114b0*/  CALL.REL.NOINC `($__internal_32_$__cuda_sm70_shflsync_up) ;  /* 0x00001a2000007944 */ /* 0x000fea0003c00000 */
[----:B-1----:R-:W-:Y:S01]  /*114c0*/  FMUL.FTZ R65, R69, R211 ;  /* 0x000000d345417220 */ /* 0x002fe20000410000 */
[----:B------:R-:W-:Y:S02]  /*114d0*/  ISETP.GE.AND P0, PT, R121, 0x2, PT ;  /* 0x000000027900780c */ /* 0x000fe40003f06270 */
[----:B------:R-:W-:Y:S01]  /*114e0*/  MOV R214, RZ ;  /* 0x000000ff00d67202 */ /* 0x000fe20000000f00 */
[C---:B------:R-:W-:Y:S01]  /*114f0*/  FFMA.FTZ R64, R210.reuse, R68, -R65 ;  /* 0x00000044d2407223 */ /* 0x040fe20000010841 */
[----:B------:R-:W-:Y:S01]  /*11500*/  MOV R213, 0xffffffff ;  /* 0xffffffff00d57802 */ /* 0x000fe20000000f00 */
[----:B------:R-:W-:-:S04]  /*11510*/  FMUL.FTZ R65, R210, R69 ;  /* 0x00000045d2417220 */ /* 0x000fc80000410000 */
[----:B------:R-:W-:Y:S01]  /*11520*/  FFMA.FTZ R210, R68, R211, R65 ;  /* 0x000000d344d27223 */ /* 0x000fe20000010041 */
[----:B------:R-:W-:Y:S01]  /*11530*/  HFMA2.MMA R211, -RZ, RZ, 0, 2.384185791015625e-07 ;  /* 0x00000004ffd37435 */ /* 0x000fe200000001ff */
[-C--:B------:R-:W-:Y:S02]  /*11540*/  FMUL.FTZ R65, R66, R69.reuse ;  /* 0x0000004542417220 */ /* 0x080fe40000410000 */
[----:B------:R-:W-:Y:S01]  /*11550*/  @P0 FADD.FTZ R71, R71, R64 ;  /* 0x0000004047470221 */ /* 0x000fe20000010000 */
[----:B------:R-:W-:Y:S01]  /*11560*/  MOV R64, 0x115f0 ;  /* 0x000115f000407802 */ /* 0x000fe20000000f00 */
[C---:B------:R-:W-:Y:S02]  /*11570*/  FFMA.FTZ R212, R70.reuse, R68, R65 ;  /* 0x0000004446d47223 */ /* 0x040fe40000010041 */
[----:B------:R-:W-:Y:S01]  /*11580*/  FMUL.FTZ R65, R70, R69 ;  /* 0x0000004546417220 */ /* 0x000fe20000410000 */
[----:B------:R-:W-:Y:S01]  /*11590*/  MOV R70, R71 ;  /* 0x0000004700467202 */ /* 0x000fe20000000f00 */
[----:B------:R-:W-:Y:S01]  /*115a0*/  @P0 FADD.FTZ R67, R67, R210 ;  /* 0x000000d243430221 */ /* 0x000fe20000010000 */
[----:B------:R-:W-:Y:S01]  /*115b0*/  FSEL R69, R69, R212, !P0 ;  /* 0x000000d445457208 */ /* 0x000fe20004000000 */
[----:B------:R-:W-:-:S05]  /*115c0*/  @P0 FFMA.FTZ R68, R66, R68, -R65 ;  /* 0x0000004442440223 */ /* 0x000fca0000010841 */
[----:B------:R-:W-:Y:S02]  /*115d0*/  MOV R65, R68 ;  /* 0x0000004400417202 */ /* 0x000fe40000000f00 */
[----:B------:R-:W-:Y:S05]  /*115e0*/  CALL.REL.NOINC `($__internal_32_$__cuda_sm70_shflsync_up) ;  /* 0x000018f000007944 */ /* 0x000fea0003c00000 */
[----:B-1----:R-:W-:Y:S01]  /*115f0*/  MOV R66, R211 ;  /* 0x000000d300427202 */ /* 0x002fe20000000f00 */
[----:B------:R-:W-:Y:S01]  /*11600*/  HFMA2.MMA R211, -RZ, RZ, 0, 2.384185791015625e-07 ;  /* 0x00000004ffd37435 */ /* 0x000fe200000001ff */
[----:B------:R-:W-:Y:S02]  /*11610*/  MOV R65, R69 ;  /* 0x0000004500417202 */ /* 0x000fe40000000f00 */
[----:B------:R-:W-:Y:S02]  /*11620*/  MOV R214, RZ ;  /* 0x000000ff00d67202 */ /* 0x000fe40000000f00 */
[----:B------:R-:W-:Y:S02]  /*11630*/  MOV R213, 0xffffffff ;  /* 0xffffffff00d57802 */ /* 0x000fe40000000f00 */
[----:B------:R-:W-:Y:S02]  /*11640*/  MOV R64, 0x11660 ;  /* 0x0001166000407802 */ /* 0x000fe40000000f00 */
[----:B------:R-:W-:Y:S05]  /*11650*/  CALL.REL.NOINC `($__internal_32_$__cuda_sm70_shflsync_up) ;  /* 0x0000188000007944 */ /* 0x000fea0003c00000 */
[----:B-1----:R-:W-:Y:S01]  /*11660*/  MOV R71, R211 ;  /* 0x000000d300477202 */ /* 0x002fe20000000f00 */
[----:B------:R-:W-:Y:S01]  /*11670*/  HFMA2.MMA R211, -RZ, RZ, 0, 2.384185791015625e-07 ;  /* 0x00000004ffd37435 */ /* 0x000fe200000001ff */
[----:B------:R-:W-:-:S02]  /*11680*/  MOV R65, R70 ;  /* 0x0000004600417202 */ /* 0x000fc40000000f00 */
[----:B------:R-:W-:Y:S02]  /*11690*/  MOV R214, RZ ;  /* 0x000000ff00d67202 */ /* 0x000fe40000000f00 */
[----:B------:R-:W-:Y:S02]  /*116a0*/  MOV R213, 0xffffffff ;  /* 0xffffffff00d57802 */ /* 0x000fe40000000f00 */
[----:B------:R-:W-:Y:S02]  /*116b0*/  MOV R64, 0x116d0 ;  /* 0x000116d000407802 */ /* 0x000fe40000000f00 */
[----:B------:R-:W-:Y:S05]  /*116c0*/  CALL.REL.NOINC `($__internal_32_$__cuda_sm70_shflsync_up) ;  /* 0x0000181000007944 */ /* 0x000fea0003c00000 */
[----:B-1----:R-:W-:Y:S01]  /*116d0*/  MOV R210, R211 ;  /* 0x000000d300d27202 */ /* 0x002fe20000000f00 */
[----:B------:R-:W-:Y:S01]  /*116e0*/  HFMA2.MMA R211, -RZ, RZ, 0, 2.384185791015625e-07 ;  /* 0x00000004ffd37435 */ /* 0x000fe200000001ff */
[----:B------:R-:W-:Y:S02]  /*116f0*/  MOV R65, R67 ;  /* 0x0000004300417202 */ /* 0x000fe40000000f00 */
[----:B------:R-:W-:Y:S02]  /*11700*/  MOV R214, RZ ;  /* 0x000000ff00d67202 */ /* 0x000fe40000000f00 */
[----:B------:R-:W-:-:S02]  /*11710*/  MOV R213, 0xffffffff ;  /* 0xffffffff00d57802 */ /* 0x000fc40000000f00 */
[----:B------:R-:W-:Y:S02]  /*11720*/  MOV R64, 0x11740 ;  /* 0x0001174000407802 */ /* 0x000fe40000000f00 */
[----:B------:R-:W-:Y:S05]  /*11730*/  CALL.REL.NOINC `($__internal_32_$__cuda_sm70_shflsync_up) ;  /* 0x000017a000007944 */ /* 0x000fea0003c00000 */
[----:B-1----:R-:W-:Y:S01]  /*11740*/  FMUL.FTZ R65, R69, R211 ;  /* 0x000000d345417220 */ /* 0x002fe20000410000 */
[----:B------:R-:W-:Y:S01]  /*11750*/  ISETP.GE.AND P0, PT, R121, 0x4, PT ;  /* 0x000000047900780c */ /* 0x000fe20003f06270 */
[C---:B------:R-:W-:Y:S01]  /*11760*/  FMUL.FTZ R64, R210.reuse, R69 ;  /* 0x00000045d2407220 */ /* 0x040fe20000410000 */
[----:B------:R-:W-:Y:S01]  /*11770*/  MOV R214, RZ ;  /* 0x000000ff00d67202 */ /* 0x000fe20000000f00 */
[----:B------:R-:W-:Y:S01]  /*11780*/  FFMA.FTZ R65, R210, R68, -R65 ;  /* 0x00000044d2417223 */ /* 0x000fe20000010841 */
[----:B------:R-:W-:Y:S01]  /*11790*/  MOV R213, 0xffffffff ;  /* 0xffffffff00d57802 */ /* 0x000fe20000000f00 */
[----:B------:R-:W-:Y:S01]  /*117a0*/  FFMA.FTZ R210, R68, R211, R64 ;  /* 0x000000d344d27223 */ /* 0x000fe20000010040 */
[----:B------:R-:W-:Y:S01]  /*117b0*/  HFMA2.MMA R211, -RZ, RZ, 0, 4.76837158203125e-07 ;  /* 0x00000008ffd37435 */ /* 0x000fe200000001ff */
[----:B------:R-:W-:-:S04]  /*117c0*/  FMUL.FTZ R64, R66, R69 ;  /* 0x0000004542407220 */ /* 0x000fc80000410000 */
[C---:B------:R-:W-:Y:S02]  /*117d0*/  FFMA.FTZ R64, R71.reuse, R68, R64 ;  /* 0x0000004447407223 */ /* 0x040fe40000010040 */
[----:B------:R-:W-:Y:S02]  /*117e0*/  FMUL.FTZ R71, R71, R69 ;  /* 0x0000004547477220 */ /* 0x000fe40000410000 */
[----:B------:R-:W-:Y:S01]  /*117f0*/  @P0 FADD.FTZ R70, R70, R65 ;  /* 0x0000004146460221 */ /* 0x000fe20000010000 */
[----:B------:R-:W-:Y:S01]  /*11800*/  FSEL R69, R69, R64, !P0 ;  /* 0x0000004045457208 */ /* 0x000fe20004000000 */
[----:B------:R-:W-:Y:S01]  /*11810*/  @P0 FFMA.FTZ R68, R66, R68, -R71 ;  /* 0x0000004442440223 */ /* 0x000fe20000010847 */
[----:B------:R-:W-:Y:S01]  /*11820*/  MOV R64, 0x11860 ;  /* 0x0001186000407802 */ /* 0x000fe20000000f00 */
[----:B------:R-:W-:-:S03]  /*11830*/  @P0 FADD.FTZ R67, R67, R210 ;  /* 0x000000d243430221 */ /* 0x000fc60000010000 */
[----:B------:R-:W-:Y:S02]  /*11840*/  MOV R65, R68 ;  /* 0x0000004400417202 */ /* 0x000fe40000000f00 */
[----:B------:R-:W-:Y:S05]  /*11850*/  CALL.REL.NOINC `($__internal_32_$__cuda_sm70_shflsync_up) ;  /* 0x0000168000007944 */ /* 0x000fea0003c00000 */
[----:B-1----:R-:W-:Y:S01]  /*11860*/  MOV R66, R211 ;  /* 0x000000d300427202 */ /* 0x002fe20000000f00 */
[----:B------:R-:W-:Y:S01]  /*11870*/  HFMA2.MMA R211, -RZ, RZ, 0, 4.76837158203125e-07 ;  /* 0x00000008ffd37435 */ /* 0x000fe200000001ff */
[----:B------:R-:W-:Y:S02]  /*11880*/  MOV R65, R69 ;  /* 0x0000004500417202 */ /* 0x000fe40000000f00 */
[----:B------:R-:W-:Y:S02]  /*11890*/  MOV R214, RZ ;  /* 0x000000ff00d67202 */ /* 0x000fe40000000f00 */
[----:B------:R-:W-:Y:S02]  /*118a0*/  MOV R213, 0xffffffff ;  /* 0xffffffff00d57802 */ /* 0x000fe40000000f00 */
[----:B------:R-:W-:Y:S02]  /*118b0*/  MOV R64, 0x118d0 ;  /* 0x000118d000407802 */ /* 0x000fe40000000f00 */
[----:B------:R-:W-:Y:S05]  /*118c0*/  CALL.REL.NOINC `($__internal_32_$__cuda_sm70_shflsync_up) ;  /* 0x0000161000007944 */ /* 0x000fea0003c00000 */
[----:B-1----:R-:W-:Y:S01]  /*118d0*/  MOV R71, R211 ;  /* 0x000000d300477202 */ /* 0x002fe20000000f00 */
[----:B------:R-:W-:Y:S01]  /*118e0*/  HFMA2.MMA R211, -RZ, RZ, 0, 4.76837158203125e-07 ;  /* 0x00000008ffd37435 */ /* 0x000fe200000001ff */
[----:B------:R-:W-:-:S02]  /*118f0*/  MOV R65, R70 ;  /* 0x0000004600417202 */ /* 0x000fc40000000f00 */
[----:B------:R-:W-:Y:S02]  /*11900*/  MOV R214, RZ ;  /* 0x000000ff00d67202 */ /* 0x000fe40000000f00 */
[----:B------:R-:W-:Y:S02]  /*11910*/  MOV R213, 0xffffffff ;  /* 0xffffffff00d57802 */ /* 0x000fe40000000f00 */
[----:B------:R-:W-:Y:S02]  /*11920*/  MOV R64, 0x11940 ;  /* 0x0001194000407802 */ /* 0x000fe40000000f00 */
[----:B------:R-:W-:Y:S05]  /*11930*/  CALL.REL.NOINC `($__internal_32_$__cuda_sm70_shflsync_up) ;  /* 0x000015a000007944 */ /* 0x000fea0003c00000 */
[----:B-1----:R-:W-:Y:S01]  /*11940*/  MOV R210, R211 ;  /* 0x000000d300d27202 */ /* 0x002fe20000000f00 */
[----:B------:R-:W-:Y:S01]  /*11950*/  HFMA2.MMA R211, -RZ, RZ, 0, 4.76837158203125e-07 ;  /* 0x00000008ffd37435 */ /* 0x000fe200000001ff */
        /* <DEDUP_REMOVED lines=12> */
[----:B------:R-:W-:Y:S01]  /*11a20*/  HFMA2.MMA R211, -RZ, RZ, 0, 9.5367431640625e-07 ;  /* 0x00000010ffd37435 */ /* 0x000fe200000001ff */
[----:B------:R-:W-:-:S04]  /*11a30*/  FMUL.FTZ R64, R66, R69 ;  /* 0x0000004542407220 */ /* 0x000fc80000410000 */
[C---:B------:R-:W-:Y:S02]  /*11a40*/  FFMA.FTZ R64, R71.reuse, R68, R64 ;  /* 0x0000004447407223 */ /* 0x040fe40000010040 */
[----:B------:R-:W-:Y:S02]  /*11a50*/  FMUL.FTZ R71, R71, R69 ;  /* 0x0000004547477220 */ /* 0x000fe40000410000 */
[----:B------:R-:W-:Y:S01]  /*11a60*/  @P0 FADD.FTZ R67, R67, R210 ;  /* 0x000000d243430221 */ /* 0x000fe20000010000 */
[----:B------:R-:W-:Y:S01]  /*11a70*/  FSEL R69, R69, R64, !P0 ;  /* 0x0000004045457208 */ /* 0x000fe20004000000 */
[----:B------:R-:W-:Y:S01]  /*11a80*/  @P0 FFMA.FTZ R68, R66, R68, -R71 ;  /* 0x0000004442440223 */ /* 0x000fe20000010847 */
[----:B------:R-:W-:Y:S01]  /*11a90*/  MOV R64, 0x11b10 ;  /* 0x00011b1000407802 */ /* 0x000fe20000000f00 */
[----:B------:R-:W-:Y:S01]  /*11aa0*/  @P0 FADD.FTZ R70, R70, R65 ;  /* 0x0000004146460221 */ /* 0x000fe20000010000 */
[----:B------:R-:W-:Y:S02]  /*11ab0*/  MOV R210, R69 ;  /* 0x0000004500d27202 */ /* 0x000fe40000000f00 */
[----:B------:R-:W-:-:S02]  /*11ac0*/  MOV R212, R68 ;  /* 0x0000004400d47202 */ /* 0x000fc40000000f00 */
[----:B------:R-:W-:Y:S02]  /*11ad0*/  MOV R65, R68 ;  /* 0x0000004400417202 */ /* 0x000fe40000000f00 */
[----:B------:R-:W-:Y:S02]  /*11ae0*/  MOV R68, R67 ;  /* 0x0000004300447202 */ /* 0x000fe40000000f00 */
[----:B------:R-:W-:Y:S02]  /*11af0*/  MOV R71, R70 ;  /* 0x0000004600477202 */ /* 0x000fe40000000f00 */
[----:B------:R-:W-:Y:S05]  /*11b00*/  CALL.REL.NOINC `($__internal_32_$__cuda_sm70_shflsync_up) ;  /* 0x000013d000007944 */ /* 0x000fea0003c00000 */
[----:B-1----:R-:W-:Y:S01]  /*11b10*/  MOV R66, R211 ;  /* 0x000000d300427202 */ /* 0x002fe20000000f00 */
[----:B------:R-:W-:Y:S01]  /*11b20*/  HFMA2.MMA R211, -RZ, RZ, 0, 9.5367431640625e-07 ;  /* 0x00000010ffd37435 */ /* 0x000fe200000001ff */
[----:B------:R-:W-:Y:S02]  /*11b30*/  MOV R65, R69 ;  /* 0x0000004500417202 */ /* 0x000fe40000000f00 */
[----:B------:R-:W-:Y:S02]  /*11b40*/  MOV R214, RZ ;  /* 0x000000ff00d67202 */ /* 0x000fe40000000f00 */
[----:B------:R-:W-:-:S02]  /*11b50*/  MOV R213, 0xffffffff ;  /* 0xffffffff00d57802 */ /* 0x000fc40000000f00 */
[----:B------:R-:W-:Y:S02]  /*11b60*/  MOV R64, 0x11b80 ;  /* 0x00011b8000407802 */ /* 0x000fe40000000f00 */
[----:B------:R-:W-:Y:S05]  /*11b70*/  CALL.REL.NOINC `($__internal_32_$__cuda_sm70_shflsync_up) ;  /* 0x0000136000007944 */ /* 0x000fea0003c00000 */
[----:B-1----:R-:W-:Y:S01]  /*11b80*/  MOV R69, R211 ;  /* 0x000000d300457202 */ /* 0x002fe20000000f00 */
[----:B------:R-:W-:Y:S01]  /*11b90*/  HFMA2.MMA R211, -RZ, RZ, 0, 9.5367431640625e-07 ;  /* 0x00000010ffd37435 */ /* 0x000fe200000001ff */
[----:B------:R-:W-:Y:S02]  /*11ba0*/  MOV R65, R70 ;  /* 0x0000004600417202 */ /* 0x000fe40000000f00 */
[----:B------:R-:W-:Y:S02]  /*11bb0*/  MOV R214, RZ ;  /* 0x000000ff00d67202 */ /* 0x000fe40000000f00 */
[----:B------:R-:W-:Y:S02]  /*11bc0*/  MOV R213, 0xffffffff ;  /* 0xffffffff00d57802 */ /* 0x000fe40000000f00 */
[----:B------:R-:W-:Y:S02]  /*11bd0*/  MOV R64, 0x11bf0 ;  /* 0x00011bf000407802 */ /* 0x000fe40000000f00 */
[----:B------:R-:W-:Y:S05]  /*11be0*/  CALL.REL.NOINC `($__internal_32_$__cuda_sm70_shflsync_up) ;  /* 0x000012f000007944 */ /* 0x000fea0003c00000 */
[----:B-1----:R-:W-:Y:S01]  /*11bf0*/  MOV R70, R211 ;  /* 0x000000d300467202 */ /* 0x002fe20000000f00 */
[----:B------:R-:W-:Y:S01]  /*11c00*/  HFMA2.MMA R211, -RZ, RZ, 0, 9.5367431640625e-07 ;  /* 0x00000010ffd37435 */ /* 0x000fe200000001ff */
[----:B------:R-:W-:-:S02]  /*11c10*/  MOV R65, R67 ;  /* 0x0000004300417202 */ /* 0x000fc40000000f00 */
[----:B------:R-:W-:Y:S02]  /*11c20*/  MOV R214, RZ ;  /* 0x000000ff00d67202 */ /* 0x000fe40000000f00 */
[----:B------:R-:W-:Y:S02]  /*11c30*/  MOV R213, 0xffffffff ;  /* 0xffffffff00d57802 */ /* 0x000fe40000000f00 */
[----:B------:R-:W-:Y:S02]  /*11c40*/  MOV R64, 0x11c60 ;  /* 0x00011c6000407802 */ /* 0x000fe40000000f00 */
[----:B------:R-:W-:Y:S05]  /*11c50*/  CALL.REL.NOINC `($__internal_32_$__cuda_sm70_shflsync_up) ;  /* 0x0000128000007944 */ /* 0x000fea0003c00000 */
[----:B-1----:R-:W-:Y:S01]  /*11c60*/  MOV R64, R211 ;  /* 0x000000d300407202 */ /* 0x002fe20000000f00 */
[----:B------:R-:W-:Y:S05]  /*11c70*/  BRA `(.L_x_1314) ;  /* 0xffff67e000007947 */ /* 0x000fea000383ffff */
.L_x_1211:
[----:B------:R-:W-:Y:S01]  /*11c80*/  HFMA2.MMA R211, -RZ, RZ, 0, 5.9604644775390625e-08 ;  /* 0x00000001ffd37435 */ /* 0x000fe200000001ff */
[----:B------:R-:W-:Y:S02]  /*11c90*/  MOV R65, R67 ;  /* 0x0000004300417202 */ /* 0x000fe40000000f00 */
[----:B------:R-:W-:Y:S02]  /*11ca0*/  MOV R214, RZ ;  /* 0x000000ff00d67202 */ /* 0x000fe40000000f00 */
[----:B------:R-:W-:-:S02]  /*11cb0*/  MOV R213, 0xffffffff ;  /* 0xffffffff00d57802 */ /* 0x000fc40000000f00 */
[----:B------:R-:W-:Y:S02]  /*11cc0*/  MOV R64, 0x11ce0 ;  /* 0x00011ce000407802 */ /* 0x000fe40000000f00 */
[----:B01----:R-:W-:Y:S05]  /*11cd0*/  CALL.REL.NOINC `($__internal_32_$__cuda_sm70_shflsync_up) ;  /* 0x0000120000007944 */ /* 0x003fea0003c00000 */
        /* <DEDUP_REMOVED lines=14> */
[----:B-1----:R-:W-:Y:S01]  /*11dc0*/  MOV R69, R211 ;  /* 0x000000d300457202 */ /* 0x002fe20000000f00 */
[----:B------:R-:W-:Y:S01]  /*11dd0*/  HFMA2.MMA R211, -RZ, RZ, 0, 5.9604644775390625e-08 ;  /* 0x00000001ffd37435 */ /* 0x000fe200000001ff */
[----:B------:R-:W-:Y:S02]  /*11de0*/  MOV R65, R68 ;  /* 0x0000004400417202 */ /* 0x000fe40000000f00 */
[----:B------:R-:W-:Y:S02]  /*11df0*/  MOV R214, RZ ;  /* 0x000000ff00d67202 */ /* 0x000fe40000000f00 */
[----:B------:R-:W-:-:S02]  /*11e00*/  MOV R213, 0xffffffff ;  /* 0xffffffff00d57802 */ /* 0x000fc40000000f00 */
[----:B------:R-:W-:Y:S02]  /*11e10*/  MOV R64, 0x11e30 ;  /* 0x00011e3000407802 */ /* 0x000fe40000000f00 */
[----:B------:R-:W-:Y:S05]  /*11e20*/  CALL.REL.NOINC `($__internal_32_$__cuda_sm70_shflsync_up) ;  /* 0x000010b000007944 */ /* 0x000fea0003c00000 */
[----:B------:R-:W-:Y:S01]  /*11e30*/  MOV R67, R66 ;  /* 0x0000004200437202 */ /* 0x000fe20000000f00 */
[----:B------:R-:W-:Y:S01]  /*11e40*/  HFMA2.MMA R66, -RZ, RZ, 0, 0 ;  /* 0x00000000ff427435 */ /* 0x000fe200000001ff */
[----:B------:R-:W-:Y:S02]  /*11e50*/  MOV R64, R60 ;  /* 0x0000003c00407202 */ /* 0x000fe40000000f00 */
[----:B------:R-:W-:Y:S02]  /*11e60*/  MOV R210, R70 ;  /* 0x0000004600d27202 */ /* 0x000fe40000000f00 */
[----:B------:R-:W-:Y:S02]  /*11e70*/  MOV R247, 0xffffffff ;  /* 0xffffffff00f77802 */ /* 0x000fe40000000f00 */
[----:B------:R-:W-:Y:S02]  /*11e80*/  MOV R65, 0x11ea0 ;  /* 0x00011ea000417802 */ /* 0x000fe40000000f00 */
[----:B-1----:R-:W-:Y:S05]  /*11e90*/  CALL.REL.NOINC `($__internal_31_$__cuda_sm70_shflsync_idx_p) ;  /* 0x00000fd000007944 */ /* 0x002fea0003c00000 */
[----:B-1----:R-:W-:Y:S01]  /*11ea0*/  MOV R60, R66 ;  /* 0x00000042003c7202 */ /* 0x002fe20000000f00 */
[----:B------:R-:W-:Y:S01]  /*11eb0*/  HFMA2.MMA R66, -RZ, RZ, 0, 0 ;  /* 0x00000000ff427435 */ /* 0x000fe200000001ff */
[----:B------:R-:W-:-:S02]  /*11ec0*/  MOV R64, R61 ;  /* 0x0000003d00407202 */ /* 0x000fc40000000f00 */
[----:B------:R-:W-:Y:S02]  /*11ed0*/  MOV R247, 0xffffffff ;  /* 0xffffffff00f77802 */ /* 0x000fe40000000f00 */
[----:B------:R-:W-:Y:S02]  /*11ee0*/  MOV R65, 0x11f00 ;  /* 0x00011f0000417802 */ /* 0x000fe40000000f00 */
[----:B0-----:R-:W-:Y:S05]  /*11ef0*/  CALL.REL.NOINC `($__internal_31_$__cuda_sm70_shflsync_idx_p) ;  /* 0x00000f7000007944 */ /* 0x001fea0003c00000 */
[----:B-1----:R-:W-:Y:S01]  /*11f00*/  MOV R61, R66 ;  /* 0x00000042003d7202 */ /* 0x002fe20000000f00 */
[----:B------:R-:W-:Y:S01]  /*11f10*/  HFMA2.MMA R66, -RZ, RZ, 0, 0 ;  /* 0x00000000ff427435 */ /* 0x000fe200000001ff */
[----:B------:R-:W-:Y:S02]  /*11f20*/  MOV R64, R62 ;  /* 0x0000003e00407202 */ /* 0x000fe40000000f00 */
[----:B------:R-:W-:Y:S02]  /*11f30*/  MOV R247, 0xffffffff ;  /* 0xffffffff00f77802 */ /* 0x000fe40000000f00 */
[----:B------:R-:W-:Y:S02]  /*11f40*/  MOV R65, 0x11f60 ;  /* 0x00011f6000417802 */ /* 0x000fe40000000f00 */
[----:B0-----:R-:W-:Y:S05]  /*11f50*/  CALL.REL.NOINC `($__internal_31_$__cuda_sm70_shflsync_idx_p) ;  /* 0x00000f1000007944 */ /* 0x001fea0003c00000 */
[----:B-1----:R-:W-:Y:S01]  /*11f60*/  MOV R62, R66 ;  /* 0x00000042003e7202 */ /* 0x002fe20000000f00 */
[----:B------:R-:W-:Y:S01]  /*11f70*/  HFMA2.MMA R66, -RZ, RZ, 0, 0 ;  /* 0x00000000ff427435 */ /* 0x000fe200000001ff */
[----:B------:R-:W-:-:S02]  /*11f80*/  MOV R64, R63 ;  /* 0x0000003f00407202 */ /* 0x000fc40000000f00 */
[----:B------:R-:W-:Y:S02]  /*11f90*/  MOV R247, 0xffffffff ;  /* 0xffffffff00f77802 */ /* 0x000fe40000000f00 */
[----:B------:R-:W-:Y:S02]  /*11fa0*/  MOV R65, 0x11fc0 ;  /* 0x00011fc000417802 */ /* 0x000fe40000000f00 */
[----:B0-----:R-:W-:Y:S05]  /*11fb0*/  CALL.REL.NOINC `($__internal_31_$__cuda_sm70_shflsync_idx_p) ;  /* 0x00000eb000007944 */ /* 0x001fea0003c00000 */
[----:B-1----:R-:W-:Y:S01]  /*11fc0*/  MOV R63, R66 ;  /* 0x00000042003f7202 */ /* 0x002fe20000000f00 */
[----:B0-----:R-:W-:Y:S05]  /*11fd0*/  BRA `(.L_x_1315) ;  /* 0xffff677000007947 */ /* 0x001fea000383ffff */
.L_x_1214:
[----:B------:R-:W-:Y:S01]  /*11fe0*/  HFMA2.MMA R66, -RZ, RZ, 0, 5.9604644775390625e-08 ;  /* 0x00000001ff427435 */ /* 0x000fe200000001ff */
[----:B------:R-:W-:Y:S02]  /*11ff0*/  MOV R75, R71 ;  /* 0x00000047004b7202 */ /* 0x000fe40000000f00 */
[----:B------:R-:W-:Y:S02]  /*12000*/  MOV R76, 0x1f ;  /* 0x0000001f004c7802 */ /* 0x000fe40000000f00 */
[----:B------:R-:W-:Y:S02]  /*12010*/  MOV R65, 0xffffffff ;  /* 0xffffffff00417802 */ /* 0x000fe40000000f00 */
[----:B------:R-:W-:-:S02]  /*12020*/  MOV R64, 0x12040 ;  /* 0x0001204000407802 */ /* 0x000fc40000000f00 */
[----:B------:R-:W-:Y:S05]  /*12030*/  CALL.REL.NOINC `($__internal_30_$__cuda_sm70_shflsync_down) ;  /* 0x00000df000007944 */ /* 0x000fea0003c00000 */
[----:B-1----:R-:W-:Y:S01]  /*12040*/  MOV R67, R66 ;  /* 0x0000004200437202 */ /* 0x002fe20000000f00 */
[----:B------:R-:W-:Y:S05]  /*12050*/  BRA `(.L_x_1316) ;  /* 0xffff7ce000007947 */ /* 0x000fea000383ffff */
.L_x_1215:
[----:B------:R-:W-:Y:S01]  /*12060*/  HFMA2.MMA R66, -RZ, RZ, 0, 5.9604644775390625e-08 ;  /* 0x00000001ff427435 */ /* 0x000fe200000001ff */
[----:B------:R-:W-:-:S02]  /*12070*/  MOV R75, R69 ;  /* 0x00000045004b7202 */ /* 0x000fc40000000f00 */
[----:B------:R-:W-:Y:S02]  /*12080*/  MOV R76, 0x1f ;  /* 0x0000001f004c7802 */ /* 0x000fe40000000f00 */
[----:B------:R-:W-:Y:S02]  /*12090*/  MOV R65, 0xffffffff ;  /* 0xffffffff00417802 */ /* 0x000fe40000000f00 */
[----:B------:R-:W-:Y:S02]  /*120a0*/  MOV R64, 0x120c0 ;  /* 0x000120c000407802 */ /* 0x000fe40000000f00 */
[----:B01----:R-:W-:Y:S05]  /*120b0*/  CALL.REL.NOINC `($__internal_30_$__cuda_sm70_shflsync_down) ;  /* 0x00000d7000007944 */ /* 0x003fea0003c00000 */
[----:B-1----:R-:W-:Y:S01]  /*120c0*/  MOV R69, R66 ;  /* 0x0000004200457202 */ /* 0x002fe20000000f00 */
[----:B------:R-:W-:Y:S01]  /*120d0*/  HFMA2.MMA R66, -RZ, RZ, 0, 5.9604644775390625e-08 ;  /* 0x00000001ff427435 */ /* 0x000fe200000001ff */
[----:B------:R-:W-:Y:S02]  /*120e0*/  MOV R75, R68 ;  /* 0x00000044004b7202 */ /* 0x000fe40000000f00 */
[----:B------:R-:W-:Y:S02]  /*120f0*/  MOV R76, 0x1f ;  /* 0x0000001f004c7802 */ /* 0x000fe40000000f00 */
[----:B------:R-:W-:-:S02]  /*12100*/  MOV R65, 0xffffffff ;  /* 0xffffffff00417802 */ /* 0x000fc40000000f00 */
[----:B------:R-:W-:Y:S02]  /*12110*/  MOV R64, 0x12130 ;  /* 0x0001213000407802 */ /* 0x000fe40000000f00 */
[----:B------:R-:W-:Y:S05]  /*12120*/  CALL.REL.NOINC `($__internal_30_$__cuda_sm70_shflsync_down) ;  /* 0x00000d0000007944 */ /* 0x000fea0003c00000 */
[----:B-1----:R-:W-:Y:S01]  /*12130*/  MOV R73, R66 ;  /* 0x0000004200497202 */ /* 0x002fe20000000f00 */
[----:B------:R-:W-:Y:S01]  /*12140*/  HFMA2.MMA R66, -RZ, RZ, 0, 5.9604644775390625e-08 ;  /* 0x00000001ff427435 */ /* 0x000fe200000001ff */
[----:B------:R-:W-:Y:S02]  /*12150*/  MOV R75, R70 ;  /* 0x00000046004b7202 */ /* 0x000fe40000000f00 */
[----:B------:R-:W-:Y:S02]  /*12160*/  MOV R76, 0x1f ;  /* 0x0000001f004c7802 */ /* 0x000fe40000000f00 */
[----:B------:R-:W-:Y:S02]  /*12170*/  MOV R65, 0xffffffff ;  /* 0xffffffff00417802 */ /* 0x000fe40000000f00 */
[----:B------:R-:W-:Y:S02]  /*12180*/  MOV R64, 0x121a0 ;  /* 0x000121a000407802 */ /* 0x000fe40000000f00 */
[----:B------:R-:W-:Y:S05]  /*12190*/  CALL.REL.NOINC `($__internal_30_$__cuda_sm70_shflsync_down) ;  /* 0x00000c9000007944 */ /* 0x000fea0003c00000 */
[----:B-1----:R-:W-:Y:S05]  /*121a0*/  BRA `(.L_x_1317) ;  /* 0xffff7bd000007947 */ /* 0x002fea000383ffff */
.L_x_1218:
[----:B0-----:R-:W-:Y:S01]  /*121b0*/  HFMA2.MMA R66, -RZ, RZ, 0, 1.1920928955078125e-07 ;  /* 0x00000002ff427435 */ /* 0x001fe200000001ff */
[----:B------:R-:W-:Y:S02]  /*121c0*/  MOV R75, R71 ;  /* 0x00000047004b7202 */ /* 0x000fe40000000f00 */
[----:B------:R-:W-:-:S02]  /*121d0*/  MOV R76, 0x1f ;  /* 0x0000001f004c7802 */ /* 0x000fc40000000f00 */
[----:B------:R-:W-:Y:S02]  /*121e0*/  MOV R65, 0xffffffff ;  /* 0xffffffff00417802 */ /* 0x000fe40000000f00 */
[----:B------:R-:W-:Y:S02]  /*121f0*/  MOV R64, 0x12210 ;  /* 0x0001221000407802 */ /* 0x000fe40000000f00 */
[----:B-1234-:R-:W-:Y:S05]  /*12200*/  CALL.REL.NOINC `($__internal_30_$__cuda_sm70_shflsync_down) ;  /* 0x00000c2000007944 */ /* 0x01efea0003c00000 */
[----:B-1----:R-:W-:Y:S01]  /*12210*/  MOV R67, R66 ;  /* 0x0000004200437202 */ /* 0x002fe20000000f00 */
[----:B------:R-:W-:Y:S01]  /*12220*/  HFMA2.MMA R66, -RZ, RZ, 0, 1.1920928955078125e-07 ;  /* 0x00000002ff427435 */ /* 0x000fe200000001ff */
[----:B------:R-:W-:Y:S02]  /*12230*/  MOV R75, R74 ;  /* 0x0000004a004b7202 */ /* 0x000fe40000000f00 */
[----:B------:R-:W-:Y:S02]  /*12240*/  MOV R76, 0x1f ;  /* 0x0000001f004c7802 */ /* 0x000fe40000000f00 */
[----:B------:R-:W-:Y:S02]  /*12250*/  MOV R65, 0xffffffff ;  /* 0xffffffff00417802 */ /* 0x000fe40000000f00 */
[----:B------:R-:W-:-:S02]  /*12260*/  MOV R64, 0x12280 ;  /* 0x0001228000407802 */ /* 0x000fc40000000f00 */
[----:B------:R-:W-:Y:S05]  /*12270*/  CALL.REL.NOINC `($__internal_30_$__cuda_sm70_shflsync_down) ;  /* 0x00000bb000007944 */ /* 0x000fea0003c00000 */
[----:B-1----:R-:W-:Y:S01]  /*12280*/  MOV R69, R66 ;  /* 0x0000004200457202 */ /* 0x002fe20000000f00 */
[----:B------:R-:W-:Y:S01]  /*12290*/  HFMA2.MMA R66, -RZ, RZ, 0, 1.1920928955078125e-07 ;  /* 0x00000002ff427435 */ /* 0x000fe200000001ff */
[----:B------:R-:W-:-:S02]  /*122a0*/  MOV R75, R68 ;  /* 0x00000044004b7202 */ /* 0x000fc40000000f00 */
[----:B------:R-:W-:Y:S02]  /*122b0*/  MOV R76, 0x1f ;  /* 0x0000001f004c7802 */ /* 0x000fe40000000f00 */
[----:B------:R-:W-:Y:S02]  /*122c0*/  MOV R65, 0xffffffff ;  /* 0xffffffff00417802 */ /* 0x000fe40000000f00 */
[----:B------:R-:W-:Y:S02]  /*122d0*/  MOV R64, 0x122f0 ;  /* 0x000122f000407802 */ /* 0x000fe40000000f00 */
[----:B------:R-:W-:Y:S05]  /*122e0*/  CALL.REL.NOINC `($__internal_30_$__cuda_sm70_shflsync_down) ;  /* 0x00000b4000007944 */ /* 0x000fea0003c00000 */
[----:B-1----:R-:W-:Y:S01]  /*122f0*/  MOV R70, R66 ;  /* 0x0000004200467202 */ /* 0x002fe20000000f00 */
[----:B------:R-:W-:Y:S01]  /*12300*/  HFMA2.MMA R66, -RZ, RZ, 0, 1.1920928955078125e-07 ;  /* 0x00000002ff427435 */ /* 0x000fe200000001ff */
[----:B------:R-:W-:Y:S02]  /*12310*/  MOV R75, R72 ;  /* 0x00000048004b7202 */ /* 0x000fe40000000f00 */
[----:B------:R-:W-:Y:S02]  /*12320*/  MOV R76, 0x1f ;  /* 0x0000001f004c7802 */ /* 0x000fe40000000f00 */
[----:B------:R-:W-:-:S02]  /*12330*/  MOV R65, 0xffffffff ;  /* 0xffffffff00417802 */ /* 0x000fc40000000f00 */
[----:B------:R-:W-:Y:S02]  /*12340*/  MOV R64, 0x12360 ;  /* 0x0001236000407802 */ /* 0x000fe40000000f00 */
[----:B------:R-:W-:Y:S05]  /*12350*/  CALL.REL.NOINC `($__internal_30_$__cuda_sm70_shflsync_down) ;  /* 0x00000ad000007944 */ /* 0x000fea0003c00000 */
[----:B-1----:R-:W-:Y:S05]  /*12360*/  BRA `(.L_x_1318) ;  /* 0xffff7b6000007947 */ /* 0x002fea000383ffff */
.L_x_1221:
[----:B0-----:R-:W-:Y:S01]  /*12370*/  HFMA2.MMA R66, -RZ, RZ, 0, 2.384185791015625e-07 ;  /* 0x00000004ff427435 */ /* 0x001fe200000001ff */
[----:B------:R-:W-:Y:S02]  /*12380*/  MOV R75, R71 ;  /* 0x00000047004b7202 */ /* 0x000fe40000000f00 */
[----:B------:R-:W-:Y:S02]  /*12390*/  MOV R76, 0x1f ;  /* 0x0000001f004c7802 */ /* 0x000fe40000000f00 */
[----:B------:R-:W-:Y:S02]  /*123a0*/  MOV R65, 0xffffffff ;  /* 0xffffffff00417802 */ /* 0x000fe40000000f00 */
[----:B------:R-:W-:Y:S02]  /*123b0*/  MOV R64, 0x123d0 ;  /* 0x000123d000407802 */ /* 0x000fe40000000f00 */
[----:B-1234-:R-:W-:Y:S05]  /*123c0*/  CALL.REL.NOINC `($__internal_30_$__cuda_sm70_shflsync_down) ;  /* 0x00000a6000007944 */ /* 0x01efea0003c00000 */
[----:B-1----:R-:W-:Y:S01]  /*123d0*/  MOV R67, R66 ;  /* 0x0000004200437202 */ /* 0x002fe20000000f00 */
[----:B------:R-:W-:Y:S05]  /*123e0*/  BRA `(.L_x_1319) ;  /* 0xffff7c0000007947 */ /* 0x000fea000383ffff */
.L_x_1222:
[----:B0-----:R-:W-:Y:S01]  /*123f0*/  HFMA2.MMA R66, -RZ, RZ, 0, 2.384185791015625e-07 ;  /* 0x00000004ff427435 */ /* 0x001fe200000001ff */
[----:B------:R-:W-:Y:S02]  /*12400*/  MOV R75, R74 ;  /* 0x0000004a004b7202 */ /* 0x000fe40000000f00 */
[----:B------:R-:W-:-:S02]  /*12410*/  MOV R76, 0x1f ;  /* 0x0000001f004c7802 */ /* 0x000fc40000000f00 */
[----:B------:R-:W-:Y:S02]  /*12420*/  MOV R65, 0xffffffff ;  /* 0xffffffff00417802 */ /* 0x000fe40000000f00 */
[----:B------:R-:W-:Y:S02]  /*12430*/  MOV R64, 0x12450 ;  /* 0x0001245000407802 */ /* 0x000fe40000000f00 */
[----:B-1234-:R-:W-:Y:S05]  /*12440*/  CALL.REL.NOINC `($__internal_30_$__cuda_sm70_shflsync_down) ;  /* 0x000009e000007944 */ /* 0x01efea0003c00000 */
[----:B-1----:R-:W-:Y:S01]  /*12450*/  MOV R69, R66 ;  /* 0x0000004200457202 */ /* 0x002fe20000000f00 */
[----:B------:R-:W-:Y:S01]  /*12460*/  HFMA2.MMA R66, -RZ, RZ, 0, 2.384185791015625e-07 ;  /* 0x00000004ff427435 */ /* 0x000fe200000001ff */
[----:B------:R-:W-:Y:S02]  /*12470*/  MOV R75, R68 ;  /* 0x00000044004b7202 */ /* 0x000fe40000000f00 */
[----:B------:R-:W-:Y:S02]  /*12480*/  MOV R76, 0x1f ;  /* 0x0000001f004c7802 */ /* 0x000fe40000000f00 */
[----:B------:R-:W-:Y:S02]  /*12490*/  MOV R65, 0xffffffff ;  /* 0xffffffff00417802 */ /* 0x000fe40000000f00 */
[----:B------:R-:W-:-:S02]  /*124a0*/  MOV R64, 0x124c0 ;  /* 0x000124c000407802 */ /* 0x000fc40000000f00 */
[----:B------:R-:W-:Y:S05]  /*124b0*/  CALL.REL.NOINC `($__internal_30_$__cuda_sm70_shflsync_down) ;  /* 0x0000097000007944 */ /* 0x000fea0003c00000 */
[----:B-1----:R-:W-:Y:S01]  /*124c0*/  MOV R70, R66 ;  /* 0x0000004200467202 */ /* 0x002fe20000000f00 */
[----:B------:R-:W-:Y:S01]  /*124d0*/  HFMA2.MMA R66, -RZ, RZ, 0, 2.384185791015625e-07 ;  /* 0x00000004ff427435 */ /* 0x000fe200000001ff */
[----:B------:R-:W-:-:S02]  /*124e0*/  MOV R75, R72 ;  /* 0x00000048004b7202 */ /* 0x000fc40000000f00 */
[----:B------:R-:W-:Y:S02]  /*124f0*/  MOV R76, 0x1f ;  /* 0x0000001f004c7802 */ /* 0x000fe40000000f00 */
[----:B------:R-:W-:Y:S02]  /*12500*/  MOV R65, 0xffffffff ;  /* 0xffffffff00417802 */ /* 0x000fe40000000f00 */
[----:B------:R-:W-:Y:S02]  /*12510*/  MOV R64, 0x12530 ;  /* 0x0001253000407802 */ /* 0x000fe40000000f00 */
[----:B------:R-:W-:Y:S05]  /*12520*/  CALL.REL.NOINC `($__internal_30_$__cuda_sm70_shflsync_down) ;  /* 0x0000090000007944 */ /* 0x000fea0003c00000 */
[----:B-1----:R-:W-:Y:S05]  /*12530*/  BRA `(.L_x_1320) ;  /* 0xffff7af000007947 */ /* 0x002fea000383ffff */
.L_x_1225:
[----:B0-----:R-:W-:Y:S01]  /*12540*/  HFMA2.MMA R66, -RZ, RZ, 0, 4.76837158203125e-07 ;  /* 0x00000008ff427435 */ /* 0x001fe200000001ff */
[----:B------:R-:W-:Y:S02]  /*12550*/  MOV R75, R71 ;  /* 0x00000047004b7202 */ /* 0x000fe40000000f00 */
[----:B------:R-:W-:Y:S02]  /*12560*/  MOV R76, 0x1f ;  /* 0x0000001f004c7802 */ /* 0x000fe40000000f00 */
[----:B------:R-:W-:Y:S02]  /*12570*/  MOV R65, 0xffffffff ;  /* 0xffffffff00417802 */ /* 0x000fe40000000f00 */
[----:B------:R-:W-:-:S02]  /*12580*/  MOV R64, 0x125a0 ;  /* 0x000125a000407802 */ /* 0x000fc40000000f00 */
[----:B-1234-:R-:W-:Y:S05]  /*12590*/  CALL.REL.NOINC `($__internal_30_$__cuda_sm70_shflsync_down) ;  /* 0x0000089000007944 */ /* 0x01efea0003c00000 */
[----:B-1----:R-:W-:Y:S01]  /*125a0*/  MOV R67, R66 ;  /* 0x0000004200437202 */ /* 0x002fe20000000f00 */
[----:B------:R-:W-:Y:S01]  /*125b0*/  HFMA2.MMA R66, -RZ, RZ, 0, 4.76837158203125e-07 ;  /* 0x00000008ff427435 */ /* 0x000fe200000001ff */
[----:B------:R-:W-:-:S02]  /*125c0*/  MOV R75, R74 ;  /* 0x0000004a004b7202 */ /* 0x000fc40000000f00 */
[----:B------:R-:W-:Y:S02]  /*125d0*/  MOV R76, 0x1f ;  /* 0x0000001f004c7802 */ /* 0x000fe40000000f00 */
[----:B------:R-:W-:Y:S02]  /*125e0*/  MOV R65, 0xffffffff ;  /* 0xffffffff00417802 */ /* 0x000fe40000000f00 */
[----:B------:R-:W-:Y:S02]  /*125f0*/  MOV R64, 0x12610 ;  /* 0x0001261000407802 */ /* 0x000fe40000000f00 */
[----:B------:R-:W-:Y:S05]  /*12600*/  CALL.REL.NOINC `($__internal_30_$__cuda_sm70_shflsync_down) ;  /* 0x0000082000007944 */ /* 0x000fea0003c00000 */
[----:B-1----:R-:W-:Y:S01]  /*12610*/  MOV R69, R66 ;  /* 0x0000004200457202 */ /* 0x002fe20000000f00 */
[----:B------:R-:W-:Y:S01]  /*12620*/  HFMA2.MMA R66, -RZ, RZ, 0, 4.76837158203125e-07 ;  /* 0x00000008ff427435 */ /* 0x000fe200000001ff */
[----:B------:R-:W-:Y:S02]  /*12630*/  MOV R75, R68 ;  /* 0x00000044004b7202 */ /* 0x000fe40000000f00 */
[----:B------:R-:W-:Y:S02]  /*12640*/  MOV R76, 0x1f ;  /* 0x0000001f004c7802 */ /* 0x000fe40000000f00 */
[----:B------:R-:W-:-:S02]  /*12650*/  MOV R65, 0xffffffff ;  /* 0xffffffff00417802 */ /* 0x000fc40000000f00 */
[----:B------:R-:W-:Y:S02]  /*12660*/  MOV R64, 0x12680 ;  /* 0x0001268000407802 */ /* 0x000fe40000000f00 */
[----:B------:R-:W-:Y:S05]  /*12670*/  CALL.REL.NOINC `($__internal_30_$__cuda_sm70_shflsync_down) ;  /* 0x000007b000007944 */ /* 0x000fea0003c00000 */
[----:B-1----:R-:W-:Y:S01]  /*12680*/  MOV R70, R66 ;  /* 0x0000004200467202 */ /* 0x002fe20000000f00 */
[----:B------:R-:W-:Y:S01]  /*12690*/  HFMA2.MMA R66, -RZ, RZ, 0, 4.76837158203125e-07 ;  /* 0x00000008ff427435 */ /* 0x000fe200000001ff */
[----:B------:R-:W-:Y:S02]  /*126a0*/  MOV R75, R72 ;  /* 0x00000048004b7202 */ /* 0x000fe40000000f00 */
[----:B------:R-:W-:Y:S02]  /*126b0*/  MOV R76, 0x1f ;  /* 0x0000001f004c7802 */ /* 0x000fe40000000f00 */
[----:B------:R-:W-:Y:S02]  /*126c0*/  MOV R65, 0xffffffff ;  /* 0xffffffff00417802 */ /* 0x000fe40000000f00 */
[----:B------:R-:W-:Y:S02]  /*126d0*/  MOV R64, 0x126f0 ;  /* 0x000126f000407802 */ /* 0x000fe40000000f00 */
[----:B------:R-:W-:Y:S05]  /*126e0*/  CALL.REL.NOINC `($__internal_30_$__cuda_sm70_shflsync_down) ;  /* 0x0000074000007944 */ /* 0x000fea0003c00000 */
[----:B-1----:R-:W-:Y:S05]  /*126f0*/  BRA `(.L_x_1321) ;  /* 0xffff7a8000007947 */ /* 0x002fea000383ffff */
.L_x_1228:
[----:B0-----:R-:W-:Y:S01]  /*12700*/  HFMA2.MMA R66, -RZ, RZ, 0, 9.5367431640625e-07 ;  /* 0x00000010ff427435 */ /* 0x001fe200000001ff */
[----:B------:R-:W-:Y:S02]  /*12710*/  MOV R75, R71 ;  /* 0x00000047004b7202 */ /* 0x000fe40000000f00 */
[----:B------:R-:W-:-:S02]  /*12720*/  MOV R76, 0x1f ;  /* 0x0000001f004c7802 */ /* 0x000fc40000000f00 */
[----:B------:R-:W-:Y:S02]  /*12730*/  MOV R65, 0xffffffff ;  /* 0xffffffff00417802 */ /* 0x000fe40000000f00 */
[----:B------:R-:W-:Y:S02]  /*12740*/  MOV R64, 0x12760 ;  /* 0x0001276000407802 */ /* 0x000fe40000000f00 */
[----:B-1234-:R-:W-:Y:S05]  /*12750*/  CALL.REL.NOINC `($__internal_30_$__cuda_sm70_shflsync_down) ;  /* 0x000006d000007944 */ /* 0x01efea0003c00000 */
[----:B-1----:R-:W-:Y:S01]  /*12760*/  MOV R67, R66 ;  /* 0x0000004200437202 */ /* 0x002fe20000000f00 */
[----:B------:R-:W-:Y:S05]  /*12770*/  BRA `(.L_x_1322) ;  /* 0xffff7b2000007947 */ /* 0x000fea000383ffff */
.L_x_1229:
[----:B0-----:R-:W-:Y:S01]  /*12780*/  HFMA2.MMA R66, -RZ, RZ, 0, 9.5367431640625e-07 ;  /* 0x00000010ff427435 */ /* 0x001fe200000001ff */
[----:B------:R-:W-:Y:S02]  /*12790*/  MOV R75, R74 ;  /* 0x0000004a004b7202 */ /* 0x000fe40000000f00 */
[----:B------:R-:W-:Y:S02]  /*127a0*/  MOV R76, 0x1f ;  /* 0x0000001f004c7802 */ /* 0x000fe40000000f00 */
[----:B------:R-:W-:Y:S02]  /*127b0*/  MOV R65, 0xffffffff ;  /* 0xffffffff00417802 */ /* 0x000fe40000000f00 */
[----:B------:R-:W-:-:S02]  /*127c0*/  MOV R64, 0x127e0 ;  /* 0x000127e000407802 */ /* 0x000fc40000000f00 */
[----:B-1234-:R-:W-:Y:S05]  /*127d0*/  CALL.REL.NOINC `($__internal_30_$__cuda_sm70_shflsync_down) ;  /* 0x0000065000007944 */ /* 0x01efea0003c00000 */
[----:B-1----:R-:W-:Y:S01]  /*127e0*/  MOV R69, R66 ;  /* 0x0000004200457202 */ /* 0x002fe20000000f00 */
[----:B------:R-:W-:Y:S01]  /*127f0*/  HFMA2.MMA R66, -RZ, RZ, 0, 9.5367431640625e-07 ;  /* 0x00000010ff427435 */ /* 0x000fe200000001ff */
[----:B------:R-:W-:-:S02]  /*12800*/  MOV R75, R68 ;  /* 0x00000044004b7202 */ /* 0x000fc40000000f00 */
[----:B------:R-:W-:Y:S02]  /*12810*/  MOV R76, 0x1f ;  /* 0x0000001f004c7802 */ /* 0x000fe40000000f00 */
[----:B------:R-:W-:Y:S02]  /*12820*/  MOV R65, 0xffffffff ;  /* 0xffffffff00417802 */ /* 0x000fe40000000f00 */
[----:B------:R-:W-:Y:S02]  /*12830*/  MOV R64, 0x12850 ;  /* 0x0001285000407802 */ /* 0x000fe40000000f00 */
[----:B------:R-:W-:Y:S05]  /*12840*/  CALL.REL.NOINC `($__internal_30_$__cuda_sm70_shflsync_down) ;  /* 0x000005e000007944 */ /* 0x000fea0003c00000 */
[----:B-1----:R-:W-:Y:S01]  /*12850*/  MOV R70, R66 ;  /* 0x0000004200467202 */ /* 0x002fe20000000f00 */
[----:B------:R-:W-:Y:S01]  /*12860*/  HFMA2.MMA R66, -RZ, RZ, 0, 9.5367431640625e-07 ;  /* 0x00000010ff427435 */ /* 0x000fe200000001ff */
[----:B------:R-:W-:Y:S02]  /*12870*/  MOV R75, R72 ;  /* 0x00000048004b7202 */ /* 0x000fe40000000f00 */
[----:B------:R-:W-:Y:S02]  /*12880*/  MOV R76, 0x1f ;  /* 0x0000001f004c7802 */ /* 0x000fe40000000f00 */
[----:B------:R-:W-:-:S02]  /*12890*/  MOV R65, 0xffffffff ;  /* 0xffffffff00417802 */ /* 0x000fc40000000f00 */
[----:B------:R-:W-:Y:S02]  /*128a0*/  MOV R64, 0x128c0 ;  /* 0x000128c000407802 */ /* 0x000fe40000000f00 */
[----:B------:R-:W-:Y:S05]  /*128b0*/  CALL.REL.NOINC `($__internal_30_$__cuda_sm70_shflsync_down) ;  /* 0x0000057000007944 */ /* 0x000fea0003c00000 */
[----:B-1----:R-:W-:Y:S05]  /*128c0*/  BRA `(.L_x_1323) ;  /* 0xffff7a1000007947 */ /* 0x002fea000383ffff */
.L_x_1232:
[----:B0-----:R-:W-:Y:S01]  /*128d0*/  HFMA2.MMA R66, -RZ, RZ, 0, 0 ;  /* 0x00000000ff427435 */ /* 0x001fe200000001ff */
[----:B------:R-:W-:Y:S02]  /*128e0*/  MOV R64, R71 ;  /* 0x0000004700407202 */ /* 0x000fe40000000f00 */
[----:B------:R-:W-:Y:S02]  /*128f0*/  MOV R247, 0xffffffff ;  /* 0xffffffff00f77802 */ /* 0x000fe40000000f00 */
[----:B------:R-:W-:Y:S02]  /*12900*/  MOV R65, 0x12920 ;  /* 0x0001292000417802 */ /* 0x000fe40000000f00 */
[----:B-1234-:R-:W-:Y:S05]  /*12910*/  CALL.REL.NOINC `($__internal_31_$__cuda_sm70_shflsync_idx_p) ;  /* 0x0000055000007944 */ /* 0x01efea0003c00000 */
[----:B-1----:R-:W-:Y:S01]  /*12920*/  MOV R69, R66 ;  /* 0x0000004200457202 */ /* 0x002fe20000000f00 */
[----:B------:R-:W-:Y:S01]  /*12930*/  HFMA2.MMA R66, -RZ, RZ, 0, 0 ;  /* 0x00000000ff427435 */ /* 0x000fe200000001ff */
[----:B------:R-:W-:Y:S02]  /*12940*/  MOV R64, R74 ;  /* 0x0000004a00407202 */ /* 0x000fe40000000f00 */
[----:B------:R-:W-:Y:S02]  /*12950*/  MOV R247, 0xffffffff ;  /* 0xffffffff00f77802 */ /* 0x000fe40000000f00 */
[----:B------:R-:W-:-:S02]  /*12960*/  MOV R65, 0x12980 ;  /* 0x0001298000417802 */ /* 0x000fc40000000f00 */
        /* <DEDUP_REMOVED lines=13> */
[----:B------:R-:W-:Y:S02]  /*12a40*/  MOV R70, R69 ;  /* 0x0000004500467202 */ /* 0x000fe40000000f00 */
[----:B------:R-:W-:-:S02]  /*12a50*/  MOV R69, R67 ;  /* 0x0000004300457202 */ /* 0x000fc40000000f00 */
[----:B-1----:R-:W-:Y:S01]  /*12a60*/  MOV R67, R66 ;  /* 0x0000004200437202 */ /* 0x002fe20000000f00 */
[----:B------:R-:W-:Y:S01]  /*12a70*/  HFMA2.MMA R66, -RZ, RZ, 0, 5.9604644775390625e-08 ;  /* 0x00000001ff427435 */ /* 0x000fe200000001ff */
[----:B------:R-:W-:Y:S02]  /*12a80*/  MOV R75, R71 ;  /* 0x00000047004b7202 */ /* 0x000fe40000000f00 */
[----:B------:R-:W-:Y:S02]  /*12a90*/  MOV R76, 0x1f ;  /* 0x0000001f004c7802 */ /* 0x000fe40000000f00 */
[----:B------:R-:W-:Y:S02]  /*12aa0*/  MOV R65, 0xffffffff ;  /* 0xffffffff00417802 */ /* 0x000fe40000000f00 */
[----:B------:R-:W-:Y:S02]  /*12ab0*/  MOV R64, 0x12ad0 ;  /* 0x00012ad000407802 */ /* 0x000fe40000000f00 */
[----:B0-----:R-:W-:Y:S05]  /*12ac0*/  CALL.REL.NOINC `($__internal_30_$__cuda_sm70_shflsync_down) ;  /* 0x0000036000007944 */ /* 0x001fea0003c00000 */
[----:B-1----:R-:W-:Y:S01]  /*12ad0*/  MOV R71, R66 ;  /* 0x0000004200477202 */ /* 0x002fe20000000f00 */
[----:B------:R-:W-:Y:S01]  /*12ae0*/  HFMA2.MMA R66, -RZ, RZ, 0, 5.9604644775390625e-08 ;  /* 0x00000001ff427435 */ /* 0x000fe200000001ff */
[----:B------:R-:W-:-:S02]  /*12af0*/  MOV R75, R74 ;  /* 0x0000004a004b7202 */ /* 0x000fc40000000f00 */
[----:B------:R-:W-:Y:S02]  /*12b00*/  MOV R76, 0x1f ;  /* 0x0000001f004c7802 */ /* 0x000fe40000000f00 */
[----:B------:R-:W-:Y:S02]  /*12b10*/  MOV R65, 0xffffffff ;  /* 0xffffffff00417802 */ /* 0x000fe40000000f00 */
[----:B------:R-:W-:Y:S02]  /*12b20*/  MOV R64, 0x12b40 ;  /* 0x00012b4000407802 */ /* 0x000fe40000000f00 */
[----:B------:R-:W-:Y:S05]  /*12b30*/  CALL.REL.NOINC `($__internal_30_$__cuda_sm70_shflsync_down) ;  /* 0x000002f000007944 */ /* 0x000fea0003c00000 */
        /* <DEDUP_REMOVED lines=26> */
[----:B------:R-:W-:Y:S05]  /*12ce0*/  CALL.REL.NOINC `($__internal_31_$__cuda_sm70_shflsync_idx_p) ;  /* 0x0000018000007944 */ /* 0x000fea0003c00000 */
        /* <DEDUP_REMOVED lines=8> */
[----:B------:R-:W-:Y:S02]  /*12d70*/  MOV R64, R62 ;  /* 0x0000003e00407202 */ /* 0x000fe40000000f00 */
[----:B------:R-:W-:-:S02]  /*12d80*/  MOV R247, 0xffffffff ;  /* 0xffffffff00f77802 */ /* 0x000fc40000000f00 */
        /* <DEDUP_REMOVED lines=9> */
[----:B0-----:R-:W-:Y:S05]  /*12e20*/  BRA `(.L_x_1324) ;  /* 0xffff76d000007947 */ /* 0x001fea000383ffff */
        .weak           $__internal_30_$__cuda_sm70_shflsync_down
        .type           $__internal_30_$__cuda_sm70_shflsync_down,@function
        .size           $__internal_30_$__cuda_sm70_shflsync_down,($__internal_31_$__cuda_sm70_shflsync_idx_p - $__internal_30_$__cuda_sm70_shflsync_down)
$__internal_30_$__cuda_sm70_shflsync_down:
[----:B------:R-:W-:Y:S04]  /*12e30*/  WARPSYNC R65 ;  /* 0x0000004100007348 */ /* 0x000fe80003800000 */
[----:B------:R0:W1:Y:S02]  /*12e40*/  SHFL.DOWN PT, R66, R75, R66, R76 ;  /* 0x080000424b427389 */ /* 0x00006400000e004c */
[----:B0-----:R-:W-:-:S06]  /*12e50*/  HFMA2.MMA R65, -RZ, RZ, 0, 0 ;  /* 0x00000000ff417435 */ /* 0x001fcc00000001ff */
[----:B------:R-:W-:Y:S05]  /*12e60*/  RET.REL.NODEC R64 `(_Z25selective_scan_bwd_kernelI32Selective_Scan_bwd_kernel_traitsILi128ELi16ELb0ELb1ELb0ELb1ELb0EN3c108BFloat16ENS1_7complexIfEEEEv12SSMParamsBwd) ;  /* 0xfffed19040007950 */ /* 0x000fea0003c3ffff */
        .weak           $__internal_31_$__cuda_sm70_shflsync_idx_p
        .type           $__internal_31_$__cuda_sm70_shflsync_idx_p,@function
        .size           $__internal_31_$__cuda_sm70_shflsync_idx_p,($__internal_32_$__cuda_sm70_shflsync_up - $__internal_31_$__cuda_sm70_shflsync_idx_p)
$__internal_31_$__cuda_sm70_shflsync_idx_p:
[----:B------:R-:W-:Y:S01]  /*12e70*/  MOV R121, 0x1f ;  /* 0x0000001f00797802 */ /* 0x000fe20000000f00 */
[----:B------:R-:W-:Y:S04]  /*12e80*/  WARPSYNC R247 ;  /* 0x000000f700007348 */ /* 0x000fe80003800000 */
[----:B------:R0:W1:Y:S04]  /*12e90*/  SHFL.IDX PT, R66, R64, R66, R121 ;  /* 0x0000004240427389 */ /* 0x00006800000e0079 */
[----:B0-----:R-:W0:Y:S01]  /*12ea0*/  S2R R121, SR_LANEID ;  /* 0x0000000000797919 */ /* 0x001e220000000000 */
[----:B------:R-:W-:Y:S01]  /*12eb0*/  MOV R64, R65 ;  /* 0x0000004100407202 */ /* 0x000fe20000000f00 */
[----:B------:R-:W-:-:S06]  /*12ec0*/  HFMA2.MMA R65, -RZ, RZ, 0, 0 ;  /* 0x00000000ff417435 */ /* 0x000fcc00000001ff */
[----:B------:R-:W-:Y:S05]  /*12ed0*/  RET.REL.NODEC R64 `(_Z25selective_scan_bwd_kernelI32Selective_Scan_bwd_kernel_traitsILi128ELi16ELb0ELb1ELb0ELb1ELb0EN3c108BFloat16ENS1_7complexIfEEEEv12SSMParamsBwd) ;  /* 0xfffed12040007950 */ /* 0x000fea0003c3ffff */
        .weak           $__internal_32_$__cuda_sm70_shflsync_up
        .type           $__internal_32_$__cuda_sm70_shflsync_up,@function
        .size           $__internal_32_$__cuda_sm70_shflsync_up,(.L_x_14464 - $__internal_32_$__cuda_sm70_shflsync_up)
$__internal_32_$__cuda_sm70_shflsync_up:
[----:B------:R-:W-:Y:S04]  /*12ee0*/  WARPSYNC R213 ;  /* 0x000000d500007348 */ /* 0x000fe80003800000 */
[----:B------:R0:W1:Y:S02]  /*12ef0*/  SHFL.UP PT, R211, R65, R211, R214 ;  /* 0x040000d341d37389 */ /* 0x00006400000e00d6 */
[----:B0-----:R-:W-:-:S04]  /*12f00*/  MOV R65, 0x0 ;  /* 0x0000000000417802 */ /* 0x001fc80000000f00 */
[----:B------:R-:W-:Y:S05]  /*12f10*/  RET.REL.NODEC R64 `(_Z25selective_scan_bwd_kernelI32Selective_Scan_bwd_kernel_traitsILi128ELi16ELb0ELb1ELb0ELb1ELb0EN3c108BFloat16ENS1_7complexIfEEEEv12SSMParamsBwd) ;  /* 0xfffed0e040007950 */ /* 0x000fea0003c3ffff */
.L_x_1325:
        /* <DEDUP_REMOVED lines=14> */
.L_x_14464:


//--------------------- .text._Z25selective_scan_bwd_kernelI32Selective_Scan_bwd_kernel_traitsILi128ELi16ELb0ELb1ELb0ELb1ELb1EN3c108BFloat16ENS1_7complexIfEEEEv12SSMParamsBwd --------------------------
	.section	.text._Z25selective_scan_bwd_kernelI32Selective_Scan_bwd_kernel_traitsILi128ELi16ELb0ELb1ELb0ELb1ELb1EN3c108BFloat16ENS1_7complexIfEEEEv12SSMParamsBwd,"ax",@progbits
	.sectioninfo	@"SHI_REGISTERS=255"
	.align	128
        .global         _Z25selective_scan_bwd_kernelI32Selective_Scan_bwd_kernel_traitsILi128ELi16ELb0ELb1ELb0ELb1ELb1EN3c108BFloat16ENS1_7complexIfEEEEv12SSMParamsBwd
        .type           _Z25selective_scan_bwd_kernelI32Selective_Scan_bwd_kernel_traitsILi128ELi16ELb0ELb1ELb0ELb1ELb1EN3c108BFloat16ENS1_7complexIfEEEEv12SSMParamsBwd,@function
        .size           _Z25selective_scan_bwd_kernelI32Selective_Scan_bwd_kernel_traitsILi128ELi16ELb0ELb1ELb0ELb1ELb1EN3c108BFloat16ENS1_7complexIfEEEEv12SSMParamsBwd,(.L_x_14467 - _Z25selective_scan_bwd_kernelI32Selective_Scan_bwd_kernel_traitsILi128ELi16ELb0ELb1ELb0ELb1ELb1EN3c108BFloat16ENS1_7complexIfEEEEv12SSMParamsBwd)
        .other          _Z25selective_scan_bwd_kernelI32Selective_Scan_bwd_kernel_traitsILi128ELi16ELb0ELb1ELb0ELb1ELb1EN3c108BFloat16ENS1_7complexIfEEEEv12SSMParamsBwd,@"STO_CUDA_ENTRY STV_DEFAULT"
_Z25selective_scan_bwd_kernelI32Selective_Scan_bwd_kernel_traitsILi128ELi16ELb0ELb1ELb0ELb1ELb1EN3c108BFloat16ENS1_7complexIfEEEEv12SSMParamsBwd:
.text._Z25selective_scan_bwd_kernelI32Selective_Scan_bwd_kernel_traitsILi128ELi16ELb0ELb1ELb0ELb1ELb1EN3c108BFloat16ENS1_7complexIfEEEEv12SSMParamsBwd:
        /* <DEDUP_REMOVED lines=167> */
.L_x_1470:
        /* <DEDUP_REMOVED lines=370> */
.L_x_1328:
[----:B------:R-:W-:Y:S05]  /*2190*/  BSYNC B0 ;  /* 0x0000000000007941 */ /* 0x000fea0003800000 */
.L_x_1327:
        /* <DEDUP_REMOVED lines=36> */
.L_x_1330:
[----:B------:R-:W-:Y:S05]  /*23e0*/  BSYNC B0 ;  /* 0x0000000000007941 */ /* 0x000fea0003800000 */
.L_x_1329:
        /* <DEDUP_REMOVED lines=36> */
.L_x_1332:
[----:B------:R-:W-:Y:S05]  /*2630*/  BSYNC B0 ;  /* 0x0000000000007941 */ /* 0x000fea0003800000 */
.L_x_1331:
        /* <DEDUP_REMOVED lines=36> */
.L_x_1334:
[----:B------:R-:W-:Y:S05]  /*2880*/  BSYNC B0 ;  /* 0x0000000000007941 */ /* 0x000fea0003800000 */
.L_x_1333:
        /* <DEDUP_REMOVED lines=36> */
.L_x_1336:
[----:B------:R-:W-:Y:S05]  /*2ad0*/  BSYNC B0 ;  /* 0x0000000000007941 */ /* 0x000fea0003800000 */
.L_x_1335:
        /* <DEDUP_REMOVED lines=36> */
.L_x_1338:
[----:B------:R-:W-:Y:S05]  /*2d20*/  BSYNC B0 ;  /* 0x0000000000007941 */ /* 0x000fea0003800000 */
.L_x_1337:
        /* <DEDUP_REMOVED lines=36> */
.L_x_1340:
[----:B------:R-:W-:Y:S05]  /*2f70*/  BSYNC B0 ;  /* 0x0000000000007941 */ /* 0x000fea0003800000 */
.L_x_1339:
        /* <DEDUP_REMOVED lines=36> */
.L_x_1342:
[----:B------:R-:W-:Y:S05]  /*31c0*/  BSYNC B0 ;  /* 0x0000000000007941 */ /* 0x000fea0003800000 */
.L_x_1341:
        /* <DEDUP_REMOVED lines=36> */
.L_x_1344:
[----:B------:R-:W-:Y:S05]  /*3410*/  BSYNC B0 ;  /* 0x0000000000007941 */ /* 0x000fea0003800000 */
.L_x_1343:
        /* <DEDUP_REMOVED lines=34> */
.L_x_1346:
[----:B------:R-:W-:Y:S05]  /*3640*/  BSYNC B0 ;  /* 0x0000000000007941 */ /* 0x000fea0003800000 */
.L_x_1345:
        /* <DEDUP_REMOVED lines=33> */
.L_x_1348:
[----:B------:R-:W-:Y:S05]  /*3860*/  BSYNC B0 ;  /* 0x0000000000007941 */ /* 0x000fea0003800000 */
.L_x_1347:
        /* <DEDUP_REMOVED lines=33> */
.L_x_1350:
[----:B------:R-:W-:Y:S05]  /*3a80*/  BSYNC B0 ;  /* 0x0000000000007941 */ /* 0x000fea0003800000 */
.L_x_1349:
        /* <DEDUP_REMOVED lines=33> */
.L_x_1352:
[----:B------:R-:W-:Y:S05]  /*3ca0*/  BSYNC B0 ;  /* 0x0000000000007941 */ /* 0x000fea0003800000 */
.L_x_1351:
        /* <DEDUP_REMOVED lines=33> */
.L_x_1354:
[----:B------:R-:W-:Y:S05]  /*3ec0*/  BSYNC B0 ;  /* 0x0000000000007941 */ /* 0x000fea0003800000 */
.L_x_1353:
        /* <DEDUP_REMOVED lines=33> */
.L_x_1356:
[----:B------:R-:W-:Y:S05]  /*40e0*/  BSYNC B0 ;  /* 0x0000000000007941 */ /* 0x000fea0003800000 */
.L_x_1355:
        /* <DEDUP_REMOVED lines=33> */
.L_x_1358:
[----:B------:R-:W-:Y:S05]  /*4300*/  BSYNC B0 ;  /* 0x0000000000007941 */ /* 0x000fea0003800000 */
.L_x_1357:
        /* <DEDUP_REMOVED lines=41> */
[C---:B------:R-:W-:Y:S01]  /*45a0*/  @!P0 IADD3 R9, P1, R120.reuse, R2, RZ ;  /* 0x0000000278098210 */ /* 0x040fe20007f3e0ff */
[----:B------:R-:W-:Y:S01]  /*45b0*/  UIMAD UR7, UR10, UR37, UR7 ;  /* 0x000000250a0772a4 */ /* 0x000fe2000f8e0207 */
[----:B------:R-:W-:Y:S01]  /*45c0*/  @!P0 LEA R4, P3, R7, c[0x0][0x258], 0x1 ;  /* 0x0000960007048a11 */ /* 0x000fe200078608ff */
[----:B------:R-:W-:Y:S01]  /*45d0*/  USHF.R.S32.HI UR27, URZ, 0x1f, UR26 ;  /* 0x0000001f3f1b7899 */ /* 0x000fe2000801141a */
[C---:B0-----:R-:W-:Y:S01]  /*45e0*/  @!P0 IADD3.X R40, R129.reuse, UR38, R3, P1, !PT ;  /* 0x0000002681288c10 */ /* 0x041fe20008ffe403 */
[----:B------:R-:W-:Y:S01]  /*45f0*/  UIADD3 UR37, UP0, UR26, UR34, URZ ;  /* 0x000000221a257290 */ /* 0x000fe2000ff1e03f */
[C---:B------:R-:W-:Y:S01]  /*4600*/  LEA R36, P1, R120.reuse, c[0x0][0x268], 0x1 ;  /* 0x00009a0078247a11 */ /* 0x040fe200078208ff */
        /* <DEDUP_REMOVED lines=116> */
[----:B------:R-:W-:Y:S04]  /*4d50*/  LDS.U16 R35, [R119+0xe] ;  /* 0x00000e0077237984 */ /* 0x000fe80000000400 */
[----:B------:R-:W1:Y:S04]  /*4d60*/  LDS.U16 R36, [R119+0x10] ;  /* 0x0000100077247984 */ /* 0x000e680000000400 */
[----:B------:R-:W-:Y:S04]  /*4d70*/  LDS.U16 R37, [R119+0x12] ;  /* 0x0000120077257984 */ /* 0x000fe80000000400 */
[----:B------:R-:W1:Y:S04]  /*4d80*/  LDS.U16 R38, [R119+0x14] ;  /* 0x0000140077267984 */ /* 0x000e680000000400 */
[----:B------:R-:W-:Y:S04]  /*4d90*/  LDS.U16 R39, [R119+0x16] ;  /* 0x0000160077277984 */ /* 0x000fe80000000400 */
[----:B------:R-:W-:Y:S04]  /*4da0*/  LDS.U16 R40, [R119+0x18] ;  /* 0x0000180077287984 */ /* 0x000fe80000000400 */
[----:B------:R-:W1:Y:S04]  /*4db0*/  LDS.U16 R41, [R119+0x1a] ;  /* 0x00001a0077297984 */ /* 0x000e680000000400 */
[----:B------:R-:W-:Y:S04]  /*4dc0*/  LDS.U16 R42, [R119+0x1c] ;  /* 0x00001c00772a7984 */ /* 0x000fe80000000400 */
        /* <DEDUP_REMOVED lines=49> */
[----:B------:R-:W2:Y:S01]  /*50e0*/  MUFU.EX2 R66, R66 ;  /* 0x0000004200427308 */ /* 0x000ea20000000800 */
[----:B-1----:R-:W-:Y:S01]  /*50f0*/  FADD.FTZ R2, R2, 1 ;  /* 0x3f80000002027421 */ /* 0x002fe20000010000 */
[----:B------:R-:W-:Y:S01]  /*5100*/  PRMT R56, RZ, 0x5410, R56 ;  /* 0x00005410ff387816 */ /* 0x000fe20000000038 */
[----:B------:R-:W-:Y:S01]  /*5110*/  FMUL.FTZ R67, R31, -1.4426950216293334961 ;  /* 0xbfb8aa3b1f437820 */ /* 0x000fe20000410000 */
[----:B------:R-:W-:Y:S01]  /*5120*/  PRMT R34, RZ, 0x5410, R34 ;  /* 0x00005410ff227816 */ /* 0x000fe20000000022 */
[----:B0-----:R-:W-:Y:S01]  /*5130*/  FADD.FTZ R3, R3, 1 ;  /* 0x3f80000003037421 */ /* 0x001fe20000010000 */
[----:B------:R-:W-:-:S03]  /*5140*/  PRMT R58, RZ, 0x5410, R58 ;  /* 0x00005410ff3a7816 */ /* 0x000fc6000000003a */
[----:B------:R-:W-:Y:S01]  /*5150*/  FMUL.FTZ R69, R34, -1.4426950216293334961 ;  /* 0xbfb8aa3b22457820 */ /* 0x000fe20000410000 */
[----:B------:R-:W-:Y:S01]  /*5160*/  MUFU.EX2 R67, R67 ;  /* 0x0000004300437308 */ /* 0x000fe20000000800 */
[----:B------:R-:W-:Y:S02]  /*5170*/  PRMT R36, RZ, 0x5410, R36 ;  /* 0x00005410ff247816 */ /* 0x000fe40000000024 */
[----:B------:R-:W-:Y:S02]  /*5180*/  PRMT R35, RZ, 0x5410, R35 ;  /* 0x00005410ff237816 */ /* 0x000fe40000000023 */
[----:B------:R-:W-:-:S03]  /*5190*/  PRMT R38, RZ, 0x5410, R38 ;  /* 0x00005410ff267816 */ /* 0x000fc60000000026 */
[----:B------:R-:W-:Y:S01]  /*51a0*/  MUFU.EX2 R69, R69 ;  /* 0x0000004500457308 */ /* 0x000fe20000000800 */
[----:B------:R-:W-:Y:S01]  /*51b0*/  FMUL.FTZ R73, R36, -1.4426950216293334961 ;  /* 0xbfb8aa3b24497820 */ /* 0x000fe20000410000 */
[----:B------:R-:W-:Y:S01]  /*51c0*/  PRMT R37, RZ, 0x5410, R37 ;  /* 0x00005410ff257816 */ /* 0x000fe20000000025 */
[----:B------:R-:W-:Y:S02]  /*51d0*/  FMUL.FTZ R71, R35, -1.4426950216293334961 ;  /* 0xbfb8aa3b23477820 */ /* 0x000fe40000410000 */
[----:B------:R-:W-:Y:S01]  /*51e0*/  FMUL.FTZ R76, R38, -1.4426950216293334961 ;  /* 0xbfb8aa3b264c7820 */ /* 0x000fe20000410000 */
[----:B------:R-:W-:Y:S01]  /*51f0*/  PRMT R41, RZ, 0x5410, R41 ;  /* 0x00005410ff297816 */ /* 0x000fe20000000029 */
[----:B------:R-:W-:Y:S01]  /*5200*/  FMUL.FTZ R74, R37, -1.4426950216293334961 ;  /* 0xbfb8aa3b254a7820 */ /* 0x000fe20000410000 */
[----:B------:R-:W-:Y:S01]  /*5210*/  MUFU.EX2 R73, R73 ;  /* 0x0000004900497308 */ /* 0x000fe20000000800 */
[----:B------:R-:W-:-:S07]  /*5220*/  PRMT R51, RZ, 0x5410, R51 ;  /* 0x00005410ff337816 */ /* 0x000fce0000000033 */
[----:B------:R-:W-:Y:S08]  /*5230*/  MUFU.EX2 R71, R71 ;  /* 0x0000004700477308 */ /* 0x000ff00000000800 */
[----:B------:R-:W-:Y:S08]  /*5240*/  MUFU.EX2 R76, R76 ;  /* 0x0000004c004c7308 */ /* 0x000ff00000000800 */
[----:B------:R0:W-:Y:S01]  /*5250*/  MUFU.EX2 R75, R74 ;  /* 0x0000004a004b7308 */ /* 0x0001e20000000800 */
[----:B------:R-:W-:Y:S01]  /*5260*/  PRMT R39, RZ, 0x5410, R39 ;  /* 0x00005410ff277816 */ /* 0x000fe20000000027 */
[----:B0-----:R-:W-:-:S06]  /*5270*/  FMUL.FTZ R74, R41, -1.4426950216293334961 ;  /* 0xbfb8aa3b294a7820 */ /* 0x001fcc0000410000 */
[----:B------:R-:W-:Y:S01]  /*5280*/  MUFU.EX2 R81, R74 ;  /* 0x0000004a00517308 */ /* 0x000fe20000000800 */
[----:B------:R-:W-:Y:S02]  /*5290*/  PRMT R68, RZ, 0x5410, R68 ;  /* 0x00005410ff447816 */ /* 0x000fe40000000044 */
[----:B------:R-:W-:Y:S02]  /*52a0*/  PRMT R40, RZ, 0x5410, R40 ;  /* 0x00005410ff287816 */ /* 0x000fe40000000028 */
[----:B------:R-:W-:Y:S01]  /*52b0*/  PRMT R43, RZ, 0x5410, R43 ;  /* 0x00005410ff2b7816 */ /* 0x000fe2000000002b */
[----:B------:R-:W-:Y:S01]  /*52c0*/  FMUL.FTZ R77, R39, -1.4426950216293334961 ;  /* 0xbfb8aa3b274d7820 */ /* 0x000fe20000410000 */
[----:B------:R-:W-:Y:S01]  /*52d0*/  PRMT R42, RZ, 0x5410, R42 ;  /* 0x00005410ff2a7816 */ /* 0x000fe2000000002a */
[----:B------:R-:W-:Y:S01]  /*52e0*/  FMUL.FTZ R78, R40, -1.4426950216293334961 ;  /* 0xbfb8aa3b284e7820 */ /* 0x000fe20000410000 */
[----:B------:R-:W-:Y:S01]  /*52f0*/  PRMT R70, RZ, 0x5410, R70 ;  /* 0x00005410ff467816 */ /* 0x000fe20000000046 */
[----:B------:R-:W-:Y:S01]  /*5300*/  FMUL.FTZ R82, R43, -1.4426950216293334961 ;  /* 0xbfb8aa3b2b527820 */ /* 0x000fe20000410000 */
[----:B------:R-:W-:Y:S01]  /*5310*/  PRMT R72, RZ, 0x5410, R72 ;  /* 0x00005410ff487816 */ /* 0x000fe20000000048 */
        /* <DEDUP_REMOVED lines=31> */
[----:B------:R-:W-:Y:S01]  /*5510*/  LDS.U16 R86, [R119+0x16] ;  /* 0x0000160077567984 */ /* 0x000fe20000000400 */
[----:B-----5:R-:W-:-:S02]  /*5520*/  FADD.FTZ R64, R67, 1 ;  /* 0x3f80000043407421 */ /* 0x020fc40000010000 */
[----:B------:R-:W-:Y:S01]  /*5530*/  FADD.FTZ R53, R69, 1 ;  /* 0x3f80000045357421 */ /* 0x000fe20000010000 */
[----:B------:R-:W-:Y:S01]  /*5540*/  LDS.U16 R84, [R119+0x14] ;  /* 0x0000140077547984 */ /* 0x000fe20000000400 */
[----:B------:R-:W-:Y:S01]  /*5550*/  PRMT R47, RZ, 0x5410, R47 ;  /* 0x00005410ff2f7816 */ /* 0x000fe2000000002f */
[----:B------:R-:W-:Y:S08]  /*5560*/  MUFU.EX2 R79, R78 ;  /* 0x0000004e004f7308 */ /* 0x000ff00000000800 */
[----:B------:R-:W-:Y:S01]  /*5570*/  MUFU.EX2 R85, R82 ;  /* 0x0000005200557308 */ /* 0x000fe20000000800 */
[----:B------:R-:W-:Y:S01]  /*5580*/  PRMT R49, RZ, 0x5410, R49 ;  /* 0x00005410ff317816 */ /* 0x000fe20000000031 */
[----:B--2---:R-:W-:Y:S01]  /*5590*/  FMUL.FTZ R3, R56, R47 ;  /* 0x0000002f38037220 */ /* 0x004fe20000410000 */
[----:B------:R-:W-:Y:S01]  /*55a0*/  LDS.U16 R88, [R119+0x18] ;  /* 0x0000180077587984 */ /* 0x000fe20000000400 */
[----:B-1----:R-:W-:-:S02]  /*55b0*/  FADD.FTZ R4, -R52, 1 ;  /* 0x3f80000034047421 */ /* 0x002fc40000010100 */
[----:B------:R-:W-:Y:S02]  /*55c0*/  FFMA.FTZ R2, R15, R2, 1 ;  /* 0x3f8000000f027423 */ /* 0x000fe40000010002 */
[----:B------:R-:W-:Y:S02]  /*55d0*/  FMUL.FTZ R5, R58, R49 ;  /* 0x000000313a057220 */ /* 0x000fe40000410000 */
[----:B------:R-:W-:Y:S02]  /*55e0*/  FMUL.FTZ R3, R48, R3 ;  /* 0x0000000330037220 */ /* 0x000fe40000410000 */
[----:B------:R-:W-:Y:S01]  /*55f0*/  FFMA.FTZ R63, R17, R4, 1 ;  /* 0x3f800000113f7423 */ /* 0x000fe20000010004 */
[----:B------:R-:W0:Y:S01]  /*5600*/  MUFU.RCP R54, R54 ;  /* 0x0000003600367308 */ /* 0x000e220000001000 */
[----:B------:R-:W-:Y:S02]  /*5610*/  FMUL.FTZ R4, R52, R5 ;  /* 0x0000000534047220 */ /* 0x000fe40000410000 */
[----:B------:R-:W-:-:S02]  /*5620*/  FMUL.FTZ R5, R3, R2 ;  /* 0x0000000203057220 */ /* 0x000fc40000410000 */
[----:B------:R-:W1:Y:S04]  /*5630*/  LDS.U16 R2, [R119+0xc] ;  /* 0x00000c0077027984 */ /* 0x000e680000000400 */
[----:B------:R-:W2:Y:S01]  /*5640*/  LDS.U16 R3, [R119+0xe] ;  /* 0x00000e0077037984 */ /* 0x000ea20000000400 */
[----:B------:R-:W-:Y:S01]  /*5650*/  PRMT R50, RZ, 0x5410, R50 ;  /* 0x00005410ff327816 */ /* 0x000fe20000000032 */
[----:B------:R-:W3:Y:S04]  /*5660*/  MUFU.RCP R64, R64 ;  /* 0x0000004000407308 */ /* 0x000ee80000001000 */
[----:B------:R-:W-:-:S02]  /*5670*/  FMUL.FTZ R61, R51, R50 ;  /* 0x00000032333d7220 */ /* 0x000fc40000410000 */
[C---:B0-----:R-:W-:Y:S01]  /*5680*/  FADD.FTZ R74, -R54.reuse, 1 ;  /* 0x3f800000364a7421 */ /* 0x041fe20000010100 */
[----:B------:R-:W-:Y:S01]  /*5690*/  PRMT R55, RZ, 0x5410, R55 ;  /* 0x00005410ff377816 */ /* 0x000fe20000000037 */
[----:B------:R-:W0:Y:S01]  /*56a0*/  MUFU.RCP R53, R53 ;  /* 0x0000003500357308 */ /* 0x000e220000001000 */
[----:B------:R-:W-:Y:S02]  /*56b0*/  FMUL.FTZ R65, R54, R61 ;  /* 0x0000003d36417220 */ /* 0x000fe40000410000 */
[----:B------:R-:W-:Y:S02]  /*56c0*/  FFMA.FTZ R74, R21, R74, 1 ;  /* 0x3f800000154a7423 */ /* 0x000fe4000001004a */
[----:B------:R-:W-:Y:S02]  /*56d0*/  FADD.FTZ R67, R73, 1 ;  /* 0x3f80000049437421 */ /* 0x000fe40000010000 */
[----:B------:R-:W-:Y:S02]  /*56e0*/  FMUL.FTZ R94, R4, R63 ;  /* 0x0000003f045e7220 */ /* 0x000fe40000410000 */
[----:B------:R-:W-:-:S02]  /*56f0*/  FADD.FTZ R66, R71, 1 ;  /* 0x3f80000047427421 */ /* 0x000fc40000010000 */
[----:B------:R-:W-:Y:S02]  /*5700*/  FMUL.FTZ R73, R65, R74 ;  /* 0x0000004a41497220 */ /* 0x000fe40000410000 */
[----:B------:R-:W-:Y:S01]  /*5710*/  FADD.FTZ R63, R76, 1 ;  /* 0x3f8000004c3f7421 */ /* 0x000fe20000010000 */
[----:B------:R-:W-:Y:S01]  /*5720*/  PRMT R57, RZ, 0x5410, R57 ;  /* 0x00005410ff397816 */ /* 0x000fe20000000039 */
[----:B------:R-:W4:Y:S01]  /*5730*/  LDS.U16 R76, [R119+0x10] ;  /* 0x00001000774c7984 */ /* 0x000f220000000400 */
[----:B------:R-:W-:Y:S02]  /*5740*/  FADD.FTZ R4, -R60, 1 ;  /* 0x3f8000003c047421 */ /* 0x000fe40000010100 */
[----:B------:R-:W-:Y:S01]  /*5750*/  FMUL.FTZ R65, R68, R55 ;  /* 0x0000003744417220 */ /* 0x000fe20000410000 */
[----:B------:R-:W-:Y:S01]  /*5760*/  PRMT R59, RZ, 0x5410, R59 ;  /* 0x00005410ff3b7816 */ /* 0x000fe2000000003b */
[----:B------:R-:W-:Y:S01]  /*5770*/  FFMA.FTZ R4, R25, R4, 1 ;  /* 0x3f80000019047423 */ /* 0x000fe20000010004 */
[----:B------:R-:W5:Y:S01]  /*5780*/  MUFU.RCP R66, R66 ;  /* 0x0000004200427308 */ /* 0x000f620000001000 */
[----:B------:R-:W-:-:S02]  /*5790*/  FMUL.FTZ R65, R60, R65 ;  /* 0x000000413c417220 */ /* 0x000fc40000410000 */
[----:B------:R-:W-:Y:S02]  /*57a0*/  FADD.FTZ R78, -R62, 1 ;  /* 0x3f8000003e4e7421 */ /* 0x000fe40000010100 */
[----:B---3--:R-:W-:-:S03]  /*57b0*/  FADD.FTZ R82, -R64, 1 ;  /* 0x3f80000040527421 */ /* 0x008fc60000010100 */
[----:B------:R3:W0:Y:S01]  /*57c0*/  MUFU.RCP R61, R67 ;  /* 0x00000043003d7308 */ /* 0x0006220000001000 */
[----:B------:R-:W-:Y:S02]  /*57d0*/  FMUL.FTZ R69, R72, R59 ;  /* 0x0000003b48457220 */ /* 0x000fe40000410000 */
[----:B------:R-:W-:Y:S01]  /*57e0*/  FMUL.FTZ R100, R65, R4 ;  /* 0x0000000441647220 */ /* 0x000fe20000410000 */
[----:B------:R-:W-:Y:S01]  /*57f0*/  PRMT R65, RZ, 0x5410, R46 ;  /* 0x00005410ff417816 */ /* 0x000fe2000000002e */
[----:B------:R-:W-:Y:S02]  /*5800*/  FFMA.FTZ R82, R31, R82, 1 ;  /* 0x3f8000001f527423 */ /* 0x000fe40000010052 */
[----:B---3--:R-:W-:Y:S01]  /*5810*/  FMUL.FTZ R67, R70, R57 ;  /* 0x0000003946437220 */ /* 0x008fe20000410000 */
[----:B------:R3:W1:Y:S01]  /*5820*/  MUFU.EX2 R83, R80 ;  /* 0x0000005000537308 */ /* 0x0006620000000800 */
[----:B------:R-:W-:Y:S01]  /*5830*/  PRMT R46, RZ, 0x5410, R45 ;  /* 0x00005410ff2e7816 */ /* 0x000fe2000000002d */
[----:B------:R-:W-:-:S02]  /*5840*/  FMUL.FTZ R69, R64, R69 ;  /* 0x0000004540457220 */ /* 0x000fc40000410000 */
[----:B------:R-:W-:Y:S02]  /*5850*/  FMUL.FTZ R67, R62, R67 ;  /* 0x000000433e437220 */ /* 0x000fe40000410000 */
[----:B0-----:R-:W-:Y:S02]  /*5860*/  FADD.FTZ R45, -R53, 1 ;  /* 0x3f800000352d7421 */ /* 0x001fe40000010100 */
[----:B---3--:R-:W-:Y:S02]  /*5870*/  FFMA.FTZ R80, R27, R78, 1 ;  /* 0x3f8000001b507423 */ /* 0x008fe4000001004e */
[----:B------:R-:W-:Y:S02]  /*5880*/  FADD.FTZ R74, R75, 1 ;  /* 0x3f8000004b4a7421 */ /* 0x000fe40000010000 */
[----:B------:R-:W-:Y:S01]  /*5890*/  FMUL.FTZ R75, R67, R80 ;  /* 0x00000050434b7220 */ /* 0x000fe20000410000 */
[----:B------:R-:W-:Y:S01]  /*58a0*/  PRMT R67, RZ, 0x5410, R44 ;  /* 0x00005410ff437816 */ /* 0x000fe2000000002c */
[----:B------:R-:W-:Y:S01]  /*58b0*/  FMUL.FTZ R102, R69, R82 ;  /* 0x0000005245667220 */ /* 0x000fe20000410000 */
[----:B-1----:R-:W-:Y:S01]  /*58c0*/  PRMT R44, RZ, 0x5410, R2 ;  /* 0x00005410ff2c7816 */ /* 0x002fe20000000002 */
[----:B------:R-:W-:Y:S01]  /*58d0*/  FFMA.FTZ R71, R34, R45, 1 ;  /* 0x3f80000022477423 */ /* 0x000fe2000001002d */
[----:B------:R-:W0:Y:S01]  /*58e0*/  LDS.U16 R82, [R119+0x12] ;  /* 0x0000120077527984 */ /* 0x000e220000000400 */
[----:B--2---:R-:W-:Y:S01]  /*58f0*/  PRMT R45, RZ, 0x5410, R3 ;  /* 0x00005410ff2d7816 */ /* 0x004fe20000000003 */
[----:B------:R-:W-:-:S02]  /*5900*/  FADD.FTZ R77, R77, 1 ;  /* 0x3f8000004d4d7421 */ /* 0x000fc40000010000 */
[----:B-----5:R-:W-:Y:S02]  /*5910*/  FADD.FTZ R4, -R66, 1 ;  /* 0x3f80000042047421 */ /* 0x020fe40000010100 */
[----:B------:R-:W-:Y:S02]  /*5920*/  FMUL.FTZ R2, R65, R44 ;  /* 0x0000002c41027220 */ /* 0x000fe40000410000 */
[----:B------:R-:W-:Y:S01]  /*5930*/  FMUL.FTZ R3, R46, R45 ;  /* 0x0000002d2e037220 */ /* 0x000fe20000410000 */
[----:B------:R1:W-:Y:S01]  /*5940*/  MUFU.RCP R78, R77 ;  /* 0x0000004d004e7308 */ /* 0x0003e20000001000 */
[----:B------:R-:W-:Y:S02]  /*5950*/  FFMA.FTZ R4, R35, R4, 1 ;  /* 0x3f80000023047423 */ /* 0x000fe40000010004 */
[----:B------:R-:W-:Y:S02]  /*5960*/  FMUL.FTZ R2, R53, R2 ;  /* 0x0000000235027220 */ /* 0x000fe40000410000 */
[----:B------:R-:W-:-:S02]  /*5970*/  FMUL.FTZ R3, R66, R3 ;  /* 0x0000000342037220 */ /* 0x000fc40000410000 */
[----:B-1----:R-:W-:Y:S02]  /*5980*/  FADD.FTZ R77, -R61, 1 ;  /* 0x3f8000003d4d7421 */ /* 0x002fe40000010100 */
[----:B------:R-:W-:Y:S02]  /*5990*/  FADD.FTZ R69, R79, 1 ;  /* 0x3f8000004f457421 */ /* 0x000fe40000010000 */
[----:B------:R-:W-:Y:S02]  /*59a0*/  FFMA.FTZ R79, R36, R77, 1 ;  /* 0x3f800000244f7423 */ /* 0x000fe4000001004d */
[----:B------:R-:W-:Y:S02]  /*59b0*/  FMUL.FTZ R77, R2, R71 ;  /* 0x00000047024d7220 */ /* 0x000fe40000410000 */
[----:B------:R-:W-:Y:S01]  /*59c0*/  FMUL.FTZ R124, R3, R4 ;  /* 0x00000004037c7220 */ /* 0x000fe20000410000 */
[----:B------:R-:W1:Y:S04]  /*59d0*/  LDS.U16 R2, [R119+0x1a] ;  /* 0x00001a0077027984 */ /* 0x000e680000000400 */
[----:B------:R-:W2:Y:S04]  /*59e0*/  LDS.U16 R3, [R119+0x1c] ;  /* 0x00001c0077037984 */ /* 0x000ea80000000400 */
[----:B------:R-:W3:Y:S01]  /*59f0*/  LDS.U16 R4, [R119+0x1e] ;  /* 0x00001e0077047984 */ /* 0x000ee20000000400 */
[----:B------:R-:W5:Y:S01]  /*5a00*/  MUFU.RCP R69, R69 ;  /* 0x0000004500457308 */ /* 0x000f620000001000 */
[----:B----4-:R-:W-:-:S07]  /*5a10*/  PRMT R76, RZ, 0x5410, R76 ;  /* 0x00005410ff4c7816 */ /* 0x010fce000000004c */
[----:B------:R-:W4:Y:S01]  /*5a20*/  MUFU.RCP R63, R63 ;  /* 0x0000003f003f7308 */ /* 0x000f220000001000 */
[----:B------:R-:W-:-:S07]  /*5a30*/  FMUL.FTZ R90, R67, R76 ;  /* 0x0000004c435a7220 */ /* 0x000fce0000410000 */
[----:B------:R-:W1:Y:S01]  /*5a40*/  MUFU.RCP R74, R74 ;  /* 0x0000004a004a7308 */ /* 0x000e620000001000 */
[----:B------:R-:W-:Y:S01]  /*5a50*/  FMUL.FTZ R90, R61, R90 ;  /* 0x0000005a3d5a7220 */ /* 0x000fe20000410000 */
[----:B------:R-:W-:Y:S01]  /*5a60*/  PRMT R19, RZ, 0x5410, R19 ;  /* 0x00005410ff137816 */ /* 0x000fe20000000013 */
[----:B------:R-:W-:Y:S02]  /*5a70*/  FADD.FTZ R80, R81, 1 ;  /* 0x3f80000051507421 */ /* 0x000fe40000010000 */
[----:B------:R-:W-:Y:S01]  /*5a80*/  FMUL.FTZ R79, R90, R79 ;  /* 0x0000004f5a4f7220 */ /* 0x000fe20000410000 */
[----:B------:R-:W-:Y:S01]  /*5a90*/  PRMT R86, RZ, 0x5410, R86 ;  /* 0x00005410ff567816 */ /* 0x000fe20000000056 */
[----:B------:R-:W-:Y:S02]  /*5aa0*/  FADD.FTZ R71, R83, 1 ;  /* 0x3f80000053477421 */ /* 0x000fe40000010000 */
[----:B------:R-:W-:Y:S01]  /*5ab0*/  FADD.FTZ R90, R85, 1 ;  /* 0x3f800000555a7421 */ /* 0x000fe20000010000 */
[----:B------:R-:W-:Y:S01]  /*5ac0*/  PRMT R33, RZ, 0x5410, R33 ;  /* 0x00005410ff217816 */ /* 0x000fe20000000021 */
[----:B-----5:R-:W-:Y:S01]  /*5ad0*/  FADD.FTZ R85, -R69, 1 ;  /* 0x3f80000045557421 */ /* 0x020fe20000010100 */
[----:B------:R-:W-:Y:S01]  /*5ae0*/  PRMT R29, RZ, 0x5410, R29 ;  /* 0x00005410ff1d7816 */ /* 0x000fe2000000001d */
[----:B----4-:R-:W-:Y:S01]  /*5af0*/  FADD.FTZ R81, -R63, 1 ;  /* 0x3f8000003f517421 */ /* 0x010fe20000010100 */
[----:B0-----:R-:W-:Y:S01]  /*5b00*/  PRMT R82, RZ, 0x5410, R82 ;  /* 0x00005410ff527816 */ /* 0x001fe20000000052 */
[----:B------:R-:W-:Y:S01]  /*5b10*/  FADD.FTZ R98, -R78, 1 ;  /* 0x3f8000004e627421 */ /* 0x000fe20000010100 */
[----:B------:R-:W-:Y:S01]  /*5b20*/  PRMT R84, RZ, 0x5410, R84 ;  /* 0x00005410ff547816 */ /* 0x000fe20000000054 */
[----:B------:R-:W-:Y:S01]  /*5b30*/  FFMA.FTZ R130, R40, R85, 1 ;  /* 0x3f80000028827423 */ /* 0x000fe20000010055 */
[----:B------:R-:W-:Y:S01]  /*5b40*/  PRMT R13, RZ, 0x5410, R13 ;  /* 0x00005410ff0d7816 */ /* 0x000fe2000000000d */
[----:B------:R-:W0:Y:S01]  /*5b50*/  MUFU.RCP R80, R80 ;  /* 0x0000005000507308 */ /* 0x000e220000001000 */
[----:B------:R-:W-:Y:S01]  /*5b60*/  PRMT R88, RZ, 0x5410, R88 ;  /* 0x00005410ff587816 */ /* 0x000fe20000000058 */
[----:B------:R-:W-:-:S02]  /*5b70*/  FFMA.FTZ R83, R38, R81, 1 ;  /* 0x3f80000026537423 */ /* 0x000fc40000010051 */
[----:B------:R-:W-:Y:S02]  /*5b80*/  FFMA.FTZ R128, R39, R98, 1 ;  /* 0x3f80000027807423 */ /* 0x000fe40000010062 */
[----:B------:R-:W-:Y:S02]  /*5b90*/  FMUL.FTZ R85, R19, R86 ;  /* 0x0000005613557220 */ /* 0x000fe40000410000 */
[----:B------:R-:W4:Y:S01]  /*5ba0*/  MUFU.RCP R71, R71 ;  /* 0x0000004700477308 */ /* 0x000f220000001000 */
[----:B-1----:R-:W-:Y:S02]  /*5bb0*/  FADD.FTZ R96, -R74, 1 ;  /* 0x3f8000004a607421 */ /* 0x002fe40000010100 */
[----:B------:R-:W-:Y:S02]  /*5bc0*/  FMUL.FTZ R81, R33, R82 ;  /* 0x0000005221517220 */ /* 0x000fe40000410000 */
[----:B------:R-:W-:-:S03]  /*5bd0*/  FMUL.FTZ R98, R29, R84 ;  /* 0x000000541d627220 */ /* 0x000fc60000410000 */
[----:B------:R-:W1:Y:S01]  /*5be0*/  MUFU.RCP R90, R90 ;  /* 0x0000005a005a7308 */ /* 0x000e620000001000 */
[----:B------:R-:W-:Y:S02]  /*5bf0*/  FMUL.FTZ R126, R13, R88 ;  /* 0x000000580d7e7220 */ /* 0x000fe40000410000 */
[----:B------:R-:W-:Y:S02]  /*5c00*/  FMUL.FTZ R85, R78, R85 ;  /* 0x000000554e557220 */ /* 0x000fe40000410000 */
[----:B------:R-:W-:Y:S02]  /*5c10*/  FFMA.FTZ R96, R37, R96, 1 ;  /* 0x3f80000025607423 */ /* 0x000fe40000010060 */
[----:B------:R-:W-:Y:S02]  /*5c20*/  FMUL.FTZ R81, R74, R81 ;  /* 0x000000514a517220 */ /* 0x000fe40000410000 */
[----:B------:R-:W-:Y:S02]  /*5c30*/  FMUL.FTZ R98, R63, R98 ;  /* 0x000000623f627220 */ /* 0x000fe40000410000 */
[----:B------:R-:W-:-:S02]  /*5c40*/  FMUL.FTZ R87, R69, R126 ;  /* 0x0000007e45577220 */ /* 0x000fc40000410000 */
[----:B------:R-:W-:Y:S01]  /*5c50*/  FMUL.FTZ R128, R85, R128 ;  /* 0x0000008055807220 */ /* 0x000fe20000410000 */
[----:B------:R-:W-:Y:S01]  /*5c60*/  F2FP.BF16.PACK_AB R85, R94, R5 ;  /* 0x000000055e55723e */ /* 0x000fe200000010ff */
[----:B------:R-:W-:Y:S01]  /*5c70*/  BAR.SYNC.DEFER_BLOCKING 0x0 ;  /* 0x0000000000007b1d */ /* 0x000fe20000010000 */
[----:B------:R-:W-:Y:S01]  /*5c80*/  FMUL.FTZ R126, R81, R96 ;  /* 0x00000060517e7220 */ /* 0x000fe20000410000 */
[----:B------:R-:W-:Y:S01]  /*5c90*/  PRMT R94, RZ, 0x5410, R11 ;  /* 0x00005410ff5e7816 */ /* 0x000fe2000000000b */
[----:B------:R-:W-:Y:S01]  /*5ca0*/  FMUL.FTZ R83, R98, R83 ;  /* 0x0000005362537220 */ /* 0x000fe20000410000 */
[----:B------:R-:W-:Y:S02]  /*5cb0*/  PRMT R96, RZ, 0x5410, R9 ;  /* 0x00005410ff607816 */ /* 0x000fe40000000009 */
[----:B------:R-:W-:Y:S02]  /*5cc0*/  PRMT R98, RZ, 0x5410, R7 ;  /* 0x00005410ff627816 */ /* 0x000fe40000000007 */
[----:B------:R-:W-:-:S02]  /*5cd0*/  PRMT R7, RZ, 0x5410, R2 ;  /* 0x00005410ff077816 */ /* 0x000fc40000000002 */
[----:B--2---:R-:W-:Y:S02]  /*5ce0*/  PRMT R9, RZ, 0x5410, R3 ;  /* 0x00005410ff097816 */ /* 0x004fe40000000003 */
[----:B---3--:R-:W-:Y:S01]  /*5cf0*/  PRMT R11, RZ, 0x5410, R4 ;  /* 0x00005410ff0b7816 */ /* 0x008fe20000000004 */
[----:B------:R-:W-:Y:S02]  /*5d00*/  FMUL.FTZ R87, R87, R130 ;  /* 0x0000008257577220 */ /* 0x000fe40000410000 */
[----:B0-----:R-:W-:Y:S02]  /*5d10*/  FADD.FTZ R130, -R80, 1 ;  /* 0x3f80000050827421 */ /* 0x001fe40000010100 */
[----:B----4-:R-:W-:Y:S02]  /*5d20*/  FADD.FTZ R5, -R71, 1 ;  /* 0x3f80000047057421 */ /* 0x010fe40000010100 */
[----:B-1----:R-:W-:Y:S02]  /*5d30*/  FADD.FTZ R132, -R90, 1 ;  /* 0x3f8000005a847421 */ /* 0x002fe40000010100 */
[----:B------:R-:W-:-:S02]  /*5d40*/  FMUL.FTZ R3, R94, R7 ;  /* 0x000000075e037220 */ /* 0x000fc40000410000 */
[----:B------:R-:W-:Y:S02]  /*5d50*/  FMUL.FTZ R2, R96, R9 ;  /* 0x0000000960027220 */ /* 0x000fe40000410000 */
[----:B------:R-:W-:Y:S02]  /*5d60*/  FMUL.FTZ R81, R98, R11 ;  /* 0x0000000b62517220 */ /* 0x000fe40000410000 */
[----:B------:R-:W-:Y:S02]  /*5d70*/  FFMA.FTZ R130, R41, R130, 1 ;  /* 0x3f80000029827423 */ /* 0x000fe40000010082 */
        /* <DEDUP_REMOVED lines=13> */
[----:B------:R-:W-:Y:S02]  /*5e50*/  ISETP.NE.AND P6, PT, R122, RZ, PT ;  /* 0x000000ff7a00720c */ /* 0x000fe40003fc5270 */
[----:B------:R-:W-:Y:S02]  /*5e60*/  F2FP.BF16.PACK_AB R77, R124, R77 ;  /* 0x0000004d7c4d723e */ /* 0x000fe400000010ff */
[----:B------:R-:W-:Y:S02]  /*5e70*/  F2FP.BF16.PACK_AB R79, R126, R79 ;  /* 0x0000004f7e4f723e */ /* 0x000fe400000010ff */
[----:B------:R-:W-:Y:S02]  /*5e80*/  F2FP.BF16.PACK_AB R83, R128, R83 ;  /* 0x000000538053723e */ /* 0x000fe400000010ff */
[----:B------:R-:W-:-:S02]  /*5e90*/  F2FP.BF16.PACK_AB R87, R130, R87 ;  /* 0x000000578257723e */ /* 0x000fc400000010ff */
        /* <DEDUP_REMOVED lines=64> */
.L_x_1360:
[----:B-1----:R-:W-:Y:S05]  /*62a0*/  BSYNC B0 ;  /* 0x0000000000007941 */ /* 0x002fea0003800000 */
.L_x_1359:
        /* <DEDUP_REMOVED lines=27> */
[----:B------:R-:W-:Y:S01]  /*6460*/  @!P0 STG.E.U16 [R2.64+-0xf80], R77 ;  /* 0xfff0804d02008986 */ /* 0x000fe2000c101520 */
[----:B------:R-:W-:Y:S01]  /*6470*/  ISETP.GE.AND P0, PT, R8, R127, PT ;  /* 0x0000007f0800720c */ /* 0x000fe20003f06270 */
[----:B------:R-:W-:Y:S02]  /*6480*/  FMUL.FTZ R36, R36, R61 ;  /* 0x0000003d24247220 */ /* 0x000fe40000410000 */
[----:B------:R-:W-:Y:S01]  /*6490*/  @!P2 STG.E.U16 [R2.64+-0xf40], R79 ;  /* 0xfff0c04f0200a986 */ /* 0x000fe2000c101520 */
[-C--:B------:R-:W-:Y:S01]  /*64a0*/  ISETP.GE.AND P2, PT, R10, R127.reuse, PT ;  /* 0x0000007f0a00720c */ /* 0x080fe20003f46270 */
[----:B------:R-:W-:Y:S02]  /*64b0*/  FMUL.FTZ R37, R37, R74 ;  /* 0x0000004a25257220 */ /* 0x000fe40000410000 */
[----:B------:R-:W-:Y:S01]  /*64c0*/  @!P3 STG.E.U16 [R2.64+-0xe40], R87 ;  /* 0xfff1c0570200b986 */ /* 0x000fe2000c101520 */
[----:B------:R-:W-:Y:S01]  /*64d0*/  ISETP.GE.AND P3, PT, R28, R127, PT ;  /* 0x0000007f1c00720c */ /* 0x000fe20003f66270 */
[----:B------:R-:W-:-:S02]  /*64e0*/  FMUL.FTZ R38, R38, R63 ;  /* 0x0000003f26267220 */ /* 0x000fc40000410000 */
[----:B------:R-:W-:Y:S01]  /*64f0*/  @!P1 STG.E.U16 [R2.64+-0xf00], R81 ;  /* 0xfff1005102009986 */ /* 0x000fe2000c101520 */
[-C--:B------:R-:W-:Y:S01]  /*6500*/  ISETP.GE.AND P1, PT, R18, R127.reuse, PT ;  /* 0x0000007f1200720c */ /* 0x080fe20003f26270 */
[----:B------:R-:W-:Y:S02]  /*6510*/  FMUL.FTZ R39, R39, R78 ;  /* 0x0000004e27277220 */ /* 0x000fe40000410000 */
[----:B------:R-:W-:Y:S01]  /*6520*/  @!P0 STG.E.U16 [R2.64+-0xec0], R83 ;  /* 0xfff1405302008986 */ /* 0x000fe2000c101520 */
[----:B------:R-:W-:Y:S01]  /*6530*/  ISETP.GE.AND P0, PT, R20, R127, PT ;  /* 0x0000007f1400720c */ /* 0x000fe20003f06270 */
[----:B------:R-:W-:Y:S02]  /*6540*/  FMUL.FTZ R40, R40, R69 ;  /* 0x0000004528287220 */ /* 0x000fe40000410000 */
[----:B------:R0:W-:Y:S01]  /*6550*/  @!P2 STG.E.U16 [R2.64+-0xe80], R85 ;  /* 0xfff180550200a986 */ /* 0x0001e2000c101520 */
[----:B------:R-:W-:Y:S01]  /*6560*/  ISETP.GE.AND P2, PT, R30, R127, PT ;  /* 0x0000007f1e00720c */ /* 0x000fe20003f46270 */
[----:B------:R-:W-:-:S02]  /*6570*/  FMUL.FTZ R41, R41, R80 ;  /* 0x0000005029297220 */ /* 0x000fc40000410000 */
[----:B------:R-:W-:Y:S01]  /*6580*/  @!P4 STG.E.U16 [R2.64+-0xe00], R89 ;  /* 0xfff200590200c986 */ /* 0x000fe2000c101520 */
[----:B------:R-:W-:Y:S01]  /*6590*/  ISETP.GE.AND P4, PT, R22, R127, PT ;  /* 0x0000007f1600720c */ /* 0x000fe20003f86270 */
[----:B------:R-:W-:Y:S02]  /*65a0*/  FMUL.FTZ R42, R42, R71 ;  /* 0x000000472a2a7220 */ /* 0x000fe40000410000 */
[----:B------:R-:W-:Y:S01]  /*65b0*/  @!P5 STG.E.U16 [R2.64+-0xdc0], R91 ;  /* 0xfff2405b0200d986 */ /* 0x000fe2000c101520 */
[----:B------:R-:W-:Y:S01]  /*65c0*/  ISETP.GE.AND P5, PT, R24, R127, PT ;  /* 0x0000007f1800720c */ /* 0x000fe20003fa6270 */
[----:B------:R-:W-:Y:S02]  /*65d0*/  FMUL.FTZ R43, R43, R90 ;  /* 0x0000005a2b2b7220 */ /* 0x000fe40000410000 */
[----:B------:R-:W-:Y:S01]  /*65e0*/  @!P0 STG.E.U16 [R2.64+-0xd40], R97 ;  /* 0xfff2c06102008986 */ /* 0x000fe2000c101520 */
[----:B------:R-:W-:Y:S01]  /*65f0*/  ISETP.NE.U32.AND P0, PT, RZ, c[0x0][0x270], PT ;  /* 0x00009c00ff007a0c */ /* 0x000fe20003f05070 */
[----:B------:R-:W-:-:S02]  /*6600*/  FMUL.FTZ R56, R56, R15 ;  /* 0x0000000f38387220 */ /* 0x000fc40000410000 */
[----:B------:R-:W-:Y:S01]  /*6610*/  @!P1 STG.E.U16 [R2.64+-0xd80], R95 ;  /* 0xfff2805f02009986 */ /* 0x000fe2000c101520 */
[----:B------:R-:W-:Y:S01]  /*6620*/  ISETP.NE.AND.EX P0, PT, RZ, c[0x0][0x274], PT, P0 ;  /* 0x00009d00ff007a0c */ /* 0x000fe20003f05300 */
[----:B------:R-:W-:Y:S01]  /*6630*/  FMUL.FTZ R58, R58, R17 ;  /* 0x000000113a3a7220 */ /* 0x000fe20000410000 */
[----:B------:R-:W-:Y:S01]  /*6640*/  ISETP.GE.AND P1, PT, R26, R127, PT ;  /* 0x0000007f1a00720c */ /* 0x000fe20003f26270 */
[----:B------:R-:W-:Y:S01]  /*6650*/  @!P4 STG.E.U16 [R2.64+-0xd00], R99 ;  /* 0xfff300630200c986 */ /* 0x000fe2000c101520 */
[----:B------:R-:W-:Y:S02]  /*6660*/  FMUL.FTZ R51, R51, R21 ;  /* 0x0000001533337220 */ /* 0x000fe40000410000 */
[----:B------:R-:W-:Y:S01]  /*6670*/  FMUL.FTZ R68, R68, R25 ;  /* 0x0000001944447220 */ /* 0x000fe20000410000 */
[----:B------:R-:W-:Y:S01]  /*6680*/  @!P5 STG.E.U16 [R2.64+-0xcc0], R101 ;  /* 0xfff340650200d986 */ /* 0x000fe2000c101520 */
[----:B------:R-:W-:Y:S02]  /*6690*/  FMUL.FTZ R70, R70, R27 ;  /* 0x0000001b46467220 */ /* 0x000fe40000410000 */
[----:B------:R-:W-:Y:S01]  /*66a0*/  FMUL.FTZ R72, R72, R31 ;  /* 0x0000001f48487220 */ /* 0x000fe20000410000 */
[----:B------:R-:W-:Y:S01]  /*66b0*/  @!P2 STG.E.U16 [R2.64+-0xfc0], R75 ;  /* 0xfff0404b0200a986 */ /* 0x000fe2000c101520 */
[----:B------:R-:W-:-:S02]  /*66c0*/  FMUL.FTZ R65, R65, R34 ;  /* 0x0000002241417220 */ /* 0x000fc40000410000 */
[----:B------:R-:W-:Y:S01]  /*66d0*/  FMUL.FTZ R46, R46, R35 ;  /* 0x000000232e2e7220 */ /* 0x000fe20000410000 */
[----:B------:R-:W-:Y:S01]  /*66e0*/  @!P1 STG.E.U16 [R2.64+-0xc80], R123 ;  /* 0xfff3807b02009986 */ /* 0x000fe2000c101520 */
[----:B------:R-:W-:Y:S02]  /*66f0*/  FMUL.FTZ R67, R67, R36 ;  /* 0x0000002443437220 */ /* 0x000fe40000410000 */
[----:B------:R-:W-:Y:S01]  /*6700*/  FMUL.FTZ R33, R33, R37 ;  /* 0x0000002521217220 */ /* 0x000fe20000410000 */
[----:B------:R1:W-:Y:S01]  /*6710*/  @!P3 STG.E.U16 [R2.64+-0xc40], R125 ;  /* 0xfff3c07d0200b986 */ /* 0x0003e2000c101520 */
[----:B------:R-:W-:Y:S02]  /*6720*/  FMUL.FTZ R29, R29, R38 ;  /* 0x000000261d1d7220 */ /* 0x000fe40000410000 */
[----:B------:R-:W-:Y:S02]  /*6730*/  FMUL.FTZ R19, R19, R39 ;  /* 0x0000002713137220 */ /* 0x000fe40000410000 */
[----:B------:R-:W-:-:S02]  /*6740*/  FMUL.FTZ R13, R13, R40 ;  /* 0x000000280d0d7220 */ /* 0x000fc40000410000 */
[----:B0-----:R-:W-:Y:S02]  /*6750*/  FMUL.FTZ R85, R94, R41 ;  /* 0x000000295e557220 */ /* 0x001fe40000410000 */
[----:B------:R-:W-:Y:S02]  /*6760*/  FMUL.FTZ R83, R98, R43 ;  /* 0x0000002b62537220 */ /* 0x000fe40000410000 */
[----:B-1----:R-:W-:Y:S01]  /*6770*/  FMUL.FTZ R2, R96, R42 ;  /* 0x0000002a60027220 */ /* 0x002fe20000410000 */
        /* <DEDUP_REMOVED lines=21> */
[----:B------:R-:W-:Y:S01]  /*68d0*/  UIMAD.WIDE.U32 UR34, UR12, UR8, URZ ;  /* 0x000000080c2272a5 */ /* 0x000fe2000f8e003f */
[----:B------:R-:W-:Y:S01]  /*68e0*/  FMUL.FTZ R39, R39, R86 ;  /* 0x0000005627277220 */ /* 0x000fe20000410000 */
[----:B------:R-:W-:Y:S01]  /*68f0*/  F2FP.BF16.PACK_AB R36, R37, R36 ;  /* 0x000000242524723e */ /* 0x000fe200000010ff */
[----:B------:R-:W-:Y:S01]  /*6900*/  FMUL.FTZ R40, R40, R88 ;  /* 0x0000005828287220 */ /* 0x000fe20000410000 */
[----:B------:R0:W-:Y:S01]  /*6910*/  STS.U16 [R119], R15 ;  /* 0x0000000f77007388 */ /* 0x0001e20000000400 */
[----:B------:R-:W-:Y:S01]  /*6920*/  FMUL.FTZ R7, R41, R7 ;  /* 0x0000000729077220 */ /* 0x000fe20000410000 */
[----:B------:R-:W-:Y:S01]  /*6930*/  F2FP.BF16.PACK_AB R38, R39, R38 ;  /* 0x000000262726723e */ /* 0x000fe200000010ff */
[----:B------:R-:W-:Y:S01]  /*6940*/  FMUL.FTZ R9, R42, R9 ;  /* 0x000000092a097220 */ /* 0x000fe20000410000 */
[----:B------:R1:W-:Y:S01]  /*6950*/  STS.U16 [R119+0x2], R3 ;  /* 0x0000020377007388 */ /* 0x0003e20000000400 */
[----:B------:R-:W-:Y:S01]  /*6960*/  FMUL.FTZ R4, R43, R11 ;  /* 0x0000000b2b047220 */ /* 0x000fe20000410000 */
[----:B------:R-:W-:Y:S01]  /*6970*/  F2FP.BF16.PACK_AB R7, R7, R40 ;  /* 0x000000280707723e */ /* 0x000fe200000010ff */
[----:B------:R-:W-:Y:S01]  /*6980*/  UIMAD UR36, UR12, UR9, UR7 ;  /* 0x000000090c2472a4 */ /* 0x000fe2000f8e0207 */
[----:B------:R2:W-:Y:S01]  /*6990*/  STS.U16 [R119+0x4], R21 ;  /* 0x0000041577007388 */ /* 0x0005e20000000400 */
[----:B------:R-:W-:Y:S01]  /*69a0*/  PRMT R11, R27, 0x7632, R11 ;  /* 0x000076321b0b7816 */ /* 0x000fe2000000000b */
[----:B------:R-:W-:Y:S01]  /*69b0*/  BSSY B0, `(.L_x_1362) ;  /* 0x000003a000007945 */ /* 0x000fe20003800000 */
[----:B------:R-:W-:Y:S01]  /*69c0*/  F2FP.BF16.PACK_AB R4, R4, R9 ;  /* 0x000000090404723e */ /* 0x000fe200000010ff */
[----:B------:R3:W-:Y:S01]  /*69d0*/  STS.U16 [R119+0x6], R5 ;  /* 0x0000060577007388 */ /* 0x0007e20000000400 */
[----:B0-----:R-:W-:Y:S01]  /*69e0*/  PRMT R15, R36, 0x7632, R15 ;  /* 0x00007632240f7816 */ /* 0x001fe2000000000f */
[----:B------:R-:W-:Y:S01]  /*69f0*/  UIADD3 UR7, UR35, UR36, URZ ;  /* 0x0000002423077290 */ /* 0x000fe2000fffe03f */
[----:B-1----:R-:W-:Y:S01]  /*6a00*/  PRMT R3, R34, 0x7632, R3 ;  /* 0x0000763222037816 */ /* 0x002fe20000000003 */
[----:B------:R-:W-:Y:S01]  /*6a10*/  STS.U16 [R119+0x8], R27 ;  /* 0x0000081b77007388 */ /* 0x000fe20000000400 */
[----:B------:R-:W-:-:S02]  /*6a20*/  PRMT R25, R7, 0x7632, R25 ;  /* 0x0000763207197816 */ /* 0x000fc40000000019 */
[----:B--2---:R-:W-:Y:S01]  /*6a30*/  PRMT R21, R7, 0x7610, R21 ;  /* 0x0000761007157816 */ /* 0x004fe20000000015 */
[----:B------:R-:W-:Y:S01]  /*6a40*/  STS.U16 [R119+0xa], R11 ;  /* 0x00000a0b77007388 */ /* 0x000fe20000000400 */
[----:B------:R-:W-:Y:S02]  /*6a50*/  PRMT R31, R4, 0x7632, R31 ;  /* 0x00007632041f7816 */ /* 0x000fe4000000001f */
[----:B---3--:R-:W-:Y:S01]  /*6a60*/  PRMT R5, R38, 0x7632, R5 ;  /* 0x0000763226057816 */ /* 0x008fe20000000005 */
        /* <DEDUP_REMOVED lines=46> */
.L_x_1363:
[----:B------:R-:W-:Y:S05]  /*6d50*/  BSYNC B0 ;  /* 0x0000000000007941 */ /* 0x000fea0003800000 */
.L_x_1362:
        /* <DEDUP_REMOVED lines=9> */
[----:B0-----:R-:W-:Y:S01]  /*6df0*/  LEA.HI.X R3, R120, c[0x0][0x274], R129, 0x1, P0 ;  /* 0x00009d0078037a11 */ /* 0x001fe200000f0c81 */
[----:B------:R-:W-:Y:S01]  /*6e00*/  UIMAD UR8, UR10, UR9, UR8 ;  /* 0x000000090a0872a4 */ /* 0x000fe2000f8e0208 */
[----:B------:R-:W-:-:S02]  /*6e10*/  ISETP.GE.AND P5, PT, R8, R49, PT ;  /* 0x000000310800720c */ /* 0x000fc40003fa6270 */
[----:B------:R-:W-:Y:S01]  /*6e20*/  ISETP.GE.AND P4, PT, R10, R49, PT ;  /* 0x000000310a00720c */ /* 0x000fe20003f86270 */
[----:B------:R-:W-:Y:S01]  /*6e30*/  UIADD3.X UR34, UR27, UR8, UR35, UP0, !UPT ;  /* 0x000000081b227290 */ /* 0x000fe200087fe423 */
[----:B------:R-:W-:-:S04]  /*6e40*/  MOV R5, UR7 ;  /* 0x0000000700057c02 */ /* 0x000fc80008000f00 */
        /* <DEDUP_REMOVED lines=28> */
.L_x_1361:
[----:B------:R-:W2:Y:S01]  /*7010*/  LDL.LU R0, [R1+0x1c] ;  /* 0x00001c0001007983 */ /* 0x000ea20000300800 */
[----:B------:R-:W-:Y:S01]  /*7020*/  PRMT R3, RZ, 0x5410, R217 ;  /* 0x00005410ff037816 */ /* 0x000fe200000000d9 */
[----:B------:R-:W-:Y:S01]  /*7030*/  HFMA2.MMA R196, -RZ, RZ, 0, 0 ;  /* 0x00000000ffc47435 */ /* 0x000fe200000001ff */
[----:B0-----:R-:W-:Y:S01]  /*7040*/  MOV R4, c[0x0][0x16c] ;  /* 0x00005b0000047a02 */ /* 0x001fe20000000f00 */
[----:B------:R-:W-:Y:S01]  /*7050*/  FMUL.FTZ R234, R56, UR4 ;  /* 0x0000000438ea7c20 */ /* 0x000fe20008410000 */
[----:B------:R-:W-:Y:S01]  /*7060*/  CS2R R194, SRZ ;  /* 0x0000000000c27805 */ /* 0x000fe2000001ff00 */
[----:B------:R-:W-:Y:S01]  /*7070*/  FMUL.FTZ R233, R58, UR4 ;  /* 0x000000043ae97c20 */ /* 0x000fe20008410000 */
[----:B------:R-:W-:Y:S01]  /*7080*/  ISETP.GE.AND P0, PT, R4, 0x1, PT ;  /* 0x000000010400780c */ /* 0x000fe20003f06270 */
        /* <DEDUP_REMOVED lines=87> */
.L_x_1465:
[----:B------:R-:W-:Y:S02]  /*7600*/  ULDC.64 UR34, c[0x0][0x180] ;  /* 0x0000600000227ab9 */ /* 0x000fe40000000a00 */
[----:B------:R-:W-:-:S02]  /*7610*/  UIMAD UR39, UR11, UR34, URZ ;  /* 0x000000220b2772a4 */ /* 0x000fc4000f8e023f */
[----:B------:R-:W-:Y:S02]  /*7620*/  UIMAD.WIDE.U32 UR36, UR10, UR34, URZ ;  /* 0x000000220a2472a5 */ /* 0x000fe4000f8e003f */
[----:B------:R-:W-:Y:S02]  /*7630*/  UIMAD UR42, UR10, UR35, UR39 ;  /* 0x000000230a2a72a4 */ /* 0x000fe4000f8e0227 */
[----:B------:R-:W-:Y:S02]  /*7640*/  USHF.R.S32.HI UR39, URZ, 0x1f, UR7 ;  /* 0x0000001f3f277899 */ /* 0x000fe40008011407 */
[----:B------:R-:W-:Y:S02]  /*7650*/  ULDC.64 UR34, c[0x0][0x188] ;  /* 0x0000620000227ab9 */ /* 0x000fe40000000a00 */
[----:B------:R-:W-:Y:S02]  /*7660*/  UIADD3 UR37, UR37, UR42, URZ ;  /* 0x0000002a25257290 */ /* 0x000fe4000fffe03f */
[----:B------:R-:W-:-:S02]  /*7670*/  UIMAD UR42, UR39, UR34, URZ ;  /* 0x00000022272a72a4 */ /* 0x000fc4000f8e023f */
        /* <DEDUP_REMOVED lines=160> */
[----:B------:R-:W-:Y:S01]  /*8080*/  FMUL.RZ R39, R33, 0.15915493667125701904 ;  /* 0x3e22f98321277820 */ /* 0x000fe2000040c000 */
[----:B------:R-:W-:Y:S01]  /*8090*/  IADD3 R33, R44, R121, RZ ;  /* 0x000000792c217210 */ /* 0x000fe20007ffe0ff */
[----:B------:R-:W-:-:S02]  /*80a0*/  FMUL.RZ R35, R35, 0.15915493667125701904 ;  /* 0x3e22f98323237820 */ /* 0x000fc4000040c000 */
[----:B0-----:R-:W-:Y:S01]  /*80b0*/  FMUL.RZ R5, R3, 0.15915493667125701904 ;  /* 0x3e22f98303057820 */ /* 0x001fe2000040c000 */
[----:B------:R-:W-:Y:S01]  /*80c0*/  LEA.HI.SX32 R4, R33, R33, 0x1b ;  /* 0x0000002121047211 */ /* 0x000fe200078fdaff */
[----:B------:R-:W-:Y:S01]  /*80d0*/  FMUL.FTZ R3, R115, UR43 ;  /* 0x0000002b73037c20 */ /* 0x000fe20008410000 */
[----:B------:R-:W-:Y:S01]  /*80e0*/  MUFU.SIN R73, R39 ;  /* 0x0000002700497308 */ /* 0x000fe20000000400 */
[C---:B------:R-:W-:Y:S02]  /*80f0*/  IADD3 R46, R33.reuse, 0x80, RZ ;  /* 0x00000080212e7810 */ /* 0x040fe40007ffe0ff */
[C---:B------:R-:W-:Y:S02]  /*8100*/  IADD3 R36, R33.reuse, 0x20, RZ ;  /* 0x0000002021247810 */ /* 0x040fe40007ffe0ff */
[----:B------:R-:W-:-:S03]  /*8110*/  IADD3 R40, R33, 0x40, RZ ;  /* 0x0000004021287810 */ /* 0x000fc60007ffe0ff */
[----:B------:R0:W-:Y:S01]  /*8120*/  MUFU.COS R72, R39 ;  /* 0x0000002700487308 */ /* 0x0001e20000000000 */
[C---:B------:R-:W-:Y:S02]  /*8130*/  IADD3 R42, R33.reuse, 0x60, RZ ;  /* 0x00000060212a7810 */ /* 0x040fe40007ffe0ff */
[C---:B------:R-:W-:Y:S02]  /*8140*/  IADD3 R48, R33.reuse, 0xa0, RZ ;  /* 0x000000a021307810 */ /* 0x040fe40007ffe0ff */
[----:B------:R-:W-:-:S03]  /*8150*/  IADD3 R50, R33, 0xc0, RZ ;  /* 0x000000c021327810 */ /* 0x000fc60007ffe0ff */
[----:B------:R-:W-:Y:S01]  /*8160*/  MUFU.SIN R81, R35 ;  /* 0x0000002300517308 */ /* 0x000fe20000000400 */
[----:B0-----:R-:W-:Y:S01]  /*8170*/  FMUL.FTZ R39, R113, UR43 ;  /* 0x0000002b71277c20 */ /* 0x001fe20008410000 */
[C---:B------:R-:W-:Y:S02]  /*8180*/  IADD3 R52, R33.reuse, 0xe0, RZ ;  /* 0x000000e021347810 */ /* 0x040fe40007ffe0ff */
[----:B------:R-:W-:-:S04]  /*8190*/  IADD3 R54, R33, 0x100, RZ ;  /* 0x0000010021367810 */ /* 0x000fc80007ffe0ff */
[----:B------:R0:W-:Y:S01]  /*81a0*/  MUFU.COS R82, R35 ;  /* 0x0000002300527308 */ /* 0x0001e20000000000 */
[C---:B------:R-:W-:Y:S02]  /*81b0*/  IADD3 R56, R33.reuse, 0x120, RZ ;  /* 0x0000012021387810 */ /* 0x040fe40007ffe0ff */
[C---:B------:R-:W-:Y:S02]  /*81c0*/  IADD3 R60, R33.reuse, 0x140, RZ ;  /* 0x00000140213c7810 */ /* 0x040fe40007ffe0ff */
[----:B------:R-:W-:-:S03]  /*81d0*/  IADD3 R62, R33, 0x160, RZ ;  /* 0x00000160213e7810 */ /* 0x000fc60007ffe0ff */
[----:B------:R-:W-:Y:S01]  /*81e0*/  MUFU.SIN R59, R5 ;  /* 0x00000005003b7308 */ /* 0x000fe20000000400 */
[----:B0-----:R-:W-:Y:S01]  /*81f0*/  FMUL.RZ R35, R3, 0.15915493667125701904 ;  /* 0x3e22f98303237820 */ /* 0x001fe2000040c000 */
[----:B------:R-:W-:Y:S02]  /*8200*/  SHF.L.U32 R3, R4, 0x1, RZ ;  /* 0x0000000104037819 */ /* 0x000fe400000006ff */
[C---:B------:R-:W-:Y:S02]  /*8210*/  IADD3 R64, R33.reuse, 0x180, RZ ;  /* 0x0000018021407810 */ /* 0x040fe40007ffe0ff */
[C---:B------:R-:W-:Y:S02]  /*8220*/  IADD3 R66, R33.reuse, 0x1a0, RZ ;  /* 0x000001a021427810 */ /* 0x040fe40007ffe0ff */
[----:B------:R0:W-:Y:S01]  /*8230*/  MUFU.COS R80, R5 ;  /* 0x0000000500507308 */ /* 0x0001e20000000000 */
[C---:B------:R-:W-:Y:S02]  /*8240*/  IADD3 R68, R33.reuse, 0x1c0, RZ ;  /* 0x000001c021447810 */ /* 0x040fe40007ffe0ff */
[----:B------:R-:W-:-:S02]  /*8250*/  IADD3 R70, R33, 0x1e0, RZ ;  /* 0x000001e021467810 */ /* 0x000fc40007ffe0ff */
[C---:B------:R-:W-:Y:S02]  /*8260*/  IADD3 R74, R33.reuse, 0x200, RZ ;  /* 0x00000200214a7810 */ /* 0x040fe40007ffe0ff */
[C---:B------:R-:W-:Y:S01]  /*8270*/  IADD3 R76, R33.reuse, 0x220, RZ ;  /* 0x00000220214c7810 */ /* 0x040fe20007ffe0ff */
[----:B0-----:R-:W-:Y:S01]  /*8280*/  FMUL.FTZ R5, R114, UR43 ;  /* 0x0000002b72057c20 */ /* 0x001fe20008410000 */
        /* <DEDUP_REMOVED lines=14> */
[-C--:B------:R-:W-:Y:S01]  /*8370*/  LEA.HI.SX32 R4, R46, R33.reuse, 0x1b ;  /* 0x000000212e047211 */ /* 0x080fe200078fdaff */
[----:B------:R-:W-:Y:S01]  /*8380*/  FMUL.RZ R46, R39, 0.15915493667125701904 ;  /* 0x3e22f983272e7820 */ /* 0x000fe2000040c000 */
[-C--:B------:R-:W-:Y:S01]  /*8390*/  LEA.HI.SX32 R36, R36, R33.reuse, 0x1b ;  /* 0x0000002124247211 */ /* 0x080fe200078fdaff */
[----:B------:R-:W-:Y:S01]  /*83a0*/  FMUL.FTZ R39, R112, UR43 ;  /* 0x0000002b70277c20 */ /* 0x000fe20008410000 */
[----:B------:R-:W-:Y:S01]  /*83b0*/  MUFU.SIN R57, R35 ;  /* 0x0000002300397308 */ /* 0x000fe20000000400 */
[----:B------:R-:W-:Y:S01]  /*83c0*/  FMUL.RZ R41, R5, 0.15915493667125701904 ;  /* 0x3e22f98305297820 */ /* 0x000fe2000040c000 */
[----:B------:R-:W-:-:S02]  /*83d0*/  LEA.HI.SX32 R40, R40, R33, 0x1b ;  /* 0x0000002128287211 */ /* 0x000fc400078fdaff */
[-C--:B------:R-:W-:Y:S02]  /*83e0*/  LEA.HI.SX32 R42, R42, R33.reuse, 0x1b ;  /* 0x000000212a2a7211 */ /* 0x080fe400078fdaff */
[-C--:B------:R-:W-:Y:S02]  /*83f0*/  LEA.HI.SX32 R48, R48, R33.reuse, 0x1b ;  /* 0x0000002130307211 */ /* 0x080fe400078fdaff */
[----:B------:R0:W-:Y:S01]  /*8400*/  MUFU.COS R58, R35 ;  /* 0x00000023003a7308 */ /* 0x0001e20000000000 */
[-C--:B------:R-:W-:Y:S02]  /*8410*/  LEA.HI.SX32 R50, R50, R33.reuse, 0x1b ;  /* 0x0000002132327211 */ /* 0x080fe400078fdaff */
[-C--:B------:R-:W-:Y:S02]  /*8420*/  LEA.HI.SX32 R52, R52, R33.reuse, 0x1b ;  /* 0x0000002134347211 */ /* 0x080fe400078fdaff */
[-C--:B------:R-:W-:Y:S02]  /*8430*/  LEA.HI.SX32 R5, R54, R33.reuse, 0x1b ;  /* 0x0000002136057211 */ /* 0x080fe400078fdaff */
[----:B------:R-:W-:-:S02]  /*8440*/  LEA.HI.SX32 R60, R60, R33, 0x1b ;  /* 0x000000213c3c7211 */ /* 0x000fc400078fdaff */
[-C--:B0-----:R-:W-:Y:S02]  /*8450*/  LEA.HI.SX32 R35, R56, R33.reuse, 0x1b ;  /* 0x0000002138237211 */ /* 0x081fe400078fdaff */
        /* <DEDUP_REMOVED lines=22> */
[----:B------:R-:W-:Y:S01]  /*85c0*/  SHF.L.U32 R36, R36, 0x1, RZ ;  /* 0x0000000124247819 */ /* 0x000fe200000006ff */
[----:B------:R-:W-:Y:S01]  /*85d0*/  FMUL.RZ R49, R39, 0.15915493667125701904 ;  /* 0x3e22f98327317820 */ /* 0x000fe2000040c000 */
[----:B------:R-:W-:Y:S01]  /*85e0*/  SHF.L.U32 R39, R40, 0x1, RZ ;  /* 0x0000000128277819 */ /* 0x000fe200000006ff */
[----:B------:R-:W0:Y:S01]  /*85f0*/  R2UR UR44, R2 ;  /* 0x00000000022c73c2 */ /* 0x000e2200000e0000 */
[----:B------:R-:W-:Y:S01]  /*8600*/  SHF.L.U32 R40, R42, 0x1, RZ ;  /* 0x000000012a287819 */ /* 0x000fe200000006ff */
[----:B---3--:R1:W-:Y:S01]  /*8610*/  STS.U16 [R3], R10 ;  /* 0x0000000a03007388 */ /* 0x0083e20000000400 */
[----:B------:R-:W-:Y:S01]  /*8620*/  SHF.L.U32 R47, R4, 0x1, RZ ;  /* 0x00000001042f7819 */ /* 0x000fe200000006ff */
[----:B------:R-:W-:Y:S01]  /*8630*/  FMUL.RZ R51, R33, 0.15915493667125701904 ;  /* 0x3e22f98321337820 */ /* 0x000fe2000040c000 */
[----:B------:R-:W-:Y:S01]  /*8640*/  SHF.L.U32 R33, R48, 0x1, RZ ;  /* 0x0000000130217819 */ /* 0x000fe200000006ff */
[----:B----4-:R-:W-:Y:S01]  /*8650*/  STS.U16 [R36+0x40], R11 ;  /* 0x0000400b24007388 */ /* 0x010fe20000000400 */
[----:B------:R-:W-:-:S02]  /*8660*/  SHF.L.U32 R50, R50, 0x1, RZ ;  /* 0x0000000132327819 */ /* 0x000fc400000006ff */
[----:B------:R-:W-:Y:S01]  /*8670*/  SHF.L.U32 R52, R52, 0x1, RZ ;  /* 0x0000000134347819 */ /* 0x000fe200000006ff */
[----:B------:R2:W-:Y:S01]  /*8680*/  STS.U16 [R39+0x80], R8 ;  /* 0x0000800827007388 */ /* 0x0005e20000000400 */
[----:B-1----:R-:W-:Y:S01]  /*8690*/  FMUL.FTZ R3, R110, UR43 ;  /* 0x0000002b6e037c20 */ /* 0x002fe20008410000 */
[----:B------:R-:W-:Y:S02]  /*86a0*/  SHF.L.U32 R5, R5, 0x1, RZ ;  /* 0x0000000105057819 */ /* 0x000fe400000006ff */
[----:B------:R1:W-:Y:S01]  /*86b0*/  STS.U16 [R40+0xc0], R7 ;  /* 0x0000c00728007388 */ /* 0x0003e20000000400 */
[----:B------:R-:W-:-:S03]  /*86c0*/  SHF.L.U32 R4, R35, 0x1, RZ ;  /* 0x0000000123047819 */ /* 0x000fc600000006ff */
[----:B------:R-:W-:Y:S01]  /*86d0*/  STS.U16 [R47+0x100], R0 ;  /* 0x000100002f007388 */ /* 0x000fe20000000400 */
[----:B--2---:R-:W-:Y:S01]  /*86e0*/  FMUL.RZ R8, R3, 0.15915493667125701904 ;  /* 0x3e22f98303087820 */ /* 0x004fe2000040c000 */
[----:B------:R-:W-:Y:S02]  /*86f0*/  SHF.L.U32 R3, R60, 0x1, RZ ;  /* 0x000000013c037819 */ /* 0x000fe400000006ff */
[----:B------:R-:W-:Y:S01]  /*8700*/  STS.U16 [R33+0x140], R12 ;  /* 0x0001400c21007388 */ /* 0x000fe20000000400 */
[----:B------:R-:W-:Y:S02]  /*8710*/  SHF.L.U32 R62, R62, 0x1, RZ ;  /* 0x000000013e3e7819 */ /* 0x000fe400000006ff */
[----:B------:R-:W-:Y:S01]  /*8720*/  SHF.L.U32 R64, R64, 0x1, RZ ;  /* 0x0000000140407819 */ /* 0x000fe200000006ff */
        /* <DEDUP_REMOVED lines=41> */
[----:B------:R-:W-:Y:S02]  /*89c0*/  FMUL.FTZ R5, R2, 1.4426950216293334961 ;  /* 0x3fb8aa3b02057820 */ /* 0x000fe40000410000 */
[----:B------:R-:W-:Y:S01]  /*89d0*/  STS.U16 [R132+0x600], R27 ;  /* 0x0006001b84007388 */ /* 0x000fe20000000400 */
[----:B0-----:R-:W-:-:S03]  /*89e0*/  SHF.L.U32 R9, R142, 0x1, RZ ;  /* 0x000000018e097819 */ /* 0x001fc600000006ff */
[----:B------:R-:W-:Y:S01]  /*89f0*/  STS.U16 [R134+0x640], R37 ;  /* 0x0006402586007388 */ /* 0x000fe20000000400 */
[----:B------:R-:W-:Y:S01]  /*8a00*/  SHF.L.U32 R17, R146, 0x1, RZ ;  /* 0x0000000192117819 */ /* 0x000fe200000006ff */
[----:B------:R-:W-:Y:S02]  /*8a10*/  MUFU.SIN R39, R8 ;  /* 0x0000000800277308 */ /* 0x000fe40000000400 */
[----:B------:R-:W-:Y:S01]  /*8a20*/  STS.U16 [R11+0x680], R34 ;  /* 0x000680220b007388 */ /* 0x000fe20000000400 */
[----:B------:R-:W-:-:S03]  /*8a30*/  SHF.L.U32 R44, R44, 0x1, RZ ;  /* 0x000000012c2c7819 */ /* 0x000fc600000006ff */
[----:B------:R-:W-:Y:S02]  /*8a40*/  STS.U16 [R138+0x6c0], R43 ;  /* 0x0006c02b8a007388 */ /* 0x000fe40000000400 */
[----:B------:R0:W-:Y:S02]  /*8a50*/  MUFU.COS R40, R8 ;  /* 0x0000000800287308 */ /* 0x0001e40000000000 */
[----:B------:R-:W-:Y:S04]  /*8a60*/  STS.U16 [R13+0x700], R38 ;  /* 0x000700260d007388 */ /* 0x000fe80000000400 */
[----:B------:R-:W-:Y:S01]  /*8a70*/  STS.U16 [R9+0x740], R32 ;  /* 0x0007402009007388 */ /* 0x000fe20000000400 */
[----:B0-----:R-:W-:-:S03]  /*8a80*/  FMUL.RZ R8, R0, 0.15915493667125701904 ;  /* 0x3e22f98300087820 */ /* 0x001fc6000040c000 */
[----:B------:R0:W-:Y:S01]  /*8a90*/  STS.U16 [R15+0x780], R6 ;  /* 0x000780060f007388 */ /* 0x0001e20000000400 */
[----:B------:R-:W-:Y:S01]  /*8aa0*/  FMUL.FTZ R0, R5, R117 ;  /* 0x0000007505007220 */ /* 0x000fe20000410000 */
[----:B------:R-:W-:Y:S02]  /*8ab0*/  MUFU.SIN R55, R41 ;  /* 0x0000002900377308 */ /* 0x000fe40000000400 */
[----:B------:R-:W-:Y:S01]  /*8ac0*/  STS.U16 [R17+0x7c0], R26 ;  /* 0x0007c01a11007388 */ /* 0x000fe20000000400 */
[----:B------:R-:W-:-:S06]  /*8ad0*/  NOP ;  /* 0x0000000000007918 */ /* 0x000fcc0000000000 */
[----:B------:R-:W-:Y:S01]  /*8ae0*/  MUFU.COS R56, R41 ;  /* 0x0000002900387308 */ /* 0x000fe20000000000 */
[----:B------:R-:W1:Y:S07]  /*8af0*/  LDS.U16 R52, [R44] ;  /* 0x000000002c347984 */ /* 0x000e6e0000000400 */
[----:B------:R-:W-:Y:S01]  /*8b00*/  MUFU.COS R42, R51 ;  /* 0x00000033002a7308 */ /* 0x000fe20000000000 */
[C---:B------:R-:W-:Y:S02]  /*8b10*/  FMUL.FTZ R2, R5.reuse, R116 ;  /* 0x0000007405027220 */ /* 0x040fe40000410000 */
        /* <DEDUP_REMOVED lines=10> */
[----:B------:R0:W-:Y:S03]  /*8bc0*/  MUFU.SIN R41, R51 ;  /* 0x0000003300297308 */ /* 0x0001e60000000400 */
[----:B------:R-:W-:Y:S04]  /*8bd0*/  LDS.U16 R47, [R44+0xa] ;  /* 0x00000a002c2f7984 */ /* 0x000fe80000000400 */
[----:B------:R-:W-:Y:S01]  /*8be0*/  LDS.U16 R17, [R44+0xc] ;  /* 0x00000c002c117984 */ /* 0x000fe20000000400 */
[----:B------:R-:W2:Y:S03]  /*8bf0*/  MUFU.EX2 R0, R0 ;  /* 0x0000000000007308 */ /* 0x000ea60000000800 */
[----:B0-----:R-:W0:Y:S01]  /*8c00*/  LDS.U16 R51, [R44+0x2] ;  /* 0x000002002c337984 */ /* 0x001e220000000400 */
[----:B------:R-:W-:-:S03]  /*8c10*/  FMUL.FTZ R4, R5, R114 ;  /* 0x0000007205047220 */ /* 0x000fc60000410000 */
[----:B------:R-:W-:Y:S01]  /*8c20*/  LDS.U16 R43, [R44+0xe] ;  /* 0x00000e002c2b7984 */ /* 0x000fe20000000400 */
[----:B------:R-:W3:Y:S03]  /*8c30*/  MUFU.EX2 R2, R2 ;  /* 0x0000000200027308 */ /* 0x000ee60000000800 */
[----:B------:R-:W-:Y:S04]  /*8c40*/  LDS.U16 R38, [R44+0x10] ;  /* 0x000010002c267984 */ /* 0x000fe80000000400 */
[----:B------:R-:W-:Y:S01]  /*8c50*/  LDS.U16 R37, [R44+0x12] ;  /* 0x000012002c257984 */ /* 0x000fe20000000400 */
[C---:B--2---:R-:W-:Y:S02]  /*8c60*/  FMUL.FTZ R82, R0.reuse, R82 ;  /* 0x0000005200527220 */ /* 0x044fe40000410000 */
[----:B------:R-:W-:Y:S01]  /*8c70*/  FMUL.FTZ R81, R0, R81 ;  /* 0x0000005100517220 */ /* 0x000fe20000410000 */
[----:B------:R-:W-:Y:S01]  /*8c80*/  MUFU.SIN R53, R46 ;  /* 0x0000002e00357308 */ /* 0x000fe20000000400 */
[----:B------:R-:W-:Y:S01]  /*8c90*/  FMUL.FTZ R0, R107, UR43 ;  /* 0x0000002b6b007c20 */ /* 0x000fe20008410000 */
[----:B------:R-:W-:Y:S01]  /*8ca0*/  UIMAD UR42, UR10, UR35, UR42 ;  /* 0x000000230a2a72a4 */ /* 0x000fe2000f8e022a */
[----:B------:R-:W-:Y:S02]  /*8cb0*/  LDS.U16 R30, [R44+0x14] ;  /* 0x000014002c1e7984 */ /* 0x000fe40000000400 */
[----:B------:R-:W-:Y:S01]  /*8cc0*/  FMUL.RZ R32, R0, 0.15915493667125701904 ;  /* 0x3e22f98300207820 */ /* 0x000fe2000040c000 */
[----:B------:R-:W-:Y:S01]  /*8cd0*/  ULDC.64 UR34, c[0x0][0x1c0] ;  /* 0x0000700000227ab9 */ /* 0x000fe20000000a00 */
[----:B------:R-:W-:Y:S01]  /*8ce0*/  FMUL.FTZ R0, R5, R118 ;  /* 0x0000007605007220 */ /* 0x000fe20000410000 */
[----:B------:R-:W2:Y:S01]  /*8cf0*/  MUFU.EX2 R3, R3 ;  /* 0x0000000300037308 */ /* 0x000ea20000000800 */
[----:B------:R-:W-:Y:S01]  /*8d00*/  UIMAD UR39, UR39, UR34, URZ ;  /* 0x00000022272772a4 */ /* 0x000fe2000f8e023f */
[----:B------:R-:W-:Y:S01]  /*8d10*/  LDS.U16 R29, [R44+0x16] ;  /* 0x000016002c1d7984 */ /* 0x000fe20000000400 */
[----:B------:R-:W-:-:S03]  /*8d20*/  UIADD3 UR37, UR37, UR42, URZ ;  /* 0x0000002a25257290 */ /* 0x000fc6000fffe03f */
[----:B------:R-:W-:Y:S02]  /*8d30*/  LDS.U16 R27, [R44+0x18] ;  /* 0x000018002c1b7984 */ /* 0x000fe40000000400 */
[----:B------:R-:W4:Y:S01]  /*8d40*/  MUFU.EX2 R4, R4 ;  /* 0x0000000400047308 */ /* 0x000f220000000800 */
[----:B------:R-:W-:Y:S01]  /*8d50*/  UIMAD UR39, UR7, UR35, UR39 ;  /* 0x00000023072772a4 */ /* 0x000fe2000f8e0227 */
[----:B------:R-:W-:Y:S01]  /*8d60*/  LDS.U16 R28, [R44+0x1a] ;  /* 0x00001a002c1c7984 */ /* 0x000fe20000000400 */
[----:B------:R-:W-:Y:S01]  /*8d70*/  UIMAD.WIDE.U32 UR36, UR7, UR34, UR36 ;  /* 0x00000022072472a5 */ /* 0x000fe2000f8e0024 */
[C---:B---3--:R-:W-:Y:S02]  /*8d80*/  FMUL.FTZ R80, R2.reuse, R80 ;  /* 0x0000005002507220 */ /* 0x048fe40000410000 */
[----:B------:R-:W-:Y:S01]  /*8d90*/  ULDC.64 UR34, c[0x0][0x230] ;  /* 0x00008c0000227ab9 */ /* 0x000fe20000000a00 */
[----:B------:R-:W-:Y:S01]  /*8da0*/  LDS.U16 R24, [R44+0x1c] ;  /* 0x00001c002c187984 */ /* 0x000fe20000000400 */
[----:B------:R-:W3:Y:S01]  /*8db0*/  MUFU.EX2 R0, R0 ;  /* 0x0000000000007308 */ /* 0x000ee20000000800 */
[----:B------:R-:W-:Y:S01]  /*8dc0*/  FMUL.FTZ R59, R2, R59 ;  /* 0x0000003b023b7220 */ /* 0x000fe20000410000 */
[----:B------:R-:W-:Y:S01]  /*8dd0*/  UIADD3 UR37, UR37, UR39, URZ ;  /* 0x0000002725257290 */ /* 0x000fe2000fffe03f */
[----:B------:R-:W-:Y:S01]  /*8de0*/  FMUL.FTZ R2, R106, UR43 ;  /* 0x0000002b6a027c20 */ /* 0x000fe20008410000 */
[----:B------:R-:W-:Y:S01]  /*8df0*/  ULEA UR34, UP0, UR36, UR34, 0x3 ;  /* 0x0000002224227291 */ /* 0x000fe2000f80183f */
[----:B-1----:R-:W-:Y:S01]  /*8e00*/  PRMT R52, RZ, 0x5410, R52 ;  /* 0x00005410ff347816 */ /* 0x002fe20000000034 */
[----:B------:R-:W-:Y:S02]  /*8e10*/  LDS.U16 R23, [R44+0x1e] ;  /* 0x00001e002c177984 */ /* 0x000fe40000000400 */
[----:B------:R-:W-:Y:S01]  /*8e20*/  MUFU.COS R54, R46 ;  /* 0x0000002e00367308 */ /* 0x000fe20000000000 */
[----:B0-----:R-:W-:Y:S01]  /*8e30*/  PRMT R51, RZ, 0x5410, R51 ;  /* 0x00005410ff337816 */ /* 0x001fe20000000033 */
[C---:B--2---:R-:W-:Y:S01]  /*8e40*/  FMUL.FTZ R58, R3.reuse, R58 ;  /* 0x0000003a033a7220 */ /* 0x044fe20000410000 */
[----:B------:R-:W-:Y:S04]  /*8e50*/  LDS.U16 R16, [R44+0x20] ;  /* 0x000020002c107984 */ /* 0x000fe80000000400 */
[----:B------:R-:W-:Y:S01]  /*8e60*/  LDS.U16 R15, [R44+0x22] ;  /* 0x000022002c0f7984 */ /* 0x000fe20000000400 */
[----:B------:R-:W0:Y:S01]  /*8e70*/  MUFU.EX2 R7, R7 ;  /* 0x0000000700077308 */ /* 0x000e220000000800 */
[----:B------:R-:W-:Y:S01]  /*8e80*/  FMUL.FTZ R57, R3, R57 ;  /* 0x0000003903397220 */ /* 0x000fe20000410000 */
[----:B------:R-:W-:Y:S01]  /*8e90*/  ULEA.HI.X UR35, UR36, UR35, UR37, 0x3, UP0 ;  /* 0x0000002324237291 */ /* 0x000fe200080f1c25 */
[C---:B----4-:R-:W-:Y:S01]  /*8ea0*/  FMUL.FTZ R56, R4.reuse, R56 ;  /* 0x0000003804387220 */ /* 0x050fe20000410000 */
[----:B------:R-:W-:Y:S01]  /*8eb0*/  PRMT R3, RZ, 0x5410, R217 ;  /* 0x00005410ff037816 */ /* 0x000fe200000000d9 */
[----:B------:R-:W-:Y:S01]  /*8ec0*/  FMUL.FTZ R55, R4, R55 ;  /* 0x0000003704377220 */ /* 0x000fe20000410000 */
[----:B------:R-:W-:Y:S01]  /*8ed0*/  LDS.U16 R14, [R44+0x24] ;  /* 0x000024002c0e7984 */ /* 0x000fe20000000400 */
[----:B------:R-:W-:Y:S01]  /*8ee0*/  FMUL.RZ R4, R2, 0.15915493667125701904 ;  /* 0x3e22f98302047820 */ /* 0x000fe2000040c000 */
[----:B------:R-:W-:Y:S01]  /*8ef0*/  LEA R2, R6, UR7, 0x8 ;  /* 0x0000000706027c11 */ /* 0x000fe2000f8e40ff */
[-C--:B------:R-:W-:Y:S01]  /*8f00*/  FMUL.FTZ R74, R52, R118.reuse ;  /* 0x00000076344a7220 */ /* 0x080fe20000410000 */
[----:B------:R-:W-:Y:S01]  /*8f10*/  @P1 IADD3 R2, R122, 0x200, RZ ;  /* 0x000002007a021810 */ /* 0x000fe20007ffe0ff */
[----:B------:R-:W-:Y:S01]  /*8f20*/  FMUL.FTZ R200, R51, R118 ;  /* 0x0000007633c87220 */ /* 0x000fe20000410000 */
[----:B------:R-:W1:Y:S01]  /*8f30*/  MUFU.SIN R45, R49 ;  /* 0x00000031002d7308 */ /* 0x000e620000000400 */
[C---:B---3--:R-:W-:Y:S01]  /*8f40*/  FMUL.FTZ R72, R0.reuse, R72 ;  /* 0x0000004800487220 */ /* 0x048fe20000410000 */
[----:B------:R-:W-:Y:S01]  /*8f50*/  LDS.U16 R13, [R44+0x26] ;  /* 0x000026002c0d7984 */ /* 0x000fe20000000400 */
[----:B------:R-:W-:Y:S01]  /*8f60*/  FMUL.FTZ R73, R0, R73 ;  /* 0x0000004900497220 */ /* 0x000fe20000410000 */
[----:B------:R-:W-:Y:S01]  /*8f70*/  MOV R68, UR34 ;  /* 0x0000002200447c02 */ /* 0x000fe20008000f00 */
[----:B------:R-:W-:Y:S01]  /*8f80*/  FMUL.FTZ R0, R105, UR43 ;  /* 0x0000002b69007c20 */ /* 0x000fe20008410000 */
[----:B------:R-:W-:Y:S01]  /*8f90*/  MOV R69, UR35 ;  /* 0x0000002300457c02 */ /* 0x000fe20008000f00 */
[C---:B------:R-:W-:Y:S01]  /*8fa0*/  FMUL.FTZ R74, R3.reuse, R74 ;  /* 0x0000004a034a7220 */ /* 0x040fe20000410000 */
[----:B------:R2:W3:Y:S01]  /*8fb0*/  MUFU.COS R46, R49 ;  /* 0x00000031002e7308 */ /* 0x0004e20000000000 */
[----:B------:R-:W-:Y:S01]  /*8fc0*/  FMUL.FTZ R200, R3, R200 ;  /* 0x000000c803c87220 */ /* 0x000fe20000410000 */
[----:B------:R-:W-:Y:S01]  /*8fd0*/  SHF.L.U32 R3, R2, 0x3, RZ ;  /* 0x0000000302037819 */ /* 0x000fe200000006ff */
[C---:B0-----:R-:W-:Y:S01]  /*8fe0*/  FMUL.FTZ R54, R7.reuse, R54 ;  /* 0x0000003607367220 */ /* 0x041fe20000410000 */
[----:B------:R-:W-:Y:S01]  /*8ff0*/  LDS.U16 R12, [R44+0x28] ;  /* 0x000028002c0c7984 */ /* 0x000fe20000000400 */
[----:B------:R-:W-:-:S02]  /*9000*/  FMUL.FTZ R53, R7, R53 ;  /* 0x0000003507357220 */ /* 0x000fc40000410000 */
[----:B------:R-:W-:Y:S01]  /*9010*/  FMUL.RZ R22, R0, 0.15915493667125701904 ;  /* 0x3e22f98300167820 */ /* 0x000fe2000040c000 */
[----:B------:R-:W0:Y:S01]  /*9020*/  MUFU.SIN R33, R8 ;  /* 0x0000000800217308 */ /* 0x000e220000000400 */
[----:B--2---:R-:W2:Y:S04]  /*9030*/  LDS.U16 R49, [R44+0x6] ;  /* 0x000006002c317984 */ /* 0x004ea80000000400 */
[----:B------:R-:W4:Y:S03]  /*9040*/  LDS.U16 R11, [R44+0x2a] ;  /* 0x00002a002c0b7984 */ /* 0x000f260000000400 */
[----:B------:R0:W1:Y:S01]  /*9050*/  MUFU.COS R34, R8 ;  /* 0x0000000800227308 */ /* 0x0000620000000000 */
[----:B------:R-:W1:Y:S04]  /*9060*/  LDS.U16 R10, [R44+0x2c] ;  /* 0x00002c002c0a7984 */ /* 0x000e680000000400 */
[----:B------:R-:W1:Y:S03]  /*9070*/  LDS.U16 R9, [R44+0x2e] ;  /* 0x00002e002c097984 */ /* 0x000e660000000400 */
[----:B------:R-:W1:Y:S01]  /*9080*/  MUFU.SIN R25, R4 ;  /* 0x0000000400197308 */ /* 0x000e620000000400 */
[----:B0-----:R-:W0:Y:S04]  /*9090*/  LDS.U16 R8, [R44+0x30] ;  /* 0x000030002c087984 */ /* 0x001e280000000400 */
[----:B------:R-:W0:Y:S03]  /*90a0*/  LDS.U16 R7, [R44+0x32] ;  /* 0x000032002c077984 */ /* 0x000e260000000400 */
[----:B------:R3:W0:Y:S01]  /*90b0*/  MUFU.COS R26, R4 ;  /* 0x00000004001a7308 */ /* 0x0006220000000000 */
[----:B------:R-:W0:Y:S04]  /*90c0*/  LDS.U16 R6, [R44+0x34] ;  /* 0x000034002c067984 */ /* 0x000e280000000400 */
[----:B------:R-:W0:Y:S04]  /*90d0*/  LDS.U16 R66, [R44+0x36] ;  /* 0x000036002c427984 */ /* 0x000e280000000400 */
[----:B---3--:R-:W3:Y:S04]  /*90e0*/  LDS.U16 R4, [R44+0x38] ;  /* 0x000038002c047984 */ /* 0x008ee80000000400 */
        /* <DEDUP_REMOVED lines=13> */
[----:B--2---:R-:W-:-:S07]  /*91c0*/  PRMT R49, RZ, 0x5410, R49 ;  /* 0x00005410ff317816 */ /* 0x004fce0000000031 */
[----:B------:R-:W2:Y:S01]  /*91d0*/  MUFU.COS R22, R22 ;  /* 0x0000001600167308 */ /* 0x000ea20000000000 */
[-C--:B------:R-:W-:Y:S01]  /*91e0*/  FMUL.FTZ R75, R50, R117.reuse ;  /* 0x00000075324b7220 */ /* 0x080fe20000410000 */
[----:B------:R-:W-:Y:S01]  /*91f0*/  BSSY B0, `(.L_x_1365) ;  /* 0x0000011000007945 */ /* 0x000fe20003800000 */
[----:B------:R-:W-:Y:S02]  /*9200*/  FMUL.FTZ R2, R104, UR43 ;  /* 0x0000002b68027c20 */ /* 0x000fe40008410000 */
[----:B------:R-:W-:Y:S02]  /*9210*/  FMUL.FTZ R76, R49, R117 ;  /* 0x00000075314c7220 */ /* 0x000fe40000410000 */
[----:B------:R-:W-:Y:S01]  /*9220*/  FMUL.FTZ R75, R3, R75 ;  /* 0x0000004b034b7220 */ /* 0x000fe20000410000 */
[----:B------:R-:W-:Y:S05]  /*9230*/  @P0 BRA `(.L_x_1366) ;  /* 0x000000c000000947 */ /* 0x000fea0003800000 */
[----:B0--34-:R-:W-:Y:S01]  /*9240*/  ULDC UR35, c[0x0][0x174] ;  /* 0x00005d0000237ab9 */ /* 0x019fe20000000800 */
        /* <DEDUP_REMOVED lines=11> */
.L_x_1366:
[----:B0--34-:R-:W-:Y:S05]  /*9300*/  BSYNC B0 ;  /* 0x0000000000007941 */ /* 0x019fea0003800000 */
.L_x_1365:
[----:B------:R-:W-:Y:S01]  /*9310*/  UISETP.GE.AND UP0, UPT, UR24, 0x2, UPT ;  /* 0x000000021800788c */ /* 0x000fe2000bf06270 */
[-C--:B------:R-:W-:Y:S01]  /*9320*/  FMUL.FTZ R19, R74, R81.reuse ;  /* 0x000000514a137220 */ /* 0x080fe20000410000 */
[----:B------:R-:W-:Y:S01]  /*9330*/  PRMT R48, RZ, 0x5410, R48 ;  /* 0x00005410ff307816 */ /* 0x000fe20000000030 */
[----:B------:R-:W-:Y:S01]  /*9340*/  FMUL.FTZ R76, R3, R76 ;  /* 0x0000004c034c7220 */ /* 0x000fe20000410000 */
[----:B------:R-:W-:Y:S01]  /*9350*/  PRMT R47, RZ, 0x5410, R47 ;  /* 0x00005410ff2f7816 */ /* 0x000fe2000000002f */
[C---:B------:R-:W-:Y:S01]  /*9360*/  FMUL.FTZ R3, R200.reuse, R81 ;  /* 0x00000051c8037220 */ /* 0x040fe20000410000 */
[----:B------:R-:W-:Y:S01]  /*9370*/  PLOP3.LUT P0, PT, PT, PT, UP0, 0x80, 0x0 ;  /* 0x000000000000781c */ /* 0x000fe20003f0f008 */
[-C--:B------:R-:W-:Y:S01]  /*9380*/  FFMA.FTZ R61, R200, R82.reuse, R19 ;  /* 0x00000052c83d7223 */ /* 0x080fe20000010013 */
[----:B------:R-:W-:Y:S01]  /*9390*/  MOV R44, UR24 ;  /* 0x00000018002c7c02 */ /* 0x000fe20008000f00 */
[----:B------:R-:W-:Y:S01]  /*93a0*/  FFMA.FTZ R18, R74, R82, -R3 ;  /* 0x000000524a127223 */ /* 0x000fe20000010803 */
[----:B------:R-:W-:Y:S01]  /*93b0*/  ISETP.NE.OR P0, PT, R238, RZ, !P0 ;  /* 0x000000ffee00720c */ /* 0x000fe20004705670 */
[----:B------:R-:W-:Y:S01]  /*93c0*/  FMUL.RZ R123, R2, 0.15915493667125701904 ;  /* 0x3e22f983027b7820 */ /* 0x000fe2000040c000 */
[----:B------:R-:W-:Y:S01]  /*93d0*/  MOV R60, c[0x0][0x16c] ;  /* 0x00005b00003c7a02 */ /* 0x000fe20000000f00 */
[----:B------:R-:W-:Y:S01]  /*93e0*/  FADD.FTZ R61, R76, R61 ;  /* 0x0000003d4c3d7221 */ /* 0x000fe20000010000 */
[----:B------:R-:W-:Y:S01]  /*93f0*/  CS2R R62, SRZ ;  /* 0x00000000003e7805 */ /* 0x000fe2000001ff00 */
[----:B------:R-:W-:Y:S01]  /*9400*/  FMUL.FTZ R2, R5, R112 ;  /* 0x0000007005027220 */ /* 0x000fe20000410000 */
[----:B------:R-:W-:Y:S01]  /*9410*/  PRMT R43, RZ, 0x5410, R43 ;  /* 0x00005410ff2b7816 */ /* 0x000fe2000000002b */
[----:B------:R-:W-:Y:S01]  /*9420*/  FADD.FTZ R3, R75, R18 ;  /* 0x000000124b037221 */ /* 0x000fe20000010000 */
[----:B------:R-:W-:Y:S01]  /*9430*/  MUFU.SIN R19, R123 ;  /* 0x0000007b00137308 */ /* 0x000fe20000000400 */
[----:B------:R-:W-:-:S02]  /*9440*/  FMUL.FTZ R20, R59, R61 ;  /* 0x0000003d3b147220 */ /* 0x000fc40000410000 */
[-C--:B------:R-:W-:Y:S02]  /*9450*/  FMUL.FTZ R77, R48, R116.reuse ;  /* 0x00000074304d7220 */ /* 0x080fe40000410000 */
[----:B------:R-:W-:Y:S02]  /*9460*/  FMUL.FTZ R78, R47, R116 ;  /* 0x000000742f4e7220 */ /* 0x000fe40000410000 */
[-C--:B------:R-:W-:Y:S01]  /*9470*/  FFMA.FTZ R124, R80, R3.reuse, -R20 ;  /* 0x00000003507c7223 */ /* 0x080fe20000010814 */
[----:B------:R0:W3:Y:S01]  /*9480*/  MUFU.EX2 R18, R2 ;  /* 0x0000000200127308 */ /* 0x0000e20000000800 */
[----:B------:R-:W-:Y:S01]  /*9490*/  FMUL.FTZ R20, R59, R3 ;  /* 0x000000033b147220 */ /* 0x000fe20000410000 */
[----:B------:R-:W-:Y:S01]  /*94a0*/  @!P0 IADD3 R3, R44, -0x2, RZ ;  /* 0xfffffffe2c038810 */ /* 0x000fe20007ffe0ff */
[----:B------:R-:W-:Y:S02]  /*94b0*/  FMUL.FTZ R44, R5, R111 ;  /* 0x0000006f052c7220 */ /* 0x000fe40000410000 */
[----:B------:R-:W-:Y:S01]  /*94c0*/  FFMA.FTZ R67, R80, R61, R20 ;  /* 0x0000003d50437223 */ /* 0x000fe20000010014 */
[----:B------:R-:W-:Y:S01]  /*94d0*/  MOV R61, RZ ;  /* 0x000000ff003d7202 */ /* 0x000fe20000000f00 */
[----:B------:R-:W-:Y:S01]  /*94e0*/  @!P0 IMAD R3, R3, R60, UR7 ;  /* 0x0000000703038e24 */ /* 0x000fe2000f8e023c */
[----:B------:R-:W-:Y:S01]  /*94f0*/  HFMA2.MMA R60, -RZ, RZ, 1.875, 0 ;  /* 0x3f800000ff3c7435 */ /* 0x000fe200000001ff */
[----:B0-----:R-:W-:Y:S01]  /*9500*/  PRMT R2, RZ, 0x5410, R216 ;  /* 0x00005410ff027816 */ /* 0x001fe200000000d8 */
[----:B------:R0:W-:Y:S01]  /*9510*/  MUFU.COS R20, R123 ;  /* 0x0000007b00147308 */ /* 0x0001e20000000000 */
[----:B------:R-:W-:-:S03]  /*9520*/  FMUL.FTZ R70, R5, R110 ;  /* 0x0000006e05467220 */ /* 0x000fc60000410000 */
[C---:B------:R-:W-:Y:S02]  /*9530*/  FMUL.FTZ R77, R2.reuse, R77 ;  /* 0x0000004d024d7220 */ /* 0x040fe40000410000 */
[----:B------:R-:W-:Y:S01]  /*9540*/  FMUL.FTZ R78, R2, R78 ;  /* 0x0000004e024e7220 */ /* 0x000fe20000410000 */
[----:B------:R-:W-:Y:S01]  /*9550*/  HFMA2.MMA R2, -RZ, RZ, 0, 9.5367431640625e-07 ;  /* 0x00000010ff027435 */ /* 0x000fe200000001ff */
[----:B------:R-:W-:Y:S01]  /*9560*/  FADD.FTZ R124, R77, R124 ;  /* 0x0000007c4d7c7221 */ /* 0x000fe20000010000 */
[----:B------:R-:W-:Y:S01]  /*9570*/  PRMT R38, RZ, 0x5410, R38 ;  /* 0x00005410ff267816 */ /* 0x000fe20000000026 */
[----:B------:R-:W-:Y:S01]  /*9580*/  FADD.FTZ R71, R78, R67 ;  /* 0x000000434e477221 */ /* 0x000fe20000010000 */
[----:B------:R-:W-:Y:S01]  /*9590*/  MUFU.EX2 R70, R70 ;  /* 0x0000004600467308 */ /* 0x000fe20000000800 */
[C---:B0-----:R-:W-:Y:S02]  /*95a0*/  FMUL.FTZ R123, R57.reuse, R124 ;  /* 0x0000007c397b7220 */ /* 0x041fe40000410000 */
[----:B------:R-:W-:-:S02]  /*95b0*/  FMUL.FTZ R79, R57, R71 ;  /* 0x00000047394f7220 */ /* 0x000fc40000410000 */
[----:B------:R-:W-:Y:S02]  /*95c0*/  FMUL.FTZ R168, R43, R115 ;  /* 0x000000732ba87220 */ /* 0x000fe40000410000 */
[----:B------:R-:W-:Y:S01]  /*95d0*/  @!P0 IMAD.WIDE R2, R3, R2, UR40 ;  /* 0x0000002803028e25 */ /* 0x000fe2000f8e0202 */
[----:B------:R0:W4:Y:S03]  /*95e0*/  MUFU.EX2 R67, R44 ;  /* 0x0000002c00437308 */ /* 0x0001260000000800 */
[C---:B------:R-:W-:Y:S01]  /*95f0*/  FFMA.FTZ R124, R58.reuse, R124, -R79 ;  /* 0x0000007c3a7c7223 */ /* 0x040fe2000001084f */
[----:B------:R2:W5:Y:S01]  /*9600*/  @!P0 LDG.E.128 R60, [R2.64] ;  /* 0x00000020023c8981 */ /* 0x000562000c1e1d00 */
[----:B------:R-:W-:Y:S01]  /*9610*/  FFMA.FTZ R123, R58, R71, R123 ;  /* 0x000000473a7b7223 */ /* 0x000fe2000001007b */
[----:B------:R-:W-:Y:S01]  /*9620*/  PRMT R37, RZ, 0x5410, R37 ;  /* 0x00005410ff257816 */ /* 0x000fe20000000025 */
[C---:B---3--:R-:W-:Y:S01]  /*9630*/  FMUL.FTZ R46, R18.reuse, R46 ;  /* 0x0000002e122e7220 */ /* 0x048fe20000410000 */
[----:B0-----:R-:W-:Y:S01]  /*9640*/  PRMT R44, RZ, 0x5410, R17 ;  /* 0x00005410ff2c7816 */ /* 0x001fe20000000011 */
[----:B------:R-:W-:Y:S01]  /*9650*/  FMUL.FTZ R17, R5, R108 ;  /* 0x0000006c05117220 */ /* 0x000fe20000410000 */
[----:B------:R-:W-:Y:S01]  /*9660*/  PRMT R30, RZ, 0x5410, R30 ;  /* 0x00005410ff1e7816 */ /* 0x000fe2000000001e */
[----:B-1----:R-:W-:Y:S01]  /*9670*/  FMUL.FTZ R45, R18, R45 ;  /* 0x0000002d122d7220 */ /* 0x002fe20000410000 */
[----:B--2---:R-:W-:Y:S01]  /*9680*/  PRMT R2, RZ, 0x5410, R215 ;  /* 0x00005410ff027816 */ /* 0x004fe200000000d7 */
[----:B------:R-:W-:-:S02]  /*9690*/  FMUL.FTZ R79, R44, R115 ;  /* 0x000000732c4f7220 */ /* 0x000fc40000410000 */
[----:B------:R-:W-:Y:S02]  /*96a0*/  FMUL.FTZ R3, R5, R107 ;  /* 0x0000006b05037220 */ /* 0x000fe40000410000 */
[C---:B------:R-:W-:Y:S02]  /*96b0*/  FMUL.FTZ R168, R2.reuse, R168 ;  /* 0x000000a802a87220 */ /* 0x040fe40000410000 */
[----:B------:R-:W-:Y:S02]  /*96c0*/  FMUL.FTZ R79, R2, R79 ;  /* 0x0000004f024f7220 */ /* 0x000fe40000410000 */
[----:B------:R0:W1:Y:S01]  /*96d0*/  MUFU.EX2 R2, R17 ;  /* 0x0000001100027308 */ /* 0x0000620000000800 */
[----:B------:R-:W-:Y:S02]  /*96e0*/  FADD.FTZ R123, R168, R123 ;  /* 0x0000007ba87b7221 */ /* 0x000fe40000010000 */
[C---:B----4-:R-:W-:Y:S02]  /*96f0*/  FMUL.FTZ R42, R67.reuse, R42 ;  /* 0x0000002a432a7220 */ /* 0x050fe40000410000 */
[----:B------:R-:W-:-:S03]  /*9700*/  FMUL.FTZ R41, R67, R41 ;  /* 0x0000002943297220 */ /* 0x000fc60000410000 */
[----:B------:R-:W2:Y:S01]  /*9710*/  MUFU.EX2 R3, R3 ;  /* 0x0000000300037308 */ /* 0x000ea20000000800 */
[----:B------:R-:W-:Y:S01]  /*9720*/  FADD.FTZ R124, R79, R124 ;  /* 0x0000007c4f7c7221 */ /* 0x000fe20000010000 */
[----:B0-----:R-:W-:Y:S01]  /*9730*/  PRMT R17, RZ, 0x5410, R208 ;  /* 0x00005410ff117816 */ /* 0x001fe200000000d0 */
[C---:B------:R-:W-:Y:S02]  /*9740*/  FMUL.FTZ R67, R55.reuse, R123 ;  /* 0x0000007b37437220 */ /* 0x040fe40000410000 */
[----:B------:R-:W-:Y:S02]  /*9750*/  FMUL.FTZ R169, R38, R114 ;  /* 0x0000007226a97220 */ /* 0x000fe40000410000 */
[----:B------:R-:W-:Y:S02]  /*9760*/  FMUL.FTZ R71, R55, R124 ;  /* 0x0000007c37477220 */ /* 0x000fe40000410000 */
        /* <DEDUP_REMOVED lines=8> */
[C---:B-1----:R-:W-:Y:S02]  /*97f0*/  FMUL.FTZ R34, R2.reuse, R34 ;  /* 0x0000002202227220 */ /* 0x042fe40000410000 */
[----:B------:R-:W-:Y:S02]  /*9800*/  FMUL.FTZ R33, R2, R33 ;  /* 0x0000002102217220 */ /* 0x000fe40000410000 */
[----:B------:R-:W-:Y:S02]  /*9810*/  FMUL.FTZ R18, R5, R109 ;  /* 0x0000006d05127220 */ /* 0x000fe40000410000 */
[----:B------:R-:W-:Y:S01]  /*9820*/  FMUL.FTZ R2, R53, R124 ;  /* 0x0000007c35027220 */ /* 0x000fe20000410000 */
[----:B------:R-:W-:Y:S01]  /*9830*/  PRMT R29, RZ, 0x5410, R29 ;  /* 0x00005410ff1d7816 */ /* 0x000fe2000000001d */
[C---:B------:R-:W-:Y:S02]  /*9840*/  FMUL.FTZ R40, R70.reuse, R40 ;  /* 0x0000002846287220 */ /* 0x040fe40000410000 */
[----:B------:R-:W-:-:S02]  /*9850*/  FMUL.FTZ R39, R70, R39 ;  /* 0x0000002746277220 */ /* 0x000fc40000410000 */
[C---:B--2---:R-:W-:Y:S02]  /*9860*/  FMUL.FTZ R32, R3.reuse, R32 ;  /* 0x0000002003207220 */ /* 0x044fe40000410000 */
[----:B------:R-:W-:Y:S01]  /*9870*/  FMUL.FTZ R31, R3, R31 ;  /* 0x0000001f031f7220 */ /* 0x000fe20000410000 */
[----:B------:R-:W-:Y:S01]  /*9880*/  PRMT R3, RZ, 0x5410, R207 ;  /* 0x00005410ff037816 */ /* 0x000fe200000000cf */
[----:B------:R-:W-:Y:S02]  /*9890*/  FMUL.RZ R70, R67, 0.15915493667125701904 ;  /* 0x3e22f98343467820 */ /* 0x000fe4000040c000 */
[----:B------:R-:W-:Y:S02]  /*98a0*/  FMUL.FTZ R67, R53, R71 ;  /* 0x0000004735437220 */ /* 0x000fe40000410000 */
        /* <DEDUP_REMOVED lines=24> */
[C---:B------:R-:W-:Y:S02]  /*9a30*/  FMUL.FTZ R3, R5.reuse, R105 ;  /* 0x0000006905037220 */ /* 0x040fe40000410000 */
        /* <DEDUP_REMOVED lines=32> */
[-C--:B------:R-:W-:Y:S02]  /*9c40*/  FMUL.FTZ R177, R15, R110.reuse ;  /* 0x0000006e0fb17220 */ /* 0x080fe40000410000 */
        /* <DEDUP_REMOVED lines=44> */
[----:B------:R-:W-:Y:S02]  /*9f10*/  FMUL.FTZ R181, R11, R108 ;  /* 0x0000006c0bb57220 */ /* 0x000fe40000410000 */
        /* <DEDUP_REMOVED lines=86> */
[-C--:B------:R-:W-:Y:S02]  /*a480*/  FMUL.FTZ R65, R21, R67.reuse ;  /* 0x0000004315417220 */ /* 0x080fe40000410000 */
        /* <DEDUP_REMOVED lines=18> */
[-C--:B------:R-:W-:Y:S02]  /*a5b0*/  FMUL.FTZ R191, R2, R103.reuse ;  /* 0x0000006702bf7220 */ /* 0x080fe40000410000 */
        /* <DEDUP_REMOVED lines=67> */
[C---:B------:R-:W-:Y:S02]  /*a9f0*/  FFMA.FTZ R68, R64.reuse, R70, -R68 ;  /* 0x0000004640447223 */ /* 0x040fe40000010844 */
[C---:B------:R-:W-:Y:S02]  /*aa00*/  FFMA.FTZ R65, R64.reuse, R71, R65 ;  /* 0x0000004740417223 */ /* 0x040fe40000010041 */
        /* <DEDUP_REMOVED lines=16> */
.L_x_1477:
        /* <DEDUP_REMOVED lines=18> */
[----:B------:R-:W0:Y:S02]  /*ac30*/  SHFL.UP PT, R64, R210, 0x2, RZ ;  /* 0x04400000d2407989 */ /* 0x000e2400000e00ff */
[----:B0-----:R-:W-:-:S04]  /*ac40*/  FMUL.FTZ R66, R67, R64 ;  /* 0x0000004043427220 */ /* 0x001fc80000410000 */
[-C--:B------:R-:W-:Y:S02]  /*ac50*/  FFMA.FTZ R66, R68, R65.reuse, -R66 ;  /* 0x0000004144427223 */ /* 0x080fe40000010842 */
[----:B------:R-:W-:-:S04]  /*ac60*/  FMUL.FTZ R65, R67, R65 ;  /* 0x0000004143417220 */ /* 0x000fc80000410000 */
[----:B------:R-:W-:Y:S02]  /*ac70*/  @P0 FADD.FTZ R211, R211, R66 ;  /* 0x00000042d3d30221 */ /* 0x000fe40000010000 */
[----:B------:R-:W-:Y:S02]  /*ac80*/  FFMA.FTZ R65, R68, R64, R65 ;  /* 0x0000004044417223 */ /* 0x000fe40000010041 */
[----:B------:R-:W0:Y:S02]  /*ac90*/  SHFL.UP PT, R64, R68, 0x2, RZ ;  /* 0x0440000044407989 */ /* 0x000e2400000e00ff */
[----:B------:R-:W-:Y:S02]  /*aca0*/  @P0 FADD.FTZ R210, R210, R65 ;  /* 0x00000041d2d20221 */ /* 0x000fe40000010000 */
[----:B------:R-:W1:Y:S01]  /*acb0*/  SHFL.UP PT, R65, R67, 0x2, RZ ;  /* 0x0440000043417989 */ /* 0x000e6200000e00ff */
[C---:B0-----:R-:W-:Y:S02]  /*acc0*/  FMUL.FTZ R69, R67.reuse, R64 ;  /* 0x0000004043457220 */ /* 0x041fe40000410000 */
[----:B-1----:R-:W-:-:S02]  /*acd0*/  FMUL.FTZ R66, R67, R65 ;  /* 0x0000004143427220 */ /* 0x002fc40000410000 */
[C---:B------:R-:W-:Y:S02]  /*ace0*/  FFMA.FTZ R69, R68.reuse, R65, R69 ;  /* 0x0000004144457223 */ /* 0x040fe40000010045 */
[----:B------:R-:W-:Y:S01]  /*acf0*/  @P0 FFMA.FTZ R68, R68, R64, -R66 ;  /* 0x0000004044440223 */ /* 0x000fe20000010842 */
[----:B------:R-:W-:Y:S02]  /*ad00*/  SHFL.UP PT, R65, R211, 0x4, RZ ;  /* 0x04800000d3417989 */ /* 0x000fe400000e00ff */
[----:B------:R-:W-:Y:S02]  /*ad10*/  FSEL R69, R67, R69, !P0 ;  /* 0x0000004543457208 */ /* 0x000fe40004000000 */
[----:B------:R-:W0:Y:S01]  /*ad20*/  SHFL.UP PT, R64, R210, 0x4, RZ ;  /* 0x04800000d2407989 */ /* 0x000e2200000e00ff */
[----:B------:R-:W-:Y:S02]  /*ad30*/  ISETP.GE.AND P0, PT, R121, 0x4, PT ;  /* 0x000000047900780c */ /* 0x000fe40003f06270 */
[----:B0-----:R-:W-:-:S04]  /*ad40*/  FMUL.FTZ R66, R69, R64 ;  /* 0x0000004045427220 */ /* 0x001fc80000410000 */
[-C--:B------:R-:W-:Y:S02]  /*ad50*/  FFMA.FTZ R66, R68, R65.reuse, -R66 ;  /* 0x0000004144427223 */ /* 0x080fe40000010842 */
[----:B------:R-:W-:-:S05]  /*ad60*/  FMUL.FTZ R65, R69, R65 ;  /* 0x0000004145417220 */ /* 0x000fca0000410000 */
[----:B------:R-:W-:Y:S02]  /*ad70*/  @P0 FADD.FTZ R211, R211, R66 ;  /* 0x00000042d3d30221 */ /* 0x000fe40000010000 */
[----:B------:R-:W-:Y:S01]  /*ad80*/  FFMA.FTZ R64, R68, R64, R65 ;  /* 0x0000004044407223 */ /* 0x000fe20000010041 */
[----:B------:R-:W0:Y:S03]  /*ad90*/  SHFL.UP PT, R66, R69, 0x4, RZ ;  /* 0x0480000045427989 */ /* 0x000e2600000e00ff */
[----:B------:R-:W-:Y:S01]  /*ada0*/  @P0 FADD.FTZ R210, R210, R64 ;  /* 0x00000040d2d20221 */ /* 0x000fe20000010000 */
[----:B------:R-:W1:Y:S01]  /*adb0*/  SHFL.UP PT, R65, R68, 0x4, RZ ;  /* 0x0480000044417989 */ /* 0x000e6200000e00ff */
[C---:B0-----:R-:W-:Y:S02]  /*adc0*/  FMUL.FTZ R64, R69.reuse, R66 ;  /* 0x0000004245407220 */ /* 0x041fe40000410000 */
[----:B-1----:R-:W-:-:S04]  /*add0*/  FMUL.FTZ R67, R69, R65 ;  /* 0x0000004145437220 */ /* 0x002fc80000410000 */
        /* <DEDUP_REMOVED lines=16> */
[CC--:B-1----:R-:W-:Y:S02]  /*aee0*/  FMUL.FTZ R69, R67.reuse, R65.reuse ;  /* 0x0000004143457220 */ /* 0x0c2fe40000410000 */
[C---:B------:R-:W-:Y:S02]  /*aef0*/  FFMA.FTZ R66, R68.reuse, R65, R66 ;  /* 0x0000004144427223 */ /* 0x040fe40000010042 */
[----:B------:R-:W-:Y:S02]  /*af00*/  @P0 FFMA.FTZ R68, R68, R64, -R69 ;  /* 0x0000004044440223 */ /* 0x000fe40000010845 */
[----:B------:R2:W0:Y:S01]  /*af10*/  SHFL.UP PT, R64, R210, 0x10, RZ ;  /* 0x06000000d2407989 */ /* 0x00042200000e00ff */
[----:B------:R-:W-:-:S03]  /*af20*/  FSEL R69, R67, R66, !P0 ;  /* 0x0000004243457208 */ /* 0x000fc60004000000 */
[----:B------:R2:W1:Y:S04]  /*af30*/  SHFL.UP PT, R66, R68, 0x10, RZ ;  /* 0x0600000044427989 */ /* 0x00046800000e00ff */
[----:B------:R2:W4:Y:S02]  /*af40*/  SHFL.UP PT, R67, R69, 0x10, RZ ;  /* 0x0600000045437989 */ /* 0x00052400000e00ff */
.L_x_1478:
[----:B---3--:R-:W-:Y:S01]  /*af50*/  ISETP.GE.AND P0, PT, R121, 0x10, PT ;  /* 0x000000107900780c */ /* 0x008fe20003f06270 */
[-C--:B0-----:R-:W-:Y:S01]  /*af60*/  FMUL.FTZ R65, R64, R69.reuse ;  /* 0x0000004540417220 */ /* 0x081fe20000410000 */
[----:B------:R-:W-:Y:S01]  /*af70*/  MOV R71, R68 ;  /* 0x0000004400477202 */ /* 0x000fe20000000f00 */
[-C--:B-12---:R-:W-:Y:S02]  /*af80*/  FMUL.FTZ R68, R66, R69.reuse ;  /* 0x0000004542447220 */ /* 0x086fe40000410000 */
[C---:B------:R-:W-:Y:S02]  /*af90*/  FMUL.FTZ R212, R70.reuse, R69 ;  /* 0x0000004546d47220 */ /* 0x040fe40000410000 */
[----:B------:R-:W-:-:S02]  /*afa0*/  FFMA.FTZ R65, R70, R71, -R65 ;  /* 0x0000004746417223 */ /* 0x000fc40000010841 */
[C---:B----4-:R-:W-:Y:S01]  /*afb0*/  FFMA.FTZ R70, R67.reuse, R71, R68 ;  /* 0x0000004743467223 */ /* 0x050fe20000010044 */
[----:B------:R-:W-:Y:S01]  /*afc0*/  MOV R68, R211 ;  /* 0x000000d300447202 */ /* 0x000fe20000000f00 */
[----:B------:R-:W-:Y:S02]  /*afd0*/  FMUL.FTZ R67, R67, R69 ;  /* 0x0000004543437220 */ /* 0x000fe40000410000 */
[-C--:B------:R-:W-:Y:S01]  /*afe0*/  FFMA.FTZ R212, R64, R71.reuse, R212 ;  /* 0x0000004740d47223 */ /* 0x080fe200000100d4 */
        /* <DEDUP_REMOVED lines=10> */
[----:B------:R-:W-:Y:S05]  /*b090*/  CALL.REL.NOINC `($__internal_34_$__cuda_sm70_shflsync_idx_p) ;  /* 0x0000a90000007944 */ /* 0x000fea0003c00000 */
.L_x_1371:
[----:B------:R-:W-:Y:S05]  /*b0a0*/  BRA.CONV ~URZ, `(.L_x_1372) ;  /* 0x000000537f007947 */ /* 0x000fea000b800000 */
[----:B-1----:R-:W-:Y:S01]  /*b0b0*/  HFMA2.MMA R66, -RZ, RZ, 0, 1.847743988037109375e-06 ;  /* 0x0000001fff427435 */ /* 0x002fe200000001ff */
[----:B------:R-:W-:Y:S02]  /*b0c0*/  MOV R64, R69 ;  /* 0x0000004500407202 */ /* 0x000fe40000000f00 */
[----:B------:R-:W-:Y:S02]  /*b0d0*/  MOV R247, 0xffffffff ;  /* 0xffffffff00f77802 */ /* 0x000fe40000000f00 */
[----:B------:R-:W-:-:S02]  /*b0e0*/  MOV R65, 0xb100 ;  /* 0x0000b10000417802 */ /* 0x000fc40000000f00 */
[----:B0-----:R-:W-:Y:S05]  /*b0f0*/  CALL.REL.NOINC `($__internal_34_$__cuda_sm70_shflsync_idx_p) ;  /* 0x0000a8a000007944 */ /* 0x001fea0003c00000 */
.L_x_1372:
[----:B------:R-:W-:Y:S05]  /*b100*/  BRA.CONV ~URZ, `(.L_x_1373) ;  /* 0x000000537f007947 */ /* 0x000fea000b800000 */
[----:B-1----:R-:W-:Y:S01]  /*b110*/  HFMA2.MMA R66, -RZ, RZ, 0, 1.847743988037109375e-06 ;  /* 0x0000001fff427435 */ /* 0x002fe200000001ff */
[----:B------:R-:W-:-:S02]  /*b120*/  MOV R64, R68 ;  /* 0x0000004400407202 */ /* 0x000fc40000000f00 */
[----:B------:R-:W-:Y:S02]  /*b130*/  MOV R247, 0xffffffff ;  /* 0xffffffff00f77802 */ /* 0x000fe40000000f00 */
[----:B------:R-:W-:Y:S02]  /*b140*/  MOV R65, 0xb160 ;  /* 0x0000b16000417802 */ /* 0x000fe40000000f00 */
[----:B0-----:R-:W-:Y:S05]  /*b150*/  CALL.REL.NOINC `($__internal_34_$__cuda_sm70_shflsync_idx_p) ;  /* 0x0000a84000007944 */ /* 0x001fea0003c00000 */
.L_x_1373:
[----:B------:R-:W-:Y:S05]  /*b160*/  BRA.CONV ~URZ, `(.L_x_1374) ;  /* 0x000000537f007947 */ /* 0x000fea000b800000 */
[----:B-1----:R-:W-:Y:S01]  /*b170*/  HFMA2.MMA R66, -RZ, RZ, 0, 1.847743988037109375e-06 ;  /* 0x0000001fff427435 */ /* 0x002fe200000001ff */
[----:B------:R-:W-:Y:S02]  /*b180*/  MOV R64, R67 ;  /* 0x0000004300407202 */ /* 0x000fe40000000f00 */
[----:B------:R-:W-:Y:S02]  /*b190*/  MOV R247, 0xffffffff ;  /* 0xffffffff00f77802 */ /* 0x000fe40000000f00 */
[----:B------:R-:W-:Y:S02]  /*b1a0*/  MOV R65, 0xb1c0 ;  /* 0x0000b1c000417802 */ /* 0x000fe40000000f00 */
[----:B0-----:R-:W-:Y:S05]  /*b1b0*/  CALL.REL.NOINC `($__internal_34_$__cuda_sm70_shflsync_idx_p) ;  /* 0x0000a7e000007944 */ /* 0x001fea0003c00000 */
.L_x_1374:
        /* <DEDUP_REMOVED lines=9> */
.L_x_1479:
        /* <DEDUP_REMOVED lines=17> */
[CC--:B------:R-:W-:Y:S02]  /*b360*/  FMUL.FTZ R63, R69.reuse, R66.reuse ;  /* 0x00000042453f7220 */ /* 0x0c0fe40000410000 */
[----:B------:R-:W-:Y:S02]  /*b370*/  FFMA.FTZ R61, R68, R66, -R61 ;  /* 0x00000042443d7223 */ /* 0x000fe4000001083d */
[C---:B------:R-:W-:Y:S02]  /*b380*/  FMUL.FTZ R60, R69.reuse, R65 ;  /* 0x00000041453c7220 */ /* 0x040fe40000410000 */
[----:B------:R-:W-:Y:S02]  /*b390*/  FADD.FTZ R62, R70, R61 ;  /* 0x0000003d463e7221 */ /* 0x000fe40000010000 */
[----:B------:R-:W-:-:S02]  /*b3a0*/  FMUL.FTZ R61, R69, R64 ;  /* 0x00000040453d7220 */ /* 0x000fc40000410000 */
[C---:B------:R-:W-:Y:S02]  /*b3b0*/  FFMA.FTZ R63, R68.reuse, R67, R63 ;  /* 0x00000043443f7223 */ /* 0x040fe4000001003f */
[C---:B------:R-:W-:Y:S02]  /*b3c0*/  FFMA.FTZ R60, R68.reuse, R64, -R60 ;  /* 0x00000040443c7223 */ /* 0x040fe4000001083c */
[----:B------:R-:W-:Y:S02]  /*b3d0*/  FFMA.FTZ R61, R68, R65, R61 ;  /* 0x00000041443d7223 */ /* 0x000fe4000001003d */
[----:B------:R-:W0:Y:S01]  /*b3e0*/  LDS.128 R64, [R209+0x6380] ;  /* 0x00638000d1407984 */ /* 0x000e220000000c00 */
[----:B------:R-:W-:-:S05]  /*b3f0*/  FADD.FTZ R63, R71, R63 ;  /* 0x0000003f473f7221 */ /* 0x000fca0000010000 */
        /* <DEDUP_REMOVED lines=12> */
[----:B------:R1:W-:Y:S01]  /*b4c0*/  STS.128 [R209+0x6390], R68 ;  /* 0x00639044d1007388 */ /* 0x0003e20000000c00 */
[CC--:B0-----:R-:W-:Y:S02]  /*b4d0*/  FMUL.FTZ R65, R61.reuse, R71.reuse ;  /* 0x000000473d417220 */ /* 0x0c1fe40000410000 */
[CC--:B------:R-:W-:Y:S02]  /*b4e0*/  FMUL.FTZ R64, R61.reuse, R70.reuse ;  /* 0x000000463d407220 */ /* 0x0c0fe40000410000 */
[----:B------:R-:W-:Y:S02]  /*b4f0*/  FFMA.FTZ R65, R60, R70, -R65 ;  /* 0x000000463c417223 */ /* 0x000fe40000010841 */
[----:B------:R-:W-:Y:S02]  /*b500*/  FMUL.FTZ R66, R61, R68 ;  /* 0x000000443d427220 */ /* 0x000fe40000410000 */
[----:B------:R-:W-:Y:S02]  /*b510*/  FADD.FTZ R62, R62, R65 ;  /* 0x000000413e3e7221 */ /* 0x000fe40000010000 */
[----:B------:R-:W-:-:S02]  /*b520*/  FFMA.FTZ R64, R60, R71, R64 ;  /* 0x000000473c407223 */ /* 0x000fc40000010040 */
[-C--:B------:R-:W-:Y:S02]  /*b530*/  FMUL.FTZ R65, R61, R69.reuse ;  /* 0x000000453d417220 */ /* 0x080fe40000410000 */
[C---:B------:R-:W-:Y:S02]  /*b540*/  FFMA.FTZ R61, R60.reuse, R69, R66 ;  /* 0x000000453c3d7223 */ /* 0x040fe40000010042 */
[----:B------:R-:W-:Y:S02]  /*b550*/  FFMA.FTZ R60, R60, R68, -R65 ;  /* 0x000000443c3c7223 */ /* 0x000fe40000010841 */
[----:B------:R-:W-:-:S05]  /*b560*/  FADD.FTZ R63, R63, R64 ;  /* 0x000000403f3f7221 */ /* 0x000fca0000010000 */
[----:B------:R1:W-:Y:S02]  /*b570*/  STS.128 [R209+0x63a0], R60 ;  /* 0x0063a03cd1007388 */ /* 0x0003e40000000c00 */
.L_x_1368:
[----:B0-----:R-:W-:Y:S05]  /*b580*/  BSYNC B0 ;  /* 0x0000000000007941 */ /* 0x001fea0003800000 */
.L_x_1367:
[----:B------:R-:W-:Y:S02]  /*b590*/  WARPSYNC 0xffffffff ;  /* 0xffffffff00007948 */ /* 0x000fe40003800000 */
[----:B------:R-:W-:Y:S01]  /*b5a0*/  BAR.SYNC.DEFER_BLOCKING 0x0 ;  /* 0x0000000000007b1d */ /* 0x000fe20000010000 */
[----:B-1----:R-:W-:-:S04]  /*b5b0*/  FMUL.FTZ R62, R18, R154 ;  /* 0x0000009a123e7220 */ /* 0x002fc80000410000 */
[----:B------:R-:W-:Y:S01]  /*b5c0*/  FFMA.FTZ R63, -R17, R153, -R62 ;  /* 0x00000099113f7223 */ /* 0x000fe2000001093e */
[----:B------:R-:W-:Y:S01]  /*b5d0*/  ULDC UR34, c[0x0][0x174] ;  /* 0x00005d0000227ab9 */ /* 0x000fe20000000800 */
[----:B------:R-:W-:Y:S01]  /*b5e0*/  BSSY B0, `(.L_x_1376) ;  /* 0x00001dd000007945 */ /* 0x000fe20003800000 */
[----:B------:R-:W-:Y:S01]  /*b5f0*/  UISETP.GE.AND UP0, UPT, UR24, UR34, UPT ;  /* 0x000000221800728c */ /* 0x000fe2000bf06270 */
[----:B------:R-:W-:Y:S01]  /*b600*/  FADD.FTZ R62, -R138, R63 ;  /* 0x0000003f8a3e7221 */ /* 0x000fe20000010100 */
[----:B------:R-:W-:-:S03]  /*b610*/  USHF.L.U32 UR34, UR7, 0x4, URZ ;  /* 0x0000000407227899 */ /* 0x000fc6000800063f */
[----:B------:R-:W-:Y:S01]  /*b620*/  FMUL.FTZ R63, R19, -R62 ;  /* 0x8000003e133f7220 */ /* 0x000fe20000410000 */
        /* <DEDUP_REMOVED lines=8> */
[----:B------:R-:W-:Y:S02]  /*b6b0*/  FFMA.FTZ R60, R18, R153, -R60 ;  /* 0x00000099123c7223 */ /* 0x000fe4000001083c */
[----:B------:R-:W-:Y:S02]  /*b6c0*/  FADD.FTZ R200, R200, R61 ;  /* 0x0000003dc8c87221 */ /* 0x000fe40000010000 */
[----:B------:R-:W-:Y:S02]  /*b6d0*/  FADD.FTZ R60, R123, R60 ;  /* 0x0000003c7b3c7221 */ /* 0x000fe40000010000 */
[----:B------:R-:W-:Y:S02]  /*b6e0*/  FADD.FTZ R209, R74, R209 ;  /* 0x000000d14ad17221 */ /* 0x000fe40000010000 */
[-C--:B------:R-:W-:Y:S02]  /*b6f0*/  FMUL.FTZ R65, R19, -R60.reuse ;  /* 0x8000003c13417220 */ /* 0x080fe40000410000 */
[----:B------:R-:W-:-:S02]  /*b700*/  FFMA.FTZ R63, R20, R60, -R63 ;  /* 0x0000003c143f7223 */ /* 0x000fc4000001083f */
[C---:B------:R-:W-:Y:S02]  /*b710*/  FMUL.FTZ R60, R17.reuse, -R94 ;  /* 0x8000005e113c7220 */ /* 0x040fe40000410000 */
[----:B------:R-:W-:Y:S02]  /*b720*/  FFMA.FTZ R64, R20, R62, R65 ;  /* 0x0000003e14407223 */ /* 0x000fe40000010041 */
[-C--:B------:R-:W-:Y:S02]  /*b730*/  FMUL.FTZ R65, R17, R95.reuse ;  /* 0x0000005f11417220 */ /* 0x080fe40000410000 */
[C---:B------:R-:W-:Y:S02]  /*b740*/  FFMA.FTZ R62, R18.reuse, -R95, R60 ;  /* 0x8000005f123e7223 */ /* 0x040fe4000001003c */
[----:B------:R-:W-:Y:S02]  /*b750*/  FFMA.FTZ R65, R18, R94, -R65 ;  /* 0x0000005e12417223 */ /* 0x000fe40000010841 */
[----:B------:R-:W-:-:S02]  /*b760*/  FMUL.FTZ R60, R19, -R62 ;  /* 0x8000003e133c7220 */ /* 0x000fc40000410000 */
[-C--:B------:R-:W-:Y:S02]  /*b770*/  FMUL.FTZ R67, R19, -R65.reuse ;  /* 0x8000004113437220 */ /* 0x080fe40000410000 */
[----:B------:R-:W-:Y:S02]  /*b780*/  FFMA.FTZ R60, R20, R65, -R60 ;  /* 0x00000041143c7223 */ /* 0x000fe4000001083c */
[----:B------:R-:W-:Y:S02]  /*b790*/  FADD.FTZ R63, R124, R63 ;  /* 0x0000003f7c3f7221 */ /* 0x000fe40000010000 */
[----:B------:R-:W-:Y:S02]  /*b7a0*/  FADD.FTZ R65, -R139, R64 ;  /* 0x000000408b417221 */ /* 0x000fe40000010100 */
[C---:B------:R-:W-:Y:S02]  /*b7b0*/  FMUL.FTZ R66, R21.reuse, -R63 ;  /* 0x8000003f15427220 */ /* 0x040fe40000410000 */
[----:B------:R-:W-:-:S02]  /*b7c0*/  FMUL.FTZ R64, R21, -R65 ;  /* 0x8000004115407220 */ /* 0x000fc40000410000 */
[----:B------:R-:W-:Y:S02]  /*b7d0*/  FFMA.FTZ R62, R20, R62, R67 ;  /* 0x0000003e143e7223 */ /* 0x000fe40000010043 */
[C---:B------:R-:W-:Y:S02]  /*b7e0*/  FFMA.FTZ R67, R22.reuse, R65, R66 ;  /* 0x0000004116437223 */ /* 0x040fe40000010042 */
[----:B------:R-:W-:Y:S02]  /*b7f0*/  FFMA.FTZ R64, R22, R63, -R64 ;  /* 0x0000003f16407223 */ /* 0x000fe40000010840 */
[C---:B------:R-:W-:Y:S02]  /*b800*/  FMUL.FTZ R63, R21.reuse, -R62 ;  /* 0x8000003e153f7220 */ /* 0x040fe40000410000 */
[----:B------:R-:W-:Y:S02]  /*b810*/  FMUL.FTZ R65, R21, -R60 ;  /* 0x8000003c15417220 */ /* 0x000fe40000410000 */
[----:B------:R-:W-:-:S02]  /*b820*/  FADD.FTZ R67, -R140, R67 ;  /* 0x000000438c437221 */ /* 0x000fc40000010100 */
[----:B------:R-:W-:Y:S02]  /*b830*/  FADD.FTZ R64, R125, R64 ;  /* 0x000000407d407221 */ /* 0x000fe40000010000 */
[C---:B------:R-:W-:Y:S02]  /*b840*/  FFMA.FTZ R60, R22.reuse, R60, -R63 ;  /* 0x0000003c163c7223 */ /* 0x040fe4000001083f */
[----:B------:R-:W-:Y:S02]  /*b850*/  FFMA.FTZ R62, R22, R62, R65 ;  /* 0x0000003e163e7223 */ /* 0x000fe40000010041 */
[C---:B------:R-:W-:Y:S02]  /*b860*/  FMUL.FTZ R63, R25.reuse, -R67 ;  /* 0x80000043193f7220 */ /* 0x040fe40000410000 */
[-C--:B------:R-:W-:Y:S02]  /*b870*/  FMUL.FTZ R65, R25, -R64.reuse ;  /* 0x8000004019417220 */ /* 0x080fe40000410000 */
[----:B------:R-:W-:-:S02]  /*b880*/  FFMA.FTZ R63, R26, R64, -R63 ;  /* 0x000000401a3f7223 */ /* 0x000fc4000001083f */
[C---:B------:R-:W-:Y:S02]  /*b890*/  FFMA.FTZ R64, R26.reuse, R67, R65 ;  /* 0x000000431a407223 */ /* 0x040fe40000010041 */
[C---:B------:R-:W-:Y:S02]  /*b8a0*/  FMUL.FTZ R65, R25.reuse, -R62 ;  /* 0x8000003e19417220 */ /* 0x040fe40000410000 */
[-C--:B------:R-:W-:Y:S02]  /*b8b0*/  FMUL.FTZ R67, R25, -R60.reuse ;  /* 0x8000003c19437220 */ /* 0x080fe40000410000 */
[----:B------:R-:W-:Y:S02]  /*b8c0*/  FFMA.FTZ R60, R26, R60, -R65 ;  /* 0x0000003c1a3c7223 */ /* 0x000fe40000010841 */
[----:B------:R-:W-:Y:S02]  /*b8d0*/  FADD.FTZ R63, R126, R63 ;  /* 0x0000003f7e3f7221 */ /* 0x000fe40000010000 */
[----:B------:R-:W-:-:S02]  /*b8e0*/  FADD.FTZ R65, -R141, R64 ;  /* 0x000000408d417221 */ /* 0x000fc40000010100 */
[C---:B------:R-:W-:Y:S02]  /*b8f0*/  FMUL.FTZ R66, R31.reuse, -R63 ;  /* 0x8000003f1f427220 */ /* 0x040fe40000410000 */
[CC--:B------:R-:W-:Y:S02]  /*b900*/  FMUL.FTZ R64, R31.reuse, -R65.reuse ;  /* 0x800000411f407220 */ /* 0x0c0fe40000410000 */
[----:B------:R-:W-:Y:S02]  /*b910*/  FFMA.FTZ R62, R26, R62, R67 ;  /* 0x0000003e1a3e7223 */ /* 0x000fe40000010043 */
[C---:B------:R-:W-:Y:S02]  /*b920*/  FFMA.FTZ R67, R32.reuse, R65, R66 ;  /* 0x0000004120437223 */ /* 0x040fe40000010042 */
[----:B------:R-:W-:Y:S02]  /*b930*/  FFMA.FTZ R64, R32, R63, -R64 ;  /* 0x0000003f20407223 */ /* 0x000fe40000010840 */
[----:B------:R-:W-:-:S02]  /*b940*/  FMUL.FTZ R63, R31, -R62 ;  /* 0x8000003e1f3f7220 */ /* 0x000fc40000410000 */
[-C--:B------:R-:W-:Y:S02]  /*b950*/  FMUL.FTZ R65, R31, -R60.reuse ;  /* 0x8000003c1f417220 */ /* 0x080fe40000410000 */
[----:B------:R-:W-:Y:S02]  /*b960*/  FADD.FTZ R67, -R142, R67 ;  /* 0x000000438e437221 */ /* 0x000fe40000010100 */
[----:B------:R-:W-:Y:S02]  /*b970*/  FADD.FTZ R64, R127, R64 ;  /* 0x000000407f407221 */ /* 0x000fe40000010000 */
[C---:B------:R-:W-:Y:S02]  /*b980*/  FFMA.FTZ R60, R32.reuse, R60, -R63 ;  /* 0x0000003c203c7223 */ /* 0x040fe4000001083f */
[----:B------:R-:W-:Y:S02]  /*b990*/  FFMA.FTZ R62, R32, R62, R65 ;  /* 0x0000003e203e7223 */ /* 0x000fe40000010041 */
[----:B------:R-:W-:-:S02]  /*b9a0*/  FMUL.FTZ R63, R33, -R67 ;  /* 0x80000043213f7220 */ /* 0x000fc40000410000 */
[CC--:B------:R-:W-:Y:S02]  /*b9b0*/  FMUL.FTZ R65, R33.reuse, -R64.reuse ;  /* 0x8000004021417220 */ /* 0x0c0fe40000410000 */
[C---:B------:R-:W-:Y:S02]  /*b9c0*/  FFMA.FTZ R63, R34.reuse, R64, -R63 ;  /* 0x00000040223f7223 */ /* 0x040fe4000001083f */
[C---:B------:R-:W-:Y:S02]  /*b9d0*/  FFMA.FTZ R64, R34.reuse, R67, R65 ;  /* 0x0000004322407223 */ /* 0x040fe40000010041 */
[C---:B------:R-:W-:Y:S02]  /*b9e0*/  FMUL.FTZ R65, R33.reuse, -R62 ;  /* 0x8000003e21417220 */ /* 0x040fe40000410000 */
[-C--:B------:R-:W-:Y:S02]  /*b9f0*/  FMUL.FTZ R67, R33, -R60.reuse ;  /* 0x8000003c21437220 */ /* 0x080fe40000410000 */
[----:B------:R-:W-:-:S02]  /*ba00*/  FFMA.FTZ R60, R34, R60, -R65 ;  /* 0x0000003c223c7223 */ /* 0x000fc40000010841 */
[----:B------:R-:W-:Y:S02]  /*ba10*/  FADD.FTZ R63, R128, R63 ;  /* 0x0000003f803f7221 */ /* 0x000fe40000010000 */
[----:B------:R-:W-:Y:S02]  /*ba20*/  FADD.FTZ R65, -R143, R64 ;  /* 0x000000408f417221 */ /* 0x000fe40000010100 */
[C---:B------:R-:W-:Y:S02]  /*ba30*/  FMUL.FTZ R66, R35.reuse, -R63 ;  /* 0x8000003f23427220 */ /* 0x040fe40000410000 */
[-C--:B------:R-:W-:Y:S02]  /*ba40*/  FMUL.FTZ R64, R35, -R65.reuse ;  /* 0x8000004123407220 */ /* 0x080fe40000410000 */
[----:B------:R-:W-:Y:S02]  /*ba50*/  FFMA.FTZ R62, R34, R62, R67 ;  /* 0x0000003e223e7223 */ /* 0x000fe40000010043 */
[----:B------:R-:W-:-:S02]  /*ba60*/  FFMA.FTZ R67, R36, R65, R66 ;  /* 0x0000004124437223 */ /* 0x000fc40000010042 */
[----:B------:R-:W-:Y:S02]  /*ba70*/  FFMA.FTZ R64, R36, R63, -R64 ;  /* 0x0000003f24407223 */ /* 0x000fe40000010840 */
[C---:B------:R-:W-:Y:S02]  /*ba80*/  FMUL.FTZ R63, R35.reuse, -R62 ;  /* 0x8000003e233f7220 */ /* 0x040fe40000410000 */
[-C--:B------:R-:W-:Y:S02]  /*ba90*/  FMUL.FTZ R65, R35, -R60.reuse ;  /* 0x8000003c23417220 */ /* 0x080fe40000410000 */
[----:B------:R-:W-:Y:S02]  /*baa0*/  FADD.FTZ R67, -R144, R67 ;  /* 0x0000004390437221 */ /* 0x000fe40000010100 */
[----:B------:R-:W-:Y:S02]  /*bab0*/  FADD.FTZ R64, R129, R64 ;  /* 0x0000004081407221 */ /* 0x000fe40000010000 */
[----:B------:R-:W-:-:S02]  /*bac0*/  FFMA.FTZ R60, R36, R60, -R63 ;  /* 0x0000003c243c7223 */ /* 0x000fc4000001083f */
[----:B------:R-:W-:Y:S02]  /*bad0*/  FFMA.FTZ R62, R36, R62, R65 ;  /* 0x0000003e243e7223 */ /* 0x000fe40000010041 */
[CC--:B------:R-:W-:Y:S02]  /*bae0*/  FMUL.FTZ R63, R39.reuse, -R67.reuse ;  /* 0x80000043273f7220 */ /* 0x0c0fe40000410000 */
[CC--:B------:R-:W-:Y:S02]  /*baf0*/  FMUL.FTZ R65, R39.reuse, -R64.reuse ;  /* 0x8000004027417220 */ /* 0x0c0fe40000410000 */
[C---:B------:R-:W-:Y:S02]  /*bb00*/  FFMA.FTZ R63, R40.reuse, R64, -R63 ;  /* 0x00000040283f7223 */ /* 0x040fe4000001083f */
[----:B------:R-:W-:Y:S02]  /*bb10*/  FFMA.FTZ R64, R40, R67, R65 ;  /* 0x0000004328407223 */ /* 0x000fe40000010041 */
        /* <DEDUP_REMOVED lines=62> */
[----:B------:R-:W-:Y:S02]  /*bf00*/  FADD.FTZ R63, R136, R63 ;  /* 0x0000003f883f7221 */ /* 0x000fe40000010000 */
[C---:B------:R-:W-:Y:S02]  /*bf10*/  FFMA.FTZ R62, R80.reuse, R62, R67 ;  /* 0x0000003e503e7223 */ /* 0x040fe40000010043 */
[----:B------:R-:W-:Y:S02]  /*bf20*/  FFMA.FTZ R60, R80, R60, -R65 ;  /* 0x0000003c503c7223 */ /* 0x000fe40000010841 */
[----:B------:R-:W-:Y:S02]  /*bf30*/  FADD.FTZ R64, -R151, R64 ;  /* 0x0000004097407221 */ /* 0x000fe40000010100 */
[----:B------:R-:W-:-:S02]  /*bf40*/  FMUL.FTZ R65, R81, -R63 ;  /* 0x8000003f51417220 */ /* 0x000fc40000410000 */
[C---:B------:R-:W-:Y:S02]  /*bf50*/  FMUL.FTZ R61, R81.reuse, -R62 ;  /* 0x8000003e513d7220 */ /* 0x040fe40000410000 */
[C---:B------:R-:W-:Y:S02]  /*bf60*/  FMUL.FTZ R68, R81.reuse, R200 ;  /* 0x000000c851447220 */ /* 0x040fe40000410000 */
[CC--:B------:R-:W-:Y:S02]  /*bf70*/  FMUL.FTZ R66, R81.reuse, -R64.reuse ;  /* 0x8000004051427220 */ /* 0x0c0fe40000410000 */
[C---:B------:R-:W-:Y:S02]  /*bf80*/  FFMA.FTZ R67, R82.reuse, R64, R65 ;  /* 0x0000004052437223 */ /* 0x040fe40000010041 */
[CC--:B------:R-:W-:Y:S02]  /*bf90*/  FMUL.FTZ R65, R81.reuse, -R60.reuse ;  /* 0x8000003c51417220 */ /* 0x0c0fe40000410000 */
[C---:B------:R-:W-:Y:S01]  /*bfa0*/  FFMA.FTZ R64, R82.reuse, R60, -R61 ;  /* 0x0000003c52407223 */ /* 0x040fe2000001083d */
[----:B------:R-:W-:Y:S01]  /*bfb0*/  HFMA2.MMA R61, -RZ, RZ, 0, 0 ;  /* 0x00000000ff3d7435 */ /* 0x000fe200000001ff */
[-C--:B------:R-:W-:Y:S01]  /*bfc0*/  FMUL.FTZ R69, R81, R209.reuse ;  /* 0x000000d151457220 */ /* 0x080fe20000410000 */
[----:B------:R-:W-:Y:S01]  /*bfd0*/  MOV R60, 0x3f800000 ;  /* 0x3f800000003c7802 */ /* 0x000fe20000000f00 */
[----:B------:R-:W-:-:S02]  /*bfe0*/  FFMA.FTZ R68, R82, R209, -R68 ;  /* 0x000000d152447223 */ /* 0x000fc40000010844 */
[C---:B------:R-:W-:Y:S02]  /*bff0*/  FFMA.FTZ R66, R82.reuse, R63, -R66 ;  /* 0x0000003f52427223 */ /* 0x040fe40000010842 */
        /* <DEDUP_REMOVED lines=136> */
.L_x_1480:
[----:B------:R-:W-:Y:S05]  /*c880*/  BRA.DIV ~URZ, `(.L_x_1379) ;  /* 0x000082b27f007947 */ /* 0x000fea000b800000 */
[----:B------:R-:W2:Y:S04]  /*c890*/  SHFL.DOWN PT, R69, R69, 0x1, 0x1f ;  /* 0x08201f0045457f89 */ /* 0x000ea800000e0000 */
[----:B------:R3:W4:Y:S04]  /*c8a0*/  SHFL.DOWN PT, R73, R68, 0x1, 0x1f ;  /* 0x08201f0044497f89 */ /* 0x00072800000e0000 */
[----:B------:R3:W0:Y:S02]  /*c8b0*/  SHFL.DOWN PT, R64, R70, 0x1, 0x1f ;  /* 0x08201f0046407f89 */ /* 0x00062400000e0000 */
.L_x_1481:
        /* <DEDUP_REMOVED lines=13> */
.L_x_1381:
[----:B------:R-:W-:Y:S05]  /*c990*/  BSYNC B1 ;  /* 0x0000000000017941 */ /* 0x000fea0003800000 */
.L_x_1380:
[----:B------:R-:W-:Y:S01]  /*c9a0*/  ISETP.GT.U32.AND P0, PT, R238, 0x1d, PT ;  /* 0x0000001dee00780c */ /* 0x000fe20003f04070 */
[----:B------:R-:W-:Y:S05]  /*c9b0*/  BRA.DIV ~URZ, `(.L_x_1382) ;  /* 0x000082e27f007947 */ /* 0x000fea000b800000 */
[----:B-1----:R1:W3:Y:S04]  /*c9c0*/  SHFL.DOWN PT, R67, R71, 0x2, 0x1f ;  /* 0x08401f0047437f89 */ /* 0x0022e800000e0000 */
[----:B--2---:R1:W2:Y:S04]  /*c9d0*/  SHFL.DOWN PT, R69, R74, 0x2, 0x1f ;  /* 0x08401f004a457f89 */ /* 0x0042a800000e0000 */
[----:B---3--:R1:W3:Y:S04]  /*c9e0*/  SHFL.DOWN PT, R70, R68, 0x2, 0x1f ;  /* 0x08401f0044467f89 */ /* 0x0082e800000e0000 */
[----:B0-----:R1:W0:Y:S02]  /*c9f0*/  SHFL.DOWN PT, R64, R72, 0x2, 0x1f ;  /* 0x08401f0048407f89 */ /* 0x00122400000e0000 */
.L_x_1482:
        /* <DEDUP_REMOVED lines=13> */
.L_x_1384:
[----:B------:R-:W-:Y:S05]  /*cad0*/  BSYNC B1 ;  /* 0x0000000000017941 */ /* 0x000fea0003800000 */
.L_x_1383:
[----:B------:R-:W-:Y:S01]  /*cae0*/  ISETP.GT.U32.AND P0, PT, R238, 0x1b, PT ;  /* 0x0000001bee00780c */ /* 0x000fe20003f04070 */
[----:B------:R-:W-:Y:S10]  /*caf0*/  BRA.DIV ~URZ, `(.L_x_1385) ;  /* 0x000083727f007947 */ /* 0x000ff4000b800000 */
[----:B------:R1:W4:Y:S02]  /*cb00*/  SHFL.DOWN PT, R67, R71, 0x4, 0x1f ;  /* 0x08801f0047437f89 */ /* 0x00032400000e0000 */
.L_x_1483:
[----:B------:R-:W-:Y:S05]  /*cb10*/  BRA.DIV ~URZ, `(.L_x_1386) ;  /* 0x000083d27f007947 */ /* 0x000fea000b800000 */
[----:B--2---:R2:W1:Y:S04]  /*cb20*/  SHFL.DOWN PT, R69, R74, 0x4, 0x1f ;  /* 0x08801f004a457f89 */ /* 0x00446800000e0000 */
[----:B---3--:R2:W3:Y:S04]  /*cb30*/  SHFL.DOWN PT, R70, R68, 0x4, 0x1f ;  /* 0x08801f0044467f89 */ /* 0x0084e800000e0000 */
[----:B0-----:R2:W0:Y:S02]  /*cb40*/  SHFL.DOWN PT, R64, R72, 0x4, 0x1f ;  /* 0x08801f0048407f89 */ /* 0x00142400000e0000 */
.L_x_1484:
        /* <DEDUP_REMOVED lines=13> */
.L_x_1388:
[----:B------:R-:W-:Y:S05]  /*cc20*/  BSYNC B1 ;  /* 0x0000000000017941 */ /* 0x000fea0003800000 */
.L_x_1387:
[----:B------:R-:W-:Y:S01]  /*cc30*/  ISETP.GT.U32.AND P0, PT, R238, 0x17, PT ;  /* 0x00000017ee00780c */ /* 0x000fe20003f04070 */
[----:B------:R-:W-:Y:S05]  /*cc40*/  BRA.DIV ~URZ, `(.L_x_1389) ;  /* 0x000084027f007947 */ /* 0x000fea000b800000 */
[----:B----4-:R4:W2:Y:S04]  /*cc50*/  SHFL.DOWN PT, R67, R71, 0x8, 0x1f ;  /* 0x09001f0047437f89 */ /* 0x0108a800000e0000 */
[----:B-1----:R4:W1:Y:S04]  /*cc60*/  SHFL.DOWN PT, R69, R74, 0x8, 0x1f ;  /* 0x09001f004a457f89 */ /* 0x00286800000e0000 */
[----:B---3--:R4:W3:Y:S04]  /*cc70*/  SHFL.DOWN PT, R70, R68, 0x8, 0x1f ;  /* 0x09001f0044467f89 */ /* 0x0088e800000e0000 */
[----:B0-----:R4:W0:Y:S02]  /*cc80*/  SHFL.DOWN PT, R64, R72, 0x8, 0x1f ;  /* 0x09001f0048407f89 */ /* 0x00182400000e0000 */
.L_x_1485:
        /* <DEDUP_REMOVED lines=13> */
.L_x_1391:
[----:B------:R-:W-:Y:S05]  /*cd60*/  BSYNC B1 ;  /* 0x0000000000017941 */ /* 0x000fea0003800000 */
.L_x_1390:
[----:B------:R-:W-:Y:S01]  /*cd70*/  ISETP.GT.U32.AND P0, PT, R238, 0xf, PT ;  /* 0x0000000fee00780c */ /* 0x000fe20003f04070 */
[----:B------:R-:W-:Y:S10]  /*cd80*/  BRA.DIV ~URZ, `(.L_x_1392) ;  /* 0x000084927f007947 */ /* 0x000ff4000b800000 */
[----:B--2---:R2:W4:Y:S02]  /*cd90*/  SHFL.DOWN PT, R67, R71, 0x10, 0x1f ;  /* 0x0a001f0047437f89 */ /* 0x00452400000e0000 */
.L_x_1486:
[----:B------:R-:W-:Y:S05]  /*cda0*/  BRA.DIV ~URZ, `(.L_x_1393) ;  /* 0x000084f27f007947 */ /* 0x000fea000b800000 */
[----:B-1----:R1:W2:Y:S04]  /*cdb0*/  SHFL.DOWN PT, R69, R74, 0x10, 0x1f ;  /* 0x0a001f004a457f89 */ /* 0x0022a800000e0000 */
[----:B---3--:R1:W3:Y:S04]  /*cdc0*/  SHFL.DOWN PT, R70, R68, 0x10, 0x1f ;  /* 0x0a001f0044467f89 */ /* 0x0082e800000e0000 */
[----:B0-----:R1:W0:Y:S02]  /*cdd0*/  SHFL.DOWN PT, R64, R72, 0x10, 0x1f ;  /* 0x0a001f0048407f89 */ /* 0x00122400000e0000 */
.L_x_1487:
        /* <DEDUP_REMOVED lines=13> */
.L_x_1395:
[----:B------:R-:W-:Y:S05]  /*ceb0*/  BSYNC B1 ;  /* 0x0000000000017941 */ /* 0x000fea0003800000 */
.L_x_1394:
        /* <DEDUP_REMOVED lines=20> */
.L_x_1488:
        /* <DEDUP_REMOVED lines=21> */
.L_x_1398:
[----:B------:R-:W-:Y:S05]  /*d150*/  BSYNC B1 ;  /* 0x0000000000017941 */ /* 0x000fea0003800000 */
.L_x_1397:
        /* <DEDUP_REMOVED lines=37> */
.L_x_1377:
[----:B0-----:R-:W-:Y:S05]  /*d3b0*/  BSYNC B0 ;  /* 0x0000000000007941 */ /* 0x001fea0003800000 */
.L_x_1376:
        /* <DEDUP_REMOVED lines=8> */
[----:B--2---:R-:W-:Y:S01]  /*d440*/  FFMA.FTZ R61, R102, R209, RZ ;  /* 0x000000d1663d7223 */ /* 0x004fe200000100ff */
[----:B------:R-:W-:-:S03]  /*d450*/  PRMT R60, RZ, 0x5410, R218 ;  /* 0x00005410ff3c7816 */ /* 0x000fc600000000da */
[----:B------:R-:W-:-:S04]  /*d460*/  FFMA.FTZ R62, R101, R210, R61 ;  /* 0x000000d2653e7223 */ /* 0x000fc8000001003d */
[----:B------:R-:W-:Y:S02]  /*d470*/  FFMA.FTZ R62, R100, R213, R62 ;  /* 0x000000d5643e7223 */ /* 0x000fe4000001003e */
[CC--:B0-----:R-:W-:Y:S02]  /*d480*/  FMUL.FTZ R66, R64.reuse, -R95.reuse ;  /* 0x8000005f40427220 */ /* 0x0c1fe40000410000 */
[C---:B------:R-:W-:Y:S02]  /*d490*/  FMUL.FTZ R95, R65.reuse, -R95 ;  /* 0x8000005f415f7220 */ /* 0x040fe40000410000 */
[-C--:B------:R-:W-:Y:S02]  /*d4a0*/  FFMA.FTZ R65, R65, R94.reuse, R66 ;  /* 0x0000005e41417223 */ /* 0x080fe40000010042 */
[----:B------:R-:W-:Y:S02]  /*d4b0*/  FFMA.FTZ R64, R64, R94, -R95 ;  /* 0x0000005e40407223 */ /* 0x000fe4000001085f */
[----:B------:R-:W-:-:S02]  /*d4c0*/  FADD.FTZ R154, -R154, R65 ;  /* 0x000000419a9a7221 */ /* 0x000fc40000010100 */
[----:B------:R-:W-:Y:S02]  /*d4d0*/  FADD.FTZ R153, R153, R64 ;  /* 0x0000004099997221 */ /* 0x000fe40000010000 */
[CC--:B------:R-:W-:Y:S02]  /*d4e0*/  FMUL.FTZ R64, R17.reuse, -R154.reuse ;  /* 0x8000009a11407220 */ /* 0x0c0fe40000410000 */
[-C--:B------:R-:W-:Y:S02]  /*d4f0*/  FMUL.FTZ R17, R17, -R153.reuse ;  /* 0x8000009911117220 */ /* 0x080fe40000410000 */
[C---:B------:R-:W-:Y:S02]  /*d500*/  FFMA.FTZ R64, R18.reuse, R153, -R64 ;  /* 0x0000009912407223 */ /* 0x040fe40000010840 */
[----:B------:R-:W-:Y:S02]  /*d510*/  FFMA.FTZ R17, R18, R154, R17 ;  /* 0x0000009a12117223 */ /* 0x000fe40000010011 */
[----:B------:R-:W-:-:S02]  /*d520*/  FADD.FTZ R123, R123, R64 ;  /* 0x000000407b7b7221 */ /* 0x000fc40000010000 */
[----:B------:R-:W-:Y:S01]  /*d530*/  FADD.FTZ R138, -R138, R17 ;  /* 0x000000118a8a7221 */ /* 0x000fe20000010100 */
[----:B------:R-:W-:Y:S01]  /*d540*/  PRMT R17, RZ, 0x5410, R217 ;  /* 0x00005410ff117816 */ /* 0x000fe200000000d9 */
[----:B------:R-:W-:Y:S02]  /*d550*/  FMUL.FTZ R64, R60, R117 ;  /* 0x000000753c407220 */ /* 0x000fe40000410000 */
[----:B------:R-:W-:Y:S02]  /*d560*/  FMUL.FTZ R61, R19, -R138 ;  /* 0x8000008a133d7220 */ /* 0x000fe40000410000 */
[----:B------:R-:W-:Y:S02]  /*d570*/  FMUL.FTZ R18, R17, R118 ;  /* 0x0000007611127220 */ /* 0x000fe40000410000 */
[----:B------:R-:W-:Y:S02]  /*d580*/  FMUL.FTZ R19, R19, -R123 ;  /* 0x8000007b13137220 */ /* 0x000fe40000410000 */
[----:B------:R-:W-:-:S02]  /*d590*/  FFMA.FTZ R209, R52, -R18, R209 ;  /* 0x8000001234d17223 */ /* 0x000fc400000100d1 */
[----:B------:R-:W-:Y:S02]  /*d5a0*/  FFMA.FTZ R18, R51, -R18, R200 ;  /* 0x8000001233127223 */ /* 0x000fe400000100c8 */
[----:B------:R-:W-:Y:S02]  /*d5b0*/  FFMA.FTZ R200, R102, -R200, RZ ;  /* 0x800000c866c87223 */ /* 0x000fe400000100ff */
[C---:B------:R-:W-:Y:S01]  /*d5c0*/  FFMA.FTZ R66, R20.reuse, R138, R19 ;  /* 0x0000008a14427223 */ /* 0x040fe20000010013 */
[----:B------:R-:W-:Y:S01]  /*d5d0*/  PRMT R19, RZ, 0x5410, R216 ;  /* 0x00005410ff137816 */ /* 0x000fe200000000d8 */
[----:B------:R-:W-:Y:S02]  /*d5e0*/  FFMA.FTZ R63, R101, -R211, R200 ;  /* 0x800000d3653f7223 */ /* 0x000fe400000100c8 */
[----:B------:R-:W-:Y:S02]  /*d5f0*/  FFMA.FTZ R61, R20, R123, -R61 ;  /* 0x0000007b143d7223 */ /* 0x000fe4000001083d */
[----:B------:R-:W-:-:S02]  /*d600*/  FFMA.FTZ R63, R100, -R212, R63 ;  /* 0x800000d4643f7223 */ /* 0x000fc4000001003f */
[----:B------:R-:W-:Y:S02]  /*d610*/  FADD.FTZ R66, -R139, R66 ;  /* 0x000000428b427221 */ /* 0x000fe40000010100 */
[----:B------:R-:W-:Y:S02]  /*d620*/  FADD.FTZ R124, R124, R61 ;  /* 0x0000003d7c7c7221 */ /* 0x000fe40000010000 */
[----:B------:R-:W-:Y:S02]  /*d630*/  FFMA.FTZ R65, R99, -R168, R63 ;  /* 0x800000a863417223 */ /* 0x000fe4000001003f */
[----:B------:R-:W-:Y:S02]  /*d640*/  FMUL.FTZ R63, R21, -R66 ;  /* 0x80000042153f7220 */ /* 0x000fe40000410000 */
[-C--:B------:R-:W-:Y:S02]  /*d650*/  FFMA.FTZ R210, R50, -R64.reuse, R210 ;  /* 0x8000004032d27223 */ /* 0x080fe400000100d2 */
[----:B------:R-:W-:-:S02]  /*d660*/  FFMA.FTZ R211, R49, -R64, R211 ;  /* 0x8000004031d37223 */ /* 0x000fc400000100d3 */
[----:B------:R-:W-:Y:S02]  /*d670*/  FFMA.FTZ R64, R99, R214, R62 ;  /* 0x000000d663407223 */ /* 0x000fe4000001003e */
[-C--:B------:R-:W-:Y:S02]  /*d680*/  FMUL.FTZ R21, R21, -R124.reuse ;  /* 0x8000007c15157220 */ /* 0x080fe40000410000 */
[C---:B------:R-:W-:Y:S02]  /*d690*/  FFMA.FTZ R62, R22.reuse, R124, -R63 ;  /* 0x0000007c163e7223 */ /* 0x040fe4000001083f */
[----:B------:R-:W-:Y:S01]  /*d6a0*/  FFMA.FTZ R63, R22, R66, R21 ;  /* 0x00000042163f7223 */ /* 0x000fe20000010015 */
[----:B------:R-:W-:Y:S01]  /*d6b0*/  PRMT R21, RZ, 0x5410, R208 ;  /* 0x00005410ff157816 */ /* 0x000fe200000000d0 */
[----:B------:R-:W-:Y:S01]  /*d6c0*/  FADD.FTZ R125, R125, R62 ;  /* 0x0000003e7d7d7221 */ /* 0x000fe20000010000 */
[----:B------:R-:W-:Y:S01]  /*d6d0*/  PRMT R62, RZ, 0x5410, R207 ;  /* 0x00005410ff3e7816 */ /* 0x000fe200000000cf */
[----:B------:R-:W-:-:S02]  /*d6e0*/  FFMA.FTZ R64, R98, R169, R64 ;  /* 0x000000a962407223 */ /* 0x000fc40000010040 */
[----:B------:R-:W-:Y:S02]  /*d6f0*/  FADD.FTZ R140, -R140, R63 ;  /* 0x0000003f8c8c7221 */ /* 0x000fe40000010100 */
[----:B------:R-:W-:Y:S02]  /*d700*/  FMUL.FTZ R63, R62, R113 ;  /* 0x000000713e3f7220 */ /* 0x000fe40000410000 */
[----:B------:R-:W-:Y:S02]  /*d710*/  FFMA.FTZ R67, R97, R171, R64 ;  /* 0x000000ab61437223 */ /* 0x000fe40000010040 */
[C---:B------:R-:W-:Y:S02]  /*d720*/  FMUL.FTZ R64, R25.reuse, -R140 ;  /* 0x8000008c19407220 */ /* 0x040fe40000410000 */
[----:B------:R-:W-:Y:S02]  /*d730*/  FFMA.FTZ R65, R98, -R170, R65 ;  /* 0x800000aa62417223 */ /* 0x000fe40000010041 */
[----:B------:R-:W-:-:S02]  /*d740*/  FMUL.FTZ R25, R25, -R125 ;  /* 0x8000007d19197220 */ /* 0x000fc40000410000 */
[-C--:B------:R-:W-:Y:S02]  /*d750*/  FFMA.FTZ R171, R30, -R63.reuse, R171 ;  /* 0x8000003f1eab7223 */ /* 0x080fe400000100ab */
[----:B------:R-:W-:Y:S02]  /*d760*/  FFMA.FTZ R63, R29, -R63, R172 ;  /* 0x8000003f1d3f7223 */ /* 0x000fe400000100ac */
[----:B------:R-:W-:Y:S02]  /*d770*/  FFMA.FTZ R172, R97, -R172, R65 ;  /* 0x800000ac61ac7223 */ /* 0x000fe40000010041 */
[C---:B-1----:R-:W-:Y:S01]  /*d780*/  FFMA.FTZ R68, R26.reuse, R140, R25 ;  /* 0x0000008c1a447223 */ /* 0x042fe20000010019 */
[----:B------:R-:W-:Y:S01]  /*d790*/  PRMT R25, RZ, 0x5410, R206 ;  /* 0x00005410ff197816 */ /* 0x000fe200000000ce */
[----:B------:R-:W-:Y:S01]  /*d7a0*/  FFMA.FTZ R65, R26, R125, -R64 ;  /* 0x0000007d1a417223 */ /* 0x000fe20000010840 */
[----:B------:R-:W-:Y:S01]  /*d7b0*/  PRMT R64, RZ, 0x5410, R205 ;  /* 0x00005410ff407816 */ /* 0x000fe200000000cd */
[----:B------:R-:W-:-:S02]  /*d7c0*/  FFMA.FTZ R67, R96, R174, R67 ;  /* 0x000000ae60437223 */ /* 0x000fc40000010043 */
[----:B------:R-:W-:Y:S02]  /*d7d0*/  FADD.FTZ R68, -R141, R68 ;  /* 0x000000448d447221 */ /* 0x000fe40000010100 */
[----:B------:R-:W-:Y:S02]  /*d7e0*/  FADD.FTZ R126, R126, R65 ;  /* 0x000000417e7e7221 */ /* 0x000fe40000010000 */
[----:B------:R-:W-:Y:S02]  /*d7f0*/  FFMA.FTZ R71, R91, R176, R67 ;  /* 0x000000b05b477223 */ /* 0x000fe40000010043 */
[C---:B------:R-:W-:Y:S02]  /*d800*/  FMUL.FTZ R67, R31.reuse, -R68 ;  /* 0x800000441f437220 */ /* 0x040fe40000410000 */
[-C--:B------:R-:W-:Y:S02]  /*d810*/  FMUL.FTZ R31, R31, -R126.reuse ;  /* 0x8000007e1f1f7220 */ /* 0x080fe40000410000 */
[----:B------:R-:W-:-:S02]  /*d820*/  FFMA.FTZ R70, R32, R126, -R67 ;  /* 0x0000007e20467223 */ /* 0x000fc40000010843 */
[----:B------:R-:W-:Y:S01]  /*d830*/  FFMA.FTZ R69, R32, R68, R31 ;  /* 0x0000004420457223 */ /* 0x000fe2000001001f */
[----:B------:R-:W-:Y:S01]  /*d840*/  PRMT R32, RZ, 0x5410, R203 ;  /* 0x00005410ff207816 */ /* 0x000fe200000000cb */
[----:B------:R-:W-:Y:S01]  /*d850*/  FADD.FTZ R127, R127, R70 ;  /* 0x000000467f7f7221 */ /* 0x000fe20000010000 */
[----:B------:R-:W-:Y:S01]  /*d860*/  PRMT R31, RZ, 0x5410, R204 ;  /* 0x00005410ff1f7816 */ /* 0x000fe200000000cc */
[----:B------:R-:W-:Y:S02]  /*d870*/  FADD.FTZ R142, -R142, R69 ;  /* 0x000000458e8e7221 */ /* 0x000fe40000010100 */
[----:B------:R-:W-:Y:S02]  /*d880*/  FFMA.FTZ R71, R90, R178, R71 ;  /* 0x000000b25a477223 */ /* 0x000fe40000010047 */
[C---:B------:R-:W-:Y:S02]  /*d890*/  FMUL.FTZ R70, R33.reuse, -R142 ;  /* 0x8000008e21467220 */ /* 0x040fe40000410000 */
[----:B------:R-:W-:-:S02]  /*d8a0*/  FMUL.FTZ R33, R33, -R127 ;  /* 0x8000007f21217220 */ /* 0x000fc40000410000 */
[----:B------:R-:W-:Y:S02]  /*d8b0*/  FFMA.FTZ R73, R89, R180, R71 ;  /* 0x000000b459497223 */ /* 0x000fe40000010047 */
[C---:B------:R-:W-:Y:S01]  /*d8c0*/  FFMA.FTZ R72, R34.reuse, R142, R33 ;  /* 0x0000008e22487223 */ /* 0x040fe20000010021 */
[----:B------:R-:W-:Y:S01]  /*d8d0*/  PRMT R33, RZ, 0x5410, R202 ;  /* 0x00005410ff217816 */ /* 0x000fe200000000ca */
[----:B------:R-:W-:Y:S01]  /*d8e0*/  FFMA.FTZ R71, R34, R127, -R70 ;  /* 0x0000007f22477223 */ /* 0x000fe20000010846 */
[----:B------:R-:W-:Y:S01]  /*d8f0*/  PRMT R34, RZ, 0x5410, R201 ;  /* 0x00005410ff227816 */ /* 0x000fe200000000c9 */
[----:B------:R-:W-:Y:S02]  /*d900*/  FFMA.FTZ R73, R88, R182, R73 ;  /* 0x000000b658497223 */ /* 0x000fe40000010049 */
[----:B------:R-:W-:Y:S02]  /*d910*/  FADD.FTZ R72, -R143, R72 ;  /* 0x000000488f487221 */ /* 0x000fe40000010100 */
[----:B------:R-:W-:-:S02]  /*d920*/  FADD.FTZ R128, R128, R71 ;  /* 0x0000004780807221 */ /* 0x000fc40000010000 */
[----:B------:R-:W-:Y:S02]  /*d930*/  FFMA.FTZ R77, R87, R184, R73 ;  /* 0x000000b8574d7223 */ /* 0x000fe40000010049 */
[----:B------:R-:W-:Y:S02]  /*d940*/  FMUL.FTZ R20, R19, R116 ;  /* 0x0000007413147220 */ /* 0x000fe40000410000 */
[C---:B------:R-:W-:Y:S02]  /*d950*/  FMUL.FTZ R73, R35.reuse, -R72 ;  /* 0x8000004823497220 */ /* 0x040fe40000410000 */
[----:B------:R-:W-:Y:S02]  /*d960*/  FMUL.FTZ R35, R35, -R128 ;  /* 0x8000008023237220 */ /* 0x000fe40000410000 */
[-C--:B------:R-:W-:Y:S02]  /*d970*/  FFMA.FTZ R213, R48, -R20.reuse, R213 ;  /* 0x8000001430d57223 */ /* 0x080fe400000100d5 */
[----:B------:R-:W-:Y:S01]  /*d980*/  FFMA.FTZ R212, R47, -R20, R212 ;  /* 0x800000142fd47223 */ /* 0x000fe200000100d4 */
[----:B------:R-:W-:Y:S01]  /*d990*/  PRMT R20, RZ, 0x5410, R215 ;  /* 0x00005410ff147816 */ /* 0x000fe200000000d7 */
[C---:B------:R-:W-:Y:S01]  /*d9a0*/  FFMA.FTZ R75, R36.reuse, R72, R35 ;  /* 0x00000048244b7223 */ /* 0x040fe20000010023 */
[----:B------:R-:W-:Y:S01]  /*d9b0*/  PRMT R35, RZ, 0x5410, R199 ;  /* 0x00005410ff237816 */ /* 0x000fe200000000c7 */
[----:B------:R-:W-:Y:S01]  /*d9c0*/  FFMA.FTZ R74, R36, R128, -R73 ;  /* 0x00000080244a7223 */ /* 0x000fe20000010849 */
[----:B------:R-:W-:Y:S01]  /*d9d0*/  PRMT R36, RZ, 0x5410, R198 ;  /* 0x00005410ff247816 */ /* 0x000fe200000000c6 */
[----:B------:R-:W-:-:S02]  /*d9e0*/  FADD.FTZ R144, -R144, R75 ;  /* 0x0000004b90907221 */ /* 0x000fc40000010100 */
[----:B------:R-:W-:Y:S02]  /*d9f0*/  FMUL.FTZ R61, R20, R115 ;  /* 0x00000073143d7220 */ /* 0x000fe40000410000 */
[----:B------:R-:W-:Y:S02]  /*da00*/  FADD.FTZ R129, R129, R74 ;  /* 0x0000004a81817221 */ /* 0x000fe40000010000 */
[----:B------:R-:W-:Y:S02]  /*da10*/  FFMA.FTZ R77, R86, R186, R77 ;  /* 0x000000ba564d7223 */ /* 0x000fe4000001004d */
[----:B------:R-:W-:Y:S02]  /*da20*/  FMUL.FTZ R74, R39, -R144 ;  /* 0x80000090274a7220 */ /* 0x000fe40000410000 */
[-C--:B------:R-:W-:Y:S02]  /*da30*/  FFMA.FTZ R214, R44, -R61.reuse, R214 ;  /* 0x8000003d2cd67223 */ /* 0x080fe400000100d6 */
[----:B------:R-:W-:Y:S01]  /*da40*/  FFMA.FTZ R61, R43, -R61, R168 ;  /* 0x8000003d2b3d7223 */ /* 0x000fe200000100a8 */
[----:B------:R-:W-:Y:S01]  /*da50*/  PRMT R168, RZ, 0x5410, R155 ;  /* 0x00005410ffa87816 */ /* 0x000fe2000000009b */
[----:B------:R-:W-:-:S02]  /*da60*/  FMUL.FTZ R39, R39, -R129 ;  /* 0x8000008127277220 */ /* 0x000fc40000410000 */
[----:B------:R-:W-:Y:S02]  /*da70*/  FFMA.FTZ R77, R85, R188, R77 ;  /* 0x000000bc554d7223 */ /* 0x000fe4000001004d */
[C---:B------:R-:W-:Y:S02]  /*da80*/  FFMA.FTZ R75, R40.reuse, R129, -R74 ;  /* 0x00000081284b7223 */ /* 0x040fe4000001084a */
[----:B------:R-:W-:Y:S01]  /*da90*/  FFMA.FTZ R94, R40, R144, R39 ;  /* 0x00000090285e7223 */ /* 0x000fe20000010027 */
[----:B------:R-:W-:Y:S01]  /*daa0*/  PRMT R39, RZ, 0x5410, R197 ;  /* 0x00005410ff277816 */ /* 0x000fe200000000c5 */
[----:B------:R-:W-:Y:S02]  /*dab0*/  FFMA.FTZ R40, R84, R190, R77 ;  /* 0x000000be54287223 */ /* 0x000fe4000001004d */
[----:B------:R-:W-:Y:S02]  /*dac0*/  FADD.FTZ R130, R130, R75 ;  /* 0x0000004b82827221 */ /* 0x000fe40000010000 */
[----:B------:R-:W-:-:S02]  /*dad0*/  FMUL.FTZ R77, R168, R103 ;  /* 0x00000067a84d7220 */ /* 0x000fc40000410000 */
[----:B------:R-:W-:Y:S02]  /*dae0*/  FMUL.FTZ R75, R0, R154 ;  /* 0x0000009a004b7220 */ /* 0x000fe40000410000 */
[----:B------:R-:W-:Y:S02]  /*daf0*/  FADD.FTZ R94, -R145, R94 ;  /* 0x0000005e915e7221 */ /* 0x000fe40000010100 */
[C---:B------:R-:W-:Y:S02]  /*db00*/  FFMA.FTZ R74, R2.reuse, -R77, R191 ;  /* 0x8000004d024a7223 */ /* 0x040fe400000100bf */
[----:B------:R-:W-:Y:S02]  /*db10*/  FFMA.FTZ R2, R2, R153, R75 ;  /* 0x0000009902027223 */ /* 0x000fe4000001004b */
[C---:B------:R-:W-:Y:S02]  /*db20*/  FMUL.FTZ R75, R41.reuse, -R94 ;  /* 0x8000005e294b7220 */ /* 0x040fe40000410000 */
[----:B------:R-:W-:-:S02]  /*db30*/  FMUL.FTZ R41, R41, -R130 ;  /* 0x8000008229297220 */ /* 0x000fc40000410000 */
[----:B------:R-:W-:Y:S02]  /*db40*/  FFMA.FTZ R76, R0, -R77, R192 ;  /* 0x8000004d004c7223 */ /* 0x000fe400000100c0 */
[C---:B------:R-:W-:Y:S02]  /*db50*/  FFMA.FTZ R77, R42.reuse, R94, R41 ;  /* 0x0000005e2a4d7223 */ /* 0x040fe40000010029 */
[----:B------:R-:W-:Y:S02]  /*db60*/  FMUL.FTZ R41, R153, UR43 ;  /* 0x0000002b99297c20 */ /* 0x000fe40008410000 */
[----:B------:R-:W-:Y:S02]  /*db70*/  FFMA.FTZ R0, R42, R130, -R75 ;  /* 0x000000822a007223 */ /* 0x000fe4000001084b */
[C---:B------:R-:W-:Y:S02]  /*db80*/  FMUL.FTZ R42, R154.reuse, UR43 ;  /* 0x0000002b9a2a7c20 */ /* 0x040fe40008410000 */
[----:B------:R-:W-:-:S02]  /*db90*/  FFMA.FTZ R41, R154, UR44, -R41 ;  /* 0x0000002c9a297c23 */ /* 0x000fc40008010829 */
[----:B------:R-:W-:Y:S02]  /*dba0*/  FMUL.FTZ R95, R39, R104 ;  /* 0x00000068275f7220 */ /* 0x000fe40000410000 */
[----:B------:R-:W-:Y:S02]  /*dbb0*/  FFMA.FTZ R75, R153, UR44, R42 ;  /* 0x0000002c994b7c23 */ /* 0x000fe4000801002a */
[----:B------:R-:W-:Y:S02]  /*dbc0*/  FMUL.FTZ R42, R76, R41 ;  /* 0x000000294c2a7220 */ /* 0x000fe40000410000 */
[-C--:B------:R-:W-:Y:S02]  /*dbd0*/  FFMA.FTZ R79, R4, -R95.reuse, R190 ;  /* 0x8000005f044f7223 */ /* 0x080fe400000100be */
[C---:B------:R-:W-:Y:S02]  /*dbe0*/  FFMA.FTZ R95, R3.reuse, -R95, R189 ;  /* 0x8000005f035f7223 */ /* 0x040fe400000100bd */
[----:B------:R-:W-:-:S02]  /*dbf0*/  FMUL.FTZ R41, R3, R138 ;  /* 0x0000008a03297220 */ /* 0x000fc40000410000 */
[----:B------:R-:W-:Y:S02]  /*dc00*/  FMUL.FTZ R3, R123, UR43 ;  /* 0x0000002b7b037c20 */ /* 0x000fe40008410000 */
[----:B------:R-:W-:Y:S02]  /*dc10*/  FFMA.FTZ R75, R74, R75, R42 ;  /* 0x0000004b4a4b7223 */ /* 0x000fe4000001002a */
[----:B------:R-:W-:Y:S02]  /*dc20*/  FADD.FTZ R131, R131, R0 ;  /* 0x0000000083837221 */ /* 0x000fe40000010000 */
[----:B------:R-:W-:Y:S02]  /*dc30*/  FADD.FTZ R77, -R146, R77 ;  /* 0x0000004d924d7221 */ /* 0x000fe40000010100 */
[----:B------:R-:W-:Y:S02]  /*dc40*/  FFMA.FTZ R41, R4, R123, R41 ;  /* 0x0000007b04297223 */ /* 0x000fe40000010029 */
[----:B------:R-:W-:-:S02]  /*dc50*/  FFMA.FTZ R4, R138, UR44, -R3 ;  /* 0x0000002c8a047c23 */ /* 0x000fc40008010803 */
[----:B------:R-:W-:Y:S02]  /*dc60*/  FFMA.FTZ R219, R2, R103, R219 ;  /* 0x0000006702db7223 */ /* 0x000fe400000100db */
[----:B------:R-:W-:Y:S02]  /*dc70*/  FFMA.FTZ R75, R168, R2, R75 ;  /* 0x00000002a84b7223 */ /* 0x000fe4000001004b */
[C---:B------:R-:W-:Y:S02]  /*dc80*/  FMUL.FTZ R3, R45.reuse, -R131 ;  /* 0x800000832d037220 */ /* 0x040fe40000410000 */
[----:B------:R-:W-:Y:S02]  /*dc90*/  FMUL.FTZ R78, R36, R105 ;  /* 0x00000069244e7220 */ /* 0x000fe40000410000 */
[-C--:B------:R-:W-:Y:S02]  /*dca0*/  FMUL.FTZ R2, R45, -R77.reuse ;  /* 0x8000004d2d027220 */ /* 0x080fe40000410000 */
[----:B------:R-:W-:-:S02]  /*dcb0*/  FFMA.FTZ R42, R46, R77, R3 ;  /* 0x0000004d2e2a7223 */ /* 0x000fc40000010003 */
[-C--:B------:R-:W-:Y:S02]  /*dcc0*/  FFMA.FTZ R188, R6, -R78.reuse, R188 ;  /* 0x8000004e06bc7223 */ /* 0x080fe400000100bc */
[----:B------:R-:W-:Y:S02]  /*dcd0*/  FFMA.FTZ R45, R46, R131, -R2 ;  /* 0x000000832e2d7223 */ /* 0x000fe40000010802 */
[C---:B------:R-:W-:Y:S02]  /*dce0*/  FFMA.FTZ R78, R5.reuse, -R78, R187 ;  /* 0x8000004e054e7223 */ /* 0x040fe400000100bb */
[----:B------:R-:W-:Y:S02]  /*dcf0*/  FMUL.FTZ R5, R5, R66 ;  /* 0x0000004205057220 */ /* 0x000fe40000410000 */
[----:B------:R-:W-:Y:S02]  /*dd00*/  FADD.FTZ R42, -R147, R42 ;  /* 0x0000002a932a7221 */ /* 0x000fe40000010100 */
[----:B------:R-:W-:-:S02]  /*dd10*/  FADD.FTZ R132, R132, R45 ;  /* 0x0000002d84847221 */ /* 0x000fc40000010000 */
[----:B------:R-:W-:Y:S02]  /*dd20*/  FFMA.FTZ R46, R6, R124, R5 ;  /* 0x0000007c062e7223 */ /* 0x000fe40000010005 */
[----:B------:R-:W-:Y:S02]  /*dd30*/  FMUL.FTZ R0, R138, UR43 ;  /* 0x0000002b8a007c20 */ /* 0x000fe40008410000 */
[----:B------:R-:W-:Y:S02]  /*dd40*/  FMUL.FTZ R5, R53, -R42 ;  /* 0x8000002a35057220 */ /* 0x000fe40000410000 */
[----:B------:R-:W-:Y:S02]  /*dd50*/  FMUL.FTZ R73, R35, R106 ;  /* 0x0000006a23497220 */ /* 0x000fe40000410000 */
[----:B------:R-:W-:Y:S02]  /*dd60*/  FMUL.FTZ R53, R53, -R132 ;  /* 0x8000008435357220 */ /* 0x000fe40000410000 */
[----:B------:R-:W-:-:S02]  /*dd70*/  FFMA.FTZ R0, R123, UR44, R0 ;  /* 0x0000002c7b007c23 */ /* 0x000fc40008010000 */
[----:B------:R-:W-:Y:S02]  /*dd80*/  FMUL.FTZ R2, R123, R104 ;  /* 0x000000687b027220 */ /* 0x000fe40000410000 */
[-C--:B------:R-:W-:Y:S02]  /*dd90*/  FFMA.FTZ R186, R8, -R73.reuse, R186 ;  /* 0x8000004908ba7223 */ /* 0x080fe400000100ba */
[C---:B------:R-:W-:Y:S02]  /*dda0*/  FFMA.FTZ R123, R54.reuse, R42, R53 ;  /* 0x0000002a367b7223 */ /* 0x040fe40000010035 */
[C---:B------:R-:W-:Y:S02]  /*ddb0*/  FFMA.FTZ R73, R7.reuse, -R73, R185 ;  /* 0x8000004907497223 */ /* 0x040fe400000100b9 */
[----:B------:R-:W-:Y:S02]  /*ddc0*/  FFMA.FTZ R6, R54, R132, -R5 ;  /* 0x0000008436067223 */ /* 0x000fe40000010805 */
[----:B------:R-:W-:-:S02]  /*ddd0*/  FMUL.FTZ R53, R7, R140 ;  /* 0x0000008c07357220 */ /* 0x000fc40000410000 */
[----:B------:R-:W-:Y:S02]  /*dde0*/  FMUL.FTZ R71, R34, R107 ;  /* 0x0000006b22477220 */ /* 0x000fe40000410000 */
[----:B------:R-:W-:Y:S02]  /*ddf0*/  FMUL.FTZ R7, R126, UR43 ;  /* 0x0000002b7e077c20 */ /* 0x000fe40008410000 */
[----:B------:R-:W-:Y:S02]  /*de00*/  FADD.FTZ R133, R133, R6 ;  /* 0x0000000685857221 */ /* 0x000fe40000010000 */
[-C--:B------:R-:W-:Y:S02]  /*de10*/  FFMA.FTZ R184, R10, -R71.reuse, R184 ;  /* 0x800000470ab87223 */ /* 0x080fe400000100b8 */
[----:B------:R-:W-:Y:S02]  /*de20*/  FFMA.FTZ R6, R68, UR44, -R7 ;  /* 0x0000002c44067c23 */ /* 0x000fe40008010807 */
[----:B------:R-:W-:-:S02]  /*de30*/  FFMA.FTZ R71, R9, -R71, R183 ;  /* 0x8000004709477223 */ /* 0x000fc400000100b7 */
[----:B------:R-:W-:Y:S02]  /*de40*/  FMUL.FTZ R7, R68, UR43 ;  /* 0x0000002b44077c20 */ /* 0x000fe40008410000 */
[----:B------:R-:W-:Y:S02]  /*de50*/  FMUL.FTZ R9, R9, R68 ;  /* 0x0000004409097220 */ /* 0x000fe40000410000 */
[----:B------:R-:W-:Y:S02]  /*de60*/  FFMA.FTZ R7, R126, UR44, R7 ;  /* 0x0000002c7e077c23 */ /* 0x000fe40008010007 */
[----:B------:R-:W-:Y:S02]  /*de70*/  FMUL.FTZ R6, R71, R6 ;  /* 0x0000000647067220 */ /* 0x000fe40000410000 */
[----:B------:R-:W-:Y:S02]  /*de80*/  FADD.FTZ R148, -R148, R123 ;  /* 0x0000007b94947221 */ /* 0x000fe40000010100 */
[----:B------:R-:W-:-:S02]  /*de90*/  FFMA.FTZ R10, R10, R126, R9 ;  /* 0x0000007e0a0a7223 */ /* 0x000fc40000010009 */
[----:B------:R-:W-:Y:S02]  /*dea0*/  FFMA.FTZ R9, R184, R7, R6 ;  /* 0x00000007b8097223 */ /* 0x000fe40000010006 */
[CC--:B------:R-:W-:Y:S02]  /*deb0*/  FMUL.FTZ R6, R55.reuse, -R148.reuse ;  /* 0x8000009437067220 */ /* 0x0c0fe40000410000 */
[-C--:B------:R-:W-:Y:S02]  /*dec0*/  FMUL.FTZ R55, R55, -R133.reuse ;  /* 0x8000008537377220 */ /* 0x080fe40000410000 */
[----:B------:R-:W-:Y:S02]  /*ded0*/  FFMA.FTZ R123, R56, R133, -R6 ;  /* 0x00000085387b7223 */ /* 0x000fe40000010806 */
[----:B------:R-:W-:Y:S02]  /*dee0*/  FFMA.FTZ R53, R8, R125, R53 ;  /* 0x0000007d08357223 */ /* 0x000fe40000010035 */
[----:B------:R-:W-:-:S02]  /*def0*/  FFMA.FTZ R8, R56, R148, R55 ;  /* 0x0000009438087223 */ /* 0x000fc40000010037 */
[-C--:B------:R-:W-:Y:S02]  /*df00*/  FMUL.FTZ R7, R68, R107.reuse ;  /* 0x0000006b44077220 */ /* 0x080fe40000410000 */
[----:B------:R-:W-:Y:S02]  /*df10*/  FMUL.FTZ R55, R126, R107 ;  /* 0x0000006b7e377220 */ /* 0x000fe40000410000 */
[----:B------:R-:W-:Y:S02]  /*df20*/  FADD.FTZ R134, R134, R123 ;  /* 0x0000007b86867221 */ /* 0x000fe40000010000 */
[----:B------:R-:W-:Y:S02]  /*df30*/  FADD.FTZ R8, -R149, R8 ;  /* 0x0000000895087221 */ /* 0x000fe40000010100 */
[C---:B------:R-:W-:Y:S02]  /*df40*/  FMUL.FTZ R6, R71.reuse, R7 ;  /* 0x0000000747067220 */ /* 0x040fe40000410000 */
[----:B------:R-:W-:-:S02]  /*df50*/  FMUL.FTZ R54, R71, R55 ;  /* 0x0000003747367220 */ /* 0x000fc40000410000 */
[----:B------:R-:W-:Y:S02]  /*df60*/  FMUL.FTZ R71, R57, -R134 ;  /* 0x8000008639477220 */ /* 0x000fe40000410000 */
[----:B------:R-:W-:Y:S02]  /*df70*/  FMUL.FTZ R70, R33, R108 ;  /* 0x0000006c21467220 */ /* 0x000fe40000410000 */
[-C--:B------:R-:W-:Y:S02]  /*df80*/  FMUL.FTZ R57, R57, -R8.reuse ;  /* 0x8000000839397220 */ /* 0x080fe40000410000 */
[----:B------:R-:W-:Y:S02]  /*df90*/  FFMA.FTZ R71, R58, R8, R71 ;  /* 0x000000083a477223 */ /* 0x000fe40000010047 */
[----:B------:R-:W-:Y:S02]  /*dfa0*/  FMUL.FTZ R69, R32, R109 ;  /* 0x0000006d20457220 */ /* 0x000fe40000410000 */
[----:B------:R-:W-:-:S02]  /*dfb0*/  FFMA.FTZ R182, R12, -R70, R182 ;  /* 0x800000460cb67223 */ /* 0x000fc400000100b6 */
[C---:B------:R-:W-:Y:S02]  /*dfc0*/  FFMA.FTZ R70, R11.reuse, -R70, R181 ;  /* 0x800000460b467223 */ /* 0x040fe400000100b5 */
[----:B------:R-:W-:Y:S02]  /*dfd0*/  FFMA.FTZ R58, R58, R134, -R57 ;  /* 0x000000863a3a7223 */ /* 0x000fe40000010839 */
[----:B------:R-:W-:Y:S02]  /*dfe0*/  FMUL.FTZ R11, R11, R142 ;  /* 0x0000008e0b0b7220 */ /* 0x000fe40000410000 */
[----:B------:R-:W-:Y:S02]  /*dff0*/  FADD.FTZ R150, -R150, R71 ;  /* 0x0000004796967221 */ /* 0x000fe40000010100 */
[-C--:B------:R-:W-:Y:S02]  /*e000*/  FFMA.FTZ R180, R14, -R69.reuse, R180 ;  /* 0x800000450eb47223 */ /* 0x080fe400000100b4 */
[----:B------:R-:W-:-:S02]  /*e010*/  FFMA.FTZ R69, R13, -R69, R179 ;  /* 0x800000450d457223 */ /* 0x000fc400000100b3 */
[----:B------:R-:W-:Y:S02]  /*e020*/  FADD.FTZ R135, R135, R58 ;  /* 0x0000003a87877221 */ /* 0x000fe40000010000 */
[----:B------:R-:W-:Y:S02]  /*e030*/  FMUL.FTZ R13, R13, R72 ;  /* 0x000000480d0d7220 */ /* 0x000fe40000410000 */
[----:B------:R-:W-:Y:S02]  /*e040*/  FFMA.FTZ R11, R12, R127, R11 ;  /* 0x0000007f0c0b7223 */ /* 0x000fe4000001000b */
[C---:B------:R-:W-:Y:S02]  /*e050*/  FMUL.FTZ R12, R59.reuse, -R150 ;  /* 0x800000963b0c7220 */ /* 0x040fe40000410000 */
[----:B------:R-:W-:Y:S02]  /*e060*/  FMUL.FTZ R71, R128, UR43 ;  /* 0x0000002b80477c20 */ /* 0x000fe40008410000 */
[----:B------:R-:W-:-:S02]  /*e070*/  FMUL.FTZ R59, R59, -R135 ;  /* 0x800000873b3b7220 */ /* 0x000fc40000410000 */
[----:B------:R-:W-:Y:S02]  /*e080*/  FFMA.FTZ R6, R184, R55, R6 ;  /* 0x00000037b8067223 */ /* 0x000fe40000010006 */
[----:B------:R-:W-:Y:S02]  /*e090*/  FFMA.FTZ R14, R14, R128, R13 ;  /* 0x000000800e0e7223 */ /* 0x000fe4000001000d */
[----:B------:R-:W-:Y:S02]  /*e0a0*/  FFMA.FTZ R184, R184, R7, -R54 ;  /* 0x00000007b8b87223 */ /* 0x000fe40000010836 */
[----:B------:R-:W-:Y:S02]  /*e0b0*/  FFMA.FTZ R13, R80, R135, -R12 ;  /* 0x00000087500d7223 */ /* 0x000fe4000001080c */
[C---:B------:R-:W-:Y:S02]  /*e0c0*/  FMUL.FTZ R57, R72.reuse, UR43 ;  /* 0x0000002b48397c20 */ /* 0x040fe40008410000 */
[----:B------:R-:W-:-:S02]  /*e0d0*/  FFMA.FTZ R54, R72, UR44, -R71 ;  /* 0x0000002c48367c23 */ /* 0x000fc40008010847 */
[----:B------:R-:W-:Y:S01]  /*e0e0*/  FFMA.FTZ R12, R80, R150, R59 ;  /* 0x00000096500c7223 */ /* 0x000fe2000001003b */
[----:B------:R-:W-:Y:S01]  /*e0f0*/  SHF.L.U32 R59, R122, 0x5, RZ ;  /* 0x000000057a3b7819 */ /* 0x000fe200000006ff */
[----:B------:R-:W-:Y:S02]  /*e100*/  FMUL.FTZ R67, R31, R110 ;  /* 0x0000006e1f437220 */ /* 0x000fe40000410000 */
[----:B------:R-:W-:Y:S01]  /*e110*/  FADD.FTZ R136, R136, R13 ;  /* 0x0000000d88887221 */ /* 0x000fe20000010000 */
[----:B------:R-:W-:Y:S01]  /*e120*/  LEA.HI.SX32 R68, R59, R59, 0x1b ;  /* 0x0000003b3b447211 */ /* 0x000fe200078fdaff */
[----:B------:R-:W-:Y:S02]  /*e130*/  FFMA.FTZ R57, R128, UR44, R57 ;  /* 0x0000002c80397c23 */ /* 0x000fe40008010039 */
[----:B------:R-:W-:Y:S01]  /*e140*/  FMUL.FTZ R13, R69, R54 ;  /* 0x00000036450d7220 */ /* 0x000fe20000410000 */
[----:B------:R-:W-:Y:S01]  /*e150*/  IADD3 R54, R59, 0x3, RZ ;  /* 0x000000033b367810 */ /* 0x000fe20007ffe0ff */
[----:B------:R-:W-:-:S02]  /*e160*/  FADD.FTZ R12, -R151, R12 ;  /* 0x0000000c970c7221 */ /* 0x000fc40000010100 */
[-C--:B------:R-:W-:Y:S02]  /*e170*/  FFMA.FTZ R178, R16, -R67.reuse, R178 ;  /* 0x8000004310b27223 */ /* 0x080fe400000100b2 */
[C---:B------:R-:W-:Y:S02]  /*e180*/  FFMA.FTZ R67, R15.reuse, -R67, R177 ;  /* 0x800000430f437223 */ /* 0x040fe400000100b1 */
[----:B------:R-:W-:Y:S02]  /*e190*/  FMUL.FTZ R15, R15, R144 ;  /* 0x000000900f0f7220 */ /* 0x000fe40000410000 */
[----:B------:R-:W-:Y:S02]  /*e1a0*/  FFMA.FTZ R13, R180, R57, R13 ;  /* 0x00000039b40d7223 */ /* 0x000fe4000001000d */
[----:B------:R-:W-:Y:S02]  /*e1b0*/  FMUL.FTZ R57, R81, -R12 ;  /* 0x8000000c51397220 */ /* 0x000fe40000410000 */
[----:B------:R-:W-:-:S02]  /*e1c0*/  FMUL.FTZ R138, R138, R104 ;  /* 0x000000688a8a7220 */ /* 0x000fc40000410000 */
[-C--:B------:R-:W-:Y:S02]  /*e1d0*/  FMUL.FTZ R81, R81, -R136.reuse ;  /* 0x8000008851517220 */ /* 0x080fe40000410000 */
[----:B------:R-:W-:Y:S02]  /*e1e0*/  FMUL.FTZ R65, R64, R111 ;  /* 0x0000006f40417220 */ /* 0x000fe40000410000 */
[----:B------:R-:W-:Y:S02]  /*e1f0*/  FFMA.FTZ R15, R16, R129, R15 ;  /* 0x00000081100f7223 */ /* 0x000fe4000001000f */
[----:B------:R-:W-:Y:S02]  /*e200*/  FFMA.FTZ R16, R82, R136, -R57 ;  /* 0x0000008852107223 */ /* 0x000fe40000010839 */
[C---:B------:R-:W-:Y:S02]  /*e210*/  FMUL.FTZ R4, R95.reuse, R4 ;  /* 0x000000045f047220 */ /* 0x040fe40000410000 */
[----:B------:R-:W-:-:S02]  /*e220*/  FMUL.FTZ R3, R95, R138 ;  /* 0x0000008a5f037220 */ /* 0x000fc40000410000 */
[----:B------:R-:W-:Y:S02]  /*e230*/  FFMA.FTZ R81, R82, R12, R81 ;  /* 0x0000000c52517223 */ /* 0x000fe40000010051 */
[-C--:B------:R-:W-:Y:S02]  /*e240*/  FFMA.FTZ R176, R24, -R65.reuse, R176 ;  /* 0x8000004118b07223 */ /* 0x080fe400000100b0 */
[----:B------:R-:W-:Y:S02]  /*e250*/  FMUL.FTZ R95, R95, R2 ;  /* 0x000000025f5f7220 */ /* 0x000fe40000410000 */
[----:B------:R-:W-:Y:S02]  /*e260*/  FFMA.FTZ R65, R23, -R65, R175 ;  /* 0x8000004117417223 */ /* 0x000fe400000100af */
[----:B------:R-:W-:Y:S02]  /*e270*/  FMUL.FTZ R45, R124, UR43 ;  /* 0x0000002b7c2d7c20 */ /* 0x000fe40008410000 */
[----:B------:R-:W-:Y:S01]  /*e280*/  FADD.FTZ R137, R137, R16 ;  /* 0x0000001089897221 */ /* 0x000fe20000010000 */
[----:B------:R-:W-:Y:S01]  /*e290*/  IADD3 R16, R59, 0x1, RZ ;  /* 0x000000013b107810 */ /* 0x000fe20007ffe0ff */
[----:B------:R-:W-:-:S02]  /*e2a0*/  FMUL.FTZ R23, R23, R94 ;  /* 0x0000005e17177220 */ /* 0x000fc40000410000 */
[C---:B------:R-:W-:Y:S01]  /*e2b0*/  FFMA.FTZ R0, R79.reuse, R0, R4 ;  /* 0x000000004f007223 */ /* 0x040fe20000010004 */
[-C--:B------:R-:W-:Y:S01]  /*e2c0*/  LEA.HI.SX32 R141, R16, R59.reuse, 0x1b ;  /* 0x0000003b108d7211 */ /* 0x080fe200078fdaff */
[C---:B------:R-:W-:Y:S01]  /*e2d0*/  FFMA.FTZ R3, R79.reuse, R2, R3 ;  /* 0x000000024f037223 */ /* 0x040fe20000010003 */
[----:B------:R-:W-:Y:S01]  /*e2e0*/  LEA.HI.SX32 R16, R54, R59, 0x1b ;  /* 0x0000003b36107211 */ /* 0x000fe200078fdaff */
[----:B------:R-:W-:Y:S02]  /*e2f0*/  FADD.FTZ R152, -R152, R81 ;  /* 0x0000005198987221 */ /* 0x000fe40000010100 */
[----:B------:R-:W-:Y:S02]  /*e300*/  FFMA.FTZ R79, R79, R138, -R95 ;  /* 0x0000008a4f4f7223 */ /* 0x000fe4000001085f */
[C---:B------:R-:W-:Y:S02]  /*e310*/  FFMA.FTZ R95, R66.reuse, UR44, -R45 ;  /* 0x0000002c425f7c23 */ /* 0x040fe4000801082d */
[----:B------:R-:W-:-:S02]  /*e320*/  FMUL.FTZ R45, R66, UR43 ;  /* 0x0000002b422d7c20 */ /* 0x000fc40008410000 */
[----:B------:R-:W-:Y:S02]  /*e330*/  FMUL.FTZ R5, R66, R105 ;  /* 0x0000006942057220 */ /* 0x000fe40000410000 */
[----:B------:R-:W-:Y:S01]  /*e340*/  FFMA.FTZ R24, R24, R130, R23 ;  /* 0x0000008218187223 */ /* 0x000fe20000010017 */
[----:B------:R-:W-:Y:S01]  /*e350*/  IADD3 R23, R59, 0x2, RZ ;  /* 0x000000023b177810 */ /* 0x000fe20007ffe0ff */
[-C--:B------:R-:W-:Y:S02]  /*e360*/  FMUL.FTZ R66, R152, R118.reuse ;  /* 0x0000007698427220 */ /* 0x080fe40000410000 */
[----:B------:R-:W-:Y:S01]  /*e370*/  FMUL.FTZ R54, R137, R118 ;  /* 0x0000007689367220 */ /* 0x000fe20000410000 */
[----:B------:R-:W-:Y:S01]  /*e380*/  LEA.HI.SX32 R82, R23, R59, 0x1b ;  /* 0x0000003b17527211 */ /* 0x000fe200078fdaff */
[-C--:B------:R-:W-:Y:S02]  /*e390*/  FMUL.FTZ R71, R72, R109.reuse ;  /* 0x0000006d48477220 */ /* 0x080fe40000410000 */
[----:B------:R-:W-:-:S02]  /*e3a0*/  FMUL.FTZ R123, R128, R109 ;  /* 0x0000006d807b7220 */ /* 0x000fc40000410000 */
[----:B------:R-:W-:Y:S02]  /*e3b0*/  FMUL.FTZ R57, R18, R66 ;  /* 0x0000004212397220 */ /* 0x000fe40000410000 */
[----:B------:R-:W-:Y:S02]  /*e3c0*/  FFMA.FTZ R45, R124, UR44, R45 ;  /* 0x0000002c7c2d7c23 */ /* 0x000fe4000801002d */
[----:B------:R-:W-:Y:S02]  /*e3d0*/  FMUL.FTZ R95, R78, R95 ;  /* 0x0000005f4e5f7220 */ /* 0x000fe40000410000 */
[-C--:B------:R-:W-:Y:S02]  /*e3e0*/  FMUL.FTZ R23, R12, R117.reuse ;  /* 0x000000750c177220 */ /* 0x080fe40000410000 */
[----:B------:R-:W-:Y:S02]  /*e3f0*/  FMUL.FTZ R59, R18, R54 ;  /* 0x00000036123b7220 */ /* 0x000fe40000410000 */
[----:B------:R-:W-:-:S02]  /*e400*/  FMUL.FTZ R81, R136, R117 ;  /* 0x0000007588517220 */ /* 0x000fc40000410000 */
[C---:B------:R-:W-:Y:S02]  /*e410*/  FMUL.FTZ R56, R69.reuse, R71 ;  /* 0x0000004745387220 */ /* 0x040fe40000410000 */
[----:B------:R-:W-:Y:S02]  /*e420*/  FMUL.FTZ R58, R69, R123 ;  /* 0x0000007b453a7220 */ /* 0x000fe40000410000 */
[-C--:B------:R-:W-:Y:S02]  /*e430*/  FFMA.FTZ R57, R209, R54.reuse, R57 ;  /* 0x00000036d1397223 */ /* 0x080fe40000010039 */
[----:B------:R-:W-:Y:S02]  /*e440*/  FMUL.FTZ R69, R17, R54 ;  /* 0x0000003611457220 */ /* 0x000fe40000410000 */
[----:B------:R-:W-:Y:S02]  /*e450*/  FFMA.FTZ R45, R188, R45, R95 ;  /* 0x0000002dbc2d7223 */ /* 0x000fe4000001005f */
[----:B------:R-:W-:Y:S01]  /*e460*/  FMUL.FTZ R72, R211, R23 ;  /* 0x00000017d3487220 */ /* 0x000fe20000410000 */
[----:B------:R-:W-:Y:S01]  /*e470*/  STS [R68.X4+0x2100], R69 ;  /* 0x0021004544007388 */ /* 0x000fe20000004800 */
[----:B------:R-:W-:-:S02]  /*e480*/  FFMA.FTZ R59, R209, R66, -R59 ;  /* 0x00000042d13b7223 */ /* 0x000fc4000001083b */
[----:B------:R-:W-:Y:S02]  /*e490*/  FMUL.FTZ R54, R17, R66 ;  /* 0x0000004211367220 */ /* 0x000fe40000410000 */
[----:B------:R-:W-:Y:S02]  /*e4a0*/  FMUL.FTZ R95, R124, R105 ;  /* 0x000000697c5f7220 */ /* 0x000fe40000410000 */
[----:B------:R-:W-:Y:S01]  /*e4b0*/  FMUL.FTZ R66, R211, R81 ;  /* 0x00000051d3427220 */ /* 0x000fe20000410000 */
[----:B------:R0:W-:Y:S01]  /*e4c0*/  STS [R141.X4+0x2104], R54 ;  /* 0x002104368d007388 */ /* 0x0001e20000004800 */
[----:B------:R-:W-:Y:S02]  /*e4d0*/  FMUL.FTZ R4, R78, R5 ;  /* 0x000000054e047220 */ /* 0x000fe40000410000 */
[----:B------:R-:W-:Y:S02]  /*e4e0*/  FFMA.FTZ R72, R210, R81, R72 ;  /* 0x00000051d2487223 */ /* 0x000fe40000010048 */
[----:B------:R-:W-:-:S02]  /*e4f0*/  FADD.FTZ R57, RZ, R57 ;  /* 0x00000039ff397221 */ /* 0x000fc40000010000 */
[----:B------:R-:W-:Y:S02]  /*e500*/  FMUL.FTZ R78, R78, R95 ;  /* 0x0000005f4e4e7220 */ /* 0x000fe40000410000 */
[----:B------:R-:W-:Y:S02]  /*e510*/  FFMA.FTZ R66, R210, R23, -R66 ;  /* 0x00000017d2427223 */ /* 0x000fe40000010842 */
[----:B------:R-:W-:Y:S02]  /*e520*/  FADD.FTZ R59, RZ, R59 ;  /* 0x0000003bff3b7221 */ /* 0x000fe40000010000 */
[----:B------:R-:W-:Y:S02]  /*e530*/  FMUL.FTZ R139, R130, UR43 ;  /* 0x0000002b828b7c20 */ /* 0x000fe40008410000 */
[----:B------:R-:W-:Y:S02]  /*e540*/  FFMA.FTZ R4, R188, R95, R4 ;  /* 0x0000005fbc047223 */ /* 0x000fe40000010004 */
[----:B------:R-:W-:-:S02]  /*e550*/  FADD.FTZ R72, R57, R72 ;  /* 0x0000004839487221 */ /* 0x000fc40000010000 */
[----:B------:R-:W-:Y:S02]  /*e560*/  FFMA.FTZ R188, R188, R5, -R78 ;  /* 0x00000005bcbc7223 */ /* 0x000fe4000001084e */
[----:B------:R-:W-:Y:S02]  /*e570*/  FADD.FTZ R59, R59, R66 ;  /* 0x000000423b3b7221 */ /* 0x000fe40000010000 */
[C---:B------:R-:W-:Y:S02]  /*e580*/  FMUL.FTZ R57, R94.reuse, UR43 ;  /* 0x0000002b5e397c20 */ /* 0x040fe40008410000 */
[----:B------:R-:W-:Y:S02]  /*e590*/  FFMA.FTZ R78, R94, UR44, -R139 ;  /* 0x0000002c5e4e7c23 */ /* 0x000fe4000801088b */
[-C--:B------:R-:W-:Y:S02]  /*e5a0*/  FMUL.FTZ R66, R150, R116.reuse ;  /* 0x0000007496427220 */ /* 0x080fe40000410000 */
[----:B0-----:R-:W-:-:S02]  /*e5b0*/  FMUL.FTZ R54, R135, R116 ;  /* 0x0000007487367220 */ /* 0x001fc40000410000 */
[----:B------:R-:W-:Y:S02]  /*e5c0*/  FFMA.FTZ R139, R130, UR44, R57 ;  /* 0x0000002c828b7c23 */ /* 0x000fe40008010039 */
[----:B------:R-:W-:Y:S02]  /*e5d0*/  FMUL.FTZ R80, R65, R78 ;  /* 0x0000004e41507220 */ /* 0x000fe40000410000 */
[----:B------:R-:W-:Y:S02]  /*e5e0*/  FMUL.FTZ R57, R212, R66 ;  /* 0x00000042d4397220 */ /* 0x000fe40000410000 */
[----:B------:R-:W-:Y:S02]  /*e5f0*/  FMUL.FTZ R81, R60, R81 ;  /* 0x000000513c517220 */ /* 0x000fe40000410000 */
[-C--:B------:R-:W-:Y:S02]  /*e600*/  FMUL.FTZ R78, R212, R54.reuse ;  /* 0x00000036d44e7220 */ /* 0x080fe40000410000 */
[----:B------:R-:W-:Y:S01]  /*e610*/  FMUL.FTZ R141, R8, R115 ;  /* 0x00000073088d7220 */ /* 0x000fe20000410000 */
[----:B------:R0:W-:Y:S01]  /*e620*/  STS [R82.X4+0x2108], R81 ;  /* 0x0021085152007388 */ /* 0x0001e20000004800 */
[----:B------:R-:W-:-:S02]  /*e630*/  FFMA.FTZ R69, R213, R54, R57 ;  /* 0x00000036d5457223 */ /* 0x000fc40000010039 */
[----:B------:R-:W-:Y:S02]  /*e640*/  FFMA.FTZ R78, R213, R66, -R78 ;  /* 0x00000042d54e7223 */ /* 0x000fe4000001084e */
[----:B------:R-:W-:Y:S02]  /*e650*/  FFMA.FTZ R57, R176, R139, R80 ;  /* 0x0000008bb0397223 */ /* 0x000fe40000010050 */
[----:B------:R-:W-:Y:S02]  /*e660*/  FMUL.FTZ R80, R61, R141 ;  /* 0x0000008d3d507220 */ /* 0x000fe40000410000 */
[----:B------:R-:W-:Y:S02]  /*e670*/  FADD.FTZ R72, R72, R69 ;  /* 0x0000004548487221 */ /* 0x000fe40000010000 */
[----:B0-----:R-:W-:Y:S02]  /*e680*/  FMUL.FTZ R81, R134, R115 ;  /* 0x0000007386517220 */ /* 0x001fe40000410000 */
[----:B------:R-:W-:-:S02]  /*e690*/  FMUL.FTZ R23, R60, R23 ;  /* 0x000000173c177220 */ /* 0x000fc40000410000 */
[----:B------:R-:W-:Y:S02]  /*e6a0*/  FADD.FTZ R78, R59, R78 ;  /* 0x0000004e3b4e7221 */ /* 0x000fe40000010000 */
[-C--:B------:R-:W-:Y:S01]  /*e6b0*/  FMUL.FTZ R69, R94, R111.reuse ;  /* 0x0000006f5e457220 */ /* 0x080fe20000410000 */
[----:B------:R0:W-:Y:S01]  /*e6c0*/  STS [R16.X4+0x210c], R23 ;  /* 0x00210c1710007388 */ /* 0x0001e20000004800 */
[----:B------:R-:W-:Y:S02]  /*e6d0*/  FMUL.FTZ R59, R130, R111 ;  /* 0x0000006f823b7220 */ /* 0x000fe40000410000 */
[-C--:B------:R-:W-:Y:S02]  /*e6e0*/  FFMA.FTZ R139, R214, R81.reuse, R80 ;  /* 0x00000051d68b7223 */ /* 0x080fe40000010050 */
[----:B------:R-:W-:Y:S02]  /*e6f0*/  FMUL.FTZ R22, R21, R114 ;  /* 0x0000007215167220 */ /* 0x000fe40000410000 */
[----:B------:R-:W-:-:S02]  /*e700*/  FMUL.FTZ R82, R61, R81 ;  /* 0x000000513d527220 */ /* 0x000fc40000410000 */
[C---:B------:R-:W-:Y:S02]  /*e710*/  FMUL.FTZ R94, R65.reuse, R69 ;  /* 0x00000045415e7220 */ /* 0x040fe40000410000 */
[----:B------:R-:W-:Y:S02]  /*e720*/  FMUL.FTZ R65, R65, R59 ;  /* 0x0000003b41417220 */ /* 0x000fe40000410000 */
[----:B0-----:R-:W-:Y:S02]  /*e730*/  FADD.FTZ R16, R72, R139 ;  /* 0x0000008b48107221 */ /* 0x001fe40000010000 */
[----:B------:R-:W-:Y:S02]  /*e740*/  FFMA.FTZ R169, R38, -R22, R169 ;  /* 0x8000001626a97223 */ /* 0x000fe400000100a9 */
[----:B------:R-:W-:Y:S02]  /*e750*/  FFMA.FTZ R143, R214, R141, -R82 ;  /* 0x0000008dd68f7223 */ /* 0x000fe40000010852 */
[----:B------:R-:W-:-:S02]  /*e760*/  FMUL.FTZ R139, R19, R66 ;  /* 0x00000042138b7220 */ /* 0x000fc40000410000 */
[----:B------:R-:W-:Y:S02]  /*e770*/  FFMA.FTZ R22, R37, -R22, R170 ;  /* 0x8000001625167223 */ /* 0x000fe400000100aa */
[C---:B------:R-:W-:Y:S01]  /*e780*/  FFMA.FTZ R23, R176.reuse, R59, R94 ;  /* 0x0000003bb0177223 */ /* 0x040fe2000001005e */
[----:B------:R-:W-:Y:S01]  /*e790*/  STS [R68.X4+0x2114], R139 ;  /* 0x0021148b44007388 */ /* 0x000fe20000004800 */
[----:B------:R-:W-:Y:S02]  /*e7a0*/  FMUL.FTZ R66, R133, R114 ;  /* 0x0000007285427220 */ /* 0x000fe40000410000 */
[----:B------:R-:W-:Y:S02]  /*e7b0*/  FFMA.FTZ R176, R176, R69, -R65 ;  /* 0x00000045b0b07223 */ /* 0x000fe40000010841 */
[----:B------:R-:W-:Y:S02]  /*e7c0*/  FMUL.FTZ R65, R19, R54 ;  /* 0x0000003613417220 */ /* 0x000fe40000410000 */
[----:B------:R-:W-:-:S02]  /*e7d0*/  FADD.FTZ R54, R78, R143 ;  /* 0x0000008f4e367221 */ /* 0x000fc40000010000 */
[----:B------:R-:W-:Y:S01]  /*e7e0*/  FMUL.FTZ R72, R148, R114 ;  /* 0x0000007294487220 */ /* 0x000fe20000410000 */
[----:B------:R0:W-:Y:S01]  /*e7f0*/  STS [R68.X4+0x2110], R65 ;  /* 0x0021104144007388 */ /* 0x0001e20000004800 */
[-C--:B------:R-:W-:Y:S02]  /*e800*/  FMUL.FTZ R78, R22, R66.reuse ;  /* 0x00000042164e7220 */ /* 0x080fe40000410000 */
[----:B------:R-:W-:Y:S02]  /*e810*/  FMUL.FTZ R80, R132, R113 ;  /* 0x0000007184507220 */ /* 0x000fe40000410000 */
[----:B------:R-:W-:Y:S02]  /*e820*/  FMUL.FTZ R145, R21, R66 ;  /* 0x0000004215917220 */ /* 0x000fe40000410000 */
[----:B------:R-:W-:Y:S02]  /*e830*/  FMUL.FTZ R143, R20, R81 ;  /* 0x00000051148f7220 */ /* 0x000fe40000410000 */
[-C--:B------:R-:W-:Y:S01]  /*e840*/  FMUL.FTZ R81, R22, R72.reuse ;  /* 0x0000004816517220 */ /* 0x080fe20000410000 */
[----:B------:R1:W-:Y:S01]  /*e850*/  STS [R68.X4+0x2120], R145 ;  /* 0x0021209144007388 */ /* 0x0003e20000004800 */
[----:B0-----:R-:W-:-:S02]  /*e860*/  FFMA.FTZ R65, R169, R72, -R78 ;  /* 0x00000048a9417223 */ /* 0x001fc4000001084e */
[----:B------:R-:W-:Y:S01]  /*e870*/  FMUL.FTZ R139, R21, R72 ;  /* 0x00000048158b7220 */ /* 0x000fe20000410000 */
[----:B------:R0:W-:Y:S01]  /*e880*/  STS [R68.X4+0x2118], R143 ;  /* 0x0021188f44007388 */ /* 0x0001e20000004800 */
[----:B------:R-:W-:Y:S02]  /*e890*/  FMUL.FTZ R26, R25, R112 ;  /* 0x00000070191a7220 */ /* 0x000fe40000410000 */
[----:B------:R-:W-:Y:S01]  /*e8a0*/  FMUL.FTZ R82, R42, R113 ;  /* 0x000000712a527220 */ /* 0x000fe20000410000 */
[----:B------:R-:W-:Y:S01]  /*e8b0*/  STS [R68.X4+0x2124], R139 ;  /* 0x0021248b44007388 */ /* 0x000fe20000004800 */
[----:B------:R-:W-:Y:S02]  /*e8c0*/  FMUL.FTZ R72, R63, R80 ;  /* 0x000000503f487220 */ /* 0x000fe40000410000 */
[----:B------:R-:W-:Y:S02]  /*e8d0*/  FFMA.FTZ R81, R169, R66, R81 ;  /* 0x00000042a9517223 */ /* 0x000fe40000010051 */
[----:B-1----:R-:W-:-:S02]  /*e8e0*/  FMUL.FTZ R145, R64, R59 ;  /* 0x0000003b40917220 */ /* 0x002fc40000410000 */
[----:B------:R-:W-:Y:S02]  /*e8f0*/  FFMA.FTZ R174, R27, -R26, R174 ;  /* 0x8000001a1bae7223 */ /* 0x000fe400000100ae */
[-C--:B------:R-:W-:Y:S01]  /*e900*/  FMUL.FTZ R66, R63, R82.reuse ;  /* 0x000000523f427220 */ /* 0x080fe20000410000 */
[----:B------:R-:W-:Y:S01]  /*e910*/  STS [R68.X4+0x2138], R145 ;  /* 0x0021389144007388 */ /* 0x000fe20000004800 */
[-C--:B------:R-:W-:Y:S02]  /*e920*/  FFMA.FTZ R72, R171, R82.reuse, -R72 ;  /* 0x00000052ab487223 */ /* 0x080fe40000010848 */
[----:B0-----:R-:W-:Y:S02]  /*e930*/  FMUL.FTZ R143, R62, R82 ;  /* 0x000000523e8f7220 */ /* 0x001fe40000410000 */
[----:B------:R-:W-:Y:S02]  /*e940*/  FMUL.FTZ R59, R129, UR43 ;  /* 0x0000002b813b7c20 */ /* 0x000fe40008410000 */
[----:B------:R-:W-:Y:S01]  /*e950*/  FFMA.FTZ R26, R28, -R26, R173 ;  /* 0x8000001a1c1a7223 */ /* 0x000fe200000100ad */
[----:B------:R-:W-:Y:S01]  /*e960*/  STS [R68.X4+0x212c], R143 ;  /* 0x00212c8f44007388 */ /* 0x000fe20000004800 */
[----:B------:R-:W-:-:S02]  /*e970*/  FMUL.FTZ R149, R77, R112 ;  /* 0x000000704d957220 */ /* 0x000fc40000410000 */
[----:B------:R-:W-:Y:S02]  /*e980*/  FMUL.FTZ R82, R144, UR43 ;  /* 0x0000002b90527c20 */ /* 0x000fe40008410000 */
[----:B------:R-:W-:Y:S02]  /*e990*/  FMUL.FTZ R141, R20, R141 ;  /* 0x0000008d148d7220 */ /* 0x000fe40000410000 */
[----:B------:R-:W-:Y:S02]  /*e9a0*/  FFMA.FTZ R94, R144, UR44, -R59 ;  /* 0x0000002c905e7c23 */ /* 0x000fe4000801083b */
[----:B------:R-:W-:Y:S01]  /*e9b0*/  FMUL.FTZ R147, R131, R112 ;  /* 0x0000007083937220 */ /* 0x000fe20000410000 */
[----:B------:R0:W-:Y:S01]  /*e9c0*/  STS [R68.X4+0x211c], R141 ;  /* 0x00211c8d44007388 */ /* 0x0001e20000004800 */
[----:B------:R-:W-:Y:S02]  /*e9d0*/  FMUL.FTZ R78, R26, R149 ;  /* 0x000000951a4e7220 */ /* 0x000fe40000410000 */
[----:B------:R-:W-:-:S02]  /*e9e0*/  FMUL.FTZ R144, R144, R110 ;  /* 0x0000006e90907220 */ /* 0x000fc40000410000 */
[C---:B------:R-:W-:Y:S02]  /*e9f0*/  FFMA.FTZ R59, R129.reuse, UR44, R82 ;  /* 0x0000002c813b7c23 */ /* 0x040fe40008010052 */
[----:B------:R-:W-:Y:S02]  /*ea00*/  FMUL.FTZ R82, R129, R110 ;  /* 0x0000006e81527220 */ /* 0x000fe40000410000 */
[-C--:B------:R-:W-:Y:S02]  /*ea10*/  FFMA.FTZ R66, R171, R80.reuse, R66 ;  /* 0x00000050ab427223 */ /* 0x080fe40000010042 */
[----:B0-----:R-:W-:Y:S02]  /*ea20*/  FMUL.FTZ R141, R62, R80 ;  /* 0x000000503e8d7220 */ /* 0x001fe40000410000 */
[----:B------:R-:W-:Y:S02]  /*ea30*/  FADD.FTZ R139, R16, R81 ;  /* 0x00000051108b7221 */ /* 0x000fe40000010000 */
[-C--:B------:R-:W-:Y:S01]  /*ea40*/  FMUL.FTZ R80, R26, R147.reuse ;  /* 0x000000931a507220 */ /* 0x080fe20000410000 */
[----:B------:R0:W-:Y:S01]  /*ea50*/  STS [R68.X4+0x2128], R141 ;  /* 0x0021288d44007388 */ /* 0x0001e20000004800 */
[----:B------:R-:W-:-:S02]  /*ea60*/  FFMA.FTZ R78, R174, R147, R78 ;  /* 0x00000093ae4e7223 */ /* 0x000fc4000001004e */
[C---:B------:R-:W-:Y:S02]  /*ea70*/  FMUL.FTZ R81, R67.reuse, R144 ;  /* 0x0000009043517220 */ /* 0x040fe40000410000 */
[----:B------:R-:W-:Y:S02]  /*ea80*/  FMUL.FTZ R16, R67, R94 ;  /* 0x0000005e43107220 */ /* 0x000fe40000410000 */
[----:B------:R-:W-:Y:S02]  /*ea90*/  FMUL.FTZ R147, R25, R147 ;  /* 0x0000009319937220 */ /* 0x000fe40000410000 */
[----:B------:R-:W-:Y:S02]  /*eaa0*/  FMUL.FTZ R67, R67, R82 ;  /* 0x0000005243437220 */ /* 0x000fe40000410000 */
[----:B------:R-:W-:Y:S01]  /*eab0*/  FMUL.FTZ R129, R64, R69 ;  /* 0x0000004540817220 */ /* 0x000fe20000410000 */
[----:B------:R1:W-:Y:S01]  /*eac0*/  STS [R68.X4+0x2130], R147 ;  /* 0x0021309344007388 */ /* 0x0003e20000004800 */
[----:B------:R-:W-:-:S02]  /*ead0*/  FFMA.FTZ R69, R178, R144, -R67 ;  /* 0x00000090b2457223 */ /* 0x000fc40000010843 */
[----:B------:R-:W-:Y:S01]  /*eae0*/  FADD.FTZ R139, R139, R66 ;  /* 0x000000428b8b7221 */ /* 0x000fe20000010000 */
[----:B------:R2:W-:Y:S01]  /*eaf0*/  STS [R68.X4+0x213c], R129 ;  /* 0x00213c8144007388 */ /* 0x0005e20000004800 */
[----:B------:R-:W-:Y:S02]  /*eb00*/  FMUL.FTZ R67, R127, UR43 ;  /* 0x0000002b7f437c20 */ /* 0x000fe40008410000 */
[----:B------:R-:W-:Y:S02]  /*eb10*/  FADD.FTZ R65, R54, R65 ;  /* 0x0000004136417221 */ /* 0x000fe40000010000 */
[----:B0-----:R-:W-:Y:S02]  /*eb20*/  FMUL.FTZ R141, R31, R82 ;  /* 0x000000521f8d7220 */ /* 0x001fe40000410000 */
[C---:B-1----:R-:W-:Y:S02]  /*eb30*/  FMUL.FTZ R147, R142.reuse, R108 ;  /* 0x0000006c8e937220 */ /* 0x042fe40000410000 */
[----:B------:R-:W-:Y:S01]  /*eb40*/  FMUL.FTZ R54, R142, UR43 ;  /* 0x0000002b8e367c20 */ /* 0x000fe20008410000 */
[----:B------:R0:W-:Y:S01]  /*eb50*/  STS [R68.X4+0x2140], R141 ;  /* 0x0021408d44007388 */ /* 0x0001e20000004800 */
[----:B------:R-:W-:-:S02]  /*eb60*/  FADD.FTZ R78, R139, R78 ;  /* 0x0000004e8b4e7221 */ /* 0x000fc40000010000 */
[----:B------:R-:W-:Y:S02]  /*eb70*/  FFMA.FTZ R145, R142, UR44, -R67 ;  /* 0x0000002c8e917c23 */ /* 0x000fe40008010843 */
[----:B--2---:R-:W-:Y:S02]  /*eb80*/  FMUL.FTZ R129, R127, R108 ;  /* 0x0000006c7f817220 */ /* 0x004fe40000410000 */
[----:B------:R-:W-:Y:S02]  /*eb90*/  FMUL.FTZ R66, R70, R147 ;  /* 0x0000009346427220 */ /* 0x000fe40000410000 */
[----:B------:R-:W-:Y:S02]  /*eba0*/  FADD.FTZ R67, R65, R72 ;  /* 0x0000004841437221 */ /* 0x000fe40000010000 */
[----:B------:R-:W-:Y:S02]  /*ebb0*/  FFMA.FTZ R81, R178, R82, R81 ;  /* 0x00000052b2517223 */ /* 0x000fe40000010051 */
[----:B------:R-:W-:-:S02]  /*ebc0*/  FFMA.FTZ R65, R127, UR44, R54 ;  /* 0x0000002c7f417c23 */ /* 0x000fc40008010036 */
[----:B------:R-:W-:Y:S02]  /*ebd0*/  FADD.FTZ R78, R78, R23 ;  /* 0x000000174e4e7221 */ /* 0x000fe40000010000 */
[C---:B------:R-:W-:Y:S02]  /*ebe0*/  FMUL.FTZ R54, R70.reuse, R145 ;  /* 0x0000009146367220 */ /* 0x040fe40000410000 */
[----:B------:R-:W-:Y:S02]  /*ebf0*/  FMUL.FTZ R72, R70, R129 ;  /* 0x0000008146487220 */ /* 0x000fe40000410000 */
[----:B------:R-:W-:Y:S02]  /*ec00*/  FFMA.FTZ R80, R174, R149, -R80 ;  /* 0x00000095ae507223 */ /* 0x000fe40000010850 */
[-C--:B------:R-:W-:Y:S02]  /*ec10*/  FFMA.FTZ R70, R182, R129.reuse, R66 ;  /* 0x00000081b6467223 */ /* 0x080fe40000010042 */
[----:B0-----:R-:W-:-:S02]  /*ec20*/  FMUL.FTZ R141, R33, R129 ;  /* 0x00000081218d7220 */ /* 0x001fc40000410000 */
[----:B------:R-:W-:Y:S02]  /*ec30*/  FMUL.FTZ R129, R125, UR43 ;  /* 0x0000002b7d817c20 */ /* 0x000fe40008410000 */
[----:B------:R-:W-:Y:S01]  /*ec40*/  FFMA.FTZ R56, R180, R123, R56 ;  /* 0x0000007bb4387223 */ /* 0x000fe20000010038 */
[----:B------:R-:W-:Y:S01]  /*ec50*/  STS [R68.X4+0x2150], R141 ;  /* 0x0021508d44007388 */ /* 0x000fe20000004800 */
[----:B------:R-:W-:Y:S02]  /*ec60*/  FADD.FTZ R81, R78, R81 ;  /* 0x000000514e517221 */ /* 0x000fe40000010000 */
[-C--:B------:R-:W-:Y:S02]  /*ec70*/  FFMA.FTZ R58, R180, R71.reuse, -R58 ;  /* 0x00000047b43a7223 */ /* 0x080fe4000001083a */
[----:B------:R-:W-:Y:S02]  /*ec80*/  FMUL.FTZ R127, R32, R71 ;  /* 0x00000047207f7220 */ /* 0x000fe40000410000 */
[----:B------:R-:W-:-:S02]  /*ec90*/  FADD.FTZ R71, R67, R80 ;  /* 0x0000005043477221 */ /* 0x000fc40000010000 */
[C---:B------:R-:W-:Y:S01]  /*eca0*/  FMUL.FTZ R66, R140.reuse, UR43 ;  /* 0x0000002b8c427c20 */ /* 0x040fe20008410000 */
[----:B------:R-:W-:Y:S01]  /*ecb0*/  STS [R68.X4+0x214c], R127 ;  /* 0x00214c7f44007388 */ /* 0x000fe20000004800 */
[C---:B------:R-:W-:Y:S02]  /*ecc0*/  FFMA.FTZ R80, R140.reuse, UR44, -R129 ;  /* 0x0000002c8c507c23 */ /* 0x040fe40008010881 */
[----:B------:R-:W-:Y:S02]  /*ecd0*/  FMUL.FTZ R140, R140, R106 ;  /* 0x0000006a8c8c7220 */ /* 0x000fe40000410000 */
[----:B------:R-:W-:Y:S02]  /*ece0*/  FADD.FTZ R81, R81, R56 ;  /* 0x0000003851517221 */ /* 0x000fe40000010000 */
[----:B------:R-:W-:Y:S02]  /*ecf0*/  FFMA.FTZ R129, R182, R147, -R72 ;  /* 0x00000093b6817223 */ /* 0x000fe40000010848 */
[----:B------:R-:W-:-:S02]  /*ed00*/  FFMA.FTZ R172, R96, -R173, R172 ;  /* 0x800000ad60ac7223 */ /* 0x000fc400000100ac */
[----:B------:R-:W-:Y:S02]  /*ed10*/  FMUL.FTZ R72, R125, R106 ;  /* 0x0000006a7d487220 */ /* 0x000fe40000410000 */
[----:B------:R-:W-:Y:S02]  /*ed20*/  FMUL.FTZ R23, R73, R140 ;  /* 0x0000008c49177220 */ /* 0x000fe40000410000 */
[----:B------:R-:W-:Y:S02]  /*ed30*/  FADD.FTZ R81, R81, R70 ;  /* 0x0000004651517221 */ /* 0x000fe40000010000 */
[----:B------:R-:W-:Y:S02]  /*ed40*/  FMUL.FTZ R5, R36, R5 ;  /* 0x0000000524057220 */ /* 0x000fe40000410000 */
[----:B------:R-:W-:Y:S02]  /*ed50*/  FFMA.FTZ R172, R91, -R175, R172 ;  /* 0x800000af5bac7223 */ /* 0x000fe400000100ac */
[----:B------:R-:W-:Y:S01]  /*ed60*/  FFMA.FTZ R23, R186, R72, R23 ;  /* 0x00000048ba177223 */ /* 0x000fe20000010017 */
[----:B------:R0:W-:Y:S01]  /*ed70*/  STS [R68.X4+0x216c], R5 ;  /* 0x00216c0544007388 */ /* 0x0001e20000004800 */
[----:B------:R-:W-:-:S02]  /*ed80*/  FADD.FTZ R6, R81, R6 ;  /* 0x0000000651067221 */ /* 0x000fc40000010000 */
[----:B------:R-:W-:Y:S02]  /*ed90*/  FADD.FTZ R176, R71, R176 ;  /* 0x000000b047b07221 */ /* 0x000fe40000010000 */
[----:B------:R-:W-:Y:S02]  /*eda0*/  FFMA.FTZ R172, R90, -R177, R172 ;  /* 0x800000b15aac7223 */ /* 0x000fe400000100ac */
[----:B------:R-:W-:Y:S02]  /*edb0*/  FADD.FTZ R69, R176, R69 ;  /* 0x00000045b0457221 */ /* 0x000fe40000010000 */
[----:B------:R-:W-:Y:S02]  /*edc0*/  FFMA.FTZ R172, R89, -R179, R172 ;  /* 0x800000b359ac7223 */ /* 0x000fe400000100ac */
[----:B0-----:R-:W-:Y:S01]  /*edd0*/  FADD.FTZ R5, R6, R23 ;  /* 0x0000001706057221 */ /* 0x001fe20000010000 */
[----:B------:R-:W-:Y:S01]  /*ede0*/  MOV R23, UR34 ;  /* 0x0000002200177c02 */ /* 0x000fe20008000f00 */
[----:B------:R-:W-:-:S02]  /*edf0*/  FMUL.FTZ R7, R34, R7 ;  /* 0x0000000722077220 */ /* 0x000fc40000410000 */
[----:B------:R-:W-:Y:S01]  /*ee00*/  FADD.FTZ R82, R5, R4 ;  /* 0x0000000405527221 */ /* 0x000fe20000010000 */
[----:B------:R-:W-:Y:S01]  /*ee10*/  LEA R6, R23, -R122, 0x1 ;  /* 0x8000007a17067211 */ /* 0x000fe200078e08ff */
[----:B------:R-:W-:Y:S01]  /*ee20*/  FMUL.FTZ R123, R32, R123 ;  /* 0x0000007b207b7220 */ /* 0x000fe20000410000 */
[----:B------:R0:W-:Y:S01]  /*ee30*/  STS [R68.X4+0x215c], R7 ;  /* 0x00215c0744007388 */ /* 0x0001e20000004800 */
[----:B------:R-:W-:Y:S01]  /*ee40*/  FFMA.FTZ R67, R125, UR44, R66 ;  /* 0x0000002c7d437c23 */ /* 0x000fe20008010042 */
[----:B------:R-:W-:Y:S01]  /*ee50*/  ISETP.GE.AND P0, PT, R6, 0x1, PT ;  /* 0x000000010600780c */ /* 0x000fe20003f06270 */
[----:B------:R-:W-:Y:S01]  /*ee60*/  FADD.FTZ R58, R69, R58 ;  /* 0x0000003a453a7221 */ /* 0x000fe20000010000 */
[----:B------:R1:W-:Y:S01]  /*ee70*/  STS [R68.X4+0x2148], R123 ;  /* 0x0021487b44007388 */ /* 0x0003e20000004800 */
[----:B------:R-:W-:Y:S02]  /*ee80*/  FFMA.FTZ R172, R88, -R181, R172 ;  /* 0x800000b558ac7223 */ /* 0x000fe400000100ac */
[----:B------:R-:W-:-:S02]  /*ee90*/  FMUL.FTZ R66, R73, R80 ;  /* 0x0000005049427220 */ /* 0x000fc40000410000 */
[----:B------:R-:W-:Y:S02]  /*eea0*/  FMUL.FTZ R55, R34, R55 ;  /* 0x0000003722377220 */ /* 0x000fe40000410000 */
[----:B------:R-:W-:Y:S02]  /*eeb0*/  FMUL.FTZ R73, R73, R72 ;  /* 0x0000004849497220 */ /* 0x000fe40000410000 */
[----:B------:R-:W-:Y:S01]  /*eec0*/  FADD.FTZ R82, R82, R3 ;  /* 0x0000000352527221 */ /* 0x000fe20000010000 */
[----:B------:R2:W-:Y:S01]  /*eed0*/  STS [R68.X4+0x2158], R55 ;  /* 0x0021583744007388 */ /* 0x0005e20000004800 */
[-C--:B------:R-:W-:Y:S02]  /*eee0*/  FMUL.FTZ R153, R153, R103.reuse ;  /* 0x0000006799997220 */ /* 0x080fe40000410000 */
[----:B0-----:R-:W-:Y:S02]  /*eef0*/  FMUL.FTZ R7, R154, R103 ;  /* 0x000000679a077220 */ /* 0x001fe40000410000 */
[----:B------:R-:W-:-:S02]  /*ef00*/  FMUL.FTZ R3, R42, UR43 ;  /* 0x0000002b2a037c20 */ /* 0x000fc40008410000 */
[----:B------:R-:W-:Y:S02]  /*ef10*/  FADD.FTZ R129, R58, R129 ;  /* 0x000000813a817221 */ /* 0x000fe40000010000 */
[----:B------:R-:W-:Y:S02]  /*ef20*/  FFMA.FTZ R172, R87, -R183, R172 ;  /* 0x800000b757ac7223 */ /* 0x000fe400000100ac */
[----:B-1----:R-:W-:Y:S02]  /*ef30*/  FMUL.FTZ R123, R35, R72 ;  /* 0x00000048237b7220 */ /* 0x002fe40000410000 */
[----:B------:R-:W-:Y:S02]  /*ef40*/  FFMA.FTZ R72, R186, R140, -R73 ;  /* 0x0000008cba487223 */ /* 0x000fe40000010849 */
[----:B------:R-:W-:Y:S01]  /*ef50*/  FMUL.FTZ R149, R25, R149 ;  /* 0x0000009519957220 */ /* 0x000fe20000410000 */
[----:B------:R-:W-:Y:S01]  /*ef60*/  STS [R68.X4+0x2160], R123 ;  /* 0x0021607b44007388 */ /* 0x000fe20000004800 */
[----:B------:R-:W-:-:S02]  /*ef70*/  FMUL.FTZ R143, R31, R144 ;  /* 0x000000901f8f7220 */ /* 0x000fc40000410000 */
[----:B------:R-:W-:Y:S01]  /*ef80*/  FMUL.FTZ R147, R33, R147 ;  /* 0x0000009321937220 */ /* 0x000fe20000410000 */
[----:B------:R-:W-:Y:S01]  /*ef90*/  STS [R68.X4+0x2134], R149 ;  /* 0x0021349544007388 */ /* 0x000fe20000004800 */
[----:B------:R-:W-:Y:S02]  /*efa0*/  FMUL.FTZ R73, R35, R140 ;  /* 0x0000008c23497220 */ /* 0x000fe40000410000 */
[----:B------:R-:W-:Y:S01]  /*efb0*/  FMUL.FTZ R95, R36, R95 ;  /* 0x0000005f245f7220 */ /* 0x000fe20000410000 */
[----:B------:R-:W-:Y:S01]  /*efc0*/  STS [R68.X4+0x2144], R143 ;  /* 0x0021448f44007388 */ /* 0x000fe20000004800 */
[C---:B------:R-:W-:Y:S02]  /*efd0*/  FMUL.FTZ R71, R39.reuse, R2 ;  /* 0x0000000227477220 */ /* 0x040fe40000410000 */
[----:B------:R-:W-:Y:S01]  /*efe0*/  FMUL.FTZ R125, R39, R138 ;  /* 0x0000008a277d7220 */ /* 0x000fe20000410000 */
[----:B------:R-:W-:Y:S01]  /*eff0*/  STS [R68.X4+0x2154], R147 ;  /* 0x0021549344007388 */ /* 0x000fe20000004800 */
[----:B--2---:R-:W-:-:S02]  /*f000*/  FMUL.FTZ R55, R168, R153 ;  /* 0x00000099a8377220 */ /* 0x004fc40000410000 */
[----:B------:R-:W-:Y:S01]  /*f010*/  FMUL.FTZ R69, R168, R7 ;  /* 0x00000007a8457220 */ /* 0x000fe20000410000 */
[----:B------:R0:W-:Y:S01]  /*f020*/  STS [R68.X4+0x2164], R73 ;  /* 0x0021644944007388 */ /* 0x0001e20000004800 */
[----:B------:R-:W-:Y:S02]  /*f030*/  FFMA.FTZ R78, R132, UR44, R3 ;  /* 0x0000002c844e7c23 */ /* 0x000fe40008010003 */
[----:B------:R-:W-:Y:S01]  /*f040*/  FADD.FTZ R129, R129, R184 ;  /* 0x000000b881817221 */ /* 0x000fe20000010000 */
[----:B------:R-:W-:Y:S01]  /*f050*/  STS [R68.X4+0x2168], R95 ;  /* 0x0021685f44007388 */ /* 0x000fe20000004800 */
[----:B------:R-:W-:Y:S02]  /*f060*/  FMUL.FTZ R3, R134, UR43 ;  /* 0x0000002b86037c20 */ /* 0x000fe40008410000 */
[----:B------:R-:W-:Y:S01]  /*f070*/  FFMA.FTZ R172, R86, -R185, R172 ;  /* 0x800000b956ac7223 */ /* 0x000fe200000100ac */
[----:B------:R1:W-:Y:S01]  /*f080*/  STS [R68.X4+0x2170], R71 ;  /* 0x0021704744007388 */ /* 0x0003e20000004800 */
[----:B------:R-:W-:-:S02]  /*f090*/  FADD.FTZ R129, R129, R72 ;  /* 0x0000004881817221 */ /* 0x000fc40000010000 */
[----:B------:R-:W-:Y:S01]  /*f0a0*/  FFMA.FTZ R70, R8, UR44, -R3 ;  /* 0x0000002c08467c23 */ /* 0x000fe20008010803 */
[----:B------:R-:W-:Y:S01]  /*f0b0*/  STS [R68.X4+0x2174], R125 ;  /* 0x0021747d44007388 */ /* 0x000fe20000004800 */
[----:B------:R-:W-:Y:S02]  /*f0c0*/  FFMA.FTZ R172, R85, -R187, R172 ;  /* 0x800000bb55ac7223 */ /* 0x000fe400000100ac */
[----:B------:R-:W-:Y:S01]  /*f0d0*/  FMUL.FTZ R4, R131, UR43 ;  /* 0x0000002b83047c20 */ /* 0x000fe20008410000 */
[----:B------:R-:W-:Y:S01]  /*f0e0*/  STS [R68.X4+0x2178], R55 ;  /* 0x0021783744007388 */ /* 0x000fe20000004800 */
[----:B------:R-:W-:Y:S02]  /*f0f0*/  FMUL.FTZ R2, R77, UR43 ;  /* 0x0000002b4d027c20 */ /* 0x000fe40008410000 */
[----:B------:R-:W-:Y:S01]  /*f100*/  FMUL.FTZ R5, R132, UR43 ;  /* 0x0000002b84057c20 */ /* 0x000fe20008410000 */
[----:B------:R2:W-:Y:S01]  /*f110*/  STS [R68.X4+0x217c], R69 ;  /* 0x00217c4544007388 */ /* 0x0005e20000004800 */
[----:B------:R-:W-:-:S02]  /*f120*/  FMUL.FTZ R81, R133, UR43 ;  /* 0x0000002b85517c20 */ /* 0x000fc40008410000 */
[----:B------:R-:W-:Y:S02]  /*f130*/  FMUL.FTZ R72, R148, UR43 ;  /* 0x0000002b94487c20 */ /* 0x000fe40008410000 */
[----:B0-----:R-:W-:Y:S02]  /*f140*/  FMUL.FTZ R73, R8, UR43 ;  /* 0x0000002b08497c20 */ /* 0x001fe40008410000 */
[----:B-1----:R-:W-:Y:S02]  /*f150*/  FMUL.FTZ R71, R135, UR43 ;  /* 0x0000002b87477c20 */ /* 0x002fe40008410000 */
[----:B------:R-:W-:Y:S02]  /*f160*/  FMUL.FTZ R3, R136, UR43 ;  /* 0x0000002b88037c20 */ /* 0x000fe40008410000 */
[----:B--2---:R-:W-:Y:S02]  /*f170*/  FMUL.FTZ R68, R150, UR43 ;  /* 0x0000002b96447c20 */ /* 0x004fe40008410000 */
[----:B------:R-:W-:-:S02]  /*f180*/  FMUL.FTZ R55, R12, UR43 ;  /* 0x0000002b0c377c20 */ /* 0x000fc40008410000 */
[----:B------:R-:W-:Y:S02]  /*f190*/  FMUL.FTZ R69, R137, UR43 ;  /* 0x0000002b89457c20 */ /* 0x000fe40008410000 */
[----:B------:R-:W-:Y:S02]  /*f1a0*/  FMUL.FTZ R56, R152, UR43 ;  /* 0x0000002b98387c20 */ /* 0x000fe40008410000 */
[----:B------:R-:W-:Y:S02]  /*f1b0*/  FFMA.FTZ R189, R84, -R189, R172 ;  /* 0x800000bd54bd7223 */ /* 0x000fe400000100ac */
[----:B------:R-:W-:Y:S02]  /*f1c0*/  FADD.FTZ R188, R129, R188 ;  /* 0x000000bc81bc7221 */ /* 0x000fe40000010000 */
[----:B------:R-:W-:Y:S02]  /*f1d0*/  FFMA.FTZ R123, R77, UR44, -R4 ;  /* 0x0000002c4d7b7c23 */ /* 0x000fe40008010804 */
[----:B------:R-:W-:-:S02]  /*f1e0*/  FFMA.FTZ R95, R131, UR44, R2 ;  /* 0x0000002c835f7c23 */ /* 0x000fc40008010002 */
[----:B------:R-:W-:Y:S02]  /*f1f0*/  FFMA.FTZ R80, R42, UR44, -R5 ;  /* 0x0000002c2a507c23 */ /* 0x000fe40008010805 */
[----:B------:R-:W-:Y:S02]  /*f200*/  FFMA.FTZ R81, R148, UR44, -R81 ;  /* 0x0000002c94517c23 */ /* 0x000fe40008010851 */
[----:B------:R-:W-:Y:S02]  /*f210*/  FFMA.FTZ R72, R133, UR44, R72 ;  /* 0x0000002c85487c23 */ /* 0x000fe40008010048 */
        /* <DEDUP_REMOVED lines=41> */
.L_x_1400:
[----:B------:R-:W-:Y:S05]  /*f4b0*/  BSYNC B0 ;  /* 0x0000000000007941 */ /* 0x000fea0003800000 */
.L_x_1399:
[----:B------:R-:W-:Y:S01]  /*f4c0*/  ULDC.64 UR34, c[0x0][0x298] ;  /* 0x0000a60000227ab9 */ /* 0x000fe20000000a00 */
[C---:B0-----:R-:W-:Y:S01]  /*f4d0*/  FMUL.FTZ R4, R76.reuse, R7 ;  /* 0x000000074c047220 */ /* 0x041fe20000410000 */
[----:B------:R-:W-:Y:S01]  /*f4e0*/  USHF.R.U32.HI UR36, URZ, 0x1, UR35 ;  /* 0x000000013f247899 */ /* 0x000fe20008011623 */
[----:B------:R-:W-:Y:S01]  /*f4f0*/  FMUL.FTZ R76, R76, R153 ;  /* 0x000000994c4c7220 */ /* 0x000fe20000410000 */
[----:B------:R-:W-:Y:S01]  /*f500*/  USHF.R.U64 UR34, UR34, 0x1, UR35 ;  /* 0x0000000122227899 */ /* 0x000fe20008001223 */
[C---:B------:R-:W-:Y:S01]  /*f510*/  FMUL.FTZ R191, R83.reuse, R191 ;  /* 0x000000bf53bf7220 */ /* 0x040fe20000410000 */
[----:B------:R-:W-:Y:S01]  /*f520*/  UIMAD UR39, UR36, UR12, URZ ;  /* 0x0000000c242772a4 */ /* 0x000fe2000f8e023f */
[C---:B------:R-:W-:Y:S01]  /*f530*/  FFMA.FTZ R125, R74.reuse, R7, -R76 ;  /* 0x000000074a7d7223 */ /* 0x040fe2000001084c */
[----:B------:R-:W-:Y:S01]  /*f540*/  UIMAD.WIDE.U32 UR36, UR34, UR12, URZ ;  /* 0x0000000c222472a5 */ /* 0x000fe2000f8e003f */
[----:B------:R-:W-:Y:S01]  /*f550*/  FMUL.FTZ R192, R83, R192 ;  /* 0x000000c053c07220 */ /* 0x000fe20000410000 */
[----:B------:R-:W-:Y:S01]  /*f560*/  UIMAD UR39, UR13, UR34, UR39 ;  /* 0x000000220d2772a4 */ /* 0x000fe2000f8e0227 */
[----:B------:R-:W-:Y:S01]  /*f570*/  FFMA.FTZ R153, R74, R153, R4 ;  /* 0x000000994a997223 */ /* 0x000fe20000010004 */
[----:B------:R-:W-:Y:S01]  /*f580*/  ULDC UR42, c[0x0][0x174] ;  /* 0x00005d00002a7ab9 */ /* 0x000fe20000000800 */
[----:B------:R-:W-:Y:S01]  /*f590*/  FADD.FTZ R76, R188, R79 ;  /* 0x0000004fbc4c7221 */ /* 0x000fe20000010000 */
[----:B------:R-:W-:Y:S01]  /*f5a0*/  ULDC.64 UR34, c[0x0][0x2a0] ;  /* 0x0000a80000227ab9 */ /* 0x000fe20000000a00 */
[----:B------:R-:W-:Y:S01]  /*f5b0*/  IADD3 R7, R122, 0x100, RZ ;  /* 0x000001007a077810 */ /* 0x000fe20007ffe0ff */
[----:B------:R-:W-:Y:S01]  /*f5c0*/  UIADD3 UR37, UR37, UR39, URZ ;  /* 0x0000002725257290 */ /* 0x000fe2000fffe03f */
[----:B------:R-:W-:Y:S01]  /*f5d0*/  BSSY B0, `(.L_x_1401) ;  /* 0x0000024000007945 */ /* 0x000fe20003800000 */
[----:B------:R-:W-:Y:S01]  /*f5e0*/  UIMAD UR39, UR15, UR34, URZ ;  /* 0x000000220f2772a4 */ /* 0x000fe2000f8e023f */
[----:B------:R-:W-:Y:S01]  /*f5f0*/  FADD.FTZ R40, R40, R191 ;  /* 0x000000bf28287221 */ /* 0x000fe20000010000 */
[----:B------:R-:W-:Y:S01]  /*f600*/  UIMAD.WIDE.U32 UR36, UR14, UR34, UR36 ;  /* 0x000000220e2472a5 */ /* 0x000fe2000f8e0024 */
[----:B------:R-:W-:Y:S01]  /*f610*/  FADD.FTZ R189, R189, -R192 ;  /* 0x800000c0bdbd7221 */ /* 0x000fe20000010000 */
[----:B------:R-:W-:Y:S01]  /*f620*/  UIMAD UR39, UR14, UR35, UR39 ;  /* 0x000000230e2772a4 */ /* 0x000fe2000f8e0227 */
[----:B------:R-:W-:Y:S01]  /*f630*/  FADD.FTZ R74, R82, R153 ;  /* 0x00000099524a7221 */ /* 0x000fe20000010000 */
[C---:B------:R-:W-:Y:S01]  /*f640*/  ISETP.GE.AND P1, PT, R6.reuse, 0x101, PT ;  /* 0x000001010600780c */ /* 0x040fe20003f26270 */
[----:B------:R-:W-:Y:S01]  /*f650*/  ULDC.64 UR34, c[0x0][0x318] ;  /* 0x0000c60000227ab9 */ /* 0x000fe20000000a00 */
[----:B------:R-:W-:Y:S01]  /*f660*/  ISETP.GE.AND P2, PT, R6, 0x181, PT ;  /* 0x000001810600780c */ /* 0x000fe20003f46270 */
[----:B------:R-:W-:Y:S01]  /*f670*/  UIADD3 UR39, UR39, UR37, URZ ;  /* 0x0000002527277290 */ /* 0x000fe2000fffe03f */
[----:B------:R-:W-:Y:S01]  /*f680*/  FADD.FTZ R76, R76, R125 ;  /* 0x0000007d4c4c7221 */ /* 0x000fe20000010000 */
[----:B------:R-:W-:Y:S01]  /*f690*/  ULEA UR37, UP0, UR36, UR34, 0x3 ;  /* 0x0000002224257291 */ /* 0x000fe2000f80183f */
[----:B------:R-:W-:Y:S01]  /*f6a0*/  IADD3 R79, R122, 0x180, RZ ;  /* 0x000001807a4f7810 */ /* 0x000fe20007ffe0ff */
[----:B------:R-:W-:Y:S01]  /*f6b0*/  UIADD3 UR34, UR6, -UR42, URZ ;  /* 0x8000002a06227290 */ /* 0x000fe2000fffe03f */
[----:B------:R-:W-:Y:S01]  /*f6c0*/  LEA.HI.SX32 R7, R7, R122, 0x1b ;  /* 0x0000007a07077211 */ /* 0x000fe200078fdaff */
[----:B------:R-:W-:-:S02]  /*f6d0*/  ULEA.HI.X UR35, UR36, UR35, UR39, 0x3, UP0 ;  /* 0x0000002324237291 */ /* 0x000fc400080f1c27 */
[----:B------:R-:W-:Y:S01]  /*f6e0*/  UIMAD UR34, UR34, -0x1000, URZ ;  /* 0xfffff000222278a4 */ /* 0x000fe2000f8e023f */
[C---:B------:R-:W-:Y:S01]  /*f6f0*/  LEA R2, P0, R122.reuse, UR37, 0x2 ;  /* 0x000000257a027c11 */ /* 0x040fe2000f8010ff */
[----:B------:R-:W-:Y:S02]  /*f700*/  USHF.L.U32 UR36, UR8, 0x2, URZ ;  /* 0x0000000208247899 */ /* 0x000fe4000800063f */
[----:B------:R-:W-:Y:S01]  /*f710*/  USHF.L.U64.HI UR37, UR8, 0x2, UR9 ;  /* 0x0000000208257899 */ /* 0x000fe20008010209 */
[----:B------:R-:W-:Y:S02]  /*f720*/  LEA.HI.X R3, R122, UR35, RZ, 0x2, P0 ;  /* 0x000000237a037c11 */ /* 0x000fe400080f14ff */
[----:B------:R-:W-:Y:S01]  /*f730*/  MOV R5, UR34 ;  /* 0x0000002200057c02 */ /* 0x000fe20008000f00 */
[----:B------:R-:W-:Y:S01]  /*f740*/  ULDC.64 UR34, c[0x0][0x2b0] ;  /* 0x0000ac0000227ab9 */ /* 0x000fe20000000a00 */
[----:B------:R-:W-:Y:S01]  /*f750*/  ISETP.GE.AND P0, PT, R6, 0x81, PT ;  /* 0x000000810600780c */ /* 0x000fe20003f06270 */
[----:B------:R-:W-:-:S02]  /*f760*/  UIMAD UR34, UR37, UR34, URZ ;  /* 0x00000022252272a4 */ /* 0x000fc4000f8e023f */
        /* <DEDUP_REMOVED lines=10> */
.L_x_1402:
[----:B------:R-:W-:Y:S05]  /*f810*/  BSYNC B0 ;  /* 0x0000000000007941 */ /* 0x000fea0003800000 */
.L_x_1401:
[----:B------:R-:W1:Y:S01]  /*f820*/  LDS R7, [R7.X4+0x2500] ;  /* 0x0025000007077984 */ /* 0x000e620000004800 */
[----:B------:R-:W-:Y:S01]  /*f830*/  BSSY B0, `(.L_x_1403) ;  /* 0x0000004000007945 */ /* 0x000fe20003800000 */
[----:B------:R-:W-:Y:S01]  /*f840*/  LEA.HI.SX32 R79, R79, R122, 0x1b ;  /* 0x0000007a4f4f7211 */ /* 0x000fe200078fdaff */
[----:B------:R-:W-:Y:S05]  /*f850*/  @!P1 BRA `(.L_x_1404) ;  /* 0x0000001000009947 */ /* 0x000fea0003800000 */
[----:B-1----:R1:W-:Y:S02]  /*f860*/  RED.E.ADD.F32.FTZ.RN.STRONG.GPU [R2.64+-0x3c00], R7 ;  /* 0xffc400070200798e */ /* 0x0023e4000c10e7a0 */
.L_x_1404:
[----:B------:R-:W-:Y:S05]  /*f870*/  BSYNC B0 ;  /* 0x0000000000007941 */ /* 0x000fea0003800000 */
.L_x_1403:
[----:B------:R-:W2:Y:S01]  /*f880*/  LDS R79, [R79.X4+0x2700] ;  /* 0x002700004f4f7984 */ /* 0x000ea20000004800 */
[----:B------:R-:W-:Y:S01]  /*f890*/  BSSY B0, `(.L_x_1405) ;  /* 0x0000005000007945 */ /* 0x000fe20003800000 */
[C---:B-1----:R-:W-:Y:S02]  /*f8a0*/  IADD3 R7, R122.reuse, 0x200, RZ ;  /* 0x000002007a077810 */ /* 0x042fe40007ffe0ff */
[----:B0-----:R-:W-:Y:S01]  /*f8b0*/  IADD3 R5, R122, 0x280, RZ ;  /* 0x000002807a057810 */ /* 0x001fe20007ffe0ff */
[----:B------:R-:W-:Y:S05]  /*f8c0*/  @!P2 BRA `(.L_x_1406) ;  /* 0x000000100000a947 */ /* 0x000fea0003800000 */
[----:B--2---:R0:W-:Y:S02]  /*f8d0*/  RED.E.ADD.F32.FTZ.RN.STRONG.GPU [R2.64+-0x3a00], R79 ;  /* 0xffc6004f0200798e */ /* 0x0041e4000c10e7a0 */
.L_x_1406:
[----:B------:R-:W-:Y:S05]  /*f8e0*/  BSYNC B0 ;  /* 0x0000000000007941 */ /* 0x000fea0003800000 */
.L_x_1405:
        /* <DEDUP_REMOVED lines=14> */
.L_x_1408:
[----:B-1----:R-:W-:Y:S05]  /*f9d0*/  BSYNC B0 ;  /* 0x0000000000007941 */ /* 0x002fea0003800000 */
.L_x_1407:
[----:B------:R-:W1:Y:S01]  /*f9e0*/  LDS R7, [R7.X4+0x2b00] ;  /* 0x002b000007077984 */ /* 0x000e620000004800 */
[----:B------:R-:W-:Y:S01]  /*f9f0*/  BSSY B0, `(.L_x_1409) ;  /* 0x0000005000007945 */ /* 0x000fe20003800000 */
[----:B0--3--:R-:W-:Y:S02]  /*fa00*/  IADD3 R5, R122, 0x380, RZ ;  /* 0x000003807a057810 */ /* 0x009fe40007ffe0ff */
[----:B------:R-:W-:Y:S01]  /*fa10*/  LEA.HI.SX32 R79, R79, R122, 0x1b ;  /* 0x0000007a4f4f7211 */ /* 0x000fe200078fdaff */
[----:B------:R-:W-:Y:S05]  /*fa20*/  @!P0 BRA `(.L_x_1410) ;  /* 0x0000001000008947 */ /* 0x000fea0003800000 */
[----:B-1----:R0:W-:Y:S02]  /*fa30*/  RED.E.ADD.F32.FTZ.RN.STRONG.GPU [R2.64+-0x3600], R7 ;  /* 0xffca00070200798e */ /* 0x0021e4000c10e7a0 */
.L_x_1410:
[----:B------:R-:W-:Y:S05]  /*fa40*/  BSYNC B0 ;  /* 0x0000000000007941 */ /* 0x000fea0003800000 */
.L_x_1409:
[----:B------:R-:W2:Y:S01]  /*fa50*/  LDS R79, [R79.X4+0x2d00] ;  /* 0x002d00004f4f7984 */ /* 0x000ea20000004800 */
[----:B------:R-:W-:Y:S01]  /*fa60*/  BSSY B0, `(.L_x_1411) ;  /* 0x0000005000007945 */ /* 0x000fe20003800000 */
[----:B01----:R-:W-:-:S02]  /*fa70*/  IADD3 R7, R122, 0x400, RZ ;  /* 0x000004007a077810 */ /* 0x003fc40007ffe0ff */
[----:B------:R-:W-:Y:S01]  /*fa80*/  LEA.HI.SX32 R5, R5, R122, 0x1b ;  /* 0x0000007a05057211 */ /* 0x000fe200078fdaff */
[----:B------:R-:W-:Y:S05]  /*fa90*/  @!P1 BRA `(.L_x_1412) ;  /* 0x0000001000009947 */ /* 0x000fea0003800000 */
[----:B--2---:R0:W-:Y:S02]  /*faa0*/  RED.E.ADD.F32.FTZ.RN.STRONG.GPU [R2.64+-0x3400], R79 ;  /* 0xffcc004f0200798e */ /* 0x0041e4000c10e7a0 */
.L_x_1412:
[----:B------:R-:W-:Y:S05]  /*fab0*/  BSYNC B0 ;  /* 0x0000000000007941 */ /* 0x000fea0003800000 */
.L_x_1411:
[----:B------:R-:W1:Y:S01]  /*fac0*/  LDS R5, [R5.X4+0x2f00] ;  /* 0x002f000005057984 */ /* 0x000e620000004800 */
[----:B------:R-:W-:Y:S01]  /*fad0*/  BSSY B0, `(.L_x_1413) ;  /* 0x0000005000007945 */ /* 0x000fe20003800000 */
[----:B0-2---:R-:W-:Y:S02]  /*fae0*/  IADD3 R79, R122, 0x480, RZ ;  /* 0x000004807a4f7810 */ /* 0x005fe40007ffe0ff */
[----:B------:R-:W-:Y:S01]  /*faf0*/  LEA.HI.SX32 R7, R7, R122, 0x1b ;  /* 0x0000007a07077211 */ /* 0x000fe200078fdaff */
[----:B------:R-:W-:Y:S05]  /*fb00*/  @!P2 BRA `(.L_x_1414) ;  /* 0x000000100000a947 */ /* 0x000fea0003800000 */
[----:B-1----:R0:W-:Y:S02]  /*fb10*/  RED.E.ADD.F32.FTZ.RN.STRONG.GPU [R2.64+-0x3200], R5 ;  /* 0xffce00050200798e */ /* 0x0021e4000c10e7a0 */
.L_x_1414:
[----:B------:R-:W-:Y:S05]  /*fb20*/  BSYNC B0 ;  /* 0x0000000000007941 */ /* 0x000fea0003800000 */
.L_x_1413:
[----:B------:R-:W2:Y:S01]  /*fb30*/  LDS R7, [R7.X4+0x3100] ;  /* 0x0031000007077984 */ /* 0x000ea20000004800 */
[----:B------:R-:W-:Y:S01]  /*fb40*/  BSSY B0, `(.L_x_1415) ;  /* 0x0000005000007945 */ /* 0x000fe20003800000 */
[----:B01----:R-:W-:Y:S02]  /*fb50*/  IADD3 R5, R122, 0x500, RZ ;  /* 0x000005007a057810 */ /* 0x003fe40007ffe0ff */
[----:B------:R-:W-:Y:S01]  /*fb60*/  LEA.HI.SX32 R79, R79, R122, 0x1b ;  /* 0x0000007a4f4f7211 */ /* 0x000fe200078fdaff */
[----:B------:R-:W-:Y:S05]  /*fb70*/  @!P3 BRA `(.L_x_1416) ;  /* 0x000000100000b947 */ /* 0x000fea0003800000 */
[----:B--2---:R0:W-:Y:S02]  /*fb80*/  RED.E.ADD.F32.FTZ.RN.STRONG.GPU [R2.64+-0x3000], R7 ;  /* 0xffd000070200798e */ /* 0x0041e4000c10e7a0 */
.L_x_1416:
[----:B------:R-:W-:Y:S05]  /*fb90*/  BSYNC B0 ;  /* 0x0000000000007941 */ /* 0x000fea0003800000 */
.L_x_1415:
[----:B------:R-:W1:Y:S01]  /*fba0*/  LDS R79, [R79.X4+0x3300] ;  /* 0x003300004f4f7984 */ /* 0x000e620000004800 */
[----:B------:R-:W-:Y:S01]  /*fbb0*/  BSSY B0, `(.L_x_1417) ;  /* 0x0000004000007945 */ /* 0x000fe20003800000 */
[----:B------:R-:W-:Y:S01]  /*fbc0*/  LEA.HI.SX32 R5, R5, R122, 0x1b ;  /* 0x0000007a05057211 */ /* 0x000fe200078fdaff */
[----:B------:R-:W-:Y:S05]  /*fbd0*/  @!P4 BRA `(.L_x_1418) ;  /* 0x000000100000c947 */ /* 0x000fea0003800000 */
[----:B-1----:R1:W-:Y:S02]  /*fbe0*/  RED.E.ADD.F32.FTZ.RN.STRONG.GPU [R2.64+-0x2e00], R79 ;  /* 0xffd2004f0200798e */ /* 0x0023e4000c10e7a0 */
.L_x_1418:
[----:B------:R-:W-:Y:S05]  /*fbf0*/  BSYNC B0 ;  /* 0x0000000000007941 */ /* 0x000fea0003800000 */
.L_x_1417:
[----:B------:R-:W3:Y:S01]  /*fc00*/  LDS R5, [R5.X4+0x3500] ;  /* 0x0035000005057984 */ /* 0x000ee20000004800 */
[----:B------:R-:W-:Y:S01]  /*fc10*/  BSSY B0, `(.L_x_1419) ;  /* 0x0000005000007945 */ /* 0x000fe20003800000 */
[----:B0-2---:R-:W-:-:S02]  /*fc20*/  IADD3 R7, R122, 0x580, RZ ;  /* 0x000005807a077810 */ /* 0x005fc40007ffe0ff */
[----:B-1----:R-:W-:Y:S01]  /*fc30*/  IADD3 R79, R122, 0x600, RZ ;  /* 0x000006007a4f7810 */ /* 0x002fe20007ffe0ff */
[----:B------:R-:W-:Y:S05]  /*fc40*/  @!P5 BRA `(.L_x_1420) ;  /* 0x000000100000d947 */ /* 0x000fea0003800000 */
[----:B---3--:R0:W-:Y:S02]  /*fc50*/  RED.E.ADD.F32.FTZ.RN.STRONG.GPU [R2.64+-0x2c00], R5 ;  /* 0xffd400050200798e */ /* 0x0081e4000c10e7a0 */
.L_x_1420:
[----:B------:R-:W-:Y:S05]  /*fc60*/  BSYNC B0 ;  /* 0x0000000000007941 */ /* 0x000fea0003800000 */
.L_x_1419:
        /* <DEDUP_REMOVED lines=14> */
.L_x_1422:
[----:B------:R-:W-:Y:S05]  /*fd50*/  BSYNC B0 ;  /* 0x0000000000007941 */ /* 0x000fea0003800000 */
.L_x_1421:
[----:B------:R-:W1:Y:S01]  /*fd60*/  LDS R79, [R79.X4+0x3900] ;  /* 0x003900004f4f7984 */ /* 0x000e620000004800 */
[----:B------:R-:W-:Y:S01]  /*fd70*/  BSSY B0, `(.L_x_1423) ;  /* 0x0000005000007945 */ /* 0x000fe20003800000 */
[----:B0-----:R-:W-:-:S02]  /*fd80*/  IADD3 R7, R122, 0x700, RZ ;  /* 0x000007007a077810 */ /* 0x001fc40007ffe0ff */
[----:B------:R-:W-:Y:S01]  /*fd90*/  LEA.HI.SX32 R5, R5, R122, 0x1b ;  /* 0x0000007a05057211 */ /* 0x000fe200078fdaff */
[----:B------:R-:W-:Y:S05]  /*fda0*/  @!P0 BRA `(.L_x_1424) ;  /* 0x0000001000008947 */ /* 0x000fea0003800000 */
[----:B-1----:R0:W-:Y:S02]  /*fdb0*/  RED.E.ADD.F32.FTZ.RN.STRONG.GPU [R2.64+-0x2800], R79 ;  /* 0xffd8004f0200798e */ /* 0x0021e4000c10e7a0 */
.L_x_1424:
[----:B------:R-:W-:Y:S05]  /*fdc0*/  BSYNC B0 ;  /* 0x0000000000007941 */ /* 0x000fea0003800000 */
.L_x_1423:
[----:B------:R-:W2:Y:S01]  /*fdd0*/  LDS R5, [R5.X4+0x3b00] ;  /* 0x003b000005057984 */ /* 0x000ea20000004800 */
[----:B------:R-:W-:Y:S01]  /*fde0*/  BSSY B0, `(.L_x_1425) ;  /* 0x0000005000007945 */ /* 0x000fe20003800000 */
[----:B01----:R-:W-:Y:S02]  /*fdf0*/  IADD3 R79, R122, 0x780, RZ ;  /* 0x000007807a4f7810 */ /* 0x003fe40007ffe0ff */
[----:B------:R-:W-:Y:S01]  /*fe00*/  LEA.HI.SX32 R7, R7, R122, 0x1b ;  /* 0x0000007a07077211 */ /* 0x000fe200078fdaff */
[----:B------:R-:W-:Y:S05]  /*fe10*/  @!P1 BRA `(.L_x_1426) ;  /* 0x0000001000009947 */ /* 0x000fea0003800000 */
[----:B--2---:R0:W-:Y:S02]  /*fe20*/  RED.E.ADD.F32.FTZ.RN.STRONG.GPU [R2.64+-0x2600], R5 ;  /* 0xffda00050200798e */ /* 0x0041e4000c10e7a0 */
.L_x_1426:
[----:B------:R-:W-:Y:S05]  /*fe30*/  BSYNC B0 ;  /* 0x0000000000007941 */ /* 0x000fea0003800000 */
.L_x_1425:
[----:B------:R-:W1:Y:S01]  /*fe40*/  LDS R7, [R7.X4+0x3d00] ;  /* 0x003d000007077984 */ /* 0x000e620000004800 */
[----:B------:R-:W-:Y:S01]  /*fe50*/  BSSY B0, `(.L_x_1427) ;  /* 0x0000005000007945 */ /* 0x000fe20003800000 */
[----:B0-2---:R-:W-:Y:S02]  /*fe60*/  IADD3 R5, R122, 0x800, RZ ;  /* 0x000008007a057810 */ /* 0x005fe40007ffe0ff */
[----:B------:R-:W-:Y:S01]  /*fe70*/  LEA.HI.SX32 R79, R79, R122, 0x1b ;  /* 0x0000007a4f4f7211 */ /* 0x000fe200078fdaff */
[----:B------:R-:W-:Y:S05]  /*fe80*/  @!P2 BRA `(.L_x_1428) ;  /* 0x000000100000a947 */ /* 0x000fea0003800000 */
[----:B-1----:R0:W-:Y:S02]  /*fe90*/  RED.E.ADD.F32.FTZ.RN.STRONG.GPU [R2.64+-0x2400], R7 ;  /* 0xffdc00070200798e */ /* 0x0021e4000c10e7a0 */
.L_x_1428:
[----:B------:R-:W-:Y:S05]  /*fea0*/  BSYNC B0 ;  /* 0x0000000000007941 */ /* 0x000fea0003800000 */
.L_x_1427:
[----:B------:R-:W2:Y:S01]  /*feb0*/  LDS R79, [R79.X4+0x3f00] ;  /* 0x003f00004f4f7984 */ /* 0x000ea20000004800 */
[----:B------:R-:W-:Y:S01]  /*fec0*/  BSSY B0, `(.L_x_1429) ;  /* 0x0000005000007945 */ /* 0x000fe20003800000 */
[----:B01----:R-:W-:-:S02]  /*fed0*/  IADD3 R7, R122, 0x880, RZ ;  /* 0x000008807a077810 */ /* 0x003fc40007ffe0ff */
[----:B------:R-:W-:Y:S01]  /*fee0*/  LEA.HI.SX32 R5, R5, R122, 0x1b ;  /* 0x0000007a05057211 */ /* 0x000fe200078fdaff */
[----:B------:R-:W-:Y:S05]  /*fef0*/  @!P3 BRA `(.L_x_1430) ;  /* 0x000000100000b947 */ /* 0x000fea0003800000 */
[----:B--2---:R0:W-:Y:S02]  /*ff00*/  RED.E.ADD.F32.FTZ.RN.STRONG.GPU [R2.64+-0x2200], R79 ;  /* 0xffde004f0200798e */ /* 0x0041e4000c10e7a0 */
.L_x_1430:
[----:B------:R-:W-:Y:S05]  /*ff10*/  BSYNC B0 ;  /* 0x0000000000007941 */ /* 0x000fea0003800000 */
.L_x_1429:
[----:B------:R-:W1:Y:S01]  /*ff20*/  LDS R5, [R5.X4+0x4100] ;  /* 0x0041000005057984 */ /* 0x000e620000004800 */
[----:B------:R-:W-:Y:S01]  /*ff30*/  BSSY B0, `(.L_x_1431) ;  /* 0x0000004000007945 */ /* 0x000fe20003800000 */
[----:B------:R-:W-:Y:S01]  /*ff40*/  LEA.HI.SX32 R7, R7, R122, 0x1b ;  /* 0x0000007a07077211 */ /* 0x000fe200078fdaff */
[----:B------:R-:W-:Y:S05]  /*ff50*/  @!P4 BRA `(.L_x_1432) ;  /* 0x000000100000c947 */ /* 0x000fea0003800000 */
[----:B-1----:R1:W-:Y:S02]  /*ff60*/  RED.E.ADD.F32.FTZ.RN.STRONG.GPU [R2.64+-0x2000], R5 ;  /* 0xffe000050200798e */ /* 0x0023e4000c10e7a0 */
.L_x_1432:
[----:B------:R-:W-:Y:S05]  /*ff70*/  BSYNC B0 ;  /* 0x0000000000007941 */ /* 0x000fea0003800000 */
.L_x_1431:
[----:B------:R-:W3:Y:S01]  /*ff80*/  LDS R7, [R7.X4+0x4300] ;  /* 0x0043000007077984 */ /* 0x000ee20000004800 */
[----:B------:R-:W-:Y:S01]  /*ff90*/  BSSY B0, `(.L_x_1433) ;  /* 0x0000005000007945 */ /* 0x000fe20003800000 */
[C---:B-1----:R-:W-:Y:S02]  /*ffa0*/  IADD3 R5, R122.reuse, 0x900, RZ ;  /* 0x000009007a057810 */ /* 0x042fe40007ffe0ff */
[----:B0-2---:R-:W-:Y:S01]  /*ffb0*/  IADD3 R79, R122, 0x980, RZ ;  /* 0x000009807a4f7810 */ /* 0x005fe20007ffe0ff */
[----:B------:R-:W-:Y:S05]  /*ffc0*/  @!P5 BRA `(.L_x_1434) ;  /* 0x000000100000d947 */ /* 0x000fea0003800000 */
[----:B---3--:R0:W-:Y:S02]  /*ffd0*/  RED.E.ADD.F32.FTZ.RN.STRONG.GPU [R2.64+-0x1e00], R7 ;  /* 0xffe200070200798e */ /* 0x0081e4000c10e7a0 */
.L_x_1434:
[----:B------:R-:W-:Y:S05]  /*ffe0*/  BSYNC B0 ;  /* 0x0000000000007941 */ /* 0x000fea0003800000 */
.L_x_1433:
        /* <DEDUP_REMOVED lines=14> */
.L_x_1436:
[----:B------:R-:W-:Y:S05]  /*100d0*/  BSYNC B0 ;  /* 0x0000000000007941 */ /* 0x000fea0003800000 */
.L_x_1435:
[----:B------:R-:W1:Y:S01]  /*100e0*/  LDS R79, [R79.X4+0x4700] ;  /* 0x004700004f4f7984 */ /* 0x000e620000004800 */
[----:B------:R-:W-:Y:S01]  /*100f0*/  BSSY B0, `(.L_x_1437) ;  /* 0x0000005000007945 */ /* 0x000fe20003800000 */
[----:B0-----:R-:W-:Y:S02]  /*10100*/  IADD3 R5, R122, 0xa80, RZ ;  /* 0x00000a807a057810 */ /* 0x001fe40007ffe0ff */
[----:B------:R-:W-:Y:S01]  /*10110*/  LEA.HI.SX32 R7, R7, R122, 0x1b ;  /* 0x0000007a07077211 */ /* 0x000fe200078fdaff */
[----:B------:R-:W-:Y:S05]  /*10120*/  @!P0 BRA `(.L_x_1438) ;  /* 0x0000001000008947 */ /* 0x000fea0003800000 */
[----:B-1----:R0:W-:Y:S02]  /*10130*/  RED.E.ADD.F32.FTZ.RN.STRONG.GPU [R2.64+-0x1a00], R79 ;  /* 0xffe6004f0200798e */ /* 0x0021e4000c10e7a0 */
.L_x_1438:
[----:B------:R-:W-:Y:S05]  /*10140*/  BSYNC B0 ;  /* 0x0000000000007941 */ /* 0x000fea0003800000 */
.L_x_1437:
[----:B------:R-:W2:Y:S01]  /*10150*/  LDS R7, [R7.X4+0x4900] ;  /* 0x0049000007077984 */ /* 0x000ea20000004800 */
[----:B------:R-:W-:Y:S01]  /*10160*/  BSSY B0, `(.L_x_1439) ;  /* 0x0000005000007945 */ /* 0x000fe20003800000 */
[----:B01----:R-:W-:-:S02]  /*10170*/  IADD3 R79, R122, 0xb00, RZ ;  /* 0x00000b007a4f7810 */ /* 0x003fc40007ffe0ff */
[----:B------:R-:W-:Y:S01]  /*10180*/  LEA.HI.SX32 R5, R5, R122, 0x1b ;  /* 0x0000007a05057211 */ /* 0x000fe200078fdaff */
[----:B------:R-:W-:Y:S05]  /*10190*/  @!P1 BRA `(.L_x_1440) ;  /* 0x0000001000009947 */ /* 0x000fea0003800000 */
[----:B--2---:R0:W-:Y:S02]  /*101a0*/  RED.E.ADD.F32.FTZ.RN.STRONG.GPU [R2.64+-0x1800], R7 ;  /* 0xffe800070200798e */ /* 0x0041e4000c10e7a0 */
.L_x_1440:
[----:B------:R-:W-:Y:S05]  /*101b0*/  BSYNC B0 ;  /* 0x0000000000007941 */ /* 0x000fea0003800000 */
.L_x_1439:
[----:B------:R-:W1:Y:S01]  /*101c0*/  LDS R5, [R5.X4+0x4b00] ;  /* 0x004b000005057984 */ /* 0x000e620000004800 */
[----:B------:R-:W-:Y:S01]  /*101d0*/  BSSY B0, `(.L_x_1441) ;  /* 0x0000005000007945 */ /* 0x000fe20003800000 */
[----:B0-2---:R-:W-:Y:S02]  /*101e0*/  IADD3 R7, R122, 0xb80, RZ ;  /* 0x00000b807a077810 */ /* 0x005fe40007ffe0ff */
[----:B------:R-:W-:Y:S01]  /*101f0*/  LEA.HI.SX32 R79, R79, R122, 0x1b ;  /* 0x0000007a4f4f7211 */ /* 0x000fe200078fdaff */
[----:B------:R-:W-:Y:S05]  /*10200*/  @!P2 BRA `(.L_x_1442) ;  /* 0x000000100000a947 */ /* 0x000fea0003800000 */
[----:B-1----:R0:W-:Y:S02]  /*10210*/  RED.E.ADD.F32.FTZ.RN.STRONG.GPU [R2.64+-0x1600], R5 ;  /* 0xffea00050200798e */ /* 0x0021e4000c10e7a0 */
.L_x_1442:
[----:B------:R-:W-:Y:S05]  /*10220*/  BSYNC B0 ;  /* 0x0000000000007941 */ /* 0x000fea0003800000 */
.L_x_1441:
[----:B------:R-:W2:Y:S01]  /*10230*/  LDS R79, [R79.X4+0x4d00] ;  /* 0x004d00004f4f7984 */ /* 0x000ea20000004800 */
[----:B------:R-:W-:Y:S01]  /*10240*/  BSSY B0, `(.L_x_1443) ;  /* 0x0000005000007945 */ /* 0x000fe20003800000 */
[----:B01----:R-:W-:Y:S02]  /*10250*/  IADD3 R5, R122, 0xc00, RZ ;  /* 0x00000c007a057810 */ /* 0x003fe40007ffe0ff */
[----:B------:R-:W-:Y:S01]  /*10260*/  LEA.HI.SX32 R7, R7, R122, 0x1b ;  /* 0x0000007a07077211 */ /* 0x000fe200078fdaff */
[----:B------:R-:W-:Y:S05]  /*10270*/  @!P3 BRA `(.L_x_1444) ;  /* 0x000000100000b947 */ /* 0x000fea0003800000 */
[----:B--2---:R0:W-:Y:S02]  /*10280*/  RED.E.ADD.F32.FTZ.RN.STRONG.GPU [R2.64+-0x1400], R79 ;  /* 0xffec004f0200798e */ /* 0x0041e4000c10e7a0 */
.L_x_1444:
[----:B------:R-:W-:Y:S05]  /*10290*/  BSYNC B0 ;  /* 0x0000000000007941 */ /* 0x000fea0003800000 */
.L_x_1443:
[----:B------:R-:W1:Y:S01]  /*102a0*/  LDS R7, [R7.X4+0x4f00] ;  /* 0x004f000007077984 */ /* 0x000e620000004800 */
[----:B------:R-:W-:Y:S01]  /*102b0*/  BSSY B0, `(.L_x_1445) ;  /* 0x0000004000007945 */ /* 0x000fe20003800000 */
[----:B------:R-:W-:Y:S01]  /*102c0*/  LEA.HI.SX32 R5, R5, R122, 0x1b ;  /* 0x0000007a05057211 */ /* 0x000fe200078fdaff */
[----:B------:R-:W-:Y:S05]  /*102d0*/  @!P4 BRA `(.L_x_1446) ;  /* 0x000000100000c947 */ /* 0x000fea0003800000 */
[----:B-1----:R1:W-:Y:S02]  /*102e0*/  RED.E.ADD.F32.FTZ.RN.STRONG.GPU [R2.64+-0x1200], R7 ;  /* 0xffee00070200798e */ /* 0x0023e4000c10e7a0 */
.L_x_1446:
[----:B------:R-:W-:Y:S05]  /*102f0*/  BSYNC B0 ;  /* 0x0000000000007941 */ /* 0x000fea0003800000 */
.L_x_1445:
[----:B------:R-:W3:Y:S01]  /*10300*/  LDS R5, [R5.X4+0x5100] ;  /* 0x0051000005057984 */ /* 0x000ee20000004800 */
[----:B------:R-:W-:Y:S01]  /*10310*/  BSSY B0, `(.L_x_1447) ;  /* 0x0000005000007945 */ /* 0x000fe20003800000 */
[----:B-1----:R-:W-:-:S02]  /*10320*/  IADD3 R7, R122, 0xc80, RZ ;  /* 0x00000c807a077810 */ /* 0x002fc40007ffe0ff */
[----:B0-2---:R-:W-:Y:S01]  /*10330*/  IADD3 R79, R122, 0xd00, RZ ;  /* 0x00000d007a4f7810 */ /* 0x005fe20007ffe0ff */
[----:B------:R-:W-:Y:S05]  /*10340*/  @!P5 BRA `(.L_x_1448) ;  /* 0x000000100000d947 */ /* 0x000fea0003800000 */
[----:B---3--:R0:W-:Y:S02]  /*10350*/  RED.E.ADD.F32.FTZ.RN.STRONG.GPU [R2.64+-0x1000], R5 ;  /* 0xfff000050200798e */ /* 0x0081e4000c10e7a0 */
.L_x_1448:
[----:B------:R-:W-:Y:S05]  /*10360*/  BSYNC B0 ;  /* 0x0000000000007941 */ /* 0x000fea0003800000 */
.L_x_1447:
        /* <DEDUP_REMOVED lines=14> */
.L_x_1450:
[----:B------:R-:W-:Y:S05]  /*10450*/  BSYNC B0 ;  /* 0x0000000000007941 */ /* 0x000fea0003800000 */
.L_x_1449:
[----:B------:R-:W1:Y:S01]  /*10460*/  LDS R79, [R79.X4+0x5500] ;  /* 0x005500004f4f7984 */ /* 0x000e620000004800 */
[----:B------:R-:W-:Y:S01]  /*10470*/  BSSY B0, `(.L_x_1451) ;  /* 0x0000005000007945 */ /* 0x000fe20003800000 */
[----:B0-----:R-:W-:-:S02]  /*10480*/  IADD3 R7, R122, 0xe00, RZ ;  /* 0x00000e007a077810 */ /* 0x001fc40007ffe0ff */
[----:B------:R-:W-:Y:S01]  /*10490*/  LEA.HI.SX32 R5, R5, R122, 0x1b ;  /* 0x0000007a05057211 */ /* 0x000fe200078fdaff */
[----:B------:R-:W-:Y:S05]  /*104a0*/  @!P0 BRA `(.L_x_1452) ;  /* 0x0000001000008947 */ /* 0x000fea0003800000 */
[----:B-1----:R0:W-:Y:S02]  /*104b0*/  RED.E.ADD.F32.FTZ.RN.STRONG.GPU [R2.64+-0xc00], R79 ;  /* 0xfff4004f0200798e */ /* 0x0021e4000c10e7a0 */
.L_x_1452:
[----:B------:R-:W-:Y:S05]  /*104c0*/  BSYNC B0 ;  /* 0x0000000000007941 */ /* 0x000fea0003800000 */
.L_x_1451:
[----:B------:R-:W2:Y:S01]  /*104d0*/  LDS R5, [R5.X4+0x5700] ;  /* 0x0057000005057984 */ /* 0x000ea20000004800 */
[----:B------:R-:W-:Y:S01]  /*104e0*/  BSSY B0, `(.L_x_1453) ;  /* 0x0000005000007945 */ /* 0x000fe20003800000 */
[----:B01----:R-:W-:Y:S02]  /*104f0*/  IADD3 R79, R122, 0xe80, RZ ;  /* 0x00000e807a4f7810 */ /* 0x003fe40007ffe0ff */
[----:B------:R-:W-:Y:S01]  /*10500*/  LEA.HI.SX32 R7, R7, R122, 0x1b ;  /* 0x0000007a07077211 */ /* 0x000fe200078fdaff */
[----:B------:R-:W-:Y:S05]  /*10510*/  @!P1 BRA `(.L_x_1454) ;  /* 0x0000001000009947 */ /* 0x000fea0003800000 */
[----:B--2---:R0:W-:Y:S02]  /*10520*/  RED.E.ADD.F32.FTZ.RN.STRONG.GPU [R2.64+-0xa00], R5 ;  /* 0xfff600050200798e */ /* 0x0041e4000c10e7a0 */
.L_x_1454:
[----:B------:R-:W-:Y:S05]  /*10530*/  BSYNC B0 ;  /* 0x0000000000007941 */ /* 0x000fea0003800000 */
.L_x_1453:
[----:B------:R-:W1:Y:S01]  /*10540*/  LDS R7, [R7.X4+0x5900] ;  /* 0x0059000007077984 */ /* 0x000e620000004800 */
[----:B------:R-:W-:Y:S01]  /*10550*/  BSSY B0, `(.L_x_1455) ;  /* 0x0000005000007945 */ /* 0x000fe20003800000 */
[----:B0-2---:R-:W-:Y:S02]  /*10560*/  IADD3 R5, R122, 0xf00, RZ ;  /* 0x00000f007a057810 */ /* 0x005fe40007ffe0ff */
[----:B------:R-:W-:Y:S01]  /*10570*/  LEA.HI.SX32 R79, R79, R122, 0x1b ;  /* 0x0000007a4f4f7211 */ /* 0x000fe200078fdaff */
[----:B------:R-:W-:Y:S05]  /*10580*/  @!P2 BRA `(.L_x_1456) ;  /* 0x000000100000a947 */ /* 0x000fea0003800000 */
[----:B-1----:R0:W-:Y:S02]  /*10590*/  RED.E.ADD.F32.FTZ.RN.STRONG.GPU [R2.64+-0x800], R7 ;  /* 0xfff800070200798e */ /* 0x0021e4000c10e7a0 */
.L_x_1456:
[----:B------:R-:W-:Y:S05]  /*105a0*/  BSYNC B0 ;  /* 0x0000000000007941 */ /* 0x000fea0003800000 */
.L_x_1455:
[----:B------:R-:W2:Y:S01]  /*105b0*/  LDS R79, [R79.X4+0x5b00] ;  /* 0x005b00004f4f7984 */ /* 0x000ea20000004800 */
[----:B------:R-:W-:Y:S01]  /*105c0*/  BSSY B0, `(.L_x_1457) ;  /* 0x0000005000007945 */ /* 0x000fe20003800000 */
[----:B01----:R-:W-:-:S02]  /*105d0*/  IADD3 R7, R122, 0xf80, RZ ;  /* 0x00000f807a077810 */ /* 0x003fc40007ffe0ff */
[----:B------:R-:W-:Y:S01]  /*105e0*/  LEA.HI.SX32 R5, R5, R122, 0x1b ;  /* 0x0000007a05057211 */ /* 0x000fe200078fdaff */
[----:B------:R-:W-:Y:S05]  /*105f0*/  @!P3 BRA `(.L_x_1458) ;  /* 0x000000100000b947 */ /* 0x000fea0003800000 */
[----:B--2---:R0:W-:Y:S02]  /*10600*/  RED.E.ADD.F32.FTZ.RN.STRONG.GPU [R2.64+-0x600], R79 ;  /* 0xfffa004f0200798e */ /* 0x0041e4000c10e7a0 */
.L_x_1458:
[----:B------:R-:W-:Y:S05]  /*10610*/  BSYNC B0 ;  /* 0x0000000000007941 */ /* 0x000fea0003800000 */
.L_x_1457:
[----:B------:R-:W1:Y:S01]  /*10620*/  LDS R5, [R5.X4+0x5d00] ;  /* 0x005d000005057984 */ /* 0x000e620000004800 */
[----:B------:R-:W-:Y:S01]  /*10630*/  BSSY B0, `(.L_x_1459) ;  /* 0x0000004000007945 */ /* 0x000fe20003800000 */
[----:B------:R-:W-:Y:S01]  /*10640*/  LEA.HI.SX32 R7, R7, R122, 0x1b ;  /* 0x0000007a07077211 */ /* 0x000fe200078fdaff */
[----:B------:R-:W-:Y:S05]  /*10650*/  @!P4 BRA `(.L_x_1460) ;  /* 0x000000100000c947 */ /* 0x000fea0003800000 */
[----:B-1----:R1:W-:Y:S02]  /*10660*/  RED.E.ADD.F32.FTZ.RN.STRONG.GPU [R2.64+-0x400], R5 ;  /* 0xfffc00050200798e */ /* 0x0023e4000c10e7a0 */
.L_x_1460:
[----:B------:R-:W-:Y:S05]  /*10670*/  BSYNC B0 ;  /* 0x0000000000007941 */ /* 0x000fea0003800000 */
.L_x_1459:
[----:B------:R-:W3:Y:S01]  /*10680*/  LDS R7, [R7.X4+0x5f00] ;  /* 0x005f000007077984 */ /* 0x000ee20000004800 */
[----:B------:R-:W-:Y:S01]  /*10690*/  BSSY B0, `(.L_x_1461) ;  /* 0x0000003000007945 */ /* 0x000fe20003800000 */
[----:B------:R-:W-:Y:S05]  /*106a0*/  @!P5 BRA `(.L_x_1462) ;  /* 0x000000100000d947 */ /* 0x000fea0003800000 */
[----:B---3--:R3:W-:Y:S02]  /*106b0*/  RED.E.ADD.F32.FTZ.RN.STRONG.GPU [R2.64+-0x200], R7 ;  /* 0xfffe00070200798e */ /* 0x0087e4000c10e7a0 */
.L_x_1462:
[----:B------:R-:W-:Y:S05]  /*106c0*/  BSYNC B0 ;  /* 0x0000000000007941 */ /* 0x000fea0003800000 */
.L_x_1461:
[----:B01-3--:R-:W0:Y:S01]  /*106d0*/  SHFL.DOWN PT, R2, R76, 0x1, 0x1f ;  /* 0x08201f004c027f89 */ /* 0x00be2200000e0000 */
[----:B------:R-:W-:Y:S01]  /*106e0*/  ISETP.GT.AND P0, PT, R121, 0x1e, PT ;  /* 0x0000001e7900780c */ /* 0x000fe20003f04270 */
[----:B------:R-:W-:Y:S01]  /*106f0*/  FFMA.FTZ R0, R39, R41, R0 ;  /* 0x0000002927007223 */ /* 0x000fe20000010000 */
[----:B------:R-:W-:Y:S01]  /*10700*/  MOV R5, R76 ;  /* 0x0000004c00057202 */ /* 0x000fe20000000f00 */
[----:B--2---:R-:W1:Y:S01]  /*10710*/  SHFL.DOWN PT, R79, R40, 0x1, 0x1f ;  /* 0x08201f00284f7f89 */ /* 0x004e6200000e0000 */
[----:B------:R-:W-:Y:S01]  /*10720*/  MOV R6, R40 ;  /* 0x0000002800067202 */ /* 0x000fe20000000f00 */
[----:B------:R-:W-:Y:S01]  /*10730*/  FADD.FTZ R195, R0, R195 ;  /* 0x000000c300c37221 */ /* 0x000fe20000010000 */
[----:B------:R-:W-:Y:S01]  /*10740*/  MOV R7, R189 ;  /* 0x000000bd00077202 */ /* 0x000fe20000000f00 */
[----:B------:R-:W2:Y:S01]  /*10750*/  SHFL.DOWN PT, R82, R189, 0x1, 0x1f ;  /* 0x08201f00bd527f89 */ /* 0x000ea200000e0000 */
[----:B------:R-:W-:Y:S01]  /*10760*/  MOV R4, R74 ;  /* 0x0000004a00047202 */ /* 0x000fe20000000f00 */
[----:B------:R-:W-:Y:S01]  /*10770*/  FFMA.FTZ R34, R34, R10, R9 ;  /* 0x0000000a22227223 */ /* 0x000fe20000010009 */
[----:B------:R-:W-:Y:S01]  /*10780*/  ISETP.NE.AND P1, PT, R121, RZ, PT ;  /* 0x000000ff7900720c */ /* 0x000fe20003f25270 */
[----:B------:R-:W3:Y:S01]  /*10790*/  SHFL.DOWN PT, R3, R74, 0x1, 0x1f ;  /* 0x08201f004a037f89 */ /* 0x000ee200000e0000 */
        /* <DEDUP_REMOVED lines=91> */
[----:B------:R-:W-:Y:S01]  /*10d50*/  FADD.FTZ R196, R75, R196 ;  /* 0x000000c44bc47221 */ /* 0x000fe20000010000 */
[----:B------:R0:W-:Y:S01]  /*10d60*/  @!P1 STS.128 [R237.X16+0x6310], R4 ;  /* 0x00631004ed009388 */ /* 0x0001e2000000cc00 */
[----:B------:R-:W-:Y:S02]  /*10d70*/  FFMA.FTZ R220, R41, R104, R220 ;  /* 0x0000006829dc7223 */ /* 0x000fe400000100dc */
[----:B------:R-:W-:Y:S02]  /*10d80*/  FFMA.FTZ R221, R46, R105, R221 ;  /* 0x000000692edd7223 */ /* 0x000fe400000100dd */
[----:B------:R-:W-:Y:S02]  /*10d90*/  FADD.FTZ R194, R45, R194 ;  /* 0x000000c22dc27221 */ /* 0x000fe40000010000 */
[----:B------:R-:W-:-:S02]  /*10da0*/  FFMA.FTZ R222, R53, R106, R222 ;  /* 0x0000006a35de7223 */ /* 0x000fc400000100de */
[----:B------:R-:W-:Y:S02]  /*10db0*/  FFMA.FTZ R223, R10, R107, R223 ;  /* 0x0000006b0adf7223 */ /* 0x000fe400000100df */
[----:B------:R-:W-:Y:S02]  /*10dc0*/  FADD.FTZ R193, R66, R193 ;  /* 0x000000c142c17221 */ /* 0x000fe40000010000 */
[----:B------:R-:W-:Y:S02]  /*10dd0*/  FADD.FTZ R167, R34, R167 ;  /* 0x000000a722a77221 */ /* 0x000fe40000010000 */
[----:B------:R-:W-:Y:S02]  /*10de0*/  FADD.FTZ R166, R11, R166 ;  /* 0x000000a60ba67221 */ /* 0x000fe40000010000 */
[----:B------:R-:W-:Y:S02]  /*10df0*/  FFMA.FTZ R226, R15, R110, R226 ;  /* 0x0000006e0fe27223 */ /* 0x000fe400000100e2 */
[----:B------:R-:W-:-:S02]  /*10e00*/  FADD.FTZ R165, R14, R165 ;  /* 0x000000a50ea57221 */ /* 0x000fc40000010000 */
[----:B------:R-:W-:Y:S02]  /*10e10*/  FADD.FTZ R164, R31, R164 ;  /* 0x000000a41fa47221 */ /* 0x000fe40000010000 */
[----:B------:R-:W-:Y:S02]  /*10e20*/  FADD.FTZ R163, R24, R163 ;  /* 0x000000a318a37221 */ /* 0x000fe40000010000 */
[----:B------:R-:W-:Y:S02]  /*10e30*/  FFMA.FTZ R228, R27, R112, R228 ;  /* 0x000000701be47223 */ /* 0x000fe400000100e4 */
[----:B------:R-:W-:Y:S02]  /*10e40*/  FADD.FTZ R162, R25, R162 ;  /* 0x000000a219a27221 */ /* 0x000fe40000010000 */
[----:B------:R-:W-:Y:S02]  /*10e50*/  FADD.FTZ R161, R30, R161 ;  /* 0x000000a11ea17221 */ /* 0x000fe40000010000 */
[----:B------:R-:W-:-:S02]  /*10e60*/  FFMA.FTZ R230, R37, R114, R230 ;  /* 0x0000007225e67223 */ /* 0x000fc400000100e6 */
[----:B------:R-:W-:Y:S02]  /*10e70*/  FFMA.FTZ R231, R44, R115, R231 ;  /* 0x000000732ce77223 */ /* 0x000fe400000100e7 */
[----:B------:R-:W-:Y:S02]  /*10e80*/  FADD.FTZ R160, R21, R160 ;  /* 0x000000a015a07221 */ /* 0x000fe40000010000 */
[----:B------:R-:W-:Y:S02]  /*10e90*/  FADD.FTZ R159, R20, R159 ;  /* 0x0000009f149f7221 */ /* 0x000fe40000010000 */
[----:B------:R-:W-:Y:S02]  /*10ea0*/  FFMA.FTZ R232, R47, R116, R232 ;  /* 0x000000742fe87223 */ /* 0x000fe400000100e8 */
[----:B------:R-:W-:Y:S02]  /*10eb0*/  FADD.FTZ R158, R19, R158 ;  /* 0x0000009e139e7221 */ /* 0x000fe40000010000 */
[----:B------:R-:W-:-:S02]  /*10ec0*/  FFMA.FTZ R234, R51, R118, R234 ;  /* 0x0000007633ea7223 */ /* 0x000fc400000100ea */
        /* <DEDUP_REMOVED lines=31> */
.L_x_1464:
[----:B0-----:R-:W-:Y:S05]  /*110c0*/  BSYNC B0 ;  /* 0x0000000000007941 */ /* 0x001fea0003800000 */
.L_x_1463:
        /* <DEDUP_REMOVED lines=8> */
.L_x_1364:
        /* <DEDUP_REMOVED lines=70> */
[----:B------:R-:W4:Y:S04]  /*115b0*/  @!P4 LDG.E.U16 R40, [R92.64+0x3c0] ;  /* 0x0003c0205c28c981 */ /* 0x000f28000c1e1500 */
        /* <DEDUP_REMOVED lines=21> */
[----:B-1----:R-:W-:-:S05]  /*11710*/  PRMT R3, RZ, 0x5410, R3 ;  /* 0x00005410ff037816 */ /* 0x002fca0000000003 */
[----:B------:R-:W-:-:S05]  /*11720*/  FADD.FTZ R3, R3, UR5 ;  /* 0x0000000503037e21 */ /* 0x000fca0008010000 */
[----:B------:R-:W-:Y:S02]  /*11730*/  FSETP.GTU.FTZ.AND P2, PT, R3, 20, PT ;  /* 0x41a000000300780b */ /* 0x000fe40003f5c000 */
[----:B--2---:R-:W-:-:S11]  /*11740*/  PRMT R7, RZ, 0x5410, R7 ;  /* 0x00005410ff077816 */ /* 0x004fd60000000007 */
[----:B------:R-:W-:Y:S01]  /*11750*/  @!P2 FMUL.FTZ R11, R3, -1.4426950216293334961 ;  /* 0xbfb8aa3b030ba820 */ /* 0x000fe20000410000 */
[----:B---3--:R-:W-:Y:S01]  /*11760*/  PRMT R5, RZ, 0x5410, R5 ;  /* 0x00005410ff057816 */ /* 0x008fe20000000005 */
[----:B------:R-:W-:Y:S01]  /*11770*/  FADD.FTZ R7, R7, UR5 ;  /* 0x0000000507077e21 */ /* 0x000fe20008010000 */
[----:B----4-:R-:W-:Y:S01]  /*11780*/  PRMT R9, RZ, 0x5410, R9 ;  /* 0x00005410ff097816 */ /* 0x010fe20000000009 */
[----:B------:R-:W-:Y:S02]  /*11790*/  LDS.U16 R3, [R119+0x8] ;  /* 0x0000080077037984 */ /* 0x000fe40000000400 */
[----:B------:R-:W1:Y:S01]  /*117a0*/  @!P2 MUFU.EX2 R11, R11 ;  /* 0x0000000b000ba308 */ /* 0x000e620000000800 */
[----:B------:R-:W-:Y:S01]  /*117b0*/  FSETP.GTU.FTZ.AND P4, PT, R7, 20, PT ;  /* 0x41a000000700780b */ /* 0x000fe20003f9c000 */
[----:B------:R-:W-:Y:S02]  /*117c0*/  FADD.FTZ R5, R5, UR5 ;  /* 0x0000000505057e21 */ /* 0x000fe40008010000 */
[----:B------:R-:W-:-:S03]  /*117d0*/  FADD.FTZ R9, R9, UR5 ;  /* 0x0000000509097e21 */ /* 0x000fc60008010000 */
[----:B------:R-:W-:Y:S02]  /*117e0*/  FSETP.GTU.FTZ.AND P5, PT, R5, 20, PT ;  /* 0x41a000000500780b */ /* 0x000fe40003fbc000 */
[----:B------:R-:W-:Y:S01]  /*117f0*/  FSETP.GTU.FTZ.AND P1, PT, R9, 20, PT ;  /* 0x41a000000900780b */ /* 0x000fe20003f3c000 */
[----:B-1----:R-:W-:Y:S02]  /*11800*/  @!P2 FADD.FTZ R15, R11, 1 ;  /* 0x3f8000000b0fa421 */ /* 0x002fe40000010000 */
[----:B------:R-:W1:Y:S02]  /*11810*/  LDS.U16 R11, [R119+0x10] ;  /* 0x00001000770b7984 */ /* 0x000e640000000400 */
[----:B------:R-:W-:-:S06]  /*11820*/  @!P4 FMUL.FTZ R19, R7, -1.4426950216293334961 ;  /* 0xbfb8aa3b0713c820 */ /* 0x000fcc0000410000 */
[----:B------:R-:W-:Y:S01]  /*11830*/  @!P5 FMUL.FTZ R13, R5, -1.4426950216293334961 ;  /* 0xbfb8aa3b050dd820 */ /* 0x000fe20000410000 */
[----:B------:R-:W-:Y:S01]  /*11840*/  LDS.U16 R7, [R119+0xc] ;  /* 0x00000c0077077984 */ /* 0x000fe20000000400 */
[----:B------:R-:W2:Y:S03]  /*11850*/  @!P4 MUFU.EX2 R19, R19 ;  /* 0x000000130013c308 */ /* 0x000ea60000000800 */
[----:B------:R-:W3:Y:S01]  /*11860*/  LDS.U16 R5, [R119+0xa] ;  /* 0x00000a0077057984 */ /* 0x000ee20000000400 */
[----:B------:R-:W-:-:S03]  /*11870*/  @!P1 FMUL.FTZ R21, R9, -1.4426950216293334961 ;  /* 0xbfb8aa3b09159820 */ /* 0x000fc60000410000 */
[----:B------:R-:W4:Y:S01]  /*11880*/  LDS.U16 R9, [R119+0xe] ;  /* 0x00000e0077097984 */ /* 0x000f220000000400 */
[----:B------:R0:W1:Y:S03]  /*11890*/  @!P5 MUFU.EX2 R17, R13 ;  /* 0x0000000d0011d308 */ /* 0x0000660000000800 */
[----:B0-----:R-:W0:Y:S01]  /*118a0*/  LDS.U16 R13, [R119+0x12] ;  /* 0x00001200770d7984 */ /* 0x001e220000000400 */
[----:B--2---:R-:W-:-:S04]  /*118b0*/  @!P4 FADD.FTZ R19, R19, 1 ;  /* 0x3f8000001313c421 */ /* 0x004fc80000010000 */
[----:B------:R-:W2:Y:S08]  /*118c0*/  @!P1 MUFU.EX2 R21, R21 ;  /* 0x0000001500159308 */ /* 0x000eb00000000800 */
[----:B------:R-:W3:Y:S01]  /*118d0*/  @!P4 MUFU.RCP R19, R19 ;  /* 0x000000130013c308 */ /* 0x000ee20000001000 */
[----:B-1----:R-:W-:Y:S01]  /*118e0*/  PRMT R11, RZ, 0x5410, R11 ;  /* 0x00005410ff0b7816 */ /* 0x002fe2000000000b */
[----:B------:R-:W-:-:S06]  /*118f0*/  @!P5 FADD.FTZ R17, R17, 1 ;  /* 0x3f8000001111d421 */ /* 0x000fcc0000010000 */
[----:B------:R-:W1:Y:S01]  /*11900*/  @!P2 MUFU.RCP R15, R15 ;  /* 0x0000000f000fa308 */ /* 0x000e620000001000 */
[----:B--2---:R-:W-:Y:S02]  /*11910*/  @!P1 FADD.FTZ R21, R21, 1 ;  /* 0x3f80000015159421 */ /* 0x004fe40000010000 */
[----:B------:R-:W-:Y:S01]  /*11920*/  FADD.FTZ R11, R11, UR5 ;  /* 0x000000050b0b7e21 */ /* 0x000fe20008010000 */
[----:B------:R-:W-:Y:S01]  /*11930*/  PRMT R3, RZ, 0x5410, R3 ;  /* 0x00005410ff037816 */ /* 0x000fe20000000003 */
[----:B---3--:R-:W-:-:S03]  /*11940*/  @!P4 FMUL.FTZ R158, R158, R19 ;  /* 0x000000139e9ec220 */ /* 0x008fc60000410000 */
[----:B------:R-:W2:Y:S01]  /*11950*/  @!P5 MUFU.RCP R30, R17 ;  /* 0x00000011001ed308 */ /* 0x000ea20000001000 */
[----:B------:R-:W-:Y:S02]  /*11960*/  FSETP.GTU.FTZ.AND P4, PT, R11, 20, PT ;  /* 0x41a000000b00780b */ /* 0x000fe40003f9c000 */
[----:B------:R-:W-:Y:S02]  /*11970*/  PRMT R5, RZ, 0x5410, R5 ;  /* 0x00005410ff057816 */ /* 0x000fe40000000005 */
[----:B------:R-:W-:-:S03]  /*11980*/  PRMT R7, RZ, 0x5410, R7 ;  /* 0x00005410ff077816 */ /* 0x000fc60000000007 */
[----:B------:R-:W3:Y:S01]  /*11990*/  @!P1 MUFU.RCP R32, R21 ;  /* 0x0000001500209308 */ /* 0x000ee20000001000 */
[----:B------:R-:W-:Y:S01]  /*119a0*/  FADD.FTZ R3, R3, UR5 ;  /* 0x0000000503037e21 */ /* 0x000fe20008010000 */
[----:B----4-:R-:W-:Y:S01]  /*119b0*/  PRMT R9, RZ, 0x5410, R9 ;  /* 0x00005410ff097816 */ /* 0x010fe20000000009 */
[----:B------:R-:W-:Y:S02]  /*119c0*/  FADD.FTZ R5, R5, UR5 ;  /* 0x0000000505057e21 */ /* 0x000fe40008010000 */
[----:B------:R-:W-:Y:S01]  /*119d0*/  FADD.FTZ R7, R7, UR5 ;  /* 0x0000000507077e21 */ /* 0x000fe20008010000 */
[----:B0-----:R-:W-:Y:S01]  /*119e0*/  PRMT R13, RZ, 0x5410, R13 ;  /* 0x00005410ff0d7816 */ /* 0x001fe2000000000d */
[----:B-1----:R-:W-:Y:S01]  /*119f0*/  @!P2 FMUL.FTZ R156, R156, R15 ;  /* 0x0000000f9c9ca220 */ /* 0x002fe20000410000 */
[----:B------:R-:W-:Y:S01]  /*11a00*/  FSETP.GTU.FTZ.AND P0, PT, R3, 20, PT ;  /* 0x41a000000300780b */ /* 0x000fe20003f1c000 */
[----:B------:R-:W-:Y:S01]  /*11a10*/  FADD.FTZ R9, R9, UR5 ;  /* 0x0000000509097e21 */ /* 0x000fe20008010000 */
[----:B------:R-:W-:Y:S01]  /*11a20*/  FSETP.GTU.FTZ.AND P3, PT, R5, 20, PT ;  /* 0x41a000000500780b */ /* 0x000fe20003f7c000 */
[----:B------:R-:W-:Y:S01]  /*11a30*/  FADD.FTZ R13, R13, UR5 ;  /* 0x000000050d0d7e21 */ /* 0x000fe20008010000 */
[----:B------:R-:W-:Y:S01]  /*11a40*/  FSETP.GTU.FTZ.AND P2, PT, R7, 20, PT ;  /* 0x41a000000700780b */ /* 0x000fe20003f5c000 */
[----:B------:R-:W-:-:S02]  /*11a50*/  @!P4 FMUL.FTZ R11, R11, -1.4426950216293334961 ;  /* 0xbfb8aa3b0b0bc820 */ /* 0x000fc40000410000 */
[----:B--2---:R-:W-:Y:S01]  /*11a60*/  @!P5 FMUL.FTZ R157, R157, R30 ;  /* 0x0000001e9d9dd220 */ /* 0x004fe20000410000 */
[----:B------:R-:W-:Y:S01]  /*11a70*/  FSETP.GTU.FTZ.AND P5, PT, R9, 20, PT ;  /* 0x41a000000900780b */ /* 0x000fe20003fbc000 */
[----:B---3--:R-:W-:Y:S01]  /*11a80*/  @!P1 FMUL.FTZ R159, R159, R32 ;  /* 0x000000209f9f9220 */ /* 0x008fe20000410000 */
[----:B------:R-:W-:Y:S01]  /*11a90*/  FSETP.GTU.FTZ.AND P1, PT, R13, 20, PT ;  /* 0x41a000000d00780b */ /* 0x000fe20003f3c000 */
[----:B------:R-:W0:Y:S02]  /*11aa0*/  @!P4 MUFU.EX2 R11, R11 ;  /* 0x0000000b000bc308 */ /* 0x000e240000000800 */
[----:B------:R-:W-:Y:S02]  /*11ab0*/  @!P0 FMUL.FTZ R3, R3, -1.4426950216293334961 ;  /* 0xbfb8aa3b03038820 */ /* 0x000fe40000410000 */
[----:B------:R-:W-:Y:S02]  /*11ac0*/  @!P3 FMUL.FTZ R5, R5, -1.4426950216293334961 ;  /* 0xbfb8aa3b0505b820 */ /* 0x000fe40000410000 */
[----:B------:R-:W-:-:S02]  /*11ad0*/  @!P2 FMUL.FTZ R7, R7, -1.4426950216293334961 ;  /* 0xbfb8aa3b0707a820 */ /* 0x000fc40000410000 */
[----:B------:R-:W1:Y:S02]  /*11ae0*/  @!P0 MUFU.EX2 R3, R3 ;  /* 0x0000000300038308 */ /* 0x000e640000000800 */
[----:B------:R-:W-:Y:S02]  /*11af0*/  @!P5 FMUL.FTZ R9, R9, -1.4426950216293334961 ;  /* 0xbfb8aa3b0909d820 */ /* 0x000fe40000410000 */
[----:B------:R-:W-:-:S04]  /*11b00*/  @!P1 FMUL.FTZ R13, R13, -1.4426950216293334961 ;  /* 0xbfb8aa3b0d0d9820 */ /* 0x000fc80000410000 */
[----:B------:R-:W2:Y:S01]  /*11b10*/  @!P3 MUFU.EX2 R5, R5 ;  /* 0x000000050005b308 */ /* 0x000ea20000000800 */
[----:B0-----:R-:W-:-:S07]  /*11b20*/  @!P4 FADD.FTZ R11, R11, 1 ;  /* 0x3f8000000b0bc421 */ /* 0x001fce0000010000 */
[----:B------:R-:W0:Y:S01]  /*11b30*/  @!P2 MUFU.EX2 R7, R7 ;  /* 0x000000070007a308 */ /* 0x000e220000000800 */
[----:B------:R-:W-:-:S07]  /*11b40*/  SHF.L.U32 R15, R122, 0x4, RZ ;  /* 0x000000047a0f7819 */ /* 0x000fce00000006ff */
[----:B------:R-:W3:Y:S08]  /*11b50*/  @!P5 MUFU.EX2 R9, R9 ;  /* 0x000000090009d308 */ /* 0x000ef00000000800 */
[----:B------:R-:W4:Y:S01]  /*11b60*/  @!P1 MUFU.EX2 R13, R13 ;  /* 0x0000000d000d9308 */ /* 0x000f220000000800 */
[----:B------:R-:W-:Y:S01]  /*11b70*/  LOP3.LUT R30, R15, 0xfffffe00, RZ, 0xc0, !PT ;  /* 0xfffffe000f1e7812 */ /* 0x000fe200078ec0ff */
[----:B-1----:R-:W-:-:S06]  /*11b80*/  @!P0 FADD.FTZ R3, R3, 1 ;  /* 0x3f80000003038421 */ /* 0x002fcc0000010000 */
[----:B------:R-:W1:Y:S01]  /*11b90*/  @!P4 MUFU.RCP R11, R11 ;  /* 0x0000000b000bc308 */ /* 0x000e620000001000 */
[----:B--2---:R-:W-:Y:S01]  /*11ba0*/  @!P3 FADD.FTZ R5, R5, 1 ;  /* 0x3f8000000505b421 */ /* 0x004fe20000010000 */
[----:B------:R-:W-:Y:S01]  /*11bb0*/  LEA R48, R121, R30, 0x4 ;  /* 0x0000001e79307211 */ /* 0x000fe200078e20ff */
[----:B0-----:R-:W-:Y:S02]  /*11bc0*/  @!P2 FADD.FTZ R7, R7, 1 ;  /* 0x3f8000000707a421 */ /* 0x001fe40000010000 */
[----:B---3--:R-:W-:-:S03]  /*11bd0*/  @!P5 FADD.FTZ R9, R9, 1 ;  /* 0x3f8000000909d421 */ /* 0x008fc60000010000 */
[----:B------:R0:W2:Y:S01]  /*11be0*/  @!P0 MUFU.RCP R37, R3 ;  /* 0x0000000300258308 */ /* 0x0000a20000001000 */
[----:B----4-:R-:W-:-:S07]  /*11bf0*/  @!P1 FADD.FTZ R13, R13, 1 ;  /* 0x3f8000000d0d9421 */ /* 0x010fce0000010000 */
[----:B------:R3:W4:Y:S01]  /*11c00*/  @!P3 MUFU.RCP R42, R5 ;  /* 0x00000005002ab308 */ /* 0x0007220000001000 */
[----:B0-----:R-:W-:Y:S01]  /*11c10*/  IADD3 R3, R48, 0x6, RZ ;  /* 0x0000000630037810 */ /* 0x001fe20007ffe0ff */
[----:B-1----:R-:W-:Y:S02]  /*11c20*/  @!P4 FMUL.FTZ R164, R164, R11 ;  /* 0x0000000ba4a4c220 */ /* 0x002fe40000410000 */
[----:B------:R-:W-:Y:S04]  /*11c30*/  LDS.U16 R11, [R119+0x1c] ;  /* 0x00001c00770b7984 */ /* 0x000fe80000000400 */
[----:B------:R0:W1:Y:S01]  /*11c40*/  @!P2 MUFU.RCP R43, R7 ;  /* 0x00000007002ba308 */ /* 0x0000620000001000 */
[----:B---3--:R-:W-:Y:S02]  /*11c50*/  IADD3 R5, R48, 0x9, RZ ;  /* 0x0000000930057810 */ /* 0x008fe40007ffe0ff */
[----:B------:R-:W-:-:S02]  /*11c60*/  LEA.HI.SX32 R27, R3, R48, 0x1b ;  /* 0x00000030031b7211 */ /* 0x000fc400078fdaff */
[----:B0-----:R-:W-:-:S03]  /*11c70*/  IADD3 R7, R48, 0xe, RZ ;  /* 0x0000000e30077810 */ /* 0x001fc60007ffe0ff */
[----:B------:R0:W3:Y:S01]  /*11c80*/  @!P5 MUFU.RCP R44, R9 ;  /* 0x00000009002cd308 */ /* 0x0000e20000001000 */
[-C--:B------:R-:W-:Y:S01]  /*11c90*/  LEA.HI.SX32 R31, R5, R48.reuse, 0x1b ;  /* 0x00000030051f7211 */ /* 0x080fe200078fdaff */
[----:B------:R-:W1:Y:S01]  /*11ca0*/  LDS.U16 R3, [R119+0x14] ;  /* 0x0000140077037984 */ /* 0x000e620000000400 */
[----:B------:R-:W-:-:S03]  /*11cb0*/  LEA.HI.SX32 R40, R7, R48, 0x1b ;  /* 0x0000003007287211 */ /* 0x000fc600078fdaff */
[----:B------:R-:W1:Y:S02]  /*11cc0*/  LDS.U16 R5, [R119+0x16] ;  /* 0x0000160077057984 */ /* 0x000e640000000400 */
[----:B------:R2:W1:Y:S02]  /*11cd0*/  @!P1 MUFU.RCP R46, R13 ;  /* 0x0000000d002e9308 */ /* 0x0004640000001000 */
[----:B------:R-:W1:Y:S04]  /*11ce0*/  LDS.U16 R7, [R119+0x18] ;  /* 0x0000180077077984 */ /* 0x000e680000000400 */
[----:B0-----:R-:W0:Y:S04]  /*11cf0*/  LDS.U16 R9, [R119+0x1a] ;  /* 0x00001a0077097984 */ /* 0x001e280000000400 */
[----:B--2---:R-:W2:Y:S01]  /*11d00*/  LDS.U16 R13, [R119+0x1e] ;  /* 0x00001e00770d7984 */ /* 0x004ea20000000400 */
[----:B------:R-:W-:-:S02]  /*11d10*/  IADD3 R15, R48, 0x1, RZ ;  /* 0x00000001300f7810 */ /* 0x000fc40007ffe0ff */
[C---:B------:R-:W-:Y:S02]  /*11d20*/  IADD3 R17, R48.reuse, 0x2, RZ ;  /* 0x0000000230117810 */ /* 0x040fe40007ffe0ff */
[C---:B------:R-:W-:Y:S02]  /*11d30*/  IADD3 R19, R48.reuse, 0x3, RZ ;  /* 0x0000000330137810 */ /* 0x040fe40007ffe0ff */
[C---:B------:R-:W-:Y:S02]  /*11d40*/  IADD3 R21, R48.reuse, 0x4, RZ ;  /* 0x0000000430157810 */ /* 0x040fe40007ffe0ff */
[C---:B------:R-:W-:Y:S02]  /*11d50*/  IADD3 R34, R48.reuse, 0xc, RZ ;  /* 0x0000000c30227810 */ /* 0x040fe40007ffe0ff */
[----:B------:R-:W-:Y:S02]  /*11d60*/  IADD3 R25, R48, 0x5, RZ ;  /* 0x0000000530197810 */ /* 0x000fe40007ffe0ff */
[----:B------:R-:W-:-:S02]  /*11d70*/  LEA.HI.SX32 R15, R15, R48, 0x1b ;  /* 0x000000300f0f7211 */ /* 0x000fc400078fdaff */
[----:B------:R-:W-:Y:S01]  /*11d80*/  F2FP.BF16.PACK_AB R233, R233, R234 ;  /* 0x000000eae9e9723e */ /* 0x000fe200000010ff */
[----:B------:R-:W-:Y:S01]  /*11d90*/  BAR.SYNC.DEFER_BLOCKING 0x0 ;  /* 0x0000000000007b1d */ /* 0x000fe20000010000 */
[C---:B------:R-:W-:Y:S02]  /*11da0*/  IADD3 R35, R48.reuse, 0xd, RZ ;  /* 0x0000000d30237810 */ /* 0x040fe40007ffe0ff */
[-C--:B------:R-:W-:Y:S02]  /*11db0*/  LEA.HI.SX32 R17, R17, R48.reuse, 0x1b ;  /* 0x0000003011117211 */ /* 0x080fe400078fdaff */
[----:B------:R-:W-:Y:S02]  /*11dc0*/  IADD3 R29, R48, 0x7, RZ ;  /* 0x00000007301d7810 */ /* 0x000fe40007ffe0ff */
[----:B------:R-:W-:Y:S02]  /*11dd0*/  LEA.HI.SX32 R19, R19, R48, 0x1b ;  /* 0x0000003013137211 */ /* 0x000fe400078fdaff */
[----:B------:R-:W-:-:S02]  /*11de0*/  F2FP.BF16.PACK_AB R231, R231, R232 ;  /* 0x000000e8e7e7723e */ /* 0x000fc400000010ff */
[----:B------:R-:W-:Y:S02]  /*11df0*/  IADD3 R36, R48, 0xf, RZ ;  /* 0x0000000f30247810 */ /* 0x000fe40007ffe0ff */
[-C--:B------:R-:W-:Y:S02]  /*11e00*/  LEA.HI.SX32 R21, R21, R48.reuse, 0x1b ;  /* 0x0000003015157211 */ /* 0x080fe400078fdaff */
[-C--:B------:R-:W-:Y:S02]  /*11e10*/  LEA.HI.SX32 R38, R34, R48.reuse, 0x1b ;  /* 0x0000003022267211 */ /* 0x080fe400078fdaff */
[----:B------:R-:W-:Y:S02]  /*11e20*/  LEA.HI.SX32 R25, R25, R48, 0x1b ;  /* 0x0000003019197211 */ /* 0x000fe400078fdaff */
[----:B------:R-:W-:Y:S02]  /*11e30*/  PRMT R34, R233, 0x7632, R34 ;  /* 0x00007632e9227816 */ /* 0x000fe40000000022 */
[----:B------:R-:W-:-:S02]  /*11e40*/  SHF.L.U32 R15, R15, 0x1, RZ ;  /* 0x000000010f0f7819 */ /* 0x000fc400000006ff */
[----:B------:R-:W-:Y:S02]  /*11e50*/  F2FP.BF16.PACK_AB R229, R229, R230 ;  /* 0x000000e6e5e5723e */ /* 0x000fe400000010ff */
[----:B------:R-:W-:Y:S02]  /*11e60*/  IADD3 R30, R48, 0x8, RZ ;  /* 0x00000008301e7810 */ /* 0x000fe40007ffe0ff */
[-C--:B------:R-:W-:Y:S02]  /*11e70*/  LEA.HI.SX32 R39, R35, R48.reuse, 0x1b ;  /* 0x0000003023277211 */ /* 0x080fe400078fdaff */
[----:B------:R-:W-:Y:S02]  /*11e80*/  SHF.L.U32 R17, R17, 0x1, RZ ;  /* 0x0000000111117819 */ /* 0x000fe400000006ff */
[----:B------:R-:W-:Y:S02]  /*11e90*/  LEA.HI.SX32 R29, R29, R48, 0x1b ;  /* 0x000000301d1d7211 */ /* 0x000fe400078fdaff */
[----:B------:R-:W-:-:S02]  /*11ea0*/  PRMT R35, R231, 0x7632, R35 ;  /* 0x00007632e7237816 */ /* 0x000fc40000000023 */
[----:B------:R-:W-:Y:S02]  /*11eb0*/  SHF.L.U32 R19, R19, 0x1, RZ ;  /* 0x0000000113137819 */ /* 0x000fe400000006ff */
[----:B------:R-:W-:Y:S01]  /*11ec0*/  F2FP.BF16.PACK_AB R227, R227, R228 ;  /* 0x000000e4e3e3723e */ /* 0x000fe200000010ff */
[----:B------:R-:W-:Y:S01]  /*11ed0*/  STS.U16 [R119], R233 ;  /* 0x000000e977007388 */ /* 0x000fe20000000400 */
[----:B------:R-:W-:Y:S02]  /*11ee0*/  IADD3 R32, R48, 0xa, RZ ;  /* 0x0000000a30207810 */ /* 0x000fe40007ffe0ff */
[----:B------:R-:W-:Y:S02]  /*11ef0*/  LEA.HI.SX32 R41, R36, R48, 0x1b ;  /* 0x0000003024297211 */ /* 0x000fe400078fdaff */
[----:B------:R-:W-:Y:S01]  /*11f00*/  SHF.L.U32 R21, R21, 0x1, RZ ;  /* 0x0000000115157819 */ /* 0x000fe200000006ff */
[----:B------:R-:W-:Y:S01]  /*11f10*/  @!P0 FMUL.FTZ R160, R160, R37 ;  /* 0x00000025a0a08220 */ /* 0x000fe20000410000 */
[----:B------:R-:W-:Y:S01]  /*11f20*/  IADD3 R33, R48, 0xb, RZ ;  /* 0x0000000b30217810 */ /* 0x000fe20007ffe0ff */
[----:B------:R0:W-:Y:S01]  /*11f30*/  STS.U16 [R15+0x2], R34 ;  /* 0x000002220f007388 */ /* 0x0001e20000000400 */
[----:B------:R-:W-:-:S02]  /*11f40*/  PRMT R36, R229, 0x7632, R36 ;  /* 0x00007632e5247816 */ /* 0x000fc40000000024 */
[----:B------:R-:W-:Y:S01]  /*11f50*/  SHF.L.U32 R25, R25, 0x1, RZ ;  /* 0x0000000119197819 */ /* 0x000fe200000006ff */
[----:B------:R-:W-:Y:S01]  /*11f60*/  STS.U16 [R17+0x4], R231 ;  /* 0x000004e711007388 */ /* 0x000fe20000000400 */
[----:B------:R-:W-:Y:S02]  /*11f70*/  LEA.HI.SX32 R30, R30, R48, 0x1b ;  /* 0x000000301e1e7211 */ /* 0x000fe400078fdaff */
[----:B------:R-:W-:Y:S01]  /*11f80*/  SHF.L.U32 R27, R27, 0x1, RZ ;  /* 0x000000011b1b7819 */ /* 0x000fe200000006ff */
[----:B------:R0:W-:Y:S01]  /*11f90*/  STS.U16 [R19+0x6], R35 ;  /* 0x0000062313007388 */ /* 0x0001e20000000400 */
        /* <DEDUP_REMOVED lines=8> */
[----:B0-----:R-:W-:Y:S01]  /*12020*/  SHF.L.U32 R34, R30, 0x1, RZ ;  /* 0x000000011e227819 */ /* 0x001fe200000006ff */
[----:B------:R-:W-:Y:S01]  /*12030*/  STS.U16 [R27+0xc], R227 ;  /* 0x00000ce31b007388 */ /* 0x000fe20000000400 */
[----:B------:R-:W-:Y:S01]  /*12040*/  PRMT R30, R225, 0x7632, R30 ;  /* 0x00007632e11e7816 */ /* 0x000fe2000000001e */
[----:B----4-:R-:W-:Y:S01]  /*12050*/  @!P3 FMUL.FTZ R161, R161, R42 ;  /* 0x0000002aa1a1b220 */ /* 0x010fe20000410000 */
[----:B------:R-:W-:Y:S01]  /*12060*/  SHF.L.U32 R35, R31, 0x1, RZ ;  /* 0x000000011f237819 */ /* 0x000fe200000006ff */
[----:B------:R0:W-:Y:S01]  /*12070*/  STS.U16 [R29+0xe], R37 ;  /* 0x00000e251d007388 */ /* 0x0001e20000000400 */
[----:B------:R-:W-:-:S02]  /*12080*/  F2FP.BF16.PACK_AB R221, R221, R222 ;  /* 0x000000dedddd723e */ /* 0x000fc400000010ff */
[----:B-1----:R-:W-:Y:S02]  /*12090*/  SHF.L.U32 R36, R32, 0x1, RZ ;  /* 0x0000000120247819 */ /* 0x002fe400000006ff */
[----:B------:R-:W-:Y:S02]  /*120a0*/  ISETP.NE.AND P6, PT, R122, RZ, PT ;  /* 0x000000ff7a00720c */ /* 0x000fe40003fc5270 */
[----:B------:R-:W-:Y:S02]  /*120b0*/  PRMT R42, R223, 0x7632, R42 ;  /* 0x00007632df2a7816 */ /* 0x000fe4000000002a */
[----:B------:R-:W-:Y:S02]  /*120c0*/  F2FP.BF16.PACK_AB R219, R219, R220 ;  /* 0x000000dcdbdb723e */ /* 0x000fe400000010ff */
[----:B0-----:R-:W-:Y:S01]  /*120d0*/  SHF.L.U32 R37, R33, 0x1, RZ ;  /* 0x0000000121257819 */ /* 0x001fe200000006ff */
[----:B------:R-:W-:Y:S01]  /*120e0*/  STS.U16 [R34+0x10], R225 ;  /* 0x000010e122007388 */ /* 0x000fe20000000400 */
[----:B------:R-:W-:-:S02]  /*120f0*/  SHF.L.U32 R38, R38, 0x1, RZ ;  /* 0x0000000126267819 */ /* 0x000fc400000006ff */
[----:B------:R-:W-:Y:S01]  /*12100*/  PRMT R31, R221, 0x7632, R31 ;  /* 0x00007632dd1f7816 */ /* 0x000fe2000000001f */
[----:B------:R0:W-:Y:S01]  /*12110*/  STS.U16 [R35+0x12], R30 ;  /* 0x0000121e23007388 */ /* 0x0001e20000000400 */
[----:B------:R-:W-:Y:S02]  /*12120*/  SHF.L.U32 R39, R39, 0x1, RZ ;  /* 0x0000000127277819 */ /* 0x000fe400000006ff */
[----:B------:R-:W-:Y:S01]  /*12130*/  SHF.L.U32 R40, R40, 0x1, RZ ;  /* 0x0000000128287819 */ /* 0x000fe200000006ff */
[----:B------:R-:W-:Y:S01]  /*12140*/  STS.U16 [R36+0x14], R223 ;  /* 0x000014df24007388 */ /* 0x000fe20000000400 */
[----:B------:R-:W-:-:S03]  /*12150*/  SHF.L.U32 R41, R41, 0x1, RZ ;  /* 0x0000000129297819 */ /* 0x000fc600000006ff */
[----:B------:R-:W-:Y:S01]  /*12160*/  STS.U16 [R37+0x16], R42 ;  /* 0x0000162a25007388 */ /* 0x000fe20000000400 */
[----:B0-----:R-:W-:-:S03]  /*12170*/  PRMT R30, R219, 0x7632, R30 ;  /* 0x00007632db1e7816 */ /* 0x001fc6000000001e */
[----:B------:R-:W-:Y:S01]  /*12180*/  STS.U16 [R38+0x18], R221 ;  /* 0x000018dd26007388 */ /* 0x000fe20000000400 */
[----:B------:R-:W-:-:S03]  /*12190*/  PRMT R3, RZ, 0x5410, R3 ;  /* 0x00005410ff037816 */ /* 0x000fc60000000003 */
[----:B------:R-:W-:Y:S01]  /*121a0*/  STS.U16 [R39+0x1a], R31 ;  /* 0x00001a1f27007388 */ /* 0x000fe20000000400 */
[----:B------:R-:W-:-:S03]  /*121b0*/  @!P2 FMUL.FTZ R162, R162, R43 ;  /* 0x0000002ba2a2a220 */ /* 0x000fc60000410000 */
[----:B------:R-:W-:Y:S04]  /*121c0*/  STS.U16 [R40+0x1c], R219 ;  /* 0x00001cdb28007388 */ /* 0x000fe80000000400 */
[----:B------:R0:W-:Y:S01]  /*121d0*/  STS.U16 [R41+0x1e], R30 ;  /* 0x00001e1e29007388 */ /* 0x0001e20000000400 */
        /* <DEDUP_REMOVED lines=20> */
[----:B---3--:R-:W-:Y:S01]  /*12320*/  @!P5 FMUL.FTZ R163, R163, R44 ;  /* 0x0000002ca3a3d220 */ /* 0x008fe20000410000 */
[----:B------:R-:W-:-:S02]  /*12330*/  FSETP.GTU.FTZ.AND P5, PT, R3, 20, PT ;  /* 0x41a000000300780b */ /* 0x000fc40003fbc000 */
[----:B------:R-:W-:Y:S02]  /*12340*/  PRMT R5, RZ, 0x5410, R5 ;  /* 0x00005410ff057816 */ /* 0x000fe40000000005 */
[----:B------:R-:W-:Y:S02]  /*12350*/  PRMT R7, RZ, 0x5410, R7 ;  /* 0x00005410ff077816 */ /* 0x000fe40000000007 */
[----:B------:R-:W-:Y:S01]  /*12360*/  PRMT R9, RZ, 0x5410, R9 ;  /* 0x00005410ff097816 */ /* 0x000fe20000000009 */
[----:B------:R-:W-:Y:S01]  /*12370*/  FADD.FTZ R5, R5, UR5 ;  /* 0x0000000505057e21 */ /* 0x000fe20008010000 */
[----:B------:R-:W-:Y:S01]  /*12380*/  PRMT R11, RZ, 0x5410, R11 ;  /* 0x00005410ff0b7816 */ /* 0x000fe2000000000b */
[----:B------:R-:W-:Y:S02]  /*12390*/  FADD.FTZ R7, R7, UR5 ;  /* 0x0000000507077e21 */ /* 0x000fe40008010000 */
[----:B------:R-:W-:Y:S02]  /*123a0*/  FADD.FTZ R9, R9, UR5 ;  /* 0x0000000509097e21 */ /* 0x000fe40008010000 */
[----:B------:R-:W-:Y:S01]  /*123b0*/  @!P5 FMUL.FTZ R3, R3, -1.4426950216293334961 ;  /* 0xbfb8aa3b0303d820 */ /* 0x000fe20000410000 */
[----:B------:R-:W-:Y:S01]  /*123c0*/  FSETP.GTU.FTZ.AND P4, PT, R5, 20, PT ;  /* 0x41a000000500780b */ /* 0x000fe20003f9c000 */
[----:B------:R-:W-:Y:S01]  /*123d0*/  FADD.FTZ R11, R11, UR5 ;  /* 0x000000050b0b7e21 */ /* 0x000fe20008010000 */
[----:B------:R-:W-:Y:S01]  /*123e0*/  FSETP.GTU.FTZ.AND P3, PT, R7, 20, PT ;  /* 0x41a000000700780b */ /* 0x000fe20003f7c000 */
[----:B------:R-:W-:Y:S01]  /*123f0*/  @!P1 FMUL.FTZ R165, R165, R46 ;  /* 0x0000002ea5a59220 */ /* 0x000fe20000410000 */
[----:B------:R-:W-:Y:S01]  /*12400*/  FSETP.GTU.FTZ.AND P0, PT, R9, 20, PT ;  /* 0x41a000000900780b */ /* 0x000fe20003f1c000 */
[----:B------:R-:W1:Y:S01]  /*12410*/  @!P5 MUFU.EX2 R3, R3 ;  /* 0x000000030003d308 */ /* 0x000e620000000800 */
[----:B------:R-:W3:Y:S01]  /*12420*/  LDS R75, [0x1080] ;  /* 0x00108000ff4b7984 */ /* 0x000ee20000000800 */
[----:B------:R-:W-:-:S02]  /*12430*/  FSETP.GTU.FTZ.AND P1, PT, R11, 20, PT ;  /* 0x41a000000b00780b */ /* 0x000fc40003f3c000 */
[----:B--2---:R-:W-:-:S04]  /*12440*/  PRMT R13, RZ, 0x5410, R13 ;  /* 0x00005410ff0d7816 */ /* 0x004fc8000000000d */
[----:B------:R-:W-:Y:S02]  /*12450*/  @!P4 FMUL.FTZ R5, R5, -1.4426950216293334961 ;  /* 0xbfb8aa3b0505c820 */ /* 0x000fe40000410000 */
[----:B------:R-:W-:Y:S02]  /*12460*/  @!P3 FMUL.FTZ R7, R7, -1.4426950216293334961 ;  /* 0xbfb8aa3b0707b820 */ /* 0x000fe40000410000 */
[----:B------:R-:W-:Y:S02]  /*12470*/  @!P0 FMUL.FTZ R9, R9, -1.4426950216293334961 ;  /* 0xbfb8aa3b09098820 */ /* 0x000fe40000410000 */
[----:B------:R-:W2:Y:S01]  /*12480*/  @!P4 MUFU.EX2 R5, R5 ;  /* 0x000000050005c308 */ /* 0x000ea20000000800 */
[----:B-1----:R-:W-:Y:S02]  /*12490*/  @!P5 FADD.FTZ R3, R3, 1 ;  /* 0x3f8000000303d421 */ /* 0x002fe40000010000 */
[----:B------:R-:W-:Y:S02]  /*124a0*/  @!P1 FMUL.FTZ R11, R11, -1.4426950216293334961 ;  /* 0xbfb8aa3b0b0b9820 */ /* 0x000fe40000410000 */
[----:B------:R-:W-:-:S03]  /*124b0*/  FADD.FTZ R13, R13, UR5 ;  /* 0x000000050d0d7e21 */ /* 0x000fc60008010000 */
[----:B------:R-:W1:Y:S02]  /*124c0*/  @!P3 MUFU.EX2 R7, R7 ;  /* 0x000000070007b308 */ /* 0x000e640000000800 */
[----:B------:R-:W-:-:S06]  /*124d0*/  FSETP.GTU.FTZ.AND P2, PT, R13, 20, PT ;  /* 0x41a000000d00780b */ /* 0x000fcc0003f5c000 */
[----:B------:R-:W4:Y:S08]  /*124e0*/  @!P0 MUFU.EX2 R9, R9 ;  /* 0x0000000900098308 */ /* 0x000f300000000800 */
[----:B------:R-:W0:Y:S08]  /*124f0*/  @!P1 MUFU.EX2 R11, R11 ;  /* 0x0000000b000b9308 */ /* 0x000e300000000800 */
[----:B------:R-:W3:Y:S01]  /*12500*/  @!P5 MUFU.RCP R3, R3 ;  /* 0x000000030003d308 */ /* 0x000ee20000001000 */
[----:B--2---:R-:W-:-:S02]  /*12510*/  @!P4 FADD.FTZ R5, R5, 1 ;  /* 0x3f8000000505c421 */ /* 0x004fc40000010000 */
[----:B-1----:R-:W-:Y:S02]  /*12520*/  @!P3 FADD.FTZ R7, R7, 1 ;  /* 0x3f8000000707b421 */ /* 0x002fe40000010000 */
[----:B------:R-:W-:Y:S02]  /*12530*/  @!P2 FMUL.FTZ R13, R13, -1.4426950216293334961 ;  /* 0xbfb8aa3b0d0da820 */ /* 0x000fe40000410000 */
[----:B----4-:R-:W-:Y:S01]  /*12540*/  @!P0 FADD.FTZ R9, R9, 1 ;  /* 0x3f80000009098421 */ /* 0x010fe20000010000 */
[----:B0-----:R-:W0:Y:S01]  /*12550*/  @!P4 MUFU.RCP R30, R5 ;  /* 0x00000005001ec308 */ /* 0x001e220000001000 */
[----:B------:R-:W-:Y:S01]  /*12560*/  @!P1 FADD.FTZ R11, R11, 1 ;  /* 0x3f8000000b0b9421 */ /* 0x000fe20000010000 */
[----:B------:R-:W-:-:S06]  /*12570*/  UIMAD UR7, UR13, UR8, URZ ;  /* 0x000000080d0772a4 */ /* 0x000fcc000f8e023f */
[----:B------:R-:W1:Y:S01]  /*12580*/  @!P3 MUFU.RCP R32, R7 ;  /* 0x000000070020b308 */ /* 0x000e620000001000 */
[----:B---3--:R-:W-:Y:S01]  /*12590*/  @!P5 FMUL.FTZ R166, R166, R3 ;  /* 0x00000003a6a6d220 */ /* 0x008fe20000410000 */
[----:B------:R-:W-:Y:S01]  /*125a0*/  ISETP.GE.AND P5, PT, R120, R75, PT ;  /* 0x0000004b7800720c */ /* 0x000fe20003fa6270 */
[----:B------:R-:W-:-:S05]  /*125b0*/  UIMAD UR25, UR12, UR9, UR7 ;  /* 0x000000090c1972a4 */ /* 0x000fca000f8e0207 */
[----:B------:R-:W2:Y:S01]  /*125c0*/  @!P2 MUFU.EX2 R13, R13 ;  /* 0x0000000d000da308 */ /* 0x000ea20000000800 */
[----:B------:R-:W-:Y:S02]  /*125d0*/  UIMAD UR7, UR13, UR34, URZ ;  /* 0x000000220d0772a4 */ /* 0x000fe4000f8e023f */
[----:B------:R-:W-:-:S05]  /*125e0*/  UIMAD.WIDE.U32 UR36, UR12, UR8, URZ ;  /* 0x000000080c2472a5 */ /* 0x000fca000f8e003f */
[----:B------:R-:W3:Y:S08]  /*125f0*/  @!P0 MUFU.RCP R9, R9 ;  /* 0x0000000900098308 */ /* 0x000ef00000001000 */
[----:B------:R4:W2:Y:S01]  /*12600*/  @!P1 MUFU.RCP R42, R11 ;  /* 0x0000000b002a9308 */ /* 0x0008a20000001000 */
[----:B------:R-:W-:Y:S01]  /*12610*/  UIMAD UR38, UR12, UR35, UR7 ;  /* 0x000000230c2672a4 */ /* 0x000fe2000f8e0207 */
[----:B------:R-:W-:Y:S01]  /*12620*/  BSSY B0, `(.L_x_1466) ;  /* 0x0000014000007945 */ /* 0x000fe20003800000 */
[----:B------:R-:W-:-:S02]  /*12630*/  UIMAD.WIDE.U32 UR8, UR12, UR34, URZ ;  /* 0x000000220c0872a5 */ /* 0x000fc4000f8e003f */
[----:B------:R-:W-:Y:S01]  /*12640*/  UIADD3 UR7, UR37, UR25, URZ ;  /* 0x0000001925077290 */ /* 0x000fe2000fffe03f */
[----:B0-----:R-:W-:Y:S02]  /*12650*/  @!P4 FMUL.FTZ R167, R167, R30 ;  /* 0x0000001ea7a7c220 */ /* 0x001fe40000410000 */
[----:B-1----:R-:W-:Y:S01]  /*12660*/  @!P3 FMUL.FTZ R193, R193, R32 ;  /* 0x00000020c1c1b220 */ /* 0x002fe20000410000 */
        /* <DEDUP_REMOVED lines=15> */
.L_x_1467:
[----:B---34-:R-:W-:Y:S05]  /*12760*/  BSYNC B0 ;  /* 0x0000000000007941 */ /* 0x018fea0003800000 */
.L_x_1466:
[----:B--2---:R-:W-:Y:S01]  /*12770*/  @!P1 FMUL.FTZ R195, R195, R42 ;  /* 0x0000002ac3c39220 */ /* 0x004fe20000410000 */
        /* <DEDUP_REMOVED lines=9> */
[----:B------:R-:W1:Y:S01]  /*12810*/  @!P2 MUFU.RCP R13, R13 ;  /* 0x0000000d000da308 */ /* 0x000e620000001000 */
        /* <DEDUP_REMOVED lines=9> */
[----:B0-----:R-:W-:-:S04]  /*128b0*/  MOV R32, UR36 ;  /* 0x0000002400207c02 */ /* 0x001fc80008000f00 */
[----:B------:R-:W-:Y:S01]  /*128c0*/  LEA.HI.X R31, R5, R3, R32, 0x1, P3 ;  /* 0x00000003051f7211 */ /* 0x000fe200018f0c20 */
[----:B-1----:R-:W-:Y:S01]  /*128d0*/  @!P2 FMUL.FTZ R196, R196, R13 ;  /* 0x0000000dc4c4a220 */ /* 0x002fe20000410000 */
        /* <DEDUP_REMOVED lines=29> */
[----:B------:R-:W-:Y:S02]  /*12ab0*/  F2FP.BF16.PACK_AB R9, R167, R166 ;  /* 0x000000a6a709723e */ /* 0x000fe400000010ff */
[C---:B0-----:R-:W-:Y:S02]  /*12ac0*/  PRMT R30, R5.reuse, 0x7610, R30 ;  /* 0x00007610051e7816 */ /* 0x041fe4000000001e */
[----:B------:R-:W-:Y:S02]  /*12ad0*/  PRMT R31, R5, 0x7632, R31 ;  /* 0x00007632051f7816 */ /* 0x000fe4000000001f */
[----:B------:R-:W-:Y:S02]  /*12ae0*/  F2FP.BF16.PACK_AB R5, R163, R162 ;  /* 0x000000a2a305723e */ /* 0x000fe400000010ff */
[----:B------:R-:W-:Y:S01]  /*12af0*/  PRMT R33, R7, 0x7632, R33 ;  /* 0x0000763207217816 */ /* 0x000fe20000000021 */
[----:B------:R-:W-:Y:S01]  /*12b00*/  UIADD3 UR7, UR9, UR38, URZ ;  /* 0x0000002609077290 */ /* 0x000fe2000fffe03f */
[----:B------:R-:W-:Y:S01]  /*12b10*/  BSSY B0, `(.L_x_1468) ;  /* 0x0000055000007945 */ /* 0x000fe20003800000 */
[----:B--2---:R-:W-:Y:S01]  /*12b20*/  FADD.FTZ R32, R156, R42 ;  /* 0x0000002a9c207221 */ /* 0x004fe20000010000 */
[----:B------:R-:W-:Y:S01]  /*12b30*/  F2FP.BF16.PACK_AB R156, R157, R156 ;  /* 0x0000009c9d9c723e */ /* 0x000fe200000010ff */
[----:B------:R-:W-:Y:S02]  /*12b40*/  BAR.SYNC.DEFER_BLOCKING 0x0 ;  /* 0x0000000000007b1d */ /* 0x000fe40000010000 */
[----:B------:R-:W-:Y:S01]  /*12b50*/  FADD.FTZ R3, R32, R157 ;  /* 0x0000009d20037221 */ /* 0x000fe20000010000 */
[----:B------:R-:W-:-:S03]  /*12b60*/  PRMT R11, R156, 0x7632, R11 ;  /* 0x000076329c0b7816 */ /* 0x000fc6000000000b */
[----:B------:R-:W-:Y:S01]  /*12b70*/  FADD.FTZ R32, R3, R158 ;  /* 0x0000009e03207221 */ /* 0x000fe20000010000 */
[----:B------:R-:W-:-:S04]  /*12b80*/  F2FP.BF16.PACK_AB R158, R159, R158 ;  /* 0x0000009e9f9e723e */ /* 0x000fc800000010ff */
[----:B------:R-:W-:Y:S01]  /*12b90*/  PRMT R13, R158, 0x7632, R13 ;  /* 0x000076329e0d7816 */ /* 0x000fe2000000000d */
[----:B------:R-:W-:Y:S01]  /*12ba0*/  FADD.FTZ R3, R32, R159 ;  /* 0x0000009f20037221 */ /* 0x000fe20000010000 */
[C---:B------:R-:W-:Y:S01]  /*12bb0*/  PRMT R32, R5.reuse, 0x7610, R32 ;  /* 0x0000761005207816 */ /* 0x040fe20000000020 */
[----:B------:R-:W-:Y:S04]  /*12bc0*/  STS.U16 [R119], R156 ;  /* 0x0000009c77007388 */ /* 0x000fe80000000400 */
[----:B------:R0:W-:Y:S04]  /*12bd0*/  STS.U16 [R15+0x2], R11 ;  /* 0x0000020b0f007388 */ /* 0x0001e80000000400 */
[----:B------:R1:W-:Y:S04]  /*12be0*/  STS.U16 [R17+0x4], R158 ;  /* 0x0000049e11007388 */ /* 0x0003e80000000400 */
[----:B------:R2:W-:Y:S01]  /*12bf0*/  STS.U16 [R19+0x6], R13 ;  /* 0x0000060d13007388 */ /* 0x0005e20000000400 */
[----:B0-----:R-:W-:-:S02]  /*12c00*/  PRMT R11, R5, 0x7632, R11 ;  /* 0x00007632050b7816 */ /* 0x001fc4000000000b */
[----:B------:R-:W-:Y:S01]  /*12c10*/  PRMT R15, R7, 0x7610, R15 ;  /* 0x00007610070f7816 */ /* 0x000fe2000000000f */
[----:B------:R0:W-:Y:S01]  /*12c20*/  STS.U16 [R21+0x8], R30 ;  /* 0x0000081e15007388 */ /* 0x0001e20000000400 */
[----:B------:R-:W-:Y:S02]  /*12c30*/  F2FP.BF16.PACK_AB R5, R194, R193 ;  /* 0x000000c1c205723e */ /* 0x000fe400000010ff */
[----:B------:R-:W-:Y:S01]  /*12c40*/  F2FP.BF16.PACK_AB R7, R196, R195 ;  /* 0x000000c3c407723e */ /* 0x000fe200000010ff */
[----:B------:R3:W-:Y:S01]  /*12c50*/  STS.U16 [R25+0xa], R31 ;  /* 0x00000a1f19007388 */ /* 0x0007e20000000400 */
[----:B-1----:R-:W-:Y:S02]  /*12c60*/  PRMT R17, R9, 0x7632, R17 ;  /* 0x0000763209117816 */ /* 0x002fe40000000011 */
[C---:B--2---:R-:W-:Y:S01]  /*12c70*/  PRMT R19, R5.reuse, 0x7610, R19 ;  /* 0x0000761005137816 */ /* 0x044fe20000000013 */
[----:B------:R1:W-:Y:S01]  /*12c80*/  STS.U16 [R27+0xc], R32 ;  /* 0x00000c201b007388 */ /* 0x0003e20000000400 */
[----:B0-----:R-:W-:-:S03]  /*12c90*/  PRMT R21, R5, 0x7632, R21 ;  /* 0x0000763205157816 */ /* 0x001fc60000000015 */
[----:B------:R-:W-:Y:S01]  /*12ca0*/  STS.U16 [R29+0xe], R11 ;  /* 0x00000e0b1d007388 */ /* 0x000fe20000000400 */
[----:B---3--:R-:W-:-:S03]  /*12cb0*/  PRMT R25, R7, 0x7610, R25 ;  /* 0x0000761007197816 */ /* 0x008fc60000000019 */
        /* <DEDUP_REMOVED lines=58> */
.L_x_1469:
[----:B-1----:R-:W-:Y:S05]  /*13060*/  BSYNC B0 ;  /* 0x0000000000007941 */ /* 0x002fea0003800000 */
.L_x_1468:
[----:B------:R-:W-:Y:S01]  /*13070*/  ULDC.64 UR34, c[0x0][0x300] ;  /* 0x0000c00000227ab9 */ /* 0x000fe20000000a00 */
[C---:B0-----:R-:W-:Y:S01]  /*13080*/  SHF.L.U32 R5, R120.reuse, 0x1, RZ ;  /* 0x0000000178057819 */ /* 0x041fe200000006ff */
        /* <DEDUP_REMOVED lines=59> */
.L_x_1326:
        /* <DEDUP_REMOVED lines=35> */
.L_x_1472:
[----:B-1----:R-:W-:Y:S05]  /*13670*/  BSYNC B0 ;  /* 0x0000000000007941 */ /* 0x002fea0003800000 */
.L_x_1471:
        /* <DEDUP_REMOVED lines=34> */
.L_x_1474:
[----:B------:R-:W3:Y:S02]  /*138a0*/  S2R R11, SR_TID.X ;  /* 0x00000000000b7919 */ /* 0x000ee40000002100 */
.L_x_1475:
[----:B-1----:R-:W-:Y:S05]  /*138b0*/  BSYNC B0 ;  /* 0x0000000000007941 */ /* 0x002fea0003800000 */
.L_x_1473:
        /* <DEDUP_REMOVED lines=12> */
.L_x_1476:
        /* <DEDUP_REMOVED lines=32> */
.L_x_1369:
[----:B------:R-:W-:Y:S01]  /*13b80*/  HFMA2.MMA R65, -RZ, RZ, 0, 5.9604644775390625e-08 ;  /* 0x00000001ff417435 */ /* 0x000fe200000001ff */
[----:B------:R-:W-:-:S02]  /*13b90*/  MOV R71, R68 ;  /* 0x0000004400477202 */ /* 0x000fc40000000f00 */
[----:B------:R-:W-:Y:S02]  /*13ba0*/  MOV R213, RZ ;  /* 0x000000ff00d57202 */ /* 0x000fe40000000f00 */
[----:B------:R-:W-:Y:S02]  /*13bb0*/  MOV R212, 0xffffffff ;  /* 0xffffffff00d47802 */ /* 0x000fe40000000f00 */
[----:B------:R-:W-:Y:S02]  /*13bc0*/  MOV R64, 0x13be0 ;  /* 0x00013be000407802 */ /* 0x000fe40000000f00 */
[----:B------:R-:W-:Y:S05]  /*13bd0*/  CALL.REL.NOINC `($__internal_35_$__cuda_sm70_shflsync_up) ;  /* 0x00001e3000007944 */ /* 0x000fea0003c00000 */
[----:B-1----:R-:W-:Y:S01]  /*13be0*/  MOV R66, R71 ;  /* 0x0000004700427202 */ /* 0x002fe20000000f00 */
[----:B------:R-:W-:Y:S05]  /*13bf0*/  BRA `(.L_x_1477) ;  /* 0xffff6f1000007947 */ /* 0x000fea000383ffff */
.L_x_1370:
[----:B------:R-:W-:Y:S01]  /*13c00*/  HFMA2.MMA R65, -RZ, RZ, 0, 5.9604644775390625e-08 ;  /* 0x00000001ff417435 */ /* 0x000fe200000001ff */
[----:B------:R-:W-:Y:S02]  /*13c10*/  MOV R71, R69 ;  /* 0x0000004500477202 */ /* 0x000fe40000000f00 */
[----:B------:R-:W-:Y:S02]  /*13c20*/  MOV R213, RZ ;  /* 0x000000ff00d57202 */ /* 0x000fe40000000f00 */
[----:B------:R-:W-:-:S02]  /*13c30*/  MOV R212, 0xffffffff ;  /* 0xffffffff00d47802 */ /* 0x000fc40000000f00 */
[----:B------:R-:W-:Y:S02]  /*13c40*/  MOV R64, 0x13c60 ;  /* 0x00013c6000407802 */ /* 0x000fe40000000f00 */
[----:B01----:R-:W-:Y:S05]  /*13c50*/  CALL.REL.NOINC `($__internal_35_$__cuda_sm70_shflsync_up) ;  /* 0x00001db000007944 */ /* 0x003fea0003c00000 */
[----:B------:R-:W-:Y:S01]  /*13c60*/  HFMA2.MMA R65, -RZ, RZ, 0, 5.9604644775390625e-08 ;  /* 0x00000001ff417435 */ /* 0x000fe200000001ff */
[----:B-1----:R-:W-:Y:S02]  /*13c70*/  MOV R67, R71 ;  /* 0x0000004700437202 */ /* 0x002fe40000000f00 */
[----:B------:R-:W-:Y:S02]  /*13c80*/  MOV R71, R211 ;  /* 0x000000d300477202 */ /* 0x000fe40000000f00 */
[----:B------:R-:W-:Y:S02]  /*13c90*/  MOV R213, RZ ;  /* 0x000000ff00d57202 */ /* 0x000fe40000000f00 */
[----:B------:R-:W-:Y:S02]  /*13ca0*/  MOV R212, 0xffffffff ;  /* 0xffffffff00d47802 */ /* 0x000fe40000000f00 */
[----:B------:R-:W-:Y:S02]  /*13cb0*/  MOV R64, 0x13cd0 ;  /* 0x00013cd000407802 */ /* 0x000fe40000000f00 */
[----:B------:R-:W-:Y:S05]  /*13cc0*/  CALL.REL.NOINC `($__internal_35_$__cuda_sm70_shflsync_up) ;  /* 0x00001d4000007944 */ /* 0x000fea0003c00000 */
[----:B------:R-:W-:Y:S01]  /*13cd0*/  HFMA2.MMA R65, -RZ, RZ, 0, 5.9604644775390625e-08 ;  /* 0x00000001ff417435 */ /* 0x000fe200000001ff */
[----:B-1----:R-:W-:-:S02]  /*13ce0*/  MOV R70, R71 ;  /* 0x0000004700467202 */ /* 0x002fc40000000f00 */
[----:B------:R-:W-:Y:S02]  /*13cf0*/  MOV R71, R210 ;  /* 0x000000d200477202 */ /* 0x000fe40000000f00 */
[----:B------:R-:W-:Y:S02]  /*13d00*/  MOV R213, RZ ;  /* 0x000000ff00d57202 */ /* 0x000fe40000000f00 */
[----:B------:R-:W-:Y:S02]  /*13d10*/  MOV R212, 0xffffffff ;  /* 0xffffffff00d47802 */ /* 0x000fe40000000f00 */
[----:B------:R-:W-:Y:S02]  /*13d20*/  MOV R64, 0x13d40 ;  /* 0x00013d4000407802 */ /* 0x000fe40000000f00 */
[----:B------:R-:W-:Y:S05]  /*13d30*/  CALL.REL.NOINC `($__internal_35_$__cuda_sm70_shflsync_up) ;  /* 0x00001cd000007944 */ /* 0x000fea0003c00000 */
        /* <DEDUP_REMOVED lines=20> */
[----:B------:R-:W-:Y:S05]  /*13e80*/  CALL.REL.NOINC `($__internal_35_$__cuda_sm70_shflsync_up) ;  /* 0x00001b8000007944 */ /* 0x000fea0003c00000 */
[----:B------:R-:W-:Y:S01]  /*13e90*/  HFMA2.MMA R65, -RZ, RZ, 0, 1.1920928955078125e-07 ;  /* 0x00000002ff417435 */ /* 0x000fe200000001ff */
[----:B-1----:R-:W-:Y:S02]  /*13ea0*/  MOV R66, R71 ;  /* 0x0000004700427202 */ /* 0x002fe40000000f00 */
[----:B------:R-:W-:Y:S02]  /*13eb0*/  MOV R71, R69 ;  /* 0x0000004500477202 */ /* 0x000fe40000000f00 */
[----:B------:R-:W-:Y:S02]  /*13ec0*/  MOV R213, RZ ;  /* 0x000000ff00d57202 */ /* 0x000fe40000000f00 */
[----:B------:R-:W-:-:S02]  /*13ed0*/  MOV R212, 0xffffffff ;  /* 0xffffffff00d47802 */ /* 0x000fc40000000f00 */
[----:B------:R-:W-:Y:S02]  /*13ee0*/  MOV R64, 0x13f00 ;  /* 0x00013f0000407802 */ /* 0x000fe40000000f00 */
[----:B------:R-:W-:Y:S05]  /*13ef0*/  CALL.REL.NOINC `($__internal_35_$__cuda_sm70_shflsync_up) ;  /* 0x00001b1000007944 */ /* 0x000fea0003c00000 */
[----:B------:R-:W-:Y:S01]  /*13f00*/  HFMA2.MMA R65, -RZ, RZ, 0, 1.1920928955078125e-07 ;  /* 0x00000002ff417435 */ /* 0x000fe200000001ff */
[----:B-1----:R-:W-:Y:S02]  /*13f10*/  MOV R67, R71 ;  /* 0x0000004700437202 */ /* 0x002fe40000000f00 */
[----:B------:R-:W-:Y:S02]  /*13f20*/  MOV R71, R211 ;  /* 0x000000d300477202 */ /* 0x000fe40000000f00 */
[----:B------:R-:W-:Y:S02]  /*13f30*/  MOV R213, RZ ;  /* 0x000000ff00d57202 */ /* 0x000fe40000000f00 */
[----:B------:R-:W-:Y:S02]  /*13f40*/  MOV R212, 0xffffffff ;  /* 0xffffffff00d47802 */ /* 0x000fe40000000f00 */
[----:B------:R-:W-:Y:S02]  /*13f50*/  MOV R64, 0x13f70 ;  /* 0x00013f7000407802 */ /* 0x000fe40000000f00 */
[----:B------:R-:W-:Y:S05]  /*13f60*/  CALL.REL.NOINC `($__internal_35_$__cuda_sm70_shflsync_up) ;  /* 0x00001aa000007944 */ /* 0x000fea0003c00000 */
[----:B------:R-:W-:Y:S01]  /*13f70*/  HFMA2.MMA R65, -RZ, RZ, 0, 1.1920928955078125e-07 ;  /* 0x00000002ff417435 */ /* 0x000fe200000001ff */
[----:B-1----:R-:W-:-:S02]  /*13f80*/  MOV R70, R71 ;  /* 0x0000004700467202 */ /* 0x002fc40000000f00 */
[----:B------:R-:W-:Y:S02]  /*13f90*/  MOV R71, R210 ;  /* 0x000000d200477202 */ /* 0x000fe40000000f00 */
[----:B------:R-:W-:Y:S02]  /*13fa0*/  MOV R213, RZ ;  /* 0x000000ff00d57202 */ /* 0x000fe40000000f00 */
[----:B------:R-:W-:Y:S02]  /*13fb0*/  MOV R212, 0xffffffff ;  /* 0xffffffff00d47802 */ /* 0x000fe40000000f00 */
[----:B------:R-:W-:Y:S02]  /*13fc0*/  MOV R64, 0x13fe0 ;  /* 0x00013fe000407802 */ /* 0x000fe40000000f00 */
[----:B------:R-:W-:Y:S05]  /*13fd0*/  CALL.REL.NOINC `($__internal_35_$__cuda_sm70_shflsync_up) ;  /* 0x00001a3000007944 */ /* 0x000fea0003c00000 */
        /* <DEDUP_REMOVED lines=18> */
[----:B------:R-:W-:Y:S05]  /*14100*/  CALL.REL.NOINC `($__internal_35_$__cuda_sm70_shflsync_up) ;  /* 0x0000190000007944 */ /* 0x000fea0003c00000 */
[----:B------:R-:W-:Y:S01]  /*14110*/  HFMA2.MMA R65, -RZ, RZ, 0, 2.384185791015625e-07 ;  /* 0x00000004ff417435 */ /* 0x000fe200000001ff */
[----:B-1----:R-:W-:Y:S02]  /*14120*/  MOV R66, R71 ;  /* 0x0000004700427202 */ /* 0x002fe40000000f00 */
[----:B------:R-:W-:Y:S02]  /*14130*/  MOV R71, R69 ;  /* 0x0000004500477202 */ /* 0x000fe40000000f00 */
[----:B------:R-:W-:Y:S02]  /*14140*/  MOV R213, RZ ;  /* 0x000000ff00d57202 */ /* 0x000fe40000000f00 */
[----:B------:R-:W-:Y:S02]  /*14150*/  MOV R212, 0xffffffff ;  /* 0xffffffff00d47802 */ /* 0x000fe40000000f00 */
[----:B------:R-:W-:Y:S02]  /*14160*/  MOV R64, 0x14180 ;  /* 0x0001418000407802 */ /* 0x000fe40000000f00 */
[----:B------:R-:W-:Y:S05]  /*14170*/  CALL.REL.NOINC `($__internal_35_$__cuda_sm70_shflsync_up) ;  /* 0x0000189000007944 */ /* 0x000fea0003c00000 */
[----:B------:R-:W-:Y:S01]  /*14180*/  HFMA2.MMA R65, -RZ, RZ, 0, 2.384185791015625e-07 ;  /* 0x00000004ff417435 */ /* 0x000fe200000001ff */
[----:B-1----:R-:W-:-:S02]  /*14190*/  MOV R67, R71 ;  /* 0x0000004700437202 */ /* 0x002fc40000000f00 */
[----:B------:R-:W-:Y:S02]  /*141a0*/  MOV R71, R70 ;  /* 0x0000004600477202 */ /* 0x000fe40000000f00 */
[----:B------:R-:W-:Y:S02]  /*141b0*/  MOV R213, RZ ;  /* 0x000000ff00d57202 */ /* 0x000fe40000000f00 */
[----:B------:R-:W-:Y:S02]  /*141c0*/  MOV R212, 0xffffffff ;  /* 0xffffffff00d47802 */ /* 0x000fe40000000f00 */
[----:B------:R-:W-:Y:S02]  /*141d0*/  MOV R64, 0x141f0 ;  /* 0x000141f000407802 */ /* 0x000fe40000000f00 */
[----:B------:R-:W-:Y:S05]  /*141e0*/  CALL.REL.NOINC `($__internal_35_$__cuda_sm70_shflsync_up) ;  /* 0x0000182000007944 */ /* 0x000fea0003c00000 */
[----:B------:R-:W-:Y:S01]  /*141f0*/  HFMA2.MMA R65, -RZ, RZ, 0, 2.384185791015625e-07 ;  /* 0x00000004ff417435 */ /* 0x000fe200000001ff */
[----:B-1----:R-:W-:Y:S02]  /*14200*/  MOV R211, R71 ;  /* 0x0000004700d37202 */ /* 0x002fe40000000f00 */
[----:B------:R-:W-:Y:S02]  /*14210*/  MOV R71, R210 ;  /* 0x000000d200477202 */ /* 0x000fe40000000f00 */
[----:B------:R-:W-:-:S02]  /*14220*/  MOV R213, RZ ;  /* 0x000000ff00d57202 */ /* 0x000fc40000000f00 */
[----:B------:R-:W-:Y:S02]  /*14230*/  MOV R212, 0xffffffff ;  /* 0xffffffff00d47802 */ /* 0x000fe40000000f00 */
[----:B------:R-:W-:Y:S02]  /*14240*/  MOV R64, 0x14260 ;  /* 0x0001426000407802 */ /* 0x000fe40000000f00 */
[----:B------:R-:W-:Y:S05]  /*14250*/  CALL.REL.NOINC `($__internal_35_$__cuda_sm70_shflsync_up) ;  /* 0x000017b000007944 */ /* 0x000fea0003c00000 */
        /* <DEDUP_REMOVED lines=17> */
[----:B------:R-:W-:Y:S05]  /*14370*/  CALL.REL.NOINC `($__internal_35_$__cuda_sm70_shflsync_up) ;  /* 0x0000169000007944 */ /* 0x000fea0003c00000 */
[----:B------:R-:W-:Y:S01]  /*14380*/  HFMA2.MMA R65, -RZ, RZ, 0, 4.76837158203125e-07 ;  /* 0x00000008ff417435 */ /* 0x000fe200000001ff */
[----:B-1----:R-:W-:-:S02]  /*14390*/  MOV R66, R71 ;  /* 0x0000004700427202 */ /* 0x002fc40000000f00 */
[----:B------:R-:W-:Y:S02]  /*143a0*/  MOV R71, R67 ;  /* 0x0000004300477202 */ /* 0x000fe40000000f00 */
[----:B------:R-:W-:Y:S02]  /*143b0*/  MOV R213, RZ ;  /* 0x000000ff00d57202 */ /* 0x000fe40000000f00 */
[----:B------:R-:W-:Y:S02]  /*143c0*/  MOV R212, 0xffffffff ;  /* 0xffffffff00d47802 */ /* 0x000fe40000000f00 */
[----:B------:R-:W-:Y:S02]  /*143d0*/  MOV R64, 0x143f0 ;  /* 0x000143f000407802 */ /* 0x000fe40000000f00 */
[----:B------:R-:W-:Y:S05]  /*143e0*/  CALL.REL.NOINC `($__internal_35_$__cuda_sm70_shflsync_up) ;  /* 0x0000162000007944 */ /* 0x000fea0003c00000 */
[----:B------:R-:W-:Y:S01]  /*143f0*/  HFMA2.MMA R65, -RZ, RZ, 0, 4.76837158203125e-07 ;  /* 0x00000008ff417435 */ /* 0x000fe200000001ff */
[----:B-1----:R-:W-:Y:S02]  /*14400*/  MOV R69, R71 ;  /* 0x0000004700457202 */ /* 0x002fe40000000f00 */
[----:B------:R-:W-:Y:S02]  /*14410*/  MOV R71, R70 ;  /* 0x0000004600477202 */ /* 0x000fe40000000f00 */
[----:B------:R-:W-:-:S02]  /*14420*/  MOV R213, RZ ;  /* 0x000000ff00d57202 */ /* 0x000fc40000000f00 */
[----:B------:R-:W-:Y:S02]  /*14430*/  MOV R212, 0xffffffff ;  /* 0xffffffff00d47802 */ /* 0x000fe40000000f00 */
[----:B------:R-:W-:Y:S02]  /*14440*/  MOV R64, 0x14460 ;  /* 0x0001446000407802 */ /* 0x000fe40000000f00 */
[----:B------:R-:W-:Y:S05]  /*14450*/  CALL.REL.NOINC `($__internal_35_$__cuda_sm70_shflsync_up) ;  /* 0x000015b000007944 */ /* 0x000fea0003c00000 */
[----:B------:R-:W-:Y:S01]  /*14460*/  HFMA2.MMA R65, -RZ, RZ, 0, 4.76837158203125e-07 ;  /* 0x00000008ff417435 */ /* 0x000fe200000001ff */
[----:B-1----:R-:W-:Y:S02]  /*14470*/  MOV R211, R71 ;  /* 0x0000004700d37202 */ /* 0x002fe40000000f00 */
[----:B------:R-:W-:Y:S02]  /*14480*/  MOV R71, R210 ;  /* 0x000000d200477202 */ /* 0x000fe40000000f00 */
[----:B------:R-:W-:Y:S02]  /*14490*/  MOV R213, RZ ;  /* 0x000000ff00d57202 */ /* 0x000fe40000000f00 */
[----:B------:R-:W-:Y:S02]  /*144a0*/  MOV R212, 0xffffffff ;  /* 0xffffffff00d47802 */ /* 0x000fe40000000f00 */
[----:B------:R-:W-:-:S02]  /*144b0*/  MOV R64, 0x144d0 ;  /* 0x000144d000407802 */ /* 0x000fc40000000f00 */
[----:B------:R-:W-:Y:S05]  /*144c0*/  CALL.REL.NOINC `($__internal_35_$__cuda_sm70_shflsync_up) ;  /* 0x0000154000007944 */ /* 0x000fea0003c00000 */
        /* <DEDUP_REMOVED lines=19> */
[----:B------:R-:W-:Y:S05]  /*14600*/  CALL.REL.NOINC `($__internal_35_$__cuda_sm70_shflsync_up) ;  /* 0x0000140000007944 */ /* 0x000fea0003c00000 */
[----:B------:R-:W-:Y:S01]  /*14610*/  HFMA2.MMA R65, -RZ, RZ, 0, 9.5367431640625e-07 ;  /* 0x00000010ff417435 */ /* 0x000fe200000001ff */
[----:B-1----:R-:W-:Y:S02]  /*14620*/  MOV R66, R71 ;  /* 0x0000004700427202 */ /* 0x002fe40000000f00 */
[----:B------:R-:W-:Y:S02]  /*14630*/  MOV R71, R67 ;  /* 0x0000004300477202 */ /* 0x000fe40000000f00 */
[----:B------:R-:W-:Y:S02]  /*14640*/  MOV R213, RZ ;  /* 0x000000ff00d57202 */ /* 0x000fe40000000f00 */
[----:B------:R-:W-:Y:S02]  /*14650*/  MOV R212, 0xffffffff ;  /* 0xffffffff00d47802 */ /* 0x000fe40000000f00 */
[----:B------:R-:W-:-:S02]  /*14660*/  MOV R64, 0x14680 ;  /* 0x0001468000407802 */ /* 0x000fc40000000f00 */
[----:B------:R-:W-:Y:S05]  /*14670*/  CALL.REL.NOINC `($__internal_35_$__cuda_sm70_shflsync_up) ;  /* 0x0000139000007944 */ /* 0x000fea0003c00000 */
[----:B------:R-:W-:Y:S01]  /*14680*/  HFMA2.MMA R65, -RZ, RZ, 0, 9.5367431640625e-07 ;  /* 0x00000010ff417435 */ /* 0x000fe200000001ff */
[----:B-1----:R-:W-:-:S02]  /*14690*/  MOV R67, R71 ;  /* 0x0000004700437202 */ /* 0x002fc40000000f00 */
[----:B------:R-:W-:Y:S02]  /*146a0*/  MOV R71, R70 ;  /* 0x0000004600477202 */ /* 0x000fe40000000f00 */
[----:B------:R-:W-:Y:S02]  /*146b0*/  MOV R213, RZ ;  /* 0x000000ff00d57202 */ /* 0x000fe40000000f00 */
[----:B------:R-:W-:Y:S02]  /*146c0*/  MOV R212, 0xffffffff ;  /* 0xffffffff00d47802 */ /* 0x000fe40000000f00 */
[----:B------:R-:W-:Y:S02]  /*146d0*/  MOV R64, 0x146f0 ;  /* 0x000146f000407802 */ /* 0x000fe40000000f00 */
[----:B------:R-:W-:Y:S05]  /*146e0*/  CALL.REL.NOINC `($__internal_35_$__cuda_sm70_shflsync_up) ;  /* 0x0000132000007944 */ /* 0x000fea0003c00000 */
[----:B------:R-:W-:Y:S01]  /*146f0*/  HFMA2.MMA R65, -RZ, RZ, 0, 9.5367431640625e-07 ;  /* 0x00000010ff417435 */ /* 0x000fe200000001ff */
[----:B-1----:R-:W-:Y:S02]  /*14700*/  MOV R70, R71 ;  /* 0x0000004700467202 */ /* 0x002fe40000000f00 */
[----:B------:R-:W-:Y:S02]  /*14710*/  MOV R71, R210 ;  /* 0x000000d200477202 */ /* 0x000fe40000000f00 */
[----:B------:R-:W-:-:S02]  /*14720*/  MOV R213, RZ ;  /* 0x000000ff00d57202 */ /* 0x000fc40000000f00 */
[----:B------:R-:W-:Y:S02]  /*14730*/  MOV R212, 0xffffffff ;  /* 0xffffffff00d47802 */ /* 0x000fe40000000f00 */
[----:B------:R-:W-:Y:S02]  /*14740*/  MOV R64, 0x14760 ;  /* 0x0001476000407802 */ /* 0x000fe40000000f00 */
[----:B------:R-:W-:Y:S05]  /*14750*/  CALL.REL.NOINC `($__internal_35_$__cuda_sm70_shflsync_up) ;  /* 0x000012b000007944 */ /* 0x000fea0003c00000 */
[----:B-1----:R-:W-:Y:S01]  /*14760*/  MOV R64, R71 ;  /* 0x0000004700407202 */ /* 0x002fe20000000f00 */
[----:B------:R-:W-:Y:S05]  /*14770*/  BRA `(.L_x_1478) ;  /* 0xffff67d000007947 */ /* 0x000fea000383ffff */
.L_x_1375:
[----:B------:R-:W-:Y:S01]  /*14780*/  HFMA2.MMA R65, -RZ, RZ, 0, 5.9604644775390625e-08 ;  /* 0x00000001ff417435 */ /* 0x000fe200000001ff */
[----:B------:R-:W-:Y:S02]  /*14790*/  MOV R213, RZ ;  /* 0x000000ff00d57202 */ /* 0x000fe40000000f00 */
[----:B------:R-:W-:Y:S02]  /*147a0*/  MOV R212, 0xffffffff ;  /* 0xffffffff00d47802 */ /* 0x000fe40000000f00 */
[----:B------:R-:W-:Y:S02]  /*147b0*/  MOV R64, 0x147d0 ;  /* 0x000147d000407802 */ /* 0x000fe40000000f00 */
[----:B01----:R-:W-:Y:S05]  /*147c0*/  CALL.REL.NOINC `($__internal_35_$__cuda_sm70_shflsync_up) ;  /* 0x0000124000007944 */ /* 0x003fea0003c00000 */
[----:B------:R-:W-:Y:S01]  /*147d0*/  HFMA2.MMA R65, -RZ, RZ, 0, 5.9604644775390625e-08 ;  /* 0x00000001ff417435 */ /* 0x000fe200000001ff */
[----:B-1----:R-:W-:Y:S02]  /*147e0*/  MOV R66, R71 ;  /* 0x0000004700427202 */ /* 0x002fe40000000f00 */
[----:B------:R-:W-:-:S02]  /*147f0*/  MOV R71, R69 ;  /* 0x0000004500477202 */ /* 0x000fc40000000f00 */
[----:B------:R-:W-:Y:S02]  /*14800*/  MOV R213, RZ ;  /* 0x000000ff00d57202 */ /* 0x000fe40000000f00 */
[----:B------:R-:W-:Y:S02]  /*14810*/  MOV R212, 0xffffffff ;  /* 0xffffffff00d47802 */ /* 0x000fe40000000f00 */
[----:B------:R-:W-:Y:S02]  /*14820*/  MOV R64, 0x14840 ;  /* 0x0001484000407802 */ /* 0x000fe40000000f00 */
[----:B------:R-:W-:Y:S05]  /*14830*/  CALL.REL.NOINC `($__internal_35_$__cuda_sm70_shflsync_up) ;  /* 0x000011d000007944 */ /* 0x000fea0003c00000 */
[----:B------:R-:W-:Y:S01]  /*14840*/  HFMA2.MMA R65, -RZ, RZ, 0, 5.9604644775390625e-08 ;  /* 0x00000001ff417435 */ /* 0x000fe200000001ff */
[----:B-1----:R-:W-:Y:S02]  /*14850*/  MOV R69, R71 ;  /* 0x0000004700457202 */ /* 0x002fe40000000f00 */
[----:B------:R-:W-:Y:S02]  /*14860*/  MOV R71, R68 ;  /* 0x0000004400477202 */ /* 0x000fe40000000f00 */
[----:B------:R-:W-:Y:S02]  /*14870*/  MOV R213, RZ ;  /* 0x000000ff00d57202 */ /* 0x000fe40000000f00 */
[----:B------:R-:W-:-:S02]  /*14880*/  MOV R212, 0xffffffff ;  /* 0xffffffff00d47802 */ /* 0x000fc40000000f00 */
[----:B------:R-:W-:Y:S02]  /*14890*/  MOV R64, 0x148b0 ;  /* 0x000148b000407802 */ /* 0x000fe40000000f00 */
[----:B------:R-:W-:Y:S05]  /*148a0*/  CALL.REL.NOINC `($__internal_35_$__cuda_sm70_shflsync_up) ;  /* 0x0000116000007944 */ /* 0x000fea0003c00000 */
[----:B------:R-:W-:Y:S01]  /*148b0*/  HFMA2.MMA R65, -RZ, RZ, 0, 5.9604644775390625e-08 ;  /* 0x00000001ff417435 */ /* 0x000fe200000001ff */
[----:B-1----:R-:W-:Y:S02]  /*148c0*/  MOV R68, R71 ;  /* 0x0000004700447202 */ /* 0x002fe40000000f00 */
[----:B------:R-:W-:Y:S02]  /*148d0*/  MOV R71, R67 ;  /* 0x0000004300477202 */ /* 0x000fe40000000f00 */
[----:B------:R-:W-:Y:S02]  /*148e0*/  MOV R213, RZ ;  /* 0x000000ff00d57202 */ /* 0x000fe40000000f00 */
[----:B------:R-:W-:Y:S02]  /*148f0*/  MOV R212, 0xffffffff ;  /* 0xffffffff00d47802 */ /* 0x000fe40000000f00 */
[----:B------:R-:W-:Y:S02]  /*14900*/  MOV R64, 0x14920 ;  /* 0x0001492000407802 */ /* 0x000fe40000000f00 */
[----:B------:R-:W-:Y:S05]  /*14910*/  CALL.REL.NOINC `($__internal_35_$__cuda_sm70_shflsync_up) ;  /* 0x000010f000007944 */ /* 0x000fea0003c00000 */
[----:B------:R-:W-:Y:S02]  /*14920*/  MOV R64, R60 ;  /* 0x0000003c00407202 */ /* 0x000fe40000000f00 */
[----:B------:R-:W-:Y:S01]  /*14930*/  MOV R60, R66 ;  /* 0x00000042003c7202 */ /* 0x000fe20000000f00 */
[----:B------:R-:W-:Y:S01]  /*14940*/  HFMA2.MMA R66, -RZ, RZ, 0, 0 ;  /* 0x00000000ff427435 */ /* 0x000fe200000001ff */
[----:B------:R-:W-:-:S02]  /*14950*/  MOV R247, 0xffffffff ;  /* 0xffffffff00f77802 */ /* 0x000fc40000000f00 */
[----:B------:R-:W-:-:S03]  /*14960*/  MOV R65, 0x14980 ;  /* 0x0001498000417802 */ /* 0x000fc60000000f00 */
[----:B-1----:R-:W-:Y:S05]  /*14970*/  CALL.REL.NOINC `($__internal_34_$__cuda_sm70_shflsync_idx_p) ;  /* 0x0000102000007944 */ /* 0x002fea0003c00000 */
[----:B-1----:R-:W-:Y:S01]  /*14980*/  MOV R70, R66 ;  /* 0x0000004200467202 */ /* 0x002fe20000000f00 */
[----:B------:R-:W-:Y:S01]  /*14990*/  HFMA2.MMA R66, -RZ, RZ, 0, 0 ;  /* 0x00000000ff427435 */ /* 0x000fe200000001ff */
[----:B------:R-:W-:Y:S02]  /*149a0*/  MOV R64, R61 ;  /* 0x0000003d00407202 */ /* 0x000fe40000000f00 */
[----:B------:R-:W-:Y:S02]  /*149b0*/  MOV R247, 0xffffffff ;  /* 0xffffffff00f77802 */ /* 0x000fe40000000f00 */
[----:B------:R-:W-:Y:S02]  /*149c0*/  MOV R65, 0x149e0 ;  /* 0x000149e000417802 */ /* 0x000fe40000000f00 */
[----:B0-----:R-:W-:Y:S05]  /*149d0*/  CALL.REL.NOINC `($__internal_34_$__cuda_sm70_shflsync_idx_p) ;  /* 0x00000fc000007944 */ /* 0x001fea0003c00000 */
[----:B-1----:R-:W-:Y:S01]  /*149e0*/  MOV R61, R66 ;  /* 0x00000042003d7202 */ /* 0x002fe20000000f00 */
[----:B------:R-:W-:Y:S01]  /*149f0*/  HFMA2.MMA R66, -RZ, RZ, 0, 0 ;  /* 0x00000000ff427435 */ /* 0x000fe200000001ff */
[----:B------:R-:W-:Y:S02]  /*14a00*/  MOV R64, R62 ;  /* 0x0000003e00407202 */ /* 0x000fe40000000f00 */
[----:B------:R-:W-:-:S02]  /*14a10*/  MOV R247, 0xffffffff ;  /* 0xffffffff00f77802 */ /* 0x000fc40000000f00 */
[----:B------:R-:W-:Y:S02]  /*14a20*/  MOV R65, 0x14a40 ;  /* 0x00014a4000417802 */ /* 0x000fe40000000f00 */
[----:B0-----:R-:W-:Y:S05]  /*14a30*/  CALL.REL.NOINC `($__internal_34_$__cuda_sm70_shflsync_idx_p) ;  /* 0x00000f6000007944 */ /* 0x001fea0003c00000 */
[----:B-1----:R-:W-:Y:S01]  /*14a40*/  MOV R62, R66 ;  /* 0x00000042003e7202 */ /* 0x002fe20000000f00 */
[----:B------:R-:W-:Y:S01]  /*14a50*/  HFMA2.MMA R66, -RZ, RZ, 0, 0 ;  /* 0x00000000ff427435 */ /* 0x000fe200000001ff */
[----:B------:R-:W-:Y:S02]  /*14a60*/  MOV R64, R63 ;  /* 0x0000003f00407202 */ /* 0x000fe40000000f00 */
[----:B------:R-:W-:Y:S02]  /*14a70*/  MOV R247, 0xffffffff ;  /* 0xffffffff00f77802 */ /* 0x000fe40000000f00 */
[----:B------:R-:W-:Y:S02]  /*14a80*/  MOV R65, 0x14aa0 ;  /* 0x00014aa000417802 */ /* 0x000fe40000000f00 */
[----:B0-----:R-:W-:Y:S05]  /*14a90*/  CALL.REL.NOINC `($__internal_34_$__cuda_sm70_shflsync_idx_p) ;  /* 0x00000f0000007944 */ /* 0x001fea0003c00000 */
[----:B-1----:R-:W-:Y:S01]  /*14aa0*/  MOV R63, R66 ;  /* 0x00000042003f7202 */ /* 0x002fe20000000f00 */
[----:B0-----:R-:W-:Y:S05]  /*14ab0*/  BRA `(.L_x_1479) ;  /* 0xffff679000007947 */ /* 0x001fea000383ffff */
.L_x_1378:
[----:B------:R-:W-:Y:S01]  /*14ac0*/  HFMA2.MMA R66, -RZ, RZ, 0, 5.9604644775390625e-08 ;  /* 0x00000001ff427435 */ /* 0x000fe200000001ff */
[----:B------:R-:W-:Y:S02]  /*14ad0*/  MOV R75, R71 ;  /* 0x00000047004b7202 */ /* 0x000fe40000000f00 */
[----:B------:R-:W-:-:S02]  /*14ae0*/  MOV R76, 0x1f ;  /* 0x0000001f004c7802 */ /* 0x000fc40000000f00 */
[----:B------:R-:W-:Y:S02]  /*14af0*/  MOV R65, 0xffffffff ;  /* 0xffffffff00417802 */ /* 0x000fe40000000f00 */
[----:B------:R-:W-:Y:S02]  /*14b00*/  MOV R64, 0x14b20 ;  /* 0x00014b2000407802 */ /* 0x000fe40000000f00 */
[----:B------:R-:W-:Y:S05]  /*14b10*/  CALL.REL.NOINC `($__internal_33_$__cuda_sm70_shflsync_down) ;  /* 0x00000e4000007944 */ /* 0x000fea0003c00000 */
[----:B-1----:R-:W-:Y:S01]  /*14b20*/  MOV R67, R66 ;  /* 0x0000004200437202 */ /* 0x002fe20000000f00 */
[----:B------:R-:W-:Y:S05]  /*14b30*/  BRA `(.L_x_1480) ;  /* 0xffff7d4000007947 */ /* 0x000fea000383ffff */
.L_x_1379:
[----:B------:R-:W-:Y:S01]  /*14b40*/  HFMA2.MMA R66, -RZ, RZ, 0, 5.9604644775390625e-08 ;  /* 0x00000001ff427435 */ /* 0x000fe200000001ff */
[----:B------:R-:W-:Y:S02]  /*14b50*/  MOV R75, R69 ;  /* 0x00000045004b7202 */ /* 0x000fe40000000f00 */
[----:B------:R-:W-:Y:S02]  /*14b60*/  MOV R76, 0x1f ;  /* 0x0000001f004c7802 */ /* 0x000fe40000000f00 */
[----:B------:R-:W-:Y:S02]  /*14b70*/  MOV R65, 0xffffffff ;  /* 0xffffffff00417802 */ /* 0x000fe40000000f00 */
[----:B------:R-:W-:-:S02]  /*14b80*/  MOV R64, 0x14ba0 ;  /* 0x00014ba000407802 */ /* 0x000fc40000000f00 */
[----:B01----:R-:W-:Y:S05]  /*14b90*/  CALL.REL.NOINC `($__internal_33_$__cuda_sm70_shflsync_down) ;  /* 0x00000dc000007944 */ /* 0x003fea0003c00000 */
[----:B-1----:R-:W-:Y:S01]  /*14ba0*/  MOV R69, R66 ;  /* 0x0000004200457202 */ /* 0x002fe20000000f00 */
[----:B------:R-:W-:Y:S01]  /*14bb0*/  HFMA2.MMA R66, -RZ, RZ, 0, 5.9604644775390625e-08 ;  /* 0x00000001ff427435 */ /* 0x000fe200000001ff */
[----:B------:R-:W-:-:S02]  /*14bc0*/  MOV R75, R68 ;  /* 0x00000044004b7202 */ /* 0x000fc40000000f00 */
[----:B------:R-:W-:Y:S02]  /*14bd0*/  MOV R76, 0x1f ;  /* 0x0000001f004c7802 */ /* 0x000fe40000000f00 */
[----:B------:R-:W-:Y:S02]  /*14be0*/  MOV R65, 0xffffffff ;  /* 0xffffffff00417802 */ /* 0x000fe40000000f00 */
[----:B------:R-:W-:Y:S02]  /*14bf0*/  MOV R64, 0x14c10 ;  /* 0x00014c1000407802 */ /* 0x000fe40000000f00 */
[----:B------:R-:W-:Y:S05]  /*14c00*/  CALL.REL.NOINC `($__internal_33_$__cuda_sm70_shflsync_down) ;  /* 0x00000d5000007944 */ /* 0x000fea0003c00000 */
[----:B-1----:R-:W-:Y:S01]  /*14c10*/  MOV R73, R66 ;  /* 0x0000004200497202 */ /* 0x002fe20000000f00 */
[----:B------:R-:W-:Y:S01]  /*14c20*/  HFMA2.MMA R66, -RZ, RZ, 0, 5.9604644775390625e-08 ;  /* 0x00000001ff427435 */ /* 0x000fe200000001ff */
[----:B------:R-:W-:Y:S02]  /*14c30*/  MOV R75, R70 ;  /* 0x00000046004b7202 */ /* 0x000fe40000000f00 */
[----:B------:R-:W-:Y:S02]  /*14c40*/  MOV R76, 0x1f ;  /* 0x0000001f004c7802 */ /* 0x000fe40000000f00 */
[----:B------:R-:W-:-:S02]  /*14c50*/  MOV R65, 0xffffffff ;  /* 0xffffffff00417802 */ /* 0x000fc40000000f00 */
[----:B------:R-:W-:Y:S02]  /*14c60*/  MOV R64, 0x14c80 ;  /* 0x00014c8000407802 */ /* 0x000fe40000000f00 */
[----:B------:R-:W-:Y:S05]  /*14c70*/  CALL.REL.NOINC `($__internal_33_$__cuda_sm70_shflsync_down) ;  /* 0x00000ce000007944 */ /* 0x000fea0003c00000 */
[----:B-1----:R-:W-:Y:S01]  /*14c80*/  MOV R64, R66 ;  /* 0x0000004200407202 */ /* 0x002fe20000000f00 */
[----:B------:R-:W-:Y:S05]  /*14c90*/  BRA `(.L_x_1481) ;  /* 0xffff7c2000007947 */ /* 0x000fea000383ffff */
.L_x_1382:
[----:B------:R-:W-:Y:S01]  /*14ca0*/  HFMA2.MMA R66, -RZ, RZ, 0, 1.1920928955078125e-07 ;  /* 0x00000002ff427435 */ /* 0x000fe200000001ff */
[----:B------:R-:W-:Y:S02]  /*14cb0*/  MOV R75, R71 ;  /* 0x00000047004b7202 */ /* 0x000fe40000000f00 */
[----:B------:R-:W-:Y:S02]  /*14cc0*/  MOV R76, 0x1f ;  /* 0x0000001f004c7802 */ /* 0x000fe40000000f00 */
[----:B------:R-:W-:Y:S02]  /*14cd0*/  MOV R65, 0xffffffff ;  /* 0xffffffff00417802 */ /* 0x000fe40000000f00 */
[----:B0-----:R-:W-:Y:S02]  /*14ce0*/  MOV R64, 0x14d00 ;  /* 0x00014d0000407802 */ /* 0x001fe40000000f00 */
[----:B-1234-:R-:W-:Y:S05]  /*14cf0*/  CALL.REL.NOINC `($__internal_33_$__cuda_sm70_shflsync_down) ;  /* 0x00000c6000007944 */ /* 0x01efea0003c00000 */
[----:B-1----:R-:W-:Y:S01]  /*14d00*/  MOV R67, R66 ;  /* 0x0000004200437202 */ /* 0x002fe20000000f00 */
[----:B------:R-:W-:Y:S01]  /*14d10*/  HFMA2.MMA R66, -RZ, RZ, 0, 1.1920928955078125e-07 ;  /* 0x00000002ff427435 */ /* 0x000fe200000001ff */
[----:B------:R-:W-:-:S02]  /*14d20*/  MOV R75, R74 ;  /* 0x0000004a004b7202 */ /* 0x000fc40000000f00 */
[----:B------:R-:W-:Y:S02]  /*14d30*/  MOV R76, 0x1f ;  /* 0x0000001f004c7802 */ /* 0x000fe40000000f00 */
[----:B------:R-:W-:Y:S02]  /*14d40*/  MOV R65, 0xffffffff ;  /* 0xffffffff00417802 */ /* 0x000fe40000000f00 */
[----:B------:R-:W-:Y:S02]  /*14d50*/  MOV R64, 0x14d70 ;  /* 0x00014d7000407802 */ /* 0x000fe40000000f00 */
[----:B------:R-:W-:Y:S05]  /*14d60*/  CALL.REL.NOINC `($__internal_33_$__cuda_sm70_shflsync_down) ;  /* 0x00000bf000007944 */ /* 0x000fea0003c00000 */
[----:B-1----:R-:W-:Y:S01]  /*14d70*/  MOV R69, R66 ;  /* 0x0000004200457202 */ /* 0x002fe20000000f00 */
[----:B------:R-:W-:Y:S01]  /*14d80*/  HFMA2.MMA R66, -RZ, RZ, 0, 1.1920928955078125e-07 ;  /* 0x00000002ff427435 */ /* 0x000fe200000001ff */
[----:B------:R-:W-:Y:S02]  /*14d90*/  MOV R75, R68 ;  /* 0x00000044004b7202 */ /* 0x000fe40000000f00 */
[----:B------:R-:W-:Y:S02]  /*14da0*/  MOV R76, 0x1f ;  /* 0x0000001f004c7802 */ /* 0x000fe40000000f00 */
[----:B------:R-:W-:-:S02]  /*14db0*/  MOV R65, 0xffffffff ;  /* 0xffffffff00417802 */ /* 0x000fc40000000f00 */
[----:B------:R-:W-:Y:S02]  /*14dc0*/  MOV R64, 0x14de0 ;  /* 0x00014de000407802 */ /* 0x000fe40000000f00 */
[----:B------:R-:W-:Y:S05]  /*14dd0*/  CALL.REL.NOINC `($__internal_33_$__cuda_sm70_shflsync_down) ;  /* 0x00000b8000007944 */ /* 0x000fea0003c00000 */
[----:B-1----:R-:W-:Y:S01]  /*14de0*/  MOV R70, R66 ;  /* 0x0000004200467202 */ /* 0x002fe20000000f00 */
[----:B------:R-:W-:Y:S01]  /*14df0*/  HFMA2.MMA R66, -RZ, RZ, 0, 1.1920928955078125e-07 ;  /* 0x00000002ff427435 */ /* 0x000fe200000001ff */
[----:B------:R-:W-:Y:S02]  /*14e00*/  MOV R75, R72 ;  /* 0x00000048004b7202 */ /* 0x000fe40000000f00 */
[----:B------:R-:W-:Y:S02]  /*14e10*/  MOV R76, 0x1f ;  /* 0x0000001f004c7802 */ /* 0x000fe40000000f00 */
[----:B------:R-:W-:Y:S02]  /*14e20*/  MOV R65, 0xffffffff ;  /* 0xffffffff00417802 */ /* 0x000fe40000000f00 */
[----:B------:R-:W-:Y:S02]  /*14e30*/  MOV R64, 0x14e50 ;  /* 0x00014e5000407802 */ /* 0x000fe40000000f00 */
[----:B------:R-:W-:Y:S05]  /*14e40*/  CALL.REL.NOINC `($__internal_33_$__cuda_sm70_shflsync_down) ;  /* 0x00000b1000007944 */ /* 0x000fea0003c00000 */
[----:B-1----:R-:W-:Y:S01]  /*14e50*/  MOV R64, R66 ;  /* 0x0000004200407202 */ /* 0x002fe20000000f00 */
[----:B------:R-:W-:Y:S05]  /*14e60*/  BRA `(.L_x_1482) ;  /* 0xffff7b9000007947 */ /* 0x000fea000383ffff */
.L_x_1385:
[----:B------:R-:W-:Y:S01]  /*14e70*/  HFMA2.MMA R66, -RZ, RZ, 0, 2.384185791015625e-07 ;  /* 0x00000004ff427435 */ /* 0x000fe200000001ff */
[----:B------:R-:W-:-:S02]  /*14e80*/  MOV R75, R71 ;  /* 0x00000047004b7202 */ /* 0x000fc40000000f00 */
[----:B------:R-:W-:Y:S02]  /*14e90*/  MOV R76, 0x1f ;  /* 0x0000001f004c7802 */ /* 0x000fe40000000f00 */
[----:B------:R-:W-:Y:S02]  /*14ea0*/  MOV R65, 0xffffffff ;  /* 0xffffffff00417802 */ /* 0x000fe40000000f00 */
[----:B0-----:R-:W-:Y:S02]  /*14eb0*/  MOV R64, 0x14ed0 ;  /* 0x00014ed000407802 */ /* 0x001fe40000000f00 */
[----:B-1234-:R-:W-:Y:S05]  /*14ec0*/  CALL.REL.NOINC `($__internal_33_$__cuda_sm70_shflsync_down) ;  /* 0x00000a9000007944 */ /* 0x01efea0003c00000 */
[----:B-1----:R-:W-:Y:S01]  /*14ed0*/  MOV R67, R66 ;  /* 0x0000004200437202 */ /* 0x002fe20000000f00 */
[----:B------:R-:W-:Y:S05]  /*14ee0*/  BRA `(.L_x_1483) ;  /* 0xffff7c2000007947 */ /* 0x000fea000383ffff */
.L_x_1386:
[----:B------:R-:W-:Y:S01]  /*14ef0*/  HFMA2.MMA R66, -RZ, RZ, 0, 2.384185791015625e-07 ;  /* 0x00000004ff427435 */ /* 0x000fe200000001ff */
[----:B------:R-:W-:Y:S02]  /*14f00*/  MOV R75, R74 ;  /* 0x0000004a004b7202 */ /* 0x000fe40000000f00 */
[----:B------:R-:W-:Y:S02]  /*14f10*/  MOV R76, 0x1f ;  /* 0x0000001f004c7802 */ /* 0x000fe40000000f00 */
[----:B------:R-:W-:-:S02]  /*14f20*/  MOV R65, 0xffffffff ;  /* 0xffffffff00417802 */ /* 0x000fc40000000f00 */
[----:B0-----:R-:W-:Y:S02]  /*14f30*/  MOV R64, 0x14f50 ;  /* 0x00014f5000407802 */ /* 0x001fe40000000f00 */
[----:B-1234-:R-:W-:Y:S05]  /*14f40*/  CALL.REL.NOINC `($__internal_33_$__cuda_sm70_shflsync_down) ;  /* 0x00000a1000007944 */ /* 0x01efea0003c00000 */
[----:B-1----:R-:W-:Y:S01]  /*14f50*/  MOV R69, R66 ;  /* 0x0000004200457202 */ /* 0x002fe20000000f00 */
[----:B------:R-:W-:Y:S01]  /*14f60*/  HFMA2.MMA R66, -RZ, RZ, 0, 2.384185791015625e-07 ;  /* 0x00000004ff427435 */ /* 0x000fe200000001ff */
[----:B------:R-:W-:Y:S02]  /*14f70*/  MOV R75, R68 ;  /* 0x00000044004b7202 */ /* 0x000fe40000000f00 */
[----:B------:R-:W-:Y:S02]  /*14f80*/  MOV R76, 0x1f ;  /* 0x0000001f004c7802 */ /* 0x000fe40000000f00 */
[----:B------:R-:W-:Y:S02]  /*14f90*/  MOV R65, 0xffffffff ;  /* 0xffffffff00417802 */ /* 0x000fe40000000f00 */
[----:B------:R-:W-:Y:S02]  /*14fa0*/  MOV R64, 0x14fc0 ;  /* 0x00014fc000407802 */ /* 0x000fe40000000f00 */
[----:B------:R-:W-:Y:S05]  /*14fb0*/  CALL.REL.NOINC `($__internal_33_$__cuda_sm70_shflsync_down) ;  /* 0x000009a000007944 */ /* 0x000fea0003c00000 */
[----:B-1----:R-:W-:Y:S01]  /*14fc0*/  MOV R70, R66 ;  /* 0x0000004200467202 */ /* 0x002fe20000000f00 */
[----:B------:R-:W-:Y:S01]  /*14fd0*/  HFMA2.MMA R66, -RZ, RZ, 0, 2.384185791015625e-07 ;  /* 0x00000004ff427435 */ /* 0x000fe200000001ff */
[----:B------:R-:W-:-:S02]  /*14fe0*/  MOV R75, R72 ;  /* 0x00000048004b7202 */ /* 0x000fc40000000f00 */
[----:B------:R-:W-:Y:S02]  /*14ff0*/  MOV R76, 0x1f ;  /* 0x0000001f004c7802 */ /* 0x000fe40000000f00 */
[----:B------:R-:W-:Y:S02]  /*15000*/  MOV R65, 0xffffffff ;  /* 0xffffffff00417802 */ /* 0x000fe40000000f00 */
[----:B------:R-:W-:Y:S02]  /*15010*/  MOV R64, 0x15030 ;  /* 0x0001503000407802 */ /* 0x000fe40000000f00 */
[----:B------:R-:W-:Y:S05]  /*15020*/  CALL.REL.NOINC `($__internal_33_$__cuda_sm70_shflsync_down) ;  /* 0x0000093000007944 */ /* 0x000fea0003c00000 */
[----:B-1----:R-:W-:Y:S01]  /*15030*/  MOV R64, R66 ;  /* 0x0000004200407202 */ /* 0x002fe20000000f00 */
[----:B------:R-:W-:Y:S05]  /*15040*/  BRA `(.L_x_1484) ;  /* 0xffff7b0000007947 */ /* 0x000fea000383ffff */
.L_x_1389:
[----:B------:R-:W-:Y:S01]  /*15050*/  HFMA2.MMA R66, -RZ, RZ, 0, 4.76837158203125e-07 ;  /* 0x00000008ff427435 */ /* 0x000fe200000001ff */
[----:B------:R-:W-:Y:S02]  /*15060*/  MOV R75, R71 ;  /* 0x00000047004b7202 */ /* 0x000fe40000000f00 */
[----:B------:R-:W-:Y:S02]  /*15070*/  MOV R76, 0x1f ;  /* 0x0000001f004c7802 */ /* 0x000fe40000000f00 */
[----:B------:R-:W-:-:S02]  /*15080*/  MOV R65, 0xffffffff ;  /* 0xffffffff00417802 */ /* 0x000fc40000000f00 */
[----:B0-----:R-:W-:Y:S02]  /*15090*/  MOV R64, 0x150b0 ;  /* 0x000150b000407802 */ /* 0x001fe40000000f00 */
[----:B-1234-:R-:W-:Y:S05]  /*150a0*/  CALL.REL.NOINC `($__internal_33_$__cuda_sm70_shflsync_down) ;  /* 0x000008b000007944 */ /* 0x01efea0003c00000 */
[----:B-1----:R-:W-:Y:S01]  /*150b0*/  MOV R67, R66 ;  /* 0x0000004200437202 */ /* 0x002fe20000000f00 */
[----:B------:R-:W-:Y:S01]  /*150c0*/  HFMA2.MMA R66, -RZ, RZ, 0, 4.76837158203125e-07 ;  /* 0x00000008ff427435 */ /* 0x000fe200000001ff */
[----:B------:R-:W-:Y:S02]  /*150d0*/  MOV R75, R74 ;  /* 0x0000004a004b7202 */ /* 0x000fe40000000f00 */
[----:B------:R-:W-:Y:S02]  /*150e0*/  MOV R76, 0x1f ;  /* 0x0000001f004c7802 */ /* 0x000fe40000000f00 */
[----:B------:R-:W-:Y:S02]  /*150f0*/  MOV R65, 0xffffffff ;  /* 0xffffffff00417802 */ /* 0x000fe40000000f00 */
[----:B------:R-:W-:Y:S02]  /*15100*/  MOV R64, 0x15120 ;  /* 0x0001512000407802 */ /* 0x000fe40000000f00 */
[----:B------:R-:W-:Y:S05]  /*15110*/  CALL.REL.NOINC `($__internal_33_$__cuda_sm70_shflsync_down) ;  /* 0x0000084000007944 */ /* 0x000fea0003c00000 */
[----:B-1----:R-:W-:Y:S01]  /*15120*/  MOV R69, R66 ;  /* 0x0000004200457202 */ /* 0x002fe20000000f00 */
[----:B------:R-:W-:Y:S01]  /*15130*/  HFMA2.MMA R66, -RZ, RZ, 0, 4.76837158203125e-07 ;  /* 0x00000008ff427435 */ /* 0x000fe200000001ff */
[----:B------:R-:W-:-:S02]  /*15140*/  MOV R75, R68 ;  /* 0x00000044004b7202 */ /* 0x000fc40000000f00 */
[----:B------:R-:W-:Y:S02]  /*15150*/  MOV R76, 0x1f ;  /* 0x0000001f004c7802 */ /* 0x000fe40000000f00 */
[----:B------:R-:W-:Y:S02]  /*15160*/  MOV R65, 0xffffffff ;  /* 0xffffffff00417802 */ /* 0x000fe40000000f00 */
[----:B------:R-:W-:Y:S02]  /*15170*/  MOV R64, 0x15190 ;  /* 0x0001519000407802 */ /* 0x000fe40000000f00 */
[----:B------:R-:W-:Y:S05]  /*15180*/  CALL.REL.NOINC `($__internal_33_$__cuda_sm70_shflsync_down) ;  /* 0x000007d000007944 */ /* 0x000fea0003c00000 */
[----:B-1----:R-:W-:Y:S01]  /*15190*/  MOV R70, R66 ;  /* 0x0000004200467202 */ /* 0x002fe20000000f00 */
[----:B------:R-:W-:Y:S01]  /*151a0*/  HFMA2.MMA R66, -RZ, RZ, 0, 4.76837158203125e-07 ;  /* 0x00000008ff427435 */ /* 0x000fe200000001ff */
[----:B------:R-:W-:Y:S02]  /*151b0*/  MOV R75, R72 ;  /* 0x00000048004b7202 */ /* 0x000fe40000000f00 */
[----:B------:R-:W-:Y:S02]  /*151c0*/  MOV R76, 0x1f ;  /* 0x0000001f004c7802 */ /* 0x000fe40000000f00 */
[----:B------:R-:W-:-:S02]  /*151d0*/  MOV R65, 0xffffffff ;  /* 0xffffffff00417802 */ /* 0x000fc40000000f00 */
[----:B------:R-:W-:Y:S02]  /*151e0*/  MOV R64, 0x15200 ;  /* 0x0001520000407802 */ /* 0x000fe40000000f00 */
[----:B------:R-:W-:Y:S05]  /*151f0*/  CALL.REL.NOINC `($__internal_33_$__cuda_sm70_shflsync_down) ;  /* 0x0000076000007944 */ /* 0x000fea0003c00000 */
[----:B-1----:R-:W-:Y:S01]  /*15200*/  MOV R64, R66 ;  /* 0x0000004200407202 */ /* 0x002fe20000000f00 */
[----:B------:R-:W-:Y:S05]  /*15210*/  BRA `(.L_x_1485) ;  /* 0xffff7a7000007947 */ /* 0x000fea000383ffff */
.L_x_1392:
[----:B------:R-:W-:Y:S01]  /*15220*/  HFMA2.MMA R66, -RZ, RZ, 0, 9.5367431640625e-07 ;  /* 0x00000010ff427435 */ /* 0x000fe200000001ff */
[----:B------:R-:W-:Y:S02]  /*15230*/  MOV R75, R71 ;  /* 0x00000047004b7202 */ /* 0x000fe40000000f00 */
[----:B------:R-:W-:Y:S02]  /*15240*/  MOV R76, 0x1f ;  /* 0x0000001f004c7802 */ /* 0x000fe40000000f00 */
[----:B------:R-:W-:Y:S02]  /*15250*/  MOV R65, 0xffffffff ;  /* 0xffffffff00417802 */ /* 0x000fe40000000f00 */
[----:B0-----:R-:W-:Y:S02]  /*15260*/  MOV R64, 0x15280 ;  /* 0x0001528000407802 */ /* 0x001fe40000000f00 */
[----:B-1234-:R-:W-:Y:S05]  /*15270*/  CALL.REL.NOINC `($__internal_33_$__cuda_sm70_shflsync_down) ;  /* 0x000006e000007944 */ /* 0x01efea0003c00000 */
[----:B-1----:R-:W-:Y:S01]  /*15280*/  MOV R67, R66 ;  /* 0x0000004200437202 */ /* 0x002fe20000000f00 */
[----:B------:R-:W-:Y:S05]  /*15290*/  BRA `(.L_x_1486) ;  /* 0xffff7b0000007947 */ /* 0x000fea000383ffff */
.L_x_1393:
[----:B------:R-:W-:Y:S01]  /*152a0*/  HFMA2.MMA R66, -RZ, RZ, 0, 9.5367431640625e-07 ;  /* 0x00000010ff427435 */ /* 0x000fe200000001ff */
[----:B------:R-:W-:-:S02]  /*152b0*/  MOV R75, R74 ;  /* 0x0000004a004b7202 */ /* 0x000fc40000000f00 */
[----:B------:R-:W-:Y:S02]  /*152c0*/  MOV R76, 0x1f ;  /* 0x0000001f004c7802 */ /* 0x000fe40000000f00 */
[----:B------:R-:W-:Y:S02]  /*152d0*/  MOV R65, 0xffffffff ;  /* 0xffffffff00417802 */ /* 0x000fe40000000f00 */
[----:B0-----:R-:W-:Y:S02]  /*152e0*/  MOV R64, 0x15300 ;  /* 0x0001530000407802 */ /* 0x001fe40000000f00 */
[----:B-1234-:R-:W-:Y:S05]  /*152f0*/  CALL.REL.NOINC `($__internal_33_$__cuda_sm70_shflsync_down) ;  /* 0x0000066000007944 */ /* 0x01efea0003c00000 */
[----:B-1----:R-:W-:Y:S01]  /*15300*/  MOV R69, R66 ;  /* 0x0000004200457202 */ /* 0x002fe20000000f00 */
[----:B------:R-:W-:Y:S01]  /*15310*/  HFMA2.MMA R66, -RZ, RZ, 0, 9.5367431640625e-07 ;  /* 0x00000010ff427435 */ /* 0x000fe200000001ff */
[----:B------:R-:W-:Y:S02]  /*15320*/  MOV R75, R68 ;  /* 0x00000044004b7202 */ /* 0x000fe40000000f00 */
[----:B------:R-:W-:Y:S02]  /*15330*/  MOV R76, 0x1f ;  /* 0x0000001f004c7802 */ /* 0x000fe40000000f00 */
[----:B------:R-:W-:-:S02]  /*15340*/  MOV R65, 0xffffffff ;  /* 0xffffffff00417802 */ /* 0x000fc40000000f00 */
[----:B------:R-:W-:Y:S02]  /*15350*/  MOV R64, 0x15370 ;  /* 0x0001537000407802 */ /* 0x000fe40000000f00 */
[----:B------:R-:W-:Y:S05]  /*15360*/  CALL.REL.NOINC `($__internal_33_$__cuda_sm70_shflsync_down) ;  /* 0x000005f000007944 */ /* 0x000fea0003c00000 */
[----:B-1----:R-:W-:Y:S01]  /*15370*/  MOV R70, R66 ;  /* 0x0000004200467202 */ /* 0x002fe20000000f00 */
[----:B------:R-:W-:Y:S01]  /*15380*/  HFMA2.MMA R66, -RZ, RZ, 0, 9.5367431640625e-07 ;  /* 0x00000010ff427435 */ /* 0x000fe200000001ff */
[----:B------:R-:W-:Y:S02]  /*15390*/  MOV R75, R72 ;  /* 0x00000048004b7202 */ /* 0x000fe40000000f00 */
[----:B------:R-:W-:Y:S02]  /*153a0*/  MOV R76, 0x1f ;  /* 0x0000001f004c7802 */ /* 0x000fe40000000f00 */
[----:B------:R-:W-:Y:S02]  /*153b0*/  MOV R65, 0xffffffff ;  /* 0xffffffff00417802 */ /* 0x000fe40000000f00 */
[----:B------:R-:W-:Y:S02]  /*153c0*/  MOV R64, 0x153e0 ;  /* 0x000153e000407802 */ /* 0x000fe40000000f00 */
[----:B------:R-:W-:Y:S05]  /*153d0*/  CALL.REL.NOINC `($__internal_33_$__cuda_sm70_shflsync_down) ;  /* 0x0000058000007944 */ /* 0x000fea0003c00000 */
[----:B-1----:R-:W-:Y:S01]  /*153e0*/  MOV R64, R66 ;  /* 0x0000004200407202 */ /* 0x002fe20000000f00 */
[----:B------:R-:W-:Y:S05]  /*153f0*/  BRA `(.L_x_1487) ;  /* 0xffff79e000007947 */ /* 0x000fea000383ffff */
.L_x_1396:
[----:B------:R-:W-:Y:S01]  /*15400*/  HFMA2.MMA R66, -RZ, RZ, 0, 0 ;  /* 0x00000000ff427435 */ /* 0x000fe200000001ff */
[----:B0-----:R-:W-:-:S02]  /*15410*/  MOV R64, R71 ;  /* 0x0000004700407202 */ /* 0x001fc40000000f00 */
[----:B------:R-:W-:Y:S02]  /*15420*/  MOV R247, 0xffffffff ;  /* 0xffffffff00f77802 */ /* 0x000fe40000000f00 */
[----:B------:R-:W-:Y:S02]  /*15430*/  MOV R65, 0x15450 ;  /* 0x0001545000417802 */ /* 0x000fe40000000f00 */
[----:B-1234-:R-:W-:Y:S05]  /*15440*/  CALL.REL.NOINC `($__internal_34_$__cuda_sm70_shflsync_idx_p) ;  /* 0x0000055000007944 */ /* 0x01efea0003c00000 */
        /* <DEDUP_REMOVED lines=8> */
[----:B------:R-:W-:-:S02]  /*154d0*/  MOV R64, R68 ;  /* 0x0000004400407202 */ /* 0x000fc40000000f00 */
[----:B------:R-:W-:Y:S02]  /*154e0*/  MOV R247, 0xffffffff ;  /* 0xffffffff00f77802 */ /* 0x000fe40000000f00 */
        /* <DEDUP_REMOVED lines=16> */
[----:B0-----:R-:W-:Y:S05]  /*155f0*/  CALL.REL.NOINC `($__internal_33_$__cuda_sm70_shflsync_down) ;  /* 0x0000036000007944 */ /* 0x001fea0003c00000 */
        /* <DEDUP_REMOVED lines=15> */
[----:B------:R-:W-:Y:S01]  /*156f0*/  HFMA2.MMA R66, -RZ, RZ, 0, 5.9604644775390625e-08 ;  /* 0x00000001ff427435 */ /* 0x000fe200000001ff */
[----:B------:R-:W-:Y:S02]  /*15700*/  MOV R75, R72 ;  /* 0x00000048004b7202 */ /* 0x000fe40000000f00 */
[----:B------:R-:W-:Y:S02]  /*15710*/  MOV R76, 0x1f ;  /* 0x0000001f004c7802 */ /* 0x000fe40000000f00 */
[----:B------:R-:W-:Y:S02]  /*15720*/  MOV R65, 0xffffffff ;  /* 0xffffffff00417802 */ /* 0x000fe40000000f00 */
[----:B------:R-:W-:Y:S02]  /*15730*/  MOV R64, 0x15750 ;  /* 0x0001575000407802 */ /* 0x000fe40000000f00 */
[----:B------:R-:W-:Y:S05]  /*15740*/  CALL.REL.NOINC `($__internal_33_$__cuda_sm70_shflsync_down) ;  /* 0x0000021000007944 */ /* 0x000fea0003c00000 */
        /* <DEDUP_REMOVED lines=12> */
[----:B------:R-:W-:Y:S05]  /*15810*/  CALL.REL.NOINC `($__internal_34_$__cuda_sm70_shflsync_idx_p) ;  /* 0x0000018000007944 */ /* 0x000fea0003c00000 */
        /* <DEDUP_REMOVED lines=20> */
        .weak           $__internal_33_$__cuda_sm70_shflsync_down
        .type           $__internal_33_$__cuda_sm70_shflsync_down,@function
        .size           $__internal_33_$__cuda_sm70_shflsync_down,($__internal_34_$__cuda_sm70_shflsync_idx_p - $__internal_33_$__cuda_sm70_shflsync_down)
$__internal_33_$__cuda_sm70_shflsync_down:
[----:B------:R-:W-:Y:S04]  /*15960*/  WARPSYNC R65 ;  /* 0x0000004100007348 */ /* 0x000fe80003800000 */
[----:B------:R0:W1:Y:S02]  /*15970*/  SHFL.DOWN PT, R66, R75, R66, R76 ;  /* 0x080000424b427389 */ /* 0x00006400000e004c */
[----:B0-----:R-:W-:-:S06]  /*15980*/  HFMA2.MMA R65, -RZ, RZ, 0, 0 ;  /* 0x00000000ff417435 */ /* 0x001fcc00000001ff */
[----:B------:R-:W-:Y:S05]  /*15990*/  RET.REL.NODEC R64 `(_Z25selective_scan_bwd_kernelI32Selective_Scan_bwd_kernel_traitsILi128ELi16ELb0ELb1ELb0ELb1ELb1EN3c108BFloat16ENS1_7complexIfEEEEv12SSMParamsBwd) ;  /* 0xfffea66040007950 */ /* 0x000fea0003c3ffff */
        .weak           $__internal_34_$__cuda_sm70_shflsync_idx_p
        .type           $__internal_34_$__cuda_sm70_shflsync_idx_p,@function
        .size           $__internal_34_$__cuda_sm70_shflsync_idx_p,($__internal_35_$__cuda_sm70_shflsync_up - $__internal_34_$__cuda_sm70_shflsync_idx_p)
$__internal_34_$__cuda_sm70_shflsync_idx_p:
[----:B------:R-:W-:Y:S01]  /*159a0*/  MOV R121, 0x1f ;  /* 0x0000001f00797802 */ /* 0x000fe20000000f00 */
[----:B------:R-:W-:Y:S04]  /*159b0*/  WARPSYNC R247 ;  /* 0x000000f700007348 */ /* 0x000fe80003800000 */
[----:B------:R0:W1:Y:S04]  /*159c0*/  SHFL.IDX PT, R66, R64, R66, R121 ;  /* 0x0000004240427389 */ /* 0x00006800000e0079 */
[----:B0-----:R-:W0:Y:S01]  /*159d0*/  S2R R121, SR_LANEID ;  /* 0x0000000000797919 */ /* 0x001e220000000000 */
[----:B------:R-:W-:Y:S01]  /*159e0*/  MOV R64, R65 ;  /* 0x0000004100407202 */ /* 0x000fe20000000f00 */
[----:B------:R-:W-:-:S06]  /*159f0*/  HFMA2.MMA R65, -RZ, RZ, 0, 0 ;  /* 0x00000000ff417435 */ /* 0x000fcc00000001ff */
[----:B------:R-:W-:Y:S05]  /*15a00*/  RET.REL.NODEC R64 `(_Z25selective_scan_bwd_kernelI32Selective_Scan_bwd_kernel_traitsILi128ELi16ELb0ELb1ELb0ELb1ELb1EN3c108BFloat16ENS1_7complexIfEEEEv12SSMParamsBwd) ;  /* 0xfffea5f040007950 */ /* 0x000fea0003c3ffff */
        .weak           $__internal_35_$__cuda_sm70_shflsync_up
        .type           $__internal_35_$__cuda_sm70_shflsync_up,@function
        .size           $__internal_35_$__cuda_sm70_shflsync_up,(.L_x_14467 - $__internal_35_$__cuda_sm70_shflsync_up)
$__internal_35_$__cuda_sm70_shflsync_up:
[----:B------:R-:W-:Y:S04]  /*15a10*/  WARPSYNC R212 ;  /* 0x000000d400007348 */ /* 0x000fe80003800000 */
[----:B------:R0:W1:Y:S02]  /*15a20*/  SHFL.UP PT, R71, R71, R65, R213 ;  /* 0x0400004147477389 */ /* 0x00006400000e00d5 */
[----:B0-----:R-:W-:-:S04]  /*15a30*/  MOV R65, 0x0 ;  /* 0x0000000000417802 */ /* 0x001fc80000000f00 */
[----:B------:R-:W-:Y:S05]  /*15a40*/  RET.REL.NODEC R64 `(_Z25selective_scan_bwd_kernelI32Selective_Scan_bwd_kernel_traitsILi128ELi16ELb0ELb1ELb0ELb1ELb1EN3c108BFloat16ENS1_7complexIfEEEEv12SSMParamsBwd) ;  /* 0xfffea5b040007950 */ /* 0x000fea0003c3ffff */
.L_x_1489:
        /* <DEDUP_REMOVED lines=11> */
.L_x_14467:


//--------------------- .text._Z25selective_scan_bwd_kernelI32Selective_Scan_bwd_kernel_traitsILi128ELi16ELb0ELb1ELb1ELb0ELb0EN3c108BFloat16ENS1_7complexIfEEEEv12SSMParamsBwd --------------------------
	.section	.text._Z25selective_scan_bwd_kernelI32Selective_Scan_bwd_kernel_traitsILi128ELi16ELb0ELb1ELb1ELb0ELb0EN3c108BFloat16ENS1_7complexIfEEEEv12SSMParamsBwd,"ax",@progbits
	.sectioninfo	@"SHI_REGISTERS=255"
	.align	128
        .global         _Z25selective_scan_bwd_kernelI32Selective_Scan_bwd_kernel_traitsILi128ELi16ELb0ELb1ELb1ELb0ELb0EN3c108BFloat16ENS1_7complexIfEEEEv12SSMParamsBwd
        .type           _Z25selective_scan_bwd_kernelI32Selective_Scan_bwd_kernel_traitsILi128ELi16ELb0ELb1ELb1ELb0ELb0EN3c108BFloat16ENS1_7complexIfEEEEv12SSMParamsBwd,@function
        .size           _Z25selective_scan_bwd_kernelI32Selective_Scan_bwd_kernel_traitsILi128ELi16ELb0ELb1ELb1ELb0ELb0EN3c108BFloat16ENS1_7complexIfEEEEv12SSMParamsBwd,(.L_x_14470 - _Z25selective_scan_bwd_kernelI32Selective_Scan_bwd_kernel_traitsILi128ELi16ELb0ELb1ELb1ELb0ELb0EN3c108BFloat16ENS1_7complexIfEEEEv12SSMParamsBwd)
        .other          _Z25selective_scan_bwd_kernelI32Selective_Scan_bwd_kernel_traitsILi128ELi16ELb0ELb1ELb1ELb0ELb0EN3c108BFloat16ENS1_7complexIfEEEEv12SSMParamsBwd,@"STO_CUDA_ENTRY STV_DEFAULT"
_Z25selective_scan_bwd_kernelI32Selective_Scan_bwd_kernel_traitsILi128ELi16ELb0ELb1ELb1ELb0ELb0EN3c108BFloat16ENS1_7complexIfEEEEv12SSMParamsBwd:
.text._Z25selective_scan_bwd_kernelI32Selective_Scan_bwd_kernel_traitsILi128ELi16ELb0ELb1ELb1ELb0ELb0EN3c108BFloat16ENS1_7complexIfEEEEv12SSMParamsBwd:
        /* <DEDUP_REMOVED lines=28> */
[----:B------:R-:W-:-:S02]  /*01c0*/  MOV R5, UR7 ;  /* 0x0000000700057c02 */ /* 0x000fc40008000f00 */
[----:B------:R-:W2:Y:S01]  /*01d0*/  @P0 LDG.E R2, [R2.64] ;  /* 0x0000002802020981 */ /* 0x000ea2000c1e1900 */
[----:B0-----:R-:W0:Y:S03]  /*01e0*/  I2F.RP R0, UR35 ;  /* 0x0000002300007d06 */ /* 0x001e260008209400 */
[----:B------:R-:W3:Y:S01]  /*01f0*/  @P1 LDG.E R4, [R4.64] ;  /* 0x0000002804041981 */ /* 0x000ee2000c1e1900 */
[----:B------:R-:W-:Y:S02]  /*0200*/  UISETP.NE.U32.AND UP0, UPT, URZ, UR4, UPT ;  /* 0x000000043f00728c */ /* 0x000fe4000bf05070 */
[----:B-1----:R-:W-:Y:S01]  /*0210*/  USHF.R.S32.HI UR26, URZ, 0x1f, UR27 ;  /* 0x0000001f3f1a7899 */ /* 0x002fe2000801141b */
[----:B------:R1:W-:Y:S01]  /*0220*/  STL [R1+0xc], RZ ;  /* 0x00000cff01007387 */ /* 0x0003e20000100800 */
[----:B------:R-:W-:Y:S02]  /*0230*/  UISETP.NE.AND.EX UP0, UPT, URZ, UR5, UPT, UP0 ;  /* 0x000000053f00728c */ /* 0x000fe4000bf05300 */
[----:B------:R-:W-:Y:S01]  /*0240*/  UIMAD UR5, UR26, UR20, URZ ;  /* 0x000000141a0572a4 */ /* 0x000fe2000f8e023f */
[----:B------:R1:W-:Y:S01]  /*0250*/  STL [R1+0x8], RZ ;  /* 0x000008ff01007387 */ /* 0x0003e20000100800 */
[----:B------:R-:W-:-:S02]  /*0260*/  UISETP.NE.U32.AND UP1, UPT, URZ, UR24, UPT ;  /* 0x000000183f00728c */ /* 0x000fc4000bf25070 */
[----:B------:R-:W-:Y:S02]  /*0270*/  UIMAD UR21, UR27, UR21, UR5 ;  /* 0x000000151b1572a4 */ /* 0x000fe4000f8e0205 */
[----:B------:R-:W-:Y:S01]  /*0280*/  UIMAD.WIDE.U32 UR14, UR27, UR20, URZ ;  /* 0x000000141b0e72a5 */ /* 0x000fe2000f8e003f */
[----:B0-----:R-:W0:Y:S01]  /*0290*/  MUFU.RCP R0, R0 ;  /* 0x0000000000007308 */ /* 0x001e220000001000 */
[----:B------:R-:W-:Y:S02]  /*02a0*/  UISETP.NE.AND.EX UP1, UPT, URZ, UR25, UPT, UP1 ;  /* 0x000000193f00728c */ /* 0x000fe4000bf25310 */
[----:B------:R-:W-:Y:S02]  /*02b0*/  ULDC.64 UR6, c[0x0][0x1d0] ;  /* 0x0000740000067ab9 */ /* 0x000fe40000000a00 */
[----:B------:R-:W-:Y:S02]  /*02c0*/  UIMAD UR4, UR26, UR6, URZ ;  /* 0x000000061a0472a4 */ /* 0x000fe4000f8e023f */
[----:B------:R-:W-:-:S02]  /*02d0*/  UMOV UR30, URZ ;  /* 0x0000003f001e7c82 */ /* 0x000fc40008000000 */
[----:B------:R-:W-:Y:S02]  /*02e0*/  UIMAD UR4, UR27, UR7, UR4 ;  /* 0x000000071b0472a4 */ /* 0x000fe4000f8e0204 */
[----:B------:R-:W-:Y:S02]  /*02f0*/  UIMAD.WIDE.U32 UR18, UR27, UR6, URZ ;  /* 0x000000061b1272a5 */ /* 0x000fe4000f8e003f */
[----:B------:R-:W-:Y:S02]  /*0300*/  @UP1 ULEA UR30, UP3, UR29, UR24, 0x2 ;  /* 0x000000181d1e1291 */ /* 0x000fe4000f86103f */
[----:B------:R-:W-:Y:S01]  /*0310*/  UIMAD UR11, UR26, UR22, URZ ;  /* 0x000000161a0b72a4 */ /* 0x000fe2000f8e023f */
[----:B0-----:R-:W-:Y:S01]  /*0320*/  IADD3 R0, R0, 0xffffffe, RZ ;  /* 0x0ffffffe00007810 */ /* 0x001fe20007ffe0ff */
[----:B------:R-:W-:Y:S02]  /*0330*/  UISETP.NE.U32.AND UP2, UPT, URZ, UR36, UPT ;  /* 0x000000243f00728c */ /* 0x000fe4000bf45070 */
[----:B------:R-:W-:-:S02]  /*0340*/  ULDC.64 UR6, c[0x0][0x278] ;  /* 0x00009e0000067ab9 */ /* 0x000fc40000000a00 */
[----:B------:R-:W-:Y:S01]  /*0350*/  UIMAD.WIDE.U32 UR8, UR27, UR22, URZ ;  /* 0x000000161b0872a5 */ /* 0x000fe2000f8e003f */
[----:B------:R-:W0:Y:S01]  /*0360*/  F2I.FTZ.U32.TRUNC.NTZ R0, R0 ;  /* 0x0000000000007305 */ /* 0x000e22000021f000 */
[----:B------:R-:W-:Y:S02]  /*0370*/  UIMAD UR11, UR27, UR23, UR11 ;  /* 0x000000171b0b72a4 */ /* 0x000fe4000f8e020b */
[----:B------:R-:W-:Y:S02]  /*0380*/  UIADD3 UR19, UR19, UR4, URZ ;  /* 0x0000000413137290 */ /* 0x000fe4000fffe03f */
[----:B------:R-:W-:Y:S02]  /*0390*/  ULDC.64 UR22, c[0x0][0x1b0] ;  /* 0x00006c0000167ab9 */ /* 0x000fe40000000a00 */
[----:B------:R-:W-:Y:S02]  /*03a0*/  UMOV UR31, URZ ;  /* 0x0000003f001f7c82 */ /* 0x000fe40008000000 */
[----:B------:R-:W-:-:S02]  /*03b0*/  UMOV UR4, URZ ;  /* 0x0000003f00047c82 */ /* 0x000fc40008000000 */
[----:B------:R-:W-:Y:S02]  /*03c0*/  UIMAD UR17, UR26, UR6, URZ ;  /* 0x000000061a1172a4 */ /* 0x000fe4000f8e023f */
[----:B------:R-:W-:Y:S02]  /*03d0*/  @UP1 ULEA.HI.X UR31, UR29, UR25, UR28, 0x2, UP3 ;  /* 0x000000191d1f1291 */ /* 0x000fe400098f141c */
[----:B------:R-:W-:Y:S01]  /*03e0*/  UIMAD UR10, UR26, UR22, URZ ;  /* 0x000000161a0a72a4 */ /* 0x000fe2000f8e023f */
[----:B0-----:R0:W4:Y:S01]  /*03f0*/  R2UR UR5, R0 ;  /* 0x00000000000573c2 */ /* 0x00112200000e0000 */
[----:B------:R-:W-:Y:S02]  /*0400*/  UISETP.NE.AND.EX UP2, UPT, URZ, UR37, UPT, UP2 ;  /* 0x000000253f00728c */ /* 0x000fe4000bf45320 */
[----:B------:R-:W-:Y:S02]  /*0410*/  UIMAD.WIDE.U32 UR12, UR27, UR6, URZ ;  /* 0x000000061b0c72a5 */ /* 0x000fe4000f8e003f */
[----:B------:R-:W-:-:S02]  /*0420*/  UIMAD UR17, UR27, UR7, UR17 ;  /* 0x000000071b1172a4 */ /* 0x000fc4000f8e0211 */
[----:B------:R-:W-:Y:S01]  /*0430*/  UIMAD.WIDE.U32 UR6, UR27, UR22, URZ ;  /* 0x000000161b0672a5 */ /* 0x000fe2000f8e003f */
[----:B0-----:R-:W-:Y:S01]  /*0440*/  IABS R0, UR29 ;  /* 0x0000001d00007c13 */ /* 0x001fe20008000000 */
[----:B------:R-:W-:Y:S02]  /*0450*/  UIMAD UR10, UR27, UR23, UR10 ;  /* 0x000000171b0a72a4 */ /* 0x000fe4000f8e020a */
[----:B------:R-:W-:Y:S01]  /*0460*/  UMOV UR32, URZ ;  /* 0x0000003f00207c82 */ /* 0x000fe20008000000 */
[----:B------:R-:W0:Y:S01]  /*0470*/  R2UR UR20, R0 ;  /* 0x00000000001473c2 */ /* 0x000e2200000e0000 */
[----:B------:R-:W-:Y:S02]  /*0480*/  ULDC.64 UR22, c[0x0][0x1d8] ;  /* 0x0000760000167ab9 */ /* 0x000fe40000000a00 */
[----:B------:R-:W-:Y:S02]  /*0490*/  UIMAD UR16, UR28, UR22, URZ ;  /* 0x000000161c1072a4 */ /* 0x000fe4000f8e023f */
[----:B------:R-:W-:-:S02]  /*04a0*/  @UP2 ULEA UR32, UP1, UR29, UR36, 0x2 ;  /* 0x000000241d202291 */ /* 0x000fc4000f82103f */
[----:B------:R-:W-:Y:S02]  /*04b0*/  UIADD3 UR15, UR15, UR21, URZ ;  /* 0x000000150f0f7290 */ /* 0x000fe4000fffe03f */
[----:B------:R-:W-:Y:S02]  /*04c0*/  UMOV UR33, URZ ;  /* 0x0000003f00217c82 */ /* 0x000fe40008000000 */
[----:B------:R-:W-:Y:S02]  /*04d0*/  @UP2 ULEA.HI.X UR33, UR29, UR37, UR28, 0x2, UP1 ;  /* 0x000000251d212291 */ /* 0x000fe400088f141c */
[----:B----4-:R-:W-:Y:S02]  /*04e0*/  UIADD3 UR24, URZ, -UR5, URZ ;  /* 0x800000053f187290 */ /* 0x010fe4000fffe03f */
[----:B------:R-:W-:Y:S02]  /*04f0*/  ULDC UR34, c[0x0][0x174] ;  /* 0x00005d0000227ab9 */ /* 0x000fe40000000800 */
[----:B------:R-:W-:-:S02]  /*0500*/  UIMAD UR24, UR24, UR35, URZ ;  /* 0x00000023181872a4 */ /* 0x000fc4000f8e023f */
[----:B------:R-:W-:Y:S02]  /*0510*/  UIADD3 UR13, UR13, UR17, URZ ;  /* 0x000000110d0d7290 */ /* 0x000fe4000fffe03f */
[----:B------:R-:W-:Y:S02]  /*0520*/  UIMAD.WIDE.U32 UR24, UR5, UR24, UR4 ;  /* 0x00000018051872a5 */ /* 0x000fe4000f8e0004 */
[----:B------:R-:W-:Y:S02]  /*0530*/  UIMAD.WIDE.U32 UR4, UR29, UR22, UR18 ;  /* 0x000000161d0472a5 */ /* 0x000fe4000f8e0012 */
[----:B0-----:R-:W-:Y:S02]  /*0540*/  UIMAD.WIDE.U32 UR24, UR25, UR20, URZ ;  /* 0x00000014191872a5 */ /* 0x001fe4000f8e003f */
[----:B------:R-:W-:Y:S02]  /*0550*/  ULDC.64 UR18, c[0x0][0x1e8] ;  /* 0x00007a0000127ab9 */ /* 0x000fe40000000a00 */
[----:B------:R-:W-:-:S02]  /*0560*/  UIADD3 UR22, -UR25, URZ, URZ ;  /* 0x0000003f19167290 */ /* 0x000fc4000fffe13f */
[----:B------:R-:W-:Y:S02]  /*0570*/  UIMAD UR21, UR28, UR18, URZ ;  /* 0x000000121c1572a4 */ /* 0x000fe4000f8e023f */
[----:B------:R-:W-:Y:S02]  /*0580*/  UIMAD UR20, UR35, UR22, UR20 ;  /* 0x00000016231472a4 */ /* 0x000fe4000f8e0214 */
[----:B------:R-:W-:Y:S02]  /*0590*/  UIMAD UR21, UR29, UR19, UR21 ;  /* 0x000000131d1572a4 */ /* 0x000fe4000f8e0215 */
[----:B------:R-:W-:Y:S02]  /*05a0*/  UISETP.GT.U32.AND UP1, UPT, UR35, UR20, UPT ;  /* 0x000000142300728c */ /* 0x000fe4000bf24070 */
[----:B------:R-:W-:Y:S02]  /*05b0*/  UIMAD.WIDE.U32 UR14, UR29, UR18, UR14 ;  /* 0x000000121d0e72a5 */ /* 0x000fe4000f8e000e */
[----:B------:R-:W-:-:S02]  /*05c0*/  ULEA UR17, UR34, 0xfffff800, 0xb ;  /* 0xfffff80022117891 */ /* 0x000fc4000f8e583f */
[----:B------:R-:W-:Y:S02]  /*05d0*/  ULDC.64 UR18, c[0x0][0x280] ;  /* 0x0000a00000127ab9 */ /* 0x000fe40000000a00 */
[----:B------:R-:W-:Y:S02]  /*05e0*/  UIMAD UR22, UR28, UR18, URZ ;  /* 0x000000121c1672a4 */ /* 0x000fe4000f8e023f */
[----:B------:R-:W-:Y:S02]  /*05f0*/  UIMAD UR16, UR29, UR23, UR16 ;  /* 0x000000171d1072a4 */ /* 0x000fe4000f8e0210 */
[----:B------:R-:W-:Y:S02]  /*0600*/  UIMAD UR36, UR29, UR19, UR22 ;  /* 0x000000131d2472a4 */ /* 0x000fe4000f8e0216 */
[----:B------:R-:W-:Y:S02]  /*0610*/  USHF.R.S32.HI UR24, URZ, 0x1f, UR17 ;  /* 0x0000001f3f187899 */ /* 0x000fe40008011411 */
[----:B------:R-:W-:-:S02]  /*0620*/  UIADD3 UR22, UP2, UR17, UR4, URZ ;  /* 0x0000000411167290 */ /* 0x000fc4000ff5e03f */
[----:B------:R-:W-:Y:S02]  /*0630*/  UIMAD.WIDE.U32 UR12, UR29, UR18, UR12 ;  /* 0x000000121d0c72a5 */ /* 0x000fe4000f8e000c */
[----:B------:R-:W-:Y:S02]  /*0640*/  @!UP1 UIADD3 UR20, UR20, -UR35, URZ ;  /* 0x8000002314149290 */ /* 0x000fe4000fffe03f */
[----:B------:R-:W-:Y:S02]  /*0650*/  ULDC.64 UR18, c[0x0][0x240] ;  /* 0x0000900000127ab9 */ /* 0x000fe40000000a00 */
[----:B------:R-:W-:Y:S02]  /*0660*/  ULDC UR38, c[0x0][0x178] ;  /* 0x00005e0000267ab9 */ /* 0x000fe40000000800 */
[----:B------:R-:W-:Y:S02]  /*0670*/  UIADD3.X UR16, UR24, UR5, UR16, UP2, !UPT ;  /* 0x0000000518107290 */ /* 0x000fe400097fe410 */
[----:B------:R-:W-:-:S02]  /*0680*/  ULEA UR23, UP2, UR22, UR18, 0x1 ;  /* 0x0000001216177291 */ /* 0x000fc4000f84083f */
[----:B------:R-:W-:Y:S02]  /*0690*/  ULOP3.LUT UR37, UR29, UR38, URZ, 0x3c, !UPT ;  /* 0x000000261d257292 */ /* 0x000fe4000f8e3c3f */
[----:B------:R-:W-:Y:S02]  /*06a0*/  UISETP.GE.U32.AND UP3, UPT, UR20, UR35, UPT ;  /* 0x000000231400728c */ /* 0x000fe4000bf66070 */
[----:B------:R-:W-:Y:S02]  /*06b0*/  ULEA.HI.X UR22, UR22, UR19, UR16, 0x1, UP2 ;  /* 0x0000001316167291 */ /* 0x000fe400090f0c10 */
[----:B------:R-:W-:Y:S02]  /*06c0*/  UISETP.GE.AND UP2, UPT, UR37, URZ, UPT ;  /* 0x0000003f2500728c */ /* 0x000fe4000bf46270 */
[----:B------:R-:W-:Y:S02]  /*06d0*/  @!UP1 UIADD3 UR25, UR25, 0x1, URZ ;  /* 0x0000000119199890 */ /* 0x000fe4000fffe03f */
[----:B------:R-:W-:-:S02]  /*06e0*/  UISETP.NE.AND UP1, UPT, URZ, UR38, UPT ;  /* 0x000000263f00728c */ /* 0x000fc4000bf25270 */
[----:B------:R-:W-:Y:S02]  /*06f0*/  UIADD3 UR20, UP4, UR17, UR14, URZ ;  /* 0x0000000e11147290 */ /* 0x000fe4000ff9e03f */
[----:B------:R-:W-:Y:S02]  /*0700*/  @UP3 UIADD3 UR25, UR25, 0x1, URZ ;  /* 0x0000000119193890 */ /* 0x000fe4000fffe03f */
[----:B------:R-:W-:Y:S02]  /*0710*/  ULDC.64 UR4, c[0x0][0x248] ;  /* 0x0000920000047ab9 */ /* 0x000fe40000000a00 */
[----:B------:R-:W-:Y:S02]  /*0720*/  @!UP2 UIADD3 UR25, -UR25, URZ, URZ ;  /* 0x0000003f1919a290 */ /* 0x000fe4000fffe13f */
[----:B------:R-:W-:Y:S02]  /*0730*/  UIADD3.X UR14, UR24, UR15, UR21, UP4, !UPT ;  /* 0x0000000f180e7290 */ /* 0x000fe4000a7fe415 */
[----:B------:R-:W-:-:S02]  /*0740*/  UIADD3 UR17, UP2, UR17, UR12, URZ ;  /* 0x0000000c11117290 */ /* 0x000fc4000ff5e03f */
[----:B------:R-:W-:Y:S02]  /*0750*/  ULEA UR21, UP4, UR20, UR4, 0x1 ;  /* 0x0000000414157291 */ /* 0x000fe4000f88083f */
[----:B------:R-:W-:Y:S02]  /*0760*/  @!UP1 ULOP3.LUT UR25, URZ, UR38, URZ, 0x33, !UPT ;  /* 0x000000263f199292 */ /* 0x000fe4000f8e333f */
[----:B------:R-:W-:Y:S02]  /*0770*/  UIADD3.X UR18, UR24, UR13, UR36, UP2, !UPT ;  /* 0x0000000d18127290 */ /* 0x000fe400097fe424 */
[----:B------:R-:W-:Y:S02]  /*0780*/  ULEA.HI.X UR20, UR20, UR5, UR14, 0x1, UP4 ;  /* 0x0000000514147291 */ /* 0x000fe4000a0f0c0e */
[----:B------:R-:W-:Y:S02]  /*0790*/  USHF.R.S32.HI UR24, URZ, 0x1f, UR25 ;  /* 0x0000001f3f187899 */ /* 0x000fe40008011419 */
[----:B------:R-:W-:-:S02]  /*07a0*/  ULDC.64 UR4, c[0x0][0x308] ;  /* 0x0000c20000047ab9 */ /* 0x000fc40000000a00 */
[----:B------:R-:W-:Y:S02]  /*07b0*/  ULDC.64 UR14, c[0x0][0x1a8] ;  /* 0x00006a00000e7ab9 */ /* 0x000fe40000000a00 */
[----:B------:R-:W-:Y:S02]  /*07c0*/  UIADD3 UR9, UR9, UR11, URZ ;  /* 0x0000000b09097290 */ /* 0x000fe4000fffe03f */
[----:B------:R-:W-:Y:S02]  /*07d0*/  ULEA UR19, UP1, UR17, UR4, 0x1 ;  /* 0x0000000411137291 */ /* 0x000fe4000f82083f */
[----:B------:R-:W-:Y:S02]  /*07e0*/  UIMAD UR4, UR24, UR14, URZ ;  /* 0x0000000e180472a4 */ /* 0x000fe4000f8e023f */
[----:B------:R-:W-:Y:S02]  /*07f0*/  UIMAD.WIDE.U32 UR12, UR25, UR14, UR8 ;  /* 0x0000000e190c72a5 */ /* 0x000fe4000f8e0008 */
[----:B------:R-:W-:-:S02]  /*0800*/  ULEA UR11, UR34, 0xfffff000, 0xc ;  /* 0xfffff000220b7891 */ /* 0x000fc4000f8e603f */
[----:B------:R-:W-:Y:S02]  /*0810*/  UIMAD UR15, UR25, UR15, UR4 ;  /* 0x0000000f190f72a4 */ /* 0x000fe4000f8e0204 */
[----:B------:R-:W-:Y:S02]  /*0820*/  ULEA.HI.X UR18, UR17, UR5, UR18, 0x1, UP1 ;  /* 0x0000000511127291 */ /* 0x000fe400088f0c12 */
[----:B------:R-:W-:Y:S02]  /*0830*/  UIADD3 UR16, UP1, UR11, UR12, URZ ;  /* 0x0000000c0b107290 */ /* 0x000fe4000ff3e03f */
[----:B------:R-:W-:Y:S02]  /*0840*/  ULDC.64 UR8, c[0x0][0x1c8] ;  /* 0x0000720000087ab9 */ /* 0x000fe40000000a00 */
[----:B------:R-:W-:Y:S02]  /*0850*/  USHF.R.S32.HI UR14, URZ, 0x1f, UR11 ;  /* 0x0000001f3f0e7899 */ /* 0x000fe4000801140b */
[----:B------:R-:W-:-:S02]  /*0860*/  UIADD3 UR15, UR13, UR15, URZ ;  /* 0x0000000f0d0f7290 */ /* 0x000fc4000fffe03f */
[----:B------:R-:W-:Y:S02]  /*0870*/  ULDC.64 UR4, c[0x0][0x228] ;  /* 0x00008a0000047ab9 */ /* 0x000fe40000000a00 */
[----:B------:R-:W-:Y:S02]  /*0880*/  UIADD3 UR7, UR7, UR10, URZ ;  /* 0x0000000a07077290 */ /* 0x000fe4000fffe03f */
[----:B------:R-:W-:Y:S02]  /*0890*/  UIMAD UR10, UR24, UR8, URZ ;  /* 0x00000008180a72a4 */ /* 0x000fe4000f8e023f */
[----:B------:R-:W-:Y:S02]  /*08a0*/  ULEA UR17, UP2, UR16, UR4, 0x1 ;  /* 0x0000000410117291 */ /* 0x000fe4000f84083f */
[----:B------:R-:W-:Y:S02]  /*08b0*/  UIADD3.X UR4, UR14, UR15, URZ, UP1, !UPT ;  /* 0x0000000f0e047290 */ /* 0x000fe40008ffe43f */
[----:B------:R-:W-:-:S02]  /*08c0*/  UIMAD.WIDE.U32 UR6, UR25, UR8, UR6 ;  /* 0x00000008190672a5 */ /* 0x000fc4000f8e0006 */
[----:B------:R-:W-:Y:S02]  /*08d0*/  UIMAD UR10, UR25, UR9, UR10 ;  /* 0x00000009190a72a4 */ /* 0x000fe4000f8e020a */
[----:B------:R-:W-:Y:S02]  /*08e0*/  UIADD3 UR11, UP1, UR11, UR6, URZ ;  /* 0x000000060b0b7290 */ /* 0x000fe4000ff3e03f */
[----:B------:R-:W-:Y:S02]  /*08f0*/  ULEA.HI.X UR16, UR16, UR5, UR4, 0x1, UP2 ;  /* 0x0000000510107291 */ /* 0x000fe400090f0c04 */
[----:B------:R-:W-:Y:S02]  /*0900*/  UIADD3 UR10, UR7, UR10, URZ ;  /* 0x0000000a070a7290 */ /* 0x000fe4000fffe03f */
[----:B------:R-:W-:Y:S02]  /*0910*/  ULDC.64 UR4, c[0x0][0x230] ;  /* 0x00008c0000047ab9 */ /* 0x000fe40000000a00 */
[----:B------:R-:W-:-:S02]  /*0920*/  ULDC UR12, c[0x0][0x164] ;  /* 0x00005900000c7ab9 */ /* 0x000fc40000000800 */
[----:B------:R-:W-:Y:S02]  /*0930*/  ULEA UR15, UP2, UR11, UR4, 0x1 ;  /* 0x000000040b0f7291 */ /* 0x000fe4000f84083f */
[----:B------:R-:W-:Y:S02]  /*0940*/  UIADD3.X UR14, UR14, UR10, URZ, UP1, !UPT ;  /* 0x0000000a0e0e7290 */ /* 0x000fe40008ffe43f */
[----:B------:R-:W-:Y:S02]  /*0950*/  @UP0 UIMAD UR4, UR27, UR12, UR29 ;  /* 0x0000000c1b0402a4 */ /* 0x000fe4000f8e021d */
[----:B------:R-:W-:Y:S02]  /*0960*/  UISETP.GE.AND UP1, UPT, UR34, 0x1, UPT ;  /* 0x000000012200788c */ /* 0x000fe4000bf26270 */
[----:B------:R-:W-:Y:S02]  /*0970*/  UMOV UR9, URZ ;  /* 0x0000003f00097c82 */ /* 0x000fe40008000000 */
[----:B------:R-:W-:-:S02]  /*0980*/  @UP0 UIMAD UR4, UR4, UR34, URZ ;  /* 0x00000022040402a4 */ /* 0x000fc4000f8e023f */
[----:B------:R-:W-:Y:S02]  /*0990*/  ULEA.HI.X UR14, UR11, UR5, UR14, 0x1, UP2 ;  /* 0x000000050b0e7291 */ /* 0x000fe400090f0c0e */
[----:B------:R-:W-:Y:S02]  /*09a0*/  ULDC.64 UR42, c[0x0][0x260] ;  /* 0x00009800002a7ab9 */ /* 0x000fe40000000a00 */
[----:B------:R-:W-:Y:S02]  /*09b0*/  ULDC UR5, c[0x0][0x16c] ;  /* 0x00005b0000057ab9 */ /* 0x000fe40000000800 */
[----:B------:R-:W-:Y:S02]  /*09c0*/  @UP0 UIMAD UR4, UR4, UR5, URZ ;  /* 0x00000005040402a4 */ /* 0x000fe4000f8e023f */
[----:B------:R-:W-:Y:S02]  /*09d0*/  UMOV UR8, URZ ;  /* 0x0000003f00087c82 */ /* 0x000fe40008000000 */
[----:B------:R-:W-:-:S02]  /*09e0*/  @UP0 UMOV UR5, 0x10 ;  /* 0x0000001000050882 */ /* 0x000fc40000000000 */
[----:B------:R-:W-:-:S07]  /*09f0*/  @UP0 UIMAD.WIDE UR42, UR4, UR5, UR42 ;  /* 0x00000005042a02a5 */ /* 0x000fce000f8e022a */
[----:B------:R-:W-:Y:S02]  /*0a00*/  @!UP0 UMOV UR42, URZ ;  /* 0x0000003f002a8c82 */ /* 0x000fe40008000000 */
[----:B------:R-:W-:Y:S01]  /*0a10*/  @!UP0 UMOV UR43, URZ ;  /* 0x0000003f002b8c82 */ /* 0x000fe20008000000 */
[----:B--2---:R1:W0:Y:S01]  /*0a20*/  @P0 R2UR UR9, R2 ;  /* 0x00000000020903c2 */ /* 0x00422200000e0000 */
[----:B------:R-:W-:-:S07]  /*0a30*/  PLOP3.LUT P0, PT, PT, PT, UP1, 0x80, 0x0 ;  /* 0x000000000000781c */ /* 0x000fce0003f0f018 */
[----:B---3--:R1:W2:Y:S06]  /*0a40*/  @P1 R2UR UR8, R4 ;  /* 0x00000000040813c2 */ /* 0x0082ac00000e0000 */
[----:B------:R-:W-:Y:S05]  /*0a50*/  @!P0 BRA `(.L_x_1490) ;  /* 0x0000e13000008947 */ /* 0x000fea0003800000 */
[----:B------:R-:W3:Y:S01]  /*0a60*/  S2R R122, SR_TID.X ;  /* 0x00000000007a7919 */ /* 0x000ee20000002100 */
[----:B------:R-:W-:-:S03]  /*0a70*/  UMOV UR7, URZ ;  /* 0x0000003f00077c82 */ /* 0x000fc60008000000 */
[----:B------:R4:W-:Y:S04]  /*0a80*/  STL [R1+0x8], RZ ;  /* 0x000008ff01007387 */ /* 0x0009e80000100800 */
[----:B------:R-:W1:Y:S04]  /*0a90*/  S2R R121, SR_LANEID ;  /* 0x0000000000797919 */ /* 0x000e680000000000 */
[----:B------:R4:W-:Y:S01]  /*0aa0*/  STL [R1+0xc], RZ ;  /* 0x00000cff01007387 */ /* 0x0009e20000100800 */
[----:B---3--:R-:W-:-:S04]  /*0ab0*/  SHF.R.S32.HI R3, RZ, 0x1f, R122 ;  /* 0x0000001fff037819 */ /* 0x008fc8000001147a */
[----:B------:R-:W-:-:S04]  /*0ac0*/  LEA.HI R3, R3, R122, RZ, 0x5 ;  /* 0x0000007a03037211 */ /* 0x000fc800078f28ff */
[----:B-1--4-:R-:W-:Y:S02]  /*0ad0*/  SHF.R.S32.HI R235, RZ, 0x5, R3 ;  /* 0x00000005ffeb7819 */ /* 0x012fe40000011403 */
.L_x_1597:
[----:B------:R-:W-:Y:S01]  /*0ae0*/  ULDC UR13, c[0x0][0x174] ;  /* 0x00005d00000d7ab9 */ /* 0x000fe20000000800 */
[----:B------:R-:W-:Y:S01]  /*0af0*/  SHF.L.U32 R0, R122, 0x4, RZ ;  /* 0x000000047a007819 */ /* 0x000fe200000006ff */
[----:B------:R-:W-:Y:S01]  /*0b00*/  UIADD3 UR13, -UR7, UR13, URZ ;  /* 0x0000000d070d7290 */ /* 0x000fe2000fffe13f */
[----:B------:R-:W-:Y:S02]  /*0b10*/  BAR.SYNC.DEFER_BLOCKING 0x0 ;  /* 0x0000000000007b1d */ /* 0x000fe40000010000 */
[----:B------:R-:W-:Y:S01]  /*0b20*/  LOP3.LUT R0, R0, 0xfffffe00, RZ, 0xc0, !PT ;  /* 0xfffffe0000007812 */ /* 0x000fe200078ec0ff */
[----:B------:R-:W-:-:S03]  /*0b30*/  ULEA UR12, UR13, 0xfffff800, 0xb ;  /* 0xfffff8000d0c7891 */ /* 0x000fc6000f8e583f */
[----:B------:R-:W-:Y:S01]  /*0b40*/  ULDC UR11, c[0x0][0x168] ;  /* 0x00005a00000b7ab9 */ /* 0x000fe20000000800 */
[----:B------:R-:W-:Y:S01]  /*0b50*/  LOP3.LUT R120, R0, 0x1f, R122, 0xf8, !PT ;  /* 0x0000001f00787812 */ /* 0x000fe200078ef87a */
[----:B------:R-:W-:Y:S01]  /*0b60*/  UIADD3 UR11, -UR12, UR11, URZ ;  /* 0x0000000b0c0b7290 */ /* 0x000fe2000fffe13f */
[----:B------:R-:W3:Y:S01]  /*0b70*/  LDL.LU R51, [R1+0xc] ;  /* 0x00000c0001337983 */ /* 0x000ee20000300800 */
[----:B------:R-:W-:Y:S02]  /*0b80*/  MOV R2, UR23 ;  /* 0x0000001700027c02 */ /* 0x000fe40008000f00 */
[C---:B------:R-:W-:Y:S02]  /*0b90*/  LOP3.LUT R22, R120.reuse, 0x20, RZ, 0xfc, !PT ;  /* 0x0000002078167812 */ /* 0x040fe400078efcff */
[----:B------:R-:W-:Y:S02]  /*0ba0*/  ISETP.GE.AND P2, PT, R120, UR11, PT ;  /* 0x0000000b78007c0c */ /* 0x000fe4000bf46270 */
[----:B------:R-:W-:-:S02]  /*0bb0*/  ISETP.GE.AND P1, PT, R22, UR11, PT ;  /* 0x0000000b16007c0c */ /* 0x000fc4000bf26270 */
[----:B------:R-:W-:Y:S02]  /*0bc0*/  MOV R3, UR22 ;  /* 0x0000001600037c02 */ /* 0x000fe40008000f00 */
[C---:B------:R-:W-:Y:S02]  /*0bd0*/  LOP3.LUT R24, R120.reuse, 0x40, RZ, 0xfc, !PT ;  /* 0x0000004078187812 */ /* 0x040fe400078efcff */
[C---:B------:R-:W-:Y:S01]  /*0be0*/  LOP3.LUT R26, R120.reuse, 0x60, RZ, 0xfc, !PT ;  /* 0x00000060781a7812 */ /* 0x040fe200078efcff */
[C---:B------:R-:W-:Y:S01]  /*0bf0*/  IMAD.WIDE R2, R120.reuse, 0x2, R2 ;  /* 0x0000000278027825 */ /* 0x040fe200078e0202 */
[----:B------:R-:W-:Y:S02]  /*0c00*/  PRMT R4, RZ, 0x7610, R4 ;  /* 0x00007610ff047816 */ /* 0x000fe40000000004 */
[----:B------:R-:W-:Y:S02]  /*0c10*/  LOP3.LUT R28, R120, 0x80, RZ, 0xfc, !PT ;  /* 0x00000080781c7812 */ /* 0x000fe400078efcff */
[----:B------:R-:W-:-:S02]  /*0c20*/  PRMT R5, RZ, 0x7610, R5 ;  /* 0x00007610ff057816 */ /* 0x000fc40000000005 */
[C---:B------:R-:W-:Y:S01]  /*0c30*/  LOP3.LUT R30, R120.reuse, 0xa0, RZ, 0xfc, !PT ;  /* 0x000000a0781e7812 */ /* 0x040fe200078efcff */
[----:B------:R1:W4:Y:S01]  /*0c40*/  @!P2 LDG.E.U16 R4, [R2.64] ;  /* 0x000000280204a981 */ /* 0x000322000c1e1500 */
[----:B------:R-:W-:Y:S02]  /*0c50*/  LOP3.LUT R32, R120, 0xc0, RZ, 0xfc, !PT ;  /* 0x000000c078207812 */ /* 0x000fe400078efcff */
[----:B------:R-:W-:Y:S01]  /*0c60*/  ISETP.GE.AND P0, PT, R24, UR11, PT ;  /* 0x0000000b18007c0c */ /* 0x000fe2000bf06270 */
[----:B------:R1:W5:Y:S01]  /*0c70*/  @!P1 LDG.E.U16 R5, [R2.64+0x40] ;  /* 0x0000402802059981 */ /* 0x000362000c1e1500 */
[----:B------:R-:W-:Y:S02]  /*0c80*/  LOP3.LUT R34, R120, 0xe0, RZ, 0xfc, !PT ;  /* 0x000000e078227812 */ /* 0x000fe400078efcff */
[----:B------:R-:W-:Y:S02]  /*0c90*/  ISETP.GE.AND P4, PT, R26, UR11, PT ;  /* 0x0000000b1a007c0c */ /* 0x000fe4000bf86270 */
[----:B------:R-:W-:-:S02]  /*0ca0*/  LOP3.LUT R36, R120, 0x100, RZ, 0xfc, !PT ;  /* 0x0000010078247812 */ /* 0x000fc400078efcff */
[----:B------:R-:W-:Y:S02]  /*0cb0*/  ISETP.GE.AND P6, PT, R28, UR11, PT ;  /* 0x0000000b1c007c0c */ /* 0x000fe4000bfc6270 */
[----:B------:R-:W-:Y:S02]  /*0cc0*/  ISETP.GE.AND P5, PT, R30, UR11, PT ;  /* 0x0000000b1e007c0c */ /* 0x000fe4000bfa6270 */
[----:B------:R-:W-:Y:S02]  /*0cd0*/  ISETP.GE.AND P3, PT, R32, UR11, PT ;  /* 0x0000000b20007c0c */ /* 0x000fe4000bf66270 */
[----:B------:R-:W-:Y:S02]  /*0ce0*/  ISETP.GE.AND P2, PT, R34, UR11, PT ;  /* 0x0000000b22007c0c */ /* 0x000fe4000bf46270 */
[----:B------:R-:W-:Y:S02]  /*0cf0*/  ISETP.GE.AND P1, PT, R36, UR11, PT ;  /* 0x0000000b24007c0c */ /* 0x000fe4000bf26270 */
[----:B------:R-:W-:-:S02]  /*0d00*/  PRMT R7, RZ, 0x7610, R7 ;  /* 0x00007610ff077816 */ /* 0x000fc40000000007 */
[----:B------:R-:W-:Y:S02]  /*0d10*/  PRMT R6, RZ, 0x7610, R6 ;  /* 0x00007610ff067816 */ /* 0x000fe40000000006 */
[----:B------:R-:W-:Y:S02]  /*0d20*/  PRMT R9, RZ, 0x7610, R9 ;  /* 0x00007610ff097816 */ /* 0x000fe40000000009 */
[----:B------:R-:W-:Y:S01]  /*0d30*/  PRMT R8, RZ, 0x7610, R8 ;  /* 0x00007610ff087816 */ /* 0x000fe20000000008 */
[----:B--2---:R1:W2:Y:S01]  /*0d40*/  @!P0 LDG.E.U16 R7, [R2.64+0x80] ;  /* 0x0000802802078981 */ /* 0x0042a2000c1e1500 */
[C---:B------:R-:W-:Y:S02]  /*0d50*/  LOP3.LUT R38, R120.reuse, 0x120, RZ, 0xfc, !PT ;  /* 0x0000012078267812 */ /* 0x040fe400078efcff */
[----:B------:R-:W-:Y:S01]  /*0d60*/  PRMT R11, RZ, 0x7610, R11 ;  /* 0x00007610ff0b7816 */ /* 0x000fe2000000000b */
[----:B------:R1:W3:Y:S01]  /*0d70*/  @!P4 LDG.E.U16 R6, [R2.64+0xc0] ;  /* 0x0000c0280206c981 */ /* 0x0002e2000c1e1500 */
        /* <DEDUP_REMOVED lines=9> */
[----:B------:R-:W-:-:S02]  /*0e10*/  ISETP.GE.AND P0, PT, R38, UR11, PT ;  /* 0x0000000b26007c0c */ /* 0x000fc4000bf06270 */
[----:B------:R-:W-:Y:S01]  /*0e20*/  LOP3.LUT R48, R120, 0x1c0, RZ, 0xfc, !PT ;  /* 0x000001c078307812 */ /* 0x000fe200078efcff */
[----:B------:R1:W3:Y:S01]  /*0e30*/  @!P2 LDG.E.U16 R10, [R2.64+0x1c0] ;  /* 0x0001c028020aa981 */ /* 0x0002e2000c1e1500 */
[----:B------:R-:W-:Y:S02]  /*0e40*/  ISETP.GE.AND P4, PT, R40, UR11, PT ;  /* 0x0000000b28007c0c */ /* 0x000fe4000bf86270 */
[----:B------:R-:W-:Y:S01]  /*0e50*/  LOP3.LUT R50, R120, 0x1e0, RZ, 0xfc, !PT ;  /* 0x000001e078327812 */ /* 0x000fe200078efcff */
[----:B------:R1:W3:Y:S01]  /*0e60*/  @!P1 LDG.E.U16 R13, [R2.64+0x200] ;  /* 0x00020028020d9981 */ /* 0x0002e2000c1e1500 */
[----:B------:R-:W-:Y:S02]  /*0e70*/  ISETP.GE.AND P6, PT, R42, UR11, PT ;  /* 0x0000000b2a007c0c */ /* 0x000fe4000bfc6270 */
[----:B------:R-:W-:Y:S02]  /*0e80*/  ISETP.GE.AND P5, PT, R44, UR11, PT ;  /* 0x0000000b2c007c0c */ /* 0x000fe4000bfa6270 */
[----:B------:R-:W-:-:S02]  /*0e90*/  ISETP.GE.AND P3, PT, R46, UR11, PT ;  /* 0x0000000b2e007c0c */ /* 0x000fc4000bf66270 */
[----:B------:R-:W-:Y:S02]  /*0ea0*/  ISETP.GE.AND P2, PT, R48, UR11, PT ;  /* 0x0000000b30007c0c */ /* 0x000fe4000bf46270 */
[----:B------:R-:W-:Y:S02]  /*0eb0*/  ISETP.GE.AND P1, PT, R50, UR11, PT ;  /* 0x0000000b32007c0c */ /* 0x000fe4000bf26270 */
        /* <DEDUP_REMOVED lines=52> */
[----:B------:R-:W-:Y:S02]  /*1200*/  LEA.HI.SX32 R45, R45, R20, 0x1b ;  /* 0x000000142d2d7211 */ /* 0x000fe400078fdaff */
        /* <DEDUP_REMOVED lines=12> */
[----:B------:R-:W-:Y:S02]  /*12d0*/  ISETP.GE.AND P2, PT, R120, UR11, PT ;  /* 0x0000000b78007c0c */ /* 0x000fe4000bf46270 */
[----:B------:R-:W-:Y:S02]  /*12e0*/  ISETP.GE.AND P1, PT, R22, UR11, PT ;  /* 0x0000000b16007c0c */ /* 0x000fe4000bf26270 */
[----:B------:R-:W-:Y:S02]  /*12f0*/  MOV R2, UR21 ;  /* 0x0000001500027c02 */ /* 0x000fe40008000f00 */
[----:B------:R-:W-:-:S02]  /*1300*/  MOV R3, UR20 ;  /* 0x0000001400037c02 */ /* 0x000fc40008000f00 */
[----:B------:R-:W-:-:S03]  /*1310*/  ISETP.GE.AND P0, PT, R24, UR11, PT ;  /* 0x0000000b18007c0c */ /* 0x000fc6000bf06270 */
[----:B------:R-:W-:Y:S01]  /*1320*/  IMAD.WIDE R2, R120, 0x2, R2 ;  /* 0x0000000278027825 */ /* 0x000fe200078e0202 */
[----:B------:R-:W-:Y:S02]  /*1330*/  ISETP.GE.AND P4, PT, R26, UR11, PT ;  /* 0x0000000b1a007c0c */ /* 0x000fe4000bf86270 */
[----:B------:R-:W-:Y:S02]  /*1340*/  ISETP.GE.AND P6, PT, R28, UR11, PT ;  /* 0x0000000b1c007c0c */ /* 0x000fe4000bfc6270 */
[----:B------:R-:W-:Y:S02]  /*1350*/  ISETP.GE.AND P5, PT, R30, UR11, PT ;  /* 0x0000000b1e007c0c */ /* 0x000fe4000bfa6270 */
[----:B------:R-:W-:Y:S02]  /*1360*/  ISETP.GE.AND P3, PT, R32, UR11, PT ;  /* 0x0000000b20007c0c */ /* 0x000fe4000bf66270 */
        /* <DEDUP_REMOVED lines=45> */
[----:B------:R-:W-:-:S03]  /*1640*/  ISETP.GE.AND P2, PT, R34, UR11, PT ;  /* 0x0000000b22007c0c */ /* 0x000fc6000bf46270 */
[----:B------:R0:W3:Y:S01]  /*1650*/  @!P1 LDG.E.U16 R5, [R2.64+0x40] ;  /* 0x0000402802059981 */ /* 0x0000e2000c1e1500 */
[----:B------:R-:W-:-:S03]  /*1660*/  ISETP.GE.AND P1, PT, R36, UR11, PT ;  /* 0x0000000b24007c0c */ /* 0x000fc6000bf26270 */
[----:B------:R0:W4:Y:S01]  /*1670*/  @!P0 LDG.E.U16 R7, [R2.64+0x80] ;  /* 0x0000802802078981 */ /* 0x000122000c1e1500 */
[----:B------:R-:W-:-:S03]  /*1680*/  ISETP.GE.AND P0, PT, R38, UR11, PT ;  /* 0x0000000b26007c0c */ /* 0x000fc6000bf06270 */
[----:B------:R0:W5:Y:S01]  /*1690*/  @!P4 LDG.E.U16 R6, [R2.64+0xc0] ;  /* 0x0000c0280206c981 */ /* 0x000162000c1e1500 */
        /* <DEDUP_REMOVED lines=10> */
[----:B------:R-:W-:Y:S02]  /*1740*/  ISETP.GE.AND P1, PT, R50, UR11, PT ;  /* 0x0000000b32007c0c */ /* 0x000fe4000bf26270 */
        /* <DEDUP_REMOVED lines=13> */
[----:B------:R-:W-:-:S02]  /*1820*/  ISETP.GE.AND P2, PT, R22, UR11, PT ;  /* 0x0000000b16007c0c */ /* 0x000fc4000bf46270 */
[----:B------:R-:W-:Y:S02]  /*1830*/  ISETP.GE.AND P1, PT, R28, UR11, PT ;  /* 0x0000000b1c007c0c */ /* 0x000fe4000bf26270 */
[----:B------:R-:W-:Y:S02]  /*1840*/  PRMT R20, RZ, 0x7610, R20 ;  /* 0x00007610ff147816 */ /* 0x000fe40000000014 */
[----:B0-----:R-:W-:Y:S02]  /*1850*/  MOV R2, UR19 ;  /* 0x0000001300027c02 */ /* 0x001fe40008000f00 */
[----:B------:R-:W-:Y:S02]  /*1860*/  MOV R3, UR18 ;  /* 0x0000001200037c02 */ /* 0x000fe40008000f00 */
[----:B------:R-:W-:Y:S02]  /*1870*/  PRMT R23, RZ, 0x7610, R23 ;  /* 0x00007610ff177816 */ /* 0x000fe40000000017 */
[----:B------:R-:W-:Y:S01]  /*1880*/  ISETP.GE.AND P4, PT, R24, UR11, PT ;  /* 0x0000000b18007c0c */ /* 0x000fe2000bf86270 */
[----:B------:R-:W-:Y:S01]  /*1890*/  IMAD.WIDE R2, R120, 0x2, R2 ;  /* 0x0000000278027825 */ /* 0x000fe200078e0202 */
[----:B------:R-:W-:-:S02]  /*18a0*/  ISETP.GE.AND P0, PT, R26, UR11, PT ;  /* 0x0000000b1a007c0c */ /* 0x000fc4000bf06270 */
[----:B------:R-:W-:Y:S02]  /*18b0*/  ISETP.GE.AND P6, PT, R30, UR11, PT ;  /* 0x0000000b1e007c0c */ /* 0x000fe4000bfc6270 */
[----:B------:R-:W-:Y:S02]  /*18c0*/  ISETP.GE.AND P5, PT, R32, UR11, PT ;  /* 0x0000000b20007c0c */ /* 0x000fe4000bfa6270 */
[----:B------:R-:W-:Y:S02]  /*18d0*/  ISETP.GE.AND P3, PT, R34, UR11, PT ;  /* 0x0000000b22007c0c */ /* 0x000fe4000bf66270 */
        /* <DEDUP_REMOVED lines=48> */
[----:B------:R-:W5:Y:S01]  /*1be0*/  @!P2 LDG.E.U16 R20, [R2.64+0x40] ;  /* 0x000040280214a981 */ /* 0x000f62000c1e1500 */
[----:B------:R-:W-:-:S03]  /*1bf0*/  ISETP.GE.AND P2, PT, R36, UR11, PT ;  /* 0x0000000b24007c0c */ /* 0x000fc6000bf46270 */
        /* <DEDUP_REMOVED lines=14> */
[----:B------:R-:W5:Y:S01]  /*1ce0*/  @!P1 LDG.E.U16 R19, [R2.64] ;  /* 0x0000002802139981 */ /* 0x000f62000c1e1500 */
[----:B------:R-:W-:-:S03]  /*1cf0*/  ISETP.GE.AND P1, PT, R50, UR11, PT ;  /* 0x0000000b32007c0c */ /* 0x000fc6000bf26270 */
[----:B------:R-:W5:Y:S04]  /*1d00*/  @!P4 LDG.E.U16 R28, [R2.64+0x240] ;  /* 0x00024028021cc981 */ /* 0x000f68000c1e1500 */
[----:B------:R-:W5:Y:S04]  /*1d10*/  @!P0 LDG.E.U16 R29, [R2.64+0x280] ;  /* 0x00028028021d8981 */ /* 0x000f68000c1e1500 */
[----:B------:R-:W5:Y:S04]  /*1d20*/  @!P6 LDG.E.U16 R30, [R2.64+0x2c0] ;  /* 0x0002c028021ee981 */ /* 0x000f68000c1e1500 */
[----:B------:R-:W5:Y:S04]  /*1d30*/  @!P5 LDG.E.U16 R31, [R2.64+0x300] ;  /* 0x00030028021fd981 */ /* 0x000f68000c1e1500 */
[----:B------:R-:W5:Y:S04]  /*1d40*/  @!P3 LDG.E.U16 R32, [R2.64+0x340] ;  /* 0x000340280220b981 */ /* 0x000f68000c1e1500 */
[----:B------:R-:W5:Y:S04]  /*1d50*/  @!P2 LDG.E.U16 R33, [R2.64+0x380] ;  /* 0x000380280221a981 */ /* 0x000f68000c1e1500 */
[----:B------:R-:W5:Y:S04]  /*1d60*/  @!P1 LDG.E.U16 R34, [R2.64+0x3c0] ;  /* 0x0003c02802229981 */ /* 0x000f68000c1e1500 */
[----:B------:R-:W-:Y:S04]  /*1d70*/  STL [R1+0x4], R53 ;  /* 0x0000043501007387 */ /* 0x000fe80000100800 */
[----:B------:R-:W-:Y:S01]  /*1d80*/  STL [R1], R52 ;  /* 0x0000003401007387 */ /* 0x000fe20000100800 */
        /* <DEDUP_REMOVED lines=130> */
[----:B------:R-:W-:Y:S01]  /*25b0*/  LOP3.LUT R236, R122, 0x1f, RZ, 0xc0, !PT ;  /* 0x0000001f7aec7812 */ /* 0x000fe200078ec0ff */
[----:B------:R-:W-:Y:S01]  /*25c0*/  FADD.FTZ R115, R4, UR8 ;  /* 0x0000000804737e21 */ /* 0x000fe20008010000 */
[----:B------:R-:W-:Y:S01]  /*25d0*/  ULEA.HI UR4, UR10, UR10, URZ, 0x1 ;  /* 0x0000000a0a047291 */ /* 0x000fe2000f8f083f */
[----:B------:R-:W-:Y:S01]  /*25e0*/  FADD.FTZ R114, R5, UR8 ;  /* 0x0000000805727e21 */ /* 0x000fe20008010000 */
[----:B------:R-:W-:Y:S01]  /*25f0*/  MOV R164, RZ ;  /* 0x000000ff00a47202 */ /* 0x000fe20000000f00 */
[----:B------:R-:W-:Y:S01]  /*2600*/  FADD.FTZ R113, R6, UR8 ;  /* 0x0000000806717e21 */ /* 0x000fe20008010000 */
[----:B------:R-:W-:Y:S01]  /*2610*/  ULOP3.LUT UR4, UR4, 0xfffffe, URZ, 0xc0, !UPT ;  /* 0x00fffffe04047892 */ /* 0x000fe2000f8ec03f */
[----:B------:R-:W-:Y:S01]  /*2620*/  FADD.FTZ R112, R7, UR8 ;  /* 0x0000000807707e21 */ /* 0x000fe20008010000 */
[----:B------:R-:W-:Y:S01]  /*2630*/  UMOV UR6, URZ ;  /* 0x0000003f00067c82 */ /* 0x000fe20008000000 */
[----:B------:R-:W-:Y:S01]  /*2640*/  FADD.FTZ R111, R8, UR8 ;  /* 0x00000008086f7e21 */ /* 0x000fe20008010000 */
[----:B------:R-:W-:Y:S01]  /*2650*/  UIADD3 UR10, UR10, -UR4, URZ ;  /* 0x800000040a0a7290 */ /* 0x000fe2000fffe03f */
[----:B------:R-:W-:Y:S01]  /*2660*/  FADD.FTZ R110, R9, UR8 ;  /* 0x00000008096e7e21 */ /* 0x000fe20008010000 */
[----:B------:R-:W-:Y:S01]  /*2670*/  UMOV UR5, URZ ;  /* 0x0000003f00057c82 */ /* 0x000fe20008000000 */
[----:B------:R-:W-:Y:S01]  /*2680*/  FADD.FTZ R109, R10, UR8 ;  /* 0x000000080a6d7e21 */ /* 0x000fe20008010000 */
[----:B------:R-:W-:Y:S01]  /*2690*/  UMOV UR4, URZ ;  /* 0x0000003f00047c82 */ /* 0x000fe20008000000 */
        /* <DEDUP_REMOVED lines=24> */
.L_x_1592:
[----:B------:R-:W-:Y:S01]  /*2820*/  LOP3.LUT R0, R122, 0x7ffffe0, RZ, 0xc0, !PT ;  /* 0x07ffffe07a007812 */ /* 0x000fe200078ec0ff */
[----:B------:R-:W-:Y:S01]  /*2830*/  ULDC UR39, c[0x0][0x168] ;  /* 0x00005a0000277ab9 */ /* 0x000fe20000000800 */
[----:B------:R-:W-:Y:S01]  /*2840*/  MOV R7, UR6 ;  /* 0x0000000600077c02 */ /* 0x000fe20008000f00 */
[----:B------:R-:W-:Y:S01]  /*2850*/  USHF.R.S32.HI UR38, URZ, 0x1f, UR6 ;  /* 0x0000001f3f267899 */ /* 0x000fe20008011406 */
[----:B------:R-:W-:Y:S01]  /*2860*/  SHF.L.U32 R5, R0, 0x5, RZ ;  /* 0x0000000500057819 */ /* 0x000fe200000006ff */
[----:B------:R-:W-:Y:S01]  /*2870*/  UIADD3 UR39, -UR12, UR39, URZ ;  /* 0x000000270c277290 */ /* 0x000fe2000fffe13f */
[----:B------:R-:W-:Y:S01]  /*2880*/  PRMT R28, RZ, 0x7610, R28 ;  /* 0x00007610ff1c7816 */ /* 0x000fe2000000001c */
[----:B------:R-:W-:Y:S01]  /*2890*/  ULDC.64 UR34, c[0x0][0x1a0] ;  /* 0x0000680000227ab9 */ /* 0x000fe20000000a00 */
[----:B------:R-:W-:Y:S01]  /*28a0*/  LOP3.LUT R4, R5, 0xffffffe0, R236, 0xe2, !PT ;  /* 0xffffffe005047812 */ /* 0x000fe200078ee2ec */
[----:B------:R-:W-:Y:S01]  /*28b0*/  UIMAD UR34, UR38, UR34, URZ ;  /* 0x00000022262272a4 */ /* 0x000fe2000f8e023f */
[----:B------:R-:W-:Y:S01]  /*28c0*/  PRMT R41, RZ, 0x7610, R41 ;  /* 0x00007610ff297816 */ /* 0x000fe20000000029 */
[----:B------:R-:W-:Y:S01]  /*28d0*/  USHF.L.U32 UR39, UR39, 0x1, URZ ;  /* 0x0000000127277899 */ /* 0x000fe2000800063f */
[----:B------:R-:W-:Y:S01]  /*28e0*/  SHF.R.S32.HI R5, RZ, 0x1f, R4 ;  /* 0x0000001fff057819 */ /* 0x000fe20000011404 */
[----:B------:R-:W-:Y:S01]  /*28f0*/  UIMAD UR34, UR6, UR35, UR34 ;  /* 0x00000023062272a4 */ /* 0x000fe2000f8e0222 */
[----:B------:R-:W-:-:S02]  /*2900*/  LOP3.LUT R27, R4, 0x20, RZ, 0xfc, !PT ;  /* 0x00000020041b7812 */ /* 0x000fc400078efcff */
[C---:B------:R-:W-:Y:S01]  /*2910*/  LOP3.LUT R42, R4.reuse, 0x40, RZ, 0xfc, !PT ;  /* 0x00000040042a7812 */ /* 0x040fe200078efcff */
[----:B------:R-:W-:Y:S01]  /*2920*/  IMAD.WIDE.U32 R6, R7, c[0x0][0x1a0], R4 ;  /* 0x0000680007067a25 */ /* 0x000fe200078e0004 */
[C---:B------:R-:W-:Y:S02]  /*2930*/  LOP3.LUT R43, R4.reuse, 0x60, RZ, 0xfc, !PT ;  /* 0x00000060042b7812 */ /* 0x040fe400078efcff */
[----:B------:R-:W-:Y:S02]  /*2940*/  ISETP.GE.AND P4, PT, R4, UR39, PT ;  /* 0x0000002704007c0c */ /* 0x000fe4000bf86270 */
[----:B------:R-:W-:Y:S02]  /*2950*/  ISETP.GE.AND P3, PT, R27, UR39, PT ;  /* 0x000000271b007c0c */ /* 0x000fe4000bf66270 */
[----:B------:R-:W-:Y:S02]  /*2960*/  ISETP.GE.AND P2, PT, R42, UR39, PT ;  /* 0x000000272a007c0c */ /* 0x000fe4000bf46270 */
[----:B------:R-:W-:-:S02]  /*2970*/  ISETP.GE.AND P1, PT, R43, UR39, PT ;  /* 0x000000272b007c0c */ /* 0x000fc4000bf26270 */
[----:B------:R-:W-:Y:S01]  /*2980*/  IADD3 R3, R7, UR34, RZ ;  /* 0x0000002207037c10 */ /* 0x000fe2000fffe0ff */
[----:B------:R-:W-:Y:S01]  /*2990*/  ULDC.64 UR34, c[0x0][0x180] ;  /* 0x0000600000227ab9 */ /* 0x000fe20000000a00 */
[----:B------:R-:W-:Y:S02]  /*29a0*/  LEA R2, P0, R6, UR17, 0x1 ;  /* 0x0000001106027c11 */ /* 0x000fe4000f8008ff */
[----:B------:R-:W-:Y:S02]  /*29b0*/  LOP3.LUT R44, R4, 0x80, RZ, 0xfc, !PT ;  /* 0x00000080042c7812 */ /* 0x000fe400078efcff */
[----:B------:R-:W-:Y:S02]  /*29c0*/  LEA.HI.X R3, R6, UR16, R3, 0x1, P0 ;  /* 0x0000001006037c11 */ /* 0x000fe400080f0c03 */
[C---:B------:R-:W-:Y:S02]  /*29d0*/  LOP3.LUT R45, R4.reuse, 0xa0, RZ, 0xfc, !PT ;  /* 0x000000a0042d7812 */ /* 0x040fe400078efcff */
[----:B------:R-:W-:Y:S01]  /*29e0*/  PRMT R39, RZ, 0x7610, R39 ;  /* 0x00007610ff277816 */ /* 0x000fe20000000027 */
[----:B------:R0:W2:Y:S01]  /*29f0*/  @!P4 LDG.E.U16 R28, [R2.64] ;  /* 0x00000028021cc981 */ /* 0x0000a2000c1e1500 */
[----:B------:R-:W-:-:S02]  /*2a00*/  LOP3.LUT R46, R4, 0xc0, RZ, 0xfc, !PT ;  /* 0x000000c0042e7812 */ /* 0x000fc400078efcff */
[----:B------:R-:W-:Y:S01]  /*2a10*/  PRMT R40, RZ, 0x7610, R40 ;  /* 0x00007610ff287816 */ /* 0x000fe20000000028 */
[----:B------:R0:W3:Y:S01]  /*2a20*/  @!P3 LDG.E.U16 R41, [R2.64+0x40] ;  /* 0x000040280229b981 */ /* 0x0000e2000c1e1500 */
[C---:B------:R-:W-:Y:S02]  /*2a30*/  LOP3.LUT R134, R4.reuse, 0xe0, RZ, 0xfc, !PT ;  /* 0x000000e004867812 */ /* 0x040fe400078efcff */
[----:B------:R-:W-:Y:S01]  /*2a40*/  LOP3.LUT R136, R4, 0x100, RZ, 0xfc, !PT ;  /* 0x0000010004887812 */ /* 0x000fe200078efcff */
[----:B------:R0:W4:Y:S01]  /*2a50*/  @!P2 LDG.E.U16 R39, [R2.64+0x80] ;  /* 0x000080280227a981 */ /* 0x000122000c1e1500 */
[----:B------:R-:W-:Y:S02]  /*2a60*/  ISETP.GE.AND P0, PT, R44, UR39, PT ;  /* 0x000000272c007c0c */ /* 0x000fe4000bf06270 */
[----:B------:R-:W-:Y:S01]  /*2a70*/  LOP3.LUT R141, R4, 0x120, RZ, 0xfc, !PT ;  /* 0x00000120048d7812 */ /* 0x000fe200078efcff */
[----:B------:R0:W3:Y:S01]  /*2a80*/  @!P1 LDG.E.U16 R40, [R2.64+0xc0] ;  /* 0x0000c02802289981 */ /* 0x0000e2000c1e1500 */
[----:B------:R-:W-:-:S02]  /*2a90*/  ISETP.GE.AND P6, PT, R45, UR39, PT ;  /* 0x000000272d007c0c */ /* 0x000fc4000bfc6270 */
[----:B------:R-:W-:Y:S02]  /*2aa0*/  LOP3.LUT R138, R4, 0x140, RZ, 0xfc, !PT ;  /* 0x00000140048a7812 */ /* 0x000fe400078efcff */
[----:B------:R-:W-:Y:S02]  /*2ab0*/  ISETP.GE.AND P5, PT, R46, UR39, PT ;  /* 0x000000272e007c0c */ /* 0x000fe4000bfa6270 */
[----:B------:R-:W-:Y:S02]  /*2ac0*/  ISETP.GE.AND P4, PT, R134, UR39, PT ;  /* 0x0000002786007c0c */ /* 0x000fe4000bf86270 */
        /* <DEDUP_REMOVED lines=8> */
[C---:B------:R-:W-:Y:S02]  /*2b50*/  LOP3.LUT R140, R4.reuse, 0x160, RZ, 0xfc, !PT ;  /* 0x00000160048c7812 */ /* 0x040fe400078efcff */
[----:B------:R-:W-:Y:S01]  /*2b60*/  PRMT R33, RZ, 0x7610, R33 ;  /* 0x00007610ff217816 */ /* 0x000fe20000000021 */
[----:B------:R0:W4:Y:S01]  /*2b70*/  @!P6 LDG.E.U16 R25, [R2.64+0x140] ;  /* 0x000140280219e981 */ /* 0x000122000c1e1500 */
[----:B------:R-:W-:-:S02]  /*2b80*/  LOP3.LUT R133, R4, 0x180, RZ, 0xfc, !PT ;  /* 0x0000018004857812 */ /* 0x000fc400078efcff */
[----:B------:R-:W-:Y:S01]  /*2b90*/  PRMT R35, RZ, 0x7610, R35 ;  /* 0x00007610ff237816 */ /* 0x000fe20000000023 */
[----:B------:R0:W4:Y:S01]  /*2ba0*/  @!P5 LDG.E.U16 R24, [R2.64+0x180] ;  /* 0x000180280218d981 */ /* 0x000122000c1e1500 */
[C---:B------:R-:W-:Y:S02]  /*2bb0*/  LOP3.LUT R135, R4.reuse, 0x1a0, RZ, 0xfc, !PT ;  /* 0x000001a004877812 */ /* 0x040fe400078efcff */
[----:B------:R-:W-:Y:S01]  /*2bc0*/  PRMT R38, RZ, 0x7610, R38 ;  /* 0x00007610ff267816 */ /* 0x000fe20000000026 */
[----:B------:R0:W4:Y:S01]  /*2bd0*/  @!P4 LDG.E.U16 R36, [R2.64+0x1c0] ;  /* 0x0001c0280224c981 */ /* 0x000122000c1e1500 */
[C---:B------:R-:W-:Y:S02]  /*2be0*/  LOP3.LUT R132, R4.reuse, 0x1c0, RZ, 0xfc, !PT ;  /* 0x000001c004847812 */ /* 0x040fe400078efcff */
[----:B------:R-:W-:Y:S01]  /*2bf0*/  LOP3.LUT R137, R4, 0x1e0, RZ, 0xfc, !PT ;  /* 0x000001e004897812 */ /* 0x000fe200078efcff */
[----:B------:R0:W4:Y:S01]  /*2c00*/  @!P3 LDG.E.U16 R33, [R2.64+0x200] ;  /* 0x000200280221b981 */ /* 0x000122000c1e1500 */
[----:B------:R-:W-:-:S02]  /*2c10*/  ISETP.GE.AND P0, PT, R140, UR39, PT ;  /* 0x000000278c007c0c */ /* 0x000fc4000bf06270 */
[C---:B------:R-:W-:Y:S01]  /*2c20*/  LOP3.LUT R145, R4.reuse, 0x200, RZ, 0xfc, !PT ;  /* 0x0000020004917812 */ /* 0x040fe200078efcff */
[----:B------:R0:W4:Y:S01]  /*2c30*/  @!P2 LDG.E.U16 R35, [R2.64+0x240] ;  /* 0x000240280223a981 */ /* 0x000122000c1e1500 */
[----:B------:R-:W-:Y:S02]  /*2c40*/  ISETP.GE.AND P6, PT, R133, UR39, PT ;  /* 0x0000002785007c0c */ /* 0x000fe4000bfc6270 */
[----:B------:R-:W-:Y:S01]  /*2c50*/  LOP3.LUT R146, R4, 0x220, RZ, 0xfc, !PT ;  /* 0x0000022004927812 */ /* 0x000fe200078efcff */
[----:B------:R0:W4:Y:S01]  /*2c60*/  @!P1 LDG.E.U16 R38, [R2.64+0x280] ;  /* 0x0002802802269981 */ /* 0x000122000c1e1500 */
        /* <DEDUP_REMOVED lines=17> */
[----:B------:R-:W-:Y:S01]  /*2d80*/  PRMT R17, RZ, 0x7610, R17 ;  /* 0x00007610ff117816 */ /* 0x000fe20000000011 */
[----:B------:R0:W4:Y:S01]  /*2d90*/  @!P4 LDG.E.U16 R32, [R2.64+0x380] ;  /* 0x000380280220c981 */ /* 0x000122000c1e1500 */
[----:B------:R-:W-:-:S02]  /*2da0*/  LOP3.LUT R82, R4, 0x2a0, RZ, 0xfc, !PT ;  /* 0x000002a004527812 */ /* 0x000fc400078efcff */
[----:B------:R-:W-:Y:S01]  /*2db0*/  LOP3.LUT R80, R4, 0x2c0, RZ, 0xfc, !PT ;  /* 0x000002c004507812 */ /* 0x000fe200078efcff */
[----:B------:R0:W4:Y:S01]  /*2dc0*/  @!P3 LDG.E.U16 R31, [R2.64+0x3c0] ;  /* 0x0003c028021fb981 */ /* 0x000122000c1e1500 */
[----:B------:R-:W-:Y:S02]  /*2dd0*/  ISETP.GE.AND P0, PT, R144, UR39, PT ;  /* 0x0000002790007c0c */ /* 0x000fe4000bf06270 */
[C---:B------:R-:W-:Y:S01]  /*2de0*/  LOP3.LUT R79, R4.reuse, 0x2e0, RZ, 0xfc, !PT ;  /* 0x000002e0044f7812 */ /* 0x040fe200078efcff */
[----:B------:R0:W4:Y:S01]  /*2df0*/  @!P2 LDG.E.U16 R29, [R2.64+0x400] ;  /* 0x00040028021da981 */ /* 0x000122000c1e1500 */
[----:B------:R-:W-:Y:S02]  /*2e00*/  ISETP.GE.AND P6, PT, R147, UR39, PT ;  /* 0x0000002793007c0c */ /* 0x000fe4000bfc6270 */
[----:B------:R-:W-:Y:S01]  /*2e10*/  LOP3.LUT R59, R4, 0x300, RZ, 0xfc, !PT ;  /* 0x00000300043b7812 */ /* 0x000fe200078efcff */
[----:B------:R0:W4:Y:S01]  /*2e20*/  @!P1 LDG.E.U16 R17, [R2.64+0x440] ;  /* 0x0004402802119981 */ /* 0x000122000c1e1500 */
[----:B------:R-:W-:-:S02]  /*2e30*/  ISETP.GE.AND P5, PT, R81, UR39, PT ;  /* 0x0000002751007c0c */ /* 0x000fc4000bfa6270 */
[----:B------:R-:W-:Y:S02]  /*2e40*/  ISETP.GE.AND P4, PT, R82, UR39, PT ;  /* 0x0000002752007c0c */ /* 0x000fe4000bf86270 */
[----:B------:R-:W-:Y:S02]  /*2e50*/  ISETP.GE.AND P3, PT, R80, UR39, PT ;  /* 0x0000002750007c0c */ /* 0x000fe4000bf66270 */
[----:B------:R-:W-:Y:S02]  /*2e60*/  ISETP.GE.AND P2, PT, R79, UR39, PT ;  /* 0x000000274f007c0c */ /* 0x000fe4000bf46270 */
[----:B------:R-:W-:Y:S02]  /*2e70*/  ISETP.GE.AND P1, PT, R59, UR39, PT ;  /* 0x000000273b007c0c */ /* 0x000fe4000bf26270 */
[----:B------:R-:W-:Y:S02]  /*2e80*/  PRMT R30, RZ, 0x7610, R30 ;  /* 0x00007610ff1e7816 */ /* 0x000fe4000000001e */
[----:B------:R-:W-:-:S02]  /*2e90*/  PRMT R21, RZ, 0x7610, R21 ;  /* 0x00007610ff157816 */ /* 0x000fc40000000015 */
[----:B------:R-:W-:Y:S02]  /*2ea0*/  SHF.L.U32 R7, R122, 0x5, RZ ;  /* 0x000000057a077819 */ /* 0x000fe400000006ff */
[----:B------:R-:W-:Y:S01]  /*2eb0*/  PRMT R19, RZ, 0x7610, R19 ;  /* 0x00007610ff137816 */ /* 0x000fe20000000013 */
[----:B------:R0:W4:Y:S01]  /*2ec0*/  @!P0 LDG.E.U16 R30, [R2.64+0x480] ;  /* 0x00048028021e8981 */ /* 0x000122000c1e1500 */
[----:B------:R-:W-:Y:S02]  /*2ed0*/  PRMT R22, RZ, 0x7610, R22 ;  /* 0x00007610ff167816 */ /* 0x000fe40000000016 */
[C---:B------:R-:W-:Y:S01]  /*2ee0*/  LOP3.LUT R65, R4.reuse, 0x320, RZ, 0xfc, !PT ;  /* 0x0000032004417812 */ /* 0x040fe200078efcff */
[----:B------:R0:W4:Y:S01]  /*2ef0*/  @!P6 LDG.E.U16 R21, [R2.64+0x4c0] ;  /* 0x0004c0280215e981 */ /* 0x000122000c1e1500 */
[----:B------:R-:W-:Y:S02]  /*2f00*/  PRMT R13, RZ, 0x7610, R13 ;  /* 0x00007610ff0d7816 */ /* 0x000fe4000000000d */
[----:B------:R-:W-:Y:S01]  /*2f10*/  LOP3.LUT R57, R4, 0x340, RZ, 0xfc, !PT ;  /* 0x0000034004397812 */ /* 0x000fe200078efcff */
[----:B------:R0:W4:Y:S01]  /*2f20*/  @!P5 LDG.E.U16 R19, [R2.64+0x500] ;  /* 0x000500280213d981 */ /* 0x000122000c1e1500 */
[----:B------:R-:W-:-:S02]  /*2f30*/  PRMT R20, RZ, 0x7610, R20 ;  /* 0x00007610ff147816 */ /* 0x000fc40000000014 */
[----:B------:R-:W-:Y:S01]  /*2f40*/  LOP3.LUT R0, R7, 0xffffffe0, R236, 0xe2, !PT ;  /* 0xffffffe007007812 */ /* 0x000fe200078ee2ec */
        /* <DEDUP_REMOVED lines=8> */
[----:B------:R-:W-:Y:S01]  /*2fd0*/  LOP3.LUT R49, R4, 0x3c0, RZ, 0xfc, !PT ;  /* 0x000003c004317812 */ /* 0x000fe200078efcff */
[----:B------:R0:W4:Y:S01]  /*2fe0*/  @!P1 LDG.E.U16 R15, [R2.64+0x600] ;  /* 0x00060028020f9981 */ /* 0x000122000c1e1500 */
[----:B------:R-:W-:Y:S02]  /*2ff0*/  ISETP.GE.AND P6, PT, R57, UR39, PT ;  /* 0x0000002739007c0c */ /* 0x000fe4000bfc6270 */
[----:B------:R-:W-:Y:S02]  /*3000*/  LOP3.LUT R0, R0, 0x3e0, RZ, 0xfc, !PT ;  /* 0x000003e000007812 */ /* 0x000fe400078efcff */
        /* <DEDUP_REMOVED lines=17> */
[----:B------:R0:W4:Y:S04]  /*3120*/  @!P2 LDG.E.U16 R11, [R2.64+0x780] ;  /* 0x00078028020ba981 */ /* 0x000128000c1e1500 */
[----:B------:R0:W4:Y:S01]  /*3130*/  @!P1 LDG.E.U16 R10, [R2.64+0x7c0] ;  /* 0x0007c028020a9981 */ /* 0x000122000c1e1500 */
[----:B------:R-:W-:-:S02]  /*3140*/  UIMAD UR11, UR28, UR34, URZ ;  /* 0x000000221c0b72a4 */ /* 0x000fc4000f8e023f */
[----:B------:R-:W-:Y:S02]  /*3150*/  UIMAD.WIDE.U32 UR36, UR29, UR34, URZ ;  /* 0x000000221d2472a5 */ /* 0x000fe4000f8e003f */
[----:B------:R-:W-:-:S03]  /*3160*/  UIMAD UR11, UR29, UR35, UR11 ;  /* 0x000000231d0b72a4 */ /* 0x000fc6000f8e020b */
        /* <DEDUP_REMOVED lines=9> */
[----:B0-----:R-:W-:-:S04]  /*3200*/  MOV R2, UR34 ;  /* 0x0000002200027c02 */ /* 0x001fc80008000f00 */
[----:B------:R-:W-:Y:S01]  /*3210*/  MOV R3, UR35 ;  /* 0x0000002300037c02 */ /* 0x000fe20008000f00 */
[----:B------:R-:W-:-:S05]  /*3220*/  ULDC.64 UR34, c[0x0][0x1c0] ;  /* 0x0000700000227ab9 */ /* 0x000fca0000000a00 */
[----:B------:R-:W4:Y:S01]  /*3230*/  LDG.E.64 R2, [R2.64] ;  /* 0x0000002802027981 */ /* 0x000f22000c1e1b00 */
[----:B------:R-:W-:Y:S01]  /*3240*/  MOV R7, UR6 ;  /* 0x0000000600077c02 */ /* 0x000fe20008000f00 */
[----:B------:R-:W-:Y:S01]  /*3250*/  UIMAD UR34, UR38, UR34, URZ ;  /* 0x00000022262272a4 */ /* 0x000fe2000f8e023f */
[----:B------:R-:W-:-:S03]  /*3260*/  SHF.L.U32 R8, R122, 0x5, RZ ;  /* 0x000000057a087819 */ /* 0x000fc600000006ff */
[----:B------:R-:W-:Y:S01]  /*3270*/  UIMAD UR34, UR6, UR35, UR34 ;  /* 0x00000023062272a4 */ /* 0x000fe2000f8e0222 */
[----:B------:R-:W-:Y:S01]  /*3280*/  IMAD.WIDE.U32 R6, R7, c[0x0][0x1c0], R4 ;  /* 0x0000700007067a25 */ /* 0x000fe200078e0004 */
[----:B------:R-:W-:Y:S02]  /*3290*/  LOP3.LUT R8, R8, 0xfffffc00, RZ, 0xc0, !PT ;  /* 0xfffffc0008087812 */ /* 0x000fe400078ec0ff */
[----:B------:R-:W-:Y:S02]  /*32a0*/  ISETP.GE.AND P4, PT, R4, UR39, PT ;  /* 0x0000002704007c0c */ /* 0x000fe4000bf86270 */
[----:B------:R-:W-:Y:S02]  /*32b0*/  IADD3 R5, R7, UR34, RZ ;  /* 0x0000002207057c10 */ /* 0x000fe4000fffe0ff */
[----:B------:R-:W-:Y:S02]  /*32c0*/  LEA R4, P5, R6, UR15, 0x1 ;  /* 0x0000000f06047c11 */ /* 0x000fe4000f8a08ff */
[----:B------:R-:W-:-:S02]  /*32d0*/  IADD3 R7, R8, R121, RZ ;  /* 0x0000007908077210 */ /* 0x000fc40007ffe0ff */
[----:B------:R-:W-:Y:S02]  /*32e0*/  LEA.HI.X R5, R6, UR14, R5, 0x1, P5 ;  /* 0x0000000e06057c11 */ /* 0x000fe4000a8f0c05 */
[----:B------:R-:W-:Y:S02]  /*32f0*/  ISETP.GE.AND P2, PT, R42, UR39, PT ;  /* 0x000000272a007c0c */ /* 0x000fe4000bf46270 */
[C---:B------:R-:W-:Y:S02]  /*3300*/  IADD3 R6, R7.reuse, 0x20, RZ ;  /* 0x0000002007067810 */ /* 0x040fe40007ffe0ff */
[----:B------:R-:W-:Y:S02]  /*3310*/  ISETP.GE.AND P0, PT, R44, UR39, PT ;  /* 0x000000272c007c0c */ /* 0x000fe4000bf06270 */
[----:B------:R-:W-:Y:S02]  /*3320*/  IADD3 R42, R7, 0x40, RZ ;  /* 0x00000040072a7810 */ /* 0x000fe40007ffe0ff */
[----:B------:R-:W-:-:S02]  /*3330*/  ISETP.GE.AND P5, PT, R46, UR39, PT ;  /* 0x000000272e007c0c */ /* 0x000fc4000bfa6270 */
[C---:B------:R-:W-:Y:S02]  /*3340*/  IADD3 R44, R7.reuse, 0x60, RZ ;  /* 0x00000060072c7810 */ /* 0x040fe40007ffe0ff */
[C---:B------:R-:W-:Y:S02]  /*3350*/  LEA.HI.SX32 R73, R7.reuse, R7, 0x1b ;  /* 0x0000000707497211 */ /* 0x040fe400078fdaff */
[C---:B------:R-:W-:Y:S02]  /*3360*/  IADD3 R46, R7.reuse, 0x80, RZ ;  /* 0x00000080072e7810 */ /* 0x040fe40007ffe0ff */
[C---:B------:R-:W-:Y:S02]  /*3370*/  IADD3 R72, R7.reuse, 0x220, RZ ;  /* 0x0000022007487810 */ /* 0x040fe40007ffe0ff */
[C---:B------:R-:W-:Y:S02]  /*3380*/  IADD3 R48, R7.reuse, 0xa0, RZ ;  /* 0x000000a007307810 */ /* 0x040fe40007ffe0ff */
[----:B------:R-:W-:-:S02]  /*3390*/  IADD3 R68, R7, 0x1e0, RZ ;  /* 0x000001e007447810 */ /* 0x000fc40007ffe0ff */
[-C--:B------:R-:W-:Y:S02]  /*33a0*/  LEA.HI.SX32 R6, R6, R7.reuse, 0x1b ;  /* 0x0000000706067211 */ /* 0x080fe400078fdaff */
[----:B------:R-:W-:Y:S02]  /*33b0*/  IADD3 R50, R7, 0xc0, RZ ;  /* 0x000000c007327810 */ /* 0x000fe40007ffe0ff */
[-C--:B------:R-:W-:Y:S02]  /*33c0*/  LEA.HI.SX32 R42, R42, R7.reuse, 0x1b ;  /* 0x000000072a2a7211 */ /* 0x080fe400078fdaff */
[----:B------:R-:W-:Y:S02]  /*33d0*/  ISETP.GE.AND P3, PT, R27, UR39, PT ;  /* 0x000000271b007c0c */ /* 0x000fe4000bf66270 */
[----:B------:R-:W-:Y:S02]  /*33e0*/  IADD3 R52, R7, 0xe0, RZ ;  /* 0x000000e007347810 */ /* 0x000fe40007ffe0ff */
[----:B------:R-:W-:-:S02]  /*33f0*/  LEA.HI.SX32 R44, R44, R7, 0x1b ;  /* 0x000000072c2c7211 */ /* 0x000fc400078fdaff */
[C---:B------:R-:W-:Y:S02]  /*3400*/  IADD3 R54, R7.reuse, 0x100, RZ ;  /* 0x0000010007367810 */ /* 0x040fe40007ffe0ff */
[----:B------:R-:W-:Y:S02]  /*3410*/  IADD3 R70, R7, 0x200, RZ ;  /* 0x0000020007467810 */ /* 0x000fe40007ffe0ff */
[----:B------:R-:W-:Y:S02]  /*3420*/  SHF.L.U32 R73, R73, 0x1, RZ ;  /* 0x0000000149497819 */ /* 0x000fe400000006ff */
[-C--:B------:R-:W-:Y:S02]  /*3430*/  LEA.HI.SX32 R27, R46, R7.reuse, 0x1b ;  /* 0x000000072e1b7211 */ /* 0x080fe400078fdaff */
[----:B------:R-:W-:Y:S02]  /*3440*/  LEA.HI.SX32 R94, R72, R7, 0x1b ;  /* 0x00000007485e7211 */ /* 0x000fe400078fdaff */
[----:B------:R-:W-:-:S02]  /*3450*/  IADD3 R56, R7, 0x120, RZ ;  /* 0x0000012007387810 */ /* 0x000fc40007ffe0ff */
[-C--:B------:R-:W-:Y:S02]  /*3460*/  LEA.HI.SX32 R48, R48, R7.reuse, 0x1b ;  /* 0x0000000730307211 */ /* 0x080fe400078fdaff */
[-C--:B------:R-:W-:Y:S02]  /*3470*/  LEA.HI.SX32 R46, R68, R7.reuse, 0x1b ;  /* 0x00000007442e7211 */ /* 0x080fe400078fdaff */
[----:B------:R-:W-:Y:S02]  /*3480*/  SHF.L.U32 R72, R6, 0x1, RZ ;  /* 0x0000000106487819 */ /* 0x000fe400000006ff */
[----:B------:R-:W-:Y:S02]  /*3490*/  IADD3 R58, R7, 0x140, RZ ;  /* 0x00000140073a7810 */ /* 0x000fe40007ffe0ff */
[----:B------:R-:W-:Y:S02]  /*34a0*/  LEA.HI.SX32 R50, R50, R7, 0x1b ;  /* 0x0000000732327211 */ /* 0x000fe400078fdaff */
[----:B------:R-:W-:-:S02]  /*34b0*/  SHF.L.U32 R68, R42, 0x1, RZ ;  /* 0x000000012a447819 */ /* 0x000fc400000006ff */
[C---:B------:R-:W-:Y:S02]  /*34c0*/  IADD3 R60, R7.reuse, 0x160, RZ ;  /* 0x00000160073c7810 */ /* 0x040fe40007ffe0ff */
[-C--:B------:R-:W-:Y:S02]  /*34d0*/  LEA.HI.SX32 R52, R52, R7.reuse, 0x1b ;  /* 0x0000000734347211 */ /* 0x080fe400078fdaff */
[----:B------:R-:W-:Y:S01]  /*34e0*/  SHF.L.U32 R71, R44, 0x1, RZ ;  /* 0x000000012c477819 */ /* 0x000fe200000006ff */
[----:B--2---:R0:W-:Y:S01]  /*34f0*/  STS.U16 [R73], R28 ;  /* 0x0000001c49007388 */ /* 0x0041e20000000400 */
[C---:B------:R-:W-:Y:S02]  /*3500*/  IADD3 R62, R7.reuse, 0x180, RZ ;  /* 0x00000180073e7810 */ /* 0x040fe40007ffe0ff */
[----:B------:R-:W-:Y:S02]  /*3510*/  IADD3 R66, R7, 0x1c0, RZ ;  /* 0x000001c007427810 */ /* 0x000fe40007ffe0ff */
[----:B------:R-:W-:-:S02]  /*3520*/  LEA.HI.SX32 R54, R54, R7, 0x1b ;  /* 0x0000000736367211 */ /* 0x000fc400078fdaff */
[-C--:B------:R-:W-:Y:S02]  /*3530*/  LEA.HI.SX32 R47, R70, R7.reuse, 0x1b ;  /* 0x00000007462f7211 */ /* 0x080fe400078fdaff */
[----:B------:R-:W-:Y:S01]  /*3540*/  SHF.L.U32 R27, R27, 0x1, RZ ;  /* 0x000000011b1b7819 */ /* 0x000fe200000006ff */
[----:B---3--:R-:W-:Y:S01]  /*3550*/  STS.U16 [R72+0x40], R41 ;  /* 0x0000402948007388 */ /* 0x008fe20000000400 */
[----:B------:R-:W-:Y:S02]  /*3560*/  IADD3 R64, R7, 0x1a0, RZ ;  /* 0x000001a007407810 */ /* 0x000fe40007ffe0ff */
[----:B------:R-:W-:Y:S02]  /*3570*/  LEA.HI.SX32 R56, R56, R7, 0x1b ;  /* 0x0000000738387211 */ /* 0x000fe400078fdaff */
[----:B------:R-:W-:Y:S01]  /*3580*/  SHF.L.U32 R70, R48, 0x1, RZ ;  /* 0x0000000130467819 */ /* 0x000fe200000006ff */
[----:B----4-:R-:W-:Y:S01]  /*3590*/  STS.U16 [R68+0x80], R39 ;  /* 0x0000802744007388 */ /* 0x010fe20000000400 */
[----:B------:R-:W-:-:S02]  /*35a0*/  ISETP.GE.AND P1, PT, R43, UR39, PT ;  /* 0x000000272b007c0c */ /* 0x000fc4000bf26270 */
[-C--:B------:R-:W-:Y:S02]  /*35b0*/  LEA.HI.SX32 R58, R58, R7.reuse, 0x1b ;  /* 0x000000073a3a7211 */ /* 0x080fe400078fdaff */
[----:B------:R-:W-:Y:S01]  /*35c0*/  SHF.L.U32 R69, R50, 0x1, RZ ;  /* 0x0000000132457819 */ /* 0x000fe200000006ff */
[----:B------:R-:W-:Y:S01]  /*35d0*/  STS.U16 [R71+0xc0], R40 ;  /* 0x0000c02847007388 */ /* 0x000fe20000000400 */
[----:B------:R-:W-:Y:S02]  /*35e0*/  ISETP.GE.AND P6, PT, R45, UR39, PT ;  /* 0x000000272d007c0c */ /* 0x000fe4000bfc6270 */
[-C--:B------:R-:W-:Y:S02]  /*35f0*/  LEA.HI.SX32 R43, R60, R7.reuse, 0x1b ;  /* 0x000000073c2b7211 */ /* 0x080fe400078fdaff */
[----:B------:R-:W-:Y:S01]  /*3600*/  SHF.L.U32 R67, R52, 0x1, RZ ;  /* 0x0000000134437819 */ /* 0x000fe200000006ff */
[----:B------:R-:W-:Y:S01]  /*3610*/  STS.U16 [R27+0x100], R26 ;  /* 0x0001001a1b007388 */ /* 0x000fe20000000400 */
[----:B------:R-:W-:-:S02]  /*3620*/  LEA.HI.SX32 R62, R62, R7, 0x1b ;  /* 0x000000073e3e7211 */ /* 0x000fc400078fdaff */
[-C--:B------:R-:W-:Y:S02]  /*3630*/  LEA.HI.SX32 R45, R66, R7.reuse, 0x1b ;  /* 0x00000007422d7211 */ /* 0x080fe400078fdaff */
[----:B------:R-:W-:Y:S01]  /*3640*/  SHF.L.U32 R60, R54, 0x1, RZ ;  /* 0x00000001363c7819 */ /* 0x000fe200000006ff */
[----:B------:R1:W-:Y:S01]  /*3650*/  STS.U16 [R70+0x140], R25 ;  /* 0x0001401946007388 */ /* 0x0003e20000000400 */
[----:B------:R-:W-:Y:S02]  /*3660*/  LEA.HI.SX32 R61, R64, R7, 0x1b ;  /* 0x00000007403d7211 */ /* 0x000fe400078fdaff */
[----:B------:R-:W-:Y:S01]  /*3670*/  SHF.L.U32 R66, R56, 0x1, RZ ;  /* 0x0000000138427819 */ /* 0x000fe200000006ff */
[----:B------:R2:W-:Y:S01]  /*3680*/  STS.U16 [R69+0x180], R24 ;  /* 0x0001801845007388 */ /* 0x0005e20000000400 */
[C---:B------:R-:W-:Y:S02]  /*3690*/  IADD3 R74, R7.reuse, 0x240, RZ ;  /* 0x00000240074a7810 */ /* 0x040fe40007ffe0ff */
[----:B------:R-:W-:Y:S01]  /*36a0*/  SHF.L.U32 R63, R58, 0x1, RZ ;  /* 0x000000013a3f7819 */ /* 0x000fe200000006ff */
[----:B------:R-:W-:Y:S01]  /*36b0*/  STS.U16 [R67+0x1c0], R36 ;  /* 0x0001c02443007388 */ /* 0x000fe20000000400 */
[----:B------:R-:W-:-:S02]  /*36c0*/  IADD3 R76, R7, 0x260, RZ ;  /* 0x00000260074c7810 */ /* 0x000fc40007ffe0ff */
[----:B0-----:R-:W-:Y:S01]  /*36d0*/  SHF.L.U32 R28, R43, 0x1, RZ ;  /* 0x000000012b1c7819 */ /* 0x001fe200000006ff */
[----:B------:R-:W-:Y:S01]  /*36e0*/  STS.U16 [R60+0x200], R33 ;  /* 0x000200213c007388 */ /* 0x000fe20000000400 */
[C---:B------:R-:W-:Y:S02]  /*36f0*/  IADD3 R78, R7.reuse, 0x280, RZ ;  /* 0x00000280074e7810 */ /* 0x040fe40007ffe0ff */
[----:B------:R-:W-:Y:S01]  /*3700*/  SHF.L.U32 R62, R62, 0x1, RZ ;  /* 0x000000013e3e7819 */ /* 0x000fe200000006ff */
[----:B------:R-:W-:Y:S01]  /*3710*/  STS.U16 [R66+0x240], R35 ;  /* 0x0002402342007388 */ /* 0x000fe20000000400 */
[----:B------:R-:W-:Y:S02]  /*3720*/  IADD3 R124, R7, 0x2a0, RZ ;  /* 0x000002a0077c7810 */ /* 0x000fe40007ffe0ff */
[----:B------:R-:W-:Y:S01]  /*3730*/  SHF.L.U32 R61, R61, 0x1, RZ ;  /* 0x000000013d3d7819 */ /* 0x000fe200000006ff */
[----:B------:R-:W-:Y:S01]  /*3740*/  STS.U16 [R63+0x280], R38 ;  /* 0x000280263f007388 */ /* 0x000fe20000000400 */
[----:B------:R-:W-:-:S02]  /*3750*/  IADD3 R126, R7, 0x2c0, RZ ;  /* 0x000002c0077e7810 */ /* 0x000fc40007ffe0ff */
[-C--:B------:R-:W-:Y:S02]  /*3760*/  LEA.HI.SX32 R74, R74, R7.reuse, 0x1b ;  /* 0x000000074a4a7211 */ /* 0x080fe400078fdaff */
[----:B-1----:R-:W-:Y:S02]  /*3770*/  SHF.L.U32 R25, R45, 0x1, RZ ;  /* 0x000000012d197819 */ /* 0x002fe400000006ff */
[C---:B------:R-:W-:Y:S02]  /*3780*/  IADD3 R128, R7.reuse, 0x2e0, RZ ;  /* 0x000002e007807810 */ /* 0x040fe40007ffe0ff */
[----:B------:R-:W-:Y:S02]  /*3790*/  LEA.HI.SX32 R76, R76, R7, 0x1b ;  /* 0x000000074c4c7211 */ /* 0x000fe400078fdaff */
[----:B------:R-:W-:Y:S01]  /*37a0*/  SHF.L.U32 R26, R46, 0x1, RZ ;  /* 0x000000012e1a7819 */ /* 0x000fe200000006ff */
[----:B------:R-:W-:Y:S01]  /*37b0*/  STS.U16 [R28+0x2c0], R37 ;  /* 0x0002c0251c007388 */ /* 0x000fe20000000400 */
[----:B------:R-:W-:-:S02]  /*37c0*/  IADD3 R130, R7, 0x300, RZ ;  /* 0x0000030007827810 */ /* 0x000fc40007ffe0ff */
[-C--:B------:R-:W-:Y:S01]  /*37d0*/  LEA.HI.SX32 R78, R78, R7.reuse, 0x1b ;  /* 0x000000074e4e7211 */ /* 0x080fe200078fdaff */
[----:B------:R-:W-:Y:S01]  /*37e0*/  STS.U16 [R62+0x300], R23 ;  /* 0x000300173e007388 */ /* 0x000fe20000000400 */
[----:B--2---:R-:W-:Y:S02]  /*37f0*/  SHF.L.U32 R24, R47, 0x1, RZ ;  /* 0x000000012f187819 */ /* 0x004fe400000006ff */
[C---:B------:R-:W-:Y:S01]  /*3800*/  IADD3 R142, R7.reuse, 0x320, RZ ;  /* 0x00000320078e7810 */ /* 0x040fe20007ffe0ff */
[----:B------:R-:W-:Y:S01]  /*3810*/  STS.U16 [R61+0x340], R34 ;  /* 0x000340223d007388 */ /* 0x000fe20000000400 */
[----:B------:R-:W-:Y:S02]  /*3820*/  LEA.HI.SX32 R75, R124, R7, 0x1b ;  /* 0x000000077c4b7211 */ /* 0x000fe400078fdaff */
[----:B------:R-:W-:Y:S01]  /*3830*/  SHF.L.U32 R94, R94, 0x1, RZ ;  /* 0x000000015e5e7819 */ /* 0x000fe200000006ff */
[----:B------:R-:W-:Y:S01]  /*3840*/  STS.U16 [R25+0x380], R32 ;  /* 0x0003802019007388 */ /* 0x000fe20000000400 */
[----:B------:R-:W-:-:S02]  /*3850*/  IADD3 R148, R7, 0x340, RZ ;  /* 0x0000034007947810 */ /* 0x000fc40007ffe0ff */
[-C--:B------:R-:W-:Y:S02]  /*3860*/  LEA.HI.SX32 R124, R126, R7.reuse, 0x1b ;  /* 0x000000077e7c7211 */ /* 0x080fe400078fdaff */
[----:B------:R-:W-:Y:S01]  /*3870*/  SHF.L.U32 R77, R74, 0x1, RZ ;  /* 0x000000014a4d7819 */ /* 0x000fe200000006ff */
[----:B------:R-:W-:Y:S01]  /*3880*/  STS.U16 [R26+0x3c0], R31 ;  /* 0x0003c01f1a007388 */ /* 0x000fe20000000400 */
[C---:B------:R-:W-:Y:S02]  /*3890*/  IADD3 R150, R7.reuse, 0x360, RZ ;  /* 0x0000036007967810 */ /* 0x040fe40007ffe0ff */
[----:B------:R-:W-:Y:S02]  /*38a0*/  LEA.HI.SX32 R125, R128, R7, 0x1b ;  /* 0x00000007807d7211 */ /* 0x000fe400078fdaff */
[----:B------:R-:W-:Y:S01]  /*38b0*/  SHF.L.U32 R76, R76, 0x1, RZ ;  /* 0x000000014c4c7819 */ /* 0x000fe200000006ff */
[----:B------:R-:W-:Y:S01]  /*38c0*/  STS.U16 [R24+0x400], R29 ;  /* 0x0004001d18007388 */ /* 0x000fe20000000400 */
[----:B------:R-:W-:-:S02]  /*38d0*/  IADD3 R152, R7, 0x380, RZ ;  /* 0x0000038007987810 */ /* 0x000fc40007ffe0ff */
[-C--:B------:R-:W-:Y:S02]  /*38e0*/  LEA.HI.SX32 R126, R130, R7.reuse, 0x1b ;  /* 0x00000007827e7211 */ /* 0x080fe400078fdaff */
[----:B------:R-:W-:Y:S01]  /*38f0*/  SHF.L.U32 R74, R78, 0x1, RZ ;  /* 0x000000014e4a7819 */ /* 0x000fe200000006ff */
[----:B------:R-:W-:Y:S01]  /*3900*/  STS.U16 [R94+0x440], R17 ;  /* 0x000440115e007388 */ /* 0x000fe20000000400 */
[----:B------:R-:W-:Y:S02]  /*3910*/  IADD3 R154, R7, 0x3a0, RZ ;  /* 0x000003a0079a7810 */ /* 0x000fe40007ffe0ff */
[----:B------:R-:W-:Y:S02]  /*3920*/  LEA.HI.SX32 R95, R142, R7, 0x1b ;  /* 0x000000078e5f7211 */ /* 0x000fe400078fdaff */
[----:B------:R-:W-:Y:S02]  /*3930*/  SHF.L.U32 R75, R75, 0x1, RZ ;  /* 0x000000014b4b7819 */ /* 0x000fe400000006ff */
[----:B------:R-:W-:-:S02]  /*3940*/  IADD3 R170, R7, 0x3c0, RZ ;  /* 0x000003c007aa7810 */ /* 0x000fc40007ffe0ff */
[-C--:B------:R-:W-:Y:S02]  /*3950*/  LEA.HI.SX32 R123, R148, R7.reuse, 0x1b ;  /* 0x00000007947b7211 */ /* 0x080fe400078fdaff */
[----:B------:R-:W-:Y:S01]  /*3960*/  SHF.L.U32 R124, R124, 0x1, RZ ;  /* 0x000000017c7c7819 */ /* 0x000fe200000006ff */
[----:B------:R-:W-:Y:S01]  /*3970*/  STS.U16 [R77+0x480], R30 ;  /* 0x0004801e4d007388 */ /* 0x000fe20000000400 */
[----:B------:R-:W-:Y:S02]  /*3980*/  IADD3 R172, R7, 0x3e0, RZ ;  /* 0x000003e007ac7810 */ /* 0x000fe40007ffe0ff */
[-C--:B------:R-:W-:Y:S01]  /*3990*/  LEA.HI.SX32 R130, R150, R7.reuse, 0x1b ;  /* 0x0000000796827211 */ /* 0x080fe200078fdaff */
[----:B------:R-:W-:Y:S01]  /*39a0*/  STS.U16 [R76+0x4c0], R21 ;  /* 0x0004c0154c007388 */ /* 0x000fe20000000400 */
[----:B------:R-:W-:Y:S02]  /*39b0*/  SHF.L.U32 R125, R125, 0x1, RZ ;  /* 0x000000017d7d7819 */ /* 0x000fe400000006ff */
[----:B------:R-:W-:Y:S01]  /*39c0*/  LEA.HI.SX32 R131, R152, R7, 0x1b ;  /* 0x0000000798837211 */ /* 0x000fe200078fdaff */
[----:B------:R-:W-:Y:S01]  /*39d0*/  STS.U16 [R74+0x500], R19 ;  /* 0x000500134a007388 */ /* 0x000fe20000000400 */
[----:B------:R-:W-:-:S02]  /*39e0*/  SHF.L.U32 R126, R126, 0x1, RZ ;  /* 0x000000017e7e7819 */ /* 0x000fc400000006ff */
[-C--:B------:R-:W-:Y:S01]  /*39f0*/  LEA.HI.SX32 R127, R154, R7.reuse, 0x1b ;  /* 0x000000079a7f7211 */ /* 0x080fe200078fdaff */
[----:B------:R-:W-:Y:S01]  /*3a00*/  STS.U16 [R75+0x540], R22 ;  /* 0x000540164b007388 */ /* 0x000fe20000000400 */
[----:B------:R-:W-:Y:S02]  /*3a10*/  SHF.L.U32 R95, R95, 0x1, RZ ;  /* 0x000000015f5f7819 */ /* 0x000fe400000006ff */
[-C--:B------:R-:W-:Y:S01]  /*3a20*/  LEA.HI.SX32 R128, R170, R7.reuse, 0x1b ;  /* 0x00000007aa807211 */ /* 0x080fe200078fdaff */
[----:B------:R-:W-:Y:S01]  /*3a30*/  STS.U16 [R124+0x580], R13 ;  /* 0x0005800d7c007388 */ /* 0x000fe20000000400 */
[----:B------:R-:W-:Y:S02]  /*3a40*/  SHF.L.U32 R123, R123, 0x1, RZ ;  /* 0x000000017b7b7819 */ /* 0x000fe400000006ff */
[----:B------:R-:W-:Y:S01]  /*3a50*/  LEA.HI.SX32 R129, R172, R7, 0x1b ;  /* 0x00000007ac817211 */ /* 0x000fe200078fdaff */
[----:B------:R-:W-:Y:S01]  /*3a60*/  STS.U16 [R125+0x5c0], R20 ;  /* 0x0005c0147d007388 */ /* 0x000fe20000000400 */
[----:B------:R-:W-:-:S02]  /*3a70*/  SHF.L.U32 R130, R130, 0x1, RZ ;  /* 0x0000000182827819 */ /* 0x000fc400000006ff */
[----:B------:R-:W-:Y:S01]  /*3a80*/  SHF.L.U32 R131, R131, 0x1, RZ ;  /* 0x0000000183837819 */ /* 0x000fe200000006ff */
[----:B------:R-:W-:Y:S01]  /*3a90*/  STS.U16 [R126+0x600], R15 ;  /* 0x0006000f7e007388 */ /* 0x000fe20000000400 */
[----:B------:R-:W-:Y:S02]  /*3aa0*/  SHF.L.U32 R127, R127, 0x1, RZ ;  /* 0x000000017f7f7819 */ /* 0x000fe400000006ff */
[----:B------:R-:W-:Y:S02]  /*3ab0*/  SHF.L.U32 R128, R128, 0x1, RZ ;  /* 0x0000000180807819 */ /* 0x000fe400000006ff */
[----:B------:R-:W-:Y:S02]  /*3ac0*/  SHF.L.U32 R129, R129, 0x1, RZ ;  /* 0x0000000181817819 */ /* 0x000fe400000006ff */
[----:B------:R-:W-:Y:S02]  /*3ad0*/  PRMT R142, RZ, 0x7610, R142 ;  /* 0x00007610ff8e7816 */ /* 0x000fe4000000008e */
[----:B------:R-:W-:-:S02]  /*3ae0*/  PRMT R143, RZ, 0x7610, R143 ;  /* 0x00007610ff8f7816 */ /* 0x000fc4000000008f */
[----:B------:R-:W-:Y:S01]  /*3af0*/  PRMT R139, RZ, 0x7610, R139 ;  /* 0x00007610ff8b7816 */ /* 0x000fe2000000008b */
[----:B------:R-:W-:Y:S04]  /*3b00*/  STS.U16 [R95+0x640], R18 ;  /* 0x000640125f007388 */ /* 0x000fe80000000400 */
[----:B------:R-:W-:Y:S04]  /*3b10*/  STS.U16 [R123+0x680], R16 ;  /* 0x000680107b007388 */ /* 0x000fe80000000400 */
[----:B------:R0:W-:Y:S04]  /*3b20*/  STS.U16 [R130+0x6c0], R9 ;  /* 0x0006c00982007388 */ /* 0x0001e80000000400 */
[----:B------:R-:W-:Y:S04]  /*3b30*/  STS.U16 [R131+0x700], R14 ;  /* 0x0007000e83007388 */ /* 0x000fe80000000400 */
[----:B------:R-:W-:Y:S04]  /*3b40*/  STS.U16 [R127+0x740], R12 ;  /* 0x0007400c7f007388 */ /* 0x000fe80000000400 */
[----:B------:R1:W-:Y:S04]  /*3b50*/  STS.U16 [R128+0x780], R11 ;  /* 0x0007800b80007388 */ /* 0x0003e80000000400 */
[----:B------:R2:W-:Y:S01]  /*3b60*/  STS.U16 [R129+0x7c0], R10 ;  /* 0x0007c00a81007388 */ /* 0x0005e20000000400 */
[----:B------:R-:W-:-:S06]  /*3b70*/  NOP ;  /* 0x0000000000007918 */ /* 0x000fcc0000000000 */
[----:B------:R3:W4:Y:S01]  /*3b80*/  @!P4 LDG.E.U16 R142, [R4.64] ;  /* 0x00000028048ec981 */ /* 0x000722000c1e1500 */
[----:B------:R-:W-:Y:S02]  /*3b90*/  ISETP.GE.AND P4, PT, R134, UR39, PT ;  /* 0x0000002786007c0c */ /* 0x000fe4000bf86270 */
[----:B------:R-:W-:Y:S01]  /*3ba0*/  PRMT R134, RZ, 0x7610, R134 ;  /* 0x00007610ff867816 */ /* 0x000fe20000000086 */
[----:B------:R3:W4:Y:S01]  /*3bb0*/  @!P3 LDG.E.U16 R143, [R4.64+0x40] ;  /* 0x00004028048fb981 */ /* 0x000722000c1e1500 */
[----:B------:R-:W-:Y:S02]  /*3bc0*/  ISETP.GE.AND P3, PT, R136, UR39, PT ;  /* 0x0000002788007c0c */ /* 0x000fe4000bf66270 */
[----:B------:R-:W-:Y:S01]  /*3bd0*/  PRMT R136, RZ, 0x7610, R136 ;  /* 0x00007610ff887816 */ /* 0x000fe20000000088 */
[----:B------:R3:W4:Y:S01]  /*3be0*/  @!P2 LDG.E.U16 R139, [R4.64+0x80] ;  /* 0x00008028048ba981 */ /* 0x000722000c1e1500 */
[----:B------:R-:W-:Y:S02]  /*3bf0*/  ISETP.GE.AND P2, PT, R141, UR39, PT ;  /* 0x000000278d007c0c */ /* 0x000fe4000bf46270 */
[----:B------:R-:W-:Y:S01]  /*3c00*/  PRMT R141, RZ, 0x7610, R141 ;  /* 0x00007610ff8d7816 */ /* 0x000fe2000000008d */
[----:B------:R3:W4:Y:S01]  /*3c10*/  @!P1 LDG.E.U16 R134, [R4.64+0xc0] ;  /* 0x0000c02804869981 */ /* 0x000722000c1e1500 */
[----:B------:R-:W-:-:S02]  /*3c20*/  ISETP.GE.AND P1, PT, R138, UR39, PT ;  /* 0x000000278a007c0c */ /* 0x000fc4000bf26270 */
        /* <DEDUP_REMOVED lines=29> */
[----:B------:R-:W-:Y:S02]  /*3e00*/  PRMT R149, RZ, 0x7610, R149 ;  /* 0x00007610ff957816 */ /* 0x000fe40000000095 */
[----:B------:R-:W-:Y:S01]  /*3e10*/  PRMT R151, RZ, 0x7610, R151 ;  /* 0x00007610ff977816 */ /* 0x000fe20000000097 */
[----:B------:R3:W4:Y:S01]  /*3e20*/  @!P4 LDG.E.U16 R144, [R4.64+0x380] ;  /* 0x000380280490c981 */ /* 0x000722000c1e1500 */
[----:B------:R-:W-:Y:S02]  /*3e30*/  ISETP.GE.AND P5, PT, R81, UR39, PT ;  /* 0x0000002751007c0c */ /* 0x000fe4000bfa6270 */
[----:B------:R-:W-:Y:S01]  /*3e40*/  ISETP.GE.AND P4, PT, R82, UR39, PT ;  /* 0x0000002752007c0c */ /* 0x000fe2000bf86270 */
[----:B------:R3:W4:Y:S01]  /*3e50*/  @!P3 LDG.E.U16 R147, [R4.64+0x3c0] ;  /* 0x0003c0280493b981 */ /* 0x000722000c1e1500 */
[----:B------:R-:W-:-:S03]  /*3e60*/  ISETP.GE.AND P3, PT, R80, UR39, PT ;  /* 0x0000002750007c0c */ /* 0x000fc6000bf66270 */
[----:B------:R3:W4:Y:S01]  /*3e70*/  @!P2 LDG.E.U16 R149, [R4.64+0x400] ;  /* 0x000400280495a981 */ /* 0x000722000c1e1500 */
[----:B------:R-:W-:-:S03]  /*3e80*/  ISETP.GE.AND P2, PT, R79, UR39, PT ;  /* 0x000000274f007c0c */ /* 0x000fc6000bf46270 */
[----:B------:R3:W4:Y:S01]  /*3e90*/  @!P1 LDG.E.U16 R151, [R4.64+0x440] ;  /* 0x0004402804979981 */ /* 0x000722000c1e1500 */
        /* <DEDUP_REMOVED lines=9> */
[----:B------:R-:W-:Y:S02]  /*3f30*/  PRMT R177, RZ, 0x7610, R177 ;  /* 0x00007610ffb17816 */ /* 0x000fe400000000b1 */
[----:B------:R-:W-:Y:S01]  /*3f40*/  ISETP.GE.AND P0, PT, R65, UR39, PT ;  /* 0x0000002741007c0c */ /* 0x000fe2000bf06270 */
        /* <DEDUP_REMOVED lines=25> */
[----:B------:R-:W0:Y:S02]  /*40e0*/  R2UR UR36, R3 ;  /* 0x00000000032473c2 */ /* 0x000e2400000e0000 */
[----:B0-----:R-:W-:-:S04]  /*40f0*/  FMUL.FTZ R0, R115, UR36 ;  /* 0x0000002473007c20 */ /* 0x001fc80008410000 */
[----:B------:R-:W-:Y:S02]  /*4100*/  FMUL.RZ R9, R0, 0.15915493667125701904 ;  /* 0x3e22f98300097820 */ /* 0x000fe4000040c000 */
[----:B------:R-:W-:-:S04]  /*4110*/  FMUL.FTZ R0, R114, UR36 ;  /* 0x0000002472007c20 */ /* 0x000fc80008410000 */
[----:B-1----:R-:W-:Y:S02]  /*4120*/  FMUL.RZ R11, R0, 0.15915493667125701904 ;  /* 0x3e22f983000b7820 */ /* 0x002fe4000040c000 */
[----:B------:R-:W-:-:S04]  /*4130*/  FMUL.FTZ R0, R113, UR36 ;  /* 0x0000002471007c20 */ /* 0x000fc80008410000 */
[----:B---3--:R-:W-:Y:S02]  /*4140*/  FMUL.RZ R4, R0, 0.15915493667125701904 ;  /* 0x3e22f98300047820 */ /* 0x008fe4000040c000 */
[----:B------:R-:W-:-:S04]  /*4150*/  FMUL.FTZ R0, R112, UR36 ;  /* 0x0000002470007c20 */ /* 0x000fc80008410000 */
[----:B------:R-:W-:Y:S02]  /*4160*/  FMUL.RZ R3, R0, 0.15915493667125701904 ;  /* 0x3e22f98300037820 */ /* 0x000fe4000040c000 */
[----:B------:R-:W-:Y:S01]  /*4170*/  FMUL.FTZ R0, R111, UR36 ;  /* 0x000000246f007c20 */ /* 0x000fe20008410000 */
[----:B------:R-:W-:Y:S08]  /*4180*/  MUFU.SIN R81, R9 ;  /* 0x0000000900517308 */ /* 0x000ff00000000400 */
[----:B------:R0:W-:Y:S01]  /*4190*/  MUFU.COS R7, R9 ;  /* 0x0000000900077308 */ /* 0x0001e20000000000 */
[----:B------:R-:W1:Y:S01]  /*41a0*/  R2UR UR35, R2 ;  /* 0x00000000022373c2 */ /* 0x000e6200000e0000 */
[----:B0-----:R-:W-:-:S02]  /*41b0*/  FMUL.RZ R9, R0, 0.15915493667125701904 ;  /* 0x3e22f98300097820 */ /* 0x001fc4000040c000 */
[----:B------:R-:W-:-:S04]  /*41c0*/  FMUL.FTZ R0, R110, UR36 ;  /* 0x000000246e007c20 */ /* 0x000fc80008410000 */
[----:B------:R-:W-:Y:S08]  /*41d0*/  MUFU.SIN R6, R11 ;  /* 0x0000000b00067308 */ /* 0x000ff00000000400 */
[----:B------:R0:W-:Y:S02]  /*41e0*/  MUFU.COS R80, R11 ;  /* 0x0000000b00507308 */ /* 0x0001e40000000000 */
[----:B0-----:R-:W-:-:S02]  /*41f0*/  FMUL.RZ R11, R0, 0.15915493667125701904 ;  /* 0x3e22f983000b7820 */ /* 0x001fc4000040c000 */
[----:B------:R-:W-:-:S04]  /*4200*/  FMUL.FTZ R0, R109, UR36 ;  /* 0x000000246d007c20 */ /* 0x000fc80008410000 */
[----:B------:R-:W-:Y:S01]  /*4210*/  MUFU.SIN R57, R4 ;  /* 0x0000000400397308 */ /* 0x000fe20000000400 */
[----:B------:R-:W-:-:S07]  /*4220*/  LEA R8, R121, R8, 0x5 ;  /* 0x0000000879087211 */ /* 0x000fce00078e28ff */
[----:B------:R0:W-:Y:S02]  /*4230*/  MUFU.COS R5, R4 ;  /* 0x0000000400057308 */ /* 0x0001e40000000000 */
[----:B0-----:R-:W-:Y:S02]  /*4240*/  FMUL.RZ R4, R0, 0.15915493667125701904 ;  /* 0x3e22f98300047820 */ /* 0x001fe4000040c000 */
[----:B------:R-:W-:-:S04]  /*4250*/  FMUL.FTZ R0, R108, UR36 ;  /* 0x000000246c007c20 */ /* 0x000fc80008410000 */
[----:B--2---:R-:W-:Y:S08]  /*4260*/  MUFU.SIN R10, R3 ;  /* 0x00000003000a7308 */ /* 0x004ff00000000400 */
[----:B------:R0:W-:Y:S02]  /*4270*/  MUFU.COS R56, R3 ;  /* 0x0000000300387308 */ /* 0x0001e40000000000 */
[----:B0-----:R-:W-:-:S06]  /*4280*/  FMUL.RZ R3, R0, 0.15915493667125701904 ;  /* 0x3e22f98300037820 */ /* 0x001fcc000040c000 */
[----:B------:R-:W-:Y:S08]  /*4290*/  MUFU.SIN R47, R3 ;  /* 0x00000003002f7308 */ /* 0x000ff00000000400 */
[----:B------:R0:W-:Y:S02]  /*42a0*/  MUFU.COS R15, R3 ;  /* 0x00000003000f7308 */ /* 0x0001e40000000000 */
[----:B0-----:R-:W-:-:S04]  /*42b0*/  LEA.HI.SX32 R3, R8, R8, 0x1b ;  /* 0x0000000808037211 */ /* 0x001fc800078fdaff */
[----:B------:R-:W-:Y:S01]  /*42c0*/  SHF.L.U32 R3, R3, 0x1, RZ ;  /* 0x0000000103037819 */ /* 0x000fe200000006ff */
[----:B------:R-:W-:Y:S01]  /*42d0*/  FMUL.FTZ R0, R107, UR36 ;  /* 0x000000246b007c20 */ /* 0x000fe20008410000 */
[----:B-1----:R-:W-:-:S03]  /*42e0*/  MOV R23, UR35 ;  /* 0x0000002300177c02 */ /* 0x002fc60008000f00 */
[----:B------:R-:W0:Y:S04]  /*42f0*/  LDS.U16 R44, [R3] ;  /* 0x00000000032c7984 */ /* 0x000e280000000400 */
[----:B------:R-:W1:Y:S01]  /*4300*/  LDS.U16 R43, [R3+0x2] ;  /* 0x00000200032b7984 */ /* 0x000e620000000400 */
[----:B------:R-:W-:Y:S02]  /*4310*/  FMUL.RZ R13, R0, 0.15915493667125701904 ;  /* 0x3e22f983000d7820 */ /* 0x000fe4000040c000 */
[----:B------:R-:W-:Y:S01]  /*4320*/  FMUL.FTZ R0, R116, UR36 ;  /* 0x0000002474007c20 */ /* 0x000fe20008410000 */
[----:B------:R-:W2:Y:S01]  /*4330*/  LDS.U16 R42, [R3+0x4] ;  /* 0x00000400032a7984 */ /* 0x000ea20000000400 */
[----:B------:R-:W-:-:S03]  /*4340*/  FMUL.FTZ R23, R23, 1.4426950216293334961 ;  /* 0x3fb8aa3b17177820 */ /* 0x000fc60000410000 */
[----:B------:R-:W3:Y:S01]  /*4350*/  LDS.U16 R41, [R3+0x6] ;  /* 0x0000060003297984 */ /* 0x000ee20000000400 */
[----:B------:R-:W-:Y:S02]  /*4360*/  FMUL.RZ R181, R0, 0.15915493667125701904 ;  /* 0x3e22f98300b57820 */ /* 0x000fe4000040c000 */
[-C--:B------:R-:W-:Y:S01]  /*4370*/  FMUL.FTZ R0, R115, R23.reuse ;  /* 0x0000001773007220 */ /* 0x080fe20000410000 */
[----:B------:R-:W-:Y:S01]  /*4380*/  MUFU.SIN R16, R4 ;  /* 0x0000000400107308 */ /* 0x000fe20000000400 */
[----:B------:R-:W-:Y:S01]  /*4390*/  LOP3.LUT P0, RZ, R122, 0x1f, RZ, 0xc0, !PT ;  /* 0x0000001f7aff7812 */ /* 0x000fe2000780c0ff */
[----:B------:R-:W0:Y:S01]  /*43a0*/  LDS.U16 R36, [R3+0x8] ;  /* 0x0000080003247984 */ /* 0x000e220000000400 */
[----:B------:R-:W-:Y:S02]  /*43b0*/  MOV R17, UR13 ;  /* 0x0000000d00117c02 */ /* 0x000fe40008000f00 */
[----:B------:R-:W-:Y:S01]  /*43c0*/  MOV R19, UR13 ;  /* 0x0000000d00137c02 */ /* 0x000fe20008000f00 */
[----:B------:R-:W0:Y:S02]  /*43d0*/  LDS.U16 R35, [R3+0xa] ;  /* 0x00000a0003237984 */ /* 0x000e240000000400 */
[----:B------:R1:W-:Y:S01]  /*43e0*/  MUFU.COS R50, R4 ;  /* 0x0000000400327308 */ /* 0x0003e20000000000 */
[----:B------:R-:W-:Y:S01]  /*43f0*/  MOV R20, c[0x0][0x16c] ;  /* 0x00005b0000147a02 */ /* 0x000fe20000000f00 */
[----:B------:R-:W-:Y:S04]  /*4400*/  LDS.U16 R33, [R3+0xc] ;  /* 0x00000c0003217984 */ /* 0x000fe80000000400 */
[----:B------:R-:W0:Y:S01]  /*4410*/  LDS.U16 R34, [R3+0xe] ;  /* 0x00000e0003227984 */ /* 0x000e220000000400 */
[-C--:B-1----:R-:W-:Y:S01]  /*4420*/  FMUL.FTZ R4, R113, R23.reuse ;  /* 0x0000001771047220 */ /* 0x082fe20000410000 */
[----:B------:R-:W1:Y:S02]  /*4430*/  MUFU.EX2 R0, R0 ;  /* 0x0000000000007308 */ /* 0x000e640000000800 */
[----:B------:R-:W0:Y:S04]  /*4440*/  LDS.U16 R30, [R3+0x10] ;  /* 0x00001000031e7984 */ /* 0x000e280000000400 */
[----:B------:R-:W0:Y:S02]  /*4450*/  LDS.U16 R29, [R3+0x12] ;  /* 0x00001200031d7984 */ /* 0x000e240000000400 */
[----:B------:R-:W2:Y:S01]  /*4460*/  MUFU.EX2 R4, R4 ;  /* 0x0000000400047308 */ /* 0x000ea20000000800 */
[-C--:B------:R-:W-:Y:S01]  /*4470*/  FMUL.FTZ R2, R114, R23.reuse ;  /* 0x0000001772027220 */ /* 0x080fe20000410000 */
[----:B------:R-:W-:Y:S01]  /*4480*/  ISETP.LT.OR P0, PT, R17, 0x2, P0 ;  /* 0x000000021100780c */ /* 0x000fe20000701670 */
[-C--:B------:R-:W-:Y:S01]  /*4490*/  FMUL.FTZ R8, R108, R23.reuse ;  /* 0x000000176c087220 */ /* 0x080fe20000410000 */
[----:B------:R-:W-:Y:S01]  /*44a0*/  LDS.U16 R22, [R3+0x14] ;  /* 0x0000140003167984 */ /* 0x000fe20000000400 */
[----:B------:R-:W-:-:S03]  /*44b0*/  FMUL.FTZ R17, R107, R23 ;  /* 0x000000176b117220 */ /* 0x000fc60000410000 */
[----:B------:R-:W-:Y:S01]  /*44c0*/  MUFU.SIN R12, R9 ;  /* 0x00000009000c7308 */ /* 0x000fe20000000400 */
[C---:B-1----:R-:W-:Y:S01]  /*44d0*/  FMUL.FTZ R82, R0.reuse, R7 ;  /* 0x0000000700527220 */ /* 0x042fe20000410000 */
[----:B------:R-:W1:Y:S01]  /*44e0*/  LDS.U16 R21, [R3+0x16] ;  /* 0x0000160003157984 */ /* 0x000e620000000400 */
[----:B------:R-:W-:Y:S02]  /*44f0*/  FMUL.FTZ R81, R0, R81 ;  /* 0x0000005100517220 */ /* 0x000fe40000410000 */
[----:B------:R-:W-:Y:S01]  /*4500*/  FMUL.FTZ R0, R106, UR36 ;  /* 0x000000246a007c20 */ /* 0x000fe20008410000 */
[----:B------:R-:W-:Y:S02]  /*4510*/  LDS.U16 R65, [R3+0x3a] ;  /* 0x00003a0003417984 */ /* 0x000fe40000000400 */
[----:B------:R3:W-:Y:S01]  /*4520*/  MUFU.COS R54, R9 ;  /* 0x0000000900367308 */ /* 0x0007e20000000000 */
[C---:B--2---:R-:W-:Y:S01]  /*4530*/  FMUL.FTZ R58, R4.reuse, R5 ;  /* 0x00000005043a7220 */ /* 0x044fe20000410000 */
[----:B------:R-:W-:Y:S01]  /*4540*/  LDS.U16 R64, [R3+0x3c] ;  /* 0x00003c0003407984 */ /* 0x000fe20000000400 */
[----:B------:R-:W-:-:S05]  /*4550*/  FMUL.FTZ R57, R4, R57 ;  /* 0x0000003904397220 */ /* 0x000fca0000410000 */
[----:B------:R-:W-:Y:S01]  /*4560*/  MUFU.SIN R14, R11 ;  /* 0x0000000b000e7308 */ /* 0x000fe20000000400 */
[----:B---3--:R-:W-:-:S07]  /*4570*/  FMUL.FTZ R9, R112, R23 ;  /* 0x0000001770097220 */ /* 0x008fce0000410000 */
[----:B------:R2:W-:Y:S01]  /*4580*/  MUFU.COS R52, R11 ;  /* 0x0000000b00347308 */ /* 0x0005e20000000000 */
[----:B------:R-:W-:-:S07]  /*4590*/  FMUL.RZ R4, R0, 0.15915493667125701904 ;  /* 0x3e22f98300047820 */ /* 0x000fce000040c000 */
[----:B------:R-:W-:Y:S01]  /*45a0*/  MUFU.SIN R18, R13 ;  /* 0x0000000d00127308 */ /* 0x000fe20000000400 */
[----:B--2---:R-:W-:-:S07]  /*45b0*/  FMUL.FTZ R11, R111, R23 ;  /* 0x000000176f0b7220 */ /* 0x004fce0000410000 */
[----:B------:R2:W-:Y:S01]  /*45c0*/  MUFU.COS R46, R13 ;  /* 0x0000000d002e7308 */ /* 0x0005e20000000000 */
[----:B------:R-:W-:-:S07]  /*45d0*/  FMUL.FTZ R0, R105, UR36 ;  /* 0x0000002469007c20 */ /* 0x000fce0008410000 */
[----:B------:R3:W1:Y:S01]  /*45e0*/  MUFU.EX2 R59, R2 ;  /* 0x00000002003b7308 */ /* 0x0006620000000800 */
[-C--:B--2---:R-:W-:Y:S01]  /*45f0*/  FMUL.FTZ R13, R110, R23.reuse ;  /* 0x000000176e0d7220 */ /* 0x084fe20000410000 */
[----:B0-----:R-:W-:Y:S01]  /*4600*/  PRMT R44, RZ, 0x5410, R44 ;  /* 0x00005410ff2c7816 */ /* 0x001fe2000000002c */
[----:B------:R-:W-:Y:S01]  /*4610*/  LDS.U16 R7, [R3+0x32] ;  /* 0x0000320003077984 */ /* 0x000fe20000000400 */
[----:B---3--:R-:W-:-:S04]  /*4620*/  FMUL.FTZ R2, R109, R23 ;  /* 0x000000176d027220 */ /* 0x008fc80000410000 */
[----:B------:R-:W-:Y:S01]  /*4630*/  MUFU.EX2 R9, R9 ;  /* 0x0000000900097308 */ /* 0x000fe20000000800 */
[----:B------:R-:W-:Y:S01]  /*4640*/  PRMT R43, RZ, 0x5410, R43 ;  /* 0x00005410ff2b7816 */ /* 0x000fe2000000002b */
[----:B------:R-:W-:-:S06]  /*4650*/  FMUL.RZ R5, R0, 0.15915493667125701904 ;  /* 0x3e22f98300057820 */ /* 0x000fcc000040c000 */
[----:B------:R-:W0:Y:S01]  /*4660*/  MUFU.EX2 R49, R2 ;  /* 0x0000000200317308 */ /* 0x000e220000000800 */
[----:B------:R-:W-:Y:S01]  /*4670*/  PRMT R0, RZ, 0x5410, R199 ;  /* 0x00005410ff007816 */ /* 0x000fe200000000c7 */
[----:B------:R-:W-:-:S06]  /*4680*/  FMUL.FTZ R78, R116, R44 ;  /* 0x0000002c744e7220 */ /* 0x000fcc0000410000 */
[----:B------:R-:W2:Y:S01]  /*4690*/  MUFU.EX2 R11, R11 ;  /* 0x0000000b000b7308 */ /* 0x000ea20000000800 */
[----:B------:R-:W-:-:S07]  /*46a0*/  FMUL.FTZ R79, R116, R43 ;  /* 0x0000002b744f7220 */ /* 0x000fce0000410000 */
[----:B------:R-:W3:Y:S01]  /*46b0*/  MUFU.EX2 R13, R13 ;  /* 0x0000000d000d7308 */ /* 0x000ee20000000800 */
[----:B------:R-:W-:-:S07]  /*46c0*/  PRMT R42, RZ, 0x5410, R42 ;  /* 0x00005410ff2a7816 */ /* 0x000fce000000002a */
[----:B------:R-:W0:Y:S01]  /*46d0*/  MUFU.EX2 R8, R8 ;  /* 0x0000000800087308 */ /* 0x000e220000000800 */
[----:B------:R-:W-:-:S07]  /*46e0*/  PRMT R41, RZ, 0x5410, R41 ;  /* 0x00005410ff297816 */ /* 0x000fce0000000029 */
[----:B------:R-:W0:Y:S01]  /*46f0*/  MUFU.EX2 R17, R17 ;  /* 0x0000001100117308 */ /* 0x000e220000000800 */
[C---:B------:R-:W-:Y:S01]  /*4700*/  FMUL.FTZ R78, R0.reuse, R78 ;  /* 0x0000004e004e7220 */ /* 0x040fe20000410000 */
[----:B------:R-:W-:Y:S01]  /*4710*/  @!P0 IADD3 R19, R19, -0x2, RZ ;  /* 0xfffffffe13138810 */ /* 0x000fe20007ffe0ff */
[----:B------:R-:W-:Y:S02]  /*4720*/  FMUL.FTZ R79, R0, R79 ;  /* 0x0000004f004f7220 */ /* 0x000fe40000410000 */
[----:B------:R-:W-:-:S03]  /*4730*/  FMUL.FTZ R0, R104, UR36 ;  /* 0x0000002468007c20 */ /* 0x000fc60008410000 */
[----:B------:R-:W-:Y:S01]  /*4740*/  MUFU.SIN R39, R4 ;  /* 0x0000000400277308 */ /* 0x000fe20000000400 */
[C---:B------:R-:W-:Y:S02]  /*4750*/  FMUL.FTZ R169, R115.reuse, R42 ;  /* 0x0000002a73a97220 */ /* 0x040fe40000410000 */
[----:B------:R-:W-:-:S05]  /*4760*/  FMUL.FTZ R170, R115, R41 ;  /* 0x0000002973aa7220 */ /* 0x000fca0000410000 */
[----:B------:R2:W-:Y:S01]  /*4770*/  MUFU.COS R40, R4 ;  /* 0x0000000400287308 */ /* 0x0005e20000000000 */
[----:B-1----:R-:W-:Y:S02]  /*4780*/  FMUL.FTZ R80, R59, R80 ;  /* 0x000000503b507220 */ /* 0x002fe40000410000 */
[----:B0-----:R-:W-:Y:S01]  /*4790*/  FMUL.FTZ R50, R49, R50 ;  /* 0x0000003231327220 */ /* 0x001fe20000410000 */
[----:B--2---:R-:W-:Y:S01]  /*47a0*/  PRMT R4, RZ, 0x5410, R168 ;  /* 0x00005410ff047816 */ /* 0x004fe200000000a8 */
[----:B------:R-:W-:-:S03]  /*47b0*/  @!P0 IMAD R2, R19, R20, UR6 ;  /* 0x0000000613028e24 */ /* 0x000fc6000f8e0214 */
[----:B------:R-:W-:Y:S01]  /*47c0*/  MUFU.SIN R37, R5 ;  /* 0x0000000500257308 */ /* 0x000fe20000000400 */
[----:B------:R-:W-:Y:S01]  /*47d0*/  FMUL.FTZ R59, R59, R6 ;  /* 0x000000063b3b7220 */ /* 0x000fe20000410000 */
[----:B------:R-:W-:Y:S01]  /*47e0*/  LDS.U16 R20, [R3+0x18] ;  /* 0x0000180003147984 */ /* 0x000fe20000000400 */
[C---:B------:R-:W-:Y:S02]  /*47f0*/  FMUL.FTZ R56, R9.reuse, R56 ;  /* 0x0000003809387220 */ /* 0x040fe40000410000 */
[----:B------:R-:W-:Y:S01]  /*4800*/  FMUL.FTZ R55, R9, R10 ;  /* 0x0000000a09377220 */ /* 0x000fe20000410000 */
[----:B------:R-:W0:Y:S01]  /*4810*/  LDS.U16 R19, [R3+0x1a] ;  /* 0x00001a0003137984 */ /* 0x000e220000000400 */
[C---:B------:R-:W-:Y:S01]  /*4820*/  FMUL.FTZ R54, R11.reuse, R54 ;  /* 0x000000360b367220 */ /* 0x040fe20000410000 */
[----:B------:R1:W-:Y:S01]  /*4830*/  MUFU.COS R38, R5 ;  /* 0x0000000500267308 */ /* 0x0003e20000000000 */
[----:B------:R-:W-:Y:S01]  /*4840*/  FMUL.FTZ R53, R11, R12 ;  /* 0x0000000c0b357220 */ /* 0x000fe20000410000 */
[----:B------:R-:W-:Y:S01]  /*4850*/  LDS.U16 R10, [R3+0x2c] ;  /* 0x00002c00030a7984 */ /* 0x000fe20000000400 */
[----:B---3--:R-:W-:-:S02]  /*4860*/  FMUL.FTZ R52, R13, R52 ;  /* 0x000000340d347220 */ /* 0x008fc40000410000 */
[----:B------:R-:W-:Y:S01]  /*4870*/  FMUL.FTZ R51, R13, R14 ;  /* 0x0000000e0d337220 */ /* 0x000fe20000410000 */
[----:B------:R-:W-:Y:S01]  /*4880*/  LDS.U16 R12, [R3+0x28] ;  /* 0x00002800030c7984 */ /* 0x000fe20000000400 */
[----:B------:R-:W-:Y:S02]  /*4890*/  FMUL.FTZ R49, R49, R16 ;  /* 0x0000001031317220 */ /* 0x000fe40000410000 */
[C---:B------:R-:W-:Y:S01]  /*48a0*/  FMUL.FTZ R48, R8.reuse, R15 ;  /* 0x0000000f08307220 */ /* 0x040fe20000410000 */
[----:B------:R-:W-:Y:S01]  /*48b0*/  LDS.U16 R16, [R3+0x20] ;  /* 0x0000200003107984 */ /* 0x000fe20000000400 */
[----:B------:R-:W-:Y:S02]  /*48c0*/  FMUL.FTZ R47, R8, R47 ;  /* 0x0000002f082f7220 */ /* 0x000fe40000410000 */
[C---:B------:R-:W-:Y:S01]  /*48d0*/  FMUL.FTZ R46, R17.reuse, R46 ;  /* 0x0000002e112e7220 */ /* 0x040fe20000410000 */
[----:B------:R-:W-:Y:S01]  /*48e0*/  LDS.U16 R15, [R3+0x22] ;  /* 0x00002200030f7984 */ /* 0x000fe20000000400 */
[----:B------:R-:W-:-:S02]  /*48f0*/  FMUL.FTZ R45, R17, R18 ;  /* 0x00000012112d7220 */ /* 0x000fc40000410000 */
[C---:B------:R-:W-:Y:S01]  /*4900*/  FMUL.FTZ R169, R4.reuse, R169 ;  /* 0x000000a904a97220 */ /* 0x040fe20000410000 */
[----:B------:R-:W-:Y:S01]  /*4910*/  LDS.U16 R18, [R3+0x1c] ;  /* 0x00001c0003127984 */ /* 0x000fe20000000400 */
[----:B------:R-:W-:Y:S02]  /*4920*/  FMUL.FTZ R170, R4, R170 ;  /* 0x000000aa04aa7220 */ /* 0x000fe40000410000 */
[----:B------:R-:W-:Y:S01]  /*4930*/  FMUL.RZ R183, R0, 0.15915493667125701904 ;  /* 0x3e22f98300b77820 */ /* 0x000fe2000040c000 */
[----:B------:R-:W2:Y:S04]  /*4940*/  LDS.U16 R17, [R3+0x1e] ;  /* 0x00001e0003117984 */ /* 0x000ea80000000400 */
[----:B------:R-:W3:Y:S04]  /*4950*/  LDS.U16 R14, [R3+0x24] ;  /* 0x00002400030e7984 */ /* 0x000ee80000000400 */
[----:B------:R-:W0:Y:S04]  /*4960*/  LDS.U16 R13, [R3+0x26] ;  /* 0x00002600030d7984 */ /* 0x000e280000000400 */
[----:B------:R-:W0:Y:S04]  /*4970*/  LDS.U16 R11, [R3+0x2a] ;  /* 0x00002a00030b7984 */ /* 0x000e280000000400 */
[----:B------:R-:W0:Y:S04]  /*4980*/  LDS.U16 R9, [R3+0x2e] ;  /* 0x00002e0003097984 */ /* 0x000e280000000400 */
[----:B------:R-:W0:Y:S04]  /*4990*/  LDS.U16 R8, [R3+0x30] ;  /* 0x0000300003087984 */ /* 0x000e280000000400 */
[----:B------:R-:W-:Y:S04]  /*49a0*/  LDS.U16 R6, [R3+0x34] ;  /* 0x0000340003067984 */ /* 0x000fe80000000400 */
[----:B-1----:R-:W1:Y:S04]  /*49b0*/  LDS.U16 R5, [R3+0x36] ;  /* 0x0000360003057984 */ /* 0x002e680000000400 */
[----:B------:R-:W0:Y:S04]  /*49c0*/  LDS.U16 R4, [R3+0x38] ;  /* 0x0000380003047984 */ /* 0x000e280000000400 */
[----:B------:R-:W0:Y:S04]  /*49d0*/  LDS.U16 R0, [R3+0x3e] ;  /* 0x00003e0003007984 */ /* 0x000e280000000400 */
        /* <DEDUP_REMOVED lines=9> */
[----:B------:R-:W-:Y:S03]  /*4a70*/  MUFU.SIN R180, R181 ;  /* 0x000000b500b47308 */ /* 0x000fe60000000400 */
[----:B------:R-:W-:Y:S01]  /*4a80*/  STS.U16 [R66+0x2340], R135 ;  /* 0x0023408742007388 */ /* 0x000fe20000000400 */
[----:B------:R-:W-:Y:S01]  /*4a90*/  ISETP.NE.AND P1, PT, R122, RZ, PT ;  /* 0x000000ff7a00720c */ /* 0x000fe20003f25270 */
[----:B----4-:R-:W-:-:S02]  /*4aa0*/  FMUL.FTZ R60, R116, R23 ;  /* 0x00000017743c7220 */ /* 0x010fc40000410000 */
[----:B------:R-:W-:Y:S01]  /*4ab0*/  STS.U16 [R63+0x2380], R132 ;  /* 0x002380843f007388 */ /* 0x000fe20000000400 */
[----:B------:R-:W-:Y:S03]  /*4ac0*/  MUFU.COS R181, R181 ;  /* 0x000000b500b57308 */ /* 0x000fe60000000000 */
[----:B------:R-:W-:Y:S04]  /*4ad0*/  STS.U16 [R28+0x23c0], R137 ;  /* 0x0023c0891c007388 */ /* 0x000fe80000000400 */
[----:B------:R-:W-:Y:S01]  /*4ae0*/  STS.U16 [R62+0x2400], R145 ;  /* 0x002400913e007388 */ /* 0x000fe20000000400 */
[----:B------:R-:W4:Y:S03]  /*4af0*/  MUFU.EX2 R60, R60 ;  /* 0x0000003c003c7308 */ /* 0x000f260000000800 */
[----:B------:R-:W-:Y:S04]  /*4b00*/  STS.U16 [R61+0x2440], R146 ;  /* 0x002440923d007388 */ /* 0x000fe80000000400 */
[----:B------:R0:W-:Y:S04]  /*4b10*/  STS.U16 [R25+0x2480], R144 ;  /* 0x0024809019007388 */ /* 0x0001e80000000400 */
[----:B------:R-:W-:Y:S04]  /*4b20*/  STS.U16 [R26+0x24c0], R147 ;  /* 0x0024c0931a007388 */ /* 0x000fe80000000400 */
[----:B------:R1:W-:Y:S04]  /*4b30*/  STS.U16 [R24+0x2500], R149 ;  /* 0x0025009518007388 */ /* 0x0003e80000000400 */
[----:B------:R-:W-:Y:S01]  /*4b40*/  STS.U16 [R94+0x2540], R151 ;  /* 0x002540975e007388 */ /* 0x000fe20000000400 */
[----:B0-----:R-:W-:-:S03]  /*4b50*/  MOV R25, UR10 ;  /* 0x0000000a00197c02 */ /* 0x001fc60008000f00 */
[----:B------:R-:W-:Y:S01]  /*4b60*/  STS.U16 [R77+0x2580], R148 ;  /* 0x002580944d007388 */ /* 0x000fe20000000400 */
[----:B-1----:R-:W-:-:S03]  /*4b70*/  FMUL.FTZ R24, R102, UR36 ;  /* 0x0000002466187c20 */ /* 0x002fc60008410000 */
[----:B------:R4:W-:Y:S04]  /*4b80*/  STS.U16 [R76+0x25c0], R153 ;  /* 0x0025c0994c007388 */ /* 0x0009e80000000400 */
[----:B------:R-:W-:Y:S01]  /*4b90*/  STS.U16 [R74+0x2600], R171 ;  /* 0x002600ab4a007388 */ /* 0x000fe20000000400 */
[----:B------:R-:W-:-:S03]  /*4ba0*/  FMUL.RZ R61, R24, 0.15915493667125701904 ;  /* 0x3e22f983183d7820 */ /* 0x000fc6000040c000 */
[----:B------:R-:W-:Y:S01]  /*4bb0*/  STS.U16 [R75+0x2640], R150 ;  /* 0x002640964b007388 */ /* 0x000fe20000000400 */
[----:B------:R-:W-:-:S03]  /*4bc0*/  LEA R24, R25, UR6, 0x8 ;  /* 0x0000000619187c11 */ /* 0x000fc6000f8e40ff */
[----:B------:R-:W-:Y:S01]  /*4bd0*/  STS.U16 [R124+0x2680], R173 ;  /* 0x002680ad7c007388 */ /* 0x000fe20000000400 */
[----:B------:R-:W-:-:S03]  /*4be0*/  @P1 IADD3 R24, R122, 0x200, RZ ;  /* 0x000002007a181810 */ /* 0x000fc60007ffe0ff */
[----:B------:R-:W-:Y:S04]  /*4bf0*/  STS.U16 [R125+0x26c0], R152 ;  /* 0x0026c0987d007388 */ /* 0x000fe80000000400 */
[----:B------:R-:W-:Y:S04]  /*4c00*/  STS.U16 [R126+0x2700], R177 ;  /* 0x002700b17e007388 */ /* 0x000fe80000000400 */
[----:B------:R0:W-:Y:S01]  /*4c10*/  STS.U16 [R95+0x2740], R176 ;  /* 0x002740b05f007388 */ /* 0x0001e20000000400 */
[----:B----4-:R-:W-:-:S03]  /*4c20*/  FMUL.FTZ R76, R60, R181 ;  /* 0x000000b53c4c7220 */ /* 0x010fc60000410000 */
[----:B------:R-:W-:Y:S01]  /*4c30*/  STS.U16 [R123+0x2780], R174 ;  /* 0x002780ae7b007388 */ /* 0x000fe20000000400 */
[----:B------:R-:W-:Y:S01]  /*4c40*/  FMUL.FTZ R77, R60, R180 ;  /* 0x000000b43c4d7220 */ /* 0x000fe20000410000 */
[----:B------:R-:W-:Y:S02]  /*4c50*/  SHF.L.U32 R94, R24, 0x3, RZ ;  /* 0x00000003185e7819 */ /* 0x000fe400000006ff */
[----:B------:R-:W-:Y:S04]  /*4c60*/  STS.U16 [R130+0x27c0], R179 ;  /* 0x0027c0b382007388 */ /* 0x000fe80000000400 */
[----:B------:R-:W-:Y:S04]  /*4c70*/  STS.U16 [R131+0x2800], R178 ;  /* 0x002800b283007388 */ /* 0x000fe80000000400 */
[----:B------:R-:W-:Y:S04]  /*4c80*/  STS.U16 [R127+0x2840], R172 ;  /* 0x002840ac7f007388 */ /* 0x000fe80000000400 */
[----:B------:R-:W-:Y:S04]  /*4c90*/  STS.U16 [R128+0x2880], R175 ;  /* 0x002880af80007388 */ /* 0x000fe80000000400 */
[----:B------:R-:W-:Y:S01]  /*4ca0*/  STS.U16 [R129+0x28c0], R154 ;  /* 0x0028c09a81007388 */ /* 0x000fe20000000400 */
[----:B------:R-:W-:-:S06]  /*4cb0*/  NOP ;  /* 0x0000000000007918 */ /* 0x000fcc0000000000 */
[----:B------:R-:W1:Y:S04]  /*4cc0*/  LDS.U16 R137, [R3+0x2100] ;  /* 0x0021000003897984 */ /* 0x000e680000000400 */
[----:B------:R-:W4:Y:S04]  /*4cd0*/  LDS.U16 R125, [R3+0x2102] ;  /* 0x00210200037d7984 */ /* 0x000f280000000400 */
        /* <DEDUP_REMOVED lines=30> */
[----:B------:R2:W-:Y:S01]  /*4ec0*/  STS.64 [R94+0xda80], R76 ;  /* 0x00da804c5e007388 */ /* 0x0005e20000000a00 */
[----:B------:R-:W-:Y:S01]  /*4ed0*/  FMUL.FTZ R24, R106, R23 ;  /* 0x000000176a187220 */ /* 0x000fe20000410000 */
[----:B------:R-:W-:Y:S01]  /*4ee0*/  HFMA2.MMA R141, -RZ, RZ, 0, 9.5367431640625e-07 ;  /* 0x00000010ff8d7435 */ /* 0x000fe200000001ff */
[-C--:B0-----:R-:W-:Y:S01]  /*4ef0*/  FMUL.FTZ R95, R79, R81.reuse ;  /* 0x000000514f5f7220 */ /* 0x081fe20000410000 */
[----:B------:R-:W-:Y:S01]  /*4f00*/  HFMA2.MMA R60, -RZ, RZ, 1.875, 0 ;  /* 0x3f800000ff3c7435 */ /* 0x000fe200000001ff */
[----:B------:R-:W-:-:S02]  /*4f10*/  FMUL.FTZ R140, R78, R81 ;  /* 0x000000514e8c7220 */ /* 0x000fc40000410000 */
[----:B------:R-:W0:Y:S01]  /*4f20*/  MUFU.EX2 R24, R24 ;  /* 0x0000001800187308 */ /* 0x000e220000000800 */
[----:B------:R-:W-:Y:S01]  /*4f30*/  FMUL.FTZ R67, R105, R23 ;  /* 0x0000001769437220 */ /* 0x000fe20000410000 */
[----:B------:R-:W-:Y:S01]  /*4f40*/  CS2R R62, SRZ ;  /* 0x00000000003e7805 */ /* 0x000fe2000001ff00 */
[-C--:B--2---:R-:W-:Y:S02]  /*4f50*/  FFMA.FTZ R94, R78, R82.reuse, -R95 ;  /* 0x000000524e5e7223 */ /* 0x084fe4000001085f */
[----:B------:R-:W-:-:S03]  /*4f60*/  FFMA.FTZ R95, R79, R82, R140 ;  /* 0x000000524f5f7223 */ /* 0x000fc6000001008c */
[----:B------:R-:W-:Y:S01]  /*4f70*/  MUFU.SIN R25, R61 ;  /* 0x0000003d00197308 */ /* 0x000fe20000000400 */
[----:B------:R-:W-:Y:S01]  /*4f80*/  @!P0 IMAD.WIDE R2, R2, R141, UR42 ;  /* 0x0000002a02028e25 */ /* 0x000fe2000f8e028d */
[----:B------:R-:W-:-:S06]  /*4f90*/  PRMT R36, RZ, 0x5410, R36 ;  /* 0x00005410ff247816 */ /* 0x000fcc0000000024 */
[----:B------:R2:W-:Y:S01]  /*4fa0*/  MUFU.COS R26, R61 ;  /* 0x0000003d001a7308 */ /* 0x0005e20000000000 */
[----:B------:R-:W-:Y:S01]  /*4fb0*/  FADD.FTZ R95, R170, R95 ;  /* 0x0000005faa5f7221 */ /* 0x000fe20000010000 */
[----:B------:R-:W-:Y:S02]  /*4fc0*/  PRMT R35, RZ, 0x5410, R35 ;  /* 0x00005410ff237816 */ /* 0x000fe40000000023 */
[----:B--2---:R-:W-:Y:S01]  /*4fd0*/  MOV R61, RZ ;  /* 0x000000ff003d7202 */ /* 0x004fe20000000f00 */
[----:B------:R-:W-:Y:S01]  /*4fe0*/  BAR.SYNC.DEFER_BLOCKING 0x0 ;  /* 0x0000000000007b1d */ /* 0x000fe20000010000 */
[----:B------:R-:W-:Y:S02]  /*4ff0*/  FADD.FTZ R94, R169, R94 ;  /* 0x0000005ea95e7221 */ /* 0x000fe40000010000 */
[----:B------:R-:W-:-:S03]  /*5000*/  FMUL.FTZ R141, R59, R95 ;  /* 0x0000005f3b8d7220 */ /* 0x000fc60000410000 */
[----:B------:R-:W2:Y:S01]  /*5010*/  MUFU.EX2 R67, R67 ;  /* 0x0000004300437308 */ /* 0x000ea20000000800 */
[----:B------:R-:W-:Y:S02]  /*5020*/  FMUL.FTZ R171, R114, R36 ;  /* 0x0000002472ab7220 */ /* 0x000fe40000410000 */
[C---:B0-----:R-:W-:Y:S02]  /*5030*/  FMUL.FTZ R40, R24.reuse, R40 ;  /* 0x0000002818287220 */ /* 0x041fe40000410000 */
[----:B------:R-:W-:Y:S02]  /*5040*/  FMUL.FTZ R39, R24, R39 ;  /* 0x0000002718277220 */ /* 0x000fe40000410000 */
[-C--:B------:R-:W-:Y:S02]  /*5050*/  FMUL.FTZ R24, R59, R94.reuse ;  /* 0x0000005e3b187220 */ /* 0x080fe40000410000 */
[----:B------:R-:W-:Y:S02]  /*5060*/  FFMA.FTZ R94, R80, R94, -R141 ;  /* 0x0000005e505e7223 */ /* 0x000fe4000001088d */
[----:B------:R-:W-:Y:S01]  /*5070*/  FMUL.FTZ R172, R114, R35 ;  /* 0x0000002372ac7220 */ /* 0x000fe20000410000 */
[----:B------:R0:W5:Y:S01]  /*5080*/  @!P0 LDG.E.128 R60, [R2.64] ;  /* 0x00000028023c8981 */ /* 0x000162000c1e1d00 */
[----:B------:R-:W-:Y:S01]  /*5090*/  FFMA.FTZ R95, R80, R95, R24 ;  /* 0x0000005f505f7223 */ /* 0x000fe20000010018 */
[----:B0-----:R-:W-:Y:S01]  /*50a0*/  PRMT R3, RZ, 0x5410, R167 ;  /* 0x00005410ff037816 */ /* 0x001fe200000000a7 */
[----:B------:R-:W-:-:S04]  /*50b0*/  FMUL.FTZ R2, R104, R23 ;  /* 0x0000001768027220 */ /* 0x000fc80000410000 */
[C---:B------:R-:W-:Y:S01]  /*50c0*/  FMUL.FTZ R171, R3.reuse, R171 ;  /* 0x000000ab03ab7220 */ /* 0x040fe20000410000 */
[----:B------:R-:W-:Y:S01]  /*50d0*/  PRMT R34, RZ, 0x5410, R34 ;  /* 0x00005410ff227816 */ /* 0x000fe20000000022 */
[----:B------:R-:W-:Y:S01]  /*50e0*/  FMUL.FTZ R172, R3, R172 ;  /* 0x000000ac03ac7220 */ /* 0x000fe20000410000 */
[----:B------:R-:W-:Y:S01]  /*50f0*/  MUFU.SIN R31, R183 ;  /* 0x000000b7001f7308 */ /* 0x000fe20000000400 */
[----:B------:R-:W-:Y:S01]  /*5100*/  FADD.FTZ R94, R171, R94 ;  /* 0x0000005eab5e7221 */ /* 0x000fe20000010000 */
[----:B------:R-:W-:Y:S01]  /*5110*/  PRMT R141, RZ, 0x5410, R166 ;  /* 0x00005410ff8d7816 */ /* 0x000fe200000000a6 */
[----:B------:R-:W-:Y:S01]  /*5120*/  FADD.FTZ R95, R172, R95 ;  /* 0x0000005fac5f7221 */ /* 0x000fe20000010000 */
[----:B------:R-:W-:Y:S01]  /*5130*/  PRMT R33, RZ, 0x5410, R33 ;  /* 0x00005410ff217816 */ /* 0x000fe20000000021 */
[----:B------:R-:W-:-:S03]  /*5140*/  FMUL.FTZ R140, R57, R94 ;  /* 0x0000005e398c7220 */ /* 0x000fc60000410000 */
[----:B------:R-:W-:Y:S01]  /*5150*/  MUFU.COS R32, R183 ;  /* 0x000000b700207308 */ /* 0x000fe20000000000 */
[----:B------:R-:W-:Y:S02]  /*5160*/  FMUL.FTZ R66, R101, UR36 ;  /* 0x0000002465427c20 */ /* 0x000fe40008410000 */
[----:B--2---:R-:W-:-:S05]  /*5170*/  FMUL.FTZ R38, R67, R38 ;  /* 0x0000002643267220 */ /* 0x004fca0000410000 */
[----:B------:R-:W0:Y:S01]  /*5180*/  MUFU.EX2 R2, R2 ;  /* 0x0000000200027308 */ /* 0x000e220000000800 */
[----:B------:R-:W-:Y:S02]  /*5190*/  FMUL.FTZ R37, R67, R37 ;  /* 0x0000002543257220 */ /* 0x000fe40000410000 */
[----:B------:R-:W-:Y:S02]  /*51a0*/  FMUL.FTZ R173, R113, R34 ;  /* 0x0000002271ad7220 */ /* 0x000fe40000410000 */
[C---:B------:R-:W-:Y:S02]  /*51b0*/  FMUL.FTZ R182, R103.reuse, UR36 ;  /* 0x0000002467b67c20 */ /* 0x040fe40008410000 */
[-C--:B------:R-:W-:Y:S02]  /*51c0*/  FMUL.FTZ R3, R103, R23.reuse ;  /* 0x0000001767037220 */ /* 0x080fe40000410000 */
[-C--:B------:R-:W-:Y:S02]  /*51d0*/  FMUL.FTZ R67, R102, R23.reuse ;  /* 0x0000001766437220 */ /* 0x080fe40000410000 */
[----:B------:R-:W-:-:S02]  /*51e0*/  FMUL.FTZ R23, R101, R23 ;  /* 0x0000001765177220 */ /* 0x000fc40000410000 */
[-C--:B------:R-:W-:Y:S02]  /*51f0*/  FFMA.FTZ R140, R58, R95.reuse, R140 ;  /* 0x0000005f3a8c7223 */ /* 0x080fe4000001008c */
[----:B------:R-:W-:Y:S02]  /*5200*/  FMUL.RZ R144, R66, 0.15915493667125701904 ;  /* 0x3e22f98342907820 */ /* 0x000fe4000040c000 */
[----:B------:R-:W-:Y:S02]  /*5210*/  FMUL.FTZ R95, R57, R95 ;  /* 0x0000005f395f7220 */ /* 0x000fe40000410000 */
[----:B------:R-:W-:Y:S02]  /*5220*/  FMUL.FTZ R174, R113, R33 ;  /* 0x0000002171ae7220 */ /* 0x000fe40000410000 */
[C---:B------:R-:W-:Y:S02]  /*5230*/  FMUL.FTZ R173, R141.reuse, R173 ;  /* 0x000000ad8dad7220 */ /* 0x040fe40000410000 */
[----:B------:R-:W-:Y:S01]  /*5240*/  FMUL.RZ R182, R182, 0.15915493667125701904 ;  /* 0x3e22f983b6b67820 */ /* 0x000fe2000040c000 */
[----:B------:R-:W-:Y:S01]  /*5250*/  MUFU.COS R24, R144 ;  /* 0x0000009000187308 */ /* 0x000fe20000000000 */
[----:B------:R-:W-:Y:S01]  /*5260*/  FFMA.FTZ R95, R58, R94, -R95 ;  /* 0x0000005e3a5f7223 */ /* 0x000fe2000001085f */
[----:B------:R-:W-:Y:S01]  /*5270*/  PRMT R30, RZ, 0x5410, R30 ;  /* 0x00005410ff1e7816 */ /* 0x000fe2000000001e */
[----:B------:R-:W-:-:S02]  /*5280*/  FMUL.FTZ R174, R141, R174 ;  /* 0x000000ae8dae7220 */ /* 0x000fc40000410000 */
[----:B------:R-:W-:-:S03]  /*5290*/  FADD.FTZ R140, R173, R140 ;  /* 0x0000008cad8c7221 */ /* 0x000fc60000010000 */
[----:B------:R-:W2:Y:S01]  /*52a0*/  MUFU.EX2 R23, R23 ;  /* 0x0000001700177308 */ /* 0x000ea20000000800 */
[----:B0-----:R-:W-:Y:S01]  /*52b0*/  FMUL.FTZ R32, R2, R32 ;  /* 0x0000002002207220 */ /* 0x001fe20000410000 */
[----:B------:R-:W-:Y:S01]  /*52c0*/  PRMT R29, RZ, 0x5410, R29 ;  /* 0x00005410ff1d7816 */ /* 0x000fe2000000001d */
[----:B------:R-:W-:Y:S02]  /*52d0*/  FADD.FTZ R95, R174, R95 ;  /* 0x0000005fae5f7221 */ /* 0x000fe40000010000 */
[----:B------:R-:W-:-:S03]  /*52e0*/  FMUL.FTZ R94, R55, R140 ;  /* 0x0000008c375e7220 */ /* 0x000fc60000410000 */
[----:B------:R-:W-:Y:S01]  /*52f0*/  MUFU.SIN R27, R182 ;  /* 0x000000b6001b7308 */ /* 0x000fe20000000400 */
[----:B------:R-:W-:Y:S01]  /*5300*/  FMUL.FTZ R31, R2, R31 ;  /* 0x0000001f021f7220 */ /* 0x000fe20000410000 */
[----:B------:R-:W-:Y:S01]  /*5310*/  PRMT R2, RZ, 0x5410, R165 ;  /* 0x00005410ff027816 */ /* 0x000fe200000000a5 */
[----:B------:R-:W-:-:S05]  /*5320*/  FMUL.FTZ R176, R112, R30 ;  /* 0x0000001e70b07220 */ /* 0x000fca0000410000 */
[----:B------:R-:W-:Y:S01]  /*5330*/  MUFU.COS R28, R182 ;  /* 0x000000b6001c7308 */ /* 0x000fe20000000000 */
[----:B------:R-:W-:-:S07]  /*5340*/  FFMA.FTZ R141, R56, R95, -R94 ;  /* 0x0000005f388d7223 */ /* 0x000fce000001085e */
[----:B------:R-:W-:Y:S08]  /*5350*/  MUFU.SIN R66, R144 ;  /* 0x0000009000427308 */ /* 0x000ff00000000400 */
[----:B------:R-:W0:Y:S01]  /*5360*/  MUFU.EX2 R3, R3 ;  /* 0x0000000300037308 */ /* 0x000e220000000800 */
[----:B------:R-:W-:Y:S02]  /*5370*/  FMUL.FTZ R95, R55, R95 ;  /* 0x0000005f375f7220 */ /* 0x000fe40000410000 */
[----:B------:R-:W-:-:S02]  /*5380*/  FMUL.FTZ R175, R112, R29 ;  /* 0x0000001d70af7220 */ /* 0x000fc40000410000 */
[----:B------:R-:W-:Y:S01]  /*5390*/  FMUL.FTZ R176, R2, R176 ;  /* 0x000000b002b07220 */ /* 0x000fe20000410000 */
[----:B------:R-:W-:Y:S01]  /*53a0*/  PRMT R21, RZ, 0x5410, R21 ;  /* 0x00005410ff157816 */ /* 0x000fe20000000015 */
[----:B------:R-:W-:Y:S01]  /*53b0*/  FFMA.FTZ R140, R56, R140, R95 ;  /* 0x0000008c388c7223 */ /* 0x000fe2000001005f */
[----:B------:R-:W1:Y:S01]  /*53c0*/  MUFU.EX2 R67, R67 ;  /* 0x0000004300437308 */ /* 0x000e620000000800 */
[----:B------:R-:W-:Y:S02]  /*53d0*/  FMUL.FTZ R175, R2, R175 ;  /* 0x000000af02af7220 */ /* 0x000fe40000410000 */
[----:B------:R-:W-:Y:S01]  /*53e0*/  FADD.FTZ R141, R176, R141 ;  /* 0x0000008db08d7221 */ /* 0x000fe20000010000 */
[----:B------:R-:W-:Y:S01]  /*53f0*/  PRMT R22, RZ, 0x5410, R22 ;  /* 0x00005410ff167816 */ /* 0x000fe20000000016 */
[----:B--2---:R-:W-:Y:S02]  /*5400*/  FMUL.FTZ R24, R23, R24 ;  /* 0x0000001817187220 */ /* 0x004fe40000410000 */
[----:B------:R-:W-:-:S02]  /*5410*/  FADD.FTZ R140, R175, R140 ;  /* 0x0000008caf8c7221 */ /* 0x000fc40000010000 */
[C---:B0-----:R-:W-:Y:S02]  /*5420*/  FMUL.FTZ R28, R3.reuse, R28 ;  /* 0x0000001c031c7220 */ /* 0x041fe40000410000 */
[----:B------:R-:W-:Y:S02]  /*5430*/  FMUL.FTZ R27, R3, R27 ;  /* 0x0000001b031b7220 */ /* 0x000fe40000410000 */
[----:B------:R-:W-:Y:S01]  /*5440*/  FMUL.FTZ R23, R23, R66 ;  /* 0x0000004217177220 */ /* 0x000fe20000410000 */
[----:B------:R-:W-:Y:S01]  /*5450*/  PRMT R66, RZ, 0x5410, R163 ;  /* 0x00005410ff427816 */ /* 0x000fe200000000a3 */
[----:B------:R-:W-:Y:S02]  /*5460*/  FMUL.FTZ R3, R53, R141 ;  /* 0x0000008d35037220 */ /* 0x000fe40000410000 */
[----:B------:R-:W-:Y:S02]  /*5470*/  FMUL.FTZ R177, R111, R21 ;  /* 0x000000156fb17220 */ /* 0x000fe40000410000 */
[----:B------:R-:W-:-:S02]  /*5480*/  FMUL.FTZ R2, R53, R140 ;  /* 0x0000008c35027220 */ /* 0x000fc40000410000 */
[----:B------:R-:W-:Y:S02]  /*5490*/  FFMA.FTZ R140, R54, R140, R3 ;  /* 0x0000008c368c7223 */ /* 0x000fe40000010003 */
[----:B------:R-:W-:Y:S02]  /*54a0*/  FMUL.FTZ R178, R111, R22 ;  /* 0x000000166fb27220 */ /* 0x000fe40000410000 */
[----:B------:R-:W-:Y:S02]  /*54b0*/  FMUL.FTZ R3, R77, R81 ;  /* 0x000000514d037220 */ /* 0x000fe40000410000 */
[----:B------:R-:W-:Y:S02]  /*54c0*/  FMUL.FTZ R177, R66, R177 ;  /* 0x000000b142b17220 */ /* 0x000fe40000410000 */
[----:B------:R-:W-:Y:S02]  /*54d0*/  FFMA.FTZ R141, R54, R141, -R2 ;  /* 0x0000008d368d7223 */ /* 0x000fe40000010802 */
[----:B------:R-:W-:-:S02]  /*54e0*/  FMUL.FTZ R2, R76, R81 ;  /* 0x000000514c027220 */ /* 0x000fc40000410000 */
[----:B------:R-:W-:Y:S02]  /*54f0*/  FMUL.FTZ R178, R66, R178 ;  /* 0x000000b242b27220 */ /* 0x000fe40000410000 */
[----:B------:R-:W-:Y:S02]  /*5500*/  FFMA.FTZ R3, R76, R82, -R3 ;  /* 0x000000524c037223 */ /* 0x000fe40000010803 */
[----:B------:R-:W-:Y:S02]  /*5510*/  FADD.FTZ R140, R177, R140 ;  /* 0x0000008cb18c7221 */ /* 0x000fe40000010000 */
[C---:B-1----:R-:W-:Y:S02]  /*5520*/  FMUL.FTZ R26, R67.reuse, R26 ;  /* 0x0000001a431a7220 */ /* 0x042fe40000410000 */
[----:B------:R-:W-:Y:S02]  /*5530*/  FMUL.FTZ R25, R67, R25 ;  /* 0x0000001943197220 */ /* 0x000fe40000410000 */
[----:B------:R-:W-:-:S02]  /*5540*/  FFMA.FTZ R2, R77, R82, R2 ;  /* 0x000000524d027223 */ /* 0x000fc40000010002 */
[----:B------:R-:W-:Y:S01]  /*5550*/  FADD.FTZ R141, R178, R141 ;  /* 0x0000008db28d7221 */ /* 0x000fe20000010000 */
[----:B------:R-:W-:Y:S01]  /*5560*/  PRMT R19, RZ, 0x5410, R19 ;  /* 0x00005410ff137816 */ /* 0x000fe20000000013 */
[----:B------:R-:W-:Y:S02]  /*5570*/  FMUL.FTZ R67, R59, R3 ;  /* 0x000000033b437220 */ /* 0x000fe40000410000 */
[----:B------:R-:W-:Y:S01]  /*5580*/  FMUL.FTZ R94, R51, R140 ;  /* 0x0000008c335e7220 */ /* 0x000fe20000410000 */
[----:B------:R-:W-:Y:S01]  /*5590*/  PRMT R20, RZ, 0x5410, R20 ;  /* 0x00005410ff147816 */ /* 0x000fe20000000014 */
[-C--:B------:R-:W-:Y:S02]  /*55a0*/  FMUL.FTZ R66, R59, R2.reuse ;  /* 0x000000023b427220 */ /* 0x080fe40000410000 */
[----:B------:R-:W-:Y:S02]  /*55b0*/  FMUL.FTZ R95, R51, R141 ;  /* 0x0000008d335f7220 */ /* 0x000fe40000410000 */
[----:B------:R-:W-:-:S02]  /*55c0*/  FFMA.FTZ R67, R80, R2, R67 ;  /* 0x0000000250437223 */ /* 0x000fc40000010043 */
[----:B------:R-:W-:Y:S01]  /*55d0*/  FFMA.FTZ R141, R52, R141, -R94 ;  /* 0x0000008d348d7223 */ /* 0x000fe2000001085e */
[----:B------:R-:W-:Y:S01]  /*55e0*/  PRMT R94, RZ, 0x5410, R162 ;  /* 0x00005410ff5e7816 */ /* 0x000fe200000000a2 */
[----:B------:R-:W-:Y:S02]  /*55f0*/  FMUL.FTZ R179, R110, R19 ;  /* 0x000000136eb37220 */ /* 0x000fe40000410000 */
[----:B------:R-:W-:Y:S02]  /*5600*/  FFMA.FTZ R66, R80, R3, -R66 ;  /* 0x0000000350427223 */ /* 0x000fe40000010842 */
[----:B------:R-:W-:Y:S02]  /*5610*/  FMUL.FTZ R3, R57, R67 ;  /* 0x0000004339037220 */ /* 0x000fe40000410000 */
[----:B------:R-:W-:Y:S02]  /*5620*/  FMUL.FTZ R180, R110, R20 ;  /* 0x000000146eb47220 */ /* 0x000fe40000410000 */
[----:B------:R-:W-:-:S02]  /*5630*/  FFMA.FTZ R140, R52, R140, R95 ;  /* 0x0000008c348c7223 */ /* 0x000fc4000001005f */
[----:B------:R-:W-:Y:S02]  /*5640*/  FMUL.FTZ R179, R94, R179 ;  /* 0x000000b35eb37220 */ /* 0x000fe40000410000 */
[-C--:B------:R-:W-:Y:S02]  /*5650*/  FMUL.FTZ R2, R57, R66.reuse ;  /* 0x0000004239027220 */ /* 0x080fe40000410000 */
[----:B------:R-:W-:Y:S02]  /*5660*/  FFMA.FTZ R3, R58, R66, -R3 ;  /* 0x000000423a037223 */ /* 0x000fe40000010803 */
[----:B------:R-:W-:Y:S02]  /*5670*/  FMUL.FTZ R180, R94, R180 ;  /* 0x000000b45eb47220 */ /* 0x000fe40000410000 */
[----:B------:R-:W-:Y:S02]  /*5680*/  FADD.FTZ R140, R179, R140 ;  /* 0x0000008cb38c7221 */ /* 0x000fe40000010000 */
[----:B------:R-:W-:-:S02]  /*5690*/  FFMA.FTZ R2, R58, R67, R2 ;  /* 0x000000433a027223 */ /* 0x000fc40000010002 */
[----:B------:R-:W-:Y:S02]  /*56a0*/  FMUL.FTZ R67, R55, R3 ;  /* 0x0000000337437220 */ /* 0x000fe40000410000 */
[----:B------:R-:W-:Y:S01]  /*56b0*/  FADD.FTZ R141, R180, R141 ;  /* 0x0000008db48d7221 */ /* 0x000fe20000010000 */
[----:B------:R-:W-:Y:S01]  /*56c0*/  PRMT R17, RZ, 0x5410, R17 ;  /* 0x00005410ff117816 */ /* 0x000fe20000000011 */
[----:B------:R-:W-:Y:S02]  /*56d0*/  FMUL.FTZ R94, R49, R140 ;  /* 0x0000008c315e7220 */ /* 0x000fe40000410000 */
[-C--:B------:R-:W-:Y:S02]  /*56e0*/  FMUL.FTZ R66, R55, R2.reuse ;  /* 0x0000000237427220 */ /* 0x080fe40000410000 */
[----:B------:R-:W-:Y:S01]  /*56f0*/  FFMA.FTZ R67, R56, R2, R67 ;  /* 0x0000000238437223 */ /* 0x000fe20000010043 */
[----:B------:R-:W-:Y:S01]  /*5700*/  PRMT R18, RZ, 0x5410, R18 ;  /* 0x00005410ff127816 */ /* 0x000fe20000000012 */
[----:B------:R-:W-:-:S02]  /*5710*/  FMUL.FTZ R95, R49, R141 ;  /* 0x0000008d315f7220 */ /* 0x000fc40000410000 */
[----:B------:R-:W-:Y:S01]  /*5720*/  FFMA.FTZ R141, R50, R141, -R94 ;  /* 0x0000008d328d7223 */ /* 0x000fe2000001085e */
[----:B------:R-:W-:Y:S01]  /*5730*/  PRMT R94, RZ, 0x5410, R161 ;  /* 0x00005410ff5e7816 */ /* 0x000fe200000000a1 */
[----:B------:R-:W-:Y:S02]  /*5740*/  FFMA.FTZ R66, R56, R3, -R66 ;  /* 0x0000000338427223 */ /* 0x000fe40000010842 */
[----:B------:R-:W-:Y:S02]  /*5750*/  FMUL.FTZ R181, R109, R17 ;  /* 0x000000116db57220 */ /* 0x000fe40000410000 */
[----:B------:R-:W-:Y:S02]  /*5760*/  FMUL.FTZ R3, R53, R67 ;  /* 0x0000004335037220 */ /* 0x000fe40000410000 */
[----:B------:R-:W-:Y:S02]  /*5770*/  FMUL.FTZ R182, R109, R18 ;  /* 0x000000126db67220 */ /* 0x000fe40000410000 */
[----:B------:R-:W-:-:S02]  /*5780*/  FMUL.FTZ R2, R53, R66 ;  /* 0x0000004235027220 */ /* 0x000fc40000410000 */
[----:B------:R-:W-:Y:S02]  /*5790*/  FFMA.FTZ R140, R50, R140, R95 ;  /* 0x0000008c328c7223 */ /* 0x000fe4000001005f */
[----:B------:R-:W-:Y:S02]  /*57a0*/  FMUL.FTZ R181, R94, R181 ;  /* 0x000000b55eb57220 */ /* 0x000fe40000410000 */
[----:B------:R-:W-:Y:S02]  /*57b0*/  FFMA.FTZ R3, R54, R66, -R3 ;  /* 0x0000004236037223 */ /* 0x000fe40000010803 */
[----:B------:R-:W-:Y:S02]  /*57c0*/  FMUL.FTZ R182, R94, R182 ;  /* 0x000000b65eb67220 */ /* 0x000fe40000410000 */
[----:B------:R-:W-:Y:S02]  /*57d0*/  FFMA.FTZ R2, R54, R67, R2 ;  /* 0x0000004336027223 */ /* 0x000fe40000010002 */
[----:B------:R-:W-:-:S02]  /*57e0*/  FADD.FTZ R140, R181, R140 ;  /* 0x0000008cb58c7221 */ /* 0x000fc40000010000 */
[C---:B------:R-:W-:Y:S02]  /*57f0*/  FMUL.FTZ R67, R51.reuse, R3 ;  /* 0x0000000333437220 */ /* 0x040fe40000410000 */
[----:B------:R-:W-:Y:S02]  /*5800*/  FADD.FTZ R141, R182, R141 ;  /* 0x0000008db68d7221 */ /* 0x000fe40000010000 */
[----:B------:R-:W-:Y:S01]  /*5810*/  FMUL.FTZ R66, R51, R2 ;  /* 0x0000000233427220 */ /* 0x000fe20000410000 */
[----:B------:R-:W-:Y:S01]  /*5820*/  PRMT R15, RZ, 0x5410, R15 ;  /* 0x00005410ff0f7816 */ /* 0x000fe2000000000f */
[C---:B------:R-:W-:Y:S02]  /*5830*/  FMUL.FTZ R94, R47.reuse, R140 ;  /* 0x0000008c2f5e7220 */ /* 0x040fe40000410000 */
[----:B------:R-:W-:Y:S02]  /*5840*/  FFMA.FTZ R67, R52, R2, R67 ;  /* 0x0000000234437223 */ /* 0x000fe40000010043 */
[----:B------:R-:W-:-:S02]  /*5850*/  FMUL.FTZ R95, R47, R141 ;  /* 0x0000008d2f5f7220 */ /* 0x000fc40000410000 */
[----:B------:R-:W-:Y:S01]  /*5860*/  FFMA.FTZ R66, R52, R3, -R66 ;  /* 0x0000000334427223 */ /* 0x000fe20000010842 */
[----:B------:R-:W-:Y:S01]  /*5870*/  PRMT R16, RZ, 0x5410, R16 ;  /* 0x00005410ff107816 */ /* 0x000fe20000000010 */
[----:B------:R-:W-:Y:S01]  /*5880*/  FFMA.FTZ R141, R48, R141, -R94 ;  /* 0x0000008d308d7223 */ /* 0x000fe2000001085e */
[----:B------:R-:W-:Y:S01]  /*5890*/  PRMT R94, RZ, 0x5410, R160 ;  /* 0x00005410ff5e7816 */ /* 0x000fe200000000a0 */
[C---:B------:R-:W-:Y:S02]  /*58a0*/  FMUL.FTZ R3, R49.reuse, R67 ;  /* 0x0000004331037220 */ /* 0x040fe40000410000 */
[----:B------:R-:W-:Y:S02]  /*58b0*/  FMUL.FTZ R183, R108, R15 ;  /* 0x0000000f6cb77220 */ /* 0x000fe40000410000 */
[-C--:B------:R-:W-:Y:S02]  /*58c0*/  FMUL.FTZ R2, R49, R66.reuse ;  /* 0x0000004231027220 */ /* 0x080fe40000410000 */
[----:B------:R-:W-:-:S02]  /*58d0*/  FFMA.FTZ R3, R50, R66, -R3 ;  /* 0x0000004232037223 */ /* 0x000fc40000010803 */
[----:B------:R-:W-:Y:S02]  /*58e0*/  FFMA.FTZ R140, R48, R140, R95 ;  /* 0x0000008c308c7223 */ /* 0x000fe4000001005f */
[----:B------:R-:W-:Y:S02]  /*58f0*/  FMUL.FTZ R184, R108, R16 ;  /* 0x000000106cb87220 */ /* 0x000fe40000410000 */
[----:B------:R-:W-:Y:S02]  /*5900*/  FMUL.FTZ R183, R94, R183 ;  /* 0x000000b75eb77220 */ /* 0x000fe40000410000 */
[----:B------:R-:W-:Y:S01]  /*5910*/  FFMA.FTZ R2, R50, R67, R2 ;  /* 0x0000004332027223 */ /* 0x000fe20000010002 */
[----:B---3--:R-:W-:Y:S01]  /*5920*/  PRMT R14, RZ, 0x5410, R14 ;  /* 0x00005410ff0e7816 */ /* 0x008fe2000000000e */
[----:B------:R-:W-:Y:S02]  /*5930*/  FMUL.FTZ R67, R47, R3 ;  /* 0x000000032f437220 */ /* 0x000fe40000410000 */
[----:B------:R-:W-:-:S02]  /*5940*/  FMUL.FTZ R184, R94, R184 ;  /* 0x000000b85eb87220 */ /* 0x000fc40000410000 */
[----:B------:R-:W-:Y:S01]  /*5950*/  FADD.FTZ R140, R183, R140 ;  /* 0x0000008cb78c7221 */ /* 0x000fe20000010000 */
[----:B------:R-:W-:Y:S01]  /*5960*/  PRMT R13, RZ, 0x5410, R13 ;  /* 0x00005410ff0d7816 */ /* 0x000fe2000000000d */
[-C--:B------:R-:W-:Y:S02]  /*5970*/  FMUL.FTZ R66, R47, R2.reuse ;  /* 0x000000022f427220 */ /* 0x080fe40000410000 */
[----:B------:R-:W-:Y:S01]  /*5980*/  FFMA.FTZ R67, R48, R2, R67 ;  /* 0x0000000230437223 */ /* 0x000fe20000010043 */
[----:B------:R-:W-:Y:S01]  /*5990*/  PRMT R2, RZ, 0x5410, R159 ;  /* 0x00005410ff027816 */ /* 0x000fe2000000009f */
[----:B------:R-:W-:Y:S02]  /*59a0*/  FADD.FTZ R141, R184, R141 ;  /* 0x0000008db88d7221 */ /* 0x000fe40000010000 */
[----:B------:R-:W-:Y:S02]  /*59b0*/  FMUL.FTZ R94, R45, R140 ;  /* 0x0000008c2d5e7220 */ /* 0x000fe40000410000 */
[----:B------:R-:W-:-:S02]  /*59c0*/  FMUL.FTZ R185, R107, R14 ;  /* 0x0000000e6bb97220 */ /* 0x000fc40000410000 */
[-C--:B------:R-:W-:Y:S02]  /*59d0*/  FMUL.FTZ R95, R45, R141.reuse ;  /* 0x0000008d2d5f7220 */ /* 0x080fe40000410000 */
[----:B------:R-:W-:Y:S02]  /*59e0*/  FFMA.FTZ R94, R46, R141, -R94 ;  /* 0x0000008d2e5e7223 */ /* 0x000fe4000001085e */
[----:B------:R-:W-:Y:S02]  /*59f0*/  FMUL.FTZ R186, R107, R13 ;  /* 0x0000000d6bba7220 */ /* 0x000fe40000410000 */
[----:B------:R-:W-:Y:S01]  /*5a00*/  FMUL.FTZ R185, R2, R185 ;  /* 0x000000b902b97220 */ /* 0x000fe20000410000 */
[----:B------:R-:W-:Y:S01]  /*5a10*/  PRMT R11, RZ, 0x5410, R11 ;  /* 0x00005410ff0b7816 */ /* 0x000fe2000000000b */
[----:B------:R-:W-:Y:S02]  /*5a20*/  FFMA.FTZ R95, R46, R140, R95 ;  /* 0x0000008c2e5f7223 */ /* 0x000fe4000001005f */
[----:B------:R-:W-:-:S02]  /*5a30*/  FMUL.FTZ R186, R2, R186 ;  /* 0x000000ba02ba7220 */ /* 0x000fc40000410000 */
[----:B------:R-:W-:Y:S02]  /*5a40*/  FADD.FTZ R94, R185, R94 ;  /* 0x0000005eb95e7221 */ /* 0x000fe40000010000 */
[----:B------:R-:W-:Y:S01]  /*5a50*/  FFMA.FTZ R66, R48, R3, -R66 ;  /* 0x0000000330427223 */ /* 0x000fe20000010842 */
[----:B------:R-:W-:Y:S01]  /*5a60*/  PRMT R140, RZ, 0x5410, R158 ;  /* 0x00005410ff8c7816 */ /* 0x000fe2000000009e */
[----:B------:R-:W-:Y:S01]  /*5a70*/  FMUL.FTZ R3, R45, R67 ;  /* 0x000000432d037220 */ /* 0x000fe20000410000 */
[----:B------:R-:W-:Y:S01]  /*5a80*/  PRMT R12, RZ, 0x5410, R12 ;  /* 0x00005410ff0c7816 */ /* 0x000fe2000000000c */
[----:B------:R-:W-:Y:S02]  /*5a90*/  FADD.FTZ R95, R186, R95 ;  /* 0x0000005fba5f7221 */ /* 0x000fe40000010000 */
[----:B------:R-:W-:Y:S02]  /*5aa0*/  FMUL.FTZ R2, R39, R94 ;  /* 0x0000005e27027220 */ /* 0x000fe40000410000 */
[----:B------:R-:W-:-:S02]  /*5ab0*/  FMUL.FTZ R187, R106, R11 ;  /* 0x0000000b6abb7220 */ /* 0x000fc40000410000 */
[-C--:B------:R-:W-:Y:S02]  /*5ac0*/  FFMA.FTZ R3, R46, R66.reuse, -R3 ;  /* 0x000000422e037223 */ /* 0x080fe40000010803 */
[-C--:B------:R-:W-:Y:S02]  /*5ad0*/  FFMA.FTZ R2, R40, R95.reuse, R2 ;  /* 0x0000005f28027223 */ /* 0x080fe40000010002 */
[----:B------:R-:W-:Y:S02]  /*5ae0*/  FMUL.FTZ R66, R45, R66 ;  /* 0x000000422d427220 */ /* 0x000fe40000410000 */
[----:B------:R-:W-:Y:S02]  /*5af0*/  FMUL.FTZ R95, R39, R95 ;  /* 0x0000005f275f7220 */ /* 0x000fe40000410000 */
[----:B------:R-:W-:Y:S02]  /*5b00*/  FMUL.FTZ R188, R106, R12 ;  /* 0x0000000c6abc7220 */ /* 0x000fe40000410000 */
[----:B------:R-:W-:-:S02]  /*5b10*/  FMUL.FTZ R187, R140, R187 ;  /* 0x000000bb8cbb7220 */ /* 0x000fc40000410000 */
[----:B------:R-:W-:Y:S02]  /*5b20*/  FFMA.FTZ R66, R46, R67, R66 ;  /* 0x000000432e427223 */ /* 0x000fe40000010042 */
[----:B------:R-:W-:Y:S02]  /*5b30*/  FFMA.FTZ R95, R40, R94, -R95 ;  /* 0x0000005e285f7223 */ /* 0x000fe4000001085f */
[----:B------:R-:W-:Y:S02]  /*5b40*/  FMUL.FTZ R188, R140, R188 ;  /* 0x000000bc8cbc7220 */ /* 0x000fe40000410000 */
[----:B------:R-:W-:Y:S01]  /*5b50*/  FADD.FTZ R94, R187, R2 ;  /* 0x00000002bb5e7221 */ /* 0x000fe20000010000 */
[----:B------:R-:W-:Y:S01]  /*5b60*/  PRMT R9, RZ, 0x5410, R9 ;  /* 0x00005410ff097816 */ /* 0x000fe20000000009 */
[----:B------:R-:W-:Y:S02]  /*5b70*/  FMUL.FTZ R2, R39, R66 ;  /* 0x0000004227027220 */ /* 0x000fe40000410000 */
[----:B------:R-:W-:-:S02]  /*5b80*/  FADD.FTZ R95, R188, R95 ;  /* 0x0000005fbc5f7221 */ /* 0x000fc40000010000 */
[----:B------:R-:W-:Y:S01]  /*5b90*/  FMUL.FTZ R140, R37, R94 ;  /* 0x0000005e258c7220 */ /* 0x000fe20000410000 */
[----:B------:R-:W-:Y:S01]  /*5ba0*/  PRMT R10, RZ, 0x5410, R10 ;  /* 0x00005410ff0a7816 */ /* 0x000fe2000000000a */
[-C--:B------:R-:W-:Y:S02]  /*5bb0*/  FMUL.FTZ R67, R39, R3.reuse ;  /* 0x0000000327437220 */ /* 0x080fe40000410000 */
[----:B------:R-:W-:Y:S01]  /*5bc0*/  FFMA.FTZ R2, R40, R3, -R2 ;  /* 0x0000000328027223 */ /* 0x000fe20000010802 */
[----:B------:R-:W-:Y:S01]  /*5bd0*/  PRMT R3, RZ, 0x5410, R157 ;  /* 0x00005410ff037816 */ /* 0x000fe2000000009d */
[-C--:B------:R-:W-:Y:S02]  /*5be0*/  FFMA.FTZ R141, R38, R95.reuse, -R140 ;  /* 0x0000005f268d7223 */ /* 0x080fe4000001088c */
[----:B------:R-:W-:Y:S02]  /*5bf0*/  FMUL.FTZ R95, R37, R95 ;  /* 0x0000005f255f7220 */ /* 0x000fe40000410000 */
[----:B------:R-:W-:-:S02]  /*5c00*/  FMUL.FTZ R189, R105, R9 ;  /* 0x0000000969bd7220 */ /* 0x000fc40000410000 */
[----:B------:R-:W-:Y:S02]  /*5c10*/  FMUL.FTZ R190, R105, R10 ;  /* 0x0000000a69be7220 */ /* 0x000fe40000410000 */
[----:B------:R-:W-:Y:S02]  /*5c20*/  FFMA.FTZ R67, R40, R66, R67 ;  /* 0x0000004228437223 */ /* 0x000fe40000010043 */
[----:B------:R-:W-:Y:S02]  /*5c30*/  FFMA.FTZ R94, R38, R94, R95 ;  /* 0x0000005e265e7223 */ /* 0x000fe4000001005f */
[C---:B------:R-:W-:Y:S02]  /*5c40*/  FMUL.FTZ R189, R3.reuse, R189 ;  /* 0x000000bd03bd7220 */ /* 0x040fe40000410000 */
[----:B------:R-:W-:Y:S02]  /*5c50*/  FMUL.FTZ R190, R3, R190 ;  /* 0x000000be03be7220 */ /* 0x000fe40000410000 */
[----:B------:R-:W-:-:S02]  /*5c60*/  FMUL.FTZ R3, R37, R67 ;  /* 0x0000004325037220 */ /* 0x000fc40000410000 */
[----:B------:R-:W-:Y:S02]  /*5c70*/  FADD.FTZ R94, R189, R94 ;  /* 0x0000005ebd5e7221 */ /* 0x000fe40000010000 */
[-C--:B------:R-:W-:Y:S02]  /*5c80*/  FMUL.FTZ R66, R37, R2.reuse ;  /* 0x0000000225427220 */ /* 0x080fe40000410000 */
[----:B------:R-:W-:Y:S01]  /*5c90*/  FFMA.FTZ R3, R38, R2, -R3 ;  /* 0x0000000226037223 */ /* 0x000fe20000010803 */
[----:B------:R-:W-:Y:S01]  /*5ca0*/  PRMT R7, RZ, 0x5410, R7 ;  /* 0x00005410ff077816 */ /* 0x000fe20000000007 */
[----:B------:R-:W-:Y:S02]  /*5cb0*/  FADD.FTZ R141, R190, R141 ;  /* 0x0000008dbe8d7221 */ /* 0x000fe40000010000 */
[----:B------:R-:W-:Y:S01]  /*5cc0*/  FMUL.FTZ R2, R31, R94 ;  /* 0x0000005e1f027220 */ /* 0x000fe20000410000 */
[----:B------:R-:W-:Y:S01]  /*5cd0*/  PRMT R8, RZ, 0x5410, R8 ;  /* 0x00005410ff087816 */ /* 0x000fe20000000008 */
[----:B------:R-:W-:-:S02]  /*5ce0*/  FFMA.FTZ R66, R38, R67, R66 ;  /* 0x0000004326427223 */ /* 0x000fc40000010042 */
[-C--:B------:R-:W-:Y:S01]  /*5cf0*/  FFMA.FTZ R140, R32, R141.reuse, -R2 ;  /* 0x0000008d208c7223 */ /* 0x080fe20000010802 */
[----:B------:R-:W-:Y:S01]  /*5d00*/  PRMT R2, RZ, 0x5410, R156 ;  /* 0x00005410ff027816 */ /* 0x000fe2000000009c */
[----:B------:R-:W-:Y:S02]  /*5d10*/  FMUL.FTZ R67, R31, R141 ;  /* 0x0000008d1f437220 */ /* 0x000fe40000410000 */
[C---:B------:R-:W-:Y:S02]  /*5d20*/  FMUL.FTZ R192, R104.reuse, R7 ;  /* 0x0000000768c07220 */ /* 0x040fe40000410000 */
[----:B------:R-:W-:Y:S02]  /*5d30*/  FMUL.FTZ R191, R104, R8 ;  /* 0x0000000868bf7220 */ /* 0x000fe40000410000 */
[----:B------:R-:W-:Y:S02]  /*5d40*/  FFMA.FTZ R95, R32, R94, R67 ;  /* 0x0000005e205f7223 */ /* 0x000fe40000010043 */
[----:B------:R-:W-:-:S02]  /*5d50*/  FMUL.FTZ R192, R2, R192 ;  /* 0x000000c002c07220 */ /* 0x000fc40000410000 */
[----:B------:R-:W-:Y:S02]  /*5d60*/  FMUL.FTZ R191, R2, R191 ;  /* 0x000000bf02bf7220 */ /* 0x000fe40000410000 */
[CC--:B------:R-:W-:Y:S02]  /*5d70*/  FMUL.FTZ R2, R31.reuse, R66.reuse ;  /* 0x000000421f027220 */ /* 0x0c0fe40000410000 */
[----:B------:R-:W-:Y:S02]  /*5d80*/  FADD.FTZ R95, R192, R95 ;  /* 0x0000005fc05f7221 */ /* 0x000fe40000010000 */
[-C--:B------:R-:W-:Y:S02]  /*5d90*/  FMUL.FTZ R67, R31, R3.reuse ;  /* 0x000000031f437220 */ /* 0x080fe40000410000 */
[C---:B------:R-:W-:Y:S02]  /*5da0*/  FFMA.FTZ R2, R32.reuse, R3, -R2 ;  /* 0x0000000320027223 */ /* 0x040fe40000010802 */
[----:B------:R-:W-:Y:S01]  /*5db0*/  FADD.FTZ R140, R191, R140 ;  /* 0x0000008cbf8c7221 */ /* 0x000fe20000010000 */
[----:B------:R-:W-:Y:S01]  /*5dc0*/  PRMT R5, RZ, 0x5410, R5 ;  /* 0x00005410ff057816 */ /* 0x000fe20000000005 */
[----:B------:R-:W-:Y:S01]  /*5dd0*/  FMUL.FTZ R3, R27, R95 ;  /* 0x0000005f1b037220 */ /* 0x000fe20000410000 */
[----:B------:R-:W-:Y:S01]  /*5de0*/  PRMT R6, RZ, 0x5410, R6 ;  /* 0x00005410ff067816 */ /* 0x000fe20000000006 */
[----:B------:R-:W-:-:S02]  /*5df0*/  FFMA.FTZ R67, R32, R66, R67 ;  /* 0x0000004220437223 */ /* 0x000fc40000010043 */
[-C--:B------:R-:W-:Y:S02]  /*5e00*/  FMUL.FTZ R66, R27, R140.reuse ;  /* 0x0000008c1b427220 */ /* 0x080fe40000410000 */
[C---:B------:R-:W-:Y:S01]  /*5e10*/  FFMA.FTZ R140, R28.reuse, R140, -R3 ;  /* 0x0000008c1c8c7223 */ /* 0x040fe20000010803 */
[----:B------:R-:W-:Y:S01]  /*5e20*/  PRMT R3, RZ, 0x5410, R155 ;  /* 0x00005410ff037816 */ /* 0x000fe2000000009b */
[C---:B------:R-:W-:Y:S02]  /*5e30*/  FMUL.FTZ R194, R103.reuse, R5 ;  /* 0x0000000567c27220 */ /* 0x040fe40000410000 */
[----:B------:R-:W-:Y:S02]  /*5e40*/  FMUL.FTZ R193, R103, R6 ;  /* 0x0000000667c17220 */ /* 0x000fe40000410000 */
[----:B------:R-:W-:Y:S02]  /*5e50*/  FFMA.FTZ R95, R28, R95, R66 ;  /* 0x0000005f1c5f7223 */ /* 0x000fe40000010042 */
[----:B------:R-:W-:-:S02]  /*5e60*/  FMUL.FTZ R194, R3, R194 ;  /* 0x000000c203c27220 */ /* 0x000fc40000410000 */
[----:B------:R-:W-:Y:S02]  /*5e70*/  FMUL.FTZ R193, R3, R193 ;  /* 0x000000c103c17220 */ /* 0x000fe40000410000 */
[----:B------:R-:W-:Y:S02]  /*5e80*/  FMUL.FTZ R3, R27, R67 ;  /* 0x000000431b037220 */ /* 0x000fe40000410000 */
[----:B------:R-:W-:Y:S02]  /*5e90*/  FADD.FTZ R95, R194, R95 ;  /* 0x0000005fc25f7221 */ /* 0x000fe40000010000 */
[----:B------:R-:W-:Y:S02]  /*5ea0*/  FADD.FTZ R140, R193, R140 ;  /* 0x0000008cc18c7221 */ /* 0x000fe40000010000 */
[-C--:B------:R-:W-:Y:S02]  /*5eb0*/  FFMA.FTZ R66, R28, R2.reuse, -R3 ;  /* 0x000000021c427223 */ /* 0x080fe40000010803 */
[----:B------:R-:W-:-:S02]  /*5ec0*/  FMUL.FTZ R94, R27, R2 ;  /* 0x000000021b5e7220 */ /* 0x000fc40000410000 */
[CC--:B------:R-:W-:Y:S01]  /*5ed0*/  FMUL.FTZ R3, R25.reuse, R95.reuse ;  /* 0x0000005f19037220 */ /* 0x0c0fe20000410000 */
[----:B------:R-:W-:Y:S01]  /*5ee0*/  PRMT R4, RZ, 0x5410, R4 ;  /* 0x00005410ff047816 */ /* 0x000fe20000000004 */
[-C--:B------:R-:W-:Y:S02]  /*5ef0*/  FMUL.FTZ R2, R25, R140.reuse ;  /* 0x0000008c19027220 */ /* 0x080fe40000410000 */
[C---:B------:R-:W-:Y:S01]  /*5f00*/  FFMA.FTZ R140, R26.reuse, R140, -R3 ;  /* 0x0000008c1a8c7223 */ /* 0x040fe20000010803 */
[----:B------:R-:W-:Y:S01]  /*5f10*/  PRMT R3, RZ, 0x5410, R65 ;  /* 0x00005410ff037816 */ /* 0x000fe20000000041 */
[----:B------:R-:W-:Y:S01]  /*5f20*/  FFMA.FTZ R95, R26, R95, R2 ;  /* 0x0000005f1a5f7223 */ /* 0x000fe20000010002 */
[----:B------:R-:W-:Y:S01]  /*5f30*/  PRMT R2, RZ, 0x5410, R118 ;  /* 0x00005410ff027816 */ /* 0x000fe20000000076 */
[C---:B------:R-:W-:Y:S02]  /*5f40*/  FMUL.FTZ R195, R102.reuse, R4 ;  /* 0x0000000466c37220 */ /* 0x040fe40000410000 */
[----:B------:R-:W-:-:S02]  /*5f50*/  FMUL.FTZ R196, R102, R3 ;  /* 0x0000000366c47220 */ /* 0x000fc40000410000 */
[----:B------:R-:W-:Y:S02]  /*5f60*/  FMUL.FTZ R195, R2, R195 ;  /* 0x000000c302c37220 */ /* 0x000fe40000410000 */
[----:B------:R-:W-:Y:S02]  /*5f70*/  FFMA.FTZ R94, R28, R67, R94 ;  /* 0x000000431c5e7223 */ /* 0x000fe4000001005e */
[----:B------:R-:W-:Y:S02]  /*5f80*/  FMUL.FTZ R196, R2, R196 ;  /* 0x000000c402c47220 */ /* 0x000fe40000410000 */
[----:B------:R-:W-:Y:S02]  /*5f90*/  FADD.FTZ R140, R195, R140 ;  /* 0x0000008cc38c7221 */ /* 0x000fe40000010000 */
[C---:B------:R-:W-:Y:S02]  /*5fa0*/  FMUL.FTZ R65, R25.reuse, R94 ;  /* 0x0000005e19417220 */ /* 0x040fe40000410000 */
[----:B------:R-:W-:-:S02]  /*5fb0*/  FMUL.FTZ R67, R25, R66 ;  /* 0x0000004219437220 */ /* 0x000fc40000410000 */
[----:B------:R-:W-:Y:S02]  /*5fc0*/  FADD.FTZ R95, R196, R95 ;  /* 0x0000005fc45f7221 */ /* 0x000fe40000010000 */
[C---:B------:R-:W-:Y:S02]  /*5fd0*/  FMUL.FTZ R2, R23.reuse, R140 ;  /* 0x0000008c17027220 */ /* 0x040fe40000410000 */
[C---:B------:R-:W-:Y:S02]  /*5fe0*/  FFMA.FTZ R66, R26.reuse, R66, -R65 ;  /* 0x000000421a427223 */ /* 0x040fe40000010841 */
[----:B------:R-:W-:Y:S02]  /*5ff0*/  FFMA.FTZ R65, R26, R94, R67 ;  /* 0x0000005e1a417223 */ /* 0x000fe40000010043 */
[-C--:B------:R-:W-:Y:S01]  /*6000*/  FMUL.FTZ R67, R23, R95.reuse ;  /* 0x0000005f17437220 */ /* 0x080fe20000410000 */
[----:B------:R-:W-:Y:S01]  /*6010*/  PRMT R0, RZ, 0x5410, R0 ;  /* 0x00005410ff007816 */ /* 0x000fe20000000000 */
[----:B------:R-:W-:Y:S01]  /*6020*/  FFMA.FTZ R95, R24, R95, R2 ;  /* 0x0000005f185f7223 */ /* 0x000fe20000010002 */
[----:B------:R-:W-:-:S02]  /*6030*/  PRMT R2, RZ, 0x5410, R64 ;  /* 0x00005410ff027816 */ /* 0x000fc40000000040 */
[----:B------:R-:W-:Y:S01]  /*6040*/  ISETP.NE.AND P0, PT, R122, 0x7f, PT ;  /* 0x0000007f7a00780c */ /* 0x000fe20003f05270 */
[C---:B------:R-:W-:Y:S01]  /*6050*/  FMUL.FTZ R198, R101.reuse, R0 ;  /* 0x0000000065c67220 */ /* 0x040fe20000410000 */
[----:B------:R-:W-:Y:S01]  /*6060*/  PRMT R64, RZ, 0x5410, R117 ;  /* 0x00005410ff407816 */ /* 0x000fe20000000075 */
[----:B------:R-:W-:Y:S02]  /*6070*/  FMUL.FTZ R197, R101, R2 ;  /* 0x0000000265c57220 */ /* 0x000fe40000410000 */
[----:B------:R-:W-:Y:S02]  /*6080*/  FFMA.FTZ R140, R24, R140, -R67 ;  /* 0x0000008c188c7223 */ /* 0x000fe40000010843 */
[C---:B------:R-:W-:Y:S02]  /*6090*/  FMUL.FTZ R197, R64.reuse, R197 ;  /* 0x000000c540c57220 */ /* 0x040fe40000410000 */
[----:B------:R-:W-:Y:S02]  /*60a0*/  FMUL.FTZ R198, R64, R198 ;  /* 0x000000c640c67220 */ /* 0x000fe40000410000 */
[----:B------:R-:W-:-:S02]  /*60b0*/  FMUL.FTZ R64, R23, R66 ;  /* 0x0000004217407220 */ /* 0x000fc40000410000 */
[-C--:B------:R-:W-:Y:S02]  /*60c0*/  FMUL.FTZ R67, R23, R65.reuse ;  /* 0x0000004117437220 */ /* 0x080fe40000410000 */
[C---:B------:R-:W-:Y:S02]  /*60d0*/  FFMA.FTZ R65, R24.reuse, R65, R64 ;  /* 0x0000004118417223 */ /* 0x040fe40000010040 */
[----:B------:R-:W-:Y:S02]  /*60e0*/  FFMA.FTZ R64, R24, R66, -R67 ;  /* 0x0000004218407223 */ /* 0x000fe40000010843 */
[----:B------:R-:W-:Y:S02]  /*60f0*/  FADD.FTZ R67, R198, R95 ;  /* 0x0000005fc6437221 */ /* 0x000fe40000010000 */
[----:B------:R0:W1:Y:S01]  /*6100*/  @P0 LDS.64 R94, [R122.X8+0xea88] ;  /* 0x00ea88007a5e0984 */ /* 0x0000620000008a00 */
[----:B------:R-:W-:Y:S01]  /*6110*/  BSSY B0, `(.L_x_1492) ;  /* 0x0000010000007945 */ /* 0x000fe20003800000 */
[----:B------:R-:W-:Y:S01]  /*6120*/  FADD.FTZ R66, R197, R140 ;  /* 0x0000008cc5427221 */ /* 0x000fe20000010000 */
[----:B------:R-:W-:Y:S01]  /*6130*/  LEA.HI R233, R122, R122, RZ, 0x1e ;  /* 0x0000007a7ae97211 */ /* 0x000fe200078ff0ff */
[----:B------:R-:W-:Y:S05]  /*6140*/  @P0 BRA `(.L_x_1493) ;  /* 0x000000c000000947 */ /* 0x000fea0003800000 */
[----:B----4-:R-:W-:Y:S01]  /*6150*/  ULDC UR34, c[0x0][0x174] ;  /* 0x00005d0000227ab9 */ /* 0x010fe20000000800 */
[----:B-1----:R-:W-:Y:S01]  /*6160*/  MOV R95, RZ ;  /* 0x000000ff005f7202 */ /* 0x002fe20000000f00 */
[----:B------:R-:W-:Y:S01]  /*6170*/  UISETP.NE.AND UP0, UPT, UR13, UR34, UPT ;  /* 0x000000220d00728c */ /* 0x000fe2000bf05270 */
[----:B------:R-:W-:-:S05]  /*6180*/  MOV R94, 0x3f800000 ;  /* 0x3f800000005e7802 */ /* 0x000fca0000000f00 */
        /* <DEDUP_REMOVED lines=8> */
.L_x_1493:
[----:B----4-:R-:W-:Y:S05]  /*6210*/  BSYNC B0 ;  /* 0x0000000000007941 */ /* 0x010fea0003800000 */
.L_x_1492:
[----:B------:R-:W-:Y:S01]  /*6220*/  ISETP.GT.U32.AND P0, PT, R122, 0x1f, PT ;  /* 0x0000001f7a00780c */ /* 0x000fe20003f04070 */
[----:B------:R3:W-:Y:S01]  /*6230*/  STS.128 [R233.X16+0xc670], R64 ;  /* 0x00c67040e9007388 */ /* 0x0007e2000000cc00 */
[----:B------:R-:W-:Y:S01]  /*6240*/  PRMT R125, RZ, 0x5410, R125 ;  /* 0x00005410ff7d7816 */ /* 0x000fe2000000007d */
[----:B------:R-:W-:Y:S01]  /*6250*/  BSSY B0, `(.L_x_1494) ;  /* 0x000010d000007945 */ /* 0x000fe20003800000 */
[----:B------:R-:W-:Y:S02]  /*6260*/  PRMT R128, RZ, 0x5410, R128 ;  /* 0x00005410ff807816 */ /* 0x000fe40000000080 */
[----:B------:R-:W-:Y:S02]  /*6270*/  PRMT R129, RZ, 0x5410, R129 ;  /* 0x00005410ff817816 */ /* 0x000fe40000000081 */
[----:B------:R-:W-:Y:S02]  /*6280*/  PRMT R137, RZ, 0x5410, R137 ;  /* 0x00005410ff897816 */ /* 0x000fe40000000089 */
[----:B------:R-:W-:-:S02]  /*6290*/  PRMT R132, RZ, 0x5410, R132 ;  /* 0x00005410ff847816 */ /* 0x000fc40000000084 */
[----:B------:R-:W-:Y:S02]  /*62a0*/  PRMT R126, RZ, 0x5410, R126 ;  /* 0x00005410ff7e7816 */ /* 0x000fe4000000007e */
[----:B------:R-:W-:Y:S02]  /*62b0*/  PRMT R127, RZ, 0x5410, R127 ;  /* 0x00005410ff7f7816 */ /* 0x000fe4000000007f */
[----:B------:R-:W-:Y:S01]  /*62c0*/  PRMT R130, RZ, 0x5410, R130 ;  /* 0x00005410ff827816 */ /* 0x000fe20000000082 */
[----:B------:R-:W-:Y:S01]  /*62d0*/  FMUL.FTZ R126, R99, R126 ;  /* 0x0000007e637e7220 */ /* 0x000fe20000410000 */
[----:B------:R-:W-:Y:S01]  /*62e0*/  PRMT R131, RZ, 0x5410, R131 ;  /* 0x00005410ff837816 */ /* 0x000fe20000000083 */
[----:B------:R-:W-:Y:S01]  /*62f0*/  FMUL.FTZ R127, R98, R127 ;  /* 0x0000007f627f7220 */ /* 0x000fe20000410000 */
[----:B------:R-:W-:Y:S01]  /*6300*/  PRMT R75, RZ, 0x5410, R75 ;  /* 0x00005410ff4b7816 */ /* 0x000fe2000000004b */
[----:B------:R-:W-:Y:S01]  /*6310*/  FMUL.FTZ R130, R97, R130 ;  /* 0x0000008261827220 */ /* 0x000fe20000410000 */
[----:B------:R-:W-:Y:S01]  /*6320*/  PRMT R74, RZ, 0x5410, R74 ;  /* 0x00005410ff4a7816 */ /* 0x000fe2000000004a */
[----:B------:R-:W-:Y:S01]  /*6330*/  FMUL.FTZ R131, R96, R131 ;  /* 0x0000008360837220 */ /* 0x000fe20000410000 */
[----:B------:R-:W-:-:S02]  /*6340*/  PRMT R134, RZ, 0x5410, R134 ;  /* 0x00005410ff867816 */ /* 0x000fc40000000086 */
[----:B------:R-:W-:Y:S02]  /*6350*/  PRMT R135, RZ, 0x5410, R135 ;  /* 0x00005410ff877816 */ /* 0x000fe40000000087 */
[----:B------:R-:W-:Y:S01]  /*6360*/  PRMT R73, RZ, 0x5410, R73 ;  /* 0x00005410ff497816 */ /* 0x000fe20000000049 */
[----:B------:R-:W-:Y:S01]  /*6370*/  FMUL.FTZ R134, R93, R134 ;  /* 0x000000865d867220 */ /* 0x000fe20000410000 */
[----:B------:R-:W-:Y:S01]  /*6380*/  PRMT R72, RZ, 0x5410, R72 ;  /* 0x00005410ff487816 */ /* 0x000fe20000000048 */
[----:B------:R-:W-:Y:S01]  /*6390*/  FMUL.FTZ R135, R92, R135 ;  /* 0x000000875c877220 */ /* 0x000fe20000410000 */
[----:B------:R-:W-:Y:S02]  /*63a0*/  PRMT R138, RZ, 0x5410, R138 ;  /* 0x00005410ff8a7816 */ /* 0x000fe4000000008a */
[----:B------:R-:W-:Y:S02]  /*63b0*/  PRMT R139, RZ, 0x5410, R139 ;  /* 0x00005410ff8b7816 */ /* 0x000fe4000000008b */
[----:B------:R-:W-:Y:S01]  /*63c0*/  PRMT R71, RZ, 0x5410, R71 ;  /* 0x00005410ff477816 */ /* 0x000fe20000000047 */
[----:B------:R-:W-:Y:S01]  /*63d0*/  FMUL.FTZ R138, R91, R138 ;  /* 0x0000008a5b8a7220 */ /* 0x000fe20000410000 */
[----:B------:R-:W-:Y:S01]  /*63e0*/  PRMT R70, RZ, 0x5410, R70 ;  /* 0x00005410ff467816 */ /* 0x000fe20000000046 */
[C---:B------:R-:W-:Y:S01]  /*63f0*/  FMUL.FTZ R139, R90.reuse, R139 ;  /* 0x0000008b5a8b7220 */ /* 0x040fe20000410000 */
[----:B------:R-:W-:Y:S01]  /*6400*/  PRMT R142, RZ, 0x5410, R142 ;  /* 0x00005410ff8e7816 */ /* 0x000fe2000000008e */
[----:B-1----:R-:W-:Y:S01]  /*6410*/  FMUL.FTZ R140, R90, R71 ;  /* 0x000000475a8c7220 */ /* 0x002fe20000410000 */
[----:B------:R-:W-:Y:S01]  /*6420*/  PRMT R143, RZ, 0x5410, R143 ;  /* 0x00005410ff8f7816 */ /* 0x000fe2000000008f */
[C---:B------:R-:W-:Y:S01]  /*6430*/  FMUL.FTZ R141, R89.reuse, R70 ;  /* 0x00000046598d7220 */ /* 0x040fe20000410000 */
[----:B------:R-:W-:Y:S01]  /*6440*/  PRMT R69, RZ, 0x5410, R69 ;  /* 0x00005410ff457816 */ /* 0x000fe20000000045 */
[----:B------:R-:W-:Y:S01]  /*6450*/  FMUL.FTZ R142, R89, R142 ;  /* 0x0000008e598e7220 */ /* 0x000fe20000410000 */
[----:B------:R-:W-:Y:S01]  /*6460*/  PRMT R68, RZ, 0x5410, R68 ;  /* 0x00005410ff447816 */ /* 0x000fe20000000044 */
[C---:B------:R-:W-:Y:S01]  /*6470*/  FMUL.FTZ R143, R88.reuse, R143 ;  /* 0x0000008f588f7220 */ /* 0x040fe20000410000 */
[----:B------:R-:W-:Y:S01]  /*6480*/  PRMT R146, RZ, 0x5410, R146 ;  /* 0x00005410ff927816 */ /* 0x000fe20000000092 */
[----:B------:R-:W-:Y:S01]  /*6490*/  FMUL.FTZ R144, R88, R69 ;  /* 0x0000004558907220 */ /* 0x000fe20000410000 */
[----:B------:R-:W-:Y:S01]  /*64a0*/  PRMT R147, RZ, 0x5410, R147 ;  /* 0x00005410ff937816 */ /* 0x000fe20000000093 */
[----:B------:R-:W-:Y:S01]  /*64b0*/  FMUL.FTZ R145, R87, R68 ;  /* 0x0000004457917220 */ /* 0x000fe20000410000 */
[----:B---3--:R-:W-:Y:S01]  /*64c0*/  PRMT R67, RZ, 0x5410, R136 ;  /* 0x00005410ff437816 */ /* 0x008fe20000000088 */
[----:B------:R-:W-:Y:S01]  /*64d0*/  FMUL.FTZ R136, R92, R73 ;  /* 0x000000495c887220 */ /* 0x000fe20000410000 */
        /* <DEDUP_REMOVED lines=19> */
[C---:B------:R-:W-:Y:S02]  /*6610*/  FMUL.FTZ R151, R84.reuse, R151 ;  /* 0x0000009754977220 */ /* 0x040fe40000410000 */
[----:B------:R-:W-:Y:S02]  /*6620*/  FMUL.FTZ R152, R84, R65 ;  /* 0x0000004154987220 */ /* 0x000fe40000410000 */
[C---:B------:R-:W-:Y:S02]  /*6630*/  FMUL.FTZ R153, R83.reuse, R64 ;  /* 0x0000004053997220 */ /* 0x040fe40000410000 */
[----:B------:R-:W-:Y:S01]  /*6640*/  FMUL.FTZ R154, R83, R154 ;  /* 0x0000009a539a7220 */ /* 0x000fe20000410000 */
[----:B------:R-:W-:Y:S06]  /*6650*/  BAR.SYNC.DEFER_BLOCKING 0x0 ;  /* 0x0000000000007b1d */ /* 0x000fec0000010000 */
[----:B------:R-:W-:Y:S05]  /*6660*/  @P0 BRA `(.L_x_1495) ;  /* 0x00000cb000000947 */ /* 0x000fea0003800000 */
[----:B------:R-:W-:-:S05]  /*6670*/  IMAD R213, R122, 0x50, RZ ;  /* 0x000000507ad57824 */ /* 0x000fca00078e02ff */
[----:B------:R-:W-:Y:S04]  /*6680*/  LDS.128 R68, [R213+0xc670] ;  /* 0x00c67000d5447984 */ /* 0x000fe80000000c00 */
[----:B------:R-:W1:Y:S02]  /*6690*/  LDS.128 R64, [R213+0xc680] ;  /* 0x00c68000d5407984 */ /* 0x000e640000000c00 */
[----:B-1----:R-:W-:-:S04]  /*66a0*/  FMUL.FTZ R73, R69, R65 ;  /* 0x0000004145497220 */ /* 0x002fc80000410000 */
[C---:B------:R-:W-:Y:S02]  /*66b0*/  FFMA.FTZ R72, R68.reuse, R64, -R73 ;  /* 0x0000004044487223 */ /* 0x040fe40000010849 */
[----:B------:R-:W-:-:S04]  /*66c0*/  FMUL.FTZ R73, R68, R65 ;  /* 0x0000004144497220 */ /* 0x000fc80000410000 */
[-C--:B------:R-:W-:Y:S02]  /*66d0*/  FFMA.FTZ R73, R69, R64.reuse, R73 ;  /* 0x0000004045497223 */ /* 0x080fe40000010049 */
[CC--:B------:R-:W-:Y:S02]  /*66e0*/  FMUL.FTZ R69, R71.reuse, R65.reuse ;  /* 0x0000004147457220 */ /* 0x0c0fe40000410000 */
[C---:B------:R-:W-:Y:S02]  /*66f0*/  FMUL.FTZ R65, R70.reuse, R65 ;  /* 0x0000004146417220 */ /* 0x040fe40000410000 */
[-C--:B------:R-:W-:Y:S02]  /*6700*/  FFMA.FTZ R69, R70, R64.reuse, -R69 ;  /* 0x0000004046457223 */ /* 0x080fe40000010845 */
[----:B------:R-:W-:Y:S02]  /*6710*/  FFMA.FTZ R64, R71, R64, R65 ;  /* 0x0000004047407223 */ /* 0x000fe40000010041 */
[----:B------:R-:W-:-:S02]  /*6720*/  FADD.FTZ R66, R66, R69 ;  /* 0x0000004542427221 */ /* 0x000fc40000010000 */
[----:B------:R-:W1:Y:S01]  /*6730*/  LDS.128 R68, [R213+0xc690] ;  /* 0x00c69000d5447984 */ /* 0x000e620000000c00 */
[----:B------:R-:W-:Y:S02]  /*6740*/  FADD.FTZ R67, R67, R64 ;  /* 0x0000004043437221 */ /* 0x000fe40000010000 */
[C---:B-1----:R-:W-:Y:S02]  /*6750*/  FMUL.FTZ R65, R69.reuse, R73 ;  /* 0x0000004945417220 */ /* 0x042fe40000410000 */
[C---:B------:R-:W-:Y:S02]  /*6760*/  FMUL.FTZ R64, R69.reuse, R66 ;  /* 0x0000004245407220 */ /* 0x040fe40000410000 */
[CC--:B------:R-:W-:Y:S02]  /*6770*/  FFMA.FTZ R74, R68.reuse, R72.reuse, -R65 ;  /* 0x00000048444a7223 */ /* 0x0c0fe40000010841 */
[----:B------:R-:W-:Y:S02]  /*6780*/  FMUL.FTZ R72, R69, R72 ;  /* 0x0000004845487220 */ /* 0x000fe40000410000 */
[----:B------:R-:W-:-:S02]  /*6790*/  FFMA.FTZ R64, R68, R67, R64 ;  /* 0x0000004344407223 */ /* 0x000fc40000010040 */
[----:B------:R-:W-:Y:S02]  /*67a0*/  FMUL.FTZ R69, R69, R67 ;  /* 0x0000004345457220 */ /* 0x000fe40000410000 */
[----:B------:R-:W-:Y:S02]  /*67b0*/  FADD.FTZ R71, R71, R64 ;  /* 0x0000004047477221 */ /* 0x000fe40000010000 */
[C---:B------:R-:W-:Y:S02]  /*67c0*/  FFMA.FTZ R69, R68.reuse, R66, -R69 ;  /* 0x0000004244457223 */ /* 0x040fe40000010845 */
[----:B------:R-:W1:Y:S01]  /*67d0*/  LDS.128 R64, [R213+0xc6a0] ;  /* 0x00c6a000d5407984 */ /* 0x000e620000000c00 */
[----:B------:R-:W-:Y:S02]  /*67e0*/  FFMA.FTZ R73, R68, R73, R72 ;  /* 0x0000004944497223 */ /* 0x000fe40000010048 */
[----:B------:R-:W-:Y:S02]  /*67f0*/  FADD.FTZ R70, R70, R69 ;  /* 0x0000004546467221 */ /* 0x000fe40000010000 */
[----:B-1----:R-:W-:-:S02]  /*6800*/  FMUL.FTZ R69, R65, R73 ;  /* 0x0000004941457220 */ /* 0x002fc40000410000 */
[CC--:B------:R-:W-:Y:S02]  /*6810*/  FMUL.FTZ R75, R65.reuse, R71.reuse ;  /* 0x00000047414b7220 */ /* 0x0c0fe40000410000 */
[CC--:B------:R-:W-:Y:S02]  /*6820*/  FFMA.FTZ R68, R64.reuse, R74.reuse, -R69 ;  /* 0x0000004a40447223 */ /* 0x0c0fe40000010845 */
[C---:B------:R-:W-:Y:S02]  /*6830*/  FMUL.FTZ R74, R65.reuse, R74 ;  /* 0x0000004a414a7220 */ /* 0x040fe40000410000 */
[-C--:B------:R-:W-:Y:S02]  /*6840*/  FMUL.FTZ R65, R65, R70.reuse ;  /* 0x0000004641417220 */ /* 0x080fe40000410000 */
[C---:B------:R-:W-:Y:S02]  /*6850*/  FFMA.FTZ R75, R64.reuse, R70, -R75 ;  /* 0x00000046404b7223 */ /* 0x040fe4000001084b */
[----:B------:R-:W-:-:S02]  /*6860*/  FFMA.FTZ R72, R64, R71, R65 ;  /* 0x0000004740487223 */ /* 0x000fc40000010041 */
[----:B------:R-:W-:Y:S02]  /*6870*/  FFMA.FTZ R70, R64, R73, R74 ;  /* 0x0000004940467223 */ /* 0x000fe4000001004a */
[----:B------:R-:W-:Y:S02]  /*6880*/  FADD.FTZ R69, R67, R72 ;  /* 0x0000004843457221 */ /* 0x000fe40000010000 */
[----:B------:R-:W-:Y:S01]  /*6890*/  FADD.FTZ R73, R66, R75 ;  /* 0x0000004b42497221 */ /* 0x000fe20000010000 */
[----:B------:R-:W-:Y:S05]  /*68a0*/  BRA.DIV ~URZ, `(.L_x_1496) ;  /* 0x000089027f007947 */ /* 0x000fea000b800000 */
[----:B------:R1:W3:Y:S02]  /*68b0*/  SHFL.UP PT, R67, R68, 0x1, RZ ;  /* 0x0420000044437989 */ /* 0x0002e400000e00ff */
.L_x_1604:
[----:B------:R-:W-:Y:S05]  /*68c0*/  BRA.DIV ~URZ, `(.L_x_1497) ;  /* 0x000089627f007947 */ /* 0x000fea000b800000 */
[----:B------:R-:W4:Y:S01]  /*68d0*/  SHFL.UP PT, R75, R69, 0x1, RZ ;  /* 0x04200000454b7989 */ /* 0x000f2200000e00ff */
[----:B------:R-:W-:-:S03]  /*68e0*/  ISETP.GE.AND P0, PT, R121, 0x1, PT ;  /* 0x000000017900780c */ /* 0x000fc60003f06270 */
[----:B------:R-:W0:Y:S04]  /*68f0*/  SHFL.UP PT, R71, R73, 0x1, RZ ;  /* 0x0420000049477989 */ /* 0x000e2800000e00ff */
[----:B------:R-:W1:Y:S01]  /*6900*/  SHFL.UP PT, R65, R70, 0x1, RZ ;  /* 0x0420000046417989 */ /* 0x000e6200000e00ff */
[----:B----4-:R-:W-:-:S04]  /*6910*/  FMUL.FTZ R64, R70, R75 ;  /* 0x0000004b46407220 */ /* 0x010fc80000410000 */
[-C--:B0-----:R-:W-:Y:S02]  /*6920*/  FFMA.FTZ R64, R68, R71.reuse, -R64 ;  /* 0x0000004744407223 */ /* 0x081fe40000010840 */
[----:B------:R-:W-:Y:S02]  /*6930*/  FMUL.FTZ R71, R70, R71 ;  /* 0x0000004746477220 */ /* 0x000fe40000410000 */
[----:B------:R-:W-:Y:S02]  /*6940*/  @P0 FADD.FTZ R73, R73, R64 ;  /* 0x0000004049490221 */ /* 0x000fe40000010000 */
[----:B------:R-:W-:Y:S02]  /*6950*/  FFMA.FTZ R66, R68, R75, R71 ;  /* 0x0000004b44427223 */ /* 0x000fe40000010047 */
[----:B---3--:R-:W-:Y:S02]  /*6960*/  FMUL.FTZ R71, R70, R67 ;  /* 0x0000004346477220 */ /* 0x008fe40000410000 */
[----:B------:R-:W-:-:S02]  /*6970*/  @P0 FADD.FTZ R69, R69, R66 ;  /* 0x0000004245450221 */ /* 0x000fc40000010000 */
[-C--:B-1----:R-:W-:Y:S02]  /*6980*/  FFMA.FTZ R71, R68, R65.reuse, R71 ;  /* 0x0000004144477223 */ /* 0x082fe40000010047 */
[C---:B------:R-:W-:Y:S01]  /*6990*/  FMUL.FTZ R65, R70.reuse, R65 ;  /* 0x0000004146417220 */ /* 0x040fe20000410000 */
[----:B------:R-:W-:Y:S02]  /*69a0*/  SHFL.UP PT, R75, R69, 0x2, RZ ;  /* 0x04400000454b7989 */ /* 0x000fe400000e00ff */
[----:B------:R-:W-:Y:S01]  /*69b0*/  FSEL R70, R70, R71, !P0 ;  /* 0x0000004746467208 */ /* 0x000fe20004000000 */
[----:B------:R-:W-:Y:S01]  /*69c0*/  @P0 FFMA.FTZ R68, R68, R67, -R65 ;  /* 0x0000004344440223 */ /* 0x000fe20000010841 */
[----:B------:R-:W0:Y:S01]  /*69d0*/  SHFL.UP PT, R71, R73, 0x2, RZ ;  /* 0x0440000049477989 */ /* 0x000e2200000e00ff */
[----:B------:R-:W-:-:S03]  /*69e0*/  ISETP.GE.AND P0, PT, R121, 0x2, PT ;  /* 0x000000027900780c */ /* 0x000fc60003f06270 */
[----:B------:R-:W1:Y:S04]  /*69f0*/  SHFL.UP PT, R67, R68, 0x2, RZ ;  /* 0x0440000044437989 */ /* 0x000e6800000e00ff */
[----:B------:R-:W3:Y:S01]  /*6a00*/  SHFL.UP PT, R65, R70, 0x2, RZ ;  /* 0x0440000046417989 */ /* 0x000ee200000e00ff */
[----:B0-----:R-:W-:-:S04]  /*6a10*/  FMUL.FTZ R64, R70, R71 ;  /* 0x0000004746407220 */ /* 0x001fc80000410000 */
[-C--:B------:R-:W-:Y:S02]  /*6a20*/  FFMA.FTZ R64, R68, R75.reuse, R64 ;  /* 0x0000004b44407223 */ /* 0x080fe40000010040 */
[C---:B------:R-:W-:Y:S02]  /*6a30*/  FMUL.FTZ R75, R70.reuse, R75 ;  /* 0x0000004b464b7220 */ /* 0x040fe40000410000 */
[----:B------:R-:W-:Y:S02]  /*6a40*/  @P0 FADD.FTZ R69, R69, R64 ;  /* 0x0000004045450221 */ /* 0x000fe40000010000 */
[----:B-1----:R-:W-:Y:S02]  /*6a50*/  FMUL.FTZ R66, R70, R67 ;  /* 0x0000004346427220 */ /* 0x002fe40000410000 */
[----:B------:R-:W-:Y:S02]  /*6a60*/  FFMA.FTZ R72, R68, R71, -R75 ;  /* 0x0000004744487223 */ /* 0x000fe4000001084b */
[----:B---3--:R-:W-:-:S02]  /*6a70*/  FMUL.FTZ R64, R70, R65 ;  /* 0x0000004146407220 */ /* 0x008fc40000410000 */
[C---:B------:R-:W-:Y:S02]  /*6a80*/  FFMA.FTZ R65, R68.reuse, R65, R66 ;  /* 0x0000004144417223 */ /* 0x040fe40000010042 */
[----:B------:R-:W-:Y:S02]  /*6a90*/  @P0 FFMA.FTZ R68, R68, R67, -R64 ;  /* 0x0000004344440223 */ /* 0x000fe40000010840 */
[----:B------:R-:W-:Y:S01]  /*6aa0*/  @P0 FADD.FTZ R73, R73, R72 ;  /* 0x0000004849490221 */ /* 0x000fe20000010000 */
[----:B------:R-:W0:Y:S01]  /*6ab0*/  SHFL.UP PT, R67, R69, 0x4, RZ ;  /* 0x0480000045437989 */ /* 0x000e2200000e00ff */
[----:B------:R-:W-:Y:S02]  /*6ac0*/  FSEL R70, R70, R65, !P0 ;  /* 0x0000004146467208 */ /* 0x000fe40004000000 */
[----:B------:R-:W-:Y:S01]  /*6ad0*/  ISETP.GE.AND P0, PT, R121, 0x4, PT ;  /* 0x000000047900780c */ /* 0x000fe20003f06270 */
[----:B------:R-:W1:Y:S04]  /*6ae0*/  SHFL.UP PT, R75, R73, 0x4, RZ ;  /* 0x04800000494b7989 */ /* 0x000e6800000e00ff */
[----:B------:R-:W3:Y:S04]  /*6af0*/  SHFL.UP PT, R65, R68, 0x4, RZ ;  /* 0x0480000044417989 */ /* 0x000ee800000e00ff */
[----:B------:R-:W4:Y:S01]  /*6b00*/  SHFL.UP PT, R71, R70, 0x4, RZ ;  /* 0x0480000046477989 */ /* 0x000f2200000e00ff */
[----:B0-----:R-:W-:-:S04]  /*6b10*/  FMUL.FTZ R64, R70, R67 ;  /* 0x0000004346407220 */ /* 0x001fc80000410000 */
[-C--:B-1----:R-:W-:Y:S02]  /*6b20*/  FFMA.FTZ R64, R68, R75.reuse, -R64 ;  /* 0x0000004b44407223 */ /* 0x082fe40000010840 */
[C---:B------:R-:W-:Y:S02]  /*6b30*/  FMUL.FTZ R75, R70.reuse, R75 ;  /* 0x0000004b464b7220 */ /* 0x040fe40000410000 */
[----:B------:R-:W-:Y:S02]  /*6b40*/  @P0 FADD.FTZ R73, R73, R64 ;  /* 0x0000004049490221 */ /* 0x000fe40000010000 */
[----:B---3--:R-:W-:Y:S02]  /*6b50*/  FMUL.FTZ R64, R70, R65 ;  /* 0x0000004146407220 */ /* 0x008fe40000410000 */
[C---:B------:R-:W-:Y:S02]  /*6b60*/  FFMA.FTZ R66, R68.reuse, R67, R75 ;  /* 0x0000004344427223 */ /* 0x040fe4000001004b */
[----:B----4-:R-:W-:-:S02]  /*6b70*/  FFMA.FTZ R67, R68, R71, R64 ;  /* 0x0000004744437223 */ /* 0x010fc40000010040 */
[C---:B------:R-:W-:Y:S02]  /*6b80*/  FMUL.FTZ R71, R70.reuse, R71 ;  /* 0x0000004746477220 */ /* 0x040fe40000410000 */
[----:B------:R-:W-:Y:S01]  /*6b90*/  @P0 FADD.FTZ R69, R69, R66 ;  /* 0x0000004245450221 */ /* 0x000fe20000010000 */
[----:B------:R-:W-:Y:S01]  /*6ba0*/  FSEL R70, R70, R67, !P0 ;  /* 0x0000004346467208 */ /* 0x000fe20004000000 */
[----:B------:R-:W-:Y:S01]  /*6bb0*/  @P0 FFMA.FTZ R68, R68, R65, -R71 ;  /* 0x0000004144440223 */ /* 0x000fe20000010847 */
[----:B------:R-:W-:Y:S01]  /*6bc0*/  ISETP.GE.AND P0, PT, R121, 0x8, PT ;  /* 0x000000087900780c */ /* 0x000fe20003f06270 */
[----:B------:R-:W0:Y:S04]  /*6bd0*/  SHFL.UP PT, R71, R73, 0x8, RZ ;  /* 0x0500000049477989 */ /* 0x000e2800000e00ff */
[----:B------:R-:W1:Y:S04]  /*6be0*/  SHFL.UP PT, R75, R69, 0x8, RZ ;  /* 0x05000000454b7989 */ /* 0x000e6800000e00ff */
[----:B------:R-:W3:Y:S04]  /*6bf0*/  SHFL.UP PT, R67, R68, 0x8, RZ ;  /* 0x0500000044437989 */ /* 0x000ee800000e00ff */
[----:B------:R-:W4:Y:S01]  /*6c00*/  SHFL.UP PT, R65, R70, 0x8, RZ ;  /* 0x0500000046417989 */ /* 0x000f2200000e00ff */
[----:B0-----:R-:W-:-:S04]  /*6c10*/  FMUL.FTZ R64, R70, R71 ;  /* 0x0000004746407220 */ /* 0x001fc80000410000 */
[-C--:B-1----:R-:W-:Y:S02]  /*6c20*/  FFMA.FTZ R64, R68, R75.reuse, R64 ;  /* 0x0000004b44407223 */ /* 0x082fe40000010040 */
[C---:B------:R-:W-:Y:S02]  /*6c30*/  FMUL.FTZ R75, R70.reuse, R75 ;  /* 0x0000004b464b7220 */ /* 0x040fe40000410000 */
[C---:B---3--:R-:W-:Y:S02]  /*6c40*/  FMUL.FTZ R66, R70.reuse, R67 ;  /* 0x0000004346427220 */ /* 0x048fe40000410000 */
[----:B------:R-:W-:Y:S02]  /*6c50*/  @P0 FADD.FTZ R69, R69, R64 ;  /* 0x0000004045450221 */ /* 0x000fe40000010000 */
[-C--:B----4-:R-:W-:Y:S02]  /*6c60*/  FMUL.FTZ R64, R70, R65.reuse ;  /* 0x0000004146407220 */ /* 0x090fe40000410000 */
[----:B------:R-:W-:-:S02]  /*6c70*/  FFMA.FTZ R65, R68, R65, R66 ;  /* 0x0000004144417223 */ /* 0x000fc40000010042 */
[C---:B------:R-:W-:Y:S01]  /*6c80*/  FFMA.FTZ R72, R68.reuse, R71, -R75 ;  /* 0x0000004744487223 */ /* 0x040fe2000001084b */
[----:B------:R-:W0:Y:S01]  /*6c90*/  SHFL.UP PT, R66, R69, 0x10, RZ ;  /* 0x0600000045427989 */ /* 0x000e2200000e00ff */
[----:B------:R-:W-:Y:S01]  /*6ca0*/  @P0 FFMA.FTZ R68, R68, R67, -R64 ;  /* 0x0000004344440223 */ /* 0x000fe20000010840 */
[----:B------:R-:W-:Y:S01]  /*6cb0*/  FSEL R71, R70, R65, !P0 ;  /* 0x0000004146477208 */ /* 0x000fe20004000000 */
[----:B------:R-:W-:-:S03]  /*6cc0*/  @P0 FADD.FTZ R73, R73, R72 ;  /* 0x0000004849490221 */ /* 0x000fc60000010000 */
[----:B------:R1:W3:Y:S01]  /*6cd0*/  SHFL.UP PT, R67, R68, 0x10, RZ ;  /* 0x0600000044437989 */ /* 0x0002e200000e00ff */
[----:B------:R-:W-:-:S03]  /*6ce0*/  MOV R74, R68 ;  /* 0x00000044004a7202 */ /* 0x000fc60000000f00 */
[----:B------:R4:W2:Y:S04]  /*6cf0*/  SHFL.UP PT, R72, R73, 0x10, RZ ;  /* 0x0600000049487989 */ /* 0x0008a800000e00ff */
[----:B------:R4:W0:Y:S01]  /*6d00*/  SHFL.UP PT, R70, R71, 0x10, RZ ;  /* 0x0600000047467989 */ /* 0x00082200000e00ff */
[----:B-1----:R-:W-:-:S03]  /*6d10*/  MOV R68, R69 ;  /* 0x0000004500447202 */ /* 0x002fc60000000f00 */
.L_x_1605:
[----:B------:R-:W-:Y:S01]  /*6d20*/  ISETP.GE.AND P0, PT, R121, 0x10, PT ;  /* 0x000000107900780c */ /* 0x000fe20003f06270 */
[-C--:B0-----:R-:W-:Y:S01]  /*6d30*/  FMUL.FTZ R65, R66, R71.reuse ;  /* 0x0000004742417220 */ /* 0x081fe20000410000 */
[----:B------:R-:W-:Y:S01]  /*6d40*/  MOV R69, R74 ;  /* 0x0000004a00457202 */ /* 0x000fe20000000f00 */
[----:B---3--:R-:W-:-:S04]  /*6d50*/  FMUL.FTZ R64, R67, R71 ;  /* 0x0000004743407220 */ /* 0x008fc80000410000 */
[C---:B--2---:R-:W-:Y:S02]  /*6d60*/  FFMA.FTZ R65, R72.reuse, R69, -R65 ;  /* 0x0000004548417223 */ /* 0x044fe40000010841 */
[----:B------:R-:W-:Y:S02]  /*6d70*/  FMUL.FTZ R72, R72, R71 ;  /* 0x0000004748487220 */ /* 0x000fe40000410000 */
[C---:B------:R-:W-:Y:S02]  /*6d80*/  FFMA.FTZ R64, R70.reuse, R69, R64 ;  /* 0x0000004546407223 */ /* 0x040fe40000010040 */
[----:B------:R-:W-:Y:S02]  /*6d90*/  FMUL.FTZ R70, R70, R71 ;  /* 0x0000004746467220 */ /* 0x000fe40000410000 */
[-C--:B------:R-:W-:Y:S02]  /*6da0*/  FFMA.FTZ R72, R66, R69.reuse, R72 ;  /* 0x0000004542487223 */ /* 0x080fe40000010048 */
[----:B------:R-:W-:Y:S01]  /*6db0*/  @P0 FFMA.FTZ R69, R67, R69, -R70 ;  /* 0x0000004543450223 */ /* 0x000fe20000010846 */
[----:B------:R-:W-:-:S02]  /*6dc0*/  MOV R70, R73 ;  /* 0x0000004900467202 */ /* 0x000fc40000000f00 */
[----:B------:R-:W-:Y:S02]  /*6dd0*/  MOV R67, R68 ;  /* 0x0000004400437202 */ /* 0x000fe40000000f00 */
[----:B------:R-:W-:Y:S01]  /*6de0*/  FSEL R68, R71, R64, !P0 ;  /* 0x0000004047447208 */ /* 0x000fe20004000000 */
[----:B------:R-:W-:Y:S02]  /*6df0*/  @P0 FADD.FTZ R70, R65, R70 ;  /* 0x0000004641460221 */ /* 0x000fe40000010000 */
[----:B------:R-:W-:Y:S01]  /*6e00*/  @P0 FADD.FTZ R67, R72, R67 ;  /* 0x0000004348430221 */ /* 0x000fe20000010000 */
[----:B------:R-:W-:Y:S05]  /*6e10*/  BRA.CONV ~URZ, `(.L_x_1498) ;  /* 0x000000537f007947 */ /* 0x000fea000b800000 */
[----:B------:R-:W-:Y:S01]  /*6e20*/  HFMA2.MMA R66, -RZ, RZ, 0, 1.847743988037109375e-06 ;  /* 0x0000001fff427435 */ /* 0x000fe200000001ff */
[----:B------:R-:W-:Y:S02]  /*6e30*/  MOV R64, R69 ;  /* 0x0000004500407202 */ /* 0x000fe40000000f00 */
[----:B------:R-:W-:Y:S02]  /*6e40*/  MOV R247, 0xffffffff ;  /* 0xffffffff00f77802 */ /* 0x000fe40000000f00 */
[----:B------:R-:W-:-:S02]  /*6e50*/  MOV R65, 0x6e70 ;  /* 0x00006e7000417802 */ /* 0x000fc40000000f00 */
[----:B----45:R-:W-:Y:S05]  /*6e60*/  CALL.REL.NOINC `($__internal_37_$__cuda_sm70_shflsync_idx_p) ;  /* 0x0000a14000007944 */ /* 0x030fea0003c00000 */
.L_x_1498:
[----:B------:R-:W-:Y:S05]  /*6e70*/  BRA.CONV ~URZ, `(.L_x_1499) ;  /* 0x000000537f007947 */ /* 0x000fea000b800000 */
[----:B-1----:R-:W-:Y:S01]  /*6e80*/  HFMA2.MMA R66, -RZ, RZ, 0, 1.847743988037109375e-06 ;  /* 0x0000001fff427435 */ /* 0x002fe200000001ff */
[----:B------:R-:W-:-:S02]  /*6e90*/  MOV R64, R68 ;  /* 0x0000004400407202 */ /* 0x000fc40000000f00 */
[----:B------:R-:W-:Y:S02]  /*6ea0*/  MOV R247, 0xffffffff ;  /* 0xffffffff00f77802 */ /* 0x000fe40000000f00 */
[----:B------:R-:W-:Y:S02]  /*6eb0*/  MOV R65, 0x6ed0 ;  /* 0x00006ed000417802 */ /* 0x000fe40000000f00 */
[----:B0---45:R-:W-:Y:S05]  /*6ec0*/  CALL.REL.NOINC `($__internal_37_$__cuda_sm70_shflsync_idx_p) ;  /* 0x0000a0e000007944 */ /* 0x031fea0003c00000 */
.L_x_1499:
[----:B------:R-:W-:Y:S05]  /*6ed0*/  BRA.CONV ~URZ, `(.L_x_1500) ;  /* 0x000000537f007947 */ /* 0x000fea000b800000 */
[----:B-1----:R-:W-:Y:S01]  /*6ee0*/  HFMA2.MMA R66, -RZ, RZ, 0, 1.847743988037109375e-06 ;  /* 0x0000001fff427435 */ /* 0x002fe200000001ff */
[----:B------:R-:W-:Y:S02]  /*6ef0*/  MOV R64, R70 ;  /* 0x0000004600407202 */ /* 0x000fe40000000f00 */
[----:B------:R-:W-:Y:S02]  /*6f00*/  MOV R247, 0xffffffff ;  /* 0xffffffff00f77802 */ /* 0x000fe40000000f00 */
[----:B------:R-:W-:Y:S02]  /*6f10*/  MOV R65, 0x6f30 ;  /* 0x00006f3000417802 */ /* 0x000fe40000000f00 */
[----:B0---45:R-:W-:Y:S05]  /*6f20*/  CALL.REL.NOINC `($__internal_37_$__cuda_sm70_shflsync_idx_p) ;  /* 0x0000a08000007944 */ /* 0x031fea0003c00000 */
.L_x_1500:
[----:B------:R-:W-:Y:S05]  /*6f30*/  BRA.CONV ~URZ, `(.L_x_1501) ;  /* 0x000000537f007947 */ /* 0x000fea000b800000 */
[----:B-1----:R-:W-:Y:S01]  /*6f40*/  HFMA2.MMA R66, -RZ, RZ, 0, 1.847743988037109375e-06 ;  /* 0x0000001fff427435 */ /* 0x002fe200000001ff */
[----:B------:R-:W-:Y:S02]  /*6f50*/  MOV R64, R67 ;  /* 0x0000004300407202 */ /* 0x000fe40000000f00 */
[----:B------:R-:W-:-:S02]  /*6f60*/  MOV R247, 0xffffffff ;  /* 0xffffffff00f77802 */ /* 0x000fc40000000f00 */
[----:B------:R-:W-:Y:S02]  /*6f70*/  MOV R65, 0x6f90 ;  /* 0x00006f9000417802 */ /* 0x000fe40000000f00 */
[----:B0---45:R-:W-:Y:S05]  /*6f80*/  CALL.REL.NOINC `($__internal_37_$__cuda_sm70_shflsync_idx_p) ;  /* 0x0000a02000007944 */ /* 0x031fea0003c00000 */
.L_x_1501:
[----:B------:R-:W-:Y:S05]  /*6f90*/  BRA.DIV ~URZ, `(.L_x_1502) ;  /* 0x00008e327f007947 */ /* 0x000fea000b800000 */
[----:B-----5:R2:W3:Y:S04]  /*6fa0*/  SHFL.IDX PT, R72, R60, RZ, 0x1f ;  /* 0x00001fff3c487589 */ /* 0x0204e800000e0000 */
[----:B----4-:R2:W4:Y:S04]  /*6fb0*/  SHFL.IDX PT, R73, R61, RZ, 0x1f ;  /* 0x00001fff3d497589 */ /* 0x01052800000e0000 */
[----:B------:R-:W1:Y:S04]  /*6fc0*/  SHFL.IDX PT, R62, R62, RZ, 0x1f ;  /* 0x00001fff3e3e7589 */ /* 0x000e6800000e0000 */
[----:B------:R2:W0:Y:S04]  /*6fd0*/  SHFL.IDX PT, R75, R63, RZ, 0x1f ;  /* 0x00001fff3f4b7589 */ /* 0x00042800000e0000 */
[----:B------:R-:W0:Y:S04]  /*6fe0*/  SHFL.UP PT, R69, R69, 0x1, RZ ;  /* 0x0420000045457989 */ /* 0x000e2800000e00ff */
[----:B------:R-:W0:Y:S04]  /*6ff0*/  SHFL.UP PT, R68, R68, 0x1, RZ ;  /* 0x0420000044447989 */ /* 0x000e2800000e00ff */
[----:B------:R-:W0:Y:S04]  /*7000*/  SHFL.UP PT, R70, R70, 0x1, RZ ;  /* 0x0420000046467989 */ /* 0x000e2800000e00ff */
[----:B------:R-:W0:Y:S02]  /*7010*/  SHFL.UP PT, R67, R67, 0x1, RZ ;  /* 0x0420000043437989 */ /* 0x000e2400000e00ff */
.L_x_1606:
[----:B-1234-:R-:W-:Y:S01]  /*7020*/  MOV R74, R62 ;  /* 0x0000003e004a7202 */ /* 0x01efe20000000f00 */
[----:B0-----:R-:W-:-:S02]  /*7030*/  FMUL.FTZ R60, R75, R68 ;  /* 0x000000444b3c7220 */ /* 0x001fc40000410000 */
[-C--:B------:R-:W-:Y:S02]  /*7040*/  FMUL.FTZ R65, R73, R68.reuse ;  /* 0x0000004449417220 */ /* 0x080fe40000410000 */
[CC--:B------:R-:W-:Y:S02]  /*7050*/  FFMA.FTZ R61, R74.reuse, R69.reuse, -R60 ;  /* 0x000000454a3d7223 */ /* 0x0c0fe4000001083c */
[-C--:B------:R-:W-:Y:S02]  /*7060*/  FMUL.FTZ R64, R74, R68.reuse ;  /* 0x000000444a407220 */ /* 0x080fe40000410000 */
[----:B------:R-:W-:Y:S02]  /*7070*/  @P1 FADD.FTZ R74, R61, R70 ;  /* 0x000000463d4a1221 */ /* 0x000fe40000010000 */
[----:B------:R-:W0:Y:S01]  /*7080*/  LDS.128 R60, [R213+0xc670] ;  /* 0x00c67000d53c7984 */ /* 0x000e220000000c00 */
[----:B------:R-:W-:Y:S02]  /*7090*/  FMUL.FTZ R68, R72, R68 ;  /* 0x0000004448447220 */ /* 0x000fe40000410000 */
[----:B------:R-:W-:-:S02]  /*70a0*/  FFMA.FTZ R64, R75, R69, R64 ;  /* 0x000000454b407223 */ /* 0x000fc40000010040 */
[-C--:B------:R-:W-:Y:S02]  /*70b0*/  @P1 FFMA.FTZ R73, R73, R69.reuse, R68 ;  /* 0x0000004549491223 */ /* 0x080fe40000010044 */
[----:B------:R-:W-:Y:S02]  /*70c0*/  @P1 FFMA.FTZ R72, R72, R69, -R65 ;  /* 0x0000004548481223 */ /* 0x000fe40000010841 */
[----:B------:R-:W-:-:S05]  /*70d0*/  @P1 FADD.FTZ R75, R64, R67 ;  /* 0x00000043404b1221 */ /* 0x000fca0000010000 */
[----:B------:R1:W-:Y:S01]  /*70e0*/  STS.128 [R213+0xc670], R72 ;  /* 0x00c67048d5007388 */ /* 0x0003e20000000c00 */
[C---:B0-----:R-:W-:Y:S02]  /*70f0*/  FMUL.FTZ R65, R61.reuse, R73 ;  /* 0x000000493d417220 */ /* 0x041fe40000410000 */
[C---:B------:R-:W-:Y:S02]  /*7100*/  FMUL.FTZ R68, R61.reuse, R74 ;  /* 0x0000004a3d447220 */ /* 0x040fe40000410000 */
[CC--:B------:R-:W-:Y:S02]  /*7110*/  FMUL.FTZ R69, R61.reuse, R75.reuse ;  /* 0x0000004b3d457220 */ /* 0x0c0fe40000410000 */
[-C--:B------:R-:W-:Y:S02]  /*7120*/  FMUL.FTZ R61, R61, R72.reuse ;  /* 0x000000483d3d7220 */ /* 0x080fe40000410000 */
[C---:B-1----:R-:W-:Y:S02]  /*7130*/  FFMA.FTZ R72, R60.reuse, R72, -R65 ;  /* 0x000000483c487223 */ /* 0x042fe40000010841 */
[----:B------:R-:W0:Y:S01]  /*7140*/  LDS.128 R64, [R213+0xc680] ;  /* 0x00c68000d5407984 */ /* 0x000e220000000c00 */
[----:B------:R-:W-:-:S02]  /*7150*/  FFMA.FTZ R68, R60, R75, R68 ;  /* 0x0000004b3c447223 */ /* 0x000fc40000010044 */
[C---:B------:R-:W-:Y:S02]  /*7160*/  FFMA.FTZ R73, R60.reuse, R73, R61 ;  /* 0x000000493c497223 */ /* 0x040fe4000001003d */
[----:B------:R-:W-:Y:S02]  /*7170*/  FFMA.FTZ R61, R60, R74, -R69 ;  /* 0x0000004a3c3d7223 */ /* 0x000fe40000010845 */
[----:B------:R-:W-:Y:S02]  /*7180*/  FADD.FTZ R75, R63, R68 ;  /* 0x000000443f4b7221 */ /* 0x000fe40000010000 */
[----:B------:R-:W1:Y:S01]  /*7190*/  LDS.128 R68, [R213+0xc690] ;  /* 0x00c69000d5447984 */ /* 0x000e620000000c00 */
[----:B------:R-:W-:-:S05]  /*71a0*/  FADD.FTZ R74, R62, R61 ;  /* 0x0000003d3e4a7221 */ /* 0x000fca0000010000 */
[----:B------:R2:W-:Y:S01]  /*71b0*/  STS.128 [R213+0xc680], R72 ;  /* 0x00c68048d5007388 */ /* 0x0005e20000000c00 */
[CC--:B0-----:R-:W-:Y:S02]  /*71c0*/  FMUL.FTZ R61, R65.reuse, R75.reuse ;  /* 0x0000004b413d7220 */ /* 0x0c1fe40000410000 */
[CC--:B------:R-:W-:Y:S02]  /*71d0*/  FMUL.FTZ R60, R65.reuse, R74.reuse ;  /* 0x0000004a413c7220 */ /* 0x0c0fe40000410000 */
[C---:B------:R-:W-:Y:S02]  /*71e0*/  FFMA.FTZ R61, R64.reuse, R74, -R61 ;  /* 0x0000004a403d7223 */ /* 0x040fe4000001083d */
[----:B------:R-:W-:Y:S02]  /*71f0*/  FFMA.FTZ R60, R64, R75, R60 ;  /* 0x0000004b403c7223 */ /* 0x000fe4000001003c */
[----:B--2---:R-:W-:Y:S02]  /*7200*/  FADD.FTZ R74, R66, R61 ;  /* 0x0000003d424a7221 */ /* 0x004fe40000010000 */
[----:B------:R-:W-:-:S02]  /*7210*/  FMUL.FTZ R63, R65, R73 ;  /* 0x00000049413f7220 */ /* 0x000fc40000410000 */
[----:B------:R-:W-:Y:S02]  /*7220*/  FADD.FTZ R75, R67, R60 ;  /* 0x0000003c434b7221 */ /* 0x000fe40000010000 */
[----:B------:R-:W-:Y:S02]  /*7230*/  FMUL.FTZ R65, R65, R72 ;  /* 0x0000004841417220 */ /* 0x000fe40000410000 */
[C---:B-1----:R-:W-:Y:S02]  /*7240*/  FMUL.FTZ R60, R69.reuse, R74 ;  /* 0x0000004a453c7220 */ /* 0x042fe40000410000 */
        /* <DEDUP_REMOVED lines=13> */
.L_x_1495:
[----:B------:R-:W-:Y:S05]  /*7320*/  BSYNC B0 ;  /* 0x0000000000007941 */ /* 0x000fea0003800000 */
.L_x_1494:
[----:B------:R-:W-:Y:S01]  /*7330*/  WARPSYNC 0xffffffff ;  /* 0xffffffff00007948 */ /* 0x000fe20003800000 */
[----:B------:R-:W-:Y:S02]  /*7340*/  LOP3.LUT P0, RZ, R122, 0x1f, RZ, 0xc0, !PT ;  /* 0x0000001f7aff7812 */ /* 0x000fe4000780c0ff */
[CC--:B--2--5:R-:W-:Y:S01]  /*7350*/  FMUL.FTZ R61, R23.reuse, R95.reuse ;  /* 0x0000005f173d7220 */ /* 0x0e4fe20000410000 */
        /* <DEDUP_REMOVED lines=15> */
[----:B0-----:R-:W0:Y:S01]  /*7450*/  LDS.64 R68, [R233.X16+0xc678] ;  /* 0x00c67800e9447984 */ /* 0x001e22000000ca00 */
[----:B------:R-:W-:Y:S02]  /*7460*/  FADD.FTZ R61, -R152, R61 ;  /* 0x0000003d983d7221 */ /* 0x000fe40000010100 */
[CC--:B------:R-:W-:Y:S02]  /*7470*/  FMUL.FTZ R62, R25.reuse, -R60.reuse ;  /* 0x8000003c193e7220 */ /* 0x0c0fe40000410000 */
[-C--:B------:R-:W-:Y:S02]  /*7480*/  FMUL.FTZ R67, R25, -R61.reuse ;  /* 0x8000003d19437220 */ /* 0x080fe40000410000 */
[C---:B------:R-:W-:Y:S02]  /*7490*/  FFMA.FTZ R61, R26.reuse, R61, R62 ;  /* 0x0000003d1a3d7223 */ /* 0x040fe4000001003e */
[----:B------:R-:W-:-:S02]  /*74a0*/  FFMA.FTZ R60, R26, R60, -R67 ;  /* 0x0000003c1a3c7223 */ /* 0x000fc40000010843 */
[C---:B------:R-:W-:Y:S02]  /*74b0*/  FMUL.FTZ R62, R27.reuse, -R65 ;  /* 0x800000411b3e7220 */ /* 0x040fe40000410000 */
[----:B------:R-:W-:Y:S02]  /*74c0*/  FADD.FTZ R61, -R150, R61 ;  /* 0x0000003d963d7221 */ /* 0x000fe40000010100 */
[-C--:B------:R-:W-:Y:S02]  /*74d0*/  FMUL.FTZ R64, R27, -R63.reuse ;  /* 0x8000003f1b407220 */ /* 0x080fe40000410000 */
        /* <DEDUP_REMOVED lines=9> */
[----:B------:R-:W-:Y:S02]  /*7570*/  FADD.FTZ R65, -R148, R65 ;  /* 0x0000004194417221 */ /* 0x000fe40000010100 */
[CC--:B------:R-:W-:Y:S02]  /*7580*/  FMUL.FTZ R63, R31.reuse, -R62.reuse ;  /* 0x8000003e1f3f7220 */ /* 0x0c0fe40000410000 */
[C---:B------:R-:W-:Y:S02]  /*7590*/  FFMA.FTZ R61, R32.reuse, R62, -R61 ;  /* 0x0000003e203d7223 */ /* 0x040fe4000001083d */
[C---:B------:R-:W-:Y:S02]  /*75a0*/  FMUL.FTZ R62, R31.reuse, -R60 ;  /* 0x8000003c1f3e7220 */ /* 0x040fe40000410000 */
[----:B------:R-:W-:Y:S02]  /*75b0*/  FMUL.FTZ R67, R31, -R65 ;  /* 0x800000411f437220 */ /* 0x000fe40000410000 */
[----:B------:R-:W-:-:S02]  /*75c0*/  FFMA.FTZ R63, R32, R64, R63 ;  /* 0x00000040203f7223 */ /* 0x000fc4000001003f */
[C---:B------:R-:W-:Y:S02]  /*75d0*/  FFMA.FTZ R65, R32.reuse, R65, R62 ;  /* 0x0000004120417223 */ /* 0x040fe4000001003e */
[----:B------:R-:W-:Y:S02]  /*75e0*/  FFMA.FTZ R60, R32, R60, -R67 ;  /* 0x0000003c203c7223 */ /* 0x000fe40000010843 */
[C---:B------:R-:W-:Y:S02]  /*75f0*/  FMUL.FTZ R62, R37.reuse, -R63 ;  /* 0x8000003f253e7220 */ /* 0x040fe40000410000 */
[----:B------:R-:W-:Y:S02]  /*7600*/  FADD.FTZ R65, -R146, R65 ;  /* 0x0000004192417221 */ /* 0x000fe40000010100 */
[----:B------:R-:W-:Y:S02]  /*7610*/  FMUL.FTZ R64, R37, -R61 ;  /* 0x8000003d25407220 */ /* 0x000fe40000410000 */
[----:B------:R-:W-:-:S02]  /*7620*/  FADD.FTZ R60, R145, R60 ;  /* 0x0000003c913c7221 */ /* 0x000fc40000010000 */
[C---:B------:R-:W-:Y:S02]  /*7630*/  FFMA.FTZ R62, R38.reuse, R61, -R62 ;  /* 0x0000003d263e7223 */ /* 0x040fe4000001083e */
[C---:B------:R-:W-:Y:S02]  /*7640*/  FMUL.FTZ R61, R37.reuse, -R65 ;  /* 0x80000041253d7220 */ /* 0x040fe40000410000 */
[C---:B------:R-:W-:Y:S02]  /*7650*/  FFMA.FTZ R64, R38.reuse, R63, R64 ;  /* 0x0000003f26407223 */ /* 0x040fe40000010040 */
[-C--:B------:R-:W-:Y:S02]  /*7660*/  FMUL.FTZ R63, R37, -R60.reuse ;  /* 0x8000003c253f7220 */ /* 0x080fe40000410000 */
[C---:B------:R-:W-:Y:S02]  /*7670*/  FFMA.FTZ R60, R38.reuse, R60, -R61 ;  /* 0x0000003c263c7223 */ /* 0x040fe4000001083d */
[----:B------:R-:W-:-:S02]  /*7680*/  FFMA.FTZ R63, R38, R65, R63 ;  /* 0x00000041263f7223 */ /* 0x000fc4000001003f */
[----:B------:R-:W-:Y:S02]  /*7690*/  FMUL.FTZ R61, R39, -R64 ;  /* 0x80000040273d7220 */ /* 0x000fe40000410000 */
[----:B------:R-:W-:Y:S02]  /*76a0*/  FADD.FTZ R60, R143, R60 ;  /* 0x0000003c8f3c7221 */ /* 0x000fe40000010000 */
[----:B------:R-:W-:Y:S02]  /*76b0*/  FADD.FTZ R63, -R144, R63 ;  /* 0x0000003f903f7221 */ /* 0x000fe40000010100 */
[CC--:B------:R-:W-:Y:S02]  /*76c0*/  FMUL.FTZ R65, R39.reuse, -R62.reuse ;  /* 0x8000003e27417220 */ /* 0x0c0fe40000410000 */
[----:B------:R-:W-:Y:S02]  /*76d0*/  FFMA.FTZ R61, R40, R62, -R61 ;  /* 0x0000003e283d7223 */ /* 0x000fe4000001083d */
[----:B------:R-:W-:-:S02]  /*76e0*/  FMUL.FTZ R62, R39, -R60 ;  /* 0x8000003c273e7220 */ /* 0x000fc40000410000 */
[-C--:B------:R-:W-:Y:S02]  /*76f0*/  FMUL.FTZ R67, R39, -R63.reuse ;  /* 0x8000003f27437220 */ /* 0x080fe40000410000 */
[C---:B------:R-:W-:Y:S02]  /*7700*/  FFMA.FTZ R65, R40.reuse, R64, R65 ;  /* 0x0000004028417223 */ /* 0x040fe40000010041 */
        /* <DEDUP_REMOVED lines=14> */
[----:B------:R-:W-:Y:S02]  /*77f0*/  FADD.FTZ R65, -R140, R65 ;  /* 0x000000418c417221 */ /* 0x000fe40000010100 */
[----:B------:R-:W-:-:S02]  /*7800*/  FMUL.FTZ R63, R47, -R62 ;  /* 0x8000003e2f3f7220 */ /* 0x000fc40000410000 */
[C---:B------:R-:W-:Y:S02]  /*7810*/  FFMA.FTZ R61, R48.reuse, R62, -R61 ;  /* 0x0000003e303d7223 */ /* 0x040fe4000001083d */
[C---:B------:R-:W-:Y:S02]  /*7820*/  FMUL.FTZ R62, R47.reuse, -R60 ;  /* 0x8000003c2f3e7220 */ /* 0x040fe40000410000 */
[-C--:B------:R-:W-:Y:S02]  /*7830*/  FMUL.FTZ R67, R47, -R65.reuse ;  /* 0x800000412f437220 */ /* 0x080fe40000410000 */
[C---:B------:R-:W-:Y:S02]  /*7840*/  FFMA.FTZ R63, R48.reuse, R64, R63 ;  /* 0x00000040303f7223 */ /* 0x040fe4000001003f */
        /* <DEDUP_REMOVED lines=64> */
[----:B0-----:R-:W-:Y:S02]  /*7c50*/  FMUL.FTZ R70, R77, R68 ;  /* 0x000000444d467220 */ /* 0x001fe40000410000 */
[C---:B------:R-:W-:Y:S02]  /*7c60*/  FMUL.FTZ R63, R81.reuse, -R61 ;  /* 0x8000003d513f7220 */ /* 0x040fe40000410000 */
[----:B------:R-:W-:Y:S02]  /*7c70*/  FMUL.FTZ R62, R81, -R60 ;  /* 0x8000003c513e7220 */ /* 0x000fe40000410000 */
[----:B------:R-:W-:-:S02]  /*7c80*/  FMUL.FTZ R77, R77, R69 ;  /* 0x000000454d4d7220 */ /* 0x000fc40000410000 */
[----:B------:R-:W-:Y:S02]  /*7c90*/  FFMA.FTZ R70, R76, R69, R70 ;  /* 0x000000454c467223 */ /* 0x000fe40000010046 */
[C---:B------:R-:W-:Y:S01]  /*7ca0*/  FFMA.FTZ R66, R82.reuse, R60, -R63 ;  /* 0x0000003c52427223 */ /* 0x040fe2000001083f */
[----:B------:R-:W-:Y:S01]  /*7cb0*/  MOV R60, UR13 ;  /* 0x0000000d003c7c02 */ /* 0x000fe20008000f00 */
[----:B------:R-:W-:Y:S02]  /*7cc0*/  FFMA.FTZ R67, R82, R61, R62 ;  /* 0x0000003d52437223 */ /* 0x000fe4000001003e */
[----:B------:R-:W-:Y:S01]  /*7cd0*/  FMUL.FTZ R61, R81, -R65 ;  /* 0x80000041513d7220 */ /* 0x000fe20000410000 */
[----:B------:R-:W-:Y:S01]  /*7ce0*/  ISETP.GE.OR P0, PT, R60, c[0x0][0x174], P0 ;  /* 0x00005d003c007a0c */ /* 0x000fe20000706670 */
[----:B------:R-:W-:Y:S01]  /*7cf0*/  FFMA.FTZ R77, R76, R68, -R77 ;  /* 0x000000444c4d7223 */ /* 0x000fe2000001084d */
[----:B------:R-:W-:Y:S01]  /*7d00*/  CS2R R62, SRZ ;  /* 0x00000000003e7805 */ /* 0x000fe2000001ff00 */
[----:B------:R-:W-:-:S02]  /*7d10*/  FADD.FTZ R213, R79, R70 ;  /* 0x000000464fd57221 */ /* 0x000fc40000010000 */
[CC--:B------:R-:W-:Y:S02]  /*7d20*/  FMUL.FTZ R60, R81.reuse, -R64.reuse ;  /* 0x80000040513c7220 */ /* 0x0c0fe40000410000 */
[----:B------:R-:W-:Y:S01]  /*7d30*/  FFMA.FTZ R64, R82, R64, -R61 ;  /* 0x0000004052407223 */ /* 0x000fe2000001083d */
[----:B------:R-:W-:Y:S01]  /*7d40*/  HFMA2.MMA R61, -RZ, RZ, 0, 0 ;  /* 0x00000000ff3d7435 */ /* 0x000fe200000001ff */
[----:B------:R-:W-:Y:S02]  /*7d50*/  FADD.FTZ R214, R78, R77 ;  /* 0x0000004d4ed67221 */ /* 0x000fe40000010000 */
[----:B------:R-:W-:Y:S02]  /*7d60*/  FMUL.FTZ R69, R81, R213 ;  /* 0x000000d551457220 */ /* 0x000fe40000410000 */
[C---:B------:R-:W-:Y:S01]  /*7d70*/  FFMA.FTZ R65, R82.reuse, R65, R60 ;  /* 0x0000004152417223 */ /* 0x040fe2000001003c */
[----:B------:R-:W-:Y:S01]  /*7d80*/  MOV R60, 0x3f800000 ;  /* 0x3f800000003c7802 */ /* 0x000fe20000000f00 */
        /* <DEDUP_REMOVED lines=100> */
[C---:B0-----:R-:W-:Y:S02]  /*83d0*/  FMUL.FTZ R72, R65.reuse, R70 ;  /* 0x0000004641487220 */ /* 0x041fe40000410000 */
[-C--:B------:R-:W-:Y:S02]  /*83e0*/  FMUL.FTZ R73, R65, R71.reuse ;  /* 0x0000004741497220 */ /* 0x080fe40000410000 */
[----:B------:R-:W-:-:S02]  /*83f0*/  FFMA.FTZ R72, R64, R71, R72 ;  /* 0x0000004740487223 */ /* 0x000fc40000010048 */
[CC--:B------:R-:W-:Y:S02]  /*8400*/  FMUL.FTZ R71, R65.reuse, R69.reuse ;  /* 0x0000004541477220 */ /* 0x0c0fe40000410000 */
[-C--:B------:R-:W-:Y:S02]  /*8410*/  FMUL.FTZ R65, R65, R68.reuse ;  /* 0x0000004441417220 */ /* 0x080fe40000410000 */
[C---:B------:R-:W-:Y:S02]  /*8420*/  FFMA.FTZ R68, R64.reuse, R68, -R71 ;  /* 0x0000004440447223 */ /* 0x040fe40000010847 */
[C---:B------:R-:W-:Y:S02]  /*8430*/  FFMA.FTZ R71, R64.reuse, R70, -R73 ;  /* 0x0000004640477223 */ /* 0x040fe40000010849 */
[----:B------:R-:W-:Y:S02]  /*8440*/  FADD.FTZ R67, R67, R72 ;  /* 0x0000004843437221 */ /* 0x000fe40000010000 */
[----:B------:R-:W0:Y:S01]  /*8450*/  LDS.128 R72, [R234+0xd090] ;  /* 0x00d09000ea487984 */ /* 0x000e220000000c00 */
[----:B------:R-:W-:-:S02]  /*8460*/  FFMA.FTZ R69, R64, R69, R65 ;  /* 0x0000004540457223 */ /* 0x000fc40000010041 */
[----:B------:R-:W-:Y:S02]  /*8470*/  FADD.FTZ R66, R66, R71 ;  /* 0x0000004742427221 */ /* 0x000fe40000010000 */
[C---:B0-----:R-:W-:Y:S02]  /*8480*/  FMUL.FTZ R65, R73.reuse, R67 ;  /* 0x0000004349417220 */ /* 0x041fe40000410000 */
[C---:B------:R-:W-:Y:S02]  /*8490*/  FMUL.FTZ R71, R73.reuse, R69 ;  /* 0x0000004549477220 */ /* 0x040fe40000410000 */
[-C--:B------:R-:W-:Y:S02]  /*84a0*/  FFMA.FTZ R65, R72, R66.reuse, -R65 ;  /* 0x0000004248417223 */ /* 0x080fe40000010841 */
[----:B------:R-:W-:Y:S02]  /*84b0*/  FMUL.FTZ R66, R73, R66 ;  /* 0x0000004249427220 */ /* 0x000fe40000410000 */
[----:B------:R-:W-:-:S02]  /*84c0*/  FADD.FTZ R74, R74, R65 ;  /* 0x000000414a4a7221 */ /* 0x000fc40000010000 */
[C---:B------:R-:W-:Y:S02]  /*84d0*/  FFMA.FTZ R70, R72.reuse, R67, R66 ;  /* 0x0000004348467223 */ /* 0x040fe40000010042 */
[----:B------:R-:W0:Y:S01]  /*84e0*/  LDS.128 R64, [R234+0xd080] ;  /* 0x00d08000ea407984 */ /* 0x000e220000000c00 */
[-C--:B------:R-:W-:Y:S02]  /*84f0*/  FMUL.FTZ R73, R73, R68.reuse ;  /* 0x0000004449497220 */ /* 0x080fe40000410000 */
[----:B------:R-:W-:Y:S02]  /*8500*/  FADD.FTZ R75, R75, R70 ;  /* 0x000000464b4b7221 */ /* 0x000fe40000010000 */
[C---:B------:R-:W-:Y:S02]  /*8510*/  FFMA.FTZ R68, R72.reuse, R68, -R71 ;  /* 0x0000004448447223 */ /* 0x040fe40000010847 */
[----:B------:R-:W-:Y:S02]  /*8520*/  FFMA.FTZ R69, R72, R69, R73 ;  /* 0x0000004548457223 */ /* 0x000fe40000010049 */
[----:B0-----:R-:W-:-:S02]  /*8530*/  FMUL.FTZ R71, R65, R75 ;  /* 0x0000004b41477220 */ /* 0x001fc40000410000 */
[CC--:B------:R-:W-:Y:S02]  /*8540*/  FMUL.FTZ R70, R65.reuse, R74.reuse ;  /* 0x0000004a41467220 */ /* 0x0c0fe40000410000 */
[C---:B------:R-:W-:Y:S02]  /*8550*/  FFMA.FTZ R73, R64.reuse, R74, -R71 ;  /* 0x0000004a40497223 */ /* 0x040fe40000010847 */
[C---:B------:R-:W-:Y:S02]  /*8560*/  FMUL.FTZ R71, R65.reuse, R69 ;  /* 0x0000004541477220 */ /* 0x040fe40000410000 */
[----:B------:R-:W-:Y:S02]  /*8570*/  FFMA.FTZ R70, R64, R75, R70 ;  /* 0x0000004b40467223 */ /* 0x000fe40000010046 */
[----:B------:R-:W-:Y:S02]  /*8580*/  FMUL.FTZ R65, R65, R68 ;  /* 0x0000004441417220 */ /* 0x000fe40000410000 */
[----:B------:R-:W-:-:S02]  /*8590*/  FADD.FTZ R70, R67, R70 ;  /* 0x0000004643467221 */ /* 0x000fc40000010000 */
[C---:B------:R-:W-:Y:S02]  /*85a0*/  FFMA.FTZ R69, R64.reuse, R69, R65 ;  /* 0x0000004540457223 */ /* 0x040fe40000010041 */
[----:B------:R-:W-:Y:S01]  /*85b0*/  FFMA.FTZ R71, R64, R68, -R71 ;  /* 0x0000004440477223 */ /* 0x000fe20000010847 */
[----:B------:R-:W-:Y:S01]  /*85c0*/  MOV R72, R70 ;  /* 0x0000004600487202 */ /* 0x000fe20000000f00 */
[----:B------:R-:W-:Y:S01]  /*85d0*/  FADD.FTZ R68, R66, R73 ;  /* 0x0000004942447221 */ /* 0x000fe20000010000 */
[----:B------:R-:W-:Y:S01]  /*85e0*/  MOV R74, R69 ;  /* 0x00000045004a7202 */ /* 0x000fe20000000f00 */
[----:B------:R-:W-:Y:S05]  /*85f0*/  BRA.DIV ~URZ, `(.L_x_1505) ;  /* 0x00007b227f007947 */ /* 0x000fea000b800000 */
[----:B------:R0:W1:Y:S02]  /*8600*/  SHFL.DOWN PT, R67, R71, 0x1, 0x1f ;  /* 0x08201f0047437f89 */ /* 0x00006400000e0000 */
.L_x_1607:
[----:B------:R-:W-:Y:S05]  /*8610*/  BRA.DIV ~URZ, `(.L_x_1506) ;  /* 0x00007b827f007947 */ /* 0x000fea000b800000 */
[----:B------:R-:W2:Y:S04]  /*8620*/  SHFL.DOWN PT, R69, R69, 0x1, 0x1f ;  /* 0x08201f0045457f89 */ /* 0x000ea800000e0000 */
[----:B------:R3:W4:Y:S04]  /*8630*/  SHFL.DOWN PT, R73, R68, 0x1, 0x1f ;  /* 0x08201f0044497f89 */ /* 0x00072800000e0000 */
[----:B------:R3:W0:Y:S02]  /*8640*/  SHFL.DOWN PT, R66, R70, 0x1, 0x1f ;  /* 0x08201f0046427f89 */ /* 0x00062400000e0000 */
.L_x_1608:
        /* <DEDUP_REMOVED lines=13> */
.L_x_1508:
[----:B------:R-:W-:Y:S05]  /*8720*/  BSYNC B1 ;  /* 0x0000000000017941 */ /* 0x000fea0003800000 */
.L_x_1507:
[----:B------:R-:W-:Y:S01]  /*8730*/  ISETP.GT.U32.AND P0, PT, R236, 0x1d, PT ;  /* 0x0000001dec00780c */ /* 0x000fe20003f04070 */
[----:B------:R-:W-:Y:S05]  /*8740*/  BRA.DIV ~URZ, `(.L_x_1509) ;  /* 0x00007ba27f007947 */ /* 0x000fea000b800000 */
[----:B-1----:R1:W3:Y:S04]  /*8750*/  SHFL.DOWN PT, R67, R71, 0x2, 0x1f ;  /* 0x08401f0047437f89 */ /* 0x0022e800000e0000 */
[----:B--2---:R1:W2:Y:S04]  /*8760*/  SHFL.DOWN PT, R69, R74, 0x2, 0x1f ;  /* 0x08401f004a457f89 */ /* 0x0042a800000e0000 */
[----:B---3--:R1:W3:Y:S04]  /*8770*/  SHFL.DOWN PT, R70, R68, 0x2, 0x1f ;  /* 0x08401f0044467f89 */ /* 0x0082e800000e0000 */
[----:B0-----:R1:W0:Y:S02]  /*8780*/  SHFL.DOWN PT, R66, R72, 0x2, 0x1f ;  /* 0x08401f0048427f89 */ /* 0x00122400000e0000 */
.L_x_1609:
        /* <DEDUP_REMOVED lines=13> */
.L_x_1511:
[----:B------:R-:W-:Y:S05]  /*8860*/  BSYNC B1 ;  /* 0x0000000000017941 */ /* 0x000fea0003800000 */
.L_x_1510:
[----:B------:R-:W-:Y:S01]  /*8870*/  ISETP.GT.U32.AND P0, PT, R236, 0x1b, PT ;  /* 0x0000001bec00780c */ /* 0x000fe20003f04070 */
[----:B------:R-:W-:Y:S10]  /*8880*/  BRA.DIV ~URZ, `(.L_x_1512) ;  /* 0x00007c227f007947 */ /* 0x000ff4000b800000 */
[----:B------:R1:W4:Y:S02]  /*8890*/  SHFL.DOWN PT, R67, R71, 0x4, 0x1f ;  /* 0x08801f0047437f89 */ /* 0x00032400000e0000 */
.L_x_1610:
[----:B------:R-:W-:Y:S05]  /*88a0*/  BRA.DIV ~URZ, `(.L_x_1513) ;  /* 0x00007c827f007947 */ /* 0x000fea000b800000 */
[----:B--2---:R2:W1:Y:S04]  /*88b0*/  SHFL.DOWN PT, R69, R74, 0x4, 0x1f ;  /* 0x08801f004a457f89 */ /* 0x00446800000e0000 */
[----:B---3--:R2:W3:Y:S04]  /*88c0*/  SHFL.DOWN PT, R70, R68, 0x4, 0x1f ;  /* 0x08801f0044467f89 */ /* 0x0084e800000e0000 */
[----:B0-----:R2:W0:Y:S02]  /*88d0*/  SHFL.DOWN PT, R66, R72, 0x4, 0x1f ;  /* 0x08801f0048427f89 */ /* 0x00142400000e0000 */
.L_x_1611:
        /* <DEDUP_REMOVED lines=13> */
.L_x_1515:
[----:B------:R-:W-:Y:S05]  /*89b0*/  BSYNC B1 ;  /* 0x0000000000017941 */ /* 0x000fea0003800000 */
.L_x_1514:
[----:B------:R-:W-:Y:S01]  /*89c0*/  ISETP.GT.U32.AND P0, PT, R236, 0x17, PT ;  /* 0x00000017ec00780c */ /* 0x000fe20003f04070 */
[----:B------:R-:W-:Y:S05]  /*89d0*/  BRA.DIV ~URZ, `(.L_x_1516) ;  /* 0x00007ca27f007947 */ /* 0x000fea000b800000 */
[----:B----4-:R4:W2:Y:S04]  /*89e0*/  SHFL.DOWN PT, R67, R71, 0x8, 0x1f ;  /* 0x09001f0047437f89 */ /* 0x0108a800000e0000 */
[----:B-1----:R4:W1:Y:S04]  /*89f0*/  SHFL.DOWN PT, R69, R74, 0x8, 0x1f ;  /* 0x09001f004a457f89 */ /* 0x00286800000e0000 */
[----:B---3--:R4:W3:Y:S04]  /*8a00*/  SHFL.DOWN PT, R70, R68, 0x8, 0x1f ;  /* 0x09001f0044467f89 */ /* 0x0088e800000e0000 */
[----:B0-----:R4:W0:Y:S02]  /*8a10*/  SHFL.DOWN PT, R66, R72, 0x8, 0x1f ;  /* 0x09001f0048427f89 */ /* 0x00182400000e0000 */
.L_x_1612:
        /* <DEDUP_REMOVED lines=13> */
.L_x_1518:
[----:B------:R-:W-:Y:S05]  /*8af0*/  BSYNC B1 ;  /* 0x0000000000017941 */ /* 0x000fea0003800000 */
.L_x_1517:
[----:B------:R-:W-:Y:S01]  /*8b00*/  ISETP.GT.U32.AND P0, PT, R236, 0xf, PT ;  /* 0x0000000fec00780c */ /* 0x000fe20003f04070 */
[----:B------:R-:W-:Y:S10]  /*8b10*/  BRA.DIV ~URZ, `(.L_x_1519) ;  /* 0x00007d227f007947 */ /* 0x000ff4000b800000 */
[----:B--2---:R2:W4:Y:S02]  /*8b20*/  SHFL.DOWN PT, R67, R71, 0x10, 0x1f ;  /* 0x0a001f0047437f89 */ /* 0x00452400000e0000 */
.L_x_1613:
[----:B------:R-:W-:Y:S05]  /*8b30*/  BRA.DIV ~URZ, `(.L_x_1520) ;  /* 0x00007d827f007947 */ /* 0x000fea000b800000 */
[----:B-1----:R1:W2:Y:S04]  /*8b40*/  SHFL.DOWN PT, R69, R74, 0x10, 0x1f ;  /* 0x0a001f004a457f89 */ /* 0x0022a800000e0000 */
[----:B---3--:R1:W3:Y:S04]  /*8b50*/  SHFL.DOWN PT, R70, R68, 0x10, 0x1f ;  /* 0x0a001f0044467f89 */ /* 0x0082e800000e0000 */
[----:B0-----:R1:W0:Y:S02]  /*8b60*/  SHFL.DOWN PT, R66, R72, 0x10, 0x1f ;  /* 0x0a001f0048427f89 */ /* 0x00122400000e0000 */
.L_x_1614:
        /* <DEDUP_REMOVED lines=13> */
.L_x_1522:
[----:B------:R-:W-:Y:S05]  /*8c40*/  BSYNC B1 ;  /* 0x0000000000017941 */ /* 0x000fea0003800000 */
.L_x_1521:
        /* <DEDUP_REMOVED lines=20> */
.L_x_1615:
        /* <DEDUP_REMOVED lines=21> */
.L_x_1525:
[----:B------:R-:W-:Y:S05]  /*8ee0*/  BSYNC B1 ;  /* 0x0000000000017941 */ /* 0x000fea0003800000 */
.L_x_1524:
[----:B------:R-:W0:Y:S04]  /*8ef0*/  LDS.128 R72, [R234+0xd0b0] ;  /* 0x00d0b000ea487984 */ /* 0x000e280000000c00 */
[----:B------:R-:W-:Y:S01]  /*8f00*/  STS.128 [R234+0xd0b0], R64 ;  /* 0x00d0b040ea007388 */ /* 0x000fe20000000c00 */
[----:B0-----:R-:W-:-:S02]  /*8f10*/  FMUL.FTZ R71, R73, R67 ;  /* 0x0000004349477220 */ /* 0x001fc40000410000 */
[C---:B---3--:R-:W-:Y:S02]  /*8f20*/  FMUL.FTZ R68, R73.reuse, R66 ;  /* 0x0000004249447220 */ /* 0x048fe40000410000 */
[C---:B------:R-:W-:Y:S02]  /*8f30*/  FMUL.FTZ R69, R73.reuse, R65 ;  /* 0x0000004149457220 */ /* 0x040fe40000410000 */
[----:B------:R-:W-:Y:S02]  /*8f40*/  FMUL.FTZ R73, R73, R64 ;  /* 0x0000004049497220 */ /* 0x000fe40000410000 */
[C---:B------:R-:W-:Y:S02]  /*8f50*/  FFMA.FTZ R71, R72.reuse, R66, -R71 ;  /* 0x0000004248477223 */ /* 0x040fe40000010847 */
[C---:B------:R-:W-:Y:S02]  /*8f60*/  FFMA.FTZ R76, R72.reuse, R67, R68 ;  /* 0x00000043484c7223 */ /* 0x040fe40000010044 */
[----:B------:R-:W-:-:S02]  /*8f70*/  FFMA.FTZ R68, R72, R64, -R69 ;  /* 0x0000004048447223 */ /* 0x000fc40000010845 */
        /* <DEDUP_REMOVED lines=28> */
.L_x_1504:
[----:B0-----:R-:W-:Y:S05]  /*9140*/  BSYNC B0 ;  /* 0x0000000000007941 */ /* 0x001fea0003800000 */
.L_x_1503:
        /* <DEDUP_REMOVED lines=8> */
[----:B--2---:R-:W-:-:S05]  /*91d0*/  PRMT R62, RZ, 0x5410, R117 ;  /* 0x00005410ff3e7816 */ /* 0x004fca0000000075 */
[----:B------:R-:W-:Y:S02]  /*91e0*/  FMUL.FTZ R67, R101, R62 ;  /* 0x0000003e65437220 */ /* 0x000fe40000410000 */
[CC--:B0-----:R-:W-:Y:S02]  /*91f0*/  FMUL.FTZ R66, R64.reuse, -R95.reuse ;  /* 0x8000005f40427220 */ /* 0x0c1fe40000410000 */
[C---:B------:R-:W-:Y:S02]  /*9200*/  FMUL.FTZ R95, R65.reuse, -R95 ;  /* 0x8000005f415f7220 */ /* 0x040fe40000410000 */
[-C--:B------:R-:W-:Y:S02]  /*9210*/  FFMA.FTZ R65, R65, R94.reuse, R66 ;  /* 0x0000005e41417223 */ /* 0x080fe40000010042 */
[----:B------:R-:W-:Y:S02]  /*9220*/  FFMA.FTZ R64, R64, R94, -R95 ;  /* 0x0000005e40407223 */ /* 0x000fe4000001085f */
[----:B------:R-:W-:-:S02]  /*9230*/  FADD.FTZ R154, -R154, R65 ;  /* 0x000000419a9a7221 */ /* 0x000fc40000010100 */
[----:B------:R-:W-:Y:S02]  /*9240*/  FADD.FTZ R66, R153, R64 ;  /* 0x0000004099427221 */ /* 0x000fe40000010000 */
[C---:B------:R-:W-:Y:S02]  /*9250*/  FMUL.FTZ R65, R23.reuse, -R154 ;  /* 0x8000009a17417220 */ /* 0x040fe40000410000 */
[-C--:B------:R-:W-:Y:S02]  /*9260*/  FMUL.FTZ R23, R23, -R66.reuse ;  /* 0x8000004217177220 */ /* 0x080fe40000410000 */
[----:B------:R-:W-:Y:S02]  /*9270*/  FFMA.FTZ R64, R24, R66, -R65 ;  /* 0x0000004218407223 */ /* 0x000fe40000010841 */
[----:B------:R-:W-:Y:S02]  /*9280*/  FMUL.FTZ R65, R0, R154 ;  /* 0x0000009a00417220 */ /* 0x000fe40000410000 */
[----:B------:R-:W-:-:S02]  /*9290*/  FMUL.FTZ R60, R66, UR36 ;  /* 0x00000024423c7c20 */ /* 0x000fc40008410000 */
[----:B------:R-:W-:Y:S02]  /*92a0*/  FFMA.FTZ R23, R24, R154, R23 ;  /* 0x0000009a18177223 */ /* 0x000fe40000010017 */
[-C--:B------:R-:W-:Y:S02]  /*92b0*/  FFMA.FTZ R0, R0, -R67.reuse, R198 ;  /* 0x8000004300007223 */ /* 0x080fe400000100c6 */
[C---:B------:R-:W-:Y:S02]  /*92c0*/  FFMA.FTZ R67, R2.reuse, -R67, R197 ;  /* 0x8000004302437223 */ /* 0x040fe400000100c5 */
[----:B------:R-:W-:Y:S02]  /*92d0*/  FFMA.FTZ R24, R2, R66, R65 ;  /* 0x0000004202187223 */ /* 0x000fe40000010041 */
[C---:B------:R-:W-:Y:S02]  /*92e0*/  FMUL.FTZ R2, R154.reuse, UR36 ;  /* 0x000000249a027c20 */ /* 0x040fe40008410000 */
[----:B------:R-:W-:-:S02]  /*92f0*/  FFMA.FTZ R61, R154, UR35, -R60 ;  /* 0x000000239a3d7c23 */ /* 0x000fc4000801083c */
[C---:B------:R-:W-:Y:S02]  /*9300*/  FMUL.FTZ R65, R101.reuse, R154 ;  /* 0x0000009a65417220 */ /* 0x040fe40000410000 */
[----:B------:R-:W-:Y:S02]  /*9310*/  FMUL.FTZ R63, R101, R66 ;  /* 0x00000042653f7220 */ /* 0x000fe40000410000 */
[----:B------:R-:W-:Y:S02]  /*9320*/  FFMA.FTZ R60, R66, UR35, R2 ;  /* 0x00000023423c7c23 */ /* 0x000fe40008010002 */
[C---:B------:R-:W-:Y:S02]  /*9330*/  FMUL.FTZ R61, R0.reuse, R61 ;  /* 0x0000003d003d7220 */ /* 0x040fe40000410000 */
[C---:B------:R-:W-:Y:S02]  /*9340*/  FMUL.FTZ R2, R0.reuse, R65 ;  /* 0x0000004100027220 */ /* 0x040fe40000410000 */
[----:B------:R-:W-:-:S02]  /*9350*/  FMUL.FTZ R0, R0, R63 ;  /* 0x0000003f00007220 */ /* 0x000fc40000410000 */
[C---:B------:R-:W-:Y:S02]  /*9360*/  FFMA.FTZ R2, R67.reuse, R63, R2 ;  /* 0x0000003f43027223 */ /* 0x040fe40000010002 */
[C---:B------:R-:W-:Y:S02]  /*9370*/  FFMA.FTZ R0, R67.reuse, R65, -R0 ;  /* 0x0000004143007223 */ /* 0x040fe40000010800 */
[----:B------:R-:W-:Y:S02]  /*9380*/  FFMA.FTZ R67, R67, R60, R61 ;  /* 0x0000003c43437223 */ /* 0x000fe4000001003d */
[----:B-1----:R-:W-:Y:S01]  /*9390*/  FADD.FTZ R68, -R152, R23 ;  /* 0x0000001798447221 */ /* 0x002fe20000010100 */
[----:B------:R-:W-:Y:S01]  /*93a0*/  PRMT R23, RZ, 0x5410, R118 ;  /* 0x00005410ff177816 */ /* 0x000fe20000000076 */
[----:B------:R-:W-:Y:S02]  /*93b0*/  FADD.FTZ R151, R151, R64 ;  /* 0x0000004097977221 */ /* 0x000fe40000010000 */
[----:B------:R-:W-:-:S02]  /*93c0*/  FFMA.FTZ R217, R101, R24, R217 ;  /* 0x0000001865d97223 */ /* 0x000fc400000100d9 */
[C---:B------:R-:W-:Y:S02]  /*93d0*/  FFMA.FTZ R69, R62.reuse, R24, R67 ;  /* 0x000000183e457223 */ /* 0x040fe40000010043 */
[C---:B------:R-:W-:Y:S02]  /*93e0*/  FMUL.FTZ R24, R25.reuse, -R68 ;  /* 0x8000004419187220 */ /* 0x040fe40000410000 */
[----:B------:R-:W-:Y:S02]  /*93f0*/  FMUL.FTZ R25, R25, -R151 ;  /* 0x8000009719197220 */ /* 0x000fe40000410000 */
[C---:B------:R-:W-:Y:S02]  /*9400*/  FMUL.FTZ R60, R62.reuse, R63 ;  /* 0x0000003f3e3c7220 */ /* 0x040fe40000410000 */
[----:B------:R-:W-:Y:S02]  /*9410*/  FMUL.FTZ R61, R62, R65 ;  /* 0x000000413e3d7220 */ /* 0x000fe40000410000 */
[----:B------:R-:W-:-:S02]  /*9420*/  FMUL.FTZ R62, R102, R23 ;  /* 0x00000017663e7220 */ /* 0x000fc40000410000 */
[C---:B------:R-:W-:Y:S02]  /*9430*/  FFMA.FTZ R24, R26.reuse, R151, -R24 ;  /* 0x000000971a187223 */ /* 0x040fe40000010818 */
[-C--:B------:R-:W-:Y:S02]  /*9440*/  FFMA.FTZ R25, R26, R68.reuse, R25 ;  /* 0x000000441a197223 */ /* 0x080fe40000010019 */
[----:B------:R-:W-:Y:S02]  /*9450*/  FMUL.FTZ R26, R3, R68 ;  /* 0x00000044031a7220 */ /* 0x000fe40000410000 */
[----:B------:R-:W-:Y:S02]  /*9460*/  FMUL.FTZ R63, R151, UR36 ;  /* 0x00000024973f7c20 */ /* 0x000fe40008410000 */
[-C--:B------:R-:W-:Y:S02]  /*9470*/  FFMA.FTZ R3, R3, -R62.reuse, R196 ;  /* 0x8000003e03037223 */ /* 0x080fe400000100c4 */
[----:B------:R-:W-:-:S02]  /*9480*/  FFMA.FTZ R62, R4, -R62, R195 ;  /* 0x8000003e043e7223 */ /* 0x000fc400000100c3 */
[-C--:B------:R-:W-:Y:S02]  /*9490*/  FFMA.FTZ R65, R4, R151.reuse, R26 ;  /* 0x0000009704417223 */ /* 0x080fe4000001001a */
[C---:B------:R-:W-:Y:S02]  /*94a0*/  FMUL.FTZ R4, R68.reuse, UR36 ;  /* 0x0000002444047c20 */ /* 0x040fe40008410000 */
[----:B------:R-:W-:Y:S02]  /*94b0*/  FFMA.FTZ R26, R68, UR35, -R63 ;  /* 0x00000023441a7c23 */ /* 0x000fe4000801083f */
[C---:B------:R-:W-:Y:S02]  /*94c0*/  FMUL.FTZ R68, R102.reuse, R68 ;  /* 0x0000004466447220 */ /* 0x040fe40000410000 */
[----:B------:R-:W-:Y:S02]  /*94d0*/  FMUL.FTZ R66, R102, R151 ;  /* 0x0000009766427220 */ /* 0x000fe40000410000 */
[----:B------:R-:W-:Y:S01]  /*94e0*/  FADD.FTZ R149, R149, R24 ;  /* 0x0000001895957221 */ /* 0x000fe20000010000 */
[----:B------:R-:W-:Y:S01]  /*94f0*/  PRMT R24, RZ, 0x5410, R155 ;  /* 0x00005410ff187816 */ /* 0x000fe2000000009b */
[----:B------:R-:W-:-:S02]  /*9500*/  FFMA.FTZ R63, R151, UR35, R4 ;  /* 0x00000023973f7c23 */ /* 0x000fc40008010004 */
[----:B------:R-:W-:Y:S02]  /*9510*/  FADD.FTZ R150, -R150, R25 ;  /* 0x0000001996967221 */ /* 0x000fe40000010100 */
[C---:B------:R-:W-:Y:S02]  /*9520*/  FMUL.FTZ R26, R3.reuse, R26 ;  /* 0x0000001a031a7220 */ /* 0x040fe40000410000 */
[C---:B------:R-:W-:Y:S02]  /*9530*/  FMUL.FTZ R25, R3.reuse, R68 ;  /* 0x0000004403197220 */ /* 0x040fe40000410000 */
[-C--:B------:R-:W-:Y:S02]  /*9540*/  FMUL.FTZ R67, R3, R66.reuse ;  /* 0x0000004203437220 */ /* 0x080fe40000410000 */
[C---:B------:R-:W-:Y:S02]  /*9550*/  FFMA.FTZ R26, R62.reuse, R63, R26 ;  /* 0x0000003f3e1a7223 */ /* 0x040fe4000001001a */
[----:B------:R-:W-:-:S02]  /*9560*/  FFMA.FTZ R3, R62, R66, R25 ;  /* 0x000000423e037223 */ /* 0x000fc40000010019 */
[----:B------:R-:W-:Y:S02]  /*9570*/  FMUL.FTZ R64, R103, R24 ;  /* 0x0000001867407220 */ /* 0x000fe40000410000 */
[C---:B------:R-:W-:Y:S02]  /*9580*/  FMUL.FTZ R25, R27.reuse, -R150 ;  /* 0x800000961b197220 */ /* 0x040fe40000410000 */
[----:B------:R-:W-:Y:S02]  /*9590*/  FFMA.FTZ R4, R62, R68, -R67 ;  /* 0x000000443e047223 */ /* 0x000fe40000010843 */
[----:B------:R-:W-:Y:S02]  /*95a0*/  FMUL.FTZ R27, R27, -R149 ;  /* 0x800000951b1b7220 */ /* 0x000fe40000410000 */
[C---:B------:R-:W-:Y:S02]  /*95b0*/  FMUL.FTZ R62, R23.reuse, R66 ;  /* 0x00000042173e7220 */ /* 0x040fe40000410000 */
[----:B------:R-:W-:-:S02]  /*95c0*/  FMUL.FTZ R63, R23, R68 ;  /* 0x00000044173f7220 */ /* 0x000fc40000410000 */
[----:B------:R-:W-:Y:S02]  /*95d0*/  FFMA.FTZ R67, R23, R65, R26 ;  /* 0x0000004117437223 */ /* 0x000fe4000001001a */
[C---:B------:R-:W-:Y:S02]  /*95e0*/  FFMA.FTZ R23, R5.reuse, -R64, R194 ;  /* 0x8000004005177223 */ /* 0x040fe400000100c2 */
[C---:B------:R-:W-:Y:S02]  /*95f0*/  FFMA.FTZ R26, R28.reuse, R149, -R25 ;  /* 0x000000951c1a7223 */ /* 0x040fe40000010819 */
[-C--:B------:R-:W-:Y:S02]  /*9600*/  FMUL.FTZ R5, R5, R150.reuse ;  /* 0x0000009605057220 */ /* 0x080fe40000410000 */
[----:B------:R-:W-:Y:S02]  /*9610*/  FFMA.FTZ R27, R28, R150, R27 ;  /* 0x000000961c1b7223 */ /* 0x000fe4000001001b */
[----:B------:R-:W-:-:S02]  /*9620*/  FMUL.FTZ R25, R149, UR36 ;  /* 0x0000002495197c20 */ /* 0x000fc40008410000 */
[----:B------:R-:W-:Y:S02]  /*9630*/  FMUL.FTZ R28, R150, UR36 ;  /* 0x00000024961c7c20 */ /* 0x000fe40008410000 */
[C---:B------:R-:W-:Y:S02]  /*9640*/  FFMA.FTZ R64, R6.reuse, -R64, R193 ;  /* 0x8000004006407223 */ /* 0x040fe400000100c1 */
[----:B------:R-:W-:Y:S02]  /*9650*/  FFMA.FTZ R66, R6, R149, R5 ;  /* 0x0000009506427223 */ /* 0x000fe40000010005 */
[----:B------:R-:W-:Y:S02]  /*9660*/  FFMA.FTZ R6, R150, UR35, -R25 ;  /* 0x0000002396067c23 */ /* 0x000fe40008010819 */
[----:B------:R-:W-:Y:S02]  /*9670*/  FFMA.FTZ R218, R102, R65, R218 ;  /* 0x0000004166da7223 */ /* 0x000fe400000100da */
[----:B------:R-:W-:-:S02]  /*9680*/  FFMA.FTZ R25, R149, UR35, R28 ;  /* 0x0000002395197c23 */ /* 0x000fc4000801001c */
[C---:B------:R-:W-:Y:S02]  /*9690*/  FMUL.FTZ R65, R103.reuse, R150 ;  /* 0x0000009667417220 */ /* 0x040fe40000410000 */
[----:B------:R-:W-:Y:S02]  /*96a0*/  FMUL.FTZ R149, R103, R149 ;  /* 0x0000009567957220 */ /* 0x000fe40000410000 */
[----:B------:R-:W-:Y:S02]  /*96b0*/  FADD.FTZ R147, R147, R26 ;  /* 0x0000001a93937221 */ /* 0x000fe40000010000 */
[C---:B------:R-:W-:Y:S02]  /*96c0*/  FMUL.FTZ R5, R23.reuse, R65 ;  /* 0x0000004117057220 */ /* 0x040fe40000410000 */
[C---:B------:R-:W-:Y:S02]  /*96d0*/  FMUL.FTZ R26, R23.reuse, R149 ;  /* 0x00000095171a7220 */ /* 0x040fe40000410000 */
[----:B------:R-:W-:-:S02]  /*96e0*/  FMUL.FTZ R23, R23, R6 ;  /* 0x0000000617177220 */ /* 0x000fc40000410000 */
[----:B------:R-:W-:Y:S02]  /*96f0*/  FADD.FTZ R148, -R148, R27 ;  /* 0x0000001b94947221 */ /* 0x000fe40000010100 */
[C---:B------:R-:W-:Y:S01]  /*9700*/  FFMA.FTZ R27, R64.reuse, R25, R23 ;  /* 0x00000019401b7223 */ /* 0x040fe20000010017 */
[----:B------:R-:W-:Y:S01]  /*9710*/  PRMT R23, RZ, 0x5410, R156 ;  /* 0x00005410ff177816 */ /* 0x000fe2000000009c */
[C---:B------:R-:W-:Y:S02]  /*9720*/  FMUL.FTZ R25, R31.reuse, -R148 ;  /* 0x800000941f197220 */ /* 0x040fe40000410000 */
[----:B------:R-:W-:Y:S02]  /*9730*/  FFMA.FTZ R6, R64, R65, -R26 ;  /* 0x0000004140067223 */ /* 0x000fe4000001081a */
[----:B------:R-:W-:Y:S02]  /*9740*/  FMUL.FTZ R31, R31, -R147 ;  /* 0x800000931f1f7220 */ /* 0x000fe40000410000 */
[----:B------:R-:W-:-:S02]  /*9750*/  FMUL.FTZ R26, R104, R23 ;  /* 0x00000017681a7220 */ /* 0x000fc40000410000 */
[-C--:B------:R-:W-:Y:S02]  /*9760*/  FFMA.FTZ R5, R64, R149.reuse, R5 ;  /* 0x0000009540057223 */ /* 0x080fe40000010005 */
[----:B------:R-:W-:Y:S01]  /*9770*/  FMUL.FTZ R28, R24, R149 ;  /* 0x00000095181c7220 */ /* 0x000fe20000410000 */
[----:B------:R-:W-:Y:S01]  /*9780*/  LEA.HI.SX32 R149, R122, R122, 0x1b ;  /* 0x0000007a7a957211 */ /* 0x000fe200078fdaff */
[C---:B------:R-:W-:Y:S02]  /*9790*/  FMUL.FTZ R64, R24.reuse, R65 ;  /* 0x0000004118407220 */ /* 0x040fe40000410000 */
[----:B------:R-:W-:Y:S02]  /*97a0*/  FFMA.FTZ R68, R24, R66, R27 ;  /* 0x0000004218447223 */ /* 0x000fe4000001001b */
[C---:B------:R-:W-:Y:S02]  /*97b0*/  FFMA.FTZ R24, R32.reuse, R147, -R25 ;  /* 0x0000009320187223 */ /* 0x040fe40000010819 */
[----:B------:R-:W-:-:S02]  /*97c0*/  FFMA.FTZ R31, R32, R148, R31 ;  /* 0x00000094201f7223 */ /* 0x000fc4000001001f */
[C---:B------:R-:W-:Y:S02]  /*97d0*/  FFMA.FTZ R25, R7.reuse, -R26, R192 ;  /* 0x8000001a07197223 */ /* 0x040fe400000100c0 */
[----:B------:R-:W-:Y:S02]  /*97e0*/  FMUL.FTZ R32, R148, UR36 ;  /* 0x0000002494207c20 */ /* 0x000fe40008410000 */
[----:B------:R-:W-:Y:S02]  /*97f0*/  FMUL.FTZ R7, R7, R148 ;  /* 0x0000009407077220 */ /* 0x000fe40000410000 */
[----:B------:R-:W-:Y:S02]  /*9800*/  FMUL.FTZ R27, R147, UR36 ;  /* 0x00000024931b7c20 */ /* 0x000fe40008410000 */
[----:B------:R-:W-:Y:S02]  /*9810*/  FADD.FTZ R216, R67, R216 ;  /* 0x000000d843d87221 */ /* 0x000fe40000010000 */
[----:B------:R-:W-:-:S02]  /*9820*/  FFMA.FTZ R219, R103, R66, R219 ;  /* 0x0000004267db7223 */ /* 0x000fc400000100db */
[----:B------:R-:W-:Y:S02]  /*9830*/  FFMA.FTZ R67, R147, UR35, R32 ;  /* 0x0000002393437c23 */ /* 0x000fe40008010020 */
[C---:B------:R-:W-:Y:S02]  /*9840*/  FFMA.FTZ R26, R8.reuse, -R26, R191 ;  /* 0x8000001a081a7223 */ /* 0x040fe400000100bf */
[-C--:B------:R-:W-:Y:S02]  /*9850*/  FFMA.FTZ R65, R8, R147.reuse, R7 ;  /* 0x0000009308417223 */ /* 0x080fe40000010007 */
[C---:B------:R-:W-:Y:S02]  /*9860*/  FMUL.FTZ R66, R104.reuse, R148 ;  /* 0x0000009468427220 */ /* 0x040fe40000410000 */
[----:B------:R-:W-:Y:S02]  /*9870*/  FMUL.FTZ R32, R104, R147 ;  /* 0x0000009368207220 */ /* 0x000fe40000410000 */
[----:B------:R-:W-:-:S02]  /*9880*/  FFMA.FTZ R8, R148, UR35, -R27 ;  /* 0x0000002394087c23 */ /* 0x000fc4000801081b */
[C---:B------:R-:W-:Y:S02]  /*9890*/  FMUL.FTZ R27, R25.reuse, R66 ;  /* 0x00000042191b7220 */ /* 0x040fe40000410000 */
[C---:B------:R-:W-:Y:S02]  /*98a0*/  FMUL.FTZ R7, R25.reuse, R32 ;  /* 0x0000002019077220 */ /* 0x040fe40000410000 */
[----:B------:R-:W-:Y:S02]  /*98b0*/  FMUL.FTZ R8, R25, R8 ;  /* 0x0000000819087220 */ /* 0x000fe40000410000 */
[C---:B------:R-:W-:Y:S02]  /*98c0*/  FFMA.FTZ R27, R26.reuse, R32, R27 ;  /* 0x000000201a1b7223 */ /* 0x040fe4000001001b */
[C---:B------:R-:W-:Y:S02]  /*98d0*/  FFMA.FTZ R7, R26.reuse, R66, -R7 ;  /* 0x000000421a077223 */ /* 0x040fe40000010807 */
[----:B------:R-:W-:Y:S01]  /*98e0*/  FFMA.FTZ R26, R26, R67, R8 ;  /* 0x000000431a1a7223 */ /* 0x000fe20000010008 */
[----:B------:R-:W-:Y:S01]  /*98f0*/  PRMT R8, RZ, 0x5410, R157 ;  /* 0x00005410ff087816 */ /* 0x000fe2000000009d */
[----:B------:R-:W-:-:S02]  /*9900*/  FADD.FTZ R70, -R146, R31 ;  /* 0x0000001f92467221 */ /* 0x000fc40000010100 */
[----:B------:R-:W-:Y:S02]  /*9910*/  FADD.FTZ R145, R145, R24 ;  /* 0x0000001891917221 */ /* 0x000fe40000010000 */
[----:B------:R-:W-:Y:S02]  /*9920*/  FMUL.FTZ R25, R105, R8 ;  /* 0x0000000869197220 */ /* 0x000fe40000410000 */
[-C--:B------:R-:W-:Y:S02]  /*9930*/  FFMA.FTZ R220, R104, R65.reuse, R220 ;  /* 0x0000004168dc7223 */ /* 0x080fe400000100dc */
[C---:B------:R-:W-:Y:S02]  /*9940*/  FMUL.FTZ R32, R23.reuse, R32 ;  /* 0x0000002017207220 */ /* 0x040fe40000410000 */
[C---:B------:R-:W-:Y:S02]  /*9950*/  FMUL.FTZ R66, R23.reuse, R66 ;  /* 0x0000004217427220 */ /* 0x040fe40000410000 */
[----:B------:R-:W-:-:S02]  /*9960*/  FFMA.FTZ R65, R23, R65, R26 ;  /* 0x0000004117417223 */ /* 0x000fc4000001001a */
[-C--:B------:R-:W-:Y:S02]  /*9970*/  FMUL.FTZ R24, R37, -R70.reuse ;  /* 0x8000004625187220 */ /* 0x080fe40000410000 */
[----:B------:R-:W-:Y:S02]  /*9980*/  FFMA.FTZ R23, R9, -R25, R189 ;  /* 0x8000001909177223 */ /* 0x000fe400000100bd */
[-C--:B------:R-:W-:Y:S02]  /*9990*/  FMUL.FTZ R37, R37, -R145.reuse ;  /* 0x8000009125257220 */ /* 0x080fe40000410000 */
[----:B------:R-:W-:Y:S02]  /*99a0*/  FMUL.FTZ R9, R9, R70 ;  /* 0x0000004609097220 */ /* 0x000fe40000410000 */
[----:B------:R-:W-:Y:S02]  /*99b0*/  FMUL.FTZ R31, R145, UR36 ;  /* 0x00000024911f7c20 */ /* 0x000fe40008410000 */
[----:B------:R-:W-:-:S02]  /*99c0*/  FFMA.FTZ R24, R38, R145, -R24 ;  /* 0x0000009126187223 */ /* 0x000fc40000010818 */
[----:B------:R-:W-:Y:S02]  /*99d0*/  FFMA.FTZ R37, R38, R70, R37 ;  /* 0x0000004626257223 */ /* 0x000fe40000010025 */
[C---:B------:R-:W-:Y:S02]  /*99e0*/  FFMA.FTZ R25, R10.reuse, -R25, R190 ;  /* 0x800000190a197223 */ /* 0x040fe400000100be */
[----:B------:R-:W-:Y:S01]  /*99f0*/  FFMA.FTZ R26, R10, R145, R9 ;  /* 0x000000910a1a7223 */ /* 0x000fe20000010009 */
[----:B------:R-:W-:Y:S01]  /*9a00*/  PRMT R9, RZ, 0x5410, R158 ;  /* 0x00005410ff097816 */ /* 0x000fe2000000009e */
[----:B------:R-:W-:Y:S02]  /*9a10*/  FADD.FTZ R215, R68, R215 ;  /* 0x000000d744d77221 */ /* 0x000fe40000010000 */
[C---:B------:R-:W-:Y:S02]  /*9a20*/  FMUL.FTZ R38, R70.reuse, UR36 ;  /* 0x0000002446267c20 */ /* 0x040fe40008410000 */
[----:B------:R-:W-:-:S02]  /*9a30*/  FFMA.FTZ R10, R70, UR35, -R31 ;  /* 0x00000023460a7c23 */ /* 0x000fc4000801081f */
[C---:B------:R-:W-:Y:S02]  /*9a40*/  FMUL.FTZ R70, R105.reuse, R70 ;  /* 0x0000004669467220 */ /* 0x040fe40000410000 */
[----:B------:R-:W-:Y:S02]  /*9a50*/  FMUL.FTZ R68, R105, R145 ;  /* 0x0000009169447220 */ /* 0x000fe40000410000 */
[----:B------:R-:W-:Y:S02]  /*9a60*/  FADD.FTZ R164, R69, R164 ;  /* 0x000000a445a47221 */ /* 0x000fe40000010000 */
[----:B------:R-:W-:Y:S02]  /*9a70*/  FADD.FTZ R69, -R144, R37 ;  /* 0x0000002590457221 */ /* 0x000fe40000010100 */
[C---:B------:R-:W-:Y:S02]  /*9a80*/  FMUL.FTZ R31, R23.reuse, R70 ;  /* 0x00000046171f7220 */ /* 0x040fe40000410000 */
[----:B------:R-:W-:-:S02]  /*9a90*/  FMUL.FTZ R37, R23, R68 ;  /* 0x0000004417257220 */ /* 0x000fc40000410000 */
[----:B------:R-:W-:Y:S02]  /*9aa0*/  FFMA.FTZ R38, R145, UR35, R38 ;  /* 0x0000002391267c23 */ /* 0x000fe40008010026 */
[----:B------:R-:W-:Y:S02]  /*9ab0*/  FMUL.FTZ R10, R23, R10 ;  /* 0x0000000a170a7220 */ /* 0x000fe40000410000 */
[C---:B------:R-:W-:Y:S02]  /*9ac0*/  FFMA.FTZ R31, R25.reuse, R68, R31 ;  /* 0x00000044191f7223 */ /* 0x040fe4000001001f */
[C---:B------:R-:W-:Y:S02]  /*9ad0*/  FFMA.FTZ R37, R25.reuse, R70, -R37 ;  /* 0x0000004619257223 */ /* 0x040fe40000010825 */
[----:B------:R-:W-:Y:S02]  /*9ae0*/  FFMA.FTZ R25, R25, R38, R10 ;  /* 0x0000002619197223 */ /* 0x000fe4000001000a */
[----:B------:R-:W-:-:S02]  /*9af0*/  FMUL.FTZ R10, R106, R9 ;  /* 0x000000096a0a7220 */ /* 0x000fc40000410000 */
[----:B------:R-:W-:Y:S01]  /*9b00*/  FADD.FTZ R72, R143, R24 ;  /* 0x000000188f487221 */ /* 0x000fe20000010000 */
[----:B------:R-:W-:Y:S01]  /*9b10*/  IADD3 R143, R122, 0x200, RZ ;  /* 0x000002007a8f7810 */ /* 0x000fe20007ffe0ff */
[C---:B------:R-:W-:Y:S02]  /*9b20*/  FMUL.FTZ R38, R8.reuse, R70 ;  /* 0x0000004608267220 */ /* 0x040fe40000410000 */
[----:B------:R-:W-:Y:S02]  /*9b30*/  FMUL.FTZ R23, R39, -R69 ;  /* 0x8000004527177220 */ /* 0x000fe40000410000 */
[----:B------:R-:W-:Y:S02]  /*9b40*/  FFMA.FTZ R24, R11, -R10, R187 ;  /* 0x8000000a0b187223 */ /* 0x000fe400000100bb */
[-C--:B------:R-:W-:Y:S02]  /*9b50*/  FFMA.FTZ R221, R105, R26.reuse, R221 ;  /* 0x0000001a69dd7223 */ /* 0x080fe400000100dd */
[----:B------:R-:W-:-:S02]  /*9b60*/  FFMA.FTZ R70, R8, R26, R25 ;  /* 0x0000001a08467223 */ /* 0x000fc40000010019 */
[----:B------:R-:W-:Y:S02]  /*9b70*/  FMUL.FTZ R11, R11, R69 ;  /* 0x000000450b0b7220 */ /* 0x000fe40000410000 */
[----:B------:R-:W-:Y:S02]  /*9b80*/  FMUL.FTZ R39, R39, -R72 ;  /* 0x8000004827277220 */ /* 0x000fe40000410000 */
[----:B------:R-:W-:Y:S02]  /*9b90*/  FMUL.FTZ R26, R72, UR36 ;  /* 0x00000024481a7c20 */ /* 0x000fe40008410000 */
[----:B------:R-:W-:Y:S02]  /*9ba0*/  FMUL.FTZ R68, R8, R68 ;  /* 0x0000004408447220 */ /* 0x000fe40000410000 */
[-C--:B------:R-:W-:Y:S02]  /*9bb0*/  FFMA.FTZ R8, R40, R72.reuse, -R23 ;  /* 0x0000004828087223 */ /* 0x080fe40000010817 */
[----:B------:R-:W-:-:S02]  /*9bc0*/  FFMA.FTZ R23, R12, R72, R11 ;  /* 0x000000480c177223 */ /* 0x000fc4000001000b */
[-C--:B------:R-:W-:Y:S02]  /*9bd0*/  FFMA.FTZ R39, R40, R69.reuse, R39 ;  /* 0x0000004528277223 */ /* 0x080fe40000010027 */
[C---:B------:R-:W-:Y:S02]  /*9be0*/  FMUL.FTZ R25, R69.reuse, UR36 ;  /* 0x0000002445197c20 */ /* 0x040fe40008410000 */
[----:B------:R-:W-:Y:S02]  /*9bf0*/  FFMA.FTZ R11, R69, UR35, -R26 ;  /* 0x00000023450b7c23 */ /* 0x000fe4000801081a */
[C---:B------:R-:W-:Y:S02]  /*9c00*/  FMUL.FTZ R69, R106.reuse, R69 ;  /* 0x000000456a457220 */ /* 0x040fe40000410000 */
[----:B------:R-:W-:Y:S02]  /*9c10*/  FMUL.FTZ R67, R106, R72 ;  /* 0x000000486a437220 */ /* 0x000fe40000410000 */
[----:B------:R-:W-:-:S02]  /*9c20*/  FADD.FTZ R212, R65, R212 ;  /* 0x000000d441d47221 */ /* 0x000fc40000010000 */
[----:B------:R-:W-:Y:S02]  /*9c30*/  FADD.FTZ R142, -R142, R39 ;  /* 0x000000278e8e7221 */ /* 0x000fe40000010100 */
[----:B------:R-:W-:Y:S02]  /*9c40*/  FFMA.FTZ R10, R12, -R10, R188 ;  /* 0x8000000a0c0a7223 */ /* 0x000fe400000100bc */
[----:B------:R-:W-:Y:S01]  /*9c50*/  FADD.FTZ R26, R141, R8 ;  /* 0x000000088d1a7221 */ /* 0x000fe20000010000 */
[----:B------:R-:W-:Y:S01]  /*9c60*/  PRMT R8, RZ, 0x5410, R159 ;  /* 0x00005410ff087816 */ /* 0x000fe2000000009f */
[----:B------:R-:W-:Y:S01]  /*9c70*/  FMUL.FTZ R39, R24, R69 ;  /* 0x0000004518277220 */ /* 0x000fe20000410000 */
[----:B------:R-:W-:Y:S01]  /*9c80*/  IADD3 R141, R122, 0xf80, RZ ;  /* 0x00000f807a8d7810 */ /* 0x000fe20007ffe0ff */
[----:B------:R-:W-:Y:S02]  /*9c90*/  FMUL.FTZ R65, R24, R67 ;  /* 0x0000004318417220 */ /* 0x000fe40000410000 */
[----:B------:R-:W-:-:S02]  /*9ca0*/  FFMA.FTZ R25, R72, UR35, R25 ;  /* 0x0000002348197c23 */ /* 0x000fc40008010019 */
[----:B------:R-:W-:Y:S02]  /*9cb0*/  FMUL.FTZ R11, R24, R11 ;  /* 0x0000000b180b7220 */ /* 0x000fe40000410000 */
[C---:B------:R-:W-:Y:S02]  /*9cc0*/  FFMA.FTZ R39, R10.reuse, R67, R39 ;  /* 0x000000430a277223 */ /* 0x040fe40000010027 */
[C---:B------:R-:W-:Y:S02]  /*9cd0*/  FFMA.FTZ R65, R10.reuse, R69, -R65 ;  /* 0x000000450a417223 */ /* 0x040fe40000010841 */
[----:B------:R-:W-:Y:S02]  /*9ce0*/  FFMA.FTZ R10, R10, R25, R11 ;  /* 0x000000190a0a7223 */ /* 0x000fe4000001000b */
[----:B------:R-:W-:Y:S02]  /*9cf0*/  FMUL.FTZ R12, R107, R8 ;  /* 0x000000086b0c7220 */ /* 0x000fe40000410000 */
[----:B------:R-:W-:-:S02]  /*9d00*/  FADD.FTZ R211, R70, R211 ;  /* 0x000000d346d37221 */ /* 0x000fc40000010000 */
[C---:B------:R-:W-:Y:S02]  /*9d10*/  FMUL.FTZ R40, R9.reuse, R67 ;  /* 0x0000004309287220 */ /* 0x040fe40000410000 */
[----:B------:R-:W-:Y:S02]  /*9d20*/  FMUL.FTZ R70, R9, R69 ;  /* 0x0000004509467220 */ /* 0x000fe40000410000 */
[----:B------:R-:W-:Y:S02]  /*9d30*/  FMUL.FTZ R11, R45, -R142 ;  /* 0x8000008e2d0b7220 */ /* 0x000fe40000410000 */
[-C--:B------:R-:W-:Y:S02]  /*9d40*/  FFMA.FTZ R222, R106, R23.reuse, R222 ;  /* 0x000000176ade7223 */ /* 0x080fe400000100de */
[----:B------:R-:W-:Y:S02]  /*9d50*/  FFMA.FTZ R25, R9, R23, R10 ;  /* 0x0000001709197223 */ /* 0x000fe4000001000a */
[----:B------:R-:W-:-:S02]  /*9d60*/  FFMA.FTZ R9, R13, -R12, R186 ;  /* 0x8000000c0d097223 */ /* 0x000fc400000100ba */
[----:B------:R-:W-:Y:S02]  /*9d70*/  FMUL.FTZ R23, R26, UR36 ;  /* 0x000000241a177c20 */ /* 0x000fe40008410000 */
[----:B------:R-:W-:Y:S02]  /*9d80*/  FMUL.FTZ R45, R45, -R26 ;  /* 0x8000001a2d2d7220 */ /* 0x000fe40000410000 */
[----:B------:R-:W-:Y:S02]  /*9d90*/  FMUL.FTZ R13, R13, R142 ;  /* 0x0000008e0d0d7220 */ /* 0x000fe40000410000 */
[----:B------:R-:W-:Y:S02]  /*9da0*/  FFMA.FTZ R10, R46, R26, -R11 ;  /* 0x0000001a2e0a7223 */ /* 0x000fe4000001080b */
[----:B------:R-:W-:Y:S02]  /*9db0*/  FFMA.FTZ R12, R14, -R12, R185 ;  /* 0x8000000c0e0c7223 */ /* 0x000fe400000100b9 */
[----:B------:R-:W-:-:S02]  /*9dc0*/  FMUL.FTZ R11, R142, UR36 ;  /* 0x000000248e0b7c20 */ /* 0x000fc40008410000 */
[----:B------:R-:W-:Y:S02]  /*9dd0*/  FFMA.FTZ R24, R142, UR35, -R23 ;  /* 0x000000238e187c23 */ /* 0x000fe40008010817 */
[----:B------:R-:W-:Y:S02]  /*9de0*/  FFMA.FTZ R45, R46, R142, R45 ;  /* 0x0000008e2e2d7223 */ /* 0x000fe4000001002d */
[----:B------:R-:W-:Y:S02]  /*9df0*/  FFMA.FTZ R14, R14, R26, R13 ;  /* 0x0000001a0e0e7223 */ /* 0x000fe4000001000d */
[C---:B------:R-:W-:Y:S02]  /*9e00*/  FMUL.FTZ R23, R107.reuse, R142 ;  /* 0x0000008e6b177220 */ /* 0x040fe40000410000 */
[----:B------:R-:W-:Y:S02]  /*9e10*/  FMUL.FTZ R13, R107, R26 ;  /* 0x0000001a6b0d7220 */ /* 0x000fe40000410000 */
[----:B------:R-:W-:-:S02]  /*9e20*/  FFMA.FTZ R11, R26, UR35, R11 ;  /* 0x000000231a0b7c23 */ /* 0x000fc4000801000b */
[----:B------:R-:W-:Y:S02]  /*9e30*/  FMUL.FTZ R24, R9, R24 ;  /* 0x0000001809187220 */ /* 0x000fe40000410000 */
[----:B------:R-:W-:Y:S01]  /*9e40*/  FADD.FTZ R210, R25, R210 ;  /* 0x000000d219d27221 */ /* 0x000fe20000010000 */
[----:B------:R-:W-:Y:S01]  /*9e50*/  PRMT R25, RZ, 0x5410, R160 ;  /* 0x00005410ff197816 */ /* 0x000fe200000000a0 */
[----:B------:R-:W-:Y:S02]  /*9e60*/  FADD.FTZ R74, -R140, R45 ;  /* 0x0000002d8c4a7221 */ /* 0x000fe40000010100 */
[C---:B------:R-:W-:Y:S02]  /*9e70*/  FMUL.FTZ R45, R9.reuse, R23 ;  /* 0x00000017092d7220 */ /* 0x040fe40000410000 */
[----:B------:R-:W-:Y:S02]  /*9e80*/  FMUL.FTZ R67, R9, R13 ;  /* 0x0000000d09437220 */ /* 0x000fe40000410000 */
[----:B------:R-:W-:Y:S01]  /*9e90*/  FADD.FTZ R26, R139, R10 ;  /* 0x0000000a8b1a7221 */ /* 0x000fe20000010000 */
[----:B------:R-:W-:Y:S01]  /*9ea0*/  IADD3 R139, R122, 0xf00, RZ ;  /* 0x00000f007a8b7810 */ /* 0x000fe20007ffe0ff */
[----:B------:R-:W-:-:S02]  /*9eb0*/  FFMA.FTZ R11, R12, R11, R24 ;  /* 0x0000000b0c0b7223 */ /* 0x000fc40000010018 */
[C---:B------:R-:W-:Y:S02]  /*9ec0*/  FMUL.FTZ R9, R47.reuse, -R74 ;  /* 0x8000004a2f097220 */ /* 0x040fe40000410000 */
[C---:B------:R-:W-:Y:S02]  /*9ed0*/  FFMA.FTZ R45, R12.reuse, R13, R45 ;  /* 0x0000000d0c2d7223 */ /* 0x040fe4000001002d */
[----:B------:R-:W-:Y:S02]  /*9ee0*/  FFMA.FTZ R67, R12, R23, -R67 ;  /* 0x000000170c437223 */ /* 0x000fe40000010843 */
[----:B------:R-:W-:Y:S02]  /*9ef0*/  FMUL.FTZ R10, R108, R25 ;  /* 0x000000196c0a7220 */ /* 0x000fe40000410000 */
[----:B------:R-:W-:Y:S02]  /*9f00*/  FMUL.FTZ R47, R47, -R26 ;  /* 0x8000001a2f2f7220 */ /* 0x000fe40000410000 */
[----:B------:R-:W-:-:S02]  /*9f10*/  FFMA.FTZ R223, R107, R14, R223 ;  /* 0x0000000e6bdf7223 */ /* 0x000fc400000100df */
[----:B------:R-:W-:Y:S02]  /*9f20*/  FMUL.FTZ R12, R26, UR36 ;  /* 0x000000241a0c7c20 */ /* 0x000fe40008410000 */
[C---:B------:R-:W-:Y:S01]  /*9f30*/  FMUL.FTZ R72, R8.reuse, R13 ;  /* 0x0000000d08487220 */ /* 0x040fe20000410000 */
[----:B------:R-:W-:Y:S01]  /*9f40*/  PRMT R13, RZ, 0x5410, R161 ;  /* 0x00005410ff0d7816 */ /* 0x000fe200000000a1 */
[C---:B------:R-:W-:Y:S02]  /*9f50*/  FMUL.FTZ R46, R8.reuse, R23 ;  /* 0x00000017082e7220 */ /* 0x040fe40000410000 */
[----:B------:R-:W-:Y:S02]  /*9f60*/  FFMA.FTZ R14, R8, R14, R11 ;  /* 0x0000000e080e7223 */ /* 0x000fe4000001000b */
[----:B------:R-:W-:Y:S02]  /*9f70*/  FFMA.FTZ R8, R48, R26, -R9 ;  /* 0x0000001a30087223 */ /* 0x000fe40000010809 */
[----:B------:R-:W-:-:S02]  /*9f80*/  FFMA.FTZ R9, R15, -R10, R183 ;  /* 0x8000000a0f097223 */ /* 0x000fc400000100b7 */
[-C--:B------:R-:W-:Y:S02]  /*9f90*/  FFMA.FTZ R47, R48, R74.reuse, R47 ;  /* 0x0000004a302f7223 */ /* 0x080fe4000001002f */
[-C--:B------:R-:W-:Y:S02]  /*9fa0*/  FMUL.FTZ R15, R15, R74.reuse ;  /* 0x0000004a0f0f7220 */ /* 0x080fe40000410000 */
[C---:B------:R-:W-:Y:S02]  /*9fb0*/  FMUL.FTZ R11, R74.reuse, UR36 ;  /* 0x000000244a0b7c20 */ /* 0x040fe40008410000 */
[----:B------:R-:W-:Y:S02]  /*9fc0*/  FFMA.FTZ R12, R74, UR35, -R12 ;  /* 0x000000234a0c7c23 */ /* 0x000fe4000801080c */
[C---:B------:R-:W-:Y:S02]  /*9fd0*/  FMUL.FTZ R74, R108.reuse, R74 ;  /* 0x0000004a6c4a7220 */ /* 0x040fe40000410000 */
[----:B------:R-:W-:-:S02]  /*9fe0*/  FMUL.FTZ R48, R108, R26 ;  /* 0x0000001a6c307220 */ /* 0x000fc40000410000 */
[----:B------:R-:W-:Y:S02]  /*9ff0*/  FADD.FTZ R138, -R138, R47 ;  /* 0x0000002f8a8a7221 */ /* 0x000fe40000010100 */
[----:B------:R-:W-:Y:S02]  /*a000*/  FFMA.FTZ R10, R16, -R10, R184 ;  /* 0x8000000a100a7223 */ /* 0x000fe400000100b8 */
[----:B------:R-:W-:Y:S02]  /*a010*/  FFMA.FTZ R11, R26, UR35, R11 ;  /* 0x000000231a0b7c23 */ /* 0x000fe4000801000b */
[C---:B------:R-:W-:Y:S02]  /*a020*/  FMUL.FTZ R47, R9.reuse, R74 ;  /* 0x0000004a092f7220 */ /* 0x040fe40000410000 */
[C---:B------:R-:W-:Y:S02]  /*a030*/  FMUL.FTZ R69, R9.reuse, R48 ;  /* 0x0000003009457220 */ /* 0x040fe40000410000 */
[----:B------:R-:W-:-:S02]  /*a040*/  FMUL.FTZ R12, R9, R12 ;  /* 0x0000000c090c7220 */ /* 0x000fc40000410000 */
[----:B------:R-:W-:Y:S01]  /*a050*/  FADD.FTZ R76, R137, R8 ;  /* 0x00000008894c7221 */ /* 0x000fe20000010000 */
[----:B------:R-:W-:Y:S01]  /*a060*/  IADD3 R137, R122, 0xe80, RZ ;  /* 0x00000e807a897810 */ /* 0x000fe20007ffe0ff */
[C---:B------:R-:W-:Y:S02]  /*a070*/  FFMA.FTZ R47, R10.reuse, R48, R47 ;  /* 0x000000300a2f7223 */ /* 0x040fe4000001002f */
[C---:B------:R-:W-:Y:S02]  /*a080*/  FFMA.FTZ R69, R10.reuse, R74, -R69 ;  /* 0x0000004a0a457223 */ /* 0x040fe40000010845 */
[----:B------:R-:W-:Y:S02]  /*a090*/  FFMA.FTZ R12, R10, R11, R12 ;  /* 0x0000000b0a0c7223 */ /* 0x000fe4000001000c */
[----:B------:R-:W-:Y:S02]  /*a0a0*/  FMUL.FTZ R9, R49, -R138 ;  /* 0x8000008a31097220 */ /* 0x000fe40000410000 */
[----:B------:R-:W-:Y:S01]  /*a0b0*/  FFMA.FTZ R15, R16, R26, R15 ;  /* 0x0000001a100f7223 */ /* 0x000fe2000001000f */
[----:B------:R-:W-:Y:S01]  /*a0c0*/  PRMT R26, RZ, 0x5410, R199 ;  /* 0x00005410ff1a7816 */ /* 0x000fe200000000c7 */
[----:B------:R-:W-:-:S02]  /*a0d0*/  FMUL.FTZ R10, R109, R13 ;  /* 0x0000000d6d0a7220 */ /* 0x000fc40000410000 */
[-C--:B------:R-:W-:Y:S02]  /*a0e0*/  FFMA.FTZ R8, R50, R76.reuse, -R9 ;  /* 0x0000004c32087223 */ /* 0x080fe40000010809 */
[----:B------:R-:W-:Y:S02]  /*a0f0*/  FMUL.FTZ R49, R49, -R76 ;  /* 0x8000004c31317220 */ /* 0x000fe40000410000 */
[-C--:B------:R-:W-:Y:S02]  /*a100*/  FFMA.FTZ R224, R108, R15.reuse, R224 ;  /* 0x0000000f6ce07223 */ /* 0x080fe400000100e0 */
[----:B------:R-:W-:Y:S02]  /*a110*/  FFMA.FTZ R9, R17, -R10, R181 ;  /* 0x8000000a11097223 */ /* 0x000fe400000100b5 */
[----:B------:R-:W-:Y:S02]  /*a120*/  FFMA.FTZ R15, R25, R15, R12 ;  /* 0x0000000f190f7223 */ /* 0x000fe4000001000c */
[----:B------:R-:W-:-:S02]  /*a130*/  FMUL.FTZ R17, R17, R138 ;  /* 0x0000008a11117220 */ /* 0x000fc40000410000 */
[----:B------:R-:W-:Y:S02]  /*a140*/  FMUL.FTZ R11, R138, UR36 ;  /* 0x000000248a0b7c20 */ /* 0x000fe40008410000 */
[----:B------:R-:W-:Y:S02]  /*a150*/  FMUL.FTZ R12, R76, UR36 ;  /* 0x000000244c0c7c20 */ /* 0x000fe40008410000 */
[----:B------:R-:W-:Y:S02]  /*a160*/  FFMA.FTZ R49, R50, R138, R49 ;  /* 0x0000008a32317223 */ /* 0x000fe40000010031 */
[C---:B------:R-:W-:Y:S02]  /*a170*/  FFMA.FTZ R10, R18.reuse, -R10, R182 ;  /* 0x8000000a120a7223 */ /* 0x040fe400000100b6 */
[----:B------:R-:W-:Y:S01]  /*a180*/  FFMA.FTZ R18, R18, R76, R17 ;  /* 0x0000004c12127223 */ /* 0x000fe20000010011 */
[----:B------:R-:W-:Y:S01]  /*a190*/  PRMT R17, RZ, 0x5410, R167 ;  /* 0x00005410ff117816 */ /* 0x000fe200000000a7 */
[----:B------:R-:W-:-:S02]  /*a1a0*/  FFMA.FTZ R11, R76, UR35, R11 ;  /* 0x000000234c0b7c23 */ /* 0x000fc4000801000b */
[----:B------:R-:W-:Y:S02]  /*a1b0*/  FFMA.FTZ R12, R138, UR35, -R12 ;  /* 0x000000238a0c7c23 */ /* 0x000fe4000801080c */
[C---:B------:R-:W-:Y:S02]  /*a1c0*/  FMUL.FTZ R50, R109.reuse, R138 ;  /* 0x0000008a6d327220 */ /* 0x040fe40000410000 */
[----:B------:R-:W-:Y:S02]  /*a1d0*/  FMUL.FTZ R76, R109, R76 ;  /* 0x0000004c6d4c7220 */ /* 0x000fe40000410000 */
[----:B------:R-:W-:Y:S02]  /*a1e0*/  FADD.FTZ R135, R135, R8 ;  /* 0x0000000887877221 */ /* 0x000fe40000010000 */
[----:B------:R-:W-:Y:S02]  /*a1f0*/  FADD.FTZ R136, -R136, R49 ;  /* 0x0000003188887221 */ /* 0x000fe40000010100 */
[----:B------:R-:W-:-:S02]  /*a200*/  FMUL.FTZ R49, R9, R50 ;  /* 0x0000003209317220 */ /* 0x000fc40000410000 */
[C---:B------:R-:W-:Y:S02]  /*a210*/  FMUL.FTZ R71, R9.reuse, R76 ;  /* 0x0000004c09477220 */ /* 0x040fe40000410000 */
[----:B------:R-:W-:Y:S02]  /*a220*/  FMUL.FTZ R12, R9, R12 ;  /* 0x0000000c090c7220 */ /* 0x000fe40000410000 */
[CC--:B------:R-:W-:Y:S02]  /*a230*/  FMUL.FTZ R9, R51.reuse, -R135.reuse ;  /* 0x8000008733097220 */ /* 0x0c0fe40000410000 */
[-C--:B------:R-:W-:Y:S02]  /*a240*/  FMUL.FTZ R51, R51, -R136.reuse ;  /* 0x8000008833337220 */ /* 0x080fe40000410000 */
[C---:B------:R-:W-:Y:S02]  /*a250*/  FFMA.FTZ R9, R52.reuse, R136, R9 ;  /* 0x0000008834097223 */ /* 0x040fe40000010009 */
[----:B------:R-:W-:-:S02]  /*a260*/  FFMA.FTZ R52, R52, R135, -R51 ;  /* 0x0000008734347223 */ /* 0x000fc40000010833 */
[----:B------:R-:W-:Y:S02]  /*a270*/  FADD.FTZ R134, -R134, R9 ;  /* 0x0000000986867221 */ /* 0x000fe40000010100 */
[----:B------:R-:W-:Y:S02]  /*a280*/  FADD.FTZ R133, R133, R52 ;  /* 0x0000003485857221 */ /* 0x000fe40000010000 */
[----:B------:R-:W-:Y:S01]  /*a290*/  FADD.FTZ R208, R15, R208 ;  /* 0x000000d00fd07221 */ /* 0x000fe20000010000 */
[----:B------:R-:W-:Y:S01]  /*a2a0*/  PRMT R15, RZ, 0x5410, R162 ;  /* 0x00005410ff0f7816 */ /* 0x000fe200000000a2 */
[C---:B------:R-:W-:Y:S02]  /*a2b0*/  FMUL.FTZ R8, R53.reuse, -R134 ;  /* 0x8000008635087220 */ /* 0x040fe40000410000 */
[----:B------:R-:W-:Y:S02]  /*a2c0*/  FMUL.FTZ R53, R53, -R133 ;  /* 0x8000008535357220 */ /* 0x000fe40000410000 */
[----:B------:R-:W-:-:S02]  /*a2d0*/  FFMA.FTZ R11, R10, R11, R12 ;  /* 0x0000000b0a0b7223 */ /* 0x000fc4000001000c */
[C---:B------:R-:W-:Y:S02]  /*a2e0*/  FFMA.FTZ R49, R10.reuse, R76, R49 ;  /* 0x0000004c0a317223 */ /* 0x040fe40000010031 */
[----:B------:R-:W-:Y:S02]  /*a2f0*/  FFMA.FTZ R71, R10, R50, -R71 ;  /* 0x000000320a477223 */ /* 0x000fe40000010847 */
[----:B------:R-:W-:Y:S02]  /*a300*/  FMUL.FTZ R9, R19, R136 ;  /* 0x0000008813097220 */ /* 0x000fe40000410000 */
[----:B------:R-:W-:Y:S02]  /*a310*/  FMUL.FTZ R10, R110, R15 ;  /* 0x0000000f6e0a7220 */ /* 0x000fe40000410000 */
[----:B------:R-:W-:Y:S02]  /*a320*/  FFMA.FTZ R225, R109, R18, R225 ;  /* 0x000000126de17223 */ /* 0x000fe400000100e1 */
[----:B------:R-:W-:-:S02]  /*a330*/  FFMA.FTZ R23, R54, R134, R53 ;  /* 0x0000008636177223 */ /* 0x000fc40000010035 */
[----:B------:R-:W-:Y:S02]  /*a340*/  FFMA.FTZ R18, R13, R18, R11 ;  /* 0x000000120d127223 */ /* 0x000fe4000001000b */
[----:B------:R-:W-:Y:S02]  /*a350*/  FFMA.FTZ R8, R54, R133, -R8 ;  /* 0x0000008536087223 */ /* 0x000fe40000010808 */
[C---:B------:R-:W-:Y:S02]  /*a360*/  FFMA.FTZ R11, R20.reuse, R135, R9 ;  /* 0x00000087140b7223 */ /* 0x040fe40000010009 */
[-C--:B------:R-:W-:Y:S02]  /*a370*/  FFMA.FTZ R19, R19, -R10.reuse, R179 ;  /* 0x8000000a13137223 */ /* 0x080fe400000100b3 */
[----:B------:R-:W-:Y:S02]  /*a380*/  FMUL.FTZ R9, R135, UR36 ;  /* 0x0000002487097c20 */ /* 0x000fe40008410000 */
[----:B------:R-:W-:-:S02]  /*a390*/  FFMA.FTZ R10, R20, -R10, R180 ;  /* 0x8000000a140a7223 */ /* 0x000fc400000100b4 */
[----:B------:R-:W-:Y:S02]  /*a3a0*/  FADD.FTZ R23, -R132, R23 ;  /* 0x0000001784177221 */ /* 0x000fe40000010100 */
[----:B------:R-:W-:Y:S01]  /*a3b0*/  FADD.FTZ R20, R131, R8 ;  /* 0x0000000883147221 */ /* 0x000fe20000010000 */
[----:B------:R-:W-:Y:S01]  /*a3c0*/  IADD3 R131, R122, 0xd00, RZ ;  /* 0x00000d007a837810 */ /* 0x000fe20007ffe0ff */
[C---:B------:R-:W-:Y:S02]  /*a3d0*/  FMUL.FTZ R8, R136.reuse, UR36 ;  /* 0x0000002488087c20 */ /* 0x040fe40008410000 */
[----:B------:R-:W-:Y:S02]  /*a3e0*/  FFMA.FTZ R12, R136, UR35, -R9 ;  /* 0x00000023880c7c23 */ /* 0x000fe40008010809 */
[C---:B------:R-:W-:Y:S02]  /*a3f0*/  FMUL.FTZ R9, R55.reuse, -R23 ;  /* 0x8000001737097220 */ /* 0x040fe40000410000 */
[----:B------:R-:W-:-:S02]  /*a400*/  FMUL.FTZ R55, R55, -R20 ;  /* 0x8000001437377220 */ /* 0x000fc40000410000 */
[C---:B------:R-:W-:Y:S02]  /*a410*/  FMUL.FTZ R76, R13.reuse, R76 ;  /* 0x0000004c0d4c7220 */ /* 0x040fe40000410000 */
[----:B------:R-:W-:Y:S02]  /*a420*/  FMUL.FTZ R50, R13, R50 ;  /* 0x000000320d327220 */ /* 0x000fe40000410000 */
[----:B------:R-:W-:Y:S02]  /*a430*/  FFMA.FTZ R13, R135, UR35, R8 ;  /* 0x00000023870d7c23 */ /* 0x000fe40008010008 */
[C---:B------:R-:W-:Y:S02]  /*a440*/  FFMA.FTZ R8, R56.reuse, R20, -R9 ;  /* 0x0000001438087223 */ /* 0x040fe40000010809 */
[----:B------:R-:W-:Y:S02]  /*a450*/  FFMA.FTZ R55, R56, R23, R55 ;  /* 0x0000001738377223 */ /* 0x000fe40000010037 */
[----:B------:R-:W-:-:S02]  /*a460*/  FADD.FTZ R129, R129, R8 ;  /* 0x0000000881817221 */ /* 0x000fc40000010000 */
[----:B------:R-:W-:Y:S02]  /*a470*/  FADD.FTZ R145, -R130, R55 ;  /* 0x0000003782917221 */ /* 0x000fe40000010100 */
[C---:B------:R-:W-:Y:S02]  /*a480*/  FMUL.FTZ R8, R57.reuse, -R129 ;  /* 0x8000008139087220 */ /* 0x040fe40000410000 */
[----:B------:R-:W-:Y:S02]  /*a490*/  FMUL.FTZ R57, R57, -R145 ;  /* 0x8000009139397220 */ /* 0x000fe40000410000 */
[----:B------:R-:W-:Y:S02]  /*a4a0*/  FMUL.FTZ R12, R19, R12 ;  /* 0x0000000c130c7220 */ /* 0x000fe40000410000 */
[----:B------:R-:W-:Y:S02]  /*a4b0*/  FADD.FTZ R209, R14, R209 ;  /* 0x000000d10ed17221 */ /* 0x000fe40000010000 */
[----:B------:R-:W-:-:S02]  /*a4c0*/  FMUL.FTZ R54, R110, R136 ;  /* 0x000000886e367220 */ /* 0x000fc40000410000 */
[----:B------:R-:W-:Y:S01]  /*a4d0*/  FFMA.FTZ R9, R58, R145, R8 ;  /* 0x000000913a097223 */ /* 0x000fe20000010008 */
[----:B------:R-:W-:Y:S01]  /*a4e0*/  PRMT R8, RZ, 0x5410, R163 ;  /* 0x00005410ff087816 */ /* 0x000fe200000000a3 */
[----:B------:R-:W-:Y:S01]  /*a4f0*/  FMUL.FTZ R14, R110, R135 ;  /* 0x000000876e0e7220 */ /* 0x000fe20000410000 */
[----:B------:R-:W-:Y:S01]  /*a500*/  IADD3 R135, R122, 0xe00, RZ ;  /* 0x00000e007a877810 */ /* 0x000fe20007ffe0ff */
[----:B------:R-:W-:Y:S02]  /*a510*/  FFMA.FTZ R58, R58, R129, -R57 ;  /* 0x000000813a3a7223 */ /* 0x000fe40000010839 */
[----:B------:R-:W-:Y:S02]  /*a520*/  FFMA.FTZ R12, R10, R13, R12 ;  /* 0x0000000d0a0c7223 */ /* 0x000fe4000001000c */
[----:B------:R-:W-:Y:S02]  /*a530*/  FMUL.FTZ R51, R19, R54 ;  /* 0x0000003613337220 */ /* 0x000fe40000410000 */
[----:B------:R-:W-:-:S02]  /*a540*/  FADD.FTZ R128, -R128, R9 ;  /* 0x0000000980807221 */ /* 0x000fc40000010100 */
[----:B------:R-:W-:Y:S02]  /*a550*/  FMUL.FTZ R19, R19, R14 ;  /* 0x0000000e13137220 */ /* 0x000fe40000410000 */
[----:B------:R-:W-:Y:S02]  /*a560*/  FADD.FTZ R127, R127, R58 ;  /* 0x0000003a7f7f7221 */ /* 0x000fe40000010000 */
[-C--:B------:R-:W-:Y:S02]  /*a570*/  FFMA.FTZ R226, R110, R11.reuse, R226 ;  /* 0x0000000b6ee27223 */ /* 0x080fe400000100e2 */
[----:B------:R-:W-:Y:S02]  /*a580*/  FFMA.FTZ R13, R15, R11, R12 ;  /* 0x0000000b0f0d7223 */ /* 0x000fe4000001000c */
[----:B------:R-:W-:Y:S02]  /*a590*/  FMUL.FTZ R11, R111, R8 ;  /* 0x000000086f0b7220 */ /* 0x000fe40000410000 */
[----:B------:R-:W-:-:S02]  /*a5a0*/  FMUL.FTZ R9, R59, -R128 ;  /* 0x800000803b097220 */ /* 0x000fc40000410000 */
[C---:B------:R-:W-:Y:S02]  /*a5b0*/  FFMA.FTZ R51, R10.reuse, R14, R51 ;  /* 0x0000000e0a337223 */ /* 0x040fe40000010033 */
[----:B------:R-:W-:Y:S02]  /*a5c0*/  FFMA.FTZ R52, R10, R54, -R19 ;  /* 0x000000360a347223 */ /* 0x000fe40000010813 */
[----:B------:R-:W-:Y:S02]  /*a5d0*/  FMUL.FTZ R59, R59, -R127 ;  /* 0x8000007f3b3b7220 */ /* 0x000fe40000410000 */
[C---:B------:R-:W-:Y:S02]  /*a5e0*/  FMUL.FTZ R10, R21.reuse, R134 ;  /* 0x00000086150a7220 */ /* 0x040fe40000410000 */
[-C--:B------:R-:W-:Y:S02]  /*a5f0*/  FFMA.FTZ R21, R21, -R11.reuse, R177 ;  /* 0x8000000b15157223 */ /* 0x080fe400000100b1 */
[----:B------:R-:W-:-:S02]  /*a600*/  FFMA.FTZ R11, R22, -R11, R178 ;  /* 0x8000000b160b7223 */ /* 0x000fc400000100b2 */
[----:B------:R-:W-:Y:S02]  /*a610*/  FFMA.FTZ R59, R80, R128, R59 ;  /* 0x00000080503b7223 */ /* 0x000fe4000001003b */
[----:B------:R-:W-:Y:S02]  /*a620*/  FFMA.FTZ R22, R22, R133, R10 ;  /* 0x0000008516167223 */ /* 0x000fe4000001000a */
[----:B------:R-:W-:Y:S02]  /*a630*/  FFMA.FTZ R10, R80, R127, -R9 ;  /* 0x0000007f500a7223 */ /* 0x000fe40000010809 */
[----:B------:R-:W-:Y:S02]  /*a640*/  FMUL.FTZ R9, R133, UR36 ;  /* 0x0000002485097c20 */ /* 0x000fe40008410000 */
[----:B------:R-:W-:Y:S02]  /*a650*/  FADD.FTZ R126, -R126, R59 ;  /* 0x0000003b7e7e7221 */ /* 0x000fe40000010100 */
[----:B------:R-:W-:-:S02]  /*a660*/  FMUL.FTZ R56, R15, R14 ;  /* 0x0000000e0f387220 */ /* 0x000fc40000410000 */
[----:B------:R-:W-:Y:S02]  /*a670*/  FADD.FTZ R125, R125, R10 ;  /* 0x0000000a7d7d7221 */ /* 0x000fe40000010000 */
[C---:B------:R-:W-:Y:S02]  /*a680*/  FMUL.FTZ R10, R134.reuse, UR36 ;  /* 0x00000024860a7c20 */ /* 0x040fe40008410000 */
[----:B------:R-:W-:Y:S02]  /*a690*/  FFMA.FTZ R14, R134, UR35, -R9 ;  /* 0x00000023860e7c23 */ /* 0x000fe40008010809 */
[----:B------:R-:W-:Y:S02]  /*a6a0*/  FMUL.FTZ R9, R81, -R126 ;  /* 0x8000007e51097220 */ /* 0x000fe40000410000 */
[C---:B------:R-:W-:Y:S02]  /*a6b0*/  FMUL.FTZ R58, R111.reuse, R134 ;  /* 0x000000866f3a7220 */ /* 0x040fe40000410000 */
[----:B------:R-:W-:-:S02]  /*a6c0*/  FMUL.FTZ R78, R111, R133 ;  /* 0x000000856f4e7220 */ /* 0x000fc40000410000 */
[----:B------:R-:W-:Y:S01]  /*a6d0*/  FFMA.FTZ R12, R133, UR35, R10 ;  /* 0x00000023850c7c23 */ /* 0x000fe2000801000a */
[----:B------:R-:W-:Y:S01]  /*a6e0*/  IADD3 R133, R122, 0xd80, RZ ;  /* 0x00000d807a857810 */ /* 0x000fe20007ffe0ff */
[----:B------:R-:W-:Y:S02]  /*a6f0*/  FFMA.FTZ R10, R82, R125, -R9 ;  /* 0x0000007d520a7223 */ /* 0x000fe40000010809 */
[C---:B------:R-:W-:Y:S02]  /*a700*/  FMUL.FTZ R53, R21.reuse, R58 ;  /* 0x0000003a15357220 */ /* 0x040fe40000410000 */
[C---:B------:R-:W-:Y:S02]  /*a710*/  FMUL.FTZ R14, R21.reuse, R14 ;  /* 0x0000000e150e7220 */ /* 0x040fe40000410000 */
[----:B------:R-:W-:Y:S01]  /*a720*/  FMUL.FTZ R55, R21, R78 ;  /* 0x0000004e15377220 */ /* 0x000fe20000410000 */
[----:B------:R-:W-:Y:S01]  /*a730*/  SHF.L.U32 R21, R122, 0x5, RZ ;  /* 0x000000057a157819 */ /* 0x000fe200000006ff */
[----:B------:R-:W-:-:S02]  /*a740*/  FADD.FTZ R123, R123, R10 ;  /* 0x0000000a7b7b7221 */ /* 0x000fc40000010000 */
[----:B------:R-:W-:Y:S01]  /*a750*/  FMUL.FTZ R81, R81, -R125 ;  /* 0x8000007d51517220 */ /* 0x000fe20000410000 */
[C---:B------:R-:W-:Y:S01]  /*a760*/  IADD3 R144, R21.reuse, 0x1, RZ ;  /* 0x0000000115907810 */ /* 0x040fe20007ffe0ff */
[----:B------:R-:W-:Y:S01]  /*a770*/  FMUL.FTZ R9, R116, R123 ;  /* 0x0000007b74097220 */ /* 0x000fe20000410000 */
[C---:B------:R-:W-:Y:S01]  /*a780*/  IADD3 R146, R21.reuse, 0x2, RZ ;  /* 0x0000000215927810 */ /* 0x040fe20007ffe0ff */
[----:B------:R-:W-:Y:S01]  /*a790*/  FFMA.FTZ R81, R82, R126, R81 ;  /* 0x0000007e52517223 */ /* 0x000fe20000010051 */
[C---:B------:R-:W-:Y:S01]  /*a7a0*/  IADD3 R148, R21.reuse, 0x3, RZ ;  /* 0x0000000315947810 */ /* 0x040fe20007ffe0ff */
[----:B------:R-:W-:Y:S01]  /*a7b0*/  FADD.FTZ R207, R18, R207 ;  /* 0x000000cf12cf7221 */ /* 0x000fe20000010000 */
[----:B------:R-:W-:Y:S01]  /*a7c0*/  LEA.HI.SX32 R144, R144, R21, 0x1b ;  /* 0x0000001590907211 */ /* 0x000fe200078fdaff */
[----:B------:R-:W-:Y:S01]  /*a7d0*/  FMUL.FTZ R18, R26, R9 ;  /* 0x000000091a127220 */ /* 0x000fe20000410000 */
[-C--:B------:R-:W-:Y:S01]  /*a7e0*/  LEA.HI.SX32 R146, R146, R21.reuse, 0x1b ;  /* 0x0000001592927211 */ /* 0x080fe200078fdaff */
[----:B------:R-:W-:Y:S01]  /*a7f0*/  FMUL.FTZ R24, R116, R26 ;  /* 0x0000001a74187220 */ /* 0x000fe20000410000 */
[-C--:B------:R-:W-:Y:S01]  /*a800*/  LEA.HI.SX32 R148, R148, R21.reuse, 0x1b ;  /* 0x0000001594947211 */ /* 0x080fe200078fdaff */
[----:B------:R-:W-:Y:S01]  /*a810*/  FADD.FTZ R124, -R124, R81 ;  /* 0x000000517c7c7221 */ /* 0x000fe20000010100 */
[----:B------:R-:W-:Y:S01]  /*a820*/  LEA.HI.SX32 R21, R21, R21, 0x1b ;  /* 0x0000001515157211 */ /* 0x000fe200078fdaff */
[----:B------:R-:W-:-:S02]  /*a830*/  FMUL.FTZ R48, R25, R48 ;  /* 0x0000003019307220 */ /* 0x000fc40000410000 */
[----:B------:R-:W-:Y:S02]  /*a840*/  FMUL.FTZ R74, R25, R74 ;  /* 0x0000004a194a7220 */ /* 0x000fe40000410000 */
[C---:B------:R-:W-:Y:S01]  /*a850*/  FFMA.FTZ R53, R11.reuse, R78, R53 ;  /* 0x0000004e0b357223 */ /* 0x040fe20000010035 */
[----:B------:R0:W-:Y:S01]  /*a860*/  STS [R21.X4+0x4200], R18 ;  /* 0x0042001215007388 */ /* 0x0001e20000004800 */
[C---:B------:R-:W-:Y:S02]  /*a870*/  FFMA.FTZ R55, R11.reuse, R58, -R55 ;  /* 0x0000003a0b377223 */ /* 0x040fe40000010837 */
[----:B------:R-:W-:Y:S02]  /*a880*/  FFMA.FTZ R19, R11, R12, R14 ;  /* 0x0000000c0b137223 */ /* 0x000fe4000001000e */
[-C--:B------:R-:W-:Y:S02]  /*a890*/  FFMA.FTZ R25, R44, -R24.reuse, R214 ;  /* 0x800000182c197223 */ /* 0x080fe400000100d6 */
[----:B------:R-:W-:-:S02]  /*a8a0*/  FFMA.FTZ R24, R43, -R24, R213 ;  /* 0x800000182b187223 */ /* 0x000fc400000100d5 */
[----:B------:R-:W-:Y:S01]  /*a8b0*/  FMUL.FTZ R11, R116, R124 ;  /* 0x0000007c740b7220 */ /* 0x000fe20000410000 */
[----:B0-----:R-:W-:Y:S01]  /*a8c0*/  PRMT R18, RZ, 0x5410, R168 ;  /* 0x00005410ff127816 */ /* 0x001fe200000000a8 */
[----:B------:R-:W-:Y:S02]  /*a8d0*/  FMUL.FTZ R54, R15, R54 ;  /* 0x000000360f367220 */ /* 0x000fe40000410000 */
[C---:B------:R-:W-:Y:S02]  /*a8e0*/  FMUL.FTZ R10, R24.reuse, R11 ;  /* 0x0000000b180a7220 */ /* 0x040fe40000410000 */
[-C--:B------:R-:W-:Y:S02]  /*a8f0*/  FMUL.FTZ R12, R24, R9.reuse ;  /* 0x00000009180c7220 */ /* 0x080fe40000410000 */
[----:B------:R-:W-:Y:S02]  /*a900*/  FMUL.FTZ R15, R115, R18 ;  /* 0x00000012730f7220 */ /* 0x000fe40000410000 */
[----:B------:R-:W-:-:S02]  /*a910*/  FFMA.FTZ R10, R25, R9, R10 ;  /* 0x00000009190a7223 */ /* 0x000fc4000001000a */
[-C--:B------:R-:W-:Y:S02]  /*a920*/  FMUL.FTZ R9, R26, R11.reuse ;  /* 0x0000000b1a097220 */ /* 0x080fe40000410000 */
[----:B------:R-:W-:Y:S02]  /*a930*/  FFMA.FTZ R12, R25, R11, -R12 ;  /* 0x0000000b190c7223 */ /* 0x000fe4000001080c */
[-C--:B------:R-:W-:Y:S01]  /*a940*/  FFMA.FTZ R16, R42, -R15.reuse, R169 ;  /* 0x8000000f2a107223 */ /* 0x080fe200000100a9 */
[----:B------:R0:W-:Y:S01]  /*a950*/  STS [R144.X4+0x4204], R9 ;  /* 0x0042040990007388 */ /* 0x0001e20000004800 */
[----:B------:R-:W-:Y:S02]  /*a960*/  FFMA.FTZ R15, R41, -R15, R170 ;  /* 0x8000000f290f7223 */ /* 0x000fe400000100aa */
[----:B------:R-:W-:Y:S02]  /*a970*/  FMUL.FTZ R11, R115, R125 ;  /* 0x0000007d730b7220 */ /* 0x000fe40000410000 */
[----:B------:R-:W-:-:S02]  /*a980*/  FADD.FTZ R206, R13, R206 ;  /* 0x000000ce0dce7221 */ /* 0x000fc40000010000 */
[-C--:B------:R-:W-:Y:S02]  /*a990*/  FFMA.FTZ R227, R111, R22.reuse, R227 ;  /* 0x000000166fe37223 */ /* 0x080fe400000100e3 */
[----:B------:R-:W-:Y:S02]  /*a9a0*/  FFMA.FTZ R19, R8, R22, R19 ;  /* 0x0000001608137223 */ /* 0x000fe40000010013 */
[----:B------:R-:W-:Y:S02]  /*a9b0*/  FMUL.FTZ R13, R114, R17 ;  /* 0x00000011720d7220 */ /* 0x000fe40000410000 */
[----:B------:R-:W-:Y:S02]  /*a9c0*/  FMUL.FTZ R57, R115, R126 ;  /* 0x0000007e73397220 */ /* 0x000fe40000410000 */
[----:B------:R-:W-:Y:S02]  /*a9d0*/  FMUL.FTZ R22, R15, R11 ;  /* 0x0000000b0f167220 */ /* 0x000fe40000410000 */
[----:B------:R-:W-:-:S02]  /*a9e0*/  FMUL.FTZ R78, R8, R78 ;  /* 0x0000004e084e7220 */ /* 0x000fc40000410000 */
[----:B------:R-:W-:Y:S02]  /*a9f0*/  FMUL.FTZ R58, R8, R58 ;  /* 0x0000003a083a7220 */ /* 0x000fe40000410000 */
[-C--:B------:R-:W-:Y:S02]  /*aa00*/  FFMA.FTZ R14, R36, -R13.reuse, R171 ;  /* 0x8000000d240e7223 */ /* 0x080fe400000100ab */
[----:B------:R-:W-:Y:S02]  /*aa10*/  FFMA.FTZ R13, R35, -R13, R172 ;  /* 0x8000000d230d7223 */ /* 0x000fe400000100ac */
[-C--:B------:R-:W-:Y:S02]  /*aa20*/  FMUL.FTZ R8, R15, R57.reuse ;  /* 0x000000390f087220 */ /* 0x080fe40000410000 */
[----:B------:R-:W-:Y:S02]  /*aa30*/  FMUL.FTZ R80, R114, R128 ;  /* 0x0000008072507220 */ /* 0x000fe40000410000 */
[----:B------:R-:W-:-:S02]  /*aa40*/  FFMA.FTZ R59, R16, R57, -R22 ;  /* 0x00000039103b7223 */ /* 0x000fc40000010816 */
[----:B------:R-:W-:Y:S02]  /*aa50*/  FADD.FTZ R12, RZ, R12 ;  /* 0x0000000cff0c7221 */ /* 0x000fe40000010000 */
[----:B------:R-:W-:Y:S02]  /*aa60*/  FMUL.FTZ R82, R114, R127 ;  /* 0x0000007f72527220 */ /* 0x000fe40000410000 */
[----:B0-----:R-:W-:Y:S02]  /*aa70*/  FFMA.FTZ R9, R16, R11, R8 ;  /* 0x0000000b10097223 */ /* 0x001fe40000010008 */
[----:B------:R-:W-:Y:S02]  /*aa80*/  FADD.FTZ R10, RZ, R10 ;  /* 0x0000000aff0a7221 */ /* 0x000fe40000010000 */
[----:B------:R-:W-:Y:S02]  /*aa90*/  FMUL.FTZ R75, R13, R80 ;  /* 0x000000500d4b7220 */ /* 0x000fe40000410000 */
[----:B------:R-:W-:Y:S01]  /*aaa0*/  FADD.FTZ R59, R12, R59 ;  /* 0x0000003b0c3b7221 */ /* 0x000fe20000010000 */
[----:B------:R-:W-:Y:S01]  /*aab0*/  PRMT R12, RZ, 0x5410, R166 ;  /* 0x00005410ff0c7816 */ /* 0x000fe200000000a6 */
[----:B------:R-:W-:-:S02]  /*aac0*/  FADD.FTZ R9, R10, R9 ;  /* 0x000000090a097221 */ /* 0x000fc40000010000 */
[----:B------:R-:W-:Y:S02]  /*aad0*/  FFMA.FTZ R8, R14, R82, R75 ;  /* 0x000000520e087223 */ /* 0x000fe4000001004b */
[----:B------:R-:W-:Y:S02]  /*aae0*/  FMUL.FTZ R10, R113, R12 ;  /* 0x0000000c710a7220 */ /* 0x000fe40000410000 */
[----:B------:R-:W-:Y:S02]  /*aaf0*/  FADD.FTZ R22, R9, R8 ;  /* 0x0000000809167221 */ /* 0x000fe40000010000 */
[----:B------:R-:W-:Y:S02]  /*ab00*/  FMUL.FTZ R73, R18, R11 ;  /* 0x0000000b12497220 */ /* 0x000fe40000410000 */
[----:B------:R-:W-:Y:S02]  /*ab10*/  FMUL.FTZ R9, R13, R82 ;  /* 0x000000520d097220 */ /* 0x000fe40000410000 */
[----:B------:R-:W-:Y:S01]  /*ab20*/  FFMA.FTZ R11, R34, -R10, R173 ;  /* 0x8000000a220b7223 */ /* 0x000fe200000100ad */
[----:B------:R0:W-:Y:S01]  /*ab30*/  STS [R146.X4+0x4208], R73 ;  /* 0x0042084992007388 */ /* 0x0001e20000004800 */
[----:B------:R-:W-:-:S02]  /*ab40*/  FMUL.FTZ R77, R113, R145 ;  /* 0x00000091714d7220 */ /* 0x000fc40000410000 */
[----:B------:R-:W-:Y:S01]  /*ab50*/  FFMA.FTZ R8, R14, R80, -R9 ;  /* 0x000000500e087223 */ /* 0x000fe20000010809 */
[----:B------:R-:W-:Y:S01]  /*ab60*/  PRMT R9, RZ, 0x5410, R165 ;  /* 0x00005410ff097816 */ /* 0x000fe200000000a5 */
[----:B------:R-:W-:Y:S02]  /*ab70*/  FFMA.FTZ R10, R33, -R10, R174 ;  /* 0x8000000a210a7223 */ /* 0x000fe400000100ae */
[----:B------:R-:W-:Y:S02]  /*ab80*/  FMUL.FTZ R75, R113, R129 ;  /* 0x00000081714b7220 */ /* 0x000fe40000410000 */
[----:B------:R-:W-:Y:S02]  /*ab90*/  FMUL.FTZ R79, R11, R77 ;  /* 0x0000004d0b4f7220 */ /* 0x000fe40000410000 */
[----:B------:R-:W-:Y:S02]  /*aba0*/  FADD.FTZ R59, R59, R8 ;  /* 0x000000083b3b7221 */ /* 0x000fe40000010000 */
[----:B------:R-:W-:-:S02]  /*abb0*/  FFMA.FTZ R79, R10, R75, R79 ;  /* 0x0000004b0a4f7223 */ /* 0x000fc4000001004f */
[----:B------:R-:W-:Y:S02]  /*abc0*/  FMUL.FTZ R8, R11, R75 ;  /* 0x0000004b0b087220 */ /* 0x000fe40000410000 */
[----:B0-----:R-:W-:Y:S02]  /*abd0*/  FMUL.FTZ R73, R112, R9 ;  /* 0x0000000970497220 */ /* 0x001fe40000410000 */
[----:B------:R-:W-:Y:S02]  /*abe0*/  FMUL.FTZ R57, R18, R57 ;  /* 0x0000003912397220 */ /* 0x000fe40000410000 */
[----:B------:R-:W-:Y:S02]  /*abf0*/  FADD.FTZ R79, R22, R79 ;  /* 0x0000004f164f7221 */ /* 0x000fe40000010000 */
[----:B------:R-:W-:Y:S01]  /*ac00*/  FFMA.FTZ R94, R10, R77, -R8 ;  /* 0x0000004d0a5e7223 */ /* 0x000fe20000010808 */
[----:B------:R0:W-:Y:S01]  /*ac10*/  STS [R148.X4+0x420c], R57 ;  /* 0x00420c3994007388 */ /* 0x0001e20000004800 */
[----:B------:R-:W-:-:S02]  /*ac20*/  FFMA.FTZ R22, R29, -R73, R175 ;  /* 0x800000491d167223 */ /* 0x000fc400000100af */
[----:B------:R-:W-:Y:S01]  /*ac30*/  FMUL.FTZ R81, R112, R23 ;  /* 0x0000001770517220 */ /* 0x000fe20000410000 */
[----:B------:R-:W-:Y:S01]  /*ac40*/  STS [R21.X4+0x4228], R78 ;  /* 0x0042284e15007388 */ /* 0x000fe20000004800 */
[----:B------:R-:W-:Y:S02]  /*ac50*/  FFMA.FTZ R8, R30, -R73, R176 ;  /* 0x800000491e087223 */ /* 0x000fe400000100b0 */
[----:B------:R-:W-:Y:S01]  /*ac60*/  FMUL.FTZ R73, R112, R20 ;  /* 0x0000001470497220 */ /* 0x000fe20000410000 */
[----:B------:R-:W-:Y:S01]  /*ac70*/  STS [R21.X4+0x422c], R58 ;  /* 0x00422c3a15007388 */ /* 0x000fe20000004800 */
[C---:B------:R-:W-:Y:S02]  /*ac80*/  FMUL.FTZ R95, R22.reuse, R81 ;  /* 0x00000051165f7220 */ /* 0x040fe40000410000 */
[-C--:B0-----:R-:W-:Y:S01]  /*ac90*/  FMUL.FTZ R57, R22, R73.reuse ;  /* 0x0000004916397220 */ /* 0x081fe20000410000 */
[----:B------:R-:W-:Y:S01]  /*aca0*/  STS [R21.X4+0x4230], R56 ;  /* 0x0042303815007388 */ /* 0x000fe20000004800 */
[----:B------:R-:W-:Y:S01]  /*acb0*/  FFMA.FTZ R132, R8, R73, R95 ;  /* 0x0000004908847223 */ /* 0x000fe2000001005f */
[----:B------:R-:W-:Y:S01]  /*acc0*/  IADD3 R95, R122, 0xc80, RZ ;  /* 0x00000c807a5f7810 */ /* 0x000fe20007ffe0ff */
[----:B------:R-:W-:Y:S01]  /*acd0*/  FADD.FTZ R59, R59, R94 ;  /* 0x0000005e3b3b7221 */ /* 0x000fe20000010000 */
[----:B------:R-:W-:Y:S01]  /*ace0*/  STS [R21.X4+0x4234], R54 ;  /* 0x0042343615007388 */ /* 0x000fe20000004800 */
[----:B------:R-:W-:Y:S01]  /*acf0*/  FFMA.FTZ R134, R8, R81, -R57 ;  /* 0x0000005108867223 */ /* 0x000fe20000010839 */
[C---:B------:R-:W-:Y:S01]  /*ad00*/  IADD3 R57, R122.reuse, 0x600, RZ ;  /* 0x000006007a397810 */ /* 0x040fe20007ffe0ff */
[----:B------:R-:W-:Y:S01]  /*ad10*/  FADD.FTZ R132, R79, R132 ;  /* 0x000000844f847221 */ /* 0x000fe20000010000 */
[----:B------:R-:W-:Y:S01]  /*ad20*/  STS [R21.X4+0x4238], R76 ;  /* 0x0042384c15007388 */ /* 0x000fe20000004800 */
[----:B------:R-:W-:Y:S01]  /*ad30*/  FADD.FTZ R134, R59, R134 ;  /* 0x000000863b867221 */ /* 0x000fe20000010000 */
[----:B------:R-:W-:Y:S01]  /*ad40*/  IADD3 R59, R122, 0x680, RZ ;  /* 0x000006807a3b7810 */ /* 0x000fe20007ffe0ff */
        /* <DEDUP_REMOVED lines=10> */
[----:B------:R-:W-:Y:S01]  /*adf0*/  FMUL.FTZ R82, R17, R82 ;  /* 0x0000005211527220 */ /* 0x000fe20000410000 */
[C---:B------:R-:W-:Y:S01]  /*ae00*/  IADD3 R49, R122.reuse, 0x400, RZ ;  /* 0x000004007a317810 */ /* 0x040fe20007ffe0ff */
[----:B------:R-:W-:Y:S01]  /*ae10*/  FMUL.FTZ R136, R9, R73 ;  /* 0x0000004909887220 */ /* 0x000fe20000410000 */
[----:B------:R-:W-:Y:S01]  /*ae20*/  STS [R21.X4+0x4248], R72 ;  /* 0x0042484815007388 */ /* 0x000fe20000004800 */
[----:B------:R-:W-:Y:S01]  /*ae30*/  FMUL.FTZ R80, R17, R80 ;  /* 0x0000005011507220 */ /* 0x000fe20000410000 */
[----:B------:R-:W-:Y:S01]  /*ae40*/  IADD3 R55, R122, 0x580, RZ ;  /* 0x000005807a377810 */ /* 0x000fe20007ffe0ff */
[C---:B------:R-:W-:Y:S01]  /*ae50*/  FMUL.FTZ R94, R12.reuse, R75 ;  /* 0x0000004b0c5e7220 */ /* 0x040fe20000410000 */
[----:B------:R-:W-:Y:S01]  /*ae60*/  STS [R21.X4+0x4210], R82 ;  /* 0x0042105215007388 */ /* 0x000fe20000004800 */
[----:B------:R-:W-:Y:S01]  /*ae70*/  FMUL.FTZ R130, R12, R77 ;  /* 0x0000004d0c827220 */ /* 0x000fe20000410000 */
[----:B------:R-:W-:Y:S01]  /*ae80*/  IADD3 R73, R122, 0xa00, RZ ;  /* 0x00000a007a497810 */ /* 0x000fe20007ffe0ff */
[----:B------:R-:W-:Y:S01]  /*ae90*/  FMUL.FTZ R138, R9, R81 ;  /* 0x00000051098a7220 */ /* 0x000fe20000410000 */
        /* <DEDUP_REMOVED lines=21> */
[----:B------:R-:W-:Y:S01]  /*aff0*/  IADD3 R37, R122, 0x180, RZ ;  /* 0x000001807a257810 */ /* 0x000fe20007ffe0ff */
[----:B------:R-:W-:Y:S01]  /*b000*/  FMUL.FTZ R214, R100, R214 ;  /* 0x000000d664d67220 */ /* 0x000fe20000410000 */
[C---:B------:R-:W-:Y:S01]  /*b010*/  IADD3 R65, R122.reuse, 0x800, RZ ;  /* 0x000008007a417810 */ /* 0x040fe20007ffe0ff */
[----:B------:R0:W-:Y:S01]  /*b020*/  STS [R21.X4+0x4250], R40 ;  /* 0x0042502815007388 */ /* 0x0001e20000004800 */
[----:B------:R-:W-:Y:S01]  /*b030*/  IADD3 R67, R122, 0x880, RZ ;  /* 0x000008807a437810 */ /* 0x000fe20007ffe0ff */
[----:B------:R-:W-:Y:S01]  /*b040*/  FADD.FTZ R7, R150, R7 ;  /* 0x0000000796077221 */ /* 0x000fe20000010000 */
[C---:B------:R-:W-:Y:S01]  /*b050*/  IADD3 R27, R122.reuse, 0x80, RZ ;  /* 0x000000807a1b7810 */ /* 0x040fe20007ffe0ff */
[----:B------:R-:W-:Y:S01]  /*b060*/  STS [R21.X4+0x4254], R70 ;  /* 0x0042544615007388 */ /* 0x000fe20000004800 */
[----:B------:R-:W-:Y:S01]  /*b070*/  IADD3 R69, R122, 0x900, RZ ;  /* 0x000009007a457810 */ /* 0x000fe20007ffe0ff */
[----:B------:R-:W-:Y:S01]  /*b080*/  FFMA.FTZ R213, -R100, R213, -RZ ;  /* 0x000000d564d57223 */ /* 0x000fe200000109ff */
[C---:B------:R-:W-:Y:S01]  /*b090*/  IADD3 R75, R122.reuse, 0xa80, RZ ;  /* 0x00000a807a4b7810 */ /* 0x040fe20007ffe0ff */
[----:B------:R-:W-:Y:S01]  /*b0a0*/  STS [R21.X4+0x4258], R68 ;  /* 0x0042584415007388 */ /* 0x000fe20000004800 */
[C---:B------:R-:W-:Y:S01]  /*b0b0*/  IADD3 R77, R122.reuse, 0xb00, RZ ;  /* 0x00000b007a4d7810 */ /* 0x040fe20007ffe0ff */
[----:B------:R-:W-:Y:S01]  /*b0c0*/  FMUL.FTZ R169, R99, R169 ;  /* 0x000000a963a97220 */ /* 0x000fe20000410000 */
[C---:B------:R-:W-:Y:S01]  /*b0d0*/  IADD3 R79, R122.reuse, 0xb80, RZ ;  /* 0x00000b807a4f7810 */ /* 0x040fe20007ffe0ff */
[----:B------:R1:W-:Y:S01]  /*b0e0*/  STS [R21.X4+0x425c], R38 ;  /* 0x00425c2615007388 */ /* 0x0003e20000004800 */
[----:B------:R-:W-:Y:S01]  /*b0f0*/  IADD3 R81, R122, 0xc00, RZ ;  /* 0x00000c007a517810 */ /* 0x000fe20007ffe0ff */
[----:B------:R-:W-:Y:S01]  /*b100*/  FADD.FTZ R7, R7, R6 ;  /* 0x0000000607077221 */ /* 0x000fe20000010000 */
[-C--:B0-----:R-:W-:Y:S01]  /*b110*/  LEA.HI.SX32 R40, R49, R122.reuse, 0x1b ;  /* 0x0000007a31287211 */ /* 0x081fe200078fdaff */
[----:B------:R0:W-:Y:S01]  /*b120*/  STS [R21.X4+0x4260], R32 ;  /* 0x0042602015007388 */ /* 0x0001e20000004800 */
[-C--:B------:R-:W-:Y:S01]  /*b130*/  LEA.HI.SX32 R46, R53, R122.reuse, 0x1b ;  /* 0x0000007a352e7211 */ /* 0x080fe200078fdaff */
[----:B------:R-:W-:Y:S01]  /*b140*/  FMUL.FTZ R29, R29, R23 ;  /* 0x000000171d1d7220 */ /* 0x000fe20000410000 */
[-C--:B------:R-:W-:Y:S01]  /*b150*/  LEA.HI.SX32 R48, R57, R122.reuse, 0x1b ;  /* 0x0000007a39307211 */ /* 0x080fe200078fdaff */
[----:B------:R-:W-:Y:S01]  /*b160*/  STS [R21.X4+0x4264], R66 ;  /* 0x0042644215007388 */ /* 0x000fe20000004800 */
[-C--:B------:R-:W-:Y:S01]  /*b170*/  LEA.HI.SX32 R49, R59, R122.reuse, 0x1b ;  /* 0x0000007a3b317211 */ /* 0x080fe200078fdaff */
[----:B------:R-:W-:Y:S01]  /*b180*/  FMUL.FTZ R150, R20, UR36 ;  /* 0x0000002414967c20 */ /* 0x000fe20008410000 */
[-C--:B-1----:R-:W-:Y:S01]  /*b190*/  LEA.HI.SX32 R38, R45, R122.reuse, 0x1b ;  /* 0x0000007a2d267211 */ /* 0x082fe200078fdaff */
[----:B------:R1:W-:Y:S01]  /*b1a0*/  STS [R21.X4+0x4268], R28 ;  /* 0x0042681c15007388 */ /* 0x0003e20000004800 */
[----:B------:R-:W-:Y:S01]  /*b1b0*/  LEA.HI.SX32 R45, R51, R122, 0x1b ;  /* 0x0000007a332d7211 */ /* 0x000fe200078fdaff */
[----:B------:R-:W-:Y:S01]  /*b1c0*/  FFMA.FTZ R151, -R99, R170, -RZ ;  /* 0x000000aa63977223 */ /* 0x000fe200000109ff */
[-C--:B------:R-:W-:Y:S01]  /*b1d0*/  LEA.HI.SX32 R52, R65, R122.reuse, 0x1b ;  /* 0x0000007a41347211 */ /* 0x080fe200078fdaff */
[----:B------:R-:W-:Y:S01]  /*b1e0*/  STS [R21.X4+0x426c], R64 ;  /* 0x00426c4015007388 */ /* 0x000fe20000004800 */
[----:B------:R-:W-:Y:S01]  /*b1f0*/  LEA.HI.SX32 R53, R67, R122, 0x1b ;  /* 0x0000007a43357211 */ /* 0x000fe200078fdaff */
[----:B------:R-:W-:Y:S01]  /*b200*/  FFMA.FTZ R30, R30, R20, R29 ;  /* 0x000000141e1e7223 */ /* 0x000fe2000001001d */
[-C--:B------:R-:W-:Y:S01]  /*b210*/  LEA.HI.SX32 R27, R27, R122.reuse, 0x1b ;  /* 0x0000007a1b1b7211 */ /* 0x080fe200078fdaff */
[----:B------:R-:W-:Y:S01]  /*b220*/  STS [R21.X4+0x4270], R62 ;  /* 0x0042703e15007388 */ /* 0x000fe20000004800 */
[-C--:B0-----:R-:W-:Y:S01]  /*b230*/  LEA.HI.SX32 R32, R143, R122.reuse, 0x1b ;  /* 0x0000007a8f207211 */ /* 0x081fe200078fdaff */
[----:B------:R-:W-:Y:S01]  /*b240*/  FFMA.FTZ R29, R23, UR35, -R150 ;  /* 0x00000023171d7c23 */ /* 0x000fe20008010896 */
[-C--:B-1----:R-:W-:Y:S01]  /*b250*/  LEA.HI.SX32 R28, R31, R122.reuse, 0x1b ;  /* 0x0000007a1f1c7211 */ /* 0x082fe200078fdaff */
[----:B------:R0:W-:Y:S01]  /*b260*/  STS [R21.X4+0x4274], R63 ;  /* 0x0042743f15007388 */ /* 0x0001e20000004800 */
[-C--:B------:R-:W-:Y:S01]  /*b270*/  LEA.HI.SX32 R31, R37, R122.reuse, 0x1b ;  /* 0x0000007a251f7211 */ /* 0x080fe200078fdaff */
[----:B------:R-:W-:Y:S01]  /*b280*/  FADD.FTZ R152, R152, R5 ;  /* 0x0000000598987221 */ /* 0x000fe20000010000 */
[-C--:B------:R-:W-:Y:S01]  /*b290*/  LEA.HI.SX32 R37, R39, R122.reuse, 0x1b ;  /* 0x0000007a27257211 */ /* 0x080fe200078fdaff */
[----:B------:R-:W-:Y:S01]  /*b2a0*/  STS [R21.X4+0x4278], R60 ;  /* 0x0042783c15007388 */ /* 0x000fe20000004800 */
[-C--:B------:R-:W-:Y:S01]  /*b2b0*/  LEA.HI.SX32 R39, R47, R122.reuse, 0x1b ;  /* 0x0000007a2f277211 */ /* 0x080fe200078fdaff */
[----:B------:R-:W-:Y:S01]  /*b2c0*/  FMUL.FTZ R29, R22, R29 ;  /* 0x0000001d161d7220 */ /* 0x000fe20000410000 */
[-C--:B------:R-:W-:Y:S01]  /*b2d0*/  LEA.HI.SX32 R47, R55, R122.reuse, 0x1b ;  /* 0x0000007a372f7211 */ /* 0x080fe200078fdaff */
[----:B------:R1:W-:Y:S01]  /*b2e0*/  STS [R21.X4+0x427c], R61 ;  /* 0x00427c3d15007388 */ /* 0x0003e20000004800 */
[-C--:B------:R-:W-:Y:S01]  /*b2f0*/  LEA.HI.SX32 R54, R69, R122.reuse, 0x1b ;  /* 0x0000007a45367211 */ /* 0x080fe200078fdaff */
[----:B------:R-:W-:Y:S01]  /*b300*/  FMUL.FTZ R22, R98, R171 ;  /* 0x000000ab62167220 */ /* 0x000fe20000410000 */
[----:B0-----:R-:W-:Y:S01]  /*b310*/  IADD3 R63, R122, 0x780, RZ ;  /* 0x000007807a3f7810 */ /* 0x001fe20007ffe0ff */
[----:B------:R-:W-:Y:S01]  /*b320*/  BAR.SYNC.DEFER_BLOCKING 0x0 ;  /* 0x0000000000007b1d */ /* 0x000fe20000010000 */
[-C--:B------:R-:W-:Y:S01]  /*b330*/  LEA.HI.SX32 R55, R71, R122.reuse, 0x1b ;  /* 0x0000007a47377211 */ /* 0x080fe200078fdaff */
[----:B------:R-:W-:Y:S01]  /*b340*/  FMUL.FTZ R23, R23, UR36 ;  /* 0x0000002417177c20 */ /* 0x000fe20008410000 */
[-C--:B------:R-:W-:Y:S01]  /*b350*/  LEA.HI.SX32 R51, R63, R122.reuse, 0x1b ;  /* 0x0000007a3f337211 */ /* 0x080fe200078fdaff */
[----:B------:R-:W-:Y:S01]  /*b360*/  FMUL.FTZ R150, R89, R185 ;  /* 0x000000b959967220 */ /* 0x000fe20000410000 */
[----:B------:R-:W-:Y:S01]  /*b370*/  LEA.HI.SX32 R56, R73, R122, 0x1b ;  /* 0x0000007a49387211 */ /* 0x000fe200078fdaff */
[----:B------:R-:W-:Y:S01]  /*b380*/  FFMA.FTZ R6, -R96, R175, -RZ ;  /* 0x000000af60067223 */ /* 0x000fe200000109ff */
[----:B-1----:R-:W-:Y:S01]  /*b390*/  IADD3 R61, R122, 0x700, RZ ;  /* 0x000007007a3d7810 */ /* 0x002fe20007ffe0ff */
[----:B------:R-:W-:Y:S01]  /*b3a0*/  FFMA.FTZ R172, -R98, R172, -RZ ;  /* 0x000000ac62ac7223 */ /* 0x000fe200000109ff */
[----:B------:R-:W-:Y:S01]  /*b3b0*/  LEA.HI.SX32 R57, R75, R122, 0x1b ;  /* 0x0000007a4b397211 */ /* 0x000fe200078fdaff */
[----:B------:R-:W-:Y:S01]  /*b3c0*/  FMUL.FTZ R174, R97, R174 ;  /* 0x000000ae61ae7220 */ /* 0x000fe20000410000 */
        /* <DEDUP_REMOVED lines=11> */
[----:B------:R-:W-:Y:S01]  /*b480*/  FFMA.FTZ R186, -R89, R186, -RZ ;  /* 0x000000ba59ba7223 */ /* 0x000fe200000109ff */
[-C--:B------:R-:W-:Y:S01]  /*b490*/  LEA.HI.SX32 R63, R133, R122.reuse, 0x1b ;  /* 0x0000007a853f7211 */ /* 0x080fe200078fdaff */
[----:B------:R-:W0:Y:S01]  /*b4a0*/  LDS R147, [R149.X4+0x4200] ;  /* 0x0042000095937984 */ /* 0x000e220000004800 */
[----:B------:R-:W-:Y:S01]  /*b4b0*/  LEA.HI.SX32 R64, R135, R122, 0x1b ;  /* 0x0000007a87407211 */ /* 0x000fe200078fdaff */
[----:B------:R-:W-:Y:S01]  /*b4c0*/  FMUL.FTZ R188, R88, R188 ;  /* 0x000000bc58bc7220 */ /* 0x000fe20000410000 */
[-C--:B------:R-:W-:Y:S01]  /*b4d0*/  LEA.HI.SX32 R65, R137, R122.reuse, 0x1b ;  /* 0x0000007a89417211 */ /* 0x080fe200078fdaff */
[----:B------:R-:W1:Y:S01]  /*b4e0*/  LDS R68, [R27.X4+0x4400] ;  /* 0x004400001b447984 */ /* 0x000e620000004800 */
[----:B------:R-:W-:Y:S01]  /*b4f0*/  LEA.HI.SX32 R66, R139, R122, 0x1b ;  /* 0x0000007a8b427211 */ /* 0x000fe200078fdaff */
[----:B------:R-:W-:Y:S01]  /*b500*/  FMUL.FTZ R190, R87, R190 ;  /* 0x000000be57be7220 */ /* 0x000fe20000410000 */
[----:B------:R-:W-:Y:S01]  /*b510*/  LEA.HI.SX32 R67, R141, R122, 0x1b ;  /* 0x0000007a8d437211 */ /* 0x000fe200078fdaff */
[----:B------:R-:W2:Y:S01]  /*b520*/  LDS R69, [R28.X4+0x4600] ;  /* 0x004600001c457984 */ /* 0x000ea20000004800 */
[----:B------:R-:W-:Y:S01]  /*b530*/  MOV R5, UR11 ;  /* 0x0000000b00057c02 */ /* 0x000fe20008000f00 */
[----:B------:R-:W-:-:S02]  /*b540*/  FFMA.FTZ R192, -R86, R192, -RZ ;  /* 0x000000c056c07223 */ /* 0x000fc400000109ff */
[----:B------:R-:W3:Y:S01]  /*b550*/  LDS R70, [R31.X4+0x4800] ;  /* 0x004800001f467984 */ /* 0x000ee20000004800 */
[----:B------:R-:W-:Y:S01]  /*b560*/  LEA R154, R5, -R122, 0x1 ;  /* 0x8000007a059a7211 */ /* 0x000fe200078e08ff */
[----:B------:R-:W-:Y:S02]  /*b570*/  FFMA.FTZ R194, -R85, R194, -RZ ;  /* 0x000000c255c27223 */ /* 0x000fe400000109ff */
[----:B------:R-:W4:Y:S01]  /*b580*/  LDS R71, [R32.X4+0x4a00] ;  /* 0x004a000020477984 */ /* 0x000f220000004800 */
[----:B------:R-:W-:Y:S01]  /*b590*/  ISETP.GE.AND P0, PT, R154, 0x1, PT ;  /* 0x000000019a00780c */ /* 0x000fe20003f06270 */
[----:B------:R-:W-:Y:S02]  /*b5a0*/  FFMA.FTZ R196, -R84, R196, -RZ ;  /* 0x000000c454c47223 */ /* 0x000fe400000109ff */
[----:B------:R-:W0:Y:S01]  /*b5b0*/  LDS R72, [R37.X4+0x4c00] ;  /* 0x004c000025487984 */ /* 0x000e220000004800 */
[----:B------:R-:W-:Y:S02]  /*b5c0*/  FFMA.FTZ R198, -R83, R198, -RZ ;  /* 0x000000c653c67223 */ /* 0x000fe400000109ff */
[----:B------:R-:W-:Y:S01]  /*b5d0*/  FMUL.FTZ R5, R127, UR36 ;  /* 0x000000247f057c20 */ /* 0x000fe20008410000 */
[----:B------:R-:W0:Y:S01]  /*b5e0*/  LDS R73, [R38.X4+0x4e00] ;  /* 0x004e000026497984 */ /* 0x000e220000004800 */
[----:B------:R-:W-:-:S02]  /*b5f0*/  FADD.FTZ R3, R152, R3 ;  /* 0x0000000398037221 */ /* 0x000fc40000010000 */
[----:B------:R-:W-:Y:S01]  /*b600*/  FMUL.FTZ R170, R129, UR36 ;  /* 0x0000002481aa7c20 */ /* 0x000fe20008410000 */
[----:B------:R-:W0:Y:S01]  /*b610*/  LDS R74, [R39.X4+0x5000] ;  /* 0x00500000274a7984 */ /* 0x000e220000004800 */
[----:B------:R-:W-:Y:S02]  /*b620*/  FMUL.FTZ R152, R34, R145 ;  /* 0x0000009122987220 */ /* 0x000fe40000410000 */
[----:B------:R-:W-:Y:S01]  /*b630*/  FMUL.FTZ R34, R124, UR36 ;  /* 0x000000247c227c20 */ /* 0x000fe20008410000 */
[----:B------:R-:W0:Y:S01]  /*b640*/  LDS R75, [R40.X4+0x5200] ;  /* 0x00520000284b7984 */ /* 0x000e220000004800 */
[----:B------:R-:W-:Y:S02]  /*b650*/  FFMA.FTZ R170, R145, UR35, -R170 ;  /* 0x0000002391aa7c23 */ /* 0x000fe400080108aa */
[----:B------:R-:W-:Y:S01]  /*b660*/  FFMA.FTZ R34, R123, UR35, R34 ;  /* 0x000000237b227c23 */ /* 0x000fe20008010022 */
[----:B------:R-:W0:Y:S04]  /*b670*/  LDS R76, [R45.X4+0x5400] ;  /* 0x005400002d4c7984 */ /* 0x000e280000004800 */
        /* <DEDUP_REMOVED lines=22> */
[----:B------:R-:W-:Y:S04]  /*b7e0*/  STS [R21.X4+0x8400], R214 ;  /* 0x008400d615007388 */ /* 0x000fe80000004800 */
[----:B------:R5:W-:Y:S04]  /*b7f0*/  STS [R144.X4+0x8404], R213 ;  /* 0x008404d590007388 */ /* 0x000be80000004800 */
[----:B------:R1:W-:Y:S04]  /*b800*/  STS [R146.X4+0x8408], R169 ;  /* 0x008408a992007388 */ /* 0x0003e80000004800 */
[----:B------:R2:W-:Y:S01]  /*b810*/  STS [R148.X4+0x840c], R151 ;  /* 0x00840c9794007388 */ /* 0x0005e20000004800 */
[----:B-----5:R-:W-:-:S03]  /*b820*/  FFMA.FTZ R144, R20, UR35, R23 ;  /* 0x0000002314907c23 */ /* 0x020fc60008010017 */
[----:B------:R5:W-:Y:S01]  /*b830*/  STS [R21.X4+0x8410], R22 ;  /* 0x0084101615007388 */ /* 0x000be20000004800 */
[----:B------:R-:W-:Y:S02]  /*b840*/  FFMA.FTZ R20, -R93, R177, -RZ ;  /* 0x000000b15d147223 */ /* 0x000fe400000109ff */
[----:B-1----:R-:W-:Y:S01]  /*b850*/  FADD.FTZ R146, R7, R4 ;  /* 0x0000000407927221 */ /* 0x002fe20000010000 */
[----:B------:R1:W-:Y:S01]  /*b860*/  STS [R21.X4+0x8448], R150 ;  /* 0x0084489615007388 */ /* 0x0003e20000004800 */
[----:B------:R-:W-:Y:S02]  /*b870*/  FFMA.FTZ R4, -R97, R173, -RZ ;  /* 0x000000ad61047223 */ /* 0x000fe400000109ff */
[----:B--2---:R-:W-:Y:S01]  /*b880*/  FFMA.FTZ R148, -R91, R181, -RZ ;  /* 0x000000b55b947223 */ /* 0x004fe200000109ff */
[----:B------:R2:W-:Y:S01]  /*b890*/  STS [R21.X4+0x8424], R6 ;  /* 0x0084240615007388 */ /* 0x0005e20000004800 */
[----:B------:R-:W-:Y:S02]  /*b8a0*/  FMUL.FTZ R151, R123, UR36 ;  /* 0x000000247b977c20 */ /* 0x000fe40008410000 */
[----:B-----5:R-:W-:Y:S01]  /*b8b0*/  FFMA.FTZ R22, -R92, R179, -RZ ;  /* 0x000000b35c167223 */ /* 0x020fe200000109ff */
[----:B------:R5:W-:Y:S01]  /*b8c0*/  STS [R21.X4+0x841c], R4 ;  /* 0x00841c0415007388 */ /* 0x000be20000004800 */
[----:B------:R-:W-:-:S02]  /*b8d0*/  FFMA.FTZ R151, R124, UR35, -R151 ;  /* 0x000000237c977c23 */ /* 0x000fc40008010897 */
[----:B-1----:R-:W-:Y:S01]  /*b8e0*/  FMUL.FTZ R150, R83, R197 ;  /* 0x000000c553967220 */ /* 0x002fe20000410000 */
[----:B------:R1:W-:Y:S01]  /*b8f0*/  STS [R21.X4+0x842c], R20 ;  /* 0x00842c1415007388 */ /* 0x0003e20000004800 */
[----:B--2---:R-:W-:-:S03]  /*b900*/  FFMA.FTZ R6, -R88, R187, -RZ ;  /* 0x000000bb58067223 */ /* 0x004fc600000109ff */
[----:B------:R2:W-:Y:S01]  /*b910*/  STS [R21.X4+0x8434], R22 ;  /* 0x0084341615007388 */ /* 0x0005e20000004800 */
[----:B-----5:R-:W-:-:S03]  /*b920*/  FFMA.FTZ R4, -R90, R183, -RZ ;  /* 0x000000b75a047223 */ /* 0x020fc600000109ff */
[----:B------:R5:W-:Y:S01]  /*b930*/  STS [R21.X4+0x843c], R148 ;  /* 0x00843c9415007388 */ /* 0x000be20000004800 */
[----:B-1----:R-:W-:-:S03]  /*b940*/  FFMA.FTZ R20, -R87, R189, -RZ ;  /* 0x000000bd57147223 */ /* 0x002fc600000109ff */
[----:B------:R1:W-:Y:S01]  /*b950*/  STS [R21.X4+0x8444], R4 ;  /* 0x0084440415007388 */ /* 0x0003e20000004800 */
[----:B--2---:R-:W-:-:S03]  /*b960*/  FMUL.FTZ R22, R86, R191 ;  /* 0x000000bf56167220 */ /* 0x004fc60000410000 */
[----:B------:R2:W-:Y:S01]  /*b970*/  STS [R21.X4+0x8478], R150 ;  /* 0x0084789615007388 */ /* 0x0005e20000004800 */
[----:B-----5:R-:W-:-:S03]  /*b980*/  FMUL.FTZ R148, R85, R193 ;  /* 0x000000c155947220 */ /* 0x020fc60000410000 */
[----:B------:R5:W-:Y:S01]  /*b990*/  STS [R21.X4+0x8454], R6 ;  /* 0x0084540615007388 */ /* 0x000be20000004800 */
[----:B-1----:R-:W-:-:S03]  /*b9a0*/  FMUL.FTZ R4, R84, R195 ;  /* 0x000000c354047220 */ /* 0x002fc60000410000 */
[----:B------:R-:W-:Y:S01]  /*b9b0*/  STS [R21.X4+0x8414], R172 ;  /* 0x008414ac15007388 */ /* 0x000fe20000004800 */
[----:B--2---:R-:W-:-:S03]  /*b9c0*/  FFMA.FTZ R150, R128, UR35, -R5 ;  /* 0x0000002380967c23 */ /* 0x004fc60008010805 */
[----:B------:R1:W-:Y:S01]  /*b9d0*/  STS [R21.X4+0x8470], R4 ;  /* 0x0084700415007388 */ /* 0x0003e20000004800 */
[----:B------:R-:W-:Y:S02]  /*b9e0*/  FMUL.FTZ R5, R125, UR36 ;  /* 0x000000247d057c20 */ /* 0x000fe40008410000 */
[----:B-----5:R-:W-:Y:S01]  /*b9f0*/  FMUL.FTZ R6, R145, UR36 ;  /* 0x0000002491067c20 */ /* 0x020fe20008410000 */
[----:B------:R-:W-:Y:S03]  /*ba00*/  STS [R21.X4+0x8418], R174 ;  /* 0x008418ae15007388 */ /* 0x000fe60000004800 */
[----:B------:R-:W-:Y:S01]  /*ba10*/  FFMA.FTZ R169, R129, UR35, R6 ;  /* 0x0000002381a97c23 */ /* 0x000fe20008010006 */
[----:B------:R-:W-:Y:S01]  /*ba20*/  STS [R21.X4+0x8420], R176 ;  /* 0x008420b015007388 */ /* 0x000fe20000004800 */
[----:B-1----:R-:W-:-:S03]  /*ba30*/  FMUL.FTZ R4, R128, UR36 ;  /* 0x0000002480047c20 */ /* 0x002fc60008410000 */
[----:B------:R-:W-:Y:S01]  /*ba40*/  STS [R21.X4+0x8428], R178 ;  /* 0x008428b215007388 */ /* 0x000fe20000004800 */
[----:B------:R-:W-:-:S03]  /*ba50*/  FFMA.FTZ R153, R127, UR35, R4 ;  /* 0x000000237f997c23 */ /* 0x000fc60008010004 */
[----:B------:R-:W-:Y:S01]  /*ba60*/  STS [R21.X4+0x8430], R180 ;  /* 0x008430b415007388 */ /* 0x000fe20000004800 */
[----:B------:R-:W-:-:S03]  /*ba70*/  FMUL.FTZ R4, R126, UR36 ;  /* 0x000000247e047c20 */ /* 0x000fc60008410000 */
[----:B------:R-:W-:Y:S01]  /*ba80*/  STS [R21.X4+0x8438], R182 ;  /* 0x008438b615007388 */ /* 0x000fe20000004800 */
[----:B------:R-:W-:-:S03]  /*ba90*/  FFMA.FTZ R145, R125, UR35, R4 ;  /* 0x000000237d917c23 */ /* 0x000fc60008010004 */
[----:B------:R-:W-:Y:S04]  /*baa0*/  STS [R21.X4+0x8440], R184 ;  /* 0x008440b815007388 */ /* 0x000fe80000004800 */
[----:B------:R-:W-:Y:S04]  /*bab0*/  STS [R21.X4+0x844c], R186 ;  /* 0x00844cba15007388 */ /* 0x000fe80000004800 */
[----:B------:R-:W-:Y:S04]  /*bac0*/  STS [R21.X4+0x8450], R188 ;  /* 0x008450bc15007388 */ /* 0x000fe80000004800 */
[----:B------:R-:W-:Y:S04]  /*bad0*/  STS [R21.X4+0x8458], R190 ;  /* 0x008458be15007388 */ /* 0x000fe80000004800 */
[----:B------:R-:W-:Y:S04]  /*bae0*/  STS [R21.X4+0x845c], R20 ;  /* 0x00845c1415007388 */ /* 0x000fe80000004800 */
[----:B------:R-:W-:Y:S04]  /*baf0*/  STS [R21.X4+0x8460], R22 ;  /* 0x0084601615007388 */ /* 0x000fe80000004800 */
[----:B------:R-:W-:Y:S04]  /*bb00*/  STS [R21.X4+0x8464], R192 ;  /* 0x008464c015007388 */ /* 0x000fe80000004800 */
[----:B------:R1:W-:Y:S04]  /*bb10*/  STS [R21.X4+0x8468], R148 ;  /* 0x0084689415007388 */ /* 0x0003e80000004800 */
[----:B------:R2:W-:Y:S04]  /*bb20*/  STS [R21.X4+0x846c], R194 ;  /* 0x00846cc215007388 */ /* 0x0005e80000004800 */
[----:B------:R2:W-:Y:S01]  /*bb30*/  STS [R21.X4+0x8474], R196 ;  /* 0x008474c415007388 */ /* 0x0005e20000004800 */
[----:B-1----:R-:W-:-:S03]  /*bb40*/  FFMA.FTZ R148, R126, UR35, -R5 ;  /* 0x000000237e947c23 */ /* 0x002fc60008010805 */
[----:B------:R2:W-:Y:S04]  /*bb50*/  STS [R21.X4+0x847c], R198 ;  /* 0x00847cc615007388 */ /* 0x0005e80000004800 */
[----:B------:R-:W-:Y:S06]  /*bb60*/  BAR.SYNC.DEFER_BLOCKING 0x0 ;  /* 0x0000000000007b1d */ /* 0x000fec0000010000 */
[----:B------:R-:W-:Y:S05]  /*bb70*/  @!P0 BRA `(.L_x_1527) ;  /* 0x0000036000008947 */ /* 0x000fea0003800000 */
[----:B0-234-:R-:W-:Y:S01]  /*bb80*/  UMOV UR48, 0x1 ;  /* 0x0000000100307882 */ /* 0x01dfe20000000000 */
[----:B------:R-:W0:Y:S01]  /*bb90*/  LDS R149, [R149.X4+0x8400] ;  /* 0x0084000095957984 */ /* 0x000e220000004800 */
[----:B------:R-:W-:Y:S01]  /*bba0*/  ULDC.64 UR34, c[0x0][0x298] ;  /* 0x0000a60000227ab9 */ /* 0x000fe20000000a00 */
[----:B------:R-:W-:Y:S01]  /*bbb0*/  MOV R5, UR6 ;  /* 0x0000000600057c02 */ /* 0x000fe20008000f00 */
[----:B------:R-:W-:Y:S01]  /*bbc0*/  ULDC.64 UR36, c[0x0][0x2b8] ;  /* 0x0000ae0000247ab9 */ /* 0x000fe20000000a00 */
[----:B------:R-:W-:Y:S01]  /*bbd0*/  MOV R21, UR6 ;  /* 0x0000000600157c02 */ /* 0x000fe20008000f00 */
[----:B------:R-:W-:-:S02]  /*bbe0*/  USHF.R.U64 UR39, UR34, UR48, UR35 ;  /* 0x0000003022277299 */ /* 0x000fc40008001223 */
[----:B------:R-:W-:Y:S02]  /*bbf0*/  USHF.R.U64 UR48, UR36, UR48, UR37 ;  /* 0x0000003024307299 */ /* 0x000fe40008001225 */
[----:B------:R-:W-:Y:S02]  /*bc00*/  USHF.R.U32.HI UR52, URZ, 0x1, UR37 ;  /* 0x000000013f347899 */ /* 0x000fe40008011625 */
[----:B------:R-:W-:Y:S02]  /*bc10*/  USHF.R.U32.HI UR50, URZ, 0x1, UR35 ;  /* 0x000000013f327899 */ /* 0x000fe40008011623 */
[----:B------:R-:W-:Y:S02]  /*bc20*/  ULDC.64 UR36, c[0x0][0x2a0] ;  /* 0x0000a80000247ab9 */ /* 0x000fe40000000a00 */
[----:B------:R-:W-:Y:S02]  /*bc30*/  UIMAD UR53, UR24, UR36, URZ ;  /* 0x00000024183572a4 */ /* 0x000fe4000f8e023f */
[----:B------:R-:W-:-:S02]  /*bc40*/  ULDC.64 UR34, c[0x0][0x2b0] ;  /* 0x0000ac0000227ab9 */ /* 0x000fc40000000a00 */
[----:B------:R-:W-:Y:S02]  /*bc50*/  UIMAD UR34, UR38, UR34, URZ ;  /* 0x00000022262272a4 */ /* 0x000fe4000f8e023f */
[----:B------:R-:W-:Y:S02]  /*bc60*/  UIMAD.WIDE.U32 UR44, UR25, UR36, URZ ;  /* 0x00000024192c72a5 */ /* 0x000fe4000f8e003f */
[----:B------:R-:W-:Y:S02]  /*bc70*/  UIMAD UR53, UR25, UR37, UR53 ;  /* 0x00000025193572a4 */ /* 0x000fe4000f8e0235 */
[----:B------:R-:W-:Y:S02]  /*bc80*/  ULEA UR56, UR13, 0xfffff000, 0xc ;  /* 0xfffff0000d387891 */ /* 0x000fe4000f8e603f */
[----:B------:R-:W-:Y:S02]  /*bc90*/  ULDC.64 UR36, c[0x0][0x2c0] ;  /* 0x0000b00000247ab9 */ /* 0x000fe40000000a00 */
[----:B------:R-:W-:-:S02]  /*bca0*/  UIMAD UR54, UR24, UR36, URZ ;  /* 0x00000024183672a4 */ /* 0x000fc4000f8e023f */
[----:B------:R-:W-:Y:S01]  /*bcb0*/  UIMAD UR49, UR6, UR35, UR34 ;  /* 0x00000023063172a4 */ /* 0x000fe2000f8e0222 */
[----:B------:R-:W-:Y:S01]  /*bcc0*/  IADD3 R6, P0, R122, UR56, RZ ;  /* 0x000000387a067c10 */ /* 0x000fe2000ff1e0ff */
[----:B------:R-:W-:Y:S01]  /*bcd0*/  UIMAD.WIDE.U32 UR46, UR25, UR36, URZ ;  /* 0x00000024192e72a5 */ /* 0x000fe2000f8e003f */
[----:B------:R-:W-:Y:S01]  /*bce0*/  MOV R4, UR56 ;  /* 0x0000003800047c02 */ /* 0x000fe20008000f00 */
[----:B------:R-:W-:Y:S02]  /*bcf0*/  ULDC.64 UR34, c[0x0][0x2d0] ;  /* 0x0000b40000227ab9 */ /* 0x000fe40000000a00 */
[----:B------:R-:W-:Y:S01]  /*bd00*/  UIMAD UR54, UR25, UR37, UR54 ;  /* 0x00000025193672a4 */ /* 0x000fe2000f8e0236 */
[----:B------:R-:W-:Y:S01]  /*bd10*/  LEA.HI.X.SX32 R7, R4, RZ, 0x1, P0 ;  /* 0x000000ff04077211 */ /* 0x000fe200000f0eff */
[----:B------:R-:W-:Y:S02]  /*bd20*/  UIMAD UR34, UR38, UR34, URZ ;  /* 0x00000022262272a4 */ /* 0x000fe4000f8e023f */
[----:B------:R-:W-:-:S02]  /*bd30*/  UIMAD UR50, UR50, UR27, URZ ;  /* 0x0000001b323272a4 */ /* 0x000fc4000f8e023f */
[----:B------:R-:W-:Y:S01]  /*bd40*/  UIADD3 UR45, UR45, UR53, URZ ;  /* 0x000000352d2d7290 */ /* 0x000fe2000fffe03f */
[--C-:B------:R-:W-:Y:S01]  /*bd50*/  IMAD.WIDE.U32 R4, R5, c[0x0][0x2b0], R6.reuse ;  /* 0x0000ac0005047a25 */ /* 0x100fe200078e0006 */
[----:B------:R-:W-:Y:S02]  /*bd60*/  UIMAD UR55, UR52, UR27, URZ ;  /* 0x0000001b343772a4 */ /* 0x000fe4000f8e023f */
[----:B------:R-:W-:Y:S01]  /*bd70*/  UIADD3 UR47, UR47, UR54, URZ ;  /* 0x000000362f2f7290 */ /* 0x000fe2000fffe03f */
[----:B------:R-:W-:Y:S01]  /*bd80*/  IMAD.WIDE.U32 R6, R21, c[0x0][0x2d0], R6 ;  /* 0x0000b40015067a25 */ /* 0x000fe200078e0006 */
[----:B------:R-:W-:Y:S01]  /*bd90*/  UIMAD UR52, UR26, UR39, UR50 ;  /* 0x000000271a3472a4 */ /* 0x000fe2000f8e0232 */
[----:B------:R-:W-:Y:S01]  /*bda0*/  IADD3 R21, R5, UR49, RZ ;  /* 0x0000003105157c10 */ /* 0x000fe2000fffe0ff */
[----:B------:R-:W-:Y:S02]  /*bdb0*/  UIMAD.WIDE.U32 UR44, UR27, UR39, UR44 ;  /* 0x000000271b2c72a5 */ /* 0x000fe4000f8e002c */
[----:B------:R-:W-:-:S02]  /*bdc0*/  UIMAD UR51, UR6, UR35, UR34 ;  /* 0x00000023063372a4 */ /* 0x000fc4000f8e0222 */
[----:B------:R-:W-:Y:S02]  /*bdd0*/  UIMAD UR50, UR26, UR48, UR55 ;  /* 0x000000301a3272a4 */ /* 0x000fe4000f8e0237 */
[----:B------:R-:W-:Y:S02]  /*bde0*/  UIMAD.WIDE.U32 UR46, UR27, UR48, UR46 ;  /* 0x000000301b2e72a5 */ /* 0x000fe4000f8e002e */
[----:B------:R-:W-:Y:S01]  /*bdf0*/  ULDC.64 UR34, c[0x0][0x318] ;  /* 0x0000c60000227ab9 */ /* 0x000fe20000000a00 */
[----:B------:R-:W-:Y:S01]  /*be00*/  IADD3 R5, R7, UR51, RZ ;  /* 0x0000003307057c10 */ /* 0x000fe2000fffe0ff */
[----:B------:R-:W-:Y:S02]  /*be10*/  ULDC.64 UR36, c[0x0][0x320] ;  /* 0x0000c80000247ab9 */ /* 0x000fe40000000a00 */
[----:B------:R-:W-:Y:S02]  /*be20*/  UIADD3 UR39, UR45, UR52, URZ ;  /* 0x000000342d277290 */ /* 0x000fe4000fffe03f */
[----:B------:R-:W-:-:S02]  /*be30*/  ULEA UR34, UP0, UR44, UR34, 0x3 ;  /* 0x000000222c227291 */ /* 0x000fc4000f80183f */
[----:B------:R-:W-:Y:S02]  /*be40*/  UIADD3 UR50, UR47, UR50, URZ ;  /* 0x000000322f327290 */ /* 0x000fe4000fffe03f */
[----:B------:R-:W-:Y:S02]  /*be50*/  ULEA UR36, UP1, UR46, UR36, 0x3 ;  /* 0x000000242e247291 */ /* 0x000fe4000f82183f */
[----:B------:R-:W-:Y:S01]  /*be60*/  ULEA.HI.X UR35, UR44, UR35, UR39, 0x3, UP0 ;  /* 0x000000232c237291 */ /* 0x000fe200080f1c27 */
[----:B------:R-:W-:Y:S01]  /*be70*/  LEA R20, P0, R4, UR34, 0x2 ;  /* 0x0000002204147c11 */ /* 0x000fe2000f8010ff */
[----:B------:R-:W-:Y:S02]  /*be80*/  ULEA.HI.X UR37, UR46, UR37, UR50, 0x3, UP1 ;  /* 0x000000252e257291 */ /* 0x000fe400088f1c32 */
[----:B------:R-:W-:Y:S02]  /*be90*/  LEA R22, P1, R6, UR36, 0x2 ;  /* 0x0000002406167c11 */ /* 0x000fe4000f8210ff */
[----:B------:R-:W-:-:S02]  /*bea0*/  LEA.HI.X R21, R4, UR35, R21, 0x2, P0 ;  /* 0x0000002304157c11 */ /* 0x000fc400080f1415 */
[----:B------:R-:W-:-:S03]  /*beb0*/  LEA.HI.X R23, R6, UR37, R5, 0x2, P1 ;  /* 0x0000002506177c11 */ /* 0x000fc600088f1405 */
[----:B------:R1:W-:Y:S04]  /*bec0*/  RED.E.ADD.F32.FTZ.RN.STRONG.GPU [R20.64], R147 ;  /* 0x000000931400798e */ /* 0x0003e8000c10e7a8 */
[----:B0-----:R1:W-:Y:S02]  /*bed0*/  RED.E.ADD.F32.FTZ.RN.STRONG.GPU [R22.64], R149 ;  /* 0x000000951600798e */ /* 0x0013e4000c10e7a8 */
.L_x_1527:
[----:B0-234-:R-:W-:Y:S05]  /*bee0*/  BSYNC B0 ;  /* 0x0000000000007941 */ /* 0x01dfea0003800000 */
.L_x_1526:
[----:B------:R-:W-:Y:S01]  /*bef0*/  ULDC.64 UR34, c[0x0][0x298] ;  /* 0x0000a60000227ab9 */ /* 0x000fe20000000a00 */
[----:B------:R-:W0:Y:S01]  /*bf00*/  LDS R27, [R27.X4+0x8600] ;  /* 0x008600001b1b7984 */ /* 0x000e220000004800 */
[----:B------:R-:W-:Y:S01]  /*bf10*/  USHF.R.U64 UR44, UR34, 0x1, UR35 ;  /* 0x00000001222c7899 */ /* 0x000fe20008001223 */
[----:B------:R-:W-:Y:S01]  /*bf20*/  SHF.L.U32 R6, R122, 0x2, RZ ;  /* 0x000000027a067819 */ /* 0x000fe200000006ff */
[----:B------:R-:W-:Y:S01]  /*bf30*/  USHF.R.U32.HI UR38, URZ, 0x1, UR35 ;  /* 0x000000013f267899 */ /* 0x000fe20008011623 */
[----:B------:R-:W-:Y:S01]  /*bf40*/  SHF.R.U32.HI R7, RZ, 0x1e, R122 ;  /* 0x0000001eff077819 */ /* 0x000fe2000001167a */
[----:B------:R-:W-:Y:S01]  /*bf50*/  ULDC.64 UR36, c[0x0][0x2c0] ;  /* 0x0000b00000247ab9 */ /* 0x000fe20000000a00 */
[----:B------:R-:W-:Y:S01]  /*bf60*/  BSSY B0, `(.L_x_1528) ;  /* 0x000003c000007945 */ /* 0x000fe20003800000 */
[----:B------:R-:W-:Y:S01]  /*bf70*/  ULDC.64 UR34, c[0x0][0x2b8] ;  /* 0x0000ae0000227ab9 */ /* 0x000fe20000000a00 */
[----:B------:R-:W-:Y:S01]  /*bf80*/  ISETP.GE.AND P2, PT, R154, 0x181, PT ;  /* 0x000001819a00780c */ /* 0x000fe20003f46270 */
[----:B------:R-:W-:Y:S01]  /*bf90*/  USHF.R.U32.HI UR45, URZ, 0x1, UR35 ;  /* 0x000000013f2d7899 */ /* 0x000fe20008011623 */
[----:B------:R-:W-:Y:S01]  /*bfa0*/  FADD.FTZ R0, R146, R0 ;  /* 0x0000000092007221 */ /* 0x000fe20000010000 */
[----:B------:R-:W-:Y:S01]  /*bfb0*/  UIMAD UR47, UR38, UR27, URZ ;  /* 0x0000001b262f72a4 */ /* 0x000fe2000f8e023f */
[----:B------:R-:W-:Y:S01]  /*bfc0*/  FADD.FTZ R2, R3, R2 ;  /* 0x0000000203027221 */ /* 0x000fe20000010000 */
[----:B------:R-:W-:-:S02]  /*bfd0*/  USHF.R.U64 UR46, UR34, 0x1, UR35 ;  /* 0x00000001222e7899 */ /* 0x000fc40008001223 */
[----:B------:R-:W-:Y:S02]  /*bfe0*/  UIMAD UR49, UR45, UR27, URZ ;  /* 0x0000001b2d3172a4 */ /* 0x000fe4000f8e023f */
[----:B------:R-:W-:Y:S02]  /*bff0*/  UIMAD.WIDE.U32 UR38, UR44, UR27, URZ ;  /* 0x0000001b2c2672a5 */ /* 0x000fe4000f8e003f */
[----:B------:R-:W-:Y:S02]  /*c000*/  UIMAD UR47, UR26, UR44, UR47 ;  /* 0x0000002c1a2f72a4 */ /* 0x000fe4000f8e022f */
[----:B------:R-:W-:Y:S02]  /*c010*/  UIMAD.WIDE.U32 UR44, UR46, UR27, URZ ;  /* 0x0000001b2e2c72a5 */ /* 0x000fe4000f8e003f */
[----:B------:R-:W-:Y:S02]  /*c020*/  UIMAD UR46, UR26, UR46, UR49 ;  /* 0x0000002e1a2e72a4 */ /* 0x000fe4000f8e0231 */
[----:B------:R-:W-:-:S02]  /*c030*/  ULDC.64 UR34, c[0x0][0x2a0] ;  /* 0x0000a80000227ab9 */ /* 0x000fc40000000a00 */
[----:B------:R-:W-:Y:S02]  /*c040*/  UIADD3 UR39, UR39, UR47, URZ ;  /* 0x0000002f27277290 */ /* 0x000fe4000fffe03f */
[----:B------:R-:W-:Y:S02]  /*c050*/  UIMAD UR48, UR24, UR34, URZ ;  /* 0x00000022183072a4 */ /* 0x000fe4000f8e023f */
[----:B------:R-:W-:Y:S02]  /*c060*/  UIADD3 UR45, UR45, UR46, URZ ;  /* 0x0000002e2d2d7290 */ /* 0x000fe4000fffe03f */
[----:B------:R-:W-:Y:S02]  /*c070*/  UIMAD UR49, UR24, UR36, URZ ;  /* 0x00000024183172a4 */ /* 0x000fe4000f8e023f */
[----:B------:R-:W-:Y:S02]  /*c080*/  UIMAD.WIDE.U32 UR38, UR25, UR34, UR38 ;  /* 0x00000022192672a5 */ /* 0x000fe4000f8e0026 */
[----:B------:R-:W-:-:S02]  /*c090*/  UIMAD UR47, UR25, UR35, UR48 ;  /* 0x00000023192f72a4 */ /* 0x000fc4000f8e0230 */
[----:B------:R-:W-:Y:S02]  /*c0a0*/  UIMAD.WIDE.U32 UR44, UR25, UR36, UR44 ;  /* 0x00000024192c72a5 */ /* 0x000fe4000f8e002c */
[----:B------:R-:W-:Y:S02]  /*c0b0*/  UIMAD UR49, UR25, UR37, UR49 ;  /* 0x00000025193172a4 */ /* 0x000fe4000f8e0231 */
[----:B------:R-:W-:Y:S02]  /*c0c0*/  ULDC.64 UR34, c[0x0][0x318] ;  /* 0x0000c60000227ab9 */ /* 0x000fe40000000a00 */
[----:B------:R-:W-:Y:S02]  /*c0d0*/  ULDC.64 UR36, c[0x0][0x320] ;  /* 0x0000c80000247ab9 */ /* 0x000fe40000000a00 */
[----:B------:R-:W-:Y:S02]  /*c0e0*/  ULEA UR46, UP0, UR38, UR34, 0x3 ;  /* 0x00000022262e7291 */ /* 0x000fe4000f80183f */
[----:B------:R-:W-:-:S02]  /*c0f0*/  ULEA UR34, UP1, UR44, UR36, 0x3 ;  /* 0x000000242c227291 */ /* 0x000fc4000f82183f */
[----:B------:R-:W-:Y:S02]  /*c100*/  UIADD3 UR47, UR47, UR39, URZ ;  /* 0x000000272f2f7290 */ /* 0x000fe4000fffe03f */
[----:B------:R-:W-:Y:S01]  /*c110*/  ULDC UR36, c[0x0][0x174] ;  /* 0x00005d0000247ab9 */ /* 0x000fe20000000800 */
[C---:B------:R-:W-:Y:S01]  /*c120*/  IADD3 R4, P0, R6.reuse, UR46, RZ ;  /* 0x0000002e06047c10 */ /* 0x040fe2000ff1e0ff */
[----:B------:R-:W-:Y:S01]  /*c130*/  UIADD3 UR39, UR49, UR45, URZ ;  /* 0x0000002d31277290 */ /* 0x000fe2000fffe03f */
[----:B------:R-:W-:Y:S01]  /*c140*/  IADD3 R6, P1, R6, UR34, RZ ;  /* 0x0000002206067c10 */ /* 0x000fe2000ff3e0ff */
[----:B------:R-:W-:Y:S02]  /*c150*/  UIADD3 UR36, UR7, -UR36, URZ ;  /* 0x8000002407247290 */ /* 0x000fe4000fffe03f */
[----:B------:R-:W-:Y:S02]  /*c160*/  ULEA.HI.X UR35, UR38, UR35, UR47, 0x3, UP0 ;  /* 0x0000002326237291 */ /* 0x000fe400080f1c2f */
[----:B------:R-:W-:-:S02]  /*c170*/  ULEA.HI.X UR37, UR44, UR37, UR39, 0x3, UP1 ;  /* 0x000000252c257291 */ /* 0x000fc400088f1c27 */
[----:B------:R-:W-:Y:S02]  /*c180*/  UIMAD UR36, UR36, -0x1000, URZ ;  /* 0xfffff000242478a4 */ /* 0x000fe4000f8e023f */
[C---:B------:R-:W-:Y:S01]  /*c190*/  IADD3.X R5, R7.reuse, UR35, RZ, P0, !PT ;  /* 0x0000002307057c10 */ /* 0x040fe200087fe4ff */
[----:B------:R-:W-:Y:S01]  /*c1a0*/  USHF.L.U32 UR38, UR5, 0x2, URZ ;  /* 0x0000000205267899 */ /* 0x000fe2000800063f */
[----:B------:R-:W-:Y:S01]  /*c1b0*/  IADD3.X R7, R7, UR37, RZ, P1, !PT ;  /* 0x0000002507077c10 */ /* 0x000fe20008ffe4ff */
[----:B------:R-:W-:Y:S01]  /*c1c0*/  USHF.L.U64.HI UR39, UR5, 0x2, UR4 ;  /* 0x0000000205277899 */ /* 0x000fe20008010204 */
[----:B-1----:R-:W-:Y:S01]  /*c1d0*/  MOV R21, UR36 ;  /* 0x0000002400157c02 */ /* 0x002fe20008000f00 */
[----:B------:R-:W-:Y:S01]  /*c1e0*/  ULDC.64 UR34, c[0x0][0x2b0] ;  /* 0x0000ac0000227ab9 */ /* 0x000fe20000000a00 */
[----:B------:R-:W-:Y:S01]  /*c1f0*/  MOV R23, UR36 ;  /* 0x0000002400177c02 */ /* 0x000fe20008000f00 */
[----:B------:R-:W-:Y:S01]  /*c200*/  ULDC.64 UR36, c[0x0][0x2d0] ;  /* 0x0000b40000247ab9 */ /* 0x000fe20000000a00 */
[C---:B------:R-:W-:Y:S01]  /*c210*/  ISETP.GE.AND P0, PT, R154.reuse, 0x81, PT ;  /* 0x000000819a00780c */ /* 0x040fe20003f06270 */
[----:B------:R-:W-:Y:S01]  /*c220*/  IMAD.WIDE R4, R21, 0x4, R4 ;  /* 0x0000000415047825 */ /* 0x000fe200078e0204 */
[----:B------:R-:W-:Y:S01]  /*c230*/  UIMAD UR34, UR39, UR34, URZ ;  /* 0x00000022272272a4 */ /* 0x000fe2000f8e023f */
[----:B------:R-:W-:Y:S01]  /*c240*/  MOV R21, UR38 ;  /* 0x0000002600157c02 */ /* 0x000fe20008000f00 */
[----:B------:R-:W-:Y:S01]  /*c250*/  UIMAD UR36, UR39, UR36, URZ ;  /* 0x00000024272472a4 */ /* 0x000fe2000f8e023f */
[----:B------:R-:W-:Y:S01]  /*c260*/  IMAD.WIDE R6, R23, 0x4, R6 ;  /* 0x0000000417067825 */ /* 0x000fe200078e0206 */
[----:B------:R-:W-:Y:S01]  /*c270*/  MOV R23, UR38 ;  /* 0x0000002600177c02 */ /* 0x000fe20008000f00 */
[----:B------:R-:W-:Y:S01]  /*c280*/  UIMAD UR34, UR38, UR35, UR34 ;  /* 0x00000023262272a4 */ /* 0x000fe2000f8e0222 */
[----:B------:R-:W-:Y:S01]  /*c290*/  ISETP.GE.AND P1, PT, R154, 0x101, PT ;  /* 0x000001019a00780c */ /* 0x000fe20003f26270 */
[----:B------:R-:W-:Y:S01]  /*c2a0*/  UIMAD UR36, UR38, UR37, UR36 ;  /* 0x00000025262472a4 */ /* 0x000fe2000f8e0224 */
[----:B------:R-:W-:-:S04]  /*c2b0*/  IMAD.WIDE.U32 R4, R21, c[0x0][0x2b0], R4 ;  /* 0x0000ac0015047a25 */ /* 0x000fc800078e0004 */
[----:B------:R-:W-:Y:S01]  /*c2c0*/  IMAD.WIDE.U32 R6, R23, c[0x0][0x2d0], R6 ;  /* 0x0000b40017067a25 */ /* 0x000fe200078e0006 */
[----:B------:R-:W-:-:S04]  /*c2d0*/  IADD3 R5, R5, UR34, RZ ;  /* 0x0000002205057c10 */ /* 0x000fc8000fffe0ff */
[----:B------:R-:W-:Y:S01]  /*c2e0*/  IADD3 R7, R7, UR36, RZ ;  /* 0x0000002407077c10 */ /* 0x000fe2000fffe0ff */
[----:B------:R-:W-:Y:S05]  /*c2f0*/  @!P0 BRA `(.L_x_1529) ;  /* 0x0000002000008947 */ /* 0x000fea0003800000 */
[----:B0-----:R0:W-:Y:S04]  /*c300*/  RED.E.ADD.F32.FTZ.RN.STRONG.GPU [R4.64+-0x3e00], R68 ;  /* 0xffc200440400798e */ /* 0x0011e8000c10e7a8 */
[----:B------:R0:W-:Y:S02]  /*c310*/  RED.E.ADD.F32.FTZ.RN.STRONG.GPU [R6.64+-0x3e00], R27 ;  /* 0xffc2001b0600798e */ /* 0x0001e4000c10e7a8 */
.L_x_1529:
[----:B0-----:R-:W-:Y:S05]  /*c320*/  BSYNC B0 ;  /* 0x0000000000007941 */ /* 0x001fea0003800000 */
.L_x_1528:
[----:B------:R0:W1:Y:S01]  /*c330*/  LDS R3, [R28.X4+0x8800] ;  /* 0x008800001c037984 */ /* 0x0000620000004800 */
[----:B------:R-:W-:Y:S01]  /*c340*/  BSSY B0, `(.L_x_1530) ;  /* 0x0000004000007945 */ /* 0x000fe20003800000 */
[----:B------:R-:W-:Y:S05]  /*c350*/  @!P1 BRA `(.L_x_1531) ;  /* 0x0000002000009947 */ /* 0x000fea0003800000 */
[----:B------:R2:W-:Y:S04]  /*c360*/  RED.E.ADD.F32.FTZ.RN.STRONG.GPU [R4.64+-0x3c00], R69 ;  /* 0xffc400450400798e */ /* 0x0005e8000c10e7a8 */
[----:B-1----:R2:W-:Y:S02]  /*c370*/  RED.E.ADD.F32.FTZ.RN.STRONG.GPU [R6.64+-0x3c00], R3 ;  /* 0xffc400030600798e */ /* 0x0025e4000c10e7a8 */
.L_x_1531:
[----:B------:R-:W-:Y:S05]  /*c380*/  BSYNC B0 ;  /* 0x0000000000007941 */ /* 0x000fea0003800000 */
.L_x_1530:
[----:B------:R-:W3:Y:S01]  /*c390*/  LDS R31, [R31.X4+0x8a00] ;  /* 0x008a00001f1f7984 */ /* 0x000ee20000004800 */
[----:B------:R-:W-:Y:S01]  /*c3a0*/  BSSY B0, `(.L_x_1532) ;  /* 0x0000004000007945 */ /* 0x000fe20003800000 */
[----:B------:R-:W-:Y:S05]  /*c3b0*/  @!P2 BRA `(.L_x_1533) ;  /* 0x000000200000a947 */ /* 0x000fea0003800000 */
[----:B------:R4:W-:Y:S04]  /*c3c0*/  RED.E.ADD.F32.FTZ.RN.STRONG.GPU [R4.64+-0x3a00], R70 ;  /* 0xffc600460400798e */ /* 0x0009e8000c10e7a8 */
[----:B---3--:R4:W-:Y:S02]  /*c3d0*/  RED.E.ADD.F32.FTZ.RN.STRONG.GPU [R6.64+-0x3a00], R31 ;  /* 0xffc6001f0600798e */ /* 0x0089e4000c10e7a8 */
.L_x_1533:
[----:B------:R-:W-:Y:S05]  /*c3e0*/  BSYNC B0 ;  /* 0x0000000000007941 */ /* 0x000fea0003800000 */
.L_x_1532:
[----:B-12---:R1:W2:Y:S01]  /*c3f0*/  LDS R3, [R32.X4+0x8c00] ;  /* 0x008c000020037984 */ /* 0x0062a20000004800 */
[C---:B------:R-:W-:Y:S01]  /*c400*/  ISETP.GE.AND P6, PT, R154.reuse, 0x201, PT ;  /* 0x000002019a00780c */ /* 0x040fe20003fc6270 */
[----:B------:R-:W-:Y:S01]  /*c410*/  BSSY B0, `(.L_x_1534) ;  /* 0x000000a000007945 */ /* 0x000fe20003800000 */
[----:B------:R-:W-:-:S02]  /*c420*/  ISETP.GE.AND P0, PT, R154, 0x281, PT ;  /* 0x000002819a00780c */ /* 0x000fc40003f06270 */
[C---:B------:R-:W-:Y:S02]  /*c430*/  ISETP.GE.AND P1, PT, R154.reuse, 0x301, PT ;  /* 0x000003019a00780c */ /* 0x040fe40003f26270 */
[C---:B------:R-:W-:Y:S02]  /*c440*/  ISETP.GE.AND P2, PT, R154.reuse, 0x381, PT ;  /* 0x000003819a00780c */ /* 0x040fe40003f46270 */
[C---:B------:R-:W-:Y:S02]  /*c450*/  ISETP.GE.AND P3, PT, R154.reuse, 0x401, PT ;  /* 0x000004019a00780c */ /* 0x040fe40003f66270 */
[C---:B------:R-:W-:Y:S02]  /*c460*/  ISETP.GE.AND P4, PT, R154.reuse, 0x481, PT ;  /* 0x000004819a00780c */ /* 0x040fe40003f86270 */
[----:B------:R-:W-:Y:S01]  /*c470*/  ISETP.GE.AND P5, PT, R154, 0x501, PT ;  /* 0x000005019a00780c */ /* 0x000fe20003fa6270 */
[----:B------:R-:W-:Y:S07]  /*c480*/  @!P6 BRA `(.L_x_1535) ;  /* 0x000000200000e947 */ /* 0x000fee0003800000 */
[----:B-1----:R1:W-:Y:S04]  /*c490*/  RED.E.ADD.F32.FTZ.RN.STRONG.GPU [R4.64+-0x3800], R71 ;  /* 0xffc800470400798e */ /* 0x0023e8000c10e7a8 */
[----:B--2---:R1:W-:Y:S02]  /*c4a0*/  RED.E.ADD.F32.FTZ.RN.STRONG.GPU [R6.64+-0x3800], R3 ;  /* 0xffc800030600798e */ /* 0x0043e4000c10e7a8 */
.L_x_1535:
[----:B-1----:R-:W-:Y:S05]  /*c4b0*/  BSYNC B0 ;  /* 0x0000000000007941 */ /* 0x002fea0003800000 */
.L_x_1534:
[----:B------:R-:W1:Y:S01]  /*c4c0*/  LDS R37, [R37.X4+0x8e00] ;  /* 0x008e000025257984 */ /* 0x000e620000004800 */
[----:B------:R-:W-:Y:S01]  /*c4d0*/  BSSY B0, `(.L_x_1536) ;  /* 0x0000004000007945 */ /* 0x000fe20003800000 */
[----:B------:R-:W-:Y:S05]  /*c4e0*/  @!P0 BRA `(.L_x_1537) ;  /* 0x0000002000008947 */ /* 0x000fea0003800000 */
[----:B------:R0:W-:Y:S04]  /*c4f0*/  RED.E.ADD.F32.FTZ.RN.STRONG.GPU [R4.64+-0x3600], R72 ;  /* 0xffca00480400798e */ /* 0x0001e8000c10e7a8 */
[----:B-1----:R0:W-:Y:S02]  /*c500*/  RED.E.ADD.F32.FTZ.RN.STRONG.GPU [R6.64+-0x3600], R37 ;  /* 0xffca00250600798e */ /* 0x0021e4000c10e7a8 */
.L_x_1537:
[----:B------:R-:W-:Y:S05]  /*c510*/  BSYNC B0 ;  /* 0x0000000000007941 */ /* 0x000fea0003800000 */
.L_x_1536:
[----:B--2---:R2:W0:Y:S01]  /*c520*/  LDS R3, [R38.X4+0x9000] ;  /* 0x0090000026037984 */ /* 0x0044220000004800 */
[----:B------:R-:W-:Y:S01]  /*c530*/  BSSY B0, `(.L_x_1538) ;  /* 0x0000004000007945 */ /* 0x000fe20003800000 */
[----:B------:R-:W-:Y:S05]  /*c540*/  @!P1 BRA `(.L_x_1539) ;  /* 0x0000002000009947 */ /* 0x000fea0003800000 */
[----:B------:R2:W-:Y:S04]  /*c550*/  RED.E.ADD.F32.FTZ.RN.STRONG.GPU [R4.64+-0x3400], R73 ;  /* 0xffcc00490400798e */ /* 0x0005e8000c10e7a8 */
[----:B0-----:R2:W-:Y:S02]  /*c560*/  RED.E.ADD.F32.FTZ.RN.STRONG.GPU [R6.64+-0x3400], R3 ;  /* 0xffcc00030600798e */ /* 0x0015e4000c10e7a8 */
.L_x_1539:
[----:B------:R-:W-:Y:S05]  /*c570*/  BSYNC B0 ;  /* 0x0000000000007941 */ /* 0x000fea0003800000 */
.L_x_1538:
[----:B------:R-:W2:Y:S01]  /*c580*/  LDS R39, [R39.X4+0x9200] ;  /* 0x0092000027277984 */ /* 0x000ea20000004800 */
[----:B------:R-:W-:Y:S01]  /*c590*/  BSSY B0, `(.L_x_1540) ;  /* 0x0000004000007945 */ /* 0x000fe20003800000 */
[----:B------:R-:W-:Y:S05]  /*c5a0*/  @!P2 BRA `(.L_x_1541) ;  /* 0x000000200000a947 */ /* 0x000fea0003800000 */
[----:B------:R4:W-:Y:S04]  /*c5b0*/  RED.E.ADD.F32.FTZ.RN.STRONG.GPU [R4.64+-0x3200], R74 ;  /* 0xffce004a0400798e */ /* 0x0009e8000c10e7a8 */
[----:B--2---:R4:W-:Y:S02]  /*c5c0*/  RED.E.ADD.F32.FTZ.RN.STRONG.GPU [R6.64+-0x3200], R39 ;  /* 0xffce00270600798e */ /* 0x0049e4000c10e7a8 */
.L_x_1541:
[----:B------:R-:W-:Y:S05]  /*c5d0*/  BSYNC B0 ;  /* 0x0000000000007941 */ /* 0x000fea0003800000 */
.L_x_1540:
[----:B0-2---:R0:W2:Y:S01]  /*c5e0*/  LDS R3, [R40.X4+0x9400] ;  /* 0x0094000028037984 */ /* 0x0050a20000004800 */
[----:B------:R-:W-:Y:S01]  /*c5f0*/  BSSY B0, `(.L_x_1542) ;  /* 0x0000004000007945 */ /* 0x000fe20003800000 */
[----:B------:R-:W-:Y:S05]  /*c600*/  @!P3 BRA `(.L_x_1543) ;  /* 0x000000200000b947 */ /* 0x000fea0003800000 */
[----:B------:R0:W-:Y:S04]  /*c610*/  RED.E.ADD.F32.FTZ.RN.STRONG.GPU [R4.64+-0x3000], R75 ;  /* 0xffd0004b0400798e */ /* 0x0001e8000c10e7a8 */
[----:B--2---:R0:W-:Y:S02]  /*c620*/  RED.E.ADD.F32.FTZ.RN.STRONG.GPU [R6.64+-0x3000], R3 ;  /* 0xffd000030600798e */ /* 0x0041e4000c10e7a8 */
.L_x_1543:
[----:B------:R-:W-:Y:S05]  /*c630*/  BSYNC B0 ;  /* 0x0000000000007941 */ /* 0x000fea0003800000 */
.L_x_1542:
[----:B------:R-:W0:Y:S01]  /*c640*/  LDS R45, [R45.X4+0x9600] ;  /* 0x009600002d2d7984 */ /* 0x000e220000004800 */
[----:B------:R-:W-:Y:S01]  /*c650*/  BSSY B0, `(.L_x_1544) ;  /* 0x0000004000007945 */ /* 0x000fe20003800000 */
[----:B------:R-:W-:Y:S05]  /*c660*/  @!P4 BRA `(.L_x_1545) ;  /* 0x000000200000c947 */ /* 0x000fea0003800000 */
[----:B------:R4:W-:Y:S04]  /*c670*/  RED.E.ADD.F32.FTZ.RN.STRONG.GPU [R4.64+-0x2e00], R76 ;  /* 0xffd2004c0400798e */ /* 0x0009e8000c10e7a8 */
[----:B0-----:R4:W-:Y:S02]  /*c680*/  RED.E.ADD.F32.FTZ.RN.STRONG.GPU [R6.64+-0x2e00], R45 ;  /* 0xffd2002d0600798e */ /* 0x0019e4000c10e7a8 */
.L_x_1545:
[----:B------:R-:W-:Y:S05]  /*c690*/  BSYNC B0 ;  /* 0x0000000000007941 */ /* 0x000fea0003800000 */
.L_x_1544:
[----:B0-2---:R0:W2:Y:S01]  /*c6a0*/  LDS R3, [R46.X4+0x9800] ;  /* 0x009800002e037984 */ /* 0x0050a20000004800 */
[----:B------:R-:W-:Y:S01]  /*c6b0*/  BSSY B0, `(.L_x_1546) ;  /* 0x0000004000007945 */ /* 0x000fe20003800000 */
[----:B------:R-:W-:Y:S05]  /*c6c0*/  @!P5 BRA `(.L_x_1547) ;  /* 0x000000200000d947 */ /* 0x000fea0003800000 */
[----:B------:R0:W-:Y:S04]  /*c6d0*/  RED.E.ADD.F32.FTZ.RN.STRONG.GPU [R4.64+-0x2c00], R77 ;  /* 0xffd4004d0400798e */ /* 0x0001e8000c10e7a8 */
[----:B--2---:R0:W-:Y:S02]  /*c6e0*/  RED.E.ADD.F32.FTZ.RN.STRONG.GPU [R6.64+-0x2c00], R3 ;  /* 0xffd400030600798e */ /* 0x0041e4000c10e7a8 */
.L_x_1547:
[----:B------:R-:W-:Y:S05]  /*c6f0*/  BSYNC B0 ;  /* 0x0000000000007941 */ /* 0x000fea0003800000 */
.L_x_1546:
[----:B------:R-:W0:Y:S01]  /*c700*/  LDS R47, [R47.X4+0x9a00] ;  /* 0x009a00002f2f7984 */ /* 0x000e220000004800 */
        /* <DEDUP_REMOVED lines=9> */
[----:B------:R4:W-:Y:S04]  /*c7a0*/  RED.E.ADD.F32.FTZ.RN.STRONG.GPU [R4.64+-0x2a00], R78 ;  /* 0xffd6004e0400798e */ /* 0x0009e8000c10e7a8 */
[----:B0-----:R4:W-:Y:S02]  /*c7b0*/  RED.E.ADD.F32.FTZ.RN.STRONG.GPU [R6.64+-0x2a00], R47 ;  /* 0xffd6002f0600798e */ /* 0x0019e4000c10e7a8 */
.L_x_1549:
[----:B------:R-:W-:Y:S05]  /*c7c0*/  BSYNC B0 ;  /* 0x0000000000007941 */ /* 0x000fea0003800000 */
.L_x_1548:
[----:B0-2---:R0:W2:Y:S01]  /*c7d0*/  LDS R3, [R48.X4+0x9c00] ;  /* 0x009c000030037984 */ /* 0x0050a20000004800 */
[----:B------:R-:W-:Y:S01]  /*c7e0*/  BSSY B0, `(.L_x_1550) ;  /* 0x0000004000007945 */ /* 0x000fe20003800000 */
[----:B------:R-:W-:Y:S05]  /*c7f0*/  @!P0 BRA `(.L_x_1551) ;  /* 0x0000002000008947 */ /* 0x000fea0003800000 */
[----:B------:R0:W-:Y:S04]  /*c800*/  RED.E.ADD.F32.FTZ.RN.STRONG.GPU [R4.64+-0x2800], R79 ;  /* 0xffd8004f0400798e */ /* 0x0001e8000c10e7a8 */
[----:B--2---:R0:W-:Y:S02]  /*c810*/  RED.E.ADD.F32.FTZ.RN.STRONG.GPU [R6.64+-0x2800], R3 ;  /* 0xffd800030600798e */ /* 0x0041e4000c10e7a8 */
.L_x_1551:
[----:B------:R-:W-:Y:S05]  /*c820*/  BSYNC B0 ;  /* 0x0000000000007941 */ /* 0x000fea0003800000 */
.L_x_1550:
[----:B------:R-:W0:Y:S01]  /*c830*/  LDS R49, [R49.X4+0x9e00] ;  /* 0x009e000031317984 */ /* 0x000e220000004800 */
[----:B------:R-:W-:Y:S01]  /*c840*/  BSSY B0, `(.L_x_1552) ;  /* 0x0000004000007945 */ /* 0x000fe20003800000 */
[----:B------:R-:W-:Y:S05]  /*c850*/  @!P1 BRA `(.L_x_1553) ;  /* 0x0000002000009947 */ /* 0x000fea0003800000 */
[----:B------:R4:W-:Y:S04]  /*c860*/  RED.E.ADD.F32.FTZ.RN.STRONG.GPU [R4.64+-0x2600], R80 ;  /* 0xffda00500400798e */ /* 0x0009e8000c10e7a8 */
[----:B0-----:R4:W-:Y:S02]  /*c870*/  RED.E.ADD.F32.FTZ.RN.STRONG.GPU [R6.64+-0x2600], R49 ;  /* 0xffda00310600798e */ /* 0x0019e4000c10e7a8 */
.L_x_1553:
[----:B------:R-:W-:Y:S05]  /*c880*/  BSYNC B0 ;  /* 0x0000000000007941 */ /* 0x000fea0003800000 */
.L_x_1552:
[----:B0-2---:R0:W2:Y:S01]  /*c890*/  LDS R3, [R50.X4+0xa000] ;  /* 0x00a0000032037984 */ /* 0x0050a20000004800 */
[----:B------:R-:W-:Y:S01]  /*c8a0*/  BSSY B0, `(.L_x_1554) ;  /* 0x0000004000007945 */ /* 0x000fe20003800000 */
[----:B------:R-:W-:Y:S05]  /*c8b0*/  @!P2 BRA `(.L_x_1555) ;  /* 0x000000200000a947 */ /* 0x000fea0003800000 */
[----:B------:R0:W-:Y:S04]  /*c8c0*/  RED.E.ADD.F32.FTZ.RN.STRONG.GPU [R4.64+-0x2400], R81 ;  /* 0xffdc00510400798e */ /* 0x0001e8000c10e7a8 */
[----:B--2---:R0:W-:Y:S02]  /*c8d0*/  RED.E.ADD.F32.FTZ.RN.STRONG.GPU [R6.64+-0x2400], R3 ;  /* 0xffdc00030600798e */ /* 0x0041e4000c10e7a8 */
.L_x_1555:
[----:B------:R-:W-:Y:S05]  /*c8e0*/  BSYNC B0 ;  /* 0x0000000000007941 */ /* 0x000fea0003800000 */
.L_x_1554:
[----:B------:R-:W0:Y:S01]  /*c8f0*/  LDS R51, [R51.X4+0xa200] ;  /* 0x00a2000033337984 */ /* 0x000e220000004800 */
[----:B------:R-:W-:Y:S01]  /*c900*/  BSSY B0, `(.L_x_1556) ;  /* 0x0000004000007945 */ /* 0x000fe20003800000 */
[----:B------:R-:W-:Y:S05]  /*c910*/  @!P3 BRA `(.L_x_1557) ;  /* 0x000000200000b947 */ /* 0x000fea0003800000 */
[----:B------:R4:W-:Y:S04]  /*c920*/  RED.E.ADD.F32.FTZ.RN.STRONG.GPU [R4.64+-0x2200], R82 ;  /* 0xffde00520400798e */ /* 0x0009e8000c10e7a8 */
[----:B0-----:R4:W-:Y:S02]  /*c930*/  RED.E.ADD.F32.FTZ.RN.STRONG.GPU [R6.64+-0x2200], R51 ;  /* 0xffde00330600798e */ /* 0x0019e4000c10e7a8 */
.L_x_1557:
[----:B------:R-:W-:Y:S05]  /*c940*/  BSYNC B0 ;  /* 0x0000000000007941 */ /* 0x000fea0003800000 */
.L_x_1556:
[----:B0-2---:R0:W2:Y:S01]  /*c950*/  LDS R3, [R52.X4+0xa400] ;  /* 0x00a4000034037984 */ /* 0x0050a20000004800 */
[----:B------:R-:W-:Y:S01]  /*c960*/  BSSY B0, `(.L_x_1558) ;  /* 0x0000004000007945 */ /* 0x000fe20003800000 */
[----:B------:R-:W-:Y:S05]  /*c970*/  @!P4 BRA `(.L_x_1559) ;  /* 0x000000200000c947 */ /* 0x000fea0003800000 */
[----:B------:R0:W-:Y:S04]  /*c980*/  RED.E.ADD.F32.FTZ.RN.STRONG.GPU [R4.64+-0x2000], R94 ;  /* 0xffe0005e0400798e */ /* 0x0001e8000c10e7a8 */
[----:B--2---:R0:W-:Y:S02]  /*c990*/  RED.E.ADD.F32.FTZ.RN.STRONG.GPU [R6.64+-0x2000], R3 ;  /* 0xffe000030600798e */ /* 0x0041e4000c10e7a8 */
.L_x_1559:
[----:B------:R-:W-:Y:S05]  /*c9a0*/  BSYNC B0 ;  /* 0x0000000000007941 */ /* 0x000fea0003800000 */
.L_x_1558:
[----:B------:R-:W0:Y:S01]  /*c9b0*/  LDS R53, [R53.X4+0xa600] ;  /* 0x00a6000035357984 */ /* 0x000e220000004800 */
[----:B------:R-:W-:Y:S01]  /*c9c0*/  BSSY B0, `(.L_x_1560) ;  /* 0x0000004000007945 */ /* 0x000fe20003800000 */
[----:B------:R-:W-:Y:S05]  /*c9d0*/  @!P5 BRA `(.L_x_1561) ;  /* 0x000000200000d947 */ /* 0x000fea0003800000 */
[----:B------:R4:W-:Y:S04]  /*c9e0*/  RED.E.ADD.F32.FTZ.RN.STRONG.GPU [R4.64+-0x1e00], R95 ;  /* 0xffe2005f0400798e */ /* 0x0009e8000c10e7a8 */
[----:B0-----:R4:W-:Y:S02]  /*c9f0*/  RED.E.ADD.F32.FTZ.RN.STRONG.GPU [R6.64+-0x1e00], R53 ;  /* 0xffe200350600798e */ /* 0x0019e4000c10e7a8 */
.L_x_1561:
[----:B------:R-:W-:Y:S05]  /*ca00*/  BSYNC B0 ;  /* 0x0000000000007941 */ /* 0x000fea0003800000 */
.L_x_1560:
[----:B0-2---:R0:W2:Y:S01]  /*ca10*/  LDS R3, [R54.X4+0xa800] ;  /* 0x00a8000036037984 */ /* 0x0050a20000004800 */
        /* <DEDUP_REMOVED lines=9> */
[----:B0-----:R0:W-:Y:S04]  /*cab0*/  RED.E.ADD.F32.FTZ.RN.STRONG.GPU [R4.64+-0x1c00], R130 ;  /* 0xffe400820400798e */ /* 0x0011e8000c10e7a8 */
[----:B--2---:R0:W-:Y:S02]  /*cac0*/  RED.E.ADD.F32.FTZ.RN.STRONG.GPU [R6.64+-0x1c00], R3 ;  /* 0xffe400030600798e */ /* 0x0041e4000c10e7a8 */
.L_x_1563:
[----:B0-----:R-:W-:Y:S05]  /*cad0*/  BSYNC B0 ;  /* 0x0000000000007941 */ /* 0x001fea0003800000 */
.L_x_1562:
[----:B------:R-:W0:Y:S01]  /*cae0*/  LDS R55, [R55.X4+0xaa00] ;  /* 0x00aa000037377984 */ /* 0x000e220000004800 */
[----:B------:R-:W-:Y:S01]  /*caf0*/  BSSY B0, `(.L_x_1564) ;  /* 0x0000004000007945 */ /* 0x000fe20003800000 */
[----:B------:R-:W-:Y:S05]  /*cb00*/  @!P0 BRA `(.L_x_1565) ;  /* 0x0000002000008947 */ /* 0x000fea0003800000 */
[----:B------:R4:W-:Y:S04]  /*cb10*/  RED.E.ADD.F32.FTZ.RN.STRONG.GPU [R4.64+-0x1a00], R131 ;  /* 0xffe600830400798e */ /* 0x0009e8000c10e7a8 */
[----:B0-----:R4:W-:Y:S02]  /*cb20*/  RED.E.ADD.F32.FTZ.RN.STRONG.GPU [R6.64+-0x1a00], R55 ;  /* 0xffe600370600798e */ /* 0x0019e4000c10e7a8 */
.L_x_1565:
[----:B------:R-:W-:Y:S05]  /*cb30*/  BSYNC B0 ;  /* 0x0000000000007941 */ /* 0x000fea0003800000 */
.L_x_1564:
[----:B--2---:R2:W4:Y:S01]  /*cb40*/  LDS R3, [R56.X4+0xac00] ;  /* 0x00ac000038037984 */ /* 0x0045220000004800 */
[----:B------:R-:W-:Y:S01]  /*cb50*/  BSSY B0, `(.L_x_1566) ;  /* 0x0000004000007945 */ /* 0x000fe20003800000 */
[----:B------:R-:W-:Y:S05]  /*cb60*/  @!P1 BRA `(.L_x_1567) ;  /* 0x0000002000009947 */ /* 0x000fea0003800000 */
[----:B------:R2:W-:Y:S04]  /*cb70*/  RED.E.ADD.F32.FTZ.RN.STRONG.GPU [R4.64+-0x1800], R132 ;  /* 0xffe800840400798e */ /* 0x0005e8000c10e7a8 */
[----:B----4-:R2:W-:Y:S02]  /*cb80*/  RED.E.ADD.F32.FTZ.RN.STRONG.GPU [R6.64+-0x1800], R3 ;  /* 0xffe800030600798e */ /* 0x0105e4000c10e7a8 */
.L_x_1567:
[----:B------:R-:W-:Y:S05]  /*cb90*/  BSYNC B0 ;  /* 0x0000000000007941 */ /* 0x000fea0003800000 */
.L_x_1566:
[----:B------:R-:W2:Y:S01]  /*cba0*/  LDS R57, [R57.X4+0xae00] ;  /* 0x00ae000039397984 */ /* 0x000ea20000004800 */
[----:B------:R-:W-:Y:S01]  /*cbb0*/  BSSY B0, `(.L_x_1568) ;  /* 0x0000004000007945 */ /* 0x000fe20003800000 */
[----:B------:R-:W-:Y:S05]  /*cbc0*/  @!P2 BRA `(.L_x_1569) ;  /* 0x000000200000a947 */ /* 0x000fea0003800000 */
[----:B------:R4:W-:Y:S04]  /*cbd0*/  RED.E.ADD.F32.FTZ.RN.STRONG.GPU [R4.64+-0x1600], R133 ;  /* 0xffea00850400798e */ /* 0x0009e8000c10e7a8 */
[----:B--2---:R4:W-:Y:S02]  /*cbe0*/  RED.E.ADD.F32.FTZ.RN.STRONG.GPU [R6.64+-0x1600], R57 ;  /* 0xffea00390600798e */ /* 0x0049e4000c10e7a8 */
.L_x_1569:
[----:B------:R-:W-:Y:S05]  /*cbf0*/  BSYNC B0 ;  /* 0x0000000000007941 */ /* 0x000fea0003800000 */
.L_x_1568:
[----:B--2-4-:R2:W4:Y:S01]  /*cc00*/  LDS R3, [R58.X4+0xb000] ;  /* 0x00b000003a037984 */ /* 0x0145220000004800 */
[----:B------:R-:W-:Y:S01]  /*cc10*/  BSSY B0, `(.L_x_1570) ;  /* 0x0000004000007945 */ /* 0x000fe20003800000 */
[----:B------:R-:W-:Y:S05]  /*cc20*/  @!P3 BRA `(.L_x_1571) ;  /* 0x000000200000b947 */ /* 0x000fea0003800000 */
[----:B------:R2:W-:Y:S04]  /*cc30*/  RED.E.ADD.F32.FTZ.RN.STRONG.GPU [R4.64+-0x1400], R134 ;  /* 0xffec00860400798e */ /* 0x0005e8000c10e7a8 */
[----:B----4-:R2:W-:Y:S02]  /*cc40*/  RED.E.ADD.F32.FTZ.RN.STRONG.GPU [R6.64+-0x1400], R3 ;  /* 0xffec00030600798e */ /* 0x0105e4000c10e7a8 */
.L_x_1571:
[----:B------:R-:W-:Y:S05]  /*cc50*/  BSYNC B0 ;  /* 0x0000000000007941 */ /* 0x000fea0003800000 */
.L_x_1570:
[----:B------:R-:W2:Y:S01]  /*cc60*/  LDS R59, [R59.X4+0xb200] ;  /* 0x00b200003b3b7984 */ /* 0x000ea20000004800 */
[----:B------:R-:W-:Y:S01]  /*cc70*/  BSSY B0, `(.L_x_1572) ;  /* 0x0000004000007945 */ /* 0x000fe20003800000 */
[----:B------:R-:W-:Y:S05]  /*cc80*/  @!P4 BRA `(.L_x_1573) ;  /* 0x000000200000c947 */ /* 0x000fea0003800000 */
[----:B------:R4:W-:Y:S04]  /*cc90*/  RED.E.ADD.F32.FTZ.RN.STRONG.GPU [R4.64+-0x1200], R135 ;  /* 0xffee00870400798e */ /* 0x0009e8000c10e7a8 */
[----:B--2---:R4:W-:Y:S02]  /*cca0*/  RED.E.ADD.F32.FTZ.RN.STRONG.GPU [R6.64+-0x1200], R59 ;  /* 0xffee003b0600798e */ /* 0x0049e4000c10e7a8 */
.L_x_1573:
[----:B------:R-:W-:Y:S05]  /*ccb0*/  BSYNC B0 ;  /* 0x0000000000007941 */ /* 0x000fea0003800000 */
.L_x_1572:
[----:B--2-4-:R2:W4:Y:S01]  /*ccc0*/  LDS R3, [R60.X4+0xb400] ;  /* 0x00b400003c037984 */ /* 0x0145220000004800 */
[----:B------:R-:W-:Y:S01]  /*ccd0*/  BSSY B0, `(.L_x_1574) ;  /* 0x0000004000007945 */ /* 0x000fe20003800000 */
[----:B------:R-:W-:Y:S05]  /*cce0*/  @!P5 BRA `(.L_x_1575) ;  /* 0x000000200000d947 */ /* 0x000fea0003800000 */
[----:B------:R2:W-:Y:S04]  /*ccf0*/  RED.E.ADD.F32.FTZ.RN.STRONG.GPU [R4.64+-0x1000], R136 ;  /* 0xfff000880400798e */ /* 0x0005e8000c10e7a8 */
[----:B----4-:R2:W-:Y:S02]  /*cd00*/  RED.E.ADD.F32.FTZ.RN.STRONG.GPU [R6.64+-0x1000], R3 ;  /* 0xfff000030600798e */ /* 0x0105e4000c10e7a8 */
.L_x_1575:
[----:B------:R-:W-:Y:S05]  /*cd10*/  BSYNC B0 ;  /* 0x0000000000007941 */ /* 0x000fea0003800000 */
.L_x_1574:
[----:B------:R-:W2:Y:S01]  /*cd20*/  LDS R61, [R61.X4+0xb600] ;  /* 0x00b600003d3d7984 */ /* 0x000ea20000004800 */
        /* <DEDUP_REMOVED lines=10> */
[----:B--2---:R4:W-:Y:S02]  /*cdd0*/  RED.E.ADD.F32.FTZ.RN.STRONG.GPU [R6.64+-0xe00], R61 ;  /* 0xfff2003d0600798e */ /* 0x0049e4000c10e7a8 */
.L_x_1577:
[----:B------:R-:W-:Y:S05]  /*cde0*/  BSYNC B0 ;  /* 0x0000000000007941 */ /* 0x000fea0003800000 */
.L_x_1576:
[----:B--2-4-:R2:W4:Y:S01]  /*cdf0*/  LDS R3, [R62.X4+0xb800] ;  /* 0x00b800003e037984 */ /* 0x0145220000004800 */
[----:B------:R-:W-:Y:S01]  /*ce00*/  BSSY B0, `(.L_x_1578) ;  /* 0x0000004000007945 */ /* 0x000fe20003800000 */
[----:B------:R-:W-:Y:S05]  /*ce10*/  @!P0 BRA `(.L_x_1579) ;  /* 0x0000002000008947 */ /* 0x000fea0003800000 */
[----:B------:R2:W-:Y:S04]  /*ce20*/  RED.E.ADD.F32.FTZ.RN.STRONG.GPU [R4.64+-0xc00], R138 ;  /* 0xfff4008a0400798e */ /* 0x0005e8000c10e7a8 */
[----:B----4-:R2:W-:Y:S02]  /*ce30*/  RED.E.ADD.F32.FTZ.RN.STRONG.GPU [R6.64+-0xc00], R3 ;  /* 0xfff400030600798e */ /* 0x0105e4000c10e7a8 */
.L_x_1579:
[----:B------:R-:W-:Y:S05]  /*ce40*/  BSYNC B0 ;  /* 0x0000000000007941 */ /* 0x000fea0003800000 */
.L_x_1578:
[----:B------:R-:W2:Y:S01]  /*ce50*/  LDS R63, [R63.X4+0xba00] ;  /* 0x00ba00003f3f7984 */ /* 0x000ea20000004800 */
[----:B------:R-:W-:Y:S01]  /*ce60*/  BSSY B0, `(.L_x_1580) ;  /* 0x0000004000007945 */ /* 0x000fe20003800000 */
[----:B------:R-:W-:Y:S05]  /*ce70*/  @!P1 BRA `(.L_x_1581) ;  /* 0x0000002000009947 */ /* 0x000fea0003800000 */
[----:B------:R4:W-:Y:S04]  /*ce80*/  RED.E.ADD.F32.FTZ.RN.STRONG.GPU [R4.64+-0xa00], R139 ;  /* 0xfff6008b0400798e */ /* 0x0009e8000c10e7a8 */
[----:B--2---:R4:W-:Y:S02]  /*ce90*/  RED.E.ADD.F32.FTZ.RN.STRONG.GPU [R6.64+-0xa00], R63 ;  /* 0xfff6003f0600798e */ /* 0x0049e4000c10e7a8 */
.L_x_1581:
[----:B------:R-:W-:Y:S05]  /*cea0*/  BSYNC B0 ;  /* 0x0000000000007941 */ /* 0x000fea0003800000 */
.L_x_1580:
[----:B--2-4-:R2:W4:Y:S01]  /*ceb0*/  LDS R3, [R64.X4+0xbc00] ;  /* 0x00bc000040037984 */ /* 0x0145220000004800 */
[----:B------:R-:W-:Y:S01]  /*cec0*/  BSSY B0, `(.L_x_1582) ;  /* 0x0000004000007945 */ /* 0x000fe20003800000 */
[----:B------:R-:W-:Y:S05]  /*ced0*/  @!P2 BRA `(.L_x_1583) ;  /* 0x000000200000a947 */ /* 0x000fea0003800000 */
[----:B------:R2:W-:Y:S04]  /*cee0*/  RED.E.ADD.F32.FTZ.RN.STRONG.GPU [R4.64+-0x800], R140 ;  /* 0xfff8008c0400798e */ /* 0x0005e8000c10e7a8 */
[----:B----4-:R2:W-:Y:S02]  /*cef0*/  RED.E.ADD.F32.FTZ.RN.STRONG.GPU [R6.64+-0x800], R3 ;  /* 0xfff800030600798e */ /* 0x0105e4000c10e7a8 */
.L_x_1583:
[----:B------:R-:W-:Y:S05]  /*cf00*/  BSYNC B0 ;  /* 0x0000000000007941 */ /* 0x000fea0003800000 */
.L_x_1582:
[----:B------:R-:W2:Y:S01]  /*cf10*/  LDS R65, [R65.X4+0xbe00] ;  /* 0x00be000041417984 */ /* 0x000ea20000004800 */
[----:B------:R-:W-:Y:S01]  /*cf20*/  BSSY B0, `(.L_x_1584) ;  /* 0x0000004000007945 */ /* 0x000fe20003800000 */
[----:B------:R-:W-:Y:S05]  /*cf30*/  @!P3 BRA `(.L_x_1585) ;  /* 0x000000200000b947 */ /* 0x000fea0003800000 */
[----:B------:R4:W-:Y:S04]  /*cf40*/  RED.E.ADD.F32.FTZ.RN.STRONG.GPU [R4.64+-0x600], R141 ;  /* 0xfffa008d0400798e */ /* 0x0009e8000c10e7a8 */
[----:B--2---:R4:W-:Y:S02]  /*cf50*/  RED.E.ADD.F32.FTZ.RN.STRONG.GPU [R6.64+-0x600], R65 ;  /* 0xfffa00410600798e */ /* 0x0049e4000c10e7a8 */
.L_x_1585:
[----:B------:R-:W-:Y:S05]  /*cf60*/  BSYNC B0 ;  /* 0x0000000000007941 */ /* 0x000fea0003800000 */
.L_x_1584:
[----:B--2-4-:R2:W4:Y:S01]  /*cf70*/  LDS R3, [R66.X4+0xc000] ;  /* 0x00c0000042037984 */ /* 0x0145220000004800 */
[----:B------:R-:W-:Y:S01]  /*cf80*/  BSSY B0, `(.L_x_1586) ;  /* 0x0000004000007945 */ /* 0x000fe20003800000 */
[----:B------:R-:W-:Y:S05]  /*cf90*/  @!P4 BRA `(.L_x_1587) ;  /* 0x000000200000c947 */ /* 0x000fea0003800000 */
[----:B------:R2:W-:Y:S04]  /*cfa0*/  RED.E.ADD.F32.FTZ.RN.STRONG.GPU [R4.64+-0x400], R142 ;  /* 0xfffc008e0400798e */ /* 0x0005e8000c10e7a8 */
[----:B----4-:R2:W-:Y:S02]  /*cfb0*/  RED.E.ADD.F32.FTZ.RN.STRONG.GPU [R6.64+-0x400], R3 ;  /* 0xfffc00030600798e */ /* 0x0105e4000c10e7a8 */
.L_x_1587:
[----:B------:R-:W-:Y:S05]  /*cfc0*/  BSYNC B0 ;  /* 0x0000000000007941 */ /* 0x000fea0003800000 */
.L_x_1586:
[----:B------:R-:W2:Y:S01]  /*cfd0*/  LDS R67, [R67.X4+0xc200] ;  /* 0x00c2000043437984 */ /* 0x000ea20000004800 */
[----:B------:R-:W-:Y:S01]  /*cfe0*/  BSSY B0, `(.L_x_1588) ;  /* 0x0000004000007945 */ /* 0x000fe20003800000 */
[----:B------:R-:W-:Y:S05]  /*cff0*/  @!P5 BRA `(.L_x_1589) ;  /* 0x000000200000d947 */ /* 0x000fea0003800000 */
[----:B------:R4:W-:Y:S04]  /*d000*/  RED.E.ADD.F32.FTZ.RN.STRONG.GPU [R4.64+-0x200], R143 ;  /* 0xfffe008f0400798e */ /* 0x0009e8000c10e7a8 */
[----:B--2---:R4:W-:Y:S02]  /*d010*/  RED.E.ADD.F32.FTZ.RN.STRONG.GPU [R6.64+-0x200], R67 ;  /* 0xfffe00430600798e */ /* 0x0049e4000c10e7a8 */
.L_x_1589:
[----:B------:R-:W-:Y:S05]  /*d020*/  BSYNC B0 ;  /* 0x0000000000007941 */ /* 0x000fea0003800000 */
.L_x_1588:
[----:B--2-4-:R-:W2:Y:S01]  /*d030*/  SHFL.DOWN PT, R5, R0, 0x1, 0x1f ;  /* 0x08201f0000057f89 */ /* 0x014ea200000e0000 */
[----:B------:R-:W-:Y:S01]  /*d040*/  ISETP.GT.AND P0, PT, R121, 0x1e, PT ;  /* 0x0000001e7900780c */ /* 0x000fe20003f04270 */
[----:B------:R-:W-:Y:S01]  /*d050*/  FMUL.FTZ R170, R11, R170 ;  /* 0x000000aa0baa7220 */ /* 0x000fe20000410000 */
[----:B------:R-:W-:Y:S01]  /*d060*/  ISETP.NE.AND P1, PT, R121, RZ, PT ;  /* 0x000000ff7900720c */ /* 0x000fe20003f25270 */
[----:B------:R-:W4:Y:S01]  /*d070*/  SHFL.DOWN PT, R3, R2, 0x1, 0x1f ;  /* 0x08201f0002037f89 */ /* 0x000f2200000e0000 */
[----:B------:R-:W-:Y:S01]  /*d080*/  ISETP.NE.AND P2, PT, R122, RZ, PT ;  /* 0x000000ff7a00720c */ /* 0x000fe20003f45270 */
[----:B------:R-:W-:Y:S01]  /*d090*/  FMUL.FTZ R35, R35, R128 ;  /* 0x0000008023237220 */ /* 0x000fe20000410000 */
[----:B------:R-:W-:Y:S01]  /*d0a0*/  BSSY B0, `(.L_x_1590) ;  /* 0x0000049000007945 */ /* 0x000fe20003800000 */
[----:B------:R-:W-:-:S02]  /*d0b0*/  FMUL.FTZ R150, R13, R150 ;  /* 0x000000960d967220 */ /* 0x000fc40000410000 */
[----:B------:R-:W-:Y:S02]  /*d0c0*/  FMUL.FTZ R41, R41, R126 ;  /* 0x0000007e29297220 */ /* 0x000fe40000410000 */
[----:B------:R-:W-:Y:S02]  /*d0d0*/  FMUL.FTZ R148, R15, R148 ;  /* 0x000000940f947220 */ /* 0x000fe40000410000 */
[----:B------:R-:W-:Y:S02]  /*d0e0*/  FMUL.FTZ R43, R43, R124 ;  /* 0x0000007c2b2b7220 */ /* 0x000fe40000410000 */
[----:B------:R-:W-:Y:S02]  /*d0f0*/  FMUL.FTZ R151, R24, R151 ;  /* 0x0000009718977220 */ /* 0x000fe40000410000 */
[----:B------:R-:W-:Y:S02]  /*d100*/  FFMA.FTZ R29, R8, R144, R29 ;  /* 0x00000090081d7223 */ /* 0x000fe4000001001d */
[----:B------:R-:W-:-:S02]  /*d110*/  FFMA.FTZ R152, R33, R129, R152 ;  /* 0x0000008121987223 */ /* 0x000fc40000010098 */
[----:B------:R-:W-:Y:S02]  /*d120*/  FFMA.FTZ R169, R10, R169, R170 ;  /* 0x000000a90aa97223 */ /* 0x000fe400000100aa */
[----:B--2---:R-:W-:Y:S02]  /*d130*/  @!P0 FADD.FTZ R0, R0, R5 ;  /* 0x0000000500008221 */ /* 0x004fe40000010000 */
[----:B------:R-:W-:Y:S02]  /*d140*/  FFMA.FTZ R35, R36, R127, R35 ;  /* 0x0000007f24237223 */ /* 0x000fe40000010023 */
[----:B----4-:R-:W-:Y:S01]  /*d150*/  @!P0 FADD.FTZ R2, R2, R3 ;  /* 0x0000000302028221 */ /* 0x010fe20000010000 */
[----:B------:R-:W2:Y:S01]  /*d160*/  SHFL.DOWN PT, R5, R0, 0x2, 0x1f ;  /* 0x08401f0000057f89 */ /* 0x000ea200000e0000 */
        /* <DEDUP_REMOVED lines=9> */
[----:B------:R-:W-:-:S02]  /*d200*/  FFMA.FTZ R17, R17, R35, R150 ;  /* 0x0000002311117223 */ /* 0x000fc40000010096 */
[----:B------:R-:W-:Y:S02]  /*d210*/  FFMA.FTZ R18, R18, R42, R145 ;  /* 0x0000002a12127223 */ /* 0x000fe40000010091 */
[----:B------:R-:W-:Y:S02]  /*d220*/  FADD.FTZ R205, R19, R205 ;  /* 0x000000cd13cd7221 */ /* 0x000fe40000010000 */
[----:B------:R-:W-:Y:S02]  /*d230*/  FFMA.FTZ R228, R112, R30, R228 ;  /* 0x0000001e70e47223 */ /* 0x000fe400000100e4 */
[----:B--2---:R-:W-:Y:S02]  /*d240*/  @!P0 FADD.FTZ R0, R0, R5 ;  /* 0x0000000500008221 */ /* 0x004fe40000010000 */
[----:B------:R-:W-:Y:S02]  /*d250*/  FFMA.FTZ R229, R113, R152, R229 ;  /* 0x0000009871e57223 */ /* 0x000fe400000100e5 */
[----:B----4-:R-:W-:Y:S01]  /*d260*/  @!P0 FADD.FTZ R2, R2, R3 ;  /* 0x0000000302028221 */ /* 0x010fe20000010000 */
[----:B------:R-:W2:Y:S01]  /*d270*/  SHFL.DOWN PT, R5, R0, 0x4, 0x1f ;  /* 0x08801f0000057f89 */ /* 0x000ea200000e0000 */
[----:B------:R-:W-:Y:S01]  /*d280*/  ISETP.GT.AND P0, PT, R121, 0x1b, PT ;  /* 0x0000001b7900780c */ /* 0x000fe20003f04270 */
[----:B------:R-:W-:-:S02]  /*d290*/  FADD.FTZ R204, R29, R204 ;  /* 0x000000cc1dcc7221 */ /* 0x000fc40000010000 */
[----:B------:R-:W4:Y:S01]  /*d2a0*/  SHFL.DOWN PT, R3, R2, 0x4, 0x1f ;  /* 0x08801f0002037f89 */ /* 0x000f2200000e0000 */
[----:B------:R-:W-:Y:S02]  /*d2b0*/  FADD.FTZ R203, R12, R203 ;  /* 0x000000cb0ccb7221 */ /* 0x000fe40000010000 */
[----:B------:R-:W-:Y:S02]  /*d2c0*/  FFMA.FTZ R230, R114, R35, R230 ;  /* 0x0000002372e67223 */ /* 0x000fe400000100e6 */
[----:B------:R-:W-:Y:S02]  /*d2d0*/  FFMA.FTZ R231, R115, R42, R231 ;  /* 0x0000002a73e77223 */ /* 0x000fe400000100e7 */
[----:B------:R-:W-:Y:S02]  /*d2e0*/  FADD.FTZ R202, R17, R202 ;  /* 0x000000ca11ca7221 */ /* 0x000fe40000010000 */
[----:B------:R-:W-:Y:S02]  /*d2f0*/  FFMA.FTZ R232, R116, R43, R232 ;  /* 0x0000002b74e87223 */ /* 0x000fe400000100e8 */
[----:B------:R-:W-:-:S02]  /*d300*/  FADD.FTZ R201, R18, R201 ;  /* 0x000000c912c97221 */ /* 0x000fc40000010000 */
[----:B--2---:R-:W-:Y:S02]  /*d310*/  @!P0 FADD.FTZ R0, R0, R5 ;  /* 0x0000000500008221 */ /* 0x004fe40000010000 */
[----:B----4-:R-:W-:-:S03]  /*d320*/  @!P0 FADD.FTZ R2, R2, R3 ;  /* 0x0000000302028221 */ /* 0x010fc60000010000 */
[----:B------:R-:W2:Y:S01]  /*d330*/  SHFL.DOWN PT, R5, R0, 0x8, 0x1f ;  /* 0x09001f0000057f89 */ /* 0x000ea200000e0000 */
[----:B------:R-:W-:-:S03]  /*d340*/  ISETP.GT.AND P0, PT, R121, 0x17, PT ;  /* 0x000000177900780c */ /* 0x000fc60003f04270 */
[----:B------:R-:W4:Y:S10]  /*d350*/  SHFL.DOWN PT, R3, R2, 0x8, 0x1f ;  /* 0x09001f0002037f89 */ /* 0x000f3400000e0000 */
[----:B--2---:R-:W-:-:S02]  /*d360*/  @!P0 FADD.FTZ R0, R0, R5 ;  /* 0x0000000500008221 */ /* 0x004fc40000010000 */
[----:B----4-:R-:W-:-:S03]  /*d370*/  @!P0 FADD.FTZ R2, R2, R3 ;  /* 0x0000000302028221 */ /* 0x010fc60000010000 */
[----:B------:R-:W2:Y:S01]  /*d380*/  SHFL.DOWN PT, R5, R0, 0x10, 0x1f ;  /* 0x0a001f0000057f89 */ /* 0x000ea200000e0000 */
[----:B------:R-:W-:-:S03]  /*d390*/  ISETP.GT.AND P0, PT, R121, 0xf, PT ;  /* 0x0000000f7900780c */ /* 0x000fc60003f04270 */
[----:B------:R-:W4:Y:S10]  /*d3a0*/  SHFL.DOWN PT, R3, R2, 0x10, 0x1f ;  /* 0x0a001f0002037f89 */ /* 0x000f3400000e0000 */
[----:B--2---:R-:W-:-:S02]  /*d3b0*/  @!P0 FADD.FTZ R0, R0, R5 ;  /* 0x0000000500008221 */ /* 0x004fc40000010000 */
[----:B------:R-:W-:Y:S02]  /*d3c0*/  FFMA.FTZ R5, R26, R43, R34 ;  /* 0x0000002b1a057223 */ /* 0x000fe40000010022 */
[----:B----4-:R-:W-:Y:S01]  /*d3d0*/  @!P0 FADD.FTZ R2, R2, R3 ;  /* 0x0000000302028221 */ /* 0x010fe20000010000 */
[----:B------:R-:W-:Y:S01]  /*d3e0*/  MOV R3, R0 ;  /* 0x0000000000037202 */ /* 0x000fe20000000f00 */
[----:B------:R-:W-:-:S04]  /*d3f0*/  FADD.FTZ R200, R5, R200 ;  /* 0x000000c805c87221 */ /* 0x000fc80000010000 */
[----:B------:R2:W-:Y:S04]  /*d400*/  @!P1 STS.64 [R235.X8+0xc608], R2 ;  /* 0x00c60802eb009388 */ /* 0x0005e80000008a00 */
[----:B------:R-:W-:Y:S06]  /*d410*/  BAR.SYNC.DEFER_BLOCKING 0x0 ;  /* 0x0000000000007b1d */ /* 0x000fec0000010000 */
[----:B------:R-:W-:Y:S05]  /*d420*/  @P2 BRA `(.L_x_1591) ;  /* 0x0000010000002947 */ /* 0x000fea0003800000 */
[----:B------:R-:W-:Y:S01]  /*d430*/  ULDC UR34, c[0x0][0x174] ;  /* 0x00005d0000227ab9 */ /* 0x000fe20000000800 */
[----:B------:R-:W4:Y:S01]  /*d440*/  LDS.128 R4, [0xc610] ;  /* 0x00c61000ff047984 */ /* 0x000f220000000c00 */
[----:B------:R-:W-:-:S02]  /*d450*/  UISETP.NE.AND UP0, UPT, UR13, UR34, UPT ;  /* 0x000000220d00728c */ /* 0x000fc4000bf05270 */
[----:B------:R-:W-:Y:S01]  /*d460*/  USHF.L.U32 UR34, UR6, 0x3, URZ ;  /* 0x0000000306227899 */ /* 0x000fe2000800063f */
[----:B------:R-:W5:Y:S03]  /*d470*/  LDS.64 R8, [0xc620] ;  /* 0x00c62000ff087984 */ /* 0x000f660000000a00 */
[----:B------:R-:W-:-:S13]  /*d480*/  PLOP3.LUT P0, PT, PT, PT, UP0, 0x80, 0x0 ;  /* 0x000000000000781c */ /* 0x000fda0003f0f008 */
[----:B------:R-:W2:Y:S01]  /*d490*/  @P0 LDS.64 R10, [UR34+0xfe80] ;  /* 0x00fe8022ff0a0984 */ /* 0x000ea20008000a00 */
[----:B----4-:R-:W-:Y:S02]  /*d4a0*/  FADD.FTZ R0, R3, R5 ;  /* 0x0000000503007221 */ /* 0x010fe40000010000 */
[----:B--2---:R-:W-:Y:S02]  /*d4b0*/  FADD.FTZ R3, R2, R4 ;  /* 0x0000000402037221 */ /* 0x004fe40000010000 */
[----:B------:R-:W-:Y:S02]  /*d4c0*/  FADD.FTZ R0, R7, R0 ;  /* 0x0000000007007221 */ /* 0x000fe40000010000 */
[----:B------:R-:W-:Y:S02]  /*d4d0*/  FADD.FTZ R6, R6, R3 ;  /* 0x0000000306067221 */ /* 0x000fe40000010000 */
[----:B-----5:R-:W-:Y:S02]  /*d4e0*/  FADD.FTZ R3, R0, R9 ;  /* 0x0000000900037221 */ /* 0x020fe40000010000 */
[----:B------:R-:W-:-:S02]  /*d4f0*/  FADD.FTZ R2, R6, R8 ;  /* 0x0000000806027221 */ /* 0x000fc40000010000 */
[----:B------:R-:W-:Y:S02]  /*d500*/  @P0 FADD.FTZ R3, R3, R11 ;  /* 0x0000000b03030221 */ /* 0x000fe40000010000 */
[----:B------:R-:W-:-:S05]  /*d510*/  @P0 FADD.FTZ R2, R2, R10 ;  /* 0x0000000a02020221 */ /* 0x000fca0000010000 */
[----:B------:R2:W-:Y:S02]  /*d520*/  STS.64 [UR34+0xfe80], R2 ;  /* 0x00fe8002ff007988 */ /* 0x0005e40008000a22 */
.L_x_1591:
[----:B------:R-:W-:Y:S05]  /*d530*/  BSYNC B0 ;  /* 0x0000000000007941 */ /* 0x000fea0003800000 */
.L_x_1590:
[----:B------:R-:W-:Y:S02]  /*d540*/  UIADD3 UR6, UR6, 0x1, URZ ;  /* 0x0000000106067890 */ /* 0x000fe4000fffe03f */
[----:B------:R-:W-:Y:S02]  /*d550*/  ULDC UR34, c[0x0][0x16c] ;  /* 0x00005b0000227ab9 */ /* 0x000fe40000000800 */
[----:B------:R-:W-:Y:S02]  /*d560*/  UISETP.GE.AND UP0, UPT, UR6, UR34, UPT ;  /* 0x000000220600728c */ /* 0x000fe4000bf06270 */
[----:B------:R-:W-:-:S04]  /*d570*/  UIADD3 UR5, UP1, UR5, 0x1, URZ ;  /* 0x0000000105057890 */ /* 0x000fc8000ff3e03f */
[----:B------:R-:W-:Y:S01]  /*d580*/  PLOP3.LUT P0, PT, PT, PT, UP0, 0x80, 0x0 ;  /* 0x000000000000781c */ /* 0x000fe20003f0f008 */
[----:B------:R-:W-:-:S12]  /*d590*/  UIADD3.X UR4, URZ, UR4, URZ, UP1, !UPT ;  /* 0x000000043f047290 */ /* 0x000fd80008ffe43f */
[----:B0123--:R-:W-:Y:S01]  /*d5a0*/  @P0 CALL.REL.NOINC `(.L_x_1491) ;  /* 0x0000001000000944 */ /* 0x00ffe20003c00000 */
[----:B------:R-:W-:Y:S05]  /*d5b0*/  BRA `(.L_x_1592) ;  /* 0xffff526000007947 */ /* 0x000fea000383ffff */
.L_x_1491:
[----:B0-----:R-:W2:Y:S04]  /*d5c0*/  LDL R47, [R1+0x4] ;  /* 0x00000400012f7983 */ /* 0x001ea80000100800 */
[----:B------:R-:W3:Y:S01]  /*d5d0*/  LDL R45, [R1] ;  /* 0x00000000012d7983 */ /* 0x000ee20000100800 */
[----:B------:R-:W-:Y:S01]  /*d5e0*/  F2FP.BF16.PACK_AB R231, R231, R232 ;  /* 0x000000e8e7e7723e */ /* 0x000fe200000010ff */
[----:B------:R-:W-:Y:S01]  /*d5f0*/  ULDC.64 UR34, c[0x0][0x2d8] ;  /* 0x0000b60000227ab9 */ /* 0x000fe20000000a00 */
[----:B------:R-:W-:Y:S01]  /*d600*/  F2FP.BF16.PACK_AB R229, R229, R230 ;  /* 0x000000e6e5e5723e */ /* 0x000fe200000010ff */
[----:B------:R-:W-:Y:S01]  /*d610*/  BAR.SYNC.DEFER_BLOCKING 0x0 ;  /* 0x0000000000007b1d */ /* 0x000fe20000010000 */
[----:B------:R-:W-:Y:S01]  /*d620*/  F2FP.BF16.PACK_AB R227, R227, R228 ;  /* 0x000000e4e3e3723e */ /* 0x000fe200000010ff */
[----:B------:R-:W-:Y:S01]  /*d630*/  UIMAD UR6, UR26, UR34, URZ ;  /* 0x000000221a0672a4 */ /* 0x000fe2000f8e023f */
[----:B------:R-:W-:Y:S01]  /*d640*/  PRMT R0, R231, 0x7632, R0 ;  /* 0x00007632e7007816 */ /* 0x000fe20000000000 */
[----:B------:R-:W-:Y:S01]  /*d650*/  UIMAD.WIDE.U32 UR4, UR27, UR34, URZ ;  /* 0x000000221b0472a5 */ /* 0x000fe2000f8e003f */
[----:B------:R-:W-:Y:S01]  /*d660*/  F2FP.BF16.PACK_AB R225, R225, R226 ;  /* 0x000000e2e1e1723e */ /* 0x000fe200000010ff */
[----:B------:R-:W-:Y:S01]  /*d670*/  ULDC.64 UR36, c[0x0][0x2f8] ;  /* 0x0000be0000247ab9 */ /* 0x000fe20000000a00 */
[----:B------:R-:W-:Y:S01]  /*d680*/  PRMT R2, R229, 0x7632, R2 ;  /* 0x00007632e5027816 */ /* 0x000fe20000000002 */
[----:B------:R-:W-:Y:S01]  /*d690*/  UIMAD UR38, UR27, UR35, UR6 ;  /* 0x000000231b2672a4 */ /* 0x000fe2000f8e0206 */
[----:B------:R-:W-:Y:S01]  /*d6a0*/  PRMT R3, R227, 0x7632, R3 ;  /* 0x00007632e3037816 */ /* 0x000fe20000000003 */
[----:B------:R-:W-:Y:S01]  /*d6b0*/  UIMAD UR6, UR26, UR36, URZ ;  /* 0x000000241a0672a4 */ /* 0x000fe2000f8e023f */
[----:B------:R-:W-:Y:S01]  /*d6c0*/  ISETP.NE.AND P0, PT, R122, RZ, PT ;  /* 0x000000ff7a00720c */ /* 0x000fe20003f05270 */
        /* <DEDUP_REMOVED lines=10> */
[----:B------:R0:W-:Y:S01]  /*d770*/  STS.U16 [R119+0x2], R0 ;  /* 0x0000020077007388 */ /* 0x0001e20000000400 */
[----:B------:R-:W-:-:S03]  /*d780*/  SHF.R.S32.HI R43, RZ, 0x1f, R120 ;  /* 0x0000001fff2b7819 */ /* 0x000fc60000011478 */
[----:B------:R1:W-:Y:S04]  /*d790*/  STS.U16 [R119+0x6], R2 ;  /* 0x0000060277007388 */ /* 0x0003e80000000400 */
[----:B------:R4:W-:Y:S01]  /*d7a0*/  STS.U16 [R119+0xa], R3 ;  /* 0x00000a0377007388 */ /* 0x0009e20000000400 */
[----:B0-----:R-:W-:-:S03]  /*d7b0*/  PRMT R0, R225, 0x7632, R0 ;  /* 0x00007632e1007816 */ /* 0x001fc60000000000 */
[----:B------:R-:W-:Y:S01]  /*d7c0*/  STS.U16 [R119], R231 ;  /* 0x000000e777007388 */ /* 0x000fe20000000400 */
[----:B-1----:R-:W-:-:S03]  /*d7d0*/  PRMT R2, R221, 0x7632, R2 ;  /* 0x00007632dd027816 */ /* 0x002fc60000000002 */
[----:B------:R0:W-:Y:S01]  /*d7e0*/  STS.U16 [R119+0xe], R0 ;  /* 0x00000e0077007388 */ /* 0x0001e20000000400 */
[----:B----4-:R-:W-:-:S03]  /*d7f0*/  PRMT R3, R219, 0x7632, R3 ;  /* 0x00007632db037816 */ /* 0x010fc60000000003 */
[----:B------:R-:W-:Y:S04]  /*d800*/  STS.U16 [R119+0x4], R229 ;  /* 0x000004e577007388 */ /* 0x000fe80000000400 */
[----:B------:R-:W-:Y:S01]  /*d810*/  STS.U16 [R119+0x8], R227 ;  /* 0x000008e377007388 */ /* 0x000fe20000000400 */
[----:B0-----:R-:W-:-:S03]  /*d820*/  MOV R0, UR11 ;  /* 0x0000000b00007c02 */ /* 0x001fc60008000f00 */
[----:B------:R-:W-:Y:S04]  /*d830*/  STS.U16 [R119+0xc], R225 ;  /* 0x00000ce177007388 */ /* 0x000fe80000000400 */
[----:B------:R-:W-:Y:S04]  /*d840*/  STS.U16 [R119+0x10], R223 ;  /* 0x000010df77007388 */ /* 0x000fe80000000400 */
[----:B------:R-:W-:Y:S04]  /*d850*/  STS.U16 [R119+0x12], R4 ;  /* 0x0000120477007388 */ /* 0x000fe80000000400 */
[----:B------:R-:W-:Y:S04]  /*d860*/  STS.U16 [R119+0x14], R221 ;  /* 0x000014dd77007388 */ /* 0x000fe80000000400 */
[----:B------:R0:W-:Y:S04]  /*d870*/  STS.U16 [R119+0x16], R2 ;  /* 0x0000160277007388 */ /* 0x0001e80000000400 */
[----:B------:R-:W-:Y:S04]  /*d880*/  STS.U16 [R119+0x18], R219 ;  /* 0x000018db77007388 */ /* 0x000fe80000000400 */
[----:B------:R-:W-:Y:S01]  /*d890*/  STS.U16 [R119+0x1a], R3 ;  /* 0x00001a0377007388 */ /* 0x000fe20000000400 */
[----:B0-----:R-:W-:-:S03]  /*d8a0*/  IADD3 R2, P2, R120, UR12, RZ ;  /* 0x0000000c78027c10 */ /* 0x001fc6000ff5e0ff */
        /* <DEDUP_REMOVED lines=19> */
[----:B------:R0:W-:Y:S04]  /*d9e0*/  @!P0 STS [0x1080], R0 ;  /* 0x00108000ff008388 */ /* 0x0001e80000000800 */
[----:B------:R-:W-:Y:S01]  /*d9f0*/  BAR.SYNC.DEFER_BLOCKING 0x0 ;  /* 0x0000000000007b1d */ /* 0x000fe20000010000 */
[----:B0-----:R-:W-:-:S04]  /*da00*/  MOV R0, UR12 ;  /* 0x0000000c00007c02 */ /* 0x001fc80008000f00 */
[----:B------:R-:W-:Y:S01]  /*da10*/  LEA.HI.X.SX32 R3, R0, R43, 0x1, P2 ;  /* 0x0000002b00037211 */ /* 0x000fe200010f0eff */
        /* <DEDUP_REMOVED lines=15> */
.L_x_1594:
[----:B------:R-:W-:Y:S05]  /*db10*/  BSYNC B0 ;  /* 0x0000000000007941 */ /* 0x000fea0003800000 */
.L_x_1593:
[----:B0-----:R-:W2:Y:S01]  /*db20*/  LDL.LU R7, [R1+0x8] ;  /* 0x0000080001077983 */ /* 0x001ea20000300800 */
        /* <DEDUP_REMOVED lines=21> */
[----:B------:R-:W-:Y:S01]  /*dc80*/  LOP3.LUT R32, R120, 0xc0, RZ, 0xfc, !PT ;  /* 0x000000c078207812 */ /* 0x000fe200078efcff */
[----:B------:R-:W-:Y:S01]  /*dc90*/  UIADD3.X UR4, UR36, UR37, UR5, UP0, !UPT ;  /* 0x0000002524047290 */ /* 0x000fe200087fe405 */
[----:B------:R-:W-:-:S02]  /*dca0*/  MOV R5, UR10 ;  /* 0x0000000a00057c02 */ /* 0x000fc40008000f00 */
[C---:B------:R-:W-:Y:S02]  /*dcb0*/  LOP3.LUT R34, R120.reuse, 0xe0, RZ, 0xfc, !PT ;  /* 0x000000e078227812 */ /* 0x040fe400078efcff */
[C---:B------:R-:W-:Y:S02]  /*dcc0*/  LEA R4, P4, R5.reuse, R4, 0x1 ;  /* 0x0000000405047211 */ /* 0x040fe400078808ff */
[----:B------:R-:W-:Y:S02]  /*dcd0*/  MOV R6, UR4 ;  /* 0x0000000400067c02 */ /* 0x000fe40008000f00 */
[C---:B------:R-:W-:Y:S02]  /*dce0*/  LOP3.LUT R36, R120.reuse, 0x100, RZ, 0xfc, !PT ;  /* 0x0000010078247812 */ /* 0x040fe400078efcff */
[----:B------:R-:W-:Y:S02]  /*dcf0*/  LEA.HI.X R5, R5, R0, R6, 0x1, P4 ;  /* 0x0000000005057211 */ /* 0x000fe400020f0c06 */
[----:B------:R-:W-:-:S02]  /*dd00*/  LOP3.LUT R38, R120, 0x120, RZ, 0xfc, !PT ;  /* 0x0000012078267812 */ /* 0x000fc400078efcff */
[-C--:B------:R-:W-:Y:S01]  /*dd10*/  ISETP.GE.AND P4, PT, R34, R41.reuse, PT ;  /* 0x000000292200720c */ /* 0x080fe20003f86270 */
[----:B------:R0:W-:Y:S01]  /*dd20*/  @!P1 STG.E.U16 [R4.64+-0xfc0], R11 ;  /* 0xfff0400b04009986 */ /* 0x0001e2000c101528 */
[-C--:B------:R-:W-:Y:S02]  /*dd30*/  ISETP.GE.AND P1, PT, R28, R41.reuse, PT ;  /* 0x000000291c00720c */ /* 0x080fe40003f26270 */
[-C--:B------:R-:W-:Y:S01]  /*dd40*/  ISETP.GE.AND P5, PT, R36, R41.reuse, PT ;  /* 0x000000292400720c */ /* 0x080fe20003fa6270 */
[----:B------:R1:W-:Y:S01]  /*dd50*/  @!P2 STG.E.U16 [R4.64+-0xf80], R13 ;  /* 0xfff0800d0400a986 */ /* 0x0003e2000c101528 */
[-C--:B------:R-:W-:Y:S02]  /*dd60*/  ISETP.GE.AND P2, PT, R30, R41.reuse, PT ;  /* 0x000000291e00720c */ /* 0x080fe40003f46270 */
[-C--:B------:R-:W-:Y:S01]  /*dd70*/  ISETP.GE.AND P6, PT, R38, R41.reuse, PT ;  /* 0x000000292600720c */ /* 0x080fe20003fc6270 */
[----:B------:R-:W-:Y:S01]  /*dd80*/  @!P3 STG.E.U16 [R4.64+-0xf40], R15 ;  /* 0xfff0c00f0400b986 */ /* 0x000fe2000c101528 */
        /* <DEDUP_REMOVED lines=28> */
[-C--:B------:R-:W-:Y:S01]  /*df50*/  LEA.HI.SX32 R6, R6, R52.reuse, 0x1b ;  /* 0x0000003406067211 */ /* 0x080fe200078fdaff */
[----:B------:R-:W-:Y:S01]  /*df60*/  @!P5 STG.E.U16 [R4.64+-0xc80], R37 ;  /* 0xfff380250400d986 */ /* 0x000fe2000c101528 */
[C---:B------:R-:W-:Y:S02]  /*df70*/  IADD3 R10, R52.reuse, 0x4, RZ ;  /* 0x00000004340a7810 */ /* 0x040fe40007ffe0ff */
[C---:B0-----:R-:W-:Y:S01]  /*df80*/  IADD3 R11, R52.reuse, 0x5, RZ ;  /* 0x00000005340b7810 */ /* 0x041fe20007ffe0ff */
[----:B------:R0:W-:Y:S01]  /*df90*/  @!P6 STG.E.U16 [R4.64+-0xc40], R39 ;  /* 0xfff3c0270400e986 */ /* 0x0001e2000c101528 */
[----:B------:R-:W-:Y:S02]  /*dfa0*/  LEA.HI.SX32 R9, R9, R52, 0x1b ;  /* 0x0000003409097211 */ /* 0x000fe400078fdaff */
[C---:B------:R-:W-:Y:S02]  /*dfb0*/  IADD3 R12, R52.reuse, 0x6, RZ ;  /* 0x00000006340c7810 */ /* 0x040fe40007ffe0ff */
[----:B-1----:R-:W-:-:S02]  /*dfc0*/  IADD3 R13, R52, 0x7, RZ ;  /* 0x00000007340d7810 */ /* 0x002fc40007ffe0ff */
[----:B------:R-:W-:Y:S02]  /*dfd0*/  SHF.L.U32 R6, R6, 0x1, RZ ;  /* 0x0000000106067819 */ /* 0x000fe400000006ff */
[----:B------:R-:W-:Y:S02]  /*dfe0*/  IADD3 R14, R52, 0x8, RZ ;  /* 0x00000008340e7810 */ /* 0x000fe40007ffe0ff */
[----:B------:R-:W-:Y:S02]  /*dff0*/  LEA.HI.SX32 R10, R10, R52, 0x1b ;  /* 0x000000340a0a7211 */ /* 0x000fe400078fdaff */
[----:B0-----:R-:W-:Y:S02]  /*e000*/  F2FP.BF16.PACK_AB R4, R207, R206 ;  /* 0x000000cecf04723e */ /* 0x001fe400000010ff */
[----:B------:R-:W-:Y:S02]  /*e010*/  IADD3 R15, R52, 0x9, RZ ;  /* 0x00000009340f7810 */ /* 0x000fe40007ffe0ff */
[----:B------:R-:W-:-:S02]  /*e020*/  LEA.HI.SX32 R11, R11, R52, 0x1b ;  /* 0x000000340b0b7211 */ /* 0x000fc400078fdaff */
[----:B------:R-:W-:Y:S02]  /*e030*/  SHF.L.U32 R9, R9, 0x1, RZ ;  /* 0x0000000109097819 */ /* 0x000fe400000006ff */
[----:B------:R-:W-:Y:S02]  /*e040*/  IADD3 R16, R52, 0xa, RZ ;  /* 0x0000000a34107810 */ /* 0x000fe40007ffe0ff */
[----:B------:R-:W-:Y:S02]  /*e050*/  LEA.HI.SX32 R12, R12, R52, 0x1b ;  /* 0x000000340c0c7211 */ /* 0x000fe400078fdaff */
[C---:B------:R-:W-:Y:S02]  /*e060*/  PRMT R27, R4.reuse, 0x7610, R27 ;  /* 0x00007610041b7816 */ /* 0x040fe4000000001b */
[----:B------:R-:W-:Y:S02]  /*e070*/  PRMT R29, R4, 0x7632, R29 ;  /* 0x00007632041d7816 */ /* 0x000fe4000000001d */
[----:B------:R-:W-:-:S02]  /*e080*/  IADD3 R17, R52, 0xb, RZ ;  /* 0x0000000b34117810 */ /* 0x000fc40007ffe0ff */
[----:B------:R-:W-:Y:S02]  /*e090*/  LEA.HI.SX32 R13, R13, R52, 0x1b ;  /* 0x000000340d0d7211 */ /* 0x000fe400078fdaff */
[----:B------:R-:W-:Y:S02]  /*e0a0*/  F2FP.BF16.PACK_AB R4, R211, R210 ;  /* 0x000000d2d304723e */ /* 0x000fe400000010ff */
[----:B------:R-:W-:Y:S02]  /*e0b0*/  IADD3 R18, R52, 0xc, RZ ;  /* 0x0000000c34127810 */ /* 0x000fe40007ffe0ff */
[----:B------:R-:W-:Y:S02]  /*e0c0*/  LEA.HI.SX32 R14, R14, R52, 0x1b ;  /* 0x000000340e0e7211 */ /* 0x000fe400078fdaff */
[----:B------:R-:W-:Y:S02]  /*e0d0*/  SHF.L.U32 R10, R10, 0x1, RZ ;  /* 0x000000010a0a7819 */ /* 0x000fe400000006ff */
[----:B------:R-:W-:-:S02]  /*e0e0*/  F2FP.BF16.PACK_AB R5, R209, R208 ;  /* 0x000000d0d105723e */ /* 0x000fc400000010ff */
[C---:B------:R-:W-:Y:S02]  /*e0f0*/  IADD3 R19, R52.reuse, 0xd, RZ ;  /* 0x0000000d34137810 */ /* 0x040fe40007ffe0ff */
[-C--:B------:R-:W-:Y:S02]  /*e100*/  LEA.HI.SX32 R15, R15, R52.reuse, 0x1b ;  /* 0x000000340f0f7211 */ /* 0x080fe400078fdaff */
[----:B------:R-:W-:Y:S02]  /*e110*/  SHF.L.U32 R11, R11, 0x1, RZ ;  /* 0x000000010b0b7819 */ /* 0x000fe400000006ff */
[----:B------:R-:W-:Y:S02]  /*e120*/  IADD3 R20, R52, 0xe, RZ ;  /* 0x0000000e34147810 */ /* 0x000fe40007ffe0ff */
[----:B------:R-:W-:Y:S02]  /*e130*/  LEA.HI.SX32 R16, R16, R52, 0x1b ;  /* 0x0000003410107211 */ /* 0x000fe400078fdaff */
[----:B------:R-:W-:-:S02]  /*e140*/  SHF.L.U32 R12, R12, 0x1, RZ ;  /* 0x000000010c0c7819 */ /* 0x000fc400000006ff */
[----:B------:R-:W-:Y:S02]  /*e150*/  IADD3 R21, R52, 0xf, RZ ;  /* 0x0000000f34157810 */ /* 0x000fe40007ffe0ff */
[-C--:B------:R-:W-:Y:S02]  /*e160*/  LEA.HI.SX32 R17, R17, R52.reuse, 0x1b ;  /* 0x0000003411117211 */ /* 0x080fe400078fdaff */
[----:B------:R-:W-:Y:S02]  /*e170*/  SHF.L.U32 R13, R13, 0x1, RZ ;  /* 0x000000010d0d7819 */ /* 0x000fe400000006ff */
[-C--:B------:R-:W-:Y:S02]  /*e180*/  LEA.HI.SX32 R18, R18, R52.reuse, 0x1b ;  /* 0x0000003412127211 */ /* 0x080fe400078fdaff */
[----:B------:R-:W-:Y:S02]  /*e190*/  SHF.L.U32 R14, R14, 0x1, RZ ;  /* 0x000000010e0e7819 */ /* 0x000fe400000006ff */
[----:B------:R-:W-:-:S02]  /*e1a0*/  LEA.HI.SX32 R19, R19, R52, 0x1b ;  /* 0x0000003413137211 */ /* 0x000fc400078fdaff */
[----:B------:R-:W-:Y:S02]  /*e1b0*/  SHF.L.U32 R15, R15, 0x1, RZ ;  /* 0x000000010f0f7819 */ /* 0x000fe400000006ff */
[-C--:B------:R-:W-:Y:S02]  /*e1c0*/  LEA.HI.SX32 R20, R20, R52.reuse, 0x1b ;  /* 0x0000003414147211 */ /* 0x080fe400078fdaff */
[----:B------:R-:W-:Y:S02]  /*e1d0*/  SHF.L.U32 R16, R16, 0x1, RZ ;  /* 0x0000000110107819 */ /* 0x000fe400000006ff */
[----:B------:R-:W-:Y:S02]  /*e1e0*/  LEA.HI.SX32 R21, R21, R52, 0x1b ;  /* 0x0000003415157211 */ /* 0x000fe400078fdaff */
[----:B------:R-:W-:Y:S02]  /*e1f0*/  SHF.L.U32 R17, R17, 0x1, RZ ;  /* 0x0000000111117819 */ /* 0x000fe400000006ff */
[----:B------:R-:W-:-:S02]  /*e200*/  SHF.L.U32 R18, R18, 0x1, RZ ;  /* 0x0000000112127819 */ /* 0x000fc400000006ff */
[----:B------:R-:W-:Y:S02]  /*e210*/  SHF.L.U32 R19, R19, 0x1, RZ ;  /* 0x0000000113137819 */ /* 0x000fe400000006ff */
[----:B------:R-:W-:Y:S02]  /*e220*/  SHF.L.U32 R20, R20, 0x1, RZ ;  /* 0x0000000114147819 */ /* 0x000fe400000006ff */
[----:B------:R-:W-:Y:S01]  /*e230*/  SHF.L.U32 R21, R21, 0x1, RZ ;  /* 0x0000000115157819 */ /* 0x000fe200000006ff */
[----:B--2---:R-:W-:Y:S01]  /*e240*/  FADD.FTZ R0, R200, R7 ;  /* 0x00000007c8007221 */ /* 0x004fe20000010000 */
[----:B------:R-:W-:Y:S02]  /*e250*/  IADD3 R7, R52, 0x2, RZ ;  /* 0x0000000234077810 */ /* 0x000fe40007ffe0ff */
[----:B------:R-:W-:Y:S01]  /*e260*/  F2FP.BF16.PACK_AB R200, R201, R200 ;  /* 0x000000c8c9c8723e */ /* 0x000fe200000010ff */
[----:B------:R-:W-:Y:S01]  /*e270*/  BAR.SYNC.DEFER_BLOCKING 0x0 ;  /* 0x0000000000007b1d */ /* 0x000fe20000010000 */
[----:B------:R-:W-:Y:S01]  /*e280*/  LEA.HI.SX32 R8, R7, R52, 0x1b ;  /* 0x0000003407087211 */ /* 0x000fe200078fdaff */
[----:B------:R-:W-:-:S03]  /*e290*/  FADD.FTZ R7, R0, R201 ;  /* 0x000000c900077221 */ /* 0x000fc60000010000 */
[----:B------:R-:W-:Y:S01]  /*e2a0*/  SHF.L.U32 R8, R8, 0x1, RZ ;  /* 0x0000000108087819 */ /* 0x000fe200000006ff */
[----:B------:R-:W-:Y:S01]  /*e2b0*/  FADD.FTZ R0, R7, R202 ;  /* 0x000000ca07007221 */ /* 0x000fe20000010000 */
[----:B------:R-:W-:-:S03]  /*e2c0*/  F2FP.BF16.PACK_AB R202, R203, R202 ;  /* 0x000000cacbca723e */ /* 0x000fc600000010ff */
[----:B------:R-:W-:Y:S01]  /*e2d0*/  FADD.FTZ R7, R0, R203 ;  /* 0x000000cb00077221 */ /* 0x000fe20000010000 */
[----:B------:R-:W-:-:S03]  /*e2e0*/  PRMT R23, R202, 0x7632, R23 ;  /* 0x00007632ca177816 */ /* 0x000fc60000000017 */
[----:B------:R-:W-:Y:S01]  /*e2f0*/  FADD.FTZ R0, R7, R204 ;  /* 0x000000cc07007221 */ /* 0x000fe20000010000 */
[----:B------:R-:W-:Y:S02]  /*e300*/  PRMT R7, R200, 0x7632, R7 ;  /* 0x00007632c8077816 */ /* 0x000fe40000000007 */
[----:B------:R-:W-:Y:S01]  /*e310*/  F2FP.BF16.PACK_AB R204, R205, R204 ;  /* 0x000000cccdcc723e */ /* 0x000fe200000010ff */
[----:B------:R-:W-:Y:S01]  /*e320*/  FADD.FTZ R205, R0, R205 ;  /* 0x000000cd00cd7221 */ /* 0x000fe20000010000 */
[----:B------:R-:W-:Y:S02]  /*e330*/  IADD3 R0, P1, R120, -0x7e0, RZ ;  /* 0xfffff82078007810 */ /* 0x000fe40007f3e0ff */
[----:B------:R-:W-:Y:S01]  /*e340*/  PRMT R25, R204, 0x7632, R25 ;  /* 0x00007632cc197816 */ /* 0x000fe20000000019 */
[----:B------:R-:W-:Y:S01]  /*e350*/  FADD.FTZ R206, R205, R206 ;  /* 0x000000cecdce7221 */ /* 0x000fe20000010000 */
[----:B------:R-:W-:Y:S01]  /*e360*/  IADD3.X R43, R43, -0x1, RZ, P1, !PT ;  /* 0xffffffff2b2b7810 */ /* 0x000fe20000ffe4ff */
[----:B------:R-:W-:Y:S02]  /*e370*/  STS.U16 [R119], R200 ;  /* 0x000000c877007388 */ /* 0x000fe40000000400 */
[----:B------:R-:W-:-:S02]  /*e380*/  FADD.FTZ R207, R206, R207 ;  /* 0x000000cfcecf7221 */ /* 0x000fc40000010000 */
[----:B------:R0:W-:Y:S02]  /*e390*/  STS.U16 [R6+0x2], R7 ;  /* 0x0000020706007388 */ /* 0x0001e40000000400 */
[----:B------:R-:W-:Y:S02]  /*e3a0*/  FADD.FTZ R208, R207, R208 ;  /* 0x000000d0cfd07221 */ /* 0x000fe40000010000 */
[----:B------:R1:W-:Y:S02]  /*e3b0*/  STS.U16 [R8+0x4], R202 ;  /* 0x000004ca08007388 */ /* 0x0003e40000000400 */
[----:B------:R-:W-:Y:S02]  /*e3c0*/  FADD.FTZ R209, R208, R209 ;  /* 0x000000d1d0d17221 */ /* 0x000fe40000010000 */
[----:B------:R2:W-:Y:S01]  /*e3d0*/  STS.U16 [R9+0x6], R23 ;  /* 0x0000061709007388 */ /* 0x0005e20000000400 */
[----:B0-----:R-:W-:Y:S01]  /*e3e0*/  PRMT R7, R5, 0x7610, R7 ;  /* 0x0000761005077816 */ /* 0x001fe20000000007 */
[----:B------:R-:W-:-:S02]  /*e3f0*/  FADD.FTZ R210, R209, R210 ;  /* 0x000000d2d1d27221 */ /* 0x000fc40000010000 */
[----:B------:R0:W-:Y:S01]  /*e400*/  STS.U16 [R10+0x8], R204 ;  /* 0x000008cc0a007388 */ /* 0x0001e20000000400 */
[----:B------:R-:W-:Y:S02]  /*e410*/  PRMT R6, R5, 0x7632, R6 ;  /* 0x0000763205067816 */ /* 0x000fe40000000006 */
[----:B-1----:R-:W-:Y:S01]  /*e420*/  PRMT R8, R4, 0x7610, R8 ;  /* 0x0000761004087816 */ /* 0x002fe20000000008 */
[----:B------:R-:W-:Y:S01]  /*e430*/  STS.U16 [R11+0xa], R25 ;  /* 0x00000a190b007388 */ /* 0x000fe20000000400 */
[----:B------:R-:W-:Y:S01]  /*e440*/  F2FP.BF16.PACK_AB R5, R164, R216 ;  /* 0x000000d8a405723e */ /* 0x000fe200000010ff */
[----:B------:R-:W-:Y:S01]  /*e450*/  FADD.FTZ R211, R210, R211 ;  /* 0x000000d3d2d37221 */ /* 0x000fe20000010000 */
[----:B--2---:R-:W-:Y:S01]  /*e460*/  PRMT R9, R4, 0x7632, R9 ;  /* 0x0000763204097816 */ /* 0x004fe20000000009 */
[----:B------:R1:W-:Y:S01]  /*e470*/  STS.U16 [R12+0xc], R27 ;  /* 0x00000c1b0c007388 */ /* 0x0003e20000000400 */
[----:B------:R-:W-:Y:S01]  /*e480*/  F2FP.BF16.PACK_AB R4, R215, R212 ;  /* 0x000000d4d704723e */ /* 0x000fe200000010ff */
[----:B------:R-:W-:-:S02]  /*e490*/  FADD.FTZ R212, R211, R212 ;  /* 0x000000d4d3d47221 */ /* 0x000fc40000010000 */
[----:B------:R-:W-:Y:S01]  /*e4a0*/  STS.U16 [R13+0xe], R29 ;  /* 0x00000e1d0d007388 */ /* 0x000fe20000000400 */
[----:B0-----:R-:W-:Y:S01]  /*e4b0*/  PRMT R10, R4, 0x7610, R10 ;  /* 0x00007610040a7816 */ /* 0x001fe2000000000a */
[----:B------:R-:W-:Y:S02]  /*e4c0*/  FADD.FTZ R215, R212, R215 ;  /* 0x000000d7d4d77221 */ /* 0x000fe40000010000 */
[----:B------:R-:W-:Y:S01]  /*e4d0*/  STS.U16 [R14+0x10], R7 ;  /* 0x000010070e007388 */ /* 0x000fe20000000400 */
[----:B-1----:R-:W-:Y:S01]  /*e4e0*/  PRMT R12, R4, 0x7632, R12 ;  /* 0x00007632040c7816 */ /* 0x002fe2000000000c */
[----:B------:R-:W-:Y:S02]  /*e4f0*/  FADD.FTZ R215, R215, R216 ;  /* 0x000000d8d7d77221 */ /* 0x000fe40000010000 */
[----:B------:R0:W-:Y:S01]  /*e500*/  STS.U16 [R15+0x12], R6 ;  /* 0x000012060f007388 */ /* 0x0001e20000000400 */
[----:B------:R-:W-:Y:S01]  /*e510*/  MOV R4, UR11 ;  /* 0x0000000b00047c02 */ /* 0x000fe20008000f00 */
[----:B------:R-:W-:-:S02]  /*e520*/  UIADD3 UR11, UR35, UR6, URZ ;  /* 0x00000006230b7290 */ /* 0x000fc4000fffe03f */
[----:B------:R-:W-:Y:S04]  /*e530*/  STS.U16 [R16+0x14], R8 ;  /* 0x0000140810007388 */ /* 0x000fe80000000400 */
[----:B------:R-:W-:Y:S01]  /*e540*/  STS.U16 [R17+0x16], R9 ;  /* 0x0000160911007388 */ /* 0x000fe20000000400 */
[----:B0-----:R-:W-:-:S03]  /*e550*/  PRMT R6, R5, 0x7632, R6 ;  /* 0x0000763205067816 */ /* 0x001fc60000000006 */
        /* <DEDUP_REMOVED lines=23> */
[----:B0-----:R-:W-:-:S05]  /*e6d0*/  FADD.FTZ R4, R215, R164 ;  /* 0x000000a4d7047221 */ /* 0x001fca0000010000 */
        /* <DEDUP_REMOVED lines=16> */
.L_x_1596:
[----:B------:R-:W-:Y:S05]  /*e7e0*/  BSYNC B0 ;  /* 0x0000000000007941 */ /* 0x000fea0003800000 */
.L_x_1595:
        /* <DEDUP_REMOVED lines=23> */
[----:B------:R-:W-:Y:S01]  /*e960*/  UIADD3 UR21, UP5, UR21, -0x1000, URZ ;  /* 0xfffff00015157890 */ /* 0x000fe2000ffbe03f */
[----:B------:R-:W-:Y:S01]  /*e970*/  LEA.HI.X R3, R3, R0, R4, 0x1, P0 ;  /* 0x0000000003037211 */ /* 0x000fe200000f0c04 */
[----:B------:R-:W-:Y:S01]  /*e980*/  UIADD3 UR7, UR7, 0x1, URZ ;  /* 0x0000000107077890 */ /* 0x000fe2000fffe03f */
        /* <DEDUP_REMOVED lines=9> */
[-C--:B------:R-:W-:Y:S01]  /*ea20*/  ISETP.GE.AND P5, PT, R40, R25.reuse, PT ;  /* 0x000000192800720c */ /* 0x080fe20003fa6270 */
[----:B------:R-:W-:Y:S02]  /*ea30*/  UIADD3.X UR18, UR18, -0x1, URZ, UP4, !UPT ;  /* 0xffffffff12127890 */ /* 0x000fe4000a7fe43f */
[----:B------:R0:W-:Y:S01]  /*ea40*/  @!P6 STG.E.U16 [R2.64+0xc0], R13 ;  /* 0x0000c00d0200e986 */ /* 0x0001e2000c101528 */
[-C--:B------:R-:W-:Y:S01]  /*ea50*/  ISETP.GE.AND P6, PT, R42, R25.reuse, PT ;  /* 0x000000192a00720c */ /* 0x080fe20003fc6270 */
[----:B------:R-:W-:Y:S02]  /*ea60*/  UIADD3.X UR20, UR20, -0x1, URZ, UP5, !UPT ;  /* 0xffffffff14147890 */ /* 0x000fe4000affe43f */
        /* <DEDUP_REMOVED lines=18> */
.L_x_1490:
[----:B------:R-:W-:Y:S02]  /*eb90*/  ISETP.NE.U32.AND P0, PT, RZ, c[0x0][0x328], PT ;  /* 0x0000ca00ff007a0c */ /* 0x000fe40003f05070 */
[----:B------:R-:W-:Y:S02]  /*eba0*/  ISETP.NE.U32.AND P2, PT, RZ, c[0x0][0x348], PT ;  /* 0x0000d200ff007a0c */ /* 0x000fe40003f45070 */
[----:B------:R-:W-:Y:S02]  /*ebb0*/  ISETP.NE.AND.EX P1, PT, RZ, c[0x0][0x32c], PT, P0 ;  /* 0x0000cb00ff007a0c */ /* 0x000fe40003f25300 */
[----:B------:R-:W-:-:S11]  /*ebc0*/  ISETP.NE.AND.EX P0, PT, RZ, c[0x0][0x34c], PT, P2 ;  /* 0x0000d300ff007a0c */ /* 0x000fd60003f05320 */
[----:B------:R-:W-:Y:S05]  /*ebd0*/  @!P1 BRA `(.L_x_1598) ;  /* 0x000001f000009947 */ /* 0x000fea0003800000 */
[----:B-1----:R-:W3:Y:S01]  /*ebe0*/  LDL.LU R2, [R1+0xc] ;  /* 0x00000c0001027983 */ /* 0x002ee20000300800 */
[----:B------:R-:W-:Y:S03]  /*ebf0*/  BSSY B0, `(.L_x_1598) ;  /* 0x000001d000007945 */ /* 0x000fe60003800000 */
[----:B------:R-:W1:Y:S04]  /*ec00*/  S2R R6, SR_LANEID ;  /* 0x0000000000067919 */ /* 0x000e680000000000 */
[----:B------:R-:W4:Y:S01]  /*ec10*/  S2R R7, SR_TID.X ;  /* 0x0000000000077919 */ /* 0x000f220000002100 */
[----:B-1----:R-:W-:-:S13]  /*ec20*/  ISETP.NE.AND P2, PT, R6, RZ, PT ;  /* 0x000000ff0600720c */ /* 0x002fda0003f45270 */
[----:B----4-:R-:W-:-:S04]  /*ec30*/  @!P2 SHF.R.S32.HI R6, RZ, 0x1f, R7 ;  /* 0x0000001fff06a819 */ /* 0x010fc80000011407 */
[----:B------:R-:W-:-:S04]  /*ec40*/  @!P2 LEA.HI R6, R6, R7, RZ, 0x5 ;  /* 0x000000070606a211 */ /* 0x000fc800078f28ff */
[----:B------:R-:W-:Y:S01]  /*ec50*/  @!P2 SHF.R.S32.HI R9, RZ, 0x5, R6 ;  /* 0x00000005ff09a819 */ /* 0x000fe20000011406 */
[----:B---3--:R-:W1:Y:S02]  /*ec60*/  SHFL.DOWN P1, R0, R2, 0x1, 0x1f ;  /* 0x08201f0002007f89 */ /* 0x008e640000020000 */
[----:B-1----:R-:W-:-:S05]  /*ec70*/  @P1 FADD R0, R0, R2 ;  /* 0x0000000200001221 */ /* 0x002fca0000000000 */
[----:B------:R-:W1:Y:S02]  /*ec80*/  SHFL.DOWN P1, R3, R0, 0x2, 0x1f ;  /* 0x08401f0000037f89 */ /* 0x000e640000020000 */
        /* <DEDUP_REMOVED lines=19> */
.L_x_1599:
[----:B-1----:R-:W-:Y:S05]  /*edc0*/  BSYNC B0 ;  /* 0x0000000000007941 */ /* 0x002fea0003800000 */
.L_x_1598:
[----:B------:R-:W-:Y:S01]  /*edd0*/  BSSY B0, `(.L_x_1600) ;  /* 0x0000023000007945 */ /* 0x000fe20003800000 */
[----:B------:R-:W-:Y:S05]  /*ede0*/  @!P0 BRA `(.L_x_1601) ;  /* 0x0000020000008947 */ /* 0x000fea0003800000 */
[----:B-1----:R-:W3:Y:S04]  /*edf0*/  LDL.LU R2, [R1+0x8] ;  /* 0x0000080001027983 */ /* 0x002ee80000300800 */
[----:B------:R-:W1:Y:S04]  /*ee00*/  S2R R6, SR_LANEID ;  /* 0x0000000000067919 */ /* 0x000e680000000000 */
[----:B------:R-:W4:Y:S04]  /*ee10*/  S2R R7, SR_TID.X ;  /* 0x0000000000077919 */ /* 0x000f280000002100 */
[----:B------:R-:W-:Y:S01]  /*ee20*/  BAR.SYNC.DEFER_BLOCKING 0x0 ;  /* 0x0000000000007b1d */ /* 0x000fe20000010000 */
        /* <DEDUP_REMOVED lines=28> */
.L_x_1601:
[----:B------:R-:W3:Y:S02]  /*eff0*/  S2R R7, SR_TID.X ;  /* 0x0000000000077919 */ /* 0x000ee40000002100 */
.L_x_1602:
[----:B-1----:R-:W-:Y:S05]  /*f000*/  BSYNC B0 ;  /* 0x0000000000007941 */ /* 0x002fea0003800000 */
.L_x_1600:
[----:B---3--:R-:W-:-:S13]  /*f010*/  ISETP.GE.AND P0, PT, R7, c[0x0][0x16c], PT ;  /* 0x00005b0007007a0c */ /* 0x008fda0003f06270 */
[----:B------:R-:W-:Y:S05]  /*f020*/  @P0 EXIT ;  /* 0x000000000000094d */ /* 0x000fea0003800000 */
[----:B------:R-:W-:Y:S02]  /*f030*/  ULDC.64 UR6, c[0x0][0x288] ;  /* 0x0000a20000067ab9 */ /* 0x000fe40000000a00 */
[----:B------:R-:W-:Y:S02]  /*f040*/  UIMAD UR28, UR28, UR6, URZ ;  /* 0x000000061c1c72a4 */ /* 0x000fe4000f8e023f */
[----:B------:R-:W-:Y:S02]  /*f050*/  UIMAD.WIDE.U32 UR4, UR29, UR6, URZ ;  /* 0x000000061d0472a5 */ /* 0x000fe4000f8e003f */
[----:B------:R-:W-:-:S04]  /*f060*/  UIMAD UR6, UR29, UR7, UR28 ;  /* 0x000000071d0672a4 */ /* 0x000fc8000f8e021c */
[----:B------:R-:W-:Y:S02]  /*f070*/  UIADD3 UR6, UR5, UR6, URZ ;  /* 0x0000000605067290 */ /* 0x000fe4000fffe03f */
.L_x_1603:
[----:B-1----:R1:W3:Y:S01]  /*f080*/  LDS.64 R8, [R7.X8+0xfe80] ;  /* 0x00fe800007087984 */ /* 0x0022e20000008a00 */
[----:B------:R-:W-:Y:S02]  /*f090*/  SHF.R.S32.HI R0, RZ, 0x1f, R7 ;  /* 0x0000001fff007819 */ /* 0x000fe40000011407 */
[----:B------:R-:W-:Y:S02]  /*f0a0*/  MOV R2, UR4 ;  /* 0x0000000400027c02 */ /* 0x000fe40008000f00 */
[----:B------:R-:W-:Y:S01]  /*f0b0*/  MOV R5, UR6 ;  /* 0x0000000600057c02 */ /* 0x000fe20008000f00 */
[----:B------:R-:W-:Y:S01]  /*f0c0*/  IMAD R0, R0, c[0x0][0x290], RZ ;  /* 0x0000a40000007a24 */ /* 0x000fe200078e02ff */
[----:B------:R-:W-:Y:S02]  /*f0d0*/  MOV R4, R2 ;  /* 0x0000000200047202 */ /* 0x000fe40000000f00 */
[----:B------:R-:W-:Y:S01]  /*f0e0*/  MOV R3, UR5 ;  /* 0x0000000500037c02 */ /* 0x000fe20008000f00 */
[C---:B------:R-:W-:Y:S01]  /*f0f0*/  IMAD R3, R7.reuse, c[0x0][0x294], R0 ;  /* 0x0000a50007037a24 */ /* 0x040fe200078e0200 */
[----:B------:R-:W-:Y:S01]  /*f100*/  YIELD ;  /* 0x0000000000007946 */ /* 0x000fe20003800000 */
[C---:B------:R-:W-:Y:S01]  /*f110*/  IMAD.WIDE.U32 R4, R7.reuse, c[0x0][0x290], R4 ;  /* 0x0000a40007047a25 */ /* 0x040fe200078e0004 */
[----:B-1----:R-:W-:-:S04]  /*f120*/  IADD3 R7, R7, c[0x0][0x0], RZ ;  /* 0x0000000007077a10 */ /* 0x002fc80007ffe0ff */
[----:B------:R-:W-:Y:S02]  /*f130*/  IADD3 R3, R5, R3, RZ ;  /* 0x0000000305037210 */ /* 0x000fe40007ffe0ff */
[----:B------:R-:W-:-:S04]  /*f140*/  LEA R2, P0, R4, c[0x0][0x310], 0x3 ;  /* 0x0000c40004027a11 */ /* 0x000fc800078018ff */
[----:B------:R-:W-:Y:S02]  /*f150*/  LEA.HI.X R3, R4, c[0x0][0x314], R3, 0x3, P0 ;  /* 0x0000c50004037a11 */ /* 0x000fe400000f1c03 */
[----:B------:R-:W-:-:S03]  /*f160*/  ISETP.GE.AND P0, PT, R7, c[0x0][0x16c], PT ;  /* 0x00005b0007007a0c */ /* 0x000fc60003f06270 */
[----:B---3--:R1:W-:Y:S04]  /*f170*/  RED.E.ADD.F32.FTZ.RN.STRONG.GPU [R2.64], R8 ;  /* 0x000000080200798e */ /* 0x0083e8000c10e7a8 */
[----:B------:R1:W-:Y:S06]  /*f180*/  RED.E.ADD.F32.FTZ.RN.STRONG.GPU [R2.64+0x4], R9 ;  /* 0x000004090200798e */ /* 0x0003ec000c10e7a8 */
[----:B------:R-:W-:Y:S05]  /*f190*/  @!P0 BRA `(.L_x_1603) ;  /* 0xfffffee000008947 */ /* 0x000fea000383ffff */
[----:B------:R-:W-:Y:S05]  /*f1a0*/  EXIT ;  /* 0x000000000000794d */ /* 0x000fea0003800000 */
.L_x_1496:
[----:B------:R-:W-:Y:S01]  /*f1b0*/  HFMA2.MMA R66, -RZ, RZ, 0, 5.9604644775390625e-08 ;  /* 0x00000001ff427435 */ /* 0x000fe200000001ff */
[----:B------:R-:W-:-:S02]  /*f1c0*/  MOV R65, R68 ;  /* 0x0000004400417202 */ /* 0x000fc40000000f00 */
[----:B------:R-:W-:Y:S02]  /*f1d0*/  MOV R214, RZ ;  /* 0x000000ff00d67202 */ /* 0x000fe40000000f00 */
[----:B------:R-:W-:Y:S02]  /*f1e0*/  MOV R75, 0xffffffff ;  /* 0xffffffff004b7802 */ /* 0x000fe40000000f00 */
[----:B------:R-:W-:Y:S02]  /*f1f0*/  MOV R64, 0xf210 ;  /* 0x0000f21000407802 */ /* 0x000fe40000000f00 */
[----:B0-2--5:R-:W-:Y:S05]  /*f200*/  CALL.REL.NOINC `($__internal_38_$__cuda_sm70_shflsync_up) ;  /* 0x00001e1000007944 */ /* 0x025fea0003c00000 */
[----:B-1----:R-:W-:Y:S01]  /*f210*/  MOV R67, R66 ;  /* 0x0000004200437202 */ /* 0x002fe20000000f00 */
[----:B------:R-:W-:Y:S05]  /*f220*/  BRA `(.L_x_1604) ;  /* 0xffff769000007947 */ /* 0x000fea000383ffff */
.L_x_1497:
[----:B------:R-:W-:Y:S01]  /*f230*/  HFMA2.MMA R66, -RZ, RZ, 0, 5.9604644775390625e-08 ;  /* 0x00000001ff427435 */ /* 0x000fe200000001ff */
[----:B------:R-:W-:Y:S02]  /*f240*/  MOV R65, R70 ;  /* 0x0000004600417202 */ /* 0x000fe40000000f00 */
[----:B------:R-:W-:Y:S02]  /*f250*/  MOV R214, RZ ;  /* 0x000000ff00d67202 */ /* 0x000fe40000000f00 */
[----:B------:R-:W-:-:S02]  /*f260*/  MOV R75, 0xffffffff ;  /* 0xffffffff004b7802 */ /* 0x000fc40000000f00 */
[----:B------:R-:W-:Y:S02]  /*f270*/  MOV R64, 0xf290 ;  /* 0x0000f29000407802 */ /* 0x000fe40000000f00 */
[----:B0123-5:R-:W-:Y:S05]  /*f280*/  CALL.REL.NOINC `($__internal_38_$__cuda_sm70_shflsync_up) ;  /* 0x00001d9000007944 */ /* 0x02ffea0003c00000 */
[----:B-1----:R-:W-:Y:S01]  /*f290*/  MOV R71, R66 ;  /* 0x0000004200477202 */ /* 0x002fe20000000f00 */
[----:B------:R-:W-:Y:S01]  /*f2a0*/  HFMA2.MMA R66, -RZ, RZ, 0, 5.9604644775390625e-08 ;  /* 0x00000001ff427435 */ /* 0x000fe200000001ff */
[----:B------:R-:W-:Y:S02]  /*f2b0*/  MOV R65, R73 ;  /* 0x0000004900417202 */ /* 0x000fe40000000f00 */
[----:B------:R-:W-:Y:S02]  /*f2c0*/  MOV R214, RZ ;  /* 0x000000ff00d67202 */ /* 0x000fe40000000f00 */
[----:B------:R-:W-:Y:S02]  /*f2d0*/  MOV R75, 0xffffffff ;  /* 0xffffffff004b7802 */ /* 0x000fe40000000f00 */
[----:B------:R-:W-:Y:S02]  /*f2e0*/  MOV R64, 0xf300 ;  /* 0x0000f30000407802 */ /* 0x000fe40000000f00 */
[----:B------:R-:W-:Y:S05]  /*f2f0*/  CALL.REL.NOINC `($__internal_38_$__cuda_sm70_shflsync_up) ;  /* 0x00001d2000007944 */ /* 0x000fea0003c00000 */
[----:B-1----:R-:W-:Y:S01]  /*f300*/  MOV R72, R66 ;  /* 0x0000004200487202 */ /* 0x002fe20000000f00 */
[----:B------:R-:W-:Y:S01]  /*f310*/  HFMA2.MMA R66, -RZ, RZ, 0, 5.9604644775390625e-08 ;  /* 0x00000001ff427435 */ /* 0x000fe200000001ff */
[----:B------:R-:W-:-:S02]  /*f320*/  MOV R65, R69 ;  /* 0x0000004500417202 */ /* 0x000fc40000000f00 */
[----:B------:R-:W-:Y:S02]  /*f330*/  MOV R214, RZ ;  /* 0x000000ff00d67202 */ /* 0x000fe40000000f00 */
[----:B------:R-:W-:Y:S02]  /*f340*/  MOV R75, 0xffffffff ;  /* 0xffffffff004b7802 */ /* 0x000fe40000000f00 */
[----:B------:R-:W-:Y:S02]  /*f350*/  MOV R64, 0xf370 ;  /* 0x0000f37000407802 */ /* 0x000fe40000000f00 */
[----:B------:R-:W-:Y:S05]  /*f360*/  CALL.REL.NOINC `($__internal_38_$__cuda_sm70_shflsync_up) ;  /* 0x00001cb000007944 */ /* 0x000fea0003c00000 */
[C---:B------:R-:W-:Y:S01]  /*f370*/  FMUL.FTZ R65, R70.reuse, R71 ;  /* 0x0000004746417220 */ /* 0x040fe20000410000 */
[----:B------:R-:W-:Y:S01]  /*f380*/  ISETP.GE.AND P0, PT, R121, 0x1, PT ;  /* 0x000000017900780c */ /* 0x000fe20003f06270 */
[-C--:B------:R-:W-:Y:S01]  /*f390*/  FMUL.FTZ R64, R70, R67.reuse ;  /* 0x0000004346407220 */ /* 0x080fe20000410000 */
[----:B------:R-:W-:Y:S01]  /*f3a0*/  MOV R214, RZ ;  /* 0x000000ff00d67202 */ /* 0x000fe20000000f00 */
[C---:B------:R-:W-:Y:S01]  /*f3b0*/  FFMA.FTZ R65, R68.reuse, R67, -R65 ;  /* 0x0000004344417223 */ /* 0x040fe20000010841 */
[----:B------:R-:W-:Y:S01]  /*f3c0*/  MOV R75, 0xffffffff ;  /* 0xffffffff004b7802 */ /* 0x000fe20000000f00 */
[----:B------:R-:W-:-:S02]  /*f3d0*/  FFMA.FTZ R67, R68, R71, R64 ;  /* 0x0000004744437223 */ /* 0x000fc40000010040 */
[----:B-1----:R-:W-:-:S04]  /*f3e0*/  FMUL.FTZ R71, R70, R66 ;  /* 0x0000004246477220 */ /* 0x002fc80000410000 */
[-C--:B------:R-:W-:Y:S02]  /*f3f0*/  FFMA.FTZ R64, R68, R72.reuse, -R71 ;  /* 0x0000004844407223 */ /* 0x080fe40000010847 */
[C---:B------:R-:W-:Y:S01]  /*f400*/  FMUL.FTZ R71, R70.reuse, R72 ;  /* 0x0000004846477220 */ /* 0x040fe20000410000 */
[----:B------:R-:W-:Y:S01]  /*f410*/  FSEL R70, R70, R67, !P0 ;  /* 0x0000004346467208 */ /* 0x000fe20004000000 */
[C---:B------:R-:W-:Y:S02]  /*f420*/  FADD.FTZ R64, R73.reuse, R64 ;  /* 0x0000004049407221 */ /* 0x040fe40000010000 */
[C---:B------:R-:W-:Y:S01]  /*f430*/  FFMA.FTZ R66, R68.reuse, R66, R71 ;  /* 0x0000004244427223 */ /* 0x040fe20000010047 */
[----:B------:R-:W-:Y:S02]  /*f440*/  FSEL R68, R68, R65, !P0 ;  /* 0x0000004144447208 */ /* 0x000fe40004000000 */
[----:B------:R-:W-:Y:S01]  /*f450*/  FSEL R73, R73, R64, !P0 ;  /* 0x0000004049497208 */ /* 0x000fe20004000000 */
[----:B------:R-:W-:Y:S01]  /*f460*/  FADD.FTZ R66, R69, R66 ;  /* 0x0000004245427221 */ /* 0x000fe20000010000 */
[----:B------:R-:W-:-:S02]  /*f470*/  MOV R65, R68 ;  /* 0x0000004400417202 */ /* 0x000fc40000000f00 */
[----:B------:R-:W-:Y:S02]  /*f480*/  MOV R64, 0xf4c0 ;  /* 0x0000f4c000407802 */ /* 0x000fe40000000f00 */
[----:B------:R-:W-:Y:S01]  /*f490*/  FSEL R69, R69, R66, !P0 ;  /* 0x0000004245457208 */ /* 0x000fe20004000000 */
[----:B------:R-:W-:-:S06]  /*f4a0*/  HFMA2.MMA R66, -RZ, RZ, 0, 1.1920928955078125e-07 ;  /* 0x00000002ff427435 */ /* 0x000fcc00000001ff */
[----:B------:R-:W-:Y:S05]  /*f4b0*/  CALL.REL.NOINC `($__internal_38_$__cuda_sm70_shflsync_up) ;  /* 0x00001b6000007944 */ /* 0x000fea0003c00000 */
[----:B-1----:R-:W-:Y:S01]  /*f4c0*/  MOV R67, R66 ;  /* 0x0000004200437202 */ /* 0x002fe20000000f00 */
[----:B------:R-:W-:Y:S01]  /*f4d0*/  HFMA2.MMA R66, -RZ, RZ, 0, 1.1920928955078125e-07 ;  /* 0x00000002ff427435 */ /* 0x000fe200000001ff */
[----:B------:R-:W-:Y:S02]  /*f4e0*/  MOV R65, R70 ;  /* 0x0000004600417202 */ /* 0x000fe40000000f00 */
[----:B------:R-:W-:Y:S02]  /*f4f0*/  MOV R214, RZ ;  /* 0x000000ff00d67202 */ /* 0x000fe40000000f00 */
[----:B------:R-:W-:Y:S02]  /*f500*/  MOV R75, 0xffffffff ;  /* 0xffffffff004b7802 */ /* 0x000fe40000000f00 */
[----:B------:R-:W-:-:S02]  /*f510*/  MOV R64, 0xf530 ;  /* 0x0000f53000407802 */ /* 0x000fc40000000f00 */
[----:B------:R-:W-:Y:S05]  /*f520*/  CALL.REL.NOINC `($__internal_38_$__cuda_sm70_shflsync_up) ;  /* 0x00001af000007944 */ /* 0x000fea0003c00000 */
[----:B-1----:R-:W-:Y:S01]  /*f530*/  MOV R71, R66 ;  /* 0x0000004200477202 */ /* 0x002fe20000000f00 */
[----:B------:R-:W-:Y:S01]  /*f540*/  HFMA2.MMA R66, -RZ, RZ, 0, 1.1920928955078125e-07 ;  /* 0x00000002ff427435 */ /* 0x000fe200000001ff */
[----:B------:R-:W-:-:S02]  /*f550*/  MOV R65, R73 ;  /* 0x0000004900417202 */ /* 0x000fc40000000f00 */
[----:B------:R-:W-:Y:S02]  /*f560*/  MOV R214, RZ ;  /* 0x000000ff00d67202 */ /* 0x000fe40000000f00 */
[----:B------:R-:W-:Y:S02]  /*f570*/  MOV R75, 0xffffffff ;  /* 0xffffffff004b7802 */ /* 0x000fe40000000f00 */
[----:B------:R-:W-:Y:S02]  /*f580*/  MOV R64, 0xf5a0 ;  /* 0x0000f5a000407802 */ /* 0x000fe40000000f00 */
[----:B------:R-:W-:Y:S05]  /*f590*/  CALL.REL.NOINC `($__internal_38_$__cuda_sm70_shflsync_up) ;  /* 0x00001a8000007944 */ /* 0x000fea0003c00000 */
[----:B-1----:R-:W-:Y:S01]  /*f5a0*/  MOV R72, R66 ;  /* 0x0000004200487202 */ /* 0x002fe20000000f00 */
[----:B------:R-:W-:Y:S01]  /*f5b0*/  HFMA2.MMA R66, -RZ, RZ, 0, 1.1920928955078125e-07 ;  /* 0x00000002ff427435 */ /* 0x000fe200000001ff */
[----:B------:R-:W-:Y:S02]  /*f5c0*/  MOV R65, R69 ;  /* 0x0000004500417202 */ /* 0x000fe40000000f00 */
[----:B------:R-:W-:Y:S02]  /*f5d0*/  MOV R214, RZ ;  /* 0x000000ff00d67202 */ /* 0x000fe40000000f00 */
[----:B------:R-:W-:-:S02]  /*f5e0*/  MOV R75, 0xffffffff ;  /* 0xffffffff004b7802 */ /* 0x000fc40000000f00 */
[----:B------:R-:W-:Y:S02]  /*f5f0*/  MOV R64, 0xf610 ;  /* 0x0000f61000407802 */ /* 0x000fe40000000f00 */
[----:B------:R-:W-:Y:S05]  /*f600*/  CALL.REL.NOINC `($__internal_38_$__cuda_sm70_shflsync_up) ;  /* 0x00001a1000007944 */ /* 0x000fea0003c00000 */
[----:B-1----:R-:W-:Y:S01]  /*f610*/  FMUL.FTZ R65, R70, R66 ;  /* 0x0000004246417220 */ /* 0x002fe20000410000 */
[----:B------:R-:W-:Y:S02]  /*f620*/  ISETP.GE.AND P0, PT, R121, 0x2, PT ;  /* 0x000000027900780c */ /* 0x000fe40003f06270 */
[----:B------:R-:W-:Y:S01]  /*f630*/  MOV R214, RZ ;  /* 0x000000ff00d67202 */ /* 0x000fe20000000f00 */
[C---:B------:R-:W-:Y:S01]  /*f640*/  FFMA.FTZ R64, R72.reuse, R68, -R65 ;  /* 0x0000004448407223 */ /* 0x040fe20000010841 */
[----:B------:R-:W-:Y:S01]  /*f650*/  MOV R75, 0xffffffff ;  /* 0xffffffff004b7802 */ /* 0x000fe20000000f00 */
[----:B------:R-:W-:-:S04]  /*f660*/  FMUL.FTZ R65, R72, R70 ;  /* 0x0000004648417220 */ /* 0x000fc80000410000 */
[----:B------:R-:W-:Y:S02]  /*f670*/  FFMA.FTZ R66, R68, R66, R65 ;  /* 0x0000004244427223 */ /* 0x000fe40000010041 */
[----:B------:R-:W-:Y:S02]  /*f680*/  FMUL.FTZ R65, R67, R70 ;  /* 0x0000004643417220 */ /* 0x000fe40000410000 */
[----:B------:R-:W-:Y:S01]  /*f690*/  @P0 FADD.FTZ R69, R69, R66 ;  /* 0x0000004245450221 */ /* 0x000fe20000010000 */
[----:B------:R-:W-:Y:S01]  /*f6a0*/  HFMA2.MMA R66, -RZ, RZ, 0, 2.384185791015625e-07 ;  /* 0x00000004ff427435 */ /* 0x000fe200000001ff */
[C---:B------:R-:W-:Y:S02]  /*f6b0*/  FFMA.FTZ R65, R71.reuse, R68, R65 ;  /* 0x0000004447417223 */ /* 0x040fe40000010041 */
[----:B------:R-:W-:Y:S02]  /*f6c0*/  FMUL.FTZ R71, R71, R70 ;  /* 0x0000004647477220 */ /* 0x000fe40000410000 */
[----:B------:R-:W-:Y:S01]  /*f6d0*/  @P0 FADD.FTZ R73, R73, R64 ;  /* 0x0000004049490221 */ /* 0x000fe20000010000 */
[----:B------:R-:W-:Y:S01]  /*f6e0*/  FSEL R70, R70, R65, !P0 ;  /* 0x0000004146467208 */ /* 0x000fe20004000000 */
[----:B------:R-:W-:Y:S01]  /*f6f0*/  @P0 FFMA.FTZ R68, R67, R68, -R71 ;  /* 0x0000004443440223 */ /* 0x000fe20000010847 */
[----:B------:R-:W-:-:S04]  /*f700*/  MOV R64, 0xf760 ;  /* 0x0000f76000407802 */ /* 0x000fc80000000f00 */
[----:B------:R-:W-:Y:S02]  /*f710*/  MOV R67, R68 ;  /* 0x0000004400437202 */ /* 0x000fe40000000f00 */
[----:B------:R-:W-:Y:S02]  /*f720*/  MOV R68, R69 ;  /* 0x0000004500447202 */ /* 0x000fe40000000f00 */
[----:B------:R-:W-:Y:S02]  /*f730*/  MOV R69, R73 ;  /* 0x0000004900457202 */ /* 0x000fe40000000f00 */
[----:B------:R-:W-:Y:S02]  /*f740*/  MOV R65, R67 ;  /* 0x0000004300417202 */ /* 0x000fe40000000f00 */
[----:B------:R-:W-:Y:S05]  /*f750*/  CALL.REL.NOINC `($__internal_38_$__cuda_sm70_shflsync_up) ;  /* 0x000018c000007944 */ /* 0x000fea0003c00000 */
[----:B-1----:R-:W-:Y:S01]  /*f760*/  MOV R71, R66 ;  /* 0x0000004200477202 */ /* 0x002fe20000000f00 */
[----:B------:R-:W-:Y:S01]  /*f770*/  HFMA2.MMA R66, -RZ, RZ, 0, 2.384185791015625e-07 ;  /* 0x00000004ff427435 */ /* 0x000fe200000001ff */
[----:B------:R-:W-:Y:S02]  /*f780*/  MOV R65, R70 ;  /* 0x0000004600417202 */ /* 0x000fe40000000f00 */
[----:B------:R-:W-:-:S02]  /*f790*/  MOV R214, RZ ;  /* 0x000000ff00d67202 */ /* 0x000fc40000000f00 */
[----:B------:R-:W-:Y:S02]  /*f7a0*/  MOV R75, 0xffffffff ;  /* 0xffffffff004b7802 */ /* 0x000fe40000000f00 */
[----:B------:R-:W-:Y:S02]  /*f7b0*/  MOV R64, 0xf7d0 ;  /* 0x0000f7d000407802 */ /* 0x000fe40000000f00 */
[----:B------:R-:W-:Y:S05]  /*f7c0*/  CALL.REL.NOINC `($__internal_38_$__cuda_sm70_shflsync_up) ;  /* 0x0000185000007944 */ /* 0x000fea0003c00000 */
[----:B-1----:R-:W-:Y:S01]  /*f7d0*/  MOV R72, R66 ;  /* 0x0000004200487202 */ /* 0x002fe20000000f00 */
[----:B------:R-:W-:Y:S01]  /*f7e0*/  HFMA2.MMA R66, -RZ, RZ, 0, 2.384185791015625e-07 ;  /* 0x00000004ff427435 */ /* 0x000fe200000001ff */
[----:B------:R-:W-:Y:S02]  /*f7f0*/  MOV R65, R69 ;  /* 0x0000004500417202 */ /* 0x000fe40000000f00 */
[----:B------:R-:W-:Y:S02]  /*f800*/  MOV R214, RZ ;  /* 0x000000ff00d67202 */ /* 0x000fe40000000f00 */
[----:B------:R-:W-:Y:S02]  /*f810*/  MOV R75, 0xffffffff ;  /* 0xffffffff004b7802 */ /* 0x000fe40000000f00 */
[----:B------:R-:W-:-:S02]  /*f820*/  MOV R64, 0xf840 ;  /* 0x0000f84000407802 */ /* 0x000fc40000000f00 */
[----:B------:R-:W-:Y:S05]  /*f830*/  CALL.REL.NOINC `($__internal_38_$__cuda_sm70_shflsync_up) ;  /* 0x000017e000007944 */ /* 0x000fea0003c00000 */
[----:B-1----:R-:W-:Y:S01]  /*f840*/  MOV R73, R66 ;  /* 0x0000004200497202 */ /* 0x002fe20000000f00 */
[----:B------:R-:W-:Y:S01]  /*f850*/  HFMA2.MMA R66, -RZ, RZ, 0, 2.384185791015625e-07 ;  /* 0x00000004ff427435 */ /* 0x000fe200000001ff */
[----:B------:R-:W-:-:S02]  /*f860*/  MOV R65, R68 ;  /* 0x0000004400417202 */ /* 0x000fc40000000f00 */
[----:B------:R-:W-:Y:S02]  /*f870*/  MOV R214, RZ ;  /* 0x000000ff00d67202 */ /* 0x000fe40000000f00 */
[----:B------:R-:W-:Y:S02]  /*f880*/  MOV R75, 0xffffffff ;  /* 0xffffffff004b7802 */ /* 0x000fe40000000f00 */
[----:B------:R-:W-:Y:S02]  /*f890*/  MOV R64, 0xf8b0 ;  /* 0x0000f8b000407802 */ /* 0x000fe40000000f00 */
[----:B------:R-:W-:Y:S05]  /*f8a0*/  CALL.REL.NOINC `($__internal_38_$__cuda_sm70_shflsync_up) ;  /* 0x0000177000007944 */ /* 0x000fea0003c00000 */
        /* <DEDUP_REMOVED lines=17> */
[----:B------:R-:W-:Y:S05]  /*f9c0*/  CALL.REL.NOINC `($__internal_38_$__cuda_sm70_shflsync_up) ;  /* 0x0000165000007944 */ /* 0x000fea0003c00000 */
[----:B-1----:R-:W-:Y:S01]  /*f9d0*/  MOV R71, R66 ;  /* 0x0000004200477202 */ /* 0x002fe20000000f00 */
[----:B------:R-:W-:Y:S01]  /*f9e0*/  HFMA2.MMA R66, -RZ, RZ, 0, 4.76837158203125e-07 ;  /* 0x00000008ff427435 */ /* 0x000fe200000001ff */
[----:B------:R-:W-:Y:S02]  /*f9f0*/  MOV R65, R70 ;  /* 0x0000004600417202 */ /* 0x000fe40000000f00 */
[----:B------:R-:W-:Y:S02]  /*fa00*/  MOV R214, RZ ;  /* 0x000000ff00d67202 */ /* 0x000fe40000000f00 */
[----:B------:R-:W-:Y:S02]  /*fa10*/  MOV R75, 0xffffffff ;  /* 0xffffffff004b7802 */ /* 0x000fe40000000f00 */
[----:B------:R-:W-:Y:S02]  /*fa20*/  MOV R64, 0xfa40 ;  /* 0x0000fa4000407802 */ /* 0x000fe40000000f00 */
[----:B------:R-:W-:Y:S05]  /*fa30*/  CALL.REL.NOINC `($__internal_38_$__cuda_sm70_shflsync_up) ;  /* 0x000015e000007944 */ /* 0x000fea0003c00000 */
[----:B-1----:R-:W-:Y:S01]  /*fa40*/  MOV R72, R66 ;  /* 0x0000004200487202 */ /* 0x002fe20000000f00 */
[----:B------:R-:W-:Y:S01]  /*fa50*/  HFMA2.MMA R66, -RZ, RZ, 0, 4.76837158203125e-07 ;  /* 0x00000008ff427435 */ /* 0x000fe200000001ff */
[----:B------:R-:W-:-:S02]  /*fa60*/  MOV R65, R69 ;  /* 0x0000004500417202 */ /* 0x000fc40000000f00 */
[----:B------:R-:W-:Y:S02]  /*fa70*/  MOV R214, RZ ;  /* 0x000000ff00d67202 */ /* 0x000fe40000000f00 */
[----:B------:R-:W-:Y:S02]  /*fa80*/  MOV R75, 0xffffffff ;  /* 0xffffffff004b7802 */ /* 0x000fe40000000f00 */
[----:B------:R-:W-:Y:S02]  /*fa90*/  MOV R64, 0xfab0 ;  /* 0x0000fab000407802 */ /* 0x000fe40000000f00 */
[----:B------:R-:W-:Y:S05]  /*faa0*/  CALL.REL.NOINC `($__internal_38_$__cuda_sm70_shflsync_up) ;  /* 0x0000157000007944 */ /* 0x000fea0003c00000 */
[----:B-1----:R-:W-:Y:S01]  /*fab0*/  MOV R73, R66 ;  /* 0x0000004200497202 */ /* 0x002fe20000000f00 */
[----:B------:R-:W-:Y:S01]  /*fac0*/  HFMA2.MMA R66, -RZ, RZ, 0, 4.76837158203125e-07 ;  /* 0x00000008ff427435 */ /* 0x000fe200000001ff */
[----:B------:R-:W-:Y:S02]  /*fad0*/  MOV R65, R68 ;  /* 0x0000004400417202 */ /* 0x000fe40000000f00 */
[----:B------:R-:W-:Y:S02]  /*fae0*/  MOV R214, RZ ;  /* 0x000000ff00d67202 */ /* 0x000fe40000000f00 */
[----:B------:R-:W-:-:S02]  /*faf0*/  MOV R75, 0xffffffff ;  /* 0xffffffff004b7802 */ /* 0x000fc40000000f00 */
        /* <DEDUP_REMOVED lines=22> */
[----:B------:R-:W-:Y:S05]  /*fc60*/  CALL.REL.NOINC `($__internal_38_$__cuda_sm70_shflsync_up) ;  /* 0x000013b000007944 */ /* 0x000fea0003c00000 */
[----:B-1----:R-:W-:Y:S01]  /*fc70*/  MOV R67, R66 ;  /* 0x0000004200437202 */ /* 0x002fe20000000f00 */
[----:B------:R-:W-:Y:S01]  /*fc80*/  HFMA2.MMA R66, -RZ, RZ, 0, 9.5367431640625e-07 ;  /* 0x00000010ff427435 */ /* 0x000fe200000001ff */
[----:B------:R-:W-:Y:S02]  /*fc90*/  MOV R65, R70 ;  /* 0x0000004600417202 */ /* 0x000fe40000000f00 */
[----:B------:R-:W-:Y:S02]  /*fca0*/  MOV R214, RZ ;  /* 0x000000ff00d67202 */ /* 0x000fe40000000f00 */
[----:B------:R-:W-:Y:S02]  /*fcb0*/  MOV R75, 0xffffffff ;  /* 0xffffffff004b7802 */ /* 0x000fe40000000f00 */
[----:B------:R-:W-:-:S02]  /*fcc0*/  MOV R64, 0xfce0 ;  /* 0x0000fce000407802 */ /* 0x000fc40000000f00 */
[----:B------:R-:W-:Y:S05]  /*fcd0*/  CALL.REL.NOINC `($__internal_38_$__cuda_sm70_shflsync_up) ;  /* 0x0000134000007944 */ /* 0x000fea0003c00000 */
[----:B-1----:R-:W-:Y:S01]  /*fce0*/  MOV R70, R66 ;  /* 0x0000004200467202 */ /* 0x002fe20000000f00 */
[----:B------:R-:W-:Y:S01]  /*fcf0*/  HFMA2.MMA R66, -RZ, RZ, 0, 9.5367431640625e-07 ;  /* 0x00000010ff427435 */ /* 0x000fe200000001ff */
[----:B------:R-:W-:-:S02]  /*fd00*/  MOV R65, R69 ;  /* 0x0000004500417202 */ /* 0x000fc40000000f00 */
[----:B------:R-:W-:Y:S02]  /*fd10*/  MOV R214, RZ ;  /* 0x000000ff00d67202 */ /* 0x000fe40000000f00 */
[----:B------:R-:W-:Y:S02]  /*fd20*/  MOV R75, 0xffffffff ;  /* 0xffffffff004b7802 */ /* 0x000fe40000000f00 */
[----:B------:R-:W-:Y:S02]  /*fd30*/  MOV R64, 0xfd50 ;  /* 0x0000fd5000407802 */ /* 0x000fe40000000f00 */
[----:B------:R-:W-:Y:S05]  /*fd40*/  CALL.REL.NOINC `($__internal_38_$__cuda_sm70_shflsync_up) ;  /* 0x000012d000007944 */ /* 0x000fea0003c00000 */
[----:B-1----:R-:W-:Y:S01]  /*fd50*/  MOV R72, R66 ;  /* 0x0000004200487202 */ /* 0x002fe20000000f00 */
[----:B------:R-:W-:Y:S01]  /*fd60*/  HFMA2.MMA R66, -RZ, RZ, 0, 9.5367431640625e-07 ;  /* 0x00000010ff427435 */ /* 0x000fe200000001ff */
[----:B------:R-:W-:Y:S02]  /*fd70*/  MOV R65, R68 ;  /* 0x0000004400417202 */ /* 0x000fe40000000f00 */
[----:B------:R-:W-:Y:S02]  /*fd80*/  MOV R214, RZ ;  /* 0x000000ff00d67202 */ /* 0x000fe40000000f00 */
[----:B------:R-:W-:-:S02]  /*fd90*/  MOV R75, 0xffffffff ;  /* 0xffffffff004b7802 */ /* 0x000fc40000000f00 */
[----:B------:R-:W-:Y:S02]  /*fda0*/  MOV R64, 0xfdc0 ;  /* 0x0000fdc000407802 */ /* 0x000fe40000000f00 */
[----:B------:R-:W-:Y:S05]  /*fdb0*/  CALL.REL.NOINC `($__internal_38_$__cuda_sm70_shflsync_up) ;  /* 0x0000126000007944 */ /* 0x000fea0003c00000 */
[----:B-1----:R-:W-:Y:S05]  /*fdc0*/  BRA `(.L_x_1605) ;  /* 0xffff6f5000007947 */ /* 0x002fea000383ffff */
.L_x_1502:
[----:B-1----:R-:W-:Y:S01]  /*fdd0*/  HFMA2.MMA R66, -RZ, RZ, 0, 5.9604644775390625e-08 ;  /* 0x00000001ff427435 */ /* 0x002fe200000001ff */
[----:B------:R-:W-:Y:S02]  /*fde0*/  MOV R65, R69 ;  /* 0x0000004500417202 */ /* 0x000fe40000000f00 */
[----:B------:R-:W-:Y:S02]  /*fdf0*/  MOV R214, RZ ;  /* 0x000000ff00d67202 */ /* 0x000fe40000000f00 */
[----:B------:R-:W-:Y:S02]  /*fe00*/  MOV R75, 0xffffffff ;  /* 0xffffffff004b7802 */ /* 0x000fe40000000f00 */
[----:B------:R-:W-:Y:S02]  /*fe10*/  MOV R64, 0xfe30 ;  /* 0x0000fe3000407802 */ /* 0x000fe40000000f00 */
[----:B0---45:R-:W-:Y:S05]  /*fe20*/  CALL.REL.NOINC `($__internal_38_$__cuda_sm70_shflsync_up) ;  /* 0x000011f000007944 */ /* 0x031fea0003c00000 */
[----:B-1----:R-:W-:Y:S01]  /*fe30*/  MOV R69, R66 ;  /* 0x0000004200457202 */ /* 0x002fe20000000f00 */
[----:B------:R-:W-:Y:S01]  /*fe40*/  HFMA2.MMA R66, -RZ, RZ, 0, 5.9604644775390625e-08 ;  /* 0x00000001ff427435 */ /* 0x000fe200000001ff */
[----:B------:R-:W-:Y:S02]  /*fe50*/  MOV R65, R68 ;  /* 0x0000004400417202 */ /* 0x000fe40000000f00 */
[----:B------:R-:W-:-:S02]  /*fe60*/  MOV R214, RZ ;  /* 0x000000ff00d67202 */ /* 0x000fc40000000f00 */
[----:B------:R-:W-:Y:S02]  /*fe70*/  MOV R75, 0xffffffff ;  /* 0xffffffff004b7802 */ /* 0x000fe40000000f00 */
[----:B------:R-:W-:Y:S02]  /*fe80*/  MOV R64, 0xfea0 ;  /* 0x0000fea000407802 */ /* 0x000fe40000000f00 */
[----:B------:R-:W-:Y:S05]  /*fe90*/  CALL.REL.NOINC `($__internal_38_$__cuda_sm70_shflsync_up) ;  /* 0x0000118000007944 */ /* 0x000fea0003c00000 */
[----:B-1----:R-:W-:Y:S01]  /*fea0*/  MOV R68, R66 ;  /* 0x0000004200447202 */ /* 0x002fe20000000f00 */
[----:B------:R-:W-:Y:S01]  /*feb0*/  HFMA2.MMA R66, -RZ, RZ, 0, 5.9604644775390625e-08 ;  /* 0x00000001ff427435 */ /* 0x000fe200000001ff */
[----:B------:R-:W-:Y:S02]  /*fec0*/  MOV R65, R70 ;  /* 0x0000004600417202 */ /* 0x000fe40000000f00 */
[----:B------:R-:W-:Y:S02]  /*fed0*/  MOV R214, RZ ;  /* 0x000000ff00d67202 */ /* 0x000fe40000000f00 */
[----:B------:R-:W-:Y:S02]  /*fee0*/  MOV R75, 0xffffffff ;  /* 0xffffffff004b7802 */ /* 0x000fe40000000f00 */
[----:B------:R-:W-:-:S02]  /*fef0*/  MOV R64, 0xff10 ;  /* 0x0000ff1000407802 */ /* 0x000fc40000000f00 */
        /* <DEDUP_REMOVED lines=8> */
[----:B-1----:R-:W-:Y:S01]  /*ff80*/  MOV R67, R66 ;  /* 0x0000004200437202 */ /* 0x002fe20000000f00 */
[----:B------:R-:W-:Y:S01]  /*ff90*/  HFMA2.MMA R66, -RZ, RZ, 0, 0 ;  /* 0x00000000ff427435 */ /* 0x000fe200000001ff */
[----:B------:R-:W-:Y:S02]  /*ffa0*/  MOV R64, R60 ;  /* 0x0000003c00407202 */ /* 0x000fe40000000f00 */
[----:B------:R-:W-:Y:S02]  /*ffb0*/  MOV R247, 0xffffffff ;  /* 0xffffffff00f77802 */ /* 0x000fe40000000f00 */
[----:B------:R-:W-:-:S02]  /*ffc0*/  MOV R65, 0xffe0 ;  /* 0x0000ffe000417802 */ /* 0x000fc40000000f00 */
[----:B------:R-:W-:Y:S05]  /*ffd0*/  CALL.REL.NOINC `($__internal_37_$__cuda_sm70_shflsync_idx_p) ;  /* 0x00000fd000007944 */ /* 0x000fea0003c00000 */
[----:B-1----:R-:W-:Y:S01]  /*ffe0*/  MOV R72, R66 ;  /* 0x0000004200487202 */ /* 0x002fe20000000f00 */
[----:B------:R-:W-:Y:S01]  /*fff0*/  HFMA2.MMA R66, -RZ, RZ, 0, 0 ;  /* 0x00000000ff427435 */ /* 0x000fe200000001ff */
[----:B------:R-:W-:-:S02]  /*10000*/  MOV R64, R61 ;  /* 0x0000003d00407202 */ /* 0x000fc40000000f00 */
[----:B------:R-:W-:Y:S02]  /*10010*/  MOV R247, 0xffffffff ;  /* 0xffffffff00f77802 */ /* 0x000fe40000000f00 */
[----:B------:R-:W-:Y:S02]  /*10020*/  MOV R65, 0x10040 ;  /* 0x0001004000417802 */ /* 0x000fe40000000f00 */
[----:B0-----:R-:W-:Y:S05]  /*10030*/  CALL.REL.NOINC `($__internal_37_$__cuda_sm70_shflsync_idx_p) ;  /* 0x00000f7000007944 */ /* 0x001fea0003c00000 */
[----:B-1----:R-:W-:Y:S01]  /*10040*/  MOV R73, R66 ;  /* 0x0000004200497202 */ /* 0x002fe20000000f00 */
[----:B------:R-:W-:Y:S01]  /*10050*/  HFMA2.MMA R66, -RZ, RZ, 0, 0 ;  /* 0x00000000ff427435 */ /* 0x000fe200000001ff */
[----:B------:R-:W-:Y:S02]  /*10060*/  MOV R64, R62 ;  /* 0x0000003e00407202 */ /* 0x000fe40000000f00 */
[----:B------:R-:W-:Y:S02]  /*10070*/  MOV R247, 0xffffffff ;  /* 0xffffffff00f77802 */ /* 0x000fe40000000f00 */
[----:B------:R-:W-:Y:S02]  /*10080*/  MOV R65, 0x100a0 ;  /* 0x000100a000417802 */ /* 0x000fe40000000f00 */
[----:B0-----:R-:W-:Y:S05]  /*10090*/  CALL.REL.NOINC `($__internal_37_$__cuda_sm70_shflsync_idx_p) ;  /* 0x00000f1000007944 */ /* 0x001fea0003c00000 */
[----:B-1----:R-:W-:Y:S01]  /*100a0*/  MOV R62, R66 ;  /* 0x00000042003e7202 */ /* 0x002fe20000000f00 */
[----:B------:R-:W-:Y:S01]  /*100b0*/  HFMA2.MMA R66, -RZ, RZ, 0, 0 ;  /* 0x00000000ff427435 */ /* 0x000fe200000001ff */
[----:B------:R-:W-:-:S02]  /*100c0*/  MOV R64, R63 ;  /* 0x0000003f00407202 */ /* 0x000fc40000000f00 */
[----:B------:R-:W-:Y:S02]  /*100d0*/  MOV R247, 0xffffffff ;  /* 0xffffffff00f77802 */ /* 0x000fe40000000f00 */
[----:B------:R-:W-:Y:S02]  /*100e0*/  MOV R65, 0x10100 ;  /* 0x0001010000417802 */ /* 0x000fe40000000f00 */
[----:B0-----:R-:W-:Y:S05]  /*100f0*/  CALL.REL.NOINC `($__internal_37_$__cuda_sm70_shflsync_idx_p) ;  /* 0x00000eb000007944 */ /* 0x001fea0003c00000 */
[----:B-1----:R-:W-:Y:S01]  /*10100*/  MOV R75, R66 ;  /* 0x00000042004b7202 */ /* 0x002fe20000000f00 */
[----:B0-----:R-:W-:Y:S05]  /*10110*/  BRA `(.L_x_1606) ;  /* 0xffff6f0000007947 */ /* 0x001fea000383ffff */
.L_x_1505:
[----:B------:R-:W-:Y:S01]  /*10120*/  HFMA2.MMA R66, -RZ, RZ, 0, 5.9604644775390625e-08 ;  /* 0x00000001ff427435 */ /* 0x000fe200000001ff */
[----:B------:R-:W-:Y:S02]  /*10130*/  MOV R75, R71 ;  /* 0x00000047004b7202 */ /* 0x000fe40000000f00 */
[----:B------:R-:W-:Y:S02]  /*10140*/  MOV R76, 0x1f ;  /* 0x0000001f004c7802 */ /* 0x000fe40000000f00 */
[----:B------:R-:W-:Y:S02]  /*10150*/  MOV R65, 0xffffffff ;  /* 0xffffffff00417802 */ /* 0x000fe40000000f00 */
[----:B------:R-:W-:-:S02]  /*10160*/  MOV R64, 0x10180 ;  /* 0x0001018000407802 */ /* 0x000fc40000000f00 */
[----:B------:R-:W-:Y:S05]  /*10170*/  CALL.REL.NOINC `($__internal_36_$__cuda_sm70_shflsync_down) ;  /* 0x00000df000007944 */ /* 0x000fea0003c00000 */
[----:B-1----:R-:W-:Y:S01]  /*10180*/  MOV R67, R66 ;  /* 0x0000004200437202 */ /* 0x002fe20000000f00 */
[----:B------:R-:W-:Y:S05]  /*10190*/  BRA `(.L_x_1607) ;  /* 0xffff847000007947 */ /* 0x000fea000383ffff */
.L_x_1506:
[----:B------:R-:W-:Y:S01]  /*101a0*/  HFMA2.MMA R66, -RZ, RZ, 0, 5.9604644775390625e-08 ;  /* 0x00000001ff427435 */ /* 0x000fe200000001ff */
[----:B------:R-:W-:-:S02]  /*101b0*/  MOV R75, R69 ;  /* 0x00000045004b7202 */ /* 0x000fc40000000f00 */
[----:B------:R-:W-:Y:S02]  /*101c0*/  MOV R76, 0x1f ;  /* 0x0000001f004c7802 */ /* 0x000fe40000000f00 */
[----:B------:R-:W-:Y:S02]  /*101d0*/  MOV R65, 0xffffffff ;  /* 0xffffffff00417802 */ /* 0x000fe40000000f00 */
[----:B------:R-:W-:Y:S02]  /*101e0*/  MOV R64, 0x10200 ;  /* 0x0001020000407802 */ /* 0x000fe40000000f00 */
[----:B01----:R-:W-:Y:S05]  /*101f0*/  CALL.REL.NOINC `($__internal_36_$__cuda_sm70_shflsync_down) ;  /* 0x00000d7000007944 */ /* 0x003fea0003c00000 */
[----:B-1----:R-:W-:Y:S01]  /*10200*/  MOV R69, R66 ;  /* 0x0000004200457202 */ /* 0x002fe20000000f00 */
[----:B------:R-:W-:Y:S01]  /*10210*/  HFMA2.MMA R66, -RZ, RZ, 0, 5.9604644775390625e-08 ;  /* 0x00000001ff427435 */ /* 0x000fe200000001ff */
[----:B------:R-:W-:Y:S02]  /*10220*/  MOV R75, R68 ;  /* 0x00000044004b7202 */ /* 0x000fe40000000f00 */
[----:B------:R-:W-:Y:S02]  /*10230*/  MOV R76, 0x1f ;  /* 0x0000001f004c7802 */ /* 0x000fe40000000f00 */
[----:B------:R-:W-:-:S02]  /*10240*/  MOV R65, 0xffffffff ;  /* 0xffffffff00417802 */ /* 0x000fc40000000f00 */
[----:B------:R-:W-:Y:S02]  /*10250*/  MOV R64, 0x10270 ;  /* 0x0001027000407802 */ /* 0x000fe40000000f00 */
[----:B------:R-:W-:Y:S05]  /*10260*/  CALL.REL.NOINC `($__internal_36_$__cuda_sm70_shflsync_down) ;  /* 0x00000d0000007944 */ /* 0x000fea0003c00000 */
[----:B-1----:R-:W-:Y:S01]  /*10270*/  MOV R73, R66 ;  /* 0x0000004200497202 */ /* 0x002fe20000000f00 */
[----:B------:R-:W-:Y:S01]  /*10280*/  HFMA2.MMA R66, -RZ, RZ, 0, 5.9604644775390625e-08 ;  /* 0x00000001ff427435 */ /* 0x000fe200000001ff */
[----:B------:R-:W-:Y:S02]  /*10290*/  MOV R75, R70 ;  /* 0x00000046004b7202 */ /* 0x000fe40000000f00 */
[----:B------:R-:W-:Y:S02]  /*102a0*/  MOV R76, 0x1f ;  /* 0x0000001f004c7802 */ /* 0x000fe40000000f00 */
[----:B------:R-:W-:Y:S02]  /*102b0*/  MOV R65, 0xffffffff ;  /* 0xffffffff00417802 */ /* 0x000fe40000000f00 */
[----:B------:R-:W-:Y:S02]  /*102c0*/  MOV R64, 0x102e0 ;  /* 0x000102e000407802 */ /* 0x000fe40000000f00 */
[----:B------:R-:W-:Y:S05]  /*102d0*/  CALL.REL.NOINC `($__internal_36_$__cuda_sm70_shflsync_down) ;  /* 0x00000c9000007944 */ /* 0x000fea0003c00000 */
[----:B-1----:R-:W-:Y:S05]  /*102e0*/  BRA `(.L_x_1608) ;  /* 0xffff836000007947 */ /* 0x002fea000383ffff */
.L_x_1509:
[----:B0-----:R-:W-:Y:S01]  /*102f0*/  HFMA2.MMA R66, -RZ, RZ, 0, 1.1920928955078125e-07 ;  /* 0x00000002ff427435 */ /* 0x001fe200000001ff */
[----:B------:R-:W-:Y:S02]  /*10300*/  MOV R75, R71 ;  /* 0x00000047004b7202 */ /* 0x000fe40000000f00 */
[----:B------:R-:W-:-:S02]  /*10310*/  MOV R76, 0x1f ;  /* 0x0000001f004c7802 */ /* 0x000fc40000000f00 */
[----:B------:R-:W-:Y:S02]  /*10320*/  MOV R65, 0xffffffff ;  /* 0xffffffff00417802 */ /* 0x000fe40000000f00 */
[----:B------:R-:W-:Y:S02]  /*10330*/  MOV R64, 0x10350 ;  /* 0x0001035000407802 */ /* 0x000fe40000000f00 */
[----:B-1234-:R-:W-:Y:S05]  /*10340*/  CALL.REL.NOINC `($__internal_36_$__cuda_sm70_shflsync_down) ;  /* 0x00000c2000007944 */ /* 0x01efea0003c00000 */
[----:B-1----:R-:W-:Y:S01]  /*10350*/  MOV R67, R66 ;  /* 0x0000004200437202 */ /* 0x002fe20000000f00 */
[----:B------:R-:W-:Y:S01]  /*10360*/  HFMA2.MMA R66, -RZ, RZ, 0, 1.1920928955078125e-07 ;  /* 0x00000002ff427435 */ /* 0x000fe200000001ff */
[----:B------:R-:W-:Y:S02]  /*10370*/  MOV R75, R74 ;  /* 0x0000004a004b7202 */ /* 0x000fe40000000f00 */
[----:B------:R-:W-:Y:S02]  /*10380*/  MOV R76, 0x1f ;  /* 0x0000001f004c7802 */ /* 0x000fe40000000f00 */
[----:B------:R-:W-:Y:S02]  /*10390*/  MOV R65, 0xffffffff ;  /* 0xffffffff00417802 */ /* 0x000fe40000000f00 */
[----:B------:R-:W-:-:S02]  /*103a0*/  MOV R64, 0x103c0 ;  /* 0x000103c000407802 */ /* 0x000fc40000000f00 */
[----:B------:R-:W-:Y:S05]  /*103b0*/  CALL.REL.NOINC `($__internal_36_$__cuda_sm70_shflsync_down) ;  /* 0x00000bb000007944 */ /* 0x000fea0003c00000 */
[----:B-1----:R-:W-:Y:S01]  /*103c0*/  MOV R69, R66 ;  /* 0x0000004200457202 */ /* 0x002fe20000000f00 */
[----:B------:R-:W-:Y:S01]  /*103d0*/  HFMA2.MMA R66, -RZ, RZ, 0, 1.1920928955078125e-07 ;  /* 0x00000002ff427435 */ /* 0x000fe200000001ff */
[----:B------:R-:W-:-:S02]  /*103e0*/  MOV R75, R68 ;  /* 0x00000044004b7202 */ /* 0x000fc40000000f00 */
[----:B------:R-:W-:Y:S02]  /*103f0*/  MOV R76, 0x1f ;  /* 0x0000001f004c7802 */ /* 0x000fe40000000f00 */
[----:B------:R-:W-:Y:S02]  /*10400*/  MOV R65, 0xffffffff ;  /* 0xffffffff00417802 */ /* 0x000fe40000000f00 */
[----:B------:R-:W-:Y:S02]  /*10410*/  MOV R64, 0x10430 ;  /* 0x0001043000407802 */ /* 0x000fe40000000f00 */
[----:B------:R-:W-:Y:S05]  /*10420*/  CALL.REL.NOINC `($__internal_36_$__cuda_sm70_shflsync_down) ;  /* 0x00000b4000007944 */ /* 0x000fea0003c00000 */
[----:B-1----:R-:W-:Y:S01]  /*10430*/  MOV R70, R66 ;  /* 0x0000004200467202 */ /* 0x002fe20000000f00 */
[----:B------:R-:W-:Y:S01]  /*10440*/  HFMA2.MMA R66, -RZ, RZ, 0, 1.1920928955078125e-07 ;  /* 0x00000002ff427435 */ /* 0x000fe200000001ff */
[----:B------:R-:W-:Y:S02]  /*10450*/  MOV R75, R72 ;  /* 0x00000048004b7202 */ /* 0x000fe40000000f00 */
[----:B------:R-:W-:Y:S02]  /*10460*/  MOV R76, 0x1f ;  /* 0x0000001f004c7802 */ /* 0x000fe40000000f00 */
[----:B------:R-:W-:-:S02]  /*10470*/  MOV R65, 0xffffffff ;  /* 0xffffffff00417802 */ /* 0x000fc40000000f00 */
[----:B------:R-:W-:Y:S02]  /*10480*/  MOV R64, 0x104a0 ;  /* 0x000104a000407802 */ /* 0x000fe40000000f00 */
[----:B------:R-:W-:Y:S05]  /*10490*/  CALL.REL.NOINC `($__internal_36_$__cuda_sm70_shflsync_down) ;  /* 0x00000ad000007944 */ /* 0x000fea0003c00000 */
[----:B-1----:R-:W-:Y:S05]  /*104a0*/  BRA `(.L_x_1609) ;  /* 0xffff82e000007947 */ /* 0x002fea000383ffff */
.L_x_1512:
[----:B0-----:R-:W-:Y:S01]  /*104b0*/  HFMA2.MMA R66, -RZ, RZ, 0, 2.384185791015625e-07 ;  /* 0x00000004ff427435 */ /* 0x001fe200000001ff */
[----:B------:R-:W-:Y:S02]  /*104c0*/  MOV R75, R71 ;  /* 0x00000047004b7202 */ /* 0x000fe40000000f00 */
[----:B------:R-:W-:Y:S02]  /*104d0*/  MOV R76, 0x1f ;  /* 0x0000001f004c7802 */ /* 0x000fe40000000f00 */
[----:B------:R-:W-:Y:S02]  /*104e0*/  MOV R65, 0xffffffff ;  /* 0xffffffff00417802 */ /* 0x000fe40000000f00 */
[----:B------:R-:W-:Y:S02]  /*104f0*/  MOV R64, 0x10510 ;  /* 0x0001051000407802 */ /* 0x000fe40000000f00 */
[----:B-1234-:R-:W-:Y:S05]  /*10500*/  CALL.REL.NOINC `($__internal_36_$__cuda_sm70_shflsync_down) ;  /* 0x00000a6000007944 */ /* 0x01efea0003c00000 */
[----:B-1----:R-:W-:Y:S01]  /*10510*/  MOV R67, R66 ;  /* 0x0000004200437202 */ /* 0x002fe20000000f00 */
[----:B------:R-:W-:Y:S05]  /*10520*/  BRA `(.L_x_1610) ;  /* 0xffff837000007947 */ /* 0x000fea000383ffff */
.L_x_1513:
[----:B0-----:R-:W-:Y:S01]  /*10530*/  HFMA2.MMA R66, -RZ, RZ, 0, 2.384185791015625e-07 ;  /* 0x00000004ff427435 */ /* 0x001fe200000001ff */
[----:B------:R-:W-:Y:S02]  /*10540*/  MOV R75, R74 ;  /* 0x0000004a004b7202 */ /* 0x000fe40000000f00 */
[----:B------:R-:W-:-:S02]  /*10550*/  MOV R76, 0x1f ;  /* 0x0000001f004c7802 */ /* 0x000fc40000000f00 */
[----:B------:R-:W-:Y:S02]  /*10560*/  MOV R65, 0xffffffff ;  /* 0xffffffff00417802 */ /* 0x000fe40000000f00 */
[----:B------:R-:W-:Y:S02]  /*10570*/  MOV R64, 0x10590 ;  /* 0x0001059000407802 */ /* 0x000fe40000000f00 */
[----:B-1234-:R-:W-:Y:S05]  /*10580*/  CALL.REL.NOINC `($__internal_36_$__cuda_sm70_shflsync_down) ;  /* 0x000009e000007944 */ /* 0x01efea0003c00000 */
[----:B-1----:R-:W-:Y:S01]  /*10590*/  MOV R69, R66 ;  /* 0x0000004200457202 */ /* 0x002fe20000000f00 */
[----:B------:R-:W-:Y:S01]  /*105a0*/  HFMA2.MMA R66, -RZ, RZ, 0, 2.384185791015625e-07 ;  /* 0x00000004ff427435 */ /* 0x000fe200000001ff */
[----:B------:R-:W-:Y:S02]  /*105b0*/  MOV R75, R68 ;  /* 0x00000044004b7202 */ /* 0x000fe40000000f00 */
[----:B------:R-:W-:Y:S02]  /*105c0*/  MOV R76, 0x1f ;  /* 0x0000001f004c7802 */ /* 0x000fe40000000f00 */
[----:B------:R-:W-:Y:S02]  /*105d0*/  MOV R65, 0xffffffff ;  /* 0xffffffff00417802 */ /* 0x000fe40000000f00 */
[----:B------:R-:W-:-:S02]  /*105e0*/  MOV R64, 0x10600 ;  /* 0x0001060000407802 */ /* 0x000fc40000000f00 */
[----:B------:R-:W-:Y:S05]  /*105f0*/  CALL.REL.NOINC `($__internal_36_$__cuda_sm70_shflsync_down) ;  /* 0x0000097000007944 */ /* 0x000fea0003c00000 */
[----:B-1----:R-:W-:Y:S01]  /*10600*/  MOV R70, R66 ;  /* 0x0000004200467202 */ /* 0x002fe20000000f00 */
[----:B------:R-:W-:Y:S01]  /*10610*/  HFMA2.MMA R66, -RZ, RZ, 0, 2.384185791015625e-07 ;  /* 0x00000004ff427435 */ /* 0x000fe200000001ff */
[----:B------:R-:W-:-:S02]  /*10620*/  MOV R75, R72 ;  /* 0x00000048004b7202 */ /* 0x000fc40000000f00 */
[----:B------:R-:W-:Y:S02]  /*10630*/  MOV R76, 0x1f ;  /* 0x0000001f004c7802 */ /* 0x000fe40000000f00 */
[----:B------:R-:W-:Y:S02]  /*10640*/  MOV R65, 0xffffffff ;  /* 0xffffffff00417802 */ /* 0x000fe40000000f00 */
[----:B------:R-:W-:Y:S02]  /*10650*/  MOV R64, 0x10670 ;  /* 0x0001067000407802 */ /* 0x000fe40000000f00 */
[----:B------:R-:W-:Y:S05]  /*10660*/  CALL.REL.NOINC `($__internal_36_$__cuda_sm70_shflsync_down) ;  /* 0x0000090000007944 */ /* 0x000fea0003c00000 */
[----:B-1----:R-:W-:Y:S05]  /*10670*/  BRA `(.L_x_1611) ;  /* 0xffff826000007947 */ /* 0x002fea000383ffff */
.L_x_1516:
[----:B0-----:R-:W-:Y:S01]  /*10680*/  HFMA2.MMA R66, -RZ, RZ, 0, 4.76837158203125e-07 ;  /* 0x00000008ff427435 */ /* 0x001fe200000001ff */
[----:B------:R-:W-:Y:S02]  /*10690*/  MOV R75, R71 ;  /* 0x00000047004b7202 */ /* 0x000fe40000000f00 */
[----:B------:R-:W-:Y:S02]  /*106a0*/  MOV R76, 0x1f ;  /* 0x0000001f004c7802 */ /* 0x000fe40000000f00 */
[----:B------:R-:W-:Y:S02]  /*106b0*/  MOV R65, 0xffffffff ;  /* 0xffffffff00417802 */ /* 0x000fe40000000f00 */
[----:B------:R-:W-:-:S02]  /*106c0*/  MOV R64, 0x106e0 ;  /* 0x000106e000407802 */ /* 0x000fc40000000f00 */
[----:B-1234-:R-:W-:Y:S05]  /*106d0*/  CALL.REL.NOINC `($__internal_36_$__cuda_sm70_shflsync_down) ;  /* 0x0000089000007944 */ /* 0x01efea0003c00000 */
[----:B-1----:R-:W-:Y:S01]  /*106e0*/  MOV R67, R66 ;  /* 0x0000004200437202 */ /* 0x002fe20000000f00 */
[----:B------:R-:W-:Y:S01]  /*106f0*/  HFMA2.MMA R66, -RZ, RZ, 0, 4.76837158203125e-07 ;  /* 0x00000008ff427435 */ /* 0x000fe200000001ff */
[----:B------:R-:W-:-:S02]  /*10700*/  MOV R75, R74 ;  /* 0x0000004a004b7202 */ /* 0x000fc40000000f00 */
[----:B------:R-:W-:Y:S02]  /*10710*/  MOV R76, 0x1f ;  /* 0x0000001f004c7802 */ /* 0x000fe40000000f00 */
[----:B------:R-:W-:Y:S02]  /*10720*/  MOV R65, 0xffffffff ;  /* 0xffffffff00417802 */ /* 0x000fe40000000f00 */
[----:B------:R-:W-:Y:S02]  /*10730*/  MOV R64, 0x10750 ;  /* 0x0001075000407802 */ /* 0x000fe40000000f00 */
[----:B------:R-:W-:Y:S05]  /*10740*/  CALL.REL.NOINC `($__internal_36_$__cuda_sm70_shflsync_down) ;  /* 0x0000082000007944 */ /* 0x000fea0003c00000 */
[----:B-1----:R-:W-:Y:S01]  /*10750*/  MOV R69, R66 ;  /* 0x0000004200457202 */ /* 0x002fe20000000f00 */
[----:B------:R-:W-:Y:S01]  /*10760*/  HFMA2.MMA R66, -RZ, RZ, 0, 4.76837158203125e-07 ;  /* 0x00000008ff427435 */ /* 0x000fe200000001ff */
[----:B------:R-:W-:Y:S02]  /*10770*/  MOV R75, R68 ;  /* 0x00000044004b7202 */ /* 0x000fe40000000f00 */
[----:B------:R-:W-:Y:S02]  /*10780*/  MOV R76, 0x1f ;  /* 0x0000001f004c7802 */ /* 0x000fe40000000f00 */
[----:B------:R-:W-:-:S02]  /*10790*/  MOV R65, 0xffffffff ;  /* 0xffffffff00417802 */ /* 0x000fc40000000f00 */
[----:B------:R-:W-:Y:S02]  /*107a0*/  MOV R64, 0x107c0 ;  /* 0x000107c000407802 */ /* 0x000fe40000000f00 */
[----:B------:R-:W-:Y:S05]  /*107b0*/  CALL.REL.NOINC `($__internal_36_$__cuda_sm70_shflsync_down) ;  /* 0x000007b000007944 */ /* 0x000fea0003c00000 */
[----:B-1----:R-:W-:Y:S01]  /*107c0*/  MOV R70, R66 ;  /* 0x0000004200467202 */ /* 0x002fe20000000f00 */
[----:B------:R-:W-:Y:S01]  /*107d0*/  HFMA2.MMA R66, -RZ, RZ, 0, 4.76837158203125e-07 ;  /* 0x00000008ff427435 */ /* 0x000fe200000001ff */
[----:B------:R-:W-:Y:S02]  /*107e0*/  MOV R75, R72 ;  /* 0x00000048004b7202 */ /* 0x000fe40000000f00 */
[----:B------:R-:W-:Y:S02]  /*107f0*/  MOV R76, 0x1f ;  /* 0x0000001f004c7802 */ /* 0x000fe40000000f00 */
[----:B------:R-:W-:Y:S02]  /*10800*/  MOV R65, 0xffffffff ;  /* 0xffffffff00417802 */ /* 0x000fe40000000f00 */
[----:B------:R-:W-:Y:S02]  /*10810*/  MOV R64, 0x10830 ;  /* 0x0001083000407802 */ /* 0x000fe40000000f00 */
[----:B------:R-:W-:Y:S05]  /*10820*/  CALL.REL.NOINC `($__internal_36_$__cuda_sm70_shflsync_down) ;  /* 0x0000074000007944 */ /* 0x000fea0003c00000 */
[----:B-1----:R-:W-:Y:S05]  /*10830*/  BRA `(.L_x_1612) ;  /* 0xffff81e000007947 */ /* 0x002fea000383ffff */
.L_x_1519:
[----:B0-----:R-:W-:Y:S01]  /*10840*/  HFMA2.MMA R66, -RZ, RZ, 0, 9.5367431640625e-07 ;  /* 0x00000010ff427435 */ /* 0x001fe200000001ff */
[----:B------:R-:W-:Y:S02]  /*10850*/  MOV R75, R71 ;  /* 0x00000047004b7202 */ /* 0x000fe40000000f00 */
[----:B------:R-:W-:-:S02]  /*10860*/  MOV R76, 0x1f ;  /* 0x0000001f004c7802 */ /* 0x000fc40000000f00 */
[----:B------:R-:W-:Y:S02]  /*10870*/  MOV R65, 0xffffffff ;  /* 0xffffffff00417802 */ /* 0x000fe40000000f00 */
[----:B------:R-:W-:Y:S02]  /*10880*/  MOV R64, 0x108a0 ;  /* 0x000108a000407802 */ /* 0x000fe40000000f00 */
[----:B-1234-:R-:W-:Y:S05]  /*10890*/  CALL.REL.NOINC `($__internal_36_$__cuda_sm70_shflsync_down) ;  /* 0x000006d000007944 */ /* 0x01efea0003c00000 */
[----:B-1----:R-:W-:Y:S01]  /*108a0*/  MOV R67, R66 ;  /* 0x0000004200437202 */ /* 0x002fe20000000f00 */
[----:B------:R-:W-:Y:S05]  /*108b0*/  BRA `(.L_x_1613) ;  /* 0xffff827000007947 */ /* 0x000fea000383ffff */
.L_x_1520:
[----:B0-----:R-:W-:Y:S01]  /*108c0*/  HFMA2.MMA R66, -RZ, RZ, 0, 9.5367431640625e-07 ;  /* 0x00000010ff427435 */ /* 0x001fe200000001ff */
[----:B------:R-:W-:Y:S02]  /*108d0*/  MOV R75, R74 ;  /* 0x0000004a004b7202 */ /* 0x000fe40000000f00 */
[----:B------:R-:W-:Y:S02]  /*108e0*/  MOV R76, 0x1f ;  /* 0x0000001f004c7802 */ /* 0x000fe40000000f00 */
[----:B------:R-:W-:Y:S02]  /*108f0*/  MOV R65, 0xffffffff ;  /* 0xffffffff00417802 */ /* 0x000fe40000000f00 */
[----:B------:R-:W-:-:S02]  /*10900*/  MOV R64, 0x10920 ;  /* 0x0001092000407802 */ /* 0x000fc40000000f00 */
[----:B-1234-:R-:W-:Y:S05]  /*10910*/  CALL.REL.NOINC `($__internal_36_$__cuda_sm70_shflsync_down) ;  /* 0x0000065000007944 */ /* 0x01efea0003c00000 */
[----:B-1----:R-:W-:Y:S01]  /*10920*/  MOV R69, R66 ;  /* 0x0000004200457202 */ /* 0x002fe20000000f00 */
[----:B------:R-:W-:Y:S01]  /*10930*/  HFMA2.MMA R66, -RZ, RZ, 0, 9.5367431640625e-07 ;  /* 0x00000010ff427435 */ /* 0x000fe200000001ff */
[----:B------:R-:W-:-:S02]  /*10940*/  MOV R75, R68 ;  /* 0x00000044004b7202 */ /* 0x000fc40000000f00 */
[----:B------:R-:W-:Y:S02]  /*10950*/  MOV R76, 0x1f ;  /* 0x0000001f004c7802 */ /* 0x000fe40000000f00 */
[----:B------:R-:W-:Y:S02]  /*10960*/  MOV R65, 0xffffffff ;  /* 0xffffffff00417802 */ /* 0x000fe40000000f00 */
[----:B------:R-:W-:Y:S02]  /*10970*/  MOV R64, 0x10990 ;  /* 0x0001099000407802 */ /* 0x000fe40000000f00 */
[----:B------:R-:W-:Y:S05]  /*10980*/  CALL.REL.NOINC `($__internal_36_$__cuda_sm70_shflsync_down) ;  /* 0x000005e000007944 */ /* 0x000fea0003c00000 */
[----:B-1----:R-:W-:Y:S01]  /*10990*/  MOV R70, R66 ;  /* 0x0000004200467202 */ /* 0x002fe20000000f00 */
[----:B------:R-:W-:Y:S01]  /*109a0*/  HFMA2.MMA R66, -RZ, RZ, 0, 9.5367431640625e-07 ;  /* 0x00000010ff427435 */ /* 0x000fe200000001ff */
[----:B------:R-:W-:Y:S02]  /*109b0*/  MOV R75, R72 ;  /* 0x00000048004b7202 */ /* 0x000fe40000000f00 */
[----:B------:R-:W-:Y:S02]  /*109c0*/  MOV R76, 0x1f ;  /* 0x0000001f004c7802 */ /* 0x000fe40000000f00 */
[----:B------:R-:W-:-:S02]  /*109d0*/  MOV R65, 0xffffffff ;  /* 0xffffffff00417802 */ /* 0x000fc40000000f00 */
[----:B------:R-:W-:Y:S02]  /*109e0*/  MOV R64, 0x10a00 ;  /* 0x00010a0000407802 */ /* 0x000fe40000000f00 */
[----:B------:R-:W-:Y:S05]  /*109f0*/  CALL.REL.NOINC `($__internal_36_$__cuda_sm70_shflsync_down) ;  /* 0x0000057000007944 */ /* 0x000fea0003c00000 */
[----:B-1----:R-:W-:Y:S05]  /*10a00*/  BRA `(.L_x_1614) ;  /* 0xffff816000007947 */ /* 0x002fea000383ffff */
.L_x_1523:
[----:B0-----:R-:W-:Y:S01]  /*10a10*/  HFMA2.MMA R66, -RZ, RZ, 0, 0 ;  /* 0x00000000ff427435 */ /* 0x001fe200000001ff */
[----:B------:R-:W-:Y:S02]  /*10a20*/  MOV R64, R71 ;  /* 0x0000004700407202 */ /* 0x000fe40000000f00 */
[----:B------:R-:W-:Y:S02]  /*10a30*/  MOV R247, 0xffffffff ;  /* 0xffffffff00f77802 */ /* 0x000fe40000000f00 */
[----:B------:R-:W-:Y:S02]  /*10a40*/  MOV R65, 0x10a60 ;  /* 0x00010a6000417802 */ /* 0x000fe40000000f00 */
[----:B-1234-:R-:W-:Y:S05]  /*10a50*/  CALL.REL.NOINC `($__internal_37_$__cuda_sm70_shflsync_idx_p) ;  /* 0x0000055000007944 */ /* 0x01efea0003c00000 */
[----:B-1----:R-:W-:Y:S01]  /*10a60*/  MOV R69, R66 ;  /* 0x0000004200457202 */ /* 0x002fe20000000f00 */
[----:B------:R-:W-:Y:S01]  /*10a70*/  HFMA2.MMA R66, -RZ, RZ, 0, 0 ;  /* 0x00000000ff427435 */ /* 0x000fe200000001ff */
[----:B------:R-:W-:Y:S02]  /*10a80*/  MOV R64, R74 ;  /* 0x0000004a00407202 */ /* 0x000fe40000000f00 */
[----:B------:R-:W-:Y:S02]  /*10a90*/  MOV R247, 0xffffffff ;  /* 0xffffffff00f77802 */ /* 0x000fe40000000f00 */
[----:B------:R-:W-:-:S02]  /*10aa0*/  MOV R65, 0x10ac0 ;  /* 0x00010ac000417802 */ /* 0x000fc40000000f00 */
        /* <DEDUP_REMOVED lines=21> */
[----:B0-----:R-:W-:Y:S05]  /*10c00*/  CALL.REL.NOINC `($__internal_36_$__cuda_sm70_shflsync_down) ;  /* 0x0000036000007944 */ /* 0x001fea0003c00000 */
[----:B-1----:R-:W-:Y:S01]  /*10c10*/  MOV R71, R66 ;  /* 0x0000004200477202 */ /* 0x002fe20000000f00 */
[----:B------:R-:W-:Y:S01]  /*10c20*/  HFMA2.MMA R66, -RZ, RZ, 0, 5.9604644775390625e-08 ;  /* 0x00000001ff427435 */ /* 0x000fe200000001ff */
[----:B------:R-:W-:-:S02]  /*10c30*/  MOV R75, R74 ;  /* 0x0000004a004b7202 */ /* 0x000fc40000000f00 */
[----:B------:R-:W-:Y:S02]  /*10c40*/  MOV R76, 0x1f ;  /* 0x0000001f004c7802 */ /* 0x000fe40000000f00 */
[----:B------:R-:W-:Y:S02]  /*10c50*/  MOV R65, 0xffffffff ;  /* 0xffffffff00417802 */ /* 0x000fe40000000f00 */
[----:B------:R-:W-:Y:S02]  /*10c60*/  MOV R64, 0x10c80 ;  /* 0x00010c8000407802 */ /* 0x000fe40000000f00 */
[----:B------:R-:W-:Y:S05]  /*10c70*/  CALL.REL.NOINC `($__internal_36_$__cuda_sm70_shflsync_down) ;  /* 0x000002f000007944 */ /* 0x000fea0003c00000 */
        /* <DEDUP_REMOVED lines=26> */
[----:B------:R-:W-:Y:S05]  /*10e20*/  CALL.REL.NOINC `($__internal_37_$__cuda_sm70_shflsync_idx_p) ;  /* 0x0000018000007944 */ /* 0x000fea0003c00000 */
        /* <DEDUP_REMOVED lines=8> */
[----:B------:R-:W-:Y:S02]  /*10eb0*/  MOV R64, R62 ;  /* 0x0000003e00407202 */ /* 0x000fe40000000f00 */
[----:B------:R-:W-:-:S02]  /*10ec0*/  MOV R247, 0xffffffff ;  /* 0xffffffff00f77802 */ /* 0x000fc40000000f00 */
        /* <DEDUP_REMOVED lines=9> */
[----:B0-----:R-:W-:Y:S05]  /*10f60*/  BRA `(.L_x_1615) ;  /* 0xffff7e2000007947 */ /* 0x001fea000383ffff */
        .weak           $__internal_36_$__cuda_sm70_shflsync_down
        .type           $__internal_36_$__cuda_sm70_shflsync_down,@function
        .size           $__internal_36_$__cuda_sm70_shflsync_down,($__internal_37_$__cuda_sm70_shflsync_idx_p - $__internal_36_$__cuda_sm70_shflsync_down)
$__internal_36_$__cuda_sm70_shflsync_down:
[----:B------:R-:W-:Y:S04]  /*10f70*/  WARPSYNC R65 ;  /* 0x0000004100007348 */ /* 0x000fe80003800000 */
[----:B------:R0:W1:Y:S02]  /*10f80*/  SHFL.DOWN PT, R66, R75, R66, R76 ;  /* 0x080000424b427389 */ /* 0x00006400000e004c */
[----:B0-----:R-:W-:-:S06]  /*10f90*/  HFMA2.MMA R65, -RZ, RZ, 0, 0 ;  /* 0x00000000ff417435 */ /* 0x001fcc00000001ff */
[----:B------:R-:W-:Y:S05]  /*10fa0*/  RET.REL.NODEC R64 `(_Z25selective_scan_bwd_kernelI32Selective_Scan_bwd_kernel_traitsILi128ELi16ELb0ELb1ELb1ELb0ELb0EN3c108BFloat16ENS1_7complexIfEEEEv12SSMParamsBwd) ;  /* 0xfffef05040007950 */ /* 0x000fea0003c3ffff */
        .weak           $__internal_37_$__cuda_sm70_shflsync_idx_p
        .type           $__internal_37_$__cuda_sm70_shflsync_idx_p,@function
        .size           $__internal_37_$__cuda_sm70_shflsync_idx_p,($__internal_38_$__cuda_sm70_shflsync_up - $__internal_37_$__cuda_sm70_shflsync_idx_p)
$__internal_37_$__cuda_sm70_shflsync_idx_p:
[----:B------:R-:W-:Y:S01]  /*10fb0*/  MOV R121, 0x1f ;  /* 0x0000001f00797802 */ /* 0x000fe20000000f00 */
[----:B------:R-:W-:Y:S04]  /*10fc0*/  WARPSYNC R247 ;  /* 0x000000f700007348 */ /* 0x000fe80003800000 */
[----:B------:R0:W1:Y:S04]  /*10fd0*/  SHFL.IDX PT, R66, R64, R66, R121 ;  /* 0x0000004240427389 */ /* 0x00006800000e0079 */
[----:B0-----:R-:W0:Y:S01]  /*10fe0*/  S2R R121, SR_LANEID ;  /* 0x0000000000797919 */ /* 0x001e220000000000 */
[----:B------:R-:W-:Y:S01]  /*10ff0*/  MOV R64, R65 ;  /* 0x0000004100407202 */ /* 0x000fe20000000f00 */
[----:B------:R-:W-:-:S06]  /*11000*/  HFMA2.MMA R65, -RZ, RZ, 0, 0 ;  /* 0x00000000ff417435 */ /* 0x000fcc00000001ff */
[----:B------:R-:W-:Y:S05]  /*11010*/  RET.REL.NODEC R64 `(_Z25selective_scan_bwd_kernelI32Selective_Scan_bwd_kernel_traitsILi128ELi16ELb0ELb1ELb1ELb0ELb0EN3c108BFloat16ENS1_7complexIfEEEEv12SSMParamsBwd) ;  /* 0xfffeefe040007950 */ /* 0x000fea0003c3ffff */
        .weak           $__internal_38_$__cuda_sm70_shflsync_up
        .type           $__internal_38_$__cuda_sm70_shflsync_up,@function
        .size           $__internal_38_$__cuda_sm70_shflsync_up,(.L_x_14470 - $__internal_38_$__cuda_sm70_shflsync_up)
$__internal_38_$__cuda_sm70_shflsync_up:
[----:B------:R-:W-:Y:S04]  /*11020*/  WARPSYNC R75 ;  /* 0x0000004b00007348 */ /* 0x000fe80003800000 */
[----:B------:R0:W1:Y:S02]  /*11030*/  SHFL.UP PT, R66, R65, R66, R214 ;  /* 0x0400004241427389 */ /* 0x00006400000e00d6 */
[----:B0-----:R-:W-:-:S04]  /*11040*/  MOV R65, 0x0 ;  /* 0x0000000000417802 */ /* 0x001fc80000000f00 */
[----:B------:R-:W-:Y:S05]  /*11050*/  RET.REL.NODEC R64 `(_Z25selective_scan_bwd_kernelI32Selective_Scan_bwd_kernel_traitsILi128ELi16ELb0ELb1ELb1ELb0ELb0EN3c108BFloat16ENS1_7complexIfEEEEv12SSMParamsBwd) ;  /* 0xfffeefa040007950 */ /* 0x000fea0003c3ffff */
.L_x_1616:
        /* <DEDUP_REMOVED lines=10> */
.L_x_14470:


//--------------------- .text._Z25selective_scan_bwd_kernelI32Selective_Scan_bwd_kernel_traitsILi128ELi16ELb0ELb1ELb1ELb0ELb1EN3c108BFloat16ENS1_7complexIfEEEEv12SSMParamsBwd --------------------------
	.section	.text._Z25selective_scan_bwd_kernelI32Selective_Scan_bwd_kernel_traitsILi128ELi16ELb0ELb1ELb1ELb0ELb1EN3c108BFloat16ENS1_7complexIfEEEEv12SSMParamsBwd,"ax",@progbits
	.sectioninfo	@"SHI_REGISTERS=255"
	.align	128
        .global         _Z25selective_scan_bwd_kernelI32Selective_Scan_bwd_kernel_traitsILi128ELi16ELb0ELb1ELb1ELb0ELb1EN3c108BFloat16ENS1_7complexIfEEEEv12SSMParamsBwd
        .type           _Z25selective_scan_bwd_kernelI32Selective_Scan_bwd_kernel_traitsILi128ELi16ELb0ELb1ELb1ELb0ELb1EN3c108BFloat16ENS1_7complexIfEEEEv12SSMParamsBwd,@function
        .size           _Z25selective_scan_bwd_kernelI32Selective_Scan_bwd_kernel_traitsILi128ELi16ELb0ELb1ELb1ELb0ELb1EN3c108BFloat16ENS1_7complexIfEEEEv12SSMParamsBwd,(.L_x_14473 - _Z25selective_scan_bwd_kernelI32Selective_Scan_bwd_kernel_traitsILi128ELi16ELb0ELb1ELb1ELb0ELb1EN3c108BFloat16ENS1_7complexIfEEEEv12SSMParamsBwd)
        .other          _Z25selective_scan_bwd_kernelI32Selective_Scan_bwd_kernel_traitsILi128ELi16ELb0ELb1ELb1ELb0ELb1EN3c108BFloat16ENS1_7complexIfEEEEv12SSMParamsBwd,@"STO_CUDA_ENTRY STV_DEFAULT"
_Z25selective_scan_bwd_kernelI32Selective_Scan_bwd_kernel_traitsILi128ELi16ELb0ELb1ELb1ELb0ELb1EN3c108BFloat16ENS1_7complexIfEEEEv12SSMParamsBwd:
.text._Z25selective_scan_bwd_kernelI32Selective_Scan_bwd_kernel_traitsILi128ELi16ELb0ELb1ELb1ELb0ELb1EN3c108BFloat16ENS1_7complexIfEEEEv12SSMParamsBwd:
        /* <DEDUP_REMOVED lines=40> */
[----:B------:R-:W-:Y:S01]  /*0280*/  UISETP.NE.AND.EX UP1, UPT, URZ, UR27, UPT, UP1 ;  /* 0x0000001b3f00728c */ /* 0x000fe2000bf25310 */
[----:B0-----:R-:W0:Y:S01]  /*0290*/  MUFU.RCP R0, R0 ;  /* 0x0000000000007308 */ /* 0x001e220000001000 */
[----:B------:R-:W-:Y:S02]  /*02a0*/  UISETP.NE.U32.AND UP2, UPT, URZ, UR28, UPT ;  /* 0x0000001c3f00728c */ /* 0x000fe4000bf45070 */
[----:B------:R-:W-:Y:S02]  /*02b0*/  ULDC.64 UR6, c[0x0][0x1d0] ;  /* 0x0000740000067ab9 */ /* 0x000fe40000000a00 */
[----:B------:R-:W-:Y:S02]  /*02c0*/  UIMAD.WIDE.U32 UR20, UR12, UR24, URZ ;  /* 0x000000180c1472a5 */ /* 0x000fe4000f8e003f */
[----:B------:R-:W-:-:S02]  /*02d0*/  UISETP.NE.AND.EX UP2, UPT, URZ, UR29, UPT, UP2 ;  /* 0x0000001d3f00728c */ /* 0x000fc4000bf45320 */
[----:B------:R-:W-:Y:S02]  /*02e0*/  UIMAD UR4, UR13, UR6, URZ ;  /* 0x000000060d0472a4 */ /* 0x000fe4000f8e023f */
[----:B------:R-:W-:Y:S02]  /*02f0*/  UIMAD.WIDE.U32 UR22, UR12, UR6, URZ ;  /* 0x000000060c1672a5 */ /* 0x000fe4000f8e003f */
[----:B------:R-:W-:Y:S02]  /*0300*/  UIMAD UR4, UR12, UR7, UR4 ;  /* 0x000000070c0472a4 */ /* 0x000fe4000f8e0204 */
[----:B------:R-:W-:Y:S01]  /*0310*/  UMOV UR40, URZ ;  /* 0x0000003f00287c82 */ /* 0x000fe20008000000 */
[----:B0-----:R-:W-:Y:S01]  /*0320*/  IADD3 R0, R0, 0xffffffe, RZ ;  /* 0x0ffffffe00007810 */ /* 0x001fe20007ffe0ff */
[----:B------:R-:W-:Y:S02]  /*0330*/  ULDC.64 UR6, c[0x0][0x278] ;  /* 0x00009e0000067ab9 */ /* 0x000fe40000000a00 */
[----:B------:R-:W-:-:S02]  /*0340*/  UIMAD UR19, UR13, UR16, URZ ;  /* 0x000000100d1372a4 */ /* 0x000fc4000f8e023f */
[----:B------:R-:W-:Y:S01]  /*0350*/  @UP1 ULEA UR40, UP3, UR10, UR26, 0x2 ;  /* 0x0000001a0a281291 */ /* 0x000fe2000f86103f */
[----:B------:R-:W0:Y:S01]  /*0360*/  F2I.FTZ.U32.TRUNC.NTZ R0, R0 ;  /* 0x0000000000007305 */ /* 0x000e22000021f000 */
[----:B------:R-:W-:Y:S02]  /*0370*/  UIMAD UR18, UR13, UR6, URZ ;  /* 0x000000060d1272a4 */ /* 0x000fe4000f8e023f */
[----:B------:R-:W-:Y:S02]  /*0380*/  UMOV UR41, URZ ;  /* 0x0000003f00297c82 */ /* 0x000fe40008000000 */
[----:B------:R-:W-:Y:S02]  /*0390*/  UIMAD.WIDE.U32 UR8, UR12, UR16, URZ ;  /* 0x000000100c0872a5 */ /* 0x000fe4000f8e003f */
[----:B------:R-:W-:Y:S02]  /*03a0*/  UIMAD UR19, UR12, UR17, UR19 ;  /* 0x000000110c1372a4 */ /* 0x000fe4000f8e0213 */
[----:B------:R-:W-:-:S02]  /*03b0*/  @UP1 ULEA.HI.X UR41, UR10, UR27, UR11, 0x2, UP3 ;  /* 0x0000001b0a291291 */ /* 0x000fc400098f140b */
[----:B------:R-:W-:Y:S02]  /*03c0*/  UMOV UR36, URZ ;  /* 0x0000003f00247c82 */ /* 0x000fe40008000000 */
[----:B------:R-:W-:Y:S02]  /*03d0*/  ULDC.64 UR16, c[0x0][0x1b0] ;  /* 0x00006c0000107ab9 */ /* 0x000fe40000000a00 */
[----:B------:R-:W-:Y:S01]  /*03e0*/  @UP2 ULEA UR36, UP1, UR10, UR28, 0x2 ;  /* 0x0000001c0a242291 */ /* 0x000fe2000f82103f */
[----:B0-----:R0:W4:Y:S01]  /*03f0*/  R2UR UR5, R0 ;  /* 0x00000000000573c2 */ /* 0x00112200000e0000 */
[----:B------:R-:W-:Y:S02]  /*0400*/  UIMAD.WIDE.U32 UR14, UR12, UR6, URZ ;  /* 0x000000060c0e72a5 */ /* 0x000fe4000f8e003f */
[----:B------:R-:W-:Y:S02]  /*0410*/  UIMAD UR18, UR12, UR7, UR18 ;  /* 0x000000070c1272a4 */ /* 0x000fe4000f8e0212 */
[----:B------:R-:W-:-:S02]  /*0420*/  UIMAD.WIDE.U32 UR6, UR12, UR16, URZ ;  /* 0x000000100c0672a5 */ /* 0x000fc4000f8e003f */
[----:B------:R-:W-:Y:S01]  /*0430*/  UIMAD UR16, UR13, UR16, URZ ;  /* 0x000000100d1072a4 */ /* 0x000fe2000f8e023f */
[----:B0-----:R-:W-:Y:S01]  /*0440*/  IABS R0, UR10 ;  /* 0x0000000a00007c13 */ /* 0x001fe20008000000 */
[----:B------:R-:W-:Y:S02]  /*0450*/  ULDC.64 UR26, c[0x0][0x1d8] ;  /* 0x00007600001a7ab9 */ /* 0x000fe40000000a00 */
[----:B------:R-:W-:Y:S01]  /*0460*/  UIADD3 UR23, UR23, UR4, URZ ;  /* 0x0000000417177290 */ /* 0x000fe2000fffe03f */
[----:B------:R-:W0:Y:S01]  /*0470*/  R2UR UR24, R0 ;  /* 0x00000000001873c2 */ /* 0x000e2200000e0000 */
[----:B------:R-:W-:Y:S02]  /*0480*/  UIMAD UR16, UR12, UR17, UR16 ;  /* 0x000000110c1072a4 */ /* 0x000fe4000f8e0210 */
[----:B------:R-:W-:Y:S02]  /*0490*/  UMOV UR37, URZ ;  /* 0x0000003f00257c82 */ /* 0x000fe40008000000 */
[----:B------:R-:W-:-:S02]  /*04a0*/  UMOV UR4, URZ ;  /* 0x0000003f00047c82 */ /* 0x000fc40008000000 */
[----:B------:R-:W-:Y:S02]  /*04b0*/  @UP2 ULEA.HI.X UR37, UR10, UR29, UR11, 0x2, UP1 ;  /* 0x0000001d0a252291 */ /* 0x000fe400088f140b */
[----:B------:R-:W-:Y:S02]  /*04c0*/  UIMAD UR17, UR11, UR26, URZ ;  /* 0x0000001a0b1172a4 */ /* 0x000fe4000f8e023f */
[----:B------:R-:W-:Y:S02]  /*04d0*/  UIADD3 UR21, UR21, UR25, URZ ;  /* 0x0000001915157290 */ /* 0x000fe4000fffe03f */
[----:B----4-:R-:W-:Y:S02]  /*04e0*/  UIADD3 UR28, URZ, -UR5, URZ ;  /* 0x800000053f1c7290 */ /* 0x010fe4000fffe03f */
[----:B------:R-:W-:Y:S02]  /*04f0*/  UIMAD UR17, UR10, UR27, UR17 ;  /* 0x0000001b0a1172a4 */ /* 0x000fe4000f8e0211 */
        /* <DEDUP_REMOVED lines=12> */
[----:B------:R-:W-:-:S02]  /*05c0*/  ULDC UR28, c[0x0][0x174] ;  /* 0x00005d00001c7ab9 */ /* 0x000fc40000000800 */
[----:B------:R-:W-:Y:S02]  /*05d0*/  ULDC.64 UR22, c[0x0][0x280] ;  /* 0x0000a00000167ab9 */ /* 0x000fe40000000a00 */
[----:B------:R-:W-:Y:S02]  /*05e0*/  UIMAD UR18, UR11, UR22, URZ ;  /* 0x000000160b1272a4 */ /* 0x000fe4000f8e023f */
[----:B------:R-:W-:Y:S02]  /*05f0*/  ULEA UR26, UR28, 0xfffff800, 0xb ;  /* 0xfffff8001c1a7891 */ /* 0x000fe4000f8e583f */
[----:B------:R-:W-:Y:S02]  /*0600*/  @!UP1 UIADD3 UR24, UR24, -UR30, URZ ;  /* 0x8000001e18189290 */ /* 0x000fe4000fffe03f */
[----:B------:R-:W-:Y:S02]  /*0610*/  UIMAD UR31, UR10, UR23, UR18 ;  /* 0x000000170a1f72a4 */ /* 0x000fe4000f8e0212 */
[----:B------:R-:W-:-:S02]  /*0620*/  USHF.R.S32.HI UR29, URZ, 0x1f, UR26 ;  /* 0x0000001f3f1d7899 */ /* 0x000fc4000801141a */
[----:B------:R-:W-:Y:S02]  /*0630*/  UIADD3 UR18, UP2, UR26, UR4, URZ ;  /* 0x000000041a127290 */ /* 0x000fe4000ff5e03f */
[----:B------:R-:W-:Y:S02]  /*0640*/  UISETP.GE.U32.AND UP3, UPT, UR24, UR30, UPT ;  /* 0x0000001e1800728c */ /* 0x000fe4000bf66070 */
[----:B------:R-:W-:Y:S02]  /*0650*/  UIMAD.WIDE.U32 UR22, UR10, UR22, UR14 ;  /* 0x000000160a1672a5 */ /* 0x000fe4000f8e000e */
[----:B------:R-:W-:Y:S02]  /*0660*/  ULDC UR33, c[0x0][0x178] ;  /* 0x00005e0000217ab9 */ /* 0x000fe40000000800 */
[----:B------:R-:W-:Y:S02]  /*0670*/  ULDC.64 UR14, c[0x0][0x240] ;  /* 0x00009000000e7ab9 */ /* 0x000fe40000000a00 */
[----:B------:R-:W-:-:S02]  /*0680*/  UIADD3.X UR4, UR29, UR5, UR17, UP2, !UPT ;  /* 0x000000051d047290 */ /* 0x000fc400097fe411 */
[----:B------:R-:W-:Y:S02]  /*0690*/  ULEA UR17, UP2, UR18, UR14, 0x1 ;  /* 0x0000000e12117291 */ /* 0x000fe4000f84083f */
[----:B------:R-:W-:Y:S02]  /*06a0*/  ULOP3.LUT UR32, UR10, UR33, URZ, 0x3c, !UPT ;  /* 0x000000210a207292 */ /* 0x000fe4000f8e3c3f */
[----:B------:R-:W-:Y:S02]  /*06b0*/  @!UP1 UIADD3 UR27, UR27, 0x1, URZ ;  /* 0x000000011b1b9890 */ /* 0x000fe4000fffe03f */
[----:B------:R-:W-:Y:S02]  /*06c0*/  ULEA.HI.X UR18, UR18, UR15, UR4, 0x1, UP2 ;  /* 0x0000000f12127291 */ /* 0x000fe400090f0c04 */
[----:B------:R-:W-:Y:S02]  /*06d0*/  UISETP.GE.AND UP2, UPT, UR32, URZ, UPT ;  /* 0x0000003f2000728c */ /* 0x000fe4000bf46270 */
[----:B------:R-:W-:-:S02]  /*06e0*/  UISETP.NE.AND UP1, UPT, URZ, UR33, UPT ;  /* 0x000000213f00728c */ /* 0x000fc4000bf25270 */
[----:B------:R-:W-:Y:S02]  /*06f0*/  @UP3 UIADD3 UR27, UR27, 0x1, URZ ;  /* 0x000000011b1b3890 */ /* 0x000fe4000fffe03f */
[----:B------:R-:W-:Y:S02]  /*0700*/  UIADD3 UR20, UP4, UR26, UR20, URZ ;  /* 0x000000141a147290 */ /* 0x000fe4000ff9e03f */
[----:B------:R-:W-:Y:S02]  /*0710*/  ULDC.64 UR4, c[0x0][0x248] ;  /* 0x0000920000047ab9 */ /* 0x000fe40000000a00 */
[----:B------:R-:W-:Y:S02]  /*0720*/  UIADD3.X UR25, UR29, UR21, UR25, UP4, !UPT ;  /* 0x000000151d197290 */ /* 0x000fe4000a7fe419 */
[----:B------:R-:W-:Y:S02]  /*0730*/  UMOV UR14, UR27 ;  /* 0x0000001b000e7c82 */ /* 0x000fe40008000000 */
[----:B------:R-:W-:-:S02]  /*0740*/  @!UP2 UIADD3 UR14, -UR14, URZ, URZ ;  /* 0x0000003f0e0ea290 */ /* 0x000fc4000fffe13f */
[----:B------:R-:W-:Y:S02]  /*0750*/  ULEA UR21, UP4, UR20, UR4, 0x1 ;  /* 0x0000000414157291 */ /* 0x000fe4000f88083f */
[----:B------:R-:W-:Y:S02]  /*0760*/  @!UP1 ULOP3.LUT UR14, URZ, UR33, URZ, 0x33, !UPT ;  /* 0x000000213f0e9292 */ /* 0x000fe4000f8e333f */
[----:B------:R-:W-:Y:S02]  /*0770*/  UIADD3 UR22, UP2, UR26, UR22, URZ ;  /* 0x000000161a167290 */ /* 0x000fe4000ff5e03f */
[----:B------:R-:W-:Y:S02]  /*0780*/  ULEA.HI.X UR20, UR20, UR5, UR25, 0x1, UP4 ;  /* 0x0000000514147291 */ /* 0x000fe4000a0f0c19 */
[----:B------:R-:W-:Y:S02]  /*0790*/  USHF.R.S32.HI UR15, URZ, 0x1f, UR14 ;  /* 0x0000001f3f0f7899 */ /* 0x000fe4000801140e */
[----:B------:R-:W-:-:S02]  /*07a0*/  ULDC.64 UR4, c[0x0][0x308] ;  /* 0x0000c20000047ab9 */ /* 0x000fc40000000a00 */
[----:B------:R-:W-:Y:S02]  /*07b0*/  UIADD3 UR25, UR9, UR19, URZ ;  /* 0x0000001309197290 */ /* 0x000fe4000fffe03f */
[----:B------:R-:W-:Y:S02]  /*07c0*/  ULDC.64 UR26, c[0x0][0x1a8] ;  /* 0x00006a00001a7ab9 */ /* 0x000fe40000000a00 */
[----:B------:R-:W-:Y:S02]  /*07d0*/  ULEA UR9, UP1, UR22, UR4, 0x1 ;  /* 0x0000000416097291 */ /* 0x000fe4000f82083f */
[----:B------:R-:W-:Y:S02]  /*07e0*/  UIMAD UR4, UR15, UR26, URZ ;  /* 0x0000001a0f0472a4 */ /* 0x000fe4000f8e023f */
[----:B------:R-:W-:Y:S02]  /*07f0*/  UMOV UR24, UR8 ;  /* 0x0000000800187c82 */ /* 0x000fe40008000000 */
[----:B------:R-:W-:-:S02]  /*0800*/  UIADD3.X UR23, UR29, UR23, UR31, UP2, !UPT ;  /* 0x000000171d177290 */ /* 0x000fc400097fe41f */
[----:B------:R-:W-:Y:S02]  /*0810*/  UIMAD.WIDE.U32 UR24, UR14, UR26, UR24 ;  /* 0x0000001a0e1872a5 */ /* 0x000fe4000f8e0018 */
[----:B------:R-:W-:Y:S02]  /*0820*/  ULEA UR19, UR28, 0xfffff000, 0xc ;  /* 0xfffff0001c137891 */ /* 0x000fe4000f8e603f */
[----:B------:R-:W-:Y:S02]  /*0830*/  UIMAD UR8, UR14, UR27, UR4 ;  /* 0x0000001b0e0872a4 */ /* 0x000fe4000f8e0204 */
[----:B------:R-:W-:Y:S02]  /*0840*/  ULEA.HI.X UR22, UR22, UR5, UR23, 0x1, UP1 ;  /* 0x0000000516167291 */ /* 0x000fe400088f0c17 */
[----:B------:R-:W-:Y:S02]  /*0850*/  UIADD3 UR7, UR7, UR16, URZ ;  /* 0x0000001007077290 */ /* 0x000fe4000fffe03f */
[----:B------:R-:W-:-:S02]  /*0860*/  UIADD3 UR16, UP1, UR19, UR24, URZ ;  /* 0x0000001813107290 */ /* 0x000fc4000ff3e03f */
[----:B------:R-:W-:Y:S02]  /*0870*/  ULDC.64 UR26, c[0x0][0x1c8] ;  /* 0x00007200001a7ab9 */ /* 0x000fe40000000a00 */
[----:B------:R-:W-:Y:S02]  /*0880*/  USHF.R.S32.HI UR23, URZ, 0x1f, UR19 ;  /* 0x0000001f3f177899 */ /* 0x000fe40008011413 */
[----:B------:R-:W-:Y:S02]  /*0890*/  UIADD3 UR24, UR25, UR8, URZ ;  /* 0x0000000819187290 */ /* 0x000fe4000fffe03f */
[----:B------:R-:W-:Y:S02]  /*08a0*/  ULDC.64 UR4, c[0x0][0x228] ;  /* 0x00008a0000047ab9 */ /* 0x000fe40000000a00 */
[----:B------:R-:W-:Y:S02]  /*08b0*/  UIMAD UR29, UR15, UR26, URZ ;  /* 0x0000001a0f1d72a4 */ /* 0x000fe4000f8e023f */
[----:B------:R-:W-:-:S02]  /*08c0*/  ULEA UR8, UP2, UR16, UR4, 0x1 ;  /* 0x0000000410087291 */ /* 0x000fc4000f84083f */
[----:B------:R-:W-:Y:S02]  /*08d0*/  UIADD3.X UR4, UR23, UR24, URZ, UP1, !UPT ;  /* 0x0000001817047290 */ /* 0x000fe40008ffe43f */
[----:B------:R-:W-:Y:S02]  /*08e0*/  UIMAD.WIDE.U32 UR24, UR14, UR26, UR6 ;  /* 0x0000001a0e1872a5 */ /* 0x000fe4000f8e0006 */
[----:B------:R-:W-:Y:S02]  /*08f0*/  UIMAD UR27, UR14, UR27, UR29 ;  /* 0x0000001b0e1b72a4 */ /* 0x000fe4000f8e021d */
[----:B------:R-:W-:Y:S02]  /*0900*/  UIADD3 UR19, UP1, UR19, UR24, URZ ;  /* 0x0000001813137290 */ /* 0x000fe4000ff3e03f */
[----:B------:R-:W-:Y:S02]  /*0910*/  UIADD3 UR25, UR25, UR27, URZ ;  /* 0x0000001b19197290 */ /* 0x000fe4000fffe03f */
[----:B------:R-:W-:-:S02]  /*0920*/  ULEA.HI.X UR26, UR16, UR5, UR4, 0x1, UP2 ;  /* 0x00000005101a7291 */ /* 0x000fc400090f0c04 */
[----:B------:R-:W-:Y:S02]  /*0930*/  ULDC.64 UR6, c[0x0][0x230] ;  /* 0x00008c0000067ab9 */ /* 0x000fe40000000a00 */
[----:B------:R-:W-:Y:S02]  /*0940*/  ULDC UR16, c[0x0][0x164] ;  /* 0x0000590000107ab9 */ /* 0x000fe40000000800 */
[----:B------:R-:W-:Y:S02]  /*0950*/  ULEA UR24, UP2, UR19, UR6, 0x1 ;  /* 0x0000000613187291 */ /* 0x000fe4000f84083f */
[----:B------:R-:W-:Y:S02]  /*0960*/  UIADD3.X UR25, UR23, UR25, URZ, UP1, !UPT ;  /* 0x0000001917197290 */ /* 0x000fe40008ffe43f */
[----:B------:R-:W-:Y:S02]  /*0970*/  @UP0 UIMAD UR6, UR12, UR16, UR10 ;  /* 0x000000100c0602a4 */ /* 0x000fe4000f8e020a */
[----:B------:R-:W-:-:S02]  /*0980*/  UISETP.GE.AND UP1, UPT, UR28, 0x1, UPT ;  /* 0x000000011c00788c */ /* 0x000fc4000bf26270 */
[----:B------:R-:W-:Y:S02]  /*0990*/  UMOV UR4, URZ ;  /* 0x0000003f00047c82 */ /* 0x000fe40008000000 */
[----:B------:R-:W-:Y:S02]  /*09a0*/  @UP0 UIMAD UR6, UR6, UR28, URZ ;  /* 0x0000001c060602a4 */ /* 0x000fe4000f8e023f */
[----:B------:R-:W-:Y:S02]  /*09b0*/  ULEA.HI.X UR25, UR19, UR7, UR25, 0x1, UP2 ;  /* 0x0000000713197291 */ /* 0x000fe400090f0c19 */
[----:B------:R-:W-:Y:S02]  /*09c0*/  ULDC.64 UR44, c[0x0][0x260] ;  /* 0x00009800002c7ab9 */ /* 0x000fe40000000a00 */
[----:B------:R-:W-:Y:S02]  /*09d0*/  ULDC UR7, c[0x0][0x16c] ;  /* 0x00005b0000077ab9 */ /* 0x000fe40000000800 */
[----:B------:R-:W-:-:S02]  /*09e0*/  @UP0 UIMAD UR6, UR6, UR7, URZ ;  /* 0x00000007060602a4 */ /* 0x000fc4000f8e023f */
[----:B------:R-:W-:Y:S02]  /*09f0*/  UMOV UR5, URZ ;  /* 0x0000003f00057c82 */ /* 0x000fe40008000000 */
[----:B------:R-:W-:Y:S02]  /*0a00*/  @UP0 UMOV UR7, 0x10 ;  /* 0x0000001000070882 */ /* 0x000fe40000000000 */
        /* <DEDUP_REMOVED lines=8> */
[----:B------:R-:W-:Y:S02]  /*0a90*/  UMOV UR16, UR17 ;  /* 0x0000001100107c82 */ /* 0x000fe40008000000 */
[----:B------:R-:W-:Y:S01]  /*0aa0*/  UMOV UR17, UR18 ;  /* 0x0000001200117c82 */ /* 0x000fe20008000000 */
[----:B------:R4:W-:Y:S01]  /*0ab0*/  STL [R1+0x10], RZ ;  /* 0x000010ff01007387 */ /* 0x0009e20000100800 */
[----:B------:R-:W-:-:S02]  /*0ac0*/  UMOV UR18, UR21 ;  /* 0x0000001500127c82 */ /* 0x000fc40008000000 */
[----:B------:R-:W-:Y:S01]  /*0ad0*/  UMOV UR19, UR20 ;  /* 0x0000001400137c82 */ /* 0x000fe20008000000 */
[----:B------:R-:W1:Y:S01]  /*0ae0*/  S2R R121, SR_LANEID ;  /* 0x0000000000797919 */ /* 0x000e620000000000 */
[----:B------:R-:W-:Y:S02]  /*0af0*/  UMOV UR21, UR22 ;  /* 0x0000001600157c82 */ /* 0x000fe40008000000 */
[----:B------:R-:W-:Y:S01]  /*0b00*/  UMOV UR20, UR9 ;  /* 0x0000000900147c82 */ /* 0x000fe20008000000 */
[----:B------:R4:W-:Y:S01]  /*0b10*/  STL [R1+0x14], RZ ;  /* 0x000014ff01007387 */ /* 0x0009e20000100800 */
[----:B------:R-:W-:Y:S02]  /*0b20*/  UMOV UR22, UR8 ;  /* 0x0000000800167c82 */ /* 0x000fe40008000000 */
[----:B------:R-:W-:Y:S02]  /*0b30*/  UMOV UR23, UR26 ;  /* 0x0000001a00177c82 */ /* 0x000fe40008000000 */
[----:B------:R-:W-:Y:S01]  /*0b40*/  UMOV UR6, URZ ;  /* 0x0000003f00067c82 */ /* 0x000fe20008000000 */
[----:B---3--:R-:W-:-:S02]  /*0b50*/  SHF.L.U32 R0, R122, 0x4, RZ ;  /* 0x000000047a007819 */ /* 0x008fc400000006ff */
[--C-:B------:R-:W-:Y:S02]  /*0b60*/  SHF.R.S32.HI R5, RZ, 0x1f, R122.reuse ;  /* 0x0000001fff057819 */ /* 0x100fe4000001147a */
[----:B------:R-:W-:Y:S02]  /*0b70*/  LOP3.LUT R3, R0, 0xfffffe00, RZ, 0xc0, !PT ;  /* 0xfffffe0000037812 */ /* 0x000fe400078ec0ff */
[----:B------:R-:W-:Y:S02]  /*0b80*/  LEA.HI R5, R5, R122, RZ, 0x5 ;  /* 0x0000007a05057211 */ /* 0x000fe400078f28ff */
[----:B------:R-:W-:Y:S02]  /*0b90*/  LOP3.LUT R120, R3, 0x1f, R122, 0xf8, !PT ;  /* 0x0000001f03787812 */ /* 0x000fe400078ef87a */
[----:B------:R-:W-:Y:S02]  /*0ba0*/  LOP3.LUT R236, R122, 0x1f, RZ, 0xc0, !PT ;  /* 0x0000001f7aec7812 */ /* 0x000fe400078ec0ff */
[----:B------:R-:W-:-:S02]  /*0bb0*/  SHF.R.S32.HI R235, RZ, 0x5, R5 ;  /* 0x00000005ffeb7819 */ /* 0x000fc40000011405 */
[----:B-1--4-:R-:W-:Y:S02]  /*0bc0*/  SHF.R.S32.HI R0, RZ, 0x1f, R120 ;  /* 0x0000001fff007819 */ /* 0x012fe40000011478 */
.L_x_1729:
        /* <DEDUP_REMOVED lines=14> */
[----:B------:R-:W-:-:S02]  /*0cb0*/  LOP3.LUT R6, R120, 0x80, RZ, 0xfc, !PT ;  /* 0x0000008078067812 */ /* 0x000fc400078efcff */
[----:B------:R-:W-:Y:S02]  /*0cc0*/  ISETP.GE.AND P2, PT, R120, UR28, PT ;  /* 0x0000001c78007c0c */ /* 0x000fe4000bf46270 */
[----:B------:R-:W-:Y:S02]  /*0cd0*/  ISETP.GE.AND P1, PT, R18, UR28, PT ;  /* 0x0000001c12007c0c */ /* 0x000fe4000bf26270 */
[----:B------:R-:W-:Y:S02]  /*0ce0*/  PRMT R5, RZ, 0x7610, R5 ;  /* 0x00007610ff057816 */ /* 0x000fe40000000005 */
[C---:B------:R-:W-:Y:S02]  /*0cf0*/  LOP3.LUT R7, R120.reuse, 0xa0, RZ, 0xfc, !PT ;  /* 0x000000a078077812 */ /* 0x040fe400078efcff */
[C---:B------:R-:W-:Y:S02]  /*0d00*/  LEA.HI.X R3, R120.reuse, UR17, R124, 0x1, P3 ;  /* 0x0000001178037c11 */ /* 0x040fe400098f0c7c */
[----:B------:R-:W-:-:S02]  /*0d10*/  LOP3.LUT R8, R120, 0xc0, RZ, 0xfc, !PT ;  /* 0x000000c078087812 */ /* 0x000fc400078efcff */
[----:B------:R-:W-:Y:S01]  /*0d20*/  ISETP.GE.AND P0, PT, R19, UR28, PT ;  /* 0x0000001c13007c0c */ /* 0x000fe2000bf06270 */
[----:B------:R1:W3:Y:S01]  /*0d30*/  @!P2 LDG.E.U16 R4, [R2.64] ;  /* 0x0000002a0204a981 */ /* 0x0002e2000c1e1500 */
[----:B------:R-:W-:Y:S02]  /*0d40*/  LOP3.LUT R9, R120, 0xe0, RZ, 0xfc, !PT ;  /* 0x000000e078097812 */ /* 0x000fe400078efcff */
[----:B------:R-:W-:Y:S01]  /*0d50*/  ISETP.GE.AND P4, PT, R0, UR28, PT ;  /* 0x0000001c00007c0c */ /* 0x000fe2000bf86270 */
[----:B------:R1:W4:Y:S01]  /*0d60*/  @!P1 LDG.E.U16 R5, [R2.64+0x40] ;  /* 0x0000402a02059981 */ /* 0x000322000c1e1500 */
[----:B------:R-:W-:Y:S02]  /*0d70*/  LOP3.LUT R10, R120, 0x100, RZ, 0xfc, !PT ;  /* 0x00000100780a7812 */ /* 0x000fe400078efcff */
[----:B------:R-:W-:Y:S02]  /*0d80*/  ISETP.GE.AND P6, PT, R6, UR28, PT ;  /* 0x0000001c06007c0c */ /* 0x000fe4000bfc6270 */
[----:B------:R-:W-:-:S02]  /*0d90*/  ISETP.GE.AND P5, PT, R7, UR28, PT ;  /* 0x0000001c07007c0c */ /* 0x000fc4000bfa6270 */
[----:B------:R-:W-:Y:S02]  /*0da0*/  ISETP.GE.AND P3, PT, R8, UR28, PT ;  /* 0x0000001c08007c0c */ /* 0x000fe4000bf66270 */
[----:B------:R-:W-:Y:S02]  /*0db0*/  ISETP.GE.AND P2, PT, R9, UR28, PT ;  /* 0x0000001c09007c0c */ /* 0x000fe4000bf46270 */
[----:B------:R-:W-:Y:S02]  /*0dc0*/  ISETP.GE.AND P1, PT, R10, UR28, PT ;  /* 0x0000001c0a007c0c */ /* 0x000fe4000bf26270 */
        /* <DEDUP_REMOVED lines=15> */
[C---:B------:R-:W-:Y:S01]  /*0ec0*/  LOP3.LUT R15, R120.reuse, 0x1a0, RZ, 0xfc, !PT ;  /* 0x000001a0780f7812 */ /* 0x040fe200078efcff */
[----:B------:R1:W2:Y:S01]  /*0ed0*/  @!P3 LDG.E.U16 R25, [R2.64+0x180] ;  /* 0x0001802a0219b981 */ /* 0x0002a2000c1e1500 */
[----:B------:R-:W-:Y:S02]  /*0ee0*/  ISETP.GE.AND P0, PT, R11, UR28, PT ;  /* 0x0000001c0b007c0c */ /* 0x000fe4000bf06270 */
[----:B------:R-:W-:Y:S01]  /*0ef0*/  LOP3.LUT R16, R120, 0x1c0, RZ, 0xfc, !PT ;  /* 0x000001c078107812 */ /* 0x000fe200078efcff */
[----:B------:R1:W2:Y:S01]  /*0f00*/  @!P2 LDG.E.U16 R24, [R2.64+0x1c0] ;  /* 0x0001c02a0218a981 */ /* 0x0002a2000c1e1500 */
[----:B------:R-:W-:-:S02]  /*0f10*/  ISETP.GE.AND P4, PT, R12, UR28, PT ;  /* 0x0000001c0c007c0c */ /* 0x000fc4000bf86270 */
[----:B------:R-:W-:Y:S01]  /*0f20*/  LOP3.LUT R17, R120, 0x1e0, RZ, 0xfc, !PT ;  /* 0x000001e078117812 */ /* 0x000fe200078efcff */
[----:B------:R1:W2:Y:S01]  /*0f30*/  @!P1 LDG.E.U16 R27, [R2.64+0x200] ;  /* 0x0002002a021b9981 */ /* 0x0002a2000c1e1500 */
        /* <DEDUP_REMOVED lines=70> */
[----:B------:R-:W-:Y:S02]  /*13a0*/  ISETP.GE.AND P2, PT, R120, UR28, PT ;  /* 0x0000001c78007c0c */ /* 0x000fe4000bf46270 */
[----:B------:R-:W-:Y:S02]  /*13b0*/  ISETP.GE.AND P1, PT, R18, UR28, PT ;  /* 0x0000001c12007c0c */ /* 0x000fe4000bf26270 */
[----:B------:R-:W-:Y:S02]  /*13c0*/  SHF.L.U64.HI R42, R120, 0x1, R124 ;  /* 0x00000001782a7819 */ /* 0x000fe4000001027c */
[----:B------:R-:W-:Y:S02]  /*13d0*/  IADD3 R2, P0, R56, UR18, RZ ;  /* 0x0000001238027c10 */ /* 0x000fe4000ff1e0ff */
[----:B------:R-:W-:Y:S02]  /*13e0*/  ISETP.GE.AND P4, PT, R0, UR28, PT ;  /* 0x0000001c00007c0c */ /* 0x000fe4000bf86270 */
[----:B------:R-:W-:-:S02]  /*13f0*/  IADD3.X R3, R42, UR19, RZ, P0, !PT ;  /* 0x000000132a037c10 */ /* 0x000fc400087fe4ff */
[----:B------:R-:W-:Y:S02]  /*1400*/  ISETP.GE.AND P0, PT, R19, UR28, PT ;  /* 0x0000001c13007c0c */ /* 0x000fe4000bf06270 */
[----:B------:R-:W-:Y:S02]  /*1410*/  ISETP.GE.AND P6, PT, R6, UR28, PT ;  /* 0x0000001c06007c0c */ /* 0x000fe4000bfc6270 */
[----:B------:R-:W-:Y:S02]  /*1420*/  ISETP.GE.AND P5, PT, R7, UR28, PT ;  /* 0x0000001c07007c0c */ /* 0x000fe4000bfa6270 */
[----:B------:R-:W-:Y:S01]  /*1430*/  ISETP.GE.AND P3, PT, R8, UR28, PT ;  /* 0x0000001c08007c0c */ /* 0x000fe2000bf66270 */
[----:B---3--:R1:W-:Y:S04]  /*1440*/  STS.U16 [R128], R4 ;  /* 0x0000000480007388 */ /* 0x0083e80000000400 */
[----:B----4-:R3:W-:Y:S01]  /*1450*/  STS.U16 [R126+0x40], R5 ;  /* 0x000040057e007388 */ /* 0x0107e20000000400 */
[----:B-1----:R-:W-:-:S04]  /*1460*/  LEA R4, R121, R36, 0x4 ;  /* 0x0000002479047211 */ /* 0x002fc800078e20ff */
[----:B------:R-:W-:Y:S01]  /*1470*/  LEA.HI.SX32 R119, R4, R4, 0x1b ;  /* 0x0000000404777211 */ /* 0x000fe200078fdaff */
[----:B-----5:R-:W-:Y:S04]  /*1480*/  STS.U16 [R252+0x80], R21 ;  /* 0x00008015fc007388 */ /* 0x020fe80000000400 */
[----:B--2---:R1:W-:Y:S04]  /*1490*/  STS.U16 [R251+0xc0], R20 ;  /* 0x0000c014fb007388 */ /* 0x0043e80000000400 */
[----:B------:R-:W-:Y:S04]  /*14a0*/  STS.U16 [R250+0x100], R23 ;  /* 0x00010017fa007388 */ /* 0x000fe80000000400 */
[----:B------:R2:W-:Y:S04]  /*14b0*/  STS.U16 [R249+0x140], R22 ;  /* 0x00014016f9007388 */ /* 0x0005e80000000400 */
[----:B------:R-:W-:Y:S04]  /*14c0*/  STS.U16 [R248+0x180], R25 ;  /* 0x00018019f8007388 */ /* 0x000fe80000000400 */
[----:B------:R4:W-:Y:S04]  /*14d0*/  STS.U16 [R245+0x1c0], R24 ;  /* 0x0001c018f5007388 */ /* 0x0009e80000000400 */
[----:B------:R-:W-:Y:S01]  /*14e0*/  STS.U16 [R244+0x200], R27 ;  /* 0x0002001bf4007388 */ /* 0x000fe20000000400 */
[----:B------:R-:W-:-:S03]  /*14f0*/  SHF.L.U32 R119, R119, 0x1, RZ ;  /* 0x0000000177777819 */ /* 0x000fc600000006ff */
[----:B------:R5:W-:Y:S04]  /*1500*/  STS.U16 [R243+0x240], R26 ;  /* 0x0002401af3007388 */ /* 0x000be80000000400 */
[----:B------:R-:W-:Y:S04]  /*1510*/  STS.U16 [R242+0x280], R29 ;  /* 0x0002801df2007388 */ /* 0x000fe80000000400 */
[----:B------:R0:W-:Y:S04]  /*1520*/  STS.U16 [R241+0x2c0], R28 ;  /* 0x0002c01cf1007388 */ /* 0x0001e80000000400 */
        /* <DEDUP_REMOVED lines=24> */
[----:B------:R-:W-:Y:S02]  /*16b0*/  PRMT R21, RZ, 0x7610, R21 ;  /* 0x00007610ff157816 */ /* 0x000fe40000000015 */
[----:B--2---:R-:W-:Y:S02]  /*16c0*/  PRMT R22, RZ, 0x7610, R22 ;  /* 0x00007610ff167816 */ /* 0x004fe40000000016 */
[----:B------:R-:W-:Y:S02]  /*16d0*/  PRMT R23, RZ, 0x7610, R23 ;  /* 0x00007610ff177816 */ /* 0x000fe40000000017 */
[----:B----4-:R-:W-:Y:S02]  /*16e0*/  PRMT R24, RZ, 0x7610, R24 ;  /* 0x00007610ff187816 */ /* 0x010fe40000000018 */
[----:B------:R-:W-:-:S02]  /*16f0*/  PRMT R25, RZ, 0x7610, R25 ;  /* 0x00007610ff197816 */ /* 0x000fc40000000019 */
[----:B-----5:R-:W-:Y:S02]  /*1700*/  PRMT R26, RZ, 0x7610, R26 ;  /* 0x00007610ff1a7816 */ /* 0x020fe4000000001a */
        /* <DEDUP_REMOVED lines=19> */
[----:B0-----:R-:W-:Y:S02]  /*1840*/  PRMT R28, RZ, 0x7610, R28 ;  /* 0x00007610ff1c7816 */ /* 0x001fe4000000001c */
        /* <DEDUP_REMOVED lines=16> */
[C---:B-1----:R-:W-:Y:S02]  /*1950*/  LEA R2, P0, R120.reuse, UR20, 0x1 ;  /* 0x0000001478027c11 */ /* 0x042fe4000f8008ff */
[----:B------:R-:W-:Y:S02]  /*1960*/  PRMT R39, RZ, 0x7610, R39 ;  /* 0x00007610ff277816 */ /* 0x000fe40000000027 */
[----:B------:R-:W-:Y:S02]  /*1970*/  LEA.HI.X R3, R120, UR21, R124, 0x1, P0 ;  /* 0x0000001578037c11 */ /* 0x000fe400080f0c7c */
[----:B------:R-:W-:-:S02]  /*1980*/  ISETP.GE.AND P0, PT, R19, UR28, PT ;  /* 0x0000001c13007c0c */ /* 0x000fc4000bf06270 */
[----:B------:R-:W-:Y:S02]  /*1990*/  ISETP.GE.AND P4, PT, R0, UR28, PT ;  /* 0x0000001c00007c0c */ /* 0x000fe4000bf86270 */
[----:B------:R-:W-:Y:S02]  /*19a0*/  ISETP.GE.AND P6, PT, R6, UR28, PT ;  /* 0x0000001c06007c0c */ /* 0x000fe4000bfc6270 */
[----:B------:R-:W-:Y:S02]  /*19b0*/  ISETP.GE.AND P5, PT, R7, UR28, PT ;  /* 0x0000001c07007c0c */ /* 0x000fe4000bfa6270 */
[----:B------:R-:W-:Y:S02]  /*19c0*/  ISETP.GE.AND P3, PT, R8, UR28, PT ;  /* 0x0000001c08007c0c */ /* 0x000fe4000bf66270 */
        /* <DEDUP_REMOVED lines=16> */
[----:B----4-:R0:W-:Y:S04]  /*1ad0*/  STS.U16 [R252+0x80], R21 ;  /* 0x00008015fc007388 */ /* 0x0101e80000000400 */
        /* <DEDUP_REMOVED lines=31> */
[----:B------:R2:W3:Y:S01]  /*1cd0*/  @!P2 LDG.E.U16 R38, [R2.64] ;  /* 0x0000002a0226a981 */ /* 0x0004e2000c1e1500 */
        /* <DEDUP_REMOVED lines=17> */
[----:B------:R2:W5:Y:S04]  /*1df0*/  @!P0 LDG.E.U16 R48, [R2.64+0x240] ;  /* 0x0002402a02308981 */ /* 0x000568000c1e1500 */
[----:B------:R2:W5:Y:S04]  /*1e00*/  @!P4 LDG.E.U16 R51, [R2.64+0x280] ;  /* 0x0002802a0233c981 */ /* 0x000568000c1e1500 */
[----:B------:R2:W5:Y:S04]  /*1e10*/  @!P6 LDG.E.U16 R50, [R2.64+0x2c0] ;  /* 0x0002c02a0232e981 */ /* 0x000568000c1e1500 */
[----:B------:R2:W5:Y:S04]  /*1e20*/  @!P5 LDG.E.U16 R53, [R2.64+0x300] ;  /* 0x0003002a0235d981 */ /* 0x000568000c1e1500 */
[----:B------:R2:W5:Y:S04]  /*1e30*/  @!P3 LDG.E.U16 R52, [R2.64+0x340] ;  /* 0x0003402a0234b981 */ /* 0x000568000c1e1500 */
[----:B------:R2:W5:Y:S04]  /*1e40*/  @!P2 LDG.E.U16 R55, [R2.64+0x380] ;  /* 0x0003802a0237a981 */ /* 0x000568000c1e1500 */
[----:B------:R2:W5:Y:S01]  /*1e50*/  @!P1 LDG.E.U16 R54, [R2.64+0x3c0] ;  /* 0x0003c02a02369981 */ /* 0x000562000c1e1500 */
[----:B------:R-:W-:Y:S01]  /*1e60*/  ISETP.GE.AND P0, PT, R120, UR28, PT ;  /* 0x0000001c78007c0c */ /* 0x000fe2000bf06270 */
[----:B------:R-:W-:-:S02]  /*1e70*/  USHF.R.S32.HI UR38, URZ, 0x1f, UR27 ;  /* 0x0000001f3f267899 */ /* 0x000fc4000801141b */
[----:B------:R-:W-:Y:S01]  /*1e80*/  UIMAD UR7, UR13, UR8, URZ ;  /* 0x000000080d0772a4 */ /* 0x000fe2000f8e023f */
[----:B0-----:R-:W-:Y:S01]  /*1e90*/  MOV R21, UR12 ;  /* 0x0000000c00157c02 */ /* 0x001fe20008000f00 */
[----:B------:R-:W-:Y:S01]  /*1ea0*/  UIMAD.WIDE.U32 UR34, UR12, UR8, URZ ;  /* 0x000000080c2272a5 */ /* 0x000fe2000f8e003f */
[----:B------:R-:W-:Y:S01]  /*1eb0*/  MOV R43, UR12 ;  /* 0x0000000c002b7c02 */ /* 0x000fe20008000f00 */
[----:B------:R-:W-:Y:S01]  /*1ec0*/  UIMAD UR7, UR12, UR9, UR7 ;  /* 0x000000090c0772a4 */ /* 0x000fe2000f8e0207 */
[----:B--2---:R-:W-:Y:S01]  /*1ed0*/  MOV R2, UR27 ;  /* 0x0000001b00027c02 */ /* 0x004fe20008000f00 */
[----:B------:R-:W-:Y:S01]  /*1ee0*/  UIMAD.WIDE.U32 UR32, UR12, UR30, URZ ;  /* 0x0000001e0c2072a5 */ /* 0x000fe2000f8e003f */
[----:B------:R-:W-:Y:S01]  /*1ef0*/  MOV R3, UR38 ;  /* 0x0000002600037c02 */ /* 0x000fe20008000f00 */
[----:B------:R-:W-:Y:S01]  /*1f00*/  ULDC.64 UR8, c[0x0][0x1f8] ;  /* 0x00007e0000087ab9 */ /* 0x000fe20000000a00 */
[----:B-1----:R-:W-:Y:S01]  /*1f10*/  MOV R4, UR27 ;  /* 0x0000001b00047c02 */ /* 0x002fe20008000f00 */
[----:B------:R-:W-:Y:S01]  /*1f20*/  UIMAD UR30, UR13, UR30, URZ ;  /* 0x0000001e0d1e72a4 */ /* 0x000fe2000f8e023f */
[----:B------:R-:W-:Y:S01]  /*1f30*/  MOV R5, UR38 ;  /* 0x0000002600057c02 */ /* 0x000fe20008000f00 */
[----:B------:R-:W-:Y:S01]  /*1f40*/  UIMAD UR29, UR11, UR8, URZ ;  /* 0x000000080b1d72a4 */ /* 0x000fe2000f8e023f */
[----:B------:R-:W-:Y:S01]  /*1f50*/  @!P0 IMAD.WIDE.U32 R2, R21, c[0x0][0x1f0], R2 ;  /* 0x00007c0015028a25 */ /* 0x000fe200078e0002 */
[----:B------:R-:W-:-:S03]  /*1f60*/  UIMAD UR39, UR12, UR31, UR30 ;  /* 0x0000001f0c2772a4 */ /* 0x000fc6000f8e021e */
[----:B------:R-:W-:Y:S01]  /*1f70*/  @!P0 IMAD.WIDE.U32 R4, R43, c[0x0][0x200], R4 ;  /* 0x000080002b048a25 */ /* 0x000fe200078e0004 */
[----:B------:R-:W-:Y:S01]  /*1f80*/  UIADD3 UR35, UR35, UR7, URZ ;  /* 0x0000000723237290 */ /* 0x000fe2000fffe03f */
[----:B------:R-:W-:Y:S01]  /*1f90*/  @!P0 IADD3 R3, R3, UR7, RZ ;  /* 0x0000000703038c10 */ /* 0x000fe2000fffe0ff */
[----:B------:R-:W-:Y:S01]  /*1fa0*/  UIMAD UR7, UR10, UR9, UR29 ;  /* 0x000000090a0772a4 */ /* 0x000fe2000f8e021d */
[----:B------:R-:W-:Y:S01]  /*1fb0*/  MOV R43, UR10 ;  /* 0x0000000a002b7c02 */ /* 0x000fe20008000f00 */
[----:B------:R-:W-:Y:S01]  /*1fc0*/  ULDC.64 UR30, c[0x0][0x208] ;  /* 0x00008200001e7ab9 */ /* 0x000fe20000000a00 */
[----:B------:R-:W-:Y:S01]  /*1fd0*/  @!P0 IADD3 R5, R5, UR39, RZ ;  /* 0x0000002705058c10 */ /* 0x000fe2000fffe0ff */
[----:B------:R-:W-:Y:S01]  /*1fe0*/  ULDC UR29, c[0x0][0x174] ;  /* 0x00005d00001d7ab9 */ /* 0x000fe20000000800 */
[----:B------:R-:W-:Y:S01]  /*1ff0*/  MOV R21, UR10 ;  /* 0x0000000a00157c02 */ /* 0x000fe20008000f00 */
[----:B------:R-:W-:Y:S02]  /*2000*/  UIADD3 UR29, UR6, -UR29, URZ ;  /* 0x8000001d061d7290 */ /* 0x000fe4000fffe03f */
[----:B------:R-:W-:Y:S01]  /*2010*/  UIMAD.WIDE.U32 UR8, UR10, UR8, UR34 ;  /* 0x000000080a0872a5 */ /* 0x000fe2000f8e0022 */
[----:B------:R-:W-:Y:S01]  /*2020*/  @!P0 IMAD.WIDE.U32 R4, R43, c[0x0][0x208], R4 ;  /* 0x000082002b048a25 */ /* 0x000fe200078e0004 */
[----:B------:R-:W-:-:S02]  /*2030*/  UIADD3 UR33, UR33, UR39, URZ ;  /* 0x0000002721217290 */ /* 0x000fc4000fffe03f */
[----:B------:R-:W-:Y:S01]  /*2040*/  UIMAD UR34, UR11, UR30, URZ ;  /* 0x0000001e0b2272a4 */ /* 0x000fe2000f8e023f */
[----:B------:R-:W-:Y:S01]  /*2050*/  @!P0 IMAD.WIDE.U32 R2, R21, c[0x0][0x1f8], R2 ;  /* 0x00007e0015028a25 */ /* 0x000fe200078e0002 */
[----:B------:R-:W-:Y:S02]  /*2060*/  UIMAD UR29, UR29, -0x800, URZ ;  /* 0xfffff8001d1d78a4 */ /* 0x000fe4000f8e023f */
[----:B------:R-:W-:Y:S02]  /*2070*/  UIMAD UR31, UR10, UR31, UR34 ;  /* 0x0000001f0a1f72a4 */ /* 0x000fe4000f8e0222 */
[----:B------:R-:W-:Y:S01]  /*2080*/  UIMAD.WIDE.U32 UR32, UR10, UR30, UR32 ;  /* 0x0000001e0a2072a5 */ /* 0x000fe2000f8e0020 */
[C---:B------:R-:W-:Y:S01]  /*2090*/  @!P0 IADD3 R56, P2, R120.reuse, R4, RZ ;  /* 0x0000000478388210 */ /* 0x040fe20007f5e0ff */
[----:B------:R-:W-:Y:S02]  /*20a0*/  USHF.R.S32.HI UR30, URZ, 0x1f, UR29 ;  /* 0x0000001f3f1e7899 */ /* 0x000fe4000801141d */
[----:B------:R-:W-:Y:S01]  /*20b0*/  UIADD3 UR35, UP0, UR29, UR8, URZ ;  /* 0x000000081d237290 */ /* 0x000fe2000ff1e03f */
[----:B------:R-:W-:-:S02]  /*20c0*/  @!P0 IADD3 R43, P1, R120, R2, RZ ;  /* 0x00000002782b8210 */ /* 0x000fc40007f3e0ff */
[C---:B------:R-:W-:Y:S01]  /*20d0*/  @!P0 IADD3.X R5, R124.reuse, UR31, R5, P2, !PT ;  /* 0x0000001f7c058c10 */ /* 0x040fe200097fe405 */
[----:B------:R-:W-:Y:S01]  /*20e0*/  UIADD3.X UR8, UR30, UR7, UR9, UP0, !UPT ;  /* 0x000000071e087290 */ /* 0x000fe200087fe409 */
[----:B------:R-:W-:Y:S02]  /*20f0*/  @!P0 IADD3.X R58, R124, UR7, R3, P1, !PT ;  /* 0x000000077c3a8c10 */ /* 0x000fe40008ffe403 */
[C---:B------:R-:W-:Y:S02]  /*2100*/  LEA R2, P2, R120.reuse, c[0x0][0x258], 0x1 ;  /* 0x0000960078027a11 */ /* 0x040fe400078408ff */
[C---:B------:R-:W-:Y:S02]  /*2110*/  LEA R20, P1, R120.reuse, c[0x0][0x268], 0x1 ;  /* 0x00009a0078147a11 */ /* 0x040fe400078208ff */
[----:B------:R-:W-:Y:S02]  /*2120*/  MOV R57, UR35 ;  /* 0x0000002300397c02 */ /* 0x000fe40008000f00 */
[----:B------:R-:W-:-:S02]  /*2130*/  LEA.HI.X R3, R120, c[0x0][0x25c], R124, 0x1, P2 ;  /* 0x0000970078037a11 */ /* 0x000fc400010f0c7c */
[----:B------:R-:W-:Y:S01]  /*2140*/  MOV R60, UR8 ;  /* 0x00000008003c7c02 */ /* 0x000fe20008000f00 */
[----:B------:R-:W-:Y:S01]  /*2150*/  UIADD3 UR34, UP1, UR29, UR32, URZ ;  /* 0x000000201d227290 */ /* 0x000fe2000ff3e03f */
[----:B------:R-:W-:Y:S02]  /*2160*/  LEA.HI.X R21, R120, c[0x0][0x26c], R124, 0x1, P1 ;  /* 0x00009b0078157a11 */ /* 0x000fe400008f0c7c */
        /* <DEDUP_REMOVED lines=10> */
[----:B------:R-:W-:Y:S01]  /*2210*/  PRMT R86, RZ, 0x7610, R86 ;  /* 0x00007610ff567816 */ /* 0x000fe20000000056 */
[----:B------:R-:W-:Y:S01]  /*2220*/  STL [R1+0x4], R128 ;  /* 0x0000048001007387 */ /* 0x000fe20000100800 */
[----:B------:R-:W-:Y:S01]  /*2230*/  LEA R20, P2, R57, R20, 0x1 ;  /* 0x0000001439147211 */ /* 0x000fe200078408ff */
[----:B------:R-:W-:-:S03]  /*2240*/  ULDC.64 UR8, c[0x0][0x2e8] ;  /* 0x0000ba0000087ab9 */ /* 0x000fc60000000a00 */
[----:B------:R-:W-:Y:S02]  /*2250*/  LEA.HI.X R21, R57, R21, R60, 0x1, P2 ;  /* 0x0000001539157211 */ /* 0x000fe400010f0c3c */
[----:B------:R-:W-:-:S04]  /*2260*/  @!P0 LEA R42, P1, R43, c[0x0][0x268], 0x1 ;  /* 0x00009a002b2a8a11 */ /* 0x000fc800078208ff */
[----:B------:R-:W-:Y:S02]  /*2270*/  @!P0 LEA.HI.X R43, R43, c[0x0][0x26c], R58, 0x1, P1 ;  /* 0x00009b002b2b8a11 */ /* 0x000fe400008f0c3a */
[----:B------:R-:W-:Y:S01]  /*2280*/  ISETP.GE.AND P1, PT, R19, UR28, PT ;  /* 0x0000001c13007c0c */ /* 0x000fe2000bf26270 */
[----:B------:R-:W-:Y:S01]  /*2290*/  UIADD3.X UR32, UR30, UR31, UR33, UP1, !UPT ;  /* 0x0000001f1e207290 */ /* 0x000fe20008ffe421 */
[----:B------:R-:W-:Y:S02]  /*22a0*/  MOV R59, UR34 ;  /* 0x00000022003b7c02 */ /* 0x000fe40008000f00 */
[----:B------:R-:W-:Y:S02]  /*22b0*/  @!P0 LEA R4, P3, R56, c[0x0][0x258], 0x1 ;  /* 0x0000960038048a11 */ /* 0x000fe400078608ff */
[----:B------:R-:W-:Y:S02]  /*22c0*/  LEA R2, P4, R59, R2, 0x1 ;  /* 0x000000023b027211 */ /* 0x000fe400078808ff */
[----:B------:R-:W-:-:S02]  /*22d0*/  MOV R62, UR32 ;  /* 0x00000020003e7c02 */ /* 0x000fc40008000f00 */
[----:B------:R-:W-:Y:S02]  /*22e0*/  @!P0 LEA.HI.X R5, R56, c[0x0][0x25c], R5, 0x1, P3 ;  /* 0x0000970038058a11 */ /* 0x000fe400018f0c05 */
[----:B------:R-:W-:Y:S02]  /*22f0*/  ISETP.GE.AND P2, PT, R6, UR28, PT ;  /* 0x0000001c06007c0c */ /* 0x000fe4000bf46270 */
[----:B------:R-:W-:Y:S02]  /*2300*/  LEA.HI.X R3, R59, R3, R62, 0x1, P4 ;  /* 0x000000033b037211 */ /* 0x000fe400020f0c3e */
[----:B------:R-:W-:Y:S02]  /*2310*/  ISETP.GE.AND P3, PT, R18, UR28, PT ;  /* 0x0000001c12007c0c */ /* 0x000fe4000bf66270 */
[----:B------:R-:W-:Y:S02]  /*2320*/  ISETP.GE.AND P4, PT, R0, UR28, PT ;  /* 0x0000001c00007c0c */ /* 0x000fe4000bf86270 */
[----:B------:R-:W-:-:S02]  /*2330*/  ISETP.GE.AND P5, PT, R7, UR28, PT ;  /* 0x0000001c07007c0c */ /* 0x000fc4000bfa6270 */
[----:B------:R-:W-:Y:S02]  /*2340*/  ISETP.GE.AND P6, PT, R8, UR28, PT ;  /* 0x0000001c08007c0c */ /* 0x000fe4000bfc6270 */
[----:B------:R-:W-:Y:S02]  /*2350*/  PRMT R56, RZ, 0x7610, R56 ;  /* 0x00007610ff387816 */ /* 0x000fe40000000038 */
        /* <DEDUP_REMOVED lines=41> */
[----:B------:R-:W-:Y:S02]  /*25f0*/  ISETP.GE.AND P1, PT, R9, UR28, PT ;  /* 0x0000001c09007c0c */ /* 0x000fe4000bf26270 */
[----:B------:R-:W-:-:S11]  /*2600*/  PRMT R55, RZ, 0x7610, R55 ;  /* 0x00007610ff377816 */ /* 0x000fd60000000037 */
[----:B------:R-:W3:Y:S01]  /*2610*/  @!P1 LDG.E.U16 R54, [R20.64+-0xe40] ;  /* 0xfff1c02a14369981 */ /* 0x000ee2000c1e1500 */
[----:B------:R-:W-:Y:S02]  /*2620*/  ISETP.GE.AND P1, PT, R10, UR28, PT ;  /* 0x0000001c0a007c0c */ /* 0x000fe4000bf26270 */
[----:B------:R-:W-:Y:S02]  /*2630*/  PRMT R51, RZ, 0x7610, R51 ;  /* 0x00007610ff337816 */ /* 0x000fe40000000033 */
[----:B------:R-:W-:Y:S02]  /*2640*/  PRMT R46, RZ, 0x7610, R46 ;  /* 0x00007610ff2e7816 */ /* 0x000fe4000000002e */
[----:B------:R-:W-:Y:S02]  /*2650*/  PRMT R48, RZ, 0x7610, R48 ;  /* 0x00007610ff307816 */ /* 0x000fe40000000030 */
[----:B------:R-:W-:Y:S01]  /*2660*/  PRMT R45, RZ, 0x7610, R45 ;  /* 0x00007610ff2d7816 */ /* 0x000fe2000000002d */
[----:B------:R-:W4:Y:S04]  /*2670*/  @!P2 LDG.E.U16 R51, [R20.64+-0xf00] ;  /* 0xfff1002a1433a981 */ /* 0x000f28000c1e1500 */
[----:B------:R-:W5:Y:S01]  /*2680*/  @!P1 LDG.E.U16 R55, [R20.64+-0xe00] ;  /* 0xfff2002a14379981 */ /* 0x000f62000c1e1500 */
[----:B------:R-:W-:-:S02]  /*2690*/  ISETP.GE.AND P1, PT, R11, UR28, PT ;  /* 0x0000001c0b007c0c */ /* 0x000fc4000bf26270 */
[----:B------:R-:W-:Y:S01]  /*26a0*/  PRMT R50, RZ, 0x7610, R50 ;  /* 0x00007610ff327816 */ /* 0x000fe20000000032 */
[----:B------:R-:W2:Y:S01]  /*26b0*/  @!P3 LDG.E.U16 R46, [R20.64+-0xfc0] ;  /* 0xfff0402a142eb981 */ /* 0x000ea2000c1e1500 */
[----:B------:R-:W-:Y:S02]  /*26c0*/  PRMT R53, RZ, 0x7610, R53 ;  /* 0x00007610ff357816 */ /* 0x000fe40000000035 */
[----:B------:R-:W-:Y:S01]  /*26d0*/  ISETP.GE.AND P2, PT, R13, UR28, PT ;  /* 0x0000001c0d007c0c */ /* 0x000fe2000bf46270 */
[----:B------:R-:W2:Y:S01]  /*26e0*/  @!P4 LDG.E.U16 R48, [R20.64+-0xf40] ;  /* 0xfff0c02a1430c981 */ /* 0x000ea2000c1e1500 */
[----:B------:R-:W-:-:S03]  /*26f0*/  ISETP.GE.AND P3, PT, R14, UR28, PT ;  /* 0x0000001c0e007c0c */ /* 0x000fc6000bf66270 */
[----:B------:R0:W2:Y:S04]  /*2700*/  @!P0 LDG.E.U16 R45, [R42.64] ;  /* 0x0000002a2a2d8981 */ /* 0x0000a8000c1e1500 */
[----:B------:R-:W3:Y:S01]  /*2710*/  @!P1 LDG.E.U16 R56, [R20.64+-0xdc0] ;  /* 0xfff2402a14389981 */ /* 0x000ee2000c1e1500 */
[----:B------:R-:W-:Y:S02]  /*2720*/  ISETP.GE.AND P1, PT, R12, UR28, PT ;  /* 0x0000001c0c007c0c */ /* 0x000fe4000bf26270 */
[----:B------:R-:W-:Y:S01]  /*2730*/  ISETP.GE.AND P4, PT, R15, UR28, PT ;  /* 0x0000001c0f007c0c */ /* 0x000fe2000bf86270 */
[----:B------:R-:W3:Y:S01]  /*2740*/  @!P5 LDG.E.U16 R50, [R20.64+-0xec0] ;  /* 0xfff1402a1432d981 */ /* 0x000ee2000c1e1500 */
[----:B------:R-:W-:-:S03]  /*2750*/  ISETP.GE.AND P5, PT, R16, UR28, PT ;  /* 0x0000001c10007c0c */ /* 0x000fc6000bfa6270 */
[----:B------:R-:W3:Y:S01]  /*2760*/  @!P6 LDG.E.U16 R53, [R20.64+-0xe80] ;  /* 0xfff1802a1435e981 */ /* 0x000ee2000c1e1500 */
[----:B------:R-:W-:Y:S02]  /*2770*/  ISETP.GE.AND P6, PT, R17, UR28, PT ;  /* 0x0000001c11007c0c */ /* 0x000fe4000bfc6270 */
        /* <DEDUP_REMOVED lines=9> */
[----:B------:R-:W-:Y:S01]  /*2810*/  ISETP.GE.AND P1, PT, R18, UR28, PT ;  /* 0x0000001c12007c0c */ /* 0x000fe2000bf26270 */
[----:B--2---:R-:W-:Y:S04]  /*2820*/  STS.U16 [R128], R45 ;  /* 0x0000002d80007388 */ /* 0x004fe80000000400 */
[----:B------:R-:W-:Y:S04]  /*2830*/  STS.U16 [R126+0x40], R46 ;  /* 0x0000402e7e007388 */ /* 0x000fe80000000400 */
[----:B------:R0:W-:Y:S04]  /*2840*/  STS.U16 [R252+0x80], R47 ;  /* 0x0000802ffc007388 */ /* 0x0001e80000000400 */
[----:B------:R-:W-:Y:S04]  /*2850*/  STS.U16 [R251+0xc0], R48 ;  /* 0x0000c030fb007388 */ /* 0x000fe80000000400 */
[----:B----4-:R-:W-:Y:S04]  /*2860*/  STS.U16 [R250+0x100], R51 ;  /* 0x00010033fa007388 */ /* 0x010fe80000000400 */
[----:B---3--:R-:W-:Y:S04]  /*2870*/  STS.U16 [R249+0x140], R50 ;  /* 0x00014032f9007388 */ /* 0x008fe80000000400 */
        /* <DEDUP_REMOVED lines=11> */
[----:B------:R-:W2:Y:S04]  /*2930*/  LDS.U16 R21, [R119] ;  /* 0x0000000077157984 */ /* 0x000ea80000000400 */
[----:B------:R-:W-:Y:S04]  /*2940*/  LDS.U16 R20, [R119+0x2] ;  /* 0x0000020077147984 */ /* 0x000fe80000000400 */
[----:B------:R-:W-:Y:S04]  /*2950*/  LDS.U16 R45, [R119+0x4] ;  /* 0x00000400772d7984 */ /* 0x000fe80000000400 */
[----:B------:R-:W3:Y:S04]  /*2960*/  LDS.U16 R46, [R119+0x6] ;  /* 0x00000600772e7984 */ /* 0x000ee80000000400 */
[----:B------:R-:W-:Y:S04]  /*2970*/  LDS.U16 R48, [R119+0x8] ;  /* 0x0000080077307984 */ /* 0x000fe80000000400 */
[----:B------:R-:W-:Y:S04]  /*2980*/  LDS.U16 R50, [R119+0xa] ;  /* 0x00000a0077327984 */ /* 0x000fe80000000400 */
[----:B------:R-:W-:Y:S04]  /*2990*/  LDS.U16 R51, [R119+0xc] ;  /* 0x00000c0077337984 */ /* 0x000fe80000000400 */
[----:B------:R-:W4:Y:S04]  /*29a0*/  LDS.U16 R53, [R119+0xe] ;  /* 0x00000e0077357984 */ /* 0x000f280000000400 */
[----:B------:R-:W-:Y:S04]  /*29b0*/  LDS.U16 R54, [R119+0x10] ;  /* 0x0000100077367984 */ /* 0x000fe80000000400 */
[----:B------:R-:W-:Y:S04]  /*29c0*/  LDS.U16 R55, [R119+0x12] ;  /* 0x0000120077377984 */ /* 0x000fe80000000400 */
[----:B------:R-:W-:Y:S04]  /*29d0*/  LDS.U16 R56, [R119+0x14] ;  /* 0x0000140077387984 */ /* 0x000fe80000000400 */
[----:B------:R-:W2:Y:S04]  /*29e0*/  LDS.U16 R57, [R119+0x16] ;  /* 0x0000160077397984 */ /* 0x000ea80000000400 */
[----:B------:R-:W-:Y:S04]  /*29f0*/  LDS.U16 R58, [R119+0x18] ;  /* 0x00001800773a7984 */ /* 0x000fe80000000400 */
[----:B------:R-:W-:Y:S04]  /*2a00*/  LDS.U16 R59, [R119+0x1a] ;  /* 0x00001a00773b7984 */ /* 0x000fe80000000400 */
[----:B------:R-:W-:Y:S04]  /*2a10*/  LDS.U16 R62, [R119+0x1c] ;  /* 0x00001c00773e7984 */ /* 0x000fe80000000400 */
[----:B------:R-:W2:Y:S04]  /*2a20*/  LDS.U16 R64, [R119+0x1e] ;  /* 0x00001e0077407984 */ /* 0x000ea80000000400 */
[----:B------:R-:W-:Y:S01]  /*2a30*/  BAR.SYNC.DEFER_BLOCKING 0x0 ;  /* 0x0000000000007b1d */ /* 0x000fe20000010000 */
[----:B0-----:R-:W-:-:S02]  /*2a40*/  PRMT R47, RZ, 0x7610, R47 ;  /* 0x00007610ff2f7816 */ /* 0x001fc4000000002f */
[----:B-1----:R-:W-:-:S04]  /*2a50*/  PRMT R42, RZ, 0x7610, R42 ;  /* 0x00007610ff2a7816 */ /* 0x002fc8000000002a */
[----:B------:R0:W5:Y:S01]  /*2a60*/  @!P0 LDG.E.U16 R47, [R4.64] ;  /* 0x0000002a042f8981 */ /* 0x000162000c1e1500 */
[----:B------:R-:W-:-:S03]  /*2a70*/  ISETP.GE.AND P0, PT, R19, UR28, PT ;  /* 0x0000001c13007c0c */ /* 0x000fc6000bf06270 */
[----:B------:R1:W5:Y:S01]  /*2a80*/  @!P1 LDG.E.U16 R42, [R2.64+-0xfc0] ;  /* 0xfff0402a022a9981 */ /* 0x000362000c1e1500 */
[----:B------:R-:W-:-:S03]  /*2a90*/  ISETP.GE.AND P1, PT, R0, UR28, PT ;  /* 0x0000001c00007c0c */ /* 0x000fc6000bf26270 */
[----:B------:R1:W5:Y:S04]  /*2aa0*/  @!P2 LDG.E.U16 R82, [R2.64+-0xd40] ;  /* 0xfff2c02a0252a981 */ /* 0x000368000c1e1500 */
[----:B------:R1:W5:Y:S04]  /*2ab0*/  @!P3 LDG.E.U16 R77, [R2.64+-0xd00] ;  /* 0xfff3002a024db981 */ /* 0x000368000c1e1500 */
[----:B------:R1:W5:Y:S01]  /*2ac0*/  @!P0 LDG.E.U16 R65, [R2.64+-0xf80] ;  /* 0xfff0802a02418981 */ /* 0x000362000c1e1500 */
        /* <DEDUP_REMOVED lines=8> */
[----:B------:R-:W-:Y:S02]  /*2b50*/  ISETP.GE.AND P1, PT, R9, UR28, PT ;  /* 0x0000001c09007c0c */ /* 0x000fe4000bf26270 */
[----:B0-----:R-:W-:Y:S01]  /*2b60*/  PRMT R5, RZ, 0x7610, R5 ;  /* 0x00007610ff057816 */ /* 0x001fe20000000005 */
[----:B------:R1:W5:Y:S01]  /*2b70*/  @!P6 LDG.E.U16 R86, [R2.64+-0xc40] ;  /* 0xfff3c02a0256e981 */ /* 0x000362000c1e1500 */
[----:B------:R-:W-:-:S05]  /*2b80*/  PRMT R4, RZ, 0x7610, R4 ;  /* 0x00007610ff047816 */ /* 0x000fca0000000004 */
[----:B------:R1:W5:Y:S01]  /*2b90*/  @!P0 LDG.E.U16 R5, [R2.64+-0xe80] ;  /* 0xfff1802a02058981 */ /* 0x000362000c1e1500 */
[----:B------:R-:W-:-:S03]  /*2ba0*/  ISETP.GE.AND P0, PT, R10, UR28, PT ;  /* 0x0000001c0a007c0c */ /* 0x000fc6000bf06270 */
[----:B------:R1:W5:Y:S01]  /*2bb0*/  @!P1 LDG.E.U16 R4, [R2.64+-0xe40] ;  /* 0xfff1c02a02049981 */ /* 0x000362000c1e1500 */
[----:B------:R-:W-:Y:S02]  /*2bc0*/  ISETP.NE.AND P1, PT, R73, RZ, PT ;  /* 0x000000ff4900720c */ /* 0x000fe40003f25270 */
[----:B------:R-:W-:-:S07]  /*2bd0*/  PRMT R73, RZ, 0x7610, R73 ;  /* 0x00007610ff497816 */ /* 0x000fce0000000049 */
[----:B------:R1:W5:Y:S01]  /*2be0*/  @!P0 LDG.E.U16 R73, [R2.64+-0xe00] ;  /* 0xfff2002a02498981 */ /* 0x000362000c1e1500 */
[----:B------:R-:W-:-:S03]  /*2bf0*/  ISETP.GE.AND P0, PT, R11, UR28, PT ;  /* 0x0000001c0b007c0c */ /* 0x000fc6000bf06270 */
[----:B------:R1:W5:Y:S10]  /*2c00*/  @!P1 LDG.E.U16 R75, [R2.64+-0xd80] ;  /* 0xfff2802a024b9981 */ /* 0x000374000c1e1500 */
[----:B------:R1:W5:Y:S01]  /*2c10*/  @!P0 LDG.E.U16 R80, [R2.64+-0xdc0] ;  /* 0xfff2402a02508981 */ /* 0x000362000c1e1500 */
[----:B--2---:R-:W-:-:S05]  /*2c20*/  PRMT R21, RZ, 0x5410, R21 ;  /* 0x00005410ff157816 */ /* 0x004fca0000000015 */
[----:B------:R-:W-:Y:S01]  /*2c30*/  FMUL.FTZ R43, R21, -1.4426950216293334961 ;  /* 0xbfb8aa3b152b7820 */ /* 0x000fe20000410000 */
[----:B---3--:R-:W-:-:S03]  /*2c40*/  PRMT R46, RZ, 0x5410, R46 ;  /* 0x00005410ff2e7816 */ /* 0x008fc6000000002e */
[----:B------:R0:W-:Y:S01]  /*2c50*/  MUFU.EX2 R76, R43 ;  /* 0x0000002b004c7308 */ /* 0x0001e20000000800 */
[----:B----4-:R-:W-:Y:S01]  /*2c60*/  PRMT R53, RZ, 0x5410, R53 ;  /* 0x00005410ff357816 */ /* 0x010fe20000000035 */
[----:B-1----:R-:W-:Y:S01]  /*2c70*/  FMUL.FTZ R2, R46, -1.4426950216293334961 ;  /* 0xbfb8aa3b2e027820 */ /* 0x002fe20000410000 */
[----:B0-----:R-:W-:-:S05]  /*2c80*/  PRMT R43, RZ, 0x5410, R20 ;  /* 0x00005410ff2b7816 */ /* 0x001fca0000000014 */
[----:B------:R-:W-:Y:S01]  /*2c90*/  FMUL.FTZ R20, R43, -1.4426950216293334961 ;  /* 0xbfb8aa3b2b147820 */ /* 0x000fe20000410000 */
[----:B------:R0:W-:Y:S01]  /*2ca0*/  MUFU.EX2 R3, R2 ;  /* 0x0000000200037308 */ /* 0x0001e20000000800 */
[----:B------:R-:W-:-:S07]  /*2cb0*/  PRMT R57, RZ, 0x5410, R57 ;  /* 0x00005410ff397816 */ /* 0x000fce0000000039 */
[----:B------:R-:W1:Y:S01]  /*2cc0*/  MUFU.EX2 R20, R20 ;  /* 0x0000001400147308 */ /* 0x000e620000000800 */
[----:B0-----:R-:W-:Y:S01]  /*2cd0*/  FMUL.FTZ R2, R53, -1.4426950216293334961 ;  /* 0xbfb8aa3b35027820 */ /* 0x001fe20000410000 */
[----:B------:R-:W-:-:S06]  /*2ce0*/  PRMT R64, RZ, 0x5410, R64 ;  /* 0x00005410ff407816 */ /* 0x000fcc0000000040 */
[----:B------:R0:W-:Y:S02]  /*2cf0*/  MUFU.EX2 R88, R2 ;  /* 0x0000000200587308 */ /* 0x0001e40000000800 */
[----:B0-----:R-:W-:-:S06]  /*2d00*/  FMUL.FTZ R2, R57, -1.4426950216293334961 ;  /* 0xbfb8aa3b39027820 */ /* 0x001fcc0000410000 */
[----:B------:R0:W-:Y:S02]  /*2d10*/  MUFU.EX2 R92, R2 ;  /* 0x00000002005c7308 */ /* 0x0001e40000000800 */
[----:B0-----:R-:W-:-:S06]  /*2d20*/  FMUL.FTZ R2, R64, -1.4426950216293334961 ;  /* 0xbfb8aa3b40027820 */ /* 0x001fcc0000410000 */
[----:B------:R1:W-:Y:S02]  /*2d30*/  MUFU.EX2 R99, R2 ;  /* 0x0000000200637308 */ /* 0x0003e40000000800 */
[----:B-1----:R-:W-:Y:S01]  /*2d40*/  FADD.FTZ R2, R20, 1 ;  /* 0x3f80000014027421 */ /* 0x002fe20000010000 */
[----:B------:R-:W-:Y:S01]  /*2d50*/  PRMT R45, RZ, 0x5410, R45 ;  /* 0x00005410ff2d7816 */ /* 0x000fe2000000002d */
[----:B------:R-:W-:-:S04]  /*2d60*/  FADD.FTZ R76, R76, 1 ;  /* 0x3f8000004c4c7421 */ /* 0x000fc80000010000 */
[----:B------:R-:W-:Y:S02]  /*2d70*/  FMUL.FTZ R81, R45, -1.4426950216293334961 ;  /* 0xbfb8aa3b2d517820 */ /* 0x000fe40000410000 */
[----:B------:R-:W-:Y:S01]  /*2d80*/  MUFU.RCP R76, R76 ;  /* 0x0000004c004c7308 */ /* 0x000fe20000001000 */
[----:B------:R-:W-:Y:S02]  /*2d90*/  PRMT R48, RZ, 0x5410, R48 ;  /* 0x00005410ff307816 */ /* 0x000fe40000000030 */
[----:B------:R-:W-:-:S05]  /*2da0*/  PRMT R50, RZ, 0x5410, R50 ;  /* 0x00005410ff327816 */ /* 0x000fca0000000032 */
[----:B------:R-:W-:Y:S01]  /*2db0*/  MUFU.EX2 R81, R81 ;  /* 0x0000005100517308 */ /* 0x000fe20000000800 */
[----:B------:R-:W-:Y:S01]  /*2dc0*/  FADD.FTZ R3, R3, 1 ;  /* 0x3f80000003037421 */ /* 0x000fe20000010000 */
[----:B------:R-:W-:Y:S01]  /*2dd0*/  PRMT R61, RZ, 0x5410, R61 ;  /* 0x00005410ff3d7816 */ /* 0x000fe2000000003d */
[----:B------:R-:W-:Y:S01]  /*2de0*/  FMUL.FTZ R83, R48, -1.4426950216293334961 ;  /* 0xbfb8aa3b30537820 */ /* 0x000fe20000410000 */
[----:B------:R-:W-:Y:S01]  /*2df0*/  PRMT R51, RZ, 0x5410, R51 ;  /* 0x00005410ff337816 */ /* 0x000fe20000000033 */
[----:B------:R-:W-:Y:S01]  /*2e00*/  FMUL.FTZ R85, R50, -1.4426950216293334961 ;  /* 0xbfb8aa3b32557820 */ /* 0x000fe20000410000 */
[----:B------:R-:W-:-:S03]  /*2e10*/  PRMT R63, RZ, 0x5410, R63 ;  /* 0x00005410ff3f7816 */ /* 0x000fc6000000003f */
[----:B------:R-:W-:Y:S01]  /*2e20*/  FMUL.FTZ R87, R51, -1.4426950216293334961 ;  /* 0xbfb8aa3b33577820 */ /* 0x000fe20000410000 */
[----:B------:R-:W-:Y:S01]  /*2e30*/  MUFU.EX2 R83, R83 ;  /* 0x0000005300537308 */ /* 0x000fe20000000800 */
[----:B------:R-:W-:-:S07]  /*2e40*/  PRMT R54, RZ, 0x5410, R54 ;  /* 0x00005410ff367816 */ /* 0x000fce0000000036 */
[----:B------:R-:W-:Y:S01]  /*2e50*/  MUFU.EX2 R85, R85 ;  /* 0x0000005500557308 */ /* 0x000fe20000000800 */
[----:B------:R-:W-:-:S07]  /*2e60*/  FMUL.FTZ R89, R54, -1.4426950216293334961 ;  /* 0xbfb8aa3b36597820 */ /* 0x000fce0000410000 */
[----:B------:R-:W-:Y:S01]  /*2e70*/  MUFU.EX2 R87, R87 ;  /* 0x0000005700577308 */ /* 0x000fe20000000800 */
[----:B------:R-:W-:-:S07]  /*2e80*/  PRMT R60, RZ, 0x5410, R60 ;  /* 0x00005410ff3c7816 */ /* 0x000fce000000003c */
[----:B------:R-:W-:Y:S01]  /*2e90*/  MUFU.EX2 R89, R89 ;  /* 0x0000005900597308 */ /* 0x000fe20000000800 */
[----:B------:R-:W-:Y:S02]  /*2ea0*/  PRMT R56, RZ, 0x5410, R56 ;  /* 0x00005410ff387816 */ /* 0x000fe40000000038 */
[----:B------:R-:W-:Y:S02]  /*2eb0*/  PRMT R58, RZ, 0x5410, R58 ;  /* 0x00005410ff3a7816 */ /* 0x000fe4000000003a */
[----:B------:R-:W-:Y:S01]  /*2ec0*/  PRMT R59, RZ, 0x5410, R59 ;  /* 0x00005410ff3b7816 */ /* 0x000fe2000000003b */
[----:B------:R-:W-:Y:S01]  /*2ed0*/  FMUL.FTZ R91, R56, -1.4426950216293334961 ;  /* 0xbfb8aa3b385b7820 */ /* 0x000fe20000410000 */
[----:B------:R-:W-:Y:S01]  /*2ee0*/  PRMT R74, RZ, 0x5410, R74 ;  /* 0x00005410ff4a7816 */ /* 0x000fe2000000004a */
[----:B-----5:R-:W-:Y:S04]  /*2ef0*/  STS.U16 [R128], R47 ;  /* 0x0000002f80007388 */ /* 0x020fe80000000400 */
[----:B------:R-:W-:Y:S04]  /*2f00*/  STS.U16 [R126+0x40], R42 ;  /* 0x0000402a7e007388 */ /* 0x000fe80000000400 */
[----:B------:R-:W-:Y:S04]  /*2f10*/  STS.U16 [R252+0x80], R65 ;  /* 0x00008041fc007388 */ /* 0x000fe80000000400 */
[----:B------:R-:W-:Y:S04]  /*2f20*/  STS.U16 [R251+0xc0], R66 ;  /* 0x0000c042fb007388 */ /* 0x000fe80000000400 */
[----:B------:R-:W-:Y:S04]  /*2f30*/  STS.U16 [R250+0x100], R69 ;  /* 0x00010045fa007388 */ /* 0x000fe80000000400 */
[----:B------:R0:W-:Y:S04]  /*2f40*/  STS.U16 [R249+0x140], R78 ;  /* 0x0001404ef9007388 */ /* 0x0001e80000000400 */
[----:B------:R-:W-:Y:S04]  /*2f50*/  STS.U16 [R248+0x180], R5 ;  /* 0x00018005f8007388 */ /* 0x000fe80000000400 */
[----:B------:R-:W-:Y:S04]  /*2f60*/  STS.U16 [R245+0x1c0], R4 ;  /* 0x0001c004f5007388 */ /* 0x000fe80000000400 */
[----:B------:R1:W-:Y:S04]  /*2f70*/  STS.U16 [R244+0x200], R73 ;  /* 0x00020049f4007388 */ /* 0x0003e80000000400 */
[----:B------:R2:W-:Y:S04]  /*2f80*/  STS.U16 [R243+0x240], R80 ;  /* 0x00024050f3007388 */ /* 0x0005e80000000400 */
        /* <DEDUP_REMOVED lines=8> */
[----:B------:R-:W5:Y:S01]  /*3010*/  LDS.U16 R42, [R119+0x2] ;  /* 0x00000200772a7984 */ /* 0x000f620000000400 */
[----:B0-----:R-:W0:Y:S03]  /*3020*/  MUFU.RCP R78, R2 ;  /* 0x00000002004e7308 */ /* 0x001e260000001000 */
[----:B------:R-:W5:Y:S04]  /*3030*/  LDS.U16 R47, [R119+0x4] ;  /* 0x00000400772f7984 */ /* 0x000f680000000400 */
[----:B------:R-:W5:Y:S04]  /*3040*/  LDS.U16 R65, [R119+0x6] ;  /* 0x0000060077417984 */ /* 0x000f680000000400 */
[----:B------:R-:W5:Y:S01]  /*3050*/  LDS.U16 R69, [R119+0xa] ;  /* 0x00000a0077457984 */ /* 0x000f620000000400 */
[----:B-1----:R1:W-:Y:S03]  /*3060*/  MUFU.RCP R73, R3 ;  /* 0x0000000300497308 */ /* 0x0023e60000001000 */
[----:B------:R-:W5:Y:S01]  /*3070*/  LDS.U16 R66, [R119+0x8] ;  /* 0x0000080077427984 */ /* 0x000f620000000400 */
[----:B0-----:R-:W-:-:S02]  /*3080*/  FADD.FTZ R4, -R78, 1 ;  /* 0x3f8000004e047421 */ /* 0x001fc40000010100 */
[----:B------:R-:W-:Y:S02]  /*3090*/  FADD.FTZ R2, -R76, 1 ;  /* 0x3f8000004c027421 */ /* 0x000fe40000010100 */
[----:B--2---:R-:W-:Y:S02]  /*30a0*/  FADD.FTZ R80, R81, 1 ;  /* 0x3f80000051507421 */ /* 0x004fe40000010000 */
[----:B---3--:R-:W-:Y:S02]  /*30b0*/  FFMA.FTZ R79, R43, R4, 1 ;  /* 0x3f8000002b4f7423 */ /* 0x008fe40000010004 */
[----:B------:R-:W-:Y:S01]  /*30c0*/  FFMA.FTZ R2, R21, R2, 1 ;  /* 0x3f80000015027423 */ /* 0x000fe20000010002 */
[----:B----4-:R-:W-:Y:S02]  /*30d0*/  PRMT R20, RZ, 0x5410, R20 ;  /* 0x00005410ff147816 */ /* 0x010fe40000000014 */
[----:B-----5:R-:W-:-:S03]  /*30e0*/  PRMT R42, RZ, 0x5410, R42 ;  /* 0x00005410ff2a7816 */ /* 0x020fc6000000002a */
[----:B-1----:R-:W-:Y:S02]  /*30f0*/  FMUL.FTZ R3, R61, R20 ;  /* 0x000000143d037220 */ /* 0x002fe40000410000 */
[----:B------:R-:W-:Y:S02]  /*3100*/  FMUL.FTZ R5, R63, R42 ;  /* 0x0000002a3f057220 */ /* 0x000fe40000410000 */
[----:B------:R-:W-:Y:S02]  /*3110*/  FMUL.FTZ R3, R76, R3 ;  /* 0x000000034c037220 */ /* 0x000fe40000410000 */
[----:B------:R-:W-:Y:S01]  /*3120*/  FMUL.FTZ R4, R78, R5 ;  /* 0x000000054e047220 */ /* 0x000fe20000410000 */
[----:B------:R-:W0:Y:S01]  /*3130*/  MUFU.RCP R80, R80 ;  /* 0x0000005000507308 */ /* 0x000e220000001000 */
[----:B------:R-:W-:Y:S02]  /*3140*/  FMUL.FTZ R5, R3, R2 ;  /* 0x0000000203057220 */ /* 0x000fe40000410000 */
[----:B------:R-:W-:Y:S01]  /*3150*/  FMUL.FTZ R100, R4, R79 ;  /* 0x0000004f04647220 */ /* 0x000fe20000410000 */
[----:B------:R-:W1:Y:S04]  /*3160*/  LDS.U16 R3, [R119+0xe] ;  /* 0x00000e0077037984 */ /* 0x000e680000000400 */
[----:B------:R-:W2:Y:S04]  /*3170*/  LDS.U16 R2, [R119+0xc] ;  /* 0x00000c0077027984 */ /* 0x000ea80000000400 */
[----:B------:R-:W3:Y:S01]  /*3180*/  LDS.U16 R4, [R119+0x10] ;  /* 0x0000100077047984 */ /* 0x000ee20000000400 */
[----:B------:R-:W-:-:S02]  /*3190*/  FADD.FTZ R75, R83, 1 ;  /* 0x3f800000534b7421 */ /* 0x000fc40000010000 */
[----:B------:R-:W-:Y:S01]  /*31a0*/  FADD.FTZ R77, R85, 1 ;  /* 0x3f800000554d7421 */ /* 0x000fe20000010000 */
[----:B------:R-:W-:Y:S01]  /*31b0*/  PRMT R47, RZ, 0x5410, R47 ;  /* 0x00005410ff2f7816 */ /* 0x000fe2000000002f */
[----:B------:R-:W-:Y:S02]  /*31c0*/  FADD.FTZ R82, R87, 1 ;  /* 0x3f80000057527421 */ /* 0x000fe40000010000 */
[----:B------:R-:W-:Y:S01]  /*31d0*/  FADD.FTZ R86, R88, 1 ;  /* 0x3f80000058567421 */ /* 0x000fe20000010000 */
[----:B------:R-:W4:Y:S01]  /*31e0*/  MUFU.RCP R75, R75 ;  /* 0x0000004b004b7308 */ /* 0x000f220000001000 */
[----:B0-----:R-:W-:Y:S01]  /*31f0*/  FADD.FTZ R84, -R80, 1 ;  /* 0x3f80000050547421 */ /* 0x001fe20000010100 */
[----:B------:R-:W-:Y:S01]  /*3200*/  PRMT R65, RZ, 0x5410, R65 ;  /* 0x00005410ff417816 */ /* 0x000fe20000000041 */
[----:B------:R-:W-:Y:S02]  /*3210*/  FMUL.FTZ R81, R60, R47 ;  /* 0x0000002f3c517220 */ /* 0x000fe40000410000 */
[----:B------:R-:W-:Y:S01]  /*3220*/  FMUL.FTZ R93, R58, -1.4426950216293334961 ;  /* 0xbfb8aa3b3a5d7820 */ /* 0x000fe20000410000 */
[----:B------:R-:W-:-:S02]  /*3230*/  PRMT R72, RZ, 0x5410, R72 ;  /* 0x00005410ff487816 */ /* 0x000fc40000000048 */
[----:B------:R-:W0:Y:S01]  /*3240*/  MUFU.RCP R77, R77 ;  /* 0x0000004d004d7308 */ /* 0x000e220000001000 */
[----:B------:R-:W-:Y:S01]  /*3250*/  FFMA.FTZ R84, R45, R84, 1 ;  /* 0x3f8000002d547423 */ /* 0x000fe20000010054 */
[----:B------:R-:W-:Y:S01]  /*3260*/  PRMT R69, RZ, 0x5410, R69 ;  /* 0x00005410ff457816 */ /* 0x000fe20000000045 */
[----:B------:R-:W-:Y:S02]  /*3270*/  FMUL.FTZ R81, R80, R81 ;  /* 0x0000005150517220 */ /* 0x000fe40000410000 */
[----:B------:R-:W-:Y:S01]  /*3280*/  FMUL.FTZ R94, R59, -1.4426950216293334961 ;  /* 0xbfb8aa3b3b5e7820 */ /* 0x000fe20000410000 */
[----:B------:R-:W-:Y:S01]  /*3290*/  PRMT R71, RZ, 0x5410, R71 ;  /* 0x00005410ff477816 */ /* 0x000fe20000000047 */
[----:B------:R-:W-:Y:S01]  /*32a0*/  FADD.FTZ R83, R89, 1 ;  /* 0x3f80000059537421 */ /* 0x000fe20000010000 */
[----:B------:R-:W5:Y:S01]  /*32b0*/  MUFU.RCP R82, R82 ;  /* 0x0000005200527308 */ /* 0x000f620000001000 */
[----:B------:R-:W-:Y:S01]  /*32c0*/  FMUL.FTZ R101, R81, R84 ;  /* 0x0000005451657220 */ /* 0x000fe20000410000 */
[----:B------:R-:W-:Y:S01]  /*32d0*/  PRMT R66, RZ, 0x5410, R66 ;  /* 0x00005410ff427816 */ /* 0x000fe20000000042 */
[----:B------:R-:W-:Y:S01]  /*32e0*/  FADD.FTZ R79, -R73, 1 ;  /* 0x3f800000494f7421 */ /* 0x000fe20000010100 */
[----:B------:R-:W-:Y:S01]  /*32f0*/  PRMT R62, RZ, 0x5410, R62 ;  /* 0x00005410ff3e7816 */ /* 0x000fe2000000003e */
[----:B------:R-:W-:Y:S03]  /*3300*/  LDS.U16 R87, [R119+0x16] ;  /* 0x0000160077577984 */ /* 0x000fe60000000400 */
[----:B------:R-:W1:Y:S01]  /*3310*/  MUFU.RCP R86, R86 ;  /* 0x0000005600567308 */ /* 0x000e620000001000 */
[----:B------:R-:W-:-:S02]  /*3320*/  FMUL.FTZ R84, R74, R65 ;  /* 0x000000414a547220 */ /* 0x000fc40000410000 */
[----:B------:R-:W-:Y:S02]  /*3330*/  FFMA.FTZ R79, R46, R79, 1 ;  /* 0x3f8000002e4f7423 */ /* 0x000fe4000001004f */
[----:B------:R-:W-:-:S03]  /*3340*/  FMUL.FTZ R84, R73, R84 ;  /* 0x0000005449547220 */ /* 0x000fc60000410000 */
[----:B------:R-:W1:Y:S01]  /*3350*/  MUFU.EX2 R91, R91 ;  /* 0x0000005b005b7308 */ /* 0x000e620000000800 */
[----:B----4-:R-:W-:Y:S02]  /*3360*/  FADD.FTZ R81, -R75, 1 ;  /* 0x3f8000004b517421 */ /* 0x010fe40000010100 */
[----:B0-----:R-:W-:Y:S02]  /*3370*/  FADD.FTZ R85, -R77, 1 ;  /* 0x3f8000004d557421 */ /* 0x001fe40000010100 */
[----:B------:R-:W-:-:S03]  /*3380*/  FMUL.FTZ R88, R71, R66 ;  /* 0x0000004247587220 */ /* 0x000fc60000410000 */
[----:B------:R-:W0:Y:S01]  /*3390*/  MUFU.EX2 R93, R93 ;  /* 0x0000005d005d7308 */ /* 0x000e220000000800 */
[----:B------:R-:W-:Y:S01]  /*33a0*/  FMUL.FTZ R102, R84, R79 ;  /* 0x0000004f54667220 */ /* 0x000fe20000410000 */
[----:B------:R-:W-:-:S06]  /*33b0*/  PRMT R79, RZ, 0x5410, R68 ;  /* 0x00005410ff4f7816 */ /* 0x000fcc0000000044 */
[----:B------:R4:W0:Y:S01]  /*33c0*/  MUFU.EX2 R95, R94 ;  /* 0x0000005e005f7308 */ /* 0x0008220000000800 */
[----:B------:R-:W-:Y:S01]  /*33d0*/  FFMA.FTZ R81, R48, R81, 1 ;  /* 0x3f80000030517423 */ /* 0x000fe20000010051 */
[----:B------:R-:W-:-:S06]  /*33e0*/  PRMT R84, RZ, 0x5410, R70 ;  /* 0x00005410ff547816 */ /* 0x000fcc0000000046 */
[----:B------:R-:W0:Y:S01]  /*33f0*/  MUFU.RCP R83, R83 ;  /* 0x0000005300537308 */ /* 0x000e220000001000 */
[----:B----4-:R-:W-:Y:S02]  /*3400*/  FADD.FTZ R94, R92, 1 ;  /* 0x3f8000005c5e7421 */ /* 0x010fe40000010000 */
[----:B------:R-:W-:Y:S02]  /*3410*/  FMUL.FTZ R92, R72, R69 ;  /* 0x00000045485c7220 */ /* 0x000fe40000410000 */
[----:B------:R-:W-:Y:S02]  /*3420*/  FFMA.FTZ R85, R50, R85, 1 ;  /* 0x3f80000032557423 */ /* 0x000fe40000010055 */
[----:B------:R-:W-:Y:S02]  /*3430*/  FMUL.FTZ R92, R77, R92 ;  /* 0x0000005c4d5c7220 */ /* 0x000fe40000410000 */
[----:B------:R-:W-:Y:S02]  /*3440*/  FMUL.FTZ R88, R75, R88 ;  /* 0x000000584b587220 */ /* 0x000fe40000410000 */
[----:B-----5:R-:W-:-:S02]  /*3450*/  FADD.FTZ R68, -R82, 1 ;  /* 0x3f80000052447421 */ /* 0x020fc40000010100 */
[----:B-1----:R-:W-:Y:S02]  /*3460*/  FADD.FTZ R70, -R86, 1 ;  /* 0x3f80000056467421 */ /* 0x002fe40000010100 */
[----:B------:R-:W-:Y:S02]  /*3470*/  FMUL.FTZ R96, R62, -1.4426950216293334961 ;  /* 0xbfb8aa3b3e607820 */ /* 0x000fe40000410000 */
[----:B------:R-:W-:Y:S01]  /*3480*/  FMUL.FTZ R103, R88, R81 ;  /* 0x0000005158677220 */ /* 0x000fe20000410000 */
[----:B------:R-:W-:Y:S01]  /*3490*/  PRMT R81, RZ, 0x5410, R67 ;  /* 0x00005410ff517816 */ /* 0x000fe20000000043 */
[----:B------:R-:W-:Y:S02]  /*34a0*/  FMUL.FTZ R104, R92, R85 ;  /* 0x000000555c687220 */ /* 0x000fe40000410000 */
[----:B------:R-:W-:Y:S01]  /*34b0*/  FFMA.FTZ R98, R51, R68, 1 ;  /* 0x3f80000033627423 */ /* 0x000fe20000010044 */
[----:B------:R-:W1:Y:S01]  /*34c0*/  LDS.U16 R92, [R119+0x18] ;  /* 0x00001800775c7984 */ /* 0x000e620000000400 */
[----:B------:R-:W-:Y:S01]  /*34d0*/  FFMA.FTZ R106, R53, R70, 1 ;  /* 0x3f800000356a7423 */ /* 0x000fe20000010046 */
[----:B------:R-:W-:-:S02]  /*34e0*/  PRMT R68, RZ, 0x5410, R3 ;  /* 0x00005410ff447816 */ /* 0x000fc40000000003 */
[----:B--2---:R-:W-:Y:S01]  /*34f0*/  PRMT R67, RZ, 0x5410, R2 ;  /* 0x00005410ff437816 */ /* 0x004fe20000000002 */
[----:B------:R2:W-:Y:S01]  /*3500*/  MUFU.EX2 R97, R96 ;  /* 0x0000006000617308 */ /* 0x0005e20000000800 */
[----:B---3--:R-:W-:Y:S01]  /*3510*/  PRMT R70, RZ, 0x5410, R4 ;  /* 0x00005410ff467816 */ /* 0x008fe20000000004 */
[----:B------:R-:W-:Y:S01]  /*3520*/  FADD.FTZ R89, R91, 1 ;  /* 0x3f8000005b597421 */ /* 0x000fe20000010000 */
[----:B------:R-:W-:Y:S01]  /*3530*/  PRMT R55, RZ, 0x5410, R55 ;  /* 0x00005410ff377816 */ /* 0x000fe20000000037 */
[----:B0-----:R-:W-:Y:S01]  /*3540*/  FADD.FTZ R91, R93, 1 ;  /* 0x3f8000005d5b7421 */ /* 0x001fe20000010000 */
[----:B------:R-:W0:Y:S01]  /*3550*/  LDS.U16 R85, [R119+0x12] ;  /* 0x0000120077557984 */ /* 0x000e220000000400 */
[----:B------:R-:W-:Y:S02]  /*3560*/  FMUL.FTZ R93, R79, R68 ;  /* 0x000000444f5d7220 */ /* 0x000fe40000410000 */
[----:B--2---:R-:W-:Y:S01]  /*3570*/  FADD.FTZ R96, R95, 1 ;  /* 0x3f8000005f607421 */ /* 0x004fe20000010000 */
[----:B------:R-:W2:Y:S01]  /*3580*/  LDS.U16 R88, [R119+0x14] ;  /* 0x0000140077587984 */ /* 0x000ea20000000400 */
[----:B------:R-:W-:-:S02]  /*3590*/  FADD.FTZ R95, -R83, 1 ;  /* 0x3f800000535f7421 */ /* 0x000fc40000010100 */
[----:B------:R-:W-:Y:S02]  /*35a0*/  FMUL.FTZ R3, R84, R67 ;  /* 0x0000004354037220 */ /* 0x000fe40000410000 */
[----:B------:R-:W-:Y:S02]  /*35b0*/  FMUL.FTZ R2, R81, R70 ;  /* 0x0000004651027220 */ /* 0x000fe40000410000 */
[----:B------:R-:W-:Y:S02]  /*35c0*/  FMUL.FTZ R90, R55, -1.4426950216293334961 ;  /* 0xbfb8aa3b375a7820 */ /* 0x000fe40000410000 */
[----:B------:R-:W-:Y:S02]  /*35d0*/  FFMA.FTZ R95, R54, R95, 1 ;  /* 0x3f800000365f7423 */ /* 0x000fe4000001005f */
[----:B------:R-:W-:Y:S02]  /*35e0*/  FMUL.FTZ R93, R86, R93 ;  /* 0x0000005d565d7220 */ /* 0x000fe40000410000 */
[----:B------:R-:W-:-:S02]  /*35f0*/  FMUL.FTZ R3, R82, R3 ;  /* 0x0000000352037220 */ /* 0x000fc40000410000 */
[----:B------:R-:W-:Y:S01]  /*3600*/  FMUL.FTZ R2, R83, R2 ;  /* 0x0000000253027220 */ /* 0x000fe20000410000 */
[----:B------:R-:W3:Y:S01]  /*3610*/  MUFU.EX2 R90, R90 ;  /* 0x0000005a005a7308 */ /* 0x000ee20000000800 */
[----:B------:R-:W-:Y:S02]  /*3620*/  FMUL.FTZ R3, R3, R98 ;  /* 0x0000006203037220 */ /* 0x000fe40000410000 */
[----:B------:R-:W-:Y:S01]  /*3630*/  FMUL.FTZ R106, R93, R106 ;  /* 0x0000006a5d6a7220 */ /* 0x000fe20000410000 */
[----:B------:R-:W-:Y:S01]  /*3640*/  LDS.U16 R98, [R119+0x1c] ;  /* 0x00001c0077627984 */ /* 0x000fe20000000400 */
[----:B------:R-:W-:-:S03]  /*3650*/  FMUL.FTZ R2, R2, R95 ;  /* 0x0000005f02027220 */ /* 0x000fc60000410000 */
[----:B------:R-:W4:Y:S04]  /*3660*/  LDS.U16 R93, [R119+0x1a] ;  /* 0x00001a00775d7984 */ /* 0x000f280000000400 */
[----:B------:R-:W5:Y:S01]  /*3670*/  LDS.U16 R95, [R119+0x1e] ;  /* 0x00001e00775f7984 */ /* 0x000f620000000400 */
[----:B------:R-:W0:Y:S01]  /*3680*/  MUFU.RCP R91, R91 ;  /* 0x0000005b005b7308 */ /* 0x000e220000001000 */
[----:B---3--:R-:W-:Y:S02]  /*3690*/  FADD.FTZ R90, R90, 1 ;  /* 0x3f8000005a5a7421 */ /* 0x008fe40000010000 */
[----:B------:R-:W-:-:S05]  /*36a0*/  FADD.FTZ R97, R97, 1 ;  /* 0x3f80000061617421 */ /* 0x000fca0000010000 */
[----:B------:R-:W3:Y:S08]  /*36b0*/  MUFU.RCP R89, R89 ;  /* 0x0000005900597308 */ /* 0x000ef00000001000 */
[----:B------:R-:W2:Y:S01]  /*36c0*/  MUFU.RCP R94, R94 ;  /* 0x0000005e005e7308 */ /* 0x000ea20000001000 */
[----:B------:R-:W-:Y:S01]  /*36d0*/  FADD.FTZ R99, R99, 1 ;  /* 0x3f80000063637421 */ /* 0x000fe20000010000 */
[----:B------:R-:W-:-:S06]  /*36e0*/  PRMT R41, RZ, 0x5410, R41 ;  /* 0x00005410ff297816 */ /* 0x000fcc0000000029 */
[----:B------:R-:W4:Y:S01]  /*36f0*/  MUFU.RCP R90, R90 ;  /* 0x0000005a005a7308 */ /* 0x000f220000001000 */
[----:B-1----:R-:W-:Y:S01]  /*3700*/  PRMT R92, RZ, 0x5410, R92 ;  /* 0x00005410ff5c7816 */ /* 0x002fe2000000005c */
[----:B0-----:R-:W-:-:S06]  /*3710*/  FADD.FTZ R109, -R91, 1 ;  /* 0x3f8000005b6d7421 */ /* 0x001fcc0000010100 */
[----:B------:R-:W0:Y:S01]  /*3720*/  MUFU.RCP R97, R97 ;  /* 0x0000006100617308 */ /* 0x000e220000001000 */
[----:B------:R-:W-:Y:S01]  /*3730*/  PRMT R44, RZ, 0x5410, R44 ;  /* 0x00005410ff2c7816 */ /* 0x000fe2000000002c */
[----:B------:R-:W-:Y:S01]  /*3740*/  FMUL.FTZ R112, R41, R92 ;  /* 0x0000005c29707220 */ /* 0x000fe20000410000 */
[----:B------:R-:W-:Y:S01]  /*3750*/  PRMT R87, RZ, 0x5410, R87 ;  /* 0x00005410ff577816 */ /* 0x000fe20000000057 */
[----:B---3--:R-:W-:Y:S01]  /*3760*/  FADD.FTZ R105, -R89, 1 ;  /* 0x3f80000059697421 */ /* 0x008fe20000010100 */
[----:B------:R-:W-:Y:S01]  /*3770*/  PRMT R52, RZ, 0x5410, R52 ;  /* 0x00005410ff347816 */ /* 0x000fe20000000034 */
[----:B--2---:R-:W-:Y:S02]  /*3780*/  FADD.FTZ R108, -R94, 1 ;  /* 0x3f8000005e6c7421 */ /* 0x004fe40000010100 */
[----:B------:R-:W1:Y:S01]  /*3790*/  MUFU.RCP R96, R96 ;  /* 0x0000006000607308 */ /* 0x000e620000001000 */
[----:B------:R-:W-:Y:S02]  /*37a0*/  PRMT R49, RZ, 0x5410, R49 ;  /* 0x00005410ff317816 */ /* 0x000fe40000000031 */
[----:B------:R-:W-:-:S02]  /*37b0*/  PRMT R85, RZ, 0x5410, R85 ;  /* 0x00005410ff557816 */ /* 0x000fc40000000055 */
[----:B------:R-:W-:-:S03]  /*37c0*/  PRMT R88, RZ, 0x5410, R88 ;  /* 0x00005410ff587816 */ /* 0x000fc60000000058 */
[----:B------:R-:W2:Y:S01]  /*37d0*/  MUFU.RCP R99, R99 ;  /* 0x0000006300637308 */ /* 0x000ea20000001000 */
[----:B------:R-:W-:Y:S02]  /*37e0*/  FFMA.FTZ R111, R58, R109, 1 ;  /* 0x3f8000003a6f7423 */ /* 0x000fe4000001006d */
[----:B------:R-:W-:Y:S02]  /*37f0*/  FMUL.FTZ R112, R91, R112 ;  /* 0x000000705b707220 */ /* 0x000fe40000410000 */
[----:B------:R-:W-:Y:S02]  /*3800*/  FFMA.FTZ R107, R56, R105, 1 ;  /* 0x3f800000386b7423 */ /* 0x000fe40000010069 */
[----:B------:R-:W-:Y:S02]  /*3810*/  FFMA.FTZ R110, R57, R108, 1 ;  /* 0x3f800000396e7423 */ /* 0x000fe4000001006c */
[----:B------:R-:W-:Y:S02]  /*3820*/  FMUL.FTZ R109, R44, R87 ;  /* 0x000000572c6d7220 */ /* 0x000fe40000410000 */
[----:B----4-:R-:W-:-:S02]  /*3830*/  FADD.FTZ R4, -R90, 1 ;  /* 0x3f8000005a047421 */ /* 0x010fc40000010100 */
        /* <DEDUP_REMOVED lines=20> */
[----:B-1----:R-:W-:Y:S02]  /*3980*/  FADD.FTZ R4, -R96, 1 ;  /* 0x3f80000060047421 */ /* 0x002fe40000010100 */
[----:B--2---:R-:W-:-:S02]  /*3990*/  FADD.FTZ R113, -R99, 1 ;  /* 0x3f80000063717421 */ /* 0x004fc40000010100 */
        /* <DEDUP_REMOVED lines=23> */
[----:B------:R-:W-:-:S03]  /*3b10*/  PRMT R105, R2, 0x7632, R105 ;  /* 0x0000763202697816 */ /* 0x000fc60000000069 */
[----:B------:R1:W-:Y:S04]  /*3b20*/  STS.U16 [R119+0x6], R102 ;  /* 0x0000066677007388 */ /* 0x0003e80000000400 */
[----:B------:R2:W-:Y:S01]  /*3b30*/  STS.U16 [R119+0xa], R104 ;  /* 0x00000a6877007388 */ /* 0x0005e20000000400 */
[----:B0-----:R-:W-:-:S03]  /*3b40*/  PRMT R5, R3, 0x7632, R5 ;  /* 0x0000763203057816 */ /* 0x001fc60000000005 */
[----:B------:R0:W-:Y:S01]  /*3b50*/  STS.U16 [R119+0xc], R3 ;  /* 0x00000c0377007388 */ /* 0x0001e20000000400 */
[----:B-1----:R-:W-:-:S03]  /*3b60*/  PRMT R102, R107, 0x7632, R102 ;  /* 0x000076326b667816 */ /* 0x002fc60000000066 */
[----:B------:R1:W-:Y:S01]  /*3b70*/  STS.U16 [R119+0x10], R2 ;  /* 0x0000100277007388 */ /* 0x0003e20000000400 */
[----:B--2---:R-:W-:Y:S02]  /*3b80*/  PRMT R104, R4, 0x7632, R104 ;  /* 0x0000763204687816 */ /* 0x004fe40000000068 */
[----:B0-----:R-:W-:Y:S01]  /*3b90*/  PRMT R3, R100, 0x7632, R3 ;  /* 0x0000763264037816 */ /* 0x001fe20000000003 */
[----:B------:R-:W-:Y:S01]  /*3ba0*/  STS.U16 [R119], R112 ;  /* 0x0000007077007388 */ /* 0x000fe20000000400 */
[----:B-1----:R-:W-:-:S03]  /*3bb0*/  MOV R2, UR28 ;  /* 0x0000001c00027c02 */ /* 0x002fc60008000f00 */
        /* <DEDUP_REMOVED lines=53> */
.L_x_1619:
[----:B-1----:R-:W-:Y:S05]  /*3f10*/  BSYNC B0 ;  /* 0x0000000000007941 */ /* 0x002fea0003800000 */
.L_x_1618:
[----:B------:R-:W-:Y:S01]  /*3f20*/  ULDC.64 UR8, c[0x0][0x2f0] ;  /* 0x0000bc0000087ab9 */ /* 0x000fe20000000a00 */
[C---:B------:R-:W-:Y:S01]  /*3f30*/  LEA R2, P0, R120.reuse, c[0x0][0x338], 0x1 ;  /* 0x0000ce0078027a11 */ /* 0x040fe200078008ff */
        /* <DEDUP_REMOVED lines=44> */
[----:B------:R1:W-:Y:S01]  /*4200*/  @!P0 STG.E.U16 [R2.64+-0xec0], R111 ;  /* 0xfff1406f02008986 */ /* 0x0003e2000c10152a */
        /* <DEDUP_REMOVED lines=21> */
[----:B0-----:R-:W-:Y:S01]  /*4360*/  FADD.FTZ R115, R36, UR5 ;  /* 0x0000000524737e21 */ /* 0x001fe20008010000 */
        /* <DEDUP_REMOVED lines=9> */
[----:B-1----:R-:W-:Y:S02]  /*4400*/  FADD.FTZ R111, R32, UR5 ;  /* 0x00000005206f7e21 */ /* 0x002fe40008010000 */
[----:B------:R-:W-:Y:S01]  /*4410*/  FADD.FTZ R110, R31, UR5 ;  /* 0x000000051f6e7e21 */ /* 0x000fe20008010000 */
[----:B------:R0:W-:Y:S01]  /*4420*/  @!P2 STG.E.U16 [R2.64+-0xe80], R113 ;  /* 0xfff180710200a986 */ /* 0x0001e2000c10152a */
[----:B------:R-:W-:Y:S01]  /*4430*/  ISETP.GE.AND P2, PT, R18, R139, PT ;  /* 0x0000008b1200720c */ /* 0x000fe20003f46270 */
[----:B------:R-:W-:Y:S02]  /*4440*/  FADD.FTZ R109, R30, UR5 ;  /* 0x000000051e6d7e21 */ /* 0x000fe40008010000 */
[----:B------:R-:W-:Y:S02]  /*4450*/  FADD.FTZ R108, R29, UR5 ;  /* 0x000000051d6c7e21 */ /* 0x000fe40008010000 */
[----:B--2---:R-:W-:-:S02]  /*4460*/  FADD.FTZ R107, R28, UR5 ;  /* 0x000000051c6b7e21 */ /* 0x004fc40008010000 */
[----:B------:R-:W-:Y:S02]  /*4470*/  FADD.FTZ R106, R27, UR5 ;  /* 0x000000051b6a7e21 */ /* 0x000fe40008010000 */
        /* <DEDUP_REMOVED lines=46> */
[----:B------:R0:W-:Y:S01]  /*4760*/  STS.U16 [R119+0x2], R2 ;  /* 0x0000020277007388 */ /* 0x0001e20000000400 */
[----:B------:R-:W-:Y:S01]  /*4770*/  FMUL.FTZ R58, R58, R92 ;  /* 0x0000005c3a3a7220 */ /* 0x000fe20000410000 */
[----:B------:R-:W-:Y:S01]  /*4780*/  F2FP.BF16.PACK_AB R54, R55, R54 ;  /* 0x000000363736723e */ /* 0x000fe200000010ff */
[----:B------:R-:W-:Y:S01]  /*4790*/  FMUL.FTZ R59, R59, R93 ;  /* 0x0000005d3b3b7220 */ /* 0x000fe20000410000 */
[----:B------:R-:W-:Y:S01]  /*47a0*/  F2FP.BF16.PACK_AB R56, R57, R56 ;  /* 0x000000383938723e */ /* 0x000fe200000010ff */
[----:B------:R-:W-:Y:S01]  /*47b0*/  FMUL.FTZ R62, R62, R98 ;  /* 0x000000623e3e7220 */ /* 0x000fe20000410000 */
[----:B------:R1:W-:Y:S01]  /*47c0*/  STS.U16 [R119], R20 ;  /* 0x0000001477007388 */ /* 0x0003e20000000400 */
[----:B------:R-:W-:Y:S01]  /*47d0*/  FMUL.FTZ R95, R64, R95 ;  /* 0x0000005f405f7220 */ /* 0x000fe20000410000 */
[----:B------:R-:W-:Y:S01]  /*47e0*/  F2FP.BF16.PACK_AB R58, R59, R58 ;  /* 0x0000003a3b3a723e */ /* 0x000fe200000010ff */
[----:B------:R-:W-:Y:S01]  /*47f0*/  UIMAD.WIDE.U32 UR32, UR12, UR8, URZ ;  /* 0x000000080c2072a5 */ /* 0x000fe2000f8e003f */
[----:B0-----:R-:W-:Y:S01]  /*4800*/  PRMT R2, R51, 0x7632, R2 ;  /* 0x0000763233027816 */ /* 0x001fe20000000002 */
[----:B------:R0:W-:Y:S01]  /*4810*/  STS.U16 [R119+0x6], R3 ;  /* 0x0000060377007388 */ /* 0x0001e20000000400 */
[----:B------:R-:W-:Y:S01]  /*4820*/  F2FP.BF16.PACK_AB R62, R95, R62 ;  /* 0x0000003e5f3e723e */ /* 0x000fe200000010ff */
[----:B------:R-:W-:Y:S01]  /*4830*/  UIMAD UR31, UR12, UR9, UR7 ;  /* 0x000000090c1f72a4 */ /* 0x000fe2000f8e0207 */
[----:B------:R-:W-:Y:S01]  /*4840*/  PRMT R5, R54, 0x7632, R5 ;  /* 0x0000763236057816 */ /* 0x000fe20000000005 */
[----:B------:R2:W-:Y:S01]  /*4850*/  STS.U16 [R119+0xa], R4 ;  /* 0x00000a0477007388 */ /* 0x0005e20000000400 */
[----:B-1----:R-:W-:Y:S01]  /*4860*/  PRMT R20, R62, 0x7632, R20 ;  /* 0x000076323e147816 */ /* 0x002fe20000000014 */
[----:B------:R-:W-:Y:S01]  /*4870*/  UIADD3 UR7, UR33, UR31, URZ ;  /* 0x0000001f21077290 */ /* 0x000fe2000fffe03f */
[----:B------:R-:W-:Y:S01]  /*4880*/  BSSY B0, `(.L_x_1621) ;  /* 0x0000034000007945 */ /* 0x000fe20003800000 */
[----:B------:R1:W-:Y:S01]  /*4890*/  STS.U16 [R119+0xe], R2 ;  /* 0x00000e0277007388 */ /* 0x0003e20000000400 */
[----:B0-----:R-:W-:-:S03]  /*48a0*/  PRMT R3, R56, 0x7632, R3 ;  /* 0x0000763238037816 */ /* 0x001fc60000000003 */
[----:B------:R-:W-:Y:S01]  /*48b0*/  STS.U16 [R119+0x4], R45 ;  /* 0x0000042d77007388 */ /* 0x000fe20000000400 */
[----:B--2---:R-:W-:-:S03]  /*48c0*/  PRMT R4, R58, 0x7632, R4 ;  /* 0x000076323a047816 */ /* 0x004fc60000000004 */
[----:B------:R-:W-:Y:S01]  /*48d0*/  STS.U16 [R119+0x8], R48 ;  /* 0x0000083077007388 */ /* 0x000fe20000000400 */
        /* <DEDUP_REMOVED lines=46> */
.L_x_1622:
[----:B------:R-:W-:Y:S05]  /*4bc0*/  BSYNC B0 ;  /* 0x0000000000007941 */ /* 0x000fea0003800000 */
.L_x_1621:
        /* <DEDUP_REMOVED lines=43> */
.L_x_1620:
[----:B0-----:R-:W2:Y:S01]  /*4e80*/  LDL.LU R2, [R1+0x14] ;  /* 0x0000140001027983 */ /* 0x001ea20000300800 */
[----:B------:R-:W-:Y:S01]  /*4e90*/  PRMT R0, RZ, 0x5410, R195 ;  /* 0x00005410ff007816 */ /* 0x000fe200000000c3 */
[----:B------:R-:W-:Y:S01]  /*4ea0*/  HFMA2.MMA R164, -RZ, RZ, 0, 0 ;  /* 0x00000000ffa47435 */ /* 0x000fe200000001ff */
[----:B------:R-:W-:Y:S01]  /*4eb0*/  MOV R4, c[0x0][0x16c] ;  /* 0x00005b0000047a02 */ /* 0x000fe20000000f00 */
[----:B------:R-:W-:Y:S01]  /*4ec0*/  HFMA2.MMA R215, -RZ, RZ, 0, 0 ;  /* 0x00000000ffd77435 */ /* 0x000fe200000001ff */
[----:B------:R-:W-:Y:S01]  /*4ed0*/  FMUL.FTZ R232, R61, UR4 ;  /* 0x000000043de87c20 */ /* 0x000fe20008410000 */
[----:B------:R-:W-:Y:S01]  /*4ee0*/  MOV R216, RZ ;  /* 0x000000ff00d87202 */ /* 0x000fe20000000f00 */
        /* <DEDUP_REMOVED lines=27> */
[----:B------:R-:W-:Y:S02]  /*50a0*/  PRMT R0, RZ, 0x5410, R193 ;  /* 0x00005410ff007816 */ /* 0x000fe400000000c1 */
[----:B------:R-:W-:-:S03]  /*50b0*/  PRMT R2, RZ, 0x5410, R165 ;  /* 0x00005410ff027816 */ /* 0x000fc600000000a5 */
[----:B------:R-:W-:Y:S01]  /*50c0*/  FFMA.FTZ R3, R60, R0, R3 ;  /* 0x000000003c037223 */ /* 0x000fe20000010003 */
[----:B------:R-:W-:-:S05]  /*50d0*/  PRMT R0, RZ, 0x5410, R166 ;  /* 0x00005410ff007816 */ /* 0x000fca00000000a6 */
[----:B------:R-:W-:-:S04]  /*50e0*/  FFMA.FTZ R0, R74, R0, R3 ;  /* 0x000000004a007223 */ /* 0x000fc80000010003 */
[----:B------:R-:W-:Y:S01]  /*50f0*/  FFMA.FTZ R3, R71, R2, R0 ;  /* 0x0000000247037223 */ /* 0x000fe20000010000 */
[----:B------:R-:W-:Y:S02]  /*5100*/  PRMT R0, RZ, 0x5410, R163 ;  /* 0x00005410ff007816 */ /* 0x000fe400000000a3 */
[----:B------:R-:W-:-:S03]  /*5110*/  PRMT R2, RZ, 0x5410, R161 ;  /* 0x00005410ff027816 */ /* 0x000fc600000000a1 */
[----:B------:R-:W-:Y:S01]  /*5120*/  FFMA.FTZ R3, R72, R0, R3 ;  /* 0x0000000048037223 */ /* 0x000fe20000010003 */
[----:B------:R-:W-:-:S05]  /*5130*/  PRMT R0, RZ, 0x5410, R162 ;  /* 0x00005410ff007816 */ /* 0x000fca00000000a2 */
[----:B------:R-:W-:-:S04]  /*5140*/  FFMA.FTZ R0, R84, R0, R3 ;  /* 0x0000000054007223 */ /* 0x000fc80000010003 */
[----:B------:R-:W-:Y:S01]  /*5150*/  FFMA.FTZ R0, R79, R2, R0 ;  /* 0x000000024f007223 */ /* 0x000fe20000010000 */
[----:B------:R-:W-:-:S05]  /*5160*/  PRMT R2, RZ, 0x5410, R160 ;  /* 0x00005410ff027816 */ /* 0x000fca00000000a0 */
        /* <DEDUP_REMOVED lines=41> */
.L_x_1724:
[----:B0-----:R-:W-:Y:S01]  /*5400*/  LOP3.LUT R0, R122, 0x7ffffe0, RZ, 0xc0, !PT ;  /* 0x07ffffe07a007812 */ /* 0x001fe200078ec0ff */
[----:B------:R-:W-:Y:S01]  /*5410*/  USHF.R.S32.HI UR38, URZ, 0x1f, UR7 ;  /* 0x0000001f3f267899 */ /* 0x000fe20008011407 */
[----:B------:R-:W-:Y:S01]  /*5420*/  MOV R5, UR7 ;  /* 0x0000000700057c02 */ /* 0x000fe20008000f00 */
[----:B------:R-:W-:Y:S01]  /*5430*/  ULDC.64 UR32, c[0x0][0x1a0] ;  /* 0x0000680000207ab9 */ /* 0x000fe20000000a00 */
[----:B------:R-:W-:Y:S01]  /*5440*/  SHF.L.U32 R7, R0, 0x5, RZ ;  /* 0x0000000500077819 */ /* 0x000fe200000006ff */
[----:B------:R-:W-:Y:S01]  /*5450*/  UIMAD UR32, UR38, UR32, URZ ;  /* 0x00000020262072a4 */ /* 0x000fe2000f8e023f */
[----:B------:R-:W-:Y:S01]  /*5460*/  PRMT R64, RZ, 0x7610, R64 ;  /* 0x00007610ff407816 */ /* 0x000fe20000000040 */
[----:B------:R-:W-:Y:S01]  /*5470*/  ULDC UR28, c[0x0][0x168] ;  /* 0x00005a00001c7ab9 */ /* 0x000fe20000000800 */
[----:B------:R-:W-:Y:S01]  /*5480*/  LOP3.LUT R6, R7, 0xffffffe0, R236, 0xe2, !PT ;  /* 0xffffffe007067812 */ /* 0x000fe200078ee2ec */
[----:B------:R-:W-:Y:S01]  /*5490*/  UIMAD UR32, UR7, UR33, UR32 ;  /* 0x00000021072072a4 */ /* 0x000fe2000f8e0220 */
[----:B------:R-:W-:Y:S01]  /*54a0*/  PRMT R13, RZ, 0x7610, R13 ;  /* 0x00007610ff0d7816 */ /* 0x000fe2000000000d */
[----:B------:R-:W-:Y:S01]  /*54b0*/  UIADD3 UR28, -UR27, UR28, URZ ;  /* 0x0000001c1b1c7290 */ /* 0x000fe2000fffe13f */
[----:B------:R-:W-:-:S02]  /*54c0*/  SHF.R.S32.HI R7, RZ, 0x1f, R6 ;  /* 0x0000001fff077819 */ /* 0x000fc40000011406 */
[C---:B------:R-:W-:Y:S01]  /*54d0*/  LOP3.LUT R17, R6.reuse, 0x20, RZ, 0xfc, !PT ;  /* 0x0000002006117812 */ /* 0x040fe200078efcff */
[----:B------:R-:W-:Y:S01]  /*54e0*/  USHF.L.U32 UR28, UR28, 0x1, URZ ;  /* 0x000000011c1c7899 */ /* 0x000fe2000800063f */
[C---:B------:R-:W-:Y:S01]  /*54f0*/  LOP3.LUT R139, R6.reuse, 0x40, RZ, 0xfc, !PT ;  /* 0x00000040068b7812 */ /* 0x040fe200078efcff */
[----:B------:R-:W-:Y:S01]  /*5500*/  IMAD.WIDE.U32 R4, R5, c[0x0][0x1a0], R6 ;  /* 0x0000680005047a25 */ /* 0x000fe200078e0006 */
[C---:B------:R-:W-:Y:S02]  /*5510*/  LOP3.LUT R73, R6.reuse, 0x60, RZ, 0xfc, !PT ;  /* 0x0000006006497812 */ /* 0x040fe400078efcff */
[----:B------:R-:W-:Y:S02]  /*5520*/  LOP3.LUT R57, R6, 0x80, RZ, 0xfc, !PT ;  /* 0x0000008006397812 */ /* 0x000fe400078efcff */
[----:B------:R-:W-:Y:S01]  /*5530*/  IADD3 R3, R5, UR32, RZ ;  /* 0x0000002005037c10 */ /* 0x000fe2000fffe0ff */
[----:B------:R-:W-:Y:S01]  /*5540*/  ULDC.64 UR32, c[0x0][0x180] ;  /* 0x0000600000207ab9 */ /* 0x000fe20000000a00 */
[----:B------:R-:W-:-:S02]  /*5550*/  LEA R2, P0, R4, UR22, 0x1 ;  /* 0x0000001604027c11 */ /* 0x000fc4000f8008ff */
[----:B------:R-:W-:Y:S02]  /*5560*/  ISETP.GE.AND P5, PT, R6, UR28, PT ;  /* 0x0000001c06007c0c */ /* 0x000fe4000bfa6270 */
[----:B------:R-:W-:Y:S02]  /*5570*/  LEA.HI.X R3, R4, UR23, R3, 0x1, P0 ;  /* 0x0000001704037c11 */ /* 0x000fe400080f0c03 */
[----:B------:R-:W-:Y:S02]  /*5580*/  ISETP.GE.AND P0, PT, R17, UR28, PT ;  /* 0x0000001c11007c0c */ /* 0x000fe4000bf06270 */
[C---:B------:R-:W-:Y:S02]  /*5590*/  LOP3.LUT R55, R6.reuse, 0xa0, RZ, 0xfc, !PT ;  /* 0x000000a006377812 */ /* 0x040fe400078efcff */
[----:B------:R-:W-:Y:S02]  /*55a0*/  LOP3.LUT R79, R6, 0xc0, RZ, 0xfc, !PT ;  /* 0x000000c0064f7812 */ /* 0x000fe400078efcff */
[----:B------:R-:W-:-:S02]  /*55b0*/  ISETP.GE.AND P1, PT, R139, UR28, PT ;  /* 0x0000001c8b007c0c */ /* 0x000fc4000bf26270 */
[----:B------:R-:W-:Y:S01]  /*55c0*/  LOP3.LUT R138, R6, 0xe0, RZ, 0xfc, !PT ;  /* 0x000000e0068a7812 */ /* 0x000fe200078efcff */
[----:B------:R0:W2:Y:S01]  /*55d0*/  @!P5 LDG.E.U16 R64, [R2.64] ;  /* 0x0000002a0240d981 */ /* 0x0000a2000c1e1500 */
[----:B------:R-:W-:Y:S02]  /*55e0*/  ISETP.GE.AND P2, PT, R73, UR28, PT ;  /* 0x0000001c49007c0c */ /* 0x000fe4000bf46270 */
[----:B------:R-:W-:Y:S01]  /*55f0*/  ISETP.GE.AND P3, PT, R57, UR28, PT ;  /* 0x0000001c39007c0c */ /* 0x000fe2000bf66270 */
        /* <DEDUP_REMOVED lines=11> */
[----:B------:R0:W5:Y:S01]  /*56b0*/  @!P2 LDG.E.U16 R62, [R2.64+0xc0] ;  /* 0x0000c02a023ea981 */ /* 0x000162000c1e1500 */
[----:B------:R-:W-:-:S02]  /*56c0*/  LOP3.LUT R135, R6, 0x120, RZ, 0xfc, !PT ;  /* 0x0000012006877812 */ /* 0x000fc400078efcff */
[----:B------:R-:W-:Y:S01]  /*56d0*/  PRMT R46, RZ, 0x7610, R46 ;  /* 0x00007610ff2e7816 */ /* 0x000fe2000000002e */
[----:B------:R0:W5:Y:S01]  /*56e0*/  @!P3 LDG.E.U16 R11, [R2.64+0x100] ;  /* 0x0001002a020bb981 */ /* 0x000162000c1e1500 */
[C---:B------:R-:W-:Y:S02]  /*56f0*/  LOP3.LUT R136, R6.reuse, 0x140, RZ, 0xfc, !PT ;  /* 0x0000014006887812 */ /* 0x040fe400078efcff */
[C---:B------:R-:W-:Y:S01]  /*5700*/  LOP3.LUT R133, R6.reuse, 0x160, RZ, 0xfc, !PT ;  /* 0x0000016006857812 */ /* 0x040fe200078efcff */
[----:B------:R0:W5:Y:S01]  /*5710*/  @!P4 LDG.E.U16 R60, [R2.64+0x140] ;  /* 0x0001402a023cc981 */ /* 0x000162000c1e1500 */
[C---:B------:R-:W-:Y:S02]  /*5720*/  LOP3.LUT R134, R6.reuse, 0x180, RZ, 0xfc, !PT ;  /* 0x0000018006867812 */ /* 0x040fe400078efcff */
[----:B------:R-:W-:Y:S01]  /*5730*/  ISETP.GE.AND P1, PT, R137, UR28, PT ;  /* 0x0000001c89007c0c */ /* 0x000fe2000bf26270 */
[----:B------:R0:W5:Y:S01]  /*5740*/  @!P5 LDG.E.U16 R9, [R2.64+0x180] ;  /* 0x0001802a0209d981 */ /* 0x000162000c1e1500 */
[----:B------:R-:W-:-:S02]  /*5750*/  LOP3.LUT R132, R6, 0x1a0, RZ, 0xfc, !PT ;  /* 0x000001a006847812 */ /* 0x000fc400078efcff */
[----:B------:R-:W-:Y:S01]  /*5760*/  ISETP.GE.AND P2, PT, R135, UR28, PT ;  /* 0x0000001c87007c0c */ /* 0x000fe2000bf46270 */
[----:B------:R0:W5:Y:S01]  /*5770*/  @!P0 LDG.E.U16 R46, [R2.64+0x1c0] ;  /* 0x0001c02a022e8981 */ /* 0x000162000c1e1500 */
        /* <DEDUP_REMOVED lines=53> */
[----:B------:R-:W-:Y:S02]  /*5ad0*/  SHF.L.U32 R5, R122, 0x5, RZ ;  /* 0x000000057a057819 */ /* 0x000fe400000006ff */
[----:B------:R-:W-:Y:S02]  /*5ae0*/  PRMT R49, RZ, 0x7610, R49 ;  /* 0x00007610ff317816 */ /* 0x000fe40000000031 */
[----:B------:R-:W-:Y:S01]  /*5af0*/  PRMT R16, RZ, 0x7610, R16 ;  /* 0x00007610ff107816 */ /* 0x000fe20000000010 */
[----:B------:R0:W5:Y:S01]  /*5b00*/  @!P1 LDG.E.U16 R24, [R2.64+0x500] ;  /* 0x0005002a02189981 */ /* 0x000162000c1e1500 */
[----:B------:R-:W-:Y:S02]  /*5b10*/  PRMT R20, RZ, 0x7610, R20 ;  /* 0x00007610ff147816 */ /* 0x000fe40000000014 */
[----:B------:R-:W-:Y:S01]  /*5b20*/  LOP3.LUT R37, R6, 0x340, RZ, 0xfc, !PT ;  /* 0x0000034006257812 */ /* 0x000fe200078efcff */
[----:B------:R0:W5:Y:S01]  /*5b30*/  @!P2 LDG.E.U16 R49, [R2.64+0x540] ;  /* 0x0005402a0231a981 */ /* 0x000162000c1e1500 */
[----:B------:R-:W-:-:S02]  /*5b40*/  LOP3.LUT R8, R5, 0xffffffe0, R236, 0xe2, !PT ;  /* 0xffffffe005087812 */ /* 0x000fc400078ee2ec */
[----:B------:R-:W-:Y:S01]  /*5b50*/  PRMT R18, RZ, 0x7610, R18 ;  /* 0x00007610ff127816 */ /* 0x000fe20000000012 */
[----:B------:R0:W5:Y:S01]  /*5b60*/  @!P3 LDG.E.U16 R16, [R2.64+0x580] ;  /* 0x0005802a0210b981 */ /* 0x000162000c1e1500 */
[C---:B------:R-:W-:Y:S02]  /*5b70*/  LOP3.LUT R35, R6.reuse, 0x360, RZ, 0xfc, !PT ;  /* 0x0000036006237812 */ /* 0x040fe400078efcff */
[----:B------:R-:W-:Y:S01]  /*5b80*/  PRMT R47, RZ, 0x7610, R47 ;  /* 0x00007610ff2f7816 */ /* 0x000fe2000000002f */
[----:B------:R0:W5:Y:S01]  /*5b90*/  @!P4 LDG.E.U16 R20, [R2.64+0x5c0] ;  /* 0x0005c02a0214c981 */ /* 0x000162000c1e1500 */
[C---:B------:R-:W-:Y:S02]  /*5ba0*/  LOP3.LUT R31, R6.reuse, 0x380, RZ, 0xfc, !PT ;  /* 0x00000380061f7812 */ /* 0x040fe400078efcff */
[C---:B------:R-:W-:Y:S01]  /*5bb0*/  LOP3.LUT R30, R6.reuse, 0x3a0, RZ, 0xfc, !PT ;  /* 0x000003a0061e7812 */ /* 0x040fe200078efcff */
[----:B------:R0:W5:Y:S01]  /*5bc0*/  @!P5 LDG.E.U16 R18, [R2.64+0x600] ;  /* 0x0006002a0212d981 */ /* 0x000162000c1e1500 */
[----:B------:R-:W-:-:S02]  /*5bd0*/  LOP3.LUT R0, R6, 0x3c0, RZ, 0xfc, !PT ;  /* 0x000003c006007812 */ /* 0x000fc400078efcff */
[----:B------:R-:W-:Y:S01]  /*5be0*/  ISETP.GE.AND P1, PT, R37, UR28, PT ;  /* 0x0000001c25007c0c */ /* 0x000fe2000bf26270 */
[----:B------:R0:W5:Y:S01]  /*5bf0*/  @!P0 LDG.E.U16 R47, [R2.64+0x640] ;  /* 0x0006402a022f8981 */ /* 0x000162000c1e1500 */
[----:B------:R-:W-:Y:S02]  /*5c00*/  LOP3.LUT R8, R8, 0x3e0, RZ, 0xfc, !PT ;  /* 0x000003e008087812 */ /* 0x000fe400078efcff */
[----:B------:R-:W-:Y:S02]  /*5c10*/  ISETP.GE.AND P2, PT, R35, UR28, PT ;  /* 0x0000001c23007c0c */ /* 0x000fe4000bf46270 */
[----:B------:R-:W-:Y:S02]  /*5c20*/  ISETP.GE.AND P3, PT, R31, UR28, PT ;  /* 0x0000001c1f007c0c */ /* 0x000fe4000bf66270 */
[----:B------:R-:W-:Y:S02]  /*5c30*/  ISETP.GE.AND P4, PT, R30, UR28, PT ;  /* 0x0000001c1e007c0c */ /* 0x000fe4000bf86270 */
[----:B------:R-:W-:-:S02]  /*5c40*/  ISETP.GE.AND P5, PT, R0, UR28, PT ;  /* 0x0000001c00007c0c */ /* 0x000fc4000bfa6270 */
[----:B------:R-:W-:Y:S02]  /*5c50*/  ISETP.GE.AND P0, PT, R8, UR28, PT ;  /* 0x0000001c08007c0c */ /* 0x000fe4000bf06270 */
        /* <DEDUP_REMOVED lines=24> */
[----:B------:R-:W-:-:S04]  /*5de0*/  MOV R4, UR32 ;  /* 0x0000002000047c02 */ /* 0x000fc80008000f00 */
[----:B------:R-:W-:Y:S01]  /*5df0*/  MOV R5, UR33 ;  /* 0x0000002100057c02 */ /* 0x000fe20008000f00 */
[----:B------:R-:W-:-:S05]  /*5e00*/  ULDC.64 UR32, c[0x0][0x1c0] ;  /* 0x0000700000207ab9 */ /* 0x000fca0000000a00 */
[----:B------:R-:W5:Y:S01]  /*5e10*/  LDG.E.64 R4, [R4.64] ;  /* 0x0000002a04047981 */ /* 0x000f62000c1e1b00 */
[----:B------:R-:W-:-:S04]  /*5e20*/  SHF.L.U32 R36, R122, 0x5, RZ ;  /* 0x000000057a247819 */ /* 0x000fc800000006ff */
[----:B------:R-:W-:-:S04]  /*5e30*/  LOP3.LUT R36, R36, 0xfffffc00, RZ, 0xc0, !PT ;  /* 0xfffffc0024247812 */ /* 0x000fc800078ec0ff */
[----:B0-----:R-:W-:-:S04]  /*5e40*/  IADD3 R3, R36, R121, RZ ;  /* 0x0000007924037210 */ /* 0x001fc80007ffe0ff */
        /* <DEDUP_REMOVED lines=13> */
[-C--:B------:R-:W-:Y:S01]  /*5f20*/  LEA.HI.SX32 R68, R68, R3.reuse, 0x1b ;  /* 0x0000000344447211 */ /* 0x080fe200078fdaff */
[----:B------:R-:W-:Y:S01]  /*5f30*/  UIMAD UR32, UR38, UR32, URZ ;  /* 0x00000020262072a4 */ /* 0x000fe2000f8e023f */
[----:B------:R-:W-:Y:S02]  /*5f40*/  IADD3 R78, R3, 0x120, RZ ;  /* 0x00000120034e7810 */ /* 0x000fe40007ffe0ff */
[----:B------:R-:W-:Y:S02]  /*5f50*/  LEA.HI.SX32 R29, R70, R3, 0x1b ;  /* 0x00000003461d7211 */ /* 0x000fe400078fdaff */
[----:B------:R-:W-:Y:S02]  /*5f60*/  SHF.L.U32 R58, R58, 0x1, RZ ;  /* 0x000000013a3a7819 */ /* 0x000fe400000006ff */
[----:B------:R-:W-:-:S02]  /*5f70*/  MOV R15, UR7 ;  /* 0x00000007000f7c02 */ /* 0x000fc40008000f00 */
[C---:B------:R-:W-:Y:S02]  /*5f80*/  IADD3 R80, R3.reuse, 0x140, RZ ;  /* 0x0000014003507810 */ /* 0x040fe40007ffe0ff */
        /* <DEDUP_REMOVED lines=8> */
[----:B------:R-:W-:Y:S01]  /*6010*/  UIMAD UR32, UR7, UR33, UR32 ;  /* 0x00000021072072a4 */ /* 0x000fe2000f8e0220 */
[----:B------:R-:W-:Y:S02]  /*6020*/  IADD3 R124, R3, 0x1a0, RZ ;  /* 0x000001a0037c7810 */ /* 0x000fe40007ffe0ff */
[----:B------:R-:W-:Y:S02]  /*6030*/  LEA.HI.SX32 R23, R78, R3, 0x1b ;  /* 0x000000034e177211 */ /* 0x000fe400078fdaff */
[----:B------:R-:W-:-:S02]  /*6040*/  SHF.L.U32 R29, R29, 0x1, RZ ;  /* 0x000000011d1d7819 */ /* 0x000fc400000006ff */
[----:B------:R-:W-:Y:S01]  /*6050*/  ISETP.GE.AND P0, PT, R6, UR28, PT ;  /* 0x0000001c06007c0c */ /* 0x000fe2000bf06270 */
[----:B--2---:R-:W-:Y:S01]  /*6060*/  STS.U16 [R59], R64 ;  /* 0x000000403b007388 */ /* 0x004fe20000000400 */
[----:B------:R-:W-:Y:S01]  /*6070*/  IADD3 R140, R3, 0x1c0, RZ ;  /* 0x000001c0038c7810 */ /* 0x000fe20007ffe0ff */
[----:B------:R-:W-:Y:S01]  /*6080*/  IMAD.WIDE.U32 R6, R15, c[0x0][0x1c0], R6 ;  /* 0x000070000f067a25 */ /* 0x000fe200078e0006 */
[----:B------:R-:W-:Y:S01]  /*6090*/  LEA.HI.SX32 R21, R80, R3, 0x1b ;  /* 0x0000000350157211 */ /* 0x000fe200078fdaff */
[----:B---3--:R0:W-:Y:S01]  /*60a0*/  STS.U16 [R58+0x40], R13 ;  /* 0x0000400d3a007388 */ /* 0x0081e20000000400 */
[----:B------:R-:W-:Y:S02]  /*60b0*/  SHF.L.U32 R78, R72, 0x1, RZ ;  /* 0x00000001484e7819 */ /* 0x000fe400000006ff */
[----:B------:R-:W-:Y:S02]  /*60c0*/  ISETP.GE.AND P1, PT, R17, UR28, PT ;  /* 0x0000001c11007c0c */ /* 0x000fe4000bf26270 */
[----:B------:R-:W-:-:S02]  /*60d0*/  IADD3 R142, R3, 0x1e0, RZ ;  /* 0x000001e0038e7810 */ /* 0x000fc40007ffe0ff */
[-C--:B------:R-:W-:Y:S02]  /*60e0*/  LEA.HI.SX32 R19, R82, R3.reuse, 0x1b ;  /* 0x0000000352137211 */ /* 0x080fe400078fdaff */
[----:B------:R-:W-:Y:S02]  /*60f0*/  SHF.L.U32 R27, R27, 0x1, RZ ;  /* 0x000000011b1b7819 */ /* 0x000fe400000006ff */
[----:B------:R-:W-:Y:S02]  /*6100*/  IADD3 R144, R3, 0x200, RZ ;  /* 0x0000020003907810 */ /* 0x000fe40007ffe0ff */
[-C--:B------:R-:W-:Y:S01]  /*6110*/  LEA.HI.SX32 R17, R94, R3.reuse, 0x1b ;  /* 0x000000035e117211 */ /* 0x080fe200078fdaff */
[----:B----4-:R-:W-:Y:S01]  /*6120*/  STS.U16 [R77+0x80], R56 ;  /* 0x000080384d007388 */ /* 0x010fe20000000400 */
[----:B------:R-:W-:Y:S02]  /*6130*/  SHF.L.U32 R25, R25, 0x1, RZ ;  /* 0x0000000119197819 */ /* 0x000fe400000006ff */
[----:B------:R-:W-:Y:S01]  /*6140*/  IADD3 R146, R3, 0x220, RZ ;  /* 0x0000022003927810 */ /* 0x000fe20007ffe0ff */
[----:B-----5:R-:W-:Y:S01]  /*6150*/  STS.U16 [R33+0xc0], R62 ;  /* 0x0000c03e21007388 */ /* 0x020fe20000000400 */
[----:B------:R-:W-:-:S02]  /*6160*/  LEA.HI.SX32 R15, R124, R3, 0x1b ;  /* 0x000000037c0f7211 */ /* 0x000fc400078fdaff */
[----:B------:R-:W-:Y:S01]  /*6170*/  SHF.L.U32 R23, R23, 0x1, RZ ;  /* 0x0000000117177819 */ /* 0x000fe200000006ff */
[----:B------:R1:W-:Y:S01]  /*6180*/  STS.U16 [R34+0x100], R11 ;  /* 0x0001000b22007388 */ /* 0x0003e20000000400 */
[----:B------:R-:W-:Y:S02]  /*6190*/  IADD3 R148, R3, 0x240, RZ ;  /* 0x0000024003947810 */ /* 0x000fe40007ffe0ff */
[----:B------:R-:W-:Y:S01]  /*61a0*/  LEA.HI.SX32 R140, R140, R3, 0x1b ;  /* 0x000000038c8c7211 */ /* 0x000fe200078fdaff */
[----:B------:R-:W-:Y:S01]  /*61b0*/  STS.U16 [R29+0x140], R60 ;  /* 0x0001403c1d007388 */ /* 0x000fe20000000400 */
[----:B------:R-:W-:Y:S02]  /*61c0*/  SHF.L.U32 R21, R21, 0x1, RZ ;  /* 0x0000000115157819 */ /* 0x000fe400000006ff */
[C---:B------:R-:W-:Y:S01]  /*61d0*/  IADD3 R150, R3.reuse, 0x260, RZ ;  /* 0x0000026003967810 */ /* 0x040fe20007ffe0ff */
[----:B------:R2:W-:Y:S01]  /*61e0*/  STS.U16 [R78+0x180], R9 ;  /* 0x000180094e007388 */ /* 0x0005e20000000400 */
[----:B------:R-:W-:-:S02]  /*61f0*/  IADD3 R152, R3, 0x280, RZ ;  /* 0x0000028003987810 */ /* 0x000fc40007ffe0ff */
[C---:B------:R-:W-:Y:S01]  /*6200*/  IADD3 R154, R3.reuse, 0x2a0, RZ ;  /* 0x000002a0039a7810 */ /* 0x040fe20007ffe0ff */
[----:B------:R-:W-:Y:S01]  /*6210*/  STS.U16 [R27+0x1c0], R46 ;  /* 0x0001c02e1b007388 */ /* 0x000fe20000000400 */
        /* <DEDUP_REMOVED lines=11> */
[----:B------:R-:W-:Y:S01]  /*62d0*/  SHF.L.U32 R19, R19, 0x1, RZ ;  /* 0x0000000113137819 */ /* 0x000fe200000006ff */
[----:B------:R-:W-:Y:S01]  /*62e0*/  STS.U16 [R25+0x200], R54 ;  /* 0x0002003619007388 */ /* 0x000fe20000000400 */
[-C--:B------:R-:W-:Y:S02]  /*62f0*/  LEA.HI.SX32 R144, R144, R3.reuse, 0x1b ;  /* 0x0000000390907211 */ /* 0x080fe400078fdaff */
[----:B------:R-:W-:Y:S02]  /*6300*/  IADD3 R7, R7, UR32, RZ ;  /* 0x0000002007077c10 */ /* 0x000fe4000fffe0ff */
[----:B------:R-:W-:Y:S02]  /*6310*/  LEA R2, P2, R6, UR24, 0x1 ;  /* 0x0000001806027c11 */ /* 0x000fe4000f8408ff */
[----:B------:R-:W-:Y:S01]  /*6320*/  SHF.L.U32 R17, R17, 0x1, RZ ;  /* 0x0000000111117819 */ /* 0x000fe200000006ff */
[----:B------:R-:W-:Y:S01]  /*6330*/  STS.U16 [R23+0x240], R52 ;  /* 0x0002403417007388 */ /* 0x000fe20000000400 */
[----:B------:R-:W-:-:S02]  /*6340*/  LEA.HI.SX32 R146, R146, R3, 0x1b ;  /* 0x0000000392927211 */ /* 0x000fc400078fdaff */
[----:B------:R-:W-:Y:S01]  /*6350*/  SHF.L.U32 R15, R15, 0x1, RZ ;  /* 0x000000010f0f7819 */ /* 0x000fe200000006ff */
[----:B------:R-:W-:Y:S01]  /*6360*/  STS.U16 [R21+0x280], R50 ;  /* 0x0002803215007388 */ /* 0x000fe20000000400 */
[-C--:B------:R-:W-:Y:S02]  /*6370*/  LEA.HI.SX32 R148, R148, R3.reuse, 0x1b ;  /* 0x0000000394947211 */ /* 0x080fe400078fdaff */
[----:B0-----:R-:W-:Y:S01]  /*6380*/  SHF.L.U32 R13, R140, 0x1, RZ ;  /* 0x000000018c0d7819 */ /* 0x001fe200000006ff */
[----:B------:R-:W-:Y:S01]  /*6390*/  STS.U16 [R19+0x2c0], R48 ;  /* 0x0002c03013007388 */ /* 0x000fe20000000400 */
        /* <DEDUP_REMOVED lines=12> */
[----:B------:R-:W-:Y:S02]  /*6460*/  LEA.HI.SX32 R69, R186, R3, 0x1b ;  /* 0x00000003ba457211 */ /* 0x000fe400078fdaff */
[----:B-1----:R-:W-:Y:S01]  /*6470*/  SHF.L.U32 R11, R142, 0x1, RZ ;  /* 0x000000018e0b7819 */ /* 0x002fe200000006ff */
[----:B------:R-:W-:Y:S01]  /*6480*/  STS.U16 [R17+0x300], R26 ;  /* 0x0003001a11007388 */ /* 0x000fe20000000400 */
[----:B------:R-:W-:-:S02]  /*6490*/  LEA.HI.X R3, R6, UR25, R7, 0x1, P2 ;  /* 0x0000001906037c11 */ /* 0x000fc400090f0c07 */
[----:B--2---:R-:W-:Y:S01]  /*64a0*/  SHF.L.U32 R9, R144, 0x1, RZ ;  /* 0x0000000190097819 */ /* 0x004fe200000006ff */
[----:B------:R-:W-:Y:S01]  /*64b0*/  STS.U16 [R15+0x340], R44 ;  /* 0x0003402c0f007388 */ /* 0x000fe20000000400 */
[----:B------:R-:W-:Y:S02]  /*64c0*/  SHF.L.U32 R7, R146, 0x1, RZ ;  /* 0x0000000192077819 */ /* 0x000fe400000006ff */
[----:B------:R-:W-:Y:S01]  /*64d0*/  SHF.L.U32 R6, R148, 0x1, RZ ;  /* 0x0000000194067819 */ /* 0x000fe200000006ff */
[----:B------:R-:W-:Y:S01]  /*64e0*/  STS.U16 [R13+0x380], R42 ;  /* 0x0003802a0d007388 */ /* 0x000fe20000000400 */
[----:B------:R-:W-:Y:S02]  /*64f0*/  SHF.L.U32 R60, R150, 0x1, RZ ;  /* 0x00000001963c7819 */ /* 0x000fe400000006ff */
[----:B------:R-:W-:Y:S01]  /*6500*/  SHF.L.U32 R67, R67, 0x1, RZ ;  /* 0x0000000143437819 */ /* 0x000fe200000006ff */
[----:B------:R0:W-:Y:S01]  /*6510*/  STS.U16 [R11+0x3c0], R32 ;  /* 0x0003c0200b007388 */ /* 0x0001e20000000400 */
[----:B------:R-:W-:-:S02]  /*6520*/  SHF.L.U32 R66, R66, 0x1, RZ ;  /* 0x0000000142427819 */ /* 0x000fc400000006ff */
[----:B------:R-:W-:Y:S01]  /*6530*/  SHF.L.U32 R65, R65, 0x1, RZ ;  /* 0x0000000141417819 */ /* 0x000fe200000006ff */
[----:B------:R1:W-:Y:S01]  /*6540*/  STS.U16 [R9+0x400], R28 ;  /* 0x0004001c09007388 */ /* 0x0003e20000000400 */
[----:B------:R-:W-:-:S03]  /*6550*/  SHF.L.U32 R123, R123, 0x1, RZ ;  /* 0x000000017b7b7819 */ /* 0x000fc600000006ff */
[----:B------:R-:W-:Y:S01]  /*6560*/  STS.U16 [R7+0x440], R22 ;  /* 0x0004401607007388 */ /* 0x000fe20000000400 */
[----:B------:R-:W-:-:S03]  /*6570*/  SHF.L.U32 R125, R125, 0x1, RZ ;  /* 0x000000017d7d7819 */ /* 0x000fc600000006ff */
[----:B------:R-:W-:Y:S01]  /*6580*/  STS.U16 [R6+0x480], R53 ;  /* 0x0004803506007388 */ /* 0x000fe20000000400 */
[----:B------:R-:W-:-:S03]  /*6590*/  SHF.L.U32 R124, R124, 0x1, RZ ;  /* 0x000000017c7c7819 */ /* 0x000fc600000006ff */
[----:B------:R-:W-:Y:S01]  /*65a0*/  STS.U16 [R60+0x4c0], R51 ;  /* 0x0004c0333c007388 */ /* 0x000fe20000000400 */
[----:B------:R-:W-:-:S03]  /*65b0*/  SHF.L.U32 R68, R176, 0x1, RZ ;  /* 0x00000001b0447819 */ /* 0x000fc600000006ff */
[----:B------:R2:W-:Y:S01]  /*65c0*/  STS.U16 [R67+0x500], R24 ;  /* 0x0005001843007388 */ /* 0x0005e20000000400 */
[----:B------:R-:W-:-:S03]  /*65d0*/  SHF.L.U32 R95, R95, 0x1, RZ ;  /* 0x000000015f5f7819 */ /* 0x000fc600000006ff */
[----:B------:R-:W-:Y:S01]  /*65e0*/  STS.U16 [R66+0x540], R49 ;  /* 0x0005403142007388 */ /* 0x000fe20000000400 */
[----:B------:R-:W-:-:S03]  /*65f0*/  SHF.L.U32 R94, R94, 0x1, RZ ;  /* 0x000000015e5e7819 */ /* 0x000fc600000006ff */
[----:B------:R-:W-:Y:S01]  /*6600*/  STS.U16 [R65+0x580], R16 ;  /* 0x0005801041007388 */ /* 0x000fe20000000400 */
[----:B------:R-:W-:-:S03]  /*6610*/  SHF.L.U32 R71, R71, 0x1, RZ ;  /* 0x0000000147477819 */ /* 0x000fc600000006ff */
[----:B------:R3:W-:Y:S01]  /*6620*/  STS.U16 [R123+0x5c0], R20 ;  /* 0x0005c0147b007388 */ /* 0x0007e20000000400 */
[----:B------:R-:W-:-:S03]  /*6630*/  SHF.L.U32 R70, R70, 0x1, RZ ;  /* 0x0000000146467819 */ /* 0x000fc600000006ff */
[----:B------:R4:W-:Y:S01]  /*6640*/  STS.U16 [R125+0x600], R18 ;  /* 0x000600127d007388 */ /* 0x0009e20000000400 */
[----:B------:R-:W-:-:S03]  /*6650*/  SHF.L.U32 R69, R69, 0x1, RZ ;  /* 0x0000000145457819 */ /* 0x000fc600000006ff */
[----:B------:R-:W-:Y:S01]  /*6660*/  STS.U16 [R124+0x640], R47 ;  /* 0x0006402f7c007388 */ /* 0x000fe20000000400 */
[----:B------:R-:W-:-:S03]  /*6670*/  PRMT R176, RZ, 0x7610, R176 ;  /* 0x00007610ffb07816 */ /* 0x000fc600000000b0 */
[----:B------:R-:W-:Y:S04]  /*6680*/  STS.U16 [R68+0x680], R45 ;  /* 0x0006802d44007388 */ /* 0x000fe80000000400 */
[----:B------:R2:W-:Y:S04]  /*6690*/  STS.U16 [R95+0x6c0], R10 ;  /* 0x0006c00a5f007388 */ /* 0x0005e80000000400 */
[----:B------:R-:W-:Y:S04]  /*66a0*/  STS.U16 [R94+0x700], R43 ;  /* 0x0007002b5e007388 */ /* 0x000fe80000000400 */
[----:B------:R-:W-:Y:S04]  /*66b0*/  STS.U16 [R71+0x740], R14 ;  /* 0x0007400e47007388 */ /* 0x000fe80000000400 */
[----:B------:R-:W-:Y:S04]  /*66c0*/  STS.U16 [R70+0x780], R41 ;  /* 0x0007802946007388 */ /* 0x000fe80000000400 */
[----:B------:R0:W-:Y:S01]  /*66d0*/  STS.U16 [R69+0x7c0], R12 ;  /* 0x0007c00c45007388 */ /* 0x0001e20000000400 */
[----:B------:R-:W-:-:S06]  /*66e0*/  NOP ;  /* 0x0000000000007918 */ /* 0x000fcc0000000000 */
[----:B------:R0:W5:Y:S01]  /*66f0*/  @!P0 LDG.E.U16 R176, [R2.64] ;  /* 0x0000002a02b08981 */ /* 0x000162000c1e1500 */
[----:B------:R-:W-:Y:S02]  /*6700*/  ISETP.GE.AND P0, PT, R139, UR28, PT ;  /* 0x0000001c8b007c0c */ /* 0x000fe4000bf06270 */
[----:B------:R-:W-:Y:S02]  /*6710*/  PRMT R81, RZ, 0x7610, R81 ;  /* 0x00007610ff517816 */ /* 0x000fe40000000051 */
[----:B------:R-:W-:-:S04]  /*6720*/  PRMT R174, RZ, 0x7610, R174 ;  /* 0x00007610ffae7816 */ /* 0x000fc800000000ae */
[----:B------:R0:W5:Y:S05]  /*6730*/  @!P1 LDG.E.U16 R81, [R2.64+0x40] ;  /* 0x0000402a02519981 */ /* 0x00016a000c1e1500 */
[----:B------:R0:W5:Y:S01]  /*6740*/  @!P0 LDG.E.U16 R174, [R2.64+0x80] ;  /* 0x0000802a02ae8981 */ /* 0x000162000c1e1500 */
[----:B------:R-:W-:Y:S02]  /*6750*/  ISETP.GE.AND P0, PT, R73, UR28, PT ;  /* 0x0000001c49007c0c */ /* 0x000fe4000bf06270 */
[----:B------:R-:W-:Y:S02]  /*6760*/  ISETP.GE.AND P1, PT, R57, UR28, PT ;  /* 0x0000001c39007c0c */ /* 0x000fe4000bf26270 */
[----:B------:R-:W-:-:S02]  /*6770*/  ISETP.GE.AND P2, PT, R55, UR28, PT ;  /* 0x0000001c37007c0c */ /* 0x000fc4000bf46270 */
[----:B------:R-:W-:Y:S02]  /*6780*/  PRMT R76, RZ, 0x7610, R76 ;  /* 0x00007610ff4c7816 */ /* 0x000fe4000000004c */
[----:B------:R-:W-:Y:S02]  /*6790*/  PRMT R73, RZ, 0x7610, R73 ;  /* 0x00007610ff497816 */ /* 0x000fe40000000049 */
[----:B0-----:R-:W-:-:S03]  /*67a0*/  PRMT R32, RZ, 0x7610, R32 ;  /* 0x00007610ff207816 */ /* 0x001fc60000000020 */
[----:B------:R0:W5:Y:S04]  /*67b0*/  @!P0 LDG.E.U16 R76, [R2.64+0xc0] ;  /* 0x0000c02a024c8981 */ /* 0x000168000c1e1500 */
[----:B------:R0:W5:Y:S04]  /*67c0*/  @!P1 LDG.E.U16 R73, [R2.64+0x100] ;  /* 0x0001002a02499981 */ /* 0x000168000c1e1500 */
[----:B------:R0:W5:Y:S01]  /*67d0*/  @!P2 LDG.E.U16 R32, [R2.64+0x140] ;  /* 0x0001402a0220a981 */ /* 0x000162000c1e1500 */
[----:B------:R-:W-:Y:S02]  /*67e0*/  ISETP.GE.AND P0, PT, R79, UR28, PT ;  /* 0x0000001c4f007c0c */ /* 0x000fe4000bf06270 */
[----:B------:R-:W-:-:S02]  /*67f0*/  ISETP.GE.AND P1, PT, R138, UR28, PT ;  /* 0x0000001c8a007c0c */ /* 0x000fc4000bf26270 */
[----:B------:R-:W-:Y:S02]  /*6800*/  PRMT R79, RZ, 0x7610, R79 ;  /* 0x00007610ff4f7816 */ /* 0x000fe4000000004f */
[----:B-1----:R-:W-:-:S07]  /*6810*/  PRMT R28, RZ, 0x7610, R28 ;  /* 0x00007610ff1c7816 */ /* 0x002fce000000001c */
[----:B------:R0:W5:Y:S04]  /*6820*/  @!P0 LDG.E.U16 R79, [R2.64+0x180] ;  /* 0x0001802a024f8981 */ /* 0x000168000c1e1500 */
[----:B------:R0:W5:Y:S01]  /*6830*/  @!P1 LDG.E.U16 R28, [R2.64+0x1c0] ;  /* 0x0001c02a021c9981 */ /* 0x000162000c1e1500 */
[----:B------:R-:W-:Y:S02]  /*6840*/  ISETP.GE.AND P2, PT, R137, UR28, PT ;  /* 0x0000001c89007c0c */ /* 0x000fe4000bf46270 */
[----:B------:R-:W-:Y:S02]  /*6850*/  PRMT R26, RZ, 0x7610, R26 ;  /* 0x00007610ff1a7816 */ /* 0x000fe4000000001a */
[----:B------:R-:W-:-:S09]  /*6860*/  ISETP.GE.AND P3, PT, R135, UR28, PT ;  /* 0x0000001c87007c0c */ /* 0x000fd2000bf66270 */
[----:B------:R0:W5:Y:S01]  /*6870*/  @!P2 LDG.E.U16 R26, [R2.64+0x200] ;  /* 0x0002002a021aa981 */ /* 0x000162000c1e1500 */
[----:B--2---:R-:W-:Y:S02]  /*6880*/  PRMT R24, RZ, 0x7610, R24 ;  /* 0x00007610ff187816 */ /* 0x004fe40000000018 */
[----:B------:R-:W-:-:S04]  /*6890*/  ISETP.GE.AND P4, PT, R136, UR28, PT ;  /* 0x0000001c88007c0c */ /* 0x000fc8000bf86270 */
[----:B------:R0:W2:Y:S01]  /*68a0*/  @!P3 LDG.E.U16 R24, [R2.64+0x240] ;  /* 0x0002402a0218b981 */ /* 0x0000a2000c1e1500 */
[----:B------:R-:W-:Y:S02]  /*68b0*/  PRMT R22, RZ, 0x7610, R22 ;  /* 0x00007610ff167816 */ /* 0x000fe40000000016 */
[----:B------:R-:W-:-:S06]  /*68c0*/  ISETP.GE.AND P5, PT, R133, UR28, PT ;  /* 0x0000001c85007c0c */ /* 0x000fcc000bfa6270 */
[----:B------:R0:W2:Y:S01]  /*68d0*/  @!P4 LDG.E.U16 R22, [R2.64+0x280] ;  /* 0x0002802a0216c981 */ /* 0x0000a2000c1e1500 */
[----:B---3--:R-:W-:Y:S01]  /*68e0*/  PRMT R20, RZ, 0x7610, R20 ;  /* 0x00007610ff147816 */ /* 0x008fe20000000014 */
[----:B------:R-:W1:Y:S01]  /*68f0*/  R2UR UR34, R5 ;  /* 0x00000000052273c2 */ /* 0x000e6200000e0000 */
[----:B------:R-:W-:-:S04]  /*6900*/  ISETP.GE.AND P1, PT, R134, UR28, PT ;  /* 0x0000001c86007c0c */ /* 0x000fc8000bf26270 */
[----:B------:R0:W3:Y:S01]  /*6910*/  @!P5 LDG.E.U16 R20, [R2.64+0x2c0] ;  /* 0x0002c02a0214d981 */ /* 0x0000e2000c1e1500 */
[----:B----4-:R-:W-:Y:S02]  /*6920*/  PRMT R18, RZ, 0x7610, R18 ;  /* 0x00007610ff127816 */ /* 0x010fe40000000012 */
[----:B------:R-:W-:-:S06]  /*6930*/  ISETP.GE.AND P2, PT, R132, UR28, PT ;  /* 0x0000001c84007c0c */ /* 0x000fcc000bf46270 */
[----:B------:R0:W4:Y:S01]  /*6940*/  @!P1 LDG.E.U16 R18, [R2.64+0x300] ;  /* 0x0003002a02129981 */ /* 0x000122000c1e1500 */
[----:B------:R-:W-:Y:S02]  /*6950*/  PRMT R16, RZ, 0x7610, R16 ;  /* 0x00007610ff107816 */ /* 0x000fe40000000010 */
[----:B------:R-:W-:-:S04]  /*6960*/  ISETP.GE.AND P3, PT, R131, UR28, PT ;  /* 0x0000001c83007c0c */ /* 0x000fc8000bf66270 */
[----:B------:R0:W2:Y:S01]  /*6970*/  @!P2 LDG.E.U16 R16, [R2.64+0x340] ;  /* 0x0003402a0210a981 */ /* 0x0000a2000c1e1500 */
[----:B-1----:R-:W-:Y:S02]  /*6980*/  FMUL.FTZ R10, R115, UR34 ;  /* 0x00000022730a7c20 */ /* 0x002fe40008410000 */
[----:B------:R-:W-:Y:S02]  /*6990*/  FMUL.FTZ R5, R112, UR34 ;  /* 0x0000002270057c20 */ /* 0x000fe40008410000 */
[----:B------:R-:W-:Y:S02]  /*69a0*/  FMUL.RZ R12, R10, 0.15915493667125701904 ;  /* 0x3e22f9830a0c7820 */ /* 0x000fe4000040c000 */
[----:B------:R-:W-:Y:S02]  /*69b0*/  FMUL.FTZ R10, R114, UR34 ;  /* 0x00000022720a7c20 */ /* 0x000fe40008410000 */
[----:B------:R-:W-:Y:S02]  /*69c0*/  MUFU.SIN R175, R12 ;  /* 0x0000000c00af7308 */ /* 0x000fe40000000400 */
[----:B------:R-:W-:-:S06]  /*69d0*/  FMUL.RZ R14, R10, 0.15915493667125701904 ;  /* 0x3e22f9830a0e7820 */ /* 0x000fcc000040c000 */
[----:B------:R1:W-:Y:S01]  /*69e0*/  MUFU.COS R82, R12 ;  /* 0x0000000c00527308 */ /* 0x0003e20000000000 */
[----:B------:R-:W-:Y:S02]  /*69f0*/  FMUL.FTZ R10, R113, UR34 ;  /* 0x00000022710a7c20 */ /* 0x000fe40008410000 */
[----:B-1----:R-:W-:Y:S02]  /*6a00*/  FMUL.RZ R12, R5, 0.15915493667125701904 ;  /* 0x3e22f983050c7820 */ /* 0x002fe4000040c000 */
[----:B------:R-:W-:-:S03]  /*6a10*/  FMUL.FTZ R5, R111, UR34 ;  /* 0x000000226f057c20 */ /* 0x000fc60008410000 */
[----:B------:R-:W-:Y:S08]  /*6a20*/  MUFU.SIN R173, R14 ;  /* 0x0000000e00ad7308 */ /* 0x000ff00000000400 */
[----:B------:R1:W-:Y:S01]  /*6a30*/  MUFU.COS R80, R14 ;  /* 0x0000000e00507308 */ /* 0x0003e20000000000 */
[----:B------:R-:W-:Y:S02]  /*6a40*/  FMUL.RZ R10, R10, 0.15915493667125701904 ;  /* 0x3e22f9830a0a7820 */ /* 0x000fe4000040c000 */
[----:B-1----:R-:W-:-:S05]  /*6a50*/  FMUL.RZ R14, R5, 0.15915493667125701904 ;  /* 0x3e22f983050e7820 */ /* 0x002fca000040c000 */
[----:B------:R-:W-:Y:S01]  /*6a60*/  MUFU.SIN R53, R14 ;  /* 0x0000000e00357308 */ /* 0x000fe20000000400 */
[----:B------:R-:W-:-:S07]  /*6a70*/  FMUL.FTZ R5, R110, UR34 ;  /* 0x000000226e057c20 */ /* 0x000fce0008410000 */
[----:B------:R1:W-:Y:S02]  /*6a80*/  MUFU.COS R54, R14 ;  /* 0x0000000e00367308 */ /* 0x0003e40000000000 */
[----:B-1----:R-:W-:-:S06]  /*6a90*/  PRMT R14, RZ, 0x7610, R14 ;  /* 0x00007610ff0e7816 */ /* 0x002fcc000000000e */
[----:B------:R-:W-:Y:S01]  /*6aa0*/  MUFU.SIN R57, R10 ;  /* 0x0000000a00397308 */ /* 0x000fe20000000400 */
[----:B------:R-:W-:Y:S01]  /*6ab0*/  ISETP.GE.AND P4, PT, R130, UR28, PT ;  /* 0x0000001c82007c0c */ /* 0x000fe2000bf86270 */
[----:B------:R0:W2:Y:S06]  /*6ac0*/  @!P3 LDG.E.U16 R14, [R2.64+0x380] ;  /* 0x0003802a020eb981 */ /* 0x0000ac000c1e1500 */
[----:B------:R1:W-:Y:S02]  /*6ad0*/  MUFU.COS R172, R10 ;  /* 0x0000000a00ac7308 */ /* 0x0003e40000000000 */
[----:B-1----:R-:W-:-:S02]  /*6ae0*/  FMUL.RZ R10, R5, 0.15915493667125701904 ;  /* 0x3e22f983050a7820 */ /* 0x002fc4000040c000 */
[----:B------:R-:W-:-:S04]  /*6af0*/  FMUL.FTZ R5, R109, UR34 ;  /* 0x000000226d057c20 */ /* 0x000fc80008410000 */
[----:B------:R-:W-:Y:S08]  /*6b00*/  MUFU.SIN R55, R12 ;  /* 0x0000000c00377308 */ /* 0x000ff00000000400 */
[----:B------:R1:W-:Y:S02]  /*6b10*/  MUFU.COS R56, R12 ;  /* 0x0000000c00387308 */ /* 0x0003e40000000000 */
[----:B-1----:R-:W-:-:S06]  /*6b20*/  FMUL.RZ R12, R5, 0.15915493667125701904 ;  /* 0x3e22f983050c7820 */ /* 0x002fcc000040c000 */
[----:B------:R-:W-:Y:S08]  /*6b30*/  MUFU.SIN R49, R12 ;  /* 0x0000000c00317308 */ /* 0x000ff00000000400 */
[----:B------:R1:W-:Y:S01]  /*6b40*/  MUFU.COS R50, R12 ;  /* 0x0000000c00327308 */ /* 0x0003e20000000000 */
[----:B------:R-:W-:Y:S01]  /*6b50*/  FMUL.FTZ R5, R108, UR34 ;  /* 0x000000226c057c20 */ /* 0x000fe20008410000 */
[----:B-1----:R-:W-:-:S06]  /*6b60*/  PRMT R12, RZ, 0x7610, R12 ;  /* 0x00007610ff0c7816 */ /* 0x002fcc000000000c */
[----:B------:R-:W-:Y:S01]  /*6b70*/  MUFU.SIN R51, R10 ;  /* 0x0000000a00337308 */ /* 0x000fe20000000400 */
[----:B------:R-:W-:Y:S01]  /*6b80*/  ISETP.GE.AND P5, PT, R129, UR28, PT ;  /* 0x0000001c81007c0c */ /* 0x000fe2000bfa6270 */
[----:B------:R0:W2:Y:S06]  /*6b90*/  @!P4 LDG.E.U16 R12, [R2.64+0x3c0] ;  /* 0x0003c02a020cc981 */ /* 0x0000ac000c1e1500 */
[----:B------:R1:W-:Y:S02]  /*6ba0*/  MUFU.COS R52, R10 ;  /* 0x0000000a00347308 */ /* 0x0003e40000000000 */
[----:B-1----:R-:W-:-:S06]  /*6bb0*/  FMUL.RZ R10, R5, 0.15915493667125701904 ;  /* 0x3e22f983050a7820 */ /* 0x002fcc000040c000 */
[----:B------:R-:W-:Y:S01]  /*6bc0*/  MUFU.SIN R47, R10 ;  /* 0x0000000a002f7308 */ /* 0x000fe20000000400 */
[----:B------:R-:W-:-:S07]  /*6bd0*/  FMUL.FTZ R5, R107, UR34 ;  /* 0x000000226b057c20 */ /* 0x000fce0008410000 */
[----:B------:R1:W-:Y:S01]  /*6be0*/  MUFU.COS R48, R10 ;  /* 0x0000000a00307308 */ /* 0x0003e20000000000 */
[----:B------:R-:W-:Y:S02]  /*6bf0*/  ISETP.GE.AND P1, PT, R128, UR28, PT ;  /* 0x0000001c80007c0c */ /* 0x000fe4000bf26270 */
[----:B-1----:R-:W-:Y:S02]  /*6c00*/  PRMT R10, RZ, 0x7610, R10 ;  /* 0x00007610ff0a7816 */ /* 0x002fe4000000000a */
[----:B------:R-:W-:Y:S01]  /*6c10*/  ISETP.GE.AND P0, PT, R8, UR28, PT ;  /* 0x0000001c08007c0c */ /* 0x000fe2000bf06270 */
[----:B------:R-:W-:-:S03]  /*6c20*/  FMUL.RZ R8, R5, 0.15915493667125701904 ;  /* 0x3e22f98305087820 */ /* 0x000fc6000040c000 */
[----:B------:R0:W2:Y:S01]  /*6c30*/  @!P5 LDG.E.U16 R10, [R2.64+0x400] ;  /* 0x0004002a020ad981 */ /* 0x0000a2000c1e1500 */
[----:B------:R-:W-:Y:S01]  /*6c40*/  MUFU.SIN R45, R8 ;  /* 0x00000008002d7308 */ /* 0x000fe20000000400 */
[----:B------:R-:W-:-:S07]  /*6c50*/  ISETP.GE.AND P3, PT, R126, UR28, PT ;  /* 0x0000001c7e007c0c */ /* 0x000fce000bf66270 */
[----:B------:R1:W-:Y:S02]  /*6c60*/  MUFU.COS R46, R8 ;  /* 0x00000008002e7308 */ /* 0x0003e40000000000 */
[----:B-1----:R-:W-:Y:S01]  /*6c70*/  PRMT R8, RZ, 0x7610, R8 ;  /* 0x00007610ff087816 */ /* 0x002fe20000000008 */
[----:B------:R-:W1:Y:S05]  /*6c80*/  R2UR UR33, R4 ;  /* 0x00000000042173c2 */ /* 0x000e6a00000e0000 */
[----:B------:R0:W2:Y:S01]  /*6c90*/  @!P1 LDG.E.U16 R8, [R2.64+0x440] ;  /* 0x0004402a02089981 */ /* 0x0000a2000c1e1500 */
[----:B------:R-:W-:Y:S02]  /*6ca0*/  ISETP.GE.AND P1, PT, R61, UR28, PT ;  /* 0x0000001c3d007c0c */ /* 0x000fe4000bf26270 */
[----:B------:R-:W-:-:S02]  /*6cb0*/  PRMT R61, RZ, 0x7610, R61 ;  /* 0x00007610ff3d7816 */ /* 0x000fc4000000003d */
[----:B------:R-:W-:Y:S02]  /*6cc0*/  ISETP.GE.AND P4, PT, R75, UR28, PT ;  /* 0x0000001c4b007c0c */ /* 0x000fe4000bf86270 */
[----:B------:R-:W-:Y:S02]  /*6cd0*/  ISETP.GE.AND P2, PT, R127, UR28, PT ;  /* 0x0000001c7f007c0c */ /* 0x000fe4000bf46270 */
[----:B------:R0:W2:Y:S01]  /*6ce0*/  @!P3 LDG.E.U16 R61, [R2.64+0x4c0] ;  /* 0x0004c02a023db981 */ /* 0x0000a2000c1e1500 */
[----:B------:R-:W-:Y:S01]  /*6cf0*/  ISETP.GE.AND P3, PT, R39, UR28, PT ;  /* 0x0000001c27007c0c */ /* 0x000fe2000bf66270 */
[----:B------:R-:W-:Y:S01]  /*6d00*/  FMUL.FTZ R5, R106, UR34 ;  /* 0x000000226a057c20 */ /* 0x000fe20008410000 */
[----:B------:R-:W-:-:S03]  /*6d10*/  PRMT R126, RZ, 0x7610, R126 ;  /* 0x00007610ff7e7816 */ /* 0x000fc6000000007e */
[----:B------:R-:W-:Y:S01]  /*6d20*/  FMUL.RZ R42, R5, 0.15915493667125701904 ;  /* 0x3e22f983052a7820 */ /* 0x000fe2000040c000 */
[----:B------:R-:W-:Y:S02]  /*6d30*/  PRMT R5, RZ, 0x7610, R5 ;  /* 0x00007610ff057816 */ /* 0x000fe40000000005 */
[----:B------:R-:W-:Y:S01]  /*6d40*/  PRMT R132, RZ, 0x7610, R132 ;  /* 0x00007610ff847816 */ /* 0x000fe20000000084 */
[----:B------:R0:W2:Y:S01]  /*6d50*/  @!P4 LDG.E.U16 R126, [R2.64+0x500] ;  /* 0x0005002a027ec981 */ /* 0x0000a2000c1e1500 */
[----:B------:R-:W-:Y:S02]  /*6d60*/  ISETP.GE.AND P5, PT, R63, UR28, PT ;  /* 0x0000001c3f007c0c */ /* 0x000fe4000bfa6270 */
[----:B------:R-:W-:Y:S01]  /*6d70*/  ISETP.GE.AND P4, PT, R38, UR28, PT ;  /* 0x0000001c26007c0c */ /* 0x000fe2000bf86270 */
[----:B------:R0:W2:Y:S01]  /*6d80*/  @!P2 LDG.E.U16 R5, [R2.64+0x480] ;  /* 0x0004802a0205a981 */ /* 0x0000a2000c1e1500 */
[----:B------:R-:W-:Y:S01]  /*6d90*/  FMUL.FTZ R38, R104, UR34 ;  /* 0x0000002268267c20 */ /* 0x000fe20008410000 */
[----:B------:R-:W-:-:S02]  /*6da0*/  PRMT R127, RZ, 0x7610, R127 ;  /* 0x00007610ff7f7816 */ /* 0x000fc4000000007f */
[----:B------:R0:W2:Y:S01]  /*6db0*/  @!P3 LDG.E.U16 R132, [R2.64+0x600] ;  /* 0x0006002a0284b981 */ /* 0x0000a2000c1e1500 */
[----:B------:R-:W-:Y:S01]  /*6dc0*/  ISETP.GE.AND P3, PT, R30, UR28, PT ;  /* 0x0000001c1e007c0c */ /* 0x000fe2000bf66270 */
[----:B------:R-:W-:Y:S02]  /*6dd0*/  FMUL.FTZ R30, R103, UR34 ;  /* 0x00000022671e7c20 */ /* 0x000fe40008410000 */
[----:B------:R-:W-:Y:S01]  /*6de0*/  FMUL.RZ R38, R38, 0.15915493667125701904 ;  /* 0x3e22f98326267820 */ /* 0x000fe2000040c000 */
[----:B------:R-:W-:Y:S01]  /*6df0*/  ISETP.GE.AND P2, PT, R40, UR28, PT ;  /* 0x0000001c28007c0c */ /* 0x000fe2000bf46270 */
[----:B------:R-:W-:Y:S01]  /*6e00*/  FMUL.RZ R30, R30, 0.15915493667125701904 ;  /* 0x3e22f9831e1e7820 */ /* 0x000fe2000040c000 */
[----:B-1----:R-:W-:Y:S01]  /*6e10*/  MOV R177, UR33 ;  /* 0x0000002100b17c02 */ /* 0x002fe20008000f00 */
[----:B------:R0:W2:Y:S01]  /*6e20*/  @!P5 LDG.E.U16 R127, [R2.64+0x540] ;  /* 0x0005402a027fd981 */ /* 0x0000a2000c1e1500 */
[----:B------:R-:W-:Y:S01]  /*6e30*/  ISETP.GE.AND P5, PT, R37, UR28, PT ;  /* 0x0000001c25007c0c */ /* 0x000fe2000bfa6270 */
[----:B------:R-:W-:Y:S01]  /*6e40*/  MUFU.SIN R39, R38 ;  /* 0x0000002600277308 */ /* 0x000fe20000000400 */
[----:B------:R-:W-:-:S02]  /*6e50*/  PRMT R128, RZ, 0x7610, R128 ;  /* 0x00007610ff807816 */ /* 0x000fc40000000080 */
[----:B------:R-:W-:Y:S02]  /*6e60*/  PRMT R130, RZ, 0x7610, R130 ;  /* 0x00007610ff827816 */ /* 0x000fe40000000082 */
[----:B------:R-:W-:Y:S02]  /*6e70*/  PRMT R129, RZ, 0x7610, R129 ;  /* 0x00007610ff817816 */ /* 0x000fe40000000081 */
[----:B------:R0:W2:Y:S01]  /*6e80*/  @!P1 LDG.E.U16 R128, [R2.64+0x580] ;  /* 0x0005802a02809981 */ /* 0x0000a2000c1e1500 */
[----:B------:R-:W-:Y:S01]  /*6e90*/  MUFU.COS R40, R38 ;  /* 0x0000002600287308 */ /* 0x000fe20000000000 */
[----:B------:R-:W-:Y:S02]  /*6ea0*/  LEA R36, R121, R36, 0x5 ;  /* 0x0000002479247211 */ /* 0x000fe400078e28ff */
[----:B------:R0:W2:Y:S04]  /*6eb0*/  @!P2 LDG.E.U16 R130, [R2.64+0x5c0] ;  /* 0x0005c02a0282a981 */ /* 0x0000a8000c1e1500 */
[----:B------:R0:W2:Y:S01]  /*6ec0*/  @!P4 LDG.E.U16 R129, [R2.64+0x640] ;  /* 0x0006402a0281c981 */ /* 0x0000a2000c1e1500 */
[----:B------:R-:W-:Y:S08]  /*6ed0*/  MUFU.SIN R37, R30 ;  /* 0x0000001e00257308 */ /* 0x000ff00000000400 */
[----:B------:R1:W-:Y:S02]  /*6ee0*/  MUFU.COS R38, R30 ;  /* 0x0000001e00267308 */ /* 0x0003e40000000000 */
[----:B-1----:R-:W-:-:S04]  /*6ef0*/  FMUL.FTZ R30, R177, 1.4426950216293334961 ;  /* 0x3fb8aa3bb11e7820 */ /* 0x002fc80000410000 */
[----:B------:R-:W-:Y:S01]  /*6f00*/  FMUL.FTZ R177, R115, R30 ;  /* 0x0000001e73b17220 */ /* 0x000fe20000410000 */
[----:B------:R-:W-:Y:S02]  /*6f10*/  ISETP.GE.AND P1, PT, R35, UR28, PT ;  /* 0x0000001c23007c0c */ /* 0x000fe4000bf26270 */
[----:B------:R-:W-:Y:S02]  /*6f20*/  ISETP.GE.AND P2, PT, R31, UR28, PT ;  /* 0x0000001c1f007c0c */ /* 0x000fe4000bf46270 */
[----:B------:R-:W-:Y:S01]  /*6f30*/  ISETP.GE.AND P4, PT, R0, UR28, PT ;  /* 0x0000001c00007c0c */ /* 0x000fe2000bf86270 */
[----:B------:R-:W1:Y:S01]  /*6f40*/  MUFU.EX2 R177, R177 ;  /* 0x000000b100b17308 */ /* 0x000e620000000800 */
[----:B------:R-:W-:Y:S01]  /*6f50*/  FMUL.FTZ R41, R105, UR34 ;  /* 0x0000002269297c20 */ /* 0x000fe20008410000 */
[----:B------:R-:W-:Y:S01]  /*6f60*/  LEA.HI.SX32 R0, R36, R36, 0x1b ;  /* 0x0000002424007211 */ /* 0x000fe200078fdaff */
[----:B------:R-:W-:Y:S01]  /*6f70*/  FMUL.FTZ R4, R102, UR34 ;  /* 0x0000002266047c20 */ /* 0x000fe20008410000 */
[----:B------:R-:W-:Y:S01]  /*6f80*/  PRMT R135, RZ, 0x7610, R135 ;  /* 0x00007610ff877816 */ /* 0x000fe20000000087 */
[----:B------:R-:W-:Y:S01]  /*6f90*/  FMUL.RZ R62, R41, 0.15915493667125701904 ;  /* 0x3e22f983293e7820 */ /* 0x000fe2000040c000 */
[----:B------:R-:W-:-:S02]  /*6fa0*/  PRMT R138, RZ, 0x7610, R138 ;  /* 0x00007610ff8a7816 */ /* 0x000fc4000000008a */
[----:B------:R-:W-:Y:S02]  /*6fb0*/  PRMT R133, RZ, 0x7610, R133 ;  /* 0x00007610ff857816 */ /* 0x000fe40000000085 */
[----:B------:R-:W-:Y:S02]  /*6fc0*/  PRMT R136, RZ, 0x7610, R136 ;  /* 0x00007610ff887816 */ /* 0x000fe40000000088 */
[----:B------:R-:W-:Y:S02]  /*6fd0*/  PRMT R131, RZ, 0x7610, R131 ;  /* 0x00007610ff837816 */ /* 0x000fe40000000083 */
[----:B------:R-:W-:Y:S02]  /*6fe0*/  PRMT R134, RZ, 0x7610, R134 ;  /* 0x00007610ff867816 */ /* 0x000fe40000000086 */
[----:B------:R-:W-:Y:S01]  /*6ff0*/  SHF.L.U32 R0, R0, 0x1, RZ ;  /* 0x0000000100007819 */ /* 0x000fe200000006ff */
[----:B------:R-:W-:Y:S01]  /*7000*/  MUFU.SIN R43, R42 ;  /* 0x0000002a002b7308 */ /* 0x000fe20000000400 */
[----:B------:R-:W-:Y:S01]  /*7010*/  FMUL.RZ R36, R4, 0.15915493667125701904 ;  /* 0x3e22f98304247820 */ /* 0x000fe2000040c000 */
[----:B------:R0:W2:Y:S01]  /*7020*/  @!P5 LDG.E.U16 R135, [R2.64+0x680] ;  /* 0x0006802a0287d981 */ /* 0x0000a2000c1e1500 */
[----:B------:R-:W-:-:S03]  /*7030*/  FMUL.FTZ R178, R114, R30 ;  /* 0x0000001e72b27220 */ /* 0x000fc60000410000 */
[----:B------:R0:W2:Y:S02]  /*7040*/  @!P1 LDG.E.U16 R138, [R2.64+0x6c0] ;  /* 0x0006c02a028a9981 */ /* 0x0000a4000c1e1500 */
[----:B------:R-:W-:Y:S02]  /*7050*/  MUFU.COS R44, R42 ;  /* 0x0000002a002c7308 */ /* 0x000fe40000000000 */
[----:B------:R0:W2:Y:S04]  /*7060*/  @!P2 LDG.E.U16 R133, [R2.64+0x700] ;  /* 0x0007002a0285a981 */ /* 0x0000a8000c1e1500 */
[----:B------:R0:W2:Y:S02]  /*7070*/  @!P3 LDG.E.U16 R136, [R2.64+0x740] ;  /* 0x0007402a0288b981 */ /* 0x0000a4000c1e1500 */
[----:B------:R-:W-:Y:S02]  /*7080*/  MUFU.SIN R41, R62 ;  /* 0x0000003e00297308 */ /* 0x000fe40000000400 */
[----:B------:R0:W2:Y:S04]  /*7090*/  @!P4 LDG.E.U16 R131, [R2.64+0x780] ;  /* 0x0007802a0283c981 */ /* 0x0000a8000c1e1500 */
[----:B------:R0:W2:Y:S02]  /*70a0*/  @!P0 LDG.E.U16 R134, [R2.64+0x7c0] ;  /* 0x0007c02a02868981 */ /* 0x0000a4000c1e1500 */
[----:B------:R0:W-:Y:S02]  /*70b0*/  MUFU.COS R42, R62 ;  /* 0x0000003e002a7308 */ /* 0x0001e40000000000 */
[----:B------:R-:W-:Y:S04]  /*70c0*/  LDS.U16 R75, [R0] ;  /* 0x00000000004b7984 */ /* 0x000fe80000000400 */
[----:B------:R-:W0:Y:S04]  /*70d0*/  LDS.U16 R74, [R0+0x2] ;  /* 0x00000200004a7984 */ /* 0x000e280000000400 */
[----:B------:R-:W-:Y:S04]  /*70e0*/  LDS.U16 R72, [R0+0x4] ;  /* 0x0000040000487984 */ /* 0x000fe80000000400 */
[----:B------:R-:W0:Y:S04]  /*70f0*/  LDS.U16 R31, [R0+0x6] ;  /* 0x00000600001f7984 */ /* 0x000e280000000400 */
[----:B------:R-:W0:Y:S04]  /*7100*/  LDS.U16 R171, [R0+0x8] ;  /* 0x0000080000ab7984 */ /* 0x000e280000000400 */
        /* <DEDUP_REMOVED lines=27> */
[----:B-----5:R5:W-:Y:S01]  /*72c0*/  STS.U16 [R59+0x2100], R176 ;  /* 0x002100b03b007388 */ /* 0x020be20000000400 */
[----:B------:R-:W3:Y:S03]  /*72d0*/  MUFU.EX2 R178, R178 ;  /* 0x000000b200b27308 */ /* 0x000ee60000000800 */
[----:B------:R1:W-:Y:S01]  /*72e0*/  STS.U16 [R58+0x2140], R81 ;  /* 0x002140513a007388 */ /* 0x0003e20000000400 */
[----:B------:R-:W-:-:S02]  /*72f0*/  FMUL.FTZ R179, R113, R30 ;  /* 0x0000001e71b37220 */ /* 0x000fc40000410000 */
[-C--:B-----5:R-:W-:Y:S02]  /*7300*/  FMUL.FTZ R176, R112, R30.reuse ;  /* 0x0000001e70b07220 */ /* 0x0a0fe40000410000 */
[----:B-1----:R-:W-:Y:S02]  /*7310*/  FMUL.FTZ R81, R177, R175 ;  /* 0x000000afb1517220 */ /* 0x002fe40000410000 */
[-C--:B------:R-:W-:Y:S01]  /*7320*/  FMUL.FTZ R175, R110, R30.reuse ;  /* 0x0000001e6eaf7220 */ /* 0x080fe20000410000 */
[----:B------:R1:W-:Y:S01]  /*7330*/  STS.U16 [R77+0x2180], R174 ;  /* 0x002180ae4d007388 */ /* 0x0003e20000000400 */
[----:B------:R-:W5:Y:S08]  /*7340*/  MUFU.EX2 R176, R176 ;  /* 0x000000b000b07308 */ /* 0x000f700000000800 */
[----:B------:R-:W0:Y:S01]  /*7350*/  MUFU.EX2 R175, R175 ;  /* 0x000000af00af7308 */ /* 0x000e220000000800 */
[----:B-1----:R-:W-:-:S02]  /*7360*/  FMUL.FTZ R174, R107, R30 ;  /* 0x0000001e6bae7220 */ /* 0x002fc40000410000 */
[----:B------:R-:W-:-:S05]  /*7370*/  FMUL.FTZ R77, R109, R30 ;  /* 0x0000001e6d4d7220 */ /* 0x000fca0000410000 */
[----:B------:R-:W1:Y:S01]  /*7380*/  MUFU.EX2 R179, R179 ;  /* 0x000000b300b37308 */ /* 0x000e620000000800 */
[----:B---3--:R-:W-:-:S07]  /*7390*/  FMUL.FTZ R59, R178, R173 ;  /* 0x000000adb23b7220 */ /* 0x008fce0000410000 */
[----:B------:R-:W3:Y:S01]  /*73a0*/  MUFU.EX2 R174, R174 ;  /* 0x000000ae00ae7308 */ /* 0x000ee20000000800 */
[C---:B-----5:R-:W-:Y:S02]  /*73b0*/  FMUL.FTZ R56, R176.reuse, R56 ;  /* 0x00000038b0387220 */ /* 0x060fe40000410000 */
[----:B------:R-:W-:-:S05]  /*73c0*/  FMUL.FTZ R55, R176, R55 ;  /* 0x00000037b0377220 */ /* 0x000fca0000410000 */
[----:B------:R5:W3:Y:S01]  /*73d0*/  MUFU.EX2 R173, R77 ;  /* 0x0000004d00ad7308 */ /* 0x000ae20000000800 */
[C---:B0-----:R-:W-:Y:S02]  /*73e0*/  FMUL.FTZ R52, R175.reuse, R52 ;  /* 0x00000034af347220 */ /* 0x041fe40000410000 */
[----:B------:R-:W-:Y:S02]  /*73f0*/  FMUL.FTZ R51, R175, R51 ;  /* 0x00000033af337220 */ /* 0x000fe40000410000 */
[-C--:B------:R-:W-:Y:S02]  /*7400*/  FMUL.FTZ R175, R105, R30.reuse ;  /* 0x0000001e69af7220 */ /* 0x080fe40000410000 */
[-C--:B-----5:R-:W-:Y:S02]  /*7410*/  FMUL.FTZ R77, R106, R30.reuse ;  /* 0x0000001e6a4d7220 */ /* 0x0a0fe40000410000 */
[----:B------:R-:W-:Y:S02]  /*7420*/  FMUL.FTZ R176, R103, R30 ;  /* 0x0000001e67b07220 */ /* 0x000fe40000410000 */
[----:B-1----:R-:W-:-:S02]  /*7430*/  FMUL.FTZ R58, R179, R172 ;  /* 0x000000acb33a7220 */ /* 0x002fc40000410000 */
[----:B------:R-:W0:Y:S01]  /*7440*/  MUFU.EX2 R77, R77 ;  /* 0x0000004d004d7308 */ /* 0x000e220000000800 */
[----:B------:R-:W-:Y:S02]  /*7450*/  FMUL.FTZ R172, R108, R30 ;  /* 0x0000001e6cac7220 */ /* 0x000fe40000410000 */
[C---:B---3--:R-:W-:Y:S02]  /*7460*/  FMUL.FTZ R46, R174.reuse, R46 ;  /* 0x0000002eae2e7220 */ /* 0x048fe40000410000 */
[----:B------:R-:W-:Y:S02]  /*7470*/  FMUL.FTZ R45, R174, R45 ;  /* 0x0000002dae2d7220 */ /* 0x000fe40000410000 */
[----:B------:R-:W-:Y:S01]  /*7480*/  FMUL.FTZ R174, R102, R30 ;  /* 0x0000001e66ae7220 */ /* 0x000fe20000410000 */
[----:B------:R-:W1:Y:S08]  /*7490*/  MUFU.EX2 R175, R175 ;  /* 0x000000af00af7308 */ /* 0x000e700000000800 */
[----:B------:R-:W3:Y:S01]  /*74a0*/  MUFU.EX2 R176, R176 ;  /* 0x000000b000b07308 */ /* 0x000ee20000000800 */
[----:B------:R-:W-:-:S02]  /*74b0*/  FMUL.FTZ R50, R173, R50 ;  /* 0x00000032ad327220 */ /* 0x000fc40000410000 */
[----:B------:R-:W-:-:S05]  /*74c0*/  FMUL.FTZ R49, R173, R49 ;  /* 0x00000031ad317220 */ /* 0x000fca0000410000 */
[----:B------:R-:W-:Y:S01]  /*74d0*/  MUFU.SIN R35, R36 ;  /* 0x0000002400237308 */ /* 0x000fe20000000400 */
[----:B------:R-:W-:-:S07]  /*74e0*/  FMUL.FTZ R173, R104, R30 ;  /* 0x0000001e68ad7220 */ /* 0x000fce0000410000 */
[----:B------:R-:W5:Y:S01]  /*74f0*/  MUFU.EX2 R172, R172 ;  /* 0x000000ac00ac7308 */ /* 0x000f620000000800 */
[----:B0-----:R-:W-:-:S07]  /*7500*/  FMUL.FTZ R44, R77, R44 ;  /* 0x0000002c4d2c7220 */ /* 0x001fce0000410000 */
[----:B------:R-:W-:Y:S01]  /*7510*/  MUFU.COS R36, R36 ;  /* 0x0000002400247308 */ /* 0x000fe20000000000 */
[----:B------:R-:W-:-:S07]  /*7520*/  FMUL.FTZ R43, R77, R43 ;  /* 0x0000002b4d2b7220 */ /* 0x000fce0000410000 */
[----:B------:R-:W0:Y:S01]  /*7530*/  MUFU.EX2 R174, R174 ;  /* 0x000000ae00ae7308 */ /* 0x000e220000000800 */
[----:B------:R-:W-:Y:S01]  /*7540*/  FMUL.FTZ R77, R101, UR34 ;  /* 0x00000022654d7c20 */ /* 0x000fe20008410000 */
[----:B------:R4:W-:Y:S01]  /*7550*/  STS.U16 [R33+0x21c0], R76 ;  /* 0x0021c04c21007388 */ /* 0x0009e20000000400 */
[----:B-1----:R-:W-:-:S03]  /*7560*/  FMUL.FTZ R42, R175, R42 ;  /* 0x0000002aaf2a7220 */ /* 0x002fc60000410000 */
[----:B------:R1:W-:Y:S01]  /*7570*/  STS.U16 [R34+0x2200], R73 ;  /* 0x0022004922007388 */ /* 0x0003e20000000400 */
[----:B------:R-:W-:Y:S01]  /*7580*/  FMUL.FTZ R41, R175, R41 ;  /* 0x00000029af297220 */ /* 0x000fe20000410000 */
[----:B------:R-:W0:Y:S01]  /*7590*/  MUFU.EX2 R173, R173 ;  /* 0x000000ad00ad7308 */ /* 0x000e220000000800 */
[C---:B---3--:R-:W-:Y:S02]  /*75a0*/  FMUL.FTZ R38, R176.reuse, R38 ;  /* 0x00000026b0267220 */ /* 0x048fe40000410000 */
[----:B------:R-:W-:Y:S01]  /*75b0*/  FMUL.FTZ R37, R176, R37 ;  /* 0x00000025b0257220 */ /* 0x000fe20000410000 */
[----:B----4-:R-:W-:Y:S01]  /*75c0*/  PRMT R33, RZ, 0x5410, R74 ;  /* 0x00005410ff217816 */ /* 0x010fe2000000004a */
[----:B------:R-:W-:Y:S01]  /*75d0*/  FMUL.RZ R176, R77, 0.15915493667125701904 ;  /* 0x3e22f9834db07820 */ /* 0x000fe2000040c000 */
[----:B-1----:R-:W-:Y:S01]  /*75e0*/  PRMT R34, RZ, 0x5410, R75 ;  /* 0x00005410ff227816 */ /* 0x002fe2000000004b */
[----:B------:R-:W-:Y:S01]  /*75f0*/  FMUL.FTZ R175, R101, R30 ;  /* 0x0000001e65af7220 */ /* 0x000fe20000410000 */
[----:B------:R-:W-:Y:S01]  /*7600*/  PRMT R73, RZ, 0x5410, R195 ;  /* 0x00005410ff497816 */ /* 0x000fe200000000c3 */
[----:B------:R1:W-:Y:S01]  /*7610*/  STS.U16 [R29+0x2240], R32 ;  /* 0x002240201d007388 */ /* 0x0003e20000000400 */
[C---:B-----5:R-:W-:Y:S01]  /*7620*/  FMUL.FTZ R48, R172.reuse, R48 ;  /* 0x00000030ac307220 */ /* 0x060fe20000410000 */
[----:B------:R-:W-:Y:S01]  /*7630*/  PRMT R31, RZ, 0x5410, R31 ;  /* 0x00005410ff1f7816 */ /* 0x000fe2000000001f */
[----:B------:R-:W-:-:S02]  /*7640*/  FMUL.FTZ R47, R172, R47 ;  /* 0x0000002fac2f7220 */ /* 0x000fc40000410000 */
[C---:B------:R-:W-:Y:S02]  /*7650*/  FMUL.FTZ R74, R116.reuse, R34 ;  /* 0x00000022744a7220 */ /* 0x040fe40000410000 */
[----:B------:R-:W-:Y:S02]  /*7660*/  FMUL.FTZ R172, R116, UR34 ;  /* 0x0000002274ac7c20 */ /* 0x000fe40008410000 */
[C---:B0-----:R-:W-:Y:S01]  /*7670*/  FMUL.FTZ R36, R174.reuse, R36 ;  /* 0x00000024ae247220 */ /* 0x041fe20000410000 */
[----:B-1----:R-:W-:Y:S01]  /*7680*/  PRMT R32, RZ, 0x5410, R72 ;  /* 0x00005410ff207816 */ /* 0x002fe20000000048 */
[----:B------:R-:W-:Y:S01]  /*7690*/  FMUL.FTZ R35, R174, R35 ;  /* 0x00000023ae237220 */ /* 0x000fe20000410000 */
[----:B------:R-:W-:Y:S01]  /*76a0*/  MUFU.EX2 R175, R175 ;  /* 0x000000af00af7308 */ /* 0x000fe20000000800 */
[C---:B------:R-:W-:Y:S01]  /*76b0*/  FMUL.FTZ R75, R116.reuse, R33 ;  /* 0x00000021744b7220 */ /* 0x040fe20000410000 */
[----:B------:R-:W-:Y:S01]  /*76c0*/  PRMT R29, RZ, 0x5410, R194 ;  /* 0x00005410ff1d7816 */ /* 0x000fe200000000c2 */
[----:B------:R-:W-:-:S02]  /*76d0*/  FMUL.FTZ R72, R116, R30 ;  /* 0x0000001e74487220 */ /* 0x000fc40000410000 */
[----:B------:R-:W-:-:S03]  /*76e0*/  FMUL.FTZ R82, R177, R82 ;  /* 0x00000052b1527220 */ /* 0x000fc60000410000 */
[----:B------:R-:W0:Y:S01]  /*76f0*/  MUFU.COS R174, R176 ;  /* 0x000000b000ae7308 */ /* 0x000e220000000000 */
[----:B------:R-:W-:Y:S02]  /*7700*/  FMUL.FTZ R74, R73, R74 ;  /* 0x0000004a494a7220 */ /* 0x000fe40000410000 */
[----:B------:R-:W-:Y:S02]  /*7710*/  FMUL.RZ R177, R172, 0.15915493667125701904 ;  /* 0x3e22f983acb17820 */ /* 0x000fe4000040c000 */
[----:B------:R-:W-:-:S03]  /*7720*/  FMUL.FTZ R76, R115, R32 ;  /* 0x00000020734c7220 */ /* 0x000fc60000410000 */
[----:B------:R-:W1:Y:S01]  /*7730*/  MUFU.SIN R176, R176 ;  /* 0x000000b000b07308 */ /* 0x000e620000000400 */
[----:B------:R-:W-:Y:S02]  /*7740*/  FMUL.FTZ R77, R115, R31 ;  /* 0x0000001f734d7220 */ /* 0x000fe40000410000 */
[----:B------:R-:W-:Y:S02]  /*7750*/  FMUL.FTZ R75, R73, R75 ;  /* 0x0000004b494b7220 */ /* 0x000fe40000410000 */
[----:B------:R-:W-:Y:S02]  /*7760*/  FMUL.FTZ R180, R111, R30 ;  /* 0x0000001e6fb47220 */ /* 0x000fe40000410000 */
[----:B------:R-:W-:Y:S01]  /*7770*/  FMUL.FTZ R30, R74, R81 ;  /* 0x000000514a1e7220 */ /* 0x000fe20000410000 */
[----:B------:R-:W-:Y:S01]  /*7780*/  MUFU.SIN R172, R177 ;  /* 0x000000b100ac7308 */ /* 0x000fe20000000400 */
[C---:B------:R-:W-:Y:S02]  /*7790*/  FMUL.FTZ R76, R29.reuse, R76 ;  /* 0x0000004c1d4c7220 */ /* 0x040fe40000410000 */
[----:B------:R-:W-:-:S02]  /*77a0*/  FMUL.FTZ R77, R29, R77 ;  /* 0x0000004d1d4d7220 */ /* 0x000fc40000410000 */
[----:B------:R-:W-:-:S03]  /*77b0*/  FMUL.FTZ R29, R75, R81 ;  /* 0x000000514b1d7220 */ /* 0x000fc60000410000 */
[----:B------:R-:W3:Y:S01]  /*77c0*/  MUFU.EX2 R72, R72 ;  /* 0x0000004800487308 */ /* 0x000ee20000000800 */
[C---:B------:R-:W-:Y:S02]  /*77d0*/  FMUL.FTZ R40, R173.reuse, R40 ;  /* 0x00000028ad287220 */ /* 0x040fe40000410000 */
[----:B------:R-:W-:Y:S02]  /*77e0*/  FMUL.FTZ R39, R173, R39 ;  /* 0x00000027ad277220 */ /* 0x000fe40000410000 */
[----:B------:R-:W-:-:S03]  /*77f0*/  FFMA.FTZ R30, R75, R82, R30 ;  /* 0x000000524b1e7223 */ /* 0x000fc6000001001e */
[----:B------:R4:W5:Y:S01]  /*7800*/  MUFU.COS R173, R177 ;  /* 0x000000b100ad7308 */ /* 0x0009620000000000 */
[----:B------:R-:W-:Y:S02]  /*7810*/  FFMA.FTZ R29, R74, R82, -R29 ;  /* 0x000000524a1d7223 */ /* 0x000fe4000001081d */
[----:B------:R-:W-:Y:S02]  /*7820*/  FMUL.FTZ R80, R178, R80 ;  /* 0x00000050b2507220 */ /* 0x000fe40000410000 */
[----:B------:R-:W-:Y:S02]  /*7830*/  FADD.FTZ R73, R76, R29 ;  /* 0x0000001d4c497221 */ /* 0x000fe40000010000 */
[----:B----4-:R-:W-:Y:S02]  /*7840*/  FADD.FTZ R177, R77, R30 ;  /* 0x0000001e4db17221 */ /* 0x010fe40000010000 */
[C---:B0-----:R-:W-:Y:S02]  /*7850*/  FMUL.FTZ R30, R175.reuse, R174 ;  /* 0x000000aeaf1e7220 */ /* 0x041fe40000410000 */
[----:B-1----:R-:W-:-:S02]  /*7860*/  FMUL.FTZ R29, R175, R176 ;  /* 0x000000b0af1d7220 */ /* 0x002fc40000410000 */
[C---:B------:R-:W-:Y:S01]  /*7870*/  FMUL.FTZ R175, R59.reuse, R177 ;  /* 0x000000b13baf7220 */ /* 0x040fe20000410000 */
[----:B------:R0:W-:Y:S01]  /*7880*/  STS.U16 [R78+0x2280], R79 ;  /* 0x0022804f4e007388 */ /* 0x0001e20000000400 */
[-C--:B------:R-:W-:Y:S02]  /*7890*/  FMUL.FTZ R174, R59, R73.reuse ;  /* 0x000000493bae7220 */ /* 0x080fe40000410000 */
[----:B------:R-:W-:Y:S01]  /*78a0*/  FFMA.FTZ R175, R80, R73, -R175 ;  /* 0x0000004950af7223 */ /* 0x000fe200000108af */
[----:B------:R1:W-:Y:S01]  /*78b0*/  STS.U16 [R27+0x22c0], R28 ;  /* 0x0022c01c1b007388 */ /* 0x0003e20000000400 */
[C---:B---3--:R-:W-:Y:S02]  /*78c0*/  FMUL.FTZ R73, R72.reuse, R172 ;  /* 0x000000ac48497220 */ /* 0x048fe40000410000 */
[----:B-----5:R-:W-:Y:S02]  /*78d0*/  FMUL.FTZ R72, R72, R173 ;  /* 0x000000ad48487220 */ /* 0x020fe40000410000 */
[----:B------:R-:W-:Y:S01]  /*78e0*/  FMUL.FTZ R173, R73, R81 ;  /* 0x0000005149ad7220 */ /* 0x000fe20000410000 */
[----:B0-----:R-:W-:-:S02]  /*78f0*/  PRMT R79, RZ, 0x5410, R193 ;  /* 0x00005410ff4f7816 */ /* 0x001fc400000000c1 */
[----:B-1----:R-:W-:Y:S02]  /*7900*/  PRMT R28, RZ, 0x5410, R171 ;  /* 0x00005410ff1c7816 */ /* 0x002fe400000000ab */
[----:B------:R-:W-:-:S03]  /*7910*/  PRMT R27, RZ, 0x5410, R170 ;  /* 0x00005410ff1b7816 */ /* 0x000fc600000000aa */
[C---:B------:R-:W-:Y:S02]  /*7920*/  FMUL.FTZ R170, R114.reuse, R28 ;  /* 0x0000001c72aa7220 */ /* 0x040fe40000410000 */
[----:B------:R-:W-:Y:S02]  /*7930*/  FMUL.FTZ R171, R114, R27 ;  /* 0x0000001b72ab7220 */ /* 0x000fe40000410000 */
[C---:B------:R-:W-:Y:S02]  /*7940*/  FMUL.FTZ R172, R72.reuse, R81 ;  /* 0x0000005148ac7220 */ /* 0x040fe40000410000 */
[----:B------:R-:W-:Y:S02]  /*7950*/  FFMA.FTZ R173, R72, R82, -R173 ;  /* 0x0000005248ad7223 */ /* 0x000fe400000108ad */
[----:B------:R-:W-:Y:S02]  /*7960*/  FMUL.FTZ R78, R79, R170 ;  /* 0x000000aa4f4e7220 */ /* 0x000fe40000410000 */
[----:B------:R-:W-:-:S02]  /*7970*/  FFMA.FTZ R174, R80, R177, R174 ;  /* 0x000000b150ae7223 */ /* 0x000fc400000100ae */
[----:B------:R-:W-:Y:S02]  /*7980*/  FMUL.FTZ R79, R79, R171 ;  /* 0x000000ab4f4f7220 */ /* 0x000fe40000410000 */
[----:B------:R-:W-:Y:S02]  /*7990*/  FFMA.FTZ R172, R73, R82, R172 ;  /* 0x0000005249ac7223 */ /* 0x000fe400000100ac */
[----:B------:R-:W-:Y:S02]  /*79a0*/  FMUL.FTZ R171, R59, R173 ;  /* 0x000000ad3bab7220 */ /* 0x000fe40000410000 */
[----:B------:R-:W-:Y:S02]  /*79b0*/  FMUL.FTZ R57, R179, R57 ;  /* 0x00000039b3397220 */ /* 0x000fe40000410000 */
[----:B------:R-:W-:Y:S01]  /*79c0*/  FADD.FTZ R174, R79, R174 ;  /* 0x000000ae4fae7221 */ /* 0x000fe20000010000 */
[----:B------:R0:W-:Y:S01]  /*79d0*/  STS.U16 [R25+0x2300], R26 ;  /* 0x0023001a19007388 */ /* 0x0001e20000000400 */
[----:B------:R-:W-:-:S02]  /*79e0*/  FMUL.FTZ R170, R59, R172 ;  /* 0x000000ac3baa7220 */ /* 0x000fc40000410000 */
[----:B------:R-:W-:Y:S02]  /*79f0*/  FFMA.FTZ R171, R80, R172, R171 ;  /* 0x000000ac50ab7223 */ /* 0x000fe400000100ab */
[----:B------:R-:W-:Y:S02]  /*7a00*/  FADD.FTZ R175, R78, R175 ;  /* 0x000000af4eaf7221 */ /* 0x000fe40000010000 */
[----:B------:R-:W-:Y:S01]  /*7a10*/  FMUL.FTZ R172, R57, R174 ;  /* 0x000000ae39ac7220 */ /* 0x000fe20000410000 */
[----:B0-----:R-:W-:-:S03]  /*7a20*/  PRMT R25, RZ, 0x5410, R167 ;  /* 0x00005410ff197816 */ /* 0x001fc600000000a7 */
[-C--:B------:R-:W-:Y:S01]  /*7a30*/  FFMA.FTZ R176, R58, R175.reuse, -R172 ;  /* 0x000000af3ab07223 */ /* 0x080fe200000108ac */
[----:B------:R-:W-:Y:S01]  /*7a40*/  PRMT R26, RZ, 0x5410, R168 ;  /* 0x00005410ff1a7816 */ /* 0x000fe200000000a8 */
[----:B------:R-:W-:Y:S01]  /*7a50*/  FMUL.FTZ R175, R57, R175 ;  /* 0x000000af39af7220 */ /* 0x000fe20000410000 */
[----:B------:R-:W-:Y:S01]  /*7a60*/  PRMT R172, RZ, 0x5410, R166 ;  /* 0x00005410ffac7816 */ /* 0x000fe200000000a6 */
[C---:B------:R-:W-:Y:S02]  /*7a70*/  FMUL.FTZ R168, R113.reuse, R25 ;  /* 0x0000001971a87220 */ /* 0x040fe40000410000 */
[----:B------:R-:W-:Y:S02]  /*7a80*/  FMUL.FTZ R167, R113, R26 ;  /* 0x0000001a71a77220 */ /* 0x000fe40000410000 */
[----:B------:R-:W-:Y:S02]  /*7a90*/  FFMA.FTZ R170, R80, R173, -R170 ;  /* 0x000000ad50aa7223 */ /* 0x000fe400000108aa */
[----:B------:R-:W-:-:S02]  /*7aa0*/  FFMA.FTZ R175, R58, R174, R175 ;  /* 0x000000ae3aaf7223 */ /* 0x000fc400000100af */
[C---:B------:R-:W-:Y:S02]  /*7ab0*/  FMUL.FTZ R168, R172.reuse, R168 ;  /* 0x000000a8aca87220 */ /* 0x040fe40000410000 */
[----:B------:R-:W-:Y:S02]  /*7ac0*/  FMUL.FTZ R167, R172, R167 ;  /* 0x000000a7aca77220 */ /* 0x000fe40000410000 */
[C---:B------:R-:W-:Y:S01]  /*7ad0*/  FMUL.FTZ R172, R57.reuse, R170 ;  /* 0x000000aa39ac7220 */ /* 0x040fe20000410000 */
[----:B------:R-:W0:Y:S01]  /*7ae0*/  MUFU.EX2 R180, R180 ;  /* 0x000000b400b47308 */ /* 0x000e220000000800 */
[----:B------:R-:W-:Y:S01]  /*7af0*/  FADD.FTZ R175, R168, R175 ;  /* 0x000000afa8af7221 */ /* 0x000fe20000010000 */
[----:B--2---:R1:W-:Y:S01]  /*7b00*/  STS.U16 [R23+0x2340], R24 ;  /* 0x0023401817007388 */ /* 0x0043e20000000400 */
[-C--:B------:R-:W-:Y:S02]  /*7b10*/  FMUL.FTZ R173, R57, R171.reuse ;  /* 0x000000ab39ad7220 */ /* 0x080fe40000410000 */
[----:B------:R-:W-:-:S02]  /*7b20*/  FFMA.FTZ R172, R58, R171, R172 ;  /* 0x000000ab3aac7223 */ /* 0x000fc400000100ac */
[----:B------:R-:W-:Y:S02]  /*7b30*/  FADD.FTZ R176, R167, R176 ;  /* 0x000000b0a7b07221 */ /* 0x000fe40000010000 */
[C---:B------:R-:W-:Y:S01]  /*7b40*/  FMUL.FTZ R171, R55.reuse, R175 ;  /* 0x000000af37ab7220 */ /* 0x040fe20000410000 */
[----:B-1----:R-:W-:Y:S02]  /*7b50*/  PRMT R23, RZ, 0x5410, R154 ;  /* 0x00005410ff177816 */ /* 0x002fe4000000009a */
[----:B------:R-:W-:Y:S01]  /*7b60*/  PRMT R24, RZ, 0x5410, R169 ;  /* 0x00005410ff187816 */ /* 0x000fe200000000a9 */
[----:B------:R-:W-:Y:S01]  /*7b70*/  FFMA.FTZ R173, R58, R170, -R173 ;  /* 0x000000aa3aad7223 */ /* 0x000fe200000108ad */
[----:B------:R-:W-:Y:S01]  /*7b80*/  PRMT R154, RZ, 0x5410, R165 ;  /* 0x00005410ff9a7816 */ /* 0x000fe200000000a5 */
[-C--:B------:R-:W-:Y:S02]  /*7b90*/  FFMA.FTZ R174, R56, R176.reuse, -R171 ;  /* 0x000000b038ae7223 */ /* 0x080fe400000108ab */
[----:B------:R-:W-:-:S02]  /*7ba0*/  FMUL.FTZ R176, R55, R176 ;  /* 0x000000b037b07220 */ /* 0x000fc40000410000 */
[C---:B------:R-:W-:Y:S02]  /*7bb0*/  FMUL.FTZ R170, R112.reuse, R23 ;  /* 0x0000001770aa7220 */ /* 0x040fe40000410000 */
[----:B------:R-:W-:Y:S02]  /*7bc0*/  FMUL.FTZ R169, R112, R24 ;  /* 0x0000001870a97220 */ /* 0x000fe40000410000 */
[----:B------:R-:W-:Y:S02]  /*7bd0*/  FFMA.FTZ R175, R56, R175, R176 ;  /* 0x000000af38af7223 */ /* 0x000fe400000100b0 */
[C---:B------:R-:W-:Y:S02]  /*7be0*/  FMUL.FTZ R170, R154.reuse, R170 ;  /* 0x000000aa9aaa7220 */ /* 0x040fe40000410000 */
[----:B------:R-:W-:Y:S02]  /*7bf0*/  FMUL.FTZ R169, R154, R169 ;  /* 0x000000a99aa97220 */ /* 0x000fe40000410000 */
[----:B------:R-:W-:-:S02]  /*7c00*/  FMUL.FTZ R154, R55, R172 ;  /* 0x000000ac379a7220 */ /* 0x000fc40000410000 */
[----:B------:R-:W-:Y:S02]  /*7c10*/  FMUL.FTZ R171, R55, R173 ;  /* 0x000000ad37ab7220 */ /* 0x000fe40000410000 */
[----:B0-----:R-:W-:Y:S02]  /*7c20*/  FMUL.FTZ R53, R180, R53 ;  /* 0x00000035b4357220 */ /* 0x001fe40000410000 */
[----:B------:R-:W-:Y:S01]  /*7c30*/  FADD.FTZ R175, R170, R175 ;  /* 0x000000afaaaf7221 */ /* 0x000fe20000010000 */
[----:B------:R0:W-:Y:S01]  /*7c40*/  STS.U16 [R21+0x2380], R22 ;  /* 0x0023801615007388 */ /* 0x0001e20000000400 */
[C---:B------:R-:W-:Y:S02]  /*7c50*/  FFMA.FTZ R154, R56.reuse, R173, -R154 ;  /* 0x000000ad389a7223 */ /* 0x040fe4000001089a */
[----:B------:R-:W-:Y:S02]  /*7c60*/  FFMA.FTZ R173, R56, R172, R171 ;  /* 0x000000ac38ad7223 */ /* 0x000fe400000100ab */
[----:B------:R-:W-:-:S02]  /*7c70*/  FMUL.FTZ R54, R180, R54 ;  /* 0x00000036b4367220 */ /* 0x000fc40000410000 */
[----:B------:R-:W-:Y:S02]  /*7c80*/  FADD.FTZ R174, R169, R174 ;  /* 0x000000aea9ae7221 */ /* 0x000fe40000010000 */
[C---:B------:R-:W-:Y:S01]  /*7c90*/  FMUL.FTZ R171, R53.reuse, R175 ;  /* 0x000000af35ab7220 */ /* 0x040fe20000410000 */
[----:B0-----:R-:W-:Y:S02]  /*7ca0*/  PRMT R21, RZ, 0x5410, R152 ;  /* 0x00005410ff157816 */ /* 0x001fe40000000098 */
[----:B------:R-:W-:Y:S01]  /*7cb0*/  PRMT R22, RZ, 0x5410, R153 ;  /* 0x00005410ff167816 */ /* 0x000fe20000000099 */
[-C--:B------:R-:W-:Y:S01]  /*7cc0*/  FFMA.FTZ R176, R54, R174.reuse, -R171 ;  /* 0x000000ae36b07223 */ /* 0x080fe200000108ab */
[----:B------:R-:W-:Y:S01]  /*7cd0*/  PRMT R152, RZ, 0x5410, R163 ;  /* 0x00005410ff987816 */ /* 0x000fe200000000a3 */
[----:B------:R-:W-:Y:S02]  /*7ce0*/  FMUL.FTZ R174, R53, R174 ;  /* 0x000000ae35ae7220 */ /* 0x000fe40000410000 */
[----:B------:R-:W-:-:S02]  /*7cf0*/  FMUL.FTZ R172, R111, R21 ;  /* 0x000000156fac7220 */ /* 0x000fc40000410000 */
[----:B------:R-:W-:Y:S02]  /*7d00*/  FMUL.FTZ R171, R111, R22 ;  /* 0x000000166fab7220 */ /* 0x000fe40000410000 */
[----:B------:R-:W-:Y:S02]  /*7d10*/  FFMA.FTZ R175, R54, R175, R174 ;  /* 0x000000af36af7223 */ /* 0x000fe400000100ae */
[C---:B------:R-:W-:Y:S02]  /*7d20*/  FMUL.FTZ R172, R152.reuse, R172 ;  /* 0x000000ac98ac7220 */ /* 0x040fe40000410000 */
[----:B------:R-:W-:Y:S02]  /*7d30*/  FMUL.FTZ R171, R152, R171 ;  /* 0x000000ab98ab7220 */ /* 0x000fe40000410000 */
[C---:B------:R-:W-:Y:S02]  /*7d40*/  FMUL.FTZ R152, R53.reuse, R154 ;  /* 0x0000009a35987220 */ /* 0x040fe40000410000 */
[----:B------:R-:W-:Y:S01]  /*7d50*/  FADD.FTZ R175, R172, R175 ;  /* 0x000000afacaf7221 */ /* 0x000fe20000010000 */
[----:B------:R0:W-:Y:S01]  /*7d60*/  STS.U16 [R19+0x23c0], R20 ;  /* 0x0023c01413007388 */ /* 0x0001e20000000400 */
[----:B------:R-:W-:-:S02]  /*7d70*/  FMUL.FTZ R153, R53, R173 ;  /* 0x000000ad35997220 */ /* 0x000fc40000410000 */
[C---:B------:R-:W-:Y:S02]  /*7d80*/  FFMA.FTZ R152, R54.reuse, R173, R152 ;  /* 0x000000ad36987223 */ /* 0x040fe40000010098 */
[----:B------:R-:W-:Y:S02]  /*7d90*/  FADD.FTZ R176, R171, R176 ;  /* 0x000000b0abb07221 */ /* 0x000fe40000010000 */
[C---:B------:R-:W-:Y:S01]  /*7da0*/  FMUL.FTZ R173, R51.reuse, R175 ;  /* 0x000000af33ad7220 */ /* 0x040fe20000410000 */
[----:B0-----:R-:W-:Y:S01]  /*7db0*/  PRMT R19, RZ, 0x5410, R150 ;  /* 0x00005410ff137816 */ /* 0x001fe20000000096 */
[----:B------:R-:W-:Y:S01]  /*7dc0*/  FFMA.FTZ R153, R54, R154, -R153 ;  /* 0x0000009a36997223 */ /* 0x000fe20000010899 */
[----:B------:R-:W-:Y:S01]  /*7dd0*/  PRMT R20, RZ, 0x5410, R151 ;  /* 0x00005410ff147816 */ /* 0x000fe20000000097 */
[-C--:B------:R-:W-:Y:S01]  /*7de0*/  FFMA.FTZ R154, R52, R176.reuse, -R173 ;  /* 0x000000b0349a7223 */ /* 0x080fe200000108ad */
[----:B------:R-:W-:Y:S01]  /*7df0*/  PRMT R150, RZ, 0x5410, R162 ;  /* 0x00005410ff967816 */ /* 0x000fe200000000a2 */
[----:B------:R-:W-:-:S02]  /*7e00*/  FMUL.FTZ R176, R51, R176 ;  /* 0x000000b033b07220 */ /* 0x000fc40000410000 */
[C---:B------:R-:W-:Y:S02]  /*7e10*/  FMUL.FTZ R174, R110.reuse, R19 ;  /* 0x000000136eae7220 */ /* 0x040fe40000410000 */
[----:B------:R-:W-:Y:S02]  /*7e20*/  FMUL.FTZ R173, R110, R20 ;  /* 0x000000146ead7220 */ /* 0x000fe40000410000 */
[----:B------:R-:W-:Y:S02]  /*7e30*/  FFMA.FTZ R175, R52, R175, R176 ;  /* 0x000000af34af7223 */ /* 0x000fe400000100b0 */
[C---:B------:R-:W-:Y:S02]  /*7e40*/  FMUL.FTZ R174, R150.reuse, R174 ;  /* 0x000000ae96ae7220 */ /* 0x040fe40000410000 */
[----:B------:R-:W-:Y:S02]  /*7e50*/  FMUL.FTZ R173, R150, R173 ;  /* 0x000000ad96ad7220 */ /* 0x000fe40000410000 */
[----:B------:R-:W-:-:S02]  /*7e60*/  FMUL.FTZ R150, R51, R152 ;  /* 0x0000009833967220 */ /* 0x000fc40000410000 */
[----:B------:R-:W-:Y:S01]  /*7e70*/  FADD.FTZ R177, R174, R175 ;  /* 0x000000afaeb17221 */ /* 0x000fe20000010000 */
[----:B------:R0:W-:Y:S01]  /*7e80*/  STS.U16 [R17+0x2400], R18 ;  /* 0x0024001211007388 */ /* 0x0001e20000000400 */
[-C--:B------:R-:W-:Y:S02]  /*7e90*/  FMUL.FTZ R151, R51, R153.reuse ;  /* 0x0000009933977220 */ /* 0x080fe40000410000 */
[C---:B------:R-:W-:Y:S02]  /*7ea0*/  FFMA.FTZ R150, R52.reuse, R153, -R150 ;  /* 0x0000009934967223 */ /* 0x040fe40000010896 */
[----:B------:R-:W-:Y:S02]  /*7eb0*/  FADD.FTZ R154, R173, R154 ;  /* 0x0000009aad9a7221 */ /* 0x000fe40000010000 */
[C---:B------:R-:W-:Y:S01]  /*7ec0*/  FMUL.FTZ R153, R49.reuse, R177 ;  /* 0x000000b131997220 */ /* 0x040fe20000410000 */
[----:B0-----:R-:W-:Y:S01]  /*7ed0*/  PRMT R17, RZ, 0x5410, R148 ;  /* 0x00005410ff117816 */ /* 0x001fe20000000094 */
[----:B------:R-:W-:Y:S01]  /*7ee0*/  FFMA.FTZ R151, R52, R152, R151 ;  /* 0x0000009834977223 */ /* 0x000fe20000010097 */
        /* <DEDUP_REMOVED lines=103> */
[----:B------:R-:W-:Y:S02]  /*8560*/  FFMA.FTZ R137, R40, R141, -R137 ;  /* 0x0000008d28897223 */ /* 0x000fe40000010889 */
[----:B------:R-:W-:Y:S02]  /*8570*/  FADD.FTZ R142, R185, R142 ;  /* 0x0000008eb98e7221 */ /* 0x000fe40000010000 */
[C---:B------:R-:W-:Y:S01]  /*8580*/  FMUL.FTZ R141, R37.reuse, R153 ;  /* 0x00000099258d7220 */ /* 0x040fe20000410000 */
[----:B0-----:R-:W-:Y:S02]  /*8590*/  PRMT R5, RZ, 0x5410, R62 ;  /* 0x00005410ff057816 */ /* 0x001fe4000000003e */
[----:B------:R-:W-:Y:S01]  /*85a0*/  PRMT R6, RZ, 0x5410, R63 ;  /* 0x00005410ff067816 */ /* 0x000fe2000000003f */
[-C--:B------:R-:W-:Y:S01]  /*85b0*/  FFMA.FTZ R141, R38, R142.reuse, -R141 ;  /* 0x0000008e268d7223 */ /* 0x080fe2000001088d */
[----:B------:R-:W-:Y:S01]  /*85c0*/  PRMT R62, RZ, 0x5410, R155 ;  /* 0x00005410ff3e7816 */ /* 0x000fe2000000009b */
[----:B------:R-:W-:-:S02]  /*85d0*/  FMUL.FTZ R142, R37, R142 ;  /* 0x0000008e258e7220 */ /* 0x000fc40000410000 */
[C---:B------:R-:W-:Y:S02]  /*85e0*/  FMUL.FTZ R187, R103.reuse, R5 ;  /* 0x0000000567bb7220 */ /* 0x040fe40000410000 */
[----:B------:R-:W-:Y:S02]  /*85f0*/  FMUL.FTZ R188, R103, R6 ;  /* 0x0000000667bc7220 */ /* 0x000fe40000410000 */
[----:B------:R-:W-:Y:S02]  /*8600*/  FFMA.FTZ R139, R40, R140, R139 ;  /* 0x0000008c288b7223 */ /* 0x000fe4000001008b */
[----:B------:R-:W-:Y:S02]  /*8610*/  FFMA.FTZ R142, R38, R153, R142 ;  /* 0x00000099268e7223 */ /* 0x000fe4000001008e */
[C---:B------:R-:W-:Y:S02]  /*8620*/  FMUL.FTZ R187, R62.reuse, R187 ;  /* 0x000000bb3ebb7220 */ /* 0x040fe40000410000 */
[----:B------:R-:W-:-:S02]  /*8630*/  FMUL.FTZ R188, R62, R188 ;  /* 0x000000bc3ebc7220 */ /* 0x000fc40000410000 */
[----:B------:R-:W-:Y:S02]  /*8640*/  FMUL.FTZ R62, R37, R139 ;  /* 0x0000008b253e7220 */ /* 0x000fe40000410000 */
[----:B------:R-:W-:Y:S02]  /*8650*/  FADD.FTZ R142, R187, R142 ;  /* 0x0000008ebb8e7221 */ /* 0x000fe40000010000 */
[-C--:B------:R-:W-:Y:S01]  /*8660*/  FMUL.FTZ R63, R37, R137.reuse ;  /* 0x00000089253f7220 */ /* 0x080fe20000410000 */
[----:B------:R-:W-:Y:S01]  /*8670*/  PRMT R4, RZ, 0x5410, R4 ;  /* 0x00005410ff047816 */ /* 0x000fe20000000004 */
[----:B------:R-:W-:Y:S01]  /*8680*/  FADD.FTZ R141, R188, R141 ;  /* 0x0000008dbc8d7221 */ /* 0x000fe20000010000 */
[----:B------:R-:W-:Y:S01]  /*8690*/  PRMT R3, RZ, 0x5410, R3 ;  /* 0x00005410ff037816 */ /* 0x000fe20000000003 */
[C---:B------:R-:W-:Y:S02]  /*86a0*/  FFMA.FTZ R62, R38.reuse, R137, -R62 ;  /* 0x00000089263e7223 */ /* 0x040fe4000001083e */
[C---:B------:R-:W-:Y:S01]  /*86b0*/  FMUL.FTZ R137, R35.reuse, R142 ;  /* 0x0000008e23897220 */ /* 0x040fe20000410000 */
[----:B------:R0:W-:Y:S01]  /*86c0*/  STS.U16 [R60+0x25c0], R61 ;  /* 0x0025c03d3c007388 */ /* 0x0001e20000000400 */
[----:B------:R-:W-:Y:S01]  /*86d0*/  FFMA.FTZ R63, R38, R139, R63 ;  /* 0x0000008b263f7223 */ /* 0x000fe2000001003f */
[----:B------:R-:W-:Y:S01]  /*86e0*/  ISETP.NE.AND P1, PT, R122, RZ, PT ;  /* 0x000000ff7a00720c */ /* 0x000fe20003f25270 */
[----:B------:R-:W-:-:S02]  /*86f0*/  FMUL.FTZ R139, R35, R141 ;  /* 0x0000008d238b7220 */ /* 0x000fc40000410000 */
[----:B------:R-:W-:Y:S02]  /*8700*/  FFMA.FTZ R141, R36, R141, -R137 ;  /* 0x0000008d248d7223 */ /* 0x000fe40000010889 */
[C---:B------:R-:W-:Y:S02]  /*8710*/  FMUL.FTZ R189, R102.reuse, R4 ;  /* 0x0000000466bd7220 */ /* 0x040fe40000410000 */
[----:B------:R-:W-:Y:S01]  /*8720*/  FMUL.FTZ R190, R102, R3 ;  /* 0x0000000366be7220 */ /* 0x000fe20000410000 */
[----:B0-----:R-:W-:Y:S01]  /*8730*/  PRMT R60, RZ, 0x5410, R118 ;  /* 0x00005410ff3c7816 */ /* 0x001fe20000000076 */
[----:B------:R-:W-:Y:S01]  /*8740*/  FMUL.FTZ R137, R35, R63 ;  /* 0x0000003f23897220 */ /* 0x000fe20000410000 */
[----:B------:R-:W-:Y:S01]  /*8750*/  STS.U16 [R67+0x2600], R126 ;  /* 0x0026007e43007388 */ /* 0x000fe20000000400 */
[----:B------:R-:W-:Y:S02]  /*8760*/  FFMA.FTZ R142, R36, R142, R139 ;  /* 0x0000008e248e7223 */ /* 0x000fe4000001008b */
[----:B------:R-:W-:-:S02]  /*8770*/  FMUL.FTZ R189, R60, R189 ;  /* 0x000000bd3cbd7220 */ /* 0x000fc40000410000 */
[----:B------:R-:W-:Y:S02]  /*8780*/  FMUL.FTZ R190, R60, R190 ;  /* 0x000000be3cbe7220 */ /* 0x000fe40000410000 */
[-C--:B------:R-:W-:Y:S01]  /*8790*/  FFMA.FTZ R60, R36, R62.reuse, -R137 ;  /* 0x0000003e243c7223 */ /* 0x080fe20000010889 */
[----:B------:R-:W-:Y:S01]  /*87a0*/  MOV R137, UR31 ;  /* 0x0000001f00897c02 */ /* 0x000fe20008000f00 */
[----:B------:R-:W-:Y:S01]  /*87b0*/  STS.U16 [R66+0x2640], R127 ;  /* 0x0026407f42007388 */ /* 0x000fe20000000400 */
[----:B------:R-:W-:-:S03]  /*87c0*/  FMUL.FTZ R139, R35, R62 ;  /* 0x0000003e238b7220 */ /* 0x000fc60000410000 */
[----:B------:R-:W-:Y:S01]  /*87d0*/  STS.U16 [R65+0x2680], R128 ;  /* 0x0026808041007388 */ /* 0x000fe20000000400 */
[----:B------:R-:W-:Y:S01]  /*87e0*/  FADD.FTZ R142, R189, R142 ;  /* 0x0000008ebd8e7221 */ /* 0x000fe20000010000 */
[----:B------:R-:W-:Y:S01]  /*87f0*/  LEA R137, R137, UR7, 0x8 ;  /* 0x0000000789897c11 */ /* 0x000fe2000f8e40ff */
[----:B------:R-:W-:Y:S01]  /*8800*/  FADD.FTZ R141, R190, R141 ;  /* 0x0000008dbe8d7221 */ /* 0x000fe20000010000 */
[----:B------:R-:W-:Y:S01]  /*8810*/  STS.U16 [R123+0x26c0], R130 ;  /* 0x0026c0827b007388 */ /* 0x000fe20000000400 */
[----:B------:R-:W-:-:S03]  /*8820*/  @P1 IADD3 R137, R122, 0x200, RZ ;  /* 0x000002007a891810 */ /* 0x000fc60007ffe0ff */
[----:B------:R-:W-:Y:S01]  /*8830*/  STS.U16 [R125+0x2700], R132 ;  /* 0x002700847d007388 */ /* 0x000fe20000000400 */
[----:B------:R-:W-:-:S03]  /*8840*/  FFMA.FTZ R61, R36, R63, R139 ;  /* 0x0000003f243d7223 */ /* 0x000fc6000001008b */
[----:B------:R-:W-:Y:S01]  /*8850*/  STS.U16 [R124+0x2740], R129 ;  /* 0x002740817c007388 */ /* 0x000fe20000000400 */
[----:B------:R-:W-:-:S03]  /*8860*/  FMUL.FTZ R62, R29, R142 ;  /* 0x0000008e1d3e7220 */ /* 0x000fc60000410000 */
[----:B------:R-:W-:Y:S01]  /*8870*/  STS.U16 [R68+0x2780], R135 ;  /* 0x0027808744007388 */ /* 0x000fe20000000400 */
[-C--:B------:R-:W-:Y:S01]  /*8880*/  FMUL.FTZ R63, R29, R141.reuse ;  /* 0x0000008d1d3f7220 */ /* 0x080fe20000410000 */
[----:B------:R-:W-:Y:S02]  /*8890*/  SHF.L.U32 R144, R137, 0x3, RZ ;  /* 0x0000000389907819 */ /* 0x000fe400000006ff */
[----:B------:R-:W-:Y:S04]  /*88a0*/  STS.U16 [R95+0x27c0], R138 ;  /* 0x0027c08a5f007388 */ /* 0x000fe80000000400 */
[----:B------:R-:W-:Y:S01]  /*88b0*/  STS.U16 [R94+0x2800], R133 ;  /* 0x002800855e007388 */ /* 0x000fe20000000400 */
[----:B------:R-:W-:-:S03]  /*88c0*/  FFMA.FTZ R62, R30, R141, -R62 ;  /* 0x0000008d1e3e7223 */ /* 0x000fc6000001083e */
[----:B------:R-:W-:Y:S01]  /*88d0*/  STS.U16 [R71+0x2840], R136 ;  /* 0x0028408847007388 */ /* 0x000fe20000000400 */
[----:B------:R-:W-:-:S03]  /*88e0*/  FFMA.FTZ R63, R30, R142, R63 ;  /* 0x0000008e1e3f7223 */ /* 0x000fc6000001003f */
[----:B------:R-:W-:Y:S04]  /*88f0*/  STS.U16 [R70+0x2880], R131 ;  /* 0x0028808346007388 */ /* 0x000fe80000000400 */
[----:B------:R-:W-:Y:S01]  /*8900*/  STS.U16 [R69+0x28c0], R134 ;  /* 0x0028c08645007388 */ /* 0x000fe20000000400 */
[----:B------:R-:W-:-:S06]  /*8910*/  NOP ;  /* 0x0000000000007918 */ /* 0x000fcc0000000000 */
[----:B------:R-:W0:Y:S04]  /*8920*/  LDS.U16 R141, [R0+0x2100] ;  /* 0x00210000008d7984 */ /* 0x000e280000000400 */
[----:B------:R-:W1:Y:S04]  /*8930*/  LDS.U16 R125, [R0+0x2102] ;  /* 0x00210200007d7984 */ /* 0x000e680000000400 */
[----:B------:R-:W2:Y:S04]  /*8940*/  LDS.U16 R128, [R0+0x2104] ;  /* 0x0021040000807984 */ /* 0x000ea80000000400 */
[----:B------:R-:W3:Y:S04]  /*8950*/  LDS.U16 R126, [R0+0x2106] ;  /* 0x00210600007e7984 */ /* 0x000ee80000000400 */
        /* <DEDUP_REMOVED lines=28> */
[----:B------:R0:W-:Y:S04]  /*8b20*/  STS.64 [R144+0xda80], R72 ;  /* 0x00da804890007388 */ /* 0x0001e80000000a00 */
[----:B------:R-:W-:Y:S01]  /*8b30*/  BAR.SYNC.DEFER_BLOCKING 0x0 ;  /* 0x0000000000007b1d */ /* 0x000fe20000010000 */
[----:B------:R-:W-:-:S13]  /*8b40*/  ISETP.NE.AND P0, PT, R122, 0x7f, PT ;  /* 0x0000007f7a00780c */ /* 0x000fda0003f05270 */
[----:B------:R0:W0:Y:S01]  /*8b50*/  @P0 LDS.64 R94, [R122.X8+0xea88] ;  /* 0x00ea88007a5e0984 */ /* 0x0000220000008a00 */
[----:B------:R-:W-:Y:S02]  /*8b60*/  PRMT R2, RZ, 0x5410, R2 ;  /* 0x00005410ff027816 */ /* 0x000fe40000000002 */
[----:B-----5:R-:W-:Y:S02]  /*8b70*/  PRMT R0, RZ, 0x5410, R64 ;  /* 0x00005410ff007816 */ /* 0x020fe40000000040 */
[----:B------:R-:W-:Y:S01]  /*8b80*/  PRMT R64, RZ, 0x5410, R117 ;  /* 0x00005410ff407816 */ /* 0x000fe20000000075 */
[C---:B------:R-:W-:Y:S02]  /*8b90*/  FMUL.FTZ R191, R101.reuse, R2 ;  /* 0x0000000265bf7220 */ /* 0x040fe40000410000 */
[----:B------:R-:W-:Y:S02]  /*8ba0*/  FMUL.FTZ R192, R101, R0 ;  /* 0x0000000065c07220 */ /* 0x000fe40000410000 */
[----:B------:R-:W-:-:S02]  /*8bb0*/  FMUL.FTZ R191, R64, R191 ;  /* 0x000000bf40bf7220 */ /* 0x000fc40000410000 */
[----:B------:R-:W-:Y:S01]  /*8bc0*/  FMUL.FTZ R192, R64, R192 ;  /* 0x000000c040c07220 */ /* 0x000fe20000410000 */
[----:B------:R-:W-:Y:S01]  /*8bd0*/  BSSY B0, `(.L_x_1624) ;  /* 0x0000015000007945 */ /* 0x000fe20003800000 */
[C---:B------:R-:W-:Y:S02]  /*8be0*/  FMUL.FTZ R64, R29.reuse, R60 ;  /* 0x0000003c1d407220 */ /* 0x040fe40000410000 */
[-C--:B------:R-:W-:Y:S01]  /*8bf0*/  FMUL.FTZ R65, R29, R61.reuse ;  /* 0x0000003d1d417220 */ /* 0x080fe20000410000 */
[----:B------:R-:W-:Y:S01]  /*8c00*/  LEA.HI R233, R122, R122, RZ, 0x1e ;  /* 0x0000007a7ae97211 */ /* 0x000fe200078ff0ff */
[C---:B------:R-:W-:Y:S02]  /*8c10*/  FFMA.FTZ R61, R30.reuse, R61, R64 ;  /* 0x0000003d1e3d7223 */ /* 0x040fe40000010040 */
[----:B------:R-:W-:Y:S02]  /*8c20*/  FFMA.FTZ R60, R30, R60, -R65 ;  /* 0x0000003c1e3c7223 */ /* 0x000fe40000010841 */
[----:B------:R-:W-:-:S02]  /*8c30*/  FADD.FTZ R62, R191, R62 ;  /* 0x0000003ebf3e7221 */ /* 0x000fc40000010000 */
[----:B------:R-:W-:Y:S01]  /*8c40*/  FADD.FTZ R63, R192, R63 ;  /* 0x0000003fc03f7221 */ /* 0x000fe20000010000 */
[----:B------:R-:W-:Y:S05]  /*8c50*/  @P0 BRA `(.L_x_1625) ;  /* 0x000000c000000947 */ /* 0x000fea0003800000 */
[----:B-1234-:R-:W-:Y:S01]  /*8c60*/  ULDC UR32, c[0x0][0x174] ;  /* 0x00005d0000207ab9 */ /* 0x01efe20000000800 */
[----:B0-----:R-:W-:Y:S01]  /*8c70*/  HFMA2.MMA R95, -RZ, RZ, 0, 0 ;  /* 0x00000000ff5f7435 */ /* 0x001fe200000001ff */
        /* <DEDUP_REMOVED lines=10> */
.L_x_1625:
[----:B-1234-:R-:W-:Y:S05]  /*8d20*/  BSYNC B0 ;  /* 0x0000000000007941 */ /* 0x01efea0003800000 */
.L_x_1624:
[----:B------:R-:W-:Y:S01]  /*8d30*/  UISETP.GE.AND UP0, UPT, UR26, 0x2, UPT ;  /* 0x000000021a00788c */ /* 0x000fe2000bf06270 */
[----:B0-----:R-:W-:Y:S01]  /*8d40*/  MOV R64, UR26 ;  /* 0x0000001a00407c02 */ /* 0x001fe20008000f00 */
[----:B------:R0:W-:Y:S01]  /*8d50*/  STS.128 [R233.X16+0xc670], R60 ;  /* 0x00c6703ce9007388 */ /* 0x0001e2000000cc00 */
[----:B------:R-:W-:-:S03]  /*8d60*/  MOV R65, c[0x0][0x16c] ;  /* 0x00005b0000417a02 */ /* 0x000fc60000000f00 */
[----:B------:R-:W-:-:S04]  /*8d70*/  PLOP3.LUT P0, PT, PT, PT, UP0, 0x80, 0x0 ;  /* 0x000000000000781c */ /* 0x000fc80003f0f008 */
[----:B------:R-:W-:Y:S01]  /*8d80*/  ISETP.NE.OR P0, PT, R236, RZ, !P0 ;  /* 0x000000ffec00720c */ /* 0x000fe20004705670 */
[----:B0-----:R-:W-:Y:S01]  /*8d90*/  HFMA2.MMA R60, -RZ, RZ, 1.875, 0 ;  /* 0x3f800000ff3c7435 */ /* 0x001fe200000001ff */
[----:B------:R-:W-:Y:S01]  /*8da0*/  MOV R61, RZ ;  /* 0x000000ff003d7202 */ /* 0x000fe20000000f00 */
[----:B------:R-:W-:-:S10]  /*8db0*/  CS2R R62, SRZ ;  /* 0x00000000003e7805 */ /* 0x000fd4000001ff00 */
[----:B------:R-:W-:-:S05]  /*8dc0*/  @!P0 IADD3 R64, R64, -0x2, RZ ;  /* 0xfffffffe40408810 */ /* 0x000fca0007ffe0ff */
[----:B------:R-:W-:Y:S01]  /*8dd0*/  @!P0 IMAD R64, R64, R65, UR7 ;  /* 0x0000000740408e24 */ /* 0x000fe2000f8e0241 */
[----:B------:R-:W-:Y:S01]  /*8de0*/  HFMA2.MMA R65, -RZ, RZ, 0, 9.5367431640625e-07 ;  /* 0x00000010ff417435 */ /* 0x000fe200000001ff */
[----:B------:R-:W-:-:S09]  /*8df0*/  PRMT R125, RZ, 0x5410, R125 ;  /* 0x00005410ff7d7816 */ /* 0x000fd2000000007d */
[----:B------:R-:W-:Y:S01]  /*8e00*/  @!P0 IMAD.WIDE R64, R64, R65, UR44 ;  /* 0x0000002c40408e25 */ /* 0x000fe2000f8e0241 */
[----:B------:R-:W-:-:S04]  /*8e10*/  PRMT R128, RZ, 0x5410, R128 ;  /* 0x00005410ff807816 */ /* 0x000fc80000000080 */
[----:B------:R0:W5:Y:S01]  /*8e20*/  @!P0 LDG.E.128 R60, [R64.64] ;  /* 0x0000002a403c8981 */ /* 0x000162000c1e1d00 */
[----:B------:R-:W-:Y:S01]  /*8e30*/  ISETP.GT.U32.AND P0, PT, R122, 0x1f, PT ;  /* 0x0000001f7a00780c */ /* 0x000fe20003f04070 */
[----:B------:R-:W-:Y:S01]  /*8e40*/  BSSY B0, `(.L_x_1626) ;  /* 0x000010d000007945 */ /* 0x000fe20003800000 */
[----:B------:R-:W-:Y:S02]  /*8e50*/  PRMT R129, RZ, 0x5410, R129 ;  /* 0x00005410ff817816 */ /* 0x000fe40000000081 */
[----:B------:R-:W-:Y:S02]  /*8e60*/  PRMT R132, RZ, 0x5410, R132 ;  /* 0x00005410ff847816 */ /* 0x000fe40000000084 */
[----:B------:R-:W-:Y:S02]  /*8e70*/  PRMT R133, RZ, 0x5410, R133 ;  /* 0x00005410ff857816 */ /* 0x000fe40000000085 */
[----:B------:R-:W-:Y:S02]  /*8e80*/  PRMT R136, RZ, 0x5410, R136 ;  /* 0x00005410ff887816 */ /* 0x000fe40000000088 */
[----:B0-----:R-:W-:Y:S01]  /*8e90*/  PRMT R65, RZ, 0x5410, R124 ;  /* 0x00005410ff417816 */ /* 0x001fe2000000007c */
        /* <DEDUP_REMOVED lines=50> */
[----:B------:R-:W-:-:S02]  /*91c0*/  FMUL.FTZ R141, R89, R70 ;  /* 0x00000046598d7220 */ /* 0x000fc40000410000 */
[C---:B------:R-:W-:Y:S02]  /*91d0*/  FMUL.FTZ R149, R85.reuse, R66 ;  /* 0x0000004255957220 */ /* 0x040fe40000410000 */
        /* <DEDUP_REMOVED lines=44> */
.L_x_1736:
        /* <DEDUP_REMOVED lines=68> */
.L_x_1737:
        /* <DEDUP_REMOVED lines=20> */
[----:B-----5:R-:W-:Y:S05]  /*9a20*/  CALL.REL.NOINC `($__internal_40_$__cuda_sm70_shflsync_idx_p) ;  /* 0x0000a14000007944 */ /* 0x020fea0003c00000 */
.L_x_1630:
[----:B------:R-:W-:Y:S05]  /*9a30*/  BRA.CONV ~URZ, `(.L_x_1631) ;  /* 0x000000537f007947 */ /* 0x000fea000b800000 */
[----:B-1----:R-:W-:Y:S01]  /*9a40*/  HFMA2.MMA R66, -RZ, RZ, 0, 1.847743988037109375e-06 ;  /* 0x0000001fff427435 */ /* 0x002fe200000001ff */
[----:B------:R-:W-:-:S02]  /*9a50*/  MOV R64, R69 ;  /* 0x0000004500407202 */ /* 0x000fc40000000f00 */
[----:B------:R-:W-:Y:S02]  /*9a60*/  MOV R247, 0xffffffff ;  /* 0xffffffff00f77802 */ /* 0x000fe40000000f00 */
[----:B------:R-:W-:Y:S02]  /*9a70*/  MOV R65, 0x9a90 ;  /* 0x00009a9000417802 */ /* 0x000fe40000000f00 */
[----:B0----5:R-:W-:Y:S05]  /*9a80*/  CALL.REL.NOINC `($__internal_40_$__cuda_sm70_shflsync_idx_p) ;  /* 0x0000a0e000007944 */ /* 0x021fea0003c00000 */
.L_x_1631:
[----:B------:R-:W-:Y:S05]  /*9a90*/  BRA.CONV ~URZ, `(.L_x_1632) ;  /* 0x000000537f007947 */ /* 0x000fea000b800000 */
[----:B-1----:R-:W-:Y:S01]  /*9aa0*/  HFMA2.MMA R66, -RZ, RZ, 0, 1.847743988037109375e-06 ;  /* 0x0000001fff427435 */ /* 0x002fe200000001ff */
[----:B------:R-:W-:Y:S02]  /*9ab0*/  MOV R64, R68 ;  /* 0x0000004400407202 */ /* 0x000fe40000000f00 */
[----:B------:R-:W-:Y:S02]  /*9ac0*/  MOV R247, 0xffffffff ;  /* 0xffffffff00f77802 */ /* 0x000fe40000000f00 */
[----:B------:R-:W-:Y:S02]  /*9ad0*/  MOV R65, 0x9af0 ;  /* 0x00009af000417802 */ /* 0x000fe40000000f00 */
[----:B0----5:R-:W-:Y:S05]  /*9ae0*/  CALL.REL.NOINC `($__internal_40_$__cuda_sm70_shflsync_idx_p) ;  /* 0x0000a08000007944 */ /* 0x021fea0003c00000 */
.L_x_1632:
[----:B------:R-:W-:Y:S05]  /*9af0*/  BRA.CONV ~URZ, `(.L_x_1633) ;  /* 0x000000537f007947 */ /* 0x000fea000b800000 */
[----:B-1----:R-:W-:Y:S01]  /*9b00*/  HFMA2.MMA R66, -RZ, RZ, 0, 1.847743988037109375e-06 ;  /* 0x0000001fff427435 */ /* 0x002fe200000001ff */
[----:B------:R-:W-:Y:S02]  /*9b10*/  MOV R64, R67 ;  /* 0x0000004300407202 */ /* 0x000fe40000000f00 */
[----:B------:R-:W-:-:S02]  /*9b20*/  MOV R247, 0xffffffff ;  /* 0xffffffff00f77802 */ /* 0x000fc40000000f00 */
[----:B------:R-:W-:Y:S02]  /*9b30*/  MOV R65, 0x9b50 ;  /* 0x00009b5000417802 */ /* 0x000fe40000000f00 */
[----:B0----5:R-:W-:Y:S05]  /*9b40*/  CALL.REL.NOINC `($__internal_40_$__cuda_sm70_shflsync_idx_p) ;  /* 0x0000a02000007944 */ /* 0x021fea0003c00000 */
.L_x_1633:
[----:B------:R-:W-:Y:S05]  /*9b50*/  BRA.DIV ~URZ, `(.L_x_1634) ;  /* 0x00008e427f007947 */ /* 0x000fea000b800000 */
[----:B-----5:R2:W3:Y:S04]  /*9b60*/  SHFL.IDX PT, R70, R60, RZ, 0x1f ;  /* 0x00001fff3c467589 */ /* 0x0204e800000e0000 */
[----:B------:R2:W4:Y:S04]  /*9b70*/  SHFL.UP PT, R60, R71, 0x1, RZ ;  /* 0x04200000473c7989 */ /* 0x00052800000e00ff */
[----:B------:R-:W1:Y:S04]  /*9b80*/  SHFL.IDX PT, R61, R61, RZ, 0x1f ;  /* 0x00001fff3d3d7589 */ /* 0x000e6800000e0000 */
[----:B------:R-:W0:Y:S04]  /*9b90*/  SHFL.IDX PT, R62, R62, RZ, 0x1f ;  /* 0x00001fff3e3e7589 */ /* 0x000e2800000e0000 */
[----:B------:R-:W0:Y:S04]  /*9ba0*/  SHFL.IDX PT, R63, R63, RZ, 0x1f ;  /* 0x00001fff3f3f7589 */ /* 0x000e2800000e0000 */
[----:B------:R-:W0:Y:S04]  /*9bb0*/  SHFL.UP PT, R69, R69, 0x1, RZ ;  /* 0x0420000045457989 */ /* 0x000e2800000e00ff */
[----:B------:R-:W0:Y:S04]  /*9bc0*/  SHFL.UP PT, R68, R68, 0x1, RZ ;  /* 0x0420000044447989 */ /* 0x000e2800000e00ff */
[----:B------:R2:W0:Y:S02]  /*9bd0*/  SHFL.UP PT, R71, R67, 0x1, RZ ;  /* 0x0420000043477989 */ /* 0x00042400000e00ff */
.L_x_1738:
        /* <DEDUP_REMOVED lines=51> */
.L_x_1627:
[----:B------:R-:W-:Y:S05]  /*9f10*/  BSYNC B0 ;  /* 0x0000000000007941 */ /* 0x000fea0003800000 */
.L_x_1626:
[----:B------:R-:W-:Y:S02]  /*9f20*/  WARPSYNC 0xffffffff ;  /* 0xffffffff00007948 */ /* 0x000fe40003800000 */
[----:B------:R-:W-:Y:S01]  /*9f30*/  BAR.SYNC.DEFER_BLOCKING 0x0 ;  /* 0x0000000000007b1d */ /* 0x000fe20000010000 */
[----:B-1---5:R-:W-:-:S05]  /*9f40*/  FMUL.FTZ R62, R30, R154 ;  /* 0x0000009a1e3e7220 */ /* 0x022fca0000410000 */
        /* <DEDUP_REMOVED lines=12> */
[-C--:B------:R-:W-:Y:S02]  /*a010*/  FFMA.FTZ R60, R30, R153.reuse, -R60 ;  /* 0x000000991e3c7223 */ /* 0x080fe4000001083c */
[----:B------:R-:W-:Y:S02]  /*a020*/  FFMA.FTZ R61, -R29, R153, -R62 ;  /* 0x000000991d3d7223 */ /* 0x000fe4000001093e */
[----:B------:R-:W-:Y:S02]  /*a030*/  FADD.FTZ R60, R151, R60 ;  /* 0x0000003c973c7221 */ /* 0x000fe40000010000 */
[----:B------:R-:W-:Y:S02]  /*a040*/  FADD.FTZ R61, -R152, R61 ;  /* 0x0000003d983d7221 */ /* 0x000fe40000010100 */
[C---:B------:R-:W-:Y:S02]  /*a050*/  FMUL.FTZ R62, R35.reuse, -R60 ;  /* 0x8000003c233e7220 */ /* 0x040fe40000410000 */
[----:B------:R-:W-:-:S02]  /*a060*/  FMUL.FTZ R63, R35, -R61 ;  /* 0x8000003d233f7220 */ /* 0x000fc40000410000 */
[----:B------:R-:W-:Y:S02]  /*a070*/  FFMA.FTZ R67, R36, R61, R62 ;  /* 0x0000003d24437223 */ /* 0x000fe4000001003e */
[CC--:B------:R-:W-:Y:S02]  /*a080*/  FMUL.FTZ R62, R29.reuse, -R94.reuse ;  /* 0x8000005e1d3e7220 */ /* 0x0c0fe40000410000 */
[-C--:B------:R-:W-:Y:S02]  /*a090*/  FMUL.FTZ R61, R29, R95.reuse ;  /* 0x0000005f1d3d7220 */ /* 0x080fe40000410000 */
[C---:B------:R-:W-:Y:S02]  /*a0a0*/  FFMA.FTZ R62, R30.reuse, -R95, R62 ;  /* 0x8000005f1e3e7223 */ /* 0x040fe4000001003e */
[----:B------:R-:W-:Y:S02]  /*a0b0*/  FFMA.FTZ R61, R30, R94, -R61 ;  /* 0x0000005e1e3d7223 */ /* 0x000fe4000001083d */
[----:B------:R-:W-:-:S02]  /*a0c0*/  FFMA.FTZ R60, R36, R60, -R63 ;  /* 0x0000003c243c7223 */ /* 0x000fc4000001083f */
[C---:B------:R-:W-:Y:S02]  /*a0d0*/  FMUL.FTZ R63, R35.reuse, -R62 ;  /* 0x8000003e233f7220 */ /* 0x040fe40000410000 */
        /* <DEDUP_REMOVED lines=13> */
[C---:B------:R-:W-:Y:S02]  /*a1b0*/  FFMA.FTZ R61, R38.reuse, R61, -R60 ;  /* 0x0000003d263d7223 */ /* 0x040fe4000001083c */
[C---:B------:R-:W-:Y:S02]  /*a1c0*/  FMUL.FTZ R60, R39.reuse, -R64 ;  /* 0x80000040273c7220 */ /* 0x040fe40000410000 */
[----:B------:R-:W-:Y:S02]  /*a1d0*/  FFMA.FTZ R62, R38, R62, R63 ;  /* 0x0000003e263e7223 */ /* 0x000fe4000001003f */
[----:B------:R-:W-:-:S02]  /*a1e0*/  FMUL.FTZ R63, R39, -R65 ;  /* 0x80000041273f7220 */ /* 0x000fc40000410000 */
[C---:B------:R-:W-:Y:S02]  /*a1f0*/  FFMA.FTZ R65, R40.reuse, R65, R60 ;  /* 0x0000004128417223 */ /* 0x040fe4000001003c */
[----:B------:R-:W-:Y:S02]  /*a200*/  FFMA.FTZ R64, R40, R64, -R63 ;  /* 0x0000004028407223 */ /* 0x000fe4000001083f */
[C---:B------:R-:W-:Y:S02]  /*a210*/  FMUL.FTZ R63, R39.reuse, -R61 ;  /* 0x8000003d273f7220 */ /* 0x040fe40000410000 */
[----:B------:R-:W-:Y:S02]  /*a220*/  FADD.FTZ R65, -R146, R65 ;  /* 0x0000004192417221 */ /* 0x000fe40000010100 */
[----:B------:R-:W-:Y:S02]  /*a230*/  FMUL.FTZ R60, R39, -R62 ;  /* 0x8000003e273c7220 */ /* 0x000fe40000410000 */
[----:B------:R-:W-:-:S02]  /*a240*/  FADD.FTZ R64, R145, R64 ;  /* 0x0000004091407221 */ /* 0x000fc40000010000 */
[C---:B------:R-:W-:Y:S02]  /*a250*/  FFMA.FTZ R62, R40.reuse, R62, R63 ;  /* 0x0000003e283e7223 */ /* 0x040fe4000001003f */
[C---:B------:R-:W-:Y:S02]  /*a260*/  FMUL.FTZ R63, R41.reuse, -R65 ;  /* 0x80000041293f7220 */ /* 0x040fe40000410000 */
[----:B------:R-:W-:Y:S02]  /*a270*/  FFMA.FTZ R61, R40, R61, -R60 ;  /* 0x0000003d283d7223 */ /* 0x000fe4000001083c */
[-C--:B------:R-:W-:Y:S02]  /*a280*/  FMUL.FTZ R60, R41, -R64.reuse ;  /* 0x80000040293c7220 */ /* 0x080fe40000410000 */
[C---:B------:R-:W-:Y:S02]  /*a290*/  FFMA.FTZ R64, R42.reuse, R64, -R63 ;  /* 0x000000402a407223 */ /* 0x040fe4000001083f */
[----:B------:R-:W-:-:S02]  /*a2a0*/  FFMA.FTZ R65, R42, R65, R60 ;  /* 0x000000412a417223 */ /* 0x000fc4000001003c */
[----:B------:R-:W-:Y:S02]  /*a2b0*/  FMUL.FTZ R60, R41, -R62 ;  /* 0x8000003e293c7220 */ /* 0x000fe40000410000 */
[----:B------:R-:W-:Y:S02]  /*a2c0*/  FADD.FTZ R64, R143, R64 ;  /* 0x000000408f407221 */ /* 0x000fe40000010000 */
[-C--:B------:R-:W-:Y:S02]  /*a2d0*/  FMUL.FTZ R63, R41, -R61.reuse ;  /* 0x8000003d293f7220 */ /* 0x080fe40000410000 */
[----:B------:R-:W-:Y:S02]  /*a2e0*/  FADD.FTZ R65, -R144, R65 ;  /* 0x0000004190417221 */ /* 0x000fe40000010100 */
[----:B------:R-:W-:Y:S02]  /*a2f0*/  FFMA.FTZ R61, R42, R61, -R60 ;  /* 0x0000003d2a3d7223 */ /* 0x000fe4000001083c */
[----:B------:R-:W-:-:S02]  /*a300*/  FMUL.FTZ R60, R43, -R64 ;  /* 0x800000402b3c7220 */ /* 0x000fc40000410000 */
[----:B------:R-:W-:Y:S02]  /*a310*/  FFMA.FTZ R62, R42, R62, R63 ;  /* 0x0000003e2a3e7223 */ /* 0x000fe4000001003f */
[CC--:B------:R-:W-:Y:S02]  /*a320*/  FMUL.FTZ R63, R43.reuse, -R65.reuse ;  /* 0x800000412b3f7220 */ /* 0x0c0fe40000410000 */
[C---:B------:R-:W-:Y:S02]  /*a330*/  FFMA.FTZ R65, R44.reuse, R65, R60 ;  /* 0x000000412c417223 */ /* 0x040fe4000001003c */
[----:B------:R-:W-:Y:S02]  /*a340*/  FFMA.FTZ R64, R44, R64, -R63 ;  /* 0x000000402c407223 */ /* 0x000fe4000001083f */
[----:B------:R-:W-:Y:S02]  /*a350*/  FMUL.FTZ R63, R43, -R61 ;  /* 0x8000003d2b3f7220 */ /* 0x000fe40000410000 */
[----:B------:R-:W-:-:S02]  /*a360*/  FADD.FTZ R65, -R142, R65 ;  /* 0x000000418e417221 */ /* 0x000fc40000010100 */
[-C--:B------:R-:W-:Y:S02]  /*a370*/  FMUL.FTZ R60, R43, -R62.reuse ;  /* 0x8000003e2b3c7220 */ /* 0x080fe40000410000 */
        /* <DEDUP_REMOVED lines=12> */
[C---:B------:R-:W-:Y:S02]  /*a440*/  FMUL.FTZ R60, R47.reuse, -R64 ;  /* 0x800000402f3c7220 */ /* 0x040fe40000410000 */
[----:B------:R-:W-:Y:S02]  /*a450*/  FFMA.FTZ R62, R46, R62, R63 ;  /* 0x0000003e2e3e7223 */ /* 0x000fe4000001003f */
[-C--:B------:R-:W-:Y:S02]  /*a460*/  FMUL.FTZ R63, R47, -R65.reuse ;  /* 0x800000412f3f7220 */ /* 0x080fe40000410000 */
[C---:B------:R-:W-:Y:S02]  /*a470*/  FFMA.FTZ R65, R48.reuse, R65, R60 ;  /* 0x0000004130417223 */ /* 0x040fe4000001003c */
[----:B------:R-:W-:-:S02]  /*a480*/  FFMA.FTZ R64, R48, R64, -R63 ;  /* 0x0000004030407223 */ /* 0x000fc4000001083f */
[C---:B------:R-:W-:Y:S02]  /*a490*/  FMUL.FTZ R63, R47.reuse, -R61 ;  /* 0x8000003d2f3f7220 */ /* 0x040fe40000410000 */
[----:B------:R-:W-:Y:S02]  /*a4a0*/  FADD.FTZ R65, -R138, R65 ;  /* 0x000000418a417221 */ /* 0x000fe40000010100 */
[-C--:B------:R-:W-:Y:S02]  /*a4b0*/  FMUL.FTZ R60, R47, -R62.reuse ;  /* 0x8000003e2f3c7220 */ /* 0x080fe40000410000 */
[----:B------:R-:W-:Y:S02]  /*a4c0*/  FADD.FTZ R64, R137, R64 ;  /* 0x0000004089407221 */ /* 0x000fe40000010000 */
[----:B------:R-:W-:Y:S02]  /*a4d0*/  FFMA.FTZ R62, R48, R62, R63 ;  /* 0x0000003e303e7223 */ /* 0x000fe4000001003f */
[----:B------:R-:W-:-:S02]  /*a4e0*/  FMUL.FTZ R63, R49, -R65 ;  /* 0x80000041313f7220 */ /* 0x000fc40000410000 */
[----:B------:R-:W-:Y:S02]  /*a4f0*/  FFMA.FTZ R61, R48, R61, -R60 ;  /* 0x0000003d303d7223 */ /* 0x000fe4000001083c */
        /* <DEDUP_REMOVED lines=42> */
[C---:B------:R-:W-:Y:S02]  /*a7a0*/  FFMA.FTZ R65, R58.reuse, R65, R60 ;  /* 0x000000413a417223 */ /* 0x040fe4000001003c */
[----:B------:R-:W-:Y:S02]  /*a7b0*/  FMUL.FTZ R60, R57, -R62 ;  /* 0x8000003e393c7220 */ /* 0x000fe40000410000 */
[----:B------:R-:W-:Y:S02]  /*a7c0*/  FADD.FTZ R64, R127, R64 ;  /* 0x000000407f407221 */ /* 0x000fe40000010000 */
[-C--:B------:R-:W-:Y:S02]  /*a7d0*/  FMUL.FTZ R63, R57, -R61.reuse ;  /* 0x8000003d393f7220 */ /* 0x080fe40000410000 */
[----:B------:R-:W-:-:S02]  /*a7e0*/  FFMA.FTZ R61, R58, R61, -R60 ;  /* 0x0000003d3a3d7223 */ /* 0x000fc4000001083c */
[----:B------:R-:W-:Y:S02]  /*a7f0*/  FADD.FTZ R65, -R128, R65 ;  /* 0x0000004180417221 */ /* 0x000fe40000010100 */
[C---:B------:R-:W-:Y:S02]  /*a800*/  FMUL.FTZ R60, R59.reuse, -R64 ;  /* 0x800000403b3c7220 */ /* 0x040fe40000410000 */
[----:B------:R-:W-:Y:S02]  /*a810*/  FFMA.FTZ R62, R58, R62, R63 ;  /* 0x0000003e3a3e7223 */ /* 0x000fe4000001003f */
[-C--:B------:R-:W-:Y:S02]  /*a820*/  FMUL.FTZ R63, R59, -R65.reuse ;  /* 0x800000413b3f7220 */ /* 0x080fe40000410000 */
[C---:B------:R-:W-:Y:S02]  /*a830*/  FFMA.FTZ R65, R80.reuse, R65, R60 ;  /* 0x0000004150417223 */ /* 0x040fe4000001003c */
[----:B------:R-:W-:-:S02]  /*a840*/  FFMA.FTZ R64, R80, R64, -R63 ;  /* 0x0000004050407223 */ /* 0x000fc4000001083f */
[----:B------:R-:W-:Y:S02]  /*a850*/  FADD.FTZ R65, -R126, R65 ;  /* 0x000000417e417221 */ /* 0x000fe40000010100 */
[C---:B------:R-:W-:Y:S02]  /*a860*/  FMUL.FTZ R63, R59.reuse, -R61 ;  /* 0x8000003d3b3f7220 */ /* 0x040fe40000410000 */
[-C--:B------:R-:W-:Y:S02]  /*a870*/  FMUL.FTZ R60, R59, -R62.reuse ;  /* 0x8000003e3b3c7220 */ /* 0x080fe40000410000 */
[----:B------:R-:W-:Y:S02]  /*a880*/  FADD.FTZ R64, R125, R64 ;  /* 0x000000407d407221 */ /* 0x000fe40000010000 */
[----:B------:R-:W-:Y:S02]  /*a890*/  FMUL.FTZ R67, R81, -R65 ;  /* 0x8000004151437220 */ /* 0x000fe40000410000 */
[----:B------:R-:W-:-:S02]  /*a8a0*/  FFMA.FTZ R63, R80, R62, R63 ;  /* 0x0000003e503f7223 */ /* 0x000fc4000001003f */
[----:B------:R-:W-:Y:S02]  /*a8b0*/  FFMA.FTZ R61, R80, R61, -R60 ;  /* 0x0000003d503d7223 */ /* 0x000fe4000001083c */
[----:B------:R-:W-:Y:S02]  /*a8c0*/  FADD.FTZ R209, R75, R72 ;  /* 0x000000484bd17221 */ /* 0x000fe40000010000 */
[CC--:B------:R-:W-:Y:S02]  /*a8d0*/  FMUL.FTZ R60, R81.reuse, -R64.reuse ;  /* 0x80000040513c7220 */ /* 0x0c0fe40000410000 */
[----:B------:R-:W-:Y:S02]  /*a8e0*/  FFMA.FTZ R66, R82, R64, -R67 ;  /* 0x0000004052427223 */ /* 0x000fe40000010843 */
[----:B------:R-:W-:Y:S02]  /*a8f0*/  FMUL.FTZ R64, R81, -R63 ;  /* 0x8000003f51407220 */ /* 0x000fe40000410000 */
[----:B------:R-:W-:-:S02]  /*a900*/  FADD.FTZ R210, R74, R69 ;  /* 0x000000454ad27221 */ /* 0x000fc40000010000 */
[C---:B------:R-:W-:Y:S02]  /*a910*/  FMUL.FTZ R69, R81.reuse, R209 ;  /* 0x000000d151457220 */ /* 0x040fe40000410000 */
[C---:B------:R-:W-:Y:S01]  /*a920*/  FFMA.FTZ R67, R82.reuse, R65, R60 ;  /* 0x0000004152437223 */ /* 0x040fe2000001003c */
[----:B------:R-:W-:Y:S01]  /*a930*/  MOV R60, 0x3f800000 ;  /* 0x3f800000003c7802 */ /* 0x000fe20000000f00 */
[CC--:B------:R-:W-:Y:S02]  /*a940*/  FMUL.FTZ R65, R81.reuse, -R61.reuse ;  /* 0x8000003d51417220 */ /* 0x0c0fe40000410000 */
[C---:B------:R-:W-:Y:S01]  /*a950*/  FFMA.FTZ R64, R82.reuse, R61, -R64 ;  /* 0x0000003d52407223 */ /* 0x040fe20000010840 */
[----:B------:R-:W-:Y:S01]  /*a960*/  HFMA2.MMA R61, -RZ, RZ, 0, 0 ;  /* 0x00000000ff3d7435 */ /* 0x000fe200000001ff */
[-C--:B------:R-:W-:Y:S02]  /*a970*/  FMUL.FTZ R68, R81, R210.reuse ;  /* 0x000000d251447220 */ /* 0x080fe40000410000 */
        /* <DEDUP_REMOVED lines=137> */
.L_x_1739:
[----:B------:R-:W-:Y:S05]  /*b210*/  BRA.DIV ~URZ, `(.L_x_1638) ;  /* 0x00007b427f007947 */ /* 0x000fea000b800000 */
[----:B------:R-:W2:Y:S04]  /*b220*/  SHFL.DOWN PT, R69, R69, 0x1, 0x1f ;  /* 0x08201f0045457f89 */ /* 0x000ea800000e0000 */
[----:B------:R3:W4:Y:S04]  /*b230*/  SHFL.DOWN PT, R73, R68, 0x1, 0x1f ;  /* 0x08201f0044497f89 */ /* 0x00072800000e0000 */
[----:B------:R3:W0:Y:S02]  /*b240*/  SHFL.DOWN PT, R66, R70, 0x1, 0x1f ;  /* 0x08201f0046427f89 */ /* 0x00062400000e0000 */
.L_x_1740:
        /* <DEDUP_REMOVED lines=13> */
.L_x_1640:
[----:B------:R-:W-:Y:S05]  /*b320*/  BSYNC B1 ;  /* 0x0000000000017941 */ /* 0x000fea0003800000 */
.L_x_1639:
[----:B------:R-:W-:Y:S01]  /*b330*/  ISETP.GT.U32.AND P0, PT, R236, 0x1d, PT ;  /* 0x0000001dec00780c */ /* 0x000fe20003f04070 */
[----:B------:R-:W-:Y:S05]  /*b340*/  BRA.DIV ~URZ, `(.L_x_1641) ;  /* 0x00007b627f007947 */ /* 0x000fea000b800000 */
[----:B-1----:R1:W3:Y:S04]  /*b350*/  SHFL.DOWN PT, R67, R71, 0x2, 0x1f ;  /* 0x08401f0047437f89 */ /* 0x0022e800000e0000 */
[----:B--2---:R1:W2:Y:S04]  /*b360*/  SHFL.DOWN PT, R69, R74, 0x2, 0x1f ;  /* 0x08401f004a457f89 */ /* 0x0042a800000e0000 */
[----:B---3--:R1:W3:Y:S04]  /*b370*/  SHFL.DOWN PT, R70, R68, 0x2, 0x1f ;  /* 0x08401f0044467f89 */ /* 0x0082e800000e0000 */
[----:B0-----:R1:W0:Y:S02]  /*b380*/  SHFL.DOWN PT, R66, R72, 0x2, 0x1f ;  /* 0x08401f0048427f89 */ /* 0x00122400000e0000 */
.L_x_1741:
        /* <DEDUP_REMOVED lines=13> */
.L_x_1643:
[----:B------:R-:W-:Y:S05]  /*b460*/  BSYNC B1 ;  /* 0x0000000000017941 */ /* 0x000fea0003800000 */
.L_x_1642:
[----:B------:R-:W-:Y:S01]  /*b470*/  ISETP.GT.U32.AND P0, PT, R236, 0x1b, PT ;  /* 0x0000001bec00780c */ /* 0x000fe20003f04070 */
[----:B------:R-:W-:Y:S10]  /*b480*/  BRA.DIV ~URZ, `(.L_x_1644) ;  /* 0x00007be27f007947 */ /* 0x000ff4000b800000 */
[----:B------:R1:W4:Y:S02]  /*b490*/  SHFL.DOWN PT, R67, R71, 0x4, 0x1f ;  /* 0x08801f0047437f89 */ /* 0x00032400000e0000 */
.L_x_1742:
[----:B------:R-:W-:Y:S05]  /*b4a0*/  BRA.DIV ~URZ, `(.L_x_1645) ;  /* 0x00007c427f007947 */ /* 0x000fea000b800000 */
[----:B--2---:R2:W1:Y:S04]  /*b4b0*/  SHFL.DOWN PT, R69, R74, 0x4, 0x1f ;  /* 0x08801f004a457f89 */ /* 0x00446800000e0000 */
[----:B---3--:R2:W3:Y:S04]  /*b4c0*/  SHFL.DOWN PT, R70, R68, 0x4, 0x1f ;  /* 0x08801f0044467f89 */ /* 0x0084e800000e0000 */
[----:B0-----:R2:W0:Y:S02]  /*b4d0*/  SHFL.DOWN PT, R66, R72, 0x4, 0x1f ;  /* 0x08801f0048427f89 */ /* 0x00142400000e0000 */
.L_x_1743:
        /* <DEDUP_REMOVED lines=13> */
.L_x_1647:
[----:B------:R-:W-:Y:S05]  /*b5b0*/  BSYNC B1 ;  /* 0x0000000000017941 */ /* 0x000fea0003800000 */
.L_x_1646:
[----:B------:R-:W-:Y:S01]  /*b5c0*/  ISETP.GT.U32.AND P0, PT, R236, 0x17, PT ;  /* 0x00000017ec00780c */ /* 0x000fe20003f04070 */
[----:B------:R-:W-:Y:S05]  /*b5d0*/  BRA.DIV ~URZ, `(.L_x_1648) ;  /* 0x00007c627f007947 */ /* 0x000fea000b800000 */
[----:B----4-:R4:W2:Y:S04]  /*b5e0*/  SHFL.DOWN PT, R67, R71, 0x8, 0x1f ;  /* 0x09001f0047437f89 */ /* 0x0108a800000e0000 */
[----:B-1----:R4:W1:Y:S04]  /*b5f0*/  SHFL.DOWN PT, R69, R74, 0x8, 0x1f ;  /* 0x09001f004a457f89 */ /* 0x00286800000e0000 */
[----:B---3--:R4:W3:Y:S04]  /*b600*/  SHFL.DOWN PT, R70, R68, 0x8, 0x1f ;  /* 0x09001f0044467f89 */ /* 0x0088e800000e0000 */
[----:B0-----:R4:W0:Y:S02]  /*b610*/  SHFL.DOWN PT, R66, R72, 0x8, 0x1f ;  /* 0x09001f0048427f89 */ /* 0x00182400000e0000 */
.L_x_1744:
        /* <DEDUP_REMOVED lines=13> */
.L_x_1650:
[----:B------:R-:W-:Y:S05]  /*b6f0*/  BSYNC B1 ;  /* 0x0000000000017941 */ /* 0x000fea0003800000 */
.L_x_1649:
[----:B------:R-:W-:Y:S01]  /*b700*/  ISETP.GT.U32.AND P0, PT, R236, 0xf, PT ;  /* 0x0000000fec00780c */ /* 0x000fe20003f04070 */
[----:B------:R-:W-:Y:S10]  /*b710*/  BRA.DIV ~URZ, `(.L_x_1651) ;  /* 0x00007ce27f007947 */ /* 0x000ff4000b800000 */
[----:B--2---:R2:W4:Y:S02]  /*b720*/  SHFL.DOWN PT, R67, R71, 0x10, 0x1f ;  /* 0x0a001f0047437f89 */ /* 0x00452400000e0000 */
.L_x_1745:
[----:B------:R-:W-:Y:S05]  /*b730*/  BRA.DIV ~URZ, `(.L_x_1652) ;  /* 0x00007d427f007947 */ /* 0x000fea000b800000 */
[----:B-1----:R1:W2:Y:S04]  /*b740*/  SHFL.DOWN PT, R69, R74, 0x10, 0x1f ;  /* 0x0a001f004a457f89 */ /* 0x0022a800000e0000 */
[----:B---3--:R1:W3:Y:S04]  /*b750*/  SHFL.DOWN PT, R70, R68, 0x10, 0x1f ;  /* 0x0a001f0044467f89 */ /* 0x0082e800000e0000 */
[----:B0-----:R1:W0:Y:S02]  /*b760*/  SHFL.DOWN PT, R66, R72, 0x10, 0x1f ;  /* 0x0a001f0048427f89 */ /* 0x00122400000e0000 */
.L_x_1746:
        /* <DEDUP_REMOVED lines=13> */
.L_x_1654:
[----:B------:R-:W-:Y:S05]  /*b840*/  BSYNC B1 ;  /* 0x0000000000017941 */ /* 0x000fea0003800000 */
.L_x_1653:
        /* <DEDUP_REMOVED lines=20> */
.L_x_1747:
        /* <DEDUP_REMOVED lines=21> */
.L_x_1657:
[----:B------:R-:W-:Y:S05]  /*bae0*/  BSYNC B1 ;  /* 0x0000000000017941 */ /* 0x000fea0003800000 */
.L_x_1656:
        /* <DEDUP_REMOVED lines=37> */
.L_x_1636:
[----:B0-----:R-:W-:Y:S05]  /*bd40*/  BSYNC B0 ;  /* 0x0000000000007941 */ /* 0x001fea0003800000 */
.L_x_1635:
[----:B------:R-:W-:Y:S02]  /*bd50*/  WARPSYNC 0xffffffff ;  /* 0xffffffff00007948 */ /* 0x000fe40003800000 */
[----:B------:R-:W-:Y:S01]  /*bd60*/  BAR.SYNC.DEFER_BLOCKING 0x0 ;  /* 0x0000000000007b1d */ /* 0x000fe20000010000 */
[C---:B------:R-:W-:Y:S02]  /*bd70*/  ISETP.NE.AND P0, PT, R122.reuse, RZ, PT ;  /* 0x000000ff7a00720c */ /* 0x040fe40003f05270 */
[----:B-1----:R-:W-:-:S03]  /*bd80*/  IADD3 R79, R122, 0xc00, RZ ;  /* 0x00000c007a4f7810 */ /* 0x002fc60007ffe0ff */
[----:B------:R-:W-:Y:S01]  /*bd90*/  BSSY B0, `(.L_x_1658) ;  /* 0x00002d8000007945 */ /* 0x000fe20003800000 */
[----:B------:R-:W0:Y:S07]  /*bda0*/  LDS.64 R64, [R233.X16+0xd088] ;  /* 0x00d08800e9407984 */ /* 0x000e2e000000ca00 */
[----:B------:R1:W-:Y:S01]  /*bdb0*/  @!P0 STS.128 [UR28+0xee80], R60 ;  /* 0x00ee803cff008988 */ /* 0x0003e20008000c1c */
[----:B------:R-:W-:Y:S02]  /*bdc0*/  ULDC UR28, c[0x0][0x168] ;  /* 0x00005a00001c7ab9 */ /* 0x000fe40000000800 */
[----:B------:R-:W-:Y:S01]  /*bdd0*/  UIADD3 UR28, -UR27, UR28, URZ ;  /* 0x0000001c1b1c7290 */ /* 0x000fe2000fffe13f */
[----:B-1----:R-:W-:-:S05]  /*bde0*/  PRMT R62, RZ, 0x5410, R117 ;  /* 0x00005410ff3e7816 */ /* 0x002fca0000000075 */
[----:B------:R-:W-:Y:S02]  /*bdf0*/  FMUL.FTZ R61, R101, R62 ;  /* 0x0000003e653d7220 */ /* 0x000fe40000410000 */
[CC--:B0-----:R-:W-:Y:S02]  /*be00*/  FMUL.FTZ R66, R64.reuse, -R95.reuse ;  /* 0x8000005f40427220 */ /* 0x0c1fe40000410000 */
[C---:B------:R-:W-:Y:S02]  /*be10*/  FMUL.FTZ R95, R65.reuse, -R95 ;  /* 0x8000005f415f7220 */ /* 0x040fe40000410000 */
[-C--:B------:R-:W-:Y:S02]  /*be20*/  FFMA.FTZ R65, R65, R94.reuse, R66 ;  /* 0x0000005e41417223 */ /* 0x080fe40000010042 */
[----:B------:R-:W-:Y:S01]  /*be30*/  FFMA.FTZ R64, R64, R94, -R95 ;  /* 0x0000005e40407223 */ /* 0x000fe2000001085f */
[----:B------:R-:W-:Y:S01]  /*be40*/  IADD3 R95, R122, 0xd00, RZ ;  /* 0x00000d007a5f7810 */ /* 0x000fe20007ffe0ff */
[----:B------:R-:W-:-:S02]  /*be50*/  FADD.FTZ R154, -R154, R65 ;  /* 0x000000419a9a7221 */ /* 0x000fc40000010100 */
[----:B------:R-:W-:Y:S02]  /*be60*/  FADD.FTZ R153, R153, R64 ;  /* 0x0000004099997221 */ /* 0x000fe40000010000 */
[CC--:B------:R-:W-:Y:S02]  /*be70*/  FMUL.FTZ R64, R29.reuse, -R154.reuse ;  /* 0x8000009a1d407220 */ /* 0x0c0fe40000410000 */
[-C--:B------:R-:W-:Y:S02]  /*be80*/  FMUL.FTZ R29, R29, -R153.reuse ;  /* 0x800000991d1d7220 */ /* 0x080fe40000410000 */
[C---:B------:R-:W-:Y:S02]  /*be90*/  FFMA.FTZ R66, R30.reuse, R153, -R64 ;  /* 0x000000991e427223 */ /* 0x040fe40000010840 */
[-C--:B------:R-:W-:Y:S02]  /*bea0*/  FFMA.FTZ R29, R30, R154.reuse, R29 ;  /* 0x0000009a1e1d7223 */ /* 0x080fe4000001001d */
[----:B------:R-:W-:-:S02]  /*beb0*/  FMUL.FTZ R64, R0, R154 ;  /* 0x0000009a00407220 */ /* 0x000fc40000410000 */
[-C--:B------:R-:W-:Y:S02]  /*bec0*/  FFMA.FTZ R30, R0, -R61.reuse, R192 ;  /* 0x8000003d001e7223 */ /* 0x080fe400000100c0 */
[C---:B------:R-:W-:Y:S02]  /*bed0*/  FFMA.FTZ R0, R2.reuse, -R61, R191 ;  /* 0x8000003d02007223 */ /* 0x040fe400000100bf */
[----:B------:R-:W-:Y:S02]  /*bee0*/  FMUL.FTZ R61, R153, UR34 ;  /* 0x00000022993d7c20 */ /* 0x000fe40008410000 */
[----:B------:R-:W-:Y:S02]  /*bef0*/  FFMA.FTZ R64, R2, R153, R64 ;  /* 0x0000009902407223 */ /* 0x000fe40000010040 */
[C---:B------:R-:W-:Y:S02]  /*bf00*/  FFMA.FTZ R63, R154.reuse, UR33, -R61 ;  /* 0x000000219a3f7c23 */ /* 0x040fe4000801083d */
[----:B------:R-:W-:-:S02]  /*bf10*/  FMUL.FTZ R2, R154, UR34 ;  /* 0x000000229a027c20 */ /* 0x000fc40008410000 */
[----:B------:R-:W-:Y:S02]  /*bf20*/  FMUL.FTZ R63, R30, R63 ;  /* 0x0000003f1e3f7220 */ /* 0x000fe40000410000 */
[----:B------:R-:W-:Y:S02]  /*bf30*/  FFMA.FTZ R61, R153, UR33, R2 ;  /* 0x00000021993d7c23 */ /* 0x000fe40008010002 */
[C---:B------:R-:W-:Y:S02]  /*bf40*/  FMUL.FTZ R153, R101.reuse, R153 ;  /* 0x0000009965997220 */ /* 0x040fe40000410000 */
[----:B------:R-:W-:Y:S02]  /*bf50*/  FFMA.FTZ R61, R0, R61, R63 ;  /* 0x0000003d003d7223 */ /* 0x000fe4000001003f */
[----:B------:R-:W-:Y:S02]  /*bf60*/  FMUL.FTZ R63, R101, R154 ;  /* 0x0000009a653f7220 */ /* 0x000fe40000410000 */
[----:B------:R-:W-:-:S02]  /*bf70*/  FADD.FTZ R29, -R152, R29 ;  /* 0x0000001d981d7221 */ /* 0x000fc40000010100 */
[C---:B------:R-:W-:Y:S02]  /*bf80*/  FMUL.FTZ R2, R30.reuse, R63 ;  /* 0x0000003f1e027220 */ /* 0x040fe40000410000 */
[-C--:B------:R-:W-:Y:S02]  /*bf90*/  FMUL.FTZ R30, R30, R153.reuse ;  /* 0x000000991e1e7220 */ /* 0x080fe40000410000 */
[----:B------:R-:W-:Y:S02]  /*bfa0*/  FADD.FTZ R151, R151, R66 ;  /* 0x0000004297977221 */ /* 0x000fe40000010000 */
[C---:B------:R-:W-:Y:S02]  /*bfb0*/  FFMA.FTZ R2, R0.reuse, R153, R2 ;  /* 0x0000009900027223 */ /* 0x040fe40000010002 */
[----:B------:R-:W-:Y:S02]  /*bfc0*/  FFMA.FTZ R0, R0, R63, -R30 ;  /* 0x0000003f00007223 */ /* 0x000fe4000001081e */
[----:B------:R-:W-:-:S02]  /*bfd0*/  FMUL.FTZ R30, R62, R153 ;  /* 0x000000993e1e7220 */ /* 0x000fc40000410000 */
[C---:B------:R-:W-:Y:S01]  /*bfe0*/  FMUL.FTZ R60, R62.reuse, R63 ;  /* 0x0000003f3e3c7220 */ /* 0x040fe20000410000 */
[----:B------:R-:W-:Y:S01]  /*bff0*/  PRMT R63, RZ, 0x5410, R118 ;  /* 0x00005410ff3f7816 */ /* 0x000fe20000000076 */
[----:B------:R-:W-:Y:S02]  /*c000*/  FFMA.FTZ R61, R62, R64, R61 ;  /* 0x000000403e3d7223 */ /* 0x000fe4000001003d */
[C---:B------:R-:W-:Y:S02]  /*c010*/  FMUL.FTZ R62, R35.reuse, -R29 ;  /* 0x8000001d233e7220 */ /* 0x040fe40000410000 */
[-C--:B------:R-:W-:Y:S02]  /*c020*/  FMUL.FTZ R35, R35, -R151.reuse ;  /* 0x8000009723237220 */ /* 0x080fe40000410000 */
[C---:B------:R-:W-:Y:S02]  /*c030*/  FFMA.FTZ R62, R36.reuse, R151, -R62 ;  /* 0x00000097243e7223 */ /* 0x040fe4000001083e */
[----:B------:R-:W-:-:S02]  /*c040*/  FFMA.FTZ R35, R36, R29, R35 ;  /* 0x0000001d24237223 */ /* 0x000fc40000010023 */
[----:B------:R-:W-:Y:S02]  /*c050*/  FMUL.FTZ R36, R4, R29 ;  /* 0x0000001d04247220 */ /* 0x000fe40000410000 */
[----:B------:R-:W-:Y:S02]  /*c060*/  FFMA.FTZ R217, R101, R64, R217 ;  /* 0x0000004065d97223 */ /* 0x000fe400000100d9 */
[----:B------:R-:W-:Y:S02]  /*c070*/  FFMA.FTZ R65, R3, R151, R36 ;  /* 0x0000009703417223 */ /* 0x000fe40000010024 */
[----:B------:R-:W-:Y:S02]  /*c080*/  FMUL.FTZ R36, R151, UR34 ;  /* 0x0000002297247c20 */ /* 0x000fe40008410000 */
[----:B------:R-:W-:Y:S02]  /*c090*/  FMUL.FTZ R64, R102, R63 ;  /* 0x0000003f66407220 */ /* 0x000fe40000410000 */
[----:B------:R-:W-:-:S02]  /*c0a0*/  FFMA.FTZ R67, R29, UR33, -R36 ;  /* 0x000000211d437c23 */ /* 0x000fc40008010824 */
[-C--:B------:R-:W-:Y:S02]  /*c0b0*/  FFMA.FTZ R66, R4, -R64.reuse, R189 ;  /* 0x8000004004427223 */ /* 0x080fe400000100bd */
[----:B------:R-:W-:Y:S02]  /*c0c0*/  FMUL.FTZ R36, R29, UR34 ;  /* 0x000000221d247c20 */ /* 0x000fe40008410000 */
[----:B------:R-:W-:Y:S02]  /*c0d0*/  FFMA.FTZ R4, R3, -R64, R190 ;  /* 0x8000004003047223 */ /* 0x000fe400000100be */
[----:B------:R-:W-:Y:S02]  /*c0e0*/  FFMA.FTZ R3, R151, UR33, R36 ;  /* 0x0000002197037c23 */ /* 0x000fe40008010024 */
[----:B------:R-:W-:Y:S02]  /*c0f0*/  FMUL.FTZ R67, R66, R67 ;  /* 0x0000004342437220 */ /* 0x000fe40000410000 */
[----:B------:R-:W-:-:S02]  /*c100*/  FADD.FTZ R150, -R150, R35 ;  /* 0x0000002396967221 */ /* 0x000fc40000010100 */
[C---:B------:R-:W-:Y:S02]  /*c110*/  FMUL.FTZ R29, R102.reuse, R29 ;  /* 0x0000001d661d7220 */ /* 0x040fe40000410000 */
[----:B------:R-:W-:Y:S01]  /*c120*/  FMUL.FTZ R35, R102, R151 ;  /* 0x0000009766237220 */ /* 0x000fe20000410000 */
[----:B------:R-:W-:Y:S01]  /*c130*/  MOV R151, UR28 ;  /* 0x0000001c00977c02 */ /* 0x000fe20008000f00 */
[----:B------:R-:W-:Y:S02]  /*c140*/  FADD.FTZ R149, R149, R62 ;  /* 0x0000003e95957221 */ /* 0x000fe40000010000 */
[----:B------:R-:W-:Y:S01]  /*c150*/  FFMA.FTZ R62, R4, R3, R67 ;  /* 0x00000003043e7223 */ /* 0x000fe20000010043 */
[----:B------:R-:W-:Y:S01]  /*c160*/  LEA R151, R151, -R122, 0x1 ;  /* 0x8000007a97977211 */ /* 0x000fe200078e08ff */
[C---:B------:R-:W-:Y:S02]  /*c170*/  FMUL.FTZ R3, R66.reuse, R29 ;  /* 0x0000001d42037220 */ /* 0x040fe40000410000 */
[-C--:B------:R-:W-:Y:S01]  /*c180*/  FMUL.FTZ R66, R66, R35.reuse ;  /* 0x0000002342427220 */ /* 0x080fe20000410000 */
[----:B------:R-:W-:Y:S01]  /*c190*/  ISETP.GE.AND P0, PT, R151, 0x1, PT ;  /* 0x000000019700780c */ /* 0x000fe20003f06270 */
[----:B------:R-:W-:-:S02]  /*c1a0*/  FFMA.FTZ R3, R4, R35, R3 ;  /* 0x0000002304037223 */ /* 0x000fc40000010003 */
[-C--:B------:R-:W-:Y:S02]  /*c1b0*/  FFMA.FTZ R4, R4, R29.reuse, -R66 ;  /* 0x0000001d04047223 */ /* 0x080fe40000010842 */
[C---:B------:R-:W-:Y:S02]  /*c1c0*/  FMUL.FTZ R36, R63.reuse, R29 ;  /* 0x0000001d3f247220 */ /* 0x040fe40000410000 */
[----:B------:R-:W-:Y:S02]  /*c1d0*/  FFMA.FTZ R29, R63, R65, R62 ;  /* 0x000000413f1d7223 */ /* 0x000fe4000001003e */
[C---:B------:R-:W-:Y:S02]  /*c1e0*/  FMUL.FTZ R62, R37.reuse, -R150 ;  /* 0x80000096253e7220 */ /* 0x040fe40000410000 */
[-C--:B------:R-:W-:Y:S02]  /*c1f0*/  FMUL.FTZ R37, R37, -R149.reuse ;  /* 0x8000009525257220 */ /* 0x080fe40000410000 */
[----:B------:R-:W-:Y:S01]  /*c200*/  FFMA.FTZ R64, R38, R149, -R62 ;  /* 0x0000009526407223 */ /* 0x000fe2000001083e */
[----:B------:R-:W-:Y:S01]  /*c210*/  PRMT R62, RZ, 0x5410, R155 ;  /* 0x00005410ff3e7816 */ /* 0x000fe2000000009b */
[----:B------:R-:W-:-:S02]  /*c220*/  FADD.FTZ R164, R61, R164 ;  /* 0x000000a43da47221 */ /* 0x000fc40000010000 */
[----:B------:R-:W-:Y:S02]  /*c230*/  FFMA.FTZ R37, R38, R150, R37 ;  /* 0x0000009626257223 */ /* 0x000fe40000010025 */
[----:B------:R-:W-:Y:S02]  /*c240*/  FMUL.FTZ R61, R103, R62 ;  /* 0x0000003e673d7220 */ /* 0x000fe40000410000 */
[----:B------:R-:W-:Y:S02]  /*c250*/  FMUL.FTZ R35, R63, R35 ;  /* 0x000000233f237220 */ /* 0x000fe40000410000 */
[----:B------:R-:W-:Y:S02]  /*c260*/  FMUL.FTZ R38, R5, R150 ;  /* 0x0000009605267220 */ /* 0x000fe40000410000 */
[----:B------:R-:W-:Y:S02]  /*c270*/  FMUL.FTZ R63, R149, UR34 ;  /* 0x00000022953f7c20 */ /* 0x000fe40008410000 */
[----:B------:R-:W-:-:S02]  /*c280*/  FFMA.FTZ R5, R5, -R61, R187 ;  /* 0x8000003d05057223 */ /* 0x000fc400000100bb */
[C---:B------:R-:W-:Y:S02]  /*c290*/  FFMA.FTZ R61, R6.reuse, -R61, R188 ;  /* 0x8000003d063d7223 */ /* 0x040fe400000100bc */
[----:B------:R-:W-:Y:S02]  /*c2a0*/  FFMA.FTZ R66, R6, R149, R38 ;  /* 0x0000009506427223 */ /* 0x000fe40000010026 */
[C---:B------:R-:W-:Y:S02]  /*c2b0*/  FMUL.FTZ R6, R150.reuse, UR34 ;  /* 0x0000002296067c20 */ /* 0x040fe40008410000 */
[----:B------:R-:W-:Y:S02]  /*c2c0*/  FFMA.FTZ R38, R150, UR33, -R63 ;  /* 0x0000002196267c23 */ /* 0x000fe4000801083f */
[----:B------:R-:W-:Y:S02]  /*c2d0*/  FFMA.FTZ R6, R149, UR33, R6 ;  /* 0x0000002195067c23 */ /* 0x000fe40008010006 */
[----:B------:R-:W-:-:S02]  /*c2e0*/  FMUL.FTZ R38, R5, R38 ;  /* 0x0000002605267220 */ /* 0x000fc40000410000 */
[----:B------:R-:W-:Y:S02]  /*c2f0*/  FADD.FTZ R147, R147, R64 ;  /* 0x0000004093937221 */ /* 0x000fe40000010000 */
[C---:B------:R-:W-:Y:S02]  /*c300*/  FMUL.FTZ R150, R103.reuse, R150 ;  /* 0x0000009667967220 */ /* 0x040fe40000410000 */
[----:B------:R-:W-:Y:S02]  /*c310*/  FMUL.FTZ R64, R103, R149 ;  /* 0x0000009567407220 */ /* 0x000fe40000410000 */
[----:B------:R-:W-:Y:S02]  /*c320*/  FFMA.FTZ R63, R61, R6, R38 ;  /* 0x000000063d3f7223 */ /* 0x000fe40000010026 */
[----:B------:R-:W-:Y:S02]  /*c330*/  FADD.FTZ R148, -R148, R37 ;  /* 0x0000002594947221 */ /* 0x000fe40000010100 */
[----:B------:R-:W-:-:S02]  /*c340*/  FMUL.FTZ R6, R5, R150 ;  /* 0x0000009605067220 */ /* 0x000fc40000410000 */
[-C--:B------:R-:W-:Y:S02]  /*c350*/  FMUL.FTZ R37, R5, R64.reuse ;  /* 0x0000004005257220 */ /* 0x080fe40000410000 */
[C---:B------:R-:W-:Y:S02]  /*c360*/  FFMA.FTZ R5, R61.reuse, R64, R6 ;  /* 0x000000403d057223 */ /* 0x040fe40000010006 */
[----:B------:R-:W-:Y:S02]  /*c370*/  FFMA.FTZ R6, R61, R150, -R37 ;  /* 0x000000963d067223 */ /* 0x000fe40000010825 */
[----:B------:R-:W-:Y:S01]  /*c380*/  FADD.FTZ R216, R29, R216 ;  /* 0x000000d81dd87221 */ /* 0x000fe20000010000 */
[----:B------:R-:W-:Y:S01]  /*c390*/  PRMT R29, RZ, 0x5410, R156 ;  /* 0x00005410ff1d7816 */ /* 0x000fe2000000009c */
[C---:B------:R-:W-:Y:S02]  /*c3a0*/  FMUL.FTZ R61, R39.reuse, -R148 ;  /* 0x80000094273d7220 */ /* 0x040fe40000410000 */
[----:B------:R-:W-:-:S02]  /*c3b0*/  FMUL.FTZ R39, R39, -R147 ;  /* 0x8000009327277220 */ /* 0x000fc40000410000 */
[----:B------:R-:W-:Y:S02]  /*c3c0*/  FFMA.FTZ R219, R103, R66, R219 ;  /* 0x0000004267db7223 */ /* 0x000fe400000100db */
[C---:B------:R-:W-:Y:S02]  /*c3d0*/  FMUL.FTZ R37, R62.reuse, R64 ;  /* 0x000000403e257220 */ /* 0x040fe40000410000 */
[C---:B------:R-:W-:Y:S02]  /*c3e0*/  FMUL.FTZ R38, R62.reuse, R150 ;  /* 0x000000963e267220 */ /* 0x040fe40000410000 */
[----:B------:R-:W-:Y:S02]  /*c3f0*/  FFMA.FTZ R66, R62, R66, R63 ;  /* 0x000000423e427223 */ /* 0x000fe4000001003f */
[----:B------:R-:W-:Y:S02]  /*c400*/  FMUL.FTZ R63, R104, R29 ;  /* 0x0000001d683f7220 */ /* 0x000fe40000410000 */
[----:B------:R-:W-:-:S02]  /*c410*/  FFMA.FTZ R62, R40, R147, -R61 ;  /* 0x00000093283e7223 */ /* 0x000fc4000001083d */
[-C--:B------:R-:W-:Y:S02]  /*c420*/  FFMA.FTZ R39, R40, R148.reuse, R39 ;  /* 0x0000009428277223 */ /* 0x080fe40000010027 */
[----:B------:R-:W-:Y:S02]  /*c430*/  FMUL.FTZ R40, R7, R148 ;  /* 0x0000009407287220 */ /* 0x000fe40000410000 */
[----:B------:R-:W-:Y:S02]  /*c440*/  FMUL.FTZ R61, R147, UR34 ;  /* 0x00000022933d7c20 */ /* 0x000fe40008410000 */
[----:B------:R-:W-:Y:S02]  /*c450*/  FFMA.FTZ R218, R102, R65, R218 ;  /* 0x0000004166da7223 */ /* 0x000fe400000100da */
[-C--:B------:R-:W-:Y:S02]  /*c460*/  FFMA.FTZ R7, R7, -R63.reuse, R186 ;  /* 0x8000003f07077223 */ /* 0x080fe400000100ba */
[----:B------:R-:W-:-:S02]  /*c470*/  FFMA.FTZ R63, R8, -R63, R185 ;  /* 0x8000003f083f7223 */ /* 0x000fc400000100b9 */
[----:B------:R-:W-:Y:S02]  /*c480*/  FFMA.FTZ R65, R8, R147, R40 ;  /* 0x0000009308417223 */ /* 0x000fe40000010028 */
[C---:B------:R-:W-:Y:S02]  /*c490*/  FMUL.FTZ R8, R148.reuse, UR34 ;  /* 0x0000002294087c20 */ /* 0x040fe40008410000 */
[----:B------:R-:W-:Y:S02]  /*c4a0*/  FFMA.FTZ R40, R148, UR33, -R61 ;  /* 0x0000002194287c23 */ /* 0x000fe4000801083d */
[----:B------:R-:W-:Y:S02]  /*c4b0*/  FADD.FTZ R145, R145, R62 ;  /* 0x0000003e91917221 */ /* 0x000fe40000010000 */
[----:B------:R-:W-:Y:S02]  /*c4c0*/  FMUL.FTZ R148, R104, R148 ;  /* 0x0000009468947220 */ /* 0x000fe40000410000 */
[----:B------:R-:W-:-:S02]  /*c4d0*/  FFMA.FTZ R8, R147, UR33, R8 ;  /* 0x0000002193087c23 */ /* 0x000fc40008010008 */
[C---:B------:R-:W-:Y:S02]  /*c4e0*/  FMUL.FTZ R40, R7.reuse, R40 ;  /* 0x0000002807287220 */ /* 0x040fe40000410000 */
[----:B------:R-:W-:Y:S02]  /*c4f0*/  FMUL.FTZ R62, R104, R147 ;  /* 0x00000093683e7220 */ /* 0x000fe40000410000 */
[----:B------:R-:W-:Y:S02]  /*c500*/  FADD.FTZ R146, -R146, R39 ;  /* 0x0000002792927221 */ /* 0x000fe40000010100 */
[----:B------:R-:W-:Y:S02]  /*c510*/  FMUL.FTZ R39, R7, R148 ;  /* 0x0000009407277220 */ /* 0x000fe40000410000 */
[----:B------:R-:W-:Y:S01]  /*c520*/  FFMA.FTZ R64, R63, R8, R40 ;  /* 0x000000083f407223 */ /* 0x000fe20000010028 */
[----:B------:R-:W-:Y:S01]  /*c530*/  PRMT R8, RZ, 0x5410, R157 ;  /* 0x00005410ff087816 */ /* 0x000fe2000000009d */
[----:B------:R-:W-:-:S02]  /*c540*/  FMUL.FTZ R7, R7, R62 ;  /* 0x0000003e07077220 */ /* 0x000fc40000410000 */
[C---:B------:R-:W-:Y:S02]  /*c550*/  FFMA.FTZ R39, R63.reuse, R62, R39 ;  /* 0x0000003e3f277223 */ /* 0x040fe40000010027 */
[----:B------:R-:W-:Y:S02]  /*c560*/  FFMA.FTZ R7, R63, R148, -R7 ;  /* 0x000000943f077223 */ /* 0x000fe40000010807 */
[----:B------:R-:W-:Y:S02]  /*c570*/  FMUL.FTZ R40, R29, R62 ;  /* 0x0000003e1d287220 */ /* 0x000fe40000410000 */
[----:B------:R-:W-:Y:S02]  /*c580*/  FMUL.FTZ R63, R105, R8 ;  /* 0x00000008693f7220 */ /* 0x000fe40000410000 */
[C---:B------:R-:W-:Y:S02]  /*c590*/  FMUL.FTZ R62, R41.reuse, -R146 ;  /* 0x80000092293e7220 */ /* 0x040fe40000410000 */
[----:B------:R-:W-:-:S02]  /*c5a0*/  FMUL.FTZ R41, R41, -R145 ;  /* 0x8000009129297220 */ /* 0x000fc40000410000 */
[-C--:B------:R-:W-:Y:S02]  /*c5b0*/  FFMA.FTZ R220, R104, R65.reuse, R220 ;  /* 0x0000004168dc7223 */ /* 0x080fe400000100dc */
[----:B------:R-:W-:Y:S02]  /*c5c0*/  FFMA.FTZ R67, R29, R65, R64 ;  /* 0x000000411d437223 */ /* 0x000fe40000010040 */
[----:B------:R-:W-:Y:S02]  /*c5d0*/  FMUL.FTZ R65, R145, UR34 ;  /* 0x0000002291417c20 */ /* 0x000fe40008410000 */
[----:B------:R-:W-:Y:S02]  /*c5e0*/  FMUL.FTZ R61, R29, R148 ;  /* 0x000000941d3d7220 */ /* 0x000fe40000410000 */
[----:B------:R-:W-:Y:S02]  /*c5f0*/  FFMA.FTZ R29, R9, -R63, R184 ;  /* 0x8000003f091d7223 */ /* 0x000fe400000100b8 */
[----:B------:R-:W-:-:S02]  /*c600*/  FFMA.FTZ R62, R42, R145, -R62 ;  /* 0x000000912a3e7223 */ /* 0x000fc4000001083e */
[-C--:B------:R-:W-:Y:S02]  /*c610*/  FFMA.FTZ R41, R42, R146.reuse, R41 ;  /* 0x000000922a297223 */ /* 0x080fe40000010029 */
[-C--:B------:R-:W-:Y:S02]  /*c620*/  FMUL.FTZ R9, R9, R146.reuse ;  /* 0x0000009209097220 */ /* 0x080fe40000410000 */
[C---:B------:R-:W-:Y:S02]  /*c630*/  FMUL.FTZ R42, R146.reuse, UR34 ;  /* 0x00000022922a7c20 */ /* 0x040fe40008410000 */
[----:B------:R-:W-:Y:S02]  /*c640*/  FFMA.FTZ R64, R146, UR33, -R65 ;  /* 0x0000002192407c23 */ /* 0x000fe40008010841 */
[C---:B------:R-:W-:Y:S02]  /*c650*/  FMUL.FTZ R146, R105.reuse, R146 ;  /* 0x0000009269927220 */ /* 0x040fe40000410000 */
[----:B------:R-:W-:-:S02]  /*c660*/  FMUL.FTZ R68, R105, R145 ;  /* 0x0000009169447220 */ /* 0x000fc40000410000 */
[----:B------:R-:W-:Y:S02]  /*c670*/  FADD.FTZ R215, R66, R215 ;  /* 0x000000d742d77221 */ /* 0x000fe40000010000 */
[C---:B------:R-:W-:Y:S02]  /*c680*/  FFMA.FTZ R63, R10.reuse, -R63, R183 ;  /* 0x8000003f0a3f7223 */ /* 0x040fe400000100b7 */
[----:B------:R-:W-:Y:S01]  /*c690*/  FFMA.FTZ R66, R10, R145, R9 ;  /* 0x000000910a427223 */ /* 0x000fe20000010009 */
[----:B------:R-:W-:Y:S01]  /*c6a0*/  PRMT R9, RZ, 0x5410, R158 ;  /* 0x00005410ff097816 */ /* 0x000fe2000000009e */
[----:B------:R-:W-:Y:S02]  /*c6b0*/  FFMA.FTZ R10, R145, UR33, R42 ;  /* 0x00000021910a7c23 */ /* 0x000fe4000801002a */
[----:B------:R-:W-:Y:S02]  /*c6c0*/  FADD.FTZ R144, -R144, R41 ;  /* 0x0000002990907221 */ /* 0x000fe40000010100 */
[----:B------:R-:W-:-:S02]  /*c6d0*/  FMUL.FTZ R41, R29, R146 ;  /* 0x000000921d297220 */ /* 0x000fc40000410000 */
[C---:B------:R-:W-:Y:S02]  /*c6e0*/  FMUL.FTZ R42, R29.reuse, R68 ;  /* 0x000000441d2a7220 */ /* 0x040fe40000410000 */
[----:B------:R-:W-:Y:S02]  /*c6f0*/  FMUL.FTZ R64, R29, R64 ;  /* 0x000000401d407220 */ /* 0x000fe40000410000 */
[----:B------:R-:W-:Y:S02]  /*c700*/  FADD.FTZ R143, R143, R62 ;  /* 0x0000003e8f8f7221 */ /* 0x000fe40000010000 */
[C---:B------:R-:W-:Y:S02]  /*c710*/  FFMA.FTZ R41, R63.reuse, R68, R41 ;  /* 0x000000443f297223 */ /* 0x040fe40000010029 */
[C---:B------:R-:W-:Y:S02]  /*c720*/  FFMA.FTZ R42, R63.reuse, R146, -R42 ;  /* 0x000000923f2a7223 */ /* 0x040fe4000001082a */
[----:B------:R-:W-:-:S02]  /*c730*/  FFMA.FTZ R63, R63, R10, R64 ;  /* 0x0000000a3f3f7223 */ /* 0x000fc40000010040 */
[CC--:B------:R-:W-:Y:S02]  /*c740*/  FMUL.FTZ R10, R43.reuse, -R144.reuse ;  /* 0x800000902b0a7220 */ /* 0x0c0fe40000410000 */
[----:B------:R-:W-:Y:S02]  /*c750*/  FMUL.FTZ R43, R43, -R143 ;  /* 0x8000008f2b2b7220 */ /* 0x000fe40000410000 */
[----:B------:R-:W-:Y:S02]  /*c760*/  FMUL.FTZ R29, R106, R9 ;  /* 0x000000096a1d7220 */ /* 0x000fe40000410000 */
[C---:B------:R-:W-:Y:S02]  /*c770*/  FFMA.FTZ R10, R44.reuse, R143, -R10 ;  /* 0x0000008f2c0a7223 */ /* 0x040fe4000001080a */
[----:B------:R-:W-:Y:S02]  /*c780*/  FFMA.FTZ R43, R44, R144, R43 ;  /* 0x000000902c2b7223 */ /* 0x000fe4000001002b */
[----:B------:R-:W-:-:S02]  /*c790*/  FMUL.FTZ R62, R8, R68 ;  /* 0x00000044083e7220 */ /* 0x000fc40000410000 */
[----:B------:R-:W-:Y:S02]  /*c7a0*/  FFMA.FTZ R44, R11, -R29, R182 ;  /* 0x8000001d0b2c7223 */ /* 0x000fe400000100b6 */
[-C--:B------:R-:W-:Y:S02]  /*c7b0*/  FFMA.FTZ R221, R105, R66.reuse, R221 ;  /* 0x0000004269dd7223 */ /* 0x080fe400000100dd */
[----:B------:R-:W-:Y:S02]  /*c7c0*/  FFMA.FTZ R68, R8, R66, R63 ;  /* 0x0000004208447223 */ /* 0x000fe4000001003f */
[----:B------:R-:W-:Y:S02]  /*c7d0*/  FMUL.FTZ R11, R11, R144 ;  /* 0x000000900b0b7220 */ /* 0x000fe40000410000 */
[----:B------:R-:W-:Y:S02]  /*c7e0*/  FMUL.FTZ R66, R144, UR34 ;  /* 0x0000002290427c20 */ /* 0x000fe40008410000 */
[----:B------:R-:W-:-:S02]  /*c7f0*/  FMUL.FTZ R64, R8, R146 ;  /* 0x0000009208407220 */ /* 0x000fc40000410000 */
[C---:B------:R-:W-:Y:S02]  /*c800*/  FMUL.FTZ R63, R143.reuse, UR34 ;  /* 0x000000228f3f7c20 */ /* 0x040fe40008410000 */
[C---:B------:R-:W-:Y:S02]  /*c810*/  FFMA.FTZ R8, R12.reuse, -R29, R181 ;  /* 0x8000001d0c087223 */ /* 0x040fe400000100b5 */
[-C--:B------:R-:W-:Y:S02]  /*c820*/  FFMA.FTZ R29, R12, R143.reuse, R11 ;  /* 0x0000008f0c1d7223 */ /* 0x080fe4000001000b */
[----:B------:R-:W-:Y:S02]  /*c830*/  FFMA.FTZ R11, R143, UR33, R66 ;  /* 0x000000218f0b7c23 */ /* 0x000fe40008010042 */
[----:B------:R-:W-:Y:S02]  /*c840*/  FFMA.FTZ R63, R144, UR33, -R63 ;  /* 0x00000021903f7c23 */ /* 0x000fe4000801083f */
[----:B------:R-:W-:Y:S01]  /*c850*/  FMUL.FTZ R65, R106, R144 ;  /* 0x000000906a417220 */ /* 0x000fe20000410000 */
[----:B------:R-:W-:Y:S01]  /*c860*/  LEA.HI.SX32 R144, R122, R122, 0x1b ;  /* 0x0000007a7a907211 */ /* 0x000fe200078fdaff */
[----:B------:R-:W-:-:S02]  /*c870*/  FMUL.FTZ R143, R106, R143 ;  /* 0x0000008f6a8f7220 */ /* 0x000fc40000410000 */
[----:B------:R-:W-:Y:S02]  /*c880*/  FADD.FTZ R141, R141, R10 ;  /* 0x0000000a8d8d7221 */ /* 0x000fe40000010000 */
[----:B------:R-:W-:Y:S01]  /*c890*/  FADD.FTZ R72, -R142, R43 ;  /* 0x0000002b8e487221 */ /* 0x000fe20000010100 */
[----:B------:R-:W-:Y:S01]  /*c8a0*/  SHF.L.U32 R142, R122, 0x5, RZ ;  /* 0x000000057a8e7819 */ /* 0x000fe200000006ff */
[C---:B------:R-:W-:Y:S02]  /*c8b0*/  FMUL.FTZ R43, R44.reuse, R65 ;  /* 0x000000412c2b7220 */ /* 0x040fe40000410000 */
[----:B------:R-:W-:Y:S01]  /*c8c0*/  FMUL.FTZ R10, R44, R143 ;  /* 0x0000008f2c0a7220 */ /* 0x000fe20000410000 */
[----:B------:R-:W-:Y:S01]  /*c8d0*/  IADD3 R77, R142, 0x3, RZ ;  /* 0x000000038e4d7810 */ /* 0x000fe20007ffe0ff */
[----:B------:R-:W-:Y:S02]  /*c8e0*/  FMUL.FTZ R63, R44, R63 ;  /* 0x0000003f2c3f7220 */ /* 0x000fe40000410000 */
[----:B------:R-:W-:-:S02]  /*c8f0*/  FFMA.FTZ R43, R8, R143, R43 ;  /* 0x0000008f082b7223 */ /* 0x000fc4000001002b */
[C---:B------:R-:W-:Y:S02]  /*c900*/  FFMA.FTZ R44, R8.reuse, R65, -R10 ;  /* 0x00000041082c7223 */ /* 0x040fe4000001080a */
[----:B------:R-:W-:Y:S01]  /*c910*/  FFMA.FTZ R12, R8, R11, R63 ;  /* 0x0000000b080c7223 */ /* 0x000fe2000001003f */
[----:B------:R-:W-:Y:S01]  /*c920*/  PRMT R8, RZ, 0x5410, R159 ;  /* 0x00005410ff087816 */ /* 0x000fe2000000009f */
[----:B------:R-:W-:Y:S02]  /*c930*/  FADD.FTZ R207, R68, R207 ;  /* 0x000000cf44cf7221 */ /* 0x000fe40000010000 */
[----:B------:R-:W-:Y:S02]  /*c940*/  FMUL.FTZ R68, R9, R65 ;  /* 0x0000004109447220 */ /* 0x000fe40000410000 */
[----:B------:R-:W-:Y:S02]  /*c950*/  FMUL.FTZ R10, R45, -R72 ;  /* 0x800000482d0a7220 */ /* 0x000fe40000410000 */
[----:B------:R-:W-:-:S02]  /*c960*/  FMUL.FTZ R11, R107, R8 ;  /* 0x000000086b0b7220 */ /* 0x000fc40000410000 */
[----:B------:R-:W-:Y:S02]  /*c970*/  FMUL.FTZ R45, R45, -R141 ;  /* 0x8000008d2d2d7220 */ /* 0x000fe40000410000 */
[-C--:B------:R-:W-:Y:S02]  /*c980*/  FFMA.FTZ R222, R106, R29.reuse, R222 ;  /* 0x0000001d6ade7223 */ /* 0x080fe400000100de */
[----:B------:R-:W-:Y:S02]  /*c990*/  FFMA.FTZ R65, R9, R29, R12 ;  /* 0x0000001d09417223 */ /* 0x000fe4000001000c */
[----:B------:R-:W-:Y:S02]  /*c9a0*/  FMUL.FTZ R29, R141, UR34 ;  /* 0x000000228d1d7c20 */ /* 0x000fe40008410000 */
[----:B------:R-:W-:Y:S02]  /*c9b0*/  FMUL.FTZ R66, R9, R143 ;  /* 0x0000008f09427220 */ /* 0x000fe40000410000 */
[----:B------:R-:W-:-:S02]  /*c9c0*/  FFMA.FTZ R10, R46, R141, -R10 ;  /* 0x0000008d2e0a7223 */ /* 0x000fc4000001080a */
[-C--:B------:R-:W-:Y:S02]  /*c9d0*/  FFMA.FTZ R45, R46, R72.reuse, R45 ;  /* 0x000000482e2d7223 */ /* 0x080fe4000001002d */
[C---:B------:R-:W-:Y:S02]  /*c9e0*/  FFMA.FTZ R9, R13.reuse, -R11, R180 ;  /* 0x8000000b0d097223 */ /* 0x040fe400000100b4 */
[-C--:B------:R-:W-:Y:S02]  /*c9f0*/  FMUL.FTZ R13, R13, R72.reuse ;  /* 0x000000480d0d7220 */ /* 0x080fe40000410000 */
[C---:B------:R-:W-:Y:S02]  /*ca00*/  FMUL.FTZ R12, R72.reuse, UR34 ;  /* 0x00000022480c7c20 */ /* 0x040fe40008410000 */
[----:B------:R-:W-:Y:S02]  /*ca10*/  FFMA.FTZ R46, R72, UR33, -R29 ;  /* 0x00000021482e7c23 */ /* 0x000fe4000801081d */
[----:B------:R-:W-:-:S02]  /*ca20*/  FMUL.FTZ R72, R107, R72 ;  /* 0x000000486b487220 */ /* 0x000fc40000410000 */
[----:B------:R-:W-:Y:S02]  /*ca30*/  FMUL.FTZ R70, R107, R141 ;  /* 0x0000008d6b467220 */ /* 0x000fe40000410000 */
[----:B------:R-:W-:Y:S02]  /*ca40*/  FADD.FTZ R140, -R140, R45 ;  /* 0x0000002d8c8c7221 */ /* 0x000fe40000010100 */
[----:B------:R-:W-:Y:S02]  /*ca50*/  FFMA.FTZ R11, R14, -R11, R179 ;  /* 0x8000000b0e0b7223 */ /* 0x000fe400000100b3 */
[----:B------:R-:W-:Y:S02]  /*ca60*/  FFMA.FTZ R12, R141, UR33, R12 ;  /* 0x000000218d0c7c23 */ /* 0x000fe4000801000c */
[C---:B------:R-:W-:Y:S02]  /*ca70*/  FMUL.FTZ R45, R9.reuse, R72 ;  /* 0x00000048092d7220 */ /* 0x040fe40000410000 */
[----:B------:R-:W-:-:S02]  /*ca80*/  FMUL.FTZ R63, R9, R70 ;  /* 0x00000046093f7220 */ /* 0x000fc40000410000 */
[----:B------:R-:W-:Y:S01]  /*ca90*/  FMUL.FTZ R46, R9, R46 ;  /* 0x0000002e092e7220 */ /* 0x000fe20000410000 */
[----:B------:R-:W-:Y:S01]  /*caa0*/  PRMT R9, RZ, 0x5410, R160 ;  /* 0x00005410ff097816 */ /* 0x000fe200000000a0 */
[----:B------:R-:W-:Y:S02]  /*cab0*/  FFMA.FTZ R14, R14, R141, R13 ;  /* 0x0000008d0e0e7223 */ /* 0x000fe4000001000d */
[C---:B------:R-:W-:Y:S02]  /*cac0*/  FFMA.FTZ R45, R11.reuse, R70, R45 ;  /* 0x000000460b2d7223 */ /* 0x040fe4000001002d */
[C---:B------:R-:W-:Y:S02]  /*cad0*/  FFMA.FTZ R63, R11.reuse, R72, -R63 ;  /* 0x000000480b3f7223 */ /* 0x040fe4000001083f */
[----:B------:R-:W-:Y:S02]  /*cae0*/  FFMA.FTZ R13, R11, R12, R46 ;  /* 0x0000000c0b0d7223 */ /* 0x000fe4000001002e */
[----:B------:R-:W-:-:S02]  /*caf0*/  FADD.FTZ R139, R139, R10 ;  /* 0x0000000a8b8b7221 */ /* 0x000fc40000010000 */
[----:B------:R-:W-:Y:S02]  /*cb00*/  FMUL.FTZ R11, R47, -R140 ;  /* 0x8000008c2f0b7220 */ /* 0x000fe40000410000 */
[----:B------:R-:W-:Y:S02]  /*cb10*/  FMUL.FTZ R10, R108, R9 ;  /* 0x000000096c0a7220 */ /* 0x000fe40000410000 */
[C---:B------:R-:W-:Y:S02]  /*cb20*/  FMUL.FTZ R46, R8.reuse, R70 ;  /* 0x00000046082e7220 */ /* 0x040fe40000410000 */
[C---:B------:R-:W-:Y:S02]  /*cb30*/  FMUL.FTZ R70, R8.reuse, R72 ;  /* 0x0000004808467220 */ /* 0x040fe40000410000 */
[----:B------:R-:W-:Y:S02]  /*cb40*/  FFMA.FTZ R74, R8, R14, R13 ;  /* 0x0000000e084a7223 */ /* 0x000fe4000001000d */
[----:B------:R-:W-:-:S02]  /*cb50*/  FFMA.FTZ R8, R48, R139, -R11 ;  /* 0x0000008b30087223 */ /* 0x000fc4000001080b */
[----:B------:R-:W-:Y:S02]  /*cb60*/  FMUL.FTZ R13, R139, UR34 ;  /* 0x000000228b0d7c20 */ /* 0x000fe40008410000 */
[----:B------:R-:W-:Y:S02]  /*cb70*/  FMUL.FTZ R47, R47, -R139 ;  /* 0x8000008b2f2f7220 */ /* 0x000fe40000410000 */
[C---:B------:R-:W-:Y:S02]  /*cb80*/  FFMA.FTZ R11, R15.reuse, -R10, R178 ;  /* 0x8000000a0f0b7223 */ /* 0x040fe400000100b2 */
[----:B------:R-:W-:Y:S02]  /*cb90*/  FMUL.FTZ R15, R15, R140 ;  /* 0x0000008c0f0f7220 */ /* 0x000fe40000410000 */
[----:B------:R-:W-:Y:S02]  /*cba0*/  FFMA.FTZ R223, R107, R14, R223 ;  /* 0x0000000e6bdf7223 */ /* 0x000fe400000100df */
[----:B------:R-:W-:-:S02]  /*cbb0*/  FMUL.FTZ R12, R140, UR34 ;  /* 0x000000228c0c7c20 */ /* 0x000fc40008410000 */
[----:B------:R-:W-:Y:S02]  /*cbc0*/  FFMA.FTZ R14, R140, UR33, -R13 ;  /* 0x000000218c0e7c23 */ /* 0x000fe4000801080d */
[----:B------:R-:W-:Y:S02]  /*cbd0*/  FFMA.FTZ R47, R48, R140, R47 ;  /* 0x0000008c302f7223 */ /* 0x000fe4000001002f */
[C---:B------:R-:W-:Y:S02]  /*cbe0*/  FFMA.FTZ R10, R16.reuse, -R10, R177 ;  /* 0x8000000a100a7223 */ /* 0x040fe400000100b1 */
[-C--:B------:R-:W-:Y:S02]  /*cbf0*/  FFMA.FTZ R15, R16, R139.reuse, R15 ;  /* 0x0000008b100f7223 */ /* 0x080fe4000001000f */
[C---:B------:R-:W-:Y:S02]  /*cc00*/  FMUL.FTZ R72, R108.reuse, R140 ;  /* 0x0000008c6c487220 */ /* 0x040fe40000410000 */
[----:B------:R-:W-:-:S02]  /*cc10*/  FMUL.FTZ R48, R108, R139 ;  /* 0x0000008b6c307220 */ /* 0x000fc40000410000 */
[----:B------:R-:W-:Y:S01]  /*cc20*/  FADD.FTZ R16, R137, R8 ;  /* 0x0000000889107221 */ /* 0x000fe20000010000 */
[----:B------:R-:W-:Y:S01]  /*cc30*/  PRMT R8, RZ, 0x5410, R161 ;  /* 0x00005410ff087816 */ /* 0x000fe200000000a1 */
[----:B------:R-:W-:Y:S01]  /*cc40*/  FFMA.FTZ R13, R139, UR33, R12 ;  /* 0x000000218b0d7c23 */ /* 0x000fe2000801000c */
[C---:B------:R-:W-:Y:S01]  /*cc50*/  IADD3 R139, R122.reuse, 0x200, RZ ;  /* 0x000002007a8b7810 */ /* 0x040fe20007ffe0ff */
[----:B------:R-:W-:Y:S01]  /*cc60*/  FMUL.FTZ R14, R11, R14 ;  /* 0x0000000e0b0e7220 */ /* 0x000fe20000410000 */
[----:B------:R-:W-:Y:S01]  /*cc70*/  IADD3 R137, R122, 0xf80, RZ ;  /* 0x00000f807a897810 */ /* 0x000fe20007ffe0ff */
[----:B------:R-:W-:Y:S02]  /*cc80*/  FADD.FTZ R138, -R138, R47 ;  /* 0x0000002f8a8a7221 */ /* 0x000fe40000010100 */
[----:B------:R-:W-:Y:S02]  /*cc90*/  FADD.FTZ R206, R65, R206 ;  /* 0x000000ce41ce7221 */ /* 0x000fe40000010000 */
[----:B------:R-:W-:-:S02]  /*cca0*/  FMUL.FTZ R47, R11, R72 ;  /* 0x000000480b2f7220 */ /* 0x000fc40000410000 */
[----:B------:R-:W-:Y:S02]  /*ccb0*/  FMUL.FTZ R65, R11, R48 ;  /* 0x000000300b417220 */ /* 0x000fe40000410000 */
[----:B------:R-:W-:Y:S02]  /*ccc0*/  FFMA.FTZ R14, R10, R13, R14 ;  /* 0x0000000d0a0e7223 */ /* 0x000fe4000001000e */
[----:B------:R-:W-:Y:S02]  /*ccd0*/  FMUL.FTZ R12, R109, R8 ;  /* 0x000000086d0c7220 */ /* 0x000fe40000410000 */
[----:B------:R-:W-:Y:S02]  /*cce0*/  FMUL.FTZ R11, R49, -R138 ;  /* 0x8000008a310b7220 */ /* 0x000fe40000410000 */
[----:B------:R-:W-:Y:S02]  /*ccf0*/  FMUL.FTZ R13, R16, UR34 ;  /* 0x00000022100d7c20 */ /* 0x000fe40008410000 */
[----:B------:R-:W-:-:S02]  /*cd00*/  FFMA.FTZ R47, R10, R48, R47 ;  /* 0x000000300a2f7223 */ /* 0x000fc4000001002f */
[----:B------:R-:W-:Y:S02]  /*cd10*/  FFMA.FTZ R65, R10, R72, -R65 ;  /* 0x000000480a417223 */ /* 0x000fe40000010841 */
[----:B------:R-:W-:Y:S02]  /*cd20*/  FMUL.FTZ R49, R49, -R16 ;  /* 0x8000001031317220 */ /* 0x000fe40000410000 */
[C---:B------:R-:W-:Y:S02]  /*cd30*/  FMUL.FTZ R48, R9.reuse, R48 ;  /* 0x0000003009307220 */ /* 0x040fe40000410000 */
[C---:B------:R-:W-:Y:S02]  /*cd40*/  FMUL.FTZ R72, R9.reuse, R72 ;  /* 0x0000004809487220 */ /* 0x040fe40000410000 */
[----:B------:R-:W-:Y:S02]  /*cd50*/  FFMA.FTZ R29, R9, R15, R14 ;  /* 0x0000000f091d7223 */ /* 0x000fe4000001000e */
[----:B------:R-:W-:-:S02]  /*cd60*/  FFMA.FTZ R10, R50, R16, -R11 ;  /* 0x00000010320a7223 */ /* 0x000fc4000001080b */
[C---:B------:R-:W-:Y:S02]  /*cd70*/  FFMA.FTZ R9, R17.reuse, -R12, R176 ;  /* 0x8000000c11097223 */ /* 0x040fe400000100b0 */
[-C--:B------:R-:W-:Y:S02]  /*cd80*/  FMUL.FTZ R17, R17, R138.reuse ;  /* 0x0000008a11117220 */ /* 0x080fe40000410000 */
[C---:B------:R-:W-:Y:S02]  /*cd90*/  FMUL.FTZ R11, R138.reuse, UR34 ;  /* 0x000000228a0b7c20 */ /* 0x040fe40008410000 */
[----:B------:R-:W-:Y:S02]  /*cda0*/  FFMA.FTZ R14, R138, UR33, -R13 ;  /* 0x000000218a0e7c23 */ /* 0x000fe4000801080d */
[----:B------:R-:W-:Y:S02]  /*cdb0*/  FFMA.FTZ R49, R50, R138, R49 ;  /* 0x0000008a32317223 */ /* 0x000fe40000010031 */
[----:B------:R-:W-:-:S02]  /*cdc0*/  FFMA.FTZ R224, R108, R15, R224 ;  /* 0x0000000f6ce07223 */ /* 0x000fc400000100e0 */
[C---:B------:R-:W-:Y:S02]  /*cdd0*/  FFMA.FTZ R12, R18.reuse, -R12, R175 ;  /* 0x8000000c120c7223 */ /* 0x040fe400000100af */
[----:B------:R-:W-:Y:S01]  /*cde0*/  FFMA.FTZ R18, R18, R16, R17 ;  /* 0x0000001012127223 */ /* 0x000fe20000010011 */
[----:B------:R-:W-:Y:S01]  /*cdf0*/  PRMT R17, RZ, 0x5410, R162 ;  /* 0x00005410ff117816 */ /* 0x000fe200000000a2 */
[C---:B------:R-:W-:Y:S02]  /*ce00*/  FMUL.FTZ R15, R109.reuse, R138 ;  /* 0x0000008a6d0f7220 */ /* 0x040fe40000410000 */
[----:B------:R-:W-:Y:S02]  /*ce10*/  FFMA.FTZ R11, R16, UR33, R11 ;  /* 0x00000021100b7c23 */ /* 0x000fe4000801000b */
[----:B------:R-:W-:Y:S02]  /*ce20*/  FMUL.FTZ R13, R109, R16 ;  /* 0x000000106d0d7220 */ /* 0x000fe40000410000 */
[----:B------:R-:W-:-:S02]  /*ce30*/  FMUL.FTZ R14, R9, R14 ;  /* 0x0000000e090e7220 */ /* 0x000fc40000410000 */
[----:B------:R-:W-:Y:S02]  /*ce40*/  FADD.FTZ R76, -R136, R49 ;  /* 0x00000031884c7221 */ /* 0x000fe40000010100 */
[----:B------:R-:W-:Y:S02]  /*ce50*/  FADD.FTZ R208, R67, R208 ;  /* 0x000000d043d07221 */ /* 0x000fe40000010000 */
[C---:B------:R-:W-:Y:S02]  /*ce60*/  FMUL.FTZ R49, R9.reuse, R15 ;  /* 0x0000000f09317220 */ /* 0x040fe40000410000 */
[----:B------:R-:W-:Y:S02]  /*ce70*/  FMUL.FTZ R67, R9, R13 ;  /* 0x0000000d09437220 */ /* 0x000fe40000410000 */
[----:B------:R-:W-:Y:S01]  /*ce80*/  FFMA.FTZ R11, R12, R11, R14 ;  /* 0x0000000b0c0b7223 */ /* 0x000fe2000001000e */
[----:B------:R-:W-:Y:S01]  /*ce90*/  PRMT R14, RZ, 0x5410, R163 ;  /* 0x00005410ff0e7816 */ /* 0x000fe200000000a3 */
[----:B------:R-:W-:Y:S01]  /*cea0*/  FADD.FTZ R78, R135, R10 ;  /* 0x0000000a874e7221 */ /* 0x000fe20000010000 */
[----:B------:R-:W-:Y:S01]  /*ceb0*/  IADD3 R135, R122, 0xf00, RZ ;  /* 0x00000f007a877810 */ /* 0x000fe20007ffe0ff */
[----:B------:R-:W-:-:S02]  /*cec0*/  FMUL.FTZ R9, R51, -R76 ;  /* 0x8000004c33097220 */ /* 0x000fc40000410000 */
[----:B------:R-:W-:Y:S02]  /*ced0*/  FMUL.FTZ R10, R110, R17 ;  /* 0x000000116e0a7220 */ /* 0x000fe40000410000 */
[----:B------:R-:W-:Y:S02]  /*cee0*/  FADD.FTZ R205, R74, R205 ;  /* 0x000000cd4acd7221 */ /* 0x000fe40000010000 */
[-C--:B------:R-:W-:Y:S02]  /*cef0*/  FFMA.FTZ R225, R109, R18.reuse, R225 ;  /* 0x000000126de17223 */ /* 0x080fe400000100e1 */
[C---:B------:R-:W-:Y:S02]  /*cf00*/  FMUL.FTZ R74, R8.reuse, R13 ;  /* 0x0000000d084a7220 */ /* 0x040fe40000410000 */
[C---:B------:R-:W-:Y:S02]  /*cf10*/  FMUL.FTZ R50, R8.reuse, R15 ;  /* 0x0000000f08327220 */ /* 0x040fe40000410000 */
[----:B------:R-:W-:-:S02]  /*cf20*/  FFMA.FTZ R18, R8, R18, R11 ;  /* 0x0000001208127223 */ /* 0x000fc4000001000b */
[----:B------:R-:W-:Y:S02]  /*cf30*/  FFMA.FTZ R8, R52, R78, -R9 ;  /* 0x0000004e34087223 */ /* 0x000fe40000010809 */
[C---:B------:R-:W-:Y:S02]  /*cf40*/  FFMA.FTZ R49, R12.reuse, R13, R49 ;  /* 0x0000000d0c317223 */ /* 0x040fe40000010031 */
[----:B------:R-:W-:Y:S02]  /*cf50*/  FFMA.FTZ R67, R12, R15, -R67 ;  /* 0x0000000f0c437223 */ /* 0x000fe40000010843 */
[----:B------:R-:W-:Y:S02]  /*cf60*/  FFMA.FTZ R9, R19, -R10, R174 ;  /* 0x8000000a13097223 */ /* 0x000fe400000100ae */
[----:B------:R-:W-:Y:S02]  /*cf70*/  FMUL.FTZ R51, R51, -R78 ;  /* 0x8000004e33337220 */ /* 0x000fe40000410000 */
[----:B------:R-:W-:-:S02]  /*cf80*/  FMUL.FTZ R19, R19, R76 ;  /* 0x0000004c13137220 */ /* 0x000fc40000410000 */
[----:B------:R-:W-:Y:S02]  /*cf90*/  FMUL.FTZ R12, R78, UR34 ;  /* 0x000000224e0c7c20 */ /* 0x000fe40008410000 */
[----:B------:R-:W-:Y:S02]  /*cfa0*/  FMUL.FTZ R11, R76, UR34 ;  /* 0x000000224c0b7c20 */ /* 0x000fe40008410000 */
[----:B------:R-:W-:Y:S02]  /*cfb0*/  FFMA.FTZ R51, R52, R76, R51 ;  /* 0x0000004c34337223 */ /* 0x000fe40000010033 */
[----:B------:R-:W-:Y:S02]  /*cfc0*/  FFMA.FTZ R19, R20, R78, R19 ;  /* 0x0000004e14137223 */ /* 0x000fe40000010013 */
[----:B------:R-:W-:Y:S02]  /*cfd0*/  FFMA.FTZ R12, R76, UR33, -R12 ;  /* 0x000000214c0c7c23 */ /* 0x000fe4000801080c */
[----:B------:R-:W-:-:S02]  /*cfe0*/  FFMA.FTZ R11, R78, UR33, R11 ;  /* 0x000000214e0b7c23 */ /* 0x000fc4000801000b */
[C---:B------:R-:W-:Y:S02]  /*cff0*/  FMUL.FTZ R76, R110.reuse, R76 ;  /* 0x0000004c6e4c7220 */ /* 0x040fe40000410000 */
[----:B------:R-:W-:Y:S02]  /*d000*/  FMUL.FTZ R78, R110, R78 ;  /* 0x0000004e6e4e7220 */ /* 0x000fe40000410000 */
[----:B------:R-:W-:Y:S02]  /*d010*/  FADD.FTZ R133, R133, R8 ;  /* 0x0000000885857221 */ /* 0x000fe40000010000 */
[----:B------:R-:W-:Y:S02]  /*d020*/  FADD.FTZ R134, -R134, R51 ;  /* 0x0000003386867221 */ /* 0x000fe40000010100 */
[C---:B------:R-:W-:Y:S02]  /*d030*/  FMUL.FTZ R51, R9.reuse, R76 ;  /* 0x0000004c09337220 */ /* 0x040fe40000410000 */
[----:B------:R-:W-:-:S02]  /*d040*/  FMUL.FTZ R13, R9, R78 ;  /* 0x0000004e090d7220 */ /* 0x000fc40000410000 */
[----:B------:R-:W-:Y:S02]  /*d050*/  FMUL.FTZ R12, R9, R12 ;  /* 0x0000000c090c7220 */ /* 0x000fe40000410000 */
[CC--:B------:R-:W-:Y:S02]  /*d060*/  FMUL.FTZ R9, R53.reuse, -R133.reuse ;  /* 0x8000008535097220 */ /* 0x0c0fe40000410000 */
[-C--:B------:R-:W-:Y:S02]  /*d070*/  FMUL.FTZ R53, R53, -R134.reuse ;  /* 0x8000008635357220 */ /* 0x080fe40000410000 */
[C---:B------:R-:W-:Y:S02]  /*d080*/  FFMA.FTZ R9, R54.reuse, R134, R9 ;  /* 0x0000008636097223 */ /* 0x040fe40000010009 */
[----:B------:R-:W-:Y:S02]  /*d090*/  FFMA.FTZ R54, R54, R133, -R53 ;  /* 0x0000008536367223 */ /* 0x000fe40000010835 */
[----:B------:R-:W-:-:S02]  /*d0a0*/  FADD.FTZ R132, -R132, R9 ;  /* 0x0000000984847221 */ /* 0x000fc40000010100 */
[----:B------:R-:W-:Y:S02]  /*d0b0*/  FFMA.FTZ R10, R20, -R10, R173 ;  /* 0x8000000a140a7223 */ /* 0x000fe400000100ad */
[----:B------:R-:W-:Y:S02]  /*d0c0*/  FADD.FTZ R131, R131, R54 ;  /* 0x0000003683837221 */ /* 0x000fe40000010000 */
[----:B------:R-:W-:Y:S02]  /*d0d0*/  FMUL.FTZ R8, R55, -R132 ;  /* 0x8000008437087220 */ /* 0x000fe40000410000 */
[C---:B------:R-:W-:Y:S02]  /*d0e0*/  FFMA.FTZ R51, R10.reuse, R78, R51 ;  /* 0x0000004e0a337223 */ /* 0x040fe40000010033 */
[C---:B------:R-:W-:Y:S02]  /*d0f0*/  FFMA.FTZ R52, R10.reuse, R76, -R13 ;  /* 0x0000004c0a347223 */ /* 0x040fe4000001080d */
[----:B------:R-:W-:-:S02]  /*d100*/  FFMA.FTZ R12, R10, R11, R12 ;  /* 0x0000000b0a0c7223 */ /* 0x000fc4000001000c */
[----:B------:R-:W-:Y:S02]  /*d110*/  FMUL.FTZ R10, R111, R14 ;  /* 0x0000000e6f0a7220 */ /* 0x000fe40000410000 */
[C---:B------:R-:W-:Y:S02]  /*d120*/  FMUL.FTZ R9, R21.reuse, R134 ;  /* 0x0000008615097220 */ /* 0x040fe40000410000 */
[-C--:B------:R-:W-:Y:S02]  /*d130*/  FFMA.FTZ R8, R56, R131.reuse, -R8 ;  /* 0x0000008338087223 */ /* 0x080fe40000010808 */
[-C--:B------:R-:W-:Y:S02]  /*d140*/  FFMA.FTZ R21, R21, -R10.reuse, R172 ;  /* 0x8000000a15157223 */ /* 0x080fe400000100ac */
[----:B------:R-:W-:Y:S02]  /*d150*/  FFMA.FTZ R10, R22, -R10, R171 ;  /* 0x8000000a160a7223 */ /* 0x000fe400000100ab */
[----:B------:R-:W-:-:S02]  /*d160*/  FMUL.FTZ R55, R55, -R131 ;  /* 0x8000008337377220 */ /* 0x000fc40000410000 */
[----:B------:R-:W-:Y:S02]  /*d170*/  FFMA.FTZ R22, R22, R133, R9 ;  /* 0x0000008516167223 */ /* 0x000fe40000010009 */
[----:B------:R-:W-:Y:S01]  /*d180*/  FADD.FTZ R141, R129, R8 ;  /* 0x00000008818d7221 */ /* 0x000fe20000010000 */
[----:B------:R-:W-:Y:S01]  /*d190*/  IADD3 R129, R122, 0xd80, RZ ;  /* 0x00000d807a817810 */ /* 0x000fe20007ffe0ff */
[----:B------:R-:W-:Y:S02]  /*d1a0*/  FMUL.FTZ R9, R133, UR34 ;  /* 0x0000002285097c20 */ /* 0x000fe40008410000 */
[----:B------:R-:W-:Y:S02]  /*d1b0*/  FMUL.FTZ R8, R134, UR34 ;  /* 0x0000002286087c20 */ /* 0x000fe40008410000 */
[----:B------:R-:W-:Y:S02]  /*d1c0*/  FFMA.FTZ R226, R110, R19, R226 ;  /* 0x000000136ee27223 */ /* 0x000fe400000100e2 */
[----:B------:R-:W-:-:S02]  /*d1d0*/  FFMA.FTZ R55, R56, R132, R55 ;  /* 0x0000008438377223 */ /* 0x000fc40000010037 */
[----:B------:R-:W-:Y:S02]  /*d1e0*/  FFMA.FTZ R19, R17, R19, R12 ;  /* 0x0000001311137223 */ /* 0x000fe4000001000c */
[----:B------:R-:W-:Y:S02]  /*d1f0*/  FFMA.FTZ R12, R134, UR33, -R9 ;  /* 0x00000021860c7c23 */ /* 0x000fe40008010809 */
[----:B------:R-:W-:Y:S02]  /*d200*/  FMUL.FTZ R56, R111, R134 ;  /* 0x000000866f387220 */ /* 0x000fe40000410000 */
[----:B------:R-:W-:Y:S02]  /*d210*/  FFMA.FTZ R11, R133, UR33, R8 ;  /* 0x00000021850b7c23 */ /* 0x000fe40008010008 */
[----:B------:R-:W-:Y:S02]  /*d220*/  FMUL.FTZ R133, R111, R133 ;  /* 0x000000856f857220 */ /* 0x000fe40000410000 */
[----:B------:R-:W-:-:S02]  /*d230*/  FADD.FTZ R16, -R130, R55 ;  /* 0x0000003782107221 */ /* 0x000fc40000010100 */
[C---:B------:R-:W-:Y:S02]  /*d240*/  FMUL.FTZ R53, R21.reuse, R56 ;  /* 0x0000003815357220 */ /* 0x040fe40000410000 */
[----:B------:R-:W-:Y:S02]  /*d250*/  FMUL.FTZ R12, R21, R12 ;  /* 0x0000000c150c7220 */ /* 0x000fe40000410000 */
[----:B------:R-:W-:Y:S02]  /*d260*/  FMUL.FTZ R9, R57, -R141 ;  /* 0x8000008d39097220 */ /* 0x000fe40000410000 */
[----:B------:R-:W-:Y:S02]  /*d270*/  FMUL.FTZ R21, R21, R133 ;  /* 0x0000008515157220 */ /* 0x000fe40000410000 */
[-C--:B------:R-:W-:Y:S02]  /*d280*/  FMUL.FTZ R57, R57, -R16.reuse ;  /* 0x8000001039397220 */ /* 0x080fe40000410000 */
[----:B------:R-:W-:-:S02]  /*d290*/  FFMA.FTZ R9, R58, R16, R9 ;  /* 0x000000103a097223 */ /* 0x000fc40000010009 */
[C---:B------:R-:W-:Y:S02]  /*d2a0*/  FFMA.FTZ R53, R10.reuse, R133, R53 ;  /* 0x000000850a357223 */ /* 0x040fe40000010035 */
[C---:B------:R-:W-:Y:S02]  /*d2b0*/  FFMA.FTZ R54, R10.reuse, R56, -R21 ;  /* 0x000000380a367223 */ /* 0x040fe40000010815 */
[----:B------:R-:W-:Y:S02]  /*d2c0*/  FFMA.FTZ R13, R10, R11, R12 ;  /* 0x0000000b0a0d7223 */ /* 0x000fe4000001000c */
[----:B------:R-:W-:Y:S02]  /*d2d0*/  FFMA.FTZ R10, R58, R141, -R57 ;  /* 0x0000008d3a0a7223 */ /* 0x000fe40000010839 */
[----:B------:R-:W-:Y:S01]  /*d2e0*/  FADD.FTZ R128, -R128, R9 ;  /* 0x0000000980807221 */ /* 0x000fe20000010100 */
[----:B------:R-:W-:Y:S01]  /*d2f0*/  PRMT R9, RZ, 0x5410, R165 ;  /* 0x00005410ff097816 */ /* 0x000fe200000000a5 */
[----:B------:R-:W-:-:S02]  /*d300*/  FADD.FTZ R127, R127, R10 ;  /* 0x0000000a7f7f7221 */ /* 0x000fc40000010000 */
[CC--:B------:R-:W-:Y:S02]  /*d310*/  FMUL.FTZ R10, R59.reuse, -R128.reuse ;  /* 0x800000803b0a7220 */ /* 0x0c0fe40000410000 */
[-C--:B------:R-:W-:Y:S02]  /*d320*/  FMUL.FTZ R59, R59, -R127.reuse ;  /* 0x8000007f3b3b7220 */ /* 0x080fe40000410000 */
[C---:B------:R-:W-:Y:S02]  /*d330*/  FFMA.FTZ R10, R80.reuse, R127, -R10 ;  /* 0x0000007f500a7223 */ /* 0x040fe4000001080a */
[----:B------:R-:W-:Y:S02]  /*d340*/  FFMA.FTZ R59, R80, R128, R59 ;  /* 0x00000080503b7223 */ /* 0x000fe4000001003b */
[----:B------:R-:W-:Y:S02]  /*d350*/  FMUL.FTZ R11, R112, R9 ;  /* 0x00000009700b7220 */ /* 0x000fe40000410000 */
[----:B------:R-:W-:-:S02]  /*d360*/  FMUL.FTZ R15, R131, UR34 ;  /* 0x00000022830f7c20 */ /* 0x000fc40008410000 */
[----:B------:R-:W-:Y:S02]  /*d370*/  FADD.FTZ R125, R125, R10 ;  /* 0x0000000a7d7d7221 */ /* 0x000fe40000010000 */
[----:B------:R-:W-:Y:S02]  /*d380*/  FMUL.FTZ R10, R132, UR34 ;  /* 0x00000022840a7c20 */ /* 0x000fe40008410000 */
[----:B------:R-:W-:Y:S02]  /*d390*/  FFMA.FTZ R8, R14, R22, R13 ;  /* 0x000000160e087223 */ /* 0x000fe4000001000d */
[----:B------:R-:W-:Y:S02]  /*d3a0*/  FADD.FTZ R126, -R126, R59 ;  /* 0x0000003b7e7e7221 */ /* 0x000fe40000010100 */
[----:B------:R-:W-:Y:S02]  /*d3b0*/  FFMA.FTZ R13, R23, -R11, R170 ;  /* 0x8000000b170d7223 */ /* 0x000fe400000100aa */
[----:B------:R-:W-:-:S02]  /*d3c0*/  FFMA.FTZ R12, R132, UR33, -R15 ;  /* 0x00000021840c7c23 */ /* 0x000fc4000801080f */
[----:B------:R-:W-:Y:S01]  /*d3d0*/  FMUL.FTZ R58, R14, R133 ;  /* 0x000000850e3a7220 */ /* 0x000fe20000410000 */
[----:B------:R-:W-:Y:S01]  /*d3e0*/  IADD3 R133, R122, 0xe80, RZ ;  /* 0x00000e807a857810 */ /* 0x000fe20007ffe0ff */
[----:B------:R-:W-:Y:S02]  /*d3f0*/  FMUL.FTZ R56, R14, R56 ;  /* 0x000000380e387220 */ /* 0x000fe40000410000 */
[----:B------:R-:W-:Y:S02]  /*d400*/  FFMA.FTZ R14, R131, UR33, R10 ;  /* 0x00000021830e7c23 */ /* 0x000fe4000801000a */
[----:B------:R-:W-:Y:S02]  /*d410*/  FMUL.FTZ R10, R81, -R126 ;  /* 0x8000007e510a7220 */ /* 0x000fe40000410000 */
[----:B------:R-:W-:Y:S02]  /*d420*/  FFMA.FTZ R11, R24, -R11, R169 ;  /* 0x8000000b180b7223 */ /* 0x000fe400000100a9 */
[----:B------:R-:W-:-:S02]  /*d430*/  FMUL.FTZ R15, R13, R12 ;  /* 0x0000000c0d0f7220 */ /* 0x000fc40000410000 */
[-C--:B------:R-:W-:Y:S02]  /*d440*/  FMUL.FTZ R81, R81, -R125.reuse ;  /* 0x8000007d51517220 */ /* 0x080fe40000410000 */
[C---:B------:R-:W-:Y:S02]  /*d450*/  FFMA.FTZ R12, R82.reuse, R125, -R10 ;  /* 0x0000007d520c7223 */ /* 0x040fe4000001080a */
[----:B------:R-:W-:Y:S01]  /*d460*/  FFMA.FTZ R10, R11, R14, R15 ;  /* 0x0000000e0b0a7223 */ /* 0x000fe2000001000f */
[----:B------:R-:W-:Y:S01]  /*d470*/  PRMT R15, RZ, 0x5410, R195 ;  /* 0x00005410ff0f7816 */ /* 0x000fe200000000c3 */
[----:B------:R-:W-:Y:S01]  /*d480*/  FFMA.FTZ R81, R82, R126, R81 ;  /* 0x0000007e52517223 */ /* 0x000fe20000010051 */
[----:B------:R-:W-:Y:S01]  /*d490*/  PRMT R14, RZ, 0x5410, R166 ;  /* 0x00005410ff0e7816 */ /* 0x000fe200000000a6 */
[C---:B------:R-:W-:Y:S02]  /*d4a0*/  FMUL.FTZ R80, R112.reuse, R132 ;  /* 0x0000008470507220 */ /* 0x040fe40000410000 */
[----:B------:R-:W-:-:S02]  /*d4b0*/  FMUL.FTZ R94, R112, R131 ;  /* 0x00000083705e7220 */ /* 0x000fc40000410000 */
[----:B------:R-:W-:Y:S02]  /*d4c0*/  FADD.FTZ R123, R123, R12 ;  /* 0x0000000c7b7b7221 */ /* 0x000fe40000010000 */
[----:B------:R-:W-:Y:S01]  /*d4d0*/  FADD.FTZ R124, -R124, R81 ;  /* 0x000000517c7c7221 */ /* 0x000fe20000010100 */
[----:B------:R-:W-:Y:S01]  /*d4e0*/  IADD3 R81, R122, 0xc80, RZ ;  /* 0x00000c807a517810 */ /* 0x000fe20007ffe0ff */
[----:B------:R-:W-:Y:S02]  /*d4f0*/  FMUL.FTZ R12, R116, R15 ;  /* 0x0000000f740c7220 */ /* 0x000fe40000410000 */
[C---:B------:R-:W-:Y:S02]  /*d500*/  FMUL.FTZ R57, R13.reuse, R80 ;  /* 0x000000500d397220 */ /* 0x040fe40000410000 */
[----:B------:R-:W-:Y:S02]  /*d510*/  FMUL.FTZ R55, R13, R94 ;  /* 0x0000005e0d377220 */ /* 0x000fe40000410000 */
[----:B------:R-:W-:-:S02]  /*d520*/  FMUL.FTZ R140, R113, R14 ;  /* 0x0000000e718c7220 */ /* 0x000fc40000410000 */
[----:B------:R-:W-:Y:S02]  /*d530*/  FADD.FTZ R204, R29, R204 ;  /* 0x000000cc1dcc7221 */ /* 0x000fe40000010000 */
[----:B------:R-:W-:Y:S01]  /*d540*/  FADD.FTZ R202, R19, R202 ;  /* 0x000000ca13ca7221 */ /* 0x000fe20000010000 */
[----:B------:R-:W-:Y:S01]  /*d550*/  IADD3 R19, R142, 0x1, RZ ;  /* 0x000000018e137810 */ /* 0x000fe20007ffe0ff */
[----:B------:R-:W-:Y:S02]  /*d560*/  FFMA.FTZ R227, R111, R22, R227 ;  /* 0x000000166fe37223 */ /* 0x000fe400000100e3 */
[----:B------:R-:W-:Y:S02]  /*d570*/  FMUL.FTZ R20, R116, R123 ;  /* 0x0000007b74147220 */ /* 0x000fe40000410000 */
[----:B------:R-:W-:Y:S02]  /*d580*/  FFMA.FTZ R13, R34, -R12, R210 ;  /* 0x8000000c220d7223 */ /* 0x000fe400000100d2 */
[----:B------:R-:W-:-:S02]  /*d590*/  FMUL.FTZ R22, R116, R124 ;  /* 0x0000007c74167220 */ /* 0x000fc40000410000 */
[----:B------:R-:W-:Y:S02]  /*d5a0*/  FMUL.FTZ R29, R25, R16 ;  /* 0x00000010191d7220 */ /* 0x000fe40000410000 */
[C---:B------:R-:W-:Y:S02]  /*d5b0*/  FFMA.FTZ R57, R11.reuse, R94, R57 ;  /* 0x0000005e0b397223 */ /* 0x040fe40000010039 */
[----:B------:R-:W-:Y:S02]  /*d5c0*/  FFMA.FTZ R55, R11, R80, -R55 ;  /* 0x000000500b377223 */ /* 0x000fe40000010837 */
[----:B------:R-:W-:Y:S02]  /*d5d0*/  FFMA.FTZ R12, R33, -R12, R209 ;  /* 0x8000000c210c7223 */ /* 0x000fe400000100d1 */
[C---:B------:R-:W-:Y:S02]  /*d5e0*/  FMUL.FTZ R78, R17.reuse, R78 ;  /* 0x0000004e114e7220 */ /* 0x040fe40000410000 */
[----:B------:R-:W-:Y:S01]  /*d5f0*/  FMUL.FTZ R76, R17, R76 ;  /* 0x0000004c114c7220 */ /* 0x000fe20000410000 */
[----:B------:R-:W-:Y:S01]  /*d600*/  LEA.HI.SX32 R17, R142, R142, 0x1b ;  /* 0x0000008e8e117211 */ /* 0x000fe200078fdaff */
[----:B------:R-:W-:-:S02]  /*d610*/  FFMA.FTZ R11, R26, -R140, R167 ;  /* 0x8000008c1a0b7223 */ /* 0x000fc400000100a7 */
[----:B------:R-:W-:Y:S01]  /*d620*/  FADD.FTZ R203, R18, R203 ;  /* 0x000000cb12cb7221 */ /* 0x000fe20000010000 */
[----:B------:R-:W-:Y:S01]  /*d630*/  LEA.HI.SX32 R18, R19, R142, 0x1b ;  /* 0x0000008e13127211 */ /* 0x000fe200078fdaff */
[----:B------:R-:W-:Y:S02]  /*d640*/  FFMA.FTZ R140, R25, -R140, R168 ;  /* 0x8000008c198c7223 */ /* 0x000fe400000100a8 */
[C---:B------:R-:W-:Y:S02]  /*d650*/  FMUL.FTZ R82, R15.reuse, R20 ;  /* 0x000000140f527220 */ /* 0x040fe40000410000 */
[----:B------:R-:W-:Y:S02]  /*d660*/  FMUL.FTZ R25, R15, R22 ;  /* 0x000000160f197220 */ /* 0x000fe40000410000 */
[----:B------:R-:W-:Y:S01]  /*d670*/  FFMA.FTZ R29, R26, R141, R29 ;  /* 0x0000008d1a1d7223 */ /* 0x000fe2000001001d */
[----:B------:R-:W-:Y:S01]  /*d680*/  PRMT R26, RZ, 0x5410, R194 ;  /* 0x00005410ff1a7816 */ /* 0x000fe200000000c2 */
[----:B------:R-:W-:Y:S01]  /*d690*/  FMUL.FTZ R21, R12, R20 ;  /* 0x000000140c157220 */ /* 0x000fe20000410000 */
[----:B------:R-:W-:Y:S01]  /*d6a0*/  STS [R17.X4+0x4200], R82 ;  /* 0x0042005211007388 */ /* 0x000fe20000004800 */
[----:B------:R-:W-:-:S02]  /*d6b0*/  FMUL.FTZ R23, R23, R132 ;  /* 0x0000008417177220 */ /* 0x000fc40000410000 */
[-C--:B------:R-:W-:Y:S01]  /*d6c0*/  FMUL.FTZ R19, R12, R22.reuse ;  /* 0x000000160c137220 */ /* 0x080fe20000410000 */
[----:B------:R0:W-:Y:S01]  /*d6d0*/  STS [R18.X4+0x4204], R25 ;  /* 0x0042041912007388 */ /* 0x0001e20000004800 */
[----:B------:R-:W-:Y:S02]  /*d6e0*/  FFMA.FTZ R69, R13, R22, -R21 ;  /* 0x000000160d457223 */ /* 0x000fe40000010815 */
[----:B------:R-:W-:Y:S02]  /*d6f0*/  FMUL.FTZ R22, R115, R26 ;  /* 0x0000001a73167220 */ /* 0x000fe40000410000 */
[----:B------:R-:W-:Y:S01]  /*d700*/  FFMA.FTZ R24, R24, R131, R23 ;  /* 0x0000008318187223 */ /* 0x000fe20000010017 */
[----:B------:R-:W-:Y:S01]  /*d710*/  IADD3 R131, R122, 0xe00, RZ ;  /* 0x00000e007a837810 */ /* 0x000fe20007ffe0ff */
[----:B------:R-:W-:Y:S01]  /*d720*/  FFMA.FTZ R59, R13, R20, R19 ;  /* 0x000000140d3b7223 */ /* 0x000fe20000010013 */
[----:B------:R-:W-:Y:S01]  /*d730*/  IADD3 R19, R142, 0x2, RZ ;  /* 0x000000028e137810 */ /* 0x000fe20007ffe0ff */
[-C--:B------:R-:W-:Y:S01]  /*d740*/  FFMA.FTZ R23, R32, -R22.reuse, R211 ;  /* 0x8000001620177223 */ /* 0x080fe200000100d3 */
[----:B0-----:R-:W-:Y:S01]  /*d750*/  PRMT R25, RZ, 0x5410, R193 ;  /* 0x00005410ff197816 */ /* 0x001fe200000000c1 */
[----:B------:R-:W-:Y:S01]  /*d760*/  FFMA.FTZ R22, R31, -R22, R212 ;  /* 0x800000161f167223 */ /* 0x000fe200000100d4 */
[----:B------:R-:W-:Y:S01]  /*d770*/  LEA.HI.SX32 R19, R19, R142, 0x1b ;  /* 0x0000008e13137211 */ /* 0x000fe200078fdaff */
[----:B------:R-:W-:Y:S01]  /*d780*/  FMUL.FTZ R73, R115, R126 ;  /* 0x0000007e73497220 */ /* 0x000fe20000410000 */
[----:B------:R-:W-:Y:S01]  /*d790*/  LEA.HI.SX32 R142, R77, R142, 0x1b ;  /* 0x0000008e4d8e7211 */ /* 0x000fe200078fdaff */
[----:B------:R-:W-:Y:S01]  /*d7a0*/  FMUL.FTZ R20, R114, R25 ;  /* 0x0000001972147220 */ /* 0x000fe20000410000 */
[----:B------:R-:W-:Y:S01]  /*d7b0*/  IADD3 R77, R122, 0xb80, RZ ;  /* 0x00000b807a4d7810 */ /* 0x000fe20007ffe0ff */
[----:B------:R-:W-:-:S02]  /*d7c0*/  FMUL.FTZ R71, R115, R125 ;  /* 0x0000007d73477220 */ /* 0x000fc40000410000 */
[-C--:B------:R-:W-:Y:S02]  /*d7d0*/  FFMA.FTZ R21, R28, -R20.reuse, R214 ;  /* 0x800000141c157223 */ /* 0x080fe400000100d6 */
[----:B------:R-:W-:Y:S02]  /*d7e0*/  FMUL.FTZ R132, R22, R73 ;  /* 0x0000004916847220 */ /* 0x000fe40000410000 */
[----:B------:R-:W-:Y:S02]  /*d7f0*/  FFMA.FTZ R20, R27, -R20, R213 ;  /* 0x800000141b147223 */ /* 0x000fe400000100d5 */
[----:B------:R-:W-:Y:S02]  /*d800*/  FMUL.FTZ R82, R114, R128 ;  /* 0x0000008072527220 */ /* 0x000fe40000410000 */
[----:B------:R-:W-:Y:S02]  /*d810*/  FFMA.FTZ R132, R23, R71, R132 ;  /* 0x0000004717847223 */ /* 0x000fe40000010084 */
[----:B------:R-:W-:-:S02]  /*d820*/  FADD.FTZ R59, RZ, R59 ;  /* 0x0000003bff3b7221 */ /* 0x000fc40000010000 */
[----:B------:R-:W-:Y:S02]  /*d830*/  FMUL.FTZ R130, R114, R127 ;  /* 0x0000007f72827220 */ /* 0x000fe40000410000 */
[----:B------:R-:W-:Y:S02]  /*d840*/  FMUL.FTZ R75, R20, R82 ;  /* 0x00000052144b7220 */ /* 0x000fe40000410000 */
[-C--:B------:R-:W-:Y:S02]  /*d850*/  FMUL.FTZ R134, R22, R71.reuse ;  /* 0x0000004716867220 */ /* 0x080fe40000410000 */
[----:B------:R-:W-:Y:S02]  /*d860*/  FADD.FTZ R59, R59, R132 ;  /* 0x000000843b3b7221 */ /* 0x000fe40000010000 */
[----:B------:R-:W-:Y:S02]  /*d870*/  FMUL.FTZ R136, R26, R71 ;  /* 0x000000471a887220 */ /* 0x000fe40000410000 */
[----:B------:R-:W-:-:S02]  /*d880*/  FFMA.FTZ R132, R21, R130, R75 ;  /* 0x0000008215847223 */ /* 0x000fc4000001004b */
[----:B------:R-:W-:Y:S01]  /*d890*/  FFMA.FTZ R134, R23, R73, -R134 ;  /* 0x0000004917867223 */ /* 0x000fe20000010886 */
[----:B------:R0:W-:Y:S01]  /*d8a0*/  STS [R19.X4+0x4208], R136 ;  /* 0x0042088813007388 */ /* 0x0001e20000004800 */
[----:B------:R-:W-:Y:S02]  /*d8b0*/  FADD.FTZ R69, RZ, R69 ;  /* 0x00000045ff457221 */ /* 0x000fe40000010000 */
[----:B------:R-:W-:Y:S02]  /*d8c0*/  FMUL.FTZ R71, R20, R130 ;  /* 0x0000008214477220 */ /* 0x000fe40000410000 */
[----:B------:R-:W-:Y:S02]  /*d8d0*/  FADD.FTZ R59, R59, R132 ;  /* 0x000000843b3b7221 */ /* 0x000fe40000010000 */
[----:B------:R-:W-:Y:S02]  /*d8e0*/  FADD.FTZ R69, R69, R134 ;  /* 0x0000008645457221 */ /* 0x000fe40000010000 */
[----:B------:R-:W-:-:S02]  /*d8f0*/  FFMA.FTZ R132, R21, R82, -R71 ;  /* 0x0000005215847223 */ /* 0x000fc40000010847 */
[----:B------:R-:W-:Y:S02]  /*d900*/  FMUL.FTZ R75, R113, R16 ;  /* 0x00000010714b7220 */ /* 0x000fe40000410000 */
[----:B------:R-:W-:Y:S02]  /*d910*/  FADD.FTZ R69, R69, R132 ;  /* 0x0000008445457221 */ /* 0x000fe40000010000 */
[----:B------:R-:W-:Y:S02]  /*d920*/  FMUL.FTZ R71, R113, R141 ;  /* 0x0000008d71477220 */ /* 0x000fe40000410000 */
[C---:B------:R-:W-:Y:S02]  /*d930*/  FMUL.FTZ R132, R140.reuse, R75 ;  /* 0x0000004b8c847220 */ /* 0x040fe40000410000 */
[-C--:B------:R-:W-:Y:S02]  /*d940*/  FMUL.FTZ R134, R140, R71.reuse ;  /* 0x000000478c867220 */ /* 0x080fe40000410000 */
[----:B------:R-:W-:-:S02]  /*d950*/  FFMA.FTZ R132, R11, R71, R132 ;  /* 0x000000470b847223 */ /* 0x000fc40000010084 */
[----:B------:R-:W-:Y:S02]  /*d960*/  FFMA.FTZ R134, R11, R75, -R134 ;  /* 0x0000004b0b867223 */ /* 0x000fe40000010886 */
[----:B------:R-:W-:Y:S01]  /*d970*/  FADD.FTZ R132, R59, R132 ;  /* 0x000000843b847221 */ /* 0x000fe20000010000 */
[C---:B------:R-:W-:Y:S01]  /*d980*/  IADD3 R59, R122.reuse, 0x700, RZ ;  /* 0x000007007a3b7810 */ /* 0x040fe20007ffe0ff */
[----:B------:R-:W-:Y:S01]  /*d990*/  FADD.FTZ R134, R69, R134 ;  /* 0x0000008645867221 */ /* 0x000fe20000010000 */
[----:B------:R-:W-:Y:S01]  /*d9a0*/  IADD3 R69, R122, 0x980, RZ ;  /* 0x000009807a457810 */ /* 0x000fe20007ffe0ff */
[----:B------:R-:W-:Y:S01]  /*d9b0*/  FADD.FTZ R132, R132, R57 ;  /* 0x0000003984847221 */ /* 0x000fe20000010000 */
[----:B------:R-:W-:Y:S01]  /*d9c0*/  IADD3 R57, R122, 0x680, RZ ;  /* 0x000006807a397810 */ /* 0x000fe20007ffe0ff */
[----:B------:R-:W-:Y:S02]  /*d9d0*/  FADD.FTZ R55, R134, R55 ;  /* 0x0000003786377221 */ /* 0x000fe40000010000 */
[----:B------:R-:W-:Y:S01]  /*d9e0*/  FADD.FTZ R132, R132, R53 ;  /* 0x0000003584847221 */ /* 0x000fe20000010000 */
[----:B------:R-:W-:Y:S01]  /*d9f0*/  IADD3 R53, R122, 0x580, RZ ;  /* 0x000005807a357810 */ /* 0x000fe20007ffe0ff */
[----:B------:R-:W-:-:S02]  /*da00*/  FADD.FTZ R55, R55, R54 ;  /* 0x0000003637377221 */ /* 0x000fc40000010000 */
[----:B------:R-:W-:Y:S01]  /*da10*/  FADD.FTZ R132, R132, R51 ;  /* 0x0000003384847221 */ /* 0x000fe20000010000 */
[----:B------:R-:W-:Y:S01]  /*da20*/  IADD3 R51, R122, 0x500, RZ ;  /* 0x000005007a337810 */ /* 0x000fe20007ffe0ff */
[----:B------:R-:W-:Y:S02]  /*da30*/  FMUL.FTZ R73, R26, R73 ;  /* 0x000000491a497220 */ /* 0x000fe40000410000 */
[----:B------:R-:W-:Y:S01]  /*da40*/  FADD.FTZ R132, R132, R49 ;  /* 0x0000003184847221 */ /* 0x000fe20000010000 */
[C---:B------:R-:W-:Y:S01]  /*da50*/  IADD3 R49, R122.reuse, 0x480, RZ ;  /* 0x000004807a317810 */ /* 0x040fe20007ffe0ff */
[----:B------:R-:W-:Y:S01]  /*da60*/  FADD.FTZ R52, R55, R52 ;  /* 0x0000003437347221 */ /* 0x000fe20000010000 */
[----:B------:R1:W-:Y:S01]  /*da70*/  STS [R142.X4+0x420c], R73 ;  /* 0x00420c498e007388 */ /* 0x0003e20000004800 */
[C---:B------:R-:W-:Y:S01]  /*da80*/  FMUL.FTZ R130, R25.reuse, R130 ;  /* 0x0000008219827220 */ /* 0x040fe20000410000 */
[----:B------:R-:W-:Y:S01]  /*da90*/  IADD3 R55, R122, 0x600, RZ ;  /* 0x000006007a377810 */ /* 0x000fe20007ffe0ff */
[----:B------:R-:W-:Y:S01]  /*daa0*/  FMUL.FTZ R82, R25, R82 ;  /* 0x0000005219527220 */ /* 0x000fe20000410000 */
[----:B------:R-:W-:Y:S01]  /*dab0*/  STS [R17.X4+0x4228], R58 ;  /* 0x0042283a11007388 */ /* 0x000fe20000004800 */
[----:B0-----:R-:W-:Y:S01]  /*dac0*/  FMUL.FTZ R136, R14, R71 ;  /* 0x000000470e887220 */ /* 0x001fe20000410000 */
[----:B------:R-:W-:Y:S01]  /*dad0*/  IADD3 R71, R122, 0xa00, RZ ;  /* 0x00000a007a477810 */ /* 0x000fe20007ffe0ff */
[----:B------:R-:W-:Y:S01]  /*dae0*/  FMUL.FTZ R138, R14, R75 ;  /* 0x0000004b0e8a7220 */ /* 0x000fe20000410000 */
[----:B------:R-:W-:Y:S01]  /*daf0*/  STS [R17.X4+0x4210], R130 ;  /* 0x0042108211007388 */ /* 0x000fe20000004800 */
[C---:B------:R-:W-:Y:S01]  /*db00*/  FMUL.FTZ R94, R9.reuse, R94 ;  /* 0x0000005e095e7220 */ /* 0x040fe20000410000 */
[----:B-1----:R-:W-:Y:S01]  /*db10*/  IADD3 R73, R122, 0xa80, RZ ;  /* 0x00000a807a497810 */ /* 0x002fe20007ffe0ff */
        /* <DEDUP_REMOVED lines=19> */
[C---:B------:R-:W-:Y:S01]  /*dc50*/  IADD3 R39, R122.reuse, 0x180, RZ ;  /* 0x000001807a277810 */ /* 0x040fe20007ffe0ff */
[----:B------:R-:W-:Y:S01]  /*dc60*/  FADD.FTZ R146, R63, R42 ;  /* 0x0000002a3f927221 */ /* 0x000fe20000010000 */
[----:B------:R0:W-:Y:S01]  /*dc70*/  STS [R17.X4+0x422c], R56 ;  /* 0x00422c3811007388 */ /* 0x0001e20000004800 */
[----:B------:R-:W-:Y:S01]  /*dc80*/  IADD3 R63, R122, 0x800, RZ ;  /* 0x000008007a3f7810 */ /* 0x000fe20007ffe0ff */
[----:B------:R-:W-:Y:S01]  /*dc90*/  FADD.FTZ R148, R148, R5 ;  /* 0x0000000594947221 */ /* 0x000fe20000010000 */
[C---:B------:R-:W-:Y:S01]  /*dca0*/  IADD3 R65, R122.reuse, 0x880, RZ ;  /* 0x000008807a417810 */ /* 0x040fe20007ffe0ff */
[----:B------:R-:W-:Y:S01]  /*dcb0*/  STS [R17.X4+0x4230], R78 ;  /* 0x0042304e11007388 */ /* 0x000fe20000004800 */
[----:B------:R-:W-:Y:S01]  /*dcc0*/  IADD3 R67, R122, 0x900, RZ ;  /* 0x000009007a437810 */ /* 0x000fe20007ffe0ff */
[----:B------:R-:W-:Y:S01]  /*dcd0*/  FMUL.FTZ R210, R100, R210 ;  /* 0x000000d264d27220 */ /* 0x000fe20000410000 */
[----:B------:R-:W-:Y:S01]  /*dce0*/  IADD3 R75, R122, 0xb00, RZ ;  /* 0x00000b007a4b7810 */ /* 0x000fe20007ffe0ff */
[----:B------:R-:W-:Y:S01]  /*dcf0*/  STS [R17.X4+0x4234], R76 ;  /* 0x0042344c11007388 */ /* 0x000fe20000004800 */
[-C--:B------:R-:W-:Y:S01]  /*dd00*/  LEA.HI.SX32 R42, R49, R122.reuse, 0x1b ;  /* 0x0000007a312a7211 */ /* 0x080fe200078fdaff */
[----:B------:R-:W-:Y:S01]  /*dd10*/  FMUL.FTZ R5, R141, UR34 ;  /* 0x000000228d057c20 */ /* 0x000fe20008410000 */
[-C--:B------:R-:W-:Y:S01]  /*dd20*/  LEA.HI.SX32 R44, R53, R122.reuse, 0x1b ;  /* 0x0000007a352c7211 */ /* 0x080fe200078fdaff */
[----:B------:R-:W-:Y:S01]  /*dd30*/  STS [R17.X4+0x4238], R74 ;  /* 0x0042384a11007388 */ /* 0x000fe20000004800 */
[-C--:B------:R-:W-:Y:S01]  /*dd40*/  LEA.HI.SX32 R49, R63, R122.reuse, 0x1b ;  /* 0x0000007a3f317211 */ /* 0x080fe200078fdaff */
[----:B------:R-:W-:Y:S01]  /*dd50*/  FFMA.FTZ R209, -R100, R209, -RZ ;  /* 0x000000d164d17223 */ /* 0x000fe200000109ff */
[-C--:B------:R-:W-:Y:S01]  /*dd60*/  LEA.HI.SX32 R52, R69, R122.reuse, 0x1b ;  /* 0x0000007a45347211 */ /* 0x080fe200078fdaff */
[----:B------:R1:W-:Y:S01]  /*dd70*/  STS [R17.X4+0x423c], R50 ;  /* 0x00423c3211007388 */ /* 0x0003e20000004800 */
[-C--:B------:R-:W-:Y:S01]  /*dd80*/  LEA.HI.SX32 R53, R71, R122.reuse, 0x1b ;  /* 0x0000007a47357211 */ /* 0x080fe200078fdaff */
[----:B------:R-:W-:Y:S01]  /*dd90*/  FADD.FTZ R7, R146, R7 ;  /* 0x0000000792077221 */ /* 0x000fe20000010000 */
[-C--:B------:R-:W-:Y:S01]  /*dda0*/  LEA.HI.SX32 R54, R73, R122.reuse, 0x1b ;  /* 0x0000007a49367211 */ /* 0x080fe200078fdaff */
[----:B------:R-:W-:Y:S01]  /*ddb0*/  STS [R17.X4+0x4240], R48 ;  /* 0x0042403011007388 */ /* 0x000fe20000004800 */
[-C--:B0-----:R-:W-:Y:S01]  /*ddc0*/  LEA.HI.SX32 R56, R77, R122.reuse, 0x1b ;  /* 0x0000007a4d387211 */ /* 0x081fe200078fdaff */
[----:B------:R-:W-:Y:S01]  /*ddd0*/  FMUL.FTZ R150, R99, R211 ;  /* 0x000000d363967220 */ /* 0x000fe20000410000 */
[-C--:B------:R-:W-:Y:S01]  /*dde0*/  LEA.HI.SX32 R58, R81, R122.reuse, 0x1b ;  /* 0x0000007a513a7211 */ /* 0x080fe200078fdaff */
[----:B------:R-:W-:Y:S01]  /*ddf0*/  STS [R17.X4+0x4244], R72 ;  /* 0x0042444811007388 */ /* 0x000fe20000004800 */
[----:B------:R-:W-:Y:S01]  /*de00*/  LEA.HI.SX32 R63, R135, R122, 0x1b ;  /* 0x0000007a873f7211 */ /* 0x000fe200078fdaff */
[----:B------:R-:W-:Y:S01]  /*de10*/  FFMA.FTZ R145, -R99, R212, -RZ ;  /* 0x000000d463917223 */ /* 0x000fe200000109ff */
[----:B-1----:R-:W-:Y:S01]  /*de20*/  LEA.HI.SX32 R50, R65, R122, 0x1b ;  /* 0x0000007a41327211 */ /* 0x002fe200078fdaff */
[----:B------:R0:W-:Y:S01]  /*de30*/  STS [R17.X4+0x4248], R46 ;  /* 0x0042482e11007388 */ /* 0x0001e20000004800 */
[----:B------:R-:W-:-:S02]  /*de40*/  FFMA.FTZ R5, R16, UR33, -R5 ;  /* 0x0000002110057c23 */ /* 0x000fc40008010805 */
[----:B------:R-:W-:Y:S01]  /*de50*/  FMUL.FTZ R16, R16, UR34 ;  /* 0x0000002210107c20 */ /* 0x000fe20008410000 */
[----:B------:R-:W-:Y:S01]  /*de60*/  STS [R17.X4+0x424c], R70 ;  /* 0x00424c4611007388 */ /* 0x000fe20000004800 */
[----:B------:R-:W-:Y:S02]  /*de70*/  FADD.FTZ R7, R7, R6 ;  /* 0x0000000607077221 */ /* 0x000fe40000010000 */
[----:B------:R-:W-:Y:S01]  /*de80*/  FFMA.FTZ R141, R141, UR33, R16 ;  /* 0x000000218d8d7c23 */ /* 0x000fe20008010010 */
[----:B------:R-:W-:Y:S01]  /*de90*/  STS [R17.X4+0x4250], R66 ;  /* 0x0042504211007388 */ /* 0x000fe20000004800 */
[----:B------:R-:W-:Y:S01]  /*dea0*/  FMUL.FTZ R6, R97, R167 ;  /* 0x000000a761067220 */ /* 0x000fe20000410000 */
[-C--:B0-----:R-:W-:Y:S01]  /*deb0*/  LEA.HI.SX32 R46, R57, R122.reuse, 0x1b ;  /* 0x0000007a392e7211 */ /* 0x081fe200078fdaff */
[----:B------:R-:W-:Y:S01]  /*dec0*/  FMUL.FTZ R16, R96, R169 ;  /* 0x000000a960107220 */ /* 0x000fe20000410000 */
[----:B------:R-:W-:Y:S01]  /*ded0*/  STS [R17.X4+0x4254], R68 ;  /* 0x0042544411007388 */ /* 0x000fe20000004800 */
[----:B------:R-:W-:Y:S01]  /*dee0*/  LEA.HI.SX32 R57, R79, R122, 0x1b ;  /* 0x0000007a4f397211 */ /* 0x000fe200078fdaff */
[----:B------:R-:W-:-:S02]  /*def0*/  FADD.FTZ R3, R148, R3 ;  /* 0x0000000394037221 */ /* 0x000fc40000010000 */
[----:B------:R0:W-:Y:S01]  /*df00*/  STS [R17.X4+0x4258], R62 ;  /* 0x0042583e11007388 */ /* 0x0001e20000004800 */
[----:B------:R-:W-:Y:S02]  /*df10*/  FMUL.FTZ R146, R88, R181 ;  /* 0x000000b558927220 */ /* 0x000fe40000410000 */
[----:B------:R-:W-:Y:S01]  /*df20*/  FMUL.FTZ R148, R87, R183 ;  /* 0x000000b757947220 */ /* 0x000fe20000410000 */
[----:B------:R1:W-:Y:S01]  /*df30*/  STS [R17.X4+0x425c], R64 ;  /* 0x00425c4011007388 */ /* 0x0003e20000004800 */
[----:B------:R-:W-:Y:S02]  /*df40*/  FMUL.FTZ R214, R98, R214 ;  /* 0x000000d662d67220 */ /* 0x000fe40000410000 */
[----:B------:R-:W-:Y:S01]  /*df50*/  FFMA.FTZ R168, -R97, R168, -RZ ;  /* 0x000000a861a87223 */ /* 0x000fe200000109ff */
[----:B------:R2:W-:Y:S01]  /*df60*/  STS [R17.X4+0x4260], R40 ;  /* 0x0042602811007388 */ /* 0x0005e20000004800 */
[----:B------:R-:W-:Y:S01]  /*df70*/  FFMA.FTZ R170, -R96, R170, -RZ ;  /* 0x000000aa60aa7223 */ /* 0x000fe200000109ff */
[----:B0-----:R-:W-:Y:S01]  /*df80*/  LEA.HI.SX32 R62, R133, R122, 0x1b ;  /* 0x0000007a853e7211 */ /* 0x001fe200078fdaff */
[----:B------:R-:W-:Y:S01]  /*df90*/  FFMA.FTZ R172, -R93, R172, -RZ ;  /* 0x000000ac5dac7223 */ /* 0x000fe200000109ff */
[----:B------:R0:W-:Y:S01]  /*dfa0*/  STS [R17.X4+0x4264], R61 ;  /* 0x0042643d11007388 */ /* 0x0001e20000004800 */
[----:B------:R-:W-:Y:S01]  /*dfb0*/  FFMA.FTZ R174, -R92, R174, -RZ ;  /* 0x000000ae5cae7223 */ /* 0x000fe200000109ff */
[----:B-1----:R-:W-:Y:S01]  /*dfc0*/  LEA.HI.SX32 R64, R137, R122, 0x1b ;  /* 0x0000007a89407211 */ /* 0x002fe200078fdaff */
[----:B------:R-:W-:Y:S01]  /*dfd0*/  FFMA.FTZ R176, -R91, R176, -RZ ;  /* 0x000000b05bb07223 */ /* 0x000fe200000109ff */
[----:B------:R1:W-:Y:S01]  /*dfe0*/  STS [R17.X4+0x4268], R37 ;  /* 0x0042682511007388 */ /* 0x0003e20000004800 */
[----:B------:R-:W-:Y:S01]  /*dff0*/  FFMA.FTZ R178, -R90, R178, -RZ ;  /* 0x000000b25ab27223 */ /* 0x000fe200000109ff */
[----:B--2---:R-:W-:Y:S01]  /*e000*/  LEA.HI.SX32 R40, R45, R122, 0x1b ;  /* 0x0000007a2d287211 */ /* 0x004fe200078fdaff */
[----:B------:R-:W-:Y:S01]  /*e010*/  FFMA.FTZ R180, -R89, R180, -RZ ;  /* 0x000000b459b47223 */ /* 0x000fe200000109ff */
[----:B------:R2:W-:Y:S01]  /*e020*/  STS [R17.X4+0x426c], R38 ;  /* 0x00426c2611007388 */ /* 0x0005e20000004800 */
[----:B------:R-:W-:Y:S01]  /*e030*/  LEA.HI.SX32 R45, R55, R122, 0x1b ;  /* 0x0000007a372d7211 */ /* 0x000fe200078fdaff */
[----:B------:R-:W-:Y:S01]  /*e040*/  FFMA.FTZ R182, -R88, R182, -RZ ;  /* 0x000000b658b67223 */ /* 0x000fe200000109ff */
[C---:B0-----:R-:W-:Y:S01]  /*e050*/  IADD3 R61, R122.reuse, 0x780, RZ ;  /* 0x000007807a3d7810 */ /* 0x041fe20007ffe0ff */
[----:B------:R0:W-:Y:S01]  /*e060*/  STS [R17.X4+0x4270], R35 ;  /* 0x0042702311007388 */ /* 0x0001e20000004800 */
[----:B------:R-:W-:Y:S01]  /*e070*/  LEA.HI.SX32 R55, R75, R122, 0x1b ;  /* 0x0000007a4b377211 */ /* 0x000fe200078fdaff */
[----:B------:R-:W-:Y:S01]  /*e080*/  FFMA.FTZ R184, -R87, R184, -RZ ;  /* 0x000000b857b87223 */ /* 0x000fe200000109ff */
[----:B-1----:R-:W-:Y:S01]  /*e090*/  IADD3 R37, R122, 0x80, RZ ;  /* 0x000000807a257810 */ /* 0x002fe20007ffe0ff */
[----:B------:R1:W-:Y:S01]  /*e0a0*/  STS [R17.X4+0x4274], R36 ;  /* 0x0042742411007388 */ /* 0x0003e20000004800 */
[----:B------:R-:W-:Y:S01]  /*e0b0*/  LEA.HI.SX32 R48, R61, R122, 0x1b ;  /* 0x0000007a3d307211 */ /* 0x000fe200078fdaff */
[----:B------:R-:W-:Y:S01]  /*e0c0*/  FFMA.FTZ R186, -R86, R186, -RZ ;  /* 0x000000ba56ba7223 */ /* 0x000fe200000109ff */
[-C--:B--2---:R-:W-:Y:S01]  /*e0d0*/  LEA.HI.SX32 R38, R41, R122.reuse, 0x1b ;  /* 0x0000007a29267211 */ /* 0x084fe200078fdaff */
[----:B------:R2:W-:Y:S01]  /*e0e0*/  STS [R17.X4+0x4278], R30 ;  /* 0x0042781e11007388 */ /* 0x0005e20000004800 */
[----:B------:R-:W-:Y:S01]  /*e0f0*/  LEA.HI.SX32 R41, R47, R122, 0x1b ;  /* 0x0000007a2f297211 */ /* 0x000fe200078fdaff */
[----:B------:R-:W-:Y:S01]  /*e100*/  FMUL.FTZ R188, R85, R188 ;  /* 0x000000bc55bc7220 */ /* 0x000fe20000410000 */
[----:B0-----:R-:W-:Y:S01]  /*e110*/  IADD3 R35, R122, 0x100, RZ ;  /* 0x000001007a237810 */ /* 0x001fe20007ffe0ff */
[----:B------:R0:W-:Y:S01]  /*e120*/  STS [R17.X4+0x427c], R60 ;  /* 0x00427c3c11007388 */ /* 0x0001e20000004800 */
[----:B------:R-:W-:Y:S01]  /*e130*/  LEA.HI.SX32 R47, R59, R122, 0x1b ;  /* 0x0000007a3b2f7211 */ /* 0x000fe200078fdaff */
[----:B------:R-:W-:Y:S01]  /*e140*/  FMUL.FTZ R190, R84, R190 ;  /* 0x000000be54be7220 */ /* 0x000fe20000410000 */
[-C--:B-1----:R-:W-:Y:S01]  /*e150*/  LEA.HI.SX32 R36, R39, R122.reuse, 0x1b ;  /* 0x0000007a27247211 */ /* 0x082fe200078fdaff */
[----:B------:R-:W-:Y:S01]  /*e160*/  BAR.SYNC.DEFER_BLOCKING 0x0 ;  /* 0x0000000000007b1d */ /* 0x000fe20000010000 */
[----:B------:R-:W-:Y:S01]  /*e170*/  LEA.HI.SX32 R39, R43, R122, 0x1b ;  /* 0x0000007a2b277211 */ /* 0x000fe200078fdaff */
[----:B------:R-:W-:Y:S01]  /*e180*/  FFMA.FTZ R192, -R83, R192, -RZ ;  /* 0x000000c053c07223 */ /* 0x000fe200000109ff */
[-C--:B--2---:R-:W-:Y:S01]  /*e190*/  LEA.HI.SX32 R30, R37, R122.reuse, 0x1b ;  /* 0x0000007a251e7211 */ /* 0x084fe200078fdaff */
[----:B------:R-:W-:Y:S01]  /*e1a0*/  FMUL.FTZ R149, R127, UR34 ;  /* 0x000000227f957c20 */ /* 0x000fe20008410000 */
[-C--:B------:R-:W-:Y:S01]  /*e1b0*/  LEA.HI.SX32 R43, R51, R122.reuse, 0x1b ;  /* 0x0000007a332b7211 */ /* 0x080fe200078fdaff */
[----:B------:R-:W-:Y:S01]  /*e1c0*/  FMUL.FTZ R147, R125, UR34 ;  /* 0x000000227d937c20 */ /* 0x000fe20008410000 */
[-C--:B------:R-:W-:Y:S01]  /*e1d0*/  LEA.HI.SX32 R35, R35, R122.reuse, 0x1b ;  /* 0x0000007a23237211 */ /* 0x080fe200078fdaff */
[----:B------:R-:W-:Y:S01]  /*e1e0*/  FMUL.FTZ R140, R140, R5 ;  /* 0x000000058c8c7220 */ /* 0x000fe20000410000 */
[-C--:B------:R-:W-:Y:S01]  /*e1f0*/  LEA.HI.SX32 R37, R139, R122.reuse, 0x1b ;  /* 0x0000007a8b257211 */ /* 0x080fe200078fdaff */
[----:B------:R-:W-:Y:S01]  /*e200*/  FFMA.FTZ R149, R128, UR33, -R149 ;  /* 0x0000002180957c23 */ /* 0x000fe20008010895 */
[-C--:B------:R-:W-:Y:S01]  /*e210*/  LEA.HI.SX32 R51, R67, R122.reuse, 0x1b ;  /* 0x0000007a43337211 */ /* 0x080fe200078fdaff */
[----:B------:R-:W-:Y:S01]  /*e220*/  FFMA.FTZ R147, R126, UR33, -R147 ;  /* 0x000000217e937c23 */ /* 0x000fe20008010893 */
[----:B------:R-:W-:-:S02]  /*e230*/  LEA.HI.SX32 R59, R95, R122, 0x1b ;  /* 0x0000007a5f3b7211 */ /* 0x000fc400078fdaff */
[-C--:B0-----:R-:W-:Y:S02]  /*e240*/  LEA.HI.SX32 R60, R129, R122.reuse, 0x1b ;  /* 0x0000007a813c7211 */ /* 0x081fe400078fdaff */
[----:B------:R-:W-:Y:S01]  /*e250*/  LEA.HI.SX32 R61, R131, R122, 0x1b ;  /* 0x0000007a833d7211 */ /* 0x000fe200078fdaff */
[----:B------:R-:W0:Y:S04]  /*e260*/  LDS R143, [R144.X4+0x4200] ;  /* 0x00420000908f7984 */ /* 0x000e280000004800 */
[----:B------:R-:W1:Y:S04]  /*e270*/  LDS R65, [R30.X4+0x4400] ;  /* 0x004400001e417984 */ /* 0x000e680000004800 */
[----:B------:R-:W2:Y:S04]  /*e280*/  LDS R66, [R35.X4+0x4600] ;  /* 0x0046000023427984 */ /* 0x000ea80000004800 */
[----:B------:R-:W3:Y:S04]  /*e290*/  LDS R67, [R36.X4+0x4800] ;  /* 0x0048000024437984 */ /* 0x000ee80000004800 */
[----:B------:R-:W4:Y:S04]  /*e2a0*/  LDS R68, [R37.X4+0x4a00] ;  /* 0x004a000025447984 */ /* 0x000f280000004800 */
        /* <DEDUP_REMOVED lines=31> */
[----:B-----5:R-:W-:-:S03]  /*e4a0*/  FMUL.FTZ R18, R93, R171 ;  /* 0x000000ab5d127220 */ /* 0x020fc60000410000 */
[----:B------:R5:W-:Y:S01]  /*e4b0*/  STS [R17.X4+0x8418], R6 ;  /* 0x0084180611007388 */ /* 0x000be20000004800 */
[----:B-1----:R-:W-:-:S03]  /*e4c0*/  FMUL.FTZ R150, R86, R185 ;  /* 0x000000b956967220 */ /* 0x002fc60000410000 */
[----:B------:R1:W-:Y:S01]  /*e4d0*/  STS [R17.X4+0x8420], R16 ;  /* 0x0084201011007388 */ /* 0x0003e20000004800 */
[----:B--2---:R-:W-:Y:S02]  /*e4e0*/  FADD.FTZ R142, R7, R4 ;  /* 0x00000004078e7221 */ /* 0x004fe40000010000 */
[----:B------:R-:W-:Y:S01]  /*e4f0*/  FFMA.FTZ R4, -R98, R213, -RZ ;  /* 0x000000d562047223 */ /* 0x000fe200000109ff */
[----:B------:R2:W-:Y:S01]  /*e500*/  STS [R17.X4+0x8428], R18 ;  /* 0x0084281211007388 */ /* 0x0005e20000004800 */
[----:B-----5:R-:W-:Y:S02]  /*e510*/  FMUL.FTZ R6, R91, R175 ;  /* 0x000000af5b067220 */ /* 0x020fe40000410000 */
[----:B------:R-:W-:Y:S01]  /*e520*/  FMUL.FTZ R145, R123, UR34 ;  /* 0x000000227b917c20 */ /* 0x000fe20008410000 */
[----:B------:R5:W-:Y:S01]  /*e530*/  STS [R17.X4+0x8414], R4 ;  /* 0x0084140411007388 */ /* 0x000be20000004800 */
[----:B-1----:R-:W-:Y:S02]  /*e540*/  FMUL.FTZ R16, R90, R177 ;  /* 0x000000b15a107220 */ /* 0x002fe40000410000 */
[----:B------:R-:W-:Y:S01]  /*e550*/  FFMA.FTZ R145, R124, UR33, -R145 ;  /* 0x000000217c917c23 */ /* 0x000fe20008010891 */
[----:B------:R1:W-:Y:S01]  /*e560*/  STS [R17.X4+0x8438], R6 ;  /* 0x0084380611007388 */ /* 0x0003e20000004800 */
[----:B--2---:R-:W-:-:S03]  /*e570*/  FMUL.FTZ R18, R89, R179 ;  /* 0x000000b359127220 */ /* 0x004fc60000410000 */
[----:B------:R2:W-:Y:S01]  /*e580*/  STS [R17.X4+0x8440], R16 ;  /* 0x0084401011007388 */ /* 0x0005e20000004800 */
[----:B-----5:R-:W-:-:S03]  /*e590*/  FMUL.FTZ R4, R92, R173 ;  /* 0x000000ad5c047220 */ /* 0x020fc60000410000 */
[----:B------:R5:W-:Y:S01]  /*e5a0*/  STS [R17.X4+0x8450], R146 ;  /* 0x0084509211007388 */ /* 0x000be20000004800 */
[----:B-1----:R-:W-:-:S03]  /*e5b0*/  FFMA.FTZ R6, -R84, R189, -RZ ;  /* 0x000000bd54067223 */ /* 0x002fc600000109ff */
[----:B------:R1:W-:Y:S01]  /*e5c0*/  STS [R17.X4+0x8430], R4 ;  /* 0x0084300411007388 */ /* 0x0003e20000004800 */
[----:B--2---:R-:W-:-:S03]  /*e5d0*/  FMUL.FTZ R16, R83, R191 ;  /* 0x000000bf53107220 */ /* 0x004fc60000410000 */
[----:B------:R2:W-:Y:S01]  /*e5e0*/  STS [R17.X4+0x8458], R148 ;  /* 0x0084589411007388 */ /* 0x0005e20000004800 */
[----:B-----5:R-:W-:-:S03]  /*e5f0*/  FMUL.FTZ R146, R124, UR34 ;  /* 0x000000227c927c20 */ /* 0x020fc60008410000 */
[----:B------:R5:W-:Y:S01]  /*e600*/  STS [R17.X4+0x8460], R150 ;  /* 0x0084609611007388 */ /* 0x000be20000004800 */
[----:B-1----:R-:W-:-:S03]  /*e610*/  FFMA.FTZ R4, -R85, R187, -RZ ;  /* 0x000000bb55047223 */ /* 0x002fc600000109ff */
[----:B------:R1:W-:Y:S01]  /*e620*/  STS [R17.X4+0x8410], R214 ;  /* 0x008410d611007388 */ /* 0x0003e20000004800 */
[----:B------:R-:W-:Y:S02]  /*e630*/  FFMA.FTZ R146, R123, UR33, R146 ;  /* 0x000000217b927c23 */ /* 0x000fe40008010092 */
[----:B--2---:R-:W-:Y:S01]  /*e640*/  FMUL.FTZ R148, R126, UR34 ;  /* 0x000000227e947c20 */ /* 0x004fe20008410000 */
[----:B------:R1:W-:Y:S01]  /*e650*/  STS [R17.X4+0x841c], R168 ;  /* 0x00841ca811007388 */ /* 0x0003e20000004800 */
[----:B-----5:R-:W-:-:S03]  /*e660*/  FMUL.FTZ R150, R128, UR34 ;  /* 0x0000002280967c20 */ /* 0x020fc60008410000 */
[----:B------:R1:W-:Y:S01]  /*e670*/  STS [R17.X4+0x8424], R170 ;  /* 0x008424aa11007388 */ /* 0x0003e20000004800 */
[----:B------:R-:W-:Y:S02]  /*e680*/  FFMA.FTZ R148, R125, UR33, R148 ;  /* 0x000000217d947c23 */ /* 0x000fe40008010094 */
[----:B------:R-:W-:Y:S01]  /*e690*/  FFMA.FTZ R150, R127, UR33, R150 ;  /* 0x000000217f967c23 */ /* 0x000fe20008010096 */
[----:B------:R1:W-:Y:S04]  /*e6a0*/  STS [R17.X4+0x842c], R172 ;  /* 0x00842cac11007388 */ /* 0x0003e80000004800 */
        /* <DEDUP_REMOVED lines=70> */
.L_x_1659:
[----:B01-34-:R-:W-:Y:S05]  /*eb10*/  BSYNC B0 ;  /* 0x0000000000007941 */ /* 0x01bfea0003800000 */
.L_x_1658:
[----:B------:R-:W-:Y:S01]  /*eb20*/  ULDC.64 UR32, c[0x0][0x298] ;  /* 0x0000a60000207ab9 */ /* 0x000fe20000000a00 */
[----:B------:R-:W-:Y:S01]  /*eb30*/  FADD.FTZ R2, R3, R2 ;  /* 0x0000000203027221 */ /* 0x000fe20000010000 */
[----:B------:R-:W-:Y:S01]  /*eb40*/  USHF.R.U64 UR46, UR32, 0x1, UR33 ;  /* 0x00000001202e7899 */ /* 0x000fe20008001221 */
[----:B------:R0:W1:Y:S01]  /*eb50*/  LDS R3, [R30.X4+0x8600] ;  /* 0x008600001e037984 */ /* 0x0000620000004800 */
[----:B------:R-:W-:Y:S01]  /*eb60*/  USHF.R.U32.HI UR38, URZ, 0x1, UR33 ;  /* 0x000000013f267899 */ /* 0x000fe20008011621 */
[----:B------:R-:W-:Y:S01]  /*eb70*/  SHF.L.U32 R6, R122, 0x2, RZ ;  /* 0x000000027a067819 */ /* 0x000fe200000006ff */
[----:B------:R-:W-:Y:S01]  /*eb80*/  ULDC.64 UR34, c[0x0][0x2c0] ;  /* 0x0000b00000227ab9 */ /* 0x000fe20000000a00 */
[----:B------:R-:W-:Y:S01]  /*eb90*/  SHF.R.U32.HI R7, RZ, 0x1e, R122 ;  /* 0x0000001eff077819 */ /* 0x000fe2000001167a */
[----:B------:R-:W-:Y:S01]  /*eba0*/  ULDC.64 UR32, c[0x0][0x2b8] ;  /* 0x0000ae0000207ab9 */ /* 0x000fe20000000a00 */
[----:B------:R-:W-:Y:S01]  /*ebb0*/  BSSY B0, `(.L_x_1660) ;  /* 0x000003a000007945 */ /* 0x000fe20003800000 */
[----:B------:R-:W-:Y:S01]  /*ebc0*/  USHF.R.U32.HI UR47, URZ, 0x1, UR33 ;  /* 0x000000013f2f7899 */ /* 0x000fe20008011621 */
[----:B------:R-:W-:Y:S01]  /*ebd0*/  ISETP.GE.AND P2, PT, R151, 0x181, PT ;  /* 0x000001819700780c */ /* 0x000fe20003f46270 */
        /* <DEDUP_REMOVED lines=34> */
[----:B------:R-:W-:Y:S01]  /*ee00*/  MOV R17, UR34 ;  /* 0x0000002200117c02 */ /* 0x000fe20008000f00 */
[----:B------:R-:W-:Y:S01]  /*ee10*/  ULDC.64 UR32, c[0x0][0x2b0] ;  /* 0x0000ac0000207ab9 */ /* 0x000fe20000000a00 */
[----:B------:R-:W-:Y:S01]  /*ee20*/  MOV R19, UR34 ;  /* 0x0000002200137c02 */ /* 0x000fe20008000f00 */
[----:B------:R-:W-:Y:S01]  /*ee30*/  ULDC.64 UR34, c[0x0][0x2d0] ;  /* 0x0000b40000227ab9 */ /* 0x000fe20000000a00 */
[----:B------:R-:W-:Y:S01]  /*ee40*/  ISETP.GE.AND P0, PT, R151, 0x81, PT ;  /* 0x000000819700780c */ /* 0x000fe20003f06270 */
        /* <DEDUP_REMOVED lines=14> */
[----:B01----:R0:W-:Y:S04]  /*ef30*/  RED.E.ADD.F32.FTZ.RN.STRONG.GPU [R4.64+-0x3e00], R65 ;  /* 0xffc200410400798e */ /* 0x0031e8000c10e7aa */
[----:B------:R0:W-:Y:S02]  /*ef40*/  RED.E.ADD.F32.FTZ.RN.STRONG.GPU [R6.64+-0x3e00], R3 ;  /* 0xffc200030600798e */ /* 0x0001e4000c10e7aa */
.L_x_1661:
[----:B01----:R-:W-:Y:S05]  /*ef50*/  BSYNC B0 ;  /* 0x0000000000007941 */ /* 0x003fea0003800000 */
.L_x_1660:
[----:B------:R-:W0:Y:S01]  /*ef60*/  LDS R35, [R35.X4+0x8800] ;  /* 0x0088000023237984 */ /* 0x000e220000004800 */
[----:B------:R-:W-:Y:S01]  /*ef70*/  BSSY B0, `(.L_x_1662) ;  /* 0x0000004000007945 */ /* 0x000fe20003800000 */
[----:B------:R-:W-:Y:S05]  /*ef80*/  @!P1 BRA `(.L_x_1663) ;  /* 0x0000002000009947 */ /* 0x000fea0003800000 */
[----:B------:R1:W-:Y:S04]  /*ef90*/  RED.E.ADD.F32.FTZ.RN.STRONG.GPU [R4.64+-0x3c00], R66 ;  /* 0xffc400420400798e */ /* 0x0003e8000c10e7aa */
[----:B0-----:R1:W-:Y:S02]  /*efa0*/  RED.E.ADD.F32.FTZ.RN.STRONG.GPU [R6.64+-0x3c00], R35 ;  /* 0xffc400230600798e */ /* 0x0013e4000c10e7aa */
.L_x_1663:
[----:B------:R-:W-:Y:S05]  /*efb0*/  BSYNC B0 ;  /* 0x0000000000007941 */ /* 0x000fea0003800000 */
.L_x_1662:
[----:B------:R2:W3:Y:S01]  /*efc0*/  LDS R3, [R36.X4+0x8a00] ;  /* 0x008a000024037984 */ /* 0x0004e20000004800 */
[----:B------:R-:W-:Y:S01]  /*efd0*/  BSSY B0, `(.L_x_1664) ;  /* 0x0000004000007945 */ /* 0x000fe20003800000 */
[----:B------:R-:W-:Y:S05]  /*efe0*/  @!P2 BRA `(.L_x_1665) ;  /* 0x000000200000a947 */ /* 0x000fea0003800000 */
[----:B------:R4:W-:Y:S04]  /*eff0*/  RED.E.ADD.F32.FTZ.RN.STRONG.GPU [R4.64+-0x3a00], R67 ;  /* 0xffc600430400798e */ /* 0x0009e8000c10e7aa */
[----:B---3--:R4:W-:Y:S02]  /*f000*/  RED.E.ADD.F32.FTZ.RN.STRONG.GPU [R6.64+-0x3a00], R3 ;  /* 0xffc600030600798e */ /* 0x0089e4000c10e7aa */
.L_x_1665:
[----:B------:R-:W-:Y:S05]  /*f010*/  BSYNC B0 ;  /* 0x0000000000007941 */ /* 0x000fea0003800000 */
.L_x_1664:
[----:B------:R-:W1:Y:S01]  /*f020*/  LDS R37, [R37.X4+0x8c00] ;  /* 0x008c000025257984 */ /* 0x000e620000004800 */
        /* <DEDUP_REMOVED lines=10> */
[----:B-1----:R2:W-:Y:S02]  /*f0d0*/  RED.E.ADD.F32.FTZ.RN.STRONG.GPU [R6.64+-0x3800], R37 ;  /* 0xffc800250600798e */ /* 0x0025e4000c10e7aa */
.L_x_1667:
[----:B------:R-:W-:Y:S05]  /*f0e0*/  BSYNC B0 ;  /* 0x0000000000007941 */ /* 0x000fea0003800000 */
.L_x_1666:
[----:B---34-:R3:W4:Y:S01]  /*f0f0*/  LDS R3, [R38.X4+0x8e00] ;  /* 0x008e000026037984 */ /* 0x0187220000004800 */
[----:B------:R-:W-:Y:S01]  /*f100*/  BSSY B0, `(.L_x_1668) ;  /* 0x0000004000007945 */ /* 0x000fe20003800000 */
[----:B------:R-:W-:Y:S05]  /*f110*/  @!P0 BRA `(.L_x_1669) ;  /* 0x0000002000008947 */ /* 0x000fea0003800000 */
[----:B------:R2:W-:Y:S04]  /*f120*/  RED.E.ADD.F32.FTZ.RN.STRONG.GPU [R4.64+-0x3600], R69 ;  /* 0xffca00450400798e */ /* 0x0005e8000c10e7aa */
[----:B----4-:R2:W-:Y:S02]  /*f130*/  RED.E.ADD.F32.FTZ.RN.STRONG.GPU [R6.64+-0x3600], R3 ;  /* 0xffca00030600798e */ /* 0x0105e4000c10e7aa */
.L_x_1669:
[----:B------:R-:W-:Y:S05]  /*f140*/  BSYNC B0 ;  /* 0x0000000000007941 */ /* 0x000fea0003800000 */
.L_x_1668:
[----:B------:R-:W2:Y:S01]  /*f150*/  LDS R39, [R39.X4+0x9000] ;  /* 0x0090000027277984 */ /* 0x000ea20000004800 */
[----:B------:R-:W-:Y:S01]  /*f160*/  BSSY B0, `(.L_x_1670) ;  /* 0x0000004000007945 */ /* 0x000fe20003800000 */
[----:B------:R-:W-:Y:S05]  /*f170*/  @!P1 BRA `(.L_x_1671) ;  /* 0x0000002000009947 */ /* 0x000fea0003800000 */
[----:B------:R3:W-:Y:S04]  /*f180*/  RED.E.ADD.F32.FTZ.RN.STRONG.GPU [R4.64+-0x3400], R70 ;  /* 0xffcc00460400798e */ /* 0x0007e8000c10e7aa */
[----:B--2---:R3:W-:Y:S02]  /*f190*/  RED.E.ADD.F32.FTZ.RN.STRONG.GPU [R6.64+-0x3400], R39 ;  /* 0xffcc00270600798e */ /* 0x0047e4000c10e7aa */
.L_x_1671:
[----:B------:R-:W-:Y:S05]  /*f1a0*/  BSYNC B0 ;  /* 0x0000000000007941 */ /* 0x000fea0003800000 */
.L_x_1670:
[----:B--2-4-:R2:W4:Y:S01]  /*f1b0*/  LDS R3, [R40.X4+0x9200] ;  /* 0x0092000028037984 */ /* 0x0145220000004800 */
[----:B------:R-:W-:Y:S01]  /*f1c0*/  BSSY B0, `(.L_x_1672) ;  /* 0x0000004000007945 */ /* 0x000fe20003800000 */
[----:B------:R-:W-:Y:S05]  /*f1d0*/  @!P2 BRA `(.L_x_1673) ;  /* 0x000000200000a947 */ /* 0x000fea0003800000 */
[----:B------:R2:W-:Y:S04]  /*f1e0*/  RED.E.ADD.F32.FTZ.RN.STRONG.GPU [R4.64+-0x3200], R71 ;  /* 0xffce00470400798e */ /* 0x0005e8000c10e7aa */
[----:B----4-:R2:W-:Y:S02]  /*f1f0*/  RED.E.ADD.F32.FTZ.RN.STRONG.GPU [R6.64+-0x3200], R3 ;  /* 0xffce00030600798e */ /* 0x0105e4000c10e7aa */
.L_x_1673:
[----:B------:R-:W-:Y:S05]  /*f200*/  BSYNC B0 ;  /* 0x0000000000007941 */ /* 0x000fea0003800000 */
.L_x_1672:
[----:B------:R-:W2:Y:S01]  /*f210*/  LDS R41, [R41.X4+0x9400] ;  /* 0x0094000029297984 */ /* 0x000ea20000004800 */
[----:B------:R-:W-:Y:S01]  /*f220*/  BSSY B0, `(.L_x_1674) ;  /* 0x0000004000007945 */ /* 0x000fe20003800000 */
[----:B------:R-:W-:Y:S05]  /*f230*/  @!P3 BRA `(.L_x_1675) ;  /* 0x000000200000b947 */ /* 0x000fea0003800000 */
[----:B------:R3:W-:Y:S04]  /*f240*/  RED.E.ADD.F32.FTZ.RN.STRONG.GPU [R4.64+-0x3000], R72 ;  /* 0xffd000480400798e */ /* 0x0007e8000c10e7aa */
[----:B--2---:R3:W-:Y:S02]  /*f250*/  RED.E.ADD.F32.FTZ.RN.STRONG.GPU [R6.64+-0x3000], R41 ;  /* 0xffd000290600798e */ /* 0x0047e4000c10e7aa */
.L_x_1675:
[----:B------:R-:W-:Y:S05]  /*f260*/  BSYNC B0 ;  /* 0x0000000000007941 */ /* 0x000fea0003800000 */
.L_x_1674:
[----:B--2-4-:R2:W4:Y:S01]  /*f270*/  LDS R3, [R42.X4+0x9600] ;  /* 0x009600002a037984 */ /* 0x0145220000004800 */
[----:B------:R-:W-:Y:S01]  /*f280*/  BSSY B0, `(.L_x_1676) ;  /* 0x0000004000007945 */ /* 0x000fe20003800000 */
[----:B------:R-:W-:Y:S05]  /*f290*/  @!P4 BRA `(.L_x_1677) ;  /* 0x000000200000c947 */ /* 0x000fea0003800000 */
[----:B------:R2:W-:Y:S04]  /*f2a0*/  RED.E.ADD.F32.FTZ.RN.STRONG.GPU [R4.64+-0x2e00], R73 ;  /* 0xffd200490400798e */ /* 0x0005e8000c10e7aa */
[----:B----4-:R2:W-:Y:S02]  /*f2b0*/  RED.E.ADD.F32.FTZ.RN.STRONG.GPU [R6.64+-0x2e00], R3 ;  /* 0xffd200030600798e */ /* 0x0105e4000c10e7aa */
.L_x_1677:
[----:B------:R-:W-:Y:S05]  /*f2c0*/  BSYNC B0 ;  /* 0x0000000000007941 */ /* 0x000fea0003800000 */
.L_x_1676:
[----:B------:R-:W2:Y:S01]  /*f2d0*/  LDS R43, [R43.X4+0x9800] ;  /* 0x009800002b2b7984 */ /* 0x000ea20000004800 */
[----:B------:R-:W-:Y:S01]  /*f2e0*/  BSSY B0, `(.L_x_1678) ;  /* 0x0000004000007945 */ /* 0x000fe20003800000 */
[----:B------:R-:W-:Y:S05]  /*f2f0*/  @!P5 BRA `(.L_x_1679) ;  /* 0x000000200000d947 */ /* 0x000fea0003800000 */
[----:B------:R3:W-:Y:S04]  /*f300*/  RED.E.ADD.F32.FTZ.RN.STRONG.GPU [R4.64+-0x2c00], R74 ;  /* 0xffd4004a0400798e */ /* 0x0007e8000c10e7aa */
[----:B--2---:R3:W-:Y:S02]  /*f310*/  RED.E.ADD.F32.FTZ.RN.STRONG.GPU [R6.64+-0x2c00], R43 ;  /* 0xffd4002b0600798e */ /* 0x0047e4000c10e7aa */
.L_x_1679:
[----:B------:R-:W-:Y:S05]  /*f320*/  BSYNC B0 ;  /* 0x0000000000007941 */ /* 0x000fea0003800000 */
.L_x_1678:
[----:B--2-4-:R2:W4:Y:S01]  /*f330*/  LDS R3, [R44.X4+0x9a00] ;  /* 0x009a00002c037984 */ /* 0x0145220000004800 */
        /* <DEDUP_REMOVED lines=9> */
[----:B--2---:R2:W-:Y:S04]  /*f3d0*/  RED.E.ADD.F32.FTZ.RN.STRONG.GPU [R4.64+-0x2a00], R75 ;  /* 0xffd6004b0400798e */ /* 0x0045e8000c10e7aa */
[----:B----4-:R2:W-:Y:S02]  /*f3e0*/  RED.E.ADD.F32.FTZ.RN.STRONG.GPU [R6.64+-0x2a00], R3 ;  /* 0xffd600030600798e */ /* 0x0105e4000c10e7aa */
.L_x_1681:
[----:B--2---:R-:W-:Y:S05]  /*f3f0*/  BSYNC B0 ;  /* 0x0000000000007941 */ /* 0x004fea0003800000 */
.L_x_1680:
[----:B------:R-:W2:Y:S01]  /*f400*/  LDS R45, [R45.X4+0x9c00] ;  /* 0x009c00002d2d7984 */ /* 0x000ea20000004800 */
[----:B------:R-:W-:Y:S01]  /*f410*/  BSSY B0, `(.L_x_1682) ;  /* 0x0000004000007945 */ /* 0x000fe20003800000 */
[----:B------:R-:W-:Y:S05]  /*f420*/  @!P0 BRA `(.L_x_1683) ;  /* 0x0000002000008947 */ /* 0x000fea0003800000 */
[----:B------:R3:W-:Y:S04]  /*f430*/  RED.E.ADD.F32.FTZ.RN.STRONG.GPU [R4.64+-0x2800], R76 ;  /* 0xffd8004c0400798e */ /* 0x0007e8000c10e7aa */
[----:B--2---:R3:W-:Y:S02]  /*f440*/  RED.E.ADD.F32.FTZ.RN.STRONG.GPU [R6.64+-0x2800], R45 ;  /* 0xffd8002d0600798e */ /* 0x0047e4000c10e7aa */
.L_x_1683:
[----:B------:R-:W-:Y:S05]  /*f450*/  BSYNC B0 ;  /* 0x0000000000007941 */ /* 0x000fea0003800000 */
.L_x_1682:
[----:B----4-:R4:W3:Y:S01]  /*f460*/  LDS R3, [R46.X4+0x9e00] ;  /* 0x009e00002e037984 */ /* 0x0108e20000004800 */
[----:B------:R-:W-:Y:S01]  /*f470*/  BSSY B0, `(.L_x_1684) ;  /* 0x0000004000007945 */ /* 0x000fe20003800000 */
[----:B------:R-:W-:Y:S05]  /*f480*/  @!P1 BRA `(.L_x_1685) ;  /* 0x0000002000009947 */ /* 0x000fea0003800000 */
[----:B------:R4:W-:Y:S04]  /*f490*/  RED.E.ADD.F32.FTZ.RN.STRONG.GPU [R4.64+-0x2600], R77 ;  /* 0xffda004d0400798e */ /* 0x0009e8000c10e7aa */
[----:B---3--:R4:W-:Y:S02]  /*f4a0*/  RED.E.ADD.F32.FTZ.RN.STRONG.GPU [R6.64+-0x2600], R3 ;  /* 0xffda00030600798e */ /* 0x0089e4000c10e7aa */
.L_x_1685:
[----:B------:R-:W-:Y:S05]  /*f4b0*/  BSYNC B0 ;  /* 0x0000000000007941 */ /* 0x000fea0003800000 */
.L_x_1684:
[----:B------:R-:W4:Y:S01]  /*f4c0*/  LDS R47, [R47.X4+0xa000] ;  /* 0x00a000002f2f7984 */ /* 0x000f220000004800 */
[----:B------:R-:W-:Y:S01]  /*f4d0*/  BSSY B0, `(.L_x_1686) ;  /* 0x0000004000007945 */ /* 0x000fe20003800000 */
[----:B------:R-:W-:Y:S05]  /*f4e0*/  @!P2 BRA `(.L_x_1687) ;  /* 0x000000200000a947 */ /* 0x000fea0003800000 */
[----:B------:R4:W-:Y:S04]  /*f4f0*/  RED.E.ADD.F32.FTZ.RN.STRONG.GPU [R4.64+-0x2400], R78 ;  /* 0xffdc004e0400798e */ /* 0x0009e8000c10e7aa */
[----:B----4-:R4:W-:Y:S02]  /*f500*/  RED.E.ADD.F32.FTZ.RN.STRONG.GPU [R6.64+-0x2400], R47 ;  /* 0xffdc002f0600798e */ /* 0x0109e4000c10e7aa */
.L_x_1687:
[----:B------:R-:W-:Y:S05]  /*f510*/  BSYNC B0 ;  /* 0x0000000000007941 */ /* 0x000fea0003800000 */
.L_x_1686:
[----:B---34-:R3:W4:Y:S01]  /*f520*/  LDS R3, [R48.X4+0xa200] ;  /* 0x00a2000030037984 */ /* 0x0187220000004800 */
[----:B------:R-:W-:Y:S01]  /*f530*/  BSSY B0, `(.L_x_1688) ;  /* 0x0000004000007945 */ /* 0x000fe20003800000 */
[----:B------:R-:W-:Y:S05]  /*f540*/  @!P3 BRA `(.L_x_1689) ;  /* 0x000000200000b947 */ /* 0x000fea0003800000 */
[----:B------:R3:W-:Y:S04]  /*f550*/  RED.E.ADD.F32.FTZ.RN.STRONG.GPU [R4.64+-0x2200], R79 ;  /* 0xffde004f0400798e */ /* 0x0007e8000c10e7aa */
[----:B----4-:R3:W-:Y:S02]  /*f560*/  RED.E.ADD.F32.FTZ.RN.STRONG.GPU [R6.64+-0x2200], R3 ;  /* 0xffde00030600798e */ /* 0x0107e4000c10e7aa */
.L_x_1689:
[----:B------:R-:W-:Y:S05]  /*f570*/  BSYNC B0 ;  /* 0x0000000000007941 */ /* 0x000fea0003800000 */
.L_x_1688:
[----:B------:R-:W3:Y:S01]  /*f580*/  LDS R49, [R49.X4+0xa400] ;  /* 0x00a4000031317984 */ /* 0x000ee20000004800 */
[----:B------:R-:W-:Y:S01]  /*f590*/  BSSY B0, `(.L_x_1690) ;  /* 0x0000004000007945 */ /* 0x000fe20003800000 */
[----:B------:R-:W-:Y:S05]  /*f5a0*/  @!P4 BRA `(.L_x_1691) ;  /* 0x000000200000c947 */ /* 0x000fea0003800000 */
[----:B------:R4:W-:Y:S04]  /*f5b0*/  RED.E.ADD.F32.FTZ.RN.STRONG.GPU [R4.64+-0x2000], R80 ;  /* 0xffe000500400798e */ /* 0x0009e8000c10e7aa */
[----:B---3--:R4:W-:Y:S02]  /*f5c0*/  RED.E.ADD.F32.FTZ.RN.STRONG.GPU [R6.64+-0x2000], R49 ;  /* 0xffe000310600798e */ /* 0x0089e4000c10e7aa */
.L_x_1691:
[----:B------:R-:W-:Y:S05]  /*f5d0*/  BSYNC B0 ;  /* 0x0000000000007941 */ /* 0x000fea0003800000 */
.L_x_1690:
[----:B---34-:R3:W4:Y:S01]  /*f5e0*/  LDS R3, [R50.X4+0xa600] ;  /* 0x00a6000032037984 */ /* 0x0187220000004800 */
[----:B------:R-:W-:Y:S01]  /*f5f0*/  BSSY B0, `(.L_x_1692) ;  /* 0x0000004000007945 */ /* 0x000fe20003800000 */
[----:B------:R-:W-:Y:S05]  /*f600*/  @!P5 BRA `(.L_x_1693) ;  /* 0x000000200000d947 */ /* 0x000fea0003800000 */
[----:B------:R3:W-:Y:S04]  /*f610*/  RED.E.ADD.F32.FTZ.RN.STRONG.GPU [R4.64+-0x1e00], R81 ;  /* 0xffe200510400798e */ /* 0x0007e8000c10e7aa */
[----:B----4-:R3:W-:Y:S02]  /*f620*/  RED.E.ADD.F32.FTZ.RN.STRONG.GPU [R6.64+-0x1e00], R3 ;  /* 0xffe200030600798e */ /* 0x0107e4000c10e7aa */
.L_x_1693:
[----:B------:R-:W-:Y:S05]  /*f630*/  BSYNC B0 ;  /* 0x0000000000007941 */ /* 0x000fea0003800000 */
.L_x_1692:
[----:B------:R-:W3:Y:S01]  /*f640*/  LDS R51, [R51.X4+0xa800] ;  /* 0x00a8000033337984 */ /* 0x000ee20000004800 */
        /* <DEDUP_REMOVED lines=10> */
[----:B---3--:R4:W-:Y:S02]  /*f6f0*/  RED.E.ADD.F32.FTZ.RN.STRONG.GPU [R6.64+-0x1c00], R51 ;  /* 0xffe400330600798e */ /* 0x0089e4000c10e7aa */
.L_x_1695:
[----:B------:R-:W-:Y:S05]  /*f700*/  BSYNC B0 ;  /* 0x0000000000007941 */ /* 0x000fea0003800000 */
.L_x_1694:
[----:B---34-:R3:W4:Y:S01]  /*f710*/  LDS R3, [R52.X4+0xaa00] ;  /* 0x00aa000034037984 */ /* 0x0187220000004800 */
[----:B------:R-:W-:Y:S01]  /*f720*/  BSSY B0, `(.L_x_1696) ;  /* 0x0000004000007945 */ /* 0x000fe20003800000 */
[----:B------:R-:W-:Y:S05]  /*f730*/  @!P0 BRA `(.L_x_1697) ;  /* 0x0000002000008947 */ /* 0x000fea0003800000 */
[----:B------:R3:W-:Y:S04]  /*f740*/  RED.E.ADD.F32.FTZ.RN.STRONG.GPU [R4.64+-0x1a00], R94 ;  /* 0xffe6005e0400798e */ /* 0x0007e8000c10e7aa */
[----:B----4-:R3:W-:Y:S02]  /*f750*/  RED.E.ADD.F32.FTZ.RN.STRONG.GPU [R6.64+-0x1a00], R3 ;  /* 0xffe600030600798e */ /* 0x0107e4000c10e7aa */
.L_x_1697:
[----:B------:R-:W-:Y:S05]  /*f760*/  BSYNC B0 ;  /* 0x0000000000007941 */ /* 0x000fea0003800000 */
.L_x_1696:
[----:B------:R-:W3:Y:S01]  /*f770*/  LDS R53, [R53.X4+0xac00] ;  /* 0x00ac000035357984 */ /* 0x000ee20000004800 */
[----:B------:R-:W-:Y:S01]  /*f780*/  BSSY B0, `(.L_x_1698) ;  /* 0x0000004000007945 */ /* 0x000fe20003800000 */
[----:B------:R-:W-:Y:S05]  /*f790*/  @!P1 BRA `(.L_x_1699) ;  /* 0x0000002000009947 */ /* 0x000fea0003800000 */
[----:B------:R4:W-:Y:S04]  /*f7a0*/  RED.E.ADD.F32.FTZ.RN.STRONG.GPU [R4.64+-0x1800], R95 ;  /* 0xffe8005f0400798e */ /* 0x0009e8000c10e7aa */
[----:B---3--:R4:W-:Y:S02]  /*f7b0*/  RED.E.ADD.F32.FTZ.RN.STRONG.GPU [R6.64+-0x1800], R53 ;  /* 0xffe800350600798e */ /* 0x0089e4000c10e7aa */
.L_x_1699:
[----:B------:R-:W-:Y:S05]  /*f7c0*/  BSYNC B0 ;  /* 0x0000000000007941 */ /* 0x000fea0003800000 */
.L_x_1698:
[----:B---34-:R3:W4:Y:S01]  /*f7d0*/  LDS R3, [R54.X4+0xae00] ;  /* 0x00ae000036037984 */ /* 0x0187220000004800 */
[----:B------:R-:W-:Y:S01]  /*f7e0*/  BSSY B0, `(.L_x_1700) ;  /* 0x0000004000007945 */ /* 0x000fe20003800000 */
[----:B------:R-:W-:Y:S05]  /*f7f0*/  @!P2 BRA `(.L_x_1701) ;  /* 0x000000200000a947 */ /* 0x000fea0003800000 */
[----:B------:R3:W-:Y:S04]  /*f800*/  RED.E.ADD.F32.FTZ.RN.STRONG.GPU [R4.64+-0x1600], R129 ;  /* 0xffea00810400798e */ /* 0x0007e8000c10e7aa */
[----:B----4-:R3:W-:Y:S02]  /*f810*/  RED.E.ADD.F32.FTZ.RN.STRONG.GPU [R6.64+-0x1600], R3 ;  /* 0xffea00030600798e */ /* 0x0107e4000c10e7aa */
.L_x_1701:
[----:B------:R-:W-:Y:S05]  /*f820*/  BSYNC B0 ;  /* 0x0000000000007941 */ /* 0x000fea0003800000 */
.L_x_1700:
[----:B------:R-:W3:Y:S01]  /*f830*/  LDS R55, [R55.X4+0xb000] ;  /* 0x00b0000037377984 */ /* 0x000ee20000004800 */
[----:B------:R-:W-:Y:S01]  /*f840*/  BSSY B0, `(.L_x_1702) ;  /* 0x0000004000007945 */ /* 0x000fe20003800000 */
[----:B------:R-:W-:Y:S05]  /*f850*/  @!P3 BRA `(.L_x_1703) ;  /* 0x000000200000b947 */ /* 0x000fea0003800000 */
[----:B------:R4:W-:Y:S04]  /*f860*/  RED.E.ADD.F32.FTZ.RN.STRONG.GPU [R4.64+-0x1400], R130 ;  /* 0xffec00820400798e */ /* 0x0009e8000c10e7aa */
[----:B---3--:R4:W-:Y:S02]  /*f870*/  RED.E.ADD.F32.FTZ.RN.STRONG.GPU [R6.64+-0x1400], R55 ;  /* 0xffec00370600798e */ /* 0x0089e4000c10e7aa */
.L_x_1703:
[----:B------:R-:W-:Y:S05]  /*f880*/  BSYNC B0 ;  /* 0x0000000000007941 */ /* 0x000fea0003800000 */
.L_x_1702:
[----:B---34-:R3:W4:Y:S01]  /*f890*/  LDS R3, [R56.X4+0xb200] ;  /* 0x00b2000038037984 */ /* 0x0187220000004800 */
[----:B------:R-:W-:Y:S01]  /*f8a0*/  BSSY B0, `(.L_x_1704) ;  /* 0x0000004000007945 */ /* 0x000fe20003800000 */
[----:B------:R-:W-:Y:S05]  /*f8b0*/  @!P4 BRA `(.L_x_1705) ;  /* 0x000000200000c947 */ /* 0x000fea0003800000 */
[----:B------:R3:W-:Y:S04]  /*f8c0*/  RED.E.ADD.F32.FTZ.RN.STRONG.GPU [R4.64+-0x1200], R131 ;  /* 0xffee00830400798e */ /* 0x0007e8000c10e7aa */
[----:B----4-:R3:W-:Y:S02]  /*f8d0*/  RED.E.ADD.F32.FTZ.RN.STRONG.GPU [R6.64+-0x1200], R3 ;  /* 0xffee00030600798e */ /* 0x0107e4000c10e7aa */
.L_x_1705:
[----:B------:R-:W-:Y:S05]  /*f8e0*/  BSYNC B0 ;  /* 0x0000000000007941 */ /* 0x000fea0003800000 */
.L_x_1704:
[----:B------:R-:W3:Y:S01]  /*f8f0*/  LDS R57, [R57.X4+0xb400] ;  /* 0x00b4000039397984 */ /* 0x000ee20000004800 */
[----:B------:R-:W-:Y:S01]  /*f900*/  BSSY B0, `(.L_x_1706) ;  /* 0x0000004000007945 */ /* 0x000fe20003800000 */
[----:B------:R-:W-:Y:S05]  /*f910*/  @!P5 BRA `(.L_x_1707) ;  /* 0x000000200000d947 */ /* 0x000fea0003800000 */
[----:B------:R4:W-:Y:S04]  /*f920*/  RED.E.ADD.F32.FTZ.RN.STRONG.GPU [R4.64+-0x1000], R132 ;  /* 0xfff000840400798e */ /* 0x0009e8000c10e7aa */
[----:B---3--:R4:W-:Y:S02]  /*f930*/  RED.E.ADD.F32.FTZ.RN.STRONG.GPU [R6.64+-0x1000], R57 ;  /* 0xfff000390600798e */ /* 0x0089e4000c10e7aa */
.L_x_1707:
[----:B------:R-:W-:Y:S05]  /*f940*/  BSYNC B0 ;  /* 0x0000000000007941 */ /* 0x000fea0003800000 */
.L_x_1706:
[----:B---34-:R3:W4:Y:S01]  /*f950*/  LDS R3, [R58.X4+0xb600] ;  /* 0x00b600003a037984 */ /* 0x0187220000004800 */
        /* <DEDUP_REMOVED lines=9> */
[----:B---3--:R3:W-:Y:S04]  /*f9f0*/  RED.E.ADD.F32.FTZ.RN.STRONG.GPU [R4.64+-0xe00], R133 ;  /* 0xfff200850400798e */ /* 0x0087e8000c10e7aa */
[----:B----4-:R3:W-:Y:S02]  /*fa00*/  RED.E.ADD.F32.FTZ.RN.STRONG.GPU [R6.64+-0xe00], R3 ;  /* 0xfff200030600798e */ /* 0x0107e4000c10e7aa */
.L_x_1709:
[----:B---3--:R-:W-:Y:S05]  /*fa10*/  BSYNC B0 ;  /* 0x0000000000007941 */ /* 0x008fea0003800000 */
.L_x_1708:
[----:B------:R-:W3:Y:S01]  /*fa20*/  LDS R59, [R59.X4+0xb800] ;  /* 0x00b800003b3b7984 */ /* 0x000ee20000004800 */
[----:B------:R-:W-:Y:S01]  /*fa30*/  BSSY B0, `(.L_x_1710) ;  /* 0x0000004000007945 */ /* 0x000fe20003800000 */
[----:B------:R-:W-:Y:S05]  /*fa40*/  @!P0 BRA `(.L_x_1711) ;  /* 0x0000002000008947 */ /* 0x000fea0003800000 */
[----:B------:R4:W-:Y:S04]  /*fa50*/  RED.E.ADD.F32.FTZ.RN.STRONG.GPU [R4.64+-0xc00], R134 ;  /* 0xfff400860400798e */ /* 0x0009e8000c10e7aa */
[----:B---3--:R4:W-:Y:S02]  /*fa60*/  RED.E.ADD.F32.FTZ.RN.STRONG.GPU [R6.64+-0xc00], R59 ;  /* 0xfff4003b0600798e */ /* 0x0089e4000c10e7aa */
.L_x_1711:
[----:B------:R-:W-:Y:S05]  /*fa70*/  BSYNC B0 ;  /* 0x0000000000007941 */ /* 0x000fea0003800000 */
.L_x_1710:
[----:B----4-:R4:W3:Y:S01]  /*fa80*/  LDS R3, [R60.X4+0xba00] ;  /* 0x00ba00003c037984 */ /* 0x0108e20000004800 */
[----:B------:R-:W-:Y:S01]  /*fa90*/  BSSY B0, `(.L_x_1712) ;  /* 0x0000004000007945 */ /* 0x000fe20003800000 */
[----:B------:R-:W-:Y:S05]  /*faa0*/  @!P1 BRA `(.L_x_1713) ;  /* 0x0000002000009947 */ /* 0x000fea0003800000 */
[----:B------:R4:W-:Y:S04]  /*fab0*/  RED.E.ADD.F32.FTZ.RN.STRONG.GPU [R4.64+-0xa00], R135 ;  /* 0xfff600870400798e */ /* 0x0009e8000c10e7aa */
[----:B---3--:R4:W-:Y:S02]  /*fac0*/  RED.E.ADD.F32.FTZ.RN.STRONG.GPU [R6.64+-0xa00], R3 ;  /* 0xfff600030600798e */ /* 0x0089e4000c10e7aa */
.L_x_1713:
[----:B------:R-:W-:Y:S05]  /*fad0*/  BSYNC B0 ;  /* 0x0000000000007941 */ /* 0x000fea0003800000 */
.L_x_1712:
[----:B------:R-:W4:Y:S01]  /*fae0*/  LDS R61, [R61.X4+0xbc00] ;  /* 0x00bc00003d3d7984 */ /* 0x000f220000004800 */
[----:B------:R-:W-:Y:S01]  /*faf0*/  BSSY B0, `(.L_x_1714) ;  /* 0x0000004000007945 */ /* 0x000fe20003800000 */
[----:B------:R-:W-:Y:S05]  /*fb00*/  @!P2 BRA `(.L_x_1715) ;  /* 0x000000200000a947 */ /* 0x000fea0003800000 */
[----:B------:R4:W-:Y:S04]  /*fb10*/  RED.E.ADD.F32.FTZ.RN.STRONG.GPU [R4.64+-0x800], R136 ;  /* 0xfff800880400798e */ /* 0x0009e8000c10e7aa */
[----:B----4-:R4:W-:Y:S02]  /*fb20*/  RED.E.ADD.F32.FTZ.RN.STRONG.GPU [R6.64+-0x800], R61 ;  /* 0xfff8003d0600798e */ /* 0x0109e4000c10e7aa */
.L_x_1715:
[----:B------:R-:W-:Y:S05]  /*fb30*/  BSYNC B0 ;  /* 0x0000000000007941 */ /* 0x000fea0003800000 */
.L_x_1714:
[----:B---34-:R3:W4:Y:S01]  /*fb40*/  LDS R3, [R62.X4+0xbe00] ;  /* 0x00be00003e037984 */ /* 0x0187220000004800 */
[----:B------:R-:W-:Y:S01]  /*fb50*/  BSSY B0, `(.L_x_1716) ;  /* 0x0000004000007945 */ /* 0x000fe20003800000 */
[----:B------:R-:W-:Y:S05]  /*fb60*/  @!P3 BRA `(.L_x_1717) ;  /* 0x000000200000b947 */ /* 0x000fea0003800000 */
[----:B------:R3:W-:Y:S04]  /*fb70*/  RED.E.ADD.F32.FTZ.RN.STRONG.GPU [R4.64+-0x600], R137 ;  /* 0xfffa00890400798e */ /* 0x0007e8000c10e7aa */
[----:B----4-:R3:W-:Y:S02]  /*fb80*/  RED.E.ADD.F32.FTZ.RN.STRONG.GPU [R6.64+-0x600], R3 ;  /* 0xfffa00030600798e */ /* 0x0107e4000c10e7aa */
.L_x_1717:
[----:B------:R-:W-:Y:S05]  /*fb90*/  BSYNC B0 ;  /* 0x0000000000007941 */ /* 0x000fea0003800000 */
.L_x_1716:
[----:B------:R-:W3:Y:S01]  /*fba0*/  LDS R63, [R63.X4+0xc000] ;  /* 0x00c000003f3f7984 */ /* 0x000ee20000004800 */
[----:B------:R-:W-:Y:S01]  /*fbb0*/  BSSY B0, `(.L_x_1718) ;  /* 0x0000004000007945 */ /* 0x000fe20003800000 */
[----:B------:R-:W-:Y:S05]  /*fbc0*/  @!P4 BRA `(.L_x_1719) ;  /* 0x000000200000c947 */ /* 0x000fea0003800000 */
[----:B------:R4:W-:Y:S04]  /*fbd0*/  RED.E.ADD.F32.FTZ.RN.STRONG.GPU [R4.64+-0x400], R138 ;  /* 0xfffc008a0400798e */ /* 0x0009e8000c10e7aa */
[----:B---3--:R4:W-:Y:S02]  /*fbe0*/  RED.E.ADD.F32.FTZ.RN.STRONG.GPU [R6.64+-0x400], R63 ;  /* 0xfffc003f0600798e */ /* 0x0089e4000c10e7aa */
.L_x_1719:
[----:B------:R-:W-:Y:S05]  /*fbf0*/  BSYNC B0 ;  /* 0x0000000000007941 */ /* 0x000fea0003800000 */
.L_x_1718:
[----:B---34-:R3:W4:Y:S01]  /*fc00*/  LDS R3, [R64.X4+0xc200] ;  /* 0x00c2000040037984 */ /* 0x0187220000004800 */
[----:B------:R-:W-:Y:S01]  /*fc10*/  BSSY B0, `(.L_x_1720) ;  /* 0x0000004000007945 */ /* 0x000fe20003800000 */
[----:B------:R-:W-:Y:S05]  /*fc20*/  @!P5 BRA `(.L_x_1721) ;  /* 0x000000200000d947 */ /* 0x000fea0003800000 */
[----:B------:R3:W-:Y:S04]  /*fc30*/  RED.E.ADD.F32.FTZ.RN.STRONG.GPU [R4.64+-0x200], R139 ;  /* 0xfffe008b0400798e */ /* 0x0007e8000c10e7aa */
[----:B----4-:R3:W-:Y:S02]  /*fc40*/  RED.E.ADD.F32.FTZ.RN.STRONG.GPU [R6.64+-0x200], R3 ;  /* 0xfffe00030600798e */ /* 0x0107e4000c10e7aa */
.L_x_1721:
[----:B------:R-:W-:Y:S05]  /*fc50*/  BSYNC B0 ;  /* 0x0000000000007941 */ /* 0x000fea0003800000 */
.L_x_1720:
[----:B-1-3--:R-:W1:Y:S01]  /*fc60*/  SHFL.DOWN PT, R5, R0, 0x1, 0x1f ;  /* 0x08201f0000057f89 */ /* 0x00ae6200000e0000 */
[----:B------:R-:W-:Y:S01]  /*fc70*/  ISETP.GT.AND P0, PT, R121, 0x1e, PT ;  /* 0x0000001e7900780c */ /* 0x000fe20003f04270 */
[----:B------:R-:W-:Y:S01]  /*fc80*/  FMUL.FTZ R27, R27, R128 ;  /* 0x000000801b1b7220 */ /* 0x000fe20000410000 */
[----:B------:R-:W-:Y:S01]  /*fc90*/  ISETP.NE.AND P1, PT, R121, RZ, PT ;  /* 0x000000ff7900720c */ /* 0x000fe20003f25270 */
[----:B----4-:R-:W3:Y:S01]  /*fca0*/  SHFL.DOWN PT, R3, R2, 0x1, 0x1f ;  /* 0x08201f0002037f89 */ /* 0x010ee200000e0000 */
[----:B------:R-:W-:Y:S01]  /*fcb0*/  ISETP.NE.AND P2, PT, R122, RZ, PT ;  /* 0x000000ff7a00720c */ /* 0x000fe20003f45270 */
[----:B------:R-:W-:Y:S01]  /*fcc0*/  FMUL.FTZ R149, R20, R149 ;  /* 0x0000009514957220 */ /* 0x000fe20000410000 */
[----:B------:R-:W-:Y:S01]  /*fcd0*/  BSSY B0, `(.L_x_1722) ;  /* 0x0000046000007945 */ /* 0x000fe20003800000 */
[----:B------:R-:W-:-:S02]  /*fce0*/  FMUL.FTZ R31, R31, R126 ;  /* 0x0000007e1f1f7220 */ /* 0x000fc40000410000 */
[----:B------:R-:W-:Y:S02]  /*fcf0*/  FMUL.FTZ R147, R22, R147 ;  /* 0x0000009316937220 */ /* 0x000fe40000410000 */
[----:B------:R-:W-:Y:S02]  /*fd00*/  FMUL.FTZ R33, R33, R124 ;  /* 0x0000007c21217220 */ /* 0x000fe40000410000 */
[----:B------:R-:W-:Y:S02]  /*fd10*/  FMUL.FTZ R145, R12, R145 ;  /* 0x000000910c917220 */ /* 0x000fe40000410000 */
[----:B------:R-:W-:Y:S02]  /*fd20*/  FFMA.FTZ R140, R11, R141, R140 ;  /* 0x0000008d0b8c7223 */ /* 0x000fe4000001008c */
[----:B------:R-:W-:Y:S02]  /*fd30*/  FFMA.FTZ R27, R28, R127, R27 ;  /* 0x0000007f1c1b7223 */ /* 0x000fe4000001001b */
[----:B------:R-:W-:-:S02]  /*fd40*/  FFMA.FTZ R150, R21, R150, R149 ;  /* 0x0000009615967223 */ /* 0x000fc40000010095 */
[----:B------:R-:W-:Y:S02]  /*fd50*/  FFMA.FTZ R32, R32, R125, R31 ;  /* 0x0000007d20207223 */ /* 0x000fe4000001001f */
[----:B-1----:R-:W-:Y:S02]  /*fd60*/  @!P0 FADD.FTZ R0, R0, R5 ;  /* 0x0000000500008221 */ /* 0x002fe40000010000 */
[----:B------:R-:W-:Y:S02]  /*fd70*/  FFMA.FTZ R147, R23, R148, R147 ;  /* 0x0000009417937223 */ /* 0x000fe40000010093 */
[----:B---3--:R-:W-:Y:S01]  /*fd80*/  @!P0 FADD.FTZ R2, R2, R3 ;  /* 0x0000000302028221 */ /* 0x008fe20000010000 */
[----:B------:R-:W1:Y:S01]  /*fd90*/  SHFL.DOWN PT, R5, R0, 0x2, 0x1f ;  /* 0x08401f0000057f89 */ /* 0x000e6200000e0000 */
        /* <DEDUP_REMOVED lines=9> */
[----:B------:R-:W-:-:S02]  /*fe30*/  FADD.FTZ R201, R8, R201 ;  /* 0x000000c908c97221 */ /* 0x000fc40000010000 */
[----:B------:R-:W-:Y:S02]  /*fe40*/  FFMA.FTZ R228, R112, R24, R228 ;  /* 0x0000001870e47223 */ /* 0x000fe400000100e4 */
[----:B------:R-:W-:Y:S02]  /*fe50*/  FFMA.FTZ R229, R113, R29, R229 ;  /* 0x0000001d71e57223 */ /* 0x000fe400000100e5 */
[----:B------:R-:W-:Y:S02]  /*fe60*/  FADD.FTZ R200, R9, R200 ;  /* 0x000000c809c87221 */ /* 0x000fe40000010000 */
[----:B-1----:R-:W-:Y:S02]  /*fe70*/  @!P0 FADD.FTZ R0, R0, R5 ;  /* 0x0000000500008221 */ /* 0x002fe40000010000 */
[----:B------:R-:W-:Y:S02]  /*fe80*/  FADD.FTZ R199, R140, R199 ;  /* 0x000000c78cc77221 */ /* 0x000fe40000010000 */
[----:B---3--:R-:W-:Y:S01]  /*fe90*/  @!P0 FADD.FTZ R2, R2, R3 ;  /* 0x0000000302028221 */ /* 0x008fe20000010000 */
[----:B------:R-:W1:Y:S01]  /*fea0*/  SHFL.DOWN PT, R5, R0, 0x4, 0x1f ;  /* 0x08801f0000057f89 */ /* 0x000e6200000e0000 */
[----:B------:R-:W-:Y:S01]  /*feb0*/  ISETP.GT.AND P0, PT, R121, 0x1b, PT ;  /* 0x0000001b7900780c */ /* 0x000fe20003f04270 */
[----:B------:R-:W-:-:S02]  /*fec0*/  FFMA.FTZ R230, R114, R27, R230 ;  /* 0x0000001b72e67223 */ /* 0x000fc400000100e6 */
[----:B------:R-:W3:Y:S01]  /*fed0*/  SHFL.DOWN PT, R3, R2, 0x4, 0x1f ;  /* 0x08801f0002037f89 */ /* 0x000ee200000e0000 */
[----:B------:R-:W-:Y:S02]  /*fee0*/  FFMA.FTZ R231, R115, R32, R231 ;  /* 0x0000002073e77223 */ /* 0x000fe400000100e7 */
[----:B------:R-:W-:Y:S02]  /*fef0*/  FADD.FTZ R198, R25, R198 ;  /* 0x000000c619c67221 */ /* 0x000fe40000010000 */
[----:B------:R-:W-:Y:S02]  /*ff00*/  FFMA.FTZ R232, R116, R33, R232 ;  /* 0x0000002174e87223 */ /* 0x000fe400000100e8 */
[----:B------:R-:W-:Y:S02]  /*ff10*/  FADD.FTZ R197, R26, R197 ;  /* 0x000000c51ac57221 */ /* 0x000fe40000010000 */
[----:B------:R-:W-:Y:S02]  /*ff20*/  FADD.FTZ R196, R15, R196 ;  /* 0x000000c40fc47221 */ /* 0x000fe40000010000 */
[----:B-1----:R-:W-:-:S02]  /*ff30*/  @!P0 FADD.FTZ R0, R0, R5 ;  /* 0x0000000500008221 */ /* 0x002fc40000010000 */
[----:B---3--:R-:W-:-:S03]  /*ff40*/  @!P0 FADD.FTZ R2, R2, R3 ;  /* 0x0000000302028221 */ /* 0x008fc60000010000 */
[----:B------:R-:W1:Y:S01]  /*ff50*/  SHFL.DOWN PT, R5, R0, 0x8, 0x1f ;  /* 0x09001f0000057f89 */ /* 0x000e6200000e0000 */
[----:B------:R-:W-:-:S03]  /*ff60*/  ISETP.GT.AND P0, PT, R121, 0x17, PT ;  /* 0x000000177900780c */ /* 0x000fc60003f04270 */
[----:B------:R-:W3:Y:S10]  /*ff70*/  SHFL.DOWN PT, R3, R2, 0x8, 0x1f ;  /* 0x09001f0002037f89 */ /* 0x000ef400000e0000 */
[----:B-1----:R-:W-:-:S02]  /*ff80*/  @!P0 FADD.FTZ R0, R0, R5 ;  /* 0x0000000500008221 */ /* 0x002fc40000010000 */
[----:B---3--:R-:W-:-:S03]  /*ff90*/  @!P0 FADD.FTZ R2, R2, R3 ;  /* 0x0000000302028221 */ /* 0x008fc60000010000 */
[----:B------:R-:W1:Y:S01]  /*ffa0*/  SHFL.DOWN PT, R5, R0, 0x10, 0x1f ;  /* 0x0a001f0000057f89 */ /* 0x000e6200000e0000 */
[----:B------:R-:W-:-:S03]  /*ffb0*/  ISETP.GT.AND P0, PT, R121, 0xf, PT ;  /* 0x0000000f7900780c */ /* 0x000fc60003f04270 */
[----:B------:R-:W3:Y:S10]  /*ffc0*/  SHFL.DOWN PT, R3, R2, 0x10, 0x1f ;  /* 0x0a001f0002037f89 */ /* 0x000ef400000e0000 */
[----:B-1----:R-:W-:-:S02]  /*ffd0*/  @!P0 FADD.FTZ R0, R0, R5 ;  /* 0x0000000500008221 */ /* 0x002fc40000010000 */
[----:B---3--:R-:W-:-:S03]  /*ffe0*/  @!P0 FADD.FTZ R2, R2, R3 ;  /* 0x0000000302028221 */ /* 0x008fc60000010000 */
[----:B------:R-:W-:-:S05]  /*fff0*/  MOV R3, R0 ;  /* 0x0000000000037202 */ /* 0x000fca0000000f00 */
[----:B------:R1:W-:Y:S04]  /*10000*/  @!P1 STS.64 [R235.X8+0xc608], R2 ;  /* 0x00c60802eb009388 */ /* 0x0003e80000008a00 */
[----:B------:R-:W-:Y:S06]  /*10010*/  BAR.SYNC.DEFER_BLOCKING 0x0 ;  /* 0x0000000000007b1d */ /* 0x000fec0000010000 */
[----:B------:R-:W-:Y:S05]  /*10020*/  @P2 BRA `(.L_x_1723) ;  /* 0x0000010000002947 */ /* 0x000fea0003800000 */
[----:B------:R-:W-:Y:S01]  /*10030*/  ULDC UR32, c[0x0][0x174] ;  /* 0x00005d0000207ab9 */ /* 0x000fe20000000800 */
[----:B------:R-:W3:Y:S01]  /*10040*/  LDS.128 R4, [0xc610] ;  /* 0x00c61000ff047984 */ /* 0x000ee20000000c00 */
[----:B------:R-:W-:-:S02]  /*10050*/  UISETP.NE.AND UP0, UPT, UR26, UR32, UPT ;  /* 0x000000201a00728c */ /* 0x000fc4000bf05270 */
[----:B------:R-:W-:Y:S01]  /*10060*/  USHF.L.U32 UR32, UR7, 0x3, URZ ;  /* 0x0000000307207899 */ /* 0x000fe2000800063f */
[----:B------:R-:W4:Y:S03]  /*10070*/  LDS.64 R8, [0xc620] ;  /* 0x00c62000ff087984 */ /* 0x000f260000000a00 */
[----:B------:R-:W-:-:S13]  /*10080*/  PLOP3.LUT P0, PT, PT, PT, UP0, 0x80, 0x0 ;  /* 0x000000000000781c */ /* 0x000fda0003f0f008 */
[----:B------:R-:W5:Y:S01]  /*10090*/  @P0 LDS.64 R10, [UR32+0xfe80] ;  /* 0x00fe8020ff0a0984 */ /* 0x000f620008000a00 */
[----:B---3--:R-:W-:Y:S02]  /*100a0*/  FADD.FTZ R0, R3, R5 ;  /* 0x0000000503007221 */ /* 0x008fe40000010000 */
[----:B-1----:R-:W-:Y:S02]  /*100b0*/  FADD.FTZ R3, R2, R4 ;  /* 0x0000000402037221 */ /* 0x002fe40000010000 */
[----:B------:R-:W-:Y:S02]  /*100c0*/  FADD.FTZ R0, R7, R0 ;  /* 0x0000000007007221 */ /* 0x000fe40000010000 */
[----:B------:R-:W-:Y:S02]  /*100d0*/  FADD.FTZ R6, R6, R3 ;  /* 0x0000000306067221 */ /* 0x000fe40000010000 */
[----:B----4-:R-:W-:Y:S02]  /*100e0*/  FADD.FTZ R3, R0, R9 ;  /* 0x0000000900037221 */ /* 0x010fe40000010000 */
[----:B------:R-:W-:-:S02]  /*100f0*/  FADD.FTZ R2, R6, R8 ;  /* 0x0000000806027221 */ /* 0x000fc40000010000 */
[----:B-----5:R-:W-:Y:S02]  /*10100*/  @P0 FADD.FTZ R3, R3, R11 ;  /* 0x0000000b03030221 */ /* 0x020fe40000010000 */
[----:B------:R-:W-:-:S05]  /*10110*/  @P0 FADD.FTZ R2, R2, R10 ;  /* 0x0000000a02020221 */ /* 0x000fca0000010000 */
[----:B------:R1:W-:Y:S02]  /*10120*/  STS.64 [UR32+0xfe80], R2 ;  /* 0x00fe8002ff007988 */ /* 0x0003e40008000a20 */
.L_x_1723:
[----:B------:R-:W-:Y:S05]  /*10130*/  BSYNC B0 ;  /* 0x0000000000007941 */ /* 0x000fea0003800000 */
.L_x_1722:
[----:B------:R-:W-:Y:S02]  /*10140*/  UIADD3 UR7, UR7, 0x1, URZ ;  /* 0x0000000107077890 */ /* 0x000fe4000fffe03f */
[----:B------:R-:W-:Y:S02]  /*10150*/  ULDC UR32, c[0x0][0x16c] ;  /* 0x00005b0000207ab9 */ /* 0x000fe40000000800 */
[----:B------:R-:W-:Y:S02]  /*10160*/  UISETP.GE.AND UP0, UPT, UR7, UR32, UPT ;  /* 0x000000200700728c */ /* 0x000fe4000bf06270 */
[----:B------:R-:W-:-:S04]  /*10170*/  UIADD3 UR8, UP1, UR8, 0x1, URZ ;  /* 0x0000000108087890 */ /* 0x000fc8000ff3e03f */
[----:B------:R-:W-:Y:S01]  /*10180*/  PLOP3.LUT P0, PT, PT, PT, UP0, 0x80, 0x0 ;  /* 0x000000000000781c */ /* 0x000fe20003f0f008 */
[----:B------:R-:W-:-:S12]  /*10190*/  UIADD3.X UR9, URZ, UR9, URZ, UP1, !UPT ;  /* 0x000000093f097290 */ /* 0x000fd80008ffe43f */
[----:B012---:R-:W-:Y:S01]  /*101a0*/  @P0 CALL.REL.NOINC `(.L_x_1623) ;  /* 0x0000001000000944 */ /* 0x007fe20003c00000 */
[----:B------:R-:W-:Y:S05]  /*101b0*/  BRA `(.L_x_1724) ;  /* 0xffff524000007947 */ /* 0x000fea000383ffff */
.L_x_1623:
        /* <DEDUP_REMOVED lines=11> */
[----:B------:R-:W-:Y:S01]  /*10270*/  F2FP.BF16.PACK_AB R225, R225, R226 ;  /* 0x000000e2e1e1723e */ /* 0x000fe200000010ff */
[----:B------:R-:W-:Y:S01]  /*10280*/  ULDC.64 UR32, c[0x0][0x2f8] ;  /* 0x0000be0000207ab9 */ /* 0x000fe20000000a00 */
[----:B------:R-:W-:Y:S01]  /*10290*/  PRMT R2, R229, 0x7632, R2 ;  /* 0x00007632e5027816 */ /* 0x000fe20000000002 */
[----:B------:R-:W-:Y:S01]  /*102a0*/  UIMAD UR8, UR13, UR32, URZ ;  /* 0x000000200d0872a4 */ /* 0x000fe2000f8e023f */
[----:B------:R-:W-:Y:S01]  /*102b0*/  PRMT R3, R227, 0x7632, R3 ;  /* 0x00007632e3037816 */ /* 0x000fe20000000003 */
[----:B------:R-:W-:Y:S01]  /*102c0*/  UIMAD UR27, UR12, UR9, UR7 ;  /* 0x000000090c1b72a4 */ /* 0x000fe2000f8e0207 */
        /* <DEDUP_REMOVED lines=17> */
[----:B------:R0:W-:Y:S01]  /*103e0*/  STS.U16 [R119+0xe], R0 ;  /* 0x00000e0077007388 */ /* 0x0001e20000000400 */
[----:B-1----:R-:W-:-:S03]  /*103f0*/  PRMT R3, R219, 0x7632, R3 ;  /* 0x00007632db037816 */ /* 0x002fc60000000003 */
[----:B------:R-:W-:Y:S04]  /*10400*/  STS.U16 [R119+0x4], R229 ;  /* 0x000004e577007388 */ /* 0x000fe80000000400 */
[----:B------:R-:W-:Y:S01]  /*10410*/  STS.U16 [R119+0x8], R227 ;  /* 0x000008e377007388 */ /* 0x000fe20000000400 */
[----:B0-----:R-:W-:-:S03]  /*10420*/  MOV R0, UR28 ;  /* 0x0000001c00007c02 */ /* 0x001fc60008000f00 */
        /* <DEDUP_REMOVED lines=45> */
.L_x_1726:
[----:B------:R-:W-:Y:S05]  /*10700*/  BSYNC B0 ;  /* 0x0000000000007941 */ /* 0x000fea0003800000 */
.L_x_1725:
        /* <DEDUP_REMOVED lines=58> */
[----:B------:R-:W-:Y:S04]  /*10ab0*/  @!P2 STG.E.U16 [R2.64+-0xd00], R31 ;  /* 0xfff3001f0200a986 */ /* 0x000fe8000c10152a */
[----:B------:R-:W-:Y:S04]  /*10ac0*/  @!P3 STG.E.U16 [R2.64+-0xcc0], R33 ;  /* 0xfff340210200b986 */ /* 0x000fe8000c10152a */
[----:B------:R-:W-:Y:S04]  /*10ad0*/  @!P4 STG.E.U16 [R2.64+-0xc80], R35 ;  /* 0xfff380230200c986 */ /* 0x000fe8000c10152a */
[----:B------:R4:W-:Y:S01]  /*10ae0*/  @!P5 STG.E.U16 [R2.64+-0xc40], R37 ;  /* 0xfff3c0250200d986 */ /* 0x0009e2000c10152a */
[----:B------:R-:W-:-:S04]  /*10af0*/  LEA R50, R121, R0, 0x4 ;  /* 0x0000000079327211 */ /* 0x000fc800078e20ff */
[C---:B------:R-:W-:Y:S02]  /*10b00*/  IADD3 R4, R50.reuse, 0x1, RZ ;  /* 0x0000000132047810 */ /* 0x040fe40007ffe0ff */
[C---:B------:R-:W-:Y:S02]  /*10b10*/  IADD3 R7, R50.reuse, 0x3, RZ ;  /* 0x0000000332077810 */ /* 0x040fe40007ffe0ff */
[----:B------:R-:W-:Y:S02]  /*10b20*/  IADD3 R8, R50, 0x4, RZ ;  /* 0x0000000432087810 */ /* 0x000fe40007ffe0ff */
[-C--:B------:R-:W-:Y:S02]  /*10b30*/  LEA.HI.SX32 R4, R4, R50.reuse, 0x1b ;  /* 0x0000003204047211 */ /* 0x080fe400078fdaff */
[-C--:B------:R-:W-:Y:S02]  /*10b40*/  LEA.HI.SX32 R7, R7, R50.reuse, 0x1b ;  /* 0x0000003207077211 */ /* 0x080fe400078fdaff */
[----:B------:R-:W-:-:S02]  /*10b50*/  LEA.HI.SX32 R8, R8, R50, 0x1b ;  /* 0x0000003208087211 */ /* 0x000fc400078fdaff */
[----:B------:R-:W-:Y:S02]  /*10b60*/  SHF.L.U32 R4, R4, 0x1, RZ ;  /* 0x0000000104047819 */ /* 0x000fe400000006ff */
[C---:B0-----:R-:W-:Y:S02]  /*10b70*/  IADD3 R9, R50.reuse, 0x5, RZ ;  /* 0x0000000532097810 */ /* 0x041fe40007ffe0ff */
[----:B------:R-:W-:Y:S02]  /*10b80*/  SHF.L.U32 R7, R7, 0x1, RZ ;  /* 0x0000000107077819 */ /* 0x000fe400000006ff */
[----:B------:R-:W-:Y:S02]  /*10b90*/  IADD3 R10, R50, 0x6, RZ ;  /* 0x00000006320a7810 */ /* 0x000fe40007ffe0ff */
[----:B------:R-:W-:Y:S02]  /*10ba0*/  SHF.L.U32 R8, R8, 0x1, RZ ;  /* 0x0000000108087819 */ /* 0x000fe400000006ff */
[----:B-1----:R-:W-:-:S02]  /*10bb0*/  IADD3 R11, R50, 0x7, RZ ;  /* 0x00000007320b7810 */ /* 0x002fc40007ffe0ff */
[C---:B------:R-:W-:Y:S02]  /*10bc0*/  IADD3 R12, R50.reuse, 0x8, RZ ;  /* 0x00000008320c7810 */ /* 0x040fe40007ffe0ff */
[-C--:B------:R-:W-:Y:S02]  /*10bd0*/  LEA.HI.SX32 R9, R9, R50.reuse, 0x1b ;  /* 0x0000003209097211 */ /* 0x080fe400078fdaff */
[----:B---3--:R-:W-:Y:S02]  /*10be0*/  IADD3 R13, R50, 0x9, RZ ;  /* 0x00000009320d7810 */ /* 0x008fe40007ffe0ff */
[-C--:B------:R-:W-:Y:S02]  /*10bf0*/  LEA.HI.SX32 R10, R10, R50.reuse, 0x1b ;  /* 0x000000320a0a7211 */ /* 0x080fe400078fdaff */
[----:B------:R-:W-:Y:S02]  /*10c00*/  IADD3 R14, R50, 0xa, RZ ;  /* 0x0000000a320e7810 */ /* 0x000fe40007ffe0ff */
[----:B------:R-:W-:-:S02]  /*10c10*/  LEA.HI.SX32 R11, R11, R50, 0x1b ;  /* 0x000000320b0b7211 */ /* 0x000fc400078fdaff */
[----:B----4-:R-:W-:Y:S02]  /*10c20*/  F2FP.BF16.PACK_AB R2, R203, R202 ;  /* 0x000000cacb02723e */ /* 0x010fe400000010ff */
[----:B------:R-:W-:Y:S02]  /*10c30*/  IADD3 R15, R50, 0xb, RZ ;  /* 0x0000000b320f7810 */ /* 0x000fe40007ffe0ff */
[----:B------:R-:W-:Y:S02]  /*10c40*/  LEA.HI.SX32 R12, R12, R50, 0x1b ;  /* 0x000000320c0c7211 */ /* 0x000fe400078fdaff */
[C---:B------:R-:W-:Y:S02]  /*10c50*/  IADD3 R16, R50.reuse, 0xc, RZ ;  /* 0x0000000c32107810 */ /* 0x040fe40007ffe0ff */
[----:B------:R-:W-:Y:S02]  /*10c60*/  SHF.L.U32 R9, R9, 0x1, RZ ;  /* 0x0000000109097819 */ /* 0x000fe400000006ff */
[----:B------:R-:W-:-:S02]  /*10c70*/  IADD3 R17, R50, 0xd, RZ ;  /* 0x0000000d32117810 */ /* 0x000fc40007ffe0ff */
[----:B------:R-:W-:Y:S02]  /*10c80*/  LEA.HI.SX32 R13, R13, R50, 0x1b ;  /* 0x000000320d0d7211 */ /* 0x000fe400078fdaff */
[----:B------:R-:W-:Y:S02]  /*10c90*/  F2FP.BF16.PACK_AB R3, R205, R204 ;  /* 0x000000cccd03723e */ /* 0x000fe400000010ff */
[----:B------:R-:W-:Y:S02]  /*10ca0*/  SHF.L.U32 R10, R10, 0x1, RZ ;  /* 0x000000010a0a7819 */ /* 0x000fe400000006ff */
[----:B------:R-:W-:Y:S02]  /*10cb0*/  IADD3 R18, R50, 0xe, RZ ;  /* 0x0000000e32127810 */ /* 0x000fe40007ffe0ff */
[----:B------:R-:W-:Y:S02]  /*10cc0*/  LEA.HI.SX32 R14, R14, R50, 0x1b ;  /* 0x000000320e0e7211 */ /* 0x000fe400078fdaff */
[----:B------:R-:W-:-:S02]  /*10cd0*/  PRMT R27, R2, 0x7632, R27 ;  /* 0x00007632021b7816 */ /* 0x000fc4000000001b */
[----:B------:R-:W-:Y:S02]  /*10ce0*/  SHF.L.U32 R11, R11, 0x1, RZ ;  /* 0x000000010b0b7819 */ /* 0x000fe400000006ff */
[----:B------:R-:W-:Y:S02]  /*10cf0*/  IADD3 R19, R50, 0xf, RZ ;  /* 0x0000000f32137810 */ /* 0x000fe40007ffe0ff */
[-C--:B------:R-:W-:Y:S02]  /*10d00*/  LEA.HI.SX32 R15, R15, R50.reuse, 0x1b ;  /* 0x000000320f0f7211 */ /* 0x080fe400078fdaff */
[----:B------:R-:W-:Y:S02]  /*10d10*/  SHF.L.U32 R12, R12, 0x1, RZ ;  /* 0x000000010c0c7819 */ /* 0x000fe400000006ff */
[-C--:B------:R-:W-:Y:S02]  /*10d20*/  LEA.HI.SX32 R16, R16, R50.reuse, 0x1b ;  /* 0x0000003210107211 */ /* 0x080fe400078fdaff */
        /* <DEDUP_REMOVED lines=17> */
[----:B------:R-:W-:Y:S02]  /*10e40*/  F2FP.BF16.PACK_AB R198, R199, R198 ;  /* 0x000000c6c7c6723e */ /* 0x000fe400000010ff */
[----:B------:R-:W-:Y:S01]  /*10e50*/  PRMT R21, R196, 0x7632, R21 ;  /* 0x00007632c4157816 */ /* 0x000fe20000000015 */
[----:B------:R-:W-:Y:S01]  /*10e60*/  FADD.FTZ R5, R0, R199 ;  /* 0x000000c700057221 */ /* 0x000fe20000010000 */
[----:B------:R-:W-:-:S02]  /*10e70*/  SHF.L.U32 R6, R6, 0x1, RZ ;  /* 0x0000000106067819 */ /* 0x000fc400000006ff */
[----:B------:R-:W-:Y:S02]  /*10e80*/  PRMT R23, R198, 0x7632, R23 ;  /* 0x00007632c6177816 */ /* 0x000fe40000000017 */
[----:B------:R-:W-:-:S04]  /*10e90*/  F2FP.BF16.PACK_AB R0, R201, R200 ;  /* 0x000000c8c900723e */ /* 0x000fc800000010ff */
[----:B------:R-:W-:Y:S01]  /*10ea0*/  PRMT R25, R0, 0x7632, R25 ;  /* 0x0000763200197816 */ /* 0x000fe20000000019 */
[----:B------:R-:W-:Y:S04]  /*10eb0*/  STS.U16 [R119], R196 ;  /* 0x000000c477007388 */ /* 0x000fe80000000400 */
[----:B------:R0:W-:Y:S04]  /*10ec0*/  STS.U16 [R4+0x2], R21 ;  /* 0x0000021504007388 */ /* 0x0001e80000000400 */
[----:B------:R-:W-:Y:S04]  /*10ed0*/  STS.U16 [R6+0x4], R198 ;  /* 0x000004c606007388 */ /* 0x000fe80000000400 */
[----:B------:R-:W-:Y:S04]  /*10ee0*/  STS.U16 [R7+0x6], R23 ;  /* 0x0000061707007388 */ /* 0x000fe80000000400 */
[----:B------:R1:W-:Y:S01]  /*10ef0*/  STS.U16 [R8+0x8], R0 ;  /* 0x0000080008007388 */ /* 0x0003e20000000400 */
[----:B0-----:R-:W-:-:S03]  /*10f00*/  PRMT R4, R3, 0x7632, R4 ;  /* 0x0000763203047816 */ /* 0x001fc60000000004 */
[----:B------:R-:W-:Y:S01]  /*10f10*/  STS.U16 [R9+0xa], R25 ;  /* 0x00000a1909007388 */ /* 0x000fe20000000400 */
[----:B-1----:R-:W-:-:S03]  /*10f20*/  F2FP.BF16.PACK_AB R0, R207, R206 ;  /* 0x000000cecf00723e */ /* 0x002fc600000010ff */
[----:B------:R0:W-:Y:S01]  /*10f30*/  STS.U16 [R10+0xc], R2 ;  /* 0x00000c020a007388 */ /* 0x0001e20000000400 */
[C---:B------:R-:W-:Y:S02]  /*10f40*/  PRMT R7, R0.reuse, 0x7610, R7 ;  /* 0x0000761000077816 */ /* 0x040fe40000000007 */
[----:B------:R-:W-:Y:S02]  /*10f50*/  PRMT R6, R0, 0x7632, R6 ;  /* 0x0000763200067816 */ /* 0x000fe40000000006 */
[----:B------:R-:W-:Y:S01]  /*10f60*/  F2FP.BF16.PACK_AB R0, R215, R208 ;  /* 0x000000d0d700723e */ /* 0x000fe200000010ff */
[----:B------:R-:W-:Y:S01]  /*10f70*/  STS.U16 [R11+0xe], R27 ;  /* 0x00000e1b0b007388 */ /* 0x000fe20000000400 */
[----:B0-----:R-:W-:-:S03]  /*10f80*/  F2FP.BF16.PACK_AB R2, R164, R216 ;  /* 0x000000d8a402723e */ /* 0x001fc600000010ff */
[----:B------:R0:W-:Y:S01]  /*10f90*/  STS.U16 [R12+0x10], R3 ;  /* 0x000010030c007388 */ /* 0x0001e20000000400 */
[----:B------:R-:W-:-:S03]  /*10fa0*/  PRMT R8, R0, 0x7610, R8 ;  /* 0x0000761000087816 */ /* 0x000fc60000000008 */
[----:B------:R1:W-:Y:S04]  /*10fb0*/  STS.U16 [R13+0x12], R4 ;  /* 0x000012040d007388 */ /* 0x0003e80000000400 */
[----:B------:R-:W-:Y:S01]  /*10fc0*/  STS.U16 [R14+0x14], R7 ;  /* 0x000014070e007388 */ /* 0x000fe20000000400 */
[----:B0-----:R-:W-:-:S03]  /*10fd0*/  PRMT R3, R0, 0x7632, R3 ;  /* 0x0000763200037816 */ /* 0x001fc60000000003 */
[----:B------:R-:W-:Y:S01]  /*10fe0*/  STS.U16 [R15+0x16], R6 ;  /* 0x000016060f007388 */ /* 0x000fe20000000400 */
[----:B-1----:R-:W-:-:S03]  /*10ff0*/  PRMT R4, R2, 0x7632, R4 ;  /* 0x0000763202047816 */ /* 0x002fc60000000004 */
[----:B------:R-:W-:Y:S01]  /*11000*/  STS.U16 [R16+0x18], R8 ;  /* 0x0000180810007388 */ /* 0x000fe20000000400 */
[----:B------:R-:W-:-:S03]  /*11010*/  MOV R0, UR28 ;  /* 0x0000001c00007c02 */ /* 0x000fc60008000f00 */
        /* <DEDUP_REMOVED lines=54> */
.L_x_1728:
[----:B0-----:R-:W-:Y:S05]  /*11380*/  BSYNC B0 ;  /* 0x0000000000007941 */ /* 0x001fea0003800000 */
.L_x_1727:
        /* <DEDUP_REMOVED lines=24> */
[----:B------:R-:W-:Y:S01]  /*11510*/  UIADD3 UR20, UP5, UR20, -0x1000, URZ ;  /* 0xfffff00014147890 */ /* 0x000fe2000ffbe03f */
[----:B------:R-:W-:Y:S01]  /*11520*/  LEA.HI.X R3, R3, R0, R4, 0x1, P0 ;  /* 0x0000000003037211 */ /* 0x000fe200000f0c04 */
[----:B------:R-:W-:Y:S01]  /*11530*/  UIADD3 UR6, UR6, 0x1, URZ ;  /* 0x0000000106067890 */ /* 0x000fe2000fffe03f */
        /* <DEDUP_REMOVED lines=10> */
[-C--:B------:R-:W-:Y:S01]  /*115e0*/  ISETP.GE.AND P0, PT, R28, R25.reuse, PT ;  /* 0x000000191c00720c */ /* 0x080fe20003f06270 */
[----:B------:R-:W-:Y:S01]  /*115f0*/  UIADD3.X UR19, UR19, -0x1, URZ, UP4, !UPT ;  /* 0xffffffff13137890 */ /* 0x000fe2000a7fe43f */
[-C--:B------:R-:W-:Y:S01]  /*11600*/  ISETP.GE.AND P4, PT, R36, R25.reuse, PT ;  /* 0x000000192400720c */ /* 0x080fe20003f86270 */
        /* <DEDUP_REMOVED lines=23> */
.L_x_1617:
        /* <DEDUP_REMOVED lines=35> */
.L_x_1731:
[----:B-1----:R-:W-:Y:S05]  /*119b0*/  BSYNC B0 ;  /* 0x0000000000007941 */ /* 0x002fea0003800000 */
.L_x_1730:
        /* <DEDUP_REMOVED lines=34> */
.L_x_1733:
[----:B------:R-:W3:Y:S02]  /*11be0*/  S2R R7, SR_TID.X ;  /* 0x0000000000077919 */ /* 0x000ee40000002100 */
.L_x_1734:
[----:B-1----:R-:W-:Y:S05]  /*11bf0*/  BSYNC B0 ;  /* 0x0000000000007941 */ /* 0x002fea0003800000 */
.L_x_1732:
[----:B---3--:R-:W-:-:S13]  /*11c00*/  ISETP.GE.AND P0, PT, R7, c[0x0][0x16c], PT ;  /* 0x00005b0007007a0c */ /* 0x008fda0003f06270 */
[----:B------:R-:W-:Y:S05]  /*11c10*/  @P0 EXIT ;  /* 0x000000000000094d */ /* 0x000fea0003800000 */
[----:B------:R-:W-:Y:S02]  /*11c20*/  ULDC.64 UR6, c[0x0][0x288] ;  /* 0x0000a20000067ab9 */ /* 0x000fe40000000a00 */
[----:B------:R-:W-:Y:S02]  /*11c30*/  UIMAD UR11, UR11, UR6, URZ ;  /* 0x000000060b0b72a4 */ /* 0x000fe4000f8e023f */
[----:B0-2---:R-:W-:Y:S02]  /*11c40*/  UIMAD.WIDE.U32 UR4, UR10, UR6, URZ ;  /* 0x000000060a0472a5 */ /* 0x005fe4000f8e003f */
[----:B------:R-:W-:-:S04]  /*11c50*/  UIMAD UR6, UR10, UR7, UR11 ;  /* 0x000000070a0672a4 */ /* 0x000fc8000f8e020b */
[----:B------:R-:W-:Y:S02]  /*11c60*/  UIADD3 UR6, UR5, UR6, URZ ;  /* 0x0000000605067290 */ /* 0x000fe4000fffe03f */
.L_x_1735:
[----:B0-----:R0:W1:Y:S01]  /*11c70*/  LDS.64 R8, [R7.X8+0xfe80] ;  /* 0x00fe800007087984 */ /* 0x0010620000008a00 */
        /* <DEDUP_REMOVED lines=9> */
[----:B0-----:R-:W-:-:S04]  /*11d10*/  IADD3 R7, R7, c[0x0][0x0], RZ ;  /* 0x0000000007077a10 */ /* 0x001fc80007ffe0ff */
[----:B------:R-:W-:Y:S02]  /*11d20*/  IADD3 R3, R5, R3, RZ ;  /* 0x0000000305037210 */ /* 0x000fe40007ffe0ff */
[----:B------:R-:W-:-:S04]  /*11d30*/  LEA R2, P0, R4, c[0x0][0x310], 0x3 ;  /* 0x0000c40004027a11 */ /* 0x000fc800078018ff */
[----:B------:R-:W-:Y:S02]  /*11d40*/  LEA.HI.X R3, R4, c[0x0][0x314], R3, 0x3, P0 ;  /* 0x0000c50004037a11 */ /* 0x000fe400000f1c03 */
[----:B------:R-:W-:-:S03]  /*11d50*/  ISETP.GE.AND P0, PT, R7, c[0x0][0x16c], PT ;  /* 0x00005b0007007a0c */ /* 0x000fc60003f06270 */
[----:B-1----:R0:W-:Y:S04]  /*11d60*/  RED.E.ADD.F32.FTZ.RN.STRONG.GPU [R2.64], R8 ;  /* 0x000000080200798e */ /* 0x0021e8000c10e7aa */
[----:B------:R0:W-:Y:S06]  /*11d70*/  RED.E.ADD.F32.FTZ.RN.STRONG.GPU [R2.64+0x4], R9 ;  /* 0x000004090200798e */ /* 0x0001ec000c10e7aa */
[----:B------:R-:W-:Y:S05]  /*11d80*/  @!P0 BRA `(.L_x_1735) ;  /* 0xfffffee000008947 */ /* 0x000fea000383ffff */
[----:B------:R-:W-:Y:S05]  /*11d90*/  EXIT ;  /* 0x000000000000794d */ /* 0x000fea0003800000 */
.L_x_1628:
[----:B------:R-:W-:Y:S01]  /*11da0*/  HFMA2.MMA R65, -RZ, RZ, 0, 5.9604644775390625e-08 ;  /* 0x00000001ff417435 */ /* 0x000fe200000001ff */
[----:B------:R-:W-:-:S02]  /*11db0*/  MOV R71, R68 ;  /* 0x0000004400477202 */ /* 0x000fc40000000f00 */
[----:B------:R-:W-:Y:S02]  /*11dc0*/  MOV R213, RZ ;  /* 0x000000ff00d57202 */ /* 0x000fe40000000f00 */
[----:B------:R-:W-:Y:S02]  /*11dd0*/  MOV R212, 0xffffffff ;  /* 0xffffffff00d47802 */ /* 0x000fe40000000f00 */
[----:B------:R-:W-:Y:S02]  /*11de0*/  MOV R64, 0x11e00 ;  /* 0x00011e0000407802 */ /* 0x000fe40000000f00 */
[----:B-----5:R-:W-:Y:S05]  /*11df0*/  CALL.REL.NOINC `($__internal_41_$__cuda_sm70_shflsync_up) ;  /* 0x00001de000007944 */ /* 0x020fea0003c00000 */
[----:B-1----:R-:W-:Y:S01]  /*11e00*/  MOV R66, R71 ;  /* 0x0000004700427202 */ /* 0x002fe20000000f00 */
[----:B------:R-:W-:Y:S05]  /*11e10*/  BRA `(.L_x_1736) ;  /* 0xffff768000007947 */ /* 0x000fea000383ffff */
.L_x_1629:
[----:B------:R-:W-:Y:S01]  /*11e20*/  HFMA2.MMA R65, -RZ, RZ, 0, 5.9604644775390625e-08 ;  /* 0x00000001ff417435 */ /* 0x000fe200000001ff */
[----:B------:R-:W-:Y:S02]  /*11e30*/  MOV R71, R69 ;  /* 0x0000004500477202 */ /* 0x000fe40000000f00 */
[----:B------:R-:W-:Y:S02]  /*11e40*/  MOV R213, RZ ;  /* 0x000000ff00d57202 */ /* 0x000fe40000000f00 */
[----:B------:R-:W-:-:S02]  /*11e50*/  MOV R212, 0xffffffff ;  /* 0xffffffff00d47802 */ /* 0x000fc40000000f00 */
[----:B------:R-:W-:Y:S02]  /*11e60*/  MOV R64, 0x11e80 ;  /* 0x00011e8000407802 */ /* 0x000fe40000000f00 */
[----:B01---5:R-:W-:Y:S05]  /*11e70*/  CALL.REL.NOINC `($__internal_41_$__cuda_sm70_shflsync_up) ;  /* 0x00001d6000007944 */ /* 0x023fea0003c00000 */
[----:B------:R-:W-:Y:S01]  /*11e80*/  HFMA2.MMA R65, -RZ, RZ, 0, 5.9604644775390625e-08 ;  /* 0x00000001ff417435 */ /* 0x000fe200000001ff */
[----:B-1----:R-:W-:Y:S02]  /*11e90*/  MOV R67, R71 ;  /* 0x0000004700437202 */ /* 0x002fe40000000f00 */
[----:B------:R-:W-:Y:S02]  /*11ea0*/  MOV R71, R211 ;  /* 0x000000d300477202 */ /* 0x000fe40000000f00 */
[----:B------:R-:W-:Y:S02]  /*11eb0*/  MOV R213, RZ ;  /* 0x000000ff00d57202 */ /* 0x000fe40000000f00 */
[----:B------:R-:W-:Y:S02]  /*11ec0*/  MOV R212, 0xffffffff ;  /* 0xffffffff00d47802 */ /* 0x000fe40000000f00 */
[----:B------:R-:W-:Y:S02]  /*11ed0*/  MOV R64, 0x11ef0 ;  /* 0x00011ef000407802 */ /* 0x000fe40000000f00 */
[----:B------:R-:W-:Y:S05]  /*11ee0*/  CALL.REL.NOINC `($__internal_41_$__cuda_sm70_shflsync_up) ;  /* 0x00001cf000007944 */ /* 0x000fea0003c00000 */
[----:B------:R-:W-:Y:S01]  /*11ef0*/  HFMA2.MMA R65, -RZ, RZ, 0, 5.9604644775390625e-08 ;  /* 0x00000001ff417435 */ /* 0x000fe200000001ff */
[----:B-1----:R-:W-:-:S02]  /*11f00*/  MOV R70, R71 ;  /* 0x0000004700467202 */ /* 0x002fc40000000f00 */
[----:B------:R-:W-:Y:S02]  /*11f10*/  MOV R71, R210 ;  /* 0x000000d200477202 */ /* 0x000fe40000000f00 */
[----:B------:R-:W-:Y:S02]  /*11f20*/  MOV R213, RZ ;  /* 0x000000ff00d57202 */ /* 0x000fe40000000f00 */
[----:B------:R-:W-:Y:S02]  /*11f30*/  MOV R212, 0xffffffff ;  /* 0xffffffff00d47802 */ /* 0x000fe40000000f00 */
[----:B------:R-:W-:Y:S02]  /*11f40*/  MOV R64, 0x11f60 ;  /* 0x00011f6000407802 */ /* 0x000fe40000000f00 */
[----:B------:R-:W-:Y:S05]  /*11f50*/  CALL.REL.NOINC `($__internal_41_$__cuda_sm70_shflsync_up) ;  /* 0x00001c8000007944 */ /* 0x000fea0003c00000 */
        /* <DEDUP_REMOVED lines=20> */
[----:B------:R-:W-:Y:S05]  /*120a0*/  CALL.REL.NOINC `($__internal_41_$__cuda_sm70_shflsync_up) ;  /* 0x00001b3000007944 */ /* 0x000fea0003c00000 */
[----:B------:R-:W-:Y:S01]  /*120b0*/  HFMA2.MMA R65, -RZ, RZ, 0, 1.1920928955078125e-07 ;  /* 0x00000002ff417435 */ /* 0x000fe200000001ff */
[----:B-1----:R-:W-:Y:S02]  /*120c0*/  MOV R66, R71 ;  /* 0x0000004700427202 */ /* 0x002fe40000000f00 */
[----:B------:R-:W-:Y:S02]  /*120d0*/  MOV R71, R69 ;  /* 0x0000004500477202 */ /* 0x000fe40000000f00 */
[----:B------:R-:W-:Y:S02]  /*120e0*/  MOV R213, RZ ;  /* 0x000000ff00d57202 */ /* 0x000fe40000000f00 */
[----:B------:R-:W-:-:S02]  /*120f0*/  MOV R212, 0xffffffff ;  /* 0xffffffff00d47802 */ /* 0x000fc40000000f00 */
[----:B------:R-:W-:Y:S02]  /*12100*/  MOV R64, 0x12120 ;  /* 0x0001212000407802 */ /* 0x000fe40000000f00 */
[----:B------:R-:W-:Y:S05]  /*12110*/  CALL.REL.NOINC `($__internal_41_$__cuda_sm70_shflsync_up) ;  /* 0x00001ac000007944 */ /* 0x000fea0003c00000 */
[----:B------:R-:W-:Y:S01]  /*12120*/  HFMA2.MMA R65, -RZ, RZ, 0, 1.1920928955078125e-07 ;  /* 0x00000002ff417435 */ /* 0x000fe200000001ff */
[----:B-1----:R-:W-:Y:S02]  /*12130*/  MOV R67, R71 ;  /* 0x0000004700437202 */ /* 0x002fe40000000f00 */
[----:B------:R-:W-:Y:S02]  /*12140*/  MOV R71, R211 ;  /* 0x000000d300477202 */ /* 0x000fe40000000f00 */
[----:B------:R-:W-:Y:S02]  /*12150*/  MOV R213, RZ ;  /* 0x000000ff00d57202 */ /* 0x000fe40000000f00 */
[----:B------:R-:W-:Y:S02]  /*12160*/  MOV R212, 0xffffffff ;  /* 0xffffffff00d47802 */ /* 0x000fe40000000f00 */
[----:B------:R-:W-:Y:S02]  /*12170*/  MOV R64, 0x12190 ;  /* 0x0001219000407802 */ /* 0x000fe40000000f00 */
[----:B------:R-:W-:Y:S05]  /*12180*/  CALL.REL.NOINC `($__internal_41_$__cuda_sm70_shflsync_up) ;  /* 0x00001a5000007944 */ /* 0x000fea0003c00000 */
[----:B------:R-:W-:Y:S01]  /*12190*/  HFMA2.MMA R65, -RZ, RZ, 0, 1.1920928955078125e-07 ;  /* 0x00000002ff417435 */ /* 0x000fe200000001ff */
[----:B-1----:R-:W-:-:S02]  /*121a0*/  MOV R70, R71 ;  /* 0x0000004700467202 */ /* 0x002fc40000000f00 */
[----:B------:R-:W-:Y:S02]  /*121b0*/  MOV R71, R210 ;  /* 0x000000d200477202 */ /* 0x000fe40000000f00 */
[----:B------:R-:W-:Y:S02]  /*121c0*/  MOV R213, RZ ;  /* 0x000000ff00d57202 */ /* 0x000fe40000000f00 */
[----:B------:R-:W-:Y:S02]  /*121d0*/  MOV R212, 0xffffffff ;  /* 0xffffffff00d47802 */ /* 0x000fe40000000f00 */
[----:B------:R-:W-:Y:S02]  /*121e0*/  MOV R64, 0x12200 ;  /* 0x0001220000407802 */ /* 0x000fe40000000f00 */
[----:B------:R-:W-:Y:S05]  /*121f0*/  CALL.REL.NOINC `($__internal_41_$__cuda_sm70_shflsync_up) ;  /* 0x000019e000007944 */ /* 0x000fea0003c00000 */
        /* <DEDUP_REMOVED lines=18> */
[----:B------:R-:W-:Y:S05]  /*12320*/  CALL.REL.NOINC `($__internal_41_$__cuda_sm70_shflsync_up) ;  /* 0x000018b000007944 */ /* 0x000fea0003c00000 */
[----:B------:R-:W-:Y:S01]  /*12330*/  HFMA2.MMA R65, -RZ, RZ, 0, 2.384185791015625e-07 ;  /* 0x00000004ff417435 */ /* 0x000fe200000001ff */
[----:B-1----:R-:W-:Y:S02]  /*12340*/  MOV R66, R71 ;  /* 0x0000004700427202 */ /* 0x002fe40000000f00 */
[----:B------:R-:W-:Y:S02]  /*12350*/  MOV R71, R69 ;  /* 0x0000004500477202 */ /* 0x000fe40000000f00 */
[----:B------:R-:W-:Y:S02]  /*12360*/  MOV R213, RZ ;  /* 0x000000ff00d57202 */ /* 0x000fe40000000f00 */
[----:B------:R-:W-:Y:S02]  /*12370*/  MOV R212, 0xffffffff ;  /* 0xffffffff00d47802 */ /* 0x000fe40000000f00 */
[----:B------:R-:W-:Y:S02]  /*12380*/  MOV R64, 0x123a0 ;  /* 0x000123a000407802 */ /* 0x000fe40000000f00 */
[----:B------:R-:W-:Y:S05]  /*12390*/  CALL.REL.NOINC `($__internal_41_$__cuda_sm70_shflsync_up) ;  /* 0x0000184000007944 */ /* 0x000fea0003c00000 */
[----:B------:R-:W-:Y:S01]  /*123a0*/  HFMA2.MMA R65, -RZ, RZ, 0, 2.384185791015625e-07 ;  /* 0x00000004ff417435 */ /* 0x000fe200000001ff */
[----:B-1----:R-:W-:-:S02]  /*123b0*/  MOV R67, R71 ;  /* 0x0000004700437202 */ /* 0x002fc40000000f00 */
[----:B------:R-:W-:Y:S02]  /*123c0*/  MOV R71, R70 ;  /* 0x0000004600477202 */ /* 0x000fe40000000f00 */
[----:B------:R-:W-:Y:S02]  /*123d0*/  MOV R213, RZ ;  /* 0x000000ff00d57202 */ /* 0x000fe40000000f00 */
[----:B------:R-:W-:Y:S02]  /*123e0*/  MOV R212, 0xffffffff ;  /* 0xffffffff00d47802 */ /* 0x000fe40000000f00 */
[----:B------:R-:W-:Y:S02]  /*123f0*/  MOV R64, 0x12410 ;  /* 0x0001241000407802 */ /* 0x000fe40000000f00 */
[----:B------:R-:W-:Y:S05]  /*12400*/  CALL.REL.NOINC `($__internal_41_$__cuda_sm70_shflsync_up) ;  /* 0x000017d000007944 */ /* 0x000fea0003c00000 */
[----:B------:R-:W-:Y:S01]  /*12410*/  HFMA2.MMA R65, -RZ, RZ, 0, 2.384185791015625e-07 ;  /* 0x00000004ff417435 */ /* 0x000fe200000001ff */
[----:B-1----:R-:W-:Y:S02]  /*12420*/  MOV R211, R71 ;  /* 0x0000004700d37202 */ /* 0x002fe40000000f00 */
[----:B------:R-:W-:Y:S02]  /*12430*/  MOV R71, R210 ;  /* 0x000000d200477202 */ /* 0x000fe40000000f00 */
[----:B------:R-:W-:-:S02]  /*12440*/  MOV R213, RZ ;  /* 0x000000ff00d57202 */ /* 0x000fc40000000f00 */
[----:B------:R-:W-:Y:S02]  /*12450*/  MOV R212, 0xffffffff ;  /* 0xffffffff00d47802 */ /* 0x000fe40000000f00 */
[----:B------:R-:W-:Y:S02]  /*12460*/  MOV R64, 0x12480 ;  /* 0x0001248000407802 */ /* 0x000fe40000000f00 */
[----:B------:R-:W-:Y:S05]  /*12470*/  CALL.REL.NOINC `($__internal_41_$__cuda_sm70_shflsync_up) ;  /* 0x0000176000007944 */ /* 0x000fea0003c00000 */
        /* <DEDUP_REMOVED lines=17> */
[----:B------:R-:W-:Y:S05]  /*12590*/  CALL.REL.NOINC `($__internal_41_$__cuda_sm70_shflsync_up) ;  /* 0x0000164000007944 */ /* 0x000fea0003c00000 */
[----:B------:R-:W-:Y:S01]  /*125a0*/  HFMA2.MMA R65, -RZ, RZ, 0, 4.76837158203125e-07 ;  /* 0x00000008ff417435 */ /* 0x000fe200000001ff */
[----:B-1----:R-:W-:-:S02]  /*125b0*/  MOV R66, R71 ;  /* 0x0000004700427202 */ /* 0x002fc40000000f00 */
[----:B------:R-:W-:Y:S02]  /*125c0*/  MOV R71, R67 ;  /* 0x0000004300477202 */ /* 0x000fe40000000f00 */
[----:B------:R-:W-:Y:S02]  /*125d0*/  MOV R213, RZ ;  /* 0x000000ff00d57202 */ /* 0x000fe40000000f00 */
[----:B------:R-:W-:Y:S02]  /*125e0*/  MOV R212, 0xffffffff ;  /* 0xffffffff00d47802 */ /* 0x000fe40000000f00 */
[----:B------:R-:W-:Y:S02]  /*125f0*/  MOV R64, 0x12610 ;  /* 0x0001261000407802 */ /* 0x000fe40000000f00 */
[----:B------:R-:W-:Y:S05]  /*12600*/  CALL.REL.NOINC `($__internal_41_$__cuda_sm70_shflsync_up) ;  /* 0x000015d000007944 */ /* 0x000fea0003c00000 */
[----:B------:R-:W-:Y:S01]  /*12610*/  HFMA2.MMA R65, -RZ, RZ, 0, 4.76837158203125e-07 ;  /* 0x00000008ff417435 */ /* 0x000fe200000001ff */
[----:B-1----:R-:W-:Y:S02]  /*12620*/  MOV R69, R71 ;  /* 0x0000004700457202 */ /* 0x002fe40000000f00 */
[----:B------:R-:W-:Y:S02]  /*12630*/  MOV R71, R70 ;  /* 0x0000004600477202 */ /* 0x000fe40000000f00 */
[----:B------:R-:W-:-:S02]  /*12640*/  MOV R213, RZ ;  /* 0x000000ff00d57202 */ /* 0x000fc40000000f00 */
[----:B------:R-:W-:Y:S02]  /*12650*/  MOV R212, 0xffffffff ;  /* 0xffffffff00d47802 */ /* 0x000fe40000000f00 */
[----:B------:R-:W-:Y:S02]  /*12660*/  MOV R64, 0x12680 ;  /* 0x0001268000407802 */ /* 0x000fe40000000f00 */
[----:B------:R-:W-:Y:S05]  /*12670*/  CALL.REL.NOINC `($__internal_41_$__cuda_sm70_shflsync_up) ;  /* 0x0000156000007944 */ /* 0x000fea0003c00000 */
[----:B------:R-:W-:Y:S01]  /*12680*/  HFMA2.MMA R65, -RZ, RZ, 0, 4.76837158203125e-07 ;  /* 0x00000008ff417435 */ /* 0x000fe200000001ff */
[----:B-1----:R-:W-:Y:S02]  /*12690*/  MOV R211, R71 ;  /* 0x0000004700d37202 */ /* 0x002fe40000000f00 */
[----:B------:R-:W-:Y:S02]  /*126a0*/  MOV R71, R210 ;  /* 0x000000d200477202 */ /* 0x000fe40000000f00 */
[----:B------:R-:W-:Y:S02]  /*126b0*/  MOV R213, RZ ;  /* 0x000000ff00d57202 */ /* 0x000fe40000000f00 */
[----:B------:R-:W-:Y:S02]  /*126c0*/  MOV R212, 0xffffffff ;  /* 0xffffffff00d47802 */ /* 0x000fe40000000f00 */
[----:B------:R-:W-:-:S02]  /*126d0*/  MOV R64, 0x126f0 ;  /* 0x000126f000407802 */ /* 0x000fc40000000f00 */
[----:B------:R-:W-:Y:S05]  /*126e0*/  CALL.REL.NOINC `($__internal_41_$__cuda_sm70_shflsync_up) ;  /* 0x000014f000007944 */ /* 0x000fea0003c00000 */
        /* <DEDUP_REMOVED lines=19> */
[----:B------:R-:W-:Y:S05]  /*12820*/  CALL.REL.NOINC `($__internal_41_$__cuda_sm70_shflsync_up) ;  /* 0x000013b000007944 */ /* 0x000fea0003c00000 */
[----:B------:R-:W-:Y:S01]  /*12830*/  HFMA2.MMA R65, -RZ, RZ, 0, 9.5367431640625e-07 ;  /* 0x00000010ff417435 */ /* 0x000fe200000001ff */
[----:B-1----:R-:W-:Y:S02]  /*12840*/  MOV R66, R71 ;  /* 0x0000004700427202 */ /* 0x002fe40000000f00 */
[----:B------:R-:W-:Y:S02]  /*12850*/  MOV R71, R67 ;  /* 0x0000004300477202 */ /* 0x000fe40000000f00 */
[----:B------:R-:W-:Y:S02]  /*12860*/  MOV R213, RZ ;  /* 0x000000ff00d57202 */ /* 0x000fe40000000f00 */
[----:B------:R-:W-:Y:S02]  /*12870*/  MOV R212, 0xffffffff ;  /* 0xffffffff00d47802 */ /* 0x000fe40000000f00 */
[----:B------:R-:W-:-:S02]  /*12880*/  MOV R64, 0x128a0 ;  /* 0x000128a000407802 */ /* 0x000fc40000000f00 */
[----:B------:R-:W-:Y:S05]  /*12890*/  CALL.REL.NOINC `($__internal_41_$__cuda_sm70_shflsync_up) ;  /* 0x0000134000007944 */ /* 0x000fea0003c00000 */
[----:B------:R-:W-:Y:S01]  /*128a0*/  HFMA2.MMA R65, -RZ, RZ, 0, 9.5367431640625e-07 ;  /* 0x00000010ff417435 */ /* 0x000fe200000001ff */
[----:B-1----:R-:W-:-:S02]  /*128b0*/  MOV R67, R71 ;  /* 0x0000004700437202 */ /* 0x002fc40000000f00 */
[----:B------:R-:W-:Y:S02]  /*128c0*/  MOV R71, R70 ;  /* 0x0000004600477202 */ /* 0x000fe40000000f00 */
[----:B------:R-:W-:Y:S02]  /*128d0*/  MOV R213, RZ ;  /* 0x000000ff00d57202 */ /* 0x000fe40000000f00 */
[----:B------:R-:W-:Y:S02]  /*128e0*/  MOV R212, 0xffffffff ;  /* 0xffffffff00d47802 */ /* 0x000fe40000000f00 */
[----:B------:R-:W-:Y:S02]  /*128f0*/  MOV R64, 0x12910 ;  /* 0x0001291000407802 */ /* 0x000fe40000000f00 */
[----:B------:R-:W-:Y:S05]  /*12900*/  CALL.REL.NOINC `($__internal_41_$__cuda_sm70_shflsync_up) ;  /* 0x000012d000007944 */ /* 0x000fea0003c00000 */
[----:B------:R-:W-:Y:S01]  /*12910*/  HFMA2.MMA R65, -RZ, RZ, 0, 9.5367431640625e-07 ;  /* 0x00000010ff417435 */ /* 0x000fe200000001ff */
[----:B-1----:R-:W-:Y:S02]  /*12920*/  MOV R70, R71 ;  /* 0x0000004700467202 */ /* 0x002fe40000000f00 */
[----:B------:R-:W-:Y:S02]  /*12930*/  MOV R71, R210 ;  /* 0x000000d200477202 */ /* 0x000fe40000000f00 */
[----:B------:R-:W-:-:S02]  /*12940*/  MOV R213, RZ ;  /* 0x000000ff00d57202 */ /* 0x000fc40000000f00 */
[----:B------:R-:W-:Y:S02]  /*12950*/  MOV R212, 0xffffffff ;  /* 0xffffffff00d47802 */ /* 0x000fe40000000f00 */
[----:B------:R-:W-:Y:S02]  /*12960*/  MOV R64, 0x12980 ;  /* 0x0001298000407802 */ /* 0x000fe40000000f00 */
[----:B------:R-:W-:Y:S05]  /*12970*/  CALL.REL.NOINC `($__internal_41_$__cuda_sm70_shflsync_up) ;  /* 0x0000126000007944 */ /* 0x000fea0003c00000 */
[----:B-1----:R-:W-:Y:S01]  /*12980*/  MOV R64, R71 ;  /* 0x0000004700407202 */ /* 0x002fe20000000f00 */
[----:B------:R-:W-:Y:S05]  /*12990*/  BRA `(.L_x_1737) ;  /* 0xffff6f4000007947 */ /* 0x000fea000383ffff */
.L_x_1634:
[----:B------:R-:W-:Y:S01]  /*129a0*/  HFMA2.MMA R65, -RZ, RZ, 0, 5.9604644775390625e-08 ;  /* 0x00000001ff417435 */ /* 0x000fe200000001ff */
[----:B------:R-:W-:Y:S02]  /*129b0*/  MOV R213, RZ ;  /* 0x000000ff00d57202 */ /* 0x000fe40000000f00 */
[----:B------:R-:W-:Y:S02]  /*129c0*/  MOV R212, 0xffffffff ;  /* 0xffffffff00d47802 */ /* 0x000fe40000000f00 */
[----:B------:R-:W-:Y:S02]  /*129d0*/  MOV R64, 0x129f0 ;  /* 0x000129f000407802 */ /* 0x000fe40000000f00 */
[----:B01---5:R-:W-:Y:S05]  /*129e0*/  CALL.REL.NOINC `($__internal_41_$__cuda_sm70_shflsync_up) ;  /* 0x000011f000007944 */ /* 0x023fea0003c00000 */
[----:B------:R-:W-:Y:S01]  /*129f0*/  HFMA2.MMA R65, -RZ, RZ, 0, 5.9604644775390625e-08 ;  /* 0x00000001ff417435 */ /* 0x000fe200000001ff */
[----:B-1----:R-:W-:Y:S02]  /*12a00*/  MOV R66, R71 ;  /* 0x0000004700427202 */ /* 0x002fe40000000f00 */
[----:B------:R-:W-:-:S02]  /*12a10*/  MOV R71, R69 ;  /* 0x0000004500477202 */ /* 0x000fc40000000f00 */
[----:B------:R-:W-:Y:S02]  /*12a20*/  MOV R213, RZ ;  /* 0x000000ff00d57202 */ /* 0x000fe40000000f00 */
[----:B------:R-:W-:Y:S02]  /*12a30*/  MOV R212, 0xffffffff ;  /* 0xffffffff00d47802 */ /* 0x000fe40000000f00 */
[----:B------:R-:W-:Y:S02]  /*12a40*/  MOV R64, 0x12a60 ;  /* 0x00012a6000407802 */ /* 0x000fe40000000f00 */
[----:B------:R-:W-:Y:S05]  /*12a50*/  CALL.REL.NOINC `($__internal_41_$__cuda_sm70_shflsync_up) ;  /* 0x0000118000007944 */ /* 0x000fea0003c00000 */
[----:B------:R-:W-:Y:S01]  /*12a60*/  HFMA2.MMA R65, -RZ, RZ, 0, 5.9604644775390625e-08 ;  /* 0x00000001ff417435 */ /* 0x000fe200000001ff */
[----:B-1----:R-:W-:Y:S02]  /*12a70*/  MOV R69, R71 ;  /* 0x0000004700457202 */ /* 0x002fe40000000f00 */
[----:B------:R-:W-:Y:S02]  /*12a80*/  MOV R71, R68 ;  /* 0x0000004400477202 */ /* 0x000fe40000000f00 */
[----:B------:R-:W-:Y:S02]  /*12a90*/  MOV R213, RZ ;  /* 0x000000ff00d57202 */ /* 0x000fe40000000f00 */
[----:B------:R-:W-:-:S02]  /*12aa0*/  MOV R212, 0xffffffff ;  /* 0xffffffff00d47802 */ /* 0x000fc40000000f00 */
[----:B------:R-:W-:Y:S02]  /*12ab0*/  MOV R64, 0x12ad0 ;  /* 0x00012ad000407802 */ /* 0x000fe40000000f00 */
[----:B------:R-:W-:Y:S05]  /*12ac0*/  CALL.REL.NOINC `($__internal_41_$__cuda_sm70_shflsync_up) ;  /* 0x0000111000007944 */ /* 0x000fea0003c00000 */
[----:B------:R-:W-:Y:S01]  /*12ad0*/  HFMA2.MMA R65, -RZ, RZ, 0, 5.9604644775390625e-08 ;  /* 0x00000001ff417435 */ /* 0x000fe200000001ff */
[----:B-1----:R-:W-:Y:S02]  /*12ae0*/  MOV R68, R71 ;  /* 0x0000004700447202 */ /* 0x002fe40000000f00 */
[----:B------:R-:W-:Y:S02]  /*12af0*/  MOV R71, R67 ;  /* 0x0000004300477202 */ /* 0x000fe40000000f00 */
[----:B------:R-:W-:Y:S02]  /*12b00*/  MOV R213, RZ ;  /* 0x000000ff00d57202 */ /* 0x000fe40000000f00 */
[----:B------:R-:W-:Y:S02]  /*12b10*/  MOV R212, 0xffffffff ;  /* 0xffffffff00d47802 */ /* 0x000fe40000000f00 */
[----:B------:R-:W-:Y:S02]  /*12b20*/  MOV R64, 0x12b40 ;  /* 0x00012b4000407802 */ /* 0x000fe40000000f00 */
[----:B------:R-:W-:Y:S05]  /*12b30*/  CALL.REL.NOINC `($__internal_41_$__cuda_sm70_shflsync_up) ;  /* 0x000010a000007944 */ /* 0x000fea0003c00000 */
[----:B------:R-:W-:Y:S02]  /*12b40*/  MOV R64, R60 ;  /* 0x0000003c00407202 */ /* 0x000fe40000000f00 */
[----:B------:R-:W-:Y:S01]  /*12b50*/  MOV R60, R66 ;  /* 0x00000042003c7202 */ /* 0x000fe20000000f00 */
[----:B------:R-:W-:Y:S01]  /*12b60*/  HFMA2.MMA R66, -RZ, RZ, 0, 0 ;  /* 0x00000000ff427435 */ /* 0x000fe200000001ff */
[----:B------:R-:W-:-:S02]  /*12b70*/  MOV R247, 0xffffffff ;  /* 0xffffffff00f77802 */ /* 0x000fc40000000f00 */
[----:B------:R-:W-:-:S03]  /*12b80*/  MOV R65, 0x12ba0 ;  /* 0x00012ba000417802 */ /* 0x000fc60000000f00 */
[----:B-1----:R-:W-:Y:S05]  /*12b90*/  CALL.REL.NOINC `($__internal_40_$__cuda_sm70_shflsync_idx_p) ;  /* 0x00000fd000007944 */ /* 0x002fea0003c00000 */
[----:B-1----:R-:W-:Y:S01]  /*12ba0*/  MOV R70, R66 ;  /* 0x0000004200467202 */ /* 0x002fe20000000f00 */
[----:B------:R-:W-:Y:S01]  /*12bb0*/  HFMA2.MMA R66, -RZ, RZ, 0, 0 ;  /* 0x00000000ff427435 */ /* 0x000fe200000001ff */
[----:B------:R-:W-:Y:S02]  /*12bc0*/  MOV R64, R61 ;  /* 0x0000003d00407202 */ /* 0x000fe40000000f00 */
[----:B------:R-:W-:Y:S02]  /*12bd0*/  MOV R247, 0xffffffff ;  /* 0xffffffff00f77802 */ /* 0x000fe40000000f00 */
[----:B------:R-:W-:Y:S02]  /*12be0*/  MOV R65, 0x12c00 ;  /* 0x00012c0000417802 */ /* 0x000fe40000000f00 */
[----:B0-----:R-:W-:Y:S05]  /*12bf0*/  CALL.REL.NOINC `($__internal_40_$__cuda_sm70_shflsync_idx_p) ;  /* 0x00000f7000007944 */ /* 0x001fea0003c00000 */
[----:B-1----:R-:W-:Y:S01]  /*12c00*/  MOV R61, R66 ;  /* 0x00000042003d7202 */ /* 0x002fe20000000f00 */
[----:B------:R-:W-:Y:S01]  /*12c10*/  HFMA2.MMA R66, -RZ, RZ, 0, 0 ;  /* 0x00000000ff427435 */ /* 0x000fe200000001ff */
[----:B------:R-:W-:Y:S02]  /*12c20*/  MOV R64, R62 ;  /* 0x0000003e00407202 */ /* 0x000fe40000000f00 */
[----:B------:R-:W-:-:S02]  /*12c30*/  MOV R247, 0xffffffff ;  /* 0xffffffff00f77802 */ /* 0x000fc40000000f00 */
[----:B------:R-:W-:Y:S02]  /*12c40*/  MOV R65, 0x12c60 ;  /* 0x00012c6000417802 */ /* 0x000fe40000000f00 */
[----:B0-----:R-:W-:Y:S05]  /*12c50*/  CALL.REL.NOINC `($__internal_40_$__cuda_sm70_shflsync_idx_p) ;  /* 0x00000f1000007944 */ /* 0x001fea0003c00000 */
[----:B-1----:R-:W-:Y:S01]  /*12c60*/  MOV R62, R66 ;  /* 0x00000042003e7202 */ /* 0x002fe20000000f00 */
[----:B------:R-:W-:Y:S01]  /*12c70*/  HFMA2.MMA R66, -RZ, RZ, 0, 0 ;  /* 0x00000000ff427435 */ /* 0x000fe200000001ff */
[----:B------:R-:W-:Y:S02]  /*12c80*/  MOV R64, R63 ;  /* 0x0000003f00407202 */ /* 0x000fe40000000f00 */
[----:B------:R-:W-:Y:S02]  /*12c90*/  MOV R247, 0xffffffff ;  /* 0xffffffff00f77802 */ /* 0x000fe40000000f00 */
[----:B------:R-:W-:Y:S02]  /*12ca0*/  MOV R65, 0x12cc0 ;  /* 0x00012cc000417802 */ /* 0x000fe40000000f00 */
[----:B0-----:R-:W-:Y:S05]  /*12cb0*/  CALL.REL.NOINC `($__internal_40_$__cuda_sm70_shflsync_idx_p) ;  /* 0x00000eb000007944 */ /* 0x001fea0003c00000 */
[----:B-1----:R-:W-:Y:S01]  /*12cc0*/  MOV R63, R66 ;  /* 0x00000042003f7202 */ /* 0x002fe20000000f00 */
[----:B0-----:R-:W-:Y:S05]  /*12cd0*/  BRA `(.L_x_1738) ;  /* 0xffff6f0000007947 */ /* 0x001fea000383ffff */
.L_x_1637:
[----:B------:R-:W-:Y:S01]  /*12ce0*/  HFMA2.MMA R66, -RZ, RZ, 0, 5.9604644775390625e-08 ;  /* 0x00000001ff427435 */ /* 0x000fe200000001ff */
[----:B------:R-:W-:Y:S02]  /*12cf0*/  MOV R75, R71 ;  /* 0x00000047004b7202 */ /* 0x000fe40000000f00 */
[----:B------:R-:W-:-:S02]  /*12d00*/  MOV R76, 0x1f ;  /* 0x0000001f004c7802 */ /* 0x000fc40000000f00 */
[----:B------:R-:W-:Y:S02]  /*12d10*/  MOV R65, 0xffffffff ;  /* 0xffffffff00417802 */ /* 0x000fe40000000f00 */
[----:B------:R-:W-:Y:S02]  /*12d20*/  MOV R64, 0x12d40 ;  /* 0x00012d4000407802 */ /* 0x000fe40000000f00 */
[----:B------:R-:W-:Y:S05]  /*12d30*/  CALL.REL.NOINC `($__internal_39_$__cuda_sm70_shflsync_down) ;  /* 0x00000df000007944 */ /* 0x000fea0003c00000 */
[----:B-1----:R-:W-:Y:S01]  /*12d40*/  MOV R67, R66 ;  /* 0x0000004200437202 */ /* 0x002fe20000000f00 */
[----:B------:R-:W-:Y:S05]  /*12d50*/  BRA `(.L_x_1739) ;  /* 0xffff84b000007947 */ /* 0x000fea000383ffff */
.L_x_1638:
[----:B------:R-:W-:Y:S01]  /*12d60*/  HFMA2.MMA R66, -RZ, RZ, 0, 5.9604644775390625e-08 ;  /* 0x00000001ff427435 */ /* 0x000fe200000001ff */
[----:B------:R-:W-:Y:S02]  /*12d70*/  MOV R75, R69 ;  /* 0x00000045004b7202 */ /* 0x000fe40000000f00 */
[----:B------:R-:W-:Y:S02]  /*12d80*/  MOV R76, 0x1f ;  /* 0x0000001f004c7802 */ /* 0x000fe40000000f00 */
[----:B------:R-:W-:Y:S02]  /*12d90*/  MOV R65, 0xffffffff ;  /* 0xffffffff00417802 */ /* 0x000fe40000000f00 */
[----:B------:R-:W-:-:S02]  /*12da0*/  MOV R64, 0x12dc0 ;  /* 0x00012dc000407802 */ /* 0x000fc40000000f00 */
[----:B01----:R-:W-:Y:S05]  /*12db0*/  CALL.REL.NOINC `($__internal_39_$__cuda_sm70_shflsync_down) ;  /* 0x00000d7000007944 */ /* 0x003fea0003c00000 */
[----:B-1----:R-:W-:Y:S01]  /*12dc0*/  MOV R69, R66 ;  /* 0x0000004200457202 */ /* 0x002fe20000000f00 */
[----:B------:R-:W-:Y:S01]  /*12dd0*/  HFMA2.MMA R66, -RZ, RZ, 0, 5.9604644775390625e-08 ;  /* 0x00000001ff427435 */ /* 0x000fe200000001ff */
[----:B------:R-:W-:-:S02]  /*12de0*/  MOV R75, R68 ;  /* 0x00000044004b7202 */ /* 0x000fc40000000f00 */
[----:B------:R-:W-:Y:S02]  /*12df0*/  MOV R76, 0x1f ;  /* 0x0000001f004c7802 */ /* 0x000fe40000000f00 */
[----:B------:R-:W-:Y:S02]  /*12e00*/  MOV R65, 0xffffffff ;  /* 0xffffffff00417802 */ /* 0x000fe40000000f00 */
[----:B------:R-:W-:Y:S02]  /*12e10*/  MOV R64, 0x12e30 ;  /* 0x00012e3000407802 */ /* 0x000fe40000000f00 */
[----:B------:R-:W-:Y:S05]  /*12e20*/  CALL.REL.NOINC `($__internal_39_$__cuda_sm70_shflsync_down) ;  /* 0x00000d0000007944 */ /* 0x000fea0003c00000 */
[----:B-1----:R-:W-:Y:S01]  /*12e30*/  MOV R73, R66 ;  /* 0x0000004200497202 */ /* 0x002fe20000000f00 */
[----:B------:R-:W-:Y:S01]  /*12e40*/  HFMA2.MMA R66, -RZ, RZ, 0, 5.9604644775390625e-08 ;  /* 0x00000001ff427435 */ /* 0x000fe200000001ff */
[----:B------:R-:W-:Y:S02]  /*12e50*/  MOV R75, R70 ;  /* 0x00000046004b7202 */ /* 0x000fe40000000f00 */
[----:B------:R-:W-:Y:S02]  /*12e60*/  MOV R76, 0x1f ;  /* 0x0000001f004c7802 */ /* 0x000fe40000000f00 */
[----:B------:R-:W-:-:S02]  /*12e70*/  MOV R65, 0xffffffff ;  /* 0xffffffff00417802 */ /* 0x000fc40000000f00 */
[----:B------:R-:W-:Y:S02]  /*12e80*/  MOV R64, 0x12ea0 ;  /* 0x00012ea000407802 */ /* 0x000fe40000000f00 */
[----:B------:R-:W-:Y:S05]  /*12e90*/  CALL.REL.NOINC `($__internal_39_$__cuda_sm70_shflsync_down) ;  /* 0x00000c9000007944 */ /* 0x000fea0003c00000 */
[----:B-1----:R-:W-:Y:S05]  /*12ea0*/  BRA `(.L_x_1740) ;  /* 0xffff83a000007947 */ /* 0x002fea000383ffff */
.L_x_1641:
[----:B0-----:R-:W-:Y:S01]  /*12eb0*/  HFMA2.MMA R66, -RZ, RZ, 0, 1.1920928955078125e-07 ;  /* 0x00000002ff427435 */ /* 0x001fe200000001ff */
[----:B------:R-:W-:Y:S02]  /*12ec0*/  MOV R75, R71 ;  /* 0x00000047004b7202 */ /* 0x000fe40000000f00 */
[----:B------:R-:W-:Y:S02]  /*12ed0*/  MOV R76, 0x1f ;  /* 0x0000001f004c7802 */ /* 0x000fe40000000f00 */
[----:B------:R-:W-:Y:S02]  /*12ee0*/  MOV R65, 0xffffffff ;  /* 0xffffffff00417802 */ /* 0x000fe40000000f00 */
[----:B------:R-:W-:Y:S02]  /*12ef0*/  MOV R64, 0x12f10 ;  /* 0x00012f1000407802 */ /* 0x000fe40000000f00 */
[----:B-1234-:R-:W-:Y:S05]  /*12f00*/  CALL.REL.NOINC `($__internal_39_$__cuda_sm70_shflsync_down) ;  /* 0x00000c2000007944 */ /* 0x01efea0003c00000 */
[----:B-1----:R-:W-:Y:S01]  /*12f10*/  MOV R67, R66 ;  /* 0x0000004200437202 */ /* 0x002fe20000000f00 */
[----:B------:R-:W-:Y:S01]  /*12f20*/  HFMA2.MMA R66, -RZ, RZ, 0, 1.1920928955078125e-07 ;  /* 0x00000002ff427435 */ /* 0x000fe200000001ff */
[----:B------:R-:W-:Y:S02]  /*12f30*/  MOV R75, R74 ;  /* 0x0000004a004b7202 */ /* 0x000fe40000000f00 */
[----:B------:R-:W-:-:S02]  /*12f40*/  MOV R76, 0x1f ;  /* 0x0000001f004c7802 */ /* 0x000fc40000000f00 */
[----:B------:R-:W-:Y:S02]  /*12f50*/  MOV R65, 0xffffffff ;  /* 0xffffffff00417802 */ /* 0x000fe40000000f00 */
[----:B------:R-:W-:Y:S02]  /*12f60*/  MOV R64, 0x12f80 ;  /* 0x00012f8000407802 */ /* 0x000fe40000000f00 */
[----:B------:R-:W-:Y:S05]  /*12f70*/  CALL.REL.NOINC `($__internal_39_$__cuda_sm70_shflsync_down) ;  /* 0x00000bb000007944 */ /* 0x000fea0003c00000 */
[----:B-1----:R-:W-:Y:S01]  /*12f80*/  MOV R69, R66 ;  /* 0x0000004200457202 */ /* 0x002fe20000000f00 */
[----:B------:R-:W-:Y:S01]  /*12f90*/  HFMA2.MMA R66, -RZ, RZ, 0, 1.1920928955078125e-07 ;  /* 0x00000002ff427435 */ /* 0x000fe200000001ff */
[----:B------:R-:W-:Y:S02]  /*12fa0*/  MOV R75, R68 ;  /* 0x00000044004b7202 */ /* 0x000fe40000000f00 */
[----:B------:R-:W-:Y:S02]  /*12fb0*/  MOV R76, 0x1f ;  /* 0x0000001f004c7802 */ /* 0x000fe40000000f00 */
[----:B------:R-:W-:Y:S02]  /*12fc0*/  MOV R65, 0xffffffff ;  /* 0xffffffff00417802 */ /* 0x000fe40000000f00 */
[----:B------:R-:W-:-:S02]  /*12fd0*/  MOV R64, 0x12ff0 ;  /* 0x00012ff000407802 */ /* 0x000fc40000000f00 */
[----:B------:R-:W-:Y:S05]  /*12fe0*/  CALL.REL.NOINC `($__internal_39_$__cuda_sm70_shflsync_down) ;  /* 0x00000b4000007944 */ /* 0x000fea0003c00000 */
[----:B-1----:R-:W-:Y:S01]  /*12ff0*/  MOV R70, R66 ;  /* 0x0000004200467202 */ /* 0x002fe20000000f00 */
[----:B------:R-:W-:Y:S01]  /*13000*/  HFMA2.MMA R66, -RZ, RZ, 0, 1.1920928955078125e-07 ;  /* 0x00000002ff427435 */ /* 0x000fe200000001ff */
[----:B------:R-:W-:-:S02]  /*13010*/  MOV R75, R72 ;  /* 0x00000048004b7202 */ /* 0x000fc40000000f00 */
[----:B------:R-:W-:Y:S02]  /*13020*/  MOV R76, 0x1f ;  /* 0x0000001f004c7802 */ /* 0x000fe40000000f00 */
[----:B------:R-:W-:Y:S02]  /*13030*/  MOV R65, 0xffffffff ;  /* 0xffffffff00417802 */ /* 0x000fe40000000f00 */
[----:B------:R-:W-:Y:S02]  /*13040*/  MOV R64, 0x13060 ;  /* 0x0001306000407802 */ /* 0x000fe40000000f00 */
[----:B------:R-:W-:Y:S05]  /*13050*/  CALL.REL.NOINC `($__internal_39_$__cuda_sm70_shflsync_down) ;  /* 0x00000ad000007944 */ /* 0x000fea0003c00000 */
[----:B-1----:R-:W-:Y:S05]  /*13060*/  BRA `(.L_x_1741) ;  /* 0xffff832000007947 */ /* 0x002fea000383ffff */
.L_x_1644:
[----:B0-----:R-:W-:Y:S01]  /*13070*/  HFMA2.MMA R66, -RZ, RZ, 0, 2.384185791015625e-07 ;  /* 0x00000004ff427435 */ /* 0x001fe200000001ff */
[----:B------:R-:W-:Y:S02]  /*13080*/  MOV R75, R71 ;  /* 0x00000047004b7202 */ /* 0x000fe40000000f00 */
[----:B------:R-:W-:Y:S02]  /*13090*/  MOV R76, 0x1f ;  /* 0x0000001f004c7802 */ /* 0x000fe40000000f00 */
[----:B------:R-:W-:Y:S02]  /*130a0*/  MOV R65, 0xffffffff ;  /* 0xffffffff00417802 */ /* 0x000fe40000000f00 */
[----:B------:R-:W-:-:S02]  /*130b0*/  MOV R64, 0x130d0 ;  /* 0x000130d000407802 */ /* 0x000fc40000000f00 */
[----:B-1234-:R-:W-:Y:S05]  /*130c0*/  CALL.REL.NOINC `($__internal_39_$__cuda_sm70_shflsync_down) ;  /* 0x00000a6000007944 */ /* 0x01efea0003c00000 */
[----:B-1----:R-:W-:Y:S01]  /*130d0*/  MOV R67, R66 ;  /* 0x0000004200437202 */ /* 0x002fe20000000f00 */
[----:B------:R-:W-:Y:S05]  /*130e0*/  BRA `(.L_x_1742) ;  /* 0xffff83b000007947 */ /* 0x000fea000383ffff */
.L_x_1645:
[----:B0-----:R-:W-:Y:S01]  /*130f0*/  HFMA2.MMA R66, -RZ, RZ, 0, 2.384185791015625e-07 ;  /* 0x00000004ff427435 */ /* 0x001fe200000001ff */
[----:B------:R-:W-:-:S02]  /*13100*/  MOV R75, R74 ;  /* 0x0000004a004b7202 */ /* 0x000fc40000000f00 */
[----:B------:R-:W-:Y:S02]  /*13110*/  MOV R76, 0x1f ;  /* 0x0000001f004c7802 */ /* 0x000fe40000000f00 */
[----:B------:R-:W-:Y:S02]  /*13120*/  MOV R65, 0xffffffff ;  /* 0xffffffff00417802 */ /* 0x000fe40000000f00 */
[----:B------:R-:W-:Y:S02]  /*13130*/  MOV R64, 0x13150 ;  /* 0x0001315000407802 */ /* 0x000fe40000000f00 */
[----:B-1234-:R-:W-:Y:S05]  /*13140*/  CALL.REL.NOINC `($__internal_39_$__cuda_sm70_shflsync_down) ;  /* 0x000009e000007944 */ /* 0x01efea0003c00000 */
[----:B-1----:R-:W-:Y:S01]  /*13150*/  MOV R69, R66 ;  /* 0x0000004200457202 */ /* 0x002fe20000000f00 */
[----:B------:R-:W-:Y:S01]  /*13160*/  HFMA2.MMA R66, -RZ, RZ, 0, 2.384185791015625e-07 ;  /* 0x00000004ff427435 */ /* 0x000fe200000001ff */
[----:B------:R-:W-:Y:S02]  /*13170*/  MOV R75, R68 ;  /* 0x00000044004b7202 */ /* 0x000fe40000000f00 */
[----:B------:R-:W-:Y:S02]  /*13180*/  MOV R76, 0x1f ;  /* 0x0000001f004c7802 */ /* 0x000fe40000000f00 */
[----:B------:R-:W-:-:S02]  /*13190*/  MOV R65, 0xffffffff ;  /* 0xffffffff00417802 */ /* 0x000fc40000000f00 */
[----:B------:R-:W-:Y:S02]  /*131a0*/  MOV R64, 0x131c0 ;  /* 0x000131c000407802 */ /* 0x000fe40000000f00 */
[----:B------:R-:W-:Y:S05]  /*131b0*/  CALL.REL.NOINC `($__internal_39_$__cuda_sm70_shflsync_down) ;  /* 0x0000097000007944 */ /* 0x000fea0003c00000 */
[----:B-1----:R-:W-:Y:S01]  /*131c0*/  MOV R70, R66 ;  /* 0x0000004200467202 */ /* 0x002fe20000000f00 */
[----:B------:R-:W-:Y:S01]  /*131d0*/  HFMA2.MMA R66, -RZ, RZ, 0, 2.384185791015625e-07 ;  /* 0x00000004ff427435 */ /* 0x000fe200000001ff */
[----:B------:R-:W-:Y:S02]  /*131e0*/  MOV R75, R72 ;  /* 0x00000048004b7202 */ /* 0x000fe40000000f00 */
[----:B------:R-:W-:Y:S02]  /*131f0*/  MOV R76, 0x1f ;  /* 0x0000001f004c7802 */ /* 0x000fe40000000f00 */
[----:B------:R-:W-:Y:S02]  /*13200*/  MOV R65, 0xffffffff ;  /* 0xffffffff00417802 */ /* 0x000fe40000000f00 */
[----:B------:R-:W-:Y:S02]  /*13210*/  MOV R64, 0x13230 ;  /* 0x0001323000407802 */ /* 0x000fe40000000f00 */
[----:B------:R-:W-:Y:S05]  /*13220*/  CALL.REL.NOINC `($__internal_39_$__cuda_sm70_shflsync_down) ;  /* 0x0000090000007944 */ /* 0x000fea0003c00000 */
[----:B-1----:R-:W-:Y:S05]  /*13230*/  BRA `(.L_x_1743) ;  /* 0xffff82a000007947 */ /* 0x002fea000383ffff */
.L_x_1648:
[----:B0-----:R-:W-:Y:S01]  /*13240*/  HFMA2.MMA R66, -RZ, RZ, 0, 4.76837158203125e-07 ;  /* 0x00000008ff427435 */ /* 0x001fe200000001ff */
[----:B------:R-:W-:Y:S02]  /*13250*/  MOV R75, R71 ;  /* 0x00000047004b7202 */ /* 0x000fe40000000f00 */
[----:B------:R-:W-:-:S02]  /*13260*/  MOV R76, 0x1f ;  /* 0x0000001f004c7802 */ /* 0x000fc40000000f00 */
[----:B------:R-:W-:Y:S02]  /*13270*/  MOV R65, 0xffffffff ;  /* 0xffffffff00417802 */ /* 0x000fe40000000f00 */
[----:B------:R-:W-:Y:S02]  /*13280*/  MOV R64, 0x132a0 ;  /* 0x000132a000407802 */ /* 0x000fe40000000f00 */
[----:B-1234-:R-:W-:Y:S05]  /*13290*/  CALL.REL.NOINC `($__internal_39_$__cuda_sm70_shflsync_down) ;  /* 0x0000089000007944 */ /* 0x01efea0003c00000 */
[----:B-1----:R-:W-:Y:S01]  /*132a0*/  MOV R67, R66 ;  /* 0x0000004200437202 */ /* 0x002fe20000000f00 */
[----:B------:R-:W-:Y:S01]  /*132b0*/  HFMA2.MMA R66, -RZ, RZ, 0, 4.76837158203125e-07 ;  /* 0x00000008ff427435 */ /* 0x000fe200000001ff */
[----:B------:R-:W-:Y:S02]  /*132c0*/  MOV R75, R74 ;  /* 0x0000004a004b7202 */ /* 0x000fe40000000f00 */
[----:B------:R-:W-:Y:S02]  /*132d0*/  MOV R76, 0x1f ;  /* 0x0000001f004c7802 */ /* 0x000fe40000000f00 */
[----:B------:R-:W-:Y:S02]  /*132e0*/  MOV R65, 0xffffffff ;  /* 0xffffffff00417802 */ /* 0x000fe40000000f00 */
[----:B------:R-:W-:-:S02]  /*132f0*/  MOV R64, 0x13310 ;  /* 0x0001331000407802 */ /* 0x000fc40000000f00 */
[----:B------:R-:W-:Y:S05]  /*13300*/  CALL.REL.NOINC `($__internal_39_$__cuda_sm70_shflsync_down) ;  /* 0x0000082000007944 */ /* 0x000fea0003c00000 */
[----:B-1----:R-:W-:Y:S01]  /*13310*/  MOV R69, R66 ;  /* 0x0000004200457202 */ /* 0x002fe20000000f00 */
[----:B------:R-:W-:Y:S01]  /*13320*/  HFMA2.MMA R66, -RZ, RZ, 0, 4.76837158203125e-07 ;  /* 0x00000008ff427435 */ /* 0x000fe200000001ff */
[----:B------:R-:W-:-:S02]  /*13330*/  MOV R75, R68 ;  /* 0x00000044004b7202 */ /* 0x000fc40000000f00 */
[----:B------:R-:W-:Y:S02]  /*13340*/  MOV R76, 0x1f ;  /* 0x0000001f004c7802 */ /* 0x000fe40000000f00 */
[----:B------:R-:W-:Y:S02]  /*13350*/  MOV R65, 0xffffffff ;  /* 0xffffffff00417802 */ /* 0x000fe40000000f00 */
[----:B------:R-:W-:Y:S02]  /*13360*/  MOV R64, 0x13380 ;  /* 0x0001338000407802 */ /* 0x000fe40000000f00 */
[----:B------:R-:W-:Y:S05]  /*13370*/  CALL.REL.NOINC `($__internal_39_$__cuda_sm70_shflsync_down) ;  /* 0x000007b000007944 */ /* 0x000fea0003c00000 */
[----:B-1----:R-:W-:Y:S01]  /*13380*/  MOV R70, R66 ;  /* 0x0000004200467202 */ /* 0x002fe20000000f00 */
[----:B------:R-:W-:Y:S01]  /*13390*/  HFMA2.MMA R66, -RZ, RZ, 0, 4.76837158203125e-07 ;  /* 0x00000008ff427435 */ /* 0x000fe200000001ff */
[----:B------:R-:W-:Y:S02]  /*133a0*/  MOV R75, R72 ;  /* 0x00000048004b7202 */ /* 0x000fe40000000f00 */
[----:B------:R-:W-:Y:S02]  /*133b0*/  MOV R76, 0x1f ;  /* 0x0000001f004c7802 */ /* 0x000fe40000000f00 */
[----:B------:R-:W-:-:S02]  /*133c0*/  MOV R65, 0xffffffff ;  /* 0xffffffff00417802 */ /* 0x000fc40000000f00 */
[----:B------:R-:W-:Y:S02]  /*133d0*/  MOV R64, 0x133f0 ;  /* 0x000133f000407802 */ /* 0x000fe40000000f00 */
[----:B------:R-:W-:Y:S05]  /*133e0*/  CALL.REL.NOINC `($__internal_39_$__cuda_sm70_shflsync_down) ;  /* 0x0000074000007944 */ /* 0x000fea0003c00000 */
[----:B-1----:R-:W-:Y:S05]  /*133f0*/  BRA `(.L_x_1744) ;  /* 0xffff822000007947 */ /* 0x002fea000383ffff */
.L_x_1651:
[----:B0-----:R-:W-:Y:S01]  /*13400*/  HFMA2.MMA R66, -RZ, RZ, 0, 9.5367431640625e-07 ;  /* 0x00000010ff427435 */ /* 0x001fe200000001ff */
[----:B------:R-:W-:Y:S02]  /*13410*/  MOV R75, R71 ;  /* 0x00000047004b7202 */ /* 0x000fe40000000f00 */
[----:B------:R-:W-:Y:S02]  /*13420*/  MOV R76, 0x1f ;  /* 0x0000001f004c7802 */ /* 0x000fe40000000f00 */
[----:B------:R-:W-:Y:S02]  /*13430*/  MOV R65, 0xffffffff ;  /* 0xffffffff00417802 */ /* 0x000fe40000000f00 */
[----:B------:R-:W-:Y:S02]  /*13440*/  MOV R64, 0x13460 ;  /* 0x0001346000407802 */ /* 0x000fe40000000f00 */
[----:B-1234-:R-:W-:Y:S05]  /*13450*/  CALL.REL.NOINC `($__internal_39_$__cuda_sm70_shflsync_down) ;  /* 0x000006d000007944 */ /* 0x01efea0003c00000 */
[----:B-1----:R-:W-:Y:S01]  /*13460*/  MOV R67, R66 ;  /* 0x0000004200437202 */ /* 0x002fe20000000f00 */
[----:B------:R-:W-:Y:S05]  /*13470*/  BRA `(.L_x_1745) ;  /* 0xffff82b000007947 */ /* 0x000fea000383ffff */
.L_x_1652:
[----:B0-----:R-:W-:Y:S01]  /*13480*/  HFMA2.MMA R66, -RZ, RZ, 0, 9.5367431640625e-07 ;  /* 0x00000010ff427435 */ /* 0x001fe200000001ff */
[----:B------:R-:W-:Y:S02]  /*13490*/  MOV R75, R74 ;  /* 0x0000004a004b7202 */ /* 0x000fe40000000f00 */
[----:B------:R-:W-:-:S02]  /*134a0*/  MOV R76, 0x1f ;  /* 0x0000001f004c7802 */ /* 0x000fc40000000f00 */
[----:B------:R-:W-:Y:S02]  /*134b0*/  MOV R65, 0xffffffff ;  /* 0xffffffff00417802 */ /* 0x000fe40000000f00 */
[----:B------:R-:W-:Y:S02]  /*134c0*/  MOV R64, 0x134e0 ;  /* 0x000134e000407802 */ /* 0x000fe40000000f00 */
[----:B-1234-:R-:W-:Y:S05]  /*134d0*/  CALL.REL.NOINC `($__internal_39_$__cuda_sm70_shflsync_down) ;  /* 0x0000065000007944 */ /* 0x01efea0003c00000 */
[----:B-1----:R-:W-:Y:S01]  /*134e0*/  MOV R69, R66 ;  /* 0x0000004200457202 */ /* 0x002fe20000000f00 */
[----:B------:R-:W-:Y:S01]  /*134f0*/  HFMA2.MMA R66, -RZ, RZ, 0, 9.5367431640625e-07 ;  /* 0x00000010ff427435 */ /* 0x000fe200000001ff */
[----:B------:R-:W-:Y:S02]  /*13500*/  MOV R75, R68 ;  /* 0x00000044004b7202 */ /* 0x000fe40000000f00 */
[----:B------:R-:W-:Y:S02]  /*13510*/  MOV R76, 0x1f ;  /* 0x0000001f004c7802 */ /* 0x000fe40000000f00 */
[----:B------:R-:W-:Y:S02]  /*13520*/  MOV R65, 0xffffffff ;  /* 0xffffffff00417802 */ /* 0x000fe40000000f00 */
[----:B------:R-:W-:-:S02]  /*13530*/  MOV R64, 0x13550 ;  /* 0x0001355000407802 */ /* 0x000fc40000000f00 */
[----:B------:R-:W-:Y:S05]  /*13540*/  CALL.REL.NOINC `($__internal_39_$__cuda_sm70_shflsync_down) ;  /* 0x000005e000007944 */ /* 0x000fea0003c00000 */
[----:B-1----:R-:W-:Y:S01]  /*13550*/  MOV R70, R66 ;  /* 0x0000004200467202 */ /* 0x002fe20000000f00 */
[----:B------:R-:W-:Y:S01]  /*13560*/  HFMA2.MMA R66, -RZ, RZ, 0, 9.5367431640625e-07 ;  /* 0x00000010ff427435 */ /* 0x000fe200000001ff */
[----:B------:R-:W-:-:S02]  /*13570*/  MOV R75, R72 ;  /* 0x00000048004b7202 */ /* 0x000fc40000000f00 */
[----:B------:R-:W-:Y:S02]  /*13580*/  MOV R76, 0x1f ;  /* 0x0000001f004c7802 */ /* 0x000fe40000000f00 */
[----:B------:R-:W-:Y:S02]  /*13590*/  MOV R65, 0xffffffff ;  /* 0xffffffff00417802 */ /* 0x000fe40000000f00 */
[----:B------:R-:W-:Y:S02]  /*135a0*/  MOV R64, 0x135c0 ;  /* 0x000135c000407802 */ /* 0x000fe40000000f00 */
[----:B------:R-:W-:Y:S05]  /*135b0*/  CALL.REL.NOINC `($__internal_39_$__cuda_sm70_shflsync_down) ;  /* 0x0000057000007944 */ /* 0x000fea0003c00000 */
[----:B-1----:R-:W-:Y:S05]  /*135c0*/  BRA `(.L_x_1746) ;  /* 0xffff81a000007947 */ /* 0x002fea000383ffff */
.L_x_1655:
[----:B0-----:R-:W-:Y:S01]  /*135d0*/  HFMA2.MMA R66, -RZ, RZ, 0, 0 ;  /* 0x00000000ff427435 */ /* 0x001fe200000001ff */
[----:B------:R-:W-:Y:S02]  /*135e0*/  MOV R64, R71 ;  /* 0x0000004700407202 */ /* 0x000fe40000000f00 */
[----:B------:R-:W-:Y:S02]  /*135f0*/  MOV R247, 0xffffffff ;  /* 0xffffffff00f77802 */ /* 0x000fe40000000f00 */
[----:B------:R-:W-:Y:S02]  /*13600*/  MOV R65, 0x13620 ;  /* 0x0001362000417802 */ /* 0x000fe40000000f00 */
[----:B-1234-:R-:W-:Y:S05]  /*13610*/  CALL.REL.NOINC `($__internal_40_$__cuda_sm70_shflsync_idx_p) ;  /* 0x0000055000007944 */ /* 0x01efea0003c00000 */
[----:B-1----:R-:W-:Y:S01]  /*13620*/  MOV R69, R66 ;  /* 0x0000004200457202 */ /* 0x002fe20000000f00 */
[----:B------:R-:W-:Y:S01]  /*13630*/  HFMA2.MMA R66, -RZ, RZ, 0, 0 ;  /* 0x00000000ff427435 */ /* 0x000fe200000001ff */
[----:B------:R-:W-:-:S02]  /*13640*/  MOV R64, R74 ;  /* 0x0000004a00407202 */ /* 0x000fc40000000f00 */
[----:B------:R-:W-:Y:S02]  /*13650*/  MOV R247, 0xffffffff ;  /* 0xffffffff00f77802 */ /* 0x000fe40000000f00 */
        /* <DEDUP_REMOVED lines=10> */
[----:B------:R-:W-:-:S02]  /*13700*/  MOV R64, R72 ;  /* 0x0000004800407202 */ /* 0x000fc40000000f00 */
[----:B------:R-:W-:Y:S02]  /*13710*/  MOV R247, 0xffffffff ;  /* 0xffffffff00f77802 */ /* 0x000fe40000000f00 */
[----:B------:R-:W-:Y:S02]  /*13720*/  MOV R65, 0x13740 ;  /* 0x0001374000417802 */ /* 0x000fe40000000f00 */
[----:B0-----:R-:W-:Y:S05]  /*13730*/  CALL.REL.NOINC `($__internal_40_$__cuda_sm70_shflsync_idx_p) ;  /* 0x0000043000007944 */ /* 0x001fea0003c00000 */
        /* <DEDUP_REMOVED lines=8> */
[----:B0-----:R-:W-:Y:S05]  /*137c0*/  CALL.REL.NOINC `($__internal_39_$__cuda_sm70_shflsync_down) ;  /* 0x0000036000007944 */ /* 0x001fea0003c00000 */
[----:B-1----:R-:W-:Y:S01]  /*137d0*/  MOV R71, R66 ;  /* 0x0000004200477202 */ /* 0x002fe20000000f00 */
[----:B------:R-:W-:Y:S01]  /*137e0*/  HFMA2.MMA R66, -RZ, RZ, 0, 5.9604644775390625e-08 ;  /* 0x00000001ff427435 */ /* 0x000fe200000001ff */
[----:B------:R-:W-:Y:S02]  /*137f0*/  MOV R75, R74 ;  /* 0x0000004a004b7202 */ /* 0x000fe40000000f00 */
[----:B------:R-:W-:Y:S02]  /*13800*/  MOV R76, 0x1f ;  /* 0x0000001f004c7802 */ /* 0x000fe40000000f00 */
[----:B------:R-:W-:Y:S02]  /*13810*/  MOV R65, 0xffffffff ;  /* 0xffffffff00417802 */ /* 0x000fe40000000f00 */
[----:B------:R-:W-:-:S02]  /*13820*/  MOV R64, 0x13840 ;  /* 0x0001384000407802 */ /* 0x000fc40000000f00 */
[----:B------:R-:W-:Y:S05]  /*13830*/  CALL.REL.NOINC `($__internal_39_$__cuda_sm70_shflsync_down) ;  /* 0x000002f000007944 */ /* 0x000fea0003c00000 */
        /* <DEDUP_REMOVED lines=26> */
[----:B------:R-:W-:Y:S05]  /*139e0*/  CALL.REL.NOINC `($__internal_40_$__cuda_sm70_shflsync_idx_p) ;  /* 0x0000018000007944 */ /* 0x000fea0003c00000 */
        /* <DEDUP_REMOVED lines=20> */
        .weak           $__internal_39_$__cuda_sm70_shflsync_down
        .type           $__internal_39_$__cuda_sm70_shflsync_down,@function
        .size           $__internal_39_$__cuda_sm70_shflsync_down,($__internal_40_$__cuda_sm70_shflsync_idx_p - $__internal_39_$__cuda_sm70_shflsync_down)
$__internal_39_$__cuda_sm70_shflsync_down:
[----:B------:R-:W-:Y:S04]  /*13b30*/  WARPSYNC R65 ;  /* 0x0000004100007348 */ /* 0x000fe80003800000 */
[----:B------:R0:W1:Y:S02]  /*13b40*/  SHFL.DOWN PT, R66, R75, R66, R76 ;  /* 0x080000424b427389 */ /* 0x00006400000e004c */
[----:B0-----:R-:W-:-:S06]  /*13b50*/  HFMA2.MMA R65, -RZ, RZ, 0, 0 ;  /* 0x00000000ff417435 */ /* 0x001fcc00000001ff */
[----:B------:R-:W-:Y:S05]  /*13b60*/  RET.REL.NODEC R64 `(_Z25selective_scan_bwd_kernelI32Selective_Scan_bwd_kernel_traitsILi128ELi16ELb0ELb1ELb1ELb0ELb1EN3c108BFloat16ENS1_7complexIfEEEEv12SSMParamsBwd) ;  /* 0xfffec49040007950 */ /* 0x000fea0003c3ffff */
        .weak           $__internal_40_$__cuda_sm70_shflsync_idx_p
        .type           $__internal_40_$__cuda_sm70_shflsync_idx_p,@function
        .size           $__internal_40_$__cuda_sm70_shflsync_idx_p,($__internal_41_$__cuda_sm70_shflsync_up - $__internal_40_$__cuda_sm70_shflsync_idx_p)
$__internal_40_$__cuda_sm70_shflsync_idx_p:
[----:B------:R-:W-:Y:S01]  /*13b70*/  MOV R121, 0x1f ;  /* 0x0000001f00797802 */ /* 0x000fe20000000f00 */
[----:B------:R-:W-:Y:S04]  /*13b80*/  WARPSYNC R247 ;  /* 0x000000f700007348 */ /* 0x000fe80003800000 */
[----:B------:R0:W1:Y:S04]  /*13b90*/  SHFL.IDX PT, R66, R64, R66, R121 ;  /* 0x0000004240427389 */ /* 0x00006800000e0079 */
[----:B0-----:R-:W0:Y:S01]  /*13ba0*/  S2R R121, SR_LANEID ;  /* 0x0000000000797919 */ /* 0x001e220000000000 */
[----:B------:R-:W-:Y:S01]  /*13bb0*/  MOV R64, R65 ;  /* 0x0000004100407202 */ /* 0x000fe20000000f00 */
[----:B------:R-:W-:-:S06]  /*13bc0*/  HFMA2.MMA R65, -RZ, RZ, 0, 0 ;  /* 0x00000000ff417435 */ /* 0x000fcc00000001ff */
[----:B------:R-:W-:Y:S05]  /*13bd0*/  RET.REL.NODEC R64 `(_Z25selective_scan_bwd_kernelI32Selective_Scan_bwd_kernel_traitsILi128ELi16ELb0ELb1ELb1ELb0ELb1EN3c108BFloat16ENS1_7complexIfEEEEv12SSMParamsBwd) ;  /* 0xfffec42040007950 */ /* 0x000fea0003c3ffff */
        .weak           $__internal_41_$__cuda_sm70_shflsync_up
        .type           $__internal_41_$__cuda_sm70_shflsync_up,@function
        .size           $__internal_41_$__cuda_sm70_shflsync_up,(.L_x_14473 - $__internal_41_$__cuda_sm70_shflsync_up)
$__internal_41_$__cuda_sm70_shflsync_up:
[----:B------:R-:W-:Y:S04]  /*13be0*/  WARPSYNC R212 ;  /* 0x000000d400007348 */ /* 0x000fe80003800000 */
[----:B------:R0:W1:Y:S02]  /*13bf0*/  SHFL.UP PT, R71, R71, R65, R213 ;  /* 0x0400004147477389 */ /* 0x00006400000e00d5 */
[----:B0-----:R-:W-:-:S04]  /*13c00*/  MOV R65, 0x0 ;  /* 0x0000000000417802 */ /* 0x001fc80000000f00 */
[----:B------:R-:W-:Y:S05]  /*13c10*/  RET.REL.NODEC R64 `(_Z25selective_scan_bwd_kernelI32Selective_Scan_bwd_kernel_traitsILi128ELi16ELb0ELb1ELb1ELb0ELb1EN3c108BFloat16ENS1_7complexIfEEEEv12SSMParamsBwd) ;  /* 0xfffec3e040007950 */ /* 0x000fea0003c3ffff */
.L_x_1748:
        /* <DEDUP_REMOVED lines=14> */
.L_x_14473:


//--------------------- .text._Z25selective_scan_bwd_kernelI32Selective_Scan_bwd_kernel_traitsILi128ELi16ELb0ELb1ELb1ELb1ELb0EN3c108BFloat16ENS1_7complexIfEEEEv12SSMParamsBwd --------------------------
	.section	.text._Z25selective_scan_bwd_kernelI32Selective_Scan_bwd_kernel_traitsILi128ELi16ELb0ELb1ELb1ELb1ELb0EN3c108BFloat16ENS1_7complexIfEEEEv12SSMParamsBwd,"ax",@progbits
	.sectioninfo	@"SHI_REGISTERS=255"
	.align	128
        .global         _Z25selective_scan_bwd_kernelI32Selective_Scan_bwd_kernel_traitsILi128ELi16ELb0ELb1ELb1ELb1ELb0EN3c108BFloat16ENS1_7complexIfEEEEv12SSMParamsBwd
        .type           _Z25selective_scan_bwd_kernelI32Selective_Scan_bwd_kernel_traitsILi128ELi16ELb0ELb1ELb1ELb1ELb0EN3c108BFloat16ENS1_7complexIfEEEEv12SSMParamsBwd,@function
        .size           _Z25selective_scan_bwd_kernelI32Selective_Scan_bwd_kernel_traitsILi128ELi16ELb0ELb1ELb1ELb1ELb0EN3c108BFloat16ENS1_7complexIfEEEEv12SSMParamsBwd,(.L_x_14476 - _Z25selective_scan_bwd_kernelI32Selective_Scan_bwd_kernel_traitsILi128ELi16ELb0ELb1ELb1ELb1ELb0EN3c108BFloat16ENS1_7complexIfEEEEv12SSMParamsBwd)
        .other          _Z25selective_scan_bwd_kernelI32Selective_Scan_bwd_kernel_traitsILi128ELi16ELb0ELb1ELb1ELb1ELb0EN3c108BFloat16ENS1_7complexIfEEEEv12SSMParamsBwd,@"STO_CUDA_ENTRY STV_DEFAULT"
_Z25selective_scan_bwd_kernelI32Selective_Scan_bwd_kernel_traitsILi128ELi16ELb0ELb1ELb1ELb1ELb0EN3c108BFloat16ENS1_7complexIfEEEEv12SSMParamsBwd:
.text._Z25selective_scan_bwd_kernelI32Selective_Scan_bwd_kernel_traitsILi128ELi16ELb0ELb1ELb1ELb1ELb0EN3c108BFloat16ENS1_7complexIfEEEEv12SSMParamsBwd:
        /* <DEDUP_REMOVED lines=174> */
.L_x_1888:
        /* <DEDUP_REMOVED lines=79> */
[C---:B------:R-:W-:Y:S02]  /*0fd0*/  LEA.HI.SX32 R21, R20.reuse, R20, 0x1b ;  /* 0x0000001414157211 */ /* 0x040fe400078fdaff */
[C---:B-1----:R-:W-:Y:S02]  /*0fe0*/  IADD3 R3, R20.reuse, 0x60, RZ ;  /* 0x0000006014037810 */ /* 0x042fe40007ffe0ff */
        /* <DEDUP_REMOVED lines=47> */
[----:B------:R-:W-:Y:S02]  /*12e0*/  MOV R92, UR21 ;  /* 0x00000015005c7c02 */ /* 0x000fe40008000f00 */
[----:B------:R-:W-:-:S05]  /*12f0*/  MOV R93, UR20 ;  /* 0x00000014005d7c02 */ /* 0x000fca0008000f00 */
[C---:B------:R-:W-:Y:S01]  /*1300*/  IMAD.WIDE R92, R120.reuse, 0x2, R92 ;  /* 0x00000002785c7825 */ /* 0x040fe200078e025c */
[----:B------:R-:W-:Y:S02]  /*1310*/  ISETP.GE.AND P1, PT, R120, UR11, PT ;  /* 0x0000000b78007c0c */ /* 0x000fe4000bf26270 */
[----:B------:R-:W-:Y:S02]  /*1320*/  ISETP.GE.AND P2, PT, R22, UR11, PT ;  /* 0x0000000b16007c0c */ /* 0x000fe4000bf46270 */
[----:B------:R-:W-:Y:S02]  /*1330*/  ISETP.GE.AND P3, PT, R24, UR11, PT ;  /* 0x0000000b18007c0c */ /* 0x000fe4000bf66270 */
[----:B------:R-:W-:Y:S02]  /*1340*/  ISETP.GE.AND P4, PT, R32, UR11, PT ;  /* 0x0000000b20007c0c */ /* 0x000fe4000bf86270 */
[----:B------:R-:W-:Y:S02]  /*1350*/  ISETP.GE.AND P5, PT, R26, UR11, PT ;  /* 0x0000000b1a007c0c */ /* 0x000fe4000bfa6270 */
[----:B------:R-:W-:-:S02]  /*1360*/  ISETP.GE.AND P6, PT, R30, UR11, PT ;  /* 0x0000000b1e007c0c */ /* 0x000fc4000bfc6270 */
        /* <DEDUP_REMOVED lines=39> */
[----:B------:R-:W-:Y:S02]  /*15e0*/  ISETP.GE.AND P0, PT, R36, UR11, PT ;  /* 0x0000000b24007c0c */ /* 0x000fe4000bf06270 */
[----:B---3--:R-:W-:Y:S01]  /*15f0*/  PRMT R11, RZ, 0x7610, R11 ;  /* 0x00007610ff0b7816 */ /* 0x008fe2000000000b */
[----:B------:R-:W3:Y:S01]  /*1600*/  @!P1 LDG.E.U16 R2, [R92.64] ;  /* 0x000000285c029981 */ /* 0x000ee2000c1e1500 */
[----:B------:R-:W-:Y:S02]  /*1610*/  PRMT R4, RZ, 0x7610, R4 ;  /* 0x00007610ff047816 */ /* 0x000fe40000000004 */
[----:B------:R-:W-:Y:S01]  /*1620*/  PRMT R6, RZ, 0x7610, R6 ;  /* 0x00007610ff067816 */ /* 0x000fe20000000006 */
[----:B------:R-:W2:Y:S06]  /*1630*/  @!P2 LDG.E.U16 R3, [R92.64+0x40] ;  /* 0x000040285c03a981 */ /* 0x000eac000c1e1500 */
[----:B------:R-:W2:Y:S01]  /*1640*/  @!P0 LDG.E.U16 R8, [R92.64+0x1c0] ;  /* 0x0001c0285c088981 */ /* 0x000ea2000c1e1500 */
[----:B------:R-:W-:-:S02]  /*1650*/  ISETP.GE.AND P0, PT, R38, UR11, PT ;  /* 0x0000000b26007c0c */ /* 0x000fc4000bf06270 */
[----:B------:R-:W-:Y:S01]  /*1660*/  PRMT R5, RZ, 0x7610, R5 ;  /* 0x00007610ff057816 */ /* 0x000fe20000000005 */
[----:B------:R-:W2:Y:S01]  /*1670*/  @!P3 LDG.E.U16 R4, [R92.64+0x80] ;  /* 0x000080285c04b981 */ /* 0x000ea2000c1e1500 */
[----:B------:R-:W-:Y:S02]  /*1680*/  PRMT R7, RZ, 0x7610, R7 ;  /* 0x00007610ff077816 */ /* 0x000fe40000000007 */
[----:B------:R-:W-:Y:S01]  /*1690*/  ISETP.GE.AND P1, PT, R40, UR11, PT ;  /* 0x0000000b28007c0c */ /* 0x000fe2000bf26270 */
[----:B------:R-:W2:Y:S01]  /*16a0*/  @!P4 LDG.E.U16 R6, [R92.64+0x140] ;  /* 0x000140285c06c981 */ /* 0x000ea2000c1e1500 */
[----:B------:R-:W-:-:S05]  /*16b0*/  ISETP.GE.AND P2, PT, R42, UR11, PT ;  /* 0x0000000b2a007c0c */ /* 0x000fca000bf46270 */
[----:B------:R-:W2:Y:S01]  /*16c0*/  @!P0 LDG.E.U16 R11, [R92.64+0x200] ;  /* 0x000200285c0b8981 */ /* 0x000ea2000c1e1500 */
[----:B------:R-:W-:Y:S02]  /*16d0*/  ISETP.GE.AND P0, PT, R28, UR11, PT ;  /* 0x0000000b1c007c0c */ /* 0x000fe4000bf06270 */
[----:B------:R-:W-:Y:S01]  /*16e0*/  ISETP.GE.AND P3, PT, R44, UR11, PT ;  /* 0x0000000b2c007c0c */ /* 0x000fe2000bf66270 */
[----:B------:R-:W2:Y:S01]  /*16f0*/  @!P5 LDG.E.U16 R5, [R92.64+0xc0] ;  /* 0x0000c0285c05d981 */ /* 0x000ea2000c1e1500 */
[----:B------:R-:W-:Y:S02]  /*1700*/  ISETP.GE.AND P4, PT, R46, UR11, PT ;  /* 0x0000000b2e007c0c */ /* 0x000fe4000bf86270 */
[----:B------:R-:W-:Y:S01]  /*1710*/  ISETP.GE.AND P5, PT, R48, UR11, PT ;  /* 0x0000000b30007c0c */ /* 0x000fe2000bfa6270 */
[----:B------:R-:W2:Y:S01]  /*1720*/  @!P6 LDG.E.U16 R7, [R92.64+0x100] ;  /* 0x000100285c07e981 */ /* 0x000ea2000c1e1500 */
[----:B------:R-:W-:Y:S02]  /*1730*/  ISETP.GE.AND P6, PT, R50, UR11, PT ;  /* 0x0000000b32007c0c */ /* 0x000fe4000bfc6270 */
        /* <DEDUP_REMOVED lines=15> */
[----:B------:R-:W-:Y:S02]  /*1830*/  ISETP.GE.AND P0, PT, R120, UR11, PT ;  /* 0x0000000b78007c0c */ /* 0x000fe4000bf06270 */
[----:B------:R-:W-:Y:S02]  /*1840*/  P2R R27, PR, RZ, 0x2 ;  /* 0x00000002ff1b7803 */ /* 0x000fe40000000000 */
        /* <DEDUP_REMOVED lines=48> */
[----:B------:R-:W-:-:S03]  /*1b50*/  ISETP.GE.AND P0, PT, R24, UR11, PT ;  /* 0x0000000b18007c0c */ /* 0x000fc6000bf06270 */
[----:B------:R0:W5:Y:S01]  /*1b60*/  @!P1 LDG.E.U16 R20, [R8.64+0x40] ;  /* 0x0000402808149981 */ /* 0x000162000c1e1500 */
[----:B------:R-:W-:-:S03]  /*1b70*/  ISETP.GE.AND P1, PT, R26, UR11, PT ;  /* 0x0000000b1a007c0c */ /* 0x000fc6000bf26270 */
[----:B------:R0:W5:Y:S04]  /*1b80*/  @!P3 LDG.E.U16 R31, [R8.64+0x300] ;  /* 0x00030028081fb981 */ /* 0x000168000c1e1500 */
[----:B------:R0:W5:Y:S04]  /*1b90*/  @!P5 LDG.E.U16 R33, [R8.64+0x380] ;  /* 0x000380280821d981 */ /* 0x000168000c1e1500 */
[----:B------:R0:W5:Y:S01]  /*1ba0*/  @!P0 LDG.E.U16 R21, [R8.64+0x80] ;  /* 0x0000802808158981 */ /* 0x000162000c1e1500 */
[----:B------:R-:W-:-:S03]  /*1bb0*/  ISETP.GE.AND P0, PT, R30, UR11, PT ;  /* 0x0000000b1e007c0c */ /* 0x000fc6000bf06270 */
[----:B------:R0:W5:Y:S01]  /*1bc0*/  @!P1 LDG.E.U16 R22, [R8.64+0xc0] ;  /* 0x0000c02808169981 */ /* 0x000162000c1e1500 */
[----:B------:R-:W-:Y:S02]  /*1bd0*/  ISETP.GE.AND P1, PT, R32, UR11, PT ;  /* 0x0000000b20007c0c */ /* 0x000fe4000bf26270 */
[----:B------:R-:W-:-:S07]  /*1be0*/  PRMT R24, RZ, 0x7610, R24 ;  /* 0x00007610ff187816 */ /* 0x000fce0000000018 */
        /* <DEDUP_REMOVED lines=8> */
[----:B------:R-:W-:Y:S02]  /*1c70*/  ISETP.NE.AND P1, PT, R27, RZ, PT ;  /* 0x000000ff1b00720c */ /* 0x000fe40003f25270 */
[----:B------:R-:W-:-:S07]  /*1c80*/  PRMT R27, RZ, 0x7610, R27 ;  /* 0x00007610ff1b7816 */ /* 0x000fce000000001b */
[----:B------:R0:W5:Y:S01]  /*1c90*/  @!P0 LDG.E.U16 R27, [R8.64+0x200] ;  /* 0x00020028081b8981 */ /* 0x000162000c1e1500 */
[----:B------:R-:W-:Y:S02]  /*1ca0*/  ISETP.NE.AND P0, PT, R28, RZ, PT ;  /* 0x000000ff1c00720c */ /* 0x000fe40003f05270 */
[----:B------:R-:W-:Y:S01]  /*1cb0*/  PRMT R28, RZ, 0x7610, R28 ;  /* 0x00007610ff1c7816 */ /* 0x000fe2000000001c */
[----:B------:R0:W5:Y:S01]  /*1cc0*/  @!P1 LDG.E.U16 R29, [R8.64+0x280] ;  /* 0x00028028081d9981 */ /* 0x000162000c1e1500 */
[----:B------:R-:W-:Y:S02]  /*1cd0*/  PRMT R30, RZ, 0x7610, R30 ;  /* 0x00007610ff1e7816 */ /* 0x000fe4000000001e */
[----:B------:R-:W-:Y:S02]  /*1ce0*/  PRMT R32, RZ, 0x7610, R32 ;  /* 0x00007610ff207816 */ /* 0x000fe40000000020 */
[----:B------:R-:W-:Y:S02]  /*1cf0*/  PRMT R34, RZ, 0x7610, R34 ;  /* 0x00007610ff227816 */ /* 0x000fe40000000022 */
        /* <DEDUP_REMOVED lines=9> */
[----:B------:R-:W-:Y:S04]  /*1d90*/  STL [R1+0x4], R53 ;  /* 0x0000043501007387 */ /* 0x000fe80000100800 */
[----:B------:R-:W-:Y:S01]  /*1da0*/  STL [R1], R52 ;  /* 0x0000003401007387 */ /* 0x000fe20000100800 */
[----:B------:R-:W-:Y:S02]  /*1db0*/  FSETP.GTU.FTZ.AND P4, PT, R118, 20, PT ;  /* 0x41a000007600780b */ /* 0x000fe40003f9c000 */
[----:B-1----:R-:W-:Y:S02]  /*1dc0*/  PRMT R10, RZ, 0x5410, R10 ;  /* 0x00005410ff0a7816 */ /* 0x002fe4000000000a */
[----:B--2---:R-:W-:Y:S02]  /*1dd0*/  PRMT R11, RZ, 0x5410, R11 ;  /* 0x00005410ff0b7816 */ /* 0x004fe4000000000b */
[----:B---3--:R-:W-:-:S02]  /*1de0*/  PRMT R12, RZ, 0x5410, R12 ;  /* 0x00005410ff0c7816 */ /* 0x008fc4000000000c */
[----:B----4-:R-:W-:Y:S02]  /*1df0*/  PRMT R13, RZ, 0x5410, R13 ;  /* 0x00005410ff0d7816 */ /* 0x010fe4000000000d */
        /* <DEDUP_REMOVED lines=107> */
.L_x_1751:
[----:B-12---:R-:W-:Y:S05]  /*24b0*/  BSYNC B0 ;  /* 0x0000000000007941 */ /* 0x006fea0003800000 */
.L_x_1750:
        /* <DEDUP_REMOVED lines=39> */
.L_x_1753:
[----:B------:R-:W-:Y:S05]  /*2730*/  BSYNC B0 ;  /* 0x0000000000007941 */ /* 0x000fea0003800000 */
.L_x_1752:
        /* <DEDUP_REMOVED lines=39> */
.L_x_1755:
[----:B------:R-:W-:Y:S05]  /*29b0*/  BSYNC B0 ;  /* 0x0000000000007941 */ /* 0x000fea0003800000 */
.L_x_1754:
        /* <DEDUP_REMOVED lines=39> */
.L_x_1757:
[----:B------:R-:W-:Y:S05]  /*2c30*/  BSYNC B0 ;  /* 0x0000000000007941 */ /* 0x000fea0003800000 */
.L_x_1756:
        /* <DEDUP_REMOVED lines=39> */
.L_x_1759:
[----:B------:R-:W-:Y:S05]  /*2eb0*/  BSYNC B0 ;  /* 0x0000000000007941 */ /* 0x000fea0003800000 */
.L_x_1758:
        /* <DEDUP_REMOVED lines=39> */
.L_x_1761:
[----:B------:R-:W-:Y:S05]  /*3130*/  BSYNC B0 ;  /* 0x0000000000007941 */ /* 0x000fea0003800000 */
.L_x_1760:
        /* <DEDUP_REMOVED lines=40> */
.L_x_1763:
[----:B------:R-:W-:Y:S05]  /*33c0*/  BSYNC B0 ;  /* 0x0000000000007941 */ /* 0x000fea0003800000 */
.L_x_1762:
[----:B------:R-:W-:Y:S01]  /*33d0*/  PRMT R83, RZ, 0x5410, R83 ;  /* 0x00005410ff537816 */ /* 0x000fe20000000053 */
[----:B------:R-:W-:Y:S01]  /*33e0*/  BSSY B0, `(.L_x_1764) ;  /* 0x0000028000007945 */ /* 0x000fe20003800000 */
[----:B------:R-:W-:Y:S01]  /*33f0*/  PRMT R3, RZ, 0x5410, R3 ;  /* 0x00005410ff037816 */ /* 0x000fe20000000003 */
[----:B------:R-:W-:Y:S01]  /*3400*/  HFMA2.MMA R207, -RZ, RZ, 0, 0 ;  /* 0x00000000ffcf7435 */ /* 0x000fe200000001ff */
[----:B------:R-:W-:Y:S01]  /*3410*/  FSETP.GTU.FTZ.AND P4, PT, R106, 20, PT ;  /* 0x41a000006a00780b */ /* 0x000fe20003f9c000 */
[----:B------:R-:W-:Y:S01]  /*3420*/  FFMA.FTZ R4, R83, R7, R8 ;  /* 0x0000000753047223 */ /* 0x000fe20000010008 */
[----:B------:R-:W-:Y:S01]  /*3430*/  LOP3.LUT R238, R122, 0x1f, RZ, 0xc0, !PT ;  /* 0x0000001f7aee7812 */ /* 0x000fe200078ec0ff */
        /* <DEDUP_REMOVED lines=34> */
.L_x_1765:
[----:B------:R-:W-:Y:S05]  /*3660*/  BSYNC B0 ;  /* 0x0000000000007941 */ /* 0x000fea0003800000 */
.L_x_1764:
        /* <DEDUP_REMOVED lines=39> */
.L_x_1767:
[----:B------:R-:W-:Y:S05]  /*38e0*/  BSYNC B0 ;  /* 0x0000000000007941 */ /* 0x000fea0003800000 */
.L_x_1766:
        /* <DEDUP_REMOVED lines=39> */
.L_x_1769:
[----:B------:R-:W-:Y:S05]  /*3b60*/  BSYNC B0 ;  /* 0x0000000000007941 */ /* 0x000fea0003800000 */
.L_x_1768:
[----:B------:R-:W-:Y:S01]  /*3b70*/  BSSY B0, `(.L_x_1770) ;  /* 0x0000027000007945 */ /* 0x000fe20003800000 */
[----:B------:R-:W-:Y:S01]  /*3b80*/  HFMA2.MMA R198, -RZ, RZ, 0, 0 ;  /* 0x00000000ffc67435 */ /* 0x000fe200000001ff */
[----:B------:R-:W-:Y:S01]  /*3b90*/  FSETP.GTU.FTZ.AND P1, PT, R103, 20, PT ;  /* 0x41a000006700780b */ /* 0x000fe20003f3c000 */
[----:B------:R-:W-:Y:S01]  /*3ba0*/  HFMA2.MMA R168, -RZ, RZ, 0, 0 ;  /* 0x00000000ffa87435 */ /* 0x000fe200000001ff */
[----:B------:R-:W-:Y:S01]  /*3bb0*/  CS2R R196, SRZ ;  /* 0x0000000000c47805 */ /* 0x000fe2000001ff00 */
[----:B------:R-:W-:Y:S02]  /*3bc0*/  MOV R195, RZ ;  /* 0x000000ff00c37202 */ /* 0x000fe40000000f00 */
        /* <DEDUP_REMOVED lines=33> */
.L_x_1771:
[----:B------:R-:W-:Y:S05]  /*3de0*/  BSYNC B0 ;  /* 0x0000000000007941 */ /* 0x000fea0003800000 */
.L_x_1770:
        /* <DEDUP_REMOVED lines=33> */
.L_x_1773:
[----:B------:R-:W-:Y:S05]  /*4000*/  BSYNC B0 ;  /* 0x0000000000007941 */ /* 0x000fea0003800000 */
.L_x_1772:
        /* <DEDUP_REMOVED lines=33> */
.L_x_1775:
[----:B------:R-:W-:Y:S05]  /*4220*/  BSYNC B0 ;  /* 0x0000000000007941 */ /* 0x000fea0003800000 */
.L_x_1774:
        /* <DEDUP_REMOVED lines=33> */
.L_x_1777:
[----:B------:R-:W-:Y:S05]  /*4440*/  BSYNC B0 ;  /* 0x0000000000007941 */ /* 0x000fea0003800000 */
.L_x_1776:
        /* <DEDUP_REMOVED lines=33> */
.L_x_1779:
[----:B------:R-:W-:Y:S05]  /*4660*/  BSYNC B0 ;  /* 0x0000000000007941 */ /* 0x000fea0003800000 */
.L_x_1778:
        /* <DEDUP_REMOVED lines=33> */
.L_x_1781:
[----:B------:R-:W-:Y:S05]  /*4880*/  BSYNC B0 ;  /* 0x0000000000007941 */ /* 0x000fea0003800000 */
.L_x_1780:
        /* <DEDUP_REMOVED lines=37> */
[----:B------:R-:W-:Y:S01]  /*4ae0*/  MOV R195, RZ ;  /* 0x000000ff00c37202 */ /* 0x000fe20000000f00 */
[----:B------:R-:W-:Y:S01]  /*4af0*/  FADD.FTZ R89, R89, R89 ;  /* 0x0000005959597221 */ /* 0x000fe20000010000 */
[----:B------:R-:W-:Y:S01]  /*4b00*/  MOV R168, RZ ;  /* 0x000000ff00a87202 */ /* 0x000fe20000000f00 */
        /* <DEDUP_REMOVED lines=11> */
.L_x_1883:
        /* <DEDUP_REMOVED lines=8> */
[----:B0-----:R-:W-:Y:S01]  /*4c40*/  LOP3.LUT R4, R5, 0xffffffe0, R238, 0xe2, !PT ;  /* 0xffffffe005047812 */ /* 0x001fe200078ee2ee */
        /* <DEDUP_REMOVED lines=25> */
[C---:B------:R-:W-:Y:S01]  /*4de0*/  LOP3.LUT R144, R4.reuse, 0x100, RZ, 0xfc, !PT ;  /* 0x0000010004907812 */ /* 0x040fe200078efcff */
[----:B------:R0:W4:Y:S01]  /*4df0*/  @!P2 LDG.E.U16 R40, [R2.64+0x80] ;  /* 0x000080280228a981 */ /* 0x000122000c1e1500 */
[----:B------:R-:W-:Y:S02]  /*4e00*/  ISETP.GE.AND P0, PT, R33, UR39, PT ;  /* 0x0000002721007c0c */ /* 0x000fe4000bf06270 */
[----:B------:R-:W-:Y:S01]  /*4e10*/  LOP3.LUT R146, R4, 0x120, RZ, 0xfc, !PT ;  /* 0x0000012004927812 */ /* 0x000fe200078efcff */
[----:B------:R0:W4:Y:S01]  /*4e20*/  @!P1 LDG.E.U16 R43, [R2.64+0xc0] ;  /* 0x0000c028022b9981 */ /* 0x000122000c1e1500 */
        /* <DEDUP_REMOVED lines=125> */
[----:B------:R-:W-:-:S03]  /*5600*/  ISETP.GE.AND P6, PT, R4, UR39, PT ;  /* 0x0000002704007c0c */ /* 0x000fc6000bfc6270 */
[----:B------:R-:W-:Y:S01]  /*5610*/  IMAD.WIDE.U32 R6, R7, c[0x0][0x1c0], R4 ;  /* 0x0000700007067a25 */ /* 0x000fe200078e0004 */
[----:B------:R-:W-:Y:S01]  /*5620*/  SHF.L.U32 R4, R122, 0x5, RZ ;  /* 0x000000057a047819 */ /* 0x000fe200000006ff */
[----:B------:R-:W-:Y:S01]  /*5630*/  UIMAD UR34, UR6, UR35, UR34 ;  /* 0x00000023062272a4 */ /* 0x000fe2000f8e0222 */
[----:B------:R-:W-:Y:S02]  /*5640*/  ISETP.GE.AND P0, PT, R0, UR39, PT ;  /* 0x0000002700007c0c */ /* 0x000fe4000bf06270 */
[----:B------:R-:W-:Y:S02]  /*5650*/  LOP3.LUT R0, R4, 0xfffffc00, RZ, 0xc0, !PT ;  /* 0xfffffc0004007812 */ /* 0x000fe400078ec0ff */
[----:B------:R-:W-:Y:S02]  /*5660*/  LEA R4, P3, R6, UR15, 0x1 ;  /* 0x0000000f06047c11 */ /* 0x000fe4000f8608ff */
[----:B------:R-:W-:Y:S02]  /*5670*/  IADD3 R5, R7, UR34, RZ ;  /* 0x0000002207057c10 */ /* 0x000fe4000fffe0ff */
        /* <DEDUP_REMOVED lines=8> */
[CC--:B------:R-:W-:Y:S02]  /*5700*/  LEA.HI.SX32 R33, R7.reuse, R7.reuse, 0x1b ;  /* 0x0000000707217211 */ /* 0x0c0fe400078fdaff */
[C---:B------:R-:W-:Y:S02]  /*5710*/  IADD3 R44, R7.reuse, 0x80, RZ ;  /* 0x00000080072c7810 */ /* 0x040fe40007ffe0ff */
[C---:B------:R-:W-:Y:S02]  /*5720*/  IADD3 R46, R7.reuse, 0xa0, RZ ;  /* 0x000000a0072e7810 */ /* 0x040fe40007ffe0ff */
[----:B------:R-:W-:Y:S02]  /*5730*/  LEA.HI.SX32 R6, R6, R7, 0x1b ;  /* 0x0000000706067211 */ /* 0x000fe400078fdaff */
[----:B------:R-:W-:-:S02]  /*5740*/  IADD3 R48, R7, 0xc0, RZ ;  /* 0x000000c007307810 */ /* 0x000fc40007ffe0ff */
[-C--:B------:R-:W-:Y:S02]  /*5750*/  LEA.HI.SX32 R30, R30, R7.reuse, 0x1b ;  /* 0x000000071e1e7211 */ /* 0x080fe400078fdaff */
[C---:B------:R-:W-:Y:S02]  /*5760*/  IADD3 R50, R7.reuse, 0xe0, RZ ;  /* 0x000000e007327810 */ /* 0x040fe40007ffe0ff */
[----:B------:R-:W-:Y:S02]  /*5770*/  LEA.HI.SX32 R34, R34, R7, 0x1b ;  /* 0x0000000722227211 */ /* 0x000fe400078fdaff */
[C---:B------:R-:W-:Y:S02]  /*5780*/  IADD3 R52, R7.reuse, 0x100, RZ ;  /* 0x0000010007347810 */ /* 0x040fe40007ffe0ff */
[----:B------:R-:W-:Y:S02]  /*5790*/  IADD3 R62, R7, 0x1a0, RZ ;  /* 0x000001a0073e7810 */ /* 0x000fe40007ffe0ff */
[----:B------:R-:W-:-:S02]  /*57a0*/  SHF.L.U32 R33, R33, 0x1, RZ ;  /* 0x0000000121217819 */ /* 0x000fc400000006ff */
[-C--:B------:R-:W-:Y:S02]  /*57b0*/  LEA.HI.SX32 R44, R44, R7.reuse, 0x1b ;  /* 0x000000072c2c7211 */ /* 0x080fe400078fdaff */
[----:B------:R-:W-:Y:S02]  /*57c0*/  ISETP.GE.AND P2, PT, R27, UR39, PT ;  /* 0x000000271b007c0c */ /* 0x000fe4000bf46270 */
[C---:B------:R-:W-:Y:S02]  /*57d0*/  IADD3 R54, R7.reuse, 0x120, RZ ;  /* 0x0000012007367810 */ /* 0x040fe40007ffe0ff */
[----:B------:R-:W-:Y:S02]  /*57e0*/  LEA.HI.SX32 R46, R46, R7, 0x1b ;  /* 0x000000072e2e7211 */ /* 0x000fe400078fdaff */
[----:B------:R-:W-:Y:S02]  /*57f0*/  SHF.L.U32 R67, R6, 0x1, RZ ;  /* 0x0000000106437819 */ /* 0x000fe400000006ff */
[----:B------:R-:W-:-:S02]  /*5800*/  IADD3 R56, R7, 0x140, RZ ;  /* 0x0000014007387810 */ /* 0x000fc40007ffe0ff */
[C---:B------:R-:W-:Y:S02]  /*5810*/  IADD3 R60, R7.reuse, 0x180, RZ ;  /* 0x00000180073c7810 */ /* 0x040fe40007ffe0ff */
[-C--:B------:R-:W-:Y:S02]  /*5820*/  LEA.HI.SX32 R27, R48, R7.reuse, 0x1b ;  /* 0x00000007301b7211 */ /* 0x080fe400078fdaff */
[----:B------:R-:W-:Y:S02]  /*5830*/  SHF.L.U32 R63, R30, 0x1, RZ ;  /* 0x000000011e3f7819 */ /* 0x000fe400000006ff */
[----:B------:R-:W-:Y:S02]  /*5840*/  IADD3 R58, R7, 0x160, RZ ;  /* 0x00000160073a7810 */ /* 0x000fe40007ffe0ff */
[-C--:B------:R-:W-:Y:S02]  /*5850*/  LEA.HI.SX32 R50, R50, R7.reuse, 0x1b ;  /* 0x0000000732327211 */ /* 0x080fe400078fdaff */
[----:B------:R-:W-:Y:S01]  /*5860*/  SHF.L.U32 R30, R34, 0x1, RZ ;  /* 0x00000001221e7819 */ /* 0x000fe200000006ff */
[----:B--2---:R0:W-:Y:S01]  /*5870*/  STS.U16 [R33], R24 ;  /* 0x0000001821007388 */ /* 0x0041e20000000400 */
[----:B------:R-:W-:-:S02]  /*5880*/  LEA.HI.SX32 R52, R52, R7, 0x1b ;  /* 0x0000000734347211 */ /* 0x000fc400078fdaff */
[-C--:B------:R-:W-:Y:S02]  /*5890*/  LEA.HI.SX32 R72, R62, R7.reuse, 0x1b ;  /* 0x000000073e487211 */ /* 0x080fe400078fdaff */
[----:B------:R-:W-:Y:S01]  /*58a0*/  SHF.L.U32 R34, R44, 0x1, RZ ;  /* 0x000000012c227819 */ /* 0x000fe200000006ff */
[----:B---3--:R1:W-:Y:S01]  /*58b0*/  STS.U16 [R67+0x40], R26 ;  /* 0x0000401a43007388 */ /* 0x0083e20000000400 */
[----:B------:R-:W-:Y:S02]  /*58c0*/  LEA.HI.SX32 R54, R54, R7, 0x1b ;  /* 0x0000000736367211 */ /* 0x000fe400078fdaff */
[----:B------:R-:W-:Y:S01]  /*58d0*/  SHF.L.U32 R62, R46, 0x1, RZ ;  /* 0x000000012e3e7819 */ /* 0x000fe200000006ff */
[----:B----4-:R2:W-:Y:S01]  /*58e0*/  STS.U16 [R63+0x80], R40 ;  /* 0x000080283f007388 */ /* 0x0105e20000000400 */
[----:B------:R-:W-:Y:S02]  /*58f0*/  ISETP.GE.AND P5, PT, R25, UR39, PT ;  /* 0x0000002719007c0c */ /* 0x000fe4000bfa6270 */
[----:B------:R-:W-:-:S02]  /*5900*/  IADD3 R64, R7, 0x1c0, RZ ;  /* 0x000001c007407810 */ /* 0x000fc40007ffe0ff */
[-C--:B------:R-:W-:Y:S02]  /*5910*/  LEA.HI.SX32 R56, R56, R7.reuse, 0x1b ;  /* 0x0000000738387211 */ /* 0x080fe400078fdaff */
[-C--:B------:R-:W-:Y:S02]  /*5920*/  LEA.HI.SX32 R70, R60, R7.reuse, 0x1b ;  /* 0x000000073c467211 */ /* 0x080fe400078fdaff */
[----:B------:R-:W-:Y:S01]  /*5930*/  SHF.L.U32 R27, R27, 0x1, RZ ;  /* 0x000000011b1b7819 */ /* 0x000fe200000006ff */
[----:B------:R-:W-:Y:S01]  /*5940*/  STS.U16 [R30+0xc0], R43 ;  /* 0x0000c02b1e007388 */ /* 0x000fe20000000400 */
[----:B------:R-:W-:Y:S02]  /*5950*/  IADD3 R66, R7, 0x1e0, RZ ;  /* 0x000001e007427810 */ /* 0x000fe40007ffe0ff */
[----:B------:R-:W-:Y:S02]  /*5960*/  LEA.HI.SX32 R25, R58, R7, 0x1b ;  /* 0x000000073a197211 */ /* 0x000fe400078fdaff */
[----:B------:R-:W-:-:S02]  /*5970*/  SHF.L.U32 R60, R50, 0x1, RZ ;  /* 0x00000001323c7819 */ /* 0x000fc400000006ff */
[C---:B------:R-:W-:Y:S02]  /*5980*/  IADD3 R68, R7.reuse, 0x200, RZ ;  /* 0x0000020007447810 */ /* 0x040fe40007ffe0ff */
[----:B------:R-:W-:Y:S01]  /*5990*/  SHF.L.U32 R61, R52, 0x1, RZ ;  /* 0x00000001343d7819 */ /* 0x000fe200000006ff */
[----:B------:R-:W-:Y:S01]  /*59a0*/  STS.U16 [R34+0x100], R41 ;  /* 0x0001002922007388 */ /* 0x000fe20000000400 */
[C---:B------:R-:W-:Y:S02]  /*59b0*/  IADD3 R74, R7.reuse, 0x220, RZ ;  /* 0x00000220074a7810 */ /* 0x040fe40007ffe0ff */
[----:B0-----:R-:W-:Y:S01]  /*59c0*/  SHF.L.U32 R24, R54, 0x1, RZ ;  /* 0x0000000136187819 */ /* 0x001fe200000006ff */
[----:B------:R-:W-:Y:S01]  /*59d0*/  STS.U16 [R62+0x140], R45 ;  /* 0x0001402d3e007388 */ /* 0x000fe20000000400 */
[----:B------:R-:W-:Y:S02]  /*59e0*/  IADD3 R76, R7, 0x240, RZ ;  /* 0x00000240074c7810 */ /* 0x000fe40007ffe0ff */
[----:B------:R-:W-:Y:S01]  /*59f0*/  LEA.HI.SX32 R64, R64, R7, 0x1b ;  /* 0x0000000740407211 */ /* 0x000fe200078fdaff */
[----:B------:R-:W-:Y:S01]  /*5a00*/  STS.U16 [R27+0x180], R42 ;  /* 0x0001802a1b007388 */ /* 0x000fe20000000400 */
[----:B-1----:R-:W-:-:S02]  /*5a10*/  SHF.L.U32 R26, R56, 0x1, RZ ;  /* 0x00000001381a7819 */ /* 0x002fc400000006ff */
[----:B------:R-:W-:Y:S01]  /*5a20*/  IADD3 R78, R7, 0x260, RZ ;  /* 0x00000260074e7810 */ /* 0x000fe20007ffe0ff */
[----:B------:R-:W-:Y:S01]  /*5a30*/  STS.U16 [R60+0x1c0], R35 ;  /* 0x0001c0233c007388 */ /* 0x000fe20000000400 */
        /* <DEDUP_REMOVED lines=13> */
[----:B------:R-:W-:Y:S02]  /*5b10*/  SHF.L.U32 R71, R64, 0x1, RZ ;  /* 0x0000000140477819 */ /* 0x000fe400000006ff */
[----:B------:R-:W-:-:S02]  /*5b20*/  IADD3 R128, R7, 0x2e0, RZ ;  /* 0x000002e007807810 */ /* 0x000fc40007ffe0ff */
[-C--:B------:R-:W-:Y:S02]  /*5b30*/  LEA.HI.SX32 R78, R78, R7.reuse, 0x1b ;  /* 0x000000074e4e7211 */ /* 0x080fe400078fdaff */
[----:B------:R-:W-:Y:S02]  /*5b40*/  SHF.L.U32 R68, R66, 0x1, RZ ;  /* 0x0000000142447819 */ /* 0x000fe400000006ff */
[----:B------:R-:W-:Y:S01]  /*5b50*/  IADD3 R130, R7, 0x300, RZ ;  /* 0x0000030007827810 */ /* 0x000fe20007ffe0ff */
[----:B------:R-:W-:Y:S01]  /*5b60*/  STS.U16 [R25+0x2c0], R36 ;  /* 0x0002c02419007388 */ /* 0x000fe20000000400 */
[----:B------:R-:W-:Y:S02]  /*5b70*/  LEA.HI.SX32 R48, R94, R7, 0x1b ;  /* 0x000000075e307211 */ /* 0x000fe400078fdaff */
[----:B------:R-:W-:Y:S01]  /*5b80*/  SHF.L.U32 R69, R69, 0x1, RZ ;  /* 0x0000000145457819 */ /* 0x000fe200000006ff */
[----:B------:R-:W-:Y:S01]  /*5b90*/  STS.U16 [R70+0x300], R23 ;  /* 0x0003001746007388 */ /* 0x000fe20000000400 */
[----:B------:R-:W-:-:S02]  /*5ba0*/  IADD3 R132, R7, 0x320, RZ ;  /* 0x0000032007847810 */ /* 0x000fc40007ffe0ff */
[-C--:B------:R-:W-:Y:S01]  /*5bb0*/  LEA.HI.SX32 R73, R124, R7.reuse, 0x1b ;  /* 0x000000077c497211 */ /* 0x080fe200078fdaff */
[----:B------:R-:W-:Y:S01]  /*5bc0*/  STS.U16 [R72+0x340], R31 ;  /* 0x0003401f48007388 */ /* 0x000fe20000000400 */
[----:B------:R-:W-:Y:S02]  /*5bd0*/  SHF.L.U32 R95, R74, 0x1, RZ ;  /* 0x000000014a5f7819 */ /* 0x000fe400000006ff */
        /* <DEDUP_REMOVED lines=15> */
[----:B------:R-:W-:Y:S02]  /*5cd0*/  SHF.L.U32 R73, R73, 0x1, RZ ;  /* 0x0000000149497819 */ /* 0x000fe400000006ff */
[C---:B------:R-:W-:Y:S02]  /*5ce0*/  IADD3 R154, R7.reuse, 0x3c0, RZ ;  /* 0x000003c0079a7810 */ /* 0x040fe40007ffe0ff */
[-C--:B------:R-:W-:Y:S02]  /*5cf0*/  LEA.HI.SX32 R123, R140, R7.reuse, 0x1b ;  /* 0x000000078c7b7211 */ /* 0x080fe400078fdaff */
[----:B------:R-:W-:Y:S02]  /*5d00*/  SHF.L.U32 R124, R124, 0x1, RZ ;  /* 0x000000017c7c7819 */ /* 0x000fe400000006ff */
[----:B------:R-:W-:Y:S01]  /*5d10*/  IADD3 R170, R7, 0x3e0, RZ ;  /* 0x000003e007aa7810 */ /* 0x000fe20007ffe0ff */
[----:B------:R-:W-:Y:S01]  /*5d20*/  STS.U16 [R79+0x480], R22 ;  /* 0x000480164f007388 */ /* 0x000fe20000000400 */
[----:B------:R-:W-:-:S02]  /*5d30*/  LEA.HI.SX32 R130, R148, R7, 0x1b ;  /* 0x0000000794827211 */ /* 0x000fc400078fdaff */
[----:B------:R-:W-:Y:S01]  /*5d40*/  SHF.L.U32 R125, R125, 0x1, RZ ;  /* 0x000000017d7d7819 */ /* 0x000fe200000006ff */
[----:B------:R-:W-:Y:S01]  /*5d50*/  STS.U16 [R94+0x4c0], R21 ;  /* 0x0004c0155e007388 */ /* 0x000fe20000000400 */
[-C--:B------:R-:W-:Y:S02]  /*5d60*/  LEA.HI.SX32 R131, R150, R7.reuse, 0x1b ;  /* 0x0000000796837211 */ /* 0x080fe400078fdaff */
[----:B------:R-:W-:Y:S01]  /*5d70*/  SHF.L.U32 R126, R126, 0x1, RZ ;  /* 0x000000017e7e7819 */ /* 0x000fe200000006ff */
[----:B------:R-:W-:Y:S01]  /*5d80*/  STS.U16 [R78+0x500], R19 ;  /* 0x000500134e007388 */ /* 0x000fe20000000400 */
[-C--:B------:R-:W-:Y:S02]  /*5d90*/  LEA.HI.SX32 R132, R152, R7.reuse, 0x1b ;  /* 0x0000000798847211 */ /* 0x080fe400078fdaff */
[----:B------:R-:W-:Y:S01]  /*5da0*/  SHF.L.U32 R127, R127, 0x1, RZ ;  /* 0x000000017f7f7819 */ /* 0x000fe200000006ff */
[----:B------:R-:W-:Y:S01]  /*5db0*/  STS.U16 [R73+0x540], R20 ;  /* 0x0005401449007388 */ /* 0x000fe20000000400 */
[----:B------:R-:W-:-:S02]  /*5dc0*/  LEA.HI.SX32 R128, R154, R7, 0x1b ;  /* 0x000000079a807211 */ /* 0x000fc400078fdaff */
[----:B------:R-:W-:Y:S01]  /*5dd0*/  SHF.L.U32 R123, R123, 0x1, RZ ;  /* 0x000000017b7b7819 */ /* 0x000fe200000006ff */
[----:B------:R-:W-:Y:S01]  /*5de0*/  STS.U16 [R124+0x580], R15 ;  /* 0x0005800f7c007388 */ /* 0x000fe20000000400 */
[----:B------:R-:W-:Y:S02]  /*5df0*/  LEA.HI.SX32 R129, R170, R7, 0x1b ;  /* 0x00000007aa817211 */ /* 0x000fe400078fdaff */
[----:B------:R-:W-:Y:S01]  /*5e00*/  SHF.L.U32 R130, R130, 0x1, RZ ;  /* 0x0000000182827819 */ /* 0x000fe200000006ff */
[----:B------:R-:W-:Y:S01]  /*5e10*/  STS.U16 [R125+0x5c0], R16 ;  /* 0x0005c0107d007388 */ /* 0x000fe20000000400 */
[----:B------:R-:W-:Y:S02]  /*5e20*/  SHF.L.U32 R131, R131, 0x1, RZ ;  /* 0x0000000183837819 */ /* 0x000fe400000006ff */
[----:B------:R-:W-:Y:S01]  /*5e30*/  SHF.L.U32 R132, R132, 0x1, RZ ;  /* 0x0000000184847819 */ /* 0x000fe200000006ff */
[----:B------:R-:W-:Y:S01]  /*5e40*/  STS.U16 [R126+0x600], R17 ;  /* 0x000600117e007388 */ /* 0x000fe20000000400 */
[----:B------:R-:W-:-:S02]  /*5e50*/  SHF.L.U32 R128, R128, 0x1, RZ ;  /* 0x0000000180807819 */ /* 0x000fc400000006ff */
[----:B------:R-:W-:Y:S02]  /*5e60*/  SHF.L.U32 R129, R129, 0x1, RZ ;  /* 0x0000000181817819 */ /* 0x000fe400000006ff */
[----:B------:R-:W-:Y:S02]  /*5e70*/  PRMT R140, RZ, 0x7610, R140 ;  /* 0x00007610ff8c7816 */ /* 0x000fe4000000008c */
[----:B--2---:R-:W-:Y:S02]  /*5e80*/  PRMT R40, RZ, 0x7610, R40 ;  /* 0x00007610ff287816 */ /* 0x004fe40000000028 */
        /* <DEDUP_REMOVED lines=9> */
[----:B------:R3:W4:Y:S01]  /*5f20*/  @!P5 LDG.E.U16 R140, [R4.64+0x40] ;  /* 0x00004028048cd981 */ /* 0x000722000c1e1500 */
[----:B------:R-:W-:Y:S02]  /*5f30*/  ISETP.GE.AND P5, PT, R145, UR39, PT ;  /* 0x0000002791007c0c */ /* 0x000fe4000bfa6270 */
[----:B------:R-:W-:Y:S01]  /*5f40*/  PRMT R145, RZ, 0x7610, R145 ;  /* 0x00007610ff917816 */ /* 0x000fe20000000091 */
[----:B------:R3:W4:Y:S01]  /*5f50*/  @!P6 LDG.E.U16 R40, [R4.64] ;  /* 0x000000280428e981 */ /* 0x000722000c1e1500 */
[----:B------:R-:W-:Y:S02]  /*5f60*/  ISETP.GE.AND P6, PT, R142, UR39, PT ;  /* 0x000000278e007c0c */ /* 0x000fe4000bfc6270 */
[----:B------:R-:W-:Y:S01]  /*5f70*/  PRMT R142, RZ, 0x7610, R142 ;  /* 0x00007610ff8e7816 */ /* 0x000fe2000000008e */
[----:B------:R3:W4:Y:S01]  /*5f80*/  @!P1 LDG.E.U16 R143, [R4.64+0xc0] ;  /* 0x0000c028048f9981 */ /* 0x000722000c1e1500 */
[----:B------:R-:W-:-:S03]  /*5f90*/  PRMT R147, RZ, 0x7610, R147 ;  /* 0x00007610ff937816 */ /* 0x000fc60000000093 */
[----:B------:R3:W4:Y:S01]  /*5fa0*/  @!P4 LDG.E.U16 R145, [R4.64+0x100] ;  /* 0x000100280491c981 */ /* 0x000722000c1e1500 */
[----:B------:R-:W-:Y:S02]  /*5fb0*/  ISETP.GE.AND P4, PT, R136, UR39, PT ;  /* 0x0000002788007c0c */ /* 0x000fe4000bf86270 */
[----:B------:R-:W-:Y:S01]  /*5fc0*/  PRMT R136, RZ, 0x7610, R136 ;  /* 0x00007610ff887816 */ /* 0x000fe20000000088 */
[----:B------:R3:W4:Y:S01]  /*5fd0*/  @!P2 LDG.E.U16 R142, [R4.64+0x80] ;  /* 0x00008028048ea981 */ /* 0x000722000c1e1500 */
[----:B------:R-:W-:Y:S02]  /*5fe0*/  ISETP.GE.AND P2, PT, R144, UR39, PT ;  /* 0x0000002790007c0c */ /* 0x000fe4000bf46270 */
[----:B------:R-:W-:Y:S01]  /*5ff0*/  ISETP.GE.AND P1, PT, R146, UR39, PT ;  /* 0x0000002792007c0c */ /* 0x000fe2000bf26270 */
[----:B------:R3:W4:Y:S01]  /*6000*/  @!P3 LDG.E.U16 R147, [R4.64+0x140] ;  /* 0x000140280493b981 */ /* 0x000722000c1e1500 */
[----:B------:R-:W-:Y:S02]  /*6010*/  PRMT R149, RZ, 0x7610, R149 ;  /* 0x00007610ff957816 */ /* 0x000fe40000000095 */
[----:B------:R-:W-:Y:S01]  /*6020*/  ISETP.GE.AND P3, PT, R138, UR39, PT ;  /* 0x000000278a007c0c */ /* 0x000fe2000bf66270 */
[----:B------:R3:W4:Y:S01]  /*6030*/  @!P6 LDG.E.U16 R136, [R4.64+0x180] ;  /* 0x000180280488e981 */ /* 0x000722000c1e1500 */
[----:B------:R-:W-:-:S02]  /*6040*/  PRMT R138, RZ, 0x7610, R138 ;  /* 0x00007610ff8a7816 */ /* 0x000fc4000000008a */
[----:B------:R-:W-:Y:S01]  /*6050*/  ISETP.GE.AND P6, PT, R135, UR39, PT ;  /* 0x0000002787007c0c */ /* 0x000fe2000bfc6270 */
[----:B------:R3:W4:Y:S01]  /*6060*/  @!P5 LDG.E.U16 R149, [R4.64+0x1c0] ;  /* 0x0001c0280495d981 */ /* 0x000722000c1e1500 */
[----:B------:R-:W-:Y:S02]  /*6070*/  PRMT R135, RZ, 0x7610, R135 ;  /* 0x00007610ff877816 */ /* 0x000fe40000000087 */
[----:B------:R-:W-:Y:S01]  /*6080*/  ISETP.GE.AND P5, PT, R137, UR39, PT ;  /* 0x0000002789007c0c */ /* 0x000fe2000bfa6270 */
[----:B------:R3:W4:Y:S01]  /*6090*/  @!P2 LDG.E.U16 R138, [R4.64+0x200] ;  /* 0x00020028048aa981 */ /* 0x000722000c1e1500 */
[----:B------:R-:W-:Y:S02]  /*60a0*/  ISETP.GE.AND P2, PT, R134, UR39, PT ;  /* 0x0000002786007c0c */ /* 0x000fe4000bf46270 */
[----:B------:R-:W-:Y:S01]  /*60b0*/  PRMT R137, RZ, 0x7610, R137 ;  /* 0x00007610ff897816 */ /* 0x000fe20000000089 */
[----:B------:R3:W4:Y:S01]  /*60c0*/  @!P1 LDG.E.U16 R135, [R4.64+0x240] ;  /* 0x0002402804879981 */ /* 0x000722000c1e1500 */
[----:B------:R-:W-:-:S02]  /*60d0*/  PRMT R134, RZ, 0x7610, R134 ;  /* 0x00007610ff867816 */ /* 0x000fc40000000086 */
[----:B------:R-:W-:Y:S02]  /*60e0*/  ISETP.GE.AND P1, PT, R139, UR39, PT ;  /* 0x000000278b007c0c */ /* 0x000fe4000bf26270 */
[----:B------:R-:W-:Y:S01]  /*60f0*/  PRMT R139, RZ, 0x7610, R139 ;  /* 0x00007610ff8b7816 */ /* 0x000fe2000000008b */
        /* <DEDUP_REMOVED lines=56> */
[----:B------:R-:W0:Y:S08]  /*6480*/  R2UR UR36, R3 ;  /* 0x00000000032473c2 */ /* 0x000e3000000e0000 */
[----:B------:R-:W1:Y:S01]  /*6490*/  R2UR UR35, R2 ;  /* 0x00000000022373c2 */ /* 0x000e6200000e0000 */
[----:B0-----:R-:W-:-:S02]  /*64a0*/  FMUL.FTZ R6, R117, UR36 ;  /* 0x0000002475067c20 */ /* 0x001fc40008410000 */
[----:B------:R-:W-:Y:S02]  /*64b0*/  FMUL.FTZ R3, R114, UR36 ;  /* 0x0000002472037c20 */ /* 0x000fe40008410000 */
[----:B------:R-:W-:Y:S02]  /*64c0*/  FMUL.RZ R9, R6, 0.15915493667125701904 ;  /* 0x3e22f98306097820 */ /* 0x000fe4000040c000 */
[----:B---3--:R-:W-:Y:S02]  /*64d0*/  FMUL.RZ R4, R3, 0.15915493667125701904 ;  /* 0x3e22f98303047820 */ /* 0x008fe4000040c000 */
[----:B------:R-:W-:Y:S02]  /*64e0*/  FMUL.FTZ R7, R116, UR36 ;  /* 0x0000002474077c20 */ /* 0x000fe40008410000 */
[----:B------:R-:W-:Y:S01]  /*64f0*/  FMUL.FTZ R3, R113, UR36 ;  /* 0x0000002471037c20 */ /* 0x000fe20008410000 */
[----:B------:R-:W-:Y:S01]  /*6500*/  MUFU.SIN R6, R9 ;  /* 0x0000000900067308 */ /* 0x000fe20000000400 */
[----:B-1----:R-:W-:-:S02]  /*6510*/  FMUL.RZ R11, R7, 0.15915493667125701904 ;  /* 0x3e22f983070b7820 */ /* 0x002fc4000040c000 */
[----:B------:R-:W-:-:S05]  /*6520*/  FMUL.FTZ R7, R115, UR36 ;  /* 0x0000002473077c20 */ /* 0x000fca0008410000 */
[----:B------:R0:W-:Y:S01]  /*6530*/  MUFU.COS R82, R9 ;  /* 0x0000000900527308 */ /* 0x0001e20000000000 */
[----:B------:R-:W-:Y:S02]  /*6540*/  FMUL.RZ R7, R7, 0.15915493667125701904 ;  /* 0x3e22f98307077820 */ /* 0x000fe4000040c000 */
[----:B0-----:R-:W-:Y:S02]  /*6550*/  FMUL.RZ R9, R3, 0.15915493667125701904 ;  /* 0x3e22f98303097820 */ /* 0x001fe4000040c000 */
[----:B------:R-:W-:-:S03]  /*6560*/  FMUL.FTZ R3, R112, UR36 ;  /* 0x0000002470037c20 */ /* 0x000fc60008410000 */
[----:B--2---:R-:W-:Y:S08]  /*6570*/  MUFU.SIN R8, R11 ;  /* 0x0000000b00087308 */ /* 0x004ff00000000400 */
[----:B------:R0:W-:Y:S01]  /*6580*/  MUFU.COS R80, R11 ;  /* 0x0000000b00507308 */ /* 0x0001e20000000000 */
[----:B------:R-:W-:Y:S01]  /*6590*/  MOV R23, UR35 ;  /* 0x0000002300177c02 */ /* 0x000fe20008000f00 */
[----:B0-----:R-:W-:-:S02]  /*65a0*/  FMUL.RZ R11, R3, 0.15915493667125701904 ;  /* 0x3e22f983030b7820 */ /* 0x001fc4000040c000 */
[----:B------:R-:W-:-:S04]  /*65b0*/  FMUL.FTZ R3, R111, UR36 ;  /* 0x000000246f037c20 */ /* 0x000fc80008410000 */
[----:B------:R-:W-:Y:S08]  /*65c0*/  MUFU.SIN R57, R7 ;  /* 0x0000000700397308 */ /* 0x000ff00000000400 */
[----:B------:R0:W-:Y:S01]  /*65d0*/  MUFU.COS R5, R7 ;  /* 0x0000000700057308 */ /* 0x0001e20000000000 */
[----:B------:R-:W-:Y:S02]  /*65e0*/  FMUL.FTZ R23, R23, 1.4426950216293334961 ;  /* 0x3fb8aa3b17177820 */ /* 0x000fe40000410000 */
[----:B0-----:R-:W-:-:S02]  /*65f0*/  FMUL.RZ R7, R3, 0.15915493667125701904 ;  /* 0x3e22f98303077820 */ /* 0x001fc4000040c000 */
[----:B------:R-:W-:-:S03]  /*6600*/  FMUL.FTZ R3, R110, UR36 ;  /* 0x000000246e037c20 */ /* 0x000fc60008410000 */
[----:B------:R-:W-:Y:S08]  /*6610*/  MUFU.SIN R10, R4 ;  /* 0x00000004000a7308 */ /* 0x000ff00000000400 */
[----:B------:R0:W-:Y:S01]  /*6620*/  MUFU.COS R56, R4 ;  /* 0x0000000400387308 */ /* 0x0001e20000000000 */
[----:B------:R-:W-:Y:S01]  /*6630*/  LEA R0, R121, R0, 0x5 ;  /* 0x0000000079007211 */ /* 0x000fe200078e28ff */
[----:B0-----:R-:W-:-:S02]  /*6640*/  FMUL.RZ R4, R3, 0.15915493667125701904 ;  /* 0x3e22f98303047820 */ /* 0x001fc4000040c000 */
[----:B------:R-:W-:-:S04]  /*6650*/  FMUL.FTZ R3, R109, UR36 ;  /* 0x000000246d037c20 */ /* 0x000fc80008410000 */
[----:B------:R-:W-:Y:S08]  /*6660*/  MUFU.SIN R12, R9 ;  /* 0x00000009000c7308 */ /* 0x000ff00000000400 */
[----:B------:R0:W-:Y:S02]  /*6670*/  MUFU.COS R54, R9 ;  /* 0x0000000900367308 */ /* 0x0001e40000000000 */
[----:B0-----:R-:W-:-:S02]  /*6680*/  FMUL.RZ R9, R3, 0.15915493667125701904 ;  /* 0x3e22f98303097820 */ /* 0x001fc4000040c000 */
[----:B------:R-:W-:-:S04]  /*6690*/  FMUL.FTZ R3, R23, R116 ;  /* 0x0000007417037220 */ /* 0x000fc80000410000 */
[----:B------:R0:W1:Y:S02]  /*66a0*/  MUFU.EX2 R59, R3 ;  /* 0x00000003003b7308 */ /* 0x0000640000000800 */
[----:B0-----:R-:W-:-:S04]  /*66b0*/  LEA.HI.SX32 R3, R0, R0, 0x1b ;  /* 0x0000000000037211 */ /* 0x001fc800078fdaff */
[----:B------:R-:W-:-:S05]  /*66c0*/  SHF.L.U32 R3, R3, 0x1, RZ ;  /* 0x0000000103037819 */ /* 0x000fca00000006ff */
[----:B------:R-:W0:Y:S04]  /*66d0*/  LDS.U16 R42, [R3] ;  /* 0x00000000032a7984 */ /* 0x000e280000000400 */
[----:B------:R-:W2:Y:S01]  /*66e0*/  LDS.U16 R41, [R3+0x2] ;  /* 0x0000020003297984 */ /* 0x000ea20000000400 */
[----:B------:R-:W-:Y:S01]  /*66f0*/  MUFU.SIN R18, R4 ;  /* 0x0000000400127308 */ /* 0x000fe20000000400 */
[----:B------:R-:W-:Y:S02]  /*6700*/  LOP3.LUT P0, RZ, R122, 0x1f, RZ, 0xc0, !PT ;  /* 0x0000001f7aff7812 */ /* 0x000fe4000780c0ff */
[----:B------:R-:W-:Y:S01]  /*6710*/  MOV R13, UR13 ;  /* 0x0000000d000d7c02 */ /* 0x000fe20008000f00 */
[----:B------:R-:W-:Y:S01]  /*6720*/  FMUL.FTZ R2, R108, UR36 ;  /* 0x000000246c027c20 */ /* 0x000fe20008410000 */
[----:B------:R-:W-:-:S03]  /*6730*/  MOV R15, UR13 ;  /* 0x0000000d000f7c02 */ /* 0x000fc60008000f00 */
[----:B------:R3:W-:Y:S01]  /*6740*/  MUFU.COS R48, R4 ;  /* 0x0000000400307308 */ /* 0x0007e20000000000 */
[----:B------:R-:W-:Y:S01]  /*6750*/  ISETP.LT.OR P0, PT, R13, 0x2, P0 ;  /* 0x000000020d00780c */ /* 0x000fe20000701670 */
[----:B------:R-:W-:Y:S01]  /*6760*/  FMUL.RZ R17, R2, 0.15915493667125701904 ;  /* 0x3e22f98302117820 */ /* 0x000fe2000040c000 */
[----:B------:R-:W-:Y:S01]  /*6770*/  MOV R19, c[0x0][0x16c] ;  /* 0x00005b0000137a02 */ /* 0x000fe20000000f00 */
[C---:B------:R-:W-:Y:S01]  /*6780*/  FMUL.FTZ R0, R23.reuse, R110 ;  /* 0x0000006e17007220 */ /* 0x040fe20000410000 */
[----:B------:R-:W0:Y:S01]  /*6790*/  LDS.U16 R39, [R3+0x4] ;  /* 0x0000040003277984 */ /* 0x000e220000000400 */
[C---:B---3--:R-:W-:Y:S02]  /*67a0*/  FMUL.FTZ R4, R23.reuse, R115 ;  /* 0x0000007317047220 */ /* 0x048fe40000410000 */
[----:B------:R-:W-:Y:S01]  /*67b0*/  MUFU.SIN R14, R11 ;  /* 0x0000000b000e7308 */ /* 0x000fe20000000400 */
[----:B------:R-:W-:Y:S01]  /*67c0*/  FMUL.FTZ R2, R23, R117 ;  /* 0x0000007517027220 */ /* 0x000fe20000410000 */
[----:B------:R-:W3:Y:S06]  /*67d0*/  LDS.U16 R66, [R3+0x6] ;  /* 0x0000060003427984 */ /* 0x000eec0000000400 */
[----:B------:R-:W-:Y:S08]  /*67e0*/  MUFU.COS R52, R11 ;  /* 0x0000000b00347308 */ /* 0x000ff00000000000 */
[----:B------:R-:W-:Y:S08]  /*67f0*/  MUFU.SIN R16, R7 ;  /* 0x0000000700107308 */ /* 0x000ff00000000400 */
[----:B------:R0:W-:Y:S08]  /*6800*/  MUFU.COS R50, R7 ;  /* 0x0000000700327308 */ /* 0x0001f00000000000 */
[----:B------:R-:W-:Y:S08]  /*6810*/  MUFU.SIN R20, R9 ;  /* 0x0000000900147308 */ /* 0x000ff00000000400 */
[----:B------:R0:W-:Y:S01]  /*6820*/  MUFU.COS R46, R9 ;  /* 0x00000009002e7308 */ /* 0x0001e20000000000 */
[----:B-1----:R-:W-:Y:S01]  /*6830*/  FMUL.FTZ R80, R59, R80 ;  /* 0x000000503b507220 */ /* 0x002fe20000410000 */
[----:B------:R-:W-:Y:S04]  /*6840*/  LDS.U16 R38, [R3+0x8] ;  /* 0x0000080003267984 */ /* 0x000fe80000000400 */
[----:B------:R-:W1:Y:S02]  /*6850*/  LDS.U16 R37, [R3+0xa] ;  /* 0x00000a0003257984 */ /* 0x000e640000000400 */
[----:B------:R-:W2:Y:S01]  /*6860*/  MUFU.EX2 R4, R4 ;  /* 0x0000000400047308 */ /* 0x000ea20000000800 */
[C---:B0-----:R-:W-:Y:S01]  /*6870*/  FMUL.FTZ R7, R23.reuse, R114 ;  /* 0x0000007217077220 */ /* 0x041fe20000410000 */
[----:B------:R-:W0:Y:S04]  /*6880*/  LDS.U16 R32, [R3+0xc] ;  /* 0x00000c0003207984 */ /* 0x000e280000000400 */
[----:B------:R-:W0:Y:S02]  /*6890*/  LDS.U16 R31, [R3+0xe] ;  /* 0x00000e00031f7984 */ /* 0x000e240000000400 */
[----:B------:R2:W0:Y:S01]  /*68a0*/  MUFU.EX2 R81, R2 ;  /* 0x0000000200517308 */ /* 0x0004220000000800 */
[C---:B------:R-:W-:Y:S01]  /*68b0*/  FMUL.FTZ R9, R23.reuse, R113 ;  /* 0x0000007117097220 */ /* 0x040fe20000410000 */
[----:B------:R-:W-:Y:S01]  /*68c0*/  LDS.U16 R29, [R3+0x10] ;  /* 0x00001000031d7984 */ /* 0x000fe20000000400 */
[----:B------:R-:W-:-:S03]  /*68d0*/  FMUL.FTZ R11, R23, R112 ;  /* 0x00000070170b7220 */ /* 0x000fc60000410000 */
[----:B------:R-:W0:Y:S01]  /*68e0*/  LDS.U16 R28, [R3+0x12] ;  /* 0x00001200031c7984 */ /* 0x000e220000000400 */
[----:B--2---:R-:W-:-:S03]  /*68f0*/  FMUL.FTZ R2, R23, R111 ;  /* 0x0000006f17027220 */ /* 0x004fc60000410000 */
[----:B------:R-:W2:Y:S01]  /*6900*/  LDS.U16 R22, [R3+0x14] ;  /* 0x0000140003167984 */ /* 0x000ea20000000400 */
[----:B------:R-:W-:Y:S01]  /*6910*/  FMUL.FTZ R13, R23, R109 ;  /* 0x0000006d170d7220 */ /* 0x000fe20000410000 */
[----:B------:R3:W0:Y:S01]  /*6920*/  MUFU.EX2 R49, R2 ;  /* 0x0000000200317308 */ /* 0x0006220000000800 */
[C---:B------:R-:W-:Y:S01]  /*6930*/  FMUL.FTZ R58, R4.reuse, R5 ;  /* 0x00000005043a7220 */ /* 0x040fe20000410000 */
[----:B------:R-:W0:Y:S01]  /*6940*/  LDS.U16 R21, [R3+0x16] ;  /* 0x0000160003157984 */ /* 0x000e220000000400 */
[----:B------:R-:W-:-:S03]  /*6950*/  FMUL.FTZ R57, R4, R57 ;  /* 0x0000003904397220 */ /* 0x000fc60000410000 */
[----:B------:R-:W-:Y:S01]  /*6960*/  LDS.U16 R65, [R3+0x3a] ;  /* 0x00003a0003417984 */ /* 0x000fe20000000400 */
[----:B---3--:R-:W-:Y:S01]  /*6970*/  @!P0 IADD3 R2, R15, -0x2, RZ ;  /* 0xfffffffe0f028810 */ /* 0x008fe20007ffe0ff */
[----:B------:R-:W-:Y:S01]  /*6980*/  FMUL.FTZ R15, R23, R108 ;  /* 0x0000006c170f7220 */ /* 0x000fe20000410000 */
[----:B------:R3:W0:Y:S01]  /*6990*/  MUFU.EX2 R47, R0 ;  /* 0x00000000002f7308 */ /* 0x0006220000000800 */
[----:B------:R-:W-:Y:S01]  /*69a0*/  PRMT R42, RZ, 0x5410, R42 ;  /* 0x00005410ff2a7816 */ /* 0x000fe2000000002a */
[----:B------:R-:W-:Y:S06]  /*69b0*/  LDS.U16 R64, [R3+0x3c] ;  /* 0x00003c0003407984 */ /* 0x000fec0000000400 */
[----:B------:R-:W-:Y:S01]  /*69c0*/  MUFU.COS R44, R17 ;  /* 0x00000011002c7308 */ /* 0x000fe20000000000 */
[----:B---3--:R-:W-:-:S07]  /*69d0*/  FMUL.FTZ R0, R118, UR36 ;  /* 0x0000002476007c20 */ /* 0x008fce0008410000 */
[----:B------:R-:W3:Y:S01]  /*69e0*/  MUFU.EX2 R7, R7 ;  /* 0x0000000700077308 */ /* 0x000ee20000000800 */
[----:B------:R-:W-:-:S07]  /*69f0*/  FMUL.RZ R5, R0, 0.15915493667125701904 ;  /* 0x3e22f98300057820 */ /* 0x000fce000040c000 */
[----:B------:R-:W0:Y:S01]  /*6a00*/  MUFU.EX2 R9, R9 ;  /* 0x0000000900097308 */ /* 0x000e220000000800 */
[----:B------:R-:W-:-:S07]  /*6a10*/  FMUL.FTZ R0, R107, UR36 ;  /* 0x000000246b007c20 */ /* 0x000fce0008410000 */
[----:B------:R-:W0:Y:S01]  /*6a20*/  MUFU.EX2 R11, R11 ;  /* 0x0000000b000b7308 */ /* 0x000e220000000800 */
[----:B------:R-:W-:-:S07]  /*6a30*/  PRMT R41, RZ, 0x5410, R41 ;  /* 0x00005410ff297816 */ /* 0x000fce0000000029 */
[----:B------:R-:W0:Y:S08]  /*6a40*/  MUFU.EX2 R13, R13 ;  /* 0x0000000d000d7308 */ /* 0x000e300000000800 */
[----:B------:R-:W1:Y:S08]  /*6a50*/  MUFU.EX2 R15, R15 ;  /* 0x0000000f000f7308 */ /* 0x000e700000000800 */
[----:B------:R1:W2:Y:S01]  /*6a60*/  MUFU.SIN R4, R17 ;  /* 0x0000001100047308 */ /* 0x0002a20000000400 */
[----:B------:R-:W-:Y:S01]  /*6a70*/  FMUL.RZ R36, R0, 0.15915493667125701904 ;  /* 0x3e22f98300247820 */ /* 0x000fe2000040c000 */
[----:B------:R-:W-:Y:S01]  /*6a80*/  PRMT R0, RZ, 0x5410, R218 ;  /* 0x00005410ff007816 */ /* 0x000fe200000000da */
[----:B------:R-:W-:-:S02]  /*6a90*/  FMUL.FTZ R74, R42, R118 ;  /* 0x000000762a4a7220 */ /* 0x000fc40000410000 */
[----:B------:R-:W-:Y:S02]  /*6aa0*/  FMUL.FTZ R75, R41, R118 ;  /* 0x00000076294b7220 */ /* 0x000fe40000410000 */
[----:B0-----:R-:W-:Y:S01]  /*6ab0*/  FMUL.FTZ R82, R81, R82 ;  /* 0x0000005251527220 */ /* 0x001fe20000410000 */
[----:B------:R-:W-:Y:S01]  /*6ac0*/  MUFU.SIN R178, R5 ;  /* 0x0000000500b27308 */ /* 0x000fe20000000400 */
[----:B------:R-:W-:Y:S01]  /*6ad0*/  FMUL.FTZ R50, R49, R50 ;  /* 0x0000003231327220 */ /* 0x000fe20000410000 */
[----:B-1----:R-:W-:Y:S01]  /*6ae0*/  LDS.U16 R17, [R3+0x1e] ;  /* 0x00001e0003117984 */ /* 0x002fe20000000400 */
[----:B------:R-:W-:Y:S02]  /*6af0*/  FMUL.FTZ R48, R47, R48 ;  /* 0x000000302f307220 */ /* 0x000fe40000410000 */
[----:B------:R-:W-:Y:S02]  /*6b00*/  @!P0 IMAD R2, R2, R19, UR6 ;  /* 0x0000000602028e24 */ /* 0x000fe4000f8e0213 */
[----:B------:R-:W-:Y:S01]  /*6b10*/  FMUL.FTZ R81, R81, R6 ;  /* 0x0000000651517220 */ /* 0x000fe20000410000 */
[----:B------:R0:W-:Y:S01]  /*6b20*/  MUFU.COS R179, R5 ;  /* 0x0000000500b37308 */ /* 0x0001e20000000000 */
[----:B------:R-:W-:Y:S01]  /*6b30*/  FMUL.FTZ R59, R59, R8 ;  /* 0x000000083b3b7220 */ /* 0x000fe20000410000 */
[----:B------:R-:W1:Y:S01]  /*6b40*/  LDS.U16 R19, [R3+0x1a] ;  /* 0x00001a0003137984 */ /* 0x000e620000000400 */
[----:B---3--:R-:W-:-:S02]  /*6b50*/  FMUL.FTZ R56, R7, R56 ;  /* 0x0000003807387220 */ /* 0x008fc40000410000 */
[----:B------:R-:W-:Y:S01]  /*6b60*/  FMUL.FTZ R55, R7, R10 ;  /* 0x0000000a07377220 */ /* 0x000fe20000410000 */
[----:B------:R-:W-:Y:S01]  /*6b70*/  LDS.U16 R8, [R3+0x30] ;  /* 0x0000300003087984 */ /* 0x000fe20000000400 */
[C---:B------:R-:W-:Y:S02]  /*6b80*/  FMUL.FTZ R54, R9.reuse, R54 ;  /* 0x0000003609367220 */ /* 0x040fe40000410000 */
[----:B------:R-:W-:Y:S01]  /*6b90*/  FMUL.FTZ R53, R9, R12 ;  /* 0x0000000c09357220 */ /* 0x000fe20000410000 */
[----:B------:R-:W-:Y:S01]  /*6ba0*/  LDS.U16 R10, [R3+0x2c] ;  /* 0x00002c00030a7984 */ /* 0x000fe20000000400 */
[C---:B------:R-:W-:Y:S02]  /*6bb0*/  FMUL.FTZ R52, R11.reuse, R52 ;  /* 0x000000340b347220 */ /* 0x040fe40000410000 */
[----:B------:R-:W-:Y:S01]  /*6bc0*/  FMUL.FTZ R51, R11, R14 ;  /* 0x0000000e0b337220 */ /* 0x000fe20000410000 */
[----:B------:R-:W-:Y:S01]  /*6bd0*/  LDS.U16 R12, [R3+0x28] ;  /* 0x00002800030c7984 */ /* 0x000fe20000000400 */
[----:B------:R-:W-:-:S02]  /*6be0*/  FMUL.FTZ R49, R49, R16 ;  /* 0x0000001031317220 */ /* 0x000fc40000410000 */
[----:B------:R-:W-:Y:S01]  /*6bf0*/  FMUL.FTZ R47, R47, R18 ;  /* 0x000000122f2f7220 */ /* 0x000fe20000410000 */
[----:B------:R-:W-:Y:S01]  /*6c00*/  LDS.U16 R16, [R3+0x20] ;  /* 0x0000200003107984 */ /* 0x000fe20000000400 */
[C---:B------:R-:W-:Y:S02]  /*6c10*/  FMUL.FTZ R46, R13.reuse, R46 ;  /* 0x0000002e0d2e7220 */ /* 0x040fe40000410000 */
[----:B------:R-:W-:Y:S01]  /*6c20*/  FMUL.FTZ R45, R13, R20 ;  /* 0x000000140d2d7220 */ /* 0x000fe20000410000 */
[----:B------:R-:W-:Y:S01]  /*6c30*/  LDS.U16 R18, [R3+0x1c] ;  /* 0x00001c0003127984 */ /* 0x000fe20000000400 */
[C---:B------:R-:W-:Y:S02]  /*6c40*/  FMUL.FTZ R44, R15.reuse, R44 ;  /* 0x0000002c0f2c7220 */ /* 0x040fe40000410000 */
[----:B--2---:R-:W-:Y:S01]  /*6c50*/  FMUL.FTZ R43, R15, R4 ;  /* 0x000000040f2b7220 */ /* 0x004fe20000410000 */
[----:B------:R-:W2:Y:S01]  /*6c60*/  LDS.U16 R20, [R3+0x18] ;  /* 0x0000180003147984 */ /* 0x000ea20000000400 */
[----:B------:R-:W-:-:S02]  /*6c70*/  FMUL.FTZ R74, R0, R74 ;  /* 0x0000004a004a7220 */ /* 0x000fc40000410000 */
[----:B------:R-:W-:Y:S01]  /*6c80*/  FMUL.FTZ R75, R0, R75 ;  /* 0x0000004b004b7220 */ /* 0x000fe20000410000 */
[----:B------:R-:W3:Y:S04]  /*6c90*/  LDS.U16 R15, [R3+0x22] ;  /* 0x00002200030f7984 */ /* 0x000ee80000000400 */
[----:B------:R-:W-:Y:S04]  /*6ca0*/  LDS.U16 R14, [R3+0x24] ;  /* 0x00002400030e7984 */ /* 0x000fe80000000400 */
[----:B------:R-:W1:Y:S04]  /*6cb0*/  LDS.U16 R13, [R3+0x26] ;  /* 0x00002600030d7984 */ /* 0x000e680000000400 */
[----:B------:R-:W1:Y:S04]  /*6cc0*/  LDS.U16 R11, [R3+0x2a] ;  /* 0x00002a00030b7984 */ /* 0x000e680000000400 */
[----:B------:R-:W1:Y:S04]  /*6cd0*/  LDS.U16 R9, [R3+0x2e] ;  /* 0x00002e0003097984 */ /* 0x000e680000000400 */
[----:B------:R-:W1:Y:S04]  /*6ce0*/  LDS.U16 R7, [R3+0x32] ;  /* 0x0000320003077984 */ /* 0x000e680000000400 */
[----:B------:R-:W-:Y:S04]  /*6cf0*/  LDS.U16 R6, [R3+0x34] ;  /* 0x0000340003067984 */ /* 0x000fe80000000400 */
[----:B0-----:R-:W0:Y:S04]  /*6d00*/  LDS.U16 R5, [R3+0x36] ;  /* 0x0000360003057984 */ /* 0x001e280000000400 */
        /* <DEDUP_REMOVED lines=12> */
[----:B------:R-:W-:-:S03]  /*6dd0*/  ISETP.NE.AND P1, PT, R122, RZ, PT ;  /* 0x000000ff7a00720c */ /* 0x000fc60003f25270 */
[----:B------:R0:W-:Y:S01]  /*6de0*/  STS.U16 [R26+0x2380], R137 ;  /* 0x002380891a007388 */ /* 0x0001e20000000400 */
[----:B----4-:R-:W-:-:S03]  /*6df0*/  FMUL.FTZ R24, R23, R118 ;  /* 0x0000007617187220 */ /* 0x010fc60000410000 */
[----:B------:R-:W-:Y:S04]  /*6e00*/  STS.U16 [R25+0x23c0], R134 ;  /* 0x0023c08619007388 */ /* 0x000fe80000000400 */
[----:B------:R-:W-:Y:S01]  /*6e10*/  STS.U16 [R70+0x2400], R139 ;  /* 0x0024008b46007388 */ /* 0x000fe20000000400 */
[----:B------:R-:W4:Y:S03]  /*6e20*/  MUFU.EX2 R24, R24 ;  /* 0x0000001800187308 */ /* 0x000f260000000800 */
[----:B------:R4:W-:Y:S04]  /*6e30*/  STS.U16 [R72+0x2440], R141 ;  /* 0x0024408d48007388 */ /* 0x0009e80000000400 */
[----:B------:R-:W-:Y:S04]  /*6e40*/  STS.U16 [R71+0x2480], R146 ;  /* 0x0024809247007388 */ /* 0x000fe80000000400 */
[----:B------:R-:W-:Y:S04]  /*6e50*/  STS.U16 [R68+0x24c0], R133 ;  /* 0x0024c08544007388 */ /* 0x000fe80000000400 */
[----:B------:R-:W-:Y:S01]  /*6e60*/  STS.U16 [R69+0x2500], R144 ;  /* 0x0025009045007388 */ /* 0x000fe20000000400 */
[----:B0-----:R-:W-:-:S03]  /*6e70*/  MOV R26, UR10 ;  /* 0x0000000a001a7c02 */ /* 0x001fc60008000f00 */
[----:B------:R-:W-:Y:S04]  /*6e80*/  STS.U16 [R95+0x2540], R148 ;  /* 0x002540945f007388 */ /* 0x000fe80000000400 */
[----:B------:R-:W-:Y:S04]  /*6e90*/  STS.U16 [R79+0x2580], R150 ;  /* 0x002580964f007388 */ /* 0x000fe80000000400 */
[----:B------:R-:W-:Y:S04]  /*6ea0*/  STS.U16 [R94+0x25c0], R151 ;  /* 0x0025c0975e007388 */ /* 0x000fe80000000400 */
[----:B------:R-:W-:Y:S01]  /*6eb0*/  STS.U16 [R78+0x2600], R153 ;  /* 0x002600994e007388 */ /* 0x000fe20000000400 */
[----:B------:R-:W-:-:S03]  /*6ec0*/  LEA R26, R26, UR6, 0x8 ;  /* 0x000000061a1a7c11 */ /* 0x000fc6000f8e40ff */
[----:B------:R0:W-:Y:S01]  /*6ed0*/  STS.U16 [R73+0x2640], R152 ;  /* 0x0026409849007388 */ /* 0x0001e20000000400 */
[----:B------:R-:W-:-:S03]  /*6ee0*/  @P1 IADD3 R26, R122, 0x200, RZ ;  /* 0x000002007a1a1810 */ /* 0x000fc60007ffe0ff */
[----:B------:R-:W-:Y:S04]  /*6ef0*/  STS.U16 [R124+0x2680], R169 ;  /* 0x002680a97c007388 */ /* 0x000fe80000000400 */
[----:B------:R-:W-:Y:S04]  /*6f00*/  STS.U16 [R125+0x26c0], R154 ;  /* 0x0026c09a7d007388 */ /* 0x000fe80000000400 */
[----:B------:R-:W-:Y:S04]  /*6f10*/  STS.U16 [R126+0x2700], R171 ;  /* 0x002700ab7e007388 */ /* 0x000fe80000000400 */
[----:B------:R-:W-:Y:S01]  /*6f20*/  STS.U16 [R127+0x2740], R176 ;  /* 0x002740b07f007388 */ /* 0x000fe20000000400 */
[----:B----4-:R-:W-:-:S03]  /*6f30*/  FMUL.FTZ R72, R24, R179 ;  /* 0x000000b318487220 */ /* 0x010fc60000410000 */
[----:B------:R-:W-:Y:S01]  /*6f40*/  STS.U16 [R123+0x2780], R174 ;  /* 0x002780ae7b007388 */ /* 0x000fe20000000400 */
[----:B0-----:R-:W-:Y:S01]  /*6f50*/  FMUL.FTZ R73, R24, R178 ;  /* 0x000000b218497220 */ /* 0x001fe20000410000 */
[----:B------:R-:W-:Y:S02]  /*6f60*/  SHF.L.U32 R78, R26, 0x3, RZ ;  /* 0x000000031a4e7819 */ /* 0x000fe400000006ff */
[----:B------:R-:W-:Y:S04]  /*6f70*/  STS.U16 [R130+0x27c0], R177 ;  /* 0x0027c0b182007388 */ /* 0x000fe80000000400 */
[----:B------:R-:W-:Y:S04]  /*6f80*/  STS.U16 [R131+0x2800], R172 ;  /* 0x002800ac83007388 */ /* 0x000fe80000000400 */
[----:B------:R-:W-:Y:S04]  /*6f90*/  STS.U16 [R132+0x2840], R175 ;  /* 0x002840af84007388 */ /* 0x000fe80000000400 */
[----:B------:R-:W-:Y:S04]  /*6fa0*/  STS.U16 [R128+0x2880], R173 ;  /* 0x002880ad80007388 */ /* 0x000fe80000000400 */
[----:B------:R-:W-:Y:S01]  /*6fb0*/  STS.U16 [R129+0x28c0], R170 ;  /* 0x0028c0aa81007388 */ /* 0x000fe20000000400 */
[----:B------:R-:W-:-:S06]  /*6fc0*/  NOP ;  /* 0x0000000000007918 */ /* 0x000fcc0000000000 */
[----:B------:R-:W0:Y:S01]  /*6fd0*/  LDS.U16 R145, [R3+0x2100] ;  /* 0x0021000003917984 */ /* 0x000e220000000400 */
[----:B------:R-:W-:-:S03]  /*6fe0*/  FMUL.FTZ R25, R104, UR36 ;  /* 0x0000002468197c20 */ /* 0x000fc60008410000 */
        /* <DEDUP_REMOVED lines=31> */
[----:B------:R1:W-:Y:S01]  /*71e0*/  STS.64 [R78+0xda80], R72 ;  /* 0x00da80484e007388 */ /* 0x0003e20000000a00 */
[----:B------:R-:W-:Y:S01]  /*71f0*/  PRMT R40, RZ, 0x5410, R39 ;  /* 0x00005410ff287816 */ /* 0x000fe20000000027 */
[----:B------:R-:W-:Y:S01]  /*7200*/  FMUL.RZ R34, R25, 0.15915493667125701904 ;  /* 0x3e22f98319227820 */ /* 0x000fe2000040c000 */
[----:B------:R-:W-:Y:S01]  /*7210*/  PRMT R39, RZ, 0x5410, R66 ;  /* 0x00005410ff277816 */ /* 0x000fe20000000042 */
[----:B------:R-:W-:Y:S01]  /*7220*/  HFMA2.MMA R95, -RZ, RZ, 0, 9.5367431640625e-07 ;  /* 0x00000010ff5f7435 */ /* 0x000fe200000001ff */
[----:B------:R-:W-:Y:S01]  /*7230*/  PRMT R33, RZ, 0x5410, R217 ;  /* 0x00005410ff217816 */ /* 0x000fe200000000d9 */
[----:B------:R-:W-:Y:S01]  /*7240*/  MUFU.SIN R25, R34 ;  /* 0x0000002200197308 */ /* 0x000fe20000000400 */
[----:B------:R-:W-:-:S02]  /*7250*/  FMUL.FTZ R76, R40, R117 ;  /* 0x00000075284c7220 */ /* 0x000fc40000410000 */
[----:B------:R-:W-:Y:S02]  /*7260*/  FMUL.FTZ R77, R39, R117 ;  /* 0x00000075274d7220 */ /* 0x000fe40000410000 */
[----:B------:R-:W-:-:S03]  /*7270*/  FMUL.FTZ R24, R103, UR36 ;  /* 0x0000002467187c20 */ /* 0x000fc60008410000 */
[----:B------:R1:W-:Y:S01]  /*7280*/  MUFU.COS R26, R34 ;  /* 0x00000022001a7308 */ /* 0x0003e20000000000 */
[----:B------:R-:W-:Y:S02]  /*7290*/  FMUL.FTZ R63, R75, R81 ;  /* 0x000000514b3f7220 */ /* 0x000fe40000410000 */
[----:B------:R-:W-:Y:S01]  /*72a0*/  FMUL.FTZ R180, R106, UR36 ;  /* 0x000000246ab47c20 */ /* 0x000fe20008410000 */
[----:B------:R-:W-:Y:S01]  /*72b0*/  HFMA2.MMA R60, -RZ, RZ, 1.875, 0 ;  /* 0x3f800000ff3c7435 */ /* 0x000fe200000001ff */
[C---:B------:R-:W-:Y:S02]  /*72c0*/  FMUL.FTZ R77, R33.reuse, R77 ;  /* 0x0000004d214d7220 */ /* 0x040fe40000410000 */
[----:B-1----:R-:W-:Y:S02]  /*72d0*/  FMUL.FTZ R34, R74, R81 ;  /* 0x000000514a227220 */ /* 0x002fe40000410000 */
[----:B------:R-:W-:Y:S02]  /*72e0*/  FMUL.FTZ R76, R33, R76 ;  /* 0x0000004c214c7220 */ /* 0x000fe40000410000 */
[----:B------:R-:W-:-:S02]  /*72f0*/  FFMA.FTZ R78, R75, R82, R34 ;  /* 0x000000524b4e7223 */ /* 0x000fc40000010022 */
[----:B------:R-:W-:Y:S02]  /*7300*/  FMUL.RZ R152, R24, 0.15915493667125701904 ;  /* 0x3e22f98318987820 */ /* 0x000fe4000040c000 */
[----:B------:R-:W-:Y:S02]  /*7310*/  FFMA.FTZ R3, R74, R82, -R63 ;  /* 0x000000524a037223 */ /* 0x000fe4000001083f */
[C---:B------:R-:W-:Y:S02]  /*7320*/  FMUL.FTZ R94, R23.reuse, R106 ;  /* 0x0000006a175e7220 */ /* 0x040fe40000410000 */
[----:B------:R-:W-:Y:S02]  /*7330*/  FMUL.FTZ R24, R23, R107 ;  /* 0x0000006b17187220 */ /* 0x000fe40000410000 */
[----:B------:R-:W-:Y:S01]  /*7340*/  FMUL.RZ R181, R180, 0.15915493667125701904 ;  /* 0x3e22f983b4b57820 */ /* 0x000fe2000040c000 */
[----:B------:R-:W-:Y:S01]  /*7350*/  MUFU.SIN R35, R36 ;  /* 0x0000002400237308 */ /* 0x000fe20000000400 */
[----:B------:R-:W-:Y:S01]  /*7360*/  FADD.FTZ R78, R77, R78 ;  /* 0x0000004e4d4e7221 */ /* 0x000fe20000010000 */
[----:B------:R-:W-:Y:S01]  /*7370*/  MOV R61, RZ ;  /* 0x000000ff003d7202 */ /* 0x000fe20000000f00 */
[----:B------:R-:W-:Y:S01]  /*7380*/  CS2R R62, SRZ ;  /* 0x00000000003e7805 */ /* 0x000fe2000001ff00 */
[----:B------:R-:W-:-:S02]  /*7390*/  FADD.FTZ R79, R76, R3 ;  /* 0x000000034c4f7221 */ /* 0x000fc40000010000 */
[----:B------:R-:W-:Y:S01]  /*73a0*/  @!P0 IMAD.WIDE R2, R2, R95, UR42 ;  /* 0x0000002a02028e25 */ /* 0x000fe2000f8e025f */
[----:B------:R-:W-:Y:S01]  /*73b0*/  BAR.SYNC.DEFER_BLOCKING 0x0 ;  /* 0x0000000000007b1d */ /* 0x000fe20000010000 */
[----:B------:R-:W-:Y:S02]  /*73c0*/  PRMT R37, RZ, 0x5410, R37 ;  /* 0x00005410ff257816 */ /* 0x000fe40000000025 */
[----:B------:R-:W-:-:S03]  /*73d0*/  FMUL.FTZ R95, R59, R78 ;  /* 0x0000004e3b5f7220 */ /* 0x000fc60000410000 */
[----:B------:R-:W-:Y:S01]  /*73e0*/  MUFU.COS R36, R36 ;  /* 0x0000002400247308 */ /* 0x000fe20000000000 */
[----:B------:R-:W-:Y:S01]  /*73f0*/  FMUL.FTZ R149, R59, R79 ;  /* 0x0000004f3b957220 */ /* 0x000fe20000410000 */
[----:B------:R-:W-:-:S06]  /*7400*/  PRMT R38, RZ, 0x5410, R38 ;  /* 0x00005410ff267816 */ /* 0x000fcc0000000026 */
[----:B------:R-:W1:Y:S01]  /*7410*/  MUFU.EX2 R34, R24 ;  /* 0x0000001800227308 */ /* 0x000e620000000800 */
[----:B------:R-:W-:-:S07]  /*7420*/  FFMA.FTZ R95, R80, R79, -R95 ;  /* 0x0000004f505f7223 */ /* 0x000fce000001085f */
[----:B------:R-:W-:Y:S01]  /*7430*/  MUFU.SIN R33, R181 ;  /* 0x000000b500217308 */ /* 0x000fe20000000400 */
[----:B------:R0:W5:Y:S07]  /*7440*/  @!P0 LDG.E.128 R60, [R2.64] ;  /* 0x00000028023c8981 */ /* 0x00016e000c1e1d00 */
[----:B------:R-:W-:Y:S01]  /*7450*/  MUFU.COS R66, R181 ;  /* 0x000000b500427308 */ /* 0x000fe20000000000 */
[----:B------:R-:W-:-:S07]  /*7460*/  FMUL.FTZ R79, R37, R116 ;  /* 0x00000074254f7220 */ /* 0x000fce0000410000 */
[----:B------:R-:W2:Y:S01]  /*7470*/  MUFU.EX2 R94, R94 ;  /* 0x0000005e005e7308 */ /* 0x000ea20000000800 */
[----:B0-----:R-:W-:Y:S01]  /*7480*/  PRMT R2, RZ, 0x5410, R216 ;  /* 0x00005410ff027816 */ /* 0x001fe200000000d8 */
[----:B------:R-:W-:Y:S02]  /*7490*/  FFMA.FTZ R148, R80, R78, R149 ;  /* 0x0000004e50947223 */ /* 0x000fe40000010095 */
[----:B------:R-:W-:Y:S02]  /*74a0*/  FMUL.FTZ R78, R38, R116 ;  /* 0x00000074264e7220 */ /* 0x000fe40000410000 */
[C---:B------:R-:W-:Y:S01]  /*74b0*/  FMUL.FTZ R79, R2.reuse, R79 ;  /* 0x0000004f024f7220 */ /* 0x040fe20000410000 */
[----:B------:R-:W-:Y:S01]  /*74c0*/  PRMT R32, RZ, 0x5410, R32 ;  /* 0x00005410ff207816 */ /* 0x000fe20000000020 */
[----:B------:R-:W-:Y:S02]  /*74d0*/  FMUL.FTZ R78, R2, R78 ;  /* 0x0000004e024e7220 */ /* 0x000fe40000410000 */
[----:B------:R-:W-:-:S02]  /*74e0*/  FADD.FTZ R148, R79, R148 ;  /* 0x000000944f947221 */ /* 0x000fc40000010000 */
[C---:B-1----:R-:W-:Y:S02]  /*74f0*/  FMUL.FTZ R36, R34.reuse, R36 ;  /* 0x0000002422247220 */ /* 0x042fe40000410000 */
[----:B------:R-:W-:Y:S01]  /*7500*/  FMUL.FTZ R35, R34, R35 ;  /* 0x0000002322237220 */ /* 0x000fe20000410000 */
[----:B------:R-:W-:Y:S01]  /*7510*/  PRMT R31, RZ, 0x5410, R31 ;  /* 0x00005410ff1f7816 */ /* 0x000fe2000000001f */
[C---:B--2---:R-:W-:Y:S02]  /*7520*/  FMUL.FTZ R34, R94.reuse, R66 ;  /* 0x000000425e227220 */ /* 0x044fe40000410000 */
[----:B------:R-:W-:Y:S01]  /*7530*/  FMUL.FTZ R33, R94, R33 ;  /* 0x000000215e217220 */ /* 0x000fe20000410000 */
[----:B------:R-:W-:Y:S01]  /*7540*/  PRMT R94, RZ, 0x5410, R215 ;  /* 0x00005410ff5e7816 */ /* 0x000fe200000000d7 */
[----:B------:R-:W-:Y:S02]  /*7550*/  FADD.FTZ R95, R78, R95 ;  /* 0x0000005f4e5f7221 */ /* 0x000fe40000010000 */
[----:B------:R-:W-:-:S02]  /*7560*/  FMUL.FTZ R149, R57, R148 ;  /* 0x0000009439957220 */ /* 0x000fc40000410000 */
[----:B------:R-:W-:Y:S02]  /*7570*/  FMUL.FTZ R169, R32, R115 ;  /* 0x0000007320a97220 */ /* 0x000fe40000410000 */
[----:B------:R-:W-:Y:S02]  /*7580*/  FMUL.FTZ R180, R105, UR36 ;  /* 0x0000002469b47c20 */ /* 0x000fe40008410000 */
[C---:B------:R-:W-:Y:S02]  /*7590*/  FMUL.FTZ R2, R23.reuse, R105 ;  /* 0x0000006917027220 */ /* 0x040fe40000410000 */
[----:B------:R-:W-:Y:S02]  /*75a0*/  FMUL.FTZ R3, R23, R104 ;  /* 0x0000006817037220 */ /* 0x000fe40000410000 */
[-C--:B------:R-:W-:Y:S02]  /*75b0*/  FMUL.FTZ R153, R57, R95.reuse ;  /* 0x0000005f39997220 */ /* 0x080fe40000410000 */
[----:B------:R-:W-:-:S02]  /*75c0*/  FFMA.FTZ R66, R58, R95, -R149 ;  /* 0x0000005f3a427223 */ /* 0x000fc40000010895 */
[----:B------:R-:W-:Y:S02]  /*75d0*/  FMUL.FTZ R170, R31, R115 ;  /* 0x000000731faa7220 */ /* 0x000fe40000410000 */
[----:B------:R-:W-:Y:S02]  /*75e0*/  FMUL.FTZ R169, R94, R169 ;  /* 0x000000a95ea97220 */ /* 0x000fe40000410000 */
[----:B------:R-:W-:Y:S02]  /*75f0*/  FMUL.RZ R180, R180, 0.15915493667125701904 ;  /* 0x3e22f983b4b47820 */ /* 0x000fe4000040c000 */
[----:B------:R-:W-:Y:S01]  /*7600*/  FMUL.FTZ R23, R23, R103 ;  /* 0x0000006717177220 */ /* 0x000fe20000410000 */
[----:B------:R-:W-:Y:S01]  /*7610*/  MUFU.EX2 R2, R2 ;  /* 0x0000000200027308 */ /* 0x000fe20000000800 */
[----:B------:R-:W-:Y:S01]  /*7620*/  FFMA.FTZ R153, R58, R148, R153 ;  /* 0x000000943a997223 */ /* 0x000fe20000010099 */
[----:B------:R-:W-:Y:S01]  /*7630*/  PRMT R28, RZ, 0x5410, R28 ;  /* 0x00005410ff1c7816 */ /* 0x000fe2000000001c */
[----:B------:R-:W-:-:S02]  /*7640*/  FMUL.FTZ R170, R94, R170 ;  /* 0x000000aa5eaa7220 */ /* 0x000fc40000410000 */
[----:B------:R-:W-:-:S03]  /*7650*/  FADD.FTZ R66, R169, R66 ;  /* 0x00000042a9427221 */ /* 0x000fc60000010000 */
[----:B------:R-:W-:Y:S01]  /*7660*/  MUFU.SIN R27, R180 ;  /* 0x000000b4001b7308 */ /* 0x000fe20000000400 */
[----:B------:R-:W-:Y:S01]  /*7670*/  FADD.FTZ R153, R170, R153 ;  /* 0x00000099aa997221 */ /* 0x000fe20000010000 */
[----:B------:R-:W-:Y:S01]  /*7680*/  PRMT R29, RZ, 0x5410, R29 ;  /* 0x00005410ff1d7816 */ /* 0x000fe2000000001d */
[----:B------:R-:W-:Y:S01]  /*7690*/  FMUL.FTZ R94, R55, R66 ;  /* 0x00000042375e7220 */ /* 0x000fe20000410000 */
[----:B------:R-:W-:-:S04]  /*76a0*/  PRMT R95, RZ, 0x5410, R208 ;  /* 0x00005410ff5f7816 */ /* 0x000fc800000000d0 */
[----:B------:R-:W0:Y:S01]  /*76b0*/  MUFU.COS R30, R180 ;  /* 0x000000b4001e7308 */ /* 0x000e220000000000 */
[----:B------:R-:W-:Y:S02]  /*76c0*/  FMUL.FTZ R171, R28, R114 ;  /* 0x000000721cab7220 */ /* 0x000fe40000410000 */
[----:B------:R-:W-:-:S05]  /*76d0*/  FFMA.FTZ R94, R56, R153, R94 ;  /* 0x00000099385e7223 */ /* 0x000fca000001005e */
[----:B------:R-:W-:Y:S01]  /*76e0*/  MUFU.COS R24, R152 ;  /* 0x0000009800187308 */ /* 0x000fe20000000000 */
[----:B------:R-:W-:-:S07]  /*76f0*/  FMUL.FTZ R153, R55, R153 ;  /* 0x0000009937997220 */ /* 0x000fce0000410000 */
[----:B------:R-:W1:Y:S01]  /*7700*/  MUFU.EX2 R23, R23 ;  /* 0x0000001700177308 */ /* 0x000e620000000800 */
[----:B------:R-:W-:-:S07]  /*7710*/  FMUL.FTZ R172, R29, R114 ;  /* 0x000000721dac7220 */ /* 0x000fce0000410000 */
[----:B------:R-:W2:Y:S01]  /*7720*/  MUFU.SIN R67, R152 ;  /* 0x0000009800437308 */ /* 0x000ea20000000400 */
[----:B------:R-:W-:Y:S02]  /*7730*/  FMUL.FTZ R171, R95, R171 ;  /* 0x000000ab5fab7220 */ /* 0x000fe40000410000 */
[----:B------:R-:W-:-:S05]  /*7740*/  FFMA.FTZ R153, R56, R66, -R153 ;  /* 0x0000004238997223 */ /* 0x000fca0000010899 */
[----:B------:R-:W3:Y:S01]  /*7750*/  MUFU.EX2 R3, R3 ;  /* 0x0000000300037308 */ /* 0x000ee20000000800 */
[----:B------:R-:W-:Y:S02]  /*7760*/  FMUL.FTZ R172, R95, R172 ;  /* 0x000000ac5fac7220 */ /* 0x000fe40000410000 */
[----:B------:R-:W-:Y:S02]  /*7770*/  FADD.FTZ R94, R171, R94 ;  /* 0x0000005eab5e7221 */ /* 0x000fe40000010000 */
[C---:B0-----:R-:W-:Y:S02]  /*7780*/  FMUL.FTZ R30, R2.reuse, R30 ;  /* 0x0000001e021e7220 */ /* 0x041fe40000410000 */
[----:B------:R-:W-:Y:S02]  /*7790*/  FMUL.FTZ R27, R2, R27 ;  /* 0x0000001b021b7220 */ /* 0x000fe40000410000 */
[----:B------:R-:W-:Y:S02]  /*77a0*/  FADD.FTZ R153, R172, R153 ;  /* 0x00000099ac997221 */ /* 0x000fe40000010000 */
[----:B------:R-:W-:-:S02]  /*77b0*/  FMUL.FTZ R2, R53, R94 ;  /* 0x0000005e35027220 */ /* 0x000fc40000410000 */
[C---:B-1----:R-:W-:Y:S02]  /*77c0*/  FMUL.FTZ R24, R23.reuse, R24 ;  /* 0x0000001817187220 */ /* 0x042fe40000410000 */
[----:B--2---:R-:W-:Y:S02]  /*77d0*/  FMUL.FTZ R23, R23, R67 ;  /* 0x0000004317177220 */ /* 0x004fe40000410000 */
[-C--:B------:R-:W-:Y:S02]  /*77e0*/  FMUL.FTZ R67, R53, R153.reuse ;  /* 0x0000009935437220 */ /* 0x080fe40000410000 */
[----:B------:R-:W-:Y:S02]  /*77f0*/  FFMA.FTZ R153, R54, R153, -R2 ;  /* 0x0000009936997223 */ /* 0x000fe40000010802 */
[----:B------:R-:W-:Y:S02]  /*7800*/  FMUL.FTZ R2, R72, R81 ;  /* 0x0000005148027220 */ /* 0x000fe40000410000 */
[----:B---3--:R-:W-:-:S02]  /*7810*/  FMUL.FTZ R26, R3, R26 ;  /* 0x0000001a031a7220 */ /* 0x008fc40000410000 */
[----:B------:R-:W-:Y:S02]  /*7820*/  FMUL.FTZ R25, R3, R25 ;  /* 0x0000001903197220 */ /* 0x000fe40000410000 */
[C---:B------:R-:W-:Y:S02]  /*7830*/  FMUL.FTZ R3, R73.reuse, R81 ;  /* 0x0000005149037220 */ /* 0x040fe40000410000 */
[-C--:B------:R-:W-:Y:S01]  /*7840*/  FFMA.FTZ R2, R73, R82.reuse, R2 ;  /* 0x0000005249027223 */ /* 0x080fe20000010002 */
[----:B------:R-:W-:Y:S01]  /*7850*/  PRMT R22, RZ, 0x5410, R22 ;  /* 0x00005410ff167816 */ /* 0x000fe20000000016 */
[----:B------:R-:W-:Y:S02]  /*7860*/  FFMA.FTZ R3, R72, R82, -R3 ;  /* 0x0000005248037223 */ /* 0x000fe40000010803 */
[C---:B------:R-:W-:Y:S01]  /*7870*/  FMUL.FTZ R66, R59.reuse, R2 ;  /* 0x000000023b427220 */ /* 0x040fe20000410000 */
[----:B------:R-:W-:Y:S01]  /*7880*/  PRMT R21, RZ, 0x5410, R21 ;  /* 0x00005410ff157816 */ /* 0x000fe20000000015 */
[----:B------:R-:W-:Y:S01]  /*7890*/  FFMA.FTZ R94, R54, R94, R67 ;  /* 0x0000005e365e7223 */ /* 0x000fe20000010043 */
[----:B------:R-:W-:Y:S01]  /*78a0*/  PRMT R95, RZ, 0x5410, R164 ;  /* 0x00005410ff5f7816 */ /* 0x000fe200000000a4 */
[----:B------:R-:W-:-:S02]  /*78b0*/  FMUL.FTZ R67, R59, R3 ;  /* 0x000000033b437220 */ /* 0x000fc40000410000 */
[----:B------:R-:W-:Y:S02]  /*78c0*/  FMUL.FTZ R174, R22, R113 ;  /* 0x0000007116ae7220 */ /* 0x000fe40000410000 */
[C---:B------:R-:W-:Y:S02]  /*78d0*/  FFMA.FTZ R66, R80.reuse, R3, -R66 ;  /* 0x0000000350427223 */ /* 0x040fe40000010842 */
[----:B------:R-:W-:Y:S02]  /*78e0*/  FMUL.FTZ R173, R21, R113 ;  /* 0x0000007115ad7220 */ /* 0x000fe40000410000 */
[----:B------:R-:W-:Y:S02]  /*78f0*/  FFMA.FTZ R67, R80, R2, R67 ;  /* 0x0000000250437223 */ /* 0x000fe40000010043 */
[----:B------:R-:W-:Y:S02]  /*7900*/  FMUL.FTZ R174, R95, R174 ;  /* 0x000000ae5fae7220 */ /* 0x000fe40000410000 */
[----:B------:R-:W-:Y:S01]  /*7910*/  FMUL.FTZ R2, R57, R66 ;  /* 0x0000004239027220 */ /* 0x000fe20000410000 */
[----:B------:R-:W-:Y:S01]  /*7920*/  PRMT R19, RZ, 0x5410, R19 ;  /* 0x00005410ff137816 */ /* 0x000fe20000000013 */
[----:B------:R-:W-:-:S02]  /*7930*/  FMUL.FTZ R173, R95, R173 ;  /* 0x000000ad5fad7220 */ /* 0x000fc40000410000 */
[-C--:B------:R-:W-:Y:S02]  /*7940*/  FMUL.FTZ R3, R57, R67.reuse ;  /* 0x0000004339037220 */ /* 0x080fe40000410000 */
[----:B------:R-:W-:Y:S02]  /*7950*/  FADD.FTZ R153, R174, R153 ;  /* 0x00000099ae997221 */ /* 0x000fe40000010000 */
[C---:B------:R-:W-:Y:S01]  /*7960*/  FFMA.FTZ R2, R58.reuse, R67, R2 ;  /* 0x000000433a027223 */ /* 0x040fe20000010002 */
[----:B------:R-:W-:Y:S01]  /*7970*/  PRMT R20, RZ, 0x5410, R20 ;  /* 0x00005410ff147816 */ /* 0x000fe20000000014 */
[----:B------:R-:W-:Y:S01]  /*7980*/  FADD.FTZ R94, R173, R94 ;  /* 0x0000005ead5e7221 */ /* 0x000fe20000010000 */
[----:B------:R-:W-:Y:S01]  /*7990*/  PRMT R148, RZ, 0x5410, R163 ;  /* 0x00005410ff947816 */ /* 0x000fe200000000a3 */
[----:B------:R-:W-:Y:S02]  /*79a0*/  FFMA.FTZ R3, R58, R66, -R3 ;  /* 0x000000423a037223 */ /* 0x000fe40000010803 */
[----:B------:R-:W-:-:S02]  /*79b0*/  FMUL.FTZ R149, R51, R153 ;  /* 0x0000009933957220 */ /* 0x000fc40000410000 */
[----:B------:R-:W-:Y:S02]  /*79c0*/  FMUL.FTZ R175, R19, R112 ;  /* 0x0000007013af7220 */ /* 0x000fe40000410000 */
[----:B------:R-:W-:Y:S02]  /*79d0*/  FMUL.FTZ R66, R55, R2 ;  /* 0x0000000237427220 */ /* 0x000fe40000410000 */
[----:B------:R-:W-:Y:S02]  /*79e0*/  FMUL.FTZ R95, R51, R94 ;  /* 0x0000005e335f7220 */ /* 0x000fe40000410000 */
[----:B------:R-:W-:Y:S02]  /*79f0*/  FMUL.FTZ R176, R20, R112 ;  /* 0x0000007014b07220 */ /* 0x000fe40000410000 */
[----:B------:R-:W-:Y:S02]  /*7a00*/  FMUL.FTZ R67, R55, R3 ;  /* 0x0000000337437220 */ /* 0x000fe40000410000 */
[----:B------:R-:W-:-:S02]  /*7a10*/  FFMA.FTZ R94, R52, R94, R149 ;  /* 0x0000005e345e7223 */ /* 0x000fc40000010095 */
[----:B------:R-:W-:Y:S02]  /*7a20*/  FMUL.FTZ R175, R148, R175 ;  /* 0x000000af94af7220 */ /* 0x000fe40000410000 */
[----:B------:R-:W-:Y:S02]  /*7a30*/  FFMA.FTZ R66, R56, R3, -R66 ;  /* 0x0000000338427223 */ /* 0x000fe40000010842 */
[----:B------:R-:W-:Y:S02]  /*7a40*/  FFMA.FTZ R95, R52, R153, -R95 ;  /* 0x00000099345f7223 */ /* 0x000fe4000001085f */
[----:B------:R-:W-:Y:S02]  /*7a50*/  FMUL.FTZ R176, R148, R176 ;  /* 0x000000b094b07220 */ /* 0x000fe40000410000 */
[----:B------:R-:W-:Y:S02]  /*7a60*/  FFMA.FTZ R67, R56, R2, R67 ;  /* 0x0000000238437223 */ /* 0x000fe40000010043 */
[----:B------:R-:W-:-:S02]  /*7a70*/  FADD.FTZ R94, R175, R94 ;  /* 0x0000005eaf5e7221 */ /* 0x000fc40000010000 */
[C---:B------:R-:W-:Y:S02]  /*7a80*/  FMUL.FTZ R2, R53.reuse, R66 ;  /* 0x0000004235027220 */ /* 0x040fe40000410000 */
[----:B------:R-:W-:Y:S02]  /*7a90*/  FADD.FTZ R95, R176, R95 ;  /* 0x0000005fb05f7221 */ /* 0x000fe40000010000 */
[-C--:B------:R-:W-:Y:S01]  /*7aa0*/  FMUL.FTZ R3, R53, R67.reuse ;  /* 0x0000004335037220 */ /* 0x080fe20000410000 */
        /* <DEDUP_REMOVED lines=8> */
[----:B------:R-:W-:Y:S02]  /*7b30*/  FMUL.FTZ R66, R51, R2 ;  /* 0x0000000233427220 */ /* 0x000fe40000410000 */
[----:B------:R-:W-:Y:S02]  /*7b40*/  FMUL.FTZ R177, R17, R111 ;  /* 0x0000006f11b17220 */ /* 0x000fe40000410000 */
[-C--:B------:R-:W-:Y:S02]  /*7b50*/  FMUL.FTZ R67, R51, R3.reuse ;  /* 0x0000000333437220 */ /* 0x080fe40000410000 */
[----:B------:R-:W-:-:S02]  /*7b60*/  FFMA.FTZ R66, R52, R3, -R66 ;  /* 0x0000000334427223 */ /* 0x000fc40000010842 */
[----:B------:R-:W-:Y:S02]  /*7b70*/  FFMA.FTZ R94, R50, R94, R149 ;  /* 0x0000005e325e7223 */ /* 0x000fe40000010095 */
[----:B------:R-:W-:Y:S02]  /*7b80*/  FMUL.FTZ R178, R18, R111 ;  /* 0x0000006f12b27220 */ /* 0x000fe40000410000 */
[----:B------:R-:W-:Y:S02]  /*7b90*/  FMUL.FTZ R177, R148, R177 ;  /* 0x000000b194b17220 */ /* 0x000fe40000410000 */
[----:B------:R-:W-:Y:S01]  /*7ba0*/  FFMA.FTZ R67, R52, R2, R67 ;  /* 0x0000000234437223 */ /* 0x000fe20000010043 */
[----:B------:R-:W-:Y:S01]  /*7bb0*/  PRMT R16, RZ, 0x5410, R16 ;  /* 0x00005410ff107816 */ /* 0x000fe20000000010 */
        /* <DEDUP_REMOVED lines=11> */
[C---:B------:R-:W-:Y:S02]  /*7c70*/  FFMA.FTZ R148, R48.reuse, R95, -R148 ;  /* 0x0000005f30947223 */ /* 0x040fe40000010894 */
[----:B------:R-:W-:Y:S02]  /*7c80*/  FMUL.FTZ R180, R15, R110 ;  /* 0x0000006e0fb47220 */ /* 0x000fe40000410000 */
[C---:B------:R-:W-:Y:S01]  /*7c90*/  FMUL.FTZ R179, R67.reuse, R179 ;  /* 0x000000b343b37220 */ /* 0x040fe20000410000 */
[----:B------:R-:W-:Y:S01]  /*7ca0*/  PRMT R13, RZ, 0x5410, R13 ;  /* 0x00005410ff0d7816 */ /* 0x000fe2000000000d */
[----:B------:R-:W-:Y:S02]  /*7cb0*/  FFMA.FTZ R149, R48, R94, R149 ;  /* 0x0000005e30957223 */ /* 0x000fe40000010095 */
[----:B------:R-:W-:-:S02]  /*7cc0*/  FMUL.FTZ R180, R67, R180 ;  /* 0x000000b443b47220 */ /* 0x000fc40000410000 */
[----:B------:R-:W-:Y:S01]  /*7cd0*/  FADD.FTZ R148, R179, R148 ;  /* 0x00000094b3947221 */ /* 0x000fe20000010000 */
[----:B------:R-:W-:Y:S01]  /*7ce0*/  PRMT R95, RZ, 0x5410, R160 ;  /* 0x00005410ff5f7816 */ /* 0x000fe200000000a0 */
[----:B------:R-:W-:Y:S01]  /*7cf0*/  FADD.FTZ R149, R180, R149 ;  /* 0x00000095b4957221 */ /* 0x000fe20000010000 */
[----:B------:R-:W-:Y:S01]  /*7d00*/  PRMT R14, RZ, 0x5410, R14 ;  /* 0x00005410ff0e7816 */ /* 0x000fe2000000000e */
[----:B------:R-:W-:Y:S02]  /*7d10*/  FMUL.FTZ R67, R45, R148 ;  /* 0x000000942d437220 */ /* 0x000fe40000410000 */
[----:B------:R-:W-:Y:S02]  /*7d20*/  FFMA.FTZ R3, R50, R66, -R3 ;  /* 0x0000004232037223 */ /* 0x000fe40000010803 */
[----:B------:R-:W-:Y:S02]  /*7d30*/  FMUL.FTZ R181, R13, R109 ;  /* 0x0000006d0db57220 */ /* 0x000fe40000410000 */
[----:B------:R-:W-:-:S02]  /*7d40*/  FMUL.FTZ R66, R47, R2 ;  /* 0x000000022f427220 */ /* 0x000fc40000410000 */
[-C--:B------:R-:W-:Y:S02]  /*7d50*/  FFMA.FTZ R94, R46, R149.reuse, R67 ;  /* 0x000000952e5e7223 */ /* 0x080fe40000010043 */
[----:B------:R-:W-:Y:S02]  /*7d60*/  FMUL.FTZ R149, R45, R149 ;  /* 0x000000952d957220 */ /* 0x000fe40000410000 */
[----:B------:R-:W-:Y:S02]  /*7d70*/  FMUL.FTZ R182, R14, R109 ;  /* 0x0000006d0eb67220 */ /* 0x000fe40000410000 */
[----:B------:R-:W-:Y:S02]  /*7d80*/  FMUL.FTZ R181, R95, R181 ;  /* 0x000000b55fb57220 */ /* 0x000fe40000410000 */
[-C--:B------:R-:W-:Y:S02]  /*7d90*/  FFMA.FTZ R66, R48, R3.reuse, -R66 ;  /* 0x0000000330427223 */ /* 0x080fe40000010842 */
[----:B------:R-:W-:-:S02]  /*7da0*/  FMUL.FTZ R3, R47, R3 ;  /* 0x000000032f037220 */ /* 0x000fc40000410000 */
[----:B------:R-:W-:Y:S02]  /*7db0*/  FFMA.FTZ R149, R46, R148, -R149 ;  /* 0x000000942e957223 */ /* 0x000fe40000010895 */
[----:B------:R-:W-:Y:S02]  /*7dc0*/  FMUL.FTZ R182, R95, R182 ;  /* 0x000000b65fb67220 */ /* 0x000fe40000410000 */
[----:B------:R-:W-:Y:S02]  /*7dd0*/  FADD.FTZ R94, R181, R94 ;  /* 0x0000005eb55e7221 */ /* 0x000fe40000010000 */
[----:B------:R-:W-:Y:S01]  /*7de0*/  FFMA.FTZ R3, R48, R2, R3 ;  /* 0x0000000230037223 */ /* 0x000fe20000010003 */
[----:B------:R-:W-:Y:S01]  /*7df0*/  PRMT R11, RZ, 0x5410, R11 ;  /* 0x00005410ff0b7816 */ /* 0x000fe2000000000b */
[----:B------:R-:W-:Y:S02]  /*7e00*/  FMUL.FTZ R2, R45, R66 ;  /* 0x000000422d027220 */ /* 0x000fe40000410000 */
[----:B------:R-:W-:-:S02]  /*7e10*/  FADD.FTZ R149, R182, R149 ;  /* 0x00000095b6957221 */ /* 0x000fc40000010000 */
[----:B------:R-:W-:Y:S01]  /*7e20*/  FMUL.FTZ R95, R43, R94 ;  /* 0x0000005e2b5f7220 */ /* 0x000fe20000410000 */
[----:B------:R-:W-:Y:S01]  /*7e30*/  PRMT R12, RZ, 0x5410, R12 ;  /* 0x00005410ff0c7816 */ /* 0x000fe2000000000c */
[-C--:B------:R-:W-:Y:S02]  /*7e40*/  FMUL.FTZ R67, R45, R3.reuse ;  /* 0x000000032d437220 */ /* 0x080fe40000410000 */
[----:B------:R-:W-:Y:S01]  /*7e50*/  FFMA.FTZ R2, R46, R3, R2 ;  /* 0x000000032e027223 */ /* 0x000fe20000010002 */
[----:B------:R-:W-:Y:S01]  /*7e60*/  PRMT R3, RZ, 0x5410, R159 ;  /* 0x00005410ff037816 */ /* 0x000fe2000000009f */
[-C--:B------:R-:W-:Y:S02]  /*7e70*/  FFMA.FTZ R153, R44, R149.reuse, -R95 ;  /* 0x000000952c997223 */ /* 0x080fe4000001085f */
[----:B------:R-:W-:Y:S02]  /*7e80*/  FMUL.FTZ R149, R43, R149 ;  /* 0x000000952b957220 */ /* 0x000fe40000410000 */
[----:B------:R-:W-:-:S02]  /*7e90*/  FMUL.FTZ R183, R11, R108 ;  /* 0x0000006c0bb77220 */ /* 0x000fc40000410000 */
[----:B------:R-:W-:Y:S02]  /*7ea0*/  FFMA.FTZ R67, R46, R66, -R67 ;  /* 0x000000422e437223 */ /* 0x000fe40000010843 */
[----:B------:R-:W-:Y:S02]  /*7eb0*/  FMUL.FTZ R184, R12, R108 ;  /* 0x0000006c0cb87220 */ /* 0x000fe40000410000 */
[----:B------:R-:W-:Y:S02]  /*7ec0*/  FFMA.FTZ R94, R44, R94, R149 ;  /* 0x0000005e2c5e7223 */ /* 0x000fe40000010095 */
[----:B------:R-:W-:Y:S02]  /*7ed0*/  FMUL.FTZ R183, R3, R183 ;  /* 0x000000b703b77220 */ /* 0x000fe40000410000 */
[----:B------:R-:W-:Y:S02]  /*7ee0*/  FMUL.FTZ R95, R43, R67 ;  /* 0x000000432b5f7220 */ /* 0x000fe40000410000 */
[----:B------:R-:W-:-:S02]  /*7ef0*/  FMUL.FTZ R184, R3, R184 ;  /* 0x000000b803b87220 */ /* 0x000fc40000410000 */
[----:B------:R-:W-:Y:S02]  /*7f00*/  FADD.FTZ R94, R183, R94 ;  /* 0x0000005eb75e7221 */ /* 0x000fe40000010000 */
[-C--:B------:R-:W-:Y:S02]  /*7f10*/  FMUL.FTZ R3, R43, R2.reuse ;  /* 0x000000022b037220 */ /* 0x080fe40000410000 */
[----:B------:R-:W-:Y:S01]  /*7f20*/  FFMA.FTZ R95, R44, R2, R95 ;  /* 0x000000022c5f7223 */ /* 0x000fe2000001005f */
[----:B------:R-:W-:Y:S01]  /*7f30*/  PRMT R9, RZ, 0x5410, R9 ;  /* 0x00005410ff097816 */ /* 0x000fe20000000009 */
[----:B------:R-:W-:Y:S02]  /*7f40*/  FADD.FTZ R153, R184, R153 ;  /* 0x00000099b8997221 */ /* 0x000fe40000010000 */
[----:B------:R-:W-:Y:S01]  /*7f50*/  FMUL.FTZ R2, R35, R94 ;  /* 0x0000005e23027220 */ /* 0x000fe20000410000 */
[----:B------:R-:W-:Y:S01]  /*7f60*/  PRMT R10, RZ, 0x5410, R10 ;  /* 0x00005410ff0a7816 */ /* 0x000fe2000000000a */
[----:B------:R-:W-:-:S02]  /*7f70*/  FFMA.FTZ R3, R44, R67, -R3 ;  /* 0x000000432c037223 */ /* 0x000fc40000010803 */
[-C--:B------:R-:W-:Y:S01]  /*7f80*/  FFMA.FTZ R148, R36, R153.reuse, -R2 ;  /* 0x0000009924947223 */ /* 0x080fe20000010802 */
[----:B------:R-:W-:Y:S01]  /*7f90*/  PRMT R2, RZ, 0x5410, R158 ;  /* 0x00005410ff027816 */ /* 0x000fe2000000009e */
[----:B------:R-:W-:Y:S02]  /*7fa0*/  FMUL.FTZ R67, R35, R153 ;  /* 0x0000009923437220 */ /* 0x000fe40000410000 */
[-C--:B------:R-:W-:Y:S02]  /*7fb0*/  FMUL.FTZ R186, R9, R107.reuse ;  /* 0x0000006b09ba7220 */ /* 0x080fe40000410000 */
[----:B------:R-:W-:Y:S02]  /*7fc0*/  FMUL.FTZ R185, R10, R107 ;  /* 0x0000006b0ab97220 */ /* 0x000fe40000410000 */
[----:B------:R-:W-:Y:S02]  /*7fd0*/  FFMA.FTZ R67, R36, R94, R67 ;  /* 0x0000005e24437223 */ /* 0x000fe40000010043 */
[----:B------:R-:W-:-:S02]  /*7fe0*/  FMUL.FTZ R186, R2, R186 ;  /* 0x000000ba02ba7220 */ /* 0x000fc40000410000 */
[----:B------:R-:W-:Y:S02]  /*7ff0*/  FMUL.FTZ R185, R2, R185 ;  /* 0x000000b902b97220 */ /* 0x000fe40000410000 */
[C---:B------:R-:W-:Y:S02]  /*8000*/  FMUL.FTZ R2, R35.reuse, R95 ;  /* 0x0000005f23027220 */ /* 0x040fe40000410000 */
[----:B------:R-:W-:Y:S02]  /*8010*/  FADD.FTZ R67, R186, R67 ;  /* 0x00000043ba437221 */ /* 0x000fe40000010000 */
[-C--:B------:R-:W-:Y:S02]  /*8020*/  FMUL.FTZ R66, R35, R3.reuse ;  /* 0x0000000323427220 */ /* 0x080fe40000410000 */
[----:B------:R-:W-:Y:S02]  /*8030*/  FFMA.FTZ R2, R36, R3, -R2 ;  /* 0x0000000324027223 */ /* 0x000fe40000010802 */
[----:B------:R-:W-:Y:S01]  /*8040*/  FADD.FTZ R148, R185, R148 ;  /* 0x00000094b9947221 */ /* 0x000fe20000010000 */
[----:B------:R-:W-:Y:S01]  /*8050*/  PRMT R7, RZ, 0x5410, R7 ;  /* 0x00005410ff077816 */ /* 0x000fe20000000007 */
[C---:B------:R-:W-:Y:S01]  /*8060*/  FMUL.FTZ R3, R33.reuse, R67 ;  /* 0x0000004321037220 */ /* 0x040fe20000410000 */
[----:B------:R-:W-:Y:S01]  /*8070*/  PRMT R8, RZ, 0x5410, R8 ;  /* 0x00005410ff087816 */ /* 0x000fe20000000008 */
[----:B------:R-:W-:-:S02]  /*8080*/  FMUL.FTZ R94, R33, R148 ;  /* 0x00000094215e7220 */ /* 0x000fc40000410000 */
[----:B------:R-:W-:Y:S01]  /*8090*/  FFMA.FTZ R148, R34, R148, -R3 ;  /* 0x0000009422947223 */ /* 0x000fe20000010803 */
[----:B------:R-:W-:Y:S01]  /*80a0*/  PRMT R3, RZ, 0x5410, R157 ;  /* 0x00005410ff037816 */ /* 0x000fe2000000009d */
[-C--:B------:R-:W-:Y:S02]  /*80b0*/  FMUL.FTZ R188, R7, R106.reuse ;  /* 0x0000006a07bc7220 */ /* 0x080fe40000410000 */
[----:B------:R-:W-:Y:S02]  /*80c0*/  FMUL.FTZ R187, R8, R106 ;  /* 0x0000006a08bb7220 */ /* 0x000fe40000410000 */
[----:B------:R-:W-:Y:S02]  /*80d0*/  FFMA.FTZ R66, R36, R95, R66 ;  /* 0x0000005f24427223 */ /* 0x000fe40000010042 */
[----:B------:R-:W-:Y:S02]  /*80e0*/  FFMA.FTZ R95, R34, R67, R94 ;  /* 0x00000043225f7223 */ /* 0x000fe4000001005e */
[----:B------:R-:W-:-:S02]  /*80f0*/  FMUL.FTZ R188, R3, R188 ;  /* 0x000000bc03bc7220 */ /* 0x000fc40000410000 */
[----:B------:R-:W-:Y:S02]  /*8100*/  FMUL.FTZ R187, R3, R187 ;  /* 0x000000bb03bb7220 */ /* 0x000fe40000410000 */
[C---:B------:R-:W-:Y:S02]  /*8110*/  FMUL.FTZ R3, R33.reuse, R66 ;  /* 0x0000004221037220 */ /* 0x040fe40000410000 */
        /* <DEDUP_REMOVED lines=9> */
[----:B------:R-:W-:Y:S01]  /*81b0*/  FFMA.FTZ R148, R30, R148, -R3 ;  /* 0x000000941e947223 */ /* 0x000fe20000010803 */
[----:B------:R-:W-:Y:S01]  /*81c0*/  PRMT R3, RZ, 0x5410, R156 ;  /* 0x00005410ff037816 */ /* 0x000fe2000000009c */
        /* <DEDUP_REMOVED lines=9> */
[----:B------:R-:W-:-:S02]  /*8260*/  FADD.FTZ R148, R189, R148 ;  /* 0x00000094bd947221 */ /* 0x000fc40000010000 */
[C---:B------:R-:W-:Y:S01]  /*8270*/  FMUL.FTZ R3, R25.reuse, R95 ;  /* 0x0000005f19037220 */ /* 0x040fe20000410000 */
[----:B------:R-:W-:Y:S01]  /*8280*/  PRMT R4, RZ, 0x5410, R4 ;  /* 0x00005410ff047816 */ /* 0x000fe20000000004 */
[----:B------:R-:W-:Y:S02]  /*8290*/  FFMA.FTZ R66, R30, R66, R67 ;  /* 0x000000421e427223 */ /* 0x000fe40000010043 */
[-C--:B------:R-:W-:Y:S02]  /*82a0*/  FMUL.FTZ R67, R25, R148.reuse ;  /* 0x0000009419437220 */ /* 0x080fe40000410000 */
[----:B------:R-:W-:Y:S01]  /*82b0*/  FFMA.FTZ R148, R26, R148, -R3 ;  /* 0x000000941a947223 */ /* 0x000fe20000010803 */
[----:B------:R-:W-:Y:S01]  /*82c0*/  PRMT R3, RZ, 0x5410, R65 ;  /* 0x00005410ff037816 */ /* 0x000fe20000000041 */
[----:B------:R-:W-:Y:S01]  /*82d0*/  FMUL.FTZ R191, R4, R104 ;  /* 0x0000006804bf7220 */ /* 0x000fe20000410000 */
[----:B------:R-:W-:-:S03]  /*82e0*/  PRMT R65, RZ, 0x5410, R155 ;  /* 0x00005410ff417816 */ /* 0x000fc6000000009b */
[----:B------:R-:W-:Y:S02]  /*82f0*/  FMUL.FTZ R192, R3, R104 ;  /* 0x0000006803c07220 */ /* 0x000fe40000410000 */
[C---:B------:R-:W-:Y:S02]  /*8300*/  FMUL.FTZ R191, R65.reuse, R191 ;  /* 0x000000bf41bf7220 */ /* 0x040fe40000410000 */
[----:B------:R-:W-:Y:S02]  /*8310*/  FFMA.FTZ R95, R26, R95, R67 ;  /* 0x0000005f1a5f7223 */ /* 0x000fe40000010043 */
[----:B------:R-:W-:Y:S02]  /*8320*/  FMUL.FTZ R192, R65, R192 ;  /* 0x000000c041c07220 */ /* 0x000fe40000410000 */
[----:B------:R-:W-:Y:S02]  /*8330*/  FMUL.FTZ R67, R25, R66 ;  /* 0x0000004219437220 */ /* 0x000fe40000410000 */
[----:B------:R-:W-:-:S02]  /*8340*/  FADD.FTZ R148, R191, R148 ;  /* 0x00000094bf947221 */ /* 0x000fc40000010000 */
[-C--:B------:R-:W-:Y:S02]  /*8350*/  FMUL.FTZ R65, R25, R2.reuse ;  /* 0x0000000219417220 */ /* 0x080fe40000410000 */
[----:B------:R-:W-:Y:S02]  /*8360*/  FFMA.FTZ R67, R26, R2, -R67 ;  /* 0x000000021a437223 */ /* 0x000fe40000010843 */
[----:B------:R-:W-:Y:S02]  /*8370*/  FADD.FTZ R95, R192, R95 ;  /* 0x0000005fc05f7221 */ /* 0x000fe40000010000 */
[C---:B------:R-:W-:Y:S02]  /*8380*/  FMUL.FTZ R2, R23.reuse, R148 ;  /* 0x0000009417027220 */ /* 0x040fe40000410000 */
[-C--:B------:R-:W-:Y:S01]  /*8390*/  FMUL.FTZ R149, R23, R95.reuse ;  /* 0x0000005f17957220 */ /* 0x080fe20000410000 */
[----:B------:R-:W-:Y:S01]  /*83a0*/  PRMT R0, RZ, 0x5410, R0 ;  /* 0x00005410ff007816 */ /* 0x000fe20000000000 */
[----:B------:R-:W-:Y:S01]  /*83b0*/  FFMA.FTZ R95, R24, R95, R2 ;  /* 0x0000005f185f7223 */ /* 0x000fe20000010002 */
[----:B------:R-:W-:-:S02]  /*83c0*/  PRMT R2, RZ, 0x5410, R64 ;  /* 0x00005410ff027816 */ /* 0x000fc40000000040 */
[----:B------:R-:W-:Y:S01]  /*83d0*/  ISETP.NE.AND P0, PT, R122, 0x7f, PT ;  /* 0x0000007f7a00780c */ /* 0x000fe20003f05270 */
[-C--:B------:R-:W-:Y:S01]  /*83e0*/  FMUL.FTZ R194, R0, R103.reuse ;  /* 0x0000006700c27220 */ /* 0x080fe20000410000 */
[----:B------:R-:W-:Y:S01]  /*83f0*/  PRMT R64, RZ, 0x5410, R165 ;  /* 0x00005410ff407816 */ /* 0x000fe200000000a5 */
[----:B------:R-:W-:Y:S02]  /*8400*/  FMUL.FTZ R193, R2, R103 ;  /* 0x0000006702c17220 */ /* 0x000fe40000410000 */
[----:B------:R-:W-:Y:S02]  /*8410*/  FFMA.FTZ R65, R26, R66, R65 ;  /* 0x000000421a417223 */ /* 0x000fe40000010041 */
        /* <DEDUP_REMOVED lines=8> */
[----:B------:R-:W-:Y:S01]  /*84a0*/  FFMA.FTZ R66, R24, R148, -R149 ;  /* 0x0000009418427223 */ /* 0x000fe20000010895 */
[----:B------:R-:W-:Y:S01]  /*84b0*/  BSSY B0, `(.L_x_1783) ;  /* 0x0000010000007945 */ /* 0x000fe20003800000 */
[----:B------:R-:W-:-:S02]  /*84c0*/  LEA.HI R235, R122, R122, RZ, 0x1e ;  /* 0x0000007a7aeb7211 */ /* 0x000fc400078ff0ff */
[----:B------:R-:W-:Y:S01]  /*84d0*/  FADD.FTZ R66, R193, R66 ;  /* 0x00000042c1427221 */ /* 0x000fe20000010000 */
        /* <DEDUP_REMOVED lines=13> */
.L_x_1784:
[----:B----4-:R-:W-:Y:S05]  /*85b0*/  BSYNC B0 ;  /* 0x0000000000007941 */ /* 0x010fea0003800000 */
.L_x_1783:
        /* <DEDUP_REMOVED lines=10> */
[----:B------:R-:W-:Y:S02]  /*8660*/  PRMT R145, RZ, 0x5410, R145 ;  /* 0x00005410ff917816 */ /* 0x000fe40000000091 */
        /* <DEDUP_REMOVED lines=47> */
[----:B------:R-:W-:-:S02]  /*8960*/  FMUL.FTZ R145, R87, R68 ;  /* 0x0000004457917220 */ /* 0x000fc40000410000 */
[C---:B------:R-:W-:Y:S02]  /*8970*/  FMUL.FTZ R147, R86.reuse, R147 ;  /* 0x0000009356937220 */ /* 0x040fe40000410000 */
[----:B-1----:R-:W-:Y:S02]  /*8980*/  FMUL.FTZ R148, R86, R67 ;  /* 0x0000004356947220 */ /* 0x002fe40000410000 */
[C---:B------:R-:W-:Y:S02]  /*8990*/  FMUL.FTZ R149, R85.reuse, R66 ;  /* 0x0000004255957220 */ /* 0x040fe40000410000 */
[----:B------:R-:W-:Y:S02]  /*89a0*/  FMUL.FTZ R150, R85, R150 ;  /* 0x0000009655967220 */ /* 0x000fe40000410000 */
[C---:B------:R-:W-:Y:S02]  /*89b0*/  FMUL.FTZ R151, R84.reuse, R151 ;  /* 0x0000009754977220 */ /* 0x040fe40000410000 */
[----:B------:R-:W-:-:S02]  /*89c0*/  FMUL.FTZ R152, R84, R65 ;  /* 0x0000004154987220 */ /* 0x000fc40000410000 */
        /* <DEDUP_REMOVED lines=10> */
[----:B------:R-:W-:Y:S02]  /*8a70*/  FFMA.FTZ R211, R65, R68, R211 ;  /* 0x0000004441d37223 */ /* 0x000fe400000100d3 */
[----:B------:R-:W-:-:S04]  /*8a80*/  FMUL.FTZ R65, R67, R69 ;  /* 0x0000004543417220 */ /* 0x000fc80000410000 */
[C---:B------:R-:W-:Y:S02]  /*8a90*/  FFMA.FTZ R65, R66.reuse, R68, -R65 ;  /* 0x0000004442417223 */ /* 0x040fe40000010841 */
[----:B------:R-:W-:-:S04]  /*8aa0*/  FMUL.FTZ R66, R66, R69 ;  /* 0x0000004542427220 */ /* 0x000fc80000410000 */
[----:B------:R-:W-:Y:S02]  /*8ab0*/  FFMA.FTZ R66, R67, R68, R66 ;  /* 0x0000004443427223 */ /* 0x000fe40000010042 */
[----:B------:R-:W-:Y:S02]  /*8ac0*/  FADD.FTZ R68, R70, R65 ;  /* 0x0000004146447221 */ /* 0x000fe40000010000 */
[----:B------:R-:W-:Y:S02]  /*8ad0*/  FADD.FTZ R71, R71, R66 ;  /* 0x0000004247477221 */ /* 0x000fe40000010000 */
[----:B------:R-:W1:Y:S02]  /*8ae0*/  LDS.128 R64, [R209+0xc690] ;  /* 0x00c69000d1407984 */ /* 0x000e640000000c00 */
[C---:B-1----:R-:W-:Y:S02]  /*8af0*/  FMUL.FTZ R70, R65.reuse, R210 ;  /* 0x000000d241467220 */ /* 0x042fe40000410000 */
[----:B------:R-:W-:-:S02]  /*8b00*/  FMUL.FTZ R69, R65, R211 ;  /* 0x000000d341457220 */ /* 0x000fc40000410000 */
[C---:B------:R-:W-:Y:S02]  /*8b10*/  FFMA.FTZ R70, R64.reuse, R211, R70 ;  /* 0x000000d340467223 */ /* 0x040fe40000010046 */
[CC--:B------:R-:W-:Y:S02]  /*8b20*/  FMUL.FTZ R211, R65.reuse, R71.reuse ;  /* 0x0000004741d37220 */ /* 0x0c0fe40000410000 */
[----:B------:R-:W-:Y:S02]  /*8b30*/  FMUL.FTZ R65, R65, R68 ;  /* 0x0000004441417220 */ /* 0x000fe40000410000 */
[C---:B------:R-:W-:Y:S02]  /*8b40*/  FFMA.FTZ R69, R64.reuse, R210, -R69 ;  /* 0x000000d240457223 */ /* 0x040fe40000010845 */
[C---:B------:R-:W-:Y:S02]  /*8b50*/  FFMA.FTZ R211, R64.reuse, R68, -R211 ;  /* 0x0000004440d37223 */ /* 0x040fe400000108d3 */
[----:B------:R-:W-:-:S02]  /*8b60*/  FFMA.FTZ R210, R64, R71, R65 ;  /* 0x0000004740d27223 */ /* 0x000fc40000010041 */
[----:B------:R-:W-:Y:S02]  /*8b70*/  FADD.FTZ R71, R66, R211 ;  /* 0x000000d342477221 */ /* 0x000fe40000010000 */
[----:B------:R-:W-:Y:S02]  /*8b80*/  FADD.FTZ R210, R67, R210 ;  /* 0x000000d243d27221 */ /* 0x000fe40000010000 */
[----:B------:R-:W1:Y:S02]  /*8b90*/  LDS.128 R64, [R209+0xc6a0] ;  /* 0x00c6a000d1407984 */ /* 0x000e640000000c00 */
[C---:B-1----:R-:W-:Y:S02]  /*8ba0*/  FMUL.FTZ R68, R65.reuse, R70 ;  /* 0x0000004641447220 */ /* 0x042fe40000410000 */
[----:B------:R-:W-:Y:S02]  /*8bb0*/  FMUL.FTZ R211, R65, R210 ;  /* 0x000000d241d37220 */ /* 0x000fe40000410000 */
[----:B------:R-:W-:-:S02]  /*8bc0*/  FFMA.FTZ R68, R64, R69, -R68 ;  /* 0x0000004540447223 */ /* 0x000fc40000010844 */
[C---:B------:R-:W-:Y:S02]  /*8bd0*/  FMUL.FTZ R69, R65.reuse, R69 ;  /* 0x0000004541457220 */ /* 0x040fe40000410000 */
[-C--:B------:R-:W-:Y:S02]  /*8be0*/  FMUL.FTZ R65, R65, R71.reuse ;  /* 0x0000004741417220 */ /* 0x080fe40000410000 */
[C---:B------:R-:W-:Y:S02]  /*8bf0*/  FFMA.FTZ R211, R64.reuse, R71, -R211 ;  /* 0x0000004740d37223 */ /* 0x040fe400000108d3 */
[C---:B------:R-:W-:Y:S02]  /*8c00*/  FFMA.FTZ R210, R64.reuse, R210, R65 ;  /* 0x000000d240d27223 */ /* 0x040fe40000010041 */
[----:B------:R-:W-:Y:S02]  /*8c10*/  FFMA.FTZ R70, R64, R70, R69 ;  /* 0x0000004640467223 */ /* 0x000fe40000010045 */
[----:B------:R-:W-:-:S02]  /*8c20*/  FADD.FTZ R69, R67, R210 ;  /* 0x000000d243457221 */ /* 0x000fc40000010000 */
[----:B------:R-:W-:Y:S01]  /*8c30*/  FADD.FTZ R211, R66, R211 ;  /* 0x000000d342d37221 */ /* 0x000fe20000010000 */
[----:B------:R-:W-:Y:S05]  /*8c40*/  BRA.DIV ~URZ, `(.L_x_1787) ;  /* 0x000096727f007947 */ /* 0x000fea000b800000 */
[----:B------:R1:W3:Y:S02]  /*8c50*/  SHFL.UP PT, R67, R68, 0x1, RZ ;  /* 0x0420000044437989 */ /* 0x0002e400000e00ff */
.L_x_1895:
[----:B------:R-:W-:Y:S05]  /*8c60*/  BRA.DIV ~URZ, `(.L_x_1788) ;  /* 0x000096d27f007947 */ /* 0x000fea000b800000 */
[----:B------:R-:W4:Y:S01]  /*8c70*/  SHFL.UP PT, R213, R211, 0x1, RZ ;  /* 0x04200000d3d57989 */ /* 0x000f2200000e00ff */
[----:B------:R-:W-:-:S03]  /*8c80*/  ISETP.GE.AND P0, PT, R121, 0x1, PT ;  /* 0x000000017900780c */ /* 0x000fc60003f06270 */
[----:B------:R-:W0:Y:S04]  /*8c90*/  SHFL.UP PT, R71, R69, 0x1, RZ ;  /* 0x0420000045477989 */ /* 0x000e2800000e00ff */
[----:B------:R-:W1:Y:S01]  /*8ca0*/  SHFL.UP PT, R65, R70, 0x1, RZ ;  /* 0x0420000046417989 */ /* 0x000e6200000e00ff */
[C---:B----4-:R-:W-:Y:S02]  /*8cb0*/  FMUL.FTZ R66, R70.reuse, R213 ;  /* 0x000000d546427220 */ /* 0x050fe40000410000 */
[-C--:B0-----:R-:W-:Y:S02]  /*8cc0*/  FMUL.FTZ R64, R70, R71.reuse ;  /* 0x0000004746407220 */ /* 0x081fe40000410000 */
[----:B------:R-:W-:Y:S02]  /*8cd0*/  FFMA.FTZ R66, R68, R71, R66 ;  /* 0x0000004744427223 */ /* 0x000fe40000010042 */
[----:B---3--:R-:W-:-:S02]  /*8ce0*/  FMUL.FTZ R71, R70, R67 ;  /* 0x0000004346477220 */ /* 0x008fc40000410000 */
[C---:B------:R-:W-:Y:S02]  /*8cf0*/  FFMA.FTZ R64, R68.reuse, R213, -R64 ;  /* 0x000000d544407223 */ /* 0x040fe40000010840 */
[----:B------:R-:W-:Y:S02]  /*8d00*/  @P0 FADD.FTZ R69, R69, R66 ;  /* 0x0000004245450221 */ /* 0x000fe40000010000 */
[-C--:B-1----:R-:W-:Y:S02]  /*8d10*/  FFMA.FTZ R71, R68, R65.reuse, R71 ;  /* 0x0000004144477223 */ /* 0x082fe40000010047 */
[C---:B------:R-:W-:Y:S02]  /*8d20*/  FMUL.FTZ R65, R70.reuse, R65 ;  /* 0x0000004146417220 */ /* 0x040fe40000410000 */
[----:B------:R-:W-:Y:S01]  /*8d30*/  @P0 FADD.FTZ R211, R211, R64 ;  /* 0x00000040d3d30221 */ /* 0x000fe20000010000 */
[----:B------:R-:W-:Y:S01]  /*8d40*/  FSEL R71, R70, R71, !P0 ;  /* 0x0000004746477208 */ /* 0x000fe20004000000 */
[----:B------:R-:W0:Y:S01]  /*8d50*/  SHFL.UP PT, R64, R69, 0x2, RZ ;  /* 0x0440000045407989 */ /* 0x000e2200000e00ff */
[----:B------:R-:W-:Y:S01]  /*8d60*/  @P0 FFMA.FTZ R68, R68, R67, -R65 ;  /* 0x0000004344440223 */ /* 0x000fe20000010841 */
[----:B------:R-:W-:-:S02]  /*8d70*/  ISETP.GE.AND P0, PT, R121, 0x2, PT ;  /* 0x000000027900780c */ /* 0x000fc40003f06270 */
[----:B------:R-:W1:Y:S01]  /*8d80*/  SHFL.UP PT, R65, R211, 0x2, RZ ;  /* 0x04400000d3417989 */ /* 0x000e6200000e00ff */
[----:B0-----:R-:W-:-:S04]  /*8d90*/  FMUL.FTZ R66, R71, R64 ;  /* 0x0000004047427220 */ /* 0x001fc80000410000 */
[-C--:B-1----:R-:W-:Y:S02]  /*8da0*/  FFMA.FTZ R66, R68, R65.reuse, -R66 ;  /* 0x0000004144427223 */ /* 0x082fe40000010842 */
[----:B------:R-:W-:-:S04]  /*8db0*/  FMUL.FTZ R65, R71, R65 ;  /* 0x0000004147417220 */ /* 0x000fc80000410000 */
[----:B------:R-:W-:Y:S02]  /*8dc0*/  @P0 FADD.FTZ R211, R211, R66 ;  /* 0x00000042d3d30221 */ /* 0x000fe40000010000 */
[----:B------:R-:W-:Y:S02]  /*8dd0*/  FFMA.FTZ R64, R68, R64, R65 ;  /* 0x0000004044407223 */ /* 0x000fe40000010041 */
[----:B------:R-:W0:Y:S02]  /*8de0*/  SHFL.UP PT, R65, R71, 0x2, RZ ;  /* 0x0440000047417989 */ /* 0x000e2400000e00ff */
[----:B------:R-:W-:Y:S02]  /*8df0*/  @P0 FADD.FTZ R69, R69, R64 ;  /* 0x0000004045450221 */ /* 0x000fe40000010000 */
[----:B------:R-:W1:Y:S01]  /*8e00*/  SHFL.UP PT, R64, R68, 0x2, RZ ;  /* 0x0440000044407989 */ /* 0x000e6200000e00ff */
[C---:B0-----:R-:W-:Y:S02]  /*8e10*/  FMUL.FTZ R67, R71.reuse, R65 ;  /* 0x0000004147437220 */ /* 0x041fe40000410000 */
[----:B-1----:R-:W-:-:S04]  /*8e20*/  FMUL.FTZ R66, R71, R64 ;  /* 0x0000004047427220 */ /* 0x002fc80000410000 */
[C---:B------:R-:W-:Y:S02]  /*8e30*/  FFMA.FTZ R66, R68.reuse, R65, R66 ;  /* 0x0000004144427223 */ /* 0x040fe40000010042 */
[----:B------:R-:W0:Y:S01]  /*8e40*/  SHFL.UP PT, R65, R69, 0x4, RZ ;  /* 0x0480000045417989 */ /* 0x000e2200000e00ff */
[----:B------:R-:W-:Y:S02]  /*8e50*/  @P0 FFMA.FTZ R68, R68, R64, -R67 ;  /* 0x0000004044440223 */ /* 0x000fe40000010843 */
[----:B------:R-:W-:Y:S01]  /*8e60*/  FSEL R64, R71, R66, !P0 ;  /* 0x0000004247407208 */ /* 0x000fe20004000000 */
[----:B------:R-:W1:Y:S01]  /*8e70*/  SHFL.UP PT, R67, R211, 0x4, RZ ;  /* 0x04800000d3437989 */ /* 0x000e6200000e00ff */
[----:B------:R-:W-:-:S03]  /*8e80*/  ISETP.GE.AND P0, PT, R121, 0x4, PT ;  /* 0x000000047900780c */ /* 0x000fc60003f06270 */
        /* <DEDUP_REMOVED lines=20> */
[----:B------:R-:W-:Y:S02]  /*8fd0*/  FFMA.FTZ R66, R68, R66, R67 ;  /* 0x0000004244427223 */ /* 0x000fe40000010043 */
[----:B------:R-:W0:Y:S02]  /*8fe0*/  SHFL.UP PT, R67, R65, 0x8, RZ ;  /* 0x0500000041437989 */ /* 0x000e2400000e00ff */
[----:B------:R-:W-:Y:S02]  /*8ff0*/  @P0 FADD.FTZ R69, R69, R66 ;  /* 0x0000004245450221 */ /* 0x000fe40000010000 */
[----:B------:R-:W1:Y:S04]  /*9000*/  SHFL.UP PT, R66, R68, 0x8, RZ ;  /* 0x0500000044427989 */ /* 0x000e6800000e00ff */
[----:B------:R-:W3:Y:S01]  /*9010*/  SHFL.UP PT, R210, R211, 0x10, RZ ;  /* 0x06000000d3d27989 */ /* 0x000ee200000e00ff */
[----:B0-----:R-:W-:-:S02]  /*9020*/  FMUL.FTZ R71, R65, R67 ;  /* 0x0000004341477220 */ /* 0x001fc40000410000 */
[----:B-1----:R-:W-:-:S04]  /*9030*/  FMUL.FTZ R64, R65, R66 ;  /* 0x0000004241407220 */ /* 0x002fc80000410000 */
[C---:B------:R-:W-:Y:S02]  /*9040*/  FFMA.FTZ R64, R68.reuse, R67, R64 ;  /* 0x0000004344407223 */ /* 0x040fe40000010040 */
[----:B------:R-:W-:-:S03]  /*9050*/  @P0 FFMA.FTZ R68, R68, R66, -R71 ;  /* 0x0000004244440223 */ /* 0x000fc60000010847 */
[----:B------:R-:W-:Y:S02]  /*9060*/  FSEL R70, R65, R64, !P0 ;  /* 0x0000004041467208 */ /* 0x000fe40004000000 */
[----:B------:R-:W0:Y:S01]  /*9070*/  SHFL.UP PT, R64, R69, 0x10, RZ ;  /* 0x0600000045407989 */ /* 0x000e2200000e00ff */
[----:B------:R-:W-:-:S03]  /*9080*/  MOV R212, R68 ;  /* 0x0000004400d47202 */ /* 0x000fc60000000f00 */
[----:B------:R-:W1:Y:S04]  /*9090*/  SHFL.UP PT, R71, R70, 0x10, RZ ;  /* 0x0600000046477989 */ /* 0x000e6800000e00ff */
[----:B------:R4:W2:Y:S02]  /*90a0*/  SHFL.UP PT, R67, R68, 0x10, RZ ;  /* 0x0600000044437989 */ /* 0x0008a400000e00ff */
[----:B----4-:R-:W-:Y:S02]  /*90b0*/  MOV R68, R69 ;  /* 0x0000004500447202 */ /* 0x010fe40000000f00 */
.L_x_1896:
[----:B---3--:R-:W-:Y:S01]  /*90c0*/  ISETP.GE.AND P0, PT, R121, 0x10, PT ;  /* 0x000000107900780c */ /* 0x008fe20003f06270 */
[----:B0-----:R-:W-:Y:S01]  /*90d0*/  FMUL.FTZ R65, R64, R70 ;  /* 0x0000004640417220 */ /* 0x001fe20000410000 */
[----:B------:R-:W-:Y:S01]  /*90e0*/  MOV R69, R212 ;  /* 0x000000d400457202 */ /* 0x000fe20000000f00 */
[----:B--2---:R-:W-:-:S04]  /*90f0*/  FMUL.FTZ R66, R67, R70 ;  /* 0x0000004643427220 */ /* 0x004fc80000410000 */
[CC--:B------:R-:W-:Y:S02]  /*9100*/  FFMA.FTZ R65, R210.reuse, R69.reuse, -R65 ;  /* 0x00000045d2417223 */ /* 0x0c0fe40000010841 */
[-C--:B------:R-:W-:Y:S02]  /*9110*/  FMUL.FTZ R210, R210, R70.reuse ;  /* 0x00000046d2d27220 */ /* 0x080fe40000410000 */
[CC--:B-1----:R-:W-:Y:S02]  /*9120*/  FFMA.FTZ R66, R71.reuse, R69.reuse, R66 ;  /* 0x0000004547427223 */ /* 0x0c2fe40000010042 */
        /* <DEDUP_REMOVED lines=13> */
[----:B-----5:R-:W-:Y:S05]  /*9200*/  CALL.REL.NOINC `($__internal_43_$__cuda_sm70_shflsync_idx_p) ;  /* 0x0000aee000007944 */ /* 0x020fea0003c00000 */
.L_x_1789:
[----:B------:R-:W-:Y:S05]  /*9210*/  BRA.CONV ~URZ, `(.L_x_1790) ;  /* 0x000000537f007947 */ /* 0x000fea000b800000 */
[----:B-1----:R-:W-:Y:S01]  /*9220*/  HFMA2.MMA R66, -RZ, RZ, 0, 1.847743988037109375e-06 ;  /* 0x0000001fff427435 */ /* 0x002fe200000001ff */
[----:B------:R-:W-:-:S02]  /*9230*/  MOV R64, R68 ;  /* 0x0000004400407202 */ /* 0x000fc40000000f00 */
[----:B------:R-:W-:Y:S02]  /*9240*/  MOV R247, 0xffffffff ;  /* 0xffffffff00f77802 */ /* 0x000fe40000000f00 */
[----:B------:R-:W-:Y:S02]  /*9250*/  MOV R65, 0x9270 ;  /* 0x0000927000417802 */ /* 0x000fe40000000f00 */
[----:B0----5:R-:W-:Y:S05]  /*9260*/  CALL.REL.NOINC `($__internal_43_$__cuda_sm70_shflsync_idx_p) ;  /* 0x0000ae8000007944 */ /* 0x021fea0003c00000 */
.L_x_1790:
[----:B------:R-:W-:Y:S05]  /*9270*/  BRA.CONV ~URZ, `(.L_x_1791) ;  /* 0x000000537f007947 */ /* 0x000fea000b800000 */
[----:B-1----:R-:W-:Y:S01]  /*9280*/  HFMA2.MMA R66, -RZ, RZ, 0, 1.847743988037109375e-06 ;  /* 0x0000001fff427435 */ /* 0x002fe200000001ff */
[----:B------:R-:W-:Y:S02]  /*9290*/  MOV R64, R210 ;  /* 0x000000d200407202 */ /* 0x000fe40000000f00 */
[----:B------:R-:W-:Y:S02]  /*92a0*/  MOV R247, 0xffffffff ;  /* 0xffffffff00f77802 */ /* 0x000fe40000000f00 */
[----:B------:R-:W-:Y:S02]  /*92b0*/  MOV R65, 0x92d0 ;  /* 0x000092d000417802 */ /* 0x000fe40000000f00 */
[----:B0----5:R-:W-:Y:S05]  /*92c0*/  CALL.REL.NOINC `($__internal_43_$__cuda_sm70_shflsync_idx_p) ;  /* 0x0000ae2000007944 */ /* 0x021fea0003c00000 */
.L_x_1791:
[----:B------:R-:W-:Y:S05]  /*92d0*/  BRA.CONV ~URZ, `(.L_x_1792) ;  /* 0x000000537f007947 */ /* 0x000fea000b800000 */
[----:B-1----:R-:W-:Y:S01]  /*92e0*/  HFMA2.MMA R66, -RZ, RZ, 0, 1.847743988037109375e-06 ;  /* 0x0000001fff427435 */ /* 0x002fe200000001ff */
[----:B------:R-:W-:Y:S02]  /*92f0*/  MOV R64, R67 ;  /* 0x0000004300407202 */ /* 0x000fe40000000f00 */
[----:B------:R-:W-:-:S02]  /*9300*/  MOV R247, 0xffffffff ;  /* 0xffffffff00f77802 */ /* 0x000fc40000000f00 */
[----:B------:R-:W-:Y:S02]  /*9310*/  MOV R65, 0x9330 ;  /* 0x0000933000417802 */ /* 0x000fe40000000f00 */
[----:B0----5:R-:W-:Y:S05]  /*9320*/  CALL.REL.NOINC `($__internal_43_$__cuda_sm70_shflsync_idx_p) ;  /* 0x0000adc000007944 */ /* 0x021fea0003c00000 */
.L_x_1792:
[----:B------:R-:W-:Y:S05]  /*9330*/  BRA.DIV ~URZ, `(.L_x_1793) ;  /* 0x00009ba27f007947 */ /* 0x000fea000b800000 */
[----:B-----5:R2:W3:Y:S04]  /*9340*/  SHFL.IDX PT, R212, R60, RZ, 0x1f ;  /* 0x00001fff3cd47589 */ /* 0x0204e800000e0000 */
[----:B------:R-:W4:Y:S04]  /*9350*/  SHFL.IDX PT, R61, R61, RZ, 0x1f ;  /* 0x00001fff3d3d7589 */ /* 0x000f2800000e0000 */
[----:B------:R-:W1:Y:S04]  /*9360*/  SHFL.IDX PT, R62, R62, RZ, 0x1f ;  /* 0x00001fff3e3e7589 */ /* 0x000e6800000e0000 */
[----:B------:R2:W0:Y:S04]  /*9370*/  SHFL.IDX PT, R71, R63, RZ, 0x1f ;  /* 0x00001fff3f477589 */ /* 0x00042800000e0000 */
[----:B------:R2:W0:Y:S04]  /*9380*/  SHFL.UP PT, R60, R69, 0x1, RZ ;  /* 0x04200000453c7989 */ /* 0x00042800000e00ff */
[----:B------:R2:W0:Y:S04]  /*9390*/  SHFL.UP PT, R211, R68, 0x1, RZ ;  /* 0x0420000044d37989 */ /* 0x00042800000e00ff */
[----:B------:R-:W0:Y:S04]  /*93a0*/  SHFL.UP PT, R210, R210, 0x1, RZ ;  /* 0x04200000d2d27989 */ /* 0x000e2800000e00ff */
[----:B------:R-:W0:Y:S02]  /*93b0*/  SHFL.UP PT, R67, R67, 0x1, RZ ;  /* 0x0420000043437989 */ /* 0x000e2400000e00ff */
.L_x_1897:
[----:B-1234-:R-:W-:Y:S02]  /*93c0*/  MOV R70, R62 ;  /* 0x0000003e00467202 */ /* 0x01efe40000000f00 */
[----:B------:R-:W-:-:S02]  /*93d0*/  MOV R69, R61 ;  /* 0x0000003d00457202 */ /* 0x000fc40000000f00 */
[----:B------:R-:W-:Y:S01]  /*93e0*/  MOV R68, R212 ;  /* 0x000000d400447202 */ /* 0x000fe20000000f00 */
[-C--:B0-----:R-:W-:Y:S02]  /*93f0*/  FMUL.FTZ R62, R70, R211.reuse ;  /* 0x000000d3463e7220 */ /* 0x081fe40000410000 */
[-C--:B------:R-:W-:Y:S02]  /*9400*/  FMUL.FTZ R61, R69, R211.reuse ;  /* 0x000000d3453d7220 */ /* 0x080fe40000410000 */
[C---:B------:R-:W-:Y:S02]  /*9410*/  FFMA.FTZ R64, R71.reuse, R60, R62 ;  /* 0x0000003c47407223 */ /* 0x040fe4000001003e */
[-C--:B------:R-:W-:Y:S02]  /*9420*/  FMUL.FTZ R62, R71, R211.reuse ;  /* 0x000000d3473e7220 */ /* 0x080fe40000410000 */
[----:B------:R-:W-:Y:S02]  /*9430*/  @P1 FADD.FTZ R71, R64, R67 ;  /* 0x0000004340471221 */ /* 0x000fe40000010000 */
[----:B------:R-:W0:Y:S01]  /*9440*/  LDS.128 R64, [R209+0xc670] ;  /* 0x00c67000d1407984 */ /* 0x000e220000000c00 */
[----:B------:R-:W-:-:S02]  /*9450*/  FMUL.FTZ R211, R68, R211 ;  /* 0x000000d344d37220 */ /* 0x000fc40000410000 */
[-C--:B------:R-:W-:Y:S02]  /*9460*/  @P1 FFMA.FTZ R68, R68, R60.reuse, -R61 ;  /* 0x0000003c44441223 */ /* 0x080fe4000001083d */
[-C--:B------:R-:W-:Y:S02]  /*9470*/  FFMA.FTZ R61, R70, R60.reuse, -R62 ;  /* 0x0000003c463d7223 */ /* 0x080fe4000001083e */
[----:B------:R-:W-:Y:S02]  /*9480*/  @P1 FFMA.FTZ R69, R69, R60, R211 ;  /* 0x0000003c45451223 */ /* 0x000fe400000100d3 */
[----:B------:R-:W-:-:S05]  /*9490*/  @P1 FADD.FTZ R70, R61, R210 ;  /* 0x000000d23d461221 */ /* 0x000fca0000010000 */
[----:B------:R1:W-:Y:S01]  /*94a0*/  STS.128 [R209+0xc670], R68 ;  /* 0x00c67044d1007388 */ /* 0x0003e20000000c00 */
[C---:B0-----:R-:W-:Y:S02]  /*94b0*/  FMUL.FTZ R61, R65.reuse, R71 ;  /* 0x00000047413d7220 */ /* 0x041fe40000410000 */
[CC--:B------:R-:W-:Y:S02]  /*94c0*/  FMUL.FTZ R60, R65.reuse, R70.reuse ;  /* 0x00000046413c7220 */ /* 0x0c0fe40000410000 */
[C---:B------:R-:W-:Y:S02]  /*94d0*/  FFMA.FTZ R210, R64.reuse, R70, -R61 ;  /* 0x0000004640d27223 */ /* 0x040fe4000001083d */
[C---:B------:R-:W-:Y:S02]  /*94e0*/  FMUL.FTZ R61, R65.reuse, R69 ;  /* 0x00000045413d7220 */ /* 0x040fe40000410000 */
[-C--:B------:R-:W-:Y:S02]  /*94f0*/  FMUL.FTZ R65, R65, R68.reuse ;  /* 0x0000004441417220 */ /* 0x080fe40000410000 */
[----:B-1----:R-:W-:-:S02]  /*9500*/  FFMA.FTZ R68, R64, R68, -R61 ;  /* 0x0000004440447223 */ /* 0x002fc4000001083d */
[C---:B------:R-:W-:Y:S02]  /*9510*/  FFMA.FTZ R69, R64.reuse, R69, R65 ;  /* 0x0000004540457223 */ /* 0x040fe40000010041 */
[----:B------:R-:W-:Y:S02]  /*9520*/  FFMA.FTZ R64, R64, R71, R60 ;  /* 0x0000004740407223 */ /* 0x000fe4000001003c */
[----:B------:R-:W0:Y:S01]  /*9530*/  LDS.128 R60, [R209+0xc680] ;  /* 0x00c68000d13c7984 */ /* 0x000e220000000c00 */
[----:B------:R-:W-:Y:S02]  /*9540*/  FADD.FTZ R70, R66, R210 ;  /* 0x000000d242467221 */ /* 0x000fe40000010000 */
[----:B------:R-:W-:-:S05]  /*9550*/  FADD.FTZ R71, R67, R64 ;  /* 0x0000004043477221 */ /* 0x000fca0000010000 */
        /* <DEDUP_REMOVED lines=24> */
.L_x_1786:
[----:B------:R-:W-:Y:S05]  /*96e0*/  BSYNC B0 ;  /* 0x0000000000007941 */ /* 0x000fea0003800000 */
.L_x_1785:
        /* <DEDUP_REMOVED lines=11> */
[----:B-1----:R-:W-:Y:S02]  /*97a0*/  FFMA.FTZ R64, R26, R62, R63 ;  /* 0x0000003e1a407223 */ /* 0x002fe4000001003f */
[-C--:B------:R-:W-:Y:S02]  /*97b0*/  FMUL.FTZ R62, R24, R154.reuse ;  /* 0x0000009a183e7220 */ /* 0x080fe40000410000 */
[----:B------:R-:W-:Y:S02]  /*97c0*/  FFMA.FTZ R60, R26, R61, -R60 ;  /* 0x0000003d1a3c7223 */ /* 0x000fe4000001083c */
[C---:B------:R-:W-:Y:S02]  /*97d0*/  FMUL.FTZ R61, R23.reuse, R154 ;  /* 0x0000009a173d7220 */ /* 0x040fe40000410000 */
[-C--:B------:R-:W-:Y:S02]  /*97e0*/  FFMA.FTZ R63, -R23, R153.reuse, -R62 ;  /* 0x00000099173f7223 */ /* 0x080fe4000001093e */
[----:B------:R-:W-:-:S02]  /*97f0*/  FFMA.FTZ R62, R24, R153, -R61 ;  /* 0x00000099183e7223 */ /* 0x000fc4000001083d */
[----:B------:R-:W-:Y:S01]  /*9800*/  FADD.FTZ R63, -R152, R63 ;  /* 0x0000003f983f7221 */ /* 0x000fe20000010100 */
[----:B------:R-:W1:Y:S01]  /*9810*/  LDS.64 R68, [R235.X16+0xc678] ;  /* 0x00c67800eb447984 */ /* 0x000e62000000ca00 */
[----:B------:R-:W-:Y:S02]  /*9820*/  FADD.FTZ R62, R151, R62 ;  /* 0x0000003e973e7221 */ /* 0x000fe40000010000 */
[CC--:B------:R-:W-:Y:S02]  /*9830*/  FMUL.FTZ R61, R25.reuse, -R63.reuse ;  /* 0x8000003f193d7220 */ /* 0x0c0fe40000410000 */
        /* <DEDUP_REMOVED lines=123> */
[----:B------:R-:W-:Y:S02]  /*9ff0*/  FADD.FTZ R62, R125, R62 ;  /* 0x0000003e7d3e7221 */ /* 0x000fe40000010000 */
[----:B------:R-:W-:Y:S02]  /*a000*/  FADD.FTZ R63, -R126, R63 ;  /* 0x0000003f7e3f7221 */ /* 0x000fe40000010100 */
[----:B------:R-:W-:Y:S02]  /*a010*/  FMUL.FTZ R60, R81, -R62 ;  /* 0x8000003e513c7220 */ /* 0x000fe40000410000 */
[----:B-1----:R-:W-:Y:S02]  /*a020*/  FMUL.FTZ R70, R73, R68 ;  /* 0x0000004449467220 */ /* 0x002fe40000410000 */
[-C--:B------:R-:W-:Y:S02]  /*a030*/  FMUL.FTZ R61, R81, -R63.reuse ;  /* 0x8000003f513d7220 */ /* 0x080fe40000410000 */
[----:B------:R-:W-:Y:S01]  /*a040*/  FFMA.FTZ R67, R82, R63, R60 ;  /* 0x0000003f52437223 */ /* 0x000fe2000001003c */
[----:B------:R-:W-:Y:S01]  /*a050*/  MOV R60, UR13 ;  /* 0x0000000d003c7c02 */ /* 0x000fe20008000f00 */
[----:B------:R-:W-:-:S02]  /*a060*/  FMUL.FTZ R73, R73, R69 ;  /* 0x0000004549497220 */ /* 0x000fc40000410000 */
[----:B------:R-:W-:Y:S01]  /*a070*/  FFMA.FTZ R70, R72, R69, R70 ;  /* 0x0000004548467223 */ /* 0x000fe20000010046 */
[----:B------:R-:W-:Y:S01]  /*a080*/  ISETP.GE.OR P0, PT, R60, c[0x0][0x174], P0 ;  /* 0x00005d003c007a0c */ /* 0x000fe20000706670 */
[----:B------:R-:W-:Y:S02]  /*a090*/  FFMA.FTZ R66, R82, R62, -R61 ;  /* 0x0000003e52427223 */ /* 0x000fe4000001083d */
        /* <DEDUP_REMOVED lines=14> */
[----:B------:R-:W1:Y:S01]  /*a180*/  @!P0 LDS.128 R60, [UR11+0xee80] ;  /* 0x00ee800bff3c8984 */ /* 0x000e620008000c00 */
[----:B------:R-:W-:Y:S01]  /*a190*/  FADD.FTZ R66, R123, R66 ;  /* 0x000000427b427221 */ /* 0x000fe20000010000 */
[----:B------:R-:W-:Y:S01]  /*a1a0*/  ISETP.GT.U32.AND P0, PT, R122, 0x1f, PT ;  /* 0x0000001f7a00780c */ /* 0x000fe20003f04070 */
[----:B------:R-:W-:Y:S02]  /*a1b0*/  FADD.FTZ R211, R76, R69 ;  /* 0x000000454cd37221 */ /* 0x000fe40000010000 */
[----:B------:R-:W-:Y:S01]  /*a1c0*/  FFMA.FTZ R68, R82, R209, R68 ;  /* 0x000000d152447223 */ /* 0x000fe20000010044 */
[----:B------:R2:W-:Y:S03]  /*a1d0*/  STS.128 [R235.X16+0xd080], R64 ;  /* 0x00d08040eb007388 */ /* 0x0005e6000000cc00 */
[----:B------:R-:W-:-:S02]  /*a1e0*/  FADD.FTZ R212, R77, R68 ;  /* 0x000000444dd47221 */ /* 0x000fc40000010000 */
[----:B--2---:R-:W-:-:S04]  /*a1f0*/  FMUL.FTZ R65, R59, R211 ;  /* 0x000000d33b417220 */ /* 0x004fc80000410000 */
        /* <DEDUP_REMOVED lines=85> */
[----:B-1----:R-:W-:Y:S01]  /*a750*/  IMAD R237, R122, 0x50, RZ ;  /* 0x000000507aed7824 */ /* 0x002fe200078e02ff */
[----:B------:R-:W-:-:S04]  /*a760*/  ISETP.NE.AND P0, PT, R238, 0x1f, PT ;  /* 0x0000001fee00780c */ /* 0x000fc80003f05270 */
[----:B------:R-:W-:Y:S04]  /*a770*/  LDS.128 R64, [R237+0xd0a0] ;  /* 0x00d0a000ed407984 */ /* 0x000fe80000000c00 */
[----:B------:R-:W1:Y:S02]  /*a780*/  LDS.128 R68, [R237+0xd0b0] ;  /* 0x00d0b000ed447984 */ /* 0x000e640000000c00 */
[----:B-1----:R-:W-:-:S04]  /*a790*/  FMUL.FTZ R73, R65, R69 ;  /* 0x0000004541497220 */ /* 0x002fc80000410000 */
        /* <DEDUP_REMOVED lines=8> */
[----:B------:R-:W1:Y:S01]  /*a820*/  LDS.128 R68, [R237+0xd090] ;  /* 0x00d09000ed447984 */ /* 0x000e620000000c00 */
[----:B------:R-:W-:Y:S02]  /*a830*/  FADD.FTZ R67, R67, R64 ;  /* 0x0000004043437221 */ /* 0x000fe40000010000 */
[----:B-1----:R-:W-:-:S04]  /*a840*/  FMUL.FTZ R65, R69, R73 ;  /* 0x0000004945417220 */ /* 0x002fc80000410000 */
[CC--:B------:R-:W-:Y:S02]  /*a850*/  FFMA.FTZ R74, R68.reuse, R72.reuse, -R65 ;  /* 0x00000048444a7223 */ /* 0x0c0fe40000010841 */
[C---:B------:R-:W-:Y:S02]  /*a860*/  FMUL.FTZ R65, R69.reuse, R67 ;  /* 0x0000004345417220 */ /* 0x040fe40000410000 */
[C---:B------:R-:W-:Y:S02]  /*a870*/  FMUL.FTZ R72, R69.reuse, R72 ;  /* 0x0000004845487220 */ /* 0x040fe40000410000 */
[CC--:B------:R-:W-:Y:S02]  /*a880*/  FFMA.FTZ R65, R68.reuse, R66.reuse, -R65 ;  /* 0x0000004244417223 */ /* 0x0c0fe40000010841 */
[----:B------:R-:W-:Y:S02]  /*a890*/  FMUL.FTZ R69, R69, R66 ;  /* 0x0000004245457220 */ /* 0x000fe40000410000 */
[----:B------:R-:W-:-:S02]  /*a8a0*/  FFMA.FTZ R73, R68, R73, R72 ;  /* 0x0000004944497223 */ /* 0x000fc40000010048 */
[----:B------:R-:W-:Y:S02]  /*a8b0*/  FFMA.FTZ R68, R68, R67, R69 ;  /* 0x0000004344447223 */ /* 0x000fe40000010045 */
[----:B------:R-:W-:Y:S02]  /*a8c0*/  FADD.FTZ R70, R70, R65 ;  /* 0x0000004146467221 */ /* 0x000fe40000010000 */
[----:B------:R-:W1:Y:S01]  /*a8d0*/  LDS.128 R64, [R237+0xd080] ;  /* 0x00d08000ed407984 */ /* 0x000e620000000c00 */
[----:B------:R-:W-:Y:S02]  /*a8e0*/  FADD.FTZ R68, R71, R68 ;  /* 0x0000004447447221 */ /* 0x000fe40000010000 */
[C---:B-1----:R-:W-:Y:S02]  /*a8f0*/  FMUL.FTZ R69, R65.reuse, R74 ;  /* 0x0000004a41457220 */ /* 0x042fe40000410000 */
[-C--:B------:R-:W-:Y:S02]  /*a900*/  FMUL.FTZ R71, R65, R73.reuse ;  /* 0x0000004941477220 */ /* 0x080fe40000410000 */
[----:B------:R-:W-:-:S02]  /*a910*/  FFMA.FTZ R69, R64, R73, R69 ;  /* 0x0000004940457223 */ /* 0x000fc40000010045 */
[C---:B------:R-:W-:Y:S02]  /*a920*/  FMUL.FTZ R73, R65.reuse, R68 ;  /* 0x0000004441497220 */ /* 0x040fe40000410000 */
[-C--:B------:R-:W-:Y:S02]  /*a930*/  FMUL.FTZ R65, R65, R70.reuse ;  /* 0x0000004641417220 */ /* 0x080fe40000410000 */
[C---:B------:R-:W-:Y:S02]  /*a940*/  FFMA.FTZ R73, R64.reuse, R70, -R73 ;  /* 0x0000004640497223 */ /* 0x040fe40000010849 */
[C---:B------:R-:W-:Y:S02]  /*a950*/  FFMA.FTZ R70, R64.reuse, R68, R65 ;  /* 0x0000004440467223 */ /* 0x040fe40000010041 */
[----:B------:R-:W-:Y:S01]  /*a960*/  FFMA.FTZ R71, R64, R74, -R71 ;  /* 0x0000004a40477223 */ /* 0x000fe20000010847 */
[----:B------:R-:W-:Y:S01]  /*a970*/  MOV R74, R69 ;  /* 0x00000045004a7202 */ /* 0x000fe20000000f00 */
[----:B------:R-:W-:-:S02]  /*a980*/  FADD.FTZ R70, R67, R70 ;  /* 0x0000004643467221 */ /* 0x000fc40000010000 */
[----:B------:R-:W-:-:S03]  /*a990*/  FADD.FTZ R68, R66, R73 ;  /* 0x0000004942447221 */ /* 0x000fc60000010000 */
[----:B------:R-:W-:Y:S01]  /*a9a0*/  MOV R72, R70 ;  /* 0x0000004600487202 */ /* 0x000fe20000000f00 */
[----:B------:R-:W-:Y:S05]  /*a9b0*/  BRA.DIV ~URZ, `(.L_x_1796) ;  /* 0x000088a27f007947 */ /* 0x000fea000b800000 */
[----:B------:R1:W2:Y:S02]  /*a9c0*/  SHFL.DOWN PT, R67, R71, 0x1, 0x1f ;  /* 0x08201f0047437f89 */ /* 0x0002a400000e0000 */
.L_x_1898:
[----:B------:R-:W-:Y:S05]  /*a9d0*/  BRA.DIV ~URZ, `(.L_x_1797) ;  /* 0x000089027f007947 */ /* 0x000fea000b800000 */
[----:B------:R-:W3:Y:S04]  /*a9e0*/  SHFL.DOWN PT, R69, R69, 0x1, 0x1f ;  /* 0x08201f0045457f89 */ /* 0x000ee800000e0000 */
[----:B------:R4:W0:Y:S04]  /*a9f0*/  SHFL.DOWN PT, R73, R68, 0x1, 0x1f ;  /* 0x08201f0044497f89 */ /* 0x00082800000e0000 */
[----:B------:R4:W1:Y:S02]  /*aa00*/  SHFL.DOWN PT, R66, R70, 0x1, 0x1f ;  /* 0x08201f0046427f89 */ /* 0x00086400000e0000 */
.L_x_1899:
[----:B------:R-:W-:Y:S01]  /*aa10*/  BSSY B1, `(.L_x_1798) ;  /* 0x000000d000017945 */ /* 0x000fe20003800000 */
[----:B------:R-:W-:Y:S05]  /*aa20*/  @!P0 BRA `(.L_x_1799) ;  /* 0x000000b000008947 */ /* 0x000fea0003800000 */
[----:B-1----:R-:W-:-:S04]  /*aa30*/  FMUL.FTZ R64, R74, R66 ;  /* 0x000000424a407220 */ /* 0x002fc80000410000 */
[C---:B0-----:R-:W-:Y:S02]  /*aa40*/  FFMA.FTZ R65, R71.reuse, R73, -R64 ;  /* 0x0000004947417223 */ /* 0x041fe40000010840 */
[C---:B---3--:R-:W-:Y:S02]  /*aa50*/  FMUL.FTZ R64, R74.reuse, R69 ;  /* 0x000000454a407220 */ /* 0x048fe40000410000 */
[C---:B------:R-:W-:Y:S02]  /*aa60*/  FMUL.FTZ R73, R74.reuse, R73 ;  /* 0x000000494a497220 */ /* 0x040fe40000410000 */
[-C--:B--2---:R-:W-:Y:S02]  /*aa70*/  FMUL.FTZ R74, R74, R67.reuse ;  /* 0x000000434a4a7220 */ /* 0x084fe40000410000 */
[C---:B------:R-:W-:Y:S02]  /*aa80*/  FFMA.FTZ R64, R71.reuse, R67, -R64 ;  /* 0x0000004347407223 */ /* 0x040fe40000010840 */
[----:B------:R-:W-:-:S02]  /*aa90*/  FFMA.FTZ R73, R71, R66, R73 ;  /* 0x0000004247497223 */ /* 0x000fc40000010049 */
[----:B------:R-:W-:Y:S01]  /*aaa0*/  FFMA.FTZ R74, R71, R69, R74 ;  /* 0x00000045474a7223 */ /* 0x000fe2000001004a */
[----:B------:R-:W-:Y:S01]  /*aab0*/  MOV R71, R64 ;  /* 0x0000004000477202 */ /* 0x000fe20000000f00 */
[----:B----4-:R-:W-:Y:S02]  /*aac0*/  FADD.FTZ R68, R68, R65 ;  /* 0x0000004144447221 */ /* 0x010fe40000010000 */
[----:B------:R-:W-:Y:S02]  /*aad0*/  FADD.FTZ R72, R72, R73 ;  /* 0x0000004948487221 */ /* 0x000fe40000010000 */
.L_x_1799:
[----:B------:R-:W-:Y:S05]  /*aae0*/  BSYNC B1 ;  /* 0x0000000000017941 */ /* 0x000fea0003800000 */
.L_x_1798:
[----:B------:R-:W-:Y:S01]  /*aaf0*/  ISETP.GT.U32.AND P0, PT, R238, 0x1d, PT ;  /* 0x0000001dee00780c */ /* 0x000fe20003f04070 */
[----:B------:R-:W-:Y:S05]  /*ab00*/  BRA.DIV ~URZ, `(.L_x_1800) ;  /* 0x000089227f007947 */ /* 0x000fea000b800000 */
[----:B--2---:R2:W4:Y:S04]  /*ab10*/  SHFL.DOWN PT, R67, R71, 0x2, 0x1f ;  /* 0x08401f0047437f89 */ /* 0x00452800000e0000 */
[----:B---3--:R2:W3:Y:S04]  /*ab20*/  SHFL.DOWN PT, R69, R74, 0x2, 0x1f ;  /* 0x08401f004a457f89 */ /* 0x0084e800000e0000 */
[----:B----4-:R2:W4:Y:S04]  /*ab30*/  SHFL.DOWN PT, R70, R68, 0x2, 0x1f ;  /* 0x08401f0044467f89 */ /* 0x01052800000e0000 */
[----:B-1----:R2:W1:Y:S02]  /*ab40*/  SHFL.DOWN PT, R66, R72, 0x2, 0x1f ;  /* 0x08401f0048427f89 */ /* 0x00246400000e0000 */
.L_x_1900:
[----:B------:R-:W-:Y:S01]  /*ab50*/  BSSY B1, `(.L_x_1801) ;  /* 0x000000d000017945 */ /* 0x000fe20003800000 */
[----:B------:R-:W-:Y:S05]  /*ab60*/  @P0 BRA `(.L_x_1802) ;  /* 0x000000b000000947 */ /* 0x000fea0003800000 */
[C---:B-1----:R-:W-:Y:S02]  /*ab70*/  FMUL.FTZ R65, R74.reuse, R66 ;  /* 0x000000424a417220 */ /* 0x042fe40000410000 */
[----:B---3--:R-:W-:-:S02]  /*ab80*/  FMUL.FTZ R64, R74, R69 ;  /* 0x000000454a407220 */ /* 0x008fc40000410000 */
[CC--:B----4-:R-:W-:Y:S02]  /*ab90*/  FFMA.FTZ R65, R71.reuse, R70.reuse, -R65 ;  /* 0x0000004647417223 */ /* 0x0d0fe40000010841 */
[C---:B------:R-:W-:Y:S02]  /*aba0*/  FMUL.FTZ R70, R74.reuse, R70 ;  /* 0x000000464a467220 */ /* 0x040fe40000410000 */
[-C--:B--2---:R-:W-:Y:S02]  /*abb0*/  FMUL.FTZ R74, R74, R67.reuse ;  /* 0x000000434a4a7220 */ /* 0x084fe40000410000 */
[C---:B------:R-:W-:Y:S02]  /*abc0*/  FFMA.FTZ R64, R71.reuse, R67, -R64 ;  /* 0x0000004347407223 */ /* 0x040fe40000010840 */
[C---:B0-----:R-:W-:Y:S02]  /*abd0*/  FFMA.FTZ R73, R71.reuse, R66, R70 ;  /* 0x0000004247497223 */ /* 0x041fe40000010046 */
[----:B------:R-:W-:Y:S01]  /*abe0*/  FFMA.FTZ R74, R71, R69, R74 ;  /* 0x00000045474a7223 */ /* 0x000fe2000001004a */
[----:B------:R-:W-:Y:S01]  /*abf0*/  MOV R71, R64 ;  /* 0x0000004000477202 */ /* 0x000fe20000000f00 */
[----:B------:R-:W-:-:S02]  /*ac00*/  FADD.FTZ R68, R68, R65 ;  /* 0x0000004144447221 */ /* 0x000fc40000010000 */
[----:B------:R-:W-:Y:S02]  /*ac10*/  FADD.FTZ R72, R72, R73 ;  /* 0x0000004948487221 */ /* 0x000fe40000010000 */
.L_x_1802:
[----:B------:R-:W-:Y:S05]  /*ac20*/  BSYNC B1 ;  /* 0x0000000000017941 */ /* 0x000fea0003800000 */
.L_x_1801:
[----:B------:R-:W-:Y:S01]  /*ac30*/  ISETP.GT.U32.AND P0, PT, R238, 0x1b, PT ;  /* 0x0000001bee00780c */ /* 0x000fe20003f04070 */
[----:B------:R-:W-:Y:S10]  /*ac40*/  BRA.DIV ~URZ, `(.L_x_1803) ;  /* 0x000089a27f007947 */ /* 0x000ff4000b800000 */
[----:B------:R2:W4:Y:S02]  /*ac50*/  SHFL.DOWN PT, R67, R71, 0x4, 0x1f ;  /* 0x08801f0047437f89 */ /* 0x00052400000e0000 */
.L_x_1901:
[----:B------:R-:W-:Y:S05]  /*ac60*/  BRA.DIV ~URZ, `(.L_x_1804) ;  /* 0x00008a027f007947 */ /* 0x000fea000b800000 */
[----:B---3--:R3:W2:Y:S04]  /*ac70*/  SHFL.DOWN PT, R69, R74, 0x4, 0x1f ;  /* 0x08801f004a457f89 */ /* 0x0086a800000e0000 */
[----:B----4-:R3:W4:Y:S04]  /*ac80*/  SHFL.DOWN PT, R70, R68, 0x4, 0x1f ;  /* 0x08801f0044467f89 */ /* 0x01072800000e0000 */
[----:B-1----:R3:W1:Y:S02]  /*ac90*/  SHFL.DOWN PT, R66, R72, 0x4, 0x1f ;  /* 0x08801f0048427f89 */ /* 0x00266400000e0000 */
.L_x_1902:
[----:B------:R-:W-:Y:S01]  /*aca0*/  BSSY B1, `(.L_x_1805) ;  /* 0x000000d000017945 */ /* 0x000fe20003800000 */
[----:B------:R-:W-:Y:S05]  /*acb0*/  @P0 BRA `(.L_x_1806) ;  /* 0x000000b000000947 */ /* 0x000fea0003800000 */
[C---:B-1----:R-:W-:Y:S02]  /*acc0*/  FMUL.FTZ R65, R74.reuse, R66 ;  /* 0x000000424a417220 */ /* 0x042fe40000410000 */
[----:B--2---:R-:W-:-:S02]  /*acd0*/  FMUL.FTZ R64, R74, R69 ;  /* 0x000000454a407220 */ /* 0x004fc40000410000 */
[CC--:B----4-:R-:W-:Y:S02]  /*ace0*/  FFMA.FTZ R65, R71.reuse, R70.reuse, -R65 ;  /* 0x0000004647417223 */ /* 0x0d0fe40000010841 */
[C---:B------:R-:W-:Y:S02]  /*acf0*/  FMUL.FTZ R70, R74.reuse, R70 ;  /* 0x000000464a467220 */ /* 0x040fe40000410000 */
[-C--:B---3--:R-:W-:Y:S02]  /*ad00*/  FMUL.FTZ R74, R74, R67.reuse ;  /* 0x000000434a4a7220 */ /* 0x088fe40000410000 */
[C---:B------:R-:W-:Y:S02]  /*ad10*/  FFMA.FTZ R64, R71.reuse, R67, -R64 ;  /* 0x0000004347407223 */ /* 0x040fe40000010840 */
[C---:B0-----:R-:W-:Y:S02]  /*ad20*/  FFMA.FTZ R73, R71.reuse, R66, R70 ;  /* 0x0000004247497223 */ /* 0x041fe40000010046 */
[----:B------:R-:W-:Y:S01]  /*ad30*/  FFMA.FTZ R74, R71, R69, R74 ;  /* 0x00000045474a7223 */ /* 0x000fe2000001004a */
[----:B------:R-:W-:Y:S01]  /*ad40*/  MOV R71, R64 ;  /* 0x0000004000477202 */ /* 0x000fe20000000f00 */
[----:B------:R-:W-:-:S02]  /*ad50*/  FADD.FTZ R68, R68, R65 ;  /* 0x0000004144447221 */ /* 0x000fc40000010000 */
[----:B------:R-:W-:Y:S02]  /*ad60*/  FADD.FTZ R72, R72, R73 ;  /* 0x0000004948487221 */ /* 0x000fe40000010000 */
.L_x_1806:
[----:B------:R-:W-:Y:S05]  /*ad70*/  BSYNC B1 ;  /* 0x0000000000017941 */ /* 0x000fea0003800000 */
.L_x_1805:
[----:B------:R-:W-:Y:S01]  /*ad80*/  ISETP.GT.U32.AND P0, PT, R238, 0x17, PT ;  /* 0x00000017ee00780c */ /* 0x000fe20003f04070 */
[----:B------:R-:W-:Y:S05]  /*ad90*/  BRA.DIV ~URZ, `(.L_x_1807) ;  /* 0x00008a227f007947 */ /* 0x000fea000b800000 */
[----:B------:R3:W4:Y:S04]  /*ada0*/  SHFL.DOWN PT, R67, R71, 0x8, 0x1f ;  /* 0x09001f0047437f89 */ /* 0x00072800000e0000 */
[----:B--2---:R3:W2:Y:S04]  /*adb0*/  SHFL.DOWN PT, R69, R74, 0x8, 0x1f ;  /* 0x09001f004a457f89 */ /* 0x0046a800000e0000 */
[----:B----4-:R3:W4:Y:S04]  /*adc0*/  SHFL.DOWN PT, R70, R68, 0x8, 0x1f ;  /* 0x09001f0044467f89 */ /* 0x01072800000e0000 */
[----:B-1----:R3:W1:Y:S02]  /*add0*/  SHFL.DOWN PT, R66, R72, 0x8, 0x1f ;  /* 0x09001f0048427f89 */ /* 0x00266400000e0000 */
.L_x_1903:
        /* <DEDUP_REMOVED lines=13> */
.L_x_1809:
[----:B------:R-:W-:Y:S05]  /*aeb0*/  BSYNC B1 ;  /* 0x0000000000017941 */ /* 0x000fea0003800000 */
.L_x_1808:
[----:B------:R-:W-:Y:S01]  /*aec0*/  ISETP.GT.U32.AND P0, PT, R238, 0xf, PT ;  /* 0x0000000fee00780c */ /* 0x000fe20003f04070 */
[----:B------:R-:W-:Y:S10]  /*aed0*/  BRA.DIV ~URZ, `(.L_x_1810) ;  /* 0x00008aa27f007947 */ /* 0x000ff4000b800000 */
[----:B------:R3:W4:Y:S02]  /*aee0*/  SHFL.DOWN PT, R67, R71, 0x10, 0x1f ;  /* 0x0a001f0047437f89 */ /* 0x00072400000e0000 */
.L_x_1904:
[----:B------:R-:W-:Y:S05]  /*aef0*/  BRA.DIV ~URZ, `(.L_x_1811) ;  /* 0x00008b027f007947 */ /* 0x000fea000b800000 */
[----:B--2---:R2:W3:Y:S04]  /*af00*/  SHFL.DOWN PT, R69, R74, 0x10, 0x1f ;  /* 0x0a001f004a457f89 */ /* 0x0044e800000e0000 */
[----:B----4-:R2:W4:Y:S04]  /*af10*/  SHFL.DOWN PT, R70, R68, 0x10, 0x1f ;  /* 0x0a001f0044467f89 */ /* 0x01052800000e0000 */
[----:B-1----:R2:W1:Y:S02]  /*af20*/  SHFL.DOWN PT, R66, R72, 0x10, 0x1f ;  /* 0x0a001f0048427f89 */ /* 0x00246400000e0000 */
.L_x_1905:
        /* <DEDUP_REMOVED lines=13> */
.L_x_1813:
[----:B------:R-:W-:Y:S05]  /*b000*/  BSYNC B1 ;  /* 0x0000000000017941 */ /* 0x000fea0003800000 */
.L_x_1812:
[----:B------:R-:W-:Y:S05]  /*b010*/  BRA.DIV ~URZ, `(.L_x_1814) ;  /* 0x00008b327f007947 */ /* 0x000fea000b800000 */
[----:B------:R-:W5:Y:S04]  /*b020*/  SHFL.IDX PT, R64, R74, RZ, 0x1f ;  /* 0x00001fff4a407589 */ /* 0x000f6800000e0000 */
[----:B----4-:R-:W4:Y:S04]  /*b030*/  SHFL.IDX PT, R70, R71, RZ, 0x1f ;  /* 0x00001fff47467589 */ /* 0x010f2800000e0000 */
[----:B---3--:R-:W3:Y:S04]  /*b040*/  SHFL.IDX PT, R69, R68, RZ, 0x1f ;  /* 0x00001fff44457589 */ /* 0x008ee800000e0000 */
[----:B------:R-:W2:Y:S04]  /*b050*/  SHFL.IDX PT, R67, R72, RZ, 0x1f ;  /* 0x00001fff48437589 */ /* 0x000ea800000e0000 */
[----:B0-----:R-:W0:Y:S04]  /*b060*/  SHFL.IDX PT, R73, R62, RZ, 0x1f ;  /* 0x00001fff3e497589 */ /* 0x001e2800000e0000 */
[----:B------:R-:W1:Y:S04]  /*b070*/  SHFL.IDX PT, R247, R63, RZ, 0x1f ;  /* 0x00001fff3ff77589 */ /* 0x000e6800000e0000 */
[----:B------:R-:W0:Y:S01]  /*b080*/  SHFL.DOWN PT, R71, R71, 0x1, 0x1f ;  /* 0x08201f0047477f89 */ /* 0x000e2200000e0000 */
[----:B-----5:R-:W-:-:S02]  /*b090*/  FMUL.FTZ R75, R63, R64 ;  /* 0x000000403f4b7220 */ /* 0x020fc40000410000 */
[----:B------:R-:W-:Y:S01]  /*b0a0*/  FMUL.FTZ R76, R62, R64 ;  /* 0x000000403e4c7220 */ /* 0x000fe20000410000 */
[----:B--2---:R-:W2:Y:S01]  /*b0b0*/  SHFL.DOWN PT, R74, R74, 0x1, 0x1f ;  /* 0x08201f004a4a7f89 */ /* 0x004ea200000e0000 */
[C---:B----4-:R-:W-:Y:S02]  /*b0c0*/  FMUL.FTZ R78, R60.reuse, R70 ;  /* 0x000000463c4e7220 */ /* 0x050fe40000410000 */
[----:B------:R-:W-:Y:S01]  /*b0d0*/  FMUL.FTZ R77, R60, R64 ;  /* 0x000000403c4d7220 */ /* 0x000fe20000410000 */
[----:B------:R-:W4:Y:S01]  /*b0e0*/  SHFL.DOWN PT, R68, R68, 0x1, 0x1f ;  /* 0x08201f0044447f89 */ /* 0x000f2200000e0000 */
[-C--:B------:R-:W-:Y:S02]  /*b0f0*/  FFMA.FTZ R75, R62, R70.reuse, -R75 ;  /* 0x000000463e4b7223 */ /* 0x080fe4000001084b */
[----:B------:R-:W-:Y:S01]  /*b100*/  FFMA.FTZ R76, R63, R70, R76 ;  /* 0x000000463f4c7223 */ /* 0x000fe2000001004c */
[----:B------:R-:W0:Y:S04]  /*b110*/  SHFL.DOWN PT, R72, R72, 0x1, 0x1f ;  /* 0x08201f0048487f89 */ /* 0x000e2800000e0000 */
[----:B------:R-:W0:Y:S04]  /*b120*/  SHFL.IDX PT, R79, R61, RZ, 0x1f ;  /* 0x00001fff3d4f7589 */ /* 0x000e2800000e0000 */
[----:B------:R5:W0:Y:S02]  /*b130*/  SHFL.IDX PT, R246, R60, RZ, 0x1f ;  /* 0x00001fff3cf67589 */ /* 0x000a2400000e0000 */
[----:B-----5:R-:W-:-:S02]  /*b140*/  FMUL.FTZ R60, R61, R64 ;  /* 0x000000403d3c7220 */ /* 0x020fc40000410000 */
.L_x_1906:
[----:B-123--:R-:W-:Y:S01]  /*b150*/  ISETP.NE.AND P0, PT, R122, 0x1f, PT ;  /* 0x0000001f7a00780c */ /* 0x00efe20003f05270 */
        /* <DEDUP_REMOVED lines=18> */
[----:B----4-:R-:W-:-:S02]  /*b280*/  FADD.FTZ R66, R69, R68 ;  /* 0x0000004445427221 */ /* 0x010fc40000010000 */
[----:B------:R-:W-:Y:S02]  /*b290*/  FADD.FTZ R67, R67, R72 ;  /* 0x0000004843437221 */ /* 0x000fe40000010000 */
.L_x_1816:
[----:B------:R-:W-:Y:S05]  /*b2a0*/  BSYNC B1 ;  /* 0x0000000000017941 */ /* 0x000fea0003800000 */
.L_x_1815:
[----:B------:R-:W0:Y:S04]  /*b2b0*/  LDS.128 R72, [R237+0xd0b0] ;  /* 0x00d0b000ed487984 */ /* 0x000e280000000c00 */
[----:B------:R-:W-:Y:S01]  /*b2c0*/  STS.128 [R237+0xd0b0], R64 ;  /* 0x00d0b040ed007388 */ /* 0x000fe20000000c00 */
[C---:B0-----:R-:W-:Y:S02]  /*b2d0*/  FMUL.FTZ R71, R73.reuse, R67 ;  /* 0x0000004349477220 */ /* 0x041fe40000410000 */
[C---:B------:R-:W-:Y:S02]  /*b2e0*/  FMUL.FTZ R76, R73.reuse, R66 ;  /* 0x00000042494c7220 */ /* 0x040fe40000410000 */
[C---:B------:R-:W-:Y:S02]  /*b2f0*/  FMUL.FTZ R69, R73.reuse, R65 ;  /* 0x0000004149457220 */ /* 0x040fe40000410000 */
[----:B------:R-:W-:-:S02]  /*b300*/  FMUL.FTZ R73, R73, R64 ;  /* 0x0000004049497220 */ /* 0x000fc40000410000 */
[C---:B------:R-:W-:Y:S02]  /*b310*/  FFMA.FTZ R71, R72.reuse, R66, -R71 ;  /* 0x0000004248477223 */ /* 0x040fe40000010847 */
[C---:B------:R-:W-:Y:S02]  /*b320*/  FFMA.FTZ R76, R72.reuse, R67, R76 ;  /* 0x00000043484c7223 */ /* 0x040fe4000001004c */
[----:B----4-:R-:W-:Y:S02]  /*b330*/  FFMA.FTZ R68, R72, R64, -R69 ;  /* 0x0000004048447223 */ /* 0x010fe40000010845 */
[----:B------:R-:W-:Y:S02]  /*b340*/  FADD.FTZ R70, R74, R71 ;  /* 0x000000474a467221 */ /* 0x000fe40000010000 */
[----:B------:R-:W-:Y:S02]  /*b350*/  FFMA.FTZ R69, R72, R65, R73 ;  /* 0x0000004148457223 */ /* 0x000fe40000010049 */
        /* <DEDUP_REMOVED lines=26> */
.L_x_1795:
[----:B-1----:R-:W-:Y:S05]  /*b500*/  BSYNC B0 ;  /* 0x0000000000007941 */ /* 0x002fea0003800000 */
.L_x_1794:
[----:B------:R-:W-:Y:S01]  /*b510*/  WARPSYNC 0xffffffff ;  /* 0xffffffff00007948 */ /* 0x000fe20003800000 */
[----:B------:R-:W-:Y:S02]  /*b520*/  ISETP.NE.AND P0, PT, R122, RZ, PT ;  /* 0x000000ff7a00720c */ /* 0x000fe40003f05270 */
[----:B------:R-:W-:Y:S06]  /*b530*/  BAR.SYNC.DEFER_BLOCKING 0x0 ;  /* 0x0000000000007b1d */ /* 0x000fec0000010000 */
[----:B------:R-:W-:Y:S01]  /*b540*/  BSSY B0, `(.L_x_1817) ;  /* 0x00002d7000007945 */ /* 0x000fe20003800000 */
[----:B------:R-:W1:Y:S04]  /*b550*/  LDS.64 R64, [R235.X16+0xd088] ;  /* 0x00d08800eb407984 */ /* 0x000e68000000ca00 */
[----:B------:R2:W-:Y:S01]  /*b560*/  @!P0 STS.128 [UR11+0xee80], R60 ;  /* 0x00ee803cff008988 */ /* 0x0005e20008000c0b */
[----:B------:R-:W-:-:S02]  /*b570*/  ULDC UR11, c[0x0][0x168] ;  /* 0x00005a00000b7ab9 */ /* 0x000fc40000000800 */
[----:B------:R-:W-:Y:S01]  /*b580*/  UIADD3 UR11, -UR12, UR11, URZ ;  /* 0x0000000b0c0b7290 */ /* 0x000fe2000fffe13f */
[CC--:B-1----:R-:W-:Y:S02]  /*b590*/  FMUL.FTZ R66, R64.reuse, -R95.reuse ;  /* 0x8000005f40427220 */ /* 0x0c2fe40000410000 */
[C---:B------:R-:W-:Y:S02]  /*b5a0*/  FMUL.FTZ R95, R65.reuse, -R95 ;  /* 0x8000005f415f7220 */ /* 0x040fe40000410000 */
[-C--:B------:R-:W-:Y:S02]  /*b5b0*/  FFMA.FTZ R65, R65, R94.reuse, R66 ;  /* 0x0000005e41417223 */ /* 0x080fe40000010042 */
[----:B------:R-:W-:Y:S02]  /*b5c0*/  FFMA.FTZ R64, R64, R94, -R95 ;  /* 0x0000005e40407223 */ /* 0x000fe4000001085f */
[----:B------:R-:W-:Y:S02]  /*b5d0*/  FADD.FTZ R154, -R154, R65 ;  /* 0x000000419a9a7221 */ /* 0x000fe40000010100 */
[----:B------:R-:W-:Y:S01]  /*b5e0*/  FADD.FTZ R66, R153, R64 ;  /* 0x0000004099427221 */ /* 0x000fe20000010000 */
[----:B------:R-:W-:Y:S01]  /*b5f0*/  IADD3 R153, R122, 0x200, RZ ;  /* 0x000002007a997810 */ /* 0x000fe20007ffe0ff */
[----:B------:R-:W-:-:S02]  /*b600*/  FMUL.FTZ R65, R23, -R154 ;  /* 0x8000009a17417220 */ /* 0x000fc40000410000 */
[-C--:B------:R-:W-:Y:S02]  /*b610*/  FMUL.FTZ R23, R23, -R66.reuse ;  /* 0x8000004217177220 */ /* 0x080fe40000410000 */
[C---:B------:R-:W-:Y:S02]  /*b620*/  FFMA.FTZ R64, R24.reuse, R66, -R65 ;  /* 0x0000004218407223 */ /* 0x040fe40000010841 */
[-C--:B------:R-:W-:Y:S01]  /*b630*/  FFMA.FTZ R23, R24, R154.reuse, R23 ;  /* 0x0000009a18177223 */ /* 0x080fe20000010017 */
[----:B------:R-:W-:Y:S01]  /*b640*/  PRMT R24, RZ, 0x5410, R165 ;  /* 0x00005410ff187816 */ /* 0x000fe200000000a5 */
[----:B--2---:R-:W-:Y:S02]  /*b650*/  FMUL.FTZ R61, R0, R154 ;  /* 0x0000009a003d7220 */ /* 0x004fe40000410000 */
[-C--:B------:R-:W-:Y:S02]  /*b660*/  FMUL.FTZ R65, R154, R103.reuse ;  /* 0x000000679a417220 */ /* 0x080fe40000410000 */
[----:B------:R-:W-:-:S02]  /*b670*/  FMUL.FTZ R63, R24, R103 ;  /* 0x00000067183f7220 */ /* 0x000fc40000410000 */
[----:B------:R-:W-:Y:S02]  /*b680*/  FFMA.FTZ R62, R2, R66, R61 ;  /* 0x00000042023e7223 */ /* 0x000fe4000001003d */
[----:B------:R-:W-:Y:S02]  /*b690*/  FMUL.FTZ R61, R66, UR36 ;  /* 0x00000024423d7c20 */ /* 0x000fe40008410000 */
[-C--:B------:R-:W-:Y:S02]  /*b6a0*/  FFMA.FTZ R60, R0, -R63.reuse, R194 ;  /* 0x8000003f003c7223 */ /* 0x080fe400000100c2 */
[----:B------:R-:W-:Y:S02]  /*b6b0*/  FFMA.FTZ R0, R2, -R63, R193 ;  /* 0x8000003f02007223 */ /* 0x000fe400000100c1 */
[C---:B------:R-:W-:Y:S02]  /*b6c0*/  FMUL.FTZ R2, R154.reuse, UR36 ;  /* 0x000000249a027c20 */ /* 0x040fe40008410000 */
[----:B------:R-:W-:-:S02]  /*b6d0*/  FFMA.FTZ R61, R154, UR35, -R61 ;  /* 0x000000239a3d7c23 */ /* 0x000fc4000801083d */
[----:B------:R-:W-:Y:S02]  /*b6e0*/  FMUL.FTZ R63, R66, R103 ;  /* 0x00000067423f7220 */ /* 0x000fe40000410000 */
[----:B------:R-:W-:Y:S02]  /*b6f0*/  FADD.FTZ R152, -R152, R23 ;  /* 0x0000001798987221 */ /* 0x000fe40000010100 */
[----:B------:R-:W-:Y:S02]  /*b700*/  FFMA.FTZ R23, R66, UR35, R2 ;  /* 0x0000002342177c23 */ /* 0x000fe40008010002 */
[C---:B------:R-:W-:Y:S02]  /*b710*/  FMUL.FTZ R61, R60.reuse, R61 ;  /* 0x0000003d3c3d7220 */ /* 0x040fe40000410000 */
[C---:B------:R-:W-:Y:S02]  /*b720*/  FMUL.FTZ R2, R60.reuse, R65 ;  /* 0x000000413c027220 */ /* 0x040fe40000410000 */
[----:B------:R-:W-:-:S02]  /*b730*/  FMUL.FTZ R60, R60, R63 ;  /* 0x0000003f3c3c7220 */ /* 0x000fc40000410000 */
[C---:B------:R-:W-:Y:S02]  /*b740*/  FFMA.FTZ R23, R0.reuse, R23, R61 ;  /* 0x0000001700177223 */ /* 0x040fe4000001003d */
[C---:B------:R-:W-:Y:S02]  /*b750*/  FFMA.FTZ R2, R0.reuse, R63, R2 ;  /* 0x0000003f00027223 */ /* 0x040fe40000010002 */
[----:B------:R-:W-:Y:S02]  /*b760*/  FFMA.FTZ R0, R0, R65, -R60 ;  /* 0x0000004100007223 */ /* 0x000fe4000001083c */
[C---:B------:R-:W-:Y:S02]  /*b770*/  FMUL.FTZ R60, R24.reuse, R63 ;  /* 0x0000003f183c7220 */ /* 0x040fe40000410000 */
[C---:B------:R-:W-:Y:S02]  /*b780*/  FMUL.FTZ R61, R24.reuse, R65 ;  /* 0x00000041183d7220 */ /* 0x040fe40000410000 */
[----:B------:R-:W-:-:S02]  /*b790*/  FFMA.FTZ R24, R24, R62, R23 ;  /* 0x0000003e18187223 */ /* 0x000fc40000010017 */
[----:B------:R-:W-:Y:S02]  /*b7a0*/  FADD.FTZ R151, R151, R64 ;  /* 0x0000004097977221 */ /* 0x000fe40000010000 */
[C---:B------:R-:W-:Y:S02]  /*b7b0*/  FMUL.FTZ R23, R25.reuse, -R152 ;  /* 0x8000009819177220 */ /* 0x040fe40000410000 */
[----:B------:R-:W-:Y:S02]  /*b7c0*/  FFMA.FTZ R219, R62, R103, R219 ;  /* 0x000000673edb7223 */ /* 0x000fe400000100db */
[-C--:B------:R-:W-:Y:S01]  /*b7d0*/  FFMA.FTZ R62, R26, R151.reuse, -R23 ;  /* 0x000000971a3e7223 */ /* 0x080fe20000010817 */
[----:B------:R-:W-:Y:S01]  /*b7e0*/  PRMT R23, RZ, 0x5410, R155 ;  /* 0x00005410ff177816 */ /* 0x000fe2000000009b */
[----:B------:R-:W-:Y:S02]  /*b7f0*/  FMUL.FTZ R25, R25, -R151 ;  /* 0x8000009719197220 */ /* 0x000fe40000410000 */
[----:B------:R-:W-:-:S02]  /*b800*/  FMUL.FTZ R67, R151, UR36 ;  /* 0x0000002497437c20 */ /* 0x000fc40008410000 */
[----:B------:R-:W-:Y:S02]  /*b810*/  FFMA.FTZ R25, R26, R152, R25 ;  /* 0x000000981a197223 */ /* 0x000fe40000010019 */
[----:B------:R-:W-:Y:S02]  /*b820*/  FMUL.FTZ R63, R23, R104 ;  /* 0x00000068173f7220 */ /* 0x000fe40000410000 */
[C---:B------:R-:W-:Y:S02]  /*b830*/  FMUL.FTZ R26, R3.reuse, R152 ;  /* 0x00000098031a7220 */ /* 0x040fe40000410000 */
[-C--:B------:R-:W-:Y:S02]  /*b840*/  FFMA.FTZ R3, R3, -R63.reuse, R192 ;  /* 0x8000003f03037223 */ /* 0x080fe400000100c0 */
[C---:B------:R-:W-:Y:S02]  /*b850*/  FFMA.FTZ R63, R4.reuse, -R63, R191 ;  /* 0x8000003f043f7223 */ /* 0x040fe400000100bf */
[----:B------:R-:W-:-:S02]  /*b860*/  FFMA.FTZ R65, R4, R151, R26 ;  /* 0x0000009704417223 */ /* 0x000fc4000001001a */
[----:B------:R-:W-:Y:S02]  /*b870*/  FADD.FTZ R149, R149, R62 ;  /* 0x0000003e95957221 */ /* 0x000fe40000010000 */
[C---:B------:R-:W-:Y:S02]  /*b880*/  FMUL.FTZ R4, R152.reuse, UR36 ;  /* 0x0000002498047c20 */ /* 0x040fe40008410000 */
[C---:B------:R-:W-:Y:S02]  /*b890*/  FFMA.FTZ R62, R152.reuse, UR35, -R67 ;  /* 0x00000023983e7c23 */ /* 0x040fe40008010843 */
[-C--:B------:R-:W-:Y:S02]  /*b8a0*/  FMUL.FTZ R152, R152, R104.reuse ;  /* 0x0000006898987220 */ /* 0x080fe40000410000 */
[C---:B------:R-:W-:Y:S02]  /*b8b0*/  FMUL.FTZ R64, R151.reuse, R104 ;  /* 0x0000006897407220 */ /* 0x040fe40000410000 */
[----:B------:R-:W-:-:S02]  /*b8c0*/  FFMA.FTZ R26, R151, UR35, R4 ;  /* 0x00000023971a7c23 */ /* 0x000fc40008010004 */
[C---:B------:R-:W-:Y:S02]  /*b8d0*/  FMUL.FTZ R62, R3.reuse, R62 ;  /* 0x0000003e033e7220 */ /* 0x040fe40000410000 */
[----:B------:R-:W-:Y:S02]  /*b8e0*/  FADD.FTZ R150, -R150, R25 ;  /* 0x0000001996967221 */ /* 0x000fe40000010100 */
[C---:B------:R-:W-:Y:S02]  /*b8f0*/  FMUL.FTZ R4, R3.reuse, R152 ;  /* 0x0000009803047220 */ /* 0x040fe40000410000 */
[----:B------:R-:W-:Y:S02]  /*b900*/  FMUL.FTZ R25, R3, R64 ;  /* 0x0000004003197220 */ /* 0x000fe40000410000 */
[C---:B------:R-:W-:Y:S02]  /*b910*/  FFMA.FTZ R26, R63.reuse, R26, R62 ;  /* 0x0000001a3f1a7223 */ /* 0x040fe4000001003e */
[----:B------:R-:W-:-:S02]  /*b920*/  FFMA.FTZ R3, R63, R64, R4 ;  /* 0x000000403f037223 */ /* 0x000fc40000010004 */
[----:B------:R-:W-:Y:S01]  /*b930*/  FADD.FTZ R207, R24, R207 ;  /* 0x000000cf18cf7221 */ /* 0x000fe20000010000 */
[----:B------:R-:W-:Y:S01]  /*b940*/  PRMT R24, RZ, 0x5410, R156 ;  /* 0x00005410ff187816 */ /* 0x000fe2000000009c */
[----:B------:R-:W-:Y:S02]  /*b950*/  FFMA.FTZ R4, R63, R152, -R25 ;  /* 0x000000983f047223 */ /* 0x000fe40000010819 */
[C---:B------:R-:W-:Y:S02]  /*b960*/  FMUL.FTZ R62, R23.reuse, R64 ;  /* 0x00000040173e7220 */ /* 0x040fe40000410000 */
[C---:B------:R-:W-:Y:S02]  /*b970*/  FMUL.FTZ R63, R23.reuse, R152 ;  /* 0x00000098173f7220 */ /* 0x040fe40000410000 */
[----:B------:R-:W-:Y:S02]  /*b980*/  FFMA.FTZ R67, R23, R65, R26 ;  /* 0x0000004117437223 */ /* 0x000fe4000001001a */
[----:B------:R-:W-:-:S02]  /*b990*/  FMUL.FTZ R23, R27, -R150 ;  /* 0x800000961b177220 */ /* 0x000fc40000410000 */
[----:B------:R-:W-:Y:S02]  /*b9a0*/  FMUL.FTZ R25, R24, R105 ;  /* 0x0000006918197220 */ /* 0x000fe40000410000 */
[-C--:B------:R-:W-:Y:S02]  /*b9b0*/  FFMA.FTZ R26, R30, R149.reuse, -R23 ;  /* 0x000000951e1a7223 */ /* 0x080fe40000010817 */
[----:B------:R-:W-:Y:S02]  /*b9c0*/  FFMA.FTZ R220, R65, R104, R220 ;  /* 0x0000006841dc7223 */ /* 0x000fe400000100dc */
[----:B------:R-:W-:Y:S02]  /*b9d0*/  FMUL.FTZ R23, R5, R150 ;  /* 0x0000009605177220 */ /* 0x000fe40000410000 */
[----:B------:R-:W-:Y:S02]  /*b9e0*/  FMUL.FTZ R27, R27, -R149 ;  /* 0x800000951b1b7220 */ /* 0x000fe40000410000 */
[----:B------:R-:W-:-:S02]  /*b9f0*/  FMUL.FTZ R65, R149, UR36 ;  /* 0x0000002495417c20 */ /* 0x000fc40008410000 */
[-C--:B------:R-:W-:Y:S02]  /*ba00*/  FFMA.FTZ R5, R5, -R25.reuse, R190 ;  /* 0x8000001905057223 */ /* 0x080fe400000100be */
[C---:B------:R-:W-:Y:S02]  /*ba10*/  FFMA.FTZ R25, R6.reuse, -R25, R189 ;  /* 0x8000001906197223 */ /* 0x040fe400000100bd */
[----:B------:R-:W-:Y:S02]  /*ba20*/  FFMA.FTZ R64, R6, R149, R23 ;  /* 0x0000009506407223 */ /* 0x000fe40000010017 */
[----:B------:R-:W-:Y:S02]  /*ba30*/  FFMA.FTZ R27, R30, R150, R27 ;  /* 0x000000961e1b7223 */ /* 0x000fe4000001001b */
[C---:B------:R-:W-:Y:S02]  /*ba40*/  FMUL.FTZ R6, R150.reuse, UR36 ;  /* 0x0000002496067c20 */ /* 0x040fe40008410000 */
[----:B------:R-:W-:-:S02]  /*ba50*/  FFMA.FTZ R66, R150, UR35, -R65 ;  /* 0x0000002396427c23 */ /* 0x000fc40008010841 */
[-C--:B------:R-:W-:Y:S02]  /*ba60*/  FMUL.FTZ R150, R150, R105.reuse ;  /* 0x0000006996967220 */ /* 0x080fe40000410000 */
[C---:B------:R-:W-:Y:S02]  /*ba70*/  FMUL.FTZ R68, R149.reuse, R105 ;  /* 0x0000006995447220 */ /* 0x040fe40000410000 */
[----:B------:R-:W-:Y:S02]  /*ba80*/  FFMA.FTZ R30, R149, UR35, R6 ;  /* 0x00000023951e7c23 */ /* 0x000fe40008010006 */
[C---:B------:R-:W-:Y:S02]  /*ba90*/  FMUL.FTZ R6, R5.reuse, R150 ;  /* 0x0000009605067220 */ /* 0x040fe40000410000 */
[C---:B------:R-:W-:Y:S02]  /*baa0*/  FMUL.FTZ R23, R5.reuse, R68 ;  /* 0x0000004405177220 */ /* 0x040fe40000410000 */
[----:B------:R-:W-:-:S02]  /*bab0*/  FMUL.FTZ R66, R5, R66 ;  /* 0x0000004205427220 */ /* 0x000fc40000410000 */
[C---:B------:R-:W-:Y:S02]  /*bac0*/  FFMA.FTZ R5, R25.reuse, R68, R6 ;  /* 0x0000004419057223 */ /* 0x040fe40000010006 */
[C---:B------:R-:W-:Y:S01]  /*bad0*/  FFMA.FTZ R6, R25.reuse, R150, -R23 ;  /* 0x0000009619067223 */ /* 0x040fe20000010817 */
[----:B------:R-:W-:Y:S01]  /*bae0*/  PRMT R23, RZ, 0x5410, R157 ;  /* 0x00005410ff177816 */ /* 0x000fe2000000009d */
[----:B------:R-:W-:Y:S02]  /*baf0*/  FADD.FTZ R148, -R148, R27 ;  /* 0x0000001b94947221 */ /* 0x000fe40000010100 */
[----:B------:R-:W-:Y:S02]  /*bb00*/  FFMA.FTZ R65, R25, R30, R66 ;  /* 0x0000001e19417223 */ /* 0x000fe40000010042 */
[----:B------:R-:W-:Y:S02]  /*bb10*/  FADD.FTZ R147, R147, R26 ;  /* 0x0000001a93937221 */ /* 0x000fe40000010000 */
[----:B------:R-:W-:-:S02]  /*bb20*/  FMUL.FTZ R25, R33, -R148 ;  /* 0x8000009421197220 */ /* 0x000fc40000410000 */
[----:B------:R-:W-:Y:S02]  /*bb30*/  FMUL.FTZ R26, R23, R106 ;  /* 0x0000006a171a7220 */ /* 0x000fe40000410000 */
[C---:B------:R-:W-:Y:S02]  /*bb40*/  FMUL.FTZ R27, R24.reuse, R68 ;  /* 0x00000044181b7220 */ /* 0x040fe40000410000 */
[C---:B------:R-:W-:Y:S02]  /*bb50*/  FMUL.FTZ R30, R24.reuse, R150 ;  /* 0x00000096181e7220 */ /* 0x040fe40000410000 */
[----:B------:R-:W-:Y:S02]  /*bb60*/  FFMA.FTZ R66, R24, R64, R65 ;  /* 0x0000004018427223 */ /* 0x000fe40000010041 */
[----:B------:R-:W-:Y:S02]  /*bb70*/  FFMA.FTZ R24, R34, R147, -R25 ;  /* 0x0000009322187223 */ /* 0x000fe40000010819 */
[----:B------:R-:W-:-:S02]  /*bb80*/  FFMA.FTZ R25, R7, -R26, R188 ;  /* 0x8000001a07197223 */ /* 0x000fc400000100bc */
[----:B------:R-:W-:Y:S02]  /*bb90*/  FMUL.FTZ R33, R33, -R147 ;  /* 0x8000009321217220 */ /* 0x000fe40000410000 */
[-C--:B------:R-:W-:Y:S02]  /*bba0*/  FMUL.FTZ R7, R7, R148.reuse ;  /* 0x0000009407077220 */ /* 0x080fe40000410000 */
[----:B------:R-:W-:Y:S02]  /*bbb0*/  FMUL.FTZ R65, R147, UR36 ;  /* 0x0000002493417c20 */ /* 0x000fe40008410000 */
[----:B------:R-:W-:Y:S02]  /*bbc0*/  FADD.FTZ R206, R67, R206 ;  /* 0x000000ce43ce7221 */ /* 0x000fe40000010000 */
[----:B------:R-:W-:Y:S02]  /*bbd0*/  FFMA.FTZ R33, R34, R148, R33 ;  /* 0x0000009422217223 */ /* 0x000fe40000010021 */
[----:B------:R-:W-:-:S02]  /*bbe0*/  FFMA.FTZ R26, R8, -R26, R187 ;  /* 0x8000001a081a7223 */ /* 0x000fc400000100bb */
[----:B------:R-:W-:Y:S02]  /*bbf0*/  FFMA.FTZ R67, R8, R147, R7 ;  /* 0x0000009308437223 */ /* 0x000fe40000010007 */
[----:B------:R-:W-:Y:S02]  /*bc00*/  FFMA.FTZ R221, R64, R105, R221 ;  /* 0x0000006940dd7223 */ /* 0x000fe400000100dd */
[C---:B------:R-:W-:Y:S02]  /*bc10*/  FMUL.FTZ R34, R148.reuse, UR36 ;  /* 0x0000002494227c20 */ /* 0x040fe40008410000 */
[C---:B------:R-:W-:Y:S02]  /*bc20*/  FFMA.FTZ R8, R148.reuse, UR35, -R65 ;  /* 0x0000002394087c23 */ /* 0x040fe40008010841 */
[-C--:B------:R-:W-:Y:S02]  /*bc30*/  FMUL.FTZ R148, R148, R106.reuse ;  /* 0x0000006a94947220 */ /* 0x080fe40000410000 */
[----:B------:R-:W-:-:S02]  /*bc40*/  FMUL.FTZ R64, R147, R106 ;  /* 0x0000006a93407220 */ /* 0x000fc40000410000 */
[----:B------:R-:W-:Y:S02]  /*bc50*/  FADD.FTZ R70, -R146, R33 ;  /* 0x0000002192467221 */ /* 0x000fe40000010100 */
[C---:B------:R-:W-:Y:S02]  /*bc60*/  FMUL.FTZ R33, R25.reuse, R148 ;  /* 0x0000009419217220 */ /* 0x040fe40000410000 */
[----:B------:R-:W-:Y:S02]  /*bc70*/  FMUL.FTZ R65, R25, R64 ;  /* 0x0000004019417220 */ /* 0x000fe40000410000 */
[----:B------:R-:W-:Y:S02]  /*bc80*/  FFMA.FTZ R7, R147, UR35, R34 ;  /* 0x0000002393077c23 */ /* 0x000fe40008010022 */
[----:B------:R-:W-:Y:S02]  /*bc90*/  FMUL.FTZ R8, R25, R8 ;  /* 0x0000000819087220 */ /* 0x000fe40000410000 */
[----:B------:R-:W-:-:S02]  /*bca0*/  FFMA.FTZ R33, R26, R64, R33 ;  /* 0x000000401a217223 */ /* 0x000fc40000010021 */
[C---:B------:R-:W-:Y:S02]  /*bcb0*/  FFMA.FTZ R34, R26.reuse, R148, -R65 ;  /* 0x000000941a227223 */ /* 0x040fe40000010841 */
[----:B------:R-:W-:Y:S01]  /*bcc0*/  FFMA.FTZ R26, R26, R7, R8 ;  /* 0x000000071a1a7223 */ /* 0x000fe20000010008 */
[----:B------:R-:W-:Y:S01]  /*bcd0*/  PRMT R8, RZ, 0x5410, R158 ;  /* 0x00005410ff087816 */ /* 0x000fe2000000009e */
[----:B------:R-:W-:Y:S02]  /*bce0*/  FADD.FTZ R145, R145, R24 ;  /* 0x0000001891917221 */ /* 0x000fe40000010000 */
[----:B------:R-:W-:Y:S02]  /*bcf0*/  FMUL.FTZ R7, R35, -R70 ;  /* 0x8000004623077220 */ /* 0x000fe40000410000 */
[----:B------:R-:W-:Y:S02]  /*bd00*/  FMUL.FTZ R25, R8, R107 ;  /* 0x0000006b08197220 */ /* 0x000fe40000410000 */
[----:B------:R-:W-:-:S02]  /*bd10*/  FFMA.FTZ R222, R67, R106, R222 ;  /* 0x0000006a43de7223 */ /* 0x000fc400000100de */
[C---:B------:R-:W-:Y:S02]  /*bd20*/  FMUL.FTZ R64, R23.reuse, R64 ;  /* 0x0000004017407220 */ /* 0x040fe40000410000 */
[----:B------:R-:W-:Y:S02]  /*bd30*/  FMUL.FTZ R65, R23, R148 ;  /* 0x0000009417417220 */ /* 0x000fe40000410000 */
[----:B------:R-:W-:Y:S02]  /*bd40*/  FMUL.FTZ R35, R35, -R145 ;  /* 0x8000009123237220 */ /* 0x000fe40000410000 */
[----:B------:R-:W-:Y:S02]  /*bd50*/  FFMA.FTZ R67, R23, R67, R26 ;  /* 0x0000004317437223 */ /* 0x000fe4000001001a */
[----:B------:R-:W-:Y:S02]  /*bd60*/  FMUL.FTZ R23, R145, UR36 ;  /* 0x0000002491177c20 */ /* 0x000fe40008410000 */
[----:B------:R-:W-:-:S02]  /*bd70*/  FFMA.FTZ R24, R36, R145, -R7 ;  /* 0x0000009124187223 */ /* 0x000fc40000010807 */
[C---:B------:R-:W-:Y:S02]  /*bd80*/  FFMA.FTZ R7, R9.reuse, -R25, R186 ;  /* 0x8000001909077223 */ /* 0x040fe400000100ba */
[----:B------:R-:W-:Y:S02]  /*bd90*/  FADD.FTZ R205, R66, R205 ;  /* 0x000000cd42cd7221 */ /* 0x000fe40000010000 */
[-C--:B------:R-:W-:Y:S02]  /*bda0*/  FFMA.FTZ R35, R36, R70.reuse, R35 ;  /* 0x0000004624237223 */ /* 0x080fe40000010023 */
[----:B------:R-:W-:Y:S02]  /*bdb0*/  FMUL.FTZ R9, R9, R70 ;  /* 0x0000004609097220 */ /* 0x000fe40000410000 */
[C---:B------:R-:W-:Y:S02]  /*bdc0*/  FMUL.FTZ R36, R70.reuse, UR36 ;  /* 0x0000002446247c20 */ /* 0x040fe40008410000 */
[----:B------:R-:W-:-:S02]  /*bdd0*/  FFMA.FTZ R66, R70, UR35, -R23 ;  /* 0x0000002346427c23 */ /* 0x000fc40008010817 */
[-C--:B------:R-:W-:Y:S02]  /*bde0*/  FMUL.FTZ R70, R70, R107.reuse ;  /* 0x0000006b46467220 */ /* 0x080fe40000410000 */
[C---:B------:R-:W-:Y:S02]  /*bdf0*/  FMUL.FTZ R68, R145.reuse, R107 ;  /* 0x0000006b91447220 */ /* 0x040fe40000410000 */
[C---:B------:R-:W-:Y:S02]  /*be00*/  FFMA.FTZ R25, R10.reuse, -R25, R185 ;  /* 0x800000190a197223 */ /* 0x040fe400000100b9 */
[----:B------:R-:W-:Y:S02]  /*be10*/  FFMA.FTZ R26, R10, R145, R9 ;  /* 0x000000910a1a7223 */ /* 0x000fe40000010009 */
[----:B------:R-:W-:Y:S02]  /*be20*/  FFMA.FTZ R10, R145, UR35, R36 ;  /* 0x00000023910a7c23 */ /* 0x000fe40008010024 */
[----:B------:R-:W-:-:S02]  /*be30*/  FADD.FTZ R144, -R144, R35 ;  /* 0x0000002390907221 */ /* 0x000fc40000010100 */
[C---:B------:R-:W-:Y:S02]  /*be40*/  FMUL.FTZ R36, R7.reuse, R70 ;  /* 0x0000004607247220 */ /* 0x040fe40000410000 */
[C---:B------:R-:W-:Y:S02]  /*be50*/  FMUL.FTZ R35, R7.reuse, R68 ;  /* 0x0000004407237220 */ /* 0x040fe40000410000 */
[----:B------:R-:W-:Y:S01]  /*be60*/  FMUL.FTZ R66, R7, R66 ;  /* 0x0000004207427220 */ /* 0x000fe20000410000 */
[----:B------:R-:W-:Y:S01]  /*be70*/  PRMT R7, RZ, 0x5410, R159 ;  /* 0x00005410ff077816 */ /* 0x000fe2000000009f */
[C---:B------:R-:W-:Y:S02]  /*be80*/  FFMA.FTZ R36, R25.reuse, R68, R36 ;  /* 0x0000004419247223 */ /* 0x040fe40000010024 */
[C---:B------:R-:W-:Y:S02]  /*be90*/  FFMA.FTZ R35, R25.reuse, R70, -R35 ;  /* 0x0000004619237223 */ /* 0x040fe40000010823 */
[----:B------:R-:W-:-:S02]  /*bea0*/  FFMA.FTZ R25, R25, R10, R66 ;  /* 0x0000000a19197223 */ /* 0x000fc40000010042 */
[----:B------:R-:W-:Y:S02]  /*beb0*/  FADD.FTZ R143, R143, R24 ;  /* 0x000000188f8f7221 */ /* 0x000fe40000010000 */
[----:B------:R-:W-:Y:S02]  /*bec0*/  FMUL.FTZ R9, R43, -R144 ;  /* 0x800000902b097220 */ /* 0x000fe40000410000 */
[----:B------:R-:W-:Y:S02]  /*bed0*/  FMUL.FTZ R10, R7, R108 ;  /* 0x0000006c070a7220 */ /* 0x000fe40000410000 */
[----:B------:R-:W-:Y:S02]  /*bee0*/  FADD.FTZ R204, R67, R204 ;  /* 0x000000cc43cc7221 */ /* 0x000fe40000010000 */
[C---:B------:R-:W-:Y:S02]  /*bef0*/  FMUL.FTZ R67, R8.reuse, R68 ;  /* 0x0000004408437220 */ /* 0x040fe40000410000 */
[----:B------:R-:W-:-:S02]  /*bf00*/  FMUL.FTZ R69, R8, R70 ;  /* 0x0000004608457220 */ /* 0x000fc40000410000 */
[----:B------:R-:W-:Y:S02]  /*bf10*/  FFMA.FTZ R66, R8, R26, R25 ;  /* 0x0000001a08427223 */ /* 0x000fe40000010019 */
[----:B------:R-:W-:Y:S02]  /*bf20*/  FFMA.FTZ R8, R44, R143, -R9 ;  /* 0x0000008f2c087223 */ /* 0x000fe40000010809 */
[C---:B------:R-:W-:Y:S02]  /*bf30*/  FFMA.FTZ R9, R11.reuse, -R10, R183 ;  /* 0x8000000a0b097223 */ /* 0x040fe400000100b7 */
[----:B------:R-:W-:Y:S02]  /*bf40*/  FMUL.FTZ R11, R11, R144 ;  /* 0x000000900b0b7220 */ /* 0x000fe40000410000 */
[----:B------:R-:W-:Y:S02]  /*bf50*/  FMUL.FTZ R25, R143, UR36 ;  /* 0x000000248f197c20 */ /* 0x000fe40008410000 */
[----:B------:R-:W-:-:S02]  /*bf60*/  FFMA.FTZ R10, R12, -R10, R184 ;  /* 0x8000000a0c0a7223 */ /* 0x000fc400000100b8 */
[-C--:B------:R-:W-:Y:S02]  /*bf70*/  FFMA.FTZ R23, R12, R143.reuse, R11 ;  /* 0x0000008f0c177223 */ /* 0x080fe4000001000b */
[----:B------:R-:W-:Y:S02]  /*bf80*/  FMUL.FTZ R43, R43, -R143 ;  /* 0x8000008f2b2b7220 */ /* 0x000fe40000410000 */
[C---:B------:R-:W-:Y:S02]  /*bf90*/  FMUL.FTZ R24, R144.reuse, UR36 ;  /* 0x0000002490187c20 */ /* 0x040fe40008410000 */
[----:B------:R-:W-:Y:S02]  /*bfa0*/  FFMA.FTZ R12, R144, UR35, -R25 ;  /* 0x00000023900c7c23 */ /* 0x000fe40008010819 */
[----:B------:R-:W-:Y:S02]  /*bfb0*/  FFMA.FTZ R43, R44, R144, R43 ;  /* 0x000000902c2b7223 */ /* 0x000fe4000001002b */
[----:B------:R-:W-:-:S02]  /*bfc0*/  FFMA.FTZ R11, R143, UR35, R24 ;  /* 0x000000238f0b7c23 */ /* 0x000fc40008010018 */
[----:B------:R-:W-:Y:S02]  /*bfd0*/  FMUL.FTZ R12, R9, R12 ;  /* 0x0000000c090c7220 */ /* 0x000fe40000410000 */
[----:B------:R-:W-:Y:S02]  /*bfe0*/  FFMA.FTZ R223, R26, R107, R223 ;  /* 0x0000006b1adf7223 */ /* 0x000fe400000100df */
[----:B------:R-:W-:Y:S01]  /*bff0*/  FADD.FTZ R70, R141, R8 ;  /* 0x000000088d467221 */ /* 0x000fe20000010000 */
[----:B------:R-:W-:Y:S01]  /*c000*/  PRMT R8, RZ, 0x5410, R160 ;  /* 0x00005410ff087816 */ /* 0x000fe200000000a0 */
[-C--:B------:R-:W-:Y:S02]  /*c010*/  FMUL.FTZ R26, R144, R108.reuse ;  /* 0x0000006c901a7220 */ /* 0x080fe40000410000 */
[----:B------:R-:W-:Y:S01]  /*c020*/  FMUL.FTZ R24, R143, R108 ;  /* 0x0000006c8f187220 */ /* 0x000fe20000410000 */
[----:B------:R-:W-:Y:S01]  /*c030*/  PRMT R143, RZ, 0x5410, R164 ;  /* 0x00005410ff8f7816 */ /* 0x000fe200000000a4 */
[----:B------:R-:W-:-:S02]  /*c040*/  FADD.FTZ R68, -R142, R43 ;  /* 0x0000002b8e447221 */ /* 0x000fc40000010100 */
[----:B------:R-:W-:Y:S02]  /*c050*/  FFMA.FTZ R12, R10, R11, R12 ;  /* 0x0000000b0a0c7223 */ /* 0x000fe4000001000c */
[C---:B------:R-:W-:Y:S02]  /*c060*/  FMUL.FTZ R25, R9.reuse, R26 ;  /* 0x0000001a09197220 */ /* 0x040fe40000410000 */
[----:B------:R-:W-:Y:S02]  /*c070*/  FMUL.FTZ R43, R9, R24 ;  /* 0x00000018092b7220 */ /* 0x000fe40000410000 */
[----:B------:R-:W-:Y:S02]  /*c080*/  FFMA.FTZ R224, R23, R108, R224 ;  /* 0x0000006c17e07223 */ /* 0x000fe400000100e0 */
[----:B------:R-:W-:Y:S02]  /*c090*/  FMUL.FTZ R11, R8, R109 ;  /* 0x0000006d080b7220 */ /* 0x000fe40000410000 */
[----:B------:R-:W-:-:S02]  /*c0a0*/  FMUL.FTZ R9, R45, -R68 ;  /* 0x800000442d097220 */ /* 0x000fc40000410000 */
[----:B------:R-:W-:Y:S02]  /*c0b0*/  FFMA.FTZ R23, R7, R23, R12 ;  /* 0x0000001707177223 */ /* 0x000fe4000001000c */
[----:B------:R-:W-:Y:S02]  /*c0c0*/  FMUL.FTZ R45, R45, -R70 ;  /* 0x800000462d2d7220 */ /* 0x000fe40000410000 */
[----:B------:R-:W-:Y:S02]  /*c0d0*/  FMUL.FTZ R12, R70, UR36 ;  /* 0x00000024460c7c20 */ /* 0x000fe40008410000 */
[C---:B------:R-:W-:Y:S01]  /*c0e0*/  FFMA.FTZ R44, R10.reuse, R24, R25 ;  /* 0x000000180a2c7223 */ /* 0x040fe20000010019 */
[----:B------:R-:W-:Y:S01]  /*c0f0*/  PRMT R25, RZ, 0x5410, R217 ;  /* 0x00005410ff197816 */ /* 0x000fe200000000d9 */
[----:B------:R-:W-:Y:S02]  /*c100*/  FFMA.FTZ R43, R10, R26, -R43 ;  /* 0x0000001a0a2b7223 */ /* 0x000fe4000001082b */
[----:B------:R-:W-:-:S02]  /*c110*/  FMUL.FTZ R71, R7, R24 ;  /* 0x0000001807477220 */ /* 0x000fc40000410000 */
[----:B------:R-:W-:Y:S02]  /*c120*/  FMUL.FTZ R73, R7, R26 ;  /* 0x0000001a07497220 */ /* 0x000fe40000410000 */
[C---:B------:R-:W-:Y:S02]  /*c130*/  FFMA.FTZ R10, R46.reuse, R70, -R9 ;  /* 0x000000462e0a7223 */ /* 0x040fe40000010809 */
[C---:B------:R-:W-:Y:S02]  /*c140*/  FFMA.FTZ R7, R13.reuse, -R11, R181 ;  /* 0x8000000b0d077223 */ /* 0x040fe400000100b5 */
[-C--:B------:R-:W-:Y:S02]  /*c150*/  FFMA.FTZ R45, R46, R68.reuse, R45 ;  /* 0x000000442e2d7223 */ /* 0x080fe4000001002d */
[----:B------:R-:W-:Y:S02]  /*c160*/  FMUL.FTZ R13, R13, R68 ;  /* 0x000000440d0d7220 */ /* 0x000fe40000410000 */
[----:B------:R-:W-:-:S02]  /*c170*/  FMUL.FTZ R9, R68, UR36 ;  /* 0x0000002444097c20 */ /* 0x000fc40008410000 */
[C---:B------:R-:W-:Y:S02]  /*c180*/  FFMA.FTZ R24, R68.reuse, UR35, -R12 ;  /* 0x0000002344187c23 */ /* 0x040fe4000801080c */
[-C--:B------:R-:W-:Y:S02]  /*c190*/  FMUL.FTZ R68, R68, R109.reuse ;  /* 0x0000006d44447220 */ /* 0x080fe40000410000 */
[----:B------:R-:W-:Y:S02]  /*c1a0*/  FMUL.FTZ R26, R70, R109 ;  /* 0x0000006d461a7220 */ /* 0x000fe40000410000 */
[----:B------:R-:W-:Y:S02]  /*c1b0*/  FADD.FTZ R203, R66, R203 ;  /* 0x000000cb42cb7221 */ /* 0x000fe40000010000 */
[----:B------:R-:W-:Y:S02]  /*c1c0*/  FFMA.FTZ R11, R14, -R11, R182 ;  /* 0x8000000b0e0b7223 */ /* 0x000fe400000100b6 */
[----:B------:R-:W-:-:S02]  /*c1d0*/  FMUL.FTZ R66, R7, R68 ;  /* 0x0000004407427220 */ /* 0x000fc40000410000 */
[C---:B------:R-:W-:Y:S02]  /*c1e0*/  FMUL.FTZ R46, R7.reuse, R26 ;  /* 0x0000001a072e7220 */ /* 0x040fe40000410000 */
[----:B------:R-:W-:Y:S02]  /*c1f0*/  FFMA.FTZ R12, R70, UR35, R9 ;  /* 0x00000023460c7c23 */ /* 0x000fe40008010009 */
[----:B------:R-:W-:Y:S01]  /*c200*/  FMUL.FTZ R24, R7, R24 ;  /* 0x0000001807187220 */ /* 0x000fe20000410000 */
[----:B------:R-:W-:Y:S01]  /*c210*/  PRMT R7, RZ, 0x5410, R161 ;  /* 0x00005410ff077816 */ /* 0x000fe200000000a1 */
[----:B------:R-:W-:Y:S02]  /*c220*/  FADD.FTZ R140, -R140, R45 ;  /* 0x0000002d8c8c7221 */ /* 0x000fe40000010100 */
[C---:B------:R-:W-:Y:S02]  /*c230*/  FFMA.FTZ R66, R11.reuse, R26, R66 ;  /* 0x0000001a0b427223 */ /* 0x040fe40000010042 */
[----:B------:R-:W-:-:S02]  /*c240*/  FFMA.FTZ R46, R11, R68, -R46 ;  /* 0x000000440b2e7223 */ /* 0x000fc4000001082e */
[----:B------:R-:W-:Y:S02]  /*c250*/  FFMA.FTZ R14, R14, R70, R13 ;  /* 0x000000460e0e7223 */ /* 0x000fe4000001000d */
[----:B------:R-:W-:Y:S02]  /*c260*/  FFMA.FTZ R11, R11, R12, R24 ;  /* 0x0000000c0b0b7223 */ /* 0x000fe40000010018 */
[----:B------:R-:W-:Y:S02]  /*c270*/  FADD.FTZ R70, R139, R10 ;  /* 0x0000000a8b467221 */ /* 0x000fe40000010000 */
[----:B------:R-:W-:Y:S02]  /*c280*/  FMUL.FTZ R9, R47, -R140 ;  /* 0x8000008c2f097220 */ /* 0x000fe40000410000 */
[----:B------:R-:W-:Y:S02]  /*c290*/  FMUL.FTZ R10, R7, R110 ;  /* 0x0000006e070a7220 */ /* 0x000fe40000410000 */
[----:B------:R-:W-:-:S02]  /*c2a0*/  FMUL.FTZ R75, R8, R26 ;  /* 0x0000001a084b7220 */ /* 0x000fc40000410000 */
[C---:B------:R-:W-:Y:S02]  /*c2b0*/  FMUL.FTZ R45, R8.reuse, R68 ;  /* 0x00000044082d7220 */ /* 0x040fe40000410000 */
[----:B------:R-:W-:Y:S02]  /*c2c0*/  FFMA.FTZ R24, R8, R14, R11 ;  /* 0x0000000e08187223 */ /* 0x000fe4000001000b */
[----:B------:R-:W-:Y:S02]  /*c2d0*/  FFMA.FTZ R8, R48, R70, -R9 ;  /* 0x0000004630087223 */ /* 0x000fe40000010809 */
[C---:B------:R-:W-:Y:S02]  /*c2e0*/  FFMA.FTZ R9, R15.reuse, -R10, R180 ;  /* 0x8000000a0f097223 */ /* 0x040fe400000100b4 */
[----:B------:R-:W-:Y:S02]  /*c2f0*/  FMUL.FTZ R15, R15, R140 ;  /* 0x0000008c0f0f7220 */ /* 0x000fe40000410000 */
[----:B------:R-:W-:-:S02]  /*c300*/  FMUL.FTZ R47, R47, -R70 ;  /* 0x800000462f2f7220 */ /* 0x000fc40000410000 */
[----:B------:R-:W-:Y:S02]  /*c310*/  FMUL.FTZ R12, R70, UR36 ;  /* 0x00000024460c7c20 */ /* 0x000fe40008410000 */
[----:B------:R-:W-:Y:S02]  /*c320*/  FFMA.FTZ R225, R14, R109, R225 ;  /* 0x0000006d0ee17223 */ /* 0x000fe400000100e1 */
[C---:B------:R-:W-:Y:S02]  /*c330*/  FFMA.FTZ R10, R16.reuse, -R10, R179 ;  /* 0x8000000a100a7223 */ /* 0x040fe400000100b3 */
[----:B------:R-:W-:Y:S02]  /*c340*/  FFMA.FTZ R15, R16, R70, R15 ;  /* 0x00000046100f7223 */ /* 0x000fe4000001000f */
[----:B------:R-:W-:Y:S02]  /*c350*/  FFMA.FTZ R47, R48, R140, R47 ;  /* 0x0000008c302f7223 */ /* 0x000fe4000001002f */
[----:B------:R-:W-:-:S02]  /*c360*/  FMUL.FTZ R11, R140, UR36 ;  /* 0x000000248c0b7c20 */ /* 0x000fc40008410000 */
[C---:B------:R-:W-:Y:S02]  /*c370*/  FFMA.FTZ R12, R140.reuse, UR35, -R12 ;  /* 0x000000238c0c7c23 */ /* 0x040fe4000801080c */
[-C--:B------:R-:W-:Y:S02]  /*c380*/  FMUL.FTZ R16, R140, R110.reuse ;  /* 0x0000006e8c107220 */ /* 0x080fe40000410000 */
[----:B------:R-:W-:Y:S02]  /*c390*/  FMUL.FTZ R14, R70, R110 ;  /* 0x0000006e460e7220 */ /* 0x000fe40000410000 */
[----:B------:R-:W-:Y:S02]  /*c3a0*/  FADD.FTZ R202, R23, R202 ;  /* 0x000000ca17ca7221 */ /* 0x000fe40000010000 */
[----:B------:R-:W-:Y:S01]  /*c3b0*/  FADD.FTZ R201, R24, R201 ;  /* 0x000000c918c97221 */ /* 0x000fe20000010000 */
[----:B------:R-:W-:Y:S01]  /*c3c0*/  PRMT R24, RZ, 0x5410, R162 ;  /* 0x00005410ff187816 */ /* 0x000fe200000000a2 */
[----:B------:R-:W-:-:S02]  /*c3d0*/  FFMA.FTZ R11, R70, UR35, R11 ;  /* 0x00000023460b7c23 */ /* 0x000fc4000801000b */
[----:B------:R-:W-:Y:S02]  /*c3e0*/  FADD.FTZ R138, -R138, R47 ;  /* 0x0000002f8a8a7221 */ /* 0x000fe40000010100 */
[C---:B------:R-:W-:Y:S02]  /*c3f0*/  FMUL.FTZ R13, R9.reuse, R16 ;  /* 0x00000010090d7220 */ /* 0x040fe40000410000 */
[C---:B------:R-:W-:Y:S02]  /*c400*/  FMUL.FTZ R23, R9.reuse, R14 ;  /* 0x0000000e09177220 */ /* 0x040fe40000410000 */
[----:B------:R-:W-:Y:S02]  /*c410*/  FMUL.FTZ R12, R9, R12 ;  /* 0x0000000c090c7220 */ /* 0x000fe40000410000 */
[----:B------:R-:W-:Y:S02]  /*c420*/  FADD.FTZ R26, R137, R8 ;  /* 0x00000008891a7221 */ /* 0x000fe40000010000 */
[----:B------:R-:W-:-:S02]  /*c430*/  FFMA.FTZ R68, R10, R14, R13 ;  /* 0x0000000e0a447223 */ /* 0x000fc4000001000d */
[C---:B------:R-:W-:Y:S02]  /*c440*/  FFMA.FTZ R48, R10.reuse, R16, -R23 ;  /* 0x000000100a307223 */ /* 0x040fe40000010817 */
[----:B------:R-:W-:Y:S02]  /*c450*/  FFMA.FTZ R12, R10, R11, R12 ;  /* 0x0000000b0a0c7223 */ /* 0x000fe4000001000c */
[C---:B------:R-:W-:Y:S02]  /*c460*/  FMUL.FTZ R9, R49.reuse, -R138 ;  /* 0x8000008a31097220 */ /* 0x040fe40000410000 */
[----:B------:R-:W-:Y:S02]  /*c470*/  FMUL.FTZ R10, R24, R111 ;  /* 0x0000006f180a7220 */ /* 0x000fe40000410000 */
[----:B------:R-:W-:Y:S02]  /*c480*/  FMUL.FTZ R49, R49, -R26 ;  /* 0x8000001a31317220 */ /* 0x000fe40000410000 */
[----:B------:R-:W-:-:S02]  /*c490*/  FMUL.FTZ R11, R26, UR36 ;  /* 0x000000241a0b7c20 */ /* 0x000fc40008410000 */
[----:B------:R-:W-:Y:S02]  /*c4a0*/  FFMA.FTZ R226, R15, R110, R226 ;  /* 0x0000006e0fe27223 */ /* 0x000fe400000100e2 */
[C---:B------:R-:W-:Y:S02]  /*c4b0*/  FMUL.FTZ R47, R7.reuse, R14 ;  /* 0x0000000e072f7220 */ /* 0x040fe40000410000 */
[C---:B------:R-:W-:Y:S02]  /*c4c0*/  FMUL.FTZ R77, R7.reuse, R16 ;  /* 0x00000010074d7220 */ /* 0x040fe40000410000 */
[----:B------:R-:W-:Y:S02]  /*c4d0*/  FFMA.FTZ R15, R7, R15, R12 ;  /* 0x0000000f070f7223 */ /* 0x000fe4000001000c */
[C---:B------:R-:W-:Y:S02]  /*c4e0*/  FFMA.FTZ R8, R50.reuse, R26, -R9 ;  /* 0x0000001a32087223 */ /* 0x040fe40000010809 */
[----:B------:R-:W-:-:S02]  /*c4f0*/  FFMA.FTZ R49, R50, R138, R49 ;  /* 0x0000008a32317223 */ /* 0x000fc40000010031 */
[C---:B------:R-:W-:Y:S02]  /*c500*/  FFMA.FTZ R7, R17.reuse, -R10, R177 ;  /* 0x8000000a11077223 */ /* 0x040fe400000100b1 */
[C---:B------:R-:W-:Y:S02]  /*c510*/  FMUL.FTZ R9, R138.reuse, UR36 ;  /* 0x000000248a097c20 */ /* 0x040fe40008410000 */
[C---:B------:R-:W-:Y:S02]  /*c520*/  FFMA.FTZ R12, R138.reuse, UR35, -R11 ;  /* 0x000000238a0c7c23 */ /* 0x040fe4000801080b */
[----:B------:R-:W-:Y:S02]  /*c530*/  FMUL.FTZ R17, R17, R138 ;  /* 0x0000008a11117220 */ /* 0x000fe40000410000 */
[-C--:B------:R-:W-:Y:S02]  /*c540*/  FMUL.FTZ R11, R138, R111.reuse ;  /* 0x0000006f8a0b7220 */ /* 0x080fe40000410000 */
[----:B------:R-:W-:-:S02]  /*c550*/  FMUL.FTZ R79, R26, R111 ;  /* 0x0000006f1a4f7220 */ /* 0x000fc40000410000 */
[----:B------:R-:W-:Y:S02]  /*c560*/  FFMA.FTZ R10, R18, -R10, R178 ;  /* 0x8000000a120a7223 */ /* 0x000fe400000100b2 */
[----:B------:R-:W-:Y:S02]  /*c570*/  FFMA.FTZ R9, R26, UR35, R9 ;  /* 0x000000231a097c23 */ /* 0x000fe40008010009 */
[----:B------:R-:W-:Y:S02]  /*c580*/  FADD.FTZ R14, -R136, R49 ;  /* 0x00000031880e7221 */ /* 0x000fe40000010100 */
[----:B------:R-:W-:Y:S02]  /*c590*/  FMUL.FTZ R12, R7, R12 ;  /* 0x0000000c070c7220 */ /* 0x000fe40000410000 */
[----:B------:R-:W-:Y:S02]  /*c5a0*/  FADD.FTZ R16, R135, R8 ;  /* 0x0000000887107221 */ /* 0x000fe40000010000 */
[----:B------:R-:W-:Y:S01]  /*c5b0*/  FFMA.FTZ R18, R18, R26, R17 ;  /* 0x0000001a12127223 */ /* 0x000fe20000010011 */
[----:B------:R-:W-:Y:S01]  /*c5c0*/  PRMT R26, RZ, 0x5410, R218 ;  /* 0x00005410ff1a7816 */ /* 0x000fe200000000da */
[----:B------:R-:W-:-:S02]  /*c5d0*/  FMUL.FTZ R70, R7, R11 ;  /* 0x0000000b07467220 */ /* 0x000fc40000410000 */
[----:B------:R-:W-:Y:S02]  /*c5e0*/  FMUL.FTZ R50, R7, R79 ;  /* 0x0000004f07327220 */ /* 0x000fe40000410000 */
[----:B------:R-:W-:Y:S02]  /*c5f0*/  FFMA.FTZ R9, R10, R9, R12 ;  /* 0x000000090a097223 */ /* 0x000fe4000001000c */
[C---:B------:R-:W-:Y:S02]  /*c600*/  FMUL.FTZ R7, R51.reuse, -R14 ;  /* 0x8000000e33077220 */ /* 0x040fe40000410000 */
[----:B------:R-:W-:Y:S02]  /*c610*/  FMUL.FTZ R51, R51, -R16 ;  /* 0x8000001033337220 */ /* 0x000fe40000410000 */
[----:B------:R-:W-:Y:S02]  /*c620*/  FFMA.FTZ R227, R18, R111, R227 ;  /* 0x0000006f12e37223 */ /* 0x000fe400000100e3 */
[----:B------:R-:W-:Y:S01]  /*c630*/  FADD.FTZ R200, R15, R200 ;  /* 0x000000c80fc87221 */ /* 0x000fe20000010000 */
[----:B------:R-:W-:Y:S01]  /*c640*/  PRMT R15, RZ, 0x5410, R163 ;  /* 0x00005410ff0f7816 */ /* 0x000fe200000000a3 */
[----:B------:R-:W-:-:S02]  /*c650*/  FFMA.FTZ R18, R24, R18, R9 ;  /* 0x0000001218127223 */ /* 0x000fc40000010009 */
[-C--:B------:R-:W-:Y:S02]  /*c660*/  FMUL.FTZ R9, R19, R14.reuse ;  /* 0x0000000e13097220 */ /* 0x080fe40000410000 */
[C---:B------:R-:W-:Y:S02]  /*c670*/  FFMA.FTZ R51, R52.reuse, R14, R51 ;  /* 0x0000000e34337223 */ /* 0x040fe40000010033 */
[----:B------:R-:W-:Y:S02]  /*c680*/  FFMA.FTZ R8, R52, R16, -R7 ;  /* 0x0000001034087223 */ /* 0x000fe40000010807 */
[-C--:B------:R-:W-:Y:S02]  /*c690*/  FFMA.FTZ R50, R10, R11.reuse, -R50 ;  /* 0x0000000b0a327223 */ /* 0x080fe40000010832 */
[----:B------:R-:W-:Y:S02]  /*c6a0*/  FMUL.FTZ R49, R24, R11 ;  /* 0x0000000b18317220 */ /* 0x000fe40000410000 */
[----:B------:R-:W-:-:S02]  /*c6b0*/  FMUL.FTZ R7, R14, UR36 ;  /* 0x000000240e077c20 */ /* 0x000fc40008410000 */
[----:B------:R-:W-:Y:S02]  /*c6c0*/  FFMA.FTZ R70, R10, R79, R70 ;  /* 0x0000004f0a467223 */ /* 0x000fe40000010046 */
[----:B------:R-:W-:Y:S02]  /*c6d0*/  FFMA.FTZ R11, R20, R16, R9 ;  /* 0x00000010140b7223 */ /* 0x000fe40000010009 */
[----:B------:R-:W-:Y:S02]  /*c6e0*/  FADD.FTZ R134, -R134, R51 ;  /* 0x0000003386867221 */ /* 0x000fe40000010100 */
[----:B------:R-:W-:Y:S02]  /*c6f0*/  FMUL.FTZ R10, R15, R112 ;  /* 0x000000700f0a7220 */ /* 0x000fe40000410000 */
[----:B------:R-:W-:Y:S02]  /*c700*/  FMUL.FTZ R9, R16, UR36 ;  /* 0x0000002410097c20 */ /* 0x000fe40008410000 */
[----:B------:R-:W-:-:S02]  /*c710*/  FADD.FTZ R133, R133, R8 ;  /* 0x0000000885857221 */ /* 0x000fc40000010000 */
[----:B------:R-:W-:Y:S02]  /*c720*/  FFMA.FTZ R13, R16, UR35, R7 ;  /* 0x00000023100d7c23 */ /* 0x000fe40008010007 */
[----:B------:R-:W-:Y:S02]  /*c730*/  FMUL.FTZ R7, R53, -R134 ;  /* 0x8000008635077220 */ /* 0x000fe40000410000 */
[----:B------:R-:W-:Y:S02]  /*c740*/  FFMA.FTZ R19, R19, -R10, R175 ;  /* 0x8000000a13137223 */ /* 0x000fe400000100af */
[----:B------:R-:W-:Y:S02]  /*c750*/  FFMA.FTZ R8, R14, UR35, -R9 ;  /* 0x000000230e087c23 */ /* 0x000fe40008010809 */
[----:B------:R-:W-:Y:S02]  /*c760*/  FMUL.FTZ R53, R53, -R133 ;  /* 0x8000008535357220 */ /* 0x000fe40000410000 */
[----:B------:R-:W-:-:S02]  /*c770*/  FMUL.FTZ R12, R19, R8 ;  /* 0x00000008130c7220 */ /* 0x000fc40000410000 */
[C---:B------:R-:W-:Y:S02]  /*c780*/  FFMA.FTZ R9, R54.reuse, R134, R53 ;  /* 0x0000008636097223 */ /* 0x040fe40000010035 */
[----:B------:R-:W-:Y:S02]  /*c790*/  FFMA.FTZ R8, R54, R133, -R7 ;  /* 0x0000008536087223 */ /* 0x000fe40000010807 */
[----:B------:R-:W-:Y:S02]  /*c7a0*/  FADD.FTZ R9, -R132, R9 ;  /* 0x0000000984097221 */ /* 0x000fe40000010100 */
[----:B------:R-:W-:Y:S02]  /*c7b0*/  FADD.FTZ R131, R131, R8 ;  /* 0x0000000883837221 */ /* 0x000fe40000010000 */
[C---:B------:R-:W-:Y:S02]  /*c7c0*/  FMUL.FTZ R7, R55.reuse, -R9 ;  /* 0x8000000937077220 */ /* 0x040fe40000410000 */
[----:B------:R-:W-:-:S02]  /*c7d0*/  FMUL.FTZ R55, R55, -R131 ;  /* 0x8000008337377220 */ /* 0x000fc40000410000 */
[-C--:B------:R-:W-:Y:S02]  /*c7e0*/  FMUL.FTZ R14, R14, R112.reuse ;  /* 0x000000700e0e7220 */ /* 0x080fe40000410000 */
[----:B------:R-:W-:Y:S02]  /*c7f0*/  FMUL.FTZ R95, R16, R112 ;  /* 0x00000070105f7220 */ /* 0x000fe40000410000 */
[C---:B------:R-:W-:Y:S02]  /*c800*/  FFMA.FTZ R17, R56.reuse, R9, R55 ;  /* 0x0000000938117223 */ /* 0x040fe40000010037 */
[C---:B------:R-:W-:Y:S02]  /*c810*/  FMUL.FTZ R51, R19.reuse, R14 ;  /* 0x0000000e13337220 */ /* 0x040fe40000410000 */
[----:B------:R-:W-:Y:S02]  /*c820*/  FFMA.FTZ R8, R56, R131, -R7 ;  /* 0x0000008338087223 */ /* 0x000fe40000010807 */
[----:B------:R-:W-:Y:S01]  /*c830*/  FFMA.FTZ R10, R20, -R10, R176 ;  /* 0x8000000a140a7223 */ /* 0x000fe200000100b0 */
[----:B------:R-:W-:Y:S01]  /*c840*/  SHF.L.U32 R20, R122, 0x5, RZ ;  /* 0x000000057a147819 */ /* 0x000fe200000006ff */
[----:B------:R-:W-:-:S02]  /*c850*/  FMUL.FTZ R19, R19, R95 ;  /* 0x0000005f13137220 */ /* 0x000fc40000410000 */
[----:B------:R-:W-:Y:S01]  /*c860*/  FMUL.FTZ R7, R143, R113 ;  /* 0x000000718f077220 */ /* 0x000fe20000410000 */
[----:B------:R-:W-:Y:S01]  /*c870*/  IADD3 R145, R20, 0x2, RZ ;  /* 0x0000000214917810 */ /* 0x000fe20007ffe0ff */
[----:B------:R-:W-:Y:S01]  /*c880*/  FADD.FTZ R17, -R130, R17 ;  /* 0x0000001182117221 */ /* 0x000fe20000010100 */
[----:B------:R-:W-:Y:S01]  /*c890*/  IADD3 R146, R20, 0x3, RZ ;  /* 0x0000000314927810 */ /* 0x000fe20007ffe0ff */
[----:B------:R-:W-:Y:S01]  /*c8a0*/  FADD.FTZ R199, R18, R199 ;  /* 0x000000c712c77221 */ /* 0x000fe20000010000 */
[-C--:B------:R-:W-:Y:S01]  /*c8b0*/  LEA.HI.SX32 R145, R145, R20.reuse, 0x1b ;  /* 0x0000001491917211 */ /* 0x080fe200078fdaff */
[----:B------:R-:W-:Y:S01]  /*c8c0*/  FADD.FTZ R129, R129, R8 ;  /* 0x0000000881817221 */ /* 0x000fe20000010000 */
[----:B------:R-:W-:Y:S01]  /*c8d0*/  LEA.HI.SX32 R146, R146, R20, 0x1b ;  /* 0x0000001492927211 */ /* 0x000fe200078fdaff */
[----:B------:R-:W-:Y:S02]  /*c8e0*/  FFMA.FTZ R52, R10, R14, -R19 ;  /* 0x0000000e0a347223 */ /* 0x000fe40000010813 */
[----:B------:R-:W-:-:S02]  /*c8f0*/  FMUL.FTZ R18, R21, R134 ;  /* 0x0000008615127220 */ /* 0x000fc40000410000 */
[-C--:B------:R-:W-:Y:S02]  /*c900*/  FFMA.FTZ R21, R21, -R7.reuse, R173 ;  /* 0x8000000715157223 */ /* 0x080fe400000100ad */
[----:B------:R-:W-:Y:S02]  /*c910*/  FFMA.FTZ R19, R22, -R7, R174 ;  /* 0x8000000716137223 */ /* 0x000fe400000100ae */
[C---:B------:R-:W-:Y:S02]  /*c920*/  FMUL.FTZ R7, R57.reuse, -R17 ;  /* 0x8000001139077220 */ /* 0x040fe40000410000 */
[-C--:B------:R-:W-:Y:S02]  /*c930*/  FMUL.FTZ R57, R57, -R129.reuse ;  /* 0x8000008139397220 */ /* 0x080fe40000410000 */
[C---:B------:R-:W-:Y:S01]  /*c940*/  FFMA.FTZ R8, R58.reuse, R129, -R7 ;  /* 0x000000813a087223 */ /* 0x040fe20000010807 */
[----:B------:R-:W-:Y:S01]  /*c950*/  PRMT R7, RZ, 0x5410, R208 ;  /* 0x00005410ff077816 */ /* 0x000fe200000000d0 */
[----:B------:R-:W-:-:S02]  /*c960*/  FFMA.FTZ R57, R58, R17, R57 ;  /* 0x000000113a397223 */ /* 0x000fc40000010039 */
[----:B------:R-:W-:Y:S02]  /*c970*/  FFMA.FTZ R12, R10, R13, R12 ;  /* 0x0000000d0a0c7223 */ /* 0x000fe4000001000c */
[----:B------:R-:W-:Y:S02]  /*c980*/  FADD.FTZ R128, -R128, R57 ;  /* 0x0000003980807221 */ /* 0x000fe40000010100 */
[----:B------:R-:W-:Y:S02]  /*c990*/  FADD.FTZ R127, R127, R8 ;  /* 0x000000087f7f7221 */ /* 0x000fe40000010000 */
[----:B------:R-:W-:Y:S02]  /*c9a0*/  FFMA.FTZ R228, R11, R112, R228 ;  /* 0x000000700be47223 */ /* 0x000fe400000100e4 */
[----:B------:R-:W-:Y:S02]  /*c9b0*/  FFMA.FTZ R16, R15, R11, R12 ;  /* 0x0000000b0f107223 */ /* 0x000fe4000001000c */
[----:B------:R-:W-:-:S02]  /*c9c0*/  FMUL.FTZ R11, R133, UR36 ;  /* 0x00000024850b7c20 */ /* 0x000fc40008410000 */
[C---:B------:R-:W-:Y:S02]  /*c9d0*/  FMUL.FTZ R8, R59.reuse, -R128 ;  /* 0x800000803b087220 */ /* 0x040fe40000410000 */
[----:B------:R-:W-:Y:S02]  /*c9e0*/  FFMA.FTZ R51, R10, R95, R51 ;  /* 0x0000005f0a337223 */ /* 0x000fe40000010033 */
[----:B------:R-:W-:Y:S02]  /*c9f0*/  FMUL.FTZ R59, R59, -R127 ;  /* 0x8000007f3b3b7220 */ /* 0x000fe40000410000 */
[----:B------:R-:W-:Y:S02]  /*ca00*/  FMUL.FTZ R53, R15, R14 ;  /* 0x0000000e0f357220 */ /* 0x000fe40000410000 */
[C---:B------:R-:W-:Y:S02]  /*ca10*/  FMUL.FTZ R10, R134.reuse, UR36 ;  /* 0x00000024860a7c20 */ /* 0x040fe40008410000 */
[----:B------:R-:W-:-:S02]  /*ca20*/  FMUL.FTZ R54, R134, R113 ;  /* 0x0000007186367220 */ /* 0x000fc40000410000 */
[C---:B------:R-:W-:Y:S02]  /*ca30*/  FMUL.FTZ R56, R133.reuse, R113 ;  /* 0x0000007185387220 */ /* 0x040fe40000410000 */
[----:B------:R-:W-:Y:S02]  /*ca40*/  FFMA.FTZ R14, R134, UR35, -R11 ;  /* 0x00000023860e7c23 */ /* 0x000fe4000801080b */
[C---:B------:R-:W-:Y:S02]  /*ca50*/  FFMA.FTZ R8, R80.reuse, R127, -R8 ;  /* 0x0000007f50087223 */ /* 0x040fe40000010808 */
[----:B------:R-:W-:Y:S02]  /*ca60*/  FFMA.FTZ R59, R80, R128, R59 ;  /* 0x00000080503b7223 */ /* 0x000fe4000001003b */
[----:B------:R-:W-:Y:S02]  /*ca70*/  FFMA.FTZ R12, R133, UR35, R10 ;  /* 0x00000023850c7c23 */ /* 0x000fe4000801000a */
[----:B------:R-:W-:-:S02]  /*ca80*/  FMUL.FTZ R57, R21, R54 ;  /* 0x0000003615397220 */ /* 0x000fc40000410000 */
[C---:B------:R-:W-:Y:S02]  /*ca90*/  FMUL.FTZ R55, R21.reuse, R56 ;  /* 0x0000003815377220 */ /* 0x040fe40000410000 */
[----:B------:R-:W-:Y:S01]  /*caa0*/  FMUL.FTZ R14, R21, R14 ;  /* 0x0000000e150e7220 */ /* 0x000fe20000410000 */
[C---:B------:R-:W-:Y:S01]  /*cab0*/  IADD3 R21, R20.reuse, 0x1, RZ ;  /* 0x0000000114157810 */ /* 0x040fe20007ffe0ff */
[----:B------:R-:W-:Y:S02]  /*cac0*/  FMUL.FTZ R10, R7, R114 ;  /* 0x00000072070a7220 */ /* 0x000fe40000410000 */
[----:B------:R-:W-:Y:S01]  /*cad0*/  FADD.FTZ R125, R125, R8 ;  /* 0x000000087d7d7221 */ /* 0x000fe20000010000 */
[-C--:B------:R-:W-:Y:S01]  /*cae0*/  LEA.HI.SX32 R21, R21, R20.reuse, 0x1b ;  /* 0x0000001415157211 */ /* 0x080fe200078fdaff */
[----:B------:R-:W-:Y:S01]  /*caf0*/  FMUL.FTZ R8, R9, UR36 ;  /* 0x0000002409087c20 */ /* 0x000fe20008410000 */
[----:B------:R-:W-:Y:S01]  /*cb00*/  LEA.HI.SX32 R20, R20, R20, 0x1b ;  /* 0x0000001414147211 */ /* 0x000fe200078fdaff */
[----:B------:R-:W-:-:S02]  /*cb10*/  FADD.FTZ R126, -R126, R59 ;  /* 0x0000003b7e7e7221 */ /* 0x000fc40000010100 */
[C---:B------:R-:W-:Y:S02]  /*cb20*/  FFMA.FTZ R57, R19.reuse, R56, R57 ;  /* 0x0000003813397223 */ /* 0x040fe40000010039 */
[C---:B------:R-:W-:Y:S02]  /*cb30*/  FFMA.FTZ R55, R19.reuse, R54, -R55 ;  /* 0x0000003613377223 */ /* 0x040fe40000010837 */
[----:B------:R-:W-:Y:S02]  /*cb40*/  FFMA.FTZ R19, R19, R12, R14 ;  /* 0x0000000c13137223 */ /* 0x000fe4000001000e */
[CC--:B------:R-:W-:Y:S02]  /*cb50*/  FFMA.FTZ R13, R28.reuse, -R10.reuse, R171 ;  /* 0x8000000a1c0d7223 */ /* 0x0c0fe400000100ab */
[----:B------:R-:W-:Y:S02]  /*cb60*/  FMUL.FTZ R28, R28, R9 ;  /* 0x000000091c1c7220 */ /* 0x000fe40000410000 */
[----:B------:R-:W-:-:S02]  /*cb70*/  FFMA.FTZ R11, R29, -R10, R172 ;  /* 0x8000000a1d0b7223 */ /* 0x000fc400000100ac */
[C---:B------:R-:W-:Y:S02]  /*cb80*/  FFMA.FTZ R12, R131.reuse, UR35, R8 ;  /* 0x00000023830c7c23 */ /* 0x040fe40008010008 */
[----:B------:R-:W-:Y:S02]  /*cb90*/  FMUL.FTZ R10, R131, UR36 ;  /* 0x00000024830a7c20 */ /* 0x000fe40008410000 */
[C---:B------:R-:W-:Y:S02]  /*cba0*/  FMUL.FTZ R8, R81.reuse, -R126 ;  /* 0x8000007e51087220 */ /* 0x040fe40000410000 */
[----:B------:R-:W-:Y:S02]  /*cbb0*/  FMUL.FTZ R81, R81, -R125 ;  /* 0x8000007d51517220 */ /* 0x000fe40000410000 */
[----:B------:R-:W-:Y:S02]  /*cbc0*/  FFMA.FTZ R29, R29, R131, R28 ;  /* 0x000000831d1d7223 */ /* 0x000fe4000001001c */
[----:B------:R-:W-:-:S02]  /*cbd0*/  FFMA.FTZ R10, R9, UR35, -R10 ;  /* 0x00000023090a7c23 */ /* 0x000fc4000801080a */
[-C--:B------:R-:W-:Y:S02]  /*cbe0*/  FMUL.FTZ R28, R9, R114.reuse ;  /* 0x00000072091c7220 */ /* 0x080fe40000410000 */
[----:B------:R-:W-:Y:S02]  /*cbf0*/  FMUL.FTZ R58, R131, R114 ;  /* 0x00000072833a7220 */ /* 0x000fe40000410000 */
[----:B------:R-:W-:Y:S02]  /*cc00*/  FFMA.FTZ R81, R82, R126, R81 ;  /* 0x0000007e52517223 */ /* 0x000fe40000010051 */
[C---:B------:R-:W-:Y:S02]  /*cc10*/  FMUL.FTZ R72, R13.reuse, R28 ;  /* 0x0000001c0d487220 */ /* 0x040fe40000410000 */
[C---:B------:R-:W-:Y:S02]  /*cc20*/  FMUL.FTZ R9, R13.reuse, R10 ;  /* 0x0000000a0d097220 */ /* 0x040fe40000410000 */
[----:B------:R-:W-:-:S02]  /*cc30*/  FMUL.FTZ R59, R13, R58 ;  /* 0x0000003a0d3b7220 */ /* 0x000fc40000410000 */
[----:B------:R-:W-:Y:S02]  /*cc40*/  FFMA.FTZ R10, R82, R125, -R8 ;  /* 0x0000007d520a7223 */ /* 0x000fe40000010808 */
[----:B------:R-:W-:Y:S02]  /*cc50*/  FADD.FTZ R124, -R124, R81 ;  /* 0x000000517c7c7221 */ /* 0x000fe40000010100 */
[----:B------:R-:W-:Y:S02]  /*cc60*/  FMUL.FTZ R23, R26, R118 ;  /* 0x000000761a177220 */ /* 0x000fe40000410000 */
[----:B------:R-:W-:Y:S02]  /*cc70*/  FMUL.FTZ R79, R24, R79 ;  /* 0x0000004f184f7220 */ /* 0x000fe40000410000 */
[C---:B------:R-:W-:Y:S02]  /*cc80*/  FFMA.FTZ R72, R11.reuse, R58, R72 ;  /* 0x0000003a0b487223 */ /* 0x040fe40000010048 */
[----:B------:R-:W-:-:S02]  /*cc90*/  FFMA.FTZ R59, R11, R28, -R59 ;  /* 0x0000001c0b3b7223 */ /* 0x000fc4000001083b */
[----:B------:R-:W-:Y:S02]  /*cca0*/  FFMA.FTZ R8, R11, R12, R9 ;  /* 0x0000000c0b087223 */ /* 0x000fe40000010009 */
[----:B------:R-:W-:Y:S02]  /*ccb0*/  FADD.FTZ R123, R123, R10 ;  /* 0x0000000a7b7b7221 */ /* 0x000fe40000010000 */
[-C--:B------:R-:W-:Y:S02]  /*ccc0*/  FFMA.FTZ R24, R41, -R23.reuse, R209 ;  /* 0x8000001729187223 */ /* 0x080fe400000100d1 */
[-C--:B------:R-:W-:Y:S02]  /*ccd0*/  FMUL.FTZ R11, R124, R118.reuse ;  /* 0x000000767c0b7220 */ /* 0x080fe40000410000 */
[----:B------:R-:W-:Y:S02]  /*cce0*/  FFMA.FTZ R23, R42, -R23, R210 ;  /* 0x800000172a177223 */ /* 0x000fe400000100d2 */
[----:B------:R-:W-:-:S02]  /*ccf0*/  FMUL.FTZ R9, R123, R118 ;  /* 0x000000767b097220 */ /* 0x000fc40000410000 */
[C---:B------:R-:W-:Y:S02]  /*cd00*/  FMUL.FTZ R10, R24.reuse, R11 ;  /* 0x0000000b180a7220 */ /* 0x040fe40000410000 */
[----:B------:R-:W-:Y:S02]  /*cd10*/  FMUL.FTZ R95, R15, R95 ;  /* 0x0000005f0f5f7220 */ /* 0x000fe40000410000 */
[----:B------:R-:W-:Y:S02]  /*cd20*/  FMUL.FTZ R15, R25, R117 ;  /* 0x00000075190f7220 */ /* 0x000fe40000410000 */
[-C--:B------:R-:W-:Y:S02]  /*cd30*/  FMUL.FTZ R12, R24, R9.reuse ;  /* 0x00000009180c7220 */ /* 0x080fe40000410000 */
[-C--:B------:R-:W-:Y:S02]  /*cd40*/  FFMA.FTZ R10, R23, R9.reuse, R10 ;  /* 0x00000009170a7223 */ /* 0x080fe4000001000a */
[----:B------:R-:W-:-:S02]  /*cd50*/  FMUL.FTZ R9, R26, R9 ;  /* 0x000000091a097220 */ /* 0x000fc40000410000 */
[----:B------:R-:W-:Y:S02]  /*cd60*/  FFMA.FTZ R18, R22, R133, R18 ;  /* 0x0000008516127223 */ /* 0x000fe40000010012 */
[----:B------:R-:W-:Y:S01]  /*cd70*/  FMUL.FTZ R14, R26, R11 ;  /* 0x0000000b1a0e7220 */ /* 0x000fe20000410000 */
[----:B------:R-:W-:Y:S01]  /*cd80*/  STS [R20.X4+0x4200], R9 ;  /* 0x0042000914007388 */ /* 0x000fe20000004800 */
[-C--:B------:R-:W-:Y:S02]  /*cd90*/  FFMA.FTZ R22, R40, -R15.reuse, R211 ;  /* 0x8000000f28167223 */ /* 0x080fe400000100d3 */
[----:B------:R-:W-:Y:S01]  /*cda0*/  FFMA.FTZ R15, R39, -R15, R212 ;  /* 0x8000000f270f7223 */ /* 0x000fe200000100d4 */
[----:B------:R1:W-:Y:S01]  /*cdb0*/  STS [R21.X4+0x4204], R14 ;  /* 0x0042040e15007388 */ /* 0x0003e20000004800 */
[-C--:B------:R-:W-:Y:S02]  /*cdc0*/  FMUL.FTZ R74, R126, R117.reuse ;  /* 0x000000757e4a7220 */ /* 0x080fe40000410000 */
[----:B------:R-:W-:-:S02]  /*cdd0*/  FMUL.FTZ R76, R125, R117 ;  /* 0x000000757d4c7220 */ /* 0x000fc40000410000 */
[----:B------:R-:W-:Y:S02]  /*cde0*/  FMUL.FTZ R13, R15, R74 ;  /* 0x0000004a0f0d7220 */ /* 0x000fe40000410000 */
[----:B------:R-:W-:Y:S02]  /*cdf0*/  FFMA.FTZ R12, R23, R11, -R12 ;  /* 0x0000000b170c7223 */ /* 0x000fe4000001080c */
[-C--:B------:R-:W-:Y:S01]  /*ce00*/  FMUL.FTZ R11, R15, R76.reuse ;  /* 0x0000004c0f0b7220 */ /* 0x080fe20000410000 */
[----:B-1----:R-:W-:Y:S01]  /*ce10*/  PRMT R14, RZ, 0x5410, R216 ;  /* 0x00005410ff0e7816 */ /* 0x002fe200000000d8 */
[----:B------:R-:W-:Y:S02]  /*ce20*/  FFMA.FTZ R13, R22, R76, R13 ;  /* 0x0000004c160d7223 */ /* 0x000fe4000001000d */
[----:B------:R-:W-:Y:S02]  /*ce30*/  FADD.FTZ R10, RZ, R10 ;  /* 0x0000000aff0a7221 */ /* 0x000fe40000010000 */
[----:B------:R-:W-:-:S02]  /*ce40*/  FMUL.FTZ R78, R14, R116 ;  /* 0x000000740e4e7220 */ /* 0x000fc40000410000 */
[----:B------:R-:W-:Y:S02]  /*ce50*/  FFMA.FTZ R11, R22, R74, -R11 ;  /* 0x0000004a160b7223 */ /* 0x000fe4000001080b */
[----:B------:R-:W-:Y:S02]  /*ce60*/  FADD.FTZ R12, RZ, R12 ;  /* 0x0000000cff0c7221 */ /* 0x000fe40000010000 */
[----:B------:R-:W-:Y:S02]  /*ce70*/  FADD.FTZ R10, R10, R13 ;  /* 0x0000000d0a0a7221 */ /* 0x000fe40000010000 */
[----:B------:R-:W-:Y:S02]  /*ce80*/  FFMA.FTZ R13, R37, -R78, R213 ;  /* 0x8000004e250d7223 */ /* 0x000fe400000100d5 */
[-C--:B------:R-:W-:Y:S02]  /*ce90*/  FMUL.FTZ R133, R128, R116.reuse ;  /* 0x0000007480857220 */ /* 0x080fe40000410000 */
[----:B------:R-:W-:Y:S01]  /*cea0*/  FADD.FTZ R9, R12, R11 ;  /* 0x0000000b0c097221 */ /* 0x000fe20000010000 */
[----:B------:R-:W-:Y:S01]  /*ceb0*/  PRMT R11, RZ, 0x5410, R215 ;  /* 0x00005410ff0b7816 */ /* 0x000fe200000000d7 */
[----:B------:R-:W-:-:S02]  /*cec0*/  FMUL.FTZ R131, R127, R116 ;  /* 0x000000747f837220 */ /* 0x000fc40000410000 */
[----:B------:R-:W-:Y:S02]  /*ced0*/  FFMA.FTZ R12, R38, -R78, R214 ;  /* 0x8000004e260c7223 */ /* 0x000fe400000100d6 */
[C---:B------:R-:W-:Y:S02]  /*cee0*/  FMUL.FTZ R78, R13.reuse, R133 ;  /* 0x000000850d4e7220 */ /* 0x040fe40000410000 */
[-C--:B------:R-:W-:Y:S02]  /*cef0*/  FMUL.FTZ R80, R13, R131.reuse ;  /* 0x000000830d507220 */ /* 0x080fe40000410000 */
[C---:B------:R-:W-:Y:S02]  /*cf00*/  FFMA.FTZ R81, R12.reuse, R131, R78 ;  /* 0x000000830c517223 */ /* 0x040fe4000001004e */
[----:B------:R-:W-:Y:S02]  /*cf10*/  FMUL.FTZ R82, R11, R115 ;  /* 0x000000730b527220 */ /* 0x000fe40000410000 */
[----:B------:R-:W-:-:S02]  /*cf20*/  FFMA.FTZ R80, R12, R133, -R80 ;  /* 0x000000850c507223 */ /* 0x000fc40000010850 */
[----:B------:R-:W-:Y:S02]  /*cf30*/  FADD.FTZ R78, R10, R81 ;  /* 0x000000510a4e7221 */ /* 0x000fe40000010000 */
[-C--:B------:R-:W-:Y:S02]  /*cf40*/  FFMA.FTZ R10, R31, -R82.reuse, R170 ;  /* 0x800000521f0a7223 */ /* 0x080fe400000100aa */
[-C--:B------:R-:W-:Y:S02]  /*cf50*/  FMUL.FTZ R94, R129, R115.reuse ;  /* 0x00000073815e7220 */ /* 0x080fe40000410000 */
[----:B------:R-:W-:Y:S02]  /*cf60*/  FADD.FTZ R80, R9, R80 ;  /* 0x0000005009507221 */ /* 0x000fe40000010000 */
[----:B------:R-:W-:Y:S02]  /*cf70*/  FMUL.FTZ R130, R17, R115 ;  /* 0x0000007311827220 */ /* 0x000fe40000410000 */
[----:B------:R-:W-:-:S02]  /*cf80*/  FFMA.FTZ R9, R32, -R82, R169 ;  /* 0x8000005220097223 */ /* 0x000fc400000100a9 */
[C---:B------:R-:W-:Y:S02]  /*cf90*/  FMUL.FTZ R82, R10.reuse, R94 ;  /* 0x0000005e0a527220 */ /* 0x040fe40000410000 */
[----:B------:R-:W-:Y:S02]  /*cfa0*/  FMUL.FTZ R81, R25, R74 ;  /* 0x0000004a19517220 */ /* 0x000fe40000410000 */
[-C--:B------:R-:W-:Y:S02]  /*cfb0*/  FMUL.FTZ R74, R10, R130.reuse ;  /* 0x000000820a4a7220 */ /* 0x080fe40000410000 */
[C---:B------:R-:W-:Y:S02]  /*cfc0*/  FFMA.FTZ R137, R9.reuse, R130, -R82 ;  /* 0x0000008209897223 */ /* 0x040fe40000010852 */
[----:B------:R-:W-:Y:S02]  /*cfd0*/  FFMA.FTZ R135, R9, R94, R74 ;  /* 0x0000005e09877223 */ /* 0x000fe4000001004a */
[----:B------:R-:W-:-:S02]  /*cfe0*/  FADD.FTZ R80, R80, R137 ;  /* 0x0000008950507221 */ /* 0x000fc40000010000 */
[----:B------:R-:W-:Y:S02]  /*cff0*/  FADD.FTZ R135, R78, R135 ;  /* 0x000000874e877221 */ /* 0x000fe40000010000 */
[----:B------:R-:W-:Y:S01]  /*d000*/  FADD.FTZ R80, R80, R59 ;  /* 0x0000003b50507221 */ /* 0x000fe20000010000 */
[C---:B------:R-:W-:Y:S01]  /*d010*/  IADD3 R59, R122.reuse, 0x680, RZ ;  /* 0x000006807a3b7810 */ /* 0x040fe20007ffe0ff */
[----:B------:R-:W-:Y:S01]  /*d020*/  FADD.FTZ R72, R135, R72 ;  /* 0x0000004887487221 */ /* 0x000fe20000010000 */
[----:B------:R-:W-:Y:S01]  /*d030*/  IADD3 R135, R122, 0xe00, RZ ;  /* 0x00000e007a877810 */ /* 0x000fe20007ffe0ff */
[----:B------:R-:W-:Y:S02]  /*d040*/  FADD.FTZ R55, R80, R55 ;  /* 0x0000003750377221 */ /* 0x000fe40000010000 */
[----:B------:R-:W-:Y:S01]  /*d050*/  FADD.FTZ R72, R72, R57 ;  /* 0x0000003948487221 */ /* 0x000fe20000010000 */
[----:B------:R-:W-:Y:S01]  /*d060*/  IADD3 R57, R122, 0x600, RZ ;  /* 0x000006007a397810 */ /* 0x000fe20007ffe0ff */
[----:B------:R-:W-:-:S02]  /*d070*/  FMUL.FTZ R76, R25, R76 ;  /* 0x0000004c194c7220 */ /* 0x000fc40000410000 */
[----:B------:R-:W-:Y:S02]  /*d080*/  FADD.FTZ R55, R55, R52 ;  /* 0x0000003437377221 */ /* 0x000fe40000010000 */
[----:B------:R-:W-:Y:S01]  /*d090*/  FADD.FTZ R51, R72, R51 ;  /* 0x0000003348337221 */ /* 0x000fe20000010000 */
[----:B------:R-:W-:Y:S01]  /*d0a0*/  STS [R145.X4+0x4208], R76 ;  /* 0x0042084c91007388 */ /* 0x000fe20000004800 */
[----:B------:R-:W-:Y:S02]  /*d0b0*/  FADD.FTZ R55, R55, R50 ;  /* 0x0000003237377221 */ /* 0x000fe40000010000 */
[----:B------:R-:W-:Y:S01]  /*d0c0*/  FADD.FTZ R51, R51, R70 ;  /* 0x0000004633337221 */ /* 0x000fe20000010000 */
[----:B------:R1:W-:Y:S01]  /*d0d0*/  STS [R146.X4+0x420c], R81 ;  /* 0x00420c5192007388 */ /* 0x0003e20000004800 */
[C---:B------:R-:W-:Y:S02]  /*d0e0*/  FMUL.FTZ R131, R14.reuse, R131 ;  /* 0x000000830e837220 */ /* 0x040fe40000410000 */
[----:B------:R-:W-:Y:S01]  /*d0f0*/  FMUL.FTZ R133, R14, R133 ;  /* 0x000000850e857220 */ /* 0x000fe20000410000 */
[----:B------:R2:W-:Y:S01]  /*d100*/  STS [R20.X4+0x4230], R95 ;  /* 0x0042305f14007388 */ /* 0x0005e20000004800 */
[----:B------:R-:W-:-:S02]  /*d110*/  FMUL.FTZ R139, R11, R94 ;  /* 0x0000005e0b8b7220 */ /* 0x000fc40000410000 */
[C---:B------:R-:W-:Y:S01]  /*d120*/  FMUL.FTZ R137, R7.reuse, R58 ;  /* 0x0000003a07897220 */ /* 0x040fe20000410000 */
[----:B------:R3:W-:Y:S01]  /*d130*/  STS [R20.X4+0x4210], R131 ;  /* 0x0042108314007388 */ /* 0x0007e20000004800 */
[----:B------:R-:W-:Y:S02]  /*d140*/  FMUL.FTZ R141, R7, R28 ;  /* 0x0000001c078d7220 */ /* 0x000fe40000410000 */
[----:B-1----:R-:W-:Y:S01]  /*d150*/  FMUL.FTZ R81, R11, R130 ;  /* 0x000000820b517220 */ /* 0x002fe20000410000 */
[----:B------:R-:W-:Y:S01]  /*d160*/  STS [R20.X4+0x4214], R133 ;  /* 0x0042148514007388 */ /* 0x000fe20000004800 */
[C---:B------:R-:W-:Y:S01]  /*d170*/  FMUL.FTZ R147, R143.reuse, R56 ;  /* 0x000000388f937220 */ /* 0x040fe20000410000 */
[C---:B--2---:R-:W-:Y:S01]  /*d180*/  IADD3 R95, R122.reuse, 0xc80, RZ ;  /* 0x00000c807a5f7810 */ /* 0x044fe20007ffe0ff */
[----:B------:R-:W-:Y:S01]  /*d190*/  FMUL.FTZ R149, R143, R54 ;  /* 0x000000368f957220 */ /* 0x000fe20000410000 */
[----:B------:R-:W-:Y:S01]  /*d1a0*/  STS [R20.X4+0x4218], R139 ;  /* 0x0042188b14007388 */ /* 0x000fe20000004800 */
[----:B------:R-:W-:Y:S01]  /*d1b0*/  FADD.FTZ R55, R55, R48 ;  /* 0x0000003037377221 */ /* 0x000fe20000010000 */
[C---:B---3--:R-:W-:Y:S01]  /*d1c0*/  IADD3 R131, R122.reuse, 0xd00, RZ ;  /* 0x00000d007a837810 */ /* 0x048fe20007ffe0ff */
[----:B------:R-:W-:Y:S01]  /*d1d0*/  FADD.FTZ R51, R51, R68 ;  /* 0x0000004433337221 */ /* 0x000fe20000010000 */
[----:B------:R1:W-:Y:S01]  /*d1e0*/  STS [R20.X4+0x421c], R81 ;  /* 0x00421c5114007388 */ /* 0x0003e20000004800 */
[----:B------:R-:W-:Y:S01]  /*d1f0*/  FADD.FTZ R46, R55, R46 ;  /* 0x0000002e372e7221 */ /* 0x000fe20000010000 */
[----:B------:R-:W-:Y:S01]  /*d200*/  IADD3 R55, R122, 0x580, RZ ;  /* 0x000005807a377810 */ /* 0x000fe20007ffe0ff */
[----:B------:R-:W-:Y:S01]  /*d210*/  FADD.FTZ R51, R51, R66 ;  /* 0x0000004233337221 */ /* 0x000fe20000010000 */
[----:B------:R2:W-:Y:S01]  /*d220*/  STS [R20.X4+0x4220], R137 ;  /* 0x0042208914007388 */ /* 0x0005e20000004800 */
[----:B------:R-:W-:Y:S01]  /*d230*/  FADD.FTZ R46, R46, R43 ;  /* 0x0000002b2e2e7221 */ /* 0x000fe20000010000 */
[----:B------:R-:W-:Y:S01]  /*d240*/  IADD3 R43, R122, 0x280, RZ ;  /* 0x000002807a2b7810 */ /* 0x000fe20007ffe0ff */
[----:B------:R-:W-:Y:S01]  /*d250*/  FADD.FTZ R51, R51, R44 ;  /* 0x0000002c33337221 */ /* 0x000fe20000010000 */
[----:B------:R3:W-:Y:S01]  /*d260*/  STS [R20.X4+0x4224], R141 ;  /* 0x0042248d14007388 */ /* 0x0007e20000004800 */
[----:B------:R-:W-:Y:S01]  /*d270*/  FADD.FTZ R35, R46, R35 ;  /* 0x000000232e237221 */ /* 0x000fe20000010000 */
[C---:B-1----:R-:W-:Y:S01]  /*d280*/  IADD3 R81, R122.reuse, 0xc00, RZ ;  /* 0x00000c007a517810 */ /* 0x042fe20007ffe0ff */
[----:B------:R-:W-:Y:S01]  /*d290*/  FADD.FTZ R36, R51, R36 ;  /* 0x0000002433247221 */ /* 0x000fe20000010000 */
[----:B------:R-:W-:Y:S01]  /*d2a0*/  STS [R20.X4+0x4228], R147 ;  /* 0x0042289314007388 */ /* 0x000fe20000004800 */
[----:B------:R-:W-:Y:S01]  /*d2b0*/  IADD3 R51, R122, 0x480, RZ ;  /* 0x000004807a337810 */ /* 0x000fe20007ffe0ff */
[----:B------:R-:W-:Y:S01]  /*d2c0*/  FMUL.FTZ R151, R102, R210 ;  /* 0x000000d266977220 */ /* 0x000fe20000410000 */
[----:B------:R-:W-:Y:S01]  /*d2d0*/  IADD3 R133, R122, 0xd80, RZ ;  /* 0x00000d807a857810 */ /* 0x000fe20007ffe0ff */
[----:B------:R1:W-:Y:S01]  /*d2e0*/  STS [R20.X4+0x422c], R149 ;  /* 0x00422c9514007388 */ /* 0x0003e20000004800 */
[----:B------:R-:W-:Y:S01]  /*d2f0*/  FADD.FTZ R148, R36, R33 ;  /* 0x0000002124947221 */ /* 0x000fe20000010000 */
[----:B------:R-:W-:Y:S01]  /*d300*/  IADD3 R33, R122, 0x100, RZ ;  /* 0x000001007a217810 */ /* 0x000fe20007ffe0ff */
[----:B------:R-:W-:Y:S01]  /*d310*/  FFMA.FTZ R150, -R102, R209, -RZ ;  /* 0x000000d166967223 */ /* 0x000fe200000109ff */
[----:B------:R4:W-:Y:S01]  /*d320*/  STS [R20.X4+0x4234], R53 ;  /* 0x0042343514007388 */ /* 0x0009e20000004800 */
[C---:B--2---:R-:W-:Y:S01]  /*d330*/  IADD3 R137, R122.reuse, 0xe80, RZ ;  /* 0x00000e807a897810 */ /* 0x044fe20007ffe0ff */
[----:B------:R-:W-:Y:S01]  /*d340*/  FMUL.FTZ R152, R101, R211 ;  /* 0x000000d365987220 */ /* 0x000fe20000410000 */
[C---:B------:R-:W-:Y:S01]  /*d350*/  IADD3 R139, R122.reuse, 0xf00, RZ ;  /* 0x00000f007a8b7810 */ /* 0x040fe20007ffe0ff */
[----:B------:R2:W-:Y:S01]  /*d360*/  STS [R20.X4+0x4238], R79 ;  /* 0x0042384f14007388 */ /* 0x0005e20000004800 */
[C---:B---3--:R-:W-:Y:S01]  /*d370*/  IADD3 R141, R122.reuse, 0xf80, RZ ;  /* 0x00000f807a8d7810 */ /* 0x048fe20007ffe0ff */
[----:B-1----:R-:W-:Y:S01]  /*d380*/  FADD.FTZ R149, R35, R34 ;  /* 0x0000002223957221 */ /* 0x002fe20000010000 */
[C---:B------:R-:W-:Y:S01]  /*d390*/  IADD3 R35, R122.reuse, 0x180, RZ ;  /* 0x000001807a237810 */ /* 0x040fe20007ffe0ff */
[----:B------:R1:W-:Y:S01]  /*d3a0*/  STS [R20.X4+0x423c], R49 ;  /* 0x00423c3114007388 */ /* 0x0003e20000004800 */
[----:B------:R-:W-:Y:S01]  /*d3b0*/  LEA.HI.SX32 R34, R43, R122, 0x1b ;  /* 0x0000007a2b227211 */ /* 0x000fe200078fdaff */
[----:B------:R-:W-:Y:S01]  /*d3c0*/  FFMA.FTZ R143, R143, R18, R19 ;  /* 0x000000128f8f7223 */ /* 0x000fe20000010013 */
[----:B----4-:R-:W-:Y:S01]  /*d3d0*/  IADD3 R53, R122, 0x500, RZ ;  /* 0x000005007a357810 */ /* 0x010fe20007ffe0ff */
[----:B------:R3:W-:Y:S01]  /*d3e0*/  STS [R20.X4+0x4240], R47 ;  /* 0x0042402f14007388 */ /* 0x0007e20000004800 */
[-C--:B------:R-:W-:Y:S01]  /*d3f0*/  LEA.HI.SX32 R44, R51, R122.reuse, 0x1b ;  /* 0x0000007a332c7211 */ /* 0x080fe200078fdaff */
[----:B------:R-:W-:Y:S01]  /*d400*/  FADD.FTZ R148, R148, R5 ;  /* 0x0000000594947221 */ /* 0x000fe20000010000 */
[----:B--2---:R-:W-:Y:S01]  /*d410*/  IADD3 R79, R122, 0xb80, RZ ;  /* 0x00000b807a4f7810 */ /* 0x004fe20007ffe0ff */
[----:B------:R2:W-:Y:S01]  /*d420*/  STS [R20.X4+0x4244], R77 ;  /* 0x0042444d14007388 */ /* 0x0005e20000004800 */
[----:B------:R-:W-:Y:S01]  /*d430*/  LEA.HI.SX32 R28, R33, R122, 0x1b ;  /* 0x0000007a211c7211 */ /* 0x000fe200078fdaff */
[----:B------:R-:W-:Y:S01]  /*d440*/  FMUL.FTZ R19, R100, R214 ;  /* 0x000000d664137220 */ /* 0x000fe20000410000 */
[C---:B-1----:R-:W-:Y:S01]  /*d450*/  IADD3 R49, R122.reuse, 0x400, RZ ;  /* 0x000004007a317810 */ /* 0x042fe20007ffe0ff */
[----:B------:R1:W-:Y:S01]  /*d460*/  STS [R20.X4+0x4248], R75 ;  /* 0x0042484b14007388 */ /* 0x0003e20000004800 */
[----:B------:R-:W-:Y:S01]  /*d470*/  LEA.HI.SX32 R46, R55, R122, 0x1b ;  /* 0x0000007a372e7211 */ /* 0x000fe200078fdaff */
[----:B------:R-:W-:Y:S01]  /*d480*/  FFMA.FTZ R5, -R99, R170, -RZ ;  /* 0x000000aa63057223 */ /* 0x000fe200000109ff */
[C---:B---3--:R-:W-:Y:S01]  /*d490*/  IADD3 R47, R122.reuse, 0x380, RZ ;  /* 0x000003807a2f7810 */ /* 0x048fe20007ffe0ff */
[----:B------:R3:W-:Y:S01]  /*d4a0*/  STS [R20.X4+0x424c], R45 ;  /* 0x00424c2d14007388 */ /* 0x0007e20000004800 */
[-C--:B------:R-:W-:Y:S01]  /*d4b0*/  LEA.HI.SX32 R43, R49, R122.reuse, 0x1b ;  /* 0x0000007a312b7211 */ /* 0x080fe200078fdaff */
[----:B------:R-:W-:Y:S01]  /*d4c0*/  FADD.FTZ R149, R149, R6 ;  /* 0x0000000695957221 */ /* 0x000fe20000010000 */
[C---:B--2---:R-:W-:Y:S01]  /*d4d0*/  IADD3 R77, R122.reuse, 0xb00, RZ ;  /* 0x00000b007a4d7810 */ /* 0x044fe20007ffe0ff */
[----:B------:R2:W-:Y:S01]  /*d4e0*/  STS [R20.X4+0x4250], R71 ;  /* 0x0042504714007388 */ /* 0x0005e20000004800 */
[-C--:B------:R-:W-:Y:S01]  /*d4f0*/  LEA.HI.SX32 R36, R47, R122.reuse, 0x1b ;  /* 0x0000007a2f247211 */ /* 0x080fe200078fdaff */
[----:B------:R-:W-:Y:S01]  /*d500*/  FADD.FTZ R6, R149, R4 ;  /* 0x0000000495067221 */ /* 0x000fe20000010000 */
[C---:B-1----:R-:W-:Y:S01]  /*d510*/  IADD3 R75, R122.reuse, 0xa80, RZ ;  /* 0x00000a807a4b7810 */ /* 0x042fe20007ffe0ff */
[----:B------:R1:W-:Y:S01]  /*d520*/  STS [R20.X4+0x4254], R73 ;  /* 0x0042544914007388 */ /* 0x0003e20000004800 */
[-C--:B------:R-:W-:Y:S01]  /*d530*/  LEA.HI.SX32 R47, R57, R122.reuse, 0x1b ;  /* 0x0000007a392f7211 */ /* 0x080fe200078fdaff */
[----:B------:R-:W-:Y:S01]  /*d540*/  FMUL.FTZ R4, R129, UR36 ;  /* 0x0000002481047c20 */ /* 0x000fe20008410000 */
[C---:B---3--:R-:W-:Y:S01]  /*d550*/  IADD3 R45, R122.reuse, 0x300, RZ ;  /* 0x000003007a2d7810 */ /* 0x048fe20007ffe0ff */
[----:B------:R3:W-:Y:S01]  /*d560*/  STS [R20.X4+0x4258], R67 ;  /* 0x0042584314007388 */ /* 0x0007e20000004800 */
[----:B------:R-:W-:Y:S01]  /*d570*/  LEA.HI.SX32 R48, R59, R122, 0x1b ;  /* 0x0000007a3b307211 */ /* 0x000fe200078fdaff */
[----:B------:R-:W-:Y:S01]  /*d580*/  FMUL.FTZ R149, R91, R178 ;  /* 0x000000b25b957220 */ /* 0x000fe20000410000 */
[C---:B--2---:R-:W-:Y:S01]  /*d590*/  IADD3 R71, R122.reuse, 0x980, RZ ;  /* 0x000009807a477810 */ /* 0x044fe20007ffe0ff */
[----:B------:R2:W-:Y:S01]  /*d5a0*/  STS [R20.X4+0x425c], R69 ;  /* 0x00425c4514007388 */ /* 0x0005e20000004800 */
[-C--:B------:R-:W-:Y:S01]  /*d5b0*/  LEA.HI.SX32 R147, R122, R122.reuse, 0x1b ;  /* 0x0000007a7a937211 */ /* 0x080fe200078fdaff */
[----:B------:R-:W-:Y:S01]  /*d5c0*/  FFMA.FTZ R213, -R100, R213, -RZ ;  /* 0x000000d564d57223 */ /* 0x000fe200000109ff */
[C---:B-1----:R-:W-:Y:S01]  /*d5d0*/  IADD3 R73, R122.reuse, 0xa00, RZ ;  /* 0x00000a007a497810 */ /* 0x042fe20007ffe0ff */
[----:B------:R-:W-:Y:S01]  /*d5e0*/  STS [R20.X4+0x4260], R64 ;  /* 0x0042604014007388 */ /* 0x000fe20000004800 */
[----:B------:R-:W-:Y:S01]  /*d5f0*/  LEA.HI.SX32 R33, R153, R122, 0x1b ;  /* 0x0000007a99217211 */ /* 0x000fe200078fdaff */
[----:B------:R-:W-:Y:S01]  /*d600*/  FFMA.FTZ R153, -R101, R212, -RZ ;  /* 0x000000d465997223 */ /* 0x000fe200000109ff */
[C---:B---3--:R-:W-:Y:S01]  /*d610*/  IADD3 R67, R122.reuse, 0x880, RZ ;  /* 0x000008807a437810 */ /* 0x048fe20007ffe0ff */
[----:B------:R1:W-:Y:S01]  /*d620*/  STS [R20.X4+0x4264], R65 ;  /* 0x0042644114007388 */ /* 0x0003e20000004800 */
[-C--:B------:R-:W-:Y:S01]  /*d630*/  LEA.HI.SX32 R54, R71, R122.reuse, 0x1b ;  /* 0x0000007a47367211 */ /* 0x080fe200078fdaff */
[----:B------:R-:W-:Y:S01]  /*d640*/  FMUL.FTZ R169, R99, R169 ;  /* 0x000000a963a97220 */ /* 0x000fe20000410000 */
[----:B--2---:R-:W-:Y:S01]  /*d650*/  IADD3 R69, R122, 0x900, RZ ;  /* 0x000009007a457810 */ /* 0x004fe20007ffe0ff */
[----:B------:R2:W-:Y:S01]  /*d660*/  STS [R20.X4+0x4268], R27 ;  /* 0x0042681b14007388 */ /* 0x0005e20000004800 */
[-C--:B------:R-:W-:Y:S01]  /*d670*/  LEA.HI.SX32 R52, R67, R122.reuse, 0x1b ;  /* 0x0000007a43347211 */ /* 0x080fe200078fdaff */
[----:B------:R-:W-:Y:S01]  /*d680*/  FFMA.FTZ R171, -R98, R171, -RZ ;  /* 0x000000ab62ab7223 */ /* 0x000fe200000109ff */
[-C--:B------:R-:W-:Y:S01]  /*d690*/  LEA.HI.SX32 R55, R73, R122.reuse, 0x1b ;  /* 0x0000007a49377211 */ /* 0x080fe200078fdaff */
[----:B------:R3:W-:Y:S01]  /*d6a0*/  STS [R20.X4+0x426c], R30 ;  /* 0x00426c1e14007388 */ /* 0x0007e20000004800 */
[-C--:B------:R-:W-:Y:S01]  /*d6b0*/  LEA.HI.SX32 R56, R75, R122.reuse, 0x1b ;  /* 0x0000007a4b387211 */ /* 0x080fe200078fdaff */
[----:B------:R-:W-:Y:S01]  /*d6c0*/  FFMA.FTZ R173, -R97, R173, -RZ ;  /* 0x000000ad61ad7223 */ /* 0x000fe200000109ff */
[----:B-1----:R-:W-:Y:S01]  /*d6d0*/  IADD3 R65, R122, 0x800, RZ ;  /* 0x000008007a417810 */ /* 0x002fe20007ffe0ff */
[----:B------:R-:W-:Y:S01]  /*d6e0*/  STS [R20.X4+0x4270], R62 ;  /* 0x0042703e14007388 */ /* 0x000fe20000004800 */
[-C--:B------:R-:W-:Y:S01]  /*d6f0*/  LEA.HI.SX32 R57, R77, R122.reuse, 0x1b ;  /* 0x0000007a4d397211 */ /* 0x080fe200078fdaff */
[----:B------:R-:W-:Y:S01]  /*d700*/  FFMA.FTZ R175, -R96, R175, -RZ ;  /* 0x000000af60af7223 */ /* 0x000fe200000109ff */
[----:B--2---:R-:W-:Y:S01]  /*d710*/  IADD3 R27, R122, 0x80, RZ ;  /* 0x000000807a1b7810 */ /* 0x004fe20007ffe0ff */
[----:B------:R1:W-:Y:S01]  /*d720*/  STS [R20.X4+0x4274], R63 ;  /* 0x0042743f14007388 */ /* 0x0003e20000004800 */
[-C--:B------:R-:W-:Y:S01]  /*d730*/  LEA.HI.SX32 R51, R65, R122.reuse, 0x1b ;  /* 0x0000007a41337211 */ /* 0x080fe200078fdaff */
[----:B------:R-:W-:Y:S01]  /*d740*/  FFMA.FTZ R177, -R91, R177, -RZ ;  /* 0x000000b15bb17223 */ /* 0x000fe200000109ff */
[-C--:B---3--:R-:W-:Y:S01]  /*d750*/  LEA.HI.SX32 R30, R35, R122.reuse, 0x1b ;  /* 0x0000007a231e7211 */ /* 0x088fe200078fdaff */
[----:B------:R-:W-:Y:S01]  /*d760*/  STS [R20.X4+0x4278], R60 ;  /* 0x0042783c14007388 */ /* 0x000fe20000004800 */
[-C--:B------:R-:W-:Y:S01]  /*d770*/  LEA.HI.SX32 R35, R45, R122.reuse, 0x1b ;  /* 0x0000007a2d237211 */ /* 0x080fe200078fdaff */
[----:B------:R-:W-:Y:S01]  /*d780*/  FMUL.FTZ R179, R90, R179 ;  /* 0x000000b35ab37220 */ /* 0x000fe20000410000 */
[-C--:B------:R-:W-:Y:S01]  /*d790*/  LEA.HI.SX32 R45, R53, R122.reuse, 0x1b ;  /* 0x0000007a352d7211 */ /* 0x080fe200078fdaff */
[----:B------:R2:W-:Y:S01]  /*d7a0*/  STS [R20.X4+0x427c], R61 ;  /* 0x00427c3d14007388 */ /* 0x0005e20000004800 */
[-C--:B------:R-:W-:Y:S01]  /*d7b0*/  LEA.HI.SX32 R27, R27, R122.reuse, 0x1b ;  /* 0x0000007a1b1b7211 */ /* 0x080fe200078fdaff */
[----:B------:R-:W-:Y:S01]  /*d7c0*/  FFMA.FTZ R181, -R89, R181, -RZ ;  /* 0x000000b559b57223 */ /* 0x000fe200000109ff */
[----:B-1----:R-:W-:Y:S01]  /*d7d0*/  IADD3 R63, R122, 0x780, RZ ;  /* 0x000007807a3f7810 */ /* 0x002fe20007ffe0ff */
[----:B------:R-:W-:Y:S01]  /*d7e0*/  BAR.SYNC.DEFER_BLOCKING 0x0 ;  /* 0x0000000000007b1d */ /* 0x000fe20000010000 */
[-C--:B------:R-:W-:Y:S01]  /*d7f0*/  LEA.HI.SX32 R53, R69, R122.reuse, 0x1b ;  /* 0x0000007a45357211 */ /* 0x080fe200078fdaff */
[----:B------:R-:W-:Y:S01]  /*d800*/  FFMA.FTZ R183, -R88, R183, -RZ ;  /* 0x000000b758b77223 */ /* 0x000fe200000109ff */
[-C--:B------:R-:W-:Y:S01]  /*d810*/  LEA.HI.SX32 R50, R63, R122.reuse, 0x1b ;  /* 0x0000007a3f327211 */ /* 0x080fe200078fdaff */
[----:B------:R-:W-:Y:S01]  /*d820*/  FMUL.FTZ R185, R87, R185 ;  /* 0x000000b957b97220 */ /* 0x000fe20000410000 */
[-C--:B------:R-:W-:Y:S01]  /*d830*/  LEA.HI.SX32 R58, R79, R122.reuse, 0x1b ;  /* 0x0000007a4f3a7211 */ /* 0x080fe200078fdaff */
[----:B------:R-:W-:Y:S01]  /*d840*/  FMUL.FTZ R187, R86, R187 ;  /* 0x000000bb56bb7220 */ /* 0x000fe20000410000 */
[----:B--2---:R-:W-:Y:S01]  /*d850*/  IADD3 R61, R122, 0x700, RZ ;  /* 0x000007007a3d7810 */ /* 0x004fe20007ffe0ff */
[----:B------:R-:W-:Y:S01]  /*d860*/  FMUL.FTZ R189, R85, R189 ;  /* 0x000000bd55bd7220 */ /* 0x000fe20000410000 */
[-C--:B------:R-:W-:Y:S01]  /*d870*/  LEA.HI.SX32 R59, R81, R122.reuse, 0x1b ;  /* 0x0000007a513b7211 */ /* 0x080fe200078fdaff */
[----:B------:R-:W-:Y:S01]  /*d880*/  FMUL.FTZ R191, R84, R191 ;  /* 0x000000bf54bf7220 */ /* 0x000fe20000410000 */
[-C--:B------:R-:W-:Y:S01]  /*d890*/  LEA.HI.SX32 R49, R61, R122.reuse, 0x1b ;  /* 0x0000007a3d317211 */ /* 0x080fe200078fdaff */
[----:B------:R-:W-:Y:S01]  /*d8a0*/  FMUL.FTZ R193, R83, R193 ;  /* 0x000000c153c17220 */ /* 0x000fe20000410000 */
[-C--:B------:R-:W-:Y:S01]  /*d8b0*/  LEA.HI.SX32 R60, R95, R122.reuse, 0x1b ;  /* 0x0000007a5f3c7211 */ /* 0x080fe200078fdaff */
[----:B------:R-:W-:Y:S01]  /*d8c0*/  FMUL.FTZ R154, R17, UR36 ;  /* 0x00000024119a7c20 */ /* 0x000fe20008410000 */
[-C--:B------:R-:W-:Y:S01]  /*d8d0*/  LEA.HI.SX32 R61, R131, R122.reuse, 0x1b ;  /* 0x0000007a833d7211 */ /* 0x080fe200078fdaff */
[----:B------:R-:W-:Y:S01]  /*d8e0*/  FADD.FTZ R3, R148, R3 ;  /* 0x0000000394037221 */ /* 0x000fe20000010000 */
[-C--:B------:R-:W-:Y:S01]  /*d8f0*/  LEA.HI.SX32 R62, R133, R122.reuse, 0x1b ;  /* 0x0000007a853e7211 */ /* 0x080fe200078fdaff */
[----:B------:R-:W-:Y:S01]  /*d900*/  FFMA.FTZ R229, R18, R113, R229 ;  /* 0x0000007112e57223 */ /* 0x000fe200000100e5 */
[-C--:B------:R-:W-:Y:S01]  /*d910*/  LEA.HI.SX32 R63, R135, R122.reuse, 0x1b ;  /* 0x0000007a873f7211 */ /* 0x080fe200078fdaff */
[----:B------:R-:W-:Y:S01]  /*d920*/  FADD.FTZ R198, R16, R198 ;  /* 0x000000c610c67221 */ /* 0x000fe20000010000 */
[-C--:B------:R-:W-:Y:S01]  /*d930*/  LEA.HI.SX32 R64, R137, R122.reuse, 0x1b ;  /* 0x0000007a89407211 */ /* 0x080fe200078fdaff */
[----:B------:R-:W-:Y:S01]  /*d940*/  FFMA.FTZ R154, R129, UR35, R154 ;  /* 0x00000023819a7c23 */ /* 0x000fe2000801009a */
[-C--:B------:R-:W-:Y:S01]  /*d950*/  LEA.HI.SX32 R65, R139, R122.reuse, 0x1b ;  /* 0x0000007a8b417211 */ /* 0x080fe200078fdaff */
[----:B------:R-:W1:Y:S01]  /*d960*/  LDS R144, [R147.X4+0x4200] ;  /* 0x0042000093907984 */ /* 0x000e620000004800 */
[----:B------:R-:W-:-:S03]  /*d970*/  LEA.HI.SX32 R66, R141, R122, 0x1b ;  /* 0x0000007a8d427211 */ /* 0x000fc600078fdaff */
        /* <DEDUP_REMOVED lines=31> */
[----:B------:R5:W-:Y:S04]  /*db70*/  STS [R20.X4+0x8400], R151 ;  /* 0x0084009714007388 */ /* 0x000be80000004800 */
[----:B------:R1:W-:Y:S04]  /*db80*/  STS [R21.X4+0x8404], R150 ;  /* 0x0084049615007388 */ /* 0x0003e80000004800 */
[----:B------:R2:W-:Y:S01]  /*db90*/  STS [R145.X4+0x8408], R152 ;  /* 0x0084089891007388 */ /* 0x0005e20000004800 */
[----:B-----5:R-:W-:-:S03]  /*dba0*/  FMUL.FTZ R151, R88, R184 ;  /* 0x000000b858977220 */ /* 0x020fc60000410000 */
[----:B------:R5:W-:Y:S01]  /*dbb0*/  STS [R146.X4+0x840c], R153 ;  /* 0x00840c9992007388 */ /* 0x000be20000004800 */
[----:B-1----:R-:W-:-:S03]  /*dbc0*/  FMUL.FTZ R21, R98, R172 ;  /* 0x000000ac62157220 */ /* 0x002fc60000410000 */
[----:B------:R1:W-:Y:S01]  /*dbd0*/  STS [R20.X4+0x8410], R19 ;  /* 0x0084101314007388 */ /* 0x0003e20000004800 */
[----:B--2---:R-:W-:-:S03]  /*dbe0*/  FMUL.FTZ R145, R97, R174 ;  /* 0x000000ae61917220 */ /* 0x004fc60000410000 */
[----:B------:R2:W-:Y:S01]  /*dbf0*/  STS [R20.X4+0x8420], R21 ;  /* 0x0084201514007388 */ /* 0x0005e20000004800 */
[----:B-----5:R-:W-:-:S03]  /*dc00*/  FFMA.FTZ R153, R17, UR35, -R4 ;  /* 0x0000002311997c23 */ /* 0x020fc60008010804 */
[----:B------:R5:W-:Y:S01]  /*dc10*/  STS [R20.X4+0x841c], R5 ;  /* 0x00841c0514007388 */ /* 0x000be20000004800 */
[----:B------:R-:W-:Y:S02]  /*dc20*/  FMUL.FTZ R4, R128, UR36 ;  /* 0x0000002480047c20 */ /* 0x000fe40008410000 */
[----:B-1----:R-:W-:Y:S01]  /*dc30*/  FMUL.FTZ R19, R96, R176 ;  /* 0x000000b060137220 */ /* 0x002fe20000410000 */
[----:B------:R1:W-:Y:S01]  /*dc40*/  STS [R20.X4+0x8428], R145 ;  /* 0x0084289114007388 */ /* 0x0003e20000004800 */
[----:B------:R-:W-:Y:S02]  /*dc50*/  FMUL.FTZ R146, R124, UR36 ;  /* 0x000000247c927c20 */ /* 0x000fe40008410000 */
[----:B--2---:R-:W-:Y:S01]  /*dc60*/  FFMA.FTZ R21, -R86, R188, -RZ ;  /* 0x000000bc56157223 */ /* 0x004fe200000109ff */
[----:B------:R2:W-:Y:S01]  /*dc70*/  STS [R20.X4+0x8430], R19 ;  /* 0x0084301314007388 */ /* 0x0005e20000004800 */
[----:B------:R-:W-:Y:S02]  /*dc80*/  FFMA.FTZ R146, R123, UR35, R146 ;  /* 0x000000237b927c23 */ /* 0x000fe40008010092 */
[----:B-----5:R-:W-:Y:S01]  /*dc90*/  FFMA.FTZ R5, -R90, R180, -RZ ;  /* 0x000000b45a057223 */ /* 0x020fe200000109ff */
[----:B------:R5:W-:Y:S01]  /*dca0*/  STS [R20.X4+0x8464], R21 ;  /* 0x0084641514007388 */ /* 0x000be20000004800 */
[----:B-1----:R-:W-:-:S03]  /*dcb0*/  FMUL.FTZ R145, R89, R182 ;  /* 0x000000b659917220 */ /* 0x002fc60000410000 */
[----:B------:R1:W-:Y:S01]  /*dcc0*/  STS [R20.X4+0x8444], R5 ;  /* 0x0084440514007388 */ /* 0x0003e20000004800 */
[----:B--2---:R-:W-:-:S03]  /*dcd0*/  FFMA.FTZ R19, -R87, R186, -RZ ;  /* 0x000000ba57137223 */ /* 0x004fc600000109ff */
[----:B------:R2:W-:Y:S01]  /*dce0*/  STS [R20.X4+0x8448], R145 ;  /* 0x0084489114007388 */ /* 0x0005e20000004800 */
[----:B-----5:R-:W-:-:S03]  /*dcf0*/  MOV R21, UR11 ;  /* 0x0000000b00157c02 */ /* 0x020fc60008000f00 */
[----:B------:R5:W-:Y:S01]  /*dd00*/  STS [R20.X4+0x845c], R19 ;  /* 0x00845c1314007388 */ /* 0x000be20000004800 */
[----:B------:R-:W-:Y:S01]  /*dd10*/  LEA R152, R21, -R122, 0x1 ;  /* 0x8000007a15987211 */ /* 0x000fe200078e08ff */
[----:B-1----:R-:W-:Y:S02]  /*dd20*/  FFMA.FTZ R5, -R85, R190, -RZ ;  /* 0x000000be55057223 */ /* 0x002fe400000109ff */
[----:B------:R1:W-:Y:S01]  /*dd30*/  STS [R20.X4+0x8438], R149 ;  /* 0x0084389514007388 */ /* 0x0003e20000004800 */
[----:B------:R-:W-:Y:S01]  /*dd40*/  ISETP.GE.AND P0, PT, R152, 0x1, PT ;  /* 0x000000019800780c */ /* 0x000fe20003f06270 */
[----:B--2---:R-:W-:Y:S02]  /*dd50*/  FFMA.FTZ R145, -R84, R192, -RZ ;  /* 0x000000c054917223 */ /* 0x004fe400000109ff */
[----:B------:R2:W-:Y:S01]  /*dd60*/  STS [R20.X4+0x846c], R5 ;  /* 0x00846c0514007388 */ /* 0x0005e20000004800 */
[----:B-----5:R-:W-:-:S03]  /*dd70*/  FFMA.FTZ R19, -R83, R194, -RZ ;  /* 0x000000c253137223 */ /* 0x020fc600000109ff */
[----:B------:R5:W-:Y:S01]  /*dd80*/  STS [R20.X4+0x8474], R145 ;  /* 0x0084749114007388 */ /* 0x000be20000004800 */
[----:B-1----:R-:W-:-:S03]  /*dd90*/  FFMA.FTZ R149, R127, UR35, R4 ;  /* 0x000000237f957c23 */ /* 0x002fc60008010004 */
[----:B------:R-:W-:Y:S01]  /*dda0*/  STS [R20.X4+0x8414], R213 ;  /* 0x008414d514007388 */ /* 0x000fe20000004800 */
[----:B------:R-:W-:Y:S02]  /*ddb0*/  FMUL.FTZ R4, R126, UR36 ;  /* 0x000000247e047c20 */ /* 0x000fe40008410000 */
[----:B--2---:R-:W-:Y:S01]  /*ddc0*/  FMUL.FTZ R5, R127, UR36 ;  /* 0x000000247f057c20 */ /* 0x004fe20008410000 */
[----:B------:R-:W-:Y:S01]  /*ddd0*/  STS [R20.X4+0x8418], R169 ;  /* 0x008418a914007388 */ /* 0x000fe20000004800 */
[----:B-----5:R-:W-:Y:S02]  /*dde0*/  FMUL.FTZ R145, R123, UR36 ;  /* 0x000000247b917c20 */ /* 0x020fe40008410000 */
[----:B------:R-:W-:Y:S01]  /*ddf0*/  FFMA.FTZ R150, R128, UR35, -R5 ;  /* 0x0000002380967c23 */ /* 0x000fe20008010805 */
[----:B------:R-:W-:Y:S01]  /*de00*/  STS [R20.X4+0x8424], R171 ;  /* 0x008424ab14007388 */ /* 0x000fe20000004800 */
[----:B------:R-:W-:Y:S02]  /*de10*/  FMUL.FTZ R5, R125, UR36 ;  /* 0x000000247d057c20 */ /* 0x000fe40008410000 */
[----:B------:R-:W-:Y:S01]  /*de20*/  FFMA.FTZ R145, R124, UR35, -R145 ;  /* 0x000000237c917c23 */ /* 0x000fe20008010891 */
[----:B------:R-:W-:Y:S01]  /*de30*/  STS [R20.X4+0x842c], R173 ;  /* 0x00842cad14007388 */ /* 0x000fe20000004800 */
[----:B------:R-:W-:-:S03]  /*de40*/  FFMA.FTZ R148, R126, UR35, -R5 ;  /* 0x000000237e947c23 */ /* 0x000fc60008010805 */
[----:B------:R-:W-:Y:S04]  /*de50*/  STS [R20.X4+0x8434], R175 ;  /* 0x008434af14007388 */ /* 0x000fe80000004800 */
[----:B------:R-:W-:Y:S04]  /*de60*/  STS [R20.X4+0x843c], R177 ;  /* 0x00843cb114007388 */ /* 0x000fe80000004800 */
[----:B------:R-:W-:Y:S04]  /*de70*/  STS [R20.X4+0x8440], R179 ;  /* 0x008440b314007388 */ /* 0x000fe80000004800 */
[----:B------:R-:W-:Y:S04]  /*de80*/  STS [R20.X4+0x844c], R181 ;  /* 0x00844cb514007388 */ /* 0x000fe80000004800 */
[----:B------:R1:W-:Y:S04]  /*de90*/  STS [R20.X4+0x8450], R151 ;  /* 0x0084509714007388 */ /* 0x0003e80000004800 */
[----:B------:R2:W-:Y:S04]  /*dea0*/  STS [R20.X4+0x8454], R183 ;  /* 0x008454b714007388 */ /* 0x0005e80000004800 */
[----:B------:R2:W-:Y:S01]  /*deb0*/  STS [R20.X4+0x8458], R185 ;  /* 0x008458b914007388 */ /* 0x0005e20000004800 */
[----:B-1----:R-:W-:-:S03]  /*dec0*/  FMUL.FTZ R151, R31, R17 ;  /* 0x000000111f977220 */ /* 0x002fc60000410000 */
[----:B------:R2:W-:Y:S01]  /*ded0*/  STS [R20.X4+0x8460], R187 ;  /* 0x008460bb14007388 */ /* 0x0005e20000004800 */
[----:B------:R-:W-:-:S03]  /*dee0*/  FFMA.FTZ R31, R125, UR35, R4 ;  /* 0x000000237d1f7c23 */ /* 0x000fc60008010004 */
        /* <DEDUP_REMOVED lines=60> */
.L_x_1818:
[----:B0-234-:R-:W-:Y:S05]  /*e2b0*/  BSYNC B0 ;  /* 0x0000000000007941 */ /* 0x01dfea0003800000 */
.L_x_1817:
        /* <DEDUP_REMOVED lines=67> */
.L_x_1820:
[----:B0-----:R-:W-:Y:S05]  /*e6f0*/  BSYNC B0 ;  /* 0x0000000000007941 */ /* 0x001fea0003800000 */
.L_x_1819:
[----:B------:R0:W1:Y:S01]  /*e700*/  LDS R3, [R28.X4+0x8800] ;  /* 0x008800001c037984 */ /* 0x0000620000004800 */
[----:B------:R-:W-:Y:S01]  /*e710*/  BSSY B0, `(.L_x_1821) ;  /* 0x0000004000007945 */ /* 0x000fe20003800000 */
[----:B------:R-:W-:Y:S05]  /*e720*/  @!P1 BRA `(.L_x_1822) ;  /* 0x0000002000009947 */ /* 0x000fea0003800000 */
[----:B------:R2:W-:Y:S04]  /*e730*/  RED.E.ADD.F32.FTZ.RN.STRONG.GPU [R4.64+-0x3c00], R68 ;  /* 0xffc400440400798e */ /* 0x0005e8000c10e7a8 */
[----:B-1----:R2:W-:Y:S02]  /*e740*/  RED.E.ADD.F32.FTZ.RN.STRONG.GPU [R16.64+-0x3c00], R3 ;  /* 0xffc400031000798e */ /* 0x0025e4000c10e7a8 */
.L_x_1822:
[----:B------:R-:W-:Y:S05]  /*e750*/  BSYNC B0 ;  /* 0x0000000000007941 */ /* 0x000fea0003800000 */
.L_x_1821:
[----:B-12---:R1:W2:Y:S01]  /*e760*/  LDS R3, [R30.X4+0x8a00] ;  /* 0x008a00001e037984 */ /* 0x0062a20000004800 */
[----:B------:R-:W-:Y:S01]  /*e770*/  BSSY B0, `(.L_x_1823) ;  /* 0x0000004000007945 */ /* 0x000fe20003800000 */
[----:B------:R-:W-:Y:S05]  /*e780*/  @!P2 BRA `(.L_x_1824) ;  /* 0x000000200000a947 */ /* 0x000fea0003800000 */
[----:B------:R3:W-:Y:S04]  /*e790*/  RED.E.ADD.F32.FTZ.RN.STRONG.GPU [R4.64+-0x3a00], R69 ;  /* 0xffc600450400798e */ /* 0x0007e8000c10e7a8 */
[----:B--2---:R3:W-:Y:S02]  /*e7a0*/  RED.E.ADD.F32.FTZ.RN.STRONG.GPU [R16.64+-0x3a00], R3 ;  /* 0xffc600031000798e */ /* 0x0047e4000c10e7a8 */
.L_x_1824:
[----:B------:R-:W-:Y:S05]  /*e7b0*/  BSYNC B0 ;  /* 0x0000000000007941 */ /* 0x000fea0003800000 */
.L_x_1823:
[----:B------:R-:W4:Y:S01]  /*e7c0*/  LDS R33, [R33.X4+0x8c00] ;  /* 0x008c000021217984 */ /* 0x000f220000004800 */
        /* <DEDUP_REMOVED lines=10> */
[----:B----4-:R0:W-:Y:S02]  /*e870*/  RED.E.ADD.F32.FTZ.RN.STRONG.GPU [R16.64+-0x3800], R33 ;  /* 0xffc800211000798e */ /* 0x0101e4000c10e7a8 */
.L_x_1826:
[----:B------:R-:W-:Y:S05]  /*e880*/  BSYNC B0 ;  /* 0x0000000000007941 */ /* 0x000fea0003800000 */
.L_x_1825:
[----:B--23--:R2:W3:Y:S01]  /*e890*/  LDS R3, [R34.X4+0x8e00] ;  /* 0x008e000022037984 */ /* 0x00c4e20000004800 */
[----:B------:R-:W-:Y:S01]  /*e8a0*/  BSSY B0, `(.L_x_1827) ;  /* 0x0000004000007945 */ /* 0x000fe20003800000 */
[----:B------:R-:W-:Y:S05]  /*e8b0*/  @!P0 BRA `(.L_x_1828) ;  /* 0x0000002000008947 */ /* 0x000fea0003800000 */
[----:B------:R0:W-:Y:S04]  /*e8c0*/  RED.E.ADD.F32.FTZ.RN.STRONG.GPU [R4.64+-0x3600], R71 ;  /* 0xffca00470400798e */ /* 0x0001e8000c10e7a8 */
[----:B---3--:R0:W-:Y:S02]  /*e8d0*/  RED.E.ADD.F32.FTZ.RN.STRONG.GPU [R16.64+-0x3600], R3 ;  /* 0xffca00031000798e */ /* 0x0081e4000c10e7a8 */
.L_x_1828:
[----:B------:R-:W-:Y:S05]  /*e8e0*/  BSYNC B0 ;  /* 0x0000000000007941 */ /* 0x000fea0003800000 */
.L_x_1827:
[----:B------:R-:W0:Y:S01]  /*e8f0*/  LDS R35, [R35.X4+0x9000] ;  /* 0x0090000023237984 */ /* 0x000e220000004800 */
[----:B------:R-:W-:Y:S01]  /*e900*/  BSSY B0, `(.L_x_1829) ;  /* 0x0000004000007945 */ /* 0x000fe20003800000 */
[----:B------:R-:W-:Y:S05]  /*e910*/  @!P1 BRA `(.L_x_1830) ;  /* 0x0000002000009947 */ /* 0x000fea0003800000 */
[----:B------:R1:W-:Y:S04]  /*e920*/  RED.E.ADD.F32.FTZ.RN.STRONG.GPU [R4.64+-0x3400], R72 ;  /* 0xffcc00480400798e */ /* 0x0003e8000c10e7a8 */
[----:B0-----:R1:W-:Y:S02]  /*e930*/  RED.E.ADD.F32.FTZ.RN.STRONG.GPU [R16.64+-0x3400], R35 ;  /* 0xffcc00231000798e */ /* 0x0013e4000c10e7a8 */
.L_x_1830:
[----:B------:R-:W-:Y:S05]  /*e940*/  BSYNC B0 ;  /* 0x0000000000007941 */ /* 0x000fea0003800000 */
.L_x_1829:
[----:B0--3--:R0:W3:Y:S01]  /*e950*/  LDS R3, [R36.X4+0x9200] ;  /* 0x0092000024037984 */ /* 0x0090e20000004800 */
[----:B------:R-:W-:Y:S01]  /*e960*/  BSSY B0, `(.L_x_1831) ;  /* 0x0000004000007945 */ /* 0x000fe20003800000 */
[----:B------:R-:W-:Y:S05]  /*e970*/  @!P2 BRA `(.L_x_1832) ;  /* 0x000000200000a947 */ /* 0x000fea0003800000 */
[----:B------:R0:W-:Y:S04]  /*e980*/  RED.E.ADD.F32.FTZ.RN.STRONG.GPU [R4.64+-0x3200], R73 ;  /* 0xffce00490400798e */ /* 0x0001e8000c10e7a8 */
[----:B---3--:R0:W-:Y:S02]  /*e990*/  RED.E.ADD.F32.FTZ.RN.STRONG.GPU [R16.64+-0x3200], R3 ;  /* 0xffce00031000798e */ /* 0x0081e4000c10e7a8 */
.L_x_1832:
[----:B------:R-:W-:Y:S05]  /*e9a0*/  BSYNC B0 ;  /* 0x0000000000007941 */ /* 0x000fea0003800000 */
.L_x_1831:
[----:B------:R-:W0:Y:S01]  /*e9b0*/  LDS R43, [R43.X4+0x9400] ;  /* 0x009400002b2b7984 */ /* 0x000e220000004800 */
[----:B------:R-:W-:Y:S01]  /*e9c0*/  BSSY B0, `(.L_x_1833) ;  /* 0x0000004000007945 */ /* 0x000fe20003800000 */
[----:B------:R-:W-:Y:S05]  /*e9d0*/  @!P3 BRA `(.L_x_1834) ;  /* 0x000000200000b947 */ /* 0x000fea0003800000 */
[----:B------:R1:W-:Y:S04]  /*e9e0*/  RED.E.ADD.F32.FTZ.RN.STRONG.GPU [R4.64+-0x3000], R74 ;  /* 0xffd0004a0400798e */ /* 0x0003e8000c10e7a8 */
[----:B0-----:R1:W-:Y:S02]  /*e9f0*/  RED.E.ADD.F32.FTZ.RN.STRONG.GPU [R16.64+-0x3000], R43 ;  /* 0xffd0002b1000798e */ /* 0x0013e4000c10e7a8 */
.L_x_1834:
[----:B------:R-:W-:Y:S05]  /*ea00*/  BSYNC B0 ;  /* 0x0000000000007941 */ /* 0x000fea0003800000 */
.L_x_1833:
[----:B0--3--:R0:W3:Y:S01]  /*ea10*/  LDS R3, [R44.X4+0x9600] ;  /* 0x009600002c037984 */ /* 0x0090e20000004800 */
[----:B------:R-:W-:Y:S01]  /*ea20*/  BSSY B0, `(.L_x_1835) ;  /* 0x0000004000007945 */ /* 0x000fe20003800000 */
[----:B------:R-:W-:Y:S05]  /*ea30*/  @!P4 BRA `(.L_x_1836) ;  /* 0x000000200000c947 */ /* 0x000fea0003800000 */
[----:B------:R0:W-:Y:S04]  /*ea40*/  RED.E.ADD.F32.FTZ.RN.STRONG.GPU [R4.64+-0x2e00], R75 ;  /* 0xffd2004b0400798e */ /* 0x0001e8000c10e7a8 */
[----:B---3--:R0:W-:Y:S02]  /*ea50*/  RED.E.ADD.F32.FTZ.RN.STRONG.GPU [R16.64+-0x2e00], R3 ;  /* 0xffd200031000798e */ /* 0x0081e4000c10e7a8 */
.L_x_1836:
[----:B------:R-:W-:Y:S05]  /*ea60*/  BSYNC B0 ;  /* 0x0000000000007941 */ /* 0x000fea0003800000 */
.L_x_1835:
[----:B------:R-:W0:Y:S01]  /*ea70*/  LDS R45, [R45.X4+0x9800] ;  /* 0x009800002d2d7984 */ /* 0x000e220000004800 */
[----:B------:R-:W-:Y:S01]  /*ea80*/  BSSY B0, `(.L_x_1837) ;  /* 0x0000004000007945 */ /* 0x000fe20003800000 */
[----:B------:R-:W-:Y:S05]  /*ea90*/  @!P5 BRA `(.L_x_1838) ;  /* 0x000000200000d947 */ /* 0x000fea0003800000 */
[----:B------:R1:W-:Y:S04]  /*eaa0*/  RED.E.ADD.F32.FTZ.RN.STRONG.GPU [R4.64+-0x2c00], R76 ;  /* 0xffd4004c0400798e */ /* 0x0003e8000c10e7a8 */
[----:B0-----:R1:W-:Y:S02]  /*eab0*/  RED.E.ADD.F32.FTZ.RN.STRONG.GPU [R16.64+-0x2c00], R45 ;  /* 0xffd4002d1000798e */ /* 0x0013e4000c10e7a8 */
.L_x_1838:
[----:B------:R-:W-:Y:S05]  /*eac0*/  BSYNC B0 ;  /* 0x0000000000007941 */ /* 0x000fea0003800000 */
.L_x_1837:
[----:B0--3--:R0:W3:Y:S01]  /*ead0*/  LDS R3, [R46.X4+0x9a00] ;  /* 0x009a00002e037984 */ /* 0x0090e20000004800 */
        /* <DEDUP_REMOVED lines=10> */
[----:B---3--:R0:W-:Y:S02]  /*eb80*/  RED.E.ADD.F32.FTZ.RN.STRONG.GPU [R16.64+-0x2a00], R3 ;  /* 0xffd600031000798e */ /* 0x0081e4000c10e7a8 */
.L_x_1840:
[----:B0-----:R-:W-:Y:S05]  /*eb90*/  BSYNC B0 ;  /* 0x0000000000007941 */ /* 0x001fea0003800000 */
.L_x_1839:
[----:B------:R-:W0:Y:S01]  /*eba0*/  LDS R47, [R47.X4+0x9c00] ;  /* 0x009c00002f2f7984 */ /* 0x000e220000004800 */
[----:B------:R-:W-:Y:S01]  /*ebb0*/  BSSY B0, `(.L_x_1841) ;  /* 0x0000004000007945 */ /* 0x000fe20003800000 */
[----:B------:R-:W-:Y:S05]  /*ebc0*/  @!P0 BRA `(.L_x_1842) ;  /* 0x0000002000008947 */ /* 0x000fea0003800000 */
[----:B------:R1:W-:Y:S04]  /*ebd0*/  RED.E.ADD.F32.FTZ.RN.STRONG.GPU [R4.64+-0x2800], R78 ;  /* 0xffd8004e0400798e */ /* 0x0003e8000c10e7a8 */
[----:B0-----:R1:W-:Y:S02]  /*ebe0*/  RED.E.ADD.F32.FTZ.RN.STRONG.GPU [R16.64+-0x2800], R47 ;  /* 0xffd8002f1000798e */ /* 0x0013e4000c10e7a8 */
.L_x_1842:
[----:B------:R-:W-:Y:S05]  /*ebf0*/  BSYNC B0 ;  /* 0x0000000000007941 */ /* 0x000fea0003800000 */
.L_x_1841:
[----:B---3--:R3:W1:Y:S01]  /*ec00*/  LDS R3, [R48.X4+0x9e00] ;  /* 0x009e000030037984 */ /* 0x0086620000004800 */
[----:B------:R-:W-:Y:S01]  /*ec10*/  BSSY B0, `(.L_x_1843) ;  /* 0x0000004000007945 */ /* 0x000fe20003800000 */
[----:B------:R-:W-:Y:S05]  /*ec20*/  @!P1 BRA `(.L_x_1844) ;  /* 0x0000002000009947 */ /* 0x000fea0003800000 */
[----:B------:R2:W-:Y:S04]  /*ec30*/  RED.E.ADD.F32.FTZ.RN.STRONG.GPU [R4.64+-0x2600], R79 ;  /* 0xffda004f0400798e */ /* 0x0005e8000c10e7a8 */
[----:B-1----:R2:W-:Y:S02]  /*ec40*/  RED.E.ADD.F32.FTZ.RN.STRONG.GPU [R16.64+-0x2600], R3 ;  /* 0xffda00031000798e */ /* 0x0025e4000c10e7a8 */
.L_x_1844:
[----:B------:R-:W-:Y:S05]  /*ec50*/  BSYNC B0 ;  /* 0x0000000000007941 */ /* 0x000fea0003800000 */
.L_x_1843:
[----:B------:R-:W2:Y:S01]  /*ec60*/  LDS R49, [R49.X4+0xa000] ;  /* 0x00a0000031317984 */ /* 0x000ea20000004800 */
[----:B------:R-:W-:Y:S01]  /*ec70*/  BSSY B0, `(.L_x_1845) ;  /* 0x0000004000007945 */ /* 0x000fe20003800000 */
[----:B------:R-:W-:Y:S05]  /*ec80*/  @!P2 BRA `(.L_x_1846) ;  /* 0x000000200000a947 */ /* 0x000fea0003800000 */
[----:B------:R3:W-:Y:S04]  /*ec90*/  RED.E.ADD.F32.FTZ.RN.STRONG.GPU [R4.64+-0x2400], R80 ;  /* 0xffdc00500400798e */ /* 0x0007e8000c10e7a8 */
[----:B--2---:R3:W-:Y:S02]  /*eca0*/  RED.E.ADD.F32.FTZ.RN.STRONG.GPU [R16.64+-0x2400], R49 ;  /* 0xffdc00311000798e */ /* 0x0047e4000c10e7a8 */
.L_x_1846:
[----:B------:R-:W-:Y:S05]  /*ecb0*/  BSYNC B0 ;  /* 0x0000000000007941 */ /* 0x000fea0003800000 */
.L_x_1845:
[----:B-12---:R1:W2:Y:S01]  /*ecc0*/  LDS R3, [R50.X4+0xa200] ;  /* 0x00a2000032037984 */ /* 0x0062a20000004800 */
[----:B------:R-:W-:Y:S01]  /*ecd0*/  BSSY B0, `(.L_x_1847) ;  /* 0x0000004000007945 */ /* 0x000fe20003800000 */
[----:B------:R-:W-:Y:S05]  /*ece0*/  @!P3 BRA `(.L_x_1848) ;  /* 0x000000200000b947 */ /* 0x000fea0003800000 */
[----:B------:R1:W-:Y:S04]  /*ecf0*/  RED.E.ADD.F32.FTZ.RN.STRONG.GPU [R4.64+-0x2200], R81 ;  /* 0xffde00510400798e */ /* 0x0003e8000c10e7a8 */
[----:B--2---:R1:W-:Y:S02]  /*ed00*/  RED.E.ADD.F32.FTZ.RN.STRONG.GPU [R16.64+-0x2200], R3 ;  /* 0xffde00031000798e */ /* 0x0043e4000c10e7a8 */
.L_x_1848:
[----:B------:R-:W-:Y:S05]  /*ed10*/  BSYNC B0 ;  /* 0x0000000000007941 */ /* 0x000fea0003800000 */
.L_x_1847:
[----:B------:R-:W1:Y:S01]  /*ed20*/  LDS R51, [R51.X4+0xa400] ;  /* 0x00a4000033337984 */ /* 0x000e620000004800 */
[----:B------:R-:W-:Y:S01]  /*ed30*/  BSSY B0, `(.L_x_1849) ;  /* 0x0000004000007945 */ /* 0x000fe20003800000 */
[----:B------:R-:W-:Y:S05]  /*ed40*/  @!P4 BRA `(.L_x_1850) ;  /* 0x000000200000c947 */ /* 0x000fea0003800000 */
[----:B------:R3:W-:Y:S04]  /*ed50*/  RED.E.ADD.F32.FTZ.RN.STRONG.GPU [R4.64+-0x2000], R82 ;  /* 0xffe000520400798e */ /* 0x0007e8000c10e7a8 */
[----:B-1----:R3:W-:Y:S02]  /*ed60*/  RED.E.ADD.F32.FTZ.RN.STRONG.GPU [R16.64+-0x2000], R51 ;  /* 0xffe000331000798e */ /* 0x0027e4000c10e7a8 */
.L_x_1850:
[----:B------:R-:W-:Y:S05]  /*ed70*/  BSYNC B0 ;  /* 0x0000000000007941 */ /* 0x000fea0003800000 */
.L_x_1849:
[----:B-12---:R1:W2:Y:S01]  /*ed80*/  LDS R3, [R52.X4+0xa600] ;  /* 0x00a6000034037984 */ /* 0x0062a20000004800 */
[----:B------:R-:W-:Y:S01]  /*ed90*/  BSSY B0, `(.L_x_1851) ;  /* 0x0000004000007945 */ /* 0x000fe20003800000 */
[----:B------:R-:W-:Y:S05]  /*eda0*/  @!P5 BRA `(.L_x_1852) ;  /* 0x000000200000d947 */ /* 0x000fea0003800000 */
[----:B------:R1:W-:Y:S04]  /*edb0*/  RED.E.ADD.F32.FTZ.RN.STRONG.GPU [R4.64+-0x1e00], R94 ;  /* 0xffe2005e0400798e */ /* 0x0003e8000c10e7a8 */
[----:B--2---:R1:W-:Y:S02]  /*edc0*/  RED.E.ADD.F32.FTZ.RN.STRONG.GPU [R16.64+-0x1e00], R3 ;  /* 0xffe200031000798e */ /* 0x0043e4000c10e7a8 */
.L_x_1852:
[----:B------:R-:W-:Y:S05]  /*edd0*/  BSYNC B0 ;  /* 0x0000000000007941 */ /* 0x000fea0003800000 */
.L_x_1851:
        /* <DEDUP_REMOVED lines=12> */
.L_x_1854:
[----:B------:R-:W-:Y:S05]  /*eea0*/  BSYNC B0 ;  /* 0x0000000000007941 */ /* 0x000fea0003800000 */
.L_x_1853:
[----:B-12---:R1:W2:Y:S01]  /*eeb0*/  LDS R3, [R54.X4+0xaa00] ;  /* 0x00aa000036037984 */ /* 0x0062a20000004800 */
[----:B------:R-:W-:Y:S01]  /*eec0*/  BSSY B0, `(.L_x_1855) ;  /* 0x0000004000007945 */ /* 0x000fe20003800000 */
[----:B------:R-:W-:Y:S05]  /*eed0*/  @!P0 BRA `(.L_x_1856) ;  /* 0x0000002000008947 */ /* 0x000fea0003800000 */
[----:B------:R1:W-:Y:S04]  /*eee0*/  RED.E.ADD.F32.FTZ.RN.STRONG.GPU [R4.64+-0x1a00], R130 ;  /* 0xffe600820400798e */ /* 0x0003e8000c10e7a8 */
[----:B--2---:R1:W-:Y:S02]  /*eef0*/  RED.E.ADD.F32.FTZ.RN.STRONG.GPU [R16.64+-0x1a00], R3 ;  /* 0xffe600031000798e */ /* 0x0043e4000c10e7a8 */
.L_x_1856:
[----:B------:R-:W-:Y:S05]  /*ef00*/  BSYNC B0 ;  /* 0x0000000000007941 */ /* 0x000fea0003800000 */
.L_x_1855:
[----:B------:R-:W1:Y:S01]  /*ef10*/  LDS R55, [R55.X4+0xac00] ;  /* 0x00ac000037377984 */ /* 0x000e620000004800 */
[----:B------:R-:W-:Y:S01]  /*ef20*/  BSSY B0, `(.L_x_1857) ;  /* 0x0000004000007945 */ /* 0x000fe20003800000 */
[----:B------:R-:W-:Y:S05]  /*ef30*/  @!P1 BRA `(.L_x_1858) ;  /* 0x0000002000009947 */ /* 0x000fea0003800000 */
[----:B------:R3:W-:Y:S04]  /*ef40*/  RED.E.ADD.F32.FTZ.RN.STRONG.GPU [R4.64+-0x1800], R131 ;  /* 0xffe800830400798e */ /* 0x0007e8000c10e7a8 */
[----:B-1----:R3:W-:Y:S02]  /*ef50*/  RED.E.ADD.F32.FTZ.RN.STRONG.GPU [R16.64+-0x1800], R55 ;  /* 0xffe800371000798e */ /* 0x0027e4000c10e7a8 */
.L_x_1858:
[----:B------:R-:W-:Y:S05]  /*ef60*/  BSYNC B0 ;  /* 0x0000000000007941 */ /* 0x000fea0003800000 */
.L_x_1857:
[----:B-12---:R1:W2:Y:S01]  /*ef70*/  LDS R3, [R56.X4+0xae00] ;  /* 0x00ae000038037984 */ /* 0x0062a20000004800 */
[----:B------:R-:W-:Y:S01]  /*ef80*/  BSSY B0, `(.L_x_1859) ;  /* 0x0000004000007945 */ /* 0x000fe20003800000 */
[----:B------:R-:W-:Y:S05]  /*ef90*/  @!P2 BRA `(.L_x_1860) ;  /* 0x000000200000a947 */ /* 0x000fea0003800000 */
[----:B------:R1:W-:Y:S04]  /*efa0*/  RED.E.ADD.F32.FTZ.RN.STRONG.GPU [R4.64+-0x1600], R132 ;  /* 0xffea00840400798e */ /* 0x0003e8000c10e7a8 */
[----:B--2---:R1:W-:Y:S02]  /*efb0*/  RED.E.ADD.F32.FTZ.RN.STRONG.GPU [R16.64+-0x1600], R3 ;  /* 0xffea00031000798e */ /* 0x0043e4000c10e7a8 */
.L_x_1860:
[----:B------:R-:W-:Y:S05]  /*efc0*/  BSYNC B0 ;  /* 0x0000000000007941 */ /* 0x000fea0003800000 */
.L_x_1859:
[----:B------:R-:W1:Y:S01]  /*efd0*/  LDS R57, [R57.X4+0xb000] ;  /* 0x00b0000039397984 */ /* 0x000e620000004800 */
[----:B------:R-:W-:Y:S01]  /*efe0*/  BSSY B0, `(.L_x_1861) ;  /* 0x0000004000007945 */ /* 0x000fe20003800000 */
[----:B------:R-:W-:Y:S05]  /*eff0*/  @!P3 BRA `(.L_x_1862) ;  /* 0x000000200000b947 */ /* 0x000fea0003800000 */
[----:B------:R3:W-:Y:S04]  /*f000*/  RED.E.ADD.F32.FTZ.RN.STRONG.GPU [R4.64+-0x1400], R133 ;  /* 0xffec00850400798e */ /* 0x0007e8000c10e7a8 */
[----:B-1----:R3:W-:Y:S02]  /*f010*/  RED.E.ADD.F32.FTZ.RN.STRONG.GPU [R16.64+-0x1400], R57 ;  /* 0xffec00391000798e */ /* 0x0027e4000c10e7a8 */
.L_x_1862:
[----:B------:R-:W-:Y:S05]  /*f020*/  BSYNC B0 ;  /* 0x0000000000007941 */ /* 0x000fea0003800000 */
.L_x_1861:
[----:B-12---:R1:W2:Y:S01]  /*f030*/  LDS R3, [R58.X4+0xb200] ;  /* 0x00b200003a037984 */ /* 0x0062a20000004800 */
[----:B------:R-:W-:Y:S01]  /*f040*/  BSSY B0, `(.L_x_1863) ;  /* 0x0000004000007945 */ /* 0x000fe20003800000 */
[----:B------:R-:W-:Y:S05]  /*f050*/  @!P4 BRA `(.L_x_1864) ;  /* 0x000000200000c947 */ /* 0x000fea0003800000 */
[----:B------:R1:W-:Y:S04]  /*f060*/  RED.E.ADD.F32.FTZ.RN.STRONG.GPU [R4.64+-0x1200], R134 ;  /* 0xffee00860400798e */ /* 0x0003e8000c10e7a8 */
[----:B--2---:R1:W-:Y:S02]  /*f070*/  RED.E.ADD.F32.FTZ.RN.STRONG.GPU [R16.64+-0x1200], R3 ;  /* 0xffee00031000798e */ /* 0x0043e4000c10e7a8 */
.L_x_1864:
[----:B------:R-:W-:Y:S05]  /*f080*/  BSYNC B0 ;  /* 0x0000000000007941 */ /* 0x000fea0003800000 */
.L_x_1863:
[----:B------:R-:W1:Y:S01]  /*f090*/  LDS R59, [R59.X4+0xb400] ;  /* 0x00b400003b3b7984 */ /* 0x000e620000004800 */
[----:B------:R-:W-:Y:S01]  /*f0a0*/  BSSY B0, `(.L_x_1865) ;  /* 0x0000004000007945 */ /* 0x000fe20003800000 */
[----:B------:R-:W-:Y:S05]  /*f0b0*/  @!P5 BRA `(.L_x_1866) ;  /* 0x000000200000d947 */ /* 0x000fea0003800000 */
[----:B------:R3:W-:Y:S04]  /*f0c0*/  RED.E.ADD.F32.FTZ.RN.STRONG.GPU [R4.64+-0x1000], R135 ;  /* 0xfff000870400798e */ /* 0x0007e8000c10e7a8 */
[----:B-1----:R3:W-:Y:S02]  /*f0d0*/  RED.E.ADD.F32.FTZ.RN.STRONG.GPU [R16.64+-0x1000], R59 ;  /* 0xfff0003b1000798e */ /* 0x0027e4000c10e7a8 */
.L_x_1866:
[----:B------:R-:W-:Y:S05]  /*f0e0*/  BSYNC B0 ;  /* 0x0000000000007941 */ /* 0x000fea0003800000 */
.L_x_1865:
        /* <DEDUP_REMOVED lines=12> */
.L_x_1868:
[----:B-1----:R-:W-:Y:S05]  /*f1b0*/  BSYNC B0 ;  /* 0x0000000000007941 */ /* 0x002fea0003800000 */
.L_x_1867:
[----:B------:R-:W1:Y:S01]  /*f1c0*/  LDS R61, [R61.X4+0xb800] ;  /* 0x00b800003d3d7984 */ /* 0x000e620000004800 */
[----:B------:R-:W-:Y:S01]  /*f1d0*/  BSSY B0, `(.L_x_1869) ;  /* 0x0000004000007945 */ /* 0x000fe20003800000 */
[----:B------:R-:W-:Y:S05]  /*f1e0*/  @!P0 BRA `(.L_x_1870) ;  /* 0x0000002000008947 */ /* 0x000fea0003800000 */
[----:B------:R3:W-:Y:S04]  /*f1f0*/  RED.E.ADD.F32.FTZ.RN.STRONG.GPU [R4.64+-0xc00], R137 ;  /* 0xfff400890400798e */ /* 0x0007e8000c10e7a8 */
[----:B-1----:R3:W-:Y:S02]  /*f200*/  RED.E.ADD.F32.FTZ.RN.STRONG.GPU [R16.64+-0xc00], R61 ;  /* 0xfff4003d1000798e */ /* 0x0027e4000c10e7a8 */
.L_x_1870:
[----:B------:R-:W-:Y:S05]  /*f210*/  BSYNC B0 ;  /* 0x0000000000007941 */ /* 0x000fea0003800000 */
.L_x_1869:
[----:B--2---:R2:W3:Y:S01]  /*f220*/  LDS R3, [R62.X4+0xba00] ;  /* 0x00ba00003e037984 */ /* 0x0044e20000004800 */
[----:B------:R-:W-:Y:S01]  /*f230*/  BSSY B0, `(.L_x_1871) ;  /* 0x0000004000007945 */ /* 0x000fe20003800000 */
[----:B------:R-:W-:Y:S05]  /*f240*/  @!P1 BRA `(.L_x_1872) ;  /* 0x0000002000009947 */ /* 0x000fea0003800000 */
[----:B------:R2:W-:Y:S04]  /*f250*/  RED.E.ADD.F32.FTZ.RN.STRONG.GPU [R4.64+-0xa00], R138 ;  /* 0xfff6008a0400798e */ /* 0x0005e8000c10e7a8 */
[----:B---3--:R2:W-:Y:S02]  /*f260*/  RED.E.ADD.F32.FTZ.RN.STRONG.GPU [R16.64+-0xa00], R3 ;  /* 0xfff600031000798e */ /* 0x0085e4000c10e7a8 */
.L_x_1872:
[----:B------:R-:W-:Y:S05]  /*f270*/  BSYNC B0 ;  /* 0x0000000000007941 */ /* 0x000fea0003800000 */
.L_x_1871:
[----:B------:R-:W2:Y:S01]  /*f280*/  LDS R63, [R63.X4+0xbc00] ;  /* 0x00bc00003f3f7984 */ /* 0x000ea20000004800 */
[----:B------:R-:W-:Y:S01]  /*f290*/  BSSY B0, `(.L_x_1873) ;  /* 0x0000004000007945 */ /* 0x000fe20003800000 */
[----:B------:R-:W-:Y:S05]  /*f2a0*/  @!P2 BRA `(.L_x_1874) ;  /* 0x000000200000a947 */ /* 0x000fea0003800000 */
[----:B------:R4:W-:Y:S04]  /*f2b0*/  RED.E.ADD.F32.FTZ.RN.STRONG.GPU [R4.64+-0x800], R139 ;  /* 0xfff8008b0400798e */ /* 0x0009e8000c10e7a8 */
[----:B--2---:R4:W-:Y:S02]  /*f2c0*/  RED.E.ADD.F32.FTZ.RN.STRONG.GPU [R16.64+-0x800], R63 ;  /* 0xfff8003f1000798e */ /* 0x0049e4000c10e7a8 */
.L_x_1874:
[----:B------:R-:W-:Y:S05]  /*f2d0*/  BSYNC B0 ;  /* 0x0000000000007941 */ /* 0x000fea0003800000 */
.L_x_1873:
[----:B--23--:R2:W3:Y:S01]  /*f2e0*/  LDS R3, [R64.X4+0xbe00] ;  /* 0x00be000040037984 */ /* 0x00c4e20000004800 */
[----:B------:R-:W-:Y:S01]  /*f2f0*/  BSSY B0, `(.L_x_1875) ;  /* 0x0000004000007945 */ /* 0x000fe20003800000 */
[----:B------:R-:W-:Y:S05]  /*f300*/  @!P3 BRA `(.L_x_1876) ;  /* 0x000000200000b947 */ /* 0x000fea0003800000 */
[----:B------:R2:W-:Y:S04]  /*f310*/  RED.E.ADD.F32.FTZ.RN.STRONG.GPU [R4.64+-0x600], R140 ;  /* 0xfffa008c0400798e */ /* 0x0005e8000c10e7a8 */
[----:B---3--:R2:W-:Y:S02]  /*f320*/  RED.E.ADD.F32.FTZ.RN.STRONG.GPU [R16.64+-0x600], R3 ;  /* 0xfffa00031000798e */ /* 0x0085e4000c10e7a8 */
.L_x_1876:
[----:B------:R-:W-:Y:S05]  /*f330*/  BSYNC B0 ;  /* 0x0000000000007941 */ /* 0x000fea0003800000 */
.L_x_1875:
[----:B------:R-:W2:Y:S01]  /*f340*/  LDS R65, [R65.X4+0xc000] ;  /* 0x00c0000041417984 */ /* 0x000ea20000004800 */
[----:B------:R-:W-:Y:S01]  /*f350*/  BSSY B0, `(.L_x_1877) ;  /* 0x0000004000007945 */ /* 0x000fe20003800000 */
[----:B------:R-:W-:Y:S05]  /*f360*/  @!P4 BRA `(.L_x_1878) ;  /* 0x000000200000c947 */ /* 0x000fea0003800000 */
[----:B------:R4:W-:Y:S04]  /*f370*/  RED.E.ADD.F32.FTZ.RN.STRONG.GPU [R4.64+-0x400], R141 ;  /* 0xfffc008d0400798e */ /* 0x0009e8000c10e7a8 */
[----:B--2---:R4:W-:Y:S02]  /*f380*/  RED.E.ADD.F32.FTZ.RN.STRONG.GPU [R16.64+-0x400], R65 ;  /* 0xfffc00411000798e */ /* 0x0049e4000c10e7a8 */
.L_x_1878:
[----:B------:R-:W-:Y:S05]  /*f390*/  BSYNC B0 ;  /* 0x0000000000007941 */ /* 0x000fea0003800000 */
.L_x_1877:
[----:B--23--:R2:W3:Y:S01]  /*f3a0*/  LDS R3, [R66.X4+0xc200] ;  /* 0x00c2000042037984 */ /* 0x00c4e20000004800 */
[----:B------:R-:W-:Y:S01]  /*f3b0*/  BSSY B0, `(.L_x_1879) ;  /* 0x0000004000007945 */ /* 0x000fe20003800000 */
[----:B------:R-:W-:Y:S05]  /*f3c0*/  @!P5 BRA `(.L_x_1880) ;  /* 0x000000200000d947 */ /* 0x000fea0003800000 */
[----:B------:R2:W-:Y:S04]  /*f3d0*/  RED.E.ADD.F32.FTZ.RN.STRONG.GPU [R4.64+-0x200], R142 ;  /* 0xfffe008e0400798e */ /* 0x0005e8000c10e7a8 */
[----:B---3--:R2:W-:Y:S02]  /*f3e0*/  RED.E.ADD.F32.FTZ.RN.STRONG.GPU [R16.64+-0x200], R3 ;  /* 0xfffe00031000798e */ /* 0x0085e4000c10e7a8 */
.L_x_1880:
[----:B------:R-:W-:Y:S05]  /*f3f0*/  BSYNC B0 ;  /* 0x0000000000007941 */ /* 0x000fea0003800000 */
.L_x_1879:
[----:B--2-4-:R-:W2:Y:S01]  /*f400*/  SHFL.DOWN PT, R5, R0, 0x1, 0x1f ;  /* 0x08201f0000057f89 */ /* 0x014ea200000e0000 */
[----:B------:R-:W-:Y:S01]  /*f410*/  ISETP.GT.AND P0, PT, R121, 0x1e, PT ;  /* 0x0000001e7900780c */ /* 0x000fe20003f04270 */
[----:B------:R-:W-:Y:S01]  /*f420*/  FMUL.FTZ R39, R39, R126 ;  /* 0x0000007e27277220 */ /* 0x000fe20000410000 */
[----:B------:R-:W-:Y:S01]  /*f430*/  ISETP.NE.AND P1, PT, R121, RZ, PT ;  /* 0x000000ff7900720c */ /* 0x000fe20003f25270 */
[----:B---3--:R-:W3:Y:S01]  /*f440*/  SHFL.DOWN PT, R3, R2, 0x1, 0x1f ;  /* 0x08201f0002037f89 */ /* 0x008ee200000e0000 */
        /* <DEDUP_REMOVED lines=26> */
[----:B------:R-:W-:Y:S02]  /*f5f0*/  FFMA.FTZ R40, R25, R40, R31 ;  /* 0x0000002819287223 */ /* 0x000fe4000001001f */
[----:B------:R-:W-:Y:S02]  /*f600*/  FFMA.FTZ R145, R26, R41, R145 ;  /* 0x000000291a917223 */ /* 0x000fe40000010091 */
[----:B--2---:R-:W-:Y:S02]  /*f610*/  @!P0 FADD.FTZ R0, R0, R5 ;  /* 0x0000000500008221 */ /* 0x004fe40000010000 */
[----:B------:R-:W-:Y:S02]  /*f620*/  FADD.FTZ R197, R143, R197 ;  /* 0x000000c58fc57221 */ /* 0x000fe40000010000 */
[----:B---3--:R-:W-:Y:S01]  /*f630*/  @!P0 FADD.FTZ R2, R2, R3 ;  /* 0x0000000302028221 */ /* 0x008fe20000010000 */
[----:B------:R-:W2:Y:S01]  /*f640*/  SHFL.DOWN PT, R5, R0, 0x4, 0x1f ;  /* 0x08801f0000057f89 */ /* 0x000ea200000e0000 */
[----:B------:R-:W-:Y:S01]  /*f650*/  ISETP.GT.AND P0, PT, R121, 0x1b, PT ;  /* 0x0000001b7900780c */ /* 0x000fe20003f04270 */
[----:B------:R-:W-:-:S02]  /*f660*/  FFMA.FTZ R230, R29, R114, R230 ;  /* 0x000000721de67223 */ /* 0x000fc400000100e6 */
[----:B------:R-:W3:Y:S01]  /*f670*/  SHFL.DOWN PT, R3, R2, 0x4, 0x1f ;  /* 0x08801f0002037f89 */ /* 0x000ee200000e0000 */
[----:B------:R-:W-:Y:S02]  /*f680*/  FADD.FTZ R196, R7, R196 ;  /* 0x000000c407c47221 */ /* 0x000fe40000010000 */
[----:B------:R-:W-:Y:S02]  /*f690*/  FADD.FTZ R195, R32, R195 ;  /* 0x000000c320c37221 */ /* 0x000fe40000010000 */
[----:B------:R-:W-:Y:S02]  /*f6a0*/  FFMA.FTZ R232, R37, R116, R232 ;  /* 0x0000007425e87223 */ /* 0x000fe400000100e8 */
[----:B------:R-:W-:Y:S02]  /*f6b0*/  FADD.FTZ R168, R149, R168 ;  /* 0x000000a895a87221 */ /* 0x000fe40000010000 */
[----:B------:R-:W-:Y:S02]  /*f6c0*/  FFMA.FTZ R234, R41, R118, R234 ;  /* 0x0000007629ea7223 */ /* 0x000fe400000100ea */
[----:B------:R-:W-:-:S02]  /*f6d0*/  FADD.FTZ R167, R40, R167 ;  /* 0x000000a728a77221 */ /* 0x000fc40000010000 */
[----:B------:R-:W-:Y:S02]  /*f6e0*/  FADD.FTZ R166, R145, R166 ;  /* 0x000000a691a67221 */ /* 0x000fe40000010000 */
[----:B--2---:R-:W-:Y:S02]  /*f6f0*/  @!P0 FADD.FTZ R0, R0, R5 ;  /* 0x0000000500008221 */ /* 0x004fe40000010000 */
[----:B---3--:R-:W-:-:S03]  /*f700*/  @!P0 FADD.FTZ R2, R2, R3 ;  /* 0x0000000302028221 */ /* 0x008fc60000010000 */
[----:B------:R-:W2:Y:S01]  /*f710*/  SHFL.DOWN PT, R5, R0, 0x8, 0x1f ;  /* 0x09001f0000057f89 */ /* 0x000ea200000e0000 */
[----:B------:R-:W-:-:S03]  /*f720*/  ISETP.GT.AND P0, PT, R121, 0x17, PT ;  /* 0x000000177900780c */ /* 0x000fc60003f04270 */
[----:B------:R-:W3:Y:S10]  /*f730*/  SHFL.DOWN PT, R3, R2, 0x8, 0x1f ;  /* 0x09001f0002037f89 */ /* 0x000ef400000e0000 */
[----:B--2---:R-:W-:-:S02]  /*f740*/  @!P0 FADD.FTZ R0, R0, R5 ;  /* 0x0000000500008221 */ /* 0x004fc40000010000 */
[----:B---3--:R-:W-:-:S03]  /*f750*/  @!P0 FADD.FTZ R2, R2, R3 ;  /* 0x0000000302028221 */ /* 0x008fc60000010000 */
[----:B------:R-:W2:Y:S01]  /*f760*/  SHFL.DOWN PT, R5, R0, 0x10, 0x1f ;  /* 0x0a001f0000057f89 */ /* 0x000ea200000e0000 */
[----:B------:R-:W-:-:S03]  /*f770*/  ISETP.GT.AND P0, PT, R121, 0xf, PT ;  /* 0x0000000f7900780c */ /* 0x000fc60003f04270 */
[----:B------:R-:W3:Y:S10]  /*f780*/  SHFL.DOWN PT, R3, R2, 0x10, 0x1f ;  /* 0x0a001f0002037f89 */ /* 0x000ef400000e0000 */
[----:B--2---:R-:W-:-:S02]  /*f790*/  @!P0 FADD.FTZ R0, R0, R5 ;  /* 0x0000000500008221 */ /* 0x004fc40000010000 */
        /* <DEDUP_REMOVED lines=13> */
[----:B--2---:R-:W-:Y:S02]  /*f870*/  FADD.FTZ R3, R2, R4 ;  /* 0x0000000402037221 */ /* 0x004fe40000010000 */
[----:B------:R-:W-:Y:S02]  /*f880*/  FADD.FTZ R0, R7, R0 ;  /* 0x0000000007007221 */ /* 0x000fe40000010000 */
[----:B------:R-:W-:Y:S02]  /*f890*/  FADD.FTZ R6, R6, R3 ;  /* 0x0000000306067221 */ /* 0x000fe40000010000 */
[----:B----4-:R-:W-:Y:S02]  /*f8a0*/  FADD.FTZ R3, R0, R9 ;  /* 0x0000000900037221 */ /* 0x010fe40000010000 */
[----:B------:R-:W-:-:S02]  /*f8b0*/  FADD.FTZ R2, R6, R8 ;  /* 0x0000000806027221 */ /* 0x000fc40000010000 */
[----:B-----5:R-:W-:Y:S02]  /*f8c0*/  @P0 FADD.FTZ R3, R3, R11 ;  /* 0x0000000b03030221 */ /* 0x020fe40000010000 */
[----:B------:R-:W-:-:S05]  /*f8d0*/  @P0 FADD.FTZ R2, R2, R10 ;  /* 0x0000000a02020221 */ /* 0x000fca0000010000 */
[----:B------:R2:W-:Y:S02]  /*f8e0*/  STS.64 [UR34+0xfe80], R2 ;  /* 0x00fe8002ff007988 */ /* 0x0005e40008000a22 */
.L_x_1882:
[----:B------:R-:W-:Y:S05]  /*f8f0*/  BSYNC B0 ;  /* 0x0000000000007941 */ /* 0x000fea0003800000 */
.L_x_1881:
        /* <DEDUP_REMOVED lines=8> */
.L_x_1782:
[----:B------:R-:W-:Y:S01]  /*f980*/  BAR.SYNC.DEFER_BLOCKING 0x0 ;  /* 0x0000000000007b1d */ /* 0x000fe20000010000 */
[C---:B------:R-:W-:Y:S02]  /*f990*/  LOP3.LUT R14, R120.reuse, 0x20, RZ, 0xfc, !PT ;  /* 0x00000020780e7812 */ /* 0x040fe400078efcff */
[----:B------:R-:W-:Y:S02]  /*f9a0*/  ISETP.GE.AND P2, PT, R120, UR11, PT ;  /* 0x0000000b78007c0c */ /* 0x000fe4000bf46270 */
[----:B------:R-:W-:Y:S01]  /*f9b0*/  ISETP.GE.AND P1, PT, R14, UR11, PT ;  /* 0x0000000b0e007c0c */ /* 0x000fe2000bf26270 */
[----:B------:R-:W2:Y:S01]  /*f9c0*/  LDL R52, [R1+0xc] ;  /* 0x00000c0001347983 */ /* 0x000ea20000100800 */
[C---:B------:R-:W-:Y:S01]  /*f9d0*/  LOP3.LUT R15, R120.reuse, 0x40, RZ, 0xfc, !PT ;  /* 0x00000040780f7812 */ /* 0x040fe200078efcff */
[----:B------:R-:W-:Y:S01]  /*f9e0*/  ULDC.64 UR36, c[0x0][0x2d8] ;  /* 0x0000b60000247ab9 */ /* 0x000fe20000000a00 */
[----:B------:R-:W-:Y:S01]  /*f9f0*/  LOP3.LUT R0, R120, 0x60, RZ, 0xfc, !PT ;  /* 0x0000006078007812 */ /* 0x000fe200078efcff */
[----:B------:R-:W3:Y:S01]  /*fa00*/  LDL R50, [R1+0x8] ;  /* 0x0000080001327983 */ /* 0x000ee20000100800 */
[----:B------:R-:W-:-:S02]  /*fa10*/  PRMT R16, RZ, 0x7610, R16 ;  /* 0x00007610ff107816 */ /* 0x000fc40000000010 */
[C---:B------:R-:W-:Y:S01]  /*fa20*/  LOP3.LUT R2, R120.reuse, 0x80, RZ, 0xfc, !PT ;  /* 0x0000008078027812 */ /* 0x040fe200078efcff */
[----:B------:R-:W4:Y:S01]  /*fa30*/  LDL R48, [R1+0x4] ;  /* 0x0000040001307983 */ /* 0x000f220000100800 */
[----:B------:R-:W-:Y:S02]  /*fa40*/  PRMT R17, RZ, 0x7610, R17 ;  /* 0x00007610ff117816 */ /* 0x000fe40000000011 */
[C---:B------:R-:W-:Y:S01]  /*fa50*/  LOP3.LUT R3, R120.reuse, 0xa0, RZ, 0xfc, !PT ;  /* 0x000000a078037812 */ /* 0x040fe200078efcff */
[----:B------:R-:W5:Y:S01]  /*fa60*/  LDL R46, [R1] ;  /* 0x00000000012e7983 */ /* 0x000f620000100800 */
[C---:B0-----:R-:W-:Y:S02]  /*fa70*/  LOP3.LUT R4, R120.reuse, 0xc0, RZ, 0xfc, !PT ;  /* 0x000000c078047812 */ /* 0x041fe400078efcff */
[----:B------:R-:W-:Y:S02]  /*fa80*/  ISETP.GE.AND P0, PT, R15, UR11, PT ;  /* 0x0000000b0f007c0c */ /* 0x000fe4000bf06270 */
[----:B------:R-:W-:Y:S01]  /*fa90*/  LOP3.LUT R5, R120, 0xe0, RZ, 0xfc, !PT ;  /* 0x000000e078057812 */ /* 0x000fe200078efcff */
[----:B------:R-:W2:Y:S01]  /*faa0*/  @!P2 LDG.E.U16 R16, [R92.64] ;  /* 0x000000285c10a981 */ /* 0x000ea2000c1e1500 */
[----:B------:R-:W-:-:S02]  /*fab0*/  ISETP.GE.AND P4, PT, R0, UR11, PT ;  /* 0x0000000b00007c0c */ /* 0x000fc4000bf86270 */
[----:B------:R-:W-:Y:S01]  /*fac0*/  LOP3.LUT R6, R120, 0x100, RZ, 0xfc, !PT ;  /* 0x0000010078067812 */ /* 0x000fe200078efcff */
[----:B------:R-:W3:Y:S01]  /*fad0*/  @!P1 LDG.E.U16 R17, [R92.64+0x40] ;  /* 0x000040285c119981 */ /* 0x000ee2000c1e1500 */
        /* <DEDUP_REMOVED lines=22> */
[----:B------:R-:W-:-:S02]  /*fc40*/  ISETP.GE.AND P0, PT, R7, UR11, PT ;  /* 0x0000000b07007c0c */ /* 0x000fc4000bf06270 */
[----:B------:R-:W-:Y:S01]  /*fc50*/  LOP3.LUT R12, R120, 0x1c0, RZ, 0xfc, !PT ;  /* 0x000001c0780c7812 */ /* 0x000fe200078efcff */
[----:B------:R-:W5:Y:S01]  /*fc60*/  @!P2 LDG.E.U16 R22, [R92.64+0x1c0] ;  /* 0x0001c0285c16a981 */ /* 0x000f62000c1e1500 */
[----:B------:R-:W-:Y:S02]  /*fc70*/  ISETP.GE.AND P4, PT, R8, UR11, PT ;  /* 0x0000000b08007c0c */ /* 0x000fe4000bf86270 */
[----:B------:R-:W-:Y:S01]  /*fc80*/  LOP3.LUT R13, R120, 0x1e0, RZ, 0xfc, !PT ;  /* 0x000001e0780d7812 */ /* 0x000fe200078efcff */
[----:B------:R-:W5:Y:S01]  /*fc90*/  @!P1 LDG.E.U16 R25, [R92.64+0x200] ;  /* 0x000200285c199981 */ /* 0x000f62000c1e1500 */
        /* <DEDUP_REMOVED lines=49> */
[----:B------:R-:W-:Y:S02]  /*ffb0*/  FADD.FTZ R20, R16, UR8 ;  /* 0x0000000810147e21 */ /* 0x000fe40008010000 */
[----:B------:R-:W-:Y:S01]  /*ffc0*/  FSETP.GTU.FTZ.AND P0, PT, R24, 20, PT ;  /* 0x41a000001800780b */ /* 0x000fe20003f1c000 */
[----:B------:R-:W0:Y:S02]  /*ffd0*/  LDS.U16 R16, [R119+0x8] ;  /* 0x0000080077107984 */ /* 0x000e240000000400 */
[----:B------:R-:W-:Y:S02]  /*ffe0*/  FSETP.GTU.FTZ.AND P4, PT, R20, 20, PT ;  /* 0x41a000001400780b */ /* 0x000fe40003f9c000 */
[----:B--2---:R-:W-:-:S05]  /*fff0*/  PRMT R17, RZ, 0x5410, R17 ;  /* 0x00005410ff117816 */ /* 0x004fca0000000011 */
[----:B------:R-:W-:-:S03]  /*10000*/  FADD.FTZ R23, R17, UR8 ;  /* 0x0000000811177e21 */ /* 0x000fc60008010000 */
[----:B------:R-:W-:Y:S01]  /*10010*/  @!P0 FMUL.FTZ R24, R24, -1.4426950216293334961 ;  /* 0xbfb8aa3b18188820 */ /* 0x000fe20000410000 */
[----:B---3--:R-:W-:Y:S01]  /*10020*/  PRMT R19, RZ, 0x5410, R19 ;  /* 0x00005410ff137816 */ /* 0x008fe20000000013 */
[----:B------:R-:W1:Y:S01]  /*10030*/  LDS.U16 R17, [R119+0xa] ;  /* 0x00000a0077117984 */ /* 0x000e620000000400 */
[----:B------:R-:W-:Y:S01]  /*10040*/  FSETP.GTU.FTZ.AND P5, PT, R23, 20, PT ;  /* 0x41a000001700780b */ /* 0x000fe20003fbc000 */
[----:B------:R-:W-:Y:S02]  /*10050*/  @!P4 FMUL.FTZ R20, R20, -1.4426950216293334961 ;  /* 0xbfb8aa3b1414c820 */ /* 0x000fe40000410000 */
[----:B------:R-:W2:Y:S01]  /*10060*/  @!P0 MUFU.EX2 R24, R24 ;  /* 0x0000001800188308 */ /* 0x000ea20000000800 */
[----:B------:R-:W-:Y:S02]  /*10070*/  FADD.FTZ R25, R19, UR8 ;  /* 0x0000000813197e21 */ /* 0x000fe40008010000 */
[----:B------:R-:W3:Y:S05]  /*10080*/  LDS.U16 R19, [R119+0xe] ;  /* 0x00000e0077137984 */ /* 0x000eea0000000400 */
[----:B------:R4:W5:Y:S02]  /*10090*/  @!P4 MUFU.EX2 R22, R20 ;  /* 0x000000140016c308 */ /* 0x0009640000000800 */
[----:B------:R-:W-:Y:S01]  /*100a0*/  @!P5 FMUL.FTZ R23, R23, -1.4426950216293334961 ;  /* 0xbfb8aa3b1717d820 */ /* 0x000fe20000410000 */
[----:B----4-:R-:W4:Y:S05]  /*100b0*/  LDS.U16 R20, [R119+0x10] ;  /* 0x0000100077147984 */ /* 0x010f2a0000000400 */
[----:B------:R-:W1:Y:S01]  /*100c0*/  @!P5 MUFU.EX2 R23, R23 ;  /* 0x000000170017d308 */ /* 0x000e620000000800 */
[----:B--2---:R-:W-:Y:S01]  /*100d0*/  @!P0 FADD.FTZ R24, R24, 1 ;  /* 0x3f80000018188421 */ /* 0x004fe20000010000 */
[----:B0-----:R-:W-:-:S06]  /*100e0*/  PRMT R16, RZ, 0x5410, R16 ;  /* 0x00005410ff107816 */ /* 0x001fcc0000000010 */
[----:B------:R-:W0:Y:S01]  /*100f0*/  @!P0 MUFU.RCP R29, R24 ;  /* 0x00000018001d8308 */ /* 0x000e220000001000 */
[----:B------:R-:W-:Y:S01]  /*10100*/  FADD.FTZ R16, R16, UR8 ;  /* 0x0000000810107e21 */ /* 0x000fe20008010000 */
[----:B------:R-:W-:Y:S01]  /*10110*/  PRMT R21, RZ, 0x5410, R21 ;  /* 0x00005410ff157816 */ /* 0x000fe20000000015 */
[----:B-----5:R-:W-:-:S03]  /*10120*/  @!P4 FADD.FTZ R22, R22, 1 ;  /* 0x3f8000001616c421 */ /* 0x020fc60000010000 */
[----:B------:R-:W-:Y:S02]  /*10130*/  FSETP.GTU.FTZ.AND P2, PT, R16, 20, PT ;  /* 0x41a000001000780b */ /* 0x000fe40003f5c000 */
[----:B------:R-:W2:Y:S01]  /*10140*/  @!P4 MUFU.RCP R27, R22 ;  /* 0x00000016001bc308 */ /* 0x000ea20000001000 */
[----:B-1----:R-:W-:Y:S02]  /*10150*/  @!P5 FADD.FTZ R23, R23, 1 ;  /* 0x3f8000001717d421 */ /* 0x002fe40000010000 */
[----:B------:R-:W-:Y:S01]  /*10160*/  FADD.FTZ R21, R21, UR8 ;  /* 0x0000000815157e21 */ /* 0x000fe20008010000 */
[----:B------:R-:W-:Y:S02]  /*10170*/  PRMT R17, RZ, 0x5410, R17 ;  /* 0x00005410ff117816 */ /* 0x000fe40000000011 */
[----:B------:R-:W-:Y:S02]  /*10180*/  PRMT R18, RZ, 0x5410, R18 ;  /* 0x00005410ff127816 */ /* 0x000fe40000000012 */
[----:B------:R-:W1:Y:S01]  /*10190*/  @!P5 MUFU.RCP R26, R23 ;  /* 0x00000017001ad308 */ /* 0x000e620000001000 */
[----:B0-----:R-:W-:Y:S01]  /*101a0*/  @!P0 FMUL.FTZ R168, R168, R29 ;  /* 0x0000001da8a88220 */ /* 0x001fe20000410000 */
[----:B------:R-:W-:Y:S01]  /*101b0*/  FSETP.GTU.FTZ.AND P0, PT, R21, 20, PT ;  /* 0x41a000001500780b */ /* 0x000fe20003f1c000 */
[----:B------:R-:W-:Y:S01]  /*101c0*/  FADD.FTZ R17, R17, UR8 ;  /* 0x0000000811117e21 */ /* 0x000fe20008010000 */
[----:B---3--:R-:W-:Y:S01]  /*101d0*/  PRMT R19, RZ, 0x5410, R19 ;  /* 0x00005410ff137816 */ /* 0x008fe20000000013 */
[----:B------:R-:W-:-:S02]  /*101e0*/  FADD.FTZ R18, R18, UR8 ;  /* 0x0000000812127e21 */ /* 0x000fc40008010000 */
[----:B------:R-:W-:Y:S01]  /*101f0*/  @!P2 FMUL.FTZ R16, R16, -1.4426950216293334961 ;  /* 0xbfb8aa3b1010a820 */ /* 0x000fe20000410000 */
[----:B------:R-:W-:Y:S01]  /*10200*/  FSETP.GTU.FTZ.AND P3, PT, R17, 20, PT ;  /* 0x41a000001100780b */ /* 0x000fe20003f7c000 */
[----:B--2---:R-:W-:Y:S01]  /*10210*/  @!P4 FMUL.FTZ R166, R166, R27 ;  /* 0x0000001ba6a6c220 */ /* 0x004fe20000410000 */
[----:B------:R-:W-:Y:S02]  /*10220*/  FSETP.GTU.FTZ.AND P4, PT, R18, 20, PT ;  /* 0x41a000001200780b */ /* 0x000fe40003f9c000 */
[----:B----4-:R-:W-:Y:S01]  /*10230*/  PRMT R20, RZ, 0x5410, R20 ;  /* 0x00005410ff147816 */ /* 0x010fe20000000014 */
[----:B------:R-:W-:Y:S01]  /*10240*/  FADD.FTZ R19, R19, UR8 ;  /* 0x0000000813137e21 */ /* 0x000fe20008010000 */
[----:B------:R-:W0:Y:S03]  /*10250*/  @!P2 MUFU.EX2 R16, R16 ;  /* 0x000000100010a308 */ /* 0x000e260000000800 */
[----:B------:R-:W-:-:S02]  /*10260*/  FADD.FTZ R20, R20, UR8 ;  /* 0x0000000814147e21 */ /* 0x000fc40008010000 */
[----:B------:R-:W-:Y:S01]  /*10270*/  @!P0 FMUL.FTZ R21, R21, -1.4426950216293334961 ;  /* 0xbfb8aa3b15158820 */ /* 0x000fe20000410000 */
[----:B------:R-:W-:Y:S01]  /*10280*/  FSETP.GTU.FTZ.AND P6, PT, R19, 20, PT ;  /* 0x41a000001300780b */ /* 0x000fe20003fdc000 */
[----:B-1----:R-:W-:Y:S01]  /*10290*/  @!P5 FMUL.FTZ R167, R167, R26 ;  /* 0x0000001aa7a7d220 */ /* 0x002fe20000410000 */
[----:B------:R-:W-:-:S03]  /*102a0*/  FSETP.GTU.FTZ.AND P5, PT, R20, 20, PT ;  /* 0x41a000001400780b */ /* 0x000fc60003fbc000 */
[----:B------:R-:W1:Y:S01]  /*102b0*/  @!P0 MUFU.EX2 R21, R21 ;  /* 0x0000001500158308 */ /* 0x000e620000000800 */
[----:B------:R-:W-:Y:S02]  /*102c0*/  FSETP.GTU.FTZ.AND P1, PT, R25, 20, PT ;  /* 0x41a000001900780b */ /* 0x000fe40003f3c000 */
[----:B------:R-:W-:Y:S01]  /*102d0*/  SHF.L.U32 R22, R122, 0x4, RZ ;  /* 0x000000047a167819 */ /* 0x000fe200000006ff */
[----:B------:R-:W-:Y:S02]  /*102e0*/  @!P3 FMUL.FTZ R17, R17, -1.4426950216293334961 ;  /* 0xbfb8aa3b1111b820 */ /* 0x000fe40000410000 */
[----:B------:R-:W-:Y:S01]  /*102f0*/  @!P4 FMUL.FTZ R18, R18, -1.4426950216293334961 ;  /* 0xbfb8aa3b1212c820 */ /* 0x000fe20000410000 */
[----:B------:R-:W-:Y:S01]  /*10300*/  LOP3.LUT R22, R22, 0xfffffe00, RZ, 0xc0, !PT ;  /* 0xfffffe0016167812 */ /* 0x000fe200078ec0ff */
[----:B------:R-:W-:Y:S02]  /*10310*/  @!P6 FMUL.FTZ R19, R19, -1.4426950216293334961 ;  /* 0xbfb8aa3b1313e820 */ /* 0x000fe40000410000 */
[----:B------:R-:W-:Y:S01]  /*10320*/  @!P5 FMUL.FTZ R20, R20, -1.4426950216293334961 ;  /* 0xbfb8aa3b1414d820 */ /* 0x000fe20000410000 */
[----:B------:R-:W2:Y:S01]  /*10330*/  @!P3 MUFU.EX2 R17, R17 ;  /* 0x000000110011b308 */ /* 0x000ea20000000800 */
[----:B0-----:R-:W-:Y:S01]  /*10340*/  @!P2 FADD.FTZ R16, R16, 1 ;  /* 0x3f8000001010a421 */ /* 0x001fe20000010000 */
[----:B------:R-:W-:Y:S01]  /*10350*/  LEA R47, R121, R22, 0x4 ;  /* 0x00000016792f7211 */ /* 0x000fe200078e20ff */
[----:B------:R-:W-:-:S05]  /*10360*/  @!P1 FMUL.FTZ R25, R25, -1.4426950216293334961 ;  /* 0xbfb8aa3b19199820 */ /* 0x000fca0000410000 */
[----:B------:R-:W0:Y:S01]  /*10370*/  @!P4 MUFU.EX2 R18, R18 ;  /* 0x000000120012c308 */ /* 0x000e220000000800 */
[----:B-1----:R-:W-:-:S07]  /*10380*/  @!P0 FADD.FTZ R21, R21, 1 ;  /* 0x3f80000015158421 */ /* 0x002fce0000010000 */
[----:B------:R1:W-:Y:S08]  /*10390*/  @!P2 MUFU.RCP R41, R16 ;  /* 0x000000100029a308 */ /* 0x0003f00000001000 */
[----:B------:R-:W3:Y:S01]  /*103a0*/  @!P6 MUFU.EX2 R19, R19 ;  /* 0x000000130013e308 */ /* 0x000ee20000000800 */
[----:B-1----:R-:W-:-:S07]  /*103b0*/  IADD3 R16, R47, 0x6, RZ ;  /* 0x000000062f107810 */ /* 0x002fce0007ffe0ff */
[----:B------:R-:W1:Y:S01]  /*103c0*/  @!P5 MUFU.EX2 R20, R20 ;  /* 0x000000140014d308 */ /* 0x000e620000000800 */
[----:B------:R-:W-:Y:S01]  /*103d0*/  LEA.HI.SX32 R30, R16, R47, 0x1b ;  /* 0x0000002f101e7211 */ /* 0x000fe200078fdaff */
[----:B--2---:R-:W-:-:S06]  /*103e0*/  @!P3 FADD.FTZ R17, R17, 1 ;  /* 0x3f8000001111b421 */ /* 0x004fcc0000010000 */
[----:B------:R2:W4:Y:S01]  /*103f0*/  @!P0 MUFU.RCP R16, R21 ;  /* 0x0000001500108308 */ /* 0x0005220000001000 */
[----:B0-----:R-:W-:-:S07]  /*10400*/  @!P4 FADD.FTZ R18, R18, 1 ;  /* 0x3f8000001212c421 */ /* 0x001fce0000010000 */
[----:B------:R-:W0:Y:S01]  /*10410*/  @!P1 MUFU.EX2 R25, R25 ;  /* 0x0000001900199308 */ /* 0x000e220000000800 */
[----:B---3--:R-:W-:Y:S01]  /*10420*/  @!P6 FADD.FTZ R19, R19, 1 ;  /* 0x3f8000001313e421 */ /* 0x008fe20000010000 */
[----:B--2---:R-:W-:Y:S01]  /*10430*/  LDS.U16 R21, [R119+0x1e] ;  /* 0x00001e0077157984 */ /* 0x004fe20000000400 */
[----:B-1----:R-:W-:-:S05]  /*10440*/  @!P5 FADD.FTZ R20, R20, 1 ;  /* 0x3f8000001414d421 */ /* 0x002fca0000010000 */
[----:B------:R1:W-:Y:S01]  /*10450*/  @!P3 MUFU.RCP R42, R17 ;  /* 0x00000011002ab308 */ /* 0x0003e20000001000 */
[----:B----4-:R-:W-:Y:S02]  /*10460*/  @!P0 FMUL.FTZ R201, R201, R16 ;  /* 0x00000010c9c98220 */ /* 0x010fe40000410000 */
[----:B------:R-:W-:Y:S05]  /*10470*/  LDS.U16 R16, [R119+0x14] ;  /* 0x0000140077107984 */ /* 0x000fea0000000400 */
[----:B------:R2:W-:Y:S01]  /*10480*/  @!P4 MUFU.RCP R43, R18 ;  /* 0x00000012002bc308 */ /* 0x0005e20000001000 */
[----:B-1----:R-:W-:Y:S01]  /*10490*/  IADD3 R17, R47, 0x9, RZ ;  /* 0x000000092f117810 */ /* 0x002fe20007ffe0ff */
[----:B0-----:R-:W-:Y:S01]  /*104a0*/  @!P1 FADD.FTZ R25, R25, 1 ;  /* 0x3f80000019199421 */ /* 0x001fe20000010000 */
[----:B--2---:R-:W-:-:S05]  /*104b0*/  IADD3 R18, R47, 0xe, RZ ;  /* 0x0000000e2f127810 */ /* 0x004fca0007ffe0ff */
[----:B------:R0:W-:Y:S01]  /*104c0*/  @!P6 MUFU.RCP R44, R19 ;  /* 0x00000013002ce308 */ /* 0x0001e20000001000 */
[-C--:B------:R-:W-:Y:S02]  /*104d0*/  LEA.HI.SX32 R33, R17, R47.reuse, 0x1b ;  /* 0x0000002f11217211 */ /* 0x080fe400078fdaff */
[----:B------:R-:W-:Y:S01]  /*104e0*/  LEA.HI.SX32 R38, R18, R47, 0x1b ;  /* 0x0000002f12267211 */ /* 0x000fe200078fdaff */
[----:B------:R-:W1:Y:S04]  /*104f0*/  LDS.U16 R17, [R119+0x16] ;  /* 0x0000160077117984 */ /* 0x000e680000000400 */
[----:B------:R2:W-:Y:S01]  /*10500*/  @!P5 MUFU.RCP R45, R20 ;  /* 0x00000014002dd308 */ /* 0x0005e20000001000 */
[----:B------:R-:W3:Y:S04]  /*10510*/  LDS.U16 R18, [R119+0x18] ;  /* 0x0000180077127984 */ /* 0x000ee80000000400 */
[----:B0-----:R-:W0:Y:S04]  /*10520*/  LDS.U16 R19, [R119+0x1a] ;  /* 0x00001a0077137984 */ /* 0x001e280000000400 */
[----:B--2---:R-:W2:Y:S01]  /*10530*/  LDS.U16 R20, [R119+0x1c] ;  /* 0x00001c0077147984 */ /* 0x004ea20000000400 */
[----:B------:R4:W5:Y:S03]  /*10540*/  @!P1 MUFU.RCP R40, R25 ;  /* 0x0000001900289308 */ /* 0x0009660000001000 */
[----:B------:R-:W-:Y:S01]  /*10550*/  BAR.SYNC.DEFER_BLOCKING 0x0 ;  /* 0x0000000000007b1d */ /* 0x000fe20000010000 */
[----:B------:R-:W-:-:S02]  /*10560*/  IADD3 R22, R47, 0x1, RZ ;  /* 0x000000012f167810 */ /* 0x000fc40007ffe0ff */
[C---:B------:R-:W-:Y:S02]  /*10570*/  IADD3 R23, R47.reuse, 0x2, RZ ;  /* 0x000000022f177810 */ /* 0x040fe40007ffe0ff */
[C---:B------:R-:W-:Y:S02]  /*10580*/  IADD3 R24, R47.reuse, 0x3, RZ ;  /* 0x000000032f187810 */ /* 0x040fe40007ffe0ff */
[C---:B----4-:R-:W-:Y:S02]  /*10590*/  IADD3 R25, R47.reuse, 0x4, RZ ;  /* 0x000000042f197810 */ /* 0x050fe40007ffe0ff */
[C---:B------:R-:W-:Y:S02]  /*105a0*/  IADD3 R26, R47.reuse, 0x5, RZ ;  /* 0x000000052f1a7810 */ /* 0x040fe40007ffe0ff */
[----:B------:R-:W-:Y:S02]  /*105b0*/  LEA.HI.SX32 R22, R22, R47, 0x1b ;  /* 0x0000002f16167211 */ /* 0x000fe400078fdaff */
[----:B------:R-:W-:-:S02]  /*105c0*/  IADD3 R27, R47, 0x7, RZ ;  /* 0x000000072f1b7810 */ /* 0x000fc40007ffe0ff */
[-C--:B------:R-:W-:Y:S01]  /*105d0*/  LEA.HI.SX32 R23, R23, R47.reuse, 0x1b ;  /* 0x0000002f17177211 */ /* 0x080fe200078fdaff */
[----:B-----5:R-:W-:Y:S01]  /*105e0*/  @!P1 FMUL.FTZ R195, R195, R40 ;  /* 0x00000028c3c39220 */ /* 0x020fe20000410000 */
[-C--:B------:R-:W-:Y:S02]  /*105f0*/  LEA.HI.SX32 R24, R24, R47.reuse, 0x1b ;  /* 0x0000002f18187211 */ /* 0x080fe400078fdaff */
[----:B------:R-:W-:Y:S02]  /*10600*/  IADD3 R32, R47, 0x8, RZ ;  /* 0x000000082f207810 */ /* 0x000fe40007ffe0ff */
[-C--:B------:R-:W-:Y:S02]  /*10610*/  LEA.HI.SX32 R28, R25, R47.reuse, 0x1b ;  /* 0x0000002f191c7211 */ /* 0x080fe400078fdaff */
[----:B------:R-:W-:Y:S02]  /*10620*/  LEA.HI.SX32 R29, R26, R47, 0x1b ;  /* 0x0000002f1a1d7211 */ /* 0x000fe400078fdaff */
[----:B------:R-:W-:-:S02]  /*10630*/  PRMT R40, R233, 0x7632, R40 ;  /* 0x00007632e9287816 */ /* 0x000fc40000000028 */
[----:B------:R-:W-:Y:S02]  /*10640*/  SHF.L.U32 R25, R22, 0x1, RZ ;  /* 0x0000000116197819 */ /* 0x000fe400000006ff */
[----:B------:R-:W-:Y:S02]  /*10650*/  IADD3 R34, R47, 0xa, RZ ;  /* 0x0000000a2f227810 */ /* 0x000fe40007ffe0ff */
[----:B------:R-:W-:Y:S02]  /*10660*/  LEA.HI.SX32 R31, R27, R47, 0x1b ;  /* 0x0000002f1b1f7211 */ /* 0x000fe400078fdaff */
[----:B------:R-:W-:Y:S02]  /*10670*/  SHF.L.U32 R26, R23, 0x1, RZ ;  /* 0x00000001171a7819 */ /* 0x000fe400000006ff */
[----:B------:R-:W-:Y:S02]  /*10680*/  IADD3 R35, R47, 0xb, RZ ;  /* 0x0000000b2f237810 */ /* 0x000fe40007ffe0ff */
[----:B------:R-:W-:-:S02]  /*10690*/  PRMT R22, R231, 0x7632, R22 ;  /* 0x00007632e7167816 */ /* 0x000fc40000000016 */
[----:B------:R-:W-:Y:S01]  /*106a0*/  SHF.L.U32 R27, R24, 0x1, RZ ;  /* 0x00000001181b7819 */ /* 0x000fe200000006ff */
[----:B------:R-:W-:Y:S01]  /*106b0*/  STS.U16 [R119], R233 ;  /* 0x000000e977007388 */ /* 0x000fe20000000400 */
[C---:B------:R-:W-:Y:S02]  /*106c0*/  IADD3 R36, R47.reuse, 0xc, RZ ;  /* 0x0000000c2f247810 */ /* 0x040fe40007ffe0ff */
[----:B------:R-:W-:Y:S02]  /*106d0*/  LEA.HI.SX32 R32, R32, R47, 0x1b ;  /* 0x0000002f20207211 */ /* 0x000fe400078fdaff */
[----:B------:R-:W-:Y:S01]  /*106e0*/  SHF.L.U32 R28, R28, 0x1, RZ ;  /* 0x000000011c1c7819 */ /* 0x000fe200000006ff */
[----:B------:R4:W-:Y:S01]  /*106f0*/  STS.U16 [R25+0x2], R40 ;  /* 0x0000022819007388 */ /* 0x0009e20000000400 */
[----:B------:R-:W-:Y:S02]  /*10700*/  IADD3 R37, R47, 0xd, RZ ;  /* 0x0000000d2f257810 */ /* 0x000fe40007ffe0ff */
[----:B------:R-:W-:-:S02]  /*10710*/  PRMT R23, R229, 0x7632, R23 ;  /* 0x00007632e5177816 */ /* 0x000fc40000000017 */
[----:B------:R-:W-:Y:S02]  /*10720*/  SHF.L.U32 R29, R29, 0x1, RZ ;  /* 0x000000011d1d7819 */ /* 0x000fe400000006ff */
[----:B------:R-:W-:Y:S01]  /*10730*/  F2FP.BF16.PACK_AB R225, R225, R226 ;  /* 0x000000e2e1e1723e */ /* 0x000fe200000010ff */
[----:B------:R-:W-:Y:S01]  /*10740*/  STS.U16 [R26+0x4], R231 ;  /* 0x000004e71a007388 */ /* 0x000fe20000000400 */
[-C--:B------:R-:W-:Y:S02]  /*10750*/  LEA.HI.SX32 R34, R34, R47.reuse, 0x1b ;  /* 0x0000002f22227211 */ /* 0x080fe400078fdaff */
[----:B------:R-:W-:Y:S01]  /*10760*/  SHF.L.U32 R30, R30, 0x1, RZ ;  /* 0x000000011e1e7819 */ /* 0x000fe200000006ff */
[----:B------:R-:W-:Y:S01]  /*10770*/  STS.U16 [R27+0x6], R22 ;  /* 0x000006161b007388 */ /* 0x000fe20000000400 */
[----:B------:R-:W-:Y:S02]  /*10780*/  IADD3 R39, R47, 0xf, RZ ;  /* 0x0000000f2f277810 */ /* 0x000fe40007ffe0ff */
[----:B------:R-:W-:-:S02]  /*10790*/  LEA.HI.SX32 R35, R35, R47, 0x1b ;  /* 0x0000002f23237211 */ /* 0x000fc400078fdaff */
[----:B------:R-:W-:Y:S02]  /*107a0*/  F2FP.BF16.PACK_AB R223, R223, R224 ;  /* 0x000000e0dfdf723e */ /* 0x000fe400000010ff */
[----:B------:R-:W-:Y:S02]  /*107b0*/  PRMT R24, R227, 0x7632, R24 ;  /* 0x00007632e3187816 */ /* 0x000fe40000000018 */
[----:B------:R-:W-:Y:S01]  /*107c0*/  SHF.L.U32 R31, R31, 0x1, RZ ;  /* 0x000000011f1f7819 */ /* 0x000fe200000006ff */
[----:B------:R-:W-:Y:S01]  /*107d0*/  @!P2 FMUL.FTZ R196, R196, R41 ;  /* 0x00000029c4c4a220 */ /* 0x000fe20000410000 */
[-C--:B------:R-:W-:Y:S01]  /*107e0*/  LEA.HI.SX32 R36, R36, R47.reuse, 0x1b ;  /* 0x0000002f24247211 */ /* 0x080fe200078fdaff */
[----:B------:R-:W-:Y:S01]  /*107f0*/  STS.U16 [R28+0x8], R229 ;  /* 0x000008e51c007388 */ /* 0x000fe20000000400 */
[----:B------:R-:W-:Y:S02]  /*10800*/  SHF.L.U32 R32, R32, 0x1, RZ ;  /* 0x0000000120207819 */ /* 0x000fe400000006ff */
[----:B------:R-:W-:Y:S01]  /*10810*/  LEA.HI.SX32 R37, R37, R47, 0x1b ;  /* 0x0000002f25257211 */ /* 0x000fe200078fdaff */
[----:B------:R5:W-:Y:S01]  /*10820*/  STS.U16 [R29+0xa], R23 ;  /* 0x00000a171d007388 */ /* 0x000be20000000400 */
[----:B----4-:R-:W-:-:S02]  /*10830*/  PRMT R40, R225, 0x7632, R40 ;  /* 0x00007632e1287816 */ /* 0x010fc40000000028 */
[----:B------:R-:W-:Y:S02]  /*10840*/  SHF.L.U32 R33, R33, 0x1, RZ ;  /* 0x0000000121217819 */ /* 0x000fe400000006ff */
[----:B------:R-:W-:Y:S01]  /*10850*/  F2FP.BF16.PACK_AB R221, R221, R222 ;  /* 0x000000dedddd723e */ /* 0x000fe200000010ff */
[----:B------:R-:W-:Y:S01]  /*10860*/  STS.U16 [R30+0xc], R227 ;  /* 0x00000ce31e007388 */ /* 0x000fe20000000400 */
[----:B------:R-:W-:Y:S02]  /*10870*/  SHF.L.U32 R34, R34, 0x1, RZ ;  /* 0x0000000122227819 */ /* 0x000fe400000006ff */
[----:B------:R-:W-:Y:S01]  /*10880*/  ISETP.NE.AND P2, PT, R122, RZ, PT ;  /* 0x000000ff7a00720c */ /* 0x000fe20003f45270 */
[----:B------:R-:W-:Y:S01]  /*10890*/  STS.U16 [R31+0xe], R24 ;  /* 0x00000e181f007388 */ /* 0x000fe20000000400 */
[----:B------:R-:W-:Y:S02]  /*108a0*/  LEA.HI.SX32 R39, R39, R47, 0x1b ;  /* 0x0000002f27277211 */ /* 0x000fe400078fdaff */
[----:B------:R-:W-:-:S02]  /*108b0*/  F2FP.BF16.PACK_AB R219, R219, R220 ;  /* 0x000000dcdbdb723e */ /* 0x000fc400000010ff */
[----:B-----5:R-:W-:Y:S02]  /*108c0*/  PRMT R23, R223, 0x7632, R23 ;  /* 0x00007632df177816 */ /* 0x020fe40000000017 */
[----:B------:R-:W-:Y:S01]  /*108d0*/  SHF.L.U32 R35, R35, 0x1, RZ ;  /* 0x0000000123237819 */ /* 0x000fe200000006ff */
[----:B------:R-:W-:Y:S01]  /*108e0*/  STS.U16 [R32+0x10], R225 ;  /* 0x000010e120007388 */ /* 0x000fe20000000400 */
[----:B------:R-:W-:Y:S01]  /*108f0*/  SHF.L.U32 R36, R36, 0x1, RZ ;  /* 0x0000000124247819 */ /* 0x000fe200000006ff */
[----:B------:R-:W-:Y:S01]  /*10900*/  @!P3 FMUL.FTZ R197, R197, R42 ;  /* 0x0000002ac5c5b220 */ /* 0x000fe20000410000 */
[----:B------:R-:W-:Y:S01]  /*10910*/  PRMT R41, R221, 0x7632, R41 ;  /* 0x00007632dd297816 */ /* 0x000fe20000000029 */
[----:B------:R4:W-:Y:S01]  /*10920*/  STS.U16 [R33+0x12], R40 ;  /* 0x0000122821007388 */ /* 0x0009e20000000400 */
[----:B------:R-:W-:Y:S02]  /*10930*/  SHF.L.U32 R37, R37, 0x1, RZ ;  /* 0x0000000125257819 */ /* 0x000fe400000006ff */
[----:B------:R-:W-:Y:S01]  /*10940*/  SHF.L.U32 R38, R38, 0x1, RZ ;  /* 0x0000000126267819 */ /* 0x000fe200000006ff */
[----:B------:R-:W-:Y:S01]  /*10950*/  STS.U16 [R34+0x14], R223 ;  /* 0x000014df22007388 */ /* 0x000fe20000000400 */
[----:B------:R-:W-:-:S02]  /*10960*/  PRMT R42, R219, 0x7632, R42 ;  /* 0x00007632db2a7816 */ /* 0x000fc4000000002a */
[----:B------:R-:W-:Y:S01]  /*10970*/  SHF.L.U32 R39, R39, 0x1, RZ ;  /* 0x0000000127277819 */ /* 0x000fe200000006ff */
[----:B------:R5:W-:Y:S01]  /*10980*/  STS.U16 [R35+0x16], R23 ;  /* 0x0000161723007388 */ /* 0x000be20000000400 */
[----:B----4-:R-:W-:-:S03]  /*10990*/  MOV R40, UR11 ;  /* 0x0000000b00287c02 */ /* 0x010fc60008000f00 */
[----:B------:R-:W-:Y:S01]  /*109a0*/  STS.U16 [R36+0x18], R221 ;  /* 0x000018dd24007388 */ /* 0x000fe20000000400 */
[----:B------:R-:W-:-:S03]  /*109b0*/  @!P4 FMUL.FTZ R198, R198, R43 ;  /* 0x0000002bc6c6c220 */ /* 0x000fc60000410000 */
[----:B------:R-:W-:Y:S01]  /*109c0*/  STS.U16 [R37+0x1a], R41 ;  /* 0x00001a2925007388 */ /* 0x000fe20000000400 */
[----:B------:R-:W-:-:S03]  /*109d0*/  @!P5 FMUL.FTZ R200, R200, R45 ;  /* 0x0000002dc8c8d220 */ /* 0x000fc60000410000 */
        /* <DEDUP_REMOVED lines=21> */
[----:B-1----:R-:W-:-:S02]  /*10b30*/  PRMT R17, RZ, 0x5410, R17 ;  /* 0x00005410ff117816 */ /* 0x002fc40000000011 */
[----:B---3--:R-:W-:Y:S02]  /*10b40*/  PRMT R18, RZ, 0x5410, R18 ;  /* 0x00005410ff127816 */ /* 0x008fe40000000012 */
[----:B------:R-:W-:Y:S01]  /*10b50*/  PRMT R16, RZ, 0x5410, R16 ;  /* 0x00005410ff107816 */ /* 0x000fe20000000010 */
[----:B------:R-:W-:Y:S02]  /*10b60*/  FADD.FTZ R22, R17, UR8 ;  /* 0x0000000811167e21 */ /* 0x000fe40008010000 */
[----:B-----5:R-:W-:Y:S02]  /*10b70*/  FADD.FTZ R23, R18, UR8 ;  /* 0x0000000812177e21 */ /* 0x020fe40008010000 */
[----:B------:R-:W-:Y:S01]  /*10b80*/  FADD.FTZ R16, R16, UR8 ;  /* 0x0000000810107e21 */ /* 0x000fe20008010000 */
[----:B------:R-:W-:Y:S02]  /*10b90*/  FSETP.GTU.FTZ.AND P1, PT, R22, 20, PT ;  /* 0x41a000001600780b */ /* 0x000fe40003f3c000 */
[----:B------:R-:W-:-:S02]  /*10ba0*/  FSETP.GTU.FTZ.AND P2, PT, R23, 20, PT ;  /* 0x41a000001700780b */ /* 0x000fc40003f5c000 */
[----:B------:R-:W-:Y:S01]  /*10bb0*/  FSETP.GTU.FTZ.AND P0, PT, R16, 20, PT ;  /* 0x41a000001000780b */ /* 0x000fe20003f1c000 */
[----:B------:R-:W1:Y:S01]  /*10bc0*/  LDS R73, [0x1080] ;  /* 0x00108000ff497984 */ /* 0x000e620000000800 */
[----:B0-----:R-:W-:Y:S02]  /*10bd0*/  PRMT R19, RZ, 0x5410, R19 ;  /* 0x00005410ff137816 */ /* 0x001fe40000000013 */
[----:B--2---:R-:W-:Y:S02]  /*10be0*/  PRMT R20, RZ, 0x5410, R20 ;  /* 0x00005410ff147816 */ /* 0x004fe40000000014 */
[----:B------:R-:W-:Y:S01]  /*10bf0*/  PRMT R21, RZ, 0x5410, R21 ;  /* 0x00005410ff157816 */ /* 0x000fe20000000015 */
[----:B------:R-:W-:Y:S02]  /*10c00*/  FADD.FTZ R24, R19, UR8 ;  /* 0x0000000813187e21 */ /* 0x000fe40008010000 */
[----:B------:R-:W-:Y:S02]  /*10c10*/  @!P1 FMUL.FTZ R19, R22, -1.4426950216293334961 ;  /* 0xbfb8aa3b16139820 */ /* 0x000fe40000410000 */
[----:B------:R-:W-:-:S02]  /*10c20*/  FADD.FTZ R22, R20, UR8 ;  /* 0x0000000814167e21 */ /* 0x000fc40008010000 */
[----:B------:R-:W-:Y:S01]  /*10c30*/  @!P2 FMUL.FTZ R20, R23, -1.4426950216293334961 ;  /* 0xbfb8aa3b1714a820 */ /* 0x000fe20000410000 */
[----:B------:R-:W-:Y:S01]  /*10c40*/  SHF.R.S32.HI R79, RZ, 0x1f, R120 ;  /* 0x0000001fff4f7819 */ /* 0x000fe20000011478 */
[----:B------:R-:W-:Y:S01]  /*10c50*/  @!P0 FMUL.FTZ R17, R16, -1.4426950216293334961 ;  /* 0xbfb8aa3b10118820 */ /* 0x000fe20000410000 */
[----:B------:R-:W-:Y:S01]  /*10c60*/  IADD3 R16, P5, R120, UR12, RZ ;  /* 0x0000000c78107c10 */ /* 0x000fe2000ffbe0ff */
[----:B----4-:R-:W-:Y:S01]  /*10c70*/  FADD.FTZ R40, R21, UR8 ;  /* 0x0000000815287e21 */ /* 0x010fe20008010000 */
[----:B------:R-:W-:Y:S02]  /*10c80*/  MOV R42, UR12 ;  /* 0x0000000c002a7c02 */ /* 0x000fe40008000f00 */
[----:B------:R-:W-:Y:S01]  /*10c90*/  FSETP.GTU.FTZ.AND P3, PT, R24, 20, PT ;  /* 0x41a000001800780b */ /* 0x000fe20003f7c000 */
[----:B------:R0:W2:Y:S08]  /*10ca0*/  @!P0 MUFU.EX2 R18, R17 ;  /* 0x0000001100128308 */ /* 0x0000b00000000800 */
[----:B------:R-:W3:Y:S01]  /*10cb0*/  @!P1 MUFU.EX2 R19, R19 ;  /* 0x0000001300139308 */ /* 0x000ee20000000800 */
[----:B0-----:R-:W-:-:S02]  /*10cc0*/  LEA.HI.X.SX32 R17, R42, R79, 0x1, P5 ;  /* 0x0000004f2a117211 */ /* 0x001fc400028f0eff */
[----:B------:R-:W-:-:S05]  /*10cd0*/  FSETP.GTU.FTZ.AND P5, PT, R40, 20, PT ;  /* 0x41a000002800780b */ /* 0x000fca0003fbc000 */
[----:B------:R-:W0:Y:S01]  /*10ce0*/  @!P2 MUFU.EX2 R20, R20 ;  /* 0x000000140014a308 */ /* 0x000e220000000800 */
[----:B------:R-:W-:Y:S01]  /*10cf0*/  @!P3 FMUL.FTZ R21, R24, -1.4426950216293334961 ;  /* 0xbfb8aa3b1815b820 */ /* 0x000fe20000410000 */
[----:B------:R-:W-:Y:S01]  /*10d00*/  FSETP.GTU.FTZ.AND P4, PT, R22, 20, PT ;  /* 0x41a000001600780b */ /* 0x000fe20003f9c000 */
[----:B------:R-:W-:Y:S01]  /*10d10*/  @!P6 FMUL.FTZ R199, R199, R44 ;  /* 0x0000002cc7c7e220 */ /* 0x000fe20000410000 */
[----:B-1----:R-:W-:Y:S01]  /*10d20*/  ISETP.GE.AND P6, PT, R120, R73, PT ;  /* 0x000000497800720c */ /* 0x002fe20003fc6270 */
[----:B--2---:R-:W-:-:S03]  /*10d30*/  @!P0 FADD.FTZ R18, R18, 1 ;  /* 0x3f80000012128421 */ /* 0x004fc60000010000 */
[----:B------:R-:W-:Y:S01]  /*10d40*/  @!P5 FMUL.FTZ R24, R40, -1.4426950216293334961 ;  /* 0xbfb8aa3b2818d820 */ /* 0x000fe20000410000 */
[----:B------:R-:W1:Y:S01]  /*10d50*/  @!P3 MUFU.EX2 R21, R21 ;  /* 0x000000150015b308 */ /* 0x000e620000000800 */
[----:B---3--:R-:W-:Y:S01]  /*10d60*/  @!P1 FADD.FTZ R19, R19, 1 ;  /* 0x3f80000013139421 */ /* 0x008fe20000010000 */
[----:B------:R-:W-:Y:S01]  /*10d70*/  UIMAD UR4, UR26, UR36, URZ ;  /* 0x000000241a0472a4 */ /* 0x000fe2000f8e023f */
[----:B0-----:R-:W-:-:S05]  /*10d80*/  @!P2 FADD.FTZ R20, R20, 1 ;  /* 0x3f8000001414a421 */ /* 0x001fca0000010000 */
[----:B------:R-:W0:Y:S01]  /*10d90*/  @!P5 MUFU.EX2 R24, R24 ;  /* 0x000000180018d308 */ /* 0x000e220000000800 */
[----:B------:R-:W-:Y:S02]  /*10da0*/  UIMAD.WIDE.U32 UR34, UR27, UR36, URZ ;  /* 0x000000241b2272a5 */ /* 0x000fe4000f8e003f */
[----:B------:R-:W-:-:S03]  /*10db0*/  UIMAD UR12, UR27, UR37, UR4 ;  /* 0x000000251b0c72a4 */ /* 0x000fc6000f8e0204 */
[----:B------:R-:W-:Y:S02]  /*10dc0*/  ULDC.64 UR36, c[0x0][0x2f8] ;  /* 0x0000be0000247ab9 */ /* 0x000fe40000000a00 */
[----:B------:R-:W2:Y:S01]  /*10dd0*/  @!P0 MUFU.RCP R75, R18 ;  /* 0x00000012004b8308 */ /* 0x000ea20000001000 */
[----:B------:R-:W-:-:S07]  /*10de0*/  UIMAD UR6, UR26, UR36, URZ ;  /* 0x000000241a0672a4 */ /* 0x000fce000f8e023f */
[----:B------:R-:W3:Y:S01]  /*10df0*/  @!P1 MUFU.RCP R40, R19 ;  /* 0x0000001300289308 */ /* 0x000ee20000001000 */
[----:B------:R-:W-:-:S07]  /*10e00*/  @!P4 FMUL.FTZ R22, R22, -1.4426950216293334961 ;  /* 0xbfb8aa3b1616c820 */ /* 0x000fce0000410000 */
[----:B------:R-:W4:Y:S01]  /*10e10*/  @!P2 MUFU.RCP R77, R20 ;  /* 0x00000014004da308 */ /* 0x000f220000001000 */
[----:B------:R-:W-:Y:S01]  /*10e20*/  UIMAD.WIDE.U32 UR4, UR27, UR36, URZ ;  /* 0x000000241b0472a5 */ /* 0x000fe2000f8e003f */
[----:B------:R-:W-:Y:S01]  /*10e30*/  BSSY B0, `(.L_x_1884) ;  /* 0x0000012000007945 */ /* 0x000fe20003800000 */
[----:B------:R-:W-:Y:S02]  /*10e40*/  UIMAD UR6, UR27, UR37, UR6 ;  /* 0x000000251b0672a4 */ /* 0x000fe4000f8e0206 */
[----:B------:R-:W-:-:S03]  /*10e50*/  UIADD3 UR10, UR35, UR12, URZ ;  /* 0x0000000c230a7290 */ /* 0x000fc6000fffe03f */
[----:B------:R1:W0:Y:S02]  /*10e60*/  @!P4 MUFU.EX2 R23, R22 ;  /* 0x000000160017c308 */ /* 0x0002240000000800 */
[----:B-1----:R-:W-:Y:S01]  /*10e70*/  @!P3 FADD.FTZ R22, R21, 1 ;  /* 0x3f8000001516b421 */ /* 0x002fe20000010000 */
[----:B------:R-:W-:Y:S05]  /*10e80*/  @P6 BRA `(.L_x_1885) ;  /* 0x000000c000006947 */ /* 0x000fea0003800000 */
[----:B--234-:R-:W-:Y:S01]  /*10e90*/  MOV R19, UR27 ;  /* 0x0000001b00137c02 */ /* 0x01cfe20008000f00 */
        /* <DEDUP_REMOVED lines=11> */
.L_x_1885:
[----:B--234-:R-:W-:Y:S05]  /*10f50*/  BSYNC B0 ;  /* 0x0000000000007941 */ /* 0x01cfea0003800000 */
.L_x_1884:
[----:B-1----:R-:W2:Y:S01]  /*10f60*/  LDL.LU R41, [R1+0x10] ;  /* 0x0000100001297983 */ /* 0x002ea20000300800 */
[----:B------:R-:W-:Y:S01]  /*10f70*/  ULDC UR12, c[0x0][0x174] ;  /* 0x00005d00000c7ab9 */ /* 0x000fe20000000800 */
[----:B------:R-:W-:Y:S01]  /*10f80*/  @!P0 FMUL.FTZ R202, R202, R75 ;  /* 0x0000004bcaca8220 */ /* 0x000fe20000410000 */
[----:B------:R-:W-:Y:S01]  /*10f90*/  UIADD3 UR12, UR7, -UR12, URZ ;  /* 0x8000000c070c7290 */ /* 0x000fe2000fffe03f */
[----:B------:R-:W-:Y:S01]  /*10fa0*/  LEA R18, P0, R120, c[0x0][0x330], 0x1 ;  /* 0x0000cc0078127a11 */ /* 0x000fe200078008ff */
[----:B------:R-:W-:Y:S01]  /*10fb0*/  ULDC.64 UR36, c[0x0][0x2e0] ;  /* 0x0000b80000247ab9 */ /* 0x000fe20000000a00 */
[----:B0-----:R-:W-:Y:S01]  /*10fc0*/  @!P4 FADD.FTZ R23, R23, 1 ;  /* 0x3f8000001717c421 */ /* 0x001fe20000010000 */
[----:B------:R-:W-:Y:S01]  /*10fd0*/  UMOV UR35, UR10 ;  /* 0x0000000a00237c82 */ /* 0x000fe20008000000 */
[----:B------:R-:W-:Y:S01]  /*10fe0*/  @!P5 FADD.FTZ R24, R24, 1 ;  /* 0x3f8000001818d421 */ /* 0x000fe20000010000 */
[----:B------:R-:W-:Y:S01]  /*10ff0*/  UIMAD.WIDE.U32 UR34, UR29, UR36, UR34 ;  /* 0x000000241d2272a5 */ /* 0x000fe2000f8e0022 */
[----:B------:R-:W-:Y:S01]  /*11000*/  LEA.HI.X R19, R120, c[0x0][0x334], R79, 0x1, P0 ;  /* 0x0000cd0078137a11 */ /* 0x000fe200000f0c4f */
[----:B------:R-:W-:Y:S01]  /*11010*/  UIMAD UR10, UR28, UR36, URZ ;  /* 0x000000241c0a72a4 */ /* 0x000fe2000f8e023f */
[----:B------:R-:W0:Y:S01]  /*11020*/  @!P3 MUFU.RCP R22, R22 ;  /* 0x000000160016b308 */ /* 0x000e220000001000 */
[----:B------:R-:W-:Y:S01]  /*11030*/  UIMAD UR36, UR12, -0x800, URZ ;  /* 0xfffff8000c2478a4 */ /* 0x000fe2000f8e023f */
[----:B------:R-:W-:Y:S01]  /*11040*/  @!P1 FMUL.FTZ R203, R203, R40 ;  /* 0x00000028cbcb9220 */ /* 0x000fe20000410000 */
[----:B------:R-:W-:Y:S01]  /*11050*/  UIMAD UR10, UR29, UR37, UR10 ;  /* 0x000000251d0a72a4 */ /* 0x000fe2000f8e020a */
[----:B------:R-:W-:Y:S01]  /*11060*/  @!P2 FMUL.FTZ R204, R204, R77 ;  /* 0x0000004dcccca220 */ /* 0x000fe20000410000 */
[----:B------:R-:W-:Y:S01]  /*11070*/  UIADD3 UR12, UP0, UR36, UR34, URZ ;  /* 0x00000022240c7290 */ /* 0x000fe2000ff1e03f */
[-C--:B------:R-:W-:Y:S01]  /*11080*/  ISETP.GE.AND P2, PT, R15, R73.reuse, PT ;  /* 0x000000490f00720c */ /* 0x080fe20003f46270 */
[----:B------:R-:W-:Y:S01]  /*11090*/  USHF.R.S32.HI UR37, URZ, 0x1f, UR36 ;  /* 0x0000001f3f257899 */ /* 0x000fe20008011424 */
[----:B------:R-:W1:Y:S01]  /*110a0*/  @!P4 MUFU.RCP R23, R23 ;  /* 0x000000170017c308 */ /* 0x000e620000001000 */
[----:B------:R-:W-:Y:S01]  /*110b0*/  ISETP.GE.AND P1, PT, R2, R73, PT ;  /* 0x000000490200720c */ /* 0x000fe20003f26270 */
[----:B------:R-:W-:Y:S01]  /*110c0*/  BSSY B0, `(.L_x_1886) ;  /* 0x0000083000007945 */ /* 0x000fe20003800000 */
[----:B------:R-:W-:Y:S01]  /*110d0*/  UIADD3.X UR34, UR37, UR10, UR35, UP0, !UPT ;  /* 0x0000000a25227290 */ /* 0x000fe200087fe423 */
[----:B------:R-:W-:Y:S01]  /*110e0*/  MOV R20, UR12 ;  /* 0x0000000c00147c02 */ /* 0x000fe20008000f00 */
[----:B------:R-:W-:Y:S01]  /*110f0*/  UIADD3 UR12, UR5, UR6, URZ ;  /* 0x00000006050c7290 */ /* 0x000fe2000fffe03f */
[----:B------:R-:W-:-:S02]  /*11100*/  ISETP.NE.AND P6, PT, R122, RZ, PT ;  /* 0x000000ff7a00720c */ /* 0x000fc40003fc5270 */
[----:B------:R-:W-:Y:S01]  /*11110*/  LEA R18, P0, R20, R18, 0x1 ;  /* 0x0000001214127211 */ /* 0x000fe200078008ff */
[----:B------:R-:W3:Y:S01]  /*11120*/  @!P5 MUFU.RCP R24, R24 ;  /* 0x000000180018d308 */ /* 0x000ee20000001000 */
[----:B------:R-:W-:Y:S01]  /*11130*/  MOV R21, UR34 ;  /* 0x0000002200157c02 */ /* 0x000fe20008000f00 */
[----:B0-----:R-:W-:Y:S01]  /*11140*/  @!P3 FMUL.FTZ R205, R205, R22 ;  /* 0x00000016cdcdb220 */ /* 0x001fe20000410000 */
[----:B------:R-:W-:Y:S02]  /*11150*/  ISETP.GE.AND P3, PT, R6, R73, PT ;  /* 0x000000490600720c */ /* 0x000fe40003f66270 */
[----:B------:R-:W-:Y:S02]  /*11160*/  LEA.HI.X R19, R20, R19, R21, 0x1, P0 ;  /* 0x0000001314137211 */ /* 0x000fe400000f0c15 */
[----:B------:R-:W-:Y:S01]  /*11170*/  ISETP.GE.AND P0, PT, R0, R73, PT ;  /* 0x000000490000720c */ /* 0x000fe20003f06270 */
[----:B-1----:R-:W-:Y:S01]  /*11180*/  @!P4 FMUL.FTZ R206, R206, R23 ;  /* 0x00000017cecec220 */ /* 0x002fe20000410000 */
[-C--:B------:R-:W-:Y:S01]  /*11190*/  ISETP.GE.AND P4, PT, R5, R73.reuse, PT ;  /* 0x000000490500720c */ /* 0x080fe20003f86270 */
[----:B------:R-:W-:Y:S01]  /*111a0*/  @!P2 STG.E.U16 [R18.64+-0xf80], R45 ;  /* 0xfff0802d1200a986 */ /* 0x000fe2000c101528 */
[----:B------:R-:W-:-:S03]  /*111b0*/  ISETP.GE.AND P2, PT, R3, R73, PT ;  /* 0x000000490300720c */ /* 0x000fc60003f46270 */
[----:B------:R-:W-:Y:S01]  /*111c0*/  @!P1 STG.E.U16 [R18.64+-0xf00], R49 ;  /* 0xfff1003112009986 */ /* 0x000fe2000c101528 */
[-C--:B------:R-:W-:Y:S01]  /*111d0*/  ISETP.GE.AND P1, PT, R8, R73.reuse, PT ;  /* 0x000000490800720c */ /* 0x080fe20003f26270 */
[----:B---3--:R-:W-:Y:S01]  /*111e0*/  @!P5 FMUL.FTZ R207, R207, R24 ;  /* 0x00000018cfcfd220 */ /* 0x008fe20000410000 */
        /* <DEDUP_REMOVED lines=21> */
[----:B0-----:R-:W-:-:S02]  /*11340*/  F2FP.BF16.PACK_AB R18, R199, R198 ;  /* 0x000000c6c712723e */ /* 0x001fc400000010ff */
[----:B------:R-:W-:Y:S02]  /*11350*/  F2FP.BF16.PACK_AB R19, R201, R200 ;  /* 0x000000c8c913723e */ /* 0x000fe400000010ff */
[C---:B------:R-:W-:Y:S02]  /*11360*/  PRMT R24, R18.reuse, 0x7610, R24 ;  /* 0x0000761012187816 */ /* 0x040fe40000000018 */
[----:B------:R-:W-:Y:S02]  /*11370*/  PRMT R40, R18, 0x7632, R40 ;  /* 0x0000763212287816 */ /* 0x000fe40000000028 */
[----:B------:R-:W-:Y:S01]  /*11380*/  F2FP.BF16.PACK_AB R18, R203, R202 ;  /* 0x000000cacb12723e */ /* 0x000fe200000010ff */
[----:B--2---:R-:W-:Y:S01]  /*11390*/  FADD.FTZ R20, R166, R41 ;  /* 0x00000029a6147221 */ /* 0x004fe20000010000 */
[----:B------:R-:W-:Y:S01]  /*113a0*/  F2FP.BF16.PACK_AB R166, R167, R166 ;  /* 0x000000a6a7a6723e */ /* 0x000fe200000010ff */
[----:B------:R-:W-:Y:S02]  /*113b0*/  BAR.SYNC.DEFER_BLOCKING 0x0 ;  /* 0x0000000000007b1d */ /* 0x000fe40000010000 */
[----:B------:R-:W-:-:S04]  /*113c0*/  FADD.FTZ R21, R20, R167 ;  /* 0x000000a714157221 */ /* 0x000fc80000010000 */
        /* <DEDUP_REMOVED lines=14> */
[----:B------:R0:W-:Y:S03]  /*114b0*/  STS.U16 [R25+0x2], R21 ;  /* 0x0000021519007388 */ /* 0x0001e60000000400 */
[----:B------:R-:W-:Y:S01]  /*114c0*/  FADD.FTZ R200, R199, R200 ;  /* 0x000000c8c7c87221 */ /* 0x000fe20000010000 */
[----:B------:R1:W-:Y:S03]  /*114d0*/  STS.U16 [R26+0x4], R168 ;  /* 0x000004a81a007388 */ /* 0x0003e60000000400 */
[----:B------:R-:W-:Y:S01]  /*114e0*/  FADD.FTZ R201, R200, R201 ;  /* 0x000000c9c8c97221 */ /* 0x000fe20000010000 */
[----:B------:R2:W-:Y:S01]  /*114f0*/  STS.U16 [R27+0x6], R22 ;  /* 0x000006161b007388 */ /* 0x0005e20000000400 */
[----:B0-----:R-:W-:-:S02]  /*11500*/  PRMT R25, R19, 0x7610, R25 ;  /* 0x0000761013197816 */ /* 0x001fc40000000019 */
[----:B------:R-:W-:Y:S01]  /*11510*/  FADD.FTZ R202, R201, R202 ;  /* 0x000000cac9ca7221 */ /* 0x000fe20000010000 */
[----:B------:R0:W-:Y:S01]  /*11520*/  STS.U16 [R28+0x8], R196 ;  /* 0x000008c41c007388 */ /* 0x0001e20000000400 */
[----:B------:R-:W-:Y:S02]  /*11530*/  F2FP.BF16.PACK_AB R21, R207, R206 ;  /* 0x000000cecf15723e */ /* 0x000fe400000010ff */
[----:B-1----:R-:W-:Y:S01]  /*11540*/  PRMT R26, R19, 0x7632, R26 ;  /* 0x00007632131a7816 */ /* 0x002fe2000000001a */
[----:B------:R-:W-:Y:S01]  /*11550*/  STS.U16 [R29+0xa], R23 ;  /* 0x00000a171d007388 */ /* 0x000fe20000000400 */
[----:B------:R-:W-:Y:S01]  /*11560*/  F2FP.BF16.PACK_AB R19, R205, R204 ;  /* 0x000000cccd13723e */ /* 0x000fe200000010ff */
[----:B------:R-:W-:Y:S01]  /*11570*/  FADD.FTZ R203, R202, R203 ;  /* 0x000000cbcacb7221 */ /* 0x000fe20000010000 */
[C---:B--2---:R-:W-:Y:S01]  /*11580*/  PRMT R22, R18.reuse, 0x7610, R22 ;  /* 0x0000761012167816 */ /* 0x044fe20000000016 */
[----:B------:R1:W-:Y:S01]  /*11590*/  STS.U16 [R30+0xc], R24 ;  /* 0x00000c181e007388 */ /* 0x0003e20000000400 */
[----:B------:R-:W-:Y:S01]  /*115a0*/  PRMT R27, R18, 0x7632, R27 ;  /* 0x00007632121b7816 */ /* 0x000fe2000000001b */
[----:B------:R-:W-:Y:S01]  /*115b0*/  FADD.FTZ R204, R203, R204 ;  /* 0x000000cccbcc7221 */ /* 0x000fe20000010000 */
[----:B0-----:R-:W-:Y:S01]  /*115c0*/  PRMT R28, R19, 0x7632, R28 ;  /* 0x00007632131c7816 */ /* 0x001fe2000000001c */
[----:B------:R-:W-:Y:S01]  /*115d0*/  STS.U16 [R31+0xe], R40 ;  /* 0x00000e281f007388 */ /* 0x000fe20000000400 */
[----:B------:R-:W-:Y:S01]  /*115e0*/  MOV R18, UR11 ;  /* 0x0000000b00127c02 */ /* 0x000fe20008000f00 */
[----:B------:R-:W-:-:S02]  /*115f0*/  FADD.FTZ R205, R204, R205 ;  /* 0x000000cdcccd7221 */ /* 0x000fc40000010000 */
[----:B------:R-:W-:Y:S01]  /*11600*/  STS.U16 [R32+0x10], R25 ;  /* 0x0000101920007388 */ /* 0x000fe20000000400 */
[----:B-1----:R-:W-:Y:S01]  /*11610*/  PRMT R24, R21, 0x7610, R24 ;  /* 0x0000761015187816 */ /* 0x002fe20000000018 */
[----:B------:R-:W-:Y:S02]  /*11620*/  FADD.FTZ R206, R205, R206 ;  /* 0x000000cecdce7221 */ /* 0x000fe40000010000 */
        /* <DEDUP_REMOVED lines=44> */
.L_x_1887:
[----:B------:R-:W-:Y:S05]  /*118f0*/  BSYNC B0 ;  /* 0x0000000000007941 */ /* 0x000fea0003800000 */
.L_x_1886:
[----:B------:R-:W-:Y:S01]  /*11900*/  ULDC.64 UR10, c[0x0][0x300] ;  /* 0x0000c000000a7ab9 */ /* 0x000fe20000000a00 */
[----:B------:R-:W-:Y:S01]  /*11910*/  LEA R16, P0, R20, c[0x0][0x340], 0x1 ;  /* 0x0000d00014107a11 */ /* 0x000fe200078008ff */
        /* <DEDUP_REMOVED lines=54> */
[----:B01----:R-:W-:Y:S01]  /*11c80*/  @!P0 CALL.REL.NOINC `(.L_x_1749) ;  /* 0x0000001000008944 */ /* 0x003fe20003c00000 */
[----:B------:R-:W-:Y:S05]  /*11c90*/  BRA `(.L_x_1888) ;  /* 0xfffeee4000007947 */ /* 0x000fea000383ffff */
.L_x_1749:
        /* <DEDUP_REMOVED lines=35> */
.L_x_1890:
[----:B-1----:R-:W-:Y:S05]  /*11ed0*/  BSYNC B0 ;  /* 0x0000000000007941 */ /* 0x002fea0003800000 */
.L_x_1889:
        /* <DEDUP_REMOVED lines=34> */
.L_x_1892:
[----:B------:R-:W3:Y:S02]  /*12100*/  S2R R7, SR_TID.X ;  /* 0x0000000000077919 */ /* 0x000ee40000002100 */
.L_x_1893:
[----:B-1----:R-:W-:Y:S05]  /*12110*/  BSYNC B0 ;  /* 0x0000000000007941 */ /* 0x002fea0003800000 */
.L_x_1891:
[----:B---3--:R-:W-:-:S13]  /*12120*/  ISETP.GE.AND P0, PT, R7, c[0x0][0x16c], PT ;  /* 0x00005b0007007a0c */ /* 0x008fda0003f06270 */
[----:B------:R-:W-:Y:S05]  /*12130*/  @P0 EXIT ;  /* 0x000000000000094d */ /* 0x000fea0003800000 */
[----:B------:R-:W-:Y:S02]  /*12140*/  ULDC.64 UR6, c[0x0][0x288] ;  /* 0x0000a20000067ab9 */ /* 0x000fe40000000a00 */
[----:B------:R-:W-:Y:S02]  /*12150*/  UIMAD UR28, UR28, UR6, URZ ;  /* 0x000000061c1c72a4 */ /* 0x000fe4000f8e023f */
[----:B------:R-:W-:Y:S02]  /*12160*/  UIMAD.WIDE.U32 UR4, UR29, UR6, URZ ;  /* 0x000000061d0472a5 */ /* 0x000fe4000f8e003f */
[----:B------:R-:W-:-:S04]  /*12170*/  UIMAD UR6, UR29, UR7, UR28 ;  /* 0x000000071d0672a4 */ /* 0x000fc8000f8e021c */
[----:B------:R-:W-:Y:S02]  /*12180*/  UIADD3 UR6, UR5, UR6, URZ ;  /* 0x0000000605067290 */ /* 0x000fe4000fffe03f */
.L_x_1894:
        /* <DEDUP_REMOVED lines=19> */
.L_x_1787:
[----:B------:R-:W-:Y:S01]  /*122c0*/  HFMA2.MMA R66, -RZ, RZ, 0, 5.9604644775390625e-08 ;  /* 0x00000001ff427435 */ /* 0x000fe200000001ff */
[----:B------:R-:W-:-:S02]  /*122d0*/  MOV R65, R68 ;  /* 0x0000004400417202 */ /* 0x000fc40000000f00 */
[----:B------:R-:W-:Y:S02]  /*122e0*/  MOV R214, RZ ;  /* 0x000000ff00d67202 */ /* 0x000fe40000000f00 */
[----:B------:R-:W-:Y:S02]  /*122f0*/  MOV R213, 0xffffffff ;  /* 0xffffffff00d57802 */ /* 0x000fe40000000f00 */
[----:B------:R-:W-:Y:S02]  /*12300*/  MOV R64, 0x12320 ;  /* 0x0001232000407802 */ /* 0x000fe40000000f00 */
[----:B0-2--5:R-:W-:Y:S05]  /*12310*/  CALL.REL.NOINC `($__internal_44_$__cuda_sm70_shflsync_up) ;  /* 0x00001e4000007944 */ /* 0x025fea0003c00000 */
[----:B-1----:R-:W-:Y:S01]  /*12320*/  MOV R67, R66 ;  /* 0x0000004200437202 */ /* 0x002fe20000000f00 */
[----:B------:R-:W-:Y:S05]  /*12330*/  BRA `(.L_x_1895) ;  /* 0xffff692000007947 */ /* 0x000fea000383ffff */
.L_x_1788:
[----:B------:R-:W-:Y:S01]  /*12340*/  HFMA2.MMA R66, -RZ, RZ, 0, 5.9604644775390625e-08 ;  /* 0x00000001ff427435 */ /* 0x000fe200000001ff */
[----:B------:R-:W-:Y:S02]  /*12350*/  MOV R65, R70 ;  /* 0x0000004600417202 */ /* 0x000fe40000000f00 */
[----:B------:R-:W-:Y:S02]  /*12360*/  MOV R214, RZ ;  /* 0x000000ff00d67202 */ /* 0x000fe40000000f00 */
[----:B------:R-:W-:-:S02]  /*12370*/  MOV R213, 0xffffffff ;  /* 0xffffffff00d57802 */ /* 0x000fc40000000f00 */
[----:B------:R-:W-:Y:S02]  /*12380*/  MOV R64, 0x123a0 ;  /* 0x000123a000407802 */ /* 0x000fe40000000f00 */
[----:B0123-5:R-:W-:Y:S05]  /*12390*/  CALL.REL.NOINC `($__internal_44_$__cuda_sm70_shflsync_up) ;  /* 0x00001dc000007944 */ /* 0x02ffea0003c00000 */
[----:B-1----:R-:W-:Y:S01]  /*123a0*/  MOV R71, R66 ;  /* 0x0000004200477202 */ /* 0x002fe20000000f00 */
[----:B------:R-:W-:Y:S01]  /*123b0*/  HFMA2.MMA R66, -RZ, RZ, 0, 5.9604644775390625e-08 ;  /* 0x00000001ff427435 */ /* 0x000fe200000001ff */
[----:B------:R-:W-:Y:S02]  /*123c0*/  MOV R65, R211 ;  /* 0x000000d300417202 */ /* 0x000fe40000000f00 */
[----:B------:R-:W-:Y:S02]  /*123d0*/  MOV R214, RZ ;  /* 0x000000ff00d67202 */ /* 0x000fe40000000f00 */
[----:B------:R-:W-:Y:S02]  /*123e0*/  MOV R213, 0xffffffff ;  /* 0xffffffff00d57802 */ /* 0x000fe40000000f00 */
[----:B------:R-:W-:Y:S02]  /*123f0*/  MOV R64, 0x12410 ;  /* 0x0001241000407802 */ /* 0x000fe40000000f00 */
[----:B------:R-:W-:Y:S05]  /*12400*/  CALL.REL.NOINC `($__internal_44_$__cuda_sm70_shflsync_up) ;  /* 0x00001d5000007944 */ /* 0x000fea0003c00000 */
[----:B-1----:R-:W-:Y:S01]  /*12410*/  MOV R210, R66 ;  /* 0x0000004200d27202 */ /* 0x002fe20000000f00 */
[----:B------:R-:W-:Y:S01]  /*12420*/  HFMA2.MMA R66, -RZ, RZ, 0, 5.9604644775390625e-08 ;  /* 0x00000001ff427435 */ /* 0x000fe200000001ff */
[----:B------:R-:W-:-:S02]  /*12430*/  MOV R65, R69 ;  /* 0x0000004500417202 */ /* 0x000fc40000000f00 */
[----:B------:R-:W-:Y:S02]  /*12440*/  MOV R214, RZ ;  /* 0x000000ff00d67202 */ /* 0x000fe40000000f00 */
[----:B------:R-:W-:Y:S02]  /*12450*/  MOV R213, 0xffffffff ;  /* 0xffffffff00d57802 */ /* 0x000fe40000000f00 */
[----:B------:R-:W-:Y:S02]  /*12460*/  MOV R64, 0x12480 ;  /* 0x0001248000407802 */ /* 0x000fe40000000f00 */
[----:B------:R-:W-:Y:S05]  /*12470*/  CALL.REL.NOINC `($__internal_44_$__cuda_sm70_shflsync_up) ;  /* 0x00001ce000007944 */ /* 0x000fea0003c00000 */
        /* <DEDUP_REMOVED lines=20> */
[----:B------:R-:W-:Y:S05]  /*125c0*/  CALL.REL.NOINC `($__internal_44_$__cuda_sm70_shflsync_up) ;  /* 0x00001b9000007944 */ /* 0x000fea0003c00000 */
[----:B-1----:R-:W-:Y:S01]  /*125d0*/  MOV R67, R66 ;  /* 0x0000004200437202 */ /* 0x002fe20000000f00 */
[----:B------:R-:W-:Y:S01]  /*125e0*/  HFMA2.MMA R66, -RZ, RZ, 0, 1.1920928955078125e-07 ;  /* 0x00000002ff427435 */ /* 0x000fe200000001ff */
[----:B------:R-:W-:Y:S02]  /*125f0*/  MOV R65, R70 ;  /* 0x0000004600417202 */ /* 0x000fe40000000f00 */
[----:B------:R-:W-:Y:S02]  /*12600*/  MOV R214, RZ ;  /* 0x000000ff00d67202 */ /* 0x000fe40000000f00 */
[----:B------:R-:W-:Y:S02]  /*12610*/  MOV R213, 0xffffffff ;  /* 0xffffffff00d57802 */ /* 0x000fe40000000f00 */
[----:B------:R-:W-:-:S02]  /*12620*/  MOV R64, 0x12640 ;  /* 0x0001264000407802 */ /* 0x000fc40000000f00 */
[----:B------:R-:W-:Y:S05]  /*12630*/  CALL.REL.NOINC `($__internal_44_$__cuda_sm70_shflsync_up) ;  /* 0x00001b2000007944 */ /* 0x000fea0003c00000 */
[----:B-1----:R-:W-:Y:S01]  /*12640*/  MOV R71, R66 ;  /* 0x0000004200477202 */ /* 0x002fe20000000f00 */
[----:B------:R-:W-:Y:S01]  /*12650*/  HFMA2.MMA R66, -RZ, RZ, 0, 1.1920928955078125e-07 ;  /* 0x00000002ff427435 */ /* 0x000fe200000001ff */
[----:B------:R-:W-:-:S02]  /*12660*/  MOV R65, R211 ;  /* 0x000000d300417202 */ /* 0x000fc40000000f00 */
[----:B------:R-:W-:Y:S02]  /*12670*/  MOV R214, RZ ;  /* 0x000000ff00d67202 */ /* 0x000fe40000000f00 */
[----:B------:R-:W-:Y:S02]  /*12680*/  MOV R213, 0xffffffff ;  /* 0xffffffff00d57802 */ /* 0x000fe40000000f00 */
[----:B------:R-:W-:Y:S02]  /*12690*/  MOV R64, 0x126b0 ;  /* 0x000126b000407802 */ /* 0x000fe40000000f00 */
[----:B------:R-:W-:Y:S05]  /*126a0*/  CALL.REL.NOINC `($__internal_44_$__cuda_sm70_shflsync_up) ;  /* 0x00001ab000007944 */ /* 0x000fea0003c00000 */
[----:B-1----:R-:W-:Y:S01]  /*126b0*/  MOV R210, R66 ;  /* 0x0000004200d27202 */ /* 0x002fe20000000f00 */
[----:B------:R-:W-:Y:S01]  /*126c0*/  HFMA2.MMA R66, -RZ, RZ, 0, 1.1920928955078125e-07 ;  /* 0x00000002ff427435 */ /* 0x000fe200000001ff */
[----:B------:R-:W-:Y:S02]  /*126d0*/  MOV R65, R69 ;  /* 0x0000004500417202 */ /* 0x000fe40000000f00 */
[----:B------:R-:W-:Y:S02]  /*126e0*/  MOV R214, RZ ;  /* 0x000000ff00d67202 */ /* 0x000fe40000000f00 */
[----:B------:R-:W-:-:S02]  /*126f0*/  MOV R213, 0xffffffff ;  /* 0xffffffff00d57802 */ /* 0x000fc40000000f00 */
[----:B------:R-:W-:Y:S02]  /*12700*/  MOV R64, 0x12720 ;  /* 0x0001272000407802 */ /* 0x000fe40000000f00 */
[----:B------:R-:W-:Y:S05]  /*12710*/  CALL.REL.NOINC `($__internal_44_$__cuda_sm70_shflsync_up) ;  /* 0x00001a4000007944 */ /* 0x000fea0003c00000 */
        /* <DEDUP_REMOVED lines=20> */
[----:B------:R-:W-:Y:S05]  /*12860*/  CALL.REL.NOINC `($__internal_44_$__cuda_sm70_shflsync_up) ;  /* 0x000018f000007944 */ /* 0x000fea0003c00000 */
[----:B-1----:R-:W-:Y:S01]  /*12870*/  MOV R71, R66 ;  /* 0x0000004200477202 */ /* 0x002fe20000000f00 */
[----:B------:R-:W-:Y:S01]  /*12880*/  HFMA2.MMA R66, -RZ, RZ, 0, 2.384185791015625e-07 ;  /* 0x00000004ff427435 */ /* 0x000fe200000001ff */
[----:B------:R-:W-:Y:S02]  /*12890*/  MOV R65, R70 ;  /* 0x0000004600417202 */ /* 0x000fe40000000f00 */
[----:B------:R-:W-:-:S02]  /*128a0*/  MOV R214, RZ ;  /* 0x000000ff00d67202 */ /* 0x000fc40000000f00 */
[----:B------:R-:W-:Y:S02]  /*128b0*/  MOV R213, 0xffffffff ;  /* 0xffffffff00d57802 */ /* 0x000fe40000000f00 */
[----:B------:R-:W-:Y:S02]  /*128c0*/  MOV R64, 0x128e0 ;  /* 0x000128e000407802 */ /* 0x000fe40000000f00 */
[----:B------:R-:W-:Y:S05]  /*128d0*/  CALL.REL.NOINC `($__internal_44_$__cuda_sm70_shflsync_up) ;  /* 0x0000188000007944 */ /* 0x000fea0003c00000 */
[----:B-1----:R-:W-:Y:S01]  /*128e0*/  MOV R210, R66 ;  /* 0x0000004200d27202 */ /* 0x002fe20000000f00 */
[----:B------:R-:W-:Y:S01]  /*128f0*/  HFMA2.MMA R66, -RZ, RZ, 0, 2.384185791015625e-07 ;  /* 0x00000004ff427435 */ /* 0x000fe200000001ff */
[----:B------:R-:W-:Y:S02]  /*12900*/  MOV R65, R69 ;  /* 0x0000004500417202 */ /* 0x000fe40000000f00 */
[----:B------:R-:W-:Y:S02]  /*12910*/  MOV R214, RZ ;  /* 0x000000ff00d67202 */ /* 0x000fe40000000f00 */
[----:B------:R-:W-:Y:S02]  /*12920*/  MOV R213, 0xffffffff ;  /* 0xffffffff00d57802 */ /* 0x000fe40000000f00 */
[----:B------:R-:W-:-:S02]  /*12930*/  MOV R64, 0x12950 ;  /* 0x0001295000407802 */ /* 0x000fc40000000f00 */
[----:B------:R-:W-:Y:S05]  /*12940*/  CALL.REL.NOINC `($__internal_44_$__cuda_sm70_shflsync_up) ;  /* 0x0000181000007944 */ /* 0x000fea0003c00000 */
[----:B-1----:R-:W-:Y:S01]  /*12950*/  MOV R211, R66 ;  /* 0x0000004200d37202 */ /* 0x002fe20000000f00 */
[----:B------:R-:W-:Y:S01]  /*12960*/  HFMA2.MMA R66, -RZ, RZ, 0, 2.384185791015625e-07 ;  /* 0x00000004ff427435 */ /* 0x000fe200000001ff */
[----:B------:R-:W-:-:S02]  /*12970*/  MOV R65, R68 ;  /* 0x0000004400417202 */ /* 0x000fc40000000f00 */
[----:B------:R-:W-:Y:S02]  /*12980*/  MOV R214, RZ ;  /* 0x000000ff00d67202 */ /* 0x000fe40000000f00 */
[----:B------:R-:W-:Y:S02]  /*12990*/  MOV R213, 0xffffffff ;  /* 0xffffffff00d57802 */ /* 0x000fe40000000f00 */
[----:B------:R-:W-:Y:S02]  /*129a0*/  MOV R64, 0x129c0 ;  /* 0x000129c000407802 */ /* 0x000fe40000000f00 */
[----:B------:R-:W-:Y:S05]  /*129b0*/  CALL.REL.NOINC `($__internal_44_$__cuda_sm70_shflsync_up) ;  /* 0x000017a000007944 */ /* 0x000fea0003c00000 */
        /* <DEDUP_REMOVED lines=8> */
[C---:B------:R-:W-:Y:S01]  /*12a40*/  FFMA.FTZ R211, R210.reuse, R67, R66 ;  /* 0x00000043d2d37223 */ /* 0x040fe20000010042 */
[----:B------:R-:W-:Y:S01]  /*12a50*/  HFMA2.MMA R66, -RZ, RZ, 0, 4.76837158203125e-07 ;  /* 0x00000008ff427435 */ /* 0x000fe200000001ff */
[----:B------:R-:W-:Y:S02]  /*12a60*/  FMUL.FTZ R210, R210, R70 ;  /* 0x00000046d2d27220 */ /* 0x000fe40000410000 */
[----:B------:R-:W-:Y:S01]  /*12a70*/  @P0 FADD.FTZ R69, R69, R64 ;  /* 0x0000004045450221 */ /* 0x000fe20000010000 */
[----:B------:R-:W-:Y:S01]  /*12a80*/  FSEL R70, R70, R211, !P0 ;  /* 0x000000d346467208 */ /* 0x000fe20004000000 */
[----:B------:R-:W-:Y:S01]  /*12a90*/  @P0 FFMA.FTZ R67, R71, R67, -R210 ;  /* 0x0000004347430223 */ /* 0x000fe200000108d2 */
[----:B------:R-:W-:Y:S01]  /*12aa0*/  MOV R64, 0x12ae0 ;  /* 0x00012ae000407802 */ /* 0x000fe20000000f00 */
[----:B------:R-:W-:-:S03]  /*12ab0*/  @P0 FADD.FTZ R68, R68, R65 ;  /* 0x0000004144440221 */ /* 0x000fc60000010000 */
[----:B------:R-:W-:Y:S02]  /*12ac0*/  MOV R65, R67 ;  /* 0x0000004300417202 */ /* 0x000fe40000000f00 */
[----:B------:R-:W-:Y:S05]  /*12ad0*/  CALL.REL.NOINC `($__internal_44_$__cuda_sm70_shflsync_up) ;  /* 0x0000168000007944 */ /* 0x000fea0003c00000 */
[----:B-1----:R-:W-:Y:S01]  /*12ae0*/  MOV R71, R66 ;  /* 0x0000004200477202 */ /* 0x002fe20000000f00 */
[----:B------:R-:W-:Y:S01]  /*12af0*/  HFMA2.MMA R66, -RZ, RZ, 0, 4.76837158203125e-07 ;  /* 0x00000008ff427435 */ /* 0x000fe200000001ff */
[----:B------:R-:W-:Y:S02]  /*12b00*/  MOV R65, R70 ;  /* 0x0000004600417202 */ /* 0x000fe40000000f00 */
[----:B------:R-:W-:Y:S02]  /*12b10*/  MOV R214, RZ ;  /* 0x000000ff00d67202 */ /* 0x000fe40000000f00 */
[----:B------:R-:W-:Y:S02]  /*12b20*/  MOV R213, 0xffffffff ;  /* 0xffffffff00d57802 */ /* 0x000fe40000000f00 */
[----:B------:R-:W-:Y:S02]  /*12b30*/  MOV R64, 0x12b50 ;  /* 0x00012b5000407802 */ /* 0x000fe40000000f00 */
[----:B------:R-:W-:Y:S05]  /*12b40*/  CALL.REL.NOINC `($__internal_44_$__cuda_sm70_shflsync_up) ;  /* 0x0000161000007944 */ /* 0x000fea0003c00000 */
[----:B-1----:R-:W-:Y:S01]  /*12b50*/  MOV R210, R66 ;  /* 0x0000004200d27202 */ /* 0x002fe20000000f00 */
[----:B------:R-:W-:Y:S01]  /*12b60*/  HFMA2.MMA R66, -RZ, RZ, 0, 4.76837158203125e-07 ;  /* 0x00000008ff427435 */ /* 0x000fe200000001ff */
[----:B------:R-:W-:-:S02]  /*12b70*/  MOV R65, R69 ;  /* 0x0000004500417202 */ /* 0x000fc40000000f00 */
[----:B------:R-:W-:Y:S02]  /*12b80*/  MOV R214, RZ ;  /* 0x000000ff00d67202 */ /* 0x000fe40000000f00 */
[----:B------:R-:W-:Y:S02]  /*12b90*/  MOV R213, 0xffffffff ;  /* 0xffffffff00d57802 */ /* 0x000fe40000000f00 */
[----:B------:R-:W-:Y:S02]  /*12ba0*/  MOV R64, 0x12bc0 ;  /* 0x00012bc000407802 */ /* 0x000fe40000000f00 */
[----:B------:R-:W-:Y:S05]  /*12bb0*/  CALL.REL.NOINC `($__internal_44_$__cuda_sm70_shflsync_up) ;  /* 0x000015a000007944 */ /* 0x000fea0003c00000 */
[----:B-1----:R-:W-:Y:S01]  /*12bc0*/  MOV R211, R66 ;  /* 0x0000004200d37202 */ /* 0x002fe20000000f00 */
[----:B------:R-:W-:Y:S01]  /*12bd0*/  HFMA2.MMA R66, -RZ, RZ, 0, 4.76837158203125e-07 ;  /* 0x00000008ff427435 */ /* 0x000fe200000001ff */
[----:B------:R-:W-:Y:S02]  /*12be0*/  MOV R65, R68 ;  /* 0x0000004400417202 */ /* 0x000fe40000000f00 */
[----:B------:R-:W-:Y:S02]  /*12bf0*/  MOV R214, RZ ;  /* 0x000000ff00d67202 */ /* 0x000fe40000000f00 */
[----:B------:R-:W-:-:S02]  /*12c00*/  MOV R213, 0xffffffff ;  /* 0xffffffff00d57802 */ /* 0x000fc40000000f00 */
        /* <DEDUP_REMOVED lines=8> */
[-C--:B------:R-:W-:Y:S02]  /*12c90*/  FMUL.FTZ R66, R71, R70.reuse ;  /* 0x0000004647427220 */ /* 0x080fe40000410000 */
[-C--:B------:R-:W-:Y:S02]  /*12ca0*/  FFMA.FTZ R64, R211, R67.reuse, -R64 ;  /* 0x00000043d3407223 */ /* 0x080fe40000010840 */
[C---:B------:R-:W-:Y:S01]  /*12cb0*/  FFMA.FTZ R211, R210.reuse, R67, R66 ;  /* 0x00000043d2d37223 */ /* 0x040fe20000010042 */
[----:B------:R-:W-:Y:S01]  /*12cc0*/  HFMA2.MMA R66, -RZ, RZ, 0, 9.5367431640625e-07 ;  /* 0x00000010ff427435 */ /* 0x000fe200000001ff */
[----:B------:R-:W-:-:S02]  /*12cd0*/  FMUL.FTZ R210, R210, R70 ;  /* 0x00000046d2d27220 */ /* 0x000fc40000410000 */
[----:B------:R-:W-:Y:S01]  /*12ce0*/  @P0 FADD.FTZ R69, R69, R64 ;  /* 0x0000004045450221 */ /* 0x000fe20000010000 */
[----:B------:R-:W-:Y:S01]  /*12cf0*/  FSEL R70, R70, R211, !P0 ;  /* 0x000000d346467208 */ /* 0x000fe20004000000 */
[----:B------:R-:W-:Y:S01]  /*12d00*/  @P0 FFMA.FTZ R67, R71, R67, -R210 ;  /* 0x0000004347430223 */ /* 0x000fe200000108d2 */
[----:B------:R-:W-:Y:S01]  /*12d10*/  MOV R64, 0x12d70 ;  /* 0x00012d7000407802 */ /* 0x000fe20000000f00 */
[----:B------:R-:W-:Y:S01]  /*12d20*/  @P0 FADD.FTZ R68, R68, R65 ;  /* 0x0000004144440221 */ /* 0x000fe20000010000 */
[----:B------:R-:W-:Y:S02]  /*12d30*/  MOV R211, R69 ;  /* 0x0000004500d37202 */ /* 0x000fe40000000f00 */
[-C--:B------:R-:W-:Y:S02]  /*12d40*/  MOV R212, R67.reuse ;  /* 0x0000004300d47202 */ /* 0x080fe40000000f00 */
[----:B------:R-:W-:Y:S02]  /*12d50*/  MOV R65, R67 ;  /* 0x0000004300417202 */ /* 0x000fe40000000f00 */
[----:B------:R-:W-:Y:S05]  /*12d60*/  CALL.REL.NOINC `($__internal_44_$__cuda_sm70_shflsync_up) ;  /* 0x000013f000007944 */ /* 0x000fea0003c00000 */
[----:B-1----:R-:W-:Y:S01]  /*12d70*/  MOV R67, R66 ;  /* 0x0000004200437202 */ /* 0x002fe20000000f00 */
[----:B------:R-:W-:Y:S01]  /*12d80*/  HFMA2.MMA R66, -RZ, RZ, 0, 9.5367431640625e-07 ;  /* 0x00000010ff427435 */ /* 0x000fe200000001ff */
[----:B------:R-:W-:-:S02]  /*12d90*/  MOV R65, R70 ;  /* 0x0000004600417202 */ /* 0x000fc40000000f00 */
[----:B------:R-:W-:Y:S02]  /*12da0*/  MOV R214, RZ ;  /* 0x000000ff00d67202 */ /* 0x000fe40000000f00 */
[----:B------:R-:W-:Y:S02]  /*12db0*/  MOV R213, 0xffffffff ;  /* 0xffffffff00d57802 */ /* 0x000fe40000000f00 */
[----:B------:R-:W-:Y:S02]  /*12dc0*/  MOV R64, 0x12de0 ;  /* 0x00012de000407802 */ /* 0x000fe40000000f00 */
[----:B------:R-:W-:Y:S05]  /*12dd0*/  CALL.REL.NOINC `($__internal_44_$__cuda_sm70_shflsync_up) ;  /* 0x0000138000007944 */ /* 0x000fea0003c00000 */
[----:B-1----:R-:W-:Y:S01]  /*12de0*/  MOV R71, R66 ;  /* 0x0000004200477202 */ /* 0x002fe20000000f00 */
[----:B------:R-:W-:Y:S01]  /*12df0*/  HFMA2.MMA R66, -RZ, RZ, 0, 9.5367431640625e-07 ;  /* 0x00000010ff427435 */ /* 0x000fe200000001ff */
[----:B------:R-:W-:Y:S02]  /*12e00*/  MOV R65, R69 ;  /* 0x0000004500417202 */ /* 0x000fe40000000f00 */
[----:B------:R-:W-:Y:S02]  /*12e10*/  MOV R214, RZ ;  /* 0x000000ff00d67202 */ /* 0x000fe40000000f00 */
[----:B------:R-:W-:-:S02]  /*12e20*/  MOV R213, 0xffffffff ;  /* 0xffffffff00d57802 */ /* 0x000fc40000000f00 */
[----:B------:R-:W-:Y:S02]  /*12e30*/  MOV R64, 0x12e50 ;  /* 0x00012e5000407802 */ /* 0x000fe40000000f00 */
[----:B------:R-:W-:Y:S05]  /*12e40*/  CALL.REL.NOINC `($__internal_44_$__cuda_sm70_shflsync_up) ;  /* 0x0000131000007944 */ /* 0x000fea0003c00000 */
[----:B-1----:R-:W-:Y:S01]  /*12e50*/  MOV R210, R66 ;  /* 0x0000004200d27202 */ /* 0x002fe20000000f00 */
[----:B------:R-:W-:Y:S01]  /*12e60*/  HFMA2.MMA R66, -RZ, RZ, 0, 9.5367431640625e-07 ;  /* 0x00000010ff427435 */ /* 0x000fe200000001ff */
[----:B------:R-:W-:Y:S02]  /*12e70*/  MOV R65, R68 ;  /* 0x0000004400417202 */ /* 0x000fe40000000f00 */
[----:B------:R-:W-:Y:S02]  /*12e80*/  MOV R214, RZ ;  /* 0x000000ff00d67202 */ /* 0x000fe40000000f00 */
[----:B------:R-:W-:Y:S02]  /*12e90*/  MOV R213, 0xffffffff ;  /* 0xffffffff00d57802 */ /* 0x000fe40000000f00 */
[----:B------:R-:W-:Y:S02]  /*12ea0*/  MOV R64, 0x12ec0 ;  /* 0x00012ec000407802 */ /* 0x000fe40000000f00 */
[----:B------:R-:W-:Y:S05]  /*12eb0*/  CALL.REL.NOINC `($__internal_44_$__cuda_sm70_shflsync_up) ;  /* 0x000012a000007944 */ /* 0x000fea0003c00000 */
[----:B-1----:R-:W-:Y:S01]  /*12ec0*/  MOV R64, R66 ;  /* 0x0000004200407202 */ /* 0x002fe20000000f00 */
[----:B------:R-:W-:Y:S05]  /*12ed0*/  BRA `(.L_x_1896) ;  /* 0xffff61e000007947 */ /* 0x000fea000383ffff */
.L_x_1793:
[----:B-1----:R-:W-:Y:S01]  /*12ee0*/  HFMA2.MMA R66, -RZ, RZ, 0, 5.9604644775390625e-08 ;  /* 0x00000001ff427435 */ /* 0x002fe200000001ff */
[----:B------:R-:W-:-:S02]  /*12ef0*/  MOV R65, R69 ;  /* 0x0000004500417202 */ /* 0x000fc40000000f00 */
[----:B------:R-:W-:Y:S02]  /*12f00*/  MOV R214, RZ ;  /* 0x000000ff00d67202 */ /* 0x000fe40000000f00 */
[----:B------:R-:W-:Y:S02]  /*12f10*/  MOV R213, 0xffffffff ;  /* 0xffffffff00d57802 */ /* 0x000fe40000000f00 */
[----:B------:R-:W-:Y:S02]  /*12f20*/  MOV R64, 0x12f40 ;  /* 0x00012f4000407802 */ /* 0x000fe40000000f00 */
[----:B0----5:R-:W-:Y:S05]  /*12f30*/  CALL.REL.NOINC `($__internal_44_$__cuda_sm70_shflsync_up) ;  /* 0x0000122000007944 */ /* 0x021fea0003c00000 */
[----:B-1----:R-:W-:Y:S01]  /*12f40*/  MOV R69, R66 ;  /* 0x0000004200457202 */ /* 0x002fe20000000f00 */
[----:B------:R-:W-:Y:S01]  /*12f50*/  HFMA2.MMA R66, -RZ, RZ, 0, 5.9604644775390625e-08 ;  /* 0x00000001ff427435 */ /* 0x000fe200000001ff */
[----:B------:R-:W-:Y:S02]  /*12f60*/  MOV R65, R68 ;  /* 0x0000004400417202 */ /* 0x000fe40000000f00 */
[----:B------:R-:W-:Y:S02]  /*12f70*/  MOV R214, RZ ;  /* 0x000000ff00d67202 */ /* 0x000fe40000000f00 */
[----:B------:R-:W-:-:S02]  /*12f80*/  MOV R213, 0xffffffff ;  /* 0xffffffff00d57802 */ /* 0x000fc40000000f00 */
[----:B------:R-:W-:Y:S02]  /*12f90*/  MOV R64, 0x12fb0 ;  /* 0x00012fb000407802 */ /* 0x000fe40000000f00 */
[----:B------:R-:W-:Y:S05]  /*12fa0*/  CALL.REL.NOINC `($__internal_44_$__cuda_sm70_shflsync_up) ;  /* 0x000011b000007944 */ /* 0x000fea0003c00000 */
        /* <DEDUP_REMOVED lines=14> */
[----:B-1----:R-:W-:Y:S01]  /*13090*/  MOV R67, R66 ;  /* 0x0000004200437202 */ /* 0x002fe20000000f00 */
[----:B------:R-:W-:Y:S01]  /*130a0*/  HFMA2.MMA R66, -RZ, RZ, 0, 0 ;  /* 0x00000000ff427435 */ /* 0x000fe200000001ff */
[----:B------:R-:W-:Y:S02]  /*130b0*/  MOV R64, R60 ;  /* 0x0000003c00407202 */ /* 0x000fe40000000f00 */
[----:B------:R-:W-:Y:S02]  /*130c0*/  MOV R60, R69 ;  /* 0x00000045003c7202 */ /* 0x000fe40000000f00 */
[----:B------:R-:W-:-:S02]  /*130d0*/  MOV R211, R68 ;  /* 0x0000004400d37202 */ /* 0x000fc40000000f00 */
[----:B------:R-:W-:Y:S02]  /*130e0*/  MOV R210, R70 ;  /* 0x0000004600d27202 */ /* 0x000fe40000000f00 */
[----:B------:R-:W-:Y:S02]  /*130f0*/  MOV R247, 0xffffffff ;  /* 0xffffffff00f77802 */ /* 0x000fe40000000f00 */
[----:B------:R-:W-:Y:S02]  /*13100*/  MOV R65, 0x13120 ;  /* 0x0001312000417802 */ /* 0x000fe40000000f00 */
[----:B------:R-:W-:Y:S05]  /*13110*/  CALL.REL.NOINC `($__internal_43_$__cuda_sm70_shflsync_idx_p) ;  /* 0x00000fd000007944 */ /* 0x000fea0003c00000 */
[----:B-1----:R-:W-:Y:S01]  /*13120*/  MOV R212, R66 ;  /* 0x0000004200d47202 */ /* 0x002fe20000000f00 */
[----:B------:R-:W-:Y:S01]  /*13130*/  HFMA2.MMA R66, -RZ, RZ, 0, 0 ;  /* 0x00000000ff427435 */ /* 0x000fe200000001ff */
[----:B------:R-:W-:Y:S02]  /*13140*/  MOV R64, R61 ;  /* 0x0000003d00407202 */ /* 0x000fe40000000f00 */
[----:B------:R-:W-:Y:S02]  /*13150*/  MOV R247, 0xffffffff ;  /* 0xffffffff00f77802 */ /* 0x000fe40000000f00 */
[----:B------:R-:W-:-:S02]  /*13160*/  MOV R65, 0x13180 ;  /* 0x0001318000417802 */ /* 0x000fc40000000f00 */
[----:B0-----:R-:W-:Y:S05]  /*13170*/  CALL.REL.NOINC `($__internal_43_$__cuda_sm70_shflsync_idx_p) ;  /* 0x00000f7000007944 */ /* 0x001fea0003c00000 */
[----:B-1----:R-:W-:Y:S01]  /*13180*/  MOV R61, R66 ;  /* 0x00000042003d7202 */ /* 0x002fe20000000f00 */
[----:B------:R-:W-:Y:S01]  /*13190*/  HFMA2.MMA R66, -RZ, RZ, 0, 0 ;  /* 0x00000000ff427435 */ /* 0x000fe200000001ff */
[----:B------:R-:W-:-:S02]  /*131a0*/  MOV R64, R62 ;  /* 0x0000003e00407202 */ /* 0x000fc40000000f00 */
[----:B------:R-:W-:Y:S02]  /*131b0*/  MOV R247, 0xffffffff ;  /* 0xffffffff00f77802 */ /* 0x000fe40000000f00 */
[----:B------:R-:W-:Y:S02]  /*131c0*/  MOV R65, 0x131e0 ;  /* 0x000131e000417802 */ /* 0x000fe40000000f00 */
[----:B0-----:R-:W-:Y:S05]  /*131d0*/  CALL.REL.NOINC `($__internal_43_$__cuda_sm70_shflsync_idx_p) ;  /* 0x00000f1000007944 */ /* 0x001fea0003c00000 */
[----:B-1----:R-:W-:Y:S01]  /*131e0*/  MOV R62, R66 ;  /* 0x00000042003e7202 */ /* 0x002fe20000000f00 */
[----:B------:R-:W-:Y:S01]  /*131f0*/  HFMA2.MMA R66, -RZ, RZ, 0, 0 ;  /* 0x00000000ff427435 */ /* 0x000fe200000001ff */
[----:B------:R-:W-:Y:S02]  /*13200*/  MOV R64, R63 ;  /* 0x0000003f00407202 */ /* 0x000fe40000000f00 */
[----:B------:R-:W-:Y:S02]  /*13210*/  MOV R247, 0xffffffff ;  /* 0xffffffff00f77802 */ /* 0x000fe40000000f00 */
[----:B------:R-:W-:Y:S02]  /*13220*/  MOV R65, 0x13240 ;  /* 0x0001324000417802 */ /* 0x000fe40000000f00 */
[----:B0-----:R-:W-:Y:S05]  /*13230*/  CALL.REL.NOINC `($__internal_43_$__cuda_sm70_shflsync_idx_p) ;  /* 0x00000eb000007944 */ /* 0x001fea0003c00000 */
[----:B-1----:R-:W-:Y:S01]  /*13240*/  MOV R71, R66 ;  /* 0x0000004200477202 */ /* 0x002fe20000000f00 */
[----:B0-----:R-:W-:Y:S05]  /*13250*/  BRA `(.L_x_1897) ;  /* 0xffff616000007947 */ /* 0x001fea000383ffff */
.L_x_1796:
[----:B------:R-:W-:Y:S01]  /*13260*/  HFMA2.MMA R66, -RZ, RZ, 0, 5.9604644775390625e-08 ;  /* 0x00000001ff427435 */ /* 0x000fe200000001ff */
[----:B------:R-:W-:-:S02]  /*13270*/  MOV R75, R71 ;  /* 0x00000047004b7202 */ /* 0x000fc40000000f00 */
[----:B------:R-:W-:Y:S02]  /*13280*/  MOV R76, 0x1f ;  /* 0x0000001f004c7802 */ /* 0x000fe40000000f00 */
[----:B------:R-:W-:Y:S02]  /*13290*/  MOV R65, 0xffffffff ;  /* 0xffffffff00417802 */ /* 0x000fe40000000f00 */
[----:B------:R-:W-:Y:S02]  /*132a0*/  MOV R64, 0x132c0 ;  /* 0x000132c000407802 */ /* 0x000fe40000000f00 */
[----:B0-----:R-:W-:Y:S05]  /*132b0*/  CALL.REL.NOINC `($__internal_42_$__cuda_sm70_shflsync_down) ;  /* 0x00000df000007944 */ /* 0x001fea0003c00000 */
[----:B-1----:R-:W-:Y:S01]  /*132c0*/  MOV R67, R66 ;  /* 0x0000004200437202 */ /* 0x002fe20000000f00 */
[----:B------:R-:W-:Y:S05]  /*132d0*/  BRA `(.L_x_1898) ;  /* 0xffff76f000007947 */ /* 0x000fea000383ffff */
.L_x_1797:
[----:B------:R-:W-:Y:S01]  /*132e0*/  HFMA2.MMA R66, -RZ, RZ, 0, 5.9604644775390625e-08 ;  /* 0x00000001ff427435 */ /* 0x000fe200000001ff */
[----:B------:R-:W-:Y:S02]  /*132f0*/  MOV R75, R69 ;  /* 0x00000045004b7202 */ /* 0x000fe40000000f00 */
[----:B------:R-:W-:Y:S02]  /*13300*/  MOV R76, 0x1f ;  /* 0x0000001f004c7802 */ /* 0x000fe40000000f00 */
[----:B------:R-:W-:-:S02]  /*13310*/  MOV R65, 0xffffffff ;  /* 0xffffffff00417802 */ /* 0x000fc40000000f00 */
[----:B------:R-:W-:Y:S02]  /*13320*/  MOV R64, 0x13340 ;  /* 0x0001334000407802 */ /* 0x000fe40000000f00 */
[----:B012---:R-:W-:Y:S05]  /*13330*/  CALL.REL.NOINC `($__internal_42_$__cuda_sm70_shflsync_down) ;  /* 0x00000d7000007944 */ /* 0x007fea0003c00000 */
[----:B-1----:R-:W-:Y:S01]  /*13340*/  MOV R69, R66 ;  /* 0x0000004200457202 */ /* 0x002fe20000000f00 */
[----:B------:R-:W-:Y:S01]  /*13350*/  HFMA2.MMA R66, -RZ, RZ, 0, 5.9604644775390625e-08 ;  /* 0x00000001ff427435 */ /* 0x000fe200000001ff */
[----:B------:R-:W-:Y:S02]  /*13360*/  MOV R75, R68 ;  /* 0x00000044004b7202 */ /* 0x000fe40000000f00 */
[----:B------:R-:W-:Y:S02]  /*13370*/  MOV R76, 0x1f ;  /* 0x0000001f004c7802 */ /* 0x000fe40000000f00 */
[----:B------:R-:W-:Y:S02]  /*13380*/  MOV R65, 0xffffffff ;  /* 0xffffffff00417802 */ /* 0x000fe40000000f00 */
[----:B------:R-:W-:Y:S02]  /*13390*/  MOV R64, 0x133b0 ;  /* 0x000133b000407802 */ /* 0x000fe40000000f00 */
[----:B------:R-:W-:Y:S05]  /*133a0*/  CALL.REL.NOINC `($__internal_42_$__cuda_sm70_shflsync_down) ;  /* 0x00000d0000007944 */ /* 0x000fea0003c00000 */
[----:B-1----:R-:W-:Y:S01]  /*133b0*/  MOV R73, R66 ;  /* 0x0000004200497202 */ /* 0x002fe20000000f00 */
[----:B------:R-:W-:Y:S01]  /*133c0*/  HFMA2.MMA R66, -RZ, RZ, 0, 5.9604644775390625e-08 ;  /* 0x00000001ff427435 */ /* 0x000fe200000001ff */
[----:B------:R-:W-:-:S02]  /*133d0*/  MOV R75, R70 ;  /* 0x00000046004b7202 */ /* 0x000fc40000000f00 */
[----:B------:R-:W-:Y:S02]  /*133e0*/  MOV R76, 0x1f ;  /* 0x0000001f004c7802 */ /* 0x000fe40000000f00 */
[----:B------:R-:W-:Y:S02]  /*133f0*/  MOV R65, 0xffffffff ;  /* 0xffffffff00417802 */ /* 0x000fe40000000f00 */
[----:B------:R-:W-:Y:S02]  /*13400*/  MOV R64, 0x13420 ;  /* 0x0001342000407802 */ /* 0x000fe40000000f00 */
[----:B------:R-:W-:Y:S05]  /*13410*/  CALL.REL.NOINC `($__internal_42_$__cuda_sm70_shflsync_down) ;  /* 0x00000c9000007944 */ /* 0x000fea0003c00000 */
[----:B-1----:R-:W-:Y:S05]  /*13420*/  BRA `(.L_x_1899) ;  /* 0xffff75e000007947 */ /* 0x002fea000383ffff */
.L_x_1800:
[----:B-1----:R-:W-:Y:S01]  /*13430*/  HFMA2.MMA R66, -RZ, RZ, 0, 1.1920928955078125e-07 ;  /* 0x00000002ff427435 */ /* 0x002fe200000001ff */
[----:B------:R-:W-:Y:S02]  /*13440*/  MOV R75, R71 ;  /* 0x00000047004b7202 */ /* 0x000fe40000000f00 */
[----:B------:R-:W-:Y:S02]  /*13450*/  MOV R76, 0x1f ;  /* 0x0000001f004c7802 */ /* 0x000fe40000000f00 */
[----:B------:R-:W-:Y:S02]  /*13460*/  MOV R65, 0xffffffff ;  /* 0xffffffff00417802 */ /* 0x000fe40000000f00 */
[----:B------:R-:W-:-:S02]  /*13470*/  MOV R64, 0x13490 ;  /* 0x0001349000407802 */ /* 0x000fc40000000f00 */
[----:B0-234-:R-:W-:Y:S05]  /*13480*/  CALL.REL.NOINC `($__internal_42_$__cuda_sm70_shflsync_down) ;  /* 0x00000c2000007944 */ /* 0x01dfea0003c00000 */
[----:B-1----:R-:W-:Y:S01]  /*13490*/  MOV R67, R66 ;  /* 0x0000004200437202 */ /* 0x002fe20000000f00 */
[----:B------:R-:W-:Y:S01]  /*134a0*/  HFMA2.MMA R66, -RZ, RZ, 0, 1.1920928955078125e-07 ;  /* 0x00000002ff427435 */ /* 0x000fe200000001ff */
[----:B------:R-:W-:-:S02]  /*134b0*/  MOV R75, R74 ;  /* 0x0000004a004b7202 */ /* 0x000fc40000000f00 */
[----:B------:R-:W-:Y:S02]  /*134c0*/  MOV R76, 0x1f ;  /* 0x0000001f004c7802 */ /* 0x000fe40000000f00 */
[----:B------:R-:W-:Y:S02]  /*134d0*/  MOV R65, 0xffffffff ;  /* 0xffffffff00417802 */ /* 0x000fe40000000f00 */
[----:B------:R-:W-:Y:S02]  /*134e0*/  MOV R64, 0x13500 ;  /* 0x0001350000407802 */ /* 0x000fe40000000f00 */
[----:B------:R-:W-:Y:S05]  /*134f0*/  CALL.REL.NOINC `($__internal_42_$__cuda_sm70_shflsync_down) ;  /* 0x00000bb000007944 */ /* 0x000fea0003c00000 */
[----:B-1----:R-:W-:Y:S01]  /*13500*/  MOV R69, R66 ;  /* 0x0000004200457202 */ /* 0x002fe20000000f00 */
[----:B------:R-:W-:Y:S01]  /*13510*/  HFMA2.MMA R66, -RZ, RZ, 0, 1.1920928955078125e-07 ;  /* 0x00000002ff427435 */ /* 0x000fe200000001ff */
[----:B------:R-:W-:Y:S02]  /*13520*/  MOV R75, R68 ;  /* 0x00000044004b7202 */ /* 0x000fe40000000f00 */
[----:B------:R-:W-:Y:S02]  /*13530*/  MOV R76, 0x1f ;  /* 0x0000001f004c7802 */ /* 0x000fe40000000f00 */
[----:B------:R-:W-:-:S02]  /*13540*/  MOV R65, 0xffffffff ;  /* 0xffffffff00417802 */ /* 0x000fc40000000f00 */
[----:B------:R-:W-:Y:S02]  /*13550*/  MOV R64, 0x13570 ;  /* 0x0001357000407802 */ /* 0x000fe40000000f00 */
[----:B------:R-:W-:Y:S05]  /*13560*/  CALL.REL.NOINC `($__internal_42_$__cuda_sm70_shflsync_down) ;  /* 0x00000b4000007944 */ /* 0x000fea0003c00000 */
[----:B-1----:R-:W-:Y:S01]  /*13570*/  MOV R70, R66 ;  /* 0x0000004200467202 */ /* 0x002fe20000000f00 */
[----:B------:R-:W-:Y:S01]  /*13580*/  HFMA2.MMA R66, -RZ, RZ, 0, 1.1920928955078125e-07 ;  /* 0x00000002ff427435 */ /* 0x000fe200000001ff */
[----:B------:R-:W-:Y:S02]  /*13590*/  MOV R75, R72 ;  /* 0x00000048004b7202 */ /* 0x000fe40000000f00 */
[----:B------:R-:W-:Y:S02]  /*135a0*/  MOV R76, 0x1f ;  /* 0x0000001f004c7802 */ /* 0x000fe40000000f00 */
[----:B------:R-:W-:Y:S02]  /*135b0*/  MOV R65, 0xffffffff ;  /* 0xffffffff00417802 */ /* 0x000fe40000000f00 */
[----:B------:R-:W-:Y:S02]  /*135c0*/  MOV R64, 0x135e0 ;  /* 0x000135e000407802 */ /* 0x000fe40000000f00 */
[----:B------:R-:W-:Y:S05]  /*135d0*/  CALL.REL.NOINC `($__internal_42_$__cuda_sm70_shflsync_down) ;  /* 0x00000ad000007944 */ /* 0x000fea0003c00000 */
[----:B-1----:R-:W-:Y:S05]  /*135e0*/  BRA `(.L_x_1900) ;  /* 0xffff756000007947 */ /* 0x002fea000383ffff */
.L_x_1803:
[----:B-1----:R-:W-:Y:S01]  /*135f0*/  HFMA2.MMA R66, -RZ, RZ, 0, 2.384185791015625e-07 ;  /* 0x00000004ff427435 */ /* 0x002fe200000001ff */
[----:B------:R-:W-:Y:S02]  /*13600*/  MOV R75, R71 ;  /* 0x00000047004b7202 */ /* 0x000fe40000000f00 */
[----:B------:R-:W-:-:S02]  /*13610*/  MOV R76, 0x1f ;  /* 0x0000001f004c7802 */ /* 0x000fc40000000f00 */
[----:B------:R-:W-:Y:S02]  /*13620*/  MOV R65, 0xffffffff ;  /* 0xffffffff00417802 */ /* 0x000fe40000000f00 */
[----:B------:R-:W-:Y:S02]  /*13630*/  MOV R64, 0x13650 ;  /* 0x0001365000407802 */ /* 0x000fe40000000f00 */
[----:B0-234-:R-:W-:Y:S05]  /*13640*/  CALL.REL.NOINC `($__internal_42_$__cuda_sm70_shflsync_down) ;  /* 0x00000a6000007944 */ /* 0x01dfea0003c00000 */
[----:B-1----:R-:W-:Y:S01]  /*13650*/  MOV R67, R66 ;  /* 0x0000004200437202 */ /* 0x002fe20000000f00 */
[----:B------:R-:W-:Y:S05]  /*13660*/  BRA `(.L_x_1901) ;  /* 0xffff75f000007947 */ /* 0x000fea000383ffff */
.L_x_1804:
[----:B-1----:R-:W-:Y:S01]  /*13670*/  HFMA2.MMA R66, -RZ, RZ, 0, 2.384185791015625e-07 ;  /* 0x00000004ff427435 */ /* 0x002fe200000001ff */
[----:B------:R-:W-:Y:S02]  /*13680*/  MOV R75, R74 ;  /* 0x0000004a004b7202 */ /* 0x000fe40000000f00 */
[----:B------:R-:W-:Y:S02]  /*13690*/  MOV R76, 0x1f ;  /* 0x0000001f004c7802 */ /* 0x000fe40000000f00 */
[----:B------:R-:W-:Y:S02]  /*136a0*/  MOV R65, 0xffffffff ;  /* 0xffffffff00417802 */ /* 0x000fe40000000f00 */
[----:B------:R-:W-:-:S02]  /*136b0*/  MOV R64, 0x136d0 ;  /* 0x000136d000407802 */ /* 0x000fc40000000f00 */
[----:B0-234-:R-:W-:Y:S05]  /*136c0*/  CALL.REL.NOINC `($__internal_42_$__cuda_sm70_shflsync_down) ;  /* 0x000009e000007944 */ /* 0x01dfea0003c00000 */
[----:B-1----:R-:W-:Y:S01]  /*136d0*/  MOV R69, R66 ;  /* 0x0000004200457202 */ /* 0x002fe20000000f00 */
[----:B------:R-:W-:Y:S01]  /*136e0*/  HFMA2.MMA R66, -RZ, RZ, 0, 2.384185791015625e-07 ;  /* 0x00000004ff427435 */ /* 0x000fe200000001ff */
[----:B------:R-:W-:-:S02]  /*136f0*/  MOV R75, R68 ;  /* 0x00000044004b7202 */ /* 0x000fc40000000f00 */
[----:B------:R-:W-:Y:S02]  /*13700*/  MOV R76, 0x1f ;  /* 0x0000001f004c7802 */ /* 0x000fe40000000f00 */
[----:B------:R-:W-:Y:S02]  /*13710*/  MOV R65, 0xffffffff ;  /* 0xffffffff00417802 */ /* 0x000fe40000000f00 */
[----:B------:R-:W-:Y:S02]  /*13720*/  MOV R64, 0x13740 ;  /* 0x0001374000407802 */ /* 0x000fe40000000f00 */
[----:B------:R-:W-:Y:S05]  /*13730*/  CALL.REL.NOINC `($__internal_42_$__cuda_sm70_shflsync_down) ;  /* 0x0000097000007944 */ /* 0x000fea0003c00000 */
[----:B-1----:R-:W-:Y:S01]  /*13740*/  MOV R70, R66 ;  /* 0x0000004200467202 */ /* 0x002fe20000000f00 */
[----:B------:R-:W-:Y:S01]  /*13750*/  HFMA2.MMA R66, -RZ, RZ, 0, 2.384185791015625e-07 ;  /* 0x00000004ff427435 */ /* 0x000fe200000001ff */
[----:B------:R-:W-:Y:S02]  /*13760*/  MOV R75, R72 ;  /* 0x00000048004b7202 */ /* 0x000fe40000000f00 */
[----:B------:R-:W-:Y:S02]  /*13770*/  MOV R76, 0x1f ;  /* 0x0000001f004c7802 */ /* 0x000fe40000000f00 */
[----:B------:R-:W-:-:S02]  /*13780*/  MOV R65, 0xffffffff ;  /* 0xffffffff00417802 */ /* 0x000fc40000000f00 */
[----:B------:R-:W-:Y:S02]  /*13790*/  MOV R64, 0x137b0 ;  /* 0x000137b000407802 */ /* 0x000fe40000000f00 */
[----:B------:R-:W-:Y:S05]  /*137a0*/  CALL.REL.NOINC `($__internal_42_$__cuda_sm70_shflsync_down) ;  /* 0x0000090000007944 */ /* 0x000fea0003c00000 */
[----:B-1----:R-:W-:Y:S05]  /*137b0*/  BRA `(.L_x_1902) ;  /* 0xffff74e000007947 */ /* 0x002fea000383ffff */
.L_x_1807:
[----:B-1----:R-:W-:Y:S01]  /*137c0*/  HFMA2.MMA R66, -RZ, RZ, 0, 4.76837158203125e-07 ;  /* 0x00000008ff427435 */ /* 0x002fe200000001ff */
[----:B------:R-:W-:Y:S02]  /*137d0*/  MOV R75, R71 ;  /* 0x00000047004b7202 */ /* 0x000fe40000000f00 */
[----:B------:R-:W-:Y:S02]  /*137e0*/  MOV R76, 0x1f ;  /* 0x0000001f004c7802 */ /* 0x000fe40000000f00 */
[----:B------:R-:W-:Y:S02]  /*137f0*/  MOV R65, 0xffffffff ;  /* 0xffffffff00417802 */ /* 0x000fe40000000f00 */
[----:B------:R-:W-:Y:S02]  /*13800*/  MOV R64, 0x13820 ;  /* 0x0001382000407802 */ /* 0x000fe40000000f00 */
[----:B0-234-:R-:W-:Y:S05]  /*13810*/  CALL.REL.NOINC `($__internal_42_$__cuda_sm70_shflsync_down) ;  /* 0x0000089000007944 */ /* 0x01dfea0003c00000 */
[----:B-1----:R-:W-:Y:S01]  /*13820*/  MOV R67, R66 ;  /* 0x0000004200437202 */ /* 0x002fe20000000f00 */
[----:B------:R-:W-:Y:S01]  /*13830*/  HFMA2.MMA R66, -RZ, RZ, 0, 4.76837158203125e-07 ;  /* 0x00000008ff427435 */ /* 0x000fe200000001ff */
[----:B------:R-:W-:Y:S02]  /*13840*/  MOV R75, R74 ;  /* 0x0000004a004b7202 */ /* 0x000fe40000000f00 */
[----:B------:R-:W-:-:S02]  /*13850*/  MOV R76, 0x1f ;  /* 0x0000001f004c7802 */ /* 0x000fc40000000f00 */
[----:B------:R-:W-:Y:S02]  /*13860*/  MOV R65, 0xffffffff ;  /* 0xffffffff00417802 */ /* 0x000fe40000000f00 */
[----:B------:R-:W-:Y:S02]  /*13870*/  MOV R64, 0x13890 ;  /* 0x0001389000407802 */ /* 0x000fe40000000f00 */
[----:B------:R-:W-:Y:S05]  /*13880*/  CALL.REL.NOINC `($__internal_42_$__cuda_sm70_shflsync_down) ;  /* 0x0000082000007944 */ /* 0x000fea0003c00000 */
[----:B-1----:R-:W-:Y:S01]  /*13890*/  MOV R69, R66 ;  /* 0x0000004200457202 */ /* 0x002fe20000000f00 */
[----:B------:R-:W-:Y:S01]  /*138a0*/  HFMA2.MMA R66, -RZ, RZ, 0, 4.76837158203125e-07 ;  /* 0x00000008ff427435 */ /* 0x000fe200000001ff */
[----:B------:R-:W-:Y:S02]  /*138b0*/  MOV R75, R68 ;  /* 0x00000044004b7202 */ /* 0x000fe40000000f00 */
[----:B------:R-:W-:Y:S02]  /*138c0*/  MOV R76, 0x1f ;  /* 0x0000001f004c7802 */ /* 0x000fe40000000f00 */
[----:B------:R-:W-:Y:S02]  /*138d0*/  MOV R65, 0xffffffff ;  /* 0xffffffff00417802 */ /* 0x000fe40000000f00 */
[----:B------:R-:W-:-:S02]  /*138e0*/  MOV R64, 0x13900 ;  /* 0x0001390000407802 */ /* 0x000fc40000000f00 */
[----:B------:R-:W-:Y:S05]  /*138f0*/  CALL.REL.NOINC `($__internal_42_$__cuda_sm70_shflsync_down) ;  /* 0x000007b000007944 */ /* 0x000fea0003c00000 */
[----:B-1----:R-:W-:Y:S01]  /*13900*/  MOV R70, R66 ;  /* 0x0000004200467202 */ /* 0x002fe20000000f00 */
[----:B------:R-:W-:Y:S01]  /*13910*/  HFMA2.MMA R66, -RZ, RZ, 0, 4.76837158203125e-07 ;  /* 0x00000008ff427435 */ /* 0x000fe200000001ff */
[----:B------:R-:W-:-:S02]  /*13920*/  MOV R75, R72 ;  /* 0x00000048004b7202 */ /* 0x000fc40000000f00 */
[----:B------:R-:W-:Y:S02]  /*13930*/  MOV R76, 0x1f ;  /* 0x0000001f004c7802 */ /* 0x000fe40000000f00 */
[----:B------:R-:W-:Y:S02]  /*13940*/  MOV R65, 0xffffffff ;  /* 0xffffffff00417802 */ /* 0x000fe40000000f00 */
[----:B------:R-:W-:Y:S02]  /*13950*/  MOV R64, 0x13970 ;  /* 0x0001397000407802 */ /* 0x000fe40000000f00 */
[----:B------:R-:W-:Y:S05]  /*13960*/  CALL.REL.NOINC `($__internal_42_$__cuda_sm70_shflsync_down) ;  /* 0x0000074000007944 */ /* 0x000fea0003c00000 */
[----:B-1----:R-:W-:Y:S05]  /*13970*/  BRA `(.L_x_1903) ;  /* 0xffff746000007947 */ /* 0x002fea000383ffff */
.L_x_1810:
[----:B-1----:R-:W-:Y:S01]  /*13980*/  HFMA2.MMA R66, -RZ, RZ, 0, 9.5367431640625e-07 ;  /* 0x00000010ff427435 */ /* 0x002fe200000001ff */
[----:B------:R-:W-:Y:S02]  /*13990*/  MOV R75, R71 ;  /* 0x00000047004b7202 */ /* 0x000fe40000000f00 */
[----:B------:R-:W-:Y:S02]  /*139a0*/  MOV R76, 0x1f ;  /* 0x0000001f004c7802 */ /* 0x000fe40000000f00 */
[----:B------:R-:W-:Y:S02]  /*139b0*/  MOV R65, 0xffffffff ;  /* 0xffffffff00417802 */ /* 0x000fe40000000f00 */
[----:B------:R-:W-:-:S02]  /*139c0*/  MOV R64, 0x139e0 ;  /* 0x000139e000407802 */ /* 0x000fc40000000f00 */
[----:B0-234-:R-:W-:Y:S05]  /*139d0*/  CALL.REL.NOINC `($__internal_42_$__cuda_sm70_shflsync_down) ;  /* 0x000006d000007944 */ /* 0x01dfea0003c00000 */
[----:B-1----:R-:W-:Y:S01]  /*139e0*/  MOV R67, R66 ;  /* 0x0000004200437202 */ /* 0x002fe20000000f00 */
[----:B------:R-:W-:Y:S05]  /*139f0*/  BRA `(.L_x_1904) ;  /* 0xffff74f000007947 */ /* 0x000fea000383ffff */
.L_x_1811:
[----:B-1----:R-:W-:Y:S01]  /*13a00*/  HFMA2.MMA R66, -RZ, RZ, 0, 9.5367431640625e-07 ;  /* 0x00000010ff427435 */ /* 0x002fe200000001ff */
[----:B------:R-:W-:-:S02]  /*13a10*/  MOV R75, R74 ;  /* 0x0000004a004b7202 */ /* 0x000fc40000000f00 */
[----:B------:R-:W-:Y:S02]  /*13a20*/  MOV R76, 0x1f ;  /* 0x0000001f004c7802 */ /* 0x000fe40000000f00 */
[----:B------:R-:W-:Y:S02]  /*13a30*/  MOV R65, 0xffffffff ;  /* 0xffffffff00417802 */ /* 0x000fe40000000f00 */
[----:B------:R-:W-:Y:S02]  /*13a40*/  MOV R64, 0x13a60 ;  /* 0x00013a6000407802 */ /* 0x000fe40000000f00 */
[----:B0-234-:R-:W-:Y:S05]  /*13a50*/  CALL.REL.NOINC `($__internal_42_$__cuda_sm70_shflsync_down) ;  /* 0x0000065000007944 */ /* 0x01dfea0003c00000 */
[----:B-1----:R-:W-:Y:S01]  /*13a60*/  MOV R69, R66 ;  /* 0x0000004200457202 */ /* 0x002fe20000000f00 */
[----:B------:R-:W-:Y:S01]  /*13a70*/  HFMA2.MMA R66, -RZ, RZ, 0, 9.5367431640625e-07 ;  /* 0x00000010ff427435 */ /* 0x000fe200000001ff */
[----:B------:R-:W-:Y:S02]  /*13a80*/  MOV R75, R68 ;  /* 0x00000044004b7202 */ /* 0x000fe40000000f00 */
[----:B------:R-:W-:Y:S02]  /*13a90*/  MOV R76, 0x1f ;  /* 0x0000001f004c7802 */ /* 0x000fe40000000f00 */
[----:B------:R-:W-:-:S02]  /*13aa0*/  MOV R65, 0xffffffff ;  /* 0xffffffff00417802 */ /* 0x000fc40000000f00 */
[----:B------:R-:W-:Y:S02]  /*13ab0*/  MOV R64, 0x13ad0 ;  /* 0x00013ad000407802 */ /* 0x000fe40000000f00 */
[----:B------:R-:W-:Y:S05]  /*13ac0*/  CALL.REL.NOINC `($__internal_42_$__cuda_sm70_shflsync_down) ;  /* 0x000005e000007944 */ /* 0x000fea0003c00000 */
[----:B-1----:R-:W-:Y:S01]  /*13ad0*/  MOV R70, R66 ;  /* 0x0000004200467202 */ /* 0x002fe20000000f00 */
[----:B------:R-:W-:Y:S01]  /*13ae0*/  HFMA2.MMA R66, -RZ, RZ, 0, 9.5367431640625e-07 ;  /* 0x00000010ff427435 */ /* 0x000fe200000001ff */
[----:B------:R-:W-:Y:S02]  /*13af0*/  MOV R75, R72 ;  /* 0x00000048004b7202 */ /* 0x000fe40000000f00 */
[----:B------:R-:W-:Y:S02]  /*13b00*/  MOV R76, 0x1f ;  /* 0x0000001f004c7802 */ /* 0x000fe40000000f00 */
[----:B------:R-:W-:Y:S02]  /*13b10*/  MOV R65, 0xffffffff ;  /* 0xffffffff00417802 */ /* 0x000fe40000000f00 */
[----:B------:R-:W-:Y:S02]  /*13b20*/  MOV R64, 0x13b40 ;  /* 0x00013b4000407802 */ /* 0x000fe40000000f00 */
[----:B------:R-:W-:Y:S05]  /*13b30*/  CALL.REL.NOINC `($__internal_42_$__cuda_sm70_shflsync_down) ;  /* 0x0000057000007944 */ /* 0x000fea0003c00000 */
[----:B-1----:R-:W-:Y:S05]  /*13b40*/  BRA `(.L_x_1905) ;  /* 0xffff73e000007947 */ /* 0x002fea000383ffff */
.L_x_1814:
[----:B-1----:R-:W-:Y:S01]  /*13b50*/  HFMA2.MMA R66, -RZ, RZ, 0, 0 ;  /* 0x00000000ff427435 */ /* 0x002fe200000001ff */
[----:B------:R-:W-:Y:S02]  /*13b60*/  MOV R64, R71 ;  /* 0x0000004700407202 */ /* 0x000fe40000000f00 */
[----:B------:R-:W-:-:S02]  /*13b70*/  MOV R247, 0xffffffff ;  /* 0xffffffff00f77802 */ /* 0x000fc40000000f00 */
[----:B------:R-:W-:Y:S02]  /*13b80*/  MOV R65, 0x13ba0 ;  /* 0x00013ba000417802 */ /* 0x000fe40000000f00 */
[----:B0-234-:R-:W-:Y:S05]  /*13b90*/  CALL.REL.NOINC `($__internal_43_$__cuda_sm70_shflsync_idx_p) ;  /* 0x0000055000007944 */ /* 0x01dfea0003c00000 */
[----:B-1----:R-:W-:Y:S01]  /*13ba0*/  MOV R69, R66 ;  /* 0x0000004200457202 */ /* 0x002fe20000000f00 */
[----:B------:R-:W-:Y:S01]  /*13bb0*/  HFMA2.MMA R66, -RZ, RZ, 0, 0 ;  /* 0x00000000ff427435 */ /* 0x000fe200000001ff */
[----:B------:R-:W-:Y:S02]  /*13bc0*/  MOV R64, R74 ;  /* 0x0000004a00407202 */ /* 0x000fe40000000f00 */
[----:B------:R-:W-:Y:S02]  /*13bd0*/  MOV R247, 0xffffffff ;  /* 0xffffffff00f77802 */ /* 0x000fe40000000f00 */
[----:B------:R-:W-:Y:S02]  /*13be0*/  MOV R65, 0x13c00 ;  /* 0x00013c0000417802 */ /* 0x000fe40000000f00 */
[----:B0-----:R-:W-:Y:S05]  /*13bf0*/  CALL.REL.NOINC `($__internal_43_$__cuda_sm70_shflsync_idx_p) ;  /* 0x000004f000007944 */ /* 0x001fea0003c00000 */
[----:B-1----:R-:W-:Y:S01]  /*13c00*/  MOV R73, R66 ;  /* 0x0000004200497202 */ /* 0x002fe20000000f00 */
[----:B------:R-:W-:Y:S01]  /*13c10*/  HFMA2.MMA R66, -RZ, RZ, 0, 0 ;  /* 0x00000000ff427435 */ /* 0x000fe200000001ff */
[----:B------:R-:W-:Y:S02]  /*13c20*/  MOV R64, R68 ;  /* 0x0000004400407202 */ /* 0x000fe40000000f00 */
[----:B------:R-:W-:-:S02]  /*13c30*/  MOV R247, 0xffffffff ;  /* 0xffffffff00f77802 */ /* 0x000fc40000000f00 */
        /* <DEDUP_REMOVED lines=16> */
[----:B0-----:R-:W-:Y:S05]  /*13d40*/  CALL.REL.NOINC `($__internal_42_$__cuda_sm70_shflsync_down) ;  /* 0x0000036000007944 */ /* 0x001fea0003c00000 */
[----:B-1----:R-:W-:Y:S01]  /*13d50*/  MOV R71, R66 ;  /* 0x0000004200477202 */ /* 0x002fe20000000f00 */
[----:B------:R-:W-:Y:S01]  /*13d60*/  HFMA2.MMA R66, -RZ, RZ, 0, 5.9604644775390625e-08 ;  /* 0x00000001ff427435 */ /* 0x000fe200000001ff */
[----:B------:R-:W-:Y:S02]  /*13d70*/  MOV R75, R74 ;  /* 0x0000004a004b7202 */ /* 0x000fe40000000f00 */
[----:B------:R-:W-:Y:S02]  /*13d80*/  MOV R76, 0x1f ;  /* 0x0000001f004c7802 */ /* 0x000fe40000000f00 */
[----:B------:R-:W-:-:S02]  /*13d90*/  MOV R65, 0xffffffff ;  /* 0xffffffff00417802 */ /* 0x000fc40000000f00 */
[----:B------:R-:W-:Y:S02]  /*13da0*/  MOV R64, 0x13dc0 ;  /* 0x00013dc000407802 */ /* 0x000fe40000000f00 */
[----:B------:R-:W-:Y:S05]  /*13db0*/  CALL.REL.NOINC `($__internal_42_$__cuda_sm70_shflsync_down) ;  /* 0x000002f000007944 */ /* 0x000fea0003c00000 */
        /* <DEDUP_REMOVED lines=26> */
[----:B------:R-:W-:Y:S05]  /*13f60*/  CALL.REL.NOINC `($__internal_43_$__cuda_sm70_shflsync_idx_p) ;  /* 0x0000018000007944 */ /* 0x000fea0003c00000 */
        /* <DEDUP_REMOVED lines=20> */
        .weak           $__internal_42_$__cuda_sm70_shflsync_down
        .type           $__internal_42_$__cuda_sm70_shflsync_down,@function
        .size           $__internal_42_$__cuda_sm70_shflsync_down,($__internal_43_$__cuda_sm70_shflsync_idx_p - $__internal_42_$__cuda_sm70_shflsync_down)
$__internal_42_$__cuda_sm70_shflsync_down:
[----:B------:R-:W-:Y:S04]  /*140b0*/  WARPSYNC R65 ;  /* 0x0000004100007348 */ /* 0x000fe80003800000 */
[----:B------:R0:W1:Y:S02]  /*140c0*/  SHFL.DOWN PT, R66, R75, R66, R76 ;  /* 0x080000424b427389 */ /* 0x00006400000e004c */
[----:B0-----:R-:W-:-:S06]  /*140d0*/  HFMA2.MMA R65, -RZ, RZ, 0, 0 ;  /* 0x00000000ff417435 */ /* 0x001fcc00000001ff */
[----:B------:R-:W-:Y:S05]  /*140e0*/  RET.REL.NODEC R64 `(_Z25selective_scan_bwd_kernelI32Selective_Scan_bwd_kernel_traitsILi128ELi16ELb0ELb1ELb1ELb1ELb0EN3c108BFloat16ENS1_7complexIfEEEEv12SSMParamsBwd) ;  /* 0xfffebf1040007950 */ /* 0x000fea0003c3ffff */
        .weak           $__internal_43_$__cuda_sm70_shflsync_idx_p
        .type           $__internal_43_$__cuda_sm70_shflsync_idx_p,@function
        .size           $__internal_43_$__cuda_sm70_shflsync_idx_p,($__internal_44_$__cuda_sm70_shflsync_up - $__internal_43_$__cuda_sm70_shflsync_idx_p)
$__internal_43_$__cuda_sm70_shflsync_idx_p:
[----:B------:R-:W-:Y:S01]  /*140f0*/  MOV R121, 0x1f ;  /* 0x0000001f00797802 */ /* 0x000fe20000000f00 */
[----:B------:R-:W-:Y:S04]  /*14100*/  WARPSYNC R247 ;  /* 0x000000f700007348 */ /* 0x000fe80003800000 */
[----:B------:R0:W1:Y:S04]  /*14110*/  SHFL.IDX PT, R66, R64, R66, R121 ;  /* 0x0000004240427389 */ /* 0x00006800000e0079 */
[----:B0-----:R-:W0:Y:S01]  /*14120*/  S2R R121, SR_LANEID ;  /* 0x0000000000797919 */ /* 0x001e220000000000 */
[----:B------:R-:W-:Y:S01]  /*14130*/  MOV R64, R65 ;  /* 0x0000004100407202 */ /* 0x000fe20000000f00 */
[----:B------:R-:W-:-:S06]  /*14140*/  HFMA2.MMA R65, -RZ, RZ, 0, 0 ;  /* 0x00000000ff417435 */ /* 0x000fcc00000001ff */
[----:B------:R-:W-:Y:S05]  /*14150*/  RET.REL.NODEC R64 `(_Z25selective_scan_bwd_kernelI32Selective_Scan_bwd_kernel_traitsILi128ELi16ELb0ELb1ELb1ELb1ELb0EN3c108BFloat16ENS1_7complexIfEEEEv12SSMParamsBwd) ;  /* 0xfffebea040007950 */ /* 0x000fea0003c3ffff */
        .weak           $__internal_44_$__cuda_sm70_shflsync_up
        .type           $__internal_44_$__cuda_sm70_shflsync_up,@function
        .size           $__internal_44_$__cuda_sm70_shflsync_up,(.L_x_14476 - $__internal_44_$__cuda_sm70_shflsync_up)
$__internal_44_$__cuda_sm70_shflsync_up:
[----:B------:R-:W-:Y:S04]  /*14160*/  WARPSYNC R213 ;  /* 0x000000d500007348 */ /* 0x000fe80003800000 */
[----:B------:R0:W1:Y:S02]  /*14170*/  SHFL.UP PT, R66, R65, R66, R214 ;  /* 0x0400004241427389 */ /* 0x00006400000e00d6 */
[----:B0-----:R-:W-:-:S04]  /*14180*/  MOV R65, 0x0 ;  /* 0x0000000000417802 */ /* 0x001fc80000000f00 */
[----:B------:R-:W-:Y:S05]  /*14190*/  RET.REL.NODEC R64 `(_Z25selective_scan_bwd_kernelI32Selective_Scan_bwd_kernel_traitsILi128ELi16ELb0ELb1ELb1ELb1ELb0EN3c108BFloat16ENS1_7complexIfEEEEv12SSMParamsBwd) ;  /* 0xfffebe6040007950 */ /* 0x000fea0003c3ffff */
.L_x_1907:
        /* <DEDUP_REMOVED lines=14> */
.L_x_14476:


//--------------------- .text._Z25selective_scan_bwd_kernelI32Selective_Scan_bwd_kernel_traitsILi128ELi16ELb0ELb1ELb1ELb1ELb1EN3c108BFloat16ENS1_7complexIfEEEEv12SSMParamsBwd --------------------------
	.section	.text._Z25selective_scan_bwd_kernelI32Selective_Scan_bwd_kernel_traitsILi128ELi16ELb0ELb1ELb1ELb1ELb1EN3c108BFloat16ENS1_7complexIfEEEEv12SSMParamsBwd,"ax",@progbits
	.sectioninfo	@"SHI_REGISTERS=255"
	.align	128
        .global         _Z25selective_scan_bwd_kernelI32Selective_Scan_bwd_kernel_traitsILi128ELi16ELb0ELb1ELb1ELb1ELb1EN3c108BFloat16ENS1_7complexIfEEEEv12SSMParamsBwd
        .type           _Z25selective_scan_bwd_kernelI32Selective_Scan_bwd_kernel_traitsILi128ELi16ELb0ELb1ELb1ELb1ELb1EN3c108BFloat16ENS1_7complexIfEEEEv12SSMParamsBwd,@function
        .size           _Z25selective_scan_bwd_kernelI32Selective_Scan_bwd_kernel_traitsILi128ELi16ELb0ELb1ELb1ELb1ELb1EN3c108BFloat16ENS1_7complexIfEEEEv12SSMParamsBwd,(.L_x_14479 - _Z25selective_scan_bwd_kernelI32Selective_Scan_bwd_kernel_traitsILi128ELi16ELb0ELb1ELb1ELb1ELb1EN3c108BFloat16ENS1_7complexIfEEEEv12SSMParamsBwd)
        .other          _Z25selective_scan_bwd_kernelI32Selective_Scan_bwd_kernel_traitsILi128ELi16ELb0ELb1ELb1ELb1ELb1EN3c108BFloat16ENS1_7complexIfEEEEv12SSMParamsBwd,@"STO_CUDA_ENTRY STV_DEFAULT"
_Z25selective_scan_bwd_kernelI32Selective_Scan_bwd_kernel_traitsILi128ELi16ELb0ELb1ELb1ELb1ELb1EN3c108BFloat16ENS1_7complexIfEEEEv12SSMParamsBwd:
.text._Z25selective_scan_bwd_kernelI32Selective_Scan_bwd_kernel_traitsILi128ELi16ELb0ELb1ELb1ELb1ELb1EN3c108BFloat16ENS1_7complexIfEEEEv12SSMParamsBwd:
        /* <DEDUP_REMOVED lines=189> */
.L_x_2052:
        /* <DEDUP_REMOVED lines=13> */
[----:B------:R-:W-:Y:S02]  /*0ca0*/  ISETP.GE.AND P2, PT, R120, UR28, PT ;  /* 0x0000001c78007c0c */ /* 0x000fe4000bf46270 */
[----:B------:R-:W-:Y:S02]  /*0cb0*/  ISETP.GE.AND P1, PT, R18, UR28, PT ;  /* 0x0000001c12007c0c */ /* 0x000fe4000bf26270 */
[----:B------:R-:W-:Y:S02]  /*0cc0*/  PRMT R5, RZ, 0x7610, R5 ;  /* 0x00007610ff057816 */ /* 0x000fe40000000005 */
[----:B------:R-:W-:-:S02]  /*0cd0*/  LOP3.LUT R7, R120, 0xa0, RZ, 0xfc, !PT ;  /* 0x000000a078077812 */ /* 0x000fc400078efcff */
[C---:B------:R-:W-:Y:S02]  /*0ce0*/  LEA.HI.X R3, R120.reuse, UR17, R102, 0x1, P3 ;  /* 0x0000001178037c11 */ /* 0x040fe400098f0c66 */
[C---:B------:R-:W-:Y:S02]  /*0cf0*/  LOP3.LUT R8, R120.reuse, 0xc0, RZ, 0xfc, !PT ;  /* 0x000000c078087812 */ /* 0x040fe400078efcff */
[----:B------:R-:W-:Y:S01]  /*0d00*/  ISETP.GE.AND P0, PT, R19, UR28, PT ;  /* 0x0000001c13007c0c */ /* 0x000fe2000bf06270 */
[----:B------:R1:W3:Y:S01]  /*0d10*/  @!P2 LDG.E.U16 R4, [R2.64] ;  /* 0x0000002a0204a981 */ /* 0x0002e2000c1e1500 */
[----:B------:R-:W-:Y:S02]  /*0d20*/  LOP3.LUT R9, R120, 0xe0, RZ, 0xfc, !PT ;  /* 0x000000e078097812 */ /* 0x000fe400078efcff */
[----:B------:R-:W-:Y:S01]  /*0d30*/  ISETP.GE.AND P4, PT, R0, UR28, PT ;  /* 0x0000001c00007c0c */ /* 0x000fe2000bf86270 */
[----:B------:R1:W4:Y:S01]  /*0d40*/  @!P1 LDG.E.U16 R5, [R2.64+0x40] ;  /* 0x0000402a02059981 */ /* 0x000322000c1e1500 */
        /* <DEDUP_REMOVED lines=23> */
[----:B------:R-:W-:-:S02]  /*0ec0*/  ISETP.GE.AND P0, PT, R11, UR28, PT ;  /* 0x0000001c0b007c0c */ /* 0x000fc4000bf06270 */
[----:B------:R-:W-:Y:S01]  /*0ed0*/  LOP3.LUT R16, R120, 0x1c0, RZ, 0xfc, !PT ;  /* 0x000001c078107812 */ /* 0x000fe200078efcff */
[----:B------:R1:W2:Y:S01]  /*0ee0*/  @!P2 LDG.E.U16 R24, [R2.64+0x1c0] ;  /* 0x0001c02a0218a981 */ /* 0x0002a2000c1e1500 */
[----:B------:R-:W-:Y:S02]  /*0ef0*/  ISETP.GE.AND P4, PT, R12, UR28, PT ;  /* 0x0000001c0c007c0c */ /* 0x000fe4000bf86270 */
[----:B------:R-:W-:Y:S01]  /*0f00*/  LOP3.LUT R17, R120, 0x1e0, RZ, 0xfc, !PT ;  /* 0x000001e078117812 */ /* 0x000fe200078efcff */
[----:B------:R1:W2:Y:S01]  /*0f10*/  @!P1 LDG.E.U16 R27, [R2.64+0x200] ;  /* 0x0002002a021b9981 */ /* 0x0002a2000c1e1500 */
        /* <DEDUP_REMOVED lines=76> */
[----:B------:R-:W-:Y:S02]  /*13e0*/  ISETP.GE.AND P0, PT, R18, UR28, PT ;  /* 0x0000001c12007c0c */ /* 0x000fe4000bf06270 */
[----:B------:R-:W-:Y:S02]  /*13f0*/  ISETP.GE.AND P2, PT, R19, UR28, PT ;  /* 0x0000001c13007c0c */ /* 0x000fe4000bf46270 */
[----:B------:R-:W-:Y:S02]  /*1400*/  ISETP.GE.AND P3, PT, R0, UR28, PT ;  /* 0x0000001c00007c0c */ /* 0x000fe4000bf66270 */
[----:B------:R-:W-:Y:S02]  /*1410*/  ISETP.GE.AND P4, PT, R8, UR28, PT ;  /* 0x0000001c08007c0c */ /* 0x000fe4000bf86270 */
[----:B------:R-:W-:-:S02]  /*1420*/  ISETP.GE.AND P5, PT, R6, UR28, PT ;  /* 0x0000001c06007c0c */ /* 0x000fc4000bfa6270 */
[----:B------:R-:W-:Y:S02]  /*1430*/  ISETP.GE.AND P6, PT, R7, UR28, PT ;  /* 0x0000001c07007c0c */ /* 0x000fe4000bfc6270 */
        /* <DEDUP_REMOVED lines=38> */
[C---:B------:R-:W-:Y:S01]  /*16a0*/  LEA.HI.X R21, R120.reuse, UR21, R102, 0x1, P1 ;  /* 0x0000001578157c11 */ /* 0x040fe200088f0c66 */
[----:B------:R-:W2:Y:S01]  /*16b0*/  @!P0 LDG.E.U16 R4, [R92.64+0x40] ;  /* 0x0000402a5c048981 */ /* 0x000ea2000c1e1500 */
[----:B------:R-:W-:Y:S02]  /*16c0*/  ISETP.GE.AND P0, PT, R9, UR28, PT ;  /* 0x0000001c09007c0c */ /* 0x000fe4000bf06270 */
[----:B------:R-:W-:Y:S02]  /*16d0*/  ISETP.GE.AND P1, PT, R120, UR28, PT ;  /* 0x0000001c78007c0c */ /* 0x000fe4000bf26270 */
[----:B------:R-:W-:-:S09]  /*16e0*/  PRMT R27, RZ, 0x7610, R27 ;  /* 0x00007610ff1b7816 */ /* 0x000fd2000000001b */
[----:B------:R-:W2:Y:S01]  /*16f0*/  @!P0 LDG.E.U16 R26, [R92.64+0x1c0] ;  /* 0x0001c02a5c1a8981 */ /* 0x000ea2000c1e1500 */
[----:B------:R-:W-:Y:S02]  /*1700*/  ISETP.GE.AND P0, PT, R10, UR28, PT ;  /* 0x0000001c0a007c0c */ /* 0x000fe4000bf06270 */
        /* <DEDUP_REMOVED lines=8> */
[----:B------:R-:W-:Y:S02]  /*1790*/  ISETP.GE.AND P0, PT, R11, UR28, PT ;  /* 0x0000001c0b007c0c */ /* 0x000fe4000bf06270 */
[----:B------:R-:W-:Y:S01]  /*17a0*/  ISETP.GE.AND P1, PT, R12, UR28, PT ;  /* 0x0000001c0c007c0c */ /* 0x000fe2000bf26270 */
[----:B------:R-:W2:Y:S01]  /*17b0*/  @!P3 LDG.E.U16 R22, [R92.64+0xc0] ;  /* 0x0000c02a5c16b981 */ /* 0x000ea2000c1e1500 */
[----:B------:R-:W-:Y:S02]  /*17c0*/  ISETP.GE.AND P2, PT, R13, UR28, PT ;  /* 0x0000001c0d007c0c */ /* 0x000fe4000bf46270 */
[----:B------:R-:W-:Y:S01]  /*17d0*/  ISETP.GE.AND P3, PT, R14, UR28, PT ;  /* 0x0000001c0e007c0c */ /* 0x000fe2000bf66270 */
[----:B------:R-:W2:Y:S01]  /*17e0*/  @!P4 LDG.E.U16 R25, [R92.64+0x180] ;  /* 0x0001802a5c19c981 */ /* 0x000ea2000c1e1500 */
[----:B------:R-:W-:-:S03]  /*17f0*/  ISETP.GE.AND P4, PT, R15, UR28, PT ;  /* 0x0000001c0f007c0c */ /* 0x000fc6000bf86270 */
[----:B------:R-:W2:Y:S01]  /*1800*/  @!P5 LDG.E.U16 R23, [R92.64+0x100] ;  /* 0x0001002a5c17d981 */ /* 0x000ea2000c1e1500 */
[----:B------:R-:W-:-:S03]  /*1810*/  ISETP.GE.AND P5, PT, R16, UR28, PT ;  /* 0x0000001c10007c0c */ /* 0x000fc6000bfa6270 */
[----:B------:R-:W2:Y:S01]  /*1820*/  @!P6 LDG.E.U16 R24, [R92.64+0x140] ;  /* 0x0001402a5c18e981 */ /* 0x000ea2000c1e1500 */
[----:B------:R-:W-:Y:S02]  /*1830*/  ISETP.GE.AND P6, PT, R17, UR28, PT ;  /* 0x0000001c11007c0c */ /* 0x000fe4000bfc6270 */
        /* <DEDUP_REMOVED lines=15> */
[----:B------:R-:W-:Y:S02]  /*1930*/  ISETP.GE.AND P0, PT, R120, UR28, PT ;  /* 0x0000001c78007c0c */ /* 0x000fe4000bf06270 */
[----:B------:R-:W-:Y:S02]  /*1940*/  PRMT R34, RZ, 0x7610, R34 ;  /* 0x00007610ff227816 */ /* 0x000fe40000000022 */
[----:B------:R-:W-:Y:S02]  /*1950*/  P2R R42, PR, RZ, 0x2 ;  /* 0x00000002ff2a7803 */ /* 0x000fe40000000000 */
        /* <DEDUP_REMOVED lines=23> */
[----:B---3--:R-:W-:Y:S04]  /*1ad0*/  STS.U16 [R245+0x240], R28 ;  /* 0x0002401cf5007388 */ /* 0x008fe80000000400 */
[----:B----4-:R-:W-:Y:S04]  /*1ae0*/  STS.U16 [R244+0x280], R29 ;  /* 0x0002801df4007388 */ /* 0x010fe80000000400 */
[----:B-----5:R-:W-:Y:S04]  /*1af0*/  STS.U16 [R243+0x2c0], R30 ;  /* 0x0002c01ef3007388 */ /* 0x020fe80000000400 */
        /* <DEDUP_REMOVED lines=21> */
[----:B------:R-:W-:Y:S06]  /*1c50*/  BAR.SYNC.DEFER_BLOCKING 0x0 ;  /* 0x0000000000007b1d */ /* 0x000fec0000010000 */
[----:B------:R-:W5:Y:S01]  /*1c60*/  @!P0 LDG.E.U16 R34, [R20.64] ;  /* 0x0000002a14228981 */ /* 0x000f62000c1e1500 */
[----:B------:R-:W-:-:S03]  /*1c70*/  ISETP.GE.AND P0, PT, R19, UR28, PT ;  /* 0x0000001c13007c0c */ /* 0x000fc6000bf06270 */
[----:B------:R-:W5:Y:S01]  /*1c80*/  @!P1 LDG.E.U16 R35, [R20.64+0x40] ;  /* 0x0000402a14239981 */ /* 0x000f62000c1e1500 */
[----:B------:R-:W-:-:S03]  /*1c90*/  ISETP.GE.AND P1, PT, R0, UR28, PT ;  /* 0x0000001c00007c0c */ /* 0x000fc6000bf26270 */
[----:B------:R-:W5:Y:S04]  /*1ca0*/  @!P3 LDG.E.U16 R47, [R20.64+0x300] ;  /* 0x0003002a142fb981 */ /* 0x000f68000c1e1500 */
[----:B------:R-:W5:Y:S04]  /*1cb0*/  @!P4 LDG.E.U16 R46, [R20.64+0x340] ;  /* 0x0003402a142ec981 */ /* 0x000f68000c1e1500 */
[----:B------:R-:W5:Y:S01]  /*1cc0*/  @!P0 LDG.E.U16 R36, [R20.64+0x80] ;  /* 0x0000802a14248981 */ /* 0x000f62000c1e1500 */
        /* <DEDUP_REMOVED lines=8> */
[----:B------:R-:W-:-:S09]  /*1d50*/  ISETP.GE.AND P1, PT, R9, UR28, PT ;  /* 0x0000001c09007c0c */ /* 0x000fd2000bf26270 */
[----:B------:R-:W5:Y:S01]  /*1d60*/  @!P0 LDG.E.U16 R41, [R20.64+0x180] ;  /* 0x0001802a14298981 */ /* 0x000f62000c1e1500 */
[----:B------:R-:W-:-:S03]  /*1d70*/  ISETP.GE.AND P0, PT, R10, UR28, PT ;  /* 0x0000001c0a007c0c */ /* 0x000fc6000bf06270 */
[----:B------:R-:W5:Y:S01]  /*1d80*/  @!P1 LDG.E.U16 R40, [R20.64+0x1c0] ;  /* 0x0001c02a14289981 */ /* 0x000f62000c1e1500 */
[----:B------:R-:W-:-:S09]  /*1d90*/  ISETP.NE.AND P1, PT, R42, RZ, PT ;  /* 0x000000ff2a00720c */ /* 0x000fd20003f25270 */
[----:B------:R-:W5:Y:S01]  /*1da0*/  @!P0 LDG.E.U16 R43, [R20.64+0x200] ;  /* 0x0002002a142b8981 */ /* 0x000f62000c1e1500 */
[----:B------:R-:W-:Y:S02]  /*1db0*/  ISETP.NE.AND P0, PT, R44, RZ, PT ;  /* 0x000000ff2c00720c */ /* 0x000fe40003f05270 */
[----:B------:R-:W-:Y:S01]  /*1dc0*/  PRMT R42, RZ, 0x7610, R42 ;  /* 0x00007610ff2a7816 */ /* 0x000fe2000000002a */
[----:B------:R-:W5:Y:S01]  /*1dd0*/  @!P1 LDG.E.U16 R45, [R20.64+0x280] ;  /* 0x0002802a142d9981 */ /* 0x000f62000c1e1500 */
[----:B------:R-:W-:-:S06]  /*1de0*/  PRMT R44, RZ, 0x7610, R44 ;  /* 0x00007610ff2c7816 */ /* 0x000fcc000000002c */
[----:B------:R-:W5:Y:S04]  /*1df0*/  @!P2 LDG.E.U16 R44, [R20.64+0x2c0] ;  /* 0x0002c02a142ca981 */ /* 0x000f68000c1e1500 */
[----:B------:R-:W5:Y:S01]  /*1e00*/  @!P0 LDG.E.U16 R42, [R20.64+0x240] ;  /* 0x0002402a142a8981 */ /* 0x000f62000c1e1500 */
[----:B-1----:R-:W-:-:S03]  /*1e10*/  PRMT R5, RZ, 0x5410, R5 ;  /* 0x00005410ff057816 */ /* 0x002fc60000000005 */
[----:B------:R1:W-:Y:S02]  /*1e20*/  STL [R1+0xc], R130 ;  /* 0x00000c8201007387 */ /* 0x0003e40000100800 */
[----:B------:R-:W-:Y:S02]  /*1e30*/  FADD.FTZ R118, R5, UR5 ;  /* 0x0000000505767e21 */ /* 0x000fe40008010000 */
[----:B------:R1:W-:Y:S04]  /*1e40*/  STL [R1+0x8], R128 ;  /* 0x0000088001007387 */ /* 0x0003e80000100800 */
[----:B------:R1:W-:Y:S04]  /*1e50*/  STL [R1+0x4], R126 ;  /* 0x0000047e01007387 */ /* 0x0003e80000100800 */
[----:B------:R1:W-:Y:S01]  /*1e60*/  STL [R1], R124 ;  /* 0x0000007c01007387 */ /* 0x0003e20000100800 */
[----:B------:R-:W-:-:S02]  /*1e70*/  FSETP.GTU.FTZ.AND P2, PT, R118, 20, PT ;  /* 0x41a000007600780b */ /* 0x000fc40003f5c000 */
[----:B--2---:R-:W-:Y:S02]  /*1e80*/  PRMT R22, RZ, 0x5410, R22 ;  /* 0x00005410ff167816 */ /* 0x004fe40000000016 */
[----:B---3--:R-:W-:Y:S02]  /*1e90*/  PRMT R23, RZ, 0x5410, R23 ;  /* 0x00005410ff177816 */ /* 0x008fe40000000017 */
[----:B----4-:R-:W-:Y:S02]  /*1ea0*/  PRMT R24, RZ, 0x5410, R24 ;  /* 0x00005410ff187816 */ /* 0x010fe40000000018 */
[----:B------:R-:W-:Y:S02]  /*1eb0*/  PRMT R25, RZ, 0x5410, R25 ;  /* 0x00005410ff197816 */ /* 0x000fe40000000019 */
[----:B0-----:R-:W-:Y:S02]  /*1ec0*/  PRMT R26, RZ, 0x5410, R26 ;  /* 0x00005410ff1a7816 */ /* 0x001fe4000000001a */
        /* <DEDUP_REMOVED lines=16> */
[----:B-----5:R1:W-:Y:S04]  /*1fd0*/  STS.U16 [R130], R34 ;  /* 0x0000002282007388 */ /* 0x0203e80000000400 */
        /* <DEDUP_REMOVED lines=48> */
.L_x_1910:
[----:B------:R-:W-:Y:S05]  /*22e0*/  BSYNC B0 ;  /* 0x0000000000007941 */ /* 0x000fea0003800000 */
.L_x_1909:
        /* <DEDUP_REMOVED lines=36> */
.L_x_1912:
[----:B------:R-:W-:Y:S05]  /*2530*/  BSYNC B0 ;  /* 0x0000000000007941 */ /* 0x000fea0003800000 */
.L_x_1911:
        /* <DEDUP_REMOVED lines=36> */
.L_x_1914:
[----:B------:R-:W-:Y:S05]  /*2780*/  BSYNC B0 ;  /* 0x0000000000007941 */ /* 0x000fea0003800000 */
.L_x_1913:
        /* <DEDUP_REMOVED lines=36> */
.L_x_1916:
[----:B------:R-:W-:Y:S05]  /*29d0*/  BSYNC B0 ;  /* 0x0000000000007941 */ /* 0x000fea0003800000 */
.L_x_1915:
        /* <DEDUP_REMOVED lines=36> */
.L_x_1918:
[----:B------:R-:W-:Y:S05]  /*2c20*/  BSYNC B0 ;  /* 0x0000000000007941 */ /* 0x000fea0003800000 */
.L_x_1917:
        /* <DEDUP_REMOVED lines=36> */
.L_x_1920:
[----:B------:R-:W-:Y:S05]  /*2e70*/  BSYNC B0 ;  /* 0x0000000000007941 */ /* 0x000fea0003800000 */
.L_x_1919:
        /* <DEDUP_REMOVED lines=36> */
.L_x_1922:
[----:B------:R-:W-:Y:S05]  /*30c0*/  BSYNC B0 ;  /* 0x0000000000007941 */ /* 0x000fea0003800000 */
.L_x_1921:
        /* <DEDUP_REMOVED lines=36> */
.L_x_1924:
[----:B------:R-:W-:Y:S05]  /*3310*/  BSYNC B0 ;  /* 0x0000000000007941 */ /* 0x000fea0003800000 */
.L_x_1923:
        /* <DEDUP_REMOVED lines=36> */
.L_x_1926:
[----:B------:R-:W-:Y:S05]  /*3560*/  BSYNC B0 ;  /* 0x0000000000007941 */ /* 0x000fea0003800000 */
.L_x_1925:
[----:B------:R-:W-:Y:S01]  /*3570*/  BSSY B0, `(.L_x_1927) ;  /* 0x0000022000007945 */ /* 0x000fe20003800000 */
[----:B------:R-:W-:Y:S01]  /*3580*/  FSETP.GTU.FTZ.AND P3, PT, R103, 20, PT ;  /* 0x41a000006700780b */ /* 0x000fe20003f7c000 */
[----:B------:R-:W-:Y:S07]  /*3590*/  @P4 BRA `(.L_x_1928) ;  /* 0x000001f000004947 */ /* 0x000fee0003800000 */
        /* <DEDUP_REMOVED lines=31> */
.L_x_1928:
[----:B------:R-:W-:Y:S05]  /*3790*/  BSYNC B0 ;  /* 0x0000000000007941 */ /* 0x000fea0003800000 */
.L_x_1927:
        /* <DEDUP_REMOVED lines=33> */
.L_x_1930:
[----:B------:R-:W-:Y:S05]  /*39b0*/  BSYNC B0 ;  /* 0x0000000000007941 */ /* 0x000fea0003800000 */
.L_x_1929:
        /* <DEDUP_REMOVED lines=33> */
.L_x_1932:
[----:B------:R-:W-:Y:S05]  /*3bd0*/  BSYNC B0 ;  /* 0x0000000000007941 */ /* 0x000fea0003800000 */
.L_x_1931:
        /* <DEDUP_REMOVED lines=33> */
.L_x_1934:
[----:B------:R-:W-:Y:S05]  /*3df0*/  BSYNC B0 ;  /* 0x0000000000007941 */ /* 0x000fea0003800000 */
.L_x_1933:
        /* <DEDUP_REMOVED lines=33> */
.L_x_1936:
[----:B------:R-:W-:Y:S05]  /*4010*/  BSYNC B0 ;  /* 0x0000000000007941 */ /* 0x000fea0003800000 */
.L_x_1935:
        /* <DEDUP_REMOVED lines=33> */
.L_x_1938:
[----:B------:R-:W-:Y:S05]  /*4230*/  BSYNC B0 ;  /* 0x0000000000007941 */ /* 0x000fea0003800000 */
.L_x_1937:
        /* <DEDUP_REMOVED lines=33> */
.L_x_1940:
[----:B------:R-:W-:Y:S05]  /*4450*/  BSYNC B0 ;  /* 0x0000000000007941 */ /* 0x000fea0003800000 */
.L_x_1939:
[----:B------:R-:W-:Y:S01]  /*4460*/  ULDC.64 UR8, c[0x0][0x1f0] ;  /* 0x00007c0000087ab9 */ /* 0x000fe20000000a00 */
[----:B------:R-:W-:Y:S01]  /*4470*/  ISETP.GE.AND P0, PT, R120, UR28, PT ;  /* 0x0000001c78007c0c */ /* 0x000fe2000bf06270 */
[----:B------:R-:W-:Y:S01]  /*4480*/  UIMAD UR7, UR13, UR8, URZ ;  /* 0x000000080d0772a4 */ /* 0x000fe2000f8e023f */
[----:B------:R-:W-:Y:S01]  /*4490*/  MOV R21, UR12 ;  /* 0x0000000c00157c02 */ /* 0x000fe20008000f00 */
[----:B------:R-:W-:Y:S01]  /*44a0*/  ULDC.64 UR30, c[0x0][0x200] ;  /* 0x00008000001e7ab9 */ /* 0x000fe20000000a00 */
[----:B------:R-:W-:Y:S01]  /*44b0*/  MOV R2, UR27 ;  /* 0x0000001b00027c02 */ /* 0x000fe20008000f00 */
[----:B------:R-:W-:Y:S01]  /*44c0*/  UIMAD UR29, UR12, UR9, UR7 ;  /* 0x000000090c1d72a4 */ /* 0x000fe2000f8e0207 */
[----:B------:R-:W-:Y:S01]  /*44d0*/  MOV R23, UR12 ;  /* 0x0000000c00177c02 */ /* 0x000fe20008000f00 */
[----:B------:R-:W-:Y:S01]  /*44e0*/  USHF.R.S32.HI UR7, URZ, 0x1f, UR27 ;  /* 0x0000001f3f077899 */ /* 0x000fe2000801141b */
[----:B------:R-:W-:Y:S01]  /*44f0*/  MOV R4, UR27 ;  /* 0x0000001b00047c02 */ /* 0x000fe20008000f00 */
[----:B------:R-:W-:Y:S01]  /*4500*/  UIMAD.WIDE.U32 UR32, UR12, UR30, URZ ;  /* 0x0000001e0c2072a5 */ /* 0x000fe2000f8e003f */
[----:B------:R-:W-:Y:S01]  /*4510*/  LDS.U16 R53, [R119] ;  /* 0x0000000077357984 */ /* 0x000fe20000000400 */
[----:B------:R-:W-:-:S02]  /*4520*/  UIMAD UR30, UR13, UR30, URZ ;  /* 0x0000001e0d1e72a4 */ /* 0x000fc4000f8e023f */
[----:B------:R-:W-:Y:S01]  /*4530*/  MOV R3, UR7 ;  /* 0x0000000700037c02 */ /* 0x000fe20008000f00 */
[----:B------:R-:W-:Y:S01]  /*4540*/  UIMAD.WIDE.U32 UR34, UR12, UR8, URZ ;  /* 0x000000080c2272a5 */ /* 0x000fe2000f8e003f */
[----:B------:R-:W-:Y:S01]  /*4550*/  MOV R5, UR7 ;  /* 0x0000000700057c02 */ /* 0x000fe20008000f00 */
[----:B------:R-:W-:Y:S01]  /*4560*/  UIMAD UR39, UR12, UR31, UR30 ;  /* 0x0000001f0c2772a4 */ /* 0x000fe2000f8e021e */
[----:B------:R-:W-:Y:S01]  /*4570*/  LDS.U16 R51, [R119+0x2] ;  /* 0x0000020077337984 */ /* 0x000fe20000000400 */
[----:B------:R-:W-:Y:S01]  /*4580*/  @!P0 IMAD.WIDE.U32 R2, R21, c[0x0][0x1f0], R2 ;  /* 0x00007c0015028a25 */ /* 0x000fe200078e0002 */
[----:B------:R-:W-:Y:S01]  /*4590*/  ULDC.64 UR8, c[0x0][0x1f8] ;  /* 0x00007e0000087ab9 */ /* 0x000fe20000000a00 */
[----:B------:R-:W-:Y:S01]  /*45a0*/  MOV R21, UR10 ;  /* 0x0000000a00157c02 */ /* 0x000fe20008000f00 */
[----:B------:R-:W-:Y:S01]  /*45b0*/  UIMAD UR38, UR11, UR8, URZ ;  /* 0x000000080b2672a4 */ /* 0x000fe2000f8e023f */
[----:B------:R-:W-:Y:S01]  /*45c0*/  @!P0 IMAD.WIDE.U32 R4, R23, c[0x0][0x200], R4 ;  /* 0x0000800017048a25 */ /* 0x000fe200078e0004 */
[----:B------:R-:W-:Y:S01]  /*45d0*/  UIADD3 UR35, UR35, UR29, URZ ;  /* 0x0000001d23237290 */ /* 0x000fe2000fffe03f */
[----:B------:R-:W-:Y:S01]  /*45e0*/  @!P0 IADD3 R3, R3, UR29, RZ ;  /* 0x0000001d03038c10 */ /* 0x000fe2000fffe0ff */
[----:B------:R-:W-:Y:S01]  /*45f0*/  UIMAD UR38, UR10, UR9, UR38 ;  /* 0x000000090a2672a4 */ /* 0x000fe2000f8e0226 */
[----:B------:R-:W-:Y:S01]  /*4600*/  MOV R23, UR10 ;  /* 0x0000000a00177c02 */ /* 0x000fe20008000f00 */
[----:B------:R-:W-:Y:S01]  /*4610*/  ULDC UR29, c[0x0][0x174] ;  /* 0x00005d00001d7ab9 */ /* 0x000fe20000000800 */
[----:B------:R-:W-:Y:S01]  /*4620*/  @!P0 IADD3 R5, R5, UR39, RZ ;  /* 0x0000002705058c10 */ /* 0x000fe2000fffe0ff */
[----:B------:R-:W-:Y:S01]  /*4630*/  ULDC.64 UR30, c[0x0][0x208] ;  /* 0x00008200001e7ab9 */ /* 0x000fe20000000a00 */
[----:B------:R-:W-:Y:S01]  /*4640*/  @!P0 IMAD.WIDE.U32 R2, R21, c[0x0][0x1f8], R2 ;  /* 0x00007e0015028a25 */ /* 0x000fe200078e0002 */
[----:B------:R-:W-:Y:S01]  /*4650*/  UIADD3 UR29, UR6, -UR29, URZ ;  /* 0x8000001d061d7290 */ /* 0x000fe2000fffe03f */
[----:B------:R-:W-:Y:S01]  /*4660*/  LDS.U16 R52, [R119+0x4] ;  /* 0x0000040077347984 */ /* 0x000fe20000000400 */
[----:B------:R-:W-:Y:S01]  /*4670*/  UIADD3 UR33, UR33, UR39, URZ ;  /* 0x0000002721217290 */ /* 0x000fe2000fffe03f */
[----:B------:R-:W-:Y:S01]  /*4680*/  @!P0 IMAD.WIDE.U32 R4, R23, c[0x0][0x208], R4 ;  /* 0x0000820017048a25 */ /* 0x000fe200078e0004 */
[----:B------:R-:W-:Y:S01]  /*4690*/  UIMAD.WIDE.U32 UR8, UR10, UR8, UR34 ;  /* 0x000000080a0872a5 */ /* 0x000fe2000f8e0022 */
[C---:B------:R-:W-:Y:S01]  /*46a0*/  @!P0 IADD3 R22, P1, R120.reuse, R2, RZ ;  /* 0x0000000278168210 */ /* 0x040fe20007f3e0ff */
[----:B------:R-:W-:Y:S01]  /*46b0*/  UIMAD UR34, UR11, UR30, URZ ;  /* 0x0000001e0b2272a4 */ /* 0x000fe2000f8e023f */
[----:B------:R-:W-:Y:S01]  /*46c0*/  LDS.U16 R63, [R119+0x6] ;  /* 0x00000600773f7984 */ /* 0x000fe20000000400 */
[----:B------:R-:W-:Y:S01]  /*46d0*/  UIMAD UR29, UR29, -0x800, URZ ;  /* 0xfffff8001d1d78a4 */ /* 0x000fe2000f8e023f */
[----:B------:R-:W-:Y:S01]  /*46e0*/  @!P0 IADD3 R20, P2, R120, R4, RZ ;  /* 0x0000000478148210 */ /* 0x000fe20007f5e0ff */
[----:B------:R-:W-:Y:S01]  /*46f0*/  UIMAD.WIDE.U32 UR32, UR10, UR30, UR32 ;  /* 0x0000001e0a2072a5 */ /* 0x000fe2000f8e0020 */
[----:B------:R-:W-:Y:S01]  /*4700*/  @!P0 IADD3.X R23, R102, UR38, R3, P1, !PT ;  /* 0x0000002666178c10 */ /* 0x000fe20008ffe403 */
[----:B------:R-:W-:Y:S01]  /*4710*/  UIMAD UR31, UR10, UR31, UR34 ;  /* 0x0000001f0a1f72a4 */ /* 0x000fe2000f8e0222 */
[----:B------:R-:W-:Y:S01]  /*4720*/  LEA R28, P1, R120, c[0x0][0x268], 0x1 ;  /* 0x00009a00781c7a11 */ /* 0x000fe200078208ff */
[----:B------:R-:W-:Y:S01]  /*4730*/  USHF.R.S32.HI UR30, URZ, 0x1f, UR29 ;  /* 0x0000001f3f1e7899 */ /* 0x000fe2000801141d */
[----:B------:R-:W-:Y:S01]  /*4740*/  @!P0 LEA R4, P3, R20, c[0x0][0x258], 0x1 ;  /* 0x0000960014048a11 */ /* 0x000fe200078608ff */
[----:B------:R-:W-:Y:S01]  /*4750*/  UIADD3 UR35, UP0, UR29, UR8, URZ ;  /* 0x000000081d237290 */ /* 0x000fe2000ff1e03f */
[----:B------:R-:W-:Y:S01]  /*4760*/  LEA.HI.X R21, R120, c[0x0][0x26c], R102, 0x1, P1 ;  /* 0x00009b0078157a11 */ /* 0x000fe200008f0c66 */
        /* <DEDUP_REMOVED lines=8> */
[----:B------:R-:W-:Y:S01]  /*47f0*/  LEA.HI.X R3, R120, c[0x0][0x25c], R102, 0x1, P2 ;  /* 0x0000970078037a11 */ /* 0x000fe200010f0c66 */
[----:B------:R-:W-:Y:S01]  /*4800*/  LDS.U16 R65, [R119+0xa] ;  /* 0x00000a0077417984 */ /* 0x000fe20000000400 */
[----:B------:R-:W-:Y:S02]  /*4810*/  LEA R28, P2, R25, R28, 0x1 ;  /* 0x0000001c191c7211 */ /* 0x000fe400078408ff */
[----:B------:R-:W-:Y:S01]  /*4820*/  MOV R26, UR8 ;  /* 0x00000008001a7c02 */ /* 0x000fe20008000f00 */
[----:B-1----:R-:W-:Y:S01]  /*4830*/  LDS.U16 R45, [R119+0xc] ;  /* 0x00000c00772d7984 */ /* 0x002fe20000000400 */
[----:B------:R-:W-:Y:S01]  /*4840*/  MOV R30, UR32 ;  /* 0x00000020001e7c02 */ /* 0x000fe20008000f00 */
[----:B------:R-:W-:Y:S01]  /*4850*/  ULDC.64 UR8, c[0x0][0x2e8] ;  /* 0x0000ba0000087ab9 */ /* 0x000fe20000000a00 */
[----:B------:R-:W-:Y:S01]  /*4860*/  LEA R2, P4, R27, R2, 0x1 ;  /* 0x000000021b027211 */ /* 0x000fe200078808ff */
[----:B------:R-:W-:Y:S01]  /*4870*/  LDS.U16 R44, [R119+0xe] ;  /* 0x00000e00772c7984 */ /* 0x000fe20000000400 */
[----:B------:R-:W-:-:S02]  /*4880*/  @!P0 LEA R24, P1, R22, c[0x0][0x268], 0x1 ;  /* 0x00009a0016188a11 */ /* 0x000fc400078208ff */
[----:B------:R-:W-:Y:S01]  /*4890*/  LEA.HI.X R29, R25, R21, R26, 0x1, P2 ;  /* 0x00000015191d7211 */ /* 0x000fe200010f0c1a */
[----:B------:R-:W-:Y:S01]  /*48a0*/  LDS.U16 R43, [R119+0x10] ;  /* 0x00001000772b7984 */ /* 0x000fe20000000400 */
[----:B------:R-:W-:Y:S02]  /*48b0*/  LEA.HI.X R3, R27, R3, R30, 0x1, P4 ;  /* 0x000000031b037211 */ /* 0x000fe400020f0c1e */
[----:B------:R-:W-:Y:S01]  /*48c0*/  @!P0 LEA.HI.X R25, R22, c[0x0][0x26c], R23, 0x1, P1 ;  /* 0x00009b0016198a11 */ /* 0x000fe200008f0c17 */
[----:B------:R-:W-:Y:S01]  /*48d0*/  LDS.U16 R33, [R119+0x12] ;  /* 0x0000120077217984 */ /* 0x000fe20000000400 */
[----:B------:R-:W-:-:S03]  /*48e0*/  @!P0 LEA.HI.X R5, R20, c[0x0][0x25c], R5, 0x1, P3 ;  /* 0x0000970014058a11 */ /* 0x000fc600018f0c05 */
[----:B------:R-:W-:Y:S04]  /*48f0*/  LDS.U16 R26, [R119+0x16] ;  /* 0x00001600771a7984 */ /* 0x000fe80000000400 */
[----:B------:R-:W-:Y:S01]  /*4900*/  LDS.U16 R21, [R119+0x1c] ;  /* 0x00001c0077157984 */ /* 0x000fe20000000400 */
[----:B------:R-:W-:Y:S02]  /*4910*/  PRMT R32, RZ, 0x7610, R32 ;  /* 0x00007610ff207816 */ /* 0x000fe40000000020 */
[----:B------:R-:W-:Y:S01]  /*4920*/  PRMT R38, RZ, 0x7610, R38 ;  /* 0x00007610ff267816 */ /* 0x000fe20000000026 */
[----:B------:R-:W-:Y:S01]  /*4930*/  LDS.U16 R30, [R119+0x14] ;  /* 0x00001400771e7984 */ /* 0x000fe20000000400 */
[----:B------:R-:W-:Y:S02]  /*4940*/  PRMT R39, RZ, 0x7610, R39 ;  /* 0x00007610ff277816 */ /* 0x000fe40000000027 */
[----:B------:R-:W-:Y:S01]  /*4950*/  ISETP.GE.AND P2, PT, R6, UR28, PT ;  /* 0x0000001c06007c0c */ /* 0x000fe2000bf46270 */
[----:B------:R-:W-:Y:S01]  /*4960*/  LDS.U16 R23, [R119+0x18] ;  /* 0x0000180077177984 */ /* 0x000fe20000000400 */
[----:B------:R-:W-:-:S02]  /*4970*/  ISETP.GE.AND P5, PT, R8, UR28, PT ;  /* 0x0000001c08007c0c */ /* 0x000fc4000bfa6270 */
[----:B------:R-:W-:Y:S01]  /*4980*/  ISETP.GE.AND P6, PT, R7, UR28, PT ;  /* 0x0000001c07007c0c */ /* 0x000fe2000bfc6270 */
[----:B------:R-:W-:Y:S01]  /*4990*/  LDS.U16 R22, [R119+0x1a] ;  /* 0x00001a0077167984 */ /* 0x000fe20000000400 */
[----:B------:R-:W-:Y:S02]  /*49a0*/  PRMT R40, RZ, 0x7610, R40 ;  /* 0x00007610ff287816 */ /* 0x000fe40000000028 */
[----:B------:R-:W-:Y:S01]  /*49b0*/  PRMT R35, RZ, 0x7610, R35 ;  /* 0x00007610ff237816 */ /* 0x000fe20000000023 */
[----:B------:R-:W-:Y:S01]  /*49c0*/  LDS.U16 R20, [R119+0x1e] ;  /* 0x00001e0077147984 */ /* 0x000fe20000000400 */
[----:B------:R-:W-:Y:S02]  /*49d0*/  PRMT R31, RZ, 0x7610, R31 ;  /* 0x00007610ff1f7816 */ /* 0x000fe4000000001f */
[----:B------:R-:W-:Y:S01]  /*49e0*/  PRMT R34, RZ, 0x7610, R34 ;  /* 0x00007610ff227816 */ /* 0x000fe20000000022 */
[----:B------:R-:W-:Y:S01]  /*49f0*/  BAR.SYNC.DEFER_BLOCKING 0x0 ;  /* 0x0000000000007b1d */ /* 0x000fe20000010000 */
[----:B------:R-:W-:-:S02]  /*4a00*/  ISETP.GE.AND P1, PT, R19, UR28, PT ;  /* 0x0000001c13007c0c */ /* 0x000fc4000bf26270 */
[----:B------:R-:W-:-:S11]  /*4a10*/  PRMT R27, RZ, 0x7610, R27 ;  /* 0x00007610ff1b7816 */ /* 0x000fd6000000001b */
[----:B------:R-:W2:Y:S01]  /*4a20*/  @!P1 LDG.E.U16 R32, [R28.64+-0xf80] ;  /* 0xfff0802a1c209981 */ /* 0x000ea2000c1e1500 */
[----:B------:R-:W-:Y:S02]  /*4a30*/  ISETP.GE.AND P1, PT, R9, UR28, PT ;  /* 0x0000001c09007c0c */ /* 0x000fe4000bf26270 */
[----:B------:R-:W-:Y:S01]  /*4a40*/  ISETP.GE.AND P3, PT, R18, UR28, PT ;  /* 0x0000001c12007c0c */ /* 0x000fe2000bf66270 */
[----:B------:R-:W3:Y:S01]  /*4a50*/  @!P2 LDG.E.U16 R35, [R28.64+-0xf00] ;  /* 0xfff1002a1c23a981 */ /* 0x000ee2000c1e1500 */
[----:B------:R-:W-:Y:S02]  /*4a60*/  ISETP.GE.AND P4, PT, R0, UR28, PT ;  /* 0x0000001c00007c0c */ /* 0x000fe4000bf86270 */
[----:B------:R-:W-:Y:S01]  /*4a70*/  PRMT R37, RZ, 0x7610, R37 ;  /* 0x00007610ff257816 */ /* 0x000fe20000000025 */
[----:B------:R0:W4:Y:S01]  /*4a80*/  @!P0 LDG.E.U16 R27, [R24.64] ;  /* 0x0000002a181b8981 */ /* 0x000122000c1e1500 */
[----:B------:R-:W-:Y:S02]  /*4a90*/  PRMT R36, RZ, 0x7610, R36 ;  /* 0x00007610ff247816 */ /* 0x000fe40000000024 */
[----:B------:R-:W-:-:S02]  /*4aa0*/  PRMT R41, RZ, 0x7610, R41 ;  /* 0x00007610ff297816 */ /* 0x000fc40000000029 */
[----:B------:R-:W-:Y:S01]  /*4ab0*/  PRMT R42, RZ, 0x7610, R42 ;  /* 0x00007610ff2a7816 */ /* 0x000fe2000000002a */
[----:B------:R-:W5:Y:S01]  /*4ac0*/  @!P1 LDG.E.U16 R38, [R28.64+-0xe40] ;  /* 0xfff1c02a1c269981 */ /* 0x000f62000c1e1500 */
[----:B------:R-:W-:Y:S02]  /*4ad0*/  ISETP.GE.AND P1, PT, R10, UR28, PT ;  /* 0x0000001c0a007c0c */ /* 0x000fe4000bf26270 */
[----:B------:R-:W-:Y:S01]  /*4ae0*/  ISETP.GE.AND P2, PT, R13, UR28, PT ;  /* 0x0000001c0d007c0c */ /* 0x000fe2000bf46270 */
[----:B------:R-:W2:Y:S01]  /*4af0*/  @!P3 LDG.E.U16 R31, [R28.64+-0xfc0] ;  /* 0xfff0402a1c1fb981 */ /* 0x000ea2000c1e1500 */
[----:B0-----:R-:W-:Y:S02]  /*4b00*/  PRMT R25, RZ, 0x7610, R25 ;  /* 0x00007610ff197816 */ /* 0x001fe40000000019 */
[----:B------:R-:W-:Y:S01]  /*4b10*/  PRMT R24, RZ, 0x7610, R24 ;  /* 0x00007610ff187816 */ /* 0x000fe20000000018 */
[----:B------:R-:W3:Y:S01]  /*4b20*/  @!P4 LDG.E.U16 R34, [R28.64+-0xf40] ;  /* 0xfff0c02a1c22c981 */ /* 0x000ee2000c1e1500 */
[----:B------:R-:W-:-:S02]  /*4b30*/  PRMT R47, RZ, 0x7610, R47 ;  /* 0x00007610ff2f7816 */ /* 0x000fc4000000002f */
[----:B------:R-:W-:Y:S01]  /*4b40*/  PRMT R46, RZ, 0x7610, R46 ;  /* 0x00007610ff2e7816 */ /* 0x000fe2000000002e */
[----:B------:R-:W3:Y:S04]  /*4b50*/  @!P5 LDG.E.U16 R37, [R28.64+-0xe80] ;  /* 0xfff1802a1c25d981 */ /* 0x000ee8000c1e1500 */
[----:B------:R-:W5:Y:S01]  /*4b60*/  @!P1 LDG.E.U16 R39, [R28.64+-0xe00] ;  /* 0xfff2002a1c279981 */ /* 0x000f62000c1e1500 */
[----:B------:R-:W-:Y:S02]  /*4b70*/  ISETP.GE.AND P1, PT, R11, UR28, PT ;  /* 0x0000001c0b007c0c */ /* 0x000fe4000bf26270 */
[----:B------:R-:W-:Y:S01]  /*4b80*/  ISETP.GE.AND P3, PT, R14, UR28, PT ;  /* 0x0000001c0e007c0c */ /* 0x000fe2000bf66270 */
[----:B------:R-:W5:Y:S01]  /*4b90*/  @!P6 LDG.E.U16 R36, [R28.64+-0xec0] ;  /* 0xfff1402a1c24e981 */ /* 0x000f62000c1e1500 */
[----:B------:R-:W-:-:S02]  /*4ba0*/  ISETP.GE.AND P4, PT, R15, UR28, PT ;  /* 0x0000001c0f007c0c */ /* 0x000fc4000bf86270 */
[----:B------:R-:W-:Y:S01]  /*4bb0*/  ISETP.GE.AND P5, PT, R16, UR28, PT ;  /* 0x0000001c10007c0c */ /* 0x000fe2000bfa6270 */
[----:B------:R-:W5:Y:S06]  /*4bc0*/  @!P2 LDG.E.U16 R24, [R28.64+-0xd40] ;  /* 0xfff2c02a1c18a981 */ /* 0x000f6c000c1e1500 */
[----:B------:R-:W5:Y:S01]  /*4bd0*/  @!P1 LDG.E.U16 R40, [R28.64+-0xdc0] ;  /* 0xfff2402a1c289981 */ /* 0x000f62000c1e1500 */
[----:B------:R-:W-:Y:S02]  /*4be0*/  ISETP.GE.AND P1, PT, R12, UR28, PT ;  /* 0x0000001c0c007c0c */ /* 0x000fe4000bf26270 */
[----:B------:R-:W-:Y:S01]  /*4bf0*/  ISETP.GE.AND P6, PT, R17, UR28, PT ;  /* 0x0000001c11007c0c */ /* 0x000fe2000bfc6270 */
[----:B------:R-:W5:Y:S04]  /*4c00*/  @!P3 LDG.E.U16 R41, [R28.64+-0xd00] ;  /* 0xfff3002a1c29b981 */ /* 0x000f68000c1e1500 */
[----:B------:R-:W5:Y:S04]  /*4c10*/  @!P4 LDG.E.U16 R42, [R28.64+-0xcc0] ;  /* 0xfff3402a1c2ac981 */ /* 0x000f68000c1e1500 */
[----:B------:R-:W5:Y:S04]  /*4c20*/  @!P5 LDG.E.U16 R47, [R28.64+-0xc80] ;  /* 0xfff3802a1c2fd981 */ /* 0x000f68000c1e1500 */
[----:B------:R-:W5:Y:S04]  /*4c30*/  @!P1 LDG.E.U16 R25, [R28.64+-0xd80] ;  /* 0xfff2802a1c199981 */ /* 0x000f68000c1e1500 */
[----:B------:R-:W5:Y:S01]  /*4c40*/  @!P6 LDG.E.U16 R46, [R28.64+-0xc40] ;  /* 0xfff3c02a1c2ee981 */ /* 0x000f62000c1e1500 */
[----:B------:R-:W-:-:S02]  /*4c50*/  P2R R57, PR, RZ, 0x2 ;  /* 0x00000002ff397803 */ /* 0x000fc40000000000 */
[----:B------:R-:W-:Y:S02]  /*4c60*/  ISETP.GE.AND P1, PT, R18, UR28, PT ;  /* 0x0000001c12007c0c */ /* 0x000fe4000bf26270 */
        /* <DEDUP_REMOVED lines=13> */
[----:B----4-:R-:W-:Y:S04]  /*4d40*/  STS.U16 [R130], R27 ;  /* 0x0000001b82007388 */ /* 0x010fe80000000400 */
[----:B--2---:R-:W-:Y:S04]  /*4d50*/  STS.U16 [R128+0x40], R31 ;  /* 0x0000401f80007388 */ /* 0x004fe80000000400 */
[----:B------:R-:W-:Y:S04]  /*4d60*/  STS.U16 [R126+0x80], R32 ;  /* 0x000080207e007388 */ /* 0x000fe80000000400 */
[----:B---3--:R-:W-:Y:S04]  /*4d70*/  STS.U16 [R124+0xc0], R34 ;  /* 0x0000c0227c007388 */ /* 0x008fe80000000400 */
[----:B------:R-:W-:Y:S04]  /*4d80*/  STS.U16 [R252+0x100], R35 ;  /* 0x00010023fc007388 */ /* 0x000fe80000000400 */
        /* <DEDUP_REMOVED lines=15> */
[----:B------:R-:W-:Y:S04]  /*4e80*/  LDS.U16 R31, [R119+0x6] ;  /* 0x00000600771f7984 */ /* 0x000fe80000000400 */
        /* <DEDUP_REMOVED lines=13> */
[----:B------:R0:W5:Y:S01]  /*4f60*/  @!P0 LDG.E.U16 R48, [R4.64] ;  /* 0x0000002a04308981 */ /* 0x000162000c1e1500 */
[----:B------:R-:W-:-:S03]  /*4f70*/  ISETP.GE.AND P0, PT, R19, UR28, PT ;  /* 0x0000001c13007c0c */ /* 0x000fc6000bf06270 */
[----:B------:R-:W5:Y:S01]  /*4f80*/  @!P1 LDG.E.U16 R49, [R2.64+-0xfc0] ;  /* 0xfff0402a02319981 */ /* 0x000f62000c1e1500 */
[----:B------:R-:W-:-:S03]  /*4f90*/  ISETP.GE.AND P1, PT, R0, UR28, PT ;  /* 0x0000001c00007c0c */ /* 0x000fc6000bf26270 */
[----:B------:R-:W5:Y:S04]  /*4fa0*/  @!P2 LDG.E.U16 R60, [R2.64+-0xd40] ;  /* 0xfff2c02a023ca981 */ /* 0x000f68000c1e1500 */
[----:B------:R-:W5:Y:S04]  /*4fb0*/  @!P3 LDG.E.U16 R61, [R2.64+-0xd00] ;  /* 0xfff3002a023db981 */ /* 0x000f68000c1e1500 */
[----:B------:R-:W5:Y:S01]  /*4fc0*/  @!P0 LDG.E.U16 R50, [R2.64+-0xf80] ;  /* 0xfff0802a02328981 */ /* 0x000f62000c1e1500 */
        /* <DEDUP_REMOVED lines=8> */
[----:B------:R-:W-:Y:S02]  /*5050*/  ISETP.GE.AND P1, PT, R9, UR28, PT ;  /* 0x0000001c09007c0c */ /* 0x000fe4000bf26270 */
[----:B0-----:R-:W-:Y:S01]  /*5060*/  PRMT R5, RZ, 0x7610, R5 ;  /* 0x00007610ff057816 */ /* 0x001fe20000000005 */
[----:B------:R-:W5:Y:S01]  /*5070*/  @!P6 LDG.E.U16 R64, [R2.64+-0xc40] ;  /* 0xfff3c02a0240e981 */ /* 0x000f62000c1e1500 */
[----:B------:R-:W-:-:S05]  /*5080*/  PRMT R4, RZ, 0x7610, R4 ;  /* 0x00007610ff047816 */ /* 0x000fca0000000004 */
[----:B------:R-:W5:Y:S01]  /*5090*/  @!P0 LDG.E.U16 R5, [R2.64+-0xe80] ;  /* 0xfff1802a02058981 */ /* 0x000f62000c1e1500 */
[----:B------:R-:W-:-:S03]  /*50a0*/  ISETP.GE.AND P0, PT, R10, UR28, PT ;  /* 0x0000001c0a007c0c */ /* 0x000fc6000bf06270 */
[----:B------:R-:W5:Y:S01]  /*50b0*/  @!P1 LDG.E.U16 R4, [R2.64+-0xe40] ;  /* 0xfff1c02a02049981 */ /* 0x000f62000c1e1500 */
[----:B------:R-:W-:Y:S02]  /*50c0*/  ISETP.NE.AND P1, PT, R57, RZ, PT ;  /* 0x000000ff3900720c */ /* 0x000fe40003f25270 */
[----:B------:R-:W-:-:S07]  /*50d0*/  PRMT R57, RZ, 0x7610, R57 ;  /* 0x00007610ff397816 */ /* 0x000fce0000000039 */
[----:B------:R-:W5:Y:S01]  /*50e0*/  @!P0 LDG.E.U16 R57, [R2.64+-0xe00] ;  /* 0xfff2002a02398981 */ /* 0x000f62000c1e1500 */
[----:B------:R-:W-:-:S03]  /*50f0*/  ISETP.GE.AND P0, PT, R11, UR28, PT ;  /* 0x0000001c0b007c0c */ /* 0x000fc6000bf06270 */
[----:B------:R-:W5:Y:S10]  /*5100*/  @!P1 LDG.E.U16 R59, [R2.64+-0xd80] ;  /* 0xfff2802a023b9981 */ /* 0x000f74000c1e1500 */
[----:B------:R-:W5:Y:S01]  /*5110*/  @!P0 LDG.E.U16 R58, [R2.64+-0xdc0] ;  /* 0xfff2402a023a8981 */ /* 0x000f62000c1e1500 */
[----:B------:R-:W-:-:S05]  /*5120*/  PRMT R24, RZ, 0x5410, R27 ;  /* 0x00005410ff187816 */ /* 0x000fca000000001b */
[----:B------:R-:W-:-:S04]  /*5130*/  FMUL.FTZ R25, R24, -1.4426950216293334961 ;  /* 0xbfb8aa3b18197820 */ /* 0x000fc80000410000 */
[----:B------:R1:W-:Y:S02]  /*5140*/  MUFU.EX2 R68, R25 ;  /* 0x0000001900447308 */ /* 0x0003e40000000800 */
[----:B-1----:R-:W-:-:S05]  /*5150*/  PRMT R25, RZ, 0x5410, R28 ;  /* 0x00005410ff197816 */ /* 0x002fca000000001c */
[----:B------:R-:W-:-:S04]  /*5160*/  FMUL.FTZ R27, R25, -1.4426950216293334961 ;  /* 0xbfb8aa3b191b7820 */ /* 0x000fc80000410000 */
[----:B------:R2:W0:Y:S02]  /*5170*/  MUFU.EX2 R69, R27 ;  /* 0x0000001b00457308 */ /* 0x0004240000000800 */
[----:B--2---:R-:W-:-:S05]  /*5180*/  PRMT R27, RZ, 0x5410, R29 ;  /* 0x00005410ff1b7816 */ /* 0x004fca000000001d */
[----:B------:R-:W-:-:S04]  /*5190*/  FMUL.FTZ R28, R27, -1.4426950216293334961 ;  /* 0xbfb8aa3b1b1c7820 */ /* 0x000fc80000410000 */
[----:B------:R1:W2:Y:S01]  /*51a0*/  MUFU.EX2 R70, R28 ;  /* 0x0000001c00467308 */ /* 0x0002a20000000800 */
[----:B---3--:R-:W-:Y:S02]  /*51b0*/  PRMT R29, RZ, 0x5410, R32 ;  /* 0x00005410ff1d7816 */ /* 0x008fe40000000020 */
[----:B-1----:R-:W-:Y:S02]  /*51c0*/  PRMT R28, RZ, 0x5410, R31 ;  /* 0x00005410ff1c7816 */ /* 0x002fe4000000001f */
[----:B----4-:R-:W-:-:S05]  /*51d0*/  PRMT R31, RZ, 0x5410, R34 ;  /* 0x00005410ff1f7816 */ /* 0x010fca0000000022 */
[----:B------:R-:W-:-:S04]  /*51e0*/  FMUL.FTZ R32, R31, -1.4426950216293334961 ;  /* 0xbfb8aa3b1f207820 */ /* 0x000fc80000410000 */
[----:B------:R1:W-:Y:S02]  /*51f0*/  MUFU.EX2 R71, R32 ;  /* 0x0000002000477308 */ /* 0x0003e40000000800 */
[----:B-1----:R-:W-:-:S05]  /*5200*/  PRMT R32, RZ, 0x5410, R35 ;  /* 0x00005410ff207816 */ /* 0x002fca0000000023 */
        /* <DEDUP_REMOVED lines=24> */
[----:B------:R-:W-:Y:S01]  /*5390*/  FMUL.FTZ R42, R41, -1.4426950216293334961 ;  /* 0xbfb8aa3b292a7820 */ /* 0x000fe20000410000 */
[----:B-----5:R-:W-:Y:S04]  /*53a0*/  STS.U16 [R130], R48 ;  /* 0x0000003082007388 */ /* 0x020fe80000000400 */
[----:B------:R-:W-:Y:S01]  /*53b0*/  STS.U16 [R128+0x40], R49 ;  /* 0x0000403180007388 */ /* 0x000fe20000000400 */
[----:B------:R1:W-:Y:S03]  /*53c0*/  MUFU.EX2 R84, R42 ;  /* 0x0000002a00547308 */ /* 0x0003e60000000800 */
[----:B------:R0:W-:Y:S01]  /*53d0*/  STS.U16 [R126+0x80], R50 ;  /* 0x000080327e007388 */ /* 0x0001e20000000400 */
[----:B-1----:R-:W-:-:S03]  /*53e0*/  PRMT R42, RZ, 0x5410, R47 ;  /* 0x00005410ff2a7816 */ /* 0x002fc6000000002f */
[----:B------:R2:W-:Y:S02]  /*53f0*/  STS.U16 [R124+0xc0], R54 ;  /* 0x0000c0367c007388 */ /* 0x0005e40000000400 */
[----:B------:R-:W-:Y:S02]  /*5400*/  FMUL.FTZ R46, R42, -1.4426950216293334961 ;  /* 0xbfb8aa3b2a2e7820 */ /* 0x000fe40000410000 */
[----:B------:R-:W-:Y:S04]  /*5410*/  STS.U16 [R252+0x100], R55 ;  /* 0x00010037fc007388 */ /* 0x000fe80000000400 */
[----:B------:R-:W-:Y:S04]  /*5420*/  STS.U16 [R251+0x140], R56 ;  /* 0x00014038fb007388 */ /* 0x000fe80000000400 */
[----:B------:R-:W-:Y:S04]  /*5430*/  STS.U16 [R250+0x180], R5 ;  /* 0x00018005fa007388 */ /* 0x000fe80000000400 */
[----:B------:R-:W-:Y:S01]  /*5440*/  STS.U16 [R249+0x1c0], R4 ;  /* 0x0001c004f9007388 */ /* 0x000fe20000000400 */
[----:B------:R1:W-:Y:S03]  /*5450*/  MUFU.EX2 R94, R46 ;  /* 0x0000002e005e7308 */ /* 0x0003e60000000800 */
        /* <DEDUP_REMOVED lines=9> */
[----:B-1----:R-:W1:Y:S04]  /*54f0*/  LDS.U16 R46, [R119] ;  /* 0x00000000772e7984 */ /* 0x002e680000000400 */
[----:B------:R-:W3:Y:S01]  /*5500*/  LDS.U16 R48, [R119+0x2] ;  /* 0x0000020077307984 */ /* 0x000ee20000000400 */
[----:B------:R-:W-:Y:S02]  /*5510*/  FMUL.FTZ R2, R28, -1.4426950216293334961 ;  /* 0xbfb8aa3b1c027820 */ /* 0x000fe40000410000 */
[----:B------:R-:W-:Y:S01]  /*5520*/  FMUL.FTZ R3, R29, -1.4426950216293334961 ;  /* 0xbfb8aa3b1d037820 */ /* 0x000fe20000410000 */
[----:B------:R-:W4:Y:S01]  /*5530*/  LDS.U16 R49, [R119+0x4] ;  /* 0x0000040077317984 */ /* 0x000f220000000400 */
[----:B0-----:R-:W-:Y:S02]  /*5540*/  FADD.FTZ R50, R69, 1 ;  /* 0x3f80000045327421 */ /* 0x001fe40000010000 */
[----:B------:R-:W0:Y:S01]  /*5550*/  MUFU.EX2 R2, R2 ;  /* 0x0000000200027308 */ /* 0x000e220000000800 */
[----:B------:R-:W-:Y:S01]  /*5560*/  FADD.FTZ R47, R68, 1 ;  /* 0x3f800000442f7421 */ /* 0x000fe20000010000 */
[----:B------:R-:W5:Y:S01]  /*5570*/  LDS.U16 R60, [R119+0x6] ;  /* 0x00000600773c7984 */ /* 0x000f620000000400 */
[----:B--2---:R-:W-:-:S03]  /*5580*/  FADD.FTZ R54, R70, 1 ;  /* 0x3f80000046367421 */ /* 0x004fc60000010000 */
[----:B------:R-:W2:Y:S02]  /*5590*/  LDS.U16 R62, [R119+0xa] ;  /* 0x00000a00773e7984 */ /* 0x000ea40000000400 */
[----:B------:R-:W1:Y:S01]  /*55a0*/  MUFU.EX2 R3, R3 ;  /* 0x0000000300037308 */ /* 0x000e620000000800 */
[----:B------:R-:W-:Y:S01]  /*55b0*/  PRMT R53, RZ, 0x5410, R53 ;  /* 0x00005410ff357816 */ /* 0x000fe20000000035 */
[----:B------:R-:W2:Y:S06]  /*55c0*/  LDS.U16 R61, [R119+0x8] ;  /* 0x00000800773d7984 */ /* 0x000eac0000000400 */
[----:B------:R-:W1:Y:S01]  /*55d0*/  MUFU.RCP R50, R50 ;  /* 0x0000003200327308 */ /* 0x000e620000001000 */
[----:B0-----:R-:W-:-:S07]  /*55e0*/  FADD.FTZ R2, R2, 1 ;  /* 0x3f80000002027421 */ /* 0x001fce0000010000 */
[----:B------:R-:W0:Y:S08]  /*55f0*/  MUFU.RCP R47, R47 ;  /* 0x0000002f002f7308 */ /* 0x000e300000001000 */
[----:B------:R-:W0:Y:S01]  /*5600*/  MUFU.RCP R54, R54 ;  /* 0x0000003600367308 */ /* 0x000e220000001000 */
[----:B-1----:R-:W-:Y:S01]  /*5610*/  FADD.FTZ R3, R3, 1 ;  /* 0x3f80000003037421 */ /* 0x002fe20000010000 */
[----:B------:R-:W-:-:S06]  /*5620*/  PRMT R46, RZ, 0x5410, R46 ;  /* 0x00005410ff2e7816 */ /* 0x000fcc000000002e */
[----:B------:R1:W-:Y:S01]  /*5630*/  MUFU.RCP R55, R2 ;  /* 0x0000000200377308 */ /* 0x0003e20000001000 */
[----:B------:R-:W-:Y:S02]  /*5640*/  PRMT R51, RZ, 0x5410, R51 ;  /* 0x00005410ff337816 */ /* 0x000fe40000000033 */
[----:B---3--:R-:W-:Y:S01]  /*5650*/  PRMT R48, RZ, 0x5410, R48 ;  /* 0x00005410ff307816 */ /* 0x008fe20000000030 */
[----:B-1----:R-:W-:-:S04]  /*5660*/  FADD.FTZ R2, -R50, 1 ;  /* 0x3f80000032027421 */ /* 0x002fc80000010100 */
[----:B------:R0:W1:Y:S01]  /*5670*/  MUFU.RCP R56, R3 ;  /* 0x0000000300387308 */ /* 0x0000620000001000 */
[----:B------:R-:W-:Y:S02]  /*5680*/  FFMA.FTZ R67, R25, R2, 1 ;  /* 0x3f80000019437423 */ /* 0x000fe40000010002 */
[----:B------:R-:W-:Y:S02]  /*5690*/  FMUL.FTZ R2, R53, R46 ;  /* 0x0000002e35027220 */ /* 0x000fe40000410000 */
[----:B0-----:R-:W-:Y:S02]  /*56a0*/  FADD.FTZ R3, -R47, 1 ;  /* 0x3f8000002f037421 */ /* 0x001fe40000010100 */
[----:B------:R-:W-:Y:S02]  /*56b0*/  FADD.FTZ R4, -R54, 1 ;  /* 0x3f80000036047421 */ /* 0x000fe40000010100 */
[----:B------:R-:W-:Y:S02]  /*56c0*/  FFMA.FTZ R3, R24, R3, 1 ;  /* 0x3f80000018037423 */ /* 0x000fe40000010003 */
[----:B------:R-:W-:-:S02]  /*56d0*/  FMUL.FTZ R5, R51, R48 ;  /* 0x0000003033057220 */ /* 0x000fc40000410000 */
[----:B------:R-:W-:Y:S02]  /*56e0*/  FMUL.FTZ R2, R47, R2 ;  /* 0x000000022f027220 */ /* 0x000fe40000410000 */
[----:B------:R-:W-:Y:S02]  /*56f0*/  FFMA.FTZ R68, R27, R4, 1 ;  /* 0x3f8000001b447423 */ /* 0x000fe40000010004 */
[----:B------:R-:W-:Y:S02]  /*5700*/  FMUL.FTZ R4, R50, R5 ;  /* 0x0000000532047220 */ /* 0x000fe40000410000 */
[----:B------:R-:W-:Y:S02]  /*5710*/  FADD.FTZ R57, R72, 1 ;  /* 0x3f80000048397421 */ /* 0x000fe40000010000 */
[----:B------:R-:W-:Y:S01]  /*5720*/  FMUL.FTZ R5, R2, R3 ;  /* 0x0000000302057220 */ /* 0x000fe20000410000 */
[----:B------:R-:W-:Y:S04]  /*5730*/  LDS.U16 R72, [R119+0x10] ;  /* 0x0000100077487984 */ /* 0x000fe80000000400 */
[----:B------:R-:W-:Y:S04]  /*5740*/  LDS.U16 R2, [R119+0xc] ;  /* 0x00000c0077027984 */ /* 0x000fe80000000400 */
[----:B------:R-:W0:Y:S01]  /*5750*/  LDS.U16 R3, [R119+0xe] ;  /* 0x00000e0077037984 */ /* 0x000e220000000400 */
[----:B------:R-:W-:Y:S01]  /*5760*/  FADD.FTZ R58, R71, 1 ;  /* 0x3f800000473a7421 */ /* 0x000fe20000010000 */
[----:B------:R-:W-:-:S02]  /*5770*/  PRMT R52, RZ, 0x5410, R52 ;  /* 0x00005410ff347816 */ /* 0x000fc40000000034 */
[----:B----4-:R-:W-:-:S03]  /*5780*/  PRMT R49, RZ, 0x5410, R49 ;  /* 0x00005410ff317816 */ /* 0x010fc60000000031 */
[----:B------:R-:W3:Y:S02]  /*5790*/  MUFU.RCP R58, R58 ;  /* 0x0000003a003a7308 */ /* 0x000ee40000001000 */
[----:B------:R-:W-:Y:S01]  /*57a0*/  FMUL.FTZ R69, R52, R49 ;  /* 0x0000003134457220 */ /* 0x000fe20000410000 */
[----:B------:R-:W-:Y:S01]  /*57b0*/  PRMT R63, RZ, 0x5410, R63 ;  /* 0x00005410ff3f7816 */ /* 0x000fe2000000003f */
[----:B------:R-:W-:Y:S01]  /*57c0*/  FMUL.FTZ R82, R4, R67 ;  /* 0x0000004304527220 */ /* 0x000fe20000410000 */
[----:B------:R-:W-:Y:S01]  /*57d0*/  PRMT R65, RZ, 0x5410, R65 ;  /* 0x00005410ff417816 */ /* 0x000fe20000000041 */
[----:B------:R-:W-:Y:S01]  /*57e0*/  FMUL.FTZ R69, R54, R69 ;  /* 0x0000004536457220 */ /* 0x000fe20000410000 */
[----:B-----5:R-:W-:Y:S01]  /*57f0*/  PRMT R60, RZ, 0x5410, R60 ;  /* 0x00005410ff3c7816 */ /* 0x020fe2000000003c */
[----:B------:R-:W4:Y:S01]  /*5800*/  MUFU.RCP R57, R57 ;  /* 0x0000003900397308 */ /* 0x000f220000001000 */
[----:B-1----:R-:W-:Y:S01]  /*5810*/  FADD.FTZ R4, -R56, 1 ;  /* 0x3f80000038047421 */ /* 0x002fe20000010100 */
[----:B--2---:R-:W-:Y:S01]  /*5820*/  PRMT R62, RZ, 0x5410, R62 ;  /* 0x00005410ff3e7816 */ /* 0x004fe2000000003e */
[----:B------:R-:W-:Y:S01]  /*5830*/  FADD.FTZ R59, R73, 1 ;  /* 0x3f800000493b7421 */ /* 0x000fe20000010000 */
[----:B------:R-:W-:Y:S01]  /*5840*/  PRMT R66, RZ, 0x5410, R66 ;  /* 0x00005410ff427816 */ /* 0x000fe20000000042 */
[----:B------:R-:W-:Y:S01]  /*5850*/  FADD.FTZ R64, R74, 1 ;  /* 0x3f8000004a407421 */ /* 0x000fe20000010000 */
[----:B------:R-:W-:Y:S01]  /*5860*/  PRMT R61, RZ, 0x5410, R61 ;  /* 0x00005410ff3d7816 */ /* 0x000fe2000000003d */
[----:B------:R-:W-:-:S02]  /*5870*/  FMUL.FTZ R81, R69, R68 ;  /* 0x0000004445517220 */ /* 0x000fc40000410000 */
[----:B------:R-:W-:Y:S02]  /*5880*/  FADD.FTZ R67, R75, 1 ;  /* 0x3f8000004b437421 */ /* 0x000fe40000010000 */
[----:B------:R-:W-:Y:S02]  /*5890*/  FFMA.FTZ R73, R29, R4, 1 ;  /* 0x3f8000001d497423 */ /* 0x000fe40000010004 */
[----:B------:R-:W-:Y:S02]  /*58a0*/  FADD.FTZ R69, -R55, 1 ;  /* 0x3f80000037457421 */ /* 0x000fe40000010100 */
[----:B------:R-:W-:Y:S02]  /*58b0*/  FMUL.FTZ R4, R63, R60 ;  /* 0x0000003c3f047220 */ /* 0x000fe40000410000 */
[----:B------:R-:W-:Y:S02]  /*58c0*/  FMUL.FTZ R75, R65, R62 ;  /* 0x0000003e414b7220 */ /* 0x000fe40000410000 */
[----:B---3--:R-:W-:Y:S01]  /*58d0*/  FADD.FTZ R70, -R58, 1 ;  /* 0x3f8000003a467421 */ /* 0x008fe20000010100 */
[----:B------:R-:W1:Y:S01]  /*58e0*/  MUFU.RCP R59, R59 ;  /* 0x0000003b003b7308 */ /* 0x000e620000001000 */
[----:B------:R-:W-:-:S02]  /*58f0*/  FFMA.FTZ R69, R28, R69, 1 ;  /* 0x3f8000001c457423 */ /* 0x000fc40000010045 */
[----:B------:R-:W-:Y:S02]  /*5900*/  FMUL.FTZ R71, R66, R61 ;  /* 0x0000003d42477220 */ /* 0x000fe40000410000 */
[----:B------:R-:W-:Y:S02]  /*5910*/  FMUL.FTZ R4, R55, R4 ;  /* 0x0000000437047220 */ /* 0x000fe40000410000 */
[----:B------:R-:W-:Y:S01]  /*5920*/  FMUL.FTZ R75, R58, R75 ;  /* 0x0000004b3a4b7220 */ /* 0x000fe20000410000 */
[----:B------:R-:W2:Y:S01]  /*5930*/  MUFU.RCP R64, R64 ;  /* 0x0000004000407308 */ /* 0x000ea20000001000 */
[----:B------:R-:W-:Y:S02]  /*5940*/  FFMA.FTZ R74, R31, R70, 1 ;  /* 0x3f8000001f4a7423 */ /* 0x000fe40000010046 */
[----:B------:R-:W-:Y:S02]  /*5950*/  FADD.FTZ R77, R77, 1 ;  /* 0x3f8000004d4d7421 */ /* 0x000fe40000010000 */
[----:B------:R-:W-:-:S02]  /*5960*/  FMUL.FTZ R70, R56, R71 ;  /* 0x0000004738467220 */ /* 0x000fc40000410000 */
[----:B------:R-:W-:Y:S01]  /*5970*/  FMUL.FTZ R86, R4, R69 ;  /* 0x0000004504567220 */ /* 0x000fe20000410000 */
[----:B------:R-:W-:Y:S01]  /*5980*/  PRMT R69, RZ, 0x5410, R43 ;  /* 0x00005410ff457816 */ /* 0x000fe2000000002b */
[----:B------:R-:W-:Y:S02]  /*5990*/  FMUL.FTZ R88, R75, R74 ;  /* 0x0000004a4b587220 */ /* 0x000fe40000410000 */
[----:B----4-:R-:W-:Y:S01]  /*59a0*/  FADD.FTZ R43, -R57, 1 ;  /* 0x3f800000392b7421 */ /* 0x010fe20000010100 */
[----:B------:R-:W3:Y:S01]  /*59b0*/  LDS.U16 R75, [R119+0x14] ;  /* 0x00001400774b7984 */ /* 0x000ee20000000400 */
[----:B------:R-:W-:Y:S01]  /*59c0*/  FMUL.FTZ R87, R70, R73 ;  /* 0x0000004946577220 */ /* 0x000fe20000410000 */
[----:B------:R4:W-:Y:S01]  /*59d0*/  MUFU.RCP R71, R77 ;  /* 0x0000004d00477308 */ /* 0x0009e20000001000 */
[----:B------:R-:W-:Y:S01]  /*59e0*/  PRMT R70, RZ, 0x5410, R45 ;  /* 0x00005410ff467816 */ /* 0x000fe2000000002d */
[----:B------:R-:W-:Y:S01]  /*59f0*/  FADD.FTZ R73, R79, 1 ;  /* 0x3f8000004f497421 */ /* 0x000fe20000010000 */
[----:B------:R-:W-:Y:S01]  /*5a00*/  PRMT R45, RZ, 0x5410, R44 ;  /* 0x00005410ff2d7816 */ /* 0x000fe2000000002c */
[----:B------:R-:W-:Y:S01]  /*5a10*/  FADD.FTZ R68, R76, 1 ;  /* 0x3f8000004c447421 */ /* 0x000fe20000010000 */
[----:B0-----:R-:W-:Y:S01]  /*5a20*/  PRMT R44, RZ, 0x5410, R3 ;  /* 0x00005410ff2c7816 */ /* 0x001fe20000000003 */
[----:B------:R-:W-:Y:S01]  /*5a30*/  FFMA.FTZ R79, R32, R43, 1 ;  /* 0x3f800000204f7423 */ /* 0x000fe2000001002b */
[----:B------:R-:W-:Y:S01]  /*5a40*/  LDS.U16 R76, [R119+0x12] ;  /* 0x00001200774c7984 */ /* 0x000fe20000000400 */
[----:B------:R-:W-:-:S02]  /*5a50*/  PRMT R43, RZ, 0x5410, R2 ;  /* 0x00005410ff2b7816 */ /* 0x000fc40000000002 */
[----:B------:R-:W-:Y:S01]  /*5a60*/  PRMT R72, RZ, 0x5410, R72 ;  /* 0x00005410ff487816 */ /* 0x000fe20000000048 */
[----:B----4-:R-:W0:Y:S01]  /*5a70*/  LDS.U16 R77, [R119+0x16] ;  /* 0x00001600774d7984 */ /* 0x010e220000000400 */
[----:B------:R-:W-:Y:S02]  /*5a80*/  FMUL.FTZ R4, R45, R44 ;  /* 0x0000002c2d047220 */ /* 0x000fe40000410000 */
[----:B------:R-:W-:Y:S02]  /*5a90*/  FMUL.FTZ R2, R70, R43 ;  /* 0x0000002b46027220 */ /* 0x000fe40000410000 */
[----:B------:R-:W-:Y:S02]  /*5aa0*/  FMUL.FTZ R3, R69, R72 ;  /* 0x0000004845037220 */ /* 0x000fe40000410000 */
[----:B-1----:R-:W-:Y:S02]  /*5ab0*/  FADD.FTZ R83, -R59, 1 ;  /* 0x3f8000003b537421 */ /* 0x002fe40000010100 */
[----:B--2---:R-:W-:-:S02]  /*5ac0*/  FADD.FTZ R80, -R64, 1 ;  /* 0x3f80000040507421 */ /* 0x004fc40000010100 */
[----:B------:R-:W-:Y:S02]  /*5ad0*/  FMUL.FTZ R2, R57, R2 ;  /* 0x0000000239027220 */ /* 0x000fe40000410000 */
[----:B------:R-:W-:Y:S02]  /*5ae0*/  FMUL.FTZ R4, R59, R4 ;  /* 0x000000043b047220 */ /* 0x000fe40000410000 */
[----:B------:R-:W-:Y:S02]  /*5af0*/  FMUL.FTZ R3, R64, R3 ;  /* 0x0000000340037220 */ /* 0x000fe40000410000 */
[----:B------:R-:W-:Y:S02]  /*5b00*/  FFMA.FTZ R83, R34, R83, 1 ;  /* 0x3f80000022537423 */ /* 0x000fe40000010053 */
[----:B------:R-:W-:Y:S02]  /*5b10*/  FFMA.FTZ R80, R35, R80, 1 ;  /* 0x3f80000023507423 */ /* 0x000fe40000010050 */
[----:B------:R-:W-:-:S02]  /*5b20*/  FADD.FTZ R74, R78, 1 ;  /* 0x3f8000004e4a7421 */ /* 0x000fc40000010000 */
[----:B------:R-:W-:Y:S01]  /*5b30*/  FMUL.FTZ R89, R2, R79 ;  /* 0x0000004f02597220 */ /* 0x000fe20000410000 */
[----:B------:R-:W1:Y:S01]  /*5b40*/  LDS.U16 R78, [R119+0x18] ;  /* 0x00001800774e7984 */ /* 0x000e620000000400 */
[----:B------:R-:W-:Y:S02]  /*5b50*/  FMUL.FTZ R90, R4, R83 ;  /* 0x00000053045a7220 */ /* 0x000fe40000410000 */
[----:B------:R-:W-:Y:S01]  /*5b60*/  FMUL.FTZ R91, R3, R80 ;  /* 0x00000050035b7220 */ /* 0x000fe20000410000 */
[----:B------:R-:W2:Y:S04]  /*5b70*/  LDS.U16 R2, [R119+0x1a] ;  /* 0x00001a0077027984 */ /* 0x000ea80000000400 */
[----:B------:R-:W4:Y:S04]  /*5b80*/  LDS.U16 R3, [R119+0x1c] ;  /* 0x00001c0077037984 */ /* 0x000f280000000400 */
[----:B------:R-:W5:Y:S01]  /*5b90*/  LDS.U16 R4, [R119+0x1e] ;  /* 0x00001e0077047984 */ /* 0x000f620000000400 */
[----:B------:R-:W0:Y:S01]  /*5ba0*/  MUFU.RCP R74, R74 ;  /* 0x0000004a004a7308 */ /* 0x000e220000001000 */
[----:B------:R-:W-:-:S07]  /*5bb0*/  FADD.FTZ R85, R84, 1 ;  /* 0x3f80000054557421 */ /* 0x000fce0000010000 */
[----:B------:R-:W0:Y:S01]  /*5bc0*/  MUFU.RCP R68, R68 ;  /* 0x0000004400447308 */ /* 0x000e220000001000 */
[----:B------:R-:W-:-:S07]  /*5bd0*/  PRMT R30, RZ, 0x5410, R30 ;  /* 0x00005410ff1e7816 */ /* 0x000fce000000001e */
[----:B------:R-:W1:Y:S01]  /*5be0*/  MUFU.RCP R67, R67 ;  /* 0x0000004300437308 */ /* 0x000e620000001000 */
[----:B---3--:R-:W-:Y:S01]  /*5bf0*/  PRMT R75, RZ, 0x5410, R75 ;  /* 0x00005410ff4b7816 */ /* 0x008fe2000000004b */
[----:B------:R-:W-:Y:S01]  /*5c00*/  FADD.FTZ R79, R94, 1 ;  /* 0x3f8000005e4f7421 */ /* 0x000fe20000010000 */
[----:B------:R-:W-:-:S05]  /*5c10*/  PRMT R26, RZ, 0x5410, R26 ;  /* 0x00005410ff1a7816 */ /* 0x000fca000000001a */
[----:B------:R3:W1:Y:S01]  /*5c20*/  MUFU.RCP R80, R85 ;  /* 0x0000005500507308 */ /* 0x0006620000001000 */
[----:B0-----:R-:W-:Y:S01]  /*5c30*/  FADD.FTZ R94, -R74, 1 ;  /* 0x3f8000004a5e7421 */ /* 0x001fe20000010100 */
[----:B------:R-:W-:Y:S01]  /*5c40*/  PRMT R77, RZ, 0x5410, R77 ;  /* 0x00005410ff4d7816 */ /* 0x000fe2000000004d */
[----:B------:R-:W-:Y:S01]  /*5c50*/  FADD.FTZ R84, -R68, 1 ;  /* 0x3f80000044547421 */ /* 0x000fe20000010100 */
[----:B------:R-:W-:Y:S01]  /*5c60*/  PRMT R33, RZ, 0x5410, R33 ;  /* 0x00005410ff217816 */ /* 0x000fe20000000021 */
[----:B---3--:R-:W-:Y:S01]  /*5c70*/  FADD.FTZ R85, -R71, 1 ;  /* 0x3f80000047557421 */ /* 0x008fe20000010100 */
[----:B------:R-:W-:-:S03]  /*5c80*/  PRMT R76, RZ, 0x5410, R76 ;  /* 0x00005410ff4c7816 */ /* 0x000fc6000000004c */
[----:B------:R-:W-:Y:S02]  /*5c90*/  FFMA.FTZ R98, R38, R85, 1 ;  /* 0x3f80000026627423 */ /* 0x000fe40000010055 */
[----:B------:R-:W-:Y:S01]  /*5ca0*/  FMUL.FTZ R85, R30, R75 ;  /* 0x0000004b1e557220 */ /* 0x000fe20000410000 */
[----:B------:R-:W0:Y:S01]  /*5cb0*/  MUFU.RCP R73, R73 ;  /* 0x0000004900497308 */ /* 0x000e220000001000 */
[----:B------:R-:W-:Y:S02]  /*5cc0*/  FFMA.FTZ R100, R39, R94, 1 ;  /* 0x3f80000027647423 */ /* 0x000fe4000001005e */
[----:B------:R-:W-:Y:S02]  /*5cd0*/  FFMA.FTZ R96, R37, R84, 1 ;  /* 0x3f80000025607423 */ /* 0x000fe40000010054 */
[----:B------:R-:W-:Y:S02]  /*5ce0*/  FMUL.FTZ R94, R26, R77 ;  /* 0x0000004d1a5e7220 */ /* 0x000fe40000410000 */
[----:B------:R-:W-:Y:S01]  /*5cf0*/  FMUL.FTZ R85, R68, R85 ;  /* 0x0000005544557220 */ /* 0x000fe20000410000 */
[----:B------:R-:W3:Y:S01]  /*5d00*/  MUFU.RCP R79, R79 ;  /* 0x0000004f004f7308 */ /* 0x000ee20000001000 */
[----:B-1----:R-:W-:-:S02]  /*5d10*/  FADD.FTZ R83, -R67, 1 ;  /* 0x3f80000043537421 */ /* 0x002fc40000010100 */
[----:B------:R-:W-:Y:S02]  /*5d20*/  FMUL.FTZ R84, R33, R76 ;  /* 0x0000004c21547220 */ /* 0x000fe40000410000 */
[----:B------:R-:W-:Y:S02]  /*5d30*/  FMUL.FTZ R95, R71, R94 ;  /* 0x0000005e475f7220 */ /* 0x000fe40000410000 */
[----:B------:R-:W-:Y:S01]  /*5d40*/  FMUL.FTZ R96, R85, R96 ;  /* 0x0000006055607220 */ /* 0x000fe20000410000 */
[----:B------:R-:W-:Y:S01]  /*5d50*/  PRMT R85, RZ, 0x5410, R22 ;  /* 0x00005410ff557816 */ /* 0x000fe20000000016 */
[----:B------:R-:W-:Y:S02]  /*5d60*/  FFMA.FTZ R83, R36, R83, 1 ;  /* 0x3f80000024537423 */ /* 0x000fe40000010053 */
[----:B------:R-:W-:Y:S02]  /*5d70*/  FMUL.FTZ R84, R67, R84 ;  /* 0x0000005443547220 */ /* 0x000fe40000410000 */
[----:B------:R-:W-:-:S02]  /*5d80*/  FADD.FTZ R22, -R80, 1 ;  /* 0x3f80000050167421 */ /* 0x000fc40000010100 */
[----:B------:R-:W-:Y:S01]  /*5d90*/  FMUL.FTZ R95, R95, R98 ;  /* 0x000000625f5f7220 */ /* 0x000fe20000410000 */
[----:B------:R-:W-:Y:S01]  /*5da0*/  F2FP.BF16.PACK_AB R98, R82, R5 ;  /* 0x000000055262723e */ /* 0x000fe200000010ff */
[----:B------:R-:W-:Y:S01]  /*5db0*/  BAR.SYNC.DEFER_BLOCKING 0x0 ;  /* 0x0000000000007b1d */ /* 0x000fe20000010000 */
[----:B------:R-:W-:Y:S01]  /*5dc0*/  FMUL.FTZ R94, R84, R83 ;  /* 0x00000053545e7220 */ /* 0x000fe20000410000 */
[----:B------:R-:W-:Y:S01]  /*5dd0*/  PRMT R84, RZ, 0x5410, R21 ;  /* 0x00005410ff547816 */ /* 0x000fe20000000015 */
[----:B------:R-:W-:Y:S01]  /*5de0*/  FFMA.FTZ R82, R41, R22, 1 ;  /* 0x3f80000029527423 */ /* 0x000fe20000010016 */
[----:B------:R-:W-:Y:S02]  /*5df0*/  PRMT R83, RZ, 0x5410, R20 ;  /* 0x00005410ff537816 */ /* 0x000fe40000000014 */
[----:B------:R-:W-:Y:S02]  /*5e00*/  PRMT R23, RZ, 0x5410, R23 ;  /* 0x00005410ff177816 */ /* 0x000fe40000000017 */
[----:B------:R-:W-:-:S02]  /*5e10*/  PRMT R78, RZ, 0x5410, R78 ;  /* 0x00005410ff4e7816 */ /* 0x000fc4000000004e */
[----:B--2---:R-:W-:Y:S02]  /*5e20*/  PRMT R20, RZ, 0x5410, R2 ;  /* 0x00005410ff147816 */ /* 0x004fe40000000002 */
[----:B----4-:R-:W-:Y:S02]  /*5e30*/  PRMT R21, RZ, 0x5410, R3 ;  /* 0x00005410ff157816 */ /* 0x010fe40000000003 */
[----:B-----5:R-:W-:Y:S01]  /*5e40*/  PRMT R22, RZ, 0x5410, R4 ;  /* 0x00005410ff167816 */ /* 0x020fe20000000004 */
[----:B------:R-:W-:Y:S02]  /*5e50*/  FMUL.FTZ R97, R23, R78 ;  /* 0x0000004e17617220 */ /* 0x000fe40000410000 */
[----:B0-----:R-:W-:Y:S02]  /*5e60*/  FADD.FTZ R5, -R73, 1 ;  /* 0x3f80000049057421 */ /* 0x001fe40000010100 */
[----:B---3--:R-:W-:Y:S02]  /*5e70*/  FADD.FTZ R99, -R79, 1 ;  /* 0x3f8000004f637421 */ /* 0x008fe40000010100 */
[----:B------:R-:W-:-:S02]  /*5e80*/  FMUL.FTZ R2, R85, R20 ;  /* 0x0000001455027220 */ /* 0x000fc40000410000 */
        /* <DEDUP_REMOVED lines=12> */
[----:B------:R-:W-:Y:S02]  /*5f50*/  FMUL.FTZ R3, R3, R82 ;  /* 0x0000005203037220 */ /* 0x000fe40000410000 */
[----:B------:R-:W-:Y:S01]  /*5f60*/  FMUL.FTZ R4, R4, R99 ;  /* 0x0000006304047220 */ /* 0x000fe20000410000 */
[----:B------:R-:W-:-:S02]  /*5f70*/  PRMT R5, R98, 0x7632, R5 ;  /* 0x0000763262057816 */ /* 0x000fc40000000005 */
[----:B------:R-:W-:Y:S02]  /*5f80*/  PRMT R82, R81, 0x7632, R82 ;  /* 0x0000763251527816 */ /* 0x000fe40000000052 */
[----:B------:R-:W-:Y:S02]  /*5f90*/  PRMT R86, R87, 0x7632, R86 ;  /* 0x0000763257567816 */ /* 0x000fe40000000056 */
[----:B------:R-:W-:Y:S02]  /*5fa0*/  ISETP.NE.AND P6, PT, R122, RZ, PT ;  /* 0x000000ff7a00720c */ /* 0x000fe40003fc5270 */
[----:B------:R-:W-:Y:S02]  /*5fb0*/  F2FP.BF16.PACK_AB R89, R90, R89 ;  /* 0x000000595a59723e */ /* 0x000fe400000010ff */
[----:B------:R-:W-:Y:S02]  /*5fc0*/  F2FP.BF16.PACK_AB R91, R94, R91 ;  /* 0x0000005b5e5b723e */ /* 0x000fe400000010ff */
[----:B------:R-:W-:-:S02]  /*5fd0*/  F2FP.BF16.PACK_AB R95, R95, R96 ;  /* 0x000000605f5f723e */ /* 0x000fc400000010ff */
        /* <DEDUP_REMOVED lines=9> */
[C---:B-1----:R-:W-:Y:S02]  /*6070*/  PRMT R82, R2.reuse, 0x7610, R82 ;  /* 0x0000761002527816 */ /* 0x042fe40000000052 */
[----:B--2---:R-:W-:Y:S02]  /*6080*/  PRMT R86, R2, 0x7632, R86 ;  /* 0x0000763202567816 */ /* 0x004fe40000000056 */
[----:B------:R-:W-:Y:S01]  /*6090*/  MOV R2, UR28 ;  /* 0x0000001c00027c02 */ /* 0x000fe20008000f00 */
        /* <DEDUP_REMOVED lines=55> */
.L_x_1942:
[----:B-1----:R-:W-:Y:S05]  /*6410*/  BSYNC B0 ;  /* 0x0000000000007941 */ /* 0x002fea0003800000 */
.L_x_1941:
        /* <DEDUP_REMOVED lines=11> */
[----:B------:R-:W-:Y:S01]  /*64d0*/  ISETP.GE.AND P4, PT, R10, R139, PT ;  /* 0x0000008b0a00720c */ /* 0x000fe20003f86270 */
[----:B------:R-:W-:Y:S01]  /*64e0*/  FMUL.FTZ R24, R24, R47 ;  /* 0x0000002f18187220 */ /* 0x000fe20000410000 */
[----:B------:R-:W-:Y:S01]  /*64f0*/  ISETP.GE.AND P5, PT, R11, R139, PT ;  /* 0x0000008b0b00720c */ /* 0x000fe20003fa6270 */
[----:B------:R-:W-:Y:S01]  /*6500*/  UIADD3.X UR32, UR30, UR8, UR33, UP0, !UPT ;  /* 0x000000081e207290 */ /* 0x000fe200087fe421 */
[----:B0-----:R-:W-:Y:S01]  /*6510*/  MOV R4, UR7 ;  /* 0x0000000700047c02 */ /* 0x001fe20008000f00 */
[----:B------:R-:W-:-:S02]  /*6520*/  FMUL.FTZ R25, R25, R50 ;  /* 0x0000003219197220 */ /* 0x000fc40000410000 */
[----:B------:R-:W-:Y:S01]  /*6530*/  FMUL.FTZ R27, R27, R54 ;  /* 0x000000361b1b7220 */ /* 0x000fe20000410000 */
[----:B------:R-:W-:Y:S01]  /*6540*/  LEA R2, P1, R4, R2, 0x1 ;  /* 0x0000000204027211 */ /* 0x000fe200078208ff */
        /* <DEDUP_REMOVED lines=95> */
[----:B------:R-:W-:Y:S01]  /*6b40*/  BSSY B0, `(.L_x_1944) ;  /* 0x0000039000007945 */ /* 0x000fe20003800000 */
[----:B------:R2:W-:Y:S01]  /*6b50*/  STS.U16 [R119+0xa], R5 ;  /* 0x00000a0577007388 */ /* 0x0005e20000000400 */
[----:B-1----:R-:W-:Y:S01]  /*6b60*/  PRMT R24, R35, 0x7632, R24 ;  /* 0x0000763223187816 */ /* 0x002fe20000000018 */
[----:B------:R-:W-:Y:S01]  /*6b70*/  UIADD3 UR7, UR33, UR31, URZ ;  /* 0x0000001f21077290 */ /* 0x000fe2000fffe03f */
[----:B------:R-:W-:Y:S01]  /*6b80*/  PRMT R22, R21, 0x7632, R22 ;  /* 0x0000763215167816 */ /* 0x000fe20000000016 */
[----:B------:R1:W-:Y:S01]  /*6b90*/  STS.U16 [R119+0xc], R3 ;  /* 0x00000c0377007388 */ /* 0x0003e20000000400 */
[----:B0-----:R-:W-:-:S03]  /*6ba0*/  PRMT R4, R37, 0x7632, R4 ;  /* 0x0000763225047816 */ /* 0x001fc60000000004 */
[----:B------:R0:W-:Y:S01]  /*6bb0*/  STS.U16 [R119+0xe], R2 ;  /* 0x00000e0277007388 */ /* 0x0001e20000000400 */
[----:B--2---:R-:W-:-:S03]  /*6bc0*/  PRMT R5, R20, 0x7632, R5 ;  /* 0x0000763214057816 */ /* 0x004fc60000000005 */
[----:B------:R-:W-:Y:S01]  /*6bd0*/  STS.U16 [R119+0x4], R27 ;  /* 0x0000041b77007388 */ /* 0x000fe20000000400 */
[----:B-1----:R-:W-:-:S03]  /*6be0*/  PRMT R3, R21, 0x7610, R3 ;  /* 0x0000761015037816 */ /* 0x002fc60000000003 */
        /* <DEDUP_REMOVED lines=46> */
.L_x_1945:
[----:B------:R-:W-:Y:S05]  /*6ed0*/  BSYNC B0 ;  /* 0x0000000000007941 */ /* 0x000fea0003800000 */
.L_x_1944:
        /* <DEDUP_REMOVED lines=43> */
.L_x_1943:
[----:B0-----:R-:W2:Y:S01]  /*7190*/  LDL.LU R2, [R1+0x1c] ;  /* 0x00001c0001027983 */ /* 0x001ea20000300800 */
[----:B------:R-:W-:Y:S01]  /*71a0*/  PRMT R0, RZ, 0x5410, R218 ;  /* 0x00005410ff007816 */ /* 0x000fe200000000da */
[----:B------:R-:W-:Y:S01]  /*71b0*/  HFMA2.MMA R208, -RZ, RZ, 0, 0 ;  /* 0x00000000ffd07435 */ /* 0x000fe200000001ff */
[----:B------:R-:W-:Y:S01]  /*71c0*/  FMUL.FTZ R234, R53, UR4 ;  /* 0x0000000435ea7c20 */ /* 0x000fe20008410000 */
[----:B------:R-:W-:Y:S01]  /*71d0*/  HFMA2.MMA R193, -RZ, RZ, 0, 0 ;  /* 0x00000000ffc17435 */ /* 0x000fe200000001ff */
        /* <DEDUP_REMOVED lines=40> */
[----:B------:R-:W-:Y:S01]  /*7460*/  FFMA.FTZ R0, R69, R2, R0 ;  /* 0x0000000245007223 */ /* 0x000fe20000010000 */
        /* <DEDUP_REMOVED lines=44> */
[----:B------:R-:W-:Y:S01]  /*7730*/  UIADD3 UR31, UR31, -UR9, URZ ;  /* 0x800000091f1f7290 */ /* 0x000fe2000fffe03f */
[----:B------:R-:W-:Y:S01]  /*7740*/  FADD.FTZ R85, R85, R85 ;  /* 0x0000005555557221 */ /* 0x000fe20000010000 */
[----:B------:R-:W-:Y:S01]  /*7750*/  UMOV UR7, URZ ;  /* 0x0000003f00077c82 */ /* 0x000fe20008000000 */
[----:B------:R-:W-:Y:S01]  /*7760*/  FADD.FTZ R84, R84, R84 ;  /* 0x0000005454547221 */ /* 0x000fe20000010000 */
[----:B------:R-:W-:Y:S01]  /*7770*/  UMOV UR8, URZ ;  /* 0x0000003f00087c82 */ /* 0x000fe20008000000 */
[----:B------:R-:W-:Y:S01]  /*7780*/  FADD.FTZ R83, R83, R83 ;  /* 0x0000005353537221 */ /* 0x000fe20000010000 */
[----:B------:R-:W-:-:S02]  /*7790*/  UMOV UR9, URZ ;  /* 0x0000003f00097c82 */ /* 0x000fc40008000000 */
.L_x_2047:
        /* <DEDUP_REMOVED lines=50> */
[----:B------:R-:W-:Y:S02]  /*7ac0*/  LOP3.LUT R129, R6, 0x180, RZ, 0xfc, !PT ;  /* 0x0000018006817812 */ /* 0x000fe400078efcff */
        /* <DEDUP_REMOVED lines=122> */
[C---:B------:R-:W-:Y:S02]  /*8270*/  IADD3 R170, R3.reuse, 0x2e0, RZ ;  /* 0x000002e003aa7810 */ /* 0x040fe40007ffe0ff */
[-C--:B------:R-:W-:Y:S02]  /*8280*/  LEA.HI.SX32 R34, R34, R3.reuse, 0x1b ;  /* 0x0000000322227211 */ /* 0x080fe400078fdaff */
[----:B------:R-:W-:Y:S02]  /*8290*/  IADD3 R70, R3, 0xe0, RZ ;  /* 0x000000e003467810 */ /* 0x000fe40007ffe0ff */
[----:B------:R-:W-:-:S02]  /*82a0*/  LEA.HI.SX32 R62, R62, R3, 0x1b ;  /* 0x000000033e3e7211 */ /* 0x000fc400078fdaff */
[C---:B------:R-:W-:Y:S02]  /*82b0*/  IADD3 R72, R3.reuse, 0x100, RZ ;  /* 0x0000010003487810 */ /* 0x040fe40007ffe0ff */
[----:B------:R-:W-:Y:S02]  /*82c0*/  SHF.L.U32 R82, R82, 0x1, RZ ;  /* 0x0000000152527819 */ /* 0x000fe400000006ff */
[-C--:B------:R-:W-:Y:S02]  /*82d0*/  LEA.HI.SX32 R33, R64, R3.reuse, 0x1b ;  /* 0x0000000340217211 */ /* 0x080fe400078fdaff */
[C---:B------:R-:W-:Y:S02]  /*82e0*/  IADD3 R76, R3.reuse, 0x120, RZ ;  /* 0x00000120034c7810 */ /* 0x040fe40007ffe0ff */
[----:B------:R-:W-:Y:S02]  /*82f0*/  LEA.HI.SX32 R66, R66, R3, 0x1b ;  /* 0x0000000342427211 */ /* 0x000fe400078fdaff */
[----:B------:R-:W-:Y:S01]  /*8300*/  SHF.L.U32 R80, R80, 0x1, RZ ;  /* 0x0000000150507819 */ /* 0x000fe200000006ff */
[----:B------:R-:W-:Y:S01]  /*8310*/  UIMAD UR32, UR38, UR32, URZ ;  /* 0x00000020262072a4 */ /* 0x000fe2000f8e023f */
[----:B------:R-:W-:-:S02]  /*8320*/  IADD3 R94, R3, 0x140, RZ ;  /* 0x00000140035e7810 */ /* 0x000fc40007ffe0ff */
[-C--:B------:R-:W-:Y:S02]  /*8330*/  LEA.HI.SX32 R29, R68, R3.reuse, 0x1b ;  /* 0x00000003441d7211 */ /* 0x080fe400078fdaff */
[-C--:B------:R-:W-:Y:S02]  /*8340*/  LEA.HI.SX32 R123, R170, R3.reuse, 0x1b ;  /* 0x00000003aa7b7211 */ /* 0x080fe400078fdaff */
[----:B------:R-:W-:Y:S02]  /*8350*/  SHF.L.U32 R81, R34, 0x1, RZ ;  /* 0x0000000122517819 */ /* 0x000fe400000006ff */
[----:B------:R-:W-:Y:S02]  /*8360*/  MOV R17, UR7 ;  /* 0x0000000700117c02 */ /* 0x000fe40008000f00 */
[----:B------:R-:W-:Y:S02]  /*8370*/  IADD3 R124, R3, 0x160, RZ ;  /* 0x00000160037c7810 */ /* 0x000fe40007ffe0ff */
[----:B------:R-:W-:-:S02]  /*8380*/  LEA.HI.SX32 R70, R70, R3, 0x1b ;  /* 0x0000000346467211 */ /* 0x000fc400078fdaff */
[----:B------:R-:W-:Y:S02]  /*8390*/  SHF.L.U32 R170, R62, 0x1, RZ ;  /* 0x000000013eaa7819 */ /* 0x000fe400000006ff */
[----:B------:R-:W-:Y:S02]  /*83a0*/  IADD3 R136, R3, 0x180, RZ ;  /* 0x0000018003887810 */ /* 0x000fe40007ffe0ff */
[-C--:B------:R-:W-:Y:S02]  /*83b0*/  LEA.HI.SX32 R27, R72, R3.reuse, 0x1b ;  /* 0x00000003481b7211 */ /* 0x080fe400078fdaff */
[----:B------:R-:W-:Y:S02]  /*83c0*/  SHF.L.U32 R33, R33, 0x1, RZ ;  /* 0x0000000121217819 */ /* 0x000fe400000006ff */
[C---:B------:R-:W-:Y:S02]  /*83d0*/  IADD3 R138, R3.reuse, 0x1a0, RZ ;  /* 0x000001a0038a7810 */ /* 0x040fe40007ffe0ff */
[-C--:B------:R-:W-:Y:S01]  /*83e0*/  LEA.HI.SX32 R25, R76, R3.reuse, 0x1b ;  /* 0x000000034c197211 */ /* 0x080fe200078fdaff */
[----:B--2---:R-:W-:Y:S01]  /*83f0*/  STS.U16 [R82], R13 ;  /* 0x0000000d52007388 */ /* 0x004fe20000000400 */
[----:B------:R-:W-:Y:S01]  /*8400*/  SHF.L.U32 R34, R66, 0x1, RZ ;  /* 0x0000000142227819 */ /* 0x000fe200000006ff */
[----:B------:R-:W-:Y:S01]  /*8410*/  UIMAD UR32, UR7, UR33, UR32 ;  /* 0x00000021072072a4 */ /* 0x000fe2000f8e0220 */
[----:B------:R-:W-:Y:S01]  /*8420*/  IADD3 R140, R3, 0x1c0, RZ ;  /* 0x000001c0038c7810 */ /* 0x000fe20007ffe0ff */
[----:B---3--:R0:W-:Y:S01]  /*8430*/  STS.U16 [R80+0x40], R15 ;  /* 0x0000400f50007388 */ /* 0x0081e20000000400 */
[----:B------:R-:W-:-:S02]  /*8440*/  LEA.HI.SX32 R23, R94, R3, 0x1b ;  /* 0x000000035e177211 */ /* 0x000fc400078fdaff */
[----:B------:R-:W-:Y:S02]  /*8450*/  SHF.L.U32 R29, R29, 0x1, RZ ;  /* 0x000000011d1d7819 */ /* 0x000fe400000006ff */
[----:B------:R-:W-:Y:S01]  /*8460*/  ISETP.GE.AND P0, PT, R6, UR28, PT ;  /* 0x0000001c06007c0c */ /* 0x000fe2000bf06270 */
[----:B------:R-:W-:Y:S01]  /*8470*/  IMAD.WIDE.U32 R6, R17, c[0x0][0x1c0], R6 ;  /* 0x0000700011067a25 */ /* 0x000fe200078e0006 */
[----:B------:R-:W-:Y:S02]  /*8480*/  ISETP.GE.AND P1, PT, R19, UR28, PT ;  /* 0x0000001c13007c0c */ /* 0x000fe4000bf26270 */
[C---:B------:R-:W-:Y:S02]  /*8490*/  IADD3 R142, R3.reuse, 0x1e0, RZ ;  /* 0x000001e0038e7810 */ /* 0x040fe40007ffe0ff */
[----:B------:R-:W-:Y:S02]  /*84a0*/  LEA.HI.SX32 R21, R124, R3, 0x1b ;  /* 0x000000037c157211 */ /* 0x000fe400078fdaff */
[----:B------:R-:W-:Y:S01]  /*84b0*/  SHF.L.U32 R77, R70, 0x1, RZ ;  /* 0x00000001464d7819 */ /* 0x000fe200000006ff */
[----:B----4-:R-:W-:Y:S01]  /*84c0*/  STS.U16 [R81+0x80], R56 ;  /* 0x0000803851007388 */ /* 0x010fe20000000400 */
[----:B------:R-:W-:-:S02]  /*84d0*/  IADD3 R144, R3, 0x200, RZ ;  /* 0x0000020003907810 */ /* 0x000fc40007ffe0ff */
[-C--:B------:R-:W-:Y:S01]  /*84e0*/  LEA.HI.SX32 R19, R136, R3.reuse, 0x1b ;  /* 0x0000000388137211 */ /* 0x080fe200078fdaff */
[----:B-----5:R1:W-:Y:S01]  /*84f0*/  STS.U16 [R170+0xc0], R11 ;  /* 0x0000c00baa007388 */ /* 0x0203e20000000400 */
[----:B------:R-:W-:Y:S02]  /*8500*/  SHF.L.U32 R27, R27, 0x1, RZ ;  /* 0x000000011b1b7819 */ /* 0x000fe400000006ff */
[----:B------:R-:W-:Y:S01]  /*8510*/  IADD3 R146, R3, 0x220, RZ ;  /* 0x0000022003927810 */ /* 0x000fe20007ffe0ff */
[----:B------:R-:W-:Y:S01]  /*8520*/  STS.U16 [R33+0x100], R60 ;  /* 0x0001003c21007388 */ /* 0x000fe20000000400 */
[----:B------:R-:W-:Y:S02]  /*8530*/  LEA.HI.SX32 R17, R138, R3, 0x1b ;  /* 0x000000038a117211 */ /* 0x000fe400078fdaff */
[----:B------:R-:W-:Y:S01]  /*8540*/  SHF.L.U32 R25, R25, 0x1, RZ ;  /* 0x0000000119197819 */ /* 0x000fe200000006ff */
[----:B------:R2:W-:Y:S01]  /*8550*/  STS.U16 [R34+0x140], R9 ;  /* 0x0001400922007388 */ /* 0x0005e20000000400 */
[----:B------:R-:W-:-:S02]  /*8560*/  IADD3 R148, R3, 0x240, RZ ;  /* 0x0000024003947810 */ /* 0x000fc40007ffe0ff */
[-C--:B------:R-:W-:Y:S01]  /*8570*/  LEA.HI.SX32 R140, R140, R3.reuse, 0x1b ;  /* 0x000000038c8c7211 */ /* 0x080fe200078fdaff */
[----:B------:R-:W-:Y:S01]  /*8580*/  STS.U16 [R29+0x180], R58 ;  /* 0x0001803a1d007388 */ /* 0x000fe20000000400 */
[----:B------:R-:W-:Y:S02]  /*8590*/  SHF.L.U32 R23, R23, 0x1, RZ ;  /* 0x0000000117177819 */ /* 0x000fe400000006ff */
[----:B------:R-:W-:Y:S01]  /*85a0*/  IADD3 R150, R3, 0x260, RZ ;  /* 0x0000026003967810 */ /* 0x000fe20007ffe0ff */
[----:B------:R-:W-:Y:S01]  /*85b0*/  STS.U16 [R77+0x1c0], R46 ;  /* 0x0001c02e4d007388 */ /* 0x000fe20000000400 */
[----:B------:R-:W-:Y:S02]  /*85c0*/  LEA.HI.SX32 R142, R142, R3, 0x1b ;  /* 0x000000038e8e7211 */ /* 0x000fe400078fdaff */
[----:B------:R-:W-:Y:S02]  /*85d0*/  SHF.L.U32 R21, R21, 0x1, RZ ;  /* 0x0000000115157819 */ /* 0x000fe400000006ff */
[----:B------:R-:W-:-:S02]  /*85e0*/  IADD3 R152, R3, 0x280, RZ ;  /* 0x0000028003987810 */ /* 0x000fc40007ffe0ff */
[C---:B------:R-:W-:Y:S02]  /*85f0*/  IADD3 R154, R3.reuse, 0x2a0, RZ ;  /* 0x000002a0039a7810 */ /* 0x040fe40007ffe0ff */
[C---:B------:R-:W-:Y:S02]  /*8600*/  IADD3 R168, R3.reuse, 0x2c0, RZ ;  /* 0x000002c003a87810 */ /* 0x040fe40007ffe0ff */
[C---:B------:R-:W-:Y:S02]  /*8610*/  IADD3 R172, R3.reuse, 0x300, RZ ;  /* 0x0000030003ac7810 */ /* 0x040fe40007ffe0ff */
[C---:B------:R-:W-:Y:S02]  /*8620*/  IADD3 R174, R3.reuse, 0x320, RZ ;  /* 0x0000032003ae7810 */ /* 0x040fe40007ffe0ff */
[C---:B------:R-:W-:Y:S01]  /*8630*/  IADD3 R176, R3.reuse, 0x340, RZ ;  /* 0x0000034003b07810 */ /* 0x040fe20007ffe0ff */
[----:B------:R-:W-:Y:S01]  /*8640*/  STS.U16 [R27+0x200], R54 ;  /* 0x000200361b007388 */ /* 0x000fe20000000400 */
[----:B------:R-:W-:-:S02]  /*8650*/  IADD3 R178, R3, 0x360, RZ ;  /* 0x0000036003b27810 */ /* 0x000fc40007ffe0ff */
[C---:B------:R-:W-:Y:S02]  /*8660*/  IADD3 R180, R3.reuse, 0x380, RZ ;  /* 0x0000038003b47810 */ /* 0x040fe40007ffe0ff */
[C---:B------:R-:W-:Y:S02]  /*8670*/  IADD3 R182, R3.reuse, 0x3a0, RZ ;  /* 0x000003a003b67810 */ /* 0x040fe40007ffe0ff */
[C---:B------:R-:W-:Y:S02]  /*8680*/  IADD3 R184, R3.reuse, 0x3c0, RZ ;  /* 0x000003c003b87810 */ /* 0x040fe40007ffe0ff */
[----:B------:R-:W-:Y:S02]  /*8690*/  IADD3 R186, R3, 0x3e0, RZ ;  /* 0x000003e003ba7810 */ /* 0x000fe40007ffe0ff */
[-C--:B------:R-:W-:Y:S02]  /*86a0*/  LEA.HI.SX32 R144, R144, R3.reuse, 0x1b ;  /* 0x0000000390907211 */ /* 0x080fe400078fdaff */
[----:B------:R-:W-:Y:S01]  /*86b0*/  SHF.L.U32 R19, R19, 0x1, RZ ;  /* 0x0000000113137819 */ /* 0x000fe200000006ff */
[----:B------:R-:W-:Y:S01]  /*86c0*/  STS.U16 [R25+0x240], R52 ;  /* 0x0002403419007388 */ /* 0x000fe20000000400 */
[----:B------:R-:W-:-:S02]  /*86d0*/  LEA.HI.SX32 R146, R146, R3, 0x1b ;  /* 0x0000000392927211 */ /* 0x000fc400078fdaff */
[----:B------:R-:W-:Y:S02]  /*86e0*/  IADD3 R7, R7, UR32, RZ ;  /* 0x0000002007077c10 */ /* 0x000fe4000fffe0ff */
[----:B------:R-:W-:Y:S02]  /*86f0*/  LEA R2, P2, R6, UR24, 0x1 ;  /* 0x0000001806027c11 */ /* 0x000fe4000f8408ff */
[----:B------:R-:W-:Y:S01]  /*8700*/  SHF.L.U32 R17, R17, 0x1, RZ ;  /* 0x0000000111117819 */ /* 0x000fe200000006ff */
[----:B------:R-:W-:Y:S01]  /*8710*/  STS.U16 [R23+0x280], R50 ;  /* 0x0002803217007388 */ /* 0x000fe20000000400 */
[-C--:B------:R-:W-:Y:S02]  /*8720*/  LEA.HI.SX32 R148, R148, R3.reuse, 0x1b ;  /* 0x0000000394947211 */ /* 0x080fe400078fdaff */
[----:B0-----:R-:W-:Y:S01]  /*8730*/  SHF.L.U32 R15, R140, 0x1, RZ ;  /* 0x000000018c0f7819 */ /* 0x001fe200000006ff */
[----:B------:R-:W-:Y:S01]  /*8740*/  STS.U16 [R21+0x2c0], R48 ;  /* 0x0002c03015007388 */ /* 0x000fe20000000400 */
[----:B------:R-:W-:-:S02]  /*8750*/  LEA.HI.SX32 R150, R150, R3, 0x1b ;  /* 0x0000000396967211 */ /* 0x000fc400078fdaff */
[----:B------:R-:W-:Y:S01]  /*8760*/  SHF.L.U32 R13, R142, 0x1, RZ ;  /* 0x000000018e0d7819 */ /* 0x000fe200000006ff */
[----:B------:R-:W-:Y:S01]  /*8770*/  STS.U16 [R19+0x300], R26 ;  /* 0x0003001a13007388 */ /* 0x000fe20000000400 */
        /* <DEDUP_REMOVED lines=11> */
[----:B-1----:R-:W-:Y:S01]  /*8830*/  SHF.L.U32 R11, R144, 0x1, RZ ;  /* 0x00000001900b7819 */ /* 0x002fe200000006ff */
[----:B------:R-:W-:Y:S01]  /*8840*/  STS.U16 [R17+0x340], R44 ;  /* 0x0003402c11007388 */ /* 0x000fe20000000400 */
[----:B------:R-:W-:Y:S02]  /*8850*/  LEA.HI.X R3, R6, UR25, R7, 0x1, P2 ;  /* 0x0000001906037c11 */ /* 0x000fe400090f0c07 */
[----:B--2---:R-:W-:Y:S01]  /*8860*/  SHF.L.U32 R9, R146, 0x1, RZ ;  /* 0x0000000192097819 */ /* 0x004fe200000006ff */
[----:B------:R-:W-:Y:S01]  /*8870*/  STS.U16 [R15+0x380], R42 ;  /* 0x0003802a0f007388 */ /* 0x000fe20000000400 */
[----:B------:R-:W-:Y:S02]  /*8880*/  SHF.L.U32 R7, R148, 0x1, RZ ;  /* 0x0000000194077819 */ /* 0x000fe400000006ff */
[----:B------:R-:W-:Y:S01]  /*8890*/  SHF.L.U32 R6, R150, 0x1, RZ ;  /* 0x0000000196067819 */ /* 0x000fe200000006ff */
[----:B------:R0:W-:Y:S01]  /*88a0*/  STS.U16 [R13+0x3c0], R32 ;  /* 0x0003c0200d007388 */ /* 0x0001e20000000400 */
[----:B------:R-:W-:-:S02]  /*88b0*/  SHF.L.U32 R60, R152, 0x1, RZ ;  /* 0x00000001983c7819 */ /* 0x000fc400000006ff */
[----:B------:R-:W-:Y:S01]  /*88c0*/  SHF.L.U32 R67, R67, 0x1, RZ ;  /* 0x0000000143437819 */ /* 0x000fe200000006ff */
[----:B------:R1:W-:Y:S01]  /*88d0*/  STS.U16 [R11+0x400], R28 ;  /* 0x0004001c0b007388 */ /* 0x0003e20000000400 */
[----:B------:R-:W-:Y:S02]  /*88e0*/  SHF.L.U32 R65, R65, 0x1, RZ ;  /* 0x0000000141417819 */ /* 0x000fe400000006ff */
[----:B------:R-:W-:Y:S01]  /*88f0*/  SHF.L.U32 R123, R123, 0x1, RZ ;  /* 0x000000017b7b7819 */ /* 0x000fe200000006ff */
        /* <DEDUP_REMOVED lines=17> */
[----:B------:R-:W-:Y:S02]  /*8a10*/  PRMT R179, RZ, 0x7610, R179 ;  /* 0x00007610ffb37816 */ /* 0x000fe400000000b3 */
[----:B------:R-:W-:Y:S01]  /*8a20*/  PRMT R177, RZ, 0x7610, R177 ;  /* 0x00007610ffb17816 */ /* 0x000fe200000000b1 */
        /* <DEDUP_REMOVED lines=8> */
[----:B------:R-:W-:-:S03]  /*8ab0*/  ISETP.GE.AND P0, PT, R135, UR28, PT ;  /* 0x0000001c87007c0c */ /* 0x000fc6000bf06270 */
[----:B------:R0:W5:Y:S01]  /*8ac0*/  @!P1 LDG.E.U16 R177, [R2.64+0x40] ;  /* 0x0000402a02b19981 */ /* 0x000162000c1e1500 */
[----:B------:R-:W-:Y:S02]  /*8ad0*/  ISETP.GE.AND P1, PT, R59, UR28, PT ;  /* 0x0000001c3b007c0c */ /* 0x000fe4000bf26270 */
[----:B------:R-:W-:Y:S02]  /*8ae0*/  PRMT R172, RZ, 0x7610, R172 ;  /* 0x00007610ffac7816 */ /* 0x000fe400000000ac */
[----:B------:R-:W-:-:S05]  /*8af0*/  PRMT R173, RZ, 0x7610, R173 ;  /* 0x00007610ffad7816 */ /* 0x000fca00000000ad */
[----:B------:R0:W5:Y:S04]  /*8b00*/  @!P0 LDG.E.U16 R172, [R2.64+0x80] ;  /* 0x0000802a02ac8981 */ /* 0x000168000c1e1500 */
[----:B------:R0:W5:Y:S01]  /*8b10*/  @!P1 LDG.E.U16 R173, [R2.64+0xc0] ;  /* 0x0000c02a02ad9981 */ /* 0x000162000c1e1500 */
[----:B------:R-:W-:Y:S02]  /*8b20*/  ISETP.GE.AND P0, PT, R73, UR28, PT ;  /* 0x0000001c49007c0c */ /* 0x000fe4000bf06270 */
[----:B------:R-:W-:Y:S02]  /*8b30*/  ISETP.GE.AND P1, PT, R57, UR28, PT ;  /* 0x0000001c39007c0c */ /* 0x000fe4000bf26270 */
[----:B------:R-:W-:Y:S02]  /*8b40*/  ISETP.GE.AND P2, PT, R55, UR28, PT ;  /* 0x0000001c37007c0c */ /* 0x000fe4000bf46270 */
[----:B------:R-:W-:-:S02]  /*8b50*/  PRMT R76, RZ, 0x7610, R76 ;  /* 0x00007610ff4c7816 */ /* 0x000fc4000000004c */
        /* <DEDUP_REMOVED lines=18> */
[----:B---3--:R-:W-:Y:S02]  /*8c80*/  PRMT R22, RZ, 0x7610, R22 ;  /* 0x00007610ff167816 */ /* 0x008fe40000000016 */
[----:B------:R-:W-:-:S06]  /*8c90*/  ISETP.GE.AND P1, PT, R129, UR28, PT ;  /* 0x0000001c81007c0c */ /* 0x000fcc000bf26270 */
[----:B------:R0:W3:Y:S01]  /*8ca0*/  @!P5 LDG.E.U16 R22, [R2.64+0x2c0] ;  /* 0x0002c02a0216d981 */ /* 0x0000e2000c1e1500 */
[----:B------:R-:W-:Y:S01]  /*8cb0*/  PRMT R20, RZ, 0x7610, R20 ;  /* 0x00007610ff147816 */ /* 0x000fe20000000014 */
[----:B------:R-:W1:Y:S01]  /*8cc0*/  R2UR UR34, R5 ;  /* 0x00000000052273c2 */ /* 0x000e6200000e0000 */
[----:B------:R-:W-:-:S04]  /*8cd0*/  ISETP.GE.AND P2, PT, R130, UR28, PT ;  /* 0x0000001c82007c0c */ /* 0x000fc8000bf46270 */
[----:B------:R0:W2:Y:S01]  /*8ce0*/  @!P1 LDG.E.U16 R20, [R2.64+0x300] ;  /* 0x0003002a02149981 */ /* 0x0000a2000c1e1500 */
        /* <DEDUP_REMOVED lines=34> */
[----:B------:R1:W-:Y:S02]  /*8f10*/  MUFU.COS R50, R12 ;  /* 0x0000000c00327308 */ /* 0x0003e40000000000 */
[----:B-1----:R-:W-:-:S02]  /*8f20*/  PRMT R12, RZ, 0x7610, R12 ;  /* 0x00007610ff0c7816 */ /* 0x002fc4000000000c */
[----:B------:R-:W-:-:S04]  /*8f30*/  ISETP.GE.AND P1, PT, R125, UR28, PT ;  /* 0x0000001c7d007c0c */ /* 0x000fc8000bf26270 */
[----:B------:R0:W2:Y:S01]  /*8f40*/  @!P5 LDG.E.U16 R12, [R2.64+0x400] ;  /* 0x0004002a020cd981 */ /* 0x0000a2000c1e1500 */
[----:B------:R-:W-:Y:S08]  /*8f50*/  MUFU.SIN R51, R10 ;  /* 0x0000000a00337308 */ /* 0x000ff00000000400 */
[----:B------:R1:W-:Y:S01]  /*8f60*/  MUFU.COS R52, R10 ;  /* 0x0000000a00347308 */ /* 0x0003e20000000000 */
[----:B------:R-:W-:Y:S01]  /*8f70*/  FMUL.FTZ R5, R110, UR34 ;  /* 0x000000226e057c20 */ /* 0x000fe20008410000 */
[----:B-1----:R-:W-:-:S02]  /*8f80*/  PRMT R10, RZ, 0x7610, R10 ;  /* 0x00007610ff0a7816 */ /* 0x002fc4000000000a */
[----:B------:R-:W-:-:S04]  /*8f90*/  ISETP.GE.AND P2, PT, R79, UR28, PT ;  /* 0x0000001c4f007c0c */ /* 0x000fc8000bf46270 */
[----:B------:R0:W2:Y:S01]  /*8fa0*/  @!P1 LDG.E.U16 R10, [R2.64+0x440] ;  /* 0x0004402a020a9981 */ /* 0x0000a2000c1e1500 */
[----:B------:R-:W-:Y:S01]  /*8fb0*/  ISETP.GE.AND P0, PT, R8, UR28, PT ;  /* 0x0000001c08007c0c */ /* 0x000fe2000bf06270 */
[----:B------:R-:W-:Y:S02]  /*8fc0*/  FMUL.RZ R8, R5, 0.15915493667125701904 ;  /* 0x3e22f98305087820 */ /* 0x000fe4000040c000 */
[----:B------:R-:W-:Y:S02]  /*8fd0*/  FMUL.FTZ R5, R109, UR34 ;  /* 0x000000226d057c20 */ /* 0x000fe40008410000 */
[----:B------:R-:W-:Y:S01]  /*8fe0*/  MUFU.SIN R47, R8 ;  /* 0x00000008002f7308 */ /* 0x000fe20000000400 */
[----:B------:R-:W-:Y:S01]  /*8ff0*/  ISETP.GE.AND P3, PT, R75, UR28, PT ;  /* 0x0000001c4b007c0c */ /* 0x000fe2000bf66270 */
[----:B------:R-:W-:Y:S02]  /*9000*/  FMUL.RZ R41, R5, 0.15915493667125701904 ;  /* 0x3e22f98305297820 */ /* 0x000fe4000040c000 */
[----:B------:R-:W-:-:S04]  /*9010*/  FMUL.FTZ R5, R108, UR34 ;  /* 0x000000226c057c20 */ /* 0x000fc80008410000 */
[----:B------:R1:W-:Y:S01]  /*9020*/  MUFU.COS R48, R8 ;  /* 0x0000000800307308 */ /* 0x0003e20000000000 */
[----:B------:R-:W-:Y:S01]  /*9030*/  FMUL.RZ R42, R5, 0.15915493667125701904 ;  /* 0x3e22f983052a7820 */ /* 0x000fe2000040c000 */
[----:B-1----:R-:W-:Y:S02]  /*9040*/  PRMT R8, RZ, 0x7610, R8 ;  /* 0x00007610ff087816 */ /* 0x002fe40000000008 */
[----:B------:R-:W-:-:S04]  /*9050*/  PRMT R5, RZ, 0x7610, R5 ;  /* 0x00007610ff057816 */ /* 0x000fc80000000005 */
[----:B------:R0:W2:Y:S04]  /*9060*/  @!P2 LDG.E.U16 R8, [R2.64+0x480] ;  /* 0x0004802a0208a981 */ /* 0x0000a8000c1e1500 */
[----:B------:R0:W2:Y:S01]  /*9070*/  @!P3 LDG.E.U16 R5, [R2.64+0x4c0] ;  /* 0x0004c02a0205b981 */ /* 0x0000a2000c1e1500 */
[----:B------:R-:W-:Y:S02]  /*9080*/  ISETP.GE.AND P3, PT, R39, UR28, PT ;  /* 0x0000001c27007c0c */ /* 0x000fe4000bf66270 */
[----:B------:R-:W-:Y:S02]  /*9090*/  ISETP.GE.AND P4, PT, R74, UR28, PT ;  /* 0x0000001c4a007c0c */ /* 0x000fe4000bf86270 */
[----:B------:R-:W-:Y:S01]  /*90a0*/  ISETP.GE.AND P2, PT, R40, UR28, PT ;  /* 0x0000001c28007c0c */ /* 0x000fe2000bf46270 */
[----:B------:R-:W1:Y:S01]  /*90b0*/  R2UR UR33, R4 ;  /* 0x00000000042173c2 */ /* 0x000e6200000e0000 */
[----:B------:R-:W-:-:S02]  /*90c0*/  PRMT R125, RZ, 0x7610, R125 ;  /* 0x00007610ff7d7816 */ /* 0x000fc4000000007d */
[----:B------:R-:W-:Y:S02]  /*90d0*/  ISETP.GE.AND P1, PT, R61, UR28, PT ;  /* 0x0000001c3d007c0c */ /* 0x000fe4000bf26270 */
[----:B------:R-:W-:Y:S02]  /*90e0*/  PRMT R61, RZ, 0x7610, R61 ;  /* 0x00007610ff3d7816 */ /* 0x000fe4000000003d */
[----:B------:R-:W-:Y:S01]  /*90f0*/  PRMT R130, RZ, 0x7610, R130 ;  /* 0x00007610ff827816 */ /* 0x000fe20000000082 */
[----:B------:R0:W2:Y:S01]  /*9100*/  @!P3 LDG.E.U16 R125, [R2.64+0x600] ;  /* 0x0006002a027db981 */ /* 0x0000a2000c1e1500 */
[----:B------:R-:W-:Y:S01]  /*9110*/  ISETP.GE.AND P3, PT, R30, UR28, PT ;  /* 0x0000001c1e007c0c */ /* 0x000fe2000bf66270 */
[----:B------:R-:W-:Y:S01]  /*9120*/  FMUL.FTZ R39, R107, UR34 ;  /* 0x000000226b277c20 */ /* 0x000fe20008410000 */
[----:B------:R-:W-:Y:S01]  /*9130*/  ISETP.GE.AND P5, PT, R63, UR28, PT ;  /* 0x0000001c3f007c0c */ /* 0x000fe2000bfa6270 */
[----:B------:R-:W-:Y:S01]  /*9140*/  FMUL.FTZ R30, R106, UR34 ;  /* 0x000000226a1e7c20 */ /* 0x000fe20008410000 */
[----:B------:R0:W2:Y:S01]  /*9150*/  @!P4 LDG.E.U16 R61, [R2.64+0x500] ;  /* 0x0005002a023dc981 */ /* 0x0000a2000c1e1500 */
[----:B------:R-:W-:Y:S01]  /*9160*/  ISETP.GE.AND P4, PT, R38, UR28, PT ;  /* 0x0000001c26007c0c */ /* 0x000fe2000bf86270 */
[----:B------:R-:W-:-:S02]  /*9170*/  FMUL.RZ R38, R39, 0.15915493667125701904 ;  /* 0x3e22f98327267820 */ /* 0x000fc4000040c000 */
[----:B------:R0:W2:Y:S01]  /*9180*/  @!P2 LDG.E.U16 R130, [R2.64+0x5c0] ;  /* 0x0005c02a0282a981 */ /* 0x0000a2000c1e1500 */
[----:B------:R-:W-:Y:S01]  /*9190*/  ISETP.GE.AND P2, PT, R31, UR28, PT ;  /* 0x0000001c1f007c0c */ /* 0x000fe2000bf46270 */
[----:B------:R-:W-:Y:S02]  /*91a0*/  FMUL.RZ R31, R30, 0.15915493667125701904 ;  /* 0x3e22f9831e1f7820 */ /* 0x000fe4000040c000 */
[----:B------:R-:W-:Y:S01]  /*91b0*/  FMUL.FTZ R30, R105, UR34 ;  /* 0x00000022691e7c20 */ /* 0x000fe20008410000 */
[----:B------:R-:W-:Y:S01]  /*91c0*/  MUFU.SIN R45, R41 ;  /* 0x00000029002d7308 */ /* 0x000fe20000000400 */
[----:B------:R-:W-:Y:S02]  /*91d0*/  PRMT R126, RZ, 0x7610, R126 ;  /* 0x00007610ff7e7816 */ /* 0x000fe4000000007e */
[----:B------:R-:W-:Y:S02]  /*91e0*/  PRMT R128, RZ, 0x7610, R128 ;  /* 0x00007610ff807816 */ /* 0x000fe40000000080 */
[----:B------:R-:W-:-:S02]  /*91f0*/  PRMT R127, RZ, 0x7610, R127 ;  /* 0x00007610ff7f7816 */ /* 0x000fc4000000007f */
[----:B------:R0:W2:Y:S01]  /*9200*/  @!P5 LDG.E.U16 R126, [R2.64+0x540] ;  /* 0x0005402a027ed981 */ /* 0x0000a2000c1e1500 */
[----:B------:R-:W-:Y:S01]  /*9210*/  MUFU.COS R46, R41 ;  /* 0x00000029002e7308 */ /* 0x000fe20000000000 */
[----:B------:R-:W-:Y:S02]  /*9220*/  ISETP.GE.AND P5, PT, R37, UR28, PT ;  /* 0x0000001c25007c0c */ /* 0x000fe4000bfa6270 */
[----:B------:R0:W2:Y:S01]  /*9230*/  @!P1 LDG.E.U16 R128, [R2.64+0x580] ;  /* 0x0005802a02809981 */ /* 0x0000a2000c1e1500 */
[----:B------:R-:W-:-:S03]  /*9240*/  LEA R36, R121, R36, 0x5 ;  /* 0x0000002479247211 */ /* 0x000fc600078e28ff */
[----:B------:R0:W2:Y:S01]  /*9250*/  @!P4 LDG.E.U16 R127, [R2.64+0x640] ;  /* 0x0006402a027fc981 */ /* 0x0000a2000c1e1500 */
[----:B------:R-:W-:Y:S08]  /*9260*/  MUFU.SIN R43, R42 ;  /* 0x0000002a002b7308 */ /* 0x000ff00000000400 */
[----:B------:R-:W-:Y:S01]  /*9270*/  MUFU.COS R44, R42 ;  /* 0x0000002a002c7308 */ /* 0x000fe20000000000 */
[----:B------:R-:W-:-:S07]  /*9280*/  ISETP.GE.AND P1, PT, R35, UR28, PT ;  /* 0x0000001c23007c0c */ /* 0x000fce000bf26270 */
[----:B------:R-:W-:Y:S08]  /*9290*/  MUFU.SIN R41, R38 ;  /* 0x0000002600297308 */ /* 0x000ff00000000400 */
[----:B------:R0:W-:Y:S01]  /*92a0*/  MUFU.COS R42, R38 ;  /* 0x00000026002a7308 */ /* 0x0001e20000000000 */
[----:B------:R-:W-:Y:S01]  /*92b0*/  ISETP.GE.AND P4, PT, R0, UR28, PT ;  /* 0x0000001c00007c0c */ /* 0x000fe2000bf86270 */
[----:B0-----:R-:W-:-:S02]  /*92c0*/  FMUL.RZ R38, R30, 0.15915493667125701904 ;  /* 0x3e22f9831e267820 */ /* 0x001fc4000040c000 */
[----:B------:R-:W-:-:S04]  /*92d0*/  FMUL.FTZ R30, R104, UR34 ;  /* 0x00000022681e7c20 */ /* 0x000fc80008410000 */
[----:B------:R-:W-:Y:S01]  /*92e0*/  FMUL.RZ R180, R30, 0.15915493667125701904 ;  /* 0x3e22f9831eb47820 */ /* 0x000fe2000040c000 */
[----:B-1----:R-:W-:Y:S02]  /*92f0*/  MOV R30, UR33 ;  /* 0x00000021001e7c02 */ /* 0x002fe40008000f00 */
[----:B------:R-:W-:-:S03]  /*9300*/  PRMT R133, RZ, 0x7610, R133 ;  /* 0x00007610ff857816 */ /* 0x000fc60000000085 */
[----:B------:R-:W-:Y:S01]  /*9310*/  FMUL.FTZ R30, R30, 1.4426950216293334961 ;  /* 0x3fb8aa3b1e1e7820 */ /* 0x000fe20000410000 */
[----:B------:R-:W-:Y:S02]  /*9320*/  PRMT R136, RZ, 0x7610, R136 ;  /* 0x00007610ff887816 */ /* 0x000fe40000000088 */
[----:B------:R-:W-:Y:S01]  /*9330*/  LEA.HI.SX32 R0, R36, R36, 0x1b ;  /* 0x0000002424007211 */ /* 0x000fe200078fdaff */
[----:B------:R-:W-:Y:S01]  /*9340*/  FMUL.FTZ R176, R30, R117 ;  /* 0x000000751eb07220 */ /* 0x000fe20000410000 */
[----:B------:R-:W-:Y:S01]  /*9350*/  PRMT R129, RZ, 0x7610, R129 ;  /* 0x00007610ff817816 */ /* 0x000fe20000000081 */
[----:B------:R0:W2:Y:S01]  /*9360*/  @!P5 LDG.E.U16 R133, [R2.64+0x680] ;  /* 0x0006802a0285d981 */ /* 0x0000a2000c1e1500 */
[----:B------:R-:W-:Y:S02]  /*9370*/  PRMT R132, RZ, 0x7610, R132 ;  /* 0x00007610ff847816 */ /* 0x000fe40000000084 */
[----:B------:R-:W-:Y:S01]  /*9380*/  PRMT R131, RZ, 0x7610, R131 ;  /* 0x00007610ff837816 */ /* 0x000fe20000000083 */
[----:B------:R0:W2:Y:S01]  /*9390*/  @!P1 LDG.E.U16 R136, [R2.64+0x6c0] ;  /* 0x0006c02a02889981 */ /* 0x0000a2000c1e1500 */
[----:B------:R-:W-:-:S02]  /*93a0*/  PRMT R134, RZ, 0x7610, R134 ;  /* 0x00007610ff867816 */ /* 0x000fc40000000086 */
[----:B------:R-:W-:Y:S01]  /*93b0*/  SHF.L.U32 R0, R0, 0x1, RZ ;  /* 0x0000000100007819 */ /* 0x000fe200000006ff */
[----:B------:R0:W2:Y:S01]  /*93c0*/  @!P2 LDG.E.U16 R129, [R2.64+0x700] ;  /* 0x0007002a0281a981 */ /* 0x0000a2000c1e1500 */
[----:B------:R-:W-:Y:S03]  /*93d0*/  MUFU.SIN R39, R31 ;  /* 0x0000001f00277308 */ /* 0x000fe60000000400 */
[----:B------:R0:W2:Y:S04]  /*93e0*/  @!P3 LDG.E.U16 R132, [R2.64+0x740] ;  /* 0x0007402a0284b981 */ /* 0x0000a8000c1e1500 */
[----:B------:R0:W2:Y:S01]  /*93f0*/  @!P4 LDG.E.U16 R131, [R2.64+0x780] ;  /* 0x0007802a0283c981 */ /* 0x0000a2000c1e1500 */
[----:B------:R1:W-:Y:S03]  /*9400*/  MUFU.COS R40, R31 ;  /* 0x0000001f00287308 */ /* 0x0003e60000000000 */
[----:B------:R0:W2:Y:S04]  /*9410*/  @!P0 LDG.E.U16 R134, [R2.64+0x7c0] ;  /* 0x0007c02a02868981 */ /* 0x0000a8000c1e1500 */
[----:B------:R-:W0:Y:S01]  /*9420*/  LDS.U16 R75, [R0] ;  /* 0x00000000004b7984 */ /* 0x000e220000000400 */
[----:B------:R-:W0:Y:S03]  /*9430*/  MUFU.EX2 R176, R176 ;  /* 0x000000b000b07308 */ /* 0x000e260000000800 */
[----:B------:R-:W0:Y:S04]  /*9440*/  LDS.U16 R74, [R0+0x2] ;  /* 0x00000200004a7984 */ /* 0x000e280000000400 */
[----:B------:R-:W-:Y:S04]  /*9450*/  LDS.U16 R72, [R0+0x4] ;  /* 0x0000040000487984 */ /* 0x000fe80000000400 */
[----:B-1----:R-:W1:Y:S04]  /*9460*/  LDS.U16 R31, [R0+0x6] ;  /* 0x00000600001f7984 */ /* 0x002e680000000400 */
        /* <DEDUP_REMOVED lines=24> */
[----:B------:R-:W1:Y:S04]  /*95f0*/  LDS.U16 R4, [R0+0x38] ;  /* 0x0000380000047984 */ /* 0x000e680000000400 */
[----:B0-----:R-:W0:Y:S04]  /*9600*/  LDS.U16 R3, [R0+0x3a] ;  /* 0x00003a0000037984 */ /* 0x001e280000000400 */
[----:B------:R-:W0:Y:S04]  /*9610*/  LDS.U16 R2, [R0+0x3c] ;  /* 0x00003c0000027984 */ /* 0x000e280000000400 */
[----:B------:R-:W0:Y:S04]  /*9620*/  LDS.U16 R64, [R0+0x3e] ;  /* 0x00003e0000407984 */ /* 0x000e280000000400 */
[----:B-----5:R-:W-:Y:S04]  /*9630*/  STS.U16 [R82+0x2100], R179 ;  /* 0x002100b352007388 */ /* 0x020fe80000000400 */
[----:B------:R-:W-:Y:S04]  /*9640*/  STS.U16 [R80+0x2140], R177 ;  /* 0x002140b150007388 */ /* 0x000fe80000000400 */
[----:B------:R5:W-:Y:S04]  /*9650*/  STS.U16 [R81+0x2180], R172 ;  /* 0x002180ac51007388 */ /* 0x000be80000000400 */
[----:B------:R3:W-:Y:S01]  /*9660*/  STS.U16 [R170+0x21c0], R173 ;  /* 0x0021c0adaa007388 */ /* 0x0007e20000000400 */
[----:B-----5:R-:W-:-:S02]  /*9670*/  FMUL.FTZ R172, R30, R112 ;  /* 0x000000701eac7220 */ /* 0x020fc40000410000 */
[----:B---3--:R-:W-:-:S04]  /*9680*/  FMUL.FTZ R173, R30, R110 ;  /* 0x0000006e1ead7220 */ /* 0x008fc80000410000 */
[----:B------:R-:W3:Y:S01]  /*9690*/  MUFU.EX2 R172, R172 ;  /* 0x000000ac00ac7308 */ /* 0x000ee20000000800 */
[----:B------:R-:W-:Y:S02]  /*96a0*/  FMUL.FTZ R81, R176, R174 ;  /* 0x000000aeb0517220 */ /* 0x000fe40000410000 */
[----:B------:R-:W-:-:S05]  /*96b0*/  FMUL.FTZ R178, R30, R116 ;  /* 0x000000741eb27220 */ /* 0x000fca0000410000 */
[----:B------:R-:W5:Y:S01]  /*96c0*/  MUFU.EX2 R173, R173 ;  /* 0x000000ad00ad7308 */ /* 0x000f620000000800 */
[----:B------:R-:W-:-:S07]  /*96d0*/  FMUL.FTZ R174, R30, R109 ;  /* 0x0000006d1eae7220 */ /* 0x000fce0000410000 */
[----:B------:R-:W0:Y:S01]  /*96e0*/  MUFU.EX2 R178, R178 ;  /* 0x000000b200b27308 */ /* 0x000e220000000800 */
[C---:B---3--:R-:W-:Y:S02]  /*96f0*/  FMUL.FTZ R52, R172.reuse, R52 ;  /* 0x00000034ac347220 */ /* 0x048fe40000410000 */
[----:B------:R-:W-:-:S05]  /*9700*/  FMUL.FTZ R51, R172, R51 ;  /* 0x00000033ac337220 */ /* 0x000fca0000410000 */
[----:B------:R-:W3:Y:S01]  /*9710*/  MUFU.EX2 R174, R174 ;  /* 0x000000ae00ae7308 */ /* 0x000ee20000000800 */
[C---:B------:R-:W-:Y:S02]  /*9720*/  FMUL.FTZ R172, R30.reuse, R107 ;  /* 0x0000006b1eac7220 */ /* 0x040fe40000410000 */
[C---:B-----5:R-:W-:Y:S02]  /*9730*/  FMUL.FTZ R48, R173.reuse, R48 ;  /* 0x00000030ad307220 */ /* 0x060fe40000410000 */
[----:B------:R-:W-:Y:S02]  /*9740*/  FMUL.FTZ R47, R173, R47 ;  /* 0x0000002fad2f7220 */ /* 0x000fe40000410000 */
[C---:B------:R-:W-:Y:S02]  /*9750*/  FMUL.FTZ R173, R30.reuse, R105 ;  /* 0x000000691ead7220 */ /* 0x040fe40000410000 */
[C---:B------:R-:W-:Y:S01]  /*9760*/  FMUL.FTZ R177, R30.reuse, R114 ;  /* 0x000000721eb17220 */ /* 0x040fe20000410000 */
[----:B------:R-:W5:Y:S01]  /*9770*/  MUFU.EX2 R172, R172 ;  /* 0x000000ac00ac7308 */ /* 0x000f620000000800 */
[----:B------:R-:W-:-:S02]  /*9780*/  FMUL.FTZ R170, R30, R111 ;  /* 0x0000006f1eaa7220 */ /* 0x000fc40000410000 */
[----:B0-----:R-:W-:-:S05]  /*9790*/  FMUL.FTZ R80, R178, R171 ;  /* 0x000000abb2507220 */ /* 0x001fca0000410000 */
[----:B------:R-:W-:Y:S01]  /*97a0*/  MUFU.SIN R37, R38 ;  /* 0x0000002600257308 */ /* 0x000fe20000000400 */
[C---:B---3--:R-:W-:Y:S02]  /*97b0*/  FMUL.FTZ R46, R174.reuse, R46 ;  /* 0x0000002eae2e7220 */ /* 0x048fe40000410000 */
[----:B------:R-:W-:-:S05]  /*97c0*/  FMUL.FTZ R45, R174, R45 ;  /* 0x0000002dae2d7220 */ /* 0x000fca0000410000 */
[----:B------:R-:W-:Y:S01]  /*97d0*/  MUFU.COS R38, R38 ;  /* 0x0000002600267308 */ /* 0x000fe20000000000 */
[----:B------:R-:W-:-:S07]  /*97e0*/  FMUL.FTZ R174, R30, R104 ;  /* 0x000000681eae7220 */ /* 0x000fce0000410000 */
[----:B------:R-:W0:Y:S08]  /*97f0*/  MUFU.EX2 R173, R173 ;  /* 0x000000ad00ad7308 */ /* 0x000e300000000800 */
[----:B------:R-:W3:Y:S08]  /*9800*/  MUFU.EX2 R177, R177 ;  /* 0x000000b100b17308 */ /* 0x000ef00000000800 */
[----:B------:R0:W1:Y:S01]  /*9810*/  MUFU.EX2 R171, R170 ;  /* 0x000000aa00ab7308 */ /* 0x0000620000000800 */
[----:B------:R-:W-:Y:S01]  /*9820*/  FMUL.FTZ R82, R176, R175 ;  /* 0x000000afb0527220 */ /* 0x000fe20000410000 */
[----:B------:R-:W-:Y:S01]  /*9830*/  STS.U16 [R33+0x2200], R76 ;  /* 0x0022004c21007388 */ /* 0x000fe20000000400 */
[----:B0-----:R-:W-:-:S05]  /*9840*/  FMUL.FTZ R170, R30, R108 ;  /* 0x0000006c1eaa7220 */ /* 0x001fca0000410000 */
[----:B------:R-:W-:Y:S01]  /*9850*/  MUFU.SIN R35, R180 ;  /* 0x000000b400237308 */ /* 0x000fe20000000400 */
[----:B------:R-:W-:Y:S01]  /*9860*/  FMUL.FTZ R175, R30, R106 ;  /* 0x0000006a1eaf7220 */ /* 0x000fe20000410000 */
[----:B------:R0:W-:Y:S01]  /*9870*/  STS.U16 [R34+0x2240], R73 ;  /* 0x0022404922007388 */ /* 0x0001e20000000400 */
[----:B-----5:R-:W-:-:S05]  /*9880*/  FMUL.FTZ R42, R172, R42 ;  /* 0x0000002aac2a7220 */ /* 0x020fca0000410000 */
[----:B------:R-:W-:Y:S01]  /*9890*/  MUFU.COS R36, R180 ;  /* 0x000000b400247308 */ /* 0x000fe20000000000 */
[----:B------:R-:W-:Y:S02]  /*98a0*/  FMUL.FTZ R41, R172, R41 ;  /* 0x00000029ac297220 */ /* 0x000fe40000410000 */
[----:B------:R-:W-:-:S05]  /*98b0*/  FMUL.FTZ R172, R103, UR34 ;  /* 0x0000002267ac7c20 */ /* 0x000fca0008410000 */
[----:B------:R-:W5:Y:S01]  /*98c0*/  MUFU.EX2 R174, R174 ;  /* 0x000000ae00ae7308 */ /* 0x000f620000000800 */
[----:B0-----:R-:W-:Y:S01]  /*98d0*/  PRMT R34, RZ, 0x5410, R75 ;  /* 0x00005410ff227816 */ /* 0x001fe2000000004b */
[C---:B------:R-:W-:Y:S01]  /*98e0*/  FMUL.FTZ R38, R173.reuse, R38 ;  /* 0x00000026ad267220 */ /* 0x040fe20000410000 */
[----:B------:R-:W-:Y:S01]  /*98f0*/  PRMT R33, RZ, 0x5410, R74 ;  /* 0x00005410ff217816 */ /* 0x000fe2000000004a */
[----:B------:R-:W-:-:S04]  /*9900*/  FMUL.FTZ R37, R173, R37 ;  /* 0x00000025ad257220 */ /* 0x000fc80000410000 */
[----:B------:R-:W0:Y:S01]  /*9910*/  MUFU.EX2 R170, R170 ;  /* 0x000000aa00aa7308 */ /* 0x000e220000000800 */
[----:B------:R-:W-:Y:S01]  /*9920*/  FMUL.FTZ R173, R30, R103 ;  /* 0x000000671ead7220 */ /* 0x000fe20000410000 */
[----:B------:R-:W-:Y:S01]  /*9930*/  PRMT R73, RZ, 0x5410, R218 ;  /* 0x00005410ff497816 */ /* 0x000fe200000000da */
[C---:B---3--:R-:W-:Y:S01]  /*9940*/  FMUL.FTZ R56, R177.reuse, R56 ;  /* 0x00000038b1387220 */ /* 0x048fe20000410000 */
[----:B------:R3:W-:Y:S01]  /*9950*/  STS.U16 [R29+0x2280], R32 ;  /* 0x002280201d007388 */ /* 0x0007e20000000400 */
[----:B------:R-:W-:Y:S01]  /*9960*/  FMUL.FTZ R55, R177, R55 ;  /* 0x00000037b1377220 */ /* 0x000fe20000410000 */
[----:B-1----:R-:W-:Y:S01]  /*9970*/  PRMT R31, RZ, 0x5410, R31 ;  /* 0x00005410ff1f7816 */ /* 0x002fe2000000001f */
[----:B------:R-:W-:Y:S01]  /*9980*/  FMUL.RZ R177, R172, 0.15915493667125701904 ;  /* 0x3e22f983acb17820 */ /* 0x000fe2000040c000 */
[----:B------:R-:W1:Y:S01]  /*9990*/  MUFU.EX2 R175, R175 ;  /* 0x000000af00af7308 */ /* 0x000e620000000800 */
[C---:B------:R-:W-:Y:S02]  /*99a0*/  FMUL.FTZ R50, R171.reuse, R50 ;  /* 0x00000032ab327220 */ /* 0x040fe40000410000 */
[----:B------:R-:W-:-:S02]  /*99b0*/  FMUL.FTZ R49, R171, R49 ;  /* 0x00000031ab317220 */ /* 0x000fc40000410000 */
[-C--:B------:R-:W-:Y:S01]  /*99c0*/  FMUL.FTZ R74, R34, R118.reuse ;  /* 0x00000076224a7220 */ /* 0x080fe20000410000 */
[----:B---3--:R-:W-:Y:S01]  /*99d0*/  PRMT R32, RZ, 0x5410, R72 ;  /* 0x00005410ff207816 */ /* 0x008fe20000000048 */
[----:B------:R-:W-:Y:S01]  /*99e0*/  FMUL.FTZ R171, R118, UR34 ;  /* 0x0000002276ab7c20 */ /* 0x000fe20008410000 */
[----:B------:R-:W-:Y:S01]  /*99f0*/  MUFU.COS R172, R177 ;  /* 0x000000b100ac7308 */ /* 0x000fe20000000000 */
[-C--:B------:R-:W-:Y:S01]  /*9a00*/  FMUL.FTZ R200, R33, R118.reuse ;  /* 0x0000007621c87220 */ /* 0x080fe20000410000 */
[----:B------:R-:W-:Y:S01]  /*9a10*/  PRMT R29, RZ, 0x5410, R217 ;  /* 0x00005410ff1d7816 */ /* 0x000fe200000000d9 */
[----:B------:R-:W-:Y:S02]  /*9a20*/  FMUL.FTZ R72, R30, R118 ;  /* 0x000000761e487220 */ /* 0x000fe40000410000 */
[----:B------:R-:W-:-:S03]  /*9a30*/  FMUL.FTZ R74, R73, R74 ;  /* 0x0000004a494a7220 */ /* 0x000fc60000410000 */
[----:B------:R-:W3:Y:S01]  /*9a40*/  MUFU.EX2 R173, R173 ;  /* 0x000000ad00ad7308 */ /* 0x000ee20000000800 */
[----:B------:R-:W-:Y:S02]  /*9a50*/  FMUL.RZ R176, R171, 0.15915493667125701904 ;  /* 0x3e22f983abb07820 */ /* 0x000fe4000040c000 */
[-C--:B------:R-:W-:Y:S02]  /*9a60*/  FMUL.FTZ R75, R32, R117.reuse ;  /* 0x00000075204b7220 */ /* 0x080fe40000410000 */
[----:B------:R-:W-:Y:S02]  /*9a70*/  FMUL.FTZ R76, R31, R117 ;  /* 0x000000751f4c7220 */ /* 0x000fe40000410000 */
[C---:B-----5:R-:W-:Y:S02]  /*9a80*/  FMUL.FTZ R36, R174.reuse, R36 ;  /* 0x00000024ae247220 */ /* 0x060fe40000410000 */
[----:B------:R-:W-:Y:S02]  /*9a90*/  FMUL.FTZ R35, R174, R35 ;  /* 0x00000023ae237220 */ /* 0x000fe40000410000 */
[----:B------:R-:W-:Y:S01]  /*9aa0*/  FMUL.FTZ R200, R73, R200 ;  /* 0x000000c849c87220 */ /* 0x000fe20000410000 */
[----:B------:R-:W5:Y:S01]  /*9ab0*/  MUFU.SIN R174, R177 ;  /* 0x000000b100ae7308 */ /* 0x000f620000000400 */
[----:B0-----:R-:W-:-:S02]  /*9ac0*/  FMUL.FTZ R44, R170, R44 ;  /* 0x0000002caa2c7220 */ /* 0x001fc40000410000 */
[----:B------:R-:W-:Y:S02]  /*9ad0*/  FMUL.FTZ R43, R170, R43 ;  /* 0x0000002baa2b7220 */ /* 0x000fe40000410000 */
[----:B------:R-:W-:Y:S02]  /*9ae0*/  FMUL.FTZ R73, R74, R81 ;  /* 0x000000514a497220 */ /* 0x000fe40000410000 */
[C---:B------:R-:W-:Y:S01]  /*9af0*/  FMUL.FTZ R75, R29.reuse, R75 ;  /* 0x0000004b1d4b7220 */ /* 0x040fe20000410000 */
[----:B------:R-:W-:Y:S01]  /*9b00*/  MUFU.SIN R170, R176 ;  /* 0x000000b000aa7308 */ /* 0x000fe20000000400 */
[----:B------:R-:W-:Y:S02]  /*9b10*/  FMUL.FTZ R76, R29, R76 ;  /* 0x0000004c1d4c7220 */ /* 0x000fe40000410000 */
[----:B------:R-:W-:Y:S02]  /*9b20*/  FMUL.FTZ R29, R200, R81 ;  /* 0x00000051c81d7220 */ /* 0x000fe40000410000 */
[----:B------:R-:W-:-:S03]  /*9b30*/  FMUL.FTZ R179, R30, R115 ;  /* 0x000000731eb37220 */ /* 0x000fc60000410000 */
[----:B------:R-:W0:Y:S01]  /*9b40*/  MUFU.EX2 R72, R72 ;  /* 0x0000004800487308 */ /* 0x000e220000000800 */
[----:B------:R-:W-:Y:S02]  /*9b50*/  FFMA.FTZ R73, R200, R82, R73 ;  /* 0x00000052c8497223 */ /* 0x000fe40000010049 */
[----:B------:R-:W-:-:S05]  /*9b60*/  FMUL.FTZ R180, R30, R113 ;  /* 0x000000711eb47220 */ /* 0x000fca0000410000 */
[----:B------:R-:W0:Y:S01]  /*9b70*/  MUFU.COS R171, R176 ;  /* 0x000000b000ab7308 */ /* 0x000e220000000000 */
[----:B------:R-:W-:Y:S02]  /*9b80*/  FFMA.FTZ R30, R74, R82, -R29 ;  /* 0x000000524a1e7223 */ /* 0x000fe4000001081d */
[C---:B-1----:R-:W-:Y:S02]  /*9b90*/  FMUL.FTZ R40, R175.reuse, R40 ;  /* 0x00000028af287220 */ /* 0x042fe40000410000 */
[----:B------:R-:W-:Y:S02]  /*9ba0*/  FMUL.FTZ R39, R175, R39 ;  /* 0x00000027af277220 */ /* 0x000fe40000410000 */
[----:B------:R-:W-:Y:S02]  /*9bb0*/  FMUL.FTZ R59, R178, R59 ;  /* 0x0000003bb23b7220 */ /* 0x000fe40000410000 */
[----:B------:R-:W-:Y:S01]  /*9bc0*/  FADD.FTZ R175, R76, R73 ;  /* 0x000000494caf7221 */ /* 0x000fe20000010000 */
[----:B------:R-:W1:Y:S01]  /*9bd0*/  MUFU.EX2 R179, R179 ;  /* 0x000000b300b37308 */ /* 0x000e620000000800 */
[----:B------:R-:W-:Y:S01]  /*9be0*/  FADD.FTZ R73, R75, R30 ;  /* 0x0000001e4b497221 */ /* 0x000fe20000010000 */
[----:B------:R0:W-:Y:S01]  /*9bf0*/  STS.U16 [R77+0x22c0], R78 ;  /* 0x0022c04e4d007388 */ /* 0x0001e20000000400 */
[----:B---3--:R-:W-:-:S02]  /*9c00*/  FMUL.FTZ R30, R173, R172 ;  /* 0x000000acad1e7220 */ /* 0x008fc40000410000 */
[----:B------:R-:W-:Y:S01]  /*9c10*/  FMUL.FTZ R172, R59, R175 ;  /* 0x000000af3bac7220 */ /* 0x000fe20000410000 */
[----:B------:R3:W-:Y:S01]  /*9c20*/  STS.U16 [R27+0x2300], R28 ;  /* 0x0023001c1b007388 */ /* 0x0007e20000000400 */
[----:B-----5:R-:W-:Y:S02]  /*9c30*/  FMUL.FTZ R29, R173, R174 ;  /* 0x000000aead1d7220 */ /* 0x020fe40000410000 */
[-C--:B------:R-:W-:Y:S02]  /*9c40*/  FMUL.FTZ R173, R59, R73.reuse ;  /* 0x000000493bad7220 */ /* 0x080fe40000410000 */
[----:B------:R-:W-:Y:S01]  /*9c50*/  FFMA.FTZ R172, R80, R73, -R172 ;  /* 0x0000004950ac7223 */ /* 0x000fe200000108ac */
[----:B0-----:R-:W-:Y:S02]  /*9c60*/  PRMT R78, RZ, 0x5410, R216 ;  /* 0x00005410ff4e7816 */ /* 0x001fe400000000d8 */
[----:B---3--:R-:W-:Y:S02]  /*9c70*/  PRMT R28, RZ, 0x5410, R169 ;  /* 0x00005410ff1c7816 */ /* 0x008fe400000000a9 */
[----:B------:R-:W-:Y:S01]  /*9c80*/  PRMT R27, RZ, 0x5410, R168 ;  /* 0x00005410ff1b7816 */ /* 0x000fe200000000a8 */
[----:B------:R-:W-:-:S02]  /*9c90*/  FMUL.FTZ R73, R72, R170 ;  /* 0x000000aa48497220 */ /* 0x000fc40000410000 */
[-C--:B------:R-:W-:Y:S02]  /*9ca0*/  FMUL.FTZ R168, R28, R116.reuse ;  /* 0x000000741ca87220 */ /* 0x080fe40000410000 */
[----:B------:R-:W-:Y:S02]  /*9cb0*/  FMUL.FTZ R72, R72, R171 ;  /* 0x000000ab48487220 */ /* 0x000fe40000410000 */
[----:B------:R-:W-:Y:S02]  /*9cc0*/  FMUL.FTZ R169, R27, R116 ;  /* 0x000000741ba97220 */ /* 0x000fe40000410000 */
[----:B------:R-:W-:Y:S02]  /*9cd0*/  FMUL.FTZ R77, R78, R168 ;  /* 0x000000a84e4d7220 */ /* 0x000fe40000410000 */
[----:B------:R-:W-:Y:S02]  /*9ce0*/  FFMA.FTZ R173, R80, R175, R173 ;  /* 0x000000af50ad7223 */ /* 0x000fe400000100ad */
[----:B------:R-:W-:-:S02]  /*9cf0*/  FMUL.FTZ R170, R72, R81 ;  /* 0x0000005148aa7220 */ /* 0x000fc40000410000 */
[----:B------:R-:W-:Y:S02]  /*9d00*/  FMUL.FTZ R78, R78, R169 ;  /* 0x000000a94e4e7220 */ /* 0x000fe40000410000 */
[----:B------:R-:W-:Y:S02]  /*9d10*/  FMUL.FTZ R171, R73, R81 ;  /* 0x0000005149ab7220 */ /* 0x000fe40000410000 */
[----:B-1----:R-:W-:Y:S02]  /*9d20*/  FMUL.FTZ R57, R179, R57 ;  /* 0x00000039b3397220 */ /* 0x002fe40000410000 */
[-C--:B------:R-:W-:Y:S02]  /*9d30*/  FFMA.FTZ R170, R73, R82.reuse, R170 ;  /* 0x0000005249aa7223 */ /* 0x080fe400000100aa */
[----:B------:R-:W-:Y:S01]  /*9d40*/  FADD.FTZ R173, R78, R173 ;  /* 0x000000ad4ead7221 */ /* 0x000fe20000010000 */
[----:B------:R0:W-:Y:S01]  /*9d50*/  STS.U16 [R25+0x2340], R26 ;  /* 0x0023401a19007388 */ /* 0x0001e20000000400 */
[----:B------:R-:W-:-:S02]  /*9d60*/  FFMA.FTZ R171, R72, R82, -R171 ;  /* 0x0000005248ab7223 */ /* 0x000fc400000108ab */
[----:B------:R-:W-:Y:S02]  /*9d70*/  FMUL.FTZ R58, R179, R58 ;  /* 0x0000003ab33a7220 */ /* 0x000fe40000410000 */
[----:B------:R-:W-:Y:S02]  /*9d80*/  FMUL.FTZ R168, R59, R170 ;  /* 0x000000aa3ba87220 */ /* 0x000fe40000410000 */
[----:B------:R-:W-:Y:S02]  /*9d90*/  FADD.FTZ R172, R77, R172 ;  /* 0x000000ac4dac7221 */ /* 0x000fe40000010000 */
[----:B------:R-:W-:Y:S01]  /*9da0*/  FMUL.FTZ R175, R57, R173 ;  /* 0x000000ad39af7220 */ /* 0x000fe20000410000 */
[----:B0-----:R-:W-:Y:S02]  /*9db0*/  PRMT R25, RZ, 0x5410, R79 ;  /* 0x00005410ff197816 */ /* 0x001fe4000000004f */
[----:B------:R-:W-:Y:S01]  /*9dc0*/  PRMT R26, RZ, 0x5410, R154 ;  /* 0x00005410ff1a7816 */ /* 0x000fe2000000009a */
[-C--:B------:R-:W-:Y:S01]  /*9dd0*/  FMUL.FTZ R169, R59, R171.reuse ;  /* 0x000000ab3ba97220 */ /* 0x080fe20000410000 */
[----:B------:R-:W-:Y:S01]  /*9de0*/  PRMT R154, RZ, 0x5410, R215 ;  /* 0x00005410ff9a7816 */ /* 0x000fe200000000d7 */
[----:B------:R-:W-:-:S02]  /*9df0*/  FFMA.FTZ R171, R80, R171, -R168 ;  /* 0x000000ab50ab7223 */ /* 0x000fc400000108a8 */
[-C--:B------:R-:W-:Y:S02]  /*9e00*/  FFMA.FTZ R174, R58, R172.reuse, -R175 ;  /* 0x000000ac3aae7223 */ /* 0x080fe400000108af */
[----:B------:R-:W-:Y:S02]  /*9e10*/  FMUL.FTZ R172, R57, R172 ;  /* 0x000000ac39ac7220 */ /* 0x000fe40000410000 */
[-C--:B------:R-:W-:Y:S02]  /*9e20*/  FMUL.FTZ R168, R25, R115.reuse ;  /* 0x0000007319a87220 */ /* 0x080fe40000410000 */
[----:B------:R-:W-:Y:S02]  /*9e30*/  FMUL.FTZ R79, R26, R115 ;  /* 0x000000731a4f7220 */ /* 0x000fe40000410000 */
[----:B------:R-:W-:Y:S02]  /*9e40*/  FFMA.FTZ R169, R80, R170, R169 ;  /* 0x000000aa50a97223 */ /* 0x000fe400000100a9 */
[----:B------:R-:W-:-:S02]  /*9e50*/  FFMA.FTZ R173, R58, R173, R172 ;  /* 0x000000ad3aad7223 */ /* 0x000fc400000100ac */
[C---:B------:R-:W-:Y:S02]  /*9e60*/  FMUL.FTZ R168, R154.reuse, R168 ;  /* 0x000000a89aa87220 */ /* 0x040fe40000410000 */
[----:B------:R-:W-:Y:S02]  /*9e70*/  FMUL.FTZ R79, R154, R79 ;  /* 0x0000004f9a4f7220 */ /* 0x000fe40000410000 */
[C---:B------:R-:W-:Y:S02]  /*9e80*/  FMUL.FTZ R154, R57.reuse, R169 ;  /* 0x000000a9399a7220 */ /* 0x040fe40000410000 */
[-C--:B------:R-:W-:Y:S01]  /*9e90*/  FMUL.FTZ R170, R57, R171.reuse ;  /* 0x000000ab39aa7220 */ /* 0x080fe20000410000 */
[----:B------:R-:W0:Y:S01]  /*9ea0*/  MUFU.EX2 R180, R180 ;  /* 0x000000b400b47308 */ /* 0x000e220000000800 */
[----:B------:R-:W-:Y:S01]  /*9eb0*/  FADD.FTZ R173, R168, R173 ;  /* 0x000000ada8ad7221 */ /* 0x000fe20000010000 */
[----:B--2---:R1:W-:Y:S01]  /*9ec0*/  STS.U16 [R23+0x2380], R24 ;  /* 0x0023801817007388 */ /* 0x0043e20000000400 */
[----:B------:R-:W-:-:S02]  /*9ed0*/  FFMA.FTZ R154, R58, R171, -R154 ;  /* 0x000000ab3a9a7223 */ /* 0x000fc4000001089a */
[----:B------:R-:W-:Y:S02]  /*9ee0*/  FFMA.FTZ R171, R58, R169, R170 ;  /* 0x000000a93aab7223 */ /* 0x000fe400000100aa */
[----:B------:R-:W-:Y:S02]  /*9ef0*/  FADD.FTZ R174, R79, R174 ;  /* 0x000000ae4fae7221 */ /* 0x000fe40000010000 */
[C---:B------:R-:W-:Y:S01]  /*9f00*/  FMUL.FTZ R169, R55.reuse, R173 ;  /* 0x000000ad37a97220 */ /* 0x040fe20000410000 */
[----:B-1----:R-:W-:Y:S02]  /*9f10*/  PRMT R23, RZ, 0x5410, R152 ;  /* 0x00005410ff177816 */ /* 0x002fe40000000098 */
[----:B------:R-:W-:Y:S01]  /*9f20*/  PRMT R24, RZ, 0x5410, R153 ;  /* 0x00005410ff187816 */ /* 0x000fe20000000099 */
[-C--:B------:R-:W-:Y:S01]  /*9f30*/  FFMA.FTZ R172, R56, R174.reuse, -R169 ;  /* 0x000000ae38ac7223 */ /* 0x080fe200000108a9 */
[----:B------:R-:W-:Y:S01]  /*9f40*/  PRMT R152, RZ, 0x5410, R166 ;  /* 0x00005410ff987816 */ /* 0x000fe200000000a6 */
[----:B------:R-:W-:-:S02]  /*9f50*/  FMUL.FTZ R174, R55, R174 ;  /* 0x000000ae37ae7220 */ /* 0x000fc40000410000 */
[-C--:B------:R-:W-:Y:S02]  /*9f60*/  FMUL.FTZ R170, R23, R114.reuse ;  /* 0x0000007217aa7220 */ /* 0x080fe40000410000 */
[----:B------:R-:W-:Y:S02]  /*9f70*/  FMUL.FTZ R169, R24, R114 ;  /* 0x0000007218a97220 */ /* 0x000fe40000410000 */
[----:B------:R-:W-:Y:S02]  /*9f80*/  FFMA.FTZ R173, R56, R173, R174 ;  /* 0x000000ad38ad7223 */ /* 0x000fe400000100ae */
[C---:B------:R-:W-:Y:S02]  /*9f90*/  FMUL.FTZ R170, R152.reuse, R170 ;  /* 0x000000aa98aa7220 */ /* 0x040fe40000410000 */
[----:B------:R-:W-:Y:S02]  /*9fa0*/  FMUL.FTZ R169, R152, R169 ;  /* 0x000000a998a97220 */ /* 0x000fe40000410000 */
[----:B------:R-:W-:-:S02]  /*9fb0*/  FMUL.FTZ R152, R55, R154 ;  /* 0x0000009a37987220 */ /* 0x000fc40000410000 */
[----:B0-----:R-:W-:Y:S02]  /*9fc0*/  FMUL.FTZ R53, R180, R53 ;  /* 0x00000035b4357220 */ /* 0x001fe40000410000 */
[----:B------:R-:W-:Y:S01]  /*9fd0*/  FADD.FTZ R173, R170, R173 ;  /* 0x000000adaaad7221 */ /* 0x000fe20000010000 */
[----:B------:R0:W-:Y:S01]  /*9fe0*/  STS.U16 [R21+0x23c0], R22 ;  /* 0x0023c01615007388 */ /* 0x0001e20000000400 */
[-C--:B------:R-:W-:Y:S02]  /*9ff0*/  FMUL.FTZ R153, R55, R171.reuse ;  /* 0x000000ab37997220 */ /* 0x080fe40000410000 */
[----:B------:R-:W-:Y:S02]  /*a000*/  FFMA.FTZ R152, R56, R171, R152 ;  /* 0x000000ab38987223 */ /* 0x000fe40000010098 */
[----:B------:R-:W-:Y:S02]  /*a010*/  FMUL.FTZ R54, R180, R54 ;  /* 0x00000036b4367220 */ /* 0x000fe40000410000 */
[----:B------:R-:W-:-:S02]  /*a020*/  FADD.FTZ R172, R169, R172 ;  /* 0x000000aca9ac7221 */ /* 0x000fc40000010000 */
[C---:B------:R-:W-:Y:S01]  /*a030*/  FMUL.FTZ R171, R53.reuse, R173 ;  /* 0x000000ad35ab7220 */ /* 0x040fe20000410000 */
[----:B0-----:R-:W-:Y:S01]  /*a040*/  PRMT R21, RZ, 0x5410, R150 ;  /* 0x00005410ff157816 */ /* 0x001fe20000000096 */
[----:B------:R-:W-:Y:S01]  /*a050*/  FFMA.FTZ R153, R56, R154, -R153 ;  /* 0x0000009a38997223 */ /* 0x000fe20000010899 */
[----:B------:R-:W-:Y:S01]  /*a060*/  PRMT R22, RZ, 0x5410, R151 ;  /* 0x00005410ff167816 */ /* 0x000fe20000000097 */
[-C--:B------:R-:W-:Y:S01]  /*a070*/  FFMA.FTZ R154, R54, R172.reuse, -R171 ;  /* 0x000000ac369a7223 */ /* 0x080fe200000108ab */
[----:B------:R-:W-:Y:S01]  /*a080*/  PRMT R150, RZ, 0x5410, R165 ;  /* 0x00005410ff967816 */ /* 0x000fe200000000a5 */
[----:B------:R-:W-:Y:S02]  /*a090*/  FMUL.FTZ R151, R53, R172 ;  /* 0x000000ac35977220 */ /* 0x000fe40000410000 */
[-C--:B------:R-:W-:Y:S02]  /*a0a0*/  FMUL.FTZ R172, R21, R113.reuse ;  /* 0x0000007115ac7220 */ /* 0x080fe40000410000 */
[----:B------:R-:W-:-:S02]  /*a0b0*/  FMUL.FTZ R171, R22, R113 ;  /* 0x0000007116ab7220 */ /* 0x000fc40000410000 */
[----:B------:R-:W-:Y:S02]  /*a0c0*/  FFMA.FTZ R173, R54, R173, R151 ;  /* 0x000000ad36ad7223 */ /* 0x000fe40000010097 */
[C---:B------:R-:W-:Y:S02]  /*a0d0*/  FMUL.FTZ R172, R150.reuse, R172 ;  /* 0x000000ac96ac7220 */ /* 0x040fe40000410000 */
[----:B------:R-:W-:Y:S02]  /*a0e0*/  FMUL.FTZ R171, R150, R171 ;  /* 0x000000ab96ab7220 */ /* 0x000fe40000410000 */
[C---:B------:R-:W-:Y:S02]  /*a0f0*/  FMUL.FTZ R150, R53.reuse, R152 ;  /* 0x0000009835967220 */ /* 0x040fe40000410000 */
[----:B------:R-:W-:Y:S01]  /*a100*/  FADD.FTZ R175, R172, R173 ;  /* 0x000000adacaf7221 */ /* 0x000fe20000010000 */
[----:B------:R0:W-:Y:S01]  /*a110*/  STS.U16 [R19+0x2400], R20 ;  /* 0x0024001413007388 */ /* 0x0001e20000000400 */
[----:B------:R-:W-:-:S02]  /*a120*/  FMUL.FTZ R151, R53, R153 ;  /* 0x0000009935977220 */ /* 0x000fc40000410000 */
        /* <DEDUP_REMOVED lines=15> */
[----:B------:R-:W-:Y:S01]  /*a220*/  FADD.FTZ R153, R174, R175 ;  /* 0x000000afae997221 */ /* 0x000fe20000010000 */
[----:B----4-:R0:W-:Y:S01]  /*a230*/  STS.U16 [R17+0x2440], R18 ;  /* 0x0024401211007388 */ /* 0x0101e20000000400 */
        /* <DEDUP_REMOVED lines=103> */
[----:B------:R-:W-:Y:S02]  /*a8b0*/  FMUL.FTZ R186, R135, R186 ;  /* 0x000000ba87ba7220 */ /* 0x000fe40000410000 */
        /* <DEDUP_REMOVED lines=20> */
[-C--:B------:R-:W-:Y:S02]  /*aa00*/  FMUL.FTZ R63, R37, R135.reuse ;  /* 0x00000087253f7220 */ /* 0x080fe40000410000 */
[----:B------:R-:W-:Y:S01]  /*aa10*/  FADD.FTZ R153, R188, R153 ;  /* 0x00000099bc997221 */ /* 0x000fe20000010000 */
[----:B------:R-:W-:Y:S01]  /*aa20*/  PRMT R4, RZ, 0x5410, R4 ;  /* 0x00005410ff047816 */ /* 0x000fe20000000004 */
[C---:B------:R-:W-:Y:S01]  /*aa30*/  FFMA.FTZ R62, R38.reuse, R135, -R62 ;  /* 0x00000087263e7223 */ /* 0x040fe2000001083e */
[----:B------:R-:W-:Y:S01]  /*aa40*/  PRMT R3, RZ, 0x5410, R3 ;  /* 0x00005410ff037816 */ /* 0x000fe20000000003 */
[----:B------:R-:W-:Y:S01]  /*aa50*/  FFMA.FTZ R63, R38, R137, R63 ;  /* 0x00000089263f7223 */ /* 0x000fe2000001003f */
[----:B------:R0:W-:Y:S01]  /*aa60*/  STS.U16 [R60+0x2600], R61 ;  /* 0x0026003d3c007388 */ /* 0x0001e20000000400 */
[----:B------:R-:W-:Y:S02]  /*aa70*/  FADD.FTZ R138, R187, R138 ;  /* 0x0000008abb8a7221 */ /* 0x000fe40000010000 */
[----:B------:R-:W-:Y:S01]  /*aa80*/  FMUL.FTZ R135, R35, R153 ;  /* 0x0000009923877220 */ /* 0x000fe20000410000 */
[----:B------:R-:W-:Y:S01]  /*aa90*/  ISETP.NE.AND P1, PT, R122, RZ, PT ;  /* 0x000000ff7a00720c */ /* 0x000fe20003f25270 */
[----:B------:R-:W-:-:S02]  /*aaa0*/  FMUL.FTZ R189, R3, R104 ;  /* 0x0000006803bd7220 */ /* 0x000fc40000410000 */
[----:B------:R-:W-:Y:S01]  /*aab0*/  FMUL.FTZ R190, R4, R104 ;  /* 0x0000006804be7220 */ /* 0x000fe20000410000 */
[----:B0-----:R-:W-:Y:S01]  /*aac0*/  PRMT R60, RZ, 0x5410, R156 ;  /* 0x00005410ff3c7816 */ /* 0x001fe2000000009c */
[----:B------:R-:W-:Y:S02]  /*aad0*/  FFMA.FTZ R137, R36, R138, -R135 ;  /* 0x0000008a24897223 */ /* 0x000fe40000010887 */
[C---:B------:R-:W-:Y:S02]  /*aae0*/  FMUL.FTZ R61, R35.reuse, R63 ;  /* 0x0000003f233d7220 */ /* 0x040fe40000410000 */
[C---:B------:R-:W-:Y:S02]  /*aaf0*/  FMUL.FTZ R135, R35.reuse, R62 ;  /* 0x0000003e23877220 */ /* 0x040fe40000410000 */
[----:B------:R-:W-:Y:S02]  /*ab00*/  FMUL.FTZ R138, R35, R138 ;  /* 0x0000008a238a7220 */ /* 0x000fe40000410000 */
[----:B------:R-:W-:-:S02]  /*ab10*/  FMUL.FTZ R189, R60, R189 ;  /* 0x000000bd3cbd7220 */ /* 0x000fc40000410000 */
[----:B------:R-:W-:Y:S02]  /*ab20*/  FMUL.FTZ R190, R60, R190 ;  /* 0x000000be3cbe7220 */ /* 0x000fe40000410000 */
[C---:B------:R-:W-:Y:S02]  /*ab30*/  FFMA.FTZ R60, R36.reuse, R62, -R61 ;  /* 0x0000003e243c7223 */ /* 0x040fe4000001083d */
[C---:B------:R-:W-:Y:S01]  /*ab40*/  FFMA.FTZ R61, R36.reuse, R63, R135 ;  /* 0x0000003f243d7223 */ /* 0x040fe20000010087 */
[----:B------:R-:W-:Y:S01]  /*ab50*/  MOV R135, UR31 ;  /* 0x0000001f00877c02 */ /* 0x000fe20008000f00 */
[----:B------:R-:W-:Y:S01]  /*ab60*/  FFMA.FTZ R138, R36, R153, R138 ;  /* 0x00000099248a7223 */ /* 0x000fe2000001008a */
[----:B------:R-:W-:Y:S01]  /*ab70*/  STS.U16 [R67+0x2640], R126 ;  /* 0x0026407e43007388 */ /* 0x000fe20000000400 */
[----:B------:R-:W-:Y:S01]  /*ab80*/  FADD.FTZ R137, R190, R137 ;  /* 0x00000089be897221 */ /* 0x000fe20000010000 */
[----:B------:R-:W-:Y:S02]  /*ab90*/  LEA R135, R135, UR7, 0x8 ;  /* 0x0000000787877c11 */ /* 0x000fe4000f8e40ff */
[----:B------:R-:W-:Y:S01]  /*aba0*/  STS.U16 [R65+0x2680], R128 ;  /* 0x0026808041007388 */ /* 0x000fe20000000400 */
[----:B------:R-:W-:Y:S01]  /*abb0*/  FADD.FTZ R138, R189, R138 ;  /* 0x0000008abd8a7221 */ /* 0x000fe20000010000 */
[----:B------:R-:W-:-:S02]  /*abc0*/  @P1 IADD3 R135, R122, 0x200, RZ ;  /* 0x000002007a871810 */ /* 0x000fc40007ffe0ff */
[----:B------:R-:W-:Y:S04]  /*abd0*/  STS.U16 [R123+0x26c0], R130 ;  /* 0x0026c0827b007388 */ /* 0x000fe80000000400 */
[----:B------:R-:W-:Y:S01]  /*abe0*/  STS.U16 [R66+0x2700], R125 ;  /* 0x0027007d42007388 */ /* 0x000fe20000000400 */
[----:B------:R-:W-:-:S03]  /*abf0*/  FMUL.FTZ R62, R29, R138 ;  /* 0x0000008a1d3e7220 */ /* 0x000fc60000410000 */
[----:B------:R-:W-:Y:S01]  /*ac00*/  STS.U16 [R124+0x2740], R127 ;  /* 0x0027407f7c007388 */ /* 0x000fe20000000400 */
[----:B------:R-:W-:-:S03]  /*ac10*/  FMUL.FTZ R63, R29, R137 ;  /* 0x000000891d3f7220 */ /* 0x000fc60000410000 */
[----:B------:R-:W-:Y:S01]  /*ac20*/  STS.U16 [R68+0x2780], R133 ;  /* 0x0027808544007388 */ /* 0x000fe20000000400 */
[----:B------:R-:W-:-:S03]  /*ac30*/  SHF.L.U32 R144, R135, 0x3, RZ ;  /* 0x0000000387907819 */ /* 0x000fc600000006ff */
        /* <DEDUP_REMOVED lines=47> */
[-C--:B------:R-:W-:Y:S02]  /*af30*/  FMUL.FTZ R191, R2, R103.reuse ;  /* 0x0000006702bf7220 */ /* 0x080fe40000410000 */
        /* <DEDUP_REMOVED lines=24> */
.L_x_1948:
[----:B-1234-:R-:W-:Y:S05]  /*b0c0*/  BSYNC B0 ;  /* 0x0000000000007941 */ /* 0x01efea0003800000 */
.L_x_1947:
        /* <DEDUP_REMOVED lines=119> */
.L_x_2059:
        /* <DEDUP_REMOVED lines=68> */
.L_x_2060:
        /* <DEDUP_REMOVED lines=20> */
[----:B-----5:R-:W-:Y:S05]  /*bdc0*/  CALL.REL.NOINC `($__internal_46_$__cuda_sm70_shflsync_idx_p) ;  /* 0x0000af0000007944 */ /* 0x020fea0003c00000 */
.L_x_1953:
[----:B------:R-:W-:Y:S05]  /*bdd0*/  BRA.CONV ~URZ, `(.L_x_1954) ;  /* 0x000000537f007947 */ /* 0x000fea000b800000 */
[----:B-1----:R-:W-:Y:S01]  /*bde0*/  HFMA2.MMA R66, -RZ, RZ, 0, 1.847743988037109375e-06 ;  /* 0x0000001fff427435 */ /* 0x002fe200000001ff */
[----:B------:R-:W-:Y:S02]  /*bdf0*/  MOV R64, R69 ;  /* 0x0000004500407202 */ /* 0x000fe40000000f00 */
[----:B------:R-:W-:Y:S02]  /*be00*/  MOV R247, 0xffffffff ;  /* 0xffffffff00f77802 */ /* 0x000fe40000000f00 */
[----:B------:R-:W-:-:S02]  /*be10*/  MOV R65, 0xbe30 ;  /* 0x0000be3000417802 */ /* 0x000fc40000000f00 */
[----:B0----5:R-:W-:Y:S05]  /*be20*/  CALL.REL.NOINC `($__internal_46_$__cuda_sm70_shflsync_idx_p) ;  /* 0x0000aea000007944 */ /* 0x021fea0003c00000 */
.L_x_1954:
[----:B------:R-:W-:Y:S05]  /*be30*/  BRA.CONV ~URZ, `(.L_x_1955) ;  /* 0x000000537f007947 */ /* 0x000fea000b800000 */
[----:B-1----:R-:W-:Y:S01]  /*be40*/  HFMA2.MMA R66, -RZ, RZ, 0, 1.847743988037109375e-06 ;  /* 0x0000001fff427435 */ /* 0x002fe200000001ff */
[----:B------:R-:W-:-:S02]  /*be50*/  MOV R64, R68 ;  /* 0x0000004400407202 */ /* 0x000fc40000000f00 */
[----:B------:R-:W-:Y:S02]  /*be60*/  MOV R247, 0xffffffff ;  /* 0xffffffff00f77802 */ /* 0x000fe40000000f00 */
[----:B------:R-:W-:Y:S02]  /*be70*/  MOV R65, 0xbe90 ;  /* 0x0000be9000417802 */ /* 0x000fe40000000f00 */
[----:B0----5:R-:W-:Y:S05]  /*be80*/  CALL.REL.NOINC `($__internal_46_$__cuda_sm70_shflsync_idx_p) ;  /* 0x0000ae4000007944 */ /* 0x021fea0003c00000 */
.L_x_1955:
[----:B------:R-:W-:Y:S05]  /*be90*/  BRA.CONV ~URZ, `(.L_x_1956) ;  /* 0x000000537f007947 */ /* 0x000fea000b800000 */
[----:B-1----:R-:W-:Y:S01]  /*bea0*/  HFMA2.MMA R66, -RZ, RZ, 0, 1.847743988037109375e-06 ;  /* 0x0000001fff427435 */ /* 0x002fe200000001ff */
[----:B------:R-:W-:Y:S02]  /*beb0*/  MOV R64, R67 ;  /* 0x0000004300407202 */ /* 0x000fe40000000f00 */
[----:B------:R-:W-:Y:S02]  /*bec0*/  MOV R247, 0xffffffff ;  /* 0xffffffff00f77802 */ /* 0x000fe40000000f00 */
[----:B------:R-:W-:Y:S02]  /*bed0*/  MOV R65, 0xbef0 ;  /* 0x0000bef000417802 */ /* 0x000fe40000000f00 */
[----:B0----5:R-:W-:Y:S05]  /*bee0*/  CALL.REL.NOINC `($__internal_46_$__cuda_sm70_shflsync_idx_p) ;  /* 0x0000ade000007944 */ /* 0x021fea0003c00000 */
.L_x_1956:
        /* <DEDUP_REMOVED lines=9> */
.L_x_2061:
        /* <DEDUP_REMOVED lines=51> */
.L_x_1950:
[----:B------:R-:W-:Y:S05]  /*c2b0*/  BSYNC B0 ;  /* 0x0000000000007941 */ /* 0x000fea0003800000 */
.L_x_1949:
[----:B------:R-:W-:Y:S02]  /*c2c0*/  WARPSYNC 0xffffffff ;  /* 0xffffffff00007948 */ /* 0x000fe40003800000 */
[----:B------:R-:W-:Y:S01]  /*c2d0*/  BAR.SYNC.DEFER_BLOCKING 0x0 ;  /* 0x0000000000007b1d */ /* 0x000fe20000010000 */
[----:B-1---5:R-:W-:-:S04]  /*c2e0*/  FMUL.FTZ R62, R30, R154 ;  /* 0x0000009a1e3e7220 */ /* 0x022fc80000410000 */
        /* <DEDUP_REMOVED lines=21> */
[----:B------:R-:W-:Y:S02]  /*c440*/  FFMA.FTZ R67, R36, R63, R62 ;  /* 0x0000003f24437223 */ /* 0x000fe4000001003e */
[CC--:B------:R-:W-:Y:S02]  /*c450*/  FMUL.FTZ R62, R29.reuse, -R94.reuse ;  /* 0x8000005e1d3e7220 */ /* 0x0c0fe40000410000 */
[-C--:B------:R-:W-:Y:S02]  /*c460*/  FMUL.FTZ R63, R29, R95.reuse ;  /* 0x0000005f1d3f7220 */ /* 0x080fe40000410000 */
[C---:B------:R-:W-:Y:S02]  /*c470*/  FFMA.FTZ R64, R30.reuse, -R95, R62 ;  /* 0x8000005f1e407223 */ /* 0x040fe4000001003e */
        /* <DEDUP_REMOVED lines=10> */
[----:B------:R-:W-:Y:S02]  /*c520*/  FFMA.FTZ R67, R38, R67, R64 ;  /* 0x0000004326437223 */ /* 0x000fe40000010040 */
        /* <DEDUP_REMOVED lines=9> */
[----:B------:R-:W-:Y:S02]  /*c5c0*/  FFMA.FTZ R67, R40, R67, R64 ;  /* 0x0000004328437223 */ /* 0x000fe40000010040 */
        /* <DEDUP_REMOVED lines=104> */
[C---:B------:R-:W-:Y:S02]  /*cc50*/  FFMA.FTZ R63, R80.reuse, R63, R64 ;  /* 0x0000003f503f7223 */ /* 0x040fe40000010040 */
[----:B------:R-:W-:Y:S02]  /*cc60*/  FFMA.FTZ R62, R80, R62, -R65 ;  /* 0x0000003e503e7223 */ /* 0x000fe40000010841 */
[----:B------:R-:W-:-:S02]  /*cc70*/  FMUL.FTZ R65, R81, -R67 ;  /* 0x8000004351417220 */ /* 0x000fc40000410000 */
[C---:B------:R-:W-:Y:S02]  /*cc80*/  FMUL.FTZ R64, R81.reuse, -R60 ;  /* 0x8000003c51407220 */ /* 0x040fe40000410000 */
[C---:B------:R-:W-:Y:S02]  /*cc90*/  FMUL.FTZ R61, R81.reuse, -R63 ;  /* 0x8000003f513d7220 */ /* 0x040fe40000410000 */
[C---:B------:R-:W-:Y:S02]  /*cca0*/  FMUL.FTZ R68, R81.reuse, R200 ;  /* 0x000000c851447220 */ /* 0x040fe40000410000 */
[C---:B------:R-:W-:Y:S01]  /*ccb0*/  FFMA.FTZ R66, R82.reuse, R60, -R65 ;  /* 0x0000003c52427223 */ /* 0x040fe20000010841 */
[----:B------:R-:W-:Y:S01]  /*ccc0*/  MOV R60, 0x3f800000 ;  /* 0x3f800000003c7802 */ /* 0x000fe20000000f00 */
[----:B------:R-:W-:Y:S02]  /*ccd0*/  FFMA.FTZ R67, R82, R67, R64 ;  /* 0x0000004352437223 */ /* 0x000fe40000010040 */
[----:B------:R-:W-:-:S02]  /*cce0*/  FMUL.FTZ R65, R81, -R62 ;  /* 0x8000003e51417220 */ /* 0x000fc40000410000 */
[C---:B------:R-:W-:Y:S01]  /*ccf0*/  FFMA.FTZ R64, R82.reuse, R62, -R61 ;  /* 0x0000003e52407223 */ /* 0x040fe2000001083d */
[----:B------:R-:W-:Y:S01]  /*cd00*/  HFMA2.MMA R61, -RZ, RZ, 0, 0 ;  /* 0x00000000ff3d7435 */ /* 0x000fe200000001ff */
[-C--:B------:R-:W-:Y:S02]  /*cd10*/  FMUL.FTZ R69, R81, R209.reuse ;  /* 0x000000d151457220 */ /* 0x080fe40000410000 */
[C---:B------:R-:W-:Y:S02]  /*cd20*/  FFMA.FTZ R68, R82.reuse, R209, -R68 ;  /* 0x000000d152447223 */ /* 0x040fe40000010844 */
[C---:B------:R-:W-:Y:S02]  /*cd30*/  FFMA.FTZ R65, R82.reuse, R63, R65 ;  /* 0x0000003f52417223 */ /* 0x040fe40000010041 */
[----:B------:R-:W-:Y:S01]  /*cd40*/  CS2R R62, SRZ ;  /* 0x00000000003e7805 */ /* 0x000fe2000001ff00 */
[----:B------:R-:W-:Y:S02]  /*cd50*/  FFMA.FTZ R69, R82, R200, R69 ;  /* 0x000000c852457223 */ /* 0x000fe40000010045 */
[----:B------:R-:W-:-:S02]  /*cd60*/  FADD.FTZ R210, R75, R68 ;  /* 0x000000444bd27221 */ /* 0x000fc40000010000 */
[----:B------:R-:W-:Y:S01]  /*cd70*/  FADD.FTZ R67, -R124, R67 ;  /* 0x000000437c437221 */ /* 0x000fe20000010100 */
[----:B------:R-:W0:Y:S01]  /*cd80*/  @!P0 LDS.128 R60, [UR28+0xee80] ;  /* 0x00ee801cff3c8984 */ /* 0x000e220008000c00 */
[----:B------:R-:W-:Y:S01]  /*cd90*/  FADD.FTZ R66, R123, R66 ;  /* 0x000000427b427221 */ /* 0x000fe20000010000 */
[----:B------:R-:W-:Y:S01]  /*cda0*/  ISETP.GT.U32.AND P0, PT, R122, 0x1f, PT ;  /* 0x0000001f7a00780c */ /* 0x000fe20003f04070 */
[----:B------:R-:W-:Y:S02]  /*cdb0*/  FADD.FTZ R211, R76, R69 ;  /* 0x000000454cd37221 */ /* 0x000fe40000010000 */
        /* <DEDUP_REMOVED lines=127> */
.L_x_2062:
[----:B------:R-:W-:Y:S05]  /*d5b0*/  BRA.DIV ~URZ, `(.L_x_1961) ;  /* 0x000088b27f007947 */ /* 0x000fea000b800000 */
[----:B------:R-:W2:Y:S04]  /*d5c0*/  SHFL.DOWN PT, R69, R69, 0x1, 0x1f ;  /* 0x08201f0045457f89 */ /* 0x000ea800000e0000 */
[----:B------:R3:W4:Y:S04]  /*d5d0*/  SHFL.DOWN PT, R73, R68, 0x1, 0x1f ;  /* 0x08201f0044497f89 */ /* 0x00072800000e0000 */
[----:B------:R3:W0:Y:S02]  /*d5e0*/  SHFL.DOWN PT, R64, R70, 0x1, 0x1f ;  /* 0x08201f0046407f89 */ /* 0x00062400000e0000 */
.L_x_2063:
        /* <DEDUP_REMOVED lines=13> */
.L_x_1963:
[----:B------:R-:W-:Y:S05]  /*d6c0*/  BSYNC B1 ;  /* 0x0000000000017941 */ /* 0x000fea0003800000 */
.L_x_1962:
[----:B------:R-:W-:Y:S01]  /*d6d0*/  ISETP.GT.U32.AND P0, PT, R238, 0x1d, PT ;  /* 0x0000001dee00780c */ /* 0x000fe20003f04070 */
[----:B------:R-:W-:Y:S05]  /*d6e0*/  BRA.DIV ~URZ, `(.L_x_1964) ;  /* 0x000088e27f007947 */ /* 0x000fea000b800000 */
[----:B-1----:R1:W3:Y:S04]  /*d6f0*/  SHFL.DOWN PT, R67, R71, 0x2, 0x1f ;  /* 0x08401f0047437f89 */ /* 0x0022e800000e0000 */
[----:B--2---:R1:W2:Y:S04]  /*d700*/  SHFL.DOWN PT, R69, R74, 0x2, 0x1f ;  /* 0x08401f004a457f89 */ /* 0x0042a800000e0000 */
[----:B---3--:R1:W3:Y:S04]  /*d710*/  SHFL.DOWN PT, R70, R68, 0x2, 0x1f ;  /* 0x08401f0044467f89 */ /* 0x0082e800000e0000 */
[----:B0-----:R1:W0:Y:S02]  /*d720*/  SHFL.DOWN PT, R64, R72, 0x2, 0x1f ;  /* 0x08401f0048407f89 */ /* 0x00122400000e0000 */
.L_x_2064:
        /* <DEDUP_REMOVED lines=13> */
.L_x_1966:
[----:B------:R-:W-:Y:S05]  /*d800*/  BSYNC B1 ;  /* 0x0000000000017941 */ /* 0x000fea0003800000 */
.L_x_1965:
[----:B------:R-:W-:Y:S01]  /*d810*/  ISETP.GT.U32.AND P0, PT, R238, 0x1b, PT ;  /* 0x0000001bee00780c */ /* 0x000fe20003f04070 */
[----:B------:R-:W-:Y:S10]  /*d820*/  BRA.DIV ~URZ, `(.L_x_1967) ;  /* 0x000089727f007947 */ /* 0x000ff4000b800000 */
[----:B------:R1:W4:Y:S02]  /*d830*/  SHFL.DOWN PT, R67, R71, 0x4, 0x1f ;  /* 0x08801f0047437f89 */ /* 0x00032400000e0000 */
.L_x_2065:
[----:B------:R-:W-:Y:S05]  /*d840*/  BRA.DIV ~URZ, `(.L_x_1968) ;  /* 0x000089d27f007947 */ /* 0x000fea000b800000 */
[----:B--2---:R2:W1:Y:S04]  /*d850*/  SHFL.DOWN PT, R69, R74, 0x4, 0x1f ;  /* 0x08801f004a457f89 */ /* 0x00446800000e0000 */
[----:B---3--:R2:W3:Y:S04]  /*d860*/  SHFL.DOWN PT, R70, R68, 0x4, 0x1f ;  /* 0x08801f0044467f89 */ /* 0x0084e800000e0000 */
[----:B0-----:R2:W0:Y:S02]  /*d870*/  SHFL.DOWN PT, R64, R72, 0x4, 0x1f ;  /* 0x08801f0048407f89 */ /* 0x00142400000e0000 */
.L_x_2066:
        /* <DEDUP_REMOVED lines=13> */
.L_x_1970:
[----:B------:R-:W-:Y:S05]  /*d950*/  BSYNC B1 ;  /* 0x0000000000017941 */ /* 0x000fea0003800000 */
.L_x_1969:
[----:B------:R-:W-:Y:S01]  /*d960*/  ISETP.GT.U32.AND P0, PT, R238, 0x17, PT ;  /* 0x00000017ee00780c */ /* 0x000fe20003f04070 */
[----:B------:R-:W-:Y:S05]  /*d970*/  BRA.DIV ~URZ, `(.L_x_1971) ;  /* 0x00008a027f007947 */ /* 0x000fea000b800000 */
[----:B----4-:R4:W2:Y:S04]  /*d980*/  SHFL.DOWN PT, R67, R71, 0x8, 0x1f ;  /* 0x09001f0047437f89 */ /* 0x0108a800000e0000 */
[----:B-1----:R4:W1:Y:S04]  /*d990*/  SHFL.DOWN PT, R69, R74, 0x8, 0x1f ;  /* 0x09001f004a457f89 */ /* 0x00286800000e0000 */
[----:B---3--:R4:W3:Y:S04]  /*d9a0*/  SHFL.DOWN PT, R70, R68, 0x8, 0x1f ;  /* 0x09001f0044467f89 */ /* 0x0088e800000e0000 */
[----:B0-----:R4:W0:Y:S02]  /*d9b0*/  SHFL.DOWN PT, R64, R72, 0x8, 0x1f ;  /* 0x09001f0048407f89 */ /* 0x00182400000e0000 */
.L_x_2067:
        /* <DEDUP_REMOVED lines=13> */
.L_x_1973:
[----:B------:R-:W-:Y:S05]  /*da90*/  BSYNC B1 ;  /* 0x0000000000017941 */ /* 0x000fea0003800000 */
.L_x_1972:
[----:B------:R-:W-:Y:S01]  /*daa0*/  ISETP.GT.U32.AND P0, PT, R238, 0xf, PT ;  /* 0x0000000fee00780c */ /* 0x000fe20003f04070 */
[----:B------:R-:W-:Y:S10]  /*dab0*/  BRA.DIV ~URZ, `(.L_x_1974) ;  /* 0x00008a927f007947 */ /* 0x000ff4000b800000 */
[----:B--2---:R2:W4:Y:S02]  /*dac0*/  SHFL.DOWN PT, R67, R71, 0x10, 0x1f ;  /* 0x0a001f0047437f89 */ /* 0x00452400000e0000 */
.L_x_2068:
[----:B------:R-:W-:Y:S05]  /*dad0*/  BRA.DIV ~URZ, `(.L_x_1975) ;  /* 0x00008af27f007947 */ /* 0x000fea000b800000 */
[----:B-1----:R1:W2:Y:S04]  /*dae0*/  SHFL.DOWN PT, R69, R74, 0x10, 0x1f ;  /* 0x0a001f004a457f89 */ /* 0x0022a800000e0000 */
[----:B---3--:R1:W3:Y:S04]  /*daf0*/  SHFL.DOWN PT, R70, R68, 0x10, 0x1f ;  /* 0x0a001f0044467f89 */ /* 0x0082e800000e0000 */
[----:B0-----:R1:W0:Y:S02]  /*db00*/  SHFL.DOWN PT, R64, R72, 0x10, 0x1f ;  /* 0x0a001f0048407f89 */ /* 0x00122400000e0000 */
.L_x_2069:
        /* <DEDUP_REMOVED lines=13> */
.L_x_1977:
[----:B------:R-:W-:Y:S05]  /*dbe0*/  BSYNC B1 ;  /* 0x0000000000017941 */ /* 0x000fea0003800000 */
.L_x_1976:
        /* <DEDUP_REMOVED lines=20> */
.L_x_2070:
        /* <DEDUP_REMOVED lines=21> */
.L_x_1980:
[----:B------:R-:W-:Y:S05]  /*de80*/  BSYNC B1 ;  /* 0x0000000000017941 */ /* 0x000fea0003800000 */
.L_x_1979:
        /* <DEDUP_REMOVED lines=37> */
.L_x_1959:
[----:B0-----:R-:W-:Y:S05]  /*e0e0*/  BSYNC B0 ;  /* 0x0000000000007941 */ /* 0x001fea0003800000 */
.L_x_1958:
        /* <DEDUP_REMOVED lines=19> */
[----:B------:R-:W-:Y:S02]  /*e220*/  FMUL.FTZ R29, R29, -R153 ;  /* 0x800000991d1d7220 */ /* 0x000fe40000410000 */
[-C--:B------:R-:W-:Y:S02]  /*e230*/  FMUL.FTZ R62, R0, R154.reuse ;  /* 0x0000009a003e7220 */ /* 0x080fe40000410000 */
[----:B------:R-:W-:Y:S02]  /*e240*/  FFMA.FTZ R65, R30, R154, R29 ;  /* 0x0000009a1e417223 */ /* 0x000fe4000001001d */
[----:B------:R-:W-:-:S02]  /*e250*/  FFMA.FTZ R29, R0, -R61, R192 ;  /* 0x8000003d001d7223 */ /* 0x000fc400000100c0 */
[C---:B------:R-:W-:Y:S02]  /*e260*/  FFMA.FTZ R0, R2.reuse, -R61, R191 ;  /* 0x8000003d02007223 */ /* 0x040fe400000100bf */
[----:B------:R-:W-:Y:S02]  /*e270*/  FMUL.FTZ R61, R153, UR34 ;  /* 0x00000022993d7c20 */ /* 0x000fe40008410000 */
[-C--:B------:R-:W-:Y:S02]  /*e280*/  FFMA.FTZ R62, R2, R153.reuse, R62 ;  /* 0x00000099023e7223 */ /* 0x080fe4000001003e */
[----:B------:R-:W-:Y:S02]  /*e290*/  FMUL.FTZ R2, R154, UR34 ;  /* 0x000000229a027c20 */ /* 0x000fe40008410000 */
[----:B------:R-:W-:Y:S02]  /*e2a0*/  FFMA.FTZ R64, R30, R153, -R64 ;  /* 0x000000991e407223 */ /* 0x000fe40000010840 */
[----:B------:R-:W-:-:S02]  /*e2b0*/  FFMA.FTZ R30, R154, UR33, -R61 ;  /* 0x000000219a1e7c23 */ /* 0x000fc4000801083d */
[C---:B------:R-:W-:Y:S02]  /*e2c0*/  FFMA.FTZ R61, R153.reuse, UR33, R2 ;  /* 0x00000021993d7c23 */ /* 0x040fe40008010002 */
[-C--:B------:R-:W-:Y:S02]  /*e2d0*/  FMUL.FTZ R63, R154, R103.reuse ;  /* 0x000000679a3f7220 */ /* 0x080fe40000410000 */
[----:B------:R-:W-:Y:S02]  /*e2e0*/  FMUL.FTZ R153, R153, R103 ;  /* 0x0000006799997220 */ /* 0x000fe40000410000 */
[C---:B------:R-:W-:Y:S02]  /*e2f0*/  FMUL.FTZ R30, R29.reuse, R30 ;  /* 0x0000001e1d1e7220 */ /* 0x040fe40000410000 */
[C---:B------:R-:W-:Y:S02]  /*e300*/  FMUL.FTZ R2, R29.reuse, R63 ;  /* 0x0000003f1d027220 */ /* 0x040fe40000410000 */
[----:B------:R-:W-:-:S02]  /*e310*/  FMUL.FTZ R29, R29, R153 ;  /* 0x000000991d1d7220 */ /* 0x000fc40000410000 */
[----:B------:R-:W-:Y:S02]  /*e320*/  FFMA.FTZ R61, R0, R61, R30 ;  /* 0x0000003d003d7223 */ /* 0x000fe4000001001e */
[----:B------:R-:W-:Y:S02]  /*e330*/  FADD.FTZ R152, -R152, R65 ;  /* 0x0000004198987221 */ /* 0x000fe40000010100 */
[----:B------:R-:W-:Y:S02]  /*e340*/  FADD.FTZ R151, R151, R64 ;  /* 0x0000004097977221 */ /* 0x000fe40000010000 */
[C---:B------:R-:W-:Y:S02]  /*e350*/  FFMA.FTZ R2, R0.reuse, R153, R2 ;  /* 0x0000009900027223 */ /* 0x040fe40000010002 */
[----:B------:R-:W-:Y:S02]  /*e360*/  FFMA.FTZ R0, R0, R63, -R29 ;  /* 0x0000003f00007223 */ /* 0x000fe4000001081d */
[----:B------:R-:W-:-:S02]  /*e370*/  FMUL.FTZ R29, R60, R153 ;  /* 0x000000993c1d7220 */ /* 0x000fc40000410000 */
[C---:B------:R-:W-:Y:S01]  /*e380*/  FMUL.FTZ R30, R60.reuse, R63 ;  /* 0x0000003f3c1e7220 */ /* 0x040fe20000410000 */
[----:B------:R-:W-:Y:S01]  /*e390*/  PRMT R63, RZ, 0x5410, R156 ;  /* 0x00005410ff3f7816 */ /* 0x000fe2000000009c */
[----:B------:R-:W-:Y:S02]  /*e3a0*/  FFMA.FTZ R61, R60, R62, R61 ;  /* 0x0000003e3c3d7223 */ /* 0x000fe4000001003d */
[CC--:B------:R-:W-:Y:S02]  /*e3b0*/  FMUL.FTZ R60, R35.reuse, -R152.reuse ;  /* 0x80000098233c7220 */ /* 0x0c0fe40000410000 */
[----:B------:R-:W-:Y:S02]  /*e3c0*/  FMUL.FTZ R35, R35, -R151 ;  /* 0x8000009723237220 */ /* 0x000fe40000410000 */
[-C--:B------:R-:W-:Y:S02]  /*e3d0*/  FMUL.FTZ R65, R3, R152.reuse ;  /* 0x0000009803417220 */ /* 0x080fe40000410000 */
[----:B------:R-:W-:-:S02]  /*e3e0*/  FFMA.FTZ R67, R36, R152, R35 ;  /* 0x0000009824437223 */ /* 0x000fc40000010023 */
[----:B------:R-:W-:Y:S02]  /*e3f0*/  FMUL.FTZ R35, R63, R104 ;  /* 0x000000683f237220 */ /* 0x000fe40000410000 */
[----:B------:R-:W-:Y:S02]  /*e400*/  FMUL.FTZ R69, R151, UR34 ;  /* 0x0000002297457c20 */ /* 0x000fe40008410000 */
[----:B------:R-:W-:Y:S02]  /*e410*/  FFMA.FTZ R3, R3, -R35, R189 ;  /* 0x8000002303037223 */ /* 0x000fe400000100bd */
[----:B------:R-:W-:Y:S02]  /*e420*/  FFMA.FTZ R60, R36, R151, -R60 ;  /* 0x00000097243c7223 */ /* 0x000fe4000001083c */
[C---:B------:R-:W-:Y:S02]  /*e430*/  FFMA.FTZ R35, R4.reuse, -R35, R190 ;  /* 0x8000002304237223 */ /* 0x040fe400000100be */
[----:B------:R-:W-:-:S02]  /*e440*/  FFMA.FTZ R65, R4, R151, R65 ;  /* 0x0000009704417223 */ /* 0x000fc40000010041 */
[C---:B------:R-:W-:Y:S02]  /*e450*/  FFMA.FTZ R36, R152.reuse, UR33, -R69 ;  /* 0x0000002198247c23 */ /* 0x040fe40008010845 */
[----:B------:R-:W-:Y:S02]  /*e460*/  FMUL.FTZ R4, R152, UR34 ;  /* 0x0000002298047c20 */ /* 0x000fe40008410000 */
[----:B------:R-:W-:Y:S02]  /*e470*/  FMUL.FTZ R36, R3, R36 ;  /* 0x0000002403247220 */ /* 0x000fe40000410000 */
[----:B------:R-:W-:Y:S02]  /*e480*/  FFMA.FTZ R4, R151, UR33, R4 ;  /* 0x0000002197047c23 */ /* 0x000fe40008010004 */
[----:B------:R-:W-:Y:S02]  /*e490*/  FADD.FTZ R149, R149, R60 ;  /* 0x0000003c95957221 */ /* 0x000fe40000010000 */
[----:B------:R-:W-:-:S02]  /*e4a0*/  FFMA.FTZ R60, R35, R4, R36 ;  /* 0x00000004233c7223 */ /* 0x000fc40000010024 */
[-C--:B------:R-:W-:Y:S02]  /*e4b0*/  FMUL.FTZ R152, R152, R104.reuse ;  /* 0x0000006898987220 */ /* 0x080fe40000410000 */
[----:B------:R-:W-:Y:S02]  /*e4c0*/  FMUL.FTZ R36, R151, R104 ;  /* 0x0000006897247220 */ /* 0x000fe40000410000 */
[----:B------:R-:W-:Y:S02]  /*e4d0*/  FFMA.FTZ R219, R62, R103, R219 ;  /* 0x000000673edb7223 */ /* 0x000fe400000100db */
[C---:B------:R-:W-:Y:S02]  /*e4e0*/  FMUL.FTZ R4, R3.reuse, R152 ;  /* 0x0000009803047220 */ /* 0x040fe40000410000 */
[----:B------:R-:W-:Y:S02]  /*e4f0*/  FADD.FTZ R150, -R150, R67 ;  /* 0x0000004396967221 */ /* 0x000fe40000010100 */
[----:B------:R-:W-:-:S02]  /*e500*/  FMUL.FTZ R62, R3, R36 ;  /* 0x00000024033e7220 */ /* 0x000fc40000410000 */
[----:B------:R-:W-:Y:S02]  /*e510*/  FFMA.FTZ R3, R35, R36, R4 ;  /* 0x0000002423037223 */ /* 0x000fe40000010004 */
[----:B------:R-:W-:Y:S02]  /*e520*/  FADD.FTZ R208, R61, R208 ;  /* 0x000000d03dd07221 */ /* 0x000fe40000010000 */
[----:B------:R-:W-:Y:S01]  /*e530*/  FFMA.FTZ R4, R35, R152, -R62 ;  /* 0x0000009823047223 */ /* 0x000fe2000001083e */
[----:B------:R-:W-:Y:S01]  /*e540*/  PRMT R62, RZ, 0x5410, R157 ;  /* 0x00005410ff3e7816 */ /* 0x000fe2000000009d */
[C---:B------:R-:W-:Y:S02]  /*e550*/  FMUL.FTZ R61, R37.reuse, -R150 ;  /* 0x80000096253d7220 */ /* 0x040fe40000410000 */
[-C--:B------:R-:W-:Y:S02]  /*e560*/  FMUL.FTZ R37, R37, -R149.reuse ;  /* 0x8000009525257220 */ /* 0x080fe40000410000 */
[----:B------:R-:W-:-:S02]  /*e570*/  FFMA.FTZ R66, R38, R149, -R61 ;  /* 0x0000009526427223 */ /* 0x000fc4000001083d */
[-C--:B------:R-:W-:Y:S02]  /*e580*/  FFMA.FTZ R37, R38, R150.reuse, R37 ;  /* 0x0000009626257223 */ /* 0x080fe40000010025 */
[----:B------:R-:W-:Y:S02]  /*e590*/  FMUL.FTZ R38, R62, R105 ;  /* 0x000000693e267220 */ /* 0x000fe40000410000 */
[----:B------:R-:W-:Y:S02]  /*e5a0*/  FMUL.FTZ R64, R5, R150 ;  /* 0x0000009605407220 */ /* 0x000fe40000410000 */
[----:B------:R-:W-:Y:S02]  /*e5b0*/  FMUL.FTZ R61, R149, UR34 ;  /* 0x00000022953d7c20 */ /* 0x000fe40008410000 */
[-C--:B------:R-:W-:Y:S02]  /*e5c0*/  FFMA.FTZ R5, R5, -R38.reuse, R188 ;  /* 0x8000002605057223 */ /* 0x080fe400000100bc */
[----:B------:R-:W-:-:S02]  /*e5d0*/  FFMA.FTZ R38, R6, -R38, R187 ;  /* 0x8000002606267223 */ /* 0x000fc400000100bb */
[----:B------:R-:W-:Y:S02]  /*e5e0*/  FFMA.FTZ R64, R6, R149, R64 ;  /* 0x0000009506407223 */ /* 0x000fe40000010040 */
[----:B------:R-:W-:Y:S02]  /*e5f0*/  FADD.FTZ R147, R147, R66 ;  /* 0x0000004293937221 */ /* 0x000fe40000010000 */
[C---:B------:R-:W-:Y:S02]  /*e600*/  FMUL.FTZ R35, R63.reuse, R36 ;  /* 0x000000243f237220 */ /* 0x040fe40000410000 */
[C---:B------:R-:W-:Y:S02]  /*e610*/  FFMA.FTZ R66, R150.reuse, UR33, -R61 ;  /* 0x0000002196427c23 */ /* 0x040fe4000801083d */
[----:B------:R-:W-:Y:S02]  /*e620*/  FMUL.FTZ R6, R150, UR34 ;  /* 0x0000002296067c20 */ /* 0x000fe40008410000 */
[----:B------:R-:W-:-:S02]  /*e630*/  FMUL.FTZ R36, R63, R152 ;  /* 0x000000983f247220 */ /* 0x000fc40000410000 */
[----:B------:R-:W-:Y:S02]  /*e640*/  FFMA.FTZ R60, R63, R65, R60 ;  /* 0x000000413f3c7223 */ /* 0x000fe4000001003c */
[----:B------:R-:W-:Y:S02]  /*e650*/  FADD.FTZ R148, -R148, R37 ;  /* 0x0000002594947221 */ /* 0x000fe40000010100 */
[-C--:B------:R-:W-:Y:S02]  /*e660*/  FMUL.FTZ R63, R150, R105.reuse ;  /* 0x00000069963f7220 */ /* 0x080fe40000410000 */
[C---:B------:R-:W-:Y:S02]  /*e670*/  FMUL.FTZ R37, R149.reuse, R105 ;  /* 0x0000006995257220 */ /* 0x040fe40000410000 */
[----:B------:R-:W-:Y:S01]  /*e680*/  FFMA.FTZ R61, R149, UR33, R6 ;  /* 0x00000021953d7c23 */ /* 0x000fe20008010006 */
[----:B------:R-:W-:Y:S01]  /*e690*/  MOV R149, UR28 ;  /* 0x0000001c00957c02 */ /* 0x000fe20008000f00 */
[----:B------:R-:W-:-:S02]  /*e6a0*/  FMUL.FTZ R66, R5, R66 ;  /* 0x0000004205427220 */ /* 0x000fc40000410000 */
[----:B------:R-:W-:Y:S01]  /*e6b0*/  FFMA.FTZ R220, R65, R104, R220 ;  /* 0x0000006841dc7223 */ /* 0x000fe200000100dc */
[----:B------:R-:W-:Y:S01]  /*e6c0*/  LEA R149, R149, -R122, 0x1 ;  /* 0x8000007a95957211 */ /* 0x000fe200078e08ff */
[C---:B------:R-:W-:Y:S02]  /*e6d0*/  FMUL.FTZ R6, R5.reuse, R63 ;  /* 0x0000003f05067220 */ /* 0x040fe40000410000 */
[----:B------:R-:W-:Y:S01]  /*e6e0*/  FMUL.FTZ R65, R5, R37 ;  /* 0x0000002505417220 */ /* 0x000fe20000410000 */
[----:B------:R-:W-:Y:S01]  /*e6f0*/  ISETP.GE.AND P0, PT, R149, 0x1, PT ;  /* 0x000000019500780c */ /* 0x000fe20003f06270 */
[C---:B------:R-:W-:Y:S02]  /*e700*/  FFMA.FTZ R61, R38.reuse, R61, R66 ;  /* 0x0000003d263d7223 */ /* 0x040fe40000010042 */
[C---:B------:R-:W-:Y:S02]  /*e710*/  FFMA.FTZ R5, R38.reuse, R37, R6 ;  /* 0x0000002526057223 */ /* 0x040fe40000010006 */
[----:B------:R-:W-:-:S02]  /*e720*/  FFMA.FTZ R6, R38, R63, -R65 ;  /* 0x0000003f26067223 */ /* 0x000fc40000010841 */
[C---:B------:R-:W-:Y:S02]  /*e730*/  FMUL.FTZ R37, R62.reuse, R37 ;  /* 0x000000253e257220 */ /* 0x040fe40000410000 */
[C---:B------:R-:W-:Y:S01]  /*e740*/  FMUL.FTZ R38, R62.reuse, R63 ;  /* 0x0000003f3e267220 */ /* 0x040fe20000410000 */
[----:B------:R-:W-:Y:S01]  /*e750*/  PRMT R63, RZ, 0x5410, R158 ;  /* 0x00005410ff3f7816 */ /* 0x000fe2000000009e */
[----:B------:R-:W-:Y:S02]  /*e760*/  FFMA.FTZ R61, R62, R64, R61 ;  /* 0x000000403e3d7223 */ /* 0x000fe4000001003d */
[C---:B------:R-:W-:Y:S02]  /*e770*/  FMUL.FTZ R62, R39.reuse, -R148 ;  /* 0x80000094273e7220 */ /* 0x040fe40000410000 */
[----:B------:R-:W-:Y:S02]  /*e780*/  FMUL.FTZ R39, R39, -R147 ;  /* 0x8000009327277220 */ /* 0x000fe40000410000 */
[----:B------:R-:W-:-:S02]  /*e790*/  FADD.FTZ R207, R60, R207 ;  /* 0x000000cf3ccf7221 */ /* 0x000fc40000010000 */
[C---:B------:R-:W-:Y:S02]  /*e7a0*/  FFMA.FTZ R62, R40.reuse, R147, -R62 ;  /* 0x00000093283e7223 */ /* 0x040fe4000001083e */
[----:B------:R-:W-:Y:S02]  /*e7b0*/  FFMA.FTZ R39, R40, R148, R39 ;  /* 0x0000009428277223 */ /* 0x000fe40000010027 */
[----:B------:R-:W-:Y:S02]  /*e7c0*/  FMUL.FTZ R60, R63, R106 ;  /* 0x0000006a3f3c7220 */ /* 0x000fe40000410000 */
[----:B------:R-:W-:Y:S02]  /*e7d0*/  FMUL.FTZ R40, R7, R148 ;  /* 0x0000009407287220 */ /* 0x000fe40000410000 */
[----:B------:R-:W-:Y:S02]  /*e7e0*/  FMUL.FTZ R67, R147, UR34 ;  /* 0x0000002293437c20 */ /* 0x000fe40008410000 */
[----:B------:R-:W-:-:S02]  /*e7f0*/  FFMA.FTZ R221, R64, R105, R221 ;  /* 0x0000006940dd7223 */ /* 0x000fc400000100dd */
[-C--:B------:R-:W-:Y:S02]  /*e800*/  FFMA.FTZ R64, R7, -R60.reuse, R186 ;  /* 0x8000003c07407223 */ /* 0x080fe400000100ba */
[C---:B------:R-:W-:Y:S02]  /*e810*/  FFMA.FTZ R7, R8.reuse, -R60, R185 ;  /* 0x8000003c08077223 */ /* 0x040fe400000100b9 */
[----:B------:R-:W-:Y:S02]  /*e820*/  FFMA.FTZ R65, R8, R147, R40 ;  /* 0x0000009308417223 */ /* 0x000fe40000010028 */
[C---:B------:R-:W-:Y:S02]  /*e830*/  FMUL.FTZ R8, R148.reuse, UR34 ;  /* 0x0000002294087c20 */ /* 0x040fe40008410000 */
[----:B------:R-:W-:Y:S02]  /*e840*/  FFMA.FTZ R67, R148, UR33, -R67 ;  /* 0x0000002194437c23 */ /* 0x000fe40008010843 */
[----:B------:R-:W-:-:S02]  /*e850*/  FFMA.FTZ R8, R147, UR33, R8 ;  /* 0x0000002193087c23 */ /* 0x000fc40008010008 */
[----:B------:R-:W-:Y:S02]  /*e860*/  FMUL.FTZ R67, R64, R67 ;  /* 0x0000004340437220 */ /* 0x000fe40000410000 */
[----:B------:R-:W-:Y:S02]  /*e870*/  FADD.FTZ R146, -R146, R39 ;  /* 0x0000002792927221 */ /* 0x000fe40000010100 */
[-C--:B------:R-:W-:Y:S02]  /*e880*/  FMUL.FTZ R60, R148, R106.reuse ;  /* 0x0000006a943c7220 */ /* 0x080fe40000410000 */
[----:B------:R-:W-:Y:S02]  /*e890*/  FADD.FTZ R145, R145, R62 ;  /* 0x0000003e91917221 */ /* 0x000fe40000010000 */
[----:B------:R-:W-:Y:S02]  /*e8a0*/  FMUL.FTZ R40, R147, R106 ;  /* 0x0000006a93287220 */ /* 0x000fe40000410000 */
[----:B------:R-:W-:-:S02]  /*e8b0*/  FFMA.FTZ R8, R7, R8, R67 ;  /* 0x0000000807087223 */ /* 0x000fc40000010043 */
[----:B------:R-:W-:Y:S02]  /*e8c0*/  FADD.FTZ R206, R61, R206 ;  /* 0x000000ce3dce7221 */ /* 0x000fe40000010000 */
[C---:B------:R-:W-:Y:S02]  /*e8d0*/  FMUL.FTZ R39, R64.reuse, R60 ;  /* 0x0000003c40277220 */ /* 0x040fe40000410000 */
[----:B------:R-:W-:Y:S02]  /*e8e0*/  FMUL.FTZ R61, R41, -R146 ;  /* 0x80000092293d7220 */ /* 0x000fe40000410000 */
[----:B------:R-:W-:Y:S02]  /*e8f0*/  FMUL.FTZ R64, R64, R40 ;  /* 0x0000002840407220 */ /* 0x000fe40000410000 */
[----:B------:R-:W-:Y:S01]  /*e900*/  FFMA.FTZ R68, R63, R65, R8 ;  /* 0x000000413f447223 */ /* 0x000fe20000010008 */
[----:B------:R-:W-:Y:S01]  /*e910*/  PRMT R8, RZ, 0x5410, R159 ;  /* 0x00005410ff087816 */ /* 0x000fe2000000009f */
[----:B------:R-:W-:-:S02]  /*e920*/  FMUL.FTZ R41, R41, -R145 ;  /* 0x8000009129297220 */ /* 0x000fc40000410000 */
[C---:B------:R-:W-:Y:S02]  /*e930*/  FFMA.FTZ R39, R7.reuse, R40, R39 ;  /* 0x0000002807277223 */ /* 0x040fe40000010027 */
[----:B------:R-:W-:Y:S02]  /*e940*/  FFMA.FTZ R7, R7, R60, -R64 ;  /* 0x0000003c07077223 */ /* 0x000fe40000010840 */
[C---:B------:R-:W-:Y:S02]  /*e950*/  FFMA.FTZ R62, R42.reuse, R145, -R61 ;  /* 0x000000912a3e7223 */ /* 0x040fe4000001083d */
[----:B------:R-:W-:Y:S02]  /*e960*/  FFMA.FTZ R41, R42, R146, R41 ;  /* 0x000000922a297223 */ /* 0x000fe40000010029 */
[C---:B------:R-:W-:Y:S02]  /*e970*/  FMUL.FTZ R40, R63.reuse, R40 ;  /* 0x000000283f287220 */ /* 0x040fe40000410000 */
[----:B------:R-:W-:-:S02]  /*e980*/  FMUL.FTZ R60, R63, R60 ;  /* 0x0000003c3f3c7220 */ /* 0x000fc40000410000 */
[----:B------:R-:W-:Y:S02]  /*e990*/  FMUL.FTZ R42, R9, R146 ;  /* 0x00000092092a7220 */ /* 0x000fe40000410000 */
[----:B------:R-:W-:Y:S02]  /*e9a0*/  FMUL.FTZ R63, R8, R107 ;  /* 0x0000006b083f7220 */ /* 0x000fe40000410000 */
[----:B------:R-:W-:Y:S02]  /*e9b0*/  FMUL.FTZ R61, R145, UR34 ;  /* 0x00000022913d7c20 */ /* 0x000fe40008410000 */
[----:B------:R-:W-:Y:S02]  /*e9c0*/  FFMA.FTZ R66, R10, R145, R42 ;  /* 0x000000910a427223 */ /* 0x000fe4000001002a */
[----:B------:R-:W-:Y:S02]  /*e9d0*/  FFMA.FTZ R9, R9, -R63, R184 ;  /* 0x8000003f09097223 */ /* 0x000fe400000100b8 */
[----:B------:R-:W-:-:S02]  /*e9e0*/  FADD.FTZ R143, R143, R62 ;  /* 0x0000003e8f8f7221 */ /* 0x000fc40000010000 */
[----:B------:R-:W-:Y:S02]  /*e9f0*/  FFMA.FTZ R42, R146, UR33, -R61 ;  /* 0x00000021922a7c23 */ /* 0x000fe4000801083d */
[----:B------:R-:W-:Y:S02]  /*ea00*/  FFMA.FTZ R63, R10, -R63, R183 ;  /* 0x8000003f0a3f7223 */ /* 0x000fe400000100b7 */
[CC--:B------:R-:W-:Y:S02]  /*ea10*/  FMUL.FTZ R64, R146.reuse, R107.reuse ;  /* 0x0000006b92407220 */ /* 0x0c0fe40000410000 */
[----:B------:R-:W-:Y:S02]  /*ea20*/  FMUL.FTZ R62, R145, R107 ;  /* 0x0000006b913e7220 */ /* 0x000fe40000410000 */
[----:B------:R-:W-:Y:S02]  /*ea30*/  FMUL.FTZ R10, R146, UR34 ;  /* 0x00000022920a7c20 */ /* 0x000fe40008410000 */
[----:B------:R-:W-:-:S02]  /*ea40*/  FADD.FTZ R144, -R144, R41 ;  /* 0x0000002990907221 */ /* 0x000fc40000010100 */
[C---:B------:R-:W-:Y:S02]  /*ea50*/  FMUL.FTZ R61, R9.reuse, R42 ;  /* 0x0000002a093d7220 */ /* 0x040fe40000410000 */
[C---:B------:R-:W-:Y:S02]  /*ea60*/  FMUL.FTZ R41, R9.reuse, R64 ;  /* 0x0000004009297220 */ /* 0x040fe40000410000 */
[-C--:B------:R-:W-:Y:S01]  /*ea70*/  FMUL.FTZ R42, R9, R62.reuse ;  /* 0x0000003e092a7220 */ /* 0x080fe20000410000 */
[----:B------:R-:W-:Y:S01]  /*ea80*/  PRMT R9, RZ, 0x5410, R160 ;  /* 0x00005410ff097816 */ /* 0x000fe200000000a0 */
[----:B------:R-:W-:Y:S02]  /*ea90*/  FFMA.FTZ R10, R145, UR33, R10 ;  /* 0x00000021910a7c23 */ /* 0x000fe4000801000a */
[C---:B------:R-:W-:Y:S02]  /*eaa0*/  FFMA.FTZ R41, R63.reuse, R62, R41 ;  /* 0x0000003e3f297223 */ /* 0x040fe40000010029 */
[----:B------:R-:W-:-:S02]  /*eab0*/  FFMA.FTZ R42, R63, R64, -R42 ;  /* 0x000000403f2a7223 */ /* 0x000fc4000001082a */
[----:B------:R-:W-:Y:S02]  /*eac0*/  FFMA.FTZ R63, R63, R10, R61 ;  /* 0x0000000a3f3f7223 */ /* 0x000fe4000001003d */
[C---:B------:R-:W-:Y:S02]  /*ead0*/  FMUL.FTZ R10, R43.reuse, -R144 ;  /* 0x800000902b0a7220 */ /* 0x040fe40000410000 */
[-C--:B------:R-:W-:Y:S02]  /*eae0*/  FMUL.FTZ R43, R43, -R143.reuse ;  /* 0x8000008f2b2b7220 */ /* 0x080fe40000410000 */
[----:B------:R-:W-:Y:S02]  /*eaf0*/  FMUL.FTZ R61, R9, R108 ;  /* 0x0000006c093d7220 */ /* 0x000fe40000410000 */
[C---:B------:R-:W-:Y:S02]  /*eb00*/  FFMA.FTZ R10, R44.reuse, R143, -R10 ;  /* 0x0000008f2c0a7223 */ /* 0x040fe4000001080a */
[----:B------:R-:W-:-:S02]  /*eb10*/  FFMA.FTZ R43, R44, R144, R43 ;  /* 0x000000902c2b7223 */ /* 0x000fc4000001002b */
[C---:B------:R-:W-:Y:S02]  /*eb20*/  FFMA.FTZ R44, R11.reuse, -R61, R182 ;  /* 0x8000003d0b2c7223 */ /* 0x040fe400000100b6 */
[----:B------:R-:W-:Y:S02]  /*eb30*/  FFMA.FTZ R223, R66, R107, R223 ;  /* 0x0000006b42df7223 */ /* 0x000fe400000100df */
[----:B------:R-:W-:Y:S02]  /*eb40*/  FFMA.FTZ R67, R8, R66, R63 ;  /* 0x0000004208437223 */ /* 0x000fe4000001003f */
[----:B------:R-:W-:Y:S02]  /*eb50*/  FMUL.FTZ R11, R11, R144 ;  /* 0x000000900b0b7220 */ /* 0x000fe40000410000 */
[----:B------:R-:W-:Y:S02]  /*eb60*/  FMUL.FTZ R66, R144, UR34 ;  /* 0x0000002290427c20 */ /* 0x000fe40008410000 */
[----:B------:R-:W-:-:S02]  /*eb70*/  FMUL.FTZ R62, R8, R62 ;  /* 0x0000003e083e7220 */ /* 0x000fc40000410000 */
[----:B------:R-:W-:Y:S02]  /*eb80*/  FMUL.FTZ R64, R8, R64 ;  /* 0x0000004008407220 */ /* 0x000fe40000410000 */
[C---:B------:R-:W-:Y:S02]  /*eb90*/  FMUL.FTZ R63, R143.reuse, UR34 ;  /* 0x000000228f3f7c20 */ /* 0x040fe40008410000 */
[C---:B------:R-:W-:Y:S02]  /*eba0*/  FFMA.FTZ R8, R12.reuse, -R61, R181 ;  /* 0x8000003d0c087223 */ /* 0x040fe400000100b5 */
[----:B------:R-:W-:Y:S02]  /*ebb0*/  FFMA.FTZ R61, R12, R143, R11 ;  /* 0x0000008f0c3d7223 */ /* 0x000fe4000001000b */
[----:B------:R-:W-:Y:S02]  /*ebc0*/  FFMA.FTZ R11, R143, UR33, R66 ;  /* 0x000000218f0b7c23 */ /* 0x000fe40008010042 */
[----:B------:R-:W-:-:S02]  /*ebd0*/  FFMA.FTZ R222, R65, R106, R222 ;  /* 0x0000006a41de7223 */ /* 0x000fc400000100de */
[-C--:B------:R-:W-:Y:S02]  /*ebe0*/  FMUL.FTZ R143, R143, R108.reuse ;  /* 0x0000006c8f8f7220 */ /* 0x080fe40000410000 */
[C---:B------:R-:W-:Y:S02]  /*ebf0*/  FFMA.FTZ R63, R144.reuse, UR33, -R63 ;  /* 0x00000021903f7c23 */ /* 0x040fe4000801083f */
[----:B------:R-:W-:Y:S02]  /*ec00*/  FMUL.FTZ R65, R144, R108 ;  /* 0x0000006c90417220 */ /* 0x000fe40000410000 */
[----:B------:R-:W-:Y:S02]  /*ec10*/  FADD.FTZ R141, R141, R10 ;  /* 0x0000000a8d8d7221 */ /* 0x000fe40000010000 */
[----:B------:R-:W-:Y:S02]  /*ec20*/  FADD.FTZ R72, -R142, R43 ;  /* 0x0000002b8e487221 */ /* 0x000fe40000010100 */
[----:B------:R-:W-:-:S02]  /*ec30*/  FMUL.FTZ R10, R44, R143 ;  /* 0x0000008f2c0a7220 */ /* 0x000fc40000410000 */
[C---:B------:R-:W-:Y:S02]  /*ec40*/  FMUL.FTZ R43, R44.reuse, R65 ;  /* 0x000000412c2b7220 */ /* 0x040fe40000410000 */
[----:B------:R-:W-:Y:S02]  /*ec50*/  FMUL.FTZ R63, R44, R63 ;  /* 0x0000003f2c3f7220 */ /* 0x000fe40000410000 */
[C---:B------:R-:W-:Y:S02]  /*ec60*/  FFMA.FTZ R44, R8.reuse, R65, -R10 ;  /* 0x00000041082c7223 */ /* 0x040fe4000001080a */
[C---:B------:R-:W-:Y:S02]  /*ec70*/  FFMA.FTZ R43, R8.reuse, R143, R43 ;  /* 0x0000008f082b7223 */ /* 0x040fe4000001002b */
[----:B------:R-:W-:Y:S01]  /*ec80*/  FFMA.FTZ R12, R8, R11, R63 ;  /* 0x0000000b080c7223 */ /* 0x000fe2000001003f */
[----:B------:R-:W-:Y:S01]  /*ec90*/  PRMT R8, RZ, 0x5410, R161 ;  /* 0x00005410ff087816 */ /* 0x000fe200000000a1 */
[----:B------:R-:W-:-:S02]  /*eca0*/  FMUL.FTZ R10, R45, -R72 ;  /* 0x800000482d0a7220 */ /* 0x000fc40000410000 */
[-C--:B------:R-:W-:Y:S02]  /*ecb0*/  FMUL.FTZ R45, R45, -R141.reuse ;  /* 0x8000008d2d2d7220 */ /* 0x080fe40000410000 */
[C---:B------:R-:W-:Y:S02]  /*ecc0*/  FFMA.FTZ R10, R46.reuse, R141, -R10 ;  /* 0x0000008d2e0a7223 */ /* 0x040fe4000001080a */
[----:B------:R-:W-:Y:S02]  /*ecd0*/  FFMA.FTZ R45, R46, R72, R45 ;  /* 0x000000482e2d7223 */ /* 0x000fe4000001002d */
[----:B------:R-:W-:Y:S02]  /*ece0*/  FMUL.FTZ R11, R8, R109 ;  /* 0x0000006d080b7220 */ /* 0x000fe40000410000 */
[----:B------:R-:W-:Y:S02]  /*ecf0*/  FMUL.FTZ R46, R141, UR34 ;  /* 0x000000228d2e7c20 */ /* 0x000fe40008410000 */
[----:B------:R-:W-:-:S02]  /*ed00*/  FADD.FTZ R205, R68, R205 ;  /* 0x000000cd44cd7221 */ /* 0x000fc40000010000 */
[C---:B------:R-:W-:Y:S02]  /*ed10*/  FMUL.FTZ R66, R9.reuse, R143 ;  /* 0x0000008f09427220 */ /* 0x040fe40000410000 */
[C---:B------:R-:W-:Y:S02]  /*ed20*/  FMUL.FTZ R68, R9.reuse, R65 ;  /* 0x0000004109447220 */ /* 0x040fe40000410000 */
[----:B------:R-:W-:Y:S02]  /*ed30*/  FFMA.FTZ R74, R9, R61, R12 ;  /* 0x0000003d094a7223 */ /* 0x000fe4000001000c */
[----:B------:R-:W-:Y:S02]  /*ed40*/  FFMA.FTZ R9, R13, -R11, R180 ;  /* 0x8000000b0d097223 */ /* 0x000fe400000100b4 */
[C---:B------:R-:W-:Y:S02]  /*ed50*/  FMUL.FTZ R12, R72.reuse, UR34 ;  /* 0x00000022480c7c20 */ /* 0x040fe40008410000 */
[----:B------:R-:W-:-:S02]  /*ed60*/  FFMA.FTZ R46, R72, UR33, -R46 ;  /* 0x00000021482e7c23 */ /* 0x000fc4000801082e */
[----:B------:R-:W-:Y:S02]  /*ed70*/  FMUL.FTZ R13, R13, R72 ;  /* 0x000000480d0d7220 */ /* 0x000fe40000410000 */
[-C--:B------:R-:W-:Y:S02]  /*ed80*/  FMUL.FTZ R72, R72, R109.reuse ;  /* 0x0000006d48487220 */ /* 0x080fe40000410000 */
[C---:B------:R-:W-:Y:S02]  /*ed90*/  FMUL.FTZ R70, R141.reuse, R109 ;  /* 0x0000006d8d467220 */ /* 0x040fe40000410000 */
[----:B------:R-:W-:Y:S02]  /*eda0*/  FFMA.FTZ R11, R14, -R11, R179 ;  /* 0x8000000b0e0b7223 */ /* 0x000fe400000100b3 */
[----:B------:R-:W-:Y:S02]  /*edb0*/  FFMA.FTZ R12, R141, UR33, R12 ;  /* 0x000000218d0c7c23 */ /* 0x000fe4000801000c */
[----:B------:R-:W-:-:S02]  /*edc0*/  FMUL.FTZ R46, R9, R46 ;  /* 0x0000002e092e7220 */ /* 0x000fc40000410000 */
[----:B------:R-:W-:Y:S02]  /*edd0*/  FFMA.FTZ R224, R61, R108, R224 ;  /* 0x0000006c3de07223 */ /* 0x000fe400000100e0 */
[----:B------:R-:W-:Y:S02]  /*ede0*/  FADD.FTZ R140, -R140, R45 ;  /* 0x0000002d8c8c7221 */ /* 0x000fe40000010100 */
[----:B------:R-:W-:Y:S02]  /*edf0*/  FFMA.FTZ R14, R14, R141, R13 ;  /* 0x0000008d0e0e7223 */ /* 0x000fe4000001000d */
[C---:B------:R-:W-:Y:S02]  /*ee00*/  FMUL.FTZ R45, R9.reuse, R72 ;  /* 0x00000048092d7220 */ /* 0x040fe40000410000 */
[----:B------:R-:W-:Y:S01]  /*ee10*/  FMUL.FTZ R61, R9, R70 ;  /* 0x00000046093d7220 */ /* 0x000fe20000410000 */
[----:B------:R-:W-:Y:S01]  /*ee20*/  PRMT R9, RZ, 0x5410, R162 ;  /* 0x00005410ff097816 */ /* 0x000fe200000000a2 */
[----:B------:R-:W-:-:S02]  /*ee30*/  FADD.FTZ R139, R139, R10 ;  /* 0x0000000a8b8b7221 */ /* 0x000fc40000010000 */
[----:B------:R-:W-:Y:S02]  /*ee40*/  FFMA.FTZ R13, R11, R12, R46 ;  /* 0x0000000c0b0d7223 */ /* 0x000fe4000001002e */
[----:B------:R-:W-:Y:S02]  /*ee50*/  FMUL.FTZ R10, R47, -R140 ;  /* 0x8000008c2f0a7220 */ /* 0x000fe40000410000 */
[C---:B------:R-:W-:Y:S02]  /*ee60*/  FFMA.FTZ R45, R11.reuse, R70, R45 ;  /* 0x000000460b2d7223 */ /* 0x040fe4000001002d */
[----:B------:R-:W-:Y:S02]  /*ee70*/  FFMA.FTZ R61, R11, R72, -R61 ;  /* 0x000000480b3d7223 */ /* 0x000fe4000001083d */
[----:B------:R-:W-:Y:S02]  /*ee80*/  FMUL.FTZ R47, R47, -R139 ;  /* 0x8000008b2f2f7220 */ /* 0x000fe40000410000 */
[----:B------:R-:W-:-:S02]  /*ee90*/  FFMA.FTZ R65, R8, R14, R13 ;  /* 0x0000000e08417223 */ /* 0x000fc4000001000d */
[----:B------:R-:W-:Y:S02]  /*eea0*/  FMUL.FTZ R11, R9, R110 ;  /* 0x0000006e090b7220 */ /* 0x000fe40000410000 */
[----:B------:R-:W-:Y:S02]  /*eeb0*/  FMUL.FTZ R13, R139, UR34 ;  /* 0x000000228b0d7c20 */ /* 0x000fe40008410000 */
[C---:B------:R-:W-:Y:S02]  /*eec0*/  FMUL.FTZ R46, R8.reuse, R70 ;  /* 0x00000046082e7220 */ /* 0x040fe40000410000 */
[----:B------:R-:W-:Y:S02]  /*eed0*/  FMUL.FTZ R70, R8, R72 ;  /* 0x0000004808467220 */ /* 0x000fe40000410000 */
[C---:B------:R-:W-:Y:S02]  /*eee0*/  FFMA.FTZ R10, R48.reuse, R139, -R10 ;  /* 0x0000008b300a7223 */ /* 0x040fe4000001080a */
[----:B------:R-:W-:-:S02]  /*eef0*/  FFMA.FTZ R47, R48, R140, R47 ;  /* 0x0000008c302f7223 */ /* 0x000fc4000001002f */
[----:B------:R-:W-:Y:S02]  /*ef00*/  FFMA.FTZ R8, R15, -R11, R178 ;  /* 0x8000000b0f087223 */ /* 0x000fe400000100b2 */
[C---:B------:R-:W-:Y:S02]  /*ef10*/  FFMA.FTZ R13, R140.reuse, UR33, -R13 ;  /* 0x000000218c0d7c23 */ /* 0x040fe4000801080d */
[CC--:B------:R-:W-:Y:S02]  /*ef20*/  FMUL.FTZ R72, R140.reuse, R110.reuse ;  /* 0x0000006e8c487220 */ /* 0x0c0fe40000410000 */
[----:B------:R-:W-:Y:S02]  /*ef30*/  FMUL.FTZ R48, R139, R110 ;  /* 0x0000006e8b307220 */ /* 0x000fe40000410000 */
[----:B------:R-:W-:Y:S02]  /*ef40*/  FMUL.FTZ R12, R140, UR34 ;  /* 0x000000228c0c7c20 */ /* 0x000fe40008410000 */
[----:B------:R-:W-:-:S02]  /*ef50*/  FADD.FTZ R138, -R138, R47 ;  /* 0x0000002f8a8a7221 */ /* 0x000fc40000010100 */
[C---:B------:R-:W-:Y:S02]  /*ef60*/  FMUL.FTZ R47, R8.reuse, R72 ;  /* 0x00000048082f7220 */ /* 0x040fe40000410000 */
[C---:B------:R-:W-:Y:S02]  /*ef70*/  FMUL.FTZ R63, R8.reuse, R48 ;  /* 0x00000030083f7220 */ /* 0x040fe40000410000 */
[----:B------:R-:W-:Y:S01]  /*ef80*/  FMUL.FTZ R13, R8, R13 ;  /* 0x0000000d080d7220 */ /* 0x000fe20000410000 */
[----:B------:R-:W-:Y:S01]  /*ef90*/  PRMT R8, RZ, 0x5410, R163 ;  /* 0x00005410ff087816 */ /* 0x000fe200000000a3 */
[----:B------:R-:W-:Y:S01]  /*efa0*/  FMUL.FTZ R15, R15, R140 ;  /* 0x0000008c0f0f7220 */ /* 0x000fe20000410000 */
[----:B------:R-:W-:Y:S01]  /*efb0*/  SHF.L.U32 R140, R122, 0x5, RZ ;  /* 0x000000057a8c7819 */ /* 0x000fe200000006ff */
[----:B------:R-:W-:Y:S02]  /*efc0*/  FFMA.FTZ R11, R16, -R11, R177 ;  /* 0x8000000b100b7223 */ /* 0x000fe400000100b1 */
[----:B------:R-:W-:-:S02]  /*efd0*/  FFMA.FTZ R12, R139, UR33, R12 ;  /* 0x000000218b0c7c23 */ /* 0x000fc4000801000c */
[----:B------:R-:W-:Y:S02]  /*efe0*/  FADD.FTZ R203, R74, R203 ;  /* 0x000000cb4acb7221 */ /* 0x000fe40000010000 */
[----:B------:R-:W-:Y:S01]  /*eff0*/  FADD.FTZ R74, R137, R10 ;  /* 0x0000000a894a7221 */ /* 0x000fe20000010000 */
[----:B------:R-:W-:Y:S01]  /*f000*/  IADD3 R137, R122, 0x200, RZ ;  /* 0x000002007a897810 */ /* 0x000fe20007ffe0ff */
[----:B------:R-:W-:Y:S02]  /*f010*/  FFMA.FTZ R15, R16, R139, R15 ;  /* 0x0000008b100f7223 */ /* 0x000fe4000001000f */
[C---:B------:R-:W-:Y:S02]  /*f020*/  FFMA.FTZ R10, R11.reuse, R12, R13 ;  /* 0x0000000c0b0a7223 */ /* 0x040fe4000001000d */
[----:B------:R-:W-:Y:S02]  /*f030*/  FMUL.FTZ R12, R8, R111 ;  /* 0x0000006f080c7220 */ /* 0x000fe40000410000 */
[----:B------:R-:W-:-:S02]  /*f040*/  FFMA.FTZ R47, R11, R48, R47 ;  /* 0x000000300b2f7223 */ /* 0x000fc4000001002f */
[----:B------:R-:W-:Y:S02]  /*f050*/  FFMA.FTZ R63, R11, R72, -R63 ;  /* 0x000000480b3f7223 */ /* 0x000fe4000001083f */
[----:B------:R-:W-:Y:S02]  /*f060*/  FMUL.FTZ R11, R49, -R138 ;  /* 0x8000008a310b7220 */ /* 0x000fe40000410000 */
[C---:B------:R-:W-:Y:S02]  /*f070*/  FMUL.FTZ R48, R9.reuse, R48 ;  /* 0x0000003009307220 */ /* 0x040fe40000410000 */
[C---:B------:R-:W-:Y:S02]  /*f080*/  FMUL.FTZ R72, R9.reuse, R72 ;  /* 0x0000004809487220 */ /* 0x040fe40000410000 */
[----:B------:R-:W-:Y:S02]  /*f090*/  FFMA.FTZ R16, R9, R15, R10 ;  /* 0x0000000f09107223 */ /* 0x000fe4000001000a */
[----:B------:R-:W-:-:S02]  /*f0a0*/  FMUL.FTZ R13, R74, UR34 ;  /* 0x000000224a0d7c20 */ /* 0x000fc40008410000 */
[----:B------:R-:W-:Y:S02]  /*f0b0*/  FFMA.FTZ R9, R17, -R12, R176 ;  /* 0x8000000c11097223 */ /* 0x000fe400000100b0 */
[----:B------:R-:W-:Y:S02]  /*f0c0*/  FMUL.FTZ R49, R49, -R74 ;  /* 0x8000004a31317220 */ /* 0x000fe40000410000 */
[----:B------:R-:W-:Y:S02]  /*f0d0*/  FMUL.FTZ R17, R17, R138 ;  /* 0x0000008a11117220 */ /* 0x000fe40000410000 */
[----:B------:R-:W-:Y:S02]  /*f0e0*/  FFMA.FTZ R225, R14, R109, R225 ;  /* 0x0000006d0ee17223 */ /* 0x000fe400000100e1 */
[----:B------:R-:W-:Y:S02]  /*f0f0*/  FFMA.FTZ R10, R50, R74, -R11 ;  /* 0x0000004a320a7223 */ /* 0x000fe4000001080b */
[----:B------:R-:W-:-:S02]  /*f100*/  FMUL.FTZ R11, R138, UR34 ;  /* 0x000000228a0b7c20 */ /* 0x000fc40008410000 */
[----:B------:R-:W-:Y:S02]  /*f110*/  FFMA.FTZ R14, R138, UR33, -R13 ;  /* 0x000000218a0e7c23 */ /* 0x000fe4000801080d */
[----:B------:R-:W-:Y:S02]  /*f120*/  FFMA.FTZ R12, R18, -R12, R175 ;  /* 0x8000000c120c7223 */ /* 0x000fe400000100af */
[----:B------:R-:W-:Y:S02]  /*f130*/  FFMA.FTZ R226, R15, R110, R226 ;  /* 0x0000006e0fe27223 */ /* 0x000fe400000100e2 */
[----:B------:R-:W-:Y:S02]  /*f140*/  FFMA.FTZ R49, R50, R138, R49 ;  /* 0x0000008a32317223 */ /* 0x000fe40000010031 */
[----:B------:R-:W-:Y:S02]  /*f150*/  FFMA.FTZ R18, R18, R74, R17 ;  /* 0x0000004a12127223 */ /* 0x000fe40000010011 */
[----:B------:R-:W-:-:S02]  /*f160*/  FMUL.FTZ R17, R138, R111 ;  /* 0x0000006f8a117220 */ /* 0x000fc40000410000 */
[C---:B------:R-:W-:Y:S02]  /*f170*/  FMUL.FTZ R15, R74.reuse, R111 ;  /* 0x0000006f4a0f7220 */ /* 0x040fe40000410000 */
[----:B------:R-:W-:Y:S02]  /*f180*/  FFMA.FTZ R11, R74, UR33, R11 ;  /* 0x000000214a0b7c23 */ /* 0x000fe4000801000b */
[----:B------:R-:W-:Y:S02]  /*f190*/  FMUL.FTZ R14, R9, R14 ;  /* 0x0000000e090e7220 */ /* 0x000fe40000410000 */
[----:B------:R-:W-:Y:S02]  /*f1a0*/  FADD.FTZ R202, R65, R202 ;  /* 0x000000ca41ca7221 */ /* 0x000fe40000010000 */
[----:B------:R-:W-:Y:S02]  /*f1b0*/  FADD.FTZ R76, -R136, R49 ;  /* 0x00000031884c7221 */ /* 0x000fe40000010100 */
[----:B------:R-:W-:-:S02]  /*f1c0*/  FMUL.FTZ R49, R9, R17 ;  /* 0x0000001109317220 */ /* 0x000fc40000410000 */
[----:B------:R-:W-:Y:S01]  /*f1d0*/  FMUL.FTZ R65, R9, R15 ;  /* 0x0000000f09417220 */ /* 0x000fe20000410000 */
[----:B------:R-:W-:Y:S01]  /*f1e0*/  PRMT R9, RZ, 0x5410, R164 ;  /* 0x00005410ff097816 */ /* 0x000fe200000000a4 */
[----:B------:R-:W-:Y:S02]  /*f1f0*/  FADD.FTZ R135, R135, R10 ;  /* 0x0000000a87877221 */ /* 0x000fe40000010000 */
[----:B------:R-:W-:Y:S02]  /*f200*/  FFMA.FTZ R13, R12, R11, R14 ;  /* 0x0000000b0c0d7223 */ /* 0x000fe4000001000e */
[C---:B------:R-:W-:Y:S02]  /*f210*/  FMUL.FTZ R11, R51.reuse, -R76 ;  /* 0x8000004c330b7220 */ /* 0x040fe40000410000 */
[----:B------:R-:W-:Y:S02]  /*f220*/  FFMA.FTZ R227, R18, R111, R227 ;  /* 0x0000006f12e37223 */ /* 0x000fe400000100e3 */
[----:B------:R-:W-:-:S02]  /*f230*/  FMUL.FTZ R51, R51, -R135 ;  /* 0x8000008733337220 */ /* 0x000fc40000410000 */
[C---:B------:R-:W-:Y:S02]  /*f240*/  FFMA.FTZ R18, R8.reuse, R18, R13 ;  /* 0x0000001208127223 */ /* 0x040fe4000001000d */
[----:B------:R-:W-:Y:S02]  /*f250*/  FMUL.FTZ R10, R9, R112 ;  /* 0x00000070090a7220 */ /* 0x000fe40000410000 */
[----:B------:R-:W-:Y:S02]  /*f260*/  FMUL.FTZ R13, R135, UR34 ;  /* 0x00000022870d7c20 */ /* 0x000fe40008410000 */
[C---:B------:R-:W-:Y:S02]  /*f270*/  FMUL.FTZ R50, R8.reuse, R15 ;  /* 0x0000000f08327220 */ /* 0x040fe40000410000 */
[----:B------:R-:W-:Y:S02]  /*f280*/  FMUL.FTZ R74, R8, R17 ;  /* 0x00000011084a7220 */ /* 0x000fe40000410000 */
[----:B------:R-:W-:-:S02]  /*f290*/  FFMA.FTZ R49, R12, R15, R49 ;  /* 0x0000000f0c317223 */ /* 0x000fc40000010031 */
[----:B------:R-:W-:Y:S02]  /*f2a0*/  FFMA.FTZ R65, R12, R17, -R65 ;  /* 0x000000110c417223 */ /* 0x000fe40000010841 */
[C---:B------:R-:W-:Y:S02]  /*f2b0*/  FFMA.FTZ R8, R52.reuse, R135, -R11 ;  /* 0x0000008734087223 */ /* 0x040fe4000001080b */
[----:B------:R-:W-:Y:S02]  /*f2c0*/  FFMA.FTZ R51, R52, R76, R51 ;  /* 0x0000004c34337223 */ /* 0x000fe40000010033 */
[----:B------:R-:W-:Y:S02]  /*f2d0*/  FFMA.FTZ R11, R19, -R10, R174 ;  /* 0x8000000a130b7223 */ /* 0x000fe400000100ae */
[C---:B------:R-:W-:Y:S02]  /*f2e0*/  FMUL.FTZ R12, R76.reuse, UR34 ;  /* 0x000000224c0c7c20 */ /* 0x040fe40008410000 */
[----:B------:R-:W-:-:S02]  /*f2f0*/  FFMA.FTZ R14, R76, UR33, -R13 ;  /* 0x000000214c0e7c23 */ /* 0x000fc4000801080d */
[----:B------:R-:W-:Y:S02]  /*f300*/  FMUL.FTZ R19, R19, R76 ;  /* 0x0000004c13137220 */ /* 0x000fe40000410000 */
[----:B------:R-:W-:Y:S02]  /*f310*/  FADD.FTZ R134, -R134, R51 ;  /* 0x0000003386867221 */ /* 0x000fe40000010100 */
[----:B------:R-:W-:Y:S02]  /*f320*/  FFMA.FTZ R10, R20, -R10, R173 ;  /* 0x8000000a140a7223 */ /* 0x000fe400000100ad */
[-C--:B------:R-:W-:Y:S02]  /*f330*/  FMUL.FTZ R76, R76, R112.reuse ;  /* 0x000000704c4c7220 */ /* 0x080fe40000410000 */
[C---:B------:R-:W-:Y:S02]  /*f340*/  FFMA.FTZ R13, R135.reuse, UR33, R12 ;  /* 0x00000021870d7c23 */ /* 0x040fe4000801000c */
[----:B------:R-:W-:-:S02]  /*f350*/  FMUL.FTZ R78, R135, R112 ;  /* 0x00000070874e7220 */ /* 0x000fc40000410000 */
[----:B------:R-:W-:Y:S02]  /*f360*/  FMUL.FTZ R14, R11, R14 ;  /* 0x0000000e0b0e7220 */ /* 0x000fe40000410000 */
[----:B------:R-:W-:Y:S02]  /*f370*/  FADD.FTZ R133, R133, R8 ;  /* 0x0000000885857221 */ /* 0x000fe40000010000 */
[----:B------:R-:W-:Y:S02]  /*f380*/  FMUL.FTZ R8, R53, -R134 ;  /* 0x8000008635087220 */ /* 0x000fe40000410000 */
[----:B------:R-:W-:Y:S01]  /*f390*/  FFMA.FTZ R19, R20, R135, R19 ;  /* 0x0000008714137223 */ /* 0x000fe20000010013 */
[----:B------:R-:W-:Y:S01]  /*f3a0*/  PRMT R20, RZ, 0x5410, R218 ;  /* 0x00005410ff147816 */ /* 0x000fe200000000da */
[C---:B------:R-:W-:Y:S01]  /*f3b0*/  FMUL.FTZ R51, R11.reuse, R76 ;  /* 0x0000004c0b337220 */ /* 0x040fe20000410000 */
[----:B------:R-:W-:Y:S01]  /*f3c0*/  IADD3 R135, R122, 0xf80, RZ ;  /* 0x00000f807a877810 */ /* 0x000fe20007ffe0ff */
[----:B------:R-:W-:-:S02]  /*f3d0*/  FMUL.FTZ R15, R11, R78 ;  /* 0x0000004e0b0f7220 */ /* 0x000fc40000410000 */
[----:B------:R-:W-:Y:S01]  /*f3e0*/  FFMA.FTZ R14, R10, R13, R14 ;  /* 0x0000000d0a0e7223 */ /* 0x000fe2000001000e */
[----:B------:R-:W-:Y:S01]  /*f3f0*/  PRMT R13, RZ, 0x5410, R165 ;  /* 0x00005410ff0d7816 */ /* 0x000fe200000000a5 */
[-C--:B------:R-:W-:Y:S02]  /*f400*/  FMUL.FTZ R53, R53, -R133.reuse ;  /* 0x8000008535357220 */ /* 0x080fe40000410000 */
[----:B------:R-:W-:Y:S02]  /*f410*/  FFMA.FTZ R8, R54, R133, -R8 ;  /* 0x0000008536087223 */ /* 0x000fe40000010808 */
[C---:B------:R-:W-:Y:S02]  /*f420*/  FFMA.FTZ R51, R10.reuse, R78, R51 ;  /* 0x0000004e0a337223 */ /* 0x040fe40000010033 */
[----:B------:R-:W-:Y:S01]  /*f430*/  FFMA.FTZ R52, R10, R76, -R15 ;  /* 0x0000004c0a347223 */ /* 0x000fe2000001080f */
[----:B------:R-:W-:Y:S01]  /*f440*/  PRMT R15, RZ, 0x5410, R166 ;  /* 0x00005410ff0f7816 */ /* 0x000fe200000000a6 */
[----:B------:R-:W-:-:S02]  /*f450*/  FFMA.FTZ R228, R19, R112, R228 ;  /* 0x0000007013e47223 */ /* 0x000fc400000100e4 */
[C---:B------:R-:W-:Y:S02]  /*f460*/  FMUL.FTZ R78, R9.reuse, R78 ;  /* 0x0000004e094e7220 */ /* 0x040fe40000410000 */
[C---:B------:R-:W-:Y:S02]  /*f470*/  FMUL.FTZ R76, R9.reuse, R76 ;  /* 0x0000004c094c7220 */ /* 0x040fe40000410000 */
[----:B------:R-:W-:Y:S02]  /*f480*/  FFMA.FTZ R19, R9, R19, R14 ;  /* 0x0000001309137223 */ /* 0x000fe4000001000e */
[----:B------:R-:W-:Y:S02]  /*f490*/  FFMA.FTZ R53, R54, R134, R53 ;  /* 0x0000008636357223 */ /* 0x000fe40000010035 */
[----:B------:R-:W-:Y:S02]  /*f4a0*/  FMUL.FTZ R9, R13, R113 ;  /* 0x000000710d097220 */ /* 0x000fe40000410000 */
[----:B------:R-:W-:-:S02]  /*f4b0*/  FADD.FTZ R131, R131, R8 ;  /* 0x0000000883837221 */ /* 0x000fc40000010000 */
[C---:B------:R-:W-:Y:S02]  /*f4c0*/  FMUL.FTZ R8, R21.reuse, R134 ;  /* 0x0000008615087220 */ /* 0x040fe40000410000 */
[----:B------:R-:W-:Y:S02]  /*f4d0*/  FADD.FTZ R132, -R132, R53 ;  /* 0x0000003584847221 */ /* 0x000fe40000010100 */
[-C--:B------:R-:W-:Y:S02]  /*f4e0*/  FFMA.FTZ R21, R21, -R9.reuse, R172 ;  /* 0x8000000915157223 */ /* 0x080fe400000100ac */
[C---:B------:R-:W-:Y:S02]  /*f4f0*/  FFMA.FTZ R9, R22.reuse, -R9, R171 ;  /* 0x8000000916097223 */ /* 0x040fe400000100ab */
[----:B------:R-:W-:Y:S02]  /*f500*/  FFMA.FTZ R22, R22, R133, R8 ;  /* 0x0000008516167223 */ /* 0x000fe40000010008 */
[----:B------:R-:W-:-:S02]  /*f510*/  FMUL.FTZ R8, R55, -R132 ;  /* 0x8000008437087220 */ /* 0x000fc40000410000 */
[-C--:B------:R-:W-:Y:S02]  /*f520*/  FMUL.FTZ R55, R55, -R131.reuse ;  /* 0x8000008337377220 */ /* 0x080fe40000410000 */
[----:B------:R-:W-:Y:S02]  /*f530*/  FMUL.FTZ R11, R133, UR34 ;  /* 0x00000022850b7c20 */ /* 0x000fe40008410000 */
[C---:B------:R-:W-:Y:S02]  /*f540*/  FFMA.FTZ R55, R56.reuse, R132, R55 ;  /* 0x0000008438377223 */ /* 0x040fe40000010037 */
[----:B------:R-:W-:Y:S02]  /*f550*/  FFMA.FTZ R8, R56, R131, -R8 ;  /* 0x0000008338087223 */ /* 0x000fe40000010808 */
[----:B------:R-:W-:Y:S02]  /*f560*/  FADD.FTZ R201, R16, R201 ;  /* 0x000000c910c97221 */ /* 0x000fe40000010000 */
[----:B------:R-:W-:-:S02]  /*f570*/  FADD.FTZ R16, -R130, R55 ;  /* 0x0000003782107221 */ /* 0x000fc40000010100 */
[C---:B------:R-:W-:Y:S02]  /*f580*/  FMUL.FTZ R10, R134.reuse, UR34 ;  /* 0x00000022860a7c20 */ /* 0x040fe40008410000 */
[----:B------:R-:W-:Y:S02]  /*f590*/  FFMA.FTZ R12, R134, UR33, -R11 ;  /* 0x00000021860c7c23 */ /* 0x000fe4000801080b */
[----:B------:R-:W-:Y:S01]  /*f5a0*/  FADD.FTZ R139, R129, R8 ;  /* 0x00000008818b7221 */ /* 0x000fe20000010000 */
[----:B------:R-:W-:Y:S01]  /*f5b0*/  IADD3 R129, R122, 0xe00, RZ ;  /* 0x00000e007a817810 */ /* 0x000fe20007ffe0ff */
[-C--:B------:R-:W-:Y:S02]  /*f5c0*/  FMUL.FTZ R14, R134, R113.reuse ;  /* 0x00000071860e7220 */ /* 0x080fe40000410000 */
[----:B------:R-:W-:Y:S02]  /*f5d0*/  FMUL.FTZ R56, R133, R113 ;  /* 0x0000007185387220 */ /* 0x000fe40000410000 */
[----:B------:R-:W-:-:S02]  /*f5e0*/  FMUL.FTZ R8, R57, -R16 ;  /* 0x8000001039087220 */ /* 0x000fc40000410000 */
[----:B------:R-:W-:Y:S01]  /*f5f0*/  FFMA.FTZ R10, R133, UR33, R10 ;  /* 0x00000021850a7c23 */ /* 0x000fe2000801000a */
[----:B------:R-:W-:Y:S01]  /*f600*/  IADD3 R133, R122, 0xf00, RZ ;  /* 0x00000f007a857810 */ /* 0x000fe20007ffe0ff */
[----:B------:R-:W-:Y:S02]  /*f610*/  FMUL.FTZ R12, R21, R12 ;  /* 0x0000000c150c7220 */ /* 0x000fe40000410000 */
[----:B------:R-:W-:Y:S02]  /*f620*/  FMUL.FTZ R57, R57, -R139 ;  /* 0x8000008b39397220 */ /* 0x000fe40000410000 */
[C---:B------:R-:W-:Y:S02]  /*f630*/  FMUL.FTZ R53, R21.reuse, R14 ;  /* 0x0000000e15357220 */ /* 0x040fe40000410000 */
[----:B------:R-:W-:Y:S02]  /*f640*/  FMUL.FTZ R54, R21, R56 ;  /* 0x0000003815367220 */ /* 0x000fe40000410000 */
[----:B------:R-:W-:-:S02]  /*f650*/  FFMA.FTZ R11, R9, R10, R12 ;  /* 0x0000000a090b7223 */ /* 0x000fc4000001000c */
[C---:B------:R-:W-:Y:S02]  /*f660*/  FFMA.FTZ R57, R58.reuse, R16, R57 ;  /* 0x000000103a397223 */ /* 0x040fe40000010039 */
[----:B------:R-:W-:Y:S02]  /*f670*/  FFMA.FTZ R10, R58, R139, -R8 ;  /* 0x0000008b3a0a7223 */ /* 0x000fe40000010808 */
[C---:B------:R-:W-:Y:S02]  /*f680*/  FFMA.FTZ R53, R9.reuse, R56, R53 ;  /* 0x0000003809357223 */ /* 0x040fe40000010035 */
[----:B------:R-:W-:Y:S02]  /*f690*/  FFMA.FTZ R54, R9, R14, -R54 ;  /* 0x0000000e09367223 */ /* 0x000fe40000010836 */
[----:B------:R-:W-:Y:S02]  /*f6a0*/  FMUL.FTZ R9, R15, R114 ;  /* 0x000000720f097220 */ /* 0x000fe40000410000 */
[----:B------:R-:W-:-:S02]  /*f6b0*/  FADD.FTZ R128, -R128, R57 ;  /* 0x0000003980807221 */ /* 0x000fc40000010100 */
[----:B------:R-:W-:Y:S02]  /*f6c0*/  FADD.FTZ R127, R127, R10 ;  /* 0x0000000a7f7f7221 */ /* 0x000fe40000010000 */
[----:B------:R-:W-:Y:S02]  /*f6d0*/  FFMA.FTZ R8, R13, R22, R11 ;  /* 0x000000160d087223 */ /* 0x000fe4000001000b */
[-C--:B------:R-:W-:Y:S02]  /*f6e0*/  FFMA.FTZ R12, R23, -R9.reuse, R170 ;  /* 0x80000009170c7223 */ /* 0x080fe400000100aa */
[----:B------:R-:W-:Y:S02]  /*f6f0*/  FFMA.FTZ R11, R24, -R9, R169 ;  /* 0x80000009180b7223 */ /* 0x000fe400000100a9 */
[C---:B------:R-:W-:Y:S02]  /*f700*/  FMUL.FTZ R9, R59.reuse, -R128 ;  /* 0x800000803b097220 */ /* 0x040fe40000410000 */
[----:B------:R-:W-:-:S02]  /*f710*/  FMUL.FTZ R59, R59, -R127 ;  /* 0x8000007f3b3b7220 */ /* 0x000fc40000410000 */
[C---:B------:R-:W-:Y:S02]  /*f720*/  FMUL.FTZ R56, R13.reuse, R56 ;  /* 0x000000380d387220 */ /* 0x040fe40000410000 */
[----:B------:R-:W-:Y:S02]  /*f730*/  FMUL.FTZ R58, R13, R14 ;  /* 0x0000000e0d3a7220 */ /* 0x000fe40000410000 */
[----:B------:R-:W-:Y:S02]  /*f740*/  FMUL.FTZ R13, R131, UR34 ;  /* 0x00000022830d7c20 */ /* 0x000fe40008410000 */
[C---:B------:R-:W-:Y:S02]  /*f750*/  FFMA.FTZ R59, R80.reuse, R128, R59 ;  /* 0x00000080503b7223 */ /* 0x040fe4000001003b */
[----:B------:R-:W-:Y:S02]  /*f760*/  FMUL.FTZ R23, R23, R132 ;  /* 0x0000008417177220 */ /* 0x000fe40000410000 */
[----:B------:R-:W-:-:S02]  /*f770*/  FFMA.FTZ R10, R80, R127, -R9 ;  /* 0x0000007f500a7223 */ /* 0x000fc40000010809 */
[C---:B------:R-:W-:Y:S02]  /*f780*/  FMUL.FTZ R14, R132.reuse, UR34 ;  /* 0x00000022840e7c20 */ /* 0x040fe40008410000 */
[----:B------:R-:W-:Y:S02]  /*f790*/  FFMA.FTZ R13, R132, UR33, -R13 ;  /* 0x00000021840d7c23 */ /* 0x000fe4000801080d */
[----:B------:R-:W-:Y:S02]  /*f7a0*/  FADD.FTZ R126, -R126, R59 ;  /* 0x0000003b7e7e7221 */ /* 0x000fe40000010100 */
[----:B------:R-:W-:Y:S01]  /*f7b0*/  FFMA.FTZ R23, R24, R131, R23 ;  /* 0x0000008318177223 */ /* 0x000fe20000010017 */
[----:B------:R-:W-:Y:S01]  /*f7c0*/  PRMT R24, RZ, 0x5410, R216 ;  /* 0x00005410ff187816 */ /* 0x000fe200000000d8 */
[----:B------:R-:W-:Y:S02]  /*f7d0*/  FMUL.FTZ R80, R132, R114 ;  /* 0x0000007284507220 */ /* 0x000fe40000410000 */
[----:B------:R-:W-:-:S02]  /*f7e0*/  FADD.FTZ R125, R125, R10 ;  /* 0x0000000a7d7d7221 */ /* 0x000fc40000010000 */
[C---:B------:R-:W-:Y:S02]  /*f7f0*/  FFMA.FTZ R14, R131.reuse, UR33, R14 ;  /* 0x00000021830e7c23 */ /* 0x040fe4000801000e */
[----:B------:R-:W-:Y:S02]  /*f800*/  FMUL.FTZ R131, R131, R114 ;  /* 0x0000007283837220 */ /* 0x000fe40000410000 */
[C---:B------:R-:W-:Y:S02]  /*f810*/  FMUL.FTZ R13, R12.reuse, R13 ;  /* 0x0000000d0c0d7220 */ /* 0x040fe40000410000 */
[C---:B------:R-:W-:Y:S02]  /*f820*/  FMUL.FTZ R9, R81.reuse, -R126 ;  /* 0x8000007e51097220 */ /* 0x040fe40000410000 */
[----:B------:R-:W-:Y:S02]  /*f830*/  FMUL.FTZ R10, R12, R80 ;  /* 0x000000500c0a7220 */ /* 0x000fe40000410000 */
[----:B------:R-:W-:-:S02]  /*f840*/  FMUL.FTZ R81, R81, -R125 ;  /* 0x8000007d51517220 */ /* 0x000fc40000410000 */
[-C--:B------:R-:W-:Y:S02]  /*f850*/  FMUL.FTZ R57, R12, R131.reuse ;  /* 0x000000830c397220 */ /* 0x080fe40000410000 */
[C---:B------:R-:W-:Y:S02]  /*f860*/  FFMA.FTZ R14, R11.reuse, R14, R13 ;  /* 0x0000000e0b0e7223 */ /* 0x040fe4000001000d */
[C---:B------:R-:W-:Y:S02]  /*f870*/  FFMA.FTZ R55, R11.reuse, R131, R10 ;  /* 0x000000830b377223 */ /* 0x040fe4000001000a */
[C---:B------:R-:W-:Y:S02]  /*f880*/  FFMA.FTZ R81, R82.reuse, R126, R81 ;  /* 0x0000007e52517223 */ /* 0x040fe40000010051 */
[----:B------:R-:W-:Y:S02]  /*f890*/  FFMA.FTZ R57, R11, R80, -R57 ;  /* 0x000000500b397223 */ /* 0x000fe40000010839 */
[----:B------:R-:W-:-:S02]  /*f8a0*/  FFMA.FTZ R10, R82, R125, -R9 ;  /* 0x0000007d520a7223 */ /* 0x000fc40000010809 */
[C---:B------:R-:W-:Y:S01]  /*f8b0*/  FMUL.FTZ R82, R15.reuse, R131 ;  /* 0x000000830f527220 */ /* 0x040fe20000410000 */
[----:B------:R-:W-:Y:S01]  /*f8c0*/  IADD3 R131, R122, 0xe80, RZ ;  /* 0x00000e807a837810 */ /* 0x000fe20007ffe0ff */
[C---:B------:R-:W-:Y:S02]  /*f8d0*/  FMUL.FTZ R80, R15.reuse, R80 ;  /* 0x000000500f507220 */ /* 0x040fe40000410000 */
[----:B------:R-:W-:Y:S01]  /*f8e0*/  FFMA.FTZ R9, R15, R23, R14 ;  /* 0x000000170f097223 */ /* 0x000fe2000001000e */
[----:B------:R-:W-:Y:S01]  /*f8f0*/  PRMT R15, RZ, 0x5410, R217 ;  /* 0x00005410ff0f7816 */ /* 0x000fe200000000d9 */
[----:B------:R-:W-:Y:S01]  /*f900*/  FMUL.FTZ R12, R20, R118 ;  /* 0x00000076140c7220 */ /* 0x000fe20000410000 */
[----:B------:R-:W-:Y:S01]  /*f910*/  PRMT R14, RZ, 0x5410, R215 ;  /* 0x00005410ff0e7816 */ /* 0x000fe200000000d7 */
[----:B------:R-:W-:Y:S01]  /*f920*/  FADD.FTZ R124, -R124, R81 ;  /* 0x000000517c7c7221 */ /* 0x000fe20000010100 */
[----:B------:R-:W-:Y:S01]  /*f930*/  IADD3 R81, R122, 0xd00, RZ ;  /* 0x00000d007a517810 */ /* 0x000fe20007ffe0ff */
[----:B------:R-:W-:-:S02]  /*f940*/  FADD.FTZ R123, R123, R10 ;  /* 0x0000000a7b7b7221 */ /* 0x000fc40000010000 */
[-C--:B------:R-:W-:Y:S02]  /*f950*/  FFMA.FTZ R13, R34, -R12.reuse, R209 ;  /* 0x8000000c220d7223 */ /* 0x080fe400000100d1 */
[----:B------:R-:W-:Y:S02]  /*f960*/  FMUL.FTZ R10, R15, R117 ;  /* 0x000000750f0a7220 */ /* 0x000fe40000410000 */
[----:B------:R-:W-:Y:S02]  /*f970*/  FFMA.FTZ R12, R33, -R12, R200 ;  /* 0x8000000c210c7223 */ /* 0x000fe400000100c8 */
[----:B------:R-:W-:Y:S02]  /*f980*/  FMUL.FTZ R69, R124, R118 ;  /* 0x000000767c457220 */ /* 0x000fe40000410000 */
[----:B------:R-:W-:Y:S02]  /*f990*/  FADD.FTZ R204, R67, R204 ;  /* 0x000000cc43cc7221 */ /* 0x000fe40000010000 */
[----:B------:R-:W-:-:S02]  /*f9a0*/  FADD.FTZ R199, R18, R199 ;  /* 0x000000c712c77221 */ /* 0x000fc40000010000 */
[----:B------:R-:W-:Y:S02]  /*f9b0*/  FMUL.FTZ R21, R14, R115 ;  /* 0x000000730e157220 */ /* 0x000fe40000410000 */
[----:B------:R-:W-:Y:S02]  /*f9c0*/  FFMA.FTZ R11, R31, -R10, R211 ;  /* 0x8000000a1f0b7223 */ /* 0x000fe400000100d3 */
[----:B------:R-:W-:Y:S02]  /*f9d0*/  FMUL.FTZ R94, R126, R117 ;  /* 0x000000757e5e7220 */ /* 0x000fe40000410000 */
[----:B------:R-:W-:Y:S02]  /*f9e0*/  FMUL.FTZ R67, R123, R118 ;  /* 0x000000767b437220 */ /* 0x000fe40000410000 */
[----:B------:R-:W-:Y:S02]  /*f9f0*/  FMUL.FTZ R18, R12, R69 ;  /* 0x000000450c127220 */ /* 0x000fe40000410000 */
[----:B------:R-:W-:-:S02]  /*fa00*/  FFMA.FTZ R10, R32, -R10, R210 ;  /* 0x8000000a200a7223 */ /* 0x000fc400000100d2 */
[----:B------:R-:W-:Y:S02]  /*fa10*/  FMUL.FTZ R132, R125, R117 ;  /* 0x000000757d847220 */ /* 0x000fe40000410000 */
[----:B------:R-:W-:Y:S02]  /*fa20*/  FMUL.FTZ R17, R11, R94 ;  /* 0x0000005e0b117220 */ /* 0x000fe40000410000 */
[----:B------:R-:W-:Y:S02]  /*fa30*/  FFMA.FTZ R18, R13, R67, R18 ;  /* 0x000000430d127223 */ /* 0x000fe40000010012 */
[C---:B------:R-:W-:Y:S02]  /*fa40*/  FFMA.FTZ R138, R25.reuse, -R21, R168 ;  /* 0x80000015198a7223 */ /* 0x040fe400000100a8 */
[----:B------:R-:W-:Y:S02]  /*fa50*/  FMUL.FTZ R25, R25, R16 ;  /* 0x0000001019197220 */ /* 0x000fe40000410000 */
[----:B------:R-:W-:Y:S01]  /*fa60*/  FADD.FTZ R198, R19, R198 ;  /* 0x000000c613c67221 */ /* 0x000fe20000010000 */
[----:B------:R-:W-:Y:S01]  /*fa70*/  IADD3 R19, R140, 0x1, RZ ;  /* 0x000000018c137810 */ /* 0x000fe20007ffe0ff */
[----:B------:R-:W-:-:S02]  /*fa80*/  FFMA.FTZ R17, R10, R132, R17 ;  /* 0x000000840a117223 */ /* 0x000fc40000010011 */
[----:B------:R-:W-:Y:S02]  /*fa90*/  FADD.FTZ R18, RZ, R18 ;  /* 0x00000012ff127221 */ /* 0x000fe40000010000 */
[----:B------:R-:W-:Y:S02]  /*faa0*/  FFMA.FTZ R21, R26, -R21, R214 ;  /* 0x800000151a157223 */ /* 0x000fe400000100d6 */
[----:B------:R-:W-:Y:S02]  /*fab0*/  FFMA.FTZ R229, R22, R113, R229 ;  /* 0x0000007116e57223 */ /* 0x000fe400000100e5 */
[----:B------:R-:W-:Y:S01]  /*fac0*/  FFMA.FTZ R26, R26, R139, R25 ;  /* 0x0000008b1a1a7223 */ /* 0x000fe20000010019 */
[----:B------:R-:W-:Y:S01]  /*fad0*/  IADD3 R25, R140, 0x2, RZ ;  /* 0x000000028c197810 */ /* 0x000fe20007ffe0ff */
[----:B------:R-:W-:Y:S02]  /*fae0*/  FMUL.FTZ R22, R24, R116 ;  /* 0x0000007418167220 */ /* 0x000fe40000410000 */
[----:B------:R-:W-:Y:S01]  /*faf0*/  FADD.FTZ R73, R18, R17 ;  /* 0x0000001112497221 */ /* 0x000fe20000010000 */
[-C--:B------:R-:W-:Y:S01]  /*fb00*/  LEA.HI.SX32 R18, R19, R140.reuse, 0x1b ;  /* 0x0000008c13127211 */ /* 0x080fe200078fdaff */
[----:B------:R-:W-:Y:S01]  /*fb10*/  FMUL.FTZ R130, R12, R67 ;  /* 0x000000430c827220 */ /* 0x000fe20000410000 */
[----:B------:R-:W-:Y:S01]  /*fb20*/  LEA.HI.SX32 R19, R25, R140, 0x1b ;  /* 0x0000008c19137211 */ /* 0x000fe200078fdaff */
[----:B------:R-:W-:Y:S01]  /*fb30*/  FFMA.FTZ R230, R23, R114, R230 ;  /* 0x0000007217e67223 */ /* 0x000fe200000100e6 */
[----:B------:R-:W-:Y:S01]  /*fb40*/  LEA.HI.SX32 R17, R140, R140, 0x1b ;  /* 0x0000008c8c117211 */ /* 0x000fe200078fdaff */
[----:B------:R-:W-:-:S02]  /*fb50*/  FFMA.FTZ R23, R28, -R22, R213 ;  /* 0x800000161c177223 */ /* 0x000fc400000100d5 */
[----:B------:R-:W-:Y:S02]  /*fb60*/  FFMA.FTZ R22, R27, -R22, R212 ;  /* 0x800000161b167223 */ /* 0x000fe400000100d4 */
[----:B------:R-:W-:Y:S02]  /*fb70*/  FMUL.FTZ R25, R128, R116 ;  /* 0x0000007480197220 */ /* 0x000fe40000410000 */
[-C--:B------:R-:W-:Y:S02]  /*fb80*/  FMUL.FTZ R71, R11, R132.reuse ;  /* 0x000000840b477220 */ /* 0x080fe40000410000 */
[----:B------:R-:W-:Y:S02]  /*fb90*/  FMUL.FTZ R134, R15, R132 ;  /* 0x000000840f867220 */ /* 0x000fe40000410000 */
[----:B------:R-:W-:Y:S02]  /*fba0*/  FFMA.FTZ R130, R13, R69, -R130 ;  /* 0x000000450d827223 */ /* 0x000fe40000010882 */
[----:B------:R-:W-:Y:S01]  /*fbb0*/  FMUL.FTZ R132, R20, R67 ;  /* 0x0000004314847220 */ /* 0x000fe20000410000 */
[----:B------:R-:W-:Y:S01]  /*fbc0*/  IADD3 R67, R140, 0x3, RZ ;  /* 0x000000038c437810 */ /* 0x000fe20007ffe0ff */
[----:B------:R-:W-:-:S02]  /*fbd0*/  FMUL.FTZ R59, R127, R116 ;  /* 0x000000747f3b7220 */ /* 0x000fc40000410000 */
[----:B------:R-:W-:Y:S01]  /*fbe0*/  FMUL.FTZ R136, R22, R25 ;  /* 0x0000001916887220 */ /* 0x000fe20000410000 */
[----:B------:R0:W-:Y:S01]  /*fbf0*/  STS [R17.X4+0x4200], R132 ;  /* 0x0042008411007388 */ /* 0x0001e20000004800 */
[----:B------:R-:W-:Y:S01]  /*fc00*/  FMUL.FTZ R77, R16, R115 ;  /* 0x00000073104d7220 */ /* 0x000fe20000410000 */
[----:B------:R-:W-:Y:S01]  /*fc10*/  LEA.HI.SX32 R140, R67, R140, 0x1b ;  /* 0x0000008c438c7211 */ /* 0x000fe200078fdaff */
[----:B------:R-:W-:Y:S02]  /*fc20*/  FFMA.FTZ R71, R10, R94, -R71 ;  /* 0x0000005e0a477223 */ /* 0x000fe40000010847 */
[----:B------:R-:W-:Y:S02]  /*fc30*/  FADD.FTZ R130, RZ, R130 ;  /* 0x00000082ff827221 */ /* 0x000fe40000010000 */
[----:B------:R-:W-:Y:S02]  /*fc40*/  FFMA.FTZ R136, R23, R59, R136 ;  /* 0x0000003b17887223 */ /* 0x000fe40000010088 */
[----:B------:R-:W-:-:S02]  /*fc50*/  FMUL.FTZ R75, R139, R115 ;  /* 0x000000738b4b7220 */ /* 0x000fc40000410000 */
[----:B0-----:R-:W-:Y:S02]  /*fc60*/  FMUL.FTZ R132, R138, R77 ;  /* 0x0000004d8a847220 */ /* 0x001fe40000410000 */
[----:B------:R-:W-:Y:S02]  /*fc70*/  FMUL.FTZ R69, R20, R69 ;  /* 0x0000004514457220 */ /* 0x000fe40000410000 */
[----:B------:R-:W-:Y:S02]  /*fc80*/  FADD.FTZ R71, R130, R71 ;  /* 0x0000004782477221 */ /* 0x000fe40000010000 */
[----:B------:R-:W-:Y:S01]  /*fc90*/  FMUL.FTZ R130, R22, R59 ;  /* 0x0000003b16827220 */ /* 0x000fe20000410000 */
[----:B------:R0:W-:Y:S01]  /*fca0*/  STS [R18.X4+0x4204], R69 ;  /* 0x0042044512007388 */ /* 0x0001e20000004800 */
[----:B------:R-:W-:Y:S02]  /*fcb0*/  FADD.FTZ R73, R73, R136 ;  /* 0x0000008849497221 */ /* 0x000fe40000010000 */
[----:B------:R-:W-:Y:S01]  /*fcc0*/  FFMA.FTZ R132, R21, R75, R132 ;  /* 0x0000004b15847223 */ /* 0x000fe20000010084 */
[----:B------:R1:W-:Y:S01]  /*fcd0*/  STS [R19.X4+0x4208], R134 ;  /* 0x0042088613007388 */ /* 0x0003e20000004800 */
[----:B------:R-:W-:-:S02]  /*fce0*/  FMUL.FTZ R67, R15, R94 ;  /* 0x0000005e0f437220 */ /* 0x000fc40000410000 */
[----:B------:R-:W-:Y:S02]  /*fcf0*/  FFMA.FTZ R130, R23, R25, -R130 ;  /* 0x0000001917827223 */ /* 0x000fe40000010882 */
[----:B------:R-:W-:Y:S01]  /*fd00*/  FMUL.FTZ R94, R138, R75 ;  /* 0x0000004b8a5e7220 */ /* 0x000fe20000410000 */
[----:B------:R2:W-:Y:S01]  /*fd10*/  STS [R140.X4+0x420c], R67 ;  /* 0x00420c438c007388 */ /* 0x0005e20000004800 */
[----:B------:R-:W-:Y:S01]  /*fd20*/  FADD.FTZ R71, R71, R130 ;  /* 0x0000008247477221 */ /* 0x000fe20000010000 */
[----:B0-----:R-:W-:Y:S01]  /*fd30*/  IADD3 R69, R122, 0xa00, RZ ;  /* 0x00000a007a457810 */ /* 0x001fe20007ffe0ff */
[----:B------:R-:W-:Y:S01]  /*fd40*/  FMUL.FTZ R130, R24, R25 ;  /* 0x0000001918827220 */ /* 0x000fe20000410000 */
[----:B------:R-:W-:Y:S01]  /*fd50*/  STS [R17.X4+0x4220], R82 ;  /* 0x0042205211007388 */ /* 0x000fe20000004800 */
[----:B-1----:R-:W-:Y:S01]  /*fd60*/  FADD.FTZ R134, R73, R132 ;  /* 0x0000008449867221 */ /* 0x002fe20000010000 */
[----:B------:R-:W-:Y:S01]  /*fd70*/  IADD3 R25, R122, 0x80, RZ ;  /* 0x000000807a197810 */ /* 0x000fe20007ffe0ff */
[----:B------:R-:W-:Y:S01]  /*fd80*/  FFMA.FTZ R132, R21, R77, -R94 ;  /* 0x0000004d15847223 */ /* 0x000fe2000001085e */
        /* <DEDUP_REMOVED lines=18> */
[----:B------:R-:W-:Y:S01]  /*feb0*/  IADD3 R57, R122, 0x700, RZ ;  /* 0x000007007a397810 */ /* 0x000fe20007ffe0ff */
[C---:B------:R-:W-:Y:S01]  /*fec0*/  FMUL.FTZ R136, R14.reuse, R75 ;  /* 0x0000004b0e887220 */ /* 0x040fe20000410000 */
[----:B------:R-:W-:Y:S01]  /*fed0*/  STS [R17.X4+0x4234], R76 ;  /* 0x0042344c11007388 */ /* 0x000fe20000004800 */
[----:B------:R-:W-:Y:S01]  /*fee0*/  FMUL.FTZ R142, R14, R77 ;  /* 0x0000004d0e8e7220 */ /* 0x000fe20000410000 */
        /* <DEDUP_REMOVED lines=19> */
[C---:B------:R-:W-:Y:S01]  /*10020*/  IADD3 R39, R122.reuse, 0x280, RZ ;  /* 0x000002807a277810 */ /* 0x040fe20007ffe0ff */
[----:B------:R-:W-:Y:S01]  /*10030*/  FADD.FTZ R144, R61, R42 ;  /* 0x0000002a3d907221 */ /* 0x000fe20000010000 */
[C---:B------:R-:W-:Y:S01]  /*10040*/  IADD3 R61, R122.reuse, 0x800, RZ ;  /* 0x000008007a3d7810 */ /* 0x040fe20007ffe0ff */
[----:B------:R-:W-:Y:S01]  /*10050*/  STS [R17.X4+0x4240], R48 ;  /* 0x0042403011007388 */ /* 0x000fe20000004800 */
[----:B------:R-:W-:Y:S01]  /*10060*/  IADD3 R63, R122, 0x880, RZ ;  /* 0x000008807a3f7810 */ /* 0x000fe20007ffe0ff */
[----:B------:R-:W-:Y:S01]  /*10070*/  FMUL.FTZ R148, R102, R209 ;  /* 0x000000d166947220 */ /* 0x000fe20000410000 */
[C---:B------:R-:W-:Y:S01]  /*10080*/  IADD3 R65, R122.reuse, 0x900, RZ ;  /* 0x000009007a417810 */ /* 0x040fe20007ffe0ff */
[----:B------:R-:W-:Y:S01]  /*10090*/  STS [R17.X4+0x4244], R72 ;  /* 0x0042444811007388 */ /* 0x000fe20000004800 */
[----:B--2---:R-:W-:Y:S01]  /*100a0*/  IADD3 R67, R122, 0x980, RZ ;  /* 0x000009807a437810 */ /* 0x004fe20007ffe0ff */
[----:B------:R-:W-:Y:S01]  /*100b0*/  FADD.FTZ R146, R146, R5 ;  /* 0x0000000592927221 */ /* 0x000fe20000010000 */
[C---:B------:R-:W-:Y:S01]  /*100c0*/  IADD3 R71, R122.reuse, 0xa80, RZ ;  /* 0x00000a807a477810 */ /* 0x040fe20007ffe0ff */
[----:B------:R0:W-:Y:S01]  /*100d0*/  STS [R17.X4+0x4248], R46 ;  /* 0x0042482e11007388 */ /* 0x0001e20000004800 */
[----:B------:R-:W-:Y:S01]  /*100e0*/  IADD3 R73, R122, 0xb00, RZ ;  /* 0x00000b007a497810 */ /* 0x000fe20007ffe0ff */
[----:B------:R-:W-:Y:S01]  /*100f0*/  FFMA.FTZ R143, -R102, R200, -RZ ;  /* 0x000000c8668f7223 */ /* 0x000fe200000109ff */
[C---:B------:R-:W-:Y:S01]  /*10100*/  IADD3 R75, R122.reuse, 0xb80, RZ ;  /* 0x00000b807a4b7810 */ /* 0x040fe20007ffe0ff */
[----:B------:R-:W-:Y:S01]  /*10110*/  STS [R17.X4+0x424c], R70 ;  /* 0x00424c4611007388 */ /* 0x000fe20000004800 */
[----:B------:R-:W-:Y:S01]  /*10120*/  IADD3 R77, R122, 0xc00, RZ ;  /* 0x00000c007a4d7810 */ /* 0x000fe20007ffe0ff */
[----:B------:R-:W-:Y:S01]  /*10130*/  FADD.FTZ R7, R144, R7 ;  /* 0x0000000790077221 */ /* 0x000fe20000010000 */
[-C--:B------:R-:W-:Y:S01]  /*10140*/  LEA.HI.SX32 R42, R51, R122.reuse, 0x1b ;  /* 0x0000007a332a7211 */ /* 0x080fe200078fdaff */
[----:B------:R-:W-:Y:S01]  /*10150*/  STS [R17.X4+0x4250], R66 ;  /* 0x0042504211007388 */ /* 0x000fe20000004800 */
[-C--:B------:R-:W-:Y:S01]  /*10160*/  LEA.HI.SX32 R44, R55, R122.reuse, 0x1b ;  /* 0x0000007a372c7211 */ /* 0x080fe200078fdaff */
[----:B------:R-:W-:Y:S01]  /*10170*/  FMUL.FTZ R5, R139, UR34 ;  /* 0x000000228b057c20 */ /* 0x000fe20008410000 */
[-C--:B0-----:R-:W-:Y:S01]  /*10180*/  LEA.HI.SX32 R46, R59, R122.reuse, 0x1b ;  /* 0x0000007a3b2e7211 */ /* 0x081fe200078fdaff */
[----:B------:R-:W-:Y:S01]  /*10190*/  STS [R17.X4+0x4254], R68 ;  /* 0x0042544411007388 */ /* 0x000fe20000004800 */
[----:B------:R-:W-:Y:S01]  /*101a0*/  LEA.HI.SX32 R142, R122, R122, 0x1b ;  /* 0x0000007a7a8e7211 */ /* 0x000fe200078fdaff */
[----:B------:R-:W-:Y:S01]  /*101b0*/  FMUL.FTZ R210, R101, R210 ;  /* 0x000000d265d27220 */ /* 0x000fe20000410000 */
[-C--:B------:R-:W-:Y:S01]  /*101c0*/  LEA.HI.SX32 R25, R25, R122.reuse, 0x1b ;  /* 0x0000007a19197211 */ /* 0x080fe200078fdaff */
[----:B------:R-:W-:Y:S01]  /*101d0*/  STS [R17.X4+0x4258], R62 ;  /* 0x0042583e11007388 */ /* 0x000fe20000004800 */
[-C--:B------:R-:W-:Y:S01]  /*101e0*/  LEA.HI.SX32 R48, R63, R122.reuse, 0x1b ;  /* 0x0000007a3f307211 */ /* 0x080fe200078fdaff */
[----:B------:R-:W-:Y:S01]  /*101f0*/  FFMA.FTZ R211, -R101, R211, -RZ ;  /* 0x000000d365d37223 */ /* 0x000fe200000109ff */
[-C--:B------:R-:W-:Y:S01]  /*10200*/  LEA.HI.SX32 R50, R67, R122.reuse, 0x1b ;  /* 0x0000007a43327211 */ /* 0x080fe200078fdaff */
[----:B------:R-:W-:Y:S01]  /*10210*/  STS [R17.X4+0x425c], R64 ;  /* 0x00425c4011007388 */ /* 0x000fe20000004800 */
[-C--:B------:R-:W-:Y:S01]  /*10220*/  LEA.HI.SX32 R51, R69, R122.reuse, 0x1b ;  /* 0x0000007a45337211 */ /* 0x080fe200078fdaff */
[C---:B------:R-:W-:Y:S01]  /*10230*/  FFMA.FTZ R5, R16.reuse, UR33, -R5 ;  /* 0x0000002110057c23 */ /* 0x040fe20008010805 */
[-C--:B------:R-:W-:Y:S01]  /*10240*/  LEA.HI.SX32 R52, R71, R122.reuse, 0x1b ;  /* 0x0000007a47347211 */ /* 0x080fe200078fdaff */
[----:B------:R0:W-:Y:S01]  /*10250*/  STS [R17.X4+0x4260], R40 ;  /* 0x0042602811007388 */ /* 0x0001e20000004800 */
[-C--:B------:R-:W-:Y:S01]  /*10260*/  LEA.HI.SX32 R54, R75, R122.reuse, 0x1b ;  /* 0x0000007a4b367211 */ /* 0x080fe200078fdaff */
[----:B------:R-:W-:Y:S01]  /*10270*/  FADD.FTZ R7, R7, R6 ;  /* 0x0000000607077221 */ /* 0x000fe20000010000 */
[-C--:B------:R-:W-:Y:S01]  /*10280*/  LEA.HI.SX32 R55, R77, R122.reuse, 0x1b ;  /* 0x0000007a4d377211 */ /* 0x080fe200078fdaff */
[----:B------:R1:W-:Y:S01]  /*10290*/  STS [R17.X4+0x4264], R60 ;  /* 0x0042643c11007388 */ /* 0x0003e20000004800 */
[-C--:B------:R-:W-:Y:S01]  /*102a0*/  LEA.HI.SX32 R56, R79, R122.reuse, 0x1b ;  /* 0x0000007a4f387211 */ /* 0x080fe200078fdaff */
[----:B------:R-:W-:Y:S01]  /*102b0*/  FMUL.FTZ R16, R16, UR34 ;  /* 0x0000002210107c20 */ /* 0x000fe20008410000 */
[-C--:B------:R-:W-:Y:S01]  /*102c0*/  LEA.HI.SX32 R58, R95, R122.reuse, 0x1b ;  /* 0x0000007a5f3a7211 */ /* 0x080fe200078fdaff */
[----:B------:R2:W-:Y:S01]  /*102d0*/  STS [R17.X4+0x4268], R37 ;  /* 0x0042682511007388 */ /* 0x0005e20000004800 */
[-C--:B------:R-:W-:Y:S01]  /*102e0*/  LEA.HI.SX32 R59, R129, R122.reuse, 0x1b ;  /* 0x0000007a813b7211 */ /* 0x080fe200078fdaff */
[----:B------:R-:W-:Y:S01]  /*102f0*/  FFMA.FTZ R139, R139, UR33, R16 ;  /* 0x000000218b8b7c23 */ /* 0x000fe20008010010 */
[-C--:B0-----:R-:W-:Y:S01]  /*10300*/  LEA.HI.SX32 R40, R47, R122.reuse, 0x1b ;  /* 0x0000007a2f287211 */ /* 0x081fe200078fdaff */
[----:B------:R0:W-:Y:S01]  /*10310*/  STS [R17.X4+0x426c], R38 ;  /* 0x00426c2611007388 */ /* 0x0001e20000004800 */
[-C--:B------:R-:W-:Y:S01]  /*10320*/  LEA.HI.SX32 R47, R61, R122.reuse, 0x1b ;  /* 0x0000007a3d2f7211 */ /* 0x080fe200078fdaff */
[----:B------:R-:W-:Y:S01]  /*10330*/  FMUL.FTZ R6, R98, R169 ;  /* 0x000000a962067220 */ /* 0x000fe20000410000 */
[-C--:B-1----:R-:W-:Y:S01]  /*10340*/  LEA.HI.SX32 R60, R131, R122.reuse, 0x1b ;  /* 0x0000007a833c7211 */ /* 0x082fe200078fdaff */
[----:B------:R1:W-:Y:S01]  /*10350*/  STS [R17.X4+0x4270], R35 ;  /* 0x0042702311007388 */ /* 0x0003e20000004800 */
[-C--:B------:R-:W-:Y:S01]  /*10360*/  LEA.HI.SX32 R61, R133, R122.reuse, 0x1b ;  /* 0x0000007a853d7211 */ /* 0x080fe200078fdaff */
[----:B------:R-:W-:Y:S01]  /*10370*/  FMUL.FTZ R16, R97, R171 ;  /* 0x000000ab61107220 */ /* 0x000fe20000410000 */
[----:B--2---:R-:W-:Y:S01]  /*10380*/  IADD3 R37, R122, 0x180, RZ ;  /* 0x000001807a257810 */ /* 0x004fe20007ffe0ff */
[----:B------:R2:W-:Y:S01]  /*10390*/  STS [R17.X4+0x4274], R36 ;  /* 0x0042742411007388 */ /* 0x0005e20000004800 */
[-C--:B------:R-:W-:Y:S01]  /*103a0*/  LEA.HI.SX32 R62, R135, R122.reuse, 0x1b ;  /* 0x0000007a873e7211 */ /* 0x080fe200078fdaff */
[----:B------:R-:W-:Y:S01]  /*103b0*/  FADD.FTZ R3, R146, R3 ;  /* 0x0000000392037221 */ /* 0x000fe20000010000 */
[-C--:B0-----:R-:W-:Y:S01]  /*103c0*/  LEA.HI.SX32 R38, R43, R122.reuse, 0x1b ;  /* 0x0000007a2b267211 */ /* 0x081fe200078fdaff */
[----:B------:R0:W-:Y:S01]  /*103d0*/  STS [R17.X4+0x4278], R29 ;  /* 0x0042781d11007388 */ /* 0x0001e20000004800 */
[-C--:B------:R-:W-:Y:S01]  /*103e0*/  LEA.HI.SX32 R43, R53, R122.reuse, 0x1b ;  /* 0x0000007a352b7211 */ /* 0x080fe200078fdaff */
[----:B------:R-:W-:Y:S01]  /*103f0*/  FMUL.FTZ R144, R88, R181 ;  /* 0x000000b558907220 */ /* 0x000fe20000410000 */
[----:B-1----:R-:W-:Y:S01]  /*10400*/  IADD3 R35, R122, 0x100, RZ ;  /* 0x000001007a237810 */ /* 0x002fe20007ffe0ff */
[----:B------:R1:W-:Y:S01]  /*10410*/  STS [R17.X4+0x427c], R30 ;  /* 0x00427c1e11007388 */ /* 0x0003e20000004800 */
[----:B------:R-:W-:Y:S01]  /*10420*/  LEA.HI.SX32 R53, R73, R122, 0x1b ;  /* 0x0000007a49357211 */ /* 0x000fe200078fdaff */
[----:B------:R-:W-:Y:S01]  /*10430*/  FFMA.FTZ R212, -R100, R212, -RZ ;  /* 0x000000d464d47223 */ /* 0x000fe200000109ff */
[-C--:B--2---:R-:W-:Y:S01]  /*10440*/  LEA.HI.SX32 R36, R39, R122.reuse, 0x1b ;  /* 0x0000007a27247211 */ /* 0x084fe200078fdaff */
[----:B------:R-:W-:Y:S01]  /*10450*/  BAR.SYNC.DEFER_BLOCKING 0x0 ;  /* 0x0000000000007b1d */ /* 0x000fe20000010000 */
[----:B------:R-:W-:Y:S01]  /*10460*/  LEA.HI.SX32 R39, R45, R122, 0x1b ;  /* 0x0000007a2d277211 */ /* 0x000fe200078fdaff */
[----:B------:R-:W-:Y:S01]  /*10470*/  FMUL.FTZ R214, R99, R214 ;  /* 0x000000d663d67220 */ /* 0x000fe20000410000 */
[----:B0-----:R-:W-:Y:S01]  /*10480*/  LEA.HI.SX32 R29, R35, R122, 0x1b ;  /* 0x0000007a231d7211 */ /* 0x001fe200078fdaff */
[----:B------:R-:W-:Y:S01]  /*10490*/  FFMA.FTZ R168, -R99, R168, -RZ ;  /* 0x000000a863a87223 */ /* 0x000fe200000109ff */
[----:B------:R-:W-:Y:S01]  /*104a0*/  LEA.HI.SX32 R45, R57, R122, 0x1b ;  /* 0x0000007a392d7211 */ /* 0x000fe200078fdaff */
[----:B------:R-:W-:Y:S01]  /*104b0*/  FFMA.FTZ R170, -R98, R170, -RZ ;  /* 0x000000aa62aa7223 */ /* 0x000fe200000109ff */
[----:B-1----:R-:W-:Y:S01]  /*104c0*/  LEA.HI.SX32 R30, R37, R122, 0x1b ;  /* 0x0000007a251e7211 */ /* 0x002fe200078fdaff */
[----:B------:R-:W-:Y:S01]  /*104d0*/  FFMA.FTZ R172, -R97, R172, -RZ ;  /* 0x000000ac61ac7223 */ /* 0x000fe200000109ff */
[----:B------:R-:W-:Y:S01]  /*104e0*/  LEA.HI.SX32 R37, R41, R122, 0x1b ;  /* 0x0000007a29257211 */ /* 0x000fe200078fdaff */
        /* <DEDUP_REMOVED lines=8> */
[----:B------:R-:W-:-:S02]  /*10570*/  FFMA.FTZ R182, -R88, R182, -RZ ;  /* 0x000000b658b67223 */ /* 0x000fc400000109ff */
[----:B------:R-:W-:Y:S02]  /*10580*/  FFMA.FTZ R184, -R87, R184, -RZ ;  /* 0x000000b857b87223 */ /* 0x000fe400000109ff */
[C---:B------:R-:W-:Y:S01]  /*10590*/  FMUL.FTZ R146, R86.reuse, R185 ;  /* 0x000000b956927220 */ /* 0x040fe20000410000 */
[----:B------:R-:W0:Y:S01]  /*105a0*/  LDS R141, [R142.X4+0x4200] ;  /* 0x004200008e8d7984 */ /* 0x000e220000004800 */
[----:B------:R-:W-:Y:S02]  /*105b0*/  FFMA.FTZ R186, -R86, R186, -RZ ;  /* 0x000000ba56ba7223 */ /* 0x000fe400000109ff */
[----:B------:R-:W-:Y:S01]  /*105c0*/  FFMA.FTZ R188, -R85, R188, -RZ ;  /* 0x000000bc55bc7223 */ /* 0x000fe200000109ff */
[----:B------:R-:W1:Y:S01]  /*105d0*/  LDS R63, [R25.X4+0x4400] ;  /* 0x00440000193f7984 */ /* 0x000e620000004800 */
[----:B------:R-:W-:Y:S02]  /*105e0*/  FMUL.FTZ R190, R84, R190 ;  /* 0x000000be54be7220 */ /* 0x000fe40000410000 */
[----:B------:R-:W-:Y:S01]  /*105f0*/  FFMA.FTZ R192, -R83, R192, -RZ ;  /* 0x000000c053c07223 */ /* 0x000fe200000109ff */
[----:B------:R-:W2:Y:S01]  /*10600*/  LDS R64, [R29.X4+0x4600] ;  /* 0x004600001d407984 */ /* 0x000ea20000004800 */
[----:B------:R-:W-:-:S02]  /*10610*/  FMUL.FTZ R138, R138, R5 ;  /* 0x000000058a8a7220 */ /* 0x000fc40000410000 */
[----:B------:R-:W-:Y:S01]  /*10620*/  FMUL.FTZ R147, R127, UR34 ;  /* 0x000000227f937c20 */ /* 0x000fe20008410000 */
[----:B------:R-:W3:Y:S01]  /*10630*/  LDS R65, [R30.X4+0x4800] ;  /* 0x004800001e417984 */ /* 0x000ee20000004800 */
[----:B------:R-:W-:Y:S02]  /*10640*/  FMUL.FTZ R5, R125, UR34 ;  /* 0x000000227d057c20 */ /* 0x000fe40008410000 */
[----:B------:R-:W-:Y:S01]  /*10650*/  FMUL.FTZ R145, R123, UR34 ;  /* 0x000000227b917c20 */ /* 0x000fe20008410000 */
[----:B------:R-:W4:Y:S01]  /*10660*/  LDS R66, [R35.X4+0x4a00] ;  /* 0x004a000023427984 */ /* 0x000f220000004800 */
[----:B------:R-:W-:Y:S02]  /*10670*/  FFMA.FTZ R147, R128, UR33, -R147 ;  /* 0x0000002180937c23 */ /* 0x000fe40008010893 */
[----:B------:R-:W-:Y:S01]  /*10680*/  FFMA.FTZ R145, R124, UR33, -R145 ;  /* 0x000000217c917c23 */ /* 0x000fe20008010891 */
        /* <DEDUP_REMOVED lines=29> */
[----:B------:R-:W-:Y:S01]  /*10860*/  STS [R19.X4+0x8408], R210 ;  /* 0x008408d213007388 */ /* 0x000fe20000004800 */
[----:B-----5:R-:W-:-:S03]  /*10870*/  FMUL.FTZ R148, R128, UR34 ;  /* 0x0000002280947c20 */ /* 0x020fc60008410000 */
[----:B------:R5:W-:Y:S01]  /*10880*/  STS [R140.X4+0x840c], R211 ;  /* 0x00840cd38c007388 */ /* 0x000be20000004800 */
[----:B-1----:R-:W-:-:S03]  /*10890*/  FMUL.FTZ R18, R91, R175 ;  /* 0x000000af5b127220 */ /* 0x002fc60000410000 */
[----:B------:R1:W-:Y:S01]  /*108a0*/  STS [R17.X4+0x8420], R6 ;  /* 0x0084200611007388 */ /* 0x0003e20000004800 */
[----:B------:R-:W-:-:S03]  /*108b0*/  FFMA.FTZ R148, R127, UR33, R148 ;  /* 0x000000217f947c23 */ /* 0x000fc60008010094 */
[----:B------:R2:W-:Y:S01]  /*108c0*/  STS [R17.X4+0x8428], R16 ;  /* 0x0084281011007388 */ /* 0x0005e20000004800 */
[----:B-----5:R-:W-:Y:S02]  /*108d0*/  FADD.FTZ R140, R7, R4 ;  /* 0x00000004078c7221 */ /* 0x020fe40000010000 */
[----:B------:R-:W-:Y:S01]  /*108e0*/  FMUL.FTZ R4, R100, R213 ;  /* 0x000000d564047220 */ /* 0x000fe20000410000 */
[----:B------:R5:W-:Y:S01]  /*108f0*/  STS [R17.X4+0x8438], R18 ;  /* 0x0084381211007388 */ /* 0x000be20000004800 */
[----:B-1----:R-:W-:-:S03]  /*10900*/  FMUL.FTZ R6, R90, R177 ;  /* 0x000000b15a067220 */ /* 0x002fc60000410000 */
[----:B------:R1:W-:Y:S01]  /*10910*/  STS [R17.X4+0x8410], R4 ;  /* 0x0084100411007388 */ /* 0x0003e20000004800 */
[----:B--2---:R-:W-:-:S03]  /*10920*/  FMUL.FTZ R16, R89, R179 ;  /* 0x000000b359107220 */ /* 0x004fc60000410000 */
[----:B------:R2:W-:Y:S01]  /*10930*/  STS [R17.X4+0x8440], R6 ;  /* 0x0084400611007388 */ /* 0x0005e20000004800 */
[----:B-----5:R-:W-:-:S03]  /*10940*/  FMUL.FTZ R18, R87, R183 ;  /* 0x000000b757127220 */ /* 0x020fc60000410000 */
[----:B------:R5:W-:Y:S01]  /*10950*/  STS [R17.X4+0x8448], R16 ;  /* 0x0084481011007388 */ /* 0x000be20000004800 */
[----:B-1----:R-:W-:-:S03]  /*10960*/  FMUL.FTZ R4, R96, R173 ;  /* 0x000000ad60047220 */ /* 0x002fc60000410000 */
[----:B------:R1:W-:Y:S01]  /*10970*/  STS [R17.X4+0x8450], R144 ;  /* 0x0084509011007388 */ /* 0x0003e20000004800 */
[----:B--2---:R-:W-:-:S03]  /*10980*/  FMUL.FTZ R6, R85, R187 ;  /* 0x000000bb55067220 */ /* 0x004fc60000410000 */
[----:B------:R2:W-:Y:S01]  /*10990*/  STS [R17.X4+0x8430], R4 ;  /* 0x0084300411007388 */ /* 0x0005e20000004800 */
[----:B-----5:R-:W-:-:S03]  /*109a0*/  FMUL.FTZ R16, R83, R191 ;  /* 0x000000bf53107220 */ /* 0x020fc60000410000 */
[----:B------:R-:W-:Y:S01]  /*109b0*/  STS [R17.X4+0x8414], R212 ;  /* 0x008414d411007388 */ /* 0x000fe20000004800 */
[----:B-1----:R-:W-:-:S03]  /*109c0*/  FMUL.FTZ R144, R124, UR34 ;  /* 0x000000227c907c20 */ /* 0x002fc60008410000 */
[----:B------:R-:W-:Y:S01]  /*109d0*/  STS [R17.X4+0x8418], R214 ;  /* 0x008418d611007388 */ /* 0x000fe20000004800 */
[----:B--2---:R-:W-:-:S03]  /*109e0*/  FFMA.FTZ R4, -R84, R189, -RZ ;  /* 0x000000bd54047223 */ /* 0x004fc600000109ff */
[----:B------:R-:W-:Y:S01]  /*109f0*/  STS [R17.X4+0x841c], R168 ;  /* 0x00841ca811007388 */ /* 0x000fe20000004800 */
[----:B------:R-:W-:-:S03]  /*10a00*/  FFMA.FTZ R144, R123, UR33, R144 ;  /* 0x000000217b907c23 */ /* 0x000fc60008010090 */
[----:B------:R1:W-:Y:S04]  /*10a10*/  STS [R17.X4+0x8474], R4 ;  /* 0x0084740411007388 */ /* 0x0003e80000004800 */
[----:B------:R-:W-:Y:S04]  /*10a20*/  STS [R17.X4+0x8424], R170 ;  /* 0x008424aa11007388 */ /* 0x000fe80000004800 */
[----:B------:R-:W-:Y:S01]  /*10a30*/  STS [R17.X4+0x842c], R172 ;  /* 0x00842cac11007388 */ /* 0x000fe20000004800 */
[----:B-1----:R-:W-:-:S03]  /*10a40*/  FMUL.FTZ R4, R126, UR34 ;  /* 0x000000227e047c20 */ /* 0x002fc60008410000 */
        /* <DEDUP_REMOVED lines=72> */
.L_x_1982:
[----:B0-234-:R-:W-:Y:S05]  /*10ed0*/  BSYNC B0 ;  /* 0x0000000000007941 */ /* 0x01dfea0003800000 */
.L_x_1981:
        /* <DEDUP_REMOVED lines=67> */
.L_x_1984:
[----:B0-----:R-:W-:Y:S05]  /*11310*/  BSYNC B0 ;  /* 0x0000000000007941 */ /* 0x001fea0003800000 */
.L_x_1983:
[----:B------:R-:W0:Y:S01]  /*11320*/  LDS R29, [R29.X4+0x8800] ;  /* 0x008800001d1d7984 */ /* 0x000e220000004800 */
[----:B------:R-:W-:Y:S01]  /*11330*/  BSSY B0, `(.L_x_1985) ;  /* 0x0000004000007945 */ /* 0x000fe20003800000 */
[----:B------:R-:W-:Y:S05]  /*11340*/  @!P1 BRA `(.L_x_1986) ;  /* 0x0000002000009947 */ /* 0x000fea0003800000 */
[----:B------:R1:W-:Y:S04]  /*11350*/  RED.E.ADD.F32.FTZ.RN.STRONG.GPU [R4.64+-0x3c00], R64 ;  /* 0xffc400400400798e */ /* 0x0003e8000c10e7aa */
[----:B0-----:R1:W-:Y:S02]  /*11360*/  RED.E.ADD.F32.FTZ.RN.STRONG.GPU [R6.64+-0x3c00], R29 ;  /* 0xffc4001d0600798e */ /* 0x0013e4000c10e7aa */
.L_x_1986:
[----:B------:R-:W-:Y:S05]  /*11370*/  BSYNC B0 ;  /* 0x0000000000007941 */ /* 0x000fea0003800000 */
.L_x_1985:
[----:B------:R2:W3:Y:S01]  /*11380*/  LDS R3, [R30.X4+0x8a00] ;  /* 0x008a00001e037984 */ /* 0x0004e20000004800 */
[----:B------:R-:W-:Y:S01]  /*11390*/  BSSY B0, `(.L_x_1987) ;  /* 0x0000004000007945 */ /* 0x000fe20003800000 */
[----:B------:R-:W-:Y:S05]  /*113a0*/  @!P2 BRA `(.L_x_1988) ;  /* 0x000000200000a947 */ /* 0x000fea0003800000 */
[----:B------:R4:W-:Y:S04]  /*113b0*/  RED.E.ADD.F32.FTZ.RN.STRONG.GPU [R4.64+-0x3a00], R65 ;  /* 0xffc600410400798e */ /* 0x0009e8000c10e7aa */
[----:B---3--:R4:W-:Y:S02]  /*113c0*/  RED.E.ADD.F32.FTZ.RN.STRONG.GPU [R6.64+-0x3a00], R3 ;  /* 0xffc600030600798e */ /* 0x0089e4000c10e7aa */
.L_x_1988:
[----:B------:R-:W-:Y:S05]  /*113d0*/  BSYNC B0 ;  /* 0x0000000000007941 */ /* 0x000fea0003800000 */
.L_x_1987:
        /* <DEDUP_REMOVED lines=12> */
.L_x_1990:
[----:B------:R-:W-:Y:S05]  /*114a0*/  BSYNC B0 ;  /* 0x0000000000007941 */ /* 0x000fea0003800000 */
.L_x_1989:
[----:B---34-:R3:W4:Y:S01]  /*114b0*/  LDS R3, [R36.X4+0x8e00] ;  /* 0x008e000024037984 */ /* 0x0187220000004800 */
[----:B------:R-:W-:Y:S01]  /*114c0*/  BSSY B0, `(.L_x_1991) ;  /* 0x0000004000007945 */ /* 0x000fe20003800000 */
[----:B------:R-:W-:Y:S05]  /*114d0*/  @!P0 BRA `(.L_x_1992) ;  /* 0x0000002000008947 */ /* 0x000fea0003800000 */
[----:B------:R2:W-:Y:S04]  /*114e0*/  RED.E.ADD.F32.FTZ.RN.STRONG.GPU [R4.64+-0x3600], R67 ;  /* 0xffca00430400798e */ /* 0x0005e8000c10e7aa */
[----:B----4-:R2:W-:Y:S02]  /*114f0*/  RED.E.ADD.F32.FTZ.RN.STRONG.GPU [R6.64+-0x3600], R3 ;  /* 0xffca00030600798e */ /* 0x0105e4000c10e7aa */
.L_x_1992:
[----:B------:R-:W-:Y:S05]  /*11500*/  BSYNC B0 ;  /* 0x0000000000007941 */ /* 0x000fea0003800000 */
.L_x_1991:
[----:B------:R-:W2:Y:S01]  /*11510*/  LDS R37, [R37.X4+0x9000] ;  /* 0x0090000025257984 */ /* 0x000ea20000004800 */
[----:B------:R-:W-:Y:S01]  /*11520*/  BSSY B0, `(.L_x_1993) ;  /* 0x0000004000007945 */ /* 0x000fe20003800000 */
[----:B------:R-:W-:Y:S05]  /*11530*/  @!P1 BRA `(.L_x_1994) ;  /* 0x0000002000009947 */ /* 0x000fea0003800000 */
[----:B------:R3:W-:Y:S04]  /*11540*/  RED.E.ADD.F32.FTZ.RN.STRONG.GPU [R4.64+-0x3400], R68 ;  /* 0xffcc00440400798e */ /* 0x0007e8000c10e7aa */
[----:B--2---:R3:W-:Y:S02]  /*11550*/  RED.E.ADD.F32.FTZ.RN.STRONG.GPU [R6.64+-0x3400], R37 ;  /* 0xffcc00250600798e */ /* 0x0047e4000c10e7aa */
.L_x_1994:
[----:B------:R-:W-:Y:S05]  /*11560*/  BSYNC B0 ;  /* 0x0000000000007941 */ /* 0x000fea0003800000 */
.L_x_1993:
[----:B--2-4-:R2:W4:Y:S01]  /*11570*/  LDS R3, [R38.X4+0x9200] ;  /* 0x0092000026037984 */ /* 0x0145220000004800 */
[----:B------:R-:W-:Y:S01]  /*11580*/  BSSY B0, `(.L_x_1995) ;  /* 0x0000004000007945 */ /* 0x000fe20003800000 */
[----:B------:R-:W-:Y:S05]  /*11590*/  @!P2 BRA `(.L_x_1996) ;  /* 0x000000200000a947 */ /* 0x000fea0003800000 */
[----:B------:R2:W-:Y:S04]  /*115a0*/  RED.E.ADD.F32.FTZ.RN.STRONG.GPU [R4.64+-0x3200], R69 ;  /* 0xffce00450400798e */ /* 0x0005e8000c10e7aa */
[----:B----4-:R2:W-:Y:S02]  /*115b0*/  RED.E.ADD.F32.FTZ.RN.STRONG.GPU [R6.64+-0x3200], R3 ;  /* 0xffce00030600798e */ /* 0x0105e4000c10e7aa */
.L_x_1996:
[----:B------:R-:W-:Y:S05]  /*115c0*/  BSYNC B0 ;  /* 0x0000000000007941 */ /* 0x000fea0003800000 */
.L_x_1995:
[----:B------:R-:W2:Y:S01]  /*115d0*/  LDS R39, [R39.X4+0x9400] ;  /* 0x0094000027277984 */ /* 0x000ea20000004800 */
[----:B------:R-:W-:Y:S01]  /*115e0*/  BSSY B0, `(.L_x_1997) ;  /* 0x0000004000007945 */ /* 0x000fe20003800000 */
[----:B------:R-:W-:Y:S05]  /*115f0*/  @!P3 BRA `(.L_x_1998) ;  /* 0x000000200000b947 */ /* 0x000fea0003800000 */
[----:B------:R3:W-:Y:S04]  /*11600*/  RED.E.ADD.F32.FTZ.RN.STRONG.GPU [R4.64+-0x3000], R70 ;  /* 0xffd000460400798e */ /* 0x0007e8000c10e7aa */
[----:B--2---:R3:W-:Y:S02]  /*11610*/  RED.E.ADD.F32.FTZ.RN.STRONG.GPU [R6.64+-0x3000], R39 ;  /* 0xffd000270600798e */ /* 0x0047e4000c10e7aa */
.L_x_1998:
[----:B------:R-:W-:Y:S05]  /*11620*/  BSYNC B0 ;  /* 0x0000000000007941 */ /* 0x000fea0003800000 */
.L_x_1997:
[----:B--2-4-:R2:W4:Y:S01]  /*11630*/  LDS R3, [R40.X4+0x9600] ;  /* 0x0096000028037984 */ /* 0x0145220000004800 */
[----:B------:R-:W-:Y:S01]  /*11640*/  BSSY B0, `(.L_x_1999) ;  /* 0x0000004000007945 */ /* 0x000fe20003800000 */
[----:B------:R-:W-:Y:S05]  /*11650*/  @!P4 BRA `(.L_x_2000) ;  /* 0x000000200000c947 */ /* 0x000fea0003800000 */
[----:B------:R2:W-:Y:S04]  /*11660*/  RED.E.ADD.F32.FTZ.RN.STRONG.GPU [R4.64+-0x2e00], R71 ;  /* 0xffd200470400798e */ /* 0x0005e8000c10e7aa */
[----:B----4-:R2:W-:Y:S02]  /*11670*/  RED.E.ADD.F32.FTZ.RN.STRONG.GPU [R6.64+-0x2e00], R3 ;  /* 0xffd200030600798e */ /* 0x0105e4000c10e7aa */
.L_x_2000:
[----:B------:R-:W-:Y:S05]  /*11680*/  BSYNC B0 ;  /* 0x0000000000007941 */ /* 0x000fea0003800000 */
.L_x_1999:
[----:B------:R-:W2:Y:S01]  /*11690*/  LDS R41, [R41.X4+0x9800] ;  /* 0x0098000029297984 */ /* 0x000ea20000004800 */
[----:B------:R-:W-:Y:S01]  /*116a0*/  BSSY B0, `(.L_x_2001) ;  /* 0x0000004000007945 */ /* 0x000fe20003800000 */
[----:B------:R-:W-:Y:S05]  /*116b0*/  @!P5 BRA `(.L_x_2002) ;  /* 0x000000200000d947 */ /* 0x000fea0003800000 */
[----:B------:R3:W-:Y:S04]  /*116c0*/  RED.E.ADD.F32.FTZ.RN.STRONG.GPU [R4.64+-0x2c00], R72 ;  /* 0xffd400480400798e */ /* 0x0007e8000c10e7aa */
[----:B--2---:R3:W-:Y:S02]  /*116d0*/  RED.E.ADD.F32.FTZ.RN.STRONG.GPU [R6.64+-0x2c00], R41 ;  /* 0xffd400290600798e */ /* 0x0047e4000c10e7aa */
.L_x_2002:
[----:B------:R-:W-:Y:S05]  /*116e0*/  BSYNC B0 ;  /* 0x0000000000007941 */ /* 0x000fea0003800000 */
.L_x_2001:
        /* <DEDUP_REMOVED lines=12> */
.L_x_2004:
[----:B--2---:R-:W-:Y:S05]  /*117b0*/  BSYNC B0 ;  /* 0x0000000000007941 */ /* 0x004fea0003800000 */
.L_x_2003:
[----:B------:R-:W2:Y:S01]  /*117c0*/  LDS R43, [R43.X4+0x9c00] ;  /* 0x009c00002b2b7984 */ /* 0x000ea20000004800 */
[----:B------:R-:W-:Y:S01]  /*117d0*/  BSSY B0, `(.L_x_2005) ;  /* 0x0000004000007945 */ /* 0x000fe20003800000 */
[----:B------:R-:W-:Y:S05]  /*117e0*/  @!P0 BRA `(.L_x_2006) ;  /* 0x0000002000008947 */ /* 0x000fea0003800000 */
[----:B------:R3:W-:Y:S04]  /*117f0*/  RED.E.ADD.F32.FTZ.RN.STRONG.GPU [R4.64+-0x2800], R74 ;  /* 0xffd8004a0400798e */ /* 0x0007e8000c10e7aa */
[----:B--2---:R3:W-:Y:S02]  /*11800*/  RED.E.ADD.F32.FTZ.RN.STRONG.GPU [R6.64+-0x2800], R43 ;  /* 0xffd8002b0600798e */ /* 0x0047e4000c10e7aa */
.L_x_2006:
[----:B------:R-:W-:Y:S05]  /*11810*/  BSYNC B0 ;  /* 0x0000000000007941 */ /* 0x000fea0003800000 */
.L_x_2005:
[----:B----4-:R4:W3:Y:S01]  /*11820*/  LDS R3, [R44.X4+0x9e00] ;  /* 0x009e00002c037984 */ /* 0x0108e20000004800 */
[----:B------:R-:W-:Y:S01]  /*11830*/  BSSY B0, `(.L_x_2007) ;  /* 0x0000004000007945 */ /* 0x000fe20003800000 */
[----:B------:R-:W-:Y:S05]  /*11840*/  @!P1 BRA `(.L_x_2008) ;  /* 0x0000002000009947 */ /* 0x000fea0003800000 */
[----:B------:R4:W-:Y:S04]  /*11850*/  RED.E.ADD.F32.FTZ.RN.STRONG.GPU [R4.64+-0x2600], R75 ;  /* 0xffda004b0400798e */ /* 0x0009e8000c10e7aa */
[----:B---3--:R4:W-:Y:S02]  /*11860*/  RED.E.ADD.F32.FTZ.RN.STRONG.GPU [R6.64+-0x2600], R3 ;  /* 0xffda00030600798e */ /* 0x0089e4000c10e7aa */
.L_x_2008:
[----:B------:R-:W-:Y:S05]  /*11870*/  BSYNC B0 ;  /* 0x0000000000007941 */ /* 0x000fea0003800000 */
.L_x_2007:
[----:B------:R-:W4:Y:S01]  /*11880*/  LDS R45, [R45.X4+0xa000] ;  /* 0x00a000002d2d7984 */ /* 0x000f220000004800 */
[----:B------:R-:W-:Y:S01]  /*11890*/  BSSY B0, `(.L_x_2009) ;  /* 0x0000004000007945 */ /* 0x000fe20003800000 */
[----:B------:R-:W-:Y:S05]  /*118a0*/  @!P2 BRA `(.L_x_2010) ;  /* 0x000000200000a947 */ /* 0x000fea0003800000 */
[----:B------:R4:W-:Y:S04]  /*118b0*/  RED.E.ADD.F32.FTZ.RN.STRONG.GPU [R4.64+-0x2400], R76 ;  /* 0xffdc004c0400798e */ /* 0x0009e8000c10e7aa */
[----:B----4-:R4:W-:Y:S02]  /*118c0*/  RED.E.ADD.F32.FTZ.RN.STRONG.GPU [R6.64+-0x2400], R45 ;  /* 0xffdc002d0600798e */ /* 0x0109e4000c10e7aa */
.L_x_2010:
[----:B------:R-:W-:Y:S05]  /*118d0*/  BSYNC B0 ;  /* 0x0000000000007941 */ /* 0x000fea0003800000 */
.L_x_2009:
[----:B---34-:R3:W4:Y:S01]  /*118e0*/  LDS R3, [R46.X4+0xa200] ;  /* 0x00a200002e037984 */ /* 0x0187220000004800 */
[----:B------:R-:W-:Y:S01]  /*118f0*/  BSSY B0, `(.L_x_2011) ;  /* 0x0000004000007945 */ /* 0x000fe20003800000 */
[----:B------:R-:W-:Y:S05]  /*11900*/  @!P3 BRA `(.L_x_2012) ;  /* 0x000000200000b947 */ /* 0x000fea0003800000 */
[----:B------:R3:W-:Y:S04]  /*11910*/  RED.E.ADD.F32.FTZ.RN.STRONG.GPU [R4.64+-0x2200], R77 ;  /* 0xffde004d0400798e */ /* 0x0007e8000c10e7aa */
[----:B----4-:R3:W-:Y:S02]  /*11920*/  RED.E.ADD.F32.FTZ.RN.STRONG.GPU [R6.64+-0x2200], R3 ;  /* 0xffde00030600798e */ /* 0x0107e4000c10e7aa */
.L_x_2012:
[----:B------:R-:W-:Y:S05]  /*11930*/  BSYNC B0 ;  /* 0x0000000000007941 */ /* 0x000fea0003800000 */
.L_x_2011:
[----:B------:R-:W3:Y:S01]  /*11940*/  LDS R47, [R47.X4+0xa400] ;  /* 0x00a400002f2f7984 */ /* 0x000ee20000004800 */
[----:B------:R-:W-:Y:S01]  /*11950*/  BSSY B0, `(.L_x_2013) ;  /* 0x0000004000007945 */ /* 0x000fe20003800000 */
[----:B------:R-:W-:Y:S05]  /*11960*/  @!P4 BRA `(.L_x_2014) ;  /* 0x000000200000c947 */ /* 0x000fea0003800000 */
[----:B------:R4:W-:Y:S04]  /*11970*/  RED.E.ADD.F32.FTZ.RN.STRONG.GPU [R4.64+-0x2000], R78 ;  /* 0xffe0004e0400798e */ /* 0x0009e8000c10e7aa */
[----:B---3--:R4:W-:Y:S02]  /*11980*/  RED.E.ADD.F32.FTZ.RN.STRONG.GPU [R6.64+-0x2000], R47 ;  /* 0xffe0002f0600798e */ /* 0x0089e4000c10e7aa */
.L_x_2014:
[----:B------:R-:W-:Y:S05]  /*11990*/  BSYNC B0 ;  /* 0x0000000000007941 */ /* 0x000fea0003800000 */
.L_x_2013:
[----:B---34-:R3:W4:Y:S01]  /*119a0*/  LDS R3, [R48.X4+0xa600] ;  /* 0x00a6000030037984 */ /* 0x0187220000004800 */
[----:B------:R-:W-:Y:S01]  /*119b0*/  BSSY B0, `(.L_x_2015) ;  /* 0x0000004000007945 */ /* 0x000fe20003800000 */
[----:B------:R-:W-:Y:S05]  /*119c0*/  @!P5 BRA `(.L_x_2016) ;  /* 0x000000200000d947 */ /* 0x000fea0003800000 */
[----:B------:R3:W-:Y:S04]  /*119d0*/  RED.E.ADD.F32.FTZ.RN.STRONG.GPU [R4.64+-0x1e00], R79 ;  /* 0xffe2004f0400798e */ /* 0x0007e8000c10e7aa */
[----:B----4-:R3:W-:Y:S02]  /*119e0*/  RED.E.ADD.F32.FTZ.RN.STRONG.GPU [R6.64+-0x1e00], R3 ;  /* 0xffe200030600798e */ /* 0x0107e4000c10e7aa */
.L_x_2016:
[----:B------:R-:W-:Y:S05]  /*119f0*/  BSYNC B0 ;  /* 0x0000000000007941 */ /* 0x000fea0003800000 */
.L_x_2015:
        /* <DEDUP_REMOVED lines=12> */
.L_x_2018:
[----:B------:R-:W-:Y:S05]  /*11ac0*/  BSYNC B0 ;  /* 0x0000000000007941 */ /* 0x000fea0003800000 */
.L_x_2017:
[----:B---34-:R3:W4:Y:S01]  /*11ad0*/  LDS R3, [R50.X4+0xaa00] ;  /* 0x00aa000032037984 */ /* 0x0187220000004800 */
[----:B------:R-:W-:Y:S01]  /*11ae0*/  BSSY B0, `(.L_x_2019) ;  /* 0x0000004000007945 */ /* 0x000fe20003800000 */
[----:B------:R-:W-:Y:S05]  /*11af0*/  @!P0 BRA `(.L_x_2020) ;  /* 0x0000002000008947 */ /* 0x000fea0003800000 */
[----:B------:R3:W-:Y:S04]  /*11b00*/  RED.E.ADD.F32.FTZ.RN.STRONG.GPU [R4.64+-0x1a00], R81 ;  /* 0xffe600510400798e */ /* 0x0007e8000c10e7aa */
[----:B----4-:R3:W-:Y:S02]  /*11b10*/  RED.E.ADD.F32.FTZ.RN.STRONG.GPU [R6.64+-0x1a00], R3 ;  /* 0xffe600030600798e */ /* 0x0107e4000c10e7aa */
.L_x_2020:
[----:B------:R-:W-:Y:S05]  /*11b20*/  BSYNC B0 ;  /* 0x0000000000007941 */ /* 0x000fea0003800000 */
.L_x_2019:
[----:B------:R-:W3:Y:S01]  /*11b30*/  LDS R51, [R51.X4+0xac00] ;  /* 0x00ac000033337984 */ /* 0x000ee20000004800 */
[----:B------:R-:W-:Y:S01]  /*11b40*/  BSSY B0, `(.L_x_2021) ;  /* 0x0000004000007945 */ /* 0x000fe20003800000 */
[----:B------:R-:W-:Y:S05]  /*11b50*/  @!P1 BRA `(.L_x_2022) ;  /* 0x0000002000009947 */ /* 0x000fea0003800000 */
[----:B------:R4:W-:Y:S04]  /*11b60*/  RED.E.ADD.F32.FTZ.RN.STRONG.GPU [R4.64+-0x1800], R82 ;  /* 0xffe800520400798e */ /* 0x0009e8000c10e7aa */
[----:B---3--:R4:W-:Y:S02]  /*11b70*/  RED.E.ADD.F32.FTZ.RN.STRONG.GPU [R6.64+-0x1800], R51 ;  /* 0xffe800330600798e */ /* 0x0089e4000c10e7aa */
.L_x_2022:
[----:B------:R-:W-:Y:S05]  /*11b80*/  BSYNC B0 ;  /* 0x0000000000007941 */ /* 0x000fea0003800000 */
.L_x_2021:
[----:B---34-:R3:W4:Y:S01]  /*11b90*/  LDS R3, [R52.X4+0xae00] ;  /* 0x00ae000034037984 */ /* 0x0187220000004800 */
[----:B------:R-:W-:Y:S01]  /*11ba0*/  BSSY B0, `(.L_x_2023) ;  /* 0x0000004000007945 */ /* 0x000fe20003800000 */
[----:B------:R-:W-:Y:S05]  /*11bb0*/  @!P2 BRA `(.L_x_2024) ;  /* 0x000000200000a947 */ /* 0x000fea0003800000 */
[----:B------:R3:W-:Y:S04]  /*11bc0*/  RED.E.ADD.F32.FTZ.RN.STRONG.GPU [R4.64+-0x1600], R94 ;  /* 0xffea005e0400798e */ /* 0x0007e8000c10e7aa */
[----:B----4-:R3:W-:Y:S02]  /*11bd0*/  RED.E.ADD.F32.FTZ.RN.STRONG.GPU [R6.64+-0x1600], R3 ;  /* 0xffea00030600798e */ /* 0x0107e4000c10e7aa */
.L_x_2024:
[----:B------:R-:W-:Y:S05]  /*11be0*/  BSYNC B0 ;  /* 0x0000000000007941 */ /* 0x000fea0003800000 */
.L_x_2023:
[----:B------:R-:W3:Y:S01]  /*11bf0*/  LDS R53, [R53.X4+0xb000] ;  /* 0x00b0000035357984 */ /* 0x000ee20000004800 */
[----:B------:R-:W-:Y:S01]  /*11c00*/  BSSY B0, `(.L_x_2025) ;  /* 0x0000004000007945 */ /* 0x000fe20003800000 */
[----:B------:R-:W-:Y:S05]  /*11c10*/  @!P3 BRA `(.L_x_2026) ;  /* 0x000000200000b947 */ /* 0x000fea0003800000 */
[----:B------:R4:W-:Y:S04]  /*11c20*/  RED.E.ADD.F32.FTZ.RN.STRONG.GPU [R4.64+-0x1400], R95 ;  /* 0xffec005f0400798e */ /* 0x0009e8000c10e7aa */
[----:B---3--:R4:W-:Y:S02]  /*11c30*/  RED.E.ADD.F32.FTZ.RN.STRONG.GPU [R6.64+-0x1400], R53 ;  /* 0xffec00350600798e */ /* 0x0089e4000c10e7aa */
.L_x_2026:
[----:B------:R-:W-:Y:S05]  /*11c40*/  BSYNC B0 ;  /* 0x0000000000007941 */ /* 0x000fea0003800000 */
.L_x_2025:
[----:B---34-:R3:W4:Y:S01]  /*11c50*/  LDS R3, [R54.X4+0xb200] ;  /* 0x00b2000036037984 */ /* 0x0187220000004800 */
[----:B------:R-:W-:Y:S01]  /*11c60*/  BSSY B0, `(.L_x_2027) ;  /* 0x0000004000007945 */ /* 0x000fe20003800000 */
[----:B------:R-:W-:Y:S05]  /*11c70*/  @!P4 BRA `(.L_x_2028) ;  /* 0x000000200000c947 */ /* 0x000fea0003800000 */
[----:B------:R3:W-:Y:S04]  /*11c80*/  RED.E.ADD.F32.FTZ.RN.STRONG.GPU [R4.64+-0x1200], R129 ;  /* 0xffee00810400798e */ /* 0x0007e8000c10e7aa */
[----:B----4-:R3:W-:Y:S02]  /*11c90*/  RED.E.ADD.F32.FTZ.RN.STRONG.GPU [R6.64+-0x1200], R3 ;  /* 0xffee00030600798e */ /* 0x0107e4000c10e7aa */
.L_x_2028:
[----:B------:R-:W-:Y:S05]  /*11ca0*/  BSYNC B0 ;  /* 0x0000000000007941 */ /* 0x000fea0003800000 */
.L_x_2027:
[----:B------:R-:W3:Y:S01]  /*11cb0*/  LDS R55, [R55.X4+0xb400] ;  /* 0x00b4000037377984 */ /* 0x000ee20000004800 */
[----:B------:R-:W-:Y:S01]  /*11cc0*/  BSSY B0, `(.L_x_2029) ;  /* 0x0000004000007945 */ /* 0x000fe20003800000 */
[----:B------:R-:W-:Y:S05]  /*11cd0*/  @!P5 BRA `(.L_x_2030) ;  /* 0x000000200000d947 */ /* 0x000fea0003800000 */
[----:B------:R4:W-:Y:S04]  /*11ce0*/  RED.E.ADD.F32.FTZ.RN.STRONG.GPU [R4.64+-0x1000], R130 ;  /* 0xfff000820400798e */ /* 0x0009e8000c10e7aa */
[----:B---3--:R4:W-:Y:S02]  /*11cf0*/  RED.E.ADD.F32.FTZ.RN.STRONG.GPU [R6.64+-0x1000], R55 ;  /* 0xfff000370600798e */ /* 0x0089e4000c10e7aa */
.L_x_2030:
[----:B------:R-:W-:Y:S05]  /*11d00*/  BSYNC B0 ;  /* 0x0000000000007941 */ /* 0x000fea0003800000 */
.L_x_2029:
        /* <DEDUP_REMOVED lines=12> */
.L_x_2032:
[----:B---3--:R-:W-:Y:S05]  /*11dd0*/  BSYNC B0 ;  /* 0x0000000000007941 */ /* 0x008fea0003800000 */
.L_x_2031:
[----:B------:R-:W3:Y:S01]  /*11de0*/  LDS R57, [R57.X4+0xb800] ;  /* 0x00b8000039397984 */ /* 0x000ee20000004800 */
[----:B------:R-:W-:Y:S01]  /*11df0*/  BSSY B0, `(.L_x_2033) ;  /* 0x0000004000007945 */ /* 0x000fe20003800000 */
[----:B------:R-:W-:Y:S05]  /*11e00*/  @!P0 BRA `(.L_x_2034) ;  /* 0x0000002000008947 */ /* 0x000fea0003800000 */
[----:B------:R4:W-:Y:S04]  /*11e10*/  RED.E.ADD.F32.FTZ.RN.STRONG.GPU [R4.64+-0xc00], R132 ;  /* 0xfff400840400798e */ /* 0x0009e8000c10e7aa */
[----:B---3--:R4:W-:Y:S02]  /*11e20*/  RED.E.ADD.F32.FTZ.RN.STRONG.GPU [R6.64+-0xc00], R57 ;  /* 0xfff400390600798e */ /* 0x0089e4000c10e7aa */
.L_x_2034:
[----:B------:R-:W-:Y:S05]  /*11e30*/  BSYNC B0 ;  /* 0x0000000000007941 */ /* 0x000fea0003800000 */
.L_x_2033:
[----:B----4-:R4:W3:Y:S01]  /*11e40*/  LDS R3, [R58.X4+0xba00] ;  /* 0x00ba00003a037984 */ /* 0x0108e20000004800 */
[----:B------:R-:W-:Y:S01]  /*11e50*/  BSSY B0, `(.L_x_2035) ;  /* 0x0000004000007945 */ /* 0x000fe20003800000 */
[----:B------:R-:W-:Y:S05]  /*11e60*/  @!P1 BRA `(.L_x_2036) ;  /* 0x0000002000009947 */ /* 0x000fea0003800000 */
[----:B------:R4:W-:Y:S04]  /*11e70*/  RED.E.ADD.F32.FTZ.RN.STRONG.GPU [R4.64+-0xa00], R133 ;  /* 0xfff600850400798e */ /* 0x0009e8000c10e7aa */
[----:B---3--:R4:W-:Y:S02]  /*11e80*/  RED.E.ADD.F32.FTZ.RN.STRONG.GPU [R6.64+-0xa00], R3 ;  /* 0xfff600030600798e */ /* 0x0089e4000c10e7aa */
.L_x_2036:
[----:B------:R-:W-:Y:S05]  /*11e90*/  BSYNC B0 ;  /* 0x0000000000007941 */ /* 0x000fea0003800000 */
.L_x_2035:
[----:B------:R-:W4:Y:S01]  /*11ea0*/  LDS R59, [R59.X4+0xbc00] ;  /* 0x00bc00003b3b7984 */ /* 0x000f220000004800 */
[----:B------:R-:W-:Y:S01]  /*11eb0*/  BSSY B0, `(.L_x_2037) ;  /* 0x0000004000007945 */ /* 0x000fe20003800000 */
[----:B------:R-:W-:Y:S05]  /*11ec0*/  @!P2 BRA `(.L_x_2038) ;  /* 0x000000200000a947 */ /* 0x000fea0003800000 */
[----:B------:R4:W-:Y:S04]  /*11ed0*/  RED.E.ADD.F32.FTZ.RN.STRONG.GPU [R4.64+-0x800], R134 ;  /* 0xfff800860400798e */ /* 0x0009e8000c10e7aa */
[----:B----4-:R4:W-:Y:S02]  /*11ee0*/  RED.E.ADD.F32.FTZ.RN.STRONG.GPU [R6.64+-0x800], R59 ;  /* 0xfff8003b0600798e */ /* 0x0109e4000c10e7aa */
.L_x_2038:
[----:B------:R-:W-:Y:S05]  /*11ef0*/  BSYNC B0 ;  /* 0x0000000000007941 */ /* 0x000fea0003800000 */
.L_x_2037:
[----:B---34-:R3:W4:Y:S01]  /*11f00*/  LDS R3, [R60.X4+0xbe00] ;  /* 0x00be00003c037984 */ /* 0x0187220000004800 */
[----:B------:R-:W-:Y:S01]  /*11f10*/  BSSY B0, `(.L_x_2039) ;  /* 0x0000004000007945 */ /* 0x000fe20003800000 */
[----:B------:R-:W-:Y:S05]  /*11f20*/  @!P3 BRA `(.L_x_2040) ;  /* 0x000000200000b947 */ /* 0x000fea0003800000 */
[----:B------:R3:W-:Y:S04]  /*11f30*/  RED.E.ADD.F32.FTZ.RN.STRONG.GPU [R4.64+-0x600], R135 ;  /* 0xfffa00870400798e */ /* 0x0007e8000c10e7aa */
[----:B----4-:R3:W-:Y:S02]  /*11f40*/  RED.E.ADD.F32.FTZ.RN.STRONG.GPU [R6.64+-0x600], R3 ;  /* 0xfffa00030600798e */ /* 0x0107e4000c10e7aa */
.L_x_2040:
[----:B------:R-:W-:Y:S05]  /*11f50*/  BSYNC B0 ;  /* 0x0000000000007941 */ /* 0x000fea0003800000 */
.L_x_2039:
[----:B------:R-:W3:Y:S01]  /*11f60*/  LDS R61, [R61.X4+0xc000] ;  /* 0x00c000003d3d7984 */ /* 0x000ee20000004800 */
[----:B------:R-:W-:Y:S01]  /*11f70*/  BSSY B0, `(.L_x_2041) ;  /* 0x0000004000007945 */ /* 0x000fe20003800000 */
[----:B------:R-:W-:Y:S05]  /*11f80*/  @!P4 BRA `(.L_x_2042) ;  /* 0x000000200000c947 */ /* 0x000fea0003800000 */
[----:B------:R4:W-:Y:S04]  /*11f90*/  RED.E.ADD.F32.FTZ.RN.STRONG.GPU [R4.64+-0x400], R136 ;  /* 0xfffc00880400798e */ /* 0x0009e8000c10e7aa */
[----:B---3--:R4:W-:Y:S02]  /*11fa0*/  RED.E.ADD.F32.FTZ.RN.STRONG.GPU [R6.64+-0x400], R61 ;  /* 0xfffc003d0600798e */ /* 0x0089e4000c10e7aa */
.L_x_2042:
[----:B------:R-:W-:Y:S05]  /*11fb0*/  BSYNC B0 ;  /* 0x0000000000007941 */ /* 0x000fea0003800000 */
.L_x_2041:
[----:B---34-:R3:W4:Y:S01]  /*11fc0*/  LDS R3, [R62.X4+0xc200] ;  /* 0x00c200003e037984 */ /* 0x0187220000004800 */
[----:B------:R-:W-:Y:S01]  /*11fd0*/  BSSY B0, `(.L_x_2043) ;  /* 0x0000004000007945 */ /* 0x000fe20003800000 */
[----:B------:R-:W-:Y:S05]  /*11fe0*/  @!P5 BRA `(.L_x_2044) ;  /* 0x000000200000d947 */ /* 0x000fea0003800000 */
[----:B------:R3:W-:Y:S04]  /*11ff0*/  RED.E.ADD.F32.FTZ.RN.STRONG.GPU [R4.64+-0x200], R137 ;  /* 0xfffe00890400798e */ /* 0x0007e8000c10e7aa */
[----:B----4-:R3:W-:Y:S02]  /*12000*/  RED.E.ADD.F32.FTZ.RN.STRONG.GPU [R6.64+-0x200], R3 ;  /* 0xfffe00030600798e */ /* 0x0107e4000c10e7aa */
.L_x_2044:
[----:B------:R-:W-:Y:S05]  /*12010*/  BSYNC B0 ;  /* 0x0000000000007941 */ /* 0x000fea0003800000 */
.L_x_2043:
        /* <DEDUP_REMOVED lines=31> */
[----:B------:R-:W-:Y:S02]  /*12210*/  FADD.FTZ R196, R9, R196 ;  /* 0x000000c409c47221 */ /* 0x000fe40000010000 */
[----:B------:R-:W-:Y:S02]  /*12220*/  FADD.FTZ R195, R14, R195 ;  /* 0x000000c30ec37221 */ /* 0x000fe40000010000 */
[----:B-1----:R-:W-:Y:S02]  /*12230*/  @!P0 FADD.FTZ R0, R0, R5 ;  /* 0x0000000500008221 */ /* 0x002fe40000010000 */
[----:B------:R-:W-:Y:S02]  /*12240*/  FFMA.FTZ R232, R27, R116, R232 ;  /* 0x000000741be87223 */ /* 0x000fe400000100e8 */
[----:B---3--:R-:W-:Y:S01]  /*12250*/  @!P0 FADD.FTZ R2, R2, R3 ;  /* 0x0000000302028221 */ /* 0x008fe20000010000 */
[----:B------:R-:W1:Y:S01]  /*12260*/  SHFL.DOWN PT, R5, R0, 0x4, 0x1f ;  /* 0x08801f0000057f89 */ /* 0x000e6200000e0000 */
[----:B------:R-:W-:Y:S01]  /*12270*/  ISETP.GT.AND P0, PT, R121, 0x1b, PT ;  /* 0x0000001b7900780c */ /* 0x000fe20003f04270 */
[----:B------:R-:W-:-:S02]  /*12280*/  FADD.FTZ R194, R147, R194 ;  /* 0x000000c293c27221 */ /* 0x000fc40000010000 */
[----:B------:R-:W3:Y:S01]  /*12290*/  SHFL.DOWN PT, R3, R2, 0x4, 0x1f ;  /* 0x08801f0002037f89 */ /* 0x000ee200000e0000 */
[----:B------:R-:W-:Y:S02]  /*122a0*/  FFMA.FTZ R234, R33, R118, R234 ;  /* 0x0000007621ea7223 */ /* 0x000fe400000100ea */
[----:B------:R-:W-:Y:S02]  /*122b0*/  FADD.FTZ R193, R32, R193 ;  /* 0x000000c120c17221 */ /* 0x000fe40000010000 */
[----:B------:R-:W-:-:S05]  /*122c0*/  FADD.FTZ R167, R144, R167 ;  /* 0x000000a790a77221 */ /* 0x000fca0000010000 */
[----:B-1----:R-:W-:Y:S02]  /*122d0*/  @!P0 FADD.FTZ R0, R0, R5 ;  /* 0x0000000500008221 */ /* 0x002fe40000010000 */
        /* <DEDUP_REMOVED lines=31> */
.L_x_2046:
[----:B------:R-:W-:Y:S05]  /*124d0*/  BSYNC B0 ;  /* 0x0000000000007941 */ /* 0x000fea0003800000 */
.L_x_2045:
        /* <DEDUP_REMOVED lines=8> */
.L_x_1946:
[----:B------:R-:W-:Y:S01]  /*12560*/  BAR.SYNC.DEFER_BLOCKING 0x0 ;  /* 0x0000000000007b1d */ /* 0x000fe20000010000 */
[C---:B------:R-:W-:Y:S02]  /*12570*/  LOP3.LUT R14, R120.reuse, 0x20, RZ, 0xfc, !PT ;  /* 0x00000020780e7812 */ /* 0x040fe400078efcff */
[C---:B------:R-:W-:Y:S02]  /*12580*/  LOP3.LUT R15, R120.reuse, 0x40, RZ, 0xfc, !PT ;  /* 0x00000040780f7812 */ /* 0x040fe400078efcff */
[C---:B0-----:R-:W-:Y:S01]  /*12590*/  LOP3.LUT R0, R120.reuse, 0x60, RZ, 0xfc, !PT ;  /* 0x0000006078007812 */ /* 0x041fe200078efcff */
[----:B------:R-:W2:Y:S01]  /*125a0*/  LDL R48, [R1+0xc] ;  /* 0x00000c0001307983 */ /* 0x000ea20000100800 */
[----:B------:R-:W-:Y:S01]  /*125b0*/  ISETP.GE.AND P1, PT, R120, UR28, PT ;  /* 0x0000001c78007c0c */ /* 0x000fe2000bf26270 */
[----:B------:R-:W-:Y:S01]  /*125c0*/  ULDC.64 UR8, c[0x0][0x2d8] ;  /* 0x0000b60000087ab9 */ /* 0x000fe20000000a00 */
[----:B------:R-:W-:Y:S01]  /*125d0*/  ISETP.GE.AND P2, PT, R14, UR28, PT ;  /* 0x0000001c0e007c0c */ /* 0x000fe2000bf46270 */
[----:B------:R-:W3:Y:S01]  /*125e0*/  LDL R46, [R1+0x8] ;  /* 0x00000800012e7983 */ /* 0x000ee20000100800 */
[----:B------:R-:W-:Y:S01]  /*125f0*/  ISETP.GE.AND P3, PT, R15, UR28, PT ;  /* 0x0000001c0f007c0c */ /* 0x000fe2000bf66270 */
[----:B------:R-:W-:Y:S01]  /*12600*/  ULDC.64 UR32, c[0x0][0x2f8] ;  /* 0x0000be0000207ab9 */ /* 0x000fe20000000a00 */
[----:B------:R-:W-:Y:S01]  /*12610*/  ISETP.GE.AND P4, PT, R0, UR28, PT ;  /* 0x0000001c00007c0c */ /* 0x000fe2000bf86270 */
        /* <DEDUP_REMOVED lines=14> */
[----:B------:R-:W-:Y:S01]  /*12700*/  ISETP.GE.AND P5, PT, R2, UR28, PT ;  /* 0x0000001c02007c0c */ /* 0x000fe2000bfa6270 */
[----:B------:R-:W4:Y:S01]  /*12710*/  @!P3 LDG.E.U16 R18, [R92.64+0x80] ;  /* 0x0000802a5c12b981 */ /* 0x000f22000c1e1500 */
[----:B------:R-:W-:Y:S02]  /*12720*/  LOP3.LUT R7, R120, 0x120, RZ, 0xfc, !PT ;  /* 0x0000012078077812 */ /* 0x000fe400078efcff */
[----:B------:R-:W-:Y:S01]  /*12730*/  ISETP.GE.AND P0, PT, R3, UR28, PT ;  /* 0x0000001c03007c0c */ /* 0x000fe2000bf06270 */
[----:B------:R-:W4:Y:S01]  /*12740*/  @!P4 LDG.E.U16 R19, [R92.64+0xc0] ;  /* 0x0000c02a5c13c981 */ /* 0x000f22000c1e1500 */
        /* <DEDUP_REMOVED lines=64> */
[----:B--2---:R-:W-:-:S05]  /*12b50*/  PRMT R17, RZ, 0x5410, R17 ;  /* 0x00005410ff117816 */ /* 0x004fca0000000011 */
[----:B------:R-:W-:-:S06]  /*12b60*/  FADD.FTZ R17, R17, UR5 ;  /* 0x0000000511117e21 */ /* 0x000fcc0008010000 */
[----:B------:R-:W-:Y:S01]  /*12b70*/  @!P2 FMUL.FTZ R20, R16, -1.4426950216293334961 ;  /* 0xbfb8aa3b1014a820 */ /* 0x000fe20000410000 */
[----:B------:R-:W-:Y:S01]  /*12b80*/  FSETP.GTU.FTZ.AND P5, PT, R17, 20, PT ;  /* 0x41a000001100780b */ /* 0x000fe20003fbc000 */
[----:B------:R-:W-:Y:S01]  /*12b90*/  LDS.U16 R16, [R119+0x8] ;  /* 0x0000080077107984 */ /* 0x000fe20000000400 */
[----:B---3--:R-:W-:Y:S02]  /*12ba0*/  PRMT R18, RZ, 0x5410, R18 ;  /* 0x00005410ff127816 */ /* 0x008fe40000000012 */
[----:B----4-:R-:W-:Y:S01]  /*12bb0*/  PRMT R19, RZ, 0x5410, R19 ;  /* 0x00005410ff137816 */ /* 0x010fe20000000013 */
[----:B------:R-:W1:Y:S02]  /*12bc0*/  @!P2 MUFU.EX2 R20, R20 ;  /* 0x000000140014a308 */ /* 0x000e640000000800 */
[----:B------:R-:W-:Y:S02]  /*12bd0*/  FADD.FTZ R18, R18, UR5 ;  /* 0x0000000512127e21 */ /* 0x000fe40008010000 */
[----:B------:R-:W-:-:S03]  /*12be0*/  FADD.FTZ R19, R19, UR5 ;  /* 0x0000000513137e21 */ /* 0x000fc60008010000 */
[----:B------:R-:W-:Y:S01]  /*12bf0*/  FSETP.GTU.FTZ.AND P4, PT, R18, 20, PT ;  /* 0x41a000001200780b */ /* 0x000fe20003f9c000 */
[----:B------:R-:W-:Y:S01]  /*12c00*/  @!P5 FMUL.FTZ R21, R17, -1.4426950216293334961 ;  /* 0xbfb8aa3b1115d820 */ /* 0x000fe20000410000 */
[----:B------:R-:W-:Y:S01]  /*12c10*/  FSETP.GTU.FTZ.AND P1, PT, R19, 20, PT ;  /* 0x41a000001300780b */ /* 0x000fe20003f3c000 */
[----:B------:R-:W-:Y:S02]  /*12c20*/  LDS.U16 R17, [R119+0xa] ;  /* 0x00000a0077117984 */ /* 0x000fe40000000400 */
[----:B------:R2:W-:Y:S01]  /*12c30*/  @!P5 MUFU.EX2 R23, R21 ;  /* 0x000000150017d308 */ /* 0x0005e20000000800 */
[----:B-1----:R-:W-:Y:S02]  /*12c40*/  @!P2 FADD.FTZ R22, R20, 1 ;  /* 0x3f8000001416a421 */ /* 0x002fe40000010000 */
[----:B------:R-:W1:Y:S04]  /*12c50*/  LDS.U16 R20, [R119+0x10] ;  /* 0x0000100077147984 */ /* 0x000e680000000400 */
[----:B--2---:R-:W2:Y:S01]  /*12c60*/  LDS.U16 R21, [R119+0x12] ;  /* 0x0000120077157984 */ /* 0x004ea20000000400 */
[----:B------:R-:W-:-:S02]  /*12c70*/  @!P4 FMUL.FTZ R24, R18, -1.4426950216293334961 ;  /* 0xbfb8aa3b1218c820 */ /* 0x000fc40000410000 */
[----:B------:R-:W-:Y:S01]  /*12c80*/  @!P1 FMUL.FTZ R25, R19, -1.4426950216293334961 ;  /* 0xbfb8aa3b13199820 */ /* 0x000fe20000410000 */
[----:B------:R-:W3:Y:S03]  /*12c90*/  LDS.U16 R18, [R119+0xc] ;  /* 0x00000c0077127984 */ /* 0x000ee60000000400 */
[----:B------:R-:W4:Y:S01]  /*12ca0*/  @!P4 MUFU.EX2 R24, R24 ;  /* 0x000000180018c308 */ /* 0x000f220000000800 */
[----:B------:R-:W0:Y:S07]  /*12cb0*/  LDS.U16 R19, [R119+0xe] ;  /* 0x00000e0077137984 */ /* 0x000e2e0000000400 */
[----:B------:R-:W1:Y:S01]  /*12cc0*/  @!P1 MUFU.EX2 R25, R25 ;  /* 0x0000001900199308 */ /* 0x000e620000000800 */
[----:B----4-:R-:W-:-:S07]  /*12cd0*/  @!P4 FADD.FTZ R24, R24, 1 ;  /* 0x3f8000001818c421 */ /* 0x010fce0000010000 */
[----:B------:R-:W4:Y:S01]  /*12ce0*/  @!P4 MUFU.RCP R27, R24 ;  /* 0x00000018001bc308 */ /* 0x000f220000001000 */
[----:B-1----:R-:W-:-:S07]  /*12cf0*/  @!P1 FADD.FTZ R25, R25, 1 ;  /* 0x3f80000019199421 */ /* 0x002fce0000010000 */
[----:B------:R-:W1:Y:S01]  /*12d00*/  @!P1 MUFU.RCP R28, R25 ;  /* 0x00000019001c9308 */ /* 0x000e620000001000 */
[----:B------:R-:W-:Y:S02]  /*12d10*/  PRMT R20, RZ, 0x5410, R20 ;  /* 0x00005410ff147816 */ /* 0x000fe40000000014 */
[----:B--2---:R-:W-:-:S03]  /*12d20*/  PRMT R21, RZ, 0x5410, R21 ;  /* 0x00005410ff157816 */ /* 0x004fc60000000015 */
[----:B------:R-:W-:Y:S02]  /*12d30*/  FADD.FTZ R20, R20, UR5 ;  /* 0x0000000514147e21 */ /* 0x000fe40008010000 */
[----:B------:R-:W2:Y:S01]  /*12d40*/  @!P2 MUFU.RCP R22, R22 ;  /* 0x000000160016a308 */ /* 0x000ea20000001000 */
[----:B------:R-:W-:Y:S02]  /*12d50*/  @!P5 FADD.FTZ R23, R23, 1 ;  /* 0x3f8000001717d421 */ /* 0x000fe40000010000 */
[----:B------:R-:W-:Y:S02]  /*12d60*/  FADD.FTZ R21, R21, UR5 ;  /* 0x0000000515157e21 */ /* 0x000fe40008010000 */
[----:B----4-:R-:W-:Y:S01]  /*12d70*/  @!P4 FMUL.FTZ R194, R194, R27 ;  /* 0x0000001bc2c2c220 */ /* 0x010fe20000410000 */
[----:B------:R-:W-:Y:S01]  /*12d80*/  FSETP.GTU.FTZ.AND P4, PT, R20, 20, PT ;  /* 0x41a000001400780b */ /* 0x000fe20003f9c000 */
[----:B-1----:R-:W-:Y:S01]  /*12d90*/  @!P1 FMUL.FTZ R195, R195, R28 ;  /* 0x0000001cc3c39220 */ /* 0x002fe20000410000 */
[----:B------:R-:W1:Y:S01]  /*12da0*/  @!P5 MUFU.RCP R26, R23 ;  /* 0x00000017001ad308 */ /* 0x000e620000001000 */
[----:B------:R-:W-:-:S02]  /*12db0*/  FSETP.GTU.FTZ.AND P1, PT, R21, 20, PT ;  /* 0x41a000001500780b */ /* 0x000fc40003f3c000 */
[----:B------:R-:W-:Y:S02]  /*12dc0*/  PRMT R16, RZ, 0x5410, R16 ;  /* 0x00005410ff107816 */ /* 0x000fe40000000010 */
[----:B------:R-:W-:Y:S02]  /*12dd0*/  PRMT R17, RZ, 0x5410, R17 ;  /* 0x00005410ff117816 */ /* 0x000fe40000000011 */
[----:B---3--:R-:W-:Y:S01]  /*12de0*/  PRMT R18, RZ, 0x5410, R18 ;  /* 0x00005410ff127816 */ /* 0x008fe20000000012 */
[----:B------:R-:W-:Y:S01]  /*12df0*/  FADD.FTZ R16, R16, UR5 ;  /* 0x0000000510107e21 */ /* 0x000fe20008010000 */
[----:B0-----:R-:W-:Y:S01]  /*12e00*/  PRMT R19, RZ, 0x5410, R19 ;  /* 0x00005410ff137816 */ /* 0x001fe20000000013 */
        /* <DEDUP_REMOVED lines=9> */
[----:B-1----:R-:W-:Y:S01]  /*12ea0*/  @!P5 FMUL.FTZ R193, R193, R26 ;  /* 0x0000001ac1c1d220 */ /* 0x002fe20000410000 */
        /* <DEDUP_REMOVED lines=22> */
[----:B------:R1:W3:Y:S01]  /*13010*/  @!P0 MUFU.RCP R37, R16 ;  /* 0x0000001000258308 */ /* 0x0002e20000001000 */
[----:B--2---:R-:W-:Y:S02]  /*13020*/  @!P4 FMUL.FTZ R201, R201, R20 ;  /* 0x00000014c9c9c220 */ /* 0x004fe40000410000 */
[----:B------:R-:W-:Y:S05]  /*13030*/  LDS.U16 R20, [R119+0x1c] ;  /* 0x00001c0077147984 */ /* 0x000fea0000000400 */
[----:B------:R2:W4:Y:S01]  /*13040*/  @!P3 MUFU.RCP R38, R17 ;  /* 0x000000110026b308 */ /* 0x0005220000001000 */
[----:B-1----:R-:W-:Y:S01]  /*13050*/  IADD3 R16, R41, 0x4, RZ ;  /* 0x0000000429107810 */ /* 0x002fe20007ffe0ff */
[----:B0-----:R-:W-:-:S02]  /*13060*/  @!P1 FMUL.FTZ R202, R202, R21 ;  /* 0x00000015caca9220 */ /* 0x001fc40000410000 */
[----:B------:R-:W-:Y:S04]  /*13070*/  LDS.U16 R21, [R119+0x1e] ;  /* 0x00001e0077157984 */ /* 0x000fe80000000400 */
[----:B------:R0:W1:Y:S01]  /*13080*/  @!P2 MUFU.RCP R39, R18 ;  /* 0x000000120027a308 */ /* 0x0000620000001000 */
[C---:B--2---:R-:W-:Y:S02]  /*13090*/  IADD3 R17, R41.reuse, 0x7, RZ ;  /* 0x0000000729117810 */ /* 0x044fe40007ffe0ff */
[----:B------:R-:W-:Y:S02]  /*130a0*/  LEA.HI.SX32 R25, R16, R41, 0x1b ;  /* 0x0000002910197211 */ /* 0x000fe400078fdaff */
[----:B0-----:R-:W-:-:S03]  /*130b0*/  IADD3 R18, R41, 0xc, RZ ;  /* 0x0000000c29127810 */ /* 0x001fc60007ffe0ff */
[----:B------:R0:W2:Y:S01]  /*130c0*/  @!P5 MUFU.RCP R40, R19 ;  /* 0x000000130028d308 */ /* 0x0000a20000001000 */
[-C--:B------:R-:W-:Y:S01]  /*130d0*/  LEA.HI.SX32 R28, R17, R41.reuse, 0x1b ;  /* 0x00000029111c7211 */ /* 0x080fe200078fdaff */
[----:B------:R-:W1:Y:S01]  /*130e0*/  LDS.U16 R16, [R119+0x14] ;  /* 0x0000140077107984 */ /* 0x000e620000000400 */
[----:B------:R-:W-:-:S03]  /*130f0*/  LEA.HI.SX32 R33, R18, R41, 0x1b ;  /* 0x0000002912217211 */ /* 0x000fc600078fdaff */
[----:B------:R-:W1:Y:S04]  /*13100*/  LDS.U16 R17, [R119+0x16] ;  /* 0x0000160077117984 */ /* 0x000e680000000400 */
[----:B------:R-:W1:Y:S04]  /*13110*/  LDS.U16 R18, [R119+0x18] ;  /* 0x0000180077127984 */ /* 0x000e680000000400 */
[----:B0-----:R-:W0:Y:S01]  /*13120*/  LDS.U16 R19, [R119+0x1a] ;  /* 0x00001a0077137984 */ /* 0x001e220000000400 */
[C---:B------:R-:W-:Y:S02]  /*13130*/  IADD3 R22, R41.reuse, 0x1, RZ ;  /* 0x0000000129167810 */ /* 0x040fe40007ffe0ff */
[----:B------:R-:W-:-:S02]  /*13140*/  IADD3 R23, R41, 0x2, RZ ;  /* 0x0000000229177810 */ /* 0x000fc40007ffe0ff */
[C---:B------:R-:W-:Y:S02]  /*13150*/  IADD3 R24, R41.reuse, 0x3, RZ ;  /* 0x0000000329187810 */ /* 0x040fe40007ffe0ff */
[----:B------:R-:W-:Y:S02]  /*13160*/  IADD3 R26, R41, 0x5, RZ ;  /* 0x00000005291a7810 */ /* 0x000fe40007ffe0ff */
[-C--:B------:R-:W-:Y:S02]  /*13170*/  LEA.HI.SX32 R22, R22, R41.reuse, 0x1b ;  /* 0x0000002916167211 */ /* 0x080fe400078fdaff */
[----:B------:R-:W-:Y:S01]  /*13180*/  F2FP.BF16.PACK_AB R233, R233, R234 ;  /* 0x000000eae9e9723e */ /* 0x000fe200000010ff */
[----:B------:R-:W-:Y:S01]  /*13190*/  BAR.SYNC.DEFER_BLOCKING 0x0 ;  /* 0x0000000000007b1d */ /* 0x000fe20000010000 */
[----:B------:R-:W-:Y:S02]  /*131a0*/  IADD3 R27, R41, 0x6, RZ ;  /* 0x00000006291b7810 */ /* 0x000fe40007ffe0ff */
[----:B------:R-:W-:Y:S01]  /*131b0*/  LEA.HI.SX32 R23, R23, R41, 0x1b ;  /* 0x0000002917177211 */ /* 0x000fe200078fdaff */
[----:B---3--:R-:W-:Y:S01]  /*131c0*/  @!P0 FMUL.FTZ R196, R196, R37 ;  /* 0x00000025c4c48220 */ /* 0x008fe20000410000 */
[----:B------:R-:W-:-:S02]  /*131d0*/  LEA.HI.SX32 R24, R24, R41, 0x1b ;  /* 0x0000002918187211 */ /* 0x000fc400078fdaff */
[----:B------:R-:W-:Y:S02]  /*131e0*/  F2FP.BF16.PACK_AB R231, R231, R232 ;  /* 0x000000e8e7e7723e */ /* 0x000fe400000010ff */
[----:B------:R-:W-:Y:S01]  /*131f0*/  IADD3 R29, R41, 0x8, RZ ;  /* 0x00000008291d7810 */ /* 0x000fe20007ffe0ff */
[----:B----4-:R-:W-:Y:S01]  /*13200*/  @!P3 FMUL.FTZ R197, R197, R38 ;  /* 0x00000026c5c5b220 */ /* 0x010fe20000410000 */
[----:B------:R-:W-:Y:S02]  /*13210*/  IADD3 R30, R41, 0x9, RZ ;  /* 0x00000009291e7810 */ /* 0x000fe40007ffe0ff */
[----:B------:R-:W-:Y:S02]  /*13220*/  LEA.HI.SX32 R26, R26, R41, 0x1b ;  /* 0x000000291a1a7211 */ /* 0x000fe400078fdaff */
[----:B------:R-:W-:Y:S02]  /*13230*/  PRMT R37, R233, 0x7632, R37 ;  /* 0x00007632e9257816 */ /* 0x000fe40000000025 */
[----:B------:R-:W-:-:S02]  /*13240*/  SHF.L.U32 R22, R22, 0x1, RZ ;  /* 0x0000000116167819 */ /* 0x000fc400000006ff */
[----:B------:R-:W-:Y:S02]  /*13250*/  F2FP.BF16.PACK_AB R229, R229, R230 ;  /* 0x000000e6e5e5723e */ /* 0x000fe400000010ff */
[----:B------:R-:W-:Y:S02]  /*13260*/  IADD3 R31, R41, 0xa, RZ ;  /* 0x0000000a291f7810 */ /* 0x000fe40007ffe0ff */
[----:B------:R-:W-:Y:S02]  /*13270*/  LEA.HI.SX32 R27, R27, R41, 0x1b ;  /* 0x000000291b1b7211 */ /* 0x000fe400078fdaff */
[----:B------:R-:W-:Y:S01]  /*13280*/  SHF.L.U32 R23, R23, 0x1, RZ ;  /* 0x0000000117177819 */ /* 0x000fe200000006ff */
[----:B-1----:R-:W-:Y:S01]  /*13290*/  @!P2 FMUL.FTZ R198, R198, R39 ;  /* 0x00000027c6c6a220 */ /* 0x002fe20000410000 */
[----:B------:R-:W-:Y:S02]  /*132a0*/  IADD3 R32, R41, 0xb, RZ ;  /* 0x0000000b29207810 */ /* 0x000fe40007ffe0ff */
[----:B------:R-:W-:-:S02]  /*132b0*/  PRMT R38, R231, 0x7632, R38 ;  /* 0x00007632e7267816 */ /* 0x000fc40000000026 */
[----:B------:R-:W-:Y:S02]  /*132c0*/  SHF.L.U32 R24, R24, 0x1, RZ ;  /* 0x0000000118187819 */ /* 0x000fe400000006ff */
[----:B------:R-:W-:Y:S01]  /*132d0*/  F2FP.BF16.PACK_AB R227, R227, R228 ;  /* 0x000000e4e3e3723e */ /* 0x000fe200000010ff */
[----:B------:R-:W-:Y:S01]  /*132e0*/  STS.U16 [R119], R233 ;  /* 0x000000e977007388 */ /* 0x000fe20000000400 */
[-C--:B------:R-:W-:Y:S02]  /*132f0*/  LEA.HI.SX32 R29, R29, R41.reuse, 0x1b ;  /* 0x000000291d1d7211 */ /* 0x080fe400078fdaff */
[----:B------:R-:W-:Y:S01]  /*13300*/  SHF.L.U32 R25, R25, 0x1, RZ ;  /* 0x0000000119197819 */ /* 0x000fe200000006ff */
[----:B------:R1:W-:Y:S01]  /*13310*/  STS.U16 [R22+0x2], R37 ;  /* 0x0000022516007388 */ /* 0x0003e20000000400 */
[----:B------:R-:W-:Y:S02]  /*13320*/  IADD3 R34, R41, 0xd, RZ ;  /* 0x0000000d29227810 */ /* 0x000fe40007ffe0ff */
[----:B------:R-:W-:-:S02]  /*13330*/  LEA.HI.SX32 R30, R30, R41, 0x1b ;  /* 0x000000291e1e7211 */ /* 0x000fc400078fdaff */
[----:B------:R-:W-:Y:S02]  /*13340*/  PRMT R39, R229, 0x7632, R39 ;  /* 0x00007632e5277816 */ /* 0x000fe40000000027 */
[----:B------:R-:W-:Y:S02]  /*13350*/  SHF.L.U32 R26, R26, 0x1, RZ ;  /* 0x000000011a1a7819 */ /* 0x000fe400000006ff */
[----:B------:R-:W-:Y:S01]  /*13360*/  F2FP.BF16.PACK_AB R225, R225, R226 ;  /* 0x000000e2e1e1723e */ /* 0x000fe200000010ff */
[----:B------:R-:W-:Y:S01]  /*13370*/  STS.U16 [R23+0x4], R231 ;  /* 0x000004e717007388 */ /* 0x000fe20000000400 */
[----:B------:R-:W-:Y:S02]  /*13380*/  IADD3 R35, R41, 0xe, RZ ;  /* 0x0000000e29237810 */ /* 0x000fe40007ffe0ff */
[----:B------:R-:W-:Y:S02]  /*13390*/  LEA.HI.SX32 R31, R31, R41, 0x1b ;  /* 0x000000291f1f7211 */ /* 0x000fe400078fdaff */
[----:B------:R-:W-:Y:S01]  /*133a0*/  SHF.L.U32 R27, R27, 0x1, RZ ;  /* 0x000000011b1b7819 */ /* 0x000fe200000006ff */
[----:B------:R3:W-:Y:S01]  /*133b0*/  STS.U16 [R24+0x6], R38 ;  /* 0x0000062618007388 */ /* 0x0007e20000000400 */
[----:B------:R-:W-:-:S02]  /*133c0*/  IADD3 R36, R41, 0xf, RZ ;  /* 0x0000000f29247810 */ /* 0x000fc40007ffe0ff */
[-C--:B------:R-:W-:Y:S02]  /*133d0*/  LEA.HI.SX32 R32, R32, R41.reuse, 0x1b ;  /* 0x0000002920207211 */ /* 0x080fe400078fdaff */
[----:B-1----:R-:W-:Y:S02]  /*133e0*/  PRMT R37, R227, 0x7632, R37 ;  /* 0x00007632e3257816 */ /* 0x002fe40000000025 */
[----:B------:R-:W-:Y:S02]  /*133f0*/  SHF.L.U32 R28, R28, 0x1, RZ ;  /* 0x000000011c1c7819 */ /* 0x000fe400000006ff */
[----:B------:R-:W-:Y:S01]  /*13400*/  F2FP.BF16.PACK_AB R223, R223, R224 ;  /* 0x000000e0dfdf723e */ /* 0x000fe200000010ff */
[----:B------:R-:W-:Y:S01]  /*13410*/  STS.U16 [R25+0x8], R229 ;  /* 0x000008e519007388 */ /* 0x000fe20000000400 */
[----:B------:R-:W-:Y:S01]  /*13420*/  SHF.L.U32 R29, R29, 0x1, RZ ;  /* 0x000000011d1d7819 */ /* 0x000fe200000006ff */
[----:B--2---:R-:W-:Y:S01]  /*13430*/  @!P5 FMUL.FTZ R199, R199, R40 ;  /* 0x00000028c7c7d220 */ /* 0x004fe20000410000 */
[----:B------:R-:W-:Y:S01]  /*13440*/  LEA.HI.SX32 R34, R34, R41, 0x1b ;  /* 0x0000002922227211 */ /* 0x000fe200078fdaff */
[----:B------:R-:W-:Y:S01]  /*13450*/  STS.U16 [R26+0xa], R39 ;  /* 0x00000a271a007388 */ /* 0x000fe20000000400 */
[----:B------:R-:W-:-:S02]  /*13460*/  F2FP.BF16.PACK_AB R221, R221, R222 ;  /* 0x000000dedddd723e */ /* 0x000fc400000010ff */
[----:B---3--:R-:W-:Y:S02]  /*13470*/  PRMT R38, R225, 0x7632, R38 ;  /* 0x00007632e1267816 */ /* 0x008fe40000000026 */
[----:B------:R-:W-:Y:S01]  /*13480*/  SHF.L.U32 R30, R30, 0x1, RZ ;  /* 0x000000011e1e7819 */ /* 0x000fe200000006ff */
[----:B------:R-:W-:Y:S01]  /*13490*/  STS.U16 [R27+0xc], R227 ;  /* 0x00000ce31b007388 */ /* 0x000fe20000000400 */
[-C--:B------:R-:W-:Y:S02]  /*134a0*/  LEA.HI.SX32 R35, R35, R41.reuse, 0x1b ;  /* 0x0000002923237211 */ /* 0x080fe400078fdaff */
[----:B------:R-:W-:Y:S02]  /*134b0*/  SHF.L.U32 R31, R31, 0x1, RZ ;  /* 0x000000011f1f7819 */ /* 0x000fe400000006ff */
[----:B------:R-:W-:Y:S01]  /*134c0*/  ISETP.NE.AND P6, PT, R122, RZ, PT ;  /* 0x000000ff7a00720c */ /* 0x000fe20003fc5270 */
[----:B------:R1:W-:Y:S01]  /*134d0*/  STS.U16 [R28+0xe], R37 ;  /* 0x00000e251c007388 */ /* 0x0003e20000000400 */
[----:B------:R-:W-:-:S02]  /*134e0*/  LEA.HI.SX32 R36, R36, R41, 0x1b ;  /* 0x0000002924247211 */ /* 0x000fc400078fdaff */
[----:B------:R-:W-:Y:S02]  /*134f0*/  PRMT R40, R223, 0x7632, R40 ;  /* 0x00007632df287816 */ /* 0x000fe40000000028 */
[----:B------:R-:W-:Y:S02]  /*13500*/  SHF.L.U32 R32, R32, 0x1, RZ ;  /* 0x0000000120207819 */ /* 0x000fe400000006ff */
[----:B------:R-:W-:Y:S01]  /*13510*/  F2FP.BF16.PACK_AB R219, R219, R220 ;  /* 0x000000dcdbdb723e */ /* 0x000fe200000010ff */
[----:B------:R-:W-:Y:S01]  /*13520*/  STS.U16 [R29+0x10], R225 ;  /* 0x000010e11d007388 */ /* 0x000fe20000000400 */
[----:B------:R-:W-:Y:S02]  /*13530*/  SHF.L.U32 R33, R33, 0x1, RZ ;  /* 0x0000000121217819 */ /* 0x000fe400000006ff */
[----:B-1----:R-:W-:Y:S01]  /*13540*/  PRMT R37, R221, 0x7632, R37 ;  /* 0x00007632dd257816 */ /* 0x002fe20000000025 */
[----:B------:R1:W-:Y:S01]  /*13550*/  STS.U16 [R30+0x12], R38 ;  /* 0x000012261e007388 */ /* 0x0003e20000000400 */
[----:B------:R-:W-:-:S02]  /*13560*/  SHF.L.U32 R34, R34, 0x1, RZ ;  /* 0x0000000122227819 */ /* 0x000fc400000006ff */
[----:B------:R-:W-:Y:S01]  /*13570*/  SHF.L.U32 R35, R35, 0x1, RZ ;  /* 0x0000000123237819 */ /* 0x000fe200000006ff */
[----:B------:R-:W-:Y:S01]  /*13580*/  STS.U16 [R31+0x14], R223 ;  /* 0x000014df1f007388 */ /* 0x000fe20000000400 */
[----:B------:R-:W-:Y:S02]  /*13590*/  PRMT R39, R219, 0x7632, R39 ;  /* 0x00007632db277816 */ /* 0x000fe40000000027 */
[----:B------:R-:W-:Y:S01]  /*135a0*/  SHF.L.U32 R36, R36, 0x1, RZ ;  /* 0x0000000124247819 */ /* 0x000fe200000006ff */
[----:B------:R-:W-:Y:S01]  /*135b0*/  STS.U16 [R32+0x16], R40 ;  /* 0x0000162820007388 */ /* 0x000fe20000000400 */
[----:B-1----:R-:W-:-:S03]  /*135c0*/  MOV R38, UR28 ;  /* 0x0000001c00267c02 */ /* 0x002fc60008000f00 */
        /* <DEDUP_REMOVED lines=23> */
[----:B------:R-:W-:-:S02]  /*13740*/  PRMT R16, RZ, 0x5410, R16 ;  /* 0x00005410ff107816 */ /* 0x000fc40000000010 */
[----:B------:R-:W-:Y:S02]  /*13750*/  PRMT R17, RZ, 0x5410, R17 ;  /* 0x00005410ff117816 */ /* 0x000fe40000000011 */
[----:B------:R-:W-:Y:S02]  /*13760*/  PRMT R18, RZ, 0x5410, R18 ;  /* 0x00005410ff127816 */ /* 0x000fe40000000012 */
[----:B0-----:R-:W-:Y:S01]  /*13770*/  PRMT R19, RZ, 0x5410, R19 ;  /* 0x00005410ff137816 */ /* 0x001fe20000000013 */
[----:B------:R-:W-:Y:S02]  /*13780*/  FADD.FTZ R16, R16, UR5 ;  /* 0x0000000510107e21 */ /* 0x000fe40008010000 */
[----:B------:R-:W-:Y:S02]  /*13790*/  FADD.FTZ R17, R17, UR5 ;  /* 0x0000000511117e21 */ /* 0x000fe40008010000 */
[----:B------:R-:W-:Y:S02]  /*137a0*/  FADD.FTZ R18, R18, UR5 ;  /* 0x0000000512127e21 */ /* 0x000fe40008010000 */
[----:B------:R-:W-:Y:S01]  /*137b0*/  FADD.FTZ R19, R19, UR5 ;  /* 0x0000000513137e21 */ /* 0x000fe20008010000 */
[----:B------:R-:W-:-:S02]  /*137c0*/  FSETP.GTU.FTZ.AND P0, PT, R16, 20, PT ;  /* 0x41a000001000780b */ /* 0x000fc40003f1c000 */
[----:B------:R-:W-:Y:S02]  /*137d0*/  FSETP.GTU.FTZ.AND P1, PT, R17, 20, PT ;  /* 0x41a000001100780b */ /* 0x000fe40003f3c000 */
[----:B------:R-:W-:Y:S01]  /*137e0*/  FSETP.GTU.FTZ.AND P2, PT, R18, 20, PT ;  /* 0x41a000001200780b */ /* 0x000fe20003f5c000 */
[----:B------:R-:W0:Y:S01]  /*137f0*/  LDS R69, [0x1080] ;  /* 0x00108000ff457984 */ /* 0x000e220000000800 */
[----:B------:R-:W-:Y:S02]  /*13800*/  FSETP.GTU.FTZ.AND P3, PT, R19, 20, PT ;  /* 0x41a000001300780b */ /* 0x000fe40003f7c000 */
[----:B------:R-:W-:Y:S02]  /*13810*/  PRMT R20, RZ, 0x5410, R20 ;  /* 0x00005410ff147816 */ /* 0x000fe40000000014 */
[----:B------:R-:W-:-:S03]  /*13820*/  PRMT R21, RZ, 0x5410, R21 ;  /* 0x00005410ff157816 */ /* 0x000fc60000000015 */
[----:B------:R-:W-:Y:S02]  /*13830*/  @!P0 FMUL.FTZ R16, R16, -1.4426950216293334961 ;  /* 0xbfb8aa3b10108820 */ /* 0x000fe40000410000 */
[----:B------:R-:W-:Y:S02]  /*13840*/  FADD.FTZ R20, R20, UR5 ;  /* 0x0000000514147e21 */ /* 0x000fe40008010000 */
[----:B------:R-:W-:Y:S02]  /*13850*/  @!P1 FMUL.FTZ R17, R17, -1.4426950216293334961 ;  /* 0xbfb8aa3b11119820 */ /* 0x000fe40000410000 */
[----:B------:R-:W-:Y:S02]  /*13860*/  @!P2 FMUL.FTZ R18, R18, -1.4426950216293334961 ;  /* 0xbfb8aa3b1212a820 */ /* 0x000fe40000410000 */
[----:B------:R-:W-:Y:S01]  /*13870*/  @!P3 FMUL.FTZ R19, R19, -1.4426950216293334961 ;  /* 0xbfb8aa3b1313b820 */ /* 0x000fe20000410000 */
[----:B------:R-:W-:Y:S01]  /*13880*/  FSETP.GTU.FTZ.AND P4, PT, R20, 20, PT ;  /* 0x41a000001400780b */ /* 0x000fe20003f9c000 */
[----:B------:R-:W-:Y:S01]  /*13890*/  FADD.FTZ R21, R21, UR5 ;  /* 0x0000000515157e21 */ /* 0x000fe20008010000 */
[----:B------:R-:W1:Y:S04]  /*138a0*/  @!P0 MUFU.EX2 R16, R16 ;  /* 0x0000001000108308 */ /* 0x000e680000000800 */
[----:B------:R-:W-:-:S04]  /*138b0*/  FSETP.GTU.FTZ.AND P5, PT, R21, 20, PT ;  /* 0x41a000001500780b */ /* 0x000fc80003fbc000 */
[----:B------:R-:W2:Y:S08]  /*138c0*/  @!P1 MUFU.EX2 R17, R17 ;  /* 0x0000001100119308 */ /* 0x000eb00000000800 */
[----:B------:R-:W3:Y:S08]  /*138d0*/  @!P2 MUFU.EX2 R18, R18 ;  /* 0x000000120012a308 */ /* 0x000ef00000000800 */
[----:B------:R-:W4:Y:S01]  /*138e0*/  @!P3 MUFU.EX2 R19, R19 ;  /* 0x000000130013b308 */ /* 0x000f220000000800 */
[----:B------:R-:W-:-:S02]  /*138f0*/  @!P4 FMUL.FTZ R20, R20, -1.4426950216293334961 ;  /* 0xbfb8aa3b1414c820 */ /* 0x000fc40000410000 */
[----:B------:R-:W-:Y:S01]  /*13900*/  @!P5 FMUL.FTZ R21, R21, -1.4426950216293334961 ;  /* 0xbfb8aa3b1515d820 */ /* 0x000fe20000410000 */
[----:B0-----:R-:W-:Y:S01]  /*13910*/  ISETP.GE.AND P6, PT, R120, R69, PT ;  /* 0x000000457800720c */ /* 0x001fe20003fc6270 */
[----:B-1----:R-:W-:Y:S02]  /*13920*/  @!P0 FADD.FTZ R16, R16, 1 ;  /* 0x3f80000010108421 */ /* 0x002fe40000010000 */
[----:B--2---:R-:W-:Y:S01]  /*13930*/  @!P1 FADD.FTZ R17, R17, 1 ;  /* 0x3f80000011119421 */ /* 0x004fe20000010000 */
[----:B------:R-:W0:Y:S01]  /*13940*/  @!P4 MUFU.EX2 R20, R20 ;  /* 0x000000140014c308 */ /* 0x000e220000000800 */
[----:B---3--:R-:W-:Y:S01]  /*13950*/  @!P2 FADD.FTZ R18, R18, 1 ;  /* 0x3f8000001212a421 */ /* 0x008fe20000010000 */
[----:B------:R-:W-:Y:S01]  /*13960*/  UIMAD UR7, UR13, UR8, URZ ;  /* 0x000000080d0772a4 */ /* 0x000fe2000f8e023f */
[----:B----4-:R-:W-:-:S05]  /*13970*/  @!P3 FADD.FTZ R19, R19, 1 ;  /* 0x3f8000001313b421 */ /* 0x010fca0000010000 */
[----:B------:R-:W1:Y:S01]  /*13980*/  @!P5 MUFU.EX2 R21, R21 ;  /* 0x000000150015d308 */ /* 0x000e620000000800 */
[----:B------:R-:W-:Y:S02]  /*13990*/  UIMAD UR27, UR12, UR9, UR7 ;  /* 0x000000090c1b72a4 */ /* 0x000fe4000f8e0207 */
[----:B------:R-:W-:-:S05]  /*139a0*/  UIMAD UR7, UR13, UR32, URZ ;  /* 0x000000200d0772a4 */ /* 0x000fca000f8e023f */
[----:B------:R2:W3:Y:S01]  /*139b0*/  @!P0 MUFU.RCP R38, R16 ;  /* 0x0000001000268308 */ /* 0x0004e20000001000 */
[----:B------:R-:W-:-:S07]  /*139c0*/  UIMAD.WIDE.U32 UR34, UR12, UR8, URZ ;  /* 0x000000080c2272a5 */ /* 0x000fce000f8e003f */
[----:B------:R2:W4:Y:S08]  /*139d0*/  @!P1 MUFU.RCP R71, R17 ;  /* 0x0000001100479308 */ /* 0x0005300000001000 */
[----:B------:R2:W1:Y:S08]  /*139e0*/  @!P2 MUFU.RCP R40, R18 ;  /* 0x000000120028a308 */ /* 0x0004700000001000 */
[----:B------:R2:W1:Y:S01]  /*139f0*/  @!P3 MUFU.RCP R73, R19 ;  /* 0x000000130049b308 */ /* 0x0004620000001000 */
[----:B------:R-:W-:Y:S01]  /*13a00*/  UIMAD UR31, UR12, UR33, UR7 ;  /* 0x000000210c1f72a4 */ /* 0x000fe2000f8e0207 */
[----:B------:R-:W-:Y:S01]  /*13a10*/  BSSY B0, `(.L_x_2048) ;  /* 0x0000013000007945 */ /* 0x000fe20003800000 */
[----:B------:R-:W-:-:S02]  /*13a20*/  UIMAD.WIDE.U32 UR8, UR12, UR32, URZ ;  /* 0x000000200c0872a5 */ /* 0x000fc4000f8e003f */
[----:B------:R-:W-:Y:S01]  /*13a30*/  UIADD3 UR7, UR35, UR27, URZ ;  /* 0x0000001b23077290 */ /* 0x000fe2000fffe03f */
[----:B0-----:R-:W-:Y:S01]  /*13a40*/  @!P4 FADD.FTZ R20, R20, 1 ;  /* 0x3f8000001414c421 */ /* 0x001fe20000010000 */
[----:B------:R-:W-:Y:S05]  /*13a50*/  @P6 BRA `(.L_x_2049) ;  /* 0x000000e000006947 */ /* 0x000fea0003800000 */
[----:B--234-:R-:W-:Y:S01]  /*13a60*/  MOV R19, UR12 ;  /* 0x0000000c00137c02 */ /* 0x01cfe20008000f00 */
        /* <DEDUP_REMOVED lines=13> */
.L_x_2049:
[----:B---34-:R-:W-:Y:S05]  /*13b40*/  BSYNC B0 ;  /* 0x0000000000007941 */ /* 0x018fea0003800000 */
.L_x_2048:
[----:B------:R-:W3:Y:S01]  /*13b50*/  LDL.LU R50, [R1+0x18] ;  /* 0x0000180001327983 */ /* 0x000ee20000300800 */
[----:B------:R-:W-:Y:S01]  /*13b60*/  ULDC.64 UR32, c[0x0][0x2e0] ;  /* 0x0000b80000207ab9 */ /* 0x000fe20000000a00 */
[----:B-1----:R-:W-:Y:S01]  /*13b70*/  @!P5 FADD.FTZ R21, R21, 1 ;  /* 0x3f8000001515d421 */ /* 0x002fe20000010000 */
[----:B------:R-:W-:Y:S01]  /*13b80*/  UMOV UR35, UR7 ;  /* 0x0000000700237c82 */ /* 0x000fe20008000000 */
[----:B------:R-:W-:Y:S01]  /*13b90*/  @!P0 FMUL.FTZ R203, R203, R38 ;  /* 0x00000026cbcb8220 */ /* 0x000fe20000410000 */
[----:B------:R-:W-:Y:S01]  /*13ba0*/  UIMAD.WIDE.U32 UR34, UR10, UR32, UR34 ;  /* 0x000000200a2272a5 */ /* 0x000fe2000f8e0022 */
[----:B--2---:R-:W-:Y:S01]  /*13bb0*/  LEA R16, P0, R120, c[0x0][0x330], 0x1 ;  /* 0x0000cc0078107a11 */ /* 0x004fe200078008ff */
[----:B------:R-:W-:Y:S01]  /*13bc0*/  UIMAD UR32, UR11, UR32, URZ ;  /* 0x000000200b2072a4 */ /* 0x000fe2000f8e023f */
[----:B------:R-:W-:Y:S01]  /*13bd0*/  SHF.R.S32.HI R17, RZ, 0x1f, R120 ;  /* 0x0000001fff117819 */ /* 0x000fe20000011478 */
[----:B------:R-:W-:Y:S01]  /*13be0*/  UIADD3 UR7, UP0, UR29, UR34, URZ ;  /* 0x000000221d077290 */ /* 0x000fe2000ff1e03f */
[----:B------:R-:W1:Y:S01]  /*13bf0*/  @!P4 MUFU.RCP R20, R20 ;  /* 0x000000140014c308 */ /* 0x000e620000001000 */
[----:B------:R-:W-:Y:S01]  /*13c00*/  UIMAD UR32, UR10, UR33, UR32 ;  /* 0x000000210a2072a4 */ /* 0x000fe2000f8e0220 */
[----:B------:R-:W-:Y:S01]  /*13c10*/  @!P1 FMUL.FTZ R204, R204, R71 ;  /* 0x00000047cccc9220 */ /* 0x000fe20000410000 */
[----:B------:R-:W-:Y:S01]  /*13c20*/  LEA.HI.X R17, R120, c[0x0][0x334], R17, 0x1, P0 ;  /* 0x0000cd0078117a11 */ /* 0x000fe200000f0c11 */
[----:B------:R-:W-:Y:S01]  /*13c30*/  @!P2 FMUL.FTZ R205, R205, R40 ;  /* 0x00000028cdcda220 */ /* 0x000fe20000410000 */
[----:B------:R-:W-:Y:S01]  /*13c40*/  UIADD3.X UR34, UR30, UR32, UR35, UP0, !UPT ;  /* 0x000000201e227290 */ /* 0x000fe200087fe423 */
[----:B0-----:R-:W-:Y:S01]  /*13c50*/  MOV R18, UR7 ;  /* 0x0000000700127c02 */ /* 0x001fe20008000f00 */
[----:B------:R-:W-:Y:S01]  /*13c60*/  @!P3 FMUL.FTZ R206, R206, R73 ;  /* 0x00000049ceceb220 */ /* 0x000fe20000410000 */
[----:B------:R-:W0:Y:S01]  /*13c70*/  @!P5 MUFU.RCP R21, R21 ;  /* 0x000000150015d308 */ /* 0x000e220000001000 */
[-C--:B------:R-:W-:Y:S01]  /*13c80*/  ISETP.GE.AND P1, PT, R15, R69.reuse, PT ;  /* 0x000000450f00720c */ /* 0x080fe20003f26270 */
[----:B------:R-:W-:Y:S01]  /*13c90*/  UIADD3 UR7, UR9, UR31, URZ ;  /* 0x0000001f09077290 */ /* 0x000fe2000fffe03f */
[-C--:B------:R-:W-:Y:S01]  /*13ca0*/  ISETP.GE.AND P0, PT, R0, R69.reuse, PT ;  /* 0x000000450000720c */ /* 0x080fe20003f06270 */
[----:B------:R-:W-:Y:S01]  /*13cb0*/  BSSY B0, `(.L_x_2050) ;  /* 0x000007e000007945 */ /* 0x000fe20003800000 */
[----:B------:R-:W-:-:S02]  /*13cc0*/  ISETP.GE.AND P2, PT, R2, R69, PT ;  /* 0x000000450200720c */ /* 0x000fc40003f46270 */
[C---:B------:R-:W-:Y:S01]  /*13cd0*/  LEA R16, P3, R18.reuse, R16, 0x1 ;  /* 0x0000001012107211 */ /* 0x040fe200078608ff */
[----:B-1----:R-:W-:Y:S01]  /*13ce0*/  @!P4 FMUL.FTZ R207, R207, R20 ;  /* 0x00000014cfcfc220 */ /* 0x002fe20000410000 */
[----:B------:R-:W-:Y:S02]  /*13cf0*/  MOV R19, UR34 ;  /* 0x0000002200137c02 */ /* 0x000fe40008000f00 */
[----:B------:R-:W-:Y:S02]  /*13d00*/  ISETP.GE.AND P4, PT, R5, R69, PT ;  /* 0x000000450500720c */ /* 0x000fe40003f86270 */
[----:B------:R-:W-:Y:S02]  /*13d10*/  LEA.HI.X R17, R18, R17, R19, 0x1, P3 ;  /* 0x0000001112117211 */ /* 0x000fe400018f0c13 */
[----:B------:R-:W-:Y:S01]  /*13d20*/  ISETP.GE.AND P3, PT, R3, R69, PT ;  /* 0x000000450300720c */ /* 0x000fe20003f66270 */
[----:B0-----:R-:W-:Y:S01]  /*13d30*/  @!P5 FMUL.FTZ R208, R208, R21 ;  /* 0x00000015d0d0d220 */ /* 0x001fe20000410000 */
[-C--:B------:R-:W-:Y:S01]  /*13d40*/  ISETP.GE.AND P5, PT, R4, R69.reuse, PT ;  /* 0x000000450400720c */ /* 0x080fe20003fa6270 */
[----:B------:R-:W-:Y:S01]  /*13d50*/  @!P1 STG.E.U16 [R16.64+-0xf80], R41 ;  /* 0xfff0802910009986 */ /* 0x000fe2000c10152a */
[----:B------:R-:W-:-:S02]  /*13d60*/  ISETP.GE.AND P1, PT, R6, R69, PT ;  /* 0x000000450600720c */ /* 0x000fc40003f26270 */
        /* <DEDUP_REMOVED lines=27> */
[----:B------:R-:W-:Y:S02]  /*13f20*/  F2FP.BF16.PACK_AB R17, R202, R201 ;  /* 0x000000c9ca11723e */ /* 0x000fe400000010ff */
[C---:B------:R-:W-:Y:S02]  /*13f30*/  PRMT R38, R16.reuse, 0x7610, R38 ;  /* 0x0000761010267816 */ /* 0x040fe40000000026 */
[----:B------:R-:W-:-:S02]  /*13f40*/  PRMT R39, R16, 0x7632, R39 ;  /* 0x0000763210277816 */ /* 0x000fc40000000027 */
[----:B------:R-:W-:Y:S01]  /*13f50*/  F2FP.BF16.PACK_AB R16, R204, R203 ;  /* 0x000000cbcc10723e */ /* 0x000fe200000010ff */
[----:B---3--:R-:W-:Y:S01]  /*13f60*/  FADD.FTZ R18, R167, R50 ;  /* 0x00000032a7127221 */ /* 0x008fe20000010000 */
[----:B------:R-:W-:Y:S01]  /*13f70*/  F2FP.BF16.PACK_AB R167, R193, R167 ;  /* 0x000000a7c1a7723e */ /* 0x000fe200000010ff */
[----:B------:R-:W-:Y:S02]  /*13f80*/  BAR.SYNC.DEFER_BLOCKING 0x0 ;  /* 0x0000000000007b1d */ /* 0x000fe40000010000 */
[----:B------:R-:W-:-:S04]  /*13f90*/  FADD.FTZ R19, R18, R193 ;  /* 0x000000c112137221 */ /* 0x000fc80000010000 */
[----:B------:R-:W-:Y:S01]  /*13fa0*/  FADD.FTZ R18, R19, R194 ;  /* 0x000000c213127221 */ /* 0x000fe20000010000 */
[----:B------:R-:W-:-:S03]  /*13fb0*/  F2FP.BF16.PACK_AB R194, R195, R194 ;  /* 0x000000c2c3c2723e */ /* 0x000fc600000010ff */
[----:B------:R-:W-:Y:S01]  /*13fc0*/  FADD.FTZ R19, R18, R195 ;  /* 0x000000c312137221 */ /* 0x000fe20000010000 */
[----:B------:R-:W-:Y:S02]  /*13fd0*/  PRMT R18, R167, 0x7632, R18 ;  /* 0x00007632a7127816 */ /* 0x000fe40000000012 */
[----:B------:R-:W-:Y:S01]  /*13fe0*/  PRMT R20, R194, 0x7632, R20 ;  /* 0x00007632c2147816 */ /* 0x000fe20000000014 */
[----:B------:R-:W-:-:S04]  /*13ff0*/  FADD.FTZ R196, R19, R196 ;  /* 0x000000c413c47221 */ /* 0x000fc80000010000 */
[----:B------:R-:W-:-:S04]  /*14000*/  FADD.FTZ R197, R196, R197 ;  /* 0x000000c5c4c57221 */ /* 0x000fc80000010000 */
[----:B------:R-:W-:Y:S01]  /*14010*/  FADD.FTZ R198, R197, R198 ;  /* 0x000000c6c5c67221 */ /* 0x000fe20000010000 */
[----:B------:R-:W-:Y:S03]  /*14020*/  STS.U16 [R119], R167 ;  /* 0x000000a777007388 */ /* 0x000fe60000000400 */
        /* <DEDUP_REMOVED lines=8> */
[----:B------:R-:W-:Y:S01]  /*140b0*/  STS.U16 [R25+0x8], R21 ;  /* 0x0000081519007388 */ /* 0x000fe20000000400 */
[----:B------:R-:W-:Y:S02]  /*140c0*/  F2FP.BF16.PACK_AB R18, R208, R207 ;  /* 0x000000cfd012723e */ /* 0x000fe400000010ff */
[----:B-1----:R-:W-:Y:S01]  /*140d0*/  PRMT R23, R17, 0x7632, R23 ;  /* 0x0000763211177816 */ /* 0x002fe20000000017 */
[----:B------:R0:W-:Y:S01]  /*140e0*/  STS.U16 [R26+0xa], R37 ;  /* 0x00000a251a007388 */ /* 0x0001e20000000400 */
[----:B------:R-:W-:Y:S01]  /*140f0*/  F2FP.BF16.PACK_AB R17, R206, R205 ;  /* 0x000000cdce11723e */ /* 0x000fe200000010ff */
[----:B------:R-:W-:Y:S01]  /*14100*/  FADD.FTZ R204, R203, R204 ;  /* 0x000000cccbcc7221 */ /* 0x000fe20000010000 */
[C---:B--2---:R-:W-:Y:S01]  /*14110*/  PRMT R20, R16.reuse, 0x7610, R20 ;  /* 0x0000761010147816 */ /* 0x044fe20000000014 */
[----:B------:R-:W-:Y:S01]  /*14120*/  STS.U16 [R27+0xc], R38 ;  /* 0x00000c261b007388 */ /* 0x000fe20000000400 */
[----:B------:R-:W-:Y:S01]  /*14130*/  PRMT R24, R16, 0x7632, R24 ;  /* 0x0000763210187816 */ /* 0x000fe20000000018 */
[----:B------:R-:W-:Y:S01]  /*14140*/  FADD.FTZ R205, R204, R205 ;  /* 0x000000cdcccd7221 */ /* 0x000fe20000010000 */
[----:B------:R-:W-:Y:S01]  /*14150*/  MOV R16, UR28 ;  /* 0x0000001c00107c02 */ /* 0x000fe20008000f00 */
[----:B------:R-:W-:Y:S01]  /*14160*/  STS.U16 [R28+0xe], R39 ;  /* 0x00000e271c007388 */ /* 0x000fe20000000400 */
[----:B0-----:R-:W-:Y:S01]  /*14170*/  PRMT R26, R17, 0x7632, R26 ;  /* 0x00007632111a7816 */ /* 0x001fe2000000001a */
[----:B------:R-:W-:-:S02]  /*14180*/  FADD.FTZ R206, R205, R206 ;  /* 0x000000cecdce7221 */ /* 0x000fc40000010000 */
[----:B------:R0:W-:Y:S02]  /*14190*/  STS.U16 [R29+0x10], R22 ;  /* 0x000010161d007388 */ /* 0x0001e40000000400 */
[----:B------:R-:W-:Y:S02]  /*141a0*/  FADD.FTZ R207, R206, R207 ;  /* 0x000000cfcecf7221 */ /* 0x000fe40000010000 */
[----:B------:R-:W-:Y:S04]  /*141b0*/  STS.U16 [R30+0x12], R23 ;  /* 0x000012171e007388 */ /* 0x000fe80000000400 */
[----:B------:R-:W-:Y:S01]  /*141c0*/  STS.U16 [R31+0x14], R20 ;  /* 0x000014141f007388 */ /* 0x000fe20000000400 */
[----:B0-----:R-:W-:-:S03]  /*141d0*/  PRMT R22, R18, 0x7632, R22 ;  /* 0x0000763212167816 */ /* 0x001fc60000000016 */
        /* <DEDUP_REMOVED lines=43> */
.L_x_2051:
[----:B------:R-:W-:Y:S05]  /*14490*/  BSYNC B0 ;  /* 0x0000000000007941 */ /* 0x000fea0003800000 */
.L_x_2050:
        /* <DEDUP_REMOVED lines=15> */
[----:B0-----:R-:W-:Y:S01]  /*14590*/  MOV R18, UR29 ;  /* 0x0000001d00127c02 */ /* 0x001fe20008000f00 */
[----:B------:R-:W-:Y:S01]  /*145a0*/  UISETP.GT.AND UP0, UPT, UR26, 0x1, UPT ;  /* 0x000000011a00788c */ /* 0x000fe2000bf04270 */
[-C--:B------:R-:W-:Y:S01]  /*145b0*/  ISETP.GE.AND P4, PT, R15, R41.reuse, PT ;  /* 0x000000290f00720c */ /* 0x080fe20003f86270 */
[----:B------:R-:W-:Y:S01]  /*145c0*/  UIADD3 UR24, UP2, UR24, -0x2000, URZ ;  /* 0xffffe00018187890 */ /* 0x000fe2000ff5e03f */
[----:B------:R-:W-:Y:S01]  /*145d0*/  IADD3.X R15, R17, c[0x0][0x344], RZ, P0, !PT ;  /* 0x0000d100110f7a10 */ /* 0x000fe200007fe4ff */
[----:B------:R-:W-:Y:S01]  /*145e0*/  UIADD3 UR18, UP3, UR18, -0x1000, URZ ;  /* 0xfffff00012127890 */ /* 0x000fe2000ff7e03f */
[----:B------:R-:W-:Y:S01]  /*145f0*/  LEA R14, P0, R18, R16, 0x1 ;  /* 0x00000010120e7211 */ /* 0x000fe200078008ff */
[----:B------:R-:W-:Y:S01]  /*14600*/  UIADD3 UR16, UP4, UR16, -0x1000, URZ ;  /* 0xfffff00010107890 */ /* 0x000fe2000ff9e03f */
[----:B------:R-:W-:Y:S01]  /*14610*/  MOV R16, UR8 ;  /* 0x0000000800107c02 */ /* 0x000fe20008000f00 */
[----:B------:R-:W-:Y:S01]  /*14620*/  UIADD3 UR20, UP5, UR20, -0x1000, URZ ;  /* 0xfffff00014147890 */ /* 0x000fe2000ffbe03f */
[----:B------:R-:W-:Y:S01]  /*14630*/  ISETP.GE.AND P5, PT, R0, R41, PT ;  /* 0x000000290000720c */ /* 0x000fe20003fa6270 */
        /* <DEDUP_REMOVED lines=37> */
.L_x_1908:
        /* <DEDUP_REMOVED lines=35> */
.L_x_2054:
[----:B-1----:R-:W-:Y:S05]  /*14ac0*/  BSYNC B0 ;  /* 0x0000000000007941 */ /* 0x002fea0003800000 */
.L_x_2053:
        /* <DEDUP_REMOVED lines=34> */
.L_x_2056:
[----:B------:R-:W3:Y:S02]  /*14cf0*/  S2R R7, SR_TID.X ;  /* 0x0000000000077919 */ /* 0x000ee40000002100 */
.L_x_2057:
[----:B-1----:R-:W-:Y:S05]  /*14d00*/  BSYNC B0 ;  /* 0x0000000000007941 */ /* 0x002fea0003800000 */
.L_x_2055:
[----:B---3--:R-:W-:-:S13]  /*14d10*/  ISETP.GE.AND P0, PT, R7, c[0x0][0x16c], PT ;  /* 0x00005b0007007a0c */ /* 0x008fda0003f06270 */
[----:B------:R-:W-:Y:S05]  /*14d20*/  @P0 EXIT ;  /* 0x000000000000094d */ /* 0x000fea0003800000 */
[----:B------:R-:W-:Y:S02]  /*14d30*/  ULDC.64 UR6, c[0x0][0x288] ;  /* 0x0000a20000067ab9 */ /* 0x000fe40000000a00 */
[----:B------:R-:W-:Y:S02]  /*14d40*/  UIMAD UR11, UR11, UR6, URZ ;  /* 0x000000060b0b72a4 */ /* 0x000fe4000f8e023f */
[----:B0-2---:R-:W-:Y:S02]  /*14d50*/  UIMAD.WIDE.U32 UR4, UR10, UR6, URZ ;  /* 0x000000060a0472a5 */ /* 0x005fe4000f8e003f */
[----:B------:R-:W-:-:S04]  /*14d60*/  UIMAD UR6, UR10, UR7, UR11 ;  /* 0x000000070a0672a4 */ /* 0x000fc8000f8e020b */
[----:B------:R-:W-:Y:S02]  /*14d70*/  UIADD3 UR6, UR5, UR6, URZ ;  /* 0x0000000605067290 */ /* 0x000fe4000fffe03f */
.L_x_2058:
        /* <DEDUP_REMOVED lines=19> */
.L_x_1951:
[----:B------:R-:W-:Y:S01]  /*14eb0*/  HFMA2.MMA R65, -RZ, RZ, 0, 5.9604644775390625e-08 ;  /* 0x00000001ff417435 */ /* 0x000fe200000001ff */
[----:B------:R-:W-:-:S02]  /*14ec0*/  MOV R71, R68 ;  /* 0x0000004400477202 */ /* 0x000fc40000000f00 */
[----:B------:R-:W-:Y:S02]  /*14ed0*/  MOV R213, RZ ;  /* 0x000000ff00d57202 */ /* 0x000fe40000000f00 */
[----:B------:R-:W-:Y:S02]  /*14ee0*/  MOV R212, 0xffffffff ;  /* 0xffffffff00d47802 */ /* 0x000fe40000000f00 */
[----:B------:R-:W-:Y:S02]  /*14ef0*/  MOV R64, 0x14f10 ;  /* 0x00014f1000407802 */ /* 0x000fe40000000f00 */
[----:B-----5:R-:W-:Y:S05]  /*14f00*/  CALL.REL.NOINC `($__internal_47_$__cuda_sm70_shflsync_up) ;  /* 0x00001e3000007944 */ /* 0x020fea0003c00000 */
[----:B-1----:R-:W-:Y:S01]  /*14f10*/  MOV R66, R71 ;  /* 0x0000004700427202 */ /* 0x002fe20000000f00 */
[----:B------:R-:W-:Y:S05]  /*14f20*/  BRA `(.L_x_2059) ;  /* 0xffff691000007947 */ /* 0x000fea000383ffff */
.L_x_1952:
[----:B------:R-:W-:Y:S01]  /*14f30*/  HFMA2.MMA R65, -RZ, RZ, 0, 5.9604644775390625e-08 ;  /* 0x00000001ff417435 */ /* 0x000fe200000001ff */
[----:B------:R-:W-:Y:S02]  /*14f40*/  MOV R71, R69 ;  /* 0x0000004500477202 */ /* 0x000fe40000000f00 */
[----:B------:R-:W-:Y:S02]  /*14f50*/  MOV R213, RZ ;  /* 0x000000ff00d57202 */ /* 0x000fe40000000f00 */
[----:B------:R-:W-:-:S02]  /*14f60*/  MOV R212, 0xffffffff ;  /* 0xffffffff00d47802 */ /* 0x000fc40000000f00 */
[----:B------:R-:W-:Y:S02]  /*14f70*/  MOV R64, 0x14f90 ;  /* 0x00014f9000407802 */ /* 0x000fe40000000f00 */
[----:B01---5:R-:W-:Y:S05]  /*14f80*/  CALL.REL.NOINC `($__internal_47_$__cuda_sm70_shflsync_up) ;  /* 0x00001db000007944 */ /* 0x023fea0003c00000 */
[----:B------:R-:W-:Y:S01]  /*14f90*/  HFMA2.MMA R65, -RZ, RZ, 0, 5.9604644775390625e-08 ;  /* 0x00000001ff417435 */ /* 0x000fe200000001ff */
[----:B-1----:R-:W-:Y:S02]  /*14fa0*/  MOV R67, R71 ;  /* 0x0000004700437202 */ /* 0x002fe40000000f00 */
[----:B------:R-:W-:Y:S02]  /*14fb0*/  MOV R71, R211 ;  /* 0x000000d300477202 */ /* 0x000fe40000000f00 */
[----:B------:R-:W-:Y:S02]  /*14fc0*/  MOV R213, RZ ;  /* 0x000000ff00d57202 */ /* 0x000fe40000000f00 */
[----:B------:R-:W-:Y:S02]  /*14fd0*/  MOV R212, 0xffffffff ;  /* 0xffffffff00d47802 */ /* 0x000fe40000000f00 */
[----:B------:R-:W-:Y:S02]  /*14fe0*/  MOV R64, 0x15000 ;  /* 0x0001500000407802 */ /* 0x000fe40000000f00 */
[----:B------:R-:W-:Y:S05]  /*14ff0*/  CALL.REL.NOINC `($__internal_47_$__cuda_sm70_shflsync_up) ;  /* 0x00001d4000007944 */ /* 0x000fea0003c00000 */
[----:B------:R-:W-:Y:S01]  /*15000*/  HFMA2.MMA R65, -RZ, RZ, 0, 5.9604644775390625e-08 ;  /* 0x00000001ff417435 */ /* 0x000fe200000001ff */
[----:B-1----:R-:W-:-:S02]  /*15010*/  MOV R70, R71 ;  /* 0x0000004700467202 */ /* 0x002fc40000000f00 */
[----:B------:R-:W-:Y:S02]  /*15020*/  MOV R71, R210 ;  /* 0x000000d200477202 */ /* 0x000fe40000000f00 */
[----:B------:R-:W-:Y:S02]  /*15030*/  MOV R213, RZ ;  /* 0x000000ff00d57202 */ /* 0x000fe40000000f00 */
[----:B------:R-:W-:Y:S02]  /*15040*/  MOV R212, 0xffffffff ;  /* 0xffffffff00d47802 */ /* 0x000fe40000000f00 */
[----:B------:R-:W-:Y:S02]  /*15050*/  MOV R64, 0x15070 ;  /* 0x0001507000407802 */ /* 0x000fe40000000f00 */
[----:B------:R-:W-:Y:S05]  /*15060*/  CALL.REL.NOINC `($__internal_47_$__cuda_sm70_shflsync_up) ;  /* 0x00001cd000007944 */ /* 0x000fea0003c00000 */
        /* <DEDUP_REMOVED lines=20> */
[----:B------:R-:W-:Y:S05]  /*151b0*/  CALL.REL.NOINC `($__internal_47_$__cuda_sm70_shflsync_up) ;  /* 0x00001b8000007944 */ /* 0x000fea0003c00000 */
[----:B------:R-:W-:Y:S01]  /*151c0*/  HFMA2.MMA R65, -RZ, RZ, 0, 1.1920928955078125e-07 ;  /* 0x00000002ff417435 */ /* 0x000fe200000001ff */
[----:B-1----:R-:W-:Y:S02]  /*151d0*/  MOV R66, R71 ;  /* 0x0000004700427202 */ /* 0x002fe40000000f00 */
[----:B------:R-:W-:Y:S02]  /*151e0*/  MOV R71, R69 ;  /* 0x0000004500477202 */ /* 0x000fe40000000f00 */
[----:B------:R-:W-:Y:S02]  /*151f0*/  MOV R213, RZ ;  /* 0x000000ff00d57202 */ /* 0x000fe40000000f00 */
[----:B------:R-:W-:-:S02]  /*15200*/  MOV R212, 0xffffffff ;  /* 0xffffffff00d47802 */ /* 0x000fc40000000f00 */
[----:B------:R-:W-:Y:S02]  /*15210*/  MOV R64, 0x15230 ;  /* 0x0001523000407802 */ /* 0x000fe40000000f00 */
[----:B------:R-:W-:Y:S05]  /*15220*/  CALL.REL.NOINC `($__internal_47_$__cuda_sm70_shflsync_up) ;  /* 0x00001b1000007944 */ /* 0x000fea0003c00000 */
[----:B------:R-:W-:Y:S01]  /*15230*/  HFMA2.MMA R65, -RZ, RZ, 0, 1.1920928955078125e-07 ;  /* 0x00000002ff417435 */ /* 0x000fe200000001ff */
[----:B-1----:R-:W-:Y:S02]  /*15240*/  MOV R67, R71 ;  /* 0x0000004700437202 */ /* 0x002fe40000000f00 */
[----:B------:R-:W-:Y:S02]  /*15250*/  MOV R71, R211 ;  /* 0x000000d300477202 */ /* 0x000fe40000000f00 */
[----:B------:R-:W-:Y:S02]  /*15260*/  MOV R213, RZ ;  /* 0x000000ff00d57202 */ /* 0x000fe40000000f00 */
[----:B------:R-:W-:Y:S02]  /*15270*/  MOV R212, 0xffffffff ;  /* 0xffffffff00d47802 */ /* 0x000fe40000000f00 */
[----:B------:R-:W-:Y:S02]  /*15280*/  MOV R64, 0x152a0 ;  /* 0x000152a000407802 */ /* 0x000fe40000000f00 */
[----:B------:R-:W-:Y:S05]  /*15290*/  CALL.REL.NOINC `($__internal_47_$__cuda_sm70_shflsync_up) ;  /* 0x00001aa000007944 */ /* 0x000fea0003c00000 */
[----:B------:R-:W-:Y:S01]  /*152a0*/  HFMA2.MMA R65, -RZ, RZ, 0, 1.1920928955078125e-07 ;  /* 0x00000002ff417435 */ /* 0x000fe200000001ff */
[----:B-1----:R-:W-:-:S02]  /*152b0*/  MOV R70, R71 ;  /* 0x0000004700467202 */ /* 0x002fc40000000f00 */
[----:B------:R-:W-:Y:S02]  /*152c0*/  MOV R71, R210 ;  /* 0x000000d200477202 */ /* 0x000fe40000000f00 */
[----:B------:R-:W-:Y:S02]  /*152d0*/  MOV R213, RZ ;  /* 0x000000ff00d57202 */ /* 0x000fe40000000f00 */
[----:B------:R-:W-:Y:S02]  /*152e0*/  MOV R212, 0xffffffff ;  /* 0xffffffff00d47802 */ /* 0x000fe40000000f00 */
[----:B------:R-:W-:Y:S02]  /*152f0*/  MOV R64, 0x15310 ;  /* 0x0001531000407802 */ /* 0x000fe40000000f00 */
[----:B------:R-:W-:Y:S05]  /*15300*/  CALL.REL.NOINC `($__internal_47_$__cuda_sm70_shflsync_up) ;  /* 0x00001a3000007944 */ /* 0x000fea0003c00000 */
        /* <DEDUP_REMOVED lines=18> */
[----:B------:R-:W-:Y:S05]  /*15430*/  CALL.REL.NOINC `($__internal_47_$__cuda_sm70_shflsync_up) ;  /* 0x0000190000007944 */ /* 0x000fea0003c00000 */
[----:B------:R-:W-:Y:S01]  /*15440*/  HFMA2.MMA R65, -RZ, RZ, 0, 2.384185791015625e-07 ;  /* 0x00000004ff417435 */ /* 0x000fe200000001ff */
[----:B-1----:R-:W-:Y:S02]  /*15450*/  MOV R66, R71 ;  /* 0x0000004700427202 */ /* 0x002fe40000000f00 */
[----:B------:R-:W-:Y:S02]  /*15460*/  MOV R71, R69 ;  /* 0x0000004500477202 */ /* 0x000fe40000000f00 */
[----:B------:R-:W-:Y:S02]  /*15470*/  MOV R213, RZ ;  /* 0x000000ff00d57202 */ /* 0x000fe40000000f00 */
[----:B------:R-:W-:Y:S02]  /*15480*/  MOV R212, 0xffffffff ;  /* 0xffffffff00d47802 */ /* 0x000fe40000000f00 */
[----:B------:R-:W-:Y:S02]  /*15490*/  MOV R64, 0x154b0 ;  /* 0x000154b000407802 */ /* 0x000fe40000000f00 */
[----:B------:R-:W-:Y:S05]  /*154a0*/  CALL.REL.NOINC `($__internal_47_$__cuda_sm70_shflsync_up) ;  /* 0x0000189000007944 */ /* 0x000fea0003c00000 */
[----:B------:R-:W-:Y:S01]  /*154b0*/  HFMA2.MMA R65, -RZ, RZ, 0, 2.384185791015625e-07 ;  /* 0x00000004ff417435 */ /* 0x000fe200000001ff */
[----:B-1----:R-:W-:-:S02]  /*154c0*/  MOV R67, R71 ;  /* 0x0000004700437202 */ /* 0x002fc40000000f00 */
[----:B------:R-:W-:Y:S02]  /*154d0*/  MOV R71, R70 ;  /* 0x0000004600477202 */ /* 0x000fe40000000f00 */
[----:B------:R-:W-:Y:S02]  /*154e0*/  MOV R213, RZ ;  /* 0x000000ff00d57202 */ /* 0x000fe40000000f00 */
[----:B------:R-:W-:Y:S02]  /*154f0*/  MOV R212, 0xffffffff ;  /* 0xffffffff00d47802 */ /* 0x000fe40000000f00 */
[----:B------:R-:W-:Y:S02]  /*15500*/  MOV R64, 0x15520 ;  /* 0x0001552000407802 */ /* 0x000fe40000000f00 */
[----:B------:R-:W-:Y:S05]  /*15510*/  CALL.REL.NOINC `($__internal_47_$__cuda_sm70_shflsync_up) ;  /* 0x0000182000007944 */ /* 0x000fea0003c00000 */
[----:B------:R-:W-:Y:S01]  /*15520*/  HFMA2.MMA R65, -RZ, RZ, 0, 2.384185791015625e-07 ;  /* 0x00000004ff417435 */ /* 0x000fe200000001ff */
[----:B-1----:R-:W-:Y:S02]  /*15530*/  MOV R211, R71 ;  /* 0x0000004700d37202 */ /* 0x002fe40000000f00 */
[----:B------:R-:W-:Y:S02]  /*15540*/  MOV R71, R210 ;  /* 0x000000d200477202 */ /* 0x000fe40000000f00 */
[----:B------:R-:W-:-:S02]  /*15550*/  MOV R213, RZ ;  /* 0x000000ff00d57202 */ /* 0x000fc40000000f00 */
[----:B------:R-:W-:Y:S02]  /*15560*/  MOV R212, 0xffffffff ;  /* 0xffffffff00d47802 */ /* 0x000fe40000000f00 */
[----:B------:R-:W-:Y:S02]  /*15570*/  MOV R64, 0x15590 ;  /* 0x0001559000407802 */ /* 0x000fe40000000f00 */
[----:B------:R-:W-:Y:S05]  /*15580*/  CALL.REL.NOINC `($__internal_47_$__cuda_sm70_shflsync_up) ;  /* 0x000017b000007944 */ /* 0x000fea0003c00000 */
        /* <DEDUP_REMOVED lines=17> */
[----:B------:R-:W-:Y:S05]  /*156a0*/  CALL.REL.NOINC `($__internal_47_$__cuda_sm70_shflsync_up) ;  /* 0x0000169000007944 */ /* 0x000fea0003c00000 */
[----:B------:R-:W-:Y:S01]  /*156b0*/  HFMA2.MMA R65, -RZ, RZ, 0, 4.76837158203125e-07 ;  /* 0x00000008ff417435 */ /* 0x000fe200000001ff */
[----:B-1----:R-:W-:-:S02]  /*156c0*/  MOV R66, R71 ;  /* 0x0000004700427202 */ /* 0x002fc40000000f00 */
[----:B------:R-:W-:Y:S02]  /*156d0*/  MOV R71, R67 ;  /* 0x0000004300477202 */ /* 0x000fe40000000f00 */
[----:B------:R-:W-:Y:S02]  /*156e0*/  MOV R213, RZ ;  /* 0x000000ff00d57202 */ /* 0x000fe40000000f00 */
[----:B------:R-:W-:Y:S02]  /*156f0*/  MOV R212, 0xffffffff ;  /* 0xffffffff00d47802 */ /* 0x000fe40000000f00 */
[----:B------:R-:W-:Y:S02]  /*15700*/  MOV R64, 0x15720 ;  /* 0x0001572000407802 */ /* 0x000fe40000000f00 */
[----:B------:R-:W-:Y:S05]  /*15710*/  CALL.REL.NOINC `($__internal_47_$__cuda_sm70_shflsync_up) ;  /* 0x0000162000007944 */ /* 0x000fea0003c00000 */
[----:B------:R-:W-:Y:S01]  /*15720*/  HFMA2.MMA R65, -RZ, RZ, 0, 4.76837158203125e-07 ;  /* 0x00000008ff417435 */ /* 0x000fe200000001ff */
[----:B-1----:R-:W-:Y:S02]  /*15730*/  MOV R69, R71 ;  /* 0x0000004700457202 */ /* 0x002fe40000000f00 */
[----:B------:R-:W-:Y:S02]  /*15740*/  MOV R71, R70 ;  /* 0x0000004600477202 */ /* 0x000fe40000000f00 */
[----:B------:R-:W-:-:S02]  /*15750*/  MOV R213, RZ ;  /* 0x000000ff00d57202 */ /* 0x000fc40000000f00 */
[----:B------:R-:W-:Y:S02]  /*15760*/  MOV R212, 0xffffffff ;  /* 0xffffffff00d47802 */ /* 0x000fe40000000f00 */
[----:B------:R-:W-:Y:S02]  /*15770*/  MOV R64, 0x15790 ;  /* 0x0001579000407802 */ /* 0x000fe40000000f00 */
[----:B------:R-:W-:Y:S05]  /*15780*/  CALL.REL.NOINC `($__internal_47_$__cuda_sm70_shflsync_up) ;  /* 0x000015b000007944 */ /* 0x000fea0003c00000 */
[----:B------:R-:W-:Y:S01]  /*15790*/  HFMA2.MMA R65, -RZ, RZ, 0, 4.76837158203125e-07 ;  /* 0x00000008ff417435 */ /* 0x000fe200000001ff */
[----:B-1----:R-:W-:Y:S02]  /*157a0*/  MOV R211, R71 ;  /* 0x0000004700d37202 */ /* 0x002fe40000000f00 */
[----:B------:R-:W-:Y:S02]  /*157b0*/  MOV R71, R210 ;  /* 0x000000d200477202 */ /* 0x000fe40000000f00 */
[----:B------:R-:W-:Y:S02]  /*157c0*/  MOV R213, RZ ;  /* 0x000000ff00d57202 */ /* 0x000fe40000000f00 */
[----:B------:R-:W-:Y:S02]  /*157d0*/  MOV R212, 0xffffffff ;  /* 0xffffffff00d47802 */ /* 0x000fe40000000f00 */
[----:B------:R-:W-:-:S02]  /*157e0*/  MOV R64, 0x15800 ;  /* 0x0001580000407802 */ /* 0x000fc40000000f00 */
[----:B------:R-:W-:Y:S05]  /*157f0*/  CALL.REL.NOINC `($__internal_47_$__cuda_sm70_shflsync_up) ;  /* 0x0000154000007944 */ /* 0x000fea0003c00000 */
        /* <DEDUP_REMOVED lines=19> */
[----:B------:R-:W-:Y:S05]  /*15930*/  CALL.REL.NOINC `($__internal_47_$__cuda_sm70_shflsync_up) ;  /* 0x0000140000007944 */ /* 0x000fea0003c00000 */
[----:B------:R-:W-:Y:S01]  /*15940*/  HFMA2.MMA R65, -RZ, RZ, 0, 9.5367431640625e-07 ;  /* 0x00000010ff417435 */ /* 0x000fe200000001ff */
[----:B-1----:R-:W-:Y:S02]  /*15950*/  MOV R66, R71 ;  /* 0x0000004700427202 */ /* 0x002fe40000000f00 */
[----:B------:R-:W-:Y:S02]  /*15960*/  MOV R71, R67 ;  /* 0x0000004300477202 */ /* 0x000fe40000000f00 */
[----:B------:R-:W-:Y:S02]  /*15970*/  MOV R213, RZ ;  /* 0x000000ff00d57202 */ /* 0x000fe40000000f00 */
[----:B------:R-:W-:Y:S02]  /*15980*/  MOV R212, 0xffffffff ;  /* 0xffffffff00d47802 */ /* 0x000fe40000000f00 */
[----:B------:R-:W-:-:S02]  /*15990*/  MOV R64, 0x159b0 ;  /* 0x000159b000407802 */ /* 0x000fc40000000f00 */
[----:B------:R-:W-:Y:S05]  /*159a0*/  CALL.REL.NOINC `($__internal_47_$__cuda_sm70_shflsync_up) ;  /* 0x0000139000007944 */ /* 0x000fea0003c00000 */
[----:B------:R-:W-:Y:S01]  /*159b0*/  HFMA2.MMA R65, -RZ, RZ, 0, 9.5367431640625e-07 ;  /* 0x00000010ff417435 */ /* 0x000fe200000001ff */
[----:B-1----:R-:W-:-:S02]  /*159c0*/  MOV R67, R71 ;  /* 0x0000004700437202 */ /* 0x002fc40000000f00 */
[----:B------:R-:W-:Y:S02]  /*159d0*/  MOV R71, R70 ;  /* 0x0000004600477202 */ /* 0x000fe40000000f00 */
[----:B------:R-:W-:Y:S02]  /*159e0*/  MOV R213, RZ ;  /* 0x000000ff00d57202 */ /* 0x000fe40000000f00 */
[----:B------:R-:W-:Y:S02]  /*159f0*/  MOV R212, 0xffffffff ;  /* 0xffffffff00d47802 */ /* 0x000fe40000000f00 */
[----:B------:R-:W-:Y:S02]  /*15a00*/  MOV R64, 0x15a20 ;  /* 0x00015a2000407802 */ /* 0x000fe40000000f00 */
[----:B------:R-:W-:Y:S05]  /*15a10*/  CALL.REL.NOINC `($__internal_47_$__cuda_sm70_shflsync_up) ;  /* 0x0000132000007944 */ /* 0x000fea0003c00000 */
[----:B------:R-:W-:Y:S01]  /*15a20*/  HFMA2.MMA R65, -RZ, RZ, 0, 9.5367431640625e-07 ;  /* 0x00000010ff417435 */ /* 0x000fe200000001ff */
[----:B-1----:R-:W-:Y:S02]  /*15a30*/  MOV R70, R71 ;  /* 0x0000004700467202 */ /* 0x002fe40000000f00 */
[----:B------:R-:W-:Y:S02]  /*15a40*/  MOV R71, R210 ;  /* 0x000000d200477202 */ /* 0x000fe40000000f00 */
[----:B------:R-:W-:-:S02]  /*15a50*/  MOV R213, RZ ;  /* 0x000000ff00d57202 */ /* 0x000fc40000000f00 */
[----:B------:R-:W-:Y:S02]  /*15a60*/  MOV R212, 0xffffffff ;  /* 0xffffffff00d47802 */ /* 0x000fe40000000f00 */
[----:B------:R-:W-:Y:S02]  /*15a70*/  MOV R64, 0x15a90 ;  /* 0x00015a9000407802 */ /* 0x000fe40000000f00 */
[----:B------:R-:W-:Y:S05]  /*15a80*/  CALL.REL.NOINC `($__internal_47_$__cuda_sm70_shflsync_up) ;  /* 0x000012b000007944 */ /* 0x000fea0003c00000 */
[----:B-1----:R-:W-:Y:S01]  /*15a90*/  MOV R64, R71 ;  /* 0x0000004700407202 */ /* 0x002fe20000000f00 */
[----:B------:R-:W-:Y:S05]  /*15aa0*/  BRA `(.L_x_2060) ;  /* 0xffff61d000007947 */ /* 0x000fea000383ffff */
.L_x_1957:
[----:B------:R-:W-:Y:S01]  /*15ab0*/  HFMA2.MMA R65, -RZ, RZ, 0, 5.9604644775390625e-08 ;  /* 0x00000001ff417435 */ /* 0x000fe200000001ff */
[----:B------:R-:W-:Y:S02]  /*15ac0*/  MOV R213, RZ ;  /* 0x000000ff00d57202 */ /* 0x000fe40000000f00 */
[----:B------:R-:W-:Y:S02]  /*15ad0*/  MOV R212, 0xffffffff ;  /* 0xffffffff00d47802 */ /* 0x000fe40000000f00 */
[----:B------:R-:W-:Y:S02]  /*15ae0*/  MOV R64, 0x15b00 ;  /* 0x00015b0000407802 */ /* 0x000fe40000000f00 */
[----:B01---5:R-:W-:Y:S05]  /*15af0*/  CALL.REL.NOINC `($__internal_47_$__cuda_sm70_shflsync_up) ;  /* 0x0000124000007944 */ /* 0x023fea0003c00000 */
[----:B------:R-:W-:Y:S01]  /*15b00*/  HFMA2.MMA R65, -RZ, RZ, 0, 5.9604644775390625e-08 ;  /* 0x00000001ff417435 */ /* 0x000fe200000001ff */
[----:B-1----:R-:W-:Y:S02]  /*15b10*/  MOV R66, R71 ;  /* 0x0000004700427202 */ /* 0x002fe40000000f00 */
[----:B------:R-:W-:-:S02]  /*15b20*/  MOV R71, R69 ;  /* 0x0000004500477202 */ /* 0x000fc40000000f00 */
[----:B------:R-:W-:Y:S02]  /*15b30*/  MOV R213, RZ ;  /* 0x000000ff00d57202 */ /* 0x000fe40000000f00 */
[----:B------:R-:W-:Y:S02]  /*15b40*/  MOV R212, 0xffffffff ;  /* 0xffffffff00d47802 */ /* 0x000fe40000000f00 */
[----:B------:R-:W-:Y:S02]  /*15b50*/  MOV R64, 0x15b70 ;  /* 0x00015b7000407802 */ /* 0x000fe40000000f00 */
[----:B------:R-:W-:Y:S05]  /*15b60*/  CALL.REL.NOINC `($__internal_47_$__cuda_sm70_shflsync_up) ;  /* 0x000011d000007944 */ /* 0x000fea0003c00000 */
[----:B------:R-:W-:Y:S01]  /*15b70*/  HFMA2.MMA R65, -RZ, RZ, 0, 5.9604644775390625e-08 ;  /* 0x00000001ff417435 */ /* 0x000fe200000001ff */
[----:B-1----:R-:W-:Y:S02]  /*15b80*/  MOV R69, R71 ;  /* 0x0000004700457202 */ /* 0x002fe40000000f00 */
[----:B------:R-:W-:Y:S02]  /*15b90*/  MOV R71, R68 ;  /* 0x0000004400477202 */ /* 0x000fe40000000f00 */
[----:B------:R-:W-:Y:S02]  /*15ba0*/  MOV R213, RZ ;  /* 0x000000ff00d57202 */ /* 0x000fe40000000f00 */
[----:B------:R-:W-:-:S02]  /*15bb0*/  MOV R212, 0xffffffff ;  /* 0xffffffff00d47802 */ /* 0x000fc40000000f00 */
[----:B------:R-:W-:Y:S02]  /*15bc0*/  MOV R64, 0x15be0 ;  /* 0x00015be000407802 */ /* 0x000fe40000000f00 */
[----:B------:R-:W-:Y:S05]  /*15bd0*/  CALL.REL.NOINC `($__internal_47_$__cuda_sm70_shflsync_up) ;  /* 0x0000116000007944 */ /* 0x000fea0003c00000 */
[----:B------:R-:W-:Y:S01]  /*15be0*/  HFMA2.MMA R65, -RZ, RZ, 0, 5.9604644775390625e-08 ;  /* 0x00000001ff417435 */ /* 0x000fe200000001ff */
[----:B-1----:R-:W-:Y:S02]  /*15bf0*/  MOV R68, R71 ;  /* 0x0000004700447202 */ /* 0x002fe40000000f00 */
[----:B------:R-:W-:Y:S02]  /*15c00*/  MOV R71, R67 ;  /* 0x0000004300477202 */ /* 0x000fe40000000f00 */
[----:B------:R-:W-:Y:S02]  /*15c10*/  MOV R213, RZ ;  /* 0x000000ff00d57202 */ /* 0x000fe40000000f00 */
[----:B------:R-:W-:Y:S02]  /*15c20*/  MOV R212, 0xffffffff ;  /* 0xffffffff00d47802 */ /* 0x000fe40000000f00 */
[----:B------:R-:W-:Y:S02]  /*15c30*/  MOV R64, 0x15c50 ;  /* 0x00015c5000407802 */ /* 0x000fe40000000f00 */
[----:B------:R-:W-:Y:S05]  /*15c40*/  CALL.REL.NOINC `($__internal_47_$__cuda_sm70_shflsync_up) ;  /* 0x000010f000007944 */ /* 0x000fea0003c00000 */
[----:B------:R-:W-:Y:S02]  /*15c50*/  MOV R64, R60 ;  /* 0x0000003c00407202 */ /* 0x000fe40000000f00 */
[----:B------:R-:W-:Y:S01]  /*15c60*/  MOV R60, R66 ;  /* 0x00000042003c7202 */ /* 0x000fe20000000f00 */
[----:B------:R-:W-:Y:S01]  /*15c70*/  HFMA2.MMA R66, -RZ, RZ, 0, 0 ;  /* 0x00000000ff427435 */ /* 0x000fe200000001ff */
[----:B------:R-:W-:-:S02]  /*15c80*/  MOV R247, 0xffffffff ;  /* 0xffffffff00f77802 */ /* 0x000fc40000000f00 */
[----:B------:R-:W-:-:S03]  /*15c90*/  MOV R65, 0x15cb0 ;  /* 0x00015cb000417802 */ /* 0x000fc60000000f00 */
[----:B-1----:R-:W-:Y:S05]  /*15ca0*/  CALL.REL.NOINC `($__internal_46_$__cuda_sm70_shflsync_idx_p) ;  /* 0x0000102000007944 */ /* 0x002fea0003c00000 */
[----:B-1----:R-:W-:Y:S01]  /*15cb0*/  MOV R70, R66 ;  /* 0x0000004200467202 */ /* 0x002fe20000000f00 */
[----:B------:R-:W-:Y:S01]  /*15cc0*/  HFMA2.MMA R66, -RZ, RZ, 0, 0 ;  /* 0x00000000ff427435 */ /* 0x000fe200000001ff */
[----:B------:R-:W-:Y:S02]  /*15cd0*/  MOV R64, R61 ;  /* 0x0000003d00407202 */ /* 0x000fe40000000f00 */
[----:B------:R-:W-:Y:S02]  /*15ce0*/  MOV R247, 0xffffffff ;  /* 0xffffffff00f77802 */ /* 0x000fe40000000f00 */
[----:B------:R-:W-:Y:S02]  /*15cf0*/  MOV R65, 0x15d10 ;  /* 0x00015d1000417802 */ /* 0x000fe40000000f00 */
[----:B0-----:R-:W-:Y:S05]  /*15d00*/  CALL.REL.NOINC `($__internal_46_$__cuda_sm70_shflsync_idx_p) ;  /* 0x00000fc000007944 */ /* 0x001fea0003c00000 */
[----:B-1----:R-:W-:Y:S01]  /*15d10*/  MOV R61, R66 ;  /* 0x00000042003d7202 */ /* 0x002fe20000000f00 */
[----:B------:R-:W-:Y:S01]  /*15d20*/  HFMA2.MMA R66, -RZ, RZ, 0, 0 ;  /* 0x00000000ff427435 */ /* 0x000fe200000001ff */
[----:B------:R-:W-:Y:S02]  /*15d30*/  MOV R64, R62 ;  /* 0x0000003e00407202 */ /* 0x000fe40000000f00 */
[----:B------:R-:W-:-:S02]  /*15d40*/  MOV R247, 0xffffffff ;  /* 0xffffffff00f77802 */ /* 0x000fc40000000f00 */
[----:B------:R-:W-:Y:S02]  /*15d50*/  MOV R65, 0x15d70 ;  /* 0x00015d7000417802 */ /* 0x000fe40000000f00 */
[----:B0-----:R-:W-:Y:S05]  /*15d60*/  CALL.REL.NOINC `($__internal_46_$__cuda_sm70_shflsync_idx_p) ;  /* 0x00000f6000007944 */ /* 0x001fea0003c00000 */
[----:B-1----:R-:W-:Y:S01]  /*15d70*/  MOV R62, R66 ;  /* 0x00000042003e7202 */ /* 0x002fe20000000f00 */
[----:B------:R-:W-:Y:S01]  /*15d80*/  HFMA2.MMA R66, -RZ, RZ, 0, 0 ;  /* 0x00000000ff427435 */ /* 0x000fe200000001ff */
[----:B------:R-:W-:Y:S02]  /*15d90*/  MOV R64, R63 ;  /* 0x0000003f00407202 */ /* 0x000fe40000000f00 */
[----:B------:R-:W-:Y:S02]  /*15da0*/  MOV R247, 0xffffffff ;  /* 0xffffffff00f77802 */ /* 0x000fe40000000f00 */
[----:B------:R-:W-:Y:S02]  /*15db0*/  MOV R65, 0x15dd0 ;  /* 0x00015dd000417802 */ /* 0x000fe40000000f00 */
[----:B0-----:R-:W-:Y:S05]  /*15dc0*/  CALL.REL.NOINC `($__internal_46_$__cuda_sm70_shflsync_idx_p) ;  /* 0x00000f0000007944 */ /* 0x001fea0003c00000 */
[----:B-1----:R-:W-:Y:S01]  /*15dd0*/  MOV R63, R66 ;  /* 0x00000042003f7202 */ /* 0x002fe20000000f00 */
[----:B0-----:R-:W-:Y:S05]  /*15de0*/  BRA `(.L_x_2061) ;  /* 0xffff619000007947 */ /* 0x001fea000383ffff */
.L_x_1960:
[----:B------:R-:W-:Y:S01]  /*15df0*/  HFMA2.MMA R66, -RZ, RZ, 0, 5.9604644775390625e-08 ;  /* 0x00000001ff427435 */ /* 0x000fe200000001ff */
[----:B------:R-:W-:Y:S02]  /*15e00*/  MOV R75, R71 ;  /* 0x00000047004b7202 */ /* 0x000fe40000000f00 */
[----:B------:R-:W-:-:S02]  /*15e10*/  MOV R76, 0x1f ;  /* 0x0000001f004c7802 */ /* 0x000fc40000000f00 */
[----:B------:R-:W-:Y:S02]  /*15e20*/  MOV R65, 0xffffffff ;  /* 0xffffffff00417802 */ /* 0x000fe40000000f00 */
[----:B------:R-:W-:Y:S02]  /*15e30*/  MOV R64, 0x15e50 ;  /* 0x00015e5000407802 */ /* 0x000fe40000000f00 */
[----:B------:R-:W-:Y:S05]  /*15e40*/  CALL.REL.NOINC `($__internal_45_$__cuda_sm70_shflsync_down) ;  /* 0x00000e4000007944 */ /* 0x000fea0003c00000 */
[----:B-1----:R-:W-:Y:S01]  /*15e50*/  MOV R67, R66 ;  /* 0x0000004200437202 */ /* 0x002fe20000000f00 */
[----:B------:R-:W-:Y:S05]  /*15e60*/  BRA `(.L_x_2062) ;  /* 0xffff774000007947 */ /* 0x000fea000383ffff */
.L_x_1961:
[----:B------:R-:W-:Y:S01]  /*15e70*/  HFMA2.MMA R66, -RZ, RZ, 0, 5.9604644775390625e-08 ;  /* 0x00000001ff427435 */ /* 0x000fe200000001ff */
[----:B------:R-:W-:Y:S02]  /*15e80*/  MOV R75, R69 ;  /* 0x00000045004b7202 */ /* 0x000fe40000000f00 */
[----:B------:R-:W-:Y:S02]  /*15e90*/  MOV R76, 0x1f ;  /* 0x0000001f004c7802 */ /* 0x000fe40000000f00 */
[----:B------:R-:W-:Y:S02]  /*15ea0*/  MOV R65, 0xffffffff ;  /* 0xffffffff00417802 */ /* 0x000fe40000000f00 */
[----:B------:R-:W-:-:S02]  /*15eb0*/  MOV R64, 0x15ed0 ;  /* 0x00015ed000407802 */ /* 0x000fc40000000f00 */
[----:B01----:R-:W-:Y:S05]  /*15ec0*/  CALL.REL.NOINC `($__internal_45_$__cuda_sm70_shflsync_down) ;  /* 0x00000dc000007944 */ /* 0x003fea0003c00000 */
[----:B-1----:R-:W-:Y:S01]  /*15ed0*/  MOV R69, R66 ;  /* 0x0000004200457202 */ /* 0x002fe20000000f00 */
[----:B------:R-:W-:Y:S01]  /*15ee0*/  HFMA2.MMA R66, -RZ, RZ, 0, 5.9604644775390625e-08 ;  /* 0x00000001ff427435 */ /* 0x000fe200000001ff */
[----:B------:R-:W-:-:S02]  /*15ef0*/  MOV R75, R68 ;  /* 0x00000044004b7202 */ /* 0x000fc40000000f00 */
[----:B------:R-:W-:Y:S02]  /*15f00*/  MOV R76, 0x1f ;  /* 0x0000001f004c7802 */ /* 0x000fe40000000f00 */
[----:B------:R-:W-:Y:S02]  /*15f10*/  MOV R65, 0xffffffff ;  /* 0xffffffff00417802 */ /* 0x000fe40000000f00 */
[----:B------:R-:W-:Y:S02]  /*15f20*/  MOV R64, 0x15f40 ;  /* 0x00015f4000407802 */ /* 0x000fe40000000f00 */
[----:B------:R-:W-:Y:S05]  /*15f30*/  CALL.REL.NOINC `($__internal_45_$__cuda_sm70_shflsync_down) ;  /* 0x00000d5000007944 */ /* 0x000fea0003c00000 */
[----:B-1----:R-:W-:Y:S01]  /*15f40*/  MOV R73, R66 ;  /* 0x0000004200497202 */ /* 0x002fe20000000f00 */
[----:B------:R-:W-:Y:S01]  /*15f50*/  HFMA2.MMA R66, -RZ, RZ, 0, 5.9604644775390625e-08 ;  /* 0x00000001ff427435 */ /* 0x000fe200000001ff */
[----:B------:R-:W-:Y:S02]  /*15f60*/  MOV R75, R70 ;  /* 0x00000046004b7202 */ /* 0x000fe40000000f00 */
[----:B------:R-:W-:Y:S02]  /*15f70*/  MOV R76, 0x1f ;  /* 0x0000001f004c7802 */ /* 0x000fe40000000f00 */
[----:B------:R-:W-:-:S02]  /*15f80*/  MOV R65, 0xffffffff ;  /* 0xffffffff00417802 */ /* 0x000fc40000000f00 */
[----:B------:R-:W-:Y:S02]  /*15f90*/  MOV R64, 0x15fb0 ;  /* 0x00015fb000407802 */ /* 0x000fe40000000f00 */
[----:B------:R-:W-:Y:S05]  /*15fa0*/  CALL.REL.NOINC `($__internal_45_$__cuda_sm70_shflsync_down) ;  /* 0x00000ce000007944 */ /* 0x000fea0003c00000 */
[----:B-1----:R-:W-:Y:S01]  /*15fb0*/  MOV R64, R66 ;  /* 0x0000004200407202 */ /* 0x002fe20000000f00 */
[----:B------:R-:W-:Y:S05]  /*15fc0*/  BRA `(.L_x_2063) ;  /* 0xffff762000007947 */ /* 0x000fea000383ffff */
.L_x_1964:
[----:B------:R-:W-:Y:S01]  /*15fd0*/  HFMA2.MMA R66, -RZ, RZ, 0, 1.1920928955078125e-07 ;  /* 0x00000002ff427435 */ /* 0x000fe200000001ff */
[----:B------:R-:W-:Y:S02]  /*15fe0*/  MOV R75, R71 ;  /* 0x00000047004b7202 */ /* 0x000fe40000000f00 */
[----:B------:R-:W-:Y:S02]  /*15ff0*/  MOV R76, 0x1f ;  /* 0x0000001f004c7802 */ /* 0x000fe40000000f00 */
[----:B------:R-:W-:Y:S02]  /*16000*/  MOV R65, 0xffffffff ;  /* 0xffffffff00417802 */ /* 0x000fe40000000f00 */
[----:B0-----:R-:W-:Y:S02]  /*16010*/  MOV R64, 0x16030 ;  /* 0x0001603000407802 */ /* 0x001fe40000000f00 */
[----:B-1234-:R-:W-:Y:S05]  /*16020*/  CALL.REL.NOINC `($__internal_45_$__cuda_sm70_shflsync_down) ;  /* 0x00000c6000007944 */ /* 0x01efea0003c00000 */
[----:B-1----:R-:W-:Y:S01]  /*16030*/  MOV R67, R66 ;  /* 0x0000004200437202 */ /* 0x002fe20000000f00 */
[----:B------:R-:W-:Y:S01]  /*16040*/  HFMA2.MMA R66, -RZ, RZ, 0, 1.1920928955078125e-07 ;  /* 0x00000002ff427435 */ /* 0x000fe200000001ff */
[----:B------:R-:W-:-:S02]  /*16050*/  MOV R75, R74 ;  /* 0x0000004a004b7202 */ /* 0x000fc40000000f00 */
[----:B------:R-:W-:Y:S02]  /*16060*/  MOV R76, 0x1f ;  /* 0x0000001f004c7802 */ /* 0x000fe40000000f00 */
[----:B------:R-:W-:Y:S02]  /*16070*/  MOV R65, 0xffffffff ;  /* 0xffffffff00417802 */ /* 0x000fe40000000f00 */
[----:B------:R-:W-:Y:S02]  /*16080*/  MOV R64, 0x160a0 ;  /* 0x000160a000407802 */ /* 0x000fe40000000f00 */
[----:B------:R-:W-:Y:S05]  /*16090*/  CALL.REL.NOINC `($__internal_45_$__cuda_sm70_shflsync_down) ;  /* 0x00000bf000007944 */ /* 0x000fea0003c00000 */
[----:B-1----:R-:W-:Y:S01]  /*160a0*/  MOV R69, R66 ;  /* 0x0000004200457202 */ /* 0x002fe20000000f00 */
[----:B------:R-:W-:Y:S01]  /*160b0*/  HFMA2.MMA R66, -RZ, RZ, 0, 1.1920928955078125e-07 ;  /* 0x00000002ff427435 */ /* 0x000fe200000001ff */
[----:B------:R-:W-:Y:S02]  /*160c0*/  MOV R75, R68 ;  /* 0x00000044004b7202 */ /* 0x000fe40000000f00 */
[----:B------:R-:W-:Y:S02]  /*160d0*/  MOV R76, 0x1f ;  /* 0x0000001f004c7802 */ /* 0x000fe40000000f00 */
[----:B------:R-:W-:-:S02]  /*160e0*/  MOV R65, 0xffffffff ;  /* 0xffffffff00417802 */ /* 0x000fc40000000f00 */
[----:B------:R-:W-:Y:S02]  /*160f0*/  MOV R64, 0x16110 ;  /* 0x0001611000407802 */ /* 0x000fe40000000f00 */
[----:B------:R-:W-:Y:S05]  /*16100*/  CALL.REL.NOINC `($__internal_45_$__cuda_sm70_shflsync_down) ;  /* 0x00000b8000007944 */ /* 0x000fea0003c00000 */
[----:B-1----:R-:W-:Y:S01]  /*16110*/  MOV R70, R66 ;  /* 0x0000004200467202 */ /* 0x002fe20000000f00 */
[----:B------:R-:W-:Y:S01]  /*16120*/  HFMA2.MMA R66, -RZ, RZ, 0, 1.1920928955078125e-07 ;  /* 0x00000002ff427435 */ /* 0x000fe200000001ff */
[----:B------:R-:W-:Y:S02]  /*16130*/  MOV R75, R72 ;  /* 0x00000048004b7202 */ /* 0x000fe40000000f00 */
[----:B------:R-:W-:Y:S02]  /*16140*/  MOV R76, 0x1f ;  /* 0x0000001f004c7802 */ /* 0x000fe40000000f00 */
[----:B------:R-:W-:Y:S02]  /*16150*/  MOV R65, 0xffffffff ;  /* 0xffffffff00417802 */ /* 0x000fe40000000f00 */
[----:B------:R-:W-:Y:S02]  /*16160*/  MOV R64, 0x16180 ;  /* 0x0001618000407802 */ /* 0x000fe40000000f00 */
[----:B------:R-:W-:Y:S05]  /*16170*/  CALL.REL.NOINC `($__internal_45_$__cuda_sm70_shflsync_down) ;  /* 0x00000b1000007944 */ /* 0x000fea0003c00000 */
[----:B-1----:R-:W-:Y:S01]  /*16180*/  MOV R64, R66 ;  /* 0x0000004200407202 */ /* 0x002fe20000000f00 */
[----:B------:R-:W-:Y:S05]  /*16190*/  BRA `(.L_x_2064) ;  /* 0xffff759000007947 */ /* 0x000fea000383ffff */
.L_x_1967:
[----:B------:R-:W-:Y:S01]  /*161a0*/  HFMA2.MMA R66, -RZ, RZ, 0, 2.384185791015625e-07 ;  /* 0x00000004ff427435 */ /* 0x000fe200000001ff */
[----:B------:R-:W-:-:S02]  /*161b0*/  MOV R75, R71 ;  /* 0x00000047004b7202 */ /* 0x000fc40000000f00 */
[----:B------:R-:W-:Y:S02]  /*161c0*/  MOV R76, 0x1f ;  /* 0x0000001f004c7802 */ /* 0x000fe40000000f00 */
[----:B------:R-:W-:Y:S02]  /*161d0*/  MOV R65, 0xffffffff ;  /* 0xffffffff00417802 */ /* 0x000fe40000000f00 */
[----:B0-----:R-:W-:Y:S02]  /*161e0*/  MOV R64, 0x16200 ;  /* 0x0001620000407802 */ /* 0x001fe40000000f00 */
[----:B-1234-:R-:W-:Y:S05]  /*161f0*/  CALL.REL.NOINC `($__internal_45_$__cuda_sm70_shflsync_down) ;  /* 0x00000a9000007944 */ /* 0x01efea0003c00000 */
[----:B-1----:R-:W-:Y:S01]  /*16200*/  MOV R67, R66 ;  /* 0x0000004200437202 */ /* 0x002fe20000000f00 */
[----:B------:R-:W-:Y:S05]  /*16210*/  BRA `(.L_x_2065) ;  /* 0xffff762000007947 */ /* 0x000fea000383ffff */
.L_x_1968:
[----:B------:R-:W-:Y:S01]  /*16220*/  HFMA2.MMA R66, -RZ, RZ, 0, 2.384185791015625e-07 ;  /* 0x00000004ff427435 */ /* 0x000fe200000001ff */
[----:B------:R-:W-:Y:S02]  /*16230*/  MOV R75, R74 ;  /* 0x0000004a004b7202 */ /* 0x000fe40000000f00 */
[----:B------:R-:W-:Y:S02]  /*16240*/  MOV R76, 0x1f ;  /* 0x0000001f004c7802 */ /* 0x000fe40000000f00 */
[----:B------:R-:W-:-:S02]  /*16250*/  MOV R65, 0xffffffff ;  /* 0xffffffff00417802 */ /* 0x000fc40000000f00 */
[----:B0-----:R-:W-:Y:S02]  /*16260*/  MOV R64, 0x16280 ;  /* 0x0001628000407802 */ /* 0x001fe40000000f00 */
[----:B-1234-:R-:W-:Y:S05]  /*16270*/  CALL.REL.NOINC `($__internal_45_$__cuda_sm70_shflsync_down) ;  /* 0x00000a1000007944 */ /* 0x01efea0003c00000 */
[----:B-1----:R-:W-:Y:S01]  /*16280*/  MOV R69, R66 ;  /* 0x0000004200457202 */ /* 0x002fe20000000f00 */
[----:B------:R-:W-:Y:S01]  /*16290*/  HFMA2.MMA R66, -RZ, RZ, 0, 2.384185791015625e-07 ;  /* 0x00000004ff427435 */ /* 0x000fe200000001ff */
[----:B------:R-:W-:Y:S02]  /*162a0*/  MOV R75, R68 ;  /* 0x00000044004b7202 */ /* 0x000fe40000000f00 */
[----:B------:R-:W-:Y:S02]  /*162b0*/  MOV R76, 0x1f ;  /* 0x0000001f004c7802 */ /* 0x000fe40000000f00 */
[----:B------:R-:W-:Y:S02]  /*162c0*/  MOV R65, 0xffffffff ;  /* 0xffffffff00417802 */ /* 0x000fe40000000f00 */
[----:B------:R-:W-:Y:S02]  /*162d0*/  MOV R64, 0x162f0 ;  /* 0x000162f000407802 */ /* 0x000fe40000000f00 */
[----:B------:R-:W-:Y:S05]  /*162e0*/  CALL.REL.NOINC `($__internal_45_$__cuda_sm70_shflsync_down) ;  /* 0x000009a000007944 */ /* 0x000fea0003c00000 */
[----:B-1----:R-:W-:Y:S01]  /*162f0*/  MOV R70, R66 ;  /* 0x0000004200467202 */ /* 0x002fe20000000f00 */
[----:B------:R-:W-:Y:S01]  /*16300*/  HFMA2.MMA R66, -RZ, RZ, 0, 2.384185791015625e-07 ;  /* 0x00000004ff427435 */ /* 0x000fe200000001ff */
[----:B------:R-:W-:-:S02]  /*16310*/  MOV R75, R72 ;  /* 0x00000048004b7202 */ /* 0x000fc40000000f00 */
[----:B------:R-:W-:Y:S02]  /*16320*/  MOV R76, 0x1f ;  /* 0x0000001f004c7802 */ /* 0x000fe40000000f00 */
[----:B------:R-:W-:Y:S02]  /*16330*/  MOV R65, 0xffffffff ;  /* 0xffffffff00417802 */ /* 0x000fe40000000f00 */
[----:B------:R-:W-:Y:S02]  /*16340*/  MOV R64, 0x16360 ;  /* 0x0001636000407802 */ /* 0x000fe40000000f00 */
[----:B------:R-:W-:Y:S05]  /*16350*/  CALL.REL.NOINC `($__internal_45_$__cuda_sm70_shflsync_down) ;  /* 0x0000093000007944 */ /* 0x000fea0003c00000 */
[----:B-1----:R-:W-:Y:S01]  /*16360*/  MOV R64, R66 ;  /* 0x0000004200407202 */ /* 0x002fe20000000f00 */
[----:B------:R-:W-:Y:S05]  /*16370*/  BRA `(.L_x_2066) ;  /* 0xffff750000007947 */ /* 0x000fea000383ffff */
.L_x_1971:
[----:B------:R-:W-:Y:S01]  /*16380*/  HFMA2.MMA R66, -RZ, RZ, 0, 4.76837158203125e-07 ;  /* 0x00000008ff427435 */ /* 0x000fe200000001ff */
[----:B------:R-:W-:Y:S02]  /*16390*/  MOV R75, R71 ;  /* 0x00000047004b7202 */ /* 0x000fe40000000f00 */
[----:B------:R-:W-:Y:S02]  /*163a0*/  MOV R76, 0x1f ;  /* 0x0000001f004c7802 */ /* 0x000fe40000000f00 */
[----:B------:R-:W-:-:S02]  /*163b0*/  MOV R65, 0xffffffff ;  /* 0xffffffff00417802 */ /* 0x000fc40000000f00 */
[----:B0-----:R-:W-:Y:S02]  /*163c0*/  MOV R64, 0x163e0 ;  /* 0x000163e000407802 */ /* 0x001fe40000000f00 */
[----:B-1234-:R-:W-:Y:S05]  /*163d0*/  CALL.REL.NOINC `($__internal_45_$__cuda_sm70_shflsync_down) ;  /* 0x000008b000007944 */ /* 0x01efea0003c00000 */
[----:B-1----:R-:W-:Y:S01]  /*163e0*/  MOV R67, R66 ;  /* 0x0000004200437202 */ /* 0x002fe20000000f00 */
[----:B------:R-:W-:Y:S01]  /*163f0*/  HFMA2.MMA R66, -RZ, RZ, 0, 4.76837158203125e-07 ;  /* 0x00000008ff427435 */ /* 0x000fe200000001ff */
[----:B------:R-:W-:Y:S02]  /*16400*/  MOV R75, R74 ;  /* 0x0000004a004b7202 */ /* 0x000fe40000000f00 */
[----:B------:R-:W-:Y:S02]  /*16410*/  MOV R76, 0x1f ;  /* 0x0000001f004c7802 */ /* 0x000fe40000000f00 */
[----:B------:R-:W-:Y:S02]  /*16420*/  MOV R65, 0xffffffff ;  /* 0xffffffff00417802 */ /* 0x000fe40000000f00 */
[----:B------:R-:W-:Y:S02]  /*16430*/  MOV R64, 0x16450 ;  /* 0x0001645000407802 */ /* 0x000fe40000000f00 */
[----:B------:R-:W-:Y:S05]  /*16440*/  CALL.REL.NOINC `($__internal_45_$__cuda_sm70_shflsync_down) ;  /* 0x0000084000007944 */ /* 0x000fea0003c00000 */
[----:B-1----:R-:W-:Y:S01]  /*16450*/  MOV R69, R66 ;  /* 0x0000004200457202 */ /* 0x002fe20000000f00 */
[----:B------:R-:W-:Y:S01]  /*16460*/  HFMA2.MMA R66, -RZ, RZ, 0, 4.76837158203125e-07 ;  /* 0x00000008ff427435 */ /* 0x000fe200000001ff */
[----:B------:R-:W-:-:S02]  /*16470*/  MOV R75, R68 ;  /* 0x00000044004b7202 */ /* 0x000fc40000000f00 */
[----:B------:R-:W-:Y:S02]  /*16480*/  MOV R76, 0x1f ;  /* 0x0000001f004c7802 */ /* 0x000fe40000000f00 */
[----:B------:R-:W-:Y:S02]  /*16490*/  MOV R65, 0xffffffff ;  /* 0xffffffff00417802 */ /* 0x000fe40000000f00 */
[----:B------:R-:W-:Y:S02]  /*164a0*/  MOV R64, 0x164c0 ;  /* 0x000164c000407802 */ /* 0x000fe40000000f00 */
[----:B------:R-:W-:Y:S05]  /*164b0*/  CALL.REL.NOINC `($__internal_45_$__cuda_sm70_shflsync_down) ;  /* 0x000007d000007944 */ /* 0x000fea0003c00000 */
[----:B-1----:R-:W-:Y:S01]  /*164c0*/  MOV R70, R66 ;  /* 0x0000004200467202 */ /* 0x002fe20000000f00 */
[----:B------:R-:W-:Y:S01]  /*164d0*/  HFMA2.MMA R66, -RZ, RZ, 0, 4.76837158203125e-07 ;  /* 0x00000008ff427435 */ /* 0x000fe200000001ff */
[----:B------:R-:W-:Y:S02]  /*164e0*/  MOV R75, R72 ;  /* 0x00000048004b7202 */ /* 0x000fe40000000f00 */
[----:B------:R-:W-:Y:S02]  /*164f0*/  MOV R76, 0x1f ;  /* 0x0000001f004c7802 */ /* 0x000fe40000000f00 */
[----:B------:R-:W-:-:S02]  /*16500*/  MOV R65, 0xffffffff ;  /* 0xffffffff00417802 */ /* 0x000fc40000000f00 */
[----:B------:R-:W-:Y:S02]  /*16510*/  MOV R64, 0x16530 ;  /* 0x0001653000407802 */ /* 0x000fe40000000f00 */
[----:B------:R-:W-:Y:S05]  /*16520*/  CALL.REL.NOINC `($__internal_45_$__cuda_sm70_shflsync_down) ;  /* 0x0000076000007944 */ /* 0x000fea0003c00000 */
[----:B-1----:R-:W-:Y:S01]  /*16530*/  MOV R64, R66 ;  /* 0x0000004200407202 */ /* 0x002fe20000000f00 */
[----:B------:R-:W-:Y:S05]  /*16540*/  BRA `(.L_x_2067) ;  /* 0xffff747000007947 */ /* 0x000fea000383ffff */
.L_x_1974:
[----:B------:R-:W-:Y:S01]  /*16550*/  HFMA2.MMA R66, -RZ, RZ, 0, 9.5367431640625e-07 ;  /* 0x00000010ff427435 */ /* 0x000fe200000001ff */
[----:B------:R-:W-:Y:S02]  /*16560*/  MOV R75, R71 ;  /* 0x00000047004b7202 */ /* 0x000fe40000000f00 */
[----:B------:R-:W-:Y:S02]  /*16570*/  MOV R76, 0x1f ;  /* 0x0000001f004c7802 */ /* 0x000fe40000000f00 */
[----:B------:R-:W-:Y:S02]  /*16580*/  MOV R65, 0xffffffff ;  /* 0xffffffff00417802 */ /* 0x000fe40000000f00 */
[----:B0-----:R-:W-:Y:S02]  /*16590*/  MOV R64, 0x165b0 ;  /* 0x000165b000407802 */ /* 0x001fe40000000f00 */
[----:B-1234-:R-:W-:Y:S05]  /*165a0*/  CALL.REL.NOINC `($__internal_45_$__cuda_sm70_shflsync_down) ;  /* 0x000006e000007944 */ /* 0x01efea0003c00000 */
[----:B-1----:R-:W-:Y:S01]  /*165b0*/  MOV R67, R66 ;  /* 0x0000004200437202 */ /* 0x002fe20000000f00 */
[----:B------:R-:W-:Y:S05]  /*165c0*/  BRA `(.L_x_2068) ;  /* 0xffff750000007947 */ /* 0x000fea000383ffff */
.L_x_1975:
[----:B------:R-:W-:Y:S01]  /*165d0*/  HFMA2.MMA R66, -RZ, RZ, 0, 9.5367431640625e-07 ;  /* 0x00000010ff427435 */ /* 0x000fe200000001ff */
[----:B------:R-:W-:-:S02]  /*165e0*/  MOV R75, R74 ;  /* 0x0000004a004b7202 */ /* 0x000fc40000000f00 */
[----:B------:R-:W-:Y:S02]  /*165f0*/  MOV R76, 0x1f ;  /* 0x0000001f004c7802 */ /* 0x000fe40000000f00 */
[----:B------:R-:W-:Y:S02]  /*16600*/  MOV R65, 0xffffffff ;  /* 0xffffffff00417802 */ /* 0x000fe40000000f00 */
[----:B0-----:R-:W-:Y:S02]  /*16610*/  MOV R64, 0x16630 ;  /* 0x0001663000407802 */ /* 0x001fe40000000f00 */
[----:B-1234-:R-:W-:Y:S05]  /*16620*/  CALL.REL.NOINC `($__internal_45_$__cuda_sm70_shflsync_down) ;  /* 0x0000066000007944 */ /* 0x01efea0003c00000 */
[----:B-1----:R-:W-:Y:S01]  /*16630*/  MOV R69, R66 ;  /* 0x0000004200457202 */ /* 0x002fe20000000f00 */
[----:B------:R-:W-:Y:S01]  /*16640*/  HFMA2.MMA R66, -RZ, RZ, 0, 9.5367431640625e-07 ;  /* 0x00000010ff427435 */ /* 0x000fe200000001ff */
[----:B------:R-:W-:Y:S02]  /*16650*/  MOV R75, R68 ;  /* 0x00000044004b7202 */ /* 0x000fe40000000f00 */
[----:B------:R-:W-:Y:S02]  /*16660*/  MOV R76, 0x1f ;  /* 0x0000001f004c7802 */ /* 0x000fe40000000f00 */
[----:B------:R-:W-:-:S02]  /*16670*/  MOV R65, 0xffffffff ;  /* 0xffffffff00417802 */ /* 0x000fc40000000f00 */
[----:B------:R-:W-:Y:S02]  /*16680*/  MOV R64, 0x166a0 ;  /* 0x000166a000407802 */ /* 0x000fe40000000f00 */
[----:B------:R-:W-:Y:S05]  /*16690*/  CALL.REL.NOINC `($__internal_45_$__cuda_sm70_shflsync_down) ;  /* 0x000005f000007944 */ /* 0x000fea0003c00000 */
[----:B-1----:R-:W-:Y:S01]  /*166a0*/  MOV R70, R66 ;  /* 0x0000004200467202 */ /* 0x002fe20000000f00 */
[----:B------:R-:W-:Y:S01]  /*166b0*/  HFMA2.MMA R66, -RZ, RZ, 0, 9.5367431640625e-07 ;  /* 0x00000010ff427435 */ /* 0x000fe200000001ff */
[----:B------:R-:W-:Y:S02]  /*166c0*/  MOV R75, R72 ;  /* 0x00000048004b7202 */ /* 0x000fe40000000f00 */
[----:B------:R-:W-:Y:S02]  /*166d0*/  MOV R76, 0x1f ;  /* 0x0000001f004c7802 */ /* 0x000fe40000000f00 */
[----:B------:R-:W-:Y:S02]  /*166e0*/  MOV R65, 0xffffffff ;  /* 0xffffffff00417802 */ /* 0x000fe40000000f00 */
[----:B------:R-:W-:Y:S02]  /*166f0*/  MOV R64, 0x16710 ;  /* 0x0001671000407802 */ /* 0x000fe40000000f00 */
[----:B------:R-:W-:Y:S05]  /*16700*/  CALL.REL.NOINC `($__internal_45_$__cuda_sm70_shflsync_down) ;  /* 0x0000058000007944 */ /* 0x000fea0003c00000 */
[----:B-1----:R-:W-:Y:S01]  /*16710*/  MOV R64, R66 ;  /* 0x0000004200407202 */ /* 0x002fe20000000f00 */
[----:B------:R-:W-:Y:S05]  /*16720*/  BRA `(.L_x_2069) ;  /* 0xffff73e000007947 */ /* 0x000fea000383ffff */
.L_x_1978:
[----:B------:R-:W-:Y:S01]  /*16730*/  HFMA2.MMA R66, -RZ, RZ, 0, 0 ;  /* 0x00000000ff427435 */ /* 0x000fe200000001ff */
[----:B0-----:R-:W-:-:S02]  /*16740*/  MOV R64, R71 ;  /* 0x0000004700407202 */ /* 0x001fc40000000f00 */
[----:B------:R-:W-:Y:S02]  /*16750*/  MOV R247, 0xffffffff ;  /* 0xffffffff00f77802 */ /* 0x000fe40000000f00 */
[----:B------:R-:W-:Y:S02]  /*16760*/  MOV R65, 0x16780 ;  /* 0x0001678000417802 */ /* 0x000fe40000000f00 */
[----:B-1234-:R-:W-:Y:S05]  /*16770*/  CALL.REL.NOINC `($__internal_46_$__cuda_sm70_shflsync_idx_p) ;  /* 0x0000055000007944 */ /* 0x01efea0003c00000 */
        /* <DEDUP_REMOVED lines=8> */
[----:B------:R-:W-:-:S02]  /*16800*/  MOV R64, R68 ;  /* 0x0000004400407202 */ /* 0x000fc40000000f00 */
[----:B------:R-:W-:Y:S02]  /*16810*/  MOV R247, 0xffffffff ;  /* 0xffffffff00f77802 */ /* 0x000fe40000000f00 */
        /* <DEDUP_REMOVED lines=16> */
[----:B0-----:R-:W-:Y:S05]  /*16920*/  CALL.REL.NOINC `($__internal_45_$__cuda_sm70_shflsync_down) ;  /* 0x0000036000007944 */ /* 0x001fea0003c00000 */
        /* <DEDUP_REMOVED lines=15> */
[----:B------:R-:W-:Y:S01]  /*16a20*/  HFMA2.MMA R66, -RZ, RZ, 0, 5.9604644775390625e-08 ;  /* 0x00000001ff427435 */ /* 0x000fe200000001ff */
[----:B------:R-:W-:Y:S02]  /*16a30*/  MOV R75, R72 ;  /* 0x00000048004b7202 */ /* 0x000fe40000000f00 */
[----:B------:R-:W-:Y:S02]  /*16a40*/  MOV R76, 0x1f ;  /* 0x0000001f004c7802 */ /* 0x000fe40000000f00 */
[----:B------:R-:W-:Y:S02]  /*16a50*/  MOV R65, 0xffffffff ;  /* 0xffffffff00417802 */ /* 0x000fe40000000f00 */
[----:B------:R-:W-:Y:S02]  /*16a60*/  MOV R64, 0x16a80 ;  /* 0x00016a8000407802 */ /* 0x000fe40000000f00 */
[----:B------:R-:W-:Y:S05]  /*16a70*/  CALL.REL.NOINC `($__internal_45_$__cuda_sm70_shflsync_down) ;  /* 0x0000021000007944 */ /* 0x000fea0003c00000 */
        /* <DEDUP_REMOVED lines=12> */
[----:B------:R-:W-:Y:S05]  /*16b40*/  CALL.REL.NOINC `($__internal_46_$__cuda_sm70_shflsync_idx_p) ;  /* 0x0000018000007944 */ /* 0x000fea0003c00000 */
        /* <DEDUP_REMOVED lines=20> */
        .weak           $__internal_45_$__cuda_sm70_shflsync_down
        .type           $__internal_45_$__cuda_sm70_shflsync_down,@function
        .size           $__internal_45_$__cuda_sm70_shflsync_down,($__internal_46_$__cuda_sm70_shflsync_idx_p - $__internal_45_$__cuda_sm70_shflsync_down)
$__internal_45_$__cuda_sm70_shflsync_down:
[----:B------:R-:W-:Y:S04]  /*16c90*/  WARPSYNC R65 ;  /* 0x0000004100007348 */ /* 0x000fe80003800000 */
[----:B------:R0:W1:Y:S02]  /*16ca0*/  SHFL.DOWN PT, R66, R75, R66, R76 ;  /* 0x080000424b427389 */ /* 0x00006400000e004c */
[----:B0-----:R-:W-:-:S06]  /*16cb0*/  HFMA2.MMA R65, -RZ, RZ, 0, 0 ;  /* 0x00000000ff417435 */ /* 0x001fcc00000001ff */
[----:B------:R-:W-:Y:S05]  /*16cc0*/  RET.REL.NODEC R64 `(_Z25selective_scan_bwd_kernelI32Selective_Scan_bwd_kernel_traitsILi128ELi16ELb0ELb1ELb1ELb1ELb1EN3c108BFloat16ENS1_7complexIfEEEEv12SSMParamsBwd) ;  /* 0xfffe933040007950 */ /* 0x000fea0003c3ffff */
        .weak           $__internal_46_$__cuda_sm70_shflsync_idx_p
        .type           $__internal_46_$__cuda_sm70_shflsync_idx_p,@function
        .size           $__internal_46_$__cuda_sm70_shflsync_idx_p,($__internal_47_$__cuda_sm70_shflsync_up - $__internal_46_$__cuda_sm70_shflsync_idx_p)
$__internal_46_$__cuda_sm70_shflsync_idx_p:
[----:B------:R-:W-:Y:S01]  /*16cd0*/  MOV R121, 0x1f ;  /* 0x0000001f00797802 */ /* 0x000fe20000000f00 */
[----:B------:R-:W-:Y:S04]  /*16ce0*/  WARPSYNC R247 ;  /* 0x000000f700007348 */ /* 0x000fe80003800000 */
[----:B------:R0:W1:Y:S04]  /*16cf0*/  SHFL.IDX PT, R66, R64, R66, R121 ;  /* 0x0000004240427389 */ /* 0x00006800000e0079 */
[----:B0-----:R-:W0:Y:S01]  /*16d00*/  S2R R121, SR_LANEID ;  /* 0x0000000000797919 */ /* 0x001e220000000000 */
[----:B------:R-:W-:Y:S01]  /*16d10*/  MOV R64, R65 ;  /* 0x0000004100407202 */ /* 0x000fe20000000f00 */
[----:B------:R-:W-:-:S06]  /*16d20*/  HFMA2.MMA R65, -RZ, RZ, 0, 0 ;  /* 0x00000000ff417435 */ /* 0x000fcc00000001ff */
[----:B------:R-:W-:Y:S05]  /*16d30*/  RET.REL.NODEC R64 `(_Z25selective_scan_bwd_kernelI32Selective_Scan_bwd_kernel_traitsILi128ELi16ELb0ELb1ELb1ELb1ELb1EN3c108BFloat16ENS1_7complexIfEEEEv12SSMParamsBwd) ;  /* 0xfffe92c040007950 */ /* 0x000fea0003c3ffff */
        .weak           $__internal_47_$__cuda_sm70_shflsync_up
        .type           $__internal_47_$__cuda_sm70_shflsync_up,@function
        .size           $__internal_47_$__cuda_sm70_shflsync_up,(.L_x_14479 - $__internal_47_$__cuda_sm70_shflsync_up)
$__internal_47_$__cuda_sm70_shflsync_up:
[----:B------:R-:W-:Y:S04]  /*16d40*/  WARPSYNC R212 ;  /* 0x000000d400007348 */ /* 0x000fe80003800000 */
[----:B------:R0:W1:Y:S02]  /*16d50*/  SHFL.UP PT, R71, R71, R65, R213 ;  /* 0x0400004147477389 */ /* 0x00006400000e00d5 */
[----:B0-----:R-:W-:-:S04]  /*16d60*/  MOV R65, 0x0 ;  /* 0x0000000000417802 */ /* 0x001fc80000000f00 */
[----:B------:R-:W-:Y:S05]  /*16d70*/  RET.REL.NODEC R64 `(_Z25selective_scan_bwd_kernelI32Selective_Scan_bwd_kernel_traitsILi128ELi16ELb0ELb1ELb1ELb1ELb1EN3c108BFloat16ENS1_7complexIfEEEEv12SSMParamsBwd) ;  /* 0xfffe928040007950 */ /* 0x000fea0003c3ffff */
.L_x_2071:
        /* <DEDUP_REMOVED lines=16> */
.L_x_14479:


//--------------------- .text._Z25selective_scan_bwd_kernelI32Selective_Scan_bwd_kernel_traitsILi128ELi16ELb1ELb0ELb0ELb0ELb0EN3c108BFloat16ENS1_7complexIfEEEEv12SSMParamsBwd --------------------------
	.section	.text._Z25selective_scan_bwd_kernelI32Selective_Scan_bwd_kernel_traitsILi128ELi16ELb1ELb0ELb0ELb0ELb0EN3c108BFloat16ENS1_7complexIfEEEEv12SSMParamsBwd,"ax",@progbits
	.sectioninfo	@"SHI_REGISTERS=237"
	.align	128
        .global         _Z25selective_scan_bwd_kernelI32Selective_Scan_bwd_kernel_traitsILi128ELi16ELb1ELb0ELb0ELb0ELb0EN3c108BFloat16ENS1_7complexIfEEEEv12SSMParamsBwd
        .type           _Z25selective_scan_bwd_kernelI32Selective_Scan_bwd_kernel_traitsILi128ELi16ELb1ELb0ELb0ELb0ELb0EN3c108BFloat16ENS1_7complexIfEEEEv12SSMParamsBwd,@function
        .size           _Z25selective_scan_bwd_kernelI32Selective_Scan_bwd_kernel_traitsILi128ELi16ELb1ELb0ELb0ELb0ELb0EN3c108BFloat16ENS1_7complexIfEEEEv12SSMParamsBwd,(.L_x_14482 - _Z25selective_scan_bwd_kernelI32Selective_Scan_bwd_kernel_traitsILi128ELi16ELb1ELb0ELb0ELb0ELb0EN3c108BFloat16ENS1_7complexIfEEEEv12SSMParamsBwd)
        .other          _Z25selective_scan_bwd_kernelI32Selective_Scan_bwd_kernel_traitsILi128ELi16ELb1ELb0ELb0ELb0ELb0EN3c108BFloat16ENS1_7complexIfEEEEv12SSMParamsBwd,@"STO_CUDA_ENTRY STV_DEFAULT"
_Z25selective_scan_bwd_kernelI32Selective_Scan_bwd_kernel_traitsILi128ELi16ELb1ELb0ELb0ELb0ELb0EN3c108BFloat16ENS1_7complexIfEEEEv12SSMParamsBwd:
.text._Z25selective_scan_bwd_kernelI32Selective_Scan_bwd_kernel_traitsILi128ELi16ELb1ELb0ELb0ELb0ELb0EN3c108BFloat16ENS1_7complexIfEEEEv12SSMParamsBwd:
[----:B------:R-:W-:Y:S02]  /*0000*/  MOV R1, c[0x0][0x28] ;  /* 0x00000a0000017a02 */ /* 0x000fe40000000f00 */
[----:B------:R-:W0:Y:S01]  /*0010*/  S2R R5, SR_CTAID.X ;  /* 0x0000000000057919 */ /* 0x000e220000002500 */
[----:B------:R-:W-:Y:S01]  /*0020*/  ISETP.NE.U32.AND P0, PT, RZ, c[0x0][0x238], PT ;  /* 0x00008e00ff007a0c */ /* 0x000fe20003f05070 */
[----:B------:R-:W-:Y:S01]  /*0030*/  HFMA2.MMA R2, -RZ, RZ, 0, 0 ;  /* 0x00000000ff027435 */ /* 0x000fe200000001ff */
[----:B------:R-:W-:Y:S01]  /*0040*/  ISETP.NE.U32.AND P1, PT, RZ, c[0x0][0x250], PT ;  /* 0x00009400ff007a0c */ /* 0x000fe20003f25070 */
[----:B------:R-:W1:Y:S01]  /*0050*/  S2R R0, SR_CTAID.Y ;  /* 0x0000000000007919 */ /* 0x000e620000002600 */
[----:B------:R-:W-:Y:S01]  /*0060*/  ISETP.NE.AND.EX P0, PT, RZ, c[0x0][0x23c], PT, P0 ;  /* 0x00008f00ff007a0c */ /* 0x000fe20003f05300 */
[----:B------:R-:W-:Y:S01]  /*0070*/  ULDC.64 UR4, c[0x0][0x118] ;  /* 0x0000460000047ab9 */ /* 0x000fe20000000a00 */
[----:B------:R-:W-:Y:S02]  /*0080*/  ISETP.NE.AND.EX P1, PT, RZ, c[0x0][0x254], PT, P1 ;  /* 0x00009500ff007a0c */ /* 0x000fe40003f25310 */
[----:B------:R-:W-:Y:S02]  /*0090*/  MOV R4, RZ ;  /* 0x000000ff00047202 */ /* 0x000fe40000000f00 */
[----:B0-----:R-:W-:Y:S01]  /*00a0*/  SHF.R.S32.HI R6, RZ, 0x1f, R5 ;  /* 0x0000001fff067819 */ /* 0x001fe20000011405 */
[----:B------:R-:W-:Y:S01]  /*00b0*/  IMAD.WIDE.U32 R8, R5, c[0x0][0x1d0], RZ ;  /* 0x0000740005087a25 */ /* 0x000fe200078e00ff */
[----:B-1----:R-:W-:-:S03]  /*00c0*/  SHF.R.S32.HI R3, RZ, 0x1f, R0 ;  /* 0x0000001fff037819 */ /* 0x002fc60000011400 */
[----:B------:R-:W-:Y:S02]  /*00d0*/  IMAD R10, R6, c[0x0][0x1d0], RZ ;  /* 0x00007400060a7a24 */ /* 0x000fe400078e02ff */
[----:B------:R-:W-:Y:S01]  /*00e0*/  @P0 LEA R12, P2, R0, c[0x0][0x238], 0x2 ;  /* 0x00008e00000c0a11 */ /* 0x000fe200078410ff */
[----:B------:R-:W-:Y:S01]  /*00f0*/  IMAD R16, R6, c[0x0][0x1e0], RZ ;  /* 0x0000780006107a24 */ /* 0x000fe200078e02ff */
[C---:B------:R-:W-:Y:S01]  /*0100*/  @P1 LEA R14, P3, R0.reuse, c[0x0][0x250], 0x2 ;  /* 0x00009400000e1a11 */ /* 0x040fe200078610ff */
[C---:B------:R-:W-:Y:S01]  /*0110*/  IMAD R7, R5.reuse, c[0x0][0x1d4], R10 ;  /* 0x0000750005077a24 */ /* 0x040fe200078e020a */
[C-C-:B------:R-:W-:Y:S01]  /*0120*/  @P0 LEA.HI.X R13, R0.reuse, c[0x0][0x23c], R3.reuse, 0x2, P2 ;  /* 0x00008f00000d0a11 */ /* 0x140fe200010f1403 */
[----:B------:R-:W-:Y:S01]  /*0130*/  IMAD.WIDE.U32 R10, R5, c[0x0][0x1e0], RZ ;  /* 0x00007800050a7a25 */ /* 0x000fe200078e00ff */
[----:B------:R-:W-:-:S03]  /*0140*/  @P1 LEA.HI.X R15, R0, c[0x0][0x254], R3, 0x2, P3 ;  /* 0x00009500000f1a11 */ /* 0x000fc600018f1403 */
[----:B------:R-:W-:Y:S01]  /*0150*/  IMAD R17, R5, c[0x0][0x1e4], R16 ;  /* 0x0000790005117a24 */ /* 0x000fe200078e0210 */
[----:B------:R-:W-:Y:S01]  /*0160*/  IADD3 R9, R9, R7, RZ ;  /* 0x0000000709097210 */ /* 0x000fe20007ffe0ff */
[----:B------:R-:W-:Y:S01]  /*0170*/  IMAD R18, R6, c[0x0][0x278], RZ ;  /* 0x00009e0006127a24 */ /* 0x000fe200078e02ff */
[----:B------:R-:W-:Y:S01]  /*0180*/  MOV R16, c[0x0][0x174] ;  /* 0x00005d0000107a02 */ /* 0x000fe20000000f00 */
[----:B------:R0:W5:Y:S01]  /*0190*/  @P0 LDG.E R2, [R12.64] ;  /* 0x000000040c020981 */ /* 0x000162000c1e1900 */
[----:B------:R-:W-:Y:S01]  /*01a0*/  IADD3 R11, R11, R17, RZ ;  /* 0x000000110b0b7210 */ /* 0x000fe20007ffe0ff */
[----:B------:R-:W-:Y:S01]  /*01b0*/  IMAD.WIDE.U32 R8, R0, c[0x0][0x1d8], R8 ;  /* 0x0000760000087a25 */ /* 0x000fe200078e0008 */
[----:B------:R-:W-:Y:S01]  /*01c0*/  ISETP.NE.U32.AND P0, PT, RZ, c[0x0][0x260], PT ;  /* 0x00009800ff007a0c */ /* 0x000fe20003f05070 */
[----:B------:R1:W5:Y:S01]  /*01d0*/  @P1 LDG.E R4, [R14.64] ;  /* 0x000000040e041981 */ /* 0x000362000c1e1900 */
[C---:B------:R-:W-:Y:S01]  /*01e0*/  LEA R7, R16.reuse, 0xfffff800, 0xb ;  /* 0xfffff80010077811 */ /* 0x040fe200078e58ff */
[C---:B------:R-:W-:Y:S01]  /*01f0*/  IMAD R17, R3.reuse, c[0x0][0x1d8], RZ ;  /* 0x0000760003117a24 */ /* 0x040fe200078e02ff */
[----:B------:R-:W-:Y:S01]  /*0200*/  ISETP.NE.AND.EX P0, PT, RZ, c[0x0][0x264], PT, P0 ;  /* 0x00009900ff007a0c */ /* 0x000fe20003f05300 */
[----:B------:R-:W-:Y:S01]  /*0210*/  IMAD R19, R3, c[0x0][0x1e8], RZ ;  /* 0x00007a0003137a24 */ /* 0x000fe200078e02ff */
[----:B------:R-:W-:Y:S01]  /*0220*/  ISETP.GE.AND P3, PT, R16, 0x1, PT ;  /* 0x000000011000780c */ /* 0x000fe20003f66270 */
[----:B0-----:R-:W-:Y:S01]  /*0230*/  IMAD.WIDE.U32 R12, R5, c[0x0][0x278], RZ ;  /* 0x00009e00050c7a25 */ /* 0x001fe200078e00ff */
[----:B------:R-:W-:Y:S01]  /*0240*/  CS2R R188, SRZ ;  /* 0x0000000000bc7805 */ /* 0x000fe2000001ff00 */
[----:B------:R-:W-:-:S02]  /*0250*/  CS2R R186, SRZ ;  /* 0x0000000000ba7805 */ /* 0x000fc4000001ff00 */
[----:B-1----:R-:W-:Y:S01]  /*0260*/  IMAD R15, R5, c[0x0][0x27c], R18 ;  /* 0x00009f00050f7a24 */ /* 0x002fe200078e0212 */
[----:B------:R-:W-:Y:S01]  /*0270*/  IADD3 R18, P1, R7, R8, RZ ;  /* 0x0000000807127210 */ /* 0x000fe20007f3e0ff */
[----:B------:R-:W-:-:S03]  /*0280*/  IMAD.WIDE.U32 R10, R0, c[0x0][0x1e8], R10 ;  /* 0x00007a00000a7a25 */ /* 0x000fc600078e000a */
[----:B------:R-:W-:Y:S01]  /*0290*/  IADD3 R13, R13, R15, RZ ;  /* 0x0000000f0d0d7210 */ /* 0x000fe20007ffe0ff */
[C---:B------:R-:W-:Y:S01]  /*02a0*/  IMAD R14, R0.reuse, c[0x0][0x1dc], R17 ;  /* 0x00007700000e7a24 */ /* 0x040fe200078e0211 */
[----:B------:R-:W-:Y:S01]  /*02b0*/  SHF.R.S32.HI R15, RZ, 0x1f, R7 ;  /* 0x0000001fff0f7819 */ /* 0x000fe20000011407 */
[C---:B------:R-:W-:Y:S01]  /*02c0*/  IMAD R19, R0.reuse, c[0x0][0x1ec], R19 ;  /* 0x00007b0000137a24 */ /* 0x040fe200078e0213 */
[----:B------:R-:W-:Y:S01]  /*02d0*/  IADD3 R8, P2, R7, R10, RZ ;  /* 0x0000000a07087210 */ /* 0x000fe20007f5e0ff */
[----:B------:R-:W-:Y:S01]  /*02e0*/  IMAD.WIDE.U32 R12, R0, c[0x0][0x280], R12 ;  /* 0x0000a000000c7a25 */ /* 0x000fe200078e000c */
[C---:B------:R-:W-:Y:S02]  /*02f0*/  IADD3.X R9, R15.reuse, R9, R14, P1, !PT ;  /* 0x000000090f097210 */ /* 0x040fe40000ffe40e */
[----:B------:R-:W-:Y:S01]  /*0300*/  IADD3.X R11, R15, R11, R19, P2, !PT ;  /* 0x0000000b0f0b7210 */ /* 0x000fe200017fe413 */
[----:B------:R-:W-:Y:S01]  /*0310*/  IMAD R21, R3, c[0x0][0x280], RZ ;  /* 0x0000a00003157a24 */ /* 0x000fe200078e02ff */
[----:B------:R-:W-:-:S02]  /*0320*/  ISETP.NE.U32.AND P1, PT, RZ, c[0x0][0x328], PT ;  /* 0x0000ca00ff007a0c */ /* 0x000fc40003f25070 */
[----:B------:R-:W-:Y:S01]  /*0330*/  ISETP.NE.U32.AND P2, PT, RZ, c[0x0][0x348], PT ;  /* 0x0000d200ff007a0c */ /* 0x000fe20003f45070 */
[----:B------:R-:W-:Y:S01]  /*0340*/  IMAD R21, R0, c[0x0][0x284], R21 ;  /* 0x0000a10000157a24 */ /* 0x000fe200078e0215 */
[----:B------:R-:W-:Y:S02]  /*0350*/  ISETP.NE.AND.EX P1, PT, RZ, c[0x0][0x32c], PT, P1 ;  /* 0x0000cb00ff007a0c */ /* 0x000fe40003f25310 */
[----:B------:R-:W-:Y:S02]  /*0360*/  ISETP.NE.AND.EX P2, PT, RZ, c[0x0][0x34c], PT, P2 ;  /* 0x0000d300ff007a0c */ /* 0x000fe40003f45320 */
[----:B------:R-:W-:Y:S01]  /*0370*/  IADD3 R17, P4, R7, R12, RZ ;  /* 0x0000000c07117210 */ /* 0x000fe20007f9e0ff */
[----:B------:R-:W-:Y:S01]  /*0380*/  @P0 IMAD R7, R5, c[0x0][0x164], R0 ;  /* 0x0000590005070a24 */ /* 0x000fe200078e0200 */
[----:B------:R-:W-:Y:S02]  /*0390*/  LEA R14, P5, R8, c[0x0][0x248], 0x1 ;  /* 0x00009200080e7a11 */ /* 0x000fe400078a08ff */
[----:B------:R-:W-:Y:S01]  /*03a0*/  IADD3.X R12, R15, R13, R21, P4, !PT ;  /* 0x0000000d0f0c7210 */ /* 0x000fe200027fe415 */
[----:B------:R-:W-:Y:S01]  /*03b0*/  @P0 IMAD R7, R7, c[0x0][0x174], RZ ;  /* 0x00005d0007070a24 */ /* 0x000fe200078e02ff */
[----:B------:R-:W-:-:S02]  /*03c0*/  LEA R13, P4, R18, c[0x0][0x240], 0x1 ;  /* 0x00009000120d7a11 */ /* 0x000fc400078808ff */
[----:B------:R-:W-:Y:S01]  /*03d0*/  @P0 MOV R190, 0x10 ;  /* 0x0000001000be0802 */ /* 0x000fe20000000f00 */
[----:B------:R-:W-:Y:S01]  /*03e0*/  @P0 IMAD R7, R7, c[0x0][0x16c], RZ ;  /* 0x00005b0007070a24 */ /* 0x000fe200078e02ff */
[----:B------:R-:W-:Y:S02]  /*03f0*/  LEA.HI.X R18, R18, c[0x0][0x244], R9, 0x1, P4 ;  /* 0x0000910012127a11 */ /* 0x000fe400020f0c09 */
[----:B------:R-:W-:Y:S01]  /*0400*/  LEA.HI.X R15, R8, c[0x0][0x24c], R11, 0x1, P5 ;  /* 0x00009300080f7a11 */ /* 0x000fe200028f0c0b */
[----:B------:R-:W-:Y:S01]  /*0410*/  @P0 IMAD.WIDE R190, R7, R190, c[0x0][0x260] ;  /* 0x0000980007be0625 */ /* 0x000fe200078e02be */
[----:B------:R-:W-:Y:S01]  /*0420*/  LEA R16, P6, R17, c[0x0][0x308], 0x1 ;  /* 0x0000c20011107a11 */ /* 0x000fe200078c08ff */
[----:B------:R-:W-:Y:S01]  /*0430*/  HFMA2.MMA R7, -RZ, RZ, 0, 0 ;  /* 0x00000000ff077435 */ /* 0x000fe200000001ff */
[C---:B------:R-:W-:Y:S01]  /*0440*/  @P1 LEA R188, P4, R0.reuse, c[0x0][0x328], 0x2 ;  /* 0x0000ca0000bc1a11 */ /* 0x040fe200078810ff */
[----:B------:R-:W-:Y:S01]  /*0450*/  @!P0 CS2R R190, SRZ ;  /* 0x0000000000be8805 */ /* 0x000fe2000001ff00 */
[----:B------:R-:W-:-:S02]  /*0460*/  @P2 LEA R186, P5, R0, c[0x0][0x348], 0x2 ;  /* 0x0000d20000ba2a11 */ /* 0x000fc400078a10ff */
[----:B------:R-:W-:Y:S02]  /*0470*/  LEA.HI.X R17, R17, c[0x0][0x30c], R12, 0x1, P6 ;  /* 0x0000c30011117a11 */ /* 0x000fe400030f0c0c */
[C-C-:B------:R-:W-:Y:S02]  /*0480*/  @P1 LEA.HI.X R189, R0.reuse, c[0x0][0x32c], R3.reuse, 0x2, P4 ;  /* 0x0000cb0000bd1a11 */ /* 0x140fe400020f1403 */
[----:B------:R-:W-:Y:S02]  /*0490*/  @P2 LEA.HI.X R187, R0, c[0x0][0x34c], R3, 0x2, P5 ;  /* 0x0000d30000bb2a11 */ /* 0x000fe400028f1403 */
[----:B------:R-:W-:Y:S01]  /*04a0*/  MOV R8, RZ ;  /* 0x000000ff00087202 */ /* 0x000fe20000000f00 */
[----:B------:R-:W-:Y:S05]  /*04b0*/  @!P3 BRA `(.L_x_2072) ;  /* 0x000075c00000b947 */ /* 0x000fea0003800000 */
[----:B------:R-:W0:Y:S01]  /*04c0*/  S2R R9, SR_TID.X ;  /* 0x0000000000097919 */ /* 0x000e220000002100 */
[----:B------:R-:W-:Y:S02]  /*04d0*/  MOV R12, R13 ;  /* 0x0000000d000c7202 */ /* 0x000fe40000000f00 */
[----:B------:R-:W-:Y:S01]  /*04e0*/  MOV R13, R18 ;  /* 0x00000012000d7202 */ /* 0x000fe20000000f00 */
[----:B------:R-:W1:Y:S01]  /*04f0*/  S2R R10, SR_LANEID ;  /* 0x00000000000a7919 */ /* 0x000e620000000000 */
[----:B------:R-:W-:-:S02]  /*0500*/  MOV R11, c[0x0][0x174] ;  /* 0x00005d00000b7a02 */ /* 0x000fc40000000f00 */
[----:B------:R-:W-:Y:S02]  /*0510*/  MOV R7, RZ ;  /* 0x000000ff00077202 */ /* 0x000fe40000000f00 */
[----:B0-----:R-:W-:Y:S02]  /*0520*/  SHF.R.S32.HI R8, RZ, 0x1f, R9 ;  /* 0x0000001fff087819 */ /* 0x001fe40000011409 */
[----:B------:R-:W-:Y:S02]  /*0530*/  SHF.L.U32 R19, R9, 0x1, RZ ;  /* 0x0000000109137819 */ /* 0x000fe400000006ff */
[----:B------:R-:W-:Y:S02]  /*0540*/  LEA.HI R18, R8, R9, RZ, 0x5 ;  /* 0x0000000908127211 */ /* 0x000fe400078f28ff */
[----:B------:R-:W-:Y:S02]  /*0550*/  MOV R8, RZ ;  /* 0x000000ff00087202 */ /* 0x000fe40000000f00 */
[----:B------:R-:W-:-:S02]  /*0560*/  LOP3.LUT R19, R19, 0xffffffc0, RZ, 0xc0, !PT ;  /* 0xffffffc013137812 */ /* 0x000fc400078ec0ff */
[----:B-1----:R-:W-:Y:S02]  /*0570*/  SHF.R.S32.HI R18, RZ, 0x5, R18 ;  /* 0x00000005ff127819 */ /* 0x002fe40000011412 */
.L_x_2111:
[----:B------:R-:W-:Y:S01]  /*0580*/  BAR.SYNC.DEFER_BLOCKING 0x0 ;  /* 0x0000000000007b1d */ /* 0x000fe20000010000 */
[----:B------:R-:W-:-:S05]  /*0590*/  LOP3.LUT R20, R19, 0x1f, R9, 0xf8, !PT ;  /* 0x0000001f13147812 */ /* 0x000fca00078ef809 */
[----:B------:R-:W-:-:S05]  /*05a0*/  IMAD.WIDE R22, R20, 0x10, R12 ;  /* 0x0000001014167825 */ /* 0x000fca00078e020c */
[----:B------:R-:W2:Y:S04]  /*05b0*/  LDG.E.128 R24, [R22.64] ;  /* 0x0000000416187981 */ /* 0x000ea8000c1e1d00 */
[----:B------:R-:W3:Y:S01]  /*05c0*/  LDG.E.128 R32, [R22.64+0x200] ;  /* 0x0002000416207981 */ /* 0x000ee2000c1e1d00 */
[----:B------:R-:W-:Y:S01]  /*05d0*/  IADD3 R21, R19, R10, RZ ;  /* 0x0000000a13157210 */ /* 0x000fe20007ffe0ff */
[----:B------:R-:W-:-:S03]  /*05e0*/  IMAD.WIDE R28, R20, 0x10, R14 ;  /* 0x00000010141c7825 */ /* 0x000fc600078e020e */
[----:B------:R-:W-:Y:S01]  /*05f0*/  IADD3 R36, R21, R10, RZ ;  /* 0x0000000a15247210 */ /* 0x000fe20007ffe0ff */
[----:B--2---:R-:W-:Y:S04]  /*0600*/  STS.128 [R21.X16], R24 ;  /* 0x0000001815007388 */ /* 0x004fe8000000cc00 */
[----:B---3--:R0:W-:Y:S01]  /*0610*/  STS.128 [R21.X16+0x200], R32 ;  /* 0x0002002015007388 */ /* 0x0081e2000000cc00 */
[----:B------:R-:W-:-:S06]  /*0620*/  NOP ;  /* 0x0000000000007918 */ /* 0x000fcc0000000000 */
[----:B------:R-:W-:Y:S04]  /*0630*/  LDS.128 R60, [R36.X16] ;  /* 0x00000000243c7984 */ /* 0x000fe8000000cc00 */
[----:B------:R-:W-:Y:S04]  /*0640*/  LDS.128 R56, [R36.X16+0x10] ;  /* 0x0000100024387984 */ /* 0x000fe8000000cc00 */
[----:B------:R-:W-:Y:S06]  /*0650*/  BAR.SYNC.DEFER_BLOCKING 0x0 ;  /* 0x0000000000007b1d */ /* 0x000fec0000010000 */
[----:B------:R-:W2:Y:S04]  /*0660*/  LDG.E.128 R40, [R28.64] ;  /* 0x000000041c287981 */ /* 0x000ea8000c1e1d00 */
[----:B------:R-:W3:Y:S01]  /*0670*/  LDG.E.128 R44, [R28.64+0x200] ;  /* 0x000200041c2c7981 */ /* 0x000ee2000c1e1d00 */
[----:B------:R-:W-:-:S03]  /*0680*/  IMAD.WIDE R22, R20, 0x10, R16 ;  /* 0x0000001014167825 */ /* 0x000fc600078e0210 */
[----:B--2---:R-:W-:Y:S04]  /*0690*/  STS.128 [R21.X16], R40 ;  /* 0x0000002815007388 */ /* 0x004fe8000000cc00 */
[----:B---3--:R-:W-:Y:S01]  /*06a0*/  STS.128 [R21.X16+0x200], R44 ;  /* 0x0002002c15007388 */ /* 0x008fe2000000cc00 */
[----:B------:R-:W-:-:S06]  /*06b0*/  NOP ;  /* 0x0000000000007918 */ /* 0x000fcc0000000000 */
[----:B------:R-:W1:Y:S04]  /*06c0*/  LDS.128 R24, [R36.X16] ;  /* 0x0000000024187984 */ /* 0x000e68000000cc00 */
[----:B------:R-:W2:Y:S04]  /*06d0*/  LDS.128 R52, [R36.X16+0x10] ;  /* 0x0000100024347984 */ /* 0x000ea8000000cc00 */
[----:B------:R-:W-:Y:S06]  /*06e0*/  BAR.SYNC.DEFER_BLOCKING 0x0 ;  /* 0x0000000000007b1d */ /* 0x000fec0000010000 */
[----:B0-----:R0:W3:Y:S04]  /*06f0*/  LDG.E.128 R32, [R22.64] ;  /* 0x0000000416207981 */ /* 0x0010e8000c1e1d00 */
[----:B------:R0:W4:Y:S01]  /*0700*/  LDG.E.128 R48, [R22.64+0x200] ;  /* 0x0002000416307981 */ /* 0x000122000c1e1d00 */
[----:B-1----:R-:W-:-:S02]  /*0710*/  PRMT R65, RZ, 0x5410, R24 ;  /* 0x00005410ff417816 */ /* 0x002fc40000000018 */
[----:B------:R-:W-:Y:S02]  /*0720*/  PRMT R67, RZ, 0x7610, R24 ;  /* 0x00007610ff437816 */ /* 0x000fe40000000018 */
[--C-:B------:R-:W-:Y:S02]  /*0730*/  PRMT R69, RZ, 0x5410, R25.reuse ;  /* 0x00005410ff457816 */ /* 0x100fe40000000019 */
[----:B0-----:R-:W-:Y:S02]  /*0740*/  PRMT R22, RZ, 0x5410, R60 ;  /* 0x00005410ff167816 */ /* 0x001fe4000000003c */
[----:B------:R-:W-:Y:S02]  /*0750*/  PRMT R89, RZ, 0x7610, R25 ;  /* 0x00007610ff597816 */ /* 0x000fe40000000019 */
[--C-:B------:R-:W-:Y:S01]  /*0760*/  PRMT R73, RZ, 0x5410, R26.reuse ;  /* 0x00005410ff497816 */ /* 0x100fe2000000001a */
[----:B------:R-:W-:Y:S01]  /*0770*/  CS2R R24, SRZ ;  /* 0x0000000000187805 */ /* 0x000fe2000001ff00 */
[----:B------:R-:W-:-:S02]  /*0780*/  PRMT R91, RZ, 0x7610, R26 ;  /* 0x00007610ff5b7816 */ /* 0x000fc4000000001a */
[--C-:B------:R-:W-:Y:S02]  /*0790*/  PRMT R77, RZ, 0x5410, R27.reuse ;  /* 0x00005410ff4d7816 */ /* 0x100fe4000000001b */
[----:B------:R-:W-:Y:S02]  /*07a0*/  PRMT R93, RZ, 0x7610, R27 ;  /* 0x00007610ff5d7816 */ /* 0x000fe4000000001b */
[--C-:B--2---:R-:W-:Y:S01]  /*07b0*/  PRMT R81, RZ, 0x5410, R52.reuse ;  /* 0x00005410ff517816 */ /* 0x104fe20000000034 */
[----:B------:R-:W-:Y:S01]  /*07c0*/  CS2R R26, SRZ ;  /* 0x00000000001a7805 */ /* 0x000fe2000001ff00 */
[----:B------:R-:W-:Y:S02]  /*07d0*/  PRMT R95, RZ, 0x7610, R52 ;  /* 0x00007610ff5f7816 */ /* 0x000fe40000000034 */
[--C-:B------:R-:W-:Y:S02]  /*07e0*/  PRMT R85, RZ, 0x5410, R53.reuse ;  /* 0x00005410ff557816 */ /* 0x100fe40000000035 */
[----:B------:R-:W-:-:S02]  /*07f0*/  PRMT R97, RZ, 0x7610, R53 ;  /* 0x00007610ff617816 */ /* 0x000fc40000000035 */
[--C-:B------:R-:W-:Y:S02]  /*0800*/  PRMT R101, RZ, 0x5410, R54.reuse ;  /* 0x00005410ff657816 */ /* 0x100fe40000000036 */
[----:B------:R-:W-:Y:S02]  /*0810*/  PRMT R105, RZ, 0x7610, R54 ;  /* 0x00007610ff697816 */ /* 0x000fe40000000036 */
[--C-:B------:R-:W-:Y:S02]  /*0820*/  PRMT R123, RZ, 0x5410, R55.reuse ;  /* 0x00005410ff7b7816 */ /* 0x100fe40000000037 */
[----:B------:R-:W-:Y:S01]  /*0830*/  PRMT R127, RZ, 0x7610, R55 ;  /* 0x00007610ff7f7816 */ /* 0x000fe20000000037 */
[----:B---3--:R0:W-:Y:S04]  /*0840*/  STS.128 [R21.X16], R32 ;  /* 0x0000002015007388 */ /* 0x0081e8000000cc00 */
[----:B----4-:R-:W-:Y:S01]  /*0850*/  STS.128 [R21.X16+0x200], R48 ;  /* 0x0002003015007388 */ /* 0x010fe2000000cc00 */
[----:B------:R-:W-:-:S06]  /*0860*/  NOP ;  /* 0x0000000000007918 */ /* 0x000fcc0000000000 */
[----:B------:R-:W1:Y:S04]  /*0870*/  LDS.128 R40, [R36.X16] ;  /* 0x0000000024287984 */ /* 0x000e68000000cc00 */
[----:B------:R2:W3:Y:S01]  /*0880*/  LDS.128 R28, [R36.X16+0x10] ;  /* 0x00001000241c7984 */ /* 0x0004e2000000cc00 */
[----:B0-----:R-:W-:Y:S01]  /*0890*/  CS2R R32, SRZ ;  /* 0x0000000000207805 */ /* 0x001fe2000001ff00 */
[----:B------:R-:W-:Y:S01]  /*08a0*/  CS2R R34, SRZ ;  /* 0x0000000000227805 */ /* 0x000fe2000001ff00 */
[----:B--2---:R-:W-:Y:S01]  /*08b0*/  CS2R R36, SRZ ;  /* 0x0000000000247805 */ /* 0x004fe2000001ff00 */
[--C-:B-1----:R-:W-:Y:S02]  /*08c0*/  PRMT R99, RZ, 0x5410, R40.reuse ;  /* 0x00005410ff637816 */ /* 0x102fe40000000028 */
[----:B------:R-:W-:-:S02]  /*08d0*/  PRMT R103, RZ, 0x7610, R40 ;  /* 0x00007610ff677816 */ /* 0x000fc40000000028 */
[----:B------:R-:W-:Y:S01]  /*08e0*/  PRMT R107, RZ, 0x5410, R41 ;  /* 0x00005410ff6b7816 */ /* 0x000fe20000000029 */
[----:B------:R-:W-:Y:S01]  /*08f0*/  FFMA.FTZ R38, R99, R22, R7 ;  /* 0x0000001663267223 */ /* 0x000fe20000010007 */
[----:B------:R-:W-:Y:S01]  /*0900*/  PRMT R7, RZ, 0x7610, R60 ;  /* 0x00007610ff077816 */ /* 0x000fe2000000003c */
[-C--:B-----5:R-:W-:Y:S01]  /*0910*/  FMUL.FTZ R39, R103, R2.reuse ;  /* 0x0000000267277220 */ /* 0x0a0fe20000410000 */
[----:B------:R-:W-:Y:S01]  /*0920*/  PRMT R109, RZ, 0x7610, R41 ;  /* 0x00007610ff6d7816 */ /* 0x000fe20000000029 */
[-C--:B------:R-:W-:Y:S01]  /*0930*/  FMUL.FTZ R40, R107, R2.reuse ;  /* 0x000000026b287220 */ /* 0x080fe20000410000 */
[----:B------:R-:W-:Y:S01]  /*0940*/  PRMT R71, RZ, 0x5410, R42 ;  /* 0x00005410ff477816 */ /* 0x000fe2000000002a */
[----:B------:R-:W-:Y:S01]  /*0950*/  FFMA.FTZ R38, R103, R7, R38 ;  /* 0x0000000767267223 */ /* 0x000fe20000010026 */
[----:B------:R-:W-:Y:S01]  /*0960*/  PRMT R7, RZ, 0x5410, R61 ;  /* 0x00005410ff077816 */ /* 0x000fe2000000003d */
[-C--:B------:R-:W-:Y:S01]  /*0970*/  FMUL.FTZ R41, R109, R2.reuse ;  /* 0x000000026d297220 */ /* 0x080fe20000410000 */
[----:B------:R-:W-:Y:S01]  /*0980*/  PRMT R111, RZ, 0x7610, R42 ;  /* 0x00007610ff6f7816 */ /* 0x000fe2000000002a */
[----:B------:R-:W-:Y:S01]  /*0990*/  FMUL.FTZ R42, R71, R2 ;  /* 0x00000002472a7220 */ /* 0x000fe20000410000 */
[----:B------:R-:W-:Y:S01]  /*09a0*/  PRMT R75, RZ, 0x5410, R43 ;  /* 0x00005410ff4b7816 */ /* 0x000fe2000000002b */
[----:B------:R-:W-:Y:S01]  /*09b0*/  FFMA.FTZ R38, R107, R7, R38 ;  /* 0x000000076b267223 */ /* 0x000fe20000010026 */
[----:B------:R-:W-:-:S02]  /*09c0*/  PRMT R7, RZ, 0x7610, R61 ;  /* 0x00007610ff077816 */ /* 0x000fc4000000003d */
[----:B------:R-:W-:Y:S01]  /*09d0*/  PRMT R113, RZ, 0x7610, R43 ;  /* 0x00007610ff717816 */ /* 0x000fe2000000002b */
[-C--:B------:R-:W-:Y:S01]  /*09e0*/  FMUL.FTZ R43, R111, R2.reuse ;  /* 0x000000026f2b7220 */ /* 0x080fe20000410000 */
[----:B---3--:R-:W-:Y:S01]  /*09f0*/  PRMT R79, RZ, 0x5410, R28 ;  /* 0x00005410ff4f7816 */ /* 0x008fe2000000001c */
[----:B------:R-:W-:Y:S01]  /*0a00*/  FFMA.FTZ R38, R109, R7, R38 ;  /* 0x000000076d267223 */ /* 0x000fe20000010026 */
[----:B------:R-:W-:Y:S01]  /*0a10*/  PRMT R7, RZ, 0x5410, R62 ;  /* 0x00005410ff077816 */ /* 0x000fe2000000003e */
[-C--:B------:R-:W-:Y:S01]  /*0a20*/  FMUL.FTZ R44, R75, R2.reuse ;  /* 0x000000024b2c7220 */ /* 0x080fe20000410000 */
[----:B------:R-:W-:Y:S01]  /*0a30*/  PRMT R115, RZ, 0x7610, R28 ;  /* 0x00007610ff737816 */ /* 0x000fe2000000001c */
[-C--:B------:R-:W-:Y:S01]  /*0a40*/  FMUL.FTZ R45, R113, R2.reuse ;  /* 0x00000002712d7220 */ /* 0x080fe20000410000 */
[--C-:B------:R-:W-:Y:S01]  /*0a50*/  PRMT R83, RZ, 0x5410, R29.reuse ;  /* 0x00005410ff537816 */ /* 0x100fe2000000001d */
[----:B------:R-:W-:Y:S01]  /*0a60*/  FFMA.FTZ R38, R71, R7, R38 ;  /* 0x0000000747267223 */ /* 0x000fe20000010026 */
[----:B------:R-:W-:Y:S01]  /*0a70*/  PRMT R7, RZ, 0x7610, R62 ;  /* 0x00007610ff077816 */ /* 0x000fe2000000003e */
[-C--:B------:R-:W-:Y:S01]  /*0a80*/  FMUL.FTZ R46, R79, R2.reuse ;  /* 0x000000024f2e7220 */ /* 0x080fe20000410000 */
[----:B------:R-:W-:Y:S01]  /*0a90*/  PRMT R117, RZ, 0x7610, R29 ;  /* 0x00007610ff757816 */ /* 0x000fe2000000001d */
[-C--:B------:R-:W-:Y:S01]  /*0aa0*/  FMUL.FTZ R47, R115, R2.reuse ;  /* 0x00000002732f7220 */ /* 0x080fe20000410000 */
[----:B------:R-:W-:Y:S01]  /*0ab0*/  PRMT R87, RZ, 0x5410, R30 ;  /* 0x00005410ff577816 */ /* 0x000fe2000000001e */
[----:B------:R-:W-:Y:S01]  /*0ac0*/  FFMA.FTZ R38, R111, R7, R38 ;  /* 0x000000076f267223 */ /* 0x000fe20000010026 */
[--C-:B------:R-:W-:Y:S01]  /*0ad0*/  PRMT R7, RZ, 0x5410, R63.reuse ;  /* 0x00005410ff077816 */ /* 0x100fe2000000003f */
[----:B------:R-:W-:Y:S01]  /*0ae0*/  CS2R R28, SRZ ;  /* 0x00000000001c7805 */ /* 0x000fe2000001ff00 */
[----:B------:R-:W-:Y:S01]  /*0af0*/  MOV R22, c[0x0][0x16c] ;  /* 0x00005b0000167a02 */ /* 0x000fe20000000f00 */
[-C--:B------:R-:W-:Y:S01]  /*0b00*/  FMUL.FTZ R48, R83, R2.reuse ;  /* 0x0000000253307220 */ /* 0x080fe20000410000 */
[----:B------:R-:W-:Y:S01]  /*0b10*/  PRMT R119, RZ, 0x7610, R30 ;  /* 0x00007610ff777816 */ /* 0x000fe2000000001e */
[----:B------:R-:W-:Y:S01]  /*0b20*/  FFMA.FTZ R38, R75, R7, R38 ;  /* 0x000000074b267223 */ /* 0x000fe20000010026 */
[----:B------:R-:W-:Y:S01]  /*0b30*/  PRMT R7, RZ, 0x7610, R63 ;  /* 0x00007610ff077816 */ /* 0x000fe2000000003f */
[-C--:B------:R-:W-:Y:S01]  /*0b40*/  FMUL.FTZ R49, R117, R2.reuse ;  /* 0x0000000275317220 */ /* 0x080fe20000410000 */
[----:B------:R-:W-:Y:S01]  /*0b50*/  BAR.SYNC.DEFER_BLOCKING 0x0 ;  /* 0x0000000000007b1d */ /* 0x000fe20000010000 */
[----:B------:R-:W-:Y:S01]  /*0b60*/  ISETP.GE.AND P0, PT, R22, 0x1, PT ;  /* 0x000000011600780c */ /* 0x000fe20003f06270 */
[-C--:B------:R-:W-:Y:S01]  /*0b70*/  FMUL.FTZ R50, R87, R2.reuse ;  /* 0x0000000257327220 */ /* 0x080fe20000410000 */
[--C-:B------:R-:W-:Y:S01]  /*0b80*/  PRMT R121, RZ, 0x5410, R31.reuse ;  /* 0x00005410ff797816 */ /* 0x100fe2000000001f */
[----:B------:R-:W-:Y:S01]  /*0b90*/  FFMA.FTZ R38, R113, R7, R38 ;  /* 0x0000000771267223 */ /* 0x000fe20000010026 */
[----:B------:R-:W-:Y:S01]  /*0ba0*/  PRMT R7, RZ, 0x5410, R56 ;  /* 0x00005410ff077816 */ /* 0x000fe20000000038 */
[----:B------:R-:W-:Y:S01]  /*0bb0*/  CS2R R22, SRZ ;  /* 0x0000000000167805 */ /* 0x000fe2000001ff00 */
[----:B------:R-:W-:Y:S01]  /*0bc0*/  PRMT R125, RZ, 0x7610, R31 ;  /* 0x00007610ff7d7816 */ /* 0x000fe2000000001f */
[-C--:B------:R-:W-:Y:S01]  /*0bd0*/  FMUL.FTZ R51, R119, R2.reuse ;  /* 0x0000000277337220 */ /* 0x080fe20000410000 */
[----:B------:R-:W-:Y:S01]  /*0be0*/  CS2R R30, SRZ ;  /* 0x00000000001e7805 */ /* 0x000fe2000001ff00 */
[----:B------:R-:W-:Y:S01]  /*0bf0*/  FFMA.FTZ R38, R79, R7, R38 ;  /* 0x000000074f267223 */ /* 0x000fe20000010026 */
[----:B------:R-:W-:Y:S01]  /*0c00*/  PRMT R7, RZ, 0x7610, R56 ;  /* 0x00007610ff077816 */ /* 0x000fe20000000038 */
[----:B------:R-:W-:-:S02]  /*0c10*/  FMUL.FTZ R52, R121, R2 ;  /* 0x0000000279347220 */ /* 0x000fc40000410000 */
[----:B------:R-:W-:Y:S02]  /*0c20*/  FMUL.FTZ R53, R125, R2 ;  /* 0x000000027d357220 */ /* 0x000fe40000410000 */
        /* <DEDUP_REMOVED lines=12> */
[----:B------:R-:W-:Y:S02]  /*0cf0*/  FFMA.FTZ R7, R125, R7, R38 ;  /* 0x000000077d077223 */ /* 0x000fe40000010026 */
[----:B------:R-:W-:Y:S01]  /*0d00*/  FMUL.FTZ R38, R99, R2 ;  /* 0x0000000263267220 */ /* 0x000fe20000410000 */
[----:B------:R-:W-:Y:S05]  /*0d10*/  @!P0 BRA `(.L_x_2073) ;  /* 0x0000682000008947 */ /* 0x000fea0003800000 */
[----:B------:R-:W-:Y:S01]  /*0d20*/  HFMA2.MMA R122, -RZ, RZ, 0, 0 ;  /* 0x00000000ff7a7435 */ /* 0x000fe200000001ff */
[----:B------:R-:W-:Y:S01]  /*0d30*/  FADD.FTZ R120, R121, R121 ;  /* 0x0000007979787221 */ /* 0x000fe20000010000 */
[----:B------:R-:W-:Y:S01]  /*0d40*/  CS2R R22, SRZ ;  /* 0x0000000000167805 */ /* 0x000fe2000001ff00 */
[--C-:B------:R-:W-:Y:S01]  /*0d50*/  FADD.FTZ R54, R65, R4.reuse ;  /* 0x0000000441367221 */ /* 0x100fe20000010000 */
        /* <DEDUP_REMOVED lines=13> */
[----:B------:R-:W-:-:S02]  /*0e30*/  FADD.FTZ R93, R93, R4 ;  /* 0x000000045d5d7221 */ /* 0x000fc40000010000 */
[--C-:B------:R-:W-:Y:S02]  /*0e40*/  FADD.FTZ R94, R81, R4.reuse ;  /* 0x00000004515e7221 */ /* 0x100fe40000010000 */
[--C-:B------:R-:W-:Y:S02]  /*0e50*/  FADD.FTZ R95, R95, R4.reuse ;  /* 0x000000045f5f7221 */ /* 0x100fe40000010000 */
[--C-:B------:R-:W-:Y:S02]  /*0e60*/  FADD.FTZ R96, R85, R4.reuse ;  /* 0x0000000455607221 */ /* 0x100fe40000010000 */
[--C-:B------:R-:W-:Y:S02]  /*0e70*/  FADD.FTZ R97, R97, R4.reuse ;  /* 0x0000000461617221 */ /* 0x100fe40000010000 */
[--C-:B------:R-:W-:Y:S02]  /*0e80*/  FADD.FTZ R98, R101, R4.reuse ;  /* 0x0000000465627221 */ /* 0x100fe40000010000 */
[----:B------:R-:W-:-:S02]  /*0e90*/  FADD.FTZ R102, R105, R4 ;  /* 0x0000000469667221 */ /* 0x000fc40000010000 */
[--C-:B------:R-:W-:Y:S02]  /*0ea0*/  FADD.FTZ R106, R123, R4.reuse ;  /* 0x000000047b6a7221 */ /* 0x100fe40000010000 */
        /* <DEDUP_REMOVED lines=16> */
.L_x_2110:
        /* <DEDUP_REMOVED lines=12> */
[C---:B------:R-:W-:Y:S02]  /*1070*/  IMAD R69, R3.reuse, c[0x0][0x198], RZ ;  /* 0x0000660003457a24 */ /* 0x040fe400078e02ff */
[----:B------:R-:W-:Y:S02]  /*1080*/  IMAD R71, R3, c[0x0][0x1b8], RZ ;  /* 0x00006e0003477a24 */ /* 0x000fe400078e02ff */
[----:B------:R-:W-:-:S04]  /*1090*/  IMAD.WIDE.U32 R64, R0, c[0x0][0x198], RZ ;  /* 0x0000660000407a25 */ /* 0x000fc800078e00ff */
[C---:B------:R-:W-:Y:S02]  /*10a0*/  IMAD R69, R0.reuse, c[0x0][0x19c], R69 ;  /* 0x0000670000457a24 */ /* 0x040fe400078e0245 */
[----:B------:R-:W-:-:S03]  /*10b0*/  IMAD.WIDE.U32 R66, R0, c[0x0][0x1b8], RZ ;  /* 0x00006e0000427a25 */ /* 0x000fc600078e00ff */
[----:B------:R-:W-:Y:S01]  /*10c0*/  IADD3 R65, R65, R69, RZ ;  /* 0x0000004541417210 */ /* 0x000fe20007ffe0ff */
[----:B------:R-:W-:Y:S02]  /*10d0*/  IMAD R71, R0, c[0x0][0x1bc], R71 ;  /* 0x00006f0000477a24 */ /* 0x000fe400078e0247 */
[----:B------:R-:W-:Y:S02]  /*10e0*/  IMAD R69, R68, c[0x0][0x1a0], RZ ;  /* 0x0000680044457a24 */ /* 0x000fe400078e02ff */
[----:B------:R-:W-:Y:S01]  /*10f0*/  IMAD.WIDE.U32 R64, R122, c[0x0][0x1a0], R64 ;  /* 0x000068007a407a25 */ /* 0x000fe200078e0040 */
[----:B------:R-:W-:-:S03]  /*1100*/  IADD3 R67, R67, R71, RZ ;  /* 0x0000004743437210 */ /* 0x000fc60007ffe0ff */
[----:B------:R-:W-:Y:S01]  /*1110*/  IMAD R71, R68, c[0x0][0x1c0], RZ ;  /* 0x0000700044477a24 */ /* 0x000fe200078e02ff */
[----:B------:R-:W-:Y:S01]  /*1120*/  LEA R68, P0, R64, c[0x0][0x228], 0x3 ;  /* 0x00008a0040447a11 */ /* 0x000fe200078018ff */
[C---:B------:R-:W-:Y:S02]  /*1130*/  IMAD R69, R122.reuse, c[0x0][0x1a4], R69 ;  /* 0x000069007a457a24 */ /* 0x040fe400078e0245 */
[C---:B------:R-:W-:Y:S02]  /*1140*/  IMAD R71, R122.reuse, c[0x0][0x1c4], R71 ;  /* 0x000071007a477a24 */ /* 0x040fe400078e0247 */
[----:B------:R-:W-:Y:S01]  /*1150*/  IMAD.WIDE.U32 R66, R122, c[0x0][0x1c0], R66 ;  /* 0x000070007a427a25 */ /* 0x000fe200078e0042 */
[----:B------:R-:W-:-:S04]  /*1160*/  IADD3 R69, R65, R69, RZ ;  /* 0x0000004541457210 */ /* 0x000fc80007ffe0ff */
[----:B------:R-:W-:Y:S02]  /*1170*/  IADD3 R65, R67, R71, RZ ;  /* 0x0000004743417210 */ /* 0x000fe40007ffe0ff */
[----:B------:R-:W-:Y:S02]  /*1180*/  LEA R70, P1, R66, c[0x0][0x230], 0x3 ;  /* 0x00008c0042467a11 */ /* 0x000fe400078218ff */
[----:B------:R-:W-:Y:S02]  /*1190*/  LEA.HI.X R69, R64, c[0x0][0x22c], R69, 0x3, P0 ;  /* 0x00008b0040457a11 */ /* 0x000fe400000f1c45 */
[----:B------:R-:W-:-:S04]  /*11a0*/  LEA.HI.X R71, R66, c[0x0][0x234], R65, 0x3, P1 ;  /* 0x00008d0042477a11 */ /* 0x000fc800008f1c41 */
[----:B------:R-:W3:Y:S04]  /*11b0*/  LDG.E.64 R68, [R68.64] ;  /* 0x0000000444447981 */ /* 0x000ee8000c1e1b00 */
[----:B------:R-:W3:Y:S01]  /*11c0*/  LDG.E.64 R70, [R70.64] ;  /* 0x0000000446467981 */ /* 0x000ee2000c1e1b00 */
[C---:B------:R-:W-:Y:S02]  /*11d0*/  ISETP.NE.AND P1, PT, R9.reuse, RZ, PT ;  /* 0x000000ff0900720c */ /* 0x040fe40003f25270 */
[----:B------:R-:W-:-:S04]  /*11e0*/  LOP3.LUT P0, RZ, R9, 0x1f, RZ, 0xc0, !PT ;  /* 0x0000001f09ff7812 */ /* 0x000fc8000780c0ff */
[----:B------:R-:W-:Y:S02]  /*11f0*/  ISETP.LT.OR P0, PT, R11, 0x2, P0 ;  /* 0x000000020b00780c */ /* 0x000fe40000701670 */
[--C-:B------:R-:W-:Y:S02]  /*1200*/  PRMT R215, RZ, 0x5410, R60.reuse ;  /* 0x00005410ffd77816 */ /* 0x100fe4000000003c */
[----:B------:R-:W-:-:S03]  /*1210*/  PRMT R220, RZ, 0x7610, R60 ;  /* 0x00007610ffdc7816 */ /* 0x000fc6000000003c */
[----:B------:R-:W-:Y:S02]  /*1220*/  FMUL.FTZ R215, R54, R215 ;  /* 0x000000d736d77220 */ /* 0x000fe40000410000 */
[----:B------:R-:W-:Y:S01]  /*1230*/  FMUL.FTZ R220, R55, R220 ;  /* 0x000000dc37dc7220 */ /* 0x000fe20000410000 */
[----:B------:R-:W-:-:S05]  /*1240*/  PRMT R213, RZ, 0x5410, R61 ;  /* 0x00005410ffd57816 */ /* 0x000fca000000003d */
        /* <DEDUP_REMOVED lines=13> */
[----:B------:R-:W-:Y:S01]  /*1320*/  PRMT R212, RZ, 0x7610, R56 ;  /* 0x00007610ffd47816 */ /* 0x000fe20000000038 */
[-C--:B--2---:R-:W-:Y:S02]  /*1330*/  FMUL.FTZ R64, R54, R101.reuse ;  /* 0x0000006536407220 */ /* 0x084fe40000410000 */
[----:B------:R-:W-:Y:S02]  /*1340*/  FMUL.FTZ R73, R100, 1.4426950216293334961 ;  /* 0x3fb8aa3b64497820 */ /* 0x000fe40000410000 */
[----:B------:R-:W-:Y:S02]  /*1350*/  FMUL.RZ R72, R64, 0.15915493667125701904 ;  /* 0x3e22f98340487820 */ /* 0x000fe4000040c000 */
[----:B------:R-:W-:Y:S02]  /*1360*/  FMUL.FTZ R65, R55, R101 ;  /* 0x0000006537417220 */ /* 0x000fe40000410000 */
[----:B------:R-:W-:Y:S01]  /*1370*/  FMUL.FTZ R64, R54, R73 ;  /* 0x0000004936407220 */ /* 0x000fe20000410000 */
[----:B------:R-:W-:Y:S01]  /*1380*/  MUFU.COS R84, R72 ;  /* 0x0000004800547308 */ /* 0x000fe20000000000 */
[----:B------:R-:W-:-:S02]  /*1390*/  FMUL.RZ R74, R65, 0.15915493667125701904 ;  /* 0x3e22f983414a7820 */ /* 0x000fc4000040c000 */
[----:B------:R-:W-:Y:S02]  /*13a0*/  FMUL.FTZ R65, R55, R73 ;  /* 0x0000004937417220 */ /* 0x000fe40000410000 */
[----:B------:R-:W-:-:S03]  /*13b0*/  FMUL.FTZ R67, R88, R101 ;  /* 0x0000006558437220 */ /* 0x000fc60000410000 */
[----:B------:R0:W1:Y:S01]  /*13c0*/  MUFU.EX2 R85, R64 ;  /* 0x0000004000557308 */ /* 0x0000620000000800 */
[----:B------:R-:W-:Y:S02]  /*13d0*/  FMUL.RZ R75, R67, 0.15915493667125701904 ;  /* 0x3e22f983434b7820 */ /* 0x000fe4000040c000 */
[----:B------:R-:W-:-:S05]  /*13e0*/  FMUL.FTZ R67, R88, R73 ;  /* 0x0000004958437220 */ /* 0x000fca0000410000 */
[----:B------:R2:W-:Y:S01]  /*13f0*/  MUFU.EX2 R151, R65 ;  /* 0x0000004100977308 */ /* 0x0005e20000000800 */
[----:B0-----:R-:W-:-:S04]  /*1400*/  FMUL.FTZ R64, R89, R101 ;  /* 0x0000006559407220 */ /* 0x001fc80000410000 */
[----:B------:R-:W-:Y:S02]  /*1410*/  FMUL.RZ R77, R64, 0.15915493667125701904 ;  /* 0x3e22f983404d7820 */ /* 0x000fe4000040c000 */
[----:B------:R-:W-:Y:S01]  /*1420*/  FMUL.FTZ R64, R89, R73 ;  /* 0x0000004959407220 */ /* 0x000fe20000410000 */
[----:B------:R-:W-:Y:S01]  /*1430*/  MUFU.SIN R78, R75 ;  /* 0x0000004b004e7308 */ /* 0x000fe20000000400 */
[-C--:B--2---:R-:W-:Y:S02]  /*1440*/  FMUL.FTZ R65, R90, R101.reuse ;  /* 0x000000655a417220 */ /* 0x084fe40000410000 */
[----:B-1----:R-:W-:Y:S02]  /*1450*/  FMUL.FTZ R84, R85, R84 ;  /* 0x0000005455547220 */ /* 0x002fe40000410000 */
[----:B------:R-:W-:Y:S02]  /*1460*/  FMUL.RZ R79, R65, 0.15915493667125701904 ;  /* 0x3e22f983414f7820 */ /* 0x000fe4000040c000 */
[----:B------:R-:W-:Y:S01]  /*1470*/  FMUL.FTZ R65, R91, R101 ;  /* 0x000000655b417220 */ /* 0x000fe20000410000 */
[----:B------:R0:W-:Y:S08]  /*1480*/  MUFU.EX2 R147, R64 ;  /* 0x0000004000937308 */ /* 0x0001f00000000800 */
[----:B------:R1:W-:Y:S01]  /*1490*/  MUFU.COS R150, R75 ;  /* 0x0000004b00967308 */ /* 0x0003e20000000000 */
[----:B0-----:R-:W-:-:S07]  /*14a0*/  IADD3 R64, R11, -0x1, RZ ;  /* 0xffffffff0b407810 */ /* 0x001fce0007ffe0ff */
[----:B------:R0:W2:Y:S01]  /*14b0*/  MUFU.SIN R66, R72 ;  /* 0x0000004800427308 */ /* 0x0000a20000000400 */
[----:B-1----:R-:W-:Y:S01]  /*14c0*/  FMUL.RZ R75, R65, 0.15915493667125701904 ;  /* 0x3e22f983414b7820 */ /* 0x002fe2000040c000 */
[----:B------:R-:W-:-:S04]  /*14d0*/  LEA.HI R65, R64, R64, RZ, 0x1 ;  /* 0x0000004040417211 */ /* 0x000fc800078f08ff */
[----:B------:R-:W-:Y:S02]  /*14e0*/  LOP3.LUT R65, R65, 0xfffffe, RZ, 0xc0, !PT ;  /* 0x00fffffe41417812 */ /* 0x000fe400078ec0ff */
[----:B------:R1:W-:Y:S01]  /*14f0*/  MUFU.EX2 R149, R67 ;  /* 0x0000004300957308 */ /* 0x0003e20000000800 */
[----:B0-----:R-:W-:Y:S01]  /*1500*/  FMUL.FTZ R72, R90, R73 ;  /* 0x000000495a487220 */ /* 0x001fe20000410000 */
[----:B------:R-:W-:Y:S02]  /*1510*/  IADD3 R65, R64, -R65, RZ ;  /* 0x8000004140417210 */ /* 0x000fe40007ffe0ff */
[----:B------:R-:W-:-:S04]  /*1520*/  MOV R64, 0x3f800000 ;  /* 0x3f80000000407802 */ /* 0x000fc80000000f00 */
[----:B------:R-:W-:Y:S01]  /*1530*/  MUFU.SIN R80, R77 ;  /* 0x0000004d00507308 */ /* 0x000fe20000000400 */
[----:B-1----:R-:W-:Y:S02]  /*1540*/  FMUL.FTZ R67, R92, R101 ;  /* 0x000000655c437220 */ /* 0x002fe40000410000 */
[----:B--2---:R-:W-:-:S05]  /*1550*/  FMUL.FTZ R85, R85, R66 ;  /* 0x0000004255557220 */ /* 0x004fca0000410000 */
[----:B------:R0:W-:Y:S08]  /*1560*/  MUFU.COS R148, R77 ;  /* 0x0000004d00947308 */ /* 0x0001f00000000000 */
[----:B------:R-:W-:Y:S01]  /*1570*/  MUFU.SIN R82, R79 ;  /* 0x0000004f00527308 */ /* 0x000fe20000000400 */
[----:B0-----:R-:W-:Y:S01]  /*1580*/  FMUL.RZ R77, R67, 0.15915493667125701904 ;  /* 0x3e22f983434d7820 */ /* 0x001fe2000040c000 */
[----:B------:R-:W-:-:S02]  /*1590*/  IADD3 R67, R9, 0x200, RZ ;  /* 0x0000020009437810 */ /* 0x000fc40007ffe0ff */
[----:B------:R-:W-:Y:S02]  /*15a0*/  @!P1 LEA R67, R65, R122, 0x8 ;  /* 0x0000007a41439211 */ /* 0x000fe400078e40ff */
[----:B------:R-:W-:Y:S02]  /*15b0*/  MOV R65, RZ ;  /* 0x000000ff00417202 */ /* 0x000fe40000000f00 */
[----:B------:R0:W-:Y:S08]  /*15c0*/  MUFU.COS R146, R79 ;  /* 0x0000004f00927308 */ /* 0x0001f00000000000 */
[----:B------:R-:W-:Y:S01]  /*15d0*/  MUFU.SIN R76, R74 ;  /* 0x0000004a004c7308 */ /* 0x000fe20000000400 */
[----:B0-----:R-:W-:-:S02]  /*15e0*/  SHF.L.U32 R79, R67, 0x3, RZ ;  /* 0x00000003434f7819 */ /* 0x001fc400000006ff */
[----:B------:R-:W-:-:S03]  /*15f0*/  CS2R R66, SRZ ;  /* 0x0000000000427805 */ /* 0x000fc6000001ff00 */
[----:B------:R0:W-:Y:S02]  /*1600*/  STS.64 [R79+0x2510], R84 ;  /* 0x002510544f007388 */ /* 0x0001e40000000a00 */
[----:B------:R1:W2:Y:S08]  /*1610*/  MUFU.COS R152, R74 ;  /* 0x0000004a00987308 */ /* 0x0002b00000000000 */
[----:B------:R-:W-:Y:S01]  /*1620*/  MUFU.SIN R86, R75 ;  /* 0x0000004b00567308 */ /* 0x000fe20000000400 */
[----:B-1----:R-:W-:-:S07]  /*1630*/  FMUL.FTZ R74, R91, R73 ;  /* 0x000000495b4a7220 */ /* 0x002fce0000410000 */
[----:B------:R1:W-:Y:S08]  /*1640*/  MUFU.COS R144, R75 ;  /* 0x0000004b00907308 */ /* 0x0003f00000000000 */
[----:B------:R4:W2:Y:S01]  /*1650*/  MUFU.EX2 R145, R72 ;  /* 0x0000004800917308 */ /* 0x0008a20000000800 */
[----:B-1----:R-:W-:-:S05]  /*1660*/  @!P0 IADD3 R75, R11, -0x2, RZ ;  /* 0xfffffffe0b4b8810 */ /* 0x002fca0007ffe0ff */
[----:B------:R-:W-:Y:S02]  /*1670*/  @!P0 IMAD R75, R75, c[0x0][0x16c], R122 ;  /* 0x00005b004b4b8a24 */ /* 0x000fe400078e027a */
[----:B------:R1:W2:Y:S01]  /*1680*/  MUFU.EX2 R143, R74 ;  /* 0x0000004a008f7308 */ /* 0x0002a20000000800 */
[----:B----4-:R-:W-:Y:S02]  /*1690*/  FMUL.FTZ R72, R92, R73 ;  /* 0x000000495c487220 */ /* 0x010fe40000410000 */
[----:B0-----:R-:W-:-:S05]  /*16a0*/  FMUL.FTZ R79, R95, R101 ;  /* 0x000000655f4f7220 */ /* 0x001fca0000410000 */
[----:B------:R0:W-:Y:S01]  /*16b0*/  MUFU.EX2 R141, R72 ;  /* 0x00000048008d7308 */ /* 0x0001e20000000800 */
[----:B-1----:R-:W-:-:S04]  /*16c0*/  FMUL.FTZ R74, R93, R101 ;  /* 0x000000655d4a7220 */ /* 0x002fc80000410000 */
[----:B------:R-:W-:Y:S02]  /*16d0*/  FMUL.RZ R81, R74, 0.15915493667125701904 ;  /* 0x3e22f9834a517820 */ /* 0x000fe4000040c000 */
[----:B------:R-:W-:Y:S01]  /*16e0*/  @!P0 IMAD.WIDE R74, R75, 0x10, R190 ;  /* 0x000000104b4a8825 */ /* 0x000fe200078e02be */
[----:B------:R-:W-:Y:S03]  /*16f0*/  BAR.SYNC.DEFER_BLOCKING 0x0 ;  /* 0x0000000000007b1d */ /* 0x000fe60000010000 */
[----:B0-----:R-:W-:-:S03]  /*1700*/  FMUL.FTZ R72, R93, R73 ;  /* 0x000000495d487220 */ /* 0x001fc60000410000 */
[----:B------:R-:W-:Y:S01]  /*1710*/  MUFU.SIN R104, R77 ;  /* 0x0000004d00687308 */ /* 0x000fe20000000400 */
[----:B---3--:R-:W-:Y:S02]  /*1720*/  FMUL.FTZ R170, R69, R70 ;  /* 0x0000004645aa7220 */ /* 0x008fe40000410000 */
[----:B--2---:R-:W-:-:S05]  /*1730*/  FMUL.FTZ R152, R151, R152 ;  /* 0x0000009897987220 */ /* 0x004fca0000410000 */
[----:B------:R0:W-:Y:S01]  /*1740*/  MUFU.COS R142, R77 ;  /* 0x0000004d008e7308 */ /* 0x0001e20000000000 */
[----:B------:R-:W-:-:S07]  /*1750*/  FMUL.FTZ R151, R151, R76 ;  /* 0x0000004c97977220 */ /* 0x000fce0000410000 */
[----:B------:R1:W-:Y:S01]  /*1760*/  MUFU.EX2 R139, R72 ;  /* 0x00000048008b7308 */ /* 0x0003e20000000800 */
[-C--:B0-----:R-:W-:Y:S01]  /*1770*/  FMUL.FTZ R77, R94, R101.reuse ;  /* 0x000000655e4d7220 */ /* 0x081fe20000410000 */
[----:B------:R0:W5:Y:S03]  /*1780*/  @!P0 LDG.E.128 R64, [R74.64] ;  /* 0x000000044a408981 */ /* 0x000166000c1e1d00 */
[----:B------:R-:W-:Y:S02]  /*1790*/  FMUL.RZ R83, R77, 0.15915493667125701904 ;  /* 0x3e22f9834d537820 */ /* 0x000fe4000040c000 */
[----:B------:R-:W-:Y:S01]  /*17a0*/  FMUL.FTZ R150, R149, R150 ;  /* 0x0000009695967220 */ /* 0x000fe20000410000 */
[----:B------:R-:W-:Y:S01]  /*17b0*/  MUFU.SIN R124, R81 ;  /* 0x00000051007c7308 */ /* 0x000fe20000000400 */
[----:B-1----:R-:W-:Y:S02]  /*17c0*/  FMUL.FTZ R72, R96, R101 ;  /* 0x0000006560487220 */ /* 0x002fe40000410000 */
[----:B0-----:R-:W-:-:S02]  /*17d0*/  FMUL.RZ R75, R79, 0.15915493667125701904 ;  /* 0x3e22f9834f4b7820 */ /* 0x001fc4000040c000 */
[----:B------:R-:W-:-:S03]  /*17e0*/  FMUL.RZ R87, R72, 0.15915493667125701904 ;  /* 0x3e22f98348577820 */ /* 0x000fc6000040c000 */
[----:B------:R-:W-:Y:S01]  /*17f0*/  MUFU.SIN R135, R75 ;  /* 0x0000004b00877308 */ /* 0x000fe20000000400 */
[----:B------:R-:W-:Y:S02]  /*1800*/  FMUL.FTZ R72, R97, R101 ;  /* 0x0000006561487220 */ /* 0x000fe40000410000 */
[----:B------:R-:W-:-:S05]  /*1810*/  FFMA.FTZ R170, R68, R71, R170 ;  /* 0x0000004744aa7223 */ /* 0x000fca00000100aa */
[----:B------:R0:W-:Y:S02]  /*1820*/  MUFU.COS R79, R75 ;  /* 0x0000004b004f7308 */ /* 0x0001e40000000000 */
[----:B0-----:R-:W-:-:S06]  /*1830*/  FMUL.FTZ R75, R69, R71 ;  /* 0x00000047454b7220 */ /* 0x001fcc0000410000 */
[----:B------:R-:W-:Y:S01]  /*1840*/  MUFU.SIN R126, R83 ;  /* 0x00000053007e7308 */ /* 0x000fe20000000400 */
[----:B------:R-:W-:-:S07]  /*1850*/  FMUL.FTZ R71, RZ, R151 ;  /* 0x00000097ff477220 */ /* 0x000fce0000410000 */
[----:B------:R0:W-:Y:S01]  /*1860*/  MUFU.COS R138, R83 ;  /* 0x00000053008a7308 */ /* 0x0001e20000000000 */
[C---:B------:R-:W-:Y:S02]  /*1870*/  FFMA.FTZ R71, R215.reuse, R152, -R71 ;  /* 0x00000098d7477223 */ /* 0x040fe40000010847 */
[----:B0-----:R-:W-:Y:S02]  /*1880*/  FMUL.RZ R83, R72, 0.15915493667125701904 ;  /* 0x3e22f98348537820 */ /* 0x001fe4000040c000 */
[----:B------:R-:W-:Y:S02]  /*1890*/  FFMA.FTZ R72, R68, R70, -R75 ;  /* 0x0000004644487223 */ /* 0x000fe4000001084b */
[----:B------:R-:W-:Y:S02]  /*18a0*/  FMUL.FTZ R75, R215, R151 ;  /* 0x00000097d74b7220 */ /* 0x000fe40000410000 */
[----:B------:R-:W-:Y:S02]  /*18b0*/  FMUL.FTZ R149, R149, R78 ;  /* 0x0000004e95957220 */ /* 0x000fe40000410000 */
[----:B------:R-:W-:-:S02]  /*18c0*/  FFMA.FTZ R75, RZ, R152, R75 ;  /* 0x00000098ff4b7223 */ /* 0x000fc4000001004b */
[----:B------:R-:W-:Y:S02]  /*18d0*/  FADD.FTZ R71, R220, R71 ;  /* 0x00000047dc477221 */ /* 0x000fe40000010000 */
[----:B------:R-:W-:Y:S02]  /*18e0*/  FMUL.FTZ R70, R98, R101 ;  /* 0x0000006562467220 */ /* 0x000fe40000410000 */
[----:B------:R-:W-:Y:S02]  /*18f0*/  FADD.FTZ R75, RZ, R75 ;  /* 0x0000004bff4b7221 */ /* 0x000fe40000010000 */
[C---:B------:R-:W-:Y:S02]  /*1900*/  FMUL.FTZ R76, R149.reuse, R71 ;  /* 0x00000047954c7220 */ /* 0x040fe40000410000 */
[----:B------:R-:W-:Y:S02]  /*1910*/  FMUL.RZ R105, R70, 0.15915493667125701904 ;  /* 0x3e22f98346697820 */ /* 0x000fe4000040c000 */
[----:B------:R-:W-:-:S02]  /*1920*/  FMUL.FTZ R70, R149, R75 ;  /* 0x0000004b95467220 */ /* 0x000fc40000410000 */
[C---:B------:R-:W-:Y:S02]  /*1930*/  FFMA.FTZ R76, R150.reuse, R75, R76 ;  /* 0x0000004b964c7223 */ /* 0x040fe4000001004c */
[C---:B------:R-:W-:Y:S02]  /*1940*/  FMUL.FTZ R148, R147.reuse, R148 ;  /* 0x0000009493947220 */ /* 0x040fe40000410000 */
[----:B------:R-:W-:Y:S02]  /*1950*/  FFMA.FTZ R70, R150, R71, -R70 ;  /* 0x0000004796467223 */ /* 0x000fe40000010846 */
[----:B------:R-:W-:Y:S02]  /*1960*/  FMUL.FTZ R147, R147, R80 ;  /* 0x0000005093937220 */ /* 0x000fe40000410000 */
[----:B------:R-:W-:Y:S01]  /*1970*/  FADD.FTZ R78, RZ, R76 ;  /* 0x0000004cff4e7221 */ /* 0x000fe20000010000 */
[----:B------:R-:W-:Y:S01]  /*1980*/  MUFU.SIN R131, R83 ;  /* 0x0000005300837308 */ /* 0x000fe20000000400 */
[----:B------:R-:W-:-:S02]  /*1990*/  FADD.FTZ R76, R213, R70 ;  /* 0x00000046d54c7221 */ /* 0x000fc40000010000 */
[----:B------:R-:W-:-:S05]  /*19a0*/  FMUL.FTZ R77, R94, R73 ;  /* 0x000000495e4d7220 */ /* 0x000fca0000410000 */
[----:B------:R0:W-:Y:S01]  /*19b0*/  MUFU.COS R69, R83 ;  /* 0x0000005300457308 */ /* 0x0001e20000000000 */
[----:B------:R-:W-:Y:S02]  /*19c0*/  FMUL.FTZ R74, R95, R73 ;  /* 0x000000495f4a7220 */ /* 0x000fe40000410000 */
[----:B0-----:R-:W-:-:S05]  /*19d0*/  FMUL.FTZ R83, R147, R78 ;  /* 0x0000004e93537220 */ /* 0x001fca0000410000 */
[----:B------:R-:W-:Y:S01]  /*19e0*/  MUFU.SIN R128, R87 ;  /* 0x0000005700807308 */ /* 0x000fe20000000400 */
[----:B------:R-:W-:-:S07]  /*19f0*/  FFMA.FTZ R83, R148, R76, -R83 ;  /* 0x0000004c94537223 */ /* 0x000fce0000010853 */
[----:B------:R0:W-:Y:S01]  /*1a00*/  MUFU.COS R134, R87 ;  /* 0x0000005700867308 */ /* 0x0001e20000000000 */
[C---:B------:R-:W-:Y:S02]  /*1a10*/  FMUL.FTZ R146, R145.reuse, R146 ;  /* 0x0000009291927220 */ /* 0x040fe40000410000 */
[----:B------:R-:W-:Y:S02]  /*1a20*/  FMUL.FTZ R145, R145, R82 ;  /* 0x0000005291917220 */ /* 0x000fe40000410000 */
[----:B0-----:R-:W-:-:S03]  /*1a30*/  FMUL.FTZ R87, R147, R76 ;  /* 0x0000004c93577220 */ /* 0x001fc60000410000 */
[----:B------:R-:W0:Y:S01]  /*1a40*/  MUFU.EX2 R77, R77 ;  /* 0x0000004d004d7308 */ /* 0x000e220000000800 */
[----:B------:R-:W-:Y:S02]  /*1a50*/  FADD.FTZ R83, R218, R83 ;  /* 0x00000053da537221 */ /* 0x000fe40000010000 */
[----:B------:R-:W-:Y:S02]  /*1a60*/  FFMA.FTZ R87, R148, R78, R87 ;  /* 0x0000004e94577223 */ /* 0x000fe40000010057 */
[----:B------:R-:W-:Y:S02]  /*1a70*/  FMUL.FTZ R75, R102, R101 ;  /* 0x00000065664b7220 */ /* 0x000fe40000410000 */
[----:B------:R-:W-:Y:S01]  /*1a80*/  FADD.FTZ R87, RZ, R87 ;  /* 0x00000057ff577221 */ /* 0x000fe20000010000 */
[----:B------:R-:W1:Y:S01]  /*1a90*/  MUFU.EX2 R74, R74 ;  /* 0x0000004a004a7308 */ /* 0x000e620000000800 */
[----:B------:R-:W-:Y:S02]  /*1aa0*/  FMUL.FTZ R78, R145, R83 ;  /* 0x00000053914e7220 */ /* 0x000fe40000410000 */
[----:B------:R-:W-:-:S02]  /*1ab0*/  FMUL.FTZ R68, R97, R73 ;  /* 0x0000004961447220 */ /* 0x000fc40000410000 */
[----:B------:R-:W-:Y:S02]  /*1ac0*/  FMUL.RZ R82, R75, 0.15915493667125701904 ;  /* 0x3e22f9834b527820 */ /* 0x000fe4000040c000 */
[-C--:B------:R-:W-:Y:S02]  /*1ad0*/  FMUL.FTZ R75, R145, R87.reuse ;  /* 0x00000057914b7220 */ /* 0x080fe40000410000 */
[C---:B------:R-:W-:Y:S01]  /*1ae0*/  FFMA.FTZ R87, R146.reuse, R87, R78 ;  /* 0x0000005792577223 */ /* 0x040fe2000001004e */
[----:B------:R-:W2:Y:S01]  /*1af0*/  MUFU.EX2 R68, R68 ;  /* 0x0000004400447308 */ /* 0x000ea20000000800 */
[C---:B------:R-:W-:Y:S02]  /*1b00*/  FMUL.FTZ R144, R143.reuse, R144 ;  /* 0x000000908f907220 */ /* 0x040fe40000410000 */
[----:B------:R-:W-:Y:S02]  /*1b10*/  FFMA.FTZ R80, R146, R83, -R75 ;  /* 0x0000005392507223 */ /* 0x000fe4000001084b */
[----:B------:R-:W-:-:S02]  /*1b20*/  FMUL.FTZ R143, R143, R86 ;  /* 0x000000568f8f7220 */ /* 0x000fc40000410000 */
[----:B------:R-:W-:Y:S02]  /*1b30*/  FMUL.FTZ R70, R98, R73 ;  /* 0x0000004962467220 */ /* 0x000fe40000410000 */
[----:B------:R-:W-:Y:S02]  /*1b40*/  FADD.FTZ R87, RZ, R87 ;  /* 0x00000057ff577221 */ /* 0x000fe40000010000 */
[C---:B0-----:R-:W-:Y:S02]  /*1b50*/  FMUL.FTZ R138, R77.reuse, R138 ;  /* 0x0000008a4d8a7220 */ /* 0x041fe40000410000 */
[----:B------:R-:W-:Y:S02]  /*1b60*/  FMUL.FTZ R137, R77, R126 ;  /* 0x0000007e4d897220 */ /* 0x000fe40000410000 */
[----:B------:R-:W-:Y:S01]  /*1b70*/  FADD.FTZ R80, R211, R80 ;  /* 0x00000050d3507221 */ /* 0x000fe20000010000 */
[----:B------:R0:W-:Y:S01]  /*1b80*/  MUFU.COS R140, R81 ;  /* 0x00000051008c7308 */ /* 0x0001e20000000000 */
[----:B------:R-:W-:-:S02]  /*1b90*/  FMUL.FTZ R77, R143, R87 ;  /* 0x000000578f4d7220 */ /* 0x000fc40000410000 */
[C---:B-1----:R-:W-:Y:S02]  /*1ba0*/  FMUL.FTZ R136, R74.reuse, R79 ;  /* 0x0000004f4a887220 */ /* 0x042fe40000410000 */
[----:B------:R-:W-:Y:S02]  /*1bb0*/  FMUL.FTZ R135, R74, R135 ;  /* 0x000000874a877220 */ /* 0x000fe40000410000 */
[-C--:B------:R-:W-:Y:S01]  /*1bc0*/  FMUL.FTZ R75, R102, R73.reuse ;  /* 0x00000049664b7220 */ /* 0x080fe20000410000 */
[----:B------:R-:W-:Y:S01]  /*1bd0*/  MUFU.SIN R129, R105 ;  /* 0x0000006900817308 */ /* 0x000fe20000000400 */
[----:B0-----:R-:W-:Y:S02]  /*1be0*/  FMUL.FTZ R81, R96, R73 ;  /* 0x0000004960517220 */ /* 0x001fe40000410000 */
[-C--:B------:R-:W-:Y:S02]  /*1bf0*/  FMUL.FTZ R74, R143, R80.reuse ;  /* 0x000000508f4a7220 */ /* 0x080fe40000410000 */
[----:B------:R-:W-:-:S03]  /*1c00*/  FFMA.FTZ R77, R144, R80, -R77 ;  /* 0x00000050904d7223 */ /* 0x000fc6000001084d */
[----:B------:R-:W-:Y:S01]  /*1c10*/  MUFU.COS R71, R105 ;  /* 0x0000006900477308 */ /* 0x000fe20000000000 */
[----:B------:R-:W-:Y:S02]  /*1c20*/  FMUL.FTZ R142, R141, R142 ;  /* 0x0000008e8d8e7220 */ /* 0x000fe40000410000 */
[----:B------:R-:W-:-:S05]  /*1c30*/  FFMA.FTZ R74, R144, R87, R74 ;  /* 0x00000057904a7223 */ /* 0x000fca000001004a */
[----:B------:R-:W0:Y:S01]  /*1c40*/  MUFU.EX2 R70, R70 ;  /* 0x0000004600467308 */ /* 0x000e220000000800 */
[----:B------:R-:W-:Y:S02]  /*1c50*/  FMUL.FTZ R141, R141, R104 ;  /* 0x000000688d8d7220 */ /* 0x000fe40000410000 */
[----:B------:R-:W-:Y:S02]  /*1c60*/  FADD.FTZ R77, R216, R77 ;  /* 0x0000004dd84d7221 */ /* 0x000fe40000010000 */
[----:B--2---:R-:W-:-:S03]  /*1c70*/  FMUL.FTZ R132, R68, R69 ;  /* 0x0000004544847220 */ /* 0x004fc60000410000 */
[----:B------:R-:W1:Y:S01]  /*1c80*/  MUFU.EX2 R81, R81 ;  /* 0x0000005100517308 */ /* 0x000e620000000800 */
[----:B------:R-:W-:Y:S02]  /*1c90*/  FADD.FTZ R74, RZ, R74 ;  /* 0x0000004aff4a7221 */ /* 0x000fe40000010000 */
[----:B------:R-:W-:-:S05]  /*1ca0*/  FMUL.FTZ R69, R141, R77 ;  /* 0x0000004d8d457220 */ /* 0x000fca0000410000 */
[----:B------:R-:W-:Y:S01]  /*1cb0*/  MUFU.SIN R76, R82 ;  /* 0x00000052004c7308 */ /* 0x000fe20000000400 */
[----:B------:R-:W-:-:S07]  /*1cc0*/  FMUL.FTZ R131, R68, R131 ;  /* 0x0000008344837220 */ /* 0x000fce0000410000 */
[----:B------:R-:W-:Y:S01]  /*1cd0*/  MUFU.COS R78, R82 ;  /* 0x00000052004e7308 */ /* 0x000fe20000000000 */
[----:B------:R-:W-:-:S07]  /*1ce0*/  FMUL.FTZ R68, R141, R74 ;  /* 0x0000004a8d447220 */ /* 0x000fce0000410000 */
[----:B------:R-:W2:Y:S01]  /*1cf0*/  MUFU.EX2 R75, R75 ;  /* 0x0000004b004b7308 */ /* 0x000ea20000000800 */
[----:B------:R-:W-:Y:S02]  /*1d00*/  FFMA.FTZ R74, R142, R74, R69 ;  /* 0x0000004a8e4a7223 */ /* 0x000fe40000010045 */
[----:B------:R-:W-:Y:S02]  /*1d10*/  FMUL.FTZ R69, R85, R151 ;  /* 0x0000009755457220 */ /* 0x000fe40000410000 */
[C---:B0-----:R-:W-:Y:S02]  /*1d20*/  FMUL.FTZ R130, R70.reuse, R71 ;  /* 0x0000004746827220 */ /* 0x041fe40000410000 */
[----:B------:R-:W-:Y:S02]  /*1d30*/  FMUL.FTZ R129, R70, R129 ;  /* 0x0000008146817220 */ /* 0x000fe40000410000 */
[----:B------:R-:W-:Y:S02]  /*1d40*/  FFMA.FTZ R70, R142, R77, -R68 ;  /* 0x0000004d8e467223 */ /* 0x000fe40000010844 */
[----:B------:R-:W-:-:S02]  /*1d50*/  FMUL.FTZ R68, R84, R151 ;  /* 0x0000009754447220 */ /* 0x000fc40000410000 */
[----:B------:R-:W-:Y:S02]  /*1d60*/  FFMA.FTZ R69, R84, R152, -R69 ;  /* 0x0000009854457223 */ /* 0x000fe40000010845 */
[----:B-1----:R-:W-:Y:S02]  /*1d70*/  FMUL.FTZ R133, R81, R128 ;  /* 0x0000008051857220 */ /* 0x002fe40000410000 */
[----:B------:R-:W-:Y:S02]  /*1d80*/  FFMA.FTZ R68, R85, R152, R68 ;  /* 0x0000009855447223 */ /* 0x000fe40000010044 */
[C---:B--2---:R-:W-:Y:S02]  /*1d90*/  FMUL.FTZ R128, R75.reuse, R78 ;  /* 0x0000004e4b807220 */ /* 0x044fe40000410000 */
[----:B------:R-:W-:Y:S02]  /*1da0*/  FMUL.FTZ R127, R75, R76 ;  /* 0x0000004c4b7f7220 */ /* 0x000fe40000410000 */
[----:B------:R-:W-:-:S02]  /*1db0*/  FMUL.FTZ R71, R149, R69 ;  /* 0x0000004595477220 */ /* 0x000fc40000410000 */
[----:B------:R-:W-:Y:S02]  /*1dc0*/  FADD.FTZ R75, RZ, R74 ;  /* 0x0000004aff4b7221 */ /* 0x000fe40000010000 */
[----:B------:R-:W-:Y:S02]  /*1dd0*/  FADD.FTZ R74, R209, R70 ;  /* 0x00000046d14a7221 */ /* 0x000fe40000010000 */
[-C--:B------:R-:W-:Y:S02]  /*1de0*/  FMUL.FTZ R70, R149, R68.reuse ;  /* 0x0000004495467220 */ /* 0x080fe40000410000 */
[C---:B------:R-:W-:Y:S02]  /*1df0*/  FFMA.FTZ R71, R150.reuse, R68, R71 ;  /* 0x0000004496477223 */ /* 0x040fe40000010047 */
[----:B------:R-:W-:Y:S02]  /*1e00*/  FFMA.FTZ R70, R150, R69, -R70 ;  /* 0x0000004596467223 */ /* 0x000fe40000010846 */
[----:B------:R-:W-:-:S02]  /*1e10*/  FMUL.FTZ R69, R147, R71 ;  /* 0x0000004793457220 */ /* 0x000fc40000410000 */
[C---:B------:R-:W-:Y:S02]  /*1e20*/  FMUL.FTZ R140, R139.reuse, R140 ;  /* 0x0000008c8b8c7220 */ /* 0x040fe40000410000 */
[----:B------:R-:W-:Y:S02]  /*1e30*/  FMUL.FTZ R139, R139, R124 ;  /* 0x0000007c8b8b7220 */ /* 0x000fe40000410000 */
[-C--:B------:R-:W-:Y:S02]  /*1e40*/  FMUL.FTZ R68, R147, R70.reuse ;  /* 0x0000004693447220 */ /* 0x080fe40000410000 */
[C---:B------:R-:W-:Y:S02]  /*1e50*/  FFMA.FTZ R69, R148.reuse, R70, -R69 ;  /* 0x0000004694457223 */ /* 0x040fe40000010845 */
[----:B------:R-:W-:Y:S02]  /*1e60*/  FMUL.FTZ R77, R139, R75 ;  /* 0x0000004b8b4d7220 */ /* 0x000fe40000410000 */
[----:B------:R-:W-:-:S02]  /*1e70*/  FFMA.FTZ R68, R148, R71, R68 ;  /* 0x0000004794447223 */ /* 0x000fc40000010044 */
[----:B------:R-:W-:Y:S02]  /*1e80*/  FMUL.FTZ R71, R145, R69 ;  /* 0x0000004591477220 */ /* 0x000fe40000410000 */
[-C--:B------:R-:W-:Y:S02]  /*1e90*/  FMUL.FTZ R76, R139, R74.reuse ;  /* 0x0000004a8b4c7220 */ /* 0x080fe40000410000 */
[----:B------:R-:W-:Y:S02]  /*1ea0*/  FFMA.FTZ R77, R140, R74, -R77 ;  /* 0x0000004a8c4d7223 */ /* 0x000fe4000001084d */
        /* <DEDUP_REMOVED lines=9> */
[----:B------:R-:W-:Y:S02]  /*1f40*/  FFMA.FTZ R69, R144, R70, -R69 ;  /* 0x0000004690457223 */ /* 0x000fe40000010845 */
[-C--:B------:R-:W-:Y:S02]  /*1f50*/  FMUL.FTZ R74, R137, R76.reuse ;  /* 0x0000004c894a7220 */ /* 0x080fe40000410000 */
[----:B------:R-:W-:Y:S02]  /*1f60*/  FFMA.FTZ R75, R138, R76, R75 ;  /* 0x0000004c8a4b7223 */ /* 0x000fe4000001004b */
[----:B------:R-:W-:Y:S02]  /*1f70*/  FFMA.FTZ R68, R144, R71, R68 ;  /* 0x0000004790447223 */ /* 0x000fe40000010044 */
[----:B------:R-:W-:Y:S02]  /*1f80*/  FMUL.FTZ R71, R141, R69 ;  /* 0x000000458d477220 */ /* 0x000fe40000410000 */
[----:B------:R-:W-:-:S02]  /*1f90*/  FFMA.FTZ R74, R138, R77, -R74 ;  /* 0x0000004d8a4a7223 */ /* 0x000fc4000001084a */
[----:B------:R-:W-:Y:S02]  /*1fa0*/  FADD.FTZ R75, RZ, R75 ;  /* 0x0000004bff4b7221 */ /* 0x000fe40000010000 */
[-C--:B------:R-:W-:Y:S02]  /*1fb0*/  FMUL.FTZ R70, R141, R68.reuse ;  /* 0x000000448d467220 */ /* 0x080fe40000410000 */
[C---:B------:R-:W-:Y:S02]  /*1fc0*/  FFMA.FTZ R71, R142.reuse, R68, R71 ;  /* 0x000000448e477223 */ /* 0x040fe40000010047 */
[----:B------:R-:W-:Y:S02]  /*1fd0*/  FADD.FTZ R74, R207, R74 ;  /* 0x0000004acf4a7221 */ /* 0x000fe40000010000 */
[----:B------:R-:W-:Y:S02]  /*1fe0*/  FMUL.FTZ R77, R135, R75 ;  /* 0x0000004b874d7220 */ /* 0x000fe40000410000 */
[----:B------:R-:W-:-:S02]  /*1ff0*/  FFMA.FTZ R70, R142, R69, -R70 ;  /* 0x000000458e467223 */ /* 0x000fc40000010846 */
[----:B------:R-:W-:Y:S02]  /*2000*/  FMUL.FTZ R69, R139, R71 ;  /* 0x000000478b457220 */ /* 0x000fe40000410000 */
[-C--:B------:R-:W-:Y:S02]  /*2010*/  FMUL.FTZ R76, R135, R74.reuse ;  /* 0x0000004a874c7220 */ /* 0x080fe40000410000 */
[----:B------:R-:W-:Y:S02]  /*2020*/  FFMA.FTZ R77, R136, R74, -R77 ;  /* 0x0000004a884d7223 */ /* 0x000fe4000001084d */
[----:B------:R-:W-:Y:S02]  /*2030*/  FMUL.FTZ R68, R139, R70 ;  /* 0x000000468b447220 */ /* 0x000fe40000410000 */
[----:B------:R-:W-:Y:S02]  /*2040*/  FMUL.FTZ R212, R95, R212 ;  /* 0x000000d45fd47220 */ /* 0x000fe40000410000 */
[----:B------:R-:W-:-:S02]  /*2050*/  FFMA.FTZ R69, R140, R70, -R69 ;  /* 0x000000468c457223 */ /* 0x000fc40000010845 */
[----:B------:R-:W-:Y:S02]  /*2060*/  FFMA.FTZ R76, R136, R75, R76 ;  /* 0x0000004b884c7223 */ /* 0x000fe4000001004c */
[----:B------:R-:W-:Y:S02]  /*2070*/  FFMA.FTZ R68, R140, R71, R68 ;  /* 0x000000478c447223 */ /* 0x000fe40000010044 */
[----:B------:R-:W-:Y:S02]  /*2080*/  FADD.FTZ R77, R212, R77 ;  /* 0x0000004dd44d7221 */ /* 0x000fe40000010000 */
[----:B------:R-:W-:Y:S02]  /*2090*/  FMUL.FTZ R71, R137, R69 ;  /* 0x0000004589477220 */ /* 0x000fe40000410000 */
[----:B------:R-:W-:Y:S02]  /*20a0*/  FADD.FTZ R76, RZ, R76 ;  /* 0x0000004cff4c7221 */ /* 0x000fe40000010000 */
[----:B------:R-:W-:-:S02]  /*20b0*/  FMUL.FTZ R134, R81, R134 ;  /* 0x0000008651867220 */ /* 0x000fc40000410000 */
[----:B------:R-:W-:Y:S01]  /*20c0*/  FMUL.FTZ R75, R133, R77 ;  /* 0x0000004d854b7220 */ /* 0x000fe20000410000 */
[----:B------:R-:W-:Y:S01]  /*20d0*/  PRMT R205, RZ, 0x5410, R57 ;  /* 0x00005410ffcd7816 */ /* 0x000fe20000000039 */
[-C--:B------:R-:W-:Y:S02]  /*20e0*/  FMUL.FTZ R70, R137, R68.reuse ;  /* 0x0000004489467220 */ /* 0x080fe40000410000 */
[----:B------:R-:W-:Y:S02]  /*20f0*/  FFMA.FTZ R71, R138, R68, R71 ;  /* 0x000000448a477223 */ /* 0x000fe40000010047 */
[-C--:B------:R-:W-:Y:S02]  /*2100*/  FMUL.FTZ R74, R133, R76.reuse ;  /* 0x0000004c854a7220 */ /* 0x080fe40000410000 */
[----:B------:R-:W-:Y:S02]  /*2110*/  FFMA.FTZ R76, R134, R76, R75 ;  /* 0x0000004c864c7223 */ /* 0x000fe4000001004b */
[----:B------:R-:W-:-:S02]  /*2120*/  FFMA.FTZ R70, R138, R69, -R70 ;  /* 0x000000458a467223 */ /* 0x000fc40000010846 */
[C---:B------:R-:W-:Y:S02]  /*2130*/  FMUL.FTZ R75, R135.reuse, R71 ;  /* 0x00000047874b7220 */ /* 0x040fe40000410000 */
[----:B------:R-:W-:Y:S02]  /*2140*/  FFMA.FTZ R74, R134, R77, -R74 ;  /* 0x0000004d864a7223 */ /* 0x000fe4000001084a */
[----:B------:R-:W-:Y:S02]  /*2150*/  FMUL.FTZ R205, R96, R205 ;  /* 0x000000cd60cd7220 */ /* 0x000fe40000410000 */
[-C--:B------:R-:W-:Y:S02]  /*2160*/  FFMA.FTZ R75, R136, R70.reuse, -R75 ;  /* 0x00000046884b7223 */ /* 0x080fe4000001084b */
[----:B------:R-:W-:Y:S02]  /*2170*/  FMUL.FTZ R70, R135, R70 ;  /* 0x0000004687467220 */ /* 0x000fe40000410000 */
[----:B------:R-:W-:-:S02]  /*2180*/  FADD.FTZ R74, R205, R74 ;  /* 0x0000004acd4a7221 */ /* 0x000fc40000010000 */
[----:B------:R-:W-:Y:S02]  /*2190*/  FMUL.FTZ R69, R106, R101 ;  /* 0x000000656a457220 */ /* 0x000fe40000410000 */
[----:B------:R-:W-:Y:S02]  /*21a0*/  FFMA.FTZ R70, R136, R71, R70 ;  /* 0x0000004788467223 */ /* 0x000fe40000010046 */
[----:B------:R-:W-:Y:S02]  /*21b0*/  FADD.FTZ R76, RZ, R76 ;  /* 0x0000004cff4c7221 */ /* 0x000fe40000010000 */
[----:B------:R-:W-:Y:S01]  /*21c0*/  FMUL.FTZ R79, R131, R74 ;  /* 0x0000004a834f7220 */ /* 0x000fe20000410000 */
[----:B------:R-:W-:Y:S01]  /*21d0*/  PRMT R210, RZ, 0x7610, R57 ;  /* 0x00007610ffd27816 */ /* 0x000fe20000000039 */
[----:B------:R-:W-:Y:S02]  /*21e0*/  FMUL.RZ R78, R69, 0.15915493667125701904 ;  /* 0x3e22f983454e7820 */ /* 0x000fe4000040c000 */
[----:B------:R-:W-:-:S02]  /*21f0*/  FMUL.FTZ R68, R106, R73 ;  /* 0x000000496a447220 */ /* 0x000fc40000410000 */
[----:B------:R-:W-:Y:S02]  /*2200*/  FMUL.FTZ R69, R133, R70 ;  /* 0x0000004685457220 */ /* 0x000fe40000410000 */
[-C--:B------:R-:W-:Y:S02]  /*2210*/  FMUL.FTZ R77, R131, R76.reuse ;  /* 0x0000004c834d7220 */ /* 0x080fe40000410000 */
[C---:B------:R-:W-:Y:S01]  /*2220*/  FFMA.FTZ R79, R132.reuse, R76, R79 ;  /* 0x0000004c844f7223 */ /* 0x040fe2000001004f */
[----:B------:R-:W-:Y:S01]  /*2230*/  MUFU.EX2 R68, R68 ;  /* 0x0000004400447308 */ /* 0x000fe20000000800 */
[----:B------:R-:W-:Y:S02]  /*2240*/  FFMA.FTZ R77, R132, R74, -R77 ;  /* 0x0000004a844d7223 */ /* 0x000fe4000001084d */
[----:B------:R-:W-:Y:S02]  /*2250*/  FMUL.FTZ R210, R97, R210 ;  /* 0x000000d261d27220 */ /* 0x000fe40000410000 */
[----:B------:R-:W-:-:S02]  /*2260*/  FADD.FTZ R79, RZ, R79 ;  /* 0x0000004fff4f7221 */ /* 0x000fc40000010000 */
[-C--:B------:R-:W-:Y:S02]  /*2270*/  FFMA.FTZ R71, R134, R75.reuse, -R69 ;  /* 0x0000004b86477223 */ /* 0x080fe40000010845 */
[----:B------:R-:W-:Y:S01]  /*2280*/  FMUL.FTZ R75, R133, R75 ;  /* 0x0000004b854b7220 */ /* 0x000fe20000410000 */
[----:B------:R-:W0:Y:S01]  /*2290*/  MUFU.COS R69, R78 ;  /* 0x0000004e00457308 */ /* 0x000e220000000000 */
[----:B------:R-:W-:Y:S02]  /*22a0*/  FADD.FTZ R77, R210, R77 ;  /* 0x0000004dd24d7221 */ /* 0x000fe40000010000 */
[----:B------:R-:W-:Y:S02]  /*22b0*/  FMUL.FTZ R74, R129, R79 ;  /* 0x0000004f814a7220 */ /* 0x000fe40000410000 */
[----:B------:R-:W-:Y:S01]  /*22c0*/  FFMA.FTZ R75, R134, R70, R75 ;  /* 0x00000046864b7223 */ /* 0x000fe2000001004b */
[----:B------:R-:W-:Y:S01]  /*22d0*/  ISETP.NE.AND P0, PT, R9, 0x7f, PT ;  /* 0x0000007f0900780c */ /* 0x000fe20003f05270 */
[----:B------:R-:W-:Y:S01]  /*22e0*/  FFMA.FTZ R76, R130, R77, -R74 ;  /* 0x0000004d824c7223 */ /* 0x000fe2000001084a */
[----:B------:R-:W1:Y:S01]  /*22f0*/  MUFU.SIN R125, R78 ;  /* 0x0000004e007d7308 */ /* 0x000e620000000400 */
[----:B------:R-:W-:Y:S01]  /*2300*/  FMUL.FTZ R74, R131, R75 ;  /* 0x0000004b834a7220 */ /* 0x000fe20000410000 */
[----:B------:R-:W-:Y:S01]  /*2310*/  PRMT R193, RZ, 0x5410, R58 ;  /* 0x00005410ffc17816 */ /* 0x000fe2000000003a */
[----:B------:R-:W-:-:S02]  /*2320*/  FMUL.FTZ R70, R129, R77 ;  /* 0x0000004d81467220 */ /* 0x000fc40000410000 */
[-C--:B------:R-:W-:Y:S02]  /*2330*/  FFMA.FTZ R74, R132, R71.reuse, -R74 ;  /* 0x00000047844a7223 */ /* 0x080fe4000001084a */
[----:B------:R-:W-:Y:S02]  /*2340*/  FMUL.FTZ R71, R131, R71 ;  /* 0x0000004783477220 */ /* 0x000fe40000410000 */
[----:B------:R-:W-:Y:S02]  /*2350*/  FFMA.FTZ R79, R130, R79, R70 ;  /* 0x0000004f824f7223 */ /* 0x000fe40000010046 */
[----:B------:R-:W-:Y:S01]  /*2360*/  FMUL.FTZ R193, R98, R193 ;  /* 0x000000c162c17220 */ /* 0x000fe20000410000 */
[----:B------:R2:W3:Y:S01]  /*2370*/  @P0 LDS.64 R104, [R9.X8+0x3518] ;  /* 0x0035180009680984 */ /* 0x0004e20000008a00 */
[----:B0-----:R-:W-:Y:S02]  /*2380*/  FMUL.FTZ R126, R68, R69 ;  /* 0x00000045447e7220 */ /* 0x001fe40000410000 */
[----:B------:R-:W-:-:S02]  /*2390*/  FMUL.FTZ R70, R108, R101 ;  /* 0x000000656c467220 */ /* 0x000fc40000410000 */
[----:B------:R-:W-:Y:S02]  /*23a0*/  FFMA.FTZ R71, R132, R75, R71 ;  /* 0x0000004b84477223 */ /* 0x000fe40000010047 */
[----:B------:R-:W-:Y:S02]  /*23b0*/  FMUL.FTZ R69, R129, R74 ;  /* 0x0000004a81457220 */ /* 0x000fe40000410000 */
[----:B------:R-:W-:Y:S02]  /*23c0*/  FADD.FTZ R79, RZ, R79 ;  /* 0x0000004fff4f7221 */ /* 0x000fe40000010000 */
[----:B------:R-:W-:Y:S02]  /*23d0*/  FADD.FTZ R76, R193, R76 ;  /* 0x0000004cc14c7221 */ /* 0x000fe40000010000 */
[----:B------:R-:W-:Y:S01]  /*23e0*/  FMUL.FTZ R73, R108, R73 ;  /* 0x000000496c497220 */ /* 0x000fe20000410000 */
[----:B------:R-:W-:Y:S01]  /*23f0*/  PRMT R77, RZ, 0x7610, R58 ;  /* 0x00007610ff4d7816 */ /* 0x000fe2000000003a */
[----:B------:R-:W-:-:S02]  /*2400*/  FMUL.RZ R80, R70, 0.15915493667125701904 ;  /* 0x3e22f98346507820 */ /* 0x000fc4000040c000 */
[----:B------:R-:W-:Y:S02]  /*2410*/  FFMA.FTZ R69, R130, R71, R69 ;  /* 0x0000004782457223 */ /* 0x000fe40000010045 */
[C---:B------:R-:W-:Y:S02]  /*2420*/  FMUL.FTZ R75, R127.reuse, R79 ;  /* 0x0000004f7f4b7220 */ /* 0x040fe40000410000 */
[-C--:B------:R-:W-:Y:S02]  /*2430*/  FMUL.FTZ R70, R127, R76.reuse ;  /* 0x0000004c7f467220 */ /* 0x080fe40000410000 */
[----:B------:R-:W-:Y:S01]  /*2440*/  FMUL.FTZ R71, R129, R71 ;  /* 0x0000004781477220 */ /* 0x000fe20000410000 */
[----:B------:R-:W-:Y:S01]  /*2450*/  MUFU.EX2 R73, R73 ;  /* 0x0000004900497308 */ /* 0x000fe20000000800 */
[----:B-1----:R-:W-:Y:S02]  /*2460*/  FMUL.FTZ R125, R68, R125 ;  /* 0x0000007d447d7220 */ /* 0x002fe40000410000 */
[----:B------:R-:W-:-:S02]  /*2470*/  FFMA.FTZ R75, R128, R76, -R75 ;  /* 0x0000004c804b7223 */ /* 0x000fc4000001084b */
[----:B------:R-:W-:Y:S02]  /*2480*/  FFMA.FTZ R70, R128, R79, R70 ;  /* 0x0000004f80467223 */ /* 0x000fe40000010046 */
[----:B------:R-:W-:Y:S01]  /*2490*/  FMUL.FTZ R192, R102, R77 ;  /* 0x0000004d66c07220 */ /* 0x000fe20000410000 */
[----:B------:R-:W0:Y:S01]  /*24a0*/  MUFU.SIN R68, R80 ;  /* 0x0000005000447308 */ /* 0x000e220000000400 */
[----:B------:R-:W-:Y:S02]  /*24b0*/  FFMA.FTZ R71, R130, R74, -R71 ;  /* 0x0000004a82477223 */ /* 0x000fe40000010847 */
[----:B------:R-:W-:Y:S02]  /*24c0*/  FADD.FTZ R76, RZ, R70 ;  /* 0x00000046ff4c7221 */ /* 0x000fe40000010000 */
[----:B------:R-:W-:Y:S02]  /*24d0*/  FADD.FTZ R75, R192, R75 ;  /* 0x0000004bc04b7221 */ /* 0x000fe40000010000 */
[C---:B------:R-:W-:Y:S01]  /*24e0*/  FMUL.FTZ R74, R127.reuse, R71 ;  /* 0x000000477f4a7220 */ /* 0x040fe20000410000 */
[----:B------:R-:W1:Y:S01]  /*24f0*/  MUFU.COS R124, R80 ;  /* 0x00000050007c7308 */ /* 0x000e620000000000 */
[----:B------:R-:W-:Y:S01]  /*2500*/  PRMT R87, RZ, 0x5410, R59 ;  /* 0x00005410ff577816 */ /* 0x000fe2000000003b */
[----:B------:R-:W-:-:S02]  /*2510*/  FMUL.FTZ R70, R127, R69 ;  /* 0x000000457f467220 */ /* 0x000fc40000410000 */
[CC--:B------:R-:W-:Y:S02]  /*2520*/  FMUL.FTZ R77, R125.reuse, R76.reuse ;  /* 0x0000004c7d4d7220 */ /* 0x0c0fe40000410000 */
[----:B------:R-:W-:Y:S02]  /*2530*/  FMUL.FTZ R79, R125, R75 ;  /* 0x0000004b7d4f7220 */ /* 0x000fe40000410000 */
[C---:B------:R-:W-:Y:S02]  /*2540*/  FFMA.FTZ R74, R128.reuse, R69, R74 ;  /* 0x00000045804a7223 */ /* 0x040fe4000001004a */
[----:B------:R-:W-:Y:S02]  /*2550*/  FFMA.FTZ R70, R128, R71, -R70 ;  /* 0x0000004780467223 */ /* 0x000fe40000010846 */
[C---:B------:R-:W-:Y:S02]  /*2560*/  FFMA.FTZ R78, R126.reuse, R75, -R77 ;  /* 0x0000004b7e4e7223 */ /* 0x040fe4000001084d */
[----:B------:R-:W-:-:S02]  /*2570*/  FFMA.FTZ R79, R126, R76, R79 ;  /* 0x0000004c7e4f7223 */ /* 0x000fc4000001004f */
[----:B------:R-:W-:Y:S02]  /*2580*/  FMUL.FTZ R87, R106, R87 ;  /* 0x000000576a577220 */ /* 0x000fe40000410000 */
[----:B------:R-:W-:Y:S02]  /*2590*/  FMUL.FTZ R69, R125, R74 ;  /* 0x0000004a7d457220 */ /* 0x000fe40000410000 */
[----:B0-----:R-:W-:Y:S02]  /*25a0*/  FMUL.FTZ R123, R73, R68 ;  /* 0x00000044497b7220 */ /* 0x001fe40000410000 */
[----:B------:R-:W-:Y:S02]  /*25b0*/  FADD.FTZ R79, RZ, R79 ;  /* 0x0000004fff4f7221 */ /* 0x000fe40000010000 */
[----:B------:R-:W-:Y:S02]  /*25c0*/  FADD.FTZ R78, R87, R78 ;  /* 0x0000004e574e7221 */ /* 0x000fe40000010000 */
[----:B------:R-:W-:-:S02]  /*25d0*/  FFMA.FTZ R68, R126, R70, -R69 ;  /* 0x000000467e447223 */ /* 0x000fc40000010845 */
[----:B------:R-:W-:Y:S01]  /*25e0*/  FMUL.FTZ R69, R125, R70 ;  /* 0x000000467d457220 */ /* 0x000fe20000410000 */
[----:B------:R-:W-:Y:S01]  /*25f0*/  PRMT R75, RZ, 0x7610, R59 ;  /* 0x00007610ff4b7816 */ /* 0x000fe2000000003b */
[----:B-1----:R-:W-:Y:S02]  /*2600*/  FMUL.FTZ R124, R73, R124 ;  /* 0x0000007c497c7220 */ /* 0x002fe40000410000 */
[C---:B------:R-:W-:Y:S02]  /*2610*/  FMUL.FTZ R71, R123.reuse, R79 ;  /* 0x0000004f7b477220 */ /* 0x040fe40000410000 */
[----:B------:R-:W-:Y:S02]  /*2620*/  FMUL.FTZ R70, R123, R78 ;  /* 0x0000004e7b467220 */ /* 0x000fe40000410000 */
[----:B------:R-:W-:Y:S02]  /*2630*/  FFMA.FTZ R69, R126, R74, R69 ;  /* 0x0000004a7e457223 */ /* 0x000fe40000010045 */
[----:B------:R-:W-:-:S02]  /*2640*/  FFMA.FTZ R73, R124, R78, -R71 ;  /* 0x0000004e7c497223 */ /* 0x000fc40000010847 */
[----:B------:R-:W-:Y:S02]  /*2650*/  FFMA.FTZ R79, R124, R79, R70 ;  /* 0x0000004f7c4f7223 */ /* 0x000fe40000010046 */
[CC--:B------:R-:W-:Y:S02]  /*2660*/  FMUL.FTZ R70, R123.reuse, R68.reuse ;  /* 0x000000447b467220 */ /* 0x0c0fe40000410000 */
[----:B------:R-:W-:Y:S01]  /*2670*/  FMUL.FTZ R71, R123, R69 ;  /* 0x000000457b477220 */ /* 0x000fe20000410000 */
[----:B------:R-:W-:Y:S01]  /*2680*/  BSSY B0, `(.L_x_2074) ;  /* 0x0000010000007945 */ /* 0x000fe20003800000 */
[----:B------:R-:W-:Y:S01]  /*2690*/  FMUL.FTZ R86, R108, R75 ;  /* 0x0000004b6c567220 */ /* 0x000fe20000410000 */
[----:B------:R-:W-:Y:S01]  /*26a0*/  LEA.HI R153, R9, R9, RZ, 0x1e ;  /* 0x0000000909997211 */ /* 0x000fe200078ff0ff */
[C---:B------:R-:W-:Y:S02]  /*26b0*/  FFMA.FTZ R69, R124.reuse, R69, R70 ;  /* 0x000000457c457223 */ /* 0x040fe40000010046 */
[----:B------:R-:W-:-:S02]  /*26c0*/  FFMA.FTZ R68, R124, R68, -R71 ;  /* 0x000000447c447223 */ /* 0x000fc40000010847 */
[----:B------:R-:W-:Y:S02]  /*26d0*/  FADD.FTZ R70, R86, R73 ;  /* 0x0000004956467221 */ /* 0x000fe40000010000 */
[----:B------:R-:W-:Y:S01]  /*26e0*/  FADD.FTZ R71, RZ, R79 ;  /* 0x0000004fff477221 */ /* 0x000fe20000010000 */
[----:B------:R-:W-:Y:S05]  /*26f0*/  @P0 BRA `(.L_x_2075) ;  /* 0x0000008000000947 */ /* 0x000fea0003800000 */
[----:B--23--:R-:W-:Y:S01]  /*2700*/  ISETP.NE.AND P0, PT, R11, c[0x0][0x174], PT ;  /* 0x00005d000b007a0c */ /* 0x00cfe20003f05270 */
[----:B------:R-:W-:Y:S01]  /*2710*/  HFMA2.MMA R105, -RZ, RZ, 0, 0 ;  /* 0x00000000ff697435 */ /* 0x000fe200000001ff */
[----:B------:R-:W-:-:S11]  /*2720*/  MOV R104, 0x3f800000 ;  /* 0x3f80000000687802 */ /* 0x000fd60000000f00 */
[----:B------:R-:W-:-:S04]  /*2730*/  @P0 LEA.HI R73, R11, R11, RZ, 0x1 ;  /* 0x0000000b0b490211 */ /* 0x000fc800078f08ff */
[----:B------:R-:W-:-:S04]  /*2740*/  @P0 LOP3.LUT R74, R73, 0xfffffe, RZ, 0xc0, !PT ;  /* 0x00fffffe494a0812 */ /* 0x000fc800078ec0ff */
[----:B------:R-:W-:-:S04]  /*2750*/  @P0 IADD3 R73, -R74, R11, RZ ;  /* 0x0000000b4a490210 */ /* 0x000fc80007ffe1ff */
[----:B------:R-:W-:-:S05]  /*2760*/  @P0 LEA R73, R73, R122, 0x8 ;  /* 0x0000007a49490211 */ /* 0x000fca00078e40ff */
[----:B------:R0:W1:Y:S02]  /*2770*/  @P0 LDS.64 R104, [R73.X8+0x2510] ;  /* 0x0025100049680984 */ /* 0x0000640000008a00 */
.L_x_2075:
[----:B--23--:R-:W-:Y:S05]  /*2780*/  BSYNC B0 ;  /* 0x0000000000007941 */ /* 0x00cfea0003800000 */
.L_x_2074:
        /* <DEDUP_REMOVED lines=37> */
[----:B--2---:R-:W-:-:S05]  /*29e0*/  IMAD R194, R9, 0x50, RZ ;  /* 0x0000005009c27824 */ /* 0x004fca00078e02ff */
[----:B------:R-:W-:Y:S04]  /*29f0*/  LDS.128 R68, [R194+0x1100] ;  /* 0x00110000c2447984 */ /* 0x000fe80000000c00 */
[----:B0-----:R-:W0:Y:S04]  /*2a00*/  LDS.128 R72, [R194+0x1110] ;  /* 0x00111000c2487984 */ /* 0x001e280000000c00 */
[----:B------:R-:W2:Y:S04]  /*2a10*/  LDS.128 R76, [R194+0x1120] ;  /* 0x00112000c24c7984 */ /* 0x000ea80000000c00 */
[----:B------:R-:W3:Y:S01]  /*2a20*/  LDS.128 R80, [R194+0x1130] ;  /* 0x00113000c2507984 */ /* 0x000ee20000000c00 */
        /* <DEDUP_REMOVED lines=8> */
[C---:B--2---:R-:W-:Y:S02]  /*2ab0*/  FMUL.FTZ R195, R77.reuse, R75 ;  /* 0x0000004b4dc37220 */ /* 0x044fe40000410000 */
        /* <DEDUP_REMOVED lines=11> */
[C---:B---3--:R-:W-:Y:S02]  /*2b70*/  FMUL.FTZ R73, R81.reuse, R78 ;  /* 0x0000004e51497220 */ /* 0x048fe40000410000 */
        /* <DEDUP_REMOVED lines=10> */
[----:B------:R0:W2:Y:S02]  /*2c20*/  SHFL.UP PT, R73, R70, 0x1, RZ ;  /* 0x0420000046497989 */ /* 0x0000a400000e00ff */
.L_x_2118:
[----:B------:R-:W-:Y:S05]  /*2c30*/  BRA.DIV ~URZ, `(.L_x_2079) ;  /* 0x000058427f007947 */ /* 0x000fea000b800000 */
[----:B------:R-:W3:Y:S01]  /*2c40*/  SHFL.UP PT, R71, R82, 0x1, RZ ;  /* 0x0420000052477989 */ /* 0x000ee200000e00ff */
[----:B------:R-:W-:Y:S01]  /*2c50*/  ISETP.GE.AND P0, PT, R10, 0x1, PT ;  /* 0x000000010a00780c */ /* 0x000fe20003f06270 */
[----:B--2---:R-:W-:-:S02]  /*2c60*/  FMUL.FTZ R74, R80, R73 ;  /* 0x00000049504a7220 */ /* 0x004fc40000410000 */
[----:B------:R-:W2:Y:S04]  /*2c70*/  SHFL.UP PT, R75, R83, 0x1, RZ ;  /* 0x04200000534b7989 */ /* 0x000ea800000e00ff */
[----:B------:R-:W4:Y:S01]  /*2c80*/  SHFL.UP PT, R69, R80, 0x1, RZ ;  /* 0x0420000050457989 */ /* 0x000f2200000e00ff */
[C---:B---3--:R-:W-:Y:S02]  /*2c90*/  FMUL.FTZ R72, R80.reuse, R71 ;  /* 0x0000004750487220 */ /* 0x048fe40000410000 */
[-C--:B--2---:R-:W-:Y:S02]  /*2ca0*/  FMUL.FTZ R68, R80, R75.reuse ;  /* 0x0000004b50447220 */ /* 0x084fe40000410000 */
[C---:B------:R-:W-:Y:S02]  /*2cb0*/  FFMA.FTZ R72, R70.reuse, R75, R72 ;  /* 0x0000004b46487223 */ /* 0x040fe40000010048 */
[----:B------:R-:W-:-:S02]  /*2cc0*/  FFMA.FTZ R71, R70, R71, -R68 ;  /* 0x0000004746477223 */ /* 0x000fc40000010844 */
[-C--:B----4-:R-:W-:Y:S02]  /*2cd0*/  FFMA.FTZ R75, R70, R69.reuse, R74 ;  /* 0x00000045464b7223 */ /* 0x090fe4000001004a */
[C---:B------:R-:W-:Y:S02]  /*2ce0*/  FMUL.FTZ R69, R80.reuse, R69 ;  /* 0x0000004550457220 */ /* 0x040fe40000410000 */
[----:B------:R-:W-:Y:S01]  /*2cf0*/  @P0 FADD.FTZ R83, R83, R72 ;  /* 0x0000004853530221 */ /* 0x000fe20000010000 */
[----:B------:R-:W-:Y:S01]  /*2d00*/  FSEL R75, R80, R75, !P0 ;  /* 0x0000004b504b7208 */ /* 0x000fe20004000000 */
[----:B------:R-:W-:Y:S02]  /*2d10*/  @P0 FADD.FTZ R82, R82, R71 ;  /* 0x0000004752520221 */ /* 0x000fe40000010000 */
[----:B0-----:R-:W-:Y:S01]  /*2d20*/  @P0 FFMA.FTZ R70, R70, R73, -R69 ;  /* 0x0000004946460223 */ /* 0x001fe20000010845 */
[----:B------:R-:W0:Y:S01]  /*2d30*/  SHFL.UP PT, R72, R83, 0x2, RZ ;  /* 0x0440000053487989 */ /* 0x000e2200000e00ff */
[----:B------:R-:W-:-:S03]  /*2d40*/  ISETP.GE.AND P0, PT, R10, 0x2, PT ;  /* 0x000000020a00780c */ /* 0x000fc60003f06270 */
[----:B------:R-:W2:Y:S04]  /*2d50*/  SHFL.UP PT, R71, R82, 0x2, RZ ;  /* 0x0440000052477989 */ /* 0x000ea800000e00ff */
[----:B------:R-:W3:Y:S04]  /*2d60*/  SHFL.UP PT, R68, R70, 0x2, RZ ;  /* 0x0440000046447989 */ /* 0x000ee800000e00ff */
[----:B------:R-:W4:Y:S01]  /*2d70*/  SHFL.UP PT, R69, R75, 0x2, RZ ;  /* 0x044000004b457989 */ /* 0x000f2200000e00ff */
[C---:B0-----:R-:W-:Y:S02]  /*2d80*/  FMUL.FTZ R74, R75.reuse, R72 ;  /* 0x000000484b4a7220 */ /* 0x041fe40000410000 */
[----:B--2---:R-:W-:-:S02]  /*2d90*/  FMUL.FTZ R79, R75, R71 ;  /* 0x000000474b4f7220 */ /* 0x004fc40000410000 */
[C---:B------:R-:W-:Y:S02]  /*2da0*/  FFMA.FTZ R77, R70.reuse, R71, -R74 ;  /* 0x00000047464d7223 */ /* 0x040fe4000001084a */
[C---:B---3--:R-:W-:Y:S02]  /*2db0*/  FMUL.FTZ R73, R75.reuse, R68 ;  /* 0x000000444b497220 */ /* 0x048fe40000410000 */
[C---:B------:R-:W-:Y:S02]  /*2dc0*/  FFMA.FTZ R72, R70.reuse, R72, R79 ;  /* 0x0000004846487223 */ /* 0x040fe4000001004f */
[-C--:B----4-:R-:W-:Y:S02]  /*2dd0*/  FMUL.FTZ R71, R75, R69.reuse ;  /* 0x000000454b477220 */ /* 0x090fe40000410000 */
[----:B------:R-:W-:Y:S02]  /*2de0*/  FFMA.FTZ R74, R70, R69, R73 ;  /* 0x00000045464a7223 */ /* 0x000fe40000010049 */
[----:B------:R-:W-:-:S02]  /*2df0*/  @P0 FADD.FTZ R82, R82, R77 ;  /* 0x0000004d52520221 */ /* 0x000fc40000010000 */
[----:B------:R-:W-:Y:S01]  /*2e00*/  @P0 FFMA.FTZ R70, R70, R68, -R71 ;  /* 0x0000004446460223 */ /* 0x000fe20000010847 */
[----:B------:R-:W-:Y:S01]  /*2e10*/  FSEL R74, R75, R74, !P0 ;  /* 0x0000004a4b4a7208 */ /* 0x000fe20004000000 */
[----:B------:R-:W-:Y:S01]  /*2e20*/  @P0 FADD.FTZ R83, R83, R72 ;  /* 0x0000004853530221 */ /* 0x000fe20000010000 */
[----:B------:R-:W0:Y:S01]  /*2e30*/  SHFL.UP PT, R73, R82, 0x4, RZ ;  /* 0x0480000052497989 */ /* 0x000e2200000e00ff */
[----:B------:R-:W-:-:S03]  /*2e40*/  ISETP.GE.AND P0, PT, R10, 0x4, PT ;  /* 0x000000040a00780c */ /* 0x000fc60003f06270 */
[----:B------:R-:W2:Y:S04]  /*2e50*/  SHFL.UP PT, R69, R70, 0x4, RZ ;  /* 0x0480000046457989 */ /* 0x000ea800000e00ff */
[----:B------:R-:W3:Y:S04]  /*2e60*/  SHFL.UP PT, R75, R83, 0x4, RZ ;  /* 0x04800000534b7989 */ /* 0x000ee800000e00ff */
[----:B------:R-:W4:Y:S01]  /*2e70*/  SHFL.UP PT, R71, R74, 0x4, RZ ;  /* 0x048000004a477989 */ /* 0x000f2200000e00ff */
[C---:B0-----:R-:W-:Y:S02]  /*2e80*/  FMUL.FTZ R76, R74.reuse, R73 ;  /* 0x000000494a4c7220 */ /* 0x041fe40000410000 */
[----:B--2---:R-:W-:-:S02]  /*2e90*/  FMUL.FTZ R68, R74, R69 ;  /* 0x000000454a447220 */ /* 0x004fc40000410000 */
[-C--:B---3--:R-:W-:Y:S02]  /*2ea0*/  FMUL.FTZ R72, R74, R75.reuse ;  /* 0x0000004b4a487220 */ /* 0x088fe40000410000 */
[C---:B------:R-:W-:Y:S02]  /*2eb0*/  FFMA.FTZ R76, R70.reuse, R75, R76 ;  /* 0x0000004b464c7223 */ /* 0x040fe4000001004c */
[-C--:B----4-:R-:W-:Y:S02]  /*2ec0*/  FFMA.FTZ R75, R70, R71.reuse, R68 ;  /* 0x00000047464b7223 */ /* 0x090fe40000010044 */
        /* <DEDUP_REMOVED lines=13> */
[CC--:B---3--:R-:W-:Y:S02]  /*2fa0*/  FMUL.FTZ R79, R75.reuse, R71.reuse ;  /* 0x000000474b4f7220 */ /* 0x0c8fe40000410000 */
[C---:B------:R-:W-:Y:S02]  /*2fb0*/  FFMA.FTZ R77, R70.reuse, R71, -R74 ;  /* 0x00000047464d7223 */ /* 0x040fe4000001084a */
[CC--:B----4-:R-:W-:Y:S02]  /*2fc0*/  FFMA.FTZ R74, R70.reuse, R69.reuse, R73 ;  /* 0x00000045464a7223 */ /* 0x0d0fe40000010049 */
[C---:B------:R-:W-:Y:S02]  /*2fd0*/  FMUL.FTZ R71, R75.reuse, R69 ;  /* 0x000000454b477220 */ /* 0x040fe40000410000 */
[C---:B------:R-:W-:Y:S01]  /*2fe0*/  FFMA.FTZ R72, R70.reuse, R72, R79 ;  /* 0x0000004846487223 */ /* 0x040fe2000001004f */
[----:B------:R-:W-:Y:S01]  /*2ff0*/  FSEL R74, R75, R74, !P0 ;  /* 0x0000004a4b4a7208 */ /* 0x000fe20004000000 */
[----:B------:R-:W-:-:S02]  /*3000*/  @P0 FFMA.FTZ R70, R70, R68, -R71 ;  /* 0x0000004446460223 */ /* 0x000fc40000010847 */
[----:B------:R-:W-:Y:S02]  /*3010*/  @P0 FADD.FTZ R83, R83, R72 ;  /* 0x0000004853530221 */ /* 0x000fe40000010000 */
[----:B------:R-:W-:Y:S01]  /*3020*/  @P0 FADD.FTZ R82, R82, R77 ;  /* 0x0000004d52520221 */ /* 0x000fe20000010000 */
[----:B------:R0:W2:Y:S04]  /*3030*/  SHFL.UP PT, R73, R70, 0x10, RZ ;  /* 0x0600000046497989 */ /* 0x0000a800000e00ff */
[----:B------:R0:W3:Y:S04]  /*3040*/  SHFL.UP PT, R71, R83, 0x10, RZ ;  /* 0x0600000053477989 */ /* 0x0000e800000e00ff */
[----:B------:R0:W4:Y:S04]  /*3050*/  SHFL.UP PT, R77, R82, 0x10, RZ ;  /* 0x06000000524d7989 */ /* 0x00012800000e00ff */
[----:B------:R0:W1:Y:S02]  /*3060*/  SHFL.UP PT, R75, R74, 0x10, RZ ;  /* 0x060000004a4b7989 */ /* 0x00006400000e00ff */
.L_x_2119:
[----:B------:R-:W-:Y:S01]  /*3070*/  ISETP.GE.AND P0, PT, R10, 0x10, PT ;  /* 0x000000100a00780c */ /* 0x000fe20003f06270 */
[----:B--2---:R-:W-:Y:S01]  /*3080*/  FMUL.FTZ R68, R73, R74 ;  /* 0x0000004a49447220 */ /* 0x004fe20000410000 */
[----:B------:R-:W-:Y:S01]  /*3090*/  MOV R80, R70 ;  /* 0x0000004600507202 */ /* 0x000fe20000000f00 */
[----:B0--3--:R-:W-:-:S02]  /*30a0*/  FMUL.FTZ R70, R71, R74 ;  /* 0x0000004a47467220 */ /* 0x009fc40000410000 */
[----:B----4-:R-:W-:Y:S02]  /*30b0*/  FMUL.FTZ R72, R77, R74 ;  /* 0x0000004a4d487220 */ /* 0x010fe40000410000 */
[-C--:B-1----:R-:W-:Y:S02]  /*30c0*/  FFMA.FTZ R69, R75, R80.reuse, R68 ;  /* 0x000000504b457223 */ /* 0x082fe40000010044 */
[----:B------:R-:W-:Y:S02]  /*30d0*/  FFMA.FTZ R70, R77, R80, -R70 ;  /* 0x000000504d467223 */ /* 0x000fe40000010846 */
[----:B------:R-:W-:Y:S01]  /*30e0*/  FMUL.FTZ R68, R75, R74 ;  /* 0x0000004a4b447220 */ /* 0x000fe20000410000 */
[----:B------:R-:W-:Y:S01]  /*30f0*/  FSEL R77, R74, R69, !P0 ;  /* 0x000000454a4d7208 */ /* 0x000fe20004000000 */
[-C--:B------:R-:W-:Y:S02]  /*3100*/  FFMA.FTZ R72, R71, R80.reuse, R72 ;  /* 0x0000005047487223 */ /* 0x080fe40000010048 */
[----:B------:R-:W-:-:S02]  /*3110*/  @P0 FFMA.FTZ R80, R73, R80, -R68 ;  /* 0x0000005049500223 */ /* 0x000fc40000010844 */
[----:B------:R-:W-:Y:S02]  /*3120*/  @P0 FADD.FTZ R82, R70, R82 ;  /* 0x0000005246520221 */ /* 0x000fe40000010000 */
[----:B------:R-:W-:Y:S01]  /*3130*/  @P0 FADD.FTZ R83, R72, R83 ;  /* 0x0000005348530221 */ /* 0x000fe20000010000 */
[----:B------:R-:W-:Y:S05]  /*3140*/  BRA.CONV ~URZ, `(.L_x_2080) ;  /* 0x000000637f007947 */ /* 0x000fea000b800000 */
[----:B------:R-:W-:Y:S01]  /*3150*/  HFMA2.MMA R73, -RZ, RZ, 0, 1.847743988037109375e-06 ;  /* 0x0000001fff497435 */ /* 0x000fe200000001ff */
[----:B------:R-:W-:Y:S02]  /*3160*/  MOV R70, R80 ;  /* 0x0000005000467202 */ /* 0x000fe40000000f00 */
[----:B------:R-:W-:Y:S02]  /*3170*/  MOV R72, 0x1f ;  /* 0x0000001f00487802 */ /* 0x000fe40000000f00 */
[----:B------:R-:W-:Y:S02]  /*3180*/  MOV R71, 0xffffffff ;  /* 0xffffffff00477802 */ /* 0x000fe40000000f00 */
[----:B------:R-:W-:-:S02]  /*3190*/  MOV R68, 0x31b0 ;  /* 0x000031b000447802 */ /* 0x000fc40000000f00 */
[----:B-----5:R-:W-:Y:S05]  /*31a0*/  CALL.REL.NOINC `($__internal_49_$__cuda_sm70_shflsync_idx_p) ;  /* 0x0000712000007944 */ /* 0x020fea0003c00000 */
.L_x_2080:
[----:B------:R-:W-:Y:S05]  /*31b0*/  BRA.CONV ~URZ, `(.L_x_2081) ;  /* 0x000000637f007947 */ /* 0x000fea000b800000 */
[----:B0-----:R-:W-:Y:S01]  /*31c0*/  HFMA2.MMA R73, -RZ, RZ, 0, 1.847743988037109375e-06 ;  /* 0x0000001fff497435 */ /* 0x001fe200000001ff */
[----:B------:R-:W-:-:S02]  /*31d0*/  MOV R70, R77 ;  /* 0x0000004d00467202 */ /* 0x000fc40000000f00 */
[----:B------:R-:W-:Y:S02]  /*31e0*/  MOV R72, 0x1f ;  /* 0x0000001f00487802 */ /* 0x000fe40000000f00 */
[----:B-1----:R-:W-:Y:S02]  /*31f0*/  MOV R71, 0xffffffff ;  /* 0xffffffff00477802 */ /* 0x002fe40000000f00 */
[----:B------:R-:W-:Y:S02]  /*3200*/  MOV R68, 0x3220 ;  /* 0x0000322000447802 */ /* 0x000fe40000000f00 */
[----:B-----5:R-:W-:Y:S05]  /*3210*/  CALL.REL.NOINC `($__internal_49_$__cuda_sm70_shflsync_idx_p) ;  /* 0x000070b000007944 */ /* 0x020fea0003c00000 */
.L_x_2081:
[----:B------:R-:W-:Y:S05]  /*3220*/  BRA.CONV ~URZ, `(.L_x_2082) ;  /* 0x000000637f007947 */ /* 0x000fea000b800000 */
[----:B0-----:R-:W-:Y:S01]  /*3230*/  HFMA2.MMA R73, -RZ, RZ, 0, 1.847743988037109375e-06 ;  /* 0x0000001fff497435 */ /* 0x001fe200000001ff */
[----:B------:R-:W-:Y:S02]  /*3240*/  MOV R70, R82 ;  /* 0x0000005200467202 */ /* 0x000fe40000000f00 */
[----:B------:R-:W-:Y:S02]  /*3250*/  MOV R72, 0x1f ;  /* 0x0000001f00487802 */ /* 0x000fe40000000f00 */
[----:B-1----:R-:W-:Y:S02]  /*3260*/  MOV R71, 0xffffffff ;  /* 0xffffffff00477802 */ /* 0x002fe40000000f00 */
[----:B------:R-:W-:-:S02]  /*3270*/  MOV R68, 0x3290 ;  /* 0x0000329000447802 */ /* 0x000fc40000000f00 */
[----:B-----5:R-:W-:Y:S05]  /*3280*/  CALL.REL.NOINC `($__internal_49_$__cuda_sm70_shflsync_idx_p) ;  /* 0x0000704000007944 */ /* 0x020fea0003c00000 */
.L_x_2082:
[----:B------:R-:W-:Y:S05]  /*3290*/  BRA.CONV ~URZ, `(.L_x_2083) ;  /* 0x000000637f007947 */ /* 0x000fea000b800000 */
[----:B0-----:R-:W-:Y:S01]  /*32a0*/  HFMA2.MMA R73, -RZ, RZ, 0, 1.847743988037109375e-06 ;  /* 0x0000001fff497435 */ /* 0x001fe200000001ff */
[----:B------:R-:W-:-:S02]  /*32b0*/  MOV R70, R83 ;  /* 0x0000005300467202 */ /* 0x000fc40000000f00 */
[----:B------:R-:W-:Y:S02]  /*32c0*/  MOV R72, 0x1f ;  /* 0x0000001f00487802 */ /* 0x000fe40000000f00 */
[----:B-1----:R-:W-:Y:S02]  /*32d0*/  MOV R71, 0xffffffff ;  /* 0xffffffff00477802 */ /* 0x002fe40000000f00 */
[----:B------:R-:W-:Y:S02]  /*32e0*/  MOV R68, 0x3300 ;  /* 0x0000330000447802 */ /* 0x000fe40000000f00 */
[----:B-----5:R-:W-:Y:S05]  /*32f0*/  CALL.REL.NOINC `($__internal_49_$__cuda_sm70_shflsync_idx_p) ;  /* 0x00006fd000007944 */ /* 0x020fea0003c00000 */
.L_x_2083:
[----:B------:R-:W-:Y:S05]  /*3300*/  BRA.DIV ~URZ, `(.L_x_2084) ;  /* 0x00005cd27f007947 */ /* 0x000fea000b800000 */
[----:B-----5:R2:W3:Y:S04]  /*3310*/  SHFL.IDX PT, R195, R64, RZ, 0x1f ;  /* 0x00001fff40c37589 */ /* 0x0204e800000e0000 */
[----:B------:R2:W4:Y:S04]  /*3320*/  SHFL.IDX PT, R196, R65, RZ, 0x1f ;  /* 0x00001fff41c47589 */ /* 0x00052800000e0000 */
[----:B------:R2:W0:Y:S04]  /*3330*/  SHFL.IDX PT, R74, R66, RZ, 0x1f ;  /* 0x00001fff424a7589 */ /* 0x00042800000e0000 */
[----:B------:R2:W1:Y:S04]  /*3340*/  SHFL.IDX PT, R75, R67, RZ, 0x1f ;  /* 0x00001fff434b7589 */ /* 0x00046800000e0000 */
[----:B------:R-:W0:Y:S04]  /*3350*/  SHFL.UP PT, R80, R80, 0x1, RZ ;  /* 0x0420000050507989 */ /* 0x000e2800000e00ff */
[----:B------:R2:W0:Y:S04]  /*3360*/  SHFL.UP PT, R81, R77, 0x1, RZ ;  /* 0x042000004d517989 */ /* 0x00042800000e00ff */
[----:B------:R-:W0:Y:S04]  /*3370*/  SHFL.UP PT, R82, R82, 0x1, RZ ;  /* 0x0420000052527989 */ /* 0x000e2800000e00ff */
[----:B------:R-:W0:Y:S02]  /*3380*/  SHFL.UP PT, R83, R83, 0x1, RZ ;  /* 0x0420000053537989 */ /* 0x000e2400000e00ff */
.L_x_2120:
[----:B--234-:R-:W2:Y:S01]  /*3390*/  LDS.128 R76, [R194+0x1100] ;  /* 0x00110000c24c7984 */ /* 0x01cea20000000c00 */
[----:B0-----:R-:W-:-:S02]  /*33a0*/  FMUL.FTZ R72, R74, R81 ;  /* 0x000000514a487220 */ /* 0x001fc40000410000 */
[C---:B-1----:R-:W-:Y:S01]  /*33b0*/  FMUL.FTZ R73, R75.reuse, R81 ;  /* 0x000000514b497220 */ /* 0x042fe20000410000 */
[----:B------:R-:W0:Y:S01]  /*33c0*/  LDS.128 R64, [R194+0x1110] ;  /* 0x00111000c2407984 */ /* 0x000e220000000c00 */
[-C--:B------:R-:W-:Y:S02]  /*33d0*/  FFMA.FTZ R72, R75, R80.reuse, R72 ;  /* 0x000000504b487223 */ /* 0x080fe40000010048 */
[----:B------:R-:W-:Y:S01]  /*33e0*/  FFMA.FTZ R73, R74, R80, -R73 ;  /* 0x000000504a497223 */ /* 0x000fe20000010849 */
[----:B------:R-:W1:Y:S01]  /*33f0*/  LDS.128 R68, [R194+0x1120] ;  /* 0x00112000c2447984 */ /* 0x000e620000000c00 */
[----:B------:R-:W-:Y:S01]  /*3400*/  @P1 FADD.FTZ R75, R72, R83 ;  /* 0x00000053484b1221 */ /* 0x000fe20000010000 */
[----:B------:R-:W-:Y:S01]  /*3410*/  MOV R72, R195 ;  /* 0x000000c300487202 */ /* 0x000fe20000000f00 */
[----:B------:R-:W-:Y:S01]  /*3420*/  @P1 FADD.FTZ R74, R73, R82 ;  /* 0x00000052494a1221 */ /* 0x000fe20000010000 */
[----:B------:R-:W-:-:S05]  /*3430*/  MOV R73, R196 ;  /* 0x000000c400497202 */ /* 0x000fca0000000f00 */
        /* <DEDUP_REMOVED lines=38> */
.L_x_2077:
[----:B--2---:R-:W-:Y:S05]  /*36a0*/  BSYNC B0 ;  /* 0x0000000000007941 */ /* 0x004fea0003800000 */
.L_x_2076:
        /* <DEDUP_REMOVED lines=10> */
[----:B-1----:R-:W-:Y:S02]  /*3750*/  FMUL.FTZ R67, R123, R105 ;  /* 0x000000697b437220 */ /* 0x002fe40000410000 */
[----:B------:R-:W-:Y:S02]  /*3760*/  FADD.FTZ R69, -R169, R66 ;  /* 0x00000042a9457221 */ /* 0x000fe40000010100 */
[----:B------:R-:W-:Y:S02]  /*3770*/  FMUL.FTZ R70, R125, -R68 ;  /* 0x800000447d467220 */ /* 0x000fe40000410000 */
[-C--:B------:R-:W-:Y:S02]  /*3780*/  FMUL.FTZ R66, R123, -R104.reuse ;  /* 0x800000687b427220 */ /* 0x080fe40000410000 */
[----:B------:R-:W-:Y:S02]  /*3790*/  FFMA.FTZ R67, R124, R104, -R67 ;  /* 0x000000687c437223 */ /* 0x000fe40000010843 */
[----:B------:R-:W-:-:S02]  /*37a0*/  FMUL.FTZ R71, R125, -R69 ;  /* 0x800000457d477220 */ /* 0x000fc40000410000 */
[----:B0-----:R-:W-:Y:S01]  /*37b0*/  FFMA.FTZ R73, R126, R69, R70 ;  /* 0x000000457e497223 */ /* 0x001fe20000010046 */
        /* <DEDUP_REMOVED lines=25> */
[----:B------:R-:W-:Y:S02]  /*3950*/  FFMA.FTZ R66, R130, R71, -R66 ;  /* 0x0000004782427223 */ /* 0x000fe40000010842 */
[----:B------:R-:W-:Y:S02]  /*3960*/  FADD.FTZ R73, -R166, R73 ;  /* 0x00000049a6497221 */ /* 0x000fe40000010100 */
[----:B------:R-:W-:Y:S02]  /*3970*/  FFMA.FTZ R68, R130, R67, -R68 ;  /* 0x0000004382447223 */ /* 0x000fe40000010844 */
[----:B------:R-:W-:Y:S02]  /*3980*/  FADD.FTZ R66, R157, R66 ;  /* 0x000000429d427221 */ /* 0x000fe40000010000 */
[----:B------:R-:W-:-:S02]  /*3990*/  FMUL.FTZ R71, R131, -R73 ;  /* 0x8000004983477220 */ /* 0x000fc40000410000 */
[C---:B------:R-:W-:Y:S02]  /*39a0*/  FMUL.FTZ R67, R131.reuse, -R69 ;  /* 0x8000004583437220 */ /* 0x040fe40000410000 */
[C---:B------:R-:W-:Y:S02]  /*39b0*/  FMUL.FTZ R70, R131.reuse, -R68 ;  /* 0x8000004483467220 */ /* 0x040fe40000410000 */
[C---:B------:R-:W-:Y:S02]  /*39c0*/  FFMA.FTZ R71, R132.reuse, R66, -R71 ;  /* 0x0000004284477223 */ /* 0x040fe40000010847 */
[----:B------:R-:W-:Y:S02]  /*39d0*/  FFMA.FTZ R68, R132, R68, -R67 ;  /* 0x0000004484447223 */ /* 0x000fe40000010843 */
[----:B------:R-:W-:Y:S02]  /*39e0*/  FMUL.FTZ R66, R131, -R66 ;  /* 0x8000004283427220 */ /* 0x000fe40000410000 */
[----:B0-----:R-:W-:-:S02]  /*39f0*/  FMUL.FTZ R67, R85, R65 ;  /* 0x0000004155437220 */ /* 0x001fc40000410000 */
[----:B------:R-:W-:Y:S02]  /*3a00*/  FMUL.FTZ R85, R85, R64 ;  /* 0x0000004055557220 */ /* 0x000fe40000410000 */
[C---:B------:R-:W-:Y:S02]  /*3a10*/  FFMA.FTZ R70, R132.reuse, R69, R70 ;  /* 0x0000004584467223 */ /* 0x040fe40000010046 */
[----:B------:R-:W-:Y:S02]  /*3a20*/  FFMA.FTZ R66, R132, R73, R66 ;  /* 0x0000004984427223 */ /* 0x000fe40000010042 */
[C---:B------:R-:W-:Y:S02]  /*3a30*/  FFMA.FTZ R85, R84.reuse, R65, R85 ;  /* 0x0000004154557223 */ /* 0x040fe40000010055 */
[----:B------:R-:W-:Y:S02]  /*3a40*/  FMUL.FTZ R65, R133, -R70 ;  /* 0x8000004685417220 */ /* 0x000fe40000410000 */
[----:B------:R-:W-:-:S02]  /*3a50*/  FFMA.FTZ R64, R84, R64, -R67 ;  /* 0x0000004054407223 */ /* 0x000fc40000010843 */
[----:B------:R-:W-:Y:S02]  /*3a60*/  FADD.FTZ R66, -R165, R66 ;  /* 0x00000042a5427221 */ /* 0x000fe40000010100 */
[-C--:B------:R-:W-:Y:S02]  /*3a70*/  FFMA.FTZ R67, R134, R68.reuse, -R65 ;  /* 0x0000004486437223 */ /* 0x080fe40000010841 */
[----:B------:R-:W-:Y:S02]  /*3a80*/  FMUL.FTZ R69, R133, -R68 ;  /* 0x8000004485457220 */ /* 0x000fe40000410000 */
[----:B------:R-:W-:Y:S02]  /*3a90*/  FADD.FTZ R215, R215, R64 ;  /* 0x00000040d7d77221 */ /* 0x000fe40000010000 */
[----:B------:R-:W-:Y:S02]  /*3aa0*/  FADD.FTZ R71, R156, R71 ;  /* 0x000000479c477221 */ /* 0x000fe40000010000 */
[----:B------:R-:W-:-:S02]  /*3ab0*/  FMUL.FTZ R68, R133, -R66 ;  /* 0x8000004285447220 */ /* 0x000fc40000410000 */
[----:B------:R-:W-:Y:S02]  /*3ac0*/  FADD.FTZ R196, RZ, R85 ;  /* 0x00000055ffc47221 */ /* 0x000fe40000010000 */
        /* <DEDUP_REMOVED lines=11> */
[-C--:B------:R-:W-:Y:S02]  /*3b80*/  FFMA.FTZ R66, R136, R67.reuse, -R64 ;  /* 0x0000004388427223 */ /* 0x080fe40000010840 */
[----:B------:R-:W-:Y:S02]  /*3b90*/  FADD.FTZ R194, RZ, R194 ;  /* 0x000000c2ffc27221 */ /* 0x000fe40000010000 */
[----:B------:R-:W-:Y:S02]  /*3ba0*/  FMUL.FTZ R64, R135, -R67 ;  /* 0x8000004387407220 */ /* 0x000fe40000410000 */
[----:B------:R-:W-:Y:S02]  /*3bb0*/  FMUL.FTZ R67, R149, R220 ;  /* 0x000000dc95437220 */ /* 0x000fe40000410000 */
[----:B------:R-:W-:Y:S02]  /*3bc0*/  FADD.FTZ R68, R155, R68 ;  /* 0x000000449b447221 */ /* 0x000fe40000010000 */
[----:B------:R-:W-:-:S02]  /*3bd0*/  FMUL.FTZ R73, R135, -R71 ;  /* 0x8000004787497220 */ /* 0x000fc40000410000 */
[-C--:B------:R-:W-:Y:S02]  /*3be0*/  FMUL.FTZ R65, R149, R194.reuse ;  /* 0x000000c295417220 */ /* 0x080fe40000410000 */
        /* <DEDUP_REMOVED lines=11> */
[-C--:B------:R-:W-:Y:S02]  /*3ca0*/  FMUL.FTZ R67, R147, R213.reuse ;  /* 0x000000d593437220 */ /* 0x080fe40000410000 */
[----:B------:R-:W-:Y:S02]  /*3cb0*/  FFMA.FTZ R70, R138, R66, -R65 ;  /* 0x000000428a467223 */ /* 0x000fe40000010841 */
[----:B------:R-:W-:Y:S02]  /*3cc0*/  FFMA.FTZ R65, R148, R213, -R64 ;  /* 0x000000d594417223 */ /* 0x000fe40000010840 */
[----:B------:R-:W-:Y:S02]  /*3cd0*/  FADD.FTZ R73, R154, R73 ;  /* 0x000000499a497221 */ /* 0x000fe40000010000 */
[----:B------:R-:W-:Y:S02]  /*3ce0*/  FMUL.FTZ R64, R137, -R68 ;  /* 0x8000004489407220 */ /* 0x000fe40000410000 */
[----:B------:R-:W-:-:S02]  /*3cf0*/  FFMA.FTZ R67, R148, R198, R67 ;  /* 0x000000c694437223 */ /* 0x000fc40000010043 */
[----:B------:R-:W-:Y:S02]  /*3d00*/  FADD.FTZ R218, R218, R65 ;  /* 0x00000041dada7221 */ /* 0x000fe40000010000 */
[CC--:B------:R-:W-:Y:S02]  /*3d10*/  FFMA.FTZ R72, R138.reuse, R73.reuse, -R64 ;  /* 0x000000498a487223 */ /* 0x0c0fe40000010840 */
[----:B------:R-:W-:Y:S02]  /*3d20*/  FMUL.FTZ R73, R137, -R73 ;  /* 0x8000004989497220 */ /* 0x000fe40000410000 */
[----:B------:R-:W-:Y:S02]  /*3d30*/  FADD.FTZ R200, RZ, R67 ;  /* 0x00000043ffc87221 */ /* 0x000fe40000010000 */
[----:B------:R-:W-:Y:S02]  /*3d40*/  FMUL.FTZ R67, R145, R218 ;  /* 0x000000da91437220 */ /* 0x000fe40000410000 */
[----:B------:R-:W-:-:S02]  /*3d50*/  FFMA.FTZ R73, R138, R68, R73 ;  /* 0x000000448a497223 */ /* 0x000fc40000010049 */
[-C--:B------:R-:W-:Y:S02]  /*3d60*/  FMUL.FTZ R65, R145, R200.reuse ;  /* 0x000000c891417220 */ /* 0x080fe40000410000 */
[----:B------:R-:W-:Y:S02]  /*3d70*/  FFMA.FTZ R67, R146, R200, R67 ;  /* 0x000000c892437223 */ /* 0x000fe40000010043 */
[----:B------:R-:W-:Y:S02]  /*3d80*/  FMUL.FTZ R66, R137, -R66 ;  /* 0x8000004289427220 */ /* 0x000fe40000410000 */
[----:B------:R-:W-:Y:S02]  /*3d90*/  FADD.FTZ R73, -R162, R73 ;  /* 0x00000049a2497221 */ /* 0x000fe40000010100 */
[----:B------:R-:W-:Y:S02]  /*3da0*/  FFMA.FTZ R64, R146, R218, -R65 ;  /* 0x000000da92407223 */ /* 0x000fe40000010841 */
[----:B------:R-:W-:-:S02]  /*3db0*/  FADD.FTZ R195, RZ, R67 ;  /* 0x00000043ffc37221 */ /* 0x000fc40000010000 */
[----:B------:R-:W-:Y:S02]  /*3dc0*/  FFMA.FTZ R66, R138, R69, R66 ;  /* 0x000000458a427223 */ /* 0x000fe40000010042 */
[----:B------:R-:W-:Y:S02]  /*3dd0*/  FMUL.FTZ R71, R139, -R70 ;  /* 0x800000468b477220 */ /* 0x000fe40000410000 */
[----:B------:R-:W-:Y:S02]  /*3de0*/  FADD.FTZ R72, R171, R72 ;  /* 0x00000048ab487221 */ /* 0x000fe40000010000 */
[----:B------:R-:W-:Y:S02]  /*3df0*/  FMUL.FTZ R65, R139, -R73 ;  /* 0x800000498b417220 */ /* 0x000fe40000410000 */
[----:B------:R-:W-:Y:S02]  /*3e00*/  FADD.FTZ R211, R211, R64 ;  /* 0x00000040d3d37221 */ /* 0x000fe40000010000 */
[----:B------:R-:W-:-:S02]  /*3e10*/  FMUL.FTZ R64, R143, R195 ;  /* 0x000000c38f407220 */ /* 0x000fc40000410000 */
[CC--:B------:R-:W-:Y:S02]  /*3e20*/  FMUL.FTZ R69, R139.reuse, -R66.reuse ;  /* 0x800000428b457220 */ /* 0x0c0fe40000410000 */
[C---:B------:R-:W-:Y:S02]  /*3e30*/  FFMA.FTZ R71, R140.reuse, R66, R71 ;  /* 0x000000428c477223 */ /* 0x040fe40000010047 */
[-C--:B------:R-:W-:Y:S02]  /*3e40*/  FFMA.FTZ R66, R140, R72.reuse, -R65 ;  /* 0x000000488c427223 */ /* 0x080fe40000010841 */
[----:B------:R-:W-:Y:S02]  /*3e50*/  FMUL.FTZ R72, R139, -R72 ;  /* 0x800000488b487220 */ /* 0x000fe40000410000 */
[-C--:B------:R-:W-:Y:S02]  /*3e60*/  FFMA.FTZ R65, R144, R211.reuse, -R64 ;  /* 0x000000d390417223 */ /* 0x080fe40000010840 */
[----:B------:R-:W-:-:S02]  /*3e70*/  FMUL.FTZ R64, R143, R211 ;  /* 0x000000d38f407220 */ /* 0x000fc40000410000 */
[C---:B------:R-:W-:Y:S02]  /*3e80*/  FFMA.FTZ R73, R140.reuse, R73, R72 ;  /* 0x000000498c497223 */ /* 0x040fe40000010048 */
[----:B------:R-:W-:Y:S02]  /*3e90*/  FFMA.FTZ R69, R140, R70, -R69 ;  /* 0x000000468c457223 */ /* 0x000fe40000010845 */
[----:B------:R-:W-:Y:S02]  /*3ea0*/  FMUL.FTZ R67, R141, -R71 ;  /* 0x800000478d437220 */ /* 0x000fe40000410000 */
[----:B------:R-:W-:Y:S02]  /*3eb0*/  FFMA.FTZ R64, R144, R195, R64 ;  /* 0x000000c390407223 */ /* 0x000fe40000010040 */
[----:B------:R-:W-:Y:S02]  /*3ec0*/  FADD.FTZ R216, R216, R65 ;  /* 0x00000041d8d87221 */ /* 0x000fe40000010000 */
[----:B------:R-:W-:-:S02]  /*3ed0*/  FADD.FTZ R73, -R172, R73 ;  /* 0x00000049ac497221 */ /* 0x000fc40000010100 */
[----:B------:R-:W-:Y:S02]  /*3ee0*/  FFMA.FTZ R68, R142, R69, -R67 ;  /* 0x000000458e447223 */ /* 0x000fe40000010843 */
[----:B------:R-:W-:Y:S02]  /*3ef0*/  FADD.FTZ R202, RZ, R64 ;  /* 0x00000040ffca7221 */ /* 0x000fe40000010000 */
[----:B------:R-:W-:Y:S02]  /*3f00*/  FMUL.FTZ R67, R141, R216 ;  /* 0x000000d88d437220 */ /* 0x000fe40000410000 */
[----:B------:R-:W-:Y:S02]  /*3f10*/  FADD.FTZ R66, R173, R66 ;  /* 0x00000042ad427221 */ /* 0x000fe40000010000 */
[C---:B------:R-:W-:Y:S02]  /*3f20*/  FMUL.FTZ R75, R141.reuse, -R73 ;  /* 0x800000498d4b7220 */ /* 0x040fe40000410000 */
        /* <DEDUP_REMOVED lines=13> */
[-C--:B------:R-:W-:Y:S02]  /*4000*/  FFMA.FTZ R71, R144, R68.reuse, -R65 ;  /* 0x0000004490477223 */ /* 0x080fe40000010841 */
[-C--:B------:R-:W-:Y:S02]  /*4010*/  FMUL.FTZ R66, R139, R209.reuse ;  /* 0x000000d18b427220 */ /* 0x080fe40000410000 */
[----:B------:R-:W-:Y:S02]  /*4020*/  FFMA.FTZ R65, R140, R209, -R64 ;  /* 0x000000d18c417223 */ /* 0x000fe40000010840 */
[----:B------:R-:W-:Y:S02]  /*4030*/  FMUL.FTZ R68, R143, -R68 ;  /* 0x800000448f447220 */ /* 0x000fe40000410000 */
[----:B------:R-:W-:Y:S02]  /*4040*/  FADD.FTZ R70, R175, R70 ;  /* 0x00000046af467221 */ /* 0x000fe40000010000 */
[----:B------:R-:W-:-:S02]  /*4050*/  FMUL.FTZ R67, R143, -R73 ;  /* 0x800000498f437220 */ /* 0x000fc40000410000 */
[----:B------:R-:W-:Y:S02]  /*4060*/  FFMA.FTZ R66, R140, R197, R66 ;  /* 0x000000c58c427223 */ /* 0x000fe40000010042 */
[----:B------:R-:W-:Y:S02]  /*4070*/  FADD.FTZ R214, R214, R65 ;  /* 0x00000041d6d67221 */ /* 0x000fe40000010000 */
[C---:B------:R-:W-:Y:S02]  /*4080*/  FFMA.FTZ R68, R144.reuse, R69, R68 ;  /* 0x0000004590447223 */ /* 0x040fe40000010044 */
[-C--:B------:R-:W-:Y:S02]  /*4090*/  FFMA.FTZ R72, R144, R70.reuse, -R67 ;  /* 0x0000004690487223 */ /* 0x080fe40000010843 */
[----:B------:R-:W-:Y:S02]  /*40a0*/  FMUL.FTZ R70, R143, -R70 ;  /* 0x800000468f467220 */ /* 0x000fe40000410000 */
[----:B------:R-:W-:-:S02]  /*40b0*/  FADD.FTZ R204, RZ, R66 ;  /* 0x00000042ffcc7221 */ /* 0x000fc40000010000 */
[----:B------:R-:W-:Y:S02]  /*40c0*/  FMUL.FTZ R67, R137, R214 ;  /* 0x000000d689437220 */ /* 0x000fe40000410000 */
[----:B------:R-:W-:Y:S02]  /*40d0*/  FMUL.FTZ R64, R145, -R68 ;  /* 0x8000004491407220 */ /* 0x000fe40000410000 */
[----:B------:R-:W-:Y:S02]  /*40e0*/  FFMA.FTZ R73, R144, R73, R70 ;  /* 0x0000004990497223 */ /* 0x000fe40000010046 */
[-C--:B------:R-:W-:Y:S02]  /*40f0*/  FMUL.FTZ R65, R137, R204.reuse ;  /* 0x000000cc89417220 */ /* 0x080fe40000410000 */
[----:B------:R-:W-:Y:S02]  /*4100*/  FFMA.FTZ R67, R138, R204, R67 ;  /* 0x000000cc8a437223 */ /* 0x000fe40000010043 */
[----:B------:R-:W-:-:S02]  /*4110*/  FFMA.FTZ R66, R146, R71, -R64 ;  /* 0x0000004792427223 */ /* 0x000fc40000010840 */
[----:B------:R-:W-:Y:S02]  /*4120*/  FADD.FTZ R73, -R176, R73 ;  /* 0x00000049b0497221 */ /* 0x000fe40000010100 */
[----:B------:R-:W-:Y:S02]  /*4130*/  FFMA.FTZ R64, R138, R214, -R65 ;  /* 0x000000d68a407223 */ /* 0x000fe40000010841 */
[----:B------:R-:W-:Y:S02]  /*4140*/  FADD.FTZ R199, RZ, R67 ;  /* 0x00000043ffc77221 */ /* 0x000fe40000010000 */
[----:B------:R-:W-:Y:S02]  /*4150*/  FMUL.FTZ R71, R145, -R71 ;  /* 0x8000004791477220 */ /* 0x000fe40000410000 */
[----:B------:R-:W-:Y:S02]  /*4160*/  FADD.FTZ R72, R177, R72 ;  /* 0x00000048b1487221 */ /* 0x000fe40000010000 */
[----:B------:R-:W-:-:S02]  /*4170*/  FMUL.FTZ R65, R145, -R73 ;  /* 0x8000004991417220 */ /* 0x000fc40000410000 */
[----:B------:R-:W-:Y:S02]  /*4180*/  FADD.FTZ R207, R207, R64 ;  /* 0x00000040cfcf7221 */ /* 0x000fe40000010000 */
[C---:B------:R-:W-:Y:S02]  /*4190*/  FMUL.FTZ R64, R135.reuse, R199 ;  /* 0x000000c787407220 */ /* 0x040fe40000410000 */
[C---:B------:R-:W-:Y:S02]  /*41a0*/  FFMA.FTZ R71, R146.reuse, R68, R71 ;  /* 0x0000004492477223 */ /* 0x040fe40000010047 */
[----:B------:R-:W-:Y:S02]  /*41b0*/  FFMA.FTZ R68, R146, R72, -R65 ;  /* 0x0000004892447223 */ /* 0x000fe40000010841 */
[-C--:B------:R-:W-:Y:S02]  /*41c0*/  FFMA.FTZ R65, R136, R207.reuse, -R64 ;  /* 0x000000cf88417223 */ /* 0x080fe40000010840 */
[----:B------:R-:W-:-:S02]  /*41d0*/  FMUL.FTZ R64, R135, R207 ;  /* 0x000000cf87407220 */ /* 0x000fc40000410000 */
[----:B------:R-:W-:Y:S02]  /*41e0*/  FMUL.FTZ R67, R147, -R71 ;  /* 0x8000004793437220 */ /* 0x000fe40000410000 */
[----:B------:R-:W-:Y:S02]  /*41f0*/  FFMA.FTZ R64, R136, R199, R64 ;  /* 0x000000c788407223 */ /* 0x000fe40000010040 */
[----:B------:R-:W-:Y:S02]  /*4200*/  FADD.FTZ R212, R212, R65 ;  /* 0x00000041d4d47221 */ /* 0x000fe40000010000 */
[----:B------:R-:W-:Y:S02]  /*4210*/  FMUL.FTZ R72, R145, -R72 ;  /* 0x8000004891487220 */ /* 0x000fe40000410000 */
[----:B------:R-:W-:Y:S02]  /*4220*/  FFMA.FTZ R69, R148, R66, -R67 ;  /* 0x0000004294457223 */ /* 0x000fe40000010843 */
[----:B------:R-:W-:-:S02]  /*4230*/  FADD.FTZ R206, RZ, R64 ;  /* 0x00000040ffce7221 */ /* 0x000fc40000010000 */
[----:B------:R-:W-:Y:S02]  /*4240*/  FMUL.FTZ R67, R133, R212 ;  /* 0x000000d485437220 */ /* 0x000fe40000410000 */
[----:B------:R-:W-:Y:S02]  /*4250*/  FFMA.FTZ R73, R146, R73, R72 ;  /* 0x0000004992497223 */ /* 0x000fe40000010048 */
[----:B------:R-:W-:Y:S02]  /*4260*/  FMUL.FTZ R66, R147, -R66 ;  /* 0x8000004293427220 */ /* 0x000fe40000410000 */
[-C--:B------:R-:W-:Y:S02]  /*4270*/  FMUL.FTZ R65, R133, R206.reuse ;  /* 0x000000ce85417220 */ /* 0x080fe40000410000 */
[----:B------:R-:W-:Y:S02]  /*4280*/  FFMA.FTZ R67, R134, R206, R67 ;  /* 0x000000ce86437223 */ /* 0x000fe40000010043 */
[----:B------:R-:W-:-:S02]  /*4290*/  FADD.FTZ R73, -R178, R73 ;  /* 0x00000049b2497221 */ /* 0x000fc40000010100 */
[----:B------:R-:W-:Y:S02]  /*42a0*/  FFMA.FTZ R66, R148, R71, R66 ;  /* 0x0000004794427223 */ /* 0x000fe40000010042 */
[----:B------:R-:W-:Y:S02]  /*42b0*/  FFMA.FTZ R64, R134, R212, -R65 ;  /* 0x000000d486407223 */ /* 0x000fe40000010841 */
[----:B------:R-:W-:Y:S02]  /*42c0*/  FADD.FTZ R201, RZ, R67 ;  /* 0x00000043ffc97221 */ /* 0x000fe40000010000 */
[----:B------:R-:W-:Y:S02]  /*42d0*/  FADD.FTZ R68, R179, R68 ;  /* 0x00000044b3447221 */ /* 0x000fe40000010000 */
[----:B------:R-:W-:Y:S02]  /*42e0*/  FMUL.FTZ R75, R147, -R73 ;  /* 0x80000049934b7220 */ /* 0x000fe40000410000 */
[----:B------:R-:W-:-:S02]  /*42f0*/  FMUL.FTZ R65, R149, -R66 ;  /* 0x8000004295417220 */ /* 0x000fc40000410000 */
[----:B------:R-:W-:Y:S02]  /*4300*/  FADD.FTZ R205, R205, R64 ;  /* 0x00000040cdcd7221 */ /* 0x000fe40000010000 */
[----:B------:R-:W-:Y:S02]  /*4310*/  FMUL.FTZ R64, R131, R201 ;  /* 0x000000c983407220 */ /* 0x000fe40000410000 */
[-C--:B------:R-:W-:Y:S02]  /*4320*/  FFMA.FTZ R70, R148, R68.reuse, -R75 ;  /* 0x0000004494467223 */ /* 0x080fe4000001084b */
[----:B------:R-:W-:Y:S02]  /*4330*/  FMUL.FTZ R68, R147, -R68 ;  /* 0x8000004493447220 */ /* 0x000fe40000410000 */
[----:B------:R-:W-:Y:S02]  /*4340*/  FFMA.FTZ R72, R150, R69, -R65 ;  /* 0x0000004596487223 */ /* 0x000fe40000010841 */
[----:B------:R-:W-:-:S02]  /*4350*/  FFMA.FTZ R65, R132, R205, -R64 ;  /* 0x000000cd84417223 */ /* 0x000fc40000010840 */
[----:B------:R-:W-:Y:S02]  /*4360*/  FMUL.FTZ R64, R131, R205 ;  /* 0x000000cd83407220 */ /* 0x000fe40000410000 */
[----:B------:R-:W-:Y:S02]  /*4370*/  FFMA.FTZ R73, R148, R73, R68 ;  /* 0x0000004994497223 */ /* 0x000fe40000010044 */
[----:B------:R-:W-:Y:S02]  /*4380*/  FADD.FTZ R70, R181, R70 ;  /* 0x00000046b5467221 */ /* 0x000fe40000010000 */
[----:B------:R-:W-:Y:S01]  /*4390*/  FFMA.FTZ R208, R132, R201, R64 ;  /* 0x000000c984d07223 */ /* 0x000fe20000010040 */
[----:B------:R-:W-:Y:S01]  /*43a0*/  MOV R64, 0x3f800000 ;  /* 0x3f80000000407802 */ /* 0x000fe20000000f00 */
[----:B------:R-:W-:Y:S02]  /*43b0*/  FADD.FTZ R73, -R180, R73 ;  /* 0x00000049b4497221 */ /* 0x000fe40000010100 */
[----:B------:R-:W-:-:S02]  /*43c0*/  FMUL.FTZ R69, R149, -R69 ;  /* 0x8000004595457220 */ /* 0x000fc40000410000 */
[C---:B------:R-:W-:Y:S02]  /*43d0*/  FMUL.FTZ R68, R149.reuse, -R70 ;  /* 0x8000004695447220 */ /* 0x040fe40000410000 */
[----:B------:R-:W-:Y:S01]  /*43e0*/  FADD.FTZ R210, R210, R65 ;  /* 0x00000041d2d27221 */ /* 0x000fe20000010000 */
[----:B------:R-:W-:Y:S01]  /*43f0*/  HFMA2.MMA R65, -RZ, RZ, 0, 0 ;  /* 0x00000000ff417435 */ /* 0x000fe200000001ff */
[----:B------:R-:W-:Y:S02]  /*4400*/  FADD.FTZ R208, RZ, R208 ;  /* 0x000000d0ffd07221 */ /* 0x000fe40000010000 */
[-C--:B------:R-:W-:Y:S02]  /*4410*/  FMUL.FTZ R67, R149, -R73.reuse ;  /* 0x8000004995437220 */ /* 0x080fe40000410000 */
[C---:B------:R-:W-:Y:S02]  /*4420*/  FFMA.FTZ R74, R150.reuse, R66, R69 ;  /* 0x00000042964a7223 */ /* 0x040fe40000010045 */
[----:B------:R-:W-:-:S02]  /*4430*/  FFMA.FTZ R73, R150, R73, R68 ;  /* 0x0000004996497223 */ /* 0x000fc40000010044 */
[C---:B------:R-:W-:Y:S02]  /*4440*/  FMUL.FTZ R71, R129.reuse, R210 ;  /* 0x000000d281477220 */ /* 0x040fe40000410000 */
[----:B------:R-:W-:Y:S02]  /*4450*/  FMUL.FTZ R69, R129, R208 ;  /* 0x000000d081457220 */ /* 0x000fe40000410000 */
[----:B------:R-:W-:Y:S02]  /*4460*/  FFMA.FTZ R70, R150, R70, -R67 ;  /* 0x0000004696467223 */ /* 0x000fe40000010843 */
[----:B------:R-:W-:Y:S01]  /*4470*/  FADD.FTZ R73, -R182, R73 ;  /* 0x00000049b6497221 */ /* 0x000fe20000010100 */
[----:B------:R-:W-:Y:S01]  /*4480*/  CS2R R66, SRZ ;  /* 0x0000000000427805 */ /* 0x000fe2000001ff00 */
[C---:B------:R-:W-:Y:S02]  /*4490*/  FFMA.FTZ R71, R130.reuse, R208, R71 ;  /* 0x000000d082477223 */ /* 0x040fe40000010047 */
[----:B------:R-:W-:-:S02]  /*44a0*/  FFMA.FTZ R68, R130, R210, -R69 ;  /* 0x000000d282447223 */ /* 0x000fc40000010845 */
[----:B------:R-:W-:Y:S01]  /*44b0*/  FADD.FTZ R70, R183, R70 ;  /* 0x00000046b7467221 */ /* 0x000fe20000010000 */
[----:B------:R0:W1:Y:S01]  /*44c0*/  @!P0 LDS.128 R64, [R122.X16+0x3910] ;  /* 0x003910007a408984 */ /* 0x000062000000cc00 */
[----:B------:R-:W-:Y:S01]  /*44d0*/  FMUL.FTZ R75, R151, -R73 ;  /* 0x80000049974b7220 */ /* 0x000fe20000410000 */
[----:B------:R-:W-:Y:S01]  /*44e0*/  ISETP.GT.U32.AND P0, PT, R9, 0x1f, PT ;  /* 0x0000001f0900780c */ /* 0x000fe20003f04070 */
[----:B------:R-:W-:Y:S02]  /*44f0*/  FADD.FTZ R203, RZ, R71 ;  /* 0x00000047ffcb7221 */ /* 0x000fe40000010000 */
[----:B------:R-:W-:Y:S02]  /*4500*/  FADD.FTZ R193, R193, R68 ;  /* 0x00000044c1c17221 */ /* 0x000fe40000010000 */
[-C--:B------:R-:W-:Y:S02]  /*4510*/  FMUL.FTZ R69, R151, -R70.reuse ;  /* 0x8000004697457220 */ /* 0x080fe40000410000 */
[----:B------:R-:W-:-:S02]  /*4520*/  FFMA.FTZ R76, R152, R70, -R75 ;  /* 0x00000046984c7223 */ /* 0x000fc4000001084b */
[C---:B------:R-:W-:Y:S02]  /*4530*/  FMUL.FTZ R68, R127.reuse, R203 ;  /* 0x000000cb7f447220 */ /* 0x040fe40000410000 */
[----:B------:R-:W-:Y:S02]  /*4540*/  FMUL.FTZ R70, R127, R193 ;  /* 0x000000c17f467220 */ /* 0x000fe40000410000 */
[----:B------:R-:W-:Y:S02]  /*4550*/  FFMA.FTZ R75, R152, R73, R69 ;  /* 0x00000049984b7223 */ /* 0x000fe40000010045 */
[C---:B------:R-:W-:Y:S02]  /*4560*/  FFMA.FTZ R69, R128.reuse, R193, -R68 ;  /* 0x000000c180457223 */ /* 0x040fe40000010844 */
[----:B------:R-:W-:Y:S02]  /*4570*/  FFMA.FTZ R70, R128, R203, R70 ;  /* 0x000000cb80467223 */ /* 0x000fe40000010046 */
[----:B------:R-:W-:-:S02]  /*4580*/  FMUL.FTZ R71, R151, -R74 ;  /* 0x8000004a97477220 */ /* 0x000fc40000410000 */
[-C--:B------:R-:W-:Y:S02]  /*4590*/  FMUL.FTZ R73, R151, -R72.reuse ;  /* 0x8000004897497220 */ /* 0x080fe40000410000 */
[----:B------:R-:W-:Y:S02]  /*45a0*/  FADD.FTZ R192, R192, R69 ;  /* 0x00000045c0c07221 */ /* 0x000fe40000010000 */
[----:B------:R-:W-:Y:S02]  /*45b0*/  FADD.FTZ R222, RZ, R70 ;  /* 0x00000046ffde7221 */ /* 0x000fe40000010000 */
[C---:B------:R-:W-:Y:S02]  /*45c0*/  FFMA.FTZ R68, R152.reuse, R72, -R71 ;  /* 0x0000004898447223 */ /* 0x040fe40000010847 */
[----:B------:R-:W-:Y:S02]  /*45d0*/  FFMA.FTZ R69, R152, R74, R73 ;  /* 0x0000004a98457223 */ /* 0x000fe40000010049 */
[----:B------:R-:W-:-:S02]  /*45e0*/  FADD.FTZ R71, -R184, R75 ;  /* 0x0000004bb8477221 */ /* 0x000fc40000010100 */
[C---:B------:R-:W-:Y:S02]  /*45f0*/  FMUL.FTZ R75, R125.reuse, R192 ;  /* 0x000000c07d4b7220 */ /* 0x040fe40000410000 */
[-C--:B------:R-:W-:Y:S02]  /*4600*/  FMUL.FTZ R73, R125, R222.reuse ;  /* 0x000000de7d497220 */ /* 0x080fe40000410000 */
[C---:B------:R-:W-:Y:S02]  /*4610*/  FFMA.FTZ R75, R126.reuse, R222, R75 ;  /* 0x000000de7e4b7223 */ /* 0x040fe4000001004b */
[----:B------:R-:W-:Y:S02]  /*4620*/  FFMA.FTZ R72, R126, R192, -R73 ;  /* 0x000000c07e487223 */ /* 0x000fe40000010849 */
[----:B------:R-:W-:Y:S02]  /*4630*/  FADD.FTZ R217, RZ, R75 ;  /* 0x0000004bffd97221 */ /* 0x000fe40000010000 */
[----:B------:R-:W-:-:S02]  /*4640*/  FADD.FTZ R219, R87, R72 ;  /* 0x0000004857db7221 */ /* 0x000fc40000010000 */
        /* <DEDUP_REMOVED lines=10> */
[C---:B-1----:R-:W-:Y:S01]  /*46f0*/  IMAD R223, R9.reuse, 0x50, RZ ;  /* 0x0000005009df7824 */ /* 0x042fe200078e02ff */
[----:B------:R-:W-:-:S04]  /*4700*/  LOP3.LUT R86, R9, 0x1f, RZ, 0xc0, !PT ;  /* 0x0000001f09567812 */ /* 0x000fc800078ec0ff */
[----:B0-----:R-:W-:Y:S01]  /*4710*/  LDS.128 R68, [R223+0x1b30] ;  /* 0x001b3000df447984 */ /* 0x001fe20000000c00 */
[----:B------:R-:W-:-:S03]  /*4720*/  ISETP.NE.AND P0, PT, R86, 0x1f, PT ;  /* 0x0000001f5600780c */ /* 0x000fc60003f05270 */
[----:B------:R-:W0:Y:S04]  /*4730*/  LDS.128 R72, [R223+0x1b40] ;  /* 0x001b4000df487984 */ /* 0x000e280000000c00 */
[----:B------:R-:W1:Y:S04]  /*4740*/  LDS.128 R76, [R223+0x1b20] ;  /* 0x001b2000df4c7984 */ /* 0x000e680000000c00 */
[----:B------:R-:W2:Y:S01]  /*4750*/  LDS.128 R80, [R223+0x1b10] ;  /* 0x001b1000df507984 */ /* 0x000ea20000000c00 */
[C---:B0-----:R-:W-:Y:S02]  /*4760*/  FMUL.FTZ R85, R69.reuse, R75 ;  /* 0x0000004b45557220 */ /* 0x041fe40000410000 */
[----:B------:R-:W-:-:S02]  /*4770*/  FMUL.FTZ R84, R69, R74 ;  /* 0x0000004a45547220 */ /* 0x000fc40000410000 */
[C---:B------:R-:W-:Y:S02]  /*4780*/  FFMA.FTZ R85, R68.reuse, R74, -R85 ;  /* 0x0000004a44557223 */ /* 0x040fe40000010855 */
[----:B------:R-:W-:Y:S02]  /*4790*/  FFMA.FTZ R84, R68, R75, R84 ;  /* 0x0000004b44547223 */ /* 0x000fe40000010054 */
[----:B------:R-:W-:Y:S02]  /*47a0*/  FADD.FTZ R70, R70, R85 ;  /* 0x0000005546467221 */ /* 0x000fe40000010000 */
[----:B------:R-:W-:Y:S02]  /*47b0*/  FADD.FTZ R84, R71, R84 ;  /* 0x0000005447547221 */ /* 0x000fe40000010000 */
[C---:B------:R-:W-:Y:S02]  /*47c0*/  FMUL.FTZ R71, R69.reuse, R73 ;  /* 0x0000004945477220 */ /* 0x040fe40000410000 */
[----:B------:R-:W-:-:S02]  /*47d0*/  FMUL.FTZ R69, R69, R72 ;  /* 0x0000004845457220 */ /* 0x000fc40000410000 */
[C---:B-1----:R-:W-:Y:S02]  /*47e0*/  FMUL.FTZ R85, R77.reuse, R70 ;  /* 0x000000464d557220 */ /* 0x042fe40000410000 */
[----:B------:R-:W-:Y:S02]  /*47f0*/  FMUL.FTZ R75, R77, R84 ;  /* 0x000000544d4b7220 */ /* 0x000fe40000410000 */
[C---:B------:R-:W-:Y:S02]  /*4800*/  FFMA.FTZ R71, R68.reuse, R72, -R71 ;  /* 0x0000004844477223 */ /* 0x040fe40000010847 */
[----:B------:R-:W-:Y:S02]  /*4810*/  FFMA.FTZ R69, R68, R73, R69 ;  /* 0x0000004944457223 */ /* 0x000fe40000010045 */
[C---:B------:R-:W-:Y:S02]  /*4820*/  FFMA.FTZ R84, R76.reuse, R84, R85 ;  /* 0x000000544c547223 */ /* 0x040fe40000010055 */
[----:B------:R-:W-:-:S02]  /*4830*/  FFMA.FTZ R75, R76, R70, -R75 ;  /* 0x000000464c4b7223 */ /* 0x000fc4000001084b */
[C---:B------:R-:W-:Y:S02]  /*4840*/  FMUL.FTZ R68, R77.reuse, R71 ;  /* 0x000000474d447220 */ /* 0x040fe40000410000 */
[-C--:B------:R-:W-:Y:S02]  /*4850*/  FMUL.FTZ R77, R77, R69.reuse ;  /* 0x000000454d4d7220 */ /* 0x080fe40000410000 */
[----:B------:R-:W-:Y:S02]  /*4860*/  FADD.FTZ R79, R79, R84 ;  /* 0x000000544f4f7221 */ /* 0x000fe40000010000 */
[----:B------:R-:W-:Y:S02]  /*4870*/  FADD.FTZ R75, R78, R75 ;  /* 0x0000004b4e4b7221 */ /* 0x000fe40000010000 */
[C---:B------:R-:W-:Y:S02]  /*4880*/  FFMA.FTZ R68, R76.reuse, R69, R68 ;  /* 0x000000454c447223 */ /* 0x040fe40000010044 */
[----:B------:R-:W-:-:S02]  /*4890*/  FFMA.FTZ R77, R76, R71, -R77 ;  /* 0x000000474c4d7223 */ /* 0x000fc4000001084d */
[C---:B--2---:R-:W-:Y:S02]  /*48a0*/  FMUL.FTZ R70, R81.reuse, R79 ;  /* 0x0000004f51467220 */ /* 0x044fe40000410000 */
[CC--:B------:R-:W-:Y:S02]  /*48b0*/  FMUL.FTZ R71, R81.reuse, R75.reuse ;  /* 0x0000004b51477220 */ /* 0x0c0fe40000410000 */
[C---:B------:R-:W-:Y:S02]  /*48c0*/  FMUL.FTZ R69, R81.reuse, R68 ;  /* 0x0000004451457220 */ /* 0x040fe40000410000 */
[C---:B------:R-:W-:Y:S02]  /*48d0*/  FFMA.FTZ R75, R80.reuse, R75, -R70 ;  /* 0x0000004b504b7223 */ /* 0x040fe40000010846 */
[----:B------:R-:W-:Y:S02]  /*48e0*/  FMUL.FTZ R81, R81, R77 ;  /* 0x0000004d51517220 */ /* 0x000fe40000410000 */
[----:B------:R-:W-:-:S02]  /*48f0*/  FFMA.FTZ R70, R80, R79, R71 ;  /* 0x0000004f50467223 */ /* 0x000fc40000010047 */
[C---:B------:R-:W-:Y:S02]  /*4900*/  FFMA.FTZ R76, R80.reuse, R77, -R69 ;  /* 0x0000004d504c7223 */ /* 0x040fe40000010845 */
[----:B------:R-:W-:Y:S02]  /*4910*/  FFMA.FTZ R77, R80, R68, R81 ;  /* 0x00000044504d7223 */ /* 0x000fe40000010051 */
[----:B------:R-:W-:Y:S02]  /*4920*/  FADD.FTZ R75, R82, R75 ;  /* 0x0000004b524b7221 */ /* 0x000fe40000010000 */
[----:B------:R-:W-:Y:S01]  /*4930*/  FADD.FTZ R74, R83, R70 ;  /* 0x00000046534a7221 */ /* 0x000fe20000010000 */
[----:B------:R-:W-:Y:S05]  /*4940*/  BRA.DIV ~URZ, `(.L_x_2087) ;  /* 0x00004a527f007947 */ /* 0x000fea000b800000 */
[----:B------:R0:W1:Y:S02]  /*4950*/  SHFL.DOWN PT, R70, R76, 0x1, 0x1f ;  /* 0x08201f004c467f89 */ /* 0x00006400000e0000 */
.L_x_2121:
[----:B------:R-:W-:Y:S05]  /*4960*/  BRA.DIV ~URZ, `(.L_x_2088) ;  /* 0x00004ab27f007947 */ /* 0x000fea000b800000 */
[----:B------:R2:W3:Y:S04]  /*4970*/  SHFL.DOWN PT, R71, R77, 0x1, 0x1f ;  /* 0x08201f004d477f89 */ /* 0x0004e800000e0000 */
[----:B------:R2:W4:Y:S04]  /*4980*/  SHFL.DOWN PT, R72, R75, 0x1, 0x1f ;  /* 0x08201f004b487f89 */ /* 0x00052800000e0000 */
[----:B------:R2:W0:Y:S02]  /*4990*/  SHFL.DOWN PT, R68, R74, 0x1, 0x1f ;  /* 0x08201f004a447f89 */ /* 0x00042400000e0000 */
.L_x_2122:
[----:B------:R-:W-:Y:S01]  /*49a0*/  LOP3.LUT R69, R9, 0x1f, RZ, 0xc0, !PT ;  /* 0x0000001f09457812 */ /* 0x000fe200078ec0ff */
[----:B------:R-:W-:Y:S03]  /*49b0*/  BSSY B1, `(.L_x_2089) ;  /* 0x000000e000017945 */ /* 0x000fe60003800000 */
[----:B------:R-:W-:Y:S01]  /*49c0*/  ISETP.GT.U32.AND P1, PT, R69, 0x1d, PT ;  /* 0x0000001d4500780c */ /* 0x000fe20003f24070 */
[----:B------:R-:W-:Y:S07]  /*49d0*/  @!P0 BRA `(.L_x_2090) ;  /* 0x000000b000008947 */ /* 0x000fee0003800000 */
[C---:B---3--:R-:W-:Y:S02]  /*49e0*/  FMUL.FTZ R69, R77.reuse, R71 ;  /* 0x000000474d457220 */ /* 0x048fe40000410000 */
[----:B0-----:R-:W-:-:S02]  /*49f0*/  FMUL.FTZ R73, R77, R68 ;  /* 0x000000444d497220 */ /* 0x001fc40000410000 */
[C---:B----4-:R-:W-:Y:S02]  /*4a00*/  FMUL.FTZ R79, R77.reuse, R72 ;  /* 0x000000484d4f7220 */ /* 0x050fe40000410000 */
[-C--:B-12---:R-:W-:Y:S02]  /*4a10*/  FMUL.FTZ R77, R77, R70.reuse ;  /* 0x000000464d4d7220 */ /* 0x086fe40000410000 */
[C---:B------:R-:W-:Y:S02]  /*4a20*/  FFMA.FTZ R69, R76.reuse, R70, -R69 ;  /* 0x000000464c457223 */ /* 0x040fe40000010845 */
[C---:B------:R-:W-:Y:S02]  /*4a30*/  FFMA.FTZ R72, R76.reuse, R72, -R73 ;  /* 0x000000484c487223 */ /* 0x040fe40000010849 */
[C---:B------:R-:W-:Y:S02]  /*4a40*/  FFMA.FTZ R79, R76.reuse, R68, R79 ;  /* 0x000000444c4f7223 */ /* 0x040fe4000001004f */
[----:B------:R-:W-:Y:S01]  /*4a50*/  FFMA.FTZ R77, R76, R71, R77 ;  /* 0x000000474c4d7223 */ /* 0x000fe2000001004d */
[----:B------:R-:W-:Y:S01]  /*4a60*/  MOV R76, R69 ;  /* 0x00000045004c7202 */ /* 0x000fe20000000f00 */
[----:B------:R-:W-:-:S02]  /*4a70*/  FADD.FTZ R75, R75, R72 ;  /* 0x000000484b4b7221 */ /* 0x000fc40000010000 */
[----:B------:R-:W-:Y:S02]  /*4a80*/  FADD.FTZ R74, R74, R79 ;  /* 0x0000004f4a4a7221 */ /* 0x000fe40000010000 */
.L_x_2090:
[----:B------:R-:W-:Y:S05]  /*4a90*/  BSYNC B1 ;  /* 0x0000000000017941 */ /* 0x000fea0003800000 */
.L_x_2089:
[----:B------:R-:W-:Y:S05]  /*4aa0*/  BRA.DIV ~URZ, `(.L_x_2091) ;  /* 0x00004ad27f007947 */ /* 0x000fea000b800000 */
[----:B-1----:R1:W2:Y:S04]  /*4ab0*/  SHFL.DOWN PT, R70, R76, 0x2, 0x1f ;  /* 0x08401f004c467f89 */ /* 0x0022a800000e0000 */
[----:B---3--:R1:W3:Y:S04]  /*4ac0*/  SHFL.DOWN PT, R71, R77, 0x2, 0x1f ;  /* 0x08401f004d477f89 */ /* 0x0082e800000e0000 */
[----:B----4-:R1:W4:Y:S04]  /*4ad0*/  SHFL.DOWN PT, R72, R75, 0x2, 0x1f ;  /* 0x08401f004b487f89 */ /* 0x01032800000e0000 */
[----:B0-----:R1:W0:Y:S02]  /*4ae0*/  SHFL.DOWN PT, R68, R74, 0x2, 0x1f ;  /* 0x08401f004a447f89 */ /* 0x00122400000e0000 */
.L_x_2123:
[----:B------:R-:W-:Y:S01]  /*4af0*/  LOP3.LUT R69, R9, 0x1f, RZ, 0xc0, !PT ;  /* 0x0000001f09457812 */ /* 0x000fe200078ec0ff */
[----:B------:R-:W-:Y:S03]  /*4b00*/  BSSY B1, `(.L_x_2092) ;  /* 0x000000e000017945 */ /* 0x000fe60003800000 */
[----:B------:R-:W-:Y:S01]  /*4b10*/  ISETP.GT.U32.AND P0, PT, R69, 0x1b, PT ;  /* 0x0000001b4500780c */ /* 0x000fe20003f04070 */
[----:B------:R-:W-:Y:S07]  /*4b20*/  @P1 BRA `(.L_x_2093) ;  /* 0x000000b000001947 */ /* 0x000fee0003800000 */
        /* <DEDUP_REMOVED lines=11> */
.L_x_2093:
[----:B------:R-:W-:Y:S05]  /*4be0*/  BSYNC B1 ;  /* 0x0000000000017941 */ /* 0x000fea0003800000 */
.L_x_2092:
[----:B------:R-:W-:Y:S05]  /*4bf0*/  BRA.DIV ~URZ, `(.L_x_2094) ;  /* 0x00004b527f007947 */ /* 0x000fea000b800000 */
[----:B--2---:R2:W1:Y:S02]  /*4c00*/  SHFL.DOWN PT, R70, R76, 0x4, 0x1f ;  /* 0x08801f004c467f89 */ /* 0x00446400000e0000 */
.L_x_2124:
[----:B------:R-:W-:Y:S05]  /*4c10*/  BRA.DIV ~URZ, `(.L_x_2095) ;  /* 0x00004bb27f007947 */ /* 0x000fea000b800000 */
[----:B---3--:R3:W2:Y:S04]  /*4c20*/  SHFL.DOWN PT, R71, R77, 0x4, 0x1f ;  /* 0x08801f004d477f89 */ /* 0x0086a800000e0000 */
[----:B----4-:R3:W4:Y:S04]  /*4c30*/  SHFL.DOWN PT, R72, R75, 0x4, 0x1f ;  /* 0x08801f004b487f89 */ /* 0x01072800000e0000 */
[----:B0-----:R3:W0:Y:S02]  /*4c40*/  SHFL.DOWN PT, R68, R74, 0x4, 0x1f ;  /* 0x08801f004a447f89 */ /* 0x00162400000e0000 */
.L_x_2125:
[----:B------:R-:W-:Y:S01]  /*4c50*/  LOP3.LUT R69, R9, 0x1f, RZ, 0xc0, !PT ;  /* 0x0000001f09457812 */ /* 0x000fe200078ec0ff */
[----:B------:R-:W-:Y:S03]  /*4c60*/  BSSY B1, `(.L_x_2096) ;  /* 0x000000e000017945 */ /* 0x000fe60003800000 */
[----:B------:R-:W-:Y:S01]  /*4c70*/  ISETP.GT.U32.AND P1, PT, R69, 0x17, PT ;  /* 0x000000174500780c */ /* 0x000fe20003f24070 */
[----:B------:R-:W-:Y:S07]  /*4c80*/  @P0 BRA `(.L_x_2097) ;  /* 0x000000b000000947 */ /* 0x000fee0003800000 */
[C---:B--2---:R-:W-:Y:S02]  /*4c90*/  FMUL.FTZ R69, R77.reuse, R71 ;  /* 0x000000474d457220 */ /* 0x044fe40000410000 */
[----:B0-----:R-:W-:-:S02]  /*4ca0*/  FMUL.FTZ R73, R77, R68 ;  /* 0x000000444d497220 */ /* 0x001fc40000410000 */
[C---:B----4-:R-:W-:Y:S02]  /*4cb0*/  FMUL.FTZ R79, R77.reuse, R72 ;  /* 0x000000484d4f7220 */ /* 0x050fe40000410000 */
[-C--:B-1-3--:R-:W-:Y:S02]  /*4cc0*/  FMUL.FTZ R77, R77, R70.reuse ;  /* 0x000000464d4d7220 */ /* 0x08afe40000410000 */
[C---:B------:R-:W-:Y:S02]  /*4cd0*/  FFMA.FTZ R69, R76.reuse, R70, -R69 ;  /* 0x000000464c457223 */ /* 0x040fe40000010845 */
[C---:B------:R-:W-:Y:S02]  /*4ce0*/  FFMA.FTZ R72, R76.reuse, R72, -R73 ;  /* 0x000000484c487223 */ /* 0x040fe40000010849 */
[C---:B------:R-:W-:Y:S02]  /*4cf0*/  FFMA.FTZ R79, R76.reuse, R68, R79 ;  /* 0x000000444c4f7223 */ /* 0x040fe4000001004f */
[----:B------:R-:W-:Y:S01]  /*4d00*/  FFMA.FTZ R77, R76, R71, R77 ;  /* 0x000000474c4d7223 */ /* 0x000fe2000001004d */
[----:B------:R-:W-:Y:S01]  /*4d10*/  MOV R76, R69 ;  /* 0x00000045004c7202 */ /* 0x000fe20000000f00 */
[----:B------:R-:W-:-:S02]  /*4d20*/  FADD.FTZ R75, R75, R72 ;  /* 0x000000484b4b7221 */ /* 0x000fc40000010000 */
[----:B------:R-:W-:Y:S02]  /*4d30*/  FADD.FTZ R74, R74, R79 ;  /* 0x0000004f4a4a7221 */ /* 0x000fe40000010000 */
.L_x_2097:
[----:B------:R-:W-:Y:S05]  /*4d40*/  BSYNC B1 ;  /* 0x0000000000017941 */ /* 0x000fea0003800000 */
.L_x_2096:
[----:B------:R-:W-:Y:S05]  /*4d50*/  BRA.DIV ~URZ, `(.L_x_2098) ;  /* 0x00004bd27f007947 */ /* 0x000fea000b800000 */
[----:B-1----:R1:W3:Y:S04]  /*4d60*/  SHFL.DOWN PT, R70, R76, 0x8, 0x1f ;  /* 0x09001f004c467f89 */ /* 0x0022e800000e0000 */
[----:B--2---:R1:W2:Y:S04]  /*4d70*/  SHFL.DOWN PT, R71, R77, 0x8, 0x1f ;  /* 0x09001f004d477f89 */ /* 0x0042a800000e0000 */
[----:B----4-:R1:W4:Y:S04]  /*4d80*/  SHFL.DOWN PT, R72, R75, 0x8, 0x1f ;  /* 0x09001f004b487f89 */ /* 0x01032800000e0000 */
[----:B0-----:R1:W0:Y:S02]  /*4d90*/  SHFL.DOWN PT, R68, R74, 0x8, 0x1f ;  /* 0x09001f004a447f89 */ /* 0x00122400000e0000 */
.L_x_2126:
        /* <DEDUP_REMOVED lines=15> */
.L_x_2100:
[----:B------:R-:W-:Y:S05]  /*4e90*/  BSYNC B1 ;  /* 0x0000000000017941 */ /* 0x000fea0003800000 */
.L_x_2099:
[----:B------:R-:W-:Y:S05]  /*4ea0*/  BRA.DIV ~URZ, `(.L_x_2101) ;  /* 0x00004c527f007947 */ /* 0x000fea000b800000 */
[----:B---3--:R3:W1:Y:S02]  /*4eb0*/  SHFL.DOWN PT, R70, R76, 0x10, 0x1f ;  /* 0x0a001f004c467f89 */ /* 0x00866400000e0000 */
.L_x_2127:
[----:B------:R-:W-:Y:S05]  /*4ec0*/  BRA.DIV ~URZ, `(.L_x_2102) ;  /* 0x00004cb27f007947 */ /* 0x000fea000b800000 */
[----:B--2---:R2:W3:Y:S04]  /*4ed0*/  SHFL.DOWN PT, R71, R77, 0x10, 0x1f ;  /* 0x0a001f004d477f89 */ /* 0x0044e800000e0000 */
[----:B----4-:R2:W4:Y:S04]  /*4ee0*/  SHFL.DOWN PT, R72, R75, 0x10, 0x1f ;  /* 0x0a001f004b487f89 */ /* 0x01052800000e0000 */
[----:B0-----:R2:W0:Y:S02]  /*4ef0*/  SHFL.DOWN PT, R68, R74, 0x10, 0x1f ;  /* 0x0a001f004a447f89 */ /* 0x00142400000e0000 */
.L_x_2128:
[----:B------:R-:W-:Y:S01]  /*4f00*/  BSSY B1, `(.L_x_2103) ;  /* 0x000000d000017945 */ /* 0x000fe20003800000 */
[----:B------:R-:W-:Y:S05]  /*4f10*/  @P0 BRA `(.L_x_2104) ;  /* 0x000000b000000947 */ /* 0x000fea0003800000 */
        /* <DEDUP_REMOVED lines=11> */
.L_x_2104:
[----:B------:R-:W-:Y:S05]  /*4fd0*/  BSYNC B1 ;  /* 0x0000000000017941 */ /* 0x000fea0003800000 */
.L_x_2103:
[----:B------:R-:W-:Y:S05]  /*4fe0*/  BRA.DIV ~URZ, `(.L_x_2105) ;  /* 0x00004cf27f007947 */ /* 0x000fea000b800000 */
[----:B------:R-:W5:Y:S04]  /*4ff0*/  SHFL.IDX PT, R232, R77, RZ, 0x1f ;  /* 0x00001fff4de87589 */ /* 0x000f6800000e0000 */
[----:B------:R-:W2:Y:S04]  /*5000*/  SHFL.IDX PT, R225, R76, RZ, 0x1f ;  /* 0x00001fff4ce17589 */ /* 0x000ea800000e0000 */
[----:B------:R4:W3:Y:S04]  /*5010*/  SHFL.DOWN PT, R87, R77, 0x1, 0x1f ;  /* 0x08201f004d577f89 */ /* 0x0008e800000e0000 */
[----:B------:R4:W1:Y:S04]  /*5020*/  SHFL.DOWN PT, R85, R76, 0x1, 0x1f ;  /* 0x08201f004c557f89 */ /* 0x00086800000e0000 */
[----:B------:R4:W0:Y:S04]  /*5030*/  SHFL.IDX PT, R226, R75, RZ, 0x1f ;  /* 0x00001fff4be27589 */ /* 0x00082800000e0000 */
[----:B------:R4:W0:Y:S04]  /*5040*/  SHFL.DOWN PT, R84, R75, 0x1, 0x1f ;  /* 0x08201f004b547f89 */ /* 0x00082800000e0000 */
[----:B------:R4:W0:Y:S01]  /*5050*/  SHFL.IDX PT, R227, R74, RZ, 0x1f ;  /* 0x00001fff4ae37589 */ /* 0x00082200000e0000 */
[----:B-----5:R-:W-:-:S02]  /*5060*/  FMUL.FTZ R231, R67, R232 ;  /* 0x000000e843e77220 */ /* 0x020fc40000410000 */
[-C--:B------:R-:W-:Y:S01]  /*5070*/  FMUL.FTZ R230, R66, R232.reuse ;  /* 0x000000e842e67220 */ /* 0x080fe20000410000 */
[----:B------:R4:W0:Y:S01]  /*5080*/  SHFL.DOWN PT, R86, R74, 0x1, 0x1f ;  /* 0x08201f004a567f89 */ /* 0x00082200000e0000 */
[-C--:B------:R-:W-:Y:S02]  /*5090*/  FMUL.FTZ R228, R64, R232.reuse ;  /* 0x000000e840e47220 */ /* 0x080fe40000410000 */
[-C--:B--2---:R-:W-:Y:S01]  /*50a0*/  FFMA.FTZ R231, R66, R225.reuse, -R231 ;  /* 0x000000e142e77223 */ /* 0x084fe200000108e7 */
[----:B------:R4:W2:Y:S01]  /*50b0*/  SHFL.IDX PT, R78, R64, RZ, 0x1f ;  /* 0x00001fff404e7589 */ /* 0x0008a200000e0000 */
[-C--:B------:R-:W-:Y:S02]  /*50c0*/  FFMA.FTZ R230, R67, R225.reuse, R230 ;  /* 0x000000e143e67223 */ /* 0x080fe400000100e6 */
[----:B------:R-:W-:Y:S01]  /*50d0*/  FMUL.FTZ R229, R64, R225 ;  /* 0x000000e140e57220 */ /* 0x000fe20000410000 */
[----:B------:R4:W0:Y:S01]  /*50e0*/  SHFL.IDX PT, R79, R66, RZ, 0x1f ;  /* 0x00001fff424f7589 */ /* 0x00082200000e0000 */
[----:B------:R-:W-:-:S03]  /*50f0*/  FMUL.FTZ R232, R65, R232 ;  /* 0x000000e841e87220 */ /* 0x000fc60000410000 */
[----:B------:R4:W0:Y:S04]  /*5100*/  SHFL.IDX PT, R233, R67, RZ, 0x1f ;  /* 0x00001fff43e97589 */ /* 0x00082800000e0000 */
[----:B-1----:R4:W1:Y:S02]  /*5110*/  SHFL.IDX PT, R77, R65, RZ, 0x1f ;  /* 0x00001fff414d7589 */ /* 0x00286400000e0000 */
.L_x_2129:
[----:B---3--:R3:W4:Y:S01]  /*5120*/  LDS.128 R80, [R223+0x1b40] ;  /* 0x001b4000df507984 */ /* 0x0087220000000c00 */
[----:B------:R-:W-:Y:S01]  /*5130*/  ISETP.NE.AND P0, PT, R9, 0x1f, PT ;  /* 0x0000001f0900780c */ /* 0x000fe20003f05270 */
[----:B------:R-:W-:Y:S01]  /*5140*/  BSSY B1, `(.L_x_2106) ;  /* 0x0000011000017945 */ /* 0x000fe20003800000 */
[----:B--2-4-:R-:W-:Y:S01]  /*5150*/  MOV R76, R78 ;  /* 0x0000004e004c7202 */ /* 0x014fe20000000f00 */
[----:B0-----:R3:W0:Y:S01]  /*5160*/  LDS.128 R68, [R223+0x1b30] ;  /* 0x001b3000df447984 */ /* 0x0016220000000c00 */
[----:B------:R-:W-:Y:S02]  /*5170*/  MOV R78, R79 ;  /* 0x0000004f004e7202 */ /* 0x000fe40000000f00 */
[----:B------:R-:W-:Y:S01]  /*5180*/  MOV R79, R233 ;  /* 0x000000e9004f7202 */ /* 0x000fe20000000f00 */
[----:B------:R3:W2:Y:S06]  /*5190*/  LDS.128 R72, [R223+0x1b20] ;  /* 0x001b2000df487984 */ /* 0x0006ac0000000c00 */
[----:B------:R-:W-:Y:S05]  /*51a0*/  @!P0 BRA `(.L_x_2107) ;  /* 0x000000a000008947 */ /* 0x000fea0003800000 */
[-C--:B------:R-:W-:Y:S02]  /*51b0*/  FMUL.FTZ R67, R79, R87.reuse ;  /* 0x000000574f437220 */ /* 0x080fe40000410000 */
[----:B------:R-:W-:-:S02]  /*51c0*/  FMUL.FTZ R234, R78, R87 ;  /* 0x000000574eea7220 */ /* 0x000fc40000410000 */
[-C--:B-1----:R-:W-:Y:S02]  /*51d0*/  FMUL.FTZ R64, R77, R87.reuse ;  /* 0x000000574d407220 */ /* 0x082fe40000410000 */
[----:B------:R-:W-:Y:S02]  /*51e0*/  FMUL.FTZ R66, R76, R87 ;  /* 0x000000574c427220 */ /* 0x000fe40000410000 */
[-C--:B------:R-:W-:Y:S02]  /*51f0*/  FFMA.FTZ R67, R78, R85.reuse, -R67 ;  /* 0x000000554e437223 */ /* 0x080fe40000010843 */
[-C--:B------:R-:W-:Y:S02]  /*5200*/  FFMA.FTZ R79, R79, R85.reuse, R234 ;  /* 0x000000554f4f7223 */ /* 0x080fe400000100ea */
[-C--:B------:R-:W-:Y:S02]  /*5210*/  FFMA.FTZ R76, R76, R85.reuse, -R64 ;  /* 0x000000554c4c7223 */ /* 0x080fe40000010840 */
[----:B------:R-:W-:-:S02]  /*5220*/  FFMA.FTZ R77, R77, R85, R66 ;  /* 0x000000554d4d7223 */ /* 0x000fc40000010042 */
[----:B------:R-:W-:Y:S02]  /*5230*/  FADD.FTZ R78, R67, R84 ;  /* 0x00000054434e7221 */ /* 0x000fe40000010000 */
[----:B------:R-:W-:Y:S02]  /*5240*/  FADD.FTZ R79, R79, R86 ;  /* 0x000000564f4f7221 */ /* 0x000fe40000010000 */
.L_x_2107:
[----:B------:R-:W-:Y:S05]  /*5250*/  BSYNC B1 ;  /* 0x0000000000017941 */ /* 0x000fea0003800000 */
.L_x_2106:
[CC--:B------:R-:W-:Y:S01]  /*5260*/  FMUL.FTZ R67, R81.reuse, R79.reuse ;  /* 0x0000004f51437220 */ /* 0x0c0fe20000410000 */
[----:B-1----:R1:W-:Y:S01]  /*5270*/  STS.128 [R223+0x1b40], R76 ;  /* 0x001b404cdf007388 */ /* 0x0023e20000000c00 */
[-C--:B------:R-:W-:Y:S02]  /*5280*/  FMUL.FTZ R64, R81, R78.reuse ;  /* 0x0000004e51407220 */ /* 0x080fe40000410000 */
[C---:B------:R-:W-:Y:S02]  /*5290*/  FFMA.FTZ R67, R80.reuse, R78, -R67 ;  /* 0x0000004e50437223 */ /* 0x040fe40000010843 */
[----:B------:R-:W-:Y:S02]  /*52a0*/  FFMA.FTZ R64, R80, R79, R64 ;  /* 0x0000004f50407223 */ /* 0x000fe40000010040 */
[----:B------:R-:W-:-:S02]  /*52b0*/  FADD.FTZ R82, R82, R67 ;  /* 0x0000004352527221 */ /* 0x000fc40000010000 */
[----:B------:R-:W-:Y:S02]  /*52c0*/  FADD.FTZ R83, R83, R64 ;  /* 0x0000004053537221 */ /* 0x000fe40000010000 */
[C---:B------:R-:W-:Y:S02]  /*52d0*/  FMUL.FTZ R64, R81.reuse, R76 ;  /* 0x0000004c51407220 */ /* 0x040fe40000410000 */
[----:B------:R-:W-:Y:S02]  /*52e0*/  FMUL.FTZ R67, R81, R77 ;  /* 0x0000004d51437220 */ /* 0x000fe40000410000 */
[C---:B0-----:R-:W-:Y:S02]  /*52f0*/  FMUL.FTZ R66, R69.reuse, R82 ;  /* 0x0000005245427220 */ /* 0x041fe40000410000 */
[----:B------:R-:W-:Y:S02]  /*5300*/  FMUL.FTZ R85, R69, R83 ;  /* 0x0000005345557220 */ /* 0x000fe40000410000 */
[----:B------:R-:W-:-:S02]  /*5310*/  FFMA.FTZ R81, R80, R77, R64 ;  /* 0x0000004d50517223 */ /* 0x000fc40000010040 */
[----:B------:R-:W-:Y:S02]  /*5320*/  FFMA.FTZ R80, R80, R76, -R67 ;  /* 0x0000004c50507223 */ /* 0x000fe40000010843 */
[C---:B------:R-:W-:Y:S02]  /*5330*/  FFMA.FTZ R66, R68.reuse, R83, R66 ;  /* 0x0000005344427223 */ /* 0x040fe40000010042 */
[----:B------:R-:W-:Y:S01]  /*5340*/  FFMA.FTZ R233, R68, R82, -R85 ;  /* 0x0000005244e97223 */ /* 0x000fe20000010855 */
[----:B------:R1:W-:Y:S01]  /*5350*/  STS.128 [R223+0x1b30], R80 ;  /* 0x001b3050df007388 */ /* 0x0003e20000000c00 */
[C---:B------:R-:W-:Y:S02]  /*5360*/  FMUL.FTZ R67, R69.reuse, R81 ;  /* 0x0000005145437220 */ /* 0x040fe40000410000 */
[----:B------:R-:W-:Y:S02]  /*5370*/  FMUL.FTZ R85, R69, R80 ;  /* 0x0000005045557220 */ /* 0x000fe40000410000 */
[----:B------:R-:W-:-:S02]  /*5380*/  FADD.FTZ R87, R71, R66 ;  /* 0x0000004247577221 */ /* 0x000fc40000010000 */
[----:B------:R-:W-:Y:S02]  /*5390*/  FADD.FTZ R86, R70, R233 ;  /* 0x000000e946567221 */ /* 0x000fe40000010000 */
        /* <DEDUP_REMOVED lines=13> */
[----:B------:R-:W-:Y:S02]  /*5470*/  FFMA.FTZ R65, R65, R225, R228 ;  /* 0x000000e141417223 */ /* 0x000fe400000100e4 */
[----:B------:R-:W-:Y:S01]  /*5480*/  FADD.FTZ R64, -R232, R229 ;  /* 0x000000e5e8407221 */ /* 0x000fe20000010100 */
[----:B------:R1:W-:Y:S01]  /*5490*/  STS.128 [R223+0x1b10], R72 ;  /* 0x001b1048df007388 */ /* 0x0003e20000000c00 */
[----:B------:R-:W-:Y:S02]  /*54a0*/  FADD.FTZ R66, R231, R226 ;  /* 0x000000e2e7427221 */ /* 0x000fe40000010000 */
[----:B------:R-:W-:Y:S02]  /*54b0*/  FADD.FTZ R67, R230, R227 ;  /* 0x000000e3e6437221 */ /* 0x000fe40000010000 */
.L_x_2086:
[----:B-1----:R-:W-:Y:S05]  /*54c0*/  BSYNC B0 ;  /* 0x0000000000007941 */ /* 0x002fea0003800000 */
.L_x_2085:
[----:B------:R-:W-:Y:S01]  /*54d0*/  WARPSYNC 0xffffffff ;  /* 0xffffffff00007948 */ /* 0x000fe20003800000 */
[----:B------:R-:W-:Y:S01]  /*54e0*/  BAR.SYNC.DEFER_BLOCKING 0x0 ;  /* 0x0000000000007b1d */ /* 0x000fe20000010000 */
[----:B------:R-:W-:Y:S01]  /*54f0*/  FFMA.FTZ R76, R99, R215, RZ ;  /* 0x000000d7634c7223 */ /* 0x000fe200000100ff */
[----:B------:R-:W-:-:S02]  /*5500*/  ISETP.NE.AND P2, PT, R9, RZ, PT ;  /* 0x000000ff0900720c */ /* 0x000fc40003f45270 */
[----:B------:R-:W-:Y:S01]  /*5510*/  PRMT R84, RZ, 0x7610, R59 ;  /* 0x00007610ff547816 */ /* 0x000fe2000000003b */
[----:B------:R-:W-:Y:S01]  /*5520*/  FFMA.FTZ R76, R103, R220, R76 ;  /* 0x000000dc674c7223 */ /* 0x000fe2000001004c */
[C---:B------:R-:W-:Y:S01]  /*5530*/  ISETP.GT.AND P0, PT, R10.reuse, 0x1e, PT ;  /* 0x0000001e0a00780c */ /* 0x040fe20003f04270 */
[----:B------:R-:W-:Y:S01]  /*5540*/  BSSY B0, `(.L_x_2108) ;  /* 0x00001fb000007945 */ /* 0x000fe20003800000 */
[----:B------:R-:W-:Y:S01]  /*5550*/  ISETP.NE.AND P1, PT, R10, RZ, PT ;  /* 0x000000ff0a00720c */ /* 0x000fe20003f25270 */
[----:B------:R-:W-:-:S04]  /*5560*/  FFMA.FTZ R76, R107, R213, R76 ;  /* 0x000000d56b4c7223 */ /* 0x000fc8000001004c */
[----:B------:R-:W-:Y:S02]  /*5570*/  FFMA.FTZ R78, R109, R218, R76 ;  /* 0x000000da6d4e7223 */ /* 0x000fe4000001004c */
[----:B------:R-:W-:Y:S02]  /*5580*/  FFMA.FTZ R76, R99, -R196, RZ ;  /* 0x800000c4634c7223 */ /* 0x000fe400000100ff */
[----:B------:R-:W-:Y:S02]  /*5590*/  FFMA.FTZ R78, R110, R211, R78 ;  /* 0x000000d36e4e7223 */ /* 0x000fe4000001004e */
[----:B------:R-:W-:Y:S02]  /*55a0*/  FFMA.FTZ R76, R103, -R194, R76 ;  /* 0x800000c2674c7223 */ /* 0x000fe4000001004c */
[----:B------:R-:W-:Y:S02]  /*55b0*/  FFMA.FTZ R78, R111, R216, R78 ;  /* 0x000000d86f4e7223 */ /* 0x000fe4000001004e */
[----:B------:R-:W-:Y:S01]  /*55c0*/  FFMA.FTZ R76, R107, -R198, R76 ;  /* 0x800000c66b4c7223 */ /* 0x000fe2000001004c */
[----:B0-----:R-:W0:Y:S01]  /*55d0*/  LDS.64 R68, [R153.X16+0x1b18] ;  /* 0x001b180099447984 */ /* 0x001e22000000ca00 */
[----:B------:R-:W-:-:S02]  /*55e0*/  FFMA.FTZ R78, R112, R209, R78 ;  /* 0x000000d1704e7223 */ /* 0x000fc4000001004e */
[----:B------:R-:W-:Y:S01]  /*55f0*/  FFMA.FTZ R76, R109, -R200, R76 ;  /* 0x800000c86d4c7223 */ /* 0x000fe2000001004c */
[----:B------:R1:W-:Y:S01]  /*5600*/  @!P2 STS.128 [R122.X16+0x3910], R64 ;  /* 0x003910407a00a388 */ /* 0x0003e2000000cc00 */
[----:B------:R-:W-:-:S04]  /*5610*/  FFMA.FTZ R78, R113, R214, R78 ;  /* 0x000000d6714e7223 */ /* 0x000fc8000001004e */
[----:B------:R-:W-:-:S04]  /*5620*/  FFMA.FTZ R78, R114, R207, R78 ;  /* 0x000000cf724e7223 */ /* 0x000fc8000001004e */
[----:B------:R-:W-:-:S04]  /*5630*/  FFMA.FTZ R78, R115, R212, R78 ;  /* 0x000000d4734e7223 */ /* 0x000fc8000001004e */
[----:B------:R-:W-:Y:S02]  /*5640*/  FFMA.FTZ R78, R116, R205, R78 ;  /* 0x000000cd744e7223 */ /* 0x000fe4000001004e */
[----:B-1----:R-:W-:Y:S02]  /*5650*/  FFMA.FTZ R65, R110, -R195, R76 ;  /* 0x800000c36e417223 */ /* 0x002fe4000001004c */
[----:B------:R-:W-:-:S04]  /*5660*/  FFMA.FTZ R78, R117, R210, R78 ;  /* 0x000000d2754e7223 */ /* 0x000fc8000001004e */
[----:B------:R-:W-:-:S04]  /*5670*/  FFMA.FTZ R78, R118, R193, R78 ;  /* 0x000000c1764e7223 */ /* 0x000fc8000001004e */
[----:B------:R-:W-:-:S04]  /*5680*/  FFMA.FTZ R66, R119, R192, R78 ;  /* 0x000000c077427223 */ /* 0x000fc8000001004e */
        /* <DEDUP_REMOVED lines=31> */
[----:B------:R-:W-:Y:S01]  /*5880*/  FADD.FTZ R68, R157, R68 ;  /* 0x000000449d447221 */ /* 0x000fe20000010000 */
[----:B------:R-:W-:Y:S01]  /*5890*/  PRMT R157, RZ, 0x7610, R58 ;  /* 0x00007610ff9d7816 */ /* 0x000fe2000000003a */
[----:B------:R-:W-:-:S02]  /*58a0*/  FADD.FTZ R166, -R166, R129 ;  /* 0x00000081a6a67221 */ /* 0x000fc40000010100 */
[C---:B------:R-:W-:Y:S02]  /*58b0*/  FMUL.FTZ R75, R131.reuse, -R68 ;  /* 0x80000044834b7220 */ /* 0x040fe40000410000 */
[-C--:B------:R-:W-:Y:S02]  /*58c0*/  FMUL.FTZ R131, R131, -R166.reuse ;  /* 0x800000a683837220 */ /* 0x080fe40000410000 */
[C---:B------:R-:W-:Y:S02]  /*58d0*/  FFMA.FTZ R70, R132.reuse, R166, R75 ;  /* 0x000000a684467223 */ /* 0x040fe4000001004b */
[----:B------:R-:W-:Y:S02]  /*58e0*/  FFMA.FTZ R75, R132, R68, -R131 ;  /* 0x00000044844b7223 */ /* 0x000fe40000010883 */
[----:B------:R-:W-:Y:S02]  /*58f0*/  FADD.FTZ R165, -R165, R70 ;  /* 0x00000046a5a57221 */ /* 0x000fe40000010100 */
[----:B------:R-:W-:Y:S01]  /*5900*/  FADD.FTZ R75, R156, R75 ;  /* 0x0000004b9c4b7221 */ /* 0x000fe20000010000 */
[----:B------:R-:W-:Y:S01]  /*5910*/  PRMT R156, RZ, 0x5410, R58 ;  /* 0x00005410ff9c7816 */ /* 0x000fe2000000003a */
[----:B------:R-:W-:-:S02]  /*5920*/  FMUL.FTZ R70, R133, -R165 ;  /* 0x800000a585467220 */ /* 0x000fc40000410000 */
[-C--:B------:R-:W-:Y:S02]  /*5930*/  FMUL.FTZ R133, R133, -R75.reuse ;  /* 0x8000004b85857220 */ /* 0x080fe40000410000 */
[C---:B------:R-:W-:Y:S02]  /*5940*/  FFMA.FTZ R70, R134.reuse, R75, -R70 ;  /* 0x0000004b86467223 */ /* 0x040fe40000010846 */
[----:B------:R-:W-:Y:S02]  /*5950*/  FFMA.FTZ R133, R134, R165, R133 ;  /* 0x000000a586857223 */ /* 0x000fe40000010085 */
[----:B------:R-:W-:Y:S02]  /*5960*/  FADD.FTZ R70, R155, R70 ;  /* 0x000000469b467221 */ /* 0x000fe40000010000 */
[----:B------:R-:W-:Y:S02]  /*5970*/  FADD.FTZ R164, -R164, R133 ;  /* 0x00000085a4a47221 */ /* 0x000fe40000010100 */
[----:B------:R-:W-:-:S02]  /*5980*/  FMUL.FTZ R79, R135, -R70 ;  /* 0x80000046874f7220 */ /* 0x000fc40000410000 */
[-C--:B------:R-:W-:Y:S02]  /*5990*/  FMUL.FTZ R135, R135, -R164.reuse ;  /* 0x800000a487877220 */ /* 0x080fe40000410000 */
[C---:B------:R-:W-:Y:S02]  /*59a0*/  FFMA.FTZ R72, R136.reuse, R164, R79 ;  /* 0x000000a488487223 */ /* 0x040fe4000001004f */
[----:B------:R-:W-:Y:S02]  /*59b0*/  FFMA.FTZ R79, R136, R70, -R135 ;  /* 0x00000046884f7223 */ /* 0x000fe40000010887 */
[----:B------:R-:W-:Y:S02]  /*59c0*/  FADD.FTZ R163, -R163, R72 ;  /* 0x00000048a3a37221 */ /* 0x000fe40000010100 */
[----:B------:R-:W-:Y:S02]  /*59d0*/  FADD.FTZ R79, R154, R79 ;  /* 0x0000004f9a4f7221 */ /* 0x000fe40000010000 */
        /* <DEDUP_REMOVED lines=29> */
[----:B------:R-:W-:Y:S02]  /*5bb0*/  FFMA.FTZ R64, R111, -R202, R65 ;  /* 0x800000ca6f407223 */ /* 0x000fe40000010041 */
[----:B------:R-:W-:-:S02]  /*5bc0*/  FADD.FTZ R178, -R178, R145 ;  /* 0x00000091b2b27221 */ /* 0x000fc40000010100 */
[----:B------:R-:W-:Y:S02]  /*5bd0*/  FMUL.FTZ R65, R147, -R76 ;  /* 0x8000004c93417220 */ /* 0x000fe40000410000 */
[----:B------:R-:W-:Y:S02]  /*5be0*/  FFMA.FTZ R64, R112, -R197, R64 ;  /* 0x800000c570407223 */ /* 0x000fe40000010040 */
[----:B------:R-:W-:Y:S02]  /*5bf0*/  FFMA.FTZ R65, R148, R178, R65 ;  /* 0x000000b294417223 */ /* 0x000fe40000010041 */
[----:B------:R-:W-:Y:S02]  /*5c00*/  FFMA.FTZ R64, R113, -R204, R64 ;  /* 0x800000cc71407223 */ /* 0x000fe40000010040 */
[----:B------:R-:W-:Y:S02]  /*5c10*/  FADD.FTZ R85, -R180, R65 ;  /* 0x00000041b4557221 */ /* 0x000fe40000010100 */
[----:B------:R-:W-:-:S02]  /*5c20*/  FFMA.FTZ R65, R114, -R199, R64 ;  /* 0x800000c772417223 */ /* 0x000fc40000010040 */
[----:B------:R-:W-:Y:S02]  /*5c30*/  FMUL.FTZ R147, R147, -R178 ;  /* 0x800000b293937220 */ /* 0x000fe40000410000 */
[----:B------:R-:W-:Y:S02]  /*5c40*/  FFMA.FTZ R65, R115, -R206, R65 ;  /* 0x800000ce73417223 */ /* 0x000fe40000010041 */
[----:B------:R-:W-:Y:S02]  /*5c50*/  FFMA.FTZ R148, R148, R76, -R147 ;  /* 0x0000004c94947223 */ /* 0x000fe40000010893 */
[----:B------:R-:W-:Y:S02]  /*5c60*/  FFMA.FTZ R65, R116, -R201, R65 ;  /* 0x800000c974417223 */ /* 0x000fe40000010041 */
[----:B------:R-:W-:Y:S02]  /*5c70*/  FADD.FTZ R181, R181, R148 ;  /* 0x00000094b5b57221 */ /* 0x000fe40000010000 */
[----:B------:R-:W-:-:S02]  /*5c80*/  FFMA.FTZ R65, R117, -R208, R65 ;  /* 0x800000d075417223 */ /* 0x000fc40000010041 */
[C---:B------:R-:W-:Y:S02]  /*5c90*/  FMUL.FTZ R64, R149.reuse, -R85 ;  /* 0x8000005595407220 */ /* 0x040fe40000410000 */
[----:B------:R-:W-:Y:S02]  /*5ca0*/  FFMA.FTZ R65, R118, -R203, R65 ;  /* 0x800000cb76417223 */ /* 0x000fe40000010041 */
[----:B------:R-:W-:Y:S02]  /*5cb0*/  FMUL.FTZ R149, R149, -R181 ;  /* 0x800000b595957220 */ /* 0x000fe40000410000 */
[----:B------:R-:W-:Y:S02]  /*5cc0*/  FFMA.FTZ R65, R119, -R222, R65 ;  /* 0x800000de77417223 */ /* 0x000fe40000010041 */
[----:B------:R-:W-:Y:S02]  /*5cd0*/  FFMA.FTZ R149, R150, R85, R149 ;  /* 0x0000005596957223 */ /* 0x000fe40000010095 */
[----:B------:R-:W-:-:S02]  /*5ce0*/  FMUL.FTZ R80, R101, R161 ;  /* 0x000000a165507220 */ /* 0x000fc40000410000 */
[----:B------:R-:W-:Y:S02]  /*5cf0*/  FFMA.FTZ R64, R150, R181, -R64 ;  /* 0x000000b596407223 */ /* 0x000fe40000010840 */
[----:B------:R-:W-:Y:S02]  /*5d00*/  FMUL.FTZ R67, R101, R77 ;  /* 0x0000004d65437220 */ /* 0x000fe40000410000 */
[----:B------:R-:W-:Y:S02]  /*5d10*/  FFMA.FTZ R65, R120, -R217, R65 ;  /* 0x800000d978417223 */ /* 0x000fe40000010041 */
[----:B------:R-:W-:Y:S02]  /*5d20*/  FADD.FTZ R182, -R182, R149 ;  /* 0x00000095b6b67221 */ /* 0x000fe40000010100 */
[----:B------:R-:W-:Y:S02]  /*5d30*/  FFMA.FTZ R87, R100, R77, -R80 ;  /* 0x0000004d64577223 */ /* 0x000fe40000010850 */
[----:B------:R-:W-:-:S02]  /*5d40*/  FADD.FTZ R78, R183, R64 ;  /* 0x00000040b74e7221 */ /* 0x000fc40000010000 */
[----:B------:R-:W-:Y:S02]  /*5d50*/  FMUL.FTZ R77, R108, R77 ;  /* 0x0000004d6c4d7220 */ /* 0x000fe40000410000 */
[-C--:B------:R-:W-:Y:S02]  /*5d60*/  FFMA.FTZ R80, R100, R161.reuse, R67 ;  /* 0x000000a164507223 */ /* 0x080fe40000010043 */
[----:B------:R-:W-:Y:S02]  /*5d70*/  FFMA.FTZ R67, R121, -R224, R65 ;  /* 0x800000e079437223 */ /* 0x000fe40000010041 */
[C---:B------:R-:W-:Y:S02]  /*5d80*/  FMUL.FTZ R64, R108.reuse, R161 ;  /* 0x000000a16c407220 */ /* 0x040fe40000410000 */
[----:B------:R-:W-:Y:S02]  /*5d90*/  FMUL.FTZ R65, R151, -R182 ;  /* 0x800000b697417220 */ /* 0x000fe40000410000 */
[----:B------:R-:W-:-:S02]  /*5da0*/  FFMA.FTZ R221, -R108, R84, R221 ;  /* 0x000000546cdd7223 */ /* 0x000fc400000101dd */
[C---:B------:R-:W-:Y:S02]  /*5db0*/  FMUL.FTZ R82, R224.reuse, R77 ;  /* 0x0000004de0527220 */ /* 0x040fe40000410000 */
[----:B------:R-:W-:Y:S02]  /*5dc0*/  FMUL.FTZ R151, R151, -R78 ;  /* 0x8000004e97977220 */ /* 0x000fe40000410000 */
[----:B------:R-:W-:Y:S02]  /*5dd0*/  FMUL.FTZ R87, R224, R87 ;  /* 0x00000057e0577220 */ /* 0x000fe40000410000 */
[----:B------:R-:W-:Y:S02]  /*5de0*/  FADD.FTZ R53, R64, R53 ;  /* 0x0000003540357221 */ /* 0x000fe40000010000 */
[-C--:B------:R-:W-:Y:S02]  /*5df0*/  FMUL.FTZ R224, R224, R64.reuse ;  /* 0x00000040e0e07220 */ /* 0x080fe40000410000 */
[----:B------:R-:W-:-:S02]  /*5e00*/  FFMA.FTZ R64, R221, R64, R82 ;  /* 0x00000040dd407223 */ /* 0x000fc40000010052 */
[C---:B------:R-:W-:Y:S02]  /*5e10*/  FFMA.FTZ R123, R152.reuse, R182, R151 ;  /* 0x000000b6987b7223 */ /* 0x040fe40000010097 */
[----:B------:R-:W-:Y:S02]  /*5e20*/  FFMA.FTZ R82, R221, R80, R87 ;  /* 0x00000050dd527223 */ /* 0x000fe40000010057 */
[----:B------:R-:W-:Y:S02]  /*5e30*/  FFMA.FTZ R80, R152, R78, -R65 ;  /* 0x0000004e98507223 */ /* 0x000fe40000010841 */
[----:B------:R-:W-:Y:S02]  /*5e40*/  FADD.FTZ R123, -R184, R123 ;  /* 0x0000007bb87b7221 */ /* 0x000fe40000010100 */
[----:B------:R-:W-:Y:S02]  /*5e50*/  FFMA.FTZ R161, R84, R161, R82 ;  /* 0x000000a154a17223 */ /* 0x000fe40000010052 */
[----:B------:R-:W-:Y:S01]  /*5e60*/  FADD.FTZ R185, R185, R80 ;  /* 0x00000050b9b97221 */ /* 0x000fe20000010000 */
[----:B------:R-:W-:Y:S01]  /*5e70*/  PRMT R80, RZ, 0x5410, R60 ;  /* 0x00005410ff507816 */ /* 0x000fe2000000003c */
[----:B------:R-:W-:-:S02]  /*5e80*/  FMUL.FTZ R84, R101, R69 ;  /* 0x0000004565547220 */ /* 0x000fc40000410000 */
[----:B------:R-:W-:Y:S02]  /*5e90*/  FMUL.FTZ R125, R54, R123 ;  /* 0x0000007b367d7220 */ /* 0x000fe40000410000 */
[----:B------:R-:W-:Y:S01]  /*5ea0*/  FFMA.FTZ R65, R221, R77, -R224 ;  /* 0x0000004ddd417223 */ /* 0x000fe200000108e0 */
[----:B------:R-:W-:Y:S01]  /*5eb0*/  PRMT R77, RZ, 0x7610, R60 ;  /* 0x00007610ff4d7816 */ /* 0x000fe2000000003c */
[-C--:B------:R-:W-:Y:S02]  /*5ec0*/  FFMA.FTZ R84, R100, R169.reuse, -R84 ;  /* 0x000000a964547223 */ /* 0x080fe40000010854 */
[----:B------:R-:W-:Y:S02]  /*5ed0*/  FMUL.FTZ R130, R106, R169 ;  /* 0x000000a96a827220 */ /* 0x000fe40000410000 */
[----:B------:R-:W-:Y:S02]  /*5ee0*/  FFMA.FTZ R82, -R54, R80, R215 ;  /* 0x0000005036527223 */ /* 0x000fe400000101d7 */
[----:B------:R-:W-:-:S02]  /*5ef0*/  FMUL.FTZ R124, R55, R182 ;  /* 0x000000b6377c7220 */ /* 0x000fc40000410000 */
[----:B------:R-:W-:Y:S02]  /*5f00*/  FMUL.FTZ R87, R54, R185 ;  /* 0x000000b936577220 */ /* 0x000fe40000410000 */
[----:B------:R-:W-:Y:S02]  /*5f10*/  FMUL.FTZ R86, R196, R125 ;  /* 0x0000007dc4567220 */ /* 0x000fe40000410000 */
[C---:B------:R-:W-:Y:S02]  /*5f20*/  FMUL.FTZ R128, R106.reuse, R69 ;  /* 0x000000456a807220 */ /* 0x040fe40000410000 */
[C---:B------:R-:W-:Y:S02]  /*5f30*/  FMUL.FTZ R145, R217.reuse, R84 ;  /* 0x00000054d9917220 */ /* 0x040fe40000410000 */
[----:B------:R-:W-:Y:S02]  /*5f40*/  FFMA.FTZ R219, -R106, R126, R219 ;  /* 0x0000007e6adb7223 */ /* 0x000fe400000101db */
[----:B------:R-:W-:-:S02]  /*5f50*/  FMUL.FTZ R127, R217, R130 ;  /* 0x00000082d97f7220 */ /* 0x000fc40000410000 */
[C---:B------:R-:W-:Y:S02]  /*5f60*/  FMUL.FTZ R84, R55.reuse, R78 ;  /* 0x0000004e37547220 */ /* 0x040fe40000410000 */
[----:B------:R-:W-:Y:S02]  /*5f70*/  FFMA.FTZ R105, -R55, R77, R220 ;  /* 0x0000004d37697223 */ /* 0x000fe400000101dc */
[----:B------:R-:W-:Y:S02]  /*5f80*/  FMUL.FTZ R104, R194, R124 ;  /* 0x0000007cc2687220 */ /* 0x000fe40000410000 */
[----:B------:R-:W-:Y:S02]  /*5f90*/  FFMA.FTZ R86, R82, R87, R86 ;  /* 0x0000005752567223 */ /* 0x000fe40000010056 */
[----:B------:R-:W-:Y:S02]  /*5fa0*/  FADD.FTZ R52, R128, R52 ;  /* 0x0000003480347221 */ /* 0x000fe40000010000 */
[----:B------:R-:W-:-:S02]  /*5fb0*/  FMUL.FTZ R217, R217, R128 ;  /* 0x00000080d9d97220 */ /* 0x000fc40000410000 */
[----:B------:R-:W-:Y:S02]  /*5fc0*/  FFMA.FTZ R128, R219, R128, R127 ;  /* 0x00000080db807223 */ /* 0x000fe4000001007f */
[-C--:B------:R-:W-:Y:S02]  /*5fd0*/  FMUL.FTZ R129, R194, R84.reuse ;  /* 0x00000054c2817220 */ /* 0x080fe40000410000 */
[C---:B------:R-:W-:Y:S02]  /*5fe0*/  FFMA.FTZ R127, R105.reuse, R84, R104 ;  /* 0x00000054697f7223 */ /* 0x040fe40000010068 */
[----:B------:R-:W-:Y:S02]  /*5ff0*/  FADD.FTZ R86, RZ, R86 ;  /* 0x00000056ff567221 */ /* 0x000fe40000010000 */
[----:B------:R-:W-:Y:S02]  /*6000*/  FFMA.FTZ R131, R105, R124, -R129 ;  /* 0x0000007c69837223 */ /* 0x000fe40000010881 */
[----:B------:R-:W-:Y:S01]  /*6010*/  FADD.FTZ R124, R86, R127 ;  /* 0x0000007f567c7221 */ /* 0x000fe20000010000 */
[----:B------:R-:W-:Y:S01]  /*6020*/  PRMT R86, RZ, 0x5410, R61 ;  /* 0x00005410ff567816 */ /* 0x000fe2000000003d */
[----:B------:R-:W-:-:S02]  /*6030*/  FMUL.FTZ R104, R196, R87 ;  /* 0x00000057c4687220 */ /* 0x000fc40000410000 */
[----:B------:R-:W-:Y:S02]  /*6040*/  FMUL.FTZ R132, R88, R85 ;  /* 0x0000005558847220 */ /* 0x000fe40000410000 */
[----:B------:R-:W-:Y:S01]  /*6050*/  FFMA.FTZ R104, R82, R125, -R104 ;  /* 0x0000007d52687223 */ /* 0x000fe20000010868 */
[----:B------:R-:W-:Y:S01]  /*6060*/  PRMT R125, RZ, 0x7610, R61 ;  /* 0x00007610ff7d7816 */ /* 0x000fe2000000003d */
[C---:B------:R-:W-:Y:S02]  /*6070*/  FFMA.FTZ R213, -R88.reuse, R86, R213 ;  /* 0x0000005658d57223 */ /* 0x040fe400000101d5 */
[----:B------:R-:W-:Y:S02]  /*6080*/  FMUL.FTZ R127, R88, R181 ;  /* 0x000000b5587f7220 */ /* 0x000fe40000410000 */
[----:B------:R-:W-:Y:S02]  /*6090*/  FMUL.FTZ R134, R198, R132 ;  /* 0x00000084c6867220 */ /* 0x000fe40000410000 */
[----:B------:R-:W-:-:S02]  /*60a0*/  FMUL.FTZ R129, R89, R76 ;  /* 0x0000004c59817220 */ /* 0x000fc40000410000 */
[-C--:B------:R-:W-:Y:S02]  /*60b0*/  FMUL.FTZ R135, R198, R127.reuse ;  /* 0x0000007fc6877220 */ /* 0x080fe40000410000 */
[----:B------:R-:W-:Y:S02]  /*60c0*/  FFMA.FTZ R133, R213, R127, R134 ;  /* 0x0000007fd5857223 */ /* 0x000fe40000010086 */
[C---:B------:R-:W-:Y:S02]  /*60d0*/  FFMA.FTZ R218, -R89.reuse, R125, R218 ;  /* 0x0000007d59da7223 */ /* 0x040fe400000101da */
[----:B------:R-:W-:Y:S02]  /*60e0*/  FMUL.FTZ R137, R89, R178 ;  /* 0x000000b259897220 */ /* 0x000fe40000410000 */
[----:B------:R-:W-:Y:S02]  /*60f0*/  FADD.FTZ R104, RZ, R104 ;  /* 0x00000068ff687221 */ /* 0x000fe40000010000 */
[----:B------:R-:W-:-:S02]  /*6100*/  FMUL.FTZ R134, R200, R129 ;  /* 0x00000081c8867220 */ /* 0x000fc40000410000 */
[----:B------:R-:W-:Y:S02]  /*6110*/  FFMA.FTZ R132, R213, R132, -R135 ;  /* 0x00000084d5847223 */ /* 0x000fe40000010887 */
[----:B------:R-:W-:Y:S01]  /*6120*/  FADD.FTZ R131, R104, R131 ;  /* 0x0000008368837221 */ /* 0x000fe20000010000 */
[----:B------:R-:W-:Y:S01]  /*6130*/  PRMT R104, RZ, 0x5410, R62 ;  /* 0x00005410ff687816 */ /* 0x000fe2000000003e */
[-C--:B------:R-:W-:Y:S02]  /*6140*/  FFMA.FTZ R135, R218, R137.reuse, -R134 ;  /* 0x00000089da877223 */ /* 0x080fe40000010886 */
[----:B------:R-:W-:Y:S02]  /*6150*/  FADD.FTZ R133, R124, R133 ;  /* 0x000000857c857221 */ /* 0x000fe40000010000 */
[----:B------:R-:W-:Y:S02]  /*6160*/  FMUL.FTZ R137, R200, R137 ;  /* 0x00000089c8897220 */ /* 0x000fe40000410000 */
[----:B------:R-:W-:-:S02]  /*6170*/  FMUL.FTZ R124, R90, R177 ;  /* 0x000000b15a7c7220 */ /* 0x000fc40000410000 */
[----:B------:R-:W-:Y:S02]  /*6180*/  FFMA.FTZ R134, R218, R129, R137 ;  /* 0x00000081da867223 */ /* 0x000fe40000010089 */
[C---:B------:R-:W-:Y:S02]  /*6190*/  FFMA.FTZ R211, -R90.reuse, R104, R211 ;  /* 0x000000685ad37223 */ /* 0x040fe400000101d3 */
[----:B------:R-:W-:Y:S02]  /*61a0*/  FMUL.FTZ R136, R90, R83 ;  /* 0x000000535a887220 */ /* 0x000fe40000410000 */
[----:B------:R-:W-:Y:S02]  /*61b0*/  FMUL.FTZ R137, R195, R124 ;  /* 0x0000007cc3897220 */ /* 0x000fe40000410000 */
[----:B------:R-:W-:Y:S01]  /*61c0*/  FADD.FTZ R132, R131, R132 ;  /* 0x0000008483847221 */ /* 0x000fe20000010000 */
[----:B------:R-:W-:Y:S01]  /*61d0*/  PRMT R131, RZ, 0x7610, R62 ;  /* 0x00007610ff837816 */ /* 0x000fe2000000003e */
[----:B------:R-:W-:-:S02]  /*61e0*/  FFMA.FTZ R139, R211, R136, -R137 ;  /* 0x00000088d38b7223 */ /* 0x000fc40000010889 */
[----:B------:R-:W-:Y:S02]  /*61f0*/  FMUL.FTZ R136, R195, R136 ;  /* 0x00000088c3887220 */ /* 0x000fe40000410000 */
[----:B------:R-:W-:Y:S02]  /*6200*/  FMUL.FTZ R141, R91, R174 ;  /* 0x000000ae5b8d7220 */ /* 0x000fe40000410000 */
[----:B------:R-:W-:Y:S02]  /*6210*/  FADD.FTZ R134, R133, R134 ;  /* 0x0000008685867221 */ /* 0x000fe40000010000 */
[----:B------:R-:W-:Y:S02]  /*6220*/  FFMA.FTZ R137, R211, R124, R136 ;  /* 0x0000007cd3897223 */ /* 0x000fe40000010088 */
[C---:B------:R-:W-:Y:S02]  /*6230*/  FFMA.FTZ R216, -R91.reuse, R131, R216 ;  /* 0x000000835bd87223 */ /* 0x040fe400000101d8 */
[----:B------:R-:W-:-:S02]  /*6240*/  FMUL.FTZ R133, R91, R74 ;  /* 0x0000004a5b857220 */ /* 0x000fc40000410000 */
[----:B------:R-:W-:Y:S02]  /*6250*/  FMUL.FTZ R136, R202, R141 ;  /* 0x0000008dca887220 */ /* 0x000fe40000410000 */
[----:B------:R-:W-:Y:S02]  /*6260*/  FADD.FTZ R132, R132, R135 ;  /* 0x0000008784847221 */ /* 0x000fe40000010000 */
[----:B------:R-:W-:Y:S02]  /*6270*/  FADD.FTZ R134, R134, R137 ;  /* 0x0000008986867221 */ /* 0x000fe40000010000 */
[----:B------:R-:W-:Y:S02]  /*6280*/  FFMA.FTZ R135, R216, R133, R136 ;  /* 0x00000085d8877223 */ /* 0x000fe40000010088 */
[----:B------:R-:W-:Y:S01]  /*6290*/  FADD.FTZ R139, R132, R139 ;  /* 0x0000008b848b7221 */ /* 0x000fe20000010000 */
[----:B------:R-:W-:Y:S01]  /*62a0*/  PRMT R132, RZ, 0x5410, R63 ;  /* 0x00005410ff847816 */ /* 0x000fe2000000003f */
[----:B------:R-:W-:Y:S01]  /*62b0*/  FADD.FTZ R136, R134, R135 ;  /* 0x0000008786887221 */ /* 0x000fe20000010000 */
[----:B------:R-:W-:Y:S01]  /*62c0*/  PRMT R135, RZ, 0x7610, R63 ;  /* 0x00007610ff877816 */ /* 0x000fe2000000003f */
[----:B------:R-:W-:-:S02]  /*62d0*/  FMUL.FTZ R134, R92, R173 ;  /* 0x000000ad5c867220 */ /* 0x000fc40000410000 */
[----:B------:R-:W-:Y:S02]  /*62e0*/  FMUL.FTZ R138, R202, R133 ;  /* 0x00000085ca8a7220 */ /* 0x000fe40000410000 */
[C---:B------:R-:W-:Y:S02]  /*62f0*/  FFMA.FTZ R209, -R92.reuse, R132, R209 ;  /* 0x000000845cd17223 */ /* 0x040fe400000101d1 */
[----:B------:R-:W-:Y:S02]  /*6300*/  FMUL.FTZ R140, R92, R81 ;  /* 0x000000515c8c7220 */ /* 0x000fe40000410000 */
[----:B------:R-:W-:Y:S02]  /*6310*/  FMUL.FTZ R137, R197, R134 ;  /* 0x00000086c5897220 */ /* 0x000fe40000410000 */
[----:B------:R-:W-:Y:S02]  /*6320*/  FFMA.FTZ R138, R216, R141, -R138 ;  /* 0x0000008dd88a7223 */ /* 0x000fe4000001088a */
[----:B------:R-:W-:-:S02]  /*6330*/  FFMA.FTZ R141, R209, R140, -R137 ;  /* 0x0000008cd18d7223 */ /* 0x000fc40000010889 */
[----:B------:R-:W-:Y:S02]  /*6340*/  FMUL.FTZ R140, R197, R140 ;  /* 0x0000008cc58c7220 */ /* 0x000fe40000410000 */
[----:B------:R-:W-:Y:S02]  /*6350*/  FMUL.FTZ R143, R93, R162 ;  /* 0x000000a25d8f7220 */ /* 0x000fe40000410000 */
[----:B------:R-:W-:Y:S02]  /*6360*/  FADD.FTZ R138, R139, R138 ;  /* 0x0000008a8b8a7221 */ /* 0x000fe40000010000 */
[----:B------:R-:W-:Y:S02]  /*6370*/  FMUL.FTZ R169, R101, R169 ;  /* 0x000000a965a97220 */ /* 0x000fe40000410000 */
[----:B------:R-:W-:Y:S02]  /*6380*/  FFMA.FTZ R139, R209, R134, R140 ;  /* 0x00000086d18b7223 */ /* 0x000fe4000001008c */
[----:B------:R-:W-:-:S02]  /*6390*/  FFMA.FTZ R214, -R93, R135, R214 ;  /* 0x000000875dd67223 */ /* 0x000fc400000101d6 */
[----:B------:R-:W-:Y:S02]  /*63a0*/  FMUL.FTZ R137, R93, R72 ;  /* 0x000000485d897220 */ /* 0x000fe40000410000 */
[----:B------:R-:W-:Y:S02]  /*63b0*/  FMUL.FTZ R140, R204, R143 ;  /* 0x0000008fcc8c7220 */ /* 0x000fe40000410000 */
[----:B------:R-:W-:Y:S02]  /*63c0*/  FFMA.FTZ R144, R100, R69, R169 ;  /* 0x0000004564907223 */ /* 0x000fe400000100a9 */
[----:B------:R-:W-:Y:S02]  /*63d0*/  FADD.FTZ R136, R136, R139 ;  /* 0x0000008b88887221 */ /* 0x000fe40000010000 */
[----:B------:R-:W-:Y:S02]  /*63e0*/  FFMA.FTZ R139, R214, R137, R140 ;  /* 0x00000089d68b7223 */ /* 0x000fe4000001008c */
[----:B------:R-:W-:-:S02]  /*63f0*/  FFMA.FTZ R130, R219, R130, -R217 ;  /* 0x00000082db827223 */ /* 0x000fc400000108d9 */
[----:B------:R-:W-:Y:S02]  /*6400*/  FMUL.FTZ R142, R204, R137 ;  /* 0x00000089cc8e7220 */ /* 0x000fe40000410000 */
[----:B------:R-:W-:Y:S02]  /*6410*/  FFMA.FTZ R219, R219, R144, R145 ;  /* 0x00000090dbdb7223 */ /* 0x000fe40000010091 */
[----:B------:R-:W-:Y:S01]  /*6420*/  FADD.FTZ R144, R136, R139 ;  /* 0x0000008b88907221 */ /* 0x000fe20000010000 */
[--C-:B------:R-:W-:Y:S01]  /*6430*/  PRMT R136, RZ, 0x5410, R56.reuse ;  /* 0x00005410ff887816 */ /* 0x100fe20000000038 */
[----:B------:R-:W-:Y:S01]  /*6440*/  FMUL.FTZ R146, R94, R163 ;  /* 0x000000a35e927220 */ /* 0x000fe20000410000 */
[----:B------:R-:W-:Y:S01]  /*6450*/  PRMT R139, RZ, 0x7610, R56 ;  /* 0x00007610ff8b7816 */ /* 0x000fe20000000038 */
[----:B------:R-:W-:Y:S02]  /*6460*/  FFMA.FTZ R143, R214, R143, -R142 ;  /* 0x0000008fd68f7223 */ /* 0x000fe4000001088e */
[----:B------:R-:W-:-:S02]  /*6470*/  FMUL.FTZ R140, R95, R70 ;  /* 0x000000465f8c7220 */ /* 0x000fc40000410000 */
[----:B------:R-:W-:Y:S02]  /*6480*/  FADD.FTZ R142, R138, R141 ;  /* 0x0000008d8a8e7221 */ /* 0x000fe40000010000 */
[C---:B------:R-:W-:Y:S02]  /*6490*/  FMUL.FTZ R138, R94.reuse, R79 ;  /* 0x0000004f5e8a7220 */ /* 0x040fe40000410000 */
[----:B------:R-:W-:Y:S02]  /*64a0*/  FFMA.FTZ R207, -R94, R136, R207 ;  /* 0x000000885ecf7223 */ /* 0x000fe400000101cf */
[----:B------:R-:W-:Y:S02]  /*64b0*/  FMUL.FTZ R145, R199, R146 ;  /* 0x00000092c7917220 */ /* 0x000fe40000410000 */
[C---:B------:R-:W-:Y:S02]  /*64c0*/  FFMA.FTZ R141, -R95.reuse, R139, R212 ;  /* 0x0000008b5f8d7223 */ /* 0x040fe400000101d4 */
[----:B------:R-:W-:-:S02]  /*64d0*/  FMUL.FTZ R149, R95, R164 ;  /* 0x000000a45f957220 */ /* 0x000fc40000410000 */
[----:B------:R-:W-:Y:S02]  /*64e0*/  FMUL.FTZ R150, R206, R140 ;  /* 0x0000008cce967220 */ /* 0x000fe40000410000 */
[-C--:B------:R-:W-:Y:S02]  /*64f0*/  FMUL.FTZ R148, R199, R138.reuse ;  /* 0x0000008ac7947220 */ /* 0x080fe40000410000 */
[----:B------:R-:W-:Y:S02]  /*6500*/  FFMA.FTZ R147, R207, R138, R145 ;  /* 0x0000008acf937223 */ /* 0x000fe40000010091 */
[----:B------:R-:W-:Y:S01]  /*6510*/  FADD.FTZ R145, R142, R143 ;  /* 0x0000008f8e917221 */ /* 0x000fe20000010000 */
[----:B------:R-:W-:Y:S01]  /*6520*/  PRMT R142, RZ, 0x5410, R57 ;  /* 0x00005410ff8e7816 */ /* 0x000fe20000000039 */
[-C--:B------:R-:W-:Y:S02]  /*6530*/  FFMA.FTZ R151, R141, R149.reuse, -R150 ;  /* 0x000000958d977223 */ /* 0x080fe40000010896 */
[----:B------:R-:W-:-:S02]  /*6540*/  FMUL.FTZ R149, R206, R149 ;  /* 0x00000095ce957220 */ /* 0x000fc40000410000 */
[----:B------:R-:W-:Y:S02]  /*6550*/  FFMA.FTZ R148, R207, R146, -R148 ;  /* 0x00000092cf947223 */ /* 0x000fe40000010894 */
[----:B------:R-:W-:Y:S02]  /*6560*/  FMUL.FTZ R143, R96, R75 ;  /* 0x0000004b608f7220 */ /* 0x000fe40000410000 */
[----:B------:R-:W-:Y:S02]  /*6570*/  FADD.FTZ R147, R144, R147 ;  /* 0x0000009390937221 */ /* 0x000fe40000010000 */
[----:B------:R-:W-:Y:S02]  /*6580*/  FFMA.FTZ R146, R141, R140, R149 ;  /* 0x0000008c8d927223 */ /* 0x000fe40000010095 */
[C---:B------:R-:W-:Y:S02]  /*6590*/  FFMA.FTZ R144, -R96.reuse, R142, R205 ;  /* 0x0000008e60907223 */ /* 0x040fe400000101cd */
[----:B------:R-:W-:-:S02]  /*65a0*/  FMUL.FTZ R149, R96, R165 ;  /* 0x000000a560957220 */ /* 0x000fc40000410000 */
[----:B------:R-:W-:Y:S02]  /*65b0*/  FMUL.FTZ R150, R201, R143 ;  /* 0x0000008fc9967220 */ /* 0x000fe40000410000 */
[----:B------:R-:W-:Y:S01]  /*65c0*/  FADD.FTZ R148, R145, R148 ;  /* 0x0000009491947221 */ /* 0x000fe20000010000 */
[----:B------:R-:W-:Y:S01]  /*65d0*/  PRMT R145, RZ, 0x7610, R57 ;  /* 0x00007610ff917816 */ /* 0x000fe20000000039 */
[----:B------:R-:W-:Y:S02]  /*65e0*/  FMUL.FTZ R153, R97, R68 ;  /* 0x0000004461997220 */ /* 0x000fe40000410000 */
[----:B------:R-:W-:Y:S02]  /*65f0*/  FADD.FTZ R146, R147, R146 ;  /* 0x0000009293927221 */ /* 0x000fe40000010000 */
[-C--:B------:R-:W-:Y:S02]  /*6600*/  FFMA.FTZ R147, R144, R149.reuse, -R150 ;  /* 0x0000009590937223 */ /* 0x080fe40000010896 */
[----:B------:R-:W-:-:S02]  /*6610*/  FMUL.FTZ R149, R201, R149 ;  /* 0x00000095c9957220 */ /* 0x000fc40000410000 */
[----:B------:R-:W-:Y:S02]  /*6620*/  FADD.FTZ R148, R148, R151 ;  /* 0x0000009794947221 */ /* 0x000fe40000010000 */
[C---:B------:R-:W-:Y:S02]  /*6630*/  FMUL.FTZ R155, R97.reuse, R166 ;  /* 0x000000a6619b7220 */ /* 0x040fe40000410000 */
[----:B------:R-:W-:Y:S02]  /*6640*/  FFMA.FTZ R210, -R97, R145, R210 ;  /* 0x0000009161d27223 */ /* 0x000fe400000101d2 */
[----:B------:R-:W-:Y:S02]  /*6650*/  FMUL.FTZ R151, R208, R153 ;  /* 0x00000099d0977220 */ /* 0x000fe40000410000 */
[----:B------:R-:W-:Y:S02]  /*6660*/  FFMA.FTZ R149, R144, R143, R149 ;  /* 0x0000008f90957223 */ /* 0x000fe40000010095 */
[----:B------:R-:W-:-:S02]  /*6670*/  FFMA.FTZ R154, R126, R69, R219 ;  /* 0x000000457e9a7223 */ /* 0x000fc400000100db */
[-C--:B------:R-:W-:Y:S02]  /*6680*/  FMUL.FTZ R150, R208, R155.reuse ;  /* 0x0000009bd0967220 */ /* 0x080fe40000410000 */
[----:B------:R-:W-:Y:S02]  /*6690*/  FFMA.FTZ R126, R210, R155, -R151 ;  /* 0x0000009bd27e7223 */ /* 0x000fe40000010897 */
[----:B------:R-:W-:Y:S02]  /*66a0*/  FADD.FTZ R147, R148, R147 ;  /* 0x0000009394937221 */ /* 0x000fe40000010000 */
[----:B------:R-:W-:Y:S02]  /*66b0*/  FMUL.FTZ R148, R98, R73 ;  /* 0x0000004962947220 */ /* 0x000fe40000410000 */
[----:B------:R-:W-:Y:S02]  /*66c0*/  FMUL.FTZ R155, R102, R71 ;  /* 0x00000047669b7220 */ /* 0x000fe40000410000 */
[----:B------:R-:W-:-:S02]  /*66d0*/  FADD.FTZ R146, R146, R149 ;  /* 0x0000009592927221 */ /* 0x000fc40000010000 */
[----:B------:R-:W-:Y:S02]  /*66e0*/  FFMA.FTZ R149, R210, R153, R150 ;  /* 0x00000099d2957223 */ /* 0x000fe40000010096 */
[C---:B------:R-:W-:Y:S02]  /*66f0*/  FFMA.FTZ R193, -R98.reuse, R156, R193 ;  /* 0x0000009c62c17223 */ /* 0x040fe400000101c1 */
[----:B------:R-:W-:Y:S02]  /*6700*/  FMUL.FTZ R150, R98, R167 ;  /* 0x000000a762967220 */ /* 0x000fe40000410000 */
[----:B------:R-:W-:Y:S02]  /*6710*/  FMUL.FTZ R69, R203, R148 ;  /* 0x00000094cb457220 */ /* 0x000fe40000410000 */
[C---:B------:R-:W-:Y:S02]  /*6720*/  FFMA.FTZ R192, -R102.reuse, R157, R192 ;  /* 0x0000009d66c07223 */ /* 0x040fe400000101c0 */
[----:B------:R-:W-:-:S02]  /*6730*/  FMUL.FTZ R151, R102, R159 ;  /* 0x0000009f66977220 */ /* 0x000fc40000410000 */
[----:B------:R-:W-:Y:S02]  /*6740*/  FMUL.FTZ R152, R222, R155 ;  /* 0x0000009bde987220 */ /* 0x000fe40000410000 */
[----:B------:R-:W-:Y:S02]  /*6750*/  FADD.FTZ R146, R146, R149 ;  /* 0x0000009592927221 */ /* 0x000fe40000010000 */
[-C--:B------:R-:W-:Y:S02]  /*6760*/  FFMA.FTZ R149, R193, R150.reuse, -R69 ;  /* 0x00000096c1957223 */ /* 0x080fe40000010845 */
[----:B------:R-:W-:Y:S02]  /*6770*/  FADD.FTZ R51, R151, R51 ;  /* 0x0000003397337221 */ /* 0x000fe40000010000 */
[----:B------:R-:W-:Y:S02]  /*6780*/  FFMA.FTZ R152, R192, R151, R152 ;  /* 0x00000097c0987223 */ /* 0x000fe40000010098 */
[----:B------:R-:W-:-:S02]  /*6790*/  FMUL.FTZ R150, R203, R150 ;  /* 0x00000096cb967220 */ /* 0x000fc40000410000 */
[----:B------:R-:W-:Y:S02]  /*67a0*/  FMUL.FTZ R151, R222, R151 ;  /* 0x00000097de977220 */ /* 0x000fe40000410000 */
[----:B------:R-:W-:Y:S02]  /*67b0*/  FADD.FTZ R126, R147, R126 ;  /* 0x0000007e937e7221 */ /* 0x000fe40000010000 */
[----:B------:R-:W-:Y:S02]  /*67c0*/  FFMA.FTZ R69, R193, R148, R150 ;  /* 0x00000094c1457223 */ /* 0x000fe40000010096 */
[----:B------:R-:W-:Y:S02]  /*67d0*/  FFMA.FTZ R151, R192, R155, -R151 ;  /* 0x0000009bc0977223 */ /* 0x000fe40000010897 */
[----:B------:R-:W-:Y:S02]  /*67e0*/  FADD.FTZ R126, R126, R149 ;  /* 0x000000957e7e7221 */ /* 0x000fe40000010000 */
[----:B------:R-:W-:-:S02]  /*67f0*/  FADD.FTZ R69, R146, R69 ;  /* 0x0000004592457221 */ /* 0x000fc40000010000 */
[----:B------:R-:W-:Y:S01]  /*6800*/  FADD.FTZ R151, R126, R151 ;  /* 0x000000977e977221 */ /* 0x000fe20000010000 */
[----:B------:R-:W-:Y:S01]  /*6810*/  SHFL.DOWN PT, R146, R67, 0x1, 0x1f ;  /* 0x08201f0043927f89 */ /* 0x000fe200000e0000 */
[----:B------:R-:W-:Y:S02]  /*6820*/  FMUL.FTZ R147, R101, R159 ;  /* 0x0000009f65937220 */ /* 0x000fe40000410000 */
[----:B------:R-:W-:Y:S02]  /*6830*/  FADD.FTZ R69, R69, R152 ;  /* 0x0000009845457221 */ /* 0x000fe40000010000 */
[----:B------:R-:W-:Y:S02]  /*6840*/  FADD.FTZ R130, R151, R130 ;  /* 0x0000008297827221 */ /* 0x000fe40000010000 */
[-C--:B------:R-:W-:Y:S02]  /*6850*/  FFMA.FTZ R147, R100, R71.reuse, -R147 ;  /* 0x0000004764937223 */ /* 0x080fe40000010893 */
[----:B------:R-:W-:-:S02]  /*6860*/  FMUL.FTZ R71, R101, R71 ;  /* 0x0000004765477220 */ /* 0x000fc40000410000 */
[----:B------:R-:W-:Y:S02]  /*6870*/  FADD.FTZ R149, R69, R128 ;  /* 0x0000008045957221 */ /* 0x000fe40000010000 */
[----:B------:R-:W-:Y:S02]  /*6880*/  FADD.FTZ R130, R130, R65 ;  /* 0x0000004182827221 */ /* 0x000fe40000010000 */
[----:B------:R-:W-:Y:S02]  /*6890*/  FMUL.FTZ R69, R101, R73 ;  /* 0x0000004965457220 */ /* 0x000fe40000410000 */
[----:B------:R-:W-:Y:S01]  /*68a0*/  FFMA.FTZ R71, R100, R159, R71 ;  /* 0x0000009f64477223 */ /* 0x000fe20000010047 */
[----:B------:R-:W0:Y:S01]  /*68b0*/  SHFL.DOWN PT, R128, R130, 0x1, 0x1f ;  /* 0x08201f0082807f89 */ /* 0x000e2200000e0000 */
[----:B------:R-:W-:Y:S02]  /*68c0*/  FMUL.FTZ R147, R222, R147 ;  /* 0x00000093de937220 */ /* 0x000fe40000410000 */
[----:B------:R-:W-:-:S02]  /*68d0*/  FADD.FTZ R149, R149, R64 ;  /* 0x0000004095957221 */ /* 0x000fc40000010000 */
[-C--:B------:R-:W-:Y:S02]  /*68e0*/  FFMA.FTZ R64, R100, R167.reuse, -R69 ;  /* 0x000000a764407223 */ /* 0x080fe40000010845 */
[----:B------:R-:W-:Y:S01]  /*68f0*/  FMUL.FTZ R167, R101, R167 ;  /* 0x000000a765a77220 */ /* 0x000fe20000410000 */
[----:B------:R-:W-:Y:S01]  /*6900*/  SHFL.DOWN PT, R69, R149, 0x1, 0x1f ;  /* 0x08201f0095457f89 */ /* 0x000fe200000e0000 */
[----:B------:R-:W-:Y:S02]  /*6910*/  FFMA.FTZ R192, R192, R71, R147 ;  /* 0x00000047c0c07223 */ /* 0x000fe40000010093 */
[----:B------:R-:W-:Y:S01]  /*6920*/  FMUL.FTZ R203, R203, R64 ;  /* 0x00000040cbcb7220 */ /* 0x000fe20000410000 */
[----:B------:R-:W1:Y:S01]  /*6930*/  SHFL.DOWN PT, R71, R66, 0x1, 0x1f ;  /* 0x08201f0042477f89 */ /* 0x000e6200000e0000 */
[----:B------:R-:W-:Y:S02]  /*6940*/  FFMA.FTZ R64, R100, R73, R167 ;  /* 0x0000004964407223 */ /* 0x000fe400000100a7 */
[----:B------:R-:W-:-:S02]  /*6950*/  FMUL.FTZ R65, R101, R68 ;  /* 0x0000004465417220 */ /* 0x000fc40000410000 */
[----:B------:R-:W-:Y:S02]  /*6960*/  FFMA.FTZ R64, R193, R64, R203 ;  /* 0x00000040c1407223 */ /* 0x000fe400000100cb */
[----:B------:R-:W-:Y:S02]  /*6970*/  FFMA.FTZ R65, R100, R166, -R65 ;  /* 0x000000a664417223 */ /* 0x000fe40000010841 */
[----:B------:R-:W-:Y:S02]  /*6980*/  FFMA.FTZ R64, R156, R73, R64 ;  /* 0x000000499c407223 */ /* 0x000fe40000010040 */
[----:B------:R-:W-:Y:S01]  /*6990*/  FMUL.FTZ R208, R208, R65 ;  /* 0x00000041d0d07220 */ /* 0x000fe20000410000 */
[----:B------:R-:W-:Y:S01]  /*69a0*/  MOV R65, R130 ;  /* 0x0000008200417202 */ /* 0x000fe20000000f00 */
[----:B------:R-:W-:Y:S02]  /*69b0*/  FADD.FTZ R25, R64, R25 ;  /* 0x0000001940197221 */ /* 0x000fe40000010000 */
[----:B------:R-:W-:-:S02]  /*69c0*/  FMUL.FTZ R64, R101, R75 ;  /* 0x0000004b65407220 */ /* 0x000fc40000410000 */
[----:B0-----:R-:W-:Y:S02]  /*69d0*/  @!P0 FADD.FTZ R65, R65, R128 ;  /* 0x0000008041418221 */ /* 0x001fe40000010000 */
[----:B------:R-:W-:Y:S01]  /*69e0*/  FFMA.FTZ R126, R100, R165, -R64 ;  /* 0x000000a5647e7223 */ /* 0x000fe20000010840 */
[----:B------:R-:W-:Y:S01]  /*69f0*/  MOV R64, R149 ;  /* 0x0000009500407202 */ /* 0x000fe20000000f00 */
[----:B------:R-:W-:Y:S01]  /*6a00*/  @!P0 FADD.FTZ R67, R67, R146 ;  /* 0x0000009243438221 */ /* 0x000fe20000010000 */
[----:B------:R-:W0:Y:S01]  /*6a10*/  SHFL.DOWN PT, R128, R65, 0x2, 0x1f ;  /* 0x08401f0041807f89 */ /* 0x000e2200000e0000 */
[C---:B------:R-:W-:Y:S02]  /*6a20*/  FMUL.FTZ R165, R101.reuse, R165 ;  /* 0x000000a565a57220 */ /* 0x040fe40000410000 */
[----:B-1----:R-:W-:Y:S01]  /*6a30*/  @!P0 FADD.FTZ R66, R66, R71 ;  /* 0x0000004742428221 */ /* 0x002fe20000010000 */
[----:B------:R-:W-:Y:S01]  /*6a40*/  SHFL.DOWN PT, R130, R67, 0x2, 0x1f ;  /* 0x08401f0043827f89 */ /* 0x000fe200000e0000 */
[----:B------:R-:W-:Y:S01]  /*6a50*/  @!P0 FADD.FTZ R64, R64, R69 ;  /* 0x0000004540408221 */ /* 0x000fe20000010000 */
[----:B------:R-:W-:Y:S01]  /*6a60*/  ISETP.GT.AND P0, PT, R10, 0x1d, PT ;  /* 0x0000001d0a00780c */ /* 0x000fe20003f04270 */
[C---:B------:R-:W-:Y:S01]  /*6a70*/  FMUL.FTZ R71, R101.reuse, R166 ;  /* 0x000000a665477220 */ /* 0x040fe20000410000 */
[----:B------:R-:W1:Y:S01]  /*6a80*/  SHFL.DOWN PT, R149, R66, 0x2, 0x1f ;  /* 0x08401f0042957f89 */ /* 0x000e6200000e0000 */
[----:B------:R-:W-:-:S02]  /*6a90*/  FMUL.FTZ R69, R101, R70 ;  /* 0x0000004665457220 */ /* 0x000fc40000410000 */
[C---:B------:R-:W-:Y:S01]  /*6aa0*/  FFMA.FTZ R73, R100.reuse, R68, R71 ;  /* 0x0000004464497223 */ /* 0x040fe20000010047 */
[----:B------:R-:W2:Y:S01]  /*6ab0*/  SHFL.DOWN PT, R147, R64, 0x2, 0x1f ;  /* 0x08401f0040937f89 */ /* 0x000ea200000e0000 */
[----:B------:R-:W-:Y:S02]  /*6ac0*/  FMUL.FTZ R126, R201, R126 ;  /* 0x0000007ec97e7220 */ /* 0x000fe40000410000 */
[C---:B------:R-:W-:Y:S02]  /*6ad0*/  FFMA.FTZ R165, R100.reuse, R75, R165 ;  /* 0x0000004b64a57223 */ /* 0x040fe400000100a5 */
[-C--:B------:R-:W-:Y:S02]  /*6ae0*/  FFMA.FTZ R71, R100, R164.reuse, -R69 ;  /* 0x000000a464477223 */ /* 0x080fe40000010845 */
[----:B------:R-:W-:Y:S02]  /*6af0*/  FMUL.FTZ R69, R101, R164 ;  /* 0x000000a465457220 */ /* 0x000fe40000410000 */
[----:B------:R-:W-:-:S02]  /*6b00*/  FFMA.FTZ R165, R144, R165, R126 ;  /* 0x000000a590a57223 */ /* 0x000fc4000001007e */
[----:B------:R-:W-:Y:S02]  /*6b10*/  FMUL.FTZ R71, R206, R71 ;  /* 0x00000047ce477220 */ /* 0x000fe40000410000 */
[----:B------:R-:W-:Y:S02]  /*6b20*/  FFMA.FTZ R126, R100, R70, R69 ;  /* 0x00000046647e7223 */ /* 0x000fe40000010045 */
[----:B------:R-:W-:Y:S02]  /*6b30*/  FFMA.FTZ R73, R210, R73, R208 ;  /* 0x00000049d2497223 */ /* 0x000fe400000100d0 */
[----:B------:R-:W-:Y:S02]  /*6b40*/  FFMA.FTZ R71, R141, R126, R71 ;  /* 0x0000007e8d477223 */ /* 0x000fe40000010047 */
[----:B0-----:R-:W-:Y:S02]  /*6b50*/  @!P0 FADD.FTZ R65, R65, R128 ;  /* 0x0000008041418221 */ /* 0x001fe40000010000 */
[----:B------:R-:W-:-:S02]  /*6b60*/  FFMA.FTZ R73, R145, R68, R73 ;  /* 0x0000004491497223 */ /* 0x000fc40000010049 */
[----:B------:R-:W-:Y:S02]  /*6b70*/  FFMA.FTZ R139, R139, R70, R71 ;  /* 0x000000468b8b7223 */ /* 0x000fe40000010047 */
[----:B-1----:R-:W-:Y:S01]  /*6b80*/  @!P0 FADD.FTZ R66, R66, R149 ;  /* 0x0000009542428221 */ /* 0x002fe20000010000 */
[----:B------:R-:W0:Y:S01]  /*6b90*/  SHFL.DOWN PT, R70, R65, 0x4, 0x1f ;  /* 0x08801f0041467f89 */ /* 0x000e2200000e0000 */
[----:B------:R-:W-:Y:S02]  /*6ba0*/  @!P0 FADD.FTZ R67, R67, R130 ;  /* 0x0000008243438221 */ /* 0x000fe40000010000 */
[----:B--2---:R-:W-:Y:S01]  /*6bb0*/  @!P0 FADD.FTZ R64, R64, R147 ;  /* 0x0000009340408221 */ /* 0x004fe20000010000 */
[----:B------:R-:W-:Y:S01]  /*6bc0*/  ISETP.GT.AND P0, PT, R10, 0x1b, PT ;  /* 0x0000001b0a00780c */ /* 0x000fe20003f04270 */
[----:B------:R-:W-:Y:S01]  /*6bd0*/  FFMA.FTZ R142, R142, R75, R165 ;  /* 0x0000004b8e8e7223 */ /* 0x000fe200000100a5 */
[----:B------:R-:W1:Y:S01]  /*6be0*/  SHFL.DOWN PT, R126, R67, 0x4, 0x1f ;  /* 0x08801f00437e7f89 */ /* 0x000e6200000e0000 */
[----:B------:R-:W-:-:S02]  /*6bf0*/  FADD.FTZ R26, R73, R26 ;  /* 0x0000001a491a7221 */ /* 0x000fc40000010000 */
[C---:B------:R-:W-:Y:S01]  /*6c00*/  FMUL.FTZ R69, R101.reuse, R72 ;  /* 0x0000004865457220 */ /* 0x040fe20000410000 */
[----:B------:R-:W2:Y:S01]  /*6c10*/  SHFL.DOWN PT, R75, R66, 0x4, 0x1f ;  /* 0x08801f00424b7f89 */ /* 0x000ea200000e0000 */
[C---:B------:R-:W-:Y:S02]  /*6c20*/  FMUL.FTZ R68, R101.reuse, R79 ;  /* 0x0000004f65447220 */ /* 0x040fe40000410000 */
[CC--:B------:R-:W-:Y:S01]  /*6c30*/  FFMA.FTZ R71, R100.reuse, R162.reuse, -R69 ;  /* 0x000000a264477223 */ /* 0x0c0fe20000010845 */
[----:B------:R-:W4:Y:S01]  /*6c40*/  SHFL.DOWN PT, R73, R64, 0x4, 0x1f ;  /* 0x08801f0040497f89 */ /* 0x000f2200000e0000 */
[-C--:B------:R-:W-:Y:S02]  /*6c50*/  FFMA.FTZ R68, R100, R163.reuse, -R68 ;  /* 0x000000a364447223 */ /* 0x080fe40000010844 */
[C---:B------:R-:W-:Y:S02]  /*6c60*/  FMUL.FTZ R69, R101.reuse, R162 ;  /* 0x000000a265457220 */ /* 0x040fe40000410000 */
[----:B------:R-:W-:-:S02]  /*6c70*/  FMUL.FTZ R163, R101, R163 ;  /* 0x000000a365a37220 */ /* 0x000fc40000410000 */
[----:B------:R-:W-:Y:S02]  /*6c80*/  FMUL.FTZ R199, R199, R68 ;  /* 0x00000044c7c77220 */ /* 0x000fe40000410000 */
[----:B------:R-:W-:Y:S02]  /*6c90*/  FMUL.FTZ R71, R204, R71 ;  /* 0x00000047cc477220 */ /* 0x000fe40000410000 */
[C---:B------:R-:W-:Y:S02]  /*6ca0*/  FFMA.FTZ R69, R100.reuse, R72, R69 ;  /* 0x0000004864457223 */ /* 0x040fe40000010045 */
[----:B0-----:R-:W-:Y:S02]  /*6cb0*/  @!P0 FADD.FTZ R65, R65, R70 ;  /* 0x0000004641418221 */ /* 0x001fe40000010000 */
[----:B------:R-:W-:Y:S02]  /*6cc0*/  FFMA.FTZ R68, R100, R79, R163 ;  /* 0x0000004f64447223 */ /* 0x000fe400000100a3 */
[----:B------:R-:W-:Y:S01]  /*6cd0*/  FFMA.FTZ R69, R214, R69, R71 ;  /* 0x00000045d6457223 */ /* 0x000fe20000010047 */
[----:B------:R-:W0:Y:S01]  /*6ce0*/  SHFL.DOWN PT, R70, R65, 0x8, 0x1f ;  /* 0x09001f0041467f89 */ /* 0x000e2200000e0000 */
[----:B-1----:R-:W-:-:S02]  /*6cf0*/  @!P0 FADD.FTZ R67, R67, R126 ;  /* 0x0000007e43438221 */ /* 0x002fc40000010000 */
[----:B--2---:R-:W-:Y:S02]  /*6d00*/  @!P0 FADD.FTZ R66, R66, R75 ;  /* 0x0000004b42428221 */ /* 0x004fe40000010000 */
[----:B------:R-:W-:Y:S02]  /*6d10*/  FFMA.FTZ R199, R207, R68, R199 ;  /* 0x00000044cfc77223 */ /* 0x000fe400000100c7 */
[----:B----4-:R-:W-:Y:S01]  /*6d20*/  @!P0 FADD.FTZ R64, R64, R73 ;  /* 0x0000004940408221 */ /* 0x010fe20000010000 */
[----:B------:R-:W1:Y:S01]  /*6d30*/  SHFL.DOWN PT, R75, R66, 0x8, 0x1f ;  /* 0x09001f00424b7f89 */ /* 0x000e6200000e0000 */
[----:B------:R-:W-:Y:S01]  /*6d40*/  FMUL.FTZ R68, R101, R173 ;  /* 0x000000ad65447220 */ /* 0x000fe20000410000 */
[----:B------:R-:W-:Y:S01]  /*6d50*/  ISETP.GT.AND P0, PT, R10, 0x17, PT ;  /* 0x000000170a00780c */ /* 0x000fe20003f04270 */
[----:B------:R-:W-:Y:S01]  /*6d60*/  FFMA.FTZ R135, R135, R72, R69 ;  /* 0x0000004887877223 */ /* 0x000fe20000010045 */
[----:B------:R-:W-:Y:S01]  /*6d70*/  SHFL.DOWN PT, R73, R64, 0x8, 0x1f ;  /* 0x09001f0040497f89 */ /* 0x000fe200000e0000 */
[----:B------:R-:W-:-:S02]  /*6d80*/  FFMA.FTZ R68, R100, R81, -R68 ;  /* 0x0000005164447223 */ /* 0x000fc40000010844 */
[----:B------:R-:W-:Y:S01]  /*6d90*/  FMUL.FTZ R81, R101, R81 ;  /* 0x0000005165517220 */ /* 0x000fe20000410000 */
[----:B------:R-:W2:Y:S01]  /*6da0*/  SHFL.DOWN PT, R72, R67, 0x8, 0x1f ;  /* 0x09001f0043487f89 */ /* 0x000ea200000e0000 */
[----:B------:R-:W-:Y:S02]  /*6db0*/  FMUL.FTZ R197, R197, R68 ;  /* 0x00000044c5c57220 */ /* 0x000fe40000410000 */
[C---:B------:R-:W-:Y:S02]  /*6dc0*/  FFMA.FTZ R68, R100.reuse, R173, R81 ;  /* 0x000000ad64447223 */ /* 0x040fe40000010051 */
[----:B------:R-:W-:Y:S02]  /*6dd0*/  FMUL.FTZ R69, R101, R74 ;  /* 0x0000004a65457220 */ /* 0x000fe40000410000 */
[----:B------:R-:W-:Y:S02]  /*6de0*/  FFMA.FTZ R68, R209, R68, R197 ;  /* 0x00000044d1447223 */ /* 0x000fe400000100c5 */
[----:B------:R-:W-:-:S02]  /*6df0*/  FFMA.FTZ R71, R100, R174, -R69 ;  /* 0x000000ae64477223 */ /* 0x000fc40000010845 */
[C---:B------:R-:W-:Y:S02]  /*6e00*/  FMUL.FTZ R69, R101.reuse, R174 ;  /* 0x000000ae65457220 */ /* 0x040fe40000410000 */
[----:B------:R-:W-:Y:S02]  /*6e10*/  FFMA.FTZ R132, R132, R173, R68 ;  /* 0x000000ad84847223 */ /* 0x000fe40000010044 */
[----:B------:R-:W-:Y:S02]  /*6e20*/  FMUL.FTZ R68, R101, R177 ;  /* 0x000000b165447220 */ /* 0x000fe40000410000 */
[----:B------:R-:W-:Y:S02]  /*6e30*/  FMUL.FTZ R71, R202, R71 ;  /* 0x00000047ca477220 */ /* 0x000fe40000410000 */
[C---:B------:R-:W-:Y:S02]  /*6e40*/  FFMA.FTZ R69, R100.reuse, R74, R69 ;  /* 0x0000004a64457223 */ /* 0x040fe40000010045 */
[----:B------:R-:W-:-:S02]  /*6e50*/  FFMA.FTZ R68, R100, R83, -R68 ;  /* 0x0000005364447223 */ /* 0x000fc40000010844 */
[----:B------:R-:W-:Y:S02]  /*6e60*/  FMUL.FTZ R83, R101, R83 ;  /* 0x0000005365537220 */ /* 0x000fe40000410000 */
[----:B------:R-:W-:Y:S02]  /*6e70*/  FFMA.FTZ R69, R216, R69, R71 ;  /* 0x00000045d8457223 */ /* 0x000fe40000010047 */
[----:B0-----:R-:W-:Y:S02]  /*6e80*/  @!P0 FADD.FTZ R65, R65, R70 ;  /* 0x0000004641418221 */ /* 0x001fe40000010000 */
[----:B------:R-:W-:Y:S02]  /*6e90*/  FMUL.FTZ R195, R195, R68 ;  /* 0x00000044c3c37220 */ /* 0x000fe40000410000 */
[----:B------:R-:W-:Y:S01]  /*6ea0*/  FFMA.FTZ R68, R100, R177, R83 ;  /* 0x000000b164447223 */ /* 0x000fe20000010053 */
[----:B------:R-:W0:Y:S01]  /*6eb0*/  SHFL.DOWN PT, R70, R65, 0x10, 0x1f ;  /* 0x0a001f0041467f89 */ /* 0x000e2200000e0000 */
[----:B------:R-:W-:-:S02]  /*6ec0*/  FFMA.FTZ R131, R131, R74, R69 ;  /* 0x0000004a83837223 */ /* 0x000fc40000010045 */
[----:B-1----:R-:W-:Y:S02]  /*6ed0*/  @!P0 FADD.FTZ R66, R66, R75 ;  /* 0x0000004b42428221 */ /* 0x002fe40000010000 */
[----:B--2---:R-:W-:Y:S02]  /*6ee0*/  @!P0 FADD.FTZ R67, R67, R72 ;  /* 0x0000004843438221 */ /* 0x004fe40000010000 */
[----:B------:R-:W-:Y:S01]  /*6ef0*/  @!P0 FADD.FTZ R64, R64, R73 ;  /* 0x0000004940408221 */ /* 0x000fe20000010000 */
[----:B------:R-:W1:Y:S01]  /*6f00*/  SHFL.DOWN PT, R75, R66, 0x10, 0x1f ;  /* 0x0a001f00424b7f89 */ /* 0x000e6200000e0000 */
[----:B------:R-:W-:Y:S01]  /*6f10*/  FMUL.FTZ R69, R101, R76 ;  /* 0x0000004c65457220 */ /* 0x000fe20000410000 */
[----:B------:R-:W-:Y:S01]  /*6f20*/  ISETP.GT.AND P0, PT, R10, 0xf, PT ;  /* 0x0000000f0a00780c */ /* 0x000fe20003f04270 */
[----:B------:R-:W-:Y:S01]  /*6f30*/  FFMA.FTZ R68, R211, R68, R195 ;  /* 0x00000044d3447223 */ /* 0x000fe200000100c3 */
[----:B------:R-:W2:Y:S01]  /*6f40*/  SHFL.DOWN PT, R72, R67, 0x10, 0x1f ;  /* 0x0a001f0043487f89 */ /* 0x000ea200000e0000 */
[----:B------:R-:W-:-:S02]  /*6f50*/  FFMA.FTZ R71, R100, R178, -R69 ;  /* 0x000000b264477223 */ /* 0x000fc40000010845 */
[C---:B------:R-:W-:Y:S01]  /*6f60*/  FMUL.FTZ R69, R101.reuse, R178 ;  /* 0x000000b265457220 */ /* 0x040fe20000410000 */
[----:B------:R-:W4:Y:S01]  /*6f70*/  SHFL.DOWN PT, R73, R64, 0x10, 0x1f ;  /* 0x0a001f0040497f89 */ /* 0x000f2200000e0000 */
[----:B------:R-:W-:Y:S02]  /*6f80*/  FFMA.FTZ R68, R104, R177, R68 ;  /* 0x000000b168447223 */ /* 0x000fe40000010044 */
[----:B------:R-:W-:Y:S02]  /*6f90*/  FMUL.FTZ R200, R200, R71 ;  /* 0x00000047c8c87220 */ /* 0x000fe40000410000 */
[----:B------:R-:W-:Y:S02]  /*6fa0*/  FFMA.FTZ R71, R100, R76, R69 ;  /* 0x0000004c64477223 */ /* 0x000fe40000010045 */
[----:B------:R-:W-:Y:S02]  /*6fb0*/  FMUL.FTZ R69, R101, R78 ;  /* 0x0000004e65457220 */ /* 0x000fe40000410000 */
[----:B------:R-:W-:-:S02]  /*6fc0*/  FADD.FTZ R33, R68, R33 ;  /* 0x0000002144217221 */ /* 0x000fc40000010000 */
[C---:B------:R-:W-:Y:S02]  /*6fd0*/  FMUL.FTZ R68, R101.reuse, R181 ;  /* 0x000000b565447220 */ /* 0x040fe40000410000 */
[----:B------:R-:W-:Y:S02]  /*6fe0*/  FFMA.FTZ R69, R100, R182, -R69 ;  /* 0x000000b664457223 */ /* 0x000fe40000010845 */
[----:B------:R-:W-:Y:S02]  /*6ff0*/  FFMA.FTZ R200, R218, R71, R200 ;  /* 0x00000047dac87223 */ /* 0x000fe400000100c8 */
[----:B------:R-:W-:Y:S02]  /*7000*/  FFMA.FTZ R71, R100, R85, -R68 ;  /* 0x0000005564477223 */ /* 0x000fe40000010844 */
[----:B------:R-:W-:Y:S02]  /*7010*/  FMUL.FTZ R68, R101, R185 ;  /* 0x000000b965447220 */ /* 0x000fe40000410000 */
[----:B------:R-:W-:-:S02]  /*7020*/  FMUL.FTZ R194, R194, R69 ;  /* 0x00000045c2c27220 */ /* 0x000fc40000410000 */
[C---:B------:R-:W-:Y:S02]  /*7030*/  FMUL.FTZ R85, R101.reuse, R85 ;  /* 0x0000005565557220 */ /* 0x040fe40000410000 */
[C---:B------:R-:W-:Y:S02]  /*7040*/  FMUL.FTZ R69, R101.reuse, R182 ;  /* 0x000000b665457220 */ /* 0x040fe40000410000 */
[-C--:B------:R-:W-:Y:S02]  /*7050*/  FMUL.FTZ R101, R101, R123.reuse ;  /* 0x0000007b65657220 */ /* 0x080fe40000410000 */
[----:B------:R-:W-:Y:S02]  /*7060*/  FFMA.FTZ R123, R100, R123, -R68 ;  /* 0x0000007b647b7223 */ /* 0x000fe40000010844 */
[----:B0-----:R-:W-:Y:S02]  /*7070*/  @!P0 FADD.FTZ R65, R65, R70 ;  /* 0x0000004641418221 */ /* 0x001fe40000010000 */
[----:B------:R-:W-:-:S02]  /*7080*/  FMUL.FTZ R71, R198, R71 ;  /* 0x00000047c6477220 */ /* 0x000fc40000410000 */
[C---:B------:R-:W-:Y:S02]  /*7090*/  FFMA.FTZ R70, R100.reuse, R181, R85 ;  /* 0x000000b564467223 */ /* 0x040fe40000010055 */
[C---:B------:R-:W-:Y:S02]  /*70a0*/  FFMA.FTZ R68, R100.reuse, R78, R69 ;  /* 0x0000004e64447223 */ /* 0x040fe40000010045 */
[----:B------:R-:W-:Y:S02]  /*70b0*/  FFMA.FTZ R101, R100, R185, R101 ;  /* 0x000000b964657223 */ /* 0x000fe40000010065 */
[----:B------:R-:W-:Y:S02]  /*70c0*/  FMUL.FTZ R123, R196, R123 ;  /* 0x0000007bc47b7220 */ /* 0x000fe40000410000 */
[----:B-1----:R-:W-:Y:S02]  /*70d0*/  @!P0 FADD.FTZ R66, R66, R75 ;  /* 0x0000004b42428221 */ /* 0x002fe40000010000 */
[----:B--2---:R-:W-:-:S02]  /*70e0*/  @!P0 FADD.FTZ R67, R67, R72 ;  /* 0x0000004843438221 */ /* 0x004fc40000010000 */
        /* <DEDUP_REMOVED lines=44> */
[----:B------:R-:W4:Y:S04]  /*73b0*/  @P0 LDS.64 R82, [R81+0x5110] ;  /* 0x0051100051520984 */ /* 0x000f280000000a00 */
[----:B------:R-:W5:Y:S01]  /*73c0*/  @P0 LDS.64 R84, [R81+0x4910] ;  /* 0x0049100051540984 */ /* 0x000f620000000a00 */
        /* <DEDUP_REMOVED lines=12> */
[----:B----4-:R-:W-:-:S02]  /*7490*/  @P0 FADD.FTZ R67, R67, R83 ;  /* 0x0000005343430221 */ /* 0x010fc40000010000 */
[----:B------:R-:W-:Y:S02]  /*74a0*/  @P0 FADD.FTZ R66, R66, R82 ;  /* 0x0000005242420221 */ /* 0x000fe40000010000 */
[----:B-----5:R-:W-:Y:S02]  /*74b0*/  @P0 FADD.FTZ R65, R65, R85 ;  /* 0x0000005541410221 */ /* 0x020fe40000010000 */
[----:B------:R-:W-:Y:S01]  /*74c0*/  @P0 FADD.FTZ R64, R64, R84 ;  /* 0x0000005440400221 */ /* 0x000fe20000010000 */
[----:B------:R0:W-:Y:S04]  /*74d0*/  STS.64 [R81+0x5110], R66 ;  /* 0x0051104251007388 */ /* 0x0001e80000000a00 */
[----:B------:R0:W-:Y:S02]  /*74e0*/  STS.64 [R81+0x4910], R64 ;  /* 0x0049104051007388 */ /* 0x0001e40000000a00 */
.L_x_2109:
[----:B0-----:R-:W-:Y:S05]  /*74f0*/  BSYNC B0 ;  /* 0x0000000000007941 */ /* 0x001fea0003800000 */
.L_x_2108:
[----:B------:R-:W-:-:S04]  /*7500*/  IADD3 R122, R122, 0x1, RZ ;  /* 0x000000017a7a7810 */ /* 0x000fc80007ffe0ff */
[----:B------:R-:W-:-:S13]  /*7510*/  ISETP.GE.AND P0, PT, R122, c[0x0][0x16c], PT ;  /* 0x00005b007a007a0c */ /* 0x000fda0003f06270 */
[----:B---3--:R-:W-:Y:S01]  /*7520*/  @P0 CALL.REL.NOINC `(.L_x_2073) ;  /* 0x0000001000000944 */ /* 0x008fe20003c00000 */
[----:B------:R-:W-:Y:S05]  /*7530*/  BRA `(.L_x_2110) ;  /* 0xffff9a7000007947 */ /* 0x000fea000383ffff */
.L_x_2073:
[----:B------:R-:W-:Y:S01]  /*7540*/  BAR.SYNC.DEFER_BLOCKING 0x0 ;  /* 0x0000000000007b1d */ /* 0x000fe20000010000 */
[----:B------:R-:W-:Y:S01]  /*7550*/  F2FP.BF16.PACK_AB R59, R45, R44 ;  /* 0x0000002c2d3b723e */ /* 0x000fe200000010ff */
[----:B------:R-:W-:Y:S01]  /*7560*/  IMAD R45, R3, c[0x0][0x2e0], RZ ;  /* 0x0000b800032d7a24 */ /* 0x000fe200078e02ff */
[----:B------:R-:W-:Y:S02]  /*7570*/  F2FP.BF16.PACK_AB R55, R53, R52 ;  /* 0x000000343537723e */ /* 0x000fe400000010ff */
[----:B------:R-:W-:Y:S01]  /*7580*/  F2FP.BF16.PACK_AB R58, R43, R42 ;  /* 0x0000002a2b3a723e */ /* 0x000fe200000010ff */
[----:B------:R-:W-:Y:S01]  /*7590*/  IMAD R45, R0, c[0x0][0x2e4], R45 ;  /* 0x0000b900002d7a24 */ /* 0x000fe200078e022d */
[----:B------:R-:W-:Y:S02]  /*75a0*/  F2FP.BF16.PACK_AB R57, R41, R40 ;  /* 0x000000282939723e */ /* 0x000fe400000010ff */
[----:B------:R-:W-:Y:S01]  /*75b0*/  F2FP.BF16.PACK_AB R56, R39, R38 ;  /* 0x000000262738723e */ /* 0x000fe200000010ff */
[----:B------:R-:W-:Y:S01]  /*75c0*/  IMAD R38, R6, c[0x0][0x2d8], RZ ;  /* 0x0000b60006267a24 */ /* 0x000fe200078e02ff */
[----:B------:R-:W-:-:S02]  /*75d0*/  F2FP.BF16.PACK_AB R54, R51, R50 ;  /* 0x000000323336723e */ /* 0x000fc400000010ff */
[----:B------:R-:W-:Y:S01]  /*75e0*/  F2FP.BF16.PACK_AB R53, R49, R48 ;  /* 0x000000303135723e */ /* 0x000fe200000010ff */
[----:B------:R-:W-:Y:S01]  /*75f0*/  IMAD R43, R5, c[0x0][0x2dc], R38 ;  /* 0x0000b700052b7a24 */ /* 0x000fe200078e0226 */
[----:B------:R-:W-:Y:S02]  /*7600*/  LEA R44, R10, R19, 0x1 ;  /* 0x000000130a2c7211 */ /* 0x000fe400078e08ff */
[----:B------:R-:W-:Y:S02]  /*7610*/  F2FP.BF16.PACK_AB R52, R47, R46 ;  /* 0x0000002e2f34723e */ /* 0x000fe400000010ff */
[----:B------:R-:W-:Y:S02]  /*7620*/  IADD3 R46, R11, -0x1, RZ ;  /* 0xffffffff0b2e7810 */ /* 0x000fe40007ffe0ff */
[----:B------:R-:W-:Y:S02]  /*7630*/  IADD3 R16, P1, R16, -0x1000, RZ ;  /* 0xfffff00010107810 */ /* 0x000fe40007f3e0ff */
[----:B------:R-:W-:Y:S01]  /*7640*/  SHF.L.U32 R40, R46, 0xb, RZ ;  /* 0x0000000b2e287819 */ /* 0x000fe200000006ff */
[----:B------:R-:W-:Y:S01]  /*7650*/  STS.128 [R44.X16], R56 ;  /* 0x000000382c007388 */ /* 0x000fe2000000cc00 */
[----:B------:R-:W-:-:S02]  /*7660*/  IADD3 R14, P2, R14, -0x1000, RZ ;  /* 0xfffff0000e0e7810 */ /* 0x000fc40007f5e0ff */
[----:B------:R-:W-:Y:S01]  /*7670*/  SHF.R.S32.HI R41, RZ, 0x1f, R40 ;  /* 0x0000001fff297819 */ /* 0x000fe20000011428 */
[----:B------:R0:W-:Y:S01]  /*7680*/  STS.128 [R44.X16+0x10], R52 ;  /* 0x000010342c007388 */ /* 0x0001e2000000cc00 */
[----:B------:R-:W-:-:S06]  /*7690*/  NOP ;  /* 0x0000000000007918 */ /* 0x000fcc0000000000 */
[----:B------:R-:W1:Y:S01]  /*76a0*/  LDS.128 R48, [R21.X16] ;  /* 0x0000000015307984 */ /* 0x000e62000000cc00 */
[C-C-:B------:R-:W-:Y:S01]  /*76b0*/  IMAD.WIDE.U32 R38, R5.reuse, c[0x0][0x2d8], R40.reuse ;  /* 0x0000b60005267a25 */ /* 0x140fe200078e0028 */
[----:B------:R-:W-:Y:S02]  /*76c0*/  IADD3 R12, P3, R12, -0x1000, RZ ;  /* 0xfffff0000c0c7810 */ /* 0x000fe40007f7e0ff */
[----:B------:R-:W2:Y:S01]  /*76d0*/  LDS.128 R60, [R21.X16+0x200] ;  /* 0x00020000153c7984 */ /* 0x000ea2000000cc00 */
[----:B------:R-:W-:Y:S01]  /*76e0*/  IMAD.WIDE.U32 R40, R5, c[0x0][0x2f8], R40 ;  /* 0x0000be0005287a25 */ /* 0x000fe200078e0028 */
[----:B------:R-:W-:Y:S02]  /*76f0*/  IADD3 R39, R39, R43, RZ ;  /* 0x0000002b27277210 */ /* 0x000fe40007ffe0ff */
[----:B------:R-:W-:Y:S01]  /*7700*/  IADD3.X R17, R17, -0x1, RZ, P1, !PT ;  /* 0xffffffff11117810 */ /* 0x000fe20000ffe4ff */
[----:B------:R-:W-:Y:S01]  /*7710*/  FADD.FTZ R43, R8, R37 ;  /* 0x00000025082b7221 */ /* 0x000fe20000010000 */
[----:B0-----:R-:W-:Y:S01]  /*7720*/  F2FP.BF16.PACK_AB R53, R34, R35 ;  /* 0x000000232235723e */ /* 0x001fe200000010ff */
[----:B------:R-:W-:Y:S01]  /*7730*/  IMAD.WIDE.U32 R38, R0, c[0x0][0x2e0], R38 ;  /* 0x0000b80000267a25 */ /* 0x000fe200078e0026 */
[----:B------:R-:W-:-:S02]  /*7740*/  F2FP.BF16.PACK_AB R52, R36, R37 ;  /* 0x000000252434723e */ /* 0x000fc400000010ff */
[----:B------:R-:W-:Y:S01]  /*7750*/  F2FP.BF16.PACK_AB R55, R30, R31 ;  /* 0x0000001f1e37723e */ /* 0x000fe200000010ff */
[----:B------:R-:W-:Y:S01]  /*7760*/  FADD.FTZ R8, R43, R36 ;  /* 0x000000242b087221 */ /* 0x000fe20000010000 */
[----:B------:R-:W-:Y:S02]  /*7770*/  IADD3 R43, R39, R45, RZ ;  /* 0x0000002d272b7210 */ /* 0x000fe40007ffe0ff */
[----:B------:R-:W-:Y:S01]  /*7780*/  LEA R42, P0, R38, c[0x0][0x330], 0x1 ;  /* 0x0000cc00262a7a11 */ /* 0x000fe200078008ff */
[----:B------:R-:W-:Y:S01]  /*7790*/  FADD.FTZ R39, R8, R35 ;  /* 0x0000002308277221 */ /* 0x000fe20000010000 */
[----:B------:R-:W-:Y:S02]  /*77a0*/  F2FP.BF16.PACK_AB R54, R32, R33 ;  /* 0x000000212036723e */ /* 0x000fe400000010ff */
[----:B------:R-:W-:Y:S01]  /*77b0*/  LEA.HI.X R43, R38, c[0x0][0x334], R43, 0x1, P0 ;  /* 0x0000cd00262b7a11 */ /* 0x000fe200000f0c2b */
[----:B------:R-:W-:Y:S01]  /*77c0*/  FADD.FTZ R8, R39, R34 ;  /* 0x0000002227087221 */ /* 0x000fe20000010000 */
[----:B------:R-:W-:-:S02]  /*77d0*/  F2FP.BF16.PACK_AB R39, R22, R23 ;  /* 0x000000171627723e */ /* 0x000fc400000010ff */
[----:B------:R-:W-:Y:S01]  /*77e0*/  F2FP.BF16.PACK_AB R38, R24, R25 ;  /* 0x000000191826723e */ /* 0x000fe200000010ff */
[----:B------:R-:W-:Y:S01]  /*77f0*/  IMAD.WIDE R34, R20, 0x10, R42 ;  /* 0x0000001014227825 */ /* 0x000fe200078e022a */
[----:B------:R-:W-:Y:S02]  /*7800*/  F2FP.BF16.PACK_AB R37, R26, R27 ;  /* 0x0000001b1a25723e */ /* 0x000fe400000010ff */
[----:B------:R-:W-:Y:S01]  /*7810*/  F2FP.BF16.PACK_AB R36, R28, R29 ;  /* 0x0000001d1c24723e */ /* 0x000fe200000010ff */
[----:B------:R-:W-:Y:S01]  /*7820*/  IMAD R42, R6, c[0x0][0x2f8], RZ ;  /* 0x0000be00062a7a24 */ /* 0x000fe200078e02ff */
[----:B------:R-:W-:Y:S01]  /*7830*/  IADD3.X R15, R15, -0x1, RZ, P2, !PT ;  /* 0xffffffff0f0f7810 */ /* 0x000fe200017fe4ff */
[----:B------:R-:W-:Y:S01]  /*7840*/  FADD.FTZ R33, R8, R33 ;  /* 0x0000002108217221 */ /* 0x000fe20000010000 */
[----:B------:R-:W-:Y:S01]  /*7850*/  IADD3.X R13, R13, -0x1, RZ, P3, !PT ;  /* 0xffffffff0d0d7810 */ /* 0x000fe20001ffe4ff */
[----:B------:R-:W-:Y:S02]  /*7860*/  IMAD R43, R5, c[0x0][0x2fc], R42 ;  /* 0x0000bf00052b7a24 */ /* 0x000fe400078e022a */
[----:B------:R-:W-:-:S02]  /*7870*/  FADD.FTZ R32, R33, R32 ;  /* 0x0000002021207221 */ /* 0x000fc40000010000 */
[----:B------:R-:W-:Y:S01]  /*7880*/  IMAD R33, R3, c[0x0][0x300], RZ ;  /* 0x0000c00003217a24 */ /* 0x000fe200078e02ff */
[----:B-1----:R-:W-:Y:S01]  /*7890*/  STG.E.128 [R34.64], R48 ;  /* 0x0000003022007986 */ /* 0x002fe2000c101d04 */
[----:B------:R-:W-:Y:S01]  /*78a0*/  IADD3 R41, R41, R43, RZ ;  /* 0x0000002b29297210 */ /* 0x000fe20007ffe0ff */
[----:B------:R-:W-:Y:S02]  /*78b0*/  FADD.FTZ R31, R32, R31 ;  /* 0x0000001f201f7221 */ /* 0x000fe40000010000 */
[----:B--2---:R-:W-:Y:S01]  /*78c0*/  STG.E.128 [R34.64+0x200], R60 ;  /* 0x0002003c22007986 */ /* 0x004fe2000c101d04 */
[C---:B------:R-:W-:Y:S02]  /*78d0*/  IMAD R33, R0.reuse, c[0x0][0x304], R33 ;  /* 0x0000c10000217a24 */ /* 0x040fe400078e0221 */
[----:B------:R-:W-:Y:S01]  /*78e0*/  FADD.FTZ R8, R31, R30 ;  /* 0x0000001e1f087221 */ /* 0x000fe20000010000 */
[----:B------:R-:W-:Y:S01]  /*78f0*/  BAR.SYNC.DEFER_BLOCKING 0x0 ;  /* 0x0000000000007b1d */ /* 0x000fe20000010000 */
[----:B------:R-:W-:-:S04]  /*7900*/  IMAD.WIDE.U32 R30, R0, c[0x0][0x300], R40 ;  /* 0x0000c000001e7a25 */ /* 0x000fc800078e0028 */
[----:B------:R-:W-:Y:S01]  /*7910*/  FADD.FTZ R29, R8, R29 ;  /* 0x0000001d081d7221 */ /* 0x000fe20000010000 */
[----:B------:R-:W-:-:S03]  /*7920*/  LEA R32, P0, R30, c[0x0][0x340], 0x1 ;  /* 0x0000d0001e207a11 */ /* 0x000fc600078008ff */
[----:B------:R-:W-:-:S04]  /*7930*/  FADD.FTZ R28, R29, R28 ;  /* 0x0000001c1d1c7221 */ /* 0x000fc80000010000 */
[----:B------:R-:W-:-:S04]  /*7940*/  FADD.FTZ R27, R28, R27 ;  /* 0x0000001b1c1b7221 */ /* 0x000fc80000010000 */
[----:B------:R-:W-:-:S04]  /*7950*/  FADD.FTZ R26, R27, R26 ;  /* 0x0000001a1b1a7221 */ /* 0x000fc80000010000 */
[----:B------:R-:W-:Y:S01]  /*7960*/  FADD.FTZ R25, R26, R25 ;  /* 0x000000191a197221 */ /* 0x000fe20000010000 */
[----:B------:R-:W-:Y:S03]  /*7970*/  STS.128 [R44.X16], R52 ;  /* 0x000000342c007388 */ /* 0x000fe6000000cc00 */
[----:B------:R-:W-:Y:S01]  /*7980*/  FADD.FTZ R24, R25, R24 ;  /* 0x0000001819187221 */ /* 0x000fe20000010000 */
[----:B------:R-:W-:Y:S01]  /*7990*/  STS.128 [R44.X16+0x10], R36 ;  /* 0x000010242c007388 */ /* 0x000fe2000000cc00 */
[----:B------:R-:W-:-:S06]  /*79a0*/  NOP ;  /* 0x0000000000007918 */ /* 0x000fcc0000000000 */
[----:B------:R-:W0:Y:S01]  /*79b0*/  LDS.128 R56, [R21.X16] ;  /* 0x0000000015387984 */ /* 0x000e22000000cc00 */
[----:B------:R-:W-:-:S03]  /*79c0*/  FADD.FTZ R23, R24, R23 ;  /* 0x0000001718177221 */ /* 0x000fc60000010000 */
[----:B------:R1:W2:Y:S01]  /*79d0*/  LDS.128 R64, [R21.X16+0x200] ;  /* 0x0002000015407984 */ /* 0x0002a2000000cc00 */
[----:B------:R-:W-:Y:S01]  /*79e0*/  FADD.FTZ R8, R23, R22 ;  /* 0x0000001617087221 */ /* 0x000fe20000010000 */
[----:B-1----:R-:W-:-:S04]  /*79f0*/  IADD3 R21, R31, R33, RZ ;  /* 0x000000211f157210 */ /* 0x002fc80007ffe0ff */
[----:B------:R-:W-:Y:S02]  /*7a00*/  LEA.HI.X R33, R30, c[0x0][0x344], R21, 0x1, P0 ;  /* 0x0000d1001e217a11 */ /* 0x000fe400000f0c15 */
[----:B------:R-:W-:Y:S02]  /*7a10*/  ISETP.GT.AND P0, PT, R11, 0x1, PT ;  /* 0x000000010b00780c */ /* 0x000fe40003f04270 */
[----:B------:R-:W-:Y:S01]  /*7a20*/  MOV R11, R46 ;  /* 0x0000002e000b7202 */ /* 0x000fe20000000f00 */
[----:B------:R-:W-:-:S05]  /*7a30*/  IMAD.WIDE R20, R20, 0x10, R32 ;  /* 0x0000001014147825 */ /* 0x000fca00078e0220 */
[----:B0-----:R0:W-:Y:S04]  /*7a40*/  STG.E.128 [R20.64], R56 ;  /* 0x0000003814007986 */ /* 0x0011e8000c101d04 */
[----:B--2---:R0:W-:Y:S02]  /*7a50*/  STG.E.128 [R20.64+0x200], R64 ;  /* 0x0002004014007986 */ /* 0x0041e4000c101d04 */
[----:B0-----:R-:W-:Y:S01]  /*7a60*/  @!P0 CALL.REL.NOINC `(.L_x_2072) ;  /* 0x0000001000008944 */ /* 0x001fe20003c00000 */
[----:B------:R-:W-:Y:S05]  /*7a70*/  BRA `(.L_x_2111) ;  /* 0xffff8b0000007947 */ /* 0x000fea000383ffff */
.L_x_2072:
[----:B------:R-:W-:Y:S02]  /*7a80*/  ISETP.NE.U32.AND P0, PT, RZ, c[0x0][0x328], PT ;  /* 0x0000ca00ff007a0c */ /* 0x000fe40003f05070 */
[----:B------:R-:W-:Y:S02]  /*7a90*/  ISETP.NE.U32.AND P2, PT, RZ, c[0x0][0x348], PT ;  /* 0x0000d200ff007a0c */ /* 0x000fe40003f45070 */
[----:B------:R-:W-:-:S02]  /*7aa0*/  ISETP.NE.AND.EX P1, PT, RZ, c[0x0][0x32c], PT, P0 ;  /* 0x0000cb00ff007a0c */ /* 0x000fc40003f25300 */
[----:B------:R-:W-:-:S11]  /*7ab0*/  ISETP.NE.AND.EX P0, PT, RZ, c[0x0][0x34c], PT, P2 ;  /* 0x0000d300ff007a0c */ /* 0x000fd60003f05320 */
[----:B------:R-:W-:Y:S05]  /*7ac0*/  @!P1 BRA `(.L_x_2112) ;  /* 0x000001c000009947 */ /* 0x000fea0003800000 */
[----:B-----5:R-:W0:Y:S01]  /*7ad0*/  SHFL.DOWN P1, R2, R7, 0x1, 0x1f ;  /* 0x08201f0007027f89 */ /* 0x020e220000020000 */
[----:B------:R-:W-:Y:S03]  /*7ae0*/  BSSY B0, `(.L_x_2112) ;  /* 0x000001a000007945 */ /* 0x000fe60003800000 */
[----:B------:R-:W1:Y:S04]  /*7af0*/  S2R R10, SR_LANEID ;  /* 0x00000000000a7919 */ /* 0x000e680000000000 */
[----:B------:R-:W2:Y:S01]  /*7b00*/  S2R R11, SR_TID.X ;  /* 0x00000000000b7919 */ /* 0x000ea20000002100 */
[----:B0-----:R-:W-:Y:S01]  /*7b10*/  @P1 FADD R2, R2, R7 ;  /* 0x0000000702021221 */ /* 0x001fe20000000000 */
[----:B-1----:R-:W-:-:S04]  /*7b20*/  ISETP.NE.AND P2, PT, R10, RZ, PT ;  /* 0x000000ff0a00720c */ /* 0x002fc80003f45270 */
[----:B------:R-:W0:Y:S09]  /*7b30*/  SHFL.DOWN P1, R5, R2, 0x2, 0x1f ;  /* 0x08401f0002057f89 */ /* 0x000e320000020000 */
[----:B--2---:R-:W-:-:S04]  /*7b40*/  @!P2 SHF.R.S32.HI R10, RZ, 0x1f, R11 ;  /* 0x0000001fff0aa819 */ /* 0x004fc8000001140b */
        /* <DEDUP_REMOVED lines=14> */
[----:B------:R-:W1:Y:S01]  /*7c30*/  @!P1 LDS R7, [0x10a0] ;  /* 0x0010a000ff079984 */ /* 0x000e620000000800 */
[----:B0-----:R-:W-:-:S04]  /*7c40*/  @!P1 FADD.FTZ R4, R6, R4 ;  /* 0x0000000406049221 */ /* 0x001fc80000010000 */
[----:B------:R-:W-:-:S04]  /*7c50*/  @!P1 FADD.FTZ R4, R5, R4 ;  /* 0x0000000405049221 */ /* 0x000fc80000010000 */
[----:B-1----:R-:W-:-:S05]  /*7c60*/  @!P1 FADD.FTZ R6, R4, R7 ;  /* 0x0000000704069221 */ /* 0x002fca0000010000 */
[----:B------:R0:W-:Y:S02]  /*7c70*/  RED.E.ADD.F32.FTZ.RN.STRONG.GPU [R188.64], R6 ;  /* 0x00000006bc00798e */ /* 0x0001e4000c10e784 */
.L_x_2113:
[----:B0-----:R-:W-:Y:S05]  /*7c80*/  BSYNC B0 ;  /* 0x0000000000007941 */ /* 0x001fea0003800000 */
.L_x_2112:
[----:B------:R-:W-:Y:S01]  /*7c90*/  BSSY B0, `(.L_x_2114) ;  /* 0x0000020000007945 */ /* 0x000fe20003800000 */
[----:B------:R-:W-:Y:S05]  /*7ca0*/  @!P0 BRA `(.L_x_2115) ;  /* 0x000001d000008947 */ /* 0x000fea0003800000 */
[----:B------:R-:W-:Y:S06]  /*7cb0*/  BAR.SYNC.DEFER_BLOCKING 0x0 ;  /* 0x0000000000007b1d */ /* 0x000fec0000010000 */
[----:B------:R-:W0:Y:S04]  /*7cc0*/  SHFL.DOWN P0, R5, R8, 0x1, 0x1f ;  /* 0x08201f0008057f89 */ /* 0x000e280000000000 */
[----:B------:R-:W1:Y:S04]  /*7cd0*/  S2R R6, SR_LANEID ;  /* 0x0000000000067919 */ /* 0x000e680000000000 */
[----:B------:R-:W2:Y:S01]  /*7ce0*/  S2R R21, SR_TID.X ;  /* 0x0000000000157919 */ /* 0x000ea20000002100 */
[----:B0-----:R-:W-:Y:S01]  /*7cf0*/  @P0 FADD R5, R5, R8 ;  /* 0x0000000805050221 */ /* 0x001fe20000000000 */
[----:B-1----:R-:W-:-:S04]  /*7d00*/  ISETP.NE.AND P1, PT, R6, RZ, PT ;  /* 0x000000ff0600720c */ /* 0x002fc80003f25270 */
[----:B-----5:R-:W0:Y:S09]  /*7d10*/  SHFL.DOWN P0, R2, R5, 0x2, 0x1f ;  /* 0x08401f0005027f89 */ /* 0x020e320000000000 */
        /* <DEDUP_REMOVED lines=19> */
[----:B------:R0:W-:Y:S01]  /*7e50*/  RED.E.ADD.F32.FTZ.RN.STRONG.GPU [R186.64], R9 ;  /* 0x00000009ba00798e */ /* 0x0001e2000c10e784 */
[----:B------:R-:W-:Y:S01]  /*7e60*/  HFMA2.MMA R21, -RZ, RZ, 0, 0 ;  /* 0x00000000ff157435 */ /* 0x000fe200000001ff */
[----:B------:R-:W-:Y:S05]  /*7e70*/  BRA `(.L_x_2116) ;  /* 0x0000001000007947 */ /* 0x000fea0003800000 */
.L_x_2115:
[----:B------:R-:W0:Y:S02]  /*7e80*/  S2R R21, SR_TID.X ;  /* 0x0000000000157919 */ /* 0x000e240000002100 */
.L_x_2116:
[----:B0-----:R-:W-:Y:S05]  /*7e90*/  BSYNC B0 ;  /* 0x0000000000007941 */ /* 0x001fea0003800000 */
.L_x_2114:
[----:B------:R-:W-:-:S13]  /*7ea0*/  ISETP.GE.AND P0, PT, R21, c[0x0][0x16c], PT ;  /* 0x00005b0015007a0c */ /* 0x000fda0003f06270 */
[----:B------:R-:W-:Y:S05]  /*7eb0*/  @P0 EXIT ;  /* 0x000000000000094d */ /* 0x000fea0003800000 */
[C---:B------:R-:W-:Y:S02]  /*7ec0*/  IMAD R19, R3.reuse, c[0x0][0x1b8], RZ ;  /* 0x00006e0003137a24 */ /* 0x040fe400078e02ff */
[C---:B------:R-:W-:Y:S02]  /*7ed0*/  IMAD R5, R3.reuse, c[0x0][0x288], RZ ;  /* 0x0000a20003057a24 */ /* 0x040fe400078e02ff */
[C---:B------:R-:W-:Y:S02]  /*7ee0*/  IMAD R13, R3.reuse, c[0x0][0x2c8], RZ ;  /* 0x0000b200030d7a24 */ /* 0x040fe400078e02ff */
        /* <DEDUP_REMOVED lines=17> */
.L_x_2117:
[----:B0-----:R-:W0:Y:S01]  /*8000*/  LDS.64 R22, [R21.X8+0x4910] ;  /* 0x0049100015167984 */ /* 0x001e220000008a00 */
[----:B------:R-:W-:Y:S01]  /*8010*/  SHF.R.S32.HI R0, RZ, 0x1f, R21 ;  /* 0x0000001fff007819 */ /* 0x000fe20000011415 */
[----:B------:R-:W-:Y:S01]  /*8020*/  YIELD ;  /* 0x0000000000007946 */ /* 0x000fe20003800000 */
[----:B-----5:R-:W-:Y:S01]  /*8030*/  MOV R2, R6 ;  /* 0x0000000600027202 */ /* 0x020fe20000000f00 */
        /* <DEDUP_REMOVED lines=28> */
[----:B--2---:R-:W-:Y:S01]  /*8200*/  LEA R14, P1, R12, c[0x0][0x228], 0x3 ;  /* 0x00008a000c0e7a11 */ /* 0x004fe200078218ff */
        /* <DEDUP_REMOVED lines=31> */
.L_x_2078:
[----:B------:R-:W-:Y:S01]  /*8400*/  HFMA2.MMA R76, -RZ, RZ, 0, 5.9604644775390625e-08 ;  /* 0x00000001ff4c7435 */ /* 0x000fe200000001ff */
[----:B------:R-:W-:Y:S02]  /*8410*/  MOV R71, R70 ;  /* 0x0000004600477202 */ /* 0x000fe40000000f00 */
[----:B------:R-:W-:Y:S02]  /*8420*/  MOV R78, RZ ;  /* 0x000000ff004e7202 */ /* 0x000fe40000000f00 */
[----:B------:R-:W-:-:S02]  /*8430*/  MOV R81, 0xffffffff ;  /* 0xffffffff00517802 */ /* 0x000fc40000000f00 */
[----:B------:R-:W-:Y:S02]  /*8440*/  MOV R68, 0x8460 ;  /* 0x0000846000447802 */ /* 0x000fe40000000f00 */
[----:B-1---5:R-:W-:Y:S05]  /*8450*/  CALL.REL.NOINC `($__internal_50_$__cuda_sm70_shflsync_up) ;  /* 0x00001eb000007944 */ /* 0x022fea0003c00000 */
[----:B-1----:R-:W-:Y:S01]  /*8460*/  MOV R73, R71 ;  /* 0x0000004700497202 */ /* 0x002fe20000000f00 */
[----:B0-----:R-:W-:Y:S05]  /*8470*/  BRA `(.L_x_2118) ;  /* 0xffffa7b000007947 */ /* 0x001fea000383ffff */
.L_x_2079:
[----:B------:R-:W-:Y:S01]  /*8480*/  HFMA2.MMA R76, -RZ, RZ, 0, 5.9604644775390625e-08 ;  /* 0x00000001ff4c7435 */ /* 0x000fe200000001ff */
[----:B------:R-:W-:Y:S02]  /*8490*/  MOV R71, R80 ;  /* 0x0000005000477202 */ /* 0x000fe40000000f00 */
[----:B------:R-:W-:Y:S02]  /*84a0*/  MOV R78, RZ ;  /* 0x000000ff004e7202 */ /* 0x000fe40000000f00 */
[----:B------:R-:W-:Y:S02]  /*84b0*/  MOV R81, 0xffffffff ;  /* 0xffffffff00517802 */ /* 0x000fe40000000f00 */
[----:B------:R-:W-:Y:S02]  /*84c0*/  MOV R68, 0x84e0 ;  /* 0x000084e000447802 */ /* 0x000fe40000000f00 */
[----:B012--5:R-:W-:Y:S05]  /*84d0*/  CALL.REL.NOINC `($__internal_50_$__cuda_sm70_shflsync_up) ;  /* 0x00001e3000007944 */ /* 0x027fea0003c00000 */
[----:B0-----:R-:W-:Y:S01]  /*84e0*/  HFMA2.MMA R76, -RZ, RZ, 0, 5.9604644775390625e-08 ;  /* 0x00000001ff4c7435 */ /* 0x001fe200000001ff */
[----:B-1----:R-:W-:Y:S02]  /*84f0*/  MOV R75, R71 ;  /* 0x00000047004b7202 */ /* 0x002fe40000000f00 */
[----:B------:R-:W-:-:S02]  /*8500*/  MOV R71, R82 ;  /* 0x0000005200477202 */ /* 0x000fc40000000f00 */
[----:B------:R-:W-:Y:S02]  /*8510*/  MOV R78, RZ ;  /* 0x000000ff004e7202 */ /* 0x000fe40000000f00 */
[----:B------:R-:W-:Y:S02]  /*8520*/  MOV R81, 0xffffffff ;  /* 0xffffffff00517802 */ /* 0x000fe40000000f00 */
[----:B------:R-:W-:Y:S02]  /*8530*/  MOV R68, 0x8550 ;  /* 0x0000855000447802 */ /* 0x000fe40000000f00 */
[----:B------:R-:W-:Y:S05]  /*8540*/  CALL.REL.NOINC `($__internal_50_$__cuda_sm70_shflsync_up) ;  /* 0x00001dc000007944 */ /* 0x000fea0003c00000 */
[----:B0-----:R-:W-:Y:S01]  /*8550*/  HFMA2.MMA R76, -RZ, RZ, 0, 5.9604644775390625e-08 ;  /* 0x00000001ff4c7435 */ /* 0x001fe200000001ff */
[----:B-1----:R-:W-:Y:S02]  /*8560*/  MOV R77, R71 ;  /* 0x00000047004d7202 */ /* 0x002fe40000000f00 */
[----:B------:R-:W-:Y:S02]  /*8570*/  MOV R71, R83 ;  /* 0x0000005300477202 */ /* 0x000fe40000000f00 */
[----:B------:R-:W-:Y:S02]  /*8580*/  MOV R78, RZ ;  /* 0x000000ff004e7202 */ /* 0x000fe40000000f00 */
[----:B------:R-:W-:-:S02]  /*8590*/  MOV R81, 0xffffffff ;  /* 0xffffffff00517802 */ /* 0x000fc40000000f00 */
[----:B------:R-:W-:Y:S02]  /*85a0*/  MOV R68, 0x85c0 ;  /* 0x000085c000447802 */ /* 0x000fe40000000f00 */
[----:B------:R-:W-:Y:S05]  /*85b0*/  CALL.REL.NOINC `($__internal_50_$__cuda_sm70_shflsync_up) ;  /* 0x00001d5000007944 */ /* 0x000fea0003c00000 */
[----:B------:R-:W-:Y:S01]  /*85c0*/  FMUL.FTZ R68, R80, R75 ;  /* 0x0000004b50447220 */ /* 0x000fe20000410000 */
[----:B------:R-:W-:Y:S01]  /*85d0*/  ISETP.GE.AND P0, PT, R10, 0x1, PT ;  /* 0x000000010a00780c */ /* 0x000fe20003f06270 */
[C---:B-1----:R-:W-:Y:S01]  /*85e0*/  FMUL.FTZ R72, R80.reuse, R71 ;  /* 0x0000004750487220 */ /* 0x042fe20000410000 */
[----:B0-----:R-:W-:Y:S01]  /*85f0*/  HFMA2.MMA R76, -RZ, RZ, 0, 1.1920928955078125e-07 ;  /* 0x00000002ff4c7435 */ /* 0x001fe200000001ff */
[C---:B------:R-:W-:Y:S01]  /*8600*/  FMUL.FTZ R74, R80.reuse, R77 ;  /* 0x0000004d504a7220 */ /* 0x040fe20000410000 */
[----:B------:R-:W-:Y:S01]  /*8610*/  MOV R78, RZ ;  /* 0x000000ff004e7202 */ /* 0x000fe20000000f00 */
[-C--:B------:R-:W-:Y:S01]  /*8620*/  FMUL.FTZ R69, R80, R73.reuse ;  /* 0x0000004950457220 */ /* 0x080fe20000410000 */
[----:B------:R-:W-:Y:S01]  /*8630*/  MOV R81, 0xffffffff ;  /* 0xffffffff00517802 */ /* 0x000fe20000000f00 */
[C---:B------:R-:W-:Y:S01]  /*8640*/  FFMA.FTZ R79, R70.reuse, R73, -R68 ;  /* 0x00000049464f7223 */ /* 0x040fe20000010844 */
[----:B------:R-:W-:Y:S01]  /*8650*/  MOV R68, 0x8710 ;  /* 0x0000871000447802 */ /* 0x000fe20000000f00 */
[----:B------:R-:W-:-:S02]  /*8660*/  FFMA.FTZ R73, R70, R77, -R72 ;  /* 0x0000004d46497223 */ /* 0x000fc40000010848 */
[C---:B------:R-:W-:Y:S01]  /*8670*/  FFMA.FTZ R74, R70.reuse, R71, R74 ;  /* 0x00000047464a7223 */ /* 0x040fe2000001004a */
[C---:B------:R-:W-:Y:S01]  /*8680*/  FSEL R79, R70.reuse, R79, !P0 ;  /* 0x0000004f464f7208 */ /* 0x040fe20004000000 */
[----:B------:R-:W-:Y:S02]  /*8690*/  FFMA.FTZ R69, R70, R75, R69 ;  /* 0x0000004b46457223 */ /* 0x000fe40000010045 */
[----:B------:R-:W-:Y:S01]  /*86a0*/  FADD.FTZ R73, R82, R73 ;  /* 0x0000004952497221 */ /* 0x000fe20000010000 */
[----:B------:R-:W-:Y:S01]  /*86b0*/  MOV R71, R79 ;  /* 0x0000004f00477202 */ /* 0x000fe20000000f00 */
[C---:B------:R-:W-:Y:S01]  /*86c0*/  FADD.FTZ R74, R83.reuse, R74 ;  /* 0x0000004a534a7221 */ /* 0x040fe20000010000 */
[----:B------:R-:W-:Y:S02]  /*86d0*/  FSEL R80, R80, R69, !P0 ;  /* 0x0000004550507208 */ /* 0x000fe40004000000 */
[----:B------:R-:W-:Y:S02]  /*86e0*/  FSEL R82, R82, R73, !P0 ;  /* 0x0000004952527208 */ /* 0x000fe40004000000 */
[----:B------:R-:W-:-:S02]  /*86f0*/  FSEL R74, R83, R74, !P0 ;  /* 0x0000004a534a7208 */ /* 0x000fc40004000000 */
[----:B------:R-:W-:Y:S05]  /*8700*/  CALL.REL.NOINC `($__internal_50_$__cuda_sm70_shflsync_up) ;  /* 0x00001c0000007944 */ /* 0x000fea0003c00000 */
[----:B0-----:R-:W-:Y:S01]  /*8710*/  HFMA2.MMA R76, -RZ, RZ, 0, 1.1920928955078125e-07 ;  /* 0x00000002ff4c7435 */ /* 0x001fe200000001ff */
[----:B-1----:R-:W-:-:S02]  /*8720*/  MOV R70, R71 ;  /* 0x0000004700467202 */ /* 0x002fc40000000f00 */
[----:B------:R-:W-:Y:S02]  /*8730*/  MOV R71, R80 ;  /* 0x0000005000477202 */ /* 0x000fe40000000f00 */
[----:B------:R-:W-:Y:S02]  /*8740*/  MOV R78, RZ ;  /* 0x000000ff004e7202 */ /* 0x000fe40000000f00 */
[----:B------:R-:W-:Y:S02]  /*8750*/  MOV R81, 0xffffffff ;  /* 0xffffffff00517802 */ /* 0x000fe40000000f00 */
[----:B------:R-:W-:Y:S02]  /*8760*/  MOV R68, 0x8780 ;  /* 0x0000878000447802 */ /* 0x000fe40000000f00 */
[----:B------:R-:W-:Y:S05]  /*8770*/  CALL.REL.NOINC `($__internal_50_$__cuda_sm70_shflsync_up) ;  /* 0x00001b9000007944 */ /* 0x000fea0003c00000 */
[----:B0-----:R-:W-:Y:S01]  /*8780*/  HFMA2.MMA R76, -RZ, RZ, 0, 1.1920928955078125e-07 ;  /* 0x00000002ff4c7435 */ /* 0x001fe200000001ff */
[----:B-1----:R-:W-:Y:S02]  /*8790*/  MOV R72, R71 ;  /* 0x0000004700487202 */ /* 0x002fe40000000f00 */
[----:B------:R-:W-:Y:S02]  /*87a0*/  MOV R71, R82 ;  /* 0x0000005200477202 */ /* 0x000fe40000000f00 */
[----:B------:R-:W-:-:S02]  /*87b0*/  MOV R78, RZ ;  /* 0x000000ff004e7202 */ /* 0x000fc40000000f00 */
[----:B------:R-:W-:Y:S02]  /*87c0*/  MOV R81, 0xffffffff ;  /* 0xffffffff00517802 */ /* 0x000fe40000000f00 */
[----:B------:R-:W-:Y:S02]  /*87d0*/  MOV R68, 0x87f0 ;  /* 0x000087f000447802 */ /* 0x000fe40000000f00 */
[----:B------:R-:W-:Y:S05]  /*87e0*/  CALL.REL.NOINC `($__internal_50_$__cuda_sm70_shflsync_up) ;  /* 0x00001b2000007944 */ /* 0x000fea0003c00000 */
[----:B0-----:R-:W-:Y:S01]  /*87f0*/  HFMA2.MMA R76, -RZ, RZ, 0, 1.1920928955078125e-07 ;  /* 0x00000002ff4c7435 */ /* 0x001fe200000001ff */
[----:B-1----:R-:W-:Y:S02]  /*8800*/  MOV R73, R71 ;  /* 0x0000004700497202 */ /* 0x002fe40000000f00 */
[----:B------:R-:W-:Y:S02]  /*8810*/  MOV R71, R74 ;  /* 0x0000004a00477202 */ /* 0x000fe40000000f00 */
[----:B------:R-:W-:Y:S02]  /*8820*/  MOV R78, RZ ;  /* 0x000000ff004e7202 */ /* 0x000fe40000000f00 */
[----:B------:R-:W-:Y:S02]  /*8830*/  MOV R81, 0xffffffff ;  /* 0xffffffff00517802 */ /* 0x000fe40000000f00 */
[----:B------:R-:W-:-:S02]  /*8840*/  MOV R68, 0x8860 ;  /* 0x0000886000447802 */ /* 0x000fc40000000f00 */
[----:B------:R-:W-:Y:S05]  /*8850*/  CALL.REL.NOINC `($__internal_50_$__cuda_sm70_shflsync_up) ;  /* 0x00001ab000007944 */ /* 0x000fea0003c00000 */
[----:B------:R-:W-:Y:S01]  /*8860*/  ISETP.GE.AND P0, PT, R10, 0x2, PT ;  /* 0x000000020a00780c */ /* 0x000fe20003f06270 */
[-C--:B------:R-:W-:Y:S01]  /*8870*/  FMUL.FTZ R68, R70, R80.reuse ;  /* 0x0000005046447220 */ /* 0x080fe20000410000 */
[----:B0-----:R-:W-:Y:S01]  /*8880*/  MOV R81, 0xffffffff ;  /* 0xffffffff00517802 */ /* 0x001fe20000000f00 */
[----:B------:R-:W-:-:S02]  /*8890*/  FMUL.FTZ R78, R73, R80 ;  /* 0x00000050494e7220 */ /* 0x000fc40000410000 */
        /* <DEDUP_REMOVED lines=8> */
[----:B------:R-:W-:Y:S01]  /*8920*/  MOV R78, RZ ;  /* 0x000000ff004e7202 */ /* 0x000fe20000000f00 */
[----:B------:R-:W-:Y:S01]  /*8930*/  @P0 FADD.FTZ R74, R74, R69 ;  /* 0x000000454a4a0221 */ /* 0x000fe20000010000 */
[----:B------:R-:W-:Y:S01]  /*8940*/  MOV R68, 0x8980 ;  /* 0x0000898000447802 */ /* 0x000fe20000000f00 */
[----:B------:R-:W-:Y:S01]  /*8950*/  @P0 FADD.FTZ R82, R82, R73 ;  /* 0x0000004952520221 */ /* 0x000fe20000010000 */
[----:B------:R-:W-:-:S02]  /*8960*/  MOV R71, R79 ;  /* 0x0000004f00477202 */ /* 0x000fc40000000f00 */
[----:B------:R-:W-:Y:S05]  /*8970*/  CALL.REL.NOINC `($__internal_50_$__cuda_sm70_shflsync_up) ;  /* 0x0000199000007944 */ /* 0x000fea0003c00000 */
[----:B0-----:R-:W-:Y:S01]  /*8980*/  HFMA2.MMA R76, -RZ, RZ, 0, 2.384185791015625e-07 ;  /* 0x00000004ff4c7435 */ /* 0x001fe200000001ff */
[----:B-1----:R-:W-:-:S02]  /*8990*/  MOV R70, R71 ;  /* 0x0000004700467202 */ /* 0x002fc40000000f00 */
[----:B------:R-:W-:Y:S02]  /*89a0*/  MOV R71, R80 ;  /* 0x0000005000477202 */ /* 0x000fe40000000f00 */
[----:B------:R-:W-:Y:S02]  /*89b0*/  MOV R78, RZ ;  /* 0x000000ff004e7202 */ /* 0x000fe40000000f00 */
[----:B------:R-:W-:Y:S02]  /*89c0*/  MOV R81, 0xffffffff ;  /* 0xffffffff00517802 */ /* 0x000fe40000000f00 */
[----:B------:R-:W-:Y:S02]  /*89d0*/  MOV R68, 0x89f0 ;  /* 0x000089f000447802 */ /* 0x000fe40000000f00 */
[----:B------:R-:W-:Y:S05]  /*89e0*/  CALL.REL.NOINC `($__internal_50_$__cuda_sm70_shflsync_up) ;  /* 0x0000192000007944 */ /* 0x000fea0003c00000 */
[----:B0-----:R-:W-:Y:S01]  /*89f0*/  HFMA2.MMA R76, -RZ, RZ, 0, 2.384185791015625e-07 ;  /* 0x00000004ff4c7435 */ /* 0x001fe200000001ff */
[----:B-1----:R-:W-:Y:S02]  /*8a00*/  MOV R72, R71 ;  /* 0x0000004700487202 */ /* 0x002fe40000000f00 */
[----:B------:R-:W-:Y:S02]  /*8a10*/  MOV R71, R82 ;  /* 0x0000005200477202 */ /* 0x000fe40000000f00 */
[----:B------:R-:W-:-:S02]  /*8a20*/  MOV R78, RZ ;  /* 0x000000ff004e7202 */ /* 0x000fc40000000f00 */
[----:B------:R-:W-:Y:S02]  /*8a30*/  MOV R81, 0xffffffff ;  /* 0xffffffff00517802 */ /* 0x000fe40000000f00 */
[----:B------:R-:W-:Y:S02]  /*8a40*/  MOV R68, 0x8a60 ;  /* 0x00008a6000447802 */ /* 0x000fe40000000f00 */
[----:B------:R-:W-:Y:S05]  /*8a50*/  CALL.REL.NOINC `($__internal_50_$__cuda_sm70_shflsync_up) ;  /* 0x000018b000007944 */ /* 0x000fea0003c00000 */
[----:B0-----:R-:W-:Y:S01]  /*8a60*/  HFMA2.MMA R76, -RZ, RZ, 0, 2.384185791015625e-07 ;  /* 0x00000004ff4c7435 */ /* 0x001fe200000001ff */
        /* <DEDUP_REMOVED lines=16> */
[----:B------:R-:W-:Y:S01]  /*8b70*/  HFMA2.MMA R76, -RZ, RZ, 0, 4.76837158203125e-07 ;  /* 0x00000008ff4c7435 */ /* 0x000fe200000001ff */
[----:B------:R-:W-:Y:S01]  /*8b80*/  @P0 FFMA.FTZ R79, R70, R79, -R68 ;  /* 0x0000004f464f0223 */ /* 0x000fe20000010844 */
[----:B------:R-:W-:Y:S01]  /*8b90*/  MOV R78, RZ ;  /* 0x000000ff004e7202 */ /* 0x000fe20000000f00 */
[----:B------:R-:W-:Y:S01]  /*8ba0*/  @P0 FADD.FTZ R74, R74, R71 ;  /* 0x000000474a4a0221 */ /* 0x000fe20000010000 */
[----:B------:R-:W-:Y:S01]  /*8bb0*/  MOV R68, 0x8c00 ;  /* 0x00008c0000447802 */ /* 0x000fe20000000f00 */
[----:B------:R-:W-:Y:S01]  /*8bc0*/  @P0 FADD.FTZ R82, R82, R69 ;  /* 0x0000004552520221 */ /* 0x000fe20000010000 */
[----:B------:R-:W-:-:S02]  /*8bd0*/  MOV R71, R79 ;  /* 0x0000004f00477202 */ /* 0x000fc40000000f00 */
[----:B------:R-:W-:Y:S02]  /*8be0*/  MOV R83, R74 ;  /* 0x0000004a00537202 */ /* 0x000fe40000000f00 */
[----:B------:R-:W-:Y:S05]  /*8bf0*/  CALL.REL.NOINC `($__internal_50_$__cuda_sm70_shflsync_up) ;  /* 0x0000171000007944 */ /* 0x000fea0003c00000 */
[----:B0-----:R-:W-:Y:S01]  /*8c00*/  HFMA2.MMA R76, -RZ, RZ, 0, 4.76837158203125e-07 ;  /* 0x00000008ff4c7435 */ /* 0x001fe200000001ff */
[----:B-1----:R-:W-:Y:S02]  /*8c10*/  MOV R70, R71 ;  /* 0x0000004700467202 */ /* 0x002fe40000000f00 */
[----:B------:R-:W-:Y:S02]  /*8c20*/  MOV R71, R80 ;  /* 0x0000005000477202 */ /* 0x000fe40000000f00 */
[----:B------:R-:W-:Y:S02]  /*8c30*/  MOV R78, RZ ;  /* 0x000000ff004e7202 */ /* 0x000fe40000000f00 */
[----:B------:R-:W-:Y:S02]  /*8c40*/  MOV R81, 0xffffffff ;  /* 0xffffffff00517802 */ /* 0x000fe40000000f00 */
[----:B------:R-:W-:Y:S02]  /*8c50*/  MOV R68, 0x8c70 ;  /* 0x00008c7000447802 */ /* 0x000fe40000000f00 */
[----:B------:R-:W-:Y:S05]  /*8c60*/  CALL.REL.NOINC `($__internal_50_$__cuda_sm70_shflsync_up) ;  /* 0x000016a000007944 */ /* 0x000fea0003c00000 */
[----:B0-----:R-:W-:Y:S01]  /*8c70*/  HFMA2.MMA R76, -RZ, RZ, 0, 4.76837158203125e-07 ;  /* 0x00000008ff4c7435 */ /* 0x001fe200000001ff */
[----:B-1----:R-:W-:-:S02]  /*8c80*/  MOV R72, R71 ;  /* 0x0000004700487202 */ /* 0x002fc40000000f00 */
[----:B------:R-:W-:Y:S02]  /*8c90*/  MOV R71, R82 ;  /* 0x0000005200477202 */ /* 0x000fe40000000f00 */
[----:B------:R-:W-:Y:S02]  /*8ca0*/  MOV R78, RZ ;  /* 0x000000ff004e7202 */ /* 0x000fe40000000f00 */
[----:B------:R-:W-:Y:S02]  /*8cb0*/  MOV R81, 0xffffffff ;  /* 0xffffffff00517802 */ /* 0x000fe40000000f00 */
[----:B------:R-:W-:Y:S02]  /*8cc0*/  MOV R68, 0x8ce0 ;  /* 0x00008ce000447802 */ /* 0x000fe40000000f00 */
[----:B------:R-:W-:Y:S05]  /*8cd0*/  CALL.REL.NOINC `($__internal_50_$__cuda_sm70_shflsync_up) ;  /* 0x0000163000007944 */ /* 0x000fea0003c00000 */
[----:B0-----:R-:W-:Y:S01]  /*8ce0*/  HFMA2.MMA R76, -RZ, RZ, 0, 4.76837158203125e-07 ;  /* 0x00000008ff4c7435 */ /* 0x001fe200000001ff */
[----:B-1----:R-:W-:Y:S02]  /*8cf0*/  MOV R73, R71 ;  /* 0x0000004700497202 */ /* 0x002fe40000000f00 */
[----:B------:R-:W-:Y:S02]  /*8d00*/  MOV R71, R83 ;  /* 0x0000005300477202 */ /* 0x000fe40000000f00 */
[----:B------:R-:W-:-:S02]  /*8d10*/  MOV R78, RZ ;  /* 0x000000ff004e7202 */ /* 0x000fc40000000f00 */
[----:B------:R-:W-:Y:S02]  /*8d20*/  MOV R81, 0xffffffff ;  /* 0xffffffff00517802 */ /* 0x000fe40000000f00 */
[----:B------:R-:W-:Y:S02]  /*8d30*/  MOV R68, 0x8d50 ;  /* 0x00008d5000447802 */ /* 0x000fe40000000f00 */
[----:B------:R-:W-:Y:S05]  /*8d40*/  CALL.REL.NOINC `($__internal_50_$__cuda_sm70_shflsync_up) ;  /* 0x000015c000007944 */ /* 0x000fea0003c00000 */
[----:B------:R-:W-:Y:S01]  /*8d50*/  ISETP.GE.AND P0, PT, R10, 0x8, PT ;  /* 0x000000080a00780c */ /* 0x000fe20003f06270 */
[-C--:B------:R-:W-:Y:S01]  /*8d60*/  FMUL.FTZ R68, R70, R80.reuse ;  /* 0x0000005046447220 */ /* 0x080fe20000410000 */
[----:B0-----:R-:W-:Y:S01]  /*8d70*/  MOV R78, RZ ;  /* 0x000000ff004e7202 */ /* 0x001fe20000000f00 */
[-C--:B------:R-:W-:Y:S01]  /*8d80*/  FMUL.FTZ R76, R73, R80.reuse ;  /* 0x00000050494c7220 */ /* 0x080fe20000410000 */
[----:B------:R-:W-:Y:S01]  /*8d90*/  MOV R81, 0xffffffff ;  /* 0xffffffff00517802 */ /* 0x000fe20000000f00 */
[----:B-1----:R-:W-:Y:S02]  /*8da0*/  FMUL.FTZ R74, R80, R71 ;  /* 0x00000047504a7220 */ /* 0x002fe40000410000 */
[C---:B------:R-:W-:Y:S02]  /*8db0*/  FFMA.FTZ R69, R72.reuse, R79, R68 ;  /* 0x0000004f48457223 */ /* 0x040fe40000010044 */
[----:B------:R-:W-:-:S02]  /*8dc0*/  FMUL.FTZ R68, R72, R80 ;  /* 0x0000005048447220 */ /* 0x000fc40000410000 */
[----:B------:R-:W-:Y:S02]  /*8dd0*/  FFMA.FTZ R76, R79, R71, R76 ;  /* 0x000000474f4c7223 */ /* 0x000fe4000001004c */
[----:B------:R-:W-:Y:S01]  /*8de0*/  FFMA.FTZ R73, R73, R79, -R74 ;  /* 0x0000004f49497223 */ /* 0x000fe2000001084a */
[----:B------:R-:W-:Y:S01]  /*8df0*/  FSEL R74, R80, R69, !P0 ;  /* 0x00000045504a7208 */ /* 0x000fe20004000000 */
[----:B------:R-:W-:Y:S01]  /*8e00*/  @P0 FFMA.FTZ R79, R70, R79, -R68 ;  /* 0x0000004f464f0223 */ /* 0x000fe20000010844 */
[----:B------:R-:W-:Y:S01]  /*8e10*/  MOV R68, 0x8e80 ;  /* 0x00008e8000447802 */ /* 0x000fe20000000f00 */
[----:B------:R-:W-:Y:S01]  /*8e20*/  @P0 FADD.FTZ R83, R83, R76 ;  /* 0x0000004c53530221 */ /* 0x000fe20000010000 */
[----:B------:R-:W-:Y:S01]  /*8e30*/  HFMA2.MMA R76, -RZ, RZ, 0, 9.5367431640625e-07 ;  /* 0x00000010ff4c7435 */ /* 0x000fe200000001ff */
[----:B------:R-:W-:Y:S01]  /*8e40*/  @P0 FADD.FTZ R82, R82, R73 ;  /* 0x0000004952520221 */ /* 0x000fe20000010000 */
[-C--:B------:R-:W-:Y:S02]  /*8e50*/  MOV R70, R79.reuse ;  /* 0x0000004f00467202 */ /* 0x080fe40000000f00 */
[----:B------:R-:W-:-:S02]  /*8e60*/  MOV R71, R79 ;  /* 0x0000004f00477202 */ /* 0x000fc40000000f00 */
[----:B------:R-:W-:Y:S05]  /*8e70*/  CALL.REL.NOINC `($__internal_50_$__cuda_sm70_shflsync_up) ;  /* 0x0000149000007944 */ /* 0x000fea0003c00000 */
[----:B0-----:R-:W-:Y:S01]  /*8e80*/  HFMA2.MMA R76, -RZ, RZ, 0, 9.5367431640625e-07 ;  /* 0x00000010ff4c7435 */ /* 0x001fe200000001ff */
[----:B-1----:R-:W-:-:S02]  /*8e90*/  MOV R73, R71 ;  /* 0x0000004700497202 */ /* 0x002fc40000000f00 */
[----:B------:R-:W-:Y:S02]  /*8ea0*/  MOV R71, R74 ;  /* 0x0000004a00477202 */ /* 0x000fe40000000f00 */
[----:B------:R-:W-:Y:S02]  /*8eb0*/  MOV R78, RZ ;  /* 0x000000ff004e7202 */ /* 0x000fe40000000f00 */
[----:B------:R-:W-:Y:S02]  /*8ec0*/  MOV R81, 0xffffffff ;  /* 0xffffffff00517802 */ /* 0x000fe40000000f00 */
[----:B------:R-:W-:Y:S02]  /*8ed0*/  MOV R68, 0x8ef0 ;  /* 0x00008ef000447802 */ /* 0x000fe40000000f00 */
[----:B------:R-:W-:Y:S05]  /*8ee0*/  CALL.REL.NOINC `($__internal_50_$__cuda_sm70_shflsync_up) ;  /* 0x0000142000007944 */ /* 0x000fea0003c00000 */
[----:B0-----:R-:W-:Y:S01]  /*8ef0*/  HFMA2.MMA R76, -RZ, RZ, 0, 9.5367431640625e-07 ;  /* 0x00000010ff4c7435 */ /* 0x001fe200000001ff */
[----:B-1----:R-:W-:Y:S02]  /*8f00*/  MOV R75, R71 ;  /* 0x00000047004b7202 */ /* 0x002fe40000000f00 */
[----:B------:R-:W-:Y:S02]  /*8f10*/  MOV R71, R82 ;  /* 0x0000005200477202 */ /* 0x000fe40000000f00 */
[----:B------:R-:W-:-:S02]  /*8f20*/  MOV R78, RZ ;  /* 0x000000ff004e7202 */ /* 0x000fc40000000f00 */
[----:B------:R-:W-:Y:S02]  /*8f30*/  MOV R81, 0xffffffff ;  /* 0xffffffff00517802 */ /* 0x000fe40000000f00 */
[----:B------:R-:W-:Y:S02]  /*8f40*/  MOV R68, 0x8f60 ;  /* 0x00008f6000447802 */ /* 0x000fe40000000f00 */
[----:B------:R-:W-:Y:S05]  /*8f50*/  CALL.REL.NOINC `($__internal_50_$__cuda_sm70_shflsync_up) ;  /* 0x000013b000007944 */ /* 0x000fea0003c00000 */
[----:B0-----:R-:W-:Y:S01]  /*8f60*/  HFMA2.MMA R76, -RZ, RZ, 0, 9.5367431640625e-07 ;  /* 0x00000010ff4c7435 */ /* 0x001fe200000001ff */
[----:B-1----:R-:W-:Y:S02]  /*8f70*/  MOV R77, R71 ;  /* 0x00000047004d7202 */ /* 0x002fe40000000f00 */
[----:B------:R-:W-:Y:S02]  /*8f80*/  MOV R71, R83 ;  /* 0x0000005300477202 */ /* 0x000fe40000000f00 */
[----:B------:R-:W-:Y:S02]  /*8f90*/  MOV R78, RZ ;  /* 0x000000ff004e7202 */ /* 0x000fe40000000f00 */
[----:B------:R-:W-:Y:S02]  /*8fa0*/  MOV R81, 0xffffffff ;  /* 0xffffffff00517802 */ /* 0x000fe40000000f00 */
[----:B------:R-:W-:-:S02]  /*8fb0*/  MOV R68, 0x8fd0 ;  /* 0x00008fd000447802 */ /* 0x000fc40000000f00 */
[----:B------:R-:W-:Y:S05]  /*8fc0*/  CALL.REL.NOINC `($__internal_50_$__cuda_sm70_shflsync_up) ;  /* 0x0000134000007944 */ /* 0x000fea0003c00000 */
[----:B01----:R-:W-:Y:S05]  /*8fd0*/  BRA `(.L_x_2119) ;  /* 0xffffa09000007947 */ /* 0x003fea000383ffff */
.L_x_2084:
[----:B------:R-:W-:Y:S01]  /*8fe0*/  HFMA2.MMA R76, -RZ, RZ, 0, 5.9604644775390625e-08 ;  /* 0x00000001ff4c7435 */ /* 0x000fe200000001ff */
[----:B-1----:R-:W-:-:S02]  /*8ff0*/  MOV R71, R80 ;  /* 0x0000005000477202 */ /* 0x002fc40000000f00 */
[----:B------:R-:W-:Y:S02]  /*9000*/  MOV R78, RZ ;  /* 0x000000ff004e7202 */ /* 0x000fe40000000f00 */
[----:B------:R-:W-:Y:S02]  /*9010*/  MOV R81, 0xffffffff ;  /* 0xffffffff00517802 */ /* 0x000fe40000000f00 */
[----:B------:R-:W-:Y:S02]  /*9020*/  MOV R68, 0x9040 ;  /* 0x0000904000447802 */ /* 0x000fe40000000f00 */
[----:B0----5:R-:W-:Y:S05]  /*9030*/  CALL.REL.NOINC `($__internal_50_$__cuda_sm70_shflsync_up) ;  /* 0x000012d000007944 */ /* 0x021fea0003c00000 */
[----:B0-----:R-:W-:Y:S01]  /*9040*/  HFMA2.MMA R76, -RZ, RZ, 0, 5.9604644775390625e-08 ;  /* 0x00000001ff4c7435 */ /* 0x001fe200000001ff */
[----:B-1----:R-:W-:Y:S02]  /*9050*/  MOV R72, R71 ;  /* 0x0000004700487202 */ /* 0x002fe40000000f00 */
[----:B------:R-:W-:Y:S02]  /*9060*/  MOV R71, R77 ;  /* 0x0000004d00477202 */ /* 0x000fe40000000f00 */
[----:B------:R-:W-:Y:S02]  /*9070*/  MOV R78, RZ ;  /* 0x000000ff004e7202 */ /* 0x000fe40000000f00 */
[----:B------:R-:W-:-:S02]  /*9080*/  MOV R81, 0xffffffff ;  /* 0xffffffff00517802 */ /* 0x000fc40000000f00 */
[----:B------:R-:W-:Y:S02]  /*9090*/  MOV R68, 0x90b0 ;  /* 0x000090b000447802 */ /* 0x000fe40000000f00 */
[----:B------:R-:W-:Y:S05]  /*90a0*/  CALL.REL.NOINC `($__internal_50_$__cuda_sm70_shflsync_up) ;  /* 0x0000126000007944 */ /* 0x000fea0003c00000 */
[----:B0-----:R-:W-:Y:S01]  /*90b0*/  HFMA2.MMA R76, -RZ, RZ, 0, 5.9604644775390625e-08 ;  /* 0x00000001ff4c7435 */ /* 0x001fe200000001ff */
[----:B-1----:R-:W-:Y:S02]  /*90c0*/  MOV R73, R71 ;  /* 0x0000004700497202 */ /* 0x002fe40000000f00 */
[----:B------:R-:W-:Y:S02]  /*90d0*/  MOV R71, R82 ;  /* 0x0000005200477202 */ /* 0x000fe40000000f00 */
[----:B------:R-:W-:Y:S02]  /*90e0*/  MOV R78, RZ ;  /* 0x000000ff004e7202 */ /* 0x000fe40000000f00 */
[----:B------:R-:W-:Y:S02]  /*90f0*/  MOV R81, 0xffffffff ;  /* 0xffffffff00517802 */ /* 0x000fe40000000f00 */
[----:B------:R-:W-:Y:S02]  /*9100*/  MOV R68, 0x9120 ;  /* 0x0000912000447802 */ /* 0x000fe40000000f00 */
[----:B------:R-:W-:Y:S05]  /*9110*/  CALL.REL.NOINC `($__internal_50_$__cuda_sm70_shflsync_up) ;  /* 0x000011f000007944 */ /* 0x000fea0003c00000 */
[----:B0-----:R-:W-:Y:S01]  /*9120*/  HFMA2.MMA R76, -RZ, RZ, 0, 5.9604644775390625e-08 ;  /* 0x00000001ff4c7435 */ /* 0x001fe200000001ff */
[----:B-1----:R-:W-:-:S02]  /*9130*/  MOV R74, R71 ;  /* 0x00000047004a7202 */ /* 0x002fc40000000f00 */
[----:B------:R-:W-:Y:S02]  /*9140*/  MOV R71, R83 ;  /* 0x0000005300477202 */ /* 0x000fe40000000f00 */
[----:B------:R-:W-:Y:S02]  /*9150*/  MOV R78, RZ ;  /* 0x000000ff004e7202 */ /* 0x000fe40000000f00 */
[----:B------:R-:W-:Y:S02]  /*9160*/  MOV R81, 0xffffffff ;  /* 0xffffffff00517802 */ /* 0x000fe40000000f00 */
[----:B------:R-:W-:Y:S02]  /*9170*/  MOV R68, 0x9190 ;  /* 0x0000919000447802 */ /* 0x000fe40000000f00 */
[----:B------:R-:W-:Y:S05]  /*9180*/  CALL.REL.NOINC `($__internal_50_$__cuda_sm70_shflsync_up) ;  /* 0x0000118000007944 */ /* 0x000fea0003c00000 */
[----:B------:R-:W-:Y:S01]  /*9190*/  MOV R80, R72 ;  /* 0x0000004800507202 */ /* 0x000fe20000000f00 */
[----:B------:R-:W-:Y:S01]  /*91a0*/  HFMA2.MMA R72, -RZ, RZ, 0, 0 ;  /* 0x00000000ff487435 */ /* 0x000fe200000001ff */
[----:B0-----:R-:W-:Y:S02]  /*91b0*/  MOV R81, R73 ;  /* 0x0000004900517202 */ /* 0x001fe40000000f00 */
[----:B-1----:R-:W-:-:S02]  /*91c0*/  MOV R83, R71 ;  /* 0x0000004700537202 */ /* 0x002fc40000000f00 */
[----:B------:R-:W-:Y:S02]  /*91d0*/  MOV R70, R64 ;  /* 0x0000004000467202 */ /* 0x000fe40000000f00 */
[----:B------:R-:W-:Y:S02]  /*91e0*/  MOV R82, R74 ;  /* 0x0000004a00527202 */ /* 0x000fe40000000f00 */
[----:B------:R-:W-:Y:S02]  /*91f0*/  MOV R73, 0x1f ;  /* 0x0000001f00497802 */ /* 0x000fe40000000f00 */
[----:B------:R-:W-:Y:S02]  /*9200*/  MOV R71, 0xffffffff ;  /* 0xffffffff00477802 */ /* 0x000fe40000000f00 */
[----:B------:R-:W-:Y:S02]  /*9210*/  MOV R68, 0x9230 ;  /* 0x0000923000447802 */ /* 0x000fe40000000f00 */
[----:B------:R-:W-:Y:S05]  /*9220*/  CALL.REL.NOINC `($__internal_49_$__cuda_sm70_shflsync_idx_p) ;  /* 0x000010a000007944 */ /* 0x000fea0003c00000 */
[----:B0-----:R-:W-:Y:S01]  /*9230*/  HFMA2.MMA R72, -RZ, RZ, 0, 0 ;  /* 0x00000000ff487435 */ /* 0x001fe200000001ff */
[----:B-1----:R-:W-:Y:S02]  /*9240*/  MOV R195, R71 ;  /* 0x0000004700c37202 */ /* 0x002fe40000000f00 */
[----:B------:R-:W-:-:S02]  /*9250*/  MOV R70, R65 ;  /* 0x0000004100467202 */ /* 0x000fc40000000f00 */
[----:B------:R-:W-:Y:S02]  /*9260*/  MOV R73, 0x1f ;  /* 0x0000001f00497802 */ /* 0x000fe40000000f00 */
[----:B------:R-:W-:Y:S02]  /*9270*/  MOV R71, 0xffffffff ;  /* 0xffffffff00477802 */ /* 0x000fe40000000f00 */
[----:B------:R-:W-:Y:S02]  /*9280*/  MOV R68, 0x92a0 ;  /* 0x000092a000447802 */ /* 0x000fe40000000f00 */
[----:B------:R-:W-:Y:S05]  /*9290*/  CALL.REL.NOINC `($__internal_49_$__cuda_sm70_shflsync_idx_p) ;  /* 0x0000103000007944 */ /* 0x000fea0003c00000 */
[----:B0-----:R-:W-:Y:S01]  /*92a0*/  HFMA2.MMA R72, -RZ, RZ, 0, 0 ;  /* 0x00000000ff487435 */ /* 0x001fe200000001ff */
[----:B-1----:R-:W-:Y:S02]  /*92b0*/  MOV R196, R71 ;  /* 0x0000004700c47202 */ /* 0x002fe40000000f00 */
[----:B------:R-:W-:Y:S02]  /*92c0*/  MOV R70, R66 ;  /* 0x0000004200467202 */ /* 0x000fe40000000f00 */
[----:B------:R-:W-:Y:S02]  /*92d0*/  MOV R73, 0x1f ;  /* 0x0000001f00497802 */ /* 0x000fe40000000f00 */
[----:B------:R-:W-:-:S02]  /*92e0*/  MOV R71, 0xffffffff ;  /* 0xffffffff00477802 */ /* 0x000fc40000000f00 */
[----:B------:R-:W-:Y:S02]  /*92f0*/  MOV R68, 0x9310 ;  /* 0x0000931000447802 */ /* 0x000fe40000000f00 */
[----:B------:R-:W-:Y:S05]  /*9300*/  CALL.REL.NOINC `($__internal_49_$__cuda_sm70_shflsync_idx_p) ;  /* 0x00000fc000007944 */ /* 0x000fea0003c00000 */
[----:B0-----:R-:W-:Y:S01]  /*9310*/  HFMA2.MMA R72, -RZ, RZ, 0, 0 ;  /* 0x00000000ff487435 */ /* 0x001fe200000001ff */
[----:B-1----:R-:W-:Y:S02]  /*9320*/  MOV R74, R71 ;  /* 0x00000047004a7202 */ /* 0x002fe40000000f00 */
[----:B------:R-:W-:Y:S02]  /*9330*/  MOV R70, R67 ;  /* 0x0000004300467202 */ /* 0x000fe40000000f00 */
[----:B------:R-:W-:Y:S02]  /*9340*/  MOV R73, 0x1f ;  /* 0x0000001f00497802 */ /* 0x000fe40000000f00 */
[----:B------:R-:W-:Y:S02]  /*9350*/  MOV R71, 0xffffffff ;  /* 0xffffffff00477802 */ /* 0x000fe40000000f00 */
[----:B------:R-:W-:Y:S02]  /*9360*/  MOV R68, 0x9380 ;  /* 0x0000938000447802 */ /* 0x000fe40000000f00 */
[----:B------:R-:W-:Y:S05]  /*9370*/  CALL.REL.NOINC `($__internal_49_$__cuda_sm70_shflsync_idx_p) ;  /* 0x00000f5000007944 */ /* 0x000fea0003c00000 */
[----:B-1----:R-:W-:Y:S01]  /*9380*/  MOV R75, R71 ;  /* 0x00000047004b7202 */ /* 0x002fe20000000f00 */
[----:B0-----:R-:W-:Y:S05]  /*9390*/  BRA `(.L_x_2120) ;  /* 0xffff9ff000007947 */ /* 0x001fea000383ffff */
.L_x_2087:
[----:B------:R-:W-:Y:S01]  /*93a0*/  HFMA2.MMA R86, -RZ, RZ, 0, 5.9604644775390625e-08 ;  /* 0x00000001ff567435 */ /* 0x000fe200000001ff */
[----:B------:R-:W-:-:S02]  /*93b0*/  MOV R73, R76 ;  /* 0x0000004c00497202 */ /* 0x000fc40000000f00 */
[----:B------:R-:W-:Y:S02]  /*93c0*/  MOV R79, 0x1f ;  /* 0x0000001f004f7802 */ /* 0x000fe40000000f00 */
[----:B------:R-:W-:Y:S02]  /*93d0*/  MOV R80, 0xffffffff ;  /* 0xffffffff00507802 */ /* 0x000fe40000000f00 */
[----:B------:R-:W-:Y:S02]  /*93e0*/  MOV R68, 0x9400 ;  /* 0x0000940000447802 */ /* 0x000fe40000000f00 */
[----:B------:R-:W-:Y:S05]  /*93f0*/  CALL.REL.NOINC `($__internal_48_$__cuda_sm70_shflsync_down) ;  /* 0x00000e9000007944 */ /* 0x000fea0003c00000 */
[----:B-1----:R-:W-:Y:S01]  /*9400*/  MOV R70, R86 ;  /* 0x0000005600467202 */ /* 0x002fe20000000f00 */
[----:B0-----:R-:W-:Y:S05]  /*9410*/  BRA `(.L_x_2121) ;  /* 0xffffb54000007947 */ /* 0x001fea000383ffff */
.L_x_2088:
[----:B------:R-:W-:Y:S01]  /*9420*/  HFMA2.MMA R86, -RZ, RZ, 0, 5.9604644775390625e-08 ;  /* 0x00000001ff567435 */ /* 0x000fe200000001ff */
[----:B------:R-:W-:Y:S02]  /*9430*/  MOV R73, R77 ;  /* 0x0000004d00497202 */ /* 0x000fe40000000f00 */
[----:B------:R-:W-:Y:S02]  /*9440*/  MOV R79, 0x1f ;  /* 0x0000001f004f7802 */ /* 0x000fe40000000f00 */
[----:B------:R-:W-:-:S02]  /*9450*/  MOV R80, 0xffffffff ;  /* 0xffffffff00507802 */ /* 0x000fc40000000f00 */
[----:B------:R-:W-:Y:S02]  /*9460*/  MOV R68, 0x9480 ;  /* 0x0000948000447802 */ /* 0x000fe40000000f00 */
[----:B01----:R-:W-:Y:S05]  /*9470*/  CALL.REL.NOINC `($__internal_48_$__cuda_sm70_shflsync_down) ;  /* 0x00000e1000007944 */ /* 0x003fea0003c00000 */
[----:B-1----:R-:W-:Y:S01]  /*9480*/  MOV R71, R86 ;  /* 0x0000005600477202 */ /* 0x002fe20000000f00 */
[----:B------:R-:W-:Y:S01]  /*9490*/  HFMA2.MMA R86, -RZ, RZ, 0, 5.9604644775390625e-08 ;  /* 0x00000001ff567435 */ /* 0x000fe200000001ff */
[----:B0-----:R-:W-:Y:S02]  /*94a0*/  MOV R73, R75 ;  /* 0x0000004b00497202 */ /* 0x001fe40000000f00 */
[----:B------:R-:W-:Y:S02]  /*94b0*/  MOV R79, 0x1f ;  /* 0x0000001f004f7802 */ /* 0x000fe40000000f00 */
[----:B------:R-:W-:Y:S02]  /*94c0*/  MOV R80, 0xffffffff ;  /* 0xffffffff00507802 */ /* 0x000fe40000000f00 */
[----:B------:R-:W-:Y:S02]  /*94d0*/  MOV R68, 0x94f0 ;  /* 0x000094f000447802 */ /* 0x000fe40000000f00 */
[----:B------:R-:W-:Y:S05]  /*94e0*/  CALL.REL.NOINC `($__internal_48_$__cuda_sm70_shflsync_down) ;  /* 0x00000da000007944 */ /* 0x000fea0003c00000 */
[----:B-1----:R-:W-:Y:S01]  /*94f0*/  MOV R72, R86 ;  /* 0x0000005600487202 */ /* 0x002fe20000000f00 */
[----:B------:R-:W-:Y:S01]  /*9500*/  HFMA2.MMA R86, -RZ, RZ, 0, 5.9604644775390625e-08 ;  /* 0x00000001ff567435 */ /* 0x000fe200000001ff */
[----:B0-----:R-:W-:-:S02]  /*9510*/  MOV R73, R74 ;  /* 0x0000004a00497202 */ /* 0x001fc40000000f00 */
[----:B------:R-:W-:Y:S02]  /*9520*/  MOV R79, 0x1f ;  /* 0x0000001f004f7802 */ /* 0x000fe40000000f00 */
[----:B------:R-:W-:Y:S02]  /*9530*/  MOV R80, 0xffffffff ;  /* 0xffffffff00507802 */ /* 0x000fe40000000f00 */
[----:B------:R-:W-:Y:S02]  /*9540*/  MOV R68, 0x9560 ;  /* 0x0000956000447802 */ /* 0x000fe40000000f00 */
[----:B------:R-:W-:Y:S05]  /*9550*/  CALL.REL.NOINC `($__internal_48_$__cuda_sm70_shflsync_down) ;  /* 0x00000d3000007944 */ /* 0x000fea0003c00000 */
[----:B-1----:R-:W-:Y:S01]  /*9560*/  MOV R68, R86 ;  /* 0x0000005600447202 */ /* 0x002fe20000000f00 */
[----:B0-----:R-:W-:Y:S05]  /*9570*/  BRA `(.L_x_2122) ;  /* 0xffffb42000007947 */ /* 0x001fea000383ffff */
.L_x_2091:
[----:B------:R-:W-:Y:S01]  /*9580*/  HFMA2.MMA R86, -RZ, RZ, 0, 1.1920928955078125e-07 ;  /* 0x00000002ff567435 */ /* 0x000fe200000001ff */
[----:B------:R-:W-:Y:S02]  /*9590*/  MOV R73, R76 ;  /* 0x0000004c00497202 */ /* 0x000fe40000000f00 */
[----:B------:R-:W-:Y:S02]  /*95a0*/  MOV R79, 0x1f ;  /* 0x0000001f004f7802 */ /* 0x000fe40000000f00 */
[----:B------:R-:W-:-:S02]  /*95b0*/  MOV R80, 0xffffffff ;  /* 0xffffffff00507802 */ /* 0x000fc40000000f00 */
[----:B0-----:R-:W-:Y:S02]  /*95c0*/  MOV R68, 0x95e0 ;  /* 0x000095e000447802 */ /* 0x001fe40000000f00 */
[----:B-1234-:R-:W-:Y:S05]  /*95d0*/  CALL.REL.NOINC `($__internal_48_$__cuda_sm70_shflsync_down) ;  /* 0x00000cb000007944 */ /* 0x01efea0003c00000 */
[----:B-1----:R-:W-:Y:S01]  /*95e0*/  MOV R70, R86 ;  /* 0x0000005600467202 */ /* 0x002fe20000000f00 */
[----:B------:R-:W-:Y:S01]  /*95f0*/  HFMA2.MMA R86, -RZ, RZ, 0, 1.1920928955078125e-07 ;  /* 0x00000002ff567435 */ /* 0x000fe200000001ff */
[----:B0-----:R-:W-:Y:S02]  /*9600*/  MOV R73, R77 ;  /* 0x0000004d00497202 */ /* 0x001fe40000000f00 */
[----:B------:R-:W-:Y:S02]  /*9610*/  MOV R79, 0x1f ;  /* 0x0000001f004f7802 */ /* 0x000fe40000000f00 */
[----:B------:R-:W-:Y:S02]  /*9620*/  MOV R80, 0xffffffff ;  /* 0xffffffff00507802 */ /* 0x000fe40000000f00 */
[----:B------:R-:W-:Y:S02]  /*9630*/  MOV R68, 0x9650 ;  /* 0x0000965000447802 */ /* 0x000fe40000000f00 */
[----:B------:R-:W-:Y:S05]  /*9640*/  CALL.REL.NOINC `($__internal_48_$__cuda_sm70_shflsync_down) ;  /* 0x00000c4000007944 */ /* 0x000fea0003c00000 */
[----:B-1----:R-:W-:Y:S01]  /*9650*/  MOV R71, R86 ;  /* 0x0000005600477202 */ /* 0x002fe20000000f00 */
[----:B------:R-:W-:Y:S01]  /*9660*/  HFMA2.MMA R86, -RZ, RZ, 0, 1.1920928955078125e-07 ;  /* 0x00000002ff567435 */ /* 0x000fe200000001ff */
[----:B0-----:R-:W-:-:S02]  /*9670*/  MOV R73, R75 ;  /* 0x0000004b00497202 */ /* 0x001fc40000000f00 */
[----:B------:R-:W-:Y:S02]  /*9680*/  MOV R79, 0x1f ;  /* 0x0000001f004f7802 */ /* 0x000fe40000000f00 */
[----:B------:R-:W-:Y:S02]  /*9690*/  MOV R80, 0xffffffff ;  /* 0xffffffff00507802 */ /* 0x000fe40000000f00 */
[----:B------:R-:W-:Y:S02]  /*96a0*/  MOV R68, 0x96c0 ;  /* 0x000096c000447802 */ /* 0x000fe40000000f00 */
[----:B------:R-:W-:Y:S05]  /*96b0*/  CALL.REL.NOINC `($__internal_48_$__cuda_sm70_shflsync_down) ;  /* 0x00000bd000007944 */ /* 0x000fea0003c00000 */
[----:B-1----:R-:W-:Y:S01]  /*96c0*/  MOV R72, R86 ;  /* 0x0000005600487202 */ /* 0x002fe20000000f00 */
[----:B------:R-:W-:Y:S01]  /*96d0*/  HFMA2.MMA R86, -RZ, RZ, 0, 1.1920928955078125e-07 ;  /* 0x00000002ff567435 */ /* 0x000fe200000001ff */
[----:B0-----:R-:W-:Y:S02]  /*96e0*/  MOV R73, R74 ;  /* 0x0000004a00497202 */ /* 0x001fe40000000f00 */
[----:B------:R-:W-:Y:S02]  /*96f0*/  MOV R79, 0x1f ;  /* 0x0000001f004f7802 */ /* 0x000fe40000000f00 */
[----:B------:R-:W-:-:S02]  /*9700*/  MOV R80, 0xffffffff ;  /* 0xffffffff00507802 */ /* 0x000fc40000000f00 */
[----:B------:R-:W-:Y:S02]  /*9710*/  MOV R68, 0x9730 ;  /* 0x0000973000447802 */ /* 0x000fe40000000f00 */
[----:B------:R-:W-:Y:S05]  /*9720*/  CALL.REL.NOINC `($__internal_48_$__cuda_sm70_shflsync_down) ;  /* 0x00000b6000007944 */ /* 0x000fea0003c00000 */
[----:B-1----:R-:W-:Y:S01]  /*9730*/  MOV R68, R86 ;  /* 0x0000005600447202 */ /* 0x002fe20000000f00 */
[----:B0-----:R-:W-:Y:S05]  /*9740*/  BRA `(.L_x_2123) ;  /* 0xffffb3a000007947 */ /* 0x001fea000383ffff */
.L_x_2094:
[----:B------:R-:W-:Y:S01]  /*9750*/  HFMA2.MMA R86, -RZ, RZ, 0, 2.384185791015625e-07 ;  /* 0x00000004ff567435 */ /* 0x000fe200000001ff */
[----:B------:R-:W-:Y:S02]  /*9760*/  MOV R73, R76 ;  /* 0x0000004c00497202 */ /* 0x000fe40000000f00 */
[----:B------:R-:W-:Y:S02]  /*9770*/  MOV R79, 0x1f ;  /* 0x0000001f004f7802 */ /* 0x000fe40000000f00 */
[----:B------:R-:W-:Y:S02]  /*9780*/  MOV R80, 0xffffffff ;  /* 0xffffffff00507802 */ /* 0x000fe40000000f00 */
[----:B0-----:R-:W-:Y:S02]  /*9790*/  MOV R68, 0x97b0 ;  /* 0x000097b000447802 */ /* 0x001fe40000000f00 */
[----:B-1234-:R-:W-:Y:S05]  /*97a0*/  CALL.REL.NOINC `($__internal_48_$__cuda_sm70_shflsync_down) ;  /* 0x00000ae000007944 */ /* 0x01efea0003c00000 */
[----:B-1----:R-:W-:Y:S01]  /*97b0*/  MOV R70, R86 ;  /* 0x0000005600467202 */ /* 0x002fe20000000f00 */
[----:B0-----:R-:W-:Y:S05]  /*97c0*/  BRA `(.L_x_2124) ;  /* 0xffffb44000007947 */ /* 0x001fea000383ffff */
.L_x_2095:
[----:B------:R-:W-:Y:S01]  /*97d0*/  HFMA2.MMA R86, -RZ, RZ, 0, 2.384185791015625e-07 ;  /* 0x00000004ff567435 */ /* 0x000fe200000001ff */
[----:B------:R-:W-:-:S02]  /*97e0*/  MOV R73, R77 ;  /* 0x0000004d00497202 */ /* 0x000fc40000000f00 */
[----:B------:R-:W-:Y:S02]  /*97f0*/  MOV R79, 0x1f ;  /* 0x0000001f004f7802 */ /* 0x000fe40000000f00 */
[----:B------:R-:W-:Y:S02]  /*9800*/  MOV R80, 0xffffffff ;  /* 0xffffffff00507802 */ /* 0x000fe40000000f00 */
[----:B0-----:R-:W-:Y:S02]  /*9810*/  MOV R68, 0x9830 ;  /* 0x0000983000447802 */ /* 0x001fe40000000f00 */
[----:B-1234-:R-:W-:Y:S05]  /*9820*/  CALL.REL.NOINC `($__internal_48_$__cuda_sm70_shflsync_down) ;  /* 0x00000a6000007944 */ /* 0x01efea0003c00000 */
[----:B-1----:R-:W-:Y:S01]  /*9830*/  MOV R71, R86 ;  /* 0x0000005600477202 */ /* 0x002fe20000000f00 */
[----:B------:R-:W-:Y:S01]  /*9840*/  HFMA2.MMA R86, -RZ, RZ, 0, 2.384185791015625e-07 ;  /* 0x00000004ff567435 */ /* 0x000fe200000001ff */
[----:B0-----:R-:W-:Y:S02]  /*9850*/  MOV R73, R75 ;  /* 0x0000004b00497202 */ /* 0x001fe40000000f00 */
[----:B------:R-:W-:Y:S02]  /*9860*/  MOV R79, 0x1f ;  /* 0x0000001f004f7802 */ /* 0x000fe40000000f00 */
[----:B------:R-:W-:-:S02]  /*9870*/  MOV R80, 0xffffffff ;  /* 0xffffffff00507802 */ /* 0x000fc40000000f00 */
[----:B------:R-:W-:Y:S02]  /*9880*/  MOV R68, 0x98a0 ;  /* 0x000098a000447802 */ /* 0x000fe40000000f00 */
[----:B------:R-:W-:Y:S05]  /*9890*/  CALL.REL.NOINC `($__internal_48_$__cuda_sm70_shflsync_down) ;  /* 0x000009f000007944 */ /* 0x000fea0003c00000 */
[----:B-1----:R-:W-:Y:S01]  /*98a0*/  MOV R72, R86 ;  /* 0x0000005600487202 */ /* 0x002fe20000000f00 */
[----:B------:R-:W-:Y:S01]  /*98b0*/  HFMA2.MMA R86, -RZ, RZ, 0, 2.384185791015625e-07 ;  /* 0x00000004ff567435 */ /* 0x000fe200000001ff */
[----:B0-----:R-:W-:Y:S02]  /*98c0*/  MOV R73, R74 ;  /* 0x0000004a00497202 */ /* 0x001fe40000000f00 */
[----:B------:R-:W-:Y:S02]  /*98d0*/  MOV R79, 0x1f ;  /* 0x0000001f004f7802 */ /* 0x000fe40000000f00 */
[----:B------:R-:W-:Y:S02]  /*98e0*/  MOV R80, 0xffffffff ;  /* 0xffffffff00507802 */ /* 0x000fe40000000f00 */
[----:B------:R-:W-:Y:S02]  /*98f0*/  MOV R68, 0x9910 ;  /* 0x0000991000447802 */ /* 0x000fe40000000f00 */
[----:B------:R-:W-:Y:S05]  /*9900*/  CALL.REL.NOINC `($__internal_48_$__cuda_sm70_shflsync_down) ;  /* 0x0000098000007944 */ /* 0x000fea0003c00000 */
[----:B-1----:R-:W-:Y:S01]  /*9910*/  MOV R68, R86 ;  /* 0x0000005600447202 */ /* 0x002fe20000000f00 */
[----:B0-----:R-:W-:Y:S05]  /*9920*/  BRA `(.L_x_2125) ;  /* 0xffffb32000007947 */ /* 0x001fea000383ffff */
.L_x_2098:
[----:B------:R-:W-:Y:S01]  /*9930*/  HFMA2.MMA R86, -RZ, RZ, 0, 4.76837158203125e-07 ;  /* 0x00000008ff567435 */ /* 0x000fe200000001ff */
[----:B------:R-:W-:-:S02]  /*9940*/  MOV R73, R76 ;  /* 0x0000004c00497202 */ /* 0x000fc40000000f00 */
[----:B------:R-:W-:Y:S02]  /*9950*/  MOV R79, 0x1f ;  /* 0x0000001f004f7802 */ /* 0x000fe40000000f00 */
[----:B------:R-:W-:Y:S02]  /*9960*/  MOV R80, 0xffffffff ;  /* 0xffffffff00507802 */ /* 0x000fe40000000f00 */
[----:B0-----:R-:W-:Y:S02]  /*9970*/  MOV R68, 0x9990 ;  /* 0x0000999000447802 */ /* 0x001fe40000000f00 */
[----:B-1234-:R-:W-:Y:S05]  /*9980*/  CALL.REL.NOINC `($__internal_48_$__cuda_sm70_shflsync_down) ;  /* 0x0000090000007944 */ /* 0x01efea0003c00000 */
[----:B-1----:R-:W-:Y:S01]  /*9990*/  MOV R70, R86 ;  /* 0x0000005600467202 */ /* 0x002fe20000000f00 */
[----:B------:R-:W-:Y:S01]  /*99a0*/  HFMA2.MMA R86, -RZ, RZ, 0, 4.76837158203125e-07 ;  /* 0x00000008ff567435 */ /* 0x000fe200000001ff */
[----:B0-----:R-:W-:Y:S02]  /*99b0*/  MOV R73, R77 ;  /* 0x0000004d00497202 */ /* 0x001fe40000000f00 */
[----:B------:R-:W-:Y:S02]  /*99c0*/  MOV R79, 0x1f ;  /* 0x0000001f004f7802 */ /* 0x000fe40000000f00 */
[----:B------:R-:W-:-:S02]  /*99d0*/  MOV R80, 0xffffffff ;  /* 0xffffffff00507802 */ /* 0x000fc40000000f00 */
[----:B------:R-:W-:Y:S02]  /*99e0*/  MOV R68, 0x9a00 ;  /* 0x00009a0000447802 */ /* 0x000fe40000000f00 */
[----:B------:R-:W-:Y:S05]  /*99f0*/  CALL.REL.NOINC `($__internal_48_$__cuda_sm70_shflsync_down) ;  /* 0x0000089000007944 */ /* 0x000fea0003c00000 */
[----:B-1----:R-:W-:Y:S01]  /*9a00*/  MOV R71, R86 ;  /* 0x0000005600477202 */ /* 0x002fe20000000f00 */
[----:B------:R-:W-:Y:S01]  /*9a10*/  HFMA2.MMA R86, -RZ, RZ, 0, 4.76837158203125e-07 ;  /* 0x00000008ff567435 */ /* 0x000fe200000001ff */
[----:B0-----:R-:W-:Y:S02]  /*9a20*/  MOV R73, R75 ;  /* 0x0000004b00497202 */ /* 0x001fe40000000f00 */
[----:B------:R-:W-:Y:S02]  /*9a30*/  MOV R79, 0x1f ;  /* 0x0000001f004f7802 */ /* 0x000fe40000000f00 */
[----:B------:R-:W-:Y:S02]  /*9a40*/  MOV R80, 0xffffffff ;  /* 0xffffffff00507802 */ /* 0x000fe40000000f00 */
[----:B------:R-:W-:Y:S02]  /*9a50*/  MOV R68, 0x9a70 ;  /* 0x00009a7000447802 */ /* 0x000fe40000000f00 */
[----:B------:R-:W-:Y:S05]  /*9a60*/  CALL.REL.NOINC `($__internal_48_$__cuda_sm70_shflsync_down) ;  /* 0x0000082000007944 */ /* 0x000fea0003c00000 */
[----:B-1----:R-:W-:Y:S01]  /*9a70*/  MOV R72, R86 ;  /* 0x0000005600487202 */ /* 0x002fe20000000f00 */
[----:B------:R-:W-:Y:S01]  /*9a80*/  HFMA2.MMA R86, -RZ, RZ, 0, 4.76837158203125e-07 ;  /* 0x00000008ff567435 */ /* 0x000fe200000001ff */
[----:B0-----:R-:W-:-:S02]  /*9a90*/  MOV R73, R74 ;  /* 0x0000004a00497202 */ /* 0x001fc40000000f00 */
[----:B------:R-:W-:Y:S02]  /*9aa0*/  MOV R79, 0x1f ;  /* 0x0000001f004f7802 */ /* 0x000fe40000000f00 */
[----:B------:R-:W-:Y:S02]  /*9ab0*/  MOV R80, 0xffffffff ;  /* 0xffffffff00507802 */ /* 0x000fe40000000f00 */
[----:B------:R-:W-:Y:S02]  /*9ac0*/  MOV R68, 0x9ae0 ;  /* 0x00009ae000447802 */ /* 0x000fe40000000f00 */
[----:B------:R-:W-:Y:S05]  /*9ad0*/  CALL.REL.NOINC `($__internal_48_$__cuda_sm70_shflsync_down) ;  /* 0x000007b000007944 */ /* 0x000fea0003c00000 */
[----:B-1----:R-:W-:Y:S01]  /*9ae0*/  MOV R68, R86 ;  /* 0x0000005600447202 */ /* 0x002fe20000000f00 */
[----:B0-----:R-:W-:Y:S05]  /*9af0*/  BRA `(.L_x_2126) ;  /* 0xffffb2a000007947 */ /* 0x001fea000383ffff */
.L_x_2101:
[----:B------:R-:W-:Y:S01]  /*9b00*/  HFMA2.MMA R86, -RZ, RZ, 0, 9.5367431640625e-07 ;  /* 0x00000010ff567435 */ /* 0x000fe200000001ff */
[----:B------:R-:W-:Y:S02]  /*9b10*/  MOV R73, R76 ;  /* 0x0000004c00497202 */ /* 0x000fe40000000f00 */
[----:B------:R-:W-:Y:S02]  /*9b20*/  MOV R79, 0x1f ;  /* 0x0000001f004f7802 */ /* 0x000fe40000000f00 */
[----:B------:R-:W-:-:S02]  /*9b30*/  MOV R80, 0xffffffff ;  /* 0xffffffff00507802 */ /* 0x000fc40000000f00 */
[----:B0-----:R-:W-:Y:S02]  /*9b40*/  MOV R68, 0x9b60 ;  /* 0x00009b6000447802 */ /* 0x001fe40000000f00 */
[----:B-1234-:R-:W-:Y:S05]  /*9b50*/  CALL.REL.NOINC `($__internal_48_$__cuda_sm70_shflsync_down) ;  /* 0x0000073000007944 */ /* 0x01efea0003c00000 */
[----:B-1----:R-:W-:Y:S01]  /*9b60*/  MOV R70, R86 ;  /* 0x0000005600467202 */ /* 0x002fe20000000f00 */
[----:B0-----:R-:W-:Y:S05]  /*9b70*/  BRA `(.L_x_2127) ;  /* 0xffffb34000007947 */ /* 0x001fea000383ffff */
.L_x_2102:
[----:B------:R-:W-:Y:S01]  /*9b80*/  HFMA2.MMA R86, -RZ, RZ, 0, 9.5367431640625e-07 ;  /* 0x00000010ff567435 */ /* 0x000fe200000001ff */
[----:B------:R-:W-:Y:S02]  /*9b90*/  MOV R73, R77 ;  /* 0x0000004d00497202 */ /* 0x000fe40000000f00 */
[----:B------:R-:W-:Y:S02]  /*9ba0*/  MOV R79, 0x1f ;  /* 0x0000001f004f7802 */ /* 0x000fe40000000f00 */
[----:B------:R-:W-:Y:S02]  /*9bb0*/  MOV R80, 0xffffffff ;  /* 0xffffffff00507802 */ /* 0x000fe40000000f00 */
[----:B0-----:R-:W-:Y:S02]  /*9bc0*/  MOV R68, 0x9be0 ;  /* 0x00009be000447802 */ /* 0x001fe40000000f00 */
[----:B-1234-:R-:W-:Y:S05]  /*9bd0*/  CALL.REL.NOINC `($__internal_48_$__cuda_sm70_shflsync_down) ;  /* 0x000006b000007944 */ /* 0x01efea0003c00000 */
[----:B-1----:R-:W-:Y:S01]  /*9be0*/  MOV R71, R86 ;  /* 0x0000005600477202 */ /* 0x002fe20000000f00 */
[----:B------:R-:W-:Y:S01]  /*9bf0*/  HFMA2.MMA R86, -RZ, RZ, 0, 9.5367431640625e-07 ;  /* 0x00000010ff567435 */ /* 0x000fe200000001ff */
[----:B0-----:R-:W-:-:S02]  /*9c00*/  MOV R73, R75 ;  /* 0x0000004b00497202 */ /* 0x001fc40000000f00 */
[----:B------:R-:W-:Y:S02]  /*9c10*/  MOV R79, 0x1f ;  /* 0x0000001f004f7802 */ /* 0x000fe40000000f00 */
[----:B------:R-:W-:Y:S02]  /*9c20*/  MOV R80, 0xffffffff ;  /* 0xffffffff00507802 */ /* 0x000fe40000000f00 */
[----:B------:R-:W-:Y:S02]  /*9c30*/  MOV R68, 0x9c50 ;  /* 0x00009c5000447802 */ /* 0x000fe40000000f00 */
[----:B------:R-:W-:Y:S05]  /*9c40*/  CALL.REL.NOINC `($__internal_48_$__cuda_sm70_shflsync_down) ;  /* 0x0000064000007944 */ /* 0x000fea0003c00000 */
[----:B-1----:R-:W-:Y:S01]  /*9c50*/  MOV R72, R86 ;  /* 0x0000005600487202 */ /* 0x002fe20000000f00 */
[----:B------:R-:W-:Y:S01]  /*9c60*/  HFMA2.MMA R86, -RZ, RZ, 0, 9.5367431640625e-07 ;  /* 0x00000010ff567435 */ /* 0x000fe200000001ff */
[----:B0-----:R-:W-:Y:S02]  /*9c70*/  MOV R73, R74 ;  /* 0x0000004a00497202 */ /* 0x001fe40000000f00 */
[----:B------:R-:W-:Y:S02]  /*9c80*/  MOV R79, 0x1f ;  /* 0x0000001f004f7802 */ /* 0x000fe40000000f00 */
[----:B------:R-:W-:-:S02]  /*9c90*/  MOV R80, 0xffffffff ;  /* 0xffffffff00507802 */ /* 0x000fc40000000f00 */
[----:B------:R-:W-:Y:S02]  /*9ca0*/  MOV R68, 0x9cc0 ;  /* 0x00009cc000447802 */ /* 0x000fe40000000f00 */
[----:B------:R-:W-:Y:S05]  /*9cb0*/  CALL.REL.NOINC `($__internal_48_$__cuda_sm70_shflsync_down) ;  /* 0x000005d000007944 */ /* 0x000fea0003c00000 */
[----:B-1----:R-:W-:Y:S01]  /*9cc0*/  MOV R68, R86 ;  /* 0x0000005600447202 */ /* 0x002fe20000000f00 */
[----:B0-----:R-:W-:Y:S05]  /*9cd0*/  BRA `(.L_x_2128) ;  /* 0xffffb22000007947 */ /* 0x001fea000383ffff */
.L_x_2105:
[----:B----4-:R-:W-:Y:S01]  /*9ce0*/  HFMA2.MMA R72, -RZ, RZ, 0, 0 ;  /* 0x00000000ff487435 */ /* 0x010fe200000001ff */
[----:B-1----:R-:W-:Y:S02]  /*9cf0*/  MOV R70, R76 ;  /* 0x0000004c00467202 */ /* 0x002fe40000000f00 */
[----:B------:R-:W-:Y:S02]  /*9d00*/  MOV R73, 0x1f ;  /* 0x0000001f00497802 */ /* 0x000fe40000000f00 */
[----:B---3--:R-:W-:Y:S02]  /*9d10*/  MOV R71, 0xffffffff ;  /* 0xffffffff00477802 */ /* 0x008fe40000000f00 */
[----:B0-----:R-:W-:Y:S02]  /*9d20*/  MOV R68, 0x9d40 ;  /* 0x00009d4000447802 */ /* 0x001fe40000000f00 */
[----:B--2---:R-:W-:Y:S05]  /*9d30*/  CALL.REL.NOINC `($__internal_49_$__cuda_sm70_shflsync_idx_p) ;  /* 0x0000059000007944 */ /* 0x004fea0003c00000 */
        /* <DEDUP_REMOVED lines=21> */
[----:B------:R-:W-:Y:S01]  /*9e90*/  HFMA2.MMA R86, -RZ, RZ, 0, 5.9604644775390625e-08 ;  /* 0x00000001ff567435 */ /* 0x000fe200000001ff */
[----:B-1----:R-:W-:-:S02]  /*9ea0*/  MOV R227, R71 ;  /* 0x0000004700e37202 */ /* 0x002fc40000000f00 */
[----:B0-----:R-:W-:Y:S02]  /*9eb0*/  MOV R73, R76 ;  /* 0x0000004c00497202 */ /* 0x001fe40000000f00 */
[----:B------:R-:W-:Y:S02]  /*9ec0*/  MOV R79, 0x1f ;  /* 0x0000001f004f7802 */ /* 0x000fe40000000f00 */
[----:B------:R-:W-:Y:S02]  /*9ed0*/  MOV R80, 0xffffffff ;  /* 0xffffffff00507802 */ /* 0x000fe40000000f00 */
[----:B------:R-:W-:Y:S02]  /*9ee0*/  MOV R68, 0x9f00 ;  /* 0x00009f0000447802 */ /* 0x000fe40000000f00 */
[----:B------:R-:W-:Y:S05]  /*9ef0*/  CALL.REL.NOINC `($__internal_48_$__cuda_sm70_shflsync_down) ;  /* 0x0000039000007944 */ /* 0x000fea0003c00000 */
[----:B-1----:R-:W-:Y:S01]  /*9f00*/  MOV R85, R86 ;  /* 0x0000005600557202 */ /* 0x002fe20000000f00 */
[----:B------:R-:W-:Y:S01]  /*9f10*/  HFMA2.MMA R86, -RZ, RZ, 0, 5.9604644775390625e-08 ;  /* 0x00000001ff567435 */ /* 0x000fe200000001ff */
[----:B0-----:R-:W-:Y:S02]  /*9f20*/  MOV R73, R77 ;  /* 0x0000004d00497202 */ /* 0x001fe40000000f00 */
[----:B------:R-:W-:-:S02]  /*9f30*/  MOV R79, 0x1f ;  /* 0x0000001f004f7802 */ /* 0x000fc40000000f00 */
[----:B------:R-:W-:Y:S02]  /*9f40*/  MOV R80, 0xffffffff ;  /* 0xffffffff00507802 */ /* 0x000fe40000000f00 */
[----:B------:R-:W-:Y:S02]  /*9f50*/  MOV R68, 0x9f70 ;  /* 0x00009f7000447802 */ /* 0x000fe40000000f00 */
[----:B------:R-:W-:Y:S05]  /*9f60*/  CALL.REL.NOINC `($__internal_48_$__cuda_sm70_shflsync_down) ;  /* 0x0000032000007944 */ /* 0x000fea0003c00000 */
[----:B-1----:R-:W-:Y:S01]  /*9f70*/  MOV R87, R86 ;  /* 0x0000005600577202 */ /* 0x002fe20000000f00 */
[----:B------:R-:W-:Y:S01]  /*9f80*/  HFMA2.MMA R86, -RZ, RZ, 0, 5.9604644775390625e-08 ;  /* 0x00000001ff567435 */ /* 0x000fe200000001ff */
[----:B0-----:R-:W-:Y:S02]  /*9f90*/  MOV R73, R75 ;  /* 0x0000004b00497202 */ /* 0x001fe40000000f00 */
[----:B------:R-:W-:Y:S02]  /*9fa0*/  MOV R79, 0x1f ;  /* 0x0000001f004f7802 */ /* 0x000fe40000000f00 */
[----:B------:R-:W-:Y:S02]  /*9fb0*/  MOV R80, 0xffffffff ;  /* 0xffffffff00507802 */ /* 0x000fe40000000f00 */
[----:B------:R-:W-:-:S02]  /*9fc0*/  MOV R68, 0x9fe0 ;  /* 0x00009fe000447802 */ /* 0x000fc40000000f00 */
        /* <DEDUP_REMOVED lines=8> */
[-C--:B------:R-:W-:Y:S01]  /*a050*/  FMUL.FTZ R228, R64, R78.reuse ;  /* 0x0000004e40e47220 */ /* 0x080fe20000410000 */
[----:B------:R-:W-:Y:S01]  /*a060*/  HFMA2.MMA R72, -RZ, RZ, 0, 0 ;  /* 0x00000000ff487435 */ /* 0x000fe200000001ff */
[----:B------:R-:W-:Y:S01]  /*a070*/  FMUL.FTZ R231, R67, R78 ;  /* 0x0000004e43e77220 */ /* 0x000fe20000410000 */
[----:B------:R-:W-:Y:S01]  /*a080*/  MOV R70, R64 ;  /* 0x0000004000467202 */ /* 0x000fe20000000f00 */
[-C--:B------:R-:W-:Y:S01]  /*a090*/  FMUL.FTZ R232, R65, R78.reuse ;  /* 0x0000004e41e87220 */ /* 0x080fe20000410000 */
[----:B0-----:R-:W-:Y:S01]  /*a0a0*/  MOV R73, 0x1f ;  /* 0x0000001f00497802 */ /* 0x001fe20000000f00 */
[----:B------:R-:W-:Y:S01]  /*a0b0*/  FMUL.FTZ R78, R66, R78 ;  /* 0x0000004e424e7220 */ /* 0x000fe20000410000 */
[----:B------:R-:W-:Y:S01]  /*a0c0*/  MOV R71, 0xffffffff ;  /* 0xffffffff00477802 */ /* 0x000fe20000000f00 */
[-C--:B------:R-:W-:Y:S01]  /*a0d0*/  FMUL.FTZ R229, R64, R225.reuse ;  /* 0x000000e140e57220 */ /* 0x080fe20000410000 */
[----:B------:R-:W-:Y:S01]  /*a0e0*/  MOV R68, 0xa120 ;  /* 0x0000a12000447802 */ /* 0x000fe20000000f00 */
[----:B------:R-:W-:-:S02]  /*a0f0*/  FFMA.FTZ R231, R66, R225, -R231 ;  /* 0x000000e142e77223 */ /* 0x000fc400000108e7 */
[----:B------:R-:W-:Y:S02]  /*a100*/  FFMA.FTZ R230, R67, R225, R78 ;  /* 0x000000e143e67223 */ /* 0x000fe4000001004e */
[----:B-1----:R-:W-:Y:S05]  /*a110*/  CALL.REL.NOINC `($__internal_49_$__cuda_sm70_shflsync_idx_p) ;  /* 0x000001b000007944 */ /* 0x002fea0003c00000 */
[----:B0-----:R-:W-:Y:S01]  /*a120*/  HFMA2.MMA R72, -RZ, RZ, 0, 0 ;  /* 0x00000000ff487435 */ /* 0x001fe200000001ff */
[----:B-1----:R-:W-:Y:S02]  /*a130*/  MOV R78, R71 ;  /* 0x00000047004e7202 */ /* 0x002fe40000000f00 */
[----:B------:R-:W-:Y:S02]  /*a140*/  MOV R70, R65 ;  /* 0x0000004100467202 */ /* 0x000fe40000000f00 */
[----:B------:R-:W-:Y:S02]  /*a150*/  MOV R73, 0x1f ;  /* 0x0000001f00497802 */ /* 0x000fe40000000f00 */
[----:B------:R-:W-:Y:S02]  /*a160*/  MOV R71, 0xffffffff ;  /* 0xffffffff00477802 */ /* 0x000fe40000000f00 */
[----:B------:R-:W-:Y:S02]  /*a170*/  MOV R68, 0xa190 ;  /* 0x0000a19000447802 */ /* 0x000fe40000000f00 */
[----:B------:R-:W-:Y:S05]  /*a180*/  CALL.REL.NOINC `($__internal_49_$__cuda_sm70_shflsync_idx_p) ;  /* 0x0000014000007944 */ /* 0x000fea0003c00000 */
[----:B0-----:R-:W-:Y:S01]  /*a190*/  HFMA2.MMA R72, -RZ, RZ, 0, 0 ;  /* 0x00000000ff487435 */ /* 0x001fe200000001ff */
[----:B-1----:R-:W-:-:S02]  /*a1a0*/  MOV R77, R71 ;  /* 0x00000047004d7202 */ /* 0x002fc40000000f00 */
[----:B------:R-:W-:Y:S02]  /*a1b0*/  MOV R70, R66 ;  /* 0x0000004200467202 */ /* 0x000fe40000000f00 */
[----:B------:R-:W-:Y:S02]  /*a1c0*/  MOV R73, 0x1f ;  /* 0x0000001f00497802 */ /* 0x000fe40000000f00 */
[----:B------:R-:W-:Y:S02]  /*a1d0*/  MOV R71, 0xffffffff ;  /* 0xffffffff00477802 */ /* 0x000fe40000000f00 */
[----:B------:R-:W-:Y:S02]  /*a1e0*/  MOV R68, 0xa200 ;  /* 0x0000a20000447802 */ /* 0x000fe40000000f00 */
[----:B------:R-:W-:Y:S05]  /*a1f0*/  CALL.REL.NOINC `($__internal_49_$__cuda_sm70_shflsync_idx_p) ;  /* 0x000000d000007944 */ /* 0x000fea0003c00000 */
[----:B0-----:R-:W-:Y:S01]  /*a200*/  HFMA2.MMA R72, -RZ, RZ, 0, 0 ;  /* 0x00000000ff487435 */ /* 0x001fe200000001ff */
[----:B-1----:R-:W-:Y:S02]  /*a210*/  MOV R79, R71 ;  /* 0x00000047004f7202 */ /* 0x002fe40000000f00 */
[----:B------:R-:W-:Y:S02]  /*a220*/  MOV R70, R67 ;  /* 0x0000004300467202 */ /* 0x000fe40000000f00 */
[----:B------:R-:W-:-:S02]  /*a230*/  MOV R73, 0x1f ;  /* 0x0000001f00497802 */ /* 0x000fc40000000f00 */
[----:B------:R-:W-:Y:S02]  /*a240*/  MOV R71, 0xffffffff ;  /* 0xffffffff00477802 */ /* 0x000fe40000000f00 */
[----:B------:R-:W-:Y:S02]  /*a250*/  MOV R68, 0xa270 ;  /* 0x0000a27000447802 */ /* 0x000fe40000000f00 */
[----:B------:R-:W-:Y:S05]  /*a260*/  CALL.REL.NOINC `($__internal_49_$__cuda_sm70_shflsync_idx_p) ;  /* 0x0000006000007944 */ /* 0x000fea0003c00000 */
[----:B-1----:R-:W-:Y:S01]  /*a270*/  MOV R233, R71 ;  /* 0x0000004700e97202 */ /* 0x002fe20000000f00 */
[----:B0-----:R-:W-:Y:S05]  /*a280*/  BRA `(.L_x_2129) ;  /* 0xffffae9000007947 */ /* 0x001fea000383ffff */
        .weak           $__internal_48_$__cuda_sm70_shflsync_down
        .type           $__internal_48_$__cuda_sm70_shflsync_down,@function
        .size           $__internal_48_$__cuda_sm70_shflsync_down,($__internal_49_$__cuda_sm70_shflsync_idx_p - $__internal_48_$__cuda_sm70_shflsync_down)
$__internal_48_$__cuda_sm70_shflsync_down:
[----:B------:R-:W-:Y:S01]  /*a290*/  HFMA2.MMA R69, -RZ, RZ, 0, 0 ;  /* 0x00000000ff457435 */ /* 0x000fe200000001ff */
[----:B------:R-:W-:Y:S04]  /*a2a0*/  WARPSYNC R80 ;  /* 0x0000005000007348 */ /* 0x000fe80003800000 */
[----:B------:R0:W1:Y:S01]  /*a2b0*/  SHFL.DOWN PT, R86, R73, R86, R79 ;  /* 0x0800005649567389 */ /* 0x00006200000e004f */
[----:B------:R-:W-:Y:S05]  /*a2c0*/  RET.REL.NODEC R68 `(_Z25selective_scan_bwd_kernelI32Selective_Scan_bwd_kernel_traitsILi128ELi16ELb1ELb0ELb0ELb0ELb0EN3c108BFloat16ENS1_7complexIfEEEEv12SSMParamsBwd) ;  /* 0xffff5d3044007950 */ /* 0x000fea0003c3ffff */
        .weak           $__internal_49_$__cuda_sm70_shflsync_idx_p
        .type           $__internal_49_$__cuda_sm70_shflsync_idx_p,@function
        .size           $__internal_49_$__cuda_sm70_shflsync_idx_p,($__internal_50_$__cuda_sm70_shflsync_up - $__internal_49_$__cuda_sm70_shflsync_idx_p)
$__internal_49_$__cuda_sm70_shflsync_idx_p:
[----:B------:R-:W-:Y:S01]  /*a2d0*/  MOV R69, 0x0 ;  /* 0x0000000000457802 */ /* 0x000fe20000000f00 */
[----:B------:R-:W-:Y:S04]  /*a2e0*/  WARPSYNC R71 ;  /* 0x0000004700007348 */ /* 0x000fe80003800000 */
[----:B------:R0:W1:Y:S01]  /*a2f0*/  SHFL.IDX PT, R71, R70, R72, R73 ;  /* 0x0000004846477389 */ /* 0x00006200000e0049 */
[----:B------:R-:W-:Y:S05]  /*a300*/  RET.REL.NODEC R68 `(_Z25selective_scan_bwd_kernelI32Selective_Scan_bwd_kernel_traitsILi128ELi16ELb1ELb0ELb0ELb0ELb0EN3c108BFloat16ENS1_7complexIfEEEEv12SSMParamsBwd) ;  /* 0xffff5cf044007950 */ /* 0x000fea0003c3ffff */
        .weak           $__internal_50_$__cuda_sm70_shflsync_up
        .type           $__internal_50_$__cuda_sm70_shflsync_up,@function
        .size           $__internal_50_$__cuda_sm70_shflsync_up,(.L_x_14482 - $__internal_50_$__cuda_sm70_shflsync_up)
$__internal_50_$__cuda_sm70_shflsync_up:
[----:B------:R-:W-:Y:S01]  /*a310*/  HFMA2.MMA R69, -RZ, RZ, 0, 0 ;  /* 0x00000000ff457435 */ /* 0x000fe200000001ff */
[----:B------:R-:W-:Y:S04]  /*a320*/  WARPSYNC R81 ;  /* 0x0000005100007348 */ /* 0x000fe80003800000 */
[----:B------:R0:W1:Y:S01]  /*a330*/  SHFL.UP PT, R71, R71, R76, R78 ;  /* 0x0400004c47477389 */ /* 0x00006200000e004e */
[----:B------:R-:W-:Y:S05]  /*a340*/  RET.REL.NODEC R68 `(_Z25selective_scan_bwd_kernelI32Selective_Scan_bwd_kernel_traitsILi128ELi16ELb1ELb0ELb0ELb0ELb0EN3c108BFloat16ENS1_7complexIfEEEEv12SSMParamsBwd) ;  /* 0xffff5cb044007950 */ /* 0x000fea0003c3ffff */
.L_x_2130:
        /* <DEDUP_REMOVED lines=11> */
.L_x_14482:


//--------------------- .text._Z25selective_scan_bwd_kernelI32Selective_Scan_bwd_kernel_traitsILi128ELi16ELb1ELb0ELb0ELb0ELb1EN3c108BFloat16ENS1_7complexIfEEEEv12SSMParamsBwd --------------------------
	.section	.text._Z25selective_scan_bwd_kernelI32Selective_Scan_bwd_kernel_traitsILi128ELi16ELb1ELb0ELb0ELb0ELb1EN3c108BFloat16ENS1_7complexIfEEEEv12SSMParamsBwd,"ax",@progbits
	.sectioninfo	@"SHI_REGISTERS=240"
	.align	128
        .global         _Z25selective_scan_bwd_kernelI32Selective_Scan_bwd_kernel_traitsILi128ELi16ELb1ELb0ELb0ELb0ELb1EN3c108BFloat16ENS1_7complexIfEEEEv12SSMParamsBwd
        .type           _Z25selective_scan_bwd_kernelI32Selective_Scan_bwd_kernel_traitsILi128ELi16ELb1ELb0ELb0ELb0ELb1EN3c108BFloat16ENS1_7complexIfEEEEv12SSMParamsBwd,@function
        .size           _Z25selective_scan_bwd_kernelI32Selective_Scan_bwd_kernel_traitsILi128ELi16ELb1ELb0ELb0ELb0ELb1EN3c108BFloat16ENS1_7complexIfEEEEv12SSMParamsBwd,(.L_x_14485 - _Z25selective_scan_bwd_kernelI32Selective_Scan_bwd_kernel_traitsILi128ELi16ELb1ELb0ELb0ELb0ELb1EN3c108BFloat16ENS1_7complexIfEEEEv12SSMParamsBwd)
        .other          _Z25selective_scan_bwd_kernelI32Selective_Scan_bwd_kernel_traitsILi128ELi16ELb1ELb0ELb0ELb0ELb1EN3c108BFloat16ENS1_7complexIfEEEEv12SSMParamsBwd,@"STO_CUDA_ENTRY STV_DEFAULT"
_Z25selective_scan_bwd_kernelI32Selective_Scan_bwd_kernel_traitsILi128ELi16ELb1ELb0ELb0ELb0ELb1EN3c108BFloat16ENS1_7complexIfEEEEv12SSMParamsBwd:
.text._Z25selective_scan_bwd_kernelI32Selective_Scan_bwd_kernel_traitsILi128ELi16ELb1ELb0ELb0ELb0ELb1EN3c108BFloat16ENS1_7complexIfEEEEv12SSMParamsBwd:
[----:B------:R-:W-:Y:S02]  /*0000*/  MOV R1, c[0x0][0x28] ;  /* 0x00000a0000017a02 */ /* 0x000fe40000000f00 */
[----:B------:R-:W0:Y:S01]  /*0010*/  S2R R118, SR_CTAID.X ;  /* 0x0000000000767919 */ /* 0x000e220000002500 */
[----:B------:R-:W-:Y:S01]  /*0020*/  ISETP.NE.U32.AND P1, PT, RZ, c[0x0][0x250], PT ;  /* 0x00009400ff007a0c */ /* 0x000fe20003f25070 */
[----:B------:R-:W-:Y:S01]  /*0030*/  CS2R R120, SRZ ;  /* 0x0000000000787805 */ /* 0x000fe2000001ff00 */
[----:B------:R-:W-:Y:S01]  /*0040*/  ISETP.NE.U32.AND P0, PT, RZ, c[0x0][0x238], PT ;  /* 0x00008e00ff007a0c */ /* 0x000fe20003f05070 */
[----:B------:R-:W1:Y:S01]  /*0050*/  S2R R123, SR_CTAID.Y ;  /* 0x00000000007b7919 */ /* 0x000e620000002600 */
[----:B------:R-:W-:Y:S01]  /*0060*/  ISETP.NE.AND.EX P1, PT, RZ, c[0x0][0x254], PT, P1 ;  /* 0x00009500ff007a0c */ /* 0x000fe20003f25310 */
[----:B------:R-:W-:Y:S01]  /*0070*/  ULDC.64 UR4, c[0x0][0x118] ;  /* 0x0000460000047ab9 */ /* 0x000fe20000000a00 */
[----:B------:R-:W-:Y:S02]  /*0080*/  ISETP.NE.AND.EX P0, PT, RZ, c[0x0][0x23c], PT, P0 ;  /* 0x00008f00ff007a0c */ /* 0x000fe40003f05300 */
[----:B0-----:R-:W-:Y:S01]  /*0090*/  SHF.R.S32.HI R116, RZ, 0x1f, R118 ;  /* 0x0000001fff747819 */ /* 0x001fe20000011476 */
[----:B------:R-:W-:Y:S01]  /*00a0*/  IMAD.WIDE.U32 R2, R118, c[0x0][0x1d0], RZ ;  /* 0x0000740076027a25 */ /* 0x000fe200078e00ff */
[----:B-1----:R-:W-:-:S03]  /*00b0*/  SHF.R.S32.HI R122, RZ, 0x1f, R123 ;  /* 0x0000001fff7a7819 */ /* 0x002fc6000001147b */
[----:B------:R-:W-:-:S04]  /*00c0*/  IMAD R5, R116, c[0x0][0x1d0], RZ ;  /* 0x0000740074057a24 */ /* 0x000fc800078e02ff */
[C---:B------:R-:W-:Y:S01]  /*00d0*/  @P1 LEA R8, P3, R123.reuse, c[0x0][0x250], 0x2 ;  /* 0x000094007b081a11 */ /* 0x040fe200078610ff */
        /* <DEDUP_REMOVED lines=12> */
[----:B------:R-:W-:Y:S02]  /*01a0*/  IMAD R0, R122, c[0x0][0x1d8], RZ ;  /* 0x000076007a007a24 */ /* 0x000fe400078e02ff */
[----:B------:R1:W5:Y:S01]  /*01b0*/  @P0 LDG.E R121, [R6.64] ;  /* 0x0000000406790981 */ /* 0x000362000c1e1900 */
[----:B------:R-:W-:Y:S01]  /*01c0*/  IMAD.WIDE.U32 R2, R123, c[0x0][0x1d8], R2 ;  /* 0x000076007b027a25 */ /* 0x000fe200078e0002 */
[----:B------:R-:W-:-:S03]  /*01d0*/  ISETP.NE.U32.AND P0, PT, RZ, c[0x0][0x260], PT ;  /* 0x00009800ff007a0c */ /* 0x000fc60003f05070 */
[----:B------:R-:W-:Y:S01]  /*01e0*/  IMAD.WIDE.U32 R4, R123, c[0x0][0x1e8], R4 ;  /* 0x00007a007b047a25 */ /* 0x000fe200078e0004 */
[----:B0-----:R-:W-:-:S03]  /*01f0*/  LEA R9, R12, 0xfffff800, 0xb ;  /* 0xfffff8000c097811 */ /* 0x001fc600078e58ff */
[----:B------:R-:W-:Y:S02]  /*0200*/  IMAD R8, R122, c[0x0][0x1e8], RZ ;  /* 0x00007a007a087a24 */ /* 0x000fe400078e02ff */
[----:B-1----:R-:W-:Y:S01]  /*0210*/  IMAD.WIDE.U32 R6, R118, c[0x0][0x278], RZ ;  /* 0x00009e0076067a25 */ /* 0x002fe200078e00ff */
[----:B------:R-:W-:-:S03]  /*0220*/  ISETP.NE.AND.EX P0, PT, RZ, c[0x0][0x264], PT, P0 ;  /* 0x00009900ff007a0c */ /* 0x000fc60003f05300 */
[----:B------:R-:W-:Y:S01]  /*0230*/  IMAD R15, R118, c[0x0][0x27c], R15 ;  /* 0x00009f00760f7a24 */ /* 0x000fe200078e020f */
[----:B------:R-:W-:Y:S01]  /*0240*/  SHF.R.S32.HI R11, RZ, 0x1f, R9 ;  /* 0x0000001fff0b7819 */ /* 0x000fe20000011409 */
[----:B------:R-:W-:Y:S01]  /*0250*/  IMAD R0, R123, c[0x0][0x1dc], R0 ;  /* 0x000077007b007a24 */ /* 0x000fe200078e0200 */
[----:B------:R-:W-:Y:S01]  /*0260*/  IADD3 R113, P1, R9, R2, RZ ;  /* 0x0000000209717210 */ /* 0x000fe20007f3e0ff */
[----:B------:R-:W-:Y:S01]  /*0270*/  IMAD R8, R123, c[0x0][0x1ec], R8 ;  /* 0x00007b007b087a24 */ /* 0x000fe200078e0208 */
[----:B------:R-:W-:Y:S02]  /*0280*/  IADD3 R111, P2, R9, R4, RZ ;  /* 0x00000004096f7210 */ /* 0x000fe40007f5e0ff */
[----:B------:R-:W-:Y:S02]  /*0290*/  IADD3 R7, R7, R15, RZ ;  /* 0x0000000f07077210 */ /* 0x000fe40007ffe0ff */
[C---:B------:R-:W-:Y:S02]  /*02a0*/  IADD3.X R2, R11.reuse, R3, R0, P1, !PT ;  /* 0x000000030b027210 */ /* 0x040fe40000ffe400 */
[----:B------:R-:W-:-:S02]  /*02b0*/  IADD3.X R4, R11, R5, R8, P2, !PT ;  /* 0x000000050b047210 */ /* 0x000fc400017fe408 */
[----:B------:R-:W-:Y:S02]  /*02c0*/  ISETP.NE.U32.AND P1, PT, RZ, c[0x0][0x328], PT ;  /* 0x0000ca00ff007a0c */ /* 0x000fe40003f25070 */
[----:B------:R-:W-:Y:S01]  /*02d0*/  ISETP.NE.U32.AND P2, PT, RZ, c[0x0][0x348], PT ;  /* 0x0000d200ff007a0c */ /* 0x000fe20003f45070 */
[----:B------:R-:W-:Y:S02]  /*02e0*/  IMAD R10, R122, c[0x0][0x280], RZ ;  /* 0x0000a0007a0a7a24 */ /* 0x000fe400078e02ff */
[C---:B------:R-:W-:Y:S01]  /*02f0*/  IMAD.WIDE.U32 R6, R123.reuse, c[0x0][0x280], R6 ;  /* 0x0000a0007b067a25 */ /* 0x040fe200078e0006 */
[----:B------:R-:W-:Y:S02]  /*0300*/  ISETP.NE.AND.EX P1, PT, RZ, c[0x0][0x32c], PT, P1 ;  /* 0x0000cb00ff007a0c */ /* 0x000fe40003f25310 */
[----:B------:R-:W-:Y:S01]  /*0310*/  ISETP.NE.AND.EX P2, PT, RZ, c[0x0][0x34c], PT, P2 ;  /* 0x0000d300ff007a0c */ /* 0x000fe20003f45320 */
[----:B------:R-:W-:Y:S01]  /*0320*/  IMAD R10, R123, c[0x0][0x284], R10 ;  /* 0x0000a1007b0a7a24 */ /* 0x000fe200078e020a */
[----:B------:R-:W-:Y:S01]  /*0330*/  ISETP.GE.AND P3, PT, R12, 0x1, PT ;  /* 0x000000010c00780c */ /* 0x000fe20003f66270 */
[----:B------:R-:W-:Y:S01]  /*0340*/  @P0 IMAD R0, R118, c[0x0][0x164], R123 ;  /* 0x0000590076000a24 */ /* 0x000fe200078e027b */
[----:B------:R-:W-:-:S02]  /*0350*/  IADD3 R9, P4, R9, R6, RZ ;  /* 0x0000000609097210 */ /* 0x000fc40007f9e0ff */
[----:B------:R-:W-:Y:S01]  /*0360*/  LEA R110, P5, R111, c[0x0][0x248], 0x1 ;  /* 0x000092006f6e7a11 */ /* 0x000fe200078a08ff */
[----:B------:R-:W-:Y:S01]  /*0370*/  @P0 IMAD R0, R0, c[0x0][0x174], RZ ;  /* 0x00005d0000000a24 */ /* 0x000fe200078e02ff */
[----:B------:R-:W-:Y:S02]  /*0380*/  IADD3.X R6, R11, R7, R10, P4, !PT ;  /* 0x000000070b067210 */ /* 0x000fe400027fe40a */
[C---:B------:R-:W-:Y:S01]  /*0390*/  LEA R112, P4, R113.reuse, c[0x0][0x240], 0x1 ;  /* 0x0000900071707a11 */ /* 0x040fe200078808ff */
[----:B------:R-:W-:Y:S01]  /*03a0*/  CS2R R192, SRZ ;  /* 0x0000000000c07805 */ /* 0x000fe2000001ff00 */
[----:B------:R-:W-:Y:S01]  /*03b0*/  CS2R R190, SRZ ;  /* 0x0000000000be7805 */ /* 0x000fe2000001ff00 */
[----:B------:R-:W-:Y:S01]  /*03c0*/  @P0 MOV R223, 0x10 ;  /* 0x0000001000df0802 */ /* 0x000fe20000000f00 */
[----:B------:R-:W-:Y:S01]  /*03d0*/  @P0 IMAD R0, R0, c[0x0][0x16c], RZ ;  /* 0x00005b0000000a24 */ /* 0x000fe200078e02ff */
[----:B------:R-:W-:Y:S02]  /*03e0*/  LEA.HI.X R113, R113, c[0x0][0x244], R2, 0x1, P4 ;  /* 0x0000910071717a11 */ /* 0x000fe400020f0c02 */
[----:B------:R-:W-:-:S02]  /*03f0*/  LEA.HI.X R111, R111, c[0x0][0x24c], R4, 0x1, P5 ;  /* 0x000093006f6f7a11 */ /* 0x000fc400028f0c04 */
[----:B------:R-:W-:Y:S02]  /*0400*/  LEA R108, P6, R9, c[0x0][0x308], 0x1 ;  /* 0x0000c200096c7a11 */ /* 0x000fe400078c08ff */
[C---:B------:R-:W-:Y:S02]  /*0410*/  @P1 LEA R192, P4, R123.reuse, c[0x0][0x328], 0x2 ;  /* 0x0000ca007bc01a11 */ /* 0x040fe400078810ff */
[----:B------:R-:W-:Y:S01]  /*0420*/  @P2 LEA R190, P5, R123, c[0x0][0x348], 0x2 ;  /* 0x0000d2007bbe2a11 */ /* 0x000fe200078a10ff */
[----:B------:R-:W-:Y:S01]  /*0430*/  HFMA2.MMA R114, -RZ, RZ, 0, 0 ;  /* 0x00000000ff727435 */ /* 0x000fe200000001ff */
[----:B------:R-:W-:Y:S01]  /*0440*/  @P0 IMAD.WIDE R222, R0, R223, c[0x0][0x260] ;  /* 0x0000980000de0625 */ /* 0x000fe200078e02df */
[----:B------:R-:W-:Y:S01]  /*0450*/  LEA.HI.X R109, R9, c[0x0][0x30c], R6, 0x1, P6 ;  /* 0x0000c300096d7a11 */ /* 0x000fe200030f0c06 */
[----:B------:R-:W-:Y:S01]  /*0460*/  @!P0 CS2R R222, SRZ ;  /* 0x0000000000de8805 */ /* 0x000fe2000001ff00 */
[C-C-:B------:R-:W-:Y:S02]  /*0470*/  @P1 LEA.HI.X R193, R123.reuse, c[0x0][0x32c], R122.reuse, 0x2, P4 ;  /* 0x0000cb007bc11a11 */ /* 0x140fe400020f147a */
[----:B------:R-:W-:-:S02]  /*0480*/  @P2 LEA.HI.X R191, R123, c[0x0][0x34c], R122, 0x2, P5 ;  /* 0x0000d3007bbf2a11 */ /* 0x000fc400028f147a */
[----:B------:R-:W-:Y:S01]  /*0490*/  MOV R119, RZ ;  /* 0x000000ff00777202 */ /* 0x000fe20000000f00 */
[----:B------:R-:W-:Y:S05]  /*04a0*/  @!P3 BRA `(.L_x_2131) ;  /* 0x000089100000b947 */ /* 0x000fea0003800000 */
[----:B------:R-:W0:Y:S01]  /*04b0*/  S2R R117, SR_TID.X ;  /* 0x0000000000757919 */ /* 0x000e220000002100 */
[----:B------:R-:W-:Y:S02]  /*04c0*/  MOV R107, c[0x0][0x174] ;  /* 0x00005d00006b7a02 */ /* 0x000fe40000000f00 */
[----:B------:R-:W-:Y:S01]  /*04d0*/  MOV R119, RZ ;  /* 0x000000ff00777202 */ /* 0x000fe20000000f00 */
[----:B------:R-:W1:Y:S01]  /*04e0*/  S2R R115, SR_LANEID ;  /* 0x0000000000737919 */ /* 0x000e620000000000 */
[----:B------:R-:W-:Y:S02]  /*04f0*/  MOV R114, RZ ;  /* 0x000000ff00727202 */ /* 0x000fe40000000f00 */
[----:B0-----:R-:W-:Y:S02]  /*0500*/  SHF.R.S32.HI R0, RZ, 0x1f, R117 ;  /* 0x0000001fff007819 */ /* 0x001fe40000011475 */
[----:B------:R-:W-:-:S02]  /*0510*/  SHF.L.U32 R106, R117, 0x1, RZ ;  /* 0x00000001756a7819 */ /* 0x000fc400000006ff */
[----:B------:R-:W-:Y:S02]  /*0520*/  LEA.HI R0, R0, R117, RZ, 0x5 ;  /* 0x0000007500007211 */ /* 0x000fe400078f28ff */
[----:B------:R-:W-:Y:S02]  /*0530*/  LOP3.LUT R106, R106, 0xffffffc0, RZ, 0xc0, !PT ;  /* 0xffffffc06a6a7812 */ /* 0x000fe400078ec0ff */
[----:B-1----:R-:W-:Y:S02]  /*0540*/  SHF.R.S32.HI R105, RZ, 0x5, R0 ;  /* 0x00000005ff697819 */ /* 0x002fe40000011400 */
.L_x_2171:
        /* <DEDUP_REMOVED lines=9> */
[----:B---3--:R-:W-:Y:S01]  /*05e0*/  STS.128 [R99.X16+0x200], R8 ;  /* 0x0002000863007388 */ /* 0x008fe2000000cc00 */
[----:B------:R-:W-:-:S06]  /*05f0*/  NOP ;  /* 0x0000000000007918 */ /* 0x000fcc0000000000 */
[----:B------:R-:W-:Y:S04]  /*0600*/  LDS.128 R60, [R45.X16] ;  /* 0x000000002d3c7984 */ /* 0x000fe8000000cc00 */
[----:B------:R-:W-:Y:S04]  /*0610*/  LDS.128 R56, [R45.X16+0x10] ;  /* 0x000010002d387984 */ /* 0x000fe8000000cc00 */
[----:B------:R-:W-:Y:S06]  /*0620*/  BAR.SYNC.DEFER_BLOCKING 0x0 ;  /* 0x0000000000007b1d */ /* 0x000fec0000010000 */
[----:B------:R-:W2:Y:S04]  /*0630*/  LDG.E.128 R16, [R12.64] ;  /* 0x000000040c107981 */ /* 0x000ea8000c1e1d00 */
[----:B------:R-:W3:Y:S01]  /*0640*/  LDG.E.128 R20, [R12.64+0x200] ;  /* 0x000200040c147981 */ /* 0x000ee2000c1e1d00 */
[----:B------:R-:W-:-:S03]  /*0650*/  IMAD.WIDE R2, R104, 0x10, R108 ;  /* 0x0000001068027825 */ /* 0x000fc600078e026c */
[----:B--2---:R0:W-:Y:S04]  /*0660*/  STS.128 [R99.X16], R16 ;  /* 0x0000001063007388 */ /* 0x0041e8000000cc00 */
[----:B---3--:R1:W-:Y:S01]  /*0670*/  STS.128 [R99.X16+0x200], R20 ;  /* 0x0002001463007388 */ /* 0x0083e2000000cc00 */
[----:B------:R-:W-:-:S06]  /*0680*/  NOP ;  /* 0x0000000000007918 */ /* 0x000fcc0000000000 */
[----:B------:R-:W-:Y:S04]  /*0690*/  LDS.128 R4, [R45.X16] ;  /* 0x000000002d047984 */ /* 0x000fe8000000cc00 */
[----:B------:R-:W-:Y:S04]  /*06a0*/  LDS.128 R8, [R45.X16+0x10] ;  /* 0x000010002d087984 */ /* 0x000fe8000000cc00 */
[----:B------:R-:W-:Y:S06]  /*06b0*/  BAR.SYNC.DEFER_BLOCKING 0x0 ;  /* 0x0000000000007b1d */ /* 0x000fec0000010000 */
[----:B------:R2:W3:Y:S04]  /*06c0*/  LDG.E.128 R24, [R2.64] ;  /* 0x0000000402187981 */ /* 0x0004e8000c1e1d00 */
[----:B------:R2:W4:Y:S01]  /*06d0*/  LDG.E.128 R32, [R2.64+0x200] ;  /* 0x0002000402207981 */ /* 0x000522000c1e1d00 */
[----:B------:R-:W-:Y:S01]  /*06e0*/  LEA R188, R107, 0xfffff800, 0xb ;  /* 0xfffff8006bbc7811 */ /* 0x000fe200078e58ff */
[----:B------:R-:W-:-:S02]  /*06f0*/  IMAD R13, R116, c[0x0][0x1f0], RZ ;  /* 0x00007c00740d7a24 */ /* 0x000fc400078e02ff */
[----:B------:R-:W-:Y:S01]  /*0700*/  IMAD R0, R122, c[0x0][0x1f8], RZ ;  /* 0x00007e007a007a24 */ /* 0x000fe200078e02ff */
[----:B------:R-:W-:Y:S01]  /*0710*/  SHF.R.S32.HI R189, RZ, 0x1f, R188 ;  /* 0x0000001fffbd7819 */ /* 0x000fe200000114bc */
[----:B------:R-:W-:-:S04]  /*0720*/  IMAD R15, R118, c[0x0][0x1f4], R13 ;  /* 0x00007d00760f7a24 */ /* 0x000fc800078e020d */
[----:B------:R-:W-:-:S05]  /*0730*/  IMAD.WIDE.U32 R12, R118, c[0x0][0x1f0], R188 ;  /* 0x00007c00760c7a25 */ /* 0x000fca00078e00bc */
[----:B------:R-:W-:Y:S01]  /*0740*/  IADD3 R13, R13, R15, RZ ;  /* 0x0000000f0d0d7210 */ /* 0x000fe20007ffe0ff */
[----:B------:R-:W-:-:S04]  /*0750*/  IMAD R15, R123, c[0x0][0x1fc], R0 ;  /* 0x00007f007b0f7a24 */ /* 0x000fc800078e0200 */
[----:B------:R-:W-:-:S05]  /*0760*/  IMAD.WIDE.U32 R12, R123, c[0x0][0x1f8], R12 ;  /* 0x00007e007b0c7a25 */ /* 0x000fca00078e000c */
[----:B--2---:R-:W-:Y:S02]  /*0770*/  IADD3 R3, R13, R15, RZ ;  /* 0x0000000f0d037210 */ /* 0x004fe40007ffe0ff */
[----:B------:R-:W-:-:S04]  /*0780*/  LEA R2, P0, R12, c[0x0][0x268], 0x1 ;  /* 0x00009a000c027a11 */ /* 0x000fc800078008ff */
[----:B------:R-:W-:-:S05]  /*0790*/  LEA.HI.X R3, R12, c[0x0][0x26c], R3, 0x1, P0 ;  /* 0x00009b000c037a11 */ /* 0x000fca00000f0c03 */
[----:B------:R-:W-:Y:S01]  /*07a0*/  IMAD.WIDE R2, R104, 0x10, R2 ;  /* 0x0000001068027825 */ /* 0x000fe200078e0202 */
[----:B---3--:R2:W-:Y:S04]  /*07b0*/  STS.128 [R99.X16], R24 ;  /* 0x0000001863007388 */ /* 0x0085e8000000cc00 */
[----:B----4-:R-:W-:Y:S01]  /*07c0*/  STS.128 [R99.X16+0x200], R32 ;  /* 0x0002002063007388 */ /* 0x010fe2000000cc00 */
[----:B------:R-:W-:-:S06]  /*07d0*/  NOP ;  /* 0x0000000000007918 */ /* 0x000fcc0000000000 */
[----:B------:R-:W3:Y:S04]  /*07e0*/  LDS.128 R28, [R45.X16] ;  /* 0x000000002d1c7984 */ /* 0x000ee8000000cc00 */
[----:B------:R-:W-:Y:S04]  /*07f0*/  LDS.128 R12, [R45.X16+0x10] ;  /* 0x000010002d0c7984 */ /* 0x000fe8000000cc00 */
[----:B------:R-:W-:Y:S06]  /*0800*/  BAR.SYNC.DEFER_BLOCKING 0x0 ;  /* 0x0000000000007b1d */ /* 0x000fec0000010000 */
[----:B------:R4:W2:Y:S04]  /*0810*/  LDG.E.128 R36, [R2.64] ;  /* 0x0000000402247981 */ /* 0x0008a8000c1e1d00 */
[----:B------:R4:W3:Y:S01]  /*0820*/  LDG.E.128 R40, [R2.64+0x200] ;  /* 0x0002000402287981 */ /* 0x0008e2000c1e1d00 */
[----:B0-----:R-:W-:-:S02]  /*0830*/  IMAD R17, R116, c[0x0][0x200], RZ ;  /* 0x0000800074117a24 */ /* 0x001fc400078e02ff */
[----:B------:R-:W-:Y:S02]  /*0840*/  IMAD R0, R122, c[0x0][0x208], RZ ;  /* 0x000082007a007a24 */ /* 0x000fe400078e02ff */
[C---:B------:R-:W-:Y:S02]  /*0850*/  IMAD R19, R118.reuse, c[0x0][0x204], R17 ;  /* 0x0000810076137a24 */ /* 0x040fe400078e0211 */
[----:B------:R-:W-:-:S05]  /*0860*/  IMAD.WIDE.U32 R16, R118, c[0x0][0x200], R188 ;  /* 0x0000800076107a25 */ /* 0x000fca00078e00bc */
[----:B------:R-:W-:Y:S01]  /*0870*/  IADD3 R17, R17, R19, RZ ;  /* 0x0000001311117210 */ /* 0x000fe20007ffe0ff */
[----:B------:R-:W-:-:S04]  /*0880*/  IMAD R19, R123, c[0x0][0x20c], R0 ;  /* 0x000083007b137a24 */ /* 0x000fc800078e0200 */
[----:B------:R-:W-:-:S05]  /*0890*/  IMAD.WIDE.U32 R16, R123, c[0x0][0x208], R16 ;  /* 0x000082007b107a25 */ /* 0x000fca00078e0010 */
[----:B------:R-:W-:Y:S02]  /*08a0*/  IADD3 R17, R17, R19, RZ ;  /* 0x0000001311117210 */ /* 0x000fe40007ffe0ff */
[----:B------:R-:W-:-:S04]  /*08b0*/  LEA R18, P0, R16, c[0x0][0x258], 0x1 ;  /* 0x0000960010127a11 */ /* 0x000fc800078008ff */
[----:B------:R-:W-:-:S05]  /*08c0*/  LEA.HI.X R19, R16, c[0x0][0x25c], R17, 0x1, P0 ;  /* 0x0000970010137a11 */ /* 0x000fca00000f0c11 */
[----:B----4-:R-:W-:Y:S01]  /*08d0*/  IMAD.WIDE R2, R104, 0x10, R18 ;  /* 0x0000001068027825 */ /* 0x010fe200078e0212 */
[----:B--2---:R-:W-:Y:S04]  /*08e0*/  STS.128 [R99.X16], R36 ;  /* 0x0000002463007388 */ /* 0x004fe8000000cc00 */
[----:B---3--:R-:W-:Y:S01]  /*08f0*/  STS.128 [R99.X16+0x200], R40 ;  /* 0x0002002863007388 */ /* 0x008fe2000000cc00 */
[----:B------:R-:W-:-:S06]  /*0900*/  NOP ;  /* 0x0000000000007918 */ /* 0x000fcc0000000000 */
[----:B------:R-:W0:Y:S04]  /*0910*/  LDS.128 R32, [R45.X16] ;  /* 0x000000002d207984 */ /* 0x000e28000000cc00 */
[----:B------:R-:W2:Y:S04]  /*0920*/  LDS.128 R16, [R45.X16+0x10] ;  /* 0x000010002d107984 */ /* 0x000ea8000000cc00 */
[----:B------:R-:W-:Y:S06]  /*0930*/  BAR.SYNC.DEFER_BLOCKING 0x0 ;  /* 0x0000000000007b1d */ /* 0x000fec0000010000 */
[----:B-1----:R1:W3:Y:S04]  /*0940*/  LDG.E.128 R20, [R2.64] ;  /* 0x0000000402147981 */ /* 0x0022e8000c1e1d00 */
[----:B------:R1:W4:Y:S01]  /*0950*/  LDG.E.128 R24, [R2.64+0x200] ;  /* 0x0002000402187981 */ /* 0x000322000c1e1d00 */
[----:B------:R-:W-:Y:S01]  /*0960*/  IMAD R53, R116, c[0x0][0x2e8], RZ ;  /* 0x0000ba0074357a24 */ /* 0x000fe200078e02ff */
[----:B------:R-:W-:-:S02]  /*0970*/  PRMT R52, RZ, 0x5410, R28 ;  /* 0x00005410ff347816 */ /* 0x000fc4000000001c */
[--C-:B0-----:R-:W-:Y:S01]  /*0980*/  PRMT R0, RZ, 0x5410, R32.reuse ;  /* 0x00005410ff007816 */ /* 0x101fe20000000020 */
[----:B------:R-:W-:Y:S01]  /*0990*/  IMAD R53, R118, c[0x0][0x2ec], R53 ;  /* 0x0000bb0076357a24 */ /* 0x000fe200078e0235 */
[----:B------:R-:W-:Y:S02]  /*09a0*/  PRMT R32, RZ, 0x7610, R32 ;  /* 0x00007610ff207816 */ /* 0x000fe40000000020 */
[--C-:B------:R-:W-:Y:S01]  /*09b0*/  PRMT R39, RZ, 0x5410, R33.reuse ;  /* 0x00005410ff277816 */ /* 0x100fe20000000021 */
[----:B------:R-:W-:Y:S01]  /*09c0*/  FMUL.FTZ R44, R0, -1.4426950216293334961 ;  /* 0xbfb8aa3b002c7820 */ /* 0x000fe20000410000 */
[----:B------:R-:W-:Y:S01]  /*09d0*/  PRMT R40, RZ, 0x7610, R33 ;  /* 0x00007610ff287816 */ /* 0x000fe20000000021 */
[----:B------:R-:W-:Y:S01]  /*09e0*/  FMUL.FTZ R36, R32, -1.4426950216293334961 ;  /* 0xbfb8aa3b20247820 */ /* 0x000fe20000410000 */
[--C-:B------:R-:W-:Y:S01]  /*09f0*/  PRMT R42, RZ, 0x5410, R34.reuse ;  /* 0x00005410ff2a7816 */ /* 0x100fe20000000022 */
[----:B------:R-:W0:Y:S01]  /*0a00*/  MUFU.EX2 R46, R44 ;  /* 0x0000002c002e7308 */ /* 0x000e220000000800 */
[----:B------:R-:W-:Y:S01]  /*0a10*/  FMUL.FTZ R37, R39, -1.4426950216293334961 ;  /* 0xbfb8aa3b27257820 */ /* 0x000fe20000410000 */
[----:B------:R-:W-:Y:S01]  /*0a20*/  PRMT R47, RZ, 0x7610, R34 ;  /* 0x00007610ff2f7816 */ /* 0x000fe20000000022 */
[----:B-1----:R-:W-:Y:S01]  /*0a30*/  FMUL.FTZ R2, R40, -1.4426950216293334961 ;  /* 0xbfb8aa3b28027820 */ /* 0x002fe20000410000 */
[--C-:B------:R-:W-:Y:S01]  /*0a40*/  PRMT R48, RZ, 0x5410, R35.reuse ;  /* 0x00005410ff307816 */ /* 0x100fe20000000023 */
[----:B------:R-:W-:Y:S01]  /*0a50*/  FMUL.FTZ R3, R42, -1.4426950216293334961 ;  /* 0xbfb8aa3b2a037820 */ /* 0x000fe20000410000 */
[----:B------:R-:W-:Y:S01]  /*0a60*/  PRMT R50, RZ, 0x7610, R35 ;  /* 0x00007610ff327816 */ /* 0x000fe20000000023 */
[----:B------:R-:W-:Y:S01]  /*0a70*/  FMUL.FTZ R33, R47, -1.4426950216293334961 ;  /* 0xbfb8aa3b2f217820 */ /* 0x000fe20000410000 */
[----:B------:R-:W1:Y:S01]  /*0a80*/  MUFU.EX2 R36, R36 ;  /* 0x0000002400247308 */ /* 0x000e620000000800 */
[--C-:B--2---:R-:W-:Y:S01]  /*0a90*/  PRMT R74, RZ, 0x5410, R16.reuse ;  /* 0x00005410ff4a7816 */ /* 0x104fe20000000010 */
[----:B------:R-:W-:Y:S01]  /*0aa0*/  FMUL.FTZ R38, R48, -1.4426950216293334961 ;  /* 0xbfb8aa3b30267820 */ /* 0x000fe20000410000 */
[----:B------:R-:W-:-:S02]  /*0ab0*/  PRMT R16, RZ, 0x7610, R16 ;  /* 0x00007610ff107816 */ /* 0x000fc40000000010 */
[--C-:B------:R-:W-:Y:S02]  /*0ac0*/  PRMT R67, RZ, 0x5410, R29.reuse ;  /* 0x00005410ff437816 */ /* 0x100fe4000000001d */
[----:B------:R-:W-:Y:S01]  /*0ad0*/  PRMT R69, RZ, 0x7610, R29 ;  /* 0x00007610ff457816 */ /* 0x000fe2000000001d */
[----:B------:R-:W2:Y:S01]  /*0ae0*/  MUFU.EX2 R37, R37 ;  /* 0x0000002500257308 */ /* 0x000ea20000000800 */
[----:B0-----:R-:W-:Y:S01]  /*0af0*/  FADD.FTZ R46, R46, 1 ;  /* 0x3f8000002e2e7421 */ /* 0x001fe20000010000 */
[--C-:B------:R-:W-:Y:S02]  /*0b00*/  PRMT R75, RZ, 0x5410, R31.reuse ;  /* 0x00005410ff4b7816 */ /* 0x100fe4000000001f */
[----:B------:R-:W-:Y:S02]  /*0b10*/  PRMT R77, RZ, 0x7610, R31 ;  /* 0x00007610ff4d7816 */ /* 0x000fe4000000001f */
[--C-:B------:R-:W-:Y:S02]  /*0b20*/  PRMT R31, RZ, 0x5410, R15.reuse ;  /* 0x00005410ff1f7816 */ /* 0x100fe4000000000f */
[----:B------:R0:W0:Y:S01]  /*0b30*/  MUFU.EX2 R41, R2 ;  /* 0x0000000200297308 */ /* 0x0000220000000800 */
[----:B-1----:R-:W-:Y:S01]  /*0b40*/  FADD.FTZ R36, R36, 1 ;  /* 0x3f80000024247421 */ /* 0x002fe20000010000 */
[----:B------:R-:W-:-:S02]  /*0b50*/  PRMT R29, RZ, 0x7610, R15 ;  /* 0x00007610ff1d7816 */ /* 0x000fc4000000000f */
[--C-:B------:R-:W-:Y:S02]  /*0b60*/  PRMT R71, RZ, 0x5410, R30.reuse ;  /* 0x00005410ff477816 */ /* 0x100fe4000000001e */
[----:B------:R-:W-:Y:S02]  /*0b70*/  PRMT R73, RZ, 0x7610, R30 ;  /* 0x00007610ff497816 */ /* 0x000fe4000000001e */
[----:B------:R-:W-:Y:S01]  /*0b80*/  MUFU.RCP R81, R46 ;  /* 0x0000002e00517308 */ /* 0x000fe20000001000 */
[----:B--2---:R-:W-:Y:S01]  /*0b90*/  FADD.FTZ R37, R37, 1 ;  /* 0x3f80000025257421 */ /* 0x004fe20000010000 */
[--C-:B------:R-:W-:Y:S01]  /*0ba0*/  PRMT R79, RZ, 0x5410, R12.reuse ;  /* 0x00005410ff4f7816 */ /* 0x100fe2000000000c */
[----:B0-----:R-:W-:Y:S01]  /*0bb0*/  FMUL.FTZ R2, R50, -1.4426950216293334961 ;  /* 0xbfb8aa3b32027820 */ /* 0x001fe20000410000 */
[----:B------:R-:W-:Y:S02]  /*0bc0*/  PRMT R82, RZ, 0x7610, R12 ;  /* 0x00007610ff527816 */ /* 0x000fe4000000000c */
[----:B------:R-:W-:-:S02]  /*0bd0*/  PRMT R54, RZ, 0x5410, R17 ;  /* 0x00005410ff367816 */ /* 0x000fc40000000011 */
[----:B------:R0:W1:Y:S01]  /*0be0*/  MUFU.EX2 R43, R3 ;  /* 0x00000003002b7308 */ /* 0x0000620000000800 */
[----:B------:R-:W-:Y:S01]  /*0bf0*/  FADD.FTZ R41, R41, 1 ;  /* 0x3f80000029297421 */ /* 0x000fe20000010000 */
[----:B------:R-:W-:Y:S01]  /*0c00*/  PRMT R44, RZ, 0x7610, R17 ;  /* 0x00007610ff2c7816 */ /* 0x000fe20000000011 */
[----:B------:R-:W-:Y:S01]  /*0c10*/  FMUL.FTZ R35, R54, -1.4426950216293334961 ;  /* 0xbfb8aa3b36237820 */ /* 0x000fe20000410000 */
[----:B------:R-:W-:-:S03]  /*0c20*/  PRMT R96, RZ, 0x5410, R18 ;  /* 0x00005410ff607816 */ /* 0x000fc60000000012 */
[----:B------:R-:W-:Y:S01]  /*0c30*/  FMUL.FTZ R17, R44, -1.4426950216293334961 ;  /* 0xbfb8aa3b2c117820 */ /* 0x000fe20000410000 */
[----:B------:R2:W2:Y:S01]  /*0c40*/  MUFU.RCP R85, R36 ;  /* 0x0000002400557308 */ /* 0x0004a20000001000 */
[----:B0-----:R-:W-:-:S07]  /*0c50*/  FMUL.FTZ R3, R74, -1.4426950216293334961 ;  /* 0xbfb8aa3b4a037820 */ /* 0x001fce0000410000 */
[----:B------:R0:W-:Y:S01]  /*0c60*/  MUFU.EX2 R34, R33 ;  /* 0x0000002100227308 */ /* 0x0001e20000000800 */
[----:B-1----:R-:W-:Y:S01]  /*0c70*/  FADD.FTZ R43, R43, 1 ;  /* 0x3f8000002b2b7421 */ /* 0x002fe20000010000 */
[----:B--2---:R-:W-:-:S06]  /*0c80*/  PRMT R36, RZ, 0x5410, R14 ;  /* 0x00005410ff247816 */ /* 0x004fcc000000000e */
[----:B------:R1:W2:Y:S01]  /*0c90*/  MUFU.EX2 R49, R38 ;  /* 0x0000002600317308 */ /* 0x0002a20000000800 */
[----:B0-----:R-:W-:Y:S02]  /*0ca0*/  FMUL.FTZ R33, R16, -1.4426950216293334961 ;  /* 0xbfb8aa3b10217820 */ /* 0x001fe40000410000 */
[----:B------:R-:W-:Y:S02]  /*0cb0*/  FADD.FTZ R15, -R85, 1 ;  /* 0x3f800000550f7421 */ /* 0x000fe40000010100 */
[C---:B------:R-:W-:Y:S02]  /*0cc0*/  FMUL.FTZ R30, R32.reuse, R85 ;  /* 0x00000055201e7220 */ /* 0x040fe40000410000 */
[----:B------:R-:W-:Y:S01]  /*0cd0*/  FFMA.FTZ R87, R32, R15, 1 ;  /* 0x3f80000020577423 */ /* 0x000fe2000001000f */
[----:B------:R0:W2:Y:S01]  /*0ce0*/  MUFU.RCP R84, R37 ;  /* 0x0000002500547308 */ /* 0x0000a20000001000 */
[----:B-1----:R-:W-:Y:S02]  /*0cf0*/  MOV R38, c[0x0][0x16c] ;  /* 0x00005b0000267a02 */ /* 0x002fe40000000f00 */
[----:B------:R-:W-:-:S02]  /*0d00*/  PRMT R15, RZ, 0x7610, R60 ;  /* 0x00007610ff0f7816 */ /* 0x000fc4000000003c */
[----:B------:R-:W-:Y:S02]  /*0d10*/  ISETP.GE.AND P1, PT, R38, 0x1, PT ;  /* 0x000000012600780c */ /* 0x000fe40003f26270 */
[--C-:B------:R-:W-:Y:S01]  /*0d20*/  PRMT R38, RZ, 0x5410, R13.reuse ;  /* 0x00005410ff267816 */ /* 0x100fe2000000000d */
[----:B------:R-:W1:Y:S01]  /*0d30*/  MUFU.EX2 R51, R2 ;  /* 0x0000000200337308 */ /* 0x000e620000000800 */
[----:B0-----:R-:W-:Y:S01]  /*0d40*/  PRMT R37, RZ, 0x7610, R13 ;  /* 0x00007610ff257816 */ /* 0x001fe2000000000d */
[----:B------:R-:W-:Y:S02]  /*0d50*/  FADD.FTZ R13, -R81, 1 ;  /* 0x3f800000510d7421 */ /* 0x000fe40000010100 */
[----:B--2---:R-:W-:Y:S02]  /*0d60*/  FADD.FTZ R49, R49, 1 ;  /* 0x3f80000031317421 */ /* 0x004fe40000010000 */
[----:B------:R-:W-:Y:S01]  /*0d70*/  FFMA.FTZ R83, R0, R13, 1 ;  /* 0x3f80000000537423 */ /* 0x000fe2000001000d */
[----:B------:R-:W-:Y:S01]  /*0d80*/  PRMT R13, RZ, 0x5410, R60 ;  /* 0x00005410ff0d7816 */ /* 0x000fe2000000003c */
[----:B------:R0:W2:Y:S01]  /*0d90*/  MUFU.EX2 R55, R3 ;  /* 0x0000000300377308 */ /* 0x0000a20000000800 */
[----:B------:R-:W-:-:S02]  /*0da0*/  FADD.FTZ R12, -R84, 1 ;  /* 0x3f800000540c7421 */ /* 0x000fc40000010100 */
[C---:B------:R-:W-:Y:S02]  /*0db0*/  FMUL.FTZ R32, R39.reuse, R84 ;  /* 0x0000005427207220 */ /* 0x040fe40000410000 */
[----:B------:R-:W-:Y:S01]  /*0dc0*/  FFMA.FTZ R86, R39, R12, 1 ;  /* 0x3f80000027567423 */ /* 0x000fe2000001000c */
[----:B------:R-:W-:Y:S01]  /*0dd0*/  PRMT R12, RZ, 0x5410, R61 ;  /* 0x00005410ff0c7816 */ /* 0x000fe2000000003d */
[----:B------:R-:W-:Y:S01]  /*0de0*/  FMUL.FTZ R66, R67, R32 ;  /* 0x0000002043427220 */ /* 0x000fe20000410000 */
[----:B------:R-:W2:Y:S01]  /*0df0*/  MUFU.RCP R89, R41 ;  /* 0x0000002900597308 */ /* 0x000ea20000001000 */
[----:B0-----:R-:W-:-:S04]  /*0e00*/  IMAD.WIDE.U32 R2, R118, c[0x0][0x2e8], R188 ;  /* 0x0000ba0076027a25 */ /* 0x001fc800078e00bc */
[----:B-1----:R-:W-:Y:S01]  /*0e10*/  FADD.FTZ R51, R51, 1 ;  /* 0x3f80000033337421 */ /* 0x002fe20000010000 */
[----:B------:R-:W-:Y:S02]  /*0e20*/  IADD3 R3, R3, R53, RZ ;  /* 0x0000003503037210 */ /* 0x000fe40007ffe0ff */
[----:B------:R-:W-:Y:S01]  /*0e30*/  PRMT R53, RZ, 0x7610, R28 ;  /* 0x00007610ff357816 */ /* 0x000fe2000000001c */
[----:B------:R-:W-:Y:S01]  /*0e40*/  FMUL.FTZ R28, R0, R81 ;  /* 0x00000051001c7220 */ /* 0x000fe20000410000 */
[----:B------:R0:W1:Y:S01]  /*0e50*/  MUFU.EX2 R65, R33 ;  /* 0x0000002100417308 */ /* 0x0000620000000800 */
[----:B--2---:R-:W-:Y:S02]  /*0e60*/  FADD.FTZ R55, R55, 1 ;  /* 0x3f80000037377421 */ /* 0x004fe40000010000 */
[----:B------:R-:W-:Y:S02]  /*0e70*/  FMUL.FTZ R0, R52, R28 ;  /* 0x0000001c34007220 */ /* 0x000fe40000410000 */
[----:B------:R-:W-:-:S02]  /*0e80*/  FMUL.FTZ R64, R53, R30 ;  /* 0x0000001e35407220 */ /* 0x000fc40000410000 */
[----:B------:R-:W-:Y:S01]  /*0e90*/  FFMA.FTZ R13, R0, R13, R114 ;  /* 0x0000000d000d7223 */ /* 0x000fe20000010072 */
[----:B------:R-:W2:Y:S01]  /*0ea0*/  MUFU.RCP R93, R43 ;  /* 0x0000002b005d7308 */ /* 0x000ea20000001000 */
[----:B0-----:R-:W-:Y:S01]  /*0eb0*/  PRMT R33, RZ, 0x7610, R14 ;  /* 0x00007610ff217816 */ /* 0x001fe2000000000e */
[----:B------:R-:W-:Y:S02]  /*0ec0*/  FADD.FTZ R14, R34, 1 ;  /* 0x3f800000220e7421 */ /* 0x000fe40000010000 */
[----:B------:R-:W-:Y:S02]  /*0ed0*/  FFMA.FTZ R15, R64, R15, R13 ;  /* 0x0000000f400f7223 */ /* 0x000fe4000001000d */
[----:B------:R-:W-:Y:S02]  /*0ee0*/  FMUL.FTZ R34, R40, R89 ;  /* 0x0000005928227220 */ /* 0x000fe40000410000 */
[----:B------:R-:W0:Y:S01]  /*0ef0*/  MUFU.RCP R88, R14 ;  /* 0x0000000e00587308 */ /* 0x000e220000001000 */
[----:B------:R-:W-:Y:S01]  /*0f00*/  FFMA.FTZ R15, R66, R12, R15 ;  /* 0x0000000c420f7223 */ /* 0x000fe2000001000f */
[----:B------:R-:W-:Y:S01]  /*0f10*/  PRMT R12, RZ, 0x7610, R61 ;  /* 0x00007610ff0c7816 */ /* 0x000fe2000000003d */
[----:B------:R-:W-:-:S02]  /*0f20*/  FMUL.FTZ R70, R69, R34 ;  /* 0x0000002245467220 */ /* 0x000fc40000410000 */
[----:B------:R-:W-:Y:S02]  /*0f30*/  FADD.FTZ R13, -R89, 1 ;  /* 0x3f800000590d7421 */ /* 0x000fe40000010100 */
[----:B------:R-:W-:Y:S01]  /*0f40*/  FFMA.FTZ R15, R70, R12, R15 ;  /* 0x0000000c460f7223 */ /* 0x000fe2000001000f */
[----:B------:R-:W0:Y:S01]  /*0f50*/  MUFU.RCP R97, R49 ;  /* 0x0000003100617308 */ /* 0x000e220000001000 */
[----:B------:R-:W-:Y:S01]  /*0f60*/  PRMT R12, RZ, 0x5410, R62 ;  /* 0x00005410ff0c7816 */ /* 0x000fe2000000003e */
[----:B-1----:R-:W-:Y:S02]  /*0f70*/  FADD.FTZ R65, R65, 1 ;  /* 0x3f80000041417421 */ /* 0x002fe40000010000 */
[----:B------:R-:W-:Y:S02]  /*0f80*/  FFMA.FTZ R91, R40, R13, 1 ;  /* 0x3f800000285b7423 */ /* 0x000fe4000001000d */
[----:B--2---:R-:W-:Y:S02]  /*0f90*/  FADD.FTZ R13, -R93, 1 ;  /* 0x3f8000005d0d7421 */ /* 0x004fe40000010100 */
[----:B------:R-:W-:Y:S01]  /*0fa0*/  MUFU.RCP R101, R51 ;  /* 0x0000003300657308 */ /* 0x000fe20000001000 */
[----:B0-----:R-:W-:-:S02]  /*0fb0*/  FMUL.FTZ R39, R47, R88 ;  /* 0x000000582f277220 */ /* 0x001fc40000410000 */
[----:B------:R-:W-:Y:S02]  /*0fc0*/  FFMA.FTZ R95, R42, R13, 1 ;  /* 0x3f8000002a5f7423 */ /* 0x000fe4000001000d */
[----:B------:R-:W-:Y:S02]  /*0fd0*/  FMUL.FTZ R80, R73, R39 ;  /* 0x0000002749507220 */ /* 0x000fe40000410000 */
[----:B------:R-:W-:Y:S01]  /*0fe0*/  IMAD.WIDE.U32 R2, R123, c[0x0][0x2f0], R2 ;  /* 0x0000bc007b027a25 */ /* 0x000fe200078e0002 */
[----:B------:R0:W1:Y:S03]  /*0ff0*/  MUFU.EX2 R92, R35 ;  /* 0x00000023005c7308 */ /* 0x0000660000000800 */
[----:B------:R-:W-:-:S04]  /*1000*/  FMUL.FTZ R40, R48, R97 ;  /* 0x0000006130287220 */ /* 0x000fc80000410000 */
[----:B------:R-:W-:Y:S01]  /*1010*/  FMUL.FTZ R78, R75, R40 ;  /* 0x000000284b4e7220 */ /* 0x000fe20000410000 */
[----:B------:R2:W1:Y:S01]  /*1020*/  MUFU.EX2 R94, R17 ;  /* 0x00000011005e7308 */ /* 0x0004620000000800 */
[----:B0-----:R-:W-:-:S04]  /*1030*/  FMUL.FTZ R35, R42, R93 ;  /* 0x0000005d2a237220 */ /* 0x001fc80000410000 */
[----:B------:R-:W-:-:S03]  /*1040*/  FMUL.FTZ R68, R71, R35 ;  /* 0x0000002347447220 */ /* 0x000fc60000410000 */
[----:B------:R0:W0:Y:S01]  /*1050*/  MUFU.RCP R103, R55 ;  /* 0x0000003700677308 */ /* 0x0000220000001000 */
[----:B--2---:R-:W-:Y:S02]  /*1060*/  FADD.FTZ R17, -R97, 1 ;  /* 0x3f80000061117421 */ /* 0x004fe40000010100 */
[----:B------:R-:W-:Y:S02]  /*1070*/  FFMA.FTZ R41, R68, R12, R15 ;  /* 0x0000000c44297223 */ /* 0x000fe4000001000f */
[----:B------:R-:W-:Y:S02]  /*1080*/  FADD.FTZ R12, -R88, 1 ;  /* 0x3f800000580c7421 */ /* 0x000fe40000010100 */
[----:B-1----:R-:W-:Y:S01]  /*1090*/  FADD.FTZ R92, R92, 1 ;  /* 0x3f8000005c5c7421 */ /* 0x002fe20000010000 */
[----:B0-----:R-:W-:Y:S01]  /*10a0*/  PRMT R55, RZ, 0x7610, R18 ;  /* 0x00007610ff377816 */ /* 0x001fe20000000012 */
[----:B------:R-:W-:Y:S02]  /*10b0*/  FFMA.FTZ R90, R47, R12, 1 ;  /* 0x3f8000002f5a7423 */ /* 0x000fe4000001000c */
[----:B------:R-:W-:-:S02]  /*10c0*/  FADD.FTZ R94, R94, 1 ;  /* 0x3f8000005e5e7421 */ /* 0x000fc40000010000 */
[----:B------:R-:W-:Y:S02]  /*10d0*/  FMUL.FTZ R18, R55, -1.4426950216293334961 ;  /* 0xbfb8aa3b37127820 */ /* 0x000fe40000410000 */
[----:B------:R-:W-:Y:S02]  /*10e0*/  FMUL.FTZ R42, R74, R103 ;  /* 0x000000674a2a7220 */ /* 0x000fe40000410000 */
[----:B------:R0:W1:Y:S02]  /*10f0*/  MUFU.EX2 R100, R18 ;  /* 0x0000001200647308 */ /* 0x0000640000000800 */
[----:B------:R-:W-:Y:S01]  /*1100*/  FMUL.FTZ R76, R79, R42 ;  /* 0x0000002a4f4c7220 */ /* 0x000fe20000410000 */
[----:B0-----:R-:W-:Y:S01]  /*1110*/  PRMT R18, RZ, 0x5410, R56 ;  /* 0x00005410ff127816 */ /* 0x001fe20000000038 */
[----:B-1----:R-:W-:Y:S01]  /*1120*/  FADD.FTZ R100, R100, 1 ;  /* 0x3f80000064647421 */ /* 0x002fe20000010000 */
[----:B---3--:R0:W-:Y:S04]  /*1130*/  STS.128 [R99.X16], R20 ;  /* 0x0000001463007388 */ /* 0x0081e8000000cc00 */
[----:B----4-:R1:W-:Y:S01]  /*1140*/  STS.128 [R99.X16+0x200], R24 ;  /* 0x0002001863007388 */ /* 0x0103e2000000cc00 */
[----:B------:R-:W-:-:S06]  /*1150*/  NOP ;  /* 0x0000000000007918 */ /* 0x000fcc0000000000 */
[----:B------:R-:W2:Y:S01]  /*1160*/  LDS.128 R12, [R45.X16] ;  /* 0x000000002d0c7984 */ /* 0x000ea2000000cc00 */
[----:B0-----:R-:W-:Y:S01]  /*1170*/  PRMT R20, RZ, 0x7610, R62 ;  /* 0x00007610ff147816 */ /* 0x001fe2000000003e */
[----:B------:R-:W-:Y:S02]  /*1180*/  FFMA.FTZ R21, R48, R17, 1 ;  /* 0x3f80000030157423 */ /* 0x000fe40000010011 */
[----:B------:R-:W-:Y:S01]  /*1190*/  FADD.FTZ R17, -R101, 1 ;  /* 0x3f80000065117421 */ /* 0x000fe20000010100 */
[----:B-1----:R0:W1:Y:S01]  /*11a0*/  MUFU.RCP R27, R65 ;  /* 0x00000041001b7308 */ /* 0x0020620000001000 */
[----:B------:R-:W-:Y:S02]  /*11b0*/  FFMA.FTZ R43, R80, R20, R41 ;  /* 0x00000014502b7223 */ /* 0x000fe40000010029 */
[----:B------:R-:W-:Y:S02]  /*11c0*/  FMUL.FTZ R20, R96, -1.4426950216293334961 ;  /* 0xbfb8aa3b60147820 */ /* 0x000fe40000410000 */
[C---:B------:R-:W-:Y:S01]  /*11d0*/  FFMA.FTZ R23, R50.reuse, R17, 1 ;  /* 0x3f80000032177423 */ /* 0x040fe20000010011 */
[----:B------:R-:W-:Y:S01]  /*11e0*/  PRMT R17, RZ, 0x5410, R63 ;  /* 0x00005410ff117816 */ /* 0x000fe2000000003f */
[----:B------:R-:W-:Y:S01]  /*11f0*/  FMUL.FTZ R41, R50, R101 ;  /* 0x0000006532297220 */ /* 0x000fe20000410000 */
[----:B------:R3:W4:Y:S01]  /*1200*/  MUFU.EX2 R98, R20 ;  /* 0x0000001400627308 */ /* 0x0007220000000800 */
[----:B0-----:R-:W-:-:S02]  /*1210*/  PRMT R65, RZ, 0x5410, R19 ;  /* 0x00005410ff417816 */ /* 0x001fc40000000013 */
[----:B------:R-:W-:Y:S01]  /*1220*/  FFMA.FTZ R17, R78, R17, R43 ;  /* 0x000000114e117223 */ /* 0x000fe2000001002b */
[----:B------:R-:W-:Y:S01]  /*1230*/  PRMT R50, RZ, 0x7610, R19 ;  /* 0x00007610ff327816 */ /* 0x000fe20000000013 */
[----:B------:R-:W-:Y:S02]  /*1240*/  FMUL.FTZ R72, R77, R41 ;  /* 0x000000294d487220 */ /* 0x000fe40000410000 */
[----:B-1----:R-:W-:Y:S01]  /*1250*/  FMUL.FTZ R43, R16, R27 ;  /* 0x0000001b102b7220 */ /* 0x002fe20000410000 */
[----:B---3--:R-:W-:Y:S01]  /*1260*/  PRMT R20, RZ, 0x7610, R63 ;  /* 0x00007610ff147816 */ /* 0x008fe2000000003f */
[----:B------:R-:W-:-:S04]  /*1270*/  FMUL.FTZ R22, R50, -1.4426950216293334961 ;  /* 0xbfb8aa3b32167820 */ /* 0x000fc80000410000 */
[----:B------:R-:W-:Y:S01]  /*1280*/  FFMA.FTZ R47, R72, R20, R17 ;  /* 0x00000014482f7223 */ /* 0x000fe20000010011 */
[----:B------:R0:W1:Y:S01]  /*1290*/  MUFU.EX2 R124, R22 ;  /* 0x00000016007c7308 */ /* 0x0000620000000800 */
[----:B------:R-:W-:Y:S02]  /*12a0*/  FADD.FTZ R17, -R103, 1 ;  /* 0x3f80000067117421 */ /* 0x000fe40000010100 */
[----:B------:R-:W-:Y:S02]  /*12b0*/  FFMA.FTZ R47, R76, R18, R47 ;  /* 0x000000124c2f7223 */ /* 0x000fe4000001002f */
[----:B------:R-:W-:Y:S02]  /*12c0*/  FFMA.FTZ R25, R74, R17, 1 ;  /* 0x3f8000004a197423 */ /* 0x000fe40000010011 */
[----:B------:R-:W-:Y:S01]  /*12d0*/  FADD.FTZ R17, -R27, 1 ;  /* 0x3f8000001b117421 */ /* 0x000fe20000010100 */
[--C-:B--2---:R-:W-:Y:S01]  /*12e0*/  PRMT R51, RZ, 0x7610, R13.reuse ;  /* 0x00007610ff337816 */ /* 0x104fe2000000000d */
[----:B------:R-:W-:Y:S01]  /*12f0*/  FMUL.FTZ R74, R82, R43 ;  /* 0x0000002b524a7220 */ /* 0x000fe20000410000 */
[----:B------:R-:W-:Y:S01]  /*1300*/  PRMT R48, RZ, 0x7610, R14 ;  /* 0x00007610ff307816 */ /* 0x000fe2000000000e */
[----:B------:R-:W-:Y:S01]  /*1310*/  FFMA.FTZ R125, R16, R17, 1 ;  /* 0x3f800000107d7423 */ /* 0x000fe20000010011 */
[----:B------:R-:W-:Y:S01]  /*1320*/  PRMT R16, RZ, 0x7610, R56 ;  /* 0x00007610ff107816 */ /* 0x000fe20000000038 */
[----:B------:R-:W-:Y:S01]  /*1330*/  FMUL.FTZ R20, R65, -1.4426950216293334961 ;  /* 0xbfb8aa3b41147820 */ /* 0x000fe20000410000 */
[----:B------:R-:W-:Y:S01]  /*1340*/  PRMT R49, RZ, 0x5410, R13 ;  /* 0x00005410ff317816 */ /* 0x000fe2000000000d */
[----:B------:R-:W-:Y:S01]  /*1350*/  FMUL.FTZ R73, R73, R48 ;  /* 0x0000003049497220 */ /* 0x000fe20000410000 */
[----:B------:R-:W-:Y:S01]  /*1360*/  PRMT R46, RZ, 0x5410, R14 ;  /* 0x00005410ff2e7816 */ /* 0x000fe2000000000e */
[----:B------:R-:W-:Y:S01]  /*1370*/  FFMA.FTZ R127, R74, R16, R47 ;  /* 0x000000104a7f7223 */ /* 0x000fe2000001002f */
[----:B------:R2:W3:Y:S01]  /*1380*/  MUFU.EX2 R102, R20 ;  /* 0x0000001400667308 */ /* 0x0004e20000000800 */
[----:B------:R1:W3:Y:S01]  /*1390*/  LDS.128 R16, [R45.X16+0x10] ;  /* 0x000010002d107984 */ /* 0x0002e2000000cc00 */
[----:B------:R-:W-:Y:S01]  /*13a0*/  PRMT R47, RZ, 0x7610, R12 ;  /* 0x00007610ff2f7816 */ /* 0x000fe2000000000c */
[----:B------:R-:W-:-:S02]  /*13b0*/  FMUL.FTZ R67, R67, R49 ;  /* 0x0000003143437220 */ /* 0x000fc40000410000 */
[----:B0-----:R-:W-:Y:S02]  /*13c0*/  FMUL.FTZ R22, R71, R46 ;  /* 0x0000002e47167220 */ /* 0x001fe40000410000 */
[----:B------:R-:W-:Y:S01]  /*13d0*/  FMUL.FTZ R14, R53, R47 ;  /* 0x0000002f350e7220 */ /* 0x000fe20000410000 */
[----:B------:R-:W-:Y:S01]  /*13e0*/  MUFU.RCP R71, R94 ;  /* 0x0000005e00477308 */ /* 0x000fe20000001000 */
[----:B--2---:R-:W-:Y:S01]  /*13f0*/  FMUL.FTZ R20, R69, R51 ;  /* 0x0000003345147220 */ /* 0x004fe20000410000 */
[----:B-1----:R-:W-:Y:S01]  /*1400*/  PRMT R45, RZ, 0x5410, R12 ;  /* 0x00005410ff2d7816 */ /* 0x002fe2000000000c */
[----:B------:R-:W-:Y:S01]  /*1410*/  FMUL.FTZ R73, R88, R73 ;  /* 0x0000004958497220 */ /* 0x000fe20000410000 */
[--C-:B------:R-:W-:Y:S01]  /*1420*/  PRMT R53, RZ, 0x5410, R15.reuse ;  /* 0x00005410ff357816 */ /* 0x100fe2000000000f */
[----:B------:R-:W-:Y:S02]  /*1430*/  FMUL.FTZ R67, R84, R67 ;  /* 0x0000004354437220 */ /* 0x000fe40000410000 */
[----:B------:R-:W-:Y:S01]  /*1440*/  FMUL.FTZ R12, R52, R45 ;  /* 0x0000002d340c7220 */ /* 0x000fe20000410000 */
[----:B------:R-:W0:Y:S01]  /*1450*/  MUFU.RCP R69, R92 ;  /* 0x0000005c00457308 */ /* 0x000e220000001000 */
[----:B------:R-:W-:Y:S01]  /*1460*/  PRMT R52, RZ, 0x7610, R15 ;  /* 0x00007610ff347816 */ /* 0x000fe2000000000f */
[----:B------:R-:W-:-:S02]  /*1470*/  FMUL.FTZ R14, R85, R14 ;  /* 0x0000000e550e7220 */ /* 0x000fc40000410000 */
[----:B----4-:R-:W-:Y:S02]  /*1480*/  FADD.FTZ R98, R98, 1 ;  /* 0x3f80000062627421 */ /* 0x010fe40000010000 */
[----:B------:R-:W-:Y:S02]  /*1490*/  FADD.FTZ R124, R124, 1 ;  /* 0x3f8000007c7c7421 */ /* 0x000fe40000010000 */
[----:B------:R-:W1:Y:S01]  /*14a0*/  MUFU.RCP R94, R100 ;  /* 0x00000064005e7308 */ /* 0x000e620000001000 */
[----:B------:R-:W-:Y:S02]  /*14b0*/  FMUL.FTZ R20, R89, R20 ;  /* 0x0000001459147220 */ /* 0x000fe40000410000 */
[----:B------:R-:W-:Y:S02]  /*14c0*/  FMUL.FTZ R22, R93, R22 ;  /* 0x000000165d167220 */ /* 0x000fe40000410000 */
[----:B------:R-:W-:Y:S02]  /*14d0*/  FMUL.FTZ R73, R73, R90 ;  /* 0x0000005a49497220 */ /* 0x000fe40000410000 */
[----:B---3--:R-:W-:-:S02]  /*14e0*/  FADD.FTZ R102, R102, 1 ;  /* 0x3f80000066667421 */ /* 0x008fc40000010000 */
[----:B------:R-:W-:Y:S02]  /*14f0*/  FMUL.FTZ R26, R77, R52 ;  /* 0x000000344d1a7220 */ /* 0x000fe40000410000 */
[----:B------:R-:W-:Y:S01]  /*1500*/  FMUL.FTZ R13, R67, R86 ;  /* 0x00000056430d7220 */ /* 0x000fe20000410000 */
[----:B------:R-:W-:Y:S01]  /*1510*/  MUFU.RCP R77, R124 ;  /* 0x0000007c004d7308 */ /* 0x000fe20000001000 */
[----:B------:R-:W-:Y:S02]  /*1520*/  FMUL.FTZ R87, R14, R87 ;  /* 0x000000570e577220 */ /* 0x000fe40000410000 */
[----:B------:R-:W-:Y:S01]  /*1530*/  FMUL.FTZ R24, R75, R53 ;  /* 0x000000354b187220 */ /* 0x000fe20000410000 */
[----:B------:R-:W-:Y:S01]  /*1540*/  PRMT R75, RZ, 0x7610, R7 ;  /* 0x00007610ff4b7816 */ /* 0x000fe20000000007 */
[----:B------:R-:W-:Y:S01]  /*1550*/  FMUL.FTZ R20, R20, R91 ;  /* 0x0000005b14147220 */ /* 0x000fe20000410000 */
[--C-:B------:R-:W-:Y:S01]  /*1560*/  PRMT R90, RZ, 0x5410, R17.reuse ;  /* 0x00005410ff5a7816 */ /* 0x100fe20000000011 */
[----:B------:R-:W-:Y:S01]  /*1570*/  FMUL.FTZ R14, R22, R95 ;  /* 0x0000005f160e7220 */ /* 0x000fe20000410000 */
[----:B------:R2:W3:Y:S01]  /*1580*/  MUFU.RCP R67, R98 ;  /* 0x0000006200437308 */ /* 0x0004e20000001000 */
[----:B------:R-:W-:Y:S01]  /*1590*/  PRMT R86, RZ, 0x5410, R16 ;  /* 0x00005410ff567816 */ /* 0x000fe20000000010 */
[----:B------:R-:W-:Y:S01]  /*15a0*/  FMUL.FTZ R24, R97, R24 ;  /* 0x0000001861187220 */ /* 0x000fe20000410000 */
[----:B------:R-:W-:Y:S01]  /*15b0*/  PRMT R91, RZ, 0x7610, R17 ;  /* 0x00007610ff5b7816 */ /* 0x000fe20000000011 */
[----:B0-----:R-:W-:Y:S01]  /*15c0*/  FADD.FTZ R17, -R69, 1 ;  /* 0x3f80000045117421 */ /* 0x001fe20000010100 */
[--C-:B------:R-:W-:Y:S01]  /*15d0*/  PRMT R92, RZ, 0x5410, R18.reuse ;  /* 0x00005410ff5c7816 */ /* 0x100fe20000000012 */
[----:B------:R-:W-:Y:S01]  /*15e0*/  FMUL.FTZ R26, R101, R26 ;  /* 0x0000001a651a7220 */ /* 0x000fe20000410000 */
[----:B------:R-:W-:Y:S01]  /*15f0*/  PRMT R95, RZ, 0x7610, R18 ;  /* 0x00007610ff5f7816 */ /* 0x000fe20000000012 */
[----:B------:R-:W0:Y:S01]  /*1600*/  MUFU.RCP R114, R102 ;  /* 0x0000006600727308 */ /* 0x000e220000001000 */
[----:B------:R-:W-:Y:S01]  /*1610*/  PRMT R88, RZ, 0x7610, R16 ;  /* 0x00007610ff587816 */ /* 0x000fe20000000010 */
[----:B------:R-:W-:Y:S01]  /*1620*/  FMUL.FTZ R18, R38, R90 ;  /* 0x0000005a26127220 */ /* 0x000fe20000410000 */
[--C-:B------:R-:W-:Y:S01]  /*1630*/  PRMT R97, RZ, 0x5410, R19.reuse ;  /* 0x00005410ff617816 */ /* 0x100fe20000000013 */
[----:B------:R-:W-:Y:S01]  /*1640*/  FMUL.FTZ R16, R79, R86 ;  /* 0x000000564f107220 */ /* 0x000fe20000410000 */
[----:B------:R-:W-:Y:S01]  /*1650*/  PRMT R101, RZ, 0x7610, R19 ;  /* 0x00007610ff657816 */ /* 0x000fe20000000013 */
[----:B------:R-:W-:Y:S01]  /*1660*/  FFMA.FTZ R17, R54, R17, 1 ;  /* 0x3f80000036117423 */ /* 0x000fe20000010011 */
[----:B------:R-:W-:Y:S01]  /*1670*/  F2FP.BF16.PACK_AB R13, R20, R13 ;  /* 0x0000000d140d723e */ /* 0x000fe200000010ff */
[----:B------:R-:W-:Y:S01]  /*1680*/  FMUL.FTZ R18, R69, R18 ;  /* 0x0000001245127220 */ /* 0x000fe20000410000 */
[----:B------:R-:W-:Y:S01]  /*1690*/  F2FP.BF16.PACK_AB R14, R73, R14 ;  /* 0x0000000e490e723e */ /* 0x000fe200000010ff */
[----:B------:R-:W-:Y:S01]  /*16a0*/  FADD.FTZ R19, -R71, 1 ;  /* 0x3f80000047137421 */ /* 0x000fe20000010100 */
[----:B--2---:R-:W-:Y:S01]  /*16b0*/  LEA R98, R115, R106, 0x1 ;  /* 0x0000006a73627211 */ /* 0x004fe200078e08ff */
[----:B------:R-:W-:Y:S01]  /*16c0*/  FMUL.FTZ R22, R37, R91 ;  /* 0x0000005b25167220 */ /* 0x000fe20000410000 */
[----:B------:R-:W-:Y:S01]  /*16d0*/  PRMT R73, RZ, 0x7610, R6 ;  /* 0x00007610ff497816 */ /* 0x000fe20000000006 */
[----:B------:R-:W-:Y:S01]  /*16e0*/  FMUL.FTZ R82, R82, R88 ;  /* 0x0000005852527220 */ /* 0x000fe20000410000 */
[----:B------:R-:W-:Y:S01]  /*16f0*/  PRMT R79, RZ, 0x5410, R9 ;  /* 0x00005410ff4f7816 */ /* 0x000fe20000000009 */
[----:B------:R-:W-:-:S02]  /*1700*/  FMUL.FTZ R16, R103, R16 ;  /* 0x0000001067107220 */ /* 0x000fc40000410000 */
[----:B------:R-:W-:Y:S02]  /*1710*/  FFMA.FTZ R19, R44, R19, 1 ;  /* 0x3f8000002c137423 */ /* 0x000fe40000010013 */
[----:B------:R-:W-:Y:S02]  /*1720*/  FMUL.FTZ R22, R71, R22 ;  /* 0x0000001647167220 */ /* 0x000fe40000410000 */
[----:B------:R-:W-:Y:S02]  /*1730*/  FMUL.FTZ R17, R18, R17 ;  /* 0x0000001112117220 */ /* 0x000fe40000410000 */
[----:B------:R-:W-:Y:S02]  /*1740*/  FMUL.FTZ R82, R27, R82 ;  /* 0x000000521b527220 */ /* 0x000fe40000410000 */
[----:B-1----:R-:W-:Y:S02]  /*1750*/  FADD.FTZ R18, -R94, 1 ;  /* 0x3f8000005e127421 */ /* 0x002fe40000010100 */
[----:B------:R-:W-:-:S02]  /*1760*/  FMUL.FTZ R15, R24, R21 ;  /* 0x00000015180f7220 */ /* 0x000fc40000410000 */
[----:B------:R-:W-:Y:S01]  /*1770*/  FMUL.FTZ R89, R54, R69 ;  /* 0x0000004536597220 */ /* 0x000fe20000410000 */
[----:B------:R-:W-:Y:S01]  /*1780*/  PRMT R69, RZ, 0x7610, R5 ;  /* 0x00007610ff457816 */ /* 0x000fe20000000005 */
[----:B------:R-:W-:Y:S02]  /*1790*/  FMUL.FTZ R16, R16, R25 ;  /* 0x0000001910107220 */ /* 0x000fe40000410000 */
[----:B------:R-:W-:Y:S02]  /*17a0*/  FMUL.FTZ R22, R22, R19 ;  /* 0x0000001316167220 */ /* 0x000fe40000410000 */
[----:B------:R-:W-:Y:S02]  /*17b0*/  FMUL.FTZ R26, R26, R23 ;  /* 0x000000171a1a7220 */ /* 0x000fe40000410000 */
[----:B---3--:R-:W-:Y:S01]  /*17c0*/  FADD.FTZ R21, -R67, 1 ;  /* 0x3f80000043157421 */ /* 0x008fe20000010100 */
[----:B------:R-:W-:Y:S01]  /*17d0*/  F2FP.BF16.PACK_AB R17, R22, R17 ;  /* 0x000000111611723e */ /* 0x000fe200000010ff */
[----:B------:R-:W-:Y:S01]  /*17e0*/  FMUL.FTZ R24, R36, R92 ;  /* 0x0000005c24187220 */ /* 0x000fe20000410000 */
[----:B------:R-:W-:Y:S01]  /*17f0*/  F2FP.BF16.PACK_AB R15, R26, R15 ;  /* 0x0000000f1a0f723e */ /* 0x000fe200000010ff */
[----:B------:R-:W-:-:S02]  /*1800*/  FMUL.FTZ R125, R82, R125 ;  /* 0x0000007d527d7220 */ /* 0x000fc40000410000 */
[----:B------:R-:W-:Y:S02]  /*1810*/  FADD.FTZ R25, -R77, 1 ;  /* 0x3f8000004d197421 */ /* 0x000fe40000010100 */
[----:B------:R-:W-:Y:S01]  /*1820*/  FFMA.FTZ R54, R55, R18, 1 ;  /* 0x3f80000037367423 */ /* 0x000fe20000010012 */
[----:B------:R-:W-:Y:S01]  /*1830*/  F2FP.BF16.PACK_AB R16, R125, R16 ;  /* 0x000000107d10723e */ /* 0x000fe200000010ff */
[----:B------:R-:W-:Y:S02]  /*1840*/  FMUL.FTZ R19, R33, R95 ;  /* 0x0000005f21137220 */ /* 0x000fe40000410000 */
[----:B0-----:R-:W-:Y:S02]  /*1850*/  FADD.FTZ R82, -R114, 1 ;  /* 0x3f80000072527421 */ /* 0x001fe40000010100 */
[----:B------:R-:W-:Y:S02]  /*1860*/  FMUL.FTZ R23, R31, R97 ;  /* 0x000000611f177220 */ /* 0x000fe40000410000 */
[----:B------:R-:W-:-:S02]  /*1870*/  FMUL.FTZ R18, R29, R101 ;  /* 0x000000651d127220 */ /* 0x000fc40000410000 */
[----:B------:R-:W-:Y:S02]  /*1880*/  FFMA.FTZ R21, R96, R21, 1 ;  /* 0x3f80000060157423 */ /* 0x000fe40000010015 */
[----:B------:R-:W-:Y:S02]  /*1890*/  FMUL.FTZ R24, R67, R24 ;  /* 0x0000001843187220 */ /* 0x000fe40000410000 */
[----:B------:R-:W-:Y:S02]  /*18a0*/  FFMA.FTZ R84, R50, R25, 1 ;  /* 0x3f80000032547423 */ /* 0x000fe40000010019 */
[----:B------:R-:W-:Y:S02]  /*18b0*/  FMUL.FTZ R19, R94, R19 ;  /* 0x000000135e137220 */ /* 0x000fe40000410000 */
[----:B------:R-:W-:Y:S01]  /*18c0*/  FMUL.FTZ R12, R81, R12 ;  /* 0x0000000c510c7220 */ /* 0x000fe20000410000 */
[----:B------:R-:W-:Y:S01]  /*18d0*/  PRMT R81, RZ, 0x7610, R9 ;  /* 0x00007610ff517816 */ /* 0x000fe20000000009 */
[----:B------:R-:W-:-:S02]  /*18e0*/  FFMA.FTZ R82, R65, R82, 1 ;  /* 0x3f80000041527423 */ /* 0x000fc40000010052 */
[----:B------:R-:W-:Y:S02]  /*18f0*/  FMUL.FTZ R23, R114, R23 ;  /* 0x0000001772177220 */ /* 0x000fe40000410000 */
[----:B------:R-:W-:Y:S02]  /*1900*/  FMUL.FTZ R25, R77, R18 ;  /* 0x000000124d197220 */ /* 0x000fe40000410000 */
[----:B------:R-:W-:Y:S02]  /*1910*/  FMUL.FTZ R18, R24, R21 ;  /* 0x0000001518127220 */ /* 0x000fe40000410000 */
[----:B------:R-:W-:Y:S02]  /*1920*/  FMUL.FTZ R19, R19, R54 ;  /* 0x0000003613137220 */ /* 0x000fe40000410000 */
[----:B------:R-:W-:Y:S01]  /*1930*/  FMUL.FTZ R12, R12, R83 ;  /* 0x000000530c0c7220 */ /* 0x000fe20000410000 */
[----:B------:R-:W-:Y:S01]  /*1940*/  PRMT R83, RZ, 0x5410, R10 ;  /* 0x00005410ff537816 */ /* 0x000fe2000000000a */
[----:B------:R-:W-:Y:S01]  /*1950*/  FMUL.FTZ R23, R23, R82 ;  /* 0x0000005217177220 */ /* 0x000fe20000410000 */
[----:B------:R-:W-:Y:S01]  /*1960*/  F2FP.BF16.PACK_AB R18, R19, R18 ;  /* 0x000000121312723e */ /* 0x000fe200000010ff */
[----:B------:R-:W-:Y:S01]  /*1970*/  FMUL.FTZ R84, R25, R84 ;  /* 0x0000005419547220 */ /* 0x000fe20000410000 */
[----:B------:R-:W-:Y:S01]  /*1980*/  BAR.SYNC.DEFER_BLOCKING 0x0 ;  /* 0x0000000000007b1d */ /* 0x000fe20000010000 */
[----:B------:R-:W-:Y:S01]  /*1990*/  IMAD R20, R122, c[0x0][0x2f0], RZ ;  /* 0x0000bc007a147a24 */ /* 0x000fe200078e02ff */
[----:B------:R-:W-:Y:S01]  /*19a0*/  F2FP.BF16.PACK_AB R12, R87, R12 ;  /* 0x0000000c570c723e */ /* 0x000fe200000010ff */
[----:B------:R-:W-:Y:S01]  /*19b0*/  FMUL.FTZ R82, R38, R89 ;  /* 0x0000005926527220 */ /* 0x000fe20000410000 */
[----:B------:R-:W-:Y:S01]  /*19c0*/  F2FP.BF16.PACK_AB R19, R84, R23 ;  /* 0x000000175413723e */ /* 0x000fe200000010ff */
[----:B------:R-:W-:Y:S01]  /*19d0*/  IMAD R21, R123, c[0x0][0x2f4], R20 ;  /* 0x0000bd007b157a24 */ /* 0x000fe200078e0214 */
[----:B------:R-:W-:Y:S01]  /*19e0*/  PRMT R20, RZ, 0x5410, R57 ;  /* 0x00005410ff147816 */ /* 0x000fe20000000039 */
[----:B------:R-:W-:Y:S01]  /*19f0*/  FMUL.FTZ R44, R44, R71 ;  /* 0x000000472c2c7220 */ /* 0x000fe20000410000 */
[----:B------:R-:W-:Y:S01]  /*1a00*/  LEA R84, P0, R2, c[0x0][0x338], 0x1 ;  /* 0x0000ce0002547a11 */ /* 0x000fe200078008ff */
[----:B------:R-:W-:Y:S01]  /*1a10*/  FMUL.FTZ R93, R96, R67 ;  /* 0x00000043605d7220 */ /* 0x000fe20000410000 */
[----:B------:R-:W-:Y:S01]  /*1a20*/  IADD3 R3, R3, R21, RZ ;  /* 0x0000001503037210 */ /* 0x000fe20007ffe0ff */
[----:B------:R-:W-:Y:S01]  /*1a30*/  FFMA.FTZ R127, R82, R20, R127 ;  /* 0x00000014527f7223 */ /* 0x000fe2000001007f */
[----:B------:R-:W-:Y:S01]  /*1a40*/  PRMT R67, RZ, 0x5410, R5 ;  /* 0x00005410ff437816 */ /* 0x000fe20000000005 */
[----:B------:R-:W-:Y:S01]  /*1a50*/  FMUL.FTZ R100, R37, R44 ;  /* 0x0000002c25647220 */ /* 0x000fe20000410000 */
[----:B------:R-:W-:Y:S01]  /*1a60*/  LEA.HI.X R85, R2, c[0x0][0x33c], R3, 0x1, P0 ;  /* 0x0000cf0002557a11 */ /* 0x000fe200000f0c03 */
[----:B------:R-:W-:Y:S01]  /*1a70*/  FMUL.FTZ R102, R36, R93 ;  /* 0x0000005d24667220 */ /* 0x000fe20000410000 */
[----:B------:R-:W-:Y:S01]  /*1a80*/  PRMT R2, RZ, 0x7610, R57 ;  /* 0x00007610ff027816 */ /* 0x000fe20000000039 */
[----:B------:R-:W-:Y:S01]  /*1a90*/  FMUL.FTZ R94, R55, R94 ;  /* 0x0000005e375e7220 */ /* 0x000fe20000410000 */
[----:B------:R-:W-:Y:S01]  /*1aa0*/  ISETP.NE.U32.AND P0, PT, RZ, c[0x0][0x270], PT ;  /* 0x00009c00ff007a0c */ /* 0x000fe20003f05070 */
[----:B------:R-:W-:Y:S01]  /*1ab0*/  FMUL.FTZ R50, R50, R77 ;  /* 0x0000004d32327220 */ /* 0x000fe20000410000 */
[----:B------:R-:W-:Y:S01]  /*1ac0*/  PRMT R37, RZ, 0x5410, R4 ;  /* 0x00005410ff257816 */ /* 0x000fe20000000004 */
[----:B------:R-:W-:Y:S01]  /*1ad0*/  FFMA.FTZ R127, R100, R2, R127 ;  /* 0x00000002647f7223 */ /* 0x000fe2000001007f */
[----:B------:R-:W-:Y:S01]  /*1ae0*/  PRMT R2, RZ, 0x5410, R58 ;  /* 0x00005410ff027816 */ /* 0x000fe2000000003a */
[----:B------:R-:W-:Y:S01]  /*1af0*/  FMUL.FTZ R124, R33, R94 ;  /* 0x0000005e217c7220 */ /* 0x000fe20000410000 */
[----:B------:R0:W-:Y:S01]  /*1b00*/  STS.128 [R98.X16], R12 ;  /* 0x0000000c62007388 */ /* 0x0001e2000000cc00 */
[----:B------:R-:W-:-:S02]  /*1b10*/  ISETP.NE.AND.EX P0, PT, RZ, c[0x0][0x274], PT, P0 ;  /* 0x00009d00ff007a0c */ /* 0x000fc40003f05300 */
[----:B------:R-:W-:Y:S01]  /*1b20*/  FFMA.FTZ R127, R102, R2, R127 ;  /* 0x00000002667f7223 */ /* 0x000fe2000001007f */
[----:B------:R-:W-:Y:S01]  /*1b30*/  STS.128 [R98.X16+0x10], R16 ;  /* 0x0000101062007388 */ /* 0x000fe2000000cc00 */
[----:B------:R-:W-:-:S06]  /*1b40*/  NOP ;  /* 0x0000000000007918 */ /* 0x000fcc0000000000 */
[----:B------:R-:W1:Y:S01]  /*1b50*/  LDS.128 R20, [R99.X16] ;  /* 0x0000000063147984 */ /* 0x000e62000000cc00 */
[----:B------:R-:W-:Y:S02]  /*1b60*/  PRMT R2, RZ, 0x7610, R58 ;  /* 0x00007610ff027816 */ /* 0x000fe4000000003a */
[----:B------:R-:W-:Y:S01]  /*1b70*/  PRMT R71, RZ, 0x5410, R6 ;  /* 0x00005410ff477816 */ /* 0x000fe20000000006 */
[----:B------:R-:W2:Y:S01]  /*1b80*/  LDS.128 R24, [R99.X16+0x200] ;  /* 0x0002000063187984 */ /* 0x000ea2000000cc00 */
[----:B0-----:R-:W-:Y:S01]  /*1b90*/  FMUL.FTZ R12, R65, R114 ;  /* 0x00000072410c7220 */ /* 0x001fe20000410000 */
[----:B------:R-:W-:Y:S01]  /*1ba0*/  PRMT R114, RZ, 0x7610, R59 ;  /* 0x00007610ff727816 */ /* 0x000fe2000000003b */
[----:B------:R-:W-:Y:S01]  /*1bb0*/  FFMA.FTZ R127, R124, R2, R127 ;  /* 0x000000027c7f7223 */ /* 0x000fe2000001007f */
[----:B------:R-:W-:Y:S01]  /*1bc0*/  PRMT R2, RZ, 0x5410, R59 ;  /* 0x00005410ff027816 */ /* 0x000fe2000000003b */
[----:B------:R-:W-:Y:S01]  /*1bd0*/  FMUL.FTZ R126, R31, R12 ;  /* 0x0000000c1f7e7220 */ /* 0x000fe20000410000 */
[----:B------:R-:W-:-:S02]  /*1be0*/  PRMT R65, RZ, 0x7610, R4 ;  /* 0x00007610ff417816 */ /* 0x000fc40000000004 */
[----:B------:R-:W-:Y:S01]  /*1bf0*/  PRMT R33, RZ, 0x5410, R7 ;  /* 0x00005410ff217816 */ /* 0x000fe20000000007 */
[----:B------:R-:W-:Y:S01]  /*1c00*/  FFMA.FTZ R127, R126, R2, R127 ;  /* 0x000000027e7f7223 */ /* 0x000fe2000001007f */
[----:B------:R-:W-:Y:S01]  /*1c10*/  PRMT R31, RZ, 0x5410, R8 ;  /* 0x00005410ff1f7816 */ /* 0x000fe20000000008 */
[----:B------:R-:W-:Y:S01]  /*1c20*/  IMAD.WIDE R2, R104, 0x10, R84 ;  /* 0x0000001068027825 */ /* 0x000fe200078e0254 */
[----:B------:R-:W-:Y:S02]  /*1c30*/  PRMT R77, RZ, 0x7610, R8 ;  /* 0x00007610ff4d7816 */ /* 0x000fe40000000008 */
[----:B------:R-:W-:Y:S01]  /*1c40*/  PRMT R85, RZ, 0x7610, R10 ;  /* 0x00007610ff557816 */ /* 0x000fe2000000000a */
[----:B------:R-:W-:Y:S01]  /*1c50*/  FMUL.FTZ R84, R29, R50 ;  /* 0x000000321d547220 */ /* 0x000fe20000410000 */
[--C-:B------:R-:W-:Y:S02]  /*1c60*/  PRMT R29, RZ, 0x5410, R11.reuse ;  /* 0x00005410ff1d7816 */ /* 0x100fe4000000000b */
[----:B------:R-:W-:Y:S01]  /*1c70*/  PRMT R87, RZ, 0x7610, R11 ;  /* 0x00007610ff577816 */ /* 0x000fe2000000000b */
[----:B------:R-:W-:Y:S01]  /*1c80*/  FFMA.FTZ R114, R84, R114, R127 ;  /* 0x0000007254727223 */ /* 0x000fe2000001007f */
[----:B-1----:R0:W-:Y:S04]  /*1c90*/  STG.E.128 [R2.64], R20 ;  /* 0x0000001402007986 */ /* 0x0021e8000c101d04 */
[----:B--2---:R0:W-:Y:S01]  /*1ca0*/  STG.E.128 [R2.64+0x200], R24 ;  /* 0x0002001802007986 */ /* 0x0041e2000c101d04 */
[----:B------:R-:W-:Y:S05]  /*1cb0*/  @!P0 BRA `(.L_x_2132) ;  /* 0x000002b000008947 */ /* 0x000fea0003800000 */
[----:B------:R-:W-:Y:S01]  /*1cc0*/  BAR.SYNC.DEFER_BLOCKING 0x0 ;  /* 0x0000000000007b1d */ /* 0x000fe20000010000 */
[----:B------:R-:W-:-:S02]  /*1cd0*/  FMUL.FTZ R28, R28, R45 ;  /* 0x0000002d1c1c7220 */ /* 0x000fc40000410000 */
[----:B------:R-:W-:Y:S02]  /*1ce0*/  FMUL.FTZ R47, R30, R47 ;  /* 0x0000002f1e2f7220 */ /* 0x000fe40000410000 */
[----:B------:R-:W-:Y:S02]  /*1cf0*/  FMUL.FTZ R13, R32, R49 ;  /* 0x00000031200d7220 */ /* 0x000fe40000410000 */
[----:B------:R-:W-:Y:S02]  /*1d00*/  FMUL.FTZ R34, R34, R51 ;  /* 0x0000003322227220 */ /* 0x000fe40000410000 */
[----:B------:R-:W-:Y:S02]  /*1d10*/  FMUL.FTZ R14, R35, R46 ;  /* 0x0000002e230e7220 */ /* 0x000fe40000410000 */
[----:B------:R-:W-:Y:S01]  /*1d20*/  FMUL.FTZ R39, R39, R48 ;  /* 0x0000003027277220 */ /* 0x000fe20000410000 */
[----:B------:R-:W-:Y:S01]  /*1d30*/  F2FP.BF16.PACK_AB R13, R34, R13 ;  /* 0x0000000d220d723e */ /* 0x000fe200000010ff */
[----:B------:R-:W-:-:S02]  /*1d40*/  FMUL.FTZ R15, R40, R53 ;  /* 0x00000035280f7220 */ /* 0x000fc40000410000 */
[----:B------:R-:W-:Y:S01]  /*1d50*/  FMUL.FTZ R52, R41, R52 ;  /* 0x0000003429347220 */ /* 0x000fe20000410000 */
[----:B------:R-:W-:Y:S01]  /*1d60*/  F2FP.BF16.PACK_AB R14, R39, R14 ;  /* 0x0000000e270e723e */ /* 0x000fe200000010ff */
[----:B------:R-:W-:Y:S02]  /*1d70*/  FMUL.FTZ R16, R42, R86 ;  /* 0x000000562a107220 */ /* 0x000fe40000410000 */
[----:B------:R-:W-:Y:S01]  /*1d80*/  FMUL.FTZ R43, R43, R88 ;  /* 0x000000582b2b7220 */ /* 0x000fe20000410000 */
[----:B------:R-:W-:Y:S01]  /*1d90*/  F2FP.BF16.PACK_AB R15, R52, R15 ;  /* 0x0000000f340f723e */ /* 0x000fe200000010ff */
[----:B------:R-:W-:Y:S02]  /*1da0*/  FMUL.FTZ R17, R89, R90 ;  /* 0x0000005a59117220 */ /* 0x000fe40000410000 */
[----:B------:R-:W-:Y:S01]  /*1db0*/  FMUL.FTZ R44, R44, R91 ;  /* 0x0000005b2c2c7220 */ /* 0x000fe20000410000 */
[----:B------:R-:W-:Y:S01]  /*1dc0*/  F2FP.BF16.PACK_AB R16, R43, R16 ;  /* 0x000000102b10723e */ /* 0x000fe200000010ff */
[----:B------:R-:W-:-:S02]  /*1dd0*/  FMUL.FTZ R18, R93, R92 ;  /* 0x0000005c5d127220 */ /* 0x000fc40000410000 */
[----:B------:R-:W-:Y:S01]  /*1de0*/  FMUL.FTZ R95, R94, R95 ;  /* 0x0000005f5e5f7220 */ /* 0x000fe20000410000 */
[----:B------:R-:W-:Y:S01]  /*1df0*/  F2FP.BF16.PACK_AB R17, R44, R17 ;  /* 0x000000112c11723e */ /* 0x000fe200000010ff */
[----:B------:R-:W-:Y:S01]  /*1e00*/  FMUL.FTZ R19, R12, R97 ;  /* 0x000000610c137220 */ /* 0x000fe20000410000 */
[----:B------:R-:W-:Y:S01]  /*1e10*/  F2FP.BF16.PACK_AB R12, R47, R28 ;  /* 0x0000001c2f0c723e */ /* 0x000fe200000010ff */
[----:B------:R-:W-:Y:S01]  /*1e20*/  FMUL.FTZ R50, R50, R101 ;  /* 0x0000006532327220 */ /* 0x000fe20000410000 */
[----:B------:R-:W-:Y:S01]  /*1e30*/  F2FP.BF16.PACK_AB R18, R95, R18 ;  /* 0x000000125f12723e */ /* 0x000fe200000010ff */
[----:B0-----:R-:W-:Y:S02]  /*1e40*/  IMAD R21, R116, c[0x0][0x210], RZ ;  /* 0x0000840074157a24 */ /* 0x001fe400078e02ff */
[----:B------:R0:W-:Y:S01]  /*1e50*/  STS.128 [R98.X16], R12 ;  /* 0x0000000c62007388 */ /* 0x0001e2000000cc00 */
[----:B------:R-:W-:Y:S01]  /*1e60*/  F2FP.BF16.PACK_AB R19, R50, R19 ;  /* 0x000000133213723e */ /* 0x000fe200000010ff */
[----:B------:R-:W-:-:S04]  /*1e70*/  IMAD.WIDE.U32 R2, R118, c[0x0][0x210], R188 ;  /* 0x0000840076027a25 */ /* 0x000fc800078e00bc */
[----:B------:R-:W-:Y:S01]  /*1e80*/  STS.128 [R98.X16+0x10], R16 ;  /* 0x0000101062007388 */ /* 0x000fe2000000cc00 */
[----:B------:R-:W-:-:S06]  /*1e90*/  NOP ;  /* 0x0000000000007918 */ /* 0x000fcc0000000000 */
[----:B------:R-:W1:Y:S01]  /*1ea0*/  LDS.128 R4, [R99.X16] ;  /* 0x0000000063047984 */ /* 0x000e62000000cc00 */
[----:B------:R-:W-:Y:S02]  /*1eb0*/  IMAD R21, R118, c[0x0][0x214], R21 ;  /* 0x0000850076157a24 */ /* 0x000fe400078e0215 */
[----:B------:R-:W-:Y:S01]  /*1ec0*/  IMAD R20, R122, c[0x0][0x218], RZ ;  /* 0x000086007a147a24 */ /* 0x000fe200078e02ff */
[----:B------:R-:W2:Y:S02]  /*1ed0*/  LDS.128 R8, [R99.X16+0x200] ;  /* 0x0002000063087984 */ /* 0x000ea4000000cc00 */
[----:B------:R-:W-:Y:S01]  /*1ee0*/  IADD3 R3, R3, R21, RZ ;  /* 0x0000001503037210 */ /* 0x000fe20007ffe0ff */
[----:B0-----:R-:W-:-:S04]  /*1ef0*/  IMAD R13, R123, c[0x0][0x21c], R20 ;  /* 0x000087007b0d7a24 */ /* 0x001fc800078e0214 */
[----:B------:R-:W-:-:S05]  /*1f00*/  IMAD.WIDE.U32 R2, R123, c[0x0][0x218], R2 ;  /* 0x000086007b027a25 */ /* 0x000fca00078e0002 */
[----:B------:R-:W-:Y:S02]  /*1f10*/  IADD3 R3, R3, R13, RZ ;  /* 0x0000000d03037210 */ /* 0x000fe40007ffe0ff */
[----:B------:R-:W-:-:S04]  /*1f20*/  LEA R12, P0, R2, c[0x0][0x270], 0x1 ;  /* 0x00009c00020c7a11 */ /* 0x000fc800078008ff */
[----:B------:R-:W-:-:S05]  /*1f30*/  LEA.HI.X R13, R2, c[0x0][0x274], R3, 0x1, P0 ;  /* 0x00009d00020d7a11 */ /* 0x000fca00000f0c03 */
[----:B------:R-:W-:-:S05]  /*1f40*/  IMAD.WIDE R2, R104, 0x10, R12 ;  /* 0x0000001068027825 */ /* 0x000fca00078e020c */
[----:B-1----:R0:W-:Y:S04]  /*1f50*/  STG.E.128 [R2.64], R4 ;  /* 0x0000000402007986 */ /* 0x0021e8000c101d04 */
[----:B--2---:R0:W-:Y:S02]  /*1f60*/  STG.E.128 [R2.64+0x200], R8 ;  /* 0x0002000802007986 */ /* 0x0041e4000c101d04 */
.L_x_2132:
[----:B------:R-:W-:Y:S01]  /*1f70*/  BAR.SYNC.DEFER_BLOCKING 0x0 ;  /* 0x0000000000007b1d */ /* 0x000fe20000010000 */
[--C-:B-----5:R-:W-:Y:S01]  /*1f80*/  FADD.FTZ R49, R37, R120.reuse ;  /* 0x0000007825317221 */ /* 0x120fe20000010000 */
[----:B------:R-:W-:Y:S01]  /*1f90*/  CS2R R96, SRZ ;  /* 0x0000000000607805 */ /* 0x000fe2000001ff00 */
[--C-:B------:R-:W-:Y:S01]  /*1fa0*/  FADD.FTZ R43, R33, R120.reuse ;  /* 0x00000078212b7221 */ /* 0x100fe20000010000 */
[----:B------:R-:W-:Y:S01]  /*1fb0*/  CS2R R94, SRZ ;  /* 0x00000000005e7805 */ /* 0x000fe2000001ff00 */
[--C-:B------:R-:W-:Y:S01]  /*1fc0*/  FADD.FTZ R41, R31, R120.reuse ;  /* 0x000000781f297221 */ /* 0x100fe20000010000 */
[----:B------:R-:W-:Y:S01]  /*1fd0*/  CS2R R92, SRZ ;  /* 0x00000000005c7805 */ /* 0x000fe2000001ff00 */
[--C-:B------:R-:W-:Y:S01]  /*1fe0*/  FADD.FTZ R35, R29, R120.reuse ;  /* 0x000000781d237221 */ /* 0x100fe20000010000 */
[----:B------:R-:W-:Y:S01]  /*1ff0*/  CS2R R90, SRZ ;  /* 0x00000000005a7805 */ /* 0x000fe2000001ff00 */
[----:B------:R-:W-:Y:S01]  /*2000*/  CS2R R88, SRZ ;  /* 0x0000000000587805 */ /* 0x000fe2000001ff00 */
[----:B------:R-:W-:Y:S01]  /*2010*/  CS2R R54, SRZ ;  /* 0x0000000000367805 */ /* 0x000fe2000001ff00 */
[----:B------:R-:W-:Y:S01]  /*2020*/  CS2R R52, SRZ ;  /* 0x0000000000347805 */ /* 0x000fe2000001ff00 */
        /* <DEDUP_REMOVED lines=9> */
[--C-:B------:R-:W-:Y:S02]  /*20c0*/  FADD.FTZ R38, R81, R120.reuse ;  /* 0x0000007851267221 */ /* 0x100fe40000010000 */
[--C-:B------:R-:W-:Y:S02]  /*20d0*/  FADD.FTZ R37, R83, R120.reuse ;  /* 0x0000007853257221 */ /* 0x100fe40000010000 */
[--C-:B------:R-:W-:Y:S02]  /*20e0*/  FADD.FTZ R36, R85, R120.reuse ;  /* 0x0000007855247221 */ /* 0x100fe40000010000 */
[----:B------:R-:W-:Y:S02]  /*20f0*/  FADD.FTZ R34, R87, R120 ;  /* 0x0000007857227221 */ /* 0x000fe40000010000 */
[----:B------:R-:W-:-:S02]  /*2100*/  FMUL.FTZ R33, R0, R121 ;  /* 0x0000007900217220 */ /* 0x000fc40000410000 */
[-C--:B------:R-:W-:Y:S02]  /*2110*/  FMUL.FTZ R32, R64, R121.reuse ;  /* 0x0000007940207220 */ /* 0x080fe40000410000 */
[-C--:B------:R-:W-:Y:S02]  /*2120*/  FMUL.FTZ R31, R66, R121.reuse ;  /* 0x00000079421f7220 */ /* 0x080fe40000410000 */
[-C--:B------:R-:W-:Y:S02]  /*2130*/  FMUL.FTZ R30, R70, R121.reuse ;  /* 0x00000079461e7220 */ /* 0x080fe40000410000 */
[-C--:B------:R-:W-:Y:S02]  /*2140*/  FMUL.FTZ R29, R68, R121.reuse ;  /* 0x00000079441d7220 */ /* 0x080fe40000410000 */
[-C--:B------:R-:W-:Y:S02]  /*2150*/  FMUL.FTZ R28, R80, R121.reuse ;  /* 0x00000079501c7220 */ /* 0x080fe40000410000 */
[----:B0-----:R-:W-:-:S02]  /*2160*/  FMUL.FTZ R27, R78, R121 ;  /* 0x000000794e1b7220 */ /* 0x001fc40000410000 */
        /* <DEDUP_REMOVED lines=9> */
[----:B------:R-:W-:Y:S05]  /*2200*/  @!P1 BRA `(.L_x_2133) ;  /* 0x000066b000009947 */ /* 0x000fea0003800000 */
[----:B------:R-:W-:Y:S01]  /*2210*/  FADD.FTZ R17, R0, R0 ;  /* 0x0000000000117221 */ /* 0x000fe20000010000 */
[----:B------:R-:W-:Y:S01]  /*2220*/  HFMA2.MMA R0, -RZ, RZ, 0, 0 ;  /* 0x00000000ff007435 */ /* 0x000fe200000001ff */
[----:B------:R-:W-:Y:S01]  /*2230*/  FADD.FTZ R16, R64, R64 ;  /* 0x0000004040107221 */ /* 0x000fe20000010000 */
[----:B------:R-:W-:Y:S01]  /*2240*/  MOV R97, RZ ;  /* 0x000000ff00617202 */ /* 0x000fe20000000f00 */
        /* <DEDUP_REMOVED lines=14> */
.L_x_2170:
        /* <DEDUP_REMOVED lines=58> */
[CC--:B--2---:R-:W-:Y:S02]  /*26d0*/  FMUL.FTZ R64, R49.reuse, R101.reuse ;  /* 0x0000006531407220 */ /* 0x0c4fe40000410000 */
        /* <DEDUP_REMOVED lines=29> */
[----:B------:R-:W-:Y:S01]  /*28b0*/  IADD3 R65, R64, -R65, RZ ;  /* 0x8000004140417210 */ /* 0x000fe20007ffe0ff */
[----:B---3--:R-:W-:Y:S01]  /*28c0*/  FMUL.FTZ R170, R69, R70 ;  /* 0x0000004645aa7220 */ /* 0x008fe20000410000 */
[----:B------:R-:W-:-:S04]  /*28d0*/  MOV R64, 0x3f800000 ;  /* 0x3f80000000407802 */ /* 0x000fc80000000f00 */
[----:B------:R-:W-:Y:S01]  /*28e0*/  MUFU.SIN R79, R78 ;  /* 0x0000004e004f7308 */ /* 0x000fe20000000400 */
[----:B-1----:R-:W-:Y:S02]  /*28f0*/  FMUL.FTZ R67, R43, R101 ;  /* 0x000000652b437220 */ /* 0x002fe40000410000 */
[----:B--2---:R-:W-:-:S05]  /*2900*/  FMUL.FTZ R85, R85, R66 ;  /* 0x0000004255557220 */ /* 0x004fca0000410000 */
[----:B------:R0:W-:Y:S08]  /*2910*/  MUFU.COS R149, R78 ;  /* 0x0000004e00957308 */ /* 0x0001f00000000000 */
[----:B------:R-:W1:Y:S01]  /*2920*/  MUFU.COS R153, R75 ;  /* 0x0000004b00997308 */ /* 0x000e620000000000 */
[----:B0-----:R-:W-:Y:S01]  /*2930*/  FMUL.RZ R78, R67, 0.15915493667125701904 ;  /* 0x3e22f983434e7820 */ /* 0x001fe2000040c000 */
[----:B------:R-:W-:-:S02]  /*2940*/  IADD3 R67, R117, 0x200, RZ ;  /* 0x0000020075437810 */ /* 0x000fc40007ffe0ff */
[----:B------:R-:W-:-:S04]  /*2950*/  @!P1 LEA R67, R65, R0, 0x8 ;  /* 0x0000000041439211 */ /* 0x000fc800078e40ff */
[----:B------:R0:W2:Y:S01]  /*2960*/  MUFU.SIN R73, R75 ;  /* 0x0000004b00497308 */ /* 0x0000a20000000400 */
[----:B------:R-:W-:-:S07]  /*2970*/  SHF.L.U32 R82, R67, 0x3, RZ ;  /* 0x0000000343527819 */ /* 0x000fce00000006ff */
[----:B------:R3:W-:Y:S01]  /*2980*/  MUFU.EX2 R146, R74 ;  /* 0x0000004a00927308 */ /* 0x0007e20000000800 */
[----:B------:R4:W-:Y:S01]  /*2990*/  STS.64 [R82+0x2510], R84 ;  /* 0x0025105452007388 */ /* 0x0009e20000000a00 */
[----:B0-----:R-:W-:Y:S01]  /*29a0*/  FMUL.FTZ R75, R44, R72 ;  /* 0x000000482c4b7220 */ /* 0x001fe20000410000 */
[----:B------:R-:W-:-:S05]  /*29b0*/  MOV R65, RZ ;  /* 0x000000ff00417202 */ /* 0x000fca0000000f00 */
[----:B------:R-:W-:Y:S01]  /*29c0*/  MUFU.SIN R81, R80 ;  /* 0x0000005000517308 */ /* 0x000fe20000000400 */
[----:B---3--:R-:W-:Y:S01]  /*29d0*/  FMUL.FTZ R74, R42, R101 ;  /* 0x000000652a4a7220 */ /* 0x008fe20000410000 */
[----:B------:R-:W-:-:S03]  /*29e0*/  CS2R R66, SRZ ;  /* 0x0000000000427805 */ /* 0x000fc6000001ff00 */
[----:B------:R-:W-:-:S03]  /*29f0*/  FMUL.RZ R86, R74, 0.15915493667125701904 ;  /* 0x3e22f9834a567820 */ /* 0x000fc6000040c000 */
[----:B------:R0:W3:Y:S01]  /*2a00*/  MUFU.COS R147, R80 ;  /* 0x0000005000937308 */ /* 0x0000e20000000000 */
[C---:B-1----:R-:W-:Y:S02]  /*2a10*/  FMUL.FTZ R153, R152.reuse, R153 ;  /* 0x0000009998997220 */ /* 0x042fe40000410000 */
[----:B--2---:R-:W-:-:S05]  /*2a20*/  FMUL.FTZ R152, R152, R73 ;  /* 0x0000004998987220 */ /* 0x004fca0000410000 */
[----:B------:R1:W-:Y:S01]  /*2a30*/  MUFU.EX2 R144, R75 ;  /* 0x0000004b00907308 */ /* 0x0003e20000000800 */
[----:B0-----:R-:W-:-:S04]  /*2a40*/  FMUL.FTZ R80, R41, R101 ;  /* 0x0000006529507220 */ /* 0x001fc80000410000 */
[----:B------:R-:W-:-:S03]  /*2a50*/  FMUL.RZ R102, R80, 0.15915493667125701904 ;  /* 0x3e22f98350667820 */ /* 0x000fc6000040c000 */
[----:B------:R-:W-:Y:S01]  /*2a60*/  MUFU.SIN R103, R86 ;  /* 0x0000005600677308 */ /* 0x000fe20000000400 */
[----:B-1----:R-:W-:Y:S01]  /*2a70*/  @!P0 IADD3 R75, R107, -0x2, RZ ;  /* 0xfffffffe6b4b8810 */ /* 0x002fe20007ffe0ff */
[-C--:B------:R-:W-:Y:S02]  /*2a80*/  FMUL.FTZ R155, R69, R71.reuse ;  /* 0x00000047459b7220 */ /* 0x080fe40000410000 */
[----:B------:R-:W-:Y:S02]  /*2a90*/  FFMA.FTZ R170, R68, R71, R170 ;  /* 0x0000004744aa7223 */ /* 0x000fe400000100aa */
[----:B------:R-:W-:Y:S02]  /*2aa0*/  @!P0 IMAD R75, R75, c[0x0][0x16c], R0 ;  /* 0x00005b004b4b8a24 */ /* 0x000fe400078e0200 */
[----:B------:R0:W-:Y:S01]  /*2ab0*/  MUFU.COS R141, R86 ;  /* 0x00000056008d7308 */ /* 0x0001e20000000000 */
[----:B----4-:R-:W-:Y:S02]  /*2ac0*/  FMUL.FTZ R82, R40, R101 ;  /* 0x0000006528527220 */ /* 0x010fe40000410000 */
[----:B------:R-:W-:-:S02]  /*2ad0*/  FMUL.FTZ R71, RZ, R152 ;  /* 0x00000098ff477220 */ /* 0x000fc40000410000 */
[----:B------:R-:W-:Y:S01]  /*2ae0*/  @!P0 IMAD.WIDE R74, R75, 0x10, R222 ;  /* 0x000000104b4a8825 */ /* 0x000fe200078e02de */
[----:B------:R-:W-:Y:S03]  /*2af0*/  BAR.SYNC.DEFER_BLOCKING 0x0 ;  /* 0x0000000000007b1d */ /* 0x000fe60000010000 */
[----:B0-----:R-:W-:-:S03]  /*2b00*/  FMUL.FTZ R86, R38, R101 ;  /* 0x0000006526567220 */ /* 0x001fc60000410000 */
[----:B------:R-:W-:Y:S08]  /*2b10*/  MUFU.SIN R125, R102 ;  /* 0x00000066007d7308 */ /* 0x000ff00000000400 */
[----:B------:R0:W-:Y:S01]  /*2b20*/  MUFU.COS R139, R102 ;  /* 0x00000066008b7308 */ /* 0x0001e20000000000 */
[----:B------:R-:W-:Y:S02]  /*2b30*/  FMUL.RZ R124, R82, 0.15915493667125701904 ;  /* 0x3e22f983527c7820 */ /* 0x000fe4000040c000 */
[----:B------:R-:W-:-:S05]  /*2b40*/  FMUL.FTZ R151, R150, R151 ;  /* 0x0000009796977220 */ /* 0x000fca0000410000 */
[----:B------:R-:W-:Y:S01]  /*2b50*/  MUFU.SIN R83, R76 ;  /* 0x0000004c00537308 */ /* 0x000fe20000000400 */
[----:B0-----:R-:W-:Y:S01]  /*2b60*/  FMUL.RZ R102, R86, 0.15915493667125701904 ;  /* 0x3e22f98356667820 */ /* 0x001fe2000040c000 */
[----:B------:R0:W5:Y:S01]  /*2b70*/  @!P0 LDG.E.128 R64, [R74.64] ;  /* 0x000000044a408981 */ /* 0x000162000c1e1d00 */
[----:B------:R-:W-:Y:S02]  /*2b80*/  FMUL.FTZ R86, R208, R152 ;  /* 0x00000098d0567220 */ /* 0x000fe40000410000 */
[----:B------:R-:W-:Y:S02]  /*2b90*/  FFMA.FTZ R155, R68, R70, -R155 ;  /* 0x00000046449b7223 */ /* 0x000fe4000001089b */
[-C--:B------:R-:W-:Y:S01]  /*2ba0*/  FFMA.FTZ R73, RZ, R153.reuse, R86 ;  /* 0x00000099ff497223 */ /* 0x080fe20000010056 */
[----:B------:R1:W-:Y:S01]  /*2bb0*/  MUFU.COS R145, R76 ;  /* 0x0000004c00917308 */ /* 0x0003e20000000000 */
[----:B------:R-:W-:Y:S02]  /*2bc0*/  FFMA.FTZ R86, R208, R153, -R71 ;  /* 0x00000099d0567223 */ /* 0x000fe40000010847 */
[----:B------:R-:W-:-:S02]  /*2bd0*/  FMUL.FTZ R70, R37, R101 ;  /* 0x0000006525467220 */ /* 0x000fc40000410000 */
[----:B------:R-:W-:Y:S02]  /*2be0*/  FMUL.FTZ R150, R150, R77 ;  /* 0x0000004d96967220 */ /* 0x000fe40000410000 */
[----:B------:R-:W-:Y:S01]  /*2bf0*/  FADD.FTZ R73, RZ, R73 ;  /* 0x00000049ff497221 */ /* 0x000fe20000010000 */
[----:B0-----:R-:W-:Y:S01]  /*2c00*/  MUFU.SIN R75, R124 ;  /* 0x0000007c004b7308 */ /* 0x001fe20000000400 */
[----:B------:R-:W-:Y:S02]  /*2c10*/  FADD.FTZ R86, R205, R86 ;  /* 0x00000056cd567221 */ /* 0x000fe40000010000 */
[----:B-1----:R-:W-:-:S05]  /*2c20*/  FMUL.FTZ R76, R43, R72 ;  /* 0x000000482b4c7220 */ /* 0x002fca0000410000 */
[----:B------:R0:W-:Y:S01]  /*2c30*/  MUFU.COS R137, R124 ;  /* 0x0000007c00897308 */ /* 0x0001e20000000000 */
[----:B------:R-:W-:-:S07]  /*2c40*/  FMUL.FTZ R149, R148, R149 ;  /* 0x0000009594957220 */ /* 0x000fce0000410000 */
[----:B------:R-:W-:Y:S01]  /*2c50*/  MUFU.SIN R69, R102 ;  /* 0x0000006600457308 */ /* 0x000fe20000000400 */
[----:B0-----:R-:W-:Y:S02]  /*2c60*/  FMUL.RZ R124, R70, 0.15915493667125701904 ;  /* 0x3e22f983467c7820 */ /* 0x001fe4000040c000 */
[----:B------:R-:W-:-:S05]  /*2c70*/  FMUL.FTZ R70, R150, R73 ;  /* 0x0000004996467220 */ /* 0x000fca0000410000 */
[----:B------:R0:W-:Y:S01]  /*2c80*/  MUFU.COS R133, R102 ;  /* 0x0000006600857308 */ /* 0x0001e20000000000 */
[----:B------:R-:W-:Y:S02]  /*2c90*/  FFMA.FTZ R77, R151, R86, -R70 ;  /* 0x00000056974d7223 */ /* 0x000fe40000010846 */
[----:B------:R-:W-:-:S05]  /*2ca0*/  FMUL.FTZ R148, R148, R79 ;  /* 0x0000004f94947220 */ /* 0x000fca0000410000 */
[----:B------:R-:W-:Y:S01]  /*2cb0*/  MUFU.SIN R87, R78 ;  /* 0x0000004e00577308 */ /* 0x000fe20000000400 */
[----:B0-----:R-:W-:Y:S02]  /*2cc0*/  FMUL.FTZ R102, R150, R86 ;  /* 0x0000005696667220 */ /* 0x001fe40000410000 */
[----:B------:R-:W-:Y:S02]  /*2cd0*/  FADD.FTZ R77, R210, R77 ;  /* 0x0000004dd24d7221 */ /* 0x000fe40000010000 */
[----:B------:R-:W-:-:S03]  /*2ce0*/  FFMA.FTZ R102, R151, R73, R102 ;  /* 0x0000004997667223 */ /* 0x000fc60000010066 */
[----:B------:R0:W-:Y:S01]  /*2cf0*/  MUFU.COS R143, R78 ;  /* 0x0000004e008f7308 */ /* 0x0001e20000000000 */
[----:B------:R-:W-:Y:S02]  /*2d00*/  FADD.FTZ R102, RZ, R102 ;  /* 0x00000066ff667221 */ /* 0x000fe40000010000 */
[----:B------:R-:W-:-:S05]  /*2d10*/  FMUL.FTZ R79, R148, R77 ;  /* 0x0000004d944f7220 */ /* 0x000fca0000410000 */
[----:B------:R-:W1:Y:S01]  /*2d20*/  MUFU.EX2 R76, R76 ;  /* 0x0000004c004c7308 */ /* 0x000e620000000800 */
[----:B0-----:R-:W-:Y:S02]  /*2d30*/  FMUL.FTZ R78, R42, R72 ;  /* 0x000000482a4e7220 */ /* 0x001fe40000410000 */
[----:B------:R-:W-:Y:S02]  /*2d40*/  FMUL.FTZ R86, R148, R102 ;  /* 0x0000006694567220 */ /* 0x000fe40000410000 */
[----:B------:R-:W-:Y:S02]  /*2d50*/  FMUL.FTZ R74, R40, R72 ;  /* 0x00000048284a7220 */ /* 0x000fe40000410000 */
[C---:B------:R-:W-:Y:S01]  /*2d60*/  FFMA.FTZ R79, R149.reuse, R102, R79 ;  /* 0x00000066954f7223 */ /* 0x040fe2000001004f */
[----:B------:R-:W0:Y:S01]  /*2d70*/  MUFU.EX2 R78, R78 ;  /* 0x0000004e004e7308 */ /* 0x000e220000000800 */
[----:B------:R-:W-:Y:S02]  /*2d80*/  FFMA.FTZ R86, R149, R77, -R86 ;  /* 0x0000004d95567223 */ /* 0x000fe40000010856 */
[----:B---3--:R-:W-:-:S02]  /*2d90*/  FMUL.FTZ R147, R146, R147 ;  /* 0x0000009392937220 */ /* 0x008fc40000410000 */
[----:B------:R-:W-:Y:S02]  /*2da0*/  FMUL.FTZ R73, R36, R101 ;  /* 0x0000006524497220 */ /* 0x000fe40000410000 */
[----:B------:R-:W-:Y:S01]  /*2db0*/  FMUL.FTZ R146, R146, R81 ;  /* 0x0000005192927220 */ /* 0x000fe20000410000 */
[----:B------:R-:W2:Y:S01]  /*2dc0*/  MUFU.EX2 R74, R74 ;  /* 0x0000004a004a7308 */ /* 0x000ea20000000800 */
[----:B------:R-:W-:Y:S02]  /*2dd0*/  FADD.FTZ R79, RZ, R79 ;  /* 0x0000004fff4f7221 */ /* 0x000fe40000010000 */
[----:B------:R-:W-:Y:S02]  /*2de0*/  FADD.FTZ R86, R207, R86 ;  /* 0x00000056cf567221 */ /* 0x000fe40000010000 */
[----:B------:R-:W-:Y:S02]  /*2df0*/  FMUL.RZ R81, R73, 0.15915493667125701904 ;  /* 0x3e22f98349517820 */ /* 0x000fe4000040c000 */
[----:B------:R-:W-:-:S02]  /*2e00*/  FMUL.FTZ R73, R146, R79 ;  /* 0x0000004f92497220 */ /* 0x000fc40000410000 */
[----:B------:R-:W-:Y:S02]  /*2e10*/  FMUL.FTZ R68, R38, R72 ;  /* 0x0000004826447220 */ /* 0x000fe40000410000 */
[C---:B-1----:R-:W-:Y:S02]  /*2e20*/  FMUL.FTZ R143, R76.reuse, R143 ;  /* 0x0000008f4c8f7220 */ /* 0x042fe40000410000 */
[----:B------:R-:W-:Y:S02]  /*2e30*/  FMUL.FTZ R142, R76, R87 ;  /* 0x000000574c8e7220 */ /* 0x000fe40000410000 */
[----:B------:R-:W-:Y:S02]  /*2e40*/  FMUL.FTZ R76, R146, R86 ;  /* 0x00000056924c7220 */ /* 0x000fe40000410000 */
[----:B------:R-:W-:Y:S02]  /*2e50*/  FMUL.FTZ R70, R37, R72 ;  /* 0x0000004825467220 */ /* 0x000fe40000410000 */
[C---:B------:R-:W-:Y:S01]  /*2e60*/  FFMA.FTZ R77, R147.reuse, R86, -R73 ;  /* 0x00000056934d7223 */ /* 0x040fe20000010849 */
[----:B------:R-:W1:Y:S01]  /*2e70*/  MUFU.EX2 R68, R68 ;  /* 0x0000004400447308 */ /* 0x000e620000000800 */
[----:B------:R-:W-:-:S02]  /*2e80*/  FFMA.FTZ R79, R147, R79, R76 ;  /* 0x0000004f934f7223 */ /* 0x000fc4000001004c */
[C---:B------:R-:W-:Y:S02]  /*2e90*/  FMUL.FTZ R145, R144.reuse, R145 ;  /* 0x0000009190917220 */ /* 0x040fe40000410000 */
[----:B------:R-:W-:Y:S02]  /*2ea0*/  FMUL.FTZ R144, R144, R83 ;  /* 0x0000005390907220 */ /* 0x000fe40000410000 */
[----:B------:R-:W-:Y:S01]  /*2eb0*/  FADD.FTZ R77, R212, R77 ;  /* 0x0000004dd44d7221 */ /* 0x000fe20000010000 */
[----:B------:R-:W-:Y:S01]  /*2ec0*/  MUFU.SIN R71, R124 ;  /* 0x0000007c00477308 */ /* 0x000fe20000000400 */
[----:B------:R-:W-:Y:S02]  /*2ed0*/  FADD.FTZ R79, RZ, R79 ;  /* 0x0000004fff4f7221 */ /* 0x000fe40000010000 */
[C---:B0-----:R-:W-:Y:S02]  /*2ee0*/  FMUL.FTZ R141, R78.reuse, R141 ;  /* 0x0000008d4e8d7220 */ /* 0x041fe40000410000 */
[----:B------:R-:W-:-:S03]  /*2ef0*/  FMUL.FTZ R140, R78, R103 ;  /* 0x000000674e8c7220 */ /* 0x000fc60000410000 */
[----:B------:R-:W-:Y:S01]  /*2f00*/  MUFU.COS R131, R124 ;  /* 0x0000007c00837308 */ /* 0x000fe20000000000 */
[----:B------:R-:W-:Y:S02]  /*2f10*/  FMUL.FTZ R78, R144, R77 ;  /* 0x0000004d904e7220 */ /* 0x000fe40000410000 */
[----:B--2---:R-:W-:-:S05]  /*2f20*/  FMUL.FTZ R137, R74, R137 ;  /* 0x000000894a897220 */ /* 0x004fca0000410000 */
[----:B------:R-:W0:Y:S01]  /*2f30*/  MUFU.EX2 R70, R70 ;  /* 0x0000004600467308 */ /* 0x000e220000000800 */
[----:B------:R-:W-:Y:S02]  /*2f40*/  FMUL.FTZ R136, R74, R75 ;  /* 0x0000004b4a887220 */ /* 0x000fe40000410000 */
[-C--:B------:R-:W-:Y:S02]  /*2f50*/  FMUL.FTZ R74, R144, R79.reuse ;  /* 0x0000004f904a7220 */ /* 0x080fe40000410000 */
[----:B------:R-:W-:Y:S02]  /*2f60*/  FMUL.FTZ R73, R36, R72 ;  /* 0x0000004824497220 */ /* 0x000fe40000410000 */
[C---:B------:R-:W-:Y:S02]  /*2f70*/  FFMA.FTZ R78, R145.reuse, R79, R78 ;  /* 0x0000004f914e7223 */ /* 0x040fe4000001004e */
[----:B------:R-:W-:Y:S01]  /*2f80*/  FFMA.FTZ R74, R145, R77, -R74 ;  /* 0x0000004d914a7223 */ /* 0x000fe2000001084a */
[----:B------:R-:W-:Y:S01]  /*2f90*/  MUFU.SIN R128, R81 ;  /* 0x0000005100807308 */ /* 0x000fe20000000400 */
[----:B------:R-:W-:-:S02]  /*2fa0*/  FADD.FTZ R78, RZ, R78 ;  /* 0x0000004eff4e7221 */ /* 0x000fc40000010000 */
[----:B------:R-:W-:Y:S02]  /*2fb0*/  FADD.FTZ R74, R209, R74 ;  /* 0x0000004ad14a7221 */ /* 0x000fe40000010000 */
[----:B-1----:R-:W-:-:S03]  /*2fc0*/  FMUL.FTZ R133, R68, R133 ;  /* 0x0000008544857220 */ /* 0x002fc60000410000 */
[----:B------:R-:W-:Y:S01]  /*2fd0*/  MUFU.COS R76, R81 ;  /* 0x00000051004c7308 */ /* 0x000fe20000000000 */
[----:B------:R-:W-:Y:S02]  /*2fe0*/  FMUL.FTZ R132, R68, R69 ;  /* 0x0000004544847220 */ /* 0x000fe40000410000 */
[----:B------:R-:W-:-:S05]  /*2ff0*/  FMUL.FTZ R68, R142, R78 ;  /* 0x0000004e8e447220 */ /* 0x000fca0000410000 */
[----:B------:R-:W1:Y:S01]  /*3000*/  MUFU.EX2 R73, R73 ;  /* 0x0000004900497308 */ /* 0x000e620000000800 */
[C---:B0-----:R-:W-:Y:S02]  /*3010*/  FMUL.FTZ R131, R70.reuse, R131 ;  /* 0x0000008346837220 */ /* 0x041fe40000410000 */
[----:B------:R-:W-:Y:S02]  /*3020*/  FMUL.FTZ R130, R70, R71 ;  /* 0x0000004746827220 */ /* 0x000fe40000410000 */
[-C--:B------:R-:W-:Y:S02]  /*3030*/  FMUL.FTZ R70, R142, R74.reuse ;  /* 0x0000004a8e467220 */ /* 0x080fe40000410000 */
[----:B------:R-:W-:Y:S02]  /*3040*/  FFMA.FTZ R69, R143, R74, -R68 ;  /* 0x0000004a8f457223 */ /* 0x000fe40000010844 */
[----:B------:R-:W-:Y:S02]  /*3050*/  FMUL.FTZ R68, R85, R152 ;  /* 0x0000009855447220 */ /* 0x000fe40000410000 */
[----:B------:R-:W-:-:S02]  /*3060*/  FFMA.FTZ R78, R143, R78, R70 ;  /* 0x0000004e8f4e7223 */ /* 0x000fc40000010046 */
[C---:B------:R-:W-:Y:S02]  /*3070*/  FMUL.FTZ R70, R84.reuse, R152 ;  /* 0x0000009854467220 */ /* 0x040fe40000410000 */
[-C--:B------:R-:W-:Y:S02]  /*3080*/  FFMA.FTZ R68, R84, R153.reuse, -R68 ;  /* 0x0000009954447223 */ /* 0x080fe40000010844 */
[----:B------:R-:W-:Y:S02]  /*3090*/  FFMA.FTZ R70, R85, R153, R70 ;  /* 0x0000009955467223 */ /* 0x000fe40000010046 */
[----:B------:R-:W-:Y:S02]  /*30a0*/  FMUL.FTZ R80, R41, R72 ;  /* 0x0000004829507220 */ /* 0x000fe40000410000 */
[C---:B-1----:R-:W-:Y:S02]  /*30b0*/  FMUL.FTZ R129, R73.reuse, R76 ;  /* 0x0000004c49817220 */ /* 0x042fe40000410000 */
[----:B------:R-:W-:-:S02]  /*30c0*/  FMUL.FTZ R128, R73, R128 ;  /* 0x0000008049807220 */ /* 0x000fc40000410000 */
[----:B------:R-:W-:Y:S02]  /*30d0*/  FMUL.FTZ R71, R150, R68 ;  /* 0x0000004496477220 */ /* 0x000fe40000410000 */
[----:B------:R-:W-:Y:S02]  /*30e0*/  FADD.FTZ R73, R214, R69 ;  /* 0x00000045d6497221 */ /* 0x000fe40000010000 */
[-C--:B------:R-:W-:Y:S01]  /*30f0*/  FMUL.FTZ R69, R150, R70.reuse ;  /* 0x0000004696457220 */ /* 0x080fe20000410000 */
[----:B------:R-:W0:Y:S01]  /*3100*/  MUFU.EX2 R80, R80 ;  /* 0x0000005000507308 */ /* 0x000e220000000800 */
[C---:B------:R-:W-:Y:S02]  /*3110*/  FFMA.FTZ R71, R151.reuse, R70, R71 ;  /* 0x0000004697477223 */ /* 0x040fe40000010047 */
[----:B------:R-:W-:Y:S02]  /*3120*/  FFMA.FTZ R69, R151, R68, -R69 ;  /* 0x0000004497457223 */ /* 0x000fe40000010845 */
[----:B------:R-:W-:-:S02]  /*3130*/  FMUL.FTZ R68, R148, R71 ;  /* 0x0000004794447220 */ /* 0x000fc40000410000 */
[-C--:B------:R-:W-:Y:S02]  /*3140*/  FMUL.FTZ R70, R148, R69.reuse ;  /* 0x0000004594467220 */ /* 0x080fe40000410000 */
[----:B------:R-:W-:Y:S02]  /*3150*/  FADD.FTZ R78, RZ, R78 ;  /* 0x0000004eff4e7221 */ /* 0x000fe40000010000 */
[C---:B------:R-:W-:Y:S02]  /*3160*/  FFMA.FTZ R68, R149.reuse, R69, -R68 ;  /* 0x0000004595447223 */ /* 0x040fe40000010844 */
[C---:B------:R-:W-:Y:S02]  /*3170*/  FMUL.FTZ R75, R140.reuse, R73 ;  /* 0x000000498c4b7220 */ /* 0x040fe40000410000 */
[----:B------:R-:W-:Y:S02]  /*3180*/  FFMA.FTZ R70, R149, R71, R70 ;  /* 0x0000004795467223 */ /* 0x000fe40000010046 */
[----:B------:R-:W-:-:S02]  /*3190*/  FMUL.FTZ R74, R140, R78 ;  /* 0x0000004e8c4a7220 */ /* 0x000fc40000410000 */
[C---:B------:R-:W-:Y:S02]  /*31a0*/  FMUL.FTZ R71, R146.reuse, R68 ;  /* 0x0000004492477220 */ /* 0x040fe40000410000 */
[----:B------:R-:W-:Y:S02]  /*31b0*/  FFMA.FTZ R75, R141, R78, R75 ;  /* 0x0000004e8d4b7223 */ /* 0x000fe4000001004b */
[----:B------:R-:W-:Y:S02]  /*31c0*/  FMUL.FTZ R82, R39, R101 ;  /* 0x0000006527527220 */ /* 0x000fe40000410000 */
[-C--:B------:R-:W-:Y:S02]  /*31d0*/  FMUL.FTZ R69, R146, R70.reuse ;  /* 0x0000004692457220 */ /* 0x080fe40000410000 */
[----:B------:R-:W-:Y:S02]  /*31e0*/  FFMA.FTZ R74, R141, R73, -R74 ;  /* 0x000000498d4a7223 */ /* 0x000fe4000001084a */
[----:B------:R-:W-:-:S02]  /*31f0*/  FFMA.FTZ R71, R147, R70, R71 ;  /* 0x0000004693477223 */ /* 0x000fc40000010047 */
[----:B0-----:R-:W-:Y:S02]  /*3200*/  FMUL.FTZ R138, R80, R125 ;  /* 0x0000007d508a7220 */ /* 0x001fe40000410000 */
[----:B------:R-:W-:Y:S02]  /*3210*/  FADD.FTZ R75, RZ, R75 ;  /* 0x0000004bff4b7221 */ /* 0x000fe40000010000 */
[----:B------:R-:W-:Y:S02]  /*3220*/  FMUL.RZ R126, R82, 0.15915493667125701904 ;  /* 0x3e22f983527e7820 */ /* 0x000fe4000040c000 */
[----:B------:R-:W-:Y:S02]  /*3230*/  FFMA.FTZ R69, R147, R68, -R69 ;  /* 0x0000004493457223 */ /* 0x000fe40000010845 */
[----:B------:R-:W-:Y:S02]  /*3240*/  FMUL.FTZ R82, R39, R72 ;  /* 0x0000004827527220 */ /* 0x000fe40000410000 */
[----:B------:R-:W-:-:S02]  /*3250*/  FADD.FTZ R74, R211, R74 ;  /* 0x0000004ad34a7221 */ /* 0x000fc40000010000 */
[----:B------:R-:W-:Y:S02]  /*3260*/  FMUL.FTZ R68, R144, R71 ;  /* 0x0000004790447220 */ /* 0x000fe40000410000 */
[----:B------:R-:W-:Y:S02]  /*3270*/  FMUL.FTZ R139, R80, R139 ;  /* 0x0000008b508b7220 */ /* 0x000fe40000410000 */
[----:B------:R-:W-:Y:S02]  /*3280*/  FMUL.FTZ R73, R138, R75 ;  /* 0x0000004b8a497220 */ /* 0x000fe40000410000 */
[-C--:B------:R-:W-:Y:S01]  /*3290*/  FMUL.FTZ R70, R144, R69.reuse ;  /* 0x0000004590467220 */ /* 0x080fe20000410000 */
[----:B------:R-:W-:Y:S01]  /*32a0*/  MUFU.SIN R127, R126 ;  /* 0x0000007e007f7308 */ /* 0x000fe20000000400 */
[----:B------:R-:W-:Y:S02]  /*32b0*/  FMUL.FTZ R76, R138, R74 ;  /* 0x0000004a8a4c7220 */ /* 0x000fe40000410000 */
[----:B------:R-:W-:-:S02]  /*32c0*/  FFMA.FTZ R68, R145, R69, -R68 ;  /* 0x0000004591447223 */ /* 0x000fc40000010844 */
[----:B------:R-:W-:Y:S02]  /*32d0*/  FFMA.FTZ R73, R139, R74, -R73 ;  /* 0x0000004a8b497223 */ /* 0x000fe40000010849 */
[----:B------:R-:W-:Y:S01]  /*32e0*/  FFMA.FTZ R70, R145, R71, R70 ;  /* 0x0000004791467223 */ /* 0x000fe20000010046 */
[----:B------:R-:W0:Y:S01]  /*32f0*/  MUFU.EX2 R82, R82 ;  /* 0x0000005200527308 */ /* 0x000e220000000800 */
[----:B------:R-:W-:Y:S02]  /*3300*/  FFMA.FTZ R76, R139, R75, R76 ;  /* 0x0000004b8b4c7223 */ /* 0x000fe4000001004c */
[----:B------:R-:W-:Y:S02]  /*3310*/  FMUL.FTZ R71, R142, R68 ;  /* 0x000000448e477220 */ /* 0x000fe40000410000 */
[----:B------:R-:W-:Y:S02]  /*3320*/  FADD.FTZ R73, R216, R73 ;  /* 0x00000049d8497221 */ /* 0x000fe40000010000 */
[----:B------:R-:W-:Y:S01]  /*3330*/  FMUL.FTZ R69, R142, R70 ;  /* 0x000000468e457220 */ /* 0x000fe20000410000 */
[----:B------:R-:W1:Y:S01]  /*3340*/  MUFU.COS R135, R126 ;  /* 0x0000007e00877308 */ /* 0x000e620000000000 */
[----:B------:R-:W-:-:S02]  /*3350*/  FADD.FTZ R76, RZ, R76 ;  /* 0x0000004cff4c7221 */ /* 0x000fc40000010000 */
[C---:B------:R-:W-:Y:S02]  /*3360*/  FFMA.FTZ R71, R143.reuse, R70, R71 ;  /* 0x000000468f477223 */ /* 0x040fe40000010047 */
[C---:B------:R-:W-:Y:S02]  /*3370*/  FMUL.FTZ R75, R136.reuse, R73 ;  /* 0x00000049884b7220 */ /* 0x040fe40000410000 */
[----:B------:R-:W-:Y:S02]  /*3380*/  FFMA.FTZ R69, R143, R68, -R69 ;  /* 0x000000448f457223 */ /* 0x000fe40000010845 */
[-C--:B------:R-:W-:Y:S02]  /*3390*/  FMUL.FTZ R74, R136, R76.reuse ;  /* 0x0000004c884a7220 */ /* 0x080fe40000410000 */
[----:B------:R-:W-:Y:S02]  /*33a0*/  FMUL.FTZ R68, R140, R71 ;  /* 0x000000478c447220 */ /* 0x000fe40000410000 */
[----:B------:R-:W-:-:S02]  /*33b0*/  FFMA.FTZ R75, R137, R76, R75 ;  /* 0x0000004c894b7223 */ /* 0x000fc4000001004b */
[----:B------:R-:W-:Y:S02]  /*33c0*/  FMUL.FTZ R70, R140, R69 ;  /* 0x000000458c467220 */ /* 0x000fe40000410000 */
[----:B------:R-:W-:Y:S02]  /*33d0*/  FFMA.FTZ R74, R137, R73, -R74 ;  /* 0x00000049894a7223 */ /* 0x000fe4000001084a */
[C---:B------:R-:W-:Y:S02]  /*33e0*/  FFMA.FTZ R68, R141.reuse, R69, -R68 ;  /* 0x000000458d447223 */ /* 0x040fe40000010844 */
[----:B0-----:R-:W-:Y:S02]  /*33f0*/  FMUL.FTZ R134, R82, R127 ;  /* 0x0000007f52867220 */ /* 0x001fe40000410000 */
[----:B------:R-:W-:Y:S02]  /*3400*/  FADD.FTZ R75, RZ, R75 ;  /* 0x0000004bff4b7221 */ /* 0x000fe40000010000 */
[----:B------:R-:W-:-:S02]  /*3410*/  FFMA.FTZ R70, R141, R71, R70 ;  /* 0x000000478d467223 */ /* 0x000fc40000010046 */
[----:B------:R-:W-:Y:S02]  /*3420*/  FADD.FTZ R74, R213, R74 ;  /* 0x0000004ad54a7221 */ /* 0x000fe40000010000 */
[----:B------:R-:W-:Y:S02]  /*3430*/  FMUL.FTZ R73, R138, R68 ;  /* 0x000000448a497220 */ /* 0x000fe40000410000 */
[----:B-1----:R-:W-:Y:S02]  /*3440*/  FMUL.FTZ R135, R82, R135 ;  /* 0x0000008752877220 */ /* 0x002fe40000410000 */
[----:B------:R-:W-:Y:S02]  /*3450*/  FMUL.FTZ R76, R134, R75 ;  /* 0x0000004b864c7220 */ /* 0x000fe40000410000 */
[----:B------:R-:W-:Y:S02]  /*3460*/  FMUL.FTZ R69, R138, R70 ;  /* 0x000000468a457220 */ /* 0x000fe40000410000 */
[----:B------:R-:W-:-:S02]  /*3470*/  FMUL.FTZ R78, R134, R74 ;  /* 0x0000004a864e7220 */ /* 0x000fc40000410000 */
[----:B------:R-:W-:Y:S02]  /*3480*/  FFMA.FTZ R73, R139, R70, R73 ;  /* 0x000000468b497223 */ /* 0x000fe40000010049 */
[----:B------:R-:W-:Y:S02]  /*3490*/  FFMA.FTZ R77, R135, R74, -R76 ;  /* 0x0000004a874d7223 */ /* 0x000fe4000001084c */
[----:B------:R-:W-:Y:S02]  /*34a0*/  FMUL.FTZ R218, R39, R218 ;  /* 0x000000da27da7220 */ /* 0x000fe40000410000 */
[----:B------:R-:W-:Y:S02]  /*34b0*/  FFMA.FTZ R71, R139, R68, -R69 ;  /* 0x000000448b477223 */ /* 0x000fe40000010845 */
[----:B------:R-:W-:Y:S02]  /*34c0*/  FFMA.FTZ R78, R135, R75, R78 ;  /* 0x0000004b874e7223 */ /* 0x000fe4000001004e */
[----:B------:R-:W-:-:S02]  /*34d0*/  FMUL.FTZ R70, R136, R73 ;  /* 0x0000004988467220 */ /* 0x000fc40000410000 */
[----:B------:R-:W-:Y:S02]  /*34e0*/  FADD.FTZ R77, R218, R77 ;  /* 0x0000004dda4d7221 */ /* 0x000fe40000010000 */
[-C--:B------:R-:W-:Y:S02]  /*34f0*/  FMUL.FTZ R74, R136, R71.reuse ;  /* 0x00000047884a7220 */ /* 0x080fe40000410000 */
[----:B------:R-:W-:Y:S02]  /*3500*/  FADD.FTZ R78, RZ, R78 ;  /* 0x0000004eff4e7221 */ /* 0x000fe40000010000 */
[C---:B------:R-:W-:Y:S02]  /*3510*/  FFMA.FTZ R70, R137.reuse, R71, -R70 ;  /* 0x0000004789467223 */ /* 0x040fe40000010846 */
[C---:B------:R-:W-:Y:S02]  /*3520*/  FMUL.FTZ R71, R132.reuse, R77 ;  /* 0x0000004d84477220 */ /* 0x040fe40000410000 */
[----:B------:R-:W-:Y:S01]  /*3530*/  FFMA.FTZ R74, R137, R73, R74 ;  /* 0x00000049894a7223 */ /* 0x000fe2000001004a */
[----:B------:R-:W-:Y:S01]  /*3540*/  PRMT R215, RZ, 0x7610, R57 ;  /* 0x00007610ffd77816 */ /* 0x000fe20000000039 */
[----:B------:R-:W-:-:S02]  /*3550*/  FMUL.FTZ R76, R132, R78 ;  /* 0x0000004e844c7220 */ /* 0x000fc40000410000 */
[C---:B------:R-:W-:Y:S02]  /*3560*/  FFMA.FTZ R78, R133.reuse, R78, R71 ;  /* 0x0000004e854e7223 */ /* 0x040fe40000010047 */
[----:B------:R-:W-:Y:S02]  /*3570*/  FMUL.FTZ R71, R134, R74 ;  /* 0x0000004a86477220 */ /* 0x000fe40000410000 */
[----:B------:R-:W-:Y:S02]  /*3580*/  FFMA.FTZ R76, R133, R77, -R76 ;  /* 0x0000004d854c7223 */ /* 0x000fe4000001084c */
[----:B------:R-:W-:Y:S02]  /*3590*/  FMUL.FTZ R215, R38, R215 ;  /* 0x000000d726d77220 */ /* 0x000fe40000410000 */
[----:B------:R-:W-:Y:S02]  /*35a0*/  FADD.FTZ R78, RZ, R78 ;  /* 0x0000004eff4e7221 */ /* 0x000fe40000010000 */
[----:B------:R-:W-:-:S02]  /*35b0*/  FFMA.FTZ R71, R135, R70, -R71 ;  /* 0x0000004687477223 */ /* 0x000fc40000010847 */
[----:B------:R-:W-:Y:S02]  /*35c0*/  FMUL.FTZ R70, R134, R70 ;  /* 0x0000004686467220 */ /* 0x000fe40000410000 */
[----:B------:R-:W-:Y:S02]  /*35d0*/  FMUL.FTZ R69, R35, R101 ;  /* 0x0000006523457220 */ /* 0x000fe40000410000 */
[----:B------:R-:W-:Y:S02]  /*35e0*/  FADD.FTZ R76, R215, R76 ;  /* 0x0000004cd74c7221 */ /* 0x000fe40000010000 */
[----:B------:R-:W-:Y:S02]  /*35f0*/  FMUL.FTZ R73, R130, R78 ;  /* 0x0000004e82497220 */ /* 0x000fe40000410000 */
[----:B------:R-:W-:Y:S02]  /*3600*/  FFMA.FTZ R74, R135, R74, R70 ;  /* 0x0000004a874a7223 */ /* 0x000fe40000010046 */
[----:B------:R-:W-:-:S02]  /*3610*/  FMUL.FTZ R68, R35, R72 ;  /* 0x0000004823447220 */ /* 0x000fc40000410000 */
[----:B------:R-:W-:Y:S02]  /*3620*/  FMUL.RZ R75, R69, 0.15915493667125701904 ;  /* 0x3e22f983454b7820 */ /* 0x000fe4000040c000 */
[-C--:B------:R-:W-:Y:S02]  /*3630*/  FMUL.FTZ R70, R130, R76.reuse ;  /* 0x0000004c82467220 */ /* 0x080fe40000410000 */
[----:B------:R-:W-:Y:S02]  /*3640*/  FFMA.FTZ R73, R131, R76, -R73 ;  /* 0x0000004c83497223 */ /* 0x000fe40000010849 */
[----:B------:R-:W-:Y:S01]  /*3650*/  FMUL.FTZ R76, R132, R74 ;  /* 0x0000004a844c7220 */ /* 0x000fe20000410000 */
[----:B------:R-:W-:Y:S01]  /*3660*/  ISETP.NE.AND P0, PT, R117, 0x7f, PT ;  /* 0x0000007f7500780c */ /* 0x000fe20003f05270 */
[----:B------:R-:W-:Y:S01]  /*3670*/  MUFU.EX2 R68, R68 ;  /* 0x0000004400447308 */ /* 0x000fe20000000800 */
[----:B------:R-:W-:Y:S01]  /*3680*/  FFMA.FTZ R78, R131, R78, R70 ;  /* 0x0000004e834e7223 */ /* 0x000fe20000010046 */
[----:B------:R-:W-:Y:S01]  /*3690*/  PRMT R194, RZ, 0x5410, R58 ;  /* 0x00005410ffc27816 */ /* 0x000fe2000000003a */
[----:B------:R-:W-:-:S02]  /*36a0*/  FMUL.FTZ R70, R34, R101 ;  /* 0x0000006522467220 */ /* 0x000fc40000410000 */
[----:B------:R-:W-:-:S03]  /*36b0*/  FFMA.FTZ R76, R133, R71, -R76 ;  /* 0x00000047854c7223 */ /* 0x000fc6000001084c */
[----:B------:R-:W0:Y:S01]  /*36c0*/  MUFU.SIN R69, R75 ;  /* 0x0000004b00457308 */ /* 0x000e220000000400 */
[----:B------:R-:W-:Y:S02]  /*36d0*/  FMUL.FTZ R71, R132, R71 ;  /* 0x0000004784477220 */ /* 0x000fe40000410000 */
[----:B------:R-:W-:Y:S01]  /*36e0*/  FMUL.RZ R77, R70, 0.15915493667125701904 ;  /* 0x3e22f983464d7820 */ /* 0x000fe2000040c000 */
[----:B------:R-:W-:Y:S01]  /*36f0*/  PRMT R187, RZ, 0x7610, R58 ;  /* 0x00007610ffbb7816 */ /* 0x000fe2000000003a */
[----:B------:R-:W-:Y:S01]  /*3700*/  FMUL.FTZ R194, R37, R194 ;  /* 0x000000c225c27220 */ /* 0x000fe20000410000 */
[----:B------:R1:W2:Y:S01]  /*3710*/  @P0 LDS.64 R102, [R117.X8+0x3518] ;  /* 0x0035180075660984 */ /* 0x0002a20000008a00 */
[----:B------:R-:W-:Y:S01]  /*3720*/  FFMA.FTZ R71, R133, R74, R71 ;  /* 0x0000004a85477223 */ /* 0x000fe20000010047 */
[----:B------:R3:W4:Y:S01]  /*3730*/  MUFU.COS R127, R75 ;  /* 0x0000004b007f7308 */ /* 0x0007220000000000 */
[----:B------:R-:W-:Y:S02]  /*3740*/  FMUL.FTZ R70, R130, R76 ;  /* 0x0000004c82467220 */ /* 0x000fe40000410000 */
[----:B------:R-:W-:-:S02]  /*3750*/  FADD.FTZ R78, RZ, R78 ;  /* 0x0000004eff4e7221 */ /* 0x000fc40000010000 */
[----:B------:R-:W-:Y:S02]  /*3760*/  FADD.FTZ R73, R194, R73 ;  /* 0x00000049c2497221 */ /* 0x000fe40000010000 */
[-C--:B------:R-:W-:Y:S02]  /*3770*/  FFMA.FTZ R70, R131, R71.reuse, R70 ;  /* 0x0000004783467223 */ /* 0x080fe40000010046 */
[----:B------:R-:W-:Y:S02]  /*3780*/  FMUL.FTZ R72, R34, R72 ;  /* 0x0000004822487220 */ /* 0x000fe40000410000 */
[----:B------:R-:W-:Y:S02]  /*3790*/  FMUL.FTZ R71, R130, R71 ;  /* 0x0000004782477220 */ /* 0x000fe40000410000 */
[C---:B------:R-:W-:Y:S02]  /*37a0*/  FMUL.FTZ R74, R128.reuse, R78 ;  /* 0x0000004e804a7220 */ /* 0x040fe40000410000 */
[----:B---3--:R-:W-:-:S02]  /*37b0*/  FMUL.FTZ R75, R128, R73 ;  /* 0x00000049804b7220 */ /* 0x008fc40000410000 */
[----:B------:R-:W-:Y:S01]  /*37c0*/  FFMA.FTZ R71, R131, R76, -R71 ;  /* 0x0000004c83477223 */ /* 0x000fe20000010847 */
[----:B------:R-:W-:Y:S01]  /*37d0*/  MUFU.EX2 R72, R72 ;  /* 0x0000004800487308 */ /* 0x000fe20000000800 */
[----:B0-----:R-:W-:Y:S02]  /*37e0*/  FMUL.FTZ R126, R68, R69 ;  /* 0x00000045447e7220 */ /* 0x001fe40000410000 */
[C---:B------:R-:W-:Y:S02]  /*37f0*/  FFMA.FTZ R74, R129.reuse, R73, -R74 ;  /* 0x00000049814a7223 */ /* 0x040fe4000001084a */
[----:B------:R-:W-:Y:S02]  /*3800*/  FMUL.FTZ R187, R36, R187 ;  /* 0x000000bb24bb7220 */ /* 0x000fe40000410000 */
[----:B------:R-:W-:Y:S01]  /*3810*/  FFMA.FTZ R75, R129, R78, R75 ;  /* 0x0000004e814b7223 */ /* 0x000fe2000001004b */
[----:B------:R-:W0:Y:S01]  /*3820*/  MUFU.SIN R69, R77 ;  /* 0x0000004d00457308 */ /* 0x000e220000000400 */
[----:B------:R-:W-:-:S02]  /*3830*/  FMUL.FTZ R73, R128, R71 ;  /* 0x0000004780497220 */ /* 0x000fc40000410000 */
[----:B------:R-:W-:Y:S02]  /*3840*/  FADD.FTZ R74, R187, R74 ;  /* 0x0000004abb4a7221 */ /* 0x000fe40000010000 */
[----:B----4-:R-:W-:Y:S02]  /*3850*/  FMUL.FTZ R127, R68, R127 ;  /* 0x0000007f447f7220 */ /* 0x010fe40000410000 */
[----:B------:R-:W-:Y:S01]  /*3860*/  FADD.FTZ R75, RZ, R75 ;  /* 0x0000004bff4b7221 */ /* 0x000fe20000010000 */
[----:B------:R-:W3:Y:S01]  /*3870*/  MUFU.COS R125, R77 ;  /* 0x0000004d007d7308 */ /* 0x000ee20000000000 */
[-C--:B------:R-:W-:Y:S02]  /*3880*/  FMUL.FTZ R68, R128, R70.reuse ;  /* 0x0000004680447220 */ /* 0x080fe40000410000 */
[----:B------:R-:W-:Y:S01]  /*3890*/  FFMA.FTZ R73, R129, R70, R73 ;  /* 0x0000004681497223 */ /* 0x000fe20000010049 */
[----:B------:R-:W-:Y:S01]  /*38a0*/  PRMT R70, RZ, 0x5410, R59 ;  /* 0x00005410ff467816 */ /* 0x000fe2000000003b */
[----:B------:R-:W-:-:S02]  /*38b0*/  FMUL.FTZ R78, R126, R74 ;  /* 0x0000004a7e4e7220 */ /* 0x000fc40000410000 */
[CC--:B------:R-:W-:Y:S02]  /*38c0*/  FMUL.FTZ R76, R126.reuse, R75.reuse ;  /* 0x0000004b7e4c7220 */ /* 0x0c0fe40000410000 */
[----:B------:R-:W-:Y:S02]  /*38d0*/  FFMA.FTZ R78, R127, R75, R78 ;  /* 0x0000004b7f4e7223 */ /* 0x000fe4000001004e */
[----:B------:R-:W-:Y:S02]  /*38e0*/  FMUL.FTZ R87, R35, R70 ;  /* 0x0000004623577220 */ /* 0x000fe40000410000 */
[----:B------:R-:W-:Y:S02]  /*38f0*/  FFMA.FTZ R68, R129, R71, -R68 ;  /* 0x0000004781447223 */ /* 0x000fe40000010844 */
[----:B------:R-:W-:Y:S02]  /*3900*/  FFMA.FTZ R76, R127, R74, -R76 ;  /* 0x0000004a7f4c7223 */ /* 0x000fe4000001084c */
[----:B------:R-:W-:-:S02]  /*3910*/  FMUL.FTZ R70, R126, R73 ;  /* 0x000000497e467220 */ /* 0x000fc40000410000 */
[----:B0-----:R-:W-:Y:S02]  /*3920*/  FMUL.FTZ R124, R72, R69 ;  /* 0x00000045487c7220 */ /* 0x001fe40000410000 */
[----:B------:R-:W-:Y:S02]  /*3930*/  FADD.FTZ R78, RZ, R78 ;  /* 0x0000004eff4e7221 */ /* 0x000fe40000010000 */
[----:B------:R-:W-:Y:S02]  /*3940*/  FADD.FTZ R76, R87, R76 ;  /* 0x0000004c574c7221 */ /* 0x000fe40000010000 */
[-C--:B------:R-:W-:Y:S02]  /*3950*/  FFMA.FTZ R70, R127, R68.reuse, -R70 ;  /* 0x000000447f467223 */ /* 0x080fe40000010846 */
[----:B------:R-:W-:Y:S02]  /*3960*/  FMUL.FTZ R68, R126, R68 ;  /* 0x000000447e447220 */ /* 0x000fe40000410000 */
[----:B---3--:R-:W-:-:S02]  /*3970*/  FMUL.FTZ R125, R72, R125 ;  /* 0x0000007d487d7220 */ /* 0x008fc40000410000 */
[C---:B------:R-:W-:Y:S01]  /*3980*/  FMUL.FTZ R69, R124.reuse, R78 ;  /* 0x0000004e7c457220 */ /* 0x040fe20000410000 */
[----:B------:R-:W-:Y:S01]  /*3990*/  PRMT R75, RZ, 0x7610, R59 ;  /* 0x00007610ff4b7816 */ /* 0x000fe2000000003b */
[CC--:B------:R-:W-:Y:S02]  /*39a0*/  FMUL.FTZ R71, R124.reuse, R76.reuse ;  /* 0x0000004c7c477220 */ /* 0x0c0fe40000410000 */
[----:B------:R-:W-:Y:S02]  /*39b0*/  FFMA.FTZ R68, R127, R73, R68 ;  /* 0x000000497f447223 */ /* 0x000fe40000010044 */
[C---:B------:R-:W-:Y:S02]  /*39c0*/  FFMA.FTZ R73, R125.reuse, R76, -R69 ;  /* 0x0000004c7d497223 */ /* 0x040fe40000010845 */
[----:B------:R-:W-:Y:S02]  /*39d0*/  FFMA.FTZ R78, R125, R78, R71 ;  /* 0x0000004e7d4e7223 */ /* 0x000fe40000010047 */
[----:B------:R-:W-:-:S02]  /*39e0*/  FMUL.FTZ R69, R124, R70 ;  /* 0x000000467c457220 */ /* 0x000fc40000410000 */
[-C--:B------:R-:W-:Y:S01]  /*39f0*/  FMUL.FTZ R71, R124, R68.reuse ;  /* 0x000000447c477220 */ /* 0x080fe20000410000 */
[----:B------:R-:W-:Y:S01]  /*3a00*/  BSSY B0, `(.L_x_2134) ;  /* 0x0000010000007945 */ /* 0x000fe20003800000 */
[----:B------:R-:W-:Y:S02]  /*3a10*/  FMUL.FTZ R86, R34, R75 ;  /* 0x0000004b22567220 */ /* 0x000fe40000410000 */
[----:B------:R-:W-:Y:S01]  /*3a20*/  FFMA.FTZ R69, R125, R68, R69 ;  /* 0x000000447d457223 */ /* 0x000fe20000010045 */
[----:B------:R-:W-:Y:S01]  /*3a30*/  LEA.HI R154, R117, R117, RZ, 0x1e ;  /* 0x00000075759a7211 */ /* 0x000fe200078ff0ff */
[----:B------:R-:W-:Y:S02]  /*3a40*/  FFMA.FTZ R68, R125, R70, -R71 ;  /* 0x000000467d447223 */ /* 0x000fe40000010847 */
[----:B------:R-:W-:Y:S02]  /*3a50*/  FADD.FTZ R70, R86, R73 ;  /* 0x0000004956467221 */ /* 0x000fe40000010000 */
[----:B------:R-:W-:Y:S01]  /*3a60*/  FADD.FTZ R71, RZ, R78 ;  /* 0x0000004eff477221 */ /* 0x000fe20000010000 */
[----:B------:R-:W-:Y:S05]  /*3a70*/  @P0 BRA `(.L_x_2135) ;  /* 0x0000008000000947 */ /* 0x000fea0003800000 */
[----:B-12---:R-:W-:Y:S01]  /*3a80*/  ISETP.NE.AND P0, PT, R107, c[0x0][0x174], PT ;  /* 0x00005d006b007a0c */ /* 0x006fe20003f05270 */
[----:B------:R-:W-:Y:S01]  /*3a90*/  HFMA2.MMA R102, -RZ, RZ, 1.875, 0 ;  /* 0x3f800000ff667435 */ /* 0x000fe200000001ff */
[----:B------:R-:W-:-:S11]  /*3aa0*/  MOV R103, RZ ;  /* 0x000000ff00677202 */ /* 0x000fd60000000f00 */
[----:B------:R-:W-:-:S04]  /*3ab0*/  @P0 LEA.HI R72, R107, R107, RZ, 0x1 ;  /* 0x0000006b6b480211 */ /* 0x000fc800078f08ff */
[----:B------:R-:W-:-:S04]  /*3ac0*/  @P0 LOP3.LUT R72, R72, 0xfffffe, RZ, 0xc0, !PT ;  /* 0x00fffffe48480812 */ /* 0x000fc800078ec0ff */
[----:B------:R-:W-:-:S04]  /*3ad0*/  @P0 IADD3 R73, -R72, R107, RZ ;  /* 0x0000006b48490210 */ /* 0x000fc80007ffe1ff */
[----:B------:R-:W-:-:S05]  /*3ae0*/  @P0 LEA R73, R73, R0, 0x8 ;  /* 0x0000000049490211 */ /* 0x000fca00078e40ff */
[----:B------:R0:W1:Y:S02]  /*3af0*/  @P0 LDS.64 R102, [R73.X8+0x2510] ;  /* 0x0025100049660984 */ /* 0x0000640000008a00 */
.L_x_2135:
[----:B-12---:R-:W-:Y:S05]  /*3b00*/  BSYNC B0 ;  /* 0x0000000000007941 */ /* 0x006fea0003800000 */
.L_x_2134:
        /* <DEDUP_REMOVED lines=37> */
[----:B-1----:R-:W-:-:S05]  /*3d60*/  IMAD R195, R117, 0x50, RZ ;  /* 0x0000005075c37824 */ /* 0x002fca00078e02ff */
[----:B------:R-:W-:Y:S04]  /*3d70*/  LDS.128 R68, [R195+0x1100] ;  /* 0x00110000c3447984 */ /* 0x000fe80000000c00 */
[----:B0-----:R-:W0:Y:S04]  /*3d80*/  LDS.128 R72, [R195+0x1110] ;  /* 0x00111000c3487984 */ /* 0x001e280000000c00 */
        /* <DEDUP_REMOVED lines=34> */
.L_x_2178:
        /* <DEDUP_REMOVED lines=65> */
[----:B------:R0:W2:Y:S04]  /*43c0*/  SHFL.UP PT, R73, R83, 0x10, RZ ;  /* 0x0600000053497989 */ /* 0x0000a800000e00ff */
[----:B------:R0:W3:Y:S04]  /*43d0*/  SHFL.UP PT, R77, R82, 0x10, RZ ;  /* 0x06000000524d7989 */ /* 0x0000e800000e00ff */
[----:B------:R0:W4:Y:S02]  /*43e0*/  SHFL.UP PT, R75, R74, 0x10, RZ ;  /* 0x060000004a4b7989 */ /* 0x00012400000e00ff */
.L_x_2179:
[----:B------:R-:W-:Y:S01]  /*43f0*/  ISETP.GE.AND P0, PT, R115, 0x10, PT ;  /* 0x000000107300780c */ /* 0x000fe20003f06270 */
[----:B-1----:R-:W-:Y:S01]  /*4400*/  FMUL.FTZ R68, R71, R74 ;  /* 0x0000004a47447220 */ /* 0x002fe20000410000 */
[----:B------:R-:W-:Y:S01]  /*4410*/  MOV R80, R70 ;  /* 0x0000004600507202 */ /* 0x000fe20000000f00 */
[----:B0-2---:R-:W-:-:S02]  /*4420*/  FMUL.FTZ R70, R73, R74 ;  /* 0x0000004a49467220 */ /* 0x005fc40000410000 */
[----:B---3--:R-:W-:Y:S02]  /*4430*/  FMUL.FTZ R72, R77, R74 ;  /* 0x0000004a4d487220 */ /* 0x008fe40000410000 */
[-C--:B----4-:R-:W-:Y:S02]  /*4440*/  FFMA.FTZ R69, R75, R80.reuse, R68 ;  /* 0x000000504b457223 */ /* 0x090fe40000010044 */
        /* <DEDUP_REMOVED lines=13> */
[----:B-----5:R-:W-:Y:S05]  /*4520*/  CALL.REL.NOINC `($__internal_52_$__cuda_sm70_shflsync_idx_p) ;  /* 0x000070e000007944 */ /* 0x020fea0003c00000 */
.L_x_2140:
[----:B------:R-:W-:Y:S05]  /*4530*/  BRA.CONV ~URZ, `(.L_x_2141) ;  /* 0x000000637f007947 */ /* 0x000fea000b800000 */
[----:B0-----:R-:W-:Y:S01]  /*4540*/  HFMA2.MMA R73, -RZ, RZ, 0, 1.847743988037109375e-06 ;  /* 0x0000001fff497435 */ /* 0x001fe200000001ff */
[----:B------:R-:W-:-:S02]  /*4550*/  MOV R71, R77 ;  /* 0x0000004d00477202 */ /* 0x000fc40000000f00 */
[----:B------:R-:W-:Y:S02]  /*4560*/  MOV R72, 0x1f ;  /* 0x0000001f00487802 */ /* 0x000fe40000000f00 */
[----:B-1----:R-:W-:Y:S02]  /*4570*/  MOV R70, 0xffffffff ;  /* 0xffffffff00467802 */ /* 0x002fe40000000f00 */
[----:B------:R-:W-:Y:S02]  /*4580*/  MOV R68, 0x45a0 ;  /* 0x000045a000447802 */ /* 0x000fe40000000f00 */
[----:B-----5:R-:W-:Y:S05]  /*4590*/  CALL.REL.NOINC `($__internal_52_$__cuda_sm70_shflsync_idx_p) ;  /* 0x0000707000007944 */ /* 0x020fea0003c00000 */
.L_x_2141:
[----:B------:R-:W-:Y:S05]  /*45a0*/  BRA.CONV ~URZ, `(.L_x_2142) ;  /* 0x000000637f007947 */ /* 0x000fea000b800000 */
[----:B0-----:R-:W-:Y:S01]  /*45b0*/  HFMA2.MMA R73, -RZ, RZ, 0, 1.847743988037109375e-06 ;  /* 0x0000001fff497435 */ /* 0x001fe200000001ff */
[----:B------:R-:W-:Y:S02]  /*45c0*/  MOV R71, R82 ;  /* 0x0000005200477202 */ /* 0x000fe40000000f00 */
[----:B------:R-:W-:Y:S02]  /*45d0*/  MOV R72, 0x1f ;  /* 0x0000001f00487802 */ /* 0x000fe40000000f00 */
[----:B-1----:R-:W-:Y:S02]  /*45e0*/  MOV R70, 0xffffffff ;  /* 0xffffffff00467802 */ /* 0x002fe40000000f00 */
[----:B------:R-:W-:-:S02]  /*45f0*/  MOV R68, 0x4610 ;  /* 0x0000461000447802 */ /* 0x000fc40000000f00 */
[----:B-----5:R-:W-:Y:S05]  /*4600*/  CALL.REL.NOINC `($__internal_52_$__cuda_sm70_shflsync_idx_p) ;  /* 0x0000700000007944 */ /* 0x020fea0003c00000 */
.L_x_2142:
[----:B------:R-:W-:Y:S05]  /*4610*/  BRA.CONV ~URZ, `(.L_x_2143) ;  /* 0x000000637f007947 */ /* 0x000fea000b800000 */
[----:B0-----:R-:W-:Y:S01]  /*4620*/  HFMA2.MMA R73, -RZ, RZ, 0, 1.847743988037109375e-06 ;  /* 0x0000001fff497435 */ /* 0x001fe200000001ff */
[----:B------:R-:W-:-:S02]  /*4630*/  MOV R71, R83 ;  /* 0x0000005300477202 */ /* 0x000fc40000000f00 */
[----:B------:R-:W-:Y:S02]  /*4640*/  MOV R72, 0x1f ;  /* 0x0000001f00487802 */ /* 0x000fe40000000f00 */
[----:B-1----:R-:W-:Y:S02]  /*4650*/  MOV R70, 0xffffffff ;  /* 0xffffffff00467802 */ /* 0x002fe40000000f00 */
[----:B------:R-:W-:Y:S02]  /*4660*/  MOV R68, 0x4680 ;  /* 0x0000468000447802 */ /* 0x000fe40000000f00 */
[----:B-----5:R-:W-:Y:S05]  /*4670*/  CALL.REL.NOINC `($__internal_52_$__cuda_sm70_shflsync_idx_p) ;  /* 0x00006f9000007944 */ /* 0x020fea0003c00000 */
.L_x_2143:
        /* <DEDUP_REMOVED lines=9> */
.L_x_2180:
        /* <DEDUP_REMOVED lines=49> */
.L_x_2137:
[----:B-1----:R-:W-:Y:S05]  /*4a20*/  BSYNC B0 ;  /* 0x0000000000007941 */ /* 0x002fea0003800000 */
.L_x_2136:
[----:B------:R-:W-:Y:S01]  /*4a30*/  WARPSYNC 0xffffffff ;  /* 0xffffffff00007948 */ /* 0x000fe20003800000 */
[----:B------:R-:W-:Y:S01]  /*4a40*/  BAR.SYNC.DEFER_BLOCKING 0x0 ;  /* 0x0000000000007b1d */ /* 0x000fe20000010000 */
[CC--:B-----5:R-:W-:Y:S01]  /*4a50*/  FMUL.FTZ R64, R124.reuse, R170.reuse ;  /* 0x000000aa7c407220 */ /* 0x0e0fe20000410000 */
        /* <DEDUP_REMOVED lines=14> */
[----:B------:R-:W1:Y:S01]  /*4b40*/  LDS.64 R64, [R154.X16+0x1108] ;  /* 0x001108009a407984 */ /* 0x000e62000000ca00 */
        /* <DEDUP_REMOVED lines=11> */
[C---:B0-----:R-:W-:Y:S02]  /*4c00*/  FFMA.FTZ R73, R129.reuse, R70, -R68 ;  /* 0x0000004681497223 */ /* 0x041fe40000010844 */
        /* <DEDUP_REMOVED lines=23> */
[----:B------:R-:W-:Y:S02]  /*4d80*/  FFMA.FTZ R68, R133, R71, R68 ;  /* 0x0000004785447223 */ /* 0x000fe40000010044 */
[CC--:B-1----:R-:W-:Y:S02]  /*4d90*/  FMUL.FTZ R67, R85.reuse, R65.reuse ;  /* 0x0000004155437220 */ /* 0x0c2fe40000410000 */
[-C--:B------:R-:W-:Y:S02]  /*4da0*/  FMUL.FTZ R85, R85, R64.reuse ;  /* 0x0000004055557220 */ /* 0x080fe40000410000 */
[----:B------:R-:W-:Y:S02]  /*4db0*/  FADD.FTZ R68, -R165, R68 ;  /* 0x00000044a5447221 */ /* 0x000fe40000010100 */
[C---:B------:R-:W-:Y:S02]  /*4dc0*/  FFMA.FTZ R85, R84.reuse, R65, R85 ;  /* 0x0000004154557223 */ /* 0x040fe40000010055 */
[----:B------:R-:W-:-:S02]  /*4dd0*/  FFMA.FTZ R67, R84, R64, -R67 ;  /* 0x0000004054437223 */ /* 0x000fc40000010843 */
[----:B------:R-:W-:Y:S02]  /*4de0*/  FMUL.FTZ R64, R134, -R70 ;  /* 0x8000004686407220 */ /* 0x000fe40000410000 */
[----:B------:R-:W-:Y:S02]  /*4df0*/  FADD.FTZ R69, R160, R69 ;  /* 0x00000045a0457221 */ /* 0x000fe40000010000 */
[----:B------:R-:W-:Y:S02]  /*4e00*/  FMUL.FTZ R72, R134, -R68 ;  /* 0x8000004486487220 */ /* 0x000fe40000410000 */
[----:B------:R-:W-:Y:S02]  /*4e10*/  FADD.FTZ R206, RZ, R85 ;  /* 0x00000055ffce7221 */ /* 0x000fe40000010000 */
[----:B------:R-:W-:Y:S02]  /*4e20*/  FADD.FTZ R208, R208, R67 ;  /* 0x00000043d0d07221 */ /* 0x000fe40000010000 */
[----:B------:R-:W-:-:S02]  /*4e30*/  FFMA.FTZ R67, R135, R66, -R64 ;  /* 0x0000004287437223 */ /* 0x000fc40000010840 */
[CC--:B------:R-:W-:Y:S02]  /*4e40*/  FFMA.FTZ R72, R135.reuse, R69.reuse, -R72 ;  /* 0x0000004587487223 */ /* 0x0c0fe40000010848 */
[C---:B------:R-:W-:Y:S02]  /*4e50*/  FMUL.FTZ R66, R134.reuse, -R66 ;  /* 0x8000004286427220 */ /* 0x040fe40000410000 */
[----:B------:R-:W-:Y:S02]  /*4e60*/  FMUL.FTZ R69, R134, -R69 ;  /* 0x8000004586457220 */ /* 0x000fe40000410000 */
[----:B------:R-:W-:Y:S02]  /*4e70*/  FMUL.FTZ R64, R152, R206 ;  /* 0x000000ce98407220 */ /* 0x000fe40000410000 */
[C---:B------:R-:W-:Y:S02]  /*4e80*/  FFMA.FTZ R70, R135.reuse, R70, R66 ;  /* 0x0000004687467223 */ /* 0x040fe40000010042 */
[----:B------:R-:W-:-:S02]  /*4e90*/  FFMA.FTZ R69, R135, R68, R69 ;  /* 0x0000004487457223 */ /* 0x000fc40000010045 */
[-C--:B------:R-:W-:Y:S02]  /*4ea0*/  FMUL.FTZ R65, R152, R208.reuse ;  /* 0x000000d098417220 */ /* 0x080fe40000410000 */
[C---:B------:R-:W-:Y:S02]  /*4eb0*/  FFMA.FTZ R64, R153.reuse, R208, -R64 ;  /* 0x000000d099407223 */ /* 0x040fe40000010840 */
[----:B------:R-:W-:Y:S02]  /*4ec0*/  FMUL.FTZ R66, R136, -R70 ;  /* 0x8000004688427220 */ /* 0x000fe40000410000 */
[----:B------:R-:W-:Y:S02]  /*4ed0*/  FADD.FTZ R69, -R164, R69 ;  /* 0x00000045a4457221 */ /* 0x000fe40000010100 */
[----:B------:R-:W-:Y:S02]  /*4ee0*/  FFMA.FTZ R65, R153, R206, R65 ;  /* 0x000000ce99417223 */ /* 0x000fe40000010041 */
[----:B------:R-:W-:-:S02]  /*4ef0*/  FADD.FTZ R205, R205, R64 ;  /* 0x00000040cdcd7221 */ /* 0x000fc40000010000 */
[----:B------:R-:W-:Y:S02]  /*4f00*/  FFMA.FTZ R68, R137, R67, -R66 ;  /* 0x0000004389447223 */ /* 0x000fe40000010842 */
[----:B------:R-:W-:Y:S02]  /*4f10*/  FADD.FTZ R72, R161, R72 ;  /* 0x00000048a1487221 */ /* 0x000fe40000010000 */
[----:B------:R-:W-:Y:S02]  /*4f20*/  FMUL.FTZ R71, R136, -R69 ;  /* 0x8000004588477220 */ /* 0x000fe40000410000 */
[----:B------:R-:W-:Y:S02]  /*4f30*/  FADD.FTZ R203, RZ, R65 ;  /* 0x00000041ffcb7221 */ /* 0x000fe40000010000 */
[----:B------:R-:W-:Y:S02]  /*4f40*/  FMUL.FTZ R66, R150, R205 ;  /* 0x000000cd96427220 */ /* 0x000fe40000410000 */
[----:B------:R-:W-:-:S02]  /*4f50*/  FMUL.FTZ R67, R136, -R67 ;  /* 0x8000004388437220 */ /* 0x000fc40000410000 */
[-C--:B------:R-:W-:Y:S02]  /*4f60*/  FFMA.FTZ R71, R137, R72.reuse, -R71 ;  /* 0x0000004889477223 */ /* 0x080fe40000010847 */
[-C--:B------:R-:W-:Y:S02]  /*4f70*/  FMUL.FTZ R64, R150, R203.reuse ;  /* 0x000000cb96407220 */ /* 0x080fe40000410000 */
[----:B------:R-:W-:Y:S02]  /*4f80*/  FFMA.FTZ R66, R151, R203, R66 ;  /* 0x000000cb97427223 */ /* 0x000fe40000010042 */
[----:B------:R-:W-:Y:S02]  /*4f90*/  FMUL.FTZ R72, R136, -R72 ;  /* 0x8000004888487220 */ /* 0x000fe40000410000 */
[----:B------:R-:W-:Y:S02]  /*4fa0*/  FFMA.FTZ R67, R137, R70, R67 ;  /* 0x0000004689437223 */ /* 0x000fe40000010043 */
        /* <DEDUP_REMOVED lines=21> */
[-C--:B------:R-:W-:Y:S02]  /*5100*/  FFMA.FTZ R66, R147, R201.reuse, R66 ;  /* 0x000000c993427223 */ /* 0x080fe40000010042 */
[----:B------:R-:W-:Y:S02]  /*5110*/  FMUL.FTZ R64, R146, R201 ;  /* 0x000000c992407220 */ /* 0x000fe40000410000 */
[----:B------:R-:W-:Y:S02]  /*5120*/  FADD.FTZ R72, -R171, R72 ;  /* 0x00000048ab487221 */ /* 0x000fe40000010100 */
[----:B------:R-:W-:-:S02]  /*5130*/  FMUL.FTZ R70, R140, -R68 ;  /* 0x800000448c467220 */ /* 0x000fc40000410000 */
[----:B------:R-:W-:Y:S02]  /*5140*/  FADD.FTZ R202, RZ, R66 ;  /* 0x00000042ffca7221 */ /* 0x000fe40000010000 */
[----:B------:R-:W-:Y:S02]  /*5150*/  FFMA.FTZ R65, R147, R207, -R64 ;  /* 0x000000cf93417223 */ /* 0x000fe40000010840 */
[----:B------:R-:W-:Y:S02]  /*5160*/  FADD.FTZ R67, R172, R67 ;  /* 0x00000043ac437221 */ /* 0x000fe40000010000 */
[C---:B------:R-:W-:Y:S02]  /*5170*/  FMUL.FTZ R66, R140.reuse, -R72 ;  /* 0x800000488c427220 */ /* 0x040fe40000410000 */
[-C--:B------:R-:W-:Y:S02]  /*5180*/  FFMA.FTZ R70, R141, R69.reuse, -R70 ;  /* 0x000000458d467223 */ /* 0x080fe40000010846 */
        /* <DEDUP_REMOVED lines=17> */
[C---:B------:R-:W-:Y:S02]  /*52a0*/  FMUL.FTZ R68, R142.reuse, -R72 ;  /* 0x800000488e447220 */ /* 0x040fe40000410000 */
[----:B------:R-:W-:-:S02]  /*52b0*/  FMUL.FTZ R66, R142, R209 ;  /* 0x000000d18e427220 */ /* 0x000fc40000410000 */
[C---:B------:R-:W-:Y:S02]  /*52c0*/  FFMA.FTZ R70, R143.reuse, R69, R70 ;  /* 0x000000458f467223 */ /* 0x040fe40000010046 */
[C---:B------:R-:W-:Y:S02]  /*52d0*/  FMUL.FTZ R64, R142.reuse, R199 ;  /* 0x000000c78e407220 */ /* 0x040fe40000410000 */
[C---:B------:R-:W-:Y:S02]  /*52e0*/  FFMA.FTZ R69, R143.reuse, R71, -R68 ;  /* 0x000000478f457223 */ /* 0x040fe40000010844 */
[C---:B------:R-:W-:Y:S02]  /*52f0*/  FFMA.FTZ R66, R143.reuse, R199, R66 ;  /* 0x000000c78f427223 */ /* 0x040fe40000010042 */
[----:B------:R-:W-:Y:S02]  /*5300*/  FMUL.FTZ R71, R142, -R71 ;  /* 0x800000478e477220 */ /* 0x000fe40000410000 */
[----:B------:R-:W-:-:S02]  /*5310*/  FFMA.FTZ R65, R143, R209, -R64 ;  /* 0x000000d18f417223 */ /* 0x000fc40000010840 */
[----:B------:R-:W-:Y:S02]  /*5320*/  FMUL.FTZ R64, R144, -R70 ;  /* 0x8000004690407220 */ /* 0x000fe40000410000 */
[----:B------:R-:W-:Y:S02]  /*5330*/  FADD.FTZ R200, RZ, R66 ;  /* 0x00000042ffc87221 */ /* 0x000fe40000010000 */
[----:B------:R-:W-:Y:S02]  /*5340*/  FFMA.FTZ R72, R143, R72, R71 ;  /* 0x000000488f487223 */ /* 0x000fe40000010047 */
[----:B------:R-:W-:Y:S02]  /*5350*/  FFMA.FTZ R68, R145, R67, -R64 ;  /* 0x0000004391447223 */ /* 0x000fe40000010840 */
[----:B------:R-:W-:Y:S02]  /*5360*/  FADD.FTZ R214, R214, R65 ;  /* 0x00000041d6d67221 */ /* 0x000fe40000010000 */
[----:B------:R-:W-:-:S02]  /*5370*/  FMUL.FTZ R64, R140, R200 ;  /* 0x000000c88c407220 */ /* 0x000fc40000410000 */
[----:B------:R-:W-:Y:S02]  /*5380*/  FADD.FTZ R72, -R175, R72 ;  /* 0x00000048af487221 */ /* 0x000fe40000010100 */
[-C--:B------:R-:W-:Y:S02]  /*5390*/  FMUL.FTZ R65, R140, R214.reuse ;  /* 0x000000d68c417220 */ /* 0x080fe40000410000 */
[----:B------:R-:W-:Y:S02]  /*53a0*/  FFMA.FTZ R64, R141, R214, -R64 ;  /* 0x000000d68d407223 */ /* 0x000fe40000010840 */
[----:B------:R-:W-:Y:S02]  /*53b0*/  FADD.FTZ R69, R176, R69 ;  /* 0x00000045b0457221 */ /* 0x000fe40000010000 */
[C---:B------:R-:W-:Y:S02]  /*53c0*/  FMUL.FTZ R66, R144.reuse, -R72 ;  /* 0x8000004890427220 */ /* 0x040fe40000410000 */
[----:B------:R-:W-:-:S02]  /*53d0*/  FMUL.FTZ R67, R144, -R67 ;  /* 0x8000004390437220 */ /* 0x000fc40000410000 */
[----:B------:R-:W-:Y:S02]  /*53e0*/  FADD.FTZ R211, R211, R64 ;  /* 0x00000040d3d37221 */ /* 0x000fe40000010000 */
[----:B------:R-:W-:Y:S02]  /*53f0*/  FFMA.FTZ R65, R141, R200, R65 ;  /* 0x000000c88d417223 */ /* 0x000fe40000010041 */
[CC--:B------:R-:W-:Y:S02]  /*5400*/  FFMA.FTZ R71, R145.reuse, R69.reuse, -R66 ;  /* 0x0000004591477223 */ /* 0x0c0fe40000010842 */
[----:B------:R-:W-:Y:S02]  /*5410*/  FMUL.FTZ R69, R144, -R69 ;  /* 0x8000004590457220 */ /* 0x000fe40000410000 */
[----:B------:R-:W-:Y:S02]  /*5420*/  FFMA.FTZ R67, R145, R70, R67 ;  /* 0x0000004691437223 */ /* 0x000fe40000010043 */
[----:B------:R-:W-:-:S02]  /*5430*/  FADD.FTZ R197, RZ, R65 ;  /* 0x00000041ffc57221 */ /* 0x000fc40000010000 */
[----:B------:R-:W-:Y:S02]  /*5440*/  FMUL.FTZ R66, R138, R211 ;  /* 0x000000d38a427220 */ /* 0x000fe40000410000 */
[----:B------:R-:W-:Y:S02]  /*5450*/  FFMA.FTZ R72, R145, R72, R69 ;  /* 0x0000004891487223 */ /* 0x000fe40000010045 */
[----:B------:R-:W-:Y:S02]  /*5460*/  FMUL.FTZ R64, R146, -R67 ;  /* 0x8000004392407220 */ /* 0x000fe40000410000 */
[----:B------:R-:W-:Y:S02]  /*5470*/  FFMA.FTZ R66, R139, R197, R66 ;  /* 0x000000c58b427223 */ /* 0x000fe40000010042 */
[----:B------:R-:W-:Y:S02]  /*5480*/  FADD.FTZ R72, -R177, R72 ;  /* 0x00000048b1487221 */ /* 0x000fe40000010100 */
[----:B------:R-:W-:-:S02]  /*5490*/  FFMA.FTZ R69, R147, R68, -R64 ;  /* 0x0000004493457223 */ /* 0x000fc40000010840 */
[----:B------:R-:W-:Y:S02]  /*54a0*/  FMUL.FTZ R68, R146, -R68 ;  /* 0x8000004492447220 */ /* 0x000fe40000410000 */
[----:B------:R-:W-:Y:S02]  /*54b0*/  FADD.FTZ R198, RZ, R66 ;  /* 0x00000042ffc67221 */ /* 0x000fe40000010000 */
[----:B------:R-:W-:Y:S02]  /*54c0*/  FADD.FTZ R71, R178, R71 ;  /* 0x00000047b2477221 */ /* 0x000fe40000010000 */
[----:B------:R-:W-:Y:S02]  /*54d0*/  FMUL.FTZ R66, R146, -R72 ;  /* 0x8000004892427220 */ /* 0x000fe40000410000 */
[----:B------:R-:W-:Y:S02]  /*54e0*/  FMUL.FTZ R64, R138, R197 ;  /* 0x000000c58a407220 */ /* 0x000fe40000410000 */
[----:B------:R-:W-:-:S02]  /*54f0*/  FFMA.FTZ R68, R147, R67, R68 ;  /* 0x0000004393447223 */ /* 0x000fc40000010044 */
[-C--:B------:R-:W-:Y:S02]  /*5500*/  FFMA.FTZ R67, R147, R71.reuse, -R66 ;  /* 0x0000004793437223 */ /* 0x080fe40000010842 */
[----:B------:R-:W-:Y:S02]  /*5510*/  FMUL.FTZ R71, R146, -R71 ;  /* 0x8000004792477220 */ /* 0x000fe40000410000 */
[----:B------:R-:W-:Y:S02]  /*5520*/  FFMA.FTZ R65, R139, R211, -R64 ;  /* 0x000000d38b417223 */ /* 0x000fe40000010840 */
[----:B------:R-:W-:Y:S02]  /*5530*/  FFMA.FTZ R72, R147, R72, R71 ;  /* 0x0000004893487223 */ /* 0x000fe40000010047 */
[----:B------:R-:W-:Y:S02]  /*5540*/  FADD.FTZ R216, R216, R65 ;  /* 0x00000041d8d87221 */ /* 0x000fe40000010000 */
[----:B------:R-:W-:-:S02]  /*5550*/  FMUL.FTZ R64, R136, R198 ;  /* 0x000000c688407220 */ /* 0x000fc40000410000 */
[----:B------:R-:W-:Y:S02]  /*5560*/  FADD.FTZ R72, -R179, R72 ;  /* 0x00000048b3487221 */ /* 0x000fe40000010100 */
[-C--:B------:R-:W-:Y:S02]  /*5570*/  FMUL.FTZ R65, R136, R216.reuse ;  /* 0x000000d888417220 */ /* 0x080fe40000410000 */
[C---:B------:R-:W-:Y:S02]  /*5580*/  FFMA.FTZ R64, R137.reuse, R216, -R64 ;  /* 0x000000d889407223 */ /* 0x040fe40000010840 */
[----:B------:R-:W-:Y:S02]  /*5590*/  FADD.FTZ R67, R180, R67 ;  /* 0x00000043b4437221 */ /* 0x000fe40000010000 */
[----:B------:R-:W-:Y:S02]  /*55a0*/  FMUL.FTZ R74, R148, -R72 ;  /* 0x80000048944a7220 */ /* 0x000fe40000410000 */
[----:B------:R-:W-:-:S02]  /*55b0*/  FFMA.FTZ R65, R137, R198, R65 ;  /* 0x000000c689417223 */ /* 0x000fc40000010041 */
[C---:B------:R-:W-:Y:S02]  /*55c0*/  FMUL.FTZ R66, R148.reuse, -R68 ;  /* 0x8000004494427220 */ /* 0x040fe40000410000 */
[----:B------:R-:W-:Y:S02]  /*55d0*/  FADD.FTZ R213, R213, R64 ;  /* 0x00000040d5d57221 */ /* 0x000fe40000010000 */
[CC--:B------:R-:W-:Y:S02]  /*55e0*/  FFMA.FTZ R71, R149.reuse, R67.reuse, -R74 ;  /* 0x0000004395477223 */ /* 0x0c0fe4000001084a */
[----:B------:R-:W-:Y:S02]  /*55f0*/  FMUL.FTZ R67, R148, -R67 ;  /* 0x8000004394437220 */ /* 0x000fe40000410000 */
[----:B------:R-:W-:Y:S02]  /*5600*/  FADD.FTZ R195, RZ, R65 ;  /* 0x00000041ffc37221 */ /* 0x000fe40000010000 */
[----:B------:R-:W-:-:S02]  /*5610*/  FFMA.FTZ R70, R149, R69, -R66 ;  /* 0x0000004595467223 */ /* 0x000fc40000010842 */
[----:B------:R-:W-:Y:S02]  /*5620*/  FMUL.FTZ R69, R148, -R69 ;  /* 0x8000004594457220 */ /* 0x000fe40000410000 */
[C---:B------:R-:W-:Y:S02]  /*5630*/  FMUL.FTZ R66, R134.reuse, R213 ;  /* 0x000000d586427220 */ /* 0x040fe40000410000 */
[C---:B------:R-:W-:Y:S02]  /*5640*/  FFMA.FTZ R72, R149.reuse, R72, R67 ;  /* 0x0000004895487223 */ /* 0x040fe40000010043 */
[-C--:B------:R-:W-:Y:S02]  /*5650*/  FMUL.FTZ R64, R134, R195.reuse ;  /* 0x000000c386407220 */ /* 0x080fe40000410000 */
[----:B------:R-:W-:Y:S02]  /*5660*/  FFMA.FTZ R69, R149, R68, R69 ;  /* 0x0000004495457223 */ /* 0x000fe40000010045 */
[----:B------:R-:W-:-:S02]  /*5670*/  FFMA.FTZ R66, R135, R195, R66 ;  /* 0x000000c387427223 */ /* 0x000fc40000010042 */
[----:B------:R-:W-:Y:S02]  /*5680*/  FADD.FTZ R72, -R181, R72 ;  /* 0x00000048b5487221 */ /* 0x000fe40000010100 */
[----:B------:R-:W-:Y:S02]  /*5690*/  FFMA.FTZ R65, R135, R213, -R64 ;  /* 0x000000d587417223 */ /* 0x000fe40000010840 */
[----:B------:R-:W-:Y:S02]  /*56a0*/  FMUL.FTZ R64, R150, -R69 ;  /* 0x8000004596407220 */ /* 0x000fe40000410000 */
[----:B------:R-:W-:Y:S02]  /*56b0*/  FADD.FTZ R196, RZ, R66 ;  /* 0x00000042ffc47221 */ /* 0x000fe40000010000 */
[----:B------:R-:W-:Y:S02]  /*56c0*/  FADD.FTZ R71, R182, R71 ;  /* 0x00000047b6477221 */ /* 0x000fe40000010000 */
[----:B------:R-:W-:-:S02]  /*56d0*/  FMUL.FTZ R66, R150, -R72 ;  /* 0x8000004896427220 */ /* 0x000fc40000410000 */
[----:B------:R-:W-:Y:S02]  /*56e0*/  FADD.FTZ R218, R218, R65 ;  /* 0x00000041dada7221 */ /* 0x000fe40000010000 */
[C---:B------:R-:W-:Y:S02]  /*56f0*/  FFMA.FTZ R73, R151.reuse, R70, -R64 ;  /* 0x0000004697497223 */ /* 0x040fe40000010840 */
[-C--:B------:R-:W-:Y:S02]  /*5700*/  FMUL.FTZ R65, R150, -R71.reuse ;  /* 0x8000004796417220 */ /* 0x080fe40000410000 */
[C---:B------:R-:W-:Y:S02]  /*5710*/  FMUL.FTZ R64, R132.reuse, R196 ;  /* 0x000000c484407220 */ /* 0x040fe40000410000 */
[----:B------:R-:W-:Y:S02]  /*5720*/  FFMA.FTZ R71, R151, R71, -R66 ;  /* 0x0000004797477223 */ /* 0x000fe40000010842 */
[----:B------:R-:W-:-:S02]  /*5730*/  FMUL.FTZ R66, R132, R218 ;  /* 0x000000da84427220 */ /* 0x000fc40000410000 */
[C---:B------:R-:W-:Y:S02]  /*5740*/  FFMA.FTZ R64, R133.reuse, R218, -R64 ;  /* 0x000000da85407223 */ /* 0x040fe40000010840 */
[----:B------:R-:W-:Y:S02]  /*5750*/  FFMA.FTZ R217, R133, R196, R66 ;  /* 0x000000c485d97223 */ /* 0x000fe40000010042 */
[----:B------:R-:W-:Y:S01]  /*5760*/  FMUL.FTZ R70, R150, -R70 ;  /* 0x8000004696467220 */ /* 0x000fe20000410000 */
[----:B------:R-:W-:Y:S01]  /*5770*/  CS2R R66, SRZ ;  /* 0x0000000000427805 */ /* 0x000fe2000001ff00 */
[----:B------:R-:W-:Y:S01]  /*5780*/  FADD.FTZ R215, R215, R64 ;  /* 0x00000040d7d77221 */ /* 0x000fe20000010000 */
[----:B------:R-:W-:Y:S01]  /*5790*/  MOV R64, 0x3f800000 ;  /* 0x3f80000000407802 */ /* 0x000fe20000000f00 */
[----:B------:R-:W-:Y:S02]  /*57a0*/  FADD.FTZ R217, RZ, R217 ;  /* 0x000000d9ffd97221 */ /* 0x000fe40000010000 */
[----:B------:R-:W-:-:S02]  /*57b0*/  FFMA.FTZ R74, R151, R69, R70 ;  /* 0x00000045974a7223 */ /* 0x000fc40000010046 */
[C---:B------:R-:W-:Y:S02]  /*57c0*/  FMUL.FTZ R70, R130.reuse, R215 ;  /* 0x000000d782467220 */ /* 0x040fe40000410000 */
[-C--:B------:R-:W-:Y:S02]  /*57d0*/  FMUL.FTZ R68, R130, R217.reuse ;  /* 0x000000d982447220 */ /* 0x080fe40000410000 */
[----:B------:R-:W-:Y:S01]  /*57e0*/  FFMA.FTZ R72, R151, R72, R65 ;  /* 0x0000004897487223 */ /* 0x000fe20000010041 */
[----:B------:R-:W-:Y:S01]  /*57f0*/  HFMA2.MMA R65, -RZ, RZ, 0, 0 ;  /* 0x00000000ff417435 */ /* 0x000fe200000001ff */
[C---:B------:R-:W-:Y:S02]  /*5800*/  FFMA.FTZ R70, R131.reuse, R217, R70 ;  /* 0x000000d983467223 */ /* 0x040fe40000010046 */
[----:B------:R-:W-:Y:S02]  /*5810*/  FFMA.FTZ R69, R131, R215, -R68 ;  /* 0x000000d783457223 */ /* 0x000fe40000010844 */
[----:B------:R-:W-:-:S02]  /*5820*/  FADD.FTZ R72, -R183, R72 ;  /* 0x00000048b7487221 */ /* 0x000fc40000010100 */
[----:B------:R-:W-:Y:S02]  /*5830*/  FADD.FTZ R71, R184, R71 ;  /* 0x00000047b8477221 */ /* 0x000fe40000010000 */
[----:B------:R-:W-:Y:S01]  /*5840*/  FADD.FTZ R220, RZ, R70 ;  /* 0x00000046ffdc7221 */ /* 0x000fe20000010000 */
[----:B------:R0:W1:Y:S01]  /*5850*/  @!P0 LDS.128 R64, [R0.X16+0x3910] ;  /* 0x0039100000408984 */ /* 0x000062000000cc00 */
[----:B------:R-:W-:Y:S01]  /*5860*/  FADD.FTZ R194, R194, R69 ;  /* 0x00000045c2c27221 */ /* 0x000fe20000010000 */
[----:B------:R-:W-:Y:S01]  /*5870*/  ISETP.GT.U32.AND P0, PT, R117, 0x1f, PT ;  /* 0x0000001f7500780c */ /* 0x000fe20003f04070 */
[C---:B------:R-:W-:Y:S02]  /*5880*/  FMUL.FTZ R76, R152.reuse, -R72 ;  /* 0x80000048984c7220 */ /* 0x040fe40000410000 */
[----:B------:R-:W-:Y:S02]  /*5890*/  FMUL.FTZ R70, R152, -R71 ;  /* 0x8000004798467220 */ /* 0x000fe40000410000 */
[----:B------:R-:W-:-:S02]  /*58a0*/  FMUL.FTZ R68, R128, R220 ;  /* 0x000000dc80447220 */ /* 0x000fc40000410000 */
[----:B------:R-:W-:Y:S02]  /*58b0*/  FMUL.FTZ R69, R128, R194 ;  /* 0x000000c280457220 */ /* 0x000fe40000410000 */
[C---:B------:R-:W-:Y:S02]  /*58c0*/  FFMA.FTZ R75, R153.reuse, R71, -R76 ;  /* 0x00000047994b7223 */ /* 0x040fe4000001084c */
[----:B------:R-:W-:Y:S02]  /*58d0*/  FFMA.FTZ R76, R153, R72, R70 ;  /* 0x00000048994c7223 */ /* 0x000fe40000010046 */
[C---:B------:R-:W-:Y:S02]  /*58e0*/  FFMA.FTZ R68, R129.reuse, R194, -R68 ;  /* 0x000000c281447223 */ /* 0x040fe40000010844 */
[----:B------:R-:W-:Y:S02]  /*58f0*/  FFMA.FTZ R70, R129, R220, R69 ;  /* 0x000000dc81467223 */ /* 0x000fe40000010045 */
[----:B------:R-:W-:-:S02]  /*5900*/  FMUL.FTZ R71, R152, -R73 ;  /* 0x8000004998477220 */ /* 0x000fc40000410000 */
[-C--:B------:R-:W-:Y:S02]  /*5910*/  FMUL.FTZ R72, R152, -R74.reuse ;  /* 0x8000004a98487220 */ /* 0x080fe40000410000 */
[----:B------:R-:W-:Y:S02]  /*5920*/  FADD.FTZ R219, R187, R68 ;  /* 0x00000044bbdb7221 */ /* 0x000fe40000010000 */
[----:B------:R-:W-:Y:S02]  /*5930*/  FADD.FTZ R187, RZ, R70 ;  /* 0x00000046ffbb7221 */ /* 0x000fe40000010000 */
[C---:B------:R-:W-:Y:S02]  /*5940*/  FFMA.FTZ R69, R153.reuse, R74, R71 ;  /* 0x0000004a99457223 */ /* 0x040fe40000010047 */
[----:B------:R-:W-:Y:S02]  /*5950*/  FFMA.FTZ R68, R153, R73, -R72 ;  /* 0x0000004999447223 */ /* 0x000fe40000010848 */
[----:B------:R-:W-:-:S02]  /*5960*/  FMUL.FTZ R74, R126, R219 ;  /* 0x000000db7e4a7220 */ /* 0x000fc40000410000 */
[-C--:B------:R-:W-:Y:S02]  /*5970*/  FMUL.FTZ R72, R126, R187.reuse ;  /* 0x000000bb7e487220 */ /* 0x080fe40000410000 */
[C---:B------:R-:W-:Y:S02]  /*5980*/  FFMA.FTZ R74, R127.reuse, R187, R74 ;  /* 0x000000bb7f4a7223 */ /* 0x040fe4000001004a */
[----:B------:R-:W-:Y:S02]  /*5990*/  FFMA.FTZ R72, R127, R219, -R72 ;  /* 0x000000db7f487223 */ /* 0x000fe40000010848 */
[----:B------:R-:W-:Y:S02]  /*59a0*/  FADD.FTZ R224, RZ, R74 ;  /* 0x0000004affe07221 */ /* 0x000fe40000010000 */
[----:B------:R-:W-:Y:S02]  /*59b0*/  FADD.FTZ R226, R87, R72 ;  /* 0x0000004857e27221 */ /* 0x000fe40000010000 */
        /* <DEDUP_REMOVED lines=50> */
.L_x_2181:
[----:B------:R-:W-:Y:S05]  /*5ce0*/  BRA.DIV ~URZ, `(.L_x_2148) ;  /* 0x00004a727f007947 */ /* 0x000fea000b800000 */
[----:B------:R2:W3:Y:S04]  /*5cf0*/  SHFL.DOWN PT, R71, R77, 0x1, 0x1f ;  /* 0x08201f004d477f89 */ /* 0x0004e800000e0000 */
[----:B------:R2:W4:Y:S04]  /*5d00*/  SHFL.DOWN PT, R72, R75, 0x1, 0x1f ;  /* 0x08201f004b487f89 */ /* 0x00052800000e0000 */
[----:B------:R2:W0:Y:S02]  /*5d10*/  SHFL.DOWN PT, R68, R74, 0x1, 0x1f ;  /* 0x08201f004a447f89 */ /* 0x00042400000e0000 */
.L_x_2182:
        /* <DEDUP_REMOVED lines=15> */
.L_x_2150:
[----:B------:R-:W-:Y:S05]  /*5e10*/  BSYNC B1 ;  /* 0x0000000000017941 */ /* 0x000fea0003800000 */
.L_x_2149:
[----:B------:R-:W-:Y:S05]  /*5e20*/  BRA.DIV ~URZ, `(.L_x_2151) ;  /* 0x00004a927f007947 */ /* 0x000fea000b800000 */
[----:B-1----:R1:W2:Y:S04]  /*5e30*/  SHFL.DOWN PT, R70, R76, 0x2, 0x1f ;  /* 0x08401f004c467f89 */ /* 0x0022a800000e0000 */
[----:B---3--:R1:W3:Y:S04]  /*5e40*/  SHFL.DOWN PT, R71, R77, 0x2, 0x1f ;  /* 0x08401f004d477f89 */ /* 0x0082e800000e0000 */
[----:B----4-:R1:W4:Y:S04]  /*5e50*/  SHFL.DOWN PT, R72, R75, 0x2, 0x1f ;  /* 0x08401f004b487f89 */ /* 0x01032800000e0000 */
[----:B0-----:R1:W0:Y:S02]  /*5e60*/  SHFL.DOWN PT, R68, R74, 0x2, 0x1f ;  /* 0x08401f004a447f89 */ /* 0x00122400000e0000 */
.L_x_2183:
        /* <DEDUP_REMOVED lines=15> */
.L_x_2153:
[----:B------:R-:W-:Y:S05]  /*5f60*/  BSYNC B1 ;  /* 0x0000000000017941 */ /* 0x000fea0003800000 */
.L_x_2152:
[----:B------:R-:W-:Y:S05]  /*5f70*/  BRA.DIV ~URZ, `(.L_x_2154) ;  /* 0x00004b127f007947 */ /* 0x000fea000b800000 */
[----:B--2---:R2:W1:Y:S02]  /*5f80*/  SHFL.DOWN PT, R70, R76, 0x4, 0x1f ;  /* 0x08801f004c467f89 */ /* 0x00446400000e0000 */
.L_x_2184:
[----:B------:R-:W-:Y:S05]  /*5f90*/  BRA.DIV ~URZ, `(.L_x_2155) ;  /* 0x00004b727f007947 */ /* 0x000fea000b800000 */
[----:B---3--:R3:W2:Y:S04]  /*5fa0*/  SHFL.DOWN PT, R71, R77, 0x4, 0x1f ;  /* 0x08801f004d477f89 */ /* 0x0086a800000e0000 */
[----:B----4-:R3:W4:Y:S04]  /*5fb0*/  SHFL.DOWN PT, R72, R75, 0x4, 0x1f ;  /* 0x08801f004b487f89 */ /* 0x01072800000e0000 */
[----:B0-----:R3:W0:Y:S02]  /*5fc0*/  SHFL.DOWN PT, R68, R74, 0x4, 0x1f ;  /* 0x08801f004a447f89 */ /* 0x00162400000e0000 */
.L_x_2185:
        /* <DEDUP_REMOVED lines=15> */
.L_x_2157:
[----:B------:R-:W-:Y:S05]  /*60c0*/  BSYNC B1 ;  /* 0x0000000000017941 */ /* 0x000fea0003800000 */
.L_x_2156:
[----:B------:R-:W-:Y:S05]  /*60d0*/  BRA.DIV ~URZ, `(.L_x_2158) ;  /* 0x00004b927f007947 */ /* 0x000fea000b800000 */
[----:B-1----:R1:W3:Y:S04]  /*60e0*/  SHFL.DOWN PT, R70, R76, 0x8, 0x1f ;  /* 0x09001f004c467f89 */ /* 0x0022e800000e0000 */
[----:B--2---:R1:W2:Y:S04]  /*60f0*/  SHFL.DOWN PT, R71, R77, 0x8, 0x1f ;  /* 0x09001f004d477f89 */ /* 0x0042a800000e0000 */
[----:B----4-:R1:W4:Y:S04]  /*6100*/  SHFL.DOWN PT, R72, R75, 0x8, 0x1f ;  /* 0x09001f004b487f89 */ /* 0x01032800000e0000 */
[----:B0-----:R1:W0:Y:S02]  /*6110*/  SHFL.DOWN PT, R68, R74, 0x8, 0x1f ;  /* 0x09001f004a447f89 */ /* 0x00122400000e0000 */
.L_x_2186:
        /* <DEDUP_REMOVED lines=15> */
.L_x_2160:
[----:B------:R-:W-:Y:S05]  /*6210*/  BSYNC B1 ;  /* 0x0000000000017941 */ /* 0x000fea0003800000 */
.L_x_2159:
[----:B------:R-:W-:Y:S05]  /*6220*/  BRA.DIV ~URZ, `(.L_x_2161) ;  /* 0x00004c127f007947 */ /* 0x000fea000b800000 */
[----:B---3--:R3:W1:Y:S02]  /*6230*/  SHFL.DOWN PT, R70, R76, 0x10, 0x1f ;  /* 0x0a001f004c467f89 */ /* 0x00866400000e0000 */
.L_x_2187:
[----:B------:R-:W-:Y:S05]  /*6240*/  BRA.DIV ~URZ, `(.L_x_2162) ;  /* 0x00004c727f007947 */ /* 0x000fea000b800000 */
[----:B--2---:R2:W3:Y:S04]  /*6250*/  SHFL.DOWN PT, R71, R77, 0x10, 0x1f ;  /* 0x0a001f004d477f89 */ /* 0x0044e800000e0000 */
[----:B----4-:R2:W4:Y:S04]  /*6260*/  SHFL.DOWN PT, R72, R75, 0x10, 0x1f ;  /* 0x0a001f004b487f89 */ /* 0x01052800000e0000 */
[----:B0-----:R2:W0:Y:S02]  /*6270*/  SHFL.DOWN PT, R68, R74, 0x10, 0x1f ;  /* 0x0a001f004a447f89 */ /* 0x00142400000e0000 */
.L_x_2188:
        /* <DEDUP_REMOVED lines=13> */
.L_x_2164:
[----:B------:R-:W-:Y:S05]  /*6350*/  BSYNC B1 ;  /* 0x0000000000017941 */ /* 0x000fea0003800000 */
.L_x_2163:
        /* <DEDUP_REMOVED lines=9> */
[-C--:B0-----:R-:W-:Y:S01]  /*63f0*/  FMUL.FTZ R68, R66, R234.reuse ;  /* 0x000000ea42447220 */ /* 0x081fe20000410000 */
        /* <DEDUP_REMOVED lines=10> */
.L_x_2189:
[----:B---3--:R3:W4:Y:S01]  /*64a0*/  LDS.128 R80, [R227+0x1b40] ;  /* 0x001b4000e3507984 */ /* 0x0087220000000c00 */
[----:B------:R-:W-:Y:S01]  /*64b0*/  ISETP.NE.AND P0, PT, R117, 0x1f, PT ;  /* 0x0000001f7500780c */ /* 0x000fe20003f05270 */
[----:B------:R-:W-:Y:S01]  /*64c0*/  BSSY B1, `(.L_x_2166) ;  /* 0x0000011000017945 */ /* 0x000fe20003800000 */
[----:B--2-4-:R-:W-:Y:S01]  /*64d0*/  MOV R76, R78 ;  /* 0x0000004e004c7202 */ /* 0x014fe20000000f00 */
[----:B------:R3:W2:Y:S01]  /*64e0*/  LDS.128 R68, [R227+0x1b30] ;  /* 0x001b3000e3447984 */ /* 0x0006a20000000c00 */
[----:B0-----:R-:W-:Y:S02]  /*64f0*/  MOV R78, R79 ;  /* 0x0000004f004e7202 */ /* 0x001fe40000000f00 */
[----:B------:R-:W-:Y:S01]  /*6500*/  MOV R79, R236 ;  /* 0x000000ec004f7202 */ /* 0x000fe20000000f00 */
[----:B------:R3:W0:Y:S06]  /*6510*/  LDS.128 R72, [R227+0x1b20] ;  /* 0x001b2000e3487984 */ /* 0x00062c0000000c00 */
[----:B------:R-:W-:Y:S05]  /*6520*/  @!P0 BRA `(.L_x_2167) ;  /* 0x000000a000008947 */ /* 0x000fea0003800000 */
[----:B------:R-:W-:-:S04]  /*6530*/  FMUL.FTZ R64, R79, R86 ;  /* 0x000000564f407220 */ /* 0x000fc80000410000 */
[CC--:B------:R-:W-:Y:S02]  /*6540*/  FFMA.FTZ R67, R78.reuse, R85.reuse, -R64 ;  /* 0x000000554e437223 */ /* 0x0c0fe40000010840 */
[-C--:B------:R-:W-:Y:S02]  /*6550*/  FMUL.FTZ R78, R78, R86.reuse ;  /* 0x000000564e4e7220 */ /* 0x080fe40000410000 */
[-C--:B-1----:R-:W-:Y:S02]  /*6560*/  FMUL.FTZ R64, R77, R86.reuse ;  /* 0x000000564d407220 */ /* 0x082fe40000410000 */
[C---:B------:R-:W-:Y:S02]  /*6570*/  FMUL.FTZ R86, R76.reuse, R86 ;  /* 0x000000564c567220 */ /* 0x040fe40000410000 */
[-C--:B------:R-:W-:Y:S02]  /*6580*/  FFMA.FTZ R66, R79, R85.reuse, R78 ;  /* 0x000000554f427223 */ /* 0x080fe4000001004e */
[----:B------:R-:W-:-:S02]  /*6590*/  FFMA.FTZ R76, R76, R85, -R64 ;  /* 0x000000554c4c7223 */ /* 0x000fc40000010840 */
[----:B------:R-:W-:Y:S02]  /*65a0*/  FFMA.FTZ R77, R77, R85, R86 ;  /* 0x000000554d4d7223 */ /* 0x000fe40000010056 */
[----:B------:R-:W-:Y:S02]  /*65b0*/  FADD.FTZ R78, R67, R84 ;  /* 0x00000054434e7221 */ /* 0x000fe40000010000 */
[----:B------:R-:W-:Y:S02]  /*65c0*/  FADD.FTZ R79, R66, R87 ;  /* 0x00000057424f7221 */ /* 0x000fe40000010000 */
.L_x_2167:
[----:B------:R-:W-:Y:S05]  /*65d0*/  BSYNC B1 ;  /* 0x0000000000017941 */ /* 0x000fea0003800000 */
.L_x_2166:
[CC--:B------:R-:W-:Y:S01]  /*65e0*/  FMUL.FTZ R67, R81.reuse, R79.reuse ;  /* 0x0000004f51437220 */ /* 0x0c0fe20000410000 */
[----:B-1----:R1:W-:Y:S01]  /*65f0*/  STS.128 [R227+0x1b40], R76 ;  /* 0x001b404ce3007388 */ /* 0x0023e20000000c00 */
[-C--:B------:R-:W-:Y:S02]  /*6600*/  FMUL.FTZ R64, R81, R78.reuse ;  /* 0x0000004e51407220 */ /* 0x080fe40000410000 */
[C---:B------:R-:W-:Y:S02]  /*6610*/  FFMA.FTZ R67, R80.reuse, R78, -R67 ;  /* 0x0000004e50437223 */ /* 0x040fe40000010843 */
[----:B------:R-:W-:-:S02]  /*6620*/  FFMA.FTZ R64, R80, R79, R64 ;  /* 0x0000004f50407223 */ /* 0x000fc40000010040 */
[----:B------:R-:W-:Y:S02]  /*6630*/  FADD.FTZ R82, R82, R67 ;  /* 0x0000004352527221 */ /* 0x000fe40000010000 */
[----:B------:R-:W-:Y:S02]  /*6640*/  FADD.FTZ R83, R83, R64 ;  /* 0x0000004053537221 */ /* 0x000fe40000010000 */
[C---:B------:R-:W-:Y:S02]  /*6650*/  FMUL.FTZ R64, R81.reuse, R76 ;  /* 0x0000004c51407220 */ /* 0x040fe40000410000 */
[----:B------:R-:W-:Y:S02]  /*6660*/  FMUL.FTZ R67, R81, R77 ;  /* 0x0000004d51437220 */ /* 0x000fe40000410000 */
[C---:B--2---:R-:W-:Y:S02]  /*6670*/  FMUL.FTZ R66, R69.reuse, R82 ;  /* 0x0000005245427220 */ /* 0x044fe40000410000 */
[----:B------:R-:W-:-:S02]  /*6680*/  FMUL.FTZ R85, R69, R83 ;  /* 0x0000005345557220 */ /* 0x000fc40000410000 */
[C---:B------:R-:W-:Y:S02]  /*6690*/  FFMA.FTZ R81, R80.reuse, R77, R64 ;  /* 0x0000004d50517223 */ /* 0x040fe40000010040 */
[----:B------:R-:W-:Y:S02]  /*66a0*/  FFMA.FTZ R80, R80, R76, -R67 ;  /* 0x0000004c50507223 */ /* 0x000fe40000010843 */
[C---:B------:R-:W-:Y:S02]  /*66b0*/  FFMA.FTZ R66, R68.reuse, R83, R66 ;  /* 0x0000005344427223 */ /* 0x040fe40000010042 */
[----:B------:R-:W-:Y:S01]  /*66c0*/  FFMA.FTZ R237, R68, R82, -R85 ;  /* 0x0000005244ed7223 */ /* 0x000fe20000010855 */
[----:B------:R1:W-:Y:S01]  /*66d0*/  STS.128 [R227+0x1b30], R80 ;  /* 0x001b3050e3007388 */ /* 0x0003e20000000c00 */
[C---:B------:R-:W-:Y:S02]  /*66e0*/  FMUL.FTZ R67, R69.reuse, R81 ;  /* 0x0000005145437220 */ /* 0x040fe40000410000 */
[----:B------:R-:W-:-:S02]  /*66f0*/  FMUL.FTZ R85, R69, R80 ;  /* 0x0000005045557220 */ /* 0x000fc40000410000 */
[----:B------:R-:W-:Y:S02]  /*6700*/  FADD.FTZ R87, R71, R66 ;  /* 0x0000004247577221 */ /* 0x000fe40000010000 */
[----:B------:R-:W-:Y:S02]  /*6710*/  FADD.FTZ R86, R70, R237 ;  /* 0x000000ed46567221 */ /* 0x000fe40000010000 */
[C---:B------:R-:W-:Y:S02]  /*6720*/  FFMA.FTZ R84, R68.reuse, R80, -R67 ;  /* 0x0000005044547223 */ /* 0x040fe40000010843 */
[----:B------:R-:W-:Y:S02]  /*6730*/  FFMA.FTZ R85, R68, R81, R85 ;  /* 0x0000005144557223 */ /* 0x000fe40000010055 */
[C---:B0-----:R-:W-:Y:S02]  /*6740*/  FMUL.FTZ R69, R73.reuse, R87 ;  /* 0x0000005749457220 */ /* 0x041fe40000410000 */
        /* <DEDUP_REMOVED lines=15> */
.L_x_2146:
[----:B-1----:R-:W-:Y:S05]  /*6840*/  BSYNC B0 ;  /* 0x0000000000007941 */ /* 0x002fea0003800000 */
.L_x_2145:
        /* <DEDUP_REMOVED lines=16> */
[----:B0-----:R-:W0:Y:S03]  /*6950*/  LDS.64 R68, [R154.X16+0x1b18] ;  /* 0x001b18009a447984 */ /* 0x001e26000000ca00 */
[----:B------:R-:W-:Y:S01]  /*6960*/  FFMA.FTZ R80, R14, -R201, R80 ;  /* 0x800000c90e507223 */ /* 0x000fe20000010050 */
[----:B------:R1:W-:Y:S03]  /*6970*/  @!P2 STS.128 [R0.X16+0x3910], R64 ;  /* 0x003910400000a388 */ /* 0x0003e6000000cc00 */
[----:B------:R-:W-:-:S04]  /*6980*/  FFMA.FTZ R80, R13, -R202, R80 ;  /* 0x800000ca0d507223 */ /* 0x000fc80000010050 */
[----:B------:R-:W-:-:S04]  /*6990*/  FFMA.FTZ R80, R12, -R199, R80 ;  /* 0x800000c70c507223 */ /* 0x000fc80000010050 */
[C---:B------:R-:W-:Y:S02]  /*69a0*/  FFMA.FTZ R80, R11.reuse, -R200, R80 ;  /* 0x800000c80b507223 */ /* 0x040fe40000010050 */
[----:B-1----:R-:W-:-:S04]  /*69b0*/  FFMA.FTZ R65, R11, R214, R81 ;  /* 0x000000d60b417223 */ /* 0x002fc80000010051 */
[----:B------:R-:W-:-:S04]  /*69c0*/  FFMA.FTZ R65, R10, R211, R65 ;  /* 0x000000d30a417223 */ /* 0x000fc80000010041 */
[----:B------:R-:W-:-:S04]  /*69d0*/  FFMA.FTZ R65, R9, R216, R65 ;  /* 0x000000d809417223 */ /* 0x000fc80000010041 */
[----:B------:R-:W-:-:S04]  /*69e0*/  FFMA.FTZ R65, R8, R213, R65 ;  /* 0x000000d508417223 */ /* 0x000fc80000010041 */
[----:B------:R-:W-:Y:S02]  /*69f0*/  FFMA.FTZ R66, R7, R218, R65 ;  /* 0x000000da07427223 */ /* 0x000fe40000010041 */
[----:B------:R-:W-:Y:S02]  /*6a00*/  FFMA.FTZ R65, R10, -R197, R80 ;  /* 0x800000c50a417223 */ /* 0x000fe40000010050 */
[CC--:B0-----:R-:W-:Y:S02]  /*6a10*/  FMUL.FTZ R71, R69.reuse, -R103.reuse ;  /* 0x8000006745477220 */ /* 0x0c1fe40000410000 */
[C---:B------:R-:W-:Y:S02]  /*6a20*/  FMUL.FTZ R103, R68.reuse, -R103 ;  /* 0x8000006744677220 */ /* 0x040fe40000410000 */
[-C--:B------:R-:W-:Y:S02]  /*6a30*/  FFMA.FTZ R68, R68, R102.reuse, -R71 ;  /* 0x0000006644447223 */ /* 0x080fe40000010847 */
[----:B------:R-:W-:-:S02]  /*6a40*/  FFMA.FTZ R75, R69, R102, R103 ;  /* 0x00000066454b7223 */ /* 0x000fc40000010067 */
[----:B------:R-:W-:Y:S02]  /*6a50*/  FADD.FTZ R155, R155, R68 ;  /* 0x000000449b9b7221 */ /* 0x000fe40000010000 */
[----:B------:R-:W-:Y:S02]  /*6a60*/  FADD.FTZ R75, -R170, R75 ;  /* 0x0000004baa4b7221 */ /* 0x000fe40000010100 */
[C---:B------:R-:W-:Y:S02]  /*6a70*/  FMUL.FTZ R68, R124.reuse, -R155 ;  /* 0x8000009b7c447220 */ /* 0x040fe40000410000 */
[-C--:B------:R-:W-:Y:S02]  /*6a80*/  FMUL.FTZ R124, R124, -R75.reuse ;  /* 0x8000004b7c7c7220 */ /* 0x080fe40000410000 */
        /* <DEDUP_REMOVED lines=15> */
[----:B------:R-:W-:Y:S01]  /*6b80*/  FADD.FTZ R158, R158, R129 ;  /* 0x000000819e9e7221 */ /* 0x000fe20000010000 */
[----:B------:R-:W-:Y:S01]  /*6b90*/  PRMT R129, RZ, 0x5410, R59 ;  /* 0x00005410ff817816 */ /* 0x000fe2000000003b */
        /* <DEDUP_REMOVED lines=55> */
[----:B------:R-:W-:Y:S02]  /*6f10*/  FMUL.FTZ R148, R148, -R179 ;  /* 0x800000b394947220 */ /* 0x000fe40000410000 */
[----:B------:R-:W-:Y:S02]  /*6f20*/  FFMA.FTZ R66, R6, R215, R66 ;  /* 0x000000d706427223 */ /* 0x000fe40000010042 */
[----:B------:R-:W-:-:S02]  /*6f30*/  FFMA.FTZ R64, R149, R179, R64 ;  /* 0x000000b395407223 */ /* 0x000fc40000010040 */
[----:B------:R-:W-:Y:S02]  /*6f40*/  FFMA.FTZ R149, R149, R81, -R148 ;  /* 0x0000005195957223 */ /* 0x000fe40000010894 */
[----:B------:R-:W-:Y:S02]  /*6f50*/  FFMA.FTZ R66, R5, R194, R66 ;  /* 0x000000c205427223 */ /* 0x000fe40000010042 */
[----:B------:R-:W-:Y:S02]  /*6f60*/  FADD.FTZ R80, -R181, R64 ;  /* 0x00000040b5507221 */ /* 0x000fe40000010100 */
[----:B------:R-:W-:Y:S02]  /*6f70*/  FADD.FTZ R182, R182, R149 ;  /* 0x00000095b6b67221 */ /* 0x000fe40000010000 */
[----:B------:R-:W-:Y:S02]  /*6f80*/  FFMA.FTZ R65, R9, -R198, R65 ;  /* 0x800000c609417223 */ /* 0x000fe40000010041 */
[----:B------:R-:W-:-:S02]  /*6f90*/  FFMA.FTZ R66, R4, R219, R66 ;  /* 0x000000db04427223 */ /* 0x000fc40000010042 */
[C---:B------:R-:W-:Y:S02]  /*6fa0*/  FMUL.FTZ R64, R150.reuse, -R80 ;  /* 0x8000005096407220 */ /* 0x040fe40000410000 */
[----:B------:R-:W-:Y:S02]  /*6fb0*/  FMUL.FTZ R82, R101, R155 ;  /* 0x0000009b65527220 */ /* 0x000fe40000410000 */
[----:B------:R-:W-:Y:S02]  /*6fc0*/  FMUL.FTZ R150, R150, -R182 ;  /* 0x800000b696967220 */ /* 0x000fe40000410000 */
[----:B------:R-:W-:Y:S02]  /*6fd0*/  FFMA.FTZ R65, R8, -R195, R65 ;  /* 0x800000c308417223 */ /* 0x000fe40000010041 */
[----:B------:R-:W-:Y:S02]  /*6fe0*/  FFMA.FTZ R66, R3, R226, R66 ;  /* 0x000000e203427223 */ /* 0x000fe40000010042 */
[----:B------:R-:W-:-:S02]  /*6ff0*/  FMUL.FTZ R67, R101, R75 ;  /* 0x0000004b65437220 */ /* 0x000fc40000410000 */
[----:B------:R-:W-:Y:S02]  /*7000*/  FFMA.FTZ R82, R100, R75, -R82 ;  /* 0x0000004b64527223 */ /* 0x000fe40000010852 */
[C---:B------:R-:W-:Y:S02]  /*7010*/  FFMA.FTZ R150, R151.reuse, R80, R150 ;  /* 0x0000005097967223 */ /* 0x040fe40000010096 */
[----:B------:R-:W-:Y:S02]  /*7020*/  FFMA.FTZ R83, R151, R182, -R64 ;  /* 0x000000b697537223 */ /* 0x000fe40000010840 */
[----:B------:R-:W-:Y:S02]  /*7030*/  FFMA.FTZ R65, R7, -R196, R65 ;  /* 0x800000c407417223 */ /* 0x000fe40000010041 */
[----:B------:R-:W-:Y:S02]  /*7040*/  FFMA.FTZ R66, R2, R225, R66 ;  /* 0x000000e102427223 */ /* 0x000fe40000010042 */
[----:B------:R-:W-:-:S02]  /*7050*/  FMUL.FTZ R86, R34, R75 ;  /* 0x0000004b22567220 */ /* 0x000fc40000410000 */
[----:B------:R-:W-:Y:S02]  /*7060*/  FFMA.FTZ R225, -R34, R87, R225 ;  /* 0x0000005722e17223 */ /* 0x000fe400000101e1 */
[----:B------:R-:W-:Y:S02]  /*7070*/  FFMA.FTZ R84, R100, R155, R67 ;  /* 0x0000009b64547223 */ /* 0x000fe40000010043 */
[----:B------:R-:W-:Y:S02]  /*7080*/  FMUL.FTZ R75, R221, R82 ;  /* 0x00000052dd4b7220 */ /* 0x000fe40000410000 */
[----:B------:R-:W-:Y:S02]  /*7090*/  FADD.FTZ R183, -R183, R150 ;  /* 0x00000096b7b77221 */ /* 0x000fe40000010100 */
[----:B------:R-:W-:Y:S02]  /*70a0*/  FADD.FTZ R83, R184, R83 ;  /* 0x00000053b8537221 */ /* 0x000fe40000010000 */
[----:B------:R-:W-:-:S02]  /*70b0*/  FFMA.FTZ R65, R6, -R217, R65 ;  /* 0x800000d906417223 */ /* 0x000fc40000010041 */
[----:B------:R-:W-:Y:S02]  /*70c0*/  FFMA.FTZ R84, R225, R84, R75 ;  /* 0x00000054e1547223 */ /* 0x000fe4000001004b */
[C---:B------:R-:W-:Y:S02]  /*70d0*/  FMUL.FTZ R82, R152.reuse, -R183 ;  /* 0x800000b798527220 */ /* 0x040fe40000410000 */
[----:B------:R-:W-:Y:S02]  /*70e0*/  FFMA.FTZ R65, R5, -R220, R65 ;  /* 0x800000dc05417223 */ /* 0x000fe40000010041 */
[----:B------:R-:W-:Y:S02]  /*70f0*/  FMUL.FTZ R152, R152, -R83 ;  /* 0x8000005398987220 */ /* 0x000fe40000410000 */
[-C--:B------:R-:W-:Y:S02]  /*7100*/  FMUL.FTZ R64, R34, R155.reuse ;  /* 0x0000009b22407220 */ /* 0x080fe40000410000 */
[----:B------:R-:W-:-:S02]  /*7110*/  FFMA.FTZ R155, R87, R155, R84 ;  /* 0x0000009b579b7223 */ /* 0x000fc40000010054 */
[----:B------:R-:W-:Y:S02]  /*7120*/  FMUL.FTZ R87, R101, R156 ;  /* 0x0000009c65577220 */ /* 0x000fe40000410000 */
[----:B------:R-:W-:Y:S02]  /*7130*/  FFMA.FTZ R65, R4, -R187, R65 ;  /* 0x800000bb04417223 */ /* 0x000fe40000010041 */
[C---:B------:R-:W-:Y:S02]  /*7140*/  FFMA.FTZ R102, R153.reuse, R183, R152 ;  /* 0x000000b799667223 */ /* 0x040fe40000010098 */
[----:B------:R-:W-:Y:S01]  /*7150*/  FFMA.FTZ R75, R153, R83, -R82 ;  /* 0x00000053994b7223 */ /* 0x000fe20000010852 */
[----:B------:R-:W-:Y:S01]  /*7160*/  PRMT R82, RZ, 0x7610, R60 ;  /* 0x00007610ff527816 */ /* 0x000fe2000000003c */
[----:B------:R-:W-:Y:S01]  /*7170*/  FFMA.FTZ R87, R100, R68, -R87 ;  /* 0x0000004464577223 */ /* 0x000fe20000010857 */
[----:B------:R-:W-:Y:S01]  /*7180*/  PRMT R153, RZ, 0x5410, R58 ;  /* 0x00005410ff997816 */ /* 0x000fe2000000003a */
[----:B------:R-:W-:-:S02]  /*7190*/  FFMA.FTZ R65, R3, -R224, R65 ;  /* 0x800000e003417223 */ /* 0x000fc40000010041 */
[----:B------:R-:W-:Y:S02]  /*71a0*/  FADD.FTZ R102, -R185, R102 ;  /* 0x00000066b9667221 */ /* 0x000fe40000010100 */
[----:B------:R-:W-:Y:S01]  /*71b0*/  FADD.FTZ R186, R186, R75 ;  /* 0x0000004bbaba7221 */ /* 0x000fe20000010000 */
[----:B------:R-:W-:Y:S01]  /*71c0*/  PRMT R75, RZ, 0x5410, R60 ;  /* 0x00005410ff4b7816 */ /* 0x000fe2000000003c */
[----:B------:R-:W-:Y:S02]  /*71d0*/  FMUL.FTZ R85, R221, R86 ;  /* 0x00000056dd557220 */ /* 0x000fe40000410000 */
[----:B------:R-:W-:Y:S02]  /*71e0*/  FMUL.FTZ R137, R224, R87 ;  /* 0x00000057e0897220 */ /* 0x000fe40000410000 */
[----:B------:R-:W-:Y:S02]  /*71f0*/  FFMA.FTZ R67, R2, -R221, R65 ;  /* 0x800000dd02437223 */ /* 0x000fe40000010041 */
[----:B------:R-:W-:-:S02]  /*7200*/  FMUL.FTZ R87, R49, R102 ;  /* 0x0000006631577220 */ /* 0x000fc40000410000 */
        /* <DEDUP_REMOVED lines=8> */
[----:B------:R-:W-:Y:S02]  /*7290*/  FFMA.FTZ R65, R225, R86, -R65 ;  /* 0x00000056e1417223 */ /* 0x000fe40000010841 */
[C---:B------:R-:W-:Y:S02]  /*72a0*/  FMUL.FTZ R125, R35.reuse, R156 ;  /* 0x0000009c237d7220 */ /* 0x040fe40000410000 */
[----:B------:R-:W-:Y:S02]  /*72b0*/  FFMA.FTZ R226, -R35, R129, R226 ;  /* 0x0000008123e27223 */ /* 0x000fe400000101e2 */
[----:B------:R-:W-:-:S02]  /*72c0*/  FMUL.FTZ R128, R224, R131 ;  /* 0x00000083e0807220 */ /* 0x000fc40000410000 */
[C---:B------:R-:W-:Y:S02]  /*72d0*/  FFMA.FTZ R205, -R48.reuse, R82, R205 ;  /* 0x0000005230cd7223 */ /* 0x040fe400000101cd */
[----:B------:R-:W-:Y:S02]  /*72e0*/  FMUL.FTZ R86, R48, R83 ;  /* 0x0000005330567220 */ /* 0x000fe40000410000 */
[----:B------:R-:W-:Y:S02]  /*72f0*/  FMUL.FTZ R124, R203, R126 ;  /* 0x0000007ecb7c7220 */ /* 0x000fe40000410000 */
[----:B------:R-:W-:Y:S02]  /*7300*/  FFMA.FTZ R103, R85, R84, R103 ;  /* 0x0000005455677223 */ /* 0x000fe40000010067 */
[----:B------:R-:W-:Y:S02]  /*7310*/  FADD.FTZ R19, R125, R19 ;  /* 0x000000137d137221 */ /* 0x000fe40000010000 */
[----:B------:R-:W-:-:S02]  /*7320*/  FMUL.FTZ R224, R224, R125 ;  /* 0x0000007de0e07220 */ /* 0x000fc40000410000 */
[----:B------:R-:W-:Y:S02]  /*7330*/  FFMA.FTZ R128, R226, R125, R128 ;  /* 0x0000007de2807223 */ /* 0x000fe40000010080 */
[-C--:B------:R-:W-:Y:S02]  /*7340*/  FMUL.FTZ R125, R203, R86.reuse ;  /* 0x00000056cb7d7220 */ /* 0x080fe40000410000 */
[C---:B------:R-:W-:Y:S02]  /*7350*/  FFMA.FTZ R130, R205.reuse, R86, R124 ;  /* 0x00000056cd827223 */ /* 0x040fe4000001007c */
[----:B------:R-:W-:Y:S02]  /*7360*/  FMUL.FTZ R124, R206, R84 ;  /* 0x00000054ce7c7220 */ /* 0x000fe40000410000 */
[----:B------:R-:W-:Y:S02]  /*7370*/  FADD.FTZ R103, RZ, R103 ;  /* 0x00000067ff677221 */ /* 0x000fe40000010000 */
[----:B------:R-:W-:-:S02]  /*7380*/  FFMA.FTZ R132, R205, R126, -R125 ;  /* 0x0000007ecd847223 */ /* 0x000fc4000001087d */
[----:B------:R-:W-:Y:S01]  /*7390*/  FFMA.FTZ R125, R85, R87, -R124 ;  /* 0x00000057557d7223 */ /* 0x000fe2000001087c */
[--C-:B------:R-:W-:Y:S01]  /*73a0*/  PRMT R87, RZ, 0x5410, R61.reuse ;  /* 0x00005410ff577816 */ /* 0x100fe2000000003d */
[----:B------:R-:W-:Y:S01]  /*73b0*/  FADD.FTZ R130, R103, R130 ;  /* 0x0000008267827221 */ /* 0x000fe20000010000 */
[----:B------:R-:W-:Y:S01]  /*73c0*/  PRMT R124, RZ, 0x7610, R61 ;  /* 0x00007610ff7c7816 */ /* 0x000fe2000000003d */
[C---:B------:R-:W-:Y:S02]  /*73d0*/  FMUL.FTZ R127, R47.reuse, R80 ;  /* 0x000000502f7f7220 */ /* 0x040fe40000410000 */
[----:B------:R-:W-:Y:S02]  /*73e0*/  FMUL.FTZ R103, R47, R182 ;  /* 0x000000b62f677220 */ /* 0x000fe40000410000 */
[----:B------:R-:W-:Y:S02]  /*73f0*/  FMUL.FTZ R126, R46, R81 ;  /* 0x000000512e7e7220 */ /* 0x000fe40000410000 */
[----:B------:R-:W-:-:S02]  /*7400*/  FADD.FTZ R125, RZ, R125 ;  /* 0x0000007dff7d7221 */ /* 0x000fc40000010000 */
[----:B------:R-:W-:Y:S02]  /*7410*/  FFMA.FTZ R210, -R47, R87, R210 ;  /* 0x000000572fd27223 */ /* 0x000fe400000101d2 */
[----:B------:R-:W-:Y:S02]  /*7420*/  FFMA.FTZ R207, -R46, R124, R207 ;  /* 0x0000007c2ecf7223 */ /* 0x000fe400000101cf */
[----:B------:R-:W-:Y:S02]  /*7430*/  FMUL.FTZ R133, R204, R127 ;  /* 0x0000007fcc857220 */ /* 0x000fe40000410000 */
[----:B------:R-:W-:Y:S02]  /*7440*/  FMUL.FTZ R136, R46, R179 ;  /* 0x000000b32e887220 */ /* 0x000fe40000410000 */
[----:B------:R-:W-:Y:S02]  /*7450*/  FMUL.FTZ R134, R204, R103 ;  /* 0x00000067cc867220 */ /* 0x000fe40000410000 */
[----:B------:R-:W-:-:S02]  /*7460*/  FMUL.FTZ R138, R201, R126 ;  /* 0x0000007ec98a7220 */ /* 0x000fc40000410000 */
[----:B------:R-:W-:Y:S01]  /*7470*/  FADD.FTZ R132, R125, R132 ;  /* 0x000000847d847221 */ /* 0x000fe20000010000 */
[----:B------:R-:W-:Y:S01]  /*7480*/  PRMT R125, RZ, 0x5410, R62 ;  /* 0x00005410ff7d7816 */ /* 0x000fe2000000003e */
[C---:B------:R-:W-:Y:S02]  /*7490*/  FFMA.FTZ R133, R210.reuse, R103, R133 ;  /* 0x00000067d2857223 */ /* 0x040fe40000010085 */
[----:B------:R-:W-:Y:S02]  /*74a0*/  FFMA.FTZ R135, R210, R127, -R134 ;  /* 0x0000007fd2877223 */ /* 0x000fe40000010886 */
[-C--:B------:R-:W-:Y:S02]  /*74b0*/  FFMA.FTZ R138, R207, R136.reuse, -R138 ;  /* 0x00000088cf8a7223 */ /* 0x080fe4000001088a */
[----:B------:R-:W-:Y:S02]  /*74c0*/  FMUL.FTZ R136, R201, R136 ;  /* 0x00000088c9887220 */ /* 0x000fe40000410000 */
[----:B------:R-:W-:-:S02]  /*74d0*/  FMUL.FTZ R127, R45, R178 ;  /* 0x000000b22d7f7220 */ /* 0x000fc40000410000 */
[----:B------:R-:W-:Y:S02]  /*74e0*/  FADD.FTZ R130, R130, R133 ;  /* 0x0000008582827221 */ /* 0x000fe40000010000 */
[----:B------:R-:W-:Y:S02]  /*74f0*/  FFMA.FTZ R212, -R45, R125, R212 ;  /* 0x0000007d2dd47223 */ /* 0x000fe400000101d4 */
[----:B------:R-:W-:Y:S02]  /*7500*/  FFMA.FTZ R133, R207, R126, R136 ;  /* 0x0000007ecf857223 */ /* 0x000fe40000010088 */
        /* <DEDUP_REMOVED lines=12> */
[----:B------:R-:W-:Y:S02]  /*75d0*/  FADD.FTZ R135, R135, R138 ;  /* 0x0000008a87877221 */ /* 0x000fe40000010000 */
[-C--:B------:R-:W-:Y:S02]  /*75e0*/  FMUL.FTZ R138, R199, R132.reuse ;  /* 0x00000084c78a7220 */ /* 0x080fe40000410000 */
[----:B------:R-:W-:Y:S02]  /*75f0*/  FADD.FTZ R133, R133, R134 ;  /* 0x0000008685857221 */ /* 0x000fe40000010000 */
[C---:B------:R-:W-:Y:S02]  /*7600*/  FFMA.FTZ R134, R209.reuse, R132, R139 ;  /* 0x00000084d1867223 */ /* 0x040fe4000001008b */
[----:B------:R-:W-:-:S02]  /*7610*/  FFMA.FTZ R139, R209, R140, -R138 ;  /* 0x0000008cd18b7223 */ /* 0x000fc4000001088a */
[----:B------:R-:W-:Y:S01]  /*7620*/  FADD.FTZ R138, R133, R134 ;  /* 0x00000086858a7221 */ /* 0x000fe20000010000 */
[--C-:B------:R-:W-:Y:S01]  /*7630*/  PRMT R133, RZ, 0x5410, R63.reuse ;  /* 0x00005410ff857816 */ /* 0x100fe2000000003f */
[----:B------:R-:W-:Y:S01]  /*7640*/  FADD.FTZ R136, R135, R136 ;  /* 0x0000008887887221 */ /* 0x000fe20000010000 */
[----:B------:R-:W-:Y:S01]  /*7650*/  PRMT R134, RZ, 0x7610, R63 ;  /* 0x00007610ff867816 */ /* 0x000fe2000000003f */
[C---:B------:R-:W-:Y:S02]  /*7660*/  FMUL.FTZ R135, R43.reuse, R174 ;  /* 0x000000ae2b877220 */ /* 0x040fe40000410000 */
[C---:B------:R-:W-:Y:S02]  /*7670*/  FFMA.FTZ R214, -R43.reuse, R133, R214 ;  /* 0x000000852bd67223 */ /* 0x040fe400000101d6 */
[----:B------:R-:W-:Y:S02]  /*7680*/  FMUL.FTZ R141, R43, R76 ;  /* 0x0000004c2b8d7220 */ /* 0x000fe40000410000 */
[----:B------:R-:W-:-:S02]  /*7690*/  FMUL.FTZ R140, R200, R135 ;  /* 0x00000087c88c7220 */ /* 0x000fc40000410000 */
[----:B------:R-:W-:Y:S02]  /*76a0*/  FADD.FTZ R136, R136, R139 ;  /* 0x0000008b88887221 */ /* 0x000fe40000010000 */
[-C--:B------:R-:W-:Y:S02]  /*76b0*/  FFMA.FTZ R139, R214, R141.reuse, -R140 ;  /* 0x0000008dd68b7223 */ /* 0x080fe4000001088c */
[----:B------:R-:W-:Y:S02]  /*76c0*/  FMUL.FTZ R141, R200, R141 ;  /* 0x0000008dc88d7220 */ /* 0x000fe40000410000 */
[----:B------:R-:W-:Y:S02]  /*76d0*/  FMUL.FTZ R143, R101, R68 ;  /* 0x00000044658f7220 */ /* 0x000fe40000410000 */
[C---:B------:R-:W-:Y:S02]  /*76e0*/  FMUL.FTZ R140, R42.reuse, R171 ;  /* 0x000000ab2a8c7220 */ /* 0x040fe40000410000 */
[----:B------:R-:W-:-:S02]  /*76f0*/  FMUL.FTZ R68, R42, R77 ;  /* 0x0000004d2a447220 */ /* 0x000fc40000410000 */
[----:B------:R-:W-:Y:S02]  /*7700*/  FFMA.FTZ R141, R214, R135, R141 ;  /* 0x00000087d68d7223 */ /* 0x000fe4000001008d */
[----:B------:R-:W-:Y:S02]  /*7710*/  FFMA.FTZ R144, R100, R156, R143 ;  /* 0x0000009c64907223 */ /* 0x000fe4000001008f */
[----:B------:R-:W-:Y:S02]  /*7720*/  FFMA.FTZ R211, -R42, R134, R211 ;  /* 0x000000862ad37223 */ /* 0x000fe400000101d3 */
[C---:B------:R-:W-:Y:S02]  /*7730*/  FMUL.FTZ R142, R197.reuse, R140 ;  /* 0x0000008cc58e7220 */ /* 0x040fe40000410000 */
[----:B------:R-:W-:Y:S02]  /*7740*/  FFMA.FTZ R131, R226, R131, -R224 ;  /* 0x00000083e2837223 */ /* 0x000fe400000108e0 */
[----:B------:R-:W-:-:S02]  /*7750*/  FMUL.FTZ R143, R197, R68 ;  /* 0x00000044c58f7220 */ /* 0x000fc40000410000 */
[----:B------:R-:W-:Y:S02]  /*7760*/  FADD.FTZ R138, R138, R141 ;  /* 0x0000008d8a8a7221 */ /* 0x000fe40000010000 */
[----:B------:R-:W-:Y:S01]  /*7770*/  FFMA.FTZ R226, R226, R144, R137 ;  /* 0x00000090e2e27223 */ /* 0x000fe20000010089 */
[----:B------:R-:W-:Y:S01]  /*7780*/  PRMT R137, RZ, 0x5410, R56 ;  /* 0x00005410ff897816 */ /* 0x000fe20000000038 */
[----:B------:R-:W-:Y:S02]  /*7790*/  FFMA.FTZ R141, R211, R68, R142 ;  /* 0x00000044d38d7223 */ /* 0x000fe4000001008e */
[----:B------:R-:W-:Y:S02]  /*77a0*/  FMUL.FTZ R145, R41, R74 ;  /* 0x0000004a29917220 */ /* 0x000fe40000410000 */
[----:B------:R-:W-:Y:S02]  /*77b0*/  FFMA.FTZ R143, R211, R140, -R143 ;  /* 0x0000008cd38f7223 */ /* 0x000fe4000001088f */
[----:B------:R-:W-:Y:S01]  /*77c0*/  FADD.FTZ R140, R136, R139 ;  /* 0x0000008b888c7221 */ /* 0x000fe20000010000 */
[----:B------:R-:W-:Y:S01]  /*77d0*/  PRMT R136, RZ, 0x7610, R56 ;  /* 0x00007610ff887816 */ /* 0x000fe20000000038 */
[----:B------:R-:W-:-:S02]  /*77e0*/  FADD.FTZ R141, R138, R141 ;  /* 0x0000008d8a8d7221 */ /* 0x000fc40000010000 */
[C---:B------:R-:W-:Y:S02]  /*77f0*/  FMUL.FTZ R139, R41.reuse, R162 ;  /* 0x000000a2298b7220 */ /* 0x040fe40000410000 */
[----:B------:R-:W-:Y:S02]  /*7800*/  FFMA.FTZ R216, -R41, R137, R216 ;  /* 0x0000008929d87223 */ /* 0x000fe400000101d8 */
[----:B------:R-:W-:Y:S02]  /*7810*/  FMUL.FTZ R142, R198, R145 ;  /* 0x00000091c68e7220 */ /* 0x000fe40000410000 */
[----:B------:R-:W-:Y:S02]  /*7820*/  FMUL.FTZ R138, R40, R161 ;  /* 0x000000a1288a7220 */ /* 0x000fe40000410000 */
[----:B------:R-:W-:Y:S02]  /*7830*/  FMUL.FTZ R146, R198, R139 ;  /* 0x0000008bc6927220 */ /* 0x000fe40000410000 */
[----:B------:R-:W-:-:S02]  /*7840*/  FFMA.FTZ R213, -R40, R136, R213 ;  /* 0x0000008828d57223 */ /* 0x000fc400000101d5 */
[----:B------:R-:W-:Y:S02]  /*7850*/  FMUL.FTZ R148, R40, R73 ;  /* 0x0000004928947220 */ /* 0x000fe40000410000 */
[C---:B------:R-:W-:Y:S02]  /*7860*/  FFMA.FTZ R144, R216.reuse, R139, R142 ;  /* 0x0000008bd8907223 */ /* 0x040fe4000001008e */
[----:B------:R-:W-:Y:S02]  /*7870*/  FMUL.FTZ R147, R195, R138 ;  /* 0x0000008ac3937220 */ /* 0x000fe40000410000 */
[----:B------:R-:W-:Y:S02]  /*7880*/  FFMA.FTZ R145, R216, R145, -R146 ;  /* 0x00000091d8917223 */ /* 0x000fe40000010892 */
[----:B------:R-:W-:Y:S01]  /*7890*/  FADD.FTZ R144, R141, R144 ;  /* 0x000000908d907221 */ /* 0x000fe20000010000 */
[----:B------:R-:W-:Y:S01]  /*78a0*/  PRMT R141, RZ, 0x5410, R57 ;  /* 0x00005410ff8d7816 */ /* 0x000fe20000000039 */
[----:B------:R-:W-:-:S02]  /*78b0*/  FFMA.FTZ R146, R213, R148, -R147 ;  /* 0x00000094d5927223 */ /* 0x000fc40000010893 */
[----:B------:R-:W-:Y:S02]  /*78c0*/  FADD.FTZ R142, R140, R143 ;  /* 0x0000008f8c8e7221 */ /* 0x000fe40000010000 */
[----:B------:R-:W-:Y:S02]  /*78d0*/  FMUL.FTZ R148, R195, R148 ;  /* 0x00000094c3947220 */ /* 0x000fe40000410000 */
[----:B------:R-:W-:Y:S02]  /*78e0*/  FMUL.FTZ R140, R39, R160 ;  /* 0x000000a0278c7220 */ /* 0x000fe40000410000 */
[----:B------:R-:W-:Y:S02]  /*78f0*/  FFMA.FTZ R147, R213, R138, R148 ;  /* 0x0000008ad5937223 */ /* 0x000fe40000010094 */
[C---:B------:R-:W-:Y:S02]  /*7900*/  FFMA.FTZ R143, -R39.reuse, R141, R218 ;  /* 0x0000008d278f7223 */ /* 0x040fe400000101da */
[----:B------:R-:W-:-:S02]  /*7910*/  FMUL.FTZ R148, R39, R72 ;  /* 0x0000004827947220 */ /* 0x000fc40000410000 */
[----:B------:R-:W-:Y:S02]  /*7920*/  FMUL.FTZ R149, R196, R140 ;  /* 0x0000008cc4957220 */ /* 0x000fe40000410000 */
[----:B------:R-:W-:Y:S01]  /*7930*/  FADD.FTZ R145, R142, R145 ;  /* 0x000000918e917221 */ /* 0x000fe20000010000 */
[----:B------:R-:W-:Y:S01]  /*7940*/  PRMT R142, RZ, 0x7610, R57 ;  /* 0x00007610ff8e7816 */ /* 0x000fe20000000039 */
[-C--:B------:R-:W-:Y:S02]  /*7950*/  FFMA.FTZ R150, R143, R148.reuse, -R149 ;  /* 0x000000948f967223 */ /* 0x080fe40000010895 */
[----:B------:R-:W-:Y:S02]  /*7960*/  FMUL.FTZ R148, R196, R148 ;  /* 0x00000094c4947220 */ /* 0x000fe40000410000 */
[----:B------:R-:W-:Y:S02]  /*7970*/  FMUL.FTZ R152, R38, R71 ;  /* 0x0000004726987220 */ /* 0x000fe40000410000 */
[----:B------:R-:W-:-:S02]  /*7980*/  FADD.FTZ R147, R144, R147 ;  /* 0x0000009390937221 */ /* 0x000fc40000010000 */
[C---:B------:R-:W-:Y:S02]  /*7990*/  FFMA.FTZ R215, -R38.reuse, R142, R215 ;  /* 0x0000008e26d77223 */ /* 0x040fe400000101d7 */
[----:B------:R-:W-:Y:S02]  /*79a0*/  FMUL.FTZ R144, R38, R159 ;  /* 0x0000009f26907220 */ /* 0x000fe40000410000 */
[----:B------:R-:W-:Y:S02]  /*79b0*/  FFMA.FTZ R148, R143, R140, R148 ;  /* 0x0000008c8f947223 */ /* 0x000fe40000010094 */
[----:B------:R-:W-:Y:S02]  /*79c0*/  FMUL.FTZ R149, R217, R152 ;  /* 0x00000098d9957220 */ /* 0x000fe40000410000 */
[----:B------:R-:W-:Y:S02]  /*79d0*/  FADD.FTZ R145, R145, R146 ;  /* 0x0000009291917221 */ /* 0x000fe40000010000 */
[----:B------:R-:W-:-:S02]  /*79e0*/  FADD.FTZ R147, R147, R148 ;  /* 0x0000009493937221 */ /* 0x000fc40000010000 */
[----:B------:R-:W-:Y:S02]  /*79f0*/  FFMA.FTZ R146, R215, R144, R149 ;  /* 0x00000090d7927223 */ /* 0x000fe40000010095 */
[----:B------:R-:W-:Y:S02]  /*7a00*/  FFMA.FTZ R226, R129, R156, R226 ;  /* 0x0000009c81e27223 */ /* 0x000fe400000100e2 */
[----:B------:R-:W-:Y:S02]  /*7a10*/  FMUL.FTZ R129, R37, R158 ;  /* 0x0000009e25817220 */ /* 0x000fe40000410000 */
[----:B------:R-:W-:Y:S02]  /*7a20*/  FADD.FTZ R146, R147, R146 ;  /* 0x0000009293927221 */ /* 0x000fe40000010000 */
[C---:B------:R-:W-:Y:S02]  /*7a30*/  FFMA.FTZ R194, -R37.reuse, R153, R194 ;  /* 0x0000009925c27223 */ /* 0x040fe400000101c2 */
[----:B------:R-:W-:-:S02]  /*7a40*/  FMUL.FTZ R147, R37, R70 ;  /* 0x0000004625937220 */ /* 0x000fc40000410000 */
[----:B------:R-:W-:Y:S02]  /*7a50*/  FMUL.FTZ R148, R220, R129 ;  /* 0x00000081dc947220 */ /* 0x000fe40000410000 */
[----:B------:R-:W-:Y:S01]  /*7a60*/  FADD.FTZ R50, R155, R50 ;  /* 0x000000329b327221 */ /* 0x000fe20000010000 */
[----:B------:R-:W-:Y:S01]  /*7a70*/  PRMT R155, RZ, 0x7610, R58 ;  /* 0x00007610ff9b7816 */ /* 0x000fe2000000003a */
[----:B------:R-:W-:Y:S02]  /*7a80*/  FFMA.FTZ R148, R194, R147, -R148 ;  /* 0x00000093c2947223 */ /* 0x000fe40000010894 */
[----:B------:R-:W-:Y:S02]  /*7a90*/  FMUL.FTZ R154, R36, R69 ;  /* 0x00000045249a7220 */ /* 0x000fe40000410000 */
[----:B------:R-:W-:Y:S02]  /*7aa0*/  FMUL.FTZ R147, R220, R147 ;  /* 0x00000093dc937220 */ /* 0x000fe40000410000 */
[----:B------:R-:W-:-:S02]  /*7ab0*/  FMUL.FTZ R151, R217, R144 ;  /* 0x00000090d9977220 */ /* 0x000fc40000410000 */
[----:B------:R-:W-:Y:S02]  /*7ac0*/  FADD.FTZ R145, R145, R150 ;  /* 0x0000009691917221 */ /* 0x000fe40000010000 */
[C---:B------:R-:W-:Y:S02]  /*7ad0*/  FFMA.FTZ R219, -R36.reuse, R155, R219 ;  /* 0x0000009b24db7223 */ /* 0x040fe400000101db */
[----:B------:R-:W-:Y:S02]  /*7ae0*/  FMUL.FTZ R150, R36, R157 ;  /* 0x0000009d24967220 */ /* 0x000fe40000410000 */
[----:B------:R-:W-:Y:S02]  /*7af0*/  FMUL.FTZ R149, R187, R154 ;  /* 0x0000009abb957220 */ /* 0x000fe40000410000 */
[----:B------:R-:W-:Y:S02]  /*7b00*/  FFMA.FTZ R147, R194, R129, R147 ;  /* 0x00000081c2937223 */ /* 0x000fe40000010093 */
[----:B------:R-:W-:-:S02]  /*7b10*/  FFMA.FTZ R152, R215, R152, -R151 ;  /* 0x00000098d7987223 */ /* 0x000fc40000010897 */
[-C--:B------:R-:W-:Y:S02]  /*7b20*/  FFMA.FTZ R151, R219, R150.reuse, R149 ;  /* 0x00000096db977223 */ /* 0x080fe40000010095 */
[----:B------:R-:W-:Y:S02]  /*7b30*/  FADD.FTZ R146, R146, R147 ;  /* 0x0000009392927221 */ /* 0x000fe40000010000 */
[----:B------:R-:W-:Y:S02]  /*7b40*/  FADD.FTZ R20, R150, R20 ;  /* 0x0000001496147221 */ /* 0x000fe40000010000 */
[----:B------:R-:W-:Y:S02]  /*7b50*/  FMUL.FTZ R150, R187, R150 ;  /* 0x00000096bb967220 */ /* 0x000fe40000410000 */
[----:B------:R-:W-:Y:S02]  /*7b60*/  FADD.FTZ R145, R145, R152 ;  /* 0x0000009891917221 */ /* 0x000fe40000010000 */
[----:B------:R-:W-:-:S02]  /*7b70*/  FADD.FTZ R151, R146, R151 ;  /* 0x0000009792977221 */ /* 0x000fc40000010000 */
[----:B------:R-:W-:Y:S02]  /*7b80*/  FFMA.FTZ R150, R219, R154, -R150 ;  /* 0x0000009adb967223 */ /* 0x000fe40000010896 */
[----:B------:R-:W-:Y:S02]  /*7b90*/  FADD.FTZ R145, R145, R148 ;  /* 0x0000009491917221 */ /* 0x000fe40000010000 */
[----:B------:R-:W-:Y:S02]  /*7ba0*/  FADD.FTZ R151, R151, R128 ;  /* 0x0000008097977221 */ /* 0x000fe40000010000 */
[----:B------:R-:W-:Y:S01]  /*7bb0*/  FMUL.FTZ R149, R101, R157 ;  /* 0x0000009d65957220 */ /* 0x000fe20000410000 */
[----:B------:R-:W-:Y:S01]  /*7bc0*/  SHFL.DOWN PT, R128, R67, 0x1, 0x1f ;  /* 0x08201f0043807f89 */ /* 0x000fe200000e0000 */
[----:B------:R-:W-:Y:S02]  /*7bd0*/  FADD.FTZ R150, R145, R150 ;  /* 0x0000009691967221 */ /* 0x000fe40000010000 */
[----:B------:R-:W-:Y:S01]  /*7be0*/  FADD.FTZ R151, R151, R64 ;  /* 0x0000004097977221 */ /* 0x000fe20000010000 */
[----:B------:R-:W-:Y:S01]  /*7bf0*/  SHFL.DOWN PT, R145, R66, 0x1, 0x1f ;  /* 0x08201f0042917f89 */ /* 0x000fe200000e0000 */
[----:B------:R-:W-:-:S02]  /*7c00*/  FFMA.FTZ R148, R100, R69, -R149 ;  /* 0x0000004564947223 */ /* 0x000fc40000010895 */
[C---:B------:R-:W-:Y:S02]  /*7c10*/  FMUL.FTZ R69, R101.reuse, R69 ;  /* 0x0000004565457220 */ /* 0x040fe40000410000 */
[----:B------:R-:W-:Y:S02]  /*7c20*/  FADD.FTZ R150, R150, R131 ;  /* 0x0000008396967221 */ /* 0x000fe40000010000 */
[----:B------:R-:W0:Y:S01]  /*7c30*/  SHFL.DOWN PT, R131, R151, 0x1, 0x1f ;  /* 0x08201f0097837f89 */ /* 0x000e2200000e0000 */
[----:B------:R-:W-:Y:S02]  /*7c40*/  FFMA.FTZ R146, R100, R157, R69 ;  /* 0x0000009d64927223 */ /* 0x000fe40000010045 */
[----:B------:R-:W-:Y:S02]  /*7c50*/  FMUL.FTZ R69, R101, R158 ;  /* 0x0000009e65457220 */ /* 0x000fe40000410000 */
[----:B------:R-:W-:Y:S02]  /*7c60*/  FADD.FTZ R150, R150, R65 ;  /* 0x0000004196967221 */ /* 0x000fe40000010000 */
[----:B------:R-:W-:-:S02]  /*7c70*/  FFMA.FTZ R69, R100, R70, -R69 ;  /* 0x0000004664457223 */ /* 0x000fc40000010845 */
[C---:B------:R-:W-:Y:S02]  /*7c80*/  FMUL.FTZ R65, R101.reuse, R70 ;  /* 0x0000004665417220 */ /* 0x040fe40000410000 */
[----:B------:R-:W1:Y:S01]  /*7c90*/  SHFL.DOWN PT, R70, R150, 0x1, 0x1f ;  /* 0x08201f0096467f89 */ /* 0x000e6200000e0000 */
[----:B------:R-:W-:Y:S02]  /*7ca0*/  FMUL.FTZ R64, R101, R159 ;  /* 0x0000009f65407220 */ /* 0x000fe40000410000 */
[----:B------:R-:W-:Y:S02]  /*7cb0*/  FMUL.FTZ R69, R220, R69 ;  /* 0x00000045dc457220 */ /* 0x000fe40000410000 */
[C---:B------:R-:W-:Y:S02]  /*7cc0*/  FFMA.FTZ R64, R100.reuse, R71, -R64 ;  /* 0x0000004764407223 */ /* 0x040fe40000010840 */
[----:B------:R-:W-:Y:S02]  /*7cd0*/  FFMA.FTZ R65, R100, R158, R65 ;  /* 0x0000009e64417223 */ /* 0x000fe40000010041 */
[----:B------:R-:W-:Y:S01]  /*7ce0*/  FMUL.FTZ R217, R217, R64 ;  /* 0x00000040d9d97220 */ /* 0x000fe20000410000 */
[----:B------:R-:W-:Y:S01]  /*7cf0*/  MOV R64, R151 ;  /* 0x0000009700407202 */ /* 0x000fe20000000f00 */
[----:B------:R-:W-:-:S02]  /*7d00*/  FFMA.FTZ R65, R194, R65, R69 ;  /* 0x00000041c2417223 */ /* 0x000fc40000010045 */
[----:B------:R-:W-:Y:S02]  /*7d10*/  FMUL.FTZ R148, R187, R148 ;  /* 0x00000094bb947220 */ /* 0x000fe40000410000 */
[----:B------:R-:W-:Y:S02]  /*7d20*/  FFMA.FTZ R65, R153, R158, R65 ;  /* 0x0000009e99417223 */ /* 0x000fe40000010041 */
[----:B0-----:R-:W-:Y:S02]  /*7d30*/  @!P0 FADD.FTZ R64, R64, R131 ;  /* 0x0000008340408221 */ /* 0x001fe40000010000 */
[----:B------:R-:W-:Y:S01]  /*7d40*/  FADD.FTZ R96, R65, R96 ;  /* 0x0000006041607221 */ /* 0x000fe20000010000 */
[----:B------:R-:W-:Y:S01]  /*7d50*/  MOV R65, R150 ;  /* 0x0000009600417202 */ /* 0x000fe20000000f00 */
[----:B------:R-:W-:Y:S02]  /*7d60*/  FFMA.FTZ R146, R219, R146, R148 ;  /* 0x00000092db927223 */ /* 0x000fe40000010094 */
[----:B------:R-:W-:-:S02]  /*7d70*/  FADD.FTZ R21, R129, R21 ;  /* 0x0000001581157221 */ /* 0x000fc40000010000 */
[----:B------:R-:W0:Y:S01]  /*7d80*/  SHFL.DOWN PT, R129, R64, 0x2, 0x1f ;  /* 0x08401f0040817f89 */ /* 0x000e2200000e0000 */
[----:B------:R-:W-:Y:S02]  /*7d90*/  FFMA.FTZ R146, R155, R157, R146 ;  /* 0x0000009d9b927223 */ /* 0x000fe40000010092 */
[----:B------:R-:W-:Y:S02]  /*7da0*/  @!P0 FADD.FTZ R66, R66, R145 ;  /* 0x0000009142428221 */ /* 0x000fe40000010000 */
[----:B------:R-:W-:Y:S02]  /*7db0*/  @!P0 FADD.FTZ R67, R67, R128 ;  /* 0x0000008043438221 */ /* 0x000fe40000010000 */
[----:B-1----:R-:W-:Y:S01]  /*7dc0*/  @!P0 FADD.FTZ R65, R65, R70 ;  /* 0x0000004641418221 */ /* 0x002fe20000010000 */
[----:B------:R-:W1:Y:S01]  /*7dd0*/  SHFL.DOWN PT, R131, R66, 0x2, 0x1f ;  /* 0x08401f0042837f89 */ /* 0x000e6200000e0000 */
[----:B------:R-:W-:Y:S01]  /*7de0*/  FADD.FTZ R97, R146, R97 ;  /* 0x0000006192617221 */ /* 0x000fe20000010000 */
[----:B------:R-:W-:Y:S01]  /*7df0*/  ISETP.GT.AND P0, PT, R115, 0x1d, PT ;  /* 0x0000001d7300780c */ /* 0x000fe20003f04270 */
[----:B------:R-:W-:Y:S01]  /*7e00*/  FADD.FTZ R22, R144, R22 ;  /* 0x0000001690167221 */ /* 0x000fe20000010000 */
[----:B------:R-:W2:Y:S01]  /*7e10*/  SHFL.DOWN PT, R146, R67, 0x2, 0x1f ;  /* 0x08401f0043927f89 */ /* 0x000ea200000e0000 */
[----:B------:R-:W-:-:S02]  /*7e20*/  FMUL.FTZ R69, R101, R160 ;  /* 0x000000a065457220 */ /* 0x000fc40000410000 */
[C---:B------:R-:W-:Y:S01]  /*7e30*/  FMUL.FTZ R70, R101.reuse, R71 ;  /* 0x0000004765467220 */ /* 0x040fe20000410000 */
[----:B------:R-:W4:Y:S01]  /*7e40*/  SHFL.DOWN PT, R144, R65, 0x2, 0x1f ;  /* 0x08401f0041907f89 */ /* 0x000f2200000e0000 */
[CC--:B------:R-:W-:Y:S02]  /*7e50*/  FFMA.FTZ R69, R100.reuse, R72.reuse, -R69 ;  /* 0x0000004864457223 */ /* 0x0c0fe40000010845 */
[----:B------:R-:W-:Y:S02]  /*7e60*/  FMUL.FTZ R71, R101, R72 ;  /* 0x0000004865477220 */ /* 0x000fe40000410000 */
[----:B------:R-:W-:Y:S02]  /*7e70*/  FFMA.FTZ R128, R100, R159, R70 ;  /* 0x0000009f64807223 */ /* 0x000fe40000010046 */
[----:B------:R-:W-:Y:S02]  /*7e80*/  FMUL.FTZ R196, R196, R69 ;  /* 0x00000045c4c47220 */ /* 0x000fe40000410000 */
[----:B0-----:R-:W-:-:S02]  /*7e90*/  @!P0 FADD.FTZ R64, R64, R129 ;  /* 0x0000008140408221 */ /* 0x001fc40000010000 */
[----:B------:R-:W-:Y:S02]  /*7ea0*/  FFMA.FTZ R72, R100, R160, R71 ;  /* 0x000000a064487223 */ /* 0x000fe40000010047 */
[----:B------:R-:W-:Y:S01]  /*7eb0*/  FFMA.FTZ R128, R215, R128, R217 ;  /* 0x00000080d7807223 */ /* 0x000fe200000100d9 */
[----:B------:R-:W0:Y:S01]  /*7ec0*/  SHFL.DOWN PT, R129, R64, 0x4, 0x1f ;  /* 0x08801f0040817f89 */ /* 0x000e2200000e0000 */
[----:B------:R-:W-:Y:S02]  /*7ed0*/  FMUL.FTZ R69, R101, R161 ;  /* 0x000000a165457220 */ /* 0x000fe40000410000 */
[----:B------:R-:W-:Y:S02]  /*7ee0*/  FFMA.FTZ R72, R143, R72, R196 ;  /* 0x000000488f487223 */ /* 0x000fe400000100c4 */
[----:B------:R-:W-:Y:S02]  /*7ef0*/  FFMA.FTZ R128, R142, R159, R128 ;  /* 0x0000009f8e807223 */ /* 0x000fe40000010080 */
[----:B-1----:R-:W-:-:S02]  /*7f00*/  @!P0 FADD.FTZ R66, R66, R131 ;  /* 0x0000008342428221 */ /* 0x002fc40000010000 */
[----:B--2---:R-:W-:Y:S02]  /*7f10*/  @!P0 FADD.FTZ R67, R67, R146 ;  /* 0x0000009243438221 */ /* 0x004fe40000010000 */
[----:B----4-:R-:W-:Y:S01]  /*7f20*/  @!P0 FADD.FTZ R65, R65, R144 ;  /* 0x0000009041418221 */ /* 0x010fe20000010000 */
[----:B------:R-:W1:Y:S01]  /*7f30*/  SHFL.DOWN PT, R131, R66, 0x4, 0x1f ;  /* 0x08801f0042837f89 */ /* 0x000e6200000e0000 */
[-C--:B------:R-:W-:Y:S01]  /*7f40*/  FFMA.FTZ R70, R100, R73.reuse, -R69 ;  /* 0x0000004964467223 */ /* 0x080fe20000010845 */
[----:B------:R-:W-:Y:S01]  /*7f50*/  ISETP.GT.AND P0, PT, R115, 0x1b, PT ;  /* 0x0000001b7300780c */ /* 0x000fe20003f04270 */
[----:B------:R-:W-:Y:S02]  /*7f60*/  FMUL.FTZ R73, R101, R73 ;  /* 0x0000004965497220 */ /* 0x000fe40000410000 */
[----:B------:R-:W-:Y:S02]  /*7f70*/  FFMA.FTZ R141, R141, R160, R72 ;  /* 0x000000a08d8d7223 */ /* 0x000fe40000010048 */
[----:B------:R-:W-:Y:S01]  /*7f80*/  FADD.FTZ R95, R128, R95 ;  /* 0x0000005f805f7221 */ /* 0x000fe20000010000 */
[----:B------:R-:W-:Y:S01]  /*7f90*/  SHFL.DOWN PT, R72, R65, 0x4, 0x1f ;  /* 0x08801f0041487f89 */ /* 0x000fe200000e0000 */
[----:B------:R-:W-:-:S02]  /*7fa0*/  FMUL.FTZ R195, R195, R70 ;  /* 0x00000046c3c37220 */ /* 0x000fc40000410000 */
[C---:B------:R-:W-:Y:S01]  /*7fb0*/  FFMA.FTZ R70, R100.reuse, R161, R73 ;  /* 0x000000a164467223 */ /* 0x040fe20000010049 */
[----:B------:R-:W2:Y:S01]  /*7fc0*/  SHFL.DOWN PT, R128, R67, 0x4, 0x1f ;  /* 0x08801f0043807f89 */ /* 0x000ea200000e0000 */
[----:B------:R-:W-:Y:S02]  /*7fd0*/  FMUL.FTZ R69, R101, R162 ;  /* 0x000000a265457220 */ /* 0x000fe40000410000 */
[----:B------:R-:W-:Y:S02]  /*7fe0*/  FFMA.FTZ R70, R213, R70, R195 ;  /* 0x00000046d5467223 */ /* 0x000fe400000100c3 */
[----:B------:R-:W-:Y:S02]  /*7ff0*/  FFMA.FTZ R73, R100, R74, -R69 ;  /* 0x0000004a64497223 */ /* 0x000fe40000010845 */
[----:B------:R-:W-:Y:S02]  /*8000*/  FMUL.FTZ R69, R101, R77 ;  /* 0x0000004d65457220 */ /* 0x000fe40000410000 */
[----:B------:R-:W-:-:S02]  /*8010*/  FFMA.FTZ R136, R136, R161, R70 ;  /* 0x000000a188887223 */ /* 0x000fc40000010046 */
[C---:B------:R-:W-:Y:S02]  /*8020*/  FMUL.FTZ R71, R101.reuse, R74 ;  /* 0x0000004a65477220 */ /* 0x040fe40000410000 */
[----:B------:R-:W-:Y:S02]  /*8030*/  FFMA.FTZ R70, R100, R171, -R69 ;  /* 0x000000ab64467223 */ /* 0x000fe40000010845 */
[----:B------:R-:W-:Y:S02]  /*8040*/  FMUL.FTZ R69, R101, R174 ;  /* 0x000000ae65457220 */ /* 0x000fe40000410000 */
[----:B------:R-:W-:Y:S02]  /*8050*/  FMUL.FTZ R73, R198, R73 ;  /* 0x00000049c6497220 */ /* 0x000fe40000410000 */
[----:B------:R-:W-:Y:S02]  /*8060*/  FFMA.FTZ R71, R100, R162, R71 ;  /* 0x000000a264477223 */ /* 0x000fe40000010047 */
[----:B0-----:R-:W-:-:S02]  /*8070*/  @!P0 FADD.FTZ R64, R64, R129 ;  /* 0x0000008140408221 */ /* 0x001fc40000010000 */
[----:B------:R-:W-:Y:S02]  /*8080*/  FMUL.FTZ R171, R101, R171 ;  /* 0x000000ab65ab7220 */ /* 0x000fe40000410000 */
[----:B------:R-:W-:Y:S02]  /*8090*/  FFMA.FTZ R69, R100, R76, -R69 ;  /* 0x0000004c64457223 */ /* 0x000fe40000010845 */
[----:B------:R-:W-:Y:S02]  /*80a0*/  FFMA.FTZ R71, R216, R71, R73 ;  /* 0x00000047d8477223 */ /* 0x000fe40000010049 */
[----:B------:R-:W-:Y:S01]  /*80b0*/  FMUL.FTZ R197, R197, R70 ;  /* 0x00000046c5c57220 */ /* 0x000fe20000410000 */
[----:B------:R-:W0:Y:S01]  /*80c0*/  SHFL.DOWN PT, R73, R64, 0x8, 0x1f ;  /* 0x09001f0040497f89 */ /* 0x000e2200000e0000 */
[----:B------:R-:W-:Y:S02]  /*80d0*/  FFMA.FTZ R70, R100, R77, R171 ;  /* 0x0000004d64467223 */ /* 0x000fe400000100ab */
[----:B------:R-:W-:-:S02]  /*80e0*/  FMUL.FTZ R200, R200, R69 ;  /* 0x00000045c8c87220 */ /* 0x000fc40000410000 */
[----:B------:R-:W-:Y:S02]  /*80f0*/  FMUL.FTZ R69, R101, R76 ;  /* 0x0000004c65457220 */ /* 0x000fe40000410000 */
[----:B------:R-:W-:Y:S02]  /*8100*/  FFMA.FTZ R70, R211, R70, R197 ;  /* 0x00000046d3467223 */ /* 0x000fe400000100c5 */
[----:B-1----:R-:W-:Y:S02]  /*8110*/  @!P0 FADD.FTZ R66, R66, R131 ;  /* 0x0000008342428221 */ /* 0x002fe40000010000 */
[----:B--2---:R-:W-:Y:S02]  /*8120*/  @!P0 FADD.FTZ R67, R67, R128 ;  /* 0x0000008043438221 */ /* 0x004fe40000010000 */
[----:B------:R-:W-:Y:S01]  /*8130*/  @!P0 FADD.FTZ R65, R65, R72 ;  /* 0x0000004841418221 */ /* 0x000fe20000010000 */
[----:B------:R-:W-:Y:S01]  /*8140*/  ISETP.GT.AND P0, PT, R115, 0x17, PT ;  /* 0x000000177300780c */ /* 0x000fe20003f04270 */
[----:B------:R-:W-:Y:S01]  /*8150*/  FFMA.FTZ R69, R100, R174, R69 ;  /* 0x000000ae64457223 */ /* 0x000fe20000010045 */
[----:B------:R-:W-:Y:S01]  /*8160*/  SHFL.DOWN PT, R74, R67, 0x8, 0x1f ;  /* 0x09001f00434a7f89 */ /* 0x000fe200000e0000 */
[----:B------:R-:W-:-:S02]  /*8170*/  FFMA.FTZ R70, R134, R77, R70 ;  /* 0x0000004d86467223 */ /* 0x000fc40000010046 */
[----:B------:R-:W-:Y:S01]  /*8180*/  FFMA.FTZ R69, R214, R69, R200 ;  /* 0x00000045d6457223 */ /* 0x000fe200000100c8 */
[----:B------:R-:W1:Y:S01]  /*8190*/  SHFL.DOWN PT, R77, R66, 0x8, 0x1f ;  /* 0x09001f00424d7f89 */ /* 0x000e6200000e0000 */
[----:B------:R-:W-:Y:S02]  /*81a0*/  FFMA.FTZ R71, R137, R162, R71 ;  /* 0x000000a289477223 */ /* 0x000fe40000010047 */
[----:B------:R-:W-:Y:S01]  /*81b0*/  FFMA.FTZ R133, R133, R174, R69 ;  /* 0x000000ae85857223 */ /* 0x000fe20000010045 */
[----:B------:R-:W2:Y:S01]  /*81c0*/  SHFL.DOWN PT, R72, R65, 0x8, 0x1f ;  /* 0x09001f0041487f89 */ /* 0x000ea200000e0000 */
[----:B------:R-:W-:Y:S02]  /*81d0*/  FMUL.FTZ R69, R101, R178 ;  /* 0x000000b265457220 */ /* 0x000fe40000410000 */
[----:B------:R-:W-:Y:S02]  /*81e0*/  FADD.FTZ R92, R71, R92 ;  /* 0x0000005c475c7221 */ /* 0x000fe40000010000 */
[----:B------:R-:W-:-:S02]  /*81f0*/  FFMA.FTZ R71, R100, R78, -R69 ;  /* 0x0000004e64477223 */ /* 0x000fc40000010845 */
[C---:B------:R-:W-:Y:S02]  /*8200*/  FMUL.FTZ R69, R101.reuse, R78 ;  /* 0x0000004e65457220 */ /* 0x040fe40000410000 */
[----:B------:R-:W-:Y:S02]  /*8210*/  FADD.FTZ R26, R68, R26 ;  /* 0x0000001a441a7221 */ /* 0x000fe40000010000 */
[----:B------:R-:W-:Y:S02]  /*8220*/  FMUL.FTZ R68, R101, R79 ;  /* 0x0000004f65447220 */ /* 0x000fe40000410000 */
[----:B------:R-:W-:Y:S02]  /*8230*/  FMUL.FTZ R71, R202, R71 ;  /* 0x00000047ca477220 */ /* 0x000fe40000410000 */
[----:B------:R-:W-:Y:S02]  /*8240*/  FFMA.FTZ R69, R100, R178, R69 ;  /* 0x000000b264457223 */ /* 0x000fe40000010045 */
[----:B0-----:R-:W-:-:S02]  /*8250*/  @!P0 FADD.FTZ R64, R64, R73 ;  /* 0x0000004940408221 */ /* 0x001fc40000010000 */
[-C--:B------:R-:W-:Y:S02]  /*8260*/  FFMA.FTZ R68, R100, R175.reuse, -R68 ;  /* 0x000000af64447223 */ /* 0x080fe40000010844 */
[----:B------:R-:W-:Y:S02]  /*8270*/  FMUL.FTZ R175, R101, R175 ;  /* 0x000000af65af7220 */ /* 0x000fe40000410000 */
[----:B------:R-:W-:Y:S02]  /*8280*/  FFMA.FTZ R69, R212, R69, R71 ;  /* 0x00000045d4457223 */ /* 0x000fe40000010047 */
[----:B------:R-:W0:Y:S01]  /*8290*/  SHFL.DOWN PT, R71, R64, 0x10, 0x1f ;  /* 0x0a001f0040477f89 */ /* 0x000e2200000e0000 */
[----:B------:R-:W-:Y:S02]  /*82a0*/  FMUL.FTZ R199, R199, R68 ;  /* 0x00000044c7c77220 */ /* 0x000fe40000410000 */
[----:B------:R-:W-:Y:S02]  /*82b0*/  FFMA.FTZ R68, R100, R79, R175 ;  /* 0x0000004f64447223 */ /* 0x000fe400000100af */
[----:B-1----:R-:W-:-:S02]  /*82c0*/  @!P0 FADD.FTZ R66, R66, R77 ;  /* 0x0000004d42428221 */ /* 0x002fc40000010000 */
[----:B------:R-:W-:Y:S02]  /*82d0*/  @!P0 FADD.FTZ R67, R67, R74 ;  /* 0x0000004a43438221 */ /* 0x000fe40000010000 */
[----:B--2---:R-:W-:Y:S01]  /*82e0*/  @!P0 FADD.FTZ R65, R65, R72 ;  /* 0x0000004841418221 */ /* 0x004fe20000010000 */
[----:B------:R-:W1:Y:S01]  /*82f0*/  SHFL.DOWN PT, R73, R66, 0x10, 0x1f ;  /* 0x0a001f0042497f89 */ /* 0x000e6200000e0000 */
[----:B------:R-:W-:Y:S01]  /*8300*/  FFMA.FTZ R68, R209, R68, R199 ;  /* 0x00000044d1447223 */ /* 0x000fe200000100c7 */
[----:B------:R-:W-:Y:S01]  /*8310*/  ISETP.GT.AND P0, PT, R115, 0xf, PT ;  /* 0x0000000f7300780c */ /* 0x000fe20003f04270 */
[----:B------:R-:W-:Y:S01]  /*8320*/  FFMA.FTZ R69, R125, R178, R69 ;  /* 0x000000b27d457223 */ /* 0x000fe20000010045 */
[----:B------:R-:W2:Y:S01]  /*8330*/  SHFL.DOWN PT, R74, R67, 0x10, 0x1f ;  /* 0x0a001f00434a7f89 */ /* 0x000ea200000e0000 */
[----:B------:R-:W-:Y:S02]  /*8340*/  FFMA.FTZ R130, R130, R79, R68 ;  /* 0x0000004f82827223 */ /* 0x000fe40000010044 */
[----:B------:R-:W-:Y:S01]  /*8350*/  FMUL.FTZ R68, R101, R81 ;  /* 0x0000005165447220 */ /* 0x000fe20000410000 */
[----:B------:R-:W4:Y:S01]  /*8360*/  SHFL.DOWN PT, R72, R65, 0x10, 0x1f ;  /* 0x0a001f0041487f89 */ /* 0x000f2200000e0000 */
[----:B------:R-:W-:-:S02]  /*8370*/  FADD.FTZ R88, R69, R88 ;  /* 0x0000005845587221 */ /* 0x000fc40000010000 */
[----:B------:R-:W-:Y:S02]  /*8380*/  FMUL.FTZ R69, R101, R182 ;  /* 0x000000b665457220 */ /* 0x000fe40000410000 */
[C---:B------:R-:W-:Y:S02]  /*8390*/  FFMA.FTZ R68, R100.reuse, R179, -R68 ;  /* 0x000000b364447223 */ /* 0x040fe40000010844 */
[----:B------:R-:W-:Y:S02]  /*83a0*/  FFMA.FTZ R69, R100, R80, -R69 ;  /* 0x0000005064457223 */ /* 0x000fe40000010845 */
[----:B------:R-:W-:Y:S02]  /*83b0*/  FMUL.FTZ R201, R201, R68 ;  /* 0x00000044c9c97220 */ /* 0x000fe40000410000 */
[----:B------:R-:W-:Y:S02]  /*83c0*/  FMUL.FTZ R68, R101, R83 ;  /* 0x0000005365447220 */ /* 0x000fe40000410000 */
[----:B------:R-:W-:-:S02]  /*83d0*/  FMUL.FTZ R204, R204, R69 ;  /* 0x00000045cccc7220 */ /* 0x000fc40000410000 */
[C---:B------:R-:W-:Y:S02]  /*83e0*/  FMUL.FTZ R69, R101.reuse, R186 ;  /* 0x000000ba65457220 */ /* 0x040fe40000410000 */
[----:B------:R-:W-:Y:S02]  /*83f0*/  FFMA.FTZ R68, R100, R183, -R68 ;  /* 0x000000b764447223 */ /* 0x000fe40000010844 */
[----:B0-----:R-:W-:Y:S02]  /*8400*/  @!P0 FADD.FTZ R64, R64, R71 ;  /* 0x0000004740408221 */ /* 0x001fe40000010000 */
[C---:B------:R-:W-:Y:S02]  /*8410*/  FMUL.FTZ R179, R101.reuse, R179 ;  /* 0x000000b365b37220 */ /* 0x040fe40000410000 */
[C---:B------:R-:W-:Y:S02]  /*8420*/  FMUL.FTZ R71, R101.reuse, R80 ;  /* 0x0000005065477220 */ /* 0x040fe40000410000 */
[----:B------:R-:W-:-:S02]  /*8430*/  FMUL.FTZ R183, R101, R183 ;  /* 0x000000b765b77220 */ /* 0x000fc40000410000 */
[-C--:B------:R-:W-:Y:S02]  /*8440*/  FMUL.FTZ R101, R101, R102.reuse ;  /* 0x0000006665657220 */ /* 0x080fe40000410000 */
[----:B------:R-:W-:Y:S02]  /*8450*/  FFMA.FTZ R69, R100, R102, -R69 ;  /* 0x0000006664457223 */ /* 0x000fe40000010845 */
[----:B------:R-:W-:Y:S02]  /*8460*/  FADD.FTZ R91, R70, R91 ;  /* 0x0000005b465b7221 */ /* 0x000fe40000010000 */
[----:B------:R-:W-:Y:S02]  /*8470*/  FMUL.FTZ R203, R203, R68 ;  /* 0x00000044cbcb7220 */ /* 0x000fe40000410000 */
[C---:B------:R-:W-:Y:S02]  /*8480*/  FFMA.FTZ R70, R100.reuse, R81, R179 ;  /* 0x0000005164467223 */ /* 0x040fe400000100b3 */
[----:B------:R-:W-:-:S02]  /*8490*/  FFMA.FTZ R71, R100, R182, R71 ;  /* 0x000000b664477223 */ /* 0x000fc40000010047 */
[C---:B------:R-:W-:Y:S02]  /*84a0*/  FFMA.FTZ R68, R100.reuse, R83, R183 ;  /* 0x0000005364447223 */ /* 0x040fe400000100b7 */
[----:B------:R-:W-:Y:S02]  /*84b0*/  FFMA.FTZ R100, R100, R186, R101 ;  /* 0x000000ba64647223 */ /* 0x000fe40000010065 */
[----:B------:R-:W-:Y:S02]  /*84c0*/  FMUL.FTZ R69, R206, R69 ;  /* 0x00000045ce457220 */ /* 0x000fe40000410000 */
[----:B-1----:R-:W-:Y:S02]  /*84d0*/  @!P0 FADD.FTZ R66, R66, R73 ;  /* 0x0000004942428221 */ /* 0x002fe40000010000 */
[----:B--2---:R-:W-:Y:S02]  /*84e0*/  @!P0 FADD.FTZ R67, R67, R74 ;  /* 0x0000004a43438221 */ /* 0x004fe40000010000 */
[----:B----4-:R-:W-:-:S02]  /*84f0*/  @!P0 FADD.FTZ R65, R65, R72 ;  /* 0x0000004841418221 */ /* 0x010fc40000010000 */
        /* <DEDUP_REMOVED lines=55> */
.L_x_2169:
[----:B0-----:R-:W-:Y:S05]  /*8870*/  BSYNC B0 ;  /* 0x0000000000007941 */ /* 0x001fea0003800000 */
.L_x_2168:
[----:B------:R-:W-:-:S04]  /*8880*/  IADD3 R0, R0, 0x1, RZ ;  /* 0x0000000100007810 */ /* 0x000fc80007ffe0ff */
[----:B------:R-:W-:-:S13]  /*8890*/  ISETP.GE.AND P0, PT, R0, c[0x0][0x16c], PT ;  /* 0x00005b0000007a0c */ /* 0x000fda0003f06270 */
[----:B---3--:R-:W-:Y:S01]  /*88a0*/  @P0 CALL.REL.NOINC `(.L_x_2133) ;  /* 0x0000001000000944 */ /* 0x008fe20003c00000 */
[----:B------:R-:W-:Y:S05]  /*88b0*/  BRA `(.L_x_2170) ;  /* 0xffff9a7000007947 */ /* 0x000fea000383ffff */
.L_x_2133:
[----:B------:R-:W-:Y:S01]  /*88c0*/  BAR.SYNC.DEFER_BLOCKING 0x0 ;  /* 0x0000000000007b1d */ /* 0x000fe20000010000 */
[----:B------:R-:W-:Y:S01]  /*88d0*/  F2FP.BF16.PACK_AB R19, R18, R19 ;  /* 0x000000131213723e */ /* 0x000fe200000010ff */
[----:B------:R-:W-:Y:S01]  /*88e0*/  IMAD R3, R116, c[0x0][0x2d8], RZ ;  /* 0x0000b60074037a24 */ /* 0x000fe200078e02ff */
[----:B------:R-:W-:Y:S01]  /*88f0*/  F2FP.BF16.PACK_AB R7, R26, R27 ;  /* 0x0000001b1a07723e */ /* 0x000fe200000010ff */
[----:B------:R-:W-:Y:S01]  /*8900*/  FADD.FTZ R0, R119, R52 ;  /* 0x0000003477007221 */ /* 0x000fe20000010000 */
[----:B------:R-:W-:Y:S02]  /*8910*/  F2FP.BF16.PACK_AB R6, R28, R29 ;  /* 0x0000001d1c06723e */ /* 0x000fe400000010ff */
[----:B------:R-:W-:Y:S02]  /*8920*/  F2FP.BF16.PACK_AB R5, R30, R31 ;  /* 0x0000001f1e05723e */ /* 0x000fe400000010ff */
[----:B------:R-:W-:Y:S01]  /*8930*/  F2FP.BF16.PACK_AB R4, R32, R33 ;  /* 0x000000212004723e */ /* 0x000fe200000010ff */
[----:B------:R-:W-:Y:S01]  /*8940*/  IMAD R33, R116, c[0x0][0x2f8], RZ ;  /* 0x0000be0074217a24 */ /* 0x000fe200078e02ff */
[----:B------:R-:W-:Y:S01]  /*8950*/  F2FP.BF16.PACK_AB R18, R20, R21 ;  /* 0x000000151412723e */ /* 0x000fe200000010ff */
[----:B------:R-:W-:Y:S01]  /*8960*/  IMAD R21, R118, c[0x0][0x2dc], R3 ;  /* 0x0000b70076157a24 */ /* 0x000fe200078e0203 */
[----:B------:R-:W-:Y:S01]  /*8970*/  F2FP.BF16.PACK_AB R17, R22, R23 ;  /* 0x000000171611723e */ /* 0x000fe200000010ff */
[----:B------:R-:W-:Y:S01]  /*8980*/  IMAD.WIDE.U32 R2, R118, c[0x0][0x2d8], R188 ;  /* 0x0000b60076027a25 */ /* 0x000fe200078e00bc */
[----:B------:R-:W-:-:S02]  /*8990*/  F2FP.BF16.PACK_AB R16, R24, R25 ;  /* 0x000000191810723e */ /* 0x000fc400000010ff */
[----:B------:R-:W-:Y:S01]  /*89a0*/  F2FP.BF16.PACK_AB R23, R50, R51 ;  /* 0x000000333217723e */ /* 0x000fe200000010ff */
[----:B------:R-:W-:Y:S01]  /*89b0*/  IMAD R20, R122, c[0x0][0x2e0], RZ ;  /* 0x0000b8007a147a24 */ /* 0x000fe200078e02ff */
[----:B------:R-:W-:Y:S01]  /*89c0*/  IADD3 R3, R3, R21, RZ ;  /* 0x0000001503037210 */ /* 0x000fe20007ffe0ff */
[----:B------:R-:W-:Y:S01]  /*89d0*/  IMAD R33, R118, c[0x0][0x2fc], R33 ;  /* 0x0000bf0076217a24 */ /* 0x000fe200078e0221 */
[----:B------:R-:W-:Y:S02]  /*89e0*/  F2FP.BF16.PACK_AB R22, R97, R96 ;  /* 0x000000606116723e */ /* 0x000fe400000010ff */
[----:B------:R-:W-:Y:S01]  /*89f0*/  F2FP.BF16.PACK_AB R21, R95, R94 ;  /* 0x0000005e5f15723e */ /* 0x000fe200000010ff */
[----:B------:R0:W-:Y:S01]  /*8a00*/  STS.128 [R98.X16], R4 ;  /* 0x0000000462007388 */ /* 0x0001e2000000cc00 */
[----:B------:R-:W-:Y:S01]  /*8a10*/  IMAD.WIDE.U32 R2, R123, c[0x0][0x2e0], R2 ;  /* 0x0000b8007b027a25 */ /* 0x000fe200078e0002 */
[----:B------:R-:W-:Y:S02]  /*8a20*/  IADD3 R112, P1, R112, -0x1000, RZ ;  /* 0xfffff00070707810 */ /* 0x000fe40007f3e0ff */
[----:B------:R1:W-:Y:S01]  /*8a30*/  STS.128 [R98.X16+0x10], R16 ;  /* 0x0000101062007388 */ /* 0x0003e2000000cc00 */
[----:B------:R-:W-:-:S06]  /*8a40*/  NOP ;  /* 0x0000000000007918 */ /* 0x000fcc0000000000 */
[----:B------:R-:W2:Y:S01]  /*8a50*/  LDS.128 R8, [R99.X16] ;  /* 0x0000000063087984 */ /* 0x000ea2000000cc00 */
[----:B------:R-:W-:Y:S02]  /*8a60*/  IADD3 R110, P2, R110, -0x1000, RZ ;  /* 0xfffff0006e6e7810 */ /* 0x000fe40007f5e0ff */
[----:B------:R-:W-:Y:S01]  /*8a70*/  IADD3 R108, P3, R108, -0x1000, RZ ;  /* 0xfffff0006c6c7810 */ /* 0x000fe20007f7e0ff */
[----:B------:R-:W3:Y:S01]  /*8a80*/  LDS.128 R12, [R99.X16+0x200] ;  /* 0x00020000630c7984 */ /* 0x000ee2000000cc00 */
[----:B0-----:R-:W-:Y:S01]  /*8a90*/  IMAD R7, R123, c[0x0][0x2e4], R20 ;  /* 0x0000b9007b077a24 */ /* 0x001fe200078e0214 */
[----:B------:R-:W-:Y:S01]  /*8aa0*/  LEA R4, P0, R2, c[0x0][0x330], 0x1 ;  /* 0x0000cc0002047a11 */ /* 0x000fe200078008ff */
[----:B------:R-:W-:Y:S01]  /*8ab0*/  FADD.FTZ R5, R0, R53 ;  /* 0x0000003500057221 */ /* 0x000fe20000010000 */
[----:B------:R-:W-:Y:S02]  /*8ac0*/  F2FP.BF16.PACK_AB R20, R93, R92 ;  /* 0x0000005c5d14723e */ /* 0x000fe400000010ff */
[----:B------:R-:W-:Y:S01]  /*8ad0*/  IADD3 R3, R3, R7, RZ ;  /* 0x0000000703037210 */ /* 0x000fe20007ffe0ff */
[----:B------:R-:W-:Y:S01]  /*8ae0*/  FADD.FTZ R0, R5, R54 ;  /* 0x0000003605007221 */ /* 0x000fe20000010000 */
[----:B-1----:R-:W-:-:S02]  /*8af0*/  F2FP.BF16.PACK_AB R17, R55, R54 ;  /* 0x000000363711723e */ /* 0x002fc400000010ff */
[----:B------:R-:W-:Y:S01]  /*8b00*/  LEA.HI.X R5, R2, c[0x0][0x334], R3, 0x1, P0 ;  /* 0x0000cd0002057a11 */ /* 0x000fe200000f0c03 */
[----:B------:R-:W-:Y:S01]  /*8b10*/  FADD.FTZ R7, R0, R55 ;  /* 0x0000003700077221 */ /* 0x000fe20000010000 */
[----:B------:R-:W-:Y:S01]  /*8b20*/  F2FP.BF16.PACK_AB R16, R53, R52 ;  /* 0x000000343510723e */ /* 0x000fe200000010ff */
[----:B------:R-:W-:Y:S01]  /*8b30*/  IMAD R0, R122, c[0x0][0x300], RZ ;  /* 0x0000c0007a007a24 */ /* 0x000fe200078e02ff */
[----:B------:R-:W-:Y:S01]  /*8b40*/  F2FP.BF16.PACK_AB R19, R91, R90 ;  /* 0x0000005a5b13723e */ /* 0x000fe200000010ff */
[----:B------:R-:W-:Y:S01]  /*8b50*/  IMAD.WIDE R2, R104, 0x10, R4 ;  /* 0x0000001068027825 */ /* 0x000fe200078e0204 */
[----:B------:R-:W-:Y:S02]  /*8b60*/  F2FP.BF16.PACK_AB R18, R89, R88 ;  /* 0x000000585912723e */ /* 0x000fe400000010ff */
[----:B------:R-:W-:Y:S01]  /*8b70*/  IADD3.X R113, R113, -0x1, RZ, P1, !PT ;  /* 0xffffffff71717810 */ /* 0x000fe20000ffe4ff */
[----:B------:R-:W-:Y:S01]  /*8b80*/  IMAD.WIDE.U32 R4, R118, c[0x0][0x2f8], R188 ;  /* 0x0000be0076047a25 */ /* 0x000fe200078e00bc */
[----:B------:R-:W-:-:S02]  /*8b90*/  IADD3.X R111, R111, -0x1, RZ, P2, !PT ;  /* 0xffffffff6f6f7810 */ /* 0x000fc400017fe4ff */
[----:B------:R-:W-:Y:S01]  /*8ba0*/  IADD3.X R109, R109, -0x1, RZ, P3, !PT ;  /* 0xffffffff6d6d7810 */ /* 0x000fe20001ffe4ff */
[----:B------:R-:W-:Y:S01]  /*8bb0*/  FADD.FTZ R88, R7, R88 ;  /* 0x0000005807587221 */ /* 0x000fe20000010000 */
[----:B------:R-:W-:Y:S01]  /*8bc0*/  IADD3 R5, R5, R33, RZ ;  /* 0x0000002105057210 */ /* 0x000fe20007ffe0ff */
[----:B------:R-:W-:Y:S02]  /*8bd0*/  IMAD R7, R123, c[0x0][0x304], R0 ;  /* 0x0000c1007b077a24 */ /* 0x000fe400078e0200 */
[----:B------:R-:W-:-:S04]  /*8be0*/  FADD.FTZ R89, R88, R89 ;  /* 0x0000005958597221 */ /* 0x000fc80000010000 */
[----:B------:R-:W-:-:S04]  /*8bf0*/  FADD.FTZ R90, R89, R90 ;  /* 0x0000005a595a7221 */ /* 0x000fc80000010000 */
[----:B------:R-:W-:Y:S01]  /*8c00*/  FADD.FTZ R91, R90, R91 ;  /* 0x0000005b5a5b7221 */ /* 0x000fe20000010000 */
[----:B--2---:R-:W-:Y:S03]  /*8c10*/  STG.E.128 [R2.64], R8 ;  /* 0x0000000802007986 */ /* 0x004fe6000c101d04 */
[----:B------:R-:W-:Y:S01]  /*8c20*/  FADD.FTZ R92, R91, R92 ;  /* 0x0000005c5b5c7221 */ /* 0x000fe20000010000 */
[----:B---3--:R0:W-:Y:S03]  /*8c30*/  STG.E.128 [R2.64+0x200], R12 ;  /* 0x0002000c02007986 */ /* 0x0081e6000c101d04 */
[----:B------:R-:W-:Y:S01]  /*8c40*/  FADD.FTZ R93, R92, R93 ;  /* 0x0000005d5c5d7221 */ /* 0x000fe20000010000 */
[----:B------:R-:W-:Y:S03]  /*8c50*/  BAR.SYNC.DEFER_BLOCKING 0x0 ;  /* 0x0000000000007b1d */ /* 0x000fe60000010000 */
[----:B------:R-:W-:-:S04]  /*8c60*/  FADD.FTZ R94, R93, R94 ;  /* 0x0000005e5d5e7221 */ /* 0x000fc80000010000 */
[----:B------:R-:W-:-:S04]  /*8c70*/  FADD.FTZ R95, R94, R95 ;  /* 0x0000005f5e5f7221 */ /* 0x000fc80000010000 */
[----:B------:R-:W-:Y:S02]  /*8c80*/  FADD.FTZ R96, R95, R96 ;  /* 0x000000605f607221 */ /* 0x000fe40000010000 */
[----:B0-----:R-:W-:-:S04]  /*8c90*/  IMAD.WIDE.U32 R2, R123, c[0x0][0x300], R4 ;  /* 0x0000c0007b027a25 */ /* 0x001fc800078e0004 */
[----:B------:R-:W-:Y:S01]  /*8ca0*/  FADD.FTZ R96, R96, R97 ;  /* 0x0000006160607221 */ /* 0x000fe20000010000 */
[----:B------:R-:W-:Y:S02]  /*8cb0*/  IADD3 R3, R3, R7, RZ ;  /* 0x0000000703037210 */ /* 0x000fe40007ffe0ff */
[----:B------:R-:W-:Y:S01]  /*8cc0*/  LEA R4, P0, R2, c[0x0][0x340], 0x1 ;  /* 0x0000d00002047a11 */ /* 0x000fe200078008ff */
[----:B------:R-:W-:Y:S01]  /*8cd0*/  FADD.FTZ R51, R96, R51 ;  /* 0x0000003360337221 */ /* 0x000fe20000010000 */
[----:B------:R-:W-:Y:S02]  /*8ce0*/  STS.128 [R98.X16], R16 ;  /* 0x0000001062007388 */ /* 0x000fe4000000cc00 */
[----:B------:R-:W-:Y:S01]  /*8cf0*/  LEA.HI.X R5, R2, c[0x0][0x344], R3, 0x1, P0 ;  /* 0x0000d10002057a11 */ /* 0x000fe200000f0c03 */
[----:B------:R-:W-:Y:S01]  /*8d00*/  FADD.FTZ R119, R51, R50 ;  /* 0x0000003233777221 */ /* 0x000fe20000010000 */
[----:B------:R-:W-:Y:S01]  /*8d10*/  ISETP.GT.AND P0, PT, R107, 0x1, PT ;  /* 0x000000016b00780c */ /* 0x000fe20003f04270 */
[----:B------:R-:W-:Y:S01]  /*8d20*/  STS.128 [R98.X16+0x10], R20 ;  /* 0x0000101462007388 */ /* 0x000fe2000000cc00 */
[----:B------:R-:W-:-:S06]  /*8d30*/  NOP ;  /* 0x0000000000007918 */ /* 0x000fcc0000000000 */
[----:B------:R-:W0:Y:S01]  /*8d40*/  LDS.128 R24, [R99.X16] ;  /* 0x0000000063187984 */ /* 0x000e22000000cc00 */
[----:B------:R-:W-:Y:S01]  /*8d50*/  IMAD.WIDE R2, R104, 0x10, R4 ;  /* 0x0000001068027825 */ /* 0x000fe200078e0204 */
[----:B------:R-:W-:Y:S02]  /*8d60*/  IADD3 R107, R107, -0x1, RZ ;  /* 0xffffffff6b6b7810 */ /* 0x000fe40007ffe0ff */
[----:B------:R-:W1:Y:S04]  /*8d70*/  LDS.128 R28, [R99.X16+0x200] ;  /* 0x00020000631c7984 */ /* 0x000e68000000cc00 */
[----:B0-----:R0:W-:Y:S04]  /*8d80*/  STG.E.128 [R2.64], R24 ;  /* 0x0000001802007986 */ /* 0x0011e8000c101d04 */
[----:B-1----:R0:W-:Y:S02]  /*8d90*/  STG.E.128 [R2.64+0x200], R28 ;  /* 0x0002001c02007986 */ /* 0x0021e4000c101d04 */
[----:B0-----:R-:W-:Y:S01]  /*8da0*/  @!P0 CALL.REL.NOINC `(.L_x_2131) ;  /* 0x0000001000008944 */ /* 0x001fe20003c00000 */
[----:B------:R-:W-:Y:S05]  /*8db0*/  BRA `(.L_x_2171) ;  /* 0xffff779000007947 */ /* 0x000fea000383ffff */
.L_x_2131:
[----:B------:R-:W-:Y:S02]  /*8dc0*/  ISETP.NE.U32.AND P0, PT, RZ, c[0x0][0x328], PT ;  /* 0x0000ca00ff007a0c */ /* 0x000fe40003f05070 */
[----:B------:R-:W-:-:S02]  /*8dd0*/  ISETP.NE.U32.AND P2, PT, RZ, c[0x0][0x348], PT ;  /* 0x0000d200ff007a0c */ /* 0x000fc40003f45070 */
[----:B------:R-:W-:Y:S02]  /*8de0*/  ISETP.NE.AND.EX P1, PT, RZ, c[0x0][0x32c], PT, P0 ;  /* 0x0000cb00ff007a0c */ /* 0x000fe40003f25300 */
[----:B------:R-:W-:-:S11]  /*8df0*/  ISETP.NE.AND.EX P0, PT, RZ, c[0x0][0x34c], PT, P2 ;  /* 0x0000d300ff007a0c */ /* 0x000fd60003f05320 */
[----:B------:R-:W-:Y:S05]  /*8e00*/  @!P1 BRA `(.L_x_2172) ;  /* 0x000001c000009947 */ /* 0x000fea0003800000 */
[----:B------:R-:W0:Y:S01]  /*8e10*/  SHFL.DOWN P1, R3, R114, 0x1, 0x1f ;  /* 0x08201f0072037f89 */ /* 0x000e220000020000 */
        /* <DEDUP_REMOVED lines=26> */
.L_x_2173:
[----:B0-----:R-:W-:Y:S05]  /*8fc0*/  BSYNC B0 ;  /* 0x0000000000007941 */ /* 0x001fea0003800000 */
.L_x_2172:
        /* <DEDUP_REMOVED lines=31> */
.L_x_2175:
[----:B------:R-:W0:Y:S02]  /*91c0*/  S2R R21, SR_TID.X ;  /* 0x0000000000157919 */ /* 0x000e240000002100 */
.L_x_2176:
[----:B0-----:R-:W-:Y:S05]  /*91d0*/  BSYNC B0 ;  /* 0x0000000000007941 */ /* 0x001fea0003800000 */
.L_x_2174:
[----:B------:R-:W-:-:S13]  /*91e0*/  ISETP.GE.AND P0, PT, R21, c[0x0][0x16c], PT ;  /* 0x00005b0015007a0c */ /* 0x000fda0003f06270 */
        /* <DEDUP_REMOVED lines=21> */
.L_x_2177:
        /* <DEDUP_REMOVED lines=64> */
.L_x_2138:
[----:B------:R-:W-:Y:S01]  /*9740*/  HFMA2.MMA R76, -RZ, RZ, 0, 5.9604644775390625e-08 ;  /* 0x00000001ff4c7435 */ /* 0x000fe200000001ff */
[----:B------:R-:W-:Y:S02]  /*9750*/  MOV R73, R70 ;  /* 0x0000004600497202 */ /* 0x000fe40000000f00 */
[----:B------:R-:W-:Y:S02]  /*9760*/  MOV R78, RZ ;  /* 0x000000ff004e7202 */ /* 0x000fe40000000f00 */
[----:B------:R-:W-:-:S02]  /*9770*/  MOV R81, 0xffffffff ;  /* 0xffffffff00517802 */ /* 0x000fc40000000f00 */
[----:B------:R-:W-:Y:S02]  /*9780*/  MOV R68, 0x97a0 ;  /* 0x000097a000447802 */ /* 0x000fe40000000f00 */
[----:B-----5:R-:W-:Y:S05]  /*9790*/  CALL.REL.NOINC `($__internal_53_$__cuda_sm70_shflsync_up) ;  /* 0x00001eb000007944 */ /* 0x020fea0003c00000 */
[----:B-1----:R-:W-:Y:S01]  /*97a0*/  MOV R71, R73 ;  /* 0x0000004900477202 */ /* 0x002fe20000000f00 */
[----:B0-----:R-:W-:Y:S05]  /*97b0*/  BRA `(.L_x_2178) ;  /* 0xffffa7f000007947 */ /* 0x001fea000383ffff */
.L_x_2139:
[----:B------:R-:W-:Y:S01]  /*97c0*/  HFMA2.MMA R76, -RZ, RZ, 0, 5.9604644775390625e-08 ;  /* 0x00000001ff4c7435 */ /* 0x000fe200000001ff */
[----:B------:R-:W-:Y:S02]  /*97d0*/  MOV R73, R80 ;  /* 0x0000005000497202 */ /* 0x000fe40000000f00 */
[----:B------:R-:W-:Y:S02]  /*97e0*/  MOV R78, RZ ;  /* 0x000000ff004e7202 */ /* 0x000fe40000000f00 */
[----:B------:R-:W-:Y:S02]  /*97f0*/  MOV R81, 0xffffffff ;  /* 0xffffffff00517802 */ /* 0x000fe40000000f00 */
[----:B------:R-:W-:Y:S02]  /*9800*/  MOV R68, 0x9820 ;  /* 0x0000982000447802 */ /* 0x000fe40000000f00 */
[----:B01---5:R-:W-:Y:S05]  /*9810*/  CALL.REL.NOINC `($__internal_53_$__cuda_sm70_shflsync_up) ;  /* 0x00001e3000007944 */ /* 0x023fea0003c00000 */
[----:B0-----:R-:W-:Y:S01]  /*9820*/  HFMA2.MMA R76, -RZ, RZ, 0, 5.9604644775390625e-08 ;  /* 0x00000001ff4c7435 */ /* 0x001fe200000001ff */
[----:B-1----:R-:W-:Y:S02]  /*9830*/  MOV R75, R73 ;  /* 0x00000049004b7202 */ /* 0x002fe40000000f00 */
[----:B------:R-:W-:-:S02]  /*9840*/  MOV R73, R82 ;  /* 0x0000005200497202 */ /* 0x000fc40000000f00 */
[----:B------:R-:W-:Y:S02]  /*9850*/  MOV R78, RZ ;  /* 0x000000ff004e7202 */ /* 0x000fe40000000f00 */
[----:B------:R-:W-:Y:S02]  /*9860*/  MOV R81, 0xffffffff ;  /* 0xffffffff00517802 */ /* 0x000fe40000000f00 */
[----:B------:R-:W-:Y:S02]  /*9870*/  MOV R68, 0x9890 ;  /* 0x0000989000447802 */ /* 0x000fe40000000f00 */
[----:B------:R-:W-:Y:S05]  /*9880*/  CALL.REL.NOINC `($__internal_53_$__cuda_sm70_shflsync_up) ;  /* 0x00001dc000007944 */ /* 0x000fea0003c00000 */
[----:B0-----:R-:W-:Y:S01]  /*9890*/  HFMA2.MMA R76, -RZ, RZ, 0, 5.9604644775390625e-08 ;  /* 0x00000001ff4c7435 */ /* 0x001fe200000001ff */
[----:B-1----:R-:W-:Y:S02]  /*98a0*/  MOV R77, R73 ;  /* 0x00000049004d7202 */ /* 0x002fe40000000f00 */
[----:B------:R-:W-:Y:S02]  /*98b0*/  MOV R73, R83 ;  /* 0x0000005300497202 */ /* 0x000fe40000000f00 */
[----:B------:R-:W-:Y:S02]  /*98c0*/  MOV R78, RZ ;  /* 0x000000ff004e7202 */ /* 0x000fe40000000f00 */
[----:B------:R-:W-:-:S02]  /*98d0*/  MOV R81, 0xffffffff ;  /* 0xffffffff00517802 */ /* 0x000fc40000000f00 */
[----:B------:R-:W-:Y:S02]  /*98e0*/  MOV R68, 0x9900 ;  /* 0x0000990000447802 */ /* 0x000fe40000000f00 */
[----:B------:R-:W-:Y:S05]  /*98f0*/  CALL.REL.NOINC `($__internal_53_$__cuda_sm70_shflsync_up) ;  /* 0x00001d5000007944 */ /* 0x000fea0003c00000 */
[C---:B------:R-:W-:Y:S01]  /*9900*/  FMUL.FTZ R68, R80.reuse, R75 ;  /* 0x0000004b50447220 */ /* 0x040fe20000410000 */
        /* <DEDUP_REMOVED lines=19> */
[----:B------:R-:W-:Y:S05]  /*9a40*/  CALL.REL.NOINC `($__internal_53_$__cuda_sm70_shflsync_up) ;  /* 0x00001c0000007944 */ /* 0x000fea0003c00000 */
[----:B0-----:R-:W-:Y:S01]  /*9a50*/  HFMA2.MMA R76, -RZ, RZ, 0, 1.1920928955078125e-07 ;  /* 0x00000002ff4c7435 */ /* 0x001fe200000001ff */
[----:B-1----:R-:W-:-:S02]  /*9a60*/  MOV R70, R73 ;  /* 0x0000004900467202 */ /* 0x002fc40000000f00 */
[----:B------:R-:W-:Y:S02]  /*9a70*/  MOV R73, R80 ;  /* 0x0000005000497202 */ /* 0x000fe40000000f00 */
[----:B------:R-:W-:Y:S02]  /*9a80*/  MOV R78, RZ ;  /* 0x000000ff004e7202 */ /* 0x000fe40000000f00 */
[----:B------:R-:W-:Y:S02]  /*9a90*/  MOV R81, 0xffffffff ;  /* 0xffffffff00517802 */ /* 0x000fe40000000f00 */
[----:B------:R-:W-:Y:S02]  /*9aa0*/  MOV R68, 0x9ac0 ;  /* 0x00009ac000447802 */ /* 0x000fe40000000f00 */
[----:B------:R-:W-:Y:S05]  /*9ab0*/  CALL.REL.NOINC `($__internal_53_$__cuda_sm70_shflsync_up) ;  /* 0x00001b9000007944 */ /* 0x000fea0003c00000 */
[----:B0-----:R-:W-:Y:S01]  /*9ac0*/  HFMA2.MMA R76, -RZ, RZ, 0, 1.1920928955078125e-07 ;  /* 0x00000002ff4c7435 */ /* 0x001fe200000001ff */
[----:B-1----:R-:W-:Y:S02]  /*9ad0*/  MOV R71, R73 ;  /* 0x0000004900477202 */ /* 0x002fe40000000f00 */
[----:B------:R-:W-:Y:S02]  /*9ae0*/  MOV R73, R82 ;  /* 0x0000005200497202 */ /* 0x000fe40000000f00 */
[----:B------:R-:W-:-:S02]  /*9af0*/  MOV R78, RZ ;  /* 0x000000ff004e7202 */ /* 0x000fc40000000f00 */
[----:B------:R-:W-:Y:S02]  /*9b00*/  MOV R81, 0xffffffff ;  /* 0xffffffff00517802 */ /* 0x000fe40000000f00 */
[----:B------:R-:W-:Y:S02]  /*9b10*/  MOV R68, 0x9b30 ;  /* 0x00009b3000447802 */ /* 0x000fe40000000f00 */
[----:B------:R-:W-:Y:S05]  /*9b20*/  CALL.REL.NOINC `($__internal_53_$__cuda_sm70_shflsync_up) ;  /* 0x00001b2000007944 */ /* 0x000fea0003c00000 */
[----:B0-----:R-:W-:Y:S01]  /*9b30*/  HFMA2.MMA R76, -RZ, RZ, 0, 1.1920928955078125e-07 ;  /* 0x00000002ff4c7435 */ /* 0x001fe200000001ff */
[----:B-1----:R-:W-:Y:S02]  /*9b40*/  MOV R72, R73 ;  /* 0x0000004900487202 */ /* 0x002fe40000000f00 */
[----:B------:R-:W-:Y:S02]  /*9b50*/  MOV R73, R74 ;  /* 0x0000004a00497202 */ /* 0x000fe40000000f00 */
[----:B------:R-:W-:Y:S02]  /*9b60*/  MOV R78, RZ ;  /* 0x000000ff004e7202 */ /* 0x000fe40000000f00 */
[----:B------:R-:W-:Y:S02]  /*9b70*/  MOV R81, 0xffffffff ;  /* 0xffffffff00517802 */ /* 0x000fe40000000f00 */
[----:B------:R-:W-:-:S02]  /*9b80*/  MOV R68, 0x9ba0 ;  /* 0x00009ba000447802 */ /* 0x000fc40000000f00 */
[----:B------:R-:W-:Y:S05]  /*9b90*/  CALL.REL.NOINC `($__internal_53_$__cuda_sm70_shflsync_up) ;  /* 0x00001ab000007944 */ /* 0x000fea0003c00000 */
[----:B------:R-:W-:Y:S01]  /*9ba0*/  ISETP.GE.AND P0, PT, R115, 0x2, PT ;  /* 0x000000027300780c */ /* 0x000fe20003f06270 */
[-C--:B------:R-:W-:Y:S01]  /*9bb0*/  FMUL.FTZ R68, R70, R80.reuse ;  /* 0x0000005046447220 */ /* 0x080fe20000410000 */
[----:B0-----:R-:W-:Y:S01]  /*9bc0*/  MOV R78, RZ ;  /* 0x000000ff004e7202 */ /* 0x001fe20000000f00 */
[----:B------:R-:W-:Y:S01]  /*9bd0*/  FMUL.FTZ R76, R72, R80 ;  /* 0x00000050484c7220 */ /* 0x000fe20000410000 */
[----:B------:R-:W-:Y:S01]  /*9be0*/  MOV R81, 0xffffffff ;  /* 0xffffffff00517802 */ /* 0x000fe20000000f00 */
[----:B-1----:R-:W-:-:S02]  /*9bf0*/  FMUL.FTZ R69, R80, R73 ;  /* 0x0000004950457220 */ /* 0x002fc40000410000 */
[C---:B------:R-:W-:Y:S02]  /*9c00*/  FFMA.FTZ R75, R71.reuse, R79, R68 ;  /* 0x0000004f474b7223 */ /* 0x040fe40000010044 */
[----:B------:R-:W-:Y:S02]  /*9c10*/  FMUL.FTZ R68, R71, R80 ;  /* 0x0000005047447220 */ /* 0x000fe40000410000 */
[----:B------:R-:W-:Y:S01]  /*9c20*/  FFMA.FTZ R71, R79, R73, R76 ;  /* 0x000000494f477223 */ /* 0x000fe2000001004c */
[----:B------:R-:W-:Y:S01]  /*9c30*/  HFMA2.MMA R76, -RZ, RZ, 0, 2.384185791015625e-07 ;  /* 0x00000004ff4c7435 */ /* 0x000fe200000001ff */
[----:B------:R-:W-:Y:S01]  /*9c40*/  FFMA.FTZ R69, R72, R79, -R69 ;  /* 0x0000004f48457223 */ /* 0x000fe20000010845 */
[----:B------:R-:W-:Y:S01]  /*9c50*/  FSEL R80, R80, R75, !P0 ;  /* 0x0000004b50507208 */ /* 0x000fe20004000000 */
[----:B------:R-:W-:Y:S01]  /*9c60*/  @P0 FFMA.FTZ R79, R70, R79, -R68 ;  /* 0x0000004f464f0223 */ /* 0x000fe20000010844 */
[----:B------:R-:W-:Y:S01]  /*9c70*/  MOV R68, 0x9cc0 ;  /* 0x00009cc000447802 */ /* 0x000fe20000000f00 */
[----:B------:R-:W-:-:S02]  /*9c80*/  @P0 FADD.FTZ R74, R74, R71 ;  /* 0x000000474a4a0221 */ /* 0x000fc40000010000 */
[----:B------:R-:W-:Y:S01]  /*9c90*/  @P0 FADD.FTZ R82, R82, R69 ;  /* 0x0000004552520221 */ /* 0x000fe20000010000 */
[----:B------:R-:W-:Y:S02]  /*9ca0*/  MOV R73, R79 ;  /* 0x0000004f00497202 */ /* 0x000fe40000000f00 */
[----:B------:R-:W-:Y:S05]  /*9cb0*/  CALL.REL.NOINC `($__internal_53_$__cuda_sm70_shflsync_up) ;  /* 0x0000199000007944 */ /* 0x000fea0003c00000 */
[----:B0-----:R-:W-:Y:S01]  /*9cc0*/  HFMA2.MMA R76, -RZ, RZ, 0, 2.384185791015625e-07 ;  /* 0x00000004ff4c7435 */ /* 0x001fe200000001ff */
[----:B-1----:R-:W-:Y:S02]  /*9cd0*/  MOV R70, R73 ;  /* 0x0000004900467202 */ /* 0x002fe40000000f00 */
[----:B------:R-:W-:Y:S02]  /*9ce0*/  MOV R73, R80 ;  /* 0x0000005000497202 */ /* 0x000fe40000000f00 */
[----:B------:R-:W-:Y:S02]  /*9cf0*/  MOV R78, RZ ;  /* 0x000000ff004e7202 */ /* 0x000fe40000000f00 */
[----:B------:R-:W-:Y:S02]  /*9d00*/  MOV R81, 0xffffffff ;  /* 0xffffffff00517802 */ /* 0x000fe40000000f00 */
[----:B------:R-:W-:-:S02]  /*9d10*/  MOV R68, 0x9d30 ;  /* 0x00009d3000447802 */ /* 0x000fc40000000f00 */
[----:B------:R-:W-:Y:S05]  /*9d20*/  CALL.REL.NOINC `($__internal_53_$__cuda_sm70_shflsync_up) ;  /* 0x0000192000007944 */ /* 0x000fea0003c00000 */
[----:B0-----:R-:W-:Y:S01]  /*9d30*/  HFMA2.MMA R76, -RZ, RZ, 0, 2.384185791015625e-07 ;  /* 0x00000004ff4c7435 */ /* 0x001fe200000001ff */
[----:B-1----:R-:W-:-:S02]  /*9d40*/  MOV R71, R73 ;  /* 0x0000004900477202 */ /* 0x002fc40000000f00 */
[----:B------:R-:W-:Y:S02]  /*9d50*/  MOV R73, R82 ;  /* 0x0000005200497202 */ /* 0x000fe40000000f00 */
[----:B------:R-:W-:Y:S02]  /*9d60*/  MOV R78, RZ ;  /* 0x000000ff004e7202 */ /* 0x000fe40000000f00 */
[----:B------:R-:W-:Y:S02]  /*9d70*/  MOV R81, 0xffffffff ;  /* 0xffffffff00517802 */ /* 0x000fe40000000f00 */
[----:B------:R-:W-:Y:S02]  /*9d80*/  MOV R68, 0x9da0 ;  /* 0x00009da000447802 */ /* 0x000fe40000000f00 */
[----:B------:R-:W-:Y:S05]  /*9d90*/  CALL.REL.NOINC `($__internal_53_$__cuda_sm70_shflsync_up) ;  /* 0x000018b000007944 */ /* 0x000fea0003c00000 */
[----:B0-----:R-:W-:Y:S01]  /*9da0*/  HFMA2.MMA R76, -RZ, RZ, 0, 2.384185791015625e-07 ;  /* 0x00000004ff4c7435 */ /* 0x001fe200000001ff */
[----:B-1----:R-:W-:Y:S02]  /*9db0*/  MOV R72, R73 ;  /* 0x0000004900487202 */ /* 0x002fe40000000f00 */
[----:B------:R-:W-:Y:S02]  /*9dc0*/  MOV R73, R74 ;  /* 0x0000004a00497202 */ /* 0x000fe40000000f00 */
[----:B------:R-:W-:-:S02]  /*9dd0*/  MOV R78, RZ ;  /* 0x000000ff004e7202 */ /* 0x000fc40000000f00 */
[----:B------:R-:W-:Y:S02]  /*9de0*/  MOV R81, 0xffffffff ;  /* 0xffffffff00517802 */ /* 0x000fe40000000f00 */
[----:B------:R-:W-:Y:S02]  /*9df0*/  MOV R68, 0x9e10 ;  /* 0x00009e1000447802 */ /* 0x000fe40000000f00 */
[----:B------:R-:W-:Y:S05]  /*9e00*/  CALL.REL.NOINC `($__internal_53_$__cuda_sm70_shflsync_up) ;  /* 0x0000184000007944 */ /* 0x000fea0003c00000 */
[----:B------:R-:W-:Y:S01]  /*9e10*/  ISETP.GE.AND P0, PT, R115, 0x4, PT ;  /* 0x000000047300780c */ /* 0x000fe20003f06270 */
[-C--:B------:R-:W-:Y:S01]  /*9e20*/  FMUL.FTZ R68, R70, R80.reuse ;  /* 0x0000005046447220 */ /* 0x080fe20000410000 */
[----:B0-----:R-:W-:Y:S01]  /*9e30*/  MOV R78, RZ ;  /* 0x000000ff004e7202 */ /* 0x001fe20000000f00 */
[-C--:B------:R-:W-:Y:S01]  /*9e40*/  FMUL.FTZ R76, R72, R80.reuse ;  /* 0x00000050484c7220 */ /* 0x080fe20000410000 */
[----:B------:R-:W-:Y:S01]  /*9e50*/  MOV R81, 0xffffffff ;  /* 0xffffffff00517802 */ /* 0x000fe20000000f00 */
[C---:B------:R-:W-:Y:S02]  /*9e60*/  FFMA.FTZ R75, R71.reuse, R79, R68 ;  /* 0x0000004f474b7223 */ /* 0x040fe40000010044 */
[C---:B-1----:R-:W-:Y:S02]  /*9e70*/  FMUL.FTZ R69, R80.reuse, R73 ;  /* 0x0000004950457220 */ /* 0x042fe40000410000 */
[----:B------:R-:W-:Y:S01]  /*9e80*/  FMUL.FTZ R68, R71, R80 ;  /* 0x0000005047447220 */ /* 0x000fe20000410000 */
[----:B------:R-:W-:Y:S01]  /*9e90*/  FSEL R80, R80, R75, !P0 ;  /* 0x0000004b50507208 */ /* 0x000fe20004000000 */
[----:B------:R-:W-:Y:S01]  /*9ea0*/  FFMA.FTZ R71, R79, R73, R76 ;  /* 0x000000494f477223 */ /* 0x000fe2000001004c */
[----:B------:R-:W-:Y:S01]  /*9eb0*/  HFMA2.MMA R76, -RZ, RZ, 0, 4.76837158203125e-07 ;  /* 0x00000008ff4c7435 */ /* 0x000fe200000001ff */
[----:B------:R-:W-:-:S02]  /*9ec0*/  FFMA.FTZ R69, R72, R79, -R69 ;  /* 0x0000004f48457223 */ /* 0x000fc40000010845 */
[----:B------:R-:W-:Y:S01]  /*9ed0*/  @P0 FFMA.FTZ R79, R70, R79, -R68 ;  /* 0x0000004f464f0223 */ /* 0x000fe20000010844 */
[----:B------:R-:W-:Y:S01]  /*9ee0*/  MOV R68, 0x9f40 ;  /* 0x00009f4000447802 */ /* 0x000fe20000000f00 */
[----:B------:R-:W-:Y:S02]  /*9ef0*/  @P0 FADD.FTZ R74, R74, R71 ;  /* 0x000000474a4a0221 */ /* 0x000fe40000010000 */
[----:B------:R-:W-:Y:S01]  /*9f00*/  @P0 FADD.FTZ R82, R82, R69 ;  /* 0x0000004552520221 */ /* 0x000fe20000010000 */
[----:B------:R-:W-:Y:S02]  /*9f10*/  MOV R73, R79 ;  /* 0x0000004f00497202 */ /* 0x000fe40000000f00 */
[----:B------:R-:W-:Y:S02]  /*9f20*/  MOV R83, R74 ;  /* 0x0000004a00537202 */ /* 0x000fe40000000f00 */
[----:B------:R-:W-:Y:S05]  /*9f30*/  CALL.REL.NOINC `($__internal_53_$__cuda_sm70_shflsync_up) ;  /* 0x0000171000007944 */ /* 0x000fea0003c00000 */
[----:B0-----:R-:W-:Y:S01]  /*9f40*/  HFMA2.MMA R76, -RZ, RZ, 0, 4.76837158203125e-07 ;  /* 0x00000008ff4c7435 */ /* 0x001fe200000001ff */
[----:B-1----:R-:W-:Y:S02]  /*9f50*/  MOV R70, R73 ;  /* 0x0000004900467202 */ /* 0x002fe40000000f00 */
[----:B------:R-:W-:-:S02]  /*9f60*/  MOV R73, R80 ;  /* 0x0000005000497202 */ /* 0x000fc40000000f00 */
[----:B------:R-:W-:Y:S02]  /*9f70*/  MOV R78, RZ ;  /* 0x000000ff004e7202 */ /* 0x000fe40000000f00 */
[----:B------:R-:W-:Y:S02]  /*9f80*/  MOV R81, 0xffffffff ;  /* 0xffffffff00517802 */ /* 0x000fe40000000f00 */
[----:B------:R-:W-:Y:S02]  /*9f90*/  MOV R68, 0x9fb0 ;  /* 0x00009fb000447802 */ /* 0x000fe40000000f00 */
[----:B------:R-:W-:Y:S05]  /*9fa0*/  CALL.REL.NOINC `($__internal_53_$__cuda_sm70_shflsync_up) ;  /* 0x000016a000007944 */ /* 0x000fea0003c00000 */
[----:B0-----:R-:W-:Y:S01]  /*9fb0*/  HFMA2.MMA R76, -RZ, RZ, 0, 4.76837158203125e-07 ;  /* 0x00000008ff4c7435 */ /* 0x001fe200000001ff */
[----:B-1----:R-:W-:Y:S02]  /*9fc0*/  MOV R71, R73 ;  /* 0x0000004900477202 */ /* 0x002fe40000000f00 */
[----:B------:R-:W-:Y:S02]  /*9fd0*/  MOV R73, R82 ;  /* 0x0000005200497202 */ /* 0x000fe40000000f00 */
[----:B------:R-:W-:Y:S02]  /*9fe0*/  MOV R78, RZ ;  /* 0x000000ff004e7202 */ /* 0x000fe40000000f00 */
[----:B------:R-:W-:-:S02]  /*9ff0*/  MOV R81, 0xffffffff ;  /* 0xffffffff00517802 */ /* 0x000fc40000000f00 */
[----:B------:R-:W-:Y:S02]  /*a000*/  MOV R68, 0xa020 ;  /* 0x0000a02000447802 */ /* 0x000fe40000000f00 */
[----:B------:R-:W-:Y:S05]  /*a010*/  CALL.REL.NOINC `($__internal_53_$__cuda_sm70_shflsync_up) ;  /* 0x0000163000007944 */ /* 0x000fea0003c00000 */
[----:B0-----:R-:W-:Y:S01]  /*a020*/  HFMA2.MMA R76, -RZ, RZ, 0, 4.76837158203125e-07 ;  /* 0x00000008ff4c7435 */ /* 0x001fe200000001ff */
[----:B-1----:R-:W-:Y:S02]  /*a030*/  MOV R72, R73 ;  /* 0x0000004900487202 */ /* 0x002fe40000000f00 */
[----:B------:R-:W-:Y:S02]  /*a040*/  MOV R73, R83 ;  /* 0x0000005300497202 */ /* 0x000fe40000000f00 */
[----:B------:R-:W-:Y:S02]  /*a050*/  MOV R78, RZ ;  /* 0x000000ff004e7202 */ /* 0x000fe40000000f00 */
[----:B------:R-:W-:Y:S02]  /*a060*/  MOV R81, 0xffffffff ;  /* 0xffffffff00517802 */ /* 0x000fe40000000f00 */
[----:B------:R-:W-:Y:S02]  /*a070*/  MOV R68, 0xa090 ;  /* 0x0000a09000447802 */ /* 0x000fe40000000f00 */
[----:B------:R-:W-:Y:S05]  /*a080*/  CALL.REL.NOINC `($__internal_53_$__cuda_sm70_shflsync_up) ;  /* 0x000015c000007944 */ /* 0x000fea0003c00000 */
[----:B------:R-:W-:Y:S01]  /*a090*/  ISETP.GE.AND P0, PT, R115, 0x8, PT ;  /* 0x000000087300780c */ /* 0x000fe20003f06270 */
[-C--:B------:R-:W-:Y:S01]  /*a0a0*/  FMUL.FTZ R68, R70, R80.reuse ;  /* 0x0000005046447220 */ /* 0x080fe20000410000 */
[----:B0-----:R-:W-:Y:S01]  /*a0b0*/  HFMA2.MMA R76, -RZ, RZ, 0, 9.5367431640625e-07 ;  /* 0x00000010ff4c7435 */ /* 0x001fe200000001ff */
[----:B------:R-:W-:Y:S01]  /*a0c0*/  FMUL.FTZ R74, R72, R80 ;  /* 0x00000050484a7220 */ /* 0x000fe20000410000 */
[----:B------:R-:W-:Y:S01]  /*a0d0*/  MOV R78, RZ ;  /* 0x000000ff004e7202 */ /* 0x000fe20000000f00 */
[----:B-1----:R-:W-:Y:S01]  /*a0e0*/  FMUL.FTZ R69, R80, R73 ;  /* 0x0000004950457220 */ /* 0x002fe20000410000 */
[----:B------:R-:W-:Y:S01]  /*a0f0*/  MOV R81, 0xffffffff ;  /* 0xffffffff00517802 */ /* 0x000fe20000000f00 */
[----:B------:R-:W-:-:S02]  /*a100*/  FFMA.FTZ R75, R71, R79, R68 ;  /* 0x0000004f474b7223 */ /* 0x000fc40000010044 */
[----:B------:R-:W-:Y:S02]  /*a110*/  FMUL.FTZ R68, R71, R80 ;  /* 0x0000005047447220 */ /* 0x000fe40000410000 */
[----:B------:R-:W-:Y:S02]  /*a120*/  FFMA.FTZ R74, R79, R73, R74 ;  /* 0x000000494f4a7223 */ /* 0x000fe4000001004a */
[-C--:B------:R-:W-:Y:S02]  /*a130*/  FFMA.FTZ R69, R72, R79.reuse, -R69 ;  /* 0x0000004f48457223 */ /* 0x080fe40000010845 */
[----:B------:R-:W-:Y:S01]  /*a140*/  @P0 FFMA.FTZ R79, R70, R79, -R68 ;  /* 0x0000004f464f0223 */ /* 0x000fe20000010844 */
[----:B------:R-:W-:Y:S01]  /*a150*/  MOV R68, 0xa1c0 ;  /* 0x0000a1c000447802 */ /* 0x000fe20000000f00 */
[----:B------:R-:W-:Y:S01]  /*a160*/  @P0 FADD.FTZ R83, R83, R74 ;  /* 0x0000004a53530221 */ /* 0x000fe20000010000 */
[----:B------:R-:W-:Y:S01]  /*a170*/  FSEL R74, R80, R75, !P0 ;  /* 0x0000004b504a7208 */ /* 0x000fe20004000000 */
[----:B------:R-:W-:Y:S01]  /*a180*/  @P0 FADD.FTZ R82, R82, R69 ;  /* 0x0000004552520221 */ /* 0x000fe20000010000 */
[----:B------:R-:W-:-:S02]  /*a190*/  MOV R70, R79 ;  /* 0x0000004f00467202 */ /* 0x000fc40000000f00 */
[----:B------:R-:W-:Y:S02]  /*a1a0*/  MOV R73, R79 ;  /* 0x0000004f00497202 */ /* 0x000fe40000000f00 */
[----:B------:R-:W-:Y:S05]  /*a1b0*/  CALL.REL.NOINC `($__internal_53_$__cuda_sm70_shflsync_up) ;  /* 0x0000149000007944 */ /* 0x000fea0003c00000 */
[----:B0-----:R-:W-:Y:S01]  /*a1c0*/  HFMA2.MMA R76, -RZ, RZ, 0, 9.5367431640625e-07 ;  /* 0x00000010ff4c7435 */ /* 0x001fe200000001ff */
[----:B-1----:R-:W-:Y:S02]  /*a1d0*/  MOV R71, R73 ;  /* 0x0000004900477202 */ /* 0x002fe40000000f00 */
[----:B------:R-:W-:Y:S02]  /*a1e0*/  MOV R73, R74 ;  /* 0x0000004a00497202 */ /* 0x000fe40000000f00 */
[----:B------:R-:W-:Y:S02]  /*a1f0*/  MOV R78, RZ ;  /* 0x000000ff004e7202 */ /* 0x000fe40000000f00 */
[----:B------:R-:W-:Y:S02]  /*a200*/  MOV R81, 0xffffffff ;  /* 0xffffffff00517802 */ /* 0x000fe40000000f00 */
[----:B------:R-:W-:Y:S02]  /*a210*/  MOV R68, 0xa230 ;  /* 0x0000a23000447802 */ /* 0x000fe40000000f00 */
[----:B------:R-:W-:Y:S05]  /*a220*/  CALL.REL.NOINC `($__internal_53_$__cuda_sm70_shflsync_up) ;  /* 0x0000142000007944 */ /* 0x000fea0003c00000 */
[----:B0-----:R-:W-:Y:S01]  /*a230*/  HFMA2.MMA R76, -RZ, RZ, 0, 9.5367431640625e-07 ;  /* 0x00000010ff4c7435 */ /* 0x001fe200000001ff */
[----:B-1----:R-:W-:-:S02]  /*a240*/  MOV R75, R73 ;  /* 0x00000049004b7202 */ /* 0x002fc40000000f00 */
[----:B------:R-:W-:Y:S02]  /*a250*/  MOV R73, R82 ;  /* 0x0000005200497202 */ /* 0x000fe40000000f00 */
[----:B------:R-:W-:Y:S02]  /*a260*/  MOV R78, RZ ;  /* 0x000000ff004e7202 */ /* 0x000fe40000000f00 */
[----:B------:R-:W-:Y:S02]  /*a270*/  MOV R81, 0xffffffff ;  /* 0xffffffff00517802 */ /* 0x000fe40000000f00 */
[----:B------:R-:W-:Y:S02]  /*a280*/  MOV R68, 0xa2a0 ;  /* 0x0000a2a000447802 */ /* 0x000fe40000000f00 */
[----:B------:R-:W-:Y:S05]  /*a290*/  CALL.REL.NOINC `($__internal_53_$__cuda_sm70_shflsync_up) ;  /* 0x000013b000007944 */ /* 0x000fea0003c00000 */
[----:B0-----:R-:W-:Y:S01]  /*a2a0*/  HFMA2.MMA R76, -RZ, RZ, 0, 9.5367431640625e-07 ;  /* 0x00000010ff4c7435 */ /* 0x001fe200000001ff */
[----:B-1----:R-:W-:Y:S02]  /*a2b0*/  MOV R77, R73 ;  /* 0x00000049004d7202 */ /* 0x002fe40000000f00 */
[----:B------:R-:W-:Y:S02]  /*a2c0*/  MOV R73, R83 ;  /* 0x0000005300497202 */ /* 0x000fe40000000f00 */
[----:B------:R-:W-:-:S02]  /*a2d0*/  MOV R78, RZ ;  /* 0x000000ff004e7202 */ /* 0x000fc40000000f00 */
[----:B------:R-:W-:Y:S02]  /*a2e0*/  MOV R81, 0xffffffff ;  /* 0xffffffff00517802 */ /* 0x000fe40000000f00 */
[----:B------:R-:W-:Y:S02]  /*a2f0*/  MOV R68, 0xa310 ;  /* 0x0000a31000447802 */ /* 0x000fe40000000f00 */
[----:B------:R-:W-:Y:S05]  /*a300*/  CALL.REL.NOINC `($__internal_53_$__cuda_sm70_shflsync_up) ;  /* 0x0000134000007944 */ /* 0x000fea0003c00000 */
[----:B01----:R-:W-:Y:S05]  /*a310*/  BRA `(.L_x_2179) ;  /* 0xffffa0d000007947 */ /* 0x003fea000383ffff */
.L_x_2144:
[----:B------:R-:W-:Y:S01]  /*a320*/  HFMA2.MMA R76, -RZ, RZ, 0, 5.9604644775390625e-08 ;  /* 0x00000001ff4c7435 */ /* 0x000fe200000001ff */
[----:B0-----:R-:W-:Y:S02]  /*a330*/  MOV R73, R80 ;  /* 0x0000005000497202 */ /* 0x001fe40000000f00 */
[----:B------:R-:W-:Y:S02]  /*a340*/  MOV R78, RZ ;  /* 0x000000ff004e7202 */ /* 0x000fe40000000f00 */
[----:B------:R-:W-:Y:S02]  /*a350*/  MOV R81, 0xffffffff ;  /* 0xffffffff00517802 */ /* 0x000fe40000000f00 */
[----:B------:R-:W-:Y:S02]  /*a360*/  MOV R68, 0xa380 ;  /* 0x0000a38000447802 */ /* 0x000fe40000000f00 */
[----:B-1---5:R-:W-:Y:S05]  /*a370*/  CALL.REL.NOINC `($__internal_53_$__cuda_sm70_shflsync_up) ;  /* 0x000012d000007944 */ /* 0x022fea0003c00000 */
[----:B0-----:R-:W-:Y:S01]  /*a380*/  HFMA2.MMA R76, -RZ, RZ, 0, 5.9604644775390625e-08 ;  /* 0x00000001ff4c7435 */ /* 0x001fe200000001ff */
[----:B-1----:R-:W-:-:S02]  /*a390*/  MOV R70, R73 ;  /* 0x0000004900467202 */ /* 0x002fc40000000f00 */
[----:B------:R-:W-:Y:S02]  /*a3a0*/  MOV R73, R77 ;  /* 0x0000004d00497202 */ /* 0x000fe40000000f00 */
[----:B------:R-:W-:Y:S02]  /*a3b0*/  MOV R78, RZ ;  /* 0x000000ff004e7202 */ /* 0x000fe40000000f00 */
[----:B------:R-:W-:Y:S02]  /*a3c0*/  MOV R81, 0xffffffff ;  /* 0xffffffff00517802 */ /* 0x000fe40000000f00 */
[----:B------:R-:W-:Y:S02]  /*a3d0*/  MOV R68, 0xa3f0 ;  /* 0x0000a3f000447802 */ /* 0x000fe40000000f00 */
[----:B------:R-:W-:Y:S05]  /*a3e0*/  CALL.REL.NOINC `($__internal_53_$__cuda_sm70_shflsync_up) ;  /* 0x0000126000007944 */ /* 0x000fea0003c00000 */
[----:B0-----:R-:W-:Y:S01]  /*a3f0*/  HFMA2.MMA R76, -RZ, RZ, 0, 5.9604644775390625e-08 ;  /* 0x00000001ff4c7435 */ /* 0x001fe200000001ff */
[----:B-1----:R-:W-:Y:S02]  /*a400*/  MOV R72, R73 ;  /* 0x0000004900487202 */ /* 0x002fe40000000f00 */
[----:B------:R-:W-:Y:S02]  /*a410*/  MOV R73, R82 ;  /* 0x0000005200497202 */ /* 0x000fe40000000f00 */
[----:B------:R-:W-:-:S02]  /*a420*/  MOV R78, RZ ;  /* 0x000000ff004e7202 */ /* 0x000fc40000000f00 */
[----:B------:R-:W-:Y:S02]  /*a430*/  MOV R81, 0xffffffff ;  /* 0xffffffff00517802 */ /* 0x000fe40000000f00 */
[----:B------:R-:W-:Y:S02]  /*a440*/  MOV R68, 0xa460 ;  /* 0x0000a46000447802 */ /* 0x000fe40000000f00 */
[----:B------:R-:W-:Y:S05]  /*a450*/  CALL.REL.NOINC `($__internal_53_$__cuda_sm70_shflsync_up) ;  /* 0x000011f000007944 */ /* 0x000fea0003c00000 */
[----:B0-----:R-:W-:Y:S01]  /*a460*/  HFMA2.MMA R76, -RZ, RZ, 0, 5.9604644775390625e-08 ;  /* 0x00000001ff4c7435 */ /* 0x001fe200000001ff */
[----:B-1----:R-:W-:Y:S02]  /*a470*/  MOV R74, R73 ;  /* 0x00000049004a7202 */ /* 0x002fe40000000f00 */
[----:B------:R-:W-:Y:S02]  /*a480*/  MOV R73, R83 ;  /* 0x0000005300497202 */ /* 0x000fe40000000f00 */
[----:B------:R-:W-:Y:S02]  /*a490*/  MOV R78, RZ ;  /* 0x000000ff004e7202 */ /* 0x000fe40000000f00 */
[----:B------:R-:W-:Y:S02]  /*a4a0*/  MOV R81, 0xffffffff ;  /* 0xffffffff00517802 */ /* 0x000fe40000000f00 */
[----:B------:R-:W-:-:S02]  /*a4b0*/  MOV R68, 0xa4d0 ;  /* 0x0000a4d000447802 */ /* 0x000fc40000000f00 */
[----:B------:R-:W-:Y:S05]  /*a4c0*/  CALL.REL.NOINC `($__internal_53_$__cuda_sm70_shflsync_up) ;  /* 0x0000118000007944 */ /* 0x000fea0003c00000 */
[----:B0-----:R-:W-:Y:S01]  /*a4d0*/  MOV R81, R72 ;  /* 0x0000004800517202 */ /* 0x001fe20000000f00 */
[----:B------:R-:W-:Y:S01]  /*a4e0*/  HFMA2.MMA R72, -RZ, RZ, 0, 0 ;  /* 0x00000000ff487435 */ /* 0x000fe200000001ff */
[----:B------:R-:W-:-:S02]  /*a4f0*/  MOV R80, R70 ;  /* 0x0000004600507202 */ /* 0x000fc40000000f00 */
[----:B-1----:R-:W-:Y:S02]  /*a500*/  MOV R83, R73 ;  /* 0x0000004900537202 */ /* 0x002fe40000000f00 */
[----:B------:R-:W-:Y:S02]  /*a510*/  MOV R71, R64 ;  /* 0x0000004000477202 */ /* 0x000fe40000000f00 */
[----:B------:R-:W-:Y:S02]  /*a520*/  MOV R82, R74 ;  /* 0x0000004a00527202 */ /* 0x000fe40000000f00 */
[----:B------:R-:W-:Y:S02]  /*a530*/  MOV R73, 0x1f ;  /* 0x0000001f00497802 */ /* 0x000fe40000000f00 */
[----:B------:R-:W-:Y:S02]  /*a540*/  MOV R70, 0xffffffff ;  /* 0xffffffff00467802 */ /* 0x000fe40000000f00 */
[----:B------:R-:W-:-:S02]  /*a550*/  MOV R68, 0xa570 ;  /* 0x0000a57000447802 */ /* 0x000fc40000000f00 */
[----:B------:R-:W-:Y:S05]  /*a560*/  CALL.REL.NOINC `($__internal_52_$__cuda_sm70_shflsync_idx_p) ;  /* 0x000010a000007944 */ /* 0x000fea0003c00000 */
[----:B0-----:R-:W-:Y:S01]  /*a570*/  HFMA2.MMA R72, -RZ, RZ, 0, 0 ;  /* 0x00000000ff487435 */ /* 0x001fe200000001ff */
[----:B-1----:R-:W-:-:S02]  /*a580*/  MOV R196, R70 ;  /* 0x0000004600c47202 */ /* 0x002fc40000000f00 */
[----:B------:R-:W-:Y:S02]  /*a590*/  MOV R71, R65 ;  /* 0x0000004100477202 */ /* 0x000fe40000000f00 */
[----:B------:R-:W-:Y:S02]  /*a5a0*/  MOV R73, 0x1f ;  /* 0x0000001f00497802 */ /* 0x000fe40000000f00 */
[----:B------:R-:W-:Y:S02]  /*a5b0*/  MOV R70, 0xffffffff ;  /* 0xffffffff00467802 */ /* 0x000fe40000000f00 */
[----:B------:R-:W-:Y:S02]  /*a5c0*/  MOV R68, 0xa5e0 ;  /* 0x0000a5e000447802 */ /* 0x000fe40000000f00 */
[----:B------:R-:W-:Y:S05]  /*a5d0*/  CALL.REL.NOINC `($__internal_52_$__cuda_sm70_shflsync_idx_p) ;  /* 0x0000103000007944 */ /* 0x000fea0003c00000 */
[----:B0-----:R-:W-:Y:S01]  /*a5e0*/  HFMA2.MMA R72, -RZ, RZ, 0, 0 ;  /* 0x00000000ff487435 */ /* 0x001fe200000001ff */
[----:B-1----:R-:W-:Y:S02]  /*a5f0*/  MOV R197, R70 ;  /* 0x0000004600c57202 */ /* 0x002fe40000000f00 */
[----:B------:R-:W-:Y:S02]  /*a600*/  MOV R71, R66 ;  /* 0x0000004200477202 */ /* 0x000fe40000000f00 */
[----:B------:R-:W-:-:S02]  /*a610*/  MOV R73, 0x1f ;  /* 0x0000001f00497802 */ /* 0x000fc40000000f00 */
[----:B------:R-:W-:Y:S02]  /*a620*/  MOV R70, 0xffffffff ;  /* 0xffffffff00467802 */ /* 0x000fe40000000f00 */
[----:B------:R-:W-:Y:S02]  /*a630*/  MOV R68, 0xa650 ;  /* 0x0000a65000447802 */ /* 0x000fe40000000f00 */
[----:B------:R-:W-:Y:S05]  /*a640*/  CALL.REL.NOINC `($__internal_52_$__cuda_sm70_shflsync_idx_p) ;  /* 0x00000fc000007944 */ /* 0x000fea0003c00000 */
[----:B0-----:R-:W-:Y:S01]  /*a650*/  HFMA2.MMA R72, -RZ, RZ, 0, 0 ;  /* 0x00000000ff487435 */ /* 0x001fe200000001ff */
[----:B-1----:R-:W-:Y:S02]  /*a660*/  MOV R74, R70 ;  /* 0x00000046004a7202 */ /* 0x002fe40000000f00 */
[----:B------:R-:W-:Y:S02]  /*a670*/  MOV R71, R67 ;  /* 0x0000004300477202 */ /* 0x000fe40000000f00 */
[----:B------:R-:W-:Y:S02]  /*a680*/  MOV R73, 0x1f ;  /* 0x0000001f00497802 */ /* 0x000fe40000000f00 */
[----:B------:R-:W-:Y:S02]  /*a690*/  MOV R70, 0xffffffff ;  /* 0xffffffff00467802 */ /* 0x000fe40000000f00 */
[----:B------:R-:W-:-:S02]  /*a6a0*/  MOV R68, 0xa6c0 ;  /* 0x0000a6c000447802 */ /* 0x000fc40000000f00 */
[----:B------:R-:W-:Y:S05]  /*a6b0*/  CALL.REL.NOINC `($__internal_52_$__cuda_sm70_shflsync_idx_p) ;  /* 0x00000f5000007944 */ /* 0x000fea0003c00000 */
[----:B-1----:R-:W-:Y:S01]  /*a6c0*/  MOV R75, R70 ;  /* 0x00000046004b7202 */ /* 0x002fe20000000f00 */
[----:B0-----:R-:W-:Y:S05]  /*a6d0*/  BRA `(.L_x_2180) ;  /* 0xffffa03000007947 */ /* 0x001fea000383ffff */
.L_x_2147:
[----:B------:R-:W-:Y:S01]  /*a6e0*/  HFMA2.MMA R80, -RZ, RZ, 0, 5.9604644775390625e-08 ;  /* 0x00000001ff507435 */ /* 0x000fe200000001ff */
[----:B------:R-:W-:-:S02]  /*a6f0*/  MOV R73, R76 ;  /* 0x0000004c00497202 */ /* 0x000fc40000000f00 */
[----:B------:R-:W-:Y:S02]  /*a700*/  MOV R87, 0x1f ;  /* 0x0000001f00577802 */ /* 0x000fe40000000f00 */
[----:B------:R-:W-:Y:S02]  /*a710*/  MOV R82, 0xffffffff ;  /* 0xffffffff00527802 */ /* 0x000fe40000000f00 */
[----:B------:R-:W-:Y:S02]  /*a720*/  MOV R68, 0xa740 ;  /* 0x0000a74000447802 */ /* 0x000fe40000000f00 */
[----:B------:R-:W-:Y:S05]  /*a730*/  CALL.REL.NOINC `($__internal_51_$__cuda_sm70_shflsync_down) ;  /* 0x00000e9000007944 */ /* 0x000fea0003c00000 */
[----:B-1----:R-:W-:Y:S01]  /*a740*/  MOV R70, R87 ;  /* 0x0000005700467202 */ /* 0x002fe20000000f00 */
[----:B0-----:R-:W-:Y:S05]  /*a750*/  BRA `(.L_x_2181) ;  /* 0xffffb58000007947 */ /* 0x001fea000383ffff */
.L_x_2148:
[----:B------:R-:W-:Y:S01]  /*a760*/  HFMA2.MMA R80, -RZ, RZ, 0, 5.9604644775390625e-08 ;  /* 0x00000001ff507435 */ /* 0x000fe200000001ff */
[----:B------:R-:W-:Y:S02]  /*a770*/  MOV R73, R77 ;  /* 0x0000004d00497202 */ /* 0x000fe40000000f00 */
[----:B------:R-:W-:Y:S02]  /*a780*/  MOV R87, 0x1f ;  /* 0x0000001f00577802 */ /* 0x000fe40000000f00 */
[----:B------:R-:W-:-:S02]  /*a790*/  MOV R82, 0xffffffff ;  /* 0xffffffff00527802 */ /* 0x000fc40000000f00 */
[----:B------:R-:W-:Y:S02]  /*a7a0*/  MOV R68, 0xa7c0 ;  /* 0x0000a7c000447802 */ /* 0x000fe40000000f00 */
[----:B01----:R-:W-:Y:S05]  /*a7b0*/  CALL.REL.NOINC `($__internal_51_$__cuda_sm70_shflsync_down) ;  /* 0x00000e1000007944 */ /* 0x003fea0003c00000 */
[----:B0-----:R-:W-:Y:S01]  /*a7c0*/  HFMA2.MMA R80, -RZ, RZ, 0, 5.9604644775390625e-08 ;  /* 0x00000001ff507435 */ /* 0x001fe200000001ff */
[----:B-1----:R-:W-:Y:S02]  /*a7d0*/  MOV R71, R87 ;  /* 0x0000005700477202 */ /* 0x002fe40000000f00 */
[----:B------:R-:W-:Y:S02]  /*a7e0*/  MOV R73, R75 ;  /* 0x0000004b00497202 */ /* 0x000fe40000000f00 */
[----:B------:R-:W-:Y:S02]  /*a7f0*/  MOV R87, 0x1f ;  /* 0x0000001f00577802 */ /* 0x000fe40000000f00 */
[----:B------:R-:W-:Y:S02]  /*a800*/  MOV R82, 0xffffffff ;  /* 0xffffffff00527802 */ /* 0x000fe40000000f00 */
[----:B------:R-:W-:Y:S02]  /*a810*/  MOV R68, 0xa830 ;  /* 0x0000a83000447802 */ /* 0x000fe40000000f00 */
[----:B------:R-:W-:Y:S05]  /*a820*/  CALL.REL.NOINC `($__internal_51_$__cuda_sm70_shflsync_down) ;  /* 0x00000da000007944 */ /* 0x000fea0003c00000 */
[----:B0-----:R-:W-:Y:S01]  /*a830*/  HFMA2.MMA R80, -RZ, RZ, 0, 5.9604644775390625e-08 ;  /* 0x00000001ff507435 */ /* 0x001fe200000001ff */
[----:B-1----:R-:W-:-:S02]  /*a840*/  MOV R72, R87 ;  /* 0x0000005700487202 */ /* 0x002fc40000000f00 */
[----:B------:R-:W-:Y:S02]  /*a850*/  MOV R73, R74 ;  /* 0x0000004a00497202 */ /* 0x000fe40000000f00 */
[----:B------:R-:W-:Y:S02]  /*a860*/  MOV R87, 0x1f ;  /* 0x0000001f00577802 */ /* 0x000fe40000000f00 */
[----:B------:R-:W-:Y:S02]  /*a870*/  MOV R82, 0xffffffff ;  /* 0xffffffff00527802 */ /* 0x000fe40000000f00 */
[----:B------:R-:W-:Y:S02]  /*a880*/  MOV R68, 0xa8a0 ;  /* 0x0000a8a000447802 */ /* 0x000fe40000000f00 */
[----:B------:R-:W-:Y:S05]  /*a890*/  CALL.REL.NOINC `($__internal_51_$__cuda_sm70_shflsync_down) ;  /* 0x00000d3000007944 */ /* 0x000fea0003c00000 */
[----:B-1----:R-:W-:Y:S01]  /*a8a0*/  MOV R68, R87 ;  /* 0x0000005700447202 */ /* 0x002fe20000000f00 */
[----:B0-----:R-:W-:Y:S05]  /*a8b0*/  BRA `(.L_x_2182) ;  /* 0xffffb46000007947 */ /* 0x001fea000383ffff */
.L_x_2151:
[----:B------:R-:W-:Y:S01]  /*a8c0*/  HFMA2.MMA R80, -RZ, RZ, 0, 1.1920928955078125e-07 ;  /* 0x00000002ff507435 */ /* 0x000fe200000001ff */
[----:B------:R-:W-:Y:S02]  /*a8d0*/  MOV R73, R76 ;  /* 0x0000004c00497202 */ /* 0x000fe40000000f00 */
[----:B------:R-:W-:-:S02]  /*a8e0*/  MOV R87, 0x1f ;  /* 0x0000001f00577802 */ /* 0x000fc40000000f00 */
[----:B------:R-:W-:Y:S02]  /*a8f0*/  MOV R82, 0xffffffff ;  /* 0xffffffff00527802 */ /* 0x000fe40000000f00 */
[----:B0-----:R-:W-:Y:S02]  /*a900*/  MOV R68, 0xa920 ;  /* 0x0000a92000447802 */ /* 0x001fe40000000f00 */
[----:B-1234-:R-:W-:Y:S05]  /*a910*/  CALL.REL.NOINC `($__internal_51_$__cuda_sm70_shflsync_down) ;  /* 0x00000cb000007944 */ /* 0x01efea0003c00000 */
[----:B0-----:R-:W-:Y:S01]  /*a920*/  HFMA2.MMA R80, -RZ, RZ, 0, 1.1920928955078125e-07 ;  /* 0x00000002ff507435 */ /* 0x001fe200000001ff */
[----:B-1----:R-:W-:Y:S02]  /*a930*/  MOV R70, R87 ;  /* 0x0000005700467202 */ /* 0x002fe40000000f00 */
[----:B------:R-:W-:Y:S02]  /*a940*/  MOV R73, R77 ;  /* 0x0000004d00497202 */ /* 0x000fe40000000f00 */
[----:B------:R-:W-:Y:S02]  /*a950*/  MOV R87, 0x1f ;  /* 0x0000001f00577802 */ /* 0x000fe40000000f00 */
[----:B------:R-:W-:Y:S02]  /*a960*/  MOV R82, 0xffffffff ;  /* 0xffffffff00527802 */ /* 0x000fe40000000f00 */
[----:B------:R-:W-:-:S02]  /*a970*/  MOV R68, 0xa990 ;  /* 0x0000a99000447802 */ /* 0x000fc40000000f00 */
[----:B------:R-:W-:Y:S05]  /*a980*/  CALL.REL.NOINC `($__internal_51_$__cuda_sm70_shflsync_down) ;  /* 0x00000c4000007944 */ /* 0x000fea0003c00000 */
[----:B0-----:R-:W-:Y:S01]  /*a990*/  HFMA2.MMA R80, -RZ, RZ, 0, 1.1920928955078125e-07 ;  /* 0x00000002ff507435 */ /* 0x001fe200000001ff */
[----:B-1----:R-:W-:-:S02]  /*a9a0*/  MOV R71, R87 ;  /* 0x0000005700477202 */ /* 0x002fc40000000f00 */
[----:B------:R-:W-:Y:S02]  /*a9b0*/  MOV R73, R75 ;  /* 0x0000004b00497202 */ /* 0x000fe40000000f00 */
[----:B------:R-:W-:Y:S02]  /*a9c0*/  MOV R87, 0x1f ;  /* 0x0000001f00577802 */ /* 0x000fe40000000f00 */
[----:B------:R-:W-:Y:S02]  /*a9d0*/  MOV R82, 0xffffffff ;  /* 0xffffffff00527802 */ /* 0x000fe40000000f00 */
[----:B------:R-:W-:Y:S02]  /*a9e0*/  MOV R68, 0xaa00 ;  /* 0x0000aa0000447802 */ /* 0x000fe40000000f00 */
[----:B------:R-:W-:Y:S05]  /*a9f0*/  CALL.REL.NOINC `($__internal_51_$__cuda_sm70_shflsync_down) ;  /* 0x00000bd000007944 */ /* 0x000fea0003c00000 */
[----:B0-----:R-:W-:Y:S01]  /*aa00*/  HFMA2.MMA R80, -RZ, RZ, 0, 1.1920928955078125e-07 ;  /* 0x00000002ff507435 */ /* 0x001fe200000001ff */
[----:B-1----:R-:W-:Y:S02]  /*aa10*/  MOV R72, R87 ;  /* 0x0000005700487202 */ /* 0x002fe40000000f00 */
[----:B------:R-:W-:Y:S02]  /*aa20*/  MOV R73, R74 ;  /* 0x0000004a00497202 */ /* 0x000fe40000000f00 */
[----:B------:R-:W-:-:S02]  /*aa30*/  MOV R87, 0x1f ;  /* 0x0000001f00577802 */ /* 0x000fc40000000f00 */
[----:B------:R-:W-:Y:S02]  /*aa40*/  MOV R82, 0xffffffff ;  /* 0xffffffff00527802 */ /* 0x000fe40000000f00 */
[----:B------:R-:W-:Y:S02]  /*aa50*/  MOV R68, 0xaa70 ;  /* 0x0000aa7000447802 */ /* 0x000fe40000000f00 */
[----:B------:R-:W-:Y:S05]  /*aa60*/  CALL.REL.NOINC `($__internal_51_$__cuda_sm70_shflsync_down) ;  /* 0x00000b6000007944 */ /* 0x000fea0003c00000 */
[----:B-1----:R-:W-:Y:S01]  /*aa70*/  MOV R68, R87 ;  /* 0x0000005700447202 */ /* 0x002fe20000000f00 */
[----:B0-----:R-:W-:Y:S05]  /*aa80*/  BRA `(.L_x_2183) ;  /* 0xffffb3e000007947 */ /* 0x001fea000383ffff */
.L_x_2154:
[----:B------:R-:W-:Y:S01]  /*aa90*/  HFMA2.MMA R80, -RZ, RZ, 0, 2.384185791015625e-07 ;  /* 0x00000004ff507435 */ /* 0x000fe200000001ff */
[----:B------:R-:W-:Y:S02]  /*aaa0*/  MOV R73, R76 ;  /* 0x0000004c00497202 */ /* 0x000fe40000000f00 */
[----:B------:R-:W-:Y:S02]  /*aab0*/  MOV R87, 0x1f ;  /* 0x0000001f00577802 */ /* 0x000fe40000000f00 */
[----:B------:R-:W-:Y:S02]  /*aac0*/  MOV R82, 0xffffffff ;  /* 0xffffffff00527802 */ /* 0x000fe40000000f00 */
[----:B0-----:R-:W-:-:S02]  /*aad0*/  MOV R68, 0xaaf0 ;  /* 0x0000aaf000447802 */ /* 0x001fc40000000f00 */
[----:B-1234-:R-:W-:Y:S05]  /*aae0*/  CALL.REL.NOINC `($__internal_51_$__cuda_sm70_shflsync_down) ;  /* 0x00000ae000007944 */ /* 0x01efea0003c00000 */
[----:B-1----:R-:W-:Y:S01]  /*aaf0*/  MOV R70, R87 ;  /* 0x0000005700467202 */ /* 0x002fe20000000f00 */
[----:B0-----:R-:W-:Y:S05]  /*ab00*/  BRA `(.L_x_2184) ;  /* 0xffffb48000007947 */ /* 0x001fea000383ffff */
.L_x_2155:
[----:B------:R-:W-:Y:S01]  /*ab10*/  HFMA2.MMA R80, -RZ, RZ, 0, 2.384185791015625e-07 ;  /* 0x00000004ff507435 */ /* 0x000fe200000001ff */
[----:B------:R-:W-:-:S02]  /*ab20*/  MOV R73, R77 ;  /* 0x0000004d00497202 */ /* 0x000fc40000000f00 */
[----:B------:R-:W-:Y:S02]  /*ab30*/  MOV R87, 0x1f ;  /* 0x0000001f00577802 */ /* 0x000fe40000000f00 */
[----:B------:R-:W-:Y:S02]  /*ab40*/  MOV R82, 0xffffffff ;  /* 0xffffffff00527802 */ /* 0x000fe40000000f00 */
[----:B0-----:R-:W-:Y:S02]  /*ab50*/  MOV R68, 0xab70 ;  /* 0x0000ab7000447802 */ /* 0x001fe40000000f00 */
[----:B-1234-:R-:W-:Y:S05]  /*ab60*/  CALL.REL.NOINC `($__internal_51_$__cuda_sm70_shflsync_down) ;  /* 0x00000a6000007944 */ /* 0x01efea0003c00000 */
[----:B0-----:R-:W-:Y:S01]  /*ab70*/  HFMA2.MMA R80, -RZ, RZ, 0, 2.384185791015625e-07 ;  /* 0x00000004ff507435 */ /* 0x001fe200000001ff */
[----:B-1----:R-:W-:Y:S02]  /*ab80*/  MOV R71, R87 ;  /* 0x0000005700477202 */ /* 0x002fe40000000f00 */
[----:B------:R-:W-:Y:S02]  /*ab90*/  MOV R73, R75 ;  /* 0x0000004b00497202 */ /* 0x000fe40000000f00 */
[----:B------:R-:W-:Y:S02]  /*aba0*/  MOV R87, 0x1f ;  /* 0x0000001f00577802 */ /* 0x000fe40000000f00 */
[----:B------:R-:W-:-:S02]  /*abb0*/  MOV R82, 0xffffffff ;  /* 0xffffffff00527802 */ /* 0x000fc40000000f00 */
[----:B------:R-:W-:Y:S02]  /*abc0*/  MOV R68, 0xabe0 ;  /* 0x0000abe000447802 */ /* 0x000fe40000000f00 */
[----:B------:R-:W-:Y:S05]  /*abd0*/  CALL.REL.NOINC `($__internal_51_$__cuda_sm70_shflsync_down) ;  /* 0x000009f000007944 */ /* 0x000fea0003c00000 */
[----:B0-----:R-:W-:Y:S01]  /*abe0*/  HFMA2.MMA R80, -RZ, RZ, 0, 2.384185791015625e-07 ;  /* 0x00000004ff507435 */ /* 0x001fe200000001ff */
[----:B-1----:R-:W-:Y:S02]  /*abf0*/  MOV R72, R87 ;  /* 0x0000005700487202 */ /* 0x002fe40000000f00 */
[----:B------:R-:W-:Y:S02]  /*ac00*/  MOV R73, R74 ;  /* 0x0000004a00497202 */ /* 0x000fe40000000f00 */
[----:B------:R-:W-:Y:S02]  /*ac10*/  MOV R87, 0x1f ;  /* 0x0000001f00577802 */ /* 0x000fe40000000f00 */
[----:B------:R-:W-:Y:S02]  /*ac20*/  MOV R82, 0xffffffff ;  /* 0xffffffff00527802 */ /* 0x000fe40000000f00 */
[----:B------:R-:W-:Y:S02]  /*ac30*/  MOV R68, 0xac50 ;  /* 0x0000ac5000447802 */ /* 0x000fe40000000f00 */
[----:B------:R-:W-:Y:S05]  /*ac40*/  CALL.REL.NOINC `($__internal_51_$__cuda_sm70_shflsync_down) ;  /* 0x0000098000007944 */ /* 0x000fea0003c00000 */
[----:B-1----:R-:W-:Y:S01]  /*ac50*/  MOV R68, R87 ;  /* 0x0000005700447202 */ /* 0x002fe20000000f00 */
[----:B0-----:R-:W-:Y:S05]  /*ac60*/  BRA `(.L_x_2185) ;  /* 0xffffb36000007947 */ /* 0x001fea000383ffff */
.L_x_2158:
[----:B------:R-:W-:Y:S01]  /*ac70*/  HFMA2.MMA R80, -RZ, RZ, 0, 4.76837158203125e-07 ;  /* 0x00000008ff507435 */ /* 0x000fe200000001ff */
[----:B------:R-:W-:-:S02]  /*ac80*/  MOV R73, R76 ;  /* 0x0000004c00497202 */ /* 0x000fc40000000f00 */
[----:B------:R-:W-:Y:S02]  /*ac90*/  MOV R87, 0x1f ;  /* 0x0000001f00577802 */ /* 0x000fe40000000f00 */
[----:B------:R-:W-:Y:S02]  /*aca0*/  MOV R82, 0xffffffff ;  /* 0xffffffff00527802 */ /* 0x000fe40000000f00 */
[----:B0-----:R-:W-:Y:S02]  /*acb0*/  MOV R68, 0xacd0 ;  /* 0x0000acd000447802 */ /* 0x001fe40000000f00 */
[----:B-1234-:R-:W-:Y:S05]  /*acc0*/  CALL.REL.NOINC `($__internal_51_$__cuda_sm70_shflsync_down) ;  /* 0x0000090000007944 */ /* 0x01efea0003c00000 */
[----:B0-----:R-:W-:Y:S01]  /*acd0*/  HFMA2.MMA R80, -RZ, RZ, 0, 4.76837158203125e-07 ;  /* 0x00000008ff507435 */ /* 0x001fe200000001ff */
[----:B-1----:R-:W-:Y:S02]  /*ace0*/  MOV R70, R87 ;  /* 0x0000005700467202 */ /* 0x002fe40000000f00 */
[----:B------:R-:W-:Y:S02]  /*acf0*/  MOV R73, R77 ;  /* 0x0000004d00497202 */ /* 0x000fe40000000f00 */
[----:B------:R-:W-:Y:S02]  /*ad00*/  MOV R87, 0x1f ;  /* 0x0000001f00577802 */ /* 0x000fe40000000f00 */
[----:B------:R-:W-:-:S02]  /*ad10*/  MOV R82, 0xffffffff ;  /* 0xffffffff00527802 */ /* 0x000fc40000000f00 */
[----:B------:R-:W-:Y:S02]  /*ad20*/  MOV R68, 0xad40 ;  /* 0x0000ad4000447802 */ /* 0x000fe40000000f00 */
[----:B------:R-:W-:Y:S05]  /*ad30*/  CALL.REL.NOINC `($__internal_51_$__cuda_sm70_shflsync_down) ;  /* 0x0000089000007944 */ /* 0x000fea0003c00000 */
[----:B0-----:R-:W-:Y:S01]  /*ad40*/  HFMA2.MMA R80, -RZ, RZ, 0, 4.76837158203125e-07 ;  /* 0x00000008ff507435 */ /* 0x001fe200000001ff */
[----:B-1----:R-:W-:Y:S02]  /*ad50*/  MOV R71, R87 ;  /* 0x0000005700477202 */ /* 0x002fe40000000f00 */
[----:B------:R-:W-:Y:S02]  /*ad60*/  MOV R73, R75 ;  /* 0x0000004b00497202 */ /* 0x000fe40000000f00 */
[----:B------:R-:W-:Y:S02]  /*ad70*/  MOV R87, 0x1f ;  /* 0x0000001f00577802 */ /* 0x000fe40000000f00 */
[----:B------:R-:W-:Y:S02]  /*ad80*/  MOV R82, 0xffffffff ;  /* 0xffffffff00527802 */ /* 0x000fe40000000f00 */
[----:B------:R-:W-:Y:S02]  /*ad90*/  MOV R68, 0xadb0 ;  /* 0x0000adb000447802 */ /* 0x000fe40000000f00 */
[----:B------:R-:W-:Y:S05]  /*ada0*/  CALL.REL.NOINC `($__internal_51_$__cuda_sm70_shflsync_down) ;  /* 0x0000082000007944 */ /* 0x000fea0003c00000 */
[----:B0-----:R-:W-:Y:S01]  /*adb0*/  HFMA2.MMA R80, -RZ, RZ, 0, 4.76837158203125e-07 ;  /* 0x00000008ff507435 */ /* 0x001fe200000001ff */
        /* <DEDUP_REMOVED lines=8> */
.L_x_2161:
[----:B------:R-:W-:Y:S01]  /*ae40*/  HFMA2.MMA R80, -RZ, RZ, 0, 9.5367431640625e-07 ;  /* 0x00000010ff507435 */ /* 0x000fe200000001ff */
[----:B------:R-:W-:Y:S02]  /*ae50*/  MOV R73, R76 ;  /* 0x0000004c00497202 */ /* 0x000fe40000000f00 */
[----:B------:R-:W-:-:S02]  /*ae60*/  MOV R87, 0x1f ;  /* 0x0000001f00577802 */ /* 0x000fc40000000f00 */
[----:B------:R-:W-:Y:S02]  /*ae70*/  MOV R82, 0xffffffff ;  /* 0xffffffff00527802 */ /* 0x000fe40000000f00 */
[----:B0-----:R-:W-:Y:S02]  /*ae80*/  MOV R68, 0xaea0 ;  /* 0x0000aea000447802 */ /* 0x001fe40000000f00 */
[----:B-1234-:R-:W-:Y:S05]  /*ae90*/  CALL.REL.NOINC `($__internal_51_$__cuda_sm70_shflsync_down) ;  /* 0x0000073000007944 */ /* 0x01efea0003c00000 */
[----:B-1----:R-:W-:Y:S01]  /*aea0*/  MOV R70, R87 ;  /* 0x0000005700467202 */ /* 0x002fe20000000f00 */
[----:B0-----:R-:W-:Y:S05]  /*aeb0*/  BRA `(.L_x_2187) ;  /* 0xffffb38000007947 */ /* 0x001fea000383ffff */
.L_x_2162:
[----:B------:R-:W-:Y:S01]  /*aec0*/  HFMA2.MMA R80, -RZ, RZ, 0, 9.5367431640625e-07 ;  /* 0x00000010ff507435 */ /* 0x000fe200000001ff */
[----:B------:R-:W-:Y:S02]  /*aed0*/  MOV R73, R77 ;  /* 0x0000004d00497202 */ /* 0x000fe40000000f00 */
[----:B------:R-:W-:Y:S02]  /*aee0*/  MOV R87, 0x1f ;  /* 0x0000001f00577802 */ /* 0x000fe40000000f00 */
[----:B------:R-:W-:Y:S02]  /*aef0*/  MOV R82, 0xffffffff ;  /* 0xffffffff00527802 */ /* 0x000fe40000000f00 */
[----:B0-----:R-:W-:-:S02]  /*af00*/  MOV R68, 0xaf20 ;  /* 0x0000af2000447802 */ /* 0x001fc40000000f00 */
[----:B-1234-:R-:W-:Y:S05]  /*af10*/  CALL.REL.NOINC `($__internal_51_$__cuda_sm70_shflsync_down) ;  /* 0x000006b000007944 */ /* 0x01efea0003c00000 */
[----:B0-----:R-:W-:Y:S01]  /*af20*/  HFMA2.MMA R80, -RZ, RZ, 0, 9.5367431640625e-07 ;  /* 0x00000010ff507435 */ /* 0x001fe200000001ff */
[----:B-1----:R-:W-:-:S02]  /*af30*/  MOV R71, R87 ;  /* 0x0000005700477202 */ /* 0x002fc40000000f00 */
[----:B------:R-:W-:Y:S02]  /*af40*/  MOV R73, R75 ;  /* 0x0000004b00497202 */ /* 0x000fe40000000f00 */
[----:B------:R-:W-:Y:S02]  /*af50*/  MOV R87, 0x1f ;  /* 0x0000001f00577802 */ /* 0x000fe40000000f00 */
[----:B------:R-:W-:Y:S02]  /*af60*/  MOV R82, 0xffffffff ;  /* 0xffffffff00527802 */ /* 0x000fe40000000f00 */
[----:B------:R-:W-:Y:S02]  /*af70*/  MOV R68, 0xaf90 ;  /* 0x0000af9000447802 */ /* 0x000fe40000000f00 */
[----:B------:R-:W-:Y:S05]  /*af80*/  CALL.REL.NOINC `($__internal_51_$__cuda_sm70_shflsync_down) ;  /* 0x0000064000007944 */ /* 0x000fea0003c00000 */
[----:B0-----:R-:W-:Y:S01]  /*af90*/  HFMA2.MMA R80, -RZ, RZ, 0, 9.5367431640625e-07 ;  /* 0x00000010ff507435 */ /* 0x001fe200000001ff */
        /* <DEDUP_REMOVED lines=8> */
.L_x_2165:
[----:B----4-:R-:W-:Y:S01]  /*b020*/  HFMA2.MMA R72, -RZ, RZ, 0, 0 ;  /* 0x00000000ff487435 */ /* 0x010fe200000001ff */
[----:B---3--:R-:W-:Y:S02]  /*b030*/  MOV R71, R76 ;  /* 0x0000004c00477202 */ /* 0x008fe40000000f00 */
[----:B------:R-:W-:Y:S02]  /*b040*/  MOV R73, 0x1f ;  /* 0x0000001f00497802 */ /* 0x000fe40000000f00 */
[----:B-1----:R-:W-:Y:S02]  /*b050*/  MOV R70, 0xffffffff ;  /* 0xffffffff00467802 */ /* 0x002fe40000000f00 */
[----:B0-----:R-:W-:-:S02]  /*b060*/  MOV R68, 0xb080 ;  /* 0x0000b08000447802 */ /* 0x001fc40000000f00 */
[----:B--2---:R-:W-:Y:S05]  /*b070*/  CALL.REL.NOINC `($__internal_52_$__cuda_sm70_shflsync_idx_p) ;  /* 0x0000059000007944 */ /* 0x004fea0003c00000 */
        /* <DEDUP_REMOVED lines=21> */
[----:B------:R-:W-:Y:S01]  /*b1d0*/  HFMA2.MMA R80, -RZ, RZ, 0, 5.9604644775390625e-08 ;  /* 0x00000001ff507435 */ /* 0x000fe200000001ff */
[----:B-1----:R-:W-:-:S02]  /*b1e0*/  MOV R230, R70 ;  /* 0x0000004600e67202 */ /* 0x002fc40000000f00 */
[----:B0-----:R-:W-:Y:S02]  /*b1f0*/  MOV R73, R76 ;  /* 0x0000004c00497202 */ /* 0x001fe40000000f00 */
[----:B------:R-:W-:Y:S02]  /*b200*/  MOV R87, 0x1f ;  /* 0x0000001f00577802 */ /* 0x000fe40000000f00 */
[----:B------:R-:W-:Y:S02]  /*b210*/  MOV R82, 0xffffffff ;  /* 0xffffffff00527802 */ /* 0x000fe40000000f00 */
[----:B------:R-:W-:Y:S02]  /*b220*/  MOV R68, 0xb240 ;  /* 0x0000b24000447802 */ /* 0x000fe40000000f00 */
[----:B------:R-:W-:Y:S05]  /*b230*/  CALL.REL.NOINC `($__internal_51_$__cuda_sm70_shflsync_down) ;  /* 0x0000039000007944 */ /* 0x000fea0003c00000 */
[----:B0-----:R-:W-:Y:S01]  /*b240*/  HFMA2.MMA R80, -RZ, RZ, 0, 5.9604644775390625e-08 ;  /* 0x00000001ff507435 */ /* 0x001fe200000001ff */
[----:B-1----:R-:W-:Y:S02]  /*b250*/  MOV R85, R87 ;  /* 0x0000005700557202 */ /* 0x002fe40000000f00 */
[----:B------:R-:W-:Y:S02]  /*b260*/  MOV R73, R77 ;  /* 0x0000004d00497202 */ /* 0x000fe40000000f00 */
[----:B------:R-:W-:-:S02]  /*b270*/  MOV R87, 0x1f ;  /* 0x0000001f00577802 */ /* 0x000fc40000000f00 */
[----:B------:R-:W-:Y:S02]  /*b280*/  MOV R82, 0xffffffff ;  /* 0xffffffff00527802 */ /* 0x000fe40000000f00 */
[----:B------:R-:W-:Y:S02]  /*b290*/  MOV R68, 0xb2b0 ;  /* 0x0000b2b000447802 */ /* 0x000fe40000000f00 */
[----:B------:R-:W-:Y:S05]  /*b2a0*/  CALL.REL.NOINC `($__internal_51_$__cuda_sm70_shflsync_down) ;  /* 0x0000032000007944 */ /* 0x000fea0003c00000 */
[----:B0-----:R-:W-:Y:S01]  /*b2b0*/  HFMA2.MMA R80, -RZ, RZ, 0, 5.9604644775390625e-08 ;  /* 0x00000001ff507435 */ /* 0x001fe200000001ff */
[----:B-1----:R-:W-:Y:S02]  /*b2c0*/  MOV R86, R87 ;  /* 0x0000005700567202 */ /* 0x002fe40000000f00 */
[----:B------:R-:W-:Y:S02]  /*b2d0*/  MOV R73, R75 ;  /* 0x0000004b00497202 */ /* 0x000fe40000000f00 */
[----:B------:R-:W-:Y:S02]  /*b2e0*/  MOV R87, 0x1f ;  /* 0x0000001f00577802 */ /* 0x000fe40000000f00 */
[----:B------:R-:W-:Y:S02]  /*b2f0*/  MOV R82, 0xffffffff ;  /* 0xffffffff00527802 */ /* 0x000fe40000000f00 */
[----:B------:R-:W-:-:S02]  /*b300*/  MOV R68, 0xb320 ;  /* 0x0000b32000447802 */ /* 0x000fc40000000f00 */
        /* <DEDUP_REMOVED lines=20> */
[----:B-1----:R-:W-:Y:S05]  /*b450*/  CALL.REL.NOINC `($__internal_52_$__cuda_sm70_shflsync_idx_p) ;  /* 0x000001b000007944 */ /* 0x002fea0003c00000 */
[----:B0-----:R-:W-:Y:S01]  /*b460*/  HFMA2.MMA R72, -RZ, RZ, 0, 0 ;  /* 0x00000000ff487435 */ /* 0x001fe200000001ff */
[----:B-1----:R-:W-:Y:S02]  /*b470*/  MOV R78, R70 ;  /* 0x00000046004e7202 */ /* 0x002fe40000000f00 */
[----:B------:R-:W-:Y:S02]  /*b480*/  MOV R71, R65 ;  /* 0x0000004100477202 */ /* 0x000fe40000000f00 */
[----:B------:R-:W-:Y:S02]  /*b490*/  MOV R73, 0x1f ;  /* 0x0000001f00497802 */ /* 0x000fe40000000f00 */
[----:B------:R-:W-:Y:S02]  /*b4a0*/  MOV R70, 0xffffffff ;  /* 0xffffffff00467802 */ /* 0x000fe40000000f00 */
[----:B------:R-:W-:Y:S02]  /*b4b0*/  MOV R68, 0xb4d0 ;  /* 0x0000b4d000447802 */ /* 0x000fe40000000f00 */
        /* <DEDUP_REMOVED lines=15> */
[----:B-1----:R-:W-:Y:S01]  /*b5b0*/  MOV R236, R70 ;  /* 0x0000004600ec7202 */ /* 0x002fe20000000f00 */
[----:B0-----:R-:W-:Y:S05]  /*b5c0*/  BRA `(.L_x_2189) ;  /* 0xffffaed000007947 */ /* 0x001fea000383ffff */
        .weak           $__internal_51_$__cuda_sm70_shflsync_down
        .type           $__internal_51_$__cuda_sm70_shflsync_down,@function
        .size           $__internal_51_$__cuda_sm70_shflsync_down,($__internal_52_$__cuda_sm70_shflsync_idx_p - $__internal_51_$__cuda_sm70_shflsync_down)
$__internal_51_$__cuda_sm70_shflsync_down:
[----:B------:R-:W-:Y:S01]  /*b5d0*/  HFMA2.MMA R69, -RZ, RZ, 0, 0 ;  /* 0x00000000ff457435 */ /* 0x000fe200000001ff */
[----:B------:R-:W-:Y:S04]  /*b5e0*/  WARPSYNC R82 ;  /* 0x0000005200007348 */ /* 0x000fe80003800000 */
[----:B------:R0:W1:Y:S01]  /*b5f0*/  SHFL.DOWN PT, R87, R73, R80, R87 ;  /* 0x0800005049577389 */ /* 0x00006200000e0057 */
[----:B------:R-:W-:Y:S05]  /*b600*/  RET.REL.NODEC R68 `(_Z25selective_scan_bwd_kernelI32Selective_Scan_bwd_kernel_traitsILi128ELi16ELb1ELb0ELb0ELb0ELb1EN3c108BFloat16ENS1_7complexIfEEEEv12SSMParamsBwd) ;  /* 0xffff49f044007950 */ /* 0x000fea0003c3ffff */
        .weak           $__internal_52_$__cuda_sm70_shflsync_idx_p
        .type           $__internal_52_$__cuda_sm70_shflsync_idx_p,@function
        .size           $__internal_52_$__cuda_sm70_shflsync_idx_p,($__internal_53_$__cuda_sm70_shflsync_up - $__internal_52_$__cuda_sm70_shflsync_idx_p)
$__internal_52_$__cuda_sm70_shflsync_idx_p:
[----:B------:R-:W-:Y:S01]  /*b610*/  MOV R69, 0x0 ;  /* 0x0000000000457802 */ /* 0x000fe20000000f00 */
[----:B------:R-:W-:Y:S04]  /*b620*/  WARPSYNC R70 ;  /* 0x0000004600007348 */ /* 0x000fe80003800000 */
[----:B------:R0:W1:Y:S01]  /*b630*/  SHFL.IDX PT, R70, R71, R72, R73 ;  /* 0x0000004847467389 */ /* 0x00006200000e0049 */
[----:B------:R-:W-:Y:S05]  /*b640*/  RET.REL.NODEC R68 `(_Z25selective_scan_bwd_kernelI32Selective_Scan_bwd_kernel_traitsILi128ELi16ELb1ELb0ELb0ELb0ELb1EN3c108BFloat16ENS1_7complexIfEEEEv12SSMParamsBwd) ;  /* 0xffff49b044007950 */ /* 0x000fea0003c3ffff */
        .weak           $__internal_53_$__cuda_sm70_shflsync_up
        .type           $__internal_53_$__cuda_sm70_shflsync_up,@function
        .size           $__internal_53_$__cuda_sm70_shflsync_up,(.L_x_14485 - $__internal_53_$__cuda_sm70_shflsync_up)
$__internal_53_$__cuda_sm70_shflsync_up:
[----:B------:R-:W-:Y:S01]  /*b650*/  HFMA2.MMA R69, -RZ, RZ, 0, 0 ;  /* 0x00000000ff457435 */ /* 0x000fe200000001ff */
[----:B------:R-:W-:Y:S04]  /*b660*/  WARPSYNC R81 ;  /* 0x0000005100007348 */ /* 0x000fe80003800000 */
[----:B------:R0:W1:Y:S01]  /*b670*/  SHFL.UP PT, R73, R73, R76, R78 ;  /* 0x0400004c49497389 */ /* 0x00006200000e004e */
[----:B------:R-:W-:Y:S05]  /*b680*/  RET.REL.NODEC R68 `(_Z25selective_scan_bwd_kernelI32Selective_Scan_bwd_kernel_traitsILi128ELi16ELb1ELb0ELb0ELb0ELb1EN3c108BFloat16ENS1_7complexIfEEEEv12SSMParamsBwd) ;  /* 0xffff497044007950 */ /* 0x000fea0003c3ffff */
.L_x_2190:
        /* <DEDUP_REMOVED lines=15> */
.L_x_14485:


//--------------------- .text._Z25selective_scan_bwd_kernelI32Selective_Scan_bwd_kernel_traitsILi128ELi16ELb1ELb0ELb0ELb1ELb0EN3c108BFloat16ENS1_7complexIfEEEEv12SSMParamsBwd --------------------------
	.section	.text._Z25selective_scan_bwd_kernelI32Selective_Scan_bwd_kernel_traitsILi128ELi16ELb1ELb0ELb0ELb1ELb0EN3c108BFloat16ENS1_7complexIfEEEEv12SSMParamsBwd,"ax",@progbits
	.sectioninfo	@"SHI_REGISTERS=237"
	.align	128
        .global         _Z25selective_scan_bwd_kernelI32Selective_Scan_bwd_kernel_traitsILi128ELi16ELb1ELb0ELb0ELb1ELb0EN3c108BFloat16ENS1_7complexIfEEEEv12SSMParamsBwd
        .type           _Z25selective_scan_bwd_kernelI32Selective_Scan_bwd_kernel_traitsILi128ELi16ELb1ELb0ELb0ELb1ELb0EN3c108BFloat16ENS1_7complexIfEEEEv12SSMParamsBwd,@function
        .size           _Z25selective_scan_bwd_kernelI32Selective_Scan_bwd_kernel_traitsILi128ELi16ELb1ELb0ELb0ELb1ELb0EN3c108BFloat16ENS1_7complexIfEEEEv12SSMParamsBwd,(.L_x_14488 - _Z25selective_scan_bwd_kernelI32Selective_Scan_bwd_kernel_traitsILi128ELi16ELb1ELb0ELb0ELb1ELb0EN3c108BFloat16ENS1_7complexIfEEEEv12SSMParamsBwd)
        .other          _Z25selective_scan_bwd_kernelI32Selective_Scan_bwd_kernel_traitsILi128ELi16ELb1ELb0ELb0ELb1ELb0EN3c108BFloat16ENS1_7complexIfEEEEv12SSMParamsBwd,@"STO_CUDA_ENTRY STV_DEFAULT"
_Z25selective_scan_bwd_kernelI32Selective_Scan_bwd_kernel_traitsILi128ELi16ELb1ELb0ELb0ELb1ELb0EN3c108BFloat16ENS1_7complexIfEEEEv12SSMParamsBwd:
.text._Z25selective_scan_bwd_kernelI32Selective_Scan_bwd_kernel_traitsILi128ELi16ELb1ELb0ELb0ELb1ELb0EN3c108BFloat16ENS1_7complexIfEEEEv12SSMParamsBwd:
        /* <DEDUP_REMOVED lines=27> */
[C---:B------:R-:W-:Y:S01]  /*01b0*/  IMAD R17, R3.reuse, c[0x0][0x1d8], RZ ;  /* 0x0000760003117a24 */ /* 0x040fe200078e02ff */
[----:B------:R-:W-:Y:S01]  /*01c0*/  ISETP.NE.U32.AND P0, PT, RZ, c[0x0][0x260], PT ;  /* 0x00009800ff007a0c */ /* 0x000fe20003f05070 */
[----:B------:R1:W5:Y:S01]  /*01d0*/  @P1 LDG.E R4, [R14.64] ;  /* 0x000000040e041981 */ /* 0x000362000c1e1900 */
[----:B------:R-:W-:Y:S01]  /*01e0*/  IMAD R19, R3, c[0x0][0x1e8], RZ ;  /* 0x00007a0003137a24 */ /* 0x000fe200078e02ff */
[----:B------:R-:W-:Y:S01]  /*01f0*/  LEA R7, R16, 0xfffff800, 0xb ;  /* 0xfffff80010077811 */ /* 0x000fe200078e58ff */
[----:B------:R-:W-:Y:S01]  /*0200*/  IMAD.WIDE.U32 R8, R0, c[0x0][0x1d8], R8 ;  /* 0x0000760000087a25 */ /* 0x000fe200078e0008 */
[----:B------:R-:W-:Y:S01]  /*0210*/  ISETP.NE.AND.EX P0, PT, RZ, c[0x0][0x264], PT, P0 ;  /* 0x00009900ff007a0c */ /* 0x000fe20003f05300 */
[----:B------:R-:W-:Y:S01]  /*0220*/  CS2R R188, SRZ ;  /* 0x0000000000bc7805 */ /* 0x000fe2000001ff00 */
[----:B------:R-:W-:Y:S01]  /*0230*/  ISETP.GE.AND P3, PT, R16, 0x1, PT ;  /* 0x000000011000780c */ /* 0x000fe20003f66270 */
[----:B0-----:R-:W-:Y:S01]  /*0240*/  IMAD.WIDE.U32 R12, R5, c[0x0][0x278], RZ ;  /* 0x00009e00050c7a25 */ /* 0x001fe200078e00ff */
[----:B------:R-:W-:Y:S01]  /*0250*/  CS2R R186, SRZ ;  /* 0x0000000000ba7805 */ /* 0x000fe2000001ff00 */
[----:B-1----:R-:W-:-:S02]  /*0260*/  IADD3 R14, P1, R7, R8, RZ ;  /* 0x00000008070e7210 */ /* 0x002fc40007f3e0ff */
[----:B------:R-:W-:Y:S02]  /*0270*/  IMAD R15, R5, c[0x0][0x27c], R18 ;  /* 0x00009f00050f7a24 */ /* 0x000fe400078e0212 */
        /* <DEDUP_REMOVED lines=37> */
[----:B------:R-:W-:Y:S02]  /*04d0*/  MOV R11, c[0x0][0x174] ;  /* 0x00005d00000b7a02 */ /* 0x000fe40000000f00 */
[----:B------:R-:W-:Y:S01]  /*04e0*/  MOV R7, RZ ;  /* 0x000000ff00077202 */ /* 0x000fe20000000f00 */
[----:B------:R-:W1:Y:S01]  /*04f0*/  S2R R10, SR_LANEID ;  /* 0x00000000000a7919 */ /* 0x000e620000000000 */
[----:B0-----:R-:W-:-:S02]  /*0500*/  SHF.R.S32.HI R8, RZ, 0x1f, R9 ;  /* 0x0000001fff087819 */ /* 0x001fc40000011409 */
[----:B------:R-:W-:Y:S02]  /*0510*/  SHF.L.U32 R16, R9, 0x1, RZ ;  /* 0x0000000109107819 */ /* 0x000fe400000006ff */
[----:B------:R-:W-:Y:S02]  /*0520*/  LEA.HI R17, R8, R9, RZ, 0x5 ;  /* 0x0000000908117211 */ /* 0x000fe400078f28ff */
[----:B------:R-:W-:Y:S02]  /*0530*/  MOV R8, RZ ;  /* 0x000000ff00087202 */ /* 0x000fe40000000f00 */
[----:B------:R-:W-:Y:S02]  /*0540*/  LOP3.LUT R16, R16, 0xffffffc0, RZ, 0xc0, !PT ;  /* 0xffffffc010107812 */ /* 0x000fe400078ec0ff */
[----:B-1----:R-:W-:Y:S02]  /*0550*/  SHF.R.S32.HI R17, RZ, 0x5, R17 ;  /* 0x00000005ff117819 */ /* 0x002fe40000011411 */
.L_x_2262:
        /* <DEDUP_REMOVED lines=8> */
[----:B--2---:R0:W-:Y:S04]  /*05e0*/  STS.128 [R19.X16], R28 ;  /* 0x0000001c13007388 */ /* 0x0041e8000000cc00 */
        /* <DEDUP_REMOVED lines=11> */
[----:B------:R-:W2:Y:S04]  /*06a0*/  LDS.128 R24, [R18.X16] ;  /* 0x0000000012187984 */ /* 0x000ea8000000cc00 */
[----:B------:R-:W-:Y:S04]  /*06b0*/  LDS.128 R36, [R18.X16+0x10] ;  /* 0x0000100012247984 */ /* 0x000fe8000000cc00 */
[----:B------:R-:W-:Y:S06]  /*06c0*/  BAR.SYNC.DEFER_BLOCKING 0x0 ;  /* 0x0000000000007b1d */ /* 0x000fec0000010000 */
[----:B0-----:R0:W3:Y:S04]  /*06d0*/  LDG.E.128 R28, [R20.64] ;  /* 0x00000004141c7981 */ /* 0x0010e8000c1e1d00 */
[----:B-1----:R0:W4:Y:S01]  /*06e0*/  LDG.E.128 R32, [R20.64+0x200] ;  /* 0x0002000414207981 */ /* 0x002122000c1e1d00 */
[----:B------:R-:W-:Y:S01]  /*06f0*/  BSSY B0, `(.L_x_2192) ;  /* 0x0000055000007945 */ /* 0x000fe20003800000 */
[----:B--2---:R-:W-:-:S02]  /*0700*/  PRMT R23, RZ, 0x5410, R25 ;  /* 0x00005410ff177816 */ /* 0x004fc40000000019 */
[----:B------:R-:W-:Y:S02]  /*0710*/  PRMT R25, RZ, 0x7610, R25 ;  /* 0x00007610ff197816 */ /* 0x000fe40000000019 */
[----:B0-----:R-:W-:Y:S02]  /*0720*/  PRMT R20, RZ, 0x5410, R60 ;  /* 0x00005410ff147816 */ /* 0x001fe4000000003c */
[----:B------:R-:W-:-:S05]  /*0730*/  PRMT R21, RZ, 0x7610, R24 ;  /* 0x00007610ff157816 */ /* 0x000fca0000000018 */
[----:B-----5:R-:W-:-:S05]  /*0740*/  FADD.FTZ R21, R21, R4 ;  /* 0x0000000415157221 */ /* 0x020fca0000010000 */
[----:B------:R-:W-:Y:S01]  /*0750*/  FSETP.GTU.FTZ.AND P3, PT, R21, 20, PT ;  /* 0x41a000001500780b */ /* 0x000fe20003f7c000 */
[----:B---3--:R0:W-:Y:S04]  /*0760*/  STS.128 [R19.X16], R28 ;  /* 0x0000001c13007388 */ /* 0x0081e8000000cc00 */
[----:B----4-:R-:W-:Y:S01]  /*0770*/  STS.128 [R19.X16+0x200], R32 ;  /* 0x0002002013007388 */ /* 0x010fe2000000cc00 */
[----:B------:R-:W-:-:S06]  /*0780*/  NOP ;  /* 0x0000000000007918 */ /* 0x000fcc0000000000 */
[----:B------:R-:W1:Y:S04]  /*0790*/  LDS.128 R108, [R18.X16] ;  /* 0x00000000126c7984 */ /* 0x000e68000000cc00 */
[----:B------:R2:W3:Y:S01]  /*07a0*/  LDS.128 R32, [R18.X16+0x10] ;  /* 0x0000100012207984 */ /* 0x0004e2000000cc00 */
[--C-:B0-----:R-:W-:Y:S02]  /*07b0*/  PRMT R29, RZ, 0x5410, R26.reuse ;  /* 0x00005410ff1d7816 */ /* 0x101fe4000000001a */
[----:B------:R-:W-:Y:S02]  /*07c0*/  PRMT R31, RZ, 0x7610, R26 ;  /* 0x00007610ff1f7816 */ /* 0x000fe4000000001a */
[--C-:B-1----:R-:W-:Y:S02]  /*07d0*/  PRMT R104, RZ, 0x5410, R108.reuse ;  /* 0x00005410ff687816 */ /* 0x102fe4000000006c */
[----:B------:R-:W-:-:S02]  /*07e0*/  PRMT R105, RZ, 0x7610, R108 ;  /* 0x00007610ff697816 */ /* 0x000fc4000000006c */
[----:B------:R-:W-:Y:S01]  /*07f0*/  PRMT R69, RZ, 0x5410, R109 ;  /* 0x00005410ff457816 */ /* 0x000fe2000000006d */
[----:B------:R-:W-:Y:S01]  /*0800*/  FFMA.FTZ R22, R104, R20, R7 ;  /* 0x0000001468167223 */ /* 0x000fe20000010007 */
[----:B------:R-:W-:Y:S02]  /*0810*/  PRMT R7, RZ, 0x7610, R60 ;  /* 0x00007610ff077816 */ /* 0x000fe4000000003c */
[----:B------:R-:W-:Y:S02]  /*0820*/  PRMT R107, RZ, 0x7610, R109 ;  /* 0x00007610ff6b7816 */ /* 0x000fe4000000006d */
[----:B------:R-:W-:Y:S01]  /*0830*/  PRMT R67, RZ, 0x5410, R110 ;  /* 0x00005410ff437816 */ /* 0x000fe2000000006e */
[----:B------:R-:W-:Y:S01]  /*0840*/  FFMA.FTZ R22, R105, R7, R22 ;  /* 0x0000000769167223 */ /* 0x000fe20000010016 */
[----:B------:R-:W-:Y:S02]  /*0850*/  PRMT R7, RZ, 0x5410, R61 ;  /* 0x00005410ff077816 */ /* 0x000fe4000000003d */
[----:B------:R-:W-:-:S02]  /*0860*/  PRMT R109, RZ, 0x7610, R110 ;  /* 0x00007610ff6d7816 */ /* 0x000fc4000000006e */
[----:B------:R-:W-:Y:S01]  /*0870*/  PRMT R65, RZ, 0x5410, R111 ;  /* 0x00005410ff417816 */ /* 0x000fe2000000006f */
[----:B------:R-:W-:Y:S01]  /*0880*/  FFMA.FTZ R22, R69, R7, R22 ;  /* 0x0000000745167223 */ /* 0x000fe20000010016 */
[----:B------:R-:W-:Y:S02]  /*0890*/  PRMT R7, RZ, 0x7610, R61 ;  /* 0x00007610ff077816 */ /* 0x000fe4000000003d */
[----:B------:R-:W-:Y:S02]  /*08a0*/  MOV R20, c[0x0][0x16c] ;  /* 0x00005b0000147a02 */ /* 0x000fe40000000f00 */
[----:B------:R-:W-:Y:S01]  /*08b0*/  PRMT R111, RZ, 0x7610, R111 ;  /* 0x00007610ff6f7816 */ /* 0x000fe2000000006f */
        /* <DEDUP_REMOVED lines=8> */
[----:B------:R-:W-:Y:S01]  /*0940*/  PRMT R7, RZ, 0x5410, R24 ;  /* 0x00005410ff077816 */ /* 0x000fe20000000018 */
[--C-:B------:R-:W-:Y:S02]  /*0950*/  FADD.FTZ R22, R23, R4.reuse ;  /* 0x0000000417167221 */ /* 0x100fe40000010000 */
[--C-:B------:R-:W-:Y:S02]  /*0960*/  FADD.FTZ R23, R25, R4.reuse ;  /* 0x0000000419177221 */ /* 0x100fe40000010000 */
[--C-:B------:R-:W-:Y:S01]  /*0970*/  FADD.FTZ R20, R7, R4.reuse ;  /* 0x0000000407147221 */ /* 0x100fe20000010000 */
[----:B------:R-:W-:Y:S01]  /*0980*/  PRMT R7, RZ, 0x7610, R63 ;  /* 0x00007610ff077816 */ /* 0x000fe2000000003f */
[--C-:B------:R-:W-:Y:S01]  /*0990*/  FADD.FTZ R24, R29, R4.reuse ;  /* 0x000000041d187221 */ /* 0x100fe20000010000 */
[----:B------:R-:W-:Y:S01]  /*09a0*/  FSETP.GTU.FTZ.AND P2, PT, R22, 20, PT ;  /* 0x41a000001600780b */ /* 0x000fe20003f5c000 */
[----:B------:R-:W-:Y:S01]  /*09b0*/  FADD.FTZ R25, R31, R4 ;  /* 0x000000041f197221 */ /* 0x000fe20000010000 */
[----:B------:R-:W-:Y:S01]  /*09c0*/  FSETP.GTU.FTZ.AND P4, PT, R20, 20, PT ;  /* 0x41a000001400780b */ /* 0x000fe20003f9c000 */
[----:B------:R-:W-:Y:S01]  /*09d0*/  FFMA.FTZ R30, R111, R7, R28 ;  /* 0x000000076f1e7223 */ /* 0x000fe2000001001c */
[----:B------:R-:W-:-:S02]  /*09e0*/  PRMT R7, RZ, 0x5410, R27 ;  /* 0x00005410ff077816 */ /* 0x000fc4000000001b */
[----:B------:R-:W-:Y:S02]  /*09f0*/  FSETP.GTU.FTZ.AND P1, PT, R23, 20, PT ;  /* 0x41a000001700780b */ /* 0x000fe40003f3c000 */
[----:B------:R-:W-:Y:S01]  /*0a00*/  FSETP.GTU.FTZ.AND P0, PT, R24, 20, PT ;  /* 0x41a000001800780b */ /* 0x000fe20003f1c000 */
[----:B------:R-:W-:Y:S01]  /*0a10*/  FADD.FTZ R26, R7, R4 ;  /* 0x00000004071a7221 */ /* 0x000fe20000010000 */
[----:B------:R-:W-:Y:S02]  /*0a20*/  FSETP.GTU.FTZ.AND P6, PT, R25, 20, PT ;  /* 0x41a000001900780b */ /* 0x000fe40003fdc000 */
[----:B------:R-:W-:-:S03]  /*0a30*/  PRMT R31, RZ, 0x5410, R56 ;  /* 0x00005410ff1f7816 */ /* 0x000fc60000000038 */
[----:B------:R-:W-:Y:S05]  /*0a40*/  @P4 BRA `(.L_x_2193) ;  /* 0x000001f000004947 */ /* 0x000fea0003800000 */
[----:B--23--:R-:W-:Y:S01]  /*0a50*/  FMUL.FTZ R20, R20, 1.4426950216293334961 ;  /* 0x3fb8aa3b14147820 */ /* 0x00cfe20000410000 */
        /* <DEDUP_REMOVED lines=30> */
.L_x_2193:
[----:B--23--:R-:W-:Y:S05]  /*0c40*/  BSYNC B0 ;  /* 0x0000000000007941 */ /* 0x00cfea0003800000 */
.L_x_2192:
[----:B------:R-:W-:Y:S01]  /*0c50*/  PRMT R71, RZ, 0x5410, R32 ;  /* 0x00005410ff477816 */ /* 0x000fe20000000020 */
[----:B------:R-:W-:Y:S01]  /*0c60*/  BSSY B0, `(.L_x_2194) ;  /* 0x0000028000007945 */ /* 0x000fe20003800000 */
[----:B------:R-:W-:Y:S02]  /*0c70*/  PRMT R27, RZ, 0x7610, R27 ;  /* 0x00007610ff1b7816 */ /* 0x000fe4000000001b */
[----:B------:R-:W-:Y:S01]  /*0c80*/  PRMT R7, RZ, 0x7610, R56 ;  /* 0x00007610ff077816 */ /* 0x000fe20000000038 */
[----:B------:R-:W-:Y:S01]  /*0c90*/  FFMA.FTZ R30, R71, R31, R30 ;  /* 0x0000001f471e7223 */ /* 0x000fe2000001001e */
[----:B------:R-:W-:Y:S01]  /*0ca0*/  PRMT R113, RZ, 0x7610, R32 ;  /* 0x00007610ff717816 */ /* 0x000fe20000000020 */
[----:B------:R-:W-:Y:S01]  /*0cb0*/  FADD.FTZ R27, R27, R4 ;  /* 0x000000041b1b7221 */ /* 0x000fe20000010000 */
[----:B------:R-:W-:-:S03]  /*0cc0*/  FSETP.GTU.FTZ.AND P4, PT, R26, 20, PT ;  /* 0x41a000001a00780b */ /* 0x000fc60003f9c000 */
[----:B------:R-:W-:Y:S01]  /*0cd0*/  FFMA.FTZ R30, R113, R7, R30 ;  /* 0x00000007711e7223 */ /* 0x000fe2000001001e */
        /* <DEDUP_REMOVED lines=32> */
.L_x_2195:
[----:B------:R-:W-:Y:S05]  /*0ee0*/  BSYNC B0 ;  /* 0x0000000000007941 */ /* 0x000fea0003800000 */
.L_x_2194:
[----:B------:R-:W-:Y:S01]  /*0ef0*/  PRMT R7, RZ, 0x5410, R57 ;  /* 0x00005410ff077816 */ /* 0x000fe20000000039 */
[----:B------:R-:W-:Y:S01]  /*0f00*/  BSSY B0, `(.L_x_2196) ;  /* 0x0000026000007945 */ /* 0x000fe20003800000 */
[----:B------:R-:W-:Y:S02]  /*0f10*/  PRMT R73, RZ, 0x5410, R33 ;  /* 0x00005410ff497816 */ /* 0x000fe40000000021 */
[----:B------:R-:W-:-:S03]  /*0f20*/  FSETP.GTU.FTZ.AND P3, PT, R27, 20, PT ;  /* 0x41a000001b00780b */ /* 0x000fc60003f7c000 */
[----:B------:R-:W-:Y:S01]  /*0f30*/  FFMA.FTZ R32, R73, R7, R30 ;  /* 0x0000000749207223 */ /* 0x000fe2000001001e */
[----:B------:R-:W-:-:S05]  /*0f40*/  PRMT R7, RZ, 0x5410, R36 ;  /* 0x00005410ff077816 */ /* 0x000fca0000000024 */
[----:B------:R-:W-:Y:S01]  /*0f50*/  FADD.FTZ R28, R7, R4 ;  /* 0x00000004071c7221 */ /* 0x000fe20000010000 */
        /* <DEDUP_REMOVED lines=32> */
.L_x_2197:
[----:B------:R-:W-:Y:S05]  /*1160*/  BSYNC B0 ;  /* 0x0000000000007941 */ /* 0x000fea0003800000 */
.L_x_2196:
[----:B------:R-:W-:Y:S01]  /*1170*/  PRMT R7, RZ, 0x7610, R57 ;  /* 0x00007610ff077816 */ /* 0x000fe20000000039 */
[----:B------:R-:W-:Y:S01]  /*1180*/  BSSY B0, `(.L_x_2198) ;  /* 0x0000026000007945 */ /* 0x000fe20003800000 */
[----:B------:R-:W-:Y:S02]  /*1190*/  PRMT R115, RZ, 0x7610, R33 ;  /* 0x00007610ff737816 */ /* 0x000fe40000000021 */
[----:B------:R-:W-:Y:S02]  /*11a0*/  PRMT R29, RZ, 0x7610, R36 ;  /* 0x00007610ff1d7816 */ /* 0x000fe40000000024 */
[----:B------:R-:W-:Y:S01]  /*11b0*/  FSETP.GTU.FTZ.AND P2, PT, R28, 20, PT ;  /* 0x41a000001c00780b */ /* 0x000fe20003f5c000 */
[----:B------:R-:W-:Y:S02]  /*11c0*/  FFMA.FTZ R32, R115, R7, R32 ;  /* 0x0000000773207223 */ /* 0x000fe40000010020 */
[----:B------:R-:W-:Y:S01]  /*11d0*/  FADD.FTZ R29, R29, R4 ;  /* 0x000000041d1d7221 */ /* 0x000fe20000010000 */
        /* <DEDUP_REMOVED lines=32> */
.L_x_2199:
[----:B------:R-:W-:Y:S05]  /*13e0*/  BSYNC B0 ;  /* 0x0000000000007941 */ /* 0x000fea0003800000 */
.L_x_2198:
        /* <DEDUP_REMOVED lines=39> */
.L_x_2201:
[----:B------:R-:W-:Y:S05]  /*1660*/  BSYNC B0 ;  /* 0x0000000000007941 */ /* 0x000fea0003800000 */
.L_x_2200:
        /* <DEDUP_REMOVED lines=39> */
.L_x_2203:
[----:B------:R-:W-:Y:S05]  /*18e0*/  BSYNC B0 ;  /* 0x0000000000007941 */ /* 0x000fea0003800000 */
.L_x_2202:
        /* <DEDUP_REMOVED lines=39> */
.L_x_2205:
[----:B------:R-:W-:Y:S05]  /*1b60*/  BSYNC B0 ;  /* 0x0000000000007941 */ /* 0x000fea0003800000 */
.L_x_2204:
        /* <DEDUP_REMOVED lines=39> */
.L_x_2207:
[----:B------:R-:W-:Y:S05]  /*1de0*/  BSYNC B0 ;  /* 0x0000000000007941 */ /* 0x000fea0003800000 */
.L_x_2206:
[--C-:B------:R-:W-:Y:S01]  /*1df0*/  PRMT R41, RZ, 0x5410, R39.reuse ;  /* 0x00005410ff297816 */ /* 0x100fe20000000027 */
[----:B------:R-:W-:Y:S01]  /*1e00*/  BSSY B0, `(.L_x_2208) ;  /* 0x0000026000007945 */ /* 0x000fe20003800000 */
[----:B------:R-:W-:Y:S01]  /*1e10*/  FSETP.GTU.FTZ.AND P3, PT, R33, 20, PT ;  /* 0x41a000002100780b */ /* 0x000fe20003f7c000 */
[----:B------:R-:W-:Y:S01]  /*1e20*/  CS2R R34, SRZ ;  /* 0x0000000000227805 */ /* 0x000fe2000001ff00 */
[----:B------:R-:W-:Y:S01]  /*1e30*/  CS2R R36, SRZ ;  /* 0x0000000000247805 */ /* 0x000fe2000001ff00 */
[----:B------:R-:W-:Y:S01]  /*1e40*/  FADD.FTZ R38, R41, R4 ;  /* 0x0000000429267221 */ /* 0x000fe20000010000 */
        /* <DEDUP_REMOVED lines=33> */
.L_x_2209:
[----:B------:R-:W-:Y:S05]  /*2060*/  BSYNC B0 ;  /* 0x0000000000007941 */ /* 0x000fea0003800000 */
.L_x_2208:
[----:B------:R-:W-:Y:S01]  /*2070*/  BSSY B0, `(.L_x_2210) ;  /* 0x0000026000007945 */ /* 0x000fe20003800000 */
[----:B------:R-:W-:Y:S01]  /*2080*/  HFMA2.MMA R39, -RZ, RZ, 0, 0 ;  /* 0x00000000ff277435 */ /* 0x000fe200000001ff */
[----:B------:R-:W-:Y:S01]  /*2090*/  FSETP.GTU.FTZ.AND P2, PT, R38, 20, PT ;  /* 0x41a000002600780b */ /* 0x000fe20003f5c000 */
[----:B------:R-:W-:Y:S01]  /*20a0*/  CS2R R40, SRZ ;  /* 0x0000000000287805 */ /* 0x000fe2000001ff00 */
[----:B------:R-:W-:Y:S01]  /*20b0*/  CS2R R42, SRZ ;  /* 0x00000000002a7805 */ /* 0x000fe2000001ff00 */
[----:B------:R-:W-:Y:S01]  /*20c0*/  FADD.FTZ R44, R45, R4 ;  /* 0x000000042d2c7221 */ /* 0x000fe20000010000 */
        /* <DEDUP_REMOVED lines=32> */
.L_x_2211:
[----:B------:R-:W-:Y:S05]  /*22d0*/  BSYNC B0 ;  /* 0x0000000000007941 */ /* 0x000fea0003800000 */
.L_x_2210:
        /* <DEDUP_REMOVED lines=38> */
.L_x_2213:
[----:B------:R-:W-:Y:S05]  /*2540*/  BSYNC B0 ;  /* 0x0000000000007941 */ /* 0x000fea0003800000 */
.L_x_2212:
        /* <DEDUP_REMOVED lines=33> */
.L_x_2215:
[----:B------:R-:W-:Y:S05]  /*2760*/  BSYNC B0 ;  /* 0x0000000000007941 */ /* 0x000fea0003800000 */
.L_x_2214:
        /* <DEDUP_REMOVED lines=33> */
.L_x_2217:
[----:B------:R-:W-:Y:S05]  /*2980*/  BSYNC B0 ;  /* 0x0000000000007941 */ /* 0x000fea0003800000 */
.L_x_2216:
        /* <DEDUP_REMOVED lines=33> */
.L_x_2219:
[----:B------:R-:W-:Y:S05]  /*2ba0*/  BSYNC B0 ;  /* 0x0000000000007941 */ /* 0x000fea0003800000 */
.L_x_2218:
        /* <DEDUP_REMOVED lines=33> */
.L_x_2221:
[----:B------:R-:W-:Y:S05]  /*2dc0*/  BSYNC B0 ;  /* 0x0000000000007941 */ /* 0x000fea0003800000 */
.L_x_2220:
        /* <DEDUP_REMOVED lines=33> */
.L_x_2223:
[----:B------:R-:W-:Y:S05]  /*2fe0*/  BSYNC B0 ;  /* 0x0000000000007941 */ /* 0x000fea0003800000 */
.L_x_2222:
[----:B------:R-:W-:Y:S01]  /*2ff0*/  BAR.SYNC.DEFER_BLOCKING 0x0 ;  /* 0x0000000000007b1d */ /* 0x000fe20000010000 */
[----:B------:R-:W-:Y:S01]  /*3000*/  HFMA2.MMA R51, -RZ, RZ, 0, 0 ;  /* 0x00000000ff337435 */ /* 0x000fe200000001ff */
        /* <DEDUP_REMOVED lines=15> */
[----:B------:R-:W-:Y:S01]  /*3100*/  FMUL.FTZ R99, R119, R2 ;  /* 0x0000000277637220 */ /* 0x000fe20000410000 */
[----:B------:R-:W-:Y:S05]  /*3110*/  @!P5 BRA `(.L_x_2224) ;  /* 0x000066b00000d947 */ /* 0x000fea0003800000 */
[----:B------:R-:W-:Y:S01]  /*3120*/  FADD.FTZ R104, R104, R104 ;  /* 0x0000006868687221 */ /* 0x000fe20000010000 */
[----:B------:R-:W-:Y:S01]  /*3130*/  MOV R120, RZ ;  /* 0x000000ff00787202 */ /* 0x000fe20000000f00 */
[----:B------:R-:W-:Y:S01]  /*3140*/  FADD.FTZ R105, R105, R105 ;  /* 0x0000006969697221 */ /* 0x000fe20000010000 */
[----:B------:R-:W-:Y:S01]  /*3150*/  MOV R34, RZ ;  /* 0x000000ff00227202 */ /* 0x000fe20000000f00 */
        /* <DEDUP_REMOVED lines=14> */
.L_x_2261:
        /* <DEDUP_REMOVED lines=51> */
[----:B------:R-:W-:Y:S02]  /*3570*/  PRMT R210, RZ, 0x7610, R63 ;  /* 0x00007610ffd27816 */ /* 0x000fe4000000003f */
[----:B------:R-:W-:-:S03]  /*3580*/  PRMT R211, RZ, 0x5410, R56 ;  /* 0x00005410ffd37816 */ /* 0x000fc60000000038 */
[----:B------:R-:W-:Y:S02]  /*3590*/  FMUL.FTZ R210, R210, R27 ;  /* 0x0000001bd2d27220 */ /* 0x000fe40000410000 */
[----:B------:R-:W-:Y:S02]  /*35a0*/  FMUL.FTZ R211, R211, R28 ;  /* 0x0000001cd3d37220 */ /* 0x000fe40000410000 */
[C---:B--2---:R-:W-:Y:S02]  /*35b0*/  FMUL.FTZ R64, R101.reuse, R20 ;  /* 0x0000001465407220 */ /* 0x044fe40000410000 */
[----:B------:R-:W-:Y:S02]  /*35c0*/  FMUL.FTZ R73, R100, 1.4426950216293334961 ;  /* 0x3fb8aa3b64497820 */ /* 0x000fe40000410000 */
[----:B------:R-:W-:Y:S02]  /*35d0*/  FMUL.RZ R74, R64, 0.15915493667125701904 ;  /* 0x3e22f983404a7820 */ /* 0x000fe4000040c000 */
[----:B------:R-:W-:-:S02]  /*35e0*/  FMUL.FTZ R65, R101, R21 ;  /* 0x0000001565417220 */ /* 0x000fc40000410000 */
[----:B------:R-:W-:Y:S01]  /*35f0*/  FMUL.FTZ R64, R73, R20 ;  /* 0x0000001449407220 */ /* 0x000fe20000410000 */
[----:B------:R-:W-:Y:S01]  /*3600*/  MUFU.COS R84, R74 ;  /* 0x0000004a00547308 */ /* 0x000fe20000000000 */
[----:B------:R-:W-:Y:S02]  /*3610*/  FMUL.RZ R75, R65, 0.15915493667125701904 ;  /* 0x3e22f983414b7820 */ /* 0x000fe4000040c000 */
        /* <DEDUP_REMOVED lines=10> */
[----:B--2---:R-:W-:Y:S02]  /*36c0*/  FMUL.FTZ R65, R101, R24 ;  /* 0x0000001865417220 */ /* 0x004fe40000410000 */
        /* <DEDUP_REMOVED lines=13> */
[----:B------:R-:W-:-:S05]  /*37a0*/  HFMA2.MMA R64, -RZ, RZ, 1.875, 0 ;  /* 0x3f800000ff407435 */ /* 0x000fca00000001ff */
        /* <DEDUP_REMOVED lines=9> */
[----:B------:R-:W-:Y:S01]  /*3840*/  SHF.L.U32 R83, R67, 0x3, RZ ;  /* 0x0000000343537819 */ /* 0x000fe200000006ff */
[----:B------:R0:W1:Y:S01]  /*3850*/  MUFU.COS R150, R75 ;  /* 0x0000004b00967308 */ /* 0x0000620000000000 */
[----:B------:R-:W-:-:S03]  /*3860*/  CS2R R66, SRZ ;  /* 0x0000000000427805 */ /* 0x000fc6000001ff00 */
[----:B------:R2:W-:Y:S04]  /*3870*/  STS.64 [R83+0x2510], R84 ;  /* 0x0025105453007388 */ /* 0x0005e80000000a00 */
[----:B------:R4:W-:Y:S01]  /*3880*/  MUFU.EX2 R143, R74 ;  /* 0x0000004a008f7308 */ /* 0x0009e20000000800 */
[----:B0-----:R-:W-:-:S07]  /*3890*/  FMUL.FTZ R75, R73, R25 ;  /* 0x00000019494b7220 */ /* 0x001fce0000410000 */
[----:B------:R0:W-:Y:S01]  /*38a0*/  MUFU.EX2 R141, R75 ;  /* 0x0000004b008d7308 */ /* 0x0001e20000000800 */
[----:B----4-:R-:W-:-:S04]  /*38b0*/  FMUL.FTZ R74, R101, R27 ;  /* 0x0000001b654a7220 */ /* 0x010fc80000410000 */
[----:B------:R-:W-:-:S03]  /*38c0*/  FMUL.RZ R87, R74, 0.15915493667125701904 ;  /* 0x3e22f9834a577820 */ /* 0x000fc6000040c000 */
[----:B------:R-:W-:Y:S01]  /*38d0*/  MUFU.SIN R80, R81 ;  /* 0x0000005100507308 */ /* 0x000fe20000000400 */
[----:B0-----:R-:W-:-:S05]  /*38e0*/  @!P0 IADD3 R75, R11, -0x2, RZ ;  /* 0xfffffffe0b4b8810 */ /* 0x001fca0007ffe0ff */
[----:B------:R-:W-:Y:S02]  /*38f0*/  @!P0 IMAD R75, R75, c[0x0][0x16c], R120 ;  /* 0x00005b004b4b8a24 */ /* 0x000fe400078e0278 */
[----:B------:R0:W4:Y:S02]  /*3900*/  MUFU.COS R144, R81 ;  /* 0x0000005100907308 */ /* 0x0001240000000000 */
[----:B------:R-:W-:Y:S01]  /*3910*/  @!P0 IMAD.WIDE R74, R75, 0x10, R190 ;  /* 0x000000104b4a8825 */ /* 0x000fe200078e02be */
[----:B------:R-:W-:Y:S03]  /*3920*/  BAR.SYNC.DEFER_BLOCKING 0x0 ;  /* 0x0000000000007b1d */ /* 0x000fe60000010000 */
[----:B0-----:R-:W-:-:S03]  /*3930*/  FMUL.FTZ R81, R101, R28 ;  /* 0x0000001c65517220 */ /* 0x001fc60000410000 */
[----:B------:R-:W-:Y:S01]  /*3940*/  MUFU.SIN R82, R77 ;  /* 0x0000004d00527308 */ /* 0x000fe20000000400 */
[----:B------:R-:W-:Y:S02]  /*3950*/  FMUL.RZ R103, R81, 0.15915493667125701904 ;  /* 0x3e22f98351677820 */ /* 0x000fe4000040c000 */
[----:B---3--:R-:W-:Y:S02]  /*3960*/  FMUL.FTZ R170, R69, R70 ;  /* 0x0000004645aa7220 */ /* 0x008fe40000410000 */
[----:B-1----:R-:W-:-:S03]  /*3970*/  FMUL.FTZ R150, R149, R150 ;  /* 0x0000009695967220 */ /* 0x002fc60000410000 */
[----:B------:R-:W-:Y:S01]  /*3980*/  MUFU.SIN R122, R103 ;  /* 0x00000067007a7308 */ /* 0x000fe20000000400 */
[----:B--2---:R-:W-:Y:S02]  /*3990*/  FMUL.FTZ R83, R101, R29 ;  /* 0x0000001d65537220 */ /* 0x004fe40000410000 */
[----:B------:R-:W-:-:S05]  /*39a0*/  FMUL.FTZ R148, R147, R148 ;  /* 0x0000009493947220 */ /* 0x000fca0000410000 */
[----:B------:R0:W-:Y:S01]  /*39b0*/  MUFU.COS R142, R77 ;  /* 0x0000004d008e7308 */ /* 0x0001e20000000000 */
[----:B------:R1:W5:Y:S01]  /*39c0*/  @!P0 LDG.E.128 R64, [R74.64] ;  /* 0x000000044a408981 */ /* 0x000362000c1e1d00 */
[----:B------:R-:W-:Y:S02]  /*39d0*/  FMUL.FTZ R149, R149, R72 ;  /* 0x0000004895957220 */ /* 0x000fe40000410000 */
[----:B------:R-:W-:-:S04]  /*39e0*/  FFMA.FTZ R170, R68, R71, R170 ;  /* 0x0000004744aa7223 */ /* 0x000fc800000100aa */
[----:B------:R2:W-:Y:S01]  /*39f0*/  MUFU.COS R136, R103 ;  /* 0x0000006700887308 */ /* 0x0005e20000000000 */
[----:B------:R-:W-:Y:S02]  /*3a00*/  FMUL.FTZ R147, R147, R76 ;  /* 0x0000004c93937220 */ /* 0x000fe40000410000 */
[----:B-1----:R-:W-:Y:S02]  /*3a10*/  FMUL.FTZ R75, R101, R30 ;  /* 0x0000001e654b7220 */ /* 0x002fe40000410000 */
[----:B------:R-:W-:Y:S02]  /*3a20*/  FMUL.RZ R121, R83, 0.15915493667125701904 ;  /* 0x3e22f98353797820 */ /* 0x000fe4000040c000 */
[----:B------:R-:W-:Y:S01]  /*3a30*/  FMUL.RZ R123, R75, 0.15915493667125701904 ;  /* 0x3e22f9834b7b7820 */ /* 0x000fe2000040c000 */
[----:B------:R-:W-:Y:S01]  /*3a40*/  MUFU.SIN R86, R79 ;  /* 0x0000004f00567308 */ /* 0x000fe20000000400 */
[----:B------:R-:W-:Y:S02]  /*3a50*/  FMUL.FTZ R75, R101, R31 ;  /* 0x0000001f654b7220 */ /* 0x000fe40000410000 */
[----:B0-----:R-:W-:-:S02]  /*3a60*/  FMUL.FTZ R77, R73, R26 ;  /* 0x0000001a494d7220 */ /* 0x001fc40000410000 */
[----:B--2---:R-:W-:Y:S02]  /*3a70*/  FMUL.RZ R103, R75, 0.15915493667125701904 ;  /* 0x3e22f9834b677820 */ /* 0x004fe4000040c000 */
[----:B------:R-:W-:Y:S01]  /*3a80*/  FMUL.FTZ R75, R69, R71 ;  /* 0x00000047454b7220 */ /* 0x000fe20000410000 */
[----:B------:R-:W-:Y:S01]  /*3a90*/  MUFU.COS R140, R79 ;  /* 0x0000004f008c7308 */ /* 0x000fe20000000000 */
[-C--:B------:R-:W-:Y:S02]  /*3aa0*/  FMUL.FTZ R71, RZ, R149.reuse ;  /* 0x00000095ff477220 */ /* 0x080fe40000410000 */
[----:B------:R-:W-:Y:S02]  /*3ab0*/  FFMA.FTZ R160, R68, R70, -R75 ;  /* 0x0000004644a07223 */ /* 0x000fe4000001084b */
[C---:B------:R-:W-:Y:S02]  /*3ac0*/  FMUL.FTZ R75, R219.reuse, R149 ;  /* 0x00000095db4b7220 */ /* 0x040fe40000410000 */
[-C--:B------:R-:W-:Y:S01]  /*3ad0*/  FFMA.FTZ R71, R219, R150.reuse, -R71 ;  /* 0x00000096db477223 */ /* 0x080fe20000010847 */
[----:B------:R-:W-:Y:S01]  /*3ae0*/  MUFU.SIN R133, R121 ;  /* 0x0000007900857308 */ /* 0x000fe20000000400 */
[----:B------:R-:W-:-:S02]  /*3af0*/  FFMA.FTZ R75, RZ, R150, R75 ;  /* 0x00000096ff4b7223 */ /* 0x000fc4000001004b */
[----:B------:R-:W-:Y:S02]  /*3b00*/  FADD.FTZ R71, R216, R71 ;  /* 0x00000047d8477221 */ /* 0x000fe40000010000 */
[----:B------:R-:W-:Y:S02]  /*3b10*/  FMUL.FTZ R70, R101, R32 ;  /* 0x0000002065467220 */ /* 0x000fe40000410000 */
[----:B------:R-:W-:Y:S01]  /*3b20*/  FADD.FTZ R75, RZ, R75 ;  /* 0x0000004bff4b7221 */ /* 0x000fe20000010000 */
[----:B------:R0:W-:Y:S01]  /*3b30*/  MUFU.COS R83, R121 ;  /* 0x0000007900537308 */ /* 0x0001e20000000000 */
[----:B------:R-:W-:-:S04]  /*3b40*/  FMUL.FTZ R72, R147, R71 ;  /* 0x0000004793487220 */ /* 0x000fc80000410000 */
[-C--:B------:R-:W-:Y:S02]  /*3b50*/  FFMA.FTZ R72, R148, R75.reuse, R72 ;  /* 0x0000004b94487223 */ /* 0x080fe40000010048 */
[----:B------:R-:W-:Y:S01]  /*3b60*/  FMUL.FTZ R146, R145, R146 ;  /* 0x0000009291927220 */ /* 0x000fe20000410000 */
[----:B------:R-:W1:Y:S01]  /*3b70*/  MUFU.EX2 R77, R77 ;  /* 0x0000004d004d7308 */ /* 0x000e620000000800 */
[----:B0-----:R-:W-:Y:S02]  /*3b80*/  FMUL.RZ R121, R70, 0.15915493667125701904 ;  /* 0x3e22f98346797820 */ /* 0x001fe4000040c000 */
[----:B------:R-:W-:Y:S02]  /*3b90*/  FMUL.FTZ R70, R147, R75 ;  /* 0x0000004b93467220 */ /* 0x000fe40000410000 */
[----:B------:R-:W-:Y:S02]  /*3ba0*/  FMUL.FTZ R145, R145, R78 ;  /* 0x0000004e91917220 */ /* 0x000fe40000410000 */
[----:B------:R-:W-:Y:S01]  /*3bb0*/  FFMA.FTZ R70, R148, R71, -R70 ;  /* 0x0000004794467223 */ /* 0x000fe20000010846 */
[----:B------:R-:W-:Y:S01]  /*3bc0*/  MUFU.SIN R102, R87 ;  /* 0x0000005700667308 */ /* 0x000fe20000000400 */
[----:B------:R-:W-:-:S02]  /*3bd0*/  FADD.FTZ R76, RZ, R72 ;  /* 0x00000048ff4c7221 */ /* 0x000fc40000010000 */
[----:B------:R-:W-:Y:S02]  /*3be0*/  FADD.FTZ R75, R217, R70 ;  /* 0x00000046d94b7221 */ /* 0x000fe40000010000 */
[----:B------:R-:W-:Y:S02]  /*3bf0*/  FMUL.FTZ R78, R145, R76 ;  /* 0x0000004c914e7220 */ /* 0x000fe40000410000 */
[C---:B------:R-:W-:Y:S01]  /*3c00*/  FMUL.FTZ R79, R73.reuse, R27 ;  /* 0x0000001b494f7220 */ /* 0x040fe20000410000 */
[----:B------:R-:W-:Y:S01]  /*3c10*/  MUFU.SIN R129, R103 ;  /* 0x0000006700817308 */ /* 0x000fe20000000400 */
[----:B------:R-:W-:Y:S02]  /*3c20*/  FMUL.FTZ R74, R73, R29 ;  /* 0x0000001d494a7220 */ /* 0x000fe40000410000 */
[----:B----4-:R-:W-:-:S05]  /*3c30*/  FMUL.FTZ R144, R143, R144 ;  /* 0x000000908f907220 */ /* 0x010fca0000410000 */
[----:B------:R0:W-:Y:S01]  /*3c40*/  MUFU.COS R69, R103 ;  /* 0x0000006700457308 */ /* 0x0001e20000000000 */
[----:B------:R-:W-:Y:S02]  /*3c50*/  FMUL.FTZ R143, R143, R80 ;  /* 0x000000508f8f7220 */ /* 0x000fe40000410000 */
[-C--:B0-----:R-:W-:Y:S02]  /*3c60*/  FMUL.FTZ R103, R145, R75.reuse ;  /* 0x0000004b91677220 */ /* 0x081fe40000410000 */
[----:B------:R-:W-:-:S03]  /*3c70*/  FFMA.FTZ R75, R146, R75, -R78 ;  /* 0x0000004b924b7223 */ /* 0x000fc6000001084e */
[----:B------:R-:W-:Y:S01]  /*3c80*/  MUFU.COS R138, R87 ;  /* 0x00000057008a7308 */ /* 0x000fe20000000000 */
[----:B------:R-:W-:Y:S02]  /*3c90*/  FFMA.FTZ R103, R146, R76, R103 ;  /* 0x0000004c92677223 */ /* 0x000fe40000010067 */
[----:B------:R-:W-:Y:S02]  /*3ca0*/  FADD.FTZ R75, R214, R75 ;  /* 0x0000004bd64b7221 */ /* 0x000fe40000010000 */
[----:B------:R-:W-:-:S03]  /*3cb0*/  FMUL.FTZ R72, R101, R33 ;  /* 0x0000002165487220 */ /* 0x000fc60000410000 */
[----:B------:R-:W0:Y:S01]  /*3cc0*/  MUFU.EX2 R79, R79 ;  /* 0x0000004f004f7308 */ /* 0x000e220000000800 */
[C---:B-1----:R-:W-:Y:S02]  /*3cd0*/  FMUL.FTZ R140, R77.reuse, R140 ;  /* 0x0000008c4d8c7220 */ /* 0x042fe40000410000 */
[----:B------:R-:W-:Y:S02]  /*3ce0*/  FMUL.FTZ R139, R77, R86 ;  /* 0x000000564d8b7220 */ /* 0x000fe40000410000 */
[----:B------:R-:W-:-:S03]  /*3cf0*/  FADD.FTZ R103, RZ, R103 ;  /* 0x00000067ff677221 */ /* 0x000fc60000010000 */
[----:B------:R-:W1:Y:S01]  /*3d00*/  MUFU.EX2 R74, R74 ;  /* 0x0000004a004a7308 */ /* 0x000e620000000800 */
[----:B------:R-:W-:Y:S02]  /*3d10*/  FMUL.FTZ R77, R143, R75 ;  /* 0x0000004b8f4d7220 */ /* 0x000fe40000410000 */
[----:B------:R-:W-:Y:S02]  /*3d20*/  FMUL.FTZ R68, R73, R31 ;  /* 0x0000001f49447220 */ /* 0x000fe40000410000 */
[----:B------:R-:W-:Y:S02]  /*3d30*/  FMUL.RZ R78, R72, 0.15915493667125701904 ;  /* 0x3e22f983484e7820 */ /* 0x000fe4000040c000 */
[-C--:B------:R-:W-:Y:S02]  /*3d40*/  FMUL.FTZ R72, R143, R103.reuse ;  /* 0x000000678f487220 */ /* 0x080fe40000410000 */
[----:B------:R-:W-:Y:S01]  /*3d50*/  FFMA.FTZ R77, R144, R103, R77 ;  /* 0x00000067904d7223 */ /* 0x000fe2000001004d */
[----:B------:R-:W2:Y:S01]  /*3d60*/  MUFU.EX2 R68, R68 ;  /* 0x0000004400447308 */ /* 0x000ea20000000800 */
[----:B------:R-:W-:-:S02]  /*3d70*/  FMUL.FTZ R142, R141, R142 ;  /* 0x0000008e8d8e7220 */ /* 0x000fc40000410000 */
[----:B------:R-:W-:Y:S02]  /*3d80*/  FFMA.FTZ R76, R144, R75, -R72 ;  /* 0x0000004b904c7223 */ /* 0x000fe40000010848 */
[----:B------:R-:W-:Y:S02]  /*3d90*/  FMUL.FTZ R141, R141, R82 ;  /* 0x000000528d8d7220 */ /* 0x000fe40000410000 */
[----:B------:R-:W-:Y:S02]  /*3da0*/  FMUL.FTZ R70, R73, R32 ;  /* 0x0000002049467220 */ /* 0x000fe40000410000 */
[----:B------:R-:W-:Y:S02]  /*3db0*/  FADD.FTZ R77, RZ, R77 ;  /* 0x0000004dff4d7221 */ /* 0x000fe40000010000 */
[C---:B0-----:R-:W-:Y:S02]  /*3dc0*/  FMUL.FTZ R138, R79.reuse, R138 ;  /* 0x0000008a4f8a7220 */ /* 0x041fe40000410000 */
[----:B------:R-:W-:-:S02]  /*3dd0*/  FMUL.FTZ R137, R79, R102 ;  /* 0x000000664f897220 */ /* 0x000fc40000410000 */
[----:B------:R-:W-:Y:S02]  /*3de0*/  FADD.FTZ R76, R215, R76 ;  /* 0x0000004cd74c7221 */ /* 0x000fe40000010000 */
[C---:B------:R-:W-:Y:S01]  /*3df0*/  FMUL.FTZ R79, R141.reuse, R77 ;  /* 0x0000004d8d4f7220 */ /* 0x040fe20000410000 */
[----:B------:R-:W-:Y:S01]  /*3e00*/  MUFU.SIN R127, R121 ;  /* 0x00000079007f7308 */ /* 0x000fe20000000400 */
[C---:B-1----:R-:W-:Y:S02]  /*3e10*/  FMUL.FTZ R134, R74.reuse, R83 ;  /* 0x000000534a867220 */ /* 0x042fe40000410000 */
[----:B------:R-:W-:Y:S02]  /*3e20*/  FMUL.FTZ R133, R74, R133 ;  /* 0x000000854a857220 */ /* 0x000fe40000410000 */
[----:B------:R-:W-:-:S03]  /*3e30*/  FMUL.FTZ R74, R141, R76 ;  /* 0x0000004c8d4a7220 */ /* 0x000fc60000410000 */
[----:B------:R-:W-:Y:S01]  /*3e40*/  MUFU.COS R71, R121 ;  /* 0x0000007900477308 */ /* 0x000fe20000000000 */
[----:B------:R-:W-:Y:S02]  /*3e50*/  FMUL.FTZ R72, R73, R33 ;  /* 0x0000002149487220 */ /* 0x000fe40000410000 */
[----:B------:R-:W-:-:S05]  /*3e60*/  FFMA.FTZ R79, R142, R76, -R79 ;  /* 0x0000004c8e4f7223 */ /* 0x000fca000001084f */
[----:B------:R-:W0:Y:S01]  /*3e70*/  MUFU.EX2 R70, R70 ;  /* 0x0000004600467308 */ /* 0x000e220000000800 */
[----:B------:R-:W-:Y:S02]  /*3e80*/  FFMA.FTZ R74, R142, R77, R74 ;  /* 0x0000004d8e4a7223 */ /* 0x000fe4000001004a */
[----:B------:R-:W-:Y:S02]  /*3e90*/  FADD.FTZ R79, R212, R79 ;  /* 0x0000004fd44f7221 */ /* 0x000fe40000010000 */
[C---:B--2---:R-:W-:Y:S02]  /*3ea0*/  FMUL.FTZ R130, R68.reuse, R69 ;  /* 0x0000004544827220 */ /* 0x044fe40000410000 */
[----:B------:R-:W-:Y:S01]  /*3eb0*/  FADD.FTZ R74, RZ, R74 ;  /* 0x0000004aff4a7221 */ /* 0x000fe20000010000 */
[----:B------:R-:W-:Y:S01]  /*3ec0*/  MUFU.SIN R125, R78 ;  /* 0x0000004e007d7308 */ /* 0x000fe20000000400 */
[----:B------:R-:W-:Y:S02]  /*3ed0*/  FMUL.FTZ R69, R139, R79 ;  /* 0x0000004f8b457220 */ /* 0x000fe40000410000 */
[----:B------:R-:W-:-:S05]  /*3ee0*/  FMUL.FTZ R129, R68, R129 ;  /* 0x0000008144817220 */ /* 0x000fca0000410000 */
[----:B------:R-:W-:Y:S01]  /*3ef0*/  MUFU.COS R75, R78 ;  /* 0x0000004e004b7308 */ /* 0x000fe20000000000 */
[----:B------:R-:W-:-:S07]  /*3f00*/  FMUL.FTZ R68, R139, R74 ;  /* 0x0000004a8b447220 */ /* 0x000fce0000410000 */
[----:B------:R-:W1:Y:S01]  /*3f10*/  MUFU.EX2 R72, R72 ;  /* 0x0000004800487308 */ /* 0x000e620000000800 */
[----:B------:R-:W-:Y:S02]  /*3f20*/  FFMA.FTZ R74, R140, R74, R69 ;  /* 0x0000004a8c4a7223 */ /* 0x000fe40000010045 */
[----:B------:R-:W-:Y:S02]  /*3f30*/  FMUL.FTZ R69, R85, R149 ;  /* 0x0000009555457220 */ /* 0x000fe40000410000 */
[C---:B0-----:R-:W-:Y:S02]  /*3f40*/  FMUL.FTZ R128, R70.reuse, R71 ;  /* 0x0000004746807220 */ /* 0x041fe40000410000 */
[----:B------:R-:W-:Y:S02]  /*3f50*/  FMUL.FTZ R127, R70, R127 ;  /* 0x0000007f467f7220 */ /* 0x000fe40000410000 */
[----:B------:R-:W-:Y:S02]  /*3f60*/  FFMA.FTZ R70, R140, R79, -R68 ;  /* 0x0000004f8c467223 */ /* 0x000fe40000010844 */
[----:B------:R-:W-:-:S02]  /*3f70*/  FMUL.FTZ R68, R84, R149 ;  /* 0x0000009554447220 */ /* 0x000fc40000410000 */
[-C--:B------:R-:W-:Y:S02]  /*3f80*/  FFMA.FTZ R69, R84, R150.reuse, -R69 ;  /* 0x0000009654457223 */ /* 0x080fe40000010845 */
[----:B------:R-:W-:Y:S02]  /*3f90*/  FFMA.FTZ R68, R85, R150, R68 ;  /* 0x0000009655447223 */ /* 0x000fe40000010044 */
[----:B------:R-:W-:Y:S02]  /*3fa0*/  FMUL.FTZ R71, R147, R69 ;  /* 0x0000004593477220 */ /* 0x000fe40000410000 */
[----:B------:R-:W-:Y:S02]  /*3fb0*/  FMUL.FTZ R81, R73, R28 ;  /* 0x0000001c49517220 */ /* 0x000fe40000410000 */
[C---:B-1----:R-:W-:Y:S02]  /*3fc0*/  FMUL.FTZ R126, R72.reuse, R75 ;  /* 0x0000004b487e7220 */ /* 0x042fe40000410000 */
[----:B------:R-:W-:-:S02]  /*3fd0*/  FMUL.FTZ R125, R72, R125 ;  /* 0x0000007d487d7220 */ /* 0x000fc40000410000 */
[----:B------:R-:W-:Y:S02]  /*3fe0*/  FADD.FTZ R72, R213, R70 ;  /* 0x00000046d5487221 */ /* 0x000fe40000010000 */
[-C--:B------:R-:W-:Y:S02]  /*3ff0*/  FMUL.FTZ R70, R147, R68.reuse ;  /* 0x0000004493467220 */ /* 0x080fe40000410000 */
[C---:B------:R-:W-:Y:S01]  /*4000*/  FFMA.FTZ R71, R148.reuse, R68, R71 ;  /* 0x0000004494477223 */ /* 0x040fe20000010047 */
[----:B------:R-:W0:Y:S01]  /*4010*/  MUFU.EX2 R81, R81 ;  /* 0x0000005100517308 */ /* 0x000e220000000800 */
[----:B------:R-:W-:Y:S02]  /*4020*/  FFMA.FTZ R70, R148, R69, -R70 ;  /* 0x0000004594467223 */ /* 0x000fe40000010846 */
[C---:B------:R-:W-:Y:S02]  /*4030*/  FMUL.FTZ R69, R145.reuse, R71 ;  /* 0x0000004791457220 */ /* 0x040fe40000410000 */
[----:B------:R-:W-:-:S02]  /*4040*/  FMUL.FTZ R68, R145, R70 ;  /* 0x0000004691447220 */ /* 0x000fc40000410000 */
[C---:B------:R-:W-:Y:S02]  /*4050*/  FFMA.FTZ R69, R146.reuse, R70, -R69 ;  /* 0x0000004692457223 */ /* 0x040fe40000010845 */
[----:B------:R-:W-:Y:S02]  /*4060*/  FADD.FTZ R74, RZ, R74 ;  /* 0x0000004aff4a7221 */ /* 0x000fe40000010000 */
[----:B------:R-:W-:Y:S02]  /*4070*/  FMUL.FTZ R77, R137, R72 ;  /* 0x00000048894d7220 */ /* 0x000fe40000410000 */
[----:B------:R-:W-:Y:S02]  /*4080*/  FFMA.FTZ R68, R146, R71, R68 ;  /* 0x0000004792447223 */ /* 0x000fe40000010044 */
[----:B------:R-:W-:Y:S02]  /*4090*/  FMUL.FTZ R71, R143, R69 ;  /* 0x000000458f477220 */ /* 0x000fe40000410000 */
[----:B------:R-:W-:-:S02]  /*40a0*/  FMUL.FTZ R75, R137, R74 ;  /* 0x0000004a894b7220 */ /* 0x000fc40000410000 */
[----:B------:R-:W-:Y:S02]  /*40b0*/  FFMA.FTZ R77, R138, R74, R77 ;  /* 0x0000004a8a4d7223 */ /* 0x000fe4000001004d */
[-C--:B------:R-:W-:Y:S02]  /*40c0*/  FMUL.FTZ R70, R143, R68.reuse ;  /* 0x000000448f467220 */ /* 0x080fe40000410000 */
[----:B------:R-:W-:Y:S02]  /*40d0*/  FFMA.FTZ R71, R144, R68, R71 ;  /* 0x0000004490477223 */ /* 0x000fe40000010047 */
[----:B0-----:R-:W-:Y:S02]  /*40e0*/  FMUL.FTZ R135, R81, R122 ;  /* 0x0000007a51877220 */ /* 0x001fe40000410000 */
[----:B------:R-:W-:Y:S02]  /*40f0*/  FFMA.FTZ R75, R138, R72, -R75 ;  /* 0x000000488a4b7223 */ /* 0x000fe4000001084b */
[----:B------:R-:W-:-:S02]  /*4100*/  FADD.FTZ R77, RZ, R77 ;  /* 0x0000004dff4d7221 */ /* 0x000fc40000010000 */
[----:B------:R-:W-:Y:S02]  /*4110*/  FFMA.FTZ R70, R144, R69, -R70 ;  /* 0x0000004590467223 */ /* 0x000fe40000010846 */
[----:B------:R-:W-:Y:S02]  /*4120*/  FMUL.FTZ R69, R141, R71 ;  /* 0x000000478d457220 */ /* 0x000fe40000410000 */
[----:B------:R-:W-:Y:S02]  /*4130*/  FMUL.FTZ R87, R73, R30 ;  /* 0x0000001e49577220 */ /* 0x000fe40000410000 */
[----:B------:R-:W-:Y:S02]  /*4140*/  FMUL.FTZ R136, R81, R136 ;  /* 0x0000008851887220 */ /* 0x000fe40000410000 */
[----:B------:R-:W-:Y:S02]  /*4150*/  FADD.FTZ R75, R210, R75 ;  /* 0x0000004bd24b7221 */ /* 0x000fe40000010000 */
[----:B------:R-:W-:-:S02]  /*4160*/  FMUL.FTZ R72, R135, R77 ;  /* 0x0000004d87487220 */ /* 0x000fc40000410000 */
[-C--:B------:R-:W-:Y:S02]  /*4170*/  FMUL.FTZ R68, R141, R70.reuse ;  /* 0x000000468d447220 */ /* 0x080fe40000410000 */
[----:B------:R-:W-:Y:S01]  /*4180*/  FFMA.FTZ R69, R142, R70, -R69 ;  /* 0x000000468e457223 */ /* 0x000fe20000010845 */
[----:B------:R-:W-:Y:S01]  /*4190*/  MUFU.SIN R124, R123 ;  /* 0x0000007b007c7308 */ /* 0x000fe20000000400 */
[-C--:B------:R-:W-:Y:S02]  /*41a0*/  FMUL.FTZ R74, R135, R75.reuse ;  /* 0x0000004b874a7220 */ /* 0x080fe40000410000 */
[----:B------:R-:W-:Y:S02]  /*41b0*/  FFMA.FTZ R72, R136, R75, -R72 ;  /* 0x0000004b88487223 */ /* 0x000fe40000010848 */
[----:B------:R-:W-:Y:S02]  /*41c0*/  FFMA.FTZ R68, R142, R71, R68 ;  /* 0x000000478e447223 */ /* 0x000fe40000010044 */
[----:B------:R-:W-:Y:S01]  /*41d0*/  FMUL.FTZ R71, R139, R69 ;  /* 0x000000458b477220 */ /* 0x000fe20000410000 */
[----:B------:R-:W0:Y:S01]  /*41e0*/  MUFU.EX2 R87, R87 ;  /* 0x0000005700577308 */ /* 0x000e220000000800 */
[----:B------:R-:W-:-:S02]  /*41f0*/  FFMA.FTZ R74, R136, R77, R74 ;  /* 0x0000004d884a7223 */ /* 0x000fc4000001004a */
[----:B------:R-:W-:Y:S02]  /*4200*/  FADD.FTZ R72, R211, R72 ;  /* 0x00000048d3487221 */ /* 0x000fe40000010000 */
[-C--:B------:R-:W-:Y:S02]  /*4210*/  FMUL.FTZ R70, R139, R68.reuse ;  /* 0x000000448b467220 */ /* 0x080fe40000410000 */
[C---:B------:R-:W-:Y:S01]  /*4220*/  FFMA.FTZ R71, R140.reuse, R68, R71 ;  /* 0x000000448c477223 */ /* 0x040fe20000010047 */
[----:B------:R-:W1:Y:S01]  /*4230*/  MUFU.COS R132, R123 ;  /* 0x0000007b00847308 */ /* 0x000e620000000000 */
[----:B------:R-:W-:Y:S02]  /*4240*/  FADD.FTZ R74, RZ, R74 ;  /* 0x0000004aff4a7221 */ /* 0x000fe40000010000 */
[----:B------:R-:W-:Y:S02]  /*4250*/  FMUL.FTZ R77, R133, R72 ;  /* 0x00000048854d7220 */ /* 0x000fe40000410000 */
[----:B------:R-:W-:-:S02]  /*4260*/  FFMA.FTZ R70, R140, R69, -R70 ;  /* 0x000000458c467223 */ /* 0x000fc40000010846 */
[----:B------:R-:W-:Y:S01]  /*4270*/  FMUL.FTZ R69, R137, R71 ;  /* 0x0000004789457220 */ /* 0x000fe20000410000 */
[----:B------:R-:W-:Y:S01]  /*4280*/  PRMT R208, RZ, 0x7610, R56 ;  /* 0x00007610ffd07816 */ /* 0x000fe20000000038 */
[-C--:B------:R-:W-:Y:S02]  /*4290*/  FMUL.FTZ R75, R133, R74.reuse ;  /* 0x0000004a854b7220 */ /* 0x080fe40000410000 */
[----:B------:R-:W-:Y:S02]  /*42a0*/  FFMA.FTZ R77, R134, R74, R77 ;  /* 0x0000004a864d7223 */ /* 0x000fe4000001004d */
[-C--:B------:R-:W-:Y:S02]  /*42b0*/  FMUL.FTZ R68, R137, R70.reuse ;  /* 0x0000004689447220 */ /* 0x080fe40000410000 */
[----:B------:R-:W-:Y:S02]  /*42c0*/  FFMA.FTZ R69, R138, R70, -R69 ;  /* 0x000000468a457223 */ /* 0x000fe40000010845 */
[----:B0-----:R-:W-:-:S02]  /*42d0*/  FMUL.FTZ R131, R87, R124 ;  /* 0x0000007c57837220 */ /* 0x001fc40000410000 */
[----:B------:R-:W-:Y:S02]  /*42e0*/  FFMA.FTZ R75, R134, R72, -R75 ;  /* 0x00000048864b7223 */ /* 0x000fe4000001084b */
[----:B------:R-:W-:Y:S02]  /*42f0*/  FMUL.FTZ R208, R208, R29 ;  /* 0x0000001dd0d07220 */ /* 0x000fe40000410000 */
[----:B------:R-:W-:Y:S02]  /*4300*/  FFMA.FTZ R68, R138, R71, R68 ;  /* 0x000000478a447223 */ /* 0x000fe40000010044 */
[----:B------:R-:W-:Y:S02]  /*4310*/  FADD.FTZ R77, RZ, R77 ;  /* 0x0000004dff4d7221 */ /* 0x000fe40000010000 */
[----:B------:R-:W-:Y:S02]  /*4320*/  FMUL.FTZ R71, R135, R69 ;  /* 0x0000004587477220 */ /* 0x000fe40000410000 */
[----:B-1----:R-:W-:-:S02]  /*4330*/  FMUL.FTZ R132, R87, R132 ;  /* 0x0000008457847220 */ /* 0x002fc40000410000 */
[----:B------:R-:W-:Y:S02]  /*4340*/  FADD.FTZ R75, R208, R75 ;  /* 0x0000004bd04b7221 */ /* 0x000fe40000010000 */
[----:B------:R-:W-:Y:S01]  /*4350*/  FMUL.FTZ R72, R131, R77 ;  /* 0x0000004d83487220 */ /* 0x000fe20000410000 */
[----:B------:R-:W-:Y:S01]  /*4360*/  PRMT R209, RZ, 0x5410, R57 ;  /* 0x00005410ffd17816 */ /* 0x000fe20000000039 */
[-C--:B------:R-:W-:Y:S02]  /*4370*/  FMUL.FTZ R70, R135, R68.reuse ;  /* 0x0000004487467220 */ /* 0x080fe40000410000 */
[----:B------:R-:W-:Y:S02]  /*4380*/  FFMA.FTZ R71, R136, R68, R71 ;  /* 0x0000004488477223 */ /* 0x000fe40000010047 */
[-C--:B------:R-:W-:Y:S02]  /*4390*/  FMUL.FTZ R74, R131, R75.reuse ;  /* 0x0000004b834a7220 */ /* 0x080fe40000410000 */
[----:B------:R-:W-:-:S02]  /*43a0*/  FFMA.FTZ R72, R132, R75, -R72 ;  /* 0x0000004b84487223 */ /* 0x000fc40000010848 */
[----:B------:R-:W-:Y:S02]  /*43b0*/  FFMA.FTZ R70, R136, R69, -R70 ;  /* 0x0000004588467223 */ /* 0x000fe40000010846 */
[----:B------:R-:W-:Y:S02]  /*43c0*/  FMUL.FTZ R75, R133, R71 ;  /* 0x00000047854b7220 */ /* 0x000fe40000410000 */
[----:B------:R-:W-:Y:S02]  /*43d0*/  FMUL.FTZ R209, R209, R30 ;  /* 0x0000001ed1d17220 */ /* 0x000fe40000410000 */
[-C--:B------:R-:W-:Y:S02]  /*43e0*/  FFMA.FTZ R75, R134, R70.reuse, -R75 ;  /* 0x00000046864b7223 */ /* 0x080fe4000001084b */
[----:B------:R-:W-:Y:S02]  /*43f0*/  FMUL.FTZ R70, R133, R70 ;  /* 0x0000004685467220 */ /* 0x000fe40000410000 */
[----:B------:R-:W-:-:S02]  /*4400*/  FFMA.FTZ R74, R132, R77, R74 ;  /* 0x0000004d844a7223 */ /* 0x000fc4000001004a */
[----:B------:R-:W-:Y:S02]  /*4410*/  FADD.FTZ R72, R209, R72 ;  /* 0x00000048d1487221 */ /* 0x000fe40000010000 */
[----:B------:R-:W-:Y:S02]  /*4420*/  FMUL.FTZ R69, R101, R38 ;  /* 0x0000002665457220 */ /* 0x000fe40000410000 */
[----:B------:R-:W-:Y:S02]  /*4430*/  FFMA.FTZ R70, R134, R71, R70 ;  /* 0x0000004786467223 */ /* 0x000fe40000010046 */
[----:B------:R-:W-:Y:S02]  /*4440*/  FADD.FTZ R74, RZ, R74 ;  /* 0x0000004aff4a7221 */ /* 0x000fe40000010000 */
[----:B------:R-:W-:Y:S01]  /*4450*/  FMUL.FTZ R79, R129, R72 ;  /* 0x00000048814f7220 */ /* 0x000fe20000410000 */
[----:B------:R-:W-:Y:S01]  /*4460*/  PRMT R206, RZ, 0x7610, R57 ;  /* 0x00007610ffce7816 */ /* 0x000fe20000000039 */
[----:B------:R-:W-:-:S02]  /*4470*/  FMUL.RZ R76, R69, 0.15915493667125701904 ;  /* 0x3e22f983454c7820 */ /* 0x000fc4000040c000 */
[----:B------:R-:W-:Y:S02]  /*4480*/  FMUL.FTZ R68, R73, R38 ;  /* 0x0000002649447220 */ /* 0x000fe40000410000 */
[----:B------:R-:W-:Y:S02]  /*4490*/  FMUL.FTZ R69, R131, R70 ;  /* 0x0000004683457220 */ /* 0x000fe40000410000 */
[-C--:B------:R-:W-:Y:S02]  /*44a0*/  FMUL.FTZ R77, R129, R74.reuse ;  /* 0x0000004a814d7220 */ /* 0x080fe40000410000 */
[C---:B------:R-:W-:Y:S01]  /*44b0*/  FFMA.FTZ R79, R130.reuse, R74, R79 ;  /* 0x0000004a824f7223 */ /* 0x040fe2000001004f */
[----:B------:R-:W-:Y:S01]  /*44c0*/  MUFU.EX2 R68, R68 ;  /* 0x0000004400447308 */ /* 0x000fe20000000800 */
[----:B------:R-:W-:Y:S02]  /*44d0*/  FFMA.FTZ R77, R130, R72, -R77 ;  /* 0x00000048824d7223 */ /* 0x000fe4000001084d */
[----:B------:R-:W-:-:S02]  /*44e0*/  FMUL.FTZ R206, R206, R31 ;  /* 0x0000001fcece7220 */ /* 0x000fc40000410000 */
[----:B------:R-:W-:Y:S02]  /*44f0*/  FADD.FTZ R79, RZ, R79 ;  /* 0x0000004fff4f7221 */ /* 0x000fe40000010000 */
        /* <DEDUP_REMOVED lines=62> */
[C---:B------:R-:W-:Y:S02]  /*48e0*/  FFMA.FTZ R77, R122.reuse, R77, R70 ;  /* 0x0000004d7a4d7223 */ /* 0x040fe40000010046 */
[C---:B------:R-:W-:Y:S02]  /*48f0*/  FMUL.FTZ R70, R121.reuse, R68 ;  /* 0x0000004479467220 */ /* 0x040fe40000410000 */
        /* <DEDUP_REMOVED lines=9> */
[----:B--23--:R-:W-:Y:S02]  /*4990*/  ISETP.NE.AND P0, PT, R11, c[0x0][0x174], PT ;  /* 0x00005d000b007a0c */ /* 0x00cfe40003f05270 */
[----:B------:R-:W-:Y:S02]  /*49a0*/  MOV R102, 0x3f800000 ;  /* 0x3f80000000667802 */ /* 0x000fe40000000f00 */
[----:B------:R-:W-:-:S09]  /*49b0*/  MOV R103, RZ ;  /* 0x000000ff00677202 */ /* 0x000fd20000000f00 */
[----:B------:R-:W-:-:S04]  /*49c0*/  @P0 LEA.HI R72, R11, R11, RZ, 0x1 ;  /* 0x0000000b0b480211 */ /* 0x000fc800078f08ff */
[----:B------:R-:W-:-:S04]  /*49d0*/  @P0 LOP3.LUT R72, R72, 0xfffffe, RZ, 0xc0, !PT ;  /* 0x00fffffe48480812 */ /* 0x000fc800078ec0ff */
[----:B------:R-:W-:-:S04]  /*49e0*/  @P0 IADD3 R73, -R72, R11, RZ ;  /* 0x0000000b48490210 */ /* 0x000fc80007ffe1ff */
[----:B------:R-:W-:-:S05]  /*49f0*/  @P0 LEA R73, R73, R120, 0x8 ;  /* 0x0000007849490211 */ /* 0x000fca00078e40ff */
[----:B------:R0:W1:Y:S02]  /*4a00*/  @P0 LDS.64 R102, [R73.X8+0x2510] ;  /* 0x0025100049660984 */ /* 0x0000640000008a00 */
.L_x_2226:
[----:B--23--:R-:W-:Y:S05]  /*4a10*/  BSYNC B0 ;  /* 0x0000000000007941 */ /* 0x00cfea0003800000 */
.L_x_2225:
        /* <DEDUP_REMOVED lines=32> */
[----:B------:R-:W-:Y:S02]  /*4c20*/  FMUL.FTZ R169, R118, R170 ;  /* 0x000000aa76a97220 */ /* 0x000fe40000410000 */
        /* <DEDUP_REMOVED lines=41> */
.L_x_2269:
        /* <DEDUP_REMOVED lines=68> */
.L_x_2270:
        /* <DEDUP_REMOVED lines=19> */
[----:B-----5:R-:W-:Y:S05]  /*5430*/  CALL.REL.NOINC `($__internal_55_$__cuda_sm70_shflsync_idx_p) ;  /* 0x000079c000007944 */ /* 0x020fea0003c00000 */
.L_x_2231:
[----:B------:R-:W-:Y:S05]  /*5440*/  BRA.CONV ~URZ, `(.L_x_2232) ;  /* 0x000000637f007947 */ /* 0x000fea000b800000 */
[----:B0-----:R-:W-:Y:S01]  /*5450*/  HFMA2.MMA R73, -RZ, RZ, 0, 1.847743988037109375e-06 ;  /* 0x0000001fff497435 */ /* 0x001fe200000001ff */
[----:B------:R-:W-:-:S02]  /*5460*/  MOV R70, R77 ;  /* 0x0000004d00467202 */ /* 0x000fc40000000f00 */
[----:B------:R-:W-:Y:S02]  /*5470*/  MOV R72, 0x1f ;  /* 0x0000001f00487802 */ /* 0x000fe40000000f00 */
[----:B-1----:R-:W-:Y:S02]  /*5480*/  MOV R71, 0xffffffff ;  /* 0xffffffff00477802 */ /* 0x002fe40000000f00 */
[----:B------:R-:W-:Y:S02]  /*5490*/  MOV R68, 0x54b0 ;  /* 0x000054b000447802 */ /* 0x000fe40000000f00 */
[----:B-----5:R-:W-:Y:S05]  /*54a0*/  CALL.REL.NOINC `($__internal_55_$__cuda_sm70_shflsync_idx_p) ;  /* 0x0000795000007944 */ /* 0x020fea0003c00000 */
.L_x_2232:
[----:B------:R-:W-:Y:S05]  /*54b0*/  BRA.CONV ~URZ, `(.L_x_2233) ;  /* 0x000000637f007947 */ /* 0x000fea000b800000 */
[----:B0-----:R-:W-:Y:S01]  /*54c0*/  HFMA2.MMA R73, -RZ, RZ, 0, 1.847743988037109375e-06 ;  /* 0x0000001fff497435 */ /* 0x001fe200000001ff */
[----:B------:R-:W-:Y:S02]  /*54d0*/  MOV R70, R82 ;  /* 0x0000005200467202 */ /* 0x000fe40000000f00 */
[----:B------:R-:W-:Y:S02]  /*54e0*/  MOV R72, 0x1f ;  /* 0x0000001f00487802 */ /* 0x000fe40000000f00 */
[----:B-1----:R-:W-:Y:S02]  /*54f0*/  MOV R71, 0xffffffff ;  /* 0xffffffff00477802 */ /* 0x002fe40000000f00 */
[----:B------:R-:W-:-:S02]  /*5500*/  MOV R68, 0x5520 ;  /* 0x0000552000447802 */ /* 0x000fc40000000f00 */
[----:B-----5:R-:W-:Y:S05]  /*5510*/  CALL.REL.NOINC `($__internal_55_$__cuda_sm70_shflsync_idx_p) ;  /* 0x000078e000007944 */ /* 0x020fea0003c00000 */
.L_x_2233:
[----:B------:R-:W-:Y:S05]  /*5520*/  BRA.CONV ~URZ, `(.L_x_2234) ;  /* 0x000000637f007947 */ /* 0x000fea000b800000 */
[----:B0-----:R-:W-:Y:S01]  /*5530*/  HFMA2.MMA R73, -RZ, RZ, 0, 1.847743988037109375e-06 ;  /* 0x0000001fff497435 */ /* 0x001fe200000001ff */
[----:B------:R-:W-:-:S02]  /*5540*/  MOV R70, R83 ;  /* 0x0000005300467202 */ /* 0x000fc40000000f00 */
[----:B------:R-:W-:Y:S02]  /*5550*/  MOV R72, 0x1f ;  /* 0x0000001f00487802 */ /* 0x000fe40000000f00 */
[----:B-1----:R-:W-:Y:S02]  /*5560*/  MOV R71, 0xffffffff ;  /* 0xffffffff00477802 */ /* 0x002fe40000000f00 */
[----:B------:R-:W-:Y:S02]  /*5570*/  MOV R68, 0x5590 ;  /* 0x0000559000447802 */ /* 0x000fe40000000f00 */
[----:B-----5:R-:W-:Y:S05]  /*5580*/  CALL.REL.NOINC `($__internal_55_$__cuda_sm70_shflsync_idx_p) ;  /* 0x0000787000007944 */ /* 0x020fea0003c00000 */
.L_x_2234:
        /* <DEDUP_REMOVED lines=9> */
.L_x_2271:
        /* <DEDUP_REMOVED lines=49> */
.L_x_2228:
[----:B--2---:R-:W-:Y:S05]  /*5930*/  BSYNC B0 ;  /* 0x0000000000007941 */ /* 0x004fea0003800000 */
.L_x_2227:
        /* <DEDUP_REMOVED lines=23> */
[----:B------:R-:W-:Y:S02]  /*5ab0*/  FFMA.FTZ R69, R124, R66, R69 ;  /* 0x000000427c457223 */ /* 0x000fe40000010045 */
[----:B------:R-:W-:Y:S02]  /*5ac0*/  FADD.FTZ R71, R158, R71 ;  /* 0x000000479e477221 */ /* 0x000fe40000010000 */
[C---:B------:R-:W-:Y:S02]  /*5ad0*/  FMUL.FTZ R66, R125.reuse, -R73 ;  /* 0x800000497d427220 */ /* 0x040fe40000410000 */
[----:B------:R-:W-:Y:S02]  /*5ae0*/  FFMA.FTZ R68, R124, R67, -R68 ;  /* 0x000000437c447223 */ /* 0x000fe40000010844 */
[----:B------:R-:W-:Y:S02]  /*5af0*/  FMUL.FTZ R67, R125, -R69 ;  /* 0x800000457d437220 */ /* 0x000fe40000410000 */
[----:B------:R-:W-:-:S02]  /*5b00*/  FFMA.FTZ R70, R126, R71, -R66 ;  /* 0x000000477e467223 */ /* 0x000fc40000010842 */
[C---:B------:R-:W-:Y:S02]  /*5b10*/  FMUL.FTZ R72, R125.reuse, -R71 ;  /* 0x800000477d487220 */ /* 0x040fe40000410000 */
[-C--:B------:R-:W-:Y:S02]  /*5b20*/  FMUL.FTZ R66, R125, -R68.reuse ;  /* 0x800000447d427220 */ /* 0x080fe40000410000 */
[C---:B------:R-:W-:Y:S02]  /*5b30*/  FFMA.FTZ R67, R126.reuse, R68, -R67 ;  /* 0x000000447e437223 */ /* 0x040fe40000010843 */
[C---:B------:R-:W-:Y:S02]  /*5b40*/  FFMA.FTZ R72, R126.reuse, R73, R72 ;  /* 0x000000497e487223 */ /* 0x040fe40000010048 */
        /* <DEDUP_REMOVED lines=10> */
[C---:B------:R-:W-:Y:S02]  /*5bf0*/  FMUL.FTZ R67, R129.reuse, -R69 ;  /* 0x8000004581437220 */ /* 0x040fe40000410000 */
[----:B------:R-:W-:Y:S02]  /*5c00*/  FFMA.FTZ R71, R128, R70, -R71 ;  /* 0x0000004680477223 */ /* 0x000fe40000010847 */
[----:B------:R-:W-:Y:S02]  /*5c10*/  FADD.FTZ R73, -R166, R73 ;  /* 0x00000049a6497221 */ /* 0x000fe40000010100 */
[----:B------:R-:W-:-:S02]  /*5c20*/  FMUL.FTZ R66, R129, -R68 ;  /* 0x8000004481427220 */ /* 0x000fc40000410000 */
[----:B------:R-:W-:Y:S02]  /*5c30*/  FFMA.FTZ R68, R130, R68, -R67 ;  /* 0x0000004482447223 */ /* 0x000fe40000010843 */
[C---:B0-----:R-:W-:Y:S02]  /*5c40*/  FMUL.FTZ R67, R85.reuse, R65 ;  /* 0x0000004155437220 */ /* 0x041fe40000410000 */
[----:B------:R-:W-:Y:S02]  /*5c50*/  FMUL.FTZ R85, R85, R64 ;  /* 0x0000004055557220 */ /* 0x000fe40000410000 */
[----:B------:R-:W-:Y:S02]  /*5c60*/  FADD.FTZ R71, R156, R71 ;  /* 0x000000479c477221 */ /* 0x000fe40000010000 */
[----:B------:R-:W-:Y:S02]  /*5c70*/  FMUL.FTZ R70, R129, -R73 ;  /* 0x8000004981467220 */ /* 0x000fe40000410000 */
[----:B------:R-:W-:-:S02]  /*5c80*/  FFMA.FTZ R66, R130, R69, R66 ;  /* 0x0000004582427223 */ /* 0x000fc40000010042 */
[C---:B------:R-:W-:Y:S02]  /*5c90*/  FFMA.FTZ R64, R84.reuse, R64, -R67 ;  /* 0x0000004054407223 */ /* 0x040fe40000010843 */
[----:B------:R-:W-:Y:S02]  /*5ca0*/  FFMA.FTZ R85, R84, R65, R85 ;  /* 0x0000004154557223 */ /* 0x000fe40000010055 */
[-C--:B------:R-:W-:Y:S02]  /*5cb0*/  FFMA.FTZ R70, R130, R71.reuse, -R70 ;  /* 0x0000004782467223 */ /* 0x080fe40000010846 */
[----:B------:R-:W-:Y:S02]  /*5cc0*/  FMUL.FTZ R71, R129, -R71 ;  /* 0x8000004781477220 */ /* 0x000fe40000410000 */
[----:B------:R-:W-:Y:S02]  /*5cd0*/  FMUL.FTZ R65, R131, -R66 ;  /* 0x8000004283417220 */ /* 0x000fe40000410000 */
[----:B------:R-:W-:-:S02]  /*5ce0*/  FADD.FTZ R219, R219, R64 ;  /* 0x00000040dbdb7221 */ /* 0x000fc40000010000 */
[----:B------:R-:W-:Y:S02]  /*5cf0*/  FADD.FTZ R195, RZ, R85 ;  /* 0x00000055ffc37221 */ /* 0x000fe40000010000 */
[----:B------:R-:W-:Y:S02]  /*5d00*/  FFMA.FTZ R72, R130, R73, R71 ;  /* 0x0000004982487223 */ /* 0x000fe40000010047 */
[-C--:B------:R-:W-:Y:S02]  /*5d10*/  FFMA.FTZ R67, R132, R68.reuse, -R65 ;  /* 0x0000004484437223 */ /* 0x080fe40000010841 */
[----:B------:R-:W-:Y:S02]  /*5d20*/  FMUL.FTZ R69, R131, -R68 ;  /* 0x8000004483457220 */ /* 0x000fe40000410000 */
[----:B------:R-:W-:Y:S02]  /*5d30*/  FADD.FTZ R70, R155, R70 ;  /* 0x000000469b467221 */ /* 0x000fe40000010000 */
[----:B------:R-:W-:-:S02]  /*5d40*/  FMUL.FTZ R65, R149, R219 ;  /* 0x000000db95417220 */ /* 0x000fc40000410000 */
[-C--:B------:R-:W-:Y:S02]  /*5d50*/  FMUL.FTZ R64, R149, R195.reuse ;  /* 0x000000c395407220 */ /* 0x080fe40000410000 */
[----:B------:R-:W-:Y:S02]  /*5d60*/  FADD.FTZ R72, -R165, R72 ;  /* 0x00000048a5487221 */ /* 0x000fe40000010100 */
[----:B------:R-:W-:Y:S02]  /*5d70*/  FFMA.FTZ R69, R132, R66, R69 ;  /* 0x0000004284457223 */ /* 0x000fe40000010045 */
[----:B------:R-:W-:Y:S02]  /*5d80*/  FMUL.FTZ R73, R131, -R70 ;  /* 0x8000004683497220 */ /* 0x000fe40000410000 */
[C---:B------:R-:W-:Y:S02]  /*5d90*/  FFMA.FTZ R194, R150.reuse, R195, R65 ;  /* 0x000000c396c27223 */ /* 0x040fe40000010041 */
[----:B------:R-:W-:-:S02]  /*5da0*/  FFMA.FTZ R65, R150, R219, -R64 ;  /* 0x000000db96417223 */ /* 0x000fc40000010840 */
[-C--:B------:R-:W-:Y:S02]  /*5db0*/  FMUL.FTZ R71, R131, -R72.reuse ;  /* 0x8000004883477220 */ /* 0x080fe40000410000 */
[----:B------:R-:W-:Y:S02]  /*5dc0*/  FMUL.FTZ R64, R133, -R69 ;  /* 0x8000004585407220 */ /* 0x000fe40000410000 */
[----:B------:R-:W-:Y:S02]  /*5dd0*/  FFMA.FTZ R73, R132, R72, R73 ;  /* 0x0000004884497223 */ /* 0x000fe40000010049 */
[----:B------:R-:W-:Y:S02]  /*5de0*/  FADD.FTZ R216, R216, R65 ;  /* 0x00000041d8d87221 */ /* 0x000fe40000010000 */
[----:B------:R-:W-:Y:S02]  /*5df0*/  FFMA.FTZ R71, R132, R70, -R71 ;  /* 0x0000004684477223 */ /* 0x000fe40000010847 */
[----:B------:R-:W-:-:S02]  /*5e00*/  FFMA.FTZ R68, R134, R67, -R64 ;  /* 0x0000004386447223 */ /* 0x000fc40000010840 */
[----:B------:R-:W-:Y:S02]  /*5e10*/  FADD.FTZ R73, -R164, R73 ;  /* 0x00000049a4497221 */ /* 0x000fe40000010100 */
[----:B------:R-:W-:Y:S02]  /*5e20*/  FADD.FTZ R194, RZ, R194 ;  /* 0x000000c2ffc27221 */ /* 0x000fe40000010000 */
[----:B------:R-:W-:Y:S02]  /*5e30*/  FMUL.FTZ R64, R133, -R67 ;  /* 0x8000004385407220 */ /* 0x000fe40000410000 */
[----:B------:R-:W-:Y:S02]  /*5e40*/  FMUL.FTZ R67, R147, R216 ;  /* 0x000000d893437220 */ /* 0x000fe40000410000 */
[----:B------:R-:W-:Y:S02]  /*5e50*/  FADD.FTZ R71, R154, R71 ;  /* 0x000000479a477221 */ /* 0x000fe40000010000 */
[----:B------:R-:W-:-:S02]  /*5e60*/  FMUL.FTZ R66, R133, -R73 ;  /* 0x8000004985427220 */ /* 0x000fc40000410000 */
[-C--:B------:R-:W-:Y:S02]  /*5e70*/  FMUL.FTZ R65, R147, R194.reuse ;  /* 0x000000c293417220 */ /* 0x080fe40000410000 */
[----:B------:R-:W-:Y:S02]  /*5e80*/  FFMA.FTZ R67, R148, R194, R67 ;  /* 0x000000c294437223 */ /* 0x000fe40000010043 */
[C---:B------:R-:W-:Y:S02]  /*5e90*/  FFMA.FTZ R69, R134.reuse, R69, R64 ;  /* 0x0000004586457223 */ /* 0x040fe40000010040 */
[-C--:B------:R-:W-:Y:S02]  /*5ea0*/  FFMA.FTZ R70, R134, R71.reuse, -R66 ;  /* 0x0000004786467223 */ /* 0x080fe40000010842 */
[----:B------:R-:W-:Y:S02]  /*5eb0*/  FFMA.FTZ R64, R148, R216, -R65 ;  /* 0x000000d894407223 */ /* 0x000fe40000010841 */
[----:B------:R-:W-:-:S02]  /*5ec0*/  FMUL.FTZ R71, R133, -R71 ;  /* 0x8000004785477220 */ /* 0x000fc40000410000 */
[----:B------:R-:W-:Y:S02]  /*5ed0*/  FADD.FTZ R197, RZ, R67 ;  /* 0x00000043ffc57221 */ /* 0x000fe40000010000 */
[----:B------:R-:W-:Y:S02]  /*5ee0*/  FADD.FTZ R217, R217, R64 ;  /* 0x00000040d9d97221 */ /* 0x000fe40000010000 */
[----:B------:R-:W-:Y:S02]  /*5ef0*/  FMUL.FTZ R65, R135, -R69 ;  /* 0x8000004587417220 */ /* 0x000fe40000410000 */
[----:B------:R-:W-:Y:S02]  /*5f00*/  FFMA.FTZ R72, R134, R73, R71 ;  /* 0x0000004986487223 */ /* 0x000fe40000010047 */
[C---:B------:R-:W-:Y:S02]  /*5f10*/  FMUL.FTZ R64, R145.reuse, R197 ;  /* 0x000000c591407220 */ /* 0x040fe40000410000 */
[----:B------:R-:W-:-:S02]  /*5f20*/  FMUL.FTZ R66, R145, R217 ;  /* 0x000000d991427220 */ /* 0x000fc40000410000 */
[-C--:B------:R-:W-:Y:S02]  /*5f30*/  FFMA.FTZ R71, R136, R68.reuse, -R65 ;  /* 0x0000004488477223 */ /* 0x080fe40000010841 */
[----:B------:R-:W-:Y:S02]  /*5f40*/  FADD.FTZ R72, -R163, R72 ;  /* 0x00000048a3487221 */ /* 0x000fe40000010100 */
[----:B------:R-:W-:Y:S02]  /*5f50*/  FFMA.FTZ R65, R146, R217, -R64 ;  /* 0x000000d992417223 */ /* 0x000fe40000010840 */
[----:B------:R-:W-:Y:S02]  /*5f60*/  FMUL.FTZ R68, R135, -R68 ;  /* 0x8000004487447220 */ /* 0x000fe40000410000 */
[----:B------:R-:W-:Y:S02]  /*5f70*/  FADD.FTZ R70, R153, R70 ;  /* 0x0000004699467221 */ /* 0x000fe40000010000 */
[----:B------:R-:W-:-:S02]  /*5f80*/  FMUL.FTZ R67, R135, -R72 ;  /* 0x8000004887437220 */ /* 0x000fc40000410000 */
[----:B------:R-:W-:Y:S02]  /*5f90*/  FFMA.FTZ R66, R146, R197, R66 ;  /* 0x000000c592427223 */ /* 0x000fe40000010042 */
[----:B------:R-:W-:Y:S02]  /*5fa0*/  FADD.FTZ R214, R214, R65 ;  /* 0x00000041d6d67221 */ /* 0x000fe40000010000 */
[C---:B------:R-:W-:Y:S02]  /*5fb0*/  FFMA.FTZ R68, R136.reuse, R69, R68 ;  /* 0x0000004588447223 */ /* 0x040fe40000010044 */
[-C--:B------:R-:W-:Y:S02]  /*5fc0*/  FMUL.FTZ R65, R135, -R70.reuse ;  /* 0x8000004687417220 */ /* 0x080fe40000410000 */
[----:B------:R-:W-:Y:S02]  /*5fd0*/  FFMA.FTZ R69, R136, R70, -R67 ;  /* 0x0000004688457223 */ /* 0x000fe40000010843 */
        /* <DEDUP_REMOVED lines=10> */
[C---:B------:R-:W-:Y:S02]  /*6080*/  FMUL.FTZ R71, R137.reuse, -R71 ;  /* 0x8000004789477220 */ /* 0x040fe40000410000 */
[----:B------:R-:W-:Y:S02]  /*6090*/  FADD.FTZ R69, R152, R69 ;  /* 0x0000004598457221 */ /* 0x000fe40000010000 */
[----:B------:R-:W-:-:S02]  /*60a0*/  FMUL.FTZ R65, R137, -R73 ;  /* 0x8000004989417220 */ /* 0x000fc40000410000 */
[----:B------:R-:W-:Y:S02]  /*60b0*/  FADD.FTZ R215, R215, R64 ;  /* 0x00000040d7d77221 */ /* 0x000fe40000010000 */
[----:B------:R-:W-:Y:S02]  /*60c0*/  FMUL.FTZ R64, R141, R199 ;  /* 0x000000c78d407220 */ /* 0x000fe40000410000 */
[C---:B------:R-:W-:Y:S02]  /*60d0*/  FFMA.FTZ R71, R138.reuse, R68, R71 ;  /* 0x000000448a477223 */ /* 0x040fe40000010047 */
[-C--:B------:R-:W-:Y:S02]  /*60e0*/  FFMA.FTZ R68, R138, R69.reuse, -R65 ;  /* 0x000000458a447223 */ /* 0x080fe40000010841 */
[----:B------:R-:W-:Y:S02]  /*60f0*/  FMUL.FTZ R69, R137, -R69 ;  /* 0x8000004589457220 */ /* 0x000fe40000410000 */
[----:B------:R-:W-:-:S02]  /*6100*/  FFMA.FTZ R65, R142, R215, -R64 ;  /* 0x000000d78e417223 */ /* 0x000fc40000010840 */
[----:B------:R-:W-:Y:S02]  /*6110*/  FMUL.FTZ R64, R141, R215 ;  /* 0x000000d78d407220 */ /* 0x000fe40000410000 */
[----:B------:R-:W-:Y:S02]  /*6120*/  FFMA.FTZ R70, R138, R73, R69 ;  /* 0x000000498a467223 */ /* 0x000fe40000010045 */
[----:B------:R-:W-:Y:S02]  /*6130*/  FMUL.FTZ R67, R139, -R71 ;  /* 0x800000478b437220 */ /* 0x000fe40000410000 */
[----:B------:R-:W-:Y:S02]  /*6140*/  FFMA.FTZ R64, R142, R199, R64 ;  /* 0x000000c78e407223 */ /* 0x000fe40000010040 */
[----:B------:R-:W-:Y:S02]  /*6150*/  FADD.FTZ R212, R212, R65 ;  /* 0x00000041d4d47221 */ /* 0x000fe40000010000 */
[----:B------:R-:W-:-:S02]  /*6160*/  FADD.FTZ R70, -R161, R70 ;  /* 0x00000046a1467221 */ /* 0x000fc40000010100 */
[----:B------:R-:W-:Y:S02]  /*6170*/  FFMA.FTZ R69, R140, R66, -R67 ;  /* 0x000000428c457223 */ /* 0x000fe40000010843 */
[----:B------:R-:W-:Y:S02]  /*6180*/  FADD.FTZ R198, RZ, R64 ;  /* 0x00000040ffc67221 */ /* 0x000fe40000010000 */
[C---:B------:R-:W-:Y:S02]  /*6190*/  FMUL.FTZ R67, R139.reuse, R212 ;  /* 0x000000d48b437220 */ /* 0x040fe40000410000 */
[----:B------:R-:W-:Y:S02]  /*61a0*/  FMUL.FTZ R66, R139, -R66 ;  /* 0x800000428b427220 */ /* 0x000fe40000410000 */
[----:B------:R-:W-:Y:S02]  /*61b0*/  FADD.FTZ R68, R171, R68 ;  /* 0x00000044ab447221 */ /* 0x000fe40000010000 */
[----:B------:R-:W-:-:S02]  /*61c0*/  FMUL.FTZ R73, R139, -R70 ;  /* 0x800000468b497220 */ /* 0x000fc40000410000 */
[CC--:B------:R-:W-:Y:S02]  /*61d0*/  FMUL.FTZ R65, R139.reuse, R198.reuse ;  /* 0x000000c68b417220 */ /* 0x0c0fe40000410000 */
[C---:B------:R-:W-:Y:S02]  /*61e0*/  FFMA.FTZ R67, R140.reuse, R198, R67 ;  /* 0x000000c68c437223 */ /* 0x040fe40000010043 */
[C---:B------:R-:W-:Y:S02]  /*61f0*/  FFMA.FTZ R71, R140.reuse, R71, R66 ;  /* 0x000000478c477223 */ /* 0x040fe40000010042 */
[CC--:B------:R-:W-:Y:S02]  /*6200*/  FFMA.FTZ R72, R140.reuse, R68.reuse, -R73 ;  /* 0x000000448c487223 */ /* 0x0c0fe40000010849 */
        /* <DEDUP_REMOVED lines=8> */
[----:B------:R-:W-:Y:S02]  /*6290*/  FMUL.FTZ R69, R141, -R69 ;  /* 0x800000458d457220 */ /* 0x000fe40000410000 */
[----:B------:R-:W-:Y:S02]  /*62a0*/  FADD.FTZ R73, -R172, R73 ;  /* 0x00000049ac497221 */ /* 0x000fe40000010100 */
        /* <DEDUP_REMOVED lines=12> */
[----:B------:R-:W-:Y:S02]  /*6370*/  FFMA.FTZ R66, R144, R68, -R65 ;  /* 0x0000004490427223 */ /* 0x000fe40000010841 */
[----:B------:R-:W-:Y:S02]  /*6380*/  FFMA.FTZ R73, R142, R73, R72 ;  /* 0x000000498e497223 */ /* 0x000fe40000010048 */
        /* <DEDUP_REMOVED lines=8> */
[----:B------:R-:W-:Y:S02]  /*6410*/  FMUL.FTZ R64, R133, R203 ;  /* 0x000000cb85407220 */ /* 0x000fe40000410000 */
[----:B------:R-:W-:Y:S02]  /*6420*/  FMUL.FTZ R68, R143, -R68 ;  /* 0x800000448f447220 */ /* 0x000fe40000410000 */
[----:B------:R-:W-:Y:S02]  /*6430*/  FFMA.FTZ R72, R144, R70, -R65 ;  /* 0x0000004690487223 */ /* 0x000fe40000010841 */
[----:B------:R-:W-:Y:S02]  /*6440*/  FFMA.FTZ R65, R134, R211, -R64 ;  /* 0x000000d386417223 */ /* 0x000fe40000010840 */
[----:B------:R-:W-:Y:S02]  /*6450*/  FFMA.FTZ R68, R144, R69, R68 ;  /* 0x0000004590447223 */ /* 0x000fe40000010044 */
[----:B------:R-:W-:-:S02]  /*6460*/  FMUL.FTZ R64, R133, R211 ;  /* 0x000000d385407220 */ /* 0x000fc40000410000 */
[----:B------:R-:W-:Y:S02]  /*6470*/  FMUL.FTZ R70, R143, -R70 ;  /* 0x800000468f467220 */ /* 0x000fe40000410000 */
[C---:B------:R-:W-:Y:S02]  /*6480*/  FMUL.FTZ R67, R145.reuse, -R68 ;  /* 0x8000004491437220 */ /* 0x040fe40000410000 */
[----:B------:R-:W-:Y:S02]  /*6490*/  FFMA.FTZ R64, R134, R203, R64 ;  /* 0x000000cb86407223 */ /* 0x000fe40000010040 */
[----:B------:R-:W-:Y:S02]  /*64a0*/  FADD.FTZ R208, R208, R65 ;  /* 0x00000041d0d07221 */ /* 0x000fe40000010000 */
[----:B------:R-:W-:Y:S02]  /*64b0*/  FFMA.FTZ R73, R144, R73, R70 ;  /* 0x0000004990497223 */ /* 0x000fe40000010046 */
[----:B------:R-:W-:-:S02]  /*64c0*/  FMUL.FTZ R65, R145, -R66 ;  /* 0x8000004291417220 */ /* 0x000fc40000410000 */
[----:B------:R-:W-:Y:S02]  /*64d0*/  FFMA.FTZ R69, R146, R66, -R67 ;  /* 0x0000004292457223 */ /* 0x000fe40000010843 */
[----:B------:R-:W-:Y:S02]  /*64e0*/  FADD.FTZ R202, RZ, R64 ;  /* 0x00000040ffca7221 */ /* 0x000fe40000010000 */
[C---:B------:R-:W-:Y:S02]  /*64f0*/  FMUL.FTZ R67, R131.reuse, R208 ;  /* 0x000000d083437220 */ /* 0x040fe40000410000 */
[----:B------:R-:W-:Y:S02]  /*6500*/  FADD.FTZ R73, -R176, R73 ;  /* 0x00000049b0497221 */ /* 0x000fe40000010100 */
[----:B------:R-:W-:Y:S02]  /*6510*/  FFMA.FTZ R68, R146, R68, R65 ;  /* 0x0000004492447223 */ /* 0x000fe40000010041 */
[----:B------:R-:W-:-:S02]  /*6520*/  FMUL.FTZ R65, R131, R202 ;  /* 0x000000ca83417220 */ /* 0x000fc40000410000 */
[C---:B------:R-:W-:Y:S02]  /*6530*/  FFMA.FTZ R67, R132.reuse, R202, R67 ;  /* 0x000000ca84437223 */ /* 0x040fe40000010043 */
[----:B------:R-:W-:Y:S02]  /*6540*/  FADD.FTZ R72, R177, R72 ;  /* 0x00000048b1487221 */ /* 0x000fe40000010000 */
[----:B------:R-:W-:Y:S02]  /*6550*/  FMUL.FTZ R71, R145, -R73 ;  /* 0x8000004991477220 */ /* 0x000fe40000410000 */
        /* <DEDUP_REMOVED lines=9> */
[-C--:B------:R-:W-:Y:S02]  /*65f0*/  FFMA.FTZ R65, R130, R209.reuse, -R64 ;  /* 0x000000d182417223 */ /* 0x080fe40000010840 */
[----:B------:R-:W-:Y:S02]  /*6600*/  FMUL.FTZ R64, R129, R209 ;  /* 0x000000d181407220 */ /* 0x000fe40000410000 */
[----:B------:R-:W-:Y:S02]  /*6610*/  FADD.FTZ R73, -R178, R73 ;  /* 0x00000049b2497221 */ /* 0x000fe40000010100 */
[----:B------:R-:W-:Y:S02]  /*6620*/  FADD.FTZ R66, R179, R66 ;  /* 0x00000042b3427221 */ /* 0x000fe40000010000 */
[----:B------:R-:W-:Y:S01]  /*6630*/  FFMA.FTZ R204, R130, R205, R64 ;  /* 0x000000cd82cc7223 */ /* 0x000fe20000010040 */
[----:B------:R-:W-:Y:S01]  /*6640*/  MOV R64, 0x3f800000 ;  /* 0x3f80000000407802 */ /* 0x000fe20000000f00 */
[----:B------:R-:W-:-:S02]  /*6650*/  FMUL.FTZ R69, R147, -R69 ;  /* 0x8000004593457220 */ /* 0x000fc40000410000 */
[C---:B------:R-:W-:Y:S02]  /*6660*/  FMUL.FTZ R67, R147.reuse, -R73 ;  /* 0x8000004993437220 */ /* 0x040fe40000410000 */
[----:B------:R-:W-:Y:S02]  /*6670*/  FMUL.FTZ R70, R147, -R66 ;  /* 0x8000004293467220 */ /* 0x000fe40000410000 */
[----:B------:R-:W-:Y:S01]  /*6680*/  FADD.FTZ R206, R206, R65 ;  /* 0x00000041cece7221 */ /* 0x000fe20000010000 */
[----:B------:R-:W-:Y:S01]  /*6690*/  HFMA2.MMA R65, -RZ, RZ, 0, 0 ;  /* 0x00000000ff417435 */ /* 0x000fe200000001ff */
[----:B------:R-:W-:Y:S02]  /*66a0*/  FADD.FTZ R204, RZ, R204 ;  /* 0x000000ccffcc7221 */ /* 0x000fe40000010000 */
[C---:B------:R-:W-:Y:S02]  /*66b0*/  FFMA.FTZ R74, R148.reuse, R68, R69 ;  /* 0x00000044944a7223 */ /* 0x040fe40000010045 */
[----:B------:R-:W-:-:S02]  /*66c0*/  FFMA.FTZ R68, R148, R66, -R67 ;  /* 0x0000004294447223 */ /* 0x000fc40000010843 */
[----:B------:R-:W-:Y:S01]  /*66d0*/  FFMA.FTZ R73, R148, R73, R70 ;  /* 0x0000004994497223 */ /* 0x000fe20000010046 */
[----:B------:R-:W-:Y:S01]  /*66e0*/  CS2R R66, SRZ ;  /* 0x0000000000427805 */ /* 0x000fe2000001ff00 */
[C---:B------:R-:W-:Y:S02]  /*66f0*/  FMUL.FTZ R71, R127.reuse, R206 ;  /* 0x000000ce7f477220 */ /* 0x040fe40000410000 */
[-C--:B------:R-:W-:Y:S02]  /*6700*/  FMUL.FTZ R69, R127, R204.reuse ;  /* 0x000000cc7f457220 */ /* 0x080fe40000410000 */
[----:B------:R-:W-:Y:S01]  /*6710*/  FADD.FTZ R73, -R180, R73 ;  /* 0x00000049b4497221 */ /* 0x000fe20000010100 */
[----:B------:R0:W1:Y:S01]  /*6720*/  @!P0 LDS.128 R64, [R120.X16+0x3910] ;  /* 0x0039100078408984 */ /* 0x000062000000cc00 */
[----:B------:R-:W-:Y:S01]  /*6730*/  FADD.FTZ R70, R181, R68 ;  /* 0x00000044b5467221 */ /* 0x000fe20000010000 */
[----:B------:R-:W-:Y:S01]  /*6740*/  ISETP.GT.U32.AND P0, PT, R9, 0x1f, PT ;  /* 0x0000001f0900780c */ /* 0x000fe20003f04070 */
[----:B------:R-:W-:-:S02]  /*6750*/  FFMA.FTZ R71, R128, R204, R71 ;  /* 0x000000cc80477223 */ /* 0x000fc40000010047 */
[----:B------:R-:W-:Y:S02]  /*6760*/  FFMA.FTZ R68, R128, R206, -R69 ;  /* 0x000000ce80447223 */ /* 0x000fe40000010845 */
[----:B------:R-:W-:Y:S02]  /*6770*/  FMUL.FTZ R75, R149, -R73 ;  /* 0x80000049954b7220 */ /* 0x000fe40000410000 */
        /* <DEDUP_REMOVED lines=71> */
.L_x_2272:
[----:B------:R-:W-:Y:S05]  /*6bf0*/  BRA.DIV ~URZ, `(.L_x_2239) ;  /* 0x000053527f007947 */ /* 0x000fea000b800000 */
[----:B------:R2:W3:Y:S04]  /*6c00*/  SHFL.DOWN PT, R71, R77, 0x1, 0x1f ;  /* 0x08201f004d477f89 */ /* 0x0004e800000e0000 */
[----:B------:R2:W4:Y:S04]  /*6c10*/  SHFL.DOWN PT, R72, R75, 0x1, 0x1f ;  /* 0x08201f004b487f89 */ /* 0x00052800000e0000 */
[----:B------:R2:W0:Y:S02]  /*6c20*/  SHFL.DOWN PT, R68, R74, 0x1, 0x1f ;  /* 0x08201f004a447f89 */ /* 0x00042400000e0000 */
.L_x_2273:
        /* <DEDUP_REMOVED lines=15> */
.L_x_2241:
[----:B------:R-:W-:Y:S05]  /*6d20*/  BSYNC B1 ;  /* 0x0000000000017941 */ /* 0x000fea0003800000 */
.L_x_2240:
[----:B------:R-:W-:Y:S05]  /*6d30*/  BRA.DIV ~URZ, `(.L_x_2242) ;  /* 0x000053727f007947 */ /* 0x000fea000b800000 */
[----:B-1----:R1:W2:Y:S04]  /*6d40*/  SHFL.DOWN PT, R70, R76, 0x2, 0x1f ;  /* 0x08401f004c467f89 */ /* 0x0022a800000e0000 */
[----:B---3--:R1:W3:Y:S04]  /*6d50*/  SHFL.DOWN PT, R71, R77, 0x2, 0x1f ;  /* 0x08401f004d477f89 */ /* 0x0082e800000e0000 */
[----:B----4-:R1:W4:Y:S04]  /*6d60*/  SHFL.DOWN PT, R72, R75, 0x2, 0x1f ;  /* 0x08401f004b487f89 */ /* 0x01032800000e0000 */
[----:B0-----:R1:W0:Y:S02]  /*6d70*/  SHFL.DOWN PT, R68, R74, 0x2, 0x1f ;  /* 0x08401f004a447f89 */ /* 0x00122400000e0000 */
.L_x_2274:
        /* <DEDUP_REMOVED lines=15> */
.L_x_2244:
[----:B------:R-:W-:Y:S05]  /*6e70*/  BSYNC B1 ;  /* 0x0000000000017941 */ /* 0x000fea0003800000 */
.L_x_2243:
[----:B------:R-:W-:Y:S05]  /*6e80*/  BRA.DIV ~URZ, `(.L_x_2245) ;  /* 0x000053f27f007947 */ /* 0x000fea000b800000 */
[----:B--2---:R2:W1:Y:S02]  /*6e90*/  SHFL.DOWN PT, R70, R76, 0x4, 0x1f ;  /* 0x08801f004c467f89 */ /* 0x00446400000e0000 */
.L_x_2275:
[----:B------:R-:W-:Y:S05]  /*6ea0*/  BRA.DIV ~URZ, `(.L_x_2246) ;  /* 0x000054527f007947 */ /* 0x000fea000b800000 */
[----:B---3--:R3:W2:Y:S04]  /*6eb0*/  SHFL.DOWN PT, R71, R77, 0x4, 0x1f ;  /* 0x08801f004d477f89 */ /* 0x0086a800000e0000 */
[----:B----4-:R3:W4:Y:S04]  /*6ec0*/  SHFL.DOWN PT, R72, R75, 0x4, 0x1f ;  /* 0x08801f004b487f89 */ /* 0x01072800000e0000 */
[----:B0-----:R3:W0:Y:S02]  /*6ed0*/  SHFL.DOWN PT, R68, R74, 0x4, 0x1f ;  /* 0x08801f004a447f89 */ /* 0x00162400000e0000 */
.L_x_2276:
        /* <DEDUP_REMOVED lines=15> */
.L_x_2248:
[----:B------:R-:W-:Y:S05]  /*6fd0*/  BSYNC B1 ;  /* 0x0000000000017941 */ /* 0x000fea0003800000 */
.L_x_2247:
[----:B------:R-:W-:Y:S05]  /*6fe0*/  BRA.DIV ~URZ, `(.L_x_2249) ;  /* 0x000054727f007947 */ /* 0x000fea000b800000 */
[----:B-1----:R1:W3:Y:S04]  /*6ff0*/  SHFL.DOWN PT, R70, R76, 0x8, 0x1f ;  /* 0x09001f004c467f89 */ /* 0x0022e800000e0000 */
[----:B--2---:R1:W2:Y:S04]  /*7000*/  SHFL.DOWN PT, R71, R77, 0x8, 0x1f ;  /* 0x09001f004d477f89 */ /* 0x0042a800000e0000 */
[----:B----4-:R1:W4:Y:S04]  /*7010*/  SHFL.DOWN PT, R72, R75, 0x8, 0x1f ;  /* 0x09001f004b487f89 */ /* 0x01032800000e0000 */
[----:B0-----:R1:W0:Y:S02]  /*7020*/  SHFL.DOWN PT, R68, R74, 0x8, 0x1f ;  /* 0x09001f004a447f89 */ /* 0x00122400000e0000 */
.L_x_2277:
        /* <DEDUP_REMOVED lines=15> */
.L_x_2251:
[----:B------:R-:W-:Y:S05]  /*7120*/  BSYNC B1 ;  /* 0x0000000000017941 */ /* 0x000fea0003800000 */
.L_x_2250:
[----:B------:R-:W-:Y:S05]  /*7130*/  BRA.DIV ~URZ, `(.L_x_2252) ;  /* 0x000054f27f007947 */ /* 0x000fea000b800000 */
[----:B---3--:R3:W1:Y:S02]  /*7140*/  SHFL.DOWN PT, R70, R76, 0x10, 0x1f ;  /* 0x0a001f004c467f89 */ /* 0x00866400000e0000 */
.L_x_2278:
[----:B------:R-:W-:Y:S05]  /*7150*/  BRA.DIV ~URZ, `(.L_x_2253) ;  /* 0x000055527f007947 */ /* 0x000fea000b800000 */
[----:B--2---:R2:W3:Y:S04]  /*7160*/  SHFL.DOWN PT, R71, R77, 0x10, 0x1f ;  /* 0x0a001f004d477f89 */ /* 0x0044e800000e0000 */
[----:B----4-:R2:W4:Y:S04]  /*7170*/  SHFL.DOWN PT, R72, R75, 0x10, 0x1f ;  /* 0x0a001f004b487f89 */ /* 0x01052800000e0000 */
[----:B0-----:R2:W0:Y:S02]  /*7180*/  SHFL.DOWN PT, R68, R74, 0x10, 0x1f ;  /* 0x0a001f004a447f89 */ /* 0x00142400000e0000 */
.L_x_2279:
        /* <DEDUP_REMOVED lines=13> */
.L_x_2255:
[----:B------:R-:W-:Y:S05]  /*7260*/  BSYNC B1 ;  /* 0x0000000000017941 */ /* 0x000fea0003800000 */
.L_x_2254:
        /* <DEDUP_REMOVED lines=20> */
.L_x_2280:
        /* <DEDUP_REMOVED lines=19> */
.L_x_2258:
[----:B------:R-:W-:Y:S05]  /*74e0*/  BSYNC B1 ;  /* 0x0000000000017941 */ /* 0x000fea0003800000 */
.L_x_2257:
        /* <DEDUP_REMOVED lines=38> */
.L_x_2237:
[----:B-1----:R-:W-:Y:S05]  /*7750*/  BSYNC B0 ;  /* 0x0000000000007941 */ /* 0x002fea0003800000 */
.L_x_2236:
[----:B------:R-:W-:Y:S01]  /*7760*/  WARPSYNC 0xffffffff ;  /* 0xffffffff00007948 */ /* 0x000fe20003800000 */
[----:B------:R-:W-:Y:S01]  /*7770*/  BAR.SYNC.DEFER_BLOCKING 0x0 ;  /* 0x0000000000007b1d */ /* 0x000fe20000010000 */
[----:B0-----:R-:W-:Y:S01]  /*7780*/  FFMA.FTZ R70, R104, R219, RZ ;  /* 0x000000db68467223 */ /* 0x001fe200000100ff */
        /* <DEDUP_REMOVED lines=13> */
[----:B------:R-:W0:Y:S01]  /*7860*/  LDS.64 R68, [R151.X16+0x1b18] ;  /* 0x001b180097447984 */ /* 0x000e22000000ca00 */
        /* <DEDUP_REMOVED lines=11> */
[----:B------:R-:W-:Y:S02]  /*7920*/  FFMA.FTZ R66, R118, R223, R66 ;  /* 0x000000df76427223 */ /* 0x000fe40000010042 */
[----:B------:R-:W-:Y:S02]  /*7930*/  FFMA.FTZ R223, R86, -R38, R223 ;  /* 0x8000002656df7223 */ /* 0x000fe400000100df */
[----:B------:R-:W-:Y:S02]  /*7940*/  FFMA.FTZ R66, R119, R220, R66 ;  /* 0x000000dc77427223 */ /* 0x000fe40000010042 */
        /* <DEDUP_REMOVED lines=29> */
[----:B------:R-:W-:Y:S01]  /*7b20*/  FADD.FTZ R166, -R166, R127 ;  /* 0x0000007fa6a67221 */ /* 0x000fe20000010100 */
[----:B------:R-:W-:Y:S01]  /*7b30*/  PRMT R127, RZ, 0x7610, R59 ;  /* 0x00007610ff7f7816 */ /* 0x000fe2000000003b */
        /* <DEDUP_REMOVED lines=41> */
[----:B------:R-:W-:Y:S01]  /*7dd0*/  FADD.FTZ R175, R175, R142 ;  /* 0x0000008eafaf7221 */ /* 0x000fe20000010000 */
[----:B------:R-:W-:Y:S01]  /*7de0*/  PRMT R142, RZ, 0x5410, R58 ;  /* 0x00005410ff8e7816 */ /* 0x000fe2000000003a */
[C---:B------:R-:W-:Y:S02]  /*7df0*/  FMUL.FTZ R64, R143.reuse, -R73 ;  /* 0x800000498f407220 */ /* 0x040fe40000410000 */
[-C--:B------:R-:W-:Y:S02]  /*7e00*/  FMUL.FTZ R143, R143, -R175.reuse ;  /* 0x800000af8f8f7220 */ /* 0x080fe40000410000 */
[----:B------:R-:W-:-:S02]  /*7e10*/  FFMA.FTZ R64, R144, R175, -R64 ;  /* 0x000000af90407223 */ /* 0x000fc40000010840 */
[----:B------:R-:W-:Y:S01]  /*7e20*/  FFMA.FTZ R143, R144, R73, R143 ;  /* 0x00000049908f7223 */ /* 0x000fe2000001008f */
[----:B------:R-:W-:Y:S01]  /*7e30*/  PRMT R144, RZ, 0x7610, R58 ;  /* 0x00007610ff907816 */ /* 0x000fe2000000003a */
[----:B------:R-:W-:Y:S02]  /*7e40*/  FADD.FTZ R70, R177, R64 ;  /* 0x00000040b1467221 */ /* 0x000fe40000010000 */
[----:B------:R-:W-:Y:S02]  /*7e50*/  FFMA.FTZ R64, R109, -R198, R65 ;  /* 0x800000c66d407223 */ /* 0x000fe40000010041 */
[----:B------:R-:W-:Y:S02]  /*7e60*/  FADD.FTZ R176, -R176, R143 ;  /* 0x0000008fb0b07221 */ /* 0x000fe40000010100 */
[----:B------:R-:W-:Y:S02]  /*7e70*/  FMUL.FTZ R65, R145, -R70 ;  /* 0x8000004691417220 */ /* 0x000fe40000410000 */
[----:B------:R-:W-:-:S02]  /*7e80*/  FFMA.FTZ R64, R110, -R201, R64 ;  /* 0x800000c96e407223 */ /* 0x000fc40000010040 */
[----:B------:R-:W-:Y:S02]  /*7e90*/  FFMA.FTZ R65, R146, R176, R65 ;  /* 0x000000b092417223 */ /* 0x000fe40000010041 */
[----:B------:R-:W-:Y:S02]  /*7ea0*/  FFMA.FTZ R64, R111, -R200, R64 ;  /* 0x800000c86f407223 */ /* 0x000fe40000010040 */
[----:B------:R-:W-:Y:S02]  /*7eb0*/  FADD.FTZ R75, -R178, R65 ;  /* 0x00000041b24b7221 */ /* 0x000fe40000010100 */
[----:B------:R-:W-:Y:S02]  /*7ec0*/  FFMA.FTZ R65, R112, -R203, R64 ;  /* 0x800000cb70417223 */ /* 0x000fe40000010040 */
[----:B------:R-:W-:Y:S02]  /*7ed0*/  FMUL.FTZ R145, R145, -R176 ;  /* 0x800000b091917220 */ /* 0x000fe40000410000 */
[----:B------:R-:W-:-:S02]  /*7ee0*/  FFMA.FTZ R65, R113, -R202, R65 ;  /* 0x800000ca71417223 */ /* 0x000fc40000010041 */
[----:B------:R-:W-:Y:S02]  /*7ef0*/  FFMA.FTZ R146, R146, R70, -R145 ;  /* 0x0000004692927223 */ /* 0x000fe40000010891 */
[----:B------:R-:W-:Y:S02]  /*7f00*/  FFMA.FTZ R65, R114, -R205, R65 ;  /* 0x800000cd72417223 */ /* 0x000fe40000010041 */
[----:B------:R-:W-:Y:S02]  /*7f10*/  FADD.FTZ R179, R179, R146 ;  /* 0x00000092b3b37221 */ /* 0x000fe40000010000 */
[----:B------:R-:W-:Y:S02]  /*7f20*/  FFMA.FTZ R65, R115, -R204, R65 ;  /* 0x800000cc73417223 */ /* 0x000fe40000010041 */
[----:B------:R-:W-:Y:S02]  /*7f30*/  FMUL.FTZ R64, R147, -R75 ;  /* 0x8000004b93407220 */ /* 0x000fe40000410000 */
[----:B------:R-:W-:-:S02]  /*7f40*/  FFMA.FTZ R65, R116, -R207, R65 ;  /* 0x800000cf74417223 */ /* 0x000fc40000010041 */
[-C--:B------:R-:W-:Y:S02]  /*7f50*/  FMUL.FTZ R147, R147, -R179.reuse ;  /* 0x800000b393937220 */ /* 0x080fe40000410000 */
[C---:B------:R-:W-:Y:S02]  /*7f60*/  FFMA.FTZ R64, R148.reuse, R179, -R64 ;  /* 0x000000b394407223 */ /* 0x040fe40000010840 */
[----:B------:R-:W-:Y:S02]  /*7f70*/  FMUL.FTZ R67, R101, R69 ;  /* 0x0000004565437220 */ /* 0x000fe40000410000 */
[----:B------:R-:W-:Y:S02]  /*7f80*/  FFMA.FTZ R65, R117, -R218, R65 ;  /* 0x800000da75417223 */ /* 0x000fe40000010041 */
[----:B------:R-:W-:Y:S02]  /*7f90*/  FFMA.FTZ R147, R148, R75, R147 ;  /* 0x0000004b94937223 */ /* 0x000fe40000010093 */
[----:B------:R-:W-:-:S02]  /*7fa0*/  FADD.FTZ R72, R181, R64 ;  /* 0x00000040b5487221 */ /* 0x000fc40000010000 */
[-C--:B------:R-:W-:Y:S02]  /*7fb0*/  FFMA.FTZ R67, R100, R71.reuse, -R67 ;  /* 0x0000004764437223 */ /* 0x080fe40000010843 */
[----:B------:R-:W-:Y:S02]  /*7fc0*/  FMUL.FTZ R64, R101, R71 ;  /* 0x0000004765407220 */ /* 0x000fe40000410000 */
[----:B------:R-:W-:Y:S02]  /*7fd0*/  FFMA.FTZ R65, R118, -R221, R65 ;  /* 0x800000dd76417223 */ /* 0x000fe40000010041 */
[----:B------:R-:W-:Y:S02]  /*7fe0*/  FADD.FTZ R180, -R180, R147 ;  /* 0x00000093b4b47221 */ /* 0x000fe40000010100 */
[----:B------:R-:W-:Y:S02]  /*7ff0*/  FMUL.FTZ R81, R71, R44 ;  /* 0x0000002c47517220 */ /* 0x000fe40000410000 */
[----:B------:R-:W-:-:S02]  /*8000*/  FMUL.FTZ R74, R222, R67 ;  /* 0x00000043de4a7220 */ /* 0x000fc40000410000 */
[----:B------:R-:W-:Y:S02]  /*8010*/  FFMA.FTZ R220, R127, -R44, R220 ;  /* 0x8000002c7fdc7223 */ /* 0x000fe400000100dc */
[----:B------:R-:W-:Y:S02]  /*8020*/  FFMA.FTZ R71, R100, R69, R64 ;  /* 0x0000004564477223 */ /* 0x000fe40000010040 */
[----:B------:R-:W-:Y:S02]  /*8030*/  FFMA.FTZ R67, R119, -R222, R65 ;  /* 0x800000de77437223 */ /* 0x000fe40000010041 */
[C---:B------:R-:W-:Y:S02]  /*8040*/  FMUL.FTZ R65, R149.reuse, -R180 ;  /* 0x800000b495417220 */ /* 0x040fe40000410000 */
[----:B------:R-:W-:Y:S02]  /*8050*/  FMUL.FTZ R149, R149, -R72 ;  /* 0x8000004895957220 */ /* 0x000fe40000410000 */
[----:B------:R-:W-:-:S02]  /*8060*/  FFMA.FTZ R76, R220, R71, R74 ;  /* 0x00000047dc4c7223 */ /* 0x000fc4000001004a */
[----:B------:R-:W-:Y:S02]  /*8070*/  FMUL.FTZ R71, R101, R159 ;  /* 0x0000009f65477220 */ /* 0x000fe40000410000 */
[C---:B------:R-:W-:Y:S02]  /*8080*/  FFMA.FTZ R79, R150.reuse, R180, R149 ;  /* 0x000000b4964f7223 */ /* 0x040fe40000010095 */
[----:B------:R-:W-:Y:S02]  /*8090*/  FMUL.FTZ R77, R69, R44 ;  /* 0x0000002c454d7220 */ /* 0x000fe40000410000 */
[----:B------:R-:W-:Y:S02]  /*80a0*/  FFMA.FTZ R74, R150, R72, -R65 ;  /* 0x00000048964a7223 */ /* 0x000fe40000010841 */
[----:B------:R-:W-:Y:S02]  /*80b0*/  FFMA.FTZ R78, R100, R169, -R71 ;  /* 0x000000a9644e7223 */ /* 0x000fe40000010847 */
[----:B------:R-:W-:-:S02]  /*80c0*/  FMUL.FTZ R64, R222, R81 ;  /* 0x00000051de407220 */ /* 0x000fc40000410000 */
[----:B------:R-:W-:Y:S01]  /*80d0*/  FFMA.FTZ R127, R127, R69, R76 ;  /* 0x000000457f7f7223 */ /* 0x000fe2000001004c */
[----:B------:R-:W-:Y:S01]  /*80e0*/  PRMT R69, RZ, 0x7610, R60 ;  /* 0x00007610ff457816 */ /* 0x000fe2000000003c */
[----:B------:R-:W-:Y:S02]  /*80f0*/  FADD.FTZ R79, -R182, R79 ;  /* 0x0000004fb64f7221 */ /* 0x000fe40000010100 */
[----:B------:R-:W-:Y:S02]  /*8100*/  FMUL.FTZ R222, R222, R77 ;  /* 0x0000004ddede7220 */ /* 0x000fe40000410000 */
[----:B------:R-:W-:Y:S02]  /*8110*/  FMUL.FTZ R102, R169, R38 ;  /* 0x00000026a9667220 */ /* 0x000fe40000410000 */
[----:B------:R-:W-:Y:S01]  /*8120*/  FADD.FTZ R183, R183, R74 ;  /* 0x0000004ab7b77221 */ /* 0x000fe20000010000 */
[----:B------:R-:W-:Y:S01]  /*8130*/  PRMT R74, RZ, 0x5410, R60 ;  /* 0x00005410ff4a7816 */ /* 0x000fe2000000003c */
[----:B------:R-:W-:-:S02]  /*8140*/  FMUL.FTZ R83, R180, R21 ;  /* 0x00000015b4537220 */ /* 0x000fc40000410000 */
[----:B------:R-:W-:Y:S02]  /*8150*/  FMUL.FTZ R133, R221, R78 ;  /* 0x0000004edd857220 */ /* 0x000fe40000410000 */
[----:B------:R-:W-:Y:S02]  /*8160*/  FMUL.FTZ R78, R79, R20 ;  /* 0x000000144f4e7220 */ /* 0x000fe40000410000 */
[----:B------:R-:W-:Y:S02]  /*8170*/  FADD.FTZ R99, R77, R99 ;  /* 0x000000634d637221 */ /* 0x000fe40000010000 */
[C---:B------:R-:W-:Y:S02]  /*8180*/  FFMA.FTZ R64, R220.reuse, R77, R64 ;  /* 0x0000004ddc407223 */ /* 0x040fe40000010040 */
[----:B------:R-:W-:Y:S02]  /*8190*/  FFMA.FTZ R65, R220, R81, -R222 ;  /* 0x00000051dc417223 */ /* 0x000fe400000108de */
        /* <DEDUP_REMOVED lines=8> */
[----:B------:R-:W-:Y:S02]  /*8220*/  FADD.FTZ R98, R82, R98 ;  /* 0x0000006252627221 */ /* 0x000fe40000010000 */
[-C--:B------:R-:W-:Y:S02]  /*8230*/  FMUL.FTZ R221, R221, R82.reuse ;  /* 0x00000052dddd7220 */ /* 0x080fe40000410000 */
[----:B------:R-:W-:Y:S02]  /*8240*/  FFMA.FTZ R87, R223, R82, R87 ;  /* 0x00000052df577223 */ /* 0x000fe40000010057 */
[-C--:B------:R-:W-:Y:S02]  /*8250*/  FMUL.FTZ R82, R194, R77.reuse ;  /* 0x0000004dc2527220 */ /* 0x080fe40000410000 */
[----:B------:R-:W-:-:S02]  /*8260*/  FFMA.FTZ R85, R216, R77, R81 ;  /* 0x0000004dd8557223 */ /* 0x000fc40000010051 */
[-C--:B------:R-:W-:Y:S02]  /*8270*/  FMUL.FTZ R81, R195, R71.reuse ;  /* 0x00000047c3517220 */ /* 0x080fe40000410000 */
[----:B------:R-:W-:Y:S02]  /*8280*/  FFMA.FTZ R80, R76, R71, R80 ;  /* 0x000000474c507223 */ /* 0x000fe40000010050 */
[----:B------:R-:W-:Y:S02]  /*8290*/  FFMA.FTZ R103, R216, R83, -R82 ;  /* 0x00000053d8677223 */ /* 0x000fe40000010852 */
[----:B------:R-:W-:Y:S01]  /*82a0*/  FFMA.FTZ R82, R76, R78, -R81 ;  /* 0x0000004e4c527223 */ /* 0x000fe20000010851 */
[--C-:B------:R-:W-:Y:S01]  /*82b0*/  PRMT R78, RZ, 0x5410, R61.reuse ;  /* 0x00005410ff4e7816 */ /* 0x100fe2000000003d */
[----:B------:R-:W-:Y:S01]  /*82c0*/  FADD.FTZ R80, RZ, R80 ;  /* 0x00000050ff507221 */ /* 0x000fe20000010000 */
[----:B------:R-:W-:Y:S01]  /*82d0*/  PRMT R81, RZ, 0x7610, R61 ;  /* 0x00007610ff517816 */ /* 0x000fe2000000003d */
[----:B------:R-:W-:-:S02]  /*82e0*/  FMUL.FTZ R84, R75, R22 ;  /* 0x000000164b547220 */ /* 0x000fc40000410000 */
[----:B------:R-:W-:Y:S02]  /*82f0*/  FADD.FTZ R85, R80, R85 ;  /* 0x0000005550557221 */ /* 0x000fe40000010000 */
[-C--:B------:R-:W-:Y:S02]  /*8300*/  FFMA.FTZ R217, R78, -R22.reuse, R217 ;  /* 0x800000164ed97223 */ /* 0x080fe400000100d9 */
[----:B------:R-:W-:Y:S02]  /*8310*/  FMUL.FTZ R80, R179, R22 ;  /* 0x00000016b3507220 */ /* 0x000fe40000410000 */
[----:B------:R-:W-:Y:S02]  /*8320*/  FMUL.FTZ R121, R197, R84 ;  /* 0x00000054c5797220 */ /* 0x000fe40000410000 */
[----:B------:R-:W-:Y:S02]  /*8330*/  FMUL.FTZ R83, R70, R23 ;  /* 0x0000001746537220 */ /* 0x000fe40000410000 */
[----:B------:R-:W-:-:S02]  /*8340*/  FADD.FTZ R82, RZ, R82 ;  /* 0x00000052ff527221 */ /* 0x000fc40000010000 */
[-C--:B------:R-:W-:Y:S02]  /*8350*/  FFMA.FTZ R122, R217, R80.reuse, R121 ;  /* 0x00000050d97a7223 */ /* 0x080fe40000010079 */
[-C--:B------:R-:W-:Y:S02]  /*8360*/  FFMA.FTZ R214, R81, -R23.reuse, R214 ;  /* 0x8000001751d67223 */ /* 0x080fe400000100d6 */
[----:B------:R-:W-:Y:S02]  /*8370*/  FMUL.FTZ R125, R176, R23 ;  /* 0x00000017b07d7220 */ /* 0x000fe40000410000 */
[----:B------:R-:W-:Y:S02]  /*8380*/  FMUL.FTZ R123, R197, R80 ;  /* 0x00000050c57b7220 */ /* 0x000fe40000410000 */
[----:B------:R-:W-:Y:S02]  /*8390*/  FMUL.FTZ R121, R196, R83 ;  /* 0x00000053c4797220 */ /* 0x000fe40000410000 */
[----:B------:R-:W-:Y:S01]  /*83a0*/  FADD.FTZ R103, R82, R103 ;  /* 0x0000006752677221 */ /* 0x000fe20000010000 */
[----:B------:R-:W-:Y:S01]  /*83b0*/  PRMT R82, RZ, 0x5410, R62 ;  /* 0x00005410ff527816 */ /* 0x000fe2000000003e */
[----:B------:R-:W-:-:S02]  /*83c0*/  FFMA.FTZ R124, R217, R84, -R123 ;  /* 0x00000054d97c7223 */ /* 0x000fc4000001087b */
[-C--:B------:R-:W-:Y:S02]  /*83d0*/  FFMA.FTZ R121, R214, R125.reuse, -R121 ;  /* 0x0000007dd6797223 */ /* 0x080fe40000010879 */
[----:B------:R-:W-:Y:S02]  /*83e0*/  FMUL.FTZ R125, R196, R125 ;  /* 0x0000007dc47d7220 */ /* 0x000fe40000410000 */
[-C--:B------:R-:W-:Y:S02]  /*83f0*/  FMUL.FTZ R84, R175, R24.reuse ;  /* 0x00000018af547220 */ /* 0x080fe40000410000 */
[----:B------:R-:W-:Y:S02]  /*8400*/  FADD.FTZ R85, R85, R122 ;  /* 0x0000007a55557221 */ /* 0x000fe40000010000 */
[----:B------:R-:W-:Y:S02]  /*8410*/  FFMA.FTZ R215, R82, -R24, R215 ;  /* 0x8000001852d77223 */ /* 0x000fe400000100d7 */
[----:B------:R-:W-:-:S02]  /*8420*/  FFMA.FTZ R122, R214, R83, R125 ;  /* 0x00000053d67a7223 */ /* 0x000fc4000001007d */
        /* <DEDUP_REMOVED lines=8> */
[-C--:B------:R-:W-:Y:S02]  /*84b0*/  FMUL.FTZ R103, R68, R25.reuse ;  /* 0x0000001944677220 */ /* 0x080fe40000410000 */
[----:B------:R-:W-:Y:S02]  /*84c0*/  FFMA.FTZ R123, R215, R84, R126 ;  /* 0x00000054d77b7223 */ /* 0x000fe4000001007e */
[----:B------:R-:W-:Y:S02]  /*84d0*/  FFMA.FTZ R212, R85, -R25, R212 ;  /* 0x8000001955d47223 */ /* 0x000fe400000100d4 */
[----:B------:R-:W-:Y:S02]  /*84e0*/  FMUL.FTZ R126, R198, R125 ;  /* 0x0000007dc67e7220 */ /* 0x000fe40000410000 */
[----:B------:R-:W-:-:S02]  /*84f0*/  FADD.FTZ R121, R124, R121 ;  /* 0x000000797c797221 */ /* 0x000fc40000010000 */
[-C--:B------:R-:W-:Y:S02]  /*8500*/  FMUL.FTZ R124, R198, R103.reuse ;  /* 0x00000067c67c7220 */ /* 0x080fe40000410000 */
[----:B------:R-:W-:Y:S02]  /*8510*/  FADD.FTZ R122, R122, R123 ;  /* 0x0000007b7a7a7221 */ /* 0x000fe40000010000 */
[C---:B------:R-:W-:Y:S02]  /*8520*/  FFMA.FTZ R123, R212.reuse, R103, R126 ;  /* 0x00000067d47b7223 */ /* 0x040fe4000001007e */
[----:B------:R-:W-:Y:S02]  /*8530*/  FFMA.FTZ R126, R212, R125, -R124 ;  /* 0x0000007dd47e7223 */ /* 0x000fe4000001087c */
[----:B------:R-:W-:Y:S01]  /*8540*/  FADD.FTZ R125, R122, R123 ;  /* 0x0000007b7a7d7221 */ /* 0x000fe20000010000 */
[----:B------:R-:W-:Y:S01]  /*8550*/  PRMT R122, RZ, 0x5410, R63 ;  /* 0x00005410ff7a7816 */ /* 0x000fe2000000003f */
[----:B------:R-:W-:-:S02]  /*8560*/  FMUL.FTZ R124, R171, R26 ;  /* 0x0000001aab7c7220 */ /* 0x000fc40000410000 */
[----:B------:R-:W-:Y:S02]  /*8570*/  FADD.FTZ R121, R121, R128 ;  /* 0x0000008079797221 */ /* 0x000fe40000010000 */
[-C--:B------:R-:W-:Y:S02]  /*8580*/  FFMA.FTZ R213, R122, -R26.reuse, R213 ;  /* 0x8000001a7ad57223 */ /* 0x080fe400000100d5 */
[----:B------:R-:W-:Y:S02]  /*8590*/  FMUL.FTZ R128, R161, R26 ;  /* 0x0000001aa1807220 */ /* 0x000fe40000410000 */
[----:B------:R-:W-:Y:S02]  /*85a0*/  FMUL.FTZ R123, R201, R124 ;  /* 0x0000007cc97b7220 */ /* 0x000fe40000410000 */
[----:B------:R-:W-:Y:S02]  /*85b0*/  FADD.FTZ R34, R127, R34 ;  /* 0x000000227f227221 */ /* 0x000fe40000010000 */
[----:B------:R-:W-:Y:S01]  /*85c0*/  FADD.FTZ R126, R121, R126 ;  /* 0x0000007e797e7221 */ /* 0x000fe20000010000 */
[----:B------:R-:W-:Y:S01]  /*85d0*/  PRMT R121, RZ, 0x7610, R63 ;  /* 0x00007610ff797816 */ /* 0x000fe2000000003f */
[----:B------:R-:W-:-:S02]  /*85e0*/  FFMA.FTZ R127, R213, R128, -R123 ;  /* 0x00000080d57f7223 */ /* 0x000fc4000001087b */
[----:B------:R-:W-:Y:S02]  /*85f0*/  FMUL.FTZ R169, R101, R169 ;  /* 0x000000a965a97220 */ /* 0x000fe40000410000 */
[-C--:B------:R-:W-:Y:S02]  /*8600*/  FMUL.FTZ R123, R152, R27.reuse ;  /* 0x0000001b987b7220 */ /* 0x080fe40000410000 */
[----:B------:R-:W-:Y:S02]  /*8610*/  FMUL.FTZ R128, R201, R128 ;  /* 0x00000080c9807220 */ /* 0x000fe40000410000 */
[----:B------:R-:W-:Y:S02]  /*8620*/  FMUL.FTZ R129, R162, R27 ;  /* 0x0000001ba2817220 */ /* 0x000fe40000410000 */
[----:B------:R-:W-:Y:S02]  /*8630*/  FFMA.FTZ R132, R100, R159, R169 ;  /* 0x0000009f64847223 */ /* 0x000fe400000100a9 */
[----:B------:R-:W-:-:S02]  /*8640*/  FFMA.FTZ R210, R121, -R27, R210 ;  /* 0x8000001b79d27223 */ /* 0x000fc400000100d2 */
[C---:B------:R-:W-:Y:S02]  /*8650*/  FMUL.FTZ R131, R200.reuse, R123 ;  /* 0x0000007bc8837220 */ /* 0x040fe40000410000 */
[----:B------:R-:W-:Y:S02]  /*8660*/  FFMA.FTZ R128, R213, R124, R128 ;  /* 0x0000007cd5807223 */ /* 0x000fe40000010080 */
[-C--:B------:R-:W-:Y:S02]  /*8670*/  FMUL.FTZ R130, R200, R129.reuse ;  /* 0x00000081c8827220 */ /* 0x080fe40000410000 */
[C---:B------:R-:W-:Y:S02]  /*8680*/  FFMA.FTZ R102, R223.reuse, R102, -R221 ;  /* 0x00000066df667223 */ /* 0x040fe400000108dd */
[----:B------:R-:W-:Y:S02]  /*8690*/  FFMA.FTZ R223, R223, R132, R133 ;  /* 0x00000084dfdf7223 */ /* 0x000fe40000010085 */
[----:B------:R-:W-:-:S02]  /*86a0*/  FFMA.FTZ R132, R210, R129, -R131 ;  /* 0x00000081d2847223 */ /* 0x000fc40000010883 */
[----:B------:R-:W-:Y:S02]  /*86b0*/  FADD.FTZ R125, R125, R128 ;  /* 0x000000807d7d7221 */ /* 0x000fe40000010000 */
[----:B------:R-:W-:Y:S02]  /*86c0*/  FFMA.FTZ R130, R210, R123, R130 ;  /* 0x0000007bd2827223 */ /* 0x000fe40000010082 */
[----:B------:R-:W-:Y:S01]  /*86d0*/  FADD.FTZ R129, R126, R127 ;  /* 0x0000007f7e817221 */ /* 0x000fe20000010000 */
[----:B------:R-:W-:Y:S01]  /*86e0*/  PRMT R126, RZ, 0x5410, R56 ;  /* 0x00005410ff7e7816 */ /* 0x000fe20000000038 */
[-C--:B------:R-:W-:Y:S02]  /*86f0*/  FMUL.FTZ R134, R163, R28.reuse ;  /* 0x0000001ca3867220 */ /* 0x080fe40000410000 */
[----:B------:R-:W-:Y:S01]  /*8700*/  FADD.FTZ R130, R125, R130 ;  /* 0x000000827d827221 */ /* 0x000fe20000010000 */
[----:B------:R-:W-:Y:S01]  /*8710*/  PRMT R125, RZ, 0x7610, R56 ;  /* 0x00007610ff7d7816 */ /* 0x000fe20000000038 */
        /* <DEDUP_REMOVED lines=15> */
[-C--:B------:R-:W-:Y:S02]  /*8810*/  FMUL.FTZ R129, R155, R30.reuse ;  /* 0x0000001e9b817220 */ /* 0x080fe40000410000 */
        /* <DEDUP_REMOVED lines=9> */
[----:B------:R-:W-:Y:S02]  /*88b0*/  FADD.FTZ R133, R133, R136 ;  /* 0x0000008885857221 */ /* 0x000fe40000010000 */
[----:B------:R-:W-:-:S02]  /*88c0*/  FFMA.FTZ R136, R132, R129, R137 ;  /* 0x0000008184887223 */ /* 0x000fc40000010089 */
[-C--:B------:R-:W-:Y:S02]  /*88d0*/  FFMA.FTZ R206, R131, -R31.reuse, R206 ;  /* 0x8000001f83ce7223 */ /* 0x080fe400000100ce */
[----:B------:R-:W-:Y:S02]  /*88e0*/  FMUL.FTZ R141, R156, R31 ;  /* 0x0000001f9c8d7220 */ /* 0x000fe40000410000 */
[----:B------:R-:W-:Y:S02]  /*88f0*/  FMUL.FTZ R137, R204, R143 ;  /* 0x0000008fcc897220 */ /* 0x000fe40000410000 */
[----:B------:R-:W-:Y:S02]  /*8900*/  FADD.FTZ R134, R134, R135 ;  /* 0x0000008786867221 */ /* 0x000fe40000010000 */
[----:B------:R-:W-:Y:S02]  /*8910*/  FADD.FTZ R133, R133, R136 ;  /* 0x0000008885857221 */ /* 0x000fe40000010000 */
[----:B------:R-:W-:-:S02]  /*8920*/  FMUL.FTZ R135, R204, R141 ;  /* 0x0000008dcc877220 */ /* 0x000fc40000410000 */
[----:B------:R-:W-:Y:S02]  /*8930*/  FFMA.FTZ R136, R206, R141, R137 ;  /* 0x0000008dce887223 */ /* 0x000fe40000010089 */
[----:B------:R-:W-:Y:S02]  /*8940*/  FFMA.FTZ R140, R86, R159, R223 ;  /* 0x0000009f568c7223 */ /* 0x000fe400000100df */
[-C--:B------:R-:W-:Y:S02]  /*8950*/  FMUL.FTZ R86, R157, R32.reuse ;  /* 0x000000209d567220 */ /* 0x080fe40000410000 */
[----:B------:R-:W-:Y:S02]  /*8960*/  FFMA.FTZ R135, R206, R143, -R135 ;  /* 0x0000008fce877223 */ /* 0x000fe40000010887 */
[----:B------:R-:W-:Y:S02]  /*8970*/  FADD.FTZ R133, R133, R136 ;  /* 0x0000008885857221 */ /* 0x000fe40000010000 */
[----:B------:R-:W-:-:S02]  /*8980*/  FFMA.FTZ R193, R142, -R32, R193 ;  /* 0x800000208ec17223 */ /* 0x000fc400000100c1 */
[-C--:B------:R-:W-:Y:S02]  /*8990*/  FMUL.FTZ R143, R168, R33.reuse ;  /* 0x00000021a88f7220 */ /* 0x080fe40000410000 */
[----:B------:R-:W-:Y:S02]  /*89a0*/  FMUL.FTZ R136, R167, R32 ;  /* 0x00000020a7887220 */ /* 0x000fe40000410000 */
[----:B------:R-:W-:Y:S02]  /*89b0*/  FMUL.FTZ R137, R207, R86 ;  /* 0x00000056cf897220 */ /* 0x000fe40000410000 */
[----:B------:R-:W-:Y:S02]  /*89c0*/  FADD.FTZ R134, R134, R139 ;  /* 0x0000008b86867221 */ /* 0x000fe40000010000 */
[-C--:B------:R-:W-:Y:S02]  /*89d0*/  FFMA.FTZ R192, R144, -R33.reuse, R192 ;  /* 0x8000002190c07223 */ /* 0x080fe400000100c0 */
[----:B------:R-:W-:-:S02]  /*89e0*/  FMUL.FTZ R139, R158, R33 ;  /* 0x000000219e8b7220 */ /* 0x000fc40000410000 */
[----:B------:R-:W-:Y:S02]  /*89f0*/  FMUL.FTZ R138, R218, R143 ;  /* 0x0000008fda8a7220 */ /* 0x000fe40000410000 */
[-C--:B------:R-:W-:Y:S02]  /*8a00*/  FFMA.FTZ R137, R193, R136.reuse, -R137 ;  /* 0x00000088c1897223 */ /* 0x080fe40000010889 */
[----:B------:R-:W-:Y:S02]  /*8a10*/  FMUL.FTZ R136, R207, R136 ;  /* 0x00000088cf887220 */ /* 0x000fe40000410000 */
[----:B------:R-:W-:Y:S02]  /*8a20*/  FADD.FTZ R97, R139, R97 ;  /* 0x000000618b617221 */ /* 0x000fe40000010000 */
[-C--:B------:R-:W-:Y:S02]  /*8a30*/  FFMA.FTZ R138, R192, R139.reuse, R138 ;  /* 0x0000008bc08a7223 */ /* 0x080fe4000001008a */
[----:B------:R-:W-:-:S02]  /*8a40*/  FMUL.FTZ R139, R218, R139 ;  /* 0x0000008bda8b7220 */ /* 0x000fc40000410000 */
[----:B------:R-:W-:Y:S02]  /*8a50*/  FFMA.FTZ R136, R193, R86, R136 ;  /* 0x00000056c1887223 */ /* 0x000fe40000010088 */
[----:B------:R-:W-:Y:S02]  /*8a60*/  FADD.FTZ R134, R134, R135 ;  /* 0x0000008786867221 */ /* 0x000fe40000010000 */
[----:B------:R-:W-:Y:S02]  /*8a70*/  FFMA.FTZ R139, R192, R143, -R139 ;  /* 0x0000008fc08b7223 */ /* 0x000fe4000001088b */
[----:B------:R-:W-:Y:S02]  /*8a80*/  FADD.FTZ R133, R133, R136 ;  /* 0x0000008885857221 */ /* 0x000fe40000010000 */
[----:B------:R-:W-:Y:S01]  /*8a90*/  FADD.FTZ R134, R134, R137 ;  /* 0x0000008986867221 */ /* 0x000fe20000010000 */
[----:B------:R-:W0:Y:S01]  /*8aa0*/  SHFL.DOWN PT, R136, R67, 0x1, 0x1f ;  /* 0x08201f0043887f89 */ /* 0x000e2200000e0000 */
[----:B------:R-:W-:-:S02]  /*8ab0*/  FMUL.FTZ R135, R101, R158 ;  /* 0x0000009e65877220 */ /* 0x000fc40000410000 */
[----:B------:R-:W-:Y:S02]  /*8ac0*/  FADD.FTZ R138, R133, R138 ;  /* 0x0000008a858a7221 */ /* 0x000fe40000010000 */
[----:B------:R-:W-:Y:S02]  /*8ad0*/  FADD.FTZ R139, R134, R139 ;  /* 0x0000008b868b7221 */ /* 0x000fe40000010000 */
[-C--:B------:R-:W-:Y:S02]  /*8ae0*/  FFMA.FTZ R137, R100, R168.reuse, -R135 ;  /* 0x000000a864897223 */ /* 0x080fe40000010887 */
[----:B------:R-:W-:Y:S02]  /*8af0*/  FMUL.FTZ R135, R101, R168 ;  /* 0x000000a865877220 */ /* 0x000fe40000410000 */
[----:B------:R-:W-:Y:S02]  /*8b00*/  FADD.FTZ R133, R138, R87 ;  /* 0x000000578a857221 */ /* 0x000fe40000010000 */
[----:B------:R-:W-:-:S02]  /*8b10*/  FADD.FTZ R102, R139, R102 ;  /* 0x000000668b667221 */ /* 0x000fc40000010000 */
[----:B------:R-:W-:Y:S02]  /*8b20*/  FMUL.FTZ R87, R101, R157 ;  /* 0x0000009d65577220 */ /* 0x000fe40000410000 */
[----:B------:R-:W-:Y:S02]  /*8b30*/  FMUL.FTZ R137, R218, R137 ;  /* 0x00000089da897220 */ /* 0x000fe40000410000 */
[----:B------:R-:W-:Y:S02]  /*8b40*/  FFMA.FTZ R135, R100, R158, R135 ;  /* 0x0000009e64877223 */ /* 0x000fe40000010087 */
[----:B------:R-:W-:Y:S02]  /*8b50*/  FADD.FTZ R133, R133, R64 ;  /* 0x0000004085857221 */ /* 0x000fe40000010000 */
[----:B------:R-:W-:Y:S02]  /*8b60*/  FADD.FTZ R102, R102, R65 ;  /* 0x0000004166667221 */ /* 0x000fe40000010000 */
[----:B------:R-:W-:-:S02]  /*8b70*/  FFMA.FTZ R64, R100, R167, -R87 ;  /* 0x000000a764407223 */ /* 0x000fc40000010857 */
[----:B------:R-:W-:Y:S01]  /*8b80*/  FMUL.FTZ R167, R101, R167 ;  /* 0x000000a765a77220 */ /* 0x000fe20000410000 */
[----:B------:R-:W1:Y:S01]  /*8b90*/  SHFL.DOWN PT, R134, R102, 0x1, 0x1f ;  /* 0x08201f0066867f89 */ /* 0x000e6200000e0000 */
[----:B------:R-:W-:Y:S02]  /*8ba0*/  FFMA.FTZ R135, R192, R135, R137 ;  /* 0x00000087c0877223 */ /* 0x000fe40000010089 */
[----:B------:R-:W-:Y:S01]  /*8bb0*/  FMUL.FTZ R207, R207, R64 ;  /* 0x00000040cfcf7220 */ /* 0x000fe20000410000 */
[----:B------:R-:W2:Y:S01]  /*8bc0*/  SHFL.DOWN PT, R137, R66, 0x1, 0x1f ;  /* 0x08201f0042897f89 */ /* 0x000ea200000e0000 */
[----:B------:R-:W-:Y:S02]  /*8bd0*/  FFMA.FTZ R64, R100, R157, R167 ;  /* 0x0000009d64407223 */ /* 0x000fe400000100a7 */
[----:B------:R-:W-:Y:S01]  /*8be0*/  FMUL.FTZ R65, R101, R156 ;  /* 0x0000009c65417220 */ /* 0x000fe20000410000 */
[----:B------:R-:W4:Y:S01]  /*8bf0*/  SHFL.DOWN PT, R87, R133, 0x1, 0x1f ;  /* 0x08201f0085577f89 */ /* 0x000f2200000e0000 */
[----:B------:R-:W-:-:S02]  /*8c00*/  FFMA.FTZ R64, R193, R64, R207 ;  /* 0x00000040c1407223 */ /* 0x000fc400000100cf */
[----:B------:R-:W-:Y:S02]  /*8c10*/  FFMA.FTZ R65, R100, R166, -R65 ;  /* 0x000000a664417223 */ /* 0x000fe40000010841 */
[----:B------:R-:W-:Y:S02]  /*8c20*/  FFMA.FTZ R64, R142, R157, R64 ;  /* 0x0000009d8e407223 */ /* 0x000fe40000010040 */
[----:B------:R-:W-:Y:S02]  /*8c30*/  FADD.FTZ R96, R86, R96 ;  /* 0x0000006056607221 */ /* 0x000fe40000010000 */
[----:B------:R-:W-:Y:S02]  /*8c40*/  FADD.FTZ R37, R64, R37 ;  /* 0x0000002540257221 */ /* 0x000fe40000010000 */
[----:B------:R-:W-:Y:S02]  /*8c50*/  FMUL.FTZ R64, R101, R155 ;  /* 0x0000009b65407220 */ /* 0x000fe40000410000 */
[----:B------:R-:W-:Y:S01]  /*8c60*/  FMUL.FTZ R204, R204, R65 ;  /* 0x00000041cccc7220 */ /* 0x000fe20000410000 */
[----:B------:R-:W-:Y:S01]  /*8c70*/  MOV R65, R102 ;  /* 0x0000006600417202 */ /* 0x000fe20000000f00 */
[----:B------:R-:W-:Y:S01]  /*8c80*/  FFMA.FTZ R86, R100, R165, -R64 ;  /* 0x000000a564567223 */ /* 0x000fe20000010840 */
[----:B------:R-:W-:Y:S01]  /*8c90*/  MOV R64, R133 ;  /* 0x0000008500407202 */ /* 0x000fe20000000f00 */
[----:B0-----:R-:W-:-:S02]  /*8ca0*/  @!P0 FADD.FTZ R67, R67, R136 ;  /* 0x0000008843438221 */ /* 0x001fc40000010000 */
[----:B-1----:R-:W-:Y:S02]  /*8cb0*/  @!P0 FADD.FTZ R65, R65, R134 ;  /* 0x0000008641418221 */ /* 0x002fe40000010000 */
[----:B--2---:R-:W-:Y:S01]  /*8cc0*/  @!P0 FADD.FTZ R66, R66, R137 ;  /* 0x0000008942428221 */ /* 0x004fe20000010000 */
[----:B------:R-:W0:Y:S01]  /*8cd0*/  SHFL.DOWN PT, R134, R67, 0x2, 0x1f ;  /* 0x08401f0043867f89 */ /* 0x000e2200000e0000 */
[----:B------:R-:W-:Y:S02]  /*8ce0*/  FMUL.FTZ R165, R101, R165 ;  /* 0x000000a565a57220 */ /* 0x000fe40000410000 */
[----:B----4-:R-:W-:Y:S01]  /*8cf0*/  @!P0 FADD.FTZ R64, R64, R87 ;  /* 0x0000005740408221 */ /* 0x010fe20000010000 */
[----:B------:R-:W1:Y:S01]  /*8d00*/  SHFL.DOWN PT, R139, R66, 0x2, 0x1f ;  /* 0x08401f00428b7f89 */ /* 0x000e6200000e0000 */
[----:B------:R-:W-:Y:S01]  /*8d10*/  ISETP.GT.AND P0, PT, R10, 0x1d, PT ;  /* 0x0000001d0a00780c */ /* 0x000fe20003f04270 */
[----:B------:R-:W-:Y:S02]  /*8d20*/  FMUL.FTZ R86, R205, R86 ;  /* 0x00000056cd567220 */ /* 0x000fe40000410000 */
[----:B------:R-:W2:Y:S01]  /*8d30*/  SHFL.DOWN PT, R102, R65, 0x2, 0x1f ;  /* 0x08401f0041667f89 */ /* 0x000ea200000e0000 */
[----:B------:R-:W-:-:S02]  /*8d40*/  FFMA.FTZ R165, R100, R155, R165 ;  /* 0x0000009b64a57223 */ /* 0x000fc400000100a5 */
[----:B------:R-:W-:Y:S01]  /*8d50*/  FFMA.FTZ R135, R144, R158, R135 ;  /* 0x0000009e90877223 */ /* 0x000fe20000010087 */
[----:B------:R-:W4:Y:S01]  /*8d60*/  SHFL.DOWN PT, R137, R64, 0x2, 0x1f ;  /* 0x08401f0040897f89 */ /* 0x000f2200000e0000 */
[----:B------:R-:W-:Y:S02]  /*8d70*/  FFMA.FTZ R86, R132, R165, R86 ;  /* 0x000000a584567223 */ /* 0x000fe40000010056 */
[C---:B------:R-:W-:Y:S02]  /*8d80*/  FMUL.FTZ R133, R101.reuse, R166 ;  /* 0x000000a665857220 */ /* 0x040fe40000410000 */
[----:B------:R-:W-:Y:S02]  /*8d90*/  FMUL.FTZ R87, R101, R154 ;  /* 0x0000009a65577220 */ /* 0x000fe40000410000 */
[----:B------:R-:W-:Y:S02]  /*8da0*/  FADD.FTZ R36, R135, R36 ;  /* 0x0000002487247221 */ /* 0x000fe40000010000 */
[----:B------:R-:W-:-:S02]  /*8db0*/  FADD.FTZ R94, R129, R94 ;  /* 0x0000005e815e7221 */ /* 0x000fc40000010000 */
[----:B------:R-:W-:Y:S02]  /*8dc0*/  FFMA.FTZ R155, R130, R155, R86 ;  /* 0x0000009b829b7223 */ /* 0x000fe40000010056 */
[----:B0-----:R-:W-:Y:S02]  /*8dd0*/  @!P0 FADD.FTZ R67, R67, R134 ;  /* 0x0000008643438221 */ /* 0x001fe40000010000 */
[----:B------:R-:W-:Y:S02]  /*8de0*/  FADD.FTZ R93, R127, R93 ;  /* 0x0000005d7f5d7221 */ /* 0x000fe40000010000 */
[----:B-1----:R-:W-:Y:S01]  /*8df0*/  @!P0 FADD.FTZ R66, R66, R139 ;  /* 0x0000008b42428221 */ /* 0x002fe20000010000 */
[----:B------:R-:W-:Y:S01]  /*8e00*/  SHFL.DOWN PT, R130, R67, 0x4, 0x1f ;  /* 0x08801f0043827f89 */ /* 0x000fe200000e0000 */
[C---:B------:R-:W-:Y:S02]  /*8e10*/  FFMA.FTZ R135, R100.reuse, R156, R133 ;  /* 0x0000009c64877223 */ /* 0x040fe40000010085 */
[----:B--2---:R-:W-:Y:S01]  /*8e20*/  @!P0 FADD.FTZ R65, R65, R102 ;  /* 0x0000006641418221 */ /* 0x004fe20000010000 */
[----:B------:R-:W0:Y:S01]  /*8e30*/  SHFL.DOWN PT, R129, R66, 0x4, 0x1f ;  /* 0x08801f0042817f89 */ /* 0x000e2200000e0000 */
[----:B------:R-:W-:-:S02]  /*8e40*/  FFMA.FTZ R133, R100, R164, -R87 ;  /* 0x000000a464857223 */ /* 0x000fc40000010857 */
[----:B----4-:R-:W-:Y:S01]  /*8e50*/  @!P0 FADD.FTZ R64, R64, R137 ;  /* 0x0000008940408221 */ /* 0x010fe20000010000 */
[----:B------:R-:W1:Y:S01]  /*8e60*/  SHFL.DOWN PT, R102, R65, 0x4, 0x1f ;  /* 0x08801f0041667f89 */ /* 0x000e6200000e0000 */
[C---:B------:R-:W-:Y:S01]  /*8e70*/  FMUL.FTZ R87, R101.reuse, R164 ;  /* 0x000000a465577220 */ /* 0x040fe20000410000 */
[----:B------:R-:W-:Y:S01]  /*8e80*/  ISETP.GT.AND P0, PT, R10, 0x1b, PT ;  /* 0x0000001b0a00780c */ /* 0x000fe20003f04270 */
[----:B------:R-:W-:Y:S01]  /*8e90*/  FMUL.FTZ R133, R202, R133 ;  /* 0x00000085ca857220 */ /* 0x000fe20000410000 */
[----:B------:R-:W2:Y:S01]  /*8ea0*/  SHFL.DOWN PT, R127, R64, 0x4, 0x1f ;  /* 0x08801f00407f7f89 */ /* 0x000ea200000e0000 */
[----:B------:R-:W-:Y:S02]  /*8eb0*/  FFMA.FTZ R87, R100, R154, R87 ;  /* 0x0000009a64577223 */ /* 0x000fe40000010057 */
[----:B------:R-:W-:Y:S02]  /*8ec0*/  FMUL.FTZ R86, R101, R153 ;  /* 0x0000009965567220 */ /* 0x000fe40000410000 */
[----:B------:R-:W-:-:S02]  /*8ed0*/  FFMA.FTZ R87, R208, R87, R133 ;  /* 0x00000057d0577223 */ /* 0x000fc40000010085 */
[CC--:B------:R-:W-:Y:S02]  /*8ee0*/  FFMA.FTZ R86, R100.reuse, R163.reuse, -R86 ;  /* 0x000000a364567223 */ /* 0x0c0fe40000010856 */
[----:B------:R-:W-:Y:S02]  /*8ef0*/  FFMA.FTZ R154, R125, R154, R87 ;  /* 0x0000009a7d9a7223 */ /* 0x000fe40000010057 */
[C---:B------:R-:W-:Y:S02]  /*8f00*/  FMUL.FTZ R87, R101.reuse, R152 ;  /* 0x0000009865577220 */ /* 0x040fe40000410000 */
[----:B------:R-:W-:Y:S02]  /*8f10*/  FMUL.FTZ R163, R101, R163 ;  /* 0x000000a365a37220 */ /* 0x000fe40000410000 */
[----:B------:R-:W-:Y:S02]  /*8f20*/  FMUL.FTZ R203, R203, R86 ;  /* 0x00000056cbcb7220 */ /* 0x000fe40000410000 */
[----:B------:R-:W-:-:S02]  /*8f30*/  FFMA.FTZ R125, R100, R162, -R87 ;  /* 0x000000a2647d7223 */ /* 0x000fc40000010857 */
[----:B------:R-:W-:Y:S02]  /*8f40*/  FFMA.FTZ R86, R100, R153, R163 ;  /* 0x0000009964567223 */ /* 0x000fe400000100a3 */
[----:B------:R-:W-:Y:S02]  /*8f50*/  FMUL.FTZ R87, R101, R162 ;  /* 0x000000a265577220 */ /* 0x000fe40000410000 */
[----:B------:R-:W-:Y:S02]  /*8f60*/  FMUL.FTZ R125, R200, R125 ;  /* 0x0000007dc87d7220 */ /* 0x000fe40000410000 */
[----:B------:R-:W-:Y:S02]  /*8f70*/  FFMA.FTZ R203, R211, R86, R203 ;  /* 0x00000056d3cb7223 */ /* 0x000fe400000100cb */
[----:B------:R-:W-:Y:S02]  /*8f80*/  FFMA.FTZ R87, R100, R152, R87 ;  /* 0x0000009864577223 */ /* 0x000fe40000010057 */
[----:B0-----:R-:W-:-:S02]  /*8f90*/  @!P0 FADD.FTZ R66, R66, R129 ;  /* 0x0000008142428221 */ /* 0x001fc40000010000 */
[----:B------:R-:W-:Y:S02]  /*8fa0*/  @!P0 FADD.FTZ R67, R67, R130 ;  /* 0x0000008243438221 */ /* 0x000fe40000010000 */
[----:B-1----:R-:W-:Y:S02]  /*8fb0*/  @!P0 FADD.FTZ R65, R65, R102 ;  /* 0x0000006641418221 */ /* 0x002fe40000010000 */
[----:B--2---:R-:W-:Y:S01]  /*8fc0*/  @!P0 FADD.FTZ R64, R64, R127 ;  /* 0x0000007f40408221 */ /* 0x004fe20000010000 */
[----:B------:R-:W-:Y:S01]  /*8fd0*/  ISETP.GT.AND P0, PT, R10, 0x17, PT ;  /* 0x000000170a00780c */ /* 0x000fe20003f04270 */
[----:B------:R-:W-:Y:S01]  /*8fe0*/  FMUL.FTZ R86, R101, R171 ;  /* 0x000000ab65567220 */ /* 0x000fe20000410000 */
[----:B------:R-:W-:Y:S01]  /*8ff0*/  SHFL.DOWN PT, R102, R65, 0x8, 0x1f ;  /* 0x09001f0041667f89 */ /* 0x000fe200000e0000 */
[----:B------:R-:W-:Y:S02]  /*9000*/  FFMA.FTZ R203, R126, R153, R203 ;  /* 0x000000997ecb7223 */ /* 0x000fe400000100cb */
[----:B------:R-:W-:Y:S01]  /*9010*/  FFMA.FTZ R87, R210, R87, R125 ;  /* 0x00000057d2577223 */ /* 0x000fe2000001007d */
[----:B------:R-:W-:Y:S01]  /*9020*/  SHFL.DOWN PT, R126, R67, 0x8, 0x1f ;  /* 0x09001f00437e7f89 */ /* 0x000fe200000e0000 */
[----:B------:R-:W-:-:S02]  /*9030*/  FADD.FTZ R91, R123, R91 ;  /* 0x0000005b7b5b7221 */ /* 0x000fc40000010000 */
[CC--:B------:R-:W-:Y:S01]  /*9040*/  FFMA.FTZ R86, R100.reuse, R161.reuse, -R86 ;  /* 0x000000a164567223 */ /* 0x0c0fe20000010856 */
[----:B------:R-:W0:Y:S01]  /*9050*/  SHFL.DOWN PT, R125, R66, 0x8, 0x1f ;  /* 0x09001f00427d7f89 */ /* 0x000e2200000e0000 */
[----:B------:R-:W-:Y:S02]  /*9060*/  FMUL.FTZ R161, R101, R161 ;  /* 0x000000a165a17220 */ /* 0x000fe40000410000 */
[----:B------:R-:W-:Y:S01]  /*9070*/  FMUL.FTZ R201, R201, R86 ;  /* 0x00000056c9c97220 */ /* 0x000fe20000410000 */
[----:B------:R-:W1:Y:S01]  /*9080*/  SHFL.DOWN PT, R123, R64, 0x8, 0x1f ;  /* 0x09001f00407b7f89 */ /* 0x000e6200000e0000 */
[----:B------:R-:W-:Y:S02]  /*9090*/  FFMA.FTZ R86, R100, R171, R161 ;  /* 0x000000ab64567223 */ /* 0x000fe400000100a1 */
[----:B------:R-:W-:Y:S02]  /*90a0*/  FFMA.FTZ R152, R121, R152, R87 ;  /* 0x0000009879987223 */ /* 0x000fe40000010057 */
[----:B------:R-:W-:-:S02]  /*90b0*/  FMUL.FTZ R87, R101, R68 ;  /* 0x0000004465577220 */ /* 0x000fc40000410000 */
[----:B------:R-:W-:Y:S02]  /*90c0*/  FFMA.FTZ R86, R213, R86, R201 ;  /* 0x00000056d5567223 */ /* 0x000fe400000100c9 */
[-C--:B------:R-:W-:Y:S02]  /*90d0*/  FFMA.FTZ R121, R100, R172.reuse, -R87 ;  /* 0x000000ac64797223 */ /* 0x080fe40000010857 */
[C---:B------:R-:W-:Y:S02]  /*90e0*/  FMUL.FTZ R87, R101.reuse, R172 ;  /* 0x000000ac65577220 */ /* 0x040fe40000410000 */
[----:B------:R-:W-:Y:S02]  /*90f0*/  FFMA.FTZ R171, R122, R171, R86 ;  /* 0x000000ab7aab7223 */ /* 0x000fe40000010056 */
[----:B------:R-:W-:Y:S02]  /*9100*/  FMUL.FTZ R86, R101, R175 ;  /* 0x000000af65567220 */ /* 0x000fe40000410000 */
[----:B------:R-:W-:-:S02]  /*9110*/  FMUL.FTZ R121, R198, R121 ;  /* 0x00000079c6797220 */ /* 0x000fc40000410000 */
[C---:B------:R-:W-:Y:S02]  /*9120*/  FFMA.FTZ R87, R100.reuse, R68, R87 ;  /* 0x0000004464577223 */ /* 0x040fe40000010057 */
[-C--:B------:R-:W-:Y:S02]  /*9130*/  FFMA.FTZ R86, R100, R73.reuse, -R86 ;  /* 0x0000004964567223 */ /* 0x080fe40000010856 */
[----:B------:R-:W-:Y:S02]  /*9140*/  FMUL.FTZ R73, R101, R73 ;  /* 0x0000004965497220 */ /* 0x000fe40000410000 */
[----:B------:R-:W-:Y:S02]  /*9150*/  FFMA.FTZ R87, R212, R87, R121 ;  /* 0x00000057d4577223 */ /* 0x000fe40000010079 */
[----:B------:R-:W-:Y:S02]  /*9160*/  FMUL.FTZ R199, R199, R86 ;  /* 0x00000056c7c77220 */ /* 0x000fe40000410000 */
[----:B0-----:R-:W-:-:S02]  /*9170*/  @!P0 FADD.FTZ R66, R66, R125 ;  /* 0x0000007d42428221 */ /* 0x001fc40000010000 */
[----:B------:R-:W-:Y:S02]  /*9180*/  @!P0 FADD.FTZ R67, R67, R126 ;  /* 0x0000007e43438221 */ /* 0x000fe40000010000 */
[----:B------:R-:W-:Y:S02]  /*9190*/  @!P0 FADD.FTZ R65, R65, R102 ;  /* 0x0000006641418221 */ /* 0x000fe40000010000 */
[----:B-1----:R-:W-:Y:S01]  /*91a0*/  @!P0 FADD.FTZ R64, R64, R123 ;  /* 0x0000007b40408221 */ /* 0x002fe20000010000 */
[----:B------:R-:W-:Y:S01]  /*91b0*/  SHFL.DOWN PT, R122, R67, 0x10, 0x1f ;  /* 0x0a001f00437a7f89 */ /* 0x000fe200000e0000 */
[----:B------:R-:W-:Y:S01]  /*91c0*/  FFMA.FTZ R86, R100, R175, R73 ;  /* 0x000000af64567223 */ /* 0x000fe20000010049 */
[----:B------:R-:W-:Y:S01]  /*91d0*/  ISETP.GT.AND P0, PT, R10, 0xf, PT ;  /* 0x0000000f0a00780c */ /* 0x000fe20003f04270 */
[----:B------:R-:W-:Y:S01]  /*91e0*/  FMUL.FTZ R73, R101, R70 ;  /* 0x0000004665497220 */ /* 0x000fe20000410000 */
[----:B------:R-:W-:Y:S01]  /*91f0*/  SHFL.DOWN PT, R102, R65, 0x10, 0x1f ;  /* 0x0a001f0041667f89 */ /* 0x000fe200000e0000 */
[----:B------:R-:W-:-:S02]  /*9200*/  FADD.FTZ R89, R103, R89 ;  /* 0x0000005967597221 */ /* 0x000fc40000010000 */
[----:B------:R-:W-:Y:S01]  /*9210*/  FFMA.FTZ R68, R85, R68, R87 ;  /* 0x0000004455447223 */ /* 0x000fe20000010057 */
[----:B------:R-:W0:Y:S01]  /*9220*/  SHFL.DOWN PT, R103, R66, 0x10, 0x1f ;  /* 0x0a001f0042677f89 */ /* 0x000e2200000e0000 */
[-C--:B------:R-:W-:Y:S02]  /*9230*/  FFMA.FTZ R85, R100, R176.reuse, -R73 ;  /* 0x000000b064557223 */ /* 0x080fe40000010849 */
[C---:B------:R-:W-:Y:S01]  /*9240*/  FMUL.FTZ R73, R101.reuse, R176 ;  /* 0x000000b065497220 */ /* 0x040fe20000410000 */
[----:B------:R-:W1:Y:S01]  /*9250*/  SHFL.DOWN PT, R87, R64, 0x10, 0x1f ;  /* 0x0a001f0040577f89 */ /* 0x000e6200000e0000 */
[----:B------:R-:W-:Y:S02]  /*9260*/  FADD.FTZ R45, R68, R45 ;  /* 0x0000002d442d7221 */ /* 0x000fe40000010000 */
[----:B------:R-:W-:Y:S02]  /*9270*/  FMUL.FTZ R68, R101, R179 ;  /* 0x000000b365447220 */ /* 0x000fe40000410000 */
[----:B------:R-:W-:-:S02]  /*9280*/  FADD.FTZ R55, R83, R55 ;  /* 0x0000003753377221 */ /* 0x000fc40000010000 */
[C---:B------:R-:W-:Y:S02]  /*9290*/  FFMA.FTZ R83, R100.reuse, R70, R73 ;  /* 0x0000004664537223 */ /* 0x040fe40000010049 */
[----:B------:R-:W-:Y:S02]  /*92a0*/  FMUL.FTZ R73, R101, R72 ;  /* 0x0000004865497220 */ /* 0x000fe40000410000 */
[C---:B------:R-:W-:Y:S02]  /*92b0*/  FFMA.FTZ R68, R100.reuse, R75, -R68 ;  /* 0x0000004b64447223 */ /* 0x040fe40000010844 */
[----:B------:R-:W-:Y:S02]  /*92c0*/  FFMA.FTZ R73, R100, R180, -R73 ;  /* 0x000000b464497223 */ /* 0x000fe40000010849 */
[----:B------:R-:W-:Y:S02]  /*92d0*/  FMUL.FTZ R85, R196, R85 ;  /* 0x00000055c4557220 */ /* 0x000fe40000410000 */
[----:B------:R-:W-:-:S02]  /*92e0*/  FMUL.FTZ R197, R197, R68 ;  /* 0x00000044c5c57220 */ /* 0x000fc40000410000 */
[----:B------:R-:W-:Y:S02]  /*92f0*/  FMUL.FTZ R68, R101, R183 ;  /* 0x000000b765447220 */ /* 0x000fe40000410000 */
[----:B------:R-:W-:Y:S02]  /*9300*/  FFMA.FTZ R86, R215, R86, R199 ;  /* 0x00000056d7567223 */ /* 0x000fe400000100c7 */
[----:B------:R-:W-:Y:S02]  /*9310*/  FMUL.FTZ R194, R194, R73 ;  /* 0x00000049c2c27220 */ /* 0x000fe40000410000 */
[----:B------:R-:W-:Y:S02]  /*9320*/  FFMA.FTZ R83, R214, R83, R85 ;  /* 0x00000053d6537223 */ /* 0x000fe40000010055 */
[C---:B------:R-:W-:Y:S02]  /*9330*/  FMUL.FTZ R75, R101.reuse, R75 ;  /* 0x0000004b654b7220 */ /* 0x040fe40000410000 */
[----:B------:R-:W-:-:S02]  /*9340*/  FMUL.FTZ R73, R101, R180 ;  /* 0x000000b465497220 */ /* 0x000fc40000410000 */
[-C--:B------:R-:W-:Y:S02]  /*9350*/  FMUL.FTZ R101, R101, R79.reuse ;  /* 0x0000004f65657220 */ /* 0x080fe40000410000 */
[----:B------:R-:W-:Y:S02]  /*9360*/  FFMA.FTZ R68, R100, R79, -R68 ;  /* 0x0000004f64447223 */ /* 0x000fe40000010844 */
[----:B------:R-:W-:Y:S02]  /*9370*/  FFMA.FTZ R175, R82, R175, R86 ;  /* 0x000000af52af7223 */ /* 0x000fe40000010056 */
[----:B------:R-:W-:Y:S02]  /*9380*/  FFMA.FTZ R82, R81, R70, R83 ;  /* 0x0000004651527223 */ /* 0x000fe40000010053 */
[C---:B------:R-:W-:Y:S02]  /*9390*/  FFMA.FTZ R70, R100.reuse, R179, R75 ;  /* 0x000000b364467223 */ /* 0x040fe4000001004b */
[----:B------:R-:W-:-:S02]  /*93a0*/  FFMA.FTZ R73, R100, R72, R73 ;  /* 0x0000004864497223 */ /* 0x000fc40000010049 */
[----:B------:R-:W-:Y:S02]  /*93b0*/  FFMA.FTZ R101, R100, R183, R101 ;  /* 0x000000b764657223 */ /* 0x000fe40000010065 */
[----:B------:R-:W-:Y:S02]  /*93c0*/  FMUL.FTZ R68, R195, R68 ;  /* 0x00000044c3447220 */ /* 0x000fe40000410000 */
[----:B0-----:R-:W-:Y:S02]  /*93d0*/  @!P0 FADD.FTZ R66, R66, R103 ;  /* 0x0000006742428221 */ /* 0x001fe40000010000 */
[----:B------:R-:W-:Y:S02]  /*93e0*/  @!P0 FADD.FTZ R67, R67, R122 ;  /* 0x0000007a43438221 */ /* 0x000fe40000010000 */
[----:B------:R-:W-:Y:S02]  /*93f0*/  @!P0 FADD.FTZ R65, R65, R102 ;  /* 0x0000006641418221 */ /* 0x000fe40000010000 */
[----:B-1----:R-:W-:-:S02]  /*9400*/  @!P0 FADD.FTZ R64, R64, R87 ;  /* 0x0000005740408221 */ /* 0x002fc40000010000 */
        /* <DEDUP_REMOVED lines=55> */
.L_x_2260:
[----:B0-----:R-:W-:Y:S05]  /*9780*/  BSYNC B0 ;  /* 0x0000000000007941 */ /* 0x001fea0003800000 */
.L_x_2259:
[----:B------:R-:W-:-:S04]  /*9790*/  IADD3 R120, R120, 0x1, RZ ;  /* 0x0000000178787810 */ /* 0x000fc80007ffe0ff */
[----:B------:R-:W-:-:S13]  /*97a0*/  ISETP.GE.AND P0, PT, R120, c[0x0][0x16c], PT ;  /* 0x00005b0078007a0c */ /* 0x000fda0003f06270 */
[----:B---3--:R-:W-:Y:S01]  /*97b0*/  @P0 CALL.REL.NOINC `(.L_x_2224) ;  /* 0x0000001000000944 */ /* 0x008fe20003c00000 */
[----:B------:R-:W-:Y:S05]  /*97c0*/  BRA `(.L_x_2261) ;  /* 0xffff9a7000007947 */ /* 0x000fea000383ffff */
.L_x_2224:
[----:B------:R-:W-:Y:S01]  /*97d0*/  BAR.SYNC.DEFER_BLOCKING 0x0 ;  /* 0x0000000000007b1d */ /* 0x000fe20000010000 */
[----:B------:R-:W-:-:S05]  /*97e0*/  LOP3.LUT R77, R16, 0x1f, R9, 0xf8, !PT ;  /* 0x0000001f104d7812 */ /* 0x000fca00078ef809 */
[----:B------:R-:W-:-:S05]  /*97f0*/  IMAD.WIDE R20, R77, 0x10, R184 ;  /* 0x000000104d147825 */ /* 0x000fca00078e02b8 */
[----:B------:R-:W2:Y:S04]  /*9800*/  LDG.E.128 R28, [R20.64] ;  /* 0x00000004141c7981 */ /* 0x000ea8000c1e1d00 */
[----:B------:R-:W3:Y:S01]  /*9810*/  LDG.E.128 R56, [R20.64+0x200] ;  /* 0x0002000414387981 */ /* 0x000ee2000c1e1d00 */
[----:B------:R-:W-:Y:S01]  /*9820*/  IADD3 R76, R11, -0x1, RZ ;  /* 0xffffffff0b4c7810 */ /* 0x000fe20007ffe0ff */
[----:B------:R-:W-:Y:S01]  /*9830*/  IMAD R38, R6, c[0x0][0x2d8], RZ ;  /* 0x0000b60006267a24 */ /* 0x000fe200078e02ff */
[----:B------:R-:W-:Y:S01]  /*9840*/  F2FP.BF16.PACK_AB R91, R91, R90 ;  /* 0x0000005a5b5b723e */ /* 0x000fe200000010ff */
[----:B------:R-:W-:Y:S01]  /*9850*/  IMAD R61, R3, c[0x0][0x2e0], RZ ;  /* 0x0000b800033d7a24 */ /* 0x000fe200078e02ff */
[----:B------:R-:W-:Y:S02]  /*9860*/  F2FP.BF16.PACK_AB R99, R99, R98 ;  /* 0x000000626363723e */ /* 0x000fe400000010ff */
[----:B------:R-:W-:Y:S01]  /*9870*/  F2FP.BF16.PACK_AB R90, R89, R88 ;  /* 0x00000058595a723e */ /* 0x000fe200000010ff */
[----:B------:R-:W-:Y:S01]  /*9880*/  IMAD R61, R0, c[0x0][0x2e4], R61 ;  /* 0x0000b900003d7a24 */ /* 0x000fe200078e023d */
[----:B------:R-:W-:-:S02]  /*9890*/  F2FP.BF16.PACK_AB R98, R97, R96 ;  /* 0x000000606162723e */ /* 0x000fc400000010ff */
[----:B------:R-:W-:Y:S02]  /*98a0*/  F2FP.BF16.PACK_AB R89, R55, R54 ;  /* 0x000000363759723e */ /* 0x000fe400000010ff */
[----:B------:R-:W-:Y:S02]  /*98b0*/  F2FP.BF16.PACK_AB R88, R53, R52 ;  /* 0x000000343558723e */ /* 0x000fe400000010ff */
[----:B------:R-:W-:Y:S02]  /*98c0*/  F2FP.BF16.PACK_AB R97, R95, R94 ;  /* 0x0000005e5f61723e */ /* 0x000fe400000010ff */
[----:B------:R-:W-:Y:S01]  /*98d0*/  F2FP.BF16.PACK_AB R96, R93, R92 ;  /* 0x0000005c5d60723e */ /* 0x000fe200000010ff */
[----:B--2---:R-:W-:Y:S04]  /*98e0*/  STS.128 [R19.X16], R28 ;  /* 0x0000001c13007388 */ /* 0x004fe8000000cc00 */
[----:B---3--:R0:W-:Y:S01]  /*98f0*/  STS.128 [R19.X16+0x200], R56 ;  /* 0x0002003813007388 */ /* 0x0081e2000000cc00 */
[----:B------:R-:W-:-:S06]  /*9900*/  NOP ;  /* 0x0000000000007918 */ /* 0x000fcc0000000000 */
[----:B------:R-:W1:Y:S01]  /*9910*/  LDS.128 R24, [R18.X16] ;  /* 0x0000000012187984 */ /* 0x000e62000000cc00 */
[----:B0-----:R-:W-:Y:S01]  /*9920*/  IMAD R59, R5, c[0x0][0x2dc], R38 ;  /* 0x0000b700053b7a24 */ /* 0x001fe200078e0226 */
[----:B-1----:R-:W-:-:S05]  /*9930*/  PRMT R21, RZ, 0x5410, R24 ;  /* 0x00005410ff157816 */ /* 0x002fca0000000018 */
[----:B------:R-:W-:Y:S01]  /*9940*/  FADD.FTZ R22, R21, R4 ;  /* 0x0000000415167221 */ /* 0x000fe20000010000 */
[----:B------:R-:W-:-:S04]  /*9950*/  PRMT R21, RZ, 0x7610, R24 ;  /* 0x00007610ff157816 */ /* 0x000fc80000000018 */
[----:B------:R-:W-:Y:S01]  /*9960*/  FSETP.GTU.FTZ.AND P2, PT, R22, 20, PT ;  /* 0x41a000001600780b */ /* 0x000fe20003f5c000 */
[--C-:B------:R-:W-:Y:S01]  /*9970*/  FADD.FTZ R23, R21, R4.reuse ;  /* 0x0000000415177221 */ /* 0x100fe20000010000 */
[--C-:B------:R-:W-:Y:S02]  /*9980*/  PRMT R21, RZ, 0x5410, R25.reuse ;  /* 0x00005410ff157816 */ /* 0x100fe40000000019 */
[----:B------:R-:W-:Y:S02]  /*9990*/  PRMT R25, RZ, 0x7610, R25 ;  /* 0x00007610ff197816 */ /* 0x000fe40000000019 */
[----:B------:R-:W-:Y:S01]  /*99a0*/  FSETP.GTU.FTZ.AND P3, PT, R23, 20, PT ;  /* 0x41a000001700780b */ /* 0x000fe20003f7c000 */
[--C-:B------:R-:W-:Y:S02]  /*99b0*/  FADD.FTZ R21, R21, R4.reuse ;  /* 0x0000000415157221 */ /* 0x100fe40000010000 */
[----:B------:R-:W-:-:S03]  /*99c0*/  FADD.FTZ R25, R25, R4 ;  /* 0x0000000419197221 */ /* 0x000fc60000010000 */
[----:B------:R-:W-:Y:S01]  /*99d0*/  FSETP.GTU.FTZ.AND P4, PT, R21, 20, PT ;  /* 0x41a000001500780b */ /* 0x000fe20003f9c000 */
[----:B------:R-:W-:Y:S01]  /*99e0*/  @!P2 FMUL.FTZ R24, R22, -1.4426950216293334961 ;  /* 0xbfb8aa3b1618a820 */ /* 0x000fe20000410000 */
[----:B------:R-:W-:-:S05]  /*99f0*/  FSETP.GTU.FTZ.AND P5, PT, R25, 20, PT ;  /* 0x41a000001900780b */ /* 0x000fca0003fbc000 */
[----:B------:R-:W0:Y:S01]  /*9a00*/  @!P2 MUFU.EX2 R24, R24 ;  /* 0x000000180018a308 */ /* 0x000e220000000800 */
[----:B------:R-:W-:-:S05]  /*9a10*/  @!P3 FMUL.FTZ R28, R23, -1.4426950216293334961 ;  /* 0xbfb8aa3b171cb820 */ /* 0x000fca0000410000 */
[----:B------:R-:W-:Y:S02]  /*9a20*/  @!P4 FMUL.FTZ R29, R21, -1.4426950216293334961 ;  /* 0xbfb8aa3b151dc820 */ /* 0x000fe40000410000 */
[----:B------:R-:W1:Y:S01]  /*9a30*/  LDS.128 R20, [R18.X16+0x10] ;  /* 0x0000100012147984 */ /* 0x000e62000000cc00 */
[----:B------:R-:W-:Y:S01]  /*9a40*/  @!P5 FMUL.FTZ R30, R25, -1.4426950216293334961 ;  /* 0xbfb8aa3b191ed820 */ /* 0x000fe20000410000 */
[----:B------:R-:W2:Y:S01]  /*9a50*/  @!P3 MUFU.EX2 R28, R28 ;  /* 0x0000001c001cb308 */ /* 0x000ea20000000800 */
[----:B0-----:R-:W-:-:S07]  /*9a60*/  @!P2 FADD.FTZ R25, R24, 1 ;  /* 0x3f8000001819a421 */ /* 0x001fce0000010000 */
[----:B------:R-:W0:Y:S08]  /*9a70*/  @!P4 MUFU.EX2 R29, R29 ;  /* 0x0000001d001dc308 */ /* 0x000e300000000800 */
[----:B------:R3:W4:Y:S01]  /*9a80*/  @!P2 MUFU.RCP R32, R25 ;  /* 0x000000190020a308 */ /* 0x0007220000001000 */
[----:B--2---:R-:W-:Y:S02]  /*9a90*/  @!P3 FADD.FTZ R24, R28, 1 ;  /* 0x3f8000001c18b421 */ /* 0x004fe40000010000 */
[----:B0-----:R-:W-:Y:S01]  /*9aa0*/  @!P4 FADD.FTZ R29, R29, 1 ;  /* 0x3f8000001d1dc421 */ /* 0x001fe20000010000 */
[----:B---3--:R-:W-:-:S04]  /*9ab0*/  PRMT R25, RZ, 0x5410, R26 ;  /* 0x00005410ff197816 */ /* 0x008fc8000000001a */
[----:B------:R-:W0:Y:S01]  /*9ac0*/  @!P3 MUFU.RCP R24, R24 ;  /* 0x000000180018b308 */ /* 0x000e220000001000 */
[----:B------:R-:W-:Y:S01]  /*9ad0*/  FADD.FTZ R31, R25, R4 ;  /* 0x00000004191f7221 */ /* 0x000fe20000010000 */
[----:B------:R-:W-:Y:S01]  /*9ae0*/  PRMT R25, RZ, 0x7610, R26 ;  /* 0x00007610ff197816 */ /* 0x000fe2000000001a */
[----:B----4-:R-:W-:-:S05]  /*9af0*/  @!P2 FMUL.FTZ R51, R51, R32 ;  /* 0x000000203333a220 */ /* 0x010fca0000410000 */
[----:B------:R-:W2:Y:S01]  /*9b00*/  @!P4 MUFU.RCP R29, R29 ;  /* 0x0000001d001dc308 */ /* 0x000ea20000001000 */
[----:B------:R-:W-:Y:S01]  /*9b10*/  BAR.SYNC.DEFER_BLOCKING 0x0 ;  /* 0x0000000000007b1d */ /* 0x000fe20000010000 */
[----:B------:R-:W-:Y:S01]  /*9b20*/  FADD.FTZ R26, R25, R4 ;  /* 0x00000004191a7221 */ /* 0x000fe20000010000 */
[--C-:B------:R-:W-:Y:S01]  /*9b30*/  PRMT R25, RZ, 0x5410, R27.reuse ;  /* 0x00005410ff197816 */ /* 0x100fe2000000001b */
[----:B------:R-:W-:Y:S01]  /*9b40*/  FADD.FTZ R8, R51, R8 ;  /* 0x0000000833087221 */ /* 0x000fe20000010000 */
[----:B------:R-:W-:Y:S02]  /*9b50*/  FSETP.GTU.FTZ.AND P6, PT, R31, 20, PT ;  /* 0x41a000001f00780b */ /* 0x000fe40003fdc000 */
[----:B------:R-:W-:Y:S01]  /*9b60*/  FSETP.GTU.FTZ.AND P0, PT, R26, 20, PT ;  /* 0x41a000001a00780b */ /* 0x000fe20003f1c000 */
[----:B------:R-:W-:Y:S01]  /*9b70*/  FADD.FTZ R33, R25, R4 ;  /* 0x0000000419217221 */ /* 0x000fe20000010000 */
[----:B-1----:R-:W-:Y:S01]  /*9b80*/  PRMT R25, RZ, 0x5410, R20 ;  /* 0x00005410ff197816 */ /* 0x002fe20000000014 */
[----:B0-----:R-:W-:Y:S01]  /*9b90*/  @!P3 FMUL.FTZ R49, R49, R24 ;  /* 0x000000183131b220 */ /* 0x001fe20000410000 */
[----:B------:R-:W-:Y:S01]  /*9ba0*/  PRMT R27, RZ, 0x7610, R27 ;  /* 0x00007610ff1b7816 */ /* 0x000fe2000000001b */
[----:B------:R-:W0:Y:S01]  /*9bb0*/  @!P5 MUFU.EX2 R30, R30 ;  /* 0x0000001e001ed308 */ /* 0x000e220000000800 */
[----:B------:R-:W-:Y:S01]  /*9bc0*/  FSETP.GTU.FTZ.AND P1, PT, R33, 20, PT ;  /* 0x41a000002100780b */ /* 0x000fe20003f3c000 */
[----:B------:R-:W-:Y:S01]  /*9bd0*/  FADD.FTZ R32, R25, R4 ;  /* 0x0000000419207221 */ /* 0x000fe20000010000 */
[----:B------:R-:W-:Y:S01]  /*9be0*/  PRMT R25, RZ, 0x7610, R20 ;  /* 0x00007610ff197816 */ /* 0x000fe20000000014 */
[--C-:B------:R-:W-:Y:S01]  /*9bf0*/  FADD.FTZ R27, R27, R4.reuse ;  /* 0x000000041b1b7221 */ /* 0x100fe20000010000 */
[----:B------:R-:W-:Y:S01]  /*9c00*/  F2FP.BF16.PACK_AB R60, R49, R51 ;  /* 0x00000033313c723e */ /* 0x000fe200000010ff */
[----:B--2---:R-:W-:Y:S01]  /*9c10*/  @!P4 FMUL.FTZ R50, R50, R29 ;  /* 0x0000001d3232c220 */ /* 0x004fe20000410000 */
[----:B------:R-:W-:Y:S01]  /*9c20*/  FSETP.GTU.FTZ.AND P3, PT, R32, 20, PT ;  /* 0x41a000002000780b */ /* 0x000fe20003f7c000 */
[----:B------:R-:W-:Y:S01]  /*9c30*/  FADD.FTZ R25, R25, R4 ;  /* 0x0000000419197221 */ /* 0x000fe20000010000 */
[----:B------:R-:W-:Y:S01]  /*9c40*/  FSETP.GTU.FTZ.AND P2, PT, R27, 20, PT ;  /* 0x41a000001b00780b */ /* 0x000fe20003f5c000 */
[----:B------:R-:W-:-:S02]  /*9c50*/  @!P0 FMUL.FTZ R24, R26, -1.4426950216293334961 ;  /* 0xbfb8aa3b1a188820 */ /* 0x000fc40000410000 */
[----:B------:R-:W-:Y:S01]  /*9c60*/  @!P6 FMUL.FTZ R18, R31, -1.4426950216293334961 ;  /* 0xbfb8aa3b1f12e820 */ /* 0x000fe20000410000 */
[----:B------:R-:W-:Y:S01]  /*9c70*/  FSETP.GTU.FTZ.AND P4, PT, R25, 20, PT ;  /* 0x41a000001900780b */ /* 0x000fe20003f9c000 */
[----:B------:R-:W-:Y:S01]  /*9c80*/  @!P1 FMUL.FTZ R20, R33, -1.4426950216293334961 ;  /* 0xbfb8aa3b21149820 */ /* 0x000fe20000410000 */
[----:B------:R1:W2:Y:S01]  /*9c90*/  @!P0 MUFU.EX2 R28, R24 ;  /* 0x00000018001c8308 */ /* 0x0002a20000000800 */
[----:B0-----:R-:W-:-:S06]  /*9ca0*/  @!P5 FADD.FTZ R30, R30, 1 ;  /* 0x3f8000001e1ed421 */ /* 0x001fcc0000010000 */
[----:B------:R-:W-:Y:S01]  /*9cb0*/  @!P2 FMUL.FTZ R26, R27, -1.4426950216293334961 ;  /* 0xbfb8aa3b1b1aa820 */ /* 0x000fe20000410000 */
[----:B------:R-:W-:Y:S01]  /*9cc0*/  @!P1 MUFU.EX2 R20, R20 ;  /* 0x0000001400149308 */ /* 0x000fe20000000800 */
[----:B-1----:R-:W-:Y:S01]  /*9cd0*/  SHF.L.U32 R24, R76, 0xb, RZ ;  /* 0x0000000b4c187819 */ /* 0x002fe200000006ff */
[----:B------:R-:W-:Y:S02]  /*9ce0*/  @!P3 FMUL.FTZ R27, R32, -1.4426950216293334961 ;  /* 0xbfb8aa3b201bb820 */ /* 0x000fe40000410000 */
[----:B------:R-:W-:Y:S01]  /*9cf0*/  @!P4 FMUL.FTZ R29, R25, -1.4426950216293334961 ;  /* 0xbfb8aa3b191dc820 */ /* 0x000fe20000410000 */
[----:B------:R-:W-:-:S03]  /*9d00*/  SHF.R.S32.HI R25, RZ, 0x1f, R24 ;  /* 0x0000001fff197819 */ /* 0x000fc60000011418 */
[----:B------:R-:W0:Y:S01]  /*9d10*/  @!P6 MUFU.EX2 R18, R18 ;  /* 0x000000120012e308 */ /* 0x000e220000000800 */
[----:B--2---:R-:W-:-:S07]  /*9d20*/  @!P0 FADD.FTZ R28, R28, 1 ;  /* 0x3f8000001c1c8421 */ /* 0x004fce0000010000 */
[----:B------:R-:W1:Y:S08]  /*9d30*/  @!P2 MUFU.EX2 R31, R26 ;  /* 0x0000001a001fa308 */ /* 0x000e700000000800 */
[----:B------:R2:W3:Y:S01]  /*9d40*/  @!P3 MUFU.EX2 R32, R27 ;  /* 0x0000001b0020b308 */ /* 0x0004e20000000800 */
[----:B0-----:R-:W-:-:S07]  /*9d50*/  @!P6 FADD.FTZ R18, R18, 1 ;  /* 0x3f8000001212e421 */ /* 0x001fce0000010000 */
[----:B------:R0:W4:Y:S01]  /*9d60*/  @!P4 MUFU.EX2 R33, R29 ;  /* 0x0000001d0021c308 */ /* 0x0001220000000800 */
[----:B--2---:R-:W-:-:S04]  /*9d70*/  IMAD.WIDE.U32 R26, R5, c[0x0][0x2d8], R24 ;  /* 0x0000b600051a7a25 */ /* 0x004fc800078e0018 */
[----:B-1----:R-:W-:Y:S01]  /*9d80*/  @!P2 FADD.FTZ R31, R31, 1 ;  /* 0x3f8000001f1fa421 */ /* 0x002fe20000010000 */
[----:B------:R-:W-:Y:S01]  /*9d90*/  IADD3 R27, R27, R59, RZ ;  /* 0x0000003b1b1b7210 */ /* 0x000fe20007ffe0ff */
[----:B------:R-:W-:Y:S01]  /*9da0*/  IMAD.WIDE.U32 R24, R5, c[0x0][0x2f8], R24 ;  /* 0x0000be0005187a25 */ /* 0x000fe200078e0018 */
[----:B------:R-:W1:Y:S03]  /*9db0*/  @!P0 MUFU.RCP R28, R28 ;  /* 0x0000001c001c8308 */ /* 0x000e660000001000 */
[----:B0-----:R-:W-:Y:S02]  /*9dc0*/  @!P1 FADD.FTZ R29, R20, 1 ;  /* 0x3f800000141d9421 */ /* 0x001fe40000010000 */
[----:B---3--:R-:W-:-:S03]  /*9dd0*/  @!P3 FADD.FTZ R32, R32, 1 ;  /* 0x3f8000002020b421 */ /* 0x008fc60000010000 */
[----:B------:R0:W-:Y:S01]  /*9de0*/  @!P1 MUFU.RCP R59, R29 ;  /* 0x0000001d003b9308 */ /* 0x0001e20000001000 */
[----:B----4-:R-:W-:-:S07]  /*9df0*/  @!P4 FADD.FTZ R33, R33, 1 ;  /* 0x3f8000002121c421 */ /* 0x010fce0000010000 */
[----:B------:R-:W2:Y:S01]  /*9e00*/  @!P5 MUFU.RCP R30, R30 ;  /* 0x0000001e001ed308 */ /* 0x000ea20000001000 */
[----:B0-----:R-:W-:Y:S01]  /*9e10*/  PRMT R29, RZ, 0x5410, R21 ;  /* 0x00005410ff1d7816 */ /* 0x001fe20000000015 */
[----:B-1----:R-:W-:-:S04]  /*9e20*/  @!P0 FMUL.FTZ R45, R45, R28 ;  /* 0x0000001c2d2d8220 */ /* 0x002fc80000410000 */
[----:B------:R-:W-:Y:S01]  /*9e30*/  FADD.FTZ R38, R29, R4 ;  /* 0x000000041d267221 */ /* 0x000fe20000010000 */
[----:B------:R-:W-:Y:S01]  /*9e40*/  PRMT R29, RZ, 0x7610, R21 ;  /* 0x00007610ff1d7816 */ /* 0x000fe20000000015 */
[----:B------:R-:W0:Y:S01]  /*9e50*/  @!P6 MUFU.RCP R57, R18 ;  /* 0x000000120039e308 */ /* 0x000e220000001000 */
[----:B------:R-:W-:Y:S01]  /*9e60*/  IMAD.WIDE.U32 R20, R0, c[0x0][0x2e0], R26 ;  /* 0x0000b80000147a25 */ /* 0x000fe200078e001a */
[----:B------:R-:W-:-:S03]  /*9e70*/  PRMT R27, RZ, 0x5410, R22 ;  /* 0x00005410ff1b7816 */ /* 0x000fc60000000016 */
[--C-:B------:R-:W-:Y:S01]  /*9e80*/  FADD.FTZ R44, R29, R4.reuse ;  /* 0x000000041d2c7221 */ /* 0x100fe20000010000 */
[----:B------:R-:W-:Y:S01]  /*9e90*/  IADD3 R21, R21, R61, RZ ;  /* 0x0000003d15157210 */ /* 0x000fe20007ffe0ff */
[----:B------:R-:W-:Y:S01]  /*9ea0*/  FADD.FTZ R28, R27, R4 ;  /* 0x000000041b1c7221 */ /* 0x000fe20000010000 */
[----:B------:R-:W1:Y:S01]  /*9eb0*/  @!P3 MUFU.RCP R29, R32 ;  /* 0x00000020001db308 */ /* 0x000e620000001000 */
[----:B--2---:R-:W-:Y:S01]  /*9ec0*/  @!P5 FMUL.FTZ R47, R47, R30 ;  /* 0x0000001e2f2fd220 */ /* 0x004fe20000410000 */
[----:B------:R-:W-:Y:S01]  /*9ed0*/  FSETP.GTU.FTZ.AND P0, PT, R44, 20, PT ;  /* 0x41a000002c00780b */ /* 0x000fe20003f1c000 */
[----:B------:R-:W-:Y:S01]  /*9ee0*/  @!P1 FMUL.FTZ R46, R46, R59 ;  /* 0x0000003b2e2e9220 */ /* 0x000fe20000410000 */
[----:B------:R-:W-:Y:S02]  /*9ef0*/  FSETP.GTU.FTZ.AND P5, PT, R38, 20, PT ;  /* 0x41a000002600780b */ /* 0x000fe40003fbc000 */
[----:B------:R-:W-:Y:S01]  /*9f00*/  FSETP.GTU.FTZ.AND P1, PT, R28, 20, PT ;  /* 0x41a000001c00780b */ /* 0x000fe20003f3c000 */
[----:B0-----:R-:W-:Y:S01]  /*9f10*/  @!P6 FMUL.FTZ R48, R48, R57 ;  /* 0x000000393030e220 */ /* 0x001fe20000410000 */
[----:B------:R-:W0:Y:S01]  /*9f20*/  @!P2 MUFU.RCP R30, R31 ;  /* 0x0000001f001ea308 */ /* 0x000e220000001000 */
[----:B------:R-:W-:-:S03]  /*9f30*/  LEA R26, P6, R20, c[0x0][0x330], 0x1 ;  /* 0x0000cc00141a7a11 */ /* 0x000fc600078c08ff */
[----:B------:R-:W-:Y:S02]  /*9f40*/  F2FP.BF16.PACK_AB R62, R45, R48 ;  /* 0x000000302d3e723e */ /* 0x000fe400000010ff */
[----:B------:R-:W-:Y:S01]  /*9f50*/  LEA.HI.X R27, R20, c[0x0][0x334], R21, 0x1, P6 ;  /* 0x0000cd00141b7a11 */ /* 0x000fe200030f0c15 */
[----:B------:R-:W-:Y:S01]  /*9f60*/  @!P0 FMUL.FTZ R20, R44, -1.4426950216293334961 ;  /* 0xbfb8aa3b2c148820 */ /* 0x000fe20000410000 */
[----:B------:R-:W-:Y:S01]  /*9f70*/  PRMT R21, RZ, 0x7610, R22 ;  /* 0x00007610ff157816 */ /* 0x000fe20000000016 */
[----:B-1----:R-:W-:Y:S01]  /*9f80*/  @!P3 FMUL.FTZ R42, R42, R29 ;  /* 0x0000001d2a2ab220 */ /* 0x002fe20000410000 */
[----:B------:R-:W-:Y:S01]  /*9f90*/  LEA R29, R10, R16, 0x1 ;  /* 0x000000100a1d7211 */ /* 0x000fe200078e08ff */
[----:B------:R-:W-:Y:S02]  /*9fa0*/  @!P5 FMUL.FTZ R18, R38, -1.4426950216293334961 ;  /* 0xbfb8aa3b2612d820 */ /* 0x000fe40000410000 */
[--C-:B------:R-:W-:Y:S01]  /*9fb0*/  FADD.FTZ R22, R21, R4.reuse ;  /* 0x0000000415167221 */ /* 0x100fe20000010000 */
[--C-:B------:R-:W-:Y:S01]  /*9fc0*/  PRMT R21, RZ, 0x5410, R23.reuse ;  /* 0x00005410ff157816 */ /* 0x100fe20000000017 */
[----:B------:R-:W1:Y:S01]  /*9fd0*/  @!P0 MUFU.EX2 R20, R20 ;  /* 0x0000001400148308 */ /* 0x000e620000000800 */
[----:B------:R-:W-:Y:S01]  /*9fe0*/  PRMT R23, RZ, 0x7610, R23 ;  /* 0x00007610ff177816 */ /* 0x000fe20000000017 */
[----:B0-----:R-:W-:Y:S01]  /*9ff0*/  @!P2 FMUL.FTZ R43, R43, R30 ;  /* 0x0000001e2b2ba220 */ /* 0x001fe20000410000 */
[----:B------:R-:W-:Y:S01]  /*a000*/  STS.128 [R29.X16], R88 ;  /* 0x000000581d007388 */ /* 0x000fe2000000cc00 */
[--C-:B------:R-:W-:Y:S01]  /*a010*/  FADD.FTZ R30, R21, R4.reuse ;  /* 0x00000004151e7221 */ /* 0x100fe20000010000 */
[----:B------:R-:W-:Y:S01]  /*a020*/  FSETP.GTU.FTZ.AND P6, PT, R22, 20, PT ;  /* 0x41a000001600780b */ /* 0x000fe20003fdc000 */
[----:B------:R-:W-:Y:S01]  /*a030*/  FADD.FTZ R31, R23, R4 ;  /* 0x00000004171f7221 */ /* 0x000fe20000010000 */
[----:B------:R-:W-:Y:S01]  /*a040*/  STS.128 [R29.X16+0x10], R96 ;  /* 0x000010601d007388 */ /* 0x000fe2000000cc00 */
[----:B------:R-:W-:-:S06]  /*a050*/  NOP ;  /* 0x0000000000007918 */ /* 0x000fcc0000000000 */
[----:B------:R-:W-:Y:S01]  /*a060*/  FSETP.GTU.FTZ.AND P2, PT, R30, 20, PT ;  /* 0x41a000001e00780b */ /* 0x000fe20003f5c000 */
[----:B------:R-:W0:Y:S01]  /*a070*/  LDS.128 R52, [R19.X16] ;  /* 0x0000000013347984 */ /* 0x000e22000000cc00 */
[----:B------:R-:W-:Y:S01]  /*a080*/  FSETP.GTU.FTZ.AND P3, PT, R31, 20, PT ;  /* 0x41a000001f00780b */ /* 0x000fe20003f7c000 */
[----:B------:R-:W-:Y:S01]  /*a090*/  @!P1 FMUL.FTZ R21, R28, -1.4426950216293334961 ;  /* 0xbfb8aa3b1c159820 */ /* 0x000fe20000410000 */
[----:B------:R-:W2:Y:S01]  /*a0a0*/  @!P5 MUFU.EX2 R18, R18 ;  /* 0x000000120012d308 */ /* 0x000ea20000000800 */
[----:B------:R-:W3:Y:S01]  /*a0b0*/  LDS.128 R56, [R19.X16+0x200] ;  /* 0x0002000013387984 */ /* 0x000ee2000000cc00 */
[----:B-1----:R-:W-:Y:S01]  /*a0c0*/  @!P0 FADD.FTZ R20, R20, 1 ;  /* 0x3f80000014148421 */ /* 0x002fe20000010000 */
[----:B------:R-:W-:Y:S01]  /*a0d0*/  F2FP.BF16.PACK_AB R63, R43, R46 ;  /* 0x0000002e2b3f723e */ /* 0x000fe200000010ff */
[----:B------:R-:W-:-:S04]  /*a0e0*/  @!P6 FMUL.FTZ R22, R22, -1.4426950216293334961 ;  /* 0xbfb8aa3b1616e820 */ /* 0x000fc80000410000 */
[----:B------:R-:W1:Y:S01]  /*a0f0*/  @!P1 MUFU.EX2 R21, R21 ;  /* 0x0000001500159308 */ /* 0x000e620000000800 */
[----:B------:R-:W-:Y:S02]  /*a100*/  @!P2 FMUL.FTZ R23, R30, -1.4426950216293334961 ;  /* 0xbfb8aa3b1e17a820 */ /* 0x000fe40000410000 */
[----:B------:R-:W-:-:S05]  /*a110*/  @!P3 FMUL.FTZ R28, R31, -1.4426950216293334961 ;  /* 0xbfb8aa3b1f1cb820 */ /* 0x000fca0000410000 */
[----:B------:R-:W4:Y:S01]  /*a120*/  @!P0 MUFU.RCP R20, R20 ;  /* 0x0000001400148308 */ /* 0x000f220000001000 */
[----:B--2---:R-:W-:-:S07]  /*a130*/  @!P5 FADD.FTZ R18, R18, 1 ;  /* 0x3f8000001212d421 */ /* 0x004fce0000010000 */
[----:B------:R-:W2:Y:S01]  /*a140*/  @!P6 MUFU.EX2 R22, R22 ;  /* 0x000000160016e308 */ /* 0x000ea20000000800 */
[----:B-1----:R-:W-:-:S07]  /*a150*/  @!P1 FADD.FTZ R21, R21, 1 ;  /* 0x3f80000015159421 */ /* 0x002fce0000010000 */
[----:B------:R-:W1:Y:S01]  /*a160*/  @!P2 MUFU.EX2 R23, R23 ;  /* 0x000000170017a308 */ /* 0x000e620000000800 */
[----:B----4-:R-:W-:-:S07]  /*a170*/  @!P0 FMUL.FTZ R39, R39, R20 ;  /* 0x0000001427278220 */ /* 0x010fce0000410000 */
[----:B------:R-:W4:Y:S01]  /*a180*/  @!P3 MUFU.EX2 R28, R28 ;  /* 0x0000001c001cb308 */ /* 0x000f220000000800 */
[----:B--2---:R-:W-:-:S07]  /*a190*/  @!P6 FADD.FTZ R22, R22, 1 ;  /* 0x3f8000001616e421 */ /* 0x004fce0000010000 */
[----:B------:R-:W2:Y:S01]  /*a1a0*/  @!P5 MUFU.RCP R31, R18 ;  /* 0x00000012001fd308 */ /* 0x000ea20000001000 */
[----:B-1----:R-:W-:-:S07]  /*a1b0*/  @!P2 FADD.FTZ R23, R23, 1 ;  /* 0x3f8000001717a421 */ /* 0x002fce0000010000 */
[----:B------:R1:W5:Y:S01]  /*a1c0*/  @!P1 MUFU.RCP R18, R21 ;  /* 0x0000001500129308 */ /* 0x0003620000001000 */
[----:B----4-:R-:W-:-:S07]  /*a1d0*/  @!P3 FADD.FTZ R28, R28, 1 ;  /* 0x3f8000001c1cb421 */ /* 0x010fce0000010000 */
[----:B------:R-:W4:Y:S01]  /*a1e0*/  @!P4 MUFU.RCP R30, R33 ;  /* 0x00000021001ec308 */ /* 0x000f220000001000 */
[----:B-1----:R-:W-:-:S04]  /*a1f0*/  IMAD.WIDE R20, R77, 0x10, R26 ;  /* 0x000000104d147825 */ /* 0x002fc800078e021a */
[----:B--2---:R-:W-:Y:S01]  /*a200*/  @!P5 FMUL.FTZ R40, R40, R31 ;  /* 0x0000001f2828d220 */ /* 0x004fe20000410000 */
[----:B0-----:R-:W-:Y:S02]  /*a210*/  STG.E.128 [R20.64], R52 ;  /* 0x0000003414007986 */ /* 0x001fe4000c101d04 */
[----:B------:R-:W0:Y:S01]  /*a220*/  @!P6 MUFU.RCP R33, R22 ;  /* 0x000000160021e308 */ /* 0x000e220000001000 */
[----:B-----5:R-:W-:Y:S01]  /*a230*/  @!P1 FMUL.FTZ R37, R37, R18 ;  /* 0x0000001225259220 */ /* 0x020fe20000410000 */
[----:B---3--:R1:W-:Y:S01]  /*a240*/  STG.E.128 [R20.64+0x200], R56 ;  /* 0x0002003814007986 */ /* 0x0083e2000c101d04 */
[----:B------:R-:W-:-:S03]  /*a250*/  F2FP.BF16.PACK_AB R65, R39, R40 ;  /* 0x000000282741723e */ /* 0x000fc600000010ff */
[----:B------:R-:W-:Y:S01]  /*a260*/  BAR.SYNC.DEFER_BLOCKING 0x0 ;  /* 0x0000000000007b1d */ /* 0x000fe20000010000 */
[----:B------:R-:W-:Y:S01]  /*a270*/  IADD3 R184, P1, R184, -0x1000, RZ ;  /* 0xfffff000b8b87810 */ /* 0x000fe20007f3e0ff */
[----:B----4-:R-:W-:-:S03]  /*a280*/  @!P4 FMUL.FTZ R41, R41, R30 ;  /* 0x0000001e2929c220 */ /* 0x010fc60000410000 */
[----:B------:R-:W-:Y:S01]  /*a290*/  IADD3.X R185, R185, -0x1, RZ, P1, !PT ;  /* 0xffffffffb9b97810 */ /* 0x000fe20000ffe4ff */
[----:B------:R2:W3:Y:S01]  /*a2a0*/  @!P2 MUFU.RCP R32, R23 ;  /* 0x000000170020a308 */ /* 0x0004e20000001000 */
[----:B------:R-:W-:Y:S01]  /*a2b0*/  F2FP.BF16.PACK_AB R64, R41, R42 ;  /* 0x0000002a2940723e */ /* 0x000fe200000010ff */
[----:B0-----:R-:W-:-:S06]  /*a2c0*/  @!P6 FMUL.FTZ R36, R36, R33 ;  /* 0x000000212424e220 */ /* 0x001fcc0000410000 */
[----:B------:R-:W0:Y:S01]  /*a2d0*/  @!P3 MUFU.RCP R61, R28 ;  /* 0x0000001c003db308 */ /* 0x000e220000001000 */
[----:B------:R-:W-:Y:S01]  /*a2e0*/  F2FP.BF16.PACK_AB R66, R36, R37 ;  /* 0x000000252442723e */ /* 0x000fe200000010ff */
[----:B--2---:R-:W-:Y:S02]  /*a2f0*/  FADD.FTZ R23, R8, R49 ;  /* 0x0000003108177221 */ /* 0x004fe40000010000 */
[----:B------:R-:W-:Y:S02]  /*a300*/  IMAD R8, R6, c[0x0][0x2f8], RZ ;  /* 0x0000be0006087a24 */ /* 0x000fe400078e02ff */
[----:B-1----:R-:W-:Y:S02]  /*a310*/  IMAD R21, R3, c[0x0][0x300], RZ ;  /* 0x0000c00003157a24 */ /* 0x002fe400078e02ff */
[----:B---3--:R-:W-:Y:S01]  /*a320*/  @!P2 FMUL.FTZ R35, R35, R32 ;  /* 0x000000202323a220 */ /* 0x008fe20000410000 */
[----:B------:R-:W-:Y:S01]  /*a330*/  IADD3 R12, P2, R12, -0x1000, RZ ;  /* 0xfffff0000c0c7810 */ /* 0x000fe20007f5e0ff */
[----:B------:R-:W-:-:S03]  /*a340*/  IMAD R21, R0, c[0x0][0x304], R21 ;  /* 0x0000c10000157a24 */ /* 0x000fc600078e0215 */
[----:B------:R-:W-:Y:S01]  /*a350*/  IADD3.X R13, R13, -0x1, RZ, P2, !PT ;  /* 0xffffffff0d0d7810 */ /* 0x000fe200017fe4ff */
[----:B0-----:R-:W-:Y:S01]  /*a360*/  @!P3 FMUL.FTZ R34, R34, R61 ;  /* 0x0000003d2222b220 */ /* 0x001fe20000410000 */
[----:B------:R-:W-:Y:S01]  /*a370*/  F2FP.BF16.PACK_AB R61, R47, R50 ;  /* 0x000000322f3d723e */ /* 0x000fe200000010ff */
[----:B------:R-:W-:Y:S01]  /*a380*/  FADD.FTZ R50, R23, R50 ;  /* 0x0000003217327221 */ /* 0x000fe20000010000 */
[----:B------:R-:W-:Y:S01]  /*a390*/  IADD3 R14, P3, R14, -0x1000, RZ ;  /* 0xfffff0000e0e7810 */ /* 0x000fe20007f7e0ff */
[----:B------:R-:W-:Y:S01]  /*a3a0*/  IMAD R23, R5, c[0x0][0x2fc], R8 ;  /* 0x0000bf0005177a24 */ /* 0x000fe200078e0208 */
[----:B------:R-:W-:Y:S01]  /*a3b0*/  F2FP.BF16.PACK_AB R67, R34, R35 ;  /* 0x000000232243723e */ /* 0x000fe200000010ff */
[----:B------:R-:W-:Y:S01]  /*a3c0*/  STS.128 [R29.X16], R60 ;  /* 0x0000003c1d007388 */ /* 0x000fe2000000cc00 */
[----:B------:R-:W-:Y:S01]  /*a3d0*/  FADD.FTZ R47, R50, R47 ;  /* 0x0000002f322f7221 */ /* 0x000fe20000010000 */
[----:B------:R-:W-:Y:S02]  /*a3e0*/  IADD3.X R15, R15, -0x1, RZ, P3, !PT ;  /* 0xffffffff0f0f7810 */ /* 0x000fe40001ffe4ff */
[----:B------:R-:W-:Y:S01]  /*a3f0*/  STS.128 [R29.X16+0x10], R64 ;  /* 0x000010401d007388 */ /* 0x000fe2000000cc00 */
[----:B------:R-:W-:-:S06]  /*a400*/  NOP ;  /* 0x0000000000007918 */ /* 0x000fcc0000000000 */
[----:B------:R-:W0:Y:S01]  /*a410*/  LDS.128 R68, [R19.X16] ;  /* 0x0000000013447984 */ /* 0x000e22000000cc00 */
[----:B------:R-:W-:Y:S01]  /*a420*/  FADD.FTZ R48, R47, R48 ;  /* 0x000000302f307221 */ /* 0x000fe20000010000 */
[----:B------:R-:W-:Y:S02]  /*a430*/  IADD3 R25, R25, R23, RZ ;  /* 0x0000001719197210 */ /* 0x000fe40007ffe0ff */
[----:B------:R1:W2:Y:S01]  /*a440*/  LDS.128 R72, [R19.X16+0x200] ;  /* 0x0002000013487984 */ /* 0x0002a2000000cc00 */
[----:B------:R-:W-:-:S04]  /*a450*/  FADD.FTZ R45, R48, R45 ;  /* 0x0000002d302d7221 */ /* 0x000fc80000010000 */
[----:B------:R-:W-:Y:S02]  /*a460*/  FADD.FTZ R46, R45, R46 ;  /* 0x0000002e2d2e7221 */ /* 0x000fe40000010000 */
[----:B-1----:R-:W-:-:S04]  /*a470*/  IMAD.WIDE.U32 R18, R0, c[0x0][0x300], R24 ;  /* 0x0000c00000127a25 */ /* 0x002fc800078e0018 */
[----:B------:R-:W-:Y:S01]  /*a480*/  FADD.FTZ R43, R46, R43 ;  /* 0x0000002b2e2b7221 */ /* 0x000fe20000010000 */
[----:B------:R-:W-:Y:S02]  /*a490*/  IADD3 R19, R19, R21, RZ ;  /* 0x0000001513137210 */ /* 0x000fe40007ffe0ff */
[----:B------:R-:W-:Y:S01]  /*a4a0*/  LEA R20, P0, R18, c[0x0][0x340], 0x1 ;  /* 0x0000d00012147a11 */ /* 0x000fe200078008ff */
[----:B------:R-:W-:-:S03]  /*a4b0*/  FADD.FTZ R42, R43, R42 ;  /* 0x0000002a2b2a7221 */ /* 0x000fc60000010000 */
[----:B------:R-:W-:Y:S01]  /*a4c0*/  LEA.HI.X R21, R18, c[0x0][0x344], R19, 0x1, P0 ;  /* 0x0000d10012157a11 */ /* 0x000fe200000f0c13 */
[----:B------:R-:W-:Y:S01]  /*a4d0*/  FADD.FTZ R41, R42, R41 ;  /* 0x000000292a297221 */ /* 0x000fe20000010000 */
[----:B------:R-:W-:Y:S02]  /*a4e0*/  ISETP.GT.AND P0, PT, R11, 0x1, PT ;  /* 0x000000010b00780c */ /* 0x000fe40003f04270 */
[----:B------:R-:W-:Y:S01]  /*a4f0*/  MOV R11, R76 ;  /* 0x0000004c000b7202 */ /* 0x000fe20000000f00 */
[----:B------:R-:W-:-:S04]  /*a500*/  IMAD.WIDE R18, R77, 0x10, R20 ;  /* 0x000000104d127825 */ /* 0x000fc800078e0214 */
[----:B------:R-:W-:-:S04]  /*a510*/  FADD.FTZ R40, R41, R40 ;  /* 0x0000002829287221 */ /* 0x000fc80000010000 */
[----:B------:R-:W-:Y:S01]  /*a520*/  FADD.FTZ R40, R40, R39 ;  /* 0x0000002728287221 */ /* 0x000fe20000010000 */
[----:B0-----:R0:W-:Y:S03]  /*a530*/  STG.E.128 [R18.64], R68 ;  /* 0x0000004412007986 */ /* 0x0011e6000c101d04 */
[----:B------:R-:W-:Y:S01]  /*a540*/  FADD.FTZ R37, R40, R37 ;  /* 0x0000002528257221 */ /* 0x000fe20000010000 */
[----:B--2---:R0:W-:Y:S03]  /*a550*/  STG.E.128 [R18.64+0x200], R72 ;  /* 0x0002004812007986 */ /* 0x0041e6000c101d04 */
[----:B------:R-:W-:-:S04]  /*a560*/  FADD.FTZ R36, R37, R36 ;  /* 0x0000002425247221 */ /* 0x000fc80000010000 */
[----:B------:R-:W-:-:S04]  /*a570*/  FADD.FTZ R35, R36, R35 ;  /* 0x0000002324237221 */ /* 0x000fc80000010000 */
[----:B------:R-:W-:Y:S01]  /*a580*/  FADD.FTZ R8, R35, R34 ;  /* 0x0000002223087221 */ /* 0x000fe20000010000 */
[----:B0-----:R-:W-:Y:S01]  /*a590*/  @!P0 CALL.REL.NOINC `(.L_x_2191) ;  /* 0x0000001000008944 */ /* 0x001fe20003c00000 */
[----:B------:R-:W-:Y:S05]  /*a5a0*/  BRA `(.L_x_2262) ;  /* 0xffff5fb000007947 */ /* 0x000fea000383ffff */
.L_x_2191:
[----:B------:R-:W-:Y:S02]  /*a5b0*/  ISETP.NE.U32.AND P0, PT, RZ, c[0x0][0x328], PT ;  /* 0x0000ca00ff007a0c */ /* 0x000fe40003f05070 */
[----:B------:R-:W-:Y:S02]  /*a5c0*/  ISETP.NE.U32.AND P2, PT, RZ, c[0x0][0x348], PT ;  /* 0x0000d200ff007a0c */ /* 0x000fe40003f45070 */
[----:B------:R-:W-:Y:S02]  /*a5d0*/  ISETP.NE.AND.EX P1, PT, RZ, c[0x0][0x32c], PT, P0 ;  /* 0x0000cb00ff007a0c */ /* 0x000fe40003f25300 */
        /* <DEDUP_REMOVED lines=29> */
.L_x_2264:
[----:B0-----:R-:W-:Y:S05]  /*a7b0*/  BSYNC B0 ;  /* 0x0000000000007941 */ /* 0x001fea0003800000 */
.L_x_2263:
        /* <DEDUP_REMOVED lines=31> */
.L_x_2266:
[----:B------:R-:W0:Y:S02]  /*a9b0*/  S2R R21, SR_TID.X ;  /* 0x0000000000157919 */ /* 0x000e240000002100 */
.L_x_2267:
[----:B0-----:R-:W-:Y:S05]  /*a9c0*/  BSYNC B0 ;  /* 0x0000000000007941 */ /* 0x001fea0003800000 */
.L_x_2265:
        /* <DEDUP_REMOVED lines=22> */
.L_x_2268:
        /* <DEDUP_REMOVED lines=64> */
.L_x_2229:
[----:B------:R-:W-:Y:S01]  /*af30*/  HFMA2.MMA R76, -RZ, RZ, 0, 5.9604644775390625e-08 ;  /* 0x00000001ff4c7435 */ /* 0x000fe200000001ff */
[----:B------:R-:W-:Y:S02]  /*af40*/  MOV R71, R70 ;  /* 0x0000004600477202 */ /* 0x000fe40000000f00 */
[----:B------:R-:W-:Y:S02]  /*af50*/  MOV R78, RZ ;  /* 0x000000ff004e7202 */ /* 0x000fe40000000f00 */
[----:B------:R-:W-:-:S02]  /*af60*/  MOV R81, 0xffffffff ;  /* 0xffffffff00517802 */ /* 0x000fc40000000f00 */
[----:B------:R-:W-:Y:S02]  /*af70*/  MOV R68, 0xaf90 ;  /* 0x0000af9000447802 */ /* 0x000fe40000000f00 */
[----:B-1---5:R-:W-:Y:S05]  /*af80*/  CALL.REL.NOINC `($__internal_56_$__cuda_sm70_shflsync_up) ;  /* 0x00001eb000007944 */ /* 0x022fea0003c00000 */
[----:B-1----:R-:W-:Y:S01]  /*af90*/  MOV R73, R71 ;  /* 0x0000004700497202 */ /* 0x002fe20000000f00 */
[----:B0-----:R-:W-:Y:S05]  /*afa0*/  BRA `(.L_x_2269) ;  /* 0xffff9f1000007947 */ /* 0x001fea000383ffff */
.L_x_2230:
[----:B------:R-:W-:Y:S01]  /*afb0*/  HFMA2.MMA R76, -RZ, RZ, 0, 5.9604644775390625e-08 ;  /* 0x00000001ff4c7435 */ /* 0x000fe200000001ff */
[----:B------:R-:W-:Y:S02]  /*afc0*/  MOV R71, R80 ;  /* 0x0000005000477202 */ /* 0x000fe40000000f00 */
[----:B------:R-:W-:Y:S02]  /*afd0*/  MOV R78, RZ ;  /* 0x000000ff004e7202 */ /* 0x000fe40000000f00 */
[----:B------:R-:W-:Y:S02]  /*afe0*/  MOV R81, 0xffffffff ;  /* 0xffffffff00517802 */ /* 0x000fe40000000f00 */
[----:B------:R-:W-:Y:S02]  /*aff0*/  MOV R68, 0xb010 ;  /* 0x0000b01000447802 */ /* 0x000fe40000000f00 */
[----:B012--5:R-:W-:Y:S05]  /*b000*/  CALL.REL.NOINC `($__internal_56_$__cuda_sm70_shflsync_up) ;  /* 0x00001e3000007944 */ /* 0x027fea0003c00000 */
[----:B0-----:R-:W-:Y:S01]  /*b010*/  HFMA2.MMA R76, -RZ, RZ, 0, 5.9604644775390625e-08 ;  /* 0x00000001ff4c7435 */ /* 0x001fe200000001ff */
[----:B-1----:R-:W-:Y:S02]  /*b020*/  MOV R75, R71 ;  /* 0x00000047004b7202 */ /* 0x002fe40000000f00 */
[----:B------:R-:W-:-:S02]  /*b030*/  MOV R71, R82 ;  /* 0x0000005200477202 */ /* 0x000fc40000000f00 */
[----:B------:R-:W-:Y:S02]  /*b040*/  MOV R78, RZ ;  /* 0x000000ff004e7202 */ /* 0x000fe40000000f00 */
[----:B------:R-:W-:Y:S02]  /*b050*/  MOV R81, 0xffffffff ;  /* 0xffffffff00517802 */ /* 0x000fe40000000f00 */
[----:B------:R-:W-:Y:S02]  /*b060*/  MOV R68, 0xb080 ;  /* 0x0000b08000447802 */ /* 0x000fe40000000f00 */
[----:B------:R-:W-:Y:S05]  /*b070*/  CALL.REL.NOINC `($__internal_56_$__cuda_sm70_shflsync_up) ;  /* 0x00001dc000007944 */ /* 0x000fea0003c00000 */
[----:B0-----:R-:W-:Y:S01]  /*b080*/  HFMA2.MMA R76, -RZ, RZ, 0, 5.9604644775390625e-08 ;  /* 0x00000001ff4c7435 */ /* 0x001fe200000001ff */
[----:B-1----:R-:W-:Y:S02]  /*b090*/  MOV R77, R71 ;  /* 0x00000047004d7202 */ /* 0x002fe40000000f00 */
[----:B------:R-:W-:Y:S02]  /*b0a0*/  MOV R71, R83 ;  /* 0x0000005300477202 */ /* 0x000fe40000000f00 */
[----:B------:R-:W-:Y:S02]  /*b0b0*/  MOV R78, RZ ;  /* 0x000000ff004e7202 */ /* 0x000fe40000000f00 */
[----:B------:R-:W-:-:S02]  /*b0c0*/  MOV R81, 0xffffffff ;  /* 0xffffffff00517802 */ /* 0x000fc40000000f00 */
[----:B------:R-:W-:Y:S02]  /*b0d0*/  MOV R68, 0xb0f0 ;  /* 0x0000b0f000447802 */ /* 0x000fe40000000f00 */
[----:B------:R-:W-:Y:S05]  /*b0e0*/  CALL.REL.NOINC `($__internal_56_$__cuda_sm70_shflsync_up) ;  /* 0x00001d5000007944 */ /* 0x000fea0003c00000 */
        /* <DEDUP_REMOVED lines=20> */
[----:B------:R-:W-:Y:S05]  /*b230*/  CALL.REL.NOINC `($__internal_56_$__cuda_sm70_shflsync_up) ;  /* 0x00001c0000007944 */ /* 0x000fea0003c00000 */
[----:B0-----:R-:W-:Y:S01]  /*b240*/  HFMA2.MMA R76, -RZ, RZ, 0, 1.1920928955078125e-07 ;  /* 0x00000002ff4c7435 */ /* 0x001fe200000001ff */
[----:B-1----:R-:W-:-:S02]  /*b250*/  MOV R70, R71 ;  /* 0x0000004700467202 */ /* 0x002fc40000000f00 */
[----:B------:R-:W-:Y:S02]  /*b260*/  MOV R71, R80 ;  /* 0x0000005000477202 */ /* 0x000fe40000000f00 */
[----:B------:R-:W-:Y:S02]  /*b270*/  MOV R78, RZ ;  /* 0x000000ff004e7202 */ /* 0x000fe40000000f00 */
[----:B------:R-:W-:Y:S02]  /*b280*/  MOV R81, 0xffffffff ;  /* 0xffffffff00517802 */ /* 0x000fe40000000f00 */
[----:B------:R-:W-:Y:S02]  /*b290*/  MOV R68, 0xb2b0 ;  /* 0x0000b2b000447802 */ /* 0x000fe40000000f00 */
[----:B------:R-:W-:Y:S05]  /*b2a0*/  CALL.REL.NOINC `($__internal_56_$__cuda_sm70_shflsync_up) ;  /* 0x00001b9000007944 */ /* 0x000fea0003c00000 */
[----:B0-----:R-:W-:Y:S01]  /*b2b0*/  HFMA2.MMA R76, -RZ, RZ, 0, 1.1920928955078125e-07 ;  /* 0x00000002ff4c7435 */ /* 0x001fe200000001ff */
[----:B-1----:R-:W-:Y:S02]  /*b2c0*/  MOV R72, R71 ;  /* 0x0000004700487202 */ /* 0x002fe40000000f00 */
[----:B------:R-:W-:Y:S02]  /*b2d0*/  MOV R71, R82 ;  /* 0x0000005200477202 */ /* 0x000fe40000000f00 */
[----:B------:R-:W-:-:S02]  /*b2e0*/  MOV R78, RZ ;  /* 0x000000ff004e7202 */ /* 0x000fc40000000f00 */
[----:B------:R-:W-:Y:S02]  /*b2f0*/  MOV R81, 0xffffffff ;  /* 0xffffffff00517802 */ /* 0x000fe40000000f00 */
[----:B------:R-:W-:Y:S02]  /*b300*/  MOV R68, 0xb320 ;  /* 0x0000b32000447802 */ /* 0x000fe40000000f00 */
[----:B------:R-:W-:Y:S05]  /*b310*/  CALL.REL.NOINC `($__internal_56_$__cuda_sm70_shflsync_up) ;  /* 0x00001b2000007944 */ /* 0x000fea0003c00000 */
[----:B0-----:R-:W-:Y:S01]  /*b320*/  HFMA2.MMA R76, -RZ, RZ, 0, 1.1920928955078125e-07 ;  /* 0x00000002ff4c7435 */ /* 0x001fe200000001ff */
[----:B-1----:R-:W-:Y:S02]  /*b330*/  MOV R73, R71 ;  /* 0x0000004700497202 */ /* 0x002fe40000000f00 */
[----:B------:R-:W-:Y:S02]  /*b340*/  MOV R71, R74 ;  /* 0x0000004a00477202 */ /* 0x000fe40000000f00 */
[----:B------:R-:W-:Y:S02]  /*b350*/  MOV R78, RZ ;  /* 0x000000ff004e7202 */ /* 0x000fe40000000f00 */
[----:B------:R-:W-:Y:S02]  /*b360*/  MOV R81, 0xffffffff ;  /* 0xffffffff00517802 */ /* 0x000fe40000000f00 */
[----:B------:R-:W-:-:S02]  /*b370*/  MOV R68, 0xb390 ;  /* 0x0000b39000447802 */ /* 0x000fc40000000f00 */
[----:B------:R-:W-:Y:S05]  /*b380*/  CALL.REL.NOINC `($__internal_56_$__cuda_sm70_shflsync_up) ;  /* 0x00001ab000007944 */ /* 0x000fea0003c00000 */
        /* <DEDUP_REMOVED lines=17> */
[----:B------:R-:W-:Y:S05]  /*b4a0*/  CALL.REL.NOINC `($__internal_56_$__cuda_sm70_shflsync_up) ;  /* 0x0000199000007944 */ /* 0x000fea0003c00000 */
[----:B0-----:R-:W-:Y:S01]  /*b4b0*/  HFMA2.MMA R76, -RZ, RZ, 0, 2.384185791015625e-07 ;  /* 0x00000004ff4c7435 */ /* 0x001fe200000001ff */
[----:B-1----:R-:W-:-:S02]  /*b4c0*/  MOV R70, R71 ;  /* 0x0000004700467202 */ /* 0x002fc40000000f00 */
[----:B------:R-:W-:Y:S02]  /*b4d0*/  MOV R71, R80 ;  /* 0x0000005000477202 */ /* 0x000fe40000000f00 */
[----:B------:R-:W-:Y:S02]  /*b4e0*/  MOV R78, RZ ;  /* 0x000000ff004e7202 */ /* 0x000fe40000000f00 */
[----:B------:R-:W-:Y:S02]  /*b4f0*/  MOV R81, 0xffffffff ;  /* 0xffffffff00517802 */ /* 0x000fe40000000f00 */
[----:B------:R-:W-:Y:S02]  /*b500*/  MOV R68, 0xb520 ;  /* 0x0000b52000447802 */ /* 0x000fe40000000f00 */
[----:B------:R-:W-:Y:S05]  /*b510*/  CALL.REL.NOINC `($__internal_56_$__cuda_sm70_shflsync_up) ;  /* 0x0000192000007944 */ /* 0x000fea0003c00000 */
[----:B0-----:R-:W-:Y:S01]  /*b520*/  HFMA2.MMA R76, -RZ, RZ, 0, 2.384185791015625e-07 ;  /* 0x00000004ff4c7435 */ /* 0x001fe200000001ff */
[----:B-1----:R-:W-:Y:S02]  /*b530*/  MOV R72, R71 ;  /* 0x0000004700487202 */ /* 0x002fe40000000f00 */
[----:B------:R-:W-:Y:S02]  /*b540*/  MOV R71, R82 ;  /* 0x0000005200477202 */ /* 0x000fe40000000f00 */
[----:B------:R-:W-:-:S02]  /*b550*/  MOV R78, RZ ;  /* 0x000000ff004e7202 */ /* 0x000fc40000000f00 */
[----:B------:R-:W-:Y:S02]  /*b560*/  MOV R81, 0xffffffff ;  /* 0xffffffff00517802 */ /* 0x000fe40000000f00 */
[----:B------:R-:W-:Y:S02]  /*b570*/  MOV R68, 0xb590 ;  /* 0x0000b59000447802 */ /* 0x000fe40000000f00 */
[----:B------:R-:W-:Y:S05]  /*b580*/  CALL.REL.NOINC `($__internal_56_$__cuda_sm70_shflsync_up) ;  /* 0x000018b000007944 */ /* 0x000fea0003c00000 */
[----:B0-----:R-:W-:Y:S01]  /*b590*/  HFMA2.MMA R76, -RZ, RZ, 0, 2.384185791015625e-07 ;  /* 0x00000004ff4c7435 */ /* 0x001fe200000001ff */
        /* <DEDUP_REMOVED lines=24> */
[----:B------:R-:W-:Y:S05]  /*b720*/  CALL.REL.NOINC `($__internal_56_$__cuda_sm70_shflsync_up) ;  /* 0x0000171000007944 */ /* 0x000fea0003c00000 */
[----:B0-----:R-:W-:Y:S01]  /*b730*/  HFMA2.MMA R76, -RZ, RZ, 0, 4.76837158203125e-07 ;  /* 0x00000008ff4c7435 */ /* 0x001fe200000001ff */
[----:B-1----:R-:W-:Y:S02]  /*b740*/  MOV R70, R71 ;  /* 0x0000004700467202 */ /* 0x002fe40000000f00 */
[----:B------:R-:W-:Y:S02]  /*b750*/  MOV R71, R80 ;  /* 0x0000005000477202 */ /* 0x000fe40000000f00 */
[----:B------:R-:W-:Y:S02]  /*b760*/  MOV R78, RZ ;  /* 0x000000ff004e7202 */ /* 0x000fe40000000f00 */
[----:B------:R-:W-:Y:S02]  /*b770*/  MOV R81, 0xffffffff ;  /* 0xffffffff00517802 */ /* 0x000fe40000000f00 */
[----:B------:R-:W-:Y:S02]  /*b780*/  MOV R68, 0xb7a0 ;  /* 0x0000b7a000447802 */ /* 0x000fe40000000f00 */
[----:B------:R-:W-:Y:S05]  /*b790*/  CALL.REL.NOINC `($__internal_56_$__cuda_sm70_shflsync_up) ;  /* 0x000016a000007944 */ /* 0x000fea0003c00000 */
[----:B0-----:R-:W-:Y:S01]  /*b7a0*/  HFMA2.MMA R76, -RZ, RZ, 0, 4.76837158203125e-07 ;  /* 0x00000008ff4c7435 */ /* 0x001fe200000001ff */
[----:B-1----:R-:W-:-:S02]  /*b7b0*/  MOV R72, R71 ;  /* 0x0000004700487202 */ /* 0x002fc40000000f00 */
[----:B------:R-:W-:Y:S02]  /*b7c0*/  MOV R71, R82 ;  /* 0x0000005200477202 */ /* 0x000fe40000000f00 */
[----:B------:R-:W-:Y:S02]  /*b7d0*/  MOV R78, RZ ;  /* 0x000000ff004e7202 */ /* 0x000fe40000000f00 */
[----:B------:R-:W-:Y:S02]  /*b7e0*/  MOV R81, 0xffffffff ;  /* 0xffffffff00517802 */ /* 0x000fe40000000f00 */
[----:B------:R-:W-:Y:S02]  /*b7f0*/  MOV R68, 0xb810 ;  /* 0x0000b81000447802 */ /* 0x000fe40000000f00 */
[----:B------:R-:W-:Y:S05]  /*b800*/  CALL.REL.NOINC `($__internal_56_$__cuda_sm70_shflsync_up) ;  /* 0x0000163000007944 */ /* 0x000fea0003c00000 */
[----:B0-----:R-:W-:Y:S01]  /*b810*/  HFMA2.MMA R76, -RZ, RZ, 0, 4.76837158203125e-07 ;  /* 0x00000008ff4c7435 */ /* 0x001fe200000001ff */
[----:B-1----:R-:W-:Y:S02]  /*b820*/  MOV R73, R71 ;  /* 0x0000004700497202 */ /* 0x002fe40000000f00 */
[----:B------:R-:W-:Y:S02]  /*b830*/  MOV R71, R83 ;  /* 0x0000005300477202 */ /* 0x000fe40000000f00 */
[----:B------:R-:W-:-:S02]  /*b840*/  MOV R78, RZ ;  /* 0x000000ff004e7202 */ /* 0x000fc40000000f00 */
[----:B------:R-:W-:Y:S02]  /*b850*/  MOV R81, 0xffffffff ;  /* 0xffffffff00517802 */ /* 0x000fe40000000f00 */
[----:B------:R-:W-:Y:S02]  /*b860*/  MOV R68, 0xb880 ;  /* 0x0000b88000447802 */ /* 0x000fe40000000f00 */
[----:B------:R-:W-:Y:S05]  /*b870*/  CALL.REL.NOINC `($__internal_56_$__cuda_sm70_shflsync_up) ;  /* 0x000015c000007944 */ /* 0x000fea0003c00000 */
        /* <DEDUP_REMOVED lines=18> */
[----:B------:R-:W-:Y:S05]  /*b9a0*/  CALL.REL.NOINC `($__internal_56_$__cuda_sm70_shflsync_up) ;  /* 0x0000149000007944 */ /* 0x000fea0003c00000 */
[----:B0-----:R-:W-:Y:S01]  /*b9b0*/  HFMA2.MMA R76, -RZ, RZ, 0, 9.5367431640625e-07 ;  /* 0x00000010ff4c7435 */ /* 0x001fe200000001ff */
[----:B-1----:R-:W-:-:S02]  /*b9c0*/  MOV R73, R71 ;  /* 0x0000004700497202 */ /* 0x002fc40000000f00 */
[----:B------:R-:W-:Y:S02]  /*b9d0*/  MOV R71, R74 ;  /* 0x0000004a00477202 */ /* 0x000fe40000000f00 */
[----:B------:R-:W-:Y:S02]  /*b9e0*/  MOV R78, RZ ;  /* 0x000000ff004e7202 */ /* 0x000fe40000000f00 */
[----:B------:R-:W-:Y:S02]  /*b9f0*/  MOV R81, 0xffffffff ;  /* 0xffffffff00517802 */ /* 0x000fe40000000f00 */
[----:B------:R-:W-:Y:S02]  /*ba00*/  MOV R68, 0xba20 ;  /* 0x0000ba2000447802 */ /* 0x000fe40000000f00 */
[----:B------:R-:W-:Y:S05]  /*ba10*/  CALL.REL.NOINC `($__internal_56_$__cuda_sm70_shflsync_up) ;  /* 0x0000142000007944 */ /* 0x000fea0003c00000 */
[----:B0-----:R-:W-:Y:S01]  /*ba20*/  HFMA2.MMA R76, -RZ, RZ, 0, 9.5367431640625e-07 ;  /* 0x00000010ff4c7435 */ /* 0x001fe200000001ff */
[----:B-1----:R-:W-:Y:S02]  /*ba30*/  MOV R75, R71 ;  /* 0x00000047004b7202 */ /* 0x002fe40000000f00 */
[----:B------:R-:W-:Y:S02]  /*ba40*/  MOV R71, R82 ;  /* 0x0000005200477202 */ /* 0x000fe40000000f00 */
[----:B------:R-:W-:-:S02]  /*ba50*/  MOV R78, RZ ;  /* 0x000000ff004e7202 */ /* 0x000fc40000000f00 */
[----:B------:R-:W-:Y:S02]  /*ba60*/  MOV R81, 0xffffffff ;  /* 0xffffffff00517802 */ /* 0x000fe40000000f00 */
[----:B------:R-:W-:Y:S02]  /*ba70*/  MOV R68, 0xba90 ;  /* 0x0000ba9000447802 */ /* 0x000fe40000000f00 */
[----:B------:R-:W-:Y:S05]  /*ba80*/  CALL.REL.NOINC `($__internal_56_$__cuda_sm70_shflsync_up) ;  /* 0x000013b000007944 */ /* 0x000fea0003c00000 */
[----:B0-----:R-:W-:Y:S01]  /*ba90*/  HFMA2.MMA R76, -RZ, RZ, 0, 9.5367431640625e-07 ;  /* 0x00000010ff4c7435 */ /* 0x001fe200000001ff */
[----:B-1----:R-:W-:Y:S02]  /*baa0*/  MOV R77, R71 ;  /* 0x00000047004d7202 */ /* 0x002fe40000000f00 */
[----:B------:R-:W-:Y:S02]  /*bab0*/  MOV R71, R83 ;  /* 0x0000005300477202 */ /* 0x000fe40000000f00 */
[----:B------:R-:W-:Y:S02]  /*bac0*/  MOV R78, RZ ;  /* 0x000000ff004e7202 */ /* 0x000fe40000000f00 */
[----:B------:R-:W-:Y:S02]  /*bad0*/  MOV R81, 0xffffffff ;  /* 0xffffffff00517802 */ /* 0x000fe40000000f00 */
[----:B------:R-:W-:-:S02]  /*bae0*/  MOV R68, 0xbb00 ;  /* 0x0000bb0000447802 */ /* 0x000fc40000000f00 */
[----:B------:R-:W-:Y:S05]  /*baf0*/  CALL.REL.NOINC `($__internal_56_$__cuda_sm70_shflsync_up) ;  /* 0x0000134000007944 */ /* 0x000fea0003c00000 */
[----:B01----:R-:W-:Y:S05]  /*bb00*/  BRA `(.L_x_2270) ;  /* 0xffff97f000007947 */ /* 0x003fea000383ffff */
.L_x_2235:
[----:B------:R-:W-:Y:S01]  /*bb10*/  HFMA2.MMA R76, -RZ, RZ, 0, 5.9604644775390625e-08 ;  /* 0x00000001ff4c7435 */ /* 0x000fe200000001ff */
[----:B-1----:R-:W-:-:S02]  /*bb20*/  MOV R71, R80 ;  /* 0x0000005000477202 */ /* 0x002fc40000000f00 */
[----:B------:R-:W-:Y:S02]  /*bb30*/  MOV R78, RZ ;  /* 0x000000ff004e7202 */ /* 0x000fe40000000f00 */
[----:B------:R-:W-:Y:S02]  /*bb40*/  MOV R81, 0xffffffff ;  /* 0xffffffff00517802 */ /* 0x000fe40000000f00 */
[----:B------:R-:W-:Y:S02]  /*bb50*/  MOV R68, 0xbb70 ;  /* 0x0000bb7000447802 */ /* 0x000fe40000000f00 */
[----:B0----5:R-:W-:Y:S05]  /*bb60*/  CALL.REL.NOINC `($__internal_56_$__cuda_sm70_shflsync_up) ;  /* 0x000012d000007944 */ /* 0x021fea0003c00000 */
[----:B0-----:R-:W-:Y:S01]  /*bb70*/  HFMA2.MMA R76, -RZ, RZ, 0, 5.9604644775390625e-08 ;  /* 0x00000001ff4c7435 */ /* 0x001fe200000001ff */
[----:B-1----:R-:W-:Y:S02]  /*bb80*/  MOV R72, R71 ;  /* 0x0000004700487202 */ /* 0x002fe40000000f00 */
[----:B------:R-:W-:Y:S02]  /*bb90*/  MOV R71, R77 ;  /* 0x0000004d00477202 */ /* 0x000fe40000000f00 */
[----:B------:R-:W-:Y:S02]  /*bba0*/  MOV R78, RZ ;  /* 0x000000ff004e7202 */ /* 0x000fe40000000f00 */
[----:B------:R-:W-:-:S02]  /*bbb0*/  MOV R81, 0xffffffff ;  /* 0xffffffff00517802 */ /* 0x000fc40000000f00 */
[----:B------:R-:W-:Y:S02]  /*bbc0*/  MOV R68, 0xbbe0 ;  /* 0x0000bbe000447802 */ /* 0x000fe40000000f00 */
[----:B------:R-:W-:Y:S05]  /*bbd0*/  CALL.REL.NOINC `($__internal_56_$__cuda_sm70_shflsync_up) ;  /* 0x0000126000007944 */ /* 0x000fea0003c00000 */
[----:B0-----:R-:W-:Y:S01]  /*bbe0*/  HFMA2.MMA R76, -RZ, RZ, 0, 5.9604644775390625e-08 ;  /* 0x00000001ff4c7435 */ /* 0x001fe200000001ff */
[----:B-1----:R-:W-:Y:S02]  /*bbf0*/  MOV R73, R71 ;  /* 0x0000004700497202 */ /* 0x002fe40000000f00 */
[----:B------:R-:W-:Y:S02]  /*bc00*/  MOV R71, R82 ;  /* 0x0000005200477202 */ /* 0x000fe40000000f00 */
[----:B------:R-:W-:Y:S02]  /*bc10*/  MOV R78, RZ ;  /* 0x000000ff004e7202 */ /* 0x000fe40000000f00 */
[----:B------:R-:W-:Y:S02]  /*bc20*/  MOV R81, 0xffffffff ;  /* 0xffffffff00517802 */ /* 0x000fe40000000f00 */
[----:B------:R-:W-:Y:S02]  /*bc30*/  MOV R68, 0xbc50 ;  /* 0x0000bc5000447802 */ /* 0x000fe40000000f00 */
[----:B------:R-:W-:Y:S05]  /*bc40*/  CALL.REL.NOINC `($__internal_56_$__cuda_sm70_shflsync_up) ;  /* 0x000011f000007944 */ /* 0x000fea0003c00000 */
[----:B0-----:R-:W-:Y:S01]  /*bc50*/  HFMA2.MMA R76, -RZ, RZ, 0, 5.9604644775390625e-08 ;  /* 0x00000001ff4c7435 */ /* 0x001fe200000001ff */
[----:B-1----:R-:W-:-:S02]  /*bc60*/  MOV R74, R71 ;  /* 0x00000047004a7202 */ /* 0x002fc40000000f00 */
[----:B------:R-:W-:Y:S02]  /*bc70*/  MOV R71, R83 ;  /* 0x0000005300477202 */ /* 0x000fe40000000f00 */
[----:B------:R-:W-:Y:S02]  /*bc80*/  MOV R78, RZ ;  /* 0x000000ff004e7202 */ /* 0x000fe40000000f00 */
[----:B------:R-:W-:Y:S02]  /*bc90*/  MOV R81, 0xffffffff ;  /* 0xffffffff00517802 */ /* 0x000fe40000000f00 */
[----:B------:R-:W-:Y:S02]  /*bca0*/  MOV R68, 0xbcc0 ;  /* 0x0000bcc000447802 */ /* 0x000fe40000000f00 */
[----:B------:R-:W-:Y:S05]  /*bcb0*/  CALL.REL.NOINC `($__internal_56_$__cuda_sm70_shflsync_up) ;  /* 0x0000118000007944 */ /* 0x000fea0003c00000 */
        /* <DEDUP_REMOVED lines=9> */
[----:B------:R-:W-:Y:S05]  /*bd50*/  CALL.REL.NOINC `($__internal_55_$__cuda_sm70_shflsync_idx_p) ;  /* 0x000010a000007944 */ /* 0x000fea0003c00000 */
[----:B0-----:R-:W-:Y:S01]  /*bd60*/  HFMA2.MMA R72, -RZ, RZ, 0, 0 ;  /* 0x00000000ff487435 */ /* 0x001fe200000001ff */
[----:B-1----:R-:W-:Y:S02]  /*bd70*/  MOV R195, R71 ;  /* 0x0000004700c37202 */ /* 0x002fe40000000f00 */
[----:B------:R-:W-:-:S02]  /*bd80*/  MOV R70, R65 ;  /* 0x0000004100467202 */ /* 0x000fc40000000f00 */
[----:B------:R-:W-:Y:S02]  /*bd90*/  MOV R73, 0x1f ;  /* 0x0000001f00497802 */ /* 0x000fe40000000f00 */
[----:B------:R-:W-:Y:S02]  /*bda0*/  MOV R71, 0xffffffff ;  /* 0xffffffff00477802 */ /* 0x000fe40000000f00 */
[----:B------:R-:W-:Y:S02]  /*bdb0*/  MOV R68, 0xbdd0 ;  /* 0x0000bdd000447802 */ /* 0x000fe40000000f00 */
[----:B------:R-:W-:Y:S05]  /*bdc0*/  CALL.REL.NOINC `($__internal_55_$__cuda_sm70_shflsync_idx_p) ;  /* 0x0000103000007944 */ /* 0x000fea0003c00000 */
[----:B0-----:R-:W-:Y:S01]  /*bdd0*/  HFMA2.MMA R72, -RZ, RZ, 0, 0 ;  /* 0x00000000ff487435 */ /* 0x001fe200000001ff */
[----:B-1----:R-:W-:Y:S02]  /*bde0*/  MOV R196, R71 ;  /* 0x0000004700c47202 */ /* 0x002fe40000000f00 */
[----:B------:R-:W-:Y:S02]  /*bdf0*/  MOV R70, R66 ;  /* 0x0000004200467202 */ /* 0x000fe40000000f00 */
[----:B------:R-:W-:Y:S02]  /*be00*/  MOV R73, 0x1f ;  /* 0x0000001f00497802 */ /* 0x000fe40000000f00 */
[----:B------:R-:W-:-:S02]  /*be10*/  MOV R71, 0xffffffff ;  /* 0xffffffff00477802 */ /* 0x000fc40000000f00 */
[----:B------:R-:W-:Y:S02]  /*be20*/  MOV R68, 0xbe40 ;  /* 0x0000be4000447802 */ /* 0x000fe40000000f00 */
[----:B------:R-:W-:Y:S05]  /*be30*/  CALL.REL.NOINC `($__internal_55_$__cuda_sm70_shflsync_idx_p) ;  /* 0x00000fc000007944 */ /* 0x000fea0003c00000 */
[----:B0-----:R-:W-:Y:S01]  /*be40*/  HFMA2.MMA R72, -RZ, RZ, 0, 0 ;  /* 0x00000000ff487435 */ /* 0x001fe200000001ff */
[----:B-1----:R-:W-:Y:S02]  /*be50*/  MOV R74, R71 ;  /* 0x00000047004a7202 */ /* 0x002fe40000000f00 */
[----:B------:R-:W-:Y:S02]  /*be60*/  MOV R70, R67 ;  /* 0x0000004300467202 */ /* 0x000fe40000000f00 */
[----:B------:R-:W-:Y:S02]  /*be70*/  MOV R73, 0x1f ;  /* 0x0000001f00497802 */ /* 0x000fe40000000f00 */
[----:B------:R-:W-:Y:S02]  /*be80*/  MOV R71, 0xffffffff ;  /* 0xffffffff00477802 */ /* 0x000fe40000000f00 */
[----:B------:R-:W-:Y:S02]  /*be90*/  MOV R68, 0xbeb0 ;  /* 0x0000beb000447802 */ /* 0x000fe40000000f00 */
[----:B------:R-:W-:Y:S05]  /*bea0*/  CALL.REL.NOINC `($__internal_55_$__cuda_sm70_shflsync_idx_p) ;  /* 0x00000f5000007944 */ /* 0x000fea0003c00000 */
[----:B-1----:R-:W-:Y:S01]  /*beb0*/  MOV R75, R71 ;  /* 0x00000047004b7202 */ /* 0x002fe20000000f00 */
[----:B0-----:R-:W-:Y:S05]  /*bec0*/  BRA `(.L_x_2271) ;  /* 0xffff975000007947 */ /* 0x001fea000383ffff */
.L_x_2238:
[----:B------:R-:W-:Y:S01]  /*bed0*/  HFMA2.MMA R86, -RZ, RZ, 0, 5.9604644775390625e-08 ;  /* 0x00000001ff567435 */ /* 0x000fe200000001ff */
[----:B------:R-:W-:-:S02]  /*bee0*/  MOV R73, R76 ;  /* 0x0000004c00497202 */ /* 0x000fc40000000f00 */
[----:B------:R-:W-:Y:S02]  /*bef0*/  MOV R79, 0x1f ;  /* 0x0000001f004f7802 */ /* 0x000fe40000000f00 */
[----:B------:R-:W-:Y:S02]  /*bf00*/  MOV R80, 0xffffffff ;  /* 0xffffffff00507802 */ /* 0x000fe40000000f00 */
[----:B------:R-:W-:Y:S02]  /*bf10*/  MOV R68, 0xbf30 ;  /* 0x0000bf3000447802 */ /* 0x000fe40000000f00 */
[----:B------:R-:W-:Y:S05]  /*bf20*/  CALL.REL.NOINC `($__internal_54_$__cuda_sm70_shflsync_down) ;  /* 0x00000e9000007944 */ /* 0x000fea0003c00000 */
[----:B-1----:R-:W-:Y:S01]  /*bf30*/  MOV R70, R86 ;  /* 0x0000005600467202 */ /* 0x002fe20000000f00 */
[----:B0-----:R-:W-:Y:S05]  /*bf40*/  BRA `(.L_x_2272) ;  /* 0xffffaca000007947 */ /* 0x001fea000383ffff */
.L_x_2239:
[----:B------:R-:W-:Y:S01]  /*bf50*/  HFMA2.MMA R86, -RZ, RZ, 0, 5.9604644775390625e-08 ;  /* 0x00000001ff567435 */ /* 0x000fe200000001ff */
[----:B------:R-:W-:Y:S02]  /*bf60*/  MOV R73, R77 ;  /* 0x0000004d00497202 */ /* 0x000fe40000000f00 */
[----:B------:R-:W-:Y:S02]  /*bf70*/  MOV R79, 0x1f ;  /* 0x0000001f004f7802 */ /* 0x000fe40000000f00 */
[----:B------:R-:W-:-:S02]  /*bf80*/  MOV R80, 0xffffffff ;  /* 0xffffffff00507802 */ /* 0x000fc40000000f00 */
[----:B------:R-:W-:Y:S02]  /*bf90*/  MOV R68, 0xbfb0 ;  /* 0x0000bfb000447802 */ /* 0x000fe40000000f00 */
[----:B01----:R-:W-:Y:S05]  /*bfa0*/  CALL.REL.NOINC `($__internal_54_$__cuda_sm70_shflsync_down) ;  /* 0x00000e1000007944 */ /* 0x003fea0003c00000 */
[----:B-1----:R-:W-:Y:S01]  /*bfb0*/  MOV R71, R86 ;  /* 0x0000005600477202 */ /* 0x002fe20000000f00 */
[----:B------:R-:W-:Y:S01]  /*bfc0*/  HFMA2.MMA R86, -RZ, RZ, 0, 5.9604644775390625e-08 ;  /* 0x00000001ff567435 */ /* 0x000fe200000001ff */
[----:B0-----:R-:W-:Y:S02]  /*bfd0*/  MOV R73, R75 ;  /* 0x0000004b00497202 */ /* 0x001fe40000000f00 */
[----:B------:R-:W-:Y:S02]  /*bfe0*/  MOV R79, 0x1f ;  /* 0x0000001f004f7802 */ /* 0x000fe40000000f00 */
[----:B------:R-:W-:Y:S02]  /*bff0*/  MOV R80, 0xffffffff ;  /* 0xffffffff00507802 */ /* 0x000fe40000000f00 */
[----:B------:R-:W-:Y:S02]  /*c000*/  MOV R68, 0xc020 ;  /* 0x0000c02000447802 */ /* 0x000fe40000000f00 */
[----:B------:R-:W-:Y:S05]  /*c010*/  CALL.REL.NOINC `($__internal_54_$__cuda_sm70_shflsync_down) ;  /* 0x00000da000007944 */ /* 0x000fea0003c00000 */
[----:B-1----:R-:W-:Y:S01]  /*c020*/  MOV R72, R86 ;  /* 0x0000005600487202 */ /* 0x002fe20000000f00 */
[----:B------:R-:W-:Y:S01]  /*c030*/  HFMA2.MMA R86, -RZ, RZ, 0, 5.9604644775390625e-08 ;  /* 0x00000001ff567435 */ /* 0x000fe200000001ff */
[----:B0-----:R-:W-:-:S02]  /*c040*/  MOV R73, R74 ;  /* 0x0000004a00497202 */ /* 0x001fc40000000f00 */
[----:B------:R-:W-:Y:S02]  /*c050*/  MOV R79, 0x1f ;  /* 0x0000001f004f7802 */ /* 0x000fe40000000f00 */
[----:B------:R-:W-:Y:S02]  /*c060*/  MOV R80, 0xffffffff ;  /* 0xffffffff00507802 */ /* 0x000fe40000000f00 */
[----:B------:R-:W-:Y:S02]  /*c070*/  MOV R68, 0xc090 ;  /* 0x0000c09000447802 */ /* 0x000fe40000000f00 */
[----:B------:R-:W-:Y:S05]  /*c080*/  CALL.REL.NOINC `($__internal_54_$__cuda_sm70_shflsync_down) ;  /* 0x00000d3000007944 */ /* 0x000fea0003c00000 */
[----:B-1----:R-:W-:Y:S01]  /*c090*/  MOV R68, R86 ;  /* 0x0000005600447202 */ /* 0x002fe20000000f00 */
[----:B0-----:R-:W-:Y:S05]  /*c0a0*/  BRA `(.L_x_2273) ;  /* 0xffffab8000007947 */ /* 0x001fea000383ffff */
.L_x_2242:
[----:B------:R-:W-:Y:S01]  /*c0b0*/  HFMA2.MMA R86, -RZ, RZ, 0, 1.1920928955078125e-07 ;  /* 0x00000002ff567435 */ /* 0x000fe200000001ff */
[----:B------:R-:W-:Y:S02]  /*c0c0*/  MOV R73, R76 ;  /* 0x0000004c00497202 */ /* 0x000fe40000000f00 */
[----:B------:R-:W-:Y:S02]  /*c0d0*/  MOV R79, 0x1f ;  /* 0x0000001f004f7802 */ /* 0x000fe40000000f00 */
[----:B------:R-:W-:-:S02]  /*c0e0*/  MOV R80, 0xffffffff ;  /* 0xffffffff00507802 */ /* 0x000fc40000000f00 */
[----:B0-----:R-:W-:Y:S02]  /*c0f0*/  MOV R68, 0xc110 ;  /* 0x0000c11000447802 */ /* 0x001fe40000000f00 */
[----:B-1234-:R-:W-:Y:S05]  /*c100*/  CALL.REL.NOINC `($__internal_54_$__cuda_sm70_shflsync_down) ;  /* 0x00000cb000007944 */ /* 0x01efea0003c00000 */
[----:B-1----:R-:W-:Y:S01]  /*c110*/  MOV R70, R86 ;  /* 0x0000005600467202 */ /* 0x002fe20000000f00 */
[----:B------:R-:W-:Y:S01]  /*c120*/  HFMA2.MMA R86, -RZ, RZ, 0, 1.1920928955078125e-07 ;  /* 0x00000002ff567435 */ /* 0x000fe200000001ff */
[----:B0-----:R-:W-:Y:S02]  /*c130*/  MOV R73, R77 ;  /* 0x0000004d00497202 */ /* 0x001fe40000000f00 */
[----:B------:R-:W-:Y:S02]  /*c140*/  MOV R79, 0x1f ;  /* 0x0000001f004f7802 */ /* 0x000fe40000000f00 */
[----:B------:R-:W-:Y:S02]  /*c150*/  MOV R80, 0xffffffff ;  /* 0xffffffff00507802 */ /* 0x000fe40000000f00 */
[----:B------:R-:W-:Y:S02]  /*c160*/  MOV R68, 0xc180 ;  /* 0x0000c18000447802 */ /* 0x000fe40000000f00 */
[----:B------:R-:W-:Y:S05]  /*c170*/  CALL.REL.NOINC `($__internal_54_$__cuda_sm70_shflsync_down) ;  /* 0x00000c4000007944 */ /* 0x000fea0003c00000 */
[----:B-1----:R-:W-:Y:S01]  /*c180*/  MOV R71, R86 ;  /* 0x0000005600477202 */ /* 0x002fe20000000f00 */
[----:B------:R-:W-:Y:S01]  /*c190*/  HFMA2.MMA R86, -RZ, RZ, 0, 1.1920928955078125e-07 ;  /* 0x00000002ff567435 */ /* 0x000fe200000001ff */
[----:B0-----:R-:W-:-:S02]  /*c1a0*/  MOV R73, R75 ;  /* 0x0000004b00497202 */ /* 0x001fc40000000f00 */
[----:B------:R-:W-:Y:S02]  /*c1b0*/  MOV R79, 0x1f ;  /* 0x0000001f004f7802 */ /* 0x000fe40000000f00 */
[----:B------:R-:W-:Y:S02]  /*c1c0*/  MOV R80, 0xffffffff ;  /* 0xffffffff00507802 */ /* 0x000fe40000000f00 */
[----:B------:R-:W-:Y:S02]  /*c1d0*/  MOV R68, 0xc1f0 ;  /* 0x0000c1f000447802 */ /* 0x000fe40000000f00 */
[----:B------:R-:W-:Y:S05]  /*c1e0*/  CALL.REL.NOINC `($__internal_54_$__cuda_sm70_shflsync_down) ;  /* 0x00000bd000007944 */ /* 0x000fea0003c00000 */
[----:B-1----:R-:W-:Y:S01]  /*c1f0*/  MOV R72, R86 ;  /* 0x0000005600487202 */ /* 0x002fe20000000f00 */
[----:B------:R-:W-:Y:S01]  /*c200*/  HFMA2.MMA R86, -RZ, RZ, 0, 1.1920928955078125e-07 ;  /* 0x00000002ff567435 */ /* 0x000fe200000001ff */
[----:B0-----:R-:W-:Y:S02]  /*c210*/  MOV R73, R74 ;  /* 0x0000004a00497202 */ /* 0x001fe40000000f00 */
[----:B------:R-:W-:Y:S02]  /*c220*/  MOV R79, 0x1f ;  /* 0x0000001f004f7802 */ /* 0x000fe40000000f00 */
[----:B------:R-:W-:-:S02]  /*c230*/  MOV R80, 0xffffffff ;  /* 0xffffffff00507802 */ /* 0x000fc40000000f00 */
[----:B------:R-:W-:Y:S02]  /*c240*/  MOV R68, 0xc260 ;  /* 0x0000c26000447802 */ /* 0x000fe40000000f00 */
[----:B------:R-:W-:Y:S05]  /*c250*/  CALL.REL.NOINC `($__internal_54_$__cuda_sm70_shflsync_down) ;  /* 0x00000b6000007944 */ /* 0x000fea0003c00000 */
[----:B-1----:R-:W-:Y:S01]  /*c260*/  MOV R68, R86 ;  /* 0x0000005600447202 */ /* 0x002fe20000000f00 */
[----:B0-----:R-:W-:Y:S05]  /*c270*/  BRA `(.L_x_2274) ;  /* 0xffffab0000007947 */ /* 0x001fea000383ffff */
.L_x_2245:
[----:B------:R-:W-:Y:S01]  /*c280*/  HFMA2.MMA R86, -RZ, RZ, 0, 2.384185791015625e-07 ;  /* 0x00000004ff567435 */ /* 0x000fe200000001ff */
[----:B------:R-:W-:Y:S02]  /*c290*/  MOV R73, R76 ;  /* 0x0000004c00497202 */ /* 0x000fe40000000f00 */
[----:B------:R-:W-:Y:S02]  /*c2a0*/  MOV R79, 0x1f ;  /* 0x0000001f004f7802 */ /* 0x000fe40000000f00 */
[----:B------:R-:W-:Y:S02]  /*c2b0*/  MOV R80, 0xffffffff ;  /* 0xffffffff00507802 */ /* 0x000fe40000000f00 */
[----:B0-----:R-:W-:Y:S02]  /*c2c0*/  MOV R68, 0xc2e0 ;  /* 0x0000c2e000447802 */ /* 0x001fe40000000f00 */
[----:B-1234-:R-:W-:Y:S05]  /*c2d0*/  CALL.REL.NOINC `($__internal_54_$__cuda_sm70_shflsync_down) ;  /* 0x00000ae000007944 */ /* 0x01efea0003c00000 */
[----:B-1----:R-:W-:Y:S01]  /*c2e0*/  MOV R70, R86 ;  /* 0x0000005600467202 */ /* 0x002fe20000000f00 */
[----:B0-----:R-:W-:Y:S05]  /*c2f0*/  BRA `(.L_x_2275) ;  /* 0xffffaba000007947 */ /* 0x001fea000383ffff */
.L_x_2246:
[----:B------:R-:W-:Y:S01]  /*c300*/  HFMA2.MMA R86, -RZ, RZ, 0, 2.384185791015625e-07 ;  /* 0x00000004ff567435 */ /* 0x000fe200000001ff */
[----:B------:R-:W-:-:S02]  /*c310*/  MOV R73, R77 ;  /* 0x0000004d00497202 */ /* 0x000fc40000000f00 */
[----:B------:R-:W-:Y:S02]  /*c320*/  MOV R79, 0x1f ;  /* 0x0000001f004f7802 */ /* 0x000fe40000000f00 */
[----:B------:R-:W-:Y:S02]  /*c330*/  MOV R80, 0xffffffff ;  /* 0xffffffff00507802 */ /* 0x000fe40000000f00 */
[----:B0-----:R-:W-:Y:S02]  /*c340*/  MOV R68, 0xc360 ;  /* 0x0000c36000447802 */ /* 0x001fe40000000f00 */
[----:B-1234-:R-:W-:Y:S05]  /*c350*/  CALL.REL.NOINC `($__internal_54_$__cuda_sm70_shflsync_down) ;  /* 0x00000a6000007944 */ /* 0x01efea0003c00000 */
[----:B-1----:R-:W-:Y:S01]  /*c360*/  MOV R71, R86 ;  /* 0x0000005600477202 */ /* 0x002fe20000000f00 */
[----:B------:R-:W-:Y:S01]  /*c370*/  HFMA2.MMA R86, -RZ, RZ, 0, 2.384185791015625e-07 ;  /* 0x00000004ff567435 */ /* 0x000fe200000001ff */
[----:B0-----:R-:W-:Y:S02]  /*c380*/  MOV R73, R75 ;  /* 0x0000004b00497202 */ /* 0x001fe40000000f00 */
[----:B------:R-:W-:Y:S02]  /*c390*/  MOV R79, 0x1f ;  /* 0x0000001f004f7802 */ /* 0x000fe40000000f00 */
[----:B------:R-:W-:-:S02]  /*c3a0*/  MOV R80, 0xffffffff ;  /* 0xffffffff00507802 */ /* 0x000fc40000000f00 */
[----:B------:R-:W-:Y:S02]  /*c3b0*/  MOV R68, 0xc3d0 ;  /* 0x0000c3d000447802 */ /* 0x000fe40000000f00 */
[----:B------:R-:W-:Y:S05]  /*c3c0*/  CALL.REL.NOINC `($__internal_54_$__cuda_sm70_shflsync_down) ;  /* 0x000009f000007944 */ /* 0x000fea0003c00000 */
[----:B-1----:R-:W-:Y:S01]  /*c3d0*/  MOV R72, R86 ;  /* 0x0000005600487202 */ /* 0x002fe20000000f00 */
[----:B------:R-:W-:Y:S01]  /*c3e0*/  HFMA2.MMA R86, -RZ, RZ, 0, 2.384185791015625e-07 ;  /* 0x00000004ff567435 */ /* 0x000fe200000001ff */
[----:B0-----:R-:W-:Y:S02]  /*c3f0*/  MOV R73, R74 ;  /* 0x0000004a00497202 */ /* 0x001fe40000000f00 */
[----:B------:R-:W-:Y:S02]  /*c400*/  MOV R79, 0x1f ;  /* 0x0000001f004f7802 */ /* 0x000fe40000000f00 */
[----:B------:R-:W-:Y:S02]  /*c410*/  MOV R80, 0xffffffff ;  /* 0xffffffff00507802 */ /* 0x000fe40000000f00 */
[----:B------:R-:W-:Y:S02]  /*c420*/  MOV R68, 0xc440 ;  /* 0x0000c44000447802 */ /* 0x000fe40000000f00 */
[----:B------:R-:W-:Y:S05]  /*c430*/  CALL.REL.NOINC `($__internal_54_$__cuda_sm70_shflsync_down) ;  /* 0x0000098000007944 */ /* 0x000fea0003c00000 */
[----:B-1----:R-:W-:Y:S01]  /*c440*/  MOV R68, R86 ;  /* 0x0000005600447202 */ /* 0x002fe20000000f00 */
[----:B0-----:R-:W-:Y:S05]  /*c450*/  BRA `(.L_x_2276) ;  /* 0xffffaa8000007947 */ /* 0x001fea000383ffff */
.L_x_2249:
[----:B------:R-:W-:Y:S01]  /*c460*/  HFMA2.MMA R86, -RZ, RZ, 0, 4.76837158203125e-07 ;  /* 0x00000008ff567435 */ /* 0x000fe200000001ff */
[----:B------:R-:W-:-:S02]  /*c470*/  MOV R73, R76 ;  /* 0x0000004c00497202 */ /* 0x000fc40000000f00 */
[----:B------:R-:W-:Y:S02]  /*c480*/  MOV R79, 0x1f ;  /* 0x0000001f004f7802 */ /* 0x000fe40000000f00 */
[----:B------:R-:W-:Y:S02]  /*c490*/  MOV R80, 0xffffffff ;  /* 0xffffffff00507802 */ /* 0x000fe40000000f00 */
[----:B0-----:R-:W-:Y:S02]  /*c4a0*/  MOV R68, 0xc4c0 ;  /* 0x0000c4c000447802 */ /* 0x001fe40000000f00 */
[----:B-1234-:R-:W-:Y:S05]  /*c4b0*/  CALL.REL.NOINC `($__internal_54_$__cuda_sm70_shflsync_down) ;  /* 0x0000090000007944 */ /* 0x01efea0003c00000 */
[----:B-1----:R-:W-:Y:S01]  /*c4c0*/  MOV R70, R86 ;  /* 0x0000005600467202 */ /* 0x002fe20000000f00 */
[----:B------:R-:W-:Y:S01]  /*c4d0*/  HFMA2.MMA R86, -RZ, RZ, 0, 4.76837158203125e-07 ;  /* 0x00000008ff567435 */ /* 0x000fe200000001ff */
[----:B0-----:R-:W-:Y:S02]  /*c4e0*/  MOV R73, R77 ;  /* 0x0000004d00497202 */ /* 0x001fe40000000f00 */
[----:B------:R-:W-:Y:S02]  /*c4f0*/  MOV R79, 0x1f ;  /* 0x0000001f004f7802 */ /* 0x000fe40000000f00 */
[----:B------:R-:W-:-:S02]  /*c500*/  MOV R80, 0xffffffff ;  /* 0xffffffff00507802 */ /* 0x000fc40000000f00 */
[----:B------:R-:W-:Y:S02]  /*c510*/  MOV R68, 0xc530 ;  /* 0x0000c53000447802 */ /* 0x000fe40000000f00 */
[----:B------:R-:W-:Y:S05]  /*c520*/  CALL.REL.NOINC `($__internal_54_$__cuda_sm70_shflsync_down) ;  /* 0x0000089000007944 */ /* 0x000fea0003c00000 */
[----:B-1----:R-:W-:Y:S01]  /*c530*/  MOV R71, R86 ;  /* 0x0000005600477202 */ /* 0x002fe20000000f00 */
[----:B------:R-:W-:Y:S01]  /*c540*/  HFMA2.MMA R86, -RZ, RZ, 0, 4.76837158203125e-07 ;  /* 0x00000008ff567435 */ /* 0x000fe200000001ff */
[----:B0-----:R-:W-:Y:S02]  /*c550*/  MOV R73, R75 ;  /* 0x0000004b00497202 */ /* 0x001fe40000000f00 */
[----:B------:R-:W-:Y:S02]  /*c560*/  MOV R79, 0x1f ;  /* 0x0000001f004f7802 */ /* 0x000fe40000000f00 */
[----:B------:R-:W-:Y:S02]  /*c570*/  MOV R80, 0xffffffff ;  /* 0xffffffff00507802 */ /* 0x000fe40000000f00 */
[----:B------:R-:W-:Y:S02]  /*c580*/  MOV R68, 0xc5a0 ;  /* 0x0000c5a000447802 */ /* 0x000fe40000000f00 */
[----:B------:R-:W-:Y:S05]  /*c590*/  CALL.REL.NOINC `($__internal_54_$__cuda_sm70_shflsync_down) ;  /* 0x0000082000007944 */ /* 0x000fea0003c00000 */
[----:B-1----:R-:W-:Y:S01]  /*c5a0*/  MOV R72, R86 ;  /* 0x0000005600487202 */ /* 0x002fe20000000f00 */
[----:B------:R-:W-:Y:S01]  /*c5b0*/  HFMA2.MMA R86, -RZ, RZ, 0, 4.76837158203125e-07 ;  /* 0x00000008ff567435 */ /* 0x000fe200000001ff */
[----:B0-----:R-:W-:-:S02]  /*c5c0*/  MOV R73, R74 ;  /* 0x0000004a00497202 */ /* 0x001fc40000000f00 */
[----:B------:R-:W-:Y:S02]  /*c5d0*/  MOV R79, 0x1f ;  /* 0x0000001f004f7802 */ /* 0x000fe40000000f00 */
[----:B------:R-:W-:Y:S02]  /*c5e0*/  MOV R80, 0xffffffff ;  /* 0xffffffff00507802 */ /* 0x000fe40000000f00 */
[----:B------:R-:W-:Y:S02]  /*c5f0*/  MOV R68, 0xc610 ;  /* 0x0000c61000447802 */ /* 0x000fe40000000f00 */
[----:B------:R-:W-:Y:S05]  /*c600*/  CALL.REL.NOINC `($__internal_54_$__cuda_sm70_shflsync_down) ;  /* 0x000007b000007944 */ /* 0x000fea0003c00000 */
[----:B-1----:R-:W-:Y:S01]  /*c610*/  MOV R68, R86 ;  /* 0x0000005600447202 */ /* 0x002fe20000000f00 */
[----:B0-----:R-:W-:Y:S05]  /*c620*/  BRA `(.L_x_2277) ;  /* 0xffffaa0000007947 */ /* 0x001fea000383ffff */
.L_x_2252:
[----:B------:R-:W-:Y:S01]  /*c630*/  HFMA2.MMA R86, -RZ, RZ, 0, 9.5367431640625e-07 ;  /* 0x00000010ff567435 */ /* 0x000fe200000001ff */
[----:B------:R-:W-:Y:S02]  /*c640*/  MOV R73, R76 ;  /* 0x0000004c00497202 */ /* 0x000fe40000000f00 */
[----:B------:R-:W-:Y:S02]  /*c650*/  MOV R79, 0x1f ;  /* 0x0000001f004f7802 */ /* 0x000fe40000000f00 */
[----:B------:R-:W-:-:S02]  /*c660*/  MOV R80, 0xffffffff ;  /* 0xffffffff00507802 */ /* 0x000fc40000000f00 */
[----:B0-----:R-:W-:Y:S02]  /*c670*/  MOV R68, 0xc690 ;  /* 0x0000c69000447802 */ /* 0x001fe40000000f00 */
[----:B-1234-:R-:W-:Y:S05]  /*c680*/  CALL.REL.NOINC `($__internal_54_$__cuda_sm70_shflsync_down) ;  /* 0x0000073000007944 */ /* 0x01efea0003c00000 */
[----:B-1----:R-:W-:Y:S01]  /*c690*/  MOV R70, R86 ;  /* 0x0000005600467202 */ /* 0x002fe20000000f00 */
[----:B0-----:R-:W-:Y:S05]  /*c6a0*/  BRA `(.L_x_2278) ;  /* 0xffffaaa000007947 */ /* 0x001fea000383ffff */
.L_x_2253:
[----:B------:R-:W-:Y:S01]  /*c6b0*/  HFMA2.MMA R86, -RZ, RZ, 0, 9.5367431640625e-07 ;  /* 0x00000010ff567435 */ /* 0x000fe200000001ff */
[----:B------:R-:W-:Y:S02]  /*c6c0*/  MOV R73, R77 ;  /* 0x0000004d00497202 */ /* 0x000fe40000000f00 */
[----:B------:R-:W-:Y:S02]  /*c6d0*/  MOV R79, 0x1f ;  /* 0x0000001f004f7802 */ /* 0x000fe40000000f00 */
[----:B------:R-:W-:Y:S02]  /*c6e0*/  MOV R80, 0xffffffff ;  /* 0xffffffff00507802 */ /* 0x000fe40000000f00 */
[----:B0-----:R-:W-:Y:S02]  /*c6f0*/  MOV R68, 0xc710 ;  /* 0x0000c71000447802 */ /* 0x001fe40000000f00 */
[----:B-1234-:R-:W-:Y:S05]  /*c700*/  CALL.REL.NOINC `($__internal_54_$__cuda_sm70_shflsync_down) ;  /* 0x000006b000007944 */ /* 0x01efea0003c00000 */
[----:B-1----:R-:W-:Y:S01]  /*c710*/  MOV R71, R86 ;  /* 0x0000005600477202 */ /* 0x002fe20000000f00 */
[----:B------:R-:W-:Y:S01]  /*c720*/  HFMA2.MMA R86, -RZ, RZ, 0, 9.5367431640625e-07 ;  /* 0x00000010ff567435 */ /* 0x000fe200000001ff */
[----:B0-----:R-:W-:-:S02]  /*c730*/  MOV R73, R75 ;  /* 0x0000004b00497202 */ /* 0x001fc40000000f00 */
[----:B------:R-:W-:Y:S02]  /*c740*/  MOV R79, 0x1f ;  /* 0x0000001f004f7802 */ /* 0x000fe40000000f00 */
[----:B------:R-:W-:Y:S02]  /*c750*/  MOV R80, 0xffffffff ;  /* 0xffffffff00507802 */ /* 0x000fe40000000f00 */
[----:B------:R-:W-:Y:S02]  /*c760*/  MOV R68, 0xc780 ;  /* 0x0000c78000447802 */ /* 0x000fe40000000f00 */
[----:B------:R-:W-:Y:S05]  /*c770*/  CALL.REL.NOINC `($__internal_54_$__cuda_sm70_shflsync_down) ;  /* 0x0000064000007944 */ /* 0x000fea0003c00000 */
[----:B-1----:R-:W-:Y:S01]  /*c780*/  MOV R72, R86 ;  /* 0x0000005600487202 */ /* 0x002fe20000000f00 */
[----:B------:R-:W-:Y:S01]  /*c790*/  HFMA2.MMA R86, -RZ, RZ, 0, 9.5367431640625e-07 ;  /* 0x00000010ff567435 */ /* 0x000fe200000001ff */
[----:B0-----:R-:W-:Y:S02]  /*c7a0*/  MOV R73, R74 ;  /* 0x0000004a00497202 */ /* 0x001fe40000000f00 */
[----:B------:R-:W-:Y:S02]  /*c7b0*/  MOV R79, 0x1f ;  /* 0x0000001f004f7802 */ /* 0x000fe40000000f00 */
[----:B------:R-:W-:-:S02]  /*c7c0*/  MOV R80, 0xffffffff ;  /* 0xffffffff00507802 */ /* 0x000fc40000000f00 */
[----:B------:R-:W-:Y:S02]  /*c7d0*/  MOV R68, 0xc7f0 ;  /* 0x0000c7f000447802 */ /* 0x000fe40000000f00 */
[----:B------:R-:W-:Y:S05]  /*c7e0*/  CALL.REL.NOINC `($__internal_54_$__cuda_sm70_shflsync_down) ;  /* 0x000005d000007944 */ /* 0x000fea0003c00000 */
[----:B-1----:R-:W-:Y:S01]  /*c7f0*/  MOV R68, R86 ;  /* 0x0000005600447202 */ /* 0x002fe20000000f00 */
[----:B0-----:R-:W-:Y:S05]  /*c800*/  BRA `(.L_x_2279) ;  /* 0xffffa98000007947 */ /* 0x001fea000383ffff */
.L_x_2256:
[----:B----4-:R-:W-:Y:S01]  /*c810*/  HFMA2.MMA R72, -RZ, RZ, 0, 0 ;  /* 0x00000000ff487435 */ /* 0x010fe200000001ff */
[----:B-1----:R-:W-:Y:S02]  /*c820*/  MOV R70, R76 ;  /* 0x0000004c00467202 */ /* 0x002fe40000000f00 */
[----:B------:R-:W-:Y:S02]  /*c830*/  MOV R73, 0x1f ;  /* 0x0000001f00497802 */ /* 0x000fe40000000f00 */
[----:B---3--:R-:W-:Y:S02]  /*c840*/  MOV R71, 0xffffffff ;  /* 0xffffffff00477802 */ /* 0x008fe40000000f00 */
[----:B0-----:R-:W-:Y:S02]  /*c850*/  MOV R68, 0xc870 ;  /* 0x0000c87000447802 */ /* 0x001fe40000000f00 */
[----:B--2---:R-:W-:Y:S05]  /*c860*/  CALL.REL.NOINC `($__internal_55_$__cuda_sm70_shflsync_idx_p) ;  /* 0x0000059000007944 */ /* 0x004fea0003c00000 */
        /* <DEDUP_REMOVED lines=21> */
[----:B------:R-:W-:Y:S01]  /*c9c0*/  HFMA2.MMA R86, -RZ, RZ, 0, 5.9604644775390625e-08 ;  /* 0x00000001ff567435 */ /* 0x000fe200000001ff */
[----:B-1----:R-:W-:-:S02]  /*c9d0*/  MOV R227, R71 ;  /* 0x0000004700e37202 */ /* 0x002fc40000000f00 */
[----:B0-----:R-:W-:Y:S02]  /*c9e0*/  MOV R73, R76 ;  /* 0x0000004c00497202 */ /* 0x001fe40000000f00 */
[----:B------:R-:W-:Y:S02]  /*c9f0*/  MOV R79, 0x1f ;  /* 0x0000001f004f7802 */ /* 0x000fe40000000f00 */
[----:B------:R-:W-:Y:S02]  /*ca00*/  MOV R80, 0xffffffff ;  /* 0xffffffff00507802 */ /* 0x000fe40000000f00 */
[----:B------:R-:W-:Y:S02]  /*ca10*/  MOV R68, 0xca30 ;  /* 0x0000ca3000447802 */ /* 0x000fe40000000f00 */
[----:B------:R-:W-:Y:S05]  /*ca20*/  CALL.REL.NOINC `($__internal_54_$__cuda_sm70_shflsync_down) ;  /* 0x0000039000007944 */ /* 0x000fea0003c00000 */
[----:B-1----:R-:W-:Y:S01]  /*ca30*/  MOV R85, R86 ;  /* 0x0000005600557202 */ /* 0x002fe20000000f00 */
[----:B------:R-:W-:Y:S01]  /*ca40*/  HFMA2.MMA R86, -RZ, RZ, 0, 5.9604644775390625e-08 ;  /* 0x00000001ff567435 */ /* 0x000fe200000001ff */
[----:B0-----:R-:W-:Y:S02]  /*ca50*/  MOV R73, R77 ;  /* 0x0000004d00497202 */ /* 0x001fe40000000f00 */
[----:B------:R-:W-:-:S02]  /*ca60*/  MOV R79, 0x1f ;  /* 0x0000001f004f7802 */ /* 0x000fc40000000f00 */
[----:B------:R-:W-:Y:S02]  /*ca70*/  MOV R80, 0xffffffff ;  /* 0xffffffff00507802 */ /* 0x000fe40000000f00 */
[----:B------:R-:W-:Y:S02]  /*ca80*/  MOV R68, 0xcaa0 ;  /* 0x0000caa000447802 */ /* 0x000fe40000000f00 */
[----:B------:R-:W-:Y:S05]  /*ca90*/  CALL.REL.NOINC `($__internal_54_$__cuda_sm70_shflsync_down) ;  /* 0x0000032000007944 */ /* 0x000fea0003c00000 */
[----:B-1----:R-:W-:Y:S01]  /*caa0*/  MOV R87, R86 ;  /* 0x0000005600577202 */ /* 0x002fe20000000f00 */
[----:B------:R-:W-:Y:S01]  /*cab0*/  HFMA2.MMA R86, -RZ, RZ, 0, 5.9604644775390625e-08 ;  /* 0x00000001ff567435 */ /* 0x000fe200000001ff */
[----:B0-----:R-:W-:Y:S02]  /*cac0*/  MOV R73, R75 ;  /* 0x0000004b00497202 */ /* 0x001fe40000000f00 */
[----:B------:R-:W-:Y:S02]  /*cad0*/  MOV R79, 0x1f ;  /* 0x0000001f004f7802 */ /* 0x000fe40000000f00 */
[----:B------:R-:W-:Y:S02]  /*cae0*/  MOV R80, 0xffffffff ;  /* 0xffffffff00507802 */ /* 0x000fe40000000f00 */
[----:B------:R-:W-:-:S02]  /*caf0*/  MOV R68, 0xcb10 ;  /* 0x0000cb1000447802 */ /* 0x000fc40000000f00 */
        /* <DEDUP_REMOVED lines=20> */
[----:B-1----:R-:W-:Y:S05]  /*cc40*/  CALL.REL.NOINC `($__internal_55_$__cuda_sm70_shflsync_idx_p) ;  /* 0x000001b000007944 */ /* 0x002fea0003c00000 */
[----:B0-----:R-:W-:Y:S01]  /*cc50*/  HFMA2.MMA R72, -RZ, RZ, 0, 0 ;  /* 0x00000000ff487435 */ /* 0x001fe200000001ff */
[----:B-1----:R-:W-:Y:S02]  /*cc60*/  MOV R78, R71 ;  /* 0x00000047004e7202 */ /* 0x002fe40000000f00 */
[----:B------:R-:W-:Y:S02]  /*cc70*/  MOV R70, R65 ;  /* 0x0000004100467202 */ /* 0x000fe40000000f00 */
[----:B------:R-:W-:Y:S02]  /*cc80*/  MOV R73, 0x1f ;  /* 0x0000001f00497802 */ /* 0x000fe40000000f00 */
[----:B------:R-:W-:Y:S02]  /*cc90*/  MOV R71, 0xffffffff ;  /* 0xffffffff00477802 */ /* 0x000fe40000000f00 */
[----:B------:R-:W-:Y:S02]  /*cca0*/  MOV R68, 0xccc0 ;  /* 0x0000ccc000447802 */ /* 0x000fe40000000f00 */
[----:B------:R-:W-:Y:S05]  /*ccb0*/  CALL.REL.NOINC `($__internal_55_$__cuda_sm70_shflsync_idx_p) ;  /* 0x0000014000007944 */ /* 0x000fea0003c00000 */
[----:B0-----:R-:W-:Y:S01]  /*ccc0*/  HFMA2.MMA R72, -RZ, RZ, 0, 0 ;  /* 0x00000000ff487435 */ /* 0x001fe200000001ff */
[----:B-1----:R-:W-:-:S02]  /*ccd0*/  MOV R77, R71 ;  /* 0x00000047004d7202 */ /* 0x002fc40000000f00 */
[----:B------:R-:W-:Y:S02]  /*cce0*/  MOV R70, R66 ;  /* 0x0000004200467202 */ /* 0x000fe40000000f00 */
[----:B------:R-:W-:Y:S02]  /*ccf0*/  MOV R73, 0x1f ;  /* 0x0000001f00497802 */ /* 0x000fe40000000f00 */
[----:B------:R-:W-:Y:S02]  /*cd00*/  MOV R71, 0xffffffff ;  /* 0xffffffff00477802 */ /* 0x000fe40000000f00 */
[----:B------:R-:W-:Y:S02]  /*cd10*/  MOV R68, 0xcd30 ;  /* 0x0000cd3000447802 */ /* 0x000fe40000000f00 */
[----:B------:R-:W-:Y:S05]  /*cd20*/  CALL.REL.NOINC `($__internal_55_$__cuda_sm70_shflsync_idx_p) ;  /* 0x000000d000007944 */ /* 0x000fea0003c00000 */
[----:B0-----:R-:W-:Y:S01]  /*cd30*/  HFMA2.MMA R72, -RZ, RZ, 0, 0 ;  /* 0x00000000ff487435 */ /* 0x001fe200000001ff */
[----:B-1----:R-:W-:Y:S02]  /*cd40*/  MOV R79, R71 ;  /* 0x00000047004f7202 */ /* 0x002fe40000000f00 */
[----:B------:R-:W-:Y:S02]  /*cd50*/  MOV R70, R67 ;  /* 0x0000004300467202 */ /* 0x000fe40000000f00 */
[----:B------:R-:W-:-:S02]  /*cd60*/  MOV R73, 0x1f ;  /* 0x0000001f00497802 */ /* 0x000fc40000000f00 */
[----:B------:R-:W-:Y:S02]  /*cd70*/  MOV R71, 0xffffffff ;  /* 0xffffffff00477802 */ /* 0x000fe40000000f00 */
[----:B------:R-:W-:Y:S02]  /*cd80*/  MOV R68, 0xcda0 ;  /* 0x0000cda000447802 */ /* 0x000fe40000000f00 */
[----:B------:R-:W-:Y:S05]  /*cd90*/  CALL.REL.NOINC `($__internal_55_$__cuda_sm70_shflsync_idx_p) ;  /* 0x0000006000007944 */ /* 0x000fea0003c00000 */
[----:B-1----:R-:W-:Y:S01]  /*cda0*/  MOV R233, R71 ;  /* 0x0000004700e97202 */ /* 0x002fe20000000f00 */
[----:B0-----:R-:W-:Y:S05]  /*cdb0*/  BRA `(.L_x_2280) ;  /* 0xffffa5f000007947 */ /* 0x001fea000383ffff */
        .weak           $__internal_54_$__cuda_sm70_shflsync_down
        .type           $__internal_54_$__cuda_sm70_shflsync_down,@function
        .size           $__internal_54_$__cuda_sm70_shflsync_down,($__internal_55_$__cuda_sm70_shflsync_idx_p - $__internal_54_$__cuda_sm70_shflsync_down)
$__internal_54_$__cuda_sm70_shflsync_down:
[----:B------:R-:W-:Y:S01]  /*cdc0*/  HFMA2.MMA R69, -RZ, RZ, 0, 0 ;  /* 0x00000000ff457435 */ /* 0x000fe200000001ff */
[----:B------:R-:W-:Y:S04]  /*cdd0*/  WARPSYNC R80 ;  /* 0x0000005000007348 */ /* 0x000fe80003800000 */
[----:B------:R0:W1:Y:S01]  /*cde0*/  SHFL.DOWN PT, R86, R73, R86, R79 ;  /* 0x0800005649567389 */ /* 0x00006200000e004f */
[----:B------:R-:W-:Y:S05]  /*cdf0*/  RET.REL.NODEC R68 `(_Z25selective_scan_bwd_kernelI32Selective_Scan_bwd_kernel_traitsILi128ELi16ELb1ELb0ELb0ELb1ELb0EN3c108BFloat16ENS1_7complexIfEEEEv12SSMParamsBwd) ;  /* 0xffff320044007950 */ /* 0x000fea0003c3ffff */
        .weak           $__internal_55_$__cuda_sm70_shflsync_idx_p
        .type           $__internal_55_$__cuda_sm70_shflsync_idx_p,@function
        .size           $__internal_55_$__cuda_sm70_shflsync_idx_p,($__internal_56_$__cuda_sm70_shflsync_up - $__internal_55_$__cuda_sm70_shflsync_idx_p)
$__internal_55_$__cuda_sm70_shflsync_idx_p:
[----:B------:R-:W-:Y:S01]  /*ce00*/  MOV R69, 0x0 ;  /* 0x0000000000457802 */ /* 0x000fe20000000f00 */
[----:B------:R-:W-:Y:S04]  /*ce10*/  WARPSYNC R71 ;  /* 0x0000004700007348 */ /* 0x000fe80003800000 */
[----:B------:R0:W1:Y:S01]  /*ce20*/  SHFL.IDX PT, R71, R70, R72, R73 ;  /* 0x0000004846477389 */ /* 0x00006200000e0049 */
[----:B------:R-:W-:Y:S05]  /*ce30*/  RET.REL.NODEC R68 `(_Z25selective_scan_bwd_kernelI32Selective_Scan_bwd_kernel_traitsILi128ELi16ELb1ELb0ELb0ELb1ELb0EN3c108BFloat16ENS1_7complexIfEEEEv12SSMParamsBwd) ;  /* 0xffff31c044007950 */ /* 0x000fea0003c3ffff */
        .weak           $__internal_56_$__cuda_sm70_shflsync_up
        .type           $__internal_56_$__cuda_sm70_shflsync_up,@function
        .size           $__internal_56_$__cuda_sm70_shflsync_up,(.L_x_14488 - $__internal_56_$__cuda_sm70_shflsync_up)
$__internal_56_$__cuda_sm70_shflsync_up:
[----:B------:R-:W-:Y:S01]  /*ce40*/  HFMA2.MMA R69, -RZ, RZ, 0, 0 ;  /* 0x00000000ff457435 */ /* 0x000fe200000001ff */
[----:B------:R-:W-:Y:S04]  /*ce50*/  WARPSYNC R81 ;  /* 0x0000005100007348 */ /* 0x000fe80003800000 */
[----:B------:R0:W1:Y:S01]  /*ce60*/  SHFL.UP PT, R71, R71, R76, R78 ;  /* 0x0400004c47477389 */ /* 0x00006200000e004e */
[----:B------:R-:W-:Y:S05]  /*ce70*/  RET.REL.NODEC R68 `(_Z25selective_scan_bwd_kernelI32Selective_Scan_bwd_kernel_traitsILi128ELi16ELb1ELb0ELb0ELb1ELb0EN3c108BFloat16ENS1_7complexIfEEEEv12SSMParamsBwd) ;  /* 0xffff318044007950 */ /* 0x000fea0003c3ffff */
.L_x_2281:
        /* <DEDUP_REMOVED lines=16> */
.L_x_14488:


//--------------------- .text._Z25selective_scan_bwd_kernelI32Selective_Scan_bwd_kernel_traitsILi128ELi16ELb1ELb0ELb0ELb1ELb1EN3c108BFloat16ENS1_7complexIfEEEEv12SSMParamsBwd --------------------------
	.section	.text._Z25selective_scan_bwd_kernelI32Selective_Scan_bwd_kernel_traitsILi128ELi16ELb1ELb0ELb0ELb1ELb1EN3c108BFloat16ENS1_7complexIfEEEEv12SSMParamsBwd,"ax",@progbits
	.sectioninfo	@"SHI_REGISTERS=238"
	.align	128
        .global         _Z25selective_scan_bwd_kernelI32Selective_Scan_bwd_kernel_traitsILi128ELi16ELb1ELb0ELb0ELb1ELb1EN3c108BFloat16ENS1_7complexIfEEEEv12SSMParamsBwd
        .type           _Z25selective_scan_bwd_kernelI32Selective_Scan_bwd_kernel_traitsILi128ELi16ELb1ELb0ELb0ELb1ELb1EN3c108BFloat16ENS1_7complexIfEEEEv12SSMParamsBwd,@function
        .size           _Z25selective_scan_bwd_kernelI32Selective_Scan_bwd_kernel_traitsILi128ELi16ELb1ELb0ELb0ELb1ELb1EN3c108BFloat16ENS1_7complexIfEEEEv12SSMParamsBwd,(.L_x_14491 - _Z25selective_scan_bwd_kernelI32Selective_Scan_bwd_kernel_traitsILi128ELi16ELb1ELb0ELb0ELb1ELb1EN3c108BFloat16ENS1_7complexIfEEEEv12SSMParamsBwd)
        .other          _Z25selective_scan_bwd_kernelI32Selective_Scan_bwd_kernel_traitsILi128ELi16ELb1ELb0ELb0ELb1ELb1EN3c108BFloat16ENS1_7complexIfEEEEv12SSMParamsBwd,@"STO_CUDA_ENTRY STV_DEFAULT"
_Z25selective_scan_bwd_kernelI32Selective_Scan_bwd_kernel_traitsILi128ELi16ELb1ELb0ELb0ELb1ELb1EN3c108BFloat16ENS1_7complexIfEEEEv12SSMParamsBwd:
.text._Z25selective_scan_bwd_kernelI32Selective_Scan_bwd_kernel_traitsILi128ELi16ELb1ELb0ELb0ELb1ELb1EN3c108BFloat16ENS1_7complexIfEEEEv12SSMParamsBwd:
        /* <DEDUP_REMOVED lines=86> */
.L_x_2354:
        /* <DEDUP_REMOVED lines=25> */
[----:B------:R-:W-:Y:S01]  /*06f0*/  LEA R64, R11, 0xfffff800, 0xb ;  /* 0xfffff8000b407811 */ /* 0x000fe200078e58ff */
[----:B------:R-:W-:Y:S01]  /*0700*/  IMAD R22, R6, c[0x0][0x1f0], RZ ;  /* 0x00007c0006167a24 */ /* 0x000fe200078e02ff */
[----:B------:R-:W-:Y:S01]  /*0710*/  BSSY B0, `(.L_x_2283) ;  /* 0x0000047000007945 */ /* 0x000fe20003800000 */
[----:B-1----:R-:W-:-:S02]  /*0720*/  PRMT R39, RZ, 0x7610, R26 ;  /* 0x00007610ff277816 */ /* 0x002fc4000000001a */
[----:B------:R-:W-:Y:S01]  /*0730*/  SHF.R.S32.HI R65, RZ, 0x1f, R64 ;  /* 0x0000001fff417819 */ /* 0x000fe20000011440 */
[----:B------:R-:W-:-:S04]  /*0740*/  IMAD R37, R5, c[0x0][0x1f4], R22 ;  /* 0x00007d0005257a24 */ /* 0x000fc800078e0216 */
[----:B------:R-:W-:-:S05]  /*0750*/  IMAD.WIDE.U32 R22, R5, c[0x0][0x1f0], R64 ;  /* 0x00007c0005167a25 */ /* 0x000fca00078e0040 */
[----:B------:R-:W-:Y:S01]  /*0760*/  IADD3 R23, R23, R37, RZ ;  /* 0x0000002517177210 */ /* 0x000fe20007ffe0ff */
[----:B------:R-:W-:-:S04]  /*0770*/  IMAD R37, R3, c[0x0][0x1f8], RZ ;  /* 0x00007e0003257a24 */ /* 0x000fc800078e02ff */
[C---:B------:R-:W-:Y:S02]  /*0780*/  IMAD R37, R0.reuse, c[0x0][0x1fc], R37 ;  /* 0x00007f0000257a24 */ /* 0x040fe400078e0225 */
[----:B0-----:R-:W-:Y:S01]  /*0790*/  IMAD.WIDE.U32 R20, R0, c[0x0][0x1f8], R22 ;  /* 0x00007e0000147a25 */ /* 0x001fe200078e0016 */
[----:B------:R-:W-:-:S04]  /*07a0*/  PRMT R23, RZ, 0x7610, R24 ;  /* 0x00007610ff177816 */ /* 0x000fc80000000018 */
[----:B------:R-:W-:Y:S02]  /*07b0*/  IADD3 R21, R21, R37, RZ ;  /* 0x0000002515157210 */ /* 0x000fe40007ffe0ff */
[----:B------:R-:W-:-:S04]  /*07c0*/  LEA R36, P0, R20, c[0x0][0x268], 0x1 ;  /* 0x00009a0014247a11 */ /* 0x000fc800078008ff */
[----:B------:R-:W-:Y:S02]  /*07d0*/  LEA.HI.X R37, R20, c[0x0][0x26c], R21, 0x1, P0 ;  /* 0x00009b0014257a11 */ /* 0x000fe400000f0c15 */
[----:B------:R-:W-:-:S05]  /*07e0*/  PRMT R21, RZ, 0x5410, R24 ;  /* 0x00005410ff157816 */ /* 0x000fca0000000018 */
[--C-:B-----5:R-:W-:Y:S02]  /*07f0*/  FADD.FTZ R20, R21, R4.reuse ;  /* 0x0000000415147221 */ /* 0x120fe40000010000 */
[----:B------:R-:W-:-:S03]  /*0800*/  FADD.FTZ R21, R23, R4 ;  /* 0x0000000417157221 */ /* 0x000fc60000010000 */
[----:B------:R-:W-:Y:S02]  /*0810*/  FSETP.GTU.FTZ.AND P2, PT, R20, 20, PT ;  /* 0x41a000001400780b */ /* 0x000fe40003f5c000 */
[----:B------:R-:W-:Y:S01]  /*0820*/  FSETP.GTU.FTZ.AND P3, PT, R21, 20, PT ;  /* 0x41a000001500780b */ /* 0x000fe20003f7c000 */
[----:B---3--:R0:W-:Y:S04]  /*0830*/  STS.128 [R19.X16], R28 ;  /* 0x0000001c13007388 */ /* 0x0081e8000000cc00 */
[----:B----4-:R1:W-:Y:S01]  /*0840*/  STS.128 [R19.X16+0x200], R44 ;  /* 0x0002002c13007388 */ /* 0x0103e2000000cc00 */
[----:B------:R-:W-:-:S06]  /*0850*/  NOP ;  /* 0x0000000000007918 */ /* 0x000fcc0000000000 */
[----:B------:R3:W4:Y:S04]  /*0860*/  LDS.128 R52, [R18.X16] ;  /* 0x0000000012347984 */ /* 0x000728000000cc00 */
[----:B------:R3:W2:Y:S01]  /*0870*/  LDS.128 R40, [R18.X16+0x10] ;  /* 0x0000100012287984 */ /* 0x0006a2000000cc00 */
[--C-:B0-----:R-:W-:Y:S02]  /*0880*/  PRMT R29, RZ, 0x5410, R25.reuse ;  /* 0x00005410ff1d7816 */ /* 0x101fe40000000019 */
[----:B------:R-:W-:Y:S02]  /*0890*/  PRMT R25, RZ, 0x7610, R25 ;  /* 0x00007610ff197816 */ /* 0x000fe40000000019 */
[----:B------:R-:W-:Y:S01]  /*08a0*/  PRMT R31, RZ, 0x5410, R26 ;  /* 0x00005410ff1f7816 */ /* 0x000fe2000000001a */
[--C-:B------:R-:W-:Y:S01]  /*08b0*/  FADD.FTZ R22, R29, R4.reuse ;  /* 0x000000041d167221 */ /* 0x100fe20000010000 */
[--C-:B-1----:R-:W-:Y:S01]  /*08c0*/  PRMT R45, RZ, 0x5410, R27.reuse ;  /* 0x00005410ff2d7816 */ /* 0x102fe2000000001b */
[--C-:B------:R-:W-:Y:S01]  /*08d0*/  FADD.FTZ R23, R25, R4.reuse ;  /* 0x0000000419177221 */ /* 0x100fe20000010000 */
[----:B------:R-:W-:Y:S01]  /*08e0*/  PRMT R27, RZ, 0x7610, R27 ;  /* 0x00007610ff1b7816 */ /* 0x000fe2000000001b */
[--C-:B------:R-:W-:Y:S01]  /*08f0*/  FADD.FTZ R24, R31, R4.reuse ;  /* 0x000000041f187221 */ /* 0x100fe20000010000 */
[----:B------:R-:W-:Y:S01]  /*0900*/  FSETP.GTU.FTZ.AND P4, PT, R22, 20, PT ;  /* 0x41a000001600780b */ /* 0x000fe20003f9c000 */
[--C-:B------:R-:W-:Y:S01]  /*0910*/  FADD.FTZ R25, R39, R4.reuse ;  /* 0x0000000427197221 */ /* 0x100fe20000010000 */
[----:B------:R-:W-:Y:S01]  /*0920*/  FSETP.GTU.FTZ.AND P5, PT, R23, 20, PT ;  /* 0x41a000001700780b */ /* 0x000fe20003fbc000 */
[--C-:B------:R-:W-:Y:S01]  /*0930*/  FADD.FTZ R26, R45, R4.reuse ;  /* 0x000000042d1a7221 */ /* 0x100fe20000010000 */
[----:B------:R-:W-:Y:S01]  /*0940*/  FSETP.GTU.FTZ.AND P6, PT, R24, 20, PT ;  /* 0x41a000001800780b */ /* 0x000fe20003fdc000 */
[----:B------:R-:W-:Y:S01]  /*0950*/  FADD.FTZ R27, R27, R4 ;  /* 0x000000041b1b7221 */ /* 0x000fe20000010000 */
[----:B------:R-:W-:-:S02]  /*0960*/  FSETP.GTU.FTZ.AND P0, PT, R25, 20, PT ;  /* 0x41a000001900780b */ /* 0x000fc40003f1c000 */
[----:B------:R-:W-:Y:S01]  /*0970*/  FSETP.GTU.FTZ.AND P1, PT, R26, 20, PT ;  /* 0x41a000001a00780b */ /* 0x000fe20003f3c000 */
[----:B------:R-:W-:Y:S07]  /*0980*/  @P2 BRA `(.L_x_2284) ;  /* 0x000001f000002947 */ /* 0x000fee0003800000 */
[----:B---3--:R-:W-:Y:S01]  /*0990*/  FMUL.FTZ R20, R20, 1.4426950216293334961 ;  /* 0x3fb8aa3b14147820 */ /* 0x008fe20000410000 */
        /* <DEDUP_REMOVED lines=30> */
.L_x_2284:
[----:B---3--:R-:W-:Y:S05]  /*0b80*/  BSYNC B0 ;  /* 0x0000000000007941 */ /* 0x008fea0003800000 */
.L_x_2283:
[----:B--2---:R-:W-:Y:S01]  /*0b90*/  PRMT R29, RZ, 0x5410, R32 ;  /* 0x00005410ff1d7816 */ /* 0x004fe20000000020 */
[----:B------:R-:W-:Y:S01]  /*0ba0*/  BSSY B0, `(.L_x_2285) ;  /* 0x0000023000007945 */ /* 0x000fe20003800000 */
[----:B------:R-:W-:-:S03]  /*0bb0*/  FSETP.GTU.FTZ.AND P2, PT, R27, 20, PT ;  /* 0x41a000001b00780b */ /* 0x000fc60003f5c000 */
        /* <DEDUP_REMOVED lines=33> */
.L_x_2286:
[----:B------:R-:W-:Y:S05]  /*0dd0*/  BSYNC B0 ;  /* 0x0000000000007941 */ /* 0x000fea0003800000 */
.L_x_2285:
[----:B------:R-:W-:Y:S01]  /*0de0*/  PRMT R29, RZ, 0x7610, R32 ;  /* 0x00007610ff1d7816 */ /* 0x000fe20000000020 */
        /* <DEDUP_REMOVED lines=35> */
.L_x_2288:
[----:B------:R-:W-:Y:S05]  /*1020*/  BSYNC B0 ;  /* 0x0000000000007941 */ /* 0x000fea0003800000 */
.L_x_2287:
        /* <DEDUP_REMOVED lines=36> */
.L_x_2290:
[----:B------:R-:W-:Y:S05]  /*1270*/  BSYNC B0 ;  /* 0x0000000000007941 */ /* 0x000fea0003800000 */
.L_x_2289:
        /* <DEDUP_REMOVED lines=36> */
.L_x_2292:
[----:B------:R-:W-:Y:S05]  /*14c0*/  BSYNC B0 ;  /* 0x0000000000007941 */ /* 0x000fea0003800000 */
.L_x_2291:
        /* <DEDUP_REMOVED lines=36> */
.L_x_2294:
[----:B------:R-:W-:Y:S05]  /*1710*/  BSYNC B0 ;  /* 0x0000000000007941 */ /* 0x000fea0003800000 */
.L_x_2293:
        /* <DEDUP_REMOVED lines=36> */
.L_x_2296:
[----:B------:R-:W-:Y:S05]  /*1960*/  BSYNC B0 ;  /* 0x0000000000007941 */ /* 0x000fea0003800000 */
.L_x_2295:
        /* <DEDUP_REMOVED lines=36> */
.L_x_2298:
[----:B------:R-:W-:Y:S05]  /*1bb0*/  BSYNC B0 ;  /* 0x0000000000007941 */ /* 0x000fea0003800000 */
.L_x_2297:
        /* <DEDUP_REMOVED lines=36> */
.L_x_2300:
[----:B------:R-:W-:Y:S05]  /*1e00*/  BSYNC B0 ;  /* 0x0000000000007941 */ /* 0x000fea0003800000 */
.L_x_2299:
[----:B------:R-:W-:Y:S01]  /*1e10*/  BSSY B0, `(.L_x_2301) ;  /* 0x0000023000007945 */ /* 0x000fe20003800000 */
[----:B------:R-:W-:Y:S01]  /*1e20*/  FSETP.GTU.FTZ.AND P3, PT, R35, 20, PT ;  /* 0x41a000002300780b */ /* 0x000fe20003f7c000 */
[----:B------:R-:W-:Y:S01]  /*1e30*/  IMAD.WIDE R36, R67, 0x10, R36 ;  /* 0x0000001043247825 */ /* 0x000fe200078e0224 */
[----:B------:R-:W-:Y:S06]  /*1e40*/  @P4 BRA `(.L_x_2302) ;  /* 0x000001f000004947 */ /* 0x000fec0003800000 */
        /* <DEDUP_REMOVED lines=31> */
.L_x_2302:
[----:B------:R-:W-:Y:S05]  /*2040*/  BSYNC B0 ;  /* 0x0000000000007941 */ /* 0x000fea0003800000 */
.L_x_2301:
        /* <DEDUP_REMOVED lines=33> */
.L_x_2304:
[----:B------:R-:W-:Y:S05]  /*2260*/  BSYNC B0 ;  /* 0x0000000000007941 */ /* 0x000fea0003800000 */
.L_x_2303:
        /* <DEDUP_REMOVED lines=33> */
.L_x_2306:
[----:B------:R-:W-:Y:S05]  /*2480*/  BSYNC B0 ;  /* 0x0000000000007941 */ /* 0x000fea0003800000 */
.L_x_2305:
        /* <DEDUP_REMOVED lines=33> */
.L_x_2308:
[----:B------:R-:W-:Y:S05]  /*26a0*/  BSYNC B0 ;  /* 0x0000000000007941 */ /* 0x000fea0003800000 */
.L_x_2307:
        /* <DEDUP_REMOVED lines=33> */
.L_x_2310:
[----:B------:R-:W-:Y:S05]  /*28c0*/  BSYNC B0 ;  /* 0x0000000000007941 */ /* 0x000fea0003800000 */
.L_x_2309:
        /* <DEDUP_REMOVED lines=33> */
.L_x_2312:
[----:B------:R-:W-:Y:S05]  /*2ae0*/  BSYNC B0 ;  /* 0x0000000000007941 */ /* 0x000fea0003800000 */
.L_x_2311:
        /* <DEDUP_REMOVED lines=33> */
.L_x_2314:
[----:B------:R-:W-:Y:S05]  /*2d00*/  BSYNC B0 ;  /* 0x0000000000007941 */ /* 0x000fea0003800000 */
.L_x_2313:
[----:B------:R-:W-:Y:S06]  /*2d10*/  BAR.SYNC.DEFER_BLOCKING 0x0 ;  /* 0x0000000000007b1d */ /* 0x000fec0000010000 */
[----:B------:R-:W2:Y:S04]  /*2d20*/  LDG.E.128 R76, [R36.64] ;  /* 0x00000004244c7981 */ /* 0x000ea8000c1e1d00 */
[----:B------:R-:W3:Y:S01]  /*2d30*/  LDG.E.128 R80, [R36.64+0x200] ;  /* 0x0002000424507981 */ /* 0x000ee2000c1e1d00 */
[----:B------:R-:W-:-:S04]  /*2d40*/  IMAD R38, R6, c[0x0][0x200], RZ ;  /* 0x0000800006267a24 */ /* 0x000fc800078e02ff */
[C---:B------:R-:W-:Y:S02]  /*2d50*/  IMAD R45, R5.reuse, c[0x0][0x204], R38 ;  /* 0x00008100052d7a24 */ /* 0x040fe400078e0226 */
[----:B------:R-:W-:-:S05]  /*2d60*/  IMAD.WIDE.U32 R38, R5, c[0x0][0x200], R64 ;  /* 0x0000800005267a25 */ /* 0x000fca00078e0040 */
[----:B------:R-:W-:Y:S01]  /*2d70*/  IADD3 R39, R39, R45, RZ ;  /* 0x0000002d27277210 */ /* 0x000fe20007ffe0ff */
[----:B------:R-:W-:-:S04]  /*2d80*/  IMAD R45, R3, c[0x0][0x208], RZ ;  /* 0x00008200032d7a24 */ /* 0x000fc800078e02ff */
[C---:B------:R-:W-:Y:S02]  /*2d90*/  IMAD R45, R0.reuse, c[0x0][0x20c], R45 ;  /* 0x00008300002d7a24 */ /* 0x040fe400078e022d */
[----:B------:R-:W-:-:S05]  /*2da0*/  IMAD.WIDE.U32 R38, R0, c[0x0][0x208], R38 ;  /* 0x0000820000267a25 */ /* 0x000fca00078e0026 */
[----:B------:R-:W-:Y:S02]  /*2db0*/  IADD3 R39, R39, R45, RZ ;  /* 0x0000002d27277210 */ /* 0x000fe40007ffe0ff */
[----:B------:R-:W-:-:S04]  /*2dc0*/  LEA R72, P0, R38, c[0x0][0x258], 0x1 ;  /* 0x0000960026487a11 */ /* 0x000fc800078008ff */
[----:B------:R-:W-:-:S05]  /*2dd0*/  LEA.HI.X R73, R38, c[0x0][0x25c], R39, 0x1, P0 ;  /* 0x0000970026497a11 */ /* 0x000fca00000f0c27 */
[----:B------:R-:W-:Y:S01]  /*2de0*/  IMAD.WIDE R72, R67, 0x10, R72 ;  /* 0x0000001043487825 */ /* 0x000fe200078e0248 */
[----:B--2---:R-:W-:Y:S04]  /*2df0*/  STS.128 [R19.X16], R76 ;  /* 0x0000004c13007388 */ /* 0x004fe8000000cc00 */
[----:B---3--:R-:W-:Y:S01]  /*2e00*/  STS.128 [R19.X16+0x200], R80 ;  /* 0x0002005013007388 */ /* 0x008fe2000000cc00 */
[----:B------:R-:W-:-:S06]  /*2e10*/  NOP ;  /* 0x0000000000007918 */ /* 0x000fcc0000000000 */
[----:B------:R-:W0:Y:S04]  /*2e20*/  LDS.128 R68, [R18.X16] ;  /* 0x0000000012447984 */ /* 0x000e28000000cc00 */
[----:B------:R-:W1:Y:S04]  /*2e30*/  LDS.128 R36, [R18.X16+0x10] ;  /* 0x0000100012247984 */ /* 0x000e68000000cc00 */
[----:B------:R-:W-:Y:S06]  /*2e40*/  BAR.SYNC.DEFER_BLOCKING 0x0 ;  /* 0x0000000000007b1d */ /* 0x000fec0000010000 */
[----:B------:R2:W3:Y:S04]  /*2e50*/  LDG.E.128 R44, [R72.64] ;  /* 0x00000004482c7981 */ /* 0x0004e8000c1e1d00 */
[----:B------:R2:W5:Y:S01]  /*2e60*/  LDG.E.128 R48, [R72.64+0x200] ;  /* 0x0002000448307981 */ /* 0x000562000c1e1d00 */
[----:B----4-:R-:W-:-:S02]  /*2e70*/  PRMT R100, RZ, 0x5410, R52 ;  /* 0x00005410ff647816 */ /* 0x010fc40000000034 */
[----:B------:R-:W-:Y:S02]  /*2e80*/  PRMT R102, RZ, 0x7610, R52 ;  /* 0x00007610ff667816 */ /* 0x000fe40000000034 */
[--C-:B0-----:R-:W-:Y:S02]  /*2e90*/  PRMT R84, RZ, 0x5410, R68.reuse ;  /* 0x00005410ff547816 */ /* 0x101fe40000000044 */
[----:B------:R-:W-:Y:S02]  /*2ea0*/  PRMT R88, RZ, 0x7610, R68 ;  /* 0x00007610ff587816 */ /* 0x000fe40000000044 */
[----:B------:R-:W-:Y:S01]  /*2eb0*/  PRMT R91, RZ, 0x5410, R70 ;  /* 0x00005410ff5b7816 */ /* 0x000fe20000000046 */
[----:B------:R-:W-:Y:S01]  /*2ec0*/  FMUL.FTZ R66, R84, -1.4426950216293334961 ;  /* 0xbfb8aa3b54427820 */ /* 0x000fe20000410000 */
[----:B--2---:R-:W-:Y:S01]  /*2ed0*/  PRMT R73, RZ, 0x5410, R69 ;  /* 0x00005410ff497816 */ /* 0x004fe20000000045 */
[----:B------:R-:W-:Y:S01]  /*2ee0*/  FMUL.FTZ R68, R88, -1.4426950216293334961 ;  /* 0xbfb8aa3b58447820 */ /* 0x000fe20000410000 */
[----:B-1----:R-:W-:Y:S01]  /*2ef0*/  PRMT R76, RZ, 0x5410, R36 ;  /* 0x00005410ff4c7816 */ /* 0x002fe20000000024 */
[----:B------:R0:W1:Y:S01]  /*2f00*/  MUFU.EX2 R75, R66 ;  /* 0x00000042004b7308 */ /* 0x0000620000000800 */
[----:B------:R-:W-:Y:S01]  /*2f10*/  PRMT R72, RZ, 0x5410, R38 ;  /* 0x00005410ff487816 */ /* 0x000fe20000000026 */
[----:B------:R-:W-:Y:S01]  /*2f20*/  FMUL.FTZ R74, R73, -1.4426950216293334961 ;  /* 0xbfb8aa3b494a7820 */ /* 0x000fe20000410000 */
[----:B------:R-:W-:-:S02]  /*2f30*/  PRMT R80, RZ, 0x7610, R36 ;  /* 0x00007610ff507816 */ /* 0x000fc40000000024 */
[----:B------:R-:W-:Y:S02]  /*2f40*/  PRMT R89, RZ, 0x7610, R69 ;  /* 0x00007610ff597816 */ /* 0x000fe40000000045 */
[--C-:B------:R-:W-:Y:S01]  /*2f50*/  PRMT R95, RZ, 0x5410, R71.reuse ;  /* 0x00005410ff5f7816 */ /* 0x100fe20000000047 */
[----:B------:R2:W4:Y:S01]  /*2f60*/  MUFU.EX2 R77, R68 ;  /* 0x00000044004d7308 */ /* 0x0005220000000800 */
[----:B0-----:R-:W-:Y:S01]  /*2f70*/  FMUL.FTZ R66, R91, -1.4426950216293334961 ;  /* 0xbfb8aa3b5b427820 */ /* 0x001fe20000410000 */
[----:B------:R-:W-:Y:S01]  /*2f80*/  PRMT R93, RZ, 0x7610, R70 ;  /* 0x00007610ff5d7816 */ /* 0x000fe20000000046 */
[----:B------:R-:W-:Y:S01]  /*2f90*/  FMUL.FTZ R36, R80, -1.4426950216293334961 ;  /* 0xbfb8aa3b50247820 */ /* 0x000fe20000410000 */
[----:B------:R-:W-:Y:S01]  /*2fa0*/  PRMT R97, RZ, 0x7610, R71 ;  /* 0x00007610ff617816 */ /* 0x000fe20000000047 */
[----:B------:R-:W-:Y:S01]  /*2fb0*/  FMUL.FTZ R69, R89, -1.4426950216293334961 ;  /* 0xbfb8aa3b59457820 */ /* 0x000fe20000410000 */
[--C-:B------:R-:W-:Y:S01]  /*2fc0*/  PRMT R52, RZ, 0x5410, R40.reuse ;  /* 0x00005410ff347816 */ /* 0x100fe20000000028 */
[----:B------:R-:W-:Y:S01]  /*2fd0*/  FMUL.FTZ R70, R95, -1.4426950216293334961 ;  /* 0xbfb8aa3b5f467820 */ /* 0x000fe20000410000 */
[----:B------:R0:W4:Y:S01]  /*2fe0*/  MUFU.EX2 R92, R66 ;  /* 0x00000042005c7308 */ /* 0x0001220000000800 */
[----:B-1----:R-:W-:Y:S01]  /*2ff0*/  FADD.FTZ R75, R75, 1 ;  /* 0x3f8000004b4b7421 */ /* 0x002fe20000010000 */
[----:B------:R-:W-:Y:S01]  /*3000*/  PRMT R87, RZ, 0x7610, R40 ;  /* 0x00007610ff577816 */ /* 0x000fe20000000028 */
[----:B--2---:R-:W-:Y:S01]  /*3010*/  FMUL.FTZ R68, R93, -1.4426950216293334961 ;  /* 0xbfb8aa3b5d447820 */ /* 0x004fe20000410000 */
[----:B------:R-:W-:-:S02]  /*3020*/  PRMT R83, RZ, 0x5410, R39 ;  /* 0x00005410ff537816 */ /* 0x000fc40000000027 */
[--C-:B------:R-:W-:Y:S02]  /*3030*/  PRMT R104, RZ, 0x5410, R53.reuse ;  /* 0x00005410ff687816 */ /* 0x100fe40000000035 */
[----:B------:R1:W-:Y:S01]  /*3040*/  MUFU.EX2 R78, R74 ;  /* 0x0000004a004e7308 */ /* 0x0003e20000000800 */
[----:B0-----:R-:W-:Y:S01]  /*3050*/  FMUL.FTZ R66, R76, -1.4426950216293334961 ;  /* 0xbfb8aa3b4c427820 */ /* 0x001fe20000410000 */
[----:B------:R-:W-:Y:S01]  /*3060*/  PRMT R53, RZ, 0x7610, R53 ;  /* 0x00007610ff357816 */ /* 0x000fe20000000035 */
[----:B----4-:R-:W-:Y:S01]  /*3070*/  FADD.FTZ R77, R77, 1 ;  /* 0x3f8000004d4d7421 */ /* 0x010fe20000010000 */
[--C-:B------:R-:W-:Y:S02]  /*3080*/  PRMT R106, RZ, 0x5410, R54.reuse ;  /* 0x00005410ff6a7816 */ /* 0x100fe40000000036 */
[----:B------:R-:W-:Y:S02]  /*3090*/  PRMT R54, RZ, 0x7610, R54 ;  /* 0x00007610ff367816 */ /* 0x000fe40000000036 */
[----:B------:R0:W2:Y:S01]  /*30a0*/  MUFU.EX2 R99, R66 ;  /* 0x0000004200637308 */ /* 0x0000a20000000800 */
[----:B-1----:R-:W-:Y:S01]  /*30b0*/  PRMT R74, RZ, 0x7610, R37 ;  /* 0x00007610ff4a7816 */ /* 0x002fe20000000025 */
[----:B------:R-:W-:Y:S01]  /*30c0*/  FADD.FTZ R92, R92, 1 ;  /* 0x3f8000005c5c7421 */ /* 0x000fe20000010000 */
[----:B------:R-:W-:-:S02]  /*30d0*/  PRMT R108, RZ, 0x5410, R55 ;  /* 0x00005410ff6c7816 */ /* 0x000fc40000000037 */
[--C-:B------:R-:W-:Y:S02]  /*30e0*/  PRMT R86, RZ, 0x5410, R41.reuse ;  /* 0x00005410ff567816 */ /* 0x100fe40000000029 */
[----:B------:R-:W-:Y:S01]  /*30f0*/  PRMT R85, RZ, 0x7610, R41 ;  /* 0x00007610ff557816 */ /* 0x000fe20000000029 */
[----:B------:R-:W-:Y:S01]  /*3100*/  MUFU.RCP R113, R75 ;  /* 0x0000004b00717308 */ /* 0x000fe20000001000 */
[----:B0-----:R-:W-:Y:S01]  /*3110*/  FMUL.FTZ R66, R72, -1.4426950216293334961 ;  /* 0xbfb8aa3b48427820 */ /* 0x001fe20000410000 */
[----:B------:R-:W-:Y:S02]  /*3120*/  PRMT R81, RZ, 0x7610, R42 ;  /* 0x00007610ff517816 */ /* 0x000fe4000000002a */
[----:B------:R-:W-:Y:S02]  /*3130*/  PRMT R82, RZ, 0x7610, R43 ;  /* 0x00007610ff527816 */ /* 0x000fe4000000002b */
[----:B------:R-:W-:Y:S02]  /*3140*/  PRMT R55, RZ, 0x7610, R55 ;  /* 0x00007610ff377816 */ /* 0x000fe40000000037 */
[----:B------:R0:W1:Y:S01]  /*3150*/  MUFU.EX2 R125, R66 ;  /* 0x00000042007d7308 */ /* 0x0000620000000800 */
[----:B--2---:R-:W-:-:S07]  /*3160*/  FADD.FTZ R99, R99, 1 ;  /* 0x3f80000063637421 */ /* 0x004fce0000010000 */
[----:B------:R2:W4:Y:S01]  /*3170*/  MUFU.EX2 R101, R36 ;  /* 0x0000002400657308 */ /* 0x0005220000000800 */
[----:B0-----:R-:W-:Y:S02]  /*3180*/  PRMT R66, RZ, 0x7610, R38 ;  /* 0x00007610ff427816 */ /* 0x001fe40000000026 */
[----:B------:R-:W-:-:S04]  /*3190*/  MOV R38, c[0x0][0x16c] ;  /* 0x00005b0000267a02 */ /* 0x000fc80000000f00 */
[----:B------:R-:W-:Y:S01]  /*31a0*/  ISETP.GE.AND P1, PT, R38, 0x1, PT ;  /* 0x000000012600780c */ /* 0x000fe20003f26270 */
[----:B------:R0:W4:Y:S01]  /*31b0*/  MUFU.EX2 R90, R69 ;  /* 0x00000045005a7308 */ /* 0x0001220000000800 */
[----:B--2---:R-:W-:Y:S02]  /*31c0*/  FMUL.FTZ R36, R66, -1.4426950216293334961 ;  /* 0xbfb8aa3b42247820 */ /* 0x004fe40000410000 */
[----:B------:R-:W-:Y:S02]  /*31d0*/  FMUL.FTZ R38, R83, -1.4426950216293334961 ;  /* 0xbfb8aa3b53267820 */ /* 0x000fe40000410000 */
[----:B-1----:R-:W-:-:S03]  /*31e0*/  FADD.FTZ R125, R125, 1 ;  /* 0x3f8000007d7d7421 */ /* 0x002fc60000010000 */
[----:B------:R-:W-:Y:S01]  /*31f0*/  MUFU.RCP R117, R77 ;  /* 0x0000004d00757308 */ /* 0x000fe20000001000 */
[----:B0-----:R-:W-:Y:S02]  /*3200*/  FMUL.FTZ R69, R97, -1.4426950216293334961 ;  /* 0xbfb8aa3b61457820 */ /* 0x001fe40000410000 */
[----:B----4-:R-:W-:-:S05]  /*3210*/  FADD.FTZ R101, R101, 1 ;  /* 0x3f80000065657421 */ /* 0x010fca0000010000 */
[----:B------:R0:W1:Y:S01]  /*3220*/  MUFU.EX2 R96, R70 ;  /* 0x0000004600607308 */ /* 0x0000620000000800 */
[----:B------:R-:W-:-:S07]  /*3230*/  FADD.FTZ R90, R90, 1 ;  /* 0x3f8000005a5a7421 */ /* 0x000fce0000010000 */
[----:B------:R2:W4:Y:S01]  /*3240*/  MUFU.EX2 R126, R36 ;  /* 0x00000024007e7308 */ /* 0x0005220000000800 */
[----:B0-----:R-:W-:Y:S01]  /*3250*/  PRMT R70, RZ, 0x5410, R37 ;  /* 0x00005410ff467816 */ /* 0x001fe20000000025 */
[----:B------:R-:W-:-:S04]  /*3260*/  FMUL.FTZ R37, R74, -1.4426950216293334961 ;  /* 0xbfb8aa3b4a257820 */ /* 0x000fc80000410000 */
[----:B------:R-:W-:Y:S02]  /*3270*/  FMUL.FTZ R71, R70, -1.4426950216293334961 ;  /* 0xbfb8aa3b46477820 */ /* 0x000fe40000410000 */
[----:B------:R0:W-:Y:S01]  /*3280*/  MUFU.EX2 R123, R37 ;  /* 0x00000025007b7308 */ /* 0x0001e20000000800 */
[----:B--2---:R-:W-:Y:S01]  /*3290*/  FADD.FTZ R36, R78, 1 ;  /* 0x3f8000004e247421 */ /* 0x004fe20000010000 */
[----:B------:R-:W-:Y:S01]  /*32a0*/  PRMT R78, RZ, 0x5410, R42 ;  /* 0x00005410ff4e7816 */ /* 0x000fe2000000002a */
[----:B-1----:R-:W-:-:S05]  /*32b0*/  FADD.FTZ R96, R96, 1 ;  /* 0x3f80000060607421 */ /* 0x002fca0000010000 */
[----:B------:R1:W2:Y:S01]  /*32c0*/  MUFU.RCP R110, R36 ;  /* 0x00000024006e7308 */ /* 0x0002a20000001000 */
[----:B0-----:R-:W-:Y:S02]  /*32d0*/  FADD.FTZ R37, -R113, 1 ;  /* 0x3f80000071257421 */ /* 0x001fe40000010100 */
[----:B----4-:R-:W-:Y:S02]  /*32e0*/  FADD.FTZ R126, R126, 1 ;  /* 0x3f8000007e7e7421 */ /* 0x010fe40000010000 */
[C---:B------:R-:W-:Y:S02]  /*32f0*/  FFMA.FTZ R115, R84.reuse, R37, 1 ;  /* 0x3f80000054737423 */ /* 0x040fe40000010025 */
[----:B------:R-:W-:Y:S01]  /*3300*/  FMUL.FTZ R84, R84, R113 ;  /* 0x0000007154547220 */ /* 0x000fe20000410000 */
[----:B------:R-:W0:Y:S01]  /*3310*/  MUFU.EX2 R94, R68 ;  /* 0x00000044005e7308 */ /* 0x000e220000000800 */
[----:B------:R-:W-:Y:S01]  /*3320*/  FADD.FTZ R37, -R117, 1 ;  /* 0x3f80000075257421 */ /* 0x000fe20000010100 */
[----:B-1----:R-:W-:Y:S01]  /*3330*/  PRMT R36, RZ, 0x5410, R60 ;  /* 0x00005410ff247816 */ /* 0x002fe2000000003c */
[----:B------:R-:W-:-:S02]  /*3340*/  FMUL.FTZ R105, R100, R84 ;  /* 0x0000005464697220 */ /* 0x000fc40000410000 */
[C---:B------:R-:W-:Y:S01]  /*3350*/  FFMA.FTZ R119, R88.reuse, R37, 1 ;  /* 0x3f80000058777423 */ /* 0x040fe20000010025 */
[----:B------:R-:W-:Y:S01]  /*3360*/  PRMT R37, RZ, 0x7610, R60 ;  /* 0x00007610ff257816 */ /* 0x000fe2000000003c */
[----:B------:R-:W-:Y:S01]  /*3370*/  FMUL.FTZ R88, R88, R117 ;  /* 0x0000007558587220 */ /* 0x000fe20000410000 */
[----:B------:R-:W-:Y:S01]  /*3380*/  MUFU.RCP R114, R90 ;  /* 0x0000005a00727308 */ /* 0x000fe20000001000 */
[----:B------:R-:W-:Y:S02]  /*3390*/  FFMA.FTZ R40, R105, R36, R7 ;  /* 0x0000002469287223 */ /* 0x000fe40000010007 */
[----:B--2---:R-:W-:Y:S02]  /*33a0*/  FADD.FTZ R36, -R110, 1 ;  /* 0x3f8000006e247421 */ /* 0x004fe40000010100 */
[C---:B------:R-:W-:Y:S02]  /*33b0*/  FMUL.FTZ R7, R73.reuse, R110 ;  /* 0x0000006e49077220 */ /* 0x040fe40000410000 */
[----:B------:R-:W-:Y:S01]  /*33c0*/  FFMA.FTZ R112, R73, R36, 1 ;  /* 0x3f80000049707423 */ /* 0x000fe20000010024 */
[----:B------:R-:W1:Y:S01]  /*33d0*/  MUFU.RCP R118, R92 ;  /* 0x0000005c00767308 */ /* 0x000e620000001000 */
[----:B------:R-:W-:Y:S01]  /*33e0*/  PRMT R36, RZ, 0x5410, R61 ;  /* 0x00005410ff247816 */ /* 0x000fe2000000003d */
[----:B------:R-:W-:-:S02]  /*33f0*/  FMUL.FTZ R107, R104, R7 ;  /* 0x00000007686b7220 */ /* 0x000fc40000410000 */
[----:B0-----:R-:W-:Y:S02]  /*3400*/  FADD.FTZ R94, R94, 1 ;  /* 0x3f8000005e5e7421 */ /* 0x001fe40000010000 */
[----:B------:R-:W-:Y:S02]  /*3410*/  IMAD R68, R6, c[0x0][0x2e8], RZ ;  /* 0x0000ba0006447a24 */ /* 0x000fe400078e02ff */
[----:B------:R0:W2:Y:S01]  /*3420*/  MUFU.EX2 R98, R69 ;  /* 0x0000004500627308 */ /* 0x0000a20000000800 */
[----:B------:R-:W-:Y:S02]  /*3430*/  FADD.FTZ R123, R123, 1 ;  /* 0x3f8000007b7b7421 */ /* 0x000fe40000010000 */
[----:B------:R-:W-:-:S05]  /*3440*/  IMAD R79, R5, c[0x0][0x2ec], R68 ;  /* 0x0000bb00054f7a24 */ /* 0x000fca00078e0244 */
[----:B------:R4:W2:Y:S01]  /*3450*/  MUFU.EX2 R103, R71 ;  /* 0x0000004700677308 */ /* 0x0008a20000000800 */
[----:B-1----:R-:W-:Y:S02]  /*3460*/  FMUL.FTZ R90, R91, R118 ;  /* 0x000000765b5a7220 */ /* 0x002fe40000410000 */
[----:B0-----:R-:W-:-:S04]  /*3470*/  IMAD.WIDE.U32 R68, R5, c[0x0][0x2e8], R64 ;  /* 0x0000ba0005447a25 */ /* 0x001fc800078e0040 */
[----:B------:R-:W-:Y:S01]  /*3480*/  FMUL.FTZ R109, R106, R90 ;  /* 0x0000005a6a6d7220 */ /* 0x000fe20000410000 */
[----:B------:R0:W1:Y:S01]  /*3490*/  MUFU.EX2 R128, R38 ;  /* 0x0000002600807308 */ /* 0x0000620000000800 */
[----:B----4-:R-:W-:Y:S01]  /*34a0*/  FMUL.FTZ R71, R102, R88 ;  /* 0x0000005866477220 */ /* 0x010fe20000410000 */
[----:B------:R-:W-:Y:S01]  /*34b0*/  IADD3 R69, R69, R79, RZ ;  /* 0x0000004f45457210 */ /* 0x000fe20007ffe0ff */
[----:B--2---:R-:W-:Y:S01]  /*34c0*/  FADD.FTZ R98, R98, 1 ;  /* 0x3f80000062627421 */ /* 0x004fe20000010000 */
[----:B------:R-:W-:Y:S01]  /*34d0*/  PRMT R79, RZ, 0x5410, R43 ;  /* 0x00005410ff4f7816 */ /* 0x000fe2000000002b */
[----:B------:R-:W-:Y:S01]  /*34e0*/  FFMA.FTZ R40, R71, R37, R40 ;  /* 0x0000002547287223 */ /* 0x000fe20000010028 */
[----:B------:R-:W-:Y:S01]  /*34f0*/  PRMT R37, RZ, 0x7610, R61 ;  /* 0x00007610ff257816 */ /* 0x000fe2000000003d */
[----:B------:R-:W-:Y:S01]  /*3500*/  IMAD.WIDE.U32 R68, R0, c[0x0][0x2f0], R68 ;  /* 0x0000bc0000447a25 */ /* 0x000fe200078e0044 */
[----:B------:R-:W2:Y:S03]  /*3510*/  MUFU.RCP R120, R94 ;  /* 0x0000005e00787308 */ /* 0x000ea60000001000 */
[----:B0-----:R-:W-:-:S02]  /*3520*/  FFMA.FTZ R38, R107, R36, R40 ;  /* 0x000000246b267223 */ /* 0x001fc40000010028 */
[----:B------:R-:W-:Y:S02]  /*3530*/  FADD.FTZ R36, -R114, 1 ;  /* 0x3f80000072247421 */ /* 0x000fe40000010100 */
[----:B------:R-:W-:Y:S01]  /*3540*/  FADD.FTZ R103, R103, 1 ;  /* 0x3f80000067677421 */ /* 0x000fe20000010000 */
[----:B------:R-:W0:Y:S01]  /*3550*/  MUFU.RCP R122, R96 ;  /* 0x00000060007a7308 */ /* 0x000e220000001000 */
[C---:B------:R-:W-:Y:S02]  /*3560*/  FFMA.FTZ R116, R89.reuse, R36, 1 ;  /* 0x3f80000059747423 */ /* 0x040fe40000010024 */
[----:B------:R-:W-:Y:S02]  /*3570*/  FADD.FTZ R36, -R118, 1 ;  /* 0x3f80000076247421 */ /* 0x000fe40000010100 */
[----:B------:R-:W-:Y:S02]  /*3580*/  FMUL.FTZ R89, R89, R114 ;  /* 0x0000007259597220 */ /* 0x000fe40000410000 */
[----:B-1----:R-:W-:Y:S01]  /*3590*/  FADD.FTZ R128, R128, 1 ;  /* 0x3f80000080807421 */ /* 0x002fe20000010000 */
[----:B------:R-:W-:Y:S01]  /*35a0*/  MUFU.RCP R121, R103 ;  /* 0x0000006700797308 */ /* 0x000fe20000001000 */
[----:B------:R-:W-:-:S02]  /*35b0*/  FMUL.FTZ R73, R53, R89 ;  /* 0x0000005935497220 */ /* 0x000fc40000410000 */
[----:B--2---:R-:W-:Y:S02]  /*35c0*/  FMUL.FTZ R92, R93, R120 ;  /* 0x000000785d5c7220 */ /* 0x004fe40000410000 */
[----:B------:R-:W-:Y:S02]  /*35d0*/  FFMA.FTZ R38, R73, R37, R38 ;  /* 0x0000002549267223 */ /* 0x000fe40000010026 */
[----:B------:R-:W-:Y:S01]  /*35e0*/  FMUL.FTZ R75, R54, R92 ;  /* 0x0000005c364b7220 */ /* 0x000fe20000410000 */
[----:B------:R-:W-:Y:S08]  /*35f0*/  MUFU.RCP R123, R123 ;  /* 0x0000007b007b7308 */ /* 0x000ff00000001000 */
[----:B------:R-:W-:Y:S08]  /*3600*/  MUFU.RCP R128, R128 ;  /* 0x0000008000807308 */ /* 0x000ff00000001000 */
[----:B------:R-:W-:Y:S08]  /*3610*/  MUFU.RCP R125, R125 ;  /* 0x0000007d007d7308 */ /* 0x000ff00000001000 */
[----:B------:R-:W-:Y:S01]  /*3620*/  MUFU.RCP R127, R126 ;  /* 0x0000007e007f7308 */ /* 0x000fe20000001000 */
[----:B---3--:R1:W-:Y:S04]  /*3630*/  STS.128 [R19.X16], R44 ;  /* 0x0000002c13007388 */ /* 0x0083e8000000cc00 */
[----:B-----5:R2:W-:Y:S01]  /*3640*/  STS.128 [R19.X16+0x200], R48 ;  /* 0x0002003013007388 */ /* 0x0205e2000000cc00 */
[----:B------:R-:W-:-:S06]  /*3650*/  NOP ;  /* 0x0000000000007918 */ /* 0x000fcc0000000000 */
[----:B------:R-:W3:Y:S01]  /*3660*/  LDS.128 R40, [R18.X16] ;  /* 0x0000000012287984 */ /* 0x000ee2000000cc00 */
[----:B-1----:R-:W-:Y:S01]  /*3670*/  FFMA.FTZ R44, R91, R36, 1 ;  /* 0x3f8000005b2c7423 */ /* 0x002fe20000010024 */
[----:B------:R-:W-:Y:S01]  /*3680*/  PRMT R91, RZ, 0x7610, R39 ;  /* 0x00007610ff5b7816 */ /* 0x000fe20000000027 */
[----:B------:R-:W-:Y:S01]  /*3690*/  FADD.FTZ R36, -R120, 1 ;  /* 0x3f80000078247421 */ /* 0x000fe20000010100 */
[----:B------:R-:W-:Y:S01]  /*36a0*/  PRMT R39, RZ, 0x5410, R62 ;  /* 0x00005410ff277816 */ /* 0x000fe2000000003e */
[----:B--2---:R-:W1:Y:S02]  /*36b0*/  MUFU.RCP R50, R98 ;  /* 0x0000006200327308 */ /* 0x004e640000001000 */
[----:B------:R-:W-:Y:S02]  /*36c0*/  FMUL.FTZ R37, R91, -1.4426950216293334961 ;  /* 0xbfb8aa3b5b257820 */ /* 0x000fe40000410000 */
[----:B------:R-:W-:Y:S02]  /*36d0*/  FFMA.FTZ R46, R93, R36, 1 ;  /* 0x3f8000005d2e7423 */ /* 0x000fe40000010024 */
[----:B------:R-:W-:-:S02]  /*36e0*/  FFMA.FTZ R38, R109, R39, R38 ;  /* 0x000000276d267223 */ /* 0x000fc40000010026 */
[----:B------:R2:W4:Y:S01]  /*36f0*/  MUFU.EX2 R129, R37 ;  /* 0x0000002500817308 */ /* 0x0005220000000800 */
[----:B0-----:R-:W-:Y:S02]  /*3700*/  FADD.FTZ R36, -R122, 1 ;  /* 0x3f8000007a247421 */ /* 0x001fe40000010100 */
[C---:B------:R-:W-:Y:S02]  /*3710*/  FMUL.FTZ R93, R95.reuse, R122 ;  /* 0x0000007a5f5d7220 */ /* 0x040fe40000410000 */
[----:B------:R-:W-:Y:S02]  /*3720*/  FFMA.FTZ R48, R95, R36, 1 ;  /* 0x3f8000005f307423 */ /* 0x000fe40000010024 */
[----:B------:R-:W-:Y:S01]  /*3730*/  FMUL.FTZ R111, R108, R93 ;  /* 0x0000005d6c6f7220 */ /* 0x000fe20000410000 */
[----:B------:R0:W-:Y:S01]  /*3740*/  MUFU.RCP R49, R99 ;  /* 0x0000006300317308 */ /* 0x0001e20000001000 */
[----:B--2---:R-:W-:Y:S01]  /*3750*/  PRMT R37, RZ, 0x7610, R62 ;  /* 0x00007610ff257816 */ /* 0x004fe2000000003e */
[----:B-1----:R-:W-:-:S02]  /*3760*/  FADD.FTZ R36, -R50, 1 ;  /* 0x3f80000032247421 */ /* 0x002fc40000010100 */
[----:B------:R-:W-:Y:S02]  /*3770*/  FMUL.FTZ R94, R97, R50 ;  /* 0x00000032615e7220 */ /* 0x000fe40000410000 */
[----:B------:R-:W-:Y:S01]  /*3780*/  FFMA.FTZ R38, R75, R37, R38 ;  /* 0x000000254b267223 */ /* 0x000fe20000010026 */
[--C-:B------:R-:W-:Y:S01]  /*3790*/  PRMT R37, RZ, 0x5410, R63.reuse ;  /* 0x00005410ff257816 */ /* 0x100fe2000000003f */
[----:B------:R-:W-:Y:S01]  /*37a0*/  FFMA.FTZ R124, R97, R36, 1 ;  /* 0x3f800000617c7423 */ /* 0x000fe20000010024 */
[----:B------:R-:W-:Y:S01]  /*37b0*/  PRMT R36, RZ, 0x7610, R63 ;  /* 0x00007610ff247816 */ /* 0x000fe2000000003f */
[----:B------:R-:W-:Y:S01]  /*37c0*/  FMUL.FTZ R77, R55, R94 ;  /* 0x0000005e374d7220 */ /* 0x000fe20000410000 */
[----:B------:R1:W2:Y:S01]  /*37d0*/  MUFU.RCP R51, R101 ;  /* 0x0000006500337308 */ /* 0x0002a20000001000 */
[----:B------:R-:W-:Y:S02]  /*37e0*/  FFMA.FTZ R38, R111, R37, R38 ;  /* 0x000000256f267223 */ /* 0x000fe40000010026 */
[----:B----4-:R-:W-:Y:S01]  /*37f0*/  FADD.FTZ R129, R129, 1 ;  /* 0x3f80000081817421 */ /* 0x010fe20000010000 */
[----:B---3--:R-:W-:Y:S01]  /*3800*/  PRMT R95, RZ, 0x5410, R40 ;  /* 0x00005410ff5f7816 */ /* 0x008fe20000000028 */
[----:B------:R-:W-:Y:S01]  /*3810*/  FFMA.FTZ R130, R77, R36, R38 ;  /* 0x000000244d827223 */ /* 0x000fe20000010026 */
[----:B0-----:R-:W-:Y:S01]  /*3820*/  PRMT R99, RZ, 0x5410, R42 ;  /* 0x00005410ff637816 */ /* 0x001fe2000000002a */
[----:B------:R-:W0:Y:S01]  /*3830*/  LDS.128 R36, [R18.X16+0x10] ;  /* 0x0000100012247984 */ /* 0x000e22000000cc00 */
[----:B------:R-:W-:Y:S01]  /*3840*/  PRMT R97, RZ, 0x7610, R40 ;  /* 0x00007610ff617816 */ /* 0x000fe20000000028 */
[----:B------:R-:W-:Y:S01]  /*3850*/  FMUL.FTZ R40, R100, R95 ;  /* 0x0000005f64287220 */ /* 0x000fe20000410000 */
[----:B------:R-:W-:-:S02]  /*3860*/  PRMT R96, RZ, 0x5410, R41 ;  /* 0x00005410ff607816 */ /* 0x000fc40000000029 */
[--C-:B------:R-:W-:Y:S01]  /*3870*/  PRMT R100, RZ, 0x5410, R43.reuse ;  /* 0x00005410ff647816 */ /* 0x100fe2000000002b */
[----:B------:R-:W-:Y:S01]  /*3880*/  FMUL.FTZ R102, R102, R97 ;  /* 0x0000006166667220 */ /* 0x000fe20000410000 */
[----:B------:R-:W-:Y:S01]  /*3890*/  PRMT R103, RZ, 0x7610, R43 ;  /* 0x00007610ff677816 */ /* 0x000fe2000000002b */
[----:B------:R-:W-:Y:S01]  /*38a0*/  FMUL.FTZ R43, R106, R99 ;  /* 0x000000636a2b7220 */ /* 0x000fe20000410000 */
[----:B------:R-:W-:Y:S01]  /*38b0*/  PRMT R98, RZ, 0x7610, R41 ;  /* 0x00007610ff627816 */ /* 0x000fe20000000029 */
[----:B------:R-:W-:Y:S01]  /*38c0*/  FMUL.FTZ R41, R104, R96 ;  /* 0x0000006068297220 */ /* 0x000fe20000410000 */
[----:B-1----:R-:W-:Y:S01]  /*38d0*/  PRMT R101, RZ, 0x7610, R42 ;  /* 0x00007610ff657816 */ /* 0x002fe2000000002a */
[----:B------:R-:W-:Y:S02]  /*38e0*/  FMUL.FTZ R47, R108, R100 ;  /* 0x000000646c2f7220 */ /* 0x000fe40000410000 */
[----:B------:R-:W-:Y:S02]  /*38f0*/  FMUL.FTZ R43, R118, R43 ;  /* 0x0000002b762b7220 */ /* 0x000fe40000410000 */
[----:B------:R-:W-:Y:S01]  /*3900*/  FMUL.FTZ R53, R53, R98 ;  /* 0x0000006235357220 */ /* 0x000fe20000410000 */
[----:B------:R-:W1:Y:S01]  /*3910*/  MUFU.RCP R118, R129 ;  /* 0x0000008100767308 */ /* 0x000e620000001000 */
        /* <DEDUP_REMOVED lines=10> */
[----:B------:R-:W-:Y:S01]  /*39c0*/  FADD.FTZ R47, -R121, 1 ;  /* 0x3f800000792f7421 */ /* 0x000fe20000010100 */
[----:B0-----:R-:W-:Y:S01]  /*39d0*/  PRMT R104, RZ, 0x7610, R36 ;  /* 0x00007610ff687816 */ /* 0x001fe20000000024 */
[----:B------:R-:W-:Y:S01]  /*39e0*/  FMUL.FTZ R116, R53, R116 ;  /* 0x0000007435747220 */ /* 0x000fe20000410000 */
[----:B------:R-:W-:Y:S01]  /*39f0*/  PRMT R106, RZ, 0x5410, R37 ;  /* 0x00005410ff6a7816 */ /* 0x000fe20000000025 */
[----:B------:R-:W-:Y:S01]  /*3a00*/  FMUL.FTZ R45, R45, R46 ;  /* 0x0000002e2d2d7220 */ /* 0x000fe20000410000 */
[--C-:B------:R-:W-:Y:S01]  /*3a10*/  PRMT R110, RZ, 0x5410, R38.reuse ;  /* 0x00005410ff6e7816 */ /* 0x100fe20000000026 */
[----:B------:R-:W-:Y:S01]  /*3a20*/  FFMA.FTZ R47, R70, R47, 1 ;  /* 0x3f800000462f7423 */ /* 0x000fe2000001002f */
[----:B------:R-:W-:Y:S01]  /*3a30*/  PRMT R112, RZ, 0x7610, R38 ;  /* 0x00007610ff707816 */ /* 0x000fe20000000026 */
[----:B------:R-:W-:Y:S01]  /*3a40*/  FMUL.FTZ R38, R87, R104 ;  /* 0x0000006857267220 */ /* 0x000fe20000410000 */
[--C-:B------:R-:W-:Y:S01]  /*3a50*/  PRMT R114, RZ, 0x5410, R39.reuse ;  /* 0x00005410ff727816 */ /* 0x100fe20000000027 */
[----:B------:R-:W-:Y:S01]  /*3a60*/  FMUL.FTZ R44, R86, R106 ;  /* 0x0000006a562c7220 */ /* 0x000fe20000410000 */
[----:B------:R-:W-:Y:S01]  /*3a70*/  PRMT R120, RZ, 0x7610, R39 ;  /* 0x00007610ff787816 */ /* 0x000fe20000000027 */
[C---:B--2---:R-:W-:Y:S01]  /*3a80*/  FADD.FTZ R39, -R51.reuse, 1 ;  /* 0x3f80000033277421 */ /* 0x044fe20000010100 */
[----:B------:R-:W-:Y:S01]  /*3a90*/  PRMT R102, RZ, 0x5410, R36 ;  /* 0x00005410ff667816 */ /* 0x000fe20000000024 */
[----:B------:R-:W-:Y:S01]  /*3aa0*/  FMUL.FTZ R38, R51, R38 ;  /* 0x0000002633267220 */ /* 0x000fe20000410000 */
[----:B------:R-:W-:Y:S01]  /*3ab0*/  PRMT R108, RZ, 0x7610, R37 ;  /* 0x00007610ff6c7816 */ /* 0x000fe20000000025 */
[----:B------:R-:W-:Y:S01]  /*3ac0*/  FFMA.FTZ R39, R80, R39, 1 ;  /* 0x3f80000050277423 */ /* 0x000fe20000010027 */
[----:B------:R-:W-:Y:S01]  /*3ad0*/  F2FP.BF16.PACK_AB R42, R45, R42 ;  /* 0x0000002a2d2a723e */ /* 0x000fe200000010ff */
[----:B------:R-:W-:Y:S01]  /*3ae0*/  FADD.FTZ R37, -R49, 1 ;  /* 0x3f80000031257421 */ /* 0x000fe20000010100 */
[----:B------:R-:W-:Y:S01]  /*3af0*/  F2FP.BF16.PACK_AB R41, R116, R41 ;  /* 0x000000297429723e */ /* 0x000fe200000010ff */
[----:B------:R-:W-:-:S02]  /*3b00*/  FMUL.FTZ R36, R52, R102 ;  /* 0x0000006634247220 */ /* 0x000fc40000410000 */
[----:B------:R-:W-:Y:S02]  /*3b10*/  FMUL.FTZ R44, R121, R44 ;  /* 0x0000002c792c7220 */ /* 0x000fe40000410000 */
[----:B------:R-:W-:Y:S02]  /*3b20*/  FMUL.FTZ R55, R55, R103 ;  /* 0x0000006737377220 */ /* 0x000fe40000410000 */
[----:B------:R-:W-:Y:S02]  /*3b30*/  FADD.FTZ R53, -R123, 1 ;  /* 0x3f8000007b357421 */ /* 0x000fe40000010100 */
[----:B------:R-:W-:Y:S02]  /*3b40*/  FMUL.FTZ R46, R85, R108 ;  /* 0x0000006c552e7220 */ /* 0x000fe40000410000 */
[----:B------:R-:W-:Y:S02]  /*3b50*/  FMUL.FTZ R39, R38, R39 ;  /* 0x0000002726277220 */ /* 0x000fe40000410000 */
[----:B------:R-:W-:-:S02]  /*3b60*/  FFMA.FTZ R37, R76, R37, 1 ;  /* 0x3f8000004c257423 */ /* 0x000fc40000010025 */
[----:B------:R-:W-:Y:S02]  /*3b70*/  FMUL.FTZ R36, R49, R36 ;  /* 0x0000002431247220 */ /* 0x000fe40000410000 */
[----:B------:R-:W-:Y:S02]  /*3b80*/  FMUL.FTZ R47, R44, R47 ;  /* 0x0000002f2c2f7220 */ /* 0x000fe40000410000 */
[----:B------:R-:W-:Y:S02]  /*3b90*/  FADD.FTZ R38, -R128, 1 ;  /* 0x3f80000080267421 */ /* 0x000fe40000010100 */
[----:B------:R-:W-:Y:S02]  /*3ba0*/  FMUL.FTZ R55, R50, R55 ;  /* 0x0000003732377220 */ /* 0x000fe40000410000 */
[----:B------:R-:W-:Y:S02]  /*3bb0*/  FFMA.FTZ R53, R74, R53, 1 ;  /* 0x3f8000004a357423 */ /* 0x000fe40000010035 */
[----:B------:R-:W-:-:S02]  /*3bc0*/  FMUL.FTZ R46, R123, R46 ;  /* 0x0000002e7b2e7220 */ /* 0x000fc40000410000 */
[----:B-1----:R-:W-:Y:S02]  /*3bd0*/  FADD.FTZ R44, -R118, 1 ;  /* 0x3f800000762c7421 */ /* 0x002fe40000010100 */
[----:B------:R-:W-:Y:S02]  /*3be0*/  FMUL.FTZ R36, R36, R37 ;  /* 0x0000002524247220 */ /* 0x000fe40000410000 */
[----:B------:R-:W-:Y:S02]  /*3bf0*/  FFMA.FTZ R48, R83, R38, 1 ;  /* 0x3f80000053307423 */ /* 0x000fe40000010026 */
[----:B------:R-:W-:Y:S02]  /*3c00*/  FMUL.FTZ R40, R113, R40 ;  /* 0x0000002871287220 */ /* 0x000fe40000410000 */
[----:B------:R-:W-:Y:S02]  /*3c10*/  FMUL.FTZ R124, R55, R124 ;  /* 0x0000007c377c7220 */ /* 0x000fe40000410000 */
[----:B------:R-:W-:-:S02]  /*3c20*/  FMUL.FTZ R46, R46, R53 ;  /* 0x000000352e2e7220 */ /* 0x000fc40000410000 */
[----:B------:R-:W-:Y:S01]  /*3c30*/  FADD.FTZ R37, -R125, 1 ;  /* 0x3f8000007d257421 */ /* 0x000fe20000010100 */
[----:B------:R-:W-:Y:S01]  /*3c40*/  F2FP.BF16.PACK_AB R43, R124, R43 ;  /* 0x0000002b7c2b723e */ /* 0x000fe200000010ff */
[----:B------:R-:W-:Y:S01]  /*3c50*/  FFMA.FTZ R50, R91, R44, 1 ;  /* 0x3f8000005b327423 */ /* 0x000fe2000001002c */
[----:B------:R-:W-:Y:S01]  /*3c60*/  F2FP.BF16.PACK_AB R45, R46, R47 ;  /* 0x0000002f2e2d723e */ /* 0x000fe200000010ff */
[----:B------:R-:W-:Y:S02]  /*3c70*/  FMUL.FTZ R38, R78, R110 ;  /* 0x0000006e4e267220 */ /* 0x000fe40000410000 */
[----:B------:R-:W-:Y:S02]  /*3c80*/  FADD.FTZ R53, -R127, 1 ;  /* 0x3f8000007f357421 */ /* 0x000fe40000010100 */
[----:B------:R-:W-:Y:S02]  /*3c90*/  FMUL.FTZ R44, R81, R112 ;  /* 0x00000070512c7220 */ /* 0x000fe40000410000 */
[----:B------:R-:W-:-:S02]  /*3ca0*/  FMUL.FTZ R55, R79, R114 ;  /* 0x000000724f377220 */ /* 0x000fc40000410000 */
[----:B------:R-:W-:Y:S02]  /*3cb0*/  FMUL.FTZ R113, R82, R120 ;  /* 0x0000007852717220 */ /* 0x000fe40000410000 */
[----:B------:R-:W-:Y:S02]  /*3cc0*/  FFMA.FTZ R37, R72, R37, 1 ;  /* 0x3f80000048257423 */ /* 0x000fe40000010025 */
[----:B------:R-:W-:Y:S02]  /*3cd0*/  FMUL.FTZ R38, R125, R38 ;  /* 0x000000267d267220 */ /* 0x000fe40000410000 */
[----:B------:R-:W-:Y:S02]  /*3ce0*/  FFMA.FTZ R53, R66, R53, 1 ;  /* 0x3f80000042357423 */ /* 0x000fe40000010035 */
[----:B------:R-:W-:Y:S02]  /*3cf0*/  FMUL.FTZ R44, R127, R44 ;  /* 0x0000002c7f2c7220 */ /* 0x000fe40000410000 */
[----:B------:R-:W-:-:S02]  /*3d00*/  FMUL.FTZ R55, R128, R55 ;  /* 0x0000003780377220 */ /* 0x000fc40000410000 */
[----:B------:R-:W-:Y:S02]  /*3d10*/  FMUL.FTZ R113, R118, R113 ;  /* 0x0000007176717220 */ /* 0x000fe40000410000 */
[----:B------:R-:W-:Y:S02]  /*3d20*/  FMUL.FTZ R37, R38, R37 ;  /* 0x0000002526257220 */ /* 0x000fe40000410000 */
[----:B------:R-:W-:Y:S02]  /*3d30*/  FMUL.FTZ R40, R40, R115 ;  /* 0x0000007328287220 */ /* 0x000fe40000410000 */
[----:B------:R-:W-:Y:S01]  /*3d40*/  FMUL.FTZ R38, R44, R53 ;  /* 0x000000352c267220 */ /* 0x000fe20000410000 */
[----:B------:R-:W-:Y:S01]  /*3d50*/  F2FP.BF16.PACK_AB R44, R39, R36 ;  /* 0x00000024272c723e */ /* 0x000fe200000010ff */
[----:B------:R-:W-:Y:S01]  /*3d60*/  FMUL.FTZ R48, R55, R48 ;  /* 0x0000003037307220 */ /* 0x000fe20000410000 */
[----:B------:R-:W-:Y:S01]  /*3d70*/  F2FP.BF16.PACK_AB R40, R119, R40 ;  /* 0x000000287728723e */ /* 0x000fe200000010ff */
[----:B------:R-:W-:Y:S01]  /*3d80*/  FMUL.FTZ R113, R113, R50 ;  /* 0x0000003271717220 */ /* 0x000fe20000410000 */
[----:B------:R-:W-:Y:S01]  /*3d90*/  F2FP.BF16.PACK_AB R46, R38, R37 ;  /* 0x00000025262e723e */ /* 0x000fe200000010ff */
[----:B------:R-:W-:Y:S01]  /*3da0*/  FMUL.FTZ R37, R76, R49 ;  /* 0x000000314c257220 */ /* 0x000fe20000410000 */
[----:B------:R-:W-:Y:S01]  /*3db0*/  LEA R36, R10, R16, 0x1 ;  /* 0x000000100a247211 */ /* 0x000fe200078e08ff */
[----:B------:R-:W-:Y:S01]  /*3dc0*/  BAR.SYNC.DEFER_BLOCKING 0x0 ;  /* 0x0000000000007b1d */ /* 0x000fe20000010000 */
[----:B------:R-:W-:Y:S01]  /*3dd0*/  F2FP.BF16.PACK_AB R47, R113, R48 ;  /* 0x00000030712f723e */ /* 0x000fe200000010ff */
[----:B------:R-:W-:Y:S01]  /*3de0*/  FMUL.FTZ R80, R80, R51 ;  /* 0x0000003350507220 */ /* 0x000fe20000410000 */
[--C-:B------:R-:W-:Y:S01]  /*3df0*/  PRMT R38, RZ, 0x5410, R56.reuse ;  /* 0x00005410ff267816 */ /* 0x100fe20000000038 */
[----:B------:R-:W-:Y:S01]  /*3e00*/  FMUL.FTZ R113, R52, R37 ;  /* 0x0000002534717220 */ /* 0x000fe20000410000 */
[----:B------:R-:W-:Y:S01]  /*3e10*/  PRMT R39, RZ, 0x7610, R56 ;  /* 0x00007610ff277816 */ /* 0x000fe20000000038 */
[----:B------:R-:W-:-:S02]  /*3e20*/  FMUL.FTZ R87, R87, R80 ;  /* 0x0000005057577220 */ /* 0x000fc40000410000 */
[----:B------:R-:W-:Y:S02]  /*3e30*/  FFMA.FTZ R38, R113, R38, R130 ;  /* 0x0000002671267223 */ /* 0x000fe40000010082 */
[----:B------:R-:W-:Y:S02]  /*3e40*/  FMUL.FTZ R121, R70, R121 ;  /* 0x0000007946797220 */ /* 0x000fe40000410000 */
[----:B------:R-:W-:Y:S01]  /*3e50*/  FFMA.FTZ R38, R87, R39, R38 ;  /* 0x0000002757267223 */ /* 0x000fe20000010026 */
[----:B------:R-:W-:Y:S01]  /*3e60*/  PRMT R39, RZ, 0x5410, R57 ;  /* 0x00005410ff277816 */ /* 0x000fe20000000039 */
[----:B------:R-:W-:Y:S02]  /*3e70*/  FMUL.FTZ R115, R86, R121 ;  /* 0x0000007956737220 */ /* 0x000fe40000410000 */
[----:B------:R-:W-:Y:S02]  /*3e80*/  FMUL.FTZ R74, R74, R123 ;  /* 0x0000007b4a4a7220 */ /* 0x000fe40000410000 */
[----:B------:R-:W-:-:S02]  /*3e90*/  FMUL.FTZ R125, R72, R125 ;  /* 0x0000007d487d7220 */ /* 0x000fc40000410000 */
[----:B------:R-:W-:Y:S02]  /*3ea0*/  FMUL.FTZ R85, R85, R74 ;  /* 0x0000004a55557220 */ /* 0x000fe40000410000 */
[----:B------:R-:W-:Y:S01]  /*3eb0*/  FMUL.FTZ R117, R78, R125 ;  /* 0x0000007d4e757220 */ /* 0x000fe20000410000 */
[----:B------:R0:W-:Y:S01]  /*3ec0*/  STS.128 [R36.X16], R40 ;  /* 0x0000002824007388 */ /* 0x0001e2000000cc00 */
[----:B------:R-:W-:Y:S02]  /*3ed0*/  FMUL.FTZ R66, R66, R127 ;  /* 0x0000007f42427220 */ /* 0x000fe40000410000 */
[----:B------:R-:W-:Y:S01]  /*3ee0*/  FMUL.FTZ R128, R83, R128 ;  /* 0x0000008053807220 */ /* 0x000fe20000410000 */
[----:B------:R-:W-:Y:S01]  /*3ef0*/  STS.128 [R36.X16+0x10], R44 ;  /* 0x0000102c24007388 */ /* 0x000fe2000000cc00 */
[----:B------:R-:W-:-:S06]  /*3f00*/  NOP ;  /* 0x0000000000007918 */ /* 0x000fcc0000000000 */
[----:B------:R-:W1:Y:S01]  /*3f10*/  LDS.128 R48, [R19.X16] ;  /* 0x0000000013307984 */ /* 0x000e62000000cc00 */
[----:B------:R-:W-:Y:S02]  /*3f20*/  FMUL.FTZ R81, R81, R66 ;  /* 0x0000004251517220 */ /* 0x000fe40000410000 */
[----:B------:R-:W-:Y:S01]  /*3f30*/  FMUL.FTZ R79, R79, R128 ;  /* 0x000000804f4f7220 */ /* 0x000fe20000410000 */
[----:B------:R-:W2:Y:S01]  /*3f40*/  LDS.128 R52, [R19.X16+0x200] ;  /* 0x0002000013347984 */ /* 0x000ea2000000cc00 */
[----:B0-----:R-:W-:Y:S02]  /*3f50*/  IMAD R41, R3, c[0x0][0x2f0], RZ ;  /* 0x0000bc0003297a24 */ /* 0x001fe400078e02ff */
[----:B------:R-:W-:Y:S01]  /*3f60*/  FFMA.FTZ R40, R115, R39, R38 ;  /* 0x0000002773287223 */ /* 0x000fe20000010026 */
[----:B------:R-:W-:Y:S01]  /*3f70*/  PRMT R39, RZ, 0x7610, R57 ;  /* 0x00007610ff277816 */ /* 0x000fe20000000039 */
[----:B------:R-:W-:Y:S01]  /*3f80*/  IMAD R41, R0, c[0x0][0x2f4], R41 ;  /* 0x0000bd0000297a24 */ /* 0x000fe200078e0229 */
[----:B------:R-:W-:Y:S01]  /*3f90*/  LEA R38, P0, R68, c[0x0][0x338], 0x1 ;  /* 0x0000ce0044267a11 */ /* 0x000fe200078008ff */
[----:B------:R-:W-:-:S02]  /*3fa0*/  FMUL.FTZ R91, R91, R118 ;  /* 0x000000765b5b7220 */ /* 0x000fc40000410000 */
[----:B------:R-:W-:Y:S01]  /*3fb0*/  FFMA.FTZ R40, R85, R39, R40 ;  /* 0x0000002755287223 */ /* 0x000fe20000010028 */
[----:B------:R-:W-:Y:S01]  /*3fc0*/  IADD3 R41, R69, R41, RZ ;  /* 0x0000002945297210 */ /* 0x000fe20007ffe0ff */
[----:B------:R-:W-:-:S03]  /*3fd0*/  FMUL.FTZ R69, R82, R91 ;  /* 0x0000005b52457220 */ /* 0x000fc60000410000 */
[----:B------:R-:W-:Y:S02]  /*3fe0*/  LEA.HI.X R39, R68, c[0x0][0x33c], R41, 0x1, P0 ;  /* 0x0000cf0044277a11 */ /* 0x000fe400000f0c29 */
[----:B------:R-:W-:Y:S02]  /*3ff0*/  ISETP.NE.U32.AND P0, PT, RZ, c[0x0][0x270], PT ;  /* 0x00009c00ff007a0c */ /* 0x000fe40003f05070 */
[----:B------:R-:W-:Y:S01]  /*4000*/  PRMT R41, RZ, 0x5410, R58 ;  /* 0x00005410ff297816 */ /* 0x000fe2000000003a */
[----:B------:R-:W-:Y:S01]  /*4010*/  IMAD.WIDE R38, R67, 0x10, R38 ;  /* 0x0000001043267825 */ /* 0x000fe200078e0226 */
[----:B------:R-:W-:-:S03]  /*4020*/  ISETP.NE.AND.EX P0, PT, RZ, c[0x0][0x274], PT, P0 ;  /* 0x00009d00ff007a0c */ /* 0x000fc60003f05300 */
[----:B------:R-:W-:Y:S01]  /*4030*/  FFMA.FTZ R40, R117, R41, R40 ;  /* 0x0000002975287223 */ /* 0x000fe20000010028 */
[----:B------:R-:W-:-:S05]  /*4040*/  PRMT R41, RZ, 0x7610, R58 ;  /* 0x00007610ff297816 */ /* 0x000fca000000003a */
[----:B------:R-:W-:Y:S01]  /*4050*/  FFMA.FTZ R40, R81, R41, R40 ;  /* 0x0000002951287223 */ /* 0x000fe20000010028 */
[----:B------:R-:W-:-:S05]  /*4060*/  PRMT R41, RZ, 0x5410, R59 ;  /* 0x00005410ff297816 */ /* 0x000fca000000003b */
[----:B------:R-:W-:Y:S01]  /*4070*/  FFMA.FTZ R68, R79, R41, R40 ;  /* 0x000000294f447223 */ /* 0x000fe20000010028 */
[----:B-1----:R0:W-:Y:S04]  /*4080*/  STG.E.128 [R38.64], R48 ;  /* 0x0000003026007986 */ /* 0x0021e8000c101d04 */
[----:B--2---:R0:W-:Y:S01]  /*4090*/  STG.E.128 [R38.64+0x200], R52 ;  /* 0x0002003426007986 */ /* 0x0041e2000c101d04 */
[----:B------:R-:W-:Y:S05]  /*40a0*/  @!P0 BRA `(.L_x_2315) ;  /* 0x000002b000008947 */ /* 0x000fea0003800000 */
[----:B------:R-:W-:Y:S01]  /*40b0*/  BAR.SYNC.DEFER_BLOCKING 0x0 ;  /* 0x0000000000007b1d */ /* 0x000fe20000010000 */
[----:B0-----:R-:W-:Y:S02]  /*40c0*/  FMUL.FTZ R49, R7, R96 ;  /* 0x0000006007317220 */ /* 0x001fe40000410000 */
[----:B------:R-:W-:Y:S02]  /*40d0*/  FMUL.FTZ R52, R37, R102 ;  /* 0x0000006625347220 */ /* 0x000fe40000410000 */
[----:B------:R-:W-:-:S02]  /*40e0*/  FMUL.FTZ R48, R84, R95 ;  /* 0x0000005f54307220 */ /* 0x000fc40000410000 */
[----:B------:R-:W-:Y:S02]  /*40f0*/  FMUL.FTZ R97, R88, R97 ;  /* 0x0000006158617220 */ /* 0x000fe40000410000 */
[----:B------:R-:W-:Y:S02]  /*4100*/  FMUL.FTZ R98, R89, R98 ;  /* 0x0000006259627220 */ /* 0x000fe40000410000 */
[----:B------:R-:W-:Y:S01]  /*4110*/  FMUL.FTZ R50, R90, R99 ;  /* 0x000000635a327220 */ /* 0x000fe20000410000 */
[----:B------:R-:W-:Y:S01]  /*4120*/  F2FP.BF16.PACK_AB R48, R97, R48 ;  /* 0x000000306130723e */ /* 0x000fe200000010ff */
        /* <DEDUP_REMOVED lines=10> */
[----:B------:R-:W-:Y:S02]  /*41d0*/  FMUL.FTZ R54, R125, R110 ;  /* 0x0000006e7d367220 */ /* 0x000fe40000410000 */
[----:B------:R-:W-:Y:S01]  /*41e0*/  FMUL.FTZ R37, R66, R112 ;  /* 0x0000007042257220 */ /* 0x000fe20000410000 */
[----:B------:R-:W-:Y:S01]  /*41f0*/  F2FP.BF16.PACK_AB R53, R74, R53 ;  /* 0x000000354a35723e */ /* 0x000fe200000010ff */
[----:B------:R-:W-:Y:S01]  /*4200*/  FMUL.FTZ R55, R128, R114 ;  /* 0x0000007280377220 */ /* 0x000fe20000410000 */
[----:B------:R0:W-:Y:S01]  /*4210*/  STS.128 [R36.X16], R48 ;  /* 0x0000003024007388 */ /* 0x0001e2000000cc00 */
[----:B------:R-:W-:Y:S01]  /*4220*/  FMUL.FTZ R120, R91, R120 ;  /* 0x000000785b787220 */ /* 0x000fe20000410000 */
[----:B------:R-:W-:Y:S01]  /*4230*/  F2FP.BF16.PACK_AB R54, R37, R54 ;  /* 0x000000362536723e */ /* 0x000fe200000010ff */
[----:B------:R-:W-:-:S02]  /*4240*/  IMAD R38, R6, c[0x0][0x210], RZ ;  /* 0x0000840006267a24 */ /* 0x000fc400078e02ff */
[----:B------:R-:W-:Y:S01]  /*4250*/  IMAD.WIDE.U32 R64, R5, c[0x0][0x210], R64 ;  /* 0x0000840005407a25 */ /* 0x000fe200078e0040 */
[----:B------:R-:W-:-:S03]  /*4260*/  F2FP.BF16.PACK_AB R55, R120, R55 ;  /* 0x000000377837723e */ /* 0x000fc600000010ff */
[----:B------:R-:W-:Y:S02]  /*4270*/  IMAD R7, R5, c[0x0][0x214], R38 ;  /* 0x0000850005077a24 */ /* 0x000fe400078e0226 */
[----:B------:R-:W-:Y:S01]  /*4280*/  STS.128 [R36.X16+0x10], R52 ;  /* 0x0000103424007388 */ /* 0x000fe2000000cc00 */
[----:B------:R-:W-:-:S06]  /*4290*/  NOP ;  /* 0x0000000000007918 */ /* 0x000fcc0000000000 */
[----:B------:R-:W1:Y:S01]  /*42a0*/  LDS.128 R40, [R19.X16] ;  /* 0x0000000013287984 */ /* 0x000e62000000cc00 */
[----:B------:R-:W-:Y:S01]  /*42b0*/  IADD3 R65, R65, R7, RZ ;  /* 0x0000000741417210 */ /* 0x000fe20007ffe0ff */
[----:B------:R-:W-:Y:S02]  /*42c0*/  IMAD R7, R3, c[0x0][0x218], RZ ;  /* 0x0000860003077a24 */ /* 0x000fe400078e02ff */
[----:B------:R-:W2:Y:S02]  /*42d0*/  LDS.128 R44, [R19.X16+0x200] ;  /* 0x00020000132c7984 */ /* 0x000ea4000000cc00 */
[C---:B------:R-:W-:Y:S02]  /*42e0*/  IMAD R7, R0.reuse, c[0x0][0x21c], R7 ;  /* 0x0000870000077a24 */ /* 0x040fe400078e0207 */
[----:B------:R-:W-:-:S05]  /*42f0*/  IMAD.WIDE.U32 R38, R0, c[0x0][0x218], R64 ;  /* 0x0000860000267a25 */ /* 0x000fca00078e0040 */
[----:B------:R-:W-:Y:S02]  /*4300*/  IADD3 R7, R39, R7, RZ ;  /* 0x0000000727077210 */ /* 0x000fe40007ffe0ff */
[----:B0-----:R-:W-:-:S04]  /*4310*/  LEA R48, P0, R38, c[0x0][0x270], 0x1 ;  /* 0x00009c0026307a11 */ /* 0x001fc800078008ff */
[----:B------:R-:W-:-:S05]  /*4320*/  LEA.HI.X R49, R38, c[0x0][0x274], R7, 0x1, P0 ;  /* 0x00009d0026317a11 */ /* 0x000fca00000f0c07 */
[----:B------:R-:W-:-:S05]  /*4330*/  IMAD.WIDE R38, R67, 0x10, R48 ;  /* 0x0000001043267825 */ /* 0x000fca00078e0230 */
[----:B-1----:R0:W-:Y:S04]  /*4340*/  STG.E.128 [R38.64], R40 ;  /* 0x0000002826007986 */ /* 0x0021e8000c101d04 */
[----:B--2---:R0:W-:Y:S02]  /*4350*/  STG.E.128 [R38.64+0x200], R44 ;  /* 0x0002002c26007986 */ /* 0x0041e4000c101d04 */
.L_x_2315:
[----:B------:R-:W-:Y:S01]  /*4360*/  PRMT R7, RZ, 0x7610, R59 ;  /* 0x00007610ff077816 */ /* 0x000fe2000000003b */
[----:B------:R-:W-:Y:S01]  /*4370*/  BAR.SYNC.DEFER_BLOCKING 0x0 ;  /* 0x0000000000007b1d */ /* 0x000fe20000010000 */
[----:B------:R-:W-:Y:S01]  /*4380*/  HFMA2.MMA R37, -RZ, RZ, 0, 0 ;  /* 0x00000000ff257435 */ /* 0x000fe200000001ff */
[----:B0-----:R-:W-:Y:S01]  /*4390*/  CS2R R38, SRZ ;  /* 0x0000000000267805 */ /* 0x001fe2000001ff00 */
[----:B------:R-:W-:Y:S01]  /*43a0*/  CS2R R40, SRZ ;  /* 0x0000000000287805 */ /* 0x000fe2000001ff00 */
[----:B------:R-:W-:Y:S01]  /*43b0*/  FFMA.FTZ R7, R69, R7, R68 ;  /* 0x0000000745077223 */ /* 0x000fe20000010044 */
[----:B------:R-:W-:Y:S01]  /*43c0*/  CS2R R42, SRZ ;  /* 0x00000000002a7805 */ /* 0x000fe2000001ff00 */
[----:B------:R-:W-:Y:S01]  /*43d0*/  CS2R R44, SRZ ;  /* 0x00000000002c7805 */ /* 0x000fe2000001ff00 */
[----:B------:R-:W-:Y:S01]  /*43e0*/  CS2R R46, SRZ ;  /* 0x00000000002e7805 */ /* 0x000fe2000001ff00 */
[----:B------:R-:W-:Y:S01]  /*43f0*/  CS2R R48, SRZ ;  /* 0x0000000000307805 */ /* 0x000fe2000001ff00 */
[----:B------:R-:W-:Y:S01]  /*4400*/  CS2R R50, SRZ ;  /* 0x0000000000327805 */ /* 0x000fe2000001ff00 */
[----:B------:R-:W-:Y:S01]  /*4410*/  MOV R52, RZ ;  /* 0x000000ff00347202 */ /* 0x000fe20000000f00 */
        /* <DEDUP_REMOVED lines=35> */
.L_x_2353:
        /* <DEDUP_REMOVED lines=19> */
[C---:B------:R-:W-:Y:S02]  /*4780*/  IMAD R70, R68.reuse, c[0x0][0x1a0], RZ ;  /* 0x0000680044467a24 */ /* 0x040fe400078e02ff */
[----:B------:R-:W-:Y:S01]  /*4790*/  IMAD R68, R68, c[0x0][0x1c0], RZ ;  /* 0x0000700044447a24 */ /* 0x000fe200078e02ff */
[----:B------:R-:W-:Y:S01]  /*47a0*/  IADD3 R67, R67, R71, RZ ;  /* 0x0000004743437210 */ /* 0x000fe20007ffe0ff */
[C---:B------:R-:W-:Y:S02]  /*47b0*/  IMAD R69, R121.reuse, c[0x0][0x1a4], R70 ;  /* 0x0000690079457a24 */ /* 0x040fe400078e0246 */
[----:B------:R-:W-:-:S04]  /*47c0*/  IMAD.WIDE.U32 R64, R121, c[0x0][0x1a0], R64 ;  /* 0x0000680079407a25 */ /* 0x000fc800078e0040 */
[----:B------:R-:W-:Y:S01]  /*47d0*/  IMAD R71, R121, c[0x0][0x1c4], R68 ;  /* 0x0000710079477a24 */ /* 0x000fe200078e0244 */
[----:B------:R-:W-:Y:S01]  /*47e0*/  IADD3 R69, R65, R69, RZ ;  /* 0x0000004541457210 */ /* 0x000fe20007ffe0ff */
[----:B------:R-:W-:Y:S01]  /*47f0*/  IMAD.WIDE.U32 R66, R121, c[0x0][0x1c0], R66 ;  /* 0x0000700079427a25 */ /* 0x000fe200078e0042 */
[----:B------:R-:W-:-:S04]  /*4800*/  LEA R68, P0, R64, c[0x0][0x228], 0x3 ;  /* 0x00008a0040447a11 */ /* 0x000fc800078018ff */
        /* <DEDUP_REMOVED lines=61> */
[----:B------:R-:W-:-:S05]  /*4be0*/  HFMA2.MMA R65, -RZ, RZ, 0, 0 ;  /* 0x00000000ff417435 */ /* 0x000fca00000001ff */
[----:B------:R-:W-:Y:S01]  /*4bf0*/  MUFU.SIN R81, R80 ;  /* 0x0000005000517308 */ /* 0x000fe20000000400 */
[----:B-1----:R-:W-:Y:S02]  /*4c00*/  FMUL.FTZ R67, R101, R26 ;  /* 0x0000001a65437220 */ /* 0x002fe40000410000 */
[----:B--2---:R-:W-:-:S05]  /*4c10*/  FMUL.FTZ R85, R85, R66 ;  /* 0x0000004255557220 */ /* 0x004fca0000410000 */
[----:B------:R0:W-:Y:S08]  /*4c20*/  MUFU.COS R145, R80 ;  /* 0x0000005000917308 */ /* 0x0001f00000000000 */
[----:B------:R-:W1:Y:S01]  /*4c30*/  MUFU.COS R151, R75 ;  /* 0x0000004b00977308 */ /* 0x000e620000000000 */
[----:B0-----:R-:W-:Y:S01]  /*4c40*/  FMUL.RZ R80, R67, 0.15915493667125701904 ;  /* 0x3e22f98343507820 */ /* 0x001fe2000040c000 */
[----:B------:R-:W-:-:S02]  /*4c50*/  IADD3 R67, R9, 0x200, RZ ;  /* 0x0000020009437810 */ /* 0x000fc40007ffe0ff */
[----:B------:R-:W-:Y:S01]  /*4c60*/  @!P1 LEA R67, R64, R121, 0x8 ;  /* 0x0000007940439211 */ /* 0x000fe200078e40ff */
[----:B---3--:R-:W-:Y:S01]  /*4c70*/  FMUL.FTZ R153, R69, R71 ;  /* 0x0000004745997220 */ /* 0x008fe20000410000 */
[----:B------:R-:W-:Y:S02]  /*4c80*/  MOV R64, 0x3f800000 ;  /* 0x3f80000000407802 */ /* 0x000fe40000000f00 */
[----:B------:R-:W-:Y:S01]  /*4c90*/  SHF.L.U32 R82, R67, 0x3, RZ ;  /* 0x0000000343527819 */ /* 0x000fe200000006ff */
[----:B------:R0:W2:Y:S01]  /*4ca0*/  MUFU.SIN R73, R75 ;  /* 0x0000004b00497308 */ /* 0x0000a20000000400 */
[----:B------:R-:W-:-:S03]  /*4cb0*/  CS2R R66, SRZ ;  /* 0x0000000000427805 */ /* 0x000fc6000001ff00 */
[----:B------:R3:W-:Y:S04]  /*4cc0*/  STS.64 [R82+0x2510], R84 ;  /* 0x0025105452007388 */ /* 0x0007e80000000a00 */
[----:B------:R4:W-:Y:S01]  /*4cd0*/  MUFU.EX2 R144, R74 ;  /* 0x0000004a00907308 */ /* 0x0009e20000000800 */
[----:B0-----:R-:W-:Y:S02]  /*4ce0*/  FMUL.FTZ R75, R72, R25 ;  /* 0x00000019484b7220 */ /* 0x001fe40000410000 */
[----:B-1----:R-:W-:-:S05]  /*4cf0*/  FMUL.FTZ R151, R150, R151 ;  /* 0x0000009796977220 */ /* 0x002fca0000410000 */
[----:B------:R-:W-:Y:S01]  /*4d00*/  MUFU.SIN R79, R78 ;  /* 0x0000004e004f7308 */ /* 0x000fe20000000400 */
[----:B----4-:R-:W-:-:S04]  /*4d10*/  FMUL.FTZ R74, R101, R27 ;  /* 0x0000001b654a7220 */ /* 0x010fc80000410000 */
[----:B------:R-:W-:-:S03]  /*4d20*/  FMUL.RZ R86, R74, 0.15915493667125701904 ;  /* 0x3e22f9834a567820 */ /* 0x000fc6000040c000 */
[----:B------:R0:W1:Y:S01]  /*4d30*/  MUFU.COS R147, R78 ;  /* 0x0000004e00937308 */ /* 0x0000620000000000 */
[----:B--2---:R-:W-:Y:S02]  /*4d40*/  FMUL.FTZ R150, R150, R73 ;  /* 0x0000004996967220 */ /* 0x004fe40000410000 */
[----:B---3--:R-:W-:-:S05]  /*4d50*/  FMUL.FTZ R82, R101, R29 ;  /* 0x0000001d65527220 */ /* 0x008fca0000410000 */
[----:B------:R-:W-:Y:S01]  /*4d60*/  MUFU.SIN R87, R80 ;  /* 0x0000005000577308 */ /* 0x000fe20000000400 */
[----:B0-----:R-:W-:Y:S01]  /*4d70*/  @!P0 IADD3 R78, R11, -0x2, RZ ;  /* 0xfffffffe0b4e8810 */ /* 0x001fe20007ffe0ff */
[----:B------:R-:W-:-:S06]  /*4d80*/  FMUL.FTZ R170, R69, R70 ;  /* 0x0000004645aa7220 */ /* 0x000fcc0000410000 */
[----:B------:R0:W-:Y:S08]  /*4d90*/  MUFU.COS R141, R80 ;  /* 0x00000050008d7308 */ /* 0x0001f00000000000 */
[----:B------:R-:W-:Y:S01]  /*4da0*/  MUFU.SIN R103, R86 ;  /* 0x0000005600677308 */ /* 0x000fe20000000400 */
[----:B0-----:R-:W-:-:S07]  /*4db0*/  FMUL.FTZ R80, R101, R28 ;  /* 0x0000001c65507220 */ /* 0x001fce0000410000 */
[----:B------:R0:W-:Y:S01]  /*4dc0*/  MUFU.COS R139, R86 ;  /* 0x00000056008b7308 */ /* 0x0001e20000000000 */
[----:B------:R-:W-:-:S07]  /*4dd0*/  FMUL.RZ R102, R80, 0.15915493667125701904 ;  /* 0x3e22f98350667820 */ /* 0x000fce000040c000 */
[----:B------:R2:W-:Y:S01]  /*4de0*/  MUFU.EX2 R142, R75 ;  /* 0x0000004b008e7308 */ /* 0x0005e20000000800 */
[----:B0-----:R-:W-:-:S04]  /*4df0*/  FMUL.FTZ R86, R101, R31 ;  /* 0x0000001f65567220 */ /* 0x001fc80000410000 */
[----:B------:R-:W-:-:S03]  /*4e00*/  FMUL.RZ R126, R86, 0.15915493667125701904 ;  /* 0x3e22f983567e7820 */ /* 0x000fc6000040c000 */
[----:B------:R-:W-:Y:S01]  /*4e10*/  MUFU.SIN R83, R76 ;  /* 0x0000004c00537308 */ /* 0x000fe20000000400 */
[----:B--2---:R-:W-:Y:S02]  /*4e20*/  @!P0 IMAD R75, R78, c[0x0][0x16c], R121 ;  /* 0x00005b004e4b8a24 */ /* 0x004fe400078e0279 */
[----:B------:R-:W-:Y:S02]  /*4e30*/  FMUL.FTZ R86, RZ, R150 ;  /* 0x00000096ff567220 */ /* 0x000fe40000410000 */
[----:B------:R-:W-:Y:S01]  /*4e40*/  @!P0 IMAD.WIDE R74, R75, 0x10, R192 ;  /* 0x000000104b4a8825 */ /* 0x000fe200078e02c0 */
[----:B------:R-:W-:Y:S03]  /*4e50*/  BAR.SYNC.DEFER_BLOCKING 0x0 ;  /* 0x0000000000007b1d */ /* 0x000fe60000010000 */
[----:B------:R-:W-:Y:S02]  /*4e60*/  FMUL.RZ R122, R82, 0.15915493667125701904 ;  /* 0x3e22f983527a7820 */ /* 0x000fe4000040c000 */
[C---:B------:R-:W-:Y:S01]  /*4e70*/  FFMA.FTZ R153, R68.reuse, R70, -R153 ;  /* 0x0000004644997223 */ /* 0x040fe20000010899 */
[----:B------:R-:W-:Y:S01]  /*4e80*/  MUFU.SIN R123, R102 ;  /* 0x00000066007b7308 */ /* 0x000fe20000000400 */
[----:B------:R-:W-:-:S02]  /*4e90*/  FFMA.FTZ R170, R68, R71, R170 ;  /* 0x0000004744aa7223 */ /* 0x000fc400000100aa */
[----:B------:R-:W-:Y:S02]  /*4ea0*/  FMUL.FTZ R70, R101, R32 ;  /* 0x0000002065467220 */ /* 0x000fe40000410000 */
[----:B------:R-:W-:-:S03]  /*4eb0*/  FFMA.FTZ R71, R219, R151, -R86 ;  /* 0x00000097db477223 */ /* 0x000fc60000010856 */
[----:B------:R0:W-:Y:S01]  /*4ec0*/  MUFU.COS R137, R102 ;  /* 0x0000006600897308 */ /* 0x0001e20000000000 */
[C---:B------:R-:W-:Y:S02]  /*4ed0*/  FMUL.FTZ R149, R148.reuse, R149 ;  /* 0x0000009594957220 */ /* 0x040fe40000410000 */
[----:B------:R-:W-:-:S05]  /*4ee0*/  FMUL.FTZ R148, R148, R77 ;  /* 0x0000004d94947220 */ /* 0x000fca0000410000 */
[----:B------:R2:W-:Y:S01]  /*4ef0*/  MUFU.COS R143, R76 ;  /* 0x0000004c008f7308 */ /* 0x0005e20000000000 */
[----:B0-----:R-:W-:Y:S01]  /*4f00*/  FMUL.FTZ R102, R219, R150 ;  /* 0x00000096db667220 */ /* 0x001fe20000410000 */
[----:B------:R0:W5:Y:S03]  /*4f10*/  @!P0 LDG.E.128 R64, [R74.64] ;  /* 0x000000044a408981 */ /* 0x000166000c1e1d00 */
[----:B------:R-:W-:-:S03]  /*4f20*/  FFMA.FTZ R102, RZ, R151, R102 ;  /* 0x00000097ff667223 */ /* 0x000fc60000010066 */
[----:B------:R-:W-:Y:S01]  /*4f30*/  MUFU.COS R135, R122 ;  /* 0x0000007a00877308 */ /* 0x000fe20000000000 */
[----:B------:R-:W-:Y:S02]  /*4f40*/  FADD.FTZ R102, RZ, R102 ;  /* 0x00000066ff667221 */ /* 0x000fe40000010000 */
[----:B--2---:R-:W-:-:S05]  /*4f50*/  FMUL.FTZ R76, R72, R26 ;  /* 0x0000001a484c7220 */ /* 0x004fca0000410000 */
[----:B0-----:R0:W-:Y:S01]  /*4f60*/  MUFU.SIN R75, R122 ;  /* 0x0000007a004b7308 */ /* 0x0011e20000000400 */
[----:B------:R-:W-:Y:S02]  /*4f70*/  FMUL.FTZ R73, R148, R102 ;  /* 0x0000006694497220 */ /* 0x000fe40000410000 */
[----:B-1----:R-:W-:Y:S02]  /*4f80*/  FMUL.FTZ R147, R146, R147 ;  /* 0x0000009392937220 */ /* 0x002fe40000410000 */
[----:B------:R-:W-:-:S03]  /*4f90*/  FMUL.FTZ R78, R72, R27 ;  /* 0x0000001b484e7220 */ /* 0x000fc60000410000 */
[----:B------:R-:W1:Y:S01]  /*4fa0*/  MUFU.EX2 R76, R76 ;  /* 0x0000004c004c7308 */ /* 0x000e620000000800 */
[----:B0-----:R-:W-:Y:S02]  /*4fb0*/  FMUL.RZ R122, R70, 0.15915493667125701904 ;  /* 0x3e22f983467a7820 */ /* 0x001fe4000040c000 */
[----:B------:R-:W-:-:S04]  /*4fc0*/  FADD.FTZ R70, R218, R71 ;  /* 0x00000047da467221 */ /* 0x000fc80000010000 */
[----:B------:R-:W-:-:S04]  /*4fd0*/  FMUL.FTZ R77, R148, R70 ;  /* 0x00000046944d7220 */ /* 0x000fc80000410000 */
[C---:B------:R-:W-:Y:S02]  /*4fe0*/  FFMA.FTZ R77, R149.reuse, R102, R77 ;  /* 0x00000066954d7223 */ /* 0x040fe4000001004d */
[----:B------:R-:W-:Y:S02]  /*4ff0*/  FMUL.FTZ R146, R146, R79 ;  /* 0x0000004f92927220 */ /* 0x000fe40000410000 */
[----:B------:R-:W-:Y:S02]  /*5000*/  FFMA.FTZ R70, R149, R70, -R73 ;  /* 0x0000004695467223 */ /* 0x000fe40000010849 */
[----:B------:R-:W-:Y:S02]  /*5010*/  FADD.FTZ R79, RZ, R77 ;  /* 0x0000004dff4f7221 */ /* 0x000fe40000010000 */
[----:B------:R-:W-:Y:S02]  /*5020*/  FADD.FTZ R77, R217, R70 ;  /* 0x00000046d94d7221 */ /* 0x000fe40000010000 */
[----:B------:R-:W-:Y:S01]  /*5030*/  FMUL.FTZ R86, R146, R79 ;  /* 0x0000004f92567220 */ /* 0x000fe20000410000 */
[----:B------:R-:W0:Y:S01]  /*5040*/  MUFU.EX2 R78, R78 ;  /* 0x0000004e004e7308 */ /* 0x000e220000000800 */
[----:B------:R-:W-:-:S02]  /*5050*/  FMUL.FTZ R74, R72, R29 ;  /* 0x0000001d484a7220 */ /* 0x000fc40000410000 */
[-C--:B------:R-:W-:Y:S02]  /*5060*/  FMUL.FTZ R102, R146, R77.reuse ;  /* 0x0000004d92667220 */ /* 0x080fe40000410000 */
[----:B------:R-:W-:Y:S02]  /*5070*/  FFMA.FTZ R77, R147, R77, -R86 ;  /* 0x0000004d934d7223 */ /* 0x000fe40000010856 */
[C---:B------:R-:W-:Y:S01]  /*5080*/  FMUL.FTZ R145, R144.reuse, R145 ;  /* 0x0000009190917220 */ /* 0x040fe20000410000 */
[----:B------:R-:W2:Y:S01]  /*5090*/  MUFU.EX2 R74, R74 ;  /* 0x0000004a004a7308 */ /* 0x000ea20000000800 */
[----:B------:R-:W-:Y:S02]  /*50a0*/  FMUL.FTZ R73, R101, R33 ;  /* 0x0000002165497220 */ /* 0x000fe40000410000 */
[----:B------:R-:W-:Y:S02]  /*50b0*/  FFMA.FTZ R102, R147, R79, R102 ;  /* 0x0000004f93667223 */ /* 0x000fe40000010066 */
[----:B------:R-:W-:-:S02]  /*50c0*/  FMUL.FTZ R144, R144, R81 ;  /* 0x0000005190907220 */ /* 0x000fc40000410000 */
[----:B------:R-:W-:Y:S02]  /*50d0*/  FADD.FTZ R77, R216, R77 ;  /* 0x0000004dd84d7221 */ /* 0x000fe40000010000 */
[----:B------:R-:W-:Y:S02]  /*50e0*/  FMUL.RZ R79, R73, 0.15915493667125701904 ;  /* 0x3e22f983494f7820 */ /* 0x000fe4000040c000 */
[----:B------:R-:W-:Y:S02]  /*50f0*/  FADD.FTZ R102, RZ, R102 ;  /* 0x00000066ff667221 */ /* 0x000fe40000010000 */
[----:B------:R-:W-:Y:S02]  /*5100*/  FMUL.FTZ R73, R144, R77 ;  /* 0x0000004d90497220 */ /* 0x000fe40000410000 */
[----:B------:R-:W-:Y:S02]  /*5110*/  FMUL.FTZ R70, R72, R32 ;  /* 0x0000002048467220 */ /* 0x000fe40000410000 */
[----:B-1----:R-:W-:-:S02]  /*5120*/  FMUL.FTZ R141, R76, R141 ;  /* 0x0000008d4c8d7220 */ /* 0x002fc40000410000 */
[----:B------:R-:W-:Y:S02]  /*5130*/  FMUL.FTZ R140, R76, R87 ;  /* 0x000000574c8c7220 */ /* 0x000fe40000410000 */
[-C--:B------:R-:W-:Y:S02]  /*5140*/  FMUL.FTZ R76, R144, R102.reuse ;  /* 0x00000066904c7220 */ /* 0x080fe40000410000 */
[----:B------:R-:W-:Y:S02]  /*5150*/  FMUL.FTZ R68, R72, R31 ;  /* 0x0000001f48447220 */ /* 0x000fe40000410000 */
[----:B------:R-:W-:Y:S01]  /*5160*/  FFMA.FTZ R102, R145, R102, R73 ;  /* 0x0000006691667223 */ /* 0x000fe20000010049 */
[----:B------:R-:W-:Y:S01]  /*5170*/  MUFU.SIN R71, R122 ;  /* 0x0000007a00477308 */ /* 0x000fe20000000400 */
[C---:B0-----:R-:W-:Y:S02]  /*5180*/  FMUL.FTZ R139, R78.reuse, R139 ;  /* 0x0000008b4e8b7220 */ /* 0x041fe40000410000 */
[----:B------:R-:W-:-:S02]  /*5190*/  FMUL.FTZ R138, R78, R103 ;  /* 0x000000674e8a7220 */ /* 0x000fc40000410000 */
[C---:B------:R-:W-:Y:S02]  /*51a0*/  FMUL.FTZ R143, R142.reuse, R143 ;  /* 0x0000008f8e8f7220 */ /* 0x040fe40000410000 */
[----:B------:R-:W-:Y:S01]  /*51b0*/  FFMA.FTZ R78, R145, R77, -R76 ;  /* 0x0000004d914e7223 */ /* 0x000fe2000001084c */
[----:B------:R-:W-:Y:S01]  /*51c0*/  MUFU.COS R129, R122 ;  /* 0x0000007a00817308 */ /* 0x000fe20000000000 */
[----:B------:R-:W-:Y:S02]  /*51d0*/  FMUL.FTZ R142, R142, R83 ;  /* 0x000000538e8e7220 */ /* 0x000fe40000410000 */
[----:B------:R-:W-:-:S05]  /*51e0*/  FADD.FTZ R102, RZ, R102 ;  /* 0x00000066ff667221 */ /* 0x000fca0000010000 */
[----:B------:R-:W0:Y:S01]  /*51f0*/  MUFU.EX2 R70, R70 ;  /* 0x0000004600467308 */ /* 0x000e220000000800 */
[C---:B--2---:R-:W-:Y:S02]  /*5200*/  FMUL.FTZ R135, R74.reuse, R135 ;  /* 0x000000874a877220 */ /* 0x044fe40000410000 */
[----:B------:R-:W-:Y:S02]  /*5210*/  FADD.FTZ R78, R215, R78 ;  /* 0x0000004ed74e7221 */ /* 0x000fe40000010000 */
[----:B------:R-:W-:-:S03]  /*5220*/  FMUL.FTZ R134, R74, R75 ;  /* 0x0000004b4a867220 */ /* 0x000fc60000410000 */
[----:B------:R-:W-:Y:S01]  /*5230*/  MUFU.SIN R69, R126 ;  /* 0x0000007e00457308 */ /* 0x000fe20000000400 */
[C---:B------:R-:W-:Y:S02]  /*5240*/  FMUL.FTZ R74, R142.reuse, R102 ;  /* 0x000000668e4a7220 */ /* 0x040fe40000410000 */
[----:B------:R-:W-:-:S05]  /*5250*/  FMUL.FTZ R77, R142, R78 ;  /* 0x0000004e8e4d7220 */ /* 0x000fca0000410000 */
[----:B------:R-:W-:Y:S01]  /*5260*/  MUFU.COS R131, R126 ;  /* 0x0000007e00837308 */ /* 0x000fe20000000000 */
[----:B------:R-:W-:-:S07]  /*5270*/  FFMA.FTZ R75, R143, R78, -R74 ;  /* 0x0000004e8f4b7223 */ /* 0x000fce000001084a */
[----:B------:R-:W1:Y:S01]  /*5280*/  MUFU.EX2 R68, R68 ;  /* 0x0000004400447308 */ /* 0x000e620000000800 */
[----:B------:R-:W-:Y:S02]  /*5290*/  FFMA.FTZ R77, R143, R102, R77 ;  /* 0x000000668f4d7223 */ /* 0x000fe4000001004d */
[----:B------:R-:W-:Y:S02]  /*52a0*/  FADD.FTZ R75, R214, R75 ;  /* 0x0000004bd64b7221 */ /* 0x000fe40000010000 */
[----:B------:R-:W-:Y:S02]  /*52b0*/  FADD.FTZ R77, RZ, R77 ;  /* 0x0000004dff4d7221 */ /* 0x000fe40000010000 */
[C---:B0-----:R-:W-:Y:S02]  /*52c0*/  FMUL.FTZ R129, R70.reuse, R129 ;  /* 0x0000008146817220 */ /* 0x041fe40000410000 */
[----:B------:R-:W-:Y:S02]  /*52d0*/  FMUL.FTZ R128, R70, R71 ;  /* 0x0000004746807220 */ /* 0x000fe40000410000 */
[----:B------:R-:W-:-:S02]  /*52e0*/  FMUL.FTZ R70, R140, R75 ;  /* 0x0000004b8c467220 */ /* 0x000fc40000410000 */
[----:B------:R-:W-:Y:S02]  /*52f0*/  FMUL.FTZ R73, R72, R33 ;  /* 0x0000002148497220 */ /* 0x000fe40000410000 */
[C---:B-1----:R-:W-:Y:S02]  /*5300*/  FMUL.FTZ R131, R68.reuse, R131 ;  /* 0x0000008344837220 */ /* 0x042fe40000410000 */
[----:B------:R-:W-:Y:S02]  /*5310*/  FMUL.FTZ R130, R68, R69 ;  /* 0x0000004544827220 */ /* 0x000fe40000410000 */
[-C--:B------:R-:W-:Y:S02]  /*5320*/  FMUL.FTZ R68, R140, R77.reuse ;  /* 0x0000004d8c447220 */ /* 0x080fe40000410000 */
[C---:B------:R-:W-:Y:S02]  /*5330*/  FFMA.FTZ R77, R141.reuse, R77, R70 ;  /* 0x0000004d8d4d7223 */ /* 0x040fe40000010046 */
[----:B------:R-:W-:Y:S01]  /*5340*/  FMUL.FTZ R70, R84, R150 ;  /* 0x0000009654467220 */ /* 0x000fe20000410000 */
[----:B------:R-:W-:Y:S01]  /*5350*/  MUFU.COS R76, R79 ;  /* 0x0000004f004c7308 */ /* 0x000fe20000000000 */
[----:B------:R-:W-:-:S02]  /*5360*/  FFMA.FTZ R74, R141, R75, -R68 ;  /* 0x0000004b8d4a7223 */ /* 0x000fc40000010844 */
[C---:B------:R-:W-:Y:S02]  /*5370*/  FMUL.FTZ R68, R85.reuse, R150 ;  /* 0x0000009655447220 */ /* 0x040fe40000410000 */
[----:B------:R-:W-:-:S03]  /*5380*/  FFMA.FTZ R70, R85, R151, R70 ;  /* 0x0000009755467223 */ /* 0x000fc60000010046 */
[----:B------:R-:W0:Y:S01]  /*5390*/  MUFU.EX2 R73, R73 ;  /* 0x0000004900497308 */ /* 0x000e220000000800 */
[----:B------:R-:W-:Y:S02]  /*53a0*/  FMUL.FTZ R80, R72, R28 ;  /* 0x0000001c48507220 */ /* 0x000fe40000410000 */
[----:B------:R-:W-:Y:S02]  /*53b0*/  FFMA.FTZ R68, R84, R151, -R68 ;  /* 0x0000009754447223 */ /* 0x000fe40000010844 */
[----:B------:R-:W-:-:S03]  /*53c0*/  FMUL.FTZ R69, R148, R70 ;  /* 0x0000004694457220 */ /* 0x000fc60000410000 */
[----:B------:R-:W1:Y:S01]  /*53d0*/  MUFU.SIN R126, R79 ;  /* 0x0000004f007e7308 */ /* 0x000e620000000400 */
[-C--:B------:R-:W-:Y:S02]  /*53e0*/  FMUL.FTZ R71, R148, R68.reuse ;  /* 0x0000004494477220 */ /* 0x080fe40000410000 */
[----:B------:R-:W-:-:S05]  /*53f0*/  FFMA.FTZ R69, R149, R68, -R69 ;  /* 0x0000004495457223 */ /* 0x000fca0000010845 */
[----:B------:R-:W2:Y:S01]  /*5400*/  MUFU.EX2 R80, R80 ;  /* 0x0000005000507308 */ /* 0x000ea20000000800 */
[----:B------:R-:W-:Y:S02]  /*5410*/  FADD.FTZ R74, R213, R74 ;  /* 0x0000004ad54a7221 */ /* 0x000fe40000010000 */
[----:B------:R-:W-:Y:S02]  /*5420*/  FFMA.FTZ R71, R149, R70, R71 ;  /* 0x0000004695477223 */ /* 0x000fe40000010047 */
[----:B------:R-:W-:Y:S02]  /*5430*/  FMUL.FTZ R70, R146, R69 ;  /* 0x0000004592467220 */ /* 0x000fe40000410000 */
[----:B0-----:R-:W-:Y:S02]  /*5440*/  FMUL.FTZ R127, R73, R76 ;  /* 0x0000004c497f7220 */ /* 0x001fe40000410000 */
[----:B------:R-:W-:Y:S02]  /*5450*/  FADD.FTZ R77, RZ, R77 ;  /* 0x0000004dff4d7221 */ /* 0x000fe40000010000 */
[----:B------:R-:W-:-:S02]  /*5460*/  FMUL.FTZ R76, R138, R74 ;  /* 0x0000004a8a4c7220 */ /* 0x000fc40000410000 */
[-C--:B------:R-:W-:Y:S02]  /*5470*/  FMUL.FTZ R68, R146, R71.reuse ;  /* 0x0000004792447220 */ /* 0x080fe40000410000 */
[----:B------:R-:W-:Y:S02]  /*5480*/  FFMA.FTZ R70, R147, R71, R70 ;  /* 0x0000004793467223 */ /* 0x000fe40000010046 */
[----:B-1----:R-:W-:Y:S02]  /*5490*/  FMUL.FTZ R126, R73, R126 ;  /* 0x0000007e497e7220 */ /* 0x002fe40000410000 */
[-C--:B------:R-:W-:Y:S02]  /*54a0*/  FMUL.FTZ R73, R138, R77.reuse ;  /* 0x0000004d8a497220 */ /* 0x080fe40000410000 */
[----:B------:R-:W-:Y:S02]  /*54b0*/  FFMA.FTZ R76, R139, R77, R76 ;  /* 0x0000004d8b4c7223 */ /* 0x000fe4000001004c */
[----:B------:R-:W-:-:S02]  /*54c0*/  FFMA.FTZ R68, R147, R69, -R68 ;  /* 0x0000004593447223 */ /* 0x000fc40000010844 */
[----:B------:R-:W-:Y:S02]  /*54d0*/  FMUL.FTZ R82, R101, R30 ;  /* 0x0000001e65527220 */ /* 0x000fe40000410000 */
[----:B------:R-:W-:Y:S02]  /*54e0*/  FMUL.FTZ R69, R144, R70 ;  /* 0x0000004690457220 */ /* 0x000fe40000410000 */
[----:B------:R-:W-:Y:S02]  /*54f0*/  FFMA.FTZ R73, R139, R74, -R73 ;  /* 0x0000004a8b497223 */ /* 0x000fe40000010849 */
[----:B--2---:R-:W-:Y:S02]  /*5500*/  FMUL.FTZ R136, R80, R123 ;  /* 0x0000007b50887220 */ /* 0x004fe40000410000 */
[----:B------:R-:W-:Y:S02]  /*5510*/  FADD.FTZ R76, RZ, R76 ;  /* 0x0000004cff4c7221 */ /* 0x000fe40000010000 */
[----:B------:R-:W-:-:S02]  /*5520*/  FMUL.FTZ R71, R144, R68 ;  /* 0x0000004490477220 */ /* 0x000fc40000410000 */
[----:B------:R-:W-:Y:S02]  /*5530*/  FMUL.RZ R124, R82, 0.15915493667125701904 ;  /* 0x3e22f983527c7820 */ /* 0x000fe4000040c000 */
[----:B------:R-:W-:Y:S02]  /*5540*/  FFMA.FTZ R69, R145, R68, -R69 ;  /* 0x0000004491457223 */ /* 0x000fe40000010845 */
[----:B------:R-:W-:Y:S02]  /*5550*/  FMUL.FTZ R82, R72, R30 ;  /* 0x0000001e48527220 */ /* 0x000fe40000410000 */
[----:B------:R-:W-:Y:S02]  /*5560*/  FADD.FTZ R73, R212, R73 ;  /* 0x00000049d4497221 */ /* 0x000fe40000010000 */
[----:B------:R-:W-:Y:S02]  /*5570*/  FMUL.FTZ R137, R80, R137 ;  /* 0x0000008950897220 */ /* 0x000fe40000410000 */
[----:B------:R-:W-:-:S02]  /*5580*/  FMUL.FTZ R74, R136, R76 ;  /* 0x0000004c884a7220 */ /* 0x000fc40000410000 */
[----:B------:R-:W-:Y:S02]  /*5590*/  FFMA.FTZ R71, R145, R70, R71 ;  /* 0x0000004691477223 */ /* 0x000fe40000010047 */
[----:B------:R-:W-:Y:S01]  /*55a0*/  FMUL.FTZ R70, R142, R69 ;  /* 0x000000458e467220 */ /* 0x000fe20000410000 */
[----:B------:R-:W-:Y:S01]  /*55b0*/  MUFU.SIN R125, R124 ;  /* 0x0000007c007d7308 */ /* 0x000fe20000000400 */
[-C--:B------:R-:W-:Y:S02]  /*55c0*/  FMUL.FTZ R75, R136, R73.reuse ;  /* 0x00000049884b7220 */ /* 0x080fe40000410000 */
[----:B------:R-:W-:Y:S02]  /*55d0*/  FFMA.FTZ R74, R137, R73, -R74 ;  /* 0x00000049894a7223 */ /* 0x000fe4000001084a */
[-C--:B------:R-:W-:Y:S02]  /*55e0*/  FMUL.FTZ R68, R142, R71.reuse ;  /* 0x000000478e447220 */ /* 0x080fe40000410000 */
[----:B------:R-:W-:Y:S01]  /*55f0*/  FFMA.FTZ R70, R143, R71, R70 ;  /* 0x000000478f467223 */ /* 0x000fe20000010046 */
[----:B------:R-:W0:Y:S01]  /*5600*/  MUFU.EX2 R82, R82 ;  /* 0x0000005200527308 */ /* 0x000e220000000800 */
[----:B------:R-:W-:-:S02]  /*5610*/  FFMA.FTZ R75, R137, R76, R75 ;  /* 0x0000004c894b7223 */ /* 0x000fc4000001004b */
[----:B------:R-:W-:Y:S02]  /*5620*/  FFMA.FTZ R68, R143, R69, -R68 ;  /* 0x000000458f447223 */ /* 0x000fe40000010844 */
[----:B------:R-:W-:Y:S02]  /*5630*/  FADD.FTZ R74, R211, R74 ;  /* 0x0000004ad34a7221 */ /* 0x000fe40000010000 */
[C---:B------:R-:W-:Y:S01]  /*5640*/  FMUL.FTZ R69, R140.reuse, R70 ;  /* 0x000000468c457220 */ /* 0x040fe20000410000 */
[----:B------:R-:W1:Y:S01]  /*5650*/  MUFU.COS R133, R124 ;  /* 0x0000007c00857308 */ /* 0x000e620000000000 */
[----:B------:R-:W-:Y:S02]  /*5660*/  FADD.FTZ R75, RZ, R75 ;  /* 0x0000004bff4b7221 */ /* 0x000fe40000010000 */
[----:B------:R-:W-:Y:S02]  /*5670*/  FMUL.FTZ R71, R140, R68 ;  /* 0x000000448c477220 */ /* 0x000fe40000410000 */
[----:B------:R-:W-:-:S02]  /*5680*/  FMUL.FTZ R76, R134, R74 ;  /* 0x0000004a864c7220 */ /* 0x000fc40000410000 */
[C---:B------:R-:W-:Y:S02]  /*5690*/  FFMA.FTZ R69, R141.reuse, R68, -R69 ;  /* 0x000000448d457223 */ /* 0x040fe40000010845 */
[-C--:B------:R-:W-:Y:S02]  /*56a0*/  FMUL.FTZ R73, R134, R75.reuse ;  /* 0x0000004b86497220 */ /* 0x080fe40000410000 */
[----:B------:R-:W-:Y:S02]  /*56b0*/  FFMA.FTZ R71, R141, R70, R71 ;  /* 0x000000468d477223 */ /* 0x000fe40000010047 */
[C---:B------:R-:W-:Y:S02]  /*56c0*/  FFMA.FTZ R76, R135.reuse, R75, R76 ;  /* 0x0000004b874c7223 */ /* 0x040fe4000001004c */
[----:B------:R-:W-:Y:S02]  /*56d0*/  FMUL.FTZ R70, R138, R69 ;  /* 0x000000458a467220 */ /* 0x000fe40000410000 */
[----:B------:R-:W-:-:S02]  /*56e0*/  FFMA.FTZ R73, R135, R74, -R73 ;  /* 0x0000004a87497223 */ /* 0x000fc40000010849 */
[----:B0-----:R-:W-:Y:S02]  /*56f0*/  FMUL.FTZ R132, R82, R125 ;  /* 0x0000007d52847220 */ /* 0x001fe40000410000 */
[-C--:B------:R-:W-:Y:S02]  /*5700*/  FMUL.FTZ R68, R138, R71.reuse ;  /* 0x000000478a447220 */ /* 0x080fe40000410000 */
[----:B------:R-:W-:Y:S02]  /*5710*/  FADD.FTZ R76, RZ, R76 ;  /* 0x0000004cff4c7221 */ /* 0x000fe40000010000 */
[----:B------:R-:W-:Y:S02]  /*5720*/  FFMA.FTZ R70, R139, R71, R70 ;  /* 0x000000478b467223 */ /* 0x000fe40000010046 */
[----:B------:R-:W-:Y:S02]  /*5730*/  FADD.FTZ R74, R210, R73 ;  /* 0x00000049d24a7221 */ /* 0x000fe40000010000 */
[----:B-1----:R-:W-:-:S02]  /*5740*/  FMUL.FTZ R133, R82, R133 ;  /* 0x0000008552857220 */ /* 0x002fc40000410000 */
[----:B------:R-:W-:Y:S02]  /*5750*/  FFMA.FTZ R68, R139, R69, -R68 ;  /* 0x000000458b447223 */ /* 0x000fe40000010844 */
[----:B------:R-:W-:Y:S02]  /*5760*/  FMUL.FTZ R75, R132, R76 ;  /* 0x0000004c844b7220 */ /* 0x000fe40000410000 */
[----:B------:R-:W-:Y:S02]  /*5770*/  FMUL.FTZ R69, R136, R70 ;  /* 0x0000004688457220 */ /* 0x000fe40000410000 */
[----:B------:R-:W-:Y:S02]  /*5780*/  FMUL.FTZ R77, R132, R74 ;  /* 0x0000004a844d7220 */ /* 0x000fe40000410000 */
[----:B------:R-:W-:Y:S02]  /*5790*/  FMUL.FTZ R73, R136, R68 ;  /* 0x0000004488497220 */ /* 0x000fe40000410000 */
[----:B------:R-:W-:-:S02]  /*57a0*/  FFMA.FTZ R74, R133, R74, -R75 ;  /* 0x0000004a854a7223 */ /* 0x000fc4000001084b */
[----:B------:R-:W-:Y:S02]  /*57b0*/  FMUL.FTZ R209, R209, R30 ;  /* 0x0000001ed1d17220 */ /* 0x000fe40000410000 */
[C---:B------:R-:W-:Y:S02]  /*57c0*/  FFMA.FTZ R71, R137.reuse, R68, -R69 ;  /* 0x0000004489477223 */ /* 0x040fe40000010845 */
[----:B------:R-:W-:Y:S02]  /*57d0*/  FFMA.FTZ R73, R137, R70, R73 ;  /* 0x0000004689497223 */ /* 0x000fe40000010049 */
[----:B------:R-:W-:Y:S02]  /*57e0*/  FADD.FTZ R75, R209, R74 ;  /* 0x0000004ad14b7221 */ /* 0x000fe40000010000 */
[----:B------:R-:W-:Y:S02]  /*57f0*/  FFMA.FTZ R77, R133, R76, R77 ;  /* 0x0000004c854d7223 */ /* 0x000fe4000001004d */
[----:B------:R-:W-:-:S02]  /*5800*/  FMUL.FTZ R74, R134, R71 ;  /* 0x00000047864a7220 */ /* 0x000fc40000410000 */
[----:B------:R-:W-:Y:S02]  /*5810*/  FMUL.FTZ R70, R134, R73 ;  /* 0x0000004986467220 */ /* 0x000fe40000410000 */
[----:B------:R-:W-:Y:S02]  /*5820*/  FADD.FTZ R77, RZ, R77 ;  /* 0x0000004dff4d7221 */ /* 0x000fe40000010000 */
[----:B------:R-:W-:Y:S02]  /*5830*/  FMUL.FTZ R78, R130, R75 ;  /* 0x0000004b824e7220 */ /* 0x000fe40000410000 */
[C---:B------:R-:W-:Y:S01]  /*5840*/  FFMA.FTZ R74, R135.reuse, R73, R74 ;  /* 0x00000049874a7223 */ /* 0x040fe2000001004a */
[----:B------:R-:W-:Y:S01]  /*5850*/  PRMT R80, RZ, 0x7610, R57 ;  /* 0x00007610ff507816 */ /* 0x000fe20000000039 */
[----:B------:R-:W-:Y:S02]  /*5860*/  FFMA.FTZ R70, R135, R71, -R70 ;  /* 0x0000004787467223 */ /* 0x000fe40000010846 */
[----:B------:R-:W-:-:S02]  /*5870*/  FMUL.FTZ R69, R101, R34 ;  /* 0x0000002265457220 */ /* 0x000fc40000410000 */
[-C--:B------:R-:W-:Y:S02]  /*5880*/  FMUL.FTZ R76, R130, R77.reuse ;  /* 0x0000004d824c7220 */ /* 0x080fe40000410000 */
[----:B------:R-:W-:Y:S02]  /*5890*/  FFMA.FTZ R78, R131, R77, R78 ;  /* 0x0000004d834e7223 */ /* 0x000fe4000001004e */
[----:B------:R-:W-:Y:S02]  /*58a0*/  FMUL.FTZ R71, R132, R74 ;  /* 0x0000004a84477220 */ /* 0x000fe40000410000 */
[----:B------:R-:W-:Y:S02]  /*58b0*/  FMUL.FTZ R68, R72, R34 ;  /* 0x0000002248447220 */ /* 0x000fe40000410000 */
[----:B------:R-:W-:Y:S02]  /*58c0*/  FMUL.RZ R79, R69, 0.15915493667125701904 ;  /* 0x3e22f983454f7820 */ /* 0x000fe4000040c000 */
[----:B------:R-:W-:-:S02]  /*58d0*/  FFMA.FTZ R76, R131, R75, -R76 ;  /* 0x0000004b834c7223 */ /* 0x000fc4000001084c */
[----:B------:R-:W-:Y:S02]  /*58e0*/  FMUL.FTZ R207, R80, R31 ;  /* 0x0000001f50cf7220 */ /* 0x000fe40000410000 */
[----:B------:R-:W-:Y:S02]  /*58f0*/  FADD.FTZ R78, RZ, R78 ;  /* 0x0000004eff4e7221 */ /* 0x000fe40000010000 */
[-C--:B------:R-:W-:Y:S02]  /*5900*/  FFMA.FTZ R71, R133, R70.reuse, -R71 ;  /* 0x0000004685477223 */ /* 0x080fe40000010847 */
[----:B------:R-:W-:Y:S01]  /*5910*/  FMUL.FTZ R70, R132, R70 ;  /* 0x0000004684467220 */ /* 0x000fe20000410000 */
[----:B------:R-:W-:Y:S01]  /*5920*/  MUFU.EX2 R68, R68 ;  /* 0x0000004400447308 */ /* 0x000fe20000000800 */
[----:B------:R-:W-:Y:S02]  /*5930*/  FADD.FTZ R76, R207, R76 ;  /* 0x0000004ccf4c7221 */ /* 0x000fe40000010000 */
[----:B------:R-:W-:-:S02]  /*5940*/  FMUL.FTZ R73, R128, R78 ;  /* 0x0000004e80497220 */ /* 0x000fc40000410000 */
[----:B------:R-:W-:-:S03]  /*5950*/  FFMA.FTZ R74, R133, R74, R70 ;  /* 0x0000004a854a7223 */ /* 0x000fc60000010046 */
[----:B------:R-:W-:Y:S01]  /*5960*/  MUFU.SIN R69, R79 ;  /* 0x0000004f00457308 */ /* 0x000fe20000000400 */
[-C--:B------:R-:W-:Y:S01]  /*5970*/  FMUL.FTZ R70, R128, R76.reuse ;  /* 0x0000004c80467220 */ /* 0x080fe20000410000 */
[----:B------:R-:W-:Y:S01]  /*5980*/  ISETP.NE.AND P0, PT, R9, 0x7f, PT ;  /* 0x0000007f0900780c */ /* 0x000fe20003f05270 */
[----:B------:R-:W-:-:S05]  /*5990*/  FFMA.FTZ R73, R129, R76, -R73 ;  /* 0x0000004c81497223 */ /* 0x000fca0000010849 */
[----:B------:R-:W0:Y:S01]  /*59a0*/  MUFU.COS R125, R79 ;  /* 0x0000004f007d7308 */ /* 0x000e220000000000 */
[C---:B------:R-:W-:Y:S01]  /*59b0*/  FMUL.FTZ R76, R130.reuse, R74 ;  /* 0x0000004a824c7220 */ /* 0x040fe20000410000 */
[----:B------:R-:W-:Y:S01]  /*59c0*/  PRMT R75, RZ, 0x5410, R58 ;  /* 0x00005410ff4b7816 */ /* 0x000fe2000000003a */
[----:B------:R-:W-:Y:S02]  /*59d0*/  FFMA.FTZ R78, R129, R78, R70 ;  /* 0x0000004e814e7223 */ /* 0x000fe40000010046 */
[----:B------:R-:W-:Y:S02]  /*59e0*/  FMUL.FTZ R70, R101, R35 ;  /* 0x0000002365467220 */ /* 0x000fe40000410000 */
[-C--:B------:R-:W-:Y:S01]  /*59f0*/  FFMA.FTZ R76, R131, R71.reuse, -R76 ;  /* 0x00000047834c7223 */ /* 0x080fe2000001084c */
[----:B------:R1:W2:Y:S01]  /*5a00*/  @P0 LDS.64 R102, [R9.X8+0x3518] ;  /* 0x0035180009660984 */ /* 0x0002a20000008a00 */
[----:B------:R-:W-:Y:S02]  /*5a10*/  FMUL.FTZ R71, R130, R71 ;  /* 0x0000004782477220 */ /* 0x000fe40000410000 */
[----:B------:R-:W-:-:S02]  /*5a20*/  FMUL.FTZ R194, R75, R32 ;  /* 0x000000204bc27220 */ /* 0x000fc40000410000 */
[----:B------:R-:W-:Y:S02]  /*5a30*/  FMUL.RZ R77, R70, 0.15915493667125701904 ;  /* 0x3e22f983464d7820 */ /* 0x000fe4000040c000 */
[----:B------:R-:W-:Y:S02]  /*5a40*/  FFMA.FTZ R71, R131, R74, R71 ;  /* 0x0000004a83477223 */ /* 0x000fe40000010047 */
[----:B------:R-:W-:Y:S02]  /*5a50*/  FADD.FTZ R78, RZ, R78 ;  /* 0x0000004eff4e7221 */ /* 0x000fe40000010000 */
[----:B------:R-:W-:Y:S02]  /*5a60*/  FMUL.FTZ R70, R128, R76 ;  /* 0x0000004c80467220 */ /* 0x000fe40000410000 */
[----:B------:R-:W-:Y:S02]  /*5a70*/  FADD.FTZ R73, R194, R73 ;  /* 0x00000049c2497221 */ /* 0x000fe40000010000 */
[----:B------:R-:W-:-:S02]  /*5a80*/  FMUL.FTZ R72, R72, R35 ;  /* 0x0000002348487220 */ /* 0x000fc40000410000 */
[C---:B0-----:R-:W-:Y:S02]  /*5a90*/  FMUL.FTZ R125, R68.reuse, R125 ;  /* 0x0000007d447d7220 */ /* 0x041fe40000410000 */
[----:B------:R-:W-:Y:S01]  /*5aa0*/  FMUL.FTZ R124, R68, R69 ;  /* 0x00000045447c7220 */ /* 0x000fe20000410000 */
[----:B------:R-:W-:Y:S01]  /*5ab0*/  PRMT R68, RZ, 0x7610, R58 ;  /* 0x00007610ff447816 */ /* 0x000fe2000000003a */
[C---:B------:R-:W-:Y:S02]  /*5ac0*/  FMUL.FTZ R74, R126.reuse, R78 ;  /* 0x0000004e7e4a7220 */ /* 0x040fe40000410000 */
[----:B------:R-:W-:Y:S02]  /*5ad0*/  FFMA.FTZ R70, R129, R71, R70 ;  /* 0x0000004781467223 */ /* 0x000fe40000010046 */
[----:B------:R-:W-:Y:S02]  /*5ae0*/  FMUL.FTZ R75, R126, R73 ;  /* 0x000000497e4b7220 */ /* 0x000fe40000410000 */
[----:B------:R-:W-:Y:S01]  /*5af0*/  FMUL.FTZ R71, R128, R71 ;  /* 0x0000004780477220 */ /* 0x000fe20000410000 */
[----:B------:R-:W-:Y:S01]  /*5b00*/  MUFU.EX2 R72, R72 ;  /* 0x0000004800487308 */ /* 0x000fe20000000800 */
[----:B------:R-:W-:-:S02]  /*5b10*/  FFMA.FTZ R74, R127, R73, -R74 ;  /* 0x000000497f4a7223 */ /* 0x000fc4000001084a */
[----:B------:R-:W-:Y:S02]  /*5b20*/  FMUL.FTZ R185, R68, R33 ;  /* 0x0000002144b97220 */ /* 0x000fe40000410000 */
[----:B------:R-:W-:Y:S02]  /*5b30*/  FFMA.FTZ R75, R127, R78, R75 ;  /* 0x0000004e7f4b7223 */ /* 0x000fe4000001004b */
[----:B------:R-:W-:Y:S01]  /*5b40*/  FFMA.FTZ R71, R129, R76, -R71 ;  /* 0x0000004c81477223 */ /* 0x000fe20000010847 */
[----:B------:R-:W0:Y:S01]  /*5b50*/  MUFU.SIN R69, R77 ;  /* 0x0000004d00457308 */ /* 0x000e220000000400 */
[----:B------:R-:W-:Y:S02]  /*5b60*/  FADD.FTZ R74, R185, R74 ;  /* 0x0000004ab94a7221 */ /* 0x000fe40000010000 */
[----:B------:R-:W-:Y:S02]  /*5b70*/  FADD.FTZ R75, RZ, R75 ;  /* 0x0000004bff4b7221 */ /* 0x000fe40000010000 */
[----:B------:R-:W-:-:S03]  /*5b80*/  FMUL.FTZ R73, R126, R71 ;  /* 0x000000477e497220 */ /* 0x000fc60000410000 */
[----:B------:R-:W3:Y:S01]  /*5b90*/  MUFU.COS R123, R77 ;  /* 0x0000004d007b7308 */ /* 0x000ee20000000000 */
[----:B------:R-:W-:Y:S01]  /*5ba0*/  FMUL.FTZ R78, R124, R74 ;  /* 0x0000004a7c4e7220 */ /* 0x000fe20000410000 */
[----:B------:R-:W-:Y:S01]  /*5bb0*/  PRMT R87, RZ, 0x5410, R59 ;  /* 0x00005410ff577816 */ /* 0x000fe2000000003b */
[-C--:B------:R-:W-:Y:S02]  /*5bc0*/  FMUL.FTZ R68, R126, R70.reuse ;  /* 0x000000467e447220 */ /* 0x080fe40000410000 */
[-C--:B------:R-:W-:Y:S02]  /*5bd0*/  FMUL.FTZ R76, R124, R75.reuse ;  /* 0x0000004b7c4c7220 */ /* 0x080fe40000410000 */
[----:B------:R-:W-:Y:S02]  /*5be0*/  FFMA.FTZ R73, R127, R70, R73 ;  /* 0x000000467f497223 */ /* 0x000fe40000010049 */
[----:B------:R-:W-:Y:S02]  /*5bf0*/  FFMA.FTZ R78, R125, R75, R78 ;  /* 0x0000004b7d4e7223 */ /* 0x000fe4000001004e */
[----:B------:R-:W-:-:S02]  /*5c00*/  FFMA.FTZ R68, R127, R71, -R68 ;  /* 0x000000477f447223 */ /* 0x000fc40000010844 */
[----:B------:R-:W-:Y:S02]  /*5c10*/  FFMA.FTZ R76, R125, R74, -R76 ;  /* 0x0000004a7d4c7223 */ /* 0x000fe4000001084c */
[----:B------:R-:W-:Y:S02]  /*5c20*/  FMUL.FTZ R87, R87, R34 ;  /* 0x0000002257577220 */ /* 0x000fe40000410000 */
[----:B------:R-:W-:Y:S02]  /*5c30*/  FMUL.FTZ R70, R124, R73 ;  /* 0x000000497c467220 */ /* 0x000fe40000410000 */
[----:B0-----:R-:W-:Y:S02]  /*5c40*/  FMUL.FTZ R122, R72, R69 ;  /* 0x00000045487a7220 */ /* 0x001fe40000410000 */
[----:B------:R-:W-:Y:S02]  /*5c50*/  FADD.FTZ R78, RZ, R78 ;  /* 0x0000004eff4e7221 */ /* 0x000fe40000010000 */
[----:B------:R-:W-:-:S02]  /*5c60*/  FADD.FTZ R76, R87, R76 ;  /* 0x0000004c574c7221 */ /* 0x000fc40000010000 */
[CC--:B------:R-:W-:Y:S02]  /*5c70*/  FFMA.FTZ R70, R125.reuse, R68.reuse, -R70 ;  /* 0x000000447d467223 */ /* 0x0c0fe40000010846 */
[----:B------:R-:W-:Y:S02]  /*5c80*/  FMUL.FTZ R68, R124, R68 ;  /* 0x000000447c447220 */ /* 0x000fe40000410000 */
[----:B---3--:R-:W-:Y:S02]  /*5c90*/  FMUL.FTZ R123, R72, R123 ;  /* 0x0000007b487b7220 */ /* 0x008fe40000410000 */
[C---:B------:R-:W-:Y:S01]  /*5ca0*/  FMUL.FTZ R69, R122.reuse, R78 ;  /* 0x0000004e7a457220 */ /* 0x040fe20000410000 */
[----:B------:R-:W-:Y:S01]  /*5cb0*/  PRMT R86, RZ, 0x7610, R59 ;  /* 0x00007610ff567816 */ /* 0x000fe2000000003b */
[----:B------:R-:W-:Y:S02]  /*5cc0*/  FMUL.FTZ R71, R122, R76 ;  /* 0x0000004c7a477220 */ /* 0x000fe40000410000 */
[----:B------:R-:W-:-:S02]  /*5cd0*/  FFMA.FTZ R68, R125, R73, R68 ;  /* 0x000000497d447223 */ /* 0x000fc40000010044 */
[C---:B------:R-:W-:Y:S02]  /*5ce0*/  FFMA.FTZ R73, R123.reuse, R76, -R69 ;  /* 0x0000004c7b497223 */ /* 0x040fe40000010845 */
[C---:B------:R-:W-:Y:S02]  /*5cf0*/  FFMA.FTZ R78, R123.reuse, R78, R71 ;  /* 0x0000004e7b4e7223 */ /* 0x040fe40000010047 */
[C---:B------:R-:W-:Y:S02]  /*5d00*/  FMUL.FTZ R69, R122.reuse, R70 ;  /* 0x000000467a457220 */ /* 0x040fe40000410000 */
[-C--:B------:R-:W-:Y:S01]  /*5d10*/  FMUL.FTZ R71, R122, R68.reuse ;  /* 0x000000447a477220 */ /* 0x080fe20000410000 */
[----:B------:R-:W-:Y:S01]  /*5d20*/  BSSY B0, `(.L_x_2317) ;  /* 0x0000010000007945 */ /* 0x000fe20003800000 */
[----:B------:R-:W-:Y:S02]  /*5d30*/  FMUL.FTZ R86, R86, R35 ;  /* 0x0000002356567220 */ /* 0x000fe40000410000 */
[----:B------:R-:W-:Y:S01]  /*5d40*/  FFMA.FTZ R69, R123, R68, R69 ;  /* 0x000000447b457223 */ /* 0x000fe20000010045 */
[----:B------:R-:W-:Y:S01]  /*5d50*/  LEA.HI R152, R9, R9, RZ, 0x1e ;  /* 0x0000000909987211 */ /* 0x000fe200078ff0ff */
[----:B------:R-:W-:-:S02]  /*5d60*/  FFMA.FTZ R68, R123, R70, -R71 ;  /* 0x000000467b447223 */ /* 0x000fc40000010847 */
[----:B------:R-:W-:Y:S02]  /*5d70*/  FADD.FTZ R70, R86, R73 ;  /* 0x0000004956467221 */ /* 0x000fe40000010000 */
[----:B------:R-:W-:Y:S01]  /*5d80*/  FADD.FTZ R71, RZ, R78 ;  /* 0x0000004eff477221 */ /* 0x000fe20000010000 */
[----:B------:R-:W-:Y:S05]  /*5d90*/  @P0 BRA `(.L_x_2318) ;  /* 0x0000008000000947 */ /* 0x000fea0003800000 */
[----:B-12---:R-:W-:Y:S02]  /*5da0*/  ISETP.NE.AND P0, PT, R11, c[0x0][0x174], PT ;  /* 0x00005d000b007a0c */ /* 0x006fe40003f05270 */
[----:B------:R-:W-:Y:S02]  /*5db0*/  MOV R102, 0x3f800000 ;  /* 0x3f80000000667802 */ /* 0x000fe40000000f00 */
[----:B------:R-:W-:-:S09]  /*5dc0*/  MOV R103, RZ ;  /* 0x000000ff00677202 */ /* 0x000fd20000000f00 */
[----:B------:R-:W-:-:S04]  /*5dd0*/  @P0 LEA.HI R72, R11, R11, RZ, 0x1 ;  /* 0x0000000b0b480211 */ /* 0x000fc800078f08ff */
[----:B------:R-:W-:-:S04]  /*5de0*/  @P0 LOP3.LUT R72, R72, 0xfffffe, RZ, 0xc0, !PT ;  /* 0x00fffffe48480812 */ /* 0x000fc800078ec0ff */
[----:B------:R-:W-:-:S04]  /*5df0*/  @P0 IADD3 R72, -R72, R11, RZ ;  /* 0x0000000b48480210 */ /* 0x000fc80007ffe1ff */
[----:B------:R-:W-:-:S05]  /*5e00*/  @P0 LEA R72, R72, R121, 0x8 ;  /* 0x0000007948480211 */ /* 0x000fca00078e40ff */
[----:B------:R0:W1:Y:S02]  /*5e10*/  @P0 LDS.64 R102, [R72.X8+0x2510] ;  /* 0x0025100048660984 */ /* 0x0000640000008a00 */
.L_x_2318:
[----:B-12---:R-:W-:Y:S05]  /*5e20*/  BSYNC B0 ;  /* 0x0000000000007941 */ /* 0x006fea0003800000 */
.L_x_2317:
        /* <DEDUP_REMOVED lines=74> */
.L_x_2361:
        /* <DEDUP_REMOVED lines=68> */
.L_x_2362:
        /* <DEDUP_REMOVED lines=19> */
[----:B-----5:R-:W-:Y:S05]  /*6840*/  CALL.REL.NOINC `($__internal_58_$__cuda_sm70_shflsync_idx_p) ;  /* 0x000079b000007944 */ /* 0x020fea0003c00000 */
.L_x_2323:
[----:B------:R-:W-:Y:S05]  /*6850*/  BRA.CONV ~URZ, `(.L_x_2324) ;  /* 0x000000637f007947 */ /* 0x000fea000b800000 */
[----:B0-----:R-:W-:Y:S01]  /*6860*/  HFMA2.MMA R73, -RZ, RZ, 0, 1.847743988037109375e-06 ;  /* 0x0000001fff497435 */ /* 0x001fe200000001ff */
[----:B------:R-:W-:-:S02]  /*6870*/  MOV R70, R77 ;  /* 0x0000004d00467202 */ /* 0x000fc40000000f00 */
[----:B------:R-:W-:Y:S02]  /*6880*/  MOV R72, 0x1f ;  /* 0x0000001f00487802 */ /* 0x000fe40000000f00 */
[----:B-1----:R-:W-:Y:S02]  /*6890*/  MOV R71, 0xffffffff ;  /* 0xffffffff00477802 */ /* 0x002fe40000000f00 */
[----:B------:R-:W-:Y:S02]  /*68a0*/  MOV R68, 0x68c0 ;  /* 0x000068c000447802 */ /* 0x000fe40000000f00 */
[----:B-----5:R-:W-:Y:S05]  /*68b0*/  CALL.REL.NOINC `($__internal_58_$__cuda_sm70_shflsync_idx_p) ;  /* 0x0000794000007944 */ /* 0x020fea0003c00000 */
.L_x_2324:
[----:B------:R-:W-:Y:S05]  /*68c0*/  BRA.CONV ~URZ, `(.L_x_2325) ;  /* 0x000000637f007947 */ /* 0x000fea000b800000 */
[----:B0-----:R-:W-:Y:S01]  /*68d0*/  HFMA2.MMA R73, -RZ, RZ, 0, 1.847743988037109375e-06 ;  /* 0x0000001fff497435 */ /* 0x001fe200000001ff */
[----:B------:R-:W-:Y:S02]  /*68e0*/  MOV R70, R82 ;  /* 0x0000005200467202 */ /* 0x000fe40000000f00 */
[----:B------:R-:W-:Y:S02]  /*68f0*/  MOV R72, 0x1f ;  /* 0x0000001f00487802 */ /* 0x000fe40000000f00 */
[----:B-1----:R-:W-:Y:S02]  /*6900*/  MOV R71, 0xffffffff ;  /* 0xffffffff00477802 */ /* 0x002fe40000000f00 */
[----:B------:R-:W-:-:S02]  /*6910*/  MOV R68, 0x6930 ;  /* 0x0000693000447802 */ /* 0x000fc40000000f00 */
[----:B-----5:R-:W-:Y:S05]  /*6920*/  CALL.REL.NOINC `($__internal_58_$__cuda_sm70_shflsync_idx_p) ;  /* 0x000078d000007944 */ /* 0x020fea0003c00000 */
.L_x_2325:
[----:B------:R-:W-:Y:S05]  /*6930*/  BRA.CONV ~URZ, `(.L_x_2326) ;  /* 0x000000637f007947 */ /* 0x000fea000b800000 */
[----:B0-----:R-:W-:Y:S01]  /*6940*/  HFMA2.MMA R73, -RZ, RZ, 0, 1.847743988037109375e-06 ;  /* 0x0000001fff497435 */ /* 0x001fe200000001ff */
[----:B------:R-:W-:-:S02]  /*6950*/  MOV R70, R83 ;  /* 0x0000005300467202 */ /* 0x000fc40000000f00 */
[----:B------:R-:W-:Y:S02]  /*6960*/  MOV R72, 0x1f ;  /* 0x0000001f00487802 */ /* 0x000fe40000000f00 */
[----:B-1----:R-:W-:Y:S02]  /*6970*/  MOV R71, 0xffffffff ;  /* 0xffffffff00477802 */ /* 0x002fe40000000f00 */
[----:B------:R-:W-:Y:S02]  /*6980*/  MOV R68, 0x69a0 ;  /* 0x000069a000447802 */ /* 0x000fe40000000f00 */
[----:B-----5:R-:W-:Y:S05]  /*6990*/  CALL.REL.NOINC `($__internal_58_$__cuda_sm70_shflsync_idx_p) ;  /* 0x0000786000007944 */ /* 0x020fea0003c00000 */
.L_x_2326:
        /* <DEDUP_REMOVED lines=9> */
.L_x_2363:
        /* <DEDUP_REMOVED lines=49> */
.L_x_2320:
[----:B-1----:R-:W-:Y:S05]  /*6d40*/  BSYNC B0 ;  /* 0x0000000000007941 */ /* 0x002fea0003800000 */
.L_x_2319:
        /* <DEDUP_REMOVED lines=12> */
[----:B0-----:R-:W-:Y:S02]  /*6e10*/  FMUL.FTZ R72, R124, -R67 ;  /* 0x800000437c487220 */ /* 0x001fe40000410000 */
        /* <DEDUP_REMOVED lines=40> */
[----:B0-----:R-:W-:Y:S02]  /*70a0*/  FMUL.FTZ R67, R85, R65 ;  /* 0x0000004155437220 */ /* 0x001fe40000410000 */
        /* <DEDUP_REMOVED lines=48> */
[----:B------:R-:W-:Y:S02]  /*73b0*/  FADD.FTZ R216, R216, R65 ;  /* 0x00000041d8d87221 */ /* 0x000fe40000010000 */
[CC--:B------:R-:W-:Y:S02]  /*73c0*/  FFMA.FTZ R74, R137.reuse, R71.reuse, -R64 ;  /* 0x00000047894a7223 */ /* 0x0c0fe40000010840 */
[----:B------:R-:W-:Y:S02]  /*73d0*/  FMUL.FTZ R71, R136, -R71 ;  /* 0x8000004788477220 */ /* 0x000fe40000410000 */
[----:B------:R-:W-:Y:S02]  /*73e0*/  FADD.FTZ R197, RZ, R66 ;  /* 0x00000042ffc57221 */ /* 0x000fe40000010000 */
[----:B------:R-:W-:-:S02]  /*73f0*/  FFMA.FTZ R70, R137, R67, R70 ;  /* 0x0000004389467223 */ /* 0x000fc40000010046 */
[C---:B------:R-:W-:Y:S02]  /*7400*/  FMUL.FTZ R66, R144.reuse, R216 ;  /* 0x000000d890427220 */ /* 0x040fe40000410000 */
[----:B------:R-:W-:Y:S02]  /*7410*/  FFMA.FTZ R71, R137, R72, R71 ;  /* 0x0000004889477223 */ /* 0x000fe40000010047 */
[-C--:B------:R-:W-:Y:S02]  /*7420*/  FMUL.FTZ R64, R144, R197.reuse ;  /* 0x000000c590407220 */ /* 0x080fe40000410000 */
[----:B------:R-:W-:Y:S02]  /*7430*/  FMUL.FTZ R65, R138, -R70 ;  /* 0x800000468a417220 */ /* 0x000fe40000410000 */
[----:B------:R-:W-:Y:S02]  /*7440*/  FFMA.FTZ R66, R145, R197, R66 ;  /* 0x000000c591427223 */ /* 0x000fe40000010042 */
[----:B------:R-:W-:-:S02]  /*7450*/  FADD.FTZ R71, -R162, R71 ;  /* 0x00000047a2477221 */ /* 0x000fc40000010100 */
[----:B------:R-:W-:Y:S02]  /*7460*/  FFMA.FTZ R64, R145, R216, -R64 ;  /* 0x000000d891407223 */ /* 0x000fe40000010840 */
[----:B------:R-:W-:Y:S02]  /*7470*/  FFMA.FTZ R67, R139, R68, -R65 ;  /* 0x000000448b437223 */ /* 0x000fe40000010841 */
[----:B------:R-:W-:Y:S02]  /*7480*/  FADD.FTZ R200, RZ, R66 ;  /* 0x00000042ffc87221 */ /* 0x000fe40000010000 */
[----:B------:R-:W-:Y:S02]  /*7490*/  FADD.FTZ R74, R161, R74 ;  /* 0x0000004aa14a7221 */ /* 0x000fe40000010000 */
[----:B------:R-:W-:Y:S02]  /*74a0*/  FMUL.FTZ R65, R138, -R71 ;  /* 0x800000478a417220 */ /* 0x000fe40000410000 */
[----:B------:R-:W-:-:S02]  /*74b0*/  FADD.FTZ R215, R215, R64 ;  /* 0x00000040d7d77221 */ /* 0x000fc40000010000 */
[----:B------:R-:W-:Y:S02]  /*74c0*/  FMUL.FTZ R64, R142, R200 ;  /* 0x000000c88e407220 */ /* 0x000fe40000410000 */
[C---:B------:R-:W-:Y:S02]  /*74d0*/  FMUL.FTZ R68, R138.reuse, -R68 ;  /* 0x800000448a447220 */ /* 0x040fe40000410000 */
[-C--:B------:R-:W-:Y:S02]  /*74e0*/  FFMA.FTZ R69, R139, R74.reuse, -R65 ;  /* 0x0000004a8b457223 */ /* 0x080fe40000010841 */
[----:B------:R-:W-:Y:S02]  /*74f0*/  FMUL.FTZ R74, R138, -R74 ;  /* 0x8000004a8a4a7220 */ /* 0x000fe40000410000 */
[----:B------:R-:W-:Y:S02]  /*7500*/  FFMA.FTZ R65, R143, R215, -R64 ;  /* 0x000000d78f417223 */ /* 0x000fe40000010840 */
[----:B------:R-:W-:-:S02]  /*7510*/  FFMA.FTZ R68, R139, R70, R68 ;  /* 0x000000468b447223 */ /* 0x000fc40000010044 */
[----:B------:R-:W-:Y:S02]  /*7520*/  FMUL.FTZ R64, R142, R215 ;  /* 0x000000d78e407220 */ /* 0x000fe40000410000 */
[----:B------:R-:W-:Y:S02]  /*7530*/  FFMA.FTZ R74, R139, R71, R74 ;  /* 0x000000478b4a7223 */ /* 0x000fe4000001004a */
[----:B------:R-:W-:Y:S02]  /*7540*/  FMUL.FTZ R66, R140, -R68 ;  /* 0x800000448c427220 */ /* 0x000fe40000410000 */
[----:B------:R-:W-:Y:S02]  /*7550*/  FFMA.FTZ R64, R143, R200, R64 ;  /* 0x000000c88f407223 */ /* 0x000fe40000010040 */
[----:B------:R-:W-:Y:S02]  /*7560*/  FADD.FTZ R214, R214, R65 ;  /* 0x00000041d6d67221 */ /* 0x000fe40000010000 */
[----:B------:R-:W-:-:S02]  /*7570*/  FADD.FTZ R74, -R171, R74 ;  /* 0x0000004aab4a7221 */ /* 0x000fc40000010100 */
[-C--:B------:R-:W-:Y:S02]  /*7580*/  FFMA.FTZ R65, R141, R67.reuse, -R66 ;  /* 0x000000438d417223 */ /* 0x080fe40000010842 */
        /* <DEDUP_REMOVED lines=17> */
[-C--:B------:R-:W-:Y:S02]  /*76a0*/  FMUL.FTZ R70, R142, -R65.reuse ;  /* 0x800000418e467220 */ /* 0x080fe40000410000 */
[----:B------:R-:W-:Y:S02]  /*76b0*/  FFMA.FTZ R68, R143, R65, -R68 ;  /* 0x000000418f447223 */ /* 0x000fe40000010844 */
        /* <DEDUP_REMOVED lines=16> */
[----:B------:R-:W-:Y:S02]  /*77c0*/  FMUL.FTZ R68, R144, -R68 ;  /* 0x8000004490447220 */ /* 0x000fe40000410000 */
[----:B------:R-:W-:Y:S02]  /*77d0*/  FADD.FTZ R74, -R175, R74 ;  /* 0x0000004aaf4a7221 */ /* 0x000fe40000010100 */
[----:B------:R-:W-:Y:S02]  /*77e0*/  FFMA.FTZ R64, R137, R212, -R64 ;  /* 0x000000d489407223 */ /* 0x000fe40000010840 */
[----:B------:R-:W-:Y:S02]  /*77f0*/  FADD.FTZ R204, RZ, R66 ;  /* 0x00000042ffcc7221 */ /* 0x000fe40000010000 */
[----:B------:R-:W-:Y:S02]  /*7800*/  FADD.FTZ R65, R176, R65 ;  /* 0x00000041b0417221 */ /* 0x000fe40000010000 */
[----:B------:R-:W-:-:S02]  /*7810*/  FMUL.FTZ R66, R144, -R74 ;  /* 0x8000004a90427220 */ /* 0x000fc40000410000 */
[----:B------:R-:W-:Y:S02]  /*7820*/  FFMA.FTZ R68, R145, R70, R68 ;  /* 0x0000004691447223 */ /* 0x000fe40000010044 */
[----:B------:R-:W-:Y:S02]  /*7830*/  FADD.FTZ R211, R211, R64 ;  /* 0x00000040d3d37221 */ /* 0x000fe40000010000 */
[----:B------:R-:W-:Y:S02]  /*7840*/  FMUL.FTZ R64, R134, R204 ;  /* 0x000000cc86407220 */ /* 0x000fe40000410000 */
[-C--:B------:R-:W-:Y:S02]  /*7850*/  FFMA.FTZ R69, R145, R65.reuse, -R66 ;  /* 0x0000004191457223 */ /* 0x080fe40000010842 */
[----:B------:R-:W-:Y:S02]  /*7860*/  FMUL.FTZ R70, R146, -R68 ;  /* 0x8000004492467220 */ /* 0x000fe40000410000 */
[----:B------:R-:W-:-:S02]  /*7870*/  FMUL.FTZ R66, R144, -R65 ;  /* 0x8000004190427220 */ /* 0x000fc40000410000 */
[-C--:B------:R-:W-:Y:S02]  /*7880*/  FFMA.FTZ R65, R135, R211.reuse, -R64 ;  /* 0x000000d387417223 */ /* 0x080fe40000010840 */
[----:B------:R-:W-:Y:S02]  /*7890*/  FMUL.FTZ R64, R134, R211 ;  /* 0x000000d386407220 */ /* 0x000fe40000410000 */
[-C--:B------:R-:W-:Y:S02]  /*78a0*/  FFMA.FTZ R70, R147, R67.reuse, -R70 ;  /* 0x0000004393467223 */ /* 0x080fe40000010846 */
[----:B------:R-:W-:Y:S02]  /*78b0*/  FFMA.FTZ R66, R145, R74, R66 ;  /* 0x0000004a91427223 */ /* 0x000fe40000010042 */
[----:B------:R-:W-:Y:S02]  /*78c0*/  FMUL.FTZ R67, R146, -R67 ;  /* 0x8000004392437220 */ /* 0x000fe40000410000 */
[----:B------:R-:W-:-:S02]  /*78d0*/  FADD.FTZ R69, R178, R69 ;  /* 0x00000045b2457221 */ /* 0x000fc40000010000 */
[----:B------:R-:W-:Y:S02]  /*78e0*/  FFMA.FTZ R64, R135, R204, R64 ;  /* 0x000000cc87407223 */ /* 0x000fe40000010040 */
[----:B------:R-:W-:Y:S02]  /*78f0*/  FADD.FTZ R210, R210, R65 ;  /* 0x00000041d2d27221 */ /* 0x000fe40000010000 */
[----:B------:R-:W-:Y:S02]  /*7900*/  FADD.FTZ R65, -R177, R66 ;  /* 0x00000042b1417221 */ /* 0x000fe40000010100 */
[----:B------:R-:W-:Y:S02]  /*7910*/  FFMA.FTZ R67, R147, R68, R67 ;  /* 0x0000004493437223 */ /* 0x000fe40000010043 */
[----:B------:R-:W-:Y:S02]  /*7920*/  FMUL.FTZ R68, R146, -R69 ;  /* 0x8000004592447220 */ /* 0x000fe40000410000 */
[----:B------:R-:W-:-:S02]  /*7930*/  FADD.FTZ R203, RZ, R64 ;  /* 0x00000040ffcb7221 */ /* 0x000fc40000010000 */
[-C--:B------:R-:W-:Y:S02]  /*7940*/  FMUL.FTZ R72, R146, -R65.reuse ;  /* 0x8000004192487220 */ /* 0x080fe40000410000 */
[C---:B------:R-:W-:Y:S02]  /*7950*/  FMUL.FTZ R66, R132.reuse, R210 ;  /* 0x000000d284427220 */ /* 0x040fe40000410000 */
[C---:B------:R-:W-:Y:S02]  /*7960*/  FFMA.FTZ R68, R147.reuse, R65, R68 ;  /* 0x0000004193447223 */ /* 0x040fe40000010044 */
[----:B------:R-:W-:Y:S02]  /*7970*/  FMUL.FTZ R64, R132, R203 ;  /* 0x000000cb84407220 */ /* 0x000fe40000410000 */
[----:B------:R-:W-:Y:S02]  /*7980*/  FFMA.FTZ R71, R147, R69, -R72 ;  /* 0x0000004593477223 */ /* 0x000fe40000010848 */
[----:B------:R-:W-:-:S02]  /*7990*/  FFMA.FTZ R66, R133, R203, R66 ;  /* 0x000000cb85427223 */ /* 0x000fc40000010042 */
[----:B------:R-:W-:Y:S02]  /*79a0*/  FADD.FTZ R68, -R179, R68 ;  /* 0x00000044b3447221 */ /* 0x000fe40000010100 */
[----:B------:R-:W-:Y:S02]  /*79b0*/  FFMA.FTZ R64, R133, R210, -R64 ;  /* 0x000000d285407223 */ /* 0x000fe40000010840 */
[----:B------:R-:W-:Y:S02]  /*79c0*/  FADD.FTZ R206, RZ, R66 ;  /* 0x00000042ffce7221 */ /* 0x000fe40000010000 */
[----:B------:R-:W-:Y:S02]  /*79d0*/  FADD.FTZ R71, R180, R71 ;  /* 0x00000047b4477221 */ /* 0x000fe40000010000 */
[----:B------:R-:W-:Y:S02]  /*79e0*/  FMUL.FTZ R66, R148, -R68 ;  /* 0x8000004494427220 */ /* 0x000fe40000410000 */
[----:B------:R-:W-:-:S02]  /*79f0*/  FADD.FTZ R209, R209, R64 ;  /* 0x00000040d1d17221 */ /* 0x000fc40000010000 */
[-C--:B------:R-:W-:Y:S02]  /*7a00*/  FMUL.FTZ R65, R148, -R71.reuse ;  /* 0x8000004794417220 */ /* 0x080fe40000410000 */
[----:B------:R-:W-:Y:S02]  /*7a10*/  FFMA.FTZ R71, R149, R71, -R66 ;  /* 0x0000004795477223 */ /* 0x000fe40000010842 */
[C---:B------:R-:W-:Y:S02]  /*7a20*/  FMUL.FTZ R64, R130.reuse, R206 ;  /* 0x000000ce82407220 */ /* 0x040fe40000410000 */
[----:B------:R-:W-:Y:S02]  /*7a30*/  FMUL.FTZ R66, R130, R209 ;  /* 0x000000d182427220 */ /* 0x000fe40000410000 */
[----:B------:R-:W-:Y:S02]  /*7a40*/  FMUL.FTZ R69, R148, -R67 ;  /* 0x8000004394457220 */ /* 0x000fe40000410000 */
[----:B------:R-:W-:-:S02]  /*7a50*/  FFMA.FTZ R64, R131, R209, -R64 ;  /* 0x000000d183407223 */ /* 0x000fc40000010840 */
[----:B------:R-:W-:Y:S02]  /*7a60*/  FFMA.FTZ R205, R131, R206, R66 ;  /* 0x000000ce83cd7223 */ /* 0x000fe40000010042 */
[CC--:B------:R-:W-:Y:S02]  /*7a70*/  FFMA.FTZ R72, R149.reuse, R70.reuse, -R69 ;  /* 0x0000004695487223 */ /* 0x0c0fe40000010845 */
[----:B------:R-:W-:Y:S02]  /*7a80*/  FMUL.FTZ R70, R148, -R70 ;  /* 0x8000004694467220 */ /* 0x000fe40000410000 */
[----:B------:R-:W-:Y:S01]  /*7a90*/  FFMA.FTZ R68, R149, R68, R65 ;  /* 0x0000004495447223 */ /* 0x000fe20000010041 */
[----:B------:R-:W-:Y:S01]  /*7aa0*/  HFMA2.MMA R65, -RZ, RZ, 0, 0 ;  /* 0x00000000ff417435 */ /* 0x000fe200000001ff */
[----:B------:R-:W-:Y:S01]  /*7ab0*/  FADD.FTZ R207, R207, R64 ;  /* 0x00000040cfcf7221 */ /* 0x000fe20000010000 */
[----:B------:R-:W-:Y:S01]  /*7ac0*/  MOV R64, 0x3f800000 ;  /* 0x3f80000000407802 */ /* 0x000fe20000000f00 */
[----:B------:R-:W-:-:S02]  /*7ad0*/  FADD.FTZ R205, RZ, R205 ;  /* 0x000000cdffcd7221 */ /* 0x000fc40000010000 */
[----:B------:R-:W-:Y:S02]  /*7ae0*/  FFMA.FTZ R73, R149, R67, R70 ;  /* 0x0000004395497223 */ /* 0x000fe40000010046 */
[----:B------:R-:W-:Y:S01]  /*7af0*/  FADD.FTZ R74, -R181, R68 ;  /* 0x00000044b54a7221 */ /* 0x000fe20000010100 */
[----:B------:R-:W-:Y:S01]  /*7b00*/  CS2R R66, SRZ ;  /* 0x0000000000427805 */ /* 0x000fe2000001ff00 */
[C---:B------:R-:W-:Y:S02]  /*7b10*/  FMUL.FTZ R70, R128.reuse, R207 ;  /* 0x000000cf80467220 */ /* 0x040fe40000410000 */
[-C--:B------:R-:W-:Y:S02]  /*7b20*/  FMUL.FTZ R68, R128, R205.reuse ;  /* 0x000000cd80447220 */ /* 0x080fe40000410000 */
[C---:B------:R-:W-:Y:S01]  /*7b30*/  FFMA.FTZ R70, R129.reuse, R205, R70 ;  /* 0x000000cd81467223 */ /* 0x040fe20000010046 */
[----:B------:R0:W1:Y:S01]  /*7b40*/  @!P0 LDS.128 R64, [R121.X16+0x3910] ;  /* 0x0039100079408984 */ /* 0x000062000000cc00 */
[----:B------:R-:W-:Y:S01]  /*7b50*/  FFMA.FTZ R69, R129, R207, -R68 ;  /* 0x000000cf81457223 */ /* 0x000fe20000010844 */
[----:B------:R-:W-:Y:S01]  /*7b60*/  ISETP.GT.U32.AND P0, PT, R9, 0x1f, PT ;  /* 0x0000001f0900780c */ /* 0x000fe20003f04070 */
[----:B------:R-:W-:-:S02]  /*7b70*/  FADD.FTZ R208, RZ, R70 ;  /* 0x00000046ffd07221 */ /* 0x000fc40000010000 */
[----:B------:R-:W-:Y:S02]  /*7b80*/  FADD.FTZ R194, R194, R69 ;  /* 0x00000045c2c27221 */ /* 0x000fe40000010000 */
[----:B------:R-:W-:Y:S02]  /*7b90*/  FADD.FTZ R71, R182, R71 ;  /* 0x00000047b6477221 */ /* 0x000fe40000010000 */
[C---:B------:R-:W-:Y:S02]  /*7ba0*/  FMUL.FTZ R68, R126.reuse, R208 ;  /* 0x000000d07e447220 */ /* 0x040fe40000410000 */
[----:B------:R-:W-:Y:S02]  /*7bb0*/  FMUL.FTZ R69, R126, R194 ;  /* 0x000000c27e457220 */ /* 0x000fe40000410000 */
[C---:B------:R-:W-:Y:S02]  /*7bc0*/  FMUL.FTZ R76, R150.reuse, -R74 ;  /* 0x8000004a964c7220 */ /* 0x040fe40000410000 */
[----:B------:R-:W-:-:S02]  /*7bd0*/  FMUL.FTZ R70, R150, -R71 ;  /* 0x8000004796467220 */ /* 0x000fc40000410000 */
[C---:B------:R-:W-:Y:S02]  /*7be0*/  FFMA.FTZ R68, R127.reuse, R194, -R68 ;  /* 0x000000c27f447223 */ /* 0x040fe40000010844 */
[----:B------:R-:W-:Y:S02]  /*7bf0*/  FFMA.FTZ R221, R127, R208, R69 ;  /* 0x000000d07fdd7223 */ /* 0x000fe40000010045 */
[C---:B------:R-:W-:Y:S02]  /*7c00*/  FFMA.FTZ R75, R151.reuse, R71, -R76 ;  /* 0x00000047974b7223 */ /* 0x040fe4000001084c */
[----:B------:R-:W-:Y:S02]  /*7c10*/  FFMA.FTZ R76, R151, R74, R70 ;  /* 0x0000004a974c7223 */ /* 0x000fe40000010046 */
[C---:B------:R-:W-:Y:S02]  /*7c20*/  FMUL.FTZ R74, R150.reuse, -R72 ;  /* 0x80000048964a7220 */ /* 0x040fe40000410000 */
[----:B------:R-:W-:-:S02]  /*7c30*/  FMUL.FTZ R70, R150, -R73 ;  /* 0x8000004996467220 */ /* 0x000fc40000410000 */
[----:B------:R-:W-:Y:S02]  /*7c40*/  FADD.FTZ R185, R185, R68 ;  /* 0x00000044b9b97221 */ /* 0x000fe40000010000 */
[----:B------:R-:W-:Y:S02]  /*7c50*/  FADD.FTZ R221, RZ, R221 ;  /* 0x000000ddffdd7221 */ /* 0x000fe40000010000 */
[C---:B------:R-:W-:Y:S02]  /*7c60*/  FFMA.FTZ R69, R151.reuse, R73, R74 ;  /* 0x0000004997457223 */ /* 0x040fe4000001004a */
[----:B------:R-:W-:Y:S02]  /*7c70*/  FFMA.FTZ R68, R151, R72, -R70 ;  /* 0x0000004897447223 */ /* 0x000fe40000010846 */
[C---:B------:R-:W-:Y:S02]  /*7c80*/  FMUL.FTZ R74, R124.reuse, R185 ;  /* 0x000000b97c4a7220 */ /* 0x040fe40000410000 */
[----:B------:R-:W-:-:S02]  /*7c90*/  FMUL.FTZ R72, R124, R221 ;  /* 0x000000dd7c487220 */ /* 0x000fc40000410000 */
[C---:B------:R-:W-:Y:S02]  /*7ca0*/  FFMA.FTZ R74, R125.reuse, R221, R74 ;  /* 0x000000dd7d4a7223 */ /* 0x040fe4000001004a */
[----:B------:R-:W-:Y:S02]  /*7cb0*/  FFMA.FTZ R72, R125, R185, -R72 ;  /* 0x000000b97d487223 */ /* 0x000fe40000010848 */
[----:B------:R-:W-:Y:S02]  /*7cc0*/  FADD.FTZ R220, RZ, R74 ;  /* 0x0000004affdc7221 */ /* 0x000fe40000010000 */
[----:B------:R-:W-:Y:S02]  /*7cd0*/  FADD.FTZ R222, R87, R72 ;  /* 0x0000004857de7221 */ /* 0x000fe40000010000 */
[----:B------:R-:W-:Y:S02]  /*7ce0*/  FADD.FTZ R71, -R183, R76 ;  /* 0x0000004cb7477221 */ /* 0x000fe40000010100 */
[----:B------:R-:W-:-:S02]  /*7cf0*/  FADD.FTZ R70, R184, R75 ;  /* 0x0000004bb8467221 */ /* 0x000fc40000010000 */
        /* <DEDUP_REMOVED lines=48> */
.L_x_2364:
[----:B------:R-:W-:Y:S05]  /*8000*/  BRA.DIV ~URZ, `(.L_x_2331) ;  /* 0x000053427f007947 */ /* 0x000fea000b800000 */
[----:B------:R2:W3:Y:S04]  /*8010*/  SHFL.DOWN PT, R71, R77, 0x1, 0x1f ;  /* 0x08201f004d477f89 */ /* 0x0004e800000e0000 */
[----:B------:R2:W4:Y:S04]  /*8020*/  SHFL.DOWN PT, R72, R75, 0x1, 0x1f ;  /* 0x08201f004b487f89 */ /* 0x00052800000e0000 */
[----:B------:R2:W0:Y:S02]  /*8030*/  SHFL.DOWN PT, R68, R74, 0x1, 0x1f ;  /* 0x08201f004a447f89 */ /* 0x00042400000e0000 */
.L_x_2365:
        /* <DEDUP_REMOVED lines=15> */
.L_x_2333:
[----:B------:R-:W-:Y:S05]  /*8130*/  BSYNC B1 ;  /* 0x0000000000017941 */ /* 0x000fea0003800000 */
.L_x_2332:
[----:B------:R-:W-:Y:S05]  /*8140*/  BRA.DIV ~URZ, `(.L_x_2334) ;  /* 0x000053627f007947 */ /* 0x000fea000b800000 */
[----:B-1----:R1:W2:Y:S04]  /*8150*/  SHFL.DOWN PT, R70, R76, 0x2, 0x1f ;  /* 0x08401f004c467f89 */ /* 0x0022a800000e0000 */
[----:B---3--:R1:W3:Y:S04]  /*8160*/  SHFL.DOWN PT, R71, R77, 0x2, 0x1f ;  /* 0x08401f004d477f89 */ /* 0x0082e800000e0000 */
[----:B----4-:R1:W4:Y:S04]  /*8170*/  SHFL.DOWN PT, R72, R75, 0x2, 0x1f ;  /* 0x08401f004b487f89 */ /* 0x01032800000e0000 */
[----:B0-----:R1:W0:Y:S02]  /*8180*/  SHFL.DOWN PT, R68, R74, 0x2, 0x1f ;  /* 0x08401f004a447f89 */ /* 0x00122400000e0000 */
.L_x_2366:
        /* <DEDUP_REMOVED lines=15> */
.L_x_2336:
[----:B------:R-:W-:Y:S05]  /*8280*/  BSYNC B1 ;  /* 0x0000000000017941 */ /* 0x000fea0003800000 */
.L_x_2335:
[----:B------:R-:W-:Y:S05]  /*8290*/  BRA.DIV ~URZ, `(.L_x_2337) ;  /* 0x000053e27f007947 */ /* 0x000fea000b800000 */
[----:B--2---:R2:W1:Y:S02]  /*82a0*/  SHFL.DOWN PT, R70, R76, 0x4, 0x1f ;  /* 0x08801f004c467f89 */ /* 0x00446400000e0000 */
.L_x_2367:
[----:B------:R-:W-:Y:S05]  /*82b0*/  BRA.DIV ~URZ, `(.L_x_2338) ;  /* 0x000054427f007947 */ /* 0x000fea000b800000 */
[----:B---3--:R3:W2:Y:S04]  /*82c0*/  SHFL.DOWN PT, R71, R77, 0x4, 0x1f ;  /* 0x08801f004d477f89 */ /* 0x0086a800000e0000 */
[----:B----4-:R3:W4:Y:S04]  /*82d0*/  SHFL.DOWN PT, R72, R75, 0x4, 0x1f ;  /* 0x08801f004b487f89 */ /* 0x01072800000e0000 */
[----:B0-----:R3:W0:Y:S02]  /*82e0*/  SHFL.DOWN PT, R68, R74, 0x4, 0x1f ;  /* 0x08801f004a447f89 */ /* 0x00162400000e0000 */
.L_x_2368:
        /* <DEDUP_REMOVED lines=15> */
.L_x_2340:
[----:B------:R-:W-:Y:S05]  /*83e0*/  BSYNC B1 ;  /* 0x0000000000017941 */ /* 0x000fea0003800000 */
.L_x_2339:
[----:B------:R-:W-:Y:S05]  /*83f0*/  BRA.DIV ~URZ, `(.L_x_2341) ;  /* 0x000054627f007947 */ /* 0x000fea000b800000 */
[----:B-1----:R1:W3:Y:S04]  /*8400*/  SHFL.DOWN PT, R70, R76, 0x8, 0x1f ;  /* 0x09001f004c467f89 */ /* 0x0022e800000e0000 */
[----:B--2---:R1:W2:Y:S04]  /*8410*/  SHFL.DOWN PT, R71, R77, 0x8, 0x1f ;  /* 0x09001f004d477f89 */ /* 0x0042a800000e0000 */
[----:B----4-:R1:W4:Y:S04]  /*8420*/  SHFL.DOWN PT, R72, R75, 0x8, 0x1f ;  /* 0x09001f004b487f89 */ /* 0x01032800000e0000 */
[----:B0-----:R1:W0:Y:S02]  /*8430*/  SHFL.DOWN PT, R68, R74, 0x8, 0x1f ;  /* 0x09001f004a447f89 */ /* 0x00122400000e0000 */
.L_x_2369:
        /* <DEDUP_REMOVED lines=15> */
.L_x_2343:
[----:B------:R-:W-:Y:S05]  /*8530*/  BSYNC B1 ;  /* 0x0000000000017941 */ /* 0x000fea0003800000 */
.L_x_2342:
[----:B------:R-:W-:Y:S05]  /*8540*/  BRA.DIV ~URZ, `(.L_x_2344) ;  /* 0x000054e27f007947 */ /* 0x000fea000b800000 */
[----:B---3--:R3:W1:Y:S02]  /*8550*/  SHFL.DOWN PT, R70, R76, 0x10, 0x1f ;  /* 0x0a001f004c467f89 */ /* 0x00866400000e0000 */
.L_x_2370:
[----:B------:R-:W-:Y:S05]  /*8560*/  BRA.DIV ~URZ, `(.L_x_2345) ;  /* 0x000055427f007947 */ /* 0x000fea000b800000 */
[----:B--2---:R2:W3:Y:S04]  /*8570*/  SHFL.DOWN PT, R71, R77, 0x10, 0x1f ;  /* 0x0a001f004d477f89 */ /* 0x0044e800000e0000 */
[----:B----4-:R2:W4:Y:S04]  /*8580*/  SHFL.DOWN PT, R72, R75, 0x10, 0x1f ;  /* 0x0a001f004b487f89 */ /* 0x01052800000e0000 */
[----:B0-----:R2:W0:Y:S02]  /*8590*/  SHFL.DOWN PT, R68, R74, 0x10, 0x1f ;  /* 0x0a001f004a447f89 */ /* 0x00142400000e0000 */
.L_x_2371:
        /* <DEDUP_REMOVED lines=13> */
.L_x_2347:
[----:B------:R-:W-:Y:S05]  /*8670*/  BSYNC B1 ;  /* 0x0000000000017941 */ /* 0x000fea0003800000 */
.L_x_2346:
        /* <DEDUP_REMOVED lines=20> */
.L_x_2372:
        /* <DEDUP_REMOVED lines=19> */
.L_x_2350:
[----:B------:R-:W-:Y:S05]  /*88f0*/  BSYNC B1 ;  /* 0x0000000000017941 */ /* 0x000fea0003800000 */
.L_x_2349:
        /* <DEDUP_REMOVED lines=9> */
[C---:B--2---:R-:W-:Y:S02]  /*8990*/  FMUL.FTZ R66, R69.reuse, R82 ;  /* 0x0000005245427220 */ /* 0x044fe40000410000 */
        /* <DEDUP_REMOVED lines=28> */
.L_x_2329:
[----:B-1----:R-:W-:Y:S05]  /*8b60*/  BSYNC B0 ;  /* 0x0000000000007941 */ /* 0x002fea0003800000 */
.L_x_2328:
[----:B------:R-:W-:Y:S01]  /*8b70*/  WARPSYNC 0xffffffff ;  /* 0xffffffff00007948 */ /* 0x000fe20003800000 */
[----:B------:R-:W-:Y:S01]  /*8b80*/  BAR.SYNC.DEFER_BLOCKING 0x0 ;  /* 0x0000000000007b1d */ /* 0x000fe20000010000 */
[----:B------:R-:W-:Y:S01]  /*8b90*/  FFMA.FTZ R81, R105, R219, RZ ;  /* 0x000000db69517223 */ /* 0x000fe200000100ff */
[----:B------:R-:W-:-:S02]  /*8ba0*/  ISETP.NE.AND P2, PT, R9, RZ, PT ;  /* 0x000000ff0900720c */ /* 0x000fc40003f45270 */
[----:B------:R-:W-:Y:S01]  /*8bb0*/  ISETP.GT.AND P0, PT, R10, 0x1e, PT ;  /* 0x0000001e0a00780c */ /* 0x000fe20003f04270 */
[----:B------:R-:W-:Y:S01]  /*8bc0*/  FFMA.FTZ R80, R106, R218, R81 ;  /* 0x000000da6a507223 */ /* 0x000fe20000010051 */
[----:B------:R-:W-:Y:S01]  /*8bd0*/  ISETP.NE.AND P1, PT, R10, RZ, PT ;  /* 0x000000ff0a00720c */ /* 0x000fe20003f25270 */
[----:B------:R-:W-:Y:S02]  /*8be0*/  BSSY B0, `(.L_x_2351) ;  /* 0x00001fb000007945 */ /* 0x000fe40003800000 */
[----:B------:R-:W-:-:S04]  /*8bf0*/  FFMA.FTZ R81, R107, R217, R80 ;  /* 0x000000d96b517223 */ /* 0x000fc80000010050 */
[----:B------:R-:W-:Y:S02]  /*8c00*/  FFMA.FTZ R82, R108, R216, R81 ;  /* 0x000000d86c527223 */ /* 0x000fe40000010051 */
[----:B------:R-:W-:Y:S02]  /*8c10*/  FFMA.FTZ R81, R105, -R198, RZ ;  /* 0x800000c669517223 */ /* 0x000fe400000100ff */
[----:B------:R-:W-:Y:S02]  /*8c20*/  FFMA.FTZ R83, R109, R215, R82 ;  /* 0x000000d76d537223 */ /* 0x000fe40000010052 */
[----:B------:R-:W-:-:S04]  /*8c30*/  FFMA.FTZ R81, R106, -R195, R81 ;  /* 0x800000c36a517223 */ /* 0x000fc80000010051 */
[----:B------:R-:W-:Y:S01]  /*8c40*/  FFMA.FTZ R81, R107, -R196, R81 ;  /* 0x800000c46b517223 */ /* 0x000fe20000010051 */
[----:B0-----:R-:W0:Y:S03]  /*8c50*/  LDS.64 R68, [R152.X16+0x1b18] ;  /* 0x001b180098447984 */ /* 0x001e26000000ca00 */
[----:B------:R-:W-:Y:S01]  /*8c60*/  FFMA.FTZ R81, R108, -R197, R81 ;  /* 0x800000c56c517223 */ /* 0x000fe20000010051 */
[----:B------:R1:W-:Y:S03]  /*8c70*/  @!P2 STS.128 [R121.X16+0x3910], R64 ;  /* 0x003910407900a388 */ /* 0x0003e6000000cc00 */
[----:B------:R-:W-:-:S04]  /*8c80*/  FFMA.FTZ R81, R109, -R200, R81 ;  /* 0x800000c86d517223 */ /* 0x000fc80000010051 */
[----:B------:R-:W-:Y:S02]  /*8c90*/  FFMA.FTZ R81, R110, -R199, R81 ;  /* 0x800000c76e517223 */ /* 0x000fe40000010051 */
[CC--:B0-----:R-:W-:Y:S02]  /*8ca0*/  FMUL.FTZ R71, R69.reuse, -R103.reuse ;  /* 0x8000006745477220 */ /* 0x0c1fe40000410000 */
[C---:B------:R-:W-:Y:S02]  /*8cb0*/  FMUL.FTZ R103, R68.reuse, -R103 ;  /* 0x8000006744677220 */ /* 0x040fe40000410000 */
[-C--:B------:R-:W-:Y:S02]  /*8cc0*/  FFMA.FTZ R74, R68, R102.reuse, -R71 ;  /* 0x00000066444a7223 */ /* 0x080fe40000010847 */
        /* <DEDUP_REMOVED lines=9> */
[----:B------:R-:W-:-:S02]  /*8d60*/  FADD.FTZ R69, R154, R69 ;  /* 0x000000459a457221 */ /* 0x000fc40000010000 */
[C---:B------:R-:W-:Y:S02]  /*8d70*/  FMUL.FTZ R68, R124.reuse, -R169 ;  /* 0x800000a97c447220 */ /* 0x040fe40000410000 */
[-C--:B------:R-:W-:Y:S02]  /*8d80*/  FMUL.FTZ R124, R124, -R69.reuse ;  /* 0x800000457c7c7220 */ /* 0x080fe40000410000 */
[C---:B------:R-:W-:Y:S02]  /*8d90*/  FFMA.FTZ R68, R125.reuse, R69, -R68 ;  /* 0x000000457d447223 */ /* 0x040fe40000010844 */
[----:B------:R-:W-:Y:S02]  /*8da0*/  FFMA.FTZ R125, R125, R169, R124 ;  /* 0x000000a97d7d7223 */ /* 0x000fe4000001007c */
[----:B------:R-:W-:Y:S02]  /*8db0*/  FADD.FTZ R68, R155, R68 ;  /* 0x000000449b447221 */ /* 0x000fe40000010000 */
[----:B------:R-:W-:-:S02]  /*8dc0*/  FADD.FTZ R168, -R168, R125 ;  /* 0x0000007da8a87221 */ /* 0x000fc40000010100 */
[C---:B------:R-:W-:Y:S02]  /*8dd0*/  FMUL.FTZ R70, R126.reuse, -R68 ;  /* 0x800000447e467220 */ /* 0x040fe40000410000 */
[-C--:B------:R-:W-:Y:S02]  /*8de0*/  FMUL.FTZ R126, R126, -R168.reuse ;  /* 0x800000a87e7e7220 */ /* 0x080fe40000410000 */
[C---:B------:R-:W-:Y:S02]  /*8df0*/  FFMA.FTZ R70, R127.reuse, R168, R70 ;  /* 0x000000a87f467223 */ /* 0x040fe40000010046 */
[----:B------:R-:W-:Y:S01]  /*8e00*/  FFMA.FTZ R71, R127, R68, -R126 ;  /* 0x000000447f477223 */ /* 0x000fe2000001087e */
[----:B------:R-:W-:Y:S01]  /*8e10*/  PRMT R127, RZ, 0x5410, R59 ;  /* 0x00005410ff7f7816 */ /* 0x000fe2000000003b */
        /* <DEDUP_REMOVED lines=42> */
[----:B------:R-:W-:Y:S01]  /*90c0*/  FFMA.FTZ R78, R141, R171, R140 ;  /* 0x000000ab8d4e7223 */ /* 0x000fe2000001008c */
[----:B------:R-:W-:Y:S01]  /*90d0*/  PRMT R140, RZ, 0x7610, R59 ;  /* 0x00007610ff8c7816 */ /* 0x000fe2000000003b */
[----:B------:R-:W-:Y:S02]  /*90e0*/  FADD.FTZ R174, R174, R79 ;  /* 0x0000004faeae7221 */ /* 0x000fe40000010000 */
[----:B------:R-:W-:Y:S02]  /*90f0*/  FADD.FTZ R78, -R173, R78 ;  /* 0x0000004ead4e7221 */ /* 0x000fe40000010100 */
[----:B------:R-:W-:-:S02]  /*9100*/  FMUL.FTZ R79, R142, -R174 ;  /* 0x800000ae8e4f7220 */ /* 0x000fc40000410000 */
[-C--:B------:R-:W-:Y:S02]  /*9110*/  FMUL.FTZ R142, R142, -R78.reuse ;  /* 0x8000004e8e8e7220 */ /* 0x080fe40000410000 */
[C---:B------:R-:W-:Y:S02]  /*9120*/  FFMA.FTZ R80, R143.reuse, R78, R79 ;  /* 0x0000004e8f507223 */ /* 0x040fe4000001004f */
[----:B------:R-:W-:Y:S02]  /*9130*/  FFMA.FTZ R79, R143, R174, -R142 ;  /* 0x000000ae8f4f7223 */ /* 0x000fe4000001088e */
[----:B------:R-:W-:Y:S02]  /*9140*/  FADD.FTZ R175, -R175, R80 ;  /* 0x00000050afaf7221 */ /* 0x000fe40000010100 */
[----:B------:R-:W-:Y:S02]  /*9150*/  FFMA.FTZ R80, R110, R214, R83 ;  /* 0x000000d66e507223 */ /* 0x000fe40000010053 */
[----:B------:R-:W-:-:S02]  /*9160*/  FADD.FTZ R79, R176, R79 ;  /* 0x0000004fb04f7221 */ /* 0x000fc40000010000 */
[----:B-1----:R-:W-:Y:S02]  /*9170*/  FMUL.FTZ R64, R144, -R175 ;  /* 0x800000af90407220 */ /* 0x002fe40000410000 */
[----:B------:R-:W-:Y:S02]  /*9180*/  FFMA.FTZ R67, R111, R213, R80 ;  /* 0x000000d56f437223 */ /* 0x000fe40000010050 */
[-C--:B------:R-:W-:Y:S02]  /*9190*/  FFMA.FTZ R65, R145, R79.reuse, -R64 ;  /* 0x0000004f91417223 */ /* 0x080fe40000010840 */
[----:B------:R-:W-:Y:S02]  /*91a0*/  FFMA.FTZ R64, R112, R212, R67 ;  /* 0x000000d470407223 */ /* 0x000fe40000010043 */
[----:B------:R-:W-:Y:S02]  /*91b0*/  FMUL.FTZ R144, R144, -R79 ;  /* 0x8000004f90907220 */ /* 0x000fe40000410000 */
[----:B------:R-:W-:-:S02]  /*91c0*/  FADD.FTZ R178, R178, R65 ;  /* 0x00000041b2b27221 */ /* 0x000fc40000010000 */
[----:B------:R-:W-:Y:S02]  /*91d0*/  FFMA.FTZ R65, R113, R211, R64 ;  /* 0x000000d371417223 */ /* 0x000fe40000010040 */
[----:B------:R-:W-:Y:S02]  /*91e0*/  FFMA.FTZ R80, R145, R175, R144 ;  /* 0x000000af91507223 */ /* 0x000fe40000010090 */
[----:B------:R-:W-:Y:S02]  /*91f0*/  FFMA.FTZ R66, R114, R210, R65 ;  /* 0x000000d272427223 */ /* 0x000fe40000010041 */
[----:B------:R-:W-:Y:S02]  /*9200*/  FFMA.FTZ R65, R111, -R202, R81 ;  /* 0x800000ca6f417223 */ /* 0x000fe40000010051 */
[----:B------:R-:W-:Y:S02]  /*9210*/  FADD.FTZ R80, -R177, R80 ;  /* 0x00000050b1507221 */ /* 0x000fe40000010100 */
[----:B------:R-:W-:-:S02]  /*9220*/  FMUL.FTZ R64, R146, -R178 ;  /* 0x800000b292407220 */ /* 0x000fc40000410000 */
[----:B------:R-:W-:Y:S02]  /*9230*/  FFMA.FTZ R66, R115, R209, R66 ;  /* 0x000000d173427223 */ /* 0x000fe40000010042 */
[----:B------:R-:W-:Y:S02]  /*9240*/  FFMA.FTZ R65, R112, -R201, R65 ;  /* 0x800000c970417223 */ /* 0x000fe40000010041 */
[-C--:B------:R-:W-:Y:S02]  /*9250*/  FMUL.FTZ R146, R146, -R80.reuse ;  /* 0x8000005092927220 */ /* 0x080fe40000410000 */
[----:B------:R-:W-:Y:S02]  /*9260*/  FFMA.FTZ R64, R147, R80, R64 ;  /* 0x0000005093407223 */ /* 0x000fe40000010040 */
[----:B------:R-:W-:Y:S02]  /*9270*/  FFMA.FTZ R66, R116, R207, R66 ;  /* 0x000000cf74427223 */ /* 0x000fe40000010042 */
[----:B------:R-:W-:-:S02]  /*9280*/  FFMA.FTZ R65, R113, -R204, R65 ;  /* 0x800000cc71417223 */ /* 0x000fc40000010041 */
[----:B------:R-:W-:Y:S02]  /*9290*/  FFMA.FTZ R81, R147, R178, -R146 ;  /* 0x000000b293517223 */ /* 0x000fe40000010892 */
[----:B------:R-:W-:Y:S02]  /*92a0*/  FADD.FTZ R179, -R179, R64 ;  /* 0x00000040b3b37221 */ /* 0x000fe40000010100 */
[----:B------:R-:W-:Y:S02]  /*92b0*/  FFMA.FTZ R67, R117, R194, R66 ;  /* 0x000000c275437223 */ /* 0x000fe40000010042 */
[----:B------:R-:W-:Y:S02]  /*92c0*/  FFMA.FTZ R66, R114, -R203, R65 ;  /* 0x800000cb72427223 */ /* 0x000fe40000010041 */
[----:B------:R-:W-:Y:S02]  /*92d0*/  FADD.FTZ R81, R180, R81 ;  /* 0x00000051b4517221 */ /* 0x000fe40000010000 */
[----:B------:R-:W-:-:S02]  /*92e0*/  FMUL.FTZ R64, R148, -R179 ;  /* 0x800000b394407220 */ /* 0x000fc40000410000 */
[----:B------:R-:W-:Y:S02]  /*92f0*/  FFMA.FTZ R67, R118, R185, R67 ;  /* 0x000000b976437223 */ /* 0x000fe40000010043 */
[----:B------:R-:W-:Y:S02]  /*9300*/  FFMA.FTZ R66, R115, -R206, R66 ;  /* 0x800000ce73427223 */ /* 0x000fe40000010042 */
[-C--:B------:R-:W-:Y:S02]  /*9310*/  FMUL.FTZ R148, R148, -R81.reuse ;  /* 0x8000005194947220 */ /* 0x080fe40000410000 */
[----:B------:R-:W-:Y:S02]  /*9320*/  FFMA.FTZ R65, R149, R81, -R64 ;  /* 0x0000005195417223 */ /* 0x000fe40000010840 */
[----:B------:R-:W-:Y:S02]  /*9330*/  FFMA.FTZ R67, R119, R222, R67 ;  /* 0x000000de77437223 */ /* 0x000fe40000010043 */
[----:B------:R-:W-:-:S02]  /*9340*/  FFMA.FTZ R64, R116, -R205, R66 ;  /* 0x800000cd74407223 */ /* 0x000fc40000010042 */
[----:B------:R-:W-:Y:S02]  /*9350*/  FFMA.FTZ R82, R149, R179, R148 ;  /* 0x000000b395527223 */ /* 0x000fe40000010094 */
[----:B------:R-:W-:Y:S02]  /*9360*/  FADD.FTZ R182, R182, R65 ;  /* 0x00000041b6b67221 */ /* 0x000fe40000010000 */
[----:B------:R-:W-:Y:S02]  /*9370*/  FFMA.FTZ R66, R120, R224, R67 ;  /* 0x000000e078427223 */ /* 0x000fe40000010043 */
[----:B------:R-:W-:Y:S02]  /*9380*/  FFMA.FTZ R64, R117, -R208, R64 ;  /* 0x800000d075407223 */ /* 0x000fe40000010040 */
[C---:B------:R-:W-:Y:S02]  /*9390*/  FMUL.FTZ R67, R101.reuse, R74 ;  /* 0x0000004a65437220 */ /* 0x040fe40000410000 */
[----:B------:R-:W-:-:S02]  /*93a0*/  FMUL.FTZ R65, R101, R170 ;  /* 0x000000aa65417220 */ /* 0x000fc40000410000 */
[----:B------:R-:W-:Y:S02]  /*93b0*/  FADD.FTZ R82, -R181, R82 ;  /* 0x00000052b5527221 */ /* 0x000fe40000010100 */
[----:B------:R-:W-:Y:S02]  /*93c0*/  FFMA.FTZ R64, R118, -R221, R64 ;  /* 0x800000dd76407223 */ /* 0x000fe40000010040 */
[C---:B------:R-:W-:Y:S02]  /*93d0*/  FFMA.FTZ R84, R100.reuse, R170, -R67 ;  /* 0x000000aa64547223 */ /* 0x040fe40000010843 */
[----:B------:R-:W-:Y:S02]  /*93e0*/  FFMA.FTZ R85, R100, R74, R65 ;  /* 0x0000004a64557223 */ /* 0x000fe40000010041 */
[----:B------:R-:W-:Y:S02]  /*93f0*/  FMUL.FTZ R170, R170, R35 ;  /* 0x00000023aaaa7220 */ /* 0x000fe40000410000 */
[----:B------:R-:W-:-:S02]  /*9400*/  FMUL.FTZ R65, R150, -R82 ;  /* 0x8000005296417220 */ /* 0x000fc40000410000 */
[----:B------:R-:W-:Y:S02]  /*9410*/  FMUL.FTZ R150, R150, -R182 ;  /* 0x800000b696967220 */ /* 0x000fe40000410000 */
[-C--:B------:R-:W-:Y:S02]  /*9420*/  FFMA.FTZ R224, R140, -R35.reuse, R224 ;  /* 0x800000238ce07223 */ /* 0x080fe400000100e0 */
[----:B------:R-:W-:Y:S02]  /*9430*/  FFMA.FTZ R64, R119, -R220, R64 ;  /* 0x800000dc77407223 */ /* 0x000fe40000010040 */
[C---:B------:R-:W-:Y:S02]  /*9440*/  FMUL.FTZ R84, R223.reuse, R84 ;  /* 0x00000054df547220 */ /* 0x040fe40000410000 */
[----:B------:R-:W-:Y:S02]  /*9450*/  FMUL.FTZ R83, R74, R35 ;  /* 0x000000234a537220 */ /* 0x000fe40000410000 */
[----:B------:R-:W-:-:S02]  /*9460*/  FMUL.FTZ R86, R223, R170 ;  /* 0x000000aadf567220 */ /* 0x000fc40000410000 */
[----:B------:R-:W-:Y:S02]  /*9470*/  FFMA.FTZ R150, R151, R82, R150 ;  /* 0x0000005297967223 */ /* 0x000fe40000010096 */
[----:B------:R-:W-:Y:S02]  /*9480*/  FFMA.FTZ R67, R120, -R223, R64 ;  /* 0x800000df78437223 */ /* 0x000fe40000010040 */
[C---:B------:R-:W-:Y:S02]  /*9490*/  FFMA.FTZ R85, R224.reuse, R85, R84 ;  /* 0x00000055e0557223 */ /* 0x040fe40000010054 */
[----:B------:R-:W-:Y:S02]  /*94a0*/  FADD.FTZ R104, R83, R104 ;  /* 0x0000006853687221 */ /* 0x000fe40000010000 */
[-C--:B------:R-:W-:Y:S02]  /*94b0*/  FMUL.FTZ R223, R223, R83.reuse ;  /* 0x00000053dfdf7220 */ /* 0x080fe40000410000 */
[----:B------:R-:W-:-:S02]  /*94c0*/  FFMA.FTZ R64, R224, R83, R86 ;  /* 0x00000053e0407223 */ /* 0x000fc40000010056 */
[----:B------:R-:W-:Y:S02]  /*94d0*/  FMUL.FTZ R84, R101, R69 ;  /* 0x0000004565547220 */ /* 0x000fe40000410000 */
[----:B------:R-:W-:Y:S02]  /*94e0*/  FFMA.FTZ R83, R151, R182, -R65 ;  /* 0x000000b697537223 */ /* 0x000fe40000010841 */
[----:B------:R-:W-:Y:S02]  /*94f0*/  FADD.FTZ R183, -R183, R150 ;  /* 0x00000096b7b77221 */ /* 0x000fe40000010100 */
[----:B------:R-:W-:Y:S01]  /*9500*/  FFMA.FTZ R140, R140, R74, R85 ;  /* 0x0000004a8c8c7223 */ /* 0x000fe20000010055 */
[----:B------:R-:W-:Y:S01]  /*9510*/  PRMT R74, RZ, 0x5410, R60 ;  /* 0x00005410ff4a7816 */ /* 0x000fe2000000003c */
[----:B------:R-:W-:Y:S01]  /*9520*/  FFMA.FTZ R103, R100, R169, -R84 ;  /* 0x000000a964677223 */ /* 0x000fe20000010854 */
[----:B------:R-:W-:Y:S01]  /*9530*/  PRMT R85, RZ, 0x7610, R60 ;  /* 0x00007610ff557816 */ /* 0x000fe2000000003c */
[----:B------:R-:W-:-:S02]  /*9540*/  FADD.FTZ R83, R184, R83 ;  /* 0x00000053b8537221 */ /* 0x000fc40000010000 */
[----:B------:R-:W-:Y:S02]  /*9550*/  FMUL.FTZ R102, R183, R20 ;  /* 0x00000014b7667220 */ /* 0x000fe40000410000 */
[----:B------:R-:W-:Y:S02]  /*9560*/  FMUL.FTZ R125, R169, R34 ;  /* 0x00000022a97d7220 */ /* 0x000fe40000410000 */
[----:B------:R-:W-:Y:S02]  /*9570*/  FMUL.FTZ R124, R82, R21 ;  /* 0x00000015527c7220 */ /* 0x000fe40000410000 */
[----:B------:R-:W-:Y:S02]  /*9580*/  FMUL.FTZ R142, R220, R103 ;  /* 0x00000067dc8e7220 */ /* 0x000fe40000410000 */
[-C--:B------:R-:W-:Y:S02]  /*9590*/  FFMA.FTZ R219, R74, -R20.reuse, R219 ;  /* 0x800000144adb7223 */ /* 0x080fe400000100db */
[----:B------:R-:W-:-:S02]  /*95a0*/  FMUL.FTZ R84, R83, R20 ;  /* 0x0000001453547220 */ /* 0x000fc40000410000 */
[----:B------:R-:W-:Y:S02]  /*95b0*/  FMUL.FTZ R103, R198, R102 ;  /* 0x00000066c6677220 */ /* 0x000fe40000410000 */
[-C--:B------:R-:W-:Y:S02]  /*95c0*/  FMUL.FTZ R123, R69, R34.reuse ;  /* 0x00000022457b7220 */ /* 0x080fe40000410000 */
[----:B------:R-:W-:Y:S02]  /*95d0*/  FFMA.FTZ R222, R127, -R34, R222 ;  /* 0x800000227fde7223 */ /* 0x000fe400000100de */
[----:B------:R-:W-:Y:S02]  /*95e0*/  FMUL.FTZ R128, R220, R125 ;  /* 0x0000007ddc807220 */ /* 0x000fe40000410000 */
[-C--:B------:R-:W-:Y:S02]  /*95f0*/  FFMA.FTZ R87, R85, -R21.reuse, R218 ;  /* 0x8000001555577223 */ /* 0x080fe400000100da */
[----:B------:R-:W-:-:S02]  /*9600*/  FMUL.FTZ R86, R182, R21 ;  /* 0x00000015b6567220 */ /* 0x000fc40000410000 */
[----:B------:R-:W-:Y:S02]  /*9610*/  FMUL.FTZ R122, R195, R124 ;  /* 0x0000007cc37a7220 */ /* 0x000fe40000410000 */
[----:B------:R-:W-:Y:S02]  /*9620*/  FFMA.FTZ R103, R219, R84, R103 ;  /* 0x00000054db677223 */ /* 0x000fe40000010067 */
[----:B------:R-:W-:Y:S02]  /*9630*/  FADD.FTZ R99, R123, R99 ;  /* 0x000000637b637221 */ /* 0x000fe40000010000 */
[-C--:B------:R-:W-:Y:S02]  /*9640*/  FMUL.FTZ R130, R220, R123.reuse ;  /* 0x0000007bdc827220 */ /* 0x080fe40000410000 */
[----:B------:R-:W-:Y:S02]  /*9650*/  FFMA.FTZ R128, R222, R123, R128 ;  /* 0x0000007bde807223 */ /* 0x000fe40000010080 */
[----:B------:R-:W-:-:S02]  /*9660*/  FMUL.FTZ R123, R195, R86 ;  /* 0x00000056c37b7220 */ /* 0x000fc40000410000 */
[C---:B------:R-:W-:Y:S02]  /*9670*/  FFMA.FTZ R126, R87.reuse, R86, R122 ;  /* 0x00000056577e7223 */ /* 0x040fe4000001007a */
[----:B------:R-:W-:Y:S02]  /*9680*/  FMUL.FTZ R122, R198, R84 ;  /* 0x00000054c67a7220 */ /* 0x000fe40000410000 */
[----:B------:R-:W-:Y:S02]  /*9690*/  FADD.FTZ R103, RZ, R103 ;  /* 0x00000067ff677221 */ /* 0x000fe40000010000 */
[----:B------:R-:W-:Y:S02]  /*96a0*/  FFMA.FTZ R130, R222, R125, -R130 ;  /* 0x0000007dde827223 */ /* 0x000fe40000010882 */
[----:B------:R-:W-:Y:S02]  /*96b0*/  FFMA.FTZ R125, R87, R124, -R123 ;  /* 0x0000007c577d7223 */ /* 0x000fe4000001087b */
[----:B------:R-:W-:Y:S01]  /*96c0*/  FFMA.FTZ R124, R219, R102, -R122 ;  /* 0x00000066db7c7223 */ /* 0x000fe2000001087a */
[--C-:B------:R-:W-:Y:S01]  /*96d0*/  PRMT R102, RZ, 0x5410, R61.reuse ;  /* 0x00005410ff667816 */ /* 0x100fe2000000003d */
[----:B------:R-:W-:Y:S01]  /*96e0*/  FADD.FTZ R126, R103, R126 ;  /* 0x0000007e677e7221 */ /* 0x000fe20000010000 */
[----:B------:R-:W-:Y:S01]  /*96f0*/  PRMT R103, RZ, 0x7610, R61 ;  /* 0x00007610ff677816 */ /* 0x000fe2000000003d */
[----:B------:R-:W-:-:S02]  /*9700*/  FMUL.FTZ R122, R81, R22 ;  /* 0x00000016517a7220 */ /* 0x000fc40000410000 */
[-C--:B------:R-:W-:Y:S02]  /*9710*/  FMUL.FTZ R123, R178, R23.reuse ;  /* 0x00000017b27b7220 */ /* 0x080fe40000410000 */
[-C--:B------:R-:W-:Y:S02]  /*9720*/  FMUL.FTZ R129, R179, R22.reuse ;  /* 0x00000016b3817220 */ /* 0x080fe40000410000 */
[----:B------:R-:W-:Y:S02]  /*9730*/  FFMA.FTZ R217, R102, -R22, R217 ;  /* 0x8000001666d97223 */ /* 0x000fe400000100d9 */
[----:B------:R-:W-:Y:S02]  /*9740*/  FMUL.FTZ R132, R196, R122 ;  /* 0x0000007ac4847220 */ /* 0x000fe40000410000 */
[-C--:B------:R-:W-:Y:S02]  /*9750*/  FFMA.FTZ R216, R103, -R23.reuse, R216 ;  /* 0x8000001767d87223 */ /* 0x080fe400000100d8 */
[----:B------:R-:W-:-:S02]  /*9760*/  FMUL.FTZ R133, R80, R23 ;  /* 0x0000001750857220 */ /* 0x000fc40000410000 */
[----:B------:R-:W-:Y:S02]  /*9770*/  FADD.FTZ R124, RZ, R124 ;  /* 0x0000007cff7c7221 */ /* 0x000fe40000010000 */
[----:B------:R-:W-:Y:S02]  /*9780*/  FMUL.FTZ R134, R197, R123 ;  /* 0x0000007bc5867220 */ /* 0x000fe40000410000 */
[-C--:B------:R-:W-:Y:S02]  /*9790*/  FMUL.FTZ R131, R196, R129.reuse ;  /* 0x00000081c4837220 */ /* 0x080fe40000410000 */
[----:B------:R-:W-:Y:S02]  /*97a0*/  FFMA.FTZ R132, R217, R129, -R132 ;  /* 0x00000081d9847223 */ /* 0x000fe40000010884 */
[----:B------:R-:W-:Y:S01]  /*97b0*/  FADD.FTZ R129, R124, R125 ;  /* 0x0000007d7c817221 */ /* 0x000fe20000010000 */
[----:B------:R-:W-:Y:S01]  /*97c0*/  PRMT R124, RZ, 0x5410, R62 ;  /* 0x00005410ff7c7816 */ /* 0x000fe2000000003e */
[----:B------:R-:W-:-:S02]  /*97d0*/  FFMA.FTZ R135, R216, R133, -R134 ;  /* 0x00000085d8877223 */ /* 0x000fc40000010886 */
[----:B------:R-:W-:Y:S02]  /*97e0*/  FFMA.FTZ R131, R217, R122, R131 ;  /* 0x0000007ad9837223 */ /* 0x000fe40000010083 */
[----:B------:R-:W-:Y:S02]  /*97f0*/  FMUL.FTZ R133, R197, R133 ;  /* 0x00000085c5857220 */ /* 0x000fe40000410000 */
[-C--:B------:R-:W-:Y:S02]  /*9800*/  FMUL.FTZ R125, R79, R24.reuse ;  /* 0x000000184f7d7220 */ /* 0x080fe40000410000 */
[----:B------:R-:W-:Y:S02]  /*9810*/  FADD.FTZ R131, R126, R131 ;  /* 0x000000837e837221 */ /* 0x000fe40000010000 */
[----:B------:R-:W-:Y:S02]  /*9820*/  FFMA.FTZ R134, R216, R123, R133 ;  /* 0x0000007bd8867223 */ /* 0x000fe40000010085 */
[----:B------:R-:W-:-:S02]  /*9830*/  FFMA.FTZ R126, R124, -R24, R215 ;  /* 0x800000187c7e7223 */ /* 0x000fc400000100d7 */
[----:B------:R-:W-:Y:S02]  /*9840*/  FMUL.FTZ R133, R175, R24 ;  /* 0x00000018af857220 */ /* 0x000fe40000410000 */
[----:B------:R-:W-:Y:S02]  /*9850*/  FMUL.FTZ R136, R200, R125 ;  /* 0x0000007dc8887220 */ /* 0x000fe40000410000 */
[----:B------:R-:W-:Y:S01]  /*9860*/  FADD.FTZ R132, R129, R132 ;  /* 0x0000008481847221 */ /* 0x000fe20000010000 */
[----:B------:R-:W-:Y:S01]  /*9870*/  PRMT R129, RZ, 0x7610, R62 ;  /* 0x00007610ff817816 */ /* 0x000fe2000000003e */
[-C--:B------:R-:W-:Y:S02]  /*9880*/  FFMA.FTZ R137, R126, R133.reuse, -R136 ;  /* 0x000000857e897223 */ /* 0x080fe40000010888 */
[----:B------:R-:W-:Y:S02]  /*9890*/  FMUL.FTZ R133, R200, R133 ;  /* 0x00000085c8857220 */ /* 0x000fe40000410000 */
[----:B------:R-:W-:-:S02]  /*98a0*/  FADD.FTZ R134, R131, R134 ;  /* 0x0000008683867221 */ /* 0x000fc40000010000 */
[----:B------:R-:W-:Y:S02]  /*98b0*/  FADD.FTZ R132, R132, R135 ;  /* 0x0000008784847221 */ /* 0x000fe40000010000 */
[-C--:B------:R-:W-:Y:S02]  /*98c0*/  FMUL.FTZ R136, R78, R25.reuse ;  /* 0x000000194e887220 */ /* 0x080fe40000410000 */
[----:B------:R-:W-:Y:S02]  /*98d0*/  FMUL.FTZ R131, R174, R25 ;  /* 0x00000019ae837220 */ /* 0x000fe40000410000 */
[----:B------:R-:W-:Y:S02]  /*98e0*/  FFMA.FTZ R133, R126, R125, R133 ;  /* 0x0000007d7e857223 */ /* 0x000fe40000010085 */
[----:B------:R-:W-:Y:S01]  /*98f0*/  FADD.FTZ R137, R132, R137 ;  /* 0x0000008984897221 */ /* 0x000fe20000010000 */
[----:B------:R-:W-:Y:S01]  /*9900*/  PRMT R132, RZ, 0x5410, R63 ;  /* 0x00005410ff847816 */ /* 0x000fe2000000003f */
[----:B------:R-:W-:-:S02]  /*9910*/  FFMA.FTZ R214, R129, -R25, R214 ;  /* 0x8000001981d67223 */ /* 0x000fc400000100d6 */
[C---:B------:R-:W-:Y:S02]  /*9920*/  FMUL.FTZ R138, R199.reuse, R136 ;  /* 0x00000088c78a7220 */ /* 0x040fe40000410000 */
[-C--:B------:R-:W-:Y:S02]  /*9930*/  FMUL.FTZ R135, R199, R131.reuse ;  /* 0x00000083c7877220 */ /* 0x080fe40000410000 */
[----:B------:R-:W-:Y:S02]  /*9940*/  FADD.FTZ R133, R134, R133 ;  /* 0x0000008586857221 */ /* 0x000fe40000010000 */
[----:B------:R-:W-:Y:S02]  /*9950*/  FMUL.FTZ R134, R77, R26 ;  /* 0x0000001a4d867220 */ /* 0x000fe40000410000 */
[----:B------:R-:W-:Y:S02]  /*9960*/  FFMA.FTZ R138, R214, R131, R138 ;  /* 0x00000083d68a7223 */ /* 0x000fe4000001008a */
[----:B------:R-:W-:-:S02]  /*9970*/  FADD.FTZ R37, R140, R37 ;  /* 0x000000258c257221 */ /* 0x000fc40000010000 */
[----:B------:R-:W-:Y:S02]  /*9980*/  FFMA.FTZ R136, R214, R136, -R135 ;  /* 0x00000088d6887223 */ /* 0x000fe40000010887 */
[-C--:B------:R-:W-:Y:S02]  /*9990*/  FFMA.FTZ R213, R132, -R26.reuse, R213 ;  /* 0x8000001a84d57223 */ /* 0x080fe400000100d5 */
[----:B------:R-:W-:Y:S02]  /*99a0*/  FMUL.FTZ R135, R171, R26 ;  /* 0x0000001aab877220 */ /* 0x000fe40000410000 */
[----:B------:R-:W-:Y:S02]  /*99b0*/  FMUL.FTZ R140, R202, R134 ;  /* 0x00000086ca8c7220 */ /* 0x000fe40000410000 */
[----:B------:R-:W-:Y:S01]  /*99c0*/  FADD.FTZ R138, R133, R138 ;  /* 0x0000008a858a7221 */ /* 0x000fe20000010000 */
[----:B------:R-:W-:Y:S01]  /*99d0*/  PRMT R133, RZ, 0x7610, R63 ;  /* 0x00007610ff857816 */ /* 0x000fe2000000003f */
[----:B------:R-:W-:-:S02]  /*99e0*/  FADD.FTZ R136, R137, R136 ;  /* 0x0000008889887221 */ /* 0x000fc40000010000 */
[-C--:B------:R-:W-:Y:S02]  /*99f0*/  FFMA.FTZ R139, R213, R135.reuse, -R140 ;  /* 0x00000087d58b7223 */ /* 0x080fe4000001088c */
[----:B------:R-:W-:Y:S02]  /*9a00*/  FMUL.FTZ R137, R202, R135 ;  /* 0x00000087ca897220 */ /* 0x000fe40000410000 */
[-C--:B------:R-:W-:Y:S02]  /*9a10*/  FMUL.FTZ R135, R76, R27.reuse ;  /* 0x0000001b4c877220 */ /* 0x080fe40000410000 */
[----:B------:R-:W-:Y:S02]  /*9a20*/  FMUL.FTZ R140, R162, R27 ;  /* 0x0000001ba28c7220 */ /* 0x000fe40000410000 */
[----:B------:R-:W-:Y:S02]  /*9a30*/  FMUL.FTZ R169, R101, R169 ;  /* 0x000000a965a97220 */ /* 0x000fe40000410000 */
[----:B------:R-:W-:-:S02]  /*9a40*/  FFMA.FTZ R212, R133, -R27, R212 ;  /* 0x8000001b85d47223 */ /* 0x000fc400000100d4 */
[----:B------:R-:W-:Y:S02]  /*9a50*/  FFMA.FTZ R137, R213, R134, R137 ;  /* 0x00000086d5897223 */ /* 0x000fe40000010089 */
[C---:B------:R-:W-:Y:S02]  /*9a60*/  FMUL.FTZ R143, R201.reuse, R135 ;  /* 0x00000087c98f7220 */ /* 0x040fe40000410000 */
[-C--:B------:R-:W-:Y:S02]  /*9a70*/  FMUL.FTZ R141, R201, R140.reuse ;  /* 0x0000008cc98d7220 */ /* 0x080fe40000410000 */
[----:B------:R-:W-:Y:S02]  /*9a80*/  FFMA.FTZ R169, R100, R69, R169 ;  /* 0x0000004564a97223 */ /* 0x000fe400000100a9 */
[----:B------:R-:W-:Y:S02]  /*9a90*/  FADD.FTZ R137, R138, R137 ;  /* 0x000000898a897221 */ /* 0x000fe40000010000 */
[----:B------:R-:W-:-:S02]  /*9aa0*/  FFMA.FTZ R143, R212, R140, -R143 ;  /* 0x0000008cd48f7223 */ /* 0x000fc4000001088f */
[----:B------:R-:W-:Y:S02]  /*9ab0*/  FFMA.FTZ R138, R212, R135, R141 ;  /* 0x00000087d48a7223 */ /* 0x000fe4000001008d */
[----:B------:R-:W-:Y:S01]  /*9ac0*/  FADD.FTZ R140, R136, R139 ;  /* 0x0000008b888c7221 */ /* 0x000fe20000010000 */
[----:B------:R-:W-:Y:S01]  /*9ad0*/  PRMT R136, RZ, 0x5410, R56 ;  /* 0x00005410ff887816 */ /* 0x000fe20000000038 */
[----:B------:R-:W-:Y:S02]  /*9ae0*/  FFMA.FTZ R222, R222, R169, R142 ;  /* 0x000000a9dede7223 */ /* 0x000fe4000001008e */
[-C--:B------:R-:W-:Y:S02]  /*9af0*/  FMUL.FTZ R142, R163, R28.reuse ;  /* 0x0000001ca38e7220 */ /* 0x080fe40000410000 */
[----:B------:R-:W-:Y:S01]  /*9b00*/  FADD.FTZ R141, R137, R138 ;  /* 0x0000008a898d7221 */ /* 0x000fe20000010000 */
[----:B------:R-:W-:Y:S01]  /*9b10*/  PRMT R137, RZ, 0x7610, R56 ;  /* 0x00007610ff897816 */ /* 0x000fe20000000038 */
[----:B------:R-:W-:-:S02]  /*9b20*/  FFMA.FTZ R211, R136, -R28, R211 ;  /* 0x8000001c88d37223 */ /* 0x000fc400000100d3 */
[----:B------:R-:W-:Y:S02]  /*9b30*/  FMUL.FTZ R138, R75, R28 ;  /* 0x0000001c4b8a7220 */ /* 0x000fe40000410000 */
[----:B------:R-:W-:Y:S02]  /*9b40*/  FMUL.FTZ R144, R204, R142 ;  /* 0x0000008ecc907220 */ /* 0x000fe40000410000 */
[-C--:B------:R-:W-:Y:S02]  /*9b50*/  FMUL.FTZ R139, R72, R29.reuse ;  /* 0x0000001d488b7220 */ /* 0x080fe40000410000 */
[-C--:B------:R-:W-:Y:S02]  /*9b60*/  FFMA.FTZ R210, R137, -R29.reuse, R210 ;  /* 0x8000001d89d27223 */ /* 0x080fe400000100d2 */
[----:B------:R-:W-:Y:S02]  /*9b70*/  FMUL.FTZ R147, R164, R29 ;  /* 0x0000001da4937220 */ /* 0x000fe40000410000 */
[----:B------:R-:W-:-:S02]  /*9b80*/  FFMA.FTZ R144, R211, R138, R144 ;  /* 0x0000008ad3907223 */ /* 0x000fc40000010090 */
[----:B------:R-:W-:Y:S02]  /*9b90*/  FMUL.FTZ R148, R203, R139 ;  /* 0x0000008bcb947220 */ /* 0x000fe40000410000 */
[----:B------:R-:W-:Y:S01]  /*9ba0*/  FADD.FTZ R143, R140, R143 ;  /* 0x0000008f8c8f7221 */ /* 0x000fe20000010000 */
[----:B------:R-:W-:Y:S01]  /*9bb0*/  PRMT R140, RZ, 0x5410, R57 ;  /* 0x00005410ff8c7816 */ /* 0x000fe20000000039 */
[----:B------:R-:W-:Y:S02]  /*9bc0*/  FMUL.FTZ R145, R204, R138 ;  /* 0x0000008acc917220 */ /* 0x000fe40000410000 */
[----:B------:R-:W-:Y:S02]  /*9bd0*/  FADD.FTZ R144, R141, R144 ;  /* 0x000000908d907221 */ /* 0x000fe40000010000 */
[-C--:B------:R-:W-:Y:S02]  /*9be0*/  FFMA.FTZ R148, R210, R147.reuse, -R148 ;  /* 0x00000093d2947223 */ /* 0x080fe40000010894 */
[----:B------:R-:W-:-:S02]  /*9bf0*/  FMUL.FTZ R147, R203, R147 ;  /* 0x00000093cb937220 */ /* 0x000fc40000410000 */
[----:B------:R-:W-:Y:S02]  /*9c00*/  FMUL.FTZ R141, R73, R30 ;  /* 0x0000001e498d7220 */ /* 0x000fe40000410000 */
[----:B------:R-:W-:Y:S02]  /*9c10*/  FFMA.FTZ R146, R211, R142, -R145 ;  /* 0x0000008ed3927223 */ /* 0x000fe40000010891 */
[-C--:B------:R-:W-:Y:S02]  /*9c20*/  FFMA.FTZ R142, R140, -R30.reuse, R209 ;  /* 0x8000001e8c8e7223 */ /* 0x080fe400000100d1 */
[----:B------:R-:W-:Y:S02]  /*9c30*/  FFMA.FTZ R147, R210, R139, R147 ;  /* 0x0000008bd2937223 */ /* 0x000fe40000010093 */
[----:B------:R-:W-:Y:S02]  /*9c40*/  FMUL.FTZ R145, R165, R30 ;  /* 0x0000001ea5917220 */ /* 0x000fe40000410000 */
[----:B------:R-:W-:-:S02]  /*9c50*/  FMUL.FTZ R149, R206, R141 ;  /* 0x0000008dce957220 */ /* 0x000fc40000410000 */
[----:B------:R-:W-:Y:S01]  /*9c60*/  FADD.FTZ R147, R144, R147 ;  /* 0x0000009390937221 */ /* 0x000fe20000010000 */
[----:B------:R-:W-:Y:S01]  /*9c70*/  PRMT R144, RZ, 0x7610, R57 ;  /* 0x00007610ff907816 */ /* 0x000fe20000000039 */
[-C--:B------:R-:W-:Y:S02]  /*9c80*/  FFMA.FTZ R152, R142, R145.reuse, -R149 ;  /* 0x000000918e987223 */ /* 0x080fe40000010895 */
[----:B------:R-:W-:Y:S02]  /*9c90*/  FMUL.FTZ R145, R206, R145 ;  /* 0x00000091ce917220 */ /* 0x000fe40000410000 */
[----:B------:R-:W-:Y:S02]  /*9ca0*/  FADD.FTZ R143, R143, R146 ;  /* 0x000000928f8f7221 */ /* 0x000fe40000010000 */
[----:B------:R-:W-:Y:S02]  /*9cb0*/  FMUL.FTZ R154, R166, R31 ;  /* 0x0000001fa69a7220 */ /* 0x000fe40000410000 */
[----:B------:R-:W-:-:S02]  /*9cc0*/  FFMA.FTZ R150, R142, R141, R145 ;  /* 0x0000008d8e967223 */ /* 0x000fc40000010091 */
[-C--:B------:R-:W-:Y:S02]  /*9cd0*/  FFMA.FTZ R207, R144, -R31.reuse, R207 ;  /* 0x8000001f90cf7223 */ /* 0x080fe400000100cf */
[----:B------:R-:W-:Y:S02]  /*9ce0*/  FMUL.FTZ R146, R70, R31 ;  /* 0x0000001f46927220 */ /* 0x000fe40000410000 */
[----:B------:R-:W-:Y:S02]  /*9cf0*/  FMUL.FTZ R145, R205, R154 ;  /* 0x0000009acd917220 */ /* 0x000fe40000410000 */
[----:B------:R-:W-:Y:S02]  /*9d00*/  FADD.FTZ R143, R143, R148 ;  /* 0x000000948f8f7221 */ /* 0x000fe40000010000 */
[----:B------:R-:W-:Y:S02]  /*9d10*/  FFMA.FTZ R151, R127, R69, R222 ;  /* 0x000000457f977223 */ /* 0x000fe400000100de */
[----:B------:R-:W-:-:S02]  /*9d20*/  FMUL.FTZ R69, R71, R32 ;  /* 0x0000002047457220 */ /* 0x000fc40000410000 */
[-C--:B------:R-:W-:Y:S02]  /*9d30*/  FMUL.FTZ R149, R205, R146.reuse ;  /* 0x00000092cd957220 */ /* 0x080fe40000410000 */
[----:B------:R-:W-:Y:S02]  /*9d40*/  FADD.FTZ R147, R147, R150 ;  /* 0x0000009693937221 */ /* 0x000fe40000010000 */
[----:B------:R-:W-:Y:S02]  /*9d50*/  FFMA.FTZ R148, R207, R146, R145 ;  /* 0x00000092cf947223 */ /* 0x000fe40000010091 */
[----:B------:R-:W-:Y:S02]  /*9d60*/  FADD.FTZ R143, R143, R152 ;  /* 0x000000988f8f7221 */ /* 0x000fe40000010000 */
[----:B------:R-:W-:Y:S02]  /*9d70*/  FFMA.FTZ R194, R153, -R32, R194 ;  /* 0x8000002099c27223 */ /* 0x000fe400000100c2 */
[----:B------:R-:W-:-:S02]  /*9d80*/  FMUL.FTZ R152, R168, R33 ;  /* 0x00000021a8987220 */ /* 0x000fc40000410000 */
[----:B------:R-:W-:Y:S02]  /*9d90*/  FMUL.FTZ R127, R167, R32 ;  /* 0x00000020a77f7220 */ /* 0x000fe40000410000 */
[----:B------:R-:W-:Y:S02]  /*9da0*/  FMUL.FTZ R145, R208, R69 ;  /* 0x00000045d0917220 */ /* 0x000fe40000410000 */
[----:B------:R-:W-:Y:S02]  /*9db0*/  FFMA.FTZ R154, R207, R154, -R149 ;  /* 0x0000009acf9a7223 */ /* 0x000fe40000010895 */
        /* <DEDUP_REMOVED lines=12> */
[----:B------:R-:W-:Y:S01]  /*9e80*/  FADD.FTZ R147, R147, R148 ;  /* 0x0000009493937221 */ /* 0x000fe20000010000 */
[----:B------:R-:W0:Y:S01]  /*9e90*/  SHFL.DOWN PT, R145, R66, 0x1, 0x1f ;  /* 0x08201f0042917f89 */ /* 0x000e2200000e0000 */
[----:B------:R-:W-:Y:S02]  /*9ea0*/  FADD.FTZ R143, R143, R150 ;  /* 0x000000968f8f7221 */ /* 0x000fe40000010000 */
[----:B------:R-:W-:-:S02]  /*9eb0*/  FMUL.FTZ R127, R101, R68 ;  /* 0x00000044657f7220 */ /* 0x000fc40000410000 */
[----:B------:R-:W-:Y:S02]  /*9ec0*/  FADD.FTZ R147, R147, R156 ;  /* 0x0000009c93937221 */ /* 0x000fe40000010000 */
[----:B------:R-:W-:Y:S02]  /*9ed0*/  FADD.FTZ R143, R143, R152 ;  /* 0x000000988f8f7221 */ /* 0x000fe40000010000 */
[-C--:B------:R-:W-:Y:S02]  /*9ee0*/  FFMA.FTZ R148, R100, R168.reuse, -R127 ;  /* 0x000000a864947223 */ /* 0x080fe4000001087f */
[----:B------:R-:W-:Y:S02]  /*9ef0*/  FMUL.FTZ R127, R101, R168 ;  /* 0x000000a8657f7220 */ /* 0x000fe40000410000 */
[----:B------:R-:W-:Y:S02]  /*9f00*/  FFMA.FTZ R65, R224, R170, -R223 ;  /* 0x000000aae0417223 */ /* 0x000fe400000108df */
[----:B------:R-:W-:-:S02]  /*9f10*/  FADD.FTZ R147, R147, R128 ;  /* 0x0000008093937221 */ /* 0x000fc40000010000 */
[----:B------:R-:W-:Y:S02]  /*9f20*/  FADD.FTZ R130, R143, R130 ;  /* 0x000000828f827221 */ /* 0x000fe40000010000 */
[----:B------:R-:W-:Y:S02]  /*9f30*/  FMUL.FTZ R221, R221, R148 ;  /* 0x00000094dddd7220 */ /* 0x000fe40000410000 */
[----:B------:R-:W-:Y:S02]  /*9f40*/  FFMA.FTZ R148, R100, R68, R127 ;  /* 0x0000004464947223 */ /* 0x000fe4000001007f */
[----:B------:R-:W-:Y:S02]  /*9f50*/  FADD.FTZ R147, R147, R64 ;  /* 0x0000004093937221 */ /* 0x000fe40000010000 */
[----:B------:R-:W-:Y:S02]  /*9f60*/  FADD.FTZ R130, R130, R65 ;  /* 0x0000004182827221 */ /* 0x000fe40000010000 */
[----:B------:R-:W-:Y:S01]  /*9f70*/  FFMA.FTZ R221, R185, R148, R221 ;  /* 0x00000094b9dd7223 */ /* 0x000fe200000100dd */
[----:B------:R-:W1:Y:S01]  /*9f80*/  SHFL.DOWN PT, R143, R147, 0x1, 0x1f ;  /* 0x08201f00938f7f89 */ /* 0x000e6200000e0000 */
[----:B------:R-:W-:-:S02]  /*9f90*/  FMUL.FTZ R65, R101, R70 ;  /* 0x0000004665417220 */ /* 0x000fc40000410000 */
[----:B------:R-:W-:Y:S01]  /*9fa0*/  FMUL.FTZ R127, R101, R71 ;  /* 0x00000047657f7220 */ /* 0x000fe20000410000 */
[----:B------:R-:W2:Y:S01]  /*9fb0*/  SHFL.DOWN PT, R148, R67, 0x1, 0x1f ;  /* 0x08201f0043947f89 */ /* 0x000ea200000e0000 */
[C---:B------:R-:W-:Y:S01]  /*9fc0*/  FFMA.FTZ R64, R100.reuse, R166, -R65 ;  /* 0x000000a664407223 */ /* 0x040fe20000010841 */
[----:B------:R-:W-:Y:S01]  /*9fd0*/  MOV R65, R130 ;  /* 0x0000008200417202 */ /* 0x000fe20000000f00 */
[----:B------:R-:W-:Y:S01]  /*9fe0*/  FADD.FTZ R97, R69, R97 ;  /* 0x0000006145617221 */ /* 0x000fe20000010000 */
[----:B------:R-:W4:Y:S01]  /*9ff0*/  SHFL.DOWN PT, R128, R130, 0x1, 0x1f ;  /* 0x08201f0082807f89 */ /* 0x000f2200000e0000 */
[----:B------:R-:W-:Y:S02]  /*a000*/  FMUL.FTZ R205, R205, R64 ;  /* 0x00000040cdcd7220 */ /* 0x000fe40000410000 */
[----:B------:R-:W-:Y:S02]  /*a010*/  FMUL.FTZ R64, R101, R73 ;  /* 0x0000004965407220 */ /* 0x000fe40000410000 */
[----:B------:R-:W-:-:S02]  /*a020*/  FFMA.FTZ R127, R100, R167, -R127 ;  /* 0x000000a7647f7223 */ /* 0x000fc4000001087f */
[----:B------:R-:W-:Y:S01]  /*a030*/  FFMA.FTZ R69, R100, R165, -R64 ;  /* 0x000000a564457223 */ /* 0x000fe20000010840 */
[----:B------:R-:W-:Y:S01]  /*a040*/  MOV R64, R147 ;  /* 0x0000009300407202 */ /* 0x000fe20000000f00 */
[----:B------:R-:W-:Y:S02]  /*a050*/  FMUL.FTZ R167, R101, R167 ;  /* 0x000000a765a77220 */ /* 0x000fe40000410000 */
[----:B------:R-:W-:Y:S02]  /*a060*/  FMUL.FTZ R127, R208, R127 ;  /* 0x0000007fd07f7220 */ /* 0x000fe40000410000 */
[----:B------:R-:W-:Y:S02]  /*a070*/  FFMA.FTZ R167, R100, R71, R167 ;  /* 0x0000004764a77223 */ /* 0x000fe400000100a7 */
[----:B0-----:R-:W-:Y:S02]  /*a080*/  @!P0 FADD.FTZ R66, R66, R145 ;  /* 0x0000009142428221 */ /* 0x001fe40000010000 */
[----:B-1----:R-:W-:-:S02]  /*a090*/  @!P0 FADD.FTZ R64, R64, R143 ;  /* 0x0000008f40408221 */ /* 0x002fc40000010000 */
[----:B------:R-:W-:Y:S01]  /*a0a0*/  FFMA.FTZ R194, R194, R167, R127 ;  /* 0x000000a7c2c27223 */ /* 0x000fe2000001007f */
[----:B------:R-:W0:Y:S01]  /*a0b0*/  SHFL.DOWN PT, R143, R66, 0x2, 0x1f ;  /* 0x08401f00428f7f89 */ /* 0x000e2200000e0000 */
[----:B--2---:R-:W-:Y:S02]  /*a0c0*/  @!P0 FADD.FTZ R67, R67, R148 ;  /* 0x0000009443438221 */ /* 0x004fe40000010000 */
[----:B------:R-:W-:Y:S01]  /*a0d0*/  FADD.FTZ R96, R146, R96 ;  /* 0x0000006092607221 */ /* 0x000fe20000010000 */
[----:B------:R-:W-:Y:S01]  /*a0e0*/  SHFL.DOWN PT, R127, R64, 0x2, 0x1f ;  /* 0x08401f00407f7f89 */ /* 0x000fe200000e0000 */
[----:B----4-:R-:W-:Y:S01]  /*a0f0*/  @!P0 FADD.FTZ R65, R65, R128 ;  /* 0x0000008041418221 */ /* 0x010fe20000010000 */
[----:B------:R-:W-:Y:S01]  /*a100*/  ISETP.GT.AND P0, PT, R10, 0x1d, PT ;  /* 0x0000001d0a00780c */ /* 0x000fe20003f04270 */
[----:B------:R-:W-:Y:S01]  /*a110*/  FFMA.FTZ R71, R153, R71, R194 ;  /* 0x0000004799477223 */ /* 0x000fe200000100c2 */
[----:B------:R-:W1:Y:S01]  /*a120*/  SHFL.DOWN PT, R146, R67, 0x2, 0x1f ;  /* 0x08401f0043927f89 */ /* 0x000e6200000e0000 */
[----:B------:R-:W-:-:S02]  /*a130*/  FFMA.FTZ R68, R158, R68, R221 ;  /* 0x000000449e447223 */ /* 0x000fc400000100dd */
[----:B------:R-:W-:Y:S01]  /*a140*/  FMUL.FTZ R206, R206, R69 ;  /* 0x00000045cece7220 */ /* 0x000fe20000410000 */
[----:B------:R-:W2:Y:S01]  /*a150*/  SHFL.DOWN PT, R130, R65, 0x2, 0x1f ;  /* 0x08401f0041827f89 */ /* 0x000ea200000e0000 */
[C---:B------:R-:W-:Y:S02]  /*a160*/  FMUL.FTZ R165, R101.reuse, R165 ;  /* 0x000000a565a57220 */ /* 0x040fe40000410000 */
[----:B------:R-:W-:Y:S02]  /*a170*/  FMUL.FTZ R69, R101, R72 ;  /* 0x0000004865457220 */ /* 0x000fe40000410000 */
[----:B------:R-:W-:Y:S02]  /*a180*/  FADD.FTZ R40, R71, R40 ;  /* 0x0000002847287221 */ /* 0x000fe40000010000 */
[----:B------:R-:W-:Y:S02]  /*a190*/  FMUL.FTZ R71, R101, R166 ;  /* 0x000000a665477220 */ /* 0x000fe40000410000 */
[----:B------:R-:W-:-:S02]  /*a1a0*/  FADD.FTZ R39, R68, R39 ;  /* 0x0000002744277221 */ /* 0x000fc40000010000 */
[C---:B------:R-:W-:Y:S02]  /*a1b0*/  FFMA.FTZ R165, R100.reuse, R73, R165 ;  /* 0x0000004964a57223 */ /* 0x040fe400000100a5 */
[CC--:B------:R-:W-:Y:S02]  /*a1c0*/  FFMA.FTZ R68, R100.reuse, R164.reuse, -R69 ;  /* 0x000000a464447223 */ /* 0x0c0fe40000010845 */
[----:B------:R-:W-:Y:S02]  /*a1d0*/  FMUL.FTZ R69, R101, R164 ;  /* 0x000000a465457220 */ /* 0x000fe40000410000 */
[----:B------:R-:W-:Y:S02]  /*a1e0*/  FFMA.FTZ R128, R100, R70, R71 ;  /* 0x0000004664807223 */ /* 0x000fe40000010047 */
[----:B------:R-:W-:Y:S02]  /*a1f0*/  FFMA.FTZ R165, R142, R165, R206 ;  /* 0x000000a58ea57223 */ /* 0x000fe400000100ce */
[----:B0-----:R-:W-:-:S02]  /*a200*/  @!P0 FADD.FTZ R66, R66, R143 ;  /* 0x0000008f42428221 */ /* 0x001fc40000010000 */
[----:B-1----:R-:W-:Y:S02]  /*a210*/  @!P0 FADD.FTZ R67, R67, R146 ;  /* 0x0000009243438221 */ /* 0x002fe40000010000 */
[----:B--2---:R-:W-:Y:S02]  /*a220*/  @!P0 FADD.FTZ R65, R65, R130 ;  /* 0x0000008241418221 */ /* 0x004fe40000010000 */
[----:B------:R-:W-:Y:S01]  /*a230*/  @!P0 FADD.FTZ R64, R64, R127 ;  /* 0x0000007f40408221 */ /* 0x000fe20000010000 */
[----:B------:R-:W-:Y:S01]  /*a240*/  SHFL.DOWN PT, R130, R67, 0x4, 0x1f ;  /* 0x08801f0043827f89 */ /* 0x000fe200000e0000 */
[----:B------:R-:W-:Y:S01]  /*a250*/  FMUL.FTZ R68, R203, R68 ;  /* 0x00000044cb447220 */ /* 0x000fe20000410000 */
[----:B------:R-:W-:Y:S01]  /*a260*/  ISETP.GT.AND P0, PT, R10, 0x1b, PT ;  /* 0x0000001b0a00780c */ /* 0x000fe20003f04270 */
[----:B------:R-:W-:Y:S01]  /*a270*/  FFMA.FTZ R69, R100, R72, R69 ;  /* 0x0000004864457223 */ /* 0x000fe20000010045 */
[----:B------:R-:W0:Y:S01]  /*a280*/  SHFL.DOWN PT, R127, R66, 0x4, 0x1f ;  /* 0x08801f00427f7f89 */ /* 0x000e2200000e0000 */
[----:B------:R-:W-:-:S02]  /*a290*/  FFMA.FTZ R205, R207, R128, R205 ;  /* 0x00000080cfcd7223 */ /* 0x000fc400000100cd */
[----:B------:R-:W-:Y:S01]  /*a2a0*/  FFMA.FTZ R165, R140, R73, R165 ;  /* 0x000000498ca57223 */ /* 0x000fe200000100a5 */
[----:B------:R-:W1:Y:S01]  /*a2b0*/  SHFL.DOWN PT, R128, R65, 0x4, 0x1f ;  /* 0x08801f0041807f89 */ /* 0x000e6200000e0000 */
[----:B------:R-:W-:Y:S02]  /*a2c0*/  FFMA.FTZ R68, R210, R69, R68 ;  /* 0x00000045d2447223 */ /* 0x000fe40000010044 */
[----:B------:R-:W-:Y:S01]  /*a2d0*/  FMUL.FTZ R69, R101, R76 ;  /* 0x0000004c65457220 */ /* 0x000fe20000410000 */
[----:B------:R-:W2:Y:S01]  /*a2e0*/  SHFL.DOWN PT, R73, R64, 0x4, 0x1f ;  /* 0x08801f0040497f89 */ /* 0x000ea200000e0000 */
[----:B------:R-:W-:Y:S02]  /*a2f0*/  FFMA.FTZ R72, R137, R72, R68 ;  /* 0x0000004889487223 */ /* 0x000fe40000010044 */
[----:B------:R-:W-:Y:S02]  /*a300*/  FMUL.FTZ R68, R101, R75 ;  /* 0x0000004b65447220 */ /* 0x000fe40000410000 */
[----:B------:R-:W-:-:S02]  /*a310*/  FFMA.FTZ R70, R144, R70, R205 ;  /* 0x0000004690467223 */ /* 0x000fc400000100cd */
[CC--:B------:R-:W-:Y:S02]  /*a320*/  FFMA.FTZ R71, R100.reuse, R163.reuse, -R68 ;  /* 0x000000a364477223 */ /* 0x0c0fe40000010844 */
[C---:B------:R-:W-:Y:S02]  /*a330*/  FMUL.FTZ R163, R101.reuse, R163 ;  /* 0x000000a365a37220 */ /* 0x040fe40000410000 */
[-C--:B------:R-:W-:Y:S02]  /*a340*/  FFMA.FTZ R68, R100, R162.reuse, -R69 ;  /* 0x000000a264447223 */ /* 0x080fe40000010845 */
[----:B------:R-:W-:Y:S02]  /*a350*/  FADD.FTZ R41, R70, R41 ;  /* 0x0000002946297221 */ /* 0x000fe40000010000 */
[----:B------:R-:W-:Y:S02]  /*a360*/  FMUL.FTZ R69, R101, R162 ;  /* 0x000000a265457220 */ /* 0x000fe40000410000 */
[----:B------:R-:W-:-:S02]  /*a370*/  FMUL.FTZ R71, R204, R71 ;  /* 0x00000047cc477220 */ /* 0x000fc40000410000 */
[C---:B------:R-:W-:Y:S02]  /*a380*/  FFMA.FTZ R70, R100.reuse, R75, R163 ;  /* 0x0000004b64467223 */ /* 0x040fe400000100a3 */
[----:B------:R-:W-:Y:S02]  /*a390*/  FMUL.FTZ R201, R201, R68 ;  /* 0x00000044c9c97220 */ /* 0x000fe40000410000 */
[----:B------:R-:W-:Y:S02]  /*a3a0*/  FFMA.FTZ R69, R100, R76, R69 ;  /* 0x0000004c64457223 */ /* 0x000fe40000010045 */
[----:B------:R-:W-:Y:S02]  /*a3b0*/  FFMA.FTZ R70, R211, R70, R71 ;  /* 0x00000046d3467223 */ /* 0x000fe40000010047 */
[----:B------:R-:W-:Y:S02]  /*a3c0*/  FMUL.FTZ R68, R101, R77 ;  /* 0x0000004d65447220 */ /* 0x000fe40000410000 */
[----:B------:R-:W-:-:S02]  /*a3d0*/  FFMA.FTZ R201, R212, R69, R201 ;  /* 0x00000045d4c97223 */ /* 0x000fc400000100c9 */
[----:B------:R-:W-:Y:S02]  /*a3e0*/  FFMA.FTZ R75, R136, R75, R70 ;  /* 0x0000004b884b7223 */ /* 0x000fe40000010046 */
[-C--:B------:R-:W-:Y:S02]  /*a3f0*/  FFMA.FTZ R69, R100, R171.reuse, -R68 ;  /* 0x000000ab64457223 */ /* 0x080fe40000010844 */
[----:B0-----:R-:W-:Y:S02]  /*a400*/  @!P0 FADD.FTZ R66, R66, R127 ;  /* 0x0000007f42428221 */ /* 0x001fe40000010000 */
[----:B------:R-:W-:Y:S02]  /*a410*/  @!P0 FADD.FTZ R67, R67, R130 ;  /* 0x0000008243438221 */ /* 0x000fe40000010000 */
[----:B-1----:R-:W-:Y:S02]  /*a420*/  @!P0 FADD.FTZ R65, R65, R128 ;  /* 0x0000008041418221 */ /* 0x002fe40000010000 */
[----:B------:R-:W-:Y:S01]  /*a430*/  FMUL.FTZ R171, R101, R171 ;  /* 0x000000ab65ab7220 */ /* 0x000fe20000410000 */
[----:B------:R-:W-:Y:S01]  /*a440*/  SHFL.DOWN PT, R128, R67, 0x8, 0x1f ;  /* 0x09001f0043807f89 */ /* 0x000fe200000e0000 */
[----:B--2---:R-:W-:Y:S01]  /*a450*/  @!P0 FADD.FTZ R64, R64, R73 ;  /* 0x0000004940408221 */ /* 0x004fe20000010000 */
[----:B------:R-:W-:Y:S01]  /*a460*/  ISETP.GT.AND P0, PT, R10, 0x17, PT ;  /* 0x000000170a00780c */ /* 0x000fe20003f04270 */
[----:B------:R-:W-:-:S02]  /*a470*/  FADD.FTZ R43, R72, R43 ;  /* 0x0000002b482b7221 */ /* 0x000fc40000010000 */
[----:B------:R-:W-:Y:S01]  /*a480*/  FADD.FTZ R44, R75, R44 ;  /* 0x0000002c4b2c7221 */ /* 0x000fe20000010000 */
[----:B------:R-:W-:Y:S01]  /*a490*/  SHFL.DOWN PT, R72, R65, 0x8, 0x1f ;  /* 0x09001f0041487f89 */ /* 0x000fe200000e0000 */
[----:B------:R-:W-:Y:S02]  /*a4a0*/  FMUL.FTZ R202, R202, R69 ;  /* 0x00000045caca7220 */ /* 0x000fe40000410000 */
[C---:B------:R-:W-:Y:S01]  /*a4b0*/  FFMA.FTZ R68, R100.reuse, R77, R171 ;  /* 0x0000004d64447223 */ /* 0x040fe200000100ab */
[----:B------:R-:W0:Y:S01]  /*a4c0*/  SHFL.DOWN PT, R75, R66, 0x8, 0x1f ;  /* 0x09001f00424b7f89 */ /* 0x000e2200000e0000 */
[----:B------:R-:W-:Y:S02]  /*a4d0*/  FMUL.FTZ R69, R101, R174 ;  /* 0x000000ae65457220 */ /* 0x000fe40000410000 */
[----:B------:R-:W-:Y:S01]  /*a4e0*/  FFMA.FTZ R68, R213, R68, R202 ;  /* 0x00000044d5447223 */ /* 0x000fe200000100ca */
[----:B------:R-:W1:Y:S01]  /*a4f0*/  SHFL.DOWN PT, R73, R64, 0x8, 0x1f ;  /* 0x09001f0040497f89 */ /* 0x000e6200000e0000 */
[----:B------:R-:W-:-:S02]  /*a500*/  FFMA.FTZ R70, R100, R78, -R69 ;  /* 0x0000004e64467223 */ /* 0x000fc40000010845 */
[C---:B------:R-:W-:Y:S02]  /*a510*/  FMUL.FTZ R69, R101.reuse, R78 ;  /* 0x0000004e65457220 */ /* 0x040fe40000410000 */
[----:B------:R-:W-:Y:S02]  /*a520*/  FFMA.FTZ R77, R132, R77, R68 ;  /* 0x0000004d844d7223 */ /* 0x000fe40000010044 */
[C---:B------:R-:W-:Y:S02]  /*a530*/  FMUL.FTZ R68, R101.reuse, R79 ;  /* 0x0000004f65447220 */ /* 0x040fe40000410000 */
[C---:B------:R-:W-:Y:S02]  /*a540*/  FFMA.FTZ R71, R100.reuse, R174, R69 ;  /* 0x000000ae64477223 */ /* 0x040fe40000010045 */
[-C--:B------:R-:W-:Y:S02]  /*a550*/  FFMA.FTZ R69, R100, R175.reuse, -R68 ;  /* 0x000000af64457223 */ /* 0x080fe40000010844 */
[----:B------:R-:W-:-:S02]  /*a560*/  FMUL.FTZ R175, R101, R175 ;  /* 0x000000af65af7220 */ /* 0x000fc40000410000 */
[----:B------:R-:W-:Y:S02]  /*a570*/  FMUL.FTZ R69, R200, R69 ;  /* 0x00000045c8457220 */ /* 0x000fe40000410000 */
[----:B------:R-:W-:Y:S02]  /*a580*/  FFMA.FTZ R175, R100, R79, R175 ;  /* 0x0000004f64af7223 */ /* 0x000fe400000100af */
[----:B------:R-:W-:Y:S02]  /*a590*/  FFMA.FTZ R76, R133, R76, R201 ;  /* 0x0000004c854c7223 */ /* 0x000fe400000100c9 */
[----:B------:R-:W-:Y:S02]  /*a5a0*/  FFMA.FTZ R175, R126, R175, R69 ;  /* 0x000000af7eaf7223 */ /* 0x000fe40000010045 */
[----:B------:R-:W-:Y:S02]  /*a5b0*/  FMUL.FTZ R69, R101, R178 ;  /* 0x000000b265457220 */ /* 0x000fe40000410000 */
[----:B0-----:R-:W-:-:S02]  /*a5c0*/  @!P0 FADD.FTZ R66, R66, R75 ;  /* 0x0000004b42428221 */ /* 0x001fc40000010000 */
[----:B------:R-:W-:Y:S02]  /*a5d0*/  @!P0 FADD.FTZ R67, R67, R128 ;  /* 0x0000008043438221 */ /* 0x000fe40000010000 */
[----:B------:R-:W-:Y:S01]  /*a5e0*/  @!P0 FADD.FTZ R65, R65, R72 ;  /* 0x0000004841418221 */ /* 0x000fe20000010000 */
[----:B------:R-:W0:Y:S01]  /*a5f0*/  SHFL.DOWN PT, R75, R66, 0x10, 0x1f ;  /* 0x0a001f00424b7f89 */ /* 0x000e2200000e0000 */
[----:B-1----:R-:W-:Y:S01]  /*a600*/  @!P0 FADD.FTZ R64, R64, R73 ;  /* 0x0000004940408221 */ /* 0x002fe20000010000 */
[----:B------:R-:W-:Y:S01]  /*a610*/  ISETP.GT.AND P0, PT, R10, 0xf, PT ;  /* 0x0000000f0a00780c */ /* 0x000fe20003f04270 */
[----:B------:R-:W-:Y:S01]  /*a620*/  FMUL.FTZ R70, R199, R70 ;  /* 0x00000046c7467220 */ /* 0x000fe20000410000 */
[----:B------:R-:W-:Y:S01]  /*a630*/  SHFL.DOWN PT, R72, R65, 0x10, 0x1f ;  /* 0x0a001f0041487f89 */ /* 0x000fe200000e0000 */
[-C--:B------:R-:W-:Y:S02]  /*a640*/  FFMA.FTZ R68, R100, R80.reuse, -R69 ;  /* 0x0000005064447223 */ /* 0x080fe40000010845 */
[----:B------:R-:W-:Y:S01]  /*a650*/  FMUL.FTZ R69, R101, R80 ;  /* 0x0000005065457220 */ /* 0x000fe20000410000 */
[----:B------:R-:W-:Y:S01]  /*a660*/  SHFL.DOWN PT, R73, R64, 0x10, 0x1f ;  /* 0x0a001f0040497f89 */ /* 0x000fe200000e0000 */
[----:B------:R-:W-:-:S02]  /*a670*/  FADD.FTZ R45, R76, R45 ;  /* 0x0000002d4c2d7221 */ /* 0x000fc40000010000 */
[----:B------:R-:W-:Y:S01]  /*a680*/  FFMA.FTZ R70, R214, R71, R70 ;  /* 0x00000047d6467223 */ /* 0x000fe20000010046 */
[----:B------:R-:W1:Y:S01]  /*a690*/  SHFL.DOWN PT, R76, R67, 0x10, 0x1f ;  /* 0x0a001f00434c7f89 */ /* 0x000e6200000e0000 */
[----:B------:R-:W-:Y:S02]  /*a6a0*/  FMUL.FTZ R197, R197, R68 ;  /* 0x00000044c5c57220 */ /* 0x000fe40000410000 */
[----:B------:R-:W-:Y:S02]  /*a6b0*/  FFMA.FTZ R71, R100, R178, R69 ;  /* 0x000000b264477223 */ /* 0x000fe40000010045 */
[C---:B------:R-:W-:Y:S02]  /*a6c0*/  FMUL.FTZ R68, R101.reuse, R81 ;  /* 0x0000005165447220 */ /* 0x040fe40000410000 */
[----:B------:R-:W-:Y:S02]  /*a6d0*/  FMUL.FTZ R69, R101, R182 ;  /* 0x000000b665457220 */ /* 0x000fe40000410000 */
[----:B------:R-:W-:-:S02]  /*a6e0*/  FFMA.FTZ R197, R216, R71, R197 ;  /* 0x00000047d8c57223 */ /* 0x000fc400000100c5 */
[C---:B------:R-:W-:Y:S02]  /*a6f0*/  FFMA.FTZ R71, R100.reuse, R179, -R68 ;  /* 0x000000b364477223 */ /* 0x040fe40000010844 */
[----:B------:R-:W-:Y:S02]  /*a700*/  FFMA.FTZ R68, R100, R82, -R69 ;  /* 0x0000005264447223 */ /* 0x000fe40000010845 */
[----:B------:R-:W-:Y:S02]  /*a710*/  FFMA.FTZ R70, R129, R174, R70 ;  /* 0x000000ae81467223 */ /* 0x000fe40000010046 */
[----:B------:R-:W-:Y:S02]  /*a720*/  FMUL.FTZ R195, R195, R68 ;  /* 0x00000044c3c37220 */ /* 0x000fe40000410000 */
[C---:B------:R-:W-:Y:S02]  /*a730*/  FMUL.FTZ R68, R101.reuse, R83 ;  /* 0x0000005365447220 */ /* 0x040fe40000410000 */
[----:B------:R-:W-:-:S02]  /*a740*/  FMUL.FTZ R179, R101, R179 ;  /* 0x000000b365b37220 */ /* 0x000fc40000410000 */
[C---:B------:R-:W-:Y:S02]  /*a750*/  FMUL.FTZ R69, R101.reuse, R82 ;  /* 0x0000005265457220 */ /* 0x040fe40000410000 */
[-C--:B------:R-:W-:Y:S02]  /*a760*/  FMUL.FTZ R101, R101, R183.reuse ;  /* 0x000000b765657220 */ /* 0x080fe40000410000 */
[----:B------:R-:W-:Y:S02]  /*a770*/  FFMA.FTZ R183, R100, R183, -R68 ;  /* 0x000000b764b77223 */ /* 0x000fe40000010844 */
[----:B------:R-:W-:Y:S02]  /*a780*/  FADD.FTZ R47, R70, R47 ;  /* 0x0000002f462f7221 */ /* 0x000fe40000010000 */
[C---:B------:R-:W-:Y:S02]  /*a790*/  FFMA.FTZ R70, R100.reuse, R81, R179 ;  /* 0x0000005164467223 */ /* 0x040fe400000100b3 */
[----:B------:R-:W-:-:S02]  /*a7a0*/  FFMA.FTZ R68, R100, R182, R69 ;  /* 0x000000b664447223 */ /* 0x000fc40000010045 */
[----:B------:R-:W-:Y:S02]  /*a7b0*/  FMUL.FTZ R71, R196, R71 ;  /* 0x00000047c4477220 */ /* 0x000fe40000410000 */
[----:B------:R-:W-:Y:S02]  /*a7c0*/  FFMA.FTZ R100, R100, R83, R101 ;  /* 0x0000005364647223 */ /* 0x000fe40000010065 */
[----:B------:R-:W-:Y:S02]  /*a7d0*/  FMUL.FTZ R183, R198, R183 ;  /* 0x000000b7c6b77220 */ /* 0x000fe40000410000 */
[----:B0-----:R-:W-:Y:S02]  /*a7e0*/  @!P0 FADD.FTZ R66, R66, R75 ;  /* 0x0000004b42428221 */ /* 0x001fe40000010000 */
[----:B-1----:R-:W-:Y:S02]  /*a7f0*/  @!P0 FADD.FTZ R67, R67, R76 ;  /* 0x0000004c43438221 */ /* 0x002fe40000010000 */
[----:B------:R-:W-:-:S02]  /*a800*/  @!P0 FADD.FTZ R65, R65, R72 ;  /* 0x0000004841418221 */ /* 0x000fc40000010000 */
        /* <DEDUP_REMOVED lines=56> */
.L_x_2352:
[----:B0-----:R-:W-:Y:S05]  /*ab90*/  BSYNC B0 ;  /* 0x0000000000007941 */ /* 0x001fea0003800000 */
.L_x_2351:
[----:B------:R-:W-:-:S04]  /*aba0*/  IADD3 R121, R121, 0x1, RZ ;  /* 0x0000000179797810 */ /* 0x000fc80007ffe0ff */
[----:B------:R-:W-:-:S13]  /*abb0*/  ISETP.GE.AND P0, PT, R121, c[0x0][0x16c], PT ;  /* 0x00005b0079007a0c */ /* 0x000fda0003f06270 */
[----:B---3--:R-:W-:Y:S01]  /*abc0*/  @P0 CALL.REL.NOINC `(.L_x_2316) ;  /* 0x0000001000000944 */ /* 0x008fe20003c00000 */
[----:B------:R-:W-:Y:S05]  /*abd0*/  BRA `(.L_x_2353) ;  /* 0xffff9a7000007947 */ /* 0x000fea000383ffff */
.L_x_2316:
[----:B------:R-:W-:Y:S01]  /*abe0*/  BAR.SYNC.DEFER_BLOCKING 0x0 ;  /* 0x0000000000007b1d */ /* 0x000fe20000010000 */
[----:B------:R-:W-:-:S05]  /*abf0*/  LOP3.LUT R69, R16, 0x1f, R9, 0xf8, !PT ;  /* 0x0000001f10457812 */ /* 0x000fca00078ef809 */
[----:B------:R-:W-:-:S05]  /*ac00*/  IMAD.WIDE R20, R69, 0x10, R186 ;  /* 0x0000001045147825 */ /* 0x000fca00078e02ba */
[----:B------:R-:W2:Y:S04]  /*ac10*/  LDG.E.128 R28, [R20.64] ;  /* 0x00000004141c7981 */ /* 0x000ea8000c1e1d00 */
[----:B------:R-:W3:Y:S01]  /*ac20*/  LDG.E.128 R32, [R20.64+0x200] ;  /* 0x0002000414207981 */ /* 0x000ee2000c1e1d00 */
[----:B------:R-:W-:Y:S01]  /*ac30*/  IADD3 R68, R11, -0x1, RZ ;  /* 0xffffffff0b447810 */ /* 0x000fe20007ffe0ff */
        /* <DEDUP_REMOVED lines=14> */
[----:B0-----:R-:W-:-:S04]  /*ad20*/  IMAD R34, R6, c[0x0][0x2d8], RZ ;  /* 0x0000b60006227a24 */ /* 0x001fc800078e02ff */
[----:B------:R-:W-:Y:S01]  /*ad30*/  IMAD R57, R5, c[0x0][0x2dc], R34 ;  /* 0x0000b70005397a24 */ /* 0x000fe200078e0222 */
        /* <DEDUP_REMOVED lines=18> */
[----:B------:R-:W2:Y:S02]  /*ae60*/  @!P3 MUFU.EX2 R28, R28 ;  /* 0x0000001c001cb308 */ /* 0x000ea40000000800 */
[----:B------:R-:W-:Y:S01]  /*ae70*/  BAR.SYNC.DEFER_BLOCKING 0x0 ;  /* 0x0000000000007b1d */ /* 0x000fe20000010000 */
[----:B0-----:R-:W-:-:S05]  /*ae80*/  @!P2 FADD.FTZ R25, R24, 1 ;  /* 0x3f8000001819a421 */ /* 0x001fca0000010000 */
[----:B------:R-:W0:Y:S08]  /*ae90*/  @!P4 MUFU.EX2 R29, R29 ;  /* 0x0000001d001dc308 */ /* 0x000e300000000800 */
[----:B------:R3:W4:Y:S01]  /*aea0*/  @!P2 MUFU.RCP R31, R25 ;  /* 0x00000019001fa308 */ /* 0x0007220000001000 */
[----:B--2---:R-:W-:Y:S02]  /*aeb0*/  @!P3 FADD.FTZ R24, R28, 1 ;  /* 0x3f8000001c18b421 */ /* 0x004fe40000010000 */
[----:B0-----:R-:W-:Y:S01]  /*aec0*/  @!P4 FADD.FTZ R29, R29, 1 ;  /* 0x3f8000001d1dc421 */ /* 0x001fe20000010000 */
[----:B---3--:R-:W-:-:S04]  /*aed0*/  PRMT R25, RZ, 0x5410, R26 ;  /* 0x00005410ff197816 */ /* 0x008fc8000000001a */
[----:B------:R-:W0:Y:S01]  /*aee0*/  @!P3 MUFU.RCP R24, R24 ;  /* 0x000000180018b308 */ /* 0x000e220000001000 */
[----:B------:R-:W-:Y:S01]  /*aef0*/  STS.128 [R36.X16], R88 ;  /* 0x0000005824007388 */ /* 0x000fe2000000cc00 */
[----:B------:R-:W-:Y:S01]  /*af00*/  FADD.FTZ R32, R25, R4 ;  /* 0x0000000419207221 */ /* 0x000fe20000010000 */
[----:B------:R-:W-:Y:S01]  /*af10*/  PRMT R25, RZ, 0x7610, R26 ;  /* 0x00007610ff197816 */ /* 0x000fe2000000001a */
[----:B----4-:R-:W-:Y:S01]  /*af20*/  @!P2 FMUL.FTZ R52, R52, R31 ;  /* 0x0000001f3434a220 */ /* 0x010fe20000410000 */
[----:B------:R-:W-:Y:S03]  /*af30*/  STS.128 [R36.X16+0x10], R96 ;  /* 0x0000106024007388 */ /* 0x000fe6000000cc00 */
[----:B------:R-:W2:Y:S01]  /*af40*/  @!P4 MUFU.RCP R29, R29 ;  /* 0x0000001d001dc308 */ /* 0x000ea20000001000 */
[----:B------:R-:W-:Y:S01]  /*af50*/  FSETP.GTU.FTZ.AND P6, PT, R32, 20, PT ;  /* 0x41a000002000780b */ /* 0x000fe20003fdc000 */
[----:B------:R-:W-:Y:S01]  /*af60*/  FADD.FTZ R26, R25, R4 ;  /* 0x00000004191a7221 */ /* 0x000fe20000010000 */
[--C-:B------:R-:W-:Y:S01]  /*af70*/  PRMT R25, RZ, 0x5410, R27.reuse ;  /* 0x00005410ff197816 */ /* 0x100fe2000000001b */
[----:B------:R-:W-:Y:S01]  /*af80*/  FADD.FTZ R8, R52, R8 ;  /* 0x0000000834087221 */ /* 0x000fe20000010000 */
[----:B------:R-:W-:-:S02]  /*af90*/  PRMT R27, RZ, 0x7610, R27 ;  /* 0x00007610ff1b7816 */ /* 0x000fc4000000001b */
[----:B------:R-:W-:Y:S01]  /*afa0*/  FSETP.GTU.FTZ.AND P0, PT, R26, 20, PT ;  /* 0x41a000001a00780b */ /* 0x000fe20003f1c000 */
[----:B------:R-:W-:Y:S01]  /*afb0*/  FADD.FTZ R33, R25, R4 ;  /* 0x0000000419217221 */ /* 0x000fe20000010000 */
[----:B-1----:R-:W-:Y:S01]  /*afc0*/  PRMT R25, RZ, 0x5410, R20 ;  /* 0x00005410ff197816 */ /* 0x002fe20000000014 */
[--C-:B------:R-:W-:Y:S01]  /*afd0*/  FADD.FTZ R27, R27, R4.reuse ;  /* 0x000000041b1b7221 */ /* 0x100fe20000010000 */
[----:B------:R-:W1:Y:S01]  /*afe0*/  @!P5 MUFU.EX2 R30, R30 ;  /* 0x0000001e001ed308 */ /* 0x000e620000000800 */
[----:B0-----:R-:W-:Y:S01]  /*aff0*/  @!P3 FMUL.FTZ R51, R51, R24 ;  /* 0x000000183333b220 */ /* 0x001fe20000410000 */
[----:B------:R-:W-:Y:S01]  /*b000*/  FSETP.GTU.FTZ.AND P1, PT, R33, 20, PT ;  /* 0x41a000002100780b */ /* 0x000fe20003f3c000 */
[----:B------:R-:W-:Y:S01]  /*b010*/  @!P6 FMUL.FTZ R18, R32, -1.4426950216293334961 ;  /* 0xbfb8aa3b2012e820 */ /* 0x000fe20000410000 */
[----:B------:R-:W-:Y:S01]  /*b020*/  FSETP.GTU.FTZ.AND P2, PT, R27, 20, PT ;  /* 0x41a000001b00780b */ /* 0x000fe20003f5c000 */
[----:B------:R-:W-:Y:S01]  /*b030*/  FADD.FTZ R32, R25, R4 ;  /* 0x0000000419207221 */ /* 0x000fe20000010000 */
[----:B------:R-:W-:Y:S01]  /*b040*/  PRMT R25, RZ, 0x7610, R20 ;  /* 0x00007610ff197816 */ /* 0x000fe20000000014 */
[----:B--2---:R-:W-:Y:S01]  /*b050*/  @!P4 FMUL.FTZ R50, R50, R29 ;  /* 0x0000001d3232c220 */ /* 0x004fe20000410000 */
[----:B------:R-:W-:Y:S01]  /*b060*/  F2FP.BF16.PACK_AB R52, R51, R52 ;  /* 0x000000343334723e */ /* 0x000fe200000010ff */
[----:B------:R-:W-:Y:S01]  /*b070*/  @!P0 FMUL.FTZ R24, R26, -1.4426950216293334961 ;  /* 0xbfb8aa3b1a188820 */ /* 0x000fe20000410000 */
[----:B------:R-:W0:Y:S01]  /*b080*/  @!P6 MUFU.EX2 R18, R18 ;  /* 0x000000120012e308 */ /* 0x000e220000000800 */
[----:B------:R-:W-:Y:S01]  /*b090*/  FADD.FTZ R25, R25, R4 ;  /* 0x0000000419197221 */ /* 0x000fe20000010000 */
[----:B------:R-:W-:-:S03]  /*b0a0*/  FSETP.GTU.FTZ.AND P3, PT, R32, 20, PT ;  /* 0x41a000002000780b */ /* 0x000fc60003f7c000 */
[----:B------:R-:W-:Y:S01]  /*b0b0*/  @!P1 FMUL.FTZ R20, R33, -1.4426950216293334961 ;  /* 0xbfb8aa3b21149820 */ /* 0x000fe20000410000 */
[----:B------:R-:W-:Y:S01]  /*b0c0*/  FSETP.GTU.FTZ.AND P4, PT, R25, 20, PT ;  /* 0x41a000001900780b */ /* 0x000fe20003f9c000 */
[----:B------:R-:W-:Y:S01]  /*b0d0*/  @!P2 FMUL.FTZ R26, R27, -1.4426950216293334961 ;  /* 0xbfb8aa3b1b1aa820 */ /* 0x000fe20000410000 */
[----:B------:R2:W3:Y:S01]  /*b0e0*/  @!P0 MUFU.EX2 R28, R24 ;  /* 0x00000018001c8308 */ /* 0x0004e20000000800 */
[----:B-1----:R-:W-:-:S06]  /*b0f0*/  @!P5 FADD.FTZ R30, R30, 1 ;  /* 0x3f8000001e1ed421 */ /* 0x002fcc0000010000 */
[----:B------:R-:W-:Y:S01]  /*b100*/  @!P3 FMUL.FTZ R27, R32, -1.4426950216293334961 ;  /* 0xbfb8aa3b201bb820 */ /* 0x000fe20000410000 */
[----:B------:R-:W-:Y:S01]  /*b110*/  @!P1 MUFU.EX2 R20, R20 ;  /* 0x0000001400149308 */ /* 0x000fe20000000800 */
[----:B--2---:R-:W-:Y:S01]  /*b120*/  SHF.L.U32 R24, R68, 0xb, RZ ;  /* 0x0000000b44187819 */ /* 0x004fe200000006ff */
[----:B0-----:R-:W-:Y:S02]  /*b130*/  @!P6 FADD.FTZ R18, R18, 1 ;  /* 0x3f8000001212e421 */ /* 0x001fe40000010000 */
[----:B------:R-:W-:Y:S01]  /*b140*/  @!P4 FMUL.FTZ R29, R25, -1.4426950216293334961 ;  /* 0xbfb8aa3b191dc820 */ /* 0x000fe20000410000 */
[----:B------:R-:W-:-:S03]  /*b150*/  SHF.R.S32.HI R25, RZ, 0x1f, R24 ;  /* 0x0000001fff197819 */ /* 0x000fc60000011418 */
[----:B------:R-:W0:Y:S01]  /*b160*/  @!P2 MUFU.EX2 R31, R26 ;  /* 0x0000001a001fa308 */ /* 0x000e220000000800 */
[----:B---3--:R-:W-:-:S07]  /*b170*/  @!P0 FADD.FTZ R28, R28, 1 ;  /* 0x3f8000001c1c8421 */ /* 0x008fce0000010000 */
[----:B------:R1:W2:Y:S08]  /*b180*/  @!P3 MUFU.EX2 R32, R27 ;  /* 0x0000001b0020b308 */ /* 0x0002b00000000800 */
[----:B------:R3:W4:Y:S01]  /*b190*/  @!P4 MUFU.EX2 R33, R29 ;  /* 0x0000001d0021c308 */ /* 0x0007220000000800 */
[----:B-1----:R-:W-:-:S04]  /*b1a0*/  IMAD.WIDE.U32 R26, R5, c[0x0][0x2d8], R24 ;  /* 0x0000b600051a7a25 */ /* 0x002fc800078e0018 */
[----:B0-----:R-:W-:Y:S01]  /*b1b0*/  @!P2 FADD.FTZ R31, R31, 1 ;  /* 0x3f8000001f1fa421 */ /* 0x001fe20000010000 */
[----:B------:R-:W-:Y:S01]  /*b1c0*/  IADD3 R27, R27, R57, RZ ;  /* 0x000000391b1b7210 */ /* 0x000fe20007ffe0ff */
[----:B------:R-:W-:Y:S01]  /*b1d0*/  IMAD.WIDE.U32 R24, R5, c[0x0][0x2f8], R24 ;  /* 0x0000be0005187a25 */ /* 0x000fe200078e0018 */
[----:B------:R-:W0:Y:S03]  /*b1e0*/  @!P5 MUFU.RCP R30, R30 ;  /* 0x0000001e001ed308 */ /* 0x000e260000001000 */
[----:B---3--:R-:W-:Y:S02]  /*b1f0*/  @!P1 FADD.FTZ R29, R20, 1 ;  /* 0x3f800000141d9421 */ /* 0x008fe40000010000 */
[----:B--2---:R-:W-:-:S03]  /*b200*/  @!P3 FADD.FTZ R32, R32, 1 ;  /* 0x3f8000002020b421 */ /* 0x004fc60000010000 */
[----:B------:R-:W1:Y:S01]  /*b210*/  @!P6 MUFU.RCP R35, R18 ;  /* 0x000000120023e308 */ /* 0x000e620000001000 */
[----:B----4-:R-:W-:-:S07]  /*b220*/  @!P4 FADD.FTZ R33, R33, 1 ;  /* 0x3f8000002121c421 */ /* 0x010fce0000010000 */
[----:B------:R-:W2:Y:S01]  /*b230*/  @!P0 MUFU.RCP R28, R28 ;  /* 0x0000001c001c8308 */ /* 0x000ea20000001000 */
[----:B0-----:R-:W-:-:S05]  /*b240*/  @!P5 FMUL.FTZ R49, R49, R30 ;  /* 0x0000001e3131d220 */ /* 0x001fca0000410000 */
[----:B------:R-:W-:Y:S02]  /*b250*/  F2FP.BF16.PACK_AB R53, R49, R50 ;  /* 0x000000323135723e */ /* 0x000fe400000010ff */
[----:B------:R0:W3:Y:S01]  /*b260*/  @!P1 MUFU.RCP R57, R29 ;  /* 0x0000001d00399308 */ /* 0x0000e20000001000 */
[----:B-1----:R-:W-:-:S07]  /*b270*/  @!P6 FMUL.FTZ R48, R48, R35 ;  /* 0x000000233030e220 */ /* 0x002fce0000410000 */
[----:B------:R-:W1:Y:S01]  /*b280*/  @!P2 MUFU.RCP R30, R31 ;  /* 0x0000001f001ea308 */ /* 0x000e620000001000 */
[----:B0-----:R-:W-:Y:S01]  /*b290*/  PRMT R29, RZ, 0x5410, R21 ;  /* 0x00005410ff1d7816 */ /* 0x001fe20000000015 */
[----:B--2---:R-:W-:-:S04]  /*b2a0*/  @!P0 FMUL.FTZ R47, R47, R28 ;  /* 0x0000001c2f2f8220 */ /* 0x004fc80000410000 */
[----:B------:R-:W-:Y:S01]  /*b2b0*/  FADD.FTZ R34, R29, R4 ;  /* 0x000000041d227221 */ /* 0x000fe20000010000 */
[----:B------:R-:W-:Y:S01]  /*b2c0*/  PRMT R29, RZ, 0x7610, R21 ;  /* 0x00007610ff1d7816 */ /* 0x000fe20000000015 */
[----:B------:R-:W-:Y:S01]  /*b2d0*/  IMAD.WIDE.U32 R20, R0, c[0x0][0x2e0], R26 ;  /* 0x0000b80000147a25 */ /* 0x000fe200078e001a */
[----:B------:R-:W-:Y:S02]  /*b2e0*/  PRMT R27, RZ, 0x5410, R22 ;  /* 0x00005410ff1b7816 */ /* 0x000fe40000000016 */
[----:B------:R-:W-:Y:S01]  /*b2f0*/  FSETP.GTU.FTZ.AND P5, PT, R34, 20, PT ;  /* 0x41a000002200780b */ /* 0x000fe20003fbc000 */
[--C-:B------:R-:W-:Y:S01]  /*b300*/  FADD.FTZ R35, R29, R4.reuse ;  /* 0x000000041d237221 */ /* 0x100fe20000010000 */
[----:B------:R-:W-:Y:S01]  /*b310*/  IADD3 R21, R21, R59, RZ ;  /* 0x0000003b15157210 */ /* 0x000fe20007ffe0ff */
[----:B------:R-:W-:Y:S01]  /*b320*/  FADD.FTZ R28, R27, R4 ;  /* 0x000000041b1c7221 */ /* 0x000fe20000010000 */
[----:B------:R-:W-:Y:S01]  /*b330*/  LEA R26, P6, R20, c[0x0][0x330], 0x1 ;  /* 0x0000cc00141a7a11 */ /* 0x000fe200078c08ff */
[----:B---3--:R-:W-:Y:S01]  /*b340*/  @!P1 FMUL.FTZ R46, R46, R57 ;  /* 0x000000392e2e9220 */ /* 0x008fe20000410000 */
[----:B------:R-:W-:Y:S01]  /*b350*/  FSETP.GTU.FTZ.AND P0, PT, R35, 20, PT ;  /* 0x41a000002300780b */ /* 0x000fe20003f1c000 */
[----:B-1----:R-:W-:Y:S01]  /*b360*/  @!P2 FMUL.FTZ R45, R45, R30 ;  /* 0x0000001e2d2da220 */ /* 0x002fe20000410000 */
[----:B------:R-:W-:Y:S01]  /*b370*/  LEA.HI.X R27, R20, c[0x0][0x334], R21, 0x1, P6 ;  /* 0x0000cd00141b7a11 */ /* 0x000fe200030f0c15 */
[----:B------:R-:W0:Y:S01]  /*b380*/  @!P3 MUFU.RCP R29, R32 ;  /* 0x00000020001db308 */ /* 0x000e220000001000 */
[----:B------:R-:W-:Y:S01]  /*b390*/  PRMT R21, RZ, 0x7610, R22 ;  /* 0x00007610ff157816 */ /* 0x000fe20000000016 */
[----:B------:R-:W-:-:S06]  /*b3a0*/  NOP ;  /* 0x0000000000007918 */ /* 0x000fcc0000000000 */
[--C-:B------:R-:W-:Y:S01]  /*b3b0*/  FADD.FTZ R22, R21, R4.reuse ;  /* 0x0000000415167221 */ /* 0x100fe20000010000 */
[--C-:B------:R-:W-:Y:S01]  /*b3c0*/  PRMT R21, RZ, 0x5410, R23.reuse ;  /* 0x00005410ff157816 */ /* 0x100fe20000000017 */
[----:B------:R-:W-:Y:S01]  /*b3d0*/  @!P0 FMUL.FTZ R20, R35, -1.4426950216293334961 ;  /* 0xbfb8aa3b23148820 */ /* 0x000fe20000410000 */
[----:B------:R-:W-:Y:S01]  /*b3e0*/  FSETP.GTU.FTZ.AND P1, PT, R28, 20, PT ;  /* 0x41a000001c00780b */ /* 0x000fe20003f3c000 */
[----:B------:R-:W-:Y:S01]  /*b3f0*/  @!P5 FMUL.FTZ R18, R34, -1.4426950216293334961 ;  /* 0xbfb8aa3b2212d820 */ /* 0x000fe20000410000 */
[----:B------:R-:W-:Y:S01]  /*b400*/  PRMT R23, RZ, 0x7610, R23 ;  /* 0x00007610ff177816 */ /* 0x000fe20000000017 */
[--C-:B------:R-:W-:Y:S01]  /*b410*/  FADD.FTZ R30, R21, R4.reuse ;  /* 0x00000004151e7221 */ /* 0x100fe20000010000 */
[----:B------:R-:W-:Y:S01]  /*b420*/  FSETP.GTU.FTZ.AND P6, PT, R22, 20, PT ;  /* 0x41a000001600780b */ /* 0x000fe20003fdc000 */
[----:B------:R-:W1:Y:S01]  /*b430*/  @!P0 MUFU.EX2 R20, R20 ;  /* 0x0000001400148308 */ /* 0x000e620000000800 */
[----:B0-----:R-:W-:Y:S01]  /*b440*/  @!P3 FMUL.FTZ R44, R44, R29 ;  /* 0x0000001d2c2cb220 */ /* 0x001fe20000410000 */
[----:B------:R-:W-:Y:S01]  /*b450*/  LDS.128 R56, [R19.X16+0x200] ;  /* 0x0002000013387984 */ /* 0x000fe2000000cc00 */
[----:B------:R-:W-:Y:S01]  /*b460*/  FSETP.GTU.FTZ.AND P2, PT, R30, 20, PT ;  /* 0x41a000001e00780b */ /* 0x000fe20003f5c000 */
[----:B------:R-:W-:Y:S01]  /*b470*/  FADD.FTZ R31, R23, R4 ;  /* 0x00000004171f7221 */ /* 0x000fe20000010000 */
[----:B------:R-:W-:-:S02]  /*b480*/  F2FP.BF16.PACK_AB R55, R45, R46 ;  /* 0x0000002e2d37723e */ /* 0x000fc400000010ff */
[----:B------:R-:W-:Y:S01]  /*b490*/  F2FP.BF16.PACK_AB R54, R47, R48 ;  /* 0x000000302f36723e */ /* 0x000fe200000010ff */
[----:B------:R-:W-:Y:S01]  /*b4a0*/  @!P1 FMUL.FTZ R21, R28, -1.4426950216293334961 ;  /* 0xbfb8aa3b1c159820 */ /* 0x000fe20000410000 */
[----:B------:R-:W-:Y:S01]  /*b4b0*/  FSETP.GTU.FTZ.AND P3, PT, R31, 20, PT ;  /* 0x41a000001f00780b */ /* 0x000fe20003f7c000 */
[----:B------:R-:W0:Y:S02]  /*b4c0*/  @!P5 MUFU.EX2 R18, R18 ;  /* 0x000000120012d308 */ /* 0x000e240000000800 */
[----:B------:R-:W-:-:S04]  /*b4d0*/  @!P6 FMUL.FTZ R22, R22, -1.4426950216293334961 ;  /* 0xbfb8aa3b1616e820 */ /* 0x000fc80000410000 */
[----:B------:R-:W-:Y:S02]  /*b4e0*/  @!P2 FMUL.FTZ R23, R30, -1.4426950216293334961 ;  /* 0xbfb8aa3b1e17a820 */ /* 0x000fe40000410000 */
[----:B------:R-:W2:Y:S01]  /*b4f0*/  @!P1 MUFU.EX2 R21, R21 ;  /* 0x0000001500159308 */ /* 0x000ea20000000800 */
[----:B-1----:R-:W-:-:S03]  /*b500*/  @!P0 FADD.FTZ R20, R20, 1 ;  /* 0x3f80000014148421 */ /* 0x002fc60000010000 */
[----:B------:R-:W-:-:S04]  /*b510*/  @!P3 FMUL.FTZ R28, R31, -1.4426950216293334961 ;  /* 0xbfb8aa3b1f1cb820 */ /* 0x000fc80000410000 */
[----:B------:R1:W3:Y:S01]  /*b520*/  @!P4 MUFU.RCP R30, R33 ;  /* 0x00000021001ec308 */ /* 0x0002e20000001000 */
[----:B0-----:R-:W-:Y:S02]  /*b530*/  @!P5 FADD.FTZ R18, R18, 1 ;  /* 0x3f8000001212d421 */ /* 0x001fe40000010000 */
[----:B--2---:R-:W-:Y:S01]  /*b540*/  @!P1 FADD.FTZ R21, R21, 1 ;  /* 0x3f80000015159421 */ /* 0x004fe20000010000 */
[----:B-1----:R-:W0:Y:S04]  /*b550*/  LDS.128 R32, [R19.X16] ;  /* 0x0000000013207984 */ /* 0x002e28000000cc00 */
[----:B------:R-:W1:Y:S01]  /*b560*/  @!P6 MUFU.EX2 R22, R22 ;  /* 0x000000160016e308 */ /* 0x000e620000000800 */
[----:B---3--:R-:W-:-:S07]  /*b570*/  @!P4 FMUL.FTZ R43, R43, R30 ;  /* 0x0000001e2b2bc220 */ /* 0x008fce0000410000 */
[----:B------:R-:W2:Y:S08]  /*b580*/  @!P2 MUFU.EX2 R23, R23 ;  /* 0x000000170017a308 */ /* 0x000eb00000000800 */
[----:B------:R-:W3:Y:S01]  /*b590*/  @!P3 MUFU.EX2 R28, R28 ;  /* 0x0000001c001cb308 */ /* 0x000ee20000000800 */
[----:B-1----:R-:W-:-:S07]  /*b5a0*/  @!P6 FADD.FTZ R22, R22, 1 ;  /* 0x3f8000001616e421 */ /* 0x002fce0000010000 */
[----:B------:R-:W1:Y:S01]  /*b5b0*/  @!P0 MUFU.RCP R20, R20 ;  /* 0x0000001400148308 */ /* 0x000e620000001000 */
[----:B--2---:R-:W-:-:S07]  /*b5c0*/  @!P2 FADD.FTZ R23, R23, 1 ;  /* 0x3f8000001717a421 */ /* 0x004fce0000010000 */
[----:B------:R-:W2:Y:S01]  /*b5d0*/  @!P1 MUFU.RCP R21, R21 ;  /* 0x0000001500159308 */ /* 0x000ea20000001000 */
[----:B---3--:R-:W-:Y:S02]  /*b5e0*/  @!P3 FADD.FTZ R28, R28, 1 ;  /* 0x3f8000001c1cb421 */ /* 0x008fe40000010000 */
[----:B-1----:R-:W-:-:S05]  /*b5f0*/  @!P0 FMUL.FTZ R41, R41, R20 ;  /* 0x0000001429298220 */ /* 0x002fca0000410000 */
[----:B------:R-:W1:Y:S01]  /*b600*/  @!P5 MUFU.RCP R29, R18 ;  /* 0x00000012001dd308 */ /* 0x000e620000001000 */
[----:B--2---:R-:W-:-:S07]  /*b610*/  @!P1 FMUL.FTZ R40, R40, R21 ;  /* 0x0000001528289220 */ /* 0x004fce0000410000 */
[----:B------:R-:W2:Y:S01]  /*b620*/  @!P6 MUFU.RCP R22, R22 ;  /* 0x000000160016e308 */ /* 0x000ea20000001000 */
[----:B------:R-:W-:Y:S01]  /*b630*/  IMAD.WIDE R20, R69, 0x10, R26 ;  /* 0x0000001045147825 */ /* 0x000fe200078e021a */
[----:B------:R-:W-:-:S04]  /*b640*/  IADD3 R186, P1, R186, -0x1000, RZ ;  /* 0xfffff000baba7810 */ /* 0x000fc80007f3e0ff */
[----:B0-----:R-:W-:Y:S01]  /*b650*/  STG.E.128 [R20.64], R32 ;  /* 0x0000002014007986 */ /* 0x001fe2000c101d04 */
[----:B------:R-:W-:Y:S01]  /*b660*/  IADD3.X R187, R187, -0x1, RZ, P1, !PT ;  /* 0xffffffffbbbb7810 */ /* 0x000fe20000ffe4ff */
[----:B------:R-:W0:Y:S01]  /*b670*/  @!P2 MUFU.RCP R23, R23 ;  /* 0x000000170017a308 */ /* 0x000e220000001000 */
[----:B-1----:R-:W-:Y:S01]  /*b680*/  @!P5 FMUL.FTZ R42, R42, R29 ;  /* 0x0000001d2a2ad220 */ /* 0x002fe20000410000 */
[----:B------:R1:W-:Y:S04]  /*b690*/  STG.E.128 [R20.64+0x200], R56 ;  /* 0x0002003814007986 */ /* 0x0003e8000c101d04 */
[----:B------:R-:W-:Y:S01]  /*b6a0*/  BAR.SYNC.DEFER_BLOCKING 0x0 ;  /* 0x0000000000007b1d */ /* 0x000fe20000010000 */
[----:B------:R-:W-:Y:S01]  /*b6b0*/  F2FP.BF16.PACK_AB R29, R41, R42 ;  /* 0x0000002a291d723e */ /* 0x000fe200000010ff */
[----:B--2---:R-:W-:-:S04]  /*b6c0*/  @!P6 FMUL.FTZ R39, R39, R22 ;  /* 0x000000162727e220 */ /* 0x004fc80000410000 */
[----:B------:R-:W2:Y:S01]  /*b6d0*/  @!P3 MUFU.RCP R28, R28 ;  /* 0x0000001c001cb308 */ /* 0x000ea20000001000 */
[----:B------:R-:W-:Y:S01]  /*b6e0*/  F2FP.BF16.PACK_AB R30, R39, R40 ;  /* 0x00000028271e723e */ /* 0x000fe200000010ff */
[----:B0-----:R-:W-:Y:S01]  /*b6f0*/  @!P2 FMUL.FTZ R38, R38, R23 ;  /* 0x000000172626a220 */ /* 0x001fe20000410000 */
[----:B------:R-:W-:Y:S01]  /*b700*/  IADD3 R14, P2, R14, -0x1000, RZ ;  /* 0xfffff0000e0e7810 */ /* 0x000fe20007f5e0ff */
[----:B------:R-:W-:Y:S02]  /*b710*/  FADD.FTZ R23, R8, R51 ;  /* 0x0000003308177221 */ /* 0x000fe40000010000 */
[----:B------:R-:W-:Y:S01]  /*b720*/  IMAD R8, R6, c[0x0][0x2f8], RZ ;  /* 0x0000be0006087a24 */ /* 0x000fe200078e02ff */
[----:B------:R-:W-:Y:S01]  /*b730*/  IADD3.X R15, R15, -0x1, RZ, P2, !PT ;  /* 0xffffffff0f0f7810 */ /* 0x000fe200017fe4ff */
[----:B------:R-:W-:Y:S02]  /*b740*/  FADD.FTZ R50, R23, R50 ;  /* 0x0000003217327221 */ /* 0x000fe40000010000 */
[----:B------:R-:W-:-:S02]  /*b750*/  IMAD R23, R5, c[0x0][0x2fc], R8 ;  /* 0x0000bf0005177a24 */ /* 0x000fc400078e0208 */
[----:B------:R-:W-:Y:S02]  /*b760*/  FADD.FTZ R49, R50, R49 ;  /* 0x0000003132317221 */ /* 0x000fe40000010000 */
[----:B--2---:R-:W-:Y:S01]  /*b770*/  @!P3 FMUL.FTZ R37, R37, R28 ;  /* 0x0000001c2525b220 */ /* 0x004fe20000410000 */
[----:B------:R-:W-:Y:S01]  /*b780*/  F2FP.BF16.PACK_AB R28, R43, R44 ;  /* 0x0000002c2b1c723e */ /* 0x000fe200000010ff */
[----:B------:R-:W-:Y:S01]  /*b790*/  STS.128 [R36.X16], R52 ;  /* 0x0000003424007388 */ /* 0x000fe2000000cc00 */
[----:B------:R-:W-:Y:S01]  /*b7a0*/  FADD.FTZ R48, R49, R48 ;  /* 0x0000003031307221 */ /* 0x000fe20000010000 */
[----:B------:R-:W-:Y:S01]  /*b7b0*/  IADD3 R25, R25, R23, RZ ;  /* 0x0000001719197210 */ /* 0x000fe20007ffe0ff */
[----:B-1----:R-:W-:Y:S01]  /*b7c0*/  IMAD R21, R3, c[0x0][0x300], RZ ;  /* 0x0000c00003157a24 */ /* 0x002fe200078e02ff */
[----:B------:R-:W-:Y:S01]  /*b7d0*/  F2FP.BF16.PACK_AB R31, R37, R38 ;  /* 0x00000026251f723e */ /* 0x000fe200000010ff */
[----:B------:R-:W-:Y:S01]  /*b7e0*/  FADD.FTZ R47, R48, R47 ;  /* 0x0000002f302f7221 */ /* 0x000fe20000010000 */
[----:B------:R-:W-:Y:S01]  /*b7f0*/  IADD3 R12, P3, R12, -0x1000, RZ ;  /* 0xfffff0000c0c7810 */ /* 0x000fe20007f7e0ff */
[----:B------:R-:W-:-:S02]  /*b800*/  IMAD R21, R0, c[0x0][0x304], R21 ;  /* 0x0000c10000157a24 */ /* 0x000fc400078e0215 */
[----:B------:R-:W-:Y:S01]  /*b810*/  STS.128 [R36.X16+0x10], R28 ;  /* 0x0000101c24007388 */ /* 0x000fe2000000cc00 */
[----:B------:R-:W-:-:S06]  /*b820*/  NOP ;  /* 0x0000000000007918 */ /* 0x000fcc0000000000 */
[----:B------:R-:W0:Y:S01]  /*b830*/  LDS.128 R60, [R19.X16] ;  /* 0x00000000133c7984 */ /* 0x000e22000000cc00 */
[----:B------:R-:W-:Y:S01]  /*b840*/  FADD.FTZ R46, R47, R46 ;  /* 0x0000002e2f2e7221 */ /* 0x000fe20000010000 */
[----:B------:R-:W-:Y:S02]  /*b850*/  IADD3.X R13, R13, -0x1, RZ, P3, !PT ;  /* 0xffffffff0d0d7810 */ /* 0x000fe40001ffe4ff */
        /* <DEDUP_REMOVED lines=18> */
[----:B------:R-:W-:Y:S01]  /*b980*/  FADD.FTZ R8, R8, R37 ;  /* 0x0000002508087221 */ /* 0x000fe20000010000 */
[----:B0-----:R-:W-:Y:S01]  /*b990*/  @!P0 CALL.REL.NOINC `(.L_x_2282) ;  /* 0x0000001000008944 */ /* 0x001fe20003c00000 */
[----:B------:R-:W-:Y:S05]  /*b9a0*/  BRA `(.L_x_2354) ;  /* 0xffff4bb000007947 */ /* 0x000fea000383ffff */
.L_x_2282:
[----:B------:R-:W-:Y:S02]  /*b9b0*/  ISETP.NE.U32.AND P0, PT, RZ, c[0x0][0x328], PT ;  /* 0x0000ca00ff007a0c */ /* 0x000fe40003f05070 */
[----:B------:R-:W-:-:S02]  /*b9c0*/  ISETP.NE.U32.AND P2, PT, RZ, c[0x0][0x348], PT ;  /* 0x0000d200ff007a0c */ /* 0x000fc40003f45070 */
        /* <DEDUP_REMOVED lines=30> */
.L_x_2356:
[----:B0-----:R-:W-:Y:S05]  /*bbb0*/  BSYNC B0 ;  /* 0x0000000000007941 */ /* 0x001fea0003800000 */
.L_x_2355:
        /* <DEDUP_REMOVED lines=31> */
.L_x_2358:
[----:B------:R-:W0:Y:S02]  /*bdb0*/  S2R R21, SR_TID.X ;  /* 0x0000000000157919 */ /* 0x000e240000002100 */
.L_x_2359:
[----:B0-----:R-:W-:Y:S05]  /*bdc0*/  BSYNC B0 ;  /* 0x0000000000007941 */ /* 0x001fea0003800000 */
.L_x_2357:
        /* <DEDUP_REMOVED lines=22> */
.L_x_2360:
        /* <DEDUP_REMOVED lines=64> */
.L_x_2321:
[----:B------:R-:W-:Y:S01]  /*c330*/  HFMA2.MMA R76, -RZ, RZ, 0, 5.9604644775390625e-08 ;  /* 0x00000001ff4c7435 */ /* 0x000fe200000001ff */
[----:B------:R-:W-:Y:S02]  /*c340*/  MOV R71, R70 ;  /* 0x0000004600477202 */ /* 0x000fe40000000f00 */
[----:B------:R-:W-:Y:S02]  /*c350*/  MOV R78, RZ ;  /* 0x000000ff004e7202 */ /* 0x000fe40000000f00 */
[----:B------:R-:W-:-:S02]  /*c360*/  MOV R81, 0xffffffff ;  /* 0xffffffff00517802 */ /* 0x000fc40000000f00 */
[----:B------:R-:W-:Y:S02]  /*c370*/  MOV R68, 0xc390 ;  /* 0x0000c39000447802 */ /* 0x000fe40000000f00 */
[----:B-----5:R-:W-:Y:S05]  /*c380*/  CALL.REL.NOINC `($__internal_59_$__cuda_sm70_shflsync_up) ;  /* 0x00001eb000007944 */ /* 0x020fea0003c00000 */
[----:B-1----:R-:W-:Y:S01]  /*c390*/  MOV R73, R71 ;  /* 0x0000004700497202 */ /* 0x002fe20000000f00 */
[----:B0-----:R-:W-:Y:S05]  /*c3a0*/  BRA `(.L_x_2361) ;  /* 0xffff9f2000007947 */ /* 0x001fea000383ffff */
.L_x_2322:
[----:B------:R-:W-:Y:S01]  /*c3b0*/  HFMA2.MMA R76, -RZ, RZ, 0, 5.9604644775390625e-08 ;  /* 0x00000001ff4c7435 */ /* 0x000fe200000001ff */
[----:B------:R-:W-:Y:S02]  /*c3c0*/  MOV R71, R80 ;  /* 0x0000005000477202 */ /* 0x000fe40000000f00 */
[----:B------:R-:W-:Y:S02]  /*c3d0*/  MOV R78, RZ ;  /* 0x000000ff004e7202 */ /* 0x000fe40000000f00 */
[----:B------:R-:W-:Y:S02]  /*c3e0*/  MOV R81, 0xffffffff ;  /* 0xffffffff00517802 */ /* 0x000fe40000000f00 */
[----:B------:R-:W-:Y:S02]  /*c3f0*/  MOV R68, 0xc410 ;  /* 0x0000c41000447802 */ /* 0x000fe40000000f00 */
[----:B01---5:R-:W-:Y:S05]  /*c400*/  CALL.REL.NOINC `($__internal_59_$__cuda_sm70_shflsync_up) ;  /* 0x00001e3000007944 */ /* 0x023fea0003c00000 */
[----:B0-----:R-:W-:Y:S01]  /*c410*/  HFMA2.MMA R76, -RZ, RZ, 0, 5.9604644775390625e-08 ;  /* 0x00000001ff4c7435 */ /* 0x001fe200000001ff */
[----:B-1----:R-:W-:Y:S02]  /*c420*/  MOV R75, R71 ;  /* 0x00000047004b7202 */ /* 0x002fe40000000f00 */
[----:B------:R-:W-:-:S02]  /*c430*/  MOV R71, R82 ;  /* 0x0000005200477202 */ /* 0x000fc40000000f00 */
[----:B------:R-:W-:Y:S02]  /*c440*/  MOV R78, RZ ;  /* 0x000000ff004e7202 */ /* 0x000fe40000000f00 */
[----:B------:R-:W-:Y:S02]  /*c450*/  MOV R81, 0xffffffff ;  /* 0xffffffff00517802 */ /* 0x000fe40000000f00 */
[----:B------:R-:W-:Y:S02]  /*c460*/  MOV R68, 0xc480 ;  /* 0x0000c48000447802 */ /* 0x000fe40000000f00 */
[----:B------:R-:W-:Y:S05]  /*c470*/  CALL.REL.NOINC `($__internal_59_$__cuda_sm70_shflsync_up) ;  /* 0x00001dc000007944 */ /* 0x000fea0003c00000 */
[----:B0-----:R-:W-:Y:S01]  /*c480*/  HFMA2.MMA R76, -RZ, RZ, 0, 5.9604644775390625e-08 ;  /* 0x00000001ff4c7435 */ /* 0x001fe200000001ff */
[----:B-1----:R-:W-:Y:S02]  /*c490*/  MOV R77, R71 ;  /* 0x00000047004d7202 */ /* 0x002fe40000000f00 */
[----:B------:R-:W-:Y:S02]  /*c4a0*/  MOV R71, R83 ;  /* 0x0000005300477202 */ /* 0x000fe40000000f00 */
[----:B------:R-:W-:Y:S02]  /*c4b0*/  MOV R78, RZ ;  /* 0x000000ff004e7202 */ /* 0x000fe40000000f00 */
[----:B------:R-:W-:-:S02]  /*c4c0*/  MOV R81, 0xffffffff ;  /* 0xffffffff00517802 */ /* 0x000fc40000000f00 */
[----:B------:R-:W-:Y:S02]  /*c4d0*/  MOV R68, 0xc4f0 ;  /* 0x0000c4f000447802 */ /* 0x000fe40000000f00 */
[----:B------:R-:W-:Y:S05]  /*c4e0*/  CALL.REL.NOINC `($__internal_59_$__cuda_sm70_shflsync_up) ;  /* 0x00001d5000007944 */ /* 0x000fea0003c00000 */
        /* <DEDUP_REMOVED lines=20> */
[----:B------:R-:W-:Y:S05]  /*c630*/  CALL.REL.NOINC `($__internal_59_$__cuda_sm70_shflsync_up) ;  /* 0x00001c0000007944 */ /* 0x000fea0003c00000 */
[----:B0-----:R-:W-:Y:S01]  /*c640*/  HFMA2.MMA R76, -RZ, RZ, 0, 1.1920928955078125e-07 ;  /* 0x00000002ff4c7435 */ /* 0x001fe200000001ff */
[----:B-1----:R-:W-:-:S02]  /*c650*/  MOV R70, R71 ;  /* 0x0000004700467202 */ /* 0x002fc40000000f00 */
[----:B------:R-:W-:Y:S02]  /*c660*/  MOV R71, R80 ;  /* 0x0000005000477202 */ /* 0x000fe40000000f00 */
[----:B------:R-:W-:Y:S02]  /*c670*/  MOV R78, RZ ;  /* 0x000000ff004e7202 */ /* 0x000fe40000000f00 */
[----:B------:R-:W-:Y:S02]  /*c680*/  MOV R81, 0xffffffff ;  /* 0xffffffff00517802 */ /* 0x000fe40000000f00 */
[----:B------:R-:W-:Y:S02]  /*c690*/  MOV R68, 0xc6b0 ;  /* 0x0000c6b000447802 */ /* 0x000fe40000000f00 */
[----:B------:R-:W-:Y:S05]  /*c6a0*/  CALL.REL.NOINC `($__internal_59_$__cuda_sm70_shflsync_up) ;  /* 0x00001b9000007944 */ /* 0x000fea0003c00000 */
[----:B0-----:R-:W-:Y:S01]  /*c6b0*/  HFMA2.MMA R76, -RZ, RZ, 0, 1.1920928955078125e-07 ;  /* 0x00000002ff4c7435 */ /* 0x001fe200000001ff */
[----:B-1----:R-:W-:Y:S02]  /*c6c0*/  MOV R72, R71 ;  /* 0x0000004700487202 */ /* 0x002fe40000000f00 */
[----:B------:R-:W-:Y:S02]  /*c6d0*/  MOV R71, R82 ;  /* 0x0000005200477202 */ /* 0x000fe40000000f00 */
[----:B------:R-:W-:-:S02]  /*c6e0*/  MOV R78, RZ ;  /* 0x000000ff004e7202 */ /* 0x000fc40000000f00 */
[----:B------:R-:W-:Y:S02]  /*c6f0*/  MOV R81, 0xffffffff ;  /* 0xffffffff00517802 */ /* 0x000fe40000000f00 */
[----:B------:R-:W-:Y:S02]  /*c700*/  MOV R68, 0xc720 ;  /* 0x0000c72000447802 */ /* 0x000fe40000000f00 */
[----:B------:R-:W-:Y:S05]  /*c710*/  CALL.REL.NOINC `($__internal_59_$__cuda_sm70_shflsync_up) ;  /* 0x00001b2000007944 */ /* 0x000fea0003c00000 */
[----:B0-----:R-:W-:Y:S01]  /*c720*/  HFMA2.MMA R76, -RZ, RZ, 0, 1.1920928955078125e-07 ;  /* 0x00000002ff4c7435 */ /* 0x001fe200000001ff */
[----:B-1----:R-:W-:Y:S02]  /*c730*/  MOV R73, R71 ;  /* 0x0000004700497202 */ /* 0x002fe40000000f00 */
[----:B------:R-:W-:Y:S02]  /*c740*/  MOV R71, R74 ;  /* 0x0000004a00477202 */ /* 0x000fe40000000f00 */
[----:B------:R-:W-:Y:S02]  /*c750*/  MOV R78, RZ ;  /* 0x000000ff004e7202 */ /* 0x000fe40000000f00 */
[----:B------:R-:W-:Y:S02]  /*c760*/  MOV R81, 0xffffffff ;  /* 0xffffffff00517802 */ /* 0x000fe40000000f00 */
[----:B------:R-:W-:-:S02]  /*c770*/  MOV R68, 0xc790 ;  /* 0x0000c79000447802 */ /* 0x000fc40000000f00 */
[----:B------:R-:W-:Y:S05]  /*c780*/  CALL.REL.NOINC `($__internal_59_$__cuda_sm70_shflsync_up) ;  /* 0x00001ab000007944 */ /* 0x000fea0003c00000 */
        /* <DEDUP_REMOVED lines=17> */
[----:B------:R-:W-:Y:S05]  /*c8a0*/  CALL.REL.NOINC `($__internal_59_$__cuda_sm70_shflsync_up) ;  /* 0x0000199000007944 */ /* 0x000fea0003c00000 */
[----:B0-----:R-:W-:Y:S01]  /*c8b0*/  HFMA2.MMA R76, -RZ, RZ, 0, 2.384185791015625e-07 ;  /* 0x00000004ff4c7435 */ /* 0x001fe200000001ff */
[----:B-1----:R-:W-:-:S02]  /*c8c0*/  MOV R70, R71 ;  /* 0x0000004700467202 */ /* 0x002fc40000000f00 */
[----:B------:R-:W-:Y:S02]  /*c8d0*/  MOV R71, R80 ;  /* 0x0000005000477202 */ /* 0x000fe40000000f00 */
[----:B------:R-:W-:Y:S02]  /*c8e0*/  MOV R78, RZ ;  /* 0x000000ff004e7202 */ /* 0x000fe40000000f00 */
[----:B------:R-:W-:Y:S02]  /*c8f0*/  MOV R81, 0xffffffff ;  /* 0xffffffff00517802 */ /* 0x000fe40000000f00 */
[----:B------:R-:W-:Y:S02]  /*c900*/  MOV R68, 0xc920 ;  /* 0x0000c92000447802 */ /* 0x000fe40000000f00 */
[----:B------:R-:W-:Y:S05]  /*c910*/  CALL.REL.NOINC `($__internal_59_$__cuda_sm70_shflsync_up) ;  /* 0x0000192000007944 */ /* 0x000fea0003c00000 */
[----:B0-----:R-:W-:Y:S01]  /*c920*/  HFMA2.MMA R76, -RZ, RZ, 0, 2.384185791015625e-07 ;  /* 0x00000004ff4c7435 */ /* 0x001fe200000001ff */
[----:B-1----:R-:W-:Y:S02]  /*c930*/  MOV R72, R71 ;  /* 0x0000004700487202 */ /* 0x002fe40000000f00 */
[----:B------:R-:W-:Y:S02]  /*c940*/  MOV R71, R82 ;  /* 0x0000005200477202 */ /* 0x000fe40000000f00 */
[----:B------:R-:W-:-:S02]  /*c950*/  MOV R78, RZ ;  /* 0x000000ff004e7202 */ /* 0x000fc40000000f00 */
[----:B------:R-:W-:Y:S02]  /*c960*/  MOV R81, 0xffffffff ;  /* 0xffffffff00517802 */ /* 0x000fe40000000f00 */
[----:B------:R-:W-:Y:S02]  /*c970*/  MOV R68, 0xc990 ;  /* 0x0000c99000447802 */ /* 0x000fe40000000f00 */
[----:B------:R-:W-:Y:S05]  /*c980*/  CALL.REL.NOINC `($__internal_59_$__cuda_sm70_shflsync_up) ;  /* 0x000018b000007944 */ /* 0x000fea0003c00000 */
[----:B0-----:R-:W-:Y:S01]  /*c990*/  HFMA2.MMA R76, -RZ, RZ, 0, 2.384185791015625e-07 ;  /* 0x00000004ff4c7435 */ /* 0x001fe200000001ff */
        /* <DEDUP_REMOVED lines=24> */
[----:B------:R-:W-:Y:S05]  /*cb20*/  CALL.REL.NOINC `($__internal_59_$__cuda_sm70_shflsync_up) ;  /* 0x0000171000007944 */ /* 0x000fea0003c00000 */
[----:B0-----:R-:W-:Y:S01]  /*cb30*/  HFMA2.MMA R76, -RZ, RZ, 0, 4.76837158203125e-07 ;  /* 0x00000008ff4c7435 */ /* 0x001fe200000001ff */
[----:B-1----:R-:W-:Y:S02]  /*cb40*/  MOV R70, R71 ;  /* 0x0000004700467202 */ /* 0x002fe40000000f00 */
[----:B------:R-:W-:Y:S02]  /*cb50*/  MOV R71, R80 ;  /* 0x0000005000477202 */ /* 0x000fe40000000f00 */
[----:B------:R-:W-:Y:S02]  /*cb60*/  MOV R78, RZ ;  /* 0x000000ff004e7202 */ /* 0x000fe40000000f00 */
[----:B------:R-:W-:Y:S02]  /*cb70*/  MOV R81, 0xffffffff ;  /* 0xffffffff00517802 */ /* 0x000fe40000000f00 */
[----:B------:R-:W-:Y:S02]  /*cb80*/  MOV R68, 0xcba0 ;  /* 0x0000cba000447802 */ /* 0x000fe40000000f00 */
[----:B------:R-:W-:Y:S05]  /*cb90*/  CALL.REL.NOINC `($__internal_59_$__cuda_sm70_shflsync_up) ;  /* 0x000016a000007944 */ /* 0x000fea0003c00000 */
[----:B0-----:R-:W-:Y:S01]  /*cba0*/  HFMA2.MMA R76, -RZ, RZ, 0, 4.76837158203125e-07 ;  /* 0x00000008ff4c7435 */ /* 0x001fe200000001ff */
[----:B-1----:R-:W-:-:S02]  /*cbb0*/  MOV R72, R71 ;  /* 0x0000004700487202 */ /* 0x002fc40000000f00 */
[----:B------:R-:W-:Y:S02]  /*cbc0*/  MOV R71, R82 ;  /* 0x0000005200477202 */ /* 0x000fe40000000f00 */
[----:B------:R-:W-:Y:S02]  /*cbd0*/  MOV R78, RZ ;  /* 0x000000ff004e7202 */ /* 0x000fe40000000f00 */
[----:B------:R-:W-:Y:S02]  /*cbe0*/  MOV R81, 0xffffffff ;  /* 0xffffffff00517802 */ /* 0x000fe40000000f00 */
[----:B------:R-:W-:Y:S02]  /*cbf0*/  MOV R68, 0xcc10 ;  /* 0x0000cc1000447802 */ /* 0x000fe40000000f00 */
[----:B------:R-:W-:Y:S05]  /*cc00*/  CALL.REL.NOINC `($__internal_59_$__cuda_sm70_shflsync_up) ;  /* 0x0000163000007944 */ /* 0x000fea0003c00000 */
[----:B0-----:R-:W-:Y:S01]  /*cc10*/  HFMA2.MMA R76, -RZ, RZ, 0, 4.76837158203125e-07 ;  /* 0x00000008ff4c7435 */ /* 0x001fe200000001ff */
[----:B-1----:R-:W-:Y:S02]  /*cc20*/  MOV R73, R71 ;  /* 0x0000004700497202 */ /* 0x002fe40000000f00 */
[----:B------:R-:W-:Y:S02]  /*cc30*/  MOV R71, R83 ;  /* 0x0000005300477202 */ /* 0x000fe40000000f00 */
[----:B------:R-:W-:-:S02]  /*cc40*/  MOV R78, RZ ;  /* 0x000000ff004e7202 */ /* 0x000fc40000000f00 */
[----:B------:R-:W-:Y:S02]  /*cc50*/  MOV R81, 0xffffffff ;  /* 0xffffffff00517802 */ /* 0x000fe40000000f00 */
[----:B------:R-:W-:Y:S02]  /*cc60*/  MOV R68, 0xcc80 ;  /* 0x0000cc8000447802 */ /* 0x000fe40000000f00 */
[----:B------:R-:W-:Y:S05]  /*cc70*/  CALL.REL.NOINC `($__internal_59_$__cuda_sm70_shflsync_up) ;  /* 0x000015c000007944 */ /* 0x000fea0003c00000 */
        /* <DEDUP_REMOVED lines=18> */
[----:B------:R-:W-:Y:S05]  /*cda0*/  CALL.REL.NOINC `($__internal_59_$__cuda_sm70_shflsync_up) ;  /* 0x0000149000007944 */ /* 0x000fea0003c00000 */
[----:B0-----:R-:W-:Y:S01]  /*cdb0*/  HFMA2.MMA R76, -RZ, RZ, 0, 9.5367431640625e-07 ;  /* 0x00000010ff4c7435 */ /* 0x001fe200000001ff */
[----:B-1----:R-:W-:-:S02]  /*cdc0*/  MOV R73, R71 ;  /* 0x0000004700497202 */ /* 0x002fc40000000f00 */
[----:B------:R-:W-:Y:S02]  /*cdd0*/  MOV R71, R74 ;  /* 0x0000004a00477202 */ /* 0x000fe40000000f00 */
[----:B------:R-:W-:Y:S02]  /*cde0*/  MOV R78, RZ ;  /* 0x000000ff004e7202 */ /* 0x000fe40000000f00 */
[----:B------:R-:W-:Y:S02]  /*cdf0*/  MOV R81, 0xffffffff ;  /* 0xffffffff00517802 */ /* 0x000fe40000000f00 */
[----:B------:R-:W-:Y:S02]  /*ce00*/  MOV R68, 0xce20 ;  /* 0x0000ce2000447802 */ /* 0x000fe40000000f00 */
[----:B------:R-:W-:Y:S05]  /*ce10*/  CALL.REL.NOINC `($__internal_59_$__cuda_sm70_shflsync_up) ;  /* 0x0000142000007944 */ /* 0x000fea0003c00000 */
[----:B0-----:R-:W-:Y:S01]  /*ce20*/  HFMA2.MMA R76, -RZ, RZ, 0, 9.5367431640625e-07 ;  /* 0x00000010ff4c7435 */ /* 0x001fe200000001ff */
[----:B-1----:R-:W-:Y:S02]  /*ce30*/  MOV R75, R71 ;  /* 0x00000047004b7202 */ /* 0x002fe40000000f00 */
[----:B------:R-:W-:Y:S02]  /*ce40*/  MOV R71, R82 ;  /* 0x0000005200477202 */ /* 0x000fe40000000f00 */
[----:B------:R-:W-:-:S02]  /*ce50*/  MOV R78, RZ ;  /* 0x000000ff004e7202 */ /* 0x000fc40000000f00 */
[----:B------:R-:W-:Y:S02]  /*ce60*/  MOV R81, 0xffffffff ;  /* 0xffffffff00517802 */ /* 0x000fe40000000f00 */
[----:B------:R-:W-:Y:S02]  /*ce70*/  MOV R68, 0xce90 ;  /* 0x0000ce9000447802 */ /* 0x000fe40000000f00 */
[----:B------:R-:W-:Y:S05]  /*ce80*/  CALL.REL.NOINC `($__internal_59_$__cuda_sm70_shflsync_up) ;  /* 0x000013b000007944 */ /* 0x000fea0003c00000 */
[----:B0-----:R-:W-:Y:S01]  /*ce90*/  HFMA2.MMA R76, -RZ, RZ, 0, 9.5367431640625e-07 ;  /* 0x00000010ff4c7435 */ /* 0x001fe200000001ff */
[----:B-1----:R-:W-:Y:S02]  /*cea0*/  MOV R77, R71 ;  /* 0x00000047004d7202 */ /* 0x002fe40000000f00 */
[----:B------:R-:W-:Y:S02]  /*ceb0*/  MOV R71, R83 ;  /* 0x0000005300477202 */ /* 0x000fe40000000f00 */
[----:B------:R-:W-:Y:S02]  /*cec0*/  MOV R78, RZ ;  /* 0x000000ff004e7202 */ /* 0x000fe40000000f00 */
[----:B------:R-:W-:Y:S02]  /*ced0*/  MOV R81, 0xffffffff ;  /* 0xffffffff00517802 */ /* 0x000fe40000000f00 */
[----:B------:R-:W-:-:S02]  /*cee0*/  MOV R68, 0xcf00 ;  /* 0x0000cf0000447802 */ /* 0x000fc40000000f00 */
[----:B------:R-:W-:Y:S05]  /*cef0*/  CALL.REL.NOINC `($__internal_59_$__cuda_sm70_shflsync_up) ;  /* 0x0000134000007944 */ /* 0x000fea0003c00000 */
[----:B01----:R-:W-:Y:S05]  /*cf00*/  BRA `(.L_x_2362) ;  /* 0xffff980000007947 */ /* 0x003fea000383ffff */
.L_x_2327:
[----:B------:R-:W-:Y:S01]  /*cf10*/  HFMA2.MMA R76, -RZ, RZ, 0, 5.9604644775390625e-08 ;  /* 0x00000001ff4c7435 */ /* 0x000fe200000001ff */
[----:B-1----:R-:W-:-:S02]  /*cf20*/  MOV R71, R80 ;  /* 0x0000005000477202 */ /* 0x002fc40000000f00 */
[----:B------:R-:W-:Y:S02]  /*cf30*/  MOV R78, RZ ;  /* 0x000000ff004e7202 */ /* 0x000fe40000000f00 */
[----:B------:R-:W-:Y:S02]  /*cf40*/  MOV R81, 0xffffffff ;  /* 0xffffffff00517802 */ /* 0x000fe40000000f00 */
[----:B------:R-:W-:Y:S02]  /*cf50*/  MOV R68, 0xcf70 ;  /* 0x0000cf7000447802 */ /* 0x000fe40000000f00 */
[----:B0----5:R-:W-:Y:S05]  /*cf60*/  CALL.REL.NOINC `($__internal_59_$__cuda_sm70_shflsync_up) ;  /* 0x000012d000007944 */ /* 0x021fea0003c00000 */
[----:B0-----:R-:W-:Y:S01]  /*cf70*/  HFMA2.MMA R76, -RZ, RZ, 0, 5.9604644775390625e-08 ;  /* 0x00000001ff4c7435 */ /* 0x001fe200000001ff */
[----:B-1----:R-:W-:Y:S02]  /*cf80*/  MOV R72, R71 ;  /* 0x0000004700487202 */ /* 0x002fe40000000f00 */
[----:B------:R-:W-:Y:S02]  /*cf90*/  MOV R71, R77 ;  /* 0x0000004d00477202 */ /* 0x000fe40000000f00 */
[----:B------:R-:W-:Y:S02]  /*cfa0*/  MOV R78, RZ ;  /* 0x000000ff004e7202 */ /* 0x000fe40000000f00 */
[----:B------:R-:W-:-:S02]  /*cfb0*/  MOV R81, 0xffffffff ;  /* 0xffffffff00517802 */ /* 0x000fc40000000f00 */
[----:B------:R-:W-:Y:S02]  /*cfc0*/  MOV R68, 0xcfe0 ;  /* 0x0000cfe000447802 */ /* 0x000fe40000000f00 */
[----:B------:R-:W-:Y:S05]  /*cfd0*/  CALL.REL.NOINC `($__internal_59_$__cuda_sm70_shflsync_up) ;  /* 0x0000126000007944 */ /* 0x000fea0003c00000 */
[----:B0-----:R-:W-:Y:S01]  /*cfe0*/  HFMA2.MMA R76, -RZ, RZ, 0, 5.9604644775390625e-08 ;  /* 0x00000001ff4c7435 */ /* 0x001fe200000001ff */
[----:B-1----:R-:W-:Y:S02]  /*cff0*/  MOV R73, R71 ;  /* 0x0000004700497202 */ /* 0x002fe40000000f00 */
[----:B------:R-:W-:Y:S02]  /*d000*/  MOV R71, R82 ;  /* 0x0000005200477202 */ /* 0x000fe40000000f00 */
[----:B------:R-:W-:Y:S02]  /*d010*/  MOV R78, RZ ;  /* 0x000000ff004e7202 */ /* 0x000fe40000000f00 */
[----:B------:R-:W-:Y:S02]  /*d020*/  MOV R81, 0xffffffff ;  /* 0xffffffff00517802 */ /* 0x000fe40000000f00 */
[----:B------:R-:W-:Y:S02]  /*d030*/  MOV R68, 0xd050 ;  /* 0x0000d05000447802 */ /* 0x000fe40000000f00 */
[----:B------:R-:W-:Y:S05]  /*d040*/  CALL.REL.NOINC `($__internal_59_$__cuda_sm70_shflsync_up) ;  /* 0x000011f000007944 */ /* 0x000fea0003c00000 */
[----:B0-----:R-:W-:Y:S01]  /*d050*/  HFMA2.MMA R76, -RZ, RZ, 0, 5.9604644775390625e-08 ;  /* 0x00000001ff4c7435 */ /* 0x001fe200000001ff */
[----:B-1----:R-:W-:-:S02]  /*d060*/  MOV R74, R71 ;  /* 0x00000047004a7202 */ /* 0x002fc40000000f00 */
[----:B------:R-:W-:Y:S02]  /*d070*/  MOV R71, R83 ;  /* 0x0000005300477202 */ /* 0x000fe40000000f00 */
[----:B------:R-:W-:Y:S02]  /*d080*/  MOV R78, RZ ;  /* 0x000000ff004e7202 */ /* 0x000fe40000000f00 */
[----:B------:R-:W-:Y:S02]  /*d090*/  MOV R81, 0xffffffff ;  /* 0xffffffff00517802 */ /* 0x000fe40000000f00 */
[----:B------:R-:W-:Y:S02]  /*d0a0*/  MOV R68, 0xd0c0 ;  /* 0x0000d0c000447802 */ /* 0x000fe40000000f00 */
[----:B------:R-:W-:Y:S05]  /*d0b0*/  CALL.REL.NOINC `($__internal_59_$__cuda_sm70_shflsync_up) ;  /* 0x0000118000007944 */ /* 0x000fea0003c00000 */
        /* <DEDUP_REMOVED lines=9> */
[----:B------:R-:W-:Y:S05]  /*d150*/  CALL.REL.NOINC `($__internal_58_$__cuda_sm70_shflsync_idx_p) ;  /* 0x000010a000007944 */ /* 0x000fea0003c00000 */
[----:B0-----:R-:W-:Y:S01]  /*d160*/  HFMA2.MMA R72, -RZ, RZ, 0, 0 ;  /* 0x00000000ff487435 */ /* 0x001fe200000001ff */
[----:B-1----:R-:W-:Y:S02]  /*d170*/  MOV R196, R71 ;  /* 0x0000004700c47202 */ /* 0x002fe40000000f00 */
[----:B------:R-:W-:-:S02]  /*d180*/  MOV R70, R65 ;  /* 0x0000004100467202 */ /* 0x000fc40000000f00 */
[----:B------:R-:W-:Y:S02]  /*d190*/  MOV R73, 0x1f ;  /* 0x0000001f00497802 */ /* 0x000fe40000000f00 */
[----:B------:R-:W-:Y:S02]  /*d1a0*/  MOV R71, 0xffffffff ;  /* 0xffffffff00477802 */ /* 0x000fe40000000f00 */
[----:B------:R-:W-:Y:S02]  /*d1b0*/  MOV R68, 0xd1d0 ;  /* 0x0000d1d000447802 */ /* 0x000fe40000000f00 */
[----:B------:R-:W-:Y:S05]  /*d1c0*/  CALL.REL.NOINC `($__internal_58_$__cuda_sm70_shflsync_idx_p) ;  /* 0x0000103000007944 */ /* 0x000fea0003c00000 */
[----:B0-----:R-:W-:Y:S01]  /*d1d0*/  HFMA2.MMA R72, -RZ, RZ, 0, 0 ;  /* 0x00000000ff487435 */ /* 0x001fe200000001ff */
[----:B-1----:R-:W-:Y:S02]  /*d1e0*/  MOV R197, R71 ;  /* 0x0000004700c57202 */ /* 0x002fe40000000f00 */
[----:B------:R-:W-:Y:S02]  /*d1f0*/  MOV R70, R66 ;  /* 0x0000004200467202 */ /* 0x000fe40000000f00 */
[----:B------:R-:W-:Y:S02]  /*d200*/  MOV R73, 0x1f ;  /* 0x0000001f00497802 */ /* 0x000fe40000000f00 */
[----:B------:R-:W-:-:S02]  /*d210*/  MOV R71, 0xffffffff ;  /* 0xffffffff00477802 */ /* 0x000fc40000000f00 */
[----:B------:R-:W-:Y:S02]  /*d220*/  MOV R68, 0xd240 ;  /* 0x0000d24000447802 */ /* 0x000fe40000000f00 */
[----:B------:R-:W-:Y:S05]  /*d230*/  CALL.REL.NOINC `($__internal_58_$__cuda_sm70_shflsync_idx_p) ;  /* 0x00000fc000007944 */ /* 0x000fea0003c00000 */
[----:B0-----:R-:W-:Y:S01]  /*d240*/  HFMA2.MMA R72, -RZ, RZ, 0, 0 ;  /* 0x00000000ff487435 */ /* 0x001fe200000001ff */
[----:B-1----:R-:W-:Y:S02]  /*d250*/  MOV R74, R71 ;  /* 0x00000047004a7202 */ /* 0x002fe40000000f00 */
[----:B------:R-:W-:Y:S02]  /*d260*/  MOV R70, R67 ;  /* 0x0000004300467202 */ /* 0x000fe40000000f00 */
[----:B------:R-:W-:Y:S02]  /*d270*/  MOV R73, 0x1f ;  /* 0x0000001f00497802 */ /* 0x000fe40000000f00 */
[----:B------:R-:W-:Y:S02]  /*d280*/  MOV R71, 0xffffffff ;  /* 0xffffffff00477802 */ /* 0x000fe40000000f00 */
[----:B------:R-:W-:Y:S02]  /*d290*/  MOV R68, 0xd2b0 ;  /* 0x0000d2b000447802 */ /* 0x000fe40000000f00 */
[----:B------:R-:W-:Y:S05]  /*d2a0*/  CALL.REL.NOINC `($__internal_58_$__cuda_sm70_shflsync_idx_p) ;  /* 0x00000f5000007944 */ /* 0x000fea0003c00000 */
[----:B-1----:R-:W-:Y:S01]  /*d2b0*/  MOV R75, R71 ;  /* 0x00000047004b7202 */ /* 0x002fe20000000f00 */
[----:B0-----:R-:W-:Y:S05]  /*d2c0*/  BRA `(.L_x_2363) ;  /* 0xffff976000007947 */ /* 0x001fea000383ffff */
.L_x_2330:
[----:B------:R-:W-:Y:S01]  /*d2d0*/  HFMA2.MMA R80, -RZ, RZ, 0, 5.9604644775390625e-08 ;  /* 0x00000001ff507435 */ /* 0x000fe200000001ff */
[----:B------:R-:W-:-:S02]  /*d2e0*/  MOV R73, R76 ;  /* 0x0000004c00497202 */ /* 0x000fc40000000f00 */
[----:B------:R-:W-:Y:S02]  /*d2f0*/  MOV R87, 0x1f ;  /* 0x0000001f00577802 */ /* 0x000fe40000000f00 */
[----:B------:R-:W-:Y:S02]  /*d300*/  MOV R82, 0xffffffff ;  /* 0xffffffff00527802 */ /* 0x000fe40000000f00 */
[----:B------:R-:W-:Y:S02]  /*d310*/  MOV R68, 0xd330 ;  /* 0x0000d33000447802 */ /* 0x000fe40000000f00 */
[----:B------:R-:W-:Y:S05]  /*d320*/  CALL.REL.NOINC `($__internal_57_$__cuda_sm70_shflsync_down) ;  /* 0x00000e9000007944 */ /* 0x000fea0003c00000 */
[----:B-1----:R-:W-:Y:S01]  /*d330*/  MOV R70, R87 ;  /* 0x0000005700467202 */ /* 0x002fe20000000f00 */
[----:B0-----:R-:W-:Y:S05]  /*d340*/  BRA `(.L_x_2364) ;  /* 0xffffacb000007947 */ /* 0x001fea000383ffff */
.L_x_2331:
[----:B------:R-:W-:Y:S01]  /*d350*/  HFMA2.MMA R80, -RZ, RZ, 0, 5.9604644775390625e-08 ;  /* 0x00000001ff507435 */ /* 0x000fe200000001ff */
[----:B------:R-:W-:Y:S02]  /*d360*/  MOV R73, R77 ;  /* 0x0000004d00497202 */ /* 0x000fe40000000f00 */
[----:B------:R-:W-:Y:S02]  /*d370*/  MOV R87, 0x1f ;  /* 0x0000001f00577802 */ /* 0x000fe40000000f00 */
[----:B------:R-:W-:-:S02]  /*d380*/  MOV R82, 0xffffffff ;  /* 0xffffffff00527802 */ /* 0x000fc40000000f00 */
[----:B------:R-:W-:Y:S02]  /*d390*/  MOV R68, 0xd3b0 ;  /* 0x0000d3b000447802 */ /* 0x000fe40000000f00 */
[----:B01----:R-:W-:Y:S05]  /*d3a0*/  CALL.REL.NOINC `($__internal_57_$__cuda_sm70_shflsync_down) ;  /* 0x00000e1000007944 */ /* 0x003fea0003c00000 */
[----:B0-----:R-:W-:Y:S01]  /*d3b0*/  HFMA2.MMA R80, -RZ, RZ, 0, 5.9604644775390625e-08 ;  /* 0x00000001ff507435 */ /* 0x001fe200000001ff */
[----:B-1----:R-:W-:Y:S02]  /*d3c0*/  MOV R71, R87 ;  /* 0x0000005700477202 */ /* 0x002fe40000000f00 */
[----:B------:R-:W-:Y:S02]  /*d3d0*/  MOV R73, R75 ;  /* 0x0000004b00497202 */ /* 0x000fe40000000f00 */
[----:B------:R-:W-:Y:S02]  /*d3e0*/  MOV R87, 0x1f ;  /* 0x0000001f00577802 */ /* 0x000fe40000000f00 */
[----:B------:R-:W-:Y:S02]  /*d3f0*/  MOV R82, 0xffffffff ;  /* 0xffffffff00527802 */ /* 0x000fe40000000f00 */
[----:B------:R-:W-:Y:S02]  /*d400*/  MOV R68, 0xd420 ;  /* 0x0000d42000447802 */ /* 0x000fe40000000f00 */
[----:B------:R-:W-:Y:S05]  /*d410*/  CALL.REL.NOINC `($__internal_57_$__cuda_sm70_shflsync_down) ;  /* 0x00000da000007944 */ /* 0x000fea0003c00000 */
[----:B0-----:R-:W-:Y:S01]  /*d420*/  HFMA2.MMA R80, -RZ, RZ, 0, 5.9604644775390625e-08 ;  /* 0x00000001ff507435 */ /* 0x001fe200000001ff */
[----:B-1----:R-:W-:-:S02]  /*d430*/  MOV R72, R87 ;  /* 0x0000005700487202 */ /* 0x002fc40000000f00 */
[----:B------:R-:W-:Y:S02]  /*d440*/  MOV R73, R74 ;  /* 0x0000004a00497202 */ /* 0x000fe40000000f00 */
[----:B------:R-:W-:Y:S02]  /*d450*/  MOV R87, 0x1f ;  /* 0x0000001f00577802 */ /* 0x000fe40000000f00 */
[----:B------:R-:W-:Y:S02]  /*d460*/  MOV R82, 0xffffffff ;  /* 0xffffffff00527802 */ /* 0x000fe40000000f00 */
[----:B------:R-:W-:Y:S02]  /*d470*/  MOV R68, 0xd490 ;  /* 0x0000d49000447802 */ /* 0x000fe40000000f00 */
[----:B------:R-:W-:Y:S05]  /*d480*/  CALL.REL.NOINC `($__internal_57_$__cuda_sm70_shflsync_down) ;  /* 0x00000d3000007944 */ /* 0x000fea0003c00000 */
[----:B-1----:R-:W-:Y:S01]  /*d490*/  MOV R68, R87 ;  /* 0x0000005700447202 */ /* 0x002fe20000000f00 */
[----:B0-----:R-:W-:Y:S05]  /*d4a0*/  BRA `(.L_x_2365) ;  /* 0xffffab9000007947 */ /* 0x001fea000383ffff */
.L_x_2334:
[----:B------:R-:W-:Y:S01]  /*d4b0*/  HFMA2.MMA R80, -RZ, RZ, 0, 1.1920928955078125e-07 ;  /* 0x00000002ff507435 */ /* 0x000fe200000001ff */
[----:B------:R-:W-:Y:S02]  /*d4c0*/  MOV R73, R76 ;  /* 0x0000004c00497202 */ /* 0x000fe40000000f00 */
[----:B------:R-:W-:-:S02]  /*d4d0*/  MOV R87, 0x1f ;  /* 0x0000001f00577802 */ /* 0x000fc40000000f00 */
[----:B------:R-:W-:Y:S02]  /*d4e0*/  MOV R82, 0xffffffff ;  /* 0xffffffff00527802 */ /* 0x000fe40000000f00 */
[----:B0-----:R-:W-:Y:S02]  /*d4f0*/  MOV R68, 0xd510 ;  /* 0x0000d51000447802 */ /* 0x001fe40000000f00 */
[----:B-1234-:R-:W-:Y:S05]  /*d500*/  CALL.REL.NOINC `($__internal_57_$__cuda_sm70_shflsync_down) ;  /* 0x00000cb000007944 */ /* 0x01efea0003c00000 */
[----:B0-----:R-:W-:Y:S01]  /*d510*/  HFMA2.MMA R80, -RZ, RZ, 0, 1.1920928955078125e-07 ;  /* 0x00000002ff507435 */ /* 0x001fe200000001ff */
[----:B-1----:R-:W-:Y:S02]  /*d520*/  MOV R70, R87 ;  /* 0x0000005700467202 */ /* 0x002fe40000000f00 */
[----:B------:R-:W-:Y:S02]  /*d530*/  MOV R73, R77 ;  /* 0x0000004d00497202 */ /* 0x000fe40000000f00 */
[----:B------:R-:W-:Y:S02]  /*d540*/  MOV R87, 0x1f ;  /* 0x0000001f00577802 */ /* 0x000fe40000000f00 */
[----:B------:R-:W-:Y:S02]  /*d550*/  MOV R82, 0xffffffff ;  /* 0xffffffff00527802 */ /* 0x000fe40000000f00 */
[----:B------:R-:W-:-:S02]  /*d560*/  MOV R68, 0xd580 ;  /* 0x0000d58000447802 */ /* 0x000fc40000000f00 */
[----:B------:R-:W-:Y:S05]  /*d570*/  CALL.REL.NOINC `($__internal_57_$__cuda_sm70_shflsync_down) ;  /* 0x00000c4000007944 */ /* 0x000fea0003c00000 */
[----:B0-----:R-:W-:Y:S01]  /*d580*/  HFMA2.MMA R80, -RZ, RZ, 0, 1.1920928955078125e-07 ;  /* 0x00000002ff507435 */ /* 0x001fe200000001ff */
[----:B-1----:R-:W-:-:S02]  /*d590*/  MOV R71, R87 ;  /* 0x0000005700477202 */ /* 0x002fc40000000f00 */
[----:B------:R-:W-:Y:S02]  /*d5a0*/  MOV R73, R75 ;  /* 0x0000004b00497202 */ /* 0x000fe40000000f00 */
[----:B------:R-:W-:Y:S02]  /*d5b0*/  MOV R87, 0x1f ;  /* 0x0000001f00577802 */ /* 0x000fe40000000f00 */
[----:B------:R-:W-:Y:S02]  /*d5c0*/  MOV R82, 0xffffffff ;  /* 0xffffffff00527802 */ /* 0x000fe40000000f00 */
[----:B------:R-:W-:Y:S02]  /*d5d0*/  MOV R68, 0xd5f0 ;  /* 0x0000d5f000447802 */ /* 0x000fe40000000f00 */
[----:B------:R-:W-:Y:S05]  /*d5e0*/  CALL.REL.NOINC `($__internal_57_$__cuda_sm70_shflsync_down) ;  /* 0x00000bd000007944 */ /* 0x000fea0003c00000 */
[----:B0-----:R-:W-:Y:S01]  /*d5f0*/  HFMA2.MMA R80, -RZ, RZ, 0, 1.1920928955078125e-07 ;  /* 0x00000002ff507435 */ /* 0x001fe200000001ff */
[----:B-1----:R-:W-:Y:S02]  /*d600*/  MOV R72, R87 ;  /* 0x0000005700487202 */ /* 0x002fe40000000f00 */
[----:B------:R-:W-:Y:S02]  /*d610*/  MOV R73, R74 ;  /* 0x0000004a00497202 */ /* 0x000fe40000000f00 */
[----:B------:R-:W-:-:S02]  /*d620*/  MOV R87, 0x1f ;  /* 0x0000001f00577802 */ /* 0x000fc40000000f00 */
[----:B------:R-:W-:Y:S02]  /*d630*/  MOV R82, 0xffffffff ;  /* 0xffffffff00527802 */ /* 0x000fe40000000f00 */
[----:B------:R-:W-:Y:S02]  /*d640*/  MOV R68, 0xd660 ;  /* 0x0000d66000447802 */ /* 0x000fe40000000f00 */
[----:B------:R-:W-:Y:S05]  /*d650*/  CALL.REL.NOINC `($__internal_57_$__cuda_sm70_shflsync_down) ;  /* 0x00000b6000007944 */ /* 0x000fea0003c00000 */
[----:B-1----:R-:W-:Y:S01]  /*d660*/  MOV R68, R87 ;  /* 0x0000005700447202 */ /* 0x002fe20000000f00 */
[----:B0-----:R-:W-:Y:S05]  /*d670*/  BRA `(.L_x_2366) ;  /* 0xffffab1000007947 */ /* 0x001fea000383ffff */
.L_x_2337:
[----:B------:R-:W-:Y:S01]  /*d680*/  HFMA2.MMA R80, -RZ, RZ, 0, 2.384185791015625e-07 ;  /* 0x00000004ff507435 */ /* 0x000fe200000001ff */
[----:B------:R-:W-:Y:S02]  /*d690*/  MOV R73, R76 ;  /* 0x0000004c00497202 */ /* 0x000fe40000000f00 */
[----:B------:R-:W-:Y:S02]  /*d6a0*/  MOV R87, 0x1f ;  /* 0x0000001f00577802 */ /* 0x000fe40000000f00 */
[----:B------:R-:W-:Y:S02]  /*d6b0*/  MOV R82, 0xffffffff ;  /* 0xffffffff00527802 */ /* 0x000fe40000000f00 */
[----:B0-----:R-:W-:-:S02]  /*d6c0*/  MOV R68, 0xd6e0 ;  /* 0x0000d6e000447802 */ /* 0x001fc40000000f00 */
[----:B-1234-:R-:W-:Y:S05]  /*d6d0*/  CALL.REL.NOINC `($__internal_57_$__cuda_sm70_shflsync_down) ;  /* 0x00000ae000007944 */ /* 0x01efea0003c00000 */
[----:B-1----:R-:W-:Y:S01]  /*d6e0*/  MOV R70, R87 ;  /* 0x0000005700467202 */ /* 0x002fe20000000f00 */
[----:B0-----:R-:W-:Y:S05]  /*d6f0*/  BRA `(.L_x_2367) ;  /* 0xffffabb000007947 */ /* 0x001fea000383ffff */
.L_x_2338:
[----:B------:R-:W-:Y:S01]  /*d700*/  HFMA2.MMA R80, -RZ, RZ, 0, 2.384185791015625e-07 ;  /* 0x00000004ff507435 */ /* 0x000fe200000001ff */
[----:B------:R-:W-:-:S02]  /*d710*/  MOV R73, R77 ;  /* 0x0000004d00497202 */ /* 0x000fc40000000f00 */
[----:B------:R-:W-:Y:S02]  /*d720*/  MOV R87, 0x1f ;  /* 0x0000001f00577802 */ /* 0x000fe40000000f00 */
[----:B------:R-:W-:Y:S02]  /*d730*/  MOV R82, 0xffffffff ;  /* 0xffffffff00527802 */ /* 0x000fe40000000f00 */
[----:B0-----:R-:W-:Y:S02]  /*d740*/  MOV R68, 0xd760 ;  /* 0x0000d76000447802 */ /* 0x001fe40000000f00 */
[----:B-1234-:R-:W-:Y:S05]  /*d750*/  CALL.REL.NOINC `($__internal_57_$__cuda_sm70_shflsync_down) ;  /* 0x00000a6000007944 */ /* 0x01efea0003c00000 */
[----:B0-----:R-:W-:Y:S01]  /*d760*/  HFMA2.MMA R80, -RZ, RZ, 0, 2.384185791015625e-07 ;  /* 0x00000004ff507435 */ /* 0x001fe200000001ff */
[----:B-1----:R-:W-:Y:S02]  /*d770*/  MOV R71, R87 ;  /* 0x0000005700477202 */ /* 0x002fe40000000f00 */
[----:B------:R-:W-:Y:S02]  /*d780*/  MOV R73, R75 ;  /* 0x0000004b00497202 */ /* 0x000fe40000000f00 */
[----:B------:R-:W-:Y:S02]  /*d790*/  MOV R87, 0x1f ;  /* 0x0000001f00577802 */ /* 0x000fe40000000f00 */
[----:B------:R-:W-:-:S02]  /*d7a0*/  MOV R82, 0xffffffff ;  /* 0xffffffff00527802 */ /* 0x000fc40000000f00 */
[----:B------:R-:W-:Y:S02]  /*d7b0*/  MOV R68, 0xd7d0 ;  /* 0x0000d7d000447802 */ /* 0x000fe40000000f00 */
[----:B------:R-:W-:Y:S05]  /*d7c0*/  CALL.REL.NOINC `($__internal_57_$__cuda_sm70_shflsync_down) ;  /* 0x000009f000007944 */ /* 0x000fea0003c00000 */
[----:B0-----:R-:W-:Y:S01]  /*d7d0*/  HFMA2.MMA R80, -RZ, RZ, 0, 2.384185791015625e-07 ;  /* 0x00000004ff507435 */ /* 0x001fe200000001ff */
[----:B-1----:R-:W-:Y:S02]  /*d7e0*/  MOV R72, R87 ;  /* 0x0000005700487202 */ /* 0x002fe40000000f00 */
[----:B------:R-:W-:Y:S02]  /*d7f0*/  MOV R73, R74 ;  /* 0x0000004a00497202 */ /* 0x000fe40000000f00 */
[----:B------:R-:W-:Y:S02]  /*d800*/  MOV R87, 0x1f ;  /* 0x0000001f00577802 */ /* 0x000fe40000000f00 */
[----:B------:R-:W-:Y:S02]  /*d810*/  MOV R82, 0xffffffff ;  /* 0xffffffff00527802 */ /* 0x000fe40000000f00 */
[----:B------:R-:W-:Y:S02]  /*d820*/  MOV R68, 0xd840 ;  /* 0x0000d84000447802 */ /* 0x000fe40000000f00 */
[----:B------:R-:W-:Y:S05]  /*d830*/  CALL.REL.NOINC `($__internal_57_$__cuda_sm70_shflsync_down) ;  /* 0x0000098000007944 */ /* 0x000fea0003c00000 */
[----:B-1----:R-:W-:Y:S01]  /*d840*/  MOV R68, R87 ;  /* 0x0000005700447202 */ /* 0x002fe20000000f00 */
[----:B0-----:R-:W-:Y:S05]  /*d850*/  BRA `(.L_x_2368) ;  /* 0xffffaa9000007947 */ /* 0x001fea000383ffff */
.L_x_2341:
[----:B------:R-:W-:Y:S01]  /*d860*/  HFMA2.MMA R80, -RZ, RZ, 0, 4.76837158203125e-07 ;  /* 0x00000008ff507435 */ /* 0x000fe200000001ff */
[----:B------:R-:W-:-:S02]  /*d870*/  MOV R73, R76 ;  /* 0x0000004c00497202 */ /* 0x000fc40000000f00 */
[----:B------:R-:W-:Y:S02]  /*d880*/  MOV R87, 0x1f ;  /* 0x0000001f00577802 */ /* 0x000fe40000000f00 */
[----:B------:R-:W-:Y:S02]  /*d890*/  MOV R82, 0xffffffff ;  /* 0xffffffff00527802 */ /* 0x000fe40000000f00 */
[----:B0-----:R-:W-:Y:S02]  /*d8a0*/  MOV R68, 0xd8c0 ;  /* 0x0000d8c000447802 */ /* 0x001fe40000000f00 */
[----:B-1234-:R-:W-:Y:S05]  /*d8b0*/  CALL.REL.NOINC `($__internal_57_$__cuda_sm70_shflsync_down) ;  /* 0x0000090000007944 */ /* 0x01efea0003c00000 */
[----:B0-----:R-:W-:Y:S01]  /*d8c0*/  HFMA2.MMA R80, -RZ, RZ, 0, 4.76837158203125e-07 ;  /* 0x00000008ff507435 */ /* 0x001fe200000001ff */
[----:B-1----:R-:W-:Y:S02]  /*d8d0*/  MOV R70, R87 ;  /* 0x0000005700467202 */ /* 0x002fe40000000f00 */
[----:B------:R-:W-:Y:S02]  /*d8e0*/  MOV R73, R77 ;  /* 0x0000004d00497202 */ /* 0x000fe40000000f00 */
[----:B------:R-:W-:Y:S02]  /*d8f0*/  MOV R87, 0x1f ;  /* 0x0000001f00577802 */ /* 0x000fe40000000f00 */
[----:B------:R-:W-:-:S02]  /*d900*/  MOV R82, 0xffffffff ;  /* 0xffffffff00527802 */ /* 0x000fc40000000f00 */
[----:B------:R-:W-:Y:S02]  /*d910*/  MOV R68, 0xd930 ;  /* 0x0000d93000447802 */ /* 0x000fe40000000f00 */
[----:B------:R-:W-:Y:S05]  /*d920*/  CALL.REL.NOINC `($__internal_57_$__cuda_sm70_shflsync_down) ;  /* 0x0000089000007944 */ /* 0x000fea0003c00000 */
[----:B0-----:R-:W-:Y:S01]  /*d930*/  HFMA2.MMA R80, -RZ, RZ, 0, 4.76837158203125e-07 ;  /* 0x00000008ff507435 */ /* 0x001fe200000001ff */
[----:B-1----:R-:W-:Y:S02]  /*d940*/  MOV R71, R87 ;  /* 0x0000005700477202 */ /* 0x002fe40000000f00 */
[----:B------:R-:W-:Y:S02]  /*d950*/  MOV R73, R75 ;  /* 0x0000004b00497202 */ /* 0x000fe40000000f00 */
[----:B------:R-:W-:Y:S02]  /*d960*/  MOV R87, 0x1f ;  /* 0x0000001f00577802 */ /* 0x000fe40000000f00 */
[----:B------:R-:W-:Y:S02]  /*d970*/  MOV R82, 0xffffffff ;  /* 0xffffffff00527802 */ /* 0x000fe40000000f00 */
[----:B------:R-:W-:Y:S02]  /*d980*/  MOV R68, 0xd9a0 ;  /* 0x0000d9a000447802 */ /* 0x000fe40000000f00 */
[----:B------:R-:W-:Y:S05]  /*d990*/  CALL.REL.NOINC `($__internal_57_$__cuda_sm70_shflsync_down) ;  /* 0x0000082000007944 */ /* 0x000fea0003c00000 */
[----:B0-----:R-:W-:Y:S01]  /*d9a0*/  HFMA2.MMA R80, -RZ, RZ, 0, 4.76837158203125e-07 ;  /* 0x00000008ff507435 */ /* 0x001fe200000001ff */
        /* <DEDUP_REMOVED lines=8> */
.L_x_2344:
[----:B------:R-:W-:Y:S01]  /*da30*/  HFMA2.MMA R80, -RZ, RZ, 0, 9.5367431640625e-07 ;  /* 0x00000010ff507435 */ /* 0x000fe200000001ff */
[----:B------:R-:W-:Y:S02]  /*da40*/  MOV R73, R76 ;  /* 0x0000004c00497202 */ /* 0x000fe40000000f00 */
[----:B------:R-:W-:-:S02]  /*da50*/  MOV R87, 0x1f ;  /* 0x0000001f00577802 */ /* 0x000fc40000000f00 */
[----:B------:R-:W-:Y:S02]  /*da60*/  MOV R82, 0xffffffff ;  /* 0xffffffff00527802 */ /* 0x000fe40000000f00 */
[----:B0-----:R-:W-:Y:S02]  /*da70*/  MOV R68, 0xda90 ;  /* 0x0000da9000447802 */ /* 0x001fe40000000f00 */
[----:B-1234-:R-:W-:Y:S05]  /*da80*/  CALL.REL.NOINC `($__internal_57_$__cuda_sm70_shflsync_down) ;  /* 0x0000073000007944 */ /* 0x01efea0003c00000 */
[----:B-1----:R-:W-:Y:S01]  /*da90*/  MOV R70, R87 ;  /* 0x0000005700467202 */ /* 0x002fe20000000f00 */
[----:B0-----:R-:W-:Y:S05]  /*daa0*/  BRA `(.L_x_2370) ;  /* 0xffffaab000007947 */ /* 0x001fea000383ffff */
.L_x_2345:
[----:B------:R-:W-:Y:S01]  /*dab0*/  HFMA2.MMA R80, -RZ, RZ, 0, 9.5367431640625e-07 ;  /* 0x00000010ff507435 */ /* 0x000fe200000001ff */
[----:B------:R-:W-:Y:S02]  /*dac0*/  MOV R73, R77 ;  /* 0x0000004d00497202 */ /* 0x000fe40000000f00 */
[----:B------:R-:W-:Y:S02]  /*dad0*/  MOV R87, 0x1f ;  /* 0x0000001f00577802 */ /* 0x000fe40000000f00 */
[----:B------:R-:W-:Y:S02]  /*dae0*/  MOV R82, 0xffffffff ;  /* 0xffffffff00527802 */ /* 0x000fe40000000f00 */
[----:B0-----:R-:W-:-:S02]  /*daf0*/  MOV R68, 0xdb10 ;  /* 0x0000db1000447802 */ /* 0x001fc40000000f00 */
[----:B-1234-:R-:W-:Y:S05]  /*db00*/  CALL.REL.NOINC `($__internal_57_$__cuda_sm70_shflsync_down) ;  /* 0x000006b000007944 */ /* 0x01efea0003c00000 */
[----:B0-----:R-:W-:Y:S01]  /*db10*/  HFMA2.MMA R80, -RZ, RZ, 0, 9.5367431640625e-07 ;  /* 0x00000010ff507435 */ /* 0x001fe200000001ff */
[----:B-1----:R-:W-:-:S02]  /*db20*/  MOV R71, R87 ;  /* 0x0000005700477202 */ /* 0x002fc40000000f00 */
[----:B------:R-:W-:Y:S02]  /*db30*/  MOV R73, R75 ;  /* 0x0000004b00497202 */ /* 0x000fe40000000f00 */
[----:B------:R-:W-:Y:S02]  /*db40*/  MOV R87, 0x1f ;  /* 0x0000001f00577802 */ /* 0x000fe40000000f00 */
[----:B------:R-:W-:Y:S02]  /*db50*/  MOV R82, 0xffffffff ;  /* 0xffffffff00527802 */ /* 0x000fe40000000f00 */
[----:B------:R-:W-:Y:S02]  /*db60*/  MOV R68, 0xdb80 ;  /* 0x0000db8000447802 */ /* 0x000fe40000000f00 */
[----:B------:R-:W-:Y:S05]  /*db70*/  CALL.REL.NOINC `($__internal_57_$__cuda_sm70_shflsync_down) ;  /* 0x0000064000007944 */ /* 0x000fea0003c00000 */
[----:B0-----:R-:W-:Y:S01]  /*db80*/  HFMA2.MMA R80, -RZ, RZ, 0, 9.5367431640625e-07 ;  /* 0x00000010ff507435 */ /* 0x001fe200000001ff */
        /* <DEDUP_REMOVED lines=8> */
.L_x_2348:
[----:B----4-:R-:W-:Y:S01]  /*dc10*/  HFMA2.MMA R72, -RZ, RZ, 0, 0 ;  /* 0x00000000ff487435 */ /* 0x010fe200000001ff */
[----:B-1----:R-:W-:Y:S02]  /*dc20*/  MOV R70, R76 ;  /* 0x0000004c00467202 */ /* 0x002fe40000000f00 */
[----:B------:R-:W-:Y:S02]  /*dc30*/  MOV R73, 0x1f ;  /* 0x0000001f00497802 */ /* 0x000fe40000000f00 */
[----:B---3--:R-:W-:Y:S02]  /*dc40*/  MOV R71, 0xffffffff ;  /* 0xffffffff00477802 */ /* 0x008fe40000000f00 */
[----:B0-----:R-:W-:-:S02]  /*dc50*/  MOV R68, 0xdc70 ;  /* 0x0000dc7000447802 */ /* 0x001fc40000000f00 */
[----:B--2---:R-:W-:Y:S05]  /*dc60*/  CALL.REL.NOINC `($__internal_58_$__cuda_sm70_shflsync_idx_p) ;  /* 0x0000059000007944 */ /* 0x004fea0003c00000 */
[----:B0-----:R-:W-:Y:S01]  /*dc70*/  HFMA2.MMA R72, -RZ, RZ, 0, 0 ;  /* 0x00000000ff487435 */ /* 0x001fe200000001ff */
[----:B-1----:R-:W-:-:S02]  /*dc80*/  MOV R227, R71 ;  /* 0x0000004700e37202 */ /* 0x002fc40000000f00 */
[----:B------:R-:W-:Y:S02]  /*dc90*/  MOV R70, R77 ;  /* 0x0000004d00467202 */ /* 0x000fe40000000f00 */
[----:B------:R-:W-:Y:S02]  /*dca0*/  MOV R73, 0x1f ;  /* 0x0000001f00497802 */ /* 0x000fe40000000f00 */
[----:B------:R-:W-:Y:S02]  /*dcb0*/  MOV R71, 0xffffffff ;  /* 0xffffffff00477802 */ /* 0x000fe40000000f00 */
[----:B------:R-:W-:Y:S02]  /*dcc0*/  MOV R68, 0xdce0 ;  /* 0x0000dce000447802 */ /* 0x000fe40000000f00 */
[----:B------:R-:W-:Y:S05]  /*dcd0*/  CALL.REL.NOINC `($__internal_58_$__cuda_sm70_shflsync_idx_p) ;  /* 0x0000052000007944 */ /* 0x000fea0003c00000 */
[----:B0-----:R-:W-:Y:S01]  /*dce0*/  HFMA2.MMA R72, -RZ, RZ, 0, 0 ;  /* 0x00000000ff487435 */ /* 0x001fe200000001ff */
[----:B-1----:R-:W-:Y:S02]  /*dcf0*/  MOV R78, R71 ;  /* 0x00000047004e7202 */ /* 0x002fe40000000f00 */
[----:B------:R-:W-:Y:S02]  /*dd00*/  MOV R70, R75 ;  /* 0x0000004b00467202 */ /* 0x000fe40000000f00 */
[----:B------:R-:W-:-:S02]  /*dd10*/  MOV R73, 0x1f ;  /* 0x0000001f00497802 */ /* 0x000fc40000000f00 */
[----:B------:R-:W-:Y:S02]  /*dd20*/  MOV R71, 0xffffffff ;  /* 0xffffffff00477802 */ /* 0x000fe40000000f00 */
[----:B------:R-:W-:Y:S02]  /*dd30*/  MOV R68, 0xdd50 ;  /* 0x0000dd5000447802 */ /* 0x000fe40000000f00 */
[----:B------:R-:W-:Y:S05]  /*dd40*/  CALL.REL.NOINC `($__internal_58_$__cuda_sm70_shflsync_idx_p) ;  /* 0x000004b000007944 */ /* 0x000fea0003c00000 */
[----:B0-----:R-:W-:Y:S01]  /*dd50*/  HFMA2.MMA R72, -RZ, RZ, 0, 0 ;  /* 0x00000000ff487435 */ /* 0x001fe200000001ff */
[----:B-1----:R-:W-:Y:S02]  /*dd60*/  MOV R226, R71 ;  /* 0x0000004700e27202 */ /* 0x002fe40000000f00 */
[----:B------:R-:W-:Y:S02]  /*dd70*/  MOV R70, R74 ;  /* 0x0000004a00467202 */ /* 0x000fe40000000f00 */
[----:B------:R-:W-:Y:S02]  /*dd80*/  MOV R73, 0x1f ;  /* 0x0000001f00497802 */ /* 0x000fe40000000f00 */
[----:B------:R-:W-:Y:S02]  /*dd90*/  MOV R71, 0xffffffff ;  /* 0xffffffff00477802 */ /* 0x000fe40000000f00 */
[----:B------:R-:W-:-:S02]  /*dda0*/  MOV R68, 0xddc0 ;  /* 0x0000ddc000447802 */ /* 0x000fc40000000f00 */
[----:B------:R-:W-:Y:S05]  /*ddb0*/  CALL.REL.NOINC `($__internal_58_$__cuda_sm70_shflsync_idx_p) ;  /* 0x0000044000007944 */ /* 0x000fea0003c00000 */
[----:B------:R-:W-:Y:S01]  /*ddc0*/  HFMA2.MMA R80, -RZ, RZ, 0, 5.9604644775390625e-08 ;  /* 0x00000001ff507435 */ /* 0x000fe200000001ff */
[----:B-1----:R-:W-:-:S02]  /*ddd0*/  MOV R228, R71 ;  /* 0x0000004700e47202 */ /* 0x002fc40000000f00 */
[----:B0-----:R-:W-:Y:S02]  /*dde0*/  MOV R73, R76 ;  /* 0x0000004c00497202 */ /* 0x001fe40000000f00 */
[----:B------:R-:W-:Y:S02]  /*ddf0*/  MOV R87, 0x1f ;  /* 0x0000001f00577802 */ /* 0x000fe40000000f00 */
[----:B------:R-:W-:Y:S02]  /*de00*/  MOV R82, 0xffffffff ;  /* 0xffffffff00527802 */ /* 0x000fe40000000f00 */
[----:B------:R-:W-:Y:S02]  /*de10*/  MOV R68, 0xde30 ;  /* 0x0000de3000447802 */ /* 0x000fe40000000f00 */
[----:B------:R-:W-:Y:S05]  /*de20*/  CALL.REL.NOINC `($__internal_57_$__cuda_sm70_shflsync_down) ;  /* 0x0000039000007944 */ /* 0x000fea0003c00000 */
[----:B0-----:R-:W-:Y:S01]  /*de30*/  HFMA2.MMA R80, -RZ, RZ, 0, 5.9604644775390625e-08 ;  /* 0x00000001ff507435 */ /* 0x001fe200000001ff */
[----:B-1----:R-:W-:Y:S02]  /*de40*/  MOV R85, R87 ;  /* 0x0000005700557202 */ /* 0x002fe40000000f00 */
[----:B------:R-:W-:Y:S02]  /*de50*/  MOV R73, R77 ;  /* 0x0000004d00497202 */ /* 0x000fe40000000f00 */
[----:B------:R-:W-:-:S02]  /*de60*/  MOV R87, 0x1f ;  /* 0x0000001f00577802 */ /* 0x000fc40000000f00 */
[----:B------:R-:W-:Y:S02]  /*de70*/  MOV R82, 0xffffffff ;  /* 0xffffffff00527802 */ /* 0x000fe40000000f00 */
[----:B------:R-:W-:Y:S02]  /*de80*/  MOV R68, 0xdea0 ;  /* 0x0000dea000447802 */ /* 0x000fe40000000f00 */
[----:B------:R-:W-:Y:S05]  /*de90*/  CALL.REL.NOINC `($__internal_57_$__cuda_sm70_shflsync_down) ;  /* 0x0000032000007944 */ /* 0x000fea0003c00000 */
[----:B0-----:R-:W-:Y:S01]  /*dea0*/  HFMA2.MMA R80, -RZ, RZ, 0, 5.9604644775390625e-08 ;  /* 0x00000001ff507435 */ /* 0x001fe200000001ff */
[----:B-1----:R-:W-:Y:S02]  /*deb0*/  MOV R86, R87 ;  /* 0x0000005700567202 */ /* 0x002fe40000000f00 */
[----:B------:R-:W-:Y:S02]  /*dec0*/  MOV R73, R75 ;  /* 0x0000004b00497202 */ /* 0x000fe40000000f00 */
[----:B------:R-:W-:Y:S02]  /*ded0*/  MOV R87, 0x1f ;  /* 0x0000001f00577802 */ /* 0x000fe40000000f00 */
[----:B------:R-:W-:Y:S02]  /*dee0*/  MOV R82, 0xffffffff ;  /* 0xffffffff00527802 */ /* 0x000fe40000000f00 */
[----:B------:R-:W-:-:S02]  /*def0*/  MOV R68, 0xdf10 ;  /* 0x0000df1000447802 */ /* 0x000fc40000000f00 */
        /* <DEDUP_REMOVED lines=20> */
[----:B-1----:R-:W-:Y:S05]  /*e040*/  CALL.REL.NOINC `($__internal_58_$__cuda_sm70_shflsync_idx_p) ;  /* 0x000001b000007944 */ /* 0x002fea0003c00000 */
[----:B0-----:R-:W-:Y:S01]  /*e050*/  HFMA2.MMA R72, -RZ, RZ, 0, 0 ;  /* 0x00000000ff487435 */ /* 0x001fe200000001ff */
[----:B-1----:R-:W-:Y:S02]  /*e060*/  MOV R78, R71 ;  /* 0x00000047004e7202 */ /* 0x002fe40000000f00 */
[----:B------:R-:W-:Y:S02]  /*e070*/  MOV R70, R65 ;  /* 0x0000004100467202 */ /* 0x000fe40000000f00 */
[----:B------:R-:W-:Y:S02]  /*e080*/  MOV R73, 0x1f ;  /* 0x0000001f00497802 */ /* 0x000fe40000000f00 */
[----:B------:R-:W-:Y:S02]  /*e090*/  MOV R71, 0xffffffff ;  /* 0xffffffff00477802 */ /* 0x000fe40000000f00 */
[----:B------:R-:W-:Y:S02]  /*e0a0*/  MOV R68, 0xe0c0 ;  /* 0x0000e0c000447802 */ /* 0x000fe40000000f00 */
[----:B------:R-:W-:Y:S05]  /*e0b0*/  CALL.REL.NOINC `($__internal_58_$__cuda_sm70_shflsync_idx_p) ;  /* 0x0000014000007944 */ /* 0x000fea0003c00000 */
        /* <DEDUP_REMOVED lines=14> */
[----:B-1----:R-:W-:Y:S01]  /*e1a0*/  MOV R234, R71 ;  /* 0x0000004700ea7202 */ /* 0x002fe20000000f00 */
[----:B0-----:R-:W-:Y:S05]  /*e1b0*/  BRA `(.L_x_2372) ;  /* 0xffffa60000007947 */ /* 0x001fea000383ffff */
        .weak           $__internal_57_$__cuda_sm70_shflsync_down
        .type           $__internal_57_$__cuda_sm70_shflsync_down,@function
        .size           $__internal_57_$__cuda_sm70_shflsync_down,($__internal_58_$__cuda_sm70_shflsync_idx_p - $__internal_57_$__cuda_sm70_shflsync_down)
$__internal_57_$__cuda_sm70_shflsync_down:
[----:B------:R-:W-:Y:S01]  /*e1c0*/  HFMA2.MMA R69, -RZ, RZ, 0, 0 ;  /* 0x00000000ff457435 */ /* 0x000fe200000001ff */
[----:B------:R-:W-:Y:S04]  /*e1d0*/  WARPSYNC R82 ;  /* 0x0000005200007348 */ /* 0x000fe80003800000 */
[----:B------:R0:W1:Y:S01]  /*e1e0*/  SHFL.DOWN PT, R87, R73, R80, R87 ;  /* 0x0800005049577389 */ /* 0x00006200000e0057 */
[----:B------:R-:W-:Y:S05]  /*e1f0*/  RET.REL.NODEC R68 `(_Z25selective_scan_bwd_kernelI32Selective_Scan_bwd_kernel_traitsILi128ELi16ELb1ELb0ELb0ELb1ELb1EN3c108BFloat16ENS1_7complexIfEEEEv12SSMParamsBwd) ;  /* 0xffff1e0044007950 */ /* 0x000fea0003c3ffff */
        .weak           $__internal_58_$__cuda_sm70_shflsync_idx_p
        .type           $__internal_58_$__cuda_sm70_shflsync_idx_p,@function
        .size           $__internal_58_$__cuda_sm70_shflsync_idx_p,($__internal_59_$__cuda_sm70_shflsync_up - $__internal_58_$__cuda_sm70_shflsync_idx_p)
$__internal_58_$__cuda_sm70_shflsync_idx_p:
[----:B------:R-:W-:Y:S01]  /*e200*/  MOV R69, 0x0 ;  /* 0x0000000000457802 */ /* 0x000fe20000000f00 */
[----:B------:R-:W-:Y:S04]  /*e210*/  WARPSYNC R71 ;  /* 0x0000004700007348 */ /* 0x000fe80003800000 */
[----:B------:R0:W1:Y:S01]  /*e220*/  SHFL.IDX PT, R71, R70, R72, R73 ;  /* 0x0000004846477389 */ /* 0x00006200000e0049 */
[----:B------:R-:W-:Y:S05]  /*e230*/  RET.REL.NODEC R68 `(_Z25selective_scan_bwd_kernelI32Selective_Scan_bwd_kernel_traitsILi128ELi16ELb1ELb0ELb0ELb1ELb1EN3c108BFloat16ENS1_7complexIfEEEEv12SSMParamsBwd) ;  /* 0xffff1dc044007950 */ /* 0x000fea0003c3ffff */
        .weak           $__internal_59_$__cuda_sm70_shflsync_up
        .type           $__internal_59_$__cuda_sm70_shflsync_up,@function
        .size           $__internal_59_$__cuda_sm70_shflsync_up,(.L_x_14491 - $__internal_59_$__cuda_sm70_shflsync_up)
$__internal_59_$__cuda_sm70_shflsync_up:
[----:B------:R-:W-:Y:S01]  /*e240*/  HFMA2.MMA R69, -RZ, RZ, 0, 0 ;  /* 0x00000000ff457435 */ /* 0x000fe200000001ff */
[----:B------:R-:W-:Y:S04]  /*e250*/  WARPSYNC R81 ;  /* 0x0000005100007348 */ /* 0x000fe80003800000 */
[----:B------:R0:W1:Y:S01]  /*e260*/  SHFL.UP PT, R71, R71, R76, R78 ;  /* 0x0400004c47477389 */ /* 0x00006200000e004e */
[----:B------:R-:W-:Y:S05]  /*e270*/  RET.REL.NODEC R68 `(_Z25selective_scan_bwd_kernelI32Selective_Scan_bwd_kernel_traitsILi128ELi16ELb1ELb0ELb0ELb1ELb1EN3c108BFloat16ENS1_7complexIfEEEEv12SSMParamsBwd) ;  /* 0xffff1d8044007950 */ /* 0x000fea0003c3ffff */
.L_x_2373:
        /* <DEDUP_REMOVED lines=16> */
.L_x_14491:


//--------------------- .text._Z25selective_scan_bwd_kernelI32Selective_Scan_bwd_kernel_traitsILi128ELi16ELb1ELb0ELb1ELb0ELb0EN3c108BFloat16ENS1_7complexIfEEEEv12SSMParamsBwd --------------------------
	.section	.text._Z25selective_scan_bwd_kernelI32Selective_Scan_bwd_kernel_traitsILi128ELi16ELb1ELb0ELb1ELb0ELb0EN3c108BFloat16ENS1_7complexIfEEEEv12SSMParamsBwd,"ax",@progbits
	.sectioninfo	@"SHI_REGISTERS=247"
	.align	128
        .global         _Z25selective_scan_bwd_kernelI32Selective_Scan_bwd_kernel_traitsILi128ELi16ELb1ELb0ELb1ELb0ELb0EN3c108BFloat16ENS1_7complexIfEEEEv12SSMParamsBwd
        .type           _Z25selective_scan_bwd_kernelI32Selective_Scan_bwd_kernel_traitsILi128ELi16ELb1ELb0ELb1ELb0ELb0EN3c108BFloat16ENS1_7complexIfEEEEv12SSMParamsBwd,@function
        .size           _Z25selective_scan_bwd_kernelI32Selective_Scan_bwd_kernel_traitsILi128ELi16ELb1ELb0ELb1ELb0ELb0EN3c108BFloat16ENS1_7complexIfEEEEv12SSMParamsBwd,(.L_x_14494 - _Z25selective_scan_bwd_kernelI32Selective_Scan_bwd_kernel_traitsILi128ELi16ELb1ELb0ELb1ELb0ELb0EN3c108BFloat16ENS1_7complexIfEEEEv12SSMParamsBwd)
        .other          _Z25selective_scan_bwd_kernelI32Selective_Scan_bwd_kernel_traitsILi128ELi16ELb1ELb0ELb1ELb0ELb0EN3c108BFloat16ENS1_7complexIfEEEEv12SSMParamsBwd,@"STO_CUDA_ENTRY STV_DEFAULT"
_Z25selective_scan_bwd_kernelI32Selective_Scan_bwd_kernel_traitsILi128ELi16ELb1ELb0ELb1ELb0ELb0EN3c108BFloat16ENS1_7complexIfEEEEv12SSMParamsBwd:
.text._Z25selective_scan_bwd_kernelI32Selective_Scan_bwd_kernel_traitsILi128ELi16ELb1ELb0ELb1ELb0ELb0EN3c108BFloat16ENS1_7complexIfEEEEv12SSMParamsBwd:
[----:B------:R-:W-:Y:S02]  /*0000*/  MOV R1, c[0x0][0x28] ;  /* 0x00000a0000017a02 */ /* 0x000fe40000000f00 */
[----:B------:R-:W0:Y:S01]  /*0010*/  S2UR UR17, SR_CTAID.Y ;  /* 0x00000000001179c3 */ /* 0x000e220000002600 */
[----:B------:R-:W-:Y:S02]  /*0020*/  ULDC.64 UR4, c[0x0][0x238] ;  /* 0x00008e0000047ab9 */ /* 0x000fe40000000a00 */
        /* <DEDUP_REMOVED lines=20> */
[----:B------:R-:W-:Y:S01]  /*0170*/  UMOV UR8, URZ ;  /* 0x0000003f00087c82 */ /* 0x000fe20008000000 */
[----:B------:R-:W-:Y:S01]  /*0180*/  MOV R3, UR5 ;  /* 0x0000000500037c02 */ /* 0x000fe20008000f00 */
[----:B------:R-:W0:Y:S01]  /*0190*/  R2UR UR29, R6 ;  /* 0x00000000061d73c2 */ /* 0x000e2200000e0000 */
[----:B------:R-:W-:Y:S01]  /*01a0*/  ULDC.64 UR4, c[0x0][0x260] ;  /* 0x0000980000047ab9 */ /* 0x000fe20000000a00 */
[----:B------:R-:W-:Y:S01]  /*01b0*/  MOV R5, UR7 ;  /* 0x0000000700057c02 */ /* 0x000fe20008000f00 */
[----:B------:R-:W-:-:S02]  /*01c0*/  UMOV UR9, URZ ;  /* 0x0000003f00097c82 */ /* 0x000fc40008000000 */
[----:B------:R2:W3:Y:S01]  /*01d0*/  @P0 LDG.E R3, [R2.64] ;  /* 0x0000001e02030981 */ /* 0x0004e2000c1e1900 */
[----:B------:R-:W-:Y:S02]  /*01e0*/  ULDC UR28, c[0x0][0x174] ;  /* 0x00005d00001c7ab9 */ /* 0x000fe40000000800 */
[----:B------:R-:W-:Y:S01]  /*01f0*/  ULDC.64 UR36, c[0x0][0x280] ;  /* 0x0000a00000247ab9 */ /* 0x000fe20000000a00 */
[----:B------:R-:W4:Y:S01]  /*0200*/  @P1 LDG.E R4, [R4.64] ;  /* 0x0000001e04041981 */ /* 0x000f22000c1e1900 */
[----:B------:R-:W-:Y:S01]  /*0210*/  UISETP.NE.U32.AND UP0, UPT, URZ, UR4, UPT ;  /* 0x000000043f00728c */ /* 0x000fe2000bf05070 */
[----:B------:R-:W-:Y:S01]  /*0220*/  HFMA2.MMA R105, -RZ, RZ, 0, 0 ;  /* 0x00000000ff697435 */ /* 0x000fe200000001ff */
[----:B-1----:R-:W-:Y:S01]  /*0230*/  USHF.R.S32.HI UR34, URZ, 0x1f, UR35 ;  /* 0x0000001f3f227899 */ /* 0x002fe20008011423 */
[----:B------:R-:W-:Y:S01]  /*0240*/  MOV R103, RZ ;  /* 0x000000ff00677202 */ /* 0x000fe20000000f00 */
[----:B------:R-:W-:Y:S02]  /*0250*/  UISETP.NE.AND.EX UP0, UPT, URZ, UR5, UPT, UP0 ;  /* 0x000000053f00728c */ /* 0x000fe4000bf05300 */
[----:B------:R-:W-:-:S02]  /*0260*/  UIMAD UR5, UR34, UR22, URZ ;  /* 0x00000016220572a4 */ /* 0x000fc4000f8e023f */
[----:B------:R-:W-:Y:S02]  /*0270*/  UIMAD.WIDE.U32 UR14, UR35, UR22, URZ ;  /* 0x00000016230e72a5 */ /* 0x000fe4000f8e003f */
[----:B------:R-:W-:Y:S02]  /*0280*/  UIMAD UR23, UR35, UR23, UR5 ;  /* 0x00000017231772a4 */ /* 0x000fe4000f8e0205 */
[----:B------:R-:W-:Y:S01]  /*0290*/  ULDC.64 UR6, c[0x0][0x1d0] ;  /* 0x0000740000067ab9 */ /* 0x000fe20000000a00 */
[----:B0-----:R-:W0:Y:S01]  /*02a0*/  I2F.RP R0, UR29 ;  /* 0x0000001d00007d06 */ /* 0x001e220008209400 */
[----:B------:R-:W-:Y:S02]  /*02b0*/  UIMAD UR4, UR34, UR6, URZ ;  /* 0x00000006220472a4 */ /* 0x000fe4000f8e023f */
[----:B------:R-:W-:Y:S02]  /*02c0*/  UIMAD.WIDE.U32 UR12, UR35, UR6, URZ ;  /* 0x00000006230c72a5 */ /* 0x000fe4000f8e003f */
[----:B------:R-:W-:-:S02]  /*02d0*/  UIMAD UR4, UR35, UR7, UR4 ;  /* 0x00000007230472a4 */ /* 0x000fc4000f8e0204 */
[----:B------:R-:W-:Y:S02]  /*02e0*/  UIMAD.WIDE.U32 UR10, UR35, UR24, URZ ;  /* 0x00000018230a72a5 */ /* 0x000fe4000f8e003f */
[----:B------:R-:W-:Y:S02]  /*02f0*/  ULDC.64 UR6, c[0x0][0x278] ;  /* 0x00009e0000067ab9 */ /* 0x000fe40000000a00 */
[----:B------:R-:W-:Y:S02]  /*0300*/  UIMAD UR24, UR34, UR24, URZ ;  /* 0x00000018221872a4 */ /* 0x000fe4000f8e023f */
[----:B------:R-:W-:Y:S02]  /*0310*/  UIMAD UR21, UR34, UR6, URZ ;  /* 0x00000006221572a4 */ /* 0x000fe4000f8e023f */
[----:B------:R-:W-:Y:S01]  /*0320*/  UIMAD UR24, UR35, UR25, UR24 ;  /* 0x00000019231872a4 */ /* 0x000fe2000f8e0218 */
[----:B0-----:R-:W2:Y:S01]  /*0330*/  MUFU.RCP R0, R0 ;  /* 0x0000000000007308 */ /* 0x001ea20000001000 */
[----:B------:R-:W-:-:S02]  /*0340*/  UIMAD.WIDE.U32 UR18, UR35, UR6, URZ ;  /* 0x00000006231272a5 */ /* 0x000fc4000f8e003f */
[----:B------:R-:W-:Y:S02]  /*0350*/  UIMAD UR21, UR35, UR7, UR21 ;  /* 0x00000007231572a4 */ /* 0x000fe4000f8e0215 */
[----:B------:R-:W-:Y:S02]  /*0360*/  UIADD3 UR13, UR13, UR4, URZ ;  /* 0x000000040d0d7290 */ /* 0x000fe4000fffe03f */
[----:B------:R-:W-:Y:S02]  /*0370*/  ULDC.64 UR6, c[0x0][0x328] ;  /* 0x0000ca0000067ab9 */ /* 0x000fe40000000a00 */
[----:B------:R-:W-:Y:S02]  /*0380*/  UISETP.NE.U32.AND UP1, UPT, URZ, UR6, UPT ;  /* 0x000000063f00728c */ /* 0x000fe4000bf25070 */
[----:B------:R-:W-:Y:S02]  /*0390*/  UMOV UR4, URZ ;  /* 0x0000003f00047c82 */ /* 0x000fe40008000000 */
[----:B------:R-:W-:-:S02]  /*03a0*/  UISETP.NE.AND.EX UP1, UPT, URZ, UR7, UPT, UP1 ;  /* 0x000000073f00728c */ /* 0x000fc4000bf25310 */
[----:B------:R-:W-:Y:S01]  /*03b0*/  UISETP.NE.U32.AND UP2, UPT, URZ, UR26, UPT ;  /* 0x0000001a3f00728c */ /* 0x000fe2000bf45070 */
[----:B--2---:R-:W-:Y:S01]  /*03c0*/  IADD3 R2, R0, 0xffffffe, RZ ;  /* 0x0ffffffe00027810 */ /* 0x004fe20007ffe0ff */
[----:B------:R-:W-:Y:S01]  /*03d0*/  UIADD3 UR15, UR15, UR23, URZ ;  /* 0x000000170f0f7290 */ /* 0x000fe2000fffe03f */
[----:B------:R-:W-:Y:S01]  /*03e0*/  IABS R0, UR17 ;  /* 0x0000001100007c13 */ /* 0x000fe20008000000 */
[----:B------:R-:W-:Y:S02]  /*03f0*/  UISETP.NE.AND.EX UP2, UPT, URZ, UR27, UPT, UP2 ;  /* 0x0000001b3f00728c */ /* 0x000fe4000bf45320 */
[----:B------:R-:W-:Y:S01]  /*0400*/  ULDC UR33, c[0x0][0x178] ;  /* 0x00005e0000217ab9 */ /* 0x000fe20000000800 */
[----:B------:R-:W0:Y:S01]  /*0410*/  F2I.FTZ.U32.TRUNC.NTZ R2, R2 ;  /* 0x0000000200027305 */ /* 0x000e22000021f000 */
[----:B------:R-:W1:Y:S01]  /*0420*/  R2UR UR22, R0 ;  /* 0x00000000001673c2 */ /* 0x000e6200000e0000 */
[----:B------:R-:W-:Y:S02]  /*0430*/  @UP1 ULEA UR8, UP3, UR17, UR6, 0x2 ;  /* 0x0000000611081291 */ /* 0x000fe4000f86103f */
[----:B------:R-:W-:-:S02]  /*0440*/  UIADD3 UR11, UR11, UR24, URZ ;  /* 0x000000180b0b7290 */ /* 0x000fc4000fffe03f */
[----:B------:R-:W-:Y:S02]  /*0450*/  @UP1 ULEA.HI.X UR9, UR17, UR7, UR16, 0x2, UP3 ;  /* 0x0000000711091291 */ /* 0x000fe400098f1410 */
[----:B------:R-:W-:Y:S02]  /*0460*/  UMOV UR6, URZ ;  /* 0x0000003f00067c82 */ /* 0x000fe40008000000 */
[----:B------:R-:W-:Y:S02]  /*0470*/  @UP2 ULEA UR6, UP1, UR17, UR26, 0x2 ;  /* 0x0000001a11062291 */ /* 0x000fe4000f82103f */
[----:B------:R-:W-:Y:S02]  /*0480*/  UMOV UR7, URZ ;  /* 0x0000003f00077c82 */ /* 0x000fe40008000000 */
[----:B------:R-:W-:Y:S01]  /*0490*/  @UP2 ULEA.HI.X UR7, UR17, UR27, UR16, 0x2, UP1 ;  /* 0x0000001b11072291 */ /* 0x000fe200088f1410 */
[----:B0-----:R-:W0:Y:S02]  /*04a0*/  R2UR UR5, R2 ;  /* 0x00000000020573c2 */ /* 0x001e2400000e0000 */
[----:B------:R-:W-:-:S02]  /*04b0*/  ULDC.64 UR26, c[0x0][0x1d8] ;  /* 0x00007600001a7ab9 */ /* 0x000fc40000000a00 */
[----:B------:R-:W-:Y:S02]  /*04c0*/  UIMAD UR20, UR16, UR26, URZ ;  /* 0x0000001a101472a4 */ /* 0x000fe4000f8e023f */
[----:B------:R-:W-:Y:S02]  /*04d0*/  UIMAD.WIDE.U32 UR12, UR17, UR26, UR12 ;  /* 0x0000001a110c72a5 */ /* 0x000fe4000f8e000c */
[----:B------:R-:W-:-:S03]  /*04e0*/  UIMAD UR20, UR17, UR27, UR20 ;  /* 0x0000001b111472a4 */ /* 0x000fc6000f8e0214 */
[----:B------:R-:W-:Y:S02]  /*04f0*/  ULDC.64 UR26, c[0x0][0x1e8] ;  /* 0x00007a00001a7ab9 */ /* 0x000fe40000000a00 */
[----:B------:R-:W-:Y:S02]  /*0500*/  UIMAD UR23, UR16, UR26, URZ ;  /* 0x0000001a101772a4 */ /* 0x000fe4000f8e023f */
[----:B------:R-:W-:Y:S02]  /*0510*/  UIMAD.WIDE.U32 UR14, UR17, UR26, UR14 ;  /* 0x0000001a110e72a5 */ /* 0x000fe4000f8e000e */
[----:B------:R-:W-:Y:S02]  /*0520*/  UIMAD UR27, UR17, UR27, UR23 ;  /* 0x0000001b111b72a4 */ /* 0x000fe4000f8e0217 */
[----:B0-----:R-:W-:-:S04]  /*0530*/  UIADD3 UR25, URZ, -UR5, URZ ;  /* 0x800000053f197290 */ /* 0x001fc8000fffe03f */
[----:B------:R-:W-:-:S04]  /*0540*/  UIMAD UR25, UR25, UR29, URZ ;  /* 0x0000001d191972a4 */ /* 0x000fc8000f8e023f */
[----:B------:R-:W-:-:S04]  /*0550*/  UIMAD.WIDE.U32 UR4, UR5, UR25, UR4 ;  /* 0x00000019050472a5 */ /* 0x000fc8000f8e0004 */
[----:B-1----:R-:W-:-:S07]  /*0560*/  UIMAD.WIDE.U32 UR4, UR5, UR22, URZ ;  /* 0x00000016050472a5 */ /* 0x002fce000f8e003f */
[----:B------:R-:W-:Y:S02]  /*0570*/  UMOV UR25, UR5 ;  /* 0x0000000500197c82 */ /* 0x000fe40008000000 */
[----:B------:R-:W-:Y:S02]  /*0580*/  UIADD3 UR4, -UR25, URZ, URZ ;  /* 0x0000003f19047290 */ /* 0x000fe4000fffe13f */
[----:B------:R-:W-:Y:S02]  /*0590*/  UIADD3 UR5, UR19, UR21, URZ ;  /* 0x0000001513057290 */ /* 0x000fe4000fffe03f */
[----:B------:R-:W-:Y:S02]  /*05a0*/  UIMAD UR22, UR29, UR4, UR22 ;  /* 0x000000041d1672a4 */ /* 0x000fe4000f8e0216 */
[----:B------:R-:W-:Y:S02]  /*05b0*/  ULEA UR19, UR28, 0xfffff800, 0xb ;  /* 0xfffff8001c137891 */ /* 0x000fe4000f8e583f */
[----:B------:R-:W-:-:S02]  /*05c0*/  UISETP.GT.U32.AND UP1, UPT, UR29, UR22, UPT ;  /* 0x000000161d00728c */ /* 0x000fc4000bf24070 */
[----:B------:R-:W-:Y:S02]  /*05d0*/  UIMAD UR4, UR16, UR36, URZ ;  /* 0x00000024100472a4 */ /* 0x000fe4000f8e023f */
[----:B------:R-:W-:Y:S02]  /*05e0*/  USHF.R.S32.HI UR26, URZ, 0x1f, UR19 ;  /* 0x0000001f3f1a7899 */ /* 0x000fe40008011413 */
[----:B------:R-:W-:Y:S02]  /*05f0*/  UIADD3 UR21, UP2, UR19, UR12, URZ ;  /* 0x0000000c13157290 */ /* 0x000fe4000ff5e03f */
[----:B------:R-:W-:Y:S02]  /*0600*/  UIMAD UR32, UR17, UR37, UR4 ;  /* 0x00000025112072a4 */ /* 0x000fe4000f8e0204 */
[----:B------:R-:W-:Y:S02]  /*0610*/  UIADD3.X UR12, UR26, UR13, UR20, UP2, !UPT ;  /* 0x0000000d1a0c7290 */ /* 0x000fe400097fe414 */
[----:B------:R-:W-:-:S02]  /*0620*/  @!UP1 UIADD3 UR22, UR22, -UR29, URZ ;  /* 0x8000001d16169290 */ /* 0x000fc4000fffe03f */
[----:B------:R-:W-:Y:S02]  /*0630*/  UMOV UR4, UR18 ;  /* 0x0000001200047c82 */ /* 0x000fe40008000000 */
[----:B------:R-:W-:Y:S02]  /*0640*/  UISETP.GE.U32.AND UP2, UPT, UR22, UR29, UPT ;  /* 0x0000001d1600728c */ /* 0x000fe4000bf46070 */
[----:B------:R-:W-:Y:S02]  /*0650*/  UIMAD.WIDE.U32 UR4, UR17, UR36, UR4 ;  /* 0x00000024110472a5 */ /* 0x000fe4000f8e0004 */
[----:B------:R-:W-:Y:S02]  /*0660*/  ULOP3.LUT UR18, UR17, UR33, URZ, 0x3c, !UPT ;  /* 0x0000002111127292 */ /* 0x000fe4000f8e3c3f */
[----:B------:R-:W-:Y:S02]  /*0670*/  ULDC.64 UR36, c[0x0][0x240] ;  /* 0x0000900000247ab9 */ /* 0x000fe40000000a00 */
[----:B------:R-:W-:-:S02]  /*0680*/  ULEA UR20, UP3, UR21, UR36, 0x1 ;  /* 0x0000002415147291 */ /* 0x000fc4000f86083f */
[----:B------:R-:W-:Y:S02]  /*0690*/  @!UP1 UIADD3 UR25, UR25, 0x1, URZ ;  /* 0x0000000119199890 */ /* 0x000fe4000fffe03f */
[----:B------:R-:W-:Y:S02]  /*06a0*/  ULEA.HI.X UR21, UR21, UR37, UR12, 0x1, UP3 ;  /* 0x0000002515157291 */ /* 0x000fe400098f0c0c */
[----:B------:R-:W-:Y:S02]  /*06b0*/  UISETP.GE.AND UP3, UPT, UR18, URZ, UPT ;  /* 0x0000003f1200728c */ /* 0x000fe4000bf66270 */
[----:B------:R-:W-:Y:S02]  /*06c0*/  UISETP.NE.AND UP1, UPT, URZ, UR33, UPT ;  /* 0x000000213f00728c */ /* 0x000fe4000bf25270 */
[----:B------:R-:W-:Y:S02]  /*06d0*/  @UP2 UIADD3 UR25, UR25, 0x1, URZ ;  /* 0x0000000119192890 */ /* 0x000fe4000fffe03f */
[----:B------:R-:W-:-:S02]  /*06e0*/  UIADD3 UR23, UP4, UR19, UR14, URZ ;  /* 0x0000000e13177290 */ /* 0x000fc4000ff9e03f */
[----:B------:R-:W-:Y:S02]  /*06f0*/  ULDC.64 UR12, c[0x0][0x248] ;  /* 0x00009200000c7ab9 */ /* 0x000fe40000000a00 */
[----:B------:R-:W-:Y:S02]  /*0700*/  UIADD3.X UR14, UR26, UR15, UR27, UP4, !UPT ;  /* 0x0000000f1a0e7290 */ /* 0x000fe4000a7fe41b */
[----:B------:R-:W-:Y:S02]  /*0710*/  UMOV UR18, UR25 ;  /* 0x0000001900127c82 */ /* 0x000fe40008000000 */
[----:B------:R-:W-:Y:S02]  /*0720*/  ULEA UR22, UP4, UR23, UR12, 0x1 ;  /* 0x0000000c17167291 */ /* 0x000fe4000f88083f */
[----:B------:R-:W-:Y:S02]  /*0730*/  @!UP3 UIADD3 UR18, -UR18, URZ, URZ ;  /* 0x0000003f1212b290 */ /* 0x000fe4000fffe13f */
[----:B------:R-:W-:-:S02]  /*0740*/  @!UP1 ULOP3.LUT UR18, URZ, UR33, URZ, 0x33, !UPT ;  /* 0x000000213f129292 */ /* 0x000fc4000f8e333f */
[----:B------:R-:W-:Y:S02]  /*0750*/  UIADD3 UR19, UP2, UR19, UR4, URZ ;  /* 0x0000000413137290 */ /* 0x000fe4000ff5e03f */
[----:B------:R-:W-:Y:S02]  /*0760*/  ULEA.HI.X UR23, UR23, UR13, UR14, 0x1, UP4 ;  /* 0x0000000d17177291 */ /* 0x000fe4000a0f0c0e */
[----:B------:R-:W-:Y:S02]  /*0770*/  USHF.R.S32.HI UR36, URZ, 0x1f, UR18 ;  /* 0x0000001f3f247899 */ /* 0x000fe40008011412 */
[----:B------:R-:W-:Y:S02]  /*0780*/  ULDC.64 UR12, c[0x0][0x308] ;  /* 0x0000c200000c7ab9 */ /* 0x000fe40000000a00 */
[----:B------:R-:W-:Y:S02]  /*0790*/  UIADD3.X UR25, UR26, UR5, UR32, UP2, !UPT ;  /* 0x000000051a197290 */ /* 0x000fe400097fe420 */
[----:B------:R-:W-:-:S02]  /*07a0*/  ULEA UR24, UP1, UR19, UR12, 0x1 ;  /* 0x0000000c13187291 */ /* 0x000fc4000f82083f */
[----:B------:R-:W-:Y:S02]  /*07b0*/  ULDC.64 UR14, c[0x0][0x1c8] ;  /* 0x00007200000e7ab9 */ /* 0x000fe40000000a00 */
[----:B------:R-:W-:Y:S02]  /*07c0*/  UIMAD UR4, UR36, UR14, URZ ;  /* 0x0000000e240472a4 */ /* 0x000fe4000f8e023f */
[----:B------:R-:W-:Y:S02]  /*07d0*/  ULEA.HI.X UR25, UR19, UR13, UR25, 0x1, UP1 ;  /* 0x0000000d13197291 */ /* 0x000fe400088f0c19 */
[----:B------:R-:W-:Y:S02]  /*07e0*/  UIMAD.WIDE.U32 UR12, UR18, UR14, UR10 ;  /* 0x0000000e120c72a5 */ /* 0x000fe4000f8e000a */
[----:B------:R-:W-:Y:S02]  /*07f0*/  ULEA UR14, UR28, 0xfffff000, 0xc ;  /* 0xfffff0001c0e7891 */ /* 0x000fe4000f8e603f */
[----:B------:R-:W-:-:S02]  /*0800*/  UIMAD UR15, UR18, UR15, UR4 ;  /* 0x0000000f120f72a4 */ /* 0x000fc4000f8e0204 */
[----:B------:R-:W-:Y:S02]  /*0810*/  UIADD3 UR27, UP1, UR14, UR12, URZ ;  /* 0x0000000c0e1b7290 */ /* 0x000fe4000ff3e03f */
[----:B------:R-:W-:Y:S02]  /*0820*/  UIADD3 UR15, UR13, UR15, URZ ;  /* 0x0000000f0d0f7290 */ /* 0x000fe4000fffe03f */
[----:B------:R-:W-:Y:S02]  /*0830*/  ULDC.64 UR10, c[0x0][0x230] ;  /* 0x00008c00000a7ab9 */ /* 0x000fe40000000a00 */
[----:B------:R-:W-:Y:S02]  /*0840*/  ULDC UR19, c[0x0][0x164] ;  /* 0x0000590000137ab9 */ /* 0x000fe40000000800 */
[----:B------:R-:W-:Y:S02]  /*0850*/  ULEA UR26, UP2, UR27, UR10, 0x1 ;  /* 0x0000000a1b1a7291 */ /* 0x000fe4000f84083f */
[----:B------:R-:W-:-:S02]  /*0860*/  ULEA.HI.X.SX32 UR14, UR14, UR15, 0x1, UP1 ;  /* 0x0000000f0e0e7291 */ /* 0x000fc400088f0e3f */
[----:B------:R-:W-:Y:S02]  /*0870*/  @UP0 UIMAD UR10, UR35, UR19, UR17 ;  /* 0x00000013230a02a4 */ /* 0x000fe4000f8e0211 */
[----:B------:R-:W-:Y:S02]  /*0880*/  UISETP.GE.AND UP1, UPT, UR28, 0x1, UPT ;  /* 0x000000011c00788c */ /* 0x000fe4000bf26270 */
[----:B------:R-:W-:Y:S02]  /*0890*/  UMOV UR4, URZ ;  /* 0x0000003f00047c82 */ /* 0x000fe40008000000 */
[----:B------:R-:W-:Y:S02]  /*08a0*/  @UP0 UIMAD UR12, UR10, UR28, URZ ;  /* 0x0000001c0a0c02a4 */ /* 0x000fe4000f8e023f */
[----:B------:R-:W-:Y:S02]  /*08b0*/  ULDC UR13, c[0x0][0x16c] ;  /* 0x00005b00000d7ab9 */ /* 0x000fe40000000800 */
[----:B------:R-:W-:-:S02]  /*08c0*/  @UP0 UIMAD UR12, UR12, UR13, URZ ;  /* 0x0000000d0c0c02a4 */ /* 0x000fc4000f8e023f */
[----:B------:R-:W-:Y:S02]  /*08d0*/  ULEA.HI.X UR27, UR27, UR11, UR14, 0x1, UP2 ;  /* 0x0000000b1b1b7291 */ /* 0x000fe400090f0c0e */
[----:B------:R-:W-:Y:S02]  /*08e0*/  @UP0 UMOV UR13, 0x10 ;  /* 0x00000010000d0882 */ /* 0x000fe40000000000 */
[----:B------:R-:W-:Y:S02]  /*08f0*/  ULDC.64 UR10, c[0x0][0x260] ;  /* 0x00009800000a7ab9 */ /* 0x000fe40000000a00 */
[----:B------:R-:W-:Y:S02]  /*0900*/  @UP0 UIMAD.WIDE UR10, UR12, UR13, UR10 ;  /* 0x0000000d0c0a02a5 */ /* 0x000fe4000f8e020a */
[----:B------:R-:W-:Y:S02]  /*0910*/  UMOV UR5, URZ ;  /* 0x0000003f00057c82 */ /* 0x000fe40008000000 */
[----:B------:R-:W-:-:S02]  /*0920*/  UMOV UR12, UR8 ;  /* 0x00000008000c7c82 */ /* 0x000fc40008000000 */
[----:B------:R-:W-:Y:S02]  /*0930*/  UMOV UR13, UR9 ;  /* 0x00000009000d7c82 */ /* 0x000fe40008000000 */
[----:B------:R-:W-:Y:S02]  /*0940*/  UMOV UR14, UR6 ;  /* 0x00000006000e7c82 */ /* 0x000fe40008000000 */
[----:B------:R-:W-:Y:S02]  /*0950*/  UMOV UR15, UR7 ;  /* 0x00000007000f7c82 */ /* 0x000fe40008000000 */
[----:B------:R-:W-:Y:S02]  /*0960*/  @!UP0 UMOV UR10, URZ ;  /* 0x0000003f000a8c82 */ /* 0x000fe40008000000 */
[----:B------:R-:W-:Y:S01]  /*0970*/  @!UP0 UMOV UR11, URZ ;  /* 0x0000003f000b8c82 */ /* 0x000fe20008000000 */
[----:B---3--:R0:W1:Y:S01]  /*0980*/  @P0 R2UR UR4, R3 ;  /* 0x00000000030403c2 */ /* 0x00806200000e0000 */
[----:B------:R-:W-:-:S07]  /*0990*/  PLOP3.LUT P0, PT, PT, PT, UP1, 0x80, 0x0 ;  /* 0x000000000000781c */ /* 0x000fce0003f0f018 */
[----:B----4-:R0:W2:Y:S06]  /*09a0*/  @P1 R2UR UR5, R4 ;  /* 0x00000000040513c2 */ /* 0x0100ac00000e0000 */
[----:B------:R-:W-:Y:S05]  /*09b0*/  @!P0 BRA `(.L_x_2374) ;  /* 0x0000a2a000008947 */ /* 0x000fea0003800000 */
[----:B------:R-:W3:Y:S01]  /*09c0*/  S2R R99, SR_TID.X ;  /* 0x0000000000637919 */ /* 0x000ee20000002100 */
[----:B------:R-:W-:Y:S01]  /*09d0*/  MOV R103, RZ ;  /* 0x000000ff00677202 */ /* 0x000fe20000000f00 */
[----:B------:R-:W-:Y:S01]  /*09e0*/  ULDC UR19, c[0x0][0x174] ;  /* 0x00005d0000137ab9 */ /* 0x000fe20000000800 */
[----:B------:R-:W-:Y:S01]  /*09f0*/  MOV R105, RZ ;  /* 0x000000ff00697202 */ /* 0x000fe20000000f00 */
[----:B------:R-:W4:Y:S01]  /*0a00*/  S2R R98, SR_LANEID ;  /* 0x0000000000627919 */ /* 0x000f220000000000 */
[----:B------:R-:W-:Y:S01]  /*0a10*/  UMOV UR6, URZ ;  /* 0x0000003f00067c82 */ /* 0x000fe20008000000 */
[----:B---3--:R-:W-:-:S04]  /*0a20*/  SHF.R.S32.HI R0, RZ, 0x1f, R99 ;  /* 0x0000001fff007819 */ /* 0x008fc80000011463 */
[----:B------:R-:W-:-:S04]  /*0a30*/  LEA.HI R0, R0, R99, RZ, 0x5 ;  /* 0x0000006300007211 */ /* 0x000fc800078f28ff */
[----:B----4-:R-:W-:Y:S02]  /*0a40*/  SHF.R.S32.HI R97, RZ, 0x5, R0 ;  /* 0x00000005ff617819 */ /* 0x010fe40000011400 */
.L_x_2478:
[----:B------:R-:W-:Y:S01]  /*0a50*/  BAR.SYNC.DEFER_BLOCKING 0x0 ;  /* 0x0000000000007b1d */ /* 0x000fe20000010000 */
[----:B------:R-:W-:Y:S02]  /*0a60*/  SHF.L.U32 R0, R99, 0x1, RZ ;  /* 0x0000000163007819 */ /* 0x000fe400000006ff */
[----:B------:R-:W-:Y:S02]  /*0a70*/  MOV R2, UR20 ;  /* 0x0000001400027c02 */ /* 0x000fe40008000f00 */
[----:B------:R-:W-:Y:S02]  /*0a80*/  LOP3.LUT R0, R0, 0xffffffc0, RZ, 0xc0, !PT ;  /* 0xffffffc000007812 */ /* 0x000fe400078ec0ff */
[----:B0-----:R-:W-:Y:S02]  /*0a90*/  MOV R3, UR21 ;  /* 0x0000001500037c02 */ /* 0x001fe40008000f00 */
[----:B------:R-:W-:-:S05]  /*0aa0*/  LOP3.LUT R5, R0, 0x1f, R99, 0xf8, !PT ;  /* 0x0000001f00057812 */ /* 0x000fca00078ef863 */
[----:B------:R-:W-:-:S05]  /*0ab0*/  IMAD.WIDE R2, R5, 0x10, R2 ;  /* 0x0000001005027825 */ /* 0x000fca00078e0202 */
[----:B------:R-:W3:Y:S04]  /*0ac0*/  LDG.E.128 R12, [R2.64] ;  /* 0x0000001e020c7981 */ /* 0x000ee8000c1e1d00 */
[----:B------:R-:W4:Y:S01]  /*0ad0*/  LDG.E.128 R16, [R2.64+0x200] ;  /* 0x0002001e02107981 */ /* 0x000f22000c1e1d00 */
[-C--:B------:R-:W-:Y:S02]  /*0ae0*/  IADD3 R21, R0, R98.reuse, RZ ;  /* 0x0000006200157210 */ /* 0x080fe40007ffe0ff */
[----:B------:R-:W-:Y:S02]  /*0af0*/  MOV R8, UR22 ;  /* 0x0000001600087c02 */ /* 0x000fe40008000f00 */
[----:B------:R-:W-:Y:S02]  /*0b00*/  IADD3 R0, R21, R98, RZ ;  /* 0x0000006215007210 */ /* 0x000fe40007ffe0ff */
[----:B------:R-:W-:-:S05]  /*0b10*/  MOV R9, UR23 ;  /* 0x0000001700097c02 */ /* 0x000fca0008000f00 */
[----:B------:R-:W-:Y:S01]  /*0b20*/  IMAD.WIDE R8, R5, 0x10, R8 ;  /* 0x0000001005087825 */ /* 0x000fe200078e0208 */
[----:B---3--:R-:W-:Y:S04]  /*0b30*/  STS.128 [R21.X16], R12 ;  /* 0x0000000c15007388 */ /* 0x008fe8000000cc00 */
[----:B----4-:R0:W-:Y:S01]  /*0b40*/  STS.128 [R21.X16+0x200], R16 ;  /* 0x0002001015007388 */ /* 0x0101e2000000cc00 */
[----:B------:R-:W-:-:S06]  /*0b50*/  NOP ;  /* 0x0000000000007918 */ /* 0x000fcc0000000000 */
[----:B------:R-:W-:Y:S04]  /*0b60*/  LDS.128 R60, [R0.X16] ;  /* 0x00000000003c7984 */ /* 0x000fe8000000cc00 */
[----:B------:R-:W-:Y:S04]  /*0b70*/  LDS.128 R64, [R0.X16+0x10] ;  /* 0x0000100000407984 */ /* 0x000fe8000000cc00 */
[----:B------:R-:W-:Y:S06]  /*0b80*/  BAR.SYNC.DEFER_BLOCKING 0x0 ;  /* 0x0000000000007b1d */ /* 0x000fec0000010000 */
[----:B------:R-:W3:Y:S04]  /*0b90*/  LDG.E.128 R24, [R8.64] ;  /* 0x0000001e08187981 */ /* 0x000ee8000c1e1d00 */
[----:B------:R-:W4:Y:S01]  /*0ba0*/  LDG.E.128 R28, [R8.64+0x200] ;  /* 0x0002001e081c7981 */ /* 0x000f22000c1e1d00 */
[----:B------:R-:W-:-:S02]  /*0bb0*/  MOV R2, UR24 ;  /* 0x0000001800027c02 */ /* 0x000fc40008000f00 */
[----:B------:R-:W-:-:S05]  /*0bc0*/  MOV R3, UR25 ;  /* 0x0000001900037c02 */ /* 0x000fca0008000f00 */
[----:B------:R-:W-:Y:S01]  /*0bd0*/  IMAD.WIDE R2, R5, 0x10, R2 ;  /* 0x0000001005027825 */ /* 0x000fe200078e0202 */
[----:B---3--:R-:W-:Y:S04]  /*0be0*/  STS.128 [R21.X16], R24 ;  /* 0x0000001815007388 */ /* 0x008fe8000000cc00 */
[----:B----4-:R-:W-:Y:S01]  /*0bf0*/  STS.128 [R21.X16+0x200], R28 ;  /* 0x0002001c15007388 */ /* 0x010fe2000000cc00 */
[----:B------:R-:W-:-:S06]  /*0c00*/  NOP ;  /* 0x0000000000007918 */ /* 0x000fcc0000000000 */
[----:B------:R-:W3:Y:S04]  /*0c10*/  LDS.128 R12, [R0.X16] ;  /* 0x00000000000c7984 */ /* 0x000ee8000000cc00 */
[----:B------:R-:W4:Y:S04]  /*0c20*/  LDS.128 R4, [R0.X16+0x10] ;  /* 0x0000100000047984 */ /* 0x000f28000000cc00 */
[----:B------:R-:W-:Y:S06]  /*0c30*/  BAR.SYNC.DEFER_BLOCKING 0x0 ;  /* 0x0000000000007b1d */ /* 0x000fec0000010000 */
[----:B0-----:R-:W5:Y:S04]  /*0c40*/  LDG.E.128 R16, [R2.64] ;  /* 0x0000001e02107981 */ /* 0x001f68000c1e1d00 */
[----:B--2---:R-:W2:Y:S01]  /*0c50*/  LDG.E.128 R32, [R2.64+0x200] ;  /* 0x0002001e02207981 */ /* 0x004ea2000c1e1d00 */
[----:B------:R-:W-:-:S02]  /*0c60*/  ISETP.LT.AND P0, PT, RZ, c[0x0][0x16c], PT ;  /* 0x00005b00ff007a0c */ /* 0x000fc40003f01270 */
[--C-:B---3--:R-:W-:Y:S02]  /*0c70*/  PRMT R48, RZ, 0x5410, R12.reuse ;  /* 0x00005410ff307816 */ /* 0x108fe4000000000c */
[----:B------:R-:W-:Y:S02]  /*0c80*/  PRMT R47, RZ, 0x7610, R12 ;  /* 0x00007610ff2f7816 */ /* 0x000fe4000000000c */
[--C-:B------:R-:W-:Y:S01]  /*0c90*/  PRMT R46, RZ, 0x5410, R13.reuse ;  /* 0x00005410ff2e7816 */ /* 0x100fe2000000000d */
[----:B------:R-:W-:Y:S01]  /*0ca0*/  FADD.FTZ R48, R48, UR5 ;  /* 0x0000000530307e21 */ /* 0x000fe20008010000 */
[----:B------:R-:W-:Y:S01]  /*0cb0*/  PRMT R45, RZ, 0x7610, R13 ;  /* 0x00007610ff2d7816 */ /* 0x000fe2000000000d */
[----:B------:R-:W-:Y:S01]  /*0cc0*/  FADD.FTZ R47, R47, UR5 ;  /* 0x000000052f2f7e21 */ /* 0x000fe20008010000 */
        /* <DEDUP_REMOVED lines=8> */
[--C-:B----4-:R-:W-:Y:S01]  /*0d50*/  PRMT R40, RZ, 0x5410, R4.reuse ;  /* 0x00005410ff287816 */ /* 0x110fe20000000004 */
[----:B------:R-:W-:Y:S01]  /*0d60*/  FADD.FTZ R42, R42, UR5 ;  /* 0x000000052a2a7e21 */ /* 0x000fe20008010000 */
[----:B------:R-:W-:Y:S01]  /*0d70*/  PRMT R39, RZ, 0x7610, R4 ;  /* 0x00007610ff277816 */ /* 0x000fe20000000004 */
[----:B------:R-:W-:Y:S01]  /*0d80*/  FADD.FTZ R41, R41, UR5 ;  /* 0x0000000529297e21 */ /* 0x000fe20008010000 */
[--C-:B------:R-:W-:Y:S01]  /*0d90*/  PRMT R38, RZ, 0x5410, R5.reuse ;  /* 0x00005410ff267816 */ /* 0x100fe20000000005 */
[----:B------:R-:W-:Y:S01]  /*0da0*/  FADD.FTZ R40, R40, UR5 ;  /* 0x0000000528287e21 */ /* 0x000fe20008010000 */
[----:B------:R-:W-:Y:S01]  /*0db0*/  PRMT R37, RZ, 0x7610, R5 ;  /* 0x00007610ff257816 */ /* 0x000fe20000000005 */
[----:B------:R-:W-:Y:S01]  /*0dc0*/  FADD.FTZ R39, R39, UR5 ;  /* 0x0000000527277e21 */ /* 0x000fe20008010000 */
[----:B------:R-:W-:Y:S01]  /*0dd0*/  PRMT R36, RZ, 0x5410, R6 ;  /* 0x00005410ff247816 */ /* 0x000fe20000000006 */
[----:B------:R-:W-:-:S02]  /*0de0*/  FADD.FTZ R38, R38, UR5 ;  /* 0x0000000526267e21 */ /* 0x000fc40008010000 */
[----:B------:R-:W-:Y:S02]  /*0df0*/  FADD.FTZ R37, R37, UR5 ;  /* 0x0000000525257e21 */ /* 0x000fe40008010000 */
[----:B------:R-:W-:Y:S01]  /*0e00*/  FADD.FTZ R36, R36, UR5 ;  /* 0x0000000524247e21 */ /* 0x000fe20008010000 */
[----:B-----5:R-:W-:Y:S04]  /*0e10*/  STS.128 [R21.X16], R16 ;  /* 0x0000001015007388 */ /* 0x020fe8000000cc00 */
[----:B--2---:R0:W-:Y:S01]  /*0e20*/  STS.128 [R21.X16+0x200], R32 ;  /* 0x0002002015007388 */ /* 0x0041e2000000cc00 */
[----:B------:R-:W-:-:S06]  /*0e30*/  NOP ;  /* 0x0000000000007918 */ /* 0x000fcc0000000000 */
[----:B------:R-:W2:Y:S04]  /*0e40*/  LDS.128 R24, [R0.X16] ;  /* 0x0000000000187984 */ /* 0x000ea8000000cc00 */
[----:B------:R3:W4:Y:S01]  /*0e50*/  LDS.128 R8, [R0.X16+0x10] ;  /* 0x0000100000087984 */ /* 0x000722000000cc00 */
[----:B0-----:R-:W-:Y:S02]  /*0e60*/  PRMT R35, RZ, 0x7610, R6 ;  /* 0x00007610ff237816 */ /* 0x001fe40000000006 */
[--C-:B------:R-:W-:Y:S02]  /*0e70*/  PRMT R34, RZ, 0x5410, R7.reuse ;  /* 0x00005410ff227816 */ /* 0x100fe40000000007 */
[----:B---3--:R-:W-:Y:S01]  /*0e80*/  PRMT R0, RZ, 0x5410, R60 ;  /* 0x00005410ff007816 */ /* 0x008fe2000000003c */
[----:B------:R-:W-:Y:S01]  /*0e90*/  FADD.FTZ R35, R35, UR5 ;  /* 0x0000000523237e21 */ /* 0x000fe20008010000 */
[----:B------:R-:W-:Y:S01]  /*0ea0*/  PRMT R32, RZ, 0x7610, R7 ;  /* 0x00007610ff207816 */ /* 0x000fe20000000007 */
[----:B------:R-:W-:-:S04]  /*0eb0*/  FADD.FTZ R34, R34, UR5 ;  /* 0x0000000522227e21 */ /* 0x000fc80008010000 */
[----:B------:R-:W-:Y:S01]  /*0ec0*/  FADD.FTZ R32, R32, UR5 ;  /* 0x0000000520207e21 */ /* 0x000fe20008010000 */
[--C-:B--2---:R-:W-:Y:S02]  /*0ed0*/  PRMT R96, RZ, 0x5410, R24.reuse ;  /* 0x00005410ff607816 */ /* 0x104fe40000000018 */
[----:B------:R-:W-:Y:S02]  /*0ee0*/  PRMT R95, RZ, 0x7610, R24 ;  /* 0x00007610ff5f7816 */ /* 0x000fe40000000018 */
[----:B------:R-:W-:Y:S01]  /*0ef0*/  PRMT R94, RZ, 0x5410, R25 ;  /* 0x00005410ff5e7816 */ /* 0x000fe20000000019 */
[C---:B------:R-:W-:Y:S01]  /*0f00*/  FFMA.FTZ R20, R96.reuse, R0, R105 ;  /* 0x0000000060147223 */ /* 0x040fe20000010069 */
[----:B------:R-:W-:Y:S01]  /*0f10*/  PRMT R0, RZ, 0x7610, R60 ;  /* 0x00007610ff007816 */ /* 0x000fe2000000003c */
[----:B-1----:R-:W-:Y:S01]  /*0f20*/  FMUL.FTZ R33, R96, UR4 ;  /* 0x0000000460217c20 */ /* 0x002fe20008410000 */
[----:B------:R-:W-:Y:S01]  /*0f30*/  PRMT R93, RZ, 0x7610, R25 ;  /* 0x00007610ff5d7816 */ /* 0x000fe20000000019 */
[C---:B------:R-:W-:Y:S01]  /*0f40*/  FMUL.FTZ R30, R95.reuse, UR4 ;  /* 0x000000045f1e7c20 */ /* 0x040fe20008410000 */
[----:B------:R-:W-:Y:S01]  /*0f50*/  PRMT R92, RZ, 0x5410, R26 ;  /* 0x00005410ff5c7816 */ /* 0x000fe2000000001a */
[----:B------:R-:W-:Y:S01]  /*0f60*/  FFMA.FTZ R3, R95, R0, R20 ;  /* 0x000000005f037223 */ /* 0x000fe20000010014 */
[----:B------:R-:W-:Y:S01]  /*0f70*/  PRMT R0, RZ, 0x5410, R61 ;  /* 0x00005410ff007816 */ /* 0x000fe2000000003d */
[C---:B------:R-:W-:Y:S01]  /*0f80*/  FMUL.FTZ R31, R94.reuse, UR4 ;  /* 0x000000045e1f7c20 */ /* 0x040fe20008410000 */
[----:B------:R-:W-:Y:S01]  /*0f90*/  PRMT R91, RZ, 0x7610, R26 ;  /* 0x00007610ff5b7816 */ /* 0x000fe2000000001a */
[----:B------:R-:W-:Y:S01]  /*0fa0*/  FMUL.FTZ R28, R93, UR4 ;  /* 0x000000045d1c7c20 */ /* 0x000fe20008410000 */
[----:B------:R-:W-:Y:S01]  /*0fb0*/  PRMT R90, RZ, 0x5410, R27 ;  /* 0x00005410ff5a7816 */ /* 0x000fe2000000001b */
[----:B------:R-:W-:Y:S01]  /*0fc0*/  FFMA.FTZ R2, R94, R0, R3 ;  /* 0x000000005e027223 */ /* 0x000fe20000010003 */
[----:B------:R-:W-:Y:S01]  /*0fd0*/  PRMT R0, RZ, 0x7610, R61 ;  /* 0x00007610ff007816 */ /* 0x000fe2000000003d */
[----:B------:R-:W-:Y:S01]  /*0fe0*/  FMUL.FTZ R29, R92, UR4 ;  /* 0x000000045c1d7c20 */ /* 0x000fe20008410000 */
[----:B------:R-:W-:Y:S01]  /*0ff0*/  PRMT R89, RZ, 0x7610, R27 ;  /* 0x00007610ff597816 */ /* 0x000fe2000000001b */
[----:B------:R-:W-:Y:S01]  /*1000*/  FMUL.FTZ R26, R91, UR4 ;  /* 0x000000045b1a7c20 */ /* 0x000fe20008410000 */
[----:B----4-:R-:W-:Y:S01]  /*1010*/  PRMT R88, RZ, 0x5410, R8 ;  /* 0x00005410ff587816 */ /* 0x010fe20000000008 */
[----:B------:R-:W-:Y:S01]  /*1020*/  FFMA.FTZ R3, R93, R0, R2 ;  /* 0x000000005d037223 */ /* 0x000fe20000010002 */
[--C-:B------:R-:W-:Y:S01]  /*1030*/  PRMT R0, RZ, 0x5410, R62.reuse ;  /* 0x00005410ff007816 */ /* 0x100fe2000000003e */
[----:B------:R-:W-:Y:S01]  /*1040*/  FMUL.FTZ R27, R90, UR4 ;  /* 0x000000045a1b7c20 */ /* 0x000fe20008410000 */
[----:B------:R-:W-:Y:S01]  /*1050*/  PRMT R2, RZ, 0x7610, R62 ;  /* 0x00007610ff027816 */ /* 0x000fe2000000003e */
[----:B------:R-:W-:Y:S01]  /*1060*/  FMUL.FTZ R24, R89, UR4 ;  /* 0x0000000459187c20 */ /* 0x000fe20008410000 */
[----:B------:R-:W-:Y:S01]  /*1070*/  PRMT R55, RZ, 0x7610, R8 ;  /* 0x00007610ff377816 */ /* 0x000fe20000000008 */
[----:B------:R-:W-:Y:S01]  /*1080*/  FFMA.FTZ R0, R92, R0, R3 ;  /* 0x000000005c007223 */ /* 0x000fe20000010003 */
[--C-:B------:R-:W-:Y:S01]  /*1090*/  PRMT R54, RZ, 0x5410, R9.reuse ;  /* 0x00005410ff367816 */ /* 0x100fe20000000009 */
[----:B------:R-:W-:Y:S01]  /*10a0*/  FMUL.FTZ R25, R88, UR4 ;  /* 0x0000000458197c20 */ /* 0x000fe20008410000 */
[----:B------:R-:W-:Y:S01]  /*10b0*/  PRMT R53, RZ, 0x7610, R9 ;  /* 0x00007610ff357816 */ /* 0x000fe20000000009 */
[----:B------:R-:W-:Y:S01]  /*10c0*/  FFMA.FTZ R3, R91, R2, R0 ;  /* 0x000000025b037223 */ /* 0x000fe20000010000 */
[--C-:B------:R-:W-:Y:S01]  /*10d0*/  PRMT R0, RZ, 0x5410, R63.reuse ;  /* 0x00005410ff007816 */ /* 0x100fe2000000003f */
[----:B------:R-:W-:Y:S01]  /*10e0*/  FMUL.FTZ R22, R55, UR4 ;  /* 0x0000000437167c20 */ /* 0x000fe20008410000 */
[----:B------:R-:W-:Y:S01]  /*10f0*/  PRMT R2, RZ, 0x7610, R63 ;  /* 0x00007610ff027816 */ /* 0x000fe2000000003f */
[----:B------:R-:W-:Y:S01]  /*1100*/  FMUL.FTZ R23, R54, UR4 ;  /* 0x0000000436177c20 */ /* 0x000fe20008410000 */
[--C-:B------:R-:W-:Y:S01]  /*1110*/  PRMT R52, RZ, 0x5410, R10.reuse ;  /* 0x00005410ff347816 */ /* 0x100fe2000000000a */
[----:B------:R-:W-:Y:S01]  /*1120*/  FFMA.FTZ R0, R90, R0, R3 ;  /* 0x000000005a007223 */ /* 0x000fe20000010003 */
[----:B------:R-:W-:Y:S01]  /*1130*/  PRMT R51, RZ, 0x7610, R10 ;  /* 0x00007610ff337816 */ /* 0x000fe2000000000a */
[----:B------:R-:W-:Y:S01]  /*1140*/  FMUL.FTZ R20, R53, UR4 ;  /* 0x0000000435147c20 */ /* 0x000fe20008410000 */
[--C-:B------:R-:W-:Y:S01]  /*1150*/  PRMT R50, RZ, 0x5410, R11.reuse ;  /* 0x00005410ff327816 */ /* 0x100fe2000000000b */
[----:B------:R-:W-:Y:S01]  /*1160*/  FFMA.FTZ R3, R89, R2, R0 ;  /* 0x0000000259037223 */ /* 0x000fe20000010000 */
[--C-:B------:R-:W-:Y:S01]  /*1170*/  PRMT R0, RZ, 0x5410, R64.reuse ;  /* 0x00005410ff007816 */ /* 0x100fe20000000040 */
[----:B------:R-:W-:Y:S01]  /*1180*/  FMUL.FTZ R21, R52, UR4 ;  /* 0x0000000434157c20 */ /* 0x000fe20008410000 */
[----:B------:R-:W-:Y:S01]  /*1190*/  PRMT R2, RZ, 0x7610, R64 ;  /* 0x00007610ff027816 */ /* 0x000fe20000000040 */
[----:B------:R-:W-:Y:S01]  /*11a0*/  FMUL.FTZ R18, R51, UR4 ;  /* 0x0000000433127c20 */ /* 0x000fe20008410000 */
[----:B------:R-:W-:Y:S01]  /*11b0*/  PRMT R49, RZ, 0x7610, R11 ;  /* 0x00007610ff317816 */ /* 0x000fe2000000000b */
[----:B------:R-:W-:Y:S01]  /*11c0*/  FFMA.FTZ R0, R88, R0, R3 ;  /* 0x0000000058007223 */ /* 0x000fe20000010003 */
[----:B------:R-:W-:Y:S01]  /*11d0*/  PRMT R105, RZ, 0x7610, R67 ;  /* 0x00007610ff697816 */ /* 0x000fe20000000043 */
[----:B------:R-:W-:-:S02]  /*11e0*/  FMUL.FTZ R19, R50, UR4 ;  /* 0x0000000432137c20 */ /* 0x000fc40008410000 */
[----:B------:R-:W-:Y:S01]  /*11f0*/  FFMA.FTZ R3, R55, R2, R0 ;  /* 0x0000000237037223 */ /* 0x000fe20000010000 */
[--C-:B------:R-:W-:Y:S01]  /*1200*/  PRMT R0, RZ, 0x5410, R65.reuse ;  /* 0x00005410ff007816 */ /* 0x100fe20000000041 */
[----:B------:R-:W-:Y:S01]  /*1210*/  FMUL.FTZ R16, R49, UR4 ;  /* 0x0000000431107c20 */ /* 0x000fe20008410000 */
[----:B------:R-:W-:-:S03]  /*1220*/  PRMT R2, RZ, 0x7610, R65 ;  /* 0x00007610ff027816 */ /* 0x000fc60000000041 */
[----:B------:R-:W-:-:S04]  /*1230*/  FFMA.FTZ R0, R54, R0, R3 ;  /* 0x0000000036007223 */ /* 0x000fc80000010003 */
[----:B------:R-:W-:Y:S01]  /*1240*/  FFMA.FTZ R3, R53, R2, R0 ;  /* 0x0000000235037223 */ /* 0x000fe20000010000 */
[--C-:B------:R-:W-:Y:S02]  /*1250*/  PRMT R0, RZ, 0x5410, R66.reuse ;  /* 0x00005410ff007816 */ /* 0x100fe40000000042 */
[----:B------:R-:W-:-:S03]  /*1260*/  PRMT R2, RZ, 0x7610, R66 ;  /* 0x00007610ff027816 */ /* 0x000fc60000000042 */
[----:B------:R-:W-:-:S04]  /*1270*/  FFMA.FTZ R0, R52, R0, R3 ;  /* 0x0000000034007223 */ /* 0x000fc80000010003 */
[----:B------:R-:W-:Y:S01]  /*1280*/  FFMA.FTZ R3, R51, R2, R0 ;  /* 0x0000000233037223 */ /* 0x000fe20000010000 */
[----:B------:R-:W-:-:S05]  /*1290*/  PRMT R0, RZ, 0x5410, R67 ;  /* 0x00005410ff007816 */ /* 0x000fca0000000043 */
[----:B------:R-:W-:-:S04]  /*12a0*/  FFMA.FTZ R0, R50, R0, R3 ;  /* 0x0000000032007223 */ /* 0x000fc80000010003 */
[----:B------:R-:W-:Y:S01]  /*12b0*/  FFMA.FTZ R105, R49, R105, R0 ;  /* 0x0000006931697223 */ /* 0x000fe20000010000 */
[----:B------:R-:W-:Y:S06]  /*12c0*/  BAR.SYNC.DEFER_BLOCKING 0x0 ;  /* 0x0000000000007b1d */ /* 0x000fec0000010000 */
[----:B------:R-:W-:Y:S05]  /*12d0*/  @P0 BRA `(.L_x_2375) ;  /* 0x000000a000000947 */ /* 0x000fea0003800000 */
[----:B------:R-:W-:Y:S01]  /*12e0*/  HFMA2.MMA R17, -RZ, RZ, 0, 0 ;  /* 0x00000000ff117435 */ /* 0x000fe200000001ff */
[----:B------:R-:W-:Y:S01]  /*12f0*/  CS2R R14, SRZ ;  /* 0x00000000000e7805 */ /* 0x000fe2000001ff00 */
[----:B------:R-:W-:Y:S01]  /*1300*/  CS2R R12, SRZ ;  /* 0x00000000000c7805 */ /* 0x000fe2000001ff00 */
[----:B------:R-:W-:Y:S01]  /*1310*/  CS2R R10, SRZ ;  /* 0x00000000000a7805 */ /* 0x000fe2000001ff00 */
[----:B------:R-:W-:Y:S01]  /*1320*/  CS2R R8, SRZ ;  /* 0x0000000000087805 */ /* 0x000fe2000001ff00 */
[----:B------:R-:W-:Y:S01]  /*1330*/  CS2R R6, SRZ ;  /* 0x0000000000067805 */ /* 0x000fe2000001ff00 */
[----:B------:R-:W-:Y:S01]  /*1340*/  CS2R R4, SRZ ;  /* 0x0000000000047805 */ /* 0x000fe2000001ff00 */
[----:B------:R-:W-:Y:S01]  /*1350*/  CS2R R2, SRZ ;  /* 0x0000000000027805 */ /* 0x000fe2000001ff00 */
[----:B------:R-:W-:Y:S01]  /*1360*/  MOV R0, RZ ;  /* 0x000000ff00007202 */ /* 0x000fe20000000f00 */
[----:B------:R-:W-:Y:S05]  /*1370*/  BRA `(.L_x_2376) ;  /* 0x0000928000007947 */ /* 0x000fea0003800000 */
.L_x_2375:
        /* <DEDUP_REMOVED lines=9> */
[----:B------:R-:W-:-:S02]  /*1410*/  UMOV UR7, URZ ;  /* 0x0000003f00077c82 */ /* 0x000fc40008000000 */
[----:B------:R-:W-:Y:S02]  /*1420*/  UMOV UR8, URZ ;  /* 0x0000003f00087c82 */ /* 0x000fe40008000000 */
[----:B------:R-:W-:Y:S02]  /*1430*/  UMOV UR9, URZ ;  /* 0x0000003f00097c82 */ /* 0x000fe40008000000 */
.L_x_2477:
[----:B------:R-:W-:Y:S02]  /*1440*/  ULDC.64 UR38, c[0x0][0x180] ;  /* 0x0000600000267ab9 */ /* 0x000fe40000000a00 */
[----:B------:R-:W-:Y:S02]  /*1450*/  UIMAD UR32, UR16, UR38, URZ ;  /* 0x00000026102072a4 */ /* 0x000fe4000f8e023f */
[----:B------:R-:W-:Y:S02]  /*1460*/  UIMAD.WIDE.U32 UR28, UR17, UR38, URZ ;  /* 0x00000026111c72a5 */ /* 0x000fe4000f8e003f */
[----:B------:R-:W-:Y:S02]  /*1470*/  UIMAD UR38, UR17, UR39, UR32 ;  /* 0x00000027112672a4 */ /* 0x000fe4000f8e0220 */
[----:B------:R-:W-:-:S02]  /*1480*/  USHF.R.S32.HI UR37, URZ, 0x1f, UR7 ;  /* 0x0000001f3f257899 */ /* 0x000fc40008011407 */
[----:B------:R-:W-:Y:S02]  /*1490*/  ULDC.64 UR32, c[0x0][0x188] ;  /* 0x0000620000207ab9 */ /* 0x000fe40000000a00 */
[----:B------:R-:W-:Y:S02]  /*14a0*/  UIADD3 UR29, UR29, UR38, URZ ;  /* 0x000000261d1d7290 */ /* 0x000fe4000fffe03f */
[----:B------:R-:W-:Y:S02]  /*14b0*/  UIMAD UR38, UR37, UR32, URZ ;  /* 0x00000020252672a4 */ /* 0x000fe4000f8e023f */
[----:B------:R-:W-:Y:S02]  /*14c0*/  UIMAD.WIDE.U32 UR28, UR7, UR32, UR28 ;  /* 0x00000020071c72a5 */ /* 0x000fe4000f8e001c */
[----:B------:R-:W-:-:S03]  /*14d0*/  UIMAD UR38, UR7, UR33, UR38 ;  /* 0x00000021072672a4 */ /* 0x000fc6000f8e0226 */
[----:B------:R-:W-:Y:S02]  /*14e0*/  ULDC.64 UR32, c[0x0][0x220] ;  /* 0x0000880000207ab9 */ /* 0x000fe40000000a00 */
[----:B------:R-:W-:Y:S02]  /*14f0*/  UIADD3 UR29, UR29, UR38, URZ ;  /* 0x000000261d1d7290 */ /* 0x000fe4000fffe03f */
[----:B------:R-:W-:Y:S02]  /*1500*/  ULEA UR32, UP0, UR28, UR32, 0x3 ;  /* 0x000000201c207291 */ /* 0x000fe4000f80183f */
[----:B------:R-:W-:Y:S02]  /*1510*/  ULDC.64 UR38, c[0x0][0x1c0] ;  /* 0x0000700000267ab9 */ /* 0x000fe40000000a00 */
[----:B------:R-:W-:Y:S02]  /*1520*/  ULEA.HI.X UR33, UR28, UR33, UR29, 0x3, UP0 ;  /* 0x000000211c217291 */ /* 0x000fe400080f1c1d */
[----:B------:R-:W-:-:S04]  /*1530*/  MOV R80, UR32 ;  /* 0x0000002000507c02 */ /* 0x000fc80008000f00 */
[----:B------:R-:W-:-:S06]  /*1540*/  MOV R81, UR33 ;  /* 0x0000002100517c02 */ /* 0x000fcc0008000f00 */
[----:B------:R-:W2:Y:S01]  /*1550*/  LDG.E.64 R80, [R80.64] ;  /* 0x0000001e50507981 */ /* 0x000ea2000c1e1b00 */
[----:B------:R-:W-:Y:S01]  /*1560*/  UIMAD UR32, UR37, UR38, URZ ;  /* 0x00000026252072a4 */ /* 0x000fe2000f8e023f */
[----:B------:R-:W-:Y:S01]  /*1570*/  SHF.L.U32 R56, R99, 0x1, RZ ;  /* 0x0000000163387819 */ /* 0x000fe200000006ff */
[----:B------:R-:W-:Y:S02]  /*1580*/  UIMAD.WIDE.U32 UR28, UR7, UR38, URZ ;  /* 0x00000026071c72a5 */ /* 0x000fe4000f8e003f */
[----:B------:R-:W-:Y:S01]  /*1590*/  UIMAD UR32, UR7, UR39, UR32 ;  /* 0x00000027072072a4 */ /* 0x000fe2000f8e0220 */
[----:B------:R-:W-:Y:S01]  /*15a0*/  LOP3.LUT R56, R56, 0xffffffc0, RZ, 0xc0, !PT ;  /* 0xffffffc038387812 */ /* 0x000fe200078ec0ff */
[----:B------:R-:W-:Y:S02]  /*15b0*/  ULEA UR33, UP0, UR28, UR26, 0x1 ;  /* 0x0000001a1c217291 */ /* 0x000fe4000f80083f */
[----:B------:R-:W-:Y:S01]  /*15c0*/  UIADD3 UR29, UR29, UR32, URZ ;  /* 0x000000201d1d7290 */ /* 0x000fe2000fffe03f */
[----:B------:R-:W-:-:S03]  /*15d0*/  LOP3.LUT R57, R56, 0x1f, R99, 0xf8, !PT ;  /* 0x0000001f38397812 */ /* 0x000fc600078ef863 */
[----:B------:R-:W-:Y:S01]  /*15e0*/  ULEA.HI.X UR28, UR28, UR27, UR29, 0x1, UP0 ;  /* 0x0000001b1c1c7291 */ /* 0x000fe200080f0c1d */
[----:B------:R-:W-:Y:S01]  /*15f0*/  MOV R82, UR33 ;  /* 0x0000002100527c02 */ /* 0x000fe20008000f00 */
[----:B------:R-:W-:Y:S01]  /*1600*/  ULDC.64 UR32, c[0x0][0x198] ;  /* 0x0000660000207ab9 */ /* 0x000fe20000000a00 */
[----:B------:R-:W-:-:S03]  /*1610*/  IADD3 R57, R56, R57, RZ ;  /* 0x0000003938397210 */ /* 0x000fc60007ffe0ff */
[----:B------:R-:W-:-:S05]  /*1620*/  MOV R83, UR28 ;  /* 0x0000001c00537c02 */ /* 0x000fca0008000f00 */
[----:B------:R-:W-:-:S05]  /*1630*/  IMAD.WIDE R82, R57, 0x10, R82 ;  /* 0x0000001039527825 */ /* 0x000fca00078e0252 */
[----:B------:R0:W3:Y:S04]  /*1640*/  LDG.E.128 R56, [R82.64] ;  /* 0x0000001e52387981 */ /* 0x0000e8000c1e1d00 */
[----:B------:R0:W4:Y:S04]  /*1650*/  LDG.E.128 R68, [R82.64+0x200] ;  /* 0x0002001e52447981 */ /* 0x000128000c1e1d00 */
[----:B------:R0:W3:Y:S04]  /*1660*/  LDG.E.128 R72, [R82.64+0x400] ;  /* 0x0004001e52487981 */ /* 0x0000e8000c1e1d00 */
[----:B------:R0:W3:Y:S01]  /*1670*/  LDG.E.128 R76, [R82.64+0x600] ;  /* 0x0006001e524c7981 */ /* 0x0000e2000c1e1d00 */
[----:B------:R-:W-:-:S02]  /*1680*/  UIMAD UR39, UR16, UR32, URZ ;  /* 0x00000020102772a4 */ /* 0x000fc4000f8e023f */
[----:B------:R-:W-:Y:S02]  /*1690*/  UIMAD.WIDE.U32 UR28, UR17, UR32, URZ ;  /* 0x00000020111c72a5 */ /* 0x000fe4000f8e003f */
[----:B------:R-:W-:-:S03]  /*16a0*/  UIMAD UR39, UR17, UR33, UR39 ;  /* 0x00000021112772a4 */ /* 0x000fc6000f8e0227 */
        /* <DEDUP_REMOVED lines=8> */
[----:B------:R-:W-:Y:S01]  /*1730*/  ULEA.HI.X UR29, UR32, UR29, UR33, 0x3, UP0 ;  /* 0x0000001d201d7291 */ /* 0x000fe200080f1c21 */
[----:B------:R-:W-:Y:S02]  /*1740*/  LOP3.LUT P0, RZ, R99, 0x1f, RZ, 0xc0, !PT ;  /* 0x0000001f63ff7812 */ /* 0x000fe4000780c0ff */
[----:B------:R-:W-:Y:S02]  /*1750*/  PRMT R211, RZ, 0x5410, R60 ;  /* 0x00005410ffd37816 */ /* 0x000fe4000000003c */
[----:B------:R-:W-:-:S03]  /*1760*/  MOV R127, c[0x0][0x16c] ;  /* 0x00005b00007f7a02 */ /* 0x000fc60000000f00 */
[----:B------:R-:W-:Y:S01]  /*1770*/  FMUL.FTZ R211, R48, R211 ;  /* 0x000000d330d37220 */ /* 0x000fe20000410000 */
[----:B------:R-:W-:-:S05]  /*1780*/  PRMT R210, RZ, 0x7610, R60 ;  /* 0x00007610ffd27816 */ /* 0x000fca000000003c */
[----:B------:R-:W-:Y:S01]  /*1790*/  FMUL.FTZ R210, R47, R210 ;  /* 0x000000d22fd27220 */ /* 0x000fe20000410000 */
[----:B------:R-:W-:-:S05]  /*17a0*/  PRMT R209, RZ, 0x5410, R61 ;  /* 0x00005410ffd17816 */ /* 0x000fca000000003d */
[----:B------:R-:W-:Y:S01]  /*17b0*/  FMUL.FTZ R209, R46, R209 ;  /* 0x000000d12ed17220 */ /* 0x000fe20000410000 */
[----:B------:R-:W-:Y:S02]  /*17c0*/  ISETP.NE.AND P1, PT, R99, RZ, PT ;  /* 0x000000ff6300720c */ /* 0x000fe40003f25270 */
[----:B------:R-:W-:Y:S02]  /*17d0*/  PRMT R208, RZ, 0x7610, R61 ;  /* 0x00007610ffd07816 */ /* 0x000fe4000000003d */
[----:B------:R-:W-:-:S03]  /*17e0*/  MOV R125, 0x100 ;  /* 0x00000100007d7802 */ /* 0x000fc60000000f00 */
[----:B------:R-:W-:Y:S01]  /*17f0*/  FMUL.FTZ R208, R45, R208 ;  /* 0x000000d02dd07220 */ /* 0x000fe20000410000 */
[----:B------:R-:W-:-:S05]  /*1800*/  PRMT R207, RZ, 0x5410, R62 ;  /* 0x00005410ffcf7816 */ /* 0x000fca000000003e */
[----:B------:R-:W-:Y:S01]  /*1810*/  FMUL.FTZ R207, R44, R207 ;  /* 0x000000cf2ccf7220 */ /* 0x000fe20000410000 */
[----:B--2---:R-:W1:Y:S02]  /*1820*/  R2UR UR38, R81 ;  /* 0x00000000512673c2 */ /* 0x004e6400000e0000 */
[----:B-1----:R-:W-:Y:S02]  /*1830*/  FMUL.FTZ R81, R45, UR38 ;  /* 0x000000262d517c20 */ /* 0x002fe40008410000 */
[----:B------:R-:W-:Y:S02]  /*1840*/  FMUL.FTZ R84, R48, UR38 ;  /* 0x0000002630547c20 */ /* 0x000fe40008410000 */
[----:B0-----:R-:W-:Y:S02]  /*1850*/  FMUL.RZ R82, R81, 0.15915493667125701904 ;  /* 0x3e22f98351527820 */ /* 0x001fe4000040c000 */
[----:B------:R-:W-:Y:S02]  /*1860*/  FMUL.FTZ R81, R44, UR38 ;  /* 0x000000262c517c20 */ /* 0x000fe40008410000 */
[----:B------:R-:W-:Y:S01]  /*1870*/  FMUL.RZ R100, R84, 0.15915493667125701904 ;  /* 0x3e22f98354647820 */ /* 0x000fe2000040c000 */
[----:B------:R-:W-:Y:S01]  /*1880*/  MUFU.SIN R129, R82 ;  /* 0x0000005200817308 */ /* 0x000fe20000000400 */
[----:B------:R-:W-:-:S02]  /*1890*/  FMUL.RZ R83, R81, 0.15915493667125701904 ;  /* 0x3e22f98351537820 */ /* 0x000fc4000040c000 */
[----:B------:R-:W-:Y:S02]  /*18a0*/  FMUL.FTZ R84, R47, UR38 ;  /* 0x000000262f547c20 */ /* 0x000fe40008410000 */
[----:B------:R-:W-:Y:S02]  /*18b0*/  FMUL.FTZ R81, R43, UR38 ;  /* 0x000000262b517c20 */ /* 0x000fe40008410000 */
[----:B------:R-:W-:Y:S01]  /*18c0*/  FMUL.RZ R101, R84, 0.15915493667125701904 ;  /* 0x3e22f98354657820 */ /* 0x000fe2000040c000 */
[----:B------:R-:W-:Y:S01]  /*18d0*/  MUFU.SIN R85, R100 ;  /* 0x0000006400557308 */ /* 0x000fe20000000400 */
[----:B------:R-:W-:-:S04]  /*18e0*/  FMUL.FTZ R86, R46, UR38 ;  /* 0x000000262e567c20 */ /* 0x000fc80008410000 */
[----:B------:R-:W-:-:S03]  /*18f0*/  FMUL.RZ R86, R86, 0.15915493667125701904 ;  /* 0x3e22f98356567820 */ /* 0x000fc6000040c000 */
[----:B------:R0:W-:Y:S08]  /*1900*/  MUFU.COS R87, R100 ;  /* 0x0000006400577308 */ /* 0x0001f00000000000 */
[----:B------:R-:W-:Y:S01]  /*1910*/  MUFU.SIN R84, R101 ;  /* 0x0000006500547308 */ /* 0x000fe20000000400 */
[----:B0-----:R-:W-:Y:S02]  /*1920*/  FMUL.RZ R100, R81, 0.15915493667125701904 ;  /* 0x3e22f98351647820 */ /* 0x001fe4000040c000 */
[----:B------:R-:W-:-:S05]  /*1930*/  FMUL.FTZ R81, R42, UR38 ;  /* 0x000000262a517c20 */ /* 0x000fca0008410000 */
[----:B------:R0:W-:Y:S08]  /*1940*/  MUFU.COS R134, R101 ;  /* 0x0000006500867308 */ /* 0x0001f00000000000 */
[----:B------:R-:W-:Y:S01]  /*1950*/  MUFU.SIN R104, R100 ;  /* 0x0000006400687308 */ /* 0x000fe20000000400 */
[----:B0-----:R-:W-:-:S07]  /*1960*/  MOV R101, UR29 ;  /* 0x0000001d00657c02 */ /* 0x001fce0008000f00 */
[----:B------:R0:W-:Y:S08]  /*1970*/  MUFU.COS R126, R100 ;  /* 0x00000064007e7308 */ /* 0x0001f00000000000 */
[----:B------:R-:W-:Y:S01]  /*1980*/  MUFU.SIN R131, R86 ;  /* 0x0000005600837308 */ /* 0x000fe20000000400 */
[----:B0-----:R-:W-:-:S06]  /*1990*/  MOV R100, UR28 ;  /* 0x0000001c00647c02 */ /* 0x001fcc0008000f00 */
[----:B------:R-:W2:Y:S01]  /*19a0*/  LDG.E.64 R100, [R100.64] ;  /* 0x0000001e64647981 */ /* 0x000ea2000c1e1b00 */
[----:B------:R0:W-:Y:S01]  /*19b0*/  MUFU.COS R119, R86 ;  /* 0x0000005600777308 */ /* 0x0001e20000000000 */
[----:B------:R-:W1:Y:S07]  /*19c0*/  R2UR UR37, R80 ;  /* 0x00000000502573c2 */ /* 0x000e6e00000e0000 */
[----:B------:R3:W-:Y:S01]  /*19d0*/  MUFU.COS R121, R82 ;  /* 0x0000005200797308 */ /* 0x0007e20000000000 */
[----:B0-----:R-:W-:-:S02]  /*19e0*/  FMUL.RZ R86, R81, 0.15915493667125701904 ;  /* 0x3e22f98351567820 */ /* 0x001fc4000040c000 */
[----:B------:R-:W-:-:S05]  /*19f0*/  FMUL.FTZ R81, R41, UR38 ;  /* 0x0000002629517c20 */ /* 0x000fca0008410000 */
[----:B------:R-:W-:Y:S01]  /*1a00*/  MUFU.SIN R102, R83 ;  /* 0x0000005300667308 */ /* 0x000fe20000000400 */
[----:B---3--:R-:W-:Y:S02]  /*1a10*/  FMUL.RZ R82, R81, 0.15915493667125701904 ;  /* 0x3e22f98351527820 */ /* 0x008fe4000040c000 */
        /* <DEDUP_REMOVED lines=9> */
[----:B------:R0:W-:Y:S01]  /*1ab0*/  MUFU.COS R120, R83 ;  /* 0x0000005300787308 */ /* 0x0001e20000000000 */
[----:B-1----:R-:W-:-:S07]  /*1ac0*/  MOV R135, UR37 ;  /* 0x0000002500877c02 */ /* 0x002fce0008000f00 */
[----:B------:R-:W-:Y:S01]  /*1ad0*/  MUFU.SIN R117, R82 ;  /* 0x0000005200757308 */ /* 0x000fe20000000400 */
[----:B0-----:R-:W-:Y:S02]  /*1ae0*/  FMUL.RZ R83, R81, 0.15915493667125701904 ;  /* 0x3e22f98351537820 */ /* 0x001fe4000040c000 */
[----:B------:R-:W-:-:S05]  /*1af0*/  FMUL.FTZ R81, R37, UR38 ;  /* 0x0000002625517c20 */ /* 0x000fca0008410000 */
[----:B------:R0:W-:Y:S01]  /*1b00*/  MUFU.COS R118, R82 ;  /* 0x0000005200767308 */ /* 0x0001e20000000000 */
[----:B------:R-:W-:-:S07]  /*1b10*/  FMUL.FTZ R135, R135, 1.4426950216293334961 ;  /* 0x3fb8aa3b87877820 */ /* 0x000fce0000410000 */
        /* <DEDUP_REMOVED lines=8> */
[----:B------:R-:W-:Y:S01]  /*1ba0*/  MOV R80, UR19 ;  /* 0x0000001300507c02 */ /* 0x000fe20008000f00 */
[----:B------:R-:W-:-:S06]  /*1bb0*/  UIADD3 UR28, UR19, -0x1, URZ ;  /* 0xffffffff131c7890 */ /* 0x000fcc000fffe03f */
[----:B------:R-:W-:Y:S01]  /*1bc0*/  MUFU.SIN R113, R82 ;  /* 0x0000005200717308 */ /* 0x000fe20000000400 */
[----:B0-----:R-:W-:-:S07]  /*1bd0*/  FMUL.RZ R83, R81, 0.15915493667125701904 ;  /* 0x3e22f98351537820 */ /* 0x001fce000040c000 */
[----:B------:R-:W-:Y:S01]  /*1be0*/  MUFU.SIN R109, R83 ;  /* 0x00000053006d7308 */ /* 0x000fe20000000400 */
[----:B------:R-:W-:-:S07]  /*1bf0*/  ISETP.LT.OR P0, PT, R80, 0x2, P0 ;  /* 0x000000025000780c */ /* 0x000fce0000701670 */
[----:B------:R0:W-:Y:S01]  /*1c00*/  MUFU.COS R110, R83 ;  /* 0x00000053006e7308 */ /* 0x0001e20000000000 */
[----:B------:R-:W-:Y:S02]  /*1c10*/  FMUL.FTZ R81, R34, UR38 ;  /* 0x0000002622517c20 */ /* 0x000fe40008410000 */
[----:B0-----:R-:W-:Y:S01]  /*1c20*/  FMUL.FTZ R83, R47, R135 ;  /* 0x000000872f537220 */ /* 0x001fe20000410000 */
[----:B------:R-:W-:-:S05]  /*1c30*/  SHF.L.U32 R80, R99, 0x2, RZ ;  /* 0x0000000263507819 */ /* 0x000fca00000006ff */
[----:B------:R-:W0:Y:S01]  /*1c40*/  MUFU.EX2 R83, R83 ;  /* 0x0000005300537308 */ /* 0x000e220000000800 */
[----:B------:R-:W-:Y:S01]  /*1c50*/  FMUL.RZ R124, R81, 0.15915493667125701904 ;  /* 0x3e22f983517c7820 */ /* 0x000fe2000040c000 */
[----:B------:R-:W-:Y:S01]  /*1c60*/  LOP3.LUT R81, R80, 0xffffff80, RZ, 0xc0, !PT ;  /* 0xffffff8050517812 */ /* 0x000fe200078ec0ff */
[----:B------:R-:W-:-:S05]  /*1c70*/  FMUL.FTZ R80, R46, R135 ;  /* 0x000000872e507220 */ /* 0x000fca0000410000 */
[----:B------:R-:W-:Y:S01]  /*1c80*/  MUFU.SIN R111, R86 ;  /* 0x00000056006f7308 */ /* 0x000fe20000000400 */
[----:B------:R-:W-:-:S07]  /*1c90*/  IADD3 R81, R81, R98, RZ ;  /* 0x0000006251517210 */ /* 0x000fce0007ffe0ff */
[----:B------:R1:W-:Y:S01]  /*1ca0*/  MUFU.COS R112, R86 ;  /* 0x0000005600707308 */ /* 0x0003e20000000000 */
[----:B0-----:R-:W-:Y:S01]  /*1cb0*/  FMUL.FTZ R133, R83, R84 ;  /* 0x0000005453857220 */ /* 0x001fe20000410000 */
[----:B-1----:R-:W-:-:S06]  /*1cc0*/  MOV R86, UR19 ;  /* 0x0000001300567c02 */ /* 0x002fcc0008000f00 */
[----:B------:R-:W0:Y:S01]  /*1cd0*/  MUFU.EX2 R80, R80 ;  /* 0x0000005000507308 */ /* 0x000e220000000800 */
[----:B------:R-:W-:Y:S01]  /*1ce0*/  @!P0 IADD3 R86, R86, -0x2, RZ ;  /* 0xfffffffe56568810 */ /* 0x000fe20007ffe0ff */
[----:B------:R1:W-:Y:S01]  /*1cf0*/  STS.128 [R81.X16], R56 ;  /* 0x0000003851007388 */ /* 0x0003e2000000cc00 */
[----:B------:R-:W-:-:S03]  /*1d00*/  FMUL.FTZ R134, R83, R134 ;  /* 0x0000008653867220 */ /* 0x000fc60000410000 */
[----:B------:R-:W-:Y:S02]  /*1d10*/  @!P0 IMAD R138, R86, R127, UR7 ;  /* 0x00000007568a8e24 */ /* 0x000fe4000f8e027f */
[----:B------:R-:W-:Y:S02]  /*1d20*/  FMUL.FTZ R86, R45, R135 ;  /* 0x000000872d567220 */ /* 0x000fe40000410000 */
[CC--:B-1----:R-:W-:Y:S02]  /*1d30*/  FMUL.FTZ R59, R211.reuse, R133.reuse ;  /* 0x00000085d33b7220 */ /* 0x0c2fe40000410000 */
[----:B------:R-:W-:Y:S02]  /*1d40*/  FMUL.FTZ R56, RZ, R133 ;  /* 0x00000085ff387220 */ /* 0x000fe40000410000 */
[----:B------:R-:W1:Y:S01]  /*1d50*/  MUFU.EX2 R86, R86 ;  /* 0x0000005600567308 */ /* 0x000e620000000800 */
[-C--:B------:R-:W-:Y:S02]  /*1d60*/  FFMA.FTZ R58, RZ, R134.reuse, R59 ;  /* 0x00000086ff3a7223 */ /* 0x080fe4000001003b */
[----:B------:R-:W-:-:S02]  /*1d70*/  FFMA.FTZ R59, R211, R134, -R56 ;  /* 0x00000086d33b7223 */ /* 0x000fc40000010838 */
[----:B0-----:R-:W-:Y:S02]  /*1d80*/  FMUL.FTZ R131, R80, R131 ;  /* 0x0000008350837220 */ /* 0x001fe40000410000 */
[----:B------:R-:W-:Y:S02]  /*1d90*/  FADD.FTZ R58, RZ, R58 ;  /* 0x0000003aff3a7221 */ /* 0x000fe40000010000 */
[----:B------:R-:W-:Y:S01]  /*1da0*/  FADD.FTZ R59, R210, R59 ;  /* 0x0000003bd23b7221 */ /* 0x000fe20000010000 */
[----:B----4-:R0:W-:Y:S01]  /*1db0*/  STS.128 [R81.X16+0x200], R68 ;  /* 0x0002004451007388 */ /* 0x0101e2000000cc00 */
[----:B------:R-:W-:Y:S02]  /*1dc0*/  FMUL.FTZ R83, R44, R135 ;  /* 0x000000872c537220 */ /* 0x000fe40000410000 */
[----:B------:R-:W-:Y:S01]  /*1dd0*/  FMUL.FTZ R132, R80, R119 ;  /* 0x0000007750847220 */ /* 0x000fe20000410000 */
[----:B------:R-:W-:-:S03]  /*1de0*/  ULEA.HI UR29, UR28, UR28, URZ, 0x1 ;  /* 0x0000001c1c1d7291 */ /* 0x000fc6000f8f083f */
[----:B------:R-:W3:Y:S01]  /*1df0*/  MUFU.EX2 R83, R83 ;  /* 0x0000005300537308 */ /* 0x000ee20000000800 */
[----:B-1----:R-:W-:Y:S02]  /*1e00*/  FMUL.FTZ R129, R86, R129 ;  /* 0x0000008156817220 */ /* 0x002fe40000410000 */
[CC--:B0-----:R-:W-:Y:S02]  /*1e10*/  FMUL.FTZ R68, R131.reuse, R58.reuse ;  /* 0x0000003a83447220 */ /* 0x0c1fe40000410000 */
[-C--:B------:R-:W-:Y:S02]  /*1e20*/  FMUL.FTZ R69, R131, R59.reuse ;  /* 0x0000003b83457220 */ /* 0x080fe40000410000 */
[C---:B------:R-:W-:Y:S02]  /*1e30*/  FFMA.FTZ R68, R132.reuse, R59, -R68 ;  /* 0x0000003b84447223 */ /* 0x040fe40000010844 */
[----:B------:R-:W-:Y:S02]  /*1e40*/  FFMA.FTZ R69, R132, R58, R69 ;  /* 0x0000003a84457223 */ /* 0x000fe40000010045 */
[----:B------:R-:W-:-:S02]  /*1e50*/  FMUL.FTZ R58, R42, R135 ;  /* 0x000000872a3a7220 */ /* 0x000fc40000410000 */
[----:B------:R-:W-:Y:S01]  /*1e60*/  FADD.FTZ R68, R209, R68 ;  /* 0x00000044d1447221 */ /* 0x000fe20000010000 */
[----:B------:R-:W-:Y:S01]  /*1e70*/  ULOP3.LUT UR29, UR29, 0xfffffe, URZ, 0xc0, !UPT ;  /* 0x00fffffe1d1d7892 */ /* 0x000fe2000f8ec03f */
[----:B------:R-:W-:Y:S02]  /*1e80*/  FMUL.FTZ R57, R43, R135 ;  /* 0x000000872b397220 */ /* 0x000fe40000410000 */
[----:B------:R-:W0:Y:S01]  /*1e90*/  MUFU.EX2 R58, R58 ;  /* 0x0000003a003a7308 */ /* 0x000e220000000800 */
[----:B------:R-:W-:Y:S02]  /*1ea0*/  FMUL.FTZ R130, R86, R121 ;  /* 0x0000007956827220 */ /* 0x000fe40000410000 */
[----:B------:R-:W-:Y:S02]  /*1eb0*/  FADD.FTZ R69, RZ, R69 ;  /* 0x00000045ff457221 */ /* 0x000fe40000010000 */
[C---:B------:R-:W-:Y:S01]  /*1ec0*/  FMUL.FTZ R70, R129.reuse, R68 ;  /* 0x0000004481467220 */ /* 0x040fe20000410000 */
[----:B------:R-:W-:Y:S01]  /*1ed0*/  UIADD3 UR29, UR28, -UR29, URZ ;  /* 0x8000001d1c1d7290 */ /* 0x000fe2000fffe03f */
[----:B------:R-:W-:Y:S01]  /*1ee0*/  FMUL.FTZ R56, R48, R135 ;  /* 0x0000008730387220 */ /* 0x000fe20000410000 */
[----:B------:R-:W1:Y:S01]  /*1ef0*/  MUFU.EX2 R57, R57 ;  /* 0x0000003900397308 */ /* 0x000e620000000800 */
[----:B------:R-:W-:-:S02]  /*1f00*/  FMUL.FTZ R71, R129, R69 ;  /* 0x0000004581477220 */ /* 0x000fc40000410000 */
[C---:B------:R-:W-:Y:S02]  /*1f10*/  FFMA.FTZ R70, R130.reuse, R69, R70 ;  /* 0x0000004582467223 */ /* 0x040fe40000010046 */
[----:B------:R-:W-:Y:S02]  /*1f20*/  FMUL.FTZ R59, R41, R135 ;  /* 0x00000087293b7220 */ /* 0x000fe40000410000 */
[----:B---3--:R-:W-:Y:S01]  /*1f30*/  FMUL.FTZ R127, R83, R102 ;  /* 0x00000066537f7220 */ /* 0x008fe20000410000 */
[----:B------:R-:W-:Y:S01]  /*1f40*/  MUFU.SIN R107, R124 ;  /* 0x0000007c006b7308 */ /* 0x000fe20000000400 */
[----:B------:R-:W-:Y:S02]  /*1f50*/  FFMA.FTZ R71, R130, R68, -R71 ;  /* 0x0000004482477223 */ /* 0x000fe40000010847 */
[----:B------:R-:W-:-:S05]  /*1f60*/  FADD.FTZ R70, RZ, R70 ;  /* 0x00000046ff467221 */ /* 0x000fca0000010000 */
[----:B------:R3:W-:Y:S01]  /*1f70*/  MUFU.COS R108, R124 ;  /* 0x0000007c006c7308 */ /* 0x0007e20000000000 */
[----:B------:R-:W-:Y:S02]  /*1f80*/  FMUL.FTZ R128, R83, R128 ;  /* 0x0000008053807220 */ /* 0x000fe40000410000 */
[----:B------:R-:W-:Y:S02]  /*1f90*/  FADD.FTZ R71, R208, R71 ;  /* 0x00000047d0477221 */ /* 0x000fe40000010000 */
[----:B------:R-:W-:-:S03]  /*1fa0*/  FMUL.FTZ R69, R127, R70 ;  /* 0x000000467f457220 */ /* 0x000fc60000410000 */
[----:B------:R-:W4:Y:S01]  /*1fb0*/  MUFU.EX2 R56, R56 ;  /* 0x0000003800387308 */ /* 0x000f220000000800 */
[----:B---3--:R-:W-:Y:S01]  /*1fc0*/  MOV R124, UR29 ;  /* 0x0000001d007c7c02 */ /* 0x008fe20008000f00 */
[----:B------:R3:W-:Y:S01]  /*1fd0*/  STS.128 [R81.X16+0x400], R72 ;  /* 0x0004004851007388 */ /* 0x0007e2000000cc00 */
[----:B0-----:R-:W-:-:S05]  /*1fe0*/  FMUL.FTZ R123, R58, R123 ;  /* 0x0000007b3a7b7220 */ /* 0x001fca0000410000 */
[----:B------:R0:W-:Y:S01]  /*1ff0*/  MUFU.COS R114, R82 ;  /* 0x0000005200727308 */ /* 0x0001e20000000000 */
[----:B------:R-:W-:-:S07]  /*2000*/  FMUL.FTZ R68, R32, UR38 ;  /* 0x0000002620447c20 */ /* 0x000fce0008410000 */
[----:B------:R-:W2:Y:S01]  /*2010*/  MUFU.EX2 R59, R59 ;  /* 0x0000003b003b7308 */ /* 0x000ea20000000800 */
[----:B0-----:R-:W-:Y:S01]  /*2020*/  IADD3 R82, R99, 0x200, RZ ;  /* 0x0000020063527810 */ /* 0x001fe20007ffe0ff */
[----:B------:R-:W-:Y:S02]  /*2030*/  @!P1 IMAD R82, R124, R125, UR7 ;  /* 0x000000077c529e24 */ /* 0x000fe4000f8e027d */
[----:B------:R-:W-:Y:S02]  /*2040*/  FMUL.FTZ R124, R58, R137 ;  /* 0x000000893a7c7220 */ /* 0x000fe40000410000 */
[-C--:B---3--:R-:W-:Y:S02]  /*2050*/  FMUL.FTZ R73, R127, R71.reuse ;  /* 0x000000477f497220 */ /* 0x088fe40000410000 */
[----:B------:R-:W-:Y:S02]  /*2060*/  FFMA.FTZ R58, R128, R71, -R69 ;  /* 0x00000047803a7223 */ /* 0x000fe40000010845 */
[----:B-1----:R-:W-:-:S02]  /*2070*/  FMUL.FTZ R125, R57, R104 ;  /* 0x00000068397d7220 */ /* 0x002fc40000410000 */
[----:B------:R-:W-:Y:S02]  /*2080*/  FFMA.FTZ R73, R128, R70, R73 ;  /* 0x0000004680497223 */ /* 0x000fe40000010049 */
[----:B------:R-:W-:Y:S02]  /*2090*/  FADD.FTZ R58, R207, R58 ;  /* 0x0000003acf3a7221 */ /* 0x000fe40000010000 */
[----:B------:R-:W-:Y:S02]  /*20a0*/  FMUL.RZ R69, R68, 0.15915493667125701904 ;  /* 0x3e22f98344457820 */ /* 0x000fe4000040c000 */
[----:B------:R-:W-:Y:S02]  /*20b0*/  FADD.FTZ R73, RZ, R73 ;  /* 0x00000049ff497221 */ /* 0x000fe40000010000 */
[----:B------:R-:W-:Y:S02]  /*20c0*/  FMUL.FTZ R68, R125, R58 ;  /* 0x0000003a7d447220 */ /* 0x000fe40000410000 */
[----:B------:R-:W-:Y:S01]  /*20d0*/  FMUL.FTZ R72, R39, R135 ;  /* 0x0000008727487220 */ /* 0x000fe20000410000 */
[----:B------:R-:W-:Y:S01]  /*20e0*/  SHF.L.U32 R143, R82, 0x3, RZ ;  /* 0x00000003528f7819 */ /* 0x000fe200000006ff */
[----:B------:R-:W-:-:S02]  /*20f0*/  FMUL.FTZ R126, R57, R126 ;  /* 0x0000007e397e7220 */ /* 0x000fc40000410000 */
[----:B------:R-:W-:Y:S02]  /*2100*/  IMAD R102, R98, 0x3, R81 ;  /* 0x0000000362667824 */ /* 0x000fe400078e0251 */
[C---:B----4-:R-:W-:Y:S02]  /*2110*/  FMUL.FTZ R84, R56.reuse, R87 ;  /* 0x0000005738547220 */ /* 0x050fe40000410000 */
[----:B------:R-:W-:Y:S01]  /*2120*/  FMUL.FTZ R85, R56, R85 ;  /* 0x0000005538557220 */ /* 0x000fe20000410000 */
[----:B------:R-:W-:Y:S01]  /*2130*/  STS.128 [R81.X16+0x600], R76 ;  /* 0x0006004c51007388 */ /* 0x000fe2000000cc00 */
[----:B------:R-:W-:Y:S01]  /*2140*/  FMUL.FTZ R57, R40, R135 ;  /* 0x0000008728397220 */ /* 0x000fe20000410000 */
[----:B------:R-:W-:Y:S01]  /*2150*/  MUFU.SIN R140, R69 ;  /* 0x00000045008c7308 */ /* 0x000fe20000000400 */
[----:B--2---:R-:W-:Y:S01]  /*2160*/  FMUL.FTZ R122, R59, R122 ;  /* 0x0000007a3b7a7220 */ /* 0x004fe20000410000 */
[----:B------:R-:W-:-:S06]  /*2170*/  NOP ;  /* 0x0000000000007918 */ /* 0x000fcc0000000000 */
[----:B------:R-:W-:Y:S01]  /*2180*/  FMUL.FTZ R121, R59, R106 ;  /* 0x0000006a3b797220 */ /* 0x000fe20000410000 */
[----:B------:R0:W-:Y:S01]  /*2190*/  MUFU.COS R142, R69 ;  /* 0x00000045008e7308 */ /* 0x0001e20000000000 */
[-C--:B------:R-:W-:Y:S01]  /*21a0*/  FMUL.FTZ R59, R125, R73.reuse ;  /* 0x000000497d3b7220 */ /* 0x080fe20000410000 */
[----:B------:R-:W-:Y:S01]  /*21b0*/  LDS.128 R76, [R102.X16+0x20] ;  /* 0x00002000664c7984 */ /* 0x000fe2000000cc00 */
[----:B------:R-:W-:-:S03]  /*21c0*/  FFMA.FTZ R141, R126, R73, R68 ;  /* 0x000000497e8d7223 */ /* 0x000fc60000010044 */
[----:B------:R-:W-:Y:S02]  /*21d0*/  LDS.128 R80, [R102.X16+0x30] ;  /* 0x0000300066507984 */ /* 0x000fe4000000cc00 */
[----:B------:R1:W-:Y:S02]  /*21e0*/  MUFU.EX2 R104, R72 ;  /* 0x0000004800687308 */ /* 0x0003e40000000800 */
[----:B0-----:R-:W0:Y:S04]  /*21f0*/  LDS.128 R68, [R102.X16] ;  /* 0x0000000066447984 */ /* 0x001e28000000cc00 */
[----:B-1----:R1:W2:Y:S02]  /*2200*/  LDS.128 R72, [R102.X16+0x10] ;  /* 0x0000100066487984 */ /* 0x0022a4000000cc00 */
[----:B------:R-:W3:Y:S02]  /*2210*/  MUFU.EX2 R57, R57 ;  /* 0x0000003900397308 */ /* 0x000ee40000000800 */
[----:B------:R4:W-:Y:S01]  /*2220*/  STS.64 [R143+0x7780], R84 ;  /* 0x007780548f007388 */ /* 0x0009e20000000a00 */
[----:B------:R-:W-:-:S02]  /*2230*/  MOV R87, 0x10 ;  /* 0x0000001000577802 */ /* 0x000fc40000000f00 */
[----:B------:R-:W-:Y:S01]  /*2240*/  PRMT R206, RZ, 0x7610, R62 ;  /* 0x00007610ffce7816 */ /* 0x000fe2000000003e */
[----:B------:R-:W-:Y:S01]  /*2250*/  FFMA.FTZ R139, R126, R58, -R59 ;  /* 0x0000003a7e8b7223 */ /* 0x000fe2000001083b */
[----:B------:R-:W-:Y:S01]  /*2260*/  MOV R56, 0x3f800000 ;  /* 0x3f80000000387802 */ /* 0x000fe20000000f00 */
[----:B------:R-:W-:Y:S01]  /*2270*/  CS2R R58, SRZ ;  /* 0x00000000003a7805 */ /* 0x000fe2000001ff00 */
[----:B------:R-:W-:-:S04]  /*2280*/  @!P0 IMAD.WIDE R86, R138, R87, UR10 ;  /* 0x0000000a8a568e25 */ /* 0x000fc8000f8e0257 */
[C---:B---3--:R-:W-:Y:S02]  /*2290*/  FMUL.FTZ R120, R57.reuse, R120 ;  /* 0x0000007839787220 */ /* 0x048fe40000410000 */
[----:B------:R-:W-:Y:S01]  /*22a0*/  FMUL.FTZ R119, R57, R136 ;  /* 0x0000008839777220 */ /* 0x000fe20000410000 */
[----:B------:R-:W-:Y:S01]  /*22b0*/  MOV R57, RZ ;  /* 0x000000ff00397202 */ /* 0x000fe20000000f00 */
[----:B------:R-:W-:Y:S01]  /*22c0*/  BAR.SYNC.DEFER_BLOCKING 0x0 ;  /* 0x0000000000007b1d */ /* 0x000fe20000010000 */
[----:B------:R-:W-:Y:S02]  /*22d0*/  FMUL.FTZ R206, R43, R206 ;  /* 0x000000ce2bce7220 */ /* 0x000fe40000410000 */
[----:B------:R-:W-:Y:S01]  /*22e0*/  FADD.FTZ R141, RZ, R141 ;  /* 0x0000008dff8d7221 */ /* 0x000fe20000010000 */
[----:B------:R-:W-:Y:S01]  /*22f0*/  PRMT R205, RZ, 0x5410, R63 ;  /* 0x00005410ffcd7816 */ /* 0x000fe2000000003f */
[----:B------:R-:W-:Y:S02]  /*2300*/  FADD.FTZ R139, R206, R139 ;  /* 0x0000008bce8b7221 */ /* 0x000fe40000010000 */
[----:B------:R-:W-:-:S02]  /*2310*/  FMUL.FTZ R137, R36, R135 ;  /* 0x0000008724897220 */ /* 0x000fc40000410000 */
[----:B------:R-:W-:Y:S02]  /*2320*/  FMUL.FTZ R205, R42, R205 ;  /* 0x000000cd2acd7220 */ /* 0x000fe40000410000 */
[----:B-1----:R-:W-:Y:S02]  /*2330*/  FMUL.FTZ R102, R34, R135 ;  /* 0x0000008722667220 */ /* 0x002fe40000410000 */
[----:B------:R-:W1:Y:S01]  /*2340*/  MUFU.EX2 R137, R137 ;  /* 0x0000008900897308 */ /* 0x000e620000000800 */
[----:B------:R3:W5:Y:S02]  /*2350*/  @!P0 LDG.E.128 R56, [R86.64] ;  /* 0x0000001e56388981 */ /* 0x000764000c1e1d00 */
[C---:B---3--:R-:W-:Y:S02]  /*2360*/  FMUL.FTZ R86, R123.reuse, R141 ;  /* 0x0000008d7b567220 */ /* 0x048fe40000410000 */
[-C--:B------:R-:W-:Y:S02]  /*2370*/  FMUL.FTZ R87, R123, R139.reuse ;  /* 0x0000008b7b577220 */ /* 0x080fe40000410000 */
[----:B------:R-:W-:-:S02]  /*2380*/  FFMA.FTZ R86, R124, R139, -R86 ;  /* 0x0000008b7c567223 */ /* 0x000fc40000010856 */
[----:B------:R-:W-:Y:S02]  /*2390*/  FFMA.FTZ R87, R124, R141, R87 ;  /* 0x0000008d7c577223 */ /* 0x000fe40000010057 */
[----:B------:R-:W-:Y:S01]  /*23a0*/  FADD.FTZ R86, R205, R86 ;  /* 0x00000056cd567221 */ /* 0x000fe20000010000 */
[----:B------:R-:W3:Y:S01]  /*23b0*/  MUFU.EX2 R102, R102 ;  /* 0x0000006600667308 */ /* 0x000ee20000000800 */
[C---:B------:R-:W-:Y:S02]  /*23c0*/  FMUL.FTZ R118, R104.reuse, R118 ;  /* 0x0000007668767220 */ /* 0x040fe40000410000 */
[----:B------:R-:W-:Y:S02]  /*23d0*/  FMUL.FTZ R117, R104, R117 ;  /* 0x0000007568757220 */ /* 0x000fe40000410000 */
[----:B------:R-:W-:Y:S02]  /*23e0*/  FADD.FTZ R87, RZ, R87 ;  /* 0x00000057ff577221 */ /* 0x000fe40000010000 */
[----:B------:R-:W-:Y:S01]  /*23f0*/  FMUL.FTZ R104, R121, R86 ;  /* 0x0000005679687220 */ /* 0x000fe20000410000 */
[----:B------:R-:W-:Y:S01]  /*2400*/  PRMT R204, RZ, 0x7610, R63 ;  /* 0x00007610ffcc7816 */ /* 0x000fe2000000003f */
[----:B------:R-:W-:-:S02]  /*2410*/  FMUL.FTZ R106, R38, R135 ;  /* 0x00000087266a7220 */ /* 0x000fc40000410000 */
[-C--:B------:R-:W-:Y:S02]  /*2420*/  FMUL.FTZ R136, R37, R135.reuse ;  /* 0x0000008725887220 */ /* 0x080fe40000410000 */
[-C--:B------:R-:W-:Y:S02]  /*2430*/  FMUL.FTZ R138, R35, R135.reuse ;  /* 0x00000087238a7220 */ /* 0x080fe40000410000 */
[----:B------:R-:W-:Y:S02]  /*2440*/  FMUL.FTZ R135, R32, R135 ;  /* 0x0000008720877220 */ /* 0x000fe40000410000 */
[-C--:B------:R-:W-:Y:S02]  /*2450*/  FMUL.FTZ R139, R121, R87.reuse ;  /* 0x00000057798b7220 */ /* 0x080fe40000410000 */
[C---:B------:R-:W-:Y:S01]  /*2460*/  FFMA.FTZ R104, R122.reuse, R87, R104 ;  /* 0x000000577a687223 */ /* 0x040fe20000010068 */
[----:B------:R-:W0:Y:S01]  /*2470*/  MUFU.EX2 R106, R106 ;  /* 0x0000006a006a7308 */ /* 0x000e220000000800 */
[----:B------:R-:W-:-:S02]  /*2480*/  FFMA.FTZ R139, R122, R86, -R139 ;  /* 0x000000567a8b7223 */ /* 0x000fc4000001088b */
[----:B------:R-:W-:Y:S02]  /*2490*/  FMUL.FTZ R204, R41, R204 ;  /* 0x000000cc29cc7220 */ /* 0x000fe40000410000 */
[----:B------:R-:W-:-:S03]  /*24a0*/  FADD.FTZ R86, RZ, R104 ;  /* 0x00000068ff567221 */ /* 0x000fc60000010000 */
[----:B------:R-:W0:Y:S01]  /*24b0*/  MUFU.EX2 R135, R135 ;  /* 0x0000008700877308 */ /* 0x000e220000000800 */
[----:B------:R-:W-:Y:S02]  /*24c0*/  FADD.FTZ R139, R204, R139 ;  /* 0x0000008bcc8b7221 */ /* 0x000fe40000010000 */
[----:B------:R-:W-:-:S05]  /*24d0*/  FMUL.FTZ R87, R119, R86 ;  /* 0x0000005677577220 */ /* 0x000fca0000410000 */
[----:B------:R-:W0:Y:S01]  /*24e0*/  MUFU.EX2 R136, R136 ;  /* 0x0000008800887308 */ /* 0x000e220000000800 */
[C---:B-1----:R-:W-:Y:S02]  /*24f0*/  FMUL.FTZ R112, R137.reuse, R112 ;  /* 0x0000007089707220 */ /* 0x042fe40000410000 */
[----:B------:R-:W-:Y:S02]  /*2500*/  FMUL.FTZ R111, R137, R111 ;  /* 0x0000006f896f7220 */ /* 0x000fe40000410000 */
[C---:B---3--:R-:W-:Y:S02]  /*2510*/  FMUL.FTZ R108, R102.reuse, R108 ;  /* 0x0000006c666c7220 */ /* 0x048fe40000410000 */
[----:B------:R-:W-:Y:S02]  /*2520*/  FMUL.FTZ R107, R102, R107 ;  /* 0x0000006b666b7220 */ /* 0x000fe40000410000 */
[-C--:B------:R-:W-:Y:S02]  /*2530*/  FMUL.FTZ R137, R119, R139.reuse ;  /* 0x0000008b77897220 */ /* 0x080fe40000410000 */
[----:B------:R-:W-:Y:S01]  /*2540*/  FFMA.FTZ R102, R120, R139, -R87 ;  /* 0x0000008b78667223 */ /* 0x000fe20000010857 */
[----:B------:R-:W-:Y:S01]  /*2550*/  PRMT R203, RZ, 0x5410, R64 ;  /* 0x00005410ffcb7816 */ /* 0x000fe20000000040 */
[----:B------:R-:W-:-:S02]  /*2560*/  FMUL.FTZ R87, R85, R133 ;  /* 0x0000008555577220 */ /* 0x000fc40000410000 */
[----:B------:R-:W-:Y:S02]  /*2570*/  FFMA.FTZ R137, R120, R86, R137 ;  /* 0x0000005678897223 */ /* 0x000fe40000010089 */
[C---:B------:R-:W-:Y:S02]  /*2580*/  FMUL.FTZ R86, R84.reuse, R133 ;  /* 0x0000008554567220 */ /* 0x040fe40000410000 */
[----:B------:R-:W-:Y:S02]  /*2590*/  FFMA.FTZ R87, R84, R134, -R87 ;  /* 0x0000008654577223 */ /* 0x000fe40000010857 */
[C---:B0-----:R-:W-:Y:S02]  /*25a0*/  FMUL.FTZ R116, R106.reuse, R116 ;  /* 0x000000746a747220 */ /* 0x041fe40000410000 */
[----:B------:R-:W-:Y:S02]  /*25b0*/  FMUL.FTZ R115, R106, R115 ;  /* 0x000000736a737220 */ /* 0x000fe40000410000 */
[----:B------:R-:W-:-:S02]  /*25c0*/  FMUL.FTZ R203, R40, R203 ;  /* 0x000000cb28cb7220 */ /* 0x000fc40000410000 */
[C---:B------:R-:W-:Y:S02]  /*25d0*/  FMUL.FTZ R106, R135.reuse, R142 ;  /* 0x0000008e876a7220 */ /* 0x040fe40000410000 */
[----:B------:R-:W-:Y:S02]  /*25e0*/  FMUL.FTZ R104, R135, R140 ;  /* 0x0000008c87687220 */ /* 0x000fe40000410000 */
[----:B------:R-:W-:Y:S02]  /*25f0*/  FFMA.FTZ R86, R85, R134, R86 ;  /* 0x0000008655567223 */ /* 0x000fe40000010056 */
[----:B------:R-:W-:Y:S01]  /*2600*/  FMUL.FTZ R135, R131, R87 ;  /* 0x0000005783877220 */ /* 0x000fe20000410000 */
[----:B------:R-:W0:Y:S01]  /*2610*/  MUFU.EX2 R138, R138 ;  /* 0x0000008a008a7308 */ /* 0x000e220000000800 */
[C---:B------:R-:W-:Y:S02]  /*2620*/  FMUL.FTZ R114, R136.reuse, R114 ;  /* 0x0000007288727220 */ /* 0x040fe40000410000 */
[----:B------:R-:W-:-:S02]  /*2630*/  FMUL.FTZ R113, R136, R113 ;  /* 0x0000007188717220 */ /* 0x000fc40000410000 */
[----:B------:R-:W-:Y:S02]  /*2640*/  FADD.FTZ R136, R203, R102 ;  /* 0x00000066cb887221 */ /* 0x000fe40000010000 */
[-C--:B------:R-:W-:Y:S02]  /*2650*/  FMUL.FTZ R102, R131, R86.reuse ;  /* 0x0000005683667220 */ /* 0x080fe40000410000 */
[C---:B------:R-:W-:Y:S02]  /*2660*/  FFMA.FTZ R135, R132.reuse, R86, R135 ;  /* 0x0000005684877223 */ /* 0x040fe40000010087 */
[----:B------:R-:W-:Y:S02]  /*2670*/  FFMA.FTZ R102, R132, R87, -R102 ;  /* 0x0000005784667223 */ /* 0x000fe40000010866 */
[C---:B------:R-:W-:Y:S02]  /*2680*/  FMUL.FTZ R87, R129.reuse, R135 ;  /* 0x0000008781577220 */ /* 0x040fe40000410000 */
[----:B------:R-:W-:-:S02]  /*2690*/  FMUL.FTZ R86, R129, R102 ;  /* 0x0000006681567220 */ /* 0x000fc40000410000 */
[C---:B------:R-:W-:Y:S02]  /*26a0*/  FFMA.FTZ R87, R130.reuse, R102, -R87 ;  /* 0x0000006682577223 */ /* 0x040fe40000010857 */
[----:B------:R-:W-:Y:S02]  /*26b0*/  FFMA.FTZ R86, R130, R135, R86 ;  /* 0x0000008782567223 */ /* 0x000fe40000010056 */
[----:B------:R-:W-:Y:S02]  /*26c0*/  FMUL.FTZ R135, R127, R87 ;  /* 0x000000577f877220 */ /* 0x000fe40000410000 */
[C---:B0-----:R-:W-:Y:S02]  /*26d0*/  FMUL.FTZ R110, R138.reuse, R110 ;  /* 0x0000006e8a6e7220 */ /* 0x041fe40000410000 */
[----:B------:R-:W-:Y:S02]  /*26e0*/  FMUL.FTZ R109, R138, R109 ;  /* 0x0000006d8a6d7220 */ /* 0x000fe40000410000 */
[----:B------:R-:W-:-:S02]  /*26f0*/  FADD.FTZ R137, RZ, R137 ;  /* 0x00000089ff897221 */ /* 0x000fc40000010000 */
[----:B------:R-:W-:Y:S02]  /*2700*/  FMUL.FTZ R138, R117, R136 ;  /* 0x00000088758a7220 */ /* 0x000fe40000410000 */
[-C--:B------:R-:W-:Y:S02]  /*2710*/  FMUL.FTZ R102, R127, R86.reuse ;  /* 0x000000567f667220 */ /* 0x080fe40000410000 */
[----:B------:R-:W-:Y:S01]  /*2720*/  FFMA.FTZ R135, R128, R86, R135 ;  /* 0x0000005680877223 */ /* 0x000fe20000010087 */
[----:B------:R-:W-:Y:S01]  /*2730*/  PRMT R202, RZ, 0x7610, R64 ;  /* 0x00007610ffca7816 */ /* 0x000fe20000000040 */
[-C--:B------:R-:W-:Y:S02]  /*2740*/  FMUL.FTZ R139, R117, R137.reuse ;  /* 0x00000089758b7220 */ /* 0x080fe40000410000 */
[----:B------:R-:W-:Y:S02]  /*2750*/  FFMA.FTZ R138, R118, R137, R138 ;  /* 0x00000089768a7223 */ /* 0x000fe4000001008a */
[----:B------:R-:W-:-:S02]  /*2760*/  FFMA.FTZ R102, R128, R87, -R102 ;  /* 0x0000005780667223 */ /* 0x000fc40000010866 */
[----:B------:R-:W-:Y:S02]  /*2770*/  FMUL.FTZ R87, R125, R135 ;  /* 0x000000877d577220 */ /* 0x000fe40000410000 */
[----:B------:R-:W-:Y:S02]  /*2780*/  FFMA.FTZ R139, R118, R136, -R139 ;  /* 0x00000088768b7223 */ /* 0x000fe4000001088b */
[----:B------:R-:W-:Y:S02]  /*2790*/  FMUL.FTZ R202, R39, R202 ;  /* 0x000000ca27ca7220 */ /* 0x000fe40000410000 */
[----:B------:R-:W-:Y:S02]  /*27a0*/  FADD.FTZ R138, RZ, R138 ;  /* 0x0000008aff8a7221 */ /* 0x000fe40000010000 */
[-C--:B------:R-:W-:Y:S02]  /*27b0*/  FMUL.FTZ R86, R125, R102.reuse ;  /* 0x000000667d567220 */ /* 0x080fe40000410000 */
[----:B------:R-:W-:Y:S01]  /*27c0*/  FFMA.FTZ R87, R126, R102, -R87 ;  /* 0x000000667e577223 */ /* 0x000fe20000010857 */
[----:B------:R-:W-:Y:S01]  /*27d0*/  PRMT R201, RZ, 0x5410, R65 ;  /* 0x00005410ffc97816 */ /* 0x000fe20000000041 */
[----:B------:R-:W-:-:S02]  /*27e0*/  FADD.FTZ R139, R202, R139 ;  /* 0x0000008bca8b7221 */ /* 0x000fc40000010000 */
[----:B------:R-:W-:Y:S02]  /*27f0*/  FMUL.FTZ R136, R115, R138 ;  /* 0x0000008a73887220 */ /* 0x000fe40000410000 */
[----:B------:R-:W-:Y:S02]  /*2800*/  FFMA.FTZ R86, R126, R135, R86 ;  /* 0x000000877e567223 */ /* 0x000fe40000010056 */
[----:B------:R-:W-:Y:S02]  /*2810*/  FMUL.FTZ R135, R123, R87 ;  /* 0x000000577b877220 */ /* 0x000fe40000410000 */
[-C--:B------:R-:W-:Y:S02]  /*2820*/  FMUL.FTZ R137, R115, R139.reuse ;  /* 0x0000008b73897220 */ /* 0x080fe40000410000 */
[----:B------:R-:W-:Y:S02]  /*2830*/  FFMA.FTZ R136, R116, R139, -R136 ;  /* 0x0000008b74887223 */ /* 0x000fe40000010888 */
[----:B------:R-:W-:-:S02]  /*2840*/  FMUL.FTZ R201, R38, R201 ;  /* 0x000000c926c97220 */ /* 0x000fc40000410000 */
[-C--:B------:R-:W-:Y:S02]  /*2850*/  FMUL.FTZ R102, R123, R86.reuse ;  /* 0x000000567b667220 */ /* 0x080fe40000410000 */
[----:B------:R-:W-:Y:S02]  /*2860*/  FFMA.FTZ R135, R124, R86, R135 ;  /* 0x000000567c877223 */ /* 0x000fe40000010087 */
[----:B------:R-:W-:Y:S02]  /*2870*/  FFMA.FTZ R137, R116, R138, R137 ;  /* 0x0000008a74897223 */ /* 0x000fe40000010089 */
[----:B------:R-:W-:Y:S02]  /*2880*/  FADD.FTZ R136, R201, R136 ;  /* 0x00000088c9887221 */ /* 0x000fe40000010000 */
[----:B------:R-:W-:Y:S02]  /*2890*/  FFMA.FTZ R102, R124, R87, -R102 ;  /* 0x000000577c667223 */ /* 0x000fe40000010866 */
[----:B------:R-:W-:-:S02]  /*28a0*/  FMUL.FTZ R87, R121, R135 ;  /* 0x0000008779577220 */ /* 0x000fc40000410000 */
[----:B------:R-:W-:Y:S02]  /*28b0*/  FADD.FTZ R137, RZ, R137 ;  /* 0x00000089ff897221 */ /* 0x000fe40000010000 */
[----:B------:R-:W-:Y:S02]  /*28c0*/  FMUL.FTZ R138, R113, R136 ;  /* 0x00000088718a7220 */ /* 0x000fe40000410000 */
[-C--:B------:R-:W-:Y:S02]  /*28d0*/  FMUL.FTZ R86, R121, R102.reuse ;  /* 0x0000006679567220 */ /* 0x080fe40000410000 */
[----:B------:R-:W-:Y:S01]  /*28e0*/  FFMA.FTZ R87, R122, R102, -R87 ;  /* 0x000000667a577223 */ /* 0x000fe20000010857 */
[----:B------:R-:W-:Y:S01]  /*28f0*/  PRMT R200, RZ, 0x7610, R65 ;  /* 0x00007610ffc87816 */ /* 0x000fe20000000041 */
[-C--:B------:R-:W-:Y:S02]  /*2900*/  FMUL.FTZ R139, R113, R137.reuse ;  /* 0x00000089718b7220 */ /* 0x080fe40000410000 */
[----:B------:R-:W-:-:S02]  /*2910*/  FFMA.FTZ R138, R114, R137, R138 ;  /* 0x00000089728a7223 */ /* 0x000fc4000001008a */
[----:B------:R-:W-:Y:S02]  /*2920*/  FFMA.FTZ R86, R122, R135, R86 ;  /* 0x000000877a567223 */ /* 0x000fe40000010056 */
[----:B------:R-:W-:Y:S02]  /*2930*/  FMUL.FTZ R135, R119, R87 ;  /* 0x0000005777877220 */ /* 0x000fe40000410000 */
[----:B------:R-:W-:Y:S02]  /*2940*/  FFMA.FTZ R139, R114, R136, -R139 ;  /* 0x00000088728b7223 */ /* 0x000fe4000001088b */
[----:B------:R-:W-:Y:S02]  /*2950*/  FMUL.FTZ R200, R37, R200 ;  /* 0x000000c825c87220 */ /* 0x000fe40000410000 */
[----:B------:R-:W-:Y:S02]  /*2960*/  FADD.FTZ R138, RZ, R138 ;  /* 0x0000008aff8a7221 */ /* 0x000fe40000010000 */
[----:B------:R-:W-:-:S02]  /*2970*/  FMUL.FTZ R102, R119, R86 ;  /* 0x0000005677667220 */ /* 0x000fc40000410000 */
[----:B------:R-:W-:Y:S01]  /*2980*/  FFMA.FTZ R135, R120, R86, R135 ;  /* 0x0000005678877223 */ /* 0x000fe20000010087 */
[----:B------:R-:W-:Y:S01]  /*2990*/  PRMT R199, RZ, 0x5410, R66 ;  /* 0x00005410ffc77816 */ /* 0x000fe20000000042 */
[----:B------:R-:W-:Y:S02]  /*29a0*/  FADD.FTZ R139, R200, R139 ;  /* 0x0000008bc88b7221 */ /* 0x000fe40000010000 */
[----:B------:R-:W-:Y:S02]  /*29b0*/  FMUL.FTZ R136, R111, R138 ;  /* 0x0000008a6f887220 */ /* 0x000fe40000410000 */
[----:B------:R-:W-:Y:S02]  /*29c0*/  FFMA.FTZ R102, R120, R87, -R102 ;  /* 0x0000005778667223 */ /* 0x000fe40000010866 */
[----:B------:R-:W-:Y:S02]  /*29d0*/  FMUL.FTZ R87, R117, R135 ;  /* 0x0000008775577220 */ /* 0x000fe40000410000 */
[----:B------:R-:W-:-:S02]  /*29e0*/  FMUL.FTZ R137, R111, R139 ;  /* 0x0000008b6f897220 */ /* 0x000fc40000410000 */
[----:B------:R-:W-:Y:S02]  /*29f0*/  FFMA.FTZ R136, R112, R139, -R136 ;  /* 0x0000008b70887223 */ /* 0x000fe40000010888 */
[-C--:B------:R-:W-:Y:S02]  /*2a00*/  FMUL.FTZ R86, R117, R102.reuse ;  /* 0x0000006675567220 */ /* 0x080fe40000410000 */
[----:B------:R-:W-:Y:S02]  /*2a10*/  FMUL.FTZ R199, R36, R199 ;  /* 0x000000c724c77220 */ /* 0x000fe40000410000 */
[----:B------:R-:W-:Y:S02]  /*2a20*/  FFMA.FTZ R87, R118, R102, -R87 ;  /* 0x0000006676577223 */ /* 0x000fe40000010857 */
[----:B------:R-:W-:Y:S02]  /*2a30*/  FFMA.FTZ R137, R112, R138, R137 ;  /* 0x0000008a70897223 */ /* 0x000fe40000010089 */
[----:B------:R-:W-:-:S02]  /*2a40*/  FFMA.FTZ R86, R118, R135, R86 ;  /* 0x0000008776567223 */ /* 0x000fc40000010056 */
[----:B------:R-:W-:Y:S02]  /*2a50*/  FADD.FTZ R136, R199, R136 ;  /* 0x00000088c7887221 */ /* 0x000fe40000010000 */
[C---:B------:R-:W-:Y:S02]  /*2a60*/  FMUL.FTZ R135, R115.reuse, R87 ;  /* 0x0000005773877220 */ /* 0x040fe40000410000 */
[----:B------:R-:W-:Y:S02]  /*2a70*/  FADD.FTZ R137, RZ, R137 ;  /* 0x00000089ff897221 */ /* 0x000fe40000010000 */
[----:B------:R-:W-:Y:S02]  /*2a80*/  FMUL.FTZ R102, R115, R86 ;  /* 0x0000005673667220 */ /* 0x000fe40000410000 */
[----:B------:R-:W-:Y:S02]  /*2a90*/  FMUL.FTZ R138, R109, R136 ;  /* 0x000000886d8a7220 */ /* 0x000fe40000410000 */
[----:B------:R-:W-:-:S02]  /*2aa0*/  FFMA.FTZ R135, R116, R86, R135 ;  /* 0x0000005674877223 */ /* 0x000fc40000010087 */
[----:B------:R-:W-:Y:S02]  /*2ab0*/  FMUL.FTZ R139, R109, R137 ;  /* 0x000000896d8b7220 */ /* 0x000fe40000410000 */
[----:B------:R-:W-:Y:S02]  /*2ac0*/  FFMA.FTZ R102, R116, R87, -R102 ;  /* 0x0000005774667223 */ /* 0x000fe40000010866 */
[----:B------:R-:W-:Y:S02]  /*2ad0*/  FFMA.FTZ R138, R110, R137, R138 ;  /* 0x000000896e8a7223 */ /* 0x000fe4000001008a */
[C---:B------:R-:W-:Y:S01]  /*2ae0*/  FMUL.FTZ R137, R113.reuse, R135 ;  /* 0x0000008771897220 */ /* 0x040fe20000410000 */
[----:B------:R-:W-:Y:S01]  /*2af0*/  PRMT R140, RZ, 0x7610, R66 ;  /* 0x00007610ff8c7816 */ /* 0x000fe20000000042 */
[-C--:B------:R-:W-:Y:S02]  /*2b00*/  FMUL.FTZ R86, R113, R102.reuse ;  /* 0x0000006671567220 */ /* 0x080fe40000410000 */
[----:B------:R-:W-:-:S02]  /*2b10*/  FFMA.FTZ R137, R114, R102, -R137 ;  /* 0x0000006672897223 */ /* 0x000fc40000010889 */
[----:B------:R-:W-:Y:S02]  /*2b20*/  FFMA.FTZ R86, R114, R135, R86 ;  /* 0x0000008772567223 */ /* 0x000fe40000010056 */
[----:B------:R-:W-:Y:S01]  /*2b30*/  FMUL.FTZ R135, R111, R137 ;  /* 0x000000896f877220 */ /* 0x000fe20000410000 */
[----:B------:R0:W1:Y:S01]  /*2b40*/  R2UR UR42, R101 ;  /* 0x00000000652a73c2 */ /* 0x00006200000e0000 */
[----:B------:R-:W-:Y:S02]  /*2b50*/  FFMA.FTZ R136, R110, R136, -R139 ;  /* 0x000000886e887223 */ /* 0x000fe4000001088b */
[----:B------:R-:W-:Y:S02]  /*2b60*/  FMUL.FTZ R87, R35, R140 ;  /* 0x0000008c23577220 */ /* 0x000fe40000410000 */
[----:B------:R-:W-:Y:S02]  /*2b70*/  FADD.FTZ R138, RZ, R138 ;  /* 0x0000008aff8a7221 */ /* 0x000fe40000010000 */
[-C--:B------:R-:W-:Y:S01]  /*2b80*/  FMUL.FTZ R102, R111, R86.reuse ;  /* 0x000000566f667220 */ /* 0x080fe20000410000 */
[----:B------:R-:W3:Y:S01]  /*2b90*/  R2UR UR41, R100 ;  /* 0x00000000642973c2 */ /* 0x000ee200000e0000 */
[----:B------:R-:W-:-:S02]  /*2ba0*/  FFMA.FTZ R135, R112, R86, R135 ;  /* 0x0000005670877223 */ /* 0x000fc40000010087 */
[----:B------:R-:W-:Y:S02]  /*2bb0*/  FADD.FTZ R136, R87, R136 ;  /* 0x0000008857887221 */ /* 0x000fe40000010000 */
[----:B------:R-:W-:Y:S02]  /*2bc0*/  FMUL.FTZ R139, R107, R138 ;  /* 0x0000008a6b8b7220 */ /* 0x000fe40000410000 */
[----:B------:R-:W-:Y:S02]  /*2bd0*/  FFMA.FTZ R102, R112, R137, -R102 ;  /* 0x0000008970667223 */ /* 0x000fe40000010866 */
[----:B------:R-:W-:Y:S02]  /*2be0*/  FMUL.FTZ R137, R109, R135 ;  /* 0x000000876d897220 */ /* 0x000fe40000410000 */
[-C--:B------:R-:W-:Y:S01]  /*2bf0*/  FMUL.FTZ R141, R107, R136.reuse ;  /* 0x000000886b8d7220 */ /* 0x080fe20000410000 */
[----:B0-----:R-:W-:Y:S01]  /*2c00*/  PRMT R101, RZ, 0x5410, R67 ;  /* 0x00005410ff657816 */ /* 0x001fe20000000043 */
[----:B------:R-:W-:-:S02]  /*2c10*/  FFMA.FTZ R139, R108, R136, -R139 ;  /* 0x000000886c8b7223 */ /* 0x000fc4000001088b */
[-C--:B------:R-:W-:Y:S02]  /*2c20*/  FMUL.FTZ R136, R109, R102.reuse ;  /* 0x000000666d887220 */ /* 0x080fe40000410000 */
[----:B------:R-:W-:Y:S02]  /*2c30*/  FFMA.FTZ R137, R110, R102, -R137 ;  /* 0x000000666e897223 */ /* 0x000fe40000010889 */
[----:B------:R-:W-:Y:S02]  /*2c40*/  FFMA.FTZ R141, R108, R138, R141 ;  /* 0x0000008a6c8d7223 */ /* 0x000fe4000001008d */
[----:B------:R-:W-:Y:S02]  /*2c50*/  FFMA.FTZ R136, R110, R135, R136 ;  /* 0x000000876e887223 */ /* 0x000fe40000010088 */
[----:B------:R-:W-:Y:S02]  /*2c60*/  FMUL.FTZ R185, R107, R137 ;  /* 0x000000896bb97220 */ /* 0x000fe40000410000 */
[----:B------:R-:W-:-:S02]  /*2c70*/  FMUL.FTZ R86, R34, R101 ;  /* 0x0000006522567220 */ /* 0x000fc40000410000 */
[----:B------:R-:W-:Y:S02]  /*2c80*/  FADD.FTZ R141, RZ, R141 ;  /* 0x0000008dff8d7221 */ /* 0x000fe40000010000 */
[-C--:B------:R-:W-:Y:S02]  /*2c90*/  FMUL.FTZ R102, R107, R136.reuse ;  /* 0x000000886b667220 */ /* 0x080fe40000410000 */
[----:B------:R-:W-:Y:S01]  /*2ca0*/  FFMA.FTZ R185, R108, R136, R185 ;  /* 0x000000886cb97223 */ /* 0x000fe200000100b9 */
[----:B------:R-:W-:Y:S01]  /*2cb0*/  PRMT R136, RZ, 0x7610, R68 ;  /* 0x00007610ff887816 */ /* 0x000fe20000000044 */
[----:B------:R-:W-:Y:S02]  /*2cc0*/  FADD.FTZ R139, R86, R139 ;  /* 0x0000008b568b7221 */ /* 0x000fe40000010000 */
[----:B------:R-:W-:Y:S01]  /*2cd0*/  FMUL.FTZ R193, R104, R141 ;  /* 0x0000008d68c17220 */ /* 0x000fe20000410000 */
[--C-:B------:R-:W-:Y:S01]  /*2ce0*/  PRMT R135, RZ, 0x5410, R69.reuse ;  /* 0x00005410ff877816 */ /* 0x100fe20000000045 */
[----:B------:R-:W-:Y:S01]  /*2cf0*/  FFMA.FTZ R101, R108, R137, -R102 ;  /* 0x000000896c657223 */ /* 0x000fe20000010866 */
[----:B------:R-:W-:Y:S01]  /*2d00*/  PRMT R102, RZ, 0x5410, R68 ;  /* 0x00005410ff667816 */ /* 0x000fe20000000044 */
[-C--:B------:R-:W-:Y:S01]  /*2d10*/  FMUL.FTZ R192, R104, R139.reuse ;  /* 0x0000008b68c07220 */ /* 0x080fe20000410000 */
[----:B------:R-:W-:Y:S01]  /*2d20*/  PRMT R138, RZ, 0x7610, R69 ;  /* 0x00007610ff8a7816 */ /* 0x000fe20000000045 */
[----:B------:R-:W-:Y:S01]  /*2d30*/  FFMA.FTZ R193, R106, R139, -R193 ;  /* 0x0000008b6ac17223 */ /* 0x000fe200000108c1 */
[--C-:B------:R-:W-:Y:S01]  /*2d40*/  PRMT R139, RZ, 0x5410, R71.reuse ;  /* 0x00005410ff8b7816 */ /* 0x100fe20000000047 */
[C---:B-1----:R-:W-:Y:S01]  /*2d50*/  FMUL.FTZ R69, R136.reuse, UR42 ;  /* 0x0000002a88457c20 */ /* 0x042fe20008410000 */
[----:B------:R-:W-:Y:S01]  /*2d60*/  PRMT R150, RZ, 0x7610, R71 ;  /* 0x00007610ff967816 */ /* 0x000fe20000000047 */
[----:B---3--:R-:W-:Y:S01]  /*2d70*/  FMUL.FTZ R71, R136, UR41 ;  /* 0x0000002988477c20 */ /* 0x008fe20008410000 */
[----:B------:R-:W-:Y:S01]  /*2d80*/  PRMT R137, RZ, 0x5410, R70 ;  /* 0x00005410ff897816 */ /* 0x000fe20000000046 */
[----:B------:R-:W-:Y:S01]  /*2d90*/  FADD.FTZ R148, R96, R96 ;  /* 0x0000006060947221 */ /* 0x000fe20000010000 */
[----:B------:R-:W-:Y:S01]  /*2da0*/  PRMT R140, RZ, 0x7610, R70 ;  /* 0x00007610ff8c7816 */ /* 0x000fe20000000046 */
[----:B------:R-:W-:-:S02]  /*2db0*/  FFMA.FTZ R69, R102, UR41, -R69 ;  /* 0x0000002966457c23 */ /* 0x000fc40008010845 */
[----:B------:R-:W-:Y:S02]  /*2dc0*/  FMUL.FTZ R68, R138, UR42 ;  /* 0x0000002a8a447c20 */ /* 0x000fe40008410000 */
[----:B------:R-:W-:Y:S02]  /*2dd0*/  FFMA.FTZ R71, R102, UR42, R71 ;  /* 0x0000002a66477c23 */ /* 0x000fe40008010047 */
[----:B------:R-:W-:Y:S02]  /*2de0*/  FMUL.FTZ R70, R138, UR41 ;  /* 0x000000298a467c20 */ /* 0x000fe40008410000 */
[----:B------:R-:W-:Y:S02]  /*2df0*/  FMUL.FTZ R152, R150, UR41 ;  /* 0x0000002996987c20 */ /* 0x000fe40008410000 */
[----:B------:R-:W-:Y:S02]  /*2e00*/  FMUL.FTZ R149, R148, R69 ;  /* 0x0000004594957220 */ /* 0x000fe40000410000 */
[----:B------:R-:W-:-:S02]  /*2e10*/  FFMA.FTZ R192, R106, R141, R192 ;  /* 0x0000008d6ac07223 */ /* 0x000fc400000100c0 */
[----:B------:R-:W-:Y:S02]  /*2e20*/  FADD.FTZ R146, R95, R95 ;  /* 0x0000005f5f927221 */ /* 0x000fe40000010000 */
[C---:B------:R-:W-:Y:S02]  /*2e30*/  FFMA.FTZ R147, R135.reuse, UR41, -R68 ;  /* 0x0000002987937c23 */ /* 0x040fe40008010844 */
[----:B------:R-:W-:Y:S02]  /*2e40*/  FMUL.FTZ R148, R148, R71 ;  /* 0x0000004794947220 */ /* 0x000fe40000410000 */
[----:B------:R-:W-:Y:S02]  /*2e50*/  FFMA.FTZ R141, R135, UR42, R70 ;  /* 0x0000002a878d7c23 */ /* 0x000fe40008010046 */
[----:B------:R-:W-:Y:S01]  /*2e60*/  FFMA.FTZ R71, R139, UR42, R152 ;  /* 0x0000002a8b477c23 */ /* 0x000fe20008010098 */
[----:B--2---:R-:W-:Y:S01]  /*2e70*/  PRMT R152, RZ, 0x7610, R72 ;  /* 0x00007610ff987816 */ /* 0x004fe20000000048 */
[----:B------:R-:W-:-:S02]  /*2e80*/  FMUL.FTZ R68, R140, UR42 ;  /* 0x0000002a8c447c20 */ /* 0x000fc40008410000 */
[C---:B------:R-:W-:Y:S02]  /*2e90*/  FMUL.FTZ R147, R146.reuse, R147 ;  /* 0x0000009392937220 */ /* 0x040fe40000410000 */
[----:B------:R-:W-:Y:S01]  /*2ea0*/  FMUL.FTZ R146, R146, R141 ;  /* 0x0000008d92927220 */ /* 0x000fe20000410000 */
[----:B------:R-:W-:Y:S01]  /*2eb0*/  PRMT R141, RZ, 0x5410, R72 ;  /* 0x00005410ff8d7816 */ /* 0x000fe20000000048 */
[----:B------:R-:W-:Y:S02]  /*2ec0*/  FFMA.FTZ R145, R137, UR41, -R68 ;  /* 0x0000002989917c23 */ /* 0x000fe40008010844 */
[----:B------:R-:W-:Y:S01]  /*2ed0*/  FMUL.FTZ R68, R152, UR42 ;  /* 0x0000002a98447c20 */ /* 0x000fe20008410000 */
[----:B------:R-:W-:Y:S01]  /*2ee0*/  PRMT R156, RZ, 0x7610, R74 ;  /* 0x00007610ff9c7816 */ /* 0x000fe2000000004a */
[----:B------:R-:W-:Y:S02]  /*2ef0*/  FADD.FTZ R163, R92, R92 ;  /* 0x0000005c5ca37221 */ /* 0x000fe40000010000 */
[----:B------:R-:W-:Y:S01]  /*2f00*/  FFMA.FTZ R68, R141, UR41, -R68 ;  /* 0x000000298d447c23 */ /* 0x000fe20008010844 */
[----:B------:R-:W-:-:S02]  /*2f10*/  PRMT R153, RZ, 0x5410, R74 ;  /* 0x00005410ff997816 */ /* 0x000fc4000000004a */
[--C-:B------:R-:W-:Y:S01]  /*2f20*/  PRMT R168, RZ, 0x7610, R76.reuse ;  /* 0x00007610ffa87816 */ /* 0x100fe2000000004c */
[----:B------:R-:W-:Y:S02]  /*2f30*/  FMUL.FTZ R164, R163, R68 ;  /* 0x00000044a3a47220 */ /* 0x000fe40000410000 */
[----:B------:R-:W-:Y:S01]  /*2f40*/  FMUL.FTZ R68, R156, UR42 ;  /* 0x0000002a9c447c20 */ /* 0x000fe20008410000 */
[--C-:B------:R-:W-:Y:S02]  /*2f50*/  PRMT R154, RZ, 0x7610, R73.reuse ;  /* 0x00007610ff9a7816 */ /* 0x100fe40000000049 */
[----:B------:R-:W-:Y:S01]  /*2f60*/  PRMT R165, RZ, 0x5410, R76 ;  /* 0x00005410ffa57816 */ /* 0x000fe2000000004c */
[----:B------:R-:W-:Y:S02]  /*2f70*/  FFMA.FTZ R157, R153, UR41, -R68 ;  /* 0x00000029999d7c23 */ /* 0x000fe40008010844 */
[----:B------:R-:W-:Y:S01]  /*2f80*/  FMUL.FTZ R68, R168, UR42 ;  /* 0x0000002aa8447c20 */ /* 0x000fe20008410000 */
[----:B------:R-:W-:Y:S01]  /*2f90*/  PRMT R151, RZ, 0x5410, R73 ;  /* 0x00005410ff977816 */ /* 0x000fe20000000049 */
[----:B------:R-:W-:Y:S01]  /*2fa0*/  FMUL.FTZ R70, R140, UR41 ;  /* 0x000000298c467c20 */ /* 0x000fe20008410000 */
[----:B------:R-:W-:Y:S01]  /*2fb0*/  PRMT R182, RZ, 0x7610, R78 ;  /* 0x00007610ffb67816 */ /* 0x000fe2000000004e */
[----:B------:R-:W-:-:S02]  /*2fc0*/  FMUL.FTZ R72, R154, UR42 ;  /* 0x0000002a9a487c20 */ /* 0x000fc40008410000 */
[----:B------:R-:W-:Y:S02]  /*2fd0*/  FADD.FTZ R175, R88, R88 ;  /* 0x0000005858af7221 */ /* 0x000fe40000010000 */
[----:B------:R-:W-:Y:S02]  /*2fe0*/  FFMA.FTZ R68, R165, UR41, -R68 ;  /* 0x00000029a5447c23 */ /* 0x000fe40008010844 */
[----:B------:R-:W-:Y:S01]  /*2ff0*/  FMUL.FTZ R74, R154, UR41 ;  /* 0x000000299a4a7c20 */ /* 0x000fe20008410000 */
[----:B------:R-:W-:Y:S01]  /*3000*/  PRMT R166, RZ, 0x7610, R75 ;  /* 0x00007610ffa67816 */ /* 0x000fe2000000004b */
[----:B------:R-:W-:Y:S01]  /*3010*/  FMUL.FTZ R100, R150, UR42 ;  /* 0x0000002a96647c20 */ /* 0x000fe20008410000 */
[----:B------:R-:W-:Y:S01]  /*3020*/  PRMT R177, RZ, 0x5410, R78 ;  /* 0x00005410ffb17816 */ /* 0x000fe2000000004e */
[----:B------:R-:W-:Y:S02]  /*3030*/  FFMA.FTZ R69, R137, UR42, R70 ;  /* 0x0000002a89457c23 */ /* 0x000fe40008010046 */
[----:B------:R-:W-:-:S02]  /*3040*/  FADD.FTZ R161, R91, R91 ;  /* 0x0000005b5ba17221 */ /* 0x000fc40000010000 */
[----:B------:R-:W-:Y:S02]  /*3050*/  FFMA.FTZ R72, R151, UR41, -R72 ;  /* 0x0000002997487c23 */ /* 0x000fe40008010848 */
[----:B------:R-:W-:Y:S02]  /*3060*/  FMUL.FTZ R176, R175, R68 ;  /* 0x00000044afb07220 */ /* 0x000fe40000410000 */
[----:B------:R-:W-:Y:S02]  /*3070*/  FMUL.FTZ R70, R152, UR41 ;  /* 0x0000002998467c20 */ /* 0x000fe40008410000 */
[----:B------:R-:W-:Y:S02]  /*3080*/  FFMA.FTZ R74, R151, UR42, R74 ;  /* 0x0000002a974a7c23 */ /* 0x000fe4000801004a */
[----:B------:R-:W-:Y:S01]  /*3090*/  FMUL.FTZ R68, R182, UR42 ;  /* 0x0000002ab6447c20 */ /* 0x000fe20008410000 */
[----:B------:R-:W-:Y:S01]  /*30a0*/  PRMT R155, RZ, 0x5410, R75 ;  /* 0x00005410ff9b7816 */ /* 0x000fe2000000004b */
[----:B------:R-:W-:Y:S01]  /*30b0*/  FADD.FTZ R142, R93, R93 ;  /* 0x0000005d5d8e7221 */ /* 0x000fe20000010000 */
[----:B------:R-:W-:Y:S01]  /*30c0*/  PRMT R183, RZ, 0x7610, R80 ;  /* 0x00007610ffb77816 */ /* 0x000fe20000000050 */
[----:B----4-:R-:W-:-:S02]  /*30d0*/  FFMA.FTZ R143, R139, UR41, -R100 ;  /* 0x000000298b8f7c23 */ /* 0x010fc40008010864 */
[----:B------:R-:W-:Y:S02]  /*30e0*/  FMUL.FTZ R162, R161, R72 ;  /* 0x00000048a1a27220 */ /* 0x000fe40000410000 */
[----:B------:R-:W-:Y:S02]  /*30f0*/  FFMA.FTZ R70, R141, UR42, R70 ;  /* 0x0000002a8d467c23 */ /* 0x000fe40008010046 */
[----:B------:R-:W-:Y:S02]  /*3100*/  FMUL.FTZ R161, R161, R74 ;  /* 0x0000004aa1a17220 */ /* 0x000fe40000410000 */
[----:B------:R-:W-:Y:S02]  /*3110*/  FMUL.FTZ R72, R166, UR42 ;  /* 0x0000002aa6487c20 */ /* 0x000fe40008410000 */
[----:B------:R-:W-:Y:S02]  /*3120*/  FADD.FTZ R171, R54, R54 ;  /* 0x0000003636ab7221 */ /* 0x000fe40000010000 */
[----:B------:R-:W-:Y:S01]  /*3130*/  FFMA.FTZ R68, R177, UR41, -R68 ;  /* 0x00000029b1447c23 */ /* 0x000fe20008010844 */
[----:B------:R-:W-:Y:S01]  /*3140*/  ISETP.NE.AND P0, PT, R99, 0x7f, PT ;  /* 0x0000007f6300780c */ /* 0x000fe20003f05270 */
[----:B------:R-:W-:Y:S01]  /*3150*/  FMUL.FTZ R74, R166, UR41 ;  /* 0x00000029a64a7c20 */ /* 0x000fe20008410000 */
[----:B------:R-:W-:Y:S01]  /*3160*/  PRMT R187, RZ, 0x5410, R80 ;  /* 0x00005410ffbb7816 */ /* 0x000fe20000000050 */
[----:B------:R-:W-:-:S02]  /*3170*/  FADD.FTZ R144, R94, R94 ;  /* 0x0000005e5e907221 */ /* 0x000fc40000010000 */
[C---:B------:R-:W-:Y:S02]  /*3180*/  FMUL.FTZ R143, R142.reuse, R143 ;  /* 0x0000008f8e8f7220 */ /* 0x040fe40000410000 */
[----:B------:R-:W-:Y:S02]  /*3190*/  FMUL.FTZ R142, R142, R71 ;  /* 0x000000478e8e7220 */ /* 0x000fe40000410000 */
[----:B------:R-:W-:Y:S02]  /*31a0*/  FMUL.FTZ R163, R163, R70 ;  /* 0x00000046a3a37220 */ /* 0x000fe40000410000 */
[----:B------:R-:W-:Y:S02]  /*31b0*/  FADD.FTZ R160, R89, R89 ;  /* 0x0000005959a07221 */ /* 0x000fe40000010000 */
[----:B------:R-:W-:Y:S02]  /*31c0*/  FFMA.FTZ R159, R155, UR41, -R72 ;  /* 0x000000299b9f7c23 */ /* 0x000fe40008010848 */
[----:B------:R-:W-:-:S02]  /*31d0*/  FMUL.FTZ R172, R171, R68 ;  /* 0x00000044abac7220 */ /* 0x000fc40000410000 */
[----:B------:R-:W-:Y:S02]  /*31e0*/  FMUL.FTZ R70, R156, UR41 ;  /* 0x000000299c467c20 */ /* 0x000fe40008410000 */
[----:B------:R-:W-:Y:S02]  /*31f0*/  FFMA.FTZ R71, R155, UR42, R74 ;  /* 0x0000002a9b477c23 */ /* 0x000fe4000801004a */
[----:B------:R-:W-:Y:S02]  /*3200*/  FMUL.FTZ R68, R183, UR42 ;  /* 0x0000002ab7447c20 */ /* 0x000fe40008410000 */
[C---:B------:R-:W-:Y:S02]  /*3210*/  FMUL.FTZ R145, R144.reuse, R145 ;  /* 0x0000009190917220 */ /* 0x040fe40000410000 */
[----:B------:R-:W-:Y:S02]  /*3220*/  FMUL.FTZ R144, R144, R69 ;  /* 0x0000004590907220 */ /* 0x000fe40000410000 */
[----:B------:R-:W-:-:S02]  /*3230*/  FADD.FTZ R158, R90, R90 ;  /* 0x0000005a5a9e7221 */ /* 0x000fc40000010000 */
[C---:B------:R-:W-:Y:S02]  /*3240*/  FMUL.FTZ R159, R160.reuse, R159 ;  /* 0x0000009fa09f7220 */ /* 0x040fe40000410000 */
[----:B------:R-:W-:Y:S02]  /*3250*/  FFMA.FTZ R69, R153, UR42, R70 ;  /* 0x0000002a99457c23 */ /* 0x000fe40008010046 */
[----:B------:R-:W-:Y:S02]  /*3260*/  FMUL.FTZ R160, R160, R71 ;  /* 0x00000047a0a07220 */ /* 0x000fe40000410000 */
[----:B------:R-:W-:Y:S02]  /*3270*/  FADD.FTZ R179, R52, R52 ;  /* 0x0000003434b37221 */ /* 0x000fe40000010000 */
[----:B------:R-:W-:Y:S02]  /*3280*/  FFMA.FTZ R68, R187, UR41, -R68 ;  /* 0x00000029bb447c23 */ /* 0x000fe40008010844 */
[----:B------:R-:W-:-:S02]  /*3290*/  FMUL.FTZ R71, R104, R185 ;  /* 0x000000b968477220 */ /* 0x000fc40000410000 */
[C---:B------:R-:W-:Y:S02]  /*32a0*/  FMUL.FTZ R157, R158.reuse, R157 ;  /* 0x0000009d9e9d7220 */ /* 0x040fe40000410000 */
[----:B------:R-:W-:Y:S02]  /*32b0*/  FMUL.FTZ R158, R158, R69 ;  /* 0x000000459e9e7220 */ /* 0x000fe40000410000 */
[----:B------:R-:W-:Y:S02]  /*32c0*/  FMUL.FTZ R180, R179, R68 ;  /* 0x00000044b3b47220 */ /* 0x000fe40000410000 */
[-C--:B------:R-:W-:Y:S02]  /*32d0*/  FMUL.FTZ R69, R104, R101.reuse ;  /* 0x0000006568457220 */ /* 0x080fe40000410000 */
[----:B------:R-:W-:Y:S02]  /*32e0*/  FFMA.FTZ R68, R106, R101, -R71 ;  /* 0x000000656a447223 */ /* 0x000fe40000010847 */
[----:B------:R0:W1:Y:S01]  /*32f0*/  @P0 LDS.64 R100, [R99.X8+0x8788] ;  /* 0x0087880063640984 */ /* 0x0000620000008a00 */
[----:B------:R-:W-:Y:S01]  /*3300*/  FMUL.FTZ R70, R168, UR41 ;  /* 0x00000029a8467c20 */ /* 0x000fe20008410000 */
[----:B------:R-:W-:-:S03]  /*3310*/  PRMT R178, RZ, 0x7610, R77 ;  /* 0x00007610ffb27816 */ /* 0x000fc6000000004d */
[----:B------:R-:W-:Y:S01]  /*3320*/  FFMA.FTZ R70, R165, UR42, R70 ;  /* 0x0000002aa5467c23 */ /* 0x000fe20008010046 */
[----:B------:R-:W-:Y:S01]  /*3330*/  PRMT R167, RZ, 0x5410, R77 ;  /* 0x00005410ffa77816 */ /* 0x000fe2000000004d */
[----:B------:R-:W-:Y:S02]  /*3340*/  FMUL.FTZ R72, R178, UR42 ;  /* 0x0000002ab2487c20 */ /* 0x000fe40008410000 */
[----:B------:R-:W-:Y:S02]  /*3350*/  FMUL.FTZ R175, R175, R70 ;  /* 0x00000046afaf7220 */ /* 0x000fe40000410000 */
[----:B------:R-:W-:Y:S02]  /*3360*/  FMUL.FTZ R70, R182, UR41 ;  /* 0x00000029b6467c20 */ /* 0x000fe40008410000 */
[----:B------:R-:W-:Y:S01]  /*3370*/  FMUL.FTZ R74, R178, UR41 ;  /* 0x00000029b24a7c20 */ /* 0x000fe20008410000 */
[----:B------:R-:W-:Y:S01]  /*3380*/  PRMT R184, RZ, 0x7610, R79 ;  /* 0x00007610ffb87816 */ /* 0x000fe2000000004f */
[----:B------:R-:W-:-:S02]  /*3390*/  FADD.FTZ R173, R55, R55 ;  /* 0x0000003737ad7221 */ /* 0x000fc40000010000 */
[----:B------:R-:W-:Y:S02]  /*33a0*/  FFMA.FTZ R72, R167, UR41, -R72 ;  /* 0x00000029a7487c23 */ /* 0x000fe40008010848 */
[----:B------:R-:W-:Y:S01]  /*33b0*/  FFMA.FTZ R70, R177, UR42, R70 ;  /* 0x0000002ab1467c23 */ /* 0x000fe20008010046 */
[----:B------:R-:W-:Y:S01]  /*33c0*/  PRMT R71, RZ, 0x7610, R67 ;  /* 0x00007610ff477816 */ /* 0x000fe20000000043 */
[----:B------:R-:W-:Y:S01]  /*33d0*/  FFMA.FTZ R74, R167, UR42, R74 ;  /* 0x0000002aa74a7c23 */ /* 0x000fe2000801004a */
[----:B------:R-:W-:Y:S01]  /*33e0*/  PRMT R189, RZ, 0x7610, R81 ;  /* 0x00007610ffbd7816 */ /* 0x000fe20000000051 */
[----:B------:R-:W-:Y:S01]  /*33f0*/  FMUL.FTZ R174, R173, R72 ;  /* 0x00000048adae7220 */ /* 0x000fe20000410000 */
[----:B------:R-:W-:Y:S01]  /*3400*/  PRMT R181, RZ, 0x5410, R79 ;  /* 0x00005410ffb57816 */ /* 0x000fe2000000004f */
[----:B------:R-:W-:Y:S02]  /*3410*/  FMUL.FTZ R171, R171, R70 ;  /* 0x00000046abab7220 */ /* 0x000fe40000410000 */
[----:B------:R-:W-:-:S02]  /*3420*/  FMUL.FTZ R173, R173, R74 ;  /* 0x0000004aadad7220 */ /* 0x000fc40000410000 */
[C---:B------:R-:W-:Y:S02]  /*3430*/  FMUL.FTZ R72, R184.reuse, UR42 ;  /* 0x0000002ab8487c20 */ /* 0x040fe40008410000 */
[----:B------:R-:W-:Y:S01]  /*3440*/  FMUL.FTZ R70, R183, UR41 ;  /* 0x00000029b7467c20 */ /* 0x000fe20008410000 */
[----:B------:R-:W-:Y:S01]  /*3450*/  PRMT R186, RZ, 0x5410, R81 ;  /* 0x00005410ffba7816 */ /* 0x000fe20000000051 */
[----:B------:R-:W-:Y:S02]  /*3460*/  FMUL.FTZ R74, R184, UR41 ;  /* 0x00000029b84a7c20 */ /* 0x000fe40008410000 */
[----:B------:R-:W-:Y:S02]  /*3470*/  FMUL.FTZ R212, R32, R71 ;  /* 0x0000004720d47220 */ /* 0x000fe40000410000 */
[----:B------:R-:W-:Y:S02]  /*3480*/  FMUL.FTZ R71, R189, UR42 ;  /* 0x0000002abd477c20 */ /* 0x000fe40008410000 */
[----:B------:R-:W-:-:S02]  /*3490*/  FADD.FTZ R169, R53, R53 ;  /* 0x0000003535a97221 */ /* 0x000fc40000010000 */
[----:B------:R-:W-:Y:S02]  /*34a0*/  FFMA.FTZ R72, R181, UR41, -R72 ;  /* 0x00000029b5487c23 */ /* 0x000fe40008010848 */
[----:B------:R-:W-:Y:S01]  /*34b0*/  FFMA.FTZ R70, R187, UR42, R70 ;  /* 0x0000002abb467c23 */ /* 0x000fe20008010046 */
[----:B------:R-:W-:Y:S01]  /*34c0*/  BSSY B0, `(.L_x_2377) ;  /* 0x000001d000007945 */ /* 0x000fe20003800000 */
[----:B------:R-:W-:Y:S02]  /*34d0*/  FFMA.FTZ R74, R181, UR42, R74 ;  /* 0x0000002ab54a7c23 */ /* 0x000fe4000801004a */
[----:B------:R-:W-:Y:S02]  /*34e0*/  FMUL.FTZ R73, R189, UR41 ;  /* 0x00000029bd497c20 */ /* 0x000fe40008410000 */
[----:B------:R-:W-:Y:S01]  /*34f0*/  FFMA.FTZ R198, R186, UR41, -R71 ;  /* 0x00000029bac67c23 */ /* 0x000fe20008010847 */
[--C-:B------:R-:W-:Y:S01]  /*3500*/  PRMT R188, RZ, 0x5410, R82.reuse ;  /* 0x00005410ffbc7816 */ /* 0x100fe20000000052 */
[----:B------:R-:W-:Y:S01]  /*3510*/  FMUL.FTZ R170, R169, R72 ;  /* 0x00000048a9aa7220 */ /* 0x000fe20000410000 */
[----:B------:R-:W-:Y:S01]  /*3520*/  PRMT R191, RZ, 0x7610, R82 ;  /* 0x00007610ffbf7816 */ /* 0x000fe20000000052 */
[----:B------:R-:W-:Y:S01]  /*3530*/  FMUL.FTZ R179, R179, R70 ;  /* 0x00000046b3b37220 */ /* 0x000fe20000410000 */
[----:B------:R-:W-:Y:S01]  /*3540*/  PRMT R190, RZ, 0x5410, R83 ;  /* 0x00005410ffbe7816 */ /* 0x000fe20000000053 */
[----:B------:R-:W-:Y:S01]  /*3550*/  FFMA.FTZ R69, R106, R185, R69 ;  /* 0x000000b96a457223 */ /* 0x000fe20000010045 */
[----:B------:R-:W-:Y:S01]  /*3560*/  LEA.HI R185, R99, R99, RZ, 0x1e ;  /* 0x0000006363b97211 */ /* 0x000fe200078ff0ff */
[----:B------:R-:W-:Y:S01]  /*3570*/  FADD.FTZ R71, RZ, R192 ;  /* 0x000000c0ff477221 */ /* 0x000fe20000010000 */
[----:B------:R-:W-:Y:S01]  /*3580*/  PRMT R192, RZ, 0x7610, R83 ;  /* 0x00007610ffc07816 */ /* 0x000fe20000000053 */
[----:B------:R-:W-:-:S02]  /*3590*/  FMUL.FTZ R169, R169, R74 ;  /* 0x0000004aa9a97220 */ /* 0x000fc40000410000 */
[----:B------:R-:W-:Y:S02]  /*35a0*/  FADD.FTZ R197, R51, R51 ;  /* 0x0000003333c57221 */ /* 0x000fe40000010000 */
[----:B------:R-:W-:Y:S02]  /*35b0*/  FFMA.FTZ R72, R186, UR42, R73 ;  /* 0x0000002aba487c23 */ /* 0x000fe40008010049 */
[----:B------:R-:W-:Y:S01]  /*35c0*/  FADD.FTZ R70, R212, R193 ;  /* 0x000000c1d4467221 */ /* 0x000fe20000010000 */
[----:B------:R-:W-:Y:S05]  /*35d0*/  @P0 BRA `(.L_x_2378) ;  /* 0x000000b000000947 */ /* 0x000fea0003800000 */
[----:B01----:R-:W-:Y:S01]  /*35e0*/  ULDC UR28, c[0x0][0x174] ;  /* 0x00005d00001c7ab9 */ /* 0x003fe20000000800 */
[----:B------:R-:W-:Y:S01]  /*35f0*/  HFMA2.MMA R100, -RZ, RZ, 1.875, 0 ;  /* 0x3f800000ff647435 */ /* 0x000fe200000001ff */
[----:B------:R-:W-:Y:S01]  /*3600*/  UISETP.NE.AND UP0, UPT, UR19, UR28, UPT ;  /* 0x0000001c1300728c */ /* 0x000fe2000bf05270 */
[----:B------:R-:W-:-:S05]  /*3610*/  MOV R101, RZ ;  /* 0x000000ff00657202 */ /* 0x000fca0000000f00 */
[----:B------:R-:W-:-:S05]  /*3620*/  PLOP3.LUT P0, PT, PT, PT, UP0, 0x80, 0x0 ;  /* 0x000000000000781c */ /* 0x000fca0003f0f008 */
[----:B------:R-:W-:-:S04]  /*3630*/  @UP0 ULEA.HI UR28, UR19, UR19, URZ, 0x1 ;  /* 0x00000013131c0291 */ /* 0x000fc8000f8f083f */
[----:B------:R-:W-:-:S04]  /*3640*/  @UP0 ULOP3.LUT UR28, UR28, 0xfffffe, URZ, 0xc0, !UPT ;  /* 0x00fffffe1c1c0892 */ /* 0x000fc8000f8ec03f */
[----:B------:R-:W-:-:S04]  /*3650*/  @UP0 UIADD3 UR28, -UR28, UR19, URZ ;  /* 0x000000131c1c0290 */ /* 0x000fc8000fffe13f */
[----:B------:R-:W-:-:S06]  /*3660*/  @UP0 ULEA UR28, UR28, UR7, 0x8 ;  /* 0x000000071c1c0291 */ /* 0x000fcc000f8e403f */
[----:B------:R-:W-:-:S05]  /*3670*/  MOV R73, UR28 ;  /* 0x0000001c00497c02 */ /* 0x000fca0008000f00 */
[----:B------:R0:W1:Y:S02]  /*3680*/  @P0 LDS.64 R100, [R73.X8+0x7780] ;  /* 0x0077800049640984 */ /* 0x0000640000008a00 */
.L_x_2378:
[----:B01----:R-:W-:Y:S05]  /*3690*/  BSYNC B0 ;  /* 0x0000000000007941 */ /* 0x003fea0003800000 */
.L_x_2377:
[----:B------:R-:W-:Y:S01]  /*36a0*/  ISETP.GT.U32.AND P0, PT, R99, 0x1f, PT ;  /* 0x0000001f6300780c */ /* 0x000fe20003f04070 */
[C---:B------:R-:W-:Y:S01]  /*36b0*/  FMUL.FTZ R73, R191.reuse, UR42 ;  /* 0x0000002abf497c20 */ /* 0x040fe20008410000 */
[----:B------:R0:W-:Y:S01]  /*36c0*/  STS.128 [R185.X16+0x6370], R68 ;  /* 0x00637044b9007388 */ /* 0x0001e2000000cc00 */
[C---:B------:R-:W-:Y:S01]  /*36d0*/  FMUL.FTZ R77, R192.reuse, UR42 ;  /* 0x0000002ac04d7c20 */ /* 0x040fe20008410000 */
[----:B------:R-:W-:Y:S01]  /*36e0*/  BSSY B0, `(.L_x_2379) ;  /* 0x00000e0000007945 */ /* 0x000fe20003800000 */
[----:B------:R-:W-:Y:S02]  /*36f0*/  FMUL.FTZ R75, R191, UR41 ;  /* 0x00000029bf4b7c20 */ /* 0x000fe40008410000 */
[----:B------:R-:W-:Y:S02]  /*3700*/  FMUL.FTZ R79, R192, UR41 ;  /* 0x00000029c04f7c20 */ /* 0x000fe40008410000 */
[----:B------:R-:W-:Y:S02]  /*3710*/  FADD.FTZ R194, R50, R50 ;  /* 0x0000003232c27221 */ /* 0x000fe40000010000 */
[----:B------:R-:W-:-:S02]  /*3720*/  FADD.FTZ R193, R49, R49 ;  /* 0x0000003131c17221 */ /* 0x000fc40000010000 */
[C---:B------:R-:W-:Y:S02]  /*3730*/  FFMA.FTZ R73, R188.reuse, UR41, -R73 ;  /* 0x00000029bc497c23 */ /* 0x040fe40008010849 */
[----:B------:R-:W-:Y:S02]  /*3740*/  FFMA.FTZ R75, R188, UR42, R75 ;  /* 0x0000002abc4b7c23 */ /* 0x000fe4000801004b */
[----:B------:R-:W-:Y:S02]  /*3750*/  FMUL.FTZ R198, R197, R198 ;  /* 0x000000c6c5c67220 */ /* 0x000fe40000410000 */
[C---:B0-----:R-:W-:Y:S02]  /*3760*/  FFMA.FTZ R68, R190.reuse, UR41, -R77 ;  /* 0x00000029be447c23 */ /* 0x041fe4000801084d */
[----:B------:R-:W-:Y:S02]  /*3770*/  FFMA.FTZ R70, R190, UR42, R79 ;  /* 0x0000002abe467c23 */ /* 0x000fe4000801004f */
[----:B------:R-:W-:-:S02]  /*3780*/  FMUL.FTZ R196, R194, R73 ;  /* 0x00000049c2c47220 */ /* 0x000fc40000410000 */
[----:B------:R-:W-:Y:S02]  /*3790*/  FMUL.FTZ R195, R193, R68 ;  /* 0x00000044c1c37220 */ /* 0x000fe40000410000 */
        /* <DEDUP_REMOVED lines=42> */
.L_x_2485:
        /* <DEDUP_REMOVED lines=68> */
.L_x_2486:
[----:B------:R-:W-:Y:S01]  /*3e80*/  ISETP.GE.AND P0, PT, R98, 0x10, PT ;  /* 0x000000106200780c */ /* 0x000fe20003f06270 */
[----:B-1----:R-:W-:Y:S01]  /*3e90*/  FMUL.FTZ R68, R71, R74 ;  /* 0x0000004a47447220 */ /* 0x002fe20000410000 */
[----:B------:R-:W-:Y:S01]  /*3ea0*/  MOV R80, R70 ;  /* 0x0000004600507202 */ /* 0x000fe20000000f00 */
[----:B0-2---:R-:W-:Y:S01]  /*3eb0*/  FMUL.FTZ R70, R73, R74 ;  /* 0x0000004a49467220 */ /* 0x005fe20000410000 */
[----:B------:R-:W-:Y:S01]  /*3ec0*/  MOV R79, R82 ;  /* 0x00000052004f7202 */ /* 0x000fe20000000f00 */
[----:B---3--:R-:W-:-:S02]  /*3ed0*/  FMUL.FTZ R72, R77, R74 ;  /* 0x0000004a4d487220 */ /* 0x008fc40000410000 */
[-C--:B------:R-:W-:Y:S01]  /*3ee0*/  FFMA.FTZ R70, R77, R80.reuse, -R70 ;  /* 0x000000504d467223 */ /* 0x080fe20000010846 */
[----:B------:R-:W-:Y:S01]  /*3ef0*/  MOV R77, R83 ;  /* 0x00000053004d7202 */ /* 0x000fe20000000f00 */
[C---:B----4-:R-:W-:Y:S02]  /*3f00*/  FFMA.FTZ R69, R75.reuse, R80, R68 ;  /* 0x000000504b457223 */ /* 0x050fe40000010044 */
[----:B------:R-:W-:Y:S02]  /*3f10*/  FMUL.FTZ R68, R75, R74 ;  /* 0x0000004a4b447220 */ /* 0x000fe40000410000 */
[-C--:B------:R-:W-:Y:S01]  /*3f20*/  FFMA.FTZ R72, R73, R80.reuse, R72 ;  /* 0x0000005049487223 */ /* 0x080fe20000010048 */
[----:B------:R-:W-:Y:S01]  /*3f30*/  FSEL R216, R74, R69, !P0 ;  /* 0x000000454ad87208 */ /* 0x000fe20004000000 */
[----:B------:R-:W-:Y:S02]  /*3f40*/  @P0 FFMA.FTZ R80, R71, R80, -R68 ;  /* 0x0000005047500223 */ /* 0x000fe40000010844 */
[----:B------:R-:W-:-:S02]  /*3f50*/  @P0 FADD.FTZ R79, R70, R79 ;  /* 0x0000004f464f0221 */ /* 0x000fc40000010000 */
[----:B------:R-:W-:Y:S01]  /*3f60*/  @P0 FADD.FTZ R77, R72, R77 ;  /* 0x0000004d484d0221 */ /* 0x000fe20000010000 */
[----:B------:R-:W-:Y:S05]  /*3f70*/  BRA.CONV ~URZ, `(.L_x_2383) ;  /* 0x000000637f007947 */ /* 0x000fea000b800000 */
[----:B------:R-:W-:Y:S01]  /*3f80*/  HFMA2.MMA R74, -RZ, RZ, 0, 1.847743988037109375e-06 ;  /* 0x0000001fff4a7435 */ /* 0x000fe200000001ff */
[----:B------:R-:W-:Y:S02]  /*3f90*/  MOV R71, R80 ;  /* 0x0000005000477202 */ /* 0x000fe40000000f00 */
[----:B------:R-:W-:Y:S02]  /*3fa0*/  MOV R73, 0x1f ;  /* 0x0000001f00497802 */ /* 0x000fe40000000f00 */
[----:B------:R-:W-:Y:S02]  /*3fb0*/  MOV R70, 0xffffffff ;  /* 0xffffffff00467802 */ /* 0x000fe40000000f00 */
[----:B------:R-:W-:Y:S02]  /*3fc0*/  MOV R68, 0x3fe0 ;  /* 0x00003fe000447802 */ /* 0x000fe40000000f00 */
[----:B-----5:R-:W-:Y:S05]  /*3fd0*/  CALL.REL.NOINC `($__internal_61_$__cuda_sm70_shflsync_idx_p) ;  /* 0x0000927000007944 */ /* 0x020fea0003c00000 */
.L_x_2383:
[----:B------:R-:W-:Y:S05]  /*3fe0*/  BRA.CONV ~URZ, `(.L_x_2384) ;  /* 0x000000637f007947 */ /* 0x000fea000b800000 */
[----:B0-----:R-:W-:Y:S01]  /*3ff0*/  HFMA2.MMA R74, -RZ, RZ, 0, 1.847743988037109375e-06 ;  /* 0x0000001fff4a7435 */ /* 0x001fe200000001ff */
[----:B------:R-:W-:Y:S02]  /*4000*/  MOV R71, R216 ;  /* 0x000000d800477202 */ /* 0x000fe40000000f00 */
[----:B------:R-:W-:-:S02]  /*4010*/  MOV R73, 0x1f ;  /* 0x0000001f00497802 */ /* 0x000fc40000000f00 */
[----:B-1----:R-:W-:Y:S02]  /*4020*/  MOV R70, 0xffffffff ;  /* 0xffffffff00467802 */ /* 0x002fe40000000f00 */
[----:B------:R-:W-:Y:S02]  /*4030*/  MOV R68, 0x4050 ;  /* 0x0000405000447802 */ /* 0x000fe40000000f00 */
[----:B-----5:R-:W-:Y:S05]  /*4040*/  CALL.REL.NOINC `($__internal_61_$__cuda_sm70_shflsync_idx_p) ;  /* 0x0000920000007944 */ /* 0x020fea0003c00000 */
.L_x_2384:
[----:B------:R-:W-:Y:S05]  /*4050*/  BRA.CONV ~URZ, `(.L_x_2385) ;  /* 0x000000637f007947 */ /* 0x000fea000b800000 */
[----:B0-----:R-:W-:Y:S01]  /*4060*/  HFMA2.MMA R74, -RZ, RZ, 0, 1.847743988037109375e-06 ;  /* 0x0000001fff4a7435 */ /* 0x001fe200000001ff */
[----:B------:R-:W-:Y:S02]  /*4070*/  MOV R71, R79 ;  /* 0x0000004f00477202 */ /* 0x000fe40000000f00 */
[----:B------:R-:W-:Y:S02]  /*4080*/  MOV R73, 0x1f ;  /* 0x0000001f00497802 */ /* 0x000fe40000000f00 */
[----:B-1----:R-:W-:Y:S02]  /*4090*/  MOV R70, 0xffffffff ;  /* 0xffffffff00467802 */ /* 0x002fe40000000f00 */
[----:B------:R-:W-:Y:S02]  /*40a0*/  MOV R68, 0x40c0 ;  /* 0x000040c000447802 */ /* 0x000fe40000000f00 */
[----:B-----5:R-:W-:Y:S05]  /*40b0*/  CALL.REL.NOINC `($__internal_61_$__cuda_sm70_shflsync_idx_p) ;  /* 0x0000919000007944 */ /* 0x020fea0003c00000 */
.L_x_2385:
[----:B------:R-:W-:Y:S05]  /*40c0*/  BRA.CONV ~URZ, `(.L_x_2386) ;  /* 0x000000637f007947 */ /* 0x000fea000b800000 */
[----:B0-----:R-:W-:Y:S01]  /*40d0*/  HFMA2.MMA R74, -RZ, RZ, 0, 1.847743988037109375e-06 ;  /* 0x0000001fff4a7435 */ /* 0x001fe200000001ff */
[----:B------:R-:W-:-:S02]  /*40e0*/  MOV R71, R77 ;  /* 0x0000004d00477202 */ /* 0x000fc40000000f00 */
[----:B------:R-:W-:Y:S02]  /*40f0*/  MOV R73, 0x1f ;  /* 0x0000001f00497802 */ /* 0x000fe40000000f00 */
[----:B-1----:R-:W-:Y:S02]  /*4100*/  MOV R70, 0xffffffff ;  /* 0xffffffff00467802 */ /* 0x002fe40000000f00 */
[----:B------:R-:W-:Y:S02]  /*4110*/  MOV R68, 0x4130 ;  /* 0x0000413000447802 */ /* 0x000fe40000000f00 */
[----:B-----5:R-:W-:Y:S05]  /*4120*/  CALL.REL.NOINC `($__internal_61_$__cuda_sm70_shflsync_idx_p) ;  /* 0x0000912000007944 */ /* 0x020fea0003c00000 */
.L_x_2386:
[----:B------:R-:W-:Y:S05]  /*4130*/  BRA.DIV ~URZ, `(.L_x_2387) ;  /* 0x00007e227f007947 */ /* 0x000fea000b800000 */
[----:B-----5:R2:W3:Y:S04]  /*4140*/  SHFL.IDX PT, R83, R56, RZ, 0x1f ;  /* 0x00001fff38537589 */ /* 0x0204e800000e0000 */
[----:B------:R2:W4:Y:S04]  /*4150*/  SHFL.IDX PT, R214, R57, RZ, 0x1f ;  /* 0x00001fff39d67589 */ /* 0x00052800000e0000 */
[----:B------:R2:W0:Y:S04]  /*4160*/  SHFL.IDX PT, R215, R58, RZ, 0x1f ;  /* 0x00001fff3ad77589 */ /* 0x00042800000e0000 */
[----:B------:R2:W1:Y:S04]  /*4170*/  SHFL.IDX PT, R75, R59, RZ, 0x1f ;  /* 0x00001fff3b4b7589 */ /* 0x00046800000e0000 */
[----:B------:R-:W0:Y:S04]  /*4180*/  SHFL.UP PT, R80, R80, 0x1, RZ ;  /* 0x0420000050507989 */ /* 0x000e2800000e00ff */
[----:B------:R2:W0:Y:S04]  /*4190*/  SHFL.UP PT, R81, R216, 0x1, RZ ;  /* 0x04200000d8517989 */ /* 0x00042800000e00ff */
[----:B------:R2:W0:Y:S04]  /*41a0*/  SHFL.UP PT, R72, R79, 0x1, RZ ;  /* 0x042000004f487989 */ /* 0x00042800000e00ff */
[----:B------:R2:W0:Y:S02]  /*41b0*/  SHFL.UP PT, R82, R77, 0x1, RZ ;  /* 0x042000004d527989 */ /* 0x00042400000e00ff */
.L_x_2487:
        /* <DEDUP_REMOVED lines=50> */
.L_x_2380:
[----:B------:R-:W-:Y:S05]  /*44e0*/  BSYNC B0 ;  /* 0x0000000000007941 */ /* 0x000fea0003800000 */
.L_x_2379:
[----:B------:R-:W-:Y:S01]  /*44f0*/  WARPSYNC 0xffffffff ;  /* 0xffffffff00007948 */ /* 0x000fe20003800000 */
[----:B------:R-:W-:Y:S01]  /*4500*/  BAR.SYNC.DEFER_BLOCKING 0x0 ;  /* 0x0000000000007b1d */ /* 0x000fe20000010000 */
[----:B------:R-:W-:Y:S01]  /*4510*/  LOP3.LUT P0, RZ, R99, 0x1f, RZ, 0xc0, !PT ;  /* 0x0000001f63ff7812 */ /* 0x000fe2000780c0ff */
[-C--:B-----5:R-:W-:Y:S01]  /*4520*/  FMUL.FTZ R56, R104, R193.reuse ;  /* 0x000000c168387220 */ /* 0x0a0fe20000410000 */
[----:B------:R-:W-:Y:S01]  /*4530*/  MOV R57, UR19 ;  /* 0x0000001300397c02 */ /* 0x000fe20008000f00 */
[----:B------:R-:W-:Y:S01]  /*4540*/  FMUL.FTZ R58, R106, R193 ;  /* 0x000000c16a3a7220 */ /* 0x000fe20000410000 */
[----:B---3--:R-:W-:Y:S01]  /*4550*/  MOV R74, UR7 ;  /* 0x00000007004a7c02 */ /* 0x008fe20008000f00 */
[----:B------:R-:W-:Y:S01]  /*4560*/  FMUL.FTZ R59, R104, R101 ;  /* 0x00000065683b7220 */ /* 0x000fe20000410000 */
[----:B------:R-:W-:Y:S01]  /*4570*/  ISETP.GE.OR P0, PT, R57, c[0x0][0x174], P0 ;  /* 0x00005d0039007a0c */ /* 0x000fe20000706670 */
[-C--:B------:R-:W-:Y:S01]  /*4580*/  FFMA.FTZ R57, R106, R195.reuse, -R56 ;  /* 0x000000c36a397223 */ /* 0x080fe20000010838 */
[----:B------:R-:W-:Y:S01]  /*4590*/  BSSY B0, `(.L_x_2388) ;  /* 0x00001d9000007945 */ /* 0x000fe20003800000 */
[----:B------:R-:W-:-:S02]  /*45a0*/  FFMA.FTZ R69, -R104, R195, -R58 ;  /* 0x000000c368457223 */ /* 0x000fc4000001093a */
[----:B------:R-:W-:Y:S02]  /*45b0*/  FADD.FTZ R68, R196, R57 ;  /* 0x00000039c4447221 */ /* 0x000fe40000010000 */
[----:B------:R-:W-:Y:S02]  /*45c0*/  FADD.FTZ R69, -R194, R69 ;  /* 0x00000045c2457221 */ /* 0x000fe40000010100 */
[C---:B------:R-:W-:Y:S02]  /*45d0*/  FMUL.FTZ R70, R107.reuse, -R68 ;  /* 0x800000446b467220 */ /* 0x040fe40000410000 */
[-C--:B------:R-:W-:Y:S02]  /*45e0*/  FMUL.FTZ R58, R104, -R100.reuse ;  /* 0x80000064683a7220 */ /* 0x080fe40000410000 */
[----:B------:R-:W-:Y:S02]  /*45f0*/  FFMA.FTZ R59, R106, R100, -R59 ;  /* 0x000000646a3b7223 */ /* 0x000fe4000001083b */
[-C--:B------:R-:W-:Y:S01]  /*4600*/  FMUL.FTZ R71, R107, -R69.reuse ;  /* 0x800000456b477220 */ /* 0x080fe20000410000 */
[----:B------:R-:W0:Y:S01]  /*4610*/  LDS.64 R56, [R185.X16+0x6378] ;  /* 0x00637800b9387984 */ /* 0x000e22000000ca00 */
[----:B------:R-:W-:-:S02]  /*4620*/  FFMA.FTZ R70, R108, R69, R70 ;  /* 0x000000456c467223 */ /* 0x000fc40000010046 */
[----:B------:R-:W-:Y:S02]  /*4630*/  FFMA.FTZ R58, R106, -R101, R58 ;  /* 0x800000656a3a7223 */ /* 0x000fe4000001003a */
[----:B------:R-:W-:Y:S02]  /*4640*/  FMUL.FTZ R69, R107, -R59 ;  /* 0x8000003b6b457220 */ /* 0x000fe40000410000 */
[C---:B------:R-:W-:Y:S02]  /*4650*/  FFMA.FTZ R71, R108.reuse, R68, -R71 ;  /* 0x000000446c477223 */ /* 0x040fe40000010847 */
[----:B------:R-:W-:Y:S02]  /*4660*/  FADD.FTZ R70, -R197, R70 ;  /* 0x00000046c5467221 */ /* 0x000fe40000010100 */
[-C--:B------:R-:W-:Y:S02]  /*4670*/  FMUL.FTZ R68, R107, -R58.reuse ;  /* 0x8000003a6b447220 */ /* 0x080fe40000410000 */
[----:B------:R-:W-:-:S02]  /*4680*/  FFMA.FTZ R69, R108, R58, R69 ;  /* 0x0000003a6c457223 */ /* 0x000fc40000010045 */
[----:B------:R-:W-:Y:S02]  /*4690*/  FADD.FTZ R71, R198, R71 ;  /* 0x00000047c6477221 */ /* 0x000fe40000010000 */
[C---:B------:R-:W-:Y:S02]  /*46a0*/  FMUL.FTZ R58, R109.reuse, -R70 ;  /* 0x800000466d3a7220 */ /* 0x040fe40000410000 */
[----:B------:R-:W-:Y:S02]  /*46b0*/  FFMA.FTZ R68, R108, R59, -R68 ;  /* 0x0000003b6c447223 */ /* 0x000fe40000010844 */
[C---:B------:R-:W-:Y:S02]  /*46c0*/  FMUL.FTZ R59, R109.reuse, -R69 ;  /* 0x800000456d3b7220 */ /* 0x040fe40000410000 */
[-C--:B------:R-:W-:Y:S02]  /*46d0*/  FMUL.FTZ R73, R109, -R71.reuse ;  /* 0x800000476d497220 */ /* 0x080fe40000410000 */
[----:B------:R-:W-:-:S02]  /*46e0*/  FFMA.FTZ R71, R110, R71, -R58 ;  /* 0x000000476e477223 */ /* 0x000fc4000001083a */
[-C--:B------:R-:W-:Y:S02]  /*46f0*/  FMUL.FTZ R58, R109, -R68.reuse ;  /* 0x800000446d3a7220 */ /* 0x080fe40000410000 */
[C---:B------:R-:W-:Y:S02]  /*4700*/  FFMA.FTZ R59, R110.reuse, R68, -R59 ;  /* 0x000000446e3b7223 */ /* 0x040fe4000001083b */
[----:B------:R-:W-:Y:S02]  /*4710*/  FFMA.FTZ R70, R110, R70, R73 ;  /* 0x000000466e467223 */ /* 0x000fe40000010049 */
[----:B------:R-:W-:Y:S02]  /*4720*/  FADD.FTZ R71, R180, R71 ;  /* 0x00000047b4477221 */ /* 0x000fe40000010000 */
[----:B------:R-:W-:Y:S02]  /*4730*/  FFMA.FTZ R58, R110, R69, R58 ;  /* 0x000000456e3a7223 */ /* 0x000fe4000001003a */
[----:B------:R-:W-:-:S02]  /*4740*/  FMUL.FTZ R69, R111, -R59 ;  /* 0x8000003b6f457220 */ /* 0x000fc40000410000 */
[----:B------:R-:W-:Y:S02]  /*4750*/  FADD.FTZ R70, -R179, R70 ;  /* 0x00000046b3467221 */ /* 0x000fe40000010100 */
[C---:B------:R-:W-:Y:S02]  /*4760*/  FMUL.FTZ R73, R111.reuse, -R71 ;  /* 0x800000476f497220 */ /* 0x040fe40000410000 */
[CC--:B------:R-:W-:Y:S02]  /*4770*/  FMUL.FTZ R68, R111.reuse, -R58.reuse ;  /* 0x8000003a6f447220 */ /* 0x0c0fe40000410000 */
[C---:B------:R-:W-:Y:S02]  /*4780*/  FFMA.FTZ R69, R112.reuse, R58, R69 ;  /* 0x0000003a70457223 */ /* 0x040fe40000010045 */
[-C--:B------:R-:W-:Y:S02]  /*4790*/  FMUL.FTZ R58, R111, -R70.reuse ;  /* 0x800000466f3a7220 */ /* 0x080fe40000410000 */
[----:B------:R-:W-:-:S02]  /*47a0*/  FFMA.FTZ R70, R112, R70, R73 ;  /* 0x0000004670467223 */ /* 0x000fc40000010049 */
[C---:B------:R-:W-:Y:S02]  /*47b0*/  FFMA.FTZ R68, R112.reuse, R59, -R68 ;  /* 0x0000003b70447223 */ /* 0x040fe40000010844 */
[----:B------:R-:W-:Y:S02]  /*47c0*/  FFMA.FTZ R71, R112, R71, -R58 ;  /* 0x0000004770477223 */ /* 0x000fe4000001083a */
[----:B------:R-:W-:Y:S02]  /*47d0*/  FADD.FTZ R70, -R169, R70 ;  /* 0x00000046a9467221 */ /* 0x000fe40000010100 */
[C---:B------:R-:W-:Y:S02]  /*47e0*/  FMUL.FTZ R58, R113.reuse, -R68 ;  /* 0x80000044713a7220 */ /* 0x040fe40000410000 */
[----:B------:R-:W-:Y:S02]  /*47f0*/  FADD.FTZ R71, R170, R71 ;  /* 0x00000047aa477221 */ /* 0x000fe40000010000 */
[----:B------:R-:W-:-:S02]  /*4800*/  FMUL.FTZ R72, R113, -R70 ;  /* 0x8000004671487220 */ /* 0x000fc40000410000 */
[CC--:B------:R-:W-:Y:S02]  /*4810*/  FMUL.FTZ R59, R113.reuse, -R69.reuse ;  /* 0x80000045713b7220 */ /* 0x0c0fe40000410000 */
[C---:B------:R-:W-:Y:S02]  /*4820*/  FFMA.FTZ R58, R114.reuse, R69, R58 ;  /* 0x00000045723a7223 */ /* 0x040fe4000001003a */
[CC--:B------:R-:W-:Y:S02]  /*4830*/  FFMA.FTZ R69, R114.reuse, R71.reuse, -R72 ;  /* 0x0000004772457223 */ /* 0x0c0fe40000010848 */
[----:B------:R-:W-:Y:S02]  /*4840*/  FFMA.FTZ R68, R114, R68, -R59 ;  /* 0x0000004472447223 */ /* 0x000fe4000001083b */
[----:B------:R-:W-:Y:S02]  /*4850*/  FMUL.FTZ R71, R113, -R71 ;  /* 0x8000004771477220 */ /* 0x000fe40000410000 */
[----:B0-----:R-:W-:-:S02]  /*4860*/  FMUL.FTZ R59, R85, R57 ;  /* 0x00000039553b7220 */ /* 0x001fc40000410000 */
[----:B------:R-:W-:Y:S02]  /*4870*/  FMUL.FTZ R85, R85, R56 ;  /* 0x0000003855557220 */ /* 0x000fe40000410000 */
[----:B------:R-:W-:Y:S02]  /*4880*/  FFMA.FTZ R70, R114, R70, R71 ;  /* 0x0000004672467223 */ /* 0x000fe40000010047 */
[C---:B------:R-:W-:Y:S02]  /*4890*/  FFMA.FTZ R85, R84.reuse, R57, R85 ;  /* 0x0000003954557223 */ /* 0x040fe40000010055 */
[----:B------:R-:W-:Y:S02]  /*48a0*/  FMUL.FTZ R57, R115, -R58 ;  /* 0x8000003a73397220 */ /* 0x000fe40000410000 */
[----:B------:R-:W-:Y:S02]  /*48b0*/  FFMA.FTZ R56, R84, R56, -R59 ;  /* 0x0000003854387223 */ /* 0x000fe4000001083b */
[----:B------:R-:W-:-:S02]  /*48c0*/  FADD.FTZ R70, -R171, R70 ;  /* 0x00000046ab467221 */ /* 0x000fc40000010100 */
[-C--:B------:R-:W-:Y:S02]  /*48d0*/  FFMA.FTZ R59, R116, R68.reuse, -R57 ;  /* 0x00000044743b7223 */ /* 0x080fe40000010839 */
[----:B------:R-:W-:Y:S02]  /*48e0*/  FMUL.FTZ R71, R115, -R68 ;  /* 0x8000004473477220 */ /* 0x000fe40000410000 */
[----:B------:R-:W-:Y:S02]  /*48f0*/  FADD.FTZ R215, R211, R56 ;  /* 0x00000038d3d77221 */ /* 0x000fe40000010000 */
[----:B------:R-:W-:Y:S02]  /*4900*/  FADD.FTZ R69, R172, R69 ;  /* 0x00000045ac457221 */ /* 0x000fe40000010000 */
[----:B------:R-:W-:Y:S02]  /*4910*/  FMUL.FTZ R68, R115, -R70 ;  /* 0x8000004673447220 */ /* 0x000fe40000410000 */
[----:B------:R-:W-:-:S02]  /*4920*/  FADD.FTZ R211, RZ, R85 ;  /* 0x00000055ffd37221 */ /* 0x000fc40000010000 */
[C---:B------:R-:W-:Y:S02]  /*4930*/  FMUL.FTZ R57, R133.reuse, R215 ;  /* 0x000000d785397220 */ /* 0x040fe40000410000 */
[C---:B------:R-:W-:Y:S02]  /*4940*/  FFMA.FTZ R73, R116.reuse, R69, -R68 ;  /* 0x0000004574497223 */ /* 0x040fe40000010844 */
[----:B------:R-:W-:Y:S02]  /*4950*/  FMUL.FTZ R56, R133, R211 ;  /* 0x000000d385387220 */ /* 0x000fe40000410000 */
[----:B------:R-:W-:Y:S02]  /*4960*/  FMUL.FTZ R69, R115, -R69 ;  /* 0x8000004573457220 */ /* 0x000fe40000410000 */
[----:B------:R-:W-:Y:S02]  /*4970*/  FFMA.FTZ R71, R116, R58, R71 ;  /* 0x0000003a74477223 */ /* 0x000fe40000010047 */
[----:B------:R-:W-:-:S02]  /*4980*/  FFMA.FTZ R213, R134, R211, R57 ;  /* 0x000000d386d57223 */ /* 0x000fc40000010039 */
[----:B------:R-:W-:Y:S02]  /*4990*/  FFMA.FTZ R57, R134, R215, -R56 ;  /* 0x000000d786397223 */ /* 0x000fe40000010838 */
[----:B------:R-:W-:Y:S02]  /*49a0*/  FFMA.FTZ R70, R116, R70, R69 ;  /* 0x0000004674467223 */ /* 0x000fe40000010045 */
[----:B------:R-:W-:Y:S02]  /*49b0*/  FMUL.FTZ R56, R117, -R71 ;  /* 0x8000004775387220 */ /* 0x000fe40000410000 */
[----:B------:R-:W-:Y:S02]  /*49c0*/  FADD.FTZ R214, R210, R57 ;  /* 0x00000039d2d67221 */ /* 0x000fe40000010000 */
[----:B------:R-:W-:Y:S02]  /*49d0*/  FADD.FTZ R70, -R173, R70 ;  /* 0x00000046ad467221 */ /* 0x000fe40000010100 */
[----:B------:R-:W-:-:S02]  /*49e0*/  FADD.FTZ R213, RZ, R213 ;  /* 0x000000d5ffd57221 */ /* 0x000fc40000010000 */
[----:B------:R-:W-:Y:S02]  /*49f0*/  FFMA.FTZ R58, R118, R59, -R56 ;  /* 0x0000003b763a7223 */ /* 0x000fe40000010838 */
[----:B------:R-:W-:Y:S02]  /*4a00*/  FMUL.FTZ R56, R131, R214 ;  /* 0x000000d683387220 */ /* 0x000fe40000410000 */
[----:B------:R-:W-:Y:S02]  /*4a10*/  FADD.FTZ R73, R174, R73 ;  /* 0x00000049ae497221 */ /* 0x000fe40000010000 */
[----:B------:R-:W-:Y:S02]  /*4a20*/  FMUL.FTZ R68, R117, -R70 ;  /* 0x8000004675447220 */ /* 0x000fe40000410000 */
[----:B------:R-:W-:Y:S02]  /*4a30*/  FMUL.FTZ R57, R131, R213 ;  /* 0x000000d583397220 */ /* 0x000fe40000410000 */
[----:B------:R-:W-:-:S02]  /*4a40*/  FMUL.FTZ R59, R117, -R59 ;  /* 0x8000003b753b7220 */ /* 0x000fc40000410000 */
[----:B------:R-:W-:Y:S02]  /*4a50*/  FFMA.FTZ R210, R132, R213, R56 ;  /* 0x000000d584d27223 */ /* 0x000fe40000010038 */
[CC--:B------:R-:W-:Y:S02]  /*4a60*/  FFMA.FTZ R69, R118.reuse, R73.reuse, -R68 ;  /* 0x0000004976457223 */ /* 0x0c0fe40000010844 */
[----:B------:R-:W-:Y:S02]  /*4a70*/  FMUL.FTZ R73, R117, -R73 ;  /* 0x8000004975497220 */ /* 0x000fe40000410000 */
[----:B------:R-:W-:Y:S02]  /*4a80*/  FFMA.FTZ R71, R118, R71, R59 ;  /* 0x0000004776477223 */ /* 0x000fe4000001003b */
[----:B------:R-:W-:Y:S02]  /*4a90*/  FFMA.FTZ R56, R132, R214, -R57 ;  /* 0x000000d684387223 */ /* 0x000fe40000010839 */
[----:B------:R-:W-:-:S02]  /*4aa0*/  FADD.FTZ R210, RZ, R210 ;  /* 0x000000d2ffd27221 */ /* 0x000fc40000010000 */
[----:B------:R-:W-:Y:S02]  /*4ab0*/  FFMA.FTZ R70, R118, R70, R73 ;  /* 0x0000004676467223 */ /* 0x000fe40000010049 */
[----:B------:R-:W-:Y:S02]  /*4ac0*/  FADD.FTZ R217, R209, R56 ;  /* 0x00000038d1d97221 */ /* 0x000fe40000010000 */
[----:B------:R-:W-:Y:S02]  /*4ad0*/  FMUL.FTZ R57, R119, -R71 ;  /* 0x8000004777397220 */ /* 0x000fe40000410000 */
[----:B------:R-:W-:Y:S02]  /*4ae0*/  FMUL.FTZ R56, R129, R210 ;  /* 0x000000d281387220 */ /* 0x000fe40000410000 */
[----:B------:R-:W-:Y:S02]  /*4af0*/  FADD.FTZ R70, -R175, R70 ;  /* 0x00000046af467221 */ /* 0x000fe40000010100 */
[----:B------:R-:W-:-:S02]  /*4b00*/  FMUL.FTZ R59, R129, R217 ;  /* 0x000000d9813b7220 */ /* 0x000fc40000410000 */
[----:B------:R-:W-:Y:S02]  /*4b10*/  FFMA.FTZ R68, R120, R58, -R57 ;  /* 0x0000003a78447223 */ /* 0x000fe40000010839 */
[----:B------:R-:W-:Y:S02]  /*4b20*/  FFMA.FTZ R57, R130, R217, -R56 ;  /* 0x000000d982397223 */ /* 0x000fe40000010838 */
[----:B------:R-:W-:Y:S02]  /*4b30*/  FADD.FTZ R69, R176, R69 ;  /* 0x00000045b0457221 */ /* 0x000fe40000010000 */
[----:B------:R-:W-:Y:S02]  /*4b40*/  FMUL.FTZ R56, R119, -R70 ;  /* 0x8000004677387220 */ /* 0x000fe40000410000 */
[----:B------:R-:W-:Y:S02]  /*4b50*/  FFMA.FTZ R59, R130, R210, R59 ;  /* 0x000000d2823b7223 */ /* 0x000fe4000001003b */
[----:B------:R-:W-:-:S02]  /*4b60*/  FADD.FTZ R216, R208, R57 ;  /* 0x00000039d0d87221 */ /* 0x000fc40000010000 */
[CC--:B------:R-:W-:Y:S02]  /*4b70*/  FFMA.FTZ R72, R120.reuse, R69.reuse, -R56 ;  /* 0x0000004578487223 */ /* 0x0c0fe40000010838 */
[----:B------:R-:W-:Y:S02]  /*4b80*/  FMUL.FTZ R69, R119, -R69 ;  /* 0x8000004577457220 */ /* 0x000fe40000410000 */
[----:B------:R-:W-:Y:S02]  /*4b90*/  FADD.FTZ R208, RZ, R59 ;  /* 0x0000003bffd07221 */ /* 0x000fe40000010000 */
[C---:B------:R-:W-:Y:S02]  /*4ba0*/  FMUL.FTZ R59, R127.reuse, R216 ;  /* 0x000000d87f3b7220 */ /* 0x040fe40000410000 */
[----:B------:R-:W-:Y:S02]  /*4bb0*/  FFMA.FTZ R69, R120, R70, R69 ;  /* 0x0000004678457223 */ /* 0x000fe40000010045 */
[----:B------:R-:W-:-:S02]  /*4bc0*/  FMUL.FTZ R57, R127, R208 ;  /* 0x000000d07f397220 */ /* 0x000fc40000410000 */
[----:B------:R-:W-:Y:S02]  /*4bd0*/  FFMA.FTZ R59, R128, R208, R59 ;  /* 0x000000d0803b7223 */ /* 0x000fe4000001003b */
[----:B------:R-:W-:Y:S02]  /*4be0*/  FMUL.FTZ R58, R119, -R58 ;  /* 0x8000003a773a7220 */ /* 0x000fe40000410000 */
[----:B------:R-:W-:Y:S02]  /*4bf0*/  FADD.FTZ R69, -R160, R69 ;  /* 0x00000045a0457221 */ /* 0x000fe40000010100 */
[----:B------:R-:W-:Y:S02]  /*4c00*/  FFMA.FTZ R56, R128, R216, -R57 ;  /* 0x000000d880387223 */ /* 0x000fe40000010839 */
[----:B------:R-:W-:Y:S02]  /*4c10*/  FADD.FTZ R209, RZ, R59 ;  /* 0x0000003bffd17221 */ /* 0x000fe40000010000 */
[----:B------:R-:W-:-:S02]  /*4c20*/  FFMA.FTZ R58, R120, R71, R58 ;  /* 0x00000047783a7223 */ /* 0x000fc4000001003a */
[----:B------:R-:W-:Y:S02]  /*4c30*/  FMUL.FTZ R73, R121, -R68 ;  /* 0x8000004479497220 */ /* 0x000fe40000410000 */
[----:B------:R-:W-:Y:S02]  /*4c40*/  FADD.FTZ R72, R159, R72 ;  /* 0x000000489f487221 */ /* 0x000fe40000010000 */
[----:B------:R-:W-:Y:S02]  /*4c50*/  FMUL.FTZ R57, R121, -R69 ;  /* 0x8000004579397220 */ /* 0x000fe40000410000 */
[----:B------:R-:W-:Y:S02]  /*4c60*/  FADD.FTZ R219, R207, R56 ;  /* 0x00000038cfdb7221 */ /* 0x000fe40000010000 */
[----:B------:R-:W-:Y:S02]  /*4c70*/  FMUL.FTZ R56, R125, R209 ;  /* 0x000000d17d387220 */ /* 0x000fe40000410000 */
[----:B------:R-:W-:-:S02]  /*4c80*/  FMUL.FTZ R71, R121, -R58 ;  /* 0x8000003a79477220 */ /* 0x000fc40000410000 */
[C---:B------:R-:W-:Y:S02]  /*4c90*/  FFMA.FTZ R73, R122.reuse, R58, R73 ;  /* 0x0000003a7a497223 */ /* 0x040fe40000010049 */
[-C--:B------:R-:W-:Y:S02]  /*4ca0*/  FFMA.FTZ R58, R122, R72.reuse, -R57 ;  /* 0x000000487a3a7223 */ /* 0x080fe40000010839 */
[----:B------:R-:W-:Y:S02]  /*4cb0*/  FMUL.FTZ R72, R121, -R72 ;  /* 0x8000004879487220 */ /* 0x000fe40000410000 */
[-C--:B------:R-:W-:Y:S02]  /*4cc0*/  FFMA.FTZ R57, R126, R219.reuse, -R56 ;  /* 0x000000db7e397223 */ /* 0x080fe40000010838 */
[----:B------:R-:W-:Y:S02]  /*4cd0*/  FMUL.FTZ R56, R125, R219 ;  /* 0x000000db7d387220 */ /* 0x000fe40000410000 */
[----:B------:R-:W-:-:S02]  /*4ce0*/  FFMA.FTZ R69, R122, R69, R72 ;  /* 0x000000457a457223 */ /* 0x000fc40000010048 */
[----:B------:R-:W-:Y:S02]  /*4cf0*/  FFMA.FTZ R56, R126, R209, R56 ;  /* 0x000000d17e387223 */ /* 0x000fe40000010038 */
[----:B------:R-:W-:Y:S02]  /*4d00*/  FADD.FTZ R218, R206, R57 ;  /* 0x00000039ceda7221 */ /* 0x000fe40000010000 */
[----:B------:R-:W-:Y:S02]  /*4d10*/  FFMA.FTZ R71, R122, R68, -R71 ;  /* 0x000000447a477223 */ /* 0x000fe40000010847 */
[----:B------:R-:W-:Y:S02]  /*4d20*/  FMUL.FTZ R59, R123, -R73 ;  /* 0x800000497b3b7220 */ /* 0x000fe40000410000 */
[----:B------:R-:W-:Y:S02]  /*4d30*/  FADD.FTZ R69, -R158, R69 ;  /* 0x000000459e457221 */ /* 0x000fe40000010100 */
[----:B------:R-:W-:-:S02]  /*4d40*/  FADD.FTZ R207, RZ, R56 ;  /* 0x00000038ffcf7221 */ /* 0x000fc40000010000 */
[----:B------:R-:W-:Y:S02]  /*4d50*/  FMUL.FTZ R56, R123, R218 ;  /* 0x000000da7b387220 */ /* 0x000fe40000410000 */
[----:B------:R-:W-:Y:S02]  /*4d60*/  FFMA.FTZ R59, R124, R71, -R59 ;  /* 0x000000477c3b7223 */ /* 0x000fe4000001083b */
[----:B------:R-:W-:Y:S02]  /*4d70*/  FADD.FTZ R58, R157, R58 ;  /* 0x0000003a9d3a7221 */ /* 0x000fe40000010000 */
[C---:B------:R-:W-:Y:S02]  /*4d80*/  FMUL.FTZ R75, R123.reuse, -R69 ;  /* 0x800000457b4b7220 */ /* 0x040fe40000410000 */
[C---:B------:R-:W-:Y:S02]  /*4d90*/  FMUL.FTZ R71, R123.reuse, -R71 ;  /* 0x800000477b477220 */ /* 0x040fe40000410000 */
[----:B------:R-:W-:-:S02]  /*4da0*/  FMUL.FTZ R57, R123, R207 ;  /* 0x000000cf7b397220 */ /* 0x000fc40000410000 */
[C---:B------:R-:W-:Y:S02]  /*4db0*/  FFMA.FTZ R206, R124.reuse, R207, R56 ;  /* 0x000000cf7cce7223 */ /* 0x040fe40000010038 */
[CC--:B------:R-:W-:Y:S02]  /*4dc0*/  FFMA.FTZ R75, R124.reuse, R58.reuse, -R75 ;  /* 0x0000003a7c4b7223 */ /* 0x0c0fe4000001084b */
[C---:B------:R-:W-:Y:S02]  /*4dd0*/  FFMA.FTZ R71, R124.reuse, R73, R71 ;  /* 0x000000497c477223 */ /* 0x040fe40000010047 */
[----:B------:R-:W-:Y:S02]  /*4de0*/  FMUL.FTZ R58, R123, -R58 ;  /* 0x8000003a7b3a7220 */ /* 0x000fe40000410000 */
[----:B------:R-:W-:Y:S02]  /*4df0*/  FFMA.FTZ R56, R124, R218, -R57 ;  /* 0x000000da7c387223 */ /* 0x000fe40000010839 */
[----:B------:R-:W-:-:S02]  /*4e00*/  FADD.FTZ R206, RZ, R206 ;  /* 0x000000ceffce7221 */ /* 0x000fc40000010000 */
[----:B------:R-:W-:Y:S02]  /*4e10*/  FMUL.FTZ R57, R125, -R71 ;  /* 0x800000477d397220 */ /* 0x000fe40000410000 */
[----:B------:R-:W-:Y:S02]  /*4e20*/  FFMA.FTZ R58, R124, R69, R58 ;  /* 0x000000457c3a7223 */ /* 0x000fe4000001003a */
[----:B------:R-:W-:Y:S02]  /*4e30*/  FADD.FTZ R221, R205, R56 ;  /* 0x00000038cddd7221 */ /* 0x000fe40000010000 */
[----:B------:R-:W-:Y:S02]  /*4e40*/  FMUL.FTZ R56, R121, R206 ;  /* 0x000000ce79387220 */ /* 0x000fe40000410000 */
[-C--:B------:R-:W-:Y:S02]  /*4e50*/  FFMA.FTZ R68, R126, R59.reuse, -R57 ;  /* 0x0000003b7e447223 */ /* 0x080fe40000010839 */
[----:B------:R-:W-:-:S02]  /*4e60*/  FMUL.FTZ R69, R125, -R59 ;  /* 0x8000003b7d457220 */ /* 0x000fc40000410000 */
[----:B------:R-:W-:Y:S02]  /*4e70*/  FADD.FTZ R58, -R161, R58 ;  /* 0x0000003aa13a7221 */ /* 0x000fe40000010100 */
[-C--:B------:R-:W-:Y:S02]  /*4e80*/  FMUL.FTZ R59, R121, R221.reuse ;  /* 0x000000dd793b7220 */ /* 0x080fe40000410000 */
[----:B------:R-:W-:Y:S02]  /*4e90*/  FFMA.FTZ R57, R122, R221, -R56 ;  /* 0x000000dd7a397223 */ /* 0x000fe40000010838 */
[----:B------:R-:W-:Y:S02]  /*4ea0*/  FADD.FTZ R75, R162, R75 ;  /* 0x0000004ba24b7221 */ /* 0x000fe40000010000 */
[----:B------:R-:W-:Y:S02]  /*4eb0*/  FMUL.FTZ R56, R125, -R58 ;  /* 0x8000003a7d387220 */ /* 0x000fe40000410000 */
[----:B------:R-:W-:-:S02]  /*4ec0*/  FFMA.FTZ R69, R126, R71, R69 ;  /* 0x000000477e457223 */ /* 0x000fc40000010045 */
[----:B------:R-:W-:Y:S02]  /*4ed0*/  FFMA.FTZ R59, R122, R206, R59 ;  /* 0x000000ce7a3b7223 */ /* 0x000fe4000001003b */
[----:B------:R-:W-:Y:S02]  /*4ee0*/  FADD.FTZ R220, R204, R57 ;  /* 0x00000039ccdc7221 */ /* 0x000fe40000010000 */
[----:B------:R-:W-:Y:S02]  /*4ef0*/  FFMA.FTZ R71, R126, R75, -R56 ;  /* 0x0000004b7e477223 */ /* 0x000fe40000010838 */
[----:B------:R-:W-:Y:S02]  /*4f00*/  FMUL.FTZ R57, R127, -R69 ;  /* 0x800000457f397220 */ /* 0x000fe40000410000 */
[----:B------:R-:W-:Y:S02]  /*4f10*/  FMUL.FTZ R75, R125, -R75 ;  /* 0x8000004b7d4b7220 */ /* 0x000fe40000410000 */
[----:B------:R-:W-:-:S02]  /*4f20*/  FADD.FTZ R204, RZ, R59 ;  /* 0x0000003bffcc7221 */ /* 0x000fc40000010000 */
[C---:B------:R-:W-:Y:S02]  /*4f30*/  FMUL.FTZ R59, R119.reuse, R220 ;  /* 0x000000dc773b7220 */ /* 0x040fe40000410000 */
[----:B------:R-:W-:Y:S02]  /*4f40*/  FFMA.FTZ R70, R128, R68, -R57 ;  /* 0x0000004480467223 */ /* 0x000fe40000010839 */
[----:B------:R-:W-:Y:S02]  /*4f50*/  FFMA.FTZ R58, R126, R58, R75 ;  /* 0x0000003a7e3a7223 */ /* 0x000fe4000001004b */
[-C--:B------:R-:W-:Y:S02]  /*4f60*/  FMUL.FTZ R57, R119, R204.reuse ;  /* 0x000000cc77397220 */ /* 0x080fe40000410000 */
[----:B------:R-:W-:Y:S02]  /*4f70*/  FFMA.FTZ R59, R120, R204, R59 ;  /* 0x000000cc783b7223 */ /* 0x000fe4000001003b */
[----:B------:R-:W-:-:S02]  /*4f80*/  FADD.FTZ R58, -R163, R58 ;  /* 0x0000003aa33a7221 */ /* 0x000fc40000010100 */
[----:B------:R-:W-:Y:S02]  /*4f90*/  FFMA.FTZ R56, R120, R220, -R57 ;  /* 0x000000dc78387223 */ /* 0x000fe40000010839 */
[----:B------:R-:W-:Y:S02]  /*4fa0*/  FADD.FTZ R205, RZ, R59 ;  /* 0x0000003bffcd7221 */ /* 0x000fe40000010000 */
[----:B------:R-:W-:Y:S02]  /*4fb0*/  FADD.FTZ R71, R164, R71 ;  /* 0x00000047a4477221 */ /* 0x000fe40000010000 */
[----:B------:R-:W-:Y:S02]  /*4fc0*/  FMUL.FTZ R57, R127, -R58 ;  /* 0x8000003a7f397220 */ /* 0x000fe40000410000 */
[----:B------:R-:W-:Y:S02]  /*4fd0*/  FADD.FTZ R223, R203, R56 ;  /* 0x00000038cbdf7221 */ /* 0x000fe40000010000 */
[----:B------:R-:W-:-:S02]  /*4fe0*/  FMUL.FTZ R56, R117, R205 ;  /* 0x000000cd75387220 */ /* 0x000fc40000410000 */
[----:B------:R-:W-:Y:S02]  /*4ff0*/  FFMA.FTZ R72, R128, R71, -R57 ;  /* 0x0000004780487223 */ /* 0x000fe40000010839 */
[-C--:B------:R-:W-:Y:S02]  /*5000*/  FFMA.FTZ R57, R118, R223.reuse, -R56 ;  /* 0x000000df76397223 */ /* 0x080fe40000010838 */
[----:B------:R-:W-:Y:S02]  /*5010*/  FMUL.FTZ R68, R127, -R68 ;  /* 0x800000447f447220 */ /* 0x000fe40000410000 */
[----:B------:R-:W-:Y:S02]  /*5020*/  FMUL.FTZ R56, R117, R223 ;  /* 0x000000df75387220 */ /* 0x000fe40000410000 */
[----:B------:R-:W-:Y:S02]  /*5030*/  FMUL.FTZ R71, R127, -R71 ;  /* 0x800000477f477220 */ /* 0x000fe40000410000 */
[----:B------:R-:W-:-:S02]  /*5040*/  FFMA.FTZ R68, R128, R69, R68 ;  /* 0x0000004580447223 */ /* 0x000fc40000010044 */
[----:B------:R-:W-:Y:S02]  /*5050*/  FFMA.FTZ R56, R118, R205, R56 ;  /* 0x000000cd76387223 */ /* 0x000fe40000010038 */
[----:B------:R-:W-:Y:S02]  /*5060*/  FFMA.FTZ R71, R128, R58, R71 ;  /* 0x0000003a80477223 */ /* 0x000fe40000010047 */
[----:B------:R-:W-:Y:S02]  /*5070*/  FADD.FTZ R222, R202, R57 ;  /* 0x00000039cade7221 */ /* 0x000fe40000010000 */
[C---:B------:R-:W-:Y:S02]  /*5080*/  FMUL.FTZ R57, R129.reuse, -R70 ;  /* 0x8000004681397220 */ /* 0x040fe40000410000 */
[----:B------:R-:W-:Y:S02]  /*5090*/  FMUL.FTZ R59, R129, -R68 ;  /* 0x80000044813b7220 */ /* 0x000fe40000410000 */
[----:B------:R-:W-:-:S02]  /*50a0*/  FADD.FTZ R202, RZ, R56 ;  /* 0x00000038ffca7221 */ /* 0x000fc40000010000 */
[----:B------:R-:W-:Y:S02]  /*50b0*/  FADD.FTZ R71, -R142, R71 ;  /* 0x000000478e477221 */ /* 0x000fe40000010100 */
[C---:B------:R-:W-:Y:S02]  /*50c0*/  FFMA.FTZ R68, R130.reuse, R68, R57 ;  /* 0x0000004482447223 */ /* 0x040fe40000010039 */
[----:B------:R-:W-:Y:S02]  /*50d0*/  FFMA.FTZ R58, R130, R70, -R59 ;  /* 0x00000046823a7223 */ /* 0x000fe4000001083b */
[----:B------:R-:W-:Y:S02]  /*50e0*/  FMUL.FTZ R57, R115, R202 ;  /* 0x000000ca73397220 */ /* 0x000fe40000410000 */
[----:B------:R-:W-:Y:S02]  /*50f0*/  FADD.FTZ R72, R143, R72 ;  /* 0x000000488f487221 */ /* 0x000fe40000010000 */
[----:B------:R-:W-:-:S02]  /*5100*/  FMUL.FTZ R69, R129, -R71 ;  /* 0x8000004781457220 */ /* 0x000fc40000410000 */
[-C--:B------:R-:W-:Y:S02]  /*5110*/  FMUL.FTZ R59, R115, R222.reuse ;  /* 0x000000de733b7220 */ /* 0x080fe40000410000 */
[----:B------:R-:W-:Y:S02]  /*5120*/  FFMA.FTZ R56, R116, R222, -R57 ;  /* 0x000000de74387223 */ /* 0x000fe40000010839 */
[----:B------:R-:W-:Y:S02]  /*5130*/  FFMA.FTZ R70, R130, R72, -R69 ;  /* 0x0000004882467223 */ /* 0x000fe40000010845 */
[----:B------:R-:W-:Y:S02]  /*5140*/  FFMA.FTZ R59, R116, R202, R59 ;  /* 0x000000ca743b7223 */ /* 0x000fe4000001003b */
[----:B------:R-:W-:Y:S02]  /*5150*/  FMUL.FTZ R72, R129, -R72 ;  /* 0x8000004881487220 */ /* 0x000fe40000410000 */
[----:B------:R-:W-:-:S02]  /*5160*/  FMUL.FTZ R57, R131, -R68 ;  /* 0x8000004483397220 */ /* 0x000fc40000410000 */
[----:B------:R-:W-:Y:S02]  /*5170*/  FADD.FTZ R225, R201, R56 ;  /* 0x00000038c9e17221 */ /* 0x000fe40000010000 */
[----:B------:R-:W-:Y:S02]  /*5180*/  FADD.FTZ R201, RZ, R59 ;  /* 0x0000003bffc97221 */ /* 0x000fe40000010000 */
[----:B------:R-:W-:Y:S02]  /*5190*/  FFMA.FTZ R71, R130, R71, R72 ;  /* 0x0000004782477223 */ /* 0x000fe40000010048 */
[-C--:B------:R-:W-:Y:S02]  /*51a0*/  FFMA.FTZ R72, R132, R58.reuse, -R57 ;  /* 0x0000003a84487223 */ /* 0x080fe40000010839 */
[----:B------:R-:W-:Y:S02]  /*51b0*/  FMUL.FTZ R57, R131, -R58 ;  /* 0x8000003a83397220 */ /* 0x000fe40000410000 */
[----:B------:R-:W-:-:S02]  /*51c0*/  FMUL.FTZ R56, R113, R201 ;  /* 0x000000c971387220 */ /* 0x000fc40000410000 */
[----:B------:R-:W-:Y:S02]  /*51d0*/  FFMA.FTZ R73, R132, R68, R57 ;  /* 0x0000004484497223 */ /* 0x000fe40000010039 */
[-C--:B------:R-:W-:Y:S02]  /*51e0*/  FFMA.FTZ R57, R114, R225.reuse, -R56 ;  /* 0x000000e172397223 */ /* 0x080fe40000010838 */
[----:B------:R-:W-:Y:S02]  /*51f0*/  FMUL.FTZ R56, R113, R225 ;  /* 0x000000e171387220 */ /* 0x000fe40000410000 */
[----:B------:R-:W-:Y:S02]  /*5200*/  FADD.FTZ R71, -R144, R71 ;  /* 0x0000004790477221 */ /* 0x000fe40000010100 */
[----:B------:R-:W-:Y:S01]  /*5210*/  FADD.FTZ R224, R200, R57 ;  /* 0x00000039c8e07221 */ /* 0x000fe20000010000 */
[----:B------:R-:W-:Y:S01]  /*5220*/  HFMA2.MMA R57, -RZ, RZ, 0, 0 ;  /* 0x00000000ff397435 */ /* 0x000fe200000001ff */
[----:B------:R-:W-:Y:S01]  /*5230*/  FFMA.FTZ R203, R114, R201, R56 ;  /* 0x000000c972cb7223 */ /* 0x000fe20000010038 */
[----:B------:R-:W-:Y:S01]  /*5240*/  MOV R56, 0x3f800000 ;  /* 0x3f80000000387802 */ /* 0x000fe20000000f00 */
[----:B------:R-:W-:-:S02]  /*5250*/  FADD.FTZ R70, R145, R70 ;  /* 0x0000004691467221 */ /* 0x000fc40000010000 */
[----:B------:R-:W-:Y:S02]  /*5260*/  FMUL.FTZ R59, R131, -R71 ;  /* 0x80000047833b7220 */ /* 0x000fe40000410000 */
[----:B------:R-:W-:Y:S02]  /*5270*/  FADD.FTZ R203, RZ, R203 ;  /* 0x000000cbffcb7221 */ /* 0x000fe40000010000 */
[----:B------:R-:W-:Y:S02]  /*5280*/  FMUL.FTZ R68, R111, R224 ;  /* 0x000000e06f447220 */ /* 0x000fe40000410000 */
[-C--:B------:R-:W-:Y:S02]  /*5290*/  FMUL.FTZ R58, R131, -R70.reuse ;  /* 0x80000046833a7220 */ /* 0x080fe40000410000 */
[----:B------:R-:W-:Y:S02]  /*52a0*/  FFMA.FTZ R70, R132, R70, -R59 ;  /* 0x0000004684467223 */ /* 0x000fe4000001083b */
[----:B------:R-:W-:-:S02]  /*52b0*/  FMUL.FTZ R69, R111, R203 ;  /* 0x000000cb6f457220 */ /* 0x000fc40000410000 */
[----:B------:R-:W-:Y:S02]  /*52c0*/  FFMA.FTZ R68, R112, R203, R68 ;  /* 0x000000cb70447223 */ /* 0x000fe40000010044 */
[----:B------:R-:W-:Y:S02]  /*52d0*/  FFMA.FTZ R71, R132, R71, R58 ;  /* 0x0000004784477223 */ /* 0x000fe4000001003a */
[----:B------:R-:W-:Y:S01]  /*52e0*/  FADD.FTZ R70, R147, R70 ;  /* 0x0000004693467221 */ /* 0x000fe20000010000 */
[----:B------:R-:W-:Y:S01]  /*52f0*/  CS2R R58, SRZ ;  /* 0x00000000003a7805 */ /* 0x000fe2000001ff00 */
[----:B------:R-:W-:Y:S02]  /*5300*/  FFMA.FTZ R226, R112, R224, -R69 ;  /* 0x000000e070e27223 */ /* 0x000fe40000010845 */
[----:B------:R-:W-:Y:S02]  /*5310*/  FADD.FTZ R200, RZ, R68 ;  /* 0x00000044ffc87221 */ /* 0x000fe40000010000 */
[----:B------:R-:W-:Y:S01]  /*5320*/  FADD.FTZ R71, -R146, R71 ;  /* 0x0000004792477221 */ /* 0x000fe20000010100 */
[----:B------:R0:W1:Y:S01]  /*5330*/  @!P0 LDS.128 R56, [R74.X16+0x8b80] ;  /* 0x008b80004a388984 */ /* 0x000062000000cc00 */
[----:B------:R-:W-:Y:S01]  /*5340*/  FMUL.FTZ R68, R133, -R70 ;  /* 0x8000004685447220 */ /* 0x000fe20000410000 */
[----:B------:R-:W-:Y:S01]  /*5350*/  ISETP.GT.U32.AND P0, PT, R99, 0x1f, PT ;  /* 0x0000001f6300780c */ /* 0x000fe20003f04070 */
[----:B------:R-:W-:-:S02]  /*5360*/  FADD.FTZ R226, R199, R226 ;  /* 0x000000e2c7e27221 */ /* 0x000fc40000010000 */
[----:B------:R-:W-:Y:S02]  /*5370*/  FMUL.FTZ R69, R109, R200 ;  /* 0x000000c86d457220 */ /* 0x000fe40000410000 */
[-C--:B------:R-:W-:Y:S02]  /*5380*/  FMUL.FTZ R75, R133, -R71.reuse ;  /* 0x80000047854b7220 */ /* 0x080fe40000410000 */
[----:B------:R-:W-:Y:S02]  /*5390*/  FFMA.FTZ R77, R134, R71, R68 ;  /* 0x00000047864d7223 */ /* 0x000fe40000010044 */
[-C--:B------:R-:W-:Y:S02]  /*53a0*/  FFMA.FTZ R228, R110, R226.reuse, -R69 ;  /* 0x000000e26ee47223 */ /* 0x080fe40000010845 */
[----:B------:R-:W-:Y:S02]  /*53b0*/  FMUL.FTZ R71, R109, R226 ;  /* 0x000000e26d477220 */ /* 0x000fe40000410000 */
[----:B------:R-:W-:-:S02]  /*53c0*/  FFMA.FTZ R70, R134, R70, -R75 ;  /* 0x0000004686467223 */ /* 0x000fc4000001084b */
[----:B------:R-:W-:Y:S02]  /*53d0*/  FMUL.FTZ R75, R133, -R73 ;  /* 0x80000049854b7220 */ /* 0x000fe40000410000 */
[----:B------:R-:W-:Y:S02]  /*53e0*/  FADD.FTZ R228, R87, R228 ;  /* 0x000000e457e47221 */ /* 0x000fe40000010000 */
[----:B------:R-:W-:Y:S02]  /*53f0*/  FFMA.FTZ R199, R110, R200, R71 ;  /* 0x000000c86ec77223 */ /* 0x000fe40000010047 */
[-C--:B------:R-:W-:Y:S02]  /*5400*/  FMUL.FTZ R69, R133, -R72.reuse ;  /* 0x8000004885457220 */ /* 0x080fe40000410000 */
[----:B------:R-:W-:Y:S02]  /*5410*/  FFMA.FTZ R68, R134, R72, -R75 ;  /* 0x0000004886447223 */ /* 0x000fe4000001084b */
[----:B------:R-:W-:-:S02]  /*5420*/  FADD.FTZ R199, RZ, R199 ;  /* 0x000000c7ffc77221 */ /* 0x000fc40000010000 */
[CC--:B------:R-:W-:Y:S02]  /*5430*/  FMUL.FTZ R72, R107.reuse, R228.reuse ;  /* 0x000000e46b487220 */ /* 0x0c0fe40000410000 */
[----:B------:R-:W-:Y:S02]  /*5440*/  FFMA.FTZ R69, R134, R73, R69 ;  /* 0x0000004986457223 */ /* 0x000fe40000010045 */
[-C--:B------:R-:W-:Y:S02]  /*5450*/  FMUL.FTZ R73, R107, R199.reuse ;  /* 0x000000c76b497220 */ /* 0x080fe40000410000 */
[C---:B------:R-:W-:Y:S02]  /*5460*/  FFMA.FTZ R72, R108.reuse, R199, R72 ;  /* 0x000000c76c487223 */ /* 0x040fe40000010048 */
[----:B------:R-:W-:Y:S02]  /*5470*/  FFMA.FTZ R73, R108, R228, -R73 ;  /* 0x000000e46c497223 */ /* 0x000fe40000010849 */
[----:B------:R-:W-:-:S02]  /*5480*/  FADD.FTZ R227, RZ, R72 ;  /* 0x00000048ffe37221 */ /* 0x000fc40000010000 */
[----:B------:R-:W-:Y:S02]  /*5490*/  FADD.FTZ R71, -R148, R77 ;  /* 0x0000004d94477221 */ /* 0x000fe40000010100 */
[----:B------:R-:W-:Y:S02]  /*54a0*/  FADD.FTZ R70, R149, R70 ;  /* 0x0000004695467221 */ /* 0x000fe40000010000 */
[----:B------:R-:W-:Y:S02]  /*54b0*/  FADD.FTZ R229, R86, R73 ;  /* 0x0000004956e57221 */ /* 0x000fe40000010000 */
[C---:B------:R-:W-:Y:S01]  /*54c0*/  FMUL.FTZ R72, R104.reuse, R227 ;  /* 0x000000e368487220 */ /* 0x040fe20000410000 */
[----:B------:R0:W-:Y:S01]  /*54d0*/  STS.128 [R185.X16+0x6d80], R68 ;  /* 0x006d8044b9007388 */ /* 0x0001e2000000cc00 */
[-C--:B------:R-:W-:Y:S02]  /*54e0*/  FMUL.FTZ R230, R104, R229.reuse ;  /* 0x000000e568e67220 */ /* 0x080fe40000410000 */
[----:B------:R-:W-:-:S02]  /*54f0*/  FFMA.FTZ R231, R106, R229, -R72 ;  /* 0x000000e56ae77223 */ /* 0x000fc40000010848 */
[----:B------:R-:W-:Y:S02]  /*5500*/  FFMA.FTZ R230, R106, R227, R230 ;  /* 0x000000e36ae67223 */ /* 0x000fe400000100e6 */
[----:B------:R-:W-:Y:S01]  /*5510*/  FADD.FTZ R231, R212, R231 ;  /* 0x000000e7d4e77221 */ /* 0x000fe20000010000 */
        /* <DEDUP_REMOVED lines=41> */
.L_x_2488:
[----:B------:R-:W-:Y:S05]  /*57b0*/  BRA.DIV ~URZ, `(.L_x_2391) ;  /* 0x00006be27f007947 */ /* 0x000fea000b800000 */
[----:B------:R2:W3:Y:S04]  /*57c0*/  SHFL.DOWN PT, R71, R79, 0x1, 0x1f ;  /* 0x08201f004f477f89 */ /* 0x0004e800000e0000 */
[----:B------:R2:W4:Y:S04]  /*57d0*/  SHFL.DOWN PT, R72, R77, 0x1, 0x1f ;  /* 0x08201f004d487f89 */ /* 0x00052800000e0000 */
[----:B------:R2:W0:Y:S02]  /*57e0*/  SHFL.DOWN PT, R68, R76, 0x1, 0x1f ;  /* 0x08201f004c447f89 */ /* 0x00042400000e0000 */
.L_x_2489:
        /* <DEDUP_REMOVED lines=15> */
.L_x_2393:
[----:B------:R-:W-:Y:S05]  /*58e0*/  BSYNC B1 ;  /* 0x0000000000017941 */ /* 0x000fea0003800000 */
.L_x_2392:
[----:B------:R-:W-:Y:S05]  /*58f0*/  BRA.DIV ~URZ, `(.L_x_2394) ;  /* 0x00006c027f007947 */ /* 0x000fea000b800000 */
[----:B-1----:R1:W2:Y:S04]  /*5900*/  SHFL.DOWN PT, R70, R78, 0x2, 0x1f ;  /* 0x08401f004e467f89 */ /* 0x0022a800000e0000 */
[----:B---3--:R1:W3:Y:S04]  /*5910*/  SHFL.DOWN PT, R71, R79, 0x2, 0x1f ;  /* 0x08401f004f477f89 */ /* 0x0082e800000e0000 */
[----:B----4-:R1:W4:Y:S04]  /*5920*/  SHFL.DOWN PT, R72, R77, 0x2, 0x1f ;  /* 0x08401f004d487f89 */ /* 0x01032800000e0000 */
[----:B0-----:R1:W0:Y:S02]  /*5930*/  SHFL.DOWN PT, R68, R76, 0x2, 0x1f ;  /* 0x08401f004c447f89 */ /* 0x00122400000e0000 */
.L_x_2490:
        /* <DEDUP_REMOVED lines=15> */
.L_x_2396:
[----:B------:R-:W-:Y:S05]  /*5a30*/  BSYNC B1 ;  /* 0x0000000000017941 */ /* 0x000fea0003800000 */
.L_x_2395:
[----:B------:R-:W-:Y:S05]  /*5a40*/  BRA.DIV ~URZ, `(.L_x_2397) ;  /* 0x00006c827f007947 */ /* 0x000fea000b800000 */
[----:B--2---:R2:W1:Y:S02]  /*5a50*/  SHFL.DOWN PT, R70, R78, 0x4, 0x1f ;  /* 0x08801f004e467f89 */ /* 0x00446400000e0000 */
.L_x_2491:
[----:B------:R-:W-:Y:S05]  /*5a60*/  BRA.DIV ~URZ, `(.L_x_2398) ;  /* 0x00006ce27f007947 */ /* 0x000fea000b800000 */
[----:B---3--:R3:W2:Y:S04]  /*5a70*/  SHFL.DOWN PT, R71, R79, 0x4, 0x1f ;  /* 0x08801f004f477f89 */ /* 0x0086a800000e0000 */
[----:B----4-:R3:W4:Y:S04]  /*5a80*/  SHFL.DOWN PT, R72, R77, 0x4, 0x1f ;  /* 0x08801f004d487f89 */ /* 0x01072800000e0000 */
[----:B0-----:R3:W0:Y:S02]  /*5a90*/  SHFL.DOWN PT, R68, R76, 0x4, 0x1f ;  /* 0x08801f004c447f89 */ /* 0x00162400000e0000 */
.L_x_2492:
        /* <DEDUP_REMOVED lines=15> */
.L_x_2400:
[----:B------:R-:W-:Y:S05]  /*5b90*/  BSYNC B1 ;  /* 0x0000000000017941 */ /* 0x000fea0003800000 */
.L_x_2399:
[----:B------:R-:W-:Y:S05]  /*5ba0*/  BRA.DIV ~URZ, `(.L_x_2401) ;  /* 0x00006d027f007947 */ /* 0x000fea000b800000 */
[----:B-1----:R1:W3:Y:S04]  /*5bb0*/  SHFL.DOWN PT, R70, R78, 0x8, 0x1f ;  /* 0x09001f004e467f89 */ /* 0x0022e800000e0000 */
[----:B--2---:R1:W2:Y:S04]  /*5bc0*/  SHFL.DOWN PT, R71, R79, 0x8, 0x1f ;  /* 0x09001f004f477f89 */ /* 0x0042a800000e0000 */
[----:B----4-:R1:W4:Y:S04]  /*5bd0*/  SHFL.DOWN PT, R72, R77, 0x8, 0x1f ;  /* 0x09001f004d487f89 */ /* 0x01032800000e0000 */
[----:B0-----:R1:W0:Y:S02]  /*5be0*/  SHFL.DOWN PT, R68, R76, 0x8, 0x1f ;  /* 0x09001f004c447f89 */ /* 0x00122400000e0000 */
.L_x_2493:
        /* <DEDUP_REMOVED lines=15> */
.L_x_2403:
[----:B------:R-:W-:Y:S05]  /*5ce0*/  BSYNC B1 ;  /* 0x0000000000017941 */ /* 0x000fea0003800000 */
.L_x_2402:
[----:B------:R-:W-:Y:S05]  /*5cf0*/  BRA.DIV ~URZ, `(.L_x_2404) ;  /* 0x00006d827f007947 */ /* 0x000fea000b800000 */
[----:B---3--:R3:W1:Y:S02]  /*5d00*/  SHFL.DOWN PT, R70, R78, 0x10, 0x1f ;  /* 0x0a001f004e467f89 */ /* 0x00866400000e0000 */
.L_x_2494:
[----:B------:R-:W-:Y:S05]  /*5d10*/  BRA.DIV ~URZ, `(.L_x_2405) ;  /* 0x00006de27f007947 */ /* 0x000fea000b800000 */
[----:B--2---:R2:W3:Y:S04]  /*5d20*/  SHFL.DOWN PT, R71, R79, 0x10, 0x1f ;  /* 0x0a001f004f477f89 */ /* 0x0044e800000e0000 */
[----:B----4-:R2:W4:Y:S04]  /*5d30*/  SHFL.DOWN PT, R72, R77, 0x10, 0x1f ;  /* 0x0a001f004d487f89 */ /* 0x01052800000e0000 */
[----:B0-----:R2:W0:Y:S02]  /*5d40*/  SHFL.DOWN PT, R68, R76, 0x10, 0x1f ;  /* 0x0a001f004c447f89 */ /* 0x00142400000e0000 */
.L_x_2495:
        /* <DEDUP_REMOVED lines=13> */
.L_x_2407:
[----:B------:R-:W-:Y:S05]  /*5e20*/  BSYNC B1 ;  /* 0x0000000000017941 */ /* 0x000fea0003800000 */
.L_x_2406:
[----:B------:R-:W-:Y:S05]  /*5e30*/  BRA.DIV ~URZ, `(.L_x_2408) ;  /* 0x00006e227f007947 */ /* 0x000fea000b800000 */
[----:B------:R-:W5:Y:S04]  /*5e40*/  SHFL.IDX PT, R239, R79, RZ, 0x1f ;  /* 0x00001fff4fef7589 */ /* 0x000f6800000e0000 */
[----:B------:R-:W2:Y:S04]  /*5e50*/  SHFL.IDX PT, R235, R78, RZ, 0x1f ;  /* 0x00001fff4eeb7589 */ /* 0x000ea800000e0000 */
[----:B------:R4:W3:Y:S04]  /*5e60*/  SHFL.DOWN PT, R75, R78, 0x1, 0x1f ;  /* 0x08201f004e4b7f89 */ /* 0x0008e800000e0000 */
[----:B------:R4:W1:Y:S04]  /*5e70*/  SHFL.DOWN PT, R240, R79, 0x1, 0x1f ;  /* 0x08201f004ff07f89 */ /* 0x00086800000e0000 */
[----:B------:R4:W0:Y:S04]  /*5e80*/  SHFL.IDX PT, R233, R77, RZ, 0x1f ;  /* 0x00001fff4de97589 */ /* 0x00082800000e0000 */
[----:B----4-:R4:W0:Y:S04]  /*5e90*/  SHFL.DOWN PT, R72, R77, 0x1, 0x1f ;  /* 0x08201f004d487f89 */ /* 0x01082800000e0000 */
[----:B------:R4:W0:Y:S01]  /*5ea0*/  SHFL.IDX PT, R232, R76, RZ, 0x1f ;  /* 0x00001fff4ce87589 */ /* 0x00082200000e0000 */
[----:B-----5:R-:W-:-:S02]  /*5eb0*/  FMUL.FTZ R238, R59, R239 ;  /* 0x000000ef3bee7220 */ /* 0x020fc40000410000 */
[-C--:B0-----:R-:W-:Y:S01]  /*5ec0*/  FMUL.FTZ R68, R58, R239.reuse ;  /* 0x000000ef3a447220 */ /* 0x081fe20000410000 */
[----:B------:R4:W0:Y:S01]  /*5ed0*/  SHFL.DOWN PT, R241, R76, 0x1, 0x1f ;  /* 0x08201f004cf17f89 */ /* 0x00082200000e0000 */
[----:B------:R-:W-:Y:S02]  /*5ee0*/  FMUL.FTZ R236, R56, R239 ;  /* 0x000000ef38ec7220 */ /* 0x000fe40000410000 */
[-C--:B--2---:R-:W-:Y:S01]  /*5ef0*/  FFMA.FTZ R238, R58, R235.reuse, -R238 ;  /* 0x000000eb3aee7223 */ /* 0x084fe200000108ee */
[----:B------:R4:W2:Y:S01]  /*5f00*/  SHFL.IDX PT, R244, R56, RZ, 0x1f ;  /* 0x00001fff38f47589 */ /* 0x0008a200000e0000 */
[-C--:B------:R-:W-:Y:S02]  /*5f10*/  FFMA.FTZ R237, R59, R235.reuse, R68 ;  /* 0x000000eb3bed7223 */ /* 0x080fe40000010044 */
[----:B------:R-:W-:Y:S01]  /*5f20*/  FMUL.FTZ R234, R56, R235 ;  /* 0x000000eb38ea7220 */ /* 0x000fe20000410000 */
[----:B------:R4:W0:Y:S01]  /*5f30*/  SHFL.IDX PT, R242, R58, RZ, 0x1f ;  /* 0x00001fff3af27589 */ /* 0x00082200000e0000 */
[----:B------:R-:W-:-:S03]  /*5f40*/  FMUL.FTZ R239, R57, R239 ;  /* 0x000000ef39ef7220 */ /* 0x000fc60000410000 */
[----:B------:R4:W0:Y:S04]  /*5f50*/  SHFL.IDX PT, R73, R59, RZ, 0x1f ;  /* 0x00001fff3b497589 */ /* 0x00082800000e0000 */
[----:B------:R4:W0:Y:S02]  /*5f60*/  SHFL.IDX PT, R243, R57, RZ, 0x1f ;  /* 0x00001fff39f37589 */ /* 0x00082400000e0000 */
.L_x_2496:
[----:B-1-3--:R1:W3:Y:S01]  /*5f70*/  LDS.128 R84, [R212+0x6db0] ;  /* 0x006db000d4547984 */ /* 0x00a2e20000000c00 */
[----:B------:R-:W-:Y:S01]  /*5f80*/  ISETP.NE.AND P0, PT, R99, 0x1f, PT ;  /* 0x0000001f6300780c */ /* 0x000fe20003f05270 */
[----:B------:R-:W-:Y:S01]  /*5f90*/  BSSY B1, `(.L_x_2409) ;  /* 0x0000012000017945 */ /* 0x000fe20003800000 */
[----:B--2-4-:R-:W-:Y:S01]  /*5fa0*/  MOV R76, R244 ;  /* 0x000000f4004c7202 */ /* 0x014fe20000000f00 */
[----:B------:R1:W2:Y:S01]  /*5fb0*/  LDS.128 R80, [R212+0x6da0] ;  /* 0x006da000d4507984 */ /* 0x0002a20000000c00 */
[----:B0-----:R-:W-:Y:S02]  /*5fc0*/  MOV R77, R243 ;  /* 0x000000f3004d7202 */ /* 0x001fe40000000f00 */
[----:B------:R-:W-:Y:S01]  /*5fd0*/  MOV R78, R242 ;  /* 0x000000f2004e7202 */ /* 0x000fe20000000f00 */
[----:B------:R1:W0:Y:S01]  /*5fe0*/  LDS.128 R68, [R212+0x6d90] ;  /* 0x006d9000d4447984 */ /* 0x0002220000000c00 */
[----:B------:R-:W-:-:S05]  /*5ff0*/  MOV R79, R73 ;  /* 0x00000049004f7202 */ /* 0x000fca0000000f00 */
        /* <DEDUP_REMOVED lines=11> */
.L_x_2410:
[----:B------:R-:W-:Y:S05]  /*60b0*/  BSYNC B1 ;  /* 0x0000000000017941 */ /* 0x000fea0003800000 */
.L_x_2409:
[C---:B---3--:R-:W-:Y:S01]  /*60c0*/  FMUL.FTZ R59, R85.reuse, R79 ;  /* 0x0000004f553b7220 */ /* 0x048fe20000410000 */
[----:B------:R3:W-:Y:S01]  /*60d0*/  STS.128 [R212+0x6db0], R76 ;  /* 0x006db04cd4007388 */ /* 0x0007e20000000c00 */
[-C--:B------:R-:W-:Y:S02]  /*60e0*/  FMUL.FTZ R56, R85, R78.reuse ;  /* 0x0000004e55387220 */ /* 0x080fe40000410000 */
[----:B------:R-:W-:-:S02]  /*60f0*/  FFMA.FTZ R59, R84, R78, -R59 ;  /* 0x0000004e543b7223 */ /* 0x000fc4000001083b */
[----:B------:R-:W-:Y:S02]  /*6100*/  FFMA.FTZ R56, R84, R79, R56 ;  /* 0x0000004f54387223 */ /* 0x000fe40000010038 */
[----:B------:R-:W-:Y:S02]  /*6110*/  FADD.FTZ R74, R86, R59 ;  /* 0x0000003b564a7221 */ /* 0x000fe40000010000 */
[----:B------:R-:W-:Y:S02]  /*6120*/  FADD.FTZ R75, R87, R56 ;  /* 0x00000038574b7221 */ /* 0x000fe40000010000 */
[----:B------:R-:W-:Y:S02]  /*6130*/  FMUL.FTZ R59, R85, R77 ;  /* 0x0000004d553b7220 */ /* 0x000fe40000410000 */
[----:B--2---:R-:W-:Y:S02]  /*6140*/  FMUL.FTZ R56, R81, R74 ;  /* 0x0000004a51387220 */ /* 0x004fe40000410000 */
[----:B------:R-:W-:-:S02]  /*6150*/  FMUL.FTZ R73, R85, R76 ;  /* 0x0000004c55497220 */ /* 0x000fc40000410000 */
[----:B------:R-:W-:Y:S02]  /*6160*/  FFMA.FTZ R72, R84, R76, -R59 ;  /* 0x0000004c54487223 */ /* 0x000fe4000001083b */
[-C--:B------:R-:W-:Y:S02]  /*6170*/  FFMA.FTZ R56, R80, R75.reuse, R56 ;  /* 0x0000004b50387223 */ /* 0x080fe40000010038 */
[----:B------:R-:W-:Y:S02]  /*6180*/  FMUL.FTZ R59, R81, R75 ;  /* 0x0000004b513b7220 */ /* 0x000fe40000410000 */
[----:B------:R-:W-:Y:S02]  /*6190*/  FFMA.FTZ R73, R84, R77, R73 ;  /* 0x0000004d54497223 */ /* 0x000fe40000010049 */
[----:B------:R-:W-:Y:S02]  /*61a0*/  FADD.FTZ R87, R83, R56 ;  /* 0x0000003853577221 */ /* 0x000fe40000010000 */
[----:B------:R-:W-:Y:S01]  /*61b0*/  FFMA.FTZ R83, R80, R74, -R59 ;  /* 0x0000004a50537223 */ /* 0x000fe2000001083b */
[----:B------:R3:W-:Y:S01]  /*61c0*/  STS.128 [R212+0x6da0], R72 ;  /* 0x006da048d4007388 */ /* 0x0007e20000000c00 */
[----:B------:R-:W-:-:S02]  /*61d0*/  FMUL.FTZ R59, R81, R73 ;  /* 0x00000049513b7220 */ /* 0x000fc40000410000 */
[-C--:B------:R-:W-:Y:S02]  /*61e0*/  FMUL.FTZ R85, R81, R72.reuse ;  /* 0x0000004851557220 */ /* 0x080fe40000410000 */
        /* <DEDUP_REMOVED lines=19> */
.L_x_2389:
[----:B-1----:R-:W-:Y:S05]  /*6320*/  BSYNC B0 ;  /* 0x0000000000007941 */ /* 0x002fea0003800000 */
.L_x_2388:
[----:B---3--:R-:W-:Y:S01]  /*6330*/  FMUL.FTZ R78, R156, R206 ;  /* 0x000000ce9c4e7220 */ /* 0x008fe20000410000 */
[----:B------:R-:W-:Y:S01]  /*6340*/  WARPSYNC 0xffffffff ;  /* 0xffffffff00007948 */ /* 0x000fe20003800000 */
[----:B------:R-:W-:Y:S01]  /*6350*/  BAR.SYNC.DEFER_BLOCKING 0x0 ;  /* 0x0000000000007b1d */ /* 0x000fe20000010000 */
[----:B------:R-:W-:Y:S01]  /*6360*/  FMUL.FTZ R76, R140, R210 ;  /* 0x000000d28c4c7220 */ /* 0x000fe20000410000 */
[----:B------:R-:W-:Y:S01]  /*6370*/  ISETP.NE.AND P0, PT, R99, RZ, PT ;  /* 0x000000ff6300720c */ /* 0x000fe20003f05270 */
[----:B------:R-:W-:Y:S01]  /*6380*/  FFMA.FTZ R75, R153, R221, -R78 ;  /* 0x000000dd994b7223 */ /* 0x000fe2000001084e */
[----:B------:R-:W-:Y:S01]  /*6390*/  ULEA UR28, UR19, 0xfffff800, 0xb ;  /* 0xfffff800131c7891 */ /* 0x000fe2000f8e583f */
[----:B------:R-:W-:Y:S01]  /*63a0*/  FMUL.FTZ R78, R168, R205 ;  /* 0x000000cda84e7220 */ /* 0x000fe20000410000 */
[----:B------:R-:W-:Y:S01]  /*63b0*/  ULDC UR29, c[0x0][0x168] ;  /* 0x00005a00001d7ab9 */ /* 0x000fe20000000800 */
[----:B0-----:R-:W-:Y:S01]  /*63c0*/  FMUL.FTZ R74, R140, R217 ;  /* 0x000000d98c4a7220 */ /* 0x001fe20000410000 */
[----:B------:R-:W-:Y:S01]  /*63d0*/  UIADD3 UR28, -UR28, UR29, URZ ;  /* 0x0000001d1c1c7290 */ /* 0x000fe2000fffe13f */
[----:B------:R-:W-:Y:S01]  /*63e0*/  FFMA.FTZ R77, R165, R223, -R78 ;  /* 0x000000dfa54d7223 */ /* 0x000fe2000001084e */
[----:B------:R-:W-:Y:S01]  /*63f0*/  BSSY B0, `(.L_x_2411) ;  /* 0x0000220000007945 */ /* 0x000fe20003800000 */
[----:B------:R-:W-:-:S02]  /*6400*/  FMUL.FTZ R78, R182, R201 ;  /* 0x000000c9b64e7220 */ /* 0x000fc40000410000 */
[C---:B------:R-:W-:Y:S02]  /*6410*/  FFMA.FTZ R76, R137.reuse, R217, -R76 ;  /* 0x000000d9894c7223 */ /* 0x040fe4000001084c */
[----:B------:R-:W-:Y:S02]  /*6420*/  FFMA.FTZ R74, R137, R210, R74 ;  /* 0x000000d2894a7223 */ /* 0x000fe4000001004a */
[----:B------:R-:W-:Y:S02]  /*6430*/  FFMA.FTZ R137, R177, R225, -R78 ;  /* 0x000000e1b1897223 */ /* 0x000fe4000001084e */
[C---:B------:R-:W-:Y:S02]  /*6440*/  FMUL.FTZ R69, R136.reuse, R211 ;  /* 0x000000d388457220 */ /* 0x040fe40000410000 */
[----:B------:R-:W-:Y:S02]  /*6450*/  FMUL.FTZ R78, R211, UR42 ;  /* 0x0000002ad34e7c20 */ /* 0x000fe40008410000 */
[----:B------:R-:W-:-:S02]  /*6460*/  FMUL.FTZ R72, R136, R215 ;  /* 0x000000d788487220 */ /* 0x000fc40000410000 */
[----:B------:R-:W-:Y:S02]  /*6470*/  FMUL.FTZ R68, R138, R213 ;  /* 0x000000d58a447220 */ /* 0x000fe40000410000 */
[----:B------:R-:W-:Y:S02]  /*6480*/  FFMA.FTZ R69, R102, R215, -R69 ;  /* 0x000000d766457223 */ /* 0x000fe40000010845 */
[----:B------:R-:W-:Y:S02]  /*6490*/  FADD.FTZ R83, R96, R96 ;  /* 0x0000006060537221 */ /* 0x000fe40000010000 */
[----:B------:R-:W-:Y:S02]  /*64a0*/  FFMA.FTZ R78, R215, UR41, -R78 ;  /* 0x00000029d74e7c23 */ /* 0x000fe4000801084e */
[----:B------:R-:W-:Y:S02]  /*64b0*/  FFMA.FTZ R72, R102, R211, R72 ;  /* 0x000000d366487223 */ /* 0x000fe40000010048 */
[----:B------:R-:W-:-:S02]  /*64c0*/  FFMA.FTZ R68, R135, R214, -R68 ;  /* 0x000000d687447223 */ /* 0x000fc40000010844 */
[----:B------:R-:W-:Y:S02]  /*64d0*/  FADD.FTZ R71, RZ, R230 ;  /* 0x000000e6ff477221 */ /* 0x000fe40000010000 */
[----:B------:R-:W-:Y:S02]  /*64e0*/  FMUL.FTZ R81, R192, R231 ;  /* 0x000000e7c0517220 */ /* 0x000fe40000410000 */
[C---:B------:R-:W-:Y:S02]  /*64f0*/  FFMA.FTZ R69, R83.reuse, R69, RZ ;  /* 0x0000004553457223 */ /* 0x040fe400000100ff */
[----:B------:R-:W-:Y:S02]  /*6500*/  FMUL.FTZ R84, R83, R78 ;  /* 0x0000004e53547220 */ /* 0x000fe40000410000 */
[----:B------:R-:W-:Y:S02]  /*6510*/  FADD.FTZ R78, R95, R95 ;  /* 0x0000005f5f4e7221 */ /* 0x000fe40000010000 */
[----:B------:R-:W-:-:S02]  /*6520*/  FFMA.FTZ R73, -R83, R72, RZ ;  /* 0x0000004853497223 */ /* 0x000fc400000101ff */
[----:B------:R-:W-:Y:S02]  /*6530*/  FFMA.FTZ R72, R190, R71, R81 ;  /* 0x00000047be487223 */ /* 0x000fe40000010051 */
[----:B------:R-:W-:Y:S02]  /*6540*/  FFMA.FTZ R81, R78, R68, R69 ;  /* 0x000000444e517223 */ /* 0x000fe40000010045 */
[----:B------:R0:W1:Y:S01]  /*6550*/  LDS.64 R68, [R185.X16+0x6d88] ;  /* 0x006d8800b9447984 */ /* 0x000062000000ca00 */
[C---:B------:R-:W-:Y:S02]  /*6560*/  FMUL.FTZ R87, R183.reuse, R200 ;  /* 0x000000c8b7577220 */ /* 0x040fe40000410000 */
[----:B------:R-:W-:Y:S02]  /*6570*/  FMUL.FTZ R183, R183, R226 ;  /* 0x000000e2b7b77220 */ /* 0x000fe40000410000 */
[----:B------:R-:W-:Y:S02]  /*6580*/  FMUL.FTZ R82, R211, UR41 ;  /* 0x00000029d3527c20 */ /* 0x000fe40008410000 */
[----:B------:R-:W-:-:S02]  /*6590*/  FMUL.FTZ R70, R138, R214 ;  /* 0x000000d68a467220 */ /* 0x000fc40000410000 */
[C---:B------:R-:W-:Y:S02]  /*65a0*/  FFMA.FTZ R87, R187.reuse, R226, -R87 ;  /* 0x000000e2bb577223 */ /* 0x040fe40000010857 */
[----:B------:R-:W-:Y:S02]  /*65b0*/  FFMA.FTZ R187, R187, R200, R183 ;  /* 0x000000c8bbbb7223 */ /* 0x000fe400000100b7 */
[----:B------:R-:W-:Y:S02]  /*65c0*/  FFMA.FTZ R82, R215, UR42, R82 ;  /* 0x0000002ad7527c23 */ /* 0x000fe40008010052 */
[----:B------:R-:W-:Y:S02]  /*65d0*/  FMUL.FTZ R183, R213, UR41 ;  /* 0x00000029d5b77c20 */ /* 0x000fe40008410000 */
[----:B------:R-:W-:Y:S02]  /*65e0*/  FFMA.FTZ R70, R135, R213, R70 ;  /* 0x000000d587467223 */ /* 0x000fe40000010046 */
[----:B------:R-:W-:-:S02]  /*65f0*/  FMUL.FTZ R102, R191, R227 ;  /* 0x000000e3bf667220 */ /* 0x000fc40000410000 */
[----:B------:R-:W-:Y:S02]  /*6600*/  FFMA.FTZ R83, -R83, R82, -RZ ;  /* 0x0000005253537223 */ /* 0x000fe400000109ff */
[----:B------:R-:W-:Y:S02]  /*6610*/  FMUL.FTZ R191, R191, R229 ;  /* 0x000000e5bfbf7220 */ /* 0x000fe40000410000 */
[----:B------:R-:W-:Y:S02]  /*6620*/  FMUL.FTZ R85, R213, UR42 ;  /* 0x0000002ad5557c20 */ /* 0x000fe40008410000 */
[----:B------:R-:W-:Y:S02]  /*6630*/  FFMA.FTZ R82, R214, UR42, R183 ;  /* 0x0000002ad6527c23 */ /* 0x000fe400080100b7 */
[----:B------:R-:W-:Y:S02]  /*6640*/  FMUL.FTZ R80, R150, R208 ;  /* 0x000000d096507220 */ /* 0x000fe40000410000 */
[----:B------:R-:W-:-:S02]  /*6650*/  FMUL.FTZ R140, R154, R207 ;  /* 0x000000cf9a8c7220 */ /* 0x000fc40000410000 */
[----:B------:R-:W-:Y:S02]  /*6660*/  FFMA.FTZ R183, -R78, R70, R73 ;  /* 0x000000464eb77223 */ /* 0x000fe40000010149 */
[----:B------:R-:W-:Y:S02]  /*6670*/  FADD.FTZ R233, R94, R94 ;  /* 0x0000005e5ee97221 */ /* 0x000fe40000010000 */
[----:B------:R-:W-:Y:S02]  /*6680*/  FMUL.FTZ R154, R154, R218 ;  /* 0x000000da9a9a7220 */ /* 0x000fe40000410000 */
[----:B------:R-:W-:Y:S02]  /*6690*/  FMUL.FTZ R79, R150, R216 ;  /* 0x000000d8964f7220 */ /* 0x000fe40000410000 */
[----:B------:R-:W-:Y:S02]  /*66a0*/  FFMA.FTZ R102, R188, R229, -R102 ;  /* 0x000000e5bc667223 */ /* 0x000fe40000010866 */
[----:B------:R-:W-:-:S02]  /*66b0*/  FMUL.FTZ R150, R152, R209 ;  /* 0x000000d198967220 */ /* 0x000fc40000410000 */
[----:B------:R-:W-:Y:S02]  /*66c0*/  FMUL.FTZ R135, R189, R199 ;  /* 0x000000c7bd877220 */ /* 0x000fe40000410000 */
[----:B------:R-:W-:Y:S02]  /*66d0*/  FFMA.FTZ R188, R188, R227, R191 ;  /* 0x000000e3bcbc7223 */ /* 0x000fe400000100bf */
[----:B------:R-:W-:Y:S02]  /*66e0*/  FFMA.FTZ R85, R214, UR41, -R85 ;  /* 0x00000029d6557c23 */ /* 0x000fe40008010855 */
[----:B------:R-:W-:Y:S02]  /*66f0*/  FMUL.FTZ R152, R152, R219 ;  /* 0x000000db98987220 */ /* 0x000fe40000410000 */
[----:B------:R-:W-:Y:S02]  /*6700*/  FFMA.FTZ R80, R139, R216, -R80 ;  /* 0x000000d88b507223 */ /* 0x000fe40000010850 */
[----:B------:R-:W-:-:S02]  /*6710*/  FFMA.FTZ R140, R151, R218, -R140 ;  /* 0x000000da978c7223 */ /* 0x000fc4000001088c */
[----:B------:R-:W-:Y:S02]  /*6720*/  FMUL.FTZ R189, R189, R228 ;  /* 0x000000e4bdbd7220 */ /* 0x000fe40000410000 */
[----:B0-----:R-:W-:Y:S02]  /*6730*/  FFMA.FTZ R185, R233, R76, R81 ;  /* 0x0000004ce9b97223 */ /* 0x001fe40000010051 */
[----:B------:R-:W-:Y:S02]  /*6740*/  FADD.FTZ R191, R93, R93 ;  /* 0x0000005d5dbf7221 */ /* 0x000fe40000010000 */
[----:B------:R-:W-:Y:S02]  /*6750*/  FFMA.FTZ R74, -R233, R74, R183 ;  /* 0x0000004ae94a7223 */ /* 0x000fe400000101b7 */
[----:B------:R-:W-:Y:S02]  /*6760*/  FFMA.FTZ R151, R151, R207, R154 ;  /* 0x000000cf97977223 */ /* 0x000fe4000001009a */
[----:B------:R-:W-:-:S02]  /*6770*/  FMUL.FTZ R183, R208, UR42 ;  /* 0x0000002ad0b77c20 */ /* 0x000fc40008410000 */
[----:B------:R-:W-:Y:S02]  /*6780*/  FMUL.FTZ R154, R71, UR41 ;  /* 0x00000029479a7c20 */ /* 0x000fe40008410000 */
[----:B------:R-:W-:Y:S02]  /*6790*/  FFMA.FTZ R79, R139, R208, R79 ;  /* 0x000000d08b4f7223 */ /* 0x000fe4000001004f */
[----:B------:R-:W-:Y:S02]  /*67a0*/  FFMA.FTZ R135, R186, R228, -R135 ;  /* 0x000000e4ba877223 */ /* 0x000fe40000010887 */
[C---:B------:R-:W-:Y:S02]  /*67b0*/  FMUL.FTZ R85, R78.reuse, R85 ;  /* 0x000000554e557220 */ /* 0x040fe40000410000 */
[----:B------:R-:W-:Y:S02]  /*67c0*/  FFMA.FTZ R82, -R78, R82, -RZ ;  /* 0x000000524e527223 */ /* 0x000fe400000109ff */
[----:B------:R-:W-:-:S02]  /*67d0*/  FFMA.FTZ R139, R141, R209, R152 ;  /* 0x000000d18d8b7223 */ /* 0x000fc40000010098 */
[----:B------:R-:W-:Y:S02]  /*67e0*/  FFMA.FTZ R186, R186, R199, R189 ;  /* 0x000000c7baba7223 */ /* 0x000fe400000100bd */
[----:B------:R-:W-:Y:S02]  /*67f0*/  FMUL.FTZ R78, R210, UR42 ;  /* 0x0000002ad24e7c20 */ /* 0x000fe40008410000 */
[----:B------:R-:W-:Y:S02]  /*6800*/  FMUL.FTZ R70, R71, UR42 ;  /* 0x0000002a47467c20 */ /* 0x000fe40008410000 */
[----:B------:R-:W-:Y:S02]  /*6810*/  FFMA.FTZ R185, R191, R80, R185 ;  /* 0x00000050bfb97223 */ /* 0x000fe400000100b9 */
[----:B------:R-:W-:Y:S02]  /*6820*/  FFMA.FTZ R150, R141, R219, -R150 ;  /* 0x000000db8d967223 */ /* 0x000fe40000010896 */
[----:B------:R-:W-:-:S02]  /*6830*/  FADD.FTZ R189, R49, R49 ;  /* 0x0000003131bd7221 */ /* 0x000fc40000010000 */
[----:B------:R-:W-:Y:S02]  /*6840*/  FMUL.FTZ R152, R210, UR41 ;  /* 0x00000029d2987c20 */ /* 0x000fe40008410000 */
[----:B------:R-:W-:Y:S02]  /*6850*/  FFMA.FTZ R80, R216, UR41, -R183 ;  /* 0x00000029d8507c23 */ /* 0x000fe400080108b7 */
[C---:B------:R-:W-:Y:S02]  /*6860*/  FMUL.FTZ R141, R166.reuse, R204 ;  /* 0x000000cca68d7220 */ /* 0x040fe40000410000 */
[----:B------:R-:W-:Y:S02]  /*6870*/  FFMA.FTZ R154, R231, UR42, R154 ;  /* 0x0000002ae79a7c23 */ /* 0x000fe4000801009a */
[----:B-1----:R-:W-:Y:S02]  /*6880*/  FMUL.FTZ R183, R69, -R101 ;  /* 0x8000006545b77220 */ /* 0x002fe40000410000 */
[----:B------:R-:W-:-:S02]  /*6890*/  FMUL.FTZ R166, R166, R220 ;  /* 0x000000dca6a67220 */ /* 0x000fc40000410000 */
[----:B------:R-:W-:Y:S02]  /*68a0*/  FMUL.FTZ R101, R68, -R101 ;  /* 0x8000006544657220 */ /* 0x000fe40000410000 */
[----:B------:R-:W-:Y:S02]  /*68b0*/  FFMA.FTZ R73, R231, UR41, -R70 ;  /* 0x00000029e7497c23 */ /* 0x000fe40008010846 */
[----:B------:R-:W-:Y:S02]  /*68c0*/  FFMA.FTZ R78, R217, UR41, -R78 ;  /* 0x00000029d94e7c23 */ /* 0x000fe4000801084e */
[----:B------:R-:W-:Y:S02]  /*68d0*/  FMUL.FTZ R70, R189, R72 ;  /* 0x00000048bd467220 */ /* 0x000fe40000410000 */
[----:B------:R-:W-:Y:S02]  /*68e0*/  FFMA.FTZ R152, R217, UR42, R152 ;  /* 0x0000002ad9987c23 */ /* 0x000fe40008010098 */
[----:B------:R-:W-:-:S02]  /*68f0*/  FFMA.FTZ R141, R155, R220, -R141 ;  /* 0x000000dc9b8d7223 */ /* 0x000fc4000001088d */
[----:B------:R-:W-:Y:S02]  /*6900*/  FFMA.FTZ R72, -R189, R154, -RZ ;  /* 0x0000009abd487223 */ /* 0x000fe400000109ff */
[----:B------:R-:W-:Y:S02]  /*6910*/  FFMA.FTZ R68, R68, R100, -R183 ;  /* 0x0000006444447223 */ /* 0x000fe400000108b7 */
[----:B------:R-:W-:Y:S02]  /*6920*/  FFMA.FTZ R155, R155, R204, R166 ;  /* 0x000000cc9b9b7223 */ /* 0x000fe400000100a6 */
[----:B------:R-:W-:Y:S02]  /*6930*/  FMUL.FTZ R154, R209, UR42 ;  /* 0x0000002ad19a7c20 */ /* 0x000fe40008410000 */
[----:B------:R-:W-:Y:S02]  /*6940*/  FFMA.FTZ R100, R69, R100, R101 ;  /* 0x0000006445647223 */ /* 0x000fe40000010065 */
[----:B------:R-:W-:-:S02]  /*6950*/  FMUL.FTZ R81, R233, R78 ;  /* 0x0000004ee9517220 */ /* 0x000fc40000410000 */
[----:B------:R-:W-:Y:S02]  /*6960*/  FADD.FTZ R166, R92, R92 ;  /* 0x0000005c5ca67221 */ /* 0x000fe40000010000 */
[----:B------:R-:W-:Y:S02]  /*6970*/  FFMA.FTZ R78, -R233, R152, -RZ ;  /* 0x00000098e94e7223 */ /* 0x000fe400000109ff */
[----:B------:R-:W-:Y:S02]  /*6980*/  FFMA.FTZ R152, -R191, R79, R74 ;  /* 0x0000004fbf987223 */ /* 0x000fe4000001014a */
[----:B------:R-:W-:Y:S02]  /*6990*/  FFMA.FTZ R79, R219, UR41, -R154 ;  /* 0x00000029db4f7c23 */ /* 0x000fe4000801089a */
[----:B------:R-:W-:Y:S02]  /*69a0*/  FADD.FTZ R193, -R193, R100 ;  /* 0x00000064c1c17221 */ /* 0x000fe40000010100 */
[----:B------:R-:W-:-:S02]  /*69b0*/  FFMA.FTZ R185, R166, R150, R185 ;  /* 0x00000096a6b97223 */ /* 0x000fc400000100b9 */
[----:B------:R-:W-:Y:S02]  /*69c0*/  FADD.FTZ R154, R91, R91 ;  /* 0x0000005b5b9a7221 */ /* 0x000fe40000010000 */
[----:B------:R-:W-:Y:S02]  /*69d0*/  FADD.FTZ R195, R195, R68 ;  /* 0x00000044c3c37221 */ /* 0x000fe40000010000 */
[----:B------:R-:W-:Y:S02]  /*69e0*/  FMUL.FTZ R68, R104, -R193 ;  /* 0x800000c168447220 */ /* 0x000fe40000410000 */
[----:B------:R-:W-:Y:S02]  /*69f0*/  FFMA.FTZ R150, R154, R140, R185 ;  /* 0x0000008c9a967223 */ /* 0x000fe400000100b9 */
[----:B------:R-:W-:Y:S02]  /*6a00*/  FADD.FTZ R101, R90, R90 ;  /* 0x0000005a5a657221 */ /* 0x000fe40000010000 */
[----:B------:R-:W-:-:S02]  /*6a10*/  FMUL.FTZ R104, R104, -R195 ;  /* 0x800000c368687220 */ /* 0x000fc40000410000 */
[----:B------:R-:W-:Y:S02]  /*6a20*/  FFMA.FTZ R69, R106, R195, -R68 ;  /* 0x000000c36a457223 */ /* 0x000fe40000010844 */
[----:B------:R-:W-:Y:S02]  /*6a30*/  FFMA.FTZ R100, R101, R75, R150 ;  /* 0x0000004b65647223 */ /* 0x000fe40000010096 */
[----:B------:R-:W-:Y:S02]  /*6a40*/  FMUL.FTZ R68, R206, UR42 ;  /* 0x0000002ace447c20 */ /* 0x000fe40008410000 */
[----:B------:R-:W-:Y:S02]  /*6a50*/  FFMA.FTZ R75, R106, R193, R104 ;  /* 0x000000c16a4b7223 */ /* 0x000fe40000010068 */
[----:B------:R-:W-:Y:S02]  /*6a60*/  FFMA.FTZ R152, -R166, R139, R152 ;  /* 0x0000008ba6987223 */ /* 0x000fe40000010198 */
[----:B------:R-:W-:-:S02]  /*6a70*/  FMUL.FTZ R156, R156, R221 ;  /* 0x000000dd9c9c7220 */ /* 0x000fc40000410000 */
[----:B------:R-:W-:Y:S02]  /*6a80*/  FMUL.FTZ R150, R206, UR41 ;  /* 0x00000029ce967c20 */ /* 0x000fe40008410000 */
[----:B------:R-:W-:Y:S02]  /*6a90*/  FFMA.FTZ R68, R221, UR41, -R68 ;  /* 0x00000029dd447c23 */ /* 0x000fe40008010844 */
[----:B------:R-:W-:Y:S02]  /*6aa0*/  FADD.FTZ R75, -R194, R75 ;  /* 0x0000004bc24b7221 */ /* 0x000fe40000010100 */
[----:B------:R-:W-:Y:S02]  /*6ab0*/  FADD.FTZ R69, R196, R69 ;  /* 0x00000045c4457221 */ /* 0x000fe40000010000 */
[----:B------:R-:W-:Y:S02]  /*6ac0*/  FFMA.FTZ R152, -R154, R151, R152 ;  /* 0x000000979a987223 */ /* 0x000fe40000010198 */
[----:B------:R-:W-:-:S02]  /*6ad0*/  FFMA.FTZ R153, R153, R206, R156 ;  /* 0x000000ce99997223 */ /* 0x000fc4000001009c */
[----:B------:R-:W-:Y:S02]  /*6ae0*/  FFMA.FTZ R150, R221, UR42, R150 ;  /* 0x0000002add967c23 */ /* 0x000fe40008010096 */
[----:B------:R-:W-:Y:S02]  /*6af0*/  FMUL.FTZ R151, R101, R68 ;  /* 0x0000004465977220 */ /* 0x000fe40000410000 */
[C---:B------:R-:W-:Y:S02]  /*6b00*/  FMUL.FTZ R68, R107.reuse, -R75 ;  /* 0x8000004b6b447220 */ /* 0x040fe40000410000 */
[----:B------:R-:W-:Y:S02]  /*6b10*/  FMUL.FTZ R107, R107, -R69 ;  /* 0x800000456b6b7220 */ /* 0x000fe40000410000 */
[C---:B------:R-:W-:Y:S02]  /*6b20*/  FFMA.FTZ R150, -R101.reuse, R150, -RZ ;  /* 0x0000009665967223 */ /* 0x040fe400000109ff */
[----:B------:R-:W-:-:S02]  /*6b30*/  FFMA.FTZ R152, -R101, R153, R152 ;  /* 0x0000009965987223 */ /* 0x000fc40000010198 */
[C---:B------:R-:W-:Y:S02]  /*6b40*/  FFMA.FTZ R101, R108.reuse, R69, -R68 ;  /* 0x000000456c657223 */ /* 0x040fe40000010844 */
[----:B------:R-:W-:Y:S02]  /*6b50*/  FFMA.FTZ R68, R108, R75, R107 ;  /* 0x0000004b6c447223 */ /* 0x000fe4000001006b */
[----:B------:R-:W-:Y:S02]  /*6b60*/  FMUL.FTZ R153, R204, UR41 ;  /* 0x00000029cc997c20 */ /* 0x000fe40008410000 */
[----:B------:R-:W-:Y:S02]  /*6b70*/  FADD.FTZ R104, R89, R89 ;  /* 0x0000005959687221 */ /* 0x000fe40000010000 */
[----:B------:R-:W-:Y:S02]  /*6b80*/  FADD.FTZ R68, -R197, R68 ;  /* 0x00000044c5447221 */ /* 0x000fe40000010100 */
[----:B------:R-:W-:-:S02]  /*6b90*/  FADD.FTZ R198, R198, R101 ;  /* 0x00000065c6c67221 */ /* 0x000fc40000010000 */
[----:B------:R-:W-:Y:S02]  /*6ba0*/  FFMA.FTZ R108, R220, UR42, R153 ;  /* 0x0000002adc6c7c23 */ /* 0x000fe40008010099 */
[----:B------:R-:W-:Y:S02]  /*6bb0*/  FFMA.FTZ R100, R104, R141, R100 ;  /* 0x0000008d68647223 */ /* 0x000fe40000010064 */
[----:B------:R-:W-:Y:S02]  /*6bc0*/  FADD.FTZ R153, R88, R88 ;  /* 0x0000005858997221 */ /* 0x000fe40000010000 */
[C---:B------:R-:W-:Y:S02]  /*6bd0*/  FMUL.FTZ R101, R109.reuse, -R68 ;  /* 0x800000446d657220 */ /* 0x040fe40000410000 */
[----:B------:R-:W-:Y:S02]  /*6be0*/  FMUL.FTZ R109, R109, -R198 ;  /* 0x800000c66d6d7220 */ /* 0x000fe40000410000 */
[----:B------:R-:W-:-:S02]  /*6bf0*/  FMUL.FTZ R141, R204, UR42 ;  /* 0x0000002acc8d7c20 */ /* 0x000fc40008410000 */
[----:B------:R-:W-:Y:S02]  /*6c00*/  FFMA.FTZ R107, R153, R77, R100 ;  /* 0x0000004d996b7223 */ /* 0x000fe40000010064 */
[C---:B------:R-:W-:Y:S02]  /*6c10*/  FFMA.FTZ R77, R110.reuse, R198, -R101 ;  /* 0x000000c66e4d7223 */ /* 0x040fe40000010865 */
[----:B------:R-:W-:Y:S02]  /*6c20*/  FMUL.FTZ R100, R205, UR42 ;  /* 0x0000002acd647c20 */ /* 0x000fe40008410000 */
[C---:B------:R-:W-:Y:S02]  /*6c30*/  FMUL.FTZ R139, R207.reuse, UR42 ;  /* 0x0000002acf8b7c20 */ /* 0x040fe40008410000 */
[----:B------:R-:W-:Y:S02]  /*6c40*/  FFMA.FTZ R110, R110, R68, R109 ;  /* 0x000000446e6e7223 */ /* 0x000fe4000001006d */
[----:B------:R-:W-:-:S02]  /*6c50*/  FMUL.FTZ R183, R207, UR41 ;  /* 0x00000029cfb77c20 */ /* 0x000fc40008410000 */
[----:B------:R-:W-:Y:S02]  /*6c60*/  FFMA.FTZ R141, R220, UR41, -R141 ;  /* 0x00000029dc8d7c23 */ /* 0x000fe4000801088d */
[----:B------:R-:W-:Y:S02]  /*6c70*/  FFMA.FTZ R100, R223, UR41, -R100 ;  /* 0x00000029df647c23 */ /* 0x000fe40008010864 */
[C---:B------:R-:W-:Y:S02]  /*6c80*/  FFMA.FTZ R139, R218.reuse, UR41, -R139 ;  /* 0x00000029da8b7c23 */ /* 0x040fe4000801088b */
[----:B------:R-:W-:Y:S02]  /*6c90*/  FADD.FTZ R179, -R179, R110 ;  /* 0x0000006eb3b37221 */ /* 0x000fe40000010100 */
[----:B------:R-:W-:Y:S02]  /*6ca0*/  FFMA.FTZ R183, R218, UR42, R183 ;  /* 0x0000002adab77c23 */ /* 0x000fe400080100b7 */
[----:B------:R-:W-:-:S02]  /*6cb0*/  FMUL.FTZ R141, R104, R141 ;  /* 0x0000008d688d7220 */ /* 0x000fc40000410000 */
[----:B------:R-:W-:Y:S02]  /*6cc0*/  FFMA.FTZ R108, -R104, R108, -RZ ;  /* 0x0000006c686c7223 */ /* 0x000fe400000109ff */
[----:B------:R-:W-:Y:S02]  /*6cd0*/  FMUL.FTZ R106, R205, UR41 ;  /* 0x00000029cd6a7c20 */ /* 0x000fe40008410000 */
[----:B------:R-:W-:Y:S02]  /*6ce0*/  FADD.FTZ R77, R180, R77 ;  /* 0x0000004db44d7221 */ /* 0x000fe40000010000 */
[----:B------:R-:W-:Y:S02]  /*6cf0*/  FMUL.FTZ R138, R178, R202 ;  /* 0x000000cab28a7220 */ /* 0x000fe40000410000 */
[----:B------:R-:W-:Y:S02]  /*6d00*/  FFMA.FTZ R104, -R104, R155, R152 ;  /* 0x0000009b68687223 */ /* 0x000fe40000010198 */
[----:B------:R-:W-:-:S02]  /*6d10*/  FMUL.FTZ R152, R153, R100 ;  /* 0x0000006499987220 */ /* 0x000fc40000410000 */
[C---:B------:R-:W-:Y:S02]  /*6d20*/  FMUL.FTZ R140, R154.reuse, R139 ;  /* 0x0000008b9a8c7220 */ /* 0x040fe40000410000 */
[----:B------:R-:W-:Y:S02]  /*6d30*/  FMUL.FTZ R100, R111, -R179 ;  /* 0x800000b36f647220 */ /* 0x000fe40000410000 */
[----:B------:R-:W-:Y:S02]  /*6d40*/  FFMA.FTZ R139, -R154, R183, -RZ ;  /* 0x000000b79a8b7223 */ /* 0x000fe400000109ff */
[----:B------:R-:W-:Y:S02]  /*6d50*/  FFMA.FTZ R106, R223, UR42, R106 ;  /* 0x0000002adf6a7c23 */ /* 0x000fe4000801006a */
[----:B------:R-:W-:Y:S02]  /*6d60*/  FMUL.FTZ R111, R111, -R77 ;  /* 0x8000004d6f6f7220 */ /* 0x000fe40000410000 */
[----:B------:R-:W-:-:S02]  /*6d70*/  FFMA.FTZ R138, R167, R222, -R138 ;  /* 0x000000dea78a7223 */ /* 0x000fc4000001088a */
[----:B------:R-:W-:Y:S02]  /*6d80*/  FADD.FTZ R154, R55, R55 ;  /* 0x00000037379a7221 */ /* 0x000fe40000010000 */
[----:B------:R-:W-:Y:S02]  /*6d90*/  FMUL.FTZ R168, R168, R223 ;  /* 0x000000dfa8a87220 */ /* 0x000fe40000410000 */
[C---:B------:R-:W-:Y:S02]  /*6da0*/  FFMA.FTZ R101, R112.reuse, R77, -R100 ;  /* 0x0000004d70657223 */ /* 0x040fe40000010864 */
[----:B------:R-:W-:Y:S02]  /*6db0*/  FFMA.FTZ R110, -R153, R106, -RZ ;  /* 0x0000006a996e7223 */ /* 0x000fe400000109ff */
[----:B------:R-:W-:Y:S02]  /*6dc0*/  FFMA.FTZ R100, R112, R179, R111 ;  /* 0x000000b370647223 */ /* 0x000fe4000001006f */
[----:B------:R-:W-:-:S02]  /*6dd0*/  FFMA.FTZ R106, R154, R138, R107 ;  /* 0x0000008a9a6a7223 */ /* 0x000fc4000001006b */
[C---:B------:R-:W-:Y:S02]  /*6de0*/  FMUL.FTZ R107, R202.reuse, UR42 ;  /* 0x0000002aca6b7c20 */ /* 0x040fe40008410000 */
[----:B------:R-:W-:Y:S02]  /*6df0*/  FMUL.FTZ R109, R202, UR41 ;  /* 0x00000029ca6d7c20 */ /* 0x000fe40008410000 */
[----:B------:R-:W-:Y:S02]  /*6e00*/  FFMA.FTZ R165, R165, R205, R168 ;  /* 0x000000cda5a57223 */ /* 0x000fe400000100a8 */
[----:B------:R-:W-:Y:S02]  /*6e10*/  FMUL.FTZ R178, R178, R222 ;  /* 0x000000deb2b27220 */ /* 0x000fe40000410000 */
[----:B------:R-:W-:Y:S02]  /*6e20*/  FADD.FTZ R100, -R169, R100 ;  /* 0x00000064a9647221 */ /* 0x000fe40000010100 */
[----:B------:R-:W-:-:S02]  /*6e30*/  FADD.FTZ R170, R170, R101 ;  /* 0x00000065aaaa7221 */ /* 0x000fc40000010000 */
[C---:B------:R-:W-:Y:S02]  /*6e40*/  FFMA.FTZ R107, R222.reuse, UR41, -R107 ;  /* 0x00000029de6b7c23 */ /* 0x040fe4000801086b */
[----:B------:R-:W-:Y:S02]  /*6e50*/  FFMA.FTZ R109, R222, UR42, R109 ;  /* 0x0000002ade6d7c23 */ /* 0x000fe4000801006d */
[----:B------:R-:W-:Y:S02]  /*6e60*/  FFMA.FTZ R167, R167, R202, R178 ;  /* 0x000000caa7a77223 */ /* 0x000fe400000100b2 */
[----:B------:R-:W-:Y:S02]  /*6e70*/  FFMA.FTZ R104, -R153, R165, R104 ;  /* 0x000000a599687223 */ /* 0x000fe40000010168 */
[C---:B------:R-:W-:Y:S02]  /*6e80*/  FMUL.FTZ R101, R113.reuse, -R100 ;  /* 0x8000006471657220 */ /* 0x040fe40000410000 */
[----:B------:R-:W-:-:S02]  /*6e90*/  FMUL.FTZ R113, R113, -R170 ;  /* 0x800000aa71717220 */ /* 0x000fc40000410000 */
[C---:B------:R-:W-:Y:S02]  /*6ea0*/  FMUL.FTZ R138, R154.reuse, R107 ;  /* 0x0000006b9a8a7220 */ /* 0x040fe40000410000 */
[C---:B------:R-:W-:Y:S02]  /*6eb0*/  FFMA.FTZ R112, -R154.reuse, R109, -RZ ;  /* 0x0000006d9a707223 */ /* 0x040fe400000109ff */
[----:B------:R-:W-:Y:S02]  /*6ec0*/  FFMA.FTZ R154, -R154, R167, R104 ;  /* 0x000000a79a9a7223 */ /* 0x000fe40000010168 */
[----:B------:R-:W-:Y:S02]  /*6ed0*/  FADD.FTZ R111, R54, R54 ;  /* 0x00000036366f7221 */ /* 0x000fe40000010000 */
[----:B------:R-:W-:Y:S02]  /*6ee0*/  FFMA.FTZ R101, R114, R170, -R101 ;  /* 0x000000aa72657223 */ /* 0x000fe40000010865 */
[----:B------:R-:W-:-:S02]  /*6ef0*/  FMUL.FTZ R104, R201, UR42 ;  /* 0x0000002ac9687c20 */ /* 0x000fc40008410000 */
[----:B------:R-:W-:Y:S02]  /*6f00*/  FFMA.FTZ R114, R114, R100, R113 ;  /* 0x0000006472727223 */ /* 0x000fe40000010071 */
[----:B------:R-:W-:Y:S02]  /*6f10*/  FFMA.FTZ R137, R111, R137, R106 ;  /* 0x000000896f897223 */ /* 0x000fe4000001006a */
[----:B------:R-:W-:Y:S02]  /*6f20*/  FFMA.FTZ R104, R225, UR41, -R104 ;  /* 0x00000029e1687c23 */ /* 0x000fe40008010868 */
[----:B------:R-:W-:Y:S02]  /*6f30*/  FMUL.FTZ R106, R201, UR41 ;  /* 0x00000029c96a7c20 */ /* 0x000fe40008410000 */
[----:B------:R-:W-:Y:S02]  /*6f40*/  FADD.FTZ R171, -R171, R114 ;  /* 0x00000072abab7221 */ /* 0x000fe40000010100 */
[----:B------:R-:W-:-:S02]  /*6f50*/  FADD.FTZ R101, R172, R101 ;  /* 0x00000065ac657221 */ /* 0x000fc40000010000 */
[----:B------:R-:W-:Y:S02]  /*6f60*/  FMUL.FTZ R114, R111, R104 ;  /* 0x000000686f727220 */ /* 0x000fe40000410000 */
[----:B------:R-:W-:Y:S02]  /*6f70*/  FFMA.FTZ R106, R225, UR42, R106 ;  /* 0x0000002ae16a7c23 */ /* 0x000fe4000801006a */
[C---:B------:R-:W-:Y:S02]  /*6f80*/  FMUL.FTZ R104, R115.reuse, -R171 ;  /* 0x800000ab73687220 */ /* 0x040fe40000410000 */
[----:B------:R-:W-:Y:S02]  /*6f90*/  FMUL.FTZ R115, R115, -R101 ;  /* 0x8000006573737220 */ /* 0x000fe40000410000 */
[----:B------:R-:W-:Y:S02]  /*6fa0*/  FMUL.FTZ R156, R209, UR41 ;  /* 0x00000029d19c7c20 */ /* 0x000fe40008410000 */
[----:B------:R-:W-:-:S02]  /*6fb0*/  FMUL.FTZ R136, R184, R203 ;  /* 0x000000cbb8887220 */ /* 0x000fc40000410000 */
[----:B------:R-:W-:Y:S02]  /*6fc0*/  FFMA.FTZ R113, -R111, R106, -RZ ;  /* 0x0000006a6f717223 */ /* 0x000fe400000109ff */
[C---:B------:R-:W-:Y:S02]  /*6fd0*/  FFMA.FTZ R106, R116.reuse, R171, R115 ;  /* 0x000000ab746a7223 */ /* 0x040fe40000010073 */
[----:B------:R-:W-:Y:S02]  /*6fe0*/  FFMA.FTZ R107, R116, R101, -R104 ;  /* 0x00000065746b7223 */ /* 0x000fe40000010868 */
[----:B------:R-:W-:Y:S02]  /*6ff0*/  FFMA.FTZ R74, R219, UR42, R156 ;  /* 0x0000002adb4a7c23 */ /* 0x000fe4000801009c */
[----:B------:R-:W-:Y:S02]  /*7000*/  FFMA.FTZ R136, R181, R224, -R136 ;  /* 0x000000e0b5887223 */ /* 0x000fe40000010888 */
[----:B------:R-:W-:-:S02]  /*7010*/  FADD.FTZ R156, R53, R53 ;  /* 0x00000035359c7221 */ /* 0x000fc40000010000 */
[----:B------:R-:W-:Y:S02]  /*7020*/  FMUL.FTZ R182, R182, R225 ;  /* 0x000000e1b6b67220 */ /* 0x000fe40000410000 */
[----:B------:R-:W-:Y:S02]  /*7030*/  FADD.FTZ R106, -R173, R106 ;  /* 0x0000006aad6a7221 */ /* 0x000fe40000010100 */
[----:B------:R-:W-:Y:S02]  /*7040*/  FADD.FTZ R174, R174, R107 ;  /* 0x0000006baeae7221 */ /* 0x000fe40000010000 */
[----:B------:R-:W-:Y:S01]  /*7050*/  FFMA.FTZ R136, R156, R136, R137 ;  /* 0x000000889c887223 */ /* 0x000fe20000010089 */
[----:B------:R-:W-:Y:S01]  /*7060*/  MOV R137, UR7 ;  /* 0x0000000700897c02 */ /* 0x000fe20008000f00 */
[----:B------:R-:W-:Y:S02]  /*7070*/  FADD.FTZ R168, R52, R52 ;  /* 0x0000003434a87221 */ /* 0x000fe40000010000 */
[----:B------:R-:W-:-:S02]  /*7080*/  FFMA.FTZ R177, R177, R201, R182 ;  /* 0x000000c9b1b17223 */ /* 0x000fc400000100b6 */
[C---:B------:R-:W-:Y:S01]  /*7090*/  FMUL.FTZ R107, R117.reuse, -R106 ;  /* 0x8000006a756b7220 */ /* 0x040fe20000410000 */
[----:B------:R0:W-:Y:S01]  /*70a0*/  @!P0 STS.128 [R137.X16+0x8b80], R56 ;  /* 0x008b803889008388 */ /* 0x0001e2000000cc00 */
[----:B------:R-:W-:Y:S02]  /*70b0*/  FMUL.FTZ R117, R117, -R174 ;  /* 0x800000ae75757220 */ /* 0x000fe40000410000 */
[C---:B------:R-:W-:Y:S02]  /*70c0*/  FMUL.FTZ R79, R166.reuse, R79 ;  /* 0x0000004fa64f7220 */ /* 0x040fe40000410000 */
[----:B------:R-:W-:Y:S02]  /*70d0*/  FFMA.FTZ R74, -R166, R74, -RZ ;  /* 0x0000004aa64a7223 */ /* 0x000fe400000109ff */
[----:B------:R-:W-:Y:S02]  /*70e0*/  FFMA.FTZ R166, R168, R87, R136 ;  /* 0x00000057a8a67223 */ /* 0x000fe40000010088 */
[----:B------:R-:W-:-:S02]  /*70f0*/  FFMA.FTZ R154, -R111, R177, R154 ;  /* 0x000000b16f9a7223 */ /* 0x000fc4000001019a */
[C---:B------:R-:W-:Y:S02]  /*7100*/  FFMA.FTZ R87, R118.reuse, R174, -R107 ;  /* 0x000000ae76577223 */ /* 0x040fe4000001086b */
[C---:B------:R-:W-:Y:S02]  /*7110*/  FMUL.FTZ R109, R203.reuse, UR42 ;  /* 0x0000002acb6d7c20 */ /* 0x040fe40008410000 */
[----:B------:R-:W-:Y:S02]  /*7120*/  FMUL.FTZ R111, R203, UR41 ;  /* 0x00000029cb6f7c20 */ /* 0x000fe40008410000 */
[----:B------:R-:W-:Y:S02]  /*7130*/  FFMA.FTZ R118, R118, R106, R117 ;  /* 0x0000006a76767223 */ /* 0x000fe40000010075 */
[----:B------:R-:W-:Y:S02]  /*7140*/  FMUL.FTZ R184, R184, R224 ;  /* 0x000000e0b8b87220 */ /* 0x000fe40000410000 */
[----:B------:R-:W-:-:S02]  /*7150*/  FMUL.FTZ R107, R200, UR42 ;  /* 0x0000002ac86b7c20 */ /* 0x000fc40008410000 */
[C---:B------:R-:W-:Y:S02]  /*7160*/  FFMA.FTZ R109, R224.reuse, UR41, -R109 ;  /* 0x00000029e06d7c23 */ /* 0x040fe4000801086d */
[----:B------:R-:W-:Y:S02]  /*7170*/  FFMA.FTZ R111, R224, UR42, R111 ;  /* 0x0000002ae06f7c23 */ /* 0x000fe4000801006f */
[----:B------:R-:W-:Y:S02]  /*7180*/  FADD.FTZ R175, -R175, R118 ;  /* 0x00000076afaf7221 */ /* 0x000fe40000010100 */
[----:B------:R-:W-:Y:S02]  /*7190*/  FFMA.FTZ R181, R181, R203, R184 ;  /* 0x000000cbb5b57223 */ /* 0x000fe400000100b8 */
[----:B------:R-:W-:Y:S02]  /*71a0*/  FADD.FTZ R87, R176, R87 ;  /* 0x00000057b0577221 */ /* 0x000fe40000010000 */
[----:B------:R-:W-:-:S02]  /*71b0*/  FFMA.FTZ R107, R226, UR41, -R107 ;  /* 0x00000029e26b7c23 */ /* 0x000fc4000801086b */
[C---:B------:R-:W-:Y:S02]  /*71c0*/  FMUL.FTZ R116, R156.reuse, R109 ;  /* 0x0000006d9c747220 */ /* 0x040fe40000410000 */
[C---:B------:R-:W-:Y:S02]  /*71d0*/  FFMA.FTZ R115, -R156.reuse, R111, -RZ ;  /* 0x0000006f9c737223 */ /* 0x040fe400000109ff */
[C---:B------:R-:W-:Y:S02]  /*71e0*/  FMUL.FTZ R104, R119.reuse, -R175 ;  /* 0x800000af77687220 */ /* 0x040fe40000410000 */
[----:B------:R-:W-:Y:S02]  /*71f0*/  FFMA.FTZ R156, -R156, R181, R154 ;  /* 0x000000b59c9c7223 */ /* 0x000fe4000001019a */
[----:B------:R-:W-:Y:S02]  /*7200*/  FMUL.FTZ R119, R119, -R87 ;  /* 0x8000005777777220 */ /* 0x000fe40000410000 */
[----:B------:R-:W-:-:S02]  /*7210*/  FMUL.FTZ R154, R168, R107 ;  /* 0x0000006ba89a7220 */ /* 0x000fc40000410000 */
[----:B------:R-:W-:Y:S02]  /*7220*/  FMUL.FTZ R107, R199, UR42 ;  /* 0x0000002ac76b7c20 */ /* 0x000fe40008410000 */
[----:B------:R-:W-:Y:S02]  /*7230*/  FFMA.FTZ R104, R120, R87, -R104 ;  /* 0x0000005778687223 */ /* 0x000fe40000010868 */
[----:B------:R-:W-:Y:S02]  /*7240*/  FMUL.FTZ R109, R200, UR41 ;  /* 0x00000029c86d7c20 */ /* 0x000fe40008410000 */
[----:B------:R-:W-:Y:S02]  /*7250*/  FFMA.FTZ R119, R120, R175, R119 ;  /* 0x000000af78777223 */ /* 0x000fe40000010077 */
[----:B------:R-:W-:Y:S02]  /*7260*/  FADD.FTZ R118, R51, R51 ;  /* 0x0000003333767221 */ /* 0x000fe40000010000 */
[----:B------:R-:W-:-:S02]  /*7270*/  FFMA.FTZ R107, R228, UR41, -R107 ;  /* 0x00000029e46b7c23 */ /* 0x000fc4000801086b */
[----:B------:R-:W-:Y:S02]  /*7280*/  FADD.FTZ R104, R159, R104 ;  /* 0x000000689f687221 */ /* 0x000fe40000010000 */
[----:B------:R-:W-:Y:S02]  /*7290*/  FFMA.FTZ R109, R226, UR42, R109 ;  /* 0x0000002ae26d7c23 */ /* 0x000fe4000801006d */
[----:B------:R-:W-:Y:S02]  /*72a0*/  FADD.FTZ R160, -R160, R119 ;  /* 0x00000077a0a07221 */ /* 0x000fe40000010100 */
[----:B------:R-:W-:Y:S02]  /*72b0*/  FFMA.FTZ R187, -R168, R187, R156 ;  /* 0x000000bba8bb7223 */ /* 0x000fe4000001019c */
[----:B------:R-:W-:Y:S02]  /*72c0*/  FMUL.FTZ R156, R118, R107 ;  /* 0x0000006b769c7220 */ /* 0x000fe40000410000 */
[----:B------:R-:W-:-:S02]  /*72d0*/  FMUL.FTZ R107, R121, -R104 ;  /* 0x80000068796b7220 */ /* 0x000fc40000410000 */
[----:B------:R-:W-:Y:S02]  /*72e0*/  FFMA.FTZ R136, -R168, R109, -RZ ;  /* 0x0000006da8887223 */ /* 0x000fe400000109ff */
[-C--:B------:R-:W-:Y:S02]  /*72f0*/  FMUL.FTZ R121, R121, -R160.reuse ;  /* 0x800000a079797220 */ /* 0x080fe40000410000 */
[----:B------:R-:W-:Y:S02]  /*7300*/  FFMA.FTZ R135, R118, R135, R166 ;  /* 0x0000008776877223 */ /* 0x000fe400000100a6 */
[----:B------:R-:W-:Y:S02]  /*7310*/  FMUL.FTZ R109, R199, UR41 ;  /* 0x00000029c76d7c20 */ /* 0x000fe40008410000 */
[----:B------:R-:W-:Y:S02]  /*7320*/  FADD.FTZ R119, R50, R50 ;  /* 0x0000003232777221 */ /* 0x000fe40000010000 */
[----:B------:R-:W-:-:S02]  /*7330*/  FFMA.FTZ R107, R122, R160, R107 ;  /* 0x000000a07a6b7223 */ /* 0x000fc4000001006b */
[----:B------:R-:W-:Y:S02]  /*7340*/  FFMA.FTZ R122, R122, R104, -R121 ;  /* 0x000000687a7a7223 */ /* 0x000fe40000010879 */
[----:B------:R-:W-:Y:S02]  /*7350*/  FFMA.FTZ R109, R228, UR42, R109 ;  /* 0x0000002ae46d7c23 */ /* 0x000fe4000801006d */
[----:B------:R-:W-:Y:S02]  /*7360*/  FFMA.FTZ R135, R119, R102, R135 ;  /* 0x0000006677877223 */ /* 0x000fe40000010087 */
[----:B------:R-:W-:Y:S02]  /*7370*/  FMUL.FTZ R102, R227, UR42 ;  /* 0x0000002ae3667c20 */ /* 0x000fe40008410000 */
[----:B------:R-:W-:Y:S02]  /*7380*/  FADD.FTZ R111, -R158, R107 ;  /* 0x0000006b9e6f7221 */ /* 0x000fe40000010100 */
[----:B------:R-:W-:-:S02]  /*7390*/  FADD.FTZ R157, R157, R122 ;  /* 0x0000007a9d9d7221 */ /* 0x000fc40000010000 */
[C---:B------:R-:W-:Y:S02]  /*73a0*/  FFMA.FTZ R120, -R118.reuse, R109, -RZ ;  /* 0x0000006d76787223 */ /* 0x040fe400000109ff */
[----:B------:R-:W-:Y:S02]  /*73b0*/  FFMA.FTZ R187, -R118, R186, R187 ;  /* 0x000000ba76bb7223 */ /* 0x000fe400000101bb */
[----:B------:R-:W-:Y:S02]  /*73c0*/  FFMA.FTZ R118, R229, UR41, -R102 ;  /* 0x00000029e5767c23 */ /* 0x000fe40008010866 */
[C---:B------:R-:W-:Y:S02]  /*73d0*/  FMUL.FTZ R102, R123.reuse, -R111 ;  /* 0x8000006f7b667220 */ /* 0x040fe40000410000 */
[-C--:B------:R-:W-:Y:S02]  /*73e0*/  FMUL.FTZ R123, R123, -R157.reuse ;  /* 0x8000009d7b7b7220 */ /* 0x080fe40000410000 */
[----:B------:R-:W-:-:S02]  /*73f0*/  FFMA.FTZ R109, R124, R157, -R102 ;  /* 0x0000009d7c6d7223 */ /* 0x000fc40000010866 */
[----:B------:R-:W-:Y:S02]  /*7400*/  FFMA.FTZ R102, R124, R111, R123 ;  /* 0x0000006f7c667223 */ /* 0x000fe4000001007b */
[----:B------:R-:W-:Y:S02]  /*7410*/  FMUL.FTZ R166, R227, UR41 ;  /* 0x00000029e3a67c20 */ /* 0x000fe40008410000 */
[----:B------:R-:W-:Y:S02]  /*7420*/  FADD.FTZ R102, -R161, R102 ;  /* 0x00000066a1667221 */ /* 0x000fe40000010100 */
[----:B------:R-:W-:Y:S01]  /*7430*/  FADD.FTZ R162, R162, R109 ;  /* 0x0000006da2a27221 */ /* 0x000fe20000010000 */
[----:B------:R-:W-:Y:S01]  /*7440*/  P2R R109, PR, RZ, 0x1 ;  /* 0x00000001ff6d7803 */ /* 0x000fe20000000000 */
[----:B------:R-:W-:Y:S02]  /*7450*/  FFMA.FTZ R117, R229, UR42, R166 ;  /* 0x0000002ae5757c23 */ /* 0x000fe400080100a6 */
[----:B------:R-:W-:-:S02]  /*7460*/  FMUL.FTZ R109, R125, -R102 ;  /* 0x800000667d6d7220 */ /* 0x000fc40000410000 */
[----:B------:R-:W-:Y:S02]  /*7470*/  FMUL.FTZ R125, R125, -R162 ;  /* 0x800000a27d7d7220 */ /* 0x000fe40000410000 */
[C---:B------:R-:W-:Y:S02]  /*7480*/  FMUL.FTZ R118, R119.reuse, R118 ;  /* 0x0000007677767220 */ /* 0x040fe40000410000 */
[C---:B------:R-:W-:Y:S02]  /*7490*/  FFMA.FTZ R117, -R119.reuse, R117, -RZ ;  /* 0x0000007577757223 */ /* 0x040fe400000109ff */
[----:B------:R-:W-:Y:S01]  /*74a0*/  FFMA.FTZ R107, -R119, R188, R187 ;  /* 0x000000bc776b7223 */ /* 0x000fe200000101bb */
[----:B------:R-:W-:Y:S01]  /*74b0*/  SHF.L.U32 R119, R99, 0x5, RZ ;  /* 0x0000000563777819 */ /* 0x000fe200000006ff */
[C---:B------:R-:W-:Y:S02]  /*74c0*/  FFMA.FTZ R109, R126.reuse, R162, -R109 ;  /* 0x000000a27e6d7223 */ /* 0x040fe4000001086d */
[----:B------:R-:W-:Y:S01]  /*74d0*/  FFMA.FTZ R126, R126, R102, R125 ;  /* 0x000000667e7e7223 */ /* 0x000fe2000001007d */
[C---:B------:R-:W-:Y:S01]  /*74e0*/  IADD3 R122, R119.reuse, 0x1, RZ ;  /* 0x00000001777a7810 */ /* 0x040fe20007ffe0ff */
[----:B------:R-:W-:Y:S01]  /*74f0*/  FADD.FTZ R109, R164, R109 ;  /* 0x0000006da46d7221 */ /* 0x000fe20000010000 */
[----:B------:R-:W-:Y:S01]  /*7500*/  IADD3 R124, R119, 0x2, RZ ;  /* 0x00000002777c7810 */ /* 0x000fe20007ffe0ff */
[----:B------:R-:W-:Y:S01]  /*7510*/  FADD.FTZ R163, -R163, R126 ;  /* 0x0000007ea3a37221 */ /* 0x000fe20000010100 */
[----:B------:R-:W-:Y:S01]  /*7520*/  IADD3 R158, R119, 0x3, RZ ;  /* 0x00000003779e7810 */ /* 0x000fe20007ffe0ff */
[C---:B------:R-:W-:Y:S01]  /*7530*/  FMUL.FTZ R121, R127.reuse, -R109 ;  /* 0x8000006d7f797220 */ /* 0x040fe20000410000 */
[----:B------:R-:W-:Y:S01]  /*7540*/  LEA.HI.SX32 R122, R122, R119, 0x1b ;  /* 0x000000777a7a7211 */ /* 0x000fe200078fdaff */
[----:B------:R-:W-:Y:S01]  /*7550*/  FMUL.FTZ R127, R127, -R163 ;  /* 0x800000a37f7f7220 */ /* 0x000fe20000410000 */
[----:B------:R-:W-:Y:S01]  /*7560*/  LEA.HI.SX32 R124, R124, R119, 0x1b ;  /* 0x000000777c7c7211 */ /* 0x000fe200078fdaff */
[----:B------:R-:W-:Y:S01]  /*7570*/  FFMA.FTZ R121, R128, R163, R121 ;  /* 0x000000a380797223 */ /* 0x000fe20000010079 */
[----:B------:R-:W-:Y:S01]  /*7580*/  LEA.HI.SX32 R123, R158, R119, 0x1b ;  /* 0x000000779e7b7211 */ /* 0x000fe200078fdaff */
[----:B------:R-:W-:Y:S01]  /*7590*/  FFMA.FTZ R128, R128, R109, -R127 ;  /* 0x0000006d80807223 */ /* 0x000fe2000001087f */
[----:B------:R-:W-:Y:S01]  /*75a0*/  LEA.HI.SX32 R119, R119, R119, 0x1b ;  /* 0x0000007777777211 */ /* 0x000fe200078fdaff */
[----:B------:R-:W-:-:S02]  /*75b0*/  FADD.FTZ R142, -R142, R121 ;  /* 0x000000798e8e7221 */ /* 0x000fc40000010100 */
[----:B------:R-:W-:Y:S02]  /*75c0*/  FMUL.FTZ R192, R192, R71 ;  /* 0x00000047c0c07220 */ /* 0x000fe40000410000 */
[----:B------:R-:W-:Y:S01]  /*75d0*/  STS [R119.X4+0x2100], R84 ;  /* 0x0021005477007388 */ /* 0x000fe20000004800 */
[----:B0-----:R-:W-:Y:S02]  /*75e0*/  FMUL.FTZ R57, R129, -R142 ;  /* 0x8000008e81397220 */ /* 0x001fe40000410000 */
[----:B------:R-:W-:Y:S01]  /*75f0*/  FFMA.FTZ R86, R190, R231, -R192 ;  /* 0x000000e7be567223 */ /* 0x000fe200000108c0 */
[----:B------:R-:W-:Y:S01]  /*7600*/  STS [R122.X4+0x2104], R83 ;  /* 0x002104537a007388 */ /* 0x000fe20000004800 */
[C---:B------:R-:W-:Y:S02]  /*7610*/  FMUL.FTZ R73, R189.reuse, R73 ;  /* 0x00000049bd497220 */ /* 0x040fe40000410000 */
[----:B------:R-:W-:Y:S01]  /*7620*/  FMUL.FTZ R86, R189, R86 ;  /* 0x00000056bd567220 */ /* 0x000fe20000410000 */
[----:B------:R-:W-:Y:S01]  /*7630*/  STS [R124.X4+0x2108], R85 ;  /* 0x002108557c007388 */ /* 0x000fe20000004800 */
[----:B------:R-:W-:-:S02]  /*7640*/  FMUL.FTZ R189, R208, UR41 ;  /* 0x00000029d0bd7c20 */ /* 0x000fc40008410000 */
[----:B------:R-:W-:Y:S01]  /*7650*/  FMUL.FTZ R80, R191, R80 ;  /* 0x00000050bf507220 */ /* 0x000fe20000410000 */
[----:B------:R0:W-:Y:S01]  /*7660*/  STS [R123.X4+0x210c], R82 ;  /* 0x00210c527b007388 */ /* 0x0001e20000004800 */
[----:B------:R-:W-:Y:S02]  /*7670*/  FFMA.FTZ R76, R216, UR42, R189 ;  /* 0x0000002ad84c7c23 */ /* 0x000fe400080100bd */
[----:B------:R-:W-:Y:S01]  /*7680*/  FADD.FTZ R86, R135, R86 ;  /* 0x0000005687567221 */ /* 0x000fe20000010000 */
[----:B------:R-:W-:Y:S01]  /*7690*/  STS [R119.X4+0x2124], R74 ;  /* 0x0021244a77007388 */ /* 0x000fe20000004800 */
[----:B------:R-:W-:Y:S02]  /*76a0*/  FFMA.FTZ R76, -R191, R76, -RZ ;  /* 0x0000004cbf4c7223 */ /* 0x000fe400000109ff */
[----:B------:R-:W-:Y:S01]  /*76b0*/  FMUL.FTZ R135, R106, UR38 ;  /* 0x000000266a877c20 */ /* 0x000fe20008410000 */
[----:B------:R-:W-:Y:S01]  /*76c0*/  STS [R119.X4+0x2114], R78 ;  /* 0x0021144e77007388 */ /* 0x000fe20000004800 */
[----:B------:R-:W-:-:S02]  /*76d0*/  FMUL.FTZ R137, R104, UR38 ;  /* 0x0000002668897c20 */ /* 0x000fc40008410000 */
[----:B0-----:R-:W-:Y:S01]  /*76e0*/  FADD.FTZ R82, R143, R128 ;  /* 0x000000808f527221 */ /* 0x001fe20000010000 */
[----:B------:R0:W-:Y:S01]  /*76f0*/  STS [R119.X4+0x211c], R76 ;  /* 0x00211c4c77007388 */ /* 0x0001e20000004800 */
[----:B------:R-:W-:Y:S02]  /*7700*/  FFMA.FTZ R135, R174, UR37, R135 ;  /* 0x00000025ae877c23 */ /* 0x000fe40008010087 */
[-C--:B------:R-:W-:Y:S01]  /*7710*/  FMUL.FTZ R129, R129, -R82.reuse ;  /* 0x8000005281817220 */ /* 0x080fe20000410000 */
[----:B------:R1:W-:Y:S01]  /*7720*/  STS [R119.X4+0x2120], R79 ;  /* 0x0021204f77007388 */ /* 0x0003e20000004800 */
[C---:B------:R-:W-:Y:S02]  /*7730*/  FFMA.FTZ R56, R130.reuse, R82, -R57 ;  /* 0x0000005282387223 */ /* 0x040fe40000010839 */
[----:B------:R-:W-:Y:S01]  /*7740*/  FFMA.FTZ R57, R130, R142, R129 ;  /* 0x0000008e82397223 */ /* 0x000fe20000010081 */
[----:B------:R2:W-:Y:S01]  /*7750*/  STS [R119.X4+0x2118], R80 ;  /* 0x0021185077007388 */ /* 0x0005e20000004800 */
[----:B------:R-:W-:Y:S01]  /*7760*/  FADD.FTZ R145, R145, R56 ;  /* 0x0000003891917221 */ /* 0x000fe20000010000 */
[--C-:B0-----:R-:W-:Y:S01]  /*7770*/  PRMT R76, RZ, 0x5410, R60.reuse ;  /* 0x00005410ff4c7816 */ /* 0x101fe2000000003c */
[----:B------:R-:W-:Y:S01]  /*7780*/  FADD.FTZ R57, -R144, R57 ;  /* 0x0000003990397221 */ /* 0x000fe20000010100 */
[----:B------:R0:W-:Y:S01]  /*7790*/  STS [R119.X4+0x2110], R81 ;  /* 0x0021105177007388 */ /* 0x0001e20000004800 */
[C---:B------:R-:W-:Y:S01]  /*77a0*/  FMUL.FTZ R56, R131.reuse, -R145 ;  /* 0x8000009183387220 */ /* 0x040fe20000410000 */
[----:B-1----:R-:W-:Y:S01]  /*77b0*/  PRMT R79, RZ, 0x7610, R60 ;  /* 0x00007610ff4f7816 */ /* 0x002fe2000000003c */
[-C--:B------:R-:W-:Y:S01]  /*77c0*/  FMUL.FTZ R131, R131, -R57.reuse ;  /* 0x8000003983837220 */ /* 0x080fe20000410000 */
[----:B------:R1:W-:Y:S01]  /*77d0*/  STS [R119.X4+0x2144], R110 ;  /* 0x0021446e77007388 */ /* 0x0003e20000004800 */
[----:B------:R-:W-:-:S02]  /*77e0*/  FFMA.FTZ R59, R132, R57, R56 ;  /* 0x00000039843b7223 */ /* 0x000fc40000010038 */
[----:B------:R-:W-:Y:S01]  /*77f0*/  FFMA.FTZ R74, R132, R145, -R131 ;  /* 0x00000091844a7223 */ /* 0x000fe20000010883 */
[----:B------:R-:W-:Y:S01]  /*7800*/  STS [R119.X4+0x214c], R112 ;  /* 0x00214c7077007388 */ /* 0x000fe20000004800 */
[----:B------:R-:W-:Y:S02]  /*7810*/  FADD.FTZ R146, -R146, R59 ;  /* 0x0000003b92927221 */ /* 0x000fe40000010100 */
[----:B------:R-:W-:Y:S01]  /*7820*/  FADD.FTZ R74, R147, R74 ;  /* 0x0000004a934a7221 */ /* 0x000fe20000010000 */
[----:B------:R-:W-:Y:S01]  /*7830*/  STS [R119.X4+0x213c], R108 ;  /* 0x00213c6c77007388 */ /* 0x000fe20000004800 */
[C---:B------:R-:W-:Y:S02]  /*7840*/  FMUL.FTZ R59, R133.reuse, -R146 ;  /* 0x80000092853b7220 */ /* 0x040fe40000410000 */
[-C--:B------:R-:W-:Y:S01]  /*7850*/  FMUL.FTZ R133, R133, -R74.reuse ;  /* 0x8000004a85857220 */ /* 0x080fe20000410000 */
[----:B------:R-:W-:Y:S01]  /*7860*/  STS [R119.X4+0x2154], R113 ;  /* 0x0021547177007388 */ /* 0x000fe20000004800 */
[----:B------:R-:W-:-:S02]  /*7870*/  FFMA.FTZ R56, R134, R74, -R59 ;  /* 0x0000004a86387223 */ /* 0x000fc4000001083b */
[----:B------:R-:W-:Y:S01]  /*7880*/  FFMA.FTZ R59, R134, R146, R133 ;  /* 0x00000092863b7223 */ /* 0x000fe20000010085 */
[----:B------:R-:W-:Y:S01]  /*7890*/  STS [R119.X4+0x215c], R115 ;  /* 0x00215c7377007388 */ /* 0x000fe20000004800 */
[----:B------:R-:W-:Y:S02]  /*78a0*/  FADD.FTZ R149, R149, R56 ;  /* 0x0000003895957221 */ /* 0x000fe40000010000 */
[----:B------:R-:W-:Y:S01]  /*78b0*/  FADD.FTZ R59, -R148, R59 ;  /* 0x0000003b943b7221 */ /* 0x000fe20000010100 */
[----:B------:R-:W-:Y:S01]  /*78c0*/  STS [R119.X4+0x2150], R114 ;  /* 0x0021507277007388 */ /* 0x000fe20000004800 */
[C---:B------:R-:W-:Y:S02]  /*78d0*/  FMUL.FTZ R78, R48.reuse, R149 ;  /* 0x00000095304e7220 */ /* 0x040fe40000410000 */
[----:B--2---:R-:W-:Y:S01]  /*78e0*/  FMUL.FTZ R80, R47, R74 ;  /* 0x0000004a2f507220 */ /* 0x004fe20000410000 */
[----:B------:R-:W-:Y:S01]  /*78f0*/  STS [R119.X4+0x2158], R116 ;  /* 0x0021587477007388 */ /* 0x000fe20000004800 */
[----:B------:R-:W-:-:S02]  /*7900*/  FMUL.FTZ R56, R48, R59 ;  /* 0x0000003b30387220 */ /* 0x000fc40000410000 */
[----:B------:R-:W-:Y:S01]  /*7910*/  FFMA.FTZ R215, -R48, R76, R215 ;  /* 0x0000004c30d77223 */ /* 0x000fe200000101d7 */
[----:B------:R-:W-:Y:S01]  /*7920*/  STS [R119.X4+0x2170], R118 ;  /* 0x0021707677007388 */ /* 0x000fe20000004800 */
[----:B------:R-:W-:Y:S02]  /*7930*/  FMUL.FTZ R83, R211, R78 ;  /* 0x0000004ed3537220 */ /* 0x000fe40000410000 */
[C---:B0-----:R-:W-:Y:S01]  /*7940*/  FFMA.FTZ R81, -R47.reuse, R79, R214 ;  /* 0x0000004f2f517223 */ /* 0x041fe200000101d6 */
[----:B------:R-:W-:Y:S01]  /*7950*/  STS [R119.X4+0x216c], R120 ;  /* 0x00216c7877007388 */ /* 0x000fe20000004800 */
[----:B------:R-:W-:Y:S02]  /*7960*/  FMUL.FTZ R84, R47, R146 ;  /* 0x000000922f547220 */ /* 0x000fe40000410000 */
[----:B------:R-:W-:Y:S01]  /*7970*/  FMUL.FTZ R85, R213, R80 ;  /* 0x00000050d5557220 */ /* 0x000fe20000410000 */
[----:B------:R0:W-:Y:S01]  /*7980*/  STS [R119.X4+0x2178], R73 ;  /* 0x0021784977007388 */ /* 0x0001e20000004800 */
[----:B------:R-:W-:-:S02]  /*7990*/  FMUL.FTZ R58, R211, R56 ;  /* 0x00000038d33a7220 */ /* 0x000fc40000410000 */
[----:B------:R-:W-:Y:S01]  /*79a0*/  FFMA.FTZ R83, R215, R56, -R83 ;  /* 0x00000038d7537223 */ /* 0x000fe20000010853 */
[----:B------:R-:W-:Y:S01]  /*79b0*/  STS [R119.X4+0x2174], R117 ;  /* 0x0021747577007388 */ /* 0x000fe20000004800 */
[-C--:B-1----:R-:W-:Y:S02]  /*79c0*/  FFMA.FTZ R110, R81, R84.reuse, -R85 ;  /* 0x00000054516e7223 */ /* 0x082fe40000010855 */
[----:B------:R-:W-:Y:S01]  /*79d0*/  FMUL.FTZ R56, R213, R84 ;  /* 0x00000054d5387220 */ /* 0x000fe20000410000 */
[----:B------:R-:W-:Y:S01]  /*79e0*/  PRMT R84, RZ, 0x5410, R61 ;  /* 0x00005410ff547816 */ /* 0x000fe2000000003d */
[----:B------:R-:W-:Y:S01]  /*79f0*/  FFMA.FTZ R58, R215, R78, R58 ;  /* 0x0000004ed73a7223 */ /* 0x000fe2000001003a */
[----:B0-----:R-:W-:Y:S01]  /*7a00*/  PRMT R73, RZ, 0x7610, R63 ;  /* 0x00007610ff497816 */ /* 0x001fe2000000003f */
[----:B------:R-:W-:Y:S01]  /*7a10*/  FMUL.FTZ R112, R46, R57 ;  /* 0x000000392e707220 */ /* 0x000fe20000410000 */
[----:B------:R-:W-:Y:S01]  /*7a20*/  STS [R119.X4+0x217c], R72 ;  /* 0x00217c4877007388 */ /* 0x000fe20000004800 */
[----:B------:R-:W-:-:S02]  /*7a30*/  FFMA.FTZ R85, R81, R80, R56 ;  /* 0x0000005051557223 */ /* 0x000fc40000010038 */
[----:B------:R-:W-:Y:S01]  /*7a40*/  FADD.FTZ R58, RZ, R58 ;  /* 0x0000003aff3a7221 */ /* 0x000fe20000010000 */
[----:B------:R0:W-:Y:S01]  /*7a50*/  STS [R119.X4+0x2128], R140 ;  /* 0x0021288c77007388 */ /* 0x0001e20000004800 */
[C---:B------:R-:W-:Y:S02]  /*7a60*/  FMUL.FTZ R108, R46.reuse, R145 ;  /* 0x000000912e6c7220 */ /* 0x040fe40000410000 */
[----:B------:R-:W-:Y:S01]  /*7a70*/  FFMA.FTZ R217, -R46, R84, R217 ;  /* 0x000000542ed97223 */ /* 0x000fe200000101d9 */
[----:B------:R-:W-:Y:S01]  /*7a80*/  STS [R119.X4+0x212c], R139 ;  /* 0x00212c8b77007388 */ /* 0x000fe20000004800 */
[----:B------:R-:W-:Y:S02]  /*7a90*/  FMUL.FTZ R56, R210, R112 ;  /* 0x00000070d2387220 */ /* 0x000fe40000410000 */
[----:B------:R-:W-:Y:S01]  /*7aa0*/  FADD.FTZ R83, RZ, R83 ;  /* 0x00000053ff537221 */ /* 0x000fe20000010000 */
[----:B------:R-:W-:Y:S01]  /*7ab0*/  STS [R119.X4+0x2130], R151 ;  /* 0x0021309777007388 */ /* 0x000fe20000004800 */
[----:B------:R-:W-:Y:S01]  /*7ac0*/  FADD.FTZ R58, R58, R85 ;  /* 0x000000553a3a7221 */ /* 0x000fe20000010000 */
[----:B0-----:R-:W-:Y:S01]  /*7ad0*/  MOV R140, UR28 ;  /* 0x0000001c008c7c02 */ /* 0x001fe20008000f00 */
[-C--:B------:R-:W-:Y:S01]  /*7ae0*/  FFMA.FTZ R85, R217, R108.reuse, R56 ;  /* 0x0000006cd9557223 */ /* 0x080fe20000010038 */
[----:B------:R-:W-:Y:S01]  /*7af0*/  STS [R119.X4+0x2134], R150 ;  /* 0x0021349677007388 */ /* 0x000fe20000004800 */
[----:B------:R-:W-:Y:S01]  /*7b00*/  FADD.FTZ R56, R83, R110 ;  /* 0x0000006e53387221 */ /* 0x000fe20000010000 */
[----:B------:R-:W-:Y:S01]  /*7b10*/  PRMT R83, RZ, 0x7610, R61 ;  /* 0x00007610ff537816 */ /* 0x000fe2000000003d */
[----:B------:R-:W-:Y:S01]  /*7b20*/  FMUL.FTZ R113, R210, R108 ;  /* 0x0000006cd2717220 */ /* 0x000fe20000410000 */
[----:B------:R-:W-:Y:S01]  /*7b30*/  PRMT R110, RZ, 0x5410, R62 ;  /* 0x00005410ff6e7816 */ /* 0x000fe2000000003e */
[----:B------:R-:W-:Y:S01]  /*7b40*/  FMUL.FTZ R115, R45, R142 ;  /* 0x0000008e2d737220 */ /* 0x000fe20000410000 */
[----:B------:R-:W-:Y:S01]  /*7b50*/  STS [R119.X4+0x2138], R141 ;  /* 0x0021388d77007388 */ /* 0x000fe20000004800 */
[----:B------:R-:W-:Y:S01]  /*7b60*/  FADD.FTZ R58, R58, R85 ;  /* 0x000000553a3a7221 */ /* 0x000fe20000010000 */
[----:B------:R-:W-:Y:S01]  /*7b70*/  LEA R140, R140, -R99, 0x1 ;  /* 0x800000638c8c7211 */ /* 0x000fe200078e08ff */
[----:B------:R-:W-:Y:S01]  /*7b80*/  FFMA.FTZ R113, R217, R112, -R113 ;  /* 0x00000070d9717223 */ /* 0x000fe20000010871 */
[----:B------:R-:W-:Y:S01]  /*7b90*/  STS [R119.X4+0x2140], R152 ;  /* 0x0021409877007388 */ /* 0x000fe20000004800 */
[C---:B------:R-:W-:Y:S01]  /*7ba0*/  FFMA.FTZ R216, -R45.reuse, R83, R216 ;  /* 0x000000532dd87223 */ /* 0x040fe200000101d8 */
[----:B------:R-:W-:Y:S01]  /*7bb0*/  ISETP.GE.AND P0, PT, R140, 0x1, PT ;  /* 0x000000018c00780c */ /* 0x000fe20003f06270 */
[----:B------:R-:W-:Y:S01]  /*7bc0*/  FMUL.FTZ R85, R45, R82 ;  /* 0x000000522d557220 */ /* 0x000fe20000410000 */
[----:B------:R-:W-:Y:S01]  /*7bd0*/  STS [R119.X4+0x2148], R138 ;  /* 0x0021488a77007388 */ /* 0x000fe20000004800 */
[----:B------:R-:W-:-:S02]  /*7be0*/  FMUL.FTZ R114, R208, R115 ;  /* 0x00000073d0727220 */ /* 0x000fc40000410000 */
[----:B------:R-:W-:Y:S01]  /*7bf0*/  FMUL.FTZ R112, R44, R109 ;  /* 0x0000006d2c707220 */ /* 0x000fe20000410000 */
[----:B------:R-:W-:Y:S01]  /*7c00*/  STS [R119.X4+0x2160], R154 ;  /* 0x0021609a77007388 */ /* 0x000fe20000004800 */
[-C--:B------:R-:W-:Y:S02]  /*7c10*/  FFMA.FTZ R121, R216, R85.reuse, R114 ;  /* 0x00000055d8797223 */ /* 0x080fe40000010072 */
[----:B------:R-:W-:Y:S01]  /*7c20*/  FFMA.FTZ R219, -R44, R110, R219 ;  /* 0x0000006e2cdb7223 */ /* 0x000fe200000101db */
[----:B------:R-:W-:Y:S01]  /*7c30*/  STS [R119.X4+0x2164], R136 ;  /* 0x0021648877007388 */ /* 0x000fe20000004800 */
[----:B------:R-:W-:Y:S02]  /*7c40*/  FMUL.FTZ R116, R208, R85 ;  /* 0x00000055d0747220 */ /* 0x000fe40000410000 */
[----:B------:R-:W-:Y:S01]  /*7c50*/  FMUL.FTZ R118, R44, R163 ;  /* 0x000000a32c767220 */ /* 0x000fe20000410000 */
[----:B------:R0:W-:Y:S01]  /*7c60*/  STS [R119.X4+0x2168], R156 ;  /* 0x0021689c77007388 */ /* 0x0001e20000004800 */
[----:B------:R-:W-:-:S02]  /*7c70*/  FMUL.FTZ R114, R209, R112 ;  /* 0x00000070d1727220 */ /* 0x000fc40000410000 */
[----:B------:R-:W-:Y:S01]  /*7c80*/  FADD.FTZ R56, R56, R113 ;  /* 0x0000007138387221 */ /* 0x000fe20000010000 */
[----:B------:R-:W-:Y:S01]  /*7c90*/  PRMT R113, RZ, 0x7610, R62 ;  /* 0x00007610ff717816 */ /* 0x000fe2000000003e */
[----:B------:R-:W-:Y:S02]  /*7ca0*/  FFMA.FTZ R115, R216, R115, -R116 ;  /* 0x00000073d8737223 */ /* 0x000fe40000010874 */
[----:B------:R-:W-:Y:S02]  /*7cb0*/  FFMA.FTZ R123, R219, R118, -R114 ;  /* 0x00000076db7b7223 */ /* 0x000fe40000010872 */
[----:B------:R-:W-:Y:S02]  /*7cc0*/  FMUL.FTZ R114, R43, R162 ;  /* 0x000000a22b727220 */ /* 0x000fe40000410000 */
[----:B------:R-:W-:Y:S02]  /*7cd0*/  FADD.FTZ R56, R56, R115 ;  /* 0x0000007338387221 */ /* 0x000fe40000010000 */
[----:B------:R-:W-:-:S02]  /*7ce0*/  FMUL.FTZ R118, R209, R118 ;  /* 0x00000076d1767220 */ /* 0x000fc40000410000 */
[C---:B------:R-:W-:Y:S02]  /*7cf0*/  FFMA.FTZ R115, -R43.reuse, R113, R218 ;  /* 0x000000712b737223 */ /* 0x040fe400000101da */
[----:B------:R-:W-:Y:S02]  /*7d00*/  FMUL.FTZ R120, R43, R102 ;  /* 0x000000662b787220 */ /* 0x000fe40000410000 */
[----:B------:R-:W-:Y:S02]  /*7d10*/  FMUL.FTZ R122, R207, R114 ;  /* 0x00000072cf7a7220 */ /* 0x000fe40000410000 */
[----:B------:R-:W-:Y:S02]  /*7d20*/  FADD.FTZ R58, R58, R121 ;  /* 0x000000793a3a7221 */ /* 0x000fe40000010000 */
[----:B------:R-:W-:Y:S01]  /*7d30*/  FFMA.FTZ R121, R219, R112, R118 ;  /* 0x00000070db797223 */ /* 0x000fe20000010076 */
[----:B------:R-:W-:Y:S01]  /*7d40*/  PRMT R118, RZ, 0x5410, R63 ;  /* 0x00005410ff767816 */ /* 0x000fe2000000003f */
[----:B------:R-:W-:-:S02]  /*7d50*/  FFMA.FTZ R125, R115, R120, -R122 ;  /* 0x00000078737d7223 */ /* 0x000fc4000001087a */
[----:B------:R-:W-:Y:S02]  /*7d60*/  FMUL.FTZ R120, R207, R120 ;  /* 0x00000078cf787220 */ /* 0x000fe40000410000 */
[----:B------:R-:W-:Y:S02]  /*7d70*/  FMUL.FTZ R122, R42, R111 ;  /* 0x0000006f2a7a7220 */ /* 0x000fe40000410000 */
[----:B------:R-:W-:Y:S02]  /*7d80*/  FADD.FTZ R58, R58, R121 ;  /* 0x000000793a3a7221 */ /* 0x000fe40000010000 */
[----:B------:R-:W-:Y:S02]  /*7d90*/  FFMA.FTZ R121, R115, R114, R120 ;  /* 0x0000007273797223 */ /* 0x000fe40000010078 */
[C---:B------:R-:W-:Y:S02]  /*7da0*/  FMUL.FTZ R116, R42.reuse, R157 ;  /* 0x0000009d2a747220 */ /* 0x040fe40000410000 */
[----:B------:R-:W-:-:S02]  /*7db0*/  FFMA.FTZ R221, -R42, R118, R221 ;  /* 0x000000762add7223 */ /* 0x000fc400000101dd */
[----:B------:R-:W-:Y:S02]  /*7dc0*/  FMUL.FTZ R120, R206, R122 ;  /* 0x0000007ace787220 */ /* 0x000fe40000410000 */
[----:B------:R-:W-:Y:S02]  /*7dd0*/  FADD.FTZ R58, R58, R121 ;  /* 0x000000793a3a7221 */ /* 0x000fe40000010000 */
[-C--:B------:R-:W-:Y:S02]  /*7de0*/  FMUL.FTZ R124, R206, R116.reuse ;  /* 0x00000074ce7c7220 */ /* 0x080fe40000410000 */
[----:B------:R-:W-:Y:S02]  /*7df0*/  FADD.FTZ R56, R56, R123 ;  /* 0x0000007b38387221 */ /* 0x000fe40000010000 */
[C---:B------:R-:W-:Y:S01]  /*7e00*/  FFMA.FTZ R121, R221.reuse, R116, R120 ;  /* 0x00000074dd797223 */ /* 0x040fe20000010078 */
[----:B------:R-:W-:Y:S01]  /*7e10*/  PRMT R120, RZ, 0x5410, R64 ;  /* 0x00005410ff787816 */ /* 0x000fe20000000040 */
[----:B------:R-:W-:-:S02]  /*7e20*/  FFMA.FTZ R123, R221, R122, -R124 ;  /* 0x0000007add7b7223 */ /* 0x000fc4000001087c */
[----:B------:R-:W-:Y:S02]  /*7e30*/  FADD.FTZ R56, R56, R125 ;  /* 0x0000007d38387221 */ /* 0x000fe40000010000 */
[----:B------:R-:W-:Y:S02]  /*7e40*/  FADD.FTZ R58, R58, R121 ;  /* 0x000000793a3a7221 */ /* 0x000fe40000010000 */
[C---:B------:R-:W-:Y:S02]  /*7e50*/  FMUL.FTZ R121, R41.reuse, R104 ;  /* 0x0000006829797220 */ /* 0x040fe40000410000 */
[----:B------:R-:W-:Y:S02]  /*7e60*/  FADD.FTZ R56, R56, R123 ;  /* 0x0000007b38387221 */ /* 0x000fe40000010000 */
[C---:B------:R-:W-:Y:S02]  /*7e70*/  FFMA.FTZ R220, -R41.reuse, R73, R220 ;  /* 0x0000004929dc7223 */ /* 0x040fe400000101dc */
[----:B------:R-:W-:-:S02]  /*7e80*/  FMUL.FTZ R123, R41, R160 ;  /* 0x000000a0297b7220 */ /* 0x000fc40000410000 */
[----:B------:R-:W-:Y:S02]  /*7e90*/  FMUL.FTZ R124, R204, R121 ;  /* 0x00000079cc7c7220 */ /* 0x000fe40000410000 */
[----:B------:R-:W-:Y:S02]  /*7ea0*/  FMUL.FTZ R122, R40, R87 ;  /* 0x00000057287a7220 */ /* 0x000fe40000410000 */
[----:B------:R-:W-:Y:S02]  /*7eb0*/  FFMA.FTZ R117, R220, R123, -R124 ;  /* 0x0000007bdc757223 */ /* 0x000fe4000001087c */
[C---:B------:R-:W-:Y:S02]  /*7ec0*/  FFMA.FTZ R223, -R40.reuse, R120, R223 ;  /* 0x0000007828df7223 */ /* 0x040fe400000101df */
[----:B------:R-:W-:Y:S02]  /*7ed0*/  FMUL.FTZ R124, R40, R175 ;  /* 0x000000af287c7220 */ /* 0x000fe40000410000 */
[----:B------:R-:W-:-:S02]  /*7ee0*/  FMUL.FTZ R126, R205, R122 ;  /* 0x0000007acd7e7220 */ /* 0x000fc40000410000 */
[----:B------:R-:W-:Y:S01]  /*7ef0*/  FADD.FTZ R56, R56, R117 ;  /* 0x0000007538387221 */ /* 0x000fe20000010000 */
[----:B------:R-:W-:Y:S01]  /*7f00*/  PRMT R117, RZ, 0x7610, R64 ;  /* 0x00007610ff757816 */ /* 0x000fe20000000040 */
[----:B------:R-:W-:Y:S02]  /*7f10*/  FFMA.FTZ R127, R223, R124, -R126 ;  /* 0x0000007cdf7f7223 */ /* 0x000fe4000001087e */
[----:B------:R-:W-:Y:S02]  /*7f20*/  FMUL.FTZ R131, R170, UR38 ;  /* 0x00000026aa837c20 */ /* 0x000fe40008410000 */
[----:B------:R-:W-:Y:S02]  /*7f30*/  FADD.FTZ R155, R56, R127 ;  /* 0x0000007f389b7221 */ /* 0x000fe40000010000 */
[----:B------:R-:W-:Y:S02]  /*7f40*/  FMUL.FTZ R56, R193, UR38 ;  /* 0x00000026c1387c20 */ /* 0x000fe40008410000 */
[----:B------:R-:W-:-:S02]  /*7f50*/  FFMA.FTZ R130, R100, UR37, -R131 ;  /* 0x0000002564827c23 */ /* 0x000fc40008010883 */
[----:B------:R-:W-:Y:S02]  /*7f60*/  FFMA.FTZ R72, R195, UR37, R56 ;  /* 0x00000025c3487c23 */ /* 0x000fe40008010038 */
[----:B------:R-:W-:Y:S02]  /*7f70*/  FMUL.FTZ R56, R75, UR38 ;  /* 0x000000264b387c20 */ /* 0x000fe40008410000 */
[----:B------:R-:W-:Y:S02]  /*7f80*/  FMUL.FTZ R131, R39, R174 ;  /* 0x000000ae27837220 */ /* 0x000fe40000410000 */
[----:B0-----:R-:W-:Y:S02]  /*7f90*/  FFMA.FTZ R119, R69, UR37, R56 ;  /* 0x0000002545777c23 */ /* 0x001fe40008010038 */
[----:B------:R-:W-:Y:S02]  /*7fa0*/  FMUL.FTZ R56, R179, UR38 ;  /* 0x00000026b3387c20 */ /* 0x000fe40008410000 */
[----:B------:R-:W-:-:S02]  /*7fb0*/  FFMA.FTZ R222, -R39, R117, R222 ;  /* 0x0000007527de7223 */ /* 0x000fc400000101de */
[----:B------:R-:W-:Y:S02]  /*7fc0*/  FFMA.FTZ R127, R77, UR37, R56 ;  /* 0x000000254d7f7c23 */ /* 0x000fe40008010038 */
[----:B------:R-:W-:Y:S02]  /*7fd0*/  FMUL.FTZ R139, R39, R106 ;  /* 0x0000006a278b7220 */ /* 0x000fe40000410000 */
[----:B------:R-:W-:Y:S02]  /*7fe0*/  FMUL.FTZ R56, R202, R131 ;  /* 0x00000083ca387220 */ /* 0x000fe40000410000 */
[----:B------:R-:W-:Y:S02]  /*7ff0*/  FMUL.FTZ R123, R204, R123 ;  /* 0x0000007bcc7b7220 */ /* 0x000fe40000410000 */
[-C--:B------:R-:W-:Y:S02]  /*8000*/  FFMA.FTZ R164, R222, R139.reuse, -R56 ;  /* 0x0000008bdea47223 */ /* 0x080fe40000010838 */
[----:B------:R-:W-:-:S02]  /*8010*/  FMUL.FTZ R139, R202, R139 ;  /* 0x0000008bca8b7220 */ /* 0x000fc40000410000 */
[----:B------:R-:W-:Y:S02]  /*8020*/  FMUL.FTZ R56, R157, UR38 ;  /* 0x000000269d387c20 */ /* 0x000fe40008410000 */
[----:B------:R-:W-:Y:S02]  /*8030*/  FFMA.FTZ R123, R220, R121, R123 ;  /* 0x00000079dc7b7223 */ /* 0x000fe4000001007b */
[----:B------:R-:W-:Y:S02]  /*8040*/  FMUL.FTZ R125, R205, R124 ;  /* 0x0000007ccd7d7220 */ /* 0x000fe40000410000 */
[----:B------:R-:W-:Y:S02]  /*8050*/  FFMA.FTZ R158, R222, R131, R139 ;  /* 0x00000083de9e7223 */ /* 0x000fe4000001008b */
[----:B------:R-:W-:Y:S02]  /*8060*/  FMUL.FTZ R139, R162, UR38 ;  /* 0x00000026a28b7c20 */ /* 0x000fe40008410000 */
[----:B------:R-:W-:-:S02]  /*8070*/  FFMA.FTZ R143, R111, UR37, -R56 ;  /* 0x000000256f8f7c23 */ /* 0x000fc40008010838 */
[----:B------:R-:W-:Y:S02]  /*8080*/  FADD.FTZ R58, R58, R123 ;  /* 0x0000007b3a3a7221 */ /* 0x000fe40000010000 */
[----:B------:R-:W-:Y:S02]  /*8090*/  FFMA.FTZ R125, R223, R122, R125 ;  /* 0x0000007adf7d7223 */ /* 0x000fe4000001007d */
[----:B------:R-:W-:Y:S02]  /*80a0*/  FMUL.FTZ R56, R109, UR38 ;  /* 0x000000266d387c20 */ /* 0x000fe40008410000 */
[----:B------:R-:W-:Y:S02]  /*80b0*/  FMUL.FTZ R156, R111, UR38 ;  /* 0x000000266f9c7c20 */ /* 0x000fe40008410000 */
[C---:B------:R-:W-:Y:S02]  /*80c0*/  FFMA.FTZ R136, R102.reuse, UR37, -R139 ;  /* 0x0000002566887c23 */ /* 0x040fe4000801088b */
[----:B------:R-:W-:-:S02]  /*80d0*/  FMUL.FTZ R111, R102, UR38 ;  /* 0x00000026666f7c20 */ /* 0x000fc40008410000 */
[----:B------:R-:W-:Y:S02]  /*80e0*/  FADD.FTZ R153, R58, R125 ;  /* 0x0000007d3a997221 */ /* 0x000fe40000010000 */
[----:B------:R-:W-:Y:S02]  /*80f0*/  FFMA.FTZ R102, R163, UR37, -R56 ;  /* 0x00000025a3667c23 */ /* 0x000fe40008010838 */
[----:B------:R-:W-:Y:S02]  /*8100*/  FMUL.FTZ R125, R198, UR38 ;  /* 0x00000026c67d7c20 */ /* 0x000fe40008410000 */
[----:B------:R-:W-:Y:S02]  /*8110*/  FMUL.FTZ R56, R145, UR38 ;  /* 0x0000002691387c20 */ /* 0x000fe40008410000 */
[----:B------:R-:W-:Y:S02]  /*8120*/  FMUL.FTZ R58, R77, UR38 ;  /* 0x000000264d3a7c20 */ /* 0x000fe40008410000 */
[----:B------:R-:W-:-:S02]  /*8130*/  FMUL.FTZ R139, R82, UR38 ;  /* 0x00000026528b7c20 */ /* 0x000fc40008410000 */
[----:B------:R-:W-:Y:S02]  /*8140*/  FMUL.FTZ R147, R74, UR38 ;  /* 0x000000264a937c20 */ /* 0x000fe40008410000 */
[----:B------:R-:W-:Y:S02]  /*8150*/  FFMA.FTZ R148, R162, UR37, R111 ;  /* 0x00000025a2947c23 */ /* 0x000fe4000801006f */
[----:B------:R-:W-:Y:S02]  /*8160*/  FFMA.FTZ R128, R68, UR37, -R125 ;  /* 0x0000002544807c23 */ /* 0x000fe4000801087d */
[C---:B------:R-:W-:Y:S02]  /*8170*/  FFMA.FTZ R111, R57.reuse, UR37, -R56 ;  /* 0x00000025396f7c23 */ /* 0x040fe40008010838 */
[----:B------:R-:W-:Y:S02]  /*8180*/  FMUL.FTZ R152, R57, UR38 ;  /* 0x0000002639987c20 */ /* 0x000fe40008410000 */
[----:B------:R-:W-:-:S02]  /*8190*/  FFMA.FTZ R125, R179, UR37, -R58 ;  /* 0x00000025b37d7c23 */ /* 0x000fc4000801083a */
[----:B------:R-:W-:Y:S02]  /*81a0*/  FMUL.FTZ R133, R174, UR38 ;  /* 0x00000026ae857c20 */ /* 0x000fe40008410000 */
[C---:B------:R-:W-:Y:S02]  /*81b0*/  FFMA.FTZ R139, R142.reuse, UR37, -R139 ;  /* 0x000000258e8b7c23 */ /* 0x040fe4000801088b */
[----:B------:R-:W-:Y:S02]  /*81c0*/  FMUL.FTZ R151, R142, UR38 ;  /* 0x000000268e977c20 */ /* 0x000fe40008410000 */
[C---:B------:R-:W-:Y:S02]  /*81d0*/  FFMA.FTZ R138, R146.reuse, UR37, -R147 ;  /* 0x00000025928a7c23 */ /* 0x040fe40008010893 */
        /* <DEDUP_REMOVED lines=13> */
[----:B------:R-:W-:-:S02]  /*82b0*/  FFMA.FTZ R133, R106, UR37, -R133 ;  /* 0x000000256a857c23 */ /* 0x000fc40008010885 */
[----:B------:R-:W-:Y:S02]  /*82c0*/  FFMA.FTZ R124, R193, UR37, -R124 ;  /* 0x00000025c17c7c23 */ /* 0x000fe4000801087c */
[----:B------:R-:W-:Y:S02]  /*82d0*/  FFMA.FTZ R126, R75, UR37, -R126 ;  /* 0x000000254b7e7c23 */ /* 0x000fe4000801087e */
[----:B------:R-:W-:Y:S02]  /*82e0*/  FFMA.FTZ R123, R198, UR37, R123 ;  /* 0x00000025c67b7c23 */ /* 0x000fe4000801007b */
[----:B------:R-:W-:Y:S02]  /*82f0*/  FFMA.FTZ R129, R170, UR37, R129 ;  /* 0x00000025aa817c23 */ /* 0x000fe40008010081 */
[----:B------:R-:W-:Y:S02]  /*8300*/  FFMA.FTZ R132, R171, UR37, -R132 ;  /* 0x00000025ab847c23 */ /* 0x000fe40008010884 */
[----:B------:R-:W-:-:S02]  /*8310*/  FFMA.FTZ R106, R101, UR37, R58 ;  /* 0x00000025656a7c23 */ /* 0x000fc4000801003a */
[----:B------:R-:W-:Y:S02]  /*8320*/  FFMA.FTZ R134, R175, UR37, -R134 ;  /* 0x00000025af867c23 */ /* 0x000fe40008010886 */
[----:B------:R-:W-:Y:S02]  /*8330*/  FFMA.FTZ R137, R160, UR37, -R137 ;  /* 0x00000025a0897c23 */ /* 0x000fe40008010889 */
[----:B------:R-:W-:Y:S02]  /*8340*/  FFMA.FTZ R154, R87, UR37, R154 ;  /* 0x00000025579a7c23 */ /* 0x000fe4000801009a */
[----:B------:R-:W-:Y:S02]  /*8350*/  FFMA.FTZ R141, R104, UR37, R141 ;  /* 0x00000025688d7c23 */ /* 0x000fe4000801008d */
[----:B------:R-:W-:Y:S02]  /*8360*/  FFMA.FTZ R156, R157, UR37, R156 ;  /* 0x000000259d9c7c23 */ /* 0x000fe4000801009c */
[----:B------:R-:W-:-:S02]  /*8370*/  FFMA.FTZ R144, R109, UR37, R144 ;  /* 0x000000256d907c23 */ /* 0x000fc40008010090 */
[----:B------:R-:W-:Y:S02]  /*8380*/  FFMA.FTZ R142, R59, UR37, -R142 ;  /* 0x000000253b8e7c23 */ /* 0x000fe4000801088e */
[----:B------:R-:W-:Y:S02]  /*8390*/  FFMA.FTZ R147, R82, UR37, R151 ;  /* 0x0000002552937c23 */ /* 0x000fe40008010097 */
        /* <DEDUP_REMOVED lines=12> */
[----:B------:R-:W-:Y:S02]  /*8460*/  USHF.R.U64 UR39, UR32, UR39, UR33 ;  /* 0x0000002720277299 */ /* 0x000fe40008001221 */
[----:B------:R-:W-:Y:S02]  /*8470*/  USHF.R.U32.HI UR40, URZ, 0x1, UR33 ;  /* 0x000000013f287899 */ /* 0x000fe40008011621 */
[----:B------:R-:W-:Y:S02]  /*8480*/  ULEA UR45, UR19, 0xfffff000, 0xc ;  /* 0xfffff000132d7891 */ /* 0x000fe4000f8e603f */
[----:B------:R-:W-:-:S02]  /*8490*/  UIMAD.WIDE.U32 UR32, UR18, UR28, URZ ;  /* 0x0000001c122072a5 */ /* 0x000fc4000f8e003f */
[----:B------:R-:W-:Y:S02]  /*84a0*/  UIMAD UR43, UR18, UR29, UR43 ;  /* 0x0000001d122b72a4 */ /* 0x000fe4000f8e022b */
[----:B------:R-:W-:Y:S01]  /*84b0*/  USHF.R.S32.HI UR44, URZ, 0x1f, UR7 ;  /* 0x0000001f3f2c7899 */ /* 0x000fe20008011407 */
[----:B------:R-:W-:Y:S01]  /*84c0*/  IADD3 R56, P0, R99, UR45, RZ ;  /* 0x0000002d63387c10 */ /* 0x000fe2000ff1e0ff */
[----:B------:R-:W-:Y:S01]  /*84d0*/  ULDC.64 UR28, c[0x0][0x2d0] ;  /* 0x0000b400001c7ab9 */ /* 0x000fe20000000a00 */
[----:B------:R-:W-:Y:S01]  /*84e0*/  MOV R57, UR45 ;  /* 0x0000002d00397c02 */ /* 0x000fe20008000f00 */
[----:B------:R-:W-:Y:S02]  /*84f0*/  UIMAD UR28, UR44, UR28, URZ ;  /* 0x0000001c2c1c72a4 */ /* 0x000fe4000f8e023f */
[----:B------:R-:W-:Y:S01]  /*8500*/  UIADD3 UR33, UR33, UR43, URZ ;  /* 0x0000002b21217290 */ /* 0x000fe2000fffe03f */
[----:B------:R-:W-:Y:S01]  /*8510*/  LEA.HI.X.SX32 R57, R57, RZ, 0x1, P0 ;  /* 0x000000ff39397211 */ /* 0x000fe200000f0eff */
[----:B------:R-:W-:-:S02]  /*8520*/  UIMAD UR44, UR40, UR35, URZ ;  /* 0x00000023282c72a4 */ /* 0x000fc4000f8e023f */
[----:B------:R-:W-:Y:S02]  /*8530*/  UIMAD UR40, UR7, UR29, UR28 ;  /* 0x0000001d072872a4 */ /* 0x000fe4000f8e021c */
[----:B------:R-:W-:Y:S01]  /*8540*/  UIMAD UR44, UR34, UR39, UR44 ;  /* 0x00000027222c72a4 */ /* 0x000fe2000f8e022c */
[----:B------:R-:W-:Y:S01]  /*8550*/  IMAD.WIDE.U32 R56, R59, c[0x0][0x2d0], R56 ;  /* 0x0000b4003b387a25 */ /* 0x000fe200078e0038 */
[----:B------:R-:W-:-:S03]  /*8560*/  UIMAD.WIDE.U32 UR28, UR35, UR39, UR32 ;  /* 0x00000027231c72a5 */ /* 0x000fc6000f8e0020 */
[----:B------:R-:W-:Y:S01]  /*8570*/  ULDC.64 UR32, c[0x0][0x320] ;  /* 0x0000c80000207ab9 */ /* 0x000fe20000000a00 */
[----:B------:R-:W-:Y:S01]  /*8580*/  IADD3 R57, R57, UR40, RZ ;  /* 0x0000002839397c10 */ /* 0x000fe2000fffe0ff */
[----:B------:R-:W-:Y:S02]  /*8590*/  UIADD3 UR29, UR29, UR44, URZ ;  /* 0x0000002c1d1d7290 */ /* 0x000fe4000fffe03f */
[----:B------:R-:W-:-:S04]  /*85a0*/  ULEA UR32, UP0, UR28, UR32, 0x3 ;  /* 0x000000201c207291 */ /* 0x000fc8000f80183f */
[----:B------:R-:W-:Y:S02]  /*85b0*/  ULEA.HI.X UR33, UR28, UR33, UR29, 0x3, UP0 ;  /* 0x000000211c217291 */ /* 0x000fe400080f1c1d */
[----:B0-----:R-:W-:-:S04]  /*85c0*/  LEA R58, P0, R56, UR32, 0x2 ;  /* 0x00000020383a7c11 */ /* 0x001fc8000f8010ff */
[----:B------:R-:W-:-:S05]  /*85d0*/  LEA.HI.X R59, R56, UR33, R57, 0x2, P0 ;  /* 0x00000021383b7c11 */ /* 0x000fca00080f1439 */
[----:B-1----:R0:W-:Y:S04]  /*85e0*/  RED.E.ADD.F32.FTZ.RN.STRONG.GPU [R58.64], R151 ;  /* 0x000000973a00798e */ /* 0x0021e8000c10e79e */
.L_x_2412:
[----:B------:R-:W-:Y:S05]  /*85f0*/  BSYNC B0 ;  /* 0x0000000000007941 */ /* 0x000fea0003800000 */
.L_x_2411:
[----:B------:R-:W-:Y:S01]  /*8600*/  FADD.FTZ R56, R153, R158 ;  /* 0x0000009e99387221 */ /* 0x000fe20000010000 */
[--C-:B------:R-:W-:Y:S01]  /*8610*/  PRMT R158, RZ, 0x5410, R65.reuse ;  /* 0x00005410ff9e7816 */ /* 0x100fe20000000041 */
[C---:B0-----:R-:W-:Y:S01]  /*8620*/  FMUL.FTZ R59, R37.reuse, R100 ;  /* 0x00000064253b7220 */ /* 0x041fe20000410000 */
[----:B------:R-:W-:Y:S01]  /*8630*/  ULDC.64 UR32, c[0x0][0x2b8] ;  /* 0x0000ae0000207ab9 */ /* 0x000fe20000000a00 */
[C---:B------:R-:W-:Y:S01]  /*8640*/  FMUL.FTZ R100, R38.reuse, R101 ;  /* 0x0000006526647220 */ /* 0x040fe20000410000 */
[----:B------:R-:W-:Y:S01]  /*8650*/  USHF.R.U64 UR32, UR32, 0x1, UR33 ;  /* 0x0000000120207899 */ /* 0x000fe20008001221 */
[----:B------:R-:W-:Y:S01]  /*8660*/  PRMT R151, RZ, 0x7610, R65 ;  /* 0x00007610ff977816 */ /* 0x000fe20000000041 */
[----:B------:R-:W-:Y:S01]  /*8670*/  USHF.R.U32.HI UR33, URZ, 0x1, UR33 ;  /* 0x000000013f217899 */ /* 0x000fe20008011621 */
[C---:B------:R-:W-:Y:S01]  /*8680*/  FFMA.FTZ R225, -R38.reuse, R158, R225 ;  /* 0x0000009e26e17223 */ /* 0x040fe200000101e1 */
[----:B------:R-:W-:Y:S01]  /*8690*/  UIMAD.WIDE.U32 UR28, UR32, UR35, URZ ;  /* 0x00000023201c72a5 */ /* 0x000fe2000f8e003f */
[----:B------:R-:W-:Y:S01]  /*86a0*/  FMUL.FTZ R153, R37, R170 ;  /* 0x000000aa25997220 */ /* 0x000fe20000410000 */
[----:B------:R-:W-:Y:S01]  /*86b0*/  UIMAD UR33, UR33, UR35, URZ ;  /* 0x00000023212172a4 */ /* 0x000fe2000f8e023f */
[----:B------:R-:W-:Y:S01]  /*86c0*/  FMUL.FTZ R58, R38, R171 ;  /* 0x000000ab263a7220 */ /* 0x000fe20000410000 */
[----:B------:R-:W-:Y:S01]  /*86d0*/  BSSY B0, `(.L_x_2413) ;  /* 0x000005c000007945 */ /* 0x000fe20003800000 */
[----:B------:R-:W-:Y:S01]  /*86e0*/  FMUL.FTZ R57, R201, R100 ;  /* 0x00000064c9397220 */ /* 0x000fe20000410000 */
[----:B------:R-:W-:Y:S01]  /*86f0*/  UIMAD UR37, UR34, UR32, UR33 ;  /* 0x00000020222572a4 */ /* 0x000fe2000f8e0221 */
[----:B------:R-:W-:Y:S01]  /*8700*/  FFMA.FTZ R224, -R37, R151, R224 ;  /* 0x0000009725e07223 */ /* 0x000fe200000101e0 */
[C---:B------:R-:W-:Y:S01]  /*8710*/  ISETP.GE.AND P1, PT, R140.reuse, 0x101, PT ;  /* 0x000001018c00780c */ /* 0x040fe20003f26270 */
[----:B------:R-:W-:Y:S01]  /*8720*/  FMUL.FTZ R159, R203, R153 ;  /* 0x00000099cb9f7220 */ /* 0x000fe20000410000 */
[----:B------:R-:W-:Y:S01]  /*8730*/  ULDC.64 UR32, c[0x0][0x2c0] ;  /* 0x0000b00000207ab9 */ /* 0x000fe20000000a00 */
[-C--:B------:R-:W-:Y:S01]  /*8740*/  FFMA.FTZ R160, R225, R58.reuse, -R57 ;  /* 0x0000003ae1a07223 */ /* 0x080fe20000010839 */
[----:B------:R-:W-:Y:S01]  /*8750*/  UIADD3 UR29, UR29, UR37, URZ ;  /* 0x000000251d1d7290 */ /* 0x000fe2000fffe03f */
[----:B------:R-:W-:Y:S01]  /*8760*/  FMUL.FTZ R58, R201, R58 ;  /* 0x0000003ac93a7220 */ /* 0x000fe20000410000 */
[----:B------:R-:W-:Y:S01]  /*8770*/  UIMAD UR37, UR36, UR32, URZ ;  /* 0x00000020242572a4 */ /* 0x000fe2000f8e023f */
[----:B------:R-:W-:Y:S01]  /*8780*/  FADD.FTZ R155, R155, R164 ;  /* 0x000000a49b9b7221 */ /* 0x000fe20000010000 */
[----:B------:R-:W-:Y:S01]  /*8790*/  ISETP.GE.AND P2, PT, R140, 0x181, PT ;  /* 0x000001818c00780c */ /* 0x000fe20003f46270 */
[-C--:B------:R-:W-:Y:S01]  /*87a0*/  FFMA.FTZ R164, R224, R59.reuse, -R159 ;  /* 0x0000003be0a47223 */ /* 0x080fe2000001089f */
[----:B------:R-:W-:Y:S01]  /*87b0*/  UIMAD UR37, UR18, UR33, UR37 ;  /* 0x00000021122572a4 */ /* 0x000fe2000f8e0225 */
[----:B------:R-:W-:Y:S01]  /*87c0*/  FMUL.FTZ R59, R203, R59 ;  /* 0x0000003bcb3b7220 */ /* 0x000fe20000410000 */
[----:B------:R-:W-:Y:S01]  /*87d0*/  UIMAD.WIDE.U32 UR32, UR18, UR32, UR28 ;  /* 0x00000020122072a5 */ /* 0x000fe2000f8e001c */
[----:B------:R-:W-:-:S02]  /*87e0*/  FFMA.FTZ R57, R225, R100, R58 ;  /* 0x00000064e1397223 */ /* 0x000fc4000001003a */
[----:B------:R-:W-:Y:S01]  /*87f0*/  FADD.FTZ R155, R155, R160 ;  /* 0x000000a09b9b7221 */ /* 0x000fe20000010000 */
[----:B------:R-:W-:Y:S01]  /*8800*/  ULDC.64 UR28, c[0x0][0x320] ;  /* 0x0000c800001c7ab9 */ /* 0x000fe20000000a00 */
[----:B------:R-:W-:Y:S01]  /*8810*/  FADD.FTZ R160, R107, -R70 ;  /* 0x800000466ba07221 */ /* 0x000fe20000010000 */
[----:B------:R-:W-:Y:S01]  /*8820*/  PRMT R107, RZ, 0x5410, R66 ;  /* 0x00005410ff6b7816 */ /* 0x000fe20000000042 */
[----:B------:R-:W-:Y:S01]  /*8830*/  FADD.FTZ R56, R56, R57 ;  /* 0x0000003938387221 */ /* 0x000fe20000010000 */
[----:B------:R-:W-:Y:S01]  /*8840*/  UIADD3 UR37, UR37, UR33, URZ ;  /* 0x0000002125257290 */ /* 0x000fe2000fffe03f */
[----:B------:R-:W-:Y:S01]  /*8850*/  FFMA.FTZ R59, R224, R153, R59 ;  /* 0x00000099e03b7223 */ /* 0x000fe2000001003b */
[----:B------:R-:W-:Y:S01]  /*8860*/  ULEA UR33, UP0, UR32, UR28, 0x3 ;  /* 0x0000001c20217291 */ /* 0x000fe2000f80183f */
[----:B------:R-:W-:Y:S02]  /*8870*/  FMUL.FTZ R70, R36, R77 ;  /* 0x0000004d24467220 */ /* 0x000fe40000410000 */
[----:B------:R-:W-:Y:S01]  /*8880*/  FADD.FTZ R59, R56, R59 ;  /* 0x0000003b383b7221 */ /* 0x000fe20000010000 */
[----:B------:R-:W-:Y:S01]  /*8890*/  ULDC UR28, c[0x0][0x174] ;  /* 0x00005d00001c7ab9 */ /* 0x000fe20000000800 */
[----:B------:R-:W-:Y:S01]  /*88a0*/  FADD.FTZ R164, R155, R164 ;  /* 0x000000a49ba47221 */ /* 0x000fe20000010000 */
[----:B------:R-:W-:Y:S01]  /*88b0*/  PRMT R155, RZ, 0x7610, R66 ;  /* 0x00007610ff9b7816 */ /* 0x000fe20000000042 */
[C---:B------:R-:W-:Y:S01]  /*88c0*/  FFMA.FTZ R226, -R36.reuse, R107, R226 ;  /* 0x0000006b24e27223 */ /* 0x040fe200000101e2 */
[----:B------:R-:W-:Y:S01]  /*88d0*/  UIADD3 UR28, UR6, -UR28, URZ ;  /* 0x8000001c061c7290 */ /* 0x000fe2000fffe03f */
[----:B------:R-:W-:Y:S01]  /*88e0*/  FMUL.FTZ R179, R36, R179 ;  /* 0x000000b324b37220 */ /* 0x000fe20000410000 */
[----:B------:R-:W-:Y:S01]  /*88f0*/  ULEA.HI.X UR29, UR32, UR29, UR37, 0x3, UP0 ;  /* 0x0000001d201d7291 */ /* 0x000fe200080f1c25 */
[----:B------:R-:W-:Y:S01]  /*8900*/  FMUL.FTZ R56, R200, R70 ;  /* 0x00000046c8387220 */ /* 0x000fe20000410000 */
[----:B------:R-:W-:Y:S01]  /*8910*/  UIMAD UR28, UR28, -0x1000, URZ ;  /* 0xfffff0001c1c78a4 */ /* 0x000fe2000f8e023f */
[----:B------:R-:W-:-:S02]  /*8920*/  FMUL.FTZ R159, R35, R198 ;  /* 0x000000c6239f7220 */ /* 0x000fc40000410000 */
[----:B------:R-:W-:Y:S01]  /*8930*/  FFMA.FTZ R161, R226, R179, -R56 ;  /* 0x000000b3e2a17223 */ /* 0x000fe20000010838 */
[----:B------:R-:W-:Y:S01]  /*8940*/  LEA R56, P0, R99, UR33, 0x2 ;  /* 0x0000002163387c11 */ /* 0x000fe2000f8010ff */
[C---:B------:R-:W-:Y:S01]  /*8950*/  FFMA.FTZ R228, -R35.reuse, R155, R228 ;  /* 0x0000009b23e47223 */ /* 0x040fe200000101e4 */
[----:B------:R-:W-:Y:S01]  /*8960*/  MOV R163, UR28 ;  /* 0x0000001c00a37c02 */ /* 0x000fe20008000f00 */
[----:B------:R-:W-:Y:S01]  /*8970*/  FMUL.FTZ R68, R35, R68 ;  /* 0x0000004423447220 */ /* 0x000fe20000410000 */
[----:B------:R-:W-:Y:S01]  /*8980*/  USHF.L.U32 UR28, UR8, 0x2, URZ ;  /* 0x00000002081c7899 */ /* 0x000fe2000800063f */
[----:B------:R-:W-:Y:S01]  /*8990*/  FMUL.FTZ R57, R199, R159 ;  /* 0x0000009fc7397220 */ /* 0x000fe20000410000 */
[----:B------:R-:W-:Y:S01]  /*89a0*/  ULDC.64 UR32, c[0x0][0x2d0] ;  /* 0x0000b40000207ab9 */ /* 0x000fe20000000a00 */
[----:B------:R-:W-:Y:S02]  /*89b0*/  FMUL.FTZ R179, R200, R179 ;  /* 0x000000b3c8b37220 */ /* 0x000fe40000410000 */
[----:B------:R-:W-:Y:S01]  /*89c0*/  FFMA.FTZ R168, R228, R68, -R57 ;  /* 0x00000044e4a87223 */ /* 0x000fe20000010839 */
[----:B------:R-:W-:Y:S01]  /*89d0*/  LEA.HI.X R57, R99, UR29, RZ, 0x2, P0 ;  /* 0x0000001d63397c11 */ /* 0x000fe200080f14ff */
[----:B------:R-:W-:Y:S01]  /*89e0*/  FFMA.FTZ R58, R226, R70, R179 ;  /* 0x00000046e23a7223 */ /* 0x000fe200000100b3 */
[----:B------:R-:W-:Y:S01]  /*89f0*/  USHF.L.U64.HI UR29, UR8, 0x2, UR9 ;  /* 0x00000002081d7899 */ /* 0x000fe20008010209 */
[----:B------:R-:W-:Y:S01]  /*8a00*/  FMUL.FTZ R68, R199, R68 ;  /* 0x00000044c7447220 */ /* 0x000fe20000410000 */
[----:B------:R-:W-:Y:S01]  /*8a10*/  ISETP.GE.AND P0, PT, R140, 0x81, PT ;  /* 0x000000818c00780c */ /* 0x000fe20003f06270 */
[----:B------:R-:W-:Y:S01]  /*8a20*/  FADD.FTZ R58, R59, R58 ;  /* 0x0000003a3b3a7221 */ /* 0x000fe20000010000 */
[----:B------:R-:W-:Y:S01]  /*8a30*/  UIMAD UR29, UR29, UR32, URZ ;  /* 0x000000201d1d72a4 */ /* 0x000fe2000f8e023f */
[----:B------:R-:W-:Y:S01]  /*8a40*/  FFMA.FTZ R59, R228, R159, R68 ;  /* 0x0000009fe43b7223 */ /* 0x000fe20000010044 */
[----:B------:R-:W-:Y:S01]  /*8a50*/  PRMT R68, RZ, 0x5410, R67 ;  /* 0x00005410ff447816 */ /* 0x000fe20000000043 */
[----:B------:R-:W-:Y:S01]  /*8a60*/  FMUL.FTZ R166, R34, R69 ;  /* 0x0000004522a67220 */ /* 0x000fe20000410000 */
[----:B------:R-:W-:Y:S01]  /*8a70*/  UIMAD UR29, UR28, UR33, UR29 ;  /* 0x000000211c1d72a4 */ /* 0x000fe2000f8e021d */
[----:B------:R-:W-:-:S02]  /*8a80*/  FADD.FTZ R161, R164, R161 ;  /* 0x000000a1a4a17221 */ /* 0x000fc40000010000 */
[----:B------:R-:W-:Y:S02]  /*8a90*/  FADD.FTZ R58, R58, R59 ;  /* 0x0000003b3a3a7221 */ /* 0x000fe40000010000 */
[C---:B------:R-:W-:Y:S02]  /*8aa0*/  FFMA.FTZ R164, -R34.reuse, R68, R229 ;  /* 0x0000004422a47223 */ /* 0x040fe400000101e5 */
[----:B------:R-:W-:Y:S02]  /*8ab0*/  FMUL.FTZ R75, R34, R75 ;  /* 0x0000004b224b7220 */ /* 0x000fe40000410000 */
[----:B------:R-:W-:Y:S02]  /*8ac0*/  FMUL.FTZ R59, R227, R166 ;  /* 0x000000a6e33b7220 */ /* 0x000fe40000410000 */
[----:B------:R-:W-:Y:S01]  /*8ad0*/  IMAD.WIDE R56, R163, 0x4, R56 ;  /* 0x00000004a3387825 */ /* 0x000fe200078e0238 */
[----:B------:R-:W-:-:S03]  /*8ae0*/  MOV R163, UR28 ;  /* 0x0000001c00a37c02 */ /* 0x000fc60008000f00 */
[----:B------:R-:W-:Y:S01]  /*8af0*/  FADD.FTZ R161, R161, R168 ;  /* 0x000000a8a1a17221 */ /* 0x000fe20000010000 */
[----:B------:R-:W-:Y:S01]  /*8b00*/  PRMT R168, RZ, 0x7610, R67 ;  /* 0x00007610ffa87816 */ /* 0x000fe20000000043 */
[-C--:B------:R-:W-:Y:S02]  /*8b10*/  FFMA.FTZ R172, R164, R75.reuse, -R59 ;  /* 0x0000004ba4ac7223 */ /* 0x080fe4000001083b */
[----:B------:R-:W-:Y:S02]  /*8b20*/  FMUL.FTZ R59, R227, R75 ;  /* 0x0000004be33b7220 */ /* 0x000fe40000410000 */
[----:B------:R-:W-:Y:S02]  /*8b30*/  FMUL.FTZ R75, R32, R195 ;  /* 0x000000c3204b7220 */ /* 0x000fe40000410000 */
[----:B------:R-:W-:-:S04]  /*8b40*/  IMAD.WIDE.U32 R56, R163, c[0x0][0x2d0], R56 ;  /* 0x0000b400a3387a25 */ /* 0x000fc800078e0038 */
[----:B------:R-:W-:Y:S01]  /*8b50*/  FFMA.FTZ R231, -R32, R168, R231 ;  /* 0x000000a820e77223 */ /* 0x000fe200000101e7 */
[----:B------:R-:W-:Y:S01]  /*8b60*/  IADD3 R57, R57, UR29, RZ ;  /* 0x0000001d39397c10 */ /* 0x000fe2000fffe0ff */
[----:B------:R-:W-:Y:S02]  /*8b70*/  FFMA.FTZ R59, R164, R166, R59 ;  /* 0x000000a6a43b7223 */ /* 0x000fe4000001003b */
[----:B------:R-:W-:Y:S02]  /*8b80*/  FMUL.FTZ R176, R32, R193 ;  /* 0x000000c120b07220 */ /* 0x000fe40000410000 */
[----:B------:R-:W-:Y:S02]  /*8b90*/  FMUL.FTZ R163, R71, R75 ;  /* 0x0000004b47a37220 */ /* 0x000fe40000410000 */
[----:B------:R-:W-:Y:S01]  /*8ba0*/  FADD.FTZ R59, R58, R59 ;  /* 0x0000003b3a3b7221 */ /* 0x000fe20000010000 */
[----:B------:R-:W-:Y:S01]  /*8bb0*/  IADD3 R58, R99, 0x80, RZ ;  /* 0x00000080633a7810 */ /* 0x000fe20007ffe0ff */
[----:B------:R-:W-:-:S02]  /*8bc0*/  FFMA.FTZ R178, R231, R176, -R163 ;  /* 0x000000b0e7b27223 */ /* 0x000fc400000108a3 */
[----:B------:R-:W-:Y:S01]  /*8bd0*/  FMUL.FTZ R176, R71, R176 ;  /* 0x000000b047b07220 */ /* 0x000fe20000410000 */
[----:B------:R-:W-:Y:S01]  /*8be0*/  LEA.HI.SX32 R58, R58, R99, 0x1b ;  /* 0x000000633a3a7211 */ /* 0x000fe200078fdaff */
[----:B------:R-:W-:Y:S01]  /*8bf0*/  FADD.FTZ R165, R161, R172 ;  /* 0x000000aca1a57221 */ /* 0x000fe20000010000 */
[----:B------:R-:W-:Y:S01]  /*8c00*/  IADD3 R172, R99, 0x100, RZ ;  /* 0x0000010063ac7810 */ /* 0x000fe20007ffe0ff */
[----:B------:R-:W-:Y:S02]  /*8c10*/  FFMA.FTZ R176, R231, R75, R176 ;  /* 0x0000004be7b07223 */ /* 0x000fe400000100b0 */
[----:B------:R-:W-:Y:S01]  /*8c20*/  FADD.FTZ R163, R165, R178 ;  /* 0x000000b2a5a37221 */ /* 0x000fe20000010000 */
[----:B------:R-:W-:Y:S01]  /*8c30*/  LEA.HI.SX32 R172, R172, R99, 0x1b ;  /* 0x00000063acac7211 */ /* 0x000fe200078fdaff */
[----:B------:R-:W-:Y:S01]  /*8c40*/  FADD.FTZ R161, R59, R176 ;  /* 0x000000b03ba17221 */ /* 0x000fe20000010000 */
[----:B------:R-:W-:Y:S01]  /*8c50*/  IADD3 R176, R99, 0x180, RZ ;  /* 0x0000018063b07810 */ /* 0x000fe20007ffe0ff */
[----:B------:R0:W1:Y:S01]  /*8c60*/  LDS R59, [R58.X4+0x2300] ;  /* 0x002300003a3b7984 */ /* 0x0000620000004800 */
[----:B------:R-:W-:Y:S05]  /*8c70*/  @!P0 BRA `(.L_x_2414) ;  /* 0x0000001000008947 */ /* 0x000fea0003800000 */
[----:B-1----:R1:W-:Y:S02]  /*8c80*/  RED.E.ADD.F32.FTZ.RN.STRONG.GPU [R56.64+-0x3e00], R59 ;  /* 0xffc2003b3800798e */ /* 0x0023e4000c10e79e */
.L_x_2414:
[----:B------:R-:W-:Y:S05]  /*8c90*/  BSYNC B0 ;  /* 0x0000000000007941 */ /* 0x000fea0003800000 */
.L_x_2413:
[----:B-1----:R1:W2:Y:S01]  /*8ca0*/  LDS R59, [R172.X4+0x2500] ;  /* 0x00250000ac3b7984 */ /* 0x0022a20000004800 */
[----:B------:R-:W-:Y:S01]  /*8cb0*/  BSSY B0, `(.L_x_2415) ;  /* 0x0000004000007945 */ /* 0x000fe20003800000 */
[----:B------:R-:W-:Y:S01]  /*8cc0*/  LEA.HI.SX32 R176, R176, R99, 0x1b ;  /* 0x00000063b0b07211 */ /* 0x000fe200078fdaff */
[----:B------:R-:W-:Y:S05]  /*8cd0*/  @!P1 BRA `(.L_x_2416) ;  /* 0x0000001000009947 */ /* 0x000fea0003800000 */
[----:B--2---:R2:W-:Y:S02]  /*8ce0*/  RED.E.ADD.F32.FTZ.RN.STRONG.GPU [R56.64+-0x3c00], R59 ;  /* 0xffc4003b3800798e */ /* 0x0045e4000c10e79e */
.L_x_2416:
[----:B------:R-:W-:Y:S05]  /*8cf0*/  BSYNC B0 ;  /* 0x0000000000007941 */ /* 0x000fea0003800000 */
.L_x_2415:
[----:B--2---:R2:W3:Y:S01]  /*8d00*/  LDS R59, [R176.X4+0x2700] ;  /* 0x00270000b03b7984 */ /* 0x0044e20000004800 */
[----:B------:R-:W-:Y:S01]  /*8d10*/  BSSY B0, `(.L_x_2417) ;  /* 0x0000005000007945 */ /* 0x000fe20003800000 */
[----:B0-----:R-:W-:-:S02]  /*8d20*/  IADD3 R58, R99, 0x200, RZ ;  /* 0x00000200633a7810 */ /* 0x001fc40007ffe0ff */
[----:B-1----:R-:W-:Y:S01]  /*8d30*/  IADD3 R172, R99, 0x280, RZ ;  /* 0x0000028063ac7810 */ /* 0x002fe20007ffe0ff */
[----:B------:R-:W-:Y:S05]  /*8d40*/  @!P2 BRA `(.L_x_2418) ;  /* 0x000000100000a947 */ /* 0x000fea0003800000 */
[----:B---3--:R0:W-:Y:S02]  /*8d50*/  RED.E.ADD.F32.FTZ.RN.STRONG.GPU [R56.64+-0x3a00], R59 ;  /* 0xffc6003b3800798e */ /* 0x0081e4000c10e79e */
.L_x_2418:
[----:B------:R-:W-:Y:S05]  /*8d60*/  BSYNC B0 ;  /* 0x0000000000007941 */ /* 0x000fea0003800000 */
.L_x_2417:
[-C--:B------:R-:W-:Y:S01]  /*8d70*/  LEA.HI.SX32 R58, R58, R99.reuse, 0x1b ;  /* 0x000000633a3a7211 */ /* 0x080fe200078fdaff */
[----:B------:R-:W-:Y:S01]  /*8d80*/  BSSY B0, `(.L_x_2419) ;  /* 0x000000d000007945 */ /* 0x000fe20003800000 */
[----:B------:R-:W-:Y:S02]  /*8d90*/  ISETP.GE.AND P6, PT, R140, 0x201, PT ;  /* 0x000002018c00780c */ /* 0x000fe40003fc6270 */
[----:B--2---:R-:W-:Y:S01]  /*8da0*/  IADD3 R176, R99, 0x300, RZ ;  /* 0x0000030063b07810 */ /* 0x004fe20007ffe0ff */
[----:B0--3--:R0:W1:Y:S01]  /*8db0*/  LDS R59, [R58.X4+0x2900] ;  /* 0x002900003a3b7984 */ /* 0x0090620000004800 */
[----:B------:R-:W-:Y:S02]  /*8dc0*/  LEA.HI.SX32 R172, R172, R99, 0x1b ;  /* 0x00000063acac7211 */ /* 0x000fe400078fdaff */
[C---:B------:R-:W-:Y:S02]  /*8dd0*/  ISETP.GE.AND P0, PT, R140.reuse, 0x281, PT ;  /* 0x000002818c00780c */ /* 0x040fe40003f06270 */
[----:B------:R-:W-:-:S02]  /*8de0*/  ISETP.GE.AND P1, PT, R140, 0x301, PT ;  /* 0x000003018c00780c */ /* 0x000fc40003f26270 */
[C---:B------:R-:W-:Y:S02]  /*8df0*/  ISETP.GE.AND P2, PT, R140.reuse, 0x381, PT ;  /* 0x000003818c00780c */ /* 0x040fe40003f46270 */
[C---:B------:R-:W-:Y:S02]  /*8e00*/  ISETP.GE.AND P3, PT, R140.reuse, 0x401, PT ;  /* 0x000004018c00780c */ /* 0x040fe40003f66270 */
[C---:B------:R-:W-:Y:S02]  /*8e10*/  ISETP.GE.AND P4, PT, R140.reuse, 0x481, PT ;  /* 0x000004818c00780c */ /* 0x040fe40003f86270 */
[----:B------:R-:W-:Y:S01]  /*8e20*/  ISETP.GE.AND P5, PT, R140, 0x501, PT ;  /* 0x000005018c00780c */ /* 0x000fe20003fa6270 */
[----:B------:R-:W-:Y:S10]  /*8e30*/  @!P6 BRA `(.L_x_2420) ;  /* 0x000000100000e947 */ /* 0x000ff40003800000 */
[----:B01----:R0:W-:Y:S02]  /*8e40*/  RED.E.ADD.F32.FTZ.RN.STRONG.GPU [R56.64+-0x3800], R59 ;  /* 0xffc8003b3800798e */ /* 0x0031e4000c10e79e */
.L_x_2420:
[----:B0-----:R-:W-:Y:S05]  /*8e50*/  BSYNC B0 ;  /* 0x0000000000007941 */ /* 0x001fea0003800000 */
.L_x_2419:
[----:B-1----:R0:W1:Y:S01]  /*8e60*/  LDS R59, [R172.X4+0x2b00] ;  /* 0x002b0000ac3b7984 */ /* 0x0020620000004800 */
[----:B------:R-:W-:Y:S01]  /*8e70*/  BSSY B0, `(.L_x_2421) ;  /* 0x0000005000007945 */ /* 0x000fe20003800000 */
[----:B------:R-:W-:Y:S02]  /*8e80*/  IADD3 R58, R99, 0x380, RZ ;  /* 0x00000380633a7810 */ /* 0x000fe40007ffe0ff */
[----:B------:R-:W-:Y:S01]  /*8e90*/  LEA.HI.SX32 R176, R176, R99, 0x1b ;  /* 0x00000063b0b07211 */ /* 0x000fe200078fdaff */
[----:B------:R-:W-:Y:S05]  /*8ea0*/  @!P0 BRA `(.L_x_2422) ;  /* 0x0000001000008947 */ /* 0x000fea0003800000 */
[----:B-1----:R1:W-:Y:S02]  /*8eb0*/  RED.E.ADD.F32.FTZ.RN.STRONG.GPU [R56.64+-0x3600], R59 ;  /* 0xffca003b3800798e */ /* 0x0023e4000c10e79e */
.L_x_2422:
[----:B------:R-:W-:Y:S05]  /*8ec0*/  BSYNC B0 ;  /* 0x0000000000007941 */ /* 0x000fea0003800000 */
.L_x_2421:
[----:B-1----:R1:W2:Y:S01]  /*8ed0*/  LDS R59, [R176.X4+0x2d00] ;  /* 0x002d0000b03b7984 */ /* 0x0022a20000004800 */
[----:B------:R-:W-:Y:S01]  /*8ee0*/  BSSY B0, `(.L_x_2423) ;  /* 0x0000005000007945 */ /* 0x000fe20003800000 */
[----:B0-----:R-:W-:-:S02]  /*8ef0*/  IADD3 R172, R99, 0x400, RZ ;  /* 0x0000040063ac7810 */ /* 0x001fc40007ffe0ff */
[----:B------:R-:W-:Y:S01]  /*8f00*/  LEA.HI.SX32 R58, R58, R99, 0x1b ;  /* 0x000000633a3a7211 */ /* 0x000fe200078fdaff */
[----:B------:R-:W-:Y:S05]  /*8f10*/  @!P1 BRA `(.L_x_2424) ;  /* 0x0000001000009947 */ /* 0x000fea0003800000 */
[----:B--2---:R0:W-:Y:S02]  /*8f20*/  RED.E.ADD.F32.FTZ.RN.STRONG.GPU [R56.64+-0x3400], R59 ;  /* 0xffcc003b3800798e */ /* 0x0041e4000c10e79e */
.L_x_2424:
[----:B------:R-:W-:Y:S05]  /*8f30*/  BSYNC B0 ;  /* 0x0000000000007941 */ /* 0x000fea0003800000 */
.L_x_2423:
[----:B0-2---:R0:W2:Y:S01]  /*8f40*/  LDS R59, [R58.X4+0x2f00] ;  /* 0x002f00003a3b7984 */ /* 0x0050a20000004800 */
[----:B------:R-:W-:Y:S01]  /*8f50*/  BSSY B0, `(.L_x_2425) ;  /* 0x0000005000007945 */ /* 0x000fe20003800000 */
[----:B-1----:R-:W-:Y:S02]  /*8f60*/  IADD3 R176, R99, 0x480, RZ ;  /* 0x0000048063b07810 */ /* 0x002fe40007ffe0ff */
[----:B------:R-:W-:Y:S01]  /*8f70*/  LEA.HI.SX32 R172, R172, R99, 0x1b ;  /* 0x00000063acac7211 */ /* 0x000fe200078fdaff */
[----:B------:R-:W-:Y:S05]  /*8f80*/  @!P2 BRA `(.L_x_2426) ;  /* 0x000000100000a947 */ /* 0x000fea0003800000 */
[----:B--2---:R1:W-:Y:S02]  /*8f90*/  RED.E.ADD.F32.FTZ.RN.STRONG.GPU [R56.64+-0x3200], R59 ;  /* 0xffce003b3800798e */ /* 0x0043e4000c10e79e */
.L_x_2426:
[----:B------:R-:W-:Y:S05]  /*8fa0*/  BSYNC B0 ;  /* 0x0000000000007941 */ /* 0x000fea0003800000 */
.L_x_2425:
[----:B-12---:R1:W2:Y:S01]  /*8fb0*/  LDS R59, [R172.X4+0x3100] ;  /* 0x00310000ac3b7984 */ /* 0x0062a20000004800 */
[----:B------:R-:W-:Y:S01]  /*8fc0*/  BSSY B0, `(.L_x_2427) ;  /* 0x0000005000007945 */ /* 0x000fe20003800000 */
[----:B0-----:R-:W-:Y:S02]  /*8fd0*/  IADD3 R58, R99, 0x500, RZ ;  /* 0x00000500633a7810 */ /* 0x001fe40007ffe0ff */
[----:B------:R-:W-:Y:S01]  /*8fe0*/  LEA.HI.SX32 R176, R176, R99, 0x1b ;  /* 0x00000063b0b07211 */ /* 0x000fe200078fdaff */
[----:B------:R-:W-:Y:S05]  /*8ff0*/  @!P3 BRA `(.L_x_2428) ;  /* 0x000000100000b947 */ /* 0x000fea0003800000 */
[----:B--2---:R0:W-:Y:S02]  /*9000*/  RED.E.ADD.F32.FTZ.RN.STRONG.GPU [R56.64+-0x3000], R59 ;  /* 0xffd0003b3800798e */ /* 0x0041e4000c10e79e */
.L_x_2428:
[----:B------:R-:W-:Y:S05]  /*9010*/  BSYNC B0 ;  /* 0x0000000000007941 */ /* 0x000fea0003800000 */
.L_x_2427:
[----:B0-2---:R0:W2:Y:S01]  /*9020*/  LDS R59, [R176.X4+0x3300] ;  /* 0x00330000b03b7984 */ /* 0x0050a20000004800 */
[----:B------:R-:W-:Y:S01]  /*9030*/  BSSY B0, `(.L_x_2429) ;  /* 0x0000004000007945 */ /* 0x000fe20003800000 */
[----:B------:R-:W-:Y:S01]  /*9040*/  LEA.HI.SX32 R58, R58, R99, 0x1b ;  /* 0x000000633a3a7211 */ /* 0x000fe200078fdaff */
[----:B------:R-:W-:Y:S05]  /*9050*/  @!P4 BRA `(.L_x_2430) ;  /* 0x000000100000c947 */ /* 0x000fea0003800000 */
[----:B--2---:R2:W-:Y:S02]  /*9060*/  RED.E.ADD.F32.FTZ.RN.STRONG.GPU [R56.64+-0x2e00], R59 ;  /* 0xffd2003b3800798e */ /* 0x0045e4000c10e79e */
.L_x_2430:
[----:B------:R-:W-:Y:S05]  /*9070*/  BSYNC B0 ;  /* 0x0000000000007941 */ /* 0x000fea0003800000 */
.L_x_2429:
[----:B--2---:R2:W3:Y:S01]  /*9080*/  LDS R59, [R58.X4+0x3500] ;  /* 0x003500003a3b7984 */ /* 0x0044e20000004800 */
[----:B------:R-:W-:Y:S01]  /*9090*/  BSSY B0, `(.L_x_2431) ;  /* 0x0000005000007945 */ /* 0x000fe20003800000 */
[----:B-1----:R-:W-:-:S02]  /*90a0*/  IADD3 R172, R99, 0x580, RZ ;  /* 0x0000058063ac7810 */ /* 0x002fc40007ffe0ff */
[----:B0-----:R-:W-:Y:S01]  /*90b0*/  IADD3 R176, R99, 0x600, RZ ;  /* 0x0000060063b07810 */ /* 0x001fe20007ffe0ff */
[----:B------:R-:W-:Y:S05]  /*90c0*/  @!P5 BRA `(.L_x_2432) ;  /* 0x000000100000d947 */ /* 0x000fea0003800000 */
[----:B---3--:R0:W-:Y:S02]  /*90d0*/  RED.E.ADD.F32.FTZ.RN.STRONG.GPU [R56.64+-0x2c00], R59 ;  /* 0xffd4003b3800798e */ /* 0x0081e4000c10e79e */
.L_x_2432:
[----:B------:R-:W-:Y:S05]  /*90e0*/  BSYNC B0 ;  /* 0x0000000000007941 */ /* 0x000fea0003800000 */
.L_x_2431:
        /* <DEDUP_REMOVED lines=14> */
.L_x_2434:
[----:B0-----:R-:W-:Y:S05]  /*91d0*/  BSYNC B0 ;  /* 0x0000000000007941 */ /* 0x001fea0003800000 */
.L_x_2433:
[----:B-1----:R0:W1:Y:S01]  /*91e0*/  LDS R59, [R176.X4+0x3900] ;  /* 0x00390000b03b7984 */ /* 0x0020620000004800 */
[----:B------:R-:W-:Y:S01]  /*91f0*/  BSSY B0, `(.L_x_2435) ;  /* 0x0000005000007945 */ /* 0x000fe20003800000 */
[----:B------:R-:W-:Y:S02]  /*9200*/  IADD3 R172, R99, 0x700, RZ ;  /* 0x0000070063ac7810 */ /* 0x000fe40007ffe0ff */
[----:B------:R-:W-:Y:S01]  /*9210*/  LEA.HI.SX32 R58, R58, R99, 0x1b ;  /* 0x000000633a3a7211 */ /* 0x000fe200078fdaff */
[----:B------:R-:W-:Y:S05]  /*9220*/  @!P0 BRA `(.L_x_2436) ;  /* 0x0000001000008947 */ /* 0x000fea0003800000 */
[----:B-1----:R1:W-:Y:S02]  /*9230*/  RED.E.ADD.F32.FTZ.RN.STRONG.GPU [R56.64+-0x2800], R59 ;  /* 0xffd8003b3800798e */ /* 0x0023e4000c10e79e */
.L_x_2436:
[----:B------:R-:W-:Y:S05]  /*9240*/  BSYNC B0 ;  /* 0x0000000000007941 */ /* 0x000fea0003800000 */
.L_x_2435:
[----:B-1----:R1:W2:Y:S01]  /*9250*/  LDS R59, [R58.X4+0x3b00] ;  /* 0x003b00003a3b7984 */ /* 0x0022a20000004800 */
[----:B------:R-:W-:Y:S01]  /*9260*/  BSSY B0, `(.L_x_2437) ;  /* 0x0000005000007945 */ /* 0x000fe20003800000 */
[----:B0-----:R-:W-:-:S02]  /*9270*/  IADD3 R176, R99, 0x780, RZ ;  /* 0x0000078063b07810 */ /* 0x001fc40007ffe0ff */
[----:B------:R-:W-:Y:S01]  /*9280*/  LEA.HI.SX32 R172, R172, R99, 0x1b ;  /* 0x00000063acac7211 */ /* 0x000fe200078fdaff */
[----:B------:R-:W-:Y:S05]  /*9290*/  @!P1 BRA `(.L_x_2438) ;  /* 0x0000001000009947 */ /* 0x000fea0003800000 */
[----:B--2---:R0:W-:Y:S02]  /*92a0*/  RED.E.ADD.F32.FTZ.RN.STRONG.GPU [R56.64+-0x2600], R59 ;  /* 0xffda003b3800798e */ /* 0x0041e4000c10e79e */
.L_x_2438:
[----:B------:R-:W-:Y:S05]  /*92b0*/  BSYNC B0 ;  /* 0x0000000000007941 */ /* 0x000fea0003800000 */
.L_x_2437:
[----:B0-2---:R0:W2:Y:S01]  /*92c0*/  LDS R59, [R172.X4+0x3d00] ;  /* 0x003d0000ac3b7984 */ /* 0x0050a20000004800 */
[----:B------:R-:W-:Y:S01]  /*92d0*/  BSSY B0, `(.L_x_2439) ;  /* 0x0000005000007945 */ /* 0x000fe20003800000 */
[----:B-1----:R-:W-:Y:S02]  /*92e0*/  IADD3 R58, R99, 0x800, RZ ;  /* 0x00000800633a7810 */ /* 0x002fe40007ffe0ff */
[----:B------:R-:W-:Y:S01]  /*92f0*/  LEA.HI.SX32 R176, R176, R99, 0x1b ;  /* 0x00000063b0b07211 */ /* 0x000fe200078fdaff */
[----:B------:R-:W-:Y:S05]  /*9300*/  @!P2 BRA `(.L_x_2440) ;  /* 0x000000100000a947 */ /* 0x000fea0003800000 */
[----:B--2---:R1:W-:Y:S02]  /*9310*/  RED.E.ADD.F32.FTZ.RN.STRONG.GPU [R56.64+-0x2400], R59 ;  /* 0xffdc003b3800798e */ /* 0x0043e4000c10e79e */
.L_x_2440:
[----:B------:R-:W-:Y:S05]  /*9320*/  BSYNC B0 ;  /* 0x0000000000007941 */ /* 0x000fea0003800000 */
.L_x_2439:
[----:B-12---:R1:W2:Y:S01]  /*9330*/  LDS R59, [R176.X4+0x3f00] ;  /* 0x003f0000b03b7984 */ /* 0x0062a20000004800 */
[----:B------:R-:W-:Y:S01]  /*9340*/  BSSY B0, `(.L_x_2441) ;  /* 0x0000005000007945 */ /* 0x000fe20003800000 */
[----:B0-----:R-:W-:Y:S02]  /*9350*/  IADD3 R172, R99, 0x880, RZ ;  /* 0x0000088063ac7810 */ /* 0x001fe40007ffe0ff */
[----:B------:R-:W-:Y:S01]  /*9360*/  LEA.HI.SX32 R58, R58, R99, 0x1b ;  /* 0x000000633a3a7211 */ /* 0x000fe200078fdaff */
[----:B------:R-:W-:Y:S05]  /*9370*/  @!P3 BRA `(.L_x_2442) ;  /* 0x000000100000b947 */ /* 0x000fea0003800000 */
[----:B--2---:R0:W-:Y:S02]  /*9380*/  RED.E.ADD.F32.FTZ.RN.STRONG.GPU [R56.64+-0x2200], R59 ;  /* 0xffde003b3800798e */ /* 0x0041e4000c10e79e */
.L_x_2442:
[----:B------:R-:W-:Y:S05]  /*9390*/  BSYNC B0 ;  /* 0x0000000000007941 */ /* 0x000fea0003800000 */
.L_x_2441:
[----:B0-2---:R0:W2:Y:S01]  /*93a0*/  LDS R59, [R58.X4+0x4100] ;  /* 0x004100003a3b7984 */ /* 0x0050a20000004800 */
[----:B------:R-:W-:Y:S01]  /*93b0*/  BSSY B0, `(.L_x_2443) ;  /* 0x0000004000007945 */ /* 0x000fe20003800000 */
[----:B------:R-:W-:Y:S01]  /*93c0*/  LEA.HI.SX32 R172, R172, R99, 0x1b ;  /* 0x00000063acac7211 */ /* 0x000fe200078fdaff */
[----:B------:R-:W-:Y:S05]  /*93d0*/  @!P4 BRA `(.L_x_2444) ;  /* 0x000000100000c947 */ /* 0x000fea0003800000 */
[----:B--2---:R2:W-:Y:S02]  /*93e0*/  RED.E.ADD.F32.FTZ.RN.STRONG.GPU [R56.64+-0x2000], R59 ;  /* 0xffe0003b3800798e */ /* 0x0045e4000c10e79e */
.L_x_2444:
[----:B------:R-:W-:Y:S05]  /*93f0*/  BSYNC B0 ;  /* 0x0000000000007941 */ /* 0x000fea0003800000 */
.L_x_2443:
[----:B--2---:R2:W3:Y:S01]  /*9400*/  LDS R59, [R172.X4+0x4300] ;  /* 0x00430000ac3b7984 */ /* 0x0044e20000004800 */
[----:B------:R-:W-:Y:S01]  /*9410*/  BSSY B0, `(.L_x_2445) ;  /* 0x0000005000007945 */ /* 0x000fe20003800000 */
[----:B0-----:R-:W-:-:S02]  /*9420*/  IADD3 R58, R99, 0x900, RZ ;  /* 0x00000900633a7810 */ /* 0x001fc40007ffe0ff */
[----:B-1----:R-:W-:Y:S01]  /*9430*/  IADD3 R176, R99, 0x980, RZ ;  /* 0x0000098063b07810 */ /* 0x002fe20007ffe0ff */
[----:B------:R-:W-:Y:S05]  /*9440*/  @!P5 BRA `(.L_x_2446) ;  /* 0x000000100000d947 */ /* 0x000fea0003800000 */
[----:B---3--:R0:W-:Y:S02]  /*9450*/  RED.E.ADD.F32.FTZ.RN.STRONG.GPU [R56.64+-0x1e00], R59 ;  /* 0xffe2003b3800798e */ /* 0x0081e4000c10e79e */
.L_x_2446:
[----:B------:R-:W-:Y:S05]  /*9460*/  BSYNC B0 ;  /* 0x0000000000007941 */ /* 0x000fea0003800000 */
.L_x_2445:
        /* <DEDUP_REMOVED lines=14> */
.L_x_2448:
[----:B0-----:R-:W-:Y:S05]  /*9550*/  BSYNC B0 ;  /* 0x0000000000007941 */ /* 0x001fea0003800000 */
.L_x_2447:
[----:B-1----:R0:W1:Y:S01]  /*9560*/  LDS R59, [R176.X4+0x4700] ;  /* 0x00470000b03b7984 */ /* 0x0020620000004800 */
[----:B------:R-:W-:Y:S01]  /*9570*/  BSSY B0, `(.L_x_2449) ;  /* 0x0000005000007945 */ /* 0x000fe20003800000 */
[----:B------:R-:W-:Y:S02]  /*9580*/  IADD3 R58, R99, 0xa80, RZ ;  /* 0x00000a80633a7810 */ /* 0x000fe40007ffe0ff */
[----:B------:R-:W-:Y:S01]  /*9590*/  LEA.HI.SX32 R172, R172, R99, 0x1b ;  /* 0x00000063acac7211 */ /* 0x000fe200078fdaff */
[----:B------:R-:W-:Y:S05]  /*95a0*/  @!P0 BRA `(.L_x_2450) ;  /* 0x0000001000008947 */ /* 0x000fea0003800000 */
[----:B-1----:R1:W-:Y:S02]  /*95b0*/  RED.E.ADD.F32.FTZ.RN.STRONG.GPU [R56.64+-0x1a00], R59 ;  /* 0xffe6003b3800798e */ /* 0x0023e4000c10e79e */
.L_x_2450:
[----:B------:R-:W-:Y:S05]  /*95c0*/  BSYNC B0 ;  /* 0x0000000000007941 */ /* 0x000fea0003800000 */
.L_x_2449:
[----:B-1----:R1:W2:Y:S01]  /*95d0*/  LDS R59, [R172.X4+0x4900] ;  /* 0x00490000ac3b7984 */ /* 0x0022a20000004800 */
[----:B------:R-:W-:Y:S01]  /*95e0*/  BSSY B0, `(.L_x_2451) ;  /* 0x0000005000007945 */ /* 0x000fe20003800000 */
[----:B0-----:R-:W-:-:S02]  /*95f0*/  IADD3 R176, R99, 0xb00, RZ ;  /* 0x00000b0063b07810 */ /* 0x001fc40007ffe0ff */
[----:B------:R-:W-:Y:S01]  /*9600*/  LEA.HI.SX32 R58, R58, R99, 0x1b ;  /* 0x000000633a3a7211 */ /* 0x000fe200078fdaff */
[----:B------:R-:W-:Y:S05]  /*9610*/  @!P1 BRA `(.L_x_2452) ;  /* 0x0000001000009947 */ /* 0x000fea0003800000 */
[----:B--2---:R0:W-:Y:S02]  /*9620*/  RED.E.ADD.F32.FTZ.RN.STRONG.GPU [R56.64+-0x1800], R59 ;  /* 0xffe8003b3800798e */ /* 0x0041e4000c10e79e */
.L_x_2452:
[----:B------:R-:W-:Y:S05]  /*9630*/  BSYNC B0 ;  /* 0x0000000000007941 */ /* 0x000fea0003800000 */
.L_x_2451:
[----:B0-2---:R0:W2:Y:S01]  /*9640*/  LDS R59, [R58.X4+0x4b00] ;  /* 0x004b00003a3b7984 */ /* 0x0050a20000004800 */
[----:B------:R-:W-:Y:S01]  /*9650*/  BSSY B0, `(.L_x_2453) ;  /* 0x0000005000007945 */ /* 0x000fe20003800000 */
[----:B-1----:R-:W-:Y:S02]  /*9660*/  IADD3 R172, R99, 0xb80, RZ ;  /* 0x00000b8063ac7810 */ /* 0x002fe40007ffe0ff */
[----:B------:R-:W-:Y:S01]  /*9670*/  LEA.HI.SX32 R176, R176, R99, 0x1b ;  /* 0x00000063b0b07211 */ /* 0x000fe200078fdaff */
[----:B------:R-:W-:Y:S05]  /*9680*/  @!P2 BRA `(.L_x_2454) ;  /* 0x000000100000a947 */ /* 0x000fea0003800000 */
[----:B--2---:R1:W-:Y:S02]  /*9690*/  RED.E.ADD.F32.FTZ.RN.STRONG.GPU [R56.64+-0x1600], R59 ;  /* 0xffea003b3800798e */ /* 0x0043e4000c10e79e */
.L_x_2454:
[----:B------:R-:W-:Y:S05]  /*96a0*/  BSYNC B0 ;  /* 0x0000000000007941 */ /* 0x000fea0003800000 */
.L_x_2453:
[----:B-12---:R1:W2:Y:S01]  /*96b0*/  LDS R59, [R176.X4+0x4d00] ;  /* 0x004d0000b03b7984 */ /* 0x0062a20000004800 */
[----:B------:R-:W-:Y:S01]  /*96c0*/  BSSY B0, `(.L_x_2455) ;  /* 0x0000005000007945 */ /* 0x000fe20003800000 */
[----:B0-----:R-:W-:Y:S02]  /*96d0*/  IADD3 R58, R99, 0xc00, RZ ;  /* 0x00000c00633a7810 */ /* 0x001fe40007ffe0ff */
[----:B------:R-:W-:Y:S01]  /*96e0*/  LEA.HI.SX32 R172, R172, R99, 0x1b ;  /* 0x00000063acac7211 */ /* 0x000fe200078fdaff */
[----:B------:R-:W-:Y:S05]  /*96f0*/  @!P3 BRA `(.L_x_2456) ;  /* 0x000000100000b947 */ /* 0x000fea0003800000 */
[----:B--2---:R0:W-:Y:S02]  /*9700*/  RED.E.ADD.F32.FTZ.RN.STRONG.GPU [R56.64+-0x1400], R59 ;  /* 0xffec003b3800798e */ /* 0x0041e4000c10e79e */
.L_x_2456:
[----:B------:R-:W-:Y:S05]  /*9710*/  BSYNC B0 ;  /* 0x0000000000007941 */ /* 0x000fea0003800000 */
.L_x_2455:
[----:B0-2---:R0:W2:Y:S01]  /*9720*/  LDS R59, [R172.X4+0x4f00] ;  /* 0x004f0000ac3b7984 */ /* 0x0050a20000004800 */
[----:B------:R-:W-:Y:S01]  /*9730*/  BSSY B0, `(.L_x_2457) ;  /* 0x0000004000007945 */ /* 0x000fe20003800000 */
[----:B------:R-:W-:Y:S01]  /*9740*/  LEA.HI.SX32 R58, R58, R99, 0x1b ;  /* 0x000000633a3a7211 */ /* 0x000fe200078fdaff */
[----:B------:R-:W-:Y:S05]  /*9750*/  @!P4 BRA `(.L_x_2458) ;  /* 0x000000100000c947 */ /* 0x000fea0003800000 */
[----:B--2---:R2:W-:Y:S02]  /*9760*/  RED.E.ADD.F32.FTZ.RN.STRONG.GPU [R56.64+-0x1200], R59 ;  /* 0xffee003b3800798e */ /* 0x0045e4000c10e79e */
.L_x_2458:
[----:B------:R-:W-:Y:S05]  /*9770*/  BSYNC B0 ;  /* 0x0000000000007941 */ /* 0x000fea0003800000 */
.L_x_2457:
[----:B--2---:R2:W3:Y:S01]  /*9780*/  LDS R59, [R58.X4+0x5100] ;  /* 0x005100003a3b7984 */ /* 0x0044e20000004800 */
[----:B------:R-:W-:Y:S01]  /*9790*/  BSSY B0, `(.L_x_2459) ;  /* 0x0000005000007945 */ /* 0x000fe20003800000 */
[----:B0-----:R-:W-:-:S02]  /*97a0*/  IADD3 R172, R99, 0xc80, RZ ;  /* 0x00000c8063ac7810 */ /* 0x001fc40007ffe0ff */
[----:B-1----:R-:W-:Y:S01]  /*97b0*/  IADD3 R176, R99, 0xd00, RZ ;  /* 0x00000d0063b07810 */ /* 0x002fe20007ffe0ff */
[----:B------:R-:W-:Y:S05]  /*97c0*/  @!P5 BRA `(.L_x_2460) ;  /* 0x000000100000d947 */ /* 0x000fea0003800000 */
[----:B---3--:R0:W-:Y:S02]  /*97d0*/  RED.E.ADD.F32.FTZ.RN.STRONG.GPU [R56.64+-0x1000], R59 ;  /* 0xfff0003b3800798e */ /* 0x0081e4000c10e79e */
.L_x_2460:
[----:B------:R-:W-:Y:S05]  /*97e0*/  BSYNC B0 ;  /* 0x0000000000007941 */ /* 0x000fea0003800000 */
.L_x_2459:
        /* <DEDUP_REMOVED lines=14> */
.L_x_2462:
[----:B0-----:R-:W-:Y:S05]  /*98d0*/  BSYNC B0 ;  /* 0x0000000000007941 */ /* 0x001fea0003800000 */
.L_x_2461:
[----:B-1----:R0:W1:Y:S01]  /*98e0*/  LDS R59, [R176.X4+0x5500] ;  /* 0x00550000b03b7984 */ /* 0x0020620000004800 */
[----:B------:R-:W-:Y:S01]  /*98f0*/  BSSY B0, `(.L_x_2463) ;  /* 0x0000005000007945 */ /* 0x000fe20003800000 */
[----:B------:R-:W-:Y:S02]  /*9900*/  IADD3 R140, R99, 0xe00, RZ ;  /* 0x00000e00638c7810 */ /* 0x000fe40007ffe0ff */
[----:B------:R-:W-:Y:S01]  /*9910*/  LEA.HI.SX32 R58, R58, R99, 0x1b ;  /* 0x000000633a3a7211 */ /* 0x000fe200078fdaff */
[----:B------:R-:W-:Y:S05]  /*9920*/  @!P0 BRA `(.L_x_2464) ;  /* 0x0000001000008947 */ /* 0x000fea0003800000 */
[----:B-1----:R1:W-:Y:S02]  /*9930*/  RED.E.ADD.F32.FTZ.RN.STRONG.GPU [R56.64+-0xc00], R59 ;  /* 0xfff4003b3800798e */ /* 0x0023e4000c10e79e */
.L_x_2464:
[----:B------:R-:W-:Y:S05]  /*9940*/  BSYNC B0 ;  /* 0x0000000000007941 */ /* 0x000fea0003800000 */
.L_x_2463:
[----:B-1----:R1:W2:Y:S01]  /*9950*/  LDS R59, [R58.X4+0x5700] ;  /* 0x005700003a3b7984 */ /* 0x0022a20000004800 */
[----:B------:R-:W-:Y:S01]  /*9960*/  BSSY B0, `(.L_x_2465) ;  /* 0x0000005000007945 */ /* 0x000fe20003800000 */
[----:B------:R-:W-:-:S02]  /*9970*/  IADD3 R172, R99, 0xe80, RZ ;  /* 0x00000e8063ac7810 */ /* 0x000fc40007ffe0ff */
[----:B------:R-:W-:Y:S01]  /*9980*/  LEA.HI.SX32 R140, R140, R99, 0x1b ;  /* 0x000000638c8c7211 */ /* 0x000fe200078fdaff */
[----:B------:R-:W-:Y:S05]  /*9990*/  @!P1 BRA `(.L_x_2466) ;  /* 0x0000001000009947 */ /* 0x000fea0003800000 */
[----:B--2---:R2:W-:Y:S02]  /*99a0*/  RED.E.ADD.F32.FTZ.RN.STRONG.GPU [R56.64+-0xa00], R59 ;  /* 0xfff6003b3800798e */ /* 0x0045e4000c10e79e */
.L_x_2466:
[----:B------:R-:W-:Y:S05]  /*99b0*/  BSYNC B0 ;  /* 0x0000000000007941 */ /* 0x000fea0003800000 */
.L_x_2465:
[----:B--2---:R2:W3:Y:S01]  /*99c0*/  LDS R59, [R140.X4+0x5900] ;  /* 0x005900008c3b7984 */ /* 0x0044e20000004800 */
[----:B------:R-:W-:Y:S01]  /*99d0*/  BSSY B0, `(.L_x_2467) ;  /* 0x0000005000007945 */ /* 0x000fe20003800000 */
[----:B-1----:R-:W-:Y:S02]  /*99e0*/  IADD3 R58, R99, 0xf00, RZ ;  /* 0x00000f00633a7810 */ /* 0x002fe40007ffe0ff */
[----:B------:R-:W-:Y:S01]  /*99f0*/  LEA.HI.SX32 R172, R172, R99, 0x1b ;  /* 0x00000063acac7211 */ /* 0x000fe200078fdaff */
[----:B------:R-:W-:Y:S05]  /*9a00*/  @!P2 BRA `(.L_x_2468) ;  /* 0x000000100000a947 */ /* 0x000fea0003800000 */
[----:B---3--:R1:W-:Y:S02]  /*9a10*/  RED.E.ADD.F32.FTZ.RN.STRONG.GPU [R56.64+-0x800], R59 ;  /* 0xfff8003b3800798e */ /* 0x0083e4000c10e79e */
.L_x_2468:
[----:B------:R-:W-:Y:S05]  /*9a20*/  BSYNC B0 ;  /* 0x0000000000007941 */ /* 0x000fea0003800000 */
.L_x_2467:
[----:B-1-3--:R1:W3:Y:S01]  /*9a30*/  LDS R59, [R172.X4+0x5b00] ;  /* 0x005b0000ac3b7984 */ /* 0x00a2e20000004800 */
[----:B------:R-:W-:Y:S01]  /*9a40*/  BSSY B0, `(.L_x_2469) ;  /* 0x0000005000007945 */ /* 0x000fe20003800000 */
[----:B--2---:R-:W-:Y:S02]  /*9a50*/  IADD3 R140, R99, 0xf80, RZ ;  /* 0x00000f80638c7810 */ /* 0x004fe40007ffe0ff */
[----:B------:R-:W-:Y:S01]  /*9a60*/  LEA.HI.SX32 R58, R58, R99, 0x1b ;  /* 0x000000633a3a7211 */ /* 0x000fe200078fdaff */
[----:B------:R-:W-:Y:S05]  /*9a70*/  @!P3 BRA `(.L_x_2470) ;  /* 0x000000100000b947 */ /* 0x000fea0003800000 */
[----:B---3--:R2:W-:Y:S02]  /*9a80*/  RED.E.ADD.F32.FTZ.RN.STRONG.GPU [R56.64+-0x600], R59 ;  /* 0xfffa003b3800798e */ /* 0x0085e4000c10e79e */
.L_x_2470:
[----:B------:R-:W-:Y:S05]  /*9a90*/  BSYNC B0 ;  /* 0x0000000000007941 */ /* 0x000fea0003800000 */
.L_x_2469:
[----:B--23--:R2:W3:Y:S01]  /*9aa0*/  LDS R59, [R58.X4+0x5d00] ;  /* 0x005d00003a3b7984 */ /* 0x00c4e20000004800 */
[----:B------:R-:W-:Y:S01]  /*9ab0*/  BSSY B0, `(.L_x_2471) ;  /* 0x0000004000007945 */ /* 0x000fe20003800000 */
[----:B------:R-:W-:Y:S01]  /*9ac0*/  LEA.HI.SX32 R140, R140, R99, 0x1b ;  /* 0x000000638c8c7211 */ /* 0x000fe200078fdaff */
[----:B------:R-:W-:Y:S05]  /*9ad0*/  @!P4 BRA `(.L_x_2472) ;  /* 0x000000100000c947 */ /* 0x000fea0003800000 */
[----:B---3--:R3:W-:Y:S02]  /*9ae0*/  RED.E.ADD.F32.FTZ.RN.STRONG.GPU [R56.64+-0x400], R59 ;  /* 0xfffc003b3800798e */ /* 0x0087e4000c10e79e */
.L_x_2472:
[----:B------:R-:W-:Y:S05]  /*9af0*/  BSYNC B0 ;  /* 0x0000000000007941 */ /* 0x000fea0003800000 */
.L_x_2471:
[----:B---3--:R3:W4:Y:S01]  /*9b00*/  LDS R59, [R140.X4+0x5f00] ;  /* 0x005f00008c3b7984 */ /* 0x0087220000004800 */
[----:B------:R-:W-:Y:S01]  /*9b10*/  BSSY B0, `(.L_x_2473) ;  /* 0x0000003000007945 */ /* 0x000fe20003800000 */
[----:B------:R-:W-:Y:S05]  /*9b20*/  @!P5 BRA `(.L_x_2474) ;  /* 0x000000100000d947 */ /* 0x000fea0003800000 */
[----:B----4-:R4:W-:Y:S02]  /*9b30*/  RED.E.ADD.F32.FTZ.RN.STRONG.GPU [R56.64+-0x200], R59 ;  /* 0xfffe003b3800798e */ /* 0x0109e4000c10e79e */
.L_x_2474:
[----:B------:R-:W-:Y:S05]  /*9b40*/  BSYNC B0 ;  /* 0x0000000000007941 */ /* 0x000fea0003800000 */
.L_x_2473:
[----:B---3--:R-:W3:Y:S01]  /*9b50*/  SHFL.DOWN PT, R140, R163, 0x1, 0x1f ;  /* 0x08201f00a38c7f89 */ /* 0x008ee200000e0000 */
[C---:B------:R-:W-:Y:S01]  /*9b60*/  ISETP.GT.AND P0, PT, R98.reuse, 0x1e, PT ;  /* 0x0000001e6200780c */ /* 0x040fe20003f04270 */
[----:B------:R-:W-:Y:S01]  /*9b70*/  FMUL.FTZ R124, R71, R124 ;  /* 0x0000007c477c7220 */ /* 0x000fe20000410000 */
[----:B----4-:R-:W-:Y:S01]  /*9b80*/  MOV R57, R163 ;  /* 0x000000a300397202 */ /* 0x010fe20000000f00 */
[----:B------:R-:W4:Y:S01]  /*9b90*/  SHFL.DOWN PT, R167, R86, 0x1, 0x1f ;  /* 0x08201f0056a77f89 */ /* 0x000f2200000e0000 */
[----:B--2---:R-:W-:Y:S01]  /*9ba0*/  MOV R58, R86 ;  /* 0x00000056003a7202 */ /* 0x004fe20000000f00 */
[----:B------:R-:W-:Y:S01]  /*9bb0*/  FFMA.FTZ R72, R231, R72, R124 ;  /* 0x00000048e7487223 */ /* 0x000fe2000001007c */
[----:B------:R-:W-:Y:S01]  /*9bc0*/  MOV R59, R160 ;  /* 0x000000a0003b7202 */ /* 0x000fe20000000f00 */
[----:B-1----:R-:W1:Y:S01]  /*9bd0*/  SHFL.DOWN PT, R172, R160, 0x1, 0x1f ;  /* 0x08201f00a0ac7f89 */ /* 0x002e6200000e0000 */
[----:B------:R-:W-:Y:S01]  /*9be0*/  MOV R56, R161 ;  /* 0x000000a100387202 */ /* 0x000fe20000000f00 */
[----:B------:R-:W-:Y:S01]  /*9bf0*/  FMUL.FTZ R126, R227, R126 ;  /* 0x0000007ee37e7220 */ /* 0x000fe20000410000 */
[----:B------:R-:W-:Y:S01]  /*9c00*/  ISETP.NE.AND P1, PT, R98, RZ, PT ;  /* 0x000000ff6200720c */ /* 0x000fe20003f25270 */
[----:B------:R-:W2:Y:S01]  /*9c10*/  SHFL.DOWN PT, R165, R161, 0x1, 0x1f ;  /* 0x08201f00a1a57f89 */ /* 0x000ea200000e0000 */
[----:B------:R-:W-:Y:S01]  /*9c20*/  FADD.FTZ R21, R70, R21 ;  /* 0x0000001546157221 */ /* 0x000fe20000010000 */
[----:B------:R-:W-:Y:S01]  /*9c30*/  ISETP.NE.AND P2, PT, R99, RZ, PT ;  /* 0x000000ff6300720c */ /* 0x000fe20003f45270 */
[----:B------:R-:W-:Y:S01]  /*9c40*/  FFMA.FTZ R119, R164, R119, R126 ;  /* 0x00000077a4777223 */ /* 0x000fe2000001007e */
[----:B------:R-:W-:Y:S01]  /*9c50*/  BSSY B0, `(.L_x_2475) ;  /* 0x0000092000007945 */ /* 0x000fe20003800000 */
[----:B------:R-:W-:-:S02]  /*9c60*/  FMUL.FTZ R128, R199, R128 ;  /* 0x00000080c7807220 */ /* 0x000fc40000410000 */
[----:B------:R-:W-:Y:S02]  /*9c70*/  FFMA.FTZ R119, R68, R69, R119 ;  /* 0x0000004544777223 */ /* 0x000fe40000010077 */
[----:B------:R-:W-:Y:S02]  /*9c80*/  FMUL.FTZ R125, R200, R125 ;  /* 0x0000007dc87d7220 */ /* 0x000fe40000410000 */
[----:B------:R-:W-:Y:S02]  /*9c90*/  FMUL.FTZ R130, R203, R130 ;  /* 0x00000082cb827220 */ /* 0x000fe40000410000 */
[----:B---3--:R-:W-:Y:S02]  /*9ca0*/  @!P0 FADD.FTZ R57, R57, R140 ;  /* 0x0000008c39398221 */ /* 0x008fe40000010000 */
[----:B------:R-:W-:Y:S02]  /*9cb0*/  FMUL.FTZ R132, R201, R132 ;  /* 0x00000084c9847220 */ /* 0x000fe40000410000 */
[----:B----4-:R-:W-:Y:S01]  /*9cc0*/  @!P0 FADD.FTZ R58, R58, R167 ;  /* 0x000000a73a3a8221 */ /* 0x010fe20000010000 */
[----:B------:R-:W3:Y:S01]  /*9cd0*/  SHFL.DOWN PT, R86, R57, 0x2, 0x1f ;  /* 0x08401f0039567f89 */ /* 0x000ee200000e0000 */
[----:B------:R-:W-:-:S02]  /*9ce0*/  FMUL.FTZ R133, R202, R133 ;  /* 0x00000085ca857220 */ /* 0x000fc40000410000 */
[----:B-1----:R-:W-:Y:S01]  /*9cf0*/  @!P0 FADD.FTZ R59, R59, R172 ;  /* 0x000000ac3b3b8221 */ /* 0x002fe20000010000 */
[----:B------:R-:W1:Y:S01]  /*9d00*/  SHFL.DOWN PT, R163, R58, 0x2, 0x1f ;  /* 0x08401f003aa37f89 */ /* 0x000e6200000e0000 */
[----:B------:R-:W-:Y:S02]  /*9d10*/  FMUL.FTZ R134, R205, R134 ;  /* 0x00000086cd867220 */ /* 0x000fe40000410000 */
[----:B--2---:R-:W-:Y:S01]  /*9d20*/  @!P0 FADD.FTZ R56, R56, R165 ;  /* 0x000000a538388221 */ /* 0x004fe20000010000 */
[----:B------:R-:W2:Y:S01]  /*9d30*/  SHFL.DOWN PT, R140, R59, 0x2, 0x1f ;  /* 0x08401f003b8c7f89 */ /* 0x000ea200000e0000 */
        /* <DEDUP_REMOVED lines=9> */
[----:B---3--:R-:W-:-:S02]  /*9dd0*/  @!P0 FADD.FTZ R57, R57, R86 ;  /* 0x0000005639398221 */ /* 0x008fc40000010000 */
[----:B------:R-:W-:Y:S02]  /*9de0*/  FMUL.FTZ R142, R211, R142 ;  /* 0x0000008ed38e7220 */ /* 0x000fe40000410000 */
[----:B-1----:R-:W-:Y:S01]  /*9df0*/  @!P0 FADD.FTZ R58, R58, R163 ;  /* 0x000000a33a3a8221 */ /* 0x002fe20000010000 */
[----:B------:R-:W1:Y:S01]  /*9e00*/  SHFL.DOWN PT, R86, R57, 0x4, 0x1f ;  /* 0x08801f0039567f89 */ /* 0x000e6200000e0000 */
[----:B------:R-:W-:Y:S02]  /*9e10*/  FFMA.FTZ R123, R228, R123, R128 ;  /* 0x0000007be47b7223 */ /* 0x000fe40000010080 */
[----:B--2---:R-:W-:Y:S02]  /*9e20*/  @!P0 FADD.FTZ R59, R59, R140 ;  /* 0x0000008c3b3b8221 */ /* 0x004fe40000010000 */
[----:B------:R-:W-:Y:S02]  /*9e30*/  FFMA.FTZ R226, R226, R127, R125 ;  /* 0x0000007fe2e27223 */ /* 0x000fe4000001007d */
[----:B----4-:R-:W-:Y:S01]  /*9e40*/  @!P0 FADD.FTZ R56, R56, R161 ;  /* 0x000000a138388221 */ /* 0x010fe20000010000 */
[----:B------:R-:W2:Y:S01]  /*9e50*/  SHFL.DOWN PT, R124, R59, 0x4, 0x1f ;  /* 0x08801f003b7c7f89 */ /* 0x000ea200000e0000 */
        /* <DEDUP_REMOVED lines=10> */
[----:B-1----:R-:W-:Y:S02]  /*9f00*/  @!P0 FADD.FTZ R57, R57, R86 ;  /* 0x0000005639398221 */ /* 0x002fe40000010000 */
[----:B------:R-:W-:Y:S02]  /*9f10*/  FFMA.FTZ R102, R219, R144, R102 ;  /* 0x00000090db667223 */ /* 0x000fe40000010066 */
[----:B------:R-:W-:Y:S01]  /*9f20*/  FFMA.FTZ R139, R216, R147, R139 ;  /* 0x00000093d88b7223 */ /* 0x000fe2000001008b */
[----:B------:R-:W1:Y:S01]  /*9f30*/  SHFL.DOWN PT, R68, R57, 0x8, 0x1f ;  /* 0x09001f0039447f89 */ /* 0x000e6200000e0000 */
[----:B------:R-:W-:Y:S02]  /*9f40*/  FFMA.FTZ R111, R217, R152, R111 ;  /* 0x00000098d96f7223 */ /* 0x000fe4000001006f */
[----:B--2---:R-:W-:Y:S02]  /*9f50*/  @!P0 FADD.FTZ R59, R59, R124 ;  /* 0x0000007c3b3b8221 */ /* 0x004fe40000010000 */
[----:B------:R-:W-:-:S02]  /*9f60*/  FFMA.FTZ R138, R81, R150, R138 ;  /* 0x00000096518a7223 */ /* 0x000fc4000001008a */
[----:B---3--:R-:W-:Y:S01]  /*9f70*/  @!P0 FADD.FTZ R58, R58, R161 ;  /* 0x000000a13a3a8221 */ /* 0x008fe20000010000 */
[----:B------:R-:W2:Y:S01]  /*9f80*/  SHFL.DOWN PT, R70, R59, 0x8, 0x1f ;  /* 0x09001f003b467f89 */ /* 0x000ea200000e0000 */
[----:B------:R-:W-:Y:S02]  /*9f90*/  FFMA.FTZ R142, R215, R146, R142 ;  /* 0x00000092d78e7223 */ /* 0x000fe4000001008e */
[----:B----4-:R-:W-:Y:S01]  /*9fa0*/  @!P0 FADD.FTZ R56, R56, R71 ;  /* 0x0000004738388221 */ /* 0x010fe20000010000 */
[----:B------:R-:W-:Y:S01]  /*9fb0*/  ISETP.GT.AND P0, PT, R98, 0x17, PT ;  /* 0x000000176200780c */ /* 0x000fe20003f04270 */
[----:B------:R-:W3:Y:S01]  /*9fc0*/  SHFL.DOWN PT, R71, R58, 0x8, 0x1f ;  /* 0x09001f003a477f89 */ /* 0x000ee200000e0000 */
[----:B------:R-:W-:Y:S02]  /*9fd0*/  FFMA.FTZ R72, R168, R195, R72 ;  /* 0x000000c3a8487223 */ /* 0x000fe40000010048 */
[----:B------:R-:W-:Y:S01]  /*9fe0*/  FFMA.FTZ R198, R155, R198, R123 ;  /* 0x000000c69bc67223 */ /* 0x000fe2000001007b */
[----:B------:R-:W4:Y:S01]  /*9ff0*/  SHFL.DOWN PT, R69, R56, 0x8, 0x1f ;  /* 0x09001f0038457f89 */ /* 0x000f2200000e0000 */
[----:B------:R-:W-:-:S02]  /*a000*/  FFMA.FTZ R77, R107, R77, R226 ;  /* 0x0000004d6b4d7223 */ /* 0x000fc400000100e2 */
[----:B------:R-:W-:Y:S02]  /*a010*/  FFMA.FTZ R170, R151, R170, R129 ;  /* 0x000000aa97aa7223 */ /* 0x000fe40000010081 */
[----:B------:R-:W-:Y:S02]  /*a020*/  FFMA.FTZ R101, R158, R101, R106 ;  /* 0x000000659e657223 */ /* 0x000fe4000001006a */
[----:B------:R-:W-:Y:S02]  /*a030*/  FFMA.FTZ R174, R117, R174, R133 ;  /* 0x000000ae75ae7223 */ /* 0x000fe40000010085 */
[----:B-1----:R-:W-:Y:S02]  /*a040*/  @!P0 FADD.FTZ R57, R57, R68 ;  /* 0x0000004439398221 */ /* 0x002fe40000010000 */
[----:B------:R-:W-:Y:S02]  /*a050*/  FFMA.FTZ R87, R120, R87, R134 ;  /* 0x0000005778577223 */ /* 0x000fe40000010086 */
[----:B------:R-:W-:Y:S01]  /*a060*/  FFMA.FTZ R104, R73, R104, R137 ;  /* 0x0000006849687223 */ /* 0x000fe20000010089 */
[----:B------:R-:W1:Y:S01]  /*a070*/  SHFL.DOWN PT, R68, R57, 0x10, 0x1f ;  /* 0x0a001f0039447f89 */ /* 0x000e6200000e0000 */
[----:B--2---:R-:W-:-:S02]  /*a080*/  @!P0 FADD.FTZ R59, R59, R70 ;  /* 0x000000463b3b8221 */ /* 0x004fc40000010000 */
[----:B------:R-:W-:Y:S02]  /*a090*/  FFMA.FTZ R143, R118, R157, R143 ;  /* 0x0000009d768f7223 */ /* 0x000fe4000001008f */
[----:B------:R-:W-:Y:S01]  /*a0a0*/  FFMA.FTZ R136, R113, R162, R136 ;  /* 0x000000a271887223 */ /* 0x000fe20000010088 */
[----:B------:R-:W2:Y:S01]  /*a0b0*/  SHFL.DOWN PT, R70, R59, 0x10, 0x1f ;  /* 0x0a001f003b467f89 */ /* 0x000ea200000e0000 */
[----:B---3--:R-:W-:Y:S02]  /*a0c0*/  @!P0 FADD.FTZ R58, R58, R71 ;  /* 0x000000473a3a8221 */ /* 0x008fe40000010000 */
        /* <DEDUP_REMOVED lines=9> */
[----:B------:R-:W-:Y:S02]  /*a160*/  FADD.FTZ R16, R75, R16 ;  /* 0x000000104b107221 */ /* 0x000fe40000010000 */
[----:B------:R-:W-:Y:S02]  /*a170*/  FADD.FTZ R19, R166, R19 ;  /* 0x00000013a6137221 */ /* 0x000fe40000010000 */
[----:B-1----:R-:W-:-:S02]  /*a180*/  @!P0 FADD.FTZ R57, R57, R68 ;  /* 0x0000004439398221 */ /* 0x002fc40000010000 */
[----:B------:R-:W-:Y:S02]  /*a190*/  FADD.FTZ R17, R72, R17 ;  /* 0x0000001148117221 */ /* 0x000fe40000010000 */
[----:B--2---:R-:W-:Y:S02]  /*a1a0*/  @!P0 FADD.FTZ R59, R59, R70 ;  /* 0x000000463b3b8221 */ /* 0x004fe40000010000 */
[----:B------:R-:W-:Y:S02]  /*a1b0*/  FADD.FTZ R18, R159, R18 ;  /* 0x000000129f127221 */ /* 0x000fe40000010000 */
[----:B------:R-:W-:Y:S02]  /*a1c0*/  FADD.FTZ R14, R119, R14 ;  /* 0x0000000e770e7221 */ /* 0x000fe40000010000 */
[----:B---3--:R-:W-:Y:S02]  /*a1d0*/  @!P0 FADD.FTZ R58, R58, R71 ;  /* 0x000000473a3a8221 */ /* 0x008fe40000010000 */
[----:B------:R-:W-:-:S02]  /*a1e0*/  FADD.FTZ R15, R198, R15 ;  /* 0x0000000fc60f7221 */ /* 0x000fc40000010000 */
[----:B----4-:R-:W-:Y:S02]  /*a1f0*/  @!P0 FADD.FTZ R56, R56, R69 ;  /* 0x0000004538388221 */ /* 0x010fe40000010000 */
[----:B------:R-:W-:Y:S02]  /*a200*/  FADD.FTZ R20, R153, R20 ;  /* 0x0000001499147221 */ /* 0x000fe40000010000 */
[----:B------:R-:W-:Y:S01]  /*a210*/  FADD.FTZ R12, R77, R12 ;  /* 0x0000000c4d0c7221 */ /* 0x000fe20000010000 */
[----:B------:R1:W-:Y:S01]  /*a220*/  @!P1 STS.128 [R97.X16+0x6310], R56 ;  /* 0x0063103861009388 */ /* 0x0003e2000000cc00 */
        /* <DEDUP_REMOVED lines=25> */
[----:B-1----:R-:W-:Y:S01]  /*a3c0*/  ULDC UR28, c[0x0][0x174] ;  /* 0x00005d00001c7ab9 */ /* 0x002fe20000000800 */
[----:B------:R-:W1:Y:S01]  /*a3d0*/  LDS.128 R68, [0x6320] ;  /* 0x00632000ff447984 */ /* 0x000e620000000c00 */
[----:B------:R-:W-:-:S02]  /*a3e0*/  UISETP.NE.AND UP0, UPT, UR19, UR28, UPT ;  /* 0x0000001c1300728c */ /* 0x000fc4000bf05270 */
[----:B------:R-:W-:Y:S01]  /*a3f0*/  USHF.L.U32 UR28, UR7, 0x3, URZ ;  /* 0x00000003071c7899 */ /* 0x000fe2000800063f */
[----:B------:R-:W2:Y:S03]  /*a400*/  LDS.128 R72, [0x6330] ;  /* 0x00633000ff487984 */ /* 0x000ea60000000c00 */
[----:B------:R-:W-:Y:S01]  /*a410*/  PLOP3.LUT P0, PT, PT, PT, UP0, 0x80, 0x0 ;  /* 0x000000000000781c */ /* 0x000fe20003f0f008 */
[----:B------:R-:W3:-:S12]  /*a420*/  LDS.128 R76, [0x6340] ;  /* 0x00634000ff4c7984 */ /* 0x000ed80000000c00 */
[----:B------:R-:W4:Y:S04]  /*a430*/  @P0 LDS.64 R82, [UR28+0xa380] ;  /* 0x00a3801cff520984 */ /* 0x000f280008000a00 */
[----:B------:R-:W5:Y:S01]  /*a440*/  @P0 LDS.64 R84, [UR28+0x9b80] ;  /* 0x009b801cff540984 */ /* 0x000f620008000a00 */
[----:B-1----:R-:W-:Y:S02]  /*a450*/  FADD.FTZ R80, R59, R71 ;  /* 0x000000473b507221 */ /* 0x002fe40000010000 */
[----:B------:R-:W-:Y:S02]  /*a460*/  FADD.FTZ R59, R58, R70 ;  /* 0x000000463a3b7221 */ /* 0x000fe40000010000 */
[----:B------:R-:W-:Y:S02]  /*a470*/  FADD.FTZ R58, R57, R69 ;  /* 0x00000045393a7221 */ /* 0x000fe40000010000 */
[----:B------:R-:W-:-:S02]  /*a480*/  FADD.FTZ R57, R56, R68 ;  /* 0x0000004438397221 */ /* 0x000fc40000010000 */
[----:B--2---:R-:W-:Y:S02]  /*a490*/  FADD.FTZ R56, R58, R73 ;  /* 0x000000493a387221 */ /* 0x004fe40000010000 */
        /* <DEDUP_REMOVED lines=13> */
.L_x_2476:
[----:B-1----:R-:W-:Y:S05]  /*a570*/  BSYNC B0 ;  /* 0x0000000000007941 */ /* 0x002fea0003800000 */
.L_x_2475:
[----:B------:R-:W-:Y:S02]  /*a580*/  UIADD3 UR7, UR7, 0x1, URZ ;  /* 0x0000000107077890 */ /* 0x000fe4000fffe03f */
[----:B------:R-:W-:-:S02]  /*a590*/  ULDC UR28, c[0x0][0x16c] ;  /* 0x00005b00001c7ab9 */ /* 0x000fc40000000800 */
[----:B------:R-:W-:Y:S02]  /*a5a0*/  UISETP.GE.AND UP0, UPT, UR7, UR28, UPT ;  /* 0x0000001c0700728c */ /* 0x000fe4000bf06270 */
[----:B------:R-:W-:-:S04]  /*a5b0*/  UIADD3 UR8, UP1, UR8, 0x1, URZ ;  /* 0x0000000108087890 */ /* 0x000fc8000ff3e03f */
[----:B------:R-:W-:Y:S01]  /*a5c0*/  PLOP3.LUT P0, PT, PT, PT, UP0, 0x80, 0x0 ;  /* 0x000000000000781c */ /* 0x000fe20003f0f008 */
[----:B------:R-:W-:-:S12]  /*a5d0*/  UIADD3.X UR9, URZ, UR9, URZ, UP1, !UPT ;  /* 0x000000093f097290 */ /* 0x000fd80008ffe43f */
[----:B0-----:R-:W-:Y:S01]  /*a5e0*/  @P0 CALL.REL.NOINC `(.L_x_2376) ;  /* 0x0000001000000944 */ /* 0x001fe20003c00000 */
[----:B------:R-:W-:Y:S05]  /*a5f0*/  BRA `(.L_x_2477) ;  /* 0xffff6e4000007947 */ /* 0x000fea000383ffff */
.L_x_2376:
[----:B------:R-:W-:Y:S01]  /*a600*/  BAR.SYNC.DEFER_BLOCKING 0x0 ;  /* 0x0000000000007b1d */ /* 0x000fe20000010000 */
[----:B------:R-:W-:Y:S01]  /*a610*/  F2FP.BF16.PACK_AB R39, R24, R27 ;  /* 0x0000001b1827723e */ /* 0x000fe200000010ff */
[----:B------:R-:W-:Y:S01]  /*a620*/  UIADD3 UR7, UR19, -0x1, URZ ;  /* 0xffffffff13077890 */ /* 0x000fe2000fffe03f */
[----:B------:R-:W-:Y:S01]  /*a630*/  SHF.L.U32 R24, R99, 0x1, RZ ;  /* 0x0000000163187819 */ /* 0x000fe200000006ff */
[----:B------:R-:W-:Y:S01]  /*a640*/  UIADD3 UR26, UP1, UR26, -0x2000, URZ ;  /* 0xffffe0001a1a7890 */ /* 0x000fe2000ff3e03f */
[----:B------:R-:W-:Y:S01]  /*a650*/  F2FP.BF16.PACK_AB R38, R26, R29 ;  /* 0x0000001d1a26723e */ /* 0x000fe200000010ff */
[----:B------:R-:W-:Y:S01]  /*a660*/  USHF.L.U32 UR8, UR7, 0xb, URZ ;  /* 0x0000000b07087899 */ /* 0x000fe2000800063f */
[----:B------:R-:W-:Y:S01]  /*a670*/  LOP3.LUT R41, R24, 0xffffffc0, RZ, 0xc0, !PT ;  /* 0xffffffc018297812 */ /* 0x000fe200078ec0ff */
[----:B------:R-:W-:Y:S01]  /*a680*/  ULDC.64 UR32, c[0x0][0x2d8] ;  /* 0x0000b60000207ab9 */ /* 0x000fe20000000a00 */
[----:B------:R-:W-:Y:S01]  /*a690*/  F2FP.BF16.PACK_AB R37, R28, R31 ;  /* 0x0000001f1c25723e */ /* 0x000fe200000010ff */
[----:B------:R-:W-:Y:S01]  /*a6a0*/  UIMAD UR28, UR34, UR32, URZ ;  /* 0x00000020221c72a4 */ /* 0x000fe2000f8e023f */
[----:B------:R-:W-:Y:S01]  /*a6b0*/  F2FP.BF16.PACK_AB R36, R30, R33 ;  /* 0x000000211e24723e */ /* 0x000fe200000010ff */
[----:B------:R-:W-:Y:S01]  /*a6c0*/  USHF.R.S32.HI UR9, URZ, 0x1f, UR8 ;  /* 0x0000001f3f097899 */ /* 0x000fe20008011408 */
[----:B------:R-:W-:Y:S01]  /*a6d0*/  F2FP.BF16.PACK_AB R29, R20, R23 ;  /* 0x00000017141d723e */ /* 0x000fe200000010ff */
[----:B------:R-:W-:Y:S01]  /*a6e0*/  UIMAD UR37, UR35, UR33, UR28 ;  /* 0x00000021232572a4 */ /* 0x000fe2000f8e021c */
[----:B------:R-:W-:Y:S01]  /*a6f0*/  F2FP.BF16.PACK_AB R31, R16, R19 ;  /* 0x00000013101f723e */ /* 0x000fe200000010ff */
[----:B------:R-:W-:Y:S01]  /*a700*/  UIMAD.WIDE.U32 UR32, UR35, UR32, UR8 ;  /* 0x00000020232072a5 */ /* 0x000fe2000f8e0008 */
[----:B------:R-:W-:Y:S01]  /*a710*/  F2FP.BF16.PACK_AB R30, R18, R21 ;  /* 0x00000015121e723e */ /* 0x000fe200000010ff */
[----:B------:R-:W-:Y:S01]  /*a720*/  ULDC.64 UR28, c[0x0][0x2e0] ;  /* 0x0000b800001c7ab9 */ /* 0x000fe20000000a00 */
[----:B------:R-:W-:Y:S01]  /*a730*/  LEA R20, R98, R41, 0x1 ;  /* 0x0000002962147211 */ /* 0x000fe200078e08ff */
[----:B------:R-:W-:Y:S01]  /*a740*/  UIADD3 UR33, UR33, UR37, URZ ;  /* 0x0000002521217290 */ /* 0x000fe2000fffe03f */
[----:B------:R-:W-:Y:S01]  /*a750*/  F2FP.BF16.PACK_AB R28, R22, R25 ;  /* 0x00000019161c723e */ /* 0x000fe200000010ff */
[----:B------:R-:W-:Y:S01]  /*a760*/  UIMAD UR37, UR16, UR28, URZ ;  /* 0x0000001c102572a4 */ /* 0x000fe2000f8e023f */
[C---:B------:R-:W-:Y:S01]  /*a770*/  IADD3 R22, R41.reuse, R98, RZ ;  /* 0x0000006229167210 */ /* 0x040fe20007ffe0ff */
[----:B------:R0:W-:Y:S01]  /*a780*/  STS.128 [R20.X16], R36 ;  /* 0x0000002414007388 */ /* 0x0001e2000000cc00 */
[----:B------:R-:W-:Y:S01]  /*a790*/  ULDC.64 UR38, c[0x0][0x330] ;  /* 0x0000cc0000267ab9 */ /* 0x000fe20000000a00 */
[----:B------:R-:W-:Y:S01]  /*a7a0*/  LOP3.LUT R23, R41, 0x1f, R99, 0xf8, !PT ;  /* 0x0000001f29177812 */ /* 0x000fe200078ef863 */
[----:B------:R-:W-:Y:S01]  /*a7b0*/  UIMAD UR37, UR17, UR29, UR37 ;  /* 0x0000001d112572a4 */ /* 0x000fe2000f8e0225 */
[----:B------:R1:W-:Y:S01]  /*a7c0*/  STS.128 [R20.X16+0x10], R28 ;  /* 0x0000101c14007388 */ /* 0x0003e2000000cc00 */
[----:B------:R-:W-:-:S06]  /*a7d0*/  NOP ;  /* 0x0000000000007918 */ /* 0x000fcc0000000000 */
[----:B------:R-:W2:Y:S01]  /*a7e0*/  LDS.128 R24, [R22.X16] ;  /* 0x0000000016187984 */ /* 0x000ea2000000cc00 */
[----:B------:R-:W-:Y:S01]  /*a7f0*/  UIMAD.WIDE.U32 UR28, UR17, UR28, UR32 ;  /* 0x0000001c111c72a5 */ /* 0x000fe2000f8e0020 */
[----:B------:R-:W-:Y:S01]  /*a800*/  FADD.FTZ R16, R103, R0 ;  /* 0x0000000067107221 */ /* 0x000fe20000010000 */
[----:B------:R-:W-:Y:S01]  /*a810*/  UIADD3 UR24, UP2, UR24, -0x1000, URZ ;  /* 0xfffff00018187890 */ /* 0x000fe2000ff5e03f */
[----:B------:R-:W3:Y:S01]  /*a820*/  LDS.128 R32, [R22.X16+0x200] ;  /* 0x0002000016207984 */ /* 0x000ee2000000cc00 */
[----:B------:R-:W-:Y:S01]  /*a830*/  UIADD3 UR32, UR29, UR37, URZ ;  /* 0x000000251d207290 */ /* 0x000fe2000fffe03f */
[----:B0-----:R-:W-:Y:S01]  /*a840*/  F2FP.BF16.PACK_AB R39, R17, R14 ;  /* 0x0000000e1127723e */ /* 0x001fe200000010ff */
[----:B------:R-:W-:Y:S01]  /*a850*/  ULEA UR29, UP0, UR28, UR38, 0x1 ;  /* 0x000000261c1d7291 */ /* 0x000fe2000f80083f */
[----:B------:R-:W-:Y:S01]  /*a860*/  F2FP.BF16.PACK_AB R38, R15, R12 ;  /* 0x0000000c0f26723e */ /* 0x000fe200000010ff */
[----:B------:R-:W-:Y:S01]  /*a870*/  FADD.FTZ R21, R16, R3 ;  /* 0x0000000310157221 */ /* 0x000fe20000010000 */
[----:B-1----:R-:W-:Y:S01]  /*a880*/  F2FP.BF16.PACK_AB R28, R3, R0 ;  /* 0x00000000031c723e */ /* 0x002fe200000010ff */
[----:B------:R-:W-:Y:S01]  /*a890*/  ULEA.HI.X UR28, UR28, UR39, UR32, 0x1, UP0 ;  /* 0x000000271c1c7291 */ /* 0x000fe200080f0c20 */
[----:B------:R-:W-:Y:S01]  /*a8a0*/  F2FP.BF16.PACK_AB R29, R5, R2 ;  /* 0x00000002051d723e */ /* 0x000fe200000010ff */
[----:B------:R-:W-:Y:S01]  /*a8b0*/  FADD.FTZ R0, R21, R2 ;  /* 0x0000000215007221 */ /* 0x000fe20000010000 */
[----:B------:R-:W-:Y:S01]  /*a8c0*/  MOV R18, UR29 ;  /* 0x0000001d00127c02 */ /* 0x000fe20008000f00 */
[----:B------:R-:W-:Y:S01]  /*a8d0*/  ULDC.64 UR32, c[0x0][0x2f8] ;  /* 0x0000be0000207ab9 */ /* 0x000fe20000000a00 */
[----:B------:R-:W-:Y:S01]  /*a8e0*/  F2FP.BF16.PACK_AB R31, R9, R6 ;  /* 0x00000006091f723e */ /* 0x000fe200000010ff */
[----:B------:R-:W-:Y:S01]  /*a8f0*/  UIMAD.WIDE.U32 UR8, UR35, UR32, UR8 ;  /* 0x00000020230872a5 */ /* 0x000fe2000f8e0008 */
[----:B------:R-:W-:Y:S01]  /*a900*/  MOV R19, UR28 ;  /* 0x0000001c00137c02 */ /* 0x000fe20008000f00 */
[----:B------:R-:W-:Y:S01]  /*a910*/  UIMAD UR28, UR34, UR32, URZ ;  /* 0x00000020221c72a4 */ /* 0x000fe2000f8e023f */
[----:B------:R-:W-:Y:S01]  /*a920*/  F2FP.BF16.PACK_AB R30, R7, R4 ;  /* 0x00000004071e723e */ /* 0x000fe200000010ff */
[----:B------:R-:W-:Y:S01]  /*a930*/  FADD.FTZ R5, R0, R5 ;  /* 0x0000000500057221 */ /* 0x000fe20000010000 */
[----:B------:R-:W-:Y:S01]  /*a940*/  F2FP.BF16.PACK_AB R37, R13, R10 ;  /* 0x0000000a0d25723e */ /* 0x000fe200000010ff */
[----:B------:R-:W-:Y:S01]  /*a950*/  IMAD.WIDE R18, R23, 0x10, R18 ;  /* 0x0000001017127825 */ /* 0x000fe200078e0212 */
[----:B------:R-:W-:Y:S01]  /*a960*/  F2FP.BF16.PACK_AB R36, R11, R8 ;  /* 0x000000080b24723e */ /* 0x000fe200000010ff */
[----:B------:R-:W-:-:S02]  /*a970*/  UIMAD UR28, UR35, UR33, UR28 ;  /* 0x00000021231c72a4 */ /* 0x000fc4000f8e021c */
[----:B------:R-:W-:Y:S01]  /*a980*/  FADD.FTZ R4, R5, R4 ;  /* 0x0000000405047221 */ /* 0x000fe20000010000 */
[----:B------:R-:W-:Y:S02]  /*a990*/  ULDC.64 UR32, c[0x0][0x300] ;  /* 0x0000c00000207ab9 */ /* 0x000fe40000000a00 */
[----:B------:R-:W-:Y:S01]  /*a9a0*/  UIADD3 UR9, UR9, UR28, URZ ;  /* 0x0000001c09097290 */ /* 0x000fe2000fffe03f */
[----:B------:R-:W-:Y:S01]  /*a9b0*/  FADD.FTZ R7, R4, R7 ;  /* 0x0000000704077221 */ /* 0x000fe20000010000 */
[----:B------:R-:W-:Y:S02]  /*a9c0*/  UIMAD UR28, UR16, UR32, URZ ;  /* 0x00000020101c72a4 */ /* 0x000fe4000f8e023f */
[----:B------:R-:W-:Y:S01]  /*a9d0*/  UIMAD.WIDE.U32 UR8, UR17, UR32, UR8 ;  /* 0x00000020110872a5 */ /* 0x000fe2000f8e0008 */
[----:B------:R-:W-:Y:S01]  /*a9e0*/  FADD.FTZ R6, R7, R6 ;  /* 0x0000000607067221 */ /* 0x000fe20000010000 */
[----:B------:R-:W-:Y:S02]  /*a9f0*/  UIMAD UR28, UR17, UR33, UR28 ;  /* 0x00000021111c72a4 */ /* 0x000fe4000f8e021c */
[----:B------:R-:W-:Y:S01]  /*aa00*/  UIADD3 UR22, UP3, UR22, -0x1000, URZ ;  /* 0xfffff00016167890 */ /* 0x000fe2000ff7e03f */
[----:B------:R-:W-:Y:S01]  /*aa10*/  FADD.FTZ R9, R6, R9 ;  /* 0x0000000906097221 */ /* 0x000fe20000010000 */
[----:B--2---:R-:W-:Y:S01]  /*aa20*/  STG.E.128 [R18.64], R24 ;  /* 0x0000001812007986 */ /* 0x004fe2000c101d1e */
[----:B------:R-:W-:-:S02]  /*aa30*/  ULDC.64 UR32, c[0x0][0x340] ;  /* 0x0000d00000207ab9 */ /* 0x000fc40000000a00 */
[----:B------:R-:W-:Y:S01]  /*aa40*/  UIADD3 UR28, UR9, UR28, URZ ;  /* 0x0000001c091c7290 */ /* 0x000fe2000fffe03f */
[----:B---3--:R-:W-:Y:S01]  /*aa50*/  STG.E.128 [R18.64+0x200], R32 ;  /* 0x0002002012007986 */ /* 0x008fe2000c101d1e */
[----:B------:R-:W-:Y:S01]  /*aa60*/  ULEA UR9, UP0, UR8, UR32, 0x1 ;  /* 0x0000002008097291 */ /* 0x000fe2000f80083f */
[----:B------:R-:W-:Y:S01]  /*aa70*/  FADD.FTZ R8, R9, R8 ;  /* 0x0000000809087221 */ /* 0x000fe20000010000 */
[----:B------:R-:W-:Y:S01]  /*aa80*/  UIADD3 UR20, UP4, UR20, -0x1000, URZ ;  /* 0xfffff00014147890 */ /* 0x000fe2000ff9e03f */
[----:B------:R-:W-:Y:S01]  /*aa90*/  BAR.SYNC.DEFER_BLOCKING 0x0 ;  /* 0x0000000000007b1d */ /* 0x000fe20000010000 */
[----:B------:R-:W-:Y:S01]  /*aaa0*/  ULEA.HI.X UR8, UR8, UR33, UR28, 0x1, UP0 ;  /* 0x0000002108087291 */ /* 0x000fe200080f0c1c */
[----:B------:R-:W-:Y:S01]  /*aab0*/  FADD.FTZ R11, R8, R11 ;  /* 0x0000000b080b7221 */ /* 0x000fe20000010000 */
[----:B------:R-:W-:Y:S01]  /*aac0*/  MOV R2, UR9 ;  /* 0x0000000900027c02 */ /* 0x000fe20008000f00 */
[----:B------:R-:W-:Y:S02]  /*aad0*/  UISETP.GT.AND UP0, UPT, UR19, 0x1, UPT ;  /* 0x000000011300788c */ /* 0x000fe4000bf04270 */
[----:B------:R-:W-:Y:S01]  /*aae0*/  FADD.FTZ R10, R11, R10 ;  /* 0x0000000a0b0a7221 */ /* 0x000fe20000010000 */
[----:B------:R-:W-:Y:S01]  /*aaf0*/  MOV R3, UR8 ;  /* 0x0000000800037c02 */ /* 0x000fe20008000f00 */
[----:B------:R-:W-:-:S02]  /*ab00*/  UIADD3 UR6, UR6, 0x1, URZ ;  /* 0x0000000106067890 */ /* 0x000fc4000fffe03f */
[----:B------:R-:W-:Y:S01]  /*ab10*/  FADD.FTZ R13, R10, R13 ;  /* 0x0000000d0a0d7221 */ /* 0x000fe20000010000 */
[----:B------:R-:W-:Y:S01]  /*ab20*/  PLOP3.LUT P0, PT, PT, PT, UP0, 0x80, 0x0 ;  /* 0x000000000000781c */ /* 0x000fe20003f0f008 */
[----:B------:R-:W-:Y:S01]  /*ab30*/  IMAD.WIDE R2, R23, 0x10, R2 ;  /* 0x0000001017027825 */ /* 0x000fe200078e0202 */
[----:B------:R-:W-:Y:S02]  /*ab40*/  UIADD3.X UR27, UR27, -0x1, URZ, UP1, !UPT ;  /* 0xffffffff1b1b7890 */ /* 0x000fe40008ffe43f */
[----:B------:R-:W-:Y:S01]  /*ab50*/  UIADD3.X UR25, UR25, -0x1, URZ, UP2, !UPT ;  /* 0xffffffff19197890 */ /* 0x000fe200097fe43f */
[----:B------:R-:W-:Y:S01]  /*ab60*/  FADD.FTZ R12, R13, R12 ;  /* 0x0000000c0d0c7221 */ /* 0x000fe20000010000 */
[----:B------:R-:W-:Y:S02]  /*ab70*/  UIADD3.X UR23, UR23, -0x1, URZ, UP3, !UPT ;  /* 0xffffffff17177890 */ /* 0x000fe40009ffe43f */
[----:B------:R-:W-:Y:S01]  /*ab80*/  UIADD3.X UR21, UR21, -0x1, URZ, UP4, !UPT ;  /* 0xffffffff15157890 */ /* 0x000fe2000a7fe43f */
[----:B------:R-:W-:Y:S01]  /*ab90*/  FADD.FTZ R15, R12, R15 ;  /* 0x0000000f0c0f7221 */ /* 0x000fe20000010000 */
[----:B------:R-:W-:Y:S01]  /*aba0*/  UMOV UR19, UR7 ;  /* 0x0000000700137c82 */ /* 0x000fe20008000000 */
[----:B------:R-:W-:Y:S02]  /*abb0*/  STS.128 [R20.X16], R28 ;  /* 0x0000001c14007388 */ /* 0x000fe4000000cc00 */
[----:B------:R-:W-:-:S02]  /*abc0*/  FADD.FTZ R14, R15, R14 ;  /* 0x0000000e0f0e7221 */ /* 0x000fc40000010000 */
[----:B------:R-:W-:Y:S01]  /*abd0*/  STS.128 [R20.X16+0x10], R36 ;  /* 0x0000102414007388 */ /* 0x000fe2000000cc00 */
[----:B------:R-:W-:-:S06]  /*abe0*/  NOP ;  /* 0x0000000000007918 */ /* 0x000fcc0000000000 */
[----:B------:R-:W0:Y:S01]  /*abf0*/  LDS.128 R24, [R22.X16] ;  /* 0x0000000016187984 */ /* 0x000e22000000cc00 */
[----:B------:R-:W-:-:S03]  /*ac00*/  FADD.FTZ R103, R14, R17 ;  /* 0x000000110e677221 */ /* 0x000fc60000010000 */
[----:B------:R-:W1:Y:S04]  /*ac10*/  LDS.128 R40, [R22.X16+0x200] ;  /* 0x0002000016287984 */ /* 0x000e68000000cc00 */
[----:B0-----:R0:W-:Y:S04]  /*ac20*/  STG.E.128 [R2.64], R24 ;  /* 0x0000001802007986 */ /* 0x0011e8000c101d1e */
[----:B-1----:R0:W-:Y:S02]  /*ac30*/  STG.E.128 [R2.64+0x200], R40 ;  /* 0x0002002802007986 */ /* 0x0021e4000c101d1e */
[----:B0-----:R-:W-:Y:S01]  /*ac40*/  @!P0 CALL.REL.NOINC `(.L_x_2374) ;  /* 0x0000001000008944 */ /* 0x001fe20003c00000 */
[----:B------:R-:W-:Y:S05]  /*ac50*/  BRA `(.L_x_2478) ;  /* 0xffff5df000007947 */ /* 0x000fea000383ffff */
.L_x_2374:
[----:B------:R-:W-:Y:S02]  /*ac60*/  ISETP.NE.U32.AND P0, PT, RZ, c[0x0][0x328], PT ;  /* 0x0000ca00ff007a0c */ /* 0x000fe40003f05070 */
[----:B------:R-:W-:-:S02]  /*ac70*/  ISETP.NE.U32.AND P2, PT, RZ, c[0x0][0x348], PT ;  /* 0x0000d200ff007a0c */ /* 0x000fc40003f45070 */
[----:B------:R-:W-:Y:S02]  /*ac80*/  ISETP.NE.AND.EX P1, PT, RZ, c[0x0][0x32c], PT, P0 ;  /* 0x0000cb00ff007a0c */ /* 0x000fe40003f25300 */
[----:B------:R-:W-:-:S11]  /*ac90*/  ISETP.NE.AND.EX P0, PT, RZ, c[0x0][0x34c], PT, P2 ;  /* 0x0000d300ff007a0c */ /* 0x000fd60003f05320 */
[----:B------:R-:W-:Y:S05]  /*aca0*/  @!P1 BRA `(.L_x_2479) ;  /* 0x000001e000009947 */ /* 0x000fea0003800000 */
[----:B------:R-:W3:Y:S01]  /*acb0*/  SHFL.DOWN P1, R0, R105, 0x1, 0x1f ;  /* 0x08201f0069007f89 */ /* 0x000ee20000020000 */
[----:B------:R-:W-:Y:S03]  /*acc0*/  BSSY B0, `(.L_x_2479) ;  /* 0x000001c000007945 */ /* 0x000fe60003800000 */
        /* <DEDUP_REMOVED lines=22> */
[----:B------:R-:W-:Y:S01]  /*ae30*/  @!P1 FADD.FTZ R0, R3, R2 ;  /* 0x0000000203009221 */ /* 0x000fe20000010000 */
[----:B------:R-:W-:Y:S02]  /*ae40*/  MOV R2, UR12 ;  /* 0x0000000c00027c02 */ /* 0x000fe40008000f00 */
[----:B------:R-:W-:Y:S01]  /*ae50*/  MOV R3, UR13 ;  /* 0x0000000d00037c02 */ /* 0x000fe20008000f00 */
[----:B---3--:R-:W-:-:S05]  /*ae60*/  @!P1 FADD.FTZ R4, R0, R5 ;  /* 0x0000000500049221 */ /* 0x008fca0000010000 */
[----:B------:R0:W-:Y:S02]  /*ae70*/  RED.E.ADD.F32.FTZ.RN.STRONG.GPU [R2.64], R4 ;  /* 0x000000040200798e */ /* 0x0001e4000c10e79e */
.L_x_2480:
[----:B0-----:R-:W-:Y:S05]  /*ae80*/  BSYNC B0 ;  /* 0x0000000000007941 */ /* 0x001fea0003800000 */
.L_x_2479:
        /* <DEDUP_REMOVED lines=30> */
[----:B------:R0:W-:Y:S01]  /*b070*/  RED.E.ADD.F32.FTZ.RN.STRONG.GPU [R2.64], R4 ;  /* 0x000000040200798e */ /* 0x0001e2000c10e79e */
[----:B------:R-:W-:Y:S01]  /*b080*/  HFMA2.MMA R11, -RZ, RZ, 0, 0 ;  /* 0x00000000ff0b7435 */ /* 0x000fe200000001ff */
[----:B------:R-:W-:Y:S05]  /*b090*/  BRA `(.L_x_2483) ;  /* 0x0000001000007947 */ /* 0x000fea0003800000 */
.L_x_2482:
[----:B------:R-:W3:Y:S02]  /*b0a0*/  S2R R11, SR_TID.X ;  /* 0x00000000000b7919 */ /* 0x000ee40000002100 */
.L_x_2483:
[----:B0-----:R-:W-:Y:S05]  /*b0b0*/  BSYNC B0 ;  /* 0x0000000000007941 */ /* 0x001fea0003800000 */
.L_x_2481:
[----:B---3--:R-:W-:-:S13]  /*b0c0*/  ISETP.GE.AND P0, PT, R11, c[0x0][0x16c], PT ;  /* 0x00005b000b007a0c */ /* 0x008fda0003f06270 */
[----:B------:R-:W-:Y:S05]  /*b0d0*/  @P0 EXIT ;  /* 0x000000000000094d */ /* 0x000fea0003800000 */
[----:B------:R-:W-:Y:S02]  /*b0e0*/  ULDC.64 UR6, c[0x0][0x2a8] ;  /* 0x0000aa0000067ab9 */ /* 0x000fe40000000a00 */
[----:B------:R-:W-:Y:S02]  /*b0f0*/  ULDC.64 UR8, c[0x0][0x288] ;  /* 0x0000a20000087ab9 */ /* 0x000fe40000000a00 */
[----:B-1----:R-:W-:Y:S02]  /*b100*/  UIMAD UR4, UR16, UR6, URZ ;  /* 0x00000006100472a4 */ /* 0x002fe4000f8e023f */
[----:B------:R-:W-:Y:S02]  /*b110*/  UIMAD UR16, UR16, UR8, URZ ;  /* 0x00000008101072a4 */ /* 0x000fe4000f8e023f */
[----:B------:R-:W-:Y:S02]  /*b120*/  UIMAD.WIDE.U32 UR10, UR17, UR6, URZ ;  /* 0x00000006110a72a5 */ /* 0x000fe4000f8e003f */
[----:B------:R-:W-:-:S02]  /*b130*/  UIMAD UR7, UR17, UR7, UR4 ;  /* 0x00000007110772a4 */ /* 0x000fc4000f8e0204 */
[----:B--2---:R-:W-:Y:S02]  /*b140*/  UIMAD.WIDE.U32 UR4, UR17, UR8, URZ ;  /* 0x00000008110472a5 */ /* 0x004fe4000f8e003f */
[----:B------:R-:W-:Y:S02]  /*b150*/  UIMAD UR6, UR17, UR9, UR16 ;  /* 0x00000009110672a4 */ /* 0x000fe4000f8e0210 */
[----:B------:R-:W-:Y:S02]  /*b160*/  UIADD3 UR7, UR11, UR7, URZ ;  /* 0x000000070b077290 */ /* 0x000fe4000fffe03f */
[----:B------:R-:W-:Y:S02]  /*b170*/  UIADD3 UR6, UR5, UR6, URZ ;  /* 0x0000000605067290 */ /* 0x000fe4000fffe03f */
.L_x_2484:
        /* <DEDUP_REMOVED lines=32> */
.L_x_2381:
[----:B------:R-:W-:Y:S01]  /*b380*/  HFMA2.MMA R76, -RZ, RZ, 0, 5.9604644775390625e-08 ;  /* 0x00000001ff4c7435 */ /* 0x000fe200000001ff */
[----:B------:R-:W-:-:S02]  /*b390*/  MOV R73, R70 ;  /* 0x0000004600497202 */ /* 0x000fc40000000f00 */
[----:B------:R-:W-:Y:S02]  /*b3a0*/  MOV R78, RZ ;  /* 0x000000ff004e7202 */ /* 0x000fe40000000f00 */
[----:B------:R-:W-:Y:S02]  /*b3b0*/  MOV R81, 0xffffffff ;  /* 0xffffffff00517802 */ /* 0x000fe40000000f00 */
[----:B------:R-:W-:Y:S02]  /*b3c0*/  MOV R68, 0xb3e0 ;  /* 0x0000b3e000447802 */ /* 0x000fe40000000f00 */
[----:B-----5:R-:W-:Y:S05]  /*b3d0*/  CALL.REL.NOINC `($__internal_62_$__cuda_sm70_shflsync_up) ;  /* 0x00001eb000007944 */ /* 0x020fea0003c00000 */
[----:B-1----:R-:W-:Y:S01]  /*b3e0*/  MOV R71, R73 ;  /* 0x0000004900477202 */ /* 0x002fe20000000f00 */
[----:B0-----:R-:W-:Y:S05]  /*b3f0*/  BRA `(.L_x_2485) ;  /* 0xffff864000007947 */ /* 0x001fea000383ffff */
.L_x_2382:
[----:B------:R-:W-:Y:S01]  /*b400*/  HFMA2.MMA R76, -RZ, RZ, 0, 5.9604644775390625e-08 ;  /* 0x00000001ff4c7435 */ /* 0x000fe200000001ff */
[----:B------:R-:W-:Y:S02]  /*b410*/  MOV R73, R80 ;  /* 0x0000005000497202 */ /* 0x000fe40000000f00 */
[----:B------:R-:W-:Y:S02]  /*b420*/  MOV R78, RZ ;  /* 0x000000ff004e7202 */ /* 0x000fe40000000f00 */
[----:B------:R-:W-:-:S02]  /*b430*/  MOV R81, 0xffffffff ;  /* 0xffffffff00517802 */ /* 0x000fc40000000f00 */
[----:B------:R-:W-:Y:S02]  /*b440*/  MOV R68, 0xb460 ;  /* 0x0000b46000447802 */ /* 0x000fe40000000f00 */
[----:B01---5:R-:W-:Y:S05]  /*b450*/  CALL.REL.NOINC `($__internal_62_$__cuda_sm70_shflsync_up) ;  /* 0x00001e3000007944 */ /* 0x023fea0003c00000 */
[----:B0-----:R-:W-:Y:S01]  /*b460*/  HFMA2.MMA R76, -RZ, RZ, 0, 5.9604644775390625e-08 ;  /* 0x00000001ff4c7435 */ /* 0x001fe200000001ff */
[----:B-1----:R-:W-:Y:S02]  /*b470*/  MOV R75, R73 ;  /* 0x00000049004b7202 */ /* 0x002fe40000000f00 */
[----:B------:R-:W-:Y:S02]  /*b480*/  MOV R73, R82 ;  /* 0x0000005200497202 */ /* 0x000fe40000000f00 */
[----:B------:R-:W-:Y:S02]  /*b490*/  MOV R78, RZ ;  /* 0x000000ff004e7202 */ /* 0x000fe40000000f00 */
[----:B------:R-:W-:Y:S02]  /*b4a0*/  MOV R81, 0xffffffff ;  /* 0xffffffff00517802 */ /* 0x000fe40000000f00 */
[----:B------:R-:W-:Y:S02]  /*b4b0*/  MOV R68, 0xb4d0 ;  /* 0x0000b4d000447802 */ /* 0x000fe40000000f00 */
[----:B------:R-:W-:Y:S05]  /*b4c0*/  CALL.REL.NOINC `($__internal_62_$__cuda_sm70_shflsync_up) ;  /* 0x00001dc000007944 */ /* 0x000fea0003c00000 */
[----:B0-----:R-:W-:Y:S01]  /*b4d0*/  HFMA2.MMA R76, -RZ, RZ, 0, 5.9604644775390625e-08 ;  /* 0x00000001ff4c7435 */ /* 0x001fe200000001ff */
[----:B-1----:R-:W-:-:S02]  /*b4e0*/  MOV R77, R73 ;  /* 0x00000049004d7202 */ /* 0x002fc40000000f00 */
[----:B------:R-:W-:Y:S02]  /*b4f0*/  MOV R73, R83 ;  /* 0x0000005300497202 */ /* 0x000fe40000000f00 */
[----:B------:R-:W-:Y:S02]  /*b500*/  MOV R78, RZ ;  /* 0x000000ff004e7202 */ /* 0x000fe40000000f00 */
[----:B------:R-:W-:Y:S02]  /*b510*/  MOV R81, 0xffffffff ;  /* 0xffffffff00517802 */ /* 0x000fe40000000f00 */
[----:B------:R-:W-:Y:S02]  /*b520*/  MOV R68, 0xb540 ;  /* 0x0000b54000447802 */ /* 0x000fe40000000f00 */
[----:B------:R-:W-:Y:S05]  /*b530*/  CALL.REL.NOINC `($__internal_62_$__cuda_sm70_shflsync_up) ;  /* 0x00001d5000007944 */ /* 0x000fea0003c00000 */
        /* <DEDUP_REMOVED lines=20> */
[----:B------:R-:W-:Y:S05]  /*b680*/  CALL.REL.NOINC `($__internal_62_$__cuda_sm70_shflsync_up) ;  /* 0x00001c0000007944 */ /* 0x000fea0003c00000 */
[----:B0-----:R-:W-:Y:S01]  /*b690*/  HFMA2.MMA R76, -RZ, RZ, 0, 1.1920928955078125e-07 ;  /* 0x00000002ff4c7435 */ /* 0x001fe200000001ff */
[----:B-1----:R-:W-:-:S02]  /*b6a0*/  MOV R70, R73 ;  /* 0x0000004900467202 */ /* 0x002fc40000000f00 */
[----:B------:R-:W-:Y:S02]  /*b6b0*/  MOV R73, R80 ;  /* 0x0000005000497202 */ /* 0x000fe40000000f00 */
[----:B------:R-:W-:Y:S02]  /*b6c0*/  MOV R78, RZ ;  /* 0x000000ff004e7202 */ /* 0x000fe40000000f00 */
[----:B------:R-:W-:Y:S02]  /*b6d0*/  MOV R81, 0xffffffff ;  /* 0xffffffff00517802 */ /* 0x000fe40000000f00 */
[----:B------:R-:W-:Y:S02]  /*b6e0*/  MOV R68, 0xb700 ;  /* 0x0000b70000447802 */ /* 0x000fe40000000f00 */
[----:B------:R-:W-:Y:S05]  /*b6f0*/  CALL.REL.NOINC `($__internal_62_$__cuda_sm70_shflsync_up) ;  /* 0x00001b9000007944 */ /* 0x000fea0003c00000 */
[----:B0-----:R-:W-:Y:S01]  /*b700*/  HFMA2.MMA R76, -RZ, RZ, 0, 1.1920928955078125e-07 ;  /* 0x00000002ff4c7435 */ /* 0x001fe200000001ff */
[----:B-1----:R-:W-:Y:S02]  /*b710*/  MOV R71, R73 ;  /* 0x0000004900477202 */ /* 0x002fe40000000f00 */
[----:B------:R-:W-:Y:S02]  /*b720*/  MOV R73, R82 ;  /* 0x0000005200497202 */ /* 0x000fe40000000f00 */
[----:B------:R-:W-:-:S02]  /*b730*/  MOV R78, RZ ;  /* 0x000000ff004e7202 */ /* 0x000fc40000000f00 */
[----:B------:R-:W-:Y:S02]  /*b740*/  MOV R81, 0xffffffff ;  /* 0xffffffff00517802 */ /* 0x000fe40000000f00 */
[----:B------:R-:W-:Y:S02]  /*b750*/  MOV R68, 0xb770 ;  /* 0x0000b77000447802 */ /* 0x000fe40000000f00 */
[----:B------:R-:W-:Y:S05]  /*b760*/  CALL.REL.NOINC `($__internal_62_$__cuda_sm70_shflsync_up) ;  /* 0x00001b2000007944 */ /* 0x000fea0003c00000 */
[----:B0-----:R-:W-:Y:S01]  /*b770*/  HFMA2.MMA R76, -RZ, RZ, 0, 1.1920928955078125e-07 ;  /* 0x00000002ff4c7435 */ /* 0x001fe200000001ff */
[----:B-1----:R-:W-:Y:S02]  /*b780*/  MOV R72, R73 ;  /* 0x0000004900487202 */ /* 0x002fe40000000f00 */
[----:B------:R-:W-:Y:S02]  /*b790*/  MOV R73, R74 ;  /* 0x0000004a00497202 */ /* 0x000fe40000000f00 */
[----:B------:R-:W-:Y:S02]  /*b7a0*/  MOV R78, RZ ;  /* 0x000000ff004e7202 */ /* 0x000fe40000000f00 */
[----:B------:R-:W-:Y:S02]  /*b7b0*/  MOV R81, 0xffffffff ;  /* 0xffffffff00517802 */ /* 0x000fe40000000f00 */
[----:B------:R-:W-:-:S02]  /*b7c0*/  MOV R68, 0xb7e0 ;  /* 0x0000b7e000447802 */ /* 0x000fc40000000f00 */
[----:B------:R-:W-:Y:S05]  /*b7d0*/  CALL.REL.NOINC `($__internal_62_$__cuda_sm70_shflsync_up) ;  /* 0x00001ab000007944 */ /* 0x000fea0003c00000 */
        /* <DEDUP_REMOVED lines=17> */
[----:B------:R-:W-:Y:S05]  /*b8f0*/  CALL.REL.NOINC `($__internal_62_$__cuda_sm70_shflsync_up) ;  /* 0x0000199000007944 */ /* 0x000fea0003c00000 */
[----:B0-----:R-:W-:Y:S01]  /*b900*/  HFMA2.MMA R76, -RZ, RZ, 0, 2.384185791015625e-07 ;  /* 0x00000004ff4c7435 */ /* 0x001fe200000001ff */
[----:B-1----:R-:W-:Y:S02]  /*b910*/  MOV R70, R73 ;  /* 0x0000004900467202 */ /* 0x002fe40000000f00 */
[----:B------:R-:W-:Y:S02]  /*b920*/  MOV R73, R80 ;  /* 0x0000005000497202 */ /* 0x000fe40000000f00 */
[----:B------:R-:W-:Y:S02]  /*b930*/  MOV R78, RZ ;  /* 0x000000ff004e7202 */ /* 0x000fe40000000f00 */
[----:B------:R-:W-:Y:S02]  /*b940*/  MOV R81, 0xffffffff ;  /* 0xffffffff00517802 */ /* 0x000fe40000000f00 */
[----:B------:R-:W-:-:S02]  /*b950*/  MOV R68, 0xb970 ;  /* 0x0000b97000447802 */ /* 0x000fc40000000f00 */
[----:B------:R-:W-:Y:S05]  /*b960*/  CALL.REL.NOINC `($__internal_62_$__cuda_sm70_shflsync_up) ;  /* 0x0000192000007944 */ /* 0x000fea0003c00000 */
[----:B0-----:R-:W-:Y:S01]  /*b970*/  HFMA2.MMA R76, -RZ, RZ, 0, 2.384185791015625e-07 ;  /* 0x00000004ff4c7435 */ /* 0x001fe200000001ff */
[----:B-1----:R-:W-:-:S02]  /*b980*/  MOV R71, R73 ;  /* 0x0000004900477202 */ /* 0x002fc40000000f00 */
[----:B------:R-:W-:Y:S02]  /*b990*/  MOV R73, R82 ;  /* 0x0000005200497202 */ /* 0x000fe40000000f00 */
[----:B------:R-:W-:Y:S02]  /*b9a0*/  MOV R78, RZ ;  /* 0x000000ff004e7202 */ /* 0x000fe40000000f00 */
[----:B------:R-:W-:Y:S02]  /*b9b0*/  MOV R81, 0xffffffff ;  /* 0xffffffff00517802 */ /* 0x000fe40000000f00 */
[----:B------:R-:W-:Y:S02]  /*b9c0*/  MOV R68, 0xb9e0 ;  /* 0x0000b9e000447802 */ /* 0x000fe40000000f00 */
[----:B------:R-:W-:Y:S05]  /*b9d0*/  CALL.REL.NOINC `($__internal_62_$__cuda_sm70_shflsync_up) ;  /* 0x000018b000007944 */ /* 0x000fea0003c00000 */
[----:B0-----:R-:W-:Y:S01]  /*b9e0*/  HFMA2.MMA R76, -RZ, RZ, 0, 2.384185791015625e-07 ;  /* 0x00000004ff4c7435 */ /* 0x001fe200000001ff */
[----:B-1----:R-:W-:Y:S02]  /*b9f0*/  MOV R72, R73 ;  /* 0x0000004900487202 */ /* 0x002fe40000000f00 */
[----:B------:R-:W-:Y:S02]  /*ba00*/  MOV R73, R74 ;  /* 0x0000004a00497202 */ /* 0x000fe40000000f00 */
[----:B------:R-:W-:-:S02]  /*ba10*/  MOV R78, RZ ;  /* 0x000000ff004e7202 */ /* 0x000fc40000000f00 */
[----:B------:R-:W-:Y:S02]  /*ba20*/  MOV R81, 0xffffffff ;  /* 0xffffffff00517802 */ /* 0x000fe40000000f00 */
[----:B------:R-:W-:Y:S02]  /*ba30*/  MOV R68, 0xba50 ;  /* 0x0000ba5000447802 */ /* 0x000fe40000000f00 */
[----:B------:R-:W-:Y:S05]  /*ba40*/  CALL.REL.NOINC `($__internal_62_$__cuda_sm70_shflsync_up) ;  /* 0x0000184000007944 */ /* 0x000fea0003c00000 */
        /* <DEDUP_REMOVED lines=18> */
[----:B------:R-:W-:Y:S05]  /*bb70*/  CALL.REL.NOINC `($__internal_62_$__cuda_sm70_shflsync_up) ;  /* 0x0000171000007944 */ /* 0x000fea0003c00000 */
[----:B0-----:R-:W-:Y:S01]  /*bb80*/  HFMA2.MMA R76, -RZ, RZ, 0, 4.76837158203125e-07 ;  /* 0x00000008ff4c7435 */ /* 0x001fe200000001ff */
[----:B-1----:R-:W-:Y:S02]  /*bb90*/  MOV R70, R73 ;  /* 0x0000004900467202 */ /* 0x002fe40000000f00 */
[----:B------:R-:W-:-:S02]  /*bba0*/  MOV R73, R80 ;  /* 0x0000005000497202 */ /* 0x000fc40000000f00 */
[----:B------:R-:W-:Y:S02]  /*bbb0*/  MOV R78, RZ ;  /* 0x000000ff004e7202 */ /* 0x000fe40000000f00 */
[----:B------:R-:W-:Y:S02]  /*bbc0*/  MOV R81, 0xffffffff ;  /* 0xffffffff00517802 */ /* 0x000fe40000000f00 */
[----:B------:R-:W-:Y:S02]  /*bbd0*/  MOV R68, 0xbbf0 ;  /* 0x0000bbf000447802 */ /* 0x000fe40000000f00 */
[----:B------:R-:W-:Y:S05]  /*bbe0*/  CALL.REL.NOINC `($__internal_62_$__cuda_sm70_shflsync_up) ;  /* 0x000016a000007944 */ /* 0x000fea0003c00000 */
[----:B0-----:R-:W-:Y:S01]  /*bbf0*/  HFMA2.MMA R76, -RZ, RZ, 0, 4.76837158203125e-07 ;  /* 0x00000008ff4c7435 */ /* 0x001fe200000001ff */
[----:B-1----:R-:W-:Y:S02]  /*bc00*/  MOV R71, R73 ;  /* 0x0000004900477202 */ /* 0x002fe40000000f00 */
[----:B------:R-:W-:Y:S02]  /*bc10*/  MOV R73, R82 ;  /* 0x0000005200497202 */ /* 0x000fe40000000f00 */
[----:B------:R-:W-:Y:S02]  /*bc20*/  MOV R78, RZ ;  /* 0x000000ff004e7202 */ /* 0x000fe40000000f00 */
[----:B------:R-:W-:-:S02]  /*bc30*/  MOV R81, 0xffffffff ;  /* 0xffffffff00517802 */ /* 0x000fc40000000f00 */
[----:B------:R-:W-:Y:S02]  /*bc40*/  MOV R68, 0xbc60 ;  /* 0x0000bc6000447802 */ /* 0x000fe40000000f00 */
[----:B------:R-:W-:Y:S05]  /*bc50*/  CALL.REL.NOINC `($__internal_62_$__cuda_sm70_shflsync_up) ;  /* 0x0000163000007944 */ /* 0x000fea0003c00000 */
[----:B0-----:R-:W-:Y:S01]  /*bc60*/  HFMA2.MMA R76, -RZ, RZ, 0, 4.76837158203125e-07 ;  /* 0x00000008ff4c7435 */ /* 0x001fe200000001ff */
[----:B-1----:R-:W-:Y:S02]  /*bc70*/  MOV R72, R73 ;  /* 0x0000004900487202 */ /* 0x002fe40000000f00 */
[----:B------:R-:W-:Y:S02]  /*bc80*/  MOV R73, R83 ;  /* 0x0000005300497202 */ /* 0x000fe40000000f00 */
[----:B------:R-:W-:Y:S02]  /*bc90*/  MOV R78, RZ ;  /* 0x000000ff004e7202 */ /* 0x000fe40000000f00 */
[----:B------:R-:W-:Y:S02]  /*bca0*/  MOV R81, 0xffffffff ;  /* 0xffffffff00517802 */ /* 0x000fe40000000f00 */
[----:B------:R-:W-:Y:S02]  /*bcb0*/  MOV R68, 0xbcd0 ;  /* 0x0000bcd000447802 */ /* 0x000fe40000000f00 */
[----:B------:R-:W-:Y:S05]  /*bcc0*/  CALL.REL.NOINC `($__internal_62_$__cuda_sm70_shflsync_up) ;  /* 0x000015c000007944 */ /* 0x000fea0003c00000 */
        /* <DEDUP_REMOVED lines=18> */
[----:B------:R-:W-:Y:S05]  /*bdf0*/  CALL.REL.NOINC `($__internal_62_$__cuda_sm70_shflsync_up) ;  /* 0x0000149000007944 */ /* 0x000fea0003c00000 */
[----:B0-----:R-:W-:Y:S01]  /*be00*/  HFMA2.MMA R76, -RZ, RZ, 0, 9.5367431640625e-07 ;  /* 0x00000010ff4c7435 */ /* 0x001fe200000001ff */
[----:B-1----:R-:W-:Y:S02]  /*be10*/  MOV R71, R73 ;  /* 0x0000004900477202 */ /* 0x002fe40000000f00 */
[----:B------:R-:W-:Y:S02]  /*be20*/  MOV R73, R74 ;  /* 0x0000004a00497202 */ /* 0x000fe40000000f00 */
[----:B------:R-:W-:Y:S02]  /*be30*/  MOV R78, RZ ;  /* 0x000000ff004e7202 */ /* 0x000fe40000000f00 */
[----:B------:R-:W-:Y:S02]  /*be40*/  MOV R81, 0xffffffff ;  /* 0xffffffff00517802 */ /* 0x000fe40000000f00 */
[----:B------:R-:W-:Y:S02]  /*be50*/  MOV R68, 0xbe70 ;  /* 0x0000be7000447802 */ /* 0x000fe40000000f00 */
[----:B------:R-:W-:Y:S05]  /*be60*/  CALL.REL.NOINC `($__internal_62_$__cuda_sm70_shflsync_up) ;  /* 0x0000142000007944 */ /* 0x000fea0003c00000 */
[----:B0-----:R-:W-:Y:S01]  /*be70*/  HFMA2.MMA R76, -RZ, RZ, 0, 9.5367431640625e-07 ;  /* 0x00000010ff4c7435 */ /* 0x001fe200000001ff */
[----:B-1----:R-:W-:-:S02]  /*be80*/  MOV R75, R73 ;  /* 0x00000049004b7202 */ /* 0x002fc40000000f00 */
[----:B------:R-:W-:Y:S02]  /*be90*/  MOV R73, R82 ;  /* 0x0000005200497202 */ /* 0x000fe40000000f00 */
[----:B------:R-:W-:Y:S02]  /*bea0*/  MOV R78, RZ ;  /* 0x000000ff004e7202 */ /* 0x000fe40000000f00 */
[----:B------:R-:W-:Y:S02]  /*beb0*/  MOV R81, 0xffffffff ;  /* 0xffffffff00517802 */ /* 0x000fe40000000f00 */
[----:B------:R-:W-:Y:S02]  /*bec0*/  MOV R68, 0xbee0 ;  /* 0x0000bee000447802 */ /* 0x000fe40000000f00 */
[----:B------:R-:W-:Y:S05]  /*bed0*/  CALL.REL.NOINC `($__internal_62_$__cuda_sm70_shflsync_up) ;  /* 0x000013b000007944 */ /* 0x000fea0003c00000 */
[----:B0-----:R-:W-:Y:S01]  /*bee0*/  HFMA2.MMA R76, -RZ, RZ, 0, 9.5367431640625e-07 ;  /* 0x00000010ff4c7435 */ /* 0x001fe200000001ff */
[----:B-1----:R-:W-:Y:S02]  /*bef0*/  MOV R77, R73 ;  /* 0x00000049004d7202 */ /* 0x002fe40000000f00 */
[----:B------:R-:W-:Y:S02]  /*bf00*/  MOV R73, R83 ;  /* 0x0000005300497202 */ /* 0x000fe40000000f00 */
[----:B------:R-:W-:-:S02]  /*bf10*/  MOV R78, RZ ;  /* 0x000000ff004e7202 */ /* 0x000fc40000000f00 */
[----:B------:R-:W-:Y:S02]  /*bf20*/  MOV R81, 0xffffffff ;  /* 0xffffffff00517802 */ /* 0x000fe40000000f00 */
[----:B------:R-:W-:Y:S02]  /*bf30*/  MOV R68, 0xbf50 ;  /* 0x0000bf5000447802 */ /* 0x000fe40000000f00 */
[----:B------:R-:W-:Y:S05]  /*bf40*/  CALL.REL.NOINC `($__internal_62_$__cuda_sm70_shflsync_up) ;  /* 0x0000134000007944 */ /* 0x000fea0003c00000 */
[----:B01----:R-:W-:Y:S05]  /*bf50*/  BRA `(.L_x_2486) ;  /* 0xffff7f2000007947 */ /* 0x003fea000383ffff */
.L_x_2387:
[----:B------:R-:W-:Y:S01]  /*bf60*/  HFMA2.MMA R76, -RZ, RZ, 0, 5.9604644775390625e-08 ;  /* 0x00000001ff4c7435 */ /* 0x000fe200000001ff */
[----:B0-----:R-:W-:Y:S02]  /*bf70*/  MOV R73, R80 ;  /* 0x0000005000497202 */ /* 0x001fe40000000f00 */
[----:B------:R-:W-:Y:S02]  /*bf80*/  MOV R78, RZ ;  /* 0x000000ff004e7202 */ /* 0x000fe40000000f00 */
[----:B------:R-:W-:Y:S02]  /*bf90*/  MOV R81, 0xffffffff ;  /* 0xffffffff00517802 */ /* 0x000fe40000000f00 */
[----:B------:R-:W-:Y:S02]  /*bfa0*/  MOV R68, 0xbfc0 ;  /* 0x0000bfc000447802 */ /* 0x000fe40000000f00 */
[----:B-1---5:R-:W-:Y:S05]  /*bfb0*/  CALL.REL.NOINC `($__internal_62_$__cuda_sm70_shflsync_up) ;  /* 0x000012d000007944 */ /* 0x022fea0003c00000 */
[----:B0-----:R-:W-:Y:S01]  /*bfc0*/  HFMA2.MMA R76, -RZ, RZ, 0, 5.9604644775390625e-08 ;  /* 0x00000001ff4c7435 */ /* 0x001fe200000001ff */
[----:B-1----:R-:W-:-:S02]  /*bfd0*/  MOV R70, R73 ;  /* 0x0000004900467202 */ /* 0x002fc40000000f00 */
[----:B------:R-:W-:Y:S02]  /*bfe0*/  MOV R73, R216 ;  /* 0x000000d800497202 */ /* 0x000fe40000000f00 */
[----:B------:R-:W-:Y:S02]  /*bff0*/  MOV R78, RZ ;  /* 0x000000ff004e7202 */ /* 0x000fe40000000f00 */
[----:B------:R-:W-:Y:S02]  /*c000*/  MOV R81, 0xffffffff ;  /* 0xffffffff00517802 */ /* 0x000fe40000000f00 */
[----:B------:R-:W-:Y:S02]  /*c010*/  MOV R68, 0xc030 ;  /* 0x0000c03000447802 */ /* 0x000fe40000000f00 */
[----:B------:R-:W-:Y:S05]  /*c020*/  CALL.REL.NOINC `($__internal_62_$__cuda_sm70_shflsync_up) ;  /* 0x0000126000007944 */ /* 0x000fea0003c00000 */
[----:B0-----:R-:W-:Y:S01]  /*c030*/  HFMA2.MMA R76, -RZ, RZ, 0, 5.9604644775390625e-08 ;  /* 0x00000001ff4c7435 */ /* 0x001fe200000001ff */
[----:B-1----:R-:W-:Y:S02]  /*c040*/  MOV R72, R73 ;  /* 0x0000004900487202 */ /* 0x002fe40000000f00 */
[----:B------:R-:W-:Y:S02]  /*c050*/  MOV R73, R79 ;  /* 0x0000004f00497202 */ /* 0x000fe40000000f00 */
[----:B------:R-:W-:-:S02]  /*c060*/  MOV R78, RZ ;  /* 0x000000ff004e7202 */ /* 0x000fc40000000f00 */
[----:B------:R-:W-:Y:S02]  /*c070*/  MOV R81, 0xffffffff ;  /* 0xffffffff00517802 */ /* 0x000fe40000000f00 */
[----:B------:R-:W-:Y:S02]  /*c080*/  MOV R68, 0xc0a0 ;  /* 0x0000c0a000447802 */ /* 0x000fe40000000f00 */
[----:B------:R-:W-:Y:S05]  /*c090*/  CALL.REL.NOINC `($__internal_62_$__cuda_sm70_shflsync_up) ;  /* 0x000011f000007944 */ /* 0x000fea0003c00000 */
[----:B0-----:R-:W-:Y:S01]  /*c0a0*/  HFMA2.MMA R76, -RZ, RZ, 0, 5.9604644775390625e-08 ;  /* 0x00000001ff4c7435 */ /* 0x001fe200000001ff */
[----:B-1----:R-:W-:Y:S02]  /*c0b0*/  MOV R74, R73 ;  /* 0x00000049004a7202 */ /* 0x002fe40000000f00 */
[----:B------:R-:W-:Y:S02]  /*c0c0*/  MOV R73, R77 ;  /* 0x0000004d00497202 */ /* 0x000fe40000000f00 */
[----:B------:R-:W-:Y:S02]  /*c0d0*/  MOV R78, RZ ;  /* 0x000000ff004e7202 */ /* 0x000fe40000000f00 */
[----:B------:R-:W-:Y:S02]  /*c0e0*/  MOV R81, 0xffffffff ;  /* 0xffffffff00517802 */ /* 0x000fe40000000f00 */
[----:B------:R-:W-:-:S02]  /*c0f0*/  MOV R68, 0xc110 ;  /* 0x0000c11000447802 */ /* 0x000fc40000000f00 */
[----:B------:R-:W-:Y:S05]  /*c100*/  CALL.REL.NOINC `($__internal_62_$__cuda_sm70_shflsync_up) ;  /* 0x0000118000007944 */ /* 0x000fea0003c00000 */
[----:B-1----:R-:W-:Y:S01]  /*c110*/  MOV R82, R73 ;  /* 0x0000004900527202 */ /* 0x002fe20000000f00 */
[----:B------:R-:W-:Y:S01]  /*c120*/  HFMA2.MMA R73, -RZ, RZ, 0, 0 ;  /* 0x00000000ff497435 */ /* 0x000fe200000001ff */
[----:B0-----:R-:W-:-:S02]  /*c130*/  MOV R81, R72 ;  /* 0x0000004800517202 */ /* 0x001fc40000000f00 */
[----:B------:R-:W-:Y:S02]  /*c140*/  MOV R80, R70 ;  /* 0x0000004600507202 */ /* 0x000fe40000000f00 */
[----:B------:R-:W-:Y:S02]  /*c150*/  MOV R72, R74 ;  /* 0x0000004a00487202 */ /* 0x000fe40000000f00 */
[----:B------:R-:W-:Y:S02]  /*c160*/  MOV R71, R56 ;  /* 0x0000003800477202 */ /* 0x000fe40000000f00 */
[----:B------:R-:W-:Y:S02]  /*c170*/  MOV R74, 0x1f ;  /* 0x0000001f004a7802 */ /* 0x000fe40000000f00 */
[----:B------:R-:W-:Y:S02]  /*c180*/  MOV R70, 0xffffffff ;  /* 0xffffffff00467802 */ /* 0x000fe40000000f00 */
[----:B------:R-:W-:-:S02]  /*c190*/  MOV R68, 0xc1b0 ;  /* 0x0000c1b000447802 */ /* 0x000fc40000000f00 */
[----:B------:R-:W-:Y:S05]  /*c1a0*/  CALL.REL.NOINC `($__internal_61_$__cuda_sm70_shflsync_idx_p) ;  /* 0x000010a000007944 */ /* 0x000fea0003c00000 */
[----:B0-----:R-:W-:Y:S01]  /*c1b0*/  HFMA2.MMA R73, -RZ, RZ, 0, 0 ;  /* 0x00000000ff497435 */ /* 0x001fe200000001ff */
[----:B-1----:R-:W-:-:S02]  /*c1c0*/  MOV R83, R70 ;  /* 0x0000004600537202 */ /* 0x002fc40000000f00 */
[----:B------:R-:W-:Y:S02]  /*c1d0*/  MOV R71, R57 ;  /* 0x0000003900477202 */ /* 0x000fe40000000f00 */
[----:B------:R-:W-:Y:S02]  /*c1e0*/  MOV R74, 0x1f ;  /* 0x0000001f004a7802 */ /* 0x000fe40000000f00 */
[----:B------:R-:W-:Y:S02]  /*c1f0*/  MOV R70, 0xffffffff ;  /* 0xffffffff00467802 */ /* 0x000fe40000000f00 */
[----:B------:R-:W-:Y:S02]  /*c200*/  MOV R68, 0xc220 ;  /* 0x0000c22000447802 */ /* 0x000fe40000000f00 */
[----:B------:R-:W-:Y:S05]  /*c210*/  CALL.REL.NOINC `($__internal_61_$__cuda_sm70_shflsync_idx_p) ;  /* 0x0000103000007944 */ /* 0x000fea0003c00000 */
[----:B0-----:R-:W-:Y:S01]  /*c220*/  HFMA2.MMA R73, -RZ, RZ, 0, 0 ;  /* 0x00000000ff497435 */ /* 0x001fe200000001ff */
[----:B-1----:R-:W-:Y:S02]  /*c230*/  MOV R214, R70 ;  /* 0x0000004600d67202 */ /* 0x002fe40000000f00 */
[----:B------:R-:W-:Y:S02]  /*c240*/  MOV R71, R58 ;  /* 0x0000003a00477202 */ /* 0x000fe40000000f00 */
[----:B------:R-:W-:-:S02]  /*c250*/  MOV R74, 0x1f ;  /* 0x0000001f004a7802 */ /* 0x000fc40000000f00 */
[----:B------:R-:W-:Y:S02]  /*c260*/  MOV R70, 0xffffffff ;  /* 0xffffffff00467802 */ /* 0x000fe40000000f00 */
[----:B------:R-:W-:Y:S02]  /*c270*/  MOV R68, 0xc290 ;  /* 0x0000c29000447802 */ /* 0x000fe40000000f00 */
[----:B------:R-:W-:Y:S05]  /*c280*/  CALL.REL.NOINC `($__internal_61_$__cuda_sm70_shflsync_idx_p) ;  /* 0x00000fc000007944 */ /* 0x000fea0003c00000 */
[----:B0-----:R-:W-:Y:S01]  /*c290*/  HFMA2.MMA R73, -RZ, RZ, 0, 0 ;  /* 0x00000000ff497435 */ /* 0x001fe200000001ff */
[----:B-1----:R-:W-:Y:S02]  /*c2a0*/  MOV R215, R70 ;  /* 0x0000004600d77202 */ /* 0x002fe40000000f00 */
[----:B------:R-:W-:Y:S02]  /*c2b0*/  MOV R71, R59 ;  /* 0x0000003b00477202 */ /* 0x000fe40000000f00 */
[----:B------:R-:W-:Y:S02]  /*c2c0*/  MOV R74, 0x1f ;  /* 0x0000001f004a7802 */ /* 0x000fe40000000f00 */
[----:B------:R-:W-:Y:S02]  /*c2d0*/  MOV R70, 0xffffffff ;  /* 0xffffffff00467802 */ /* 0x000fe40000000f00 */
[----:B------:R-:W-:-:S02]  /*c2e0*/  MOV R68, 0xc300 ;  /* 0x0000c30000447802 */ /* 0x000fc40000000f00 */
[----:B------:R-:W-:Y:S05]  /*c2f0*/  CALL.REL.NOINC `($__internal_61_$__cuda_sm70_shflsync_idx_p) ;  /* 0x00000f5000007944 */ /* 0x000fea0003c00000 */
[----:B-1----:R-:W-:Y:S01]  /*c300*/  MOV R75, R70 ;  /* 0x00000046004b7202 */ /* 0x002fe20000000f00 */
[----:B0-----:R-:W-:Y:S05]  /*c310*/  BRA `(.L_x_2487) ;  /* 0xffff7ea000007947 */ /* 0x001fea000383ffff */
.L_x_2390:
[----:B------:R-:W-:Y:S01]  /*c320*/  HFMA2.MMA R74, -RZ, RZ, 0, 5.9604644775390625e-08 ;  /* 0x00000001ff4a7435 */ /* 0x000fe200000001ff */
[----:B------:R-:W-:-:S02]  /*c330*/  MOV R73, R78 ;  /* 0x0000004e00497202 */ /* 0x000fc40000000f00 */
[----:B------:R-:W-:Y:S02]  /*c340*/  MOV R241, 0x1f ;  /* 0x0000001f00f17802 */ /* 0x000fe40000000f00 */
[----:B------:R-:W-:Y:S02]  /*c350*/  MOV R82, 0xffffffff ;  /* 0xffffffff00527802 */ /* 0x000fe40000000f00 */
[----:B------:R-:W-:Y:S02]  /*c360*/  MOV R68, 0xc380 ;  /* 0x0000c38000447802 */ /* 0x000fe40000000f00 */
[----:B------:R-:W-:Y:S05]  /*c370*/  CALL.REL.NOINC `($__internal_60_$__cuda_sm70_shflsync_down) ;  /* 0x00000e9000007944 */ /* 0x000fea0003c00000 */
[----:B-1----:R-:W-:Y:S01]  /*c380*/  MOV R70, R241 ;  /* 0x000000f100467202 */ /* 0x002fe20000000f00 */
[----:B0-----:R-:W-:Y:S05]  /*c390*/  BRA `(.L_x_2488) ;  /* 0xffff941000007947 */ /* 0x001fea000383ffff */
.L_x_2391:
[----:B------:R-:W-:Y:S01]  /*c3a0*/  HFMA2.MMA R74, -RZ, RZ, 0, 5.9604644775390625e-08 ;  /* 0x00000001ff4a7435 */ /* 0x000fe200000001ff */
[----:B------:R-:W-:Y:S02]  /*c3b0*/  MOV R73, R79 ;  /* 0x0000004f00497202 */ /* 0x000fe40000000f00 */
[----:B------:R-:W-:Y:S02]  /*c3c0*/  MOV R241, 0x1f ;  /* 0x0000001f00f17802 */ /* 0x000fe40000000f00 */
[----:B------:R-:W-:-:S02]  /*c3d0*/  MOV R82, 0xffffffff ;  /* 0xffffffff00527802 */ /* 0x000fc40000000f00 */
[----:B------:R-:W-:Y:S02]  /*c3e0*/  MOV R68, 0xc400 ;  /* 0x0000c40000447802 */ /* 0x000fe40000000f00 */
[----:B01----:R-:W-:Y:S05]  /*c3f0*/  CALL.REL.NOINC `($__internal_60_$__cuda_sm70_shflsync_down) ;  /* 0x00000e1000007944 */ /* 0x003fea0003c00000 */
[----:B0-----:R-:W-:Y:S01]  /*c400*/  HFMA2.MMA R74, -RZ, RZ, 0, 5.9604644775390625e-08 ;  /* 0x00000001ff4a7435 */ /* 0x001fe200000001ff */
[----:B-1----:R-:W-:Y:S02]  /*c410*/  MOV R71, R241 ;  /* 0x000000f100477202 */ /* 0x002fe40000000f00 */
[----:B------:R-:W-:Y:S02]  /*c420*/  MOV R73, R77 ;  /* 0x0000004d00497202 */ /* 0x000fe40000000f00 */
[----:B------:R-:W-:Y:S02]  /*c430*/  MOV R241, 0x1f ;  /* 0x0000001f00f17802 */ /* 0x000fe40000000f00 */
[----:B------:R-:W-:Y:S02]  /*c440*/  MOV R82, 0xffffffff ;  /* 0xffffffff00527802 */ /* 0x000fe40000000f00 */
[----:B------:R-:W-:Y:S02]  /*c450*/  MOV R68, 0xc470 ;  /* 0x0000c47000447802 */ /* 0x000fe40000000f00 */
[----:B------:R-:W-:Y:S05]  /*c460*/  CALL.REL.NOINC `($__internal_60_$__cuda_sm70_shflsync_down) ;  /* 0x00000da000007944 */ /* 0x000fea0003c00000 */
[----:B0-----:R-:W-:Y:S01]  /*c470*/  HFMA2.MMA R74, -RZ, RZ, 0, 5.9604644775390625e-08 ;  /* 0x00000001ff4a7435 */ /* 0x001fe200000001ff */
[----:B-1----:R-:W-:-:S02]  /*c480*/  MOV R72, R241 ;  /* 0x000000f100487202 */ /* 0x002fc40000000f00 */
[----:B------:R-:W-:Y:S02]  /*c490*/  MOV R73, R76 ;  /* 0x0000004c00497202 */ /* 0x000fe40000000f00 */
[----:B------:R-:W-:Y:S02]  /*c4a0*/  MOV R241, 0x1f ;  /* 0x0000001f00f17802 */ /* 0x000fe40000000f00 */
[----:B------:R-:W-:Y:S02]  /*c4b0*/  MOV R82, 0xffffffff ;  /* 0xffffffff00527802 */ /* 0x000fe40000000f00 */
[----:B------:R-:W-:Y:S02]  /*c4c0*/  MOV R68, 0xc4e0 ;  /* 0x0000c4e000447802 */ /* 0x000fe40000000f00 */
[----:B------:R-:W-:Y:S05]  /*c4d0*/  CALL.REL.NOINC `($__internal_60_$__cuda_sm70_shflsync_down) ;  /* 0x00000d3000007944 */ /* 0x000fea0003c00000 */
[----:B-1----:R-:W-:Y:S01]  /*c4e0*/  MOV R68, R241 ;  /* 0x000000f100447202 */ /* 0x002fe20000000f00 */
[----:B0-----:R-:W-:Y:S05]  /*c4f0*/  BRA `(.L_x_2489) ;  /* 0xffff92f000007947 */ /* 0x001fea000383ffff */
.L_x_2394:
[----:B------:R-:W-:Y:S01]  /*c500*/  HFMA2.MMA R74, -RZ, RZ, 0, 1.1920928955078125e-07 ;  /* 0x00000002ff4a7435 */ /* 0x000fe200000001ff */
[----:B------:R-:W-:Y:S02]  /*c510*/  MOV R73, R78 ;  /* 0x0000004e00497202 */ /* 0x000fe40000000f00 */
[----:B------:R-:W-:-:S02]  /*c520*/  MOV R241, 0x1f ;  /* 0x0000001f00f17802 */ /* 0x000fc40000000f00 */
[----:B------:R-:W-:Y:S02]  /*c530*/  MOV R82, 0xffffffff ;  /* 0xffffffff00527802 */ /* 0x000fe40000000f00 */
[----:B0-----:R-:W-:Y:S02]  /*c540*/  MOV R68, 0xc560 ;  /* 0x0000c56000447802 */ /* 0x001fe40000000f00 */
[----:B-1234-:R-:W-:Y:S05]  /*c550*/  CALL.REL.NOINC `($__internal_60_$__cuda_sm70_shflsync_down) ;  /* 0x00000cb000007944 */ /* 0x01efea0003c00000 */
[----:B0-----:R-:W-:Y:S01]  /*c560*/  HFMA2.MMA R74, -RZ, RZ, 0, 1.1920928955078125e-07 ;  /* 0x00000002ff4a7435 */ /* 0x001fe200000001ff */
[----:B-1----:R-:W-:Y:S02]  /*c570*/  MOV R70, R241 ;  /* 0x000000f100467202 */ /* 0x002fe40000000f00 */
[----:B------:R-:W-:Y:S02]  /*c580*/  MOV R73, R79 ;  /* 0x0000004f00497202 */ /* 0x000fe40000000f00 */
[----:B------:R-:W-:Y:S02]  /*c590*/  MOV R241, 0x1f ;  /* 0x0000001f00f17802 */ /* 0x000fe40000000f00 */
[----:B------:R-:W-:Y:S02]  /*c5a0*/  MOV R82, 0xffffffff ;  /* 0xffffffff00527802 */ /* 0x000fe40000000f00 */
[----:B------:R-:W-:-:S02]  /*c5b0*/  MOV R68, 0xc5d0 ;  /* 0x0000c5d000447802 */ /* 0x000fc40000000f00 */
[----:B------:R-:W-:Y:S05]  /*c5c0*/  CALL.REL.NOINC `($__internal_60_$__cuda_sm70_shflsync_down) ;  /* 0x00000c4000007944 */ /* 0x000fea0003c00000 */
[----:B0-----:R-:W-:Y:S01]  /*c5d0*/  HFMA2.MMA R74, -RZ, RZ, 0, 1.1920928955078125e-07 ;  /* 0x00000002ff4a7435 */ /* 0x001fe200000001ff */
[----:B-1----:R-:W-:-:S02]  /*c5e0*/  MOV R71, R241 ;  /* 0x000000f100477202 */ /* 0x002fc40000000f00 */
[----:B------:R-:W-:Y:S02]  /*c5f0*/  MOV R73, R77 ;  /* 0x0000004d00497202 */ /* 0x000fe40000000f00 */
[----:B------:R-:W-:Y:S02]  /*c600*/  MOV R241, 0x1f ;  /* 0x0000001f00f17802 */ /* 0x000fe40000000f00 */
[----:B------:R-:W-:Y:S02]  /*c610*/  MOV R82, 0xffffffff ;  /* 0xffffffff00527802 */ /* 0x000fe40000000f00 */
[----:B------:R-:W-:Y:S02]  /*c620*/  MOV R68, 0xc640 ;  /* 0x0000c64000447802 */ /* 0x000fe40000000f00 */
[----:B------:R-:W-:Y:S05]  /*c630*/  CALL.REL.NOINC `($__internal_60_$__cuda_sm70_shflsync_down) ;  /* 0x00000bd000007944 */ /* 0x000fea0003c00000 */
[----:B0-----:R-:W-:Y:S01]  /*c640*/  HFMA2.MMA R74, -RZ, RZ, 0, 1.1920928955078125e-07 ;  /* 0x00000002ff4a7435 */ /* 0x001fe200000001ff */
[----:B-1----:R-:W-:Y:S02]  /*c650*/  MOV R72, R241 ;  /* 0x000000f100487202 */ /* 0x002fe40000000f00 */
[----:B------:R-:W-:Y:S02]  /*c660*/  MOV R73, R76 ;  /* 0x0000004c00497202 */ /* 0x000fe40000000f00 */
[----:B------:R-:W-:-:S02]  /*c670*/  MOV R241, 0x1f ;  /* 0x0000001f00f17802 */ /* 0x000fc40000000f00 */
[----:B------:R-:W-:Y:S02]  /*c680*/  MOV R82, 0xffffffff ;  /* 0xffffffff00527802 */ /* 0x000fe40000000f00 */
[----:B------:R-:W-:Y:S02]  /*c690*/  MOV R68, 0xc6b0 ;  /* 0x0000c6b000447802 */ /* 0x000fe40000000f00 */
[----:B------:R-:W-:Y:S05]  /*c6a0*/  CALL.REL.NOINC `($__internal_60_$__cuda_sm70_shflsync_down) ;  /* 0x00000b6000007944 */ /* 0x000fea0003c00000 */
[----:B-1----:R-:W-:Y:S01]  /*c6b0*/  MOV R68, R241 ;  /* 0x000000f100447202 */ /* 0x002fe20000000f00 */
[----:B0-----:R-:W-:Y:S05]  /*c6c0*/  BRA `(.L_x_2490) ;  /* 0xffff927000007947 */ /* 0x001fea000383ffff */
.L_x_2397:
[----:B------:R-:W-:Y:S01]  /*c6d0*/  HFMA2.MMA R74, -RZ, RZ, 0, 2.384185791015625e-07 ;  /* 0x00000004ff4a7435 */ /* 0x000fe200000001ff */
[----:B------:R-:W-:Y:S02]  /*c6e0*/  MOV R73, R78 ;  /* 0x0000004e00497202 */ /* 0x000fe40000000f00 */
[----:B------:R-:W-:Y:S02]  /*c6f0*/  MOV R241, 0x1f ;  /* 0x0000001f00f17802 */ /* 0x000fe40000000f00 */
[----:B------:R-:W-:Y:S02]  /*c700*/  MOV R82, 0xffffffff ;  /* 0xffffffff00527802 */ /* 0x000fe40000000f00 */
[----:B0-----:R-:W-:-:S02]  /*c710*/  MOV R68, 0xc730 ;  /* 0x0000c73000447802 */ /* 0x001fc40000000f00 */
[----:B-1234-:R-:W-:Y:S05]  /*c720*/  CALL.REL.NOINC `($__internal_60_$__cuda_sm70_shflsync_down) ;  /* 0x00000ae000007944 */ /* 0x01efea0003c00000 */
[----:B-1----:R-:W-:Y:S01]  /*c730*/  MOV R70, R241 ;  /* 0x000000f100467202 */ /* 0x002fe20000000f00 */
[----:B0-----:R-:W-:Y:S05]  /*c740*/  BRA `(.L_x_2491) ;  /* 0xffff931000007947 */ /* 0x001fea000383ffff */
.L_x_2398:
[----:B------:R-:W-:Y:S01]  /*c750*/  HFMA2.MMA R74, -RZ, RZ, 0, 2.384185791015625e-07 ;  /* 0x00000004ff4a7435 */ /* 0x000fe200000001ff */
[----:B------:R-:W-:-:S02]  /*c760*/  MOV R73, R79 ;  /* 0x0000004f00497202 */ /* 0x000fc40000000f00 */
[----:B------:R-:W-:Y:S02]  /*c770*/  MOV R241, 0x1f ;  /* 0x0000001f00f17802 */ /* 0x000fe40000000f00 */
[----:B------:R-:W-:Y:S02]  /*c780*/  MOV R82, 0xffffffff ;  /* 0xffffffff00527802 */ /* 0x000fe40000000f00 */
[----:B0-----:R-:W-:Y:S02]  /*c790*/  MOV R68, 0xc7b0 ;  /* 0x0000c7b000447802 */ /* 0x001fe40000000f00 */
[----:B-1234-:R-:W-:Y:S05]  /*c7a0*/  CALL.REL.NOINC `($__internal_60_$__cuda_sm70_shflsync_down) ;  /* 0x00000a6000007944 */ /* 0x01efea0003c00000 */
[----:B0-----:R-:W-:Y:S01]  /*c7b0*/  HFMA2.MMA R74, -RZ, RZ, 0, 2.384185791015625e-07 ;  /* 0x00000004ff4a7435 */ /* 0x001fe200000001ff */
[----:B-1----:R-:W-:Y:S02]  /*c7c0*/  MOV R71, R241 ;  /* 0x000000f100477202 */ /* 0x002fe40000000f00 */
[----:B------:R-:W-:Y:S02]  /*c7d0*/  MOV R73, R77 ;  /* 0x0000004d00497202 */ /* 0x000fe40000000f00 */
[----:B------:R-:W-:Y:S02]  /*c7e0*/  MOV R241, 0x1f ;  /* 0x0000001f00f17802 */ /* 0x000fe40000000f00 */
[----:B------:R-:W-:-:S02]  /*c7f0*/  MOV R82, 0xffffffff ;  /* 0xffffffff00527802 */ /* 0x000fc40000000f00 */
[----:B------:R-:W-:Y:S02]  /*c800*/  MOV R68, 0xc820 ;  /* 0x0000c82000447802 */ /* 0x000fe40000000f00 */
[----:B------:R-:W-:Y:S05]  /*c810*/  CALL.REL.NOINC `($__internal_60_$__cuda_sm70_shflsync_down) ;  /* 0x000009f000007944 */ /* 0x000fea0003c00000 */
[----:B0-----:R-:W-:Y:S01]  /*c820*/  HFMA2.MMA R74, -RZ, RZ, 0, 2.384185791015625e-07 ;  /* 0x00000004ff4a7435 */ /* 0x001fe200000001ff */
[----:B-1----:R-:W-:Y:S02]  /*c830*/  MOV R72, R241 ;  /* 0x000000f100487202 */ /* 0x002fe40000000f00 */
[----:B------:R-:W-:Y:S02]  /*c840*/  MOV R73, R76 ;  /* 0x0000004c00497202 */ /* 0x000fe40000000f00 */
[----:B------:R-:W-:Y:S02]  /*c850*/  MOV R241, 0x1f ;  /* 0x0000001f00f17802 */ /* 0x000fe40000000f00 */
[----:B------:R-:W-:Y:S02]  /*c860*/  MOV R82, 0xffffffff ;  /* 0xffffffff00527802 */ /* 0x000fe40000000f00 */
[----:B------:R-:W-:Y:S02]  /*c870*/  MOV R68, 0xc890 ;  /* 0x0000c89000447802 */ /* 0x000fe40000000f00 */
[----:B------:R-:W-:Y:S05]  /*c880*/  CALL.REL.NOINC `($__internal_60_$__cuda_sm70_shflsync_down) ;  /* 0x0000098000007944 */ /* 0x000fea0003c00000 */
[----:B-1----:R-:W-:Y:S01]  /*c890*/  MOV R68, R241 ;  /* 0x000000f100447202 */ /* 0x002fe20000000f00 */
[----:B0-----:R-:W-:Y:S05]  /*c8a0*/  BRA `(.L_x_2492) ;  /* 0xffff91f000007947 */ /* 0x001fea000383ffff */
.L_x_2401:
[----:B------:R-:W-:Y:S01]  /*c8b0*/  HFMA2.MMA R74, -RZ, RZ, 0, 4.76837158203125e-07 ;  /* 0x00000008ff4a7435 */ /* 0x000fe200000001ff */
[----:B------:R-:W-:-:S02]  /*c8c0*/  MOV R73, R78 ;  /* 0x0000004e00497202 */ /* 0x000fc40000000f00 */
[----:B------:R-:W-:Y:S02]  /*c8d0*/  MOV R241, 0x1f ;  /* 0x0000001f00f17802 */ /* 0x000fe40000000f00 */
[----:B------:R-:W-:Y:S02]  /*c8e0*/  MOV R82, 0xffffffff ;  /* 0xffffffff00527802 */ /* 0x000fe40000000f00 */
[----:B0-----:R-:W-:Y:S02]  /*c8f0*/  MOV R68, 0xc910 ;  /* 0x0000c91000447802 */ /* 0x001fe40000000f00 */
[----:B-1234-:R-:W-:Y:S05]  /*c900*/  CALL.REL.NOINC `($__internal_60_$__cuda_sm70_shflsync_down) ;  /* 0x0000090000007944 */ /* 0x01efea0003c00000 */
[----:B0-----:R-:W-:Y:S01]  /*c910*/  HFMA2.MMA R74, -RZ, RZ, 0, 4.76837158203125e-07 ;  /* 0x00000008ff4a7435 */ /* 0x001fe200000001ff */
[----:B-1----:R-:W-:Y:S02]  /*c920*/  MOV R70, R241 ;  /* 0x000000f100467202 */ /* 0x002fe40000000f00 */
[----:B------:R-:W-:Y:S02]  /*c930*/  MOV R73, R79 ;  /* 0x0000004f00497202 */ /* 0x000fe40000000f00 */
[----:B------:R-:W-:Y:S02]  /*c940*/  MOV R241, 0x1f ;  /* 0x0000001f00f17802 */ /* 0x000fe40000000f00 */
[----:B------:R-:W-:-:S02]  /*c950*/  MOV R82, 0xffffffff ;  /* 0xffffffff00527802 */ /* 0x000fc40000000f00 */
[----:B------:R-:W-:Y:S02]  /*c960*/  MOV R68, 0xc980 ;  /* 0x0000c98000447802 */ /* 0x000fe40000000f00 */
[----:B------:R-:W-:Y:S05]  /*c970*/  CALL.REL.NOINC `($__internal_60_$__cuda_sm70_shflsync_down) ;  /* 0x0000089000007944 */ /* 0x000fea0003c00000 */
[----:B0-----:R-:W-:Y:S01]  /*c980*/  HFMA2.MMA R74, -RZ, RZ, 0, 4.76837158203125e-07 ;  /* 0x00000008ff4a7435 */ /* 0x001fe200000001ff */
[----:B-1----:R-:W-:Y:S02]  /*c990*/  MOV R71, R241 ;  /* 0x000000f100477202 */ /* 0x002fe40000000f00 */
[----:B------:R-:W-:Y:S02]  /*c9a0*/  MOV R73, R77 ;  /* 0x0000004d00497202 */ /* 0x000fe40000000f00 */
[----:B------:R-:W-:Y:S02]  /*c9b0*/  MOV R241, 0x1f ;  /* 0x0000001f00f17802 */ /* 0x000fe40000000f00 */
[----:B------:R-:W-:Y:S02]  /*c9c0*/  MOV R82, 0xffffffff ;  /* 0xffffffff00527802 */ /* 0x000fe40000000f00 */
[----:B------:R-:W-:Y:S02]  /*c9d0*/  MOV R68, 0xc9f0 ;  /* 0x0000c9f000447802 */ /* 0x000fe40000000f00 */
[----:B------:R-:W-:Y:S05]  /*c9e0*/  CALL.REL.NOINC `($__internal_60_$__cuda_sm70_shflsync_down) ;  /* 0x0000082000007944 */ /* 0x000fea0003c00000 */
[----:B0-----:R-:W-:Y:S01]  /*c9f0*/  HFMA2.MMA R74, -RZ, RZ, 0, 4.76837158203125e-07 ;  /* 0x00000008ff4a7435 */ /* 0x001fe200000001ff */
        /* <DEDUP_REMOVED lines=8> */
.L_x_2404:
[----:B------:R-:W-:Y:S01]  /*ca80*/  HFMA2.MMA R74, -RZ, RZ, 0, 9.5367431640625e-07 ;  /* 0x00000010ff4a7435 */ /* 0x000fe200000001ff */
[----:B------:R-:W-:Y:S02]  /*ca90*/  MOV R73, R78 ;  /* 0x0000004e00497202 */ /* 0x000fe40000000f00 */
[----:B------:R-:W-:-:S02]  /*caa0*/  MOV R241, 0x1f ;  /* 0x0000001f00f17802 */ /* 0x000fc40000000f00 */
[----:B------:R-:W-:Y:S02]  /*cab0*/  MOV R82, 0xffffffff ;  /* 0xffffffff00527802 */ /* 0x000fe40000000f00 */
[----:B0-----:R-:W-:Y:S02]  /*cac0*/  MOV R68, 0xcae0 ;  /* 0x0000cae000447802 */ /* 0x001fe40000000f00 */
[----:B-1234-:R-:W-:Y:S05]  /*cad0*/  CALL.REL.NOINC `($__internal_60_$__cuda_sm70_shflsync_down) ;  /* 0x0000073000007944 */ /* 0x01efea0003c00000 */
[----:B-1----:R-:W-:Y:S01]  /*cae0*/  MOV R70, R241 ;  /* 0x000000f100467202 */ /* 0x002fe20000000f00 */
[----:B0-----:R-:W-:Y:S05]  /*caf0*/  BRA `(.L_x_2494) ;  /* 0xffff921000007947 */ /* 0x001fea000383ffff */
.L_x_2405:
[----:B------:R-:W-:Y:S01]  /*cb00*/  HFMA2.MMA R74, -RZ, RZ, 0, 9.5367431640625e-07 ;  /* 0x00000010ff4a7435 */ /* 0x000fe200000001ff */
[----:B------:R-:W-:Y:S02]  /*cb10*/  MOV R73, R79 ;  /* 0x0000004f00497202 */ /* 0x000fe40000000f00 */
[----:B------:R-:W-:Y:S02]  /*cb20*/  MOV R241, 0x1f ;  /* 0x0000001f00f17802 */ /* 0x000fe40000000f00 */
[----:B------:R-:W-:Y:S02]  /*cb30*/  MOV R82, 0xffffffff ;  /* 0xffffffff00527802 */ /* 0x000fe40000000f00 */
[----:B0-----:R-:W-:-:S02]  /*cb40*/  MOV R68, 0xcb60 ;  /* 0x0000cb6000447802 */ /* 0x001fc40000000f00 */
[----:B-1234-:R-:W-:Y:S05]  /*cb50*/  CALL.REL.NOINC `($__internal_60_$__cuda_sm70_shflsync_down) ;  /* 0x000006b000007944 */ /* 0x01efea0003c00000 */
[----:B0-----:R-:W-:Y:S01]  /*cb60*/  HFMA2.MMA R74, -RZ, RZ, 0, 9.5367431640625e-07 ;  /* 0x00000010ff4a7435 */ /* 0x001fe200000001ff */
[----:B-1----:R-:W-:-:S02]  /*cb70*/  MOV R71, R241 ;  /* 0x000000f100477202 */ /* 0x002fc40000000f00 */
[----:B------:R-:W-:Y:S02]  /*cb80*/  MOV R73, R77 ;  /* 0x0000004d00497202 */ /* 0x000fe40000000f00 */
[----:B------:R-:W-:Y:S02]  /*cb90*/  MOV R241, 0x1f ;  /* 0x0000001f00f17802 */ /* 0x000fe40000000f00 */
[----:B------:R-:W-:Y:S02]  /*cba0*/  MOV R82, 0xffffffff ;  /* 0xffffffff00527802 */ /* 0x000fe40000000f00 */
[----:B------:R-:W-:Y:S02]  /*cbb0*/  MOV R68, 0xcbd0 ;  /* 0x0000cbd000447802 */ /* 0x000fe40000000f00 */
[----:B------:R-:W-:Y:S05]  /*cbc0*/  CALL.REL.NOINC `($__internal_60_$__cuda_sm70_shflsync_down) ;  /* 0x0000064000007944 */ /* 0x000fea0003c00000 */
[----:B0-----:R-:W-:Y:S01]  /*cbd0*/  HFMA2.MMA R74, -RZ, RZ, 0, 9.5367431640625e-07 ;  /* 0x00000010ff4a7435 */ /* 0x001fe200000001ff */
        /* <DEDUP_REMOVED lines=8> */
.L_x_2408:
[----:B------:R-:W-:Y:S01]  /*cc60*/  HFMA2.MMA R73, -RZ, RZ, 0, 0 ;  /* 0x00000000ff497435 */ /* 0x000fe200000001ff */
[----:B---3--:R-:W-:Y:S02]  /*cc70*/  MOV R71, R78 ;  /* 0x0000004e00477202 */ /* 0x008fe40000000f00 */
[----:B------:R-:W-:Y:S02]  /*cc80*/  MOV R74, 0x1f ;  /* 0x0000001f004a7802 */ /* 0x000fe40000000f00 */
[----:B-1----:R-:W-:Y:S02]  /*cc90*/  MOV R70, 0xffffffff ;  /* 0xffffffff00467802 */ /* 0x002fe40000000f00 */
[----:B0-----:R-:W-:-:S02]  /*cca0*/  MOV R68, 0xccc0 ;  /* 0x0000ccc000447802 */ /* 0x001fc40000000f00 */
[----:B--2-4-:R-:W-:Y:S05]  /*ccb0*/  CALL.REL.NOINC `($__internal_61_$__cuda_sm70_shflsync_idx_p) ;  /* 0x0000059000007944 */ /* 0x014fea0003c00000 */
        /* <DEDUP_REMOVED lines=21> */
[----:B0-----:R-:W-:Y:S01]  /*ce10*/  HFMA2.MMA R74, -RZ, RZ, 0, 5.9604644775390625e-08 ;  /* 0x00000001ff4a7435 */ /* 0x001fe200000001ff */
[----:B-1----:R-:W-:-:S02]  /*ce20*/  MOV R232, R70 ;  /* 0x0000004600e87202 */ /* 0x002fc40000000f00 */
[----:B------:R-:W-:Y:S02]  /*ce30*/  MOV R73, R78 ;  /* 0x0000004e00497202 */ /* 0x000fe40000000f00 */
[----:B------:R-:W-:Y:S02]  /*ce40*/  MOV R241, 0x1f ;  /* 0x0000001f00f17802 */ /* 0x000fe40000000f00 */
[----:B------:R-:W-:Y:S02]  /*ce50*/  MOV R82, 0xffffffff ;  /* 0xffffffff00527802 */ /* 0x000fe40000000f00 */
[----:B------:R-:W-:Y:S02]  /*ce60*/  MOV R68, 0xce80 ;  /* 0x0000ce8000447802 */ /* 0x000fe40000000f00 */
[----:B------:R-:W-:Y:S05]  /*ce70*/  CALL.REL.NOINC `($__internal_60_$__cuda_sm70_shflsync_down) ;  /* 0x0000039000007944 */ /* 0x000fea0003c00000 */
[----:B0-----:R-:W-:Y:S01]  /*ce80*/  HFMA2.MMA R74, -RZ, RZ, 0, 5.9604644775390625e-08 ;  /* 0x00000001ff4a7435 */ /* 0x001fe200000001ff */
[----:B-1----:R-:W-:Y:S02]  /*ce90*/  MOV R75, R241 ;  /* 0x000000f1004b7202 */ /* 0x002fe40000000f00 */
[----:B------:R-:W-:Y:S02]  /*cea0*/  MOV R73, R79 ;  /* 0x0000004f00497202 */ /* 0x000fe40000000f00 */
[----:B------:R-:W-:-:S02]  /*ceb0*/  MOV R241, 0x1f ;  /* 0x0000001f00f17802 */ /* 0x000fc40000000f00 */
[----:B------:R-:W-:Y:S02]  /*cec0*/  MOV R82, 0xffffffff ;  /* 0xffffffff00527802 */ /* 0x000fe40000000f00 */
[----:B------:R-:W-:Y:S02]  /*ced0*/  MOV R68, 0xcef0 ;  /* 0x0000cef000447802 */ /* 0x000fe40000000f00 */
[----:B------:R-:W-:Y:S05]  /*cee0*/  CALL.REL.NOINC `($__internal_60_$__cuda_sm70_shflsync_down) ;  /* 0x0000032000007944 */ /* 0x000fea0003c00000 */
[----:B0-----:R-:W-:Y:S01]  /*cef0*/  HFMA2.MMA R74, -RZ, RZ, 0, 5.9604644775390625e-08 ;  /* 0x00000001ff4a7435 */ /* 0x001fe200000001ff */
[----:B-1----:R-:W-:Y:S02]  /*cf00*/  MOV R240, R241 ;  /* 0x000000f100f07202 */ /* 0x002fe40000000f00 */
[----:B------:R-:W-:Y:S02]  /*cf10*/  MOV R73, R77 ;  /* 0x0000004d00497202 */ /* 0x000fe40000000f00 */
[----:B------:R-:W-:Y:S02]  /*cf20*/  MOV R241, 0x1f ;  /* 0x0000001f00f17802 */ /* 0x000fe40000000f00 */
[----:B------:R-:W-:Y:S02]  /*cf30*/  MOV R82, 0xffffffff ;  /* 0xffffffff00527802 */ /* 0x000fe40000000f00 */
[----:B------:R-:W-:-:S02]  /*cf40*/  MOV R68, 0xcf60 ;  /* 0x0000cf6000447802 */ /* 0x000fc40000000f00 */
        /* <DEDUP_REMOVED lines=8> */
[-C--:B------:R-:W-:Y:S01]  /*cfd0*/  FMUL.FTZ R236, R56, R80.reuse ;  /* 0x0000005038ec7220 */ /* 0x080fe20000410000 */
[----:B0-----:R-:W-:Y:S01]  /*cfe0*/  HFMA2.MMA R73, -RZ, RZ, 0, 0 ;  /* 0x00000000ff497435 */ /* 0x001fe200000001ff */
[----:B------:R-:W-:Y:S01]  /*cff0*/  FMUL.FTZ R238, R59, R80 ;  /* 0x000000503bee7220 */ /* 0x000fe20000410000 */
[----:B------:R-:W-:Y:S01]  /*d000*/  MOV R71, R56 ;  /* 0x0000003800477202 */ /* 0x000fe20000000f00 */
[-C--:B------:R-:W-:Y:S01]  /*d010*/  FMUL.FTZ R239, R57, R80.reuse ;  /* 0x0000005039ef7220 */ /* 0x080fe20000410000 */
[----:B------:R-:W-:Y:S01]  /*d020*/  MOV R74, 0x1f ;  /* 0x0000001f004a7802 */ /* 0x000fe20000000f00 */
[----:B------:R-:W-:Y:S01]  /*d030*/  FMUL.FTZ R80, R58, R80 ;  /* 0x000000503a507220 */ /* 0x000fe20000410000 */
[----:B------:R-:W-:Y:S01]  /*d040*/  MOV R70, 0xffffffff ;  /* 0xffffffff00467802 */ /* 0x000fe20000000f00 */
[-C--:B------:R-:W-:Y:S01]  /*d050*/  FMUL.FTZ R234, R56, R235.reuse ;  /* 0x000000eb38ea7220 */ /* 0x080fe20000410000 */
[----:B------:R-:W-:Y:S01]  /*d060*/  MOV R68, 0xd0a0 ;  /* 0x0000d0a000447802 */ /* 0x000fe20000000f00 */
[----:B------:R-:W-:-:S02]  /*d070*/  FFMA.FTZ R238, R58, R235, -R238 ;  /* 0x000000eb3aee7223 */ /* 0x000fc400000108ee */
[----:B------:R-:W-:Y:S02]  /*d080*/  FFMA.FTZ R237, R59, R235, R80 ;  /* 0x000000eb3bed7223 */ /* 0x000fe40000010050 */
[----:B-1----:R-:W-:Y:S05]  /*d090*/  CALL.REL.NOINC `($__internal_61_$__cuda_sm70_shflsync_idx_p) ;  /* 0x000001b000007944 */ /* 0x002fea0003c00000 */
[----:B0-----:R-:W-:Y:S01]  /*d0a0*/  HFMA2.MMA R73, -RZ, RZ, 0, 0 ;  /* 0x00000000ff497435 */ /* 0x001fe200000001ff */
[----:B-1----:R-:W-:Y:S02]  /*d0b0*/  MOV R244, R70 ;  /* 0x0000004600f47202 */ /* 0x002fe40000000f00 */
[----:B------:R-:W-:Y:S02]  /*d0c0*/  MOV R71, R57 ;  /* 0x0000003900477202 */ /* 0x000fe40000000f00 */
[----:B------:R-:W-:Y:S02]  /*d0d0*/  MOV R74, 0x1f ;  /* 0x0000001f004a7802 */ /* 0x000fe40000000f00 */
[----:B------:R-:W-:Y:S02]  /*d0e0*/  MOV R70, 0xffffffff ;  /* 0xffffffff00467802 */ /* 0x000fe40000000f00 */
[----:B------:R-:W-:Y:S02]  /*d0f0*/  MOV R68, 0xd110 ;  /* 0x0000d11000447802 */ /* 0x000fe40000000f00 */
        /* <DEDUP_REMOVED lines=15> */
[----:B01----:R-:W-:Y:S01]  /*d1f0*/  MOV R73, R70 ;  /* 0x0000004600497202 */ /* 0x003fe20000000f00 */
[----:B------:R-:W-:Y:S05]  /*d200*/  BRA `(.L_x_2496) ;  /* 0xffff8d6000007947 */ /* 0x000fea000383ffff */
        .weak           $__internal_60_$__cuda_sm70_shflsync_down
        .type           $__internal_60_$__cuda_sm70_shflsync_down,@function
        .size           $__internal_60_$__cuda_sm70_shflsync_down,($__internal_61_$__cuda_sm70_shflsync_idx_p - $__internal_60_$__cuda_sm70_shflsync_down)
$__internal_60_$__cuda_sm70_shflsync_down:
[----:B------:R-:W-:Y:S01]  /*d210*/  HFMA2.MMA R69, -RZ, RZ, 0, 0 ;  /* 0x00000000ff457435 */ /* 0x000fe200000001ff */
[----:B------:R-:W-:Y:S04]  /*d220*/  WARPSYNC R82 ;  /* 0x0000005200007348 */ /* 0x000fe80003800000 */
[----:B------:R0:W1:Y:S01]  /*d230*/  SHFL.DOWN PT, R241, R73, R74, R241 ;  /* 0x0800004a49f17389 */ /* 0x00006200000e00f1 */
[----:B------:R-:W-:Y:S05]  /*d240*/  RET.REL.NODEC R68 `(_Z25selective_scan_bwd_kernelI32Selective_Scan_bwd_kernel_traitsILi128ELi16ELb1ELb0ELb1ELb0ELb0EN3c108BFloat16ENS1_7complexIfEEEEv12SSMParamsBwd) ;  /* 0xffff2db044007950 */ /* 0x000fea0003c3ffff */
        .weak           $__internal_61_$__cuda_sm70_shflsync_idx_p
        .type           $__internal_61_$__cuda_sm70_shflsync_idx_p,@function
        .size           $__internal_61_$__cuda_sm70_shflsync_idx_p,($__internal_62_$__cuda_sm70_shflsync_up - $__internal_61_$__cuda_sm70_shflsync_idx_p)
$__internal_61_$__cuda_sm70_shflsync_idx_p:
[----:B------:R-:W-:Y:S01]  /*d250*/  MOV R69, 0x0 ;  /* 0x0000000000457802 */ /* 0x000fe20000000f00 */
[----:B------:R-:W-:Y:S04]  /*d260*/  WARPSYNC R70 ;  /* 0x0000004600007348 */ /* 0x000fe80003800000 */
[----:B------:R0:W1:Y:S01]  /*d270*/  SHFL.IDX PT, R70, R71, R73, R74 ;  /* 0x0000004947467389 */ /* 0x00006200000e004a */
[----:B------:R-:W-:Y:S05]  /*d280*/  RET.REL.NODEC R68 `(_Z25selective_scan_bwd_kernelI32Selective_Scan_bwd_kernel_traitsILi128ELi16ELb1ELb0ELb1ELb0ELb0EN3c108BFloat16ENS1_7complexIfEEEEv12SSMParamsBwd) ;  /* 0xffff2d7044007950 */ /* 0x000fea0003c3ffff */
        .weak           $__internal_62_$__cuda_sm70_shflsync_up
        .type           $__internal_62_$__cuda_sm70_shflsync_up,@function
        .size           $__internal_62_$__cuda_sm70_shflsync_up,(.L_x_14494 - $__internal_62_$__cuda_sm70_shflsync_up)
$__internal_62_$__cuda_sm70_shflsync_up:
[----:B------:R-:W-:Y:S01]  /*d290*/  HFMA2.MMA R69, -RZ, RZ, 0, 0 ;  /* 0x00000000ff457435 */ /* 0x000fe200000001ff */
[----:B------:R-:W-:Y:S04]  /*d2a0*/  WARPSYNC R81 ;  /* 0x0000005100007348 */ /* 0x000fe80003800000 */
[----:B------:R0:W1:Y:S01]  /*d2b0*/  SHFL.UP PT, R73, R73, R76, R78 ;  /* 0x0400004c49497389 */ /* 0x00006200000e004e */
[----:B------:R-:W-:Y:S05]  /*d2c0*/  RET.REL.NODEC R68 `(_Z25selective_scan_bwd_kernelI32Selective_Scan_bwd_kernel_traitsILi128ELi16ELb1ELb0ELb1ELb0ELb0EN3c108BFloat16ENS1_7complexIfEEEEv12SSMParamsBwd) ;  /* 0xffff2d3044007950 */ /* 0x000fea0003c3ffff */
.L_x_2497:
        /* <DEDUP_REMOVED lines=11> */
.L_x_14494:


//--------------------- .text._Z25selective_scan_bwd_kernelI32Selective_Scan_bwd_kernel_traitsILi128ELi16ELb1ELb0ELb1ELb0ELb1EN3c108BFloat16ENS1_7complexIfEEEEv12SSMParamsBwd --------------------------
	.section	.text._Z25selective_scan_bwd_kernelI32Selective_Scan_bwd_kernel_traitsILi128ELi16ELb1ELb0ELb1ELb0ELb1EN3c108BFloat16ENS1_7complexIfEEEEv12SSMParamsBwd,"ax",@progbits
	.sectioninfo	@"SHI_REGISTERS=245"
	.align	128
        .global         _Z25selective_scan_bwd_kernelI32Selective_Scan_bwd_kernel_traitsILi128ELi16ELb1ELb0ELb1ELb0ELb1EN3c108BFloat16ENS1_7complexIfEEEEv12SSMParamsBwd
        .type           _Z25selective_scan_bwd_kernelI32Selective_Scan_bwd_kernel_traitsILi128ELi16ELb1ELb0ELb1ELb0ELb1EN3c108BFloat16ENS1_7complexIfEEEEv12SSMParamsBwd,@function
        .size           _Z25selective_scan_bwd_kernelI32Selective_Scan_bwd_kernel_traitsILi128ELi16ELb1ELb0ELb1ELb0ELb1EN3c108BFloat16ENS1_7complexIfEEEEv12SSMParamsBwd,(.L_x_14497 - _Z25selective_scan_bwd_kernelI32Selective_Scan_bwd_kernel_traitsILi128ELi16ELb1ELb0ELb1ELb0ELb1EN3c108BFloat16ENS1_7complexIfEEEEv12SSMParamsBwd)
        .other          _Z25selective_scan_bwd_kernelI32Selective_Scan_bwd_kernel_traitsILi128ELi16ELb1ELb0ELb1ELb0ELb1EN3c108BFloat16ENS1_7complexIfEEEEv12SSMParamsBwd,@"STO_CUDA_ENTRY STV_DEFAULT"
_Z25selective_scan_bwd_kernelI32Selective_Scan_bwd_kernel_traitsILi128ELi16ELb1ELb0ELb1ELb0ELb1EN3c108BFloat16ENS1_7complexIfEEEEv12SSMParamsBwd:
.text._Z25selective_scan_bwd_kernelI32Selective_Scan_bwd_kernel_traitsILi128ELi16ELb1ELb0ELb1ELb0ELb1EN3c108BFloat16ENS1_7complexIfEEEEv12SSMParamsBwd:
        /* <DEDUP_REMOVED lines=29> */
[----:B------:R2:W3:Y:S04]  /*01d0*/  @P0 LDG.E R3, [R2.64] ;  /* 0x0000002002030981 */ /* 0x0004e8000c1e1900 */
[----:B------:R-:W4:Y:S01]  /*01e0*/  @P1 LDG.E R4, [R4.64] ;  /* 0x0000002004041981 */ /* 0x000f22000c1e1900 */
[----:B-1----:R-:W-:Y:S01]  /*01f0*/  USHF.R.S32.HI UR36, URZ, 0x1f, UR37 ;  /* 0x0000001f3f247899 */ /* 0x002fe20008011425 */
[----:B------:R-:W-:Y:S01]  /*0200*/  HFMA2.MMA R106, -RZ, RZ, 0, 0 ;  /* 0x00000000ff6a7435 */ /* 0x000fe200000001ff */
[----:B------:R-:W-:Y:S01]  /*0210*/  UISETP.NE.U32.AND UP0, UPT, URZ, UR4, UPT ;  /* 0x000000043f00728c */ /* 0x000fe2000bf05070 */
[----:B------:R-:W-:Y:S01]  /*0220*/  MOV R105, RZ ;  /* 0x000000ff00697202 */ /* 0x000fe20000000f00 */
[----:B------:R-:W-:Y:S02]  /*0230*/  UIMAD UR4, UR36, UR6, URZ ;  /* 0x00000006240472a4 */ /* 0x000fe4000f8e023f */
[----:B------:R-:W-:-:S02]  /*0240*/  UIMAD.WIDE.U32 UR12, UR37, UR6, URZ ;  /* 0x00000006250c72a5 */ /* 0x000fc4000f8e003f */
[----:B------:R-:W-:Y:S02]  /*0250*/  UIMAD UR4, UR37, UR7, UR4 ;  /* 0x00000007250472a4 */ /* 0x000fe4000f8e0204 */
[----:B------:R-:W-:Y:S02]  /*0260*/  UISETP.NE.AND.EX UP0, UPT, URZ, UR5, UPT, UP0 ;  /* 0x000000053f00728c */ /* 0x000fe4000bf05300 */
[----:B------:R-:W-:Y:S01]  /*0270*/  ULDC.64 UR6, c[0x0][0x1e0] ;  /* 0x0000780000067ab9 */ /* 0x000fe20000000a00 */
[----:B0-----:R-:W0:Y:S01]  /*0280*/  I2F.RP R0, UR27 ;  /* 0x0000001b00007d06 */ /* 0x001e220008209400 */
[----:B------:R-:W-:Y:S02]  /*0290*/  UIMAD UR5, UR36, UR6, URZ ;  /* 0x00000006240572a4 */ /* 0x000fe4000f8e023f */
[----:B------:R-:W-:Y:S02]  /*02a0*/  UIMAD.WIDE.U32 UR14, UR37, UR6, URZ ;  /* 0x00000006250e72a5 */ /* 0x000fe4000f8e003f */
[----:B------:R-:W-:-:S02]  /*02b0*/  UIMAD UR24, UR37, UR7, UR5 ;  /* 0x00000007251872a4 */ /* 0x000fc4000f8e0205 */
[----:B------:R-:W-:Y:S02]  /*02c0*/  UISETP.NE.U32.AND UP2, UPT, URZ, UR28, UPT ;  /* 0x0000001c3f00728c */ /* 0x000fe4000bf45070 */
[----:B------:R-:W-:Y:S02]  /*02d0*/  ULDC.64 UR6, c[0x0][0x328] ;  /* 0x0000ca0000067ab9 */ /* 0x000fe40000000a00 */
[----:B------:R-:W-:Y:S02]  /*02e0*/  UISETP.NE.U32.AND UP1, UPT, URZ, UR6, UPT ;  /* 0x000000063f00728c */ /* 0x000fe4000bf25070 */
[----:B------:R-:W-:Y:S02]  /*02f0*/  UISETP.NE.AND.EX UP2, UPT, URZ, UR29, UPT, UP2 ;  /* 0x0000001d3f00728c */ /* 0x000fe4000bf45320 */
[----:B------:R-:W-:Y:S01]  /*0300*/  UISETP.NE.AND.EX UP1, UPT, URZ, UR7, UPT, UP1 ;  /* 0x000000073f00728c */ /* 0x000fe2000bf25310 */
[----:B0-----:R-:W2:Y:S01]  /*0310*/  MUFU.RCP R0, R0 ;  /* 0x0000000000007308 */ /* 0x001ea20000001000 */
[----:B------:R-:W-:-:S02]  /*0320*/  UIADD3 UR13, UR13, UR4, URZ ;  /* 0x000000040d0d7290 */ /* 0x000fc4000fffe03f */
[----:B------:R-:W-:Y:S02]  /*0330*/  UIMAD UR22, UR36, UR8, URZ ;  /* 0x00000008241672a4 */ /* 0x000fe4000f8e023f */
[----:B------:R-:W-:Y:S02]  /*0340*/  UMOV UR4, URZ ;  /* 0x0000003f00047c82 */ /* 0x000fe40008000000 */
[----:B------:R-:W-:Y:S02]  /*0350*/  UIMAD.WIDE.U32 UR16, UR37, UR8, URZ ;  /* 0x00000008251072a5 */ /* 0x000fe4000f8e003f */
[----:B------:R-:W-:Y:S02]  /*0360*/  UIMAD UR22, UR37, UR9, UR22 ;  /* 0x00000009251672a4 */ /* 0x000fe4000f8e0216 */
[----:B------:R-:W-:Y:S02]  /*0370*/  UMOV UR8, URZ ;  /* 0x0000003f00087c82 */ /* 0x000fe40008000000 */
[----:B------:R-:W-:-:S02]  /*0380*/  @UP1 ULEA UR8, UP3, UR19, UR6, 0x2 ;  /* 0x0000000613081291 */ /* 0x000fc4000f86103f */
[----:B------:R-:W-:Y:S01]  /*0390*/  UMOV UR9, URZ ;  /* 0x0000003f00097c82 */ /* 0x000fe20008000000 */
[----:B--2---:R-:W-:Y:S01]  /*03a0*/  IADD3 R2, R0, 0xffffffe, RZ ;  /* 0x0ffffffe00027810 */ /* 0x004fe20007ffe0ff */
[----:B------:R-:W-:Y:S01]  /*03b0*/  @UP1 ULEA.HI.X UR9, UR19, UR7, UR18, 0x2, UP3 ;  /* 0x0000000713091291 */ /* 0x000fe200098f1412 */
[----:B------:R-:W-:Y:S01]  /*03c0*/  IABS R0, UR19 ;  /* 0x0000001300007c13 */ /* 0x000fe20008000000 */
[----:B------:R-:W-:Y:S02]  /*03d0*/  UMOV UR6, URZ ;  /* 0x0000003f00067c82 */ /* 0x000fe40008000000 */
[----:B------:R-:W-:Y:S01]  /*03e0*/  @UP2 ULEA UR6, UP1, UR19, UR28, 0x2 ;  /* 0x0000001c13062291 */ /* 0x000fe2000f82103f */
[----:B------:R-:W0:Y:S01]  /*03f0*/  F2I.FTZ.U32.TRUNC.NTZ R2, R2 ;  /* 0x0000000200027305 */ /* 0x000e22000021f000 */
[----:B------:R-:W1:Y:S01]  /*0400*/  R2UR UR23, R0 ;  /* 0x00000000001773c2 */ /* 0x000e6200000e0000 */
[----:B------:R-:W-:Y:S02]  /*0410*/  UIMAD.WIDE.U32 UR10, UR37, UR20, URZ ;  /* 0x00000014250a72a5 */ /* 0x000fe4000f8e003f */
[----:B------:R-:W-:-:S02]  /*0420*/  UIMAD UR20, UR36, UR20, URZ ;  /* 0x00000014241472a4 */ /* 0x000fc4000f8e023f */
[----:B------:R-:W-:Y:S02]  /*0430*/  UMOV UR7, URZ ;  /* 0x0000003f00077c82 */ /* 0x000fe40008000000 */
[----:B------:R-:W-:Y:S02]  /*0440*/  @UP2 ULEA.HI.X UR7, UR19, UR29, UR18, 0x2, UP1 ;  /* 0x0000001d13072291 */ /* 0x000fe400088f1412 */
[----:B------:R-:W-:Y:S02]  /*0450*/  UIMAD UR20, UR37, UR21, UR20 ;  /* 0x00000015251472a4 */ /* 0x000fe4000f8e0214 */
[----:B------:R-:W-:Y:S02]  /*0460*/  ULDC.64 UR28, c[0x0][0x1d8] ;  /* 0x00007600001c7ab9 */ /* 0x000fe40000000a00 */
[----:B------:R-:W-:Y:S01]  /*0470*/  UIMAD UR21, UR18, UR28, URZ ;  /* 0x0000001c121572a4 */ /* 0x000fe2000f8e023f */
[----:B0-----:R-:W0:Y:S01]  /*0480*/  R2UR UR5, R2 ;  /* 0x00000000020573c2 */ /* 0x001e2200000e0000 */
[----:B------:R-:W-:-:S02]  /*0490*/  UIMAD.WIDE.U32 UR12, UR19, UR28, UR12 ;  /* 0x0000001c130c72a5 */ /* 0x000fc4000f8e000c */
[----:B------:R-:W-:Y:S02]  /*04a0*/  UIMAD UR21, UR19, UR29, UR21 ;  /* 0x0000001d131572a4 */ /* 0x000fe4000f8e0215 */
[----:B------:R-:W-:Y:S02]  /*04b0*/  UIADD3 UR15, UR15, UR24, URZ ;  /* 0x000000180f0f7290 */ /* 0x000fe4000fffe03f */
[----:B------:R-:W-:Y:S02]  /*04c0*/  ULDC.64 UR28, c[0x0][0x1e8] ;  /* 0x00007a00001c7ab9 */ /* 0x000fe40000000a00 */
[----:B------:R-:W-:Y:S02]  /*04d0*/  UIMAD UR24, UR18, UR28, URZ ;  /* 0x0000001c121872a4 */ /* 0x000fe4000f8e023f */
[----:B------:R-:W-:Y:S02]  /*04e0*/  UIMAD.WIDE.U32 UR14, UR19, UR28, UR14 ;  /* 0x0000001c130e72a5 */ /* 0x000fe4000f8e000e */
[----:B------:R-:W-:-:S02]  /*04f0*/  UIMAD UR26, UR19, UR29, UR24 ;  /* 0x0000001d131a72a4 */ /* 0x000fc4000f8e0218 */
[----:B------:R-:W-:Y:S02]  /*0500*/  ULDC UR34, c[0x0][0x178] ;  /* 0x00005e0000227ab9 */ /* 0x000fe40000000800 */
[----:B------:R-:W-:Y:S02]  /*0510*/  ULDC UR29, c[0x0][0x174] ;  /* 0x00005d00001d7ab9 */ /* 0x000fe40000000800 */
[----:B------:R-:W-:Y:S02]  /*0520*/  ULOP3.LUT UR24, UR19, UR34, URZ, 0x3c, !UPT ;  /* 0x0000002213187292 */ /* 0x000fe4000f8e3c3f */
[----:B------:R-:W-:Y:S02]  /*0530*/  UIADD3 UR11, UR11, UR20, URZ ;  /* 0x000000140b0b7290 */ /* 0x000fe4000fffe03f */
        /* <DEDUP_REMOVED lines=14> */
[----:B------:R-:W-:Y:S02]  /*0620*/  USHF.R.S32.HI UR16, URZ, 0x1f, UR17 ;  /* 0x0000001f3f107899 */ /* 0x000fe40008011411 */
[----:B------:R-:W-:-:S02]  /*0630*/  @!UP1 UIADD3 UR23, UR23, -UR27, URZ ;  /* 0x8000001b17179290 */ /* 0x000fc4000fffe03f */
[----:B------:R-:W-:Y:S02]  /*0640*/  UIADD3.X UR12, UR16, UR13, UR21, UP2, !UPT ;  /* 0x0000000d100c7290 */ /* 0x000fe400097fe415 */
[----:B------:R-:W-:Y:S02]  /*0650*/  UISETP.GE.U32.AND UP2, UPT, UR23, UR27, UPT ;  /* 0x0000001b1700728c */ /* 0x000fe4000bf46070 */
[----:B------:R-:W-:Y:S02]  /*0660*/  UIMAD.WIDE.U32 UR4, UR19, UR30, UR4 ;  /* 0x0000001e130472a5 */ /* 0x000fe4000f8e0004 */
[----:B------:R-:W-:Y:S02]  /*0670*/  @!UP1 UIADD3 UR25, UR25, 0x1, URZ ;  /* 0x0000000119199890 */ /* 0x000fe4000fffe03f */
[----:B------:R-:W-:Y:S02]  /*0680*/  ULDC.64 UR30, c[0x0][0x240] ;  /* 0x00009000001e7ab9 */ /* 0x000fe40000000a00 */
[----:B------:R-:W-:-:S02]  /*0690*/  ULEA UR21, UP3, UR22, UR30, 0x1 ;  /* 0x0000001e16157291 */ /* 0x000fc4000f86083f */
[----:B------:R-:W-:Y:S02]  /*06a0*/  UISETP.NE.AND UP1, UPT, URZ, UR34, UPT ;  /* 0x000000223f00728c */ /* 0x000fe4000bf25270 */
[----:B------:R-:W-:Y:S02]  /*06b0*/  ULEA.HI.X UR22, UR22, UR31, UR12, 0x1, UP3 ;  /* 0x0000001f16167291 */ /* 0x000fe400098f0c0c */
[----:B------:R-:W-:Y:S02]  /*06c0*/  UISETP.GE.AND UP3, UPT, UR24, URZ, UPT ;  /* 0x0000003f1800728c */ /* 0x000fe4000bf66270 */
        /* <DEDUP_REMOVED lines=23> */
[----:B------:R-:W-:Y:S02]  /*0840*/  ULDC UR16, c[0x0][0x164] ;  /* 0x0000590000107ab9 */ /* 0x000fe40000000800 */
[----:B------:R-:W-:Y:S02]  /*0850*/  ULEA UR27, UP2, UR28, UR10, 0x1 ;  /* 0x0000000a1c1b7291 */ /* 0x000fe4000f84083f */
[----:B------:R-:W-:Y:S02]  /*0860*/  ULEA.HI.X.SX32 UR14, UR14, UR15, 0x1, UP1 ;  /* 0x0000000f0e0e7291 */ /* 0x000fe400088f0e3f */
[----:B------:R-:W-:-:S02]  /*0870*/  @UP0 UIMAD UR10, UR37, UR16, UR19 ;  /* 0x00000010250a02a4 */ /* 0x000fc4000f8e0213 */
[----:B------:R-:W-:Y:S02]  /*0880*/  UISETP.GE.AND UP1, UPT, UR29, 0x1, UPT ;  /* 0x000000011d00788c */ /* 0x000fe4000bf26270 */
[----:B------:R-:W-:Y:S02]  /*0890*/  UMOV UR4, URZ ;  /* 0x0000003f00047c82 */ /* 0x000fe40008000000 */
[----:B------:R-:W-:Y:S02]  /*08a0*/  @UP0 UIMAD UR12, UR10, UR29, URZ ;  /* 0x0000001d0a0c02a4 */ /* 0x000fe4000f8e023f */
[----:B------:R-:W-:Y:S02]  /*08b0*/  ULDC UR13, c[0x0][0x16c] ;  /* 0x00005b00000d7ab9 */ /* 0x000fe40000000800 */
[----:B------:R-:W-:Y:S02]  /*08c0*/  @UP0 UIMAD UR12, UR12, UR13, URZ ;  /* 0x0000000d0c0c02a4 */ /* 0x000fe4000f8e023f */
[----:B------:R-:W-:-:S02]  /*08d0*/  ULEA.HI.X UR28, UR28, UR11, UR14, 0x1, UP2 ;  /* 0x0000000b1c1c7291 */ /* 0x000fc400090f0c0e */
[----:B------:R-:W-:Y:S02]  /*08e0*/  @UP0 UMOV UR13, 0x10 ;  /* 0x00000010000d0882 */ /* 0x000fe40000000000 */
[----:B------:R-:W-:Y:S02]  /*08f0*/  ULDC.64 UR10, c[0x0][0x260] ;  /* 0x00009800000a7ab9 */ /* 0x000fe40000000a00 */
[----:B------:R-:W-:Y:S02]  /*0900*/  @UP0 UIMAD.WIDE UR10, UR12, UR13, UR10 ;  /* 0x0000000d0c0a02a5 */ /* 0x000fe4000f8e020a */
[----:B------:R-:W-:Y:S02]  /*0910*/  UMOV UR5, URZ ;  /* 0x0000003f00057c82 */ /* 0x000fe40008000000 */
[----:B------:R-:W-:Y:S02]  /*0920*/  UMOV UR12, UR8 ;  /* 0x00000008000c7c82 */ /* 0x000fe40008000000 */
[----:B------:R-:W-:-:S02]  /*0930*/  UMOV UR13, UR9 ;  /* 0x00000009000d7c82 */ /* 0x000fc40008000000 */
        /* <DEDUP_REMOVED lines=10> */
[----:B------:R-:W-:Y:S01]  /*09e0*/  UMOV UR6, URZ ;  /* 0x0000003f00067c82 */ /* 0x000fe20008000000 */
[----:B------:R-:W-:Y:S01]  /*09f0*/  MOV R106, RZ ;  /* 0x000000ff006a7202 */ /* 0x000fe20000000f00 */
[----:B------:R-:W4:Y:S01]  /*0a00*/  S2R R103, SR_LANEID ;  /* 0x0000000000677919 */ /* 0x000f220000000000 */
[----:B0--3--:R-:W-:-:S04]  /*0a10*/  SHF.R.S32.HI R3, RZ, 0x1f, R104 ;  /* 0x0000001fff037819 */ /* 0x009fc80000011468 */
[----:B------:R-:W-:-:S04]  /*0a20*/  LEA.HI R3, R3, R104, RZ, 0x5 ;  /* 0x0000006803037211 */ /* 0x000fc800078f28ff */
[----:B----4-:R-:W-:Y:S02]  /*0a30*/  SHF.R.S32.HI R102, RZ, 0x5, R3 ;  /* 0x00000005ff667819 */ /* 0x010fe40000011403 */
.L_x_2602:
[----:B------:R-:W-:Y:S01]  /*0a40*/  BAR.SYNC.DEFER_BLOCKING 0x0 ;  /* 0x0000000000007b1d */ /* 0x000fe20000010000 */
[----:B------:R-:W-:Y:S02]  /*0a50*/  SHF.L.U32 R54, R104, 0x1, RZ ;  /* 0x0000000168367819 */ /* 0x000fe400000006ff */
[----:B------:R-:W-:Y:S02]  /*0a60*/  MOV R2, UR21 ;  /* 0x0000001500027c02 */ /* 0x000fe40008000f00 */
[----:B------:R-:W-:Y:S02]  /*0a70*/  LOP3.LUT R54, R54, 0xffffffc0, RZ, 0xc0, !PT ;  /* 0xffffffc036367812 */ /* 0x000fe400078ec0ff */
[----:B------:R-:W-:Y:S02]  /*0a80*/  MOV R3, UR22 ;  /* 0x0000001600037c02 */ /* 0x000fe40008000f00 */
[----:B------:R-:W-:Y:S02]  /*0a90*/  MOV R8, UR23 ;  /* 0x0000001700087c02 */ /* 0x000fe40008000f00 */
[----:B------:R-:W-:Y:S01]  /*0aa0*/  MOV R9, UR24 ;  /* 0x0000001800097c02 */ /* 0x000fe20008000f00 */
[----:B------:R-:W-:Y:S01]  /*0ab0*/  ULDC UR29, c[0x0][0x174] ;  /* 0x00005d00001d7ab9 */ /* 0x000fe20000000800 */
[----:B------:R-:W-:Y:S01]  /*0ac0*/  LOP3.LUT R99, R54, 0x1f, R104, 0xf8, !PT ;  /* 0x0000001f36637812 */ /* 0x000fe200078ef868 */
[----:B------:R-:W-:-:S02]  /*0ad0*/  ULDC.64 UR8, c[0x0][0x1f0] ;  /* 0x00007c0000087ab9 */ /* 0x000fc40000000a00 */
[----:B------:R-:W-:Y:S02]  /*0ae0*/  ULDC.64 UR30, c[0x0][0x1f8] ;  /* 0x00007e00001e7ab9 */ /* 0x000fe40000000a00 */
[----:B------:R-:W-:Y:S01]  /*0af0*/  IMAD.WIDE R2, R99, 0x10, R2 ;  /* 0x0000001063027825 */ /* 0x000fe200078e0202 */
[----:B------:R-:W-:-:S04]  /*0b00*/  ULDC.64 UR34, c[0x0][0x2f0] ;  /* 0x0000bc0000227ab9 */ /* 0x000fc80000000a00 */
[----:B------:R-:W3:Y:S04]  /*0b10*/  LDG.E.128 R4, [R2.64] ;  /* 0x0000002002047981 */ /* 0x000ee8000c1e1d00 */
[----:B------:R-:W4:Y:S01]  /*0b20*/  LDG.E.128 R12, [R2.64+0x200] ;  /* 0x00020020020c7981 */ /* 0x000f22000c1e1d00 */
[----:B------:R-:W-:Y:S01]  /*0b30*/  IADD3 R98, R54, R103, RZ ;  /* 0x0000006736627210 */ /* 0x000fe20007ffe0ff */
[----:B------:R-:W-:-:S03]  /*0b40*/  IMAD.WIDE R8, R99, 0x10, R8 ;  /* 0x0000001063087825 */ /* 0x000fc600078e0208 */
[----:B------:R-:W-:Y:S01]  /*0b50*/  IADD3 R38, R98, R103, RZ ;  /* 0x0000006762267210 */ /* 0x000fe20007ffe0ff */
        /* <DEDUP_REMOVED lines=14> */
[----:B------:R-:W-:Y:S04]  /*0c40*/  LDS.128 R28, [R38.X16] ;  /* 0x00000000261c7984 */ /* 0x000fe8000000cc00 */
[----:B------:R-:W-:Y:S04]  /*0c50*/  LDS.128 R4, [R38.X16+0x10] ;  /* 0x0000100026047984 */ /* 0x000fe8000000cc00 */
[----:B------:R-:W-:Y:S06]  /*0c60*/  BAR.SYNC.DEFER_BLOCKING 0x0 ;  /* 0x0000000000007b1d */ /* 0x000fec0000010000 */
[----:B0-----:R0:W3:Y:S04]  /*0c70*/  LDG.E.128 R12, [R2.64] ;  /* 0x00000020020c7981 */ /* 0x0010e8000c1e1d00 */
[----:B------:R0:W4:Y:S01]  /*0c80*/  LDG.E.128 R8, [R2.64+0x200] ;  /* 0x0002002002087981 */ /* 0x000122000c1e1d00 */
[----:B------:R-:W-:-:S02]  /*0c90*/  UIADD3 UR29, -UR6, UR29, URZ ;  /* 0x0000001d061d7290 */ /* 0x000fc4000fffe13f */
[----:B------:R-:W-:Y:S02]  /*0ca0*/  UIMAD UR7, UR36, UR8, URZ ;  /* 0x00000008240772a4 */ /* 0x000fe4000f8e023f */
[----:B------:R-:W-:Y:S02]  /*0cb0*/  ULEA UR16, UR29, 0xfffff800, 0xb ;  /* 0xfffff8001d107891 */ /* 0x000fe4000f8e583f */
[----:B------:R-:W-:Y:S02]  /*0cc0*/  UIMAD UR7, UR37, UR9, UR7 ;  /* 0x00000009250772a4 */ /* 0x000fe4000f8e0207 */
[----:B------:R-:W-:-:S04]  /*0cd0*/  USHF.R.S32.HI UR17, URZ, 0x1f, UR16 ;  /* 0x0000001f3f117899 */ /* 0x000fc80008011410 */
[----:B------:R-:W-:-:S04]  /*0ce0*/  UIMAD.WIDE.U32 UR8, UR37, UR8, UR16 ;  /* 0x00000008250872a5 */ /* 0x000fc8000f8e0010 */
        /* <DEDUP_REMOVED lines=8> */
[----:B0-----:R-:W-:Y:S01]  /*0d70*/  MOV R2, UR7 ;  /* 0x0000000700027c02 */ /* 0x001fe20008000f00 */
[----:B------:R-:W-:-:S03]  /*0d80*/  ULDC.64 UR30, c[0x0][0x208] ;  /* 0x00008200001e7ab9 */ /* 0x000fc60000000a00 */
[----:B------:R-:W-:Y:S01]  /*0d90*/  MOV R3, UR8 ;  /* 0x0000000800037c02 */ /* 0x000fe20008000f00 */
[----:B------:R-:W-:-:S04]  /*0da0*/  ULDC.64 UR8, c[0x0][0x200] ;  /* 0x0000800000087ab9 */ /* 0x000fc80000000a00 */
[----:B------:R-:W-:Y:S01]  /*0db0*/  IMAD.WIDE R2, R99, 0x10, R2 ;  /* 0x0000001063027825 */ /* 0x000fe200078e0202 */
[----:B---3--:R0:W-:Y:S04]  /*0dc0*/  STS.128 [R98.X16], R12 ;  /* 0x0000000c62007388 */ /* 0x0081e8000000cc00 */
[----:B----4-:R-:W-:Y:S01]  /*0dd0*/  STS.128 [R98.X16+0x200], R8 ;  /* 0x0002000862007388 */ /* 0x010fe2000000cc00 */
[----:B------:R-:W-:-:S06]  /*0de0*/  NOP ;  /* 0x0000000000007918 */ /* 0x000fcc0000000000 */
[----:B------:R-:W3:Y:S04]  /*0df0*/  LDS.128 R24, [R38.X16] ;  /* 0x0000000026187984 */ /* 0x000ee8000000cc00 */
[----:B------:R-:W-:Y:S04]  /*0e00*/  LDS.128 R20, [R38.X16+0x10] ;  /* 0x0000100026147984 */ /* 0x000fe8000000cc00 */
[----:B------:R-:W-:Y:S06]  /*0e10*/  BAR.SYNC.DEFER_BLOCKING 0x0 ;  /* 0x0000000000007b1d */ /* 0x000fec0000010000 */
[----:B------:R4:W5:Y:S04]  /*0e20*/  LDG.E.128 R32, [R2.64] ;  /* 0x0000002002207981 */ /* 0x000968000c1e1d00 */
[----:B--2---:R4:W2:Y:S01]  /*0e30*/  LDG.E.128 R40, [R2.64+0x200] ;  /* 0x0002002002287981 */ /* 0x0048a2000c1e1d00 */
[----:B------:R-:W-:-:S04]  /*0e40*/  UIMAD UR7, UR36, UR8, URZ ;  /* 0x00000008240772a4 */ /* 0x000fc8000f8e023f */
[----:B------:R-:W-:Y:S02]  /*0e50*/  UIMAD UR7, UR37, UR9, UR7 ;  /* 0x00000009250772a4 */ /* 0x000fe4000f8e0207 */
        /* <DEDUP_REMOVED lines=9> */
[----:B----4-:R-:W-:-:S04]  /*0ef0*/  MOV R2, UR7 ;  /* 0x0000000700027c02 */ /* 0x010fc80008000f00 */
[----:B------:R-:W-:Y:S01]  /*0f00*/  MOV R3, UR8 ;  /* 0x0000000800037c02 */ /* 0x000fe20008000f00 */
[----:B------:R-:W-:-:S04]  /*0f10*/  ULDC.64 UR8, c[0x0][0x2e8] ;  /* 0x0000ba0000087ab9 */ /* 0x000fc80000000a00 */
[----:B------:R-:W-:Y:S01]  /*0f20*/  IMAD.WIDE R2, R99, 0x10, R2 ;  /* 0x0000001063027825 */ /* 0x000fe200078e0202 */
[----:B-----5:R-:W-:Y:S04]  /*0f30*/  STS.128 [R98.X16], R32 ;  /* 0x0000002062007388 */ /* 0x020fe8000000cc00 */
[----:B--2---:R2:W-:Y:S01]  /*0f40*/  STS.128 [R98.X16+0x200], R40 ;  /* 0x0002002862007388 */ /* 0x0045e2000000cc00 */
[----:B------:R-:W-:-:S06]  /*0f50*/  NOP ;  /* 0x0000000000007918 */ /* 0x000fcc0000000000 */
[----:B------:R-:W4:Y:S04]  /*0f60*/  LDS.128 R44, [R38.X16] ;  /* 0x00000000262c7984 */ /* 0x000f28000000cc00 */
[----:B------:R-:W4:Y:S04]  /*0f70*/  LDS.128 R8, [R38.X16+0x10] ;  /* 0x0000100026087984 */ /* 0x000f28000000cc00 */
[----:B------:R-:W-:Y:S06]  /*0f80*/  BAR.SYNC.DEFER_BLOCKING 0x0 ;  /* 0x0000000000007b1d */ /* 0x000fec0000010000 */
[----:B0-----:R0:W5:Y:S04]  /*0f90*/  LDG.E.128 R12, [R2.64] ;  /* 0x00000020020c7981 */ /* 0x001168000c1e1d00 */
[----:B------:R0:W5:Y:S01]  /*0fa0*/  LDG.E.128 R16, [R2.64+0x200] ;  /* 0x0002002002107981 */ /* 0x000162000c1e1d00 */
[----:B--2---:R-:W-:Y:S01]  /*0fb0*/  MOV R40, c[0x0][0x16c] ;  /* 0x00005b0000287a02 */ /* 0x004fe20000000f00 */
[----:B------:R-:W-:Y:S01]  /*0fc0*/  UIMAD UR7, UR36, UR8, URZ ;  /* 0x00000008240772a4 */ /* 0x000fe2000f8e023f */
[----:B---3--:R-:W-:Y:S01]  /*0fd0*/  PRMT R41, RZ, 0x5410, R25 ;  /* 0x00005410ff297816 */ /* 0x008fe20000000019 */
[----:B------:R-:W-:Y:S01]  /*0fe0*/  UIMAD UR30, UR18, UR34, URZ ;  /* 0x00000022121e72a4 */ /* 0x000fe2000f8e023f */
[--C-:B----4-:R-:W-:Y:S01]  /*0ff0*/  PRMT R33, RZ, 0x5410, R44.reuse ;  /* 0x00005410ff217816 */ /* 0x110fe2000000002c */
[----:B------:R-:W-:Y:S01]  /*1000*/  UIMAD UR7, UR37, UR9, UR7 ;  /* 0x00000009250772a4 */ /* 0x000fe2000f8e0207 */
[----:B------:R-:W-:Y:S01]  /*1010*/  PRMT R34, RZ, 0x7610, R44 ;  /* 0x00007610ff227816 */ /* 0x000fe2000000002c */
[----:B------:R-:W-:Y:S01]  /*1020*/  UIMAD.WIDE.U32 UR8, UR37, UR8, UR16 ;  /* 0x00000008250872a5 */ /* 0x000fe2000f8e0010 */
[--C-:B------:R-:W-:Y:S01]  /*1030*/  PRMT R36, RZ, 0x5410, R45.reuse ;  /* 0x00005410ff247816 */ /* 0x100fe2000000002d */
[----:B------:R-:W-:Y:S01]  /*1040*/  FMUL.FTZ R0, R33, -1.4426950216293334961 ;  /* 0xbfb8aa3b21007820 */ /* 0x000fe20000410000 */
[----:B------:R-:W-:Y:S01]  /*1050*/  PRMT R55, RZ, 0x7610, R45 ;  /* 0x00007610ff377816 */ /* 0x000fe2000000002d */
[----:B------:R-:W-:Y:S01]  /*1060*/  FMUL.FTZ R32, R34, -1.4426950216293334961 ;  /* 0xbfb8aa3b22207820 */ /* 0x000fe20000410000 */
[--C-:B------:R-:W-:Y:S01]  /*1070*/  PRMT R62, RZ, 0x5410, R46.reuse ;  /* 0x00005410ff3e7816 */ /* 0x100fe2000000002e */
[----:B------:R-:W-:Y:S01]  /*1080*/  FMUL.FTZ R37, R36, -1.4426950216293334961 ;  /* 0xbfb8aa3b24257820 */ /* 0x000fe20000410000 */
[----:B------:R-:W-:Y:S01]  /*1090*/  PRMT R67, RZ, 0x7610, R46 ;  /* 0x00007610ff437816 */ /* 0x000fe2000000002e */
[----:B------:R-:W2:Y:S01]  /*10a0*/  MUFU.EX2 R0, R0 ;  /* 0x0000000000007308 */ /* 0x000ea20000000800 */
[----:B0-----:R-:W-:Y:S01]  /*10b0*/  FMUL.FTZ R2, R55, -1.4426950216293334961 ;  /* 0xbfb8aa3b37027820 */ /* 0x001fe20000410000 */
[----:B------:R-:W-:Y:S01]  /*10c0*/  PRMT R78, RZ, 0x5410, R47 ;  /* 0x00005410ff4e7816 */ /* 0x000fe2000000002f */
[----:B------:R-:W-:Y:S01]  /*10d0*/  FMUL.FTZ R3, R62, -1.4426950216293334961 ;  /* 0xbfb8aa3b3e037820 */ /* 0x000fe20000410000 */
[----:B------:R-:W-:Y:S01]  /*10e0*/  ISETP.GE.AND P1, PT, R40, 0x1, PT ;  /* 0x000000012800780c */ /* 0x000fe20003f26270 */
[----:B------:R-:W-:Y:S01]  /*10f0*/  UIADD3 UR9, UR9, UR7, URZ ;  /* 0x0000000709097290 */ /* 0x000fe2000fffe03f */
[----:B------:R-:W-:Y:S01]  /*1100*/  PRMT R42, RZ, 0x7610, R25 ;  /* 0x00007610ff2a7816 */ /* 0x000fe20000000019 */
[----:B------:R-:W-:Y:S01]  /*1110*/  FMUL.FTZ R39, R78, -1.4426950216293334961 ;  /* 0xbfb8aa3b4e277820 */ /* 0x000fe20000410000 */
[----:B------:R0:W3:Y:S01]  /*1120*/  MUFU.EX2 R35, R32 ;  /* 0x0000002000237308 */ /* 0x0000e20000000800 */
[----:B------:R-:W-:Y:S01]  /*1130*/  PRMT R40, RZ, 0x7610, R24 ;  /* 0x00007610ff287816 */ /* 0x000fe20000000018 */
[----:B------:R-:W-:Y:S01]  /*1140*/  UIMAD UR30, UR19, UR35, UR30 ;  /* 0x00000023131e72a4 */ /* 0x000fe2000f8e021e */
[----:B------:R-:W-:Y:S01]  /*1150*/  PRMT R84, RZ, 0x5410, R8 ;  /* 0x00005410ff547816 */ /* 0x000fe20000000008 */
[----:B------:R-:W-:Y:S01]  /*1160*/  UIMAD.WIDE.U32 UR8, UR19, UR34, UR8 ;  /* 0x00000022130872a5 */ /* 0x000fe2000f8e0008 */
[----:B------:R-:W-:-:S02]  /*1170*/  PRMT R43, RZ, 0x5410, R26 ;  /* 0x00005410ff2b7816 */ /* 0x000fc4000000001a */
[----:B------:R-:W-:Y:S01]  /*1180*/  PRMT R44, RZ, 0x7610, R26 ;  /* 0x00007610ff2c7816 */ /* 0x000fe2000000001a */
[----:B------:R-:W4:Y:S01]  /*1190*/  MUFU.EX2 R37, R37 ;  /* 0x0000002500257308 */ /* 0x000f220000000800 */
[----:B--2---:R-:W-:Y:S01]  /*11a0*/  FADD.FTZ R0, R0, 1 ;  /* 0x3f80000000007421 */ /* 0x004fe20000010000 */
[----:B------:R-:W-:Y:S01]  /*11b0*/  PRMT R26, RZ, 0x5410, R72 ;  /* 0x00005410ff1a7816 */ /* 0x000fe20000000048 */
[----:B0-----:R-:W-:Y:S01]  /*11c0*/  FMUL.FTZ R32, R67, -1.4426950216293334961 ;  /* 0xbfb8aa3b43207820 */ /* 0x001fe20000410000 */
[----:B------:R-:W-:Y:S01]  /*11d0*/  PRMT R81, RZ, 0x7610, R47 ;  /* 0x00007610ff517816 */ /* 0x000fe2000000002f */
[----:B------:R-:W-:Y:S01]  /*11e0*/  ULDC.64 UR34, c[0x0][0x338] ;  /* 0x0000ce0000227ab9 */ /* 0x000fe20000000a00 */
[--C-:B------:R-:W-:Y:S01]  /*11f0*/  PRMT R48, RZ, 0x5410, R20.reuse ;  /* 0x00005410ff307816 */ /* 0x100fe20000000014 */
[----:B------:R-:W-:Y:S01]  /*1200*/  UIADD3 UR9, UR9, UR30, URZ ;  /* 0x0000001e09097290 */ /* 0x000fe2000fffe03f */
[----:B------:R0:W2:Y:S01]  /*1210*/  MUFU.EX2 R60, R2 ;  /* 0x00000002003c7308 */ /* 0x0000a20000000800 */
[----:B---3--:R-:W-:Y:S01]  /*1220*/  FADD.FTZ R35, R35, 1 ;  /* 0x3f80000023237421 */ /* 0x008fe20000010000 */
[----:B------:R-:W-:Y:S01]  /*1230*/  PRMT R47, RZ, 0x7610, R20 ;  /* 0x00007610ff2f7816 */ /* 0x000fe20000000014 */
[----:B------:R-:W-:Y:S01]  /*1240*/  ULEA UR7, UP0, UR8, UR34, 0x1 ;  /* 0x0000002208077291 */ /* 0x000fe2000f80083f */
[----:B------:R-:W-:-:S02]  /*1250*/  PRMT R52, RZ, 0x5410, R22 ;  /* 0x00005410ff347816 */ /* 0x000fc40000000016 */
[----:B------:R-:W-:Y:S01]  /*1260*/  PRMT R51, RZ, 0x7610, R22 ;  /* 0x00007610ff337816 */ /* 0x000fe20000000016 */
[----:B------:R-:W-:Y:S01]  /*1270*/  ULEA.HI.X UR8, UR8, UR35, UR9, 0x1, UP0 ;  /* 0x0000002308087291 */ /* 0x000fe200080f0c09 */
[----:B------:R3:W-:Y:S01]  /*1280*/  MUFU.RCP R58, R0 ;  /* 0x00000000003a7308 */ /* 0x0007e20000001000 */
[----:B----4-:R-:W-:Y:S01]  /*1290*/  FADD.FTZ R37, R37, 1 ;  /* 0x3f80000025257421 */ /* 0x010fe20000010000 */
[--C-:B------:R-:W-:Y:S01]  /*12a0*/  PRMT R20, RZ, 0x5410, R21.reuse ;  /* 0x00005410ff147816 */ /* 0x100fe20000000015 */
[----:B0-----:R-:W-:Y:S01]  /*12b0*/  FMUL.FTZ R2, R81, -1.4426950216293334961 ;  /* 0xbfb8aa3b51027820 */ /* 0x001fe20000410000 */
[----:B------:R-:W-:Y:S02]  /*12c0*/  PRMT R53, RZ, 0x7610, R21 ;  /* 0x00007610ff357816 */ /* 0x000fe40000000015 */
[--C-:B------:R-:W-:Y:S02]  /*12d0*/  PRMT R46, RZ, 0x5410, R27.reuse ;  /* 0x00005410ff2e7816 */ /* 0x100fe4000000001b */
[----:B------:R0:W4:Y:S01]  /*12e0*/  MUFU.EX2 R63, R3 ;  /* 0x00000003003f7308 */ /* 0x0001220000000800 */
[----:B--2---:R-:W-:Y:S01]  /*12f0*/  FADD.FTZ R60, R60, 1 ;  /* 0x3f8000003c3c7421 */ /* 0x004fe20000010000 */
[----:B------:R-:W-:-:S02]  /*1300*/  PRMT R45, RZ, 0x7610, R27 ;  /* 0x00007610ff2d7816 */ /* 0x000fc4000000001b */
[----:B------:R-:W-:Y:S02]  /*1310*/  PRMT R57, RZ, 0x7610, R30 ;  /* 0x00007610ff397816 */ /* 0x000fe4000000001e */
[----:B---3--:R-:W-:Y:S02]  /*1320*/  PRMT R0, RZ, 0x5410, R31 ;  /* 0x00005410ff007816 */ /* 0x008fe4000000001f */
[----:B------:R-:W2:Y:S01]  /*1330*/  MUFU.RCP R59, R35 ;  /* 0x00000023003b7308 */ /* 0x000ea20000001000 */
[----:B0-----:R-:W-:Y:S01]  /*1340*/  FMUL.FTZ R3, R84, -1.4426950216293334961 ;  /* 0xbfb8aa3b54037820 */ /* 0x001fe20000410000 */
[--C-:B------:R-:W-:Y:S02]  /*1350*/  PRMT R50, RZ, 0x5410, R23.reuse ;  /* 0x00005410ff327816 */ /* 0x100fe40000000017 */
[----:B------:R-:W-:Y:S02]  /*1360*/  PRMT R49, RZ, 0x7610, R23 ;  /* 0x00007610ff317816 */ /* 0x000fe40000000017 */
[----:B------:R-:W-:-:S02]  /*1370*/  PRMT R101, RZ, 0x7610, R9 ;  /* 0x00007610ff657816 */ /* 0x000fc40000000009 */
[----:B------:R0:W3:Y:S01]  /*1380*/  MUFU.RCP R61, R37 ;  /* 0x00000025003d7308 */ /* 0x0000e20000001000 */
[----:B----4-:R-:W-:Y:S01]  /*1390*/  FADD.FTZ R63, R63, 1 ;  /* 0x3f8000003f3f7421 */ /* 0x010fe20000010000 */
[--C-:B------:R-:W-:Y:S02]  /*13a0*/  PRMT R111, RZ, 0x5410, R11.reuse ;  /* 0x00005410ff6f7816 */ /* 0x100fe4000000000b */
[----:B------:R-:W-:Y:S02]  /*13b0*/  PRMT R113, RZ, 0x7610, R11 ;  /* 0x00007610ff717816 */ /* 0x000fe4000000000b */
[----:B------:R-:W-:Y:S02]  /*13c0*/  PRMT R107, RZ, 0x5410, R10 ;  /* 0x00005410ff6b7816 */ /* 0x000fe4000000000a */
[----:B------:R4:W-:Y:S01]  /*13d0*/  MUFU.EX2 R66, R32 ;  /* 0x0000002000427308 */ /* 0x0009e20000000800 */
[----:B0-----:R-:W-:Y:S01]  /*13e0*/  PRMT R37, RZ, 0x7610, R8 ;  /* 0x00007610ff257816 */ /* 0x001fe20000000008 */
[----:B------:R-:W-:Y:S01]  /*13f0*/  FADD.FTZ R8, -R58, 1 ;  /* 0x3f8000003a087421 */ /* 0x000fe20000010100 */
[----:B------:R-:W-:Y:S01]  /*1400*/  PRMT R109, RZ, 0x7610, R10 ;  /* 0x00007610ff6d7816 */ /* 0x000fe2000000000a */
[----:B--2---:R-:W-:Y:S01]  /*1410*/  FADD.FTZ R21, -R59, 1 ;  /* 0x3f8000003b157421 */ /* 0x004fe20000010100 */
[----:B------:R-:W-:Y:S01]  /*1420*/  LEA R54, R103, R54, 0x1 ;  /* 0x0000003667367211 */ /* 0x000fe200078e08ff */
[----:B------:R-:W-:Y:S01]  /*1430*/  FMUL.FTZ R25, R37, -1.4426950216293334961 ;  /* 0xbfb8aa3b25197820 */ /* 0x000fe20000410000 */
[----:B------:R-:W-:Y:S01]  /*1440*/  ISETP.NE.U32.AND P0, PT, RZ, c[0x0][0x270], PT ;  /* 0x00009c00ff007a0c */ /* 0x000fe20003f05070 */
[----:B------:R0:W2:Y:S01]  /*1450*/  MUFU.EX2 R77, R39 ;  /* 0x00000027004d7308 */ /* 0x0000a20000000800 */
[----:B------:R-:W-:Y:S01]  /*1460*/  FFMA.FTZ R22, R33, R8, 1 ;  /* 0x3f80000021167423 */ /* 0x000fe20000010008 */
[----:B------:R-:W-:Y:S01]  /*1470*/  PRMT R8, RZ, 0x7610, R72 ;  /* 0x00007610ff087816 */ /* 0x000fe20000000048 */
[----:B------:R-:W-:Y:S01]  /*1480*/  FFMA.FTZ R21, R34, R21, 1 ;  /* 0x3f80000022157423 */ /* 0x000fe20000010015 */
[----:B----4-:R-:W-:Y:S01]  /*1490*/  PRMT R32, RZ, 0x5410, R28 ;  /* 0x00005410ff207816 */ /* 0x010fe2000000001c */
[----:B---3--:R-:W-:Y:S01]  /*14a0*/  FADD.FTZ R23, -R61, 1 ;  /* 0x3f8000003d177421 */ /* 0x008fe20000010100 */
[----:B------:R-:W-:Y:S01]  /*14b0*/  ISETP.NE.AND.EX P0, PT, RZ, c[0x0][0x274], PT, P0 ;  /* 0x00009d00ff007a0c */ /* 0x000fe20003f05300 */
[----:B------:R-:W-:Y:S01]  /*14c0*/  FMUL.FTZ R10, R107, -1.4426950216293334961 ;  /* 0xbfb8aa3b6b0a7820 */ /* 0x000fe20000410000 */
[----:B------:R3:W4:Y:S01]  /*14d0*/  MUFU.EX2 R85, R25 ;  /* 0x0000001900557308 */ /* 0x0007220000000800 */
[----:B0-----:R-:W-:Y:S01]  /*14e0*/  PRMT R39, RZ, 0x5410, R24 ;  /* 0x00005410ff277816 */ /* 0x001fe20000000018 */
[----:B------:R-:W-:Y:S01]  /*14f0*/  FMUL.FTZ R24, R33, R58 ;  /* 0x0000003a21187220 */ /* 0x000fe20000410000 */
[--C-:B------:R-:W-:Y:S01]  /*1500*/  PRMT R56, RZ, 0x5410, R29.reuse ;  /* 0x00005410ff387816 */ /* 0x100fe2000000001d */
[----:B------:R-:W-:Y:S01]  /*1510*/  FFMA.FTZ R23, R36, R23, 1 ;  /* 0x3f80000024177423 */ /* 0x000fe20000010017 */
[----:B------:R-:W-:Y:S01]  /*1520*/  PRMT R29, RZ, 0x7610, R29 ;  /* 0x00007610ff1d7816 */ /* 0x000fe2000000001d */
[----:B------:R-:W-:-:S02]  /*1530*/  FMUL.FTZ R97, R39, R24 ;  /* 0x0000001827617220 */ /* 0x000fc40000410000 */
[----:B------:R0:W1:Y:S01]  /*1540*/  MUFU.RCP R64, R60 ;  /* 0x0000003c00407308 */ /* 0x0000620000001000 */
[----:B---3--:R-:W-:Y:S02]  /*1550*/  FMUL.FTZ R25, R34, R59 ;  /* 0x0000003b22197220 */ /* 0x008fe40000410000 */
[----:B------:R-:W-:Y:S02]  /*1560*/  FFMA.FTZ R27, R97, R26, R106 ;  /* 0x0000001a611b7223 */ /* 0x000fe4000001006a */
[----:B------:R-:W-:Y:S02]  /*1570*/  FMUL.FTZ R96, R40, R25 ;  /* 0x0000001928607220 */ /* 0x000fe40000410000 */
[----:B------:R-:W-:Y:S01]  /*1580*/  FMUL.FTZ R26, R36, R61 ;  /* 0x0000003d241a7220 */ /* 0x000fe20000410000 */
[----:B------:R3:W1:Y:S01]  /*1590*/  MUFU.RCP R65, R63 ;  /* 0x0000003f00417308 */ /* 0x0006620000001000 */
[----:B------:R-:W-:Y:S01]  /*15a0*/  FFMA.FTZ R34, R96, R8, R27 ;  /* 0x0000000860227223 */ /* 0x000fe2000001001b */
[----:B------:R-:W-:Y:S01]  /*15b0*/  PRMT R27, RZ, 0x5410, R73 ;  /* 0x00005410ff1b7816 */ /* 0x000fe20000000049 */
[----:B------:R-:W-:Y:S01]  /*15c0*/  FMUL.FTZ R95, R41, R26 ;  /* 0x0000001a295f7220 */ /* 0x000fe20000410000 */
[----:B0-----:R-:W-:Y:S01]  /*15d0*/  PRMT R60, RZ, 0x5410, R9 ;  /* 0x00005410ff3c7816 */ /* 0x001fe20000000009 */
[----:B--2---:R-:W-:-:S02]  /*15e0*/  FADD.FTZ R33, R77, 1 ;  /* 0x3f8000004d217421 */ /* 0x004fc40000010000 */
[----:B----4-:R-:W-:Y:S01]  /*15f0*/  FADD.FTZ R36, R85, 1 ;  /* 0x3f80000055247421 */ /* 0x010fe20000010000 */
[----:B------:R0:W-:Y:S01]  /*1600*/  MUFU.EX2 R83, R3 ;  /* 0x0000000300537308 */ /* 0x0001e20000000800 */
[----:B---3--:R-:W-:Y:S01]  /*1610*/  FFMA.FTZ R63, R95, R27, R34 ;  /* 0x0000001b5f3f7223 */ /* 0x008fe20000010022 */
[----:B------:R-:W-:Y:S01]  /*1620*/  PRMT R34, RZ, 0x7610, R73 ;  /* 0x00007610ff227816 */ /* 0x000fe20000000049 */
[----:B-1----:R-:W-:Y:S02]  /*1630*/  FMUL.FTZ R27, R55, R64 ;  /* 0x00000040371b7220 */ /* 0x002fe40000410000 */
[----:B------:R-:W-:Y:S02]  /*1640*/  FADD.FTZ R8, -R64, 1 ;  /* 0x3f80000040087421 */ /* 0x000fe40000010100 */
[----:B------:R-:W-:Y:S01]  /*1650*/  FMUL.FTZ R94, R42, R27 ;  /* 0x0000001b2a5e7220 */ /* 0x000fe20000410000 */
[----:B------:R1:W-:Y:S01]  /*1660*/  MUFU.EX2 R80, R2 ;  /* 0x0000000200507308 */ /* 0x0003e20000000800 */
[----:B0-----:R-:W-:Y:S01]  /*1670*/  PRMT R3, RZ, 0x7610, R28 ;  /* 0x00007610ff037816 */ /* 0x001fe2000000001c */
[----:B------:R-:W-:Y:S01]  /*1680*/  FMUL.FTZ R35, R60, -1.4426950216293334961 ;  /* 0xbfb8aa3b3c237820 */ /* 0x000fe20000410000 */
[----:B------:R-:W-:Y:S01]  /*1690*/  PRMT R28, RZ, 0x5410, R30 ;  /* 0x00005410ff1c7816 */ /* 0x000fe2000000001e */
[----:B------:R-:W-:-:S02]  /*16a0*/  FADD.FTZ R30, R66, 1 ;  /* 0x3f800000421e7421 */ /* 0x000fc40000010000 */
[----:B------:R-:W-:Y:S02]  /*16b0*/  FFMA.FTZ R34, R94, R34, R63 ;  /* 0x000000225e227223 */ /* 0x000fe4000001003f */
[----:B------:R0:W2:Y:S01]  /*16c0*/  MUFU.RCP R76, R30 ;  /* 0x0000001e004c7308 */ /* 0x0000a20000001000 */
[----:B-1----:R-:W-:Y:S01]  /*16d0*/  PRMT R2, RZ, 0x7610, R31 ;  /* 0x00007610ff027816 */ /* 0x002fe2000000001f */
[----:B------:R-:W-:Y:S02]  /*16e0*/  FADD.FTZ R31, -R65, 1 ;  /* 0x3f800000411f7421 */ /* 0x000fe40000010100 */
[----:B------:R-:W-:Y:S02]  /*16f0*/  FFMA.FTZ R66, R55, R8, 1 ;  /* 0x3f80000037427423 */ /* 0x000fe40000010008 */
[C---:B------:R-:W-:Y:S02]  /*1700*/  FFMA.FTZ R77, R62.reuse, R31, 1 ;  /* 0x3f8000003e4d7423 */ /* 0x040fe4000001001f */
[----:B------:R1:W-:Y:S01]  /*1710*/  MUFU.RCP R79, R33 ;  /* 0x00000021004f7308 */ /* 0x0003e20000001000 */
[----:B0-----:R-:W-:-:S04]  /*1720*/  FMUL.FTZ R30, R62, R65 ;  /* 0x000000413e1e7220 */ /* 0x001fc80000410000 */
[----:B------:R-:W-:-:S03]  /*1730*/  FMUL.FTZ R93, R43, R30 ;  /* 0x0000001e2b5d7220 */ /* 0x000fc60000410000 */
[----:B------:R0:W3:Y:S01]  /*1740*/  MUFU.EX2 R55, R35 ;  /* 0x0000002300377308 */ /* 0x0000e20000000800 */
[----:B-1----:R-:W-:Y:S01]  /*1750*/  PRMT R33, RZ, 0x5410, R74 ;  /* 0x00005410ff217816 */ /* 0x002fe2000000004a */
[----:B--2---:R-:W-:Y:S02]  /*1760*/  FADD.FTZ R8, -R76, 1 ;  /* 0x3f8000004c087421 */ /* 0x004fe40000010100 */
[----:B------:R-:W-:Y:S02]  /*1770*/  FMUL.FTZ R31, R67, R76 ;  /* 0x0000004c431f7220 */ /* 0x000fe40000410000 */
[----:B------:R-:W-:Y:S02]  /*1780*/  FFMA.FTZ R33, R93, R33, R34 ;  /* 0x000000215d217223 */ /* 0x000fe40000010022 */
[----:B------:R-:W-:Y:S01]  /*1790*/  FADD.FTZ R34, R80, 1 ;  /* 0x3f80000050227421 */ /* 0x000fe20000010000 */
[----:B------:R-:W1:Y:S01]  /*17a0*/  MUFU.RCP R86, R36 ;  /* 0x0000002400567308 */ /* 0x000e620000001000 */
[----:B------:R-:W-:Y:S01]  /*17b0*/  FFMA.FTZ R80, R67, R8, 1 ;  /* 0x3f80000043507423 */ /* 0x000fe20000010008 */
[----:B------:R-:W-:Y:S01]  /*17c0*/  PRMT R8, RZ, 0x7610, R74 ;  /* 0x00007610ff087816 */ /* 0x000fe2000000004a */
[----:B0-----:R-:W-:-:S02]  /*17d0*/  FADD.FTZ R35, R83, 1 ;  /* 0x3f80000053237421 */ /* 0x001fc40000010000 */
[----:B------:R-:W-:Y:S02]  /*17e0*/  FMUL.FTZ R92, R44, R31 ;  /* 0x0000001f2c5c7220 */ /* 0x000fe40000410000 */
[----:B---3--:R-:W-:Y:S01]  /*17f0*/  FADD.FTZ R55, R55, 1 ;  /* 0x3f80000037377421 */ /* 0x008fe20000010000 */
[----:B------:R-:W0:Y:S01]  /*1800*/  MUFU.RCP R82, R34 ;  /* 0x0000002200527308 */ /* 0x000e220000001000 */
[----:B------:R-:W-:Y:S02]  /*1810*/  FFMA.FTZ R62, R92, R8, R33 ;  /* 0x000000085c3e7223 */ /* 0x000fe40000010021 */
[----:B------:R-:W-:-:S04]  /*1820*/  FADD.FTZ R33, -R79, 1 ;  /* 0x3f8000004f217421 */ /* 0x000fc80000010100 */
[C---:B------:R-:W-:Y:S01]  /*1830*/  FFMA.FTZ R83, R78.reuse, R33, 1 ;  /* 0x3f8000004e537423 */ /* 0x040fe20000010021 */
[----:B------:R-:W2:Y:S01]  /*1840*/  MUFU.RCP R85, R35 ;  /* 0x0000002300557308 */ /* 0x000ea20000001000 */
[----:B------:R-:W-:Y:S02]  /*1850*/  FMUL.FTZ R33, R78, R79 ;  /* 0x0000004f4e217220 */ /* 0x000fe40000410000 */
[----:B-1----:R-:W-:Y:S02]  /*1860*/  FMUL.FTZ R36, R37, R86 ;  /* 0x0000005625247220 */ /* 0x002fe40000410000 */
[----:B------:R-:W-:Y:S02]  /*1870*/  FMUL.FTZ R91, R46, R33 ;  /* 0x000000212e5b7220 */ /* 0x000fe40000410000 */
[----:B------:R-:W-:Y:S01]  /*1880*/  FMUL.FTZ R88, R47, R36 ;  /* 0x000000242f587220 */ /* 0x000fe20000410000 */
[----:B------:R-:W-:Y:S01]  /*1890*/  MUFU.RCP R87, R55 ;  /* 0x0000003700577308 */ /* 0x000fe20000001000 */
[----:B0-----:R-:W-:-:S02]  /*18a0*/  FADD.FTZ R8, -R82, 1 ;  /* 0x3f80000052087421 */ /* 0x001fc40000010100 */
[----:B------:R-:W-:-:S04]  /*18b0*/  FMUL.FTZ R34, R81, R82 ;  /* 0x0000005251227220 */ /* 0x000fc80000410000 */
[----:B------:R-:W-:Y:S01]  /*18c0*/  FMUL.FTZ R90, R45, R34 ;  /* 0x000000222d5a7220 */ /* 0x000fe20000410000 */
[----:B------:R-:W0:Y:S01]  /*18d0*/  MUFU.EX2 R108, R10 ;  /* 0x0000000a006c7308 */ /* 0x000e220000000800 */
[----:B--2---:R-:W-:Y:S02]  /*18e0*/  FADD.FTZ R9, -R85, 1 ;  /* 0x3f80000055097421 */ /* 0x004fe40000010100 */
[----:B------:R-:W-:-:S04]  /*18f0*/  FMUL.FTZ R35, R84, R85 ;  /* 0x0000005554237220 */ /* 0x000fc80000410000 */
[----:B------:R-:W-:Y:S02]  /*1900*/  FMUL.FTZ R89, R48, R35 ;  /* 0x0000002330597220 */ /* 0x000fe40000410000 */
[----:B0-----:R-:W-:-:S06]  /*1910*/  FADD.FTZ R108, R108, 1 ;  /* 0x3f8000006c6c7421 */ /* 0x001fcc0000010000 */
[----:B------:R-:W-:Y:S01]  /*1920*/  MUFU.RCP R108, R108 ;  /* 0x0000006c006c7308 */ /* 0x000fe20000001000 */
[----:B-----5:R-:W-:Y:S04]  /*1930*/  STS.128 [R98.X16], R12 ;  /* 0x0000000c62007388 */ /* 0x020fe8000000cc00 */
[----:B------:R0:W-:Y:S01]  /*1940*/  STS.128 [R98.X16+0x200], R16 ;  /* 0x0002001062007388 */ /* 0x0001e2000000cc00 */
[----:B------:R-:W-:-:S06]  /*1950*/  NOP ;  /* 0x0000000000007918 */ /* 0x000fcc0000000000 */
[----:B------:R-:W1:Y:S01]  /*1960*/  LDS.128 R12, [R38.X16] ;  /* 0x00000000260c7984 */ /* 0x000e62000000cc00 */
[--C-:B0-----:R-:W-:Y:S01]  /*1970*/  PRMT R16, RZ, 0x5410, R75.reuse ;  /* 0x00005410ff107816 */ /* 0x101fe2000000004b */
[----:B------:R-:W-:Y:S01]  /*1980*/  FFMA.FTZ R18, R81, R8, 1 ;  /* 0x3f80000051127423 */ /* 0x000fe20000010008 */
[----:B------:R-:W-:Y:S01]  /*1990*/  PRMT R8, RZ, 0x7610, R75 ;  /* 0x00007610ff087816 */ /* 0x000fe2000000004b */
[----:B------:R-:W-:Y:S02]  /*19a0*/  FMUL.FTZ R19, R109, -1.4426950216293334961 ;  /* 0xbfb8aa3b6d137820 */ /* 0x000fe40000410000 */
[----:B------:R-:W-:Y:S02]  /*19b0*/  FFMA.FTZ R17, R91, R16, R62 ;  /* 0x000000105b117223 */ /* 0x000fe4000001003e */
[----:B------:R-:W-:Y:S01]  /*19c0*/  FMUL.FTZ R16, R101, -1.4426950216293334961 ;  /* 0xbfb8aa3b65107820 */ /* 0x000fe20000410000 */
[----:B------:R-:W-:Y:S01]  /*19d0*/  MUFU.EX2 R110, R19 ;  /* 0x00000013006e7308 */ /* 0x000fe20000000800 */
[----:B------:R-:W-:-:S02]  /*19e0*/  FFMA.FTZ R62, R90, R8, R17 ;  /* 0x000000085a3e7223 */ /* 0x000fc40000010011 */
[----:B------:R-:W-:Y:S01]  /*19f0*/  FFMA.FTZ R17, R84, R9, 1 ;  /* 0x3f80000054117423 */ /* 0x000fe20000010009 */
[----:B------:R-:W-:Y:S01]  /*1a00*/  PRMT R9, RZ, 0x5410, R68 ;  /* 0x00005410ff097816 */ /* 0x000fe20000000044 */
[----:B------:R-:W-:-:S03]  /*1a10*/  FADD.FTZ R8, -R86, 1 ;  /* 0x3f80000056087421 */ /* 0x000fc60000010100 */
[----:B------:R-:W0:Y:S01]  /*1a20*/  MUFU.EX2 R16, R16 ;  /* 0x0000001000107308 */ /* 0x000e220000000800 */
[----:B------:R-:W-:Y:S01]  /*1a30*/  FFMA.FTZ R100, R37, R8, 1 ;  /* 0x3f80000025647423 */ /* 0x000fe20000010008 */
[----:B------:R-:W-:Y:S01]  /*1a40*/  PRMT R8, RZ, 0x7610, R68 ;  /* 0x00007610ff087816 */ /* 0x000fe20000000044 */
[----:B------:R-:W-:Y:S02]  /*1a50*/  FFMA.FTZ R11, R89, R9, R62 ;  /* 0x00000009590b7223 */ /* 0x000fe4000001003e */
[----:B------:R-:W-:Y:S02]  /*1a60*/  FADD.FTZ R9, -R87, 1 ;  /* 0x3f80000057097421 */ /* 0x000fe40000010100 */
[C---:B------:R-:W-:Y:S02]  /*1a70*/  FMUL.FTZ R37, R60.reuse, R87 ;  /* 0x000000573c257220 */ /* 0x040fe40000410000 */
[----:B------:R-:W-:Y:S01]  /*1a80*/  FFMA.FTZ R106, R60, R9, 1 ;  /* 0x3f8000003c6a7423 */ /* 0x000fe20000010009 */
[----:B------:R-:W-:Y:S01]  /*1a90*/  PRMT R9, RZ, 0x5410, R69 ;  /* 0x00005410ff097816 */ /* 0x000fe20000000045 */
[----:B------:R-:W-:-:S02]  /*1aa0*/  FFMA.FTZ R8, R88, R8, R11 ;  /* 0x0000000858087223 */ /* 0x000fc4000001000b */
[----:B------:R-:W-:Y:S01]  /*1ab0*/  FMUL.FTZ R55, R20, R37 ;  /* 0x0000002514377220 */ /* 0x000fe20000410000 */
[----:B-1----:R-:W-:Y:S01]  /*1ac0*/  PRMT R60, RZ, 0x7610, R12 ;  /* 0x00007610ff3c7816 */ /* 0x002fe2000000000c */
[----:B------:R-:W-:Y:S01]  /*1ad0*/  FMUL.FTZ R62, R111, -1.4426950216293334961 ;  /* 0xbfb8aa3b6f3e7820 */ /* 0x000fe20000410000 */
[----:B------:R-:W-:Y:S01]  /*1ae0*/  PRMT R63, RZ, 0x7610, R13 ;  /* 0x00007610ff3f7816 */ /* 0x000fe2000000000d */
[----:B------:R-:W-:Y:S01]  /*1af0*/  FFMA.FTZ R114, R55, R9, R8 ;  /* 0x0000000937727223 */ /* 0x000fe20000010008 */
[--C-:B------:R-:W-:Y:S01]  /*1b00*/  PRMT R84, RZ, 0x7610, R15.reuse ;  /* 0x00007610ff547816 */ /* 0x100fe2000000000f */
[----:B------:R1:W2:Y:S01]  /*1b10*/  LDS.128 R8, [R38.X16+0x10] ;  /* 0x0000100026087984 */ /* 0x0002a2000000cc00 */
[----:B------:R-:W-:Y:S01]  /*1b20*/  FMUL.FTZ R40, R40, R60 ;  /* 0x0000003c28287220 */ /* 0x000fe20000410000 */
[----:B------:R3:W4:Y:S01]  /*1b30*/  MUFU.EX2 R112, R62 ;  /* 0x0000003e00707308 */ /* 0x0007220000000800 */
[----:B0-----:R-:W-:Y:S01]  /*1b40*/  FADD.FTZ R19, R16, 1 ;  /* 0x3f80000010137421 */ /* 0x001fe20000010000 */
[----:B------:R-:W-:Y:S01]  /*1b50*/  PRMT R81, RZ, 0x5410, R15 ;  /* 0x00005410ff517816 */ /* 0x000fe2000000000f */
[----:B------:R-:W-:Y:S01]  /*1b60*/  FMUL.FTZ R40, R59, R40 ;  /* 0x000000283b287220 */ /* 0x000fe20000410000 */
[----:B------:R-:W-:Y:S01]  /*1b70*/  PRMT R67, RZ, 0x5410, R14 ;  /* 0x00005410ff437816 */ /* 0x000fe2000000000e */
[----:B------:R-:W-:Y:S01]  /*1b80*/  FMUL.FTZ R45, R45, R84 ;  /* 0x000000542d2d7220 */ /* 0x000fe20000410000 */
[----:B-1----:R-:W-:Y:S01]  /*1b90*/  PRMT R38, RZ, 0x5410, R12 ;  /* 0x00005410ff267816 */ /* 0x002fe2000000000c */
[----:B------:R-:W-:Y:S01]  /*1ba0*/  FADD.FTZ R110, R110, 1 ;  /* 0x3f8000006e6e7421 */ /* 0x000fe20000010000 */
[----:B------:R-:W-:Y:S01]  /*1bb0*/  PRMT R78, RZ, 0x7610, R14 ;  /* 0x00007610ff4e7816 */ /* 0x000fe2000000000e */
[----:B------:R-:W-:Y:S01]  /*1bc0*/  FMUL.FTZ R46, R46, R81 ;  /* 0x000000512e2e7220 */ /* 0x000fe20000410000 */
[----:B---3--:R-:W-:Y:S01]  /*1bd0*/  PRMT R62, RZ, 0x5410, R13 ;  /* 0x00005410ff3e7816 */ /* 0x008fe2000000000d */
[----:B------:R-:W-:-:S02]  /*1be0*/  FMUL.FTZ R39, R39, R38 ;  /* 0x0000002627277220 */ /* 0x000fc40000410000 */
[----:B------:R-:W-:Y:S01]  /*1bf0*/  FMUL.FTZ R13, R42, R63 ;  /* 0x0000003f2a0d7220 */ /* 0x000fe20000410000 */
[----:B------:R-:W-:Y:S01]  /*1c00*/  MUFU.RCP R110, R110 ;  /* 0x0000006e006e7308 */ /* 0x000fe20000001000 */
[----:B------:R-:W-:Y:S02]  /*1c10*/  FMUL.FTZ R39, R58, R39 ;  /* 0x000000273a277220 */ /* 0x000fe40000410000 */
[----:B------:R-:W-:Y:S02]  /*1c20*/  FMUL.FTZ R58, R113, -1.4426950216293334961 ;  /* 0xbfb8aa3b713a7820 */ /* 0x000fe40000410000 */
[----:B----4-:R-:W-:Y:S02]  /*1c30*/  FADD.FTZ R112, R112, 1 ;  /* 0x3f80000070707421 */ /* 0x010fe40000010000 */
[----:B------:R-:W-:Y:S01]  /*1c40*/  FMUL.FTZ R45, R82, R45 ;  /* 0x0000002d522d7220 */ /* 0x000fe20000410000 */
[----:B------:R-:W0:Y:S01]  /*1c50*/  MUFU.EX2 R59, R58 ;  /* 0x0000003a003b7308 */ /* 0x000e220000000800 */
[----:B------:R-:W-:-:S02]  /*1c60*/  FMUL.FTZ R13, R64, R13 ;  /* 0x0000000d400d7220 */ /* 0x000fc40000410000 */
[----:B------:R-:W-:Y:S02]  /*1c70*/  FMUL.FTZ R16, R39, R22 ;  /* 0x0000001627107220 */ /* 0x000fe40000410000 */
[----:B------:R-:W-:Y:S02]  /*1c80*/  FMUL.FTZ R12, R41, R62 ;  /* 0x0000003e290c7220 */ /* 0x000fe40000410000 */
[----:B------:R-:W-:Y:S01]  /*1c90*/  FMUL.FTZ R14, R43, R67 ;  /* 0x000000432b0e7220 */ /* 0x000fe20000410000 */
[----:B------:R1:W3:Y:S01]  /*1ca0*/  MUFU.RCP R42, R19 ;  /* 0x00000013002a7308 */ /* 0x0002e20000001000 */
[----:B------:R-:W-:Y:S02]  /*1cb0*/  FMUL.FTZ R46, R79, R46 ;  /* 0x0000002e4f2e7220 */ /* 0x000fe40000410000 */
[----:B------:R-:W-:Y:S02]  /*1cc0*/  FMUL.FTZ R22, R45, R18 ;  /* 0x000000122d167220 */ /* 0x000fe40000410000 */
[----:B------:R-:W-:-:S02]  /*1cd0*/  FMUL.FTZ R12, R61, R12 ;  /* 0x0000000c3d0c7220 */ /* 0x000fc40000410000 */
[----:B------:R-:W-:Y:S01]  /*1ce0*/  FMUL.FTZ R21, R40, R21 ;  /* 0x0000001528157220 */ /* 0x000fe20000410000 */
[----:B------:R-:W4:Y:S01]  /*1cf0*/  MUFU.RCP R112, R112 ;  /* 0x0000007000707308 */ /* 0x000f220000001000 */
[----:B0-----:R-:W-:Y:S01]  /*1d00*/  FADD.FTZ R59, R59, 1 ;  /* 0x3f8000003b3b7421 */ /* 0x001fe20000010000 */
[----:B--2---:R-:W-:Y:S01]  /*1d10*/  PRMT R39, RZ, 0x5410, R8 ;  /* 0x00005410ff277816 */ /* 0x004fe20000000008 */
[----:B-1----:R-:W-:Y:S01]  /*1d20*/  FMUL.FTZ R19, R46, R83 ;  /* 0x000000532e137220 */ /* 0x002fe20000410000 */
[--C-:B------:R-:W-:Y:S01]  /*1d30*/  PRMT R43, RZ, 0x7610, R9.reuse ;  /* 0x00007610ff2b7816 */ /* 0x100fe20000000009 */
[----:B------:R-:W-:Y:S01]  /*1d40*/  FMUL.FTZ R12, R12, R23 ;  /* 0x000000170c0c7220 */ /* 0x000fe20000410000 */
[----:B------:R-:W-:Y:S01]  /*1d50*/  PRMT R45, RZ, 0x5410, R10 ;  /* 0x00005410ff2d7816 */ /* 0x000fe2000000000a */
[----:B------:R-:W-:Y:S01]  /*1d60*/  FMUL.FTZ R48, R48, R39 ;  /* 0x0000002730307220 */ /* 0x000fe20000410000 */
[----:B------:R-:W0:Y:S01]  /*1d70*/  MUFU.RCP R64, R59 ;  /* 0x0000003b00407308 */ /* 0x000e220000001000 */
[----:B------:R-:W-:Y:S01]  /*1d80*/  PRMT R41, RZ, 0x5410, R9 ;  /* 0x00005410ff297816 */ /* 0x000fe20000000009 */
[----:B------:R-:W-:Y:S01]  /*1d90*/  FMUL.FTZ R9, R53, R43 ;  /* 0x0000002b35097220 */ /* 0x000fe20000410000 */
[----:B------:R-:W-:Y:S01]  /*1da0*/  PRMT R40, RZ, 0x7610, R8 ;  /* 0x00007610ff287816 */ /* 0x000fe20000000008 */
[----:B---3--:R-:W-:Y:S01]  /*1db0*/  FADD.FTZ R8, -R42, 1 ;  /* 0x3f8000002a087421 */ /* 0x008fe20000010100 */
[----:B------:R-:W-:Y:S01]  /*1dc0*/  PRMT R46, RZ, 0x7610, R10 ;  /* 0x00007610ff2e7816 */ /* 0x000fe2000000000a */
[----:B------:R-:W-:Y:S01]  /*1dd0*/  FADD.FTZ R10, -R108, 1 ;  /* 0x3f8000006c0a7421 */ /* 0x000fe20000010100 */
[--C-:B------:R-:W-:Y:S01]  /*1de0*/  PRMT R58, RZ, 0x5410, R11.reuse ;  /* 0x00005410ff3a7816 */ /* 0x100fe2000000000b */
[----:B------:R-:W-:Y:S01]  /*1df0*/  FMUL.FTZ R20, R20, R41 ;  /* 0x0000002914147220 */ /* 0x000fe20000410000 */
[----:B------:R-:W-:Y:S01]  /*1e00*/  PRMT R61, RZ, 0x7610, R11 ;  /* 0x00007610ff3d7816 */ /* 0x000fe2000000000b */
[----:B------:R-:W-:Y:S01]  /*1e10*/  FMUL.FTZ R11, R52, R45 ;  /* 0x0000002d340b7220 */ /* 0x000fe20000410000 */
[----:B------:R-:W-:Y:S01]  /*1e20*/  F2FP.BF16.PACK_AB R19, R22, R19 ;  /* 0x000000131613723e */ /* 0x000fe200000010ff */
[----:B------:R-:W-:Y:S01]  /*1e30*/  FMUL.FTZ R48, R85, R48 ;  /* 0x0000003055307220 */ /* 0x000fe20000410000 */
[----:B------:R-:W-:Y:S01]  /*1e40*/  F2FP.BF16.PACK_AB R16, R21, R16 ;  /* 0x000000101510723e */ /* 0x000fe200000010ff */
[----:B------:R-:W-:-:S02]  /*1e50*/  FFMA.FTZ R8, R101, R8, 1 ;  /* 0x3f80000065087423 */ /* 0x000fc40000010008 */
[----:B------:R-:W-:Y:S02]  /*1e60*/  FMUL.FTZ R9, R42, R9 ;  /* 0x000000092a097220 */ /* 0x000fe40000410000 */
[----:B------:R-:W-:Y:S02]  /*1e70*/  FFMA.FTZ R10, R107, R10, 1 ;  /* 0x3f8000006b0a7423 */ /* 0x000fe4000001000a */
[----:B------:R-:W-:Y:S02]  /*1e80*/  FMUL.FTZ R11, R108, R11 ;  /* 0x0000000b6c0b7220 */ /* 0x000fe40000410000 */
[----:B------:R-:W-:Y:S02]  /*1e90*/  FMUL.FTZ R87, R87, R20 ;  /* 0x0000001457577220 */ /* 0x000fe40000410000 */
[----:B------:R-:W-:Y:S02]  /*1ea0*/  FMUL.FTZ R13, R13, R66 ;  /* 0x000000420d0d7220 */ /* 0x000fe40000410000 */
[----:B------:R-:W-:-:S02]  /*1eb0*/  FADD.FTZ R18, -R110, 1 ;  /* 0x3f8000006e127421 */ /* 0x000fc40000010100 */
[----:B------:R-:W-:Y:S02]  /*1ec0*/  FMUL.FTZ R23, R51, R46 ;  /* 0x0000002e33177220 */ /* 0x000fe40000410000 */
[----:B------:R-:W-:Y:S01]  /*1ed0*/  FMUL.FTZ R20, R48, R17 ;  /* 0x0000001130147220 */ /* 0x000fe20000410000 */
[----:B------:R-:W-:Y:S01]  /*1ee0*/  F2FP.BF16.PACK_AB R17, R13, R12 ;  /* 0x0000000c0d11723e */ /* 0x000fe200000010ff */
[----:B------:R-:W-:Y:S02]  /*1ef0*/  FMUL.FTZ R8, R9, R8 ;  /* 0x0000000809087220 */ /* 0x000fe40000410000 */
[----:B------:R-:W-:Y:S02]  /*1f00*/  FMUL.FTZ R10, R11, R10 ;  /* 0x0000000a0b0a7220 */ /* 0x000fe40000410000 */
[----:B------:R-:W-:Y:S02]  /*1f10*/  FMUL.FTZ R15, R44, R78 ;  /* 0x0000004e2c0f7220 */ /* 0x000fe40000410000 */
[----:B------:R-:W-:-:S02]  /*1f20*/  FMUL.FTZ R47, R47, R40 ;  /* 0x000000282f2f7220 */ /* 0x000fc40000410000 */
[----:B----4-:R-:W-:Y:S02]  /*1f30*/  FADD.FTZ R48, -R112, 1 ;  /* 0x3f80000070307421 */ /* 0x010fe40000010100 */
[----:B------:R-:W-:Y:S02]  /*1f40*/  FMUL.FTZ R9, R50, R58 ;  /* 0x0000003a32097220 */ /* 0x000fe40000410000 */
[----:B0-----:R-:W-:Y:S02]  /*1f50*/  FADD.FTZ R66, -R64, 1 ;  /* 0x3f80000040427421 */ /* 0x001fe40000010100 */
[----:B------:R-:W-:Y:S02]  /*1f60*/  FMUL.FTZ R11, R49, R61 ;  /* 0x0000003d310b7220 */ /* 0x000fe40000410000 */
[----:B------:R-:W-:Y:S02]  /*1f70*/  FFMA.FTZ R18, R109, R18, 1 ;  /* 0x3f8000006d127423 */ /* 0x000fe40000010012 */
[----:B------:R-:W-:-:S02]  /*1f80*/  FMUL.FTZ R23, R110, R23 ;  /* 0x000000176e177220 */ /* 0x000fc40000410000 */
[----:B------:R-:W-:Y:S02]  /*1f90*/  FMUL.FTZ R14, R65, R14 ;  /* 0x0000000e410e7220 */ /* 0x000fe40000410000 */
[----:B------:R-:W-:Y:S02]  /*1fa0*/  FMUL.FTZ R15, R76, R15 ;  /* 0x0000000f4c0f7220 */ /* 0x000fe40000410000 */
[----:B------:R-:W-:Y:S02]  /*1fb0*/  FMUL.FTZ R47, R86, R47 ;  /* 0x0000002f562f7220 */ /* 0x000fe40000410000 */
[----:B------:R-:W-:Y:S02]  /*1fc0*/  FFMA.FTZ R48, R111, R48, 1 ;  /* 0x3f8000006f307423 */ /* 0x000fe40000010030 */
[----:B------:R-:W-:Y:S02]  /*1fd0*/  FMUL.FTZ R9, R112, R9 ;  /* 0x0000000970097220 */ /* 0x000fe40000410000 */
[----:B------:R-:W-:-:S02]  /*1fe0*/  FFMA.FTZ R66, R113, R66, 1 ;  /* 0x3f80000071427423 */ /* 0x000fc40000010042 */
[----:B------:R-:W-:Y:S02]  /*1ff0*/  FMUL.FTZ R11, R64, R11 ;  /* 0x0000000b400b7220 */ /* 0x000fe40000410000 */
[----:B------:R-:W-:Y:S02]  /*2000*/  FMUL.FTZ R23, R23, R18 ;  /* 0x0000001217177220 */ /* 0x000fe40000410000 */
[----:B------:R-:W-:Y:S02]  /*2010*/  FMUL.FTZ R14, R14, R77 ;  /* 0x0000004d0e0e7220 */ /* 0x000fe40000410000 */
[----:B------:R-:W-:Y:S01]  /*2020*/  FMUL.FTZ R15, R15, R80 ;  /* 0x000000500f0f7220 */ /* 0x000fe20000410000 */
[----:B------:R-:W-:Y:S01]  /*2030*/  F2FP.BF16.PACK_AB R22, R23, R10 ;  /* 0x0000000a1716723e */ /* 0x000fe200000010ff */
[----:B------:R-:W-:Y:S02]  /*2040*/  FMUL.FTZ R47, R47, R100 ;  /* 0x000000642f2f7220 */ /* 0x000fe40000410000 */
[----:B------:R-:W-:Y:S01]  /*2050*/  FMUL.FTZ R87, R87, R106 ;  /* 0x0000006a57577220 */ /* 0x000fe20000410000 */
[----:B------:R-:W-:Y:S01]  /*2060*/  F2FP.BF16.PACK_AB R18, R15, R14 ;  /* 0x0000000e0f12723e */ /* 0x000fe200000010ff */
[----:B------:R-:W-:Y:S01]  /*2070*/  BAR.SYNC.DEFER_BLOCKING 0x0 ;  /* 0x0000000000007b1d */ /* 0x000fe20000010000 */
[----:B------:R-:W-:Y:S01]  /*2080*/  FMUL.FTZ R9, R9, R48 ;  /* 0x0000003009097220 */ /* 0x000fe20000410000 */
[----:B------:R-:W-:Y:S01]  /*2090*/  F2FP.BF16.PACK_AB R20, R47, R20 ;  /* 0x000000142f14723e */ /* 0x000fe200000010ff */
[----:B------:R-:W-:Y:S01]  /*20a0*/  FMUL.FTZ R66, R11, R66 ;  /* 0x000000420b427220 */ /* 0x000fe20000410000 */
[----:B------:R-:W-:Y:S01]  /*20b0*/  F2FP.BF16.PACK_AB R21, R8, R87 ;  /* 0x000000570815723e */ /* 0x000fe200000010ff */
[----:B------:R-:W-:-:S02]  /*20c0*/  FMUL.FTZ R44, R101, R42 ;  /* 0x0000002a652c7220 */ /* 0x000fc40000410000 */
[----:B------:R-:W-:Y:S01]  /*20d0*/  FMUL.FTZ R107, R107, R108 ;  /* 0x0000006c6b6b7220 */ /* 0x000fe20000410000 */
[----:B------:R-:W-:Y:S01]  /*20e0*/  F2FP.BF16.PACK_AB R23, R66, R9 ;  /* 0x000000094217723e */ /* 0x000fe200000010ff */
[----:B------:R-:W-:Y:S02]  /*20f0*/  FMUL.FTZ R53, R53, R44 ;  /* 0x0000002c35357220 */ /* 0x000fe40000410000 */
[----:B------:R-:W-:Y:S02]  /*2100*/  FMUL.FTZ R52, R52, R107 ;  /* 0x0000006b34347220 */ /* 0x000fe40000410000 */
[----:B------:R-:W-:Y:S02]  /*2110*/  FMUL.FTZ R42, R109, R110 ;  /* 0x0000006e6d2a7220 */ /* 0x000fe40000410000 */
[----:B------:R-:W-:Y:S02]  /*2120*/  FMUL.FTZ R111, R111, R112 ;  /* 0x000000706f6f7220 */ /* 0x000fe40000410000 */
[----:B------:R-:W-:-:S02]  /*2130*/  FMUL.FTZ R51, R51, R42 ;  /* 0x0000002a33337220 */ /* 0x000fc40000410000 */
[----:B------:R-:W-:Y:S02]  /*2140*/  FMUL.FTZ R50, R50, R111 ;  /* 0x0000006f32327220 */ /* 0x000fe40000410000 */
[----:B------:R-:W-:Y:S01]  /*2150*/  FMUL.FTZ R64, R113, R64 ;  /* 0x0000004071407220 */ /* 0x000fe20000410000 */
[----:B------:R0:W-:Y:S03]  /*2160*/  STS.128 [R54.X16], R16 ;  /* 0x0000001036007388 */ /* 0x0001e6000000cc00 */
[----:B------:R-:W-:Y:S01]  /*2170*/  FMUL.FTZ R49, R49, R64 ;  /* 0x0000004031317220 */ /* 0x000fe20000410000 */
[----:B------:R1:W-:Y:S01]  /*2180*/  STS.128 [R54.X16+0x10], R20 ;  /* 0x0000101436007388 */ /* 0x0003e2000000cc00 */
[----:B------:R-:W-:-:S06]  /*2190*/  NOP ;  /* 0x0000000000007918 */ /* 0x000fcc0000000000 */
[----:B------:R-:W2:Y:S04]  /*21a0*/  LDS.128 R8, [R98.X16] ;  /* 0x0000000062087984 */ /* 0x000ea8000000cc00 */
[----:B------:R-:W3:Y:S01]  /*21b0*/  LDS.128 R12, [R98.X16+0x200] ;  /* 0x00020000620c7984 */ /* 0x000ee2000000cc00 */
[----:B0-----:R-:W-:Y:S02]  /*21c0*/  PRMT R16, RZ, 0x7610, R69 ;  /* 0x00007610ff107816 */ /* 0x001fe40000000045 */
[----:B------:R-:W-:Y:S02]  /*21d0*/  PRMT R18, RZ, 0x5410, R71 ;  /* 0x00005410ff127816 */ /* 0x000fe40000000047 */
[----:B-1----:R-:W-:Y:S01]  /*21e0*/  PRMT R23, RZ, 0x7610, R4 ;  /* 0x00007610ff177816 */ /* 0x002fe20000000004 */
[----:B------:R-:W-:Y:S01]  /*21f0*/  FFMA.FTZ R17, R53, R16, R114 ;  /* 0x0000001035117223 */ /* 0x000fe20000010072 */
[----:B------:R-:W-:-:S02]  /*2200*/  PRMT R16, RZ, 0x5410, R70 ;  /* 0x00005410ff107816 */ /* 0x000fc40000000046 */
[--C-:B------:R-:W-:Y:S02]  /*2210*/  PRMT R22, RZ, 0x5410, R5.reuse ;  /* 0x00005410ff167816 */ /* 0x100fe40000000005 */
[----:B------:R-:W-:Y:S01]  /*2220*/  PRMT R21, RZ, 0x7610, R5 ;  /* 0x00007610ff157816 */ /* 0x000fe20000000005 */
[----:B------:R-:W-:Y:S01]  /*2230*/  FFMA.FTZ R16, R52, R16, R17 ;  /* 0x0000001034107223 */ /* 0x000fe20000010011 */
[----:B------:R-:W-:Y:S02]  /*2240*/  PRMT R17, RZ, 0x7610, R70 ;  /* 0x00007610ff117816 */ /* 0x000fe40000000046 */
[----:B------:R-:W-:-:S03]  /*2250*/  PRMT R20, RZ, 0x5410, R6 ;  /* 0x00005410ff147816 */ /* 0x000fc60000000006 */
[----:B------:R-:W-:Y:S01]  /*2260*/  FFMA.FTZ R19, R51, R17, R16 ;  /* 0x0000001133137223 */ /* 0x000fe20000010010 */
[----:B------:R-:W-:Y:S02]  /*2270*/  MOV R16, UR7 ;  /* 0x0000000700107c02 */ /* 0x000fe40008000f00 */
[----:B------:R-:W-:Y:S01]  /*2280*/  MOV R17, UR8 ;  /* 0x0000000800117c02 */ /* 0x000fe20008000f00 */
[----:B------:R-:W-:Y:S01]  /*2290*/  FFMA.FTZ R106, R50, R18, R19 ;  /* 0x00000012326a7223 */ /* 0x000fe20000010013 */
[----:B------:R-:W-:Y:S02]  /*22a0*/  PRMT R18, RZ, 0x5410, R4 ;  /* 0x00005410ff127816 */ /* 0x000fe40000000004 */
[----:B------:R-:W-:Y:S01]  /*22b0*/  PRMT R19, RZ, 0x7610, R6 ;  /* 0x00007610ff137816 */ /* 0x000fe20000000006 */
[----:B------:R-:W-:Y:S01]  /*22c0*/  IMAD.WIDE R4, R99, 0x10, R16 ;  /* 0x0000001063047825 */ /* 0x000fe200078e0210 */
[--C-:B------:R-:W-:Y:S02]  /*22d0*/  PRMT R6, RZ, 0x5410, R7.reuse ;  /* 0x00005410ff067816 */ /* 0x100fe40000000007 */
[----:B------:R-:W-:-:S02]  /*22e0*/  PRMT R16, RZ, 0x7610, R7 ;  /* 0x00007610ff107816 */ /* 0x000fc40000000007 */
[----:B------:R-:W-:Y:S01]  /*22f0*/  PRMT R7, RZ, 0x7610, R71 ;  /* 0x00007610ff077816 */ /* 0x000fe20000000047 */
[----:B--2---:R0:W-:Y:S04]  /*2300*/  STG.E.128 [R4.64], R8 ;  /* 0x0000000804007986 */ /* 0x0041e8000c101d20 */
[----:B------:R-:W-:Y:S01]  /*2310*/  FFMA.FTZ R106, R49, R7, R106 ;  /* 0x00000007316a7223 */ /* 0x000fe2000001006a */
[----:B---3--:R0:W-:Y:S01]  /*2320*/  STG.E.128 [R4.64+0x200], R12 ;  /* 0x0002000c04007986 */ /* 0x0081e2000c101d20 */
[----:B------:R-:W-:Y:S05]  /*2330*/  @!P0 BRA `(.L_x_2499) ;  /* 0x0000030000008947 */ /* 0x000fea0003800000 */
[----:B------:R-:W-:Y:S01]  /*2340*/  BAR.SYNC.DEFER_BLOCKING 0x0 ;  /* 0x0000000000007b1d */ /* 0x000fe20000010000 */
[----:B------:R-:W-:Y:S02]  /*2350*/  FMUL.FTZ R24, R24, R38 ;  /* 0x0000002618187220 */ /* 0x000fe40000410000 */
[----:B------:R-:W-:-:S02]  /*2360*/  FMUL.FTZ R25, R25, R60 ;  /* 0x0000003c19197220 */ /* 0x000fc40000410000 */
[----:B------:R-:W-:Y:S01]  /*2370*/  FMUL.FTZ R26, R26, R62 ;  /* 0x0000003e1a1a7220 */ /* 0x000fe20000410000 */
[----:B------:R-:W-:Y:S01]  /*2380*/  ULDC.64 UR30, c[0x0][0x210] ;  /* 0x00008400001e7ab9 */ /* 0x000fe20000000a00 */
[----:B------:R-:W-:Y:S01]  /*2390*/  FMUL.FTZ R27, R27, R63 ;  /* 0x0000003f1b1b7220 */ /* 0x000fe20000410000 */
[----:B0-----:R-:W-:Y:S01]  /*23a0*/  F2FP.BF16.PACK_AB R8, R25, R24 ;  /* 0x000000181908723e */ /* 0x001fe200000010ff */
[----:B------:R-:W-:Y:S01]  /*23b0*/  FMUL.FTZ R30, R30, R67 ;  /* 0x000000431e1e7220 */ /* 0x000fe20000410000 */
[----:B------:R-:W-:Y:S01]  /*23c0*/  UIMAD UR7, UR36, UR30, URZ ;  /* 0x0000001e240772a4 */ /* 0x000fe2000f8e023f */
[----:B------:R-:W-:Y:S01]  /*23d0*/  FMUL.FTZ R31, R31, R78 ;  /* 0x0000004e1f1f7220 */ /* 0x000fe20000410000 */
[----:B------:R-:W-:Y:S01]  /*23e0*/  F2FP.BF16.PACK_AB R9, R27, R26 ;  /* 0x0000001a1b09723e */ /* 0x000fe200000010ff */
[----:B------:R-:W-:Y:S01]  /*23f0*/  FMUL.FTZ R33, R33, R81 ;  /* 0x0000005121217220 */ /* 0x000fe20000410000 */
[----:B------:R-:W-:Y:S01]  /*2400*/  UIMAD.WIDE.U32 UR8, UR37, UR30, UR16 ;  /* 0x0000001e250872a5 */ /* 0x000fe2000f8e0010 */
[----:B------:R-:W-:Y:S01]  /*2410*/  FMUL.FTZ R34, R34, R84 ;  /* 0x0000005422227220 */ /* 0x000fe20000410000 */
[----:B------:R-:W-:Y:S01]  /*2420*/  F2FP.BF16.PACK_AB R10, R31, R30 ;  /* 0x0000001e1f0a723e */ /* 0x000fe200000010ff */
[----:B------:R-:W-:Y:S01]  /*2430*/  FMUL.FTZ R35, R35, R39 ;  /* 0x0000002723237220 */ /* 0x000fe20000410000 */
[----:B------:R-:W-:Y:S01]  /*2440*/  UIMAD UR7, UR37, UR31, UR7 ;  /* 0x0000001f250772a4 */ /* 0x000fe2000f8e0207 */
[----:B------:R-:W-:Y:S01]  /*2450*/  FMUL.FTZ R36, R36, R40 ;  /* 0x0000002824247220 */ /* 0x000fe20000410000 */
[----:B------:R-:W-:Y:S01]  /*2460*/  F2FP.BF16.PACK_AB R11, R34, R33 ;  /* 0x00000021220b723e */ /* 0x000fe200000010ff */
[----:B------:R-:W-:Y:S01]  /*2470*/  FMUL.FTZ R37, R37, R41 ;  /* 0x0000002925257220 */ /* 0x000fe20000410000 */
[----:B------:R-:W-:Y:S01]  /*2480*/  ULDC.64 UR30, c[0x0][0x218] ;  /* 0x00008600001e7ab9 */ /* 0x000fe20000000a00 */
[----:B------:R-:W-:Y:S01]  /*2490*/  FMUL.FTZ R44, R44, R43 ;  /* 0x0000002b2c2c7220 */ /* 0x000fe20000410000 */
[----:B------:R-:W-:Y:S01]  /*24a0*/  F2FP.BF16.PACK_AB R36, R36, R35 ;  /* 0x000000232424723e */ /* 0x000fe200000010ff */
[----:B------:R-:W-:Y:S01]  /*24b0*/  FMUL.FTZ R45, R107, R45 ;  /* 0x0000002d6b2d7220 */ /* 0x000fe20000410000 */
[----:B------:R-:W-:Y:S01]  /*24c0*/  STS.128 [R54.X16], R8 ;  /* 0x0000000836007388 */ /* 0x000fe2000000cc00 */
[----:B------:R-:W-:Y:S01]  /*24d0*/  FMUL.FTZ R42, R42, R46 ;  /* 0x0000002e2a2a7220 */ /* 0x000fe20000410000 */
[----:B------:R-:W-:Y:S01]  /*24e0*/  F2FP.BF16.PACK_AB R37, R44, R37 ;  /* 0x000000252c25723e */ /* 0x000fe200000010ff */
[----:B------:R-:W-:Y:S01]  /*24f0*/  FMUL.FTZ R58, R111, R58 ;  /* 0x0000003a6f3a7220 */ /* 0x000fe20000410000 */
[----:B------:R-:W-:Y:S01]  /*2500*/  UIADD3 UR9, UR9, UR7, URZ ;  /* 0x0000000709097290 */ /* 0x000fe2000fffe03f */
[----:B------:R-:W-:Y:S01]  /*2510*/  FMUL.FTZ R61, R64, R61 ;  /* 0x0000003d403d7220 */ /* 0x000fe20000410000 */
[----:B------:R-:W-:Y:S01]  /*2520*/  F2FP.BF16.PACK_AB R38, R42, R45 ;  /* 0x0000002d2a26723e */ /* 0x000fe200000010ff */
[----:B------:R-:W-:-:S02]  /*2530*/  UIMAD UR7, UR18, UR30, URZ ;  /* 0x0000001e120772a4 */ /* 0x000fc4000f8e023f */
[----:B------:R-:W-:Y:S01]  /*2540*/  UIMAD.WIDE.U32 UR8, UR19, UR30, UR8 ;  /* 0x0000001e130872a5 */ /* 0x000fe2000f8e0008 */
[----:B------:R-:W-:Y:S01]  /*2550*/  F2FP.BF16.PACK_AB R39, R61, R58 ;  /* 0x0000003a3d27723e */ /* 0x000fe200000010ff */
[----:B------:R-:W-:-:S03]  /*2560*/  UIMAD UR7, UR19, UR31, UR7 ;  /* 0x0000001f130772a4 */ /* 0x000fc6000f8e0207 */
[----:B------:R-:W-:Y:S01]  /*2570*/  ULDC.64 UR30, c[0x0][0x270] ;  /* 0x00009c00001e7ab9 */ /* 0x000fe20000000a00 */
[----:B------:R-:W-:Y:S01]  /*2580*/  STS.128 [R54.X16+0x10], R36 ;  /* 0x0000102436007388 */ /* 0x000fe2000000cc00 */
[----:B------:R-:W-:-:S06]  /*2590*/  NOP ;  /* 0x0000000000007918 */ /* 0x000fcc0000000000 */
[----:B------:R-:W0:Y:S01]  /*25a0*/  LDS.128 R12, [R98.X16] ;  /* 0x00000000620c7984 */ /* 0x000e22000000cc00 */
[----:B------:R-:W-:Y:S02]  /*25b0*/  UIADD3 UR9, UR9, UR7, URZ ;  /* 0x0000000709097290 */ /* 0x000fe4000fffe03f */
[----:B------:R-:W-:Y:S01]  /*25c0*/  ULEA UR7, UP0, UR8, UR30, 0x1 ;  /* 0x0000001e08077291 */ /* 0x000fe2000f80083f */
[----:B------:R-:W1:Y:S03]  /*25d0*/  LDS.128 R24, [R98.X16+0x200] ;  /* 0x0002000062187984 */ /* 0x000e66000000cc00 */
[----:B------:R-:W-:Y:S02]  /*25e0*/  ULEA.HI.X UR8, UR8, UR31, UR9, 0x1, UP0 ;  /* 0x0000001f08087291 */ /* 0x000fe400080f0c09 */
[----:B------:R-:W-:-:S04]  /*25f0*/  MOV R4, UR7 ;  /* 0x0000000700047c02 */ /* 0x000fc80008000f00 */
[----:B------:R-:W-:-:S05]  /*2600*/  MOV R5, UR8 ;  /* 0x0000000800057c02 */ /* 0x000fca0008000f00 */
[----:B------:R-:W-:-:S05]  /*2610*/  IMAD.WIDE R4, R99, 0x10, R4 ;  /* 0x0000001063047825 */ /* 0x000fca00078e0204 */
[----:B0-----:R0:W-:Y:S04]  /*2620*/  STG.E.128 [R4.64], R12 ;  /* 0x0000000c04007986 */ /* 0x0011e8000c101d20 */
[----:B-1----:R0:W-:Y:S02]  /*2630*/  STG.E.128 [R4.64+0x200], R24 ;  /* 0x0002001804007986 */ /* 0x0021e4000c101d20 */
.L_x_2499:
[----:B------:R-:W-:Y:S01]  /*2640*/  BAR.SYNC.DEFER_BLOCKING 0x0 ;  /* 0x0000000000007b1d */ /* 0x000fe20000010000 */
[----:B------:R-:W-:Y:S01]  /*2650*/  HFMA2.MMA R48, -RZ, RZ, 0, 0 ;  /* 0x00000000ff307435 */ /* 0x000fe200000001ff */
[----:B0-----:R-:W-:Y:S01]  /*2660*/  FADD.FTZ R24, R18, UR5 ;  /* 0x0000000512187e21 */ /* 0x001fe20008010000 */
[----:B------:R-:W-:Y:S01]  /*2670*/  CS2R R46, SRZ ;  /* 0x00000000002e7805 */ /* 0x000fe2000001ff00 */
[----:B------:R-:W-:Y:S01]  /*2680*/  FADD.FTZ R31, R3, UR5 ;  /* 0x00000005031f7e21 */ /* 0x000fe20008010000 */
[----:B------:R-:W-:Y:S01]  /*2690*/  CS2R R44, SRZ ;  /* 0x00000000002c7805 */ /* 0x000fe2000001ff00 */
[----:B------:R-:W-:Y:S01]  /*26a0*/  FADD.FTZ R26, R0, UR5 ;  /* 0x00000005001a7e21 */ /* 0x000fe20008010000 */
[----:B------:R-:W-:Y:S01]  /*26b0*/  CS2R R42, SRZ ;  /* 0x00000000002a7805 */ /* 0x000fe2000001ff00 */
[----:B------:R-:W-:Y:S01]  /*26c0*/  FADD.FTZ R25, R2, UR5 ;  /* 0x0000000502197e21 */ /* 0x000fe20008010000 */
[----:B------:R-:W-:Y:S01]  /*26d0*/  CS2R R40, SRZ ;  /* 0x0000000000287805 */ /* 0x000fe2000001ff00 */
[----:B------:R-:W-:Y:S01]  /*26e0*/  FADD.FTZ R18, R6, UR5 ;  /* 0x0000000506127e21 */ /* 0x000fe20008010000 */
[----:B------:R-:W-:Y:S01]  /*26f0*/  CS2R R38, SRZ ;  /* 0x0000000000267805 */ /* 0x000fe2000001ff00 */
[----:B------:R-:W-:Y:S01]  /*2700*/  CS2R R36, SRZ ;  /* 0x0000000000247805 */ /* 0x000fe2000001ff00 */
[----:B------:R-:W-:Y:S01]  /*2710*/  CS2R R34, SRZ ;  /* 0x0000000000227805 */ /* 0x000fe2000001ff00 */
[----:B------:R-:W-:Y:S01]  /*2720*/  MOV R33, RZ ;  /* 0x000000ff00217202 */ /* 0x000fe20000000f00 */
        /* <DEDUP_REMOVED lines=27> */
[----:B------:R-:W-:Y:S05]  /*28e0*/  @!P1 BRA `(.L_x_2500) ;  /* 0x0000919000009947 */ /* 0x000fea0003800000 */
[----:B------:R-:W-:Y:S01]  /*28f0*/  MOV R48, RZ ;  /* 0x000000ff00307202 */ /* 0x000fe20000000f00 */
[----:B------:R-:W-:Y:S02]  /*2900*/  UMOV UR7, URZ ;  /* 0x0000003f00077c82 */ /* 0x000fe40008000000 */
[----:B------:R-:W-:Y:S02]  /*2910*/  UMOV UR8, URZ ;  /* 0x0000003f00087c82 */ /* 0x000fe40008000000 */
[----:B------:R-:W-:Y:S02]  /*2920*/  UMOV UR9, URZ ;  /* 0x0000003f00097c82 */ /* 0x000fe40008000000 */
.L_x_2601:
        /* <DEDUP_REMOVED lines=14> */
[----:B------:R-:W-:-:S04]  /*2a10*/  MOV R80, UR34 ;  /* 0x0000002200507c02 */ /* 0x000fc80008000f00 */
[----:B------:R-:W-:Y:S01]  /*2a20*/  MOV R81, UR35 ;  /* 0x0000002300517c02 */ /* 0x000fe20008000f00 */
[----:B------:R-:W-:-:S05]  /*2a30*/  ULDC.64 UR34, c[0x0][0x1c0] ;  /* 0x0000700000227ab9 */ /* 0x000fca0000000a00 */
        /* <DEDUP_REMOVED lines=31> */
[----:B------:R-:W-:Y:S01]  /*2c30*/  LOP3.LUT P0, RZ, R104, 0x1f, RZ, 0xc0, !PT ;  /* 0x0000001f68ff7812 */ /* 0x000fe2000780c0ff */
[----:B------:R-:W-:-:S04]  /*2c40*/  UIADD3 UR30, UR29, -0x1, URZ ;  /* 0xffffffff1d1e7890 */ /* 0x000fc8000fffe03f */
[----:B------:R-:W-:Y:S01]  /*2c50*/  ULEA.HI UR31, UR30, UR30, URZ, 0x1 ;  /* 0x0000001e1e1f7291 */ /* 0x000fe2000f8f083f */
[----:B------:R-:W-:-:S03]  /*2c60*/  ISETP.NE.AND P1, PT, R104, RZ, PT ;  /* 0x000000ff6800720c */ /* 0x000fc60003f25270 */
[----:B------:R-:W-:Y:S01]  /*2c70*/  ULOP3.LUT UR31, UR31, 0xfffffe, URZ, 0xc0, !UPT ;  /* 0x00fffffe1f1f7892 */ /* 0x000fe2000f8ec03f */
[----:B------:R-:W-:-:S03]  /*2c80*/  HFMA2.MMA R137, -RZ, RZ, 0, 1.52587890625e-05 ;  /* 0x00000100ff897435 */ /* 0x000fc600000001ff */
[----:B------:R-:W-:Y:S01]  /*2c90*/  UIADD3 UR31, UR30, -UR31, URZ ;  /* 0x8000001f1e1f7290 */ /* 0x000fe2000fffe03f */
[----:B------:R-:W-:Y:S01]  /*2ca0*/  MOV R139, c[0x0][0x16c] ;  /* 0x00005b00008b7a02 */ /* 0x000fe20000000f00 */
[----:B--2---:R-:W1:Y:S02]  /*2cb0*/  R2UR UR39, R81 ;  /* 0x00000000512773c2 */ /* 0x004e6400000e0000 */
[----:B-1----:R-:W-:Y:S02]  /*2cc0*/  FMUL.FTZ R84, R32, UR39 ;  /* 0x0000002720547c20 */ /* 0x002fe40008410000 */
[----:B------:R-:W-:Y:S02]  /*2cd0*/  FMUL.FTZ R81, R29, UR39 ;  /* 0x000000271d517c20 */ /* 0x000fe40008410000 */
[----:B------:R-:W-:Y:S02]  /*2ce0*/  FMUL.RZ R86, R84, 0.15915493667125701904 ;  /* 0x3e22f98354567820 */ /* 0x000fe4000040c000 */
[----:B0-----:R-:W-:-:S02]  /*2cf0*/  FMUL.RZ R83, R81, 0.15915493667125701904 ;  /* 0x3e22f98351537820 */ /* 0x001fc4000040c000 */
[----:B------:R-:W-:Y:S01]  /*2d00*/  FMUL.FTZ R84, R31, UR39 ;  /* 0x000000271f547c20 */ /* 0x000fe20008410000 */
[----:B------:R-:W-:Y:S01]  /*2d10*/  MUFU.SIN R85, R86 ;  /* 0x0000005600557308 */ /* 0x000fe20000000400 */
[----:B------:R-:W-:Y:S02]  /*2d20*/  FMUL.FTZ R81, R28, UR39 ;  /* 0x000000271c517c20 */ /* 0x000fe40008410000 */
[----:B------:R-:W-:Y:S02]  /*2d30*/  FMUL.RZ R87, R84, 0.15915493667125701904 ;  /* 0x3e22f98354577820 */ /* 0x000fe4000040c000 */
[----:B------:R-:W-:-:S03]  /*2d40*/  FMUL.FTZ R84, R30, UR39 ;  /* 0x000000271e547c20 */ /* 0x000fc60008410000 */
[----:B------:R0:W-:Y:S01]  /*2d50*/  MUFU.COS R101, R86 ;  /* 0x0000005600657308 */ /* 0x0001e20000000000 */
[----:B------:R-:W-:-:S07]  /*2d60*/  FMUL.RZ R82, R84, 0.15915493667125701904 ;  /* 0x3e22f98354527820 */ /* 0x000fce000040c000 */
        /* <DEDUP_REMOVED lines=17> */
[----:B0-----:R-:W-:Y:S01]  /*2e80*/  FMUL.RZ R86, R81, 0.15915493667125701904 ;  /* 0x3e22f98351567820 */ /* 0x001fe2000040c000 */
[----:B------:R-:W0:Y:S01]  /*2e90*/  R2UR UR40, R80 ;  /* 0x00000000502873c2 */ /* 0x000e2200000e0000 */
[----:B------:R-:W-:-:S05]  /*2ea0*/  FMUL.FTZ R81, R23, UR39 ;  /* 0x0000002717517c20 */ /* 0x000fca0008410000 */
[----:B------:R1:W-:Y:S08]  /*2eb0*/  MUFU.COS R118, R87 ;  /* 0x0000005700767308 */ /* 0x0003f00000000000 */
[----:B------:R-:W-:Y:S01]  /*2ec0*/  MUFU.SIN R136, R86 ;  /* 0x0000005600887308 */ /* 0x000fe20000000400 */
[----:B-1----:R-:W-:-:S07]  /*2ed0*/  MOV R87, UR35 ;  /* 0x0000002300577c02 */ /* 0x002fce0008000f00 */
[----:B------:R1:W-:Y:S08]  /*2ee0*/  MUFU.COS R138, R86 ;  /* 0x00000056008a7308 */ /* 0x0003f00000000000 */
[----:B------:R-:W-:Y:S01]  /*2ef0*/  MUFU.SIN R119, R82 ;  /* 0x0000005200777308 */ /* 0x000fe20000000400 */
[----:B-1----:R-:W-:-:S06]  /*2f00*/  MOV R86, UR34 ;  /* 0x0000002200567c02 */ /* 0x002fcc0008000f00 */
[----:B------:R-:W2:Y:S01]  /*2f10*/  LDG.E.64 R86, [R86.64] ;  /* 0x0000002056567981 */ /* 0x000ea2000c1e1b00 */
[----:B------:R1:W-:Y:S01]  /*2f20*/  MUFU.COS R121, R82 ;  /* 0x0000005200797308 */ /* 0x0003e20000000000 */
[----:B0-----:R-:W-:-:S07]  /*2f30*/  MOV R135, UR40 ;  /* 0x0000002800877c02 */ /* 0x001fce0008000f00 */
[----:B------:R-:W-:Y:S01]  /*2f40*/  MUFU.SIN R120, R83 ;  /* 0x0000005300787308 */ /* 0x000fe20000000400 */
[----:B-1----:R-:W-:Y:S02]  /*2f50*/  FMUL.RZ R82, R81, 0.15915493667125701904 ;  /* 0x3e22f98351527820 */ /* 0x002fe4000040c000 */
[----:B------:R-:W-:-:S05]  /*2f60*/  FMUL.FTZ R81, R22, UR39 ;  /* 0x0000002716517c20 */ /* 0x000fca0008410000 */
[----:B------:R0:W-:Y:S01]  /*2f70*/  MUFU.COS R122, R83 ;  /* 0x00000053007a7308 */ /* 0x0001e20000000000 */
[----:B------:R-:W-:Y:S01]  /*2f80*/  FMUL.FTZ R135, R135, 1.4426950216293334961 ;  /* 0x3fb8aa3b87877820 */ /* 0x000fe20000410000 */
[----:B------:R-:W-:-:S06]  /*2f90*/  MOV R80, UR29 ;  /* 0x0000001d00507c02 */ /* 0x000fcc0008000f00 */
[----:B------:R-:W-:Y:S01]  /*2fa0*/  MUFU.SIN R124, R82 ;  /* 0x00000052007c7308 */ /* 0x000fe20000000400 */
[----:B0-----:R-:W-:Y:S02]  /*2fb0*/  FMUL.RZ R83, R81, 0.15915493667125701904 ;  /* 0x3e22f98351537820 */ /* 0x001fe4000040c000 */
[----:B------:R-:W-:-:S05]  /*2fc0*/  FMUL.FTZ R81, R21, UR39 ;  /* 0x0000002715517c20 */ /* 0x000fca0008410000 */
[----:B------:R0:W-:Y:S01]  /*2fd0*/  MUFU.COS R123, R82 ;  /* 0x00000052007b7308 */ /* 0x0001e20000000000 */
[----:B------:R-:W-:-:S07]  /*2fe0*/  ISETP.LT.OR P0, PT, R80, 0x2, P0 ;  /* 0x000000025000780c */ /* 0x000fce0000701670 */
[----:B------:R-:W-:Y:S01]  /*2ff0*/  MUFU.SIN R126, R83 ;  /* 0x00000053007e7308 */ /* 0x000fe20000000400 */
[----:B0-----:R-:W-:Y:S02]  /*3000*/  FMUL.RZ R82, R81, 0.15915493667125701904 ;  /* 0x3e22f98351527820 */ /* 0x001fe4000040c000 */
[----:B------:R-:W-:Y:S01]  /*3010*/  FMUL.FTZ R81, R20, UR39 ;  /* 0x0000002714517c20 */ /* 0x000fe20008410000 */
[----:B------:R-:W-:-:S04]  /*3020*/  SHF.L.U32 R80, R104, 0x2, RZ ;  /* 0x0000000268507819 */ /* 0x000fc800000006ff */
[----:B------:R-:W-:Y:S01]  /*3030*/  MUFU.SIN R128, R82 ;  /* 0x0000005200807308 */ /* 0x000fe20000000400 */
[----:B------:R-:W-:Y:S02]  /*3040*/  FMUL.RZ R100, R81, 0.15915493667125701904 ;  /* 0x3e22f98351647820 */ /* 0x000fe4000040c000 */
[----:B------:R-:W-:-:S05]  /*3050*/  FMUL.FTZ R81, R19, UR39 ;  /* 0x0000002713517c20 */ /* 0x000fca0008410000 */
[----:B------:R0:W-:Y:S01]  /*3060*/  MUFU.COS R127, R82 ;  /* 0x00000052007f7308 */ /* 0x0001e20000000000 */
[----:B------:R-:W-:-:S07]  /*3070*/  LOP3.LUT R80, R80, 0xffffff80, RZ, 0xc0, !PT ;  /* 0xffffff8050507812 */ /* 0x000fce00078ec0ff */
[----:B------:R1:W-:Y:S01]  /*3080*/  MUFU.COS R125, R83 ;  /* 0x00000053007d7308 */ /* 0x0003e20000000000 */
[----:B0-----:R-:W-:Y:S01]  /*3090*/  FMUL.FTZ R82, R31, R135 ;  /* 0x000000871f527220 */ /* 0x001fe20000410000 */
[----:B------:R-:W-:-:S06]  /*30a0*/  IADD3 R80, R80, R103, RZ ;  /* 0x0000006750507210 */ /* 0x000fcc0007ffe0ff */
[----:B------:R-:W0:Y:S01]  /*30b0*/  MUFU.EX2 R82, R82 ;  /* 0x0000005200527308 */ /* 0x000e220000000800 */
[----:B-1----:R-:W-:Y:S02]  /*30c0*/  FMUL.RZ R83, R81, 0.15915493667125701904 ;  /* 0x3e22f98351537820 */ /* 0x002fe4000040c000 */
[----:B------:R-:W-:-:S04]  /*30d0*/  FMUL.FTZ R81, R18, UR39 ;  /* 0x0000002712517c20 */ /* 0x000fc80008410000 */
[----:B------:R-:W-:Y:S01]  /*30e0*/  FMUL.RZ R108, R81, 0.15915493667125701904 ;  /* 0x3e22f983516c7820 */ /* 0x000fe2000040c000 */
[----:B------:R-:W-:Y:S01]  /*30f0*/  MUFU.SIN R132, R83 ;  /* 0x0000005300847308 */ /* 0x000fe20000000400 */
[----:B---3--:R1:W-:Y:S07]  /*3100*/  STS.128 [R80.X16], R56 ;  /* 0x0000003850007388 */ /* 0x0083ee000000cc00 */
[----:B------:R3:W-:Y:S01]  /*3110*/  MUFU.COS R131, R83 ;  /* 0x0000005300837308 */ /* 0x0007e20000000000 */
[----:B------:R-:W-:Y:S01]  /*3120*/  IADD3 R81, R104, 0x200, RZ ;  /* 0x0000020068517810 */ /* 0x000fe20007ffe0ff */
[----:B---3--:R-:W-:-:S06]  /*3130*/  FMUL.FTZ R83, R30, R135 ;  /* 0x000000871e537220 */ /* 0x008fcc0000410000 */
[----:B------:R-:W-:Y:S01]  /*3140*/  MUFU.SIN R134, R108 ;  /* 0x0000006c00867308 */ /* 0x000fe20000000400 */
[----:B-1----:R-:W-:-:S07]  /*3150*/  PRMT R57, RZ, 0x5410, R72 ;  /* 0x00005410ff397816 */ /* 0x002fce0000000048 */
[----:B------:R1:W-:Y:S01]  /*3160*/  MUFU.COS R133, R108 ;  /* 0x0000006c00857308 */ /* 0x0003e20000000000 */
[----:B------:R-:W-:Y:S01]  /*3170*/  PRMT R56, RZ, 0x7610, R72 ;  /* 0x00007610ff387816 */ /* 0x000fe20000000048 */
[----:B------:R-:W-:-:S06]  /*3180*/  FMUL.FTZ R216, R32, R57 ;  /* 0x0000003920d87220 */ /* 0x000fcc0000410000 */
[----:B------:R-:W-:Y:S01]  /*3190*/  MUFU.SIN R130, R100 ;  /* 0x0000006400827308 */ /* 0x000fe20000000400 */
[----:B-1----:R-:W-:-:S07]  /*31a0*/  MOV R108, UR31 ;  /* 0x0000001f006c7c02 */ /* 0x002fce0008000f00 */
[----:B------:R1:W-:Y:S01]  /*31b0*/  MUFU.COS R129, R100 ;  /* 0x0000006400817308 */ /* 0x0003e20000000000 */
[----:B------:R-:W-:Y:S02]  /*31c0*/  @!P1 IMAD R81, R108, R137, UR7 ;  /* 0x000000076c519e24 */ /* 0x000fe4000f8e0289 */
[----:B0-----:R-:W-:Y:S01]  /*31d0*/  FMUL.FTZ R108, R82, R109 ;  /* 0x0000006d526c7220 */ /* 0x001fe20000410000 */
[----:B-1----:R-:W-:-:S04]  /*31e0*/  MOV R100, UR29 ;  /* 0x0000001d00647c02 */ /* 0x002fc80008000f00 */
[----:B------:R-:W0:Y:S01]  /*31f0*/  MUFU.EX2 R83, R83 ;  /* 0x0000005300537308 */ /* 0x000e220000000800 */
[----:B------:R-:W-:Y:S01]  /*3200*/  @!P0 IADD3 R100, R100, -0x2, RZ ;  /* 0xfffffffe64648810 */ /* 0x000fe20007ffe0ff */
[----:B------:R-:W-:Y:S02]  /*3210*/  FMUL.FTZ R107, R82, R107 ;  /* 0x0000006b526b7220 */ /* 0x000fe40000410000 */
[----:B------:R-:W-:Y:S02]  /*3220*/  FMUL.FTZ R215, R31, R56 ;  /* 0x000000381fd77220 */ /* 0x000fe40000410000 */
[----:B------:R-:W-:Y:S02]  /*3230*/  @!P0 IMAD R139, R100, R139, UR7 ;  /* 0x00000007648b8e24 */ /* 0x000fe4000f8e028b */
[----:B------:R-:W-:Y:S02]  /*3240*/  FMUL.FTZ R58, R216, R108 ;  /* 0x0000006cd83a7220 */ /* 0x000fe40000410000 */
[----:B------:R-:W-:-:S02]  /*3250*/  FMUL.FTZ R100, R29, R135 ;  /* 0x000000871d647220 */ /* 0x000fc40000410000 */
[----:B------:R-:W-:Y:S02]  /*3260*/  FMUL.FTZ R56, RZ, R108 ;  /* 0x0000006cff387220 */ /* 0x000fe40000410000 */
[-C--:B------:R-:W-:Y:S02]  /*3270*/  FFMA.FTZ R58, RZ, R107.reuse, R58 ;  /* 0x0000006bff3a7223 */ /* 0x080fe4000001003a */
[----:B------:R-:W-:Y:S01]  /*3280*/  FFMA.FTZ R56, R216, R107, -R56 ;  /* 0x0000006bd8387223 */ /* 0x000fe20000010838 */
[----:B------:R-:W1:Y:S01]  /*3290*/  MUFU.EX2 R100, R100 ;  /* 0x0000006400647308 */ /* 0x000e620000000800 */
[----:B------:R-:W-:Y:S02]  /*32a0*/  FADD.FTZ R59, RZ, R58 ;  /* 0x0000003aff3b7221 */ /* 0x000fe40000010000 */
[----:B0-----:R-:W-:Y:S02]  /*32b0*/  FMUL.FTZ R110, R83, R110 ;  /* 0x0000006e536e7220 */ /* 0x001fe40000410000 */
[----:B------:R-:W-:Y:S01]  /*32c0*/  FADD.FTZ R58, R215, R56 ;  /* 0x00000038d73a7221 */ /* 0x000fe20000010000 */
[----:B----4-:R0:W-:Y:S01]  /*32d0*/  STS.128 [R80.X16+0x200], R60 ;  /* 0x0002003c50007388 */ /* 0x0101e2000000cc00 */
[----:B------:R-:W-:-:S02]  /*32e0*/  FMUL.FTZ R109, R83, R84 ;  /* 0x00000054536d7220 */ /* 0x000fc40000410000 */
[-C--:B------:R-:W-:Y:S02]  /*32f0*/  FMUL.FTZ R82, R28, R135.reuse ;  /* 0x000000871c527220 */ /* 0x080fe40000410000 */
[----:B------:R-:W-:Y:S02]  /*3300*/  FMUL.FTZ R57, R27, R135 ;  /* 0x000000871b397220 */ /* 0x000fe40000410000 */
[C---:B0-----:R-:W-:Y:S02]  /*3310*/  FMUL.FTZ R62, R110.reuse, R58 ;  /* 0x0000003a6e3e7220 */ /* 0x041fe40000410000 */
[-C--:B------:R-:W-:Y:S02]  /*3320*/  FMUL.FTZ R60, R110, R59.reuse ;  /* 0x0000003b6e3c7220 */ /* 0x080fe40000410000 */
[----:B------:R-:W-:Y:S01]  /*3330*/  FFMA.FTZ R62, R109, R59, R62 ;  /* 0x0000003b6d3e7223 */ /* 0x000fe2000001003e */
[----:B------:R-:W-:Y:S01]  /*3340*/  PRMT R59, RZ, 0x5410, R73 ;  /* 0x00005410ff3b7816 */ /* 0x000fe20000000049 */
[----:B------:R-:W0:Y:S01]  /*3350*/  MUFU.EX2 R82, R82 ;  /* 0x0000005200527308 */ /* 0x000e220000000800 */
[----:B-1----:R-:W-:-:S02]  /*3360*/  FMUL.FTZ R112, R100, R113 ;  /* 0x0000007164707220 */ /* 0x002fc40000410000 */
[----:B------:R-:W-:Y:S02]  /*3370*/  FFMA.FTZ R61, R109, R58, -R60 ;  /* 0x0000003a6d3d7223 */ /* 0x000fe4000001083c */
[----:B------:R-:W-:Y:S02]  /*3380*/  FMUL.FTZ R214, R30, R59 ;  /* 0x0000003b1ed67220 */ /* 0x000fe40000410000 */
[----:B------:R-:W-:Y:S01]  /*3390*/  FADD.FTZ R62, RZ, R62 ;  /* 0x0000003eff3e7221 */ /* 0x000fe20000010000 */
[----:B------:R-:W1:Y:S01]  /*33a0*/  MUFU.EX2 R57, R57 ;  /* 0x0000003900397308 */ /* 0x000e620000000800 */
[----:B------:R-:W-:Y:S02]  /*33b0*/  FMUL.FTZ R111, R100, R111 ;  /* 0x0000006f646f7220 */ /* 0x000fe40000410000 */
[----:B------:R-:W-:Y:S02]  /*33c0*/  FADD.FTZ R61, R214, R61 ;  /* 0x0000003dd63d7221 */ /* 0x000fe40000010000 */
[C---:B------:R-:W-:Y:S01]  /*33d0*/  FMUL.FTZ R60, R112.reuse, R62 ;  /* 0x0000003e703c7220 */ /* 0x040fe20000410000 */
[----:B------:R3:W-:Y:S01]  /*33e0*/  STS.128 [R80.X16+0x400], R64 ;  /* 0x0004004050007388 */ /* 0x0007e2000000cc00 */
[----:B------:R-:W-:-:S02]  /*33f0*/  FMUL.FTZ R63, R112, R61 ;  /* 0x0000003d703f7220 */ /* 0x000fc40000410000 */
[----:B------:R-:W-:Y:S02]  /*3400*/  FMUL.FTZ R58, R26, R135 ;  /* 0x000000871a3a7220 */ /* 0x000fe40000410000 */
[----:B0-----:R-:W-:Y:S02]  /*3410*/  FMUL.FTZ R114, R82, R115 ;  /* 0x0000007352727220 */ /* 0x001fe40000410000 */
[----:B------:R-:W-:Y:S02]  /*3420*/  FMUL.FTZ R59, R25, R135 ;  /* 0x00000087193b7220 */ /* 0x000fe40000410000 */
[----:B---3--:R-:W-:Y:S01]  /*3430*/  FFMA.FTZ R64, R111, R61, -R60 ;  /* 0x0000003d6f407223 */ /* 0x008fe2000001083c */
[----:B------:R-:W-:Y:S01]  /*3440*/  PRMT R60, RZ, 0x7610, R73 ;  /* 0x00007610ff3c7816 */ /* 0x000fe20000000049 */
[C---:B-1----:R-:W-:Y:S02]  /*3450*/  FMUL.FTZ R115, R57.reuse, R118 ;  /* 0x0000007639737220 */ /* 0x042fe40000410000 */
[----:B------:R-:W-:-:S02]  /*3460*/  FMUL.FTZ R116, R57, R116 ;  /* 0x0000007439747220 */ /* 0x000fc40000410000 */
[----:B------:R-:W-:Y:S02]  /*3470*/  FMUL.FTZ R213, R29, R60 ;  /* 0x0000003c1dd57220 */ /* 0x000fe40000410000 */
[-C--:B------:R-:W-:Y:S02]  /*3480*/  FMUL.FTZ R57, R24, R135.reuse ;  /* 0x0000008718397220 */ /* 0x080fe40000410000 */
[----:B------:R-:W-:Y:S02]  /*3490*/  FFMA.FTZ R63, R111, R62, R63 ;  /* 0x0000003e6f3f7223 */ /* 0x000fe4000001003f */
[----:B------:R-:W-:Y:S02]  /*34a0*/  FADD.FTZ R64, R213, R64 ;  /* 0x00000040d5407221 */ /* 0x000fe40000010000 */
[----:B------:R-:W-:Y:S01]  /*34b0*/  FMUL.FTZ R56, R32, R135 ;  /* 0x0000008720387220 */ /* 0x000fe20000410000 */
[----:B------:R-:W0:Y:S01]  /*34c0*/  MUFU.EX2 R58, R58 ;  /* 0x0000003a003a7308 */ /* 0x000e220000000800 */
[----:B------:R-:W-:-:S02]  /*34d0*/  FMUL.FTZ R113, R82, R117 ;  /* 0x0000007552717220 */ /* 0x000fc40000410000 */
[----:B------:R-:W-:Y:S02]  /*34e0*/  FADD.FTZ R63, RZ, R63 ;  /* 0x0000003fff3f7221 */ /* 0x000fe40000010000 */
[----:B------:R-:W-:-:S03]  /*34f0*/  FMUL.FTZ R62, R114, R64 ;  /* 0x00000040723e7220 */ /* 0x000fc60000410000 */
[----:B------:R-:W1:Y:S01]  /*3500*/  MUFU.EX2 R59, R59 ;  /* 0x0000003b003b7308 */ /* 0x000e620000000800 */
[-C--:B------:R-:W-:Y:S02]  /*3510*/  FMUL.FTZ R61, R114, R63.reuse ;  /* 0x0000003f723d7220 */ /* 0x080fe40000410000 */
[----:B------:R-:W-:Y:S01]  /*3520*/  FFMA.FTZ R62, R113, R63, R62 ;  /* 0x0000003f713e7223 */ /* 0x000fe2000001003e */
[----:B------:R-:W-:-:S04]  /*3530*/  PRMT R63, RZ, 0x5410, R74 ;  /* 0x00005410ff3f7816 */ /* 0x000fc8000000004a */
[----:B------:R-:W3:Y:S01]  /*3540*/  MUFU.EX2 R57, R57 ;  /* 0x0000003900397308 */ /* 0x000ee20000000800 */
[----:B------:R-:W-:-:S07]  /*3550*/  FFMA.FTZ R61, R113, R64, -R61 ;  /* 0x00000040713d7223 */ /* 0x000fce000001083d */
[----:B------:R-:W4:Y:S01]  /*3560*/  MUFU.EX2 R56, R56 ;  /* 0x0000003800387308 */ /* 0x000f220000000800 */
[----:B------:R-:W-:Y:S02]  /*3570*/  FMUL.FTZ R212, R28, R63 ;  /* 0x0000003f1cd47220 */ /* 0x000fe40000410000 */
[----:B------:R-:W-:Y:S02]  /*3580*/  FMUL.FTZ R60, R16, UR39 ;  /* 0x00000027103c7c20 */ /* 0x000fe40008410000 */
[----:B------:R-:W-:Y:S02]  /*3590*/  FADD.FTZ R62, RZ, R62 ;  /* 0x0000003eff3e7221 */ /* 0x000fe40000010000 */
[----:B------:R-:W-:Y:S02]  /*35a0*/  FADD.FTZ R61, R212, R61 ;  /* 0x0000003dd43d7221 */ /* 0x000fe40000010000 */
[----:B0-----:R-:W-:Y:S02]  /*35b0*/  FMUL.FTZ R118, R58, R119 ;  /* 0x000000773a767220 */ /* 0x001fe40000410000 */
[----:B-1----:R-:W-:-:S02]  /*35c0*/  FMUL.FTZ R119, R59, R122 ;  /* 0x0000007a3b777220 */ /* 0x002fc40000410000 */
[----:B------:R-:W-:Y:S02]  /*35d0*/  FMUL.FTZ R117, R58, R121 ;  /* 0x000000793a757220 */ /* 0x000fe40000410000 */
[----:B------:R-:W-:Y:S02]  /*35e0*/  FMUL.RZ R60, R60, 0.15915493667125701904 ;  /* 0x3e22f9833c3c7820 */ /* 0x000fe4000040c000 */
[----:B------:R-:W-:Y:S02]  /*35f0*/  FMUL.FTZ R120, R59, R120 ;  /* 0x000000783b787220 */ /* 0x000fe40000410000 */
[----:B---3--:R-:W-:Y:S02]  /*3600*/  FMUL.FTZ R122, R57, R136 ;  /* 0x00000088397a7220 */ /* 0x008fe40000410000 */
[----:B------:R-:W-:Y:S01]  /*3610*/  FMUL.FTZ R64, R23, R135 ;  /* 0x0000008717407220 */ /* 0x000fe20000410000 */
[----:B------:R-:W-:Y:S01]  /*3620*/  SHF.L.U32 R146, R81, 0x3, RZ ;  /* 0x0000000351927819 */ /* 0x000fe200000006ff */
[----:B------:R-:W-:-:S02]  /*3630*/  FMUL.FTZ R58, R116, R62 ;  /* 0x0000003e743a7220 */ /* 0x000fc40000410000 */
[----:B------:R-:W-:Y:S02]  /*3640*/  FMUL.FTZ R59, R116, R61 ;  /* 0x0000003d743b7220 */ /* 0x000fe40000410000 */
[----:B------:R-:W-:Y:S02]  /*3650*/  IMAD R136, R103, 0x3, R80 ;  /* 0x0000000367887824 */ /* 0x000fe400078e0250 */
[C---:B----4-:R-:W-:Y:S02]  /*3660*/  FMUL.FTZ R84, R56.reuse, R101 ;  /* 0x0000006538547220 */ /* 0x050fe40000410000 */
[----:B------:R-:W-:Y:S01]  /*3670*/  FMUL.FTZ R85, R56, R85 ;  /* 0x0000005538557220 */ /* 0x000fe20000410000 */
[----:B------:R-:W-:Y:S01]  /*3680*/  STS.128 [R80.X16+0x600], R76 ;  /* 0x0006004c50007388 */ /* 0x000fe2000000cc00 */
[----:B------:R-:W-:Y:S01]  /*3690*/  MUFU.SIN R143, R60 ;  /* 0x0000003c008f7308 */ /* 0x000fe20000000400 */
[----:B------:R-:W-:Y:S01]  /*36a0*/  FFMA.FTZ R142, R115, R61, -R58 ;  /* 0x0000003d738e7223 */ /* 0x000fe2000001083a */
[----:B------:R-:W-:-:S06]  /*36b0*/  NOP ;  /* 0x0000000000007918 */ /* 0x000fcc0000000000 */
[----:B------:R0:W-:Y:S01]  /*36c0*/  MUFU.COS R145, R60 ;  /* 0x0000003c00917308 */ /* 0x0001e20000000000 */
[----:B------:R-:W-:Y:S01]  /*36d0*/  FFMA.FTZ R144, R115, R62, R59 ;  /* 0x0000003e73907223 */ /* 0x000fe2000001003b */
[----:B------:R-:W-:Y:S04]  /*36e0*/  LDS.128 R76, [R136.X16+0x20] ;  /* 0x00002000884c7984 */ /* 0x000fe8000000cc00 */
[----:B------:R-:W-:Y:S02]  /*36f0*/  LDS.128 R80, [R136.X16+0x30] ;  /* 0x0000300088507984 */ /* 0x000fe4000000cc00 */
[----:B------:R1:W3:Y:S02]  /*3700*/  MUFU.EX2 R137, R64 ;  /* 0x0000004000897308 */ /* 0x0002e40000000800 */
[----:B0-----:R-:W0:Y:S04]  /*3710*/  LDS.128 R60, [R136.X16] ;  /* 0x00000000883c7984 */ /* 0x001e28000000cc00 */
[----:B-1----:R1:W4:Y:S04]  /*3720*/  LDS.128 R64, [R136.X16+0x10] ;  /* 0x0000100088407984 */ /* 0x002328000000cc00 */
[----:B------:R0:W-:Y:S01]  /*3730*/  STS.64 [R146+0x7780], R84 ;  /* 0x0077805492007388 */ /* 0x0001e20000000a00 */
[----:B------:R-:W-:-:S02]  /*3740*/  HFMA2.MMA R100, -RZ, RZ, 0, 9.5367431640625e-07 ;  /* 0x00000010ff647435 */ /* 0x000fc400000001ff */
[----:B------:R-:W-:Y:S01]  /*3750*/  HFMA2.MMA R56, -RZ, RZ, 1.875, 0 ;  /* 0x3f800000ff387435 */ /* 0x000fe200000001ff */
[----:B------:R-:W-:Y:S01]  /*3760*/  FMUL.FTZ R121, R57, R138 ;  /* 0x0000008a39797220 */ /* 0x000fe20000410000 */
[----:B------:R-:W-:Y:S01]  /*3770*/  MOV R57, RZ ;  /* 0x000000ff00397202 */ /* 0x000fe20000000f00 */
[----:B------:R-:W-:-:S05]  /*3780*/  CS2R R58, SRZ ;  /* 0x00000000003a7805 */ /* 0x000fca000001ff00 */
[----:B------:R-:W-:Y:S01]  /*3790*/  @!P0 IMAD.WIDE R100, R139, R100, UR10 ;  /* 0x0000000a8b648e25 */ /* 0x000fe2000f8e0264 */
[----:B------:R-:W-:Y:S03]  /*37a0*/  BAR.SYNC.DEFER_BLOCKING 0x0 ;  /* 0x0000000000007b1d */ /* 0x000fe60000010000 */
[-C--:B------:R-:W-:Y:S02]  /*37b0*/  FMUL.FTZ R140, R20, R135.reuse ;  /* 0x00000087148c7220 */ /* 0x080fe40000410000 */
[-C--:B------:R-:W-:Y:S02]  /*37c0*/  FMUL.FTZ R138, R22, R135.reuse ;  /* 0x00000087168a7220 */ /* 0x080fe40000410000 */
[----:B------:R-:W-:Y:S01]  /*37d0*/  FADD.FTZ R144, RZ, R144 ;  /* 0x00000090ff907221 */ /* 0x000fe20000010000 */
[----:B------:R-:W-:Y:S01]  /*37e0*/  PRMT R147, RZ, 0x5410, R75 ;  /* 0x00005410ff937816 */ /* 0x000fe2000000004b */
[----:B------:R-:W0:Y:S01]  /*37f0*/  MUFU.EX2 R140, R140 ;  /* 0x0000008c008c7308 */ /* 0x000e220000000800 */
[----:B------:R-:W-:Y:S01]  /*3800*/  FMUL.FTZ R139, R21, R135 ;  /* 0x00000087158b7220 */ /* 0x000fe20000410000 */
[----:B------:R0:W5:Y:S06]  /*3810*/  @!P0 LDG.E.128 R56, [R100.64] ;  /* 0x0000002064388981 */ /* 0x00016c000c1e1d00 */
[----:B------:R-:W1:Y:S01]  /*3820*/  MUFU.EX2 R138, R138 ;  /* 0x0000008a008a7308 */ /* 0x000e620000000800 */
[----:B0-----:R-:W-:-:S05]  /*3830*/  PRMT R100, RZ, 0x7610, R74 ;  /* 0x00007610ff647816 */ /* 0x001fca000000004a */
[----:B------:R-:W-:Y:S02]  /*3840*/  FMUL.FTZ R211, R27, R100 ;  /* 0x000000641bd37220 */ /* 0x000fe40000410000 */
[C---:B------:R-:W-:Y:S02]  /*3850*/  FMUL.FTZ R100, R118.reuse, R144 ;  /* 0x0000009076647220 */ /* 0x040fe40000410000 */
[----:B------:R-:W-:Y:S02]  /*3860*/  FADD.FTZ R142, R211, R142 ;  /* 0x0000008ed38e7221 */ /* 0x000fe40000010000 */
[C---:B---3--:R-:W-:Y:S02]  /*3870*/  FMUL.FTZ R123, R137.reuse, R123 ;  /* 0x0000007b897b7220 */ /* 0x048fe40000410000 */
[----:B------:R-:W-:Y:S02]  /*3880*/  FMUL.FTZ R124, R137, R124 ;  /* 0x0000007c897c7220 */ /* 0x000fe40000410000 */
[----:B------:R-:W-:-:S02]  /*3890*/  FMUL.FTZ R137, R118, R142 ;  /* 0x0000008e76897220 */ /* 0x000fc40000410000 */
[C---:B------:R-:W-:Y:S02]  /*38a0*/  FFMA.FTZ R101, R117.reuse, R142, -R100 ;  /* 0x0000008e75657223 */ /* 0x040fe40000010864 */
[----:B------:R-:W-:Y:S01]  /*38b0*/  FMUL.FTZ R210, R26, R147 ;  /* 0x000000931ad27220 */ /* 0x000fe20000410000 */
[----:B------:R-:W0:Y:S01]  /*38c0*/  MUFU.EX2 R139, R139 ;  /* 0x0000008b008b7308 */ /* 0x000e220000000800 */
[----:B------:R-:W-:Y:S02]  /*38d0*/  FFMA.FTZ R137, R117, R144, R137 ;  /* 0x0000009075897223 */ /* 0x000fe40000010089 */
[----:B------:R-:W-:Y:S02]  /*38e0*/  FADD.FTZ R101, R210, R101 ;  /* 0x00000065d2657221 */ /* 0x000fe40000010000 */
[----:B------:R-:W-:Y:S02]  /*38f0*/  FADD.FTZ R137, RZ, R137 ;  /* 0x00000089ff897221 */ /* 0x000fe40000010000 */
[----:B------:R-:W-:-:S02]  /*3900*/  FMUL.FTZ R142, R120, R101 ;  /* 0x00000065788e7220 */ /* 0x000fc40000410000 */
[-C--:B------:R-:W-:Y:S02]  /*3910*/  FMUL.FTZ R141, R19, R135.reuse ;  /* 0x00000087138d7220 */ /* 0x080fe40000410000 */
[----:B-1----:R-:W-:Y:S02]  /*3920*/  FMUL.FTZ R136, R18, R135 ;  /* 0x0000008712887220 */ /* 0x002fe40000410000 */
[C---:B------:R-:W-:Y:S02]  /*3930*/  FMUL.FTZ R129, R140.reuse, R129 ;  /* 0x000000818c817220 */ /* 0x040fe40000410000 */
[----:B------:R-:W-:Y:S01]  /*3940*/  FMUL.FTZ R130, R140, R130 ;  /* 0x000000828c827220 */ /* 0x000fe20000410000 */
[----:B------:R-:W-:Y:S01]  /*3950*/  PRMT R140, RZ, 0x7610, R75 ;  /* 0x00007610ff8c7816 */ /* 0x000fe2000000004b */
[C---:B------:R-:W-:Y:S02]  /*3960*/  FMUL.FTZ R125, R138.reuse, R125 ;  /* 0x0000007d8a7d7220 */ /* 0x040fe40000410000 */
[----:B------:R-:W-:-:S02]  /*3970*/  FMUL.FTZ R126, R138, R126 ;  /* 0x0000007e8a7e7220 */ /* 0x000fc40000410000 */
[----:B------:R-:W-:Y:S02]  /*3980*/  FMUL.FTZ R135, R16, R135 ;  /* 0x0000008710877220 */ /* 0x000fe40000410000 */
[-C--:B------:R-:W-:Y:S02]  /*3990*/  FMUL.FTZ R138, R120, R137.reuse ;  /* 0x00000089788a7220 */ /* 0x080fe40000410000 */
[C---:B------:R-:W-:Y:S01]  /*39a0*/  FFMA.FTZ R142, R119.reuse, R137, R142 ;  /* 0x00000089778e7223 */ /* 0x040fe2000001008e */
[----:B------:R-:W1:Y:S01]  /*39b0*/  MUFU.EX2 R141, R141 ;  /* 0x0000008d008d7308 */ /* 0x000e620000000800 */
[----:B------:R-:W-:Y:S02]  /*39c0*/  FFMA.FTZ R138, R119, R101, -R138 ;  /* 0x00000065778a7223 */ /* 0x000fe4000001088a */
[----:B------:R-:W-:Y:S02]  /*39d0*/  FMUL.FTZ R209, R25, R140 ;  /* 0x0000008c19d17220 */ /* 0x000fe40000410000 */
[----:B------:R-:W-:-:S03]  /*39e0*/  FADD.FTZ R142, RZ, R142 ;  /* 0x0000008eff8e7221 */ /* 0x000fc60000010000 */
[----:B------:R-:W3:Y:S01]  /*39f0*/  MUFU.EX2 R136, R136 ;  /* 0x0000008800887308 */ /* 0x000ee20000000800 */
[C---:B0-----:R-:W-:Y:S02]  /*3a00*/  FMUL.FTZ R127, R139.reuse, R127 ;  /* 0x0000007f8b7f7220 */ /* 0x041fe40000410000 */
[----:B------:R-:W-:Y:S01]  /*3a10*/  FMUL.FTZ R128, R139, R128 ;  /* 0x000000808b807220 */ /* 0x000fe20000410000 */
[----:B------:R-:W-:-:S04]  /*3a20*/  PRMT R139, RZ, 0x5410, R68 ;  /* 0x00005410ff8b7816 */ /* 0x000fc80000000044 */
[----:B------:R-:W0:Y:S01]  /*3a30*/  MUFU.EX2 R100, R135 ;  /* 0x0000008700647308 */ /* 0x000e220000000800 */
[----:B------:R-:W-:Y:S02]  /*3a40*/  FADD.FTZ R138, R209, R138 ;  /* 0x0000008ad18a7221 */ /* 0x000fe40000010000 */
[C---:B------:R-:W-:Y:S02]  /*3a50*/  FMUL.FTZ R101, R122.reuse, R142 ;  /* 0x0000008e7a657220 */ /* 0x040fe40000410000 */
[-C--:B------:R-:W-:Y:S02]  /*3a60*/  FMUL.FTZ R137, R122, R138.reuse ;  /* 0x0000008a7a897220 */ /* 0x080fe40000410000 */
[C---:B------:R-:W-:Y:S02]  /*3a70*/  FFMA.FTZ R101, R121.reuse, R138, -R101 ;  /* 0x0000008a79657223 */ /* 0x040fe40000010865 */
[----:B------:R-:W-:Y:S02]  /*3a80*/  FMUL.FTZ R208, R24, R139 ;  /* 0x0000008b18d07220 */ /* 0x000fe40000410000 */
[----:B------:R-:W-:-:S02]  /*3a90*/  FFMA.FTZ R137, R121, R142, R137 ;  /* 0x0000008e79897223 */ /* 0x000fc40000010089 */
[----:B------:R-:W-:Y:S02]  /*3aa0*/  FADD.FTZ R139, R208, R101 ;  /* 0x00000065d08b7221 */ /* 0x000fe40000010000 */
[C---:B-1----:R-:W-:Y:S02]  /*3ab0*/  FMUL.FTZ R131, R141.reuse, R131 ;  /* 0x000000838d837220 */ /* 0x042fe40000410000 */
[----:B------:R-:W-:Y:S02]  /*3ac0*/  FMUL.FTZ R132, R141, R132 ;  /* 0x000000848d847220 */ /* 0x000fe40000410000 */
[C---:B---3--:R-:W-:Y:S02]  /*3ad0*/  FMUL.FTZ R133, R136.reuse, R133 ;  /* 0x0000008588857220 */ /* 0x048fe40000410000 */
[----:B------:R-:W-:Y:S02]  /*3ae0*/  FMUL.FTZ R134, R136, R134 ;  /* 0x0000008688867220 */ /* 0x000fe40000410000 */
[----:B0-----:R-:W-:-:S02]  /*3af0*/  FMUL.FTZ R135, R100, R145 ;  /* 0x0000009164877220 */ /* 0x001fc40000410000 */
[----:B------:R-:W-:Y:S02]  /*3b00*/  FMUL.FTZ R136, R100, R143 ;  /* 0x0000008f64887220 */ /* 0x000fe40000410000 */
[-C--:B------:R-:W-:Y:S02]  /*3b10*/  FMUL.FTZ R138, R84, R108.reuse ;  /* 0x0000006c548a7220 */ /* 0x080fe40000410000 */
[----:B------:R-:W-:Y:S02]  /*3b20*/  FADD.FTZ R140, RZ, R137 ;  /* 0x00000089ff8c7221 */ /* 0x000fe40000010000 */
[----:B------:R-:W-:Y:S02]  /*3b30*/  FMUL.FTZ R141, R124, R139 ;  /* 0x0000008b7c8d7220 */ /* 0x000fe40000410000 */
[C---:B------:R-:W-:Y:S02]  /*3b40*/  FMUL.FTZ R100, R85.reuse, R108 ;  /* 0x0000006c55647220 */ /* 0x040fe40000410000 */
[----:B------:R-:W-:-:S02]  /*3b50*/  FFMA.FTZ R138, R85, R107, R138 ;  /* 0x0000006b558a7223 */ /* 0x000fc4000001008a */
[-C--:B------:R-:W-:Y:S02]  /*3b60*/  FMUL.FTZ R142, R124, R140.reuse ;  /* 0x0000008c7c8e7220 */ /* 0x080fe40000410000 */
[C---:B------:R-:W-:Y:S01]  /*3b70*/  FFMA.FTZ R141, R123.reuse, R140, R141 ;  /* 0x0000008c7b8d7223 */ /* 0x040fe2000001008d */
[----:B------:R-:W-:Y:S01]  /*3b80*/  PRMT R140, RZ, 0x7610, R68 ;  /* 0x00007610ff8c7816 */ /* 0x000fe20000000044 */
[----:B------:R-:W-:Y:S02]  /*3b90*/  FFMA.FTZ R100, R84, R107, -R100 ;  /* 0x0000006b54647223 */ /* 0x000fe40000010864 */
[C---:B------:R-:W-:Y:S02]  /*3ba0*/  FMUL.FTZ R101, R110.reuse, R138 ;  /* 0x0000008a6e657220 */ /* 0x040fe40000410000 */
[----:B------:R-:W-:Y:S02]  /*3bb0*/  FMUL.FTZ R137, R110, R100 ;  /* 0x000000646e897220 */ /* 0x000fe40000410000 */
[----:B------:R-:W-:-:S02]  /*3bc0*/  FFMA.FTZ R142, R123, R139, -R142 ;  /* 0x0000008b7b8e7223 */ /* 0x000fc4000001088e */
[----:B------:R-:W-:Y:S02]  /*3bd0*/  FMUL.FTZ R207, R23, R140 ;  /* 0x0000008c17cf7220 */ /* 0x000fe40000410000 */
[C---:B------:R-:W-:Y:S02]  /*3be0*/  FFMA.FTZ R101, R109.reuse, R100, -R101 ;  /* 0x000000646d657223 */ /* 0x040fe40000010865 */
[----:B------:R-:W-:Y:S02]  /*3bf0*/  FFMA.FTZ R137, R109, R138, R137 ;  /* 0x0000008a6d897223 */ /* 0x000fe40000010089 */
[----:B------:R-:W-:Y:S02]  /*3c00*/  FADD.FTZ R142, R207, R142 ;  /* 0x0000008ecf8e7221 */ /* 0x000fe40000010000 */
[C---:B------:R-:W-:Y:S02]  /*3c10*/  FMUL.FTZ R138, R112.reuse, R101 ;  /* 0x00000065708a7220 */ /* 0x040fe40000410000 */
[----:B------:R-:W-:-:S02]  /*3c20*/  FMUL.FTZ R100, R112, R137 ;  /* 0x0000008970647220 */ /* 0x000fc40000410000 */
[----:B------:R-:W-:Y:S02]  /*3c30*/  FADD.FTZ R141, RZ, R141 ;  /* 0x0000008dff8d7221 */ /* 0x000fe40000010000 */
[C---:B------:R-:W-:Y:S02]  /*3c40*/  FMUL.FTZ R140, R126.reuse, R142 ;  /* 0x0000008e7e8c7220 */ /* 0x040fe40000410000 */
[C---:B------:R-:W-:Y:S02]  /*3c50*/  FFMA.FTZ R138, R111.reuse, R137, R138 ;  /* 0x000000896f8a7223 */ /* 0x040fe4000001008a */
[----:B------:R-:W-:Y:S02]  /*3c60*/  FFMA.FTZ R100, R111, R101, -R100 ;  /* 0x000000656f647223 */ /* 0x000fe40000010864 */
[-C--:B------:R-:W-:Y:S02]  /*3c70*/  FMUL.FTZ R139, R126, R141.reuse ;  /* 0x0000008d7e8b7220 */ /* 0x080fe40000410000 */
[----:B------:R-:W-:Y:S01]  /*3c80*/  FFMA.FTZ R140, R125, R141, R140 ;  /* 0x0000008d7d8c7223 */ /* 0x000fe2000001008c */
[----:B------:R-:W-:Y:S01]  /*3c90*/  PRMT R141, RZ, 0x5410, R69 ;  /* 0x00005410ff8d7816 */ /* 0x000fe20000000045 */
[----:B------:R-:W-:-:S02]  /*3ca0*/  FMUL.FTZ R101, R114, R138 ;  /* 0x0000008a72657220 */ /* 0x000fc40000410000 */
[-C--:B------:R-:W-:Y:S02]  /*3cb0*/  FMUL.FTZ R137, R114, R100.reuse ;  /* 0x0000006472897220 */ /* 0x080fe40000410000 */
[----:B------:R-:W-:Y:S02]  /*3cc0*/  FFMA.FTZ R101, R113, R100, -R101 ;  /* 0x0000006471657223 */ /* 0x000fe40000010865 */
[----:B------:R-:W-:Y:S02]  /*3cd0*/  FFMA.FTZ R139, R125, R142, -R139 ;  /* 0x0000008e7d8b7223 */ /* 0x000fe4000001088b */
[----:B------:R-:W-:Y:S02]  /*3ce0*/  FMUL.FTZ R206, R22, R141 ;  /* 0x0000008d16ce7220 */ /* 0x000fe40000410000 */
[----:B------:R-:W-:Y:S02]  /*3cf0*/  FFMA.FTZ R137, R113, R138, R137 ;  /* 0x0000008a71897223 */ /* 0x000fe40000010089 */
[----:B------:R-:W-:-:S02]  /*3d00*/  FMUL.FTZ R138, R116, R101 ;  /* 0x00000065748a7220 */ /* 0x000fc40000410000 */
[----:B------:R-:W-:Y:S02]  /*3d10*/  FADD.FTZ R139, R206, R139 ;  /* 0x0000008bce8b7221 */ /* 0x000fe40000010000 */
[-C--:B------:R-:W-:Y:S02]  /*3d20*/  FMUL.FTZ R100, R116, R137.reuse ;  /* 0x0000008974647220 */ /* 0x080fe40000410000 */
[C---:B------:R-:W-:Y:S02]  /*3d30*/  FFMA.FTZ R138, R115.reuse, R137, R138 ;  /* 0x00000089738a7223 */ /* 0x040fe4000001008a */
[----:B------:R-:W-:Y:S02]  /*3d40*/  FADD.FTZ R140, RZ, R140 ;  /* 0x0000008cff8c7221 */ /* 0x000fe40000010000 */
[----:B------:R-:W-:Y:S02]  /*3d50*/  FMUL.FTZ R141, R128, R139 ;  /* 0x0000008b808d7220 */ /* 0x000fe40000410000 */
[----:B------:R-:W-:-:S02]  /*3d60*/  FFMA.FTZ R100, R115, R101, -R100 ;  /* 0x0000006573647223 */ /* 0x000fc40000010864 */
[----:B------:R-:W-:Y:S02]  /*3d70*/  FMUL.FTZ R101, R118, R138 ;  /* 0x0000008a76657220 */ /* 0x000fe40000410000 */
[-C--:B------:R-:W-:Y:S02]  /*3d80*/  FMUL.FTZ R142, R128, R140.reuse ;  /* 0x0000008c808e7220 */ /* 0x080fe40000410000 */
[----:B------:R-:W-:Y:S01]  /*3d90*/  FFMA.FTZ R141, R127, R140, R141 ;  /* 0x0000008c7f8d7223 */ /* 0x000fe2000001008d */
[----:B------:R-:W-:Y:S01]  /*3da0*/  PRMT R140, RZ, 0x7610, R69 ;  /* 0x00007610ff8c7816 */ /* 0x000fe20000000045 */
[-C--:B------:R-:W-:Y:S02]  /*3db0*/  FMUL.FTZ R137, R118, R100.reuse ;  /* 0x0000006476897220 */ /* 0x080fe40000410000 */
[C---:B------:R-:W-:Y:S02]  /*3dc0*/  FFMA.FTZ R101, R117.reuse, R100, -R101 ;  /* 0x0000006475657223 */ /* 0x040fe40000010865 */
[----:B------:R-:W-:-:S02]  /*3dd0*/  FFMA.FTZ R137, R117, R138, R137 ;  /* 0x0000008a75897223 */ /* 0x000fc40000010089 */
[----:B------:R-:W-:Y:S02]  /*3de0*/  FFMA.FTZ R142, R127, R139, -R142 ;  /* 0x0000008b7f8e7223 */ /* 0x000fe4000001088e */
[----:B------:R-:W-:Y:S02]  /*3df0*/  FMUL.FTZ R205, R21, R140 ;  /* 0x0000008c15cd7220 */ /* 0x000fe40000410000 */
[C---:B------:R-:W-:Y:S02]  /*3e00*/  FMUL.FTZ R138, R120.reuse, R101 ;  /* 0x00000065788a7220 */ /* 0x040fe40000410000 */
[-C--:B------:R-:W-:Y:S02]  /*3e10*/  FMUL.FTZ R100, R120, R137.reuse ;  /* 0x0000008978647220 */ /* 0x080fe40000410000 */
[----:B------:R-:W-:Y:S02]  /*3e20*/  FADD.FTZ R142, R205, R142 ;  /* 0x0000008ecd8e7221 */ /* 0x000fe40000010000 */
[----:B------:R-:W-:-:S02]  /*3e30*/  FFMA.FTZ R138, R119, R137, R138 ;  /* 0x00000089778a7223 */ /* 0x000fc4000001008a */
[----:B------:R-:W-:Y:S02]  /*3e40*/  FFMA.FTZ R100, R119, R101, -R100 ;  /* 0x0000006577647223 */ /* 0x000fe40000010864 */
[----:B------:R-:W-:Y:S02]  /*3e50*/  FADD.FTZ R141, RZ, R141 ;  /* 0x0000008dff8d7221 */ /* 0x000fe40000010000 */
[----:B------:R-:W-:Y:S02]  /*3e60*/  FMUL.FTZ R140, R130, R142 ;  /* 0x0000008e828c7220 */ /* 0x000fe40000410000 */
[C---:B------:R-:W-:Y:S02]  /*3e70*/  FMUL.FTZ R101, R122.reuse, R138 ;  /* 0x0000008a7a657220 */ /* 0x040fe40000410000 */
[----:B------:R-:W-:Y:S02]  /*3e80*/  FMUL.FTZ R137, R122, R100 ;  /* 0x000000647a897220 */ /* 0x000fe40000410000 */
[----:B------:R-:W-:-:S02]  /*3e90*/  FMUL.FTZ R139, R130, R141 ;  /* 0x0000008d828b7220 */ /* 0x000fc40000410000 */
[----:B------:R-:W-:Y:S01]  /*3ea0*/  FFMA.FTZ R140, R129, R141, R140 ;  /* 0x0000008d818c7223 */ /* 0x000fe2000001008c */
[----:B------:R-:W-:Y:S01]  /*3eb0*/  PRMT R141, RZ, 0x5410, R70 ;  /* 0x00005410ff8d7816 */ /* 0x000fe20000000046 */
[C---:B------:R-:W-:Y:S02]  /*3ec0*/  FFMA.FTZ R101, R121.reuse, R100, -R101 ;  /* 0x0000006479657223 */ /* 0x040fe40000010865 */
[----:B------:R-:W-:Y:S02]  /*3ed0*/  FFMA.FTZ R137, R121, R138, R137 ;  /* 0x0000008a79897223 */ /* 0x000fe40000010089 */
[----:B------:R-:W-:Y:S02]  /*3ee0*/  FFMA.FTZ R139, R129, R142, -R139 ;  /* 0x0000008e818b7223 */ /* 0x000fe4000001088b */
[----:B------:R-:W-:Y:S02]  /*3ef0*/  FMUL.FTZ R138, R124, R101 ;  /* 0x000000657c8a7220 */ /* 0x000fe40000410000 */
[----:B------:R-:W-:-:S02]  /*3f00*/  FMUL.FTZ R204, R20, R141 ;  /* 0x0000008d14cc7220 */ /* 0x000fc40000410000 */
[-C--:B------:R-:W-:Y:S02]  /*3f10*/  FMUL.FTZ R100, R124, R137.reuse ;  /* 0x000000897c647220 */ /* 0x080fe40000410000 */
[C---:B------:R-:W-:Y:S02]  /*3f20*/  FFMA.FTZ R138, R123.reuse, R137, R138 ;  /* 0x000000897b8a7223 */ /* 0x040fe4000001008a */
[----:B------:R-:W-:Y:S02]  /*3f30*/  FADD.FTZ R139, R204, R139 ;  /* 0x0000008bcc8b7221 */ /* 0x000fe40000010000 */
[----:B------:R-:W-:Y:S02]  /*3f40*/  FFMA.FTZ R100, R123, R101, -R100 ;  /* 0x000000657b647223 */ /* 0x000fe40000010864 */
[----:B------:R-:W-:Y:S02]  /*3f50*/  FADD.FTZ R140, RZ, R140 ;  /* 0x0000008cff8c7221 */ /* 0x000fe40000010000 */
[----:B------:R-:W-:-:S02]  /*3f60*/  FMUL.FTZ R101, R126, R138 ;  /* 0x0000008a7e657220 */ /* 0x000fc40000410000 */
[----:B------:R-:W-:Y:S02]  /*3f70*/  FMUL.FTZ R141, R132, R139 ;  /* 0x0000008b848d7220 */ /* 0x000fe40000410000 */
[----:B------:R-:W-:Y:S02]  /*3f80*/  FMUL.FTZ R137, R126, R100 ;  /* 0x000000647e897220 */ /* 0x000fe40000410000 */
[----:B------:R-:W-:Y:S02]  /*3f90*/  FMUL.FTZ R142, R132, R140 ;  /* 0x0000008c848e7220 */ /* 0x000fe40000410000 */
[----:B------:R-:W-:Y:S02]  /*3fa0*/  FFMA.FTZ R101, R125, R100, -R101 ;  /* 0x000000647d657223 */ /* 0x000fe40000010865 */
[----:B------:R-:W-:Y:S01]  /*3fb0*/  FFMA.FTZ R141, R131, R140, R141 ;  /* 0x0000008c838d7223 */ /* 0x000fe2000001008d */
[----:B------:R-:W-:Y:S01]  /*3fc0*/  PRMT R140, RZ, 0x7610, R70 ;  /* 0x00007610ff8c7816 */ /* 0x000fe20000000046 */
[----:B------:R-:W-:-:S02]  /*3fd0*/  FFMA.FTZ R137, R125, R138, R137 ;  /* 0x0000008a7d897223 */ /* 0x000fc40000010089 */
[C---:B------:R-:W-:Y:S02]  /*3fe0*/  FMUL.FTZ R138, R128.reuse, R101 ;  /* 0x00000065808a7220 */ /* 0x040fe40000410000 */
[----:B------:R-:W-:Y:S02]  /*3ff0*/  FMUL.FTZ R100, R128, R137 ;  /* 0x0000008980647220 */ /* 0x000fe40000410000 */
[----:B------:R-:W-:Y:S02]  /*4000*/  FFMA.FTZ R142, R131, R139, -R142 ;  /* 0x0000008b838e7223 */ /* 0x000fe4000001088e */
[----:B------:R-:W-:Y:S02]  /*4010*/  FMUL.FTZ R203, R19, R140 ;  /* 0x0000008c13cb7220 */ /* 0x000fe40000410000 */
[C---:B------:R-:W-:Y:S02]  /*4020*/  FFMA.FTZ R138, R127.reuse, R137, R138 ;  /* 0x000000897f8a7223 */ /* 0x040fe4000001008a */
[----:B------:R-:W-:-:S02]  /*4030*/  FFMA.FTZ R100, R127, R101, -R100 ;  /* 0x000000657f647223 */ /* 0x000fc40000010864 */
[----:B------:R-:W-:Y:S01]  /*4040*/  FADD.FTZ R142, R203, R142 ;  /* 0x0000008ecb8e7221 */ /* 0x000fe20000010000 */
[----:B--2---:R0:W1:Y:S01]  /*4050*/  R2UR UR43, R87 ;  /* 0x00000000572b73c2 */ /* 0x00406200000e0000 */
[C---:B------:R-:W-:Y:S02]  /*4060*/  FMUL.FTZ R101, R130.reuse, R138 ;  /* 0x0000008a82657220 */ /* 0x040fe40000410000 */
[----:B------:R-:W-:Y:S02]  /*4070*/  FMUL.FTZ R137, R130, R100 ;  /* 0x0000006482897220 */ /* 0x000fe40000410000 */
[----:B------:R-:W-:Y:S02]  /*4080*/  FADD.FTZ R141, RZ, R141 ;  /* 0x0000008dff8d7221 */ /* 0x000fe40000010000 */
[----:B------:R-:W-:Y:S01]  /*4090*/  FMUL.FTZ R140, R134, R142 ;  /* 0x0000008e868c7220 */ /* 0x000fe20000410000 */
[----:B------:R2:W3:Y:S01]  /*40a0*/  R2UR UR42, R86 ;  /* 0x00000000562a73c2 */ /* 0x0004e200000e0000 */
[C---:B------:R-:W-:Y:S01]  /*40b0*/  FFMA.FTZ R101, R129.reuse, R100, -R101 ;  /* 0x0000006481657223 */ /* 0x040fe20000010865 */
[----:B0-----:R-:W-:Y:S01]  /*40c0*/  PRMT R87, RZ, 0x5410, R71 ;  /* 0x00005410ff577816 */ /* 0x001fe20000000047 */
[----:B------:R-:W-:-:S02]  /*40d0*/  FFMA.FTZ R137, R129, R138, R137 ;  /* 0x0000008a81897223 */ /* 0x000fc40000010089 */
[-C--:B------:R-:W-:Y:S02]  /*40e0*/  FMUL.FTZ R139, R134, R141.reuse ;  /* 0x0000008d868b7220 */ /* 0x080fe40000410000 */
[C---:B------:R-:W-:Y:S02]  /*40f0*/  FFMA.FTZ R140, R133.reuse, R141, R140 ;  /* 0x0000008d858c7223 */ /* 0x040fe4000001008c */
[C---:B------:R-:W-:Y:S02]  /*4100*/  FMUL.FTZ R138, R132.reuse, R101 ;  /* 0x00000065848a7220 */ /* 0x040fe40000410000 */
[----:B------:R-:W-:Y:S02]  /*4110*/  FMUL.FTZ R100, R132, R137 ;  /* 0x0000008984647220 */ /* 0x000fe40000410000 */
[----:B------:R-:W-:Y:S02]  /*4120*/  FFMA.FTZ R139, R133, R142, -R139 ;  /* 0x0000008e858b7223 */ /* 0x000fe4000001088b */
[----:B------:R-:W-:-:S02]  /*4130*/  FMUL.FTZ R202, R18, R87 ;  /* 0x0000005712ca7220 */ /* 0x000fc40000410000 */
[----:B------:R-:W-:Y:S02]  /*4140*/  FADD.FTZ R140, RZ, R140 ;  /* 0x0000008cff8c7221 */ /* 0x000fe40000010000 */
[C---:B------:R-:W-:Y:S02]  /*4150*/  FFMA.FTZ R138, R131.reuse, R137, R138 ;  /* 0x00000089838a7223 */ /* 0x040fe4000001008a */
[----:B------:R-:W-:Y:S02]  /*4160*/  FFMA.FTZ R100, R131, R101, -R100 ;  /* 0x0000006583647223 */ /* 0x000fe40000010864 */
[----:B------:R-:W-:Y:S02]  /*4170*/  FADD.FTZ R139, R202, R139 ;  /* 0x0000008bca8b7221 */ /* 0x000fe40000010000 */
[----:B------:R-:W-:Y:S02]  /*4180*/  FMUL.FTZ R142, R136, R140 ;  /* 0x0000008c888e7220 */ /* 0x000fe40000410000 */
[----:B------:R-:W-:-:S02]  /*4190*/  FMUL.FTZ R101, R134, R138 ;  /* 0x0000008a86657220 */ /* 0x000fc40000410000 */
[-C--:B------:R-:W-:Y:S02]  /*41a0*/  FMUL.FTZ R87, R134, R100.reuse ;  /* 0x0000006486577220 */ /* 0x080fe40000410000 */
[-C--:B------:R-:W-:Y:S02]  /*41b0*/  FMUL.FTZ R137, R136, R139.reuse ;  /* 0x0000008b88897220 */ /* 0x080fe40000410000 */
[----:B------:R-:W-:Y:S01]  /*41c0*/  FFMA.FTZ R195, R135, R139, -R142 ;  /* 0x0000008b87c37223 */ /* 0x000fe2000001088e */
[--C-:B------:R-:W-:Y:S01]  /*41d0*/  PRMT R139, RZ, 0x7610, R60.reuse ;  /* 0x00007610ff8b7816 */ /* 0x100fe2000000003c */
[C---:B--2---:R-:W-:Y:S02]  /*41e0*/  FFMA.FTZ R86, R133.reuse, R100, -R101 ;  /* 0x0000006485567223 */ /* 0x044fe40000010865 */
[----:B------:R-:W-:Y:S02]  /*41f0*/  FFMA.FTZ R100, R133, R138, R87 ;  /* 0x0000008a85647223 */ /* 0x000fe40000010057 */
[----:B------:R-:W-:Y:S01]  /*4200*/  FFMA.FTZ R87, R135, R140, R137 ;  /* 0x0000008c87577223 */ /* 0x000fe20000010089 */
[----:B------:R-:W-:Y:S01]  /*4210*/  PRMT R137, RZ, 0x5410, R60 ;  /* 0x00005410ff897816 */ /* 0x000fe2000000003c */
[----:B-1----:R-:W-:Y:S01]  /*4220*/  FMUL.FTZ R60, R139, UR43 ;  /* 0x0000002b8b3c7c20 */ /* 0x002fe20008410000 */
[----:B------:R-:W-:-:S02]  /*4230*/  PRMT R141, RZ, 0x7610, R61 ;  /* 0x00007610ff8d7816 */ /* 0x000fc4000000003d */
[--C-:B------:R-:W-:Y:S02]  /*4240*/  PRMT R140, RZ, 0x5410, R62.reuse ;  /* 0x00005410ff8c7816 */ /* 0x100fe4000000003e */
[----:B------:R-:W-:Y:S01]  /*4250*/  PRMT R143, RZ, 0x7610, R62 ;  /* 0x00007610ff8f7816 */ /* 0x000fe2000000003e */
[----:B---3--:R-:W-:Y:S01]  /*4260*/  FMUL.FTZ R62, R139, UR42 ;  /* 0x0000002a8b3e7c20 */ /* 0x008fe20008410000 */
[----:B------:R-:W-:Y:S01]  /*4270*/  PRMT R153, RZ, 0x7610, R63 ;  /* 0x00007610ff997816 */ /* 0x000fe2000000003f */
[----:B------:R-:W-:Y:S01]  /*4280*/  FADD.FTZ R151, R97, R97 ;  /* 0x0000006161977221 */ /* 0x000fe20000010000 */
[----:B------:R-:W-:Y:S01]  /*4290*/  PRMT R138, RZ, 0x5410, R61 ;  /* 0x00005410ff8a7816 */ /* 0x000fe2000000003d */
[----:B------:R-:W-:Y:S01]  /*42a0*/  FFMA.FTZ R60, R137, UR42, -R60 ;  /* 0x0000002a893c7c23 */ /* 0x000fe2000801083c */
[----:B------:R-:W-:Y:S01]  /*42b0*/  PRMT R142, RZ, 0x5410, R63 ;  /* 0x00005410ff8e7816 */ /* 0x000fe2000000003f */
[----:B------:R-:W-:Y:S02]  /*42c0*/  FMUL.FTZ R61, R141, UR43 ;  /* 0x0000002b8d3d7c20 */ /* 0x000fe40008410000 */
[----:B------:R-:W-:-:S02]  /*42d0*/  FFMA.FTZ R62, R137, UR43, R62 ;  /* 0x0000002b893e7c23 */ /* 0x000fc4000801003e */
[----:B------:R-:W-:Y:S02]  /*42e0*/  FMUL.FTZ R63, R141, UR42 ;  /* 0x0000002a8d3f7c20 */ /* 0x000fe40008410000 */
[----:B------:R-:W-:Y:S02]  /*42f0*/  FMUL.FTZ R155, R153, UR42 ;  /* 0x0000002a999b7c20 */ /* 0x000fe40008410000 */
[C---:B------:R-:W-:Y:S02]  /*4300*/  FMUL.FTZ R152, R151.reuse, R60 ;  /* 0x0000003c97987220 */ /* 0x040fe40000410000 */
[----:B------:R-:W-:Y:S02]  /*4310*/  FADD.FTZ R149, R96, R96 ;  /* 0x0000006060957221 */ /* 0x000fe40000010000 */
[----:B------:R-:W-:Y:S02]  /*4320*/  FFMA.FTZ R150, R138, UR42, -R61 ;  /* 0x0000002a8a967c23 */ /* 0x000fe4000801083d */
[----:B------:R-:W-:-:S02]  /*4330*/  FMUL.FTZ R151, R151, R62 ;  /* 0x0000003e97977220 */ /* 0x000fc40000410000 */
[----:B------:R-:W-:Y:S02]  /*4340*/  FFMA.FTZ R144, R138, UR43, R63 ;  /* 0x0000002b8a907c23 */ /* 0x000fe4000801003f */
[----:B------:R-:W-:Y:S01]  /*4350*/  FFMA.FTZ R62, R142, UR43, R155 ;  /* 0x0000002b8e3e7c23 */ /* 0x000fe2000801009b */
[--C-:B----4-:R-:W-:Y:S01]  /*4360*/  PRMT R155, RZ, 0x7610, R64.reuse ;  /* 0x00007610ff9b7816 */ /* 0x110fe20000000040 */
[----:B------:R-:W-:Y:S02]  /*4370*/  FMUL.FTZ R61, R143, UR43 ;  /* 0x0000002b8f3d7c20 */ /* 0x000fe40008410000 */
[C---:B------:R-:W-:Y:S02]  /*4380*/  FMUL.FTZ R150, R149.reuse, R150 ;  /* 0x0000009695967220 */ /* 0x040fe40000410000 */
[----:B------:R-:W-:Y:S01]  /*4390*/  FMUL.FTZ R149, R149, R144 ;  /* 0x0000009095957220 */ /* 0x000fe20000410000 */
[----:B------:R-:W-:Y:S01]  /*43a0*/  PRMT R144, RZ, 0x5410, R64 ;  /* 0x00005410ff907816 */ /* 0x000fe20000000040 */
[----:B------:R-:W-:-:S02]  /*43b0*/  FFMA.FTZ R148, R140, UR42, -R61 ;  /* 0x0000002a8c947c23 */ /* 0x000fc4000801083d */
[----:B------:R-:W-:Y:S01]  /*43c0*/  FMUL.FTZ R61, R155, UR43 ;  /* 0x0000002b9b3d7c20 */ /* 0x000fe20008410000 */
[--C-:B------:R-:W-:Y:S01]  /*43d0*/  PRMT R167, RZ, 0x7610, R66.reuse ;  /* 0x00007610ffa77816 */ /* 0x100fe20000000042 */
[----:B------:R-:W-:Y:S02]  /*43e0*/  FADD.FTZ R162, R93, R93 ;  /* 0x0000005d5da27221 */ /* 0x000fe40000010000 */
[----:B------:R-:W-:Y:S01]  /*43f0*/  FFMA.FTZ R61, R144, UR42, -R61 ;  /* 0x0000002a903d7c23 */ /* 0x000fe2000801083d */
[----:B------:R-:W-:-:S03]  /*4400*/  PRMT R164, RZ, 0x5410, R66 ;  /* 0x00005410ffa47816 */ /* 0x000fc60000000042 */
[----:B------:R-:W-:Y:S02]  /*4410*/  FMUL.FTZ R163, R162, R61 ;  /* 0x0000003da2a37220 */ /* 0x000fe40000410000 */
        /* <DEDUP_REMOVED lines=8> */
[----:B------:R-:W-:Y:S02]  /*44a0*/  FMUL.FTZ R63, R143, UR42 ;  /* 0x0000002a8f3f7c20 */ /* 0x000fe40008410000 */
[----:B------:R-:W-:Y:S02]  /*44b0*/  FADD.FTZ R178, R89, R89 ;  /* 0x0000005959b27221 */ /* 0x000fe40000010000 */
[----:B------:R-:W-:Y:S01]  /*44c0*/  FFMA.FTZ R61, R168, UR42, -R61 ;  /* 0x0000002aa83d7c23 */ /* 0x000fe2000801083d */
[----:B------:R-:W-:Y:S01]  /*44d0*/  PRMT R180, RZ, 0x5410, R78 ;  /* 0x00005410ffb47816 */ /* 0x000fe2000000004e */
[----:B------:R-:W-:-:S02]  /*44e0*/  FFMA.FTZ R60, R140, UR43, R63 ;  /* 0x0000002b8c3c7c23 */ /* 0x000fc4000801003f */
[----:B------:R-:W-:Y:S02]  /*44f0*/  FMUL.FTZ R179, R178, R61 ;  /* 0x0000003db2b37220 */ /* 0x000fe40000410000 */
[----:B------:R-:W-:Y:S02]  /*4500*/  FMUL.FTZ R63, R155, UR42 ;  /* 0x0000002a9b3f7c20 */ /* 0x000fe40008410000 */
[----:B------:R-:W-:Y:S01]  /*4510*/  FMUL.FTZ R61, R185, UR43 ;  /* 0x0000002bb93d7c20 */ /* 0x000fe20008410000 */
[----:B------:R-:W-:Y:S01]  /*4520*/  PRMT R186, RZ, 0x7610, R80 ;  /* 0x00007610ffba7816 */ /* 0x000fe20000000050 */
[----:B------:R-:W-:Y:S02]  /*4530*/  FMUL.FTZ R101, R153, UR43 ;  /* 0x0000002b99657c20 */ /* 0x000fe40008410000 */
[----:B------:R-:W-:Y:S02]  /*4540*/  FFMA.FTZ R63, R144, UR43, R63 ;  /* 0x0000002b903f7c23 */ /* 0x000fe4000801003f */
[----:B------:R-:W-:-:S02]  /*4550*/  FADD.FTZ R174, R55, R55 ;  /* 0x0000003737ae7221 */ /* 0x000fc40000010000 */
[----:B------:R-:W-:Y:S01]  /*4560*/  FFMA.FTZ R61, R180, UR42, -R61 ;  /* 0x0000002ab43d7c23 */ /* 0x000fe2000801083d */
[----:B------:R-:W-:Y:S01]  /*4570*/  ISETP.NE.AND P0, PT, R104, 0x7f, PT ;  /* 0x0000007f6800780c */ /* 0x000fe20003f05270 */
[----:B------:R-:W-:Y:S01]  /*4580*/  FADD.FTZ R145, R94, R94 ;  /* 0x0000005e5e917221 */ /* 0x000fe20000010000 */
[----:B------:R-:W-:Y:S01]  /*4590*/  PRMT R190, RZ, 0x5410, R80 ;  /* 0x00005410ffbe7816 */ /* 0x000fe20000000050 */
[----:B------:R-:W-:Y:S02]  /*45a0*/  FFMA.FTZ R146, R142, UR42, -R101 ;  /* 0x0000002a8e927c23 */ /* 0x000fe40008010865 */
[----:B------:R-:W-:Y:S02]  /*45b0*/  FMUL.FTZ R162, R162, R63 ;  /* 0x0000003fa2a27220 */ /* 0x000fe40000410000 */
[----:B------:R-:W-:Y:S02]  /*45c0*/  FMUL.FTZ R175, R174, R61 ;  /* 0x0000003daeaf7220 */ /* 0x000fe40000410000 */
[----:B------:R-:W-:-:S02]  /*45d0*/  FMUL.FTZ R63, R167, UR42 ;  /* 0x0000002aa73f7c20 */ /* 0x000fc40008410000 */
[----:B------:R-:W-:Y:S02]  /*45e0*/  FMUL.FTZ R61, R186, UR43 ;  /* 0x0000002bba3d7c20 */ /* 0x000fe40008410000 */
[----:B------:R-:W-:Y:S02]  /*45f0*/  FADD.FTZ R147, R95, R95 ;  /* 0x0000005f5f937221 */ /* 0x000fe40000010000 */
[C---:B------:R-:W-:Y:S01]  /*4600*/  FMUL.FTZ R146, R145.reuse, R146 ;  /* 0x0000009291927220 */ /* 0x040fe20000410000 */
[----:B------:R-:W-:Y:S01]  /*4610*/  PRMT R165, RZ, 0x7610, R65 ;  /* 0x00007610ffa57816 */ /* 0x000fe20000000041 */
[----:B------:R-:W-:Y:S02]  /*4620*/  FMUL.FTZ R145, R145, R62 ;  /* 0x0000003e91917220 */ /* 0x000fe40000410000 */
[----:B------:R-:W-:Y:S02]  /*4630*/  FFMA.FTZ R63, R164, UR43, R63 ;  /* 0x0000002ba43f7c23 */ /* 0x000fe4000801003f */
[----:B------:R-:W-:-:S02]  /*4640*/  FADD.FTZ R182, R52, R52 ;  /* 0x0000003434b67221 */ /* 0x000fc40000010000 */
[----:B------:R-:W-:Y:S02]  /*4650*/  FFMA.FTZ R61, R190, UR42, -R61 ;  /* 0x0000002abe3d7c23 */ /* 0x000fe4000801083d */
[----:B------:R-:W-:Y:S02]  /*4660*/  FMUL.FTZ R62, R136, R86 ;  /* 0x00000056883e7220 */ /* 0x000fe40000410000 */
[C---:B------:R-:W-:Y:S01]  /*4670*/  FMUL.FTZ R148, R147.reuse, R148 ;  /* 0x0000009493947220 */ /* 0x040fe20000410000 */
[----:B------:R-:W-:Y:S01]  /*4680*/  PRMT R154, RZ, 0x5410, R65 ;  /* 0x00005410ff9a7816 */ /* 0x000fe20000000041 */
[----:B------:R-:W-:Y:S02]  /*4690*/  FMUL.FTZ R147, R147, R60 ;  /* 0x0000003c93937220 */ /* 0x000fe40000410000 */
[----:B------:R-:W-:Y:S02]  /*46a0*/  FMUL.FTZ R158, R158, R63 ;  /* 0x0000003f9e9e7220 */ /* 0x000fe40000410000 */
[----:B------:R-:W-:Y:S01]  /*46b0*/  FMUL.FTZ R183, R182, R61 ;  /* 0x0000003db6b77220 */ /* 0x000fe20000410000 */
[--C-:B------:R-:W-:Y:S01]  /*46c0*/  PRMT R166, RZ, 0x5410, R67.reuse ;  /* 0x00005410ffa67816 */ /* 0x100fe20000000043 */
[----:B------:R-:W-:Y:S01]  /*46d0*/  FMUL.FTZ R63, R171, UR42 ;  /* 0x0000002aab3f7c20 */ /* 0x000fe20008410000 */
[----:B------:R-:W-:Y:S01]  /*46e0*/  PRMT R169, RZ, 0x7610, R67 ;  /* 0x00007610ffa97816 */ /* 0x000fe20000000043 */
[----:B------:R-:W-:-:S02]  /*46f0*/  FMUL.FTZ R60, R136, R100 ;  /* 0x00000064883c7220 */ /* 0x000fc40000410000 */
[----:B------:R-:W-:Y:S02]  /*4700*/  FFMA.FTZ R61, R135, R100, R62 ;  /* 0x00000064873d7223 */ /* 0x000fe4000001003e */
[C---:B------:R-:W-:Y:S01]  /*4710*/  FMUL.FTZ R65, R165.reuse, UR43 ;  /* 0x0000002ba5417c20 */ /* 0x040fe20008410000 */
[----:B------:R0:W1:Y:S01]  /*4720*/  @P0 LDS.64 R100, [R104.X8+0x8788] ;  /* 0x0087880068640984 */ /* 0x0000620000008a00 */
[----:B------:R-:W-:Y:S02]  /*4730*/  FMUL.FTZ R67, R165, UR42 ;  /* 0x0000002aa5437c20 */ /* 0x000fe40008410000 */
[----:B------:R-:W-:Y:S02]  /*4740*/  FFMA.FTZ R63, R168, UR43, R63 ;  /* 0x0000002ba83f7c23 */ /* 0x000fe4000801003f */
[----:B------:R-:W-:Y:S02]  /*4750*/  FADD.FTZ R156, R92, R92 ;  /* 0x0000005c5c9c7221 */ /* 0x000fe40000010000 */
[----:B------:R-:W-:-:S02]  /*4760*/  FFMA.FTZ R65, R154, UR42, -R65 ;  /* 0x0000002a9a417c23 */ /* 0x000fc40008010841 */
[----:B------:R-:W-:Y:S02]  /*4770*/  FFMA.FTZ R67, R154, UR43, R67 ;  /* 0x0000002b9a437c23 */ /* 0x000fe40008010043 */
[----:B------:R-:W-:Y:S02]  /*4780*/  FMUL.FTZ R178, R178, R63 ;  /* 0x0000003fb2b27220 */ /* 0x000fe40000410000 */
[C---:B------:R-:W-:Y:S02]  /*4790*/  FMUL.FTZ R161, R156.reuse, R65 ;  /* 0x000000419ca17220 */ /* 0x040fe40000410000 */
[----:B------:R-:W-:Y:S02]  /*47a0*/  FMUL.FTZ R63, R185, UR42 ;  /* 0x0000002ab93f7c20 */ /* 0x000fe40008410000 */
[----:B------:R-:W-:Y:S02]  /*47b0*/  FMUL.FTZ R156, R156, R67 ;  /* 0x000000439c9c7220 */ /* 0x000fe40000410000 */
[----:B------:R-:W-:-:S02]  /*47c0*/  FMUL.FTZ R65, R169, UR43 ;  /* 0x0000002ba9417c20 */ /* 0x000fc40008410000 */
[----:B------:R-:W-:Y:S01]  /*47d0*/  FMUL.FTZ R67, R169, UR42 ;  /* 0x0000002aa9437c20 */ /* 0x000fe20008410000 */
[----:B------:R-:W-:Y:S01]  /*47e0*/  PRMT R181, RZ, 0x7610, R77 ;  /* 0x00007610ffb57816 */ /* 0x000fe2000000004d */
[----:B------:R-:W-:Y:S02]  /*47f0*/  FFMA.FTZ R63, R180, UR43, R63 ;  /* 0x0000002bb43f7c23 */ /* 0x000fe4000801003f */
[----:B------:R-:W-:Y:S02]  /*4800*/  FADD.FTZ R160, R90, R90 ;  /* 0x0000005a5aa07221 */ /* 0x000fe40000010000 */
[C---:B------:R-:W-:Y:S02]  /*4810*/  FFMA.FTZ R65, R166.reuse, UR42, -R65 ;  /* 0x0000002aa6417c23 */ /* 0x040fe40008010841 */
[----:B------:R-:W-:Y:S01]  /*4820*/  FFMA.FTZ R67, R166, UR43, R67 ;  /* 0x0000002ba6437c23 */ /* 0x000fe20008010043 */
[----:B------:R-:W-:Y:S01]  /*4830*/  PRMT R170, RZ, 0x5410, R77 ;  /* 0x00005410ffaa7816 */ /* 0x000fe2000000004d */
[----:B------:R-:W-:-:S02]  /*4840*/  FMUL.FTZ R174, R174, R63 ;  /* 0x0000003faeae7220 */ /* 0x000fc40000410000 */
[----:B------:R-:W-:Y:S02]  /*4850*/  FMUL.FTZ R159, R160, R65 ;  /* 0x00000041a09f7220 */ /* 0x000fe40000410000 */
[----:B------:R-:W-:Y:S02]  /*4860*/  FMUL.FTZ R63, R186, UR42 ;  /* 0x0000002aba3f7c20 */ /* 0x000fe40008410000 */
[----:B------:R-:W-:Y:S02]  /*4870*/  FMUL.FTZ R160, R160, R67 ;  /* 0x00000043a0a07220 */ /* 0x000fe40000410000 */
[C---:B------:R-:W-:Y:S02]  /*4880*/  FMUL.FTZ R65, R181.reuse, UR43 ;  /* 0x0000002bb5417c20 */ /* 0x040fe40008410000 */
[----:B------:R-:W-:Y:S01]  /*4890*/  FMUL.FTZ R67, R181, UR42 ;  /* 0x0000002ab5437c20 */ /* 0x000fe20008410000 */
[----:B------:R-:W-:Y:S01]  /*48a0*/  PRMT R187, RZ, 0x7610, R79 ;  /* 0x00007610ffbb7816 */ /* 0x000fe2000000004f */
[----:B------:R-:W-:-:S02]  /*48b0*/  FFMA.FTZ R63, R190, UR43, R63 ;  /* 0x0000002bbe3f7c23 */ /* 0x000fc4000801003f */
[----:B------:R-:W-:Y:S02]  /*48c0*/  FADD.FTZ R176, R88, R88 ;  /* 0x0000005858b07221 */ /* 0x000fe40000010000 */
[C---:B------:R-:W-:Y:S02]  /*48d0*/  FFMA.FTZ R65, R170.reuse, UR42, -R65 ;  /* 0x0000002aaa417c23 */ /* 0x040fe40008010841 */
[----:B------:R-:W-:Y:S01]  /*48e0*/  FFMA.FTZ R67, R170, UR43, R67 ;  /* 0x0000002baa437c23 */ /* 0x000fe20008010043 */
[----:B------:R-:W-:Y:S01]  /*48f0*/  PRMT R192, RZ, 0x7610, R81 ;  /* 0x00007610ffc07816 */ /* 0x000fe20000000051 */
[----:B------:R-:W-:Y:S01]  /*4900*/  FMUL.FTZ R182, R182, R63 ;  /* 0x0000003fb6b67220 */ /* 0x000fe20000410000 */
[----:B------:R-:W-:Y:S01]  /*4910*/  PRMT R184, RZ, 0x5410, R79 ;  /* 0x00005410ffb87816 */ /* 0x000fe2000000004f */
[C---:B------:R-:W-:Y:S01]  /*4920*/  FMUL.FTZ R177, R176.reuse, R65 ;  /* 0x00000041b0b17220 */ /* 0x040fe20000410000 */
[----:B------:R-:W-:Y:S01]  /*4930*/  PRMT R63, RZ, 0x7610, R71 ;  /* 0x00007610ff3f7816 */ /* 0x000fe20000000047 */
[----:B------:R-:W-:-:S02]  /*4940*/  FMUL.FTZ R176, R176, R67 ;  /* 0x00000043b0b07220 */ /* 0x000fc40000410000 */
[C---:B------:R-:W-:Y:S01]  /*4950*/  FMUL.FTZ R65, R187.reuse, UR43 ;  /* 0x0000002bbb417c20 */ /* 0x040fe20008410000 */
[----:B------:R-:W-:Y:S01]  /*4960*/  PRMT R189, RZ, 0x5410, R81 ;  /* 0x00005410ffbd7816 */ /* 0x000fe20000000051 */
[----:B------:R-:W-:Y:S02]  /*4970*/  FMUL.FTZ R67, R187, UR42 ;  /* 0x0000002abb437c20 */ /* 0x000fe40008410000 */
[----:B------:R-:W-:Y:S02]  /*4980*/  FFMA.FTZ R60, R135, R86, -R60 ;  /* 0x00000056873c7223 */ /* 0x000fe4000001083c */
[----:B------:R-:W-:Y:S02]  /*4990*/  FMUL.FTZ R62, R192, UR43 ;  /* 0x0000002bc03e7c20 */ /* 0x000fe40008410000 */
[----:B------:R-:W-:Y:S02]  /*49a0*/  FADD.FTZ R172, R53, R53 ;  /* 0x0000003535ac7221 */ /* 0x000fe40000010000 */
[----:B------:R-:W-:-:S02]  /*49b0*/  FFMA.FTZ R65, R184, UR42, -R65 ;  /* 0x0000002ab8417c23 */ /* 0x000fc40008010841 */
[----:B------:R-:W-:Y:S01]  /*49c0*/  FMUL.FTZ R86, R16, R63 ;  /* 0x0000003f10567220 */ /* 0x000fe20000410000 */
[----:B------:R-:W-:Y:S01]  /*49d0*/  BSSY B0, `(.L_x_2501) ;  /* 0x000001c000007945 */ /* 0x000fe20003800000 */
[----:B------:R-:W-:Y:S02]  /*49e0*/  FFMA.FTZ R67, R184, UR43, R67 ;  /* 0x0000002bb8437c23 */ /* 0x000fe40008010043 */
[----:B------:R-:W-:Y:S02]  /*49f0*/  FMUL.FTZ R64, R192, UR42 ;  /* 0x0000002ac0407c20 */ /* 0x000fe40008410000 */
[----:B------:R-:W-:Y:S01]  /*4a00*/  FFMA.FTZ R201, R189, UR42, -R62 ;  /* 0x0000002abdc97c23 */ /* 0x000fe2000801083e */
[----:B------:R-:W-:Y:S01]  /*4a10*/  LEA.HI R188, R104, R104, RZ, 0x1e ;  /* 0x0000006868bc7211 */ /* 0x000fe200078ff0ff */
[----:B------:R-:W-:Y:S01]  /*4a20*/  FMUL.FTZ R173, R172, R65 ;  /* 0x00000041acad7220 */ /* 0x000fe20000410000 */
[--C-:B------:R-:W-:Y:S01]  /*4a30*/  PRMT R191, RZ, 0x5410, R82.reuse ;  /* 0x00005410ffbf7816 */ /* 0x100fe20000000052 */
[----:B------:R-:W-:Y:S01]  /*4a40*/  FADD.FTZ R62, R86, R195 ;  /* 0x000000c3563e7221 */ /* 0x000fe20000010000 */
[----:B------:R-:W-:Y:S01]  /*4a50*/  PRMT R194, RZ, 0x7610, R82 ;  /* 0x00007610ffc27816 */ /* 0x000fe20000000052 */
[----:B------:R-:W-:Y:S01]  /*4a60*/  FMUL.FTZ R172, R172, R67 ;  /* 0x00000043acac7220 */ /* 0x000fe20000410000 */
[----:B------:R-:W-:Y:S01]  /*4a70*/  PRMT R193, RZ, 0x5410, R83 ;  /* 0x00005410ffc17816 */ /* 0x000fe20000000053 */
[----:B------:R-:W-:Y:S01]  /*4a80*/  FADD.FTZ R200, R51, R51 ;  /* 0x0000003333c87221 */ /* 0x000fe20000010000 */
[----:B------:R-:W-:Y:S01]  /*4a90*/  PRMT R195, RZ, 0x7610, R83 ;  /* 0x00007610ffc37816 */ /* 0x000fe20000000053 */
[----:B------:R-:W-:-:S02]  /*4aa0*/  FFMA.FTZ R65, R189, UR43, R64 ;  /* 0x0000002bbd417c23 */ /* 0x000fc40008010040 */
        /* <DEDUP_REMOVED lines=14> */
.L_x_2502:
[----:B01----:R-:W-:Y:S05]  /*4b90*/  BSYNC B0 ;  /* 0x0000000000007941 */ /* 0x003fea0003800000 */
.L_x_2501:
        /* <DEDUP_REMOVED lines=9> */
[----:B------:R-:W-:Y:S02]  /*4c30*/  FFMA.FTZ R199, R191, UR42, -R64 ;  /* 0x0000002abfc77c23 */ /* 0x000fe40008010840 */
[----:B------:R-:W-:Y:S02]  /*4c40*/  FFMA.FTZ R197, R193, UR42, -R76 ;  /* 0x0000002ac1c57c23 */ /* 0x000fe4000801084c */
[----:B------:R-:W-:Y:S02]  /*4c50*/  FMUL.FTZ R201, R200, R201 ;  /* 0x000000c9c8c97220 */ /* 0x000fe40000410000 */
[----:B0-----:R-:W-:Y:S02]  /*4c60*/  FFMA.FTZ R61, R191, UR43, R66 ;  /* 0x0000002bbf3d7c23 */ /* 0x001fe40008010042 */
        /* <DEDUP_REMOVED lines=45> */
.L_x_2609:
        /* <DEDUP_REMOVED lines=68> */
.L_x_2610:
        /* <DEDUP_REMOVED lines=19> */
[----:B-----5:R-:W-:Y:S05]  /*54b0*/  CALL.REL.NOINC `($__internal_64_$__cuda_sm70_shflsync_idx_p) ;  /* 0x0000919000007944 */ /* 0x020fea0003c00000 */
.L_x_2507:
[----:B------:R-:W-:Y:S05]  /*54c0*/  BRA.CONV ~URZ, `(.L_x_2508) ;  /* 0x000000637f007947 */ /* 0x000fea000b800000 */
[----:B0-----:R-:W-:Y:S01]  /*54d0*/  HFMA2.MMA R65, -RZ, RZ, 0, 1.847743988037109375e-06 ;  /* 0x0000001fff417435 */ /* 0x001fe200000001ff */
[----:B------:R-:W-:-:S02]  /*54e0*/  MOV R63, R77 ;  /* 0x0000004d003f7202 */ /* 0x000fc40000000f00 */
[----:B------:R-:W-:Y:S02]  /*54f0*/  MOV R64, 0x1f ;  /* 0x0000001f00407802 */ /* 0x000fe40000000f00 */
[----:B-1----:R-:W-:Y:S02]  /*5500*/  MOV R62, 0xffffffff ;  /* 0xffffffff003e7802 */ /* 0x002fe40000000f00 */
[----:B------:R-:W-:Y:S02]  /*5510*/  MOV R60, 0x5530 ;  /* 0x00005530003c7802 */ /* 0x000fe40000000f00 */
[----:B-----5:R-:W-:Y:S05]  /*5520*/  CALL.REL.NOINC `($__internal_64_$__cuda_sm70_shflsync_idx_p) ;  /* 0x0000912000007944 */ /* 0x020fea0003c00000 */
.L_x_2508:
[----:B------:R-:W-:Y:S05]  /*5530*/  BRA.CONV ~URZ, `(.L_x_2509) ;  /* 0x000000637f007947 */ /* 0x000fea000b800000 */
[----:B0-----:R-:W-:Y:S01]  /*5540*/  HFMA2.MMA R65, -RZ, RZ, 0, 1.847743988037109375e-06 ;  /* 0x0000001fff417435 */ /* 0x001fe200000001ff */
[----:B------:R-:W-:Y:S02]  /*5550*/  MOV R63, R82 ;  /* 0x00000052003f7202 */ /* 0x000fe40000000f00 */
[----:B------:R-:W-:Y:S02]  /*5560*/  MOV R64, 0x1f ;  /* 0x0000001f00407802 */ /* 0x000fe40000000f00 */
[----:B-1----:R-:W-:Y:S02]  /*5570*/  MOV R62, 0xffffffff ;  /* 0xffffffff003e7802 */ /* 0x002fe40000000f00 */
[----:B------:R-:W-:-:S02]  /*5580*/  MOV R60, 0x55a0 ;  /* 0x000055a0003c7802 */ /* 0x000fc40000000f00 */
[----:B-----5:R-:W-:Y:S05]  /*5590*/  CALL.REL.NOINC `($__internal_64_$__cuda_sm70_shflsync_idx_p) ;  /* 0x000090b000007944 */ /* 0x020fea0003c00000 */
.L_x_2509:
[----:B------:R-:W-:Y:S05]  /*55a0*/  BRA.CONV ~URZ, `(.L_x_2510) ;  /* 0x000000637f007947 */ /* 0x000fea000b800000 */
[----:B0-----:R-:W-:Y:S01]  /*55b0*/  HFMA2.MMA R65, -RZ, RZ, 0, 1.847743988037109375e-06 ;  /* 0x0000001fff417435 */ /* 0x001fe200000001ff */
[----:B------:R-:W-:-:S02]  /*55c0*/  MOV R63, R83 ;  /* 0x00000053003f7202 */ /* 0x000fc40000000f00 */
[----:B------:R-:W-:Y:S02]  /*55d0*/  MOV R64, 0x1f ;  /* 0x0000001f00407802 */ /* 0x000fe40000000f00 */
[----:B-1----:R-:W-:Y:S02]  /*55e0*/  MOV R62, 0xffffffff ;  /* 0xffffffff003e7802 */ /* 0x002fe40000000f00 */
[----:B------:R-:W-:Y:S02]  /*55f0*/  MOV R60, 0x5610 ;  /* 0x00005610003c7802 */ /* 0x000fe40000000f00 */
[----:B-----5:R-:W-:Y:S05]  /*5600*/  CALL.REL.NOINC `($__internal_64_$__cuda_sm70_shflsync_idx_p) ;  /* 0x0000904000007944 */ /* 0x020fea0003c00000 */
.L_x_2510:
        /* <DEDUP_REMOVED lines=9> */
.L_x_2611:
        /* <DEDUP_REMOVED lines=49> */
.L_x_2504:
[----:B------:R-:W-:Y:S05]  /*59b0*/  BSYNC B0 ;  /* 0x0000000000007941 */ /* 0x000fea0003800000 */
.L_x_2503:
[----:B------:R-:W-:Y:S01]  /*59c0*/  WARPSYNC 0xffffffff ;  /* 0xffffffff00007948 */ /* 0x000fe20003800000 */
[----:B------:R-:W-:Y:S01]  /*59d0*/  BAR.SYNC.DEFER_BLOCKING 0x0 ;  /* 0x0000000000007b1d */ /* 0x000fe20000010000 */
[-C--:B-----5:R-:W-:Y:S01]  /*59e0*/  FMUL.FTZ R56, R136, R196.reuse ;  /* 0x000000c488387220 */ /* 0x0a0fe20000410000 */
[----:B------:R-:W-:Y:S01]  /*59f0*/  LOP3.LUT P0, RZ, R104, 0x1f, RZ, 0xc0, !PT ;  /* 0x0000001f68ff7812 */ /* 0x000fe2000780c0ff */
[C---:B------:R-:W-:Y:S01]  /*5a00*/  FMUL.FTZ R57, R135.reuse, R196 ;  /* 0x000000c487397220 */ /* 0x040fe20000410000 */
[----:B------:R-:W-:Y:S01]  /*5a10*/  MOV R58, UR29 ;  /* 0x0000001d003a7c02 */ /* 0x000fe20008000f00 */
[-C--:B------:R-:W-:Y:S01]  /*5a20*/  FFMA.FTZ R56, R135, R197.reuse, -R56 ;  /* 0x000000c587387223 */ /* 0x080fe20000010838 */
[----:B---3--:R-:W-:Y:S01]  /*5a30*/  MOV R77, UR7 ;  /* 0x00000007004d7c02 */ /* 0x008fe20008000f00 */
[----:B------:R-:W-:Y:S01]  /*5a40*/  FFMA.FTZ R59, -R136, R197, -R57 ;  /* 0x000000c5883b7223 */ /* 0x000fe20000010939 */
[----:B------:R-:W-:Y:S01]  /*5a50*/  ISETP.GE.OR P0, PT, R58, c[0x0][0x174], P0 ;  /* 0x00005d003a007a0c */ /* 0x000fe20000706670 */
[----:B------:R-:W-:Y:S01]  /*5a60*/  FADD.FTZ R61, R199, R56 ;  /* 0x00000038c73d7221 */ /* 0x000fe20000010000 */
[----:B------:R-:W-:Y:S01]  /*5a70*/  BSSY B0, `(.L_x_2512) ;  /* 0x00001d4000007945 */ /* 0x000fe20003800000 */
[----:B------:R-:W-:-:S02]  /*5a80*/  FMUL.FTZ R58, R136, R101 ;  /* 0x00000065883a7220 */ /* 0x000fc40000410000 */
[----:B------:R-:W-:Y:S02]  /*5a90*/  FADD.FTZ R59, -R198, R59 ;  /* 0x0000003bc63b7221 */ /* 0x000fe40000010100 */
[----:B------:R-:W-:Y:S02]  /*5aa0*/  FMUL.FTZ R62, R134, -R61 ;  /* 0x8000003d863e7220 */ /* 0x000fe40000410000 */
[-C--:B------:R-:W-:Y:S02]  /*5ab0*/  FMUL.FTZ R60, R136, -R100.reuse ;  /* 0x80000064883c7220 */ /* 0x080fe40000410000 */
[----:B------:R-:W-:Y:S02]  /*5ac0*/  FFMA.FTZ R58, R135, R100, -R58 ;  /* 0x00000064873a7223 */ /* 0x000fe4000001083a */
[-C--:B------:R-:W-:Y:S02]  /*5ad0*/  FMUL.FTZ R64, R134, -R59.reuse ;  /* 0x8000003b86407220 */ /* 0x080fe40000410000 */
[----:B------:R-:W-:Y:S01]  /*5ae0*/  FFMA.FTZ R59, R133, R59, R62 ;  /* 0x0000003b853b7223 */ /* 0x000fe2000001003e */
[----:B------:R-:W0:Y:S01]  /*5af0*/  LDS.64 R56, [R188.X16+0x6378] ;  /* 0x00637800bc387984 */ /* 0x000e22000000ca00 */
[----:B------:R-:W-:-:S02]  /*5b00*/  FFMA.FTZ R60, R135, -R101, R60 ;  /* 0x80000065873c7223 */ /* 0x000fc4000001003c */
[----:B------:R-:W-:Y:S02]  /*5b10*/  FMUL.FTZ R62, R134, -R58 ;  /* 0x8000003a863e7220 */ /* 0x000fe40000410000 */
[C---:B------:R-:W-:Y:S02]  /*5b20*/  FFMA.FTZ R64, R133.reuse, R61, -R64 ;  /* 0x0000003d85407223 */ /* 0x040fe40000010840 */
[----:B------:R-:W-:Y:S02]  /*5b30*/  FADD.FTZ R61, -R200, R59 ;  /* 0x0000003bc83d7221 */ /* 0x000fe40000010100 */
[-C--:B------:R-:W-:Y:S02]  /*5b40*/  FMUL.FTZ R59, R134, -R60.reuse ;  /* 0x8000003c863b7220 */ /* 0x080fe40000410000 */
[----:B------:R-:W-:Y:S02]  /*5b50*/  FFMA.FTZ R62, R133, R60, R62 ;  /* 0x0000003c853e7223 */ /* 0x000fe4000001003e */
[----:B------:R-:W-:-:S02]  /*5b60*/  FADD.FTZ R64, R201, R64 ;  /* 0x00000040c9407221 */ /* 0x000fc40000010000 */
[C---:B------:R-:W-:Y:S02]  /*5b70*/  FMUL.FTZ R60, R132.reuse, -R61 ;  /* 0x8000003d843c7220 */ /* 0x040fe40000410000 */
[----:B------:R-:W-:Y:S02]  /*5b80*/  FFMA.FTZ R59, R133, R58, -R59 ;  /* 0x0000003a853b7223 */ /* 0x000fe4000001083b */
[C---:B------:R-:W-:Y:S02]  /*5b90*/  FMUL.FTZ R58, R132.reuse, -R62 ;  /* 0x8000003e843a7220 */ /* 0x040fe40000410000 */
[CC--:B------:R-:W-:Y:S02]  /*5ba0*/  FMUL.FTZ R66, R132.reuse, -R64.reuse ;  /* 0x8000004084427220 */ /* 0x0c0fe40000410000 */
[----:B------:R-:W-:Y:S02]  /*5bb0*/  FFMA.FTZ R64, R131, R64, -R60 ;  /* 0x0000004083407223 */ /* 0x000fe4000001083c */
[----:B------:R-:W-:-:S02]  /*5bc0*/  FMUL.FTZ R60, R132, -R59 ;  /* 0x8000003b843c7220 */ /* 0x000fc40000410000 */
[C---:B------:R-:W-:Y:S02]  /*5bd0*/  FFMA.FTZ R58, R131.reuse, R59, -R58 ;  /* 0x0000003b833a7223 */ /* 0x040fe4000001083a */
[----:B------:R-:W-:Y:S02]  /*5be0*/  FFMA.FTZ R61, R131, R61, R66 ;  /* 0x0000003d833d7223 */ /* 0x000fe40000010042 */
[----:B------:R-:W-:Y:S02]  /*5bf0*/  FADD.FTZ R64, R183, R64 ;  /* 0x00000040b7407221 */ /* 0x000fe40000010000 */
[----:B------:R-:W-:Y:S02]  /*5c00*/  FFMA.FTZ R60, R131, R62, R60 ;  /* 0x0000003e833c7223 */ /* 0x000fe4000001003c */
[----:B------:R-:W-:Y:S02]  /*5c10*/  FMUL.FTZ R62, R130, -R58 ;  /* 0x8000003a823e7220 */ /* 0x000fe40000410000 */
[----:B------:R-:W-:-:S02]  /*5c20*/  FADD.FTZ R61, -R182, R61 ;  /* 0x0000003db63d7221 */ /* 0x000fc40000010100 */
[C---:B------:R-:W-:Y:S02]  /*5c30*/  FMUL.FTZ R66, R130.reuse, -R64 ;  /* 0x8000004082427220 */ /* 0x040fe40000410000 */
[CC--:B------:R-:W-:Y:S02]  /*5c40*/  FMUL.FTZ R59, R130.reuse, -R60.reuse ;  /* 0x8000003c823b7220 */ /* 0x0c0fe40000410000 */
[C---:B------:R-:W-:Y:S02]  /*5c50*/  FFMA.FTZ R62, R129.reuse, R60, R62 ;  /* 0x0000003c813e7223 */ /* 0x040fe4000001003e */
[-C--:B------:R-:W-:Y:S02]  /*5c60*/  FMUL.FTZ R60, R130, -R61.reuse ;  /* 0x8000003d823c7220 */ /* 0x080fe40000410000 */
[C---:B------:R-:W-:Y:S02]  /*5c70*/  FFMA.FTZ R61, R129.reuse, R61, R66 ;  /* 0x0000003d813d7223 */ /* 0x040fe40000010042 */
[----:B------:R-:W-:-:S02]  /*5c80*/  FFMA.FTZ R60, R129, R64, -R60 ;  /* 0x00000040813c7223 */ /* 0x000fc4000001083c */
[----:B------:R-:W-:Y:S02]  /*5c90*/  FADD.FTZ R61, -R172, R61 ;  /* 0x0000003dac3d7221 */ /* 0x000fe40000010100 */
[----:B------:R-:W-:Y:S02]  /*5ca0*/  FADD.FTZ R60, R173, R60 ;  /* 0x0000003cad3c7221 */ /* 0x000fe40000010000 */
[C---:B------:R-:W-:Y:S02]  /*5cb0*/  FMUL.FTZ R64, R128.reuse, -R61 ;  /* 0x8000003d80407220 */ /* 0x040fe40000410000 */
[----:B------:R-:W-:Y:S02]  /*5cc0*/  FFMA.FTZ R59, R129, R58, -R59 ;  /* 0x0000003a813b7223 */ /* 0x000fe4000001083b */
[----:B------:R-:W-:Y:S02]  /*5cd0*/  FFMA.FTZ R64, R127, R60, -R64 ;  /* 0x0000003c7f407223 */ /* 0x000fe40000010840 */
[----:B------:R-:W-:-:S02]  /*5ce0*/  FMUL.FTZ R58, R128, -R62 ;  /* 0x8000003e803a7220 */ /* 0x000fc40000410000 */
[C---:B------:R-:W-:Y:S02]  /*5cf0*/  FMUL.FTZ R60, R128.reuse, -R60 ;  /* 0x8000003c803c7220 */ /* 0x040fe40000410000 */
[-C--:B------:R-:W-:Y:S02]  /*5d00*/  FMUL.FTZ R63, R128, -R59.reuse ;  /* 0x8000003b803f7220 */ /* 0x080fe40000410000 */
[C---:B------:R-:W-:Y:S02]  /*5d10*/  FFMA.FTZ R58, R127.reuse, R59, -R58 ;  /* 0x0000003b7f3a7223 */ /* 0x040fe4000001083a */
[----:B------:R-:W-:Y:S02]  /*5d20*/  FFMA.FTZ R61, R127, R61, R60 ;  /* 0x0000003d7f3d7223 */ /* 0x000fe4000001003c */
[C---:B0-----:R-:W-:Y:S02]  /*5d30*/  FMUL.FTZ R59, R85.reuse, R57 ;  /* 0x00000039553b7220 */ /* 0x041fe40000410000 */
[----:B------:R-:W-:-:S02]  /*5d40*/  FMUL.FTZ R85, R85, R56 ;  /* 0x0000003855557220 */ /* 0x000fc40000410000 */
[----:B------:R-:W-:Y:S02]  /*5d50*/  FADD.FTZ R61, -R174, R61 ;  /* 0x0000003dae3d7221 */ /* 0x000fe40000010100 */
[----:B------:R-:W-:Y:S02]  /*5d60*/  FFMA.FTZ R63, R127, R62, R63 ;  /* 0x0000003e7f3f7223 */ /* 0x000fe4000001003f */
[C---:B------:R-:W-:Y:S02]  /*5d70*/  FFMA.FTZ R85, R84.reuse, R57, R85 ;  /* 0x0000003954557223 */ /* 0x040fe40000010055 */
[----:B------:R-:W-:Y:S02]  /*5d80*/  FFMA.FTZ R59, R84, R56, -R59 ;  /* 0x00000038543b7223 */ /* 0x000fe4000001083b */
[----:B------:R-:W-:Y:S02]  /*5d90*/  FADD.FTZ R64, R175, R64 ;  /* 0x00000040af407221 */ /* 0x000fe40000010000 */
[----:B------:R-:W-:-:S02]  /*5da0*/  FMUL.FTZ R60, R126, -R61 ;  /* 0x8000003d7e3c7220 */ /* 0x000fc40000410000 */
[----:B------:R-:W-:Y:S02]  /*5db0*/  FMUL.FTZ R56, R126, -R63 ;  /* 0x8000003f7e387220 */ /* 0x000fe40000410000 */
[----:B------:R-:W-:Y:S02]  /*5dc0*/  FADD.FTZ R218, RZ, R85 ;  /* 0x00000055ffda7221 */ /* 0x000fe40000010000 */
[----:B------:R-:W-:Y:S02]  /*5dd0*/  FADD.FTZ R220, R216, R59 ;  /* 0x0000003bd8dc7221 */ /* 0x000fe40000010000 */
[C---:B------:R-:W-:Y:S02]  /*5de0*/  FFMA.FTZ R60, R125.reuse, R64, -R60 ;  /* 0x000000407d3c7223 */ /* 0x040fe4000001083c */
[----:B------:R-:W-:Y:S02]  /*5df0*/  FFMA.FTZ R59, R125, R58, -R56 ;  /* 0x0000003a7d3b7223 */ /* 0x000fe40000010838 */
[----:B------:R-:W-:-:S02]  /*5e00*/  FMUL.FTZ R64, R126, -R64 ;  /* 0x800000407e407220 */ /* 0x000fc40000410000 */
[C---:B------:R-:W-:Y:S02]  /*5e10*/  FMUL.FTZ R56, R108.reuse, R218 ;  /* 0x000000da6c387220 */ /* 0x040fe40000410000 */
[-C--:B------:R-:W-:Y:S02]  /*5e20*/  FMUL.FTZ R57, R108, R220.reuse ;  /* 0x000000dc6c397220 */ /* 0x080fe40000410000 */
[----:B------:R-:W-:Y:S02]  /*5e30*/  FFMA.FTZ R61, R125, R61, R64 ;  /* 0x0000003d7d3d7223 */ /* 0x000fe40000010040 */
[C---:B------:R-:W-:Y:S02]  /*5e40*/  FFMA.FTZ R56, R107.reuse, R220, -R56 ;  /* 0x000000dc6b387223 */ /* 0x040fe40000010838 */
[----:B------:R-:W-:Y:S02]  /*5e50*/  FMUL.FTZ R58, R126, -R58 ;  /* 0x8000003a7e3a7220 */ /* 0x000fe40000410000 */
[----:B------:R-:W-:-:S02]  /*5e60*/  FFMA.FTZ R57, R107, R218, R57 ;  /* 0x000000da6b397223 */ /* 0x000fc40000010039 */
[----:B------:R-:W-:Y:S02]  /*5e70*/  FADD.FTZ R61, -R176, R61 ;  /* 0x0000003db03d7221 */ /* 0x000fe40000010100 */
[----:B------:R-:W-:Y:S02]  /*5e80*/  FADD.FTZ R222, R215, R56 ;  /* 0x00000038d7de7221 */ /* 0x000fe40000010000 */
[----:B------:R-:W-:Y:S02]  /*5e90*/  FFMA.FTZ R58, R125, R63, R58 ;  /* 0x0000003f7d3a7223 */ /* 0x000fe4000001003a */
[----:B------:R-:W-:Y:S02]  /*5ea0*/  FADD.FTZ R216, RZ, R57 ;  /* 0x00000039ffd87221 */ /* 0x000fe40000010000 */
[----:B------:R-:W-:Y:S02]  /*5eb0*/  FADD.FTZ R60, R177, R60 ;  /* 0x0000003cb13c7221 */ /* 0x000fe40000010000 */
[----:B------:R-:W-:-:S02]  /*5ec0*/  FMUL.FTZ R63, R124, -R61 ;  /* 0x8000003d7c3f7220 */ /* 0x000fc40000410000 */
[C---:B------:R-:W-:Y:S02]  /*5ed0*/  FMUL.FTZ R57, R110.reuse, R222 ;  /* 0x000000de6e397220 */ /* 0x040fe40000410000 */
[----:B------:R-:W-:Y:S02]  /*5ee0*/  FMUL.FTZ R56, R110, R216 ;  /* 0x000000d86e387220 */ /* 0x000fe40000410000 */
[----:B------:R-:W-:Y:S02]  /*5ef0*/  FFMA.FTZ R64, R123, R60, -R63 ;  /* 0x0000003c7b407223 */ /* 0x000fe4000001083f */
[----:B------:R-:W-:Y:S02]  /*5f00*/  FFMA.FTZ R57, R109, R216, R57 ;  /* 0x000000d86d397223 */ /* 0x000fe40000010039 */
[C---:B------:R-:W-:Y:S02]  /*5f10*/  FMUL.FTZ R60, R124.reuse, -R60 ;  /* 0x8000003c7c3c7220 */ /* 0x040fe40000410000 */
[----:B------:R-:W-:-:S02]  /*5f20*/  FMUL.FTZ R62, R124, -R58 ;  /* 0x8000003a7c3e7220 */ /* 0x000fc40000410000 */
[----:B------:R-:W-:Y:S02]  /*5f30*/  FFMA.FTZ R217, R109, R222, -R56 ;  /* 0x000000de6dd97223 */ /* 0x000fe40000010838 */
[----:B------:R-:W-:Y:S02]  /*5f40*/  FADD.FTZ R215, RZ, R57 ;  /* 0x00000039ffd77221 */ /* 0x000fe40000010000 */
[C---:B------:R-:W-:Y:S02]  /*5f50*/  FFMA.FTZ R61, R123.reuse, R61, R60 ;  /* 0x0000003d7b3d7223 */ /* 0x040fe4000001003c */
[-C--:B------:R-:W-:Y:S02]  /*5f60*/  FFMA.FTZ R62, R123, R59.reuse, -R62 ;  /* 0x0000003b7b3e7223 */ /* 0x080fe4000001083e */
[----:B------:R-:W-:Y:S02]  /*5f70*/  FMUL.FTZ R59, R124, -R59 ;  /* 0x8000003b7c3b7220 */ /* 0x000fe40000410000 */
[----:B------:R-:W-:-:S02]  /*5f80*/  FADD.FTZ R217, R214, R217 ;  /* 0x000000d9d6d97221 */ /* 0x000fc40000010000 */
[----:B------:R-:W-:Y:S02]  /*5f90*/  FMUL.FTZ R56, R112, R215 ;  /* 0x000000d770387220 */ /* 0x000fe40000410000 */
[----:B------:R-:W-:Y:S02]  /*5fa0*/  FADD.FTZ R61, -R178, R61 ;  /* 0x0000003db23d7221 */ /* 0x000fe40000010100 */
[----:B------:R-:W-:Y:S02]  /*5fb0*/  FFMA.FTZ R59, R123, R58, R59 ;  /* 0x0000003a7b3b7223 */ /* 0x000fe4000001003b */
[-C--:B------:R-:W-:Y:S02]  /*5fc0*/  FMUL.FTZ R58, R112, R217.reuse ;  /* 0x000000d9703a7220 */ /* 0x080fe40000410000 */
[----:B------:R-:W-:Y:S02]  /*5fd0*/  FFMA.FTZ R56, R111, R217, -R56 ;  /* 0x000000d96f387223 */ /* 0x000fe40000010838 */
[----:B------:R-:W-:-:S02]  /*5fe0*/  FADD.FTZ R64, R179, R64 ;  /* 0x00000040b3407221 */ /* 0x000fc40000010000 */
[C---:B------:R-:W-:Y:S02]  /*5ff0*/  FMUL.FTZ R60, R122.reuse, -R61 ;  /* 0x8000003d7a3c7220 */ /* 0x040fe40000410000 */
[C---:B------:R-:W-:Y:S02]  /*6000*/  FMUL.FTZ R57, R122.reuse, -R59 ;  /* 0x8000003b7a397220 */ /* 0x040fe40000410000 */
[----:B------:R-:W-:Y:S02]  /*6010*/  FFMA.FTZ R58, R111, R215, R58 ;  /* 0x000000d76f3a7223 */ /* 0x000fe4000001003a */
[----:B------:R-:W-:Y:S02]  /*6020*/  FADD.FTZ R224, R213, R56 ;  /* 0x00000038d5e07221 */ /* 0x000fe40000010000 */
[-C--:B------:R-:W-:Y:S02]  /*6030*/  FFMA.FTZ R60, R121, R64.reuse, -R60 ;  /* 0x00000040793c7223 */ /* 0x080fe4000001083c */
[----:B------:R-:W-:-:S02]  /*6040*/  FMUL.FTZ R64, R122, -R64 ;  /* 0x800000407a407220 */ /* 0x000fc40000410000 */
[CC--:B------:R-:W-:Y:S02]  /*6050*/  FFMA.FTZ R57, R121.reuse, R62.reuse, -R57 ;  /* 0x0000003e79397223 */ /* 0x0c0fe40000010839 */
[----:B------:R-:W-:Y:S02]  /*6060*/  FADD.FTZ R213, RZ, R58 ;  /* 0x0000003affd57221 */ /* 0x000fe40000010000 */
[----:B------:R-:W-:Y:S02]  /*6070*/  FMUL.FTZ R62, R122, -R62 ;  /* 0x8000003e7a3e7220 */ /* 0x000fe40000410000 */
[----:B------:R-:W-:Y:S02]  /*6080*/  FMUL.FTZ R58, R114, R224 ;  /* 0x000000e0723a7220 */ /* 0x000fe40000410000 */
[C---:B------:R-:W-:Y:S02]  /*6090*/  FFMA.FTZ R61, R121.reuse, R61, R64 ;  /* 0x0000003d793d7223 */ /* 0x040fe40000010040 */
[----:B------:R-:W-:-:S02]  /*60a0*/  FFMA.FTZ R62, R121, R59, R62 ;  /* 0x0000003b793e7223 */ /* 0x000fc4000001003e */
[-C--:B------:R-:W-:Y:S02]  /*60b0*/  FFMA.FTZ R58, R113, R213.reuse, R58 ;  /* 0x000000d5713a7223 */ /* 0x080fe4000001003a */
[----:B------:R-:W-:Y:S02]  /*60c0*/  FADD.FTZ R61, -R160, R61 ;  /* 0x0000003da03d7221 */ /* 0x000fe40000010100 */
[----:B------:R-:W-:Y:S02]  /*60d0*/  FMUL.FTZ R56, R114, R213 ;  /* 0x000000d572387220 */ /* 0x000fe40000410000 */
[----:B------:R-:W-:Y:S02]  /*60e0*/  FMUL.FTZ R66, R120, -R62 ;  /* 0x8000003e78427220 */ /* 0x000fe40000410000 */
[----:B------:R-:W-:Y:S02]  /*60f0*/  FADD.FTZ R214, RZ, R58 ;  /* 0x0000003affd67221 */ /* 0x000fe40000010000 */
[----:B------:R-:W-:-:S02]  /*6100*/  FADD.FTZ R60, R159, R60 ;  /* 0x0000003c9f3c7221 */ /* 0x000fc40000010000 */
[C---:B------:R-:W-:Y:S02]  /*6110*/  FMUL.FTZ R58, R120.reuse, -R61 ;  /* 0x8000003d783a7220 */ /* 0x040fe40000410000 */
[----:B------:R-:W-:Y:S02]  /*6120*/  FFMA.FTZ R219, R113, R224, -R56 ;  /* 0x000000e071db7223 */ /* 0x000fe40000010838 */
[CC--:B------:R-:W-:Y:S02]  /*6130*/  FFMA.FTZ R66, R119.reuse, R57.reuse, -R66 ;  /* 0x0000003977427223 */ /* 0x0c0fe40000010842 */
[----:B------:R-:W-:Y:S02]  /*6140*/  FMUL.FTZ R57, R120, -R57 ;  /* 0x8000003978397220 */ /* 0x000fe40000410000 */
[----:B------:R-:W-:Y:S02]  /*6150*/  FFMA.FTZ R58, R119, R60, -R58 ;  /* 0x0000003c773a7223 */ /* 0x000fe4000001083a */
[----:B------:R-:W-:-:S02]  /*6160*/  FADD.FTZ R219, R212, R219 ;  /* 0x000000dbd4db7221 */ /* 0x000fc40000010000 */
[----:B------:R-:W-:Y:S02]  /*6170*/  FMUL.FTZ R60, R120, -R60 ;  /* 0x8000003c783c7220 */ /* 0x000fe40000410000 */
[C---:B------:R-:W-:Y:S02]  /*6180*/  FMUL.FTZ R56, R116.reuse, R214 ;  /* 0x000000d674387220 */ /* 0x040fe40000410000 */
[C---:B------:R-:W-:Y:S02]  /*6190*/  FFMA.FTZ R62, R119.reuse, R62, R57 ;  /* 0x0000003e773e7223 */ /* 0x040fe40000010039 */
[----:B------:R-:W-:Y:S02]  /*61a0*/  FMUL.FTZ R57, R116, R219 ;  /* 0x000000db74397220 */ /* 0x000fe40000410000 */
[----:B------:R-:W-:Y:S02]  /*61b0*/  FFMA.FTZ R61, R119, R61, R60 ;  /* 0x0000003d773d7223 */ /* 0x000fe4000001003c */
[----:B------:R-:W-:-:S02]  /*61c0*/  FFMA.FTZ R56, R115, R219, -R56 ;  /* 0x000000db73387223 */ /* 0x000fc40000010838 */
[----:B------:R-:W-:Y:S02]  /*61d0*/  FMUL.FTZ R59, R118, -R62 ;  /* 0x8000003e763b7220 */ /* 0x000fe40000410000 */
[----:B------:R-:W-:Y:S02]  /*61e0*/  FFMA.FTZ R57, R115, R214, R57 ;  /* 0x000000d673397223 */ /* 0x000fe40000010039 */
[----:B------:R-:W-:Y:S02]  /*61f0*/  FADD.FTZ R61, -R158, R61 ;  /* 0x0000003d9e3d7221 */ /* 0x000fe40000010100 */
[----:B------:R-:W-:Y:S02]  /*6200*/  FADD.FTZ R226, R211, R56 ;  /* 0x00000038d3e27221 */ /* 0x000fe40000010000 */
[----:B------:R-:W-:Y:S02]  /*6210*/  FFMA.FTZ R59, R117, R66, -R59 ;  /* 0x00000042753b7223 */ /* 0x000fe4000001083b */
[----:B------:R-:W-:-:S02]  /*6220*/  FADD.FTZ R212, RZ, R57 ;  /* 0x00000039ffd47221 */ /* 0x000fc40000010000 */
[----:B------:R-:W-:Y:S02]  /*6230*/  FADD.FTZ R58, R157, R58 ;  /* 0x0000003a9d3a7221 */ /* 0x000fe40000010000 */
[C---:B------:R-:W-:Y:S02]  /*6240*/  FMUL.FTZ R60, R118.reuse, -R61 ;  /* 0x8000003d763c7220 */ /* 0x040fe40000410000 */
[C---:B------:R-:W-:Y:S02]  /*6250*/  FMUL.FTZ R66, R118.reuse, -R66 ;  /* 0x8000004276427220 */ /* 0x040fe40000410000 */
[C---:B------:R-:W-:Y:S02]  /*6260*/  FMUL.FTZ R57, R118.reuse, R226 ;  /* 0x000000e276397220 */ /* 0x040fe40000410000 */
[----:B------:R-:W-:Y:S02]  /*6270*/  FMUL.FTZ R56, R118, R212 ;  /* 0x000000d476387220 */ /* 0x000fe40000410000 */
[----:B------:R-:W-:-:S02]  /*6280*/  FFMA.FTZ R60, R117, R58, -R60 ;  /* 0x0000003a753c7223 */ /* 0x000fc4000001083c */
[C---:B------:R-:W-:Y:S02]  /*6290*/  FFMA.FTZ R66, R117.reuse, R62, R66 ;  /* 0x0000003e75427223 */ /* 0x040fe40000010042 */
[----:B------:R-:W-:Y:S02]  /*62a0*/  FMUL.FTZ R58, R118, -R58 ;  /* 0x8000003a763a7220 */ /* 0x000fe40000410000 */
[C---:B------:R-:W-:Y:S02]  /*62b0*/  FFMA.FTZ R57, R117.reuse, R212, R57 ;  /* 0x000000d475397223 */ /* 0x040fe40000010039 */
[C---:B------:R-:W-:Y:S02]  /*62c0*/  FFMA.FTZ R221, R117.reuse, R226, -R56 ;  /* 0x000000e275dd7223 */ /* 0x040fe40000010838 */
[----:B------:R-:W-:Y:S02]  /*62d0*/  FMUL.FTZ R56, R116, -R66 ;  /* 0x8000004274387220 */ /* 0x000fe40000410000 */
[----:B------:R-:W-:-:S02]  /*62e0*/  FFMA.FTZ R61, R117, R61, R58 ;  /* 0x0000003d753d7223 */ /* 0x000fc4000001003a */
[----:B------:R-:W-:Y:S02]  /*62f0*/  FADD.FTZ R211, RZ, R57 ;  /* 0x00000039ffd37221 */ /* 0x000fe40000010000 */
[----:B------:R-:W-:Y:S02]  /*6300*/  FADD.FTZ R221, R210, R221 ;  /* 0x000000ddd2dd7221 */ /* 0x000fe40000010000 */
[----:B------:R-:W-:Y:S02]  /*6310*/  FFMA.FTZ R62, R115, R59, -R56 ;  /* 0x0000003b733e7223 */ /* 0x000fe40000010838 */
[----:B------:R-:W-:Y:S02]  /*6320*/  FADD.FTZ R61, -R156, R61 ;  /* 0x0000003d9c3d7221 */ /* 0x000fe40000010100 */
[----:B------:R-:W-:Y:S02]  /*6330*/  FMUL.FTZ R56, R120, R211 ;  /* 0x000000d378387220 */ /* 0x000fe40000410000 */
[----:B------:R-:W-:-:S02]  /*6340*/  FMUL.FTZ R59, R116, -R59 ;  /* 0x8000003b743b7220 */ /* 0x000fc40000410000 */
[----:B------:R-:W-:Y:S02]  /*6350*/  FMUL.FTZ R58, R120, R221 ;  /* 0x000000dd783a7220 */ /* 0x000fe40000410000 */
[----:B------:R-:W-:Y:S02]  /*6360*/  FADD.FTZ R60, R161, R60 ;  /* 0x0000003ca13c7221 */ /* 0x000fe40000010000 */
[----:B------:R-:W-:Y:S02]  /*6370*/  FMUL.FTZ R57, R116, -R61 ;  /* 0x8000003d74397220 */ /* 0x000fe40000410000 */
[----:B------:R-:W-:Y:S02]  /*6380*/  FFMA.FTZ R56, R119, R221, -R56 ;  /* 0x000000dd77387223 */ /* 0x000fe40000010838 */
[----:B------:R-:W-:Y:S02]  /*6390*/  FFMA.FTZ R59, R115, R66, R59 ;  /* 0x00000042733b7223 */ /* 0x000fe4000001003b */
[----:B------:R-:W-:-:S02]  /*63a0*/  FFMA.FTZ R58, R119, R211, R58 ;  /* 0x000000d3773a7223 */ /* 0x000fc4000001003a */
[-C--:B------:R-:W-:Y:S02]  /*63b0*/  FFMA.FTZ R64, R115, R60.reuse, -R57 ;  /* 0x0000003c73407223 */ /* 0x080fe40000010839 */
[----:B------:R-:W-:Y:S02]  /*63c0*/  FADD.FTZ R228, R209, R56 ;  /* 0x00000038d1e47221 */ /* 0x000fe40000010000 */
[----:B------:R-:W-:Y:S02]  /*63d0*/  FMUL.FTZ R60, R116, -R60 ;  /* 0x8000003c743c7220 */ /* 0x000fe40000410000 */
[----:B------:R-:W-:Y:S02]  /*63e0*/  FMUL.FTZ R56, R114, -R59 ;  /* 0x8000003b72387220 */ /* 0x000fe40000410000 */
[----:B------:R-:W-:Y:S02]  /*63f0*/  FADD.FTZ R210, RZ, R58 ;  /* 0x0000003affd27221 */ /* 0x000fe40000010000 */
[----:B------:R-:W-:-:S02]  /*6400*/  FFMA.FTZ R61, R115, R61, R60 ;  /* 0x0000003d733d7223 */ /* 0x000fc4000001003c */
[C---:B------:R-:W-:Y:S02]  /*6410*/  FMUL.FTZ R57, R122.reuse, R228 ;  /* 0x000000e47a397220 */ /* 0x040fe40000410000 */
[----:B------:R-:W-:Y:S02]  /*6420*/  FFMA.FTZ R60, R113, R62, -R56 ;  /* 0x0000003e713c7223 */ /* 0x000fe40000010838 */
[-C--:B------:R-:W-:Y:S02]  /*6430*/  FMUL.FTZ R56, R122, R210.reuse ;  /* 0x000000d27a387220 */ /* 0x080fe40000410000 */
[C---:B------:R-:W-:Y:S02]  /*6440*/  FFMA.FTZ R57, R121.reuse, R210, R57 ;  /* 0x000000d279397223 */ /* 0x040fe40000010039 */
[----:B------:R-:W-:Y:S02]  /*6450*/  FFMA.FTZ R223, R121, R228, -R56 ;  /* 0x000000e479df7223 */ /* 0x000fe40000010838 */
[----:B------:R-:W-:-:S02]  /*6460*/  FADD.FTZ R61, -R162, R61 ;  /* 0x0000003da23d7221 */ /* 0x000fc40000010100 */
[----:B------:R-:W-:Y:S02]  /*6470*/  FADD.FTZ R209, RZ, R57 ;  /* 0x00000039ffd17221 */ /* 0x000fe40000010000 */
[----:B------:R-:W-:Y:S02]  /*6480*/  FADD.FTZ R223, R208, R223 ;  /* 0x000000dfd0df7221 */ /* 0x000fe40000010000 */
[----:B------:R-:W-:Y:S02]  /*6490*/  FADD.FTZ R64, R163, R64 ;  /* 0x00000040a3407221 */ /* 0x000fe40000010000 */
[C---:B------:R-:W-:Y:S02]  /*64a0*/  FMUL.FTZ R57, R114.reuse, -R61 ;  /* 0x8000003d72397220 */ /* 0x040fe40000410000 */
[----:B------:R-:W-:Y:S02]  /*64b0*/  FMUL.FTZ R62, R114, -R62 ;  /* 0x8000003e723e7220 */ /* 0x000fe40000410000 */
[----:B------:R-:W-:-:S02]  /*64c0*/  FMUL.FTZ R56, R124, R209 ;  /* 0x000000d17c387220 */ /* 0x000fc40000410000 */
[----:B------:R-:W-:Y:S02]  /*64d0*/  FMUL.FTZ R58, R124, R223 ;  /* 0x000000df7c3a7220 */ /* 0x000fe40000410000 */
[CC--:B------:R-:W-:Y:S02]  /*64e0*/  FFMA.FTZ R57, R113.reuse, R64.reuse, -R57 ;  /* 0x0000004071397223 */ /* 0x0c0fe40000010839 */
[----:B------:R-:W-:Y:S02]  /*64f0*/  FFMA.FTZ R62, R113, R59, R62 ;  /* 0x0000003b713e7223 */ /* 0x000fe4000001003e */
[----:B------:R-:W-:Y:S02]  /*6500*/  FMUL.FTZ R64, R114, -R64 ;  /* 0x8000004072407220 */ /* 0x000fe40000410000 */
[C---:B------:R-:W-:Y:S02]  /*6510*/  FFMA.FTZ R56, R123.reuse, R223, -R56 ;  /* 0x000000df7b387223 */ /* 0x040fe40000010838 */
[----:B------:R-:W-:-:S02]  /*6520*/  FFMA.FTZ R58, R123, R209, R58 ;  /* 0x000000d17b3a7223 */ /* 0x000fc4000001003a */
[----:B------:R-:W-:Y:S02]  /*6530*/  FMUL.FTZ R59, R112, -R62 ;  /* 0x8000003e703b7220 */ /* 0x000fe40000410000 */
[----:B------:R-:W-:Y:S02]  /*6540*/  FFMA.FTZ R64, R113, R61, R64 ;  /* 0x0000003d71407223 */ /* 0x000fe40000010040 */
[----:B------:R-:W-:Y:S02]  /*6550*/  FADD.FTZ R230, R207, R56 ;  /* 0x00000038cfe67221 */ /* 0x000fe40000010000 */
[----:B------:R-:W-:Y:S02]  /*6560*/  FADD.FTZ R207, RZ, R58 ;  /* 0x0000003affcf7221 */ /* 0x000fe40000010000 */
[----:B------:R-:W-:Y:S02]  /*6570*/  FFMA.FTZ R59, R111, R60, -R59 ;  /* 0x0000003c6f3b7223 */ /* 0x000fe4000001083b */
[----:B------:R-:W-:-:S02]  /*6580*/  FADD.FTZ R64, -R145, R64 ;  /* 0x0000004091407221 */ /* 0x000fc40000010100 */
[----:B------:R-:W-:Y:S02]  /*6590*/  FMUL.FTZ R60, R112, -R60 ;  /* 0x8000003c703c7220 */ /* 0x000fe40000410000 */
[C---:B------:R-:W-:Y:S02]  /*65a0*/  FMUL.FTZ R56, R126.reuse, R207 ;  /* 0x000000cf7e387220 */ /* 0x040fe40000410000 */
        /* <DEDUP_REMOVED lines=12> */
[----:B------:R-:W-:Y:S02]  /*6670*/  FFMA.FTZ R63, R109, R59, -R56 ;  /* 0x0000003b6d3f7223 */ /* 0x000fe40000010838 */
[----:B------:R-:W-:Y:S02]  /*6680*/  FMUL.FTZ R56, R128, R206 ;  /* 0x000000ce80387220 */ /* 0x000fe40000410000 */
[----:B------:R-:W-:Y:S02]  /*6690*/  FADD.FTZ R64, -R147, R64 ;  /* 0x0000004093407221 */ /* 0x000fe40000010100 */
[----:B------:R-:W-:-:S02]  /*66a0*/  FFMA.FTZ R56, R127, R225, -R56 ;  /* 0x000000e17f387223 */ /* 0x000fc40000010838 */
[----:B------:R-:W-:Y:S02]  /*66b0*/  FMUL.FTZ R57, R128, R225 ;  /* 0x000000e180397220 */ /* 0x000fe40000410000 */
[----:B------:R-:W-:Y:S02]  /*66c0*/  FMUL.FTZ R59, R110, -R59 ;  /* 0x8000003b6e3b7220 */ /* 0x000fe40000410000 */
[----:B------:R-:W-:Y:S02]  /*66d0*/  FADD.FTZ R61, R148, R61 ;  /* 0x0000003d943d7221 */ /* 0x000fe40000010000 */
[----:B------:R-:W-:Y:S02]  /*66e0*/  FMUL.FTZ R58, R110, -R64 ;  /* 0x800000406e3a7220 */ /* 0x000fe40000410000 */
[----:B------:R-:W-:Y:S01]  /*66f0*/  FADD.FTZ R232, R205, R56 ;  /* 0x00000038cde87221 */ /* 0x000fe20000010000 */
[----:B------:R-:W-:Y:S01]  /*6700*/  MOV R56, 0x3f800000 ;  /* 0x3f80000000387802 */ /* 0x000fe20000000f00 */
[----:B------:R-:W-:Y:S01]  /*6710*/  FFMA.FTZ R208, R127, R206, R57 ;  /* 0x000000ce7fd07223 */ /* 0x000fe20000010039 */
[----:B------:R-:W-:Y:S01]  /*6720*/  HFMA2.MMA R57, -RZ, RZ, 0, 0 ;  /* 0x00000000ff397435 */ /* 0x000fe200000001ff */
[----:B------:R-:W-:-:S02]  /*6730*/  FFMA.FTZ R65, R109, R60, R59 ;  /* 0x0000003c6d417223 */ /* 0x000fc4000001003b */
[-C--:B------:R-:W-:Y:S02]  /*6740*/  FMUL.FTZ R59, R110, -R61.reuse ;  /* 0x8000003d6e3b7220 */ /* 0x080fe40000410000 */
[C---:B------:R-:W-:Y:S02]  /*6750*/  FFMA.FTZ R67, R109.reuse, R61, -R58 ;  /* 0x0000003d6d437223 */ /* 0x040fe4000001083a */
[----:B------:R-:W-:Y:S02]  /*6760*/  FADD.FTZ R208, RZ, R208 ;  /* 0x000000d0ffd07221 */ /* 0x000fe40000010000 */
[C---:B------:R-:W-:Y:S02]  /*6770*/  FMUL.FTZ R61, R130.reuse, R232 ;  /* 0x000000e8823d7220 */ /* 0x040fe40000410000 */
[----:B------:R-:W-:Y:S02]  /*6780*/  FFMA.FTZ R64, R109, R64, R59 ;  /* 0x000000406d407223 */ /* 0x000fe4000001003b */
[-C--:B------:R-:W-:Y:S01]  /*6790*/  FMUL.FTZ R60, R130, R208.reuse ;  /* 0x000000d0823c7220 */ /* 0x080fe20000410000 */
[----:B------:R-:W-:Y:S01]  /*67a0*/  CS2R R58, SRZ ;  /* 0x00000000003a7805 */ /* 0x000fe2000001ff00 */
[----:B------:R-:W-:-:S02]  /*67b0*/  FFMA.FTZ R61, R129, R208, R61 ;  /* 0x000000d0813d7223 */ /* 0x000fc4000001003d */
[----:B------:R-:W-:Y:S02]  /*67c0*/  FADD.FTZ R64, -R149, R64 ;  /* 0x0000004095407221 */ /* 0x000fe40000010100 */
[----:B------:R-:W-:Y:S01]  /*67d0*/  FFMA.FTZ R227, R129, R232, -R60 ;  /* 0x000000e881e37223 */ /* 0x000fe2000001083c */
[----:B------:R0:W1:Y:S01]  /*67e0*/  @!P0 LDS.128 R56, [R77.X16+0x8b80] ;  /* 0x008b80004d388984 */ /* 0x000062000000cc00 */
[----:B------:R-:W-:Y:S01]  /*67f0*/  FADD.FTZ R205, RZ, R61 ;  /* 0x0000003dffcd7221 */ /* 0x000fe20000010000 */
[----:B------:R-:W-:Y:S01]  /*6800*/  ISETP.GT.U32.AND P0, PT, R104, 0x1f, PT ;  /* 0x0000001f6800780c */ /* 0x000fe20003f04070 */
[----:B------:R-:W-:Y:S02]  /*6810*/  FADD.FTZ R67, R150, R67 ;  /* 0x0000004396437221 */ /* 0x000fe40000010000 */
[----:B------:R-:W-:Y:S02]  /*6820*/  FMUL.FTZ R62, R108, -R64 ;  /* 0x800000406c3e7220 */ /* 0x000fe40000410000 */
[----:B------:R-:W-:-:S02]  /*6830*/  FADD.FTZ R227, R204, R227 ;  /* 0x000000e3cce37221 */ /* 0x000fc40000010000 */
[----:B------:R-:W-:Y:S02]  /*6840*/  FMUL.FTZ R60, R132, R205 ;  /* 0x000000cd843c7220 */ /* 0x000fe40000410000 */
[-C--:B------:R-:W-:Y:S02]  /*6850*/  FMUL.FTZ R61, R108, -R67.reuse ;  /* 0x800000436c3d7220 */ /* 0x080fe40000410000 */
[----:B------:R-:W-:Y:S02]  /*6860*/  FFMA.FTZ R67, R107, R67, -R62 ;  /* 0x000000436b437223 */ /* 0x000fe4000001083e */
[-C--:B------:R-:W-:Y:S02]  /*6870*/  FFMA.FTZ R60, R131, R227.reuse, -R60 ;  /* 0x000000e3833c7223 */ /* 0x080fe4000001083c */
[----:B------:R-:W-:Y:S02]  /*6880*/  FMUL.FTZ R62, R132, R227 ;  /* 0x000000e3843e7220 */ /* 0x000fe40000410000 */
[----:B------:R-:W-:-:S02]  /*6890*/  FMUL.FTZ R66, R108, -R63 ;  /* 0x8000003f6c427220 */ /* 0x000fc40000410000 */
[----:B------:R-:W-:Y:S02]  /*68a0*/  FADD.FTZ R234, R203, R60 ;  /* 0x0000003ccbea7221 */ /* 0x000fe40000010000 */
[----:B------:R-:W-:Y:S02]  /*68b0*/  FFMA.FTZ R203, R131, R205, R62 ;  /* 0x000000cd83cb7223 */ /* 0x000fe4000001003e */
[C---:B------:R-:W-:Y:S02]  /*68c0*/  FFMA.FTZ R76, R107.reuse, R64, R61 ;  /* 0x000000406b4c7223 */ /* 0x040fe4000001003d */
[-C--:B------:R-:W-:Y:S02]  /*68d0*/  FMUL.FTZ R64, R108, -R65.reuse ;  /* 0x800000416c407220 */ /* 0x080fe40000410000 */
[----:B------:R-:W-:Y:S02]  /*68e0*/  FFMA.FTZ R61, R107, R65, R66 ;  /* 0x000000416b3d7223 */ /* 0x000fe40000010042 */
[----:B------:R-:W-:-:S02]  /*68f0*/  FADD.FTZ R203, RZ, R203 ;  /* 0x000000cbffcb7221 */ /* 0x000fc40000010000 */
[CC--:B------:R-:W-:Y:S02]  /*6900*/  FMUL.FTZ R66, R134.reuse, R234.reuse ;  /* 0x000000ea86427220 */ /* 0x0c0fe40000410000 */
[----:B------:R-:W-:Y:S02]  /*6910*/  FFMA.FTZ R60, R107, R63, -R64 ;  /* 0x0000003f6b3c7223 */ /* 0x000fe40000010840 */
        /* <DEDUP_REMOVED lines=54> */
.L_x_2612:
[----:B------:R-:W-:Y:S05]  /*6c80*/  BRA.DIV ~URZ, `(.L_x_2515) ;  /* 0x00006b127f007947 */ /* 0x000fea000b800000 */
[----:B------:R2:W3:Y:S04]  /*6c90*/  SHFL.DOWN PT, R63, R78, 0x1, 0x1f ;  /* 0x08201f004e3f7f89 */ /* 0x0004e800000e0000 */
[----:B------:R2:W4:Y:S04]  /*6ca0*/  SHFL.DOWN PT, R64, R67, 0x1, 0x1f ;  /* 0x08201f0043407f89 */ /* 0x00052800000e0000 */
[----:B------:R2:W0:Y:S02]  /*6cb0*/  SHFL.DOWN PT, R60, R66, 0x1, 0x1f ;  /* 0x08201f00423c7f89 */ /* 0x00042400000e0000 */
.L_x_2613:
[----:B------:R-:W-:Y:S01]  /*6cc0*/  LOP3.LUT R61, R104, 0x1f, RZ, 0xc0, !PT ;  /* 0x0000001f683d7812 */ /* 0x000fe200078ec0ff */
[----:B------:R-:W-:Y:S03]  /*6cd0*/  BSSY B1, `(.L_x_2516) ;  /* 0x000000e000017945 */ /* 0x000fe60003800000 */
[----:B------:R-:W-:Y:S01]  /*6ce0*/  ISETP.GT.U32.AND P1, PT, R61, 0x1d, PT ;  /* 0x0000001d3d00780c */ /* 0x000fe20003f24070 */
[----:B------:R-:W-:Y:S07]  /*6cf0*/  @!P0 BRA `(.L_x_2517) ;  /* 0x000000b000008947 */ /* 0x000fee0003800000 */
[C---:B0-----:R-:W-:Y:S02]  /*6d00*/  FMUL.FTZ R65, R78.reuse, R60 ;  /* 0x0000003c4e417220 */ /* 0x041fe40000410000 */
[----:B---3--:R-:W-:-:S02]  /*6d10*/  FMUL.FTZ R61, R78, R63 ;  /* 0x0000003f4e3d7220 */ /* 0x008fc40000410000 */
[CC--:B----4-:R-:W-:Y:S02]  /*6d20*/  FMUL.FTZ R76, R78.reuse, R64.reuse ;  /* 0x000000404e4c7220 */ /* 0x0d0fe40000410000 */
[C---:B------:R-:W-:Y:S02]  /*6d30*/  FFMA.FTZ R64, R79.reuse, R64, -R65 ;  /* 0x000000404f407223 */ /* 0x040fe40000010841 */
[-C--:B-12---:R-:W-:Y:S02]  /*6d40*/  FMUL.FTZ R78, R78, R62.reuse ;  /* 0x0000003e4e4e7220 */ /* 0x086fe40000410000 */
[C---:B------:R-:W-:Y:S02]  /*6d50*/  FFMA.FTZ R61, R79.reuse, R62, -R61 ;  /* 0x0000003e4f3d7223 */ /* 0x040fe4000001083d */
[C---:B------:R-:W-:Y:S02]  /*6d60*/  FFMA.FTZ R65, R79.reuse, R60, R76 ;  /* 0x0000003c4f417223 */ /* 0x040fe4000001004c */
[----:B------:R-:W-:Y:S01]  /*6d70*/  FFMA.FTZ R78, R79, R63, R78 ;  /* 0x0000003f4f4e7223 */ /* 0x000fe2000001004e */
[----:B------:R-:W-:Y:S01]  /*6d80*/  MOV R79, R61 ;  /* 0x0000003d004f7202 */ /* 0x000fe20000000f00 */
[----:B------:R-:W-:-:S02]  /*6d90*/  FADD.FTZ R67, R67, R64 ;  /* 0x0000004043437221 */ /* 0x000fc40000010000 */
[----:B------:R-:W-:Y:S02]  /*6da0*/  FADD.FTZ R66, R66, R65 ;  /* 0x0000004142427221 */ /* 0x000fe40000010000 */
.L_x_2517:
[----:B------:R-:W-:Y:S05]  /*6db0*/  BSYNC B1 ;  /* 0x0000000000017941 */ /* 0x000fea0003800000 */
.L_x_2516:
[----:B------:R-:W-:Y:S05]  /*6dc0*/  BRA.DIV ~URZ, `(.L_x_2518) ;  /* 0x00006b327f007947 */ /* 0x000fea000b800000 */
[----:B-1----:R1:W2:Y:S04]  /*6dd0*/  SHFL.DOWN PT, R62, R79, 0x2, 0x1f ;  /* 0x08401f004f3e7f89 */ /* 0x0022a800000e0000 */
[----:B---3--:R1:W3:Y:S04]  /*6de0*/  SHFL.DOWN PT, R63, R78, 0x2, 0x1f ;  /* 0x08401f004e3f7f89 */ /* 0x0082e800000e0000 */
[----:B----4-:R1:W4:Y:S04]  /*6df0*/  SHFL.DOWN PT, R64, R67, 0x2, 0x1f ;  /* 0x08401f0043407f89 */ /* 0x01032800000e0000 */
[----:B0-----:R1:W0:Y:S02]  /*6e00*/  SHFL.DOWN PT, R60, R66, 0x2, 0x1f ;  /* 0x08401f00423c7f89 */ /* 0x00122400000e0000 */
.L_x_2614:
[----:B------:R-:W-:Y:S01]  /*6e10*/  LOP3.LUT R61, R104, 0x1f, RZ, 0xc0, !PT ;  /* 0x0000001f683d7812 */ /* 0x000fe200078ec0ff */
[----:B------:R-:W-:Y:S03]  /*6e20*/  BSSY B1, `(.L_x_2519) ;  /* 0x000000e000017945 */ /* 0x000fe60003800000 */
[----:B------:R-:W-:Y:S01]  /*6e30*/  ISETP.GT.U32.AND P0, PT, R61, 0x1b, PT ;  /* 0x0000001b3d00780c */ /* 0x000fe20003f04070 */
[----:B------:R-:W-:Y:S07]  /*6e40*/  @P1 BRA `(.L_x_2520) ;  /* 0x000000b000001947 */ /* 0x000fee0003800000 */
        /* <DEDUP_REMOVED lines=11> */
.L_x_2520:
[----:B------:R-:W-:Y:S05]  /*6f00*/  BSYNC B1 ;  /* 0x0000000000017941 */ /* 0x000fea0003800000 */
.L_x_2519:
[----:B------:R-:W-:Y:S05]  /*6f10*/  BRA.DIV ~URZ, `(.L_x_2521) ;  /* 0x00006bb27f007947 */ /* 0x000fea000b800000 */
[----:B--2---:R2:W1:Y:S02]  /*6f20*/  SHFL.DOWN PT, R62, R79, 0x4, 0x1f ;  /* 0x08801f004f3e7f89 */ /* 0x00446400000e0000 */
.L_x_2615:
[----:B------:R-:W-:Y:S05]  /*6f30*/  BRA.DIV ~URZ, `(.L_x_2522) ;  /* 0x00006c127f007947 */ /* 0x000fea000b800000 */
[----:B---3--:R3:W2:Y:S04]  /*6f40*/  SHFL.DOWN PT, R63, R78, 0x4, 0x1f ;  /* 0x08801f004e3f7f89 */ /* 0x0086a800000e0000 */
[----:B----4-:R3:W4:Y:S04]  /*6f50*/  SHFL.DOWN PT, R64, R67, 0x4, 0x1f ;  /* 0x08801f0043407f89 */ /* 0x01072800000e0000 */
[----:B0-----:R3:W0:Y:S02]  /*6f60*/  SHFL.DOWN PT, R60, R66, 0x4, 0x1f ;  /* 0x08801f00423c7f89 */ /* 0x00162400000e0000 */
.L_x_2616:
[----:B------:R-:W-:Y:S01]  /*6f70*/  LOP3.LUT R61, R104, 0x1f, RZ, 0xc0, !PT ;  /* 0x0000001f683d7812 */ /* 0x000fe200078ec0ff */
[----:B------:R-:W-:Y:S03]  /*6f80*/  BSSY B1, `(.L_x_2523) ;  /* 0x000000e000017945 */ /* 0x000fe60003800000 */
[----:B------:R-:W-:Y:S01]  /*6f90*/  ISETP.GT.U32.AND P1, PT, R61, 0x17, PT ;  /* 0x000000173d00780c */ /* 0x000fe20003f24070 */
[----:B------:R-:W-:Y:S07]  /*6fa0*/  @P0 BRA `(.L_x_2524) ;  /* 0x000000b000000947 */ /* 0x000fee0003800000 */
[C---:B0-----:R-:W-:Y:S02]  /*6fb0*/  FMUL.FTZ R65, R78.reuse, R60 ;  /* 0x0000003c4e417220 */ /* 0x041fe40000410000 */
[----:B--2---:R-:W-:-:S02]  /*6fc0*/  FMUL.FTZ R61, R78, R63 ;  /* 0x0000003f4e3d7220 */ /* 0x004fc40000410000 */
[CC--:B----4-:R-:W-:Y:S02]  /*6fd0*/  FMUL.FTZ R76, R78.reuse, R64.reuse ;  /* 0x000000404e4c7220 */ /* 0x0d0fe40000410000 */
[C---:B------:R-:W-:Y:S02]  /*6fe0*/  FFMA.FTZ R64, R79.reuse, R64, -R65 ;  /* 0x000000404f407223 */ /* 0x040fe40000010841 */
[-C--:B-1-3--:R-:W-:Y:S02]  /*6ff0*/  FMUL.FTZ R78, R78, R62.reuse ;  /* 0x0000003e4e4e7220 */ /* 0x08afe40000410000 */
[C---:B------:R-:W-:Y:S02]  /*7000*/  FFMA.FTZ R61, R79.reuse, R62, -R61 ;  /* 0x0000003e4f3d7223 */ /* 0x040fe4000001083d */
[C---:B------:R-:W-:Y:S02]  /*7010*/  FFMA.FTZ R65, R79.reuse, R60, R76 ;  /* 0x0000003c4f417223 */ /* 0x040fe4000001004c */
[----:B------:R-:W-:Y:S01]  /*7020*/  FFMA.FTZ R78, R79, R63, R78 ;  /* 0x0000003f4f4e7223 */ /* 0x000fe2000001004e */
[----:B------:R-:W-:Y:S01]  /*7030*/  MOV R79, R61 ;  /* 0x0000003d004f7202 */ /* 0x000fe20000000f00 */
[----:B------:R-:W-:-:S02]  /*7040*/  FADD.FTZ R67, R67, R64 ;  /* 0x0000004043437221 */ /* 0x000fc40000010000 */
[----:B------:R-:W-:Y:S02]  /*7050*/  FADD.FTZ R66, R66, R65 ;  /* 0x0000004142427221 */ /* 0x000fe40000010000 */
.L_x_2524:
[----:B------:R-:W-:Y:S05]  /*7060*/  BSYNC B1 ;  /* 0x0000000000017941 */ /* 0x000fea0003800000 */
.L_x_2523:
[----:B------:R-:W-:Y:S05]  /*7070*/  BRA.DIV ~URZ, `(.L_x_2525) ;  /* 0x00006c327f007947 */ /* 0x000fea000b800000 */
[----:B-1----:R1:W3:Y:S04]  /*7080*/  SHFL.DOWN PT, R62, R79, 0x8, 0x1f ;  /* 0x09001f004f3e7f89 */ /* 0x0022e800000e0000 */
[----:B--2---:R1:W2:Y:S04]  /*7090*/  SHFL.DOWN PT, R63, R78, 0x8, 0x1f ;  /* 0x09001f004e3f7f89 */ /* 0x0042a800000e0000 */
[----:B----4-:R1:W4:Y:S04]  /*70a0*/  SHFL.DOWN PT, R64, R67, 0x8, 0x1f ;  /* 0x09001f0043407f89 */ /* 0x01032800000e0000 */
[----:B0-----:R1:W0:Y:S02]  /*70b0*/  SHFL.DOWN PT, R60, R66, 0x8, 0x1f ;  /* 0x09001f00423c7f89 */ /* 0x00122400000e0000 */
.L_x_2617:
        /* <DEDUP_REMOVED lines=15> */
.L_x_2527:
[----:B------:R-:W-:Y:S05]  /*71b0*/  BSYNC B1 ;  /* 0x0000000000017941 */ /* 0x000fea0003800000 */
.L_x_2526:
[----:B------:R-:W-:Y:S05]  /*71c0*/  BRA.DIV ~URZ, `(.L_x_2528) ;  /* 0x00006cb27f007947 */ /* 0x000fea000b800000 */
[----:B---3--:R3:W1:Y:S02]  /*71d0*/  SHFL.DOWN PT, R62, R79, 0x10, 0x1f ;  /* 0x0a001f004f3e7f89 */ /* 0x00866400000e0000 */
.L_x_2618:
[----:B------:R-:W-:Y:S05]  /*71e0*/  BRA.DIV ~URZ, `(.L_x_2529) ;  /* 0x00006d127f007947 */ /* 0x000fea000b800000 */
[----:B--2---:R2:W3:Y:S04]  /*71f0*/  SHFL.DOWN PT, R63, R78, 0x10, 0x1f ;  /* 0x0a001f004e3f7f89 */ /* 0x0044e800000e0000 */
[----:B----4-:R2:W4:Y:S04]  /*7200*/  SHFL.DOWN PT, R64, R67, 0x10, 0x1f ;  /* 0x0a001f0043407f89 */ /* 0x01052800000e0000 */
[----:B0-----:R2:W0:Y:S02]  /*7210*/  SHFL.DOWN PT, R60, R66, 0x10, 0x1f ;  /* 0x0a001f00423c7f89 */ /* 0x00142400000e0000 */
.L_x_2619:
[----:B------:R-:W-:Y:S01]  /*7220*/  BSSY B1, `(.L_x_2530) ;  /* 0x000000d000017945 */ /* 0x000fe20003800000 */
[----:B------:R-:W-:Y:S05]  /*7230*/  @P0 BRA `(.L_x_2531) ;  /* 0x000000b000000947 */ /* 0x000fea0003800000 */
        /* <DEDUP_REMOVED lines=11> */
.L_x_2531:
[----:B------:R-:W-:Y:S05]  /*72f0*/  BSYNC B1 ;  /* 0x0000000000017941 */ /* 0x000fea0003800000 */
.L_x_2530:
        /* <DEDUP_REMOVED lines=20> */
.L_x_2620:
[----:B-1-34-:R1:W3:Y:S01]  /*7440*/  LDS.128 R64, [R231+0x6db0] ;  /* 0x006db000e7407984 */ /* 0x01a2e20000000c00 */
[----:B------:R-:W-:Y:S01]  /*7450*/  ISETP.NE.AND P0, PT, R104, 0x1f, PT ;  /* 0x0000001f6800780c */ /* 0x000fe20003f05270 */
[----:B------:R-:W-:Y:S02]  /*7460*/  BSSY B1, `(.L_x_2533) ;  /* 0x000000d000017945 */ /* 0x000fe40003800000 */
[----:B0-----:R1:W0:Y:S10]  /*7470*/  LDS.128 R60, [R231+0x6da0] ;  /* 0x006da000e73c7984 */ /* 0x0012340000000c00 */
[----:B------:R-:W-:Y:S05]  /*7480*/  @!P0 BRA `(.L_x_2534) ;  /* 0x000000a000008947 */ /* 0x000fea0003800000 */
[-C--:B-1----:R-:W-:Y:S02]  /*7490*/  FMUL.FTZ R56, R87, R80.reuse ;  /* 0x0000005057387220 */ /* 0x082fe40000410000 */
[----:B------:R-:W-:-:S02]  /*74a0*/  FMUL.FTZ R58, R86, R80 ;  /* 0x00000050563a7220 */ /* 0x000fc40000410000 */
[-C--:B------:R-:W-:Y:S02]  /*74b0*/  FFMA.FTZ R59, R86, R77.reuse, -R56 ;  /* 0x0000004d563b7223 */ /* 0x080fe40000010838 */
[-C--:B------:R-:W-:Y:S02]  /*74c0*/  FMUL.FTZ R56, R85, R80.reuse ;  /* 0x0000005055387220 */ /* 0x080fe40000410000 */
[-C--:B------:R-:W-:Y:S02]  /*74d0*/  FFMA.FTZ R58, R87, R77.reuse, R58 ;  /* 0x0000004d573a7223 */ /* 0x080fe4000001003a */
[C---:B--2---:R-:W-:Y:S02]  /*74e0*/  FMUL.FTZ R80, R84.reuse, R80 ;  /* 0x0000005054507220 */ /* 0x044fe40000410000 */
[-C--:B------:R-:W-:Y:S02]  /*74f0*/  FFMA.FTZ R84, R84, R77.reuse, -R56 ;  /* 0x0000004d54547223 */ /* 0x080fe40000010838 */
[----:B------:R-:W-:-:S02]  /*7500*/  FFMA.FTZ R85, R85, R77, R80 ;  /* 0x0000004d55557223 */ /* 0x000fc40000010050 */
[----:B------:R-:W-:Y:S02]  /*7510*/  FADD.FTZ R86, R59, R76 ;  /* 0x0000004c3b567221 */ /* 0x000fe40000010000 */
[----:B------:R-:W-:Y:S02]  /*7520*/  FADD.FTZ R87, R58, R81 ;  /* 0x000000513a577221 */ /* 0x000fe40000010000 */
.L_x_2534:
[----:B-1----:R-:W-:Y:S05]  /*7530*/  BSYNC B1 ;  /* 0x0000000000017941 */ /* 0x002fea0003800000 */
.L_x_2533:
[----:B------:R-:W1:Y:S01]  /*7540*/  LDS.128 R76, [R231+0x6d90] ;  /* 0x006d9000e74c7984 */ /* 0x000e620000000c00 */
[CC--:B---3--:R-:W-:Y:S02]  /*7550*/  FMUL.FTZ R59, R65.reuse, R87.reuse ;  /* 0x00000057413b7220 */ /* 0x0c8fe40000410000 */
[-C--:B------:R-:W-:Y:S01]  /*7560*/  FMUL.FTZ R56, R65, R86.reuse ;  /* 0x0000005641387220 */ /* 0x080fe20000410000 */
[----:B--2---:R2:W-:Y:S01]  /*7570*/  STS.128 [R231+0x6db0], R84 ;  /* 0x006db054e7007388 */ /* 0x0045e20000000c00 */
[C---:B------:R-:W-:Y:S02]  /*7580*/  FFMA.FTZ R59, R64.reuse, R86, -R59 ;  /* 0x00000056403b7223 */ /* 0x040fe4000001083b */
[----:B------:R-:W-:Y:S02]  /*7590*/  FFMA.FTZ R56, R64, R87, R56 ;  /* 0x0000005740387223 */ /* 0x000fe40000010038 */
[----:B------:R-:W-:-:S02]  /*75a0*/  FADD.FTZ R82, R66, R59 ;  /* 0x0000003b42527221 */ /* 0x000fc40000010000 */
[----:B------:R-:W-:Y:S02]  /*75b0*/  FADD.FTZ R83, R67, R56 ;  /* 0x0000003843537221 */ /* 0x000fe40000010000 */
[----:B------:R-:W-:Y:S02]  /*75c0*/  FMUL.FTZ R59, R65, R85 ;  /* 0x00000055413b7220 */ /* 0x000fe40000410000 */
[----:B0-----:R-:W-:Y:S02]  /*75d0*/  FMUL.FTZ R56, R61, R82 ;  /* 0x000000523d387220 */ /* 0x001fe40000410000 */
[-C--:B------:R-:W-:Y:S02]  /*75e0*/  FMUL.FTZ R81, R65, R84.reuse ;  /* 0x0000005441517220 */ /* 0x080fe40000410000 */
[----:B------:R-:W-:Y:S02]  /*75f0*/  FFMA.FTZ R80, R64, R84, -R59 ;  /* 0x0000005440507223 */ /* 0x000fe4000001083b */
[----:B------:R-:W-:-:S02]  /*7600*/  FFMA.FTZ R56, R60, R83, R56 ;  /* 0x000000533c387223 */ /* 0x000fc40000010038 */
[----:B------:R-:W-:Y:S02]  /*7610*/  FMUL.FTZ R59, R61, R83 ;  /* 0x000000533d3b7220 */ /* 0x000fe40000410000 */
[----:B------:R-:W-:Y:S02]  /*7620*/  FFMA.FTZ R81, R64, R85, R81 ;  /* 0x0000005540517223 */ /* 0x000fe40000010051 */
[----:B------:R-:W-:Y:S02]  /*7630*/  FADD.FTZ R67, R63, R56 ;  /* 0x000000383f437221 */ /* 0x000fe40000010000 */
[----:B------:R-:W-:Y:S01]  /*7640*/  FFMA.FTZ R63, R60, R82, -R59 ;  /* 0x000000523c3f7223 */ /* 0x000fe2000001083b */
[----:B------:R2:W-:Y:S01]  /*7650*/  STS.128 [R231+0x6da0], R80 ;  /* 0x006da050e7007388 */ /* 0x0005e20000000c00 */
[C---:B------:R-:W-:Y:S02]  /*7660*/  FMUL.FTZ R59, R61.reuse, R81 ;  /* 0x000000513d3b7220 */ /* 0x040fe40000410000 */
        /* <DEDUP_REMOVED lines=20> */
.L_x_2513:
[----:B-1----:R-:W-:Y:S05]  /*77b0*/  BSYNC B0 ;  /* 0x0000000000007941 */ /* 0x002fea0003800000 */
.L_x_2512:
[----:B------:R-:W-:Y:S01]  /*77c0*/  WARPSYNC 0xffffffff ;  /* 0xffffffff00007948 */ /* 0x000fe20003800000 */
[----:B------:R-:W-:Y:S01]  /*77d0*/  BAR.SYNC.DEFER_BLOCKING 0x0 ;  /* 0x0000000000007b1d */ /* 0x000fe20000010000 */
[----:B0-2---:R-:W-:Y:S01]  /*77e0*/  FMUL.FTZ R77, R181, R207 ;  /* 0x000000cfb54d7220 */ /* 0x005fe20000410000 */
[----:B------:R-:W-:Y:S01]  /*77f0*/  ISETP.NE.AND P0, PT, R104, RZ, PT ;  /* 0x000000ff6800720c */ /* 0x000fe20003f05270 */
[----:B------:R-:W-:-:S02]  /*7800*/  FMUL.FTZ R79, R143, R215 ;  /* 0x000000d78f4f7220 */ /* 0x000fc40000410000 */
[-C--:B------:R-:W-:Y:S01]  /*7810*/  FMUL.FTZ R67, R143, R217.reuse ;  /* 0x000000d98f437220 */ /* 0x080fe20000410000 */
[----:B------:R-:W-:Y:S01]  /*7820*/  ULDC UR30, c[0x0][0x168] ;  /* 0x00005a00001e7ab9 */ /* 0x000fe20000000800 */
[----:B------:R-:W-:Y:S01]  /*7830*/  FFMA.FTZ R76, R170, R230, -R77 ;  /* 0x000000e6aa4c7223 */ /* 0x000fe2000001084d */
[----:B------:R-:W-:Y:S01]  /*7840*/  UIADD3 UR30, -UR16, UR30, URZ ;  /* 0x0000001e101e7290 */ /* 0x000fe2000fffe13f */
[----:B------:R-:W-:Y:S01]  /*7850*/  FMUL.FTZ R77, R187, R208 ;  /* 0x000000d0bb4d7220 */ /* 0x000fe20000410000 */
[----:B------:R-:W-:Y:S01]  /*7860*/  BSSY B0, `(.L_x_2535) ;  /* 0x0000221000007945 */ /* 0x000fe20003800000 */
[----:B------:R-:W-:Y:S02]  /*7870*/  FMUL.FTZ R61, R139, R218 ;  /* 0x000000da8b3d7220 */ /* 0x000fe40000410000 */
[C---:B------:R-:W-:Y:S02]  /*7880*/  FFMA.FTZ R79, R140.reuse, R217, -R79 ;  /* 0x000000d98c4f7223 */ /* 0x040fe4000001084f */
[----:B------:R-:W-:-:S02]  /*7890*/  FFMA.FTZ R67, R140, R215, R67 ;  /* 0x000000d78c437223 */ /* 0x000fc40000010043 */
[----:B------:R-:W-:Y:S02]  /*78a0*/  FFMA.FTZ R140, R184, R232, -R77 ;  /* 0x000000e8b88c7223 */ /* 0x000fe4000001084d */
[----:B------:R-:W-:Y:S02]  /*78b0*/  FMUL.FTZ R87, R186, R205 ;  /* 0x000000cdba577220 */ /* 0x000fe40000410000 */
[----:B------:R-:W-:Y:S02]  /*78c0*/  FMUL.FTZ R77, R218, UR43 ;  /* 0x0000002bda4d7c20 */ /* 0x000fe40008410000 */
[----:B------:R-:W-:Y:S02]  /*78d0*/  FMUL.FTZ R64, R139, R220 ;  /* 0x000000dc8b407220 */ /* 0x000fe40000410000 */
[----:B------:R-:W-:Y:S02]  /*78e0*/  FMUL.FTZ R63, R141, R216 ;  /* 0x000000d88d3f7220 */ /* 0x000fe40000410000 */
[----:B------:R-:W-:-:S02]  /*78f0*/  FFMA.FTZ R61, R137, R220, -R61 ;  /* 0x000000dc893d7223 */ /* 0x000fc4000001083d */
[-C--:B------:R-:W-:Y:S02]  /*7900*/  FMUL.FTZ R186, R186, R227.reuse ;  /* 0x000000e3baba7220 */ /* 0x080fe40000410000 */
[----:B------:R-:W-:Y:S02]  /*7910*/  FMUL.FTZ R83, R218, UR42 ;  /* 0x0000002ada537c20 */ /* 0x000fe40008410000 */
[----:B------:R-:W-:Y:S02]  /*7920*/  FADD.FTZ R80, R97, R97 ;  /* 0x0000006161507221 */ /* 0x000fe40000010000 */
[----:B------:R-:W-:Y:S02]  /*7930*/  FFMA.FTZ R87, R190, R227, -R87 ;  /* 0x000000e3be577223 */ /* 0x000fe40000010857 */
[----:B------:R-:W-:Y:S02]  /*7940*/  FFMA.FTZ R77, R220, UR42, -R77 ;  /* 0x0000002adc4d7c23 */ /* 0x000fe4000801084d */
[----:B------:R-:W-:-:S02]  /*7950*/  FFMA.FTZ R64, R137, R218, R64 ;  /* 0x000000da89407223 */ /* 0x000fc40000010040 */
[----:B------:R-:W-:Y:S02]  /*7960*/  FFMA.FTZ R60, R138, R222, -R63 ;  /* 0x000000de8a3c7223 */ /* 0x000fe4000001083f */
[----:B------:R-:W-:Y:S02]  /*7970*/  FFMA.FTZ R190, R190, R205, R186 ;  /* 0x000000cdbebe7223 */ /* 0x000fe400000100ba */
[----:B------:R-:W-:Y:S02]  /*7980*/  FFMA.FTZ R83, R220, UR43, R83 ;  /* 0x0000002bdc537c23 */ /* 0x000fe40008010053 */
[----:B------:R-:W-:Y:S02]  /*7990*/  FFMA.FTZ R61, R80, R61, RZ ;  /* 0x0000003d503d7223 */ /* 0x000fe400000100ff */
[----:B------:R-:W-:Y:S02]  /*79a0*/  FADD.FTZ R186, R96, R96 ;  /* 0x0000006060ba7221 */ /* 0x000fe40000010000 */
[----:B------:R-:W-:-:S02]  /*79b0*/  FMUL.FTZ R78, R80, R77 ;  /* 0x0000004d504e7220 */ /* 0x000fc40000410000 */
[C---:B------:R-:W-:Y:S02]  /*79c0*/  FFMA.FTZ R64, -R80.reuse, R64, RZ ;  /* 0x0000004050407223 */ /* 0x040fe400000101ff */
[----:B------:R-:W-:Y:S02]  /*79d0*/  FFMA.FTZ R77, -R80, R83, -RZ ;  /* 0x00000053504d7223 */ /* 0x000fe400000109ff */
[----:B------:R-:W-:Y:S02]  /*79e0*/  FFMA.FTZ R80, R186, R60, R61 ;  /* 0x0000003cba507223 */ /* 0x000fe4000001003d */
[----:B------:R0:W1:Y:S01]  /*79f0*/  LDS.64 R60, [R188.X16+0x6d88] ;  /* 0x006d8800bc3c7984 */ /* 0x000062000000ca00 */
[----:B------:R-:W-:Y:S02]  /*7a00*/  FMUL.FTZ R65, R153, R213 ;  /* 0x000000d599417220 */ /* 0x000fe40000410000 */
[----:B------:R-:W-:Y:S02]  /*7a10*/  FMUL.FTZ R141, R141, R222 ;  /* 0x000000de8d8d7220 */ /* 0x000fe40000410000 */
[----:B------:R-:W-:-:S02]  /*7a20*/  FFMA.FTZ R82, R142, R224, -R65 ;  /* 0x000000e08e527223 */ /* 0x000fc40000010841 */
[----:B------:R-:W-:Y:S02]  /*7a30*/  FMUL.FTZ R65, R165, R212 ;  /* 0x000000d4a5417220 */ /* 0x000fe40000410000 */
[----:B------:R-:W-:Y:S02]  /*7a40*/  FMUL.FTZ R62, R167, R211 ;  /* 0x000000d3a73e7220 */ /* 0x000fe40000410000 */
[----:B------:R-:W-:Y:S02]  /*7a50*/  FFMA.FTZ R63, R138, R216, R141 ;  /* 0x000000d88a3f7223 */ /* 0x000fe4000001008d */
[----:B------:R-:W-:Y:S02]  /*7a60*/  FFMA.FTZ R138, R154, R226, -R65 ;  /* 0x000000e29a8a7223 */ /* 0x000fe40000010841 */
[----:B------:R-:W-:Y:S02]  /*7a70*/  FFMA.FTZ R65, R164, R221, -R62 ;  /* 0x000000dda4417223 */ /* 0x000fe4000001083e */
[----:B------:R-:W-:-:S02]  /*7a80*/  FMUL.FTZ R62, R194, R204 ;  /* 0x000000ccc23e7220 */ /* 0x000fc40000410000 */
[C---:B------:R-:W-:Y:S02]  /*7a90*/  FMUL.FTZ R83, R216.reuse, UR43 ;  /* 0x0000002bd8537c20 */ /* 0x040fe40008410000 */
[----:B------:R-:W-:Y:S02]  /*7aa0*/  FMUL.FTZ R85, R216, UR42 ;  /* 0x0000002ad8557c20 */ /* 0x000fe40008410000 */
[----:B------:R-:W-:Y:S02]  /*7ab0*/  FFMA.FTZ R137, R191, R229, -R62 ;  /* 0x000000e5bf897223 */ /* 0x000fe4000001083e */
[----:B------:R-:W-:Y:S02]  /*7ac0*/  FFMA.FTZ R83, R222, UR42, -R83 ;  /* 0x0000002ade537c23 */ /* 0x000fe40008010853 */
[----:B------:R-:W-:Y:S02]  /*7ad0*/  FMUL.FTZ R81, R153, R224 ;  /* 0x000000e099517220 */ /* 0x000fe40000410000 */
[----:B------:R-:W-:-:S02]  /*7ae0*/  FADD.FTZ R62, RZ, R233 ;  /* 0x000000e9ff3e7221 */ /* 0x000fc40000010000 */
[----:B------:R-:W-:Y:S02]  /*7af0*/  FFMA.FTZ R84, R222, UR43, R85 ;  /* 0x0000002bde547c23 */ /* 0x000fe40008010055 */
        /* <DEDUP_REMOVED lines=8> */
[----:B------:R-:W-:Y:S02]  /*7b80*/  FFMA.FTZ R84, -R186, R84, -RZ ;  /* 0x00000054ba547223 */ /* 0x000fe400000109ff */
[----:B------:R-:W-:Y:S02]  /*7b90*/  FMUL.FTZ R83, R62, UR42 ;  /* 0x0000002a3e537c20 */ /* 0x000fe40008410000 */
[----:B------:R-:W-:-:S02]  /*7ba0*/  FFMA.FTZ R153, R144, R219, -R153 ;  /* 0x000000db90997223 */ /* 0x000fc40000010899 */
[----:B------:R-:W-:Y:S02]  /*7bb0*/  FFMA.FTZ R154, R154, R212, R165 ;  /* 0x000000d49a9a7223 */ /* 0x000fe400000100a5 */
[----:B------:R-:W-:Y:S02]  /*7bc0*/  FFMA.FTZ R186, -R186, R63, R64 ;  /* 0x0000003fbaba7223 */ /* 0x000fe40000010140 */
[----:B------:R-:W-:Y:S02]  /*7bd0*/  FFMA.FTZ R144, R144, R214, R155 ;  /* 0x000000d690907223 */ /* 0x000fe4000001009b */
[----:B------:R-:W-:Y:S02]  /*7be0*/  FADD.FTZ R165, R95, R95 ;  /* 0x0000005f5fa57221 */ /* 0x000fe40000010000 */
[----:B------:R-:W-:Y:S02]  /*7bf0*/  FMUL.FTZ R63, R62, UR43 ;  /* 0x0000002b3e3f7c20 */ /* 0x000fe40008410000 */
[----:B------:R-:W-:-:S02]  /*7c00*/  FFMA.FTZ R139, R189, R234, -R139 ;  /* 0x000000eabd8b7223 */ /* 0x000fc4000001088b */
[----:B------:R-:W-:Y:S02]  /*7c10*/  FFMA.FTZ R66, R193, R62, R66 ;  /* 0x0000003ec1427223 */ /* 0x000fe40000010042 */
[----:B------:R-:W-:Y:S02]  /*7c20*/  FADD.FTZ R155, R49, R49 ;  /* 0x00000031319b7221 */ /* 0x000fe40000010000 */
[----:B------:R-:W-:Y:S02]  /*7c30*/  FFMA.FTZ R189, R189, R203, R192 ;  /* 0x000000cbbdbd7223 */ /* 0x000fe400000100c0 */
[----:B------:R-:W-:Y:S02]  /*7c40*/  FFMA.FTZ R191, R191, R204, R194 ;  /* 0x000000ccbfbf7223 */ /* 0x000fe400000100c2 */
[----:B------:R-:W-:Y:S02]  /*7c50*/  FFMA.FTZ R83, R202, UR43, R83 ;  /* 0x0000002bca537c23 */ /* 0x000fe40008010053 */
[----:B------:R-:W-:-:S02]  /*7c60*/  FMUL.FTZ R192, R215, UR43 ;  /* 0x0000002bd7c07c20 */ /* 0x000fc40008410000 */
[----:B------:R-:W-:Y:S02]  /*7c70*/  FMUL.FTZ R194, R215, UR42 ;  /* 0x0000002ad7c27c20 */ /* 0x000fe40008410000 */
[----:B------:R-:W-:Y:S02]  /*7c80*/  FFMA.FTZ R64, R202, UR42, -R63 ;  /* 0x0000002aca407c23 */ /* 0x000fe4000801083f */
[----:B------:R-:W-:Y:S02]  /*7c90*/  FFMA.FTZ R79, R165, R79, R80 ;  /* 0x0000004fa54f7223 */ /* 0x000fe40000010050 */
[----:B------:R-:W-:Y:S02]  /*7ca0*/  FADD.FTZ R238, R94, R94 ;  /* 0x0000005e5eee7221 */ /* 0x000fe40000010000 */
[C---:B------:R-:W-:Y:S02]  /*7cb0*/  FMUL.FTZ R63, R155.reuse, R66 ;  /* 0x000000429b3f7220 */ /* 0x040fe40000410000 */
[----:B------:R-:W-:-:S02]  /*7cc0*/  FFMA.FTZ R66, -R155, R83, -RZ ;  /* 0x000000539b427223 */ /* 0x000fc400000109ff */
[----:B------:R-:W-:Y:S02]  /*7cd0*/  FMUL.FTZ R195, R195, R62 ;  /* 0x0000003ec3c37220 */ /* 0x000fe40000410000 */
[C---:B------:R-:W-:Y:S02]  /*7ce0*/  FFMA.FTZ R83, R217.reuse, UR42, -R192 ;  /* 0x0000002ad9537c23 */ /* 0x040fe400080108c0 */
[----:B------:R-:W-:Y:S02]  /*7cf0*/  FFMA.FTZ R194, R217, UR43, R194 ;  /* 0x0000002bd9c27c23 */ /* 0x000fe400080100c2 */
[----:B0-----:R-:W-:Y:S02]  /*7d00*/  FFMA.FTZ R188, R238, R82, R79 ;  /* 0x00000052eebc7223 */ /* 0x001fe4000001004f */
[----:B------:R-:W-:Y:S02]  /*7d10*/  FADD.FTZ R236, R93, R93 ;  /* 0x0000005d5dec7221 */ /* 0x000fe40000010000 */
[----:B------:R-:W-:-:S02]  /*7d20*/  FFMA.FTZ R86, R193, R202, -R195 ;  /* 0x000000cac1567223 */ /* 0x000fc400000108c3 */
[C---:B------:R-:W-:Y:S02]  /*7d30*/  FMUL.FTZ R83, R165.reuse, R83 ;  /* 0x00000053a5537220 */ /* 0x040fe40000410000 */
[C---:B------:R-:W-:Y:S02]  /*7d40*/  FFMA.FTZ R80, -R165.reuse, R194, -RZ ;  /* 0x000000c2a5507223 */ /* 0x040fe400000109ff */
[----:B------:R-:W-:Y:S02]  /*7d50*/  FFMA.FTZ R186, -R165, R67, R186 ;  /* 0x00000043a5ba7223 */ /* 0x000fe400000101ba */
[----:B------:R-:W-:Y:S02]  /*7d60*/  FFMA.FTZ R165, R236, R153, R188 ;  /* 0x00000099eca57223 */ /* 0x000fe400000100bc */
[-C--:B-1----:R-:W-:Y:S02]  /*7d70*/  FMUL.FTZ R153, R61, -R101.reuse ;  /* 0x800000653d997220 */ /* 0x082fe40000410000 */
[----:B------:R-:W-:-:S02]  /*7d80*/  FMUL.FTZ R101, R60, -R101 ;  /* 0x800000653c657220 */ /* 0x000fc40000410000 */
[C---:B------:R-:W-:Y:S02]  /*7d90*/  FMUL.FTZ R86, R155.reuse, R86 ;  /* 0x000000569b567220 */ /* 0x040fe40000410000 */
[----:B------:R-:W-:Y:S02]  /*7da0*/  FMUL.FTZ R64, R155, R64 ;  /* 0x000000409b407220 */ /* 0x000fe40000410000 */
[----:B------:R-:W-:Y:S02]  /*7db0*/  FMUL.FTZ R155, R213, UR42 ;  /* 0x0000002ad59b7c20 */ /* 0x000fe40008410000 */
[----:B------:R-:W-:Y:S02]  /*7dc0*/  FFMA.FTZ R81, R142, R213, R81 ;  /* 0x000000d58e517223 */ /* 0x000fe40000010051 */
[----:B------:R-:W-:Y:S02]  /*7dd0*/  FMUL.FTZ R167, R167, R221 ;  /* 0x000000dda7a77220 */ /* 0x000fe40000410000 */
[----:B------:R-:W-:-:S02]  /*7de0*/  FFMA.FTZ R61, R61, R100, R101 ;  /* 0x000000643d3d7223 */ /* 0x000fc40000010065 */
[----:B------:R-:W-:Y:S02]  /*7df0*/  FFMA.FTZ R60, R60, R100, -R153 ;  /* 0x000000643c3c7223 */ /* 0x000fe40000010899 */
[----:B------:R-:W-:Y:S02]  /*7e00*/  FFMA.FTZ R79, R224, UR43, R155 ;  /* 0x0000002be04f7c23 */ /* 0x000fe4000801009b */
[----:B------:R-:W-:Y:S02]  /*7e10*/  FFMA.FTZ R164, R164, R211, R167 ;  /* 0x000000d3a4a47223 */ /* 0x000fe400000100a7 */
[----:B------:R-:W-:Y:S02]  /*7e20*/  FFMA.FTZ R155, -R238, R81, R186 ;  /* 0x00000051ee9b7223 */ /* 0x000fe400000101ba */
[----:B------:R-:W-:Y:S02]  /*7e30*/  FADD.FTZ R167, R92, R92 ;  /* 0x0000005c5ca77221 */ /* 0x000fe40000010000 */
[----:B------:R-:W-:-:S02]  /*7e40*/  FADD.FTZ R61, -R196, R61 ;  /* 0x0000003dc43d7221 */ /* 0x000fc40000010100 */
[----:B------:R-:W-:Y:S02]  /*7e50*/  FADD.FTZ R197, R197, R60 ;  /* 0x0000003cc5c57221 */ /* 0x000fe40000010000 */
[----:B------:R-:W-:Y:S02]  /*7e60*/  FFMA.FTZ R155, -R236, R144, R155 ;  /* 0x00000090ec9b7223 */ /* 0x000fe4000001019b */
[----:B------:R-:W-:Y:S02]  /*7e70*/  FFMA.FTZ R144, R167, R138, R165 ;  /* 0x0000008aa7907223 */ /* 0x000fe400000100a5 */
[----:B------:R-:W-:Y:S02]  /*7e80*/  FADD.FTZ R101, R91, R91 ;  /* 0x0000005b5b657221 */ /* 0x000fe40000010000 */
[C---:B------:R-:W-:Y:S02]  /*7e90*/  FMUL.FTZ R60, R136.reuse, -R61 ;  /* 0x8000003d883c7220 */ /* 0x040fe40000410000 */
[----:B------:R-:W-:-:S02]  /*7ea0*/  FMUL.FTZ R136, R136, -R197 ;  /* 0x800000c588887220 */ /* 0x000fc40000410000 */
[----:B------:R-:W-:Y:S02]  /*7eb0*/  FFMA.FTZ R144, R101, R65, R144 ;  /* 0x0000004165907223 */ /* 0x000fe40000010090 */
[C---:B------:R-:W-:Y:S02]  /*7ec0*/  FFMA.FTZ R65, R135.reuse, R61, R136 ;  /* 0x0000003d87417223 */ /* 0x040fe40000010088 */
[----:B------:R-:W-:Y:S02]  /*7ed0*/  FFMA.FTZ R60, R135, R197, -R60 ;  /* 0x000000c5873c7223 */ /* 0x000fe4000001083c */
[----:B------:R-:W-:Y:S02]  /*7ee0*/  FFMA.FTZ R155, -R167, R154, R155 ;  /* 0x0000009aa79b7223 */ /* 0x000fe4000001019b */
[C---:B------:R-:W-:Y:S02]  /*7ef0*/  FMUL.FTZ R154, R211.reuse, UR43 ;  /* 0x0000002bd39a7c20 */ /* 0x040fe40008410000 */
[----:B------:R-:W-:-:S02]  /*7f00*/  FMUL.FTZ R186, R211, UR42 ;  /* 0x0000002ad3ba7c20 */ /* 0x000fc40008410000 */
[----:B------:R-:W-:Y:S02]  /*7f10*/  FADD.FTZ R65, -R198, R65 ;  /* 0x00000041c6417221 */ /* 0x000fe40000010100 */
[----:B------:R-:W-:Y:S02]  /*7f20*/  FADD.FTZ R199, R199, R60 ;  /* 0x0000003cc7c77221 */ /* 0x000fe40000010000 */
[C---:B------:R-:W-:Y:S02]  /*7f30*/  FFMA.FTZ R136, R221.reuse, UR42, -R154 ;  /* 0x0000002add887c23 */ /* 0x040fe4000801089a */
[----:B------:R-:W-:Y:S02]  /*7f40*/  FFMA.FTZ R135, R221, UR43, R186 ;  /* 0x0000002bdd877c23 */ /* 0x000fe400080100ba */
[----:B------:R-:W-:Y:S02]  /*7f50*/  FMUL.FTZ R60, R134, -R65 ;  /* 0x80000041863c7220 */ /* 0x000fe40000410000 */
[----:B------:R-:W-:-:S02]  /*7f60*/  FMUL.FTZ R143, R169, R210 ;  /* 0x000000d2a98f7220 */ /* 0x000fc40000410000 */
[----:B------:R-:W-:Y:S02]  /*7f70*/  FMUL.FTZ R134, R134, -R199 ;  /* 0x800000c786867220 */ /* 0x000fe40000410000 */
[C---:B------:R-:W-:Y:S02]  /*7f80*/  FMUL.FTZ R136, R101.reuse, R136 ;  /* 0x0000008865887220 */ /* 0x040fe40000410000 */
[C---:B------:R-:W-:Y:S02]  /*7f90*/  FFMA.FTZ R135, -R101.reuse, R135, -RZ ;  /* 0x0000008765877223 */ /* 0x040fe400000109ff */
[----:B------:R-:W-:Y:S02]  /*7fa0*/  FFMA.FTZ R155, -R101, R164, R155 ;  /* 0x000000a4659b7223 */ /* 0x000fe4000001019b */
[----:B------:R-:W-:Y:S02]  /*7fb0*/  FFMA.FTZ R60, R133, R199, -R60 ;  /* 0x000000c7853c7223 */ /* 0x000fe4000001083c */
[----:B------:R-:W-:-:S02]  /*7fc0*/  FMUL.FTZ R101, R210, UR43 ;  /* 0x0000002bd2657c20 */ /* 0x000fc40008410000 */
[----:B------:R-:W-:Y:S02]  /*7fd0*/  FMUL.FTZ R142, R171, R209 ;  /* 0x000000d1ab8e7220 */ /* 0x000fe40000410000 */
[----:B------:R-:W-:Y:S02]  /*7fe0*/  FFMA.FTZ R143, R166, R228, -R143 ;  /* 0x000000e4a68f7223 */ /* 0x000fe4000001088f */
[----:B------:R-:W-:Y:S02]  /*7ff0*/  FADD.FTZ R154, R90, R90 ;  /* 0x0000005a5a9a7221 */ /* 0x000fe40000010000 */
[----:B------:R-:W-:Y:S02]  /*8000*/  FFMA.FTZ R133, R133, R65, R134 ;  /* 0x0000004185857223 */ /* 0x000fe40000010086 */
[----:B------:R-:W-:Y:S02]  /*8010*/  FMUL.FTZ R153, R212, UR43 ;  /* 0x0000002bd4997c20 */ /* 0x000fe40008410000 */
[----:B------:R-:W-:-:S02]  /*8020*/  FFMA.FTZ R101, R228, UR42, -R101 ;  /* 0x0000002ae4657c23 */ /* 0x000fc40008010865 */
[----:B------:R-:W-:Y:S02]  /*8030*/  FFMA.FTZ R142, R168, R223, -R142 ;  /* 0x000000dfa88e7223 */ /* 0x000fe4000001088e */
[----:B------:R-:W-:Y:S02]  /*8040*/  FFMA.FTZ R143, R154, R143, R144 ;  /* 0x0000008f9a8f7223 */ /* 0x000fe40000010090 */
[----:B------:R-:W-:Y:S02]  /*8050*/  FADD.FTZ R200, -R200, R133 ;  /* 0x00000085c8c87221 */ /* 0x000fe40000010100 */
[----:B------:R-:W-:Y:S02]  /*8060*/  FADD.FTZ R164, R89, R89 ;  /* 0x0000005959a47221 */ /* 0x000fe40000010000 */
[----:B------:R-:W-:Y:S02]  /*8070*/  FFMA.FTZ R138, R226, UR42, -R153 ;  /* 0x0000002ae28a7c23 */ /* 0x000fe40008010899 */
[----:B------:R-:W-:-:S02]  /*8080*/  FADD.FTZ R60, R201, R60 ;  /* 0x0000003cc93c7221 */ /* 0x000fc40000010000 */
[----:B------:R-:W-:Y:S02]  /*8090*/  FMUL.FTZ R169, R169, R228 ;  /* 0x000000e4a9a97220 */ /* 0x000fe40000410000 */
[----:B------:R-:W-:Y:S02]  /*80a0*/  FMUL.FTZ R153, R210, UR42 ;  /* 0x0000002ad2997c20 */ /* 0x000fe40008410000 */
[----:B------:R-:W-:Y:S02]  /*80b0*/  FMUL.FTZ R134, R154, R101 ;  /* 0x000000659a867220 */ /* 0x000fe40000410000 */
[----:B------:R-:W-:Y:S02]  /*80c0*/  FMUL.FTZ R101, R132, -R200 ;  /* 0x800000c884657220 */ /* 0x000fe40000410000 */
[----:B------:R-:W-:Y:S02]  /*80d0*/  FFMA.FTZ R143, R164, R142, R143 ;  /* 0x0000008ea48f7223 */ /* 0x000fe4000001008f */
[----:B------:R-:W-:-:S02]  /*80e0*/  FMUL.FTZ R142, R132, -R60 ;  /* 0x8000003c848e7220 */ /* 0x000fc40000410000 */
[----:B------:R-:W-:Y:S02]  /*80f0*/  FFMA.FTZ R166, R166, R210, R169 ;  /* 0x000000d2a6a67223 */ /* 0x000fe400000100a9 */
[----:B------:R-:W-:Y:S02]  /*8100*/  FFMA.FTZ R153, R228, UR43, R153 ;  /* 0x0000002be4997c23 */ /* 0x000fe40008010099 */
[C---:B------:R-:W-:Y:S02]  /*8110*/  FFMA.FTZ R132, R131.reuse, R60, -R101 ;  /* 0x0000003c83847223 */ /* 0x040fe40000010865 */
[----:B------:R-:W-:Y:S02]  /*8120*/  FFMA.FTZ R101, R131, R200, R142 ;  /* 0x000000c883657223 */ /* 0x000fe4000001008e */
[C---:B------:R-:W-:Y:S02]  /*8130*/  FFMA.FTZ R133, -R154.reuse, R153, -RZ ;  /* 0x000000999a857223 */ /* 0x040fe400000109ff */
[----:B------:R-:W-:-:S02]  /*8140*/  FFMA.FTZ R155, -R154, R166, R155 ;  /* 0x000000a69a9b7223 */ /* 0x000fc4000001019b */
[----:B------:R-:W-:Y:S02]  /*8150*/  FMUL.FTZ R154, R209, UR42 ;  /* 0x0000002ad19a7c20 */ /* 0x000fe40008410000 */
[----:B------:R-:W-:Y:S02]  /*8160*/  FADD.FTZ R101, -R182, R101 ;  /* 0x00000065b6657221 */ /* 0x000fe40000010100 */
[----:B------:R-:W-:Y:S02]  /*8170*/  FADD.FTZ R183, R183, R132 ;  /* 0x00000084b7b77221 */ /* 0x000fe40000010000 */
[----:B------:R-:W-:Y:S02]  /*8180*/  FMUL.FTZ R144, R209, UR43 ;  /* 0x0000002bd1907c20 */ /* 0x000fe40008410000 */
[----:B------:R-:W-:Y:S02]  /*8190*/  FFMA.FTZ R131, R223, UR43, R154 ;  /* 0x0000002bdf837c23 */ /* 0x000fe4000801009a */
[----:B------:R-:W-:-:S02]  /*81a0*/  FADD.FTZ R154, R88, R88 ;  /* 0x00000058589a7221 */ /* 0x000fc40000010000 */
[C---:B------:R-:W-:Y:S02]  /*81b0*/  FMUL.FTZ R142, R130.reuse, -R101 ;  /* 0x80000065828e7220 */ /* 0x040fe40000410000 */
[----:B------:R-:W-:Y:S02]  /*81c0*/  FMUL.FTZ R130, R130, -R183 ;  /* 0x800000b782827220 */ /* 0x000fe40000410000 */
[----:B------:R-:W-:Y:S02]  /*81d0*/  FFMA.FTZ R132, R223, UR42, -R144 ;  /* 0x0000002adf847c23 */ /* 0x000fe40008010890 */
[----:B------:R-:W-:Y:S02]  /*81e0*/  FFMA.FTZ R144, R154, R76, R143 ;  /* 0x0000004c9a907223 */ /* 0x000fe4000001008f */
[----:B------:R-:W-:Y:S02]  /*81f0*/  FMUL.FTZ R171, R171, R223 ;  /* 0x000000dfabab7220 */ /* 0x000fe40000410000 */
[----:B------:R-:W-:-:S02]  /*8200*/  FFMA.FTZ R76, R129, R183, -R142 ;  /* 0x000000b7814c7223 */ /* 0x000fc4000001088e */
[----:B------:R-:W-:Y:S02]  /*8210*/  FFMA.FTZ R129, R129, R101, R130 ;  /* 0x0000006581817223 */ /* 0x000fe40000010082 */
[----:B------:R-:W-:Y:S02]  /*8220*/  FFMA.FTZ R168, R168, R209, R171 ;  /* 0x000000d1a8a87223 */ /* 0x000fe400000100ab */
[----:B------:R-:W-:Y:S02]  /*8230*/  FMUL.FTZ R181, R181, R230 ;  /* 0x000000e6b5b57220 */ /* 0x000fe40000410000 */
[C---:B------:R-:W-:Y:S02]  /*8240*/  FMUL.FTZ R143, R207.reuse, UR43 ;  /* 0x0000002bcf8f7c20 */ /* 0x040fe40008410000 */
[----:B------:R-:W-:Y:S02]  /*8250*/  FMUL.FTZ R153, R207, UR42 ;  /* 0x0000002acf997c20 */ /* 0x000fe40008410000 */
[----:B------:R-:W-:-:S02]  /*8260*/  FADD.FTZ R172, -R172, R129 ;  /* 0x00000081acac7221 */ /* 0x000fc40000010100 */
[----:B------:R-:W-:Y:S02]  /*8270*/  FADD.FTZ R76, R173, R76 ;  /* 0x0000004cad4c7221 */ /* 0x000fe40000010000 */
[----:B------:R-:W-:Y:S02]  /*8280*/  FMUL.FTZ R141, R185, R206 ;  /* 0x000000ceb98d7220 */ /* 0x000fe40000410000 */
[----:B------:R-:W-:Y:S02]  /*8290*/  FFMA.FTZ R170, R170, R207, R181 ;  /* 0x000000cfaaaa7223 */ /* 0x000fe400000100b5 */
[----:B------:R-:W-:Y:S02]  /*82a0*/  FFMA.FTZ R155, -R164, R168, R155 ;  /* 0x000000a8a49b7223 */ /* 0x000fe4000001019b */
[C---:B------:R-:W-:Y:S02]  /*82b0*/  FFMA.FTZ R130, R230.reuse, UR42, -R143 ;  /* 0x0000002ae6827c23 */ /* 0x040fe4000801088f */
[----:B------:R-:W-:-:S02]  /*82c0*/  FFMA.FTZ R153, R230, UR43, R153 ;  /* 0x0000002be6997c23 */ /* 0x000fc40008010099 */
[C---:B------:R-:W-:Y:S02]  /*82d0*/  FMUL.FTZ R142, R128.reuse, -R172 ;  /* 0x800000ac808e7220 */ /* 0x040fe40000410000 */
[----:B------:R-:W-:Y:S02]  /*82e0*/  FMUL.FTZ R128, R128, -R76 ;  /* 0x8000004c80807220 */ /* 0x000fe40000410000 */
[C---:B------:R-:W-:Y:S02]  /*82f0*/  FMUL.FTZ R132, R164.reuse, R132 ;  /* 0x00000084a4847220 */ /* 0x040fe40000410000 */
[----:B------:R-:W-:Y:S02]  /*8300*/  FFMA.FTZ R131, -R164, R131, -RZ ;  /* 0x00000083a4837223 */ /* 0x000fe400000109ff */
[----:B------:R-:W-:Y:S02]  /*8310*/  FFMA.FTZ R141, R180, R225, -R141 ;  /* 0x000000e1b48d7223 */ /* 0x000fe4000001088d */
[----:B------:R-:W-:-:S02]  /*8320*/  FADD.FTZ R164, R55, R55 ;  /* 0x0000003737a47221 */ /* 0x000fc40000010000 */
[C---:B------:R-:W-:Y:S02]  /*8330*/  FMUL.FTZ R130, R154.reuse, R130 ;  /* 0x000000829a827220 */ /* 0x040fe40000410000 */
[C---:B------:R-:W-:Y:S02]  /*8340*/  FFMA.FTZ R129, -R154.reuse, R153, -RZ ;  /* 0x000000999a817223 */ /* 0x040fe400000109ff */
[----:B------:R-:W-:Y:S02]  /*8350*/  FFMA.FTZ R155, -R154, R170, R155 ;  /* 0x000000aa9a9b7223 */ /* 0x000fe4000001019b */
[C---:B------:R-:W-:Y:S02]  /*8360*/  FFMA.FTZ R142, R127.reuse, R76, -R142 ;  /* 0x0000004c7f8e7223 */ /* 0x040fe4000001088e */
[----:B------:R-:W-:Y:S02]  /*8370*/  FMUL.FTZ R154, R206, UR42 ;  /* 0x0000002ace9a7c20 */ /* 0x000fe40008410000 */
[----:B------:R-:W-:-:S02]  /*8380*/  FFMA.FTZ R127, R127, R172, R128 ;  /* 0x000000ac7f7f7223 */ /* 0x000fc40000010080 */
[----:B------:R-:W-:Y:S02]  /*8390*/  FFMA.FTZ R143, R164, R141, R144 ;  /* 0x0000008da48f7223 */ /* 0x000fe40000010090 */
[----:B------:R-:W-:Y:S02]  /*83a0*/  FMUL.FTZ R144, R206, UR43 ;  /* 0x0000002bce907c20 */ /* 0x000fe40008410000 */
[----:B------:R-:W-:Y:S02]  /*83b0*/  FFMA.FTZ R128, R225, UR43, R154 ;  /* 0x0000002be1807c23 */ /* 0x000fe4000801009a */
[----:B------:R-:W-:Y:S02]  /*83c0*/  FADD.FTZ R127, -R174, R127 ;  /* 0x0000007fae7f7221 */ /* 0x000fe40000010100 */
[----:B------:R-:W-:Y:S02]  /*83d0*/  FADD.FTZ R154, R53, R53 ;  /* 0x00000035359a7221 */ /* 0x000fe40000010000 */
[----:B------:R-:W-:-:S02]  /*83e0*/  FADD.FTZ R175, R175, R142 ;  /* 0x0000008eafaf7221 */ /* 0x000fc40000010000 */
[----:B------:R-:W-:Y:S02]  /*83f0*/  FFMA.FTZ R141, R225, UR42, -R144 ;  /* 0x0000002ae18d7c23 */ /* 0x000fe40008010890 */
[----:B------:R-:W-:Y:S02]  /*8400*/  FMUL.FTZ R142, R126, -R127 ;  /* 0x8000007f7e8e7220 */ /* 0x000fe40000410000 */
[----:B------:R-:W-:Y:S02]  /*8410*/  FFMA.FTZ R144, R154, R140, R143 ;  /* 0x0000008c9a907223 */ /* 0x000fe4000001008f */
[-C--:B------:R-:W-:Y:S02]  /*8420*/  FMUL.FTZ R140, R126, -R175.reuse ;  /* 0x800000af7e8c7220 */ /* 0x080fe40000410000 */
[C---:B------:R-:W-:Y:S02]  /*8430*/  FFMA.FTZ R126, R125.reuse, R175, -R142 ;  /* 0x000000af7d7e7223 */ /* 0x040fe4000001088e */
[----:B------:R-:W-:-:S02]  /*8440*/  FFMA.FTZ R125, R125, R127, R140 ;  /* 0x0000007f7d7d7223 */ /* 0x000fc4000001008c */
[----:B------:R-:W-:Y:S02]  /*8450*/  FMUL.FTZ R185, R185, R225 ;  /* 0x000000e1b9b97220 */ /* 0x000fe40000410000 */
[----:B------:R-:W-:Y:S02]  /*8460*/  FMUL.FTZ R165, R212, UR42 ;  /* 0x0000002ad4a57c20 */ /* 0x000fe40008410000 */
[----:B------:R-:W-:Y:S02]  /*8470*/  FADD.FTZ R176, -R176, R125 ;  /* 0x0000007db0b07221 */ /* 0x000fe40000010100 */
[----:B------:R-:W-:Y:S02]  /*8480*/  FADD.FTZ R126, R177, R126 ;  /* 0x0000007eb17e7221 */ /* 0x000fe40000010000 */
[----:B------:R-:W-:Y:S02]  /*8490*/  FFMA.FTZ R180, R180, R206, R185 ;  /* 0x000000ceb4b47223 */ /* 0x000fe400000100b9 */
[----:B------:R-:W-:-:S02]  /*84a0*/  FFMA.FTZ R100, R226, UR43, R165 ;  /* 0x0000002be2647c23 */ /* 0x000fc400080100a5 */
[----:B------:R-:W-:Y:S02]  /*84b0*/  FADD.FTZ R165, R52, R52 ;  /* 0x0000003434a57221 */ /* 0x000fe40000010000 */
[C---:B------:R-:W-:Y:S02]  /*84c0*/  FMUL.FTZ R142, R124.reuse, -R176 ;  /* 0x800000b07c8e7220 */ /* 0x040fe40000410000 */
[----:B------:R-:W-:Y:S02]  /*84d0*/  FMUL.FTZ R124, R124, -R126 ;  /* 0x8000007e7c7c7220 */ /* 0x000fe40000410000 */
[C---:B------:R-:W-:Y:S02]  /*84e0*/  FMUL.FTZ R141, R164.reuse, R141 ;  /* 0x0000008da48d7220 */ /* 0x040fe40000410000 */
[C---:B------:R-:W-:Y:S02]  /*84f0*/  FFMA.FTZ R128, -R164.reuse, R128, -RZ ;  /* 0x00000080a4807223 */ /* 0x040fe400000109ff */
[----:B------:R-:W-:-:S02]  /*8500*/  FFMA.FTZ R155, -R164, R180, R155 ;  /* 0x000000b4a49b7223 */ /* 0x000fc4000001019b */
[----:B------:R-:W-:Y:S02]  /*8510*/  FFMA.FTZ R164, R165, R87, R144 ;  /* 0x00000057a5a47223 */ /* 0x000fe40000010090 */
[C---:B------:R-:W-:Y:S02]  /*8520*/  FFMA.FTZ R87, R123.reuse, R176, R124 ;  /* 0x000000b07b577223 */ /* 0x040fe4000001007c */
[----:B------:R-:W-:Y:S02]  /*8530*/  FFMA.FTZ R142, R123, R126, -R142 ;  /* 0x0000007e7b8e7223 */ /* 0x000fe4000001088e */
[----:B------:R-:W-:Y:S02]  /*8540*/  FADD.FTZ R87, -R178, R87 ;  /* 0x00000057b2577221 */ /* 0x000fe40000010100 */
[----:B------:R-:W-:Y:S02]  /*8550*/  FADD.FTZ R179, R179, R142 ;  /* 0x0000008eb3b37221 */ /* 0x000fe40000010000 */
[----:B------:R-:W-:-:S02]  /*8560*/  FMUL.FTZ R124, R122, -R87 ;  /* 0x800000577a7c7220 */ /* 0x000fc40000410000 */
[----:B------:R-:W-:Y:S02]  /*8570*/  FMUL.FTZ R187, R187, R232 ;  /* 0x000000e8bbbb7220 */ /* 0x000fe40000410000 */
[C---:B------:R-:W-:Y:S02]  /*8580*/  FMUL.FTZ R143, R208.reuse, UR43 ;  /* 0x0000002bd08f7c20 */ /* 0x040fe40008410000 */
[----:B------:R-:W-:Y:S02]  /*8590*/  FMUL.FTZ R153, R208, UR42 ;  /* 0x0000002ad0997c20 */ /* 0x000fe40008410000 */
[-C--:B------:R-:W-:Y:S02]  /*85a0*/  FMUL.FTZ R142, R122, -R179.reuse ;  /* 0x800000b37a8e7220 */ /* 0x080fe40000410000 */
[----:B------:R-:W-:Y:S02]  /*85b0*/  FFMA.FTZ R122, R121, R179, -R124 ;  /* 0x000000b3797a7223 */ /* 0x000fe4000001087c */
[----:B------:R-:W-:-:S02]  /*85c0*/  FFMA.FTZ R184, R184, R208, R187 ;  /* 0x000000d0b8b87223 */ /* 0x000fc400000100bb */
[C---:B------:R-:W-:Y:S02]  /*85d0*/  FFMA.FTZ R140, R232.reuse, UR42, -R143 ;  /* 0x0000002ae88c7c23 */ /* 0x040fe4000801088f */
[----:B------:R-:W-:Y:S02]  /*85e0*/  FFMA.FTZ R153, R232, UR43, R153 ;  /* 0x0000002be8997c23 */ /* 0x000fe40008010099 */
[----:B------:R-:W-:Y:S02]  /*85f0*/  FFMA.FTZ R121, R121, R87, R142 ;  /* 0x0000005779797223 */ /* 0x000fe4000001008e */
[----:B------:R-:W-:Y:S02]  /*8600*/  FADD.FTZ R122, R159, R122 ;  /* 0x0000007a9f7a7221 */ /* 0x000fe40000010000 */
[C---:B------:R-:W-:Y:S02]  /*8610*/  FMUL.FTZ R140, R154.reuse, R140 ;  /* 0x0000008c9a8c7220 */ /* 0x040fe40000410000 */
[----:B------:R-:W-:-:S02]  /*8620*/  FFMA.FTZ R125, -R154, R153, -RZ ;  /* 0x000000999a7d7223 */ /* 0x000fc400000109ff */
[----:B------:R-:W-:Y:S02]  /*8630*/  FFMA.FTZ R155, -R154, R184, R155 ;  /* 0x000000b89a9b7223 */ /* 0x000fe4000001019b */
[C---:B------:R-:W-:Y:S02]  /*8640*/  FMUL.FTZ R144, R205.reuse, UR43 ;  /* 0x0000002bcd907c20 */ /* 0x040fe40008410000 */
[----:B------:R-:W-:Y:S02]  /*8650*/  FADD.FTZ R160, -R160, R121 ;  /* 0x00000079a0a07221 */ /* 0x000fe40000010100 */
[----:B------:R-:W-:Y:S02]  /*8660*/  FMUL.FTZ R154, R205, UR42 ;  /* 0x0000002acd9a7c20 */ /* 0x000fe40008410000 */
[----:B------:R-:W-:Y:S02]  /*8670*/  FADD.FTZ R143, R51, R51 ;  /* 0x00000033338f7221 */ /* 0x000fe40000010000 */
[----:B------:R-:W-:-:S02]  /*8680*/  FMUL.FTZ R121, R120, -R122 ;  /* 0x8000007a78797220 */ /* 0x000fc40000410000 */
[C---:B------:R-:W-:Y:S02]  /*8690*/  FFMA.FTZ R144, R227.reuse, UR42, -R144 ;  /* 0x0000002ae3907c23 */ /* 0x040fe40008010890 */
[-C--:B------:R-:W-:Y:S02]  /*86a0*/  FMUL.FTZ R120, R120, -R160.reuse ;  /* 0x800000a078787220 */ /* 0x080fe40000410000 */
[----:B------:R-:W-:Y:S02]  /*86b0*/  FFMA.FTZ R123, R227, UR43, R154 ;  /* 0x0000002be37b7c23 */ /* 0x000fe4000801009a */
[----:B------:R-:W-:Y:S02]  /*86c0*/  FFMA.FTZ R166, R143, R139, R164 ;  /* 0x0000008b8fa67223 */ /* 0x000fe400000100a4 */
[----:B------:R-:W-:Y:S02]  /*86d0*/  FFMA.FTZ R121, R119, R160, R121 ;  /* 0x000000a077797223 */ /* 0x000fe40000010079 */
[----:B------:R-:W-:-:S02]  /*86e0*/  FMUL.FTZ R154, R165, R144 ;  /* 0x00000090a59a7220 */ /* 0x000fc40000410000 */
[----:B------:R-:W-:Y:S02]  /*86f0*/  FMUL.FTZ R139, R203, UR42 ;  /* 0x0000002acb8b7c20 */ /* 0x000fe40008410000 */
[----:B------:R-:W-:Y:S02]  /*8700*/  FFMA.FTZ R120, R119, R122, -R120 ;  /* 0x0000007a77787223 */ /* 0x000fe40000010878 */
[----:B------:R-:W-:Y:S02]  /*8710*/  FFMA.FTZ R144, -R165, R123, -RZ ;  /* 0x0000007ba5907223 */ /* 0x000fe400000109ff */
[----:B------:R-:W-:Y:S02]  /*8720*/  FMUL.FTZ R123, R203, UR43 ;  /* 0x0000002bcb7b7c20 */ /* 0x000fe40008410000 */
[----:B------:R-:W-:Y:S02]  /*8730*/  FADD.FTZ R119, -R158, R121 ;  /* 0x000000799e777221 */ /* 0x000fe40000010100 */
[----:B------:R-:W-:-:S02]  /*8740*/  FFMA.FTZ R124, R234, UR43, R139 ;  /* 0x0000002bea7c7c23 */ /* 0x000fc4000801008b */
[----:B------:R-:W-:Y:S02]  /*8750*/  FADD.FTZ R157, R157, R120 ;  /* 0x000000789d9d7221 */ /* 0x000fe40000010000 */
[----:B------:R-:W-:Y:S02]  /*8760*/  FADD.FTZ R139, R50, R50 ;  /* 0x00000032328b7221 */ /* 0x000fe40000010000 */
[----:B------:R-:W-:Y:S02]  /*8770*/  FFMA.FTZ R123, R234, UR42, -R123 ;  /* 0x0000002aea7b7c23 */ /* 0x000fe4000801087b */
[C---:B------:R-:W-:Y:S02]  /*8780*/  FMUL.FTZ R120, R118.reuse, -R119 ;  /* 0x8000007776787220 */ /* 0x040fe40000410000 */
[----:B------:R-:W-:Y:S02]  /*8790*/  FMUL.FTZ R158, R118, -R157 ;  /* 0x8000009d769e7220 */ /* 0x000fe40000410000 */
[----:B------:R-:W-:-:S02]  /*87a0*/  FFMA.FTZ R137, R139, R137, R166 ;  /* 0x000000898b897223 */ /* 0x000fc400000100a6 */
[----:B------:R-:W-:Y:S02]  /*87b0*/  FFMA.FTZ R190, -R165, R190, R155 ;  /* 0x000000bea5be7223 */ /* 0x000fe4000001019b */
[----:B------:R-:W-:Y:S01]  /*87c0*/  FMUL.FTZ R164, R143, R123 ;  /* 0x0000007b8fa47220 */ /* 0x000fe20000410000 */
[----:B------:R-:W-:Y:S01]  /*87d0*/  SHF.L.U32 R123, R104, 0x5, RZ ;  /* 0x00000005687b7819 */ /* 0x000fe200000006ff */
[C---:B------:R-:W-:Y:S02]  /*87e0*/  FMUL.FTZ R142, R204.reuse, UR43 ;  /* 0x0000002bcc8e7c20 */ /* 0x040fe40008410000 */
[----:B------:R-:W-:Y:S01]  /*87f0*/  FMUL.FTZ R166, R204, UR42 ;  /* 0x0000002acca67c20 */ /* 0x000fe20008410000 */
[----:B------:R-:W-:Y:S01]  /*8800*/  IADD3 R168, R123, 0x3, RZ ;  /* 0x000000037ba87810 */ /* 0x000fe20007ffe0ff */
[C---:B------:R-:W-:Y:S02]  /*8810*/  FFMA.FTZ R118, R117.reuse, R157, -R120 ;  /* 0x0000009d75767223 */ /* 0x040fe40000010878 */
[----:B------:R-:W-:Y:S01]  /*8820*/  FFMA.FTZ R117, R117, R119, R158 ;  /* 0x0000007775757223 */ /* 0x000fe2000001009e */
[----:B------:R-:W-:Y:S01]  /*8830*/  IADD3 R158, R123, 0x1, RZ ;  /* 0x000000017b9e7810 */ /* 0x000fe20007ffe0ff */
[----:B------:R-:W-:-:S02]  /*8840*/  FFMA.FTZ R190, -R143, R189, R190 ;  /* 0x000000bd8fbe7223 */ /* 0x000fc400000101be */
[C---:B------:R-:W-:Y:S01]  /*8850*/  FFMA.FTZ R142, R229.reuse, UR42, -R142 ;  /* 0x0000002ae58e7c23 */ /* 0x040fe2000801088e */
[-C--:B------:R-:W-:Y:S01]  /*8860*/  LEA.HI.SX32 R158, R158, R123.reuse, 0x1b ;  /* 0x0000007b9e9e7211 */ /* 0x080fe200078fdaff */
[----:B------:R-:W-:Y:S01]  /*8870*/  FFMA.FTZ R121, R229, UR43, R166 ;  /* 0x0000002be5797c23 */ /* 0x000fe200080100a6 */
[----:B------:R-:W-:Y:S01]  /*8880*/  IADD3 R166, R123, 0x2, RZ ;  /* 0x000000027ba67810 */ /* 0x000fe20007ffe0ff */
[----:B------:R-:W-:Y:S01]  /*8890*/  FADD.FTZ R156, -R156, R117 ;  /* 0x000000759c9c7221 */ /* 0x000fe20000010100 */
[----:B------:R-:W-:Y:S01]  /*88a0*/  P2R R117, PR, RZ, 0x1 ;  /* 0x00000001ff757803 */ /* 0x000fe20000000000 */
[----:B------:R-:W-:Y:S01]  /*88b0*/  FADD.FTZ R118, R161, R118 ;  /* 0x00000076a1767221 */ /* 0x000fe20000010000 */
[-C--:B------:R-:W-:Y:S01]  /*88c0*/  LEA.HI.SX32 R166, R166, R123.reuse, 0x1b ;  /* 0x0000007ba6a67211 */ /* 0x080fe200078fdaff */
[----:B------:R-:W-:Y:S01]  /*88d0*/  FMUL.FTZ R142, R139, R142 ;  /* 0x0000008e8b8e7220 */ /* 0x000fe20000410000 */
[----:B------:R-:W-:Y:S01]  /*88e0*/  LEA.HI.SX32 R117, R123, R123, 0x1b ;  /* 0x0000007b7b757211 */ /* 0x000fe200078fdaff */
[----:B------:R-:W-:-:S02]  /*88f0*/  FFMA.FTZ R121, -R139, R121, -RZ ;  /* 0x000000798b797223 */ /* 0x000fc400000109ff */
[----:B------:R-:W-:Y:S01]  /*8900*/  FFMA.FTZ R120, -R139, R191, R190 ;  /* 0x000000bf8b787223 */ /* 0x000fe200000101be */
[----:B------:R-:W-:Y:S01]  /*8910*/  LEA.HI.SX32 R139, R168, R123, 0x1b ;  /* 0x0000007ba88b7211 */ /* 0x000fe200078fdaff */
[----:B------:R-:W-:Y:S02]  /*8920*/  FADD.FTZ R86, R137, R86 ;  /* 0x0000005689567221 */ /* 0x000fe40000010000 */
[C---:B------:R-:W-:Y:S02]  /*8930*/  FMUL.FTZ R123, R116.reuse, -R156 ;  /* 0x8000009c747b7220 */ /* 0x040fe40000410000 */
[-C--:B------:R-:W-:Y:S02]  /*8940*/  FMUL.FTZ R137, R116, -R118.reuse ;  /* 0x8000007674897220 */ /* 0x080fe40000410000 */
[C---:B------:R-:W-:Y:S02]  /*8950*/  FFMA.FTZ R116, R115.reuse, R118, -R123 ;  /* 0x0000007673747223 */ /* 0x040fe4000001087b */
[----:B------:R-:W-:-:S02]  /*8960*/  FFMA.FTZ R115, R115, R156, R137 ;  /* 0x0000009c73737223 */ /* 0x000fc40000010089 */
[----:B------:R-:W-:Y:S02]  /*8970*/  FADD.FTZ R163, R163, R116 ;  /* 0x00000074a3a37221 */ /* 0x000fe40000010000 */
[----:B------:R-:W-:Y:S01]  /*8980*/  FFMA.FTZ R124, -R143, R124, -RZ ;  /* 0x0000007c8f7c7223 */ /* 0x000fe200000109ff */
[----:B------:R-:W-:Y:S01]  /*8990*/  MOV R143, UR7 ;  /* 0x00000007008f7c02 */ /* 0x000fe20008000f00 */
[----:B------:R-:W-:Y:S02]  /*89a0*/  FADD.FTZ R115, -R162, R115 ;  /* 0x00000073a2737221 */ /* 0x000fe40000010100 */
[C---:B------:R-:W-:Y:S02]  /*89b0*/  FMUL.FTZ R116, R114.reuse, -R163 ;  /* 0x800000a372747220 */ /* 0x040fe40000410000 */
[----:B------:R-:W-:Y:S01]  /*89c0*/  FMUL.FTZ R114, R114, -R115 ;  /* 0x8000007372727220 */ /* 0x000fe20000410000 */
[----:B------:R0:W-:Y:S01]  /*89d0*/  @!P0 STS.128 [R143.X16+0x8b80], R56 ;  /* 0x008b80388f008388 */ /* 0x0001e2000000cc00 */
[----:B------:R-:W-:-:S02]  /*89e0*/  FMUL.FTZ R67, R213, UR43 ;  /* 0x0000002bd5437c20 */ /* 0x000fc40008410000 */
[----:B------:R-:W-:Y:S01]  /*89f0*/  FMUL.FTZ R194, R214, UR42 ;  /* 0x0000002ad6c27c20 */ /* 0x000fe20008410000 */
[----:B------:R-:W-:Y:S01]  /*8a00*/  STS [R117.X4+0x2100], R78 ;  /* 0x0021004e75007388 */ /* 0x000fe20000004800 */
[----:B------:R-:W-:Y:S02]  /*8a10*/  FFMA.FTZ R67, R224, UR42, -R67 ;  /* 0x0000002ae0437c23 */ /* 0x000fe40008010843 */
[----:B------:R-:W-:Y:S01]  /*8a20*/  FMUL.FTZ R192, R214, UR43 ;  /* 0x0000002bd6c07c20 */ /* 0x000fe20008410000 */
[----:B------:R-:W-:Y:S01]  /*8a30*/  STS [R158.X4+0x2104], R77 ;  /* 0x0021044d9e007388 */ /* 0x000fe20000004800 */
[----:B------:R-:W-:Y:S02]  /*8a40*/  FMUL.FTZ R82, R238, R67 ;  /* 0x00000043ee527220 */ /* 0x000fe40000410000 */
[C---:B------:R-:W-:Y:S01]  /*8a50*/  FFMA.FTZ R67, R219.reuse, UR43, R194 ;  /* 0x0000002bdb437c23 */ /* 0x040fe200080100c2 */
[----:B------:R-:W-:Y:S01]  /*8a60*/  STS [R166.X4+0x2108], R85 ;  /* 0x00210855a6007388 */ /* 0x000fe20000004800 */
[----:B------:R-:W-:-:S02]  /*8a70*/  FFMA.FTZ R81, R219, UR42, -R192 ;  /* 0x0000002adb517c23 */ /* 0x000fc400080108c0 */
[----:B------:R-:W-:Y:S01]  /*8a80*/  FFMA.FTZ R67, -R236, R67, -RZ ;  /* 0x00000043ec437223 */ /* 0x000fe200000109ff */
[----:B------:R1:W-:Y:S01]  /*8a90*/  STS [R139.X4+0x210c], R84 ;  /* 0x00210c548b007388 */ /* 0x0003e20000004800 */
[C---:B0-----:R-:W-:Y:S02]  /*8aa0*/  FFMA.FTZ R56, R113.reuse, R115, R116 ;  /* 0x0000007371387223 */ /* 0x041fe40000010074 */
[----:B------:R-:W-:Y:S01]  /*8ab0*/  FFMA.FTZ R113, R113, R163, -R114 ;  /* 0x000000a371717223 */ /* 0x000fe20000010872 */
[----:B------:R-:W-:Y:S01]  /*8ac0*/  STS [R117.X4+0x2124], R67 ;  /* 0x0021244375007388 */ /* 0x000fe20000004800 */
[----:B------:R-:W-:Y:S02]  /*8ad0*/  FADD.FTZ R56, -R145, R56 ;  /* 0x0000003891387221 */ /* 0x000fe40000010100 */
[----:B------:R-:W-:Y:S01]  /*8ae0*/  FADD.FTZ R146, R146, R113 ;  /* 0x0000007192927221 */ /* 0x000fe20000010000 */
[----:B------:R-:W-:Y:S01]  /*8af0*/  STS [R117.X4+0x2110], R83 ;  /* 0x0021105375007388 */ /* 0x000fe20000004800 */
[C---:B------:R-:W-:Y:S01]  /*8b00*/  FMUL.FTZ R57, R112.reuse, -R56 ;  /* 0x8000003870397220 */ /* 0x040fe20000410000 */
[----:B-1----:R-:W-:Y:S01]  /*8b10*/  MOV R139, UR30 ;  /* 0x0000001e008b7c02 */ /* 0x002fe20008000f00 */
[-C--:B------:R-:W-:Y:S01]  /*8b20*/  FMUL.FTZ R112, R112, -R146.reuse ;  /* 0x8000009270707220 */ /* 0x080fe20000410000 */
[----:B------:R-:W-:Y:S01]  /*8b30*/  STS [R117.X4+0x2114], R80 ;  /* 0x0021145075007388 */ /* 0x000fe20000004800 */
[----:B------:R-:W-:Y:S01]  /*8b40*/  FFMA.FTZ R57, R111, R146, -R57 ;  /* 0x000000926f397223 */ /* 0x000fe20000010839 */
[----:B------:R-:W-:Y:S01]  /*8b50*/  LEA R139, R139, -R104, 0x1 ;  /* 0x800000688b8b7211 */ /* 0x000fe200078e08ff */
[----:B------:R-:W-:Y:S01]  /*8b60*/  FFMA.FTZ R112, R111, R56, R112 ;  /* 0x000000386f707223 */ /* 0x000fe20000010070 */
[----:B------:R-:W-:Y:S01]  /*8b70*/  STS [R117.X4+0x2118], R82 ;  /* 0x0021185275007388 */ /* 0x000fe20000004800 */
[----:B------:R-:W-:Y:S01]  /*8b80*/  FADD.FTZ R77, R148, R57 ;  /* 0x00000039944d7221 */ /* 0x000fe20000010000 */
[----:B------:R-:W-:Y:S01]  /*8b90*/  ISETP.GE.AND P0, PT, R139, 0x1, PT ;  /* 0x000000018b00780c */ /* 0x000fe20003f06270 */
[----:B------:R-:W-:Y:S01]  /*8ba0*/  FADD.FTZ R147, -R147, R112 ;  /* 0x0000007093937221 */ /* 0x000fe20000010100 */
[----:B------:R0:W-:Y:S01]  /*8bb0*/  STS [R117.X4+0x2174], R121 ;  /* 0x0021747975007388 */ /* 0x0001e20000004800 */
[----:B------:R-:W-:-:S02]  /*8bc0*/  FMUL.FTZ R58, R110, -R77 ;  /* 0x8000004d6e3a7220 */ /* 0x000fc40000410000 */
[-C--:B------:R-:W-:Y:S01]  /*8bd0*/  FMUL.FTZ R110, R110, -R147.reuse ;  /* 0x800000936e6e7220 */ /* 0x080fe20000410000 */
[----:B------:R-:W-:Y:S01]  /*8be0*/  STS [R117.X4+0x216c], R124 ;  /* 0x00216c7c75007388 */ /* 0x000fe20000004800 */
[C---:B------:R-:W-:Y:S02]  /*8bf0*/  FFMA.FTZ R58, R109.reuse, R147, R58 ;  /* 0x000000936d3a7223 */ /* 0x040fe4000001003a */
[----:B------:R-:W-:Y:S01]  /*8c00*/  FFMA.FTZ R109, R109, R77, -R110 ;  /* 0x0000004d6d6d7223 */ /* 0x000fe2000001086e */
[----:B------:R1:W-:Y:S01]  /*8c10*/  STS [R117.X4+0x2178], R64 ;  /* 0x0021784075007388 */ /* 0x0003e20000004800 */
[----:B------:R-:W-:Y:S01]  /*8c20*/  FADD.FTZ R58, -R149, R58 ;  /* 0x0000003a953a7221 */ /* 0x000fe20000010100 */
[----:B0-----:R-:W-:Y:S01]  /*8c30*/  PRMT R121, RZ, 0x7610, R75 ;  /* 0x00007610ff797816 */ /* 0x001fe2000000004b */
[----:B------:R-:W-:Y:S01]  /*8c40*/  FADD.FTZ R150, R150, R109 ;  /* 0x0000006d96967221 */ /* 0x000fe20000010000 */
[----:B------:R-:W-:Y:S01]  /*8c50*/  STS [R117.X4+0x215c], R125 ;  /* 0x00215c7d75007388 */ /* 0x000fe20000004800 */
[----:B------:R-:W-:-:S02]  /*8c60*/  FMUL.FTZ R57, R108, -R58 ;  /* 0x8000003a6c397220 */ /* 0x000fc40000410000 */
[----:B------:R-:W-:Y:S01]  /*8c70*/  FMUL.FTZ R108, R108, -R150 ;  /* 0x800000966c6c7220 */ /* 0x000fe20000410000 */
[----:B------:R-:W-:Y:S01]  /*8c80*/  STS [R117.X4+0x2154], R128 ;  /* 0x0021548075007388 */ /* 0x000fe20000004800 */
[----:B------:R-:W-:Y:S01]  /*8c90*/  FFMA.FTZ R79, -R238, R79, -RZ ;  /* 0x0000004fee4f7223 */ /* 0x000fe200000109ff */
[----:B-1----:R-:W-:Y:S01]  /*8ca0*/  PRMT R64, RZ, 0x5410, R68 ;  /* 0x00005410ff407816 */ /* 0x002fe20000000044 */
[C---:B------:R-:W-:Y:S01]  /*8cb0*/  FFMA.FTZ R108, R107.reuse, R58, R108 ;  /* 0x0000003a6b6c7223 */ /* 0x040fe2000001006c */
[----:B------:R-:W-:Y:S01]  /*8cc0*/  STS [R117.X4+0x2140], R132 ;  /* 0x0021408475007388 */ /* 0x000fe20000004800 */
[----:B------:R-:W-:Y:S02]  /*8cd0*/  FMUL.FTZ R81, R236, R81 ;  /* 0x00000051ec517220 */ /* 0x000fe40000410000 */
[----:B------:R-:W-:Y:S01]  /*8ce0*/  FFMA.FTZ R57, R107, R150, -R57 ;  /* 0x000000966b397223 */ /* 0x000fe20000010839 */
[----:B------:R0:W-:Y:S01]  /*8cf0*/  STS [R117.X4+0x211c], R79 ;  /* 0x00211c4f75007388 */ /* 0x0001e20000004800 */
[----:B------:R-:W-:-:S02]  /*8d00*/  FADD.FTZ R151, -R151, R108 ;  /* 0x0000006c97977221 */ /* 0x000fc40000010100 */
[----:B------:R-:W-:Y:S01]  /*8d10*/  FADD.FTZ R67, R152, R57 ;  /* 0x0000003998437221 */ /* 0x000fe20000010000 */
[----:B------:R1:W-:Y:S01]  /*8d20*/  STS [R117.X4+0x2120], R81 ;  /* 0x0021205175007388 */ /* 0x0003e20000004800 */
[----:B------:R-:W-:Y:S02]  /*8d30*/  FMUL.FTZ R83, R31, R150 ;  /* 0x000000961f537220 */ /* 0x000fe40000410000 */
[C---:B------:R-:W-:Y:S01]  /*8d40*/  FMUL.FTZ R57, R32.reuse, R151 ;  /* 0x0000009720397220 */ /* 0x040fe20000410000 */
[----:B------:R-:W-:Y:S01]  /*8d50*/  STS [R117.X4+0x2148], R130 ;  /* 0x0021488275007388 */ /* 0x000fe20000004800 */
[----:B------:R-:W-:Y:S01]  /*8d60*/  FMUL.FTZ R85, R32, R67 ;  /* 0x0000004320557220 */ /* 0x000fe20000410000 */
[--C-:B0-----:R-:W-:Y:S01]  /*8d70*/  PRMT R79, RZ, 0x7610, R72.reuse ;  /* 0x00007610ff4f7816 */ /* 0x101fe20000000048 */
[----:B------:R-:W-:Y:S01]  /*8d80*/  FFMA.FTZ R100, -R167, R100, -RZ ;  /* 0x00000064a7647223 */ /* 0x000fe200000109ff */
[----:B------:R-:W-:Y:S01]  /*8d90*/  STS [R117.X4+0x2130], R136 ;  /* 0x0021308875007388 */ /* 0x000fe20000004800 */
[C---:B------:R-:W-:Y:S01]  /*8da0*/  FMUL.FTZ R107, R31.reuse, R58 ;  /* 0x0000003a1f6b7220 */ /* 0x040fe20000410000 */
[----:B-1----:R-:W-:Y:S01]  /*8db0*/  PRMT R81, RZ, 0x5410, R72 ;  /* 0x00005410ff517816 */ /* 0x002fe20000000048 */
[----:B------:R-:W-:Y:S01]  /*8dc0*/  FFMA.FTZ R222, -R31, R79, R222 ;  /* 0x0000004f1fde7223 */ /* 0x000fe200000101de */
[----:B------:R0:W-:Y:S01]  /*8dd0*/  STS [R117.X4+0x212c], R100 ;  /* 0x00212c6475007388 */ /* 0x0001e20000004800 */
[----:B------:R-:W-:-:S02]  /*8de0*/  FMUL.FTZ R80, R216, R83 ;  /* 0x00000053d8507220 */ /* 0x000fc40000410000 */
[----:B------:R-:W-:Y:S01]  /*8df0*/  FFMA.FTZ R220, -R32, R81, R220 ;  /* 0x0000005120dc7223 */ /* 0x000fe200000101dc */
[----:B------:R1:W-:Y:S01]  /*8e00*/  STS [R117.X4+0x2134], R135 ;  /* 0x0021348775007388 */ /* 0x0003e20000004800 */
[C---:B------:R-:W-:Y:S02]  /*8e10*/  FMUL.FTZ R59, R218.reuse, R57 ;  /* 0x00000039da3b7220 */ /* 0x040fe40000410000 */
[----:B------:R-:W-:Y:S01]  /*8e20*/  FMUL.FTZ R78, R218, R85 ;  /* 0x00000055da4e7220 */ /* 0x000fe20000410000 */
[----:B------:R-:W-:Y:S01]  /*8e30*/  STS [R117.X4+0x2138], R134 ;  /* 0x0021388675007388 */ /* 0x000fe20000004800 */
[-C--:B------:R-:W-:Y:S01]  /*8e40*/  FFMA.FTZ R84, R222, R107.reuse, -R80 ;  /* 0x0000006bde547223 */ /* 0x080fe20000010850 */
[----:B------:R-:W-:Y:S01]  /*8e50*/  PRMT R80, RZ, 0x5410, R73 ;  /* 0x00005410ff507816 */ /* 0x000fe20000000049 */
[----:B------:R-:W-:Y:S01]  /*8e60*/  FMUL.FTZ R107, R216, R107 ;  /* 0x0000006bd86b7220 */ /* 0x000fe20000410000 */
[----:B------:R2:W-:Y:S01]  /*8e70*/  STS [R117.X4+0x213c], R133 ;  /* 0x00213c8575007388 */ /* 0x0005e20000004800 */
[----:B------:R-:W-:-:S02]  /*8e80*/  FFMA.FTZ R59, R220, R85, R59 ;  /* 0x00000055dc3b7223 */ /* 0x000fc4000001003b */
[----:B------:R-:W-:Y:S01]  /*8e90*/  FFMA.FTZ R57, R220, R57, -R78 ;  /* 0x00000039dc397223 */ /* 0x000fe2000001084e */
[----:B------:R-:W-:Y:S01]  /*8ea0*/  STS [R117.X4+0x2144], R131 ;  /* 0x0021448375007388 */ /* 0x000fe20000004800 */
[C---:B0-----:R-:W-:Y:S02]  /*8eb0*/  FMUL.FTZ R100, R30.reuse, R147 ;  /* 0x000000931e647220 */ /* 0x041fe40000410000 */
[----:B------:R-:W-:Y:S01]  /*8ec0*/  FMUL.FTZ R78, R30, R77 ;  /* 0x0000004d1e4e7220 */ /* 0x000fe20000410000 */
[----:B------:R-:W-:Y:S01]  /*8ed0*/  STS [R117.X4+0x214c], R129 ;  /* 0x00214c8175007388 */ /* 0x000fe20000004800 */
[----:B------:R-:W-:Y:S02]  /*8ee0*/  FFMA.FTZ R82, R222, R83, R107 ;  /* 0x00000053de527223 */ /* 0x000fe4000001006b */
[----:B------:R-:W-:Y:S01]  /*8ef0*/  FADD.FTZ R59, RZ, R59 ;  /* 0x0000003bff3b7221 */ /* 0x000fe20000010000 */
[----:B------:R-:W-:Y:S01]  /*8f00*/  STS [R117.X4+0x2150], R141 ;  /* 0x0021508d75007388 */ /* 0x000fe20000004800 */
[----:B------:R-:W-:-:S02]  /*8f10*/  FFMA.FTZ R217, -R30, R80, R217 ;  /* 0x000000501ed97223 */ /* 0x000fc400000101d9 */
[C---:B------:R-:W-:Y:S01]  /*8f20*/  FMUL.FTZ R107, R215.reuse, R100 ;  /* 0x00000064d76b7220 */ /* 0x040fe20000410000 */
[----:B------:R-:W-:Y:S01]  /*8f30*/  STS [R117.X4+0x2158], R140 ;  /* 0x0021588c75007388 */ /* 0x000fe20000004800 */
[-C--:B------:R-:W-:Y:S02]  /*8f40*/  FMUL.FTZ R108, R215, R78.reuse ;  /* 0x0000004ed76c7220 */ /* 0x080fe40000410000 */
[----:B------:R-:W-:Y:S01]  /*8f50*/  FADD.FTZ R59, R59, R82 ;  /* 0x000000523b3b7221 */ /* 0x000fe20000010000 */
[----:B------:R-:W-:Y:S01]  /*8f60*/  STS [R117.X4+0x2160], R154 ;  /* 0x0021609a75007388 */ /* 0x000fe20000004800 */
[C---:B------:R-:W-:Y:S01]  /*8f70*/  FFMA.FTZ R82, R217.reuse, R78, R107 ;  /* 0x0000004ed9527223 */ /* 0x040fe2000001006b */
[----:B------:R-:W-:Y:S01]  /*8f80*/  PRMT R107, RZ, 0x7610, R73 ;  /* 0x00007610ff6b7816 */ /* 0x000fe20000000049 */
[----:B------:R-:W-:Y:S01]  /*8f90*/  FFMA.FTZ R108, R217, R100, -R108 ;  /* 0x00000064d96c7223 */ /* 0x000fe2000001086c */
[----:B------:R-:W-:Y:S01]  /*8fa0*/  STS [R117.X4+0x2164], R144 ;  /* 0x0021649075007388 */ /* 0x000fe20000004800 */
[----:B------:R-:W-:-:S02]  /*8fb0*/  FADD.FTZ R57, RZ, R57 ;  /* 0x00000039ff397221 */ /* 0x000fc40000010000 */
[----:B------:R-:W-:Y:S01]  /*8fc0*/  FMUL.FTZ R100, R29, R56 ;  /* 0x000000381d647220 */ /* 0x000fe20000410000 */
[----:B------:R-:W-:Y:S01]  /*8fd0*/  STS [R117.X4+0x2168], R164 ;  /* 0x002168a475007388 */ /* 0x000fe20000004800 */
[----:B------:R-:W-:Y:S01]  /*8fe0*/  FADD.FTZ R59, R59, R82 ;  /* 0x000000523b3b7221 */ /* 0x000fe20000010000 */
[----:B------:R-:W-:Y:S01]  /*8ff0*/  PRMT R82, RZ, 0x5410, R74 ;  /* 0x00005410ff527816 */ /* 0x000fe2000000004a */
[----:B------:R-:W-:Y:S01]  /*9000*/  FADD.FTZ R57, R57, R84 ;  /* 0x0000005439397221 */ /* 0x000fe20000010000 */
[----:B------:R-:W-:Y:S01]  /*9010*/  STS [R117.X4+0x2170], R142 ;  /* 0x0021708e75007388 */ /* 0x000fe20000004800 */
[C---:B------:R-:W-:Y:S02]  /*9020*/  FFMA.FTZ R224, -R29.reuse, R107, R224 ;  /* 0x0000006b1de07223 */ /* 0x040fe400000101e0 */
[----:B------:R-:W-:Y:S01]  /*9030*/  FMUL.FTZ R109, R29, R146 ;  /* 0x000000921d6d7220 */ /* 0x000fe20000410000 */
[----:B------:R-:W-:Y:S01]  /*9040*/  STS [R117.X4+0x217c], R66 ;  /* 0x00217c4275007388 */ /* 0x000fe20000004800 */
[----:B------:R-:W-:-:S02]  /*9050*/  FMUL.FTZ R110, R213, R100 ;  /* 0x00000064d56e7220 */ /* 0x000fc40000410000 */
[----:B------:R-:W-:Y:S02]  /*9060*/  FMUL.FTZ R84, R28, R163 ;  /* 0x000000a31c547220 */ /* 0x000fe40000410000 */
[-C--:B------:R-:W-:Y:S02]  /*9070*/  FMUL.FTZ R111, R213, R109.reuse ;  /* 0x0000006dd56f7220 */ /* 0x080fe40000410000 */
[----:B------:R-:W-:Y:S02]  /*9080*/  FFMA.FTZ R110, R224, R109, R110 ;  /* 0x0000006de06e7223 */ /* 0x000fe4000001006e */
[C---:B------:R-:W-:Y:S02]  /*9090*/  FFMA.FTZ R219, -R28.reuse, R82, R219 ;  /* 0x000000521cdb7223 */ /* 0x040fe400000101db */
[----:B------:R-:W-:Y:S02]  /*90a0*/  FMUL.FTZ R112, R28, R115 ;  /* 0x000000731c707220 */ /* 0x000fe40000410000 */
[----:B------:R-:W-:-:S02]  /*90b0*/  FMUL.FTZ R113, R214, R84 ;  /* 0x00000054d6717220 */ /* 0x000fc40000410000 */
[----:B------:R-:W-:Y:S01]  /*90c0*/  FFMA.FTZ R100, R224, R100, -R111 ;  /* 0x00000064e0647223 */ /* 0x000fe2000001086f */
[----:B------:R-:W-:Y:S01]  /*90d0*/  PRMT R111, RZ, 0x7610, R74 ;  /* 0x00007610ff6f7816 */ /* 0x000fe2000000004a */
[----:B------:R-:W-:Y:S02]  /*90e0*/  FADD.FTZ R59, R59, R110 ;  /* 0x0000006e3b3b7221 */ /* 0x000fe40000010000 */
[----:B------:R-:W-:Y:S02]  /*90f0*/  FFMA.FTZ R110, R219, R112, -R113 ;  /* 0x00000070db6e7223 */ /* 0x000fe40000010871 */
[----:B------:R-:W-:Y:S02]  /*9100*/  FMUL.FTZ R113, R27, R118 ;  /* 0x000000761b717220 */ /* 0x000fe40000410000 */
[----:B------:R-:W-:Y:S02]  /*9110*/  FADD.FTZ R57, R57, R108 ;  /* 0x0000006c39397221 */ /* 0x000fe40000010000 */
[----:B------:R-:W-:-:S02]  /*9120*/  FMUL.FTZ R112, R214, R112 ;  /* 0x00000070d6707220 */ /* 0x000fc40000410000 */
[C---:B------:R-:W-:Y:S02]  /*9130*/  FFMA.FTZ R226, -R27.reuse, R111, R226 ;  /* 0x0000006f1be27223 */ /* 0x040fe400000101e2 */
[----:B------:R-:W-:Y:S02]  /*9140*/  FMUL.FTZ R123, R27, R156 ;  /* 0x0000009c1b7b7220 */ /* 0x000fe40000410000 */
[----:B------:R-:W-:Y:S02]  /*9150*/  FMUL.FTZ R114, R212, R113 ;  /* 0x00000071d4727220 */ /* 0x000fe40000410000 */
[----:B------:R-:W-:Y:S01]  /*9160*/  FADD.FTZ R57, R57, R100 ;  /* 0x0000006439397221 */ /* 0x000fe20000010000 */
[----:B------:R-:W-:Y:S01]  /*9170*/  PRMT R100, RZ, 0x5410, R75 ;  /* 0x00005410ff647816 */ /* 0x000fe2000000004b */
[----:B------:R-:W-:Y:S02]  /*9180*/  FFMA.FTZ R112, R219, R84, R112 ;  /* 0x00000054db707223 */ /* 0x000fe40000010070 */
        /* <DEDUP_REMOVED lines=9> */
[----:B------:R-:W-:Y:S02]  /*9220*/  FADD.FTZ R59, R59, R112 ;  /* 0x000000703b3b7221 */ /* 0x000fe40000010000 */
[-C--:B------:R-:W-:Y:S02]  /*9230*/  FFMA.FTZ R110, R221, R108.reuse, R123 ;  /* 0x0000006cdd6e7223 */ /* 0x080fe4000001007b */
[----:B------:R-:W-:Y:S02]  /*9240*/  FMUL.FTZ R124, R211, R108 ;  /* 0x0000006cd37c7220 */ /* 0x000fe40000410000 */
[----:B------:R-:W-:-:S02]  /*9250*/  FMUL.FTZ R123, R25, R122 ;  /* 0x0000007a197b7220 */ /* 0x000fc40000410000 */
[----:B------:R-:W-:Y:S02]  /*9260*/  FADD.FTZ R59, R59, R110 ;  /* 0x0000006e3b3b7221 */ /* 0x000fe40000010000 */
[----:B------:R-:W-:Y:S02]  /*9270*/  FFMA.FTZ R124, R221, R116, -R124 ;  /* 0x00000074dd7c7223 */ /* 0x000fe4000001087c */
[----:B------:R-:W-:Y:S02]  /*9280*/  FADD.FTZ R57, R57, R114 ;  /* 0x0000007239397221 */ /* 0x000fe40000010000 */
[C---:B------:R-:W-:Y:S02]  /*9290*/  FFMA.FTZ R228, -R25.reuse, R121, R228 ;  /* 0x0000007919e47223 */ /* 0x040fe400000101e4 */
[----:B------:R-:W-:Y:S02]  /*92a0*/  FMUL.FTZ R125, R25, R160 ;  /* 0x000000a0197d7220 */ /* 0x000fe40000410000 */
[----:B------:R-:W-:-:S02]  /*92b0*/  FMUL.FTZ R112, R210, R123 ;  /* 0x0000007bd2707220 */ /* 0x000fc40000410000 */
[C---:B------:R-:W-:Y:S02]  /*92c0*/  FMUL.FTZ R110, R24.reuse, R179 ;  /* 0x000000b3186e7220 */ /* 0x040fe40000410000 */
[----:B------:R-:W-:Y:S02]  /*92d0*/  FADD.FTZ R57, R57, R124 ;  /* 0x0000007c39397221 */ /* 0x000fe40000010000 */
[----:B------:R-:W-:Y:S02]  /*92e0*/  FFMA.FTZ R223, -R24, R64, R223 ;  /* 0x0000004018df7223 */ /* 0x000fe400000101df */
[----:B------:R-:W-:Y:S02]  /*92f0*/  FFMA.FTZ R114, R228, R125, -R112 ;  /* 0x0000007de4727223 */ /* 0x000fe40000010870 */
[----:B------:R-:W-:Y:S02]  /*9300*/  FMUL.FTZ R116, R24, R87 ;  /* 0x0000005718747220 */ /* 0x000fe40000410000 */
[----:B------:R-:W-:-:S02]  /*9310*/  FMUL.FTZ R128, R209, R110 ;  /* 0x0000006ed1807220 */ /* 0x000fc40000410000 */
[----:B------:R-:W-:Y:S02]  /*9320*/  FADD.FTZ R57, R57, R114 ;  /* 0x0000007239397221 */ /* 0x000fe40000010000 */
[-C--:B------:R-:W-:Y:S02]  /*9330*/  FFMA.FTZ R128, R223, R116.reuse, -R128 ;  /* 0x00000074df807223 */ /* 0x080fe40000010880 */
[----:B------:R-:W-:Y:S02]  /*9340*/  FMUL.FTZ R124, R209, R116 ;  /* 0x00000074d17c7220 */ /* 0x000fe40000410000 */
[----:B------:R-:W-:Y:S02]  /*9350*/  FADD.FTZ R158, R57, R128 ;  /* 0x00000080399e7221 */ /* 0x000fe40000010000 */
[----:B------:R-:W-:Y:S02]  /*9360*/  FMUL.FTZ R57, R200, UR39 ;  /* 0x00000027c8397c20 */ /* 0x000fe40008410000 */
[----:B------:R-:W-:-:S02]  /*9370*/  FMUL.FTZ R138, R167, R138 ;  /* 0x0000008aa78a7220 */ /* 0x000fc40000410000 */
[----:B------:R-:W-:Y:S02]  /*9380*/  FFMA.FTZ R116, R60, UR40, R57 ;  /* 0x000000283c747c23 */ /* 0x000fe40008010039 */
[----:B------:R-:W-:Y:S01]  /*9390*/  FMUL.FTZ R57, R172, UR39 ;  /* 0x00000027ac397c20 */ /* 0x000fe20008410000 */
[----:B------:R0:W-:Y:S01]  /*93a0*/  STS [R117.X4+0x2128], R138 ;  /* 0x0021288a75007388 */ /* 0x0001e20000004800 */
[----:B------:R-:W-:Y:S02]  /*93b0*/  FMUL.FTZ R132, R175, UR39 ;  /* 0x00000027af847c20 */ /* 0x000fe40008410000 */
[----:B------:R-:W-:Y:S02]  /*93c0*/  FFMA.FTZ R130, R76, UR40, R57 ;  /* 0x000000284c827c23 */ /* 0x000fe40008010039 */
[----:B------:R-:W-:Y:S02]  /*93d0*/  FMUL.FTZ R57, R126, UR39 ;  /* 0x000000277e397c20 */ /* 0x000fe40008410000 */
[----:B-1----:R-:W-:-:S02]  /*93e0*/  FMUL.FTZ R135, R23, R126 ;  /* 0x0000007e17877220 */ /* 0x002fc40000410000 */
[----:B--2---:R-:W-:Y:S01]  /*93f0*/  FFMA.FTZ R133, R127, UR40, -R132 ;  /* 0x000000287f857c23 */ /* 0x004fe20008010884 */
[----:B0-----:R-:W-:Y:S01]  /*9400*/  PRMT R117, RZ, 0x7610, R68 ;  /* 0x00007610ff757816 */ /* 0x001fe20000000044 */
[C---:B------:R-:W-:Y:S02]  /*9410*/  FMUL.FTZ R137, R176.reuse, UR39 ;  /* 0x00000027b0897c20 */ /* 0x040fe40008410000 */
[----:B------:R-:W-:Y:S02]  /*9420*/  FFMA.FTZ R132, R176, UR40, -R57 ;  /* 0x00000028b0847c23 */ /* 0x000fe40008010839 */
[C---:B------:R-:W-:Y:S02]  /*9430*/  FFMA.FTZ R230, -R23.reuse, R117, R230 ;  /* 0x0000007517e67223 */ /* 0x040fe400000101e6 */
[----:B------:R-:W-:Y:S02]  /*9440*/  FMUL.FTZ R176, R23, R176 ;  /* 0x000000b017b07220 */ /* 0x000fe40000410000 */
[----:B------:R-:W-:-:S02]  /*9450*/  FMUL.FTZ R57, R207, R135 ;  /* 0x00000087cf397220 */ /* 0x000fc40000410000 */
[----:B------:R-:W-:Y:S02]  /*9460*/  FMUL.FTZ R136, R179, UR39 ;  /* 0x00000027b3887c20 */ /* 0x000fe40008410000 */
[----:B------:R-:W-:Y:S02]  /*9470*/  FFMA.FTZ R159, R230, R176, -R57 ;  /* 0x000000b0e69f7223 */ /* 0x000fe40000010839 */
[----:B------:R-:W-:Y:S02]  /*9480*/  FMUL.FTZ R57, R122, UR39 ;  /* 0x000000277a397c20 */ /* 0x000fe40008410000 */
[C---:B------:R-:W-:Y:S02]  /*9490*/  FFMA.FTZ R136, R87.reuse, UR40, -R136 ;  /* 0x0000002857887c23 */ /* 0x040fe40008010888 */
[----:B------:R-:W-:Y:S02]  /*94a0*/  FMUL.FTZ R138, R87, UR39 ;  /* 0x00000027578a7c20 */ /* 0x000fe40008410000 */
[----:B------:R-:W-:-:S02]  /*94b0*/  FFMA.FTZ R87, R160, UR40, -R57 ;  /* 0x00000028a0577c23 */ /* 0x000fc40008010839 */
[----:B------:R-:W-:Y:S02]  /*94c0*/  FMUL.FTZ R142, R157, UR39 ;  /* 0x000000279d8e7c20 */ /* 0x000fe40008410000 */
[----:B------:R-:W-:Y:S02]  /*94d0*/  FMUL.FTZ R57, R118, UR39 ;  /* 0x0000002776397c20 */ /* 0x000fe40008410000 */
[----:B------:R-:W-:Y:S02]  /*94e0*/  FMUL.FTZ R125, R210, R125 ;  /* 0x0000007dd27d7220 */ /* 0x000fe40000410000 */
[C---:B------:R-:W-:Y:S02]  /*94f0*/  FFMA.FTZ R142, R119.reuse, UR40, -R142 ;  /* 0x00000028778e7c23 */ /* 0x040fe4000801088e */
[----:B------:R-:W-:Y:S02]  /*9500*/  FMUL.FTZ R154, R119, UR39 ;  /* 0x00000027779a7c20 */ /* 0x000fe40008410000 */
[----:B------:R-:W-:-:S02]  /*9510*/  FFMA.FTZ R119, R156, UR40, -R57 ;  /* 0x000000289c777c23 */ /* 0x000fc40008010839 */
[----:B------:R-:W-:Y:S02]  /*9520*/  FFMA.FTZ R112, R228, R123, R125 ;  /* 0x0000007be4707223 */ /* 0x000fe4000001007d */
[----:B------:R-:W-:Y:S02]  /*9530*/  FMUL.FTZ R57, R146, UR39 ;  /* 0x0000002792397c20 */ /* 0x000fe40008410000 */
[----:B------:R-:W-:Y:S02]  /*9540*/  FADD.FTZ R59, R59, R112 ;  /* 0x000000703b3b7221 */ /* 0x000fe40000010000 */
[----:B------:R-:W-:Y:S02]  /*9550*/  FMUL.FTZ R114, R197, UR39 ;  /* 0x00000027c5727c20 */ /* 0x000fe40008410000 */
[----:B------:R-:W-:Y:S02]  /*9560*/  FMUL.FTZ R140, R163, UR39 ;  /* 0x00000027a38c7c20 */ /* 0x000fe40008410000 */
[----:B------:R-:W-:-:S02]  /*9570*/  FFMA.FTZ R144, R56, UR40, -R57 ;  /* 0x0000002838907c23 */ /* 0x000fc40008010839 */
[----:B------:R-:W-:Y:S02]  /*9580*/  FMUL.FTZ R153, R56, UR39 ;  /* 0x0000002738997c20 */ /* 0x000fe40008410000 */
[----:B------:R-:W-:Y:S02]  /*9590*/  FFMA.FTZ R124, R223, R110, R124 ;  /* 0x0000006edf7c7223 */ /* 0x000fe4000001007c */
[----:B------:R-:W-:Y:S02]  /*95a0*/  FMUL.FTZ R112, R61, UR39 ;  /* 0x000000273d707c20 */ /* 0x000fe40008410000 */
[----:B------:R-:W-:Y:S02]  /*95b0*/  FMUL.FTZ R56, R67, UR39 ;  /* 0x0000002743387c20 */ /* 0x000fe40008410000 */
[----:B------:R-:W-:Y:S02]  /*95c0*/  FFMA.FTZ R125, R61, UR40, -R114 ;  /* 0x000000283d7d7c23 */ /* 0x000fe40008010872 */
[----:B------:R-:W-:-:S02]  /*95d0*/  FFMA.FTZ R143, R115, UR40, -R140 ;  /* 0x00000028738f7c23 */ /* 0x000fc4000801088c */
[----:B------:R-:W-:Y:S02]  /*95e0*/  FADD.FTZ R155, R59, R124 ;  /* 0x0000007c3b9b7221 */ /* 0x000fe40000010000 */
[----:B------:R-:W-:Y:S02]  /*95f0*/  FFMA.FTZ R66, R197, UR40, R112 ;  /* 0x00000028c5427c23 */ /* 0x000fe40008010070 */
[----:B------:R-:W-:Y:S02]  /*9600*/  FMUL.FTZ R114, R199, UR39 ;  /* 0x00000027c7727c20 */ /* 0x000fe40008410000 */
[----:B------:R-:W-:Y:S02]  /*9610*/  FMUL.FTZ R148, R115, UR39 ;  /* 0x0000002773947c20 */ /* 0x000fe40008410000 */
[----:B------:R-:W-:Y:S02]  /*9620*/  FMUL.FTZ R140, R77, UR39 ;  /* 0x000000274d8c7c20 */ /* 0x000fe40008410000 */
[----:B------:R-:W-:-:S02]  /*9630*/  FFMA.FTZ R145, R151, UR40, -R56 ;  /* 0x0000002897917c23 */ /* 0x000fc40008010838 */
[----:B------:R-:W-:Y:S02]  /*9640*/  FMUL.FTZ R112, R65, UR39 ;  /* 0x0000002741707c20 */ /* 0x000fe40008410000 */
[----:B------:R-:W-:Y:S02]  /*9650*/  FMUL.FTZ R59, R60, UR39 ;  /* 0x000000273c3b7c20 */ /* 0x000fe40008410000 */
[----:B------:R-:W-:Y:S02]  /*9660*/  FMUL.FTZ R124, R183, UR39 ;  /* 0x00000027b77c7c20 */ /* 0x000fe40008410000 */
[----:B------:R-:W-:Y:S02]  /*9670*/  FMUL.FTZ R128, R101, UR39 ;  /* 0x0000002765807c20 */ /* 0x000fe40008410000 */
[----:B------:R-:W-:Y:S02]  /*9680*/  FMUL.FTZ R131, R76, UR39 ;  /* 0x000000274c837c20 */ /* 0x000fe40008410000 */
[----:B------:R-:W-:-:S02]  /*9690*/  FMUL.FTZ R134, R127, UR39 ;  /* 0x000000277f867c20 */ /* 0x000fc40008410000 */
[----:B------:R-:W-:Y:S02]  /*96a0*/  FMUL.FTZ R176, R207, R176 ;  /* 0x000000b0cfb07220 */ /* 0x000fe40000410000 */
[----:B------:R-:W-:Y:S02]  /*96b0*/  FMUL.FTZ R141, R160, UR39 ;  /* 0x00000027a08d7c20 */ /* 0x000fe40008410000 */
[----:B------:R-:W-:Y:S02]  /*96c0*/  FMUL.FTZ R149, R156, UR39 ;  /* 0x000000279c957c20 */ /* 0x000fe40008410000 */
[----:B------:R-:W-:Y:S02]  /*96d0*/  FMUL.FTZ R115, R150, UR39 ;  /* 0x0000002796737c20 */ /* 0x000fe40008410000 */
[----:B------:R-:W-:Y:S02]  /*96e0*/  FMUL.FTZ R152, R147, UR39 ;  /* 0x0000002793987c20 */ /* 0x000fe40008410000 */
[----:B------:R-:W-:-:S02]  /*96f0*/  FMUL.FTZ R57, R58, UR39 ;  /* 0x000000273a397c20 */ /* 0x000fc40008410000 */
[----:B------:R-:W-:Y:S02]  /*9700*/  FMUL.FTZ R56, R151, UR39 ;  /* 0x0000002797387c20 */ /* 0x000fe40008410000 */
[----:B------:R-:W-:Y:S02]  /*9710*/  FFMA.FTZ R129, R65, UR40, -R114 ;  /* 0x0000002841817c23 */ /* 0x000fe40008010872 */
[----:B------:R-:W-:Y:S02]  /*9720*/  FFMA.FTZ R140, R147, UR40, -R140 ;  /* 0x00000028938c7c23 */ /* 0x000fe4000801088c */
[----:B------:R-:W-:Y:S02]  /*9730*/  FFMA.FTZ R112, R199, UR40, R112 ;  /* 0x00000028c7707c23 */ /* 0x000fe40008010070 */
[----:B------:R-:W-:Y:S02]  /*9740*/  FFMA.FTZ R114, R200, UR40, -R59 ;  /* 0x00000028c8727c23 */ /* 0x000fe4000801083b */
[----:B------:R-:W-:-:S02]  /*9750*/  FFMA.FTZ R124, R101, UR40, -R124 ;  /* 0x00000028657c7c23 */ /* 0x000fc4000801087c */
[----:B------:R-:W-:Y:S02]  /*9760*/  FFMA.FTZ R128, R183, UR40, R128 ;  /* 0x00000028b7807c23 */ /* 0x000fe40008010080 */
[----:B------:R-:W-:Y:S02]  /*9770*/  FFMA.FTZ R131, R172, UR40, -R131 ;  /* 0x00000028ac837c23 */ /* 0x000fe40008010883 */
[----:B------:R-:W-:Y:S02]  /*9780*/  FFMA.FTZ R134, R175, UR40, R134 ;  /* 0x00000028af867c23 */ /* 0x000fe40008010086 */
[----:B------:R-:W-:Y:S02]  /*9790*/  FFMA.FTZ R137, R126, UR40, R137 ;  /* 0x000000287e897c23 */ /* 0x000fe40008010089 */
[----:B------:R-:W-:Y:S02]  /*97a0*/  FFMA.FTZ R176, R230, R135, R176 ;  /* 0x00000087e6b07223 */ /* 0x000fe400000100b0 */
[----:B------:R-:W-:-:S02]  /*97b0*/  FFMA.FTZ R138, R179, UR40, R138 ;  /* 0x00000028b38a7c23 */ /* 0x000fc4000801008a */
[----:B------:R-:W-:Y:S02]  /*97c0*/  FFMA.FTZ R141, R122, UR40, R141 ;  /* 0x000000287a8d7c23 */ /* 0x000fe4000801008d */
[----:B------:R-:W-:Y:S02]  /*97d0*/  FFMA.FTZ R154, R157, UR40, R154 ;  /* 0x000000289d9a7c23 */ /* 0x000fe4000801009a */
[----:B------:R-:W-:Y:S02]  /*97e0*/  FFMA.FTZ R149, R118, UR40, R149 ;  /* 0x0000002876957c23 */ /* 0x000fe40008010095 */
[----:B------:R-:W-:Y:S02]  /*97f0*/  FFMA.FTZ R148, R163, UR40, R148 ;  /* 0x00000028a3947c23 */ /* 0x000fe40008010094 */
[----:B------:R-:W-:Y:S02]  /*9800*/  FFMA.FTZ R115, R58, UR40, -R115 ;  /* 0x000000283a737c23 */ /* 0x000fe40008010873 */
[----:B------:R-:W-:-:S02]  /*9810*/  FFMA.FTZ R153, R146, UR40, R153 ;  /* 0x0000002892997c23 */ /* 0x000fc40008010099 */
        /* <DEDUP_REMOVED lines=37> */
.L_x_2536:
[----:B------:R-:W-:Y:S05]  /*9a70*/  BSYNC B0 ;  /* 0x0000000000007941 */ /* 0x000fea0003800000 */
.L_x_2535:
[----:B------:R-:W-:Y:S01]  /*9a80*/  ULDC.64 UR34, c[0x0][0x2b8] ;  /* 0x0000ae0000227ab9 */ /* 0x000fe20000000a00 */
[----:B------:R-:W-:Y:S01]  /*9a90*/  FADD.FTZ R56, R158, R159 ;  /* 0x0000009f9e387221 */ /* 0x000fe20000010000 */
[----:B------:R-:W-:Y:S01]  /*9aa0*/  USHF.R.U64 UR34, UR34, 0x1, UR35 ;  /* 0x0000000122227899 */ /* 0x000fe20008001223 */
[--C-:B------:R-:W-:Y:S01]  /*9ab0*/  PRMT R156, RZ, 0x5410, R69.reuse ;  /* 0x00005410ff9c7816 */ /* 0x100fe20000000045 */
[----:B------:R-:W-:Y:S01]  /*9ac0*/  USHF.R.U32.HI UR35, URZ, 0x1, UR35 ;  /* 0x000000013f237899 */ /* 0x000fe20008011623 */
[C---:B------:R-:W-:Y:S01]  /*9ad0*/  FMUL.FTZ R158, R22.reuse, R175 ;  /* 0x000000af169e7220 */ /* 0x040fe20000410000 */
[----:B------:R-:W-:Y:S01]  /*9ae0*/  UIMAD.WIDE.U32 UR30, UR34, UR37, URZ ;  /* 0x00000025221e72a5 */ /* 0x000fe2000f8e003f */
[----:B------:R-:W-:Y:S01]  /*9af0*/  FADD.FTZ R176, R155, R176 ;  /* 0x000000b09bb07221 */ /* 0x000fe20000010000 */
[----:B------:R-:W-:Y:S01]  /*9b00*/  UIMAD UR35, UR35, UR37, URZ ;  /* 0x00000025232372a4 */ /* 0x000fe2000f8e023f */
[----:B------:R-:W-:Y:S01]  /*9b10*/  PRMT R155, RZ, 0x7610, R69 ;  /* 0x00007610ff9b7816 */ /* 0x000fe20000000045 */
[C---:B------:R-:W-:Y:S01]  /*9b20*/  FFMA.FTZ R225, -R22.reuse, R156, R225 ;  /* 0x0000009c16e17223 */ /* 0x040fe200000101e1 */
[----:B------:R-:W-:Y:S01]  /*9b30*/  PRMT R164, RZ, 0x5410, R71 ;  /* 0x00005410ffa47816 */ /* 0x000fe20000000047 */
[----:B------:R-:W-:Y:S01]  /*9b40*/  UIMAD UR39, UR36, UR34, UR35 ;  /* 0x00000022242772a4 */ /* 0x000fe2000f8e0223 */
[C---:B0-----:R-:W-:Y:S01]  /*9b50*/  FMUL.FTZ R161, R21.reuse, R76 ;  /* 0x0000004c15a17220 */ /* 0x041fe20000410000 */
[----:B------:R-:W-:Y:S01]  /*9b60*/  BSSY B0, `(.L_x_2537) ;  /* 0x000005b000007945 */ /* 0x000fe20003800000 */
[----:B------:R-:W-:Y:S01]  /*9b70*/  FMUL.FTZ R127, R22, R127 ;  /* 0x0000007f167f7220 */ /* 0x000fe20000410000 */
[----:B------:R-:W-:Y:S01]  /*9b80*/  ULDC.64 UR34, c[0x0][0x2c0] ;  /* 0x0000b00000227ab9 */ /* 0x000fe20000000a00 */
[----:B------:R-:W-:Y:S01]  /*9b90*/  FMUL.FTZ R58, R206, R158 ;  /* 0x0000009ece3a7220 */ /* 0x000fe20000410000 */
[----:B------:R-:W-:Y:S01]  /*9ba0*/  UIADD3 UR31, UR31, UR39, URZ ;  /* 0x000000271f1f7290 */ /* 0x000fe2000fffe03f */
[C---:B------:R-:W-:Y:S01]  /*9bb0*/  FFMA.FTZ R159, -R21.reuse, R155, R232 ;  /* 0x0000009b159f7223 */ /* 0x040fe200000101e8 */
[----:B------:R-:W-:Y:S01]  /*9bc0*/  UIMAD UR39, UR38, UR34, URZ ;  /* 0x00000022262772a4 */ /* 0x000fe2000f8e023f */
[----:B------:R-:W-:Y:S01]  /*9bd0*/  FMUL.FTZ R172, R21, R172 ;  /* 0x000000ac15ac7220 */ /* 0x000fe20000410000 */
[----:B------:R-:W-:Y:S01]  /*9be0*/  UIMAD.WIDE.U32 UR30, UR20, UR34, UR30 ;  /* 0x00000022141e72a5 */ /* 0x000fe2000f8e001e */
[----:B------:R-:W-:Y:S01]  /*9bf0*/  FMUL.FTZ R59, R208, R161 ;  /* 0x000000a1d03b7220 */ /* 0x000fe20000410000 */
[----:B------:R-:W-:Y:S01]  /*9c00*/  UIMAD UR39, UR20, UR35, UR39 ;  /* 0x00000023142772a4 */ /* 0x000fe2000f8e0227 */
[-C--:B------:R-:W-:Y:S01]  /*9c10*/  FFMA.FTZ R57, R225, R127.reuse, -R58 ;  /* 0x0000007fe1397223 */ /* 0x080fe2000001083a */
[----:B------:R-:W-:Y:S01]  /*9c20*/  ISETP.GE.AND P1, PT, R139, 0x101, PT ;  /* 0x000001018b00780c */ /* 0x000fe20003f26270 */
[----:B------:R-:W-:Y:S01]  /*9c30*/  FMUL.FTZ R127, R206, R127 ;  /* 0x0000007fce7f7220 */ /* 0x000fe20000410000 */
[----:B------:R-:W-:Y:S01]  /*9c40*/  ULDC.64 UR34, c[0x0][0x320] ;  /* 0x0000c80000227ab9 */ /* 0x000fe20000000a00 */
[-C--:B------:R-:W-:Y:S01]  /*9c50*/  FFMA.FTZ R59, R159, R172.reuse, -R59 ;  /* 0x000000ac9f3b7223 */ /* 0x080fe2000001083b */
[----:B------:R-:W-:Y:S01]  /*9c60*/  UIADD3 UR31, UR39, UR31, URZ ;  /* 0x0000001f271f7290 */ /* 0x000fe2000fffe03f */
[----:B------:R-:W-:Y:S01]  /*9c70*/  FMUL.FTZ R172, R208, R172 ;  /* 0x000000acd0ac7220 */ /* 0x000fe20000410000 */
[----:B------:R-:W-:Y:S01]  /*9c80*/  ULEA UR34, UP0, UR30, UR34, 0x3 ;  /* 0x000000221e227291 */ /* 0x000fe2000f80183f */
[----:B------:R-:W-:Y:S01]  /*9c90*/  FFMA.FTZ R127, R225, R158, R127 ;  /* 0x0000009ee17f7223 */ /* 0x000fe2000001007f */
[----:B------:R-:W-:Y:S01]  /*9ca0*/  ISETP.GE.AND P2, PT, R139, 0x181, PT ;  /* 0x000001818b00780c */ /* 0x000fe20003f46270 */
[----:B------:R-:W-:Y:S01]  /*9cb0*/  FADD.FTZ R162, R120, -R63 ;  /* 0x8000003f78a27221 */ /* 0x000fe20000010000 */
[----:B------:R-:W-:Y:S01]  /*9cc0*/  PRMT R120, RZ, 0x5410, R70 ;  /* 0x00005410ff787816 */ /* 0x000fe20000000046 */
[----:B------:R-:W-:Y:S01]  /*9cd0*/  FADD.FTZ R127, R176, R127 ;  /* 0x0000007fb07f7221 */ /* 0x000fe20000010000 */
[----:B------:R-:W-:Y:S01]  /*9ce0*/  ULEA.HI.X UR35, UR30, UR35, UR31, 0x3, UP0 ;  /* 0x000000231e237291 */ /* 0x000fe200080f1c1f */
[----:B------:R-:W-:Y:S01]  /*9cf0*/  FFMA.FTZ R172, R159, R161, R172 ;  /* 0x000000a19fac7223 */ /* 0x000fe200000100ac */
[----:B------:R-:W-:Y:S01]  /*9d00*/  PRMT R63, RZ, 0x7610, R70 ;  /* 0x00007610ff3f7816 */ /* 0x000fe20000000046 */
[----:B------:R-:W-:Y:S01]  /*9d10*/  FADD.FTZ R56, R56, R57 ;  /* 0x0000003938387221 */ /* 0x000fe20000010000 */
[----:B------:R-:W-:Y:S01]  /*9d20*/  ULDC UR30, c[0x0][0x174] ;  /* 0x00005d00001e7ab9 */ /* 0x000fe20000000800 */
[----:B------:R-:W-:Y:S01]  /*9d30*/  FMUL.FTZ R160, R20, R183 ;  /* 0x000000b714a07220 */ /* 0x000fe20000410000 */
[----:B------:R-:W-:Y:S01]  /*9d40*/  UIADD3 UR30, UR6, -UR30, URZ ;  /* 0x8000001e061e7290 */ /* 0x000fe2000fffe03f */
[----:B------:R-:W-:Y:S01]  /*9d50*/  FADD.FTZ R172, R127, R172 ;  /* 0x000000ac7fac7221 */ /* 0x000fe20000010000 */
[----:B------:R-:W-:Y:S01]  /*9d60*/  IADD3 R169, R104, 0x180, RZ ;  /* 0x0000018068a97810 */ /* 0x000fe20007ffe0ff */
[----:B------:R-:W-:Y:S01]  /*9d70*/  FADD.FTZ R59, R56, R59 ;  /* 0x0000003b383b7221 */ /* 0x000fe20000010000 */
[----:B------:R-:W-:Y:S01]  /*9d80*/  UIMAD UR30, UR30, -0x1000, URZ ;  /* 0xfffff0001e1e78a4 */ /* 0x000fe2000f8e023f */
[----:B------:R-:W-:-:S02]  /*9d90*/  FFMA.FTZ R227, -R20, R120, R227 ;  /* 0x0000007814e37223 */ /* 0x000fc400000101e3 */
[----:B------:R-:W-:Y:S02]  /*9da0*/  FMUL.FTZ R127, R19, R60 ;  /* 0x0000003c137f7220 */ /* 0x000fe40000410000 */
[----:B------:R-:W-:Y:S01]  /*9db0*/  FMUL.FTZ R56, R20, R101 ;  /* 0x0000006514387220 */ /* 0x000fe20000410000 */
[----:B------:R-:W-:Y:S01]  /*9dc0*/  MOV R167, UR30 ;  /* 0x0000001e00a77c02 */ /* 0x000fe20008000f00 */
[----:B------:R-:W-:Y:S01]  /*9dd0*/  FMUL.FTZ R57, R205, R160 ;  /* 0x000000a0cd397220 */ /* 0x000fe20000410000 */
[----:B------:R-:W-:Y:S01]  /*9de0*/  ULDC.64 UR30, c[0x0][0x2d0] ;  /* 0x0000b400001e7ab9 */ /* 0x000fe20000000a00 */
[C---:B------:R-:W-:Y:S02]  /*9df0*/  FFMA.FTZ R234, -R19.reuse, R63, R234 ;  /* 0x0000003f13ea7223 */ /* 0x040fe400000101ea */
[----:B------:R-:W-:Y:S02]  /*9e00*/  FMUL.FTZ R200, R19, R200 ;  /* 0x000000c813c87220 */ /* 0x000fe40000410000 */
[----:B------:R-:W-:-:S02]  /*9e10*/  FMUL.FTZ R101, R203, R127 ;  /* 0x0000007fcb657220 */ /* 0x000fc40000410000 */
[-C--:B------:R-:W-:Y:S02]  /*9e20*/  FFMA.FTZ R58, R227, R56.reuse, -R57 ;  /* 0x00000038e33a7223 */ /* 0x080fe40000010839 */
[----:B------:R-:W-:Y:S01]  /*9e30*/  FMUL.FTZ R57, R205, R56 ;  /* 0x00000038cd397220 */ /* 0x000fe20000410000 */
[----:B------:R-:W-:Y:S01]  /*9e40*/  LEA R56, P0, R104, UR34, 0x2 ;  /* 0x0000002268387c11 */ /* 0x000fe2000f8010ff */
[----:B------:R-:W-:Y:S01]  /*9e50*/  FFMA.FTZ R165, R234, R200, -R101 ;  /* 0x000000c8eaa57223 */ /* 0x000fe20000010865 */
[----:B------:R-:W-:Y:S01]  /*9e60*/  USHF.L.U32 UR34, UR8, 0x2, URZ ;  /* 0x0000000208227899 */ /* 0x000fe2000800063f */
[----:B------:R-:W-:Y:S01]  /*9e70*/  FFMA.FTZ R101, R227, R160, R57 ;  /* 0x000000a0e3657223 */ /* 0x000fe20000010039 */
[----:B------:R-:W-:Y:S01]  /*9e80*/  LEA.HI.X R57, R104, UR35, RZ, 0x2, P0 ;  /* 0x0000002368397c11 */ /* 0x000fe200080f14ff */
[----:B------:R-:W-:Y:S01]  /*9e90*/  FADD.FTZ R58, R59, R58 ;  /* 0x0000003a3b3a7221 */ /* 0x000fe20000010000 */
[----:B------:R-:W-:Y:S01]  /*9ea0*/  USHF.L.U64.HI UR35, UR8, 0x2, UR9 ;  /* 0x0000000208237899 */ /* 0x000fe20008010209 */
[----:B------:R-:W-:Y:S01]  /*9eb0*/  FMUL.FTZ R200, R203, R200 ;  /* 0x000000c8cbc87220 */ /* 0x000fe20000410000 */
[----:B------:R-:W-:Y:S01]  /*9ec0*/  MOV R59, UR34 ;  /* 0x00000022003b7c02 */ /* 0x000fe20008000f00 */
[----:B------:R-:W-:Y:S01]  /*9ed0*/  IMAD.WIDE R56, R167, 0x4, R56 ;  /* 0x00000004a7387825 */ /* 0x000fe200078e0238 */
[----:B------:R-:W-:Y:S01]  /*9ee0*/  ISETP.GE.AND P0, PT, R139, 0x81, PT ;  /* 0x000000818b00780c */ /* 0x000fe20003f06270 */
[----:B------:R-:W-:-:S02]  /*9ef0*/  UIMAD UR30, UR35, UR30, URZ ;  /* 0x0000001e231e72a4 */ /* 0x000fc4000f8e023f */
[----:B------:R-:W-:Y:S02]  /*9f00*/  FMUL.FTZ R65, R18, R65 ;  /* 0x0000004112417220 */ /* 0x000fe40000410000 */
[----:B------:R-:W-:Y:S01]  /*9f10*/  IMAD.WIDE.U32 R56, R59, c[0x0][0x2d0], R56 ;  /* 0x0000b4003b387a25 */ /* 0x000fe200078e0038 */
[----:B------:R-:W-:-:S03]  /*9f20*/  UIMAD UR30, UR34, UR31, UR30 ;  /* 0x0000001f221e72a4 */ /* 0x000fc6000f8e021e */
[----:B------:R-:W-:Y:S02]  /*9f30*/  FADD.FTZ R101, R172, R101 ;  /* 0x00000065ac657221 */ /* 0x000fe40000010000 */
[----:B------:R-:W-:Y:S01]  /*9f40*/  FFMA.FTZ R200, R234, R127, R200 ;  /* 0x0000007feac87223 */ /* 0x000fe200000100c8 */
[----:B------:R-:W-:Y:S01]  /*9f50*/  IADD3 R57, R57, UR30, RZ ;  /* 0x0000001e39397c10 */ /* 0x000fe2000fffe0ff */
[C---:B------:R-:W-:Y:S02]  /*9f60*/  FFMA.FTZ R229, -R18.reuse, R164, R229 ;  /* 0x000000a412e57223 */ /* 0x040fe400000101e5 */
[----:B------:R-:W-:Y:S02]  /*9f70*/  FMUL.FTZ R166, R18, R199 ;  /* 0x000000c712a67220 */ /* 0x000fe40000410000 */
[----:B------:R-:W-:Y:S02]  /*9f80*/  FMUL.FTZ R59, R204, R65 ;  /* 0x00000041cc3b7220 */ /* 0x000fe40000410000 */
[----:B------:R-:W-:-:S02]  /*9f90*/  FADD.FTZ R200, R101, R200 ;  /* 0x000000c865c87221 */ /* 0x000fc40000010000 */
[CC--:B------:R-:W-:Y:S02]  /*9fa0*/  FFMA.FTZ R59, R229.reuse, R166.reuse, R59 ;  /* 0x000000a6e53b7223 */ /* 0x0c0fe4000001003b */
[----:B------:R-:W-:Y:S02]  /*9fb0*/  FMUL.FTZ R168, R204, R166 ;  /* 0x000000a6cca87220 */ /* 0x000fe40000410000 */
[----:B------:R-:W-:Y:S01]  /*9fc0*/  FADD.FTZ R200, R200, R59 ;  /* 0x0000003bc8c87221 */ /* 0x000fe20000010000 */
[----:B------:R-:W-:Y:S01]  /*9fd0*/  IADD3 R59, R104, 0x80, RZ ;  /* 0x00000080683b7810 */ /* 0x000fe20007ffe0ff */
[----:B------:R-:W-:Y:S02]  /*9fe0*/  FADD.FTZ R58, R58, R165 ;  /* 0x000000a53a3a7221 */ /* 0x000fe40000010000 */
[----:B------:R-:W-:Y:S01]  /*9ff0*/  FFMA.FTZ R165, R229, R65, -R168 ;  /* 0x00000041e5a57223 */ /* 0x000fe200000108a8 */
[----:B------:R-:W-:Y:S01]  /*a000*/  LEA.HI.SX32 R59, R59, R104, 0x1b ;  /* 0x000000683b3b7211 */ /* 0x000fe200078fdaff */
[C---:B------:R-:W-:Y:S01]  /*a010*/  FMUL.FTZ R101, R16.reuse, R197 ;  /* 0x000000c510657220 */ /* 0x040fe20000410000 */
[----:B------:R-:W-:Y:S01]  /*a020*/  PRMT R65, RZ, 0x7610, R71 ;  /* 0x00007610ff417816 */ /* 0x000fe20000000047 */
[----:B------:R-:W-:-:S02]  /*a030*/  FMUL.FTZ R61, R16, R61 ;  /* 0x0000003d103d7220 */ /* 0x000fc40000410000 */
[----:B------:R-:W-:Y:S01]  /*a040*/  FMUL.FTZ R167, R62, R101 ;  /* 0x000000653ea77220 */ /* 0x000fe20000410000 */
[----:B------:R-:W0:Y:S01]  /*a050*/  LDS R59, [R59.X4+0x2300] ;  /* 0x002300003b3b7984 */ /* 0x000e220000004800 */
[----:B------:R-:W-:Y:S02]  /*a060*/  FFMA.FTZ R202, -R16, R65, R202 ;  /* 0x0000004110ca7223 */ /* 0x000fe400000101ca */
[----:B------:R-:W-:Y:S02]  /*a070*/  FADD.FTZ R165, R58, R165 ;  /* 0x000000a53aa57221 */ /* 0x000fe40000010000 */
[-C--:B------:R-:W-:Y:S01]  /*a080*/  FFMA.FTZ R58, R202, R61.reuse, -R167 ;  /* 0x0000003dca3a7223 */ /* 0x080fe200000108a7 */
[----:B------:R-:W-:Y:S01]  /*a090*/  IADD3 R167, R104, 0x100, RZ ;  /* 0x0000010068a77810 */ /* 0x000fe20007ffe0ff */
[----:B------:R-:W-:Y:S02]  /*a0a0*/  FMUL.FTZ R61, R62, R61 ;  /* 0x0000003d3e3d7220 */ /* 0x000fe40000410000 */
[----:B------:R-:W-:Y:S01]  /*a0b0*/  FADD.FTZ R165, R165, R58 ;  /* 0x0000003aa5a57221 */ /* 0x000fe20000010000 */
[----:B------:R-:W-:Y:S01]  /*a0c0*/  LEA.HI.SX32 R167, R167, R104, 0x1b ;  /* 0x00000068a7a77211 */ /* 0x000fe200078fdaff */
[----:B------:R-:W-:-:S04]  /*a0d0*/  FFMA.FTZ R61, R202, R101, R61 ;  /* 0x00000065ca3d7223 */ /* 0x000fc8000001003d */
[----:B------:R-:W-:Y:S01]  /*a0e0*/  FADD.FTZ R61, R200, R61 ;  /* 0x0000003dc83d7221 */ /* 0x000fe20000010000 */
[----:B------:R-:W-:Y:S05]  /*a0f0*/  @!P0 BRA `(.L_x_2538) ;  /* 0x0000001000008947 */ /* 0x000fea0003800000 */
[----:B0-----:R0:W-:Y:S02]  /*a100*/  RED.E.ADD.F32.FTZ.RN.STRONG.GPU [R56.64+-0x3e00], R59 ;  /* 0xffc2003b3800798e */ /* 0x0011e4000c10e7a0 */
.L_x_2538:
[----:B------:R-:W-:Y:S05]  /*a110*/  BSYNC B0 ;  /* 0x0000000000007941 */ /* 0x000fea0003800000 */
.L_x_2537:
[----:B------:R-:W1:Y:S01]  /*a120*/  LDS R167, [R167.X4+0x2500] ;  /* 0x00250000a7a77984 */ /* 0x000e620000004800 */
[----:B------:R-:W-:Y:S01]  /*a130*/  BSSY B0, `(.L_x_2539) ;  /* 0x0000004000007945 */ /* 0x000fe20003800000 */
[----:B------:R-:W-:Y:S01]  /*a140*/  LEA.HI.SX32 R169, R169, R104, 0x1b ;  /* 0x00000068a9a97211 */ /* 0x000fe200078fdaff */
[----:B------:R-:W-:Y:S05]  /*a150*/  @!P1 BRA `(.L_x_2540) ;  /* 0x0000001000009947 */ /* 0x000fea0003800000 */
[----:B-1----:R1:W-:Y:S02]  /*a160*/  RED.E.ADD.F32.FTZ.RN.STRONG.GPU [R56.64+-0x3c00], R167 ;  /* 0xffc400a73800798e */ /* 0x0023e4000c10e7a0 */
.L_x_2540:
[----:B------:R-:W-:Y:S05]  /*a170*/  BSYNC B0 ;  /* 0x0000000000007941 */ /* 0x000fea0003800000 */
.L_x_2539:
[----:B------:R-:W2:Y:S01]  /*a180*/  LDS R169, [R169.X4+0x2700] ;  /* 0x00270000a9a97984 */ /* 0x000ea20000004800 */
[----:B------:R-:W-:Y:S01]  /*a190*/  BSSY B0, `(.L_x_2541) ;  /* 0x0000005000007945 */ /* 0x000fe20003800000 */
[C---:B-1----:R-:W-:Y:S02]  /*a1a0*/  IADD3 R167, R104.reuse, 0x200, RZ ;  /* 0x0000020068a77810 */ /* 0x042fe40007ffe0ff */
[----:B0-----:R-:W-:Y:S01]  /*a1b0*/  IADD3 R59, R104, 0x280, RZ ;  /* 0x00000280683b7810 */ /* 0x001fe20007ffe0ff */
[----:B------:R-:W-:Y:S05]  /*a1c0*/  @!P2 BRA `(.L_x_2542) ;  /* 0x000000100000a947 */ /* 0x000fea0003800000 */
[----:B--2---:R0:W-:Y:S02]  /*a1d0*/  RED.E.ADD.F32.FTZ.RN.STRONG.GPU [R56.64+-0x3a00], R169 ;  /* 0xffc600a93800798e */ /* 0x0041e4000c10e7a0 */
.L_x_2542:
[----:B------:R-:W-:Y:S05]  /*a1e0*/  BSYNC B0 ;  /* 0x0000000000007941 */ /* 0x000fea0003800000 */
.L_x_2541:
[-C--:B------:R-:W-:Y:S01]  /*a1f0*/  LEA.HI.SX32 R58, R167, R104.reuse, 0x1b ;  /* 0x00000068a73a7211 */ /* 0x080fe200078fdaff */
[----:B------:R-:W-:Y:S01]  /*a200*/  BSSY B0, `(.L_x_2543) ;  /* 0x000000d000007945 */ /* 0x000fe20003800000 */
[----:B------:R-:W-:-:S02]  /*a210*/  LEA.HI.SX32 R167, R59, R104, 0x1b ;  /* 0x000000683ba77211 */ /* 0x000fc400078fdaff */
[C---:B------:R-:W-:Y:S01]  /*a220*/  ISETP.GE.AND P6, PT, R139.reuse, 0x201, PT ;  /* 0x000002018b00780c */ /* 0x040fe20003fc6270 */
        /* <DEDUP_REMOVED lines=10> */
.L_x_2544:
[----:B-1----:R-:W-:Y:S05]  /*a2d0*/  BSYNC B0 ;  /* 0x0000000000007941 */ /* 0x002fea0003800000 */
.L_x_2543:
[----:B------:R-:W1:Y:S01]  /*a2e0*/  LDS R167, [R167.X4+0x2b00] ;  /* 0x002b0000a7a77984 */ /* 0x000e620000004800 */
[----:B------:R-:W-:Y:S01]  /*a2f0*/  BSSY B0, `(.L_x_2545) ;  /* 0x0000005000007945 */ /* 0x000fe20003800000 */
[----:B0--3--:R-:W-:Y:S02]  /*a300*/  IADD3 R59, R104, 0x380, RZ ;  /* 0x00000380683b7810 */ /* 0x009fe40007ffe0ff */
[----:B------:R-:W-:Y:S01]  /*a310*/  LEA.HI.SX32 R169, R169, R104, 0x1b ;  /* 0x00000068a9a97211 */ /* 0x000fe200078fdaff */
[----:B------:R-:W-:Y:S05]  /*a320*/  @!P0 BRA `(.L_x_2546) ;  /* 0x0000001000008947 */ /* 0x000fea0003800000 */
[----:B-1----:R0:W-:Y:S02]  /*a330*/  RED.E.ADD.F32.FTZ.RN.STRONG.GPU [R56.64+-0x3600], R167 ;  /* 0xffca00a73800798e */ /* 0x0021e4000c10e7a0 */
.L_x_2546:
[----:B------:R-:W-:Y:S05]  /*a340*/  BSYNC B0 ;  /* 0x0000000000007941 */ /* 0x000fea0003800000 */
.L_x_2545:
[----:B------:R-:W2:Y:S01]  /*a350*/  LDS R169, [R169.X4+0x2d00] ;  /* 0x002d0000a9a97984 */ /* 0x000ea20000004800 */
[----:B------:R-:W-:Y:S01]  /*a360*/  BSSY B0, `(.L_x_2547) ;  /* 0x0000005000007945 */ /* 0x000fe20003800000 */
[----:B01----:R-:W-:-:S02]  /*a370*/  IADD3 R167, R104, 0x400, RZ ;  /* 0x0000040068a77810 */ /* 0x003fc40007ffe0ff */
[----:B------:R-:W-:Y:S01]  /*a380*/  LEA.HI.SX32 R59, R59, R104, 0x1b ;  /* 0x000000683b3b7211 */ /* 0x000fe200078fdaff */
[----:B------:R-:W-:Y:S05]  /*a390*/  @!P1 BRA `(.L_x_2548) ;  /* 0x0000001000009947 */ /* 0x000fea0003800000 */
[----:B--2---:R0:W-:Y:S02]  /*a3a0*/  RED.E.ADD.F32.FTZ.RN.STRONG.GPU [R56.64+-0x3400], R169 ;  /* 0xffcc00a93800798e */ /* 0x0041e4000c10e7a0 */
.L_x_2548:
[----:B------:R-:W-:Y:S05]  /*a3b0*/  BSYNC B0 ;  /* 0x0000000000007941 */ /* 0x000fea0003800000 */
.L_x_2547:
[----:B------:R-:W1:Y:S01]  /*a3c0*/  LDS R59, [R59.X4+0x2f00] ;  /* 0x002f00003b3b7984 */ /* 0x000e620000004800 */
[----:B------:R-:W-:Y:S01]  /*a3d0*/  BSSY B0, `(.L_x_2549) ;  /* 0x0000005000007945 */ /* 0x000fe20003800000 */
[----:B0-2---:R-:W-:Y:S02]  /*a3e0*/  IADD3 R169, R104, 0x480, RZ ;  /* 0x0000048068a97810 */ /* 0x005fe40007ffe0ff */
[----:B------:R-:W-:Y:S01]  /*a3f0*/  LEA.HI.SX32 R167, R167, R104, 0x1b ;  /* 0x00000068a7a77211 */ /* 0x000fe200078fdaff */
[----:B------:R-:W-:Y:S05]  /*a400*/  @!P2 BRA `(.L_x_2550) ;  /* 0x000000100000a947 */ /* 0x000fea0003800000 */
[----:B-1----:R0:W-:Y:S02]  /*a410*/  RED.E.ADD.F32.FTZ.RN.STRONG.GPU [R56.64+-0x3200], R59 ;  /* 0xffce003b3800798e */ /* 0x0021e4000c10e7a0 */
.L_x_2550:
[----:B------:R-:W-:Y:S05]  /*a420*/  BSYNC B0 ;  /* 0x0000000000007941 */ /* 0x000fea0003800000 */
.L_x_2549:
[----:B------:R-:W2:Y:S01]  /*a430*/  LDS R167, [R167.X4+0x3100] ;  /* 0x00310000a7a77984 */ /* 0x000ea20000004800 */
[----:B------:R-:W-:Y:S01]  /*a440*/  BSSY B0, `(.L_x_2551) ;  /* 0x0000005000007945 */ /* 0x000fe20003800000 */
[----:B01----:R-:W-:Y:S02]  /*a450*/  IADD3 R59, R104, 0x500, RZ ;  /* 0x00000500683b7810 */ /* 0x003fe40007ffe0ff */
[----:B------:R-:W-:Y:S01]  /*a460*/  LEA.HI.SX32 R169, R169, R104, 0x1b ;  /* 0x00000068a9a97211 */ /* 0x000fe200078fdaff */
[----:B------:R-:W-:Y:S05]  /*a470*/  @!P3 BRA `(.L_x_2552) ;  /* 0x000000100000b947 */ /* 0x000fea0003800000 */
[----:B--2---:R0:W-:Y:S02]  /*a480*/  RED.E.ADD.F32.FTZ.RN.STRONG.GPU [R56.64+-0x3000], R167 ;  /* 0xffd000a73800798e */ /* 0x0041e4000c10e7a0 */
.L_x_2552:
[----:B------:R-:W-:Y:S05]  /*a490*/  BSYNC B0 ;  /* 0x0000000000007941 */ /* 0x000fea0003800000 */
.L_x_2551:
[----:B------:R-:W1:Y:S01]  /*a4a0*/  LDS R169, [R169.X4+0x3300] ;  /* 0x00330000a9a97984 */ /* 0x000e620000004800 */
[----:B------:R-:W-:Y:S01]  /*a4b0*/  BSSY B0, `(.L_x_2553) ;  /* 0x0000004000007945 */ /* 0x000fe20003800000 */
[----:B------:R-:W-:Y:S01]  /*a4c0*/  LEA.HI.SX32 R59, R59, R104, 0x1b ;  /* 0x000000683b3b7211 */ /* 0x000fe200078fdaff */
[----:B------:R-:W-:Y:S05]  /*a4d0*/  @!P4 BRA `(.L_x_2554) ;  /* 0x000000100000c947 */ /* 0x000fea0003800000 */
[----:B-1----:R1:W-:Y:S02]  /*a4e0*/  RED.E.ADD.F32.FTZ.RN.STRONG.GPU [R56.64+-0x2e00], R169 ;  /* 0xffd200a93800798e */ /* 0x0023e4000c10e7a0 */
.L_x_2554:
[----:B------:R-:W-:Y:S05]  /*a4f0*/  BSYNC B0 ;  /* 0x0000000000007941 */ /* 0x000fea0003800000 */
.L_x_2553:
[----:B------:R-:W3:Y:S01]  /*a500*/  LDS R59, [R59.X4+0x3500] ;  /* 0x003500003b3b7984 */ /* 0x000ee20000004800 */
[----:B------:R-:W-:Y:S01]  /*a510*/  BSSY B0, `(.L_x_2555) ;  /* 0x0000005000007945 */ /* 0x000fe20003800000 */
[----:B0-2---:R-:W-:-:S02]  /*a520*/  IADD3 R167, R104, 0x580, RZ ;  /* 0x0000058068a77810 */ /* 0x005fc40007ffe0ff */
[----:B-1----:R-:W-:Y:S01]  /*a530*/  IADD3 R169, R104, 0x600, RZ ;  /* 0x0000060068a97810 */ /* 0x002fe20007ffe0ff */
[----:B------:R-:W-:Y:S05]  /*a540*/  @!P5 BRA `(.L_x_2556) ;  /* 0x000000100000d947 */ /* 0x000fea0003800000 */
[----:B---3--:R0:W-:Y:S02]  /*a550*/  RED.E.ADD.F32.FTZ.RN.STRONG.GPU [R56.64+-0x2c00], R59 ;  /* 0xffd4003b3800798e */ /* 0x0081e4000c10e7a0 */
.L_x_2556:
[----:B------:R-:W-:Y:S05]  /*a560*/  BSYNC B0 ;  /* 0x0000000000007941 */ /* 0x000fea0003800000 */
.L_x_2555:
        /* <DEDUP_REMOVED lines=14> */
.L_x_2558:
[----:B------:R-:W-:Y:S05]  /*a650*/  BSYNC B0 ;  /* 0x0000000000007941 */ /* 0x000fea0003800000 */
.L_x_2557:
[----:B------:R-:W1:Y:S01]  /*a660*/  LDS R169, [R169.X4+0x3900] ;  /* 0x00390000a9a97984 */ /* 0x000e620000004800 */
[----:B------:R-:W-:Y:S01]  /*a670*/  BSSY B0, `(.L_x_2559) ;  /* 0x0000005000007945 */ /* 0x000fe20003800000 */
[----:B0-----:R-:W-:-:S02]  /*a680*/  IADD3 R167, R104, 0x700, RZ ;  /* 0x0000070068a77810 */ /* 0x001fc40007ffe0ff */
[----:B------:R-:W-:Y:S01]  /*a690*/  LEA.HI.SX32 R59, R59, R104, 0x1b ;  /* 0x000000683b3b7211 */ /* 0x000fe200078fdaff */
[----:B------:R-:W-:Y:S05]  /*a6a0*/  @!P0 BRA `(.L_x_2560) ;  /* 0x0000001000008947 */ /* 0x000fea0003800000 */
[----:B-1----:R0:W-:Y:S02]  /*a6b0*/  RED.E.ADD.F32.FTZ.RN.STRONG.GPU [R56.64+-0x2800], R169 ;  /* 0xffd800a93800798e */ /* 0x0021e4000c10e7a0 */
.L_x_2560:
[----:B------:R-:W-:Y:S05]  /*a6c0*/  BSYNC B0 ;  /* 0x0000000000007941 */ /* 0x000fea0003800000 */
.L_x_2559:
[----:B------:R-:W2:Y:S01]  /*a6d0*/  LDS R59, [R59.X4+0x3b00] ;  /* 0x003b00003b3b7984 */ /* 0x000ea20000004800 */
[----:B------:R-:W-:Y:S01]  /*a6e0*/  BSSY B0, `(.L_x_2561) ;  /* 0x0000005000007945 */ /* 0x000fe20003800000 */
[----:B01----:R-:W-:Y:S02]  /*a6f0*/  IADD3 R169, R104, 0x780, RZ ;  /* 0x0000078068a97810 */ /* 0x003fe40007ffe0ff */
[----:B------:R-:W-:Y:S01]  /*a700*/  LEA.HI.SX32 R167, R167, R104, 0x1b ;  /* 0x00000068a7a77211 */ /* 0x000fe200078fdaff */
[----:B------:R-:W-:Y:S05]  /*a710*/  @!P1 BRA `(.L_x_2562) ;  /* 0x0000001000009947 */ /* 0x000fea0003800000 */
[----:B--2---:R0:W-:Y:S02]  /*a720*/  RED.E.ADD.F32.FTZ.RN.STRONG.GPU [R56.64+-0x2600], R59 ;  /* 0xffda003b3800798e */ /* 0x0041e4000c10e7a0 */
.L_x_2562:
[----:B------:R-:W-:Y:S05]  /*a730*/  BSYNC B0 ;  /* 0x0000000000007941 */ /* 0x000fea0003800000 */
.L_x_2561:
[----:B------:R-:W1:Y:S01]  /*a740*/  LDS R167, [R167.X4+0x3d00] ;  /* 0x003d0000a7a77984 */ /* 0x000e620000004800 */
[----:B------:R-:W-:Y:S01]  /*a750*/  BSSY B0, `(.L_x_2563) ;  /* 0x0000005000007945 */ /* 0x000fe20003800000 */
[----:B0-2---:R-:W-:Y:S02]  /*a760*/  IADD3 R59, R104, 0x800, RZ ;  /* 0x00000800683b7810 */ /* 0x005fe40007ffe0ff */
[----:B------:R-:W-:Y:S01]  /*a770*/  LEA.HI.SX32 R169, R169, R104, 0x1b ;  /* 0x00000068a9a97211 */ /* 0x000fe200078fdaff */
[----:B------:R-:W-:Y:S05]  /*a780*/  @!P2 BRA `(.L_x_2564) ;  /* 0x000000100000a947 */ /* 0x000fea0003800000 */
[----:B-1----:R0:W-:Y:S02]  /*a790*/  RED.E.ADD.F32.FTZ.RN.STRONG.GPU [R56.64+-0x2400], R167 ;  /* 0xffdc00a73800798e */ /* 0x0021e4000c10e7a0 */
.L_x_2564:
[----:B------:R-:W-:Y:S05]  /*a7a0*/  BSYNC B0 ;  /* 0x0000000000007941 */ /* 0x000fea0003800000 */
.L_x_2563:
[----:B------:R-:W2:Y:S01]  /*a7b0*/  LDS R169, [R169.X4+0x3f00] ;  /* 0x003f0000a9a97984 */ /* 0x000ea20000004800 */
[----:B------:R-:W-:Y:S01]  /*a7c0*/  BSSY B0, `(.L_x_2565) ;  /* 0x0000005000007945 */ /* 0x000fe20003800000 */
[----:B01----:R-:W-:-:S02]  /*a7d0*/  IADD3 R167, R104, 0x880, RZ ;  /* 0x0000088068a77810 */ /* 0x003fc40007ffe0ff */
[----:B------:R-:W-:Y:S01]  /*a7e0*/  LEA.HI.SX32 R59, R59, R104, 0x1b ;  /* 0x000000683b3b7211 */ /* 0x000fe200078fdaff */
[----:B------:R-:W-:Y:S05]  /*a7f0*/  @!P3 BRA `(.L_x_2566) ;  /* 0x000000100000b947 */ /* 0x000fea0003800000 */
[----:B--2---:R0:W-:Y:S02]  /*a800*/  RED.E.ADD.F32.FTZ.RN.STRONG.GPU [R56.64+-0x2200], R169 ;  /* 0xffde00a93800798e */ /* 0x0041e4000c10e7a0 */
.L_x_2566:
[----:B------:R-:W-:Y:S05]  /*a810*/  BSYNC B0 ;  /* 0x0000000000007941 */ /* 0x000fea0003800000 */
.L_x_2565:
[----:B------:R-:W1:Y:S01]  /*a820*/  LDS R59, [R59.X4+0x4100] ;  /* 0x004100003b3b7984 */ /* 0x000e620000004800 */
[----:B------:R-:W-:Y:S01]  /*a830*/  BSSY B0, `(.L_x_2567) ;  /* 0x0000004000007945 */ /* 0x000fe20003800000 */
[----:B------:R-:W-:Y:S01]  /*a840*/  LEA.HI.SX32 R167, R167, R104, 0x1b ;  /* 0x00000068a7a77211 */ /* 0x000fe200078fdaff */
[----:B------:R-:W-:Y:S05]  /*a850*/  @!P4 BRA `(.L_x_2568) ;  /* 0x000000100000c947 */ /* 0x000fea0003800000 */
[----:B-1----:R1:W-:Y:S02]  /*a860*/  RED.E.ADD.F32.FTZ.RN.STRONG.GPU [R56.64+-0x2000], R59 ;  /* 0xffe0003b3800798e */ /* 0x0023e4000c10e7a0 */
.L_x_2568:
[----:B------:R-:W-:Y:S05]  /*a870*/  BSYNC B0 ;  /* 0x0000000000007941 */ /* 0x000fea0003800000 */
.L_x_2567:
[----:B------:R-:W3:Y:S01]  /*a880*/  LDS R167, [R167.X4+0x4300] ;  /* 0x00430000a7a77984 */ /* 0x000ee20000004800 */
[----:B------:R-:W-:Y:S01]  /*a890*/  BSSY B0, `(.L_x_2569) ;  /* 0x0000005000007945 */ /* 0x000fe20003800000 */
[C---:B-1----:R-:W-:Y:S02]  /*a8a0*/  IADD3 R59, R104.reuse, 0x900, RZ ;  /* 0x00000900683b7810 */ /* 0x042fe40007ffe0ff */
[----:B0-2---:R-:W-:Y:S01]  /*a8b0*/  IADD3 R169, R104, 0x980, RZ ;  /* 0x0000098068a97810 */ /* 0x005fe20007ffe0ff */
[----:B------:R-:W-:Y:S05]  /*a8c0*/  @!P5 BRA `(.L_x_2570) ;  /* 0x000000100000d947 */ /* 0x000fea0003800000 */
[----:B---3--:R0:W-:Y:S02]  /*a8d0*/  RED.E.ADD.F32.FTZ.RN.STRONG.GPU [R56.64+-0x1e00], R167 ;  /* 0xffe200a73800798e */ /* 0x0081e4000c10e7a0 */
.L_x_2570:
[----:B------:R-:W-:Y:S05]  /*a8e0*/  BSYNC B0 ;  /* 0x0000000000007941 */ /* 0x000fea0003800000 */
.L_x_2569:
        /* <DEDUP_REMOVED lines=14> */
.L_x_2572:
[----:B------:R-:W-:Y:S05]  /*a9d0*/  BSYNC B0 ;  /* 0x0000000000007941 */ /* 0x000fea0003800000 */
.L_x_2571:
[----:B------:R-:W1:Y:S01]  /*a9e0*/  LDS R169, [R169.X4+0x4700] ;  /* 0x00470000a9a97984 */ /* 0x000e620000004800 */
[----:B------:R-:W-:Y:S01]  /*a9f0*/  BSSY B0, `(.L_x_2573) ;  /* 0x0000005000007945 */ /* 0x000fe20003800000 */
[----:B0-----:R-:W-:Y:S02]  /*aa00*/  IADD3 R59, R104, 0xa80, RZ ;  /* 0x00000a80683b7810 */ /* 0x001fe40007ffe0ff */
[----:B------:R-:W-:Y:S01]  /*aa10*/  LEA.HI.SX32 R167, R167, R104, 0x1b ;  /* 0x00000068a7a77211 */ /* 0x000fe200078fdaff */
[----:B------:R-:W-:Y:S05]  /*aa20*/  @!P0 BRA `(.L_x_2574) ;  /* 0x0000001000008947 */ /* 0x000fea0003800000 */
[----:B-1----:R0:W-:Y:S02]  /*aa30*/  RED.E.ADD.F32.FTZ.RN.STRONG.GPU [R56.64+-0x1a00], R169 ;  /* 0xffe600a93800798e */ /* 0x0021e4000c10e7a0 */
.L_x_2574:
[----:B------:R-:W-:Y:S05]  /*aa40*/  BSYNC B0 ;  /* 0x0000000000007941 */ /* 0x000fea0003800000 */
.L_x_2573:
[----:B------:R-:W2:Y:S01]  /*aa50*/  LDS R167, [R167.X4+0x4900] ;  /* 0x00490000a7a77984 */ /* 0x000ea20000004800 */
[----:B------:R-:W-:Y:S01]  /*aa60*/  BSSY B0, `(.L_x_2575) ;  /* 0x0000005000007945 */ /* 0x000fe20003800000 */
[----:B01----:R-:W-:-:S02]  /*aa70*/  IADD3 R169, R104, 0xb00, RZ ;  /* 0x00000b0068a97810 */ /* 0x003fc40007ffe0ff */
[----:B------:R-:W-:Y:S01]  /*aa80*/  LEA.HI.SX32 R59, R59, R104, 0x1b ;  /* 0x000000683b3b7211 */ /* 0x000fe200078fdaff */
[----:B------:R-:W-:Y:S05]  /*aa90*/  @!P1 BRA `(.L_x_2576) ;  /* 0x0000001000009947 */ /* 0x000fea0003800000 */
[----:B--2---:R0:W-:Y:S02]  /*aaa0*/  RED.E.ADD.F32.FTZ.RN.STRONG.GPU [R56.64+-0x1800], R167 ;  /* 0xffe800a73800798e */ /* 0x0041e4000c10e7a0 */
.L_x_2576:
[----:B------:R-:W-:Y:S05]  /*aab0*/  BSYNC B0 ;  /* 0x0000000000007941 */ /* 0x000fea0003800000 */
.L_x_2575:
[----:B------:R-:W1:Y:S01]  /*aac0*/  LDS R59, [R59.X4+0x4b00] ;  /* 0x004b00003b3b7984 */ /* 0x000e620000004800 */
[----:B------:R-:W-:Y:S01]  /*aad0*/  BSSY B0, `(.L_x_2577) ;  /* 0x0000005000007945 */ /* 0x000fe20003800000 */
[----:B0-2---:R-:W-:Y:S02]  /*aae0*/  IADD3 R167, R104, 0xb80, RZ ;  /* 0x00000b8068a77810 */ /* 0x005fe40007ffe0ff */
[----:B------:R-:W-:Y:S01]  /*aaf0*/  LEA.HI.SX32 R169, R169, R104, 0x1b ;  /* 0x00000068a9a97211 */ /* 0x000fe200078fdaff */
[----:B------:R-:W-:Y:S05]  /*ab00*/  @!P2 BRA `(.L_x_2578) ;  /* 0x000000100000a947 */ /* 0x000fea0003800000 */
[----:B-1----:R0:W-:Y:S02]  /*ab10*/  RED.E.ADD.F32.FTZ.RN.STRONG.GPU [R56.64+-0x1600], R59 ;  /* 0xffea003b3800798e */ /* 0x0021e4000c10e7a0 */
.L_x_2578:
[----:B------:R-:W-:Y:S05]  /*ab20*/  BSYNC B0 ;  /* 0x0000000000007941 */ /* 0x000fea0003800000 */
.L_x_2577:
[----:B------:R-:W2:Y:S01]  /*ab30*/  LDS R169, [R169.X4+0x4d00] ;  /* 0x004d0000a9a97984 */ /* 0x000ea20000004800 */
[----:B------:R-:W-:Y:S01]  /*ab40*/  BSSY B0, `(.L_x_2579) ;  /* 0x0000005000007945 */ /* 0x000fe20003800000 */
[----:B01----:R-:W-:Y:S02]  /*ab50*/  IADD3 R59, R104, 0xc00, RZ ;  /* 0x00000c00683b7810 */ /* 0x003fe40007ffe0ff */
[----:B------:R-:W-:Y:S01]  /*ab60*/  LEA.HI.SX32 R167, R167, R104, 0x1b ;  /* 0x00000068a7a77211 */ /* 0x000fe200078fdaff */
[----:B------:R-:W-:Y:S05]  /*ab70*/  @!P3 BRA `(.L_x_2580) ;  /* 0x000000100000b947 */ /* 0x000fea0003800000 */
[----:B--2---:R0:W-:Y:S02]  /*ab80*/  RED.E.ADD.F32.FTZ.RN.STRONG.GPU [R56.64+-0x1400], R169 ;  /* 0xffec00a93800798e */ /* 0x0041e4000c10e7a0 */
.L_x_2580:
[----:B------:R-:W-:Y:S05]  /*ab90*/  BSYNC B0 ;  /* 0x0000000000007941 */ /* 0x000fea0003800000 */
.L_x_2579:
[----:B------:R-:W1:Y:S01]  /*aba0*/  LDS R167, [R167.X4+0x4f00] ;  /* 0x004f0000a7a77984 */ /* 0x000e620000004800 */
[----:B------:R-:W-:Y:S01]  /*abb0*/  BSSY B0, `(.L_x_2581) ;  /* 0x0000004000007945 */ /* 0x000fe20003800000 */
[----:B------:R-:W-:Y:S01]  /*abc0*/  LEA.HI.SX32 R59, R59, R104, 0x1b ;  /* 0x000000683b3b7211 */ /* 0x000fe200078fdaff */
[----:B------:R-:W-:Y:S05]  /*abd0*/  @!P4 BRA `(.L_x_2582) ;  /* 0x000000100000c947 */ /* 0x000fea0003800000 */
[----:B-1----:R1:W-:Y:S02]  /*abe0*/  RED.E.ADD.F32.FTZ.RN.STRONG.GPU [R56.64+-0x1200], R167 ;  /* 0xffee00a73800798e */ /* 0x0023e4000c10e7a0 */
.L_x_2582:
[----:B------:R-:W-:Y:S05]  /*abf0*/  BSYNC B0 ;  /* 0x0000000000007941 */ /* 0x000fea0003800000 */
.L_x_2581:
[----:B------:R-:W3:Y:S01]  /*ac00*/  LDS R59, [R59.X4+0x5100] ;  /* 0x005100003b3b7984 */ /* 0x000ee20000004800 */
[----:B------:R-:W-:Y:S01]  /*ac10*/  BSSY B0, `(.L_x_2583) ;  /* 0x0000005000007945 */ /* 0x000fe20003800000 */
[----:B-1----:R-:W-:-:S02]  /*ac20*/  IADD3 R167, R104, 0xc80, RZ ;  /* 0x00000c8068a77810 */ /* 0x002fc40007ffe0ff */
[----:B0-2---:R-:W-:Y:S01]  /*ac30*/  IADD3 R169, R104, 0xd00, RZ ;  /* 0x00000d0068a97810 */ /* 0x005fe20007ffe0ff */
[----:B------:R-:W-:Y:S05]  /*ac40*/  @!P5 BRA `(.L_x_2584) ;  /* 0x000000100000d947 */ /* 0x000fea0003800000 */
[----:B---3--:R0:W-:Y:S02]  /*ac50*/  RED.E.ADD.F32.FTZ.RN.STRONG.GPU [R56.64+-0x1000], R59 ;  /* 0xfff0003b3800798e */ /* 0x0081e4000c10e7a0 */
.L_x_2584:
[----:B------:R-:W-:Y:S05]  /*ac60*/  BSYNC B0 ;  /* 0x0000000000007941 */ /* 0x000fea0003800000 */
.L_x_2583:
        /* <DEDUP_REMOVED lines=14> */
.L_x_2586:
[----:B------:R-:W-:Y:S05]  /*ad50*/  BSYNC B0 ;  /* 0x0000000000007941 */ /* 0x000fea0003800000 */
.L_x_2585:
[----:B------:R-:W1:Y:S01]  /*ad60*/  LDS R169, [R169.X4+0x5500] ;  /* 0x00550000a9a97984 */ /* 0x000e620000004800 */
[----:B------:R-:W-:Y:S01]  /*ad70*/  BSSY B0, `(.L_x_2587) ;  /* 0x0000005000007945 */ /* 0x000fe20003800000 */
[----:B------:R-:W-:-:S02]  /*ad80*/  IADD3 R139, R104, 0xe00, RZ ;  /* 0x00000e00688b7810 */ /* 0x000fc40007ffe0ff */
[----:B------:R-:W-:Y:S01]  /*ad90*/  LEA.HI.SX32 R59, R59, R104, 0x1b ;  /* 0x000000683b3b7211 */ /* 0x000fe200078fdaff */
[----:B------:R-:W-:Y:S05]  /*ada0*/  @!P0 BRA `(.L_x_2588) ;  /* 0x0000001000008947 */ /* 0x000fea0003800000 */
[----:B-1----:R1:W-:Y:S02]  /*adb0*/  RED.E.ADD.F32.FTZ.RN.STRONG.GPU [R56.64+-0xc00], R169 ;  /* 0xfff400a93800798e */ /* 0x0023e4000c10e7a0 */
.L_x_2588:
[----:B------:R-:W-:Y:S05]  /*adc0*/  BSYNC B0 ;  /* 0x0000000000007941 */ /* 0x000fea0003800000 */
.L_x_2587:
[----:B------:R-:W2:Y:S01]  /*add0*/  LDS R59, [R59.X4+0x5700] ;  /* 0x005700003b3b7984 */ /* 0x000ea20000004800 */
[----:B------:R-:W-:Y:S01]  /*ade0*/  BSSY B0, `(.L_x_2589) ;  /* 0x0000005000007945 */ /* 0x000fe20003800000 */
[----:B0-----:R-:W-:Y:S02]  /*adf0*/  IADD3 R167, R104, 0xe80, RZ ;  /* 0x00000e8068a77810 */ /* 0x001fe40007ffe0ff */
[----:B------:R-:W-:Y:S01]  /*ae00*/  LEA.HI.SX32 R139, R139, R104, 0x1b ;  /* 0x000000688b8b7211 */ /* 0x000fe200078fdaff */
[----:B------:R-:W-:Y:S05]  /*ae10*/  @!P1 BRA `(.L_x_2590) ;  /* 0x0000001000009947 */ /* 0x000fea0003800000 */
[----:B--2---:R0:W-:Y:S02]  /*ae20*/  RED.E.ADD.F32.FTZ.RN.STRONG.GPU [R56.64+-0xa00], R59 ;  /* 0xfff6003b3800798e */ /* 0x0041e4000c10e7a0 */
.L_x_2590:
[----:B------:R-:W-:Y:S05]  /*ae30*/  BSYNC B0 ;  /* 0x0000000000007941 */ /* 0x000fea0003800000 */
.L_x_2589:
[----:B------:R-:W3:Y:S01]  /*ae40*/  LDS R139, [R139.X4+0x5900] ;  /* 0x005900008b8b7984 */ /* 0x000ee20000004800 */
[----:B------:R-:W-:Y:S01]  /*ae50*/  BSSY B0, `(.L_x_2591) ;  /* 0x0000005000007945 */ /* 0x000fe20003800000 */
[----:B0-2---:R-:W-:Y:S02]  /*ae60*/  IADD3 R59, R104, 0xf00, RZ ;  /* 0x00000f00683b7810 */ /* 0x005fe40007ffe0ff */
[----:B------:R-:W-:Y:S01]  /*ae70*/  LEA.HI.SX32 R167, R167, R104, 0x1b ;  /* 0x00000068a7a77211 */ /* 0x000fe200078fdaff */
[----:B------:R-:W-:Y:S05]  /*ae80*/  @!P2 BRA `(.L_x_2592) ;  /* 0x000000100000a947 */ /* 0x000fea0003800000 */
[----:B---3--:R0:W-:Y:S02]  /*ae90*/  RED.E.ADD.F32.FTZ.RN.STRONG.GPU [R56.64+-0x800], R139 ;  /* 0xfff8008b3800798e */ /* 0x0081e4000c10e7a0 */
.L_x_2592:
[----:B------:R-:W-:Y:S05]  /*aea0*/  BSYNC B0 ;  /* 0x0000000000007941 */ /* 0x000fea0003800000 */
.L_x_2591:
[----:B------:R-:W2:Y:S01]  /*aeb0*/  LDS R167, [R167.X4+0x5b00] ;  /* 0x005b0000a7a77984 */ /* 0x000ea20000004800 */
[----:B------:R-:W-:Y:S01]  /*aec0*/  BSSY B0, `(.L_x_2593) ;  /* 0x0000005000007945 */ /* 0x000fe20003800000 */
[----:B0--3--:R-:W-:-:S02]  /*aed0*/  IADD3 R139, R104, 0xf80, RZ ;  /* 0x00000f80688b7810 */ /* 0x009fc40007ffe0ff */
[----:B------:R-:W-:Y:S01]  /*aee0*/  LEA.HI.SX32 R59, R59, R104, 0x1b ;  /* 0x000000683b3b7211 */ /* 0x000fe200078fdaff */
[----:B------:R-:W-:Y:S05]  /*aef0*/  @!P3 BRA `(.L_x_2594) ;  /* 0x000000100000b947 */ /* 0x000fea0003800000 */
[----:B--2---:R0:W-:Y:S02]  /*af00*/  RED.E.ADD.F32.FTZ.RN.STRONG.GPU [R56.64+-0x600], R167 ;  /* 0xfffa00a73800798e */ /* 0x0041e4000c10e7a0 */
.L_x_2594:
[----:B------:R-:W-:Y:S05]  /*af10*/  BSYNC B0 ;  /* 0x0000000000007941 */ /* 0x000fea0003800000 */
.L_x_2593:
[----:B------:R-:W3:Y:S01]  /*af20*/  LDS R59, [R59.X4+0x5d00] ;  /* 0x005d00003b3b7984 */ /* 0x000ee20000004800 */
[----:B------:R-:W-:Y:S01]  /*af30*/  BSSY B0, `(.L_x_2595) ;  /* 0x0000004000007945 */ /* 0x000fe20003800000 */
[----:B------:R-:W-:Y:S01]  /*af40*/  LEA.HI.SX32 R139, R139, R104, 0x1b ;  /* 0x000000688b8b7211 */ /* 0x000fe200078fdaff */
[----:B------:R-:W-:Y:S05]  /*af50*/  @!P4 BRA `(.L_x_2596) ;  /* 0x000000100000c947 */ /* 0x000fea0003800000 */
[----:B---3--:R3:W-:Y:S02]  /*af60*/  RED.E.ADD.F32.FTZ.RN.STRONG.GPU [R56.64+-0x400], R59 ;  /* 0xfffc003b3800798e */ /* 0x0087e4000c10e7a0 */
.L_x_2596:
[----:B------:R-:W-:Y:S05]  /*af70*/  BSYNC B0 ;  /* 0x0000000000007941 */ /* 0x000fea0003800000 */
.L_x_2595:
[----:B------:R-:W4:Y:S01]  /*af80*/  LDS R139, [R139.X4+0x5f00] ;  /* 0x005f00008b8b7984 */ /* 0x000f220000004800 */
[----:B------:R-:W-:Y:S01]  /*af90*/  BSSY B0, `(.L_x_2597) ;  /* 0x0000003000007945 */ /* 0x000fe20003800000 */
[----:B------:R-:W-:Y:S05]  /*afa0*/  @!P5 BRA `(.L_x_2598) ;  /* 0x000000100000d947 */ /* 0x000fea0003800000 */
[----:B----4-:R4:W-:Y:S02]  /*afb0*/  RED.E.ADD.F32.FTZ.RN.STRONG.GPU [R56.64+-0x200], R139 ;  /* 0xfffe008b3800798e */ /* 0x0109e4000c10e7a0 */
.L_x_2598:
[----:B------:R-:W-:Y:S05]  /*afc0*/  BSYNC B0 ;  /* 0x0000000000007941 */ /* 0x000fea0003800000 */
.L_x_2597:
[----:B------:R-:W5:Y:S01]  /*afd0*/  SHFL.DOWN PT, R168, R165, 0x1, 0x1f ;  /* 0x08201f00a5a87f89 */ /* 0x000f6200000e0000 */
[----:B------:R-:W-:Y:S01]  /*afe0*/  ISETP.GT.AND P0, PT, R103, 0x1e, PT ;  /* 0x0000001e6700780c */ /* 0x000fe20003f04270 */
[----:B------:R-:W-:Y:S01]  /*aff0*/  FMUL.FTZ R125, R62, R125 ;  /* 0x0000007d3e7d7220 */ /* 0x000fe20000410000 */
[----:B01-34-:R-:W-:Y:S01]  /*b000*/  MOV R57, R165 ;  /* 0x000000a500397202 */ /* 0x01bfe20000000f00 */
[----:B--2---:R-:W0:Y:S01]  /*b010*/  SHFL.DOWN PT, R167, R86, 0x1, 0x1f ;  /* 0x08201f0056a77f89 */ /* 0x004e2200000e0000 */
[----:B------:R-:W-:Y:S01]  /*b020*/  MOV R58, R86 ;  /* 0x00000056003a7202 */ /* 0x000fe20000000f00 */
[----:B------:R-:W-:Y:S01]  /*b030*/  FFMA.FTZ R66, R202, R66, R125 ;  /* 0x00000042ca427223 */ /* 0x000fe2000001007d */
[----:B------:R-:W-:Y:S01]  /*b040*/  MOV R59, R162 ;  /* 0x000000a2003b7202 */ /* 0x000fe20000000f00 */
[----:B------:R-:W1:Y:S01]  /*b050*/  SHFL.DOWN PT, R170, R162, 0x1, 0x1f ;  /* 0x08201f00a2aa7f89 */ /* 0x000e6200000e0000 */
[----:B------:R-:W-:Y:S01]  /*b060*/  MOV R56, R61 ;  /* 0x0000003d00387202 */ /* 0x000fe20000000f00 */
[----:B------:R-:W-:Y:S01]  /*b070*/  FMUL.FTZ R203, R203, R114 ;  /* 0x00000072cbcb7220 */ /* 0x000fe20000410000 */
[----:B------:R-:W-:Y:S01]  /*b080*/  ISETP.NE.AND P1, PT, R103, RZ, PT ;  /* 0x000000ff6700720c */ /* 0x000fe20003f25270 */
[----:B------:R-:W2:Y:S01]  /*b090*/  SHFL.DOWN PT, R139, R61, 0x1, 0x1f ;  /* 0x08201f003d8b7f89 */ /* 0x000ea200000e0000 */
[----:B------:R-:W-:Y:S01]  /*b0a0*/  ISETP.NE.AND P2, PT, R104, RZ, PT ;  /* 0x000000ff6800720c */ /* 0x000fe20003f45270 */
[----:B------:R-:W-:Y:S01]  /*b0b0*/  FFMA.FTZ R116, R234, R116, R203 ;  /* 0x00000074ea747223 */ /* 0x000fe200000100cb */
[----:B------:R-:W-:Y:S01]  /*b0c0*/  BSSY B0, `(.L_x_2599) ;  /* 0x0000093000007945 */ /* 0x000fe20003800000 */
[----:B------:R-:W-:-:S02]  /*b0d0*/  FMUL.FTZ R129, R204, R129 ;  /* 0x00000081cc817220 */ /* 0x000fc40000410000 */
[----:B------:R-:W-:Y:S02]  /*b0e0*/  FFMA.FTZ R116, R63, R60, R116 ;  /* 0x0000003c3f747223 */ /* 0x000fe40000010074 */
[----:B------:R-:W-:Y:S02]  /*b0f0*/  FMUL.FTZ R124, R205, R124 ;  /* 0x0000007ccd7c7220 */ /* 0x000fe40000410000 */
[----:B------:R-:W-:Y:S02]  /*b100*/  FMUL.FTZ R131, R208, R131 ;  /* 0x00000083d0837220 */ /* 0x000fe40000410000 */
[----:B-----5:R-:W-:Y:S02]  /*b110*/  @!P0 FADD.FTZ R57, R57, R168 ;  /* 0x000000a839398221 */ /* 0x020fe40000010000 */
[----:B------:R-:W-:Y:S02]  /*b120*/  FMUL.FTZ R133, R206, R133 ;  /* 0x00000085ce857220 */ /* 0x000fe40000410000 */
[----:B0-----:R-:W-:Y:S01]  /*b130*/  @!P0 FADD.FTZ R58, R58, R167 ;  /* 0x000000a73a3a8221 */ /* 0x001fe20000010000 */
[----:B------:R-:W0:Y:S01]  /*b140*/  SHFL.DOWN PT, R86, R57, 0x2, 0x1f ;  /* 0x08401f0039567f89 */ /* 0x000e2200000e0000 */
[----:B------:R-:W-:-:S02]  /*b150*/  FMUL.FTZ R132, R207, R132 ;  /* 0x00000084cf847220 */ /* 0x000fc40000410000 */
[----:B-1----:R-:W-:Y:S02]  /*b160*/  @!P0 FADD.FTZ R59, R59, R170 ;  /* 0x000000aa3b3b8221 */ /* 0x002fe40000010000 */
[----:B------:R-:W-:Y:S02]  /*b170*/  FMUL.FTZ R136, R209, R136 ;  /* 0x00000088d1887220 */ /* 0x000fe40000410000 */
[----:B--2---:R-:W-:Y:S01]  /*b180*/  @!P0 FADD.FTZ R56, R56, R139 ;  /* 0x0000008b38388221 */ /* 0x004fe20000010000 */
[----:B------:R-:W1:Y:S01]  /*b190*/  SHFL.DOWN PT, R162, R59, 0x2, 0x1f ;  /* 0x08401f003ba27f89 */ /* 0x000e6200000e0000 */
[----:B------:R-:W-:Y:S01]  /*b1a0*/  ISETP.GT.AND P0, PT, R103, 0x1d, PT ;  /* 0x0000001d6700780c */ /* 0x000fe20003f04270 */
[----:B------:R-:W-:Y:S02]  /*b1b0*/  FMUL.FTZ R87, R210, R87 ;  /* 0x00000057d2577220 */ /* 0x000fe40000410000 */
[----:B------:R-:W2:Y:S01]  /*b1c0*/  SHFL.DOWN PT, R139, R58, 0x2, 0x1f ;  /* 0x08401f003a8b7f89 */ /* 0x000ea200000e0000 */
[----:B------:R-:W-:-:S02]  /*b1d0*/  FMUL.FTZ R142, R211, R142 ;  /* 0x0000008ed38e7220 */ /* 0x000fc40000410000 */
[----:B------:R-:W-:Y:S01]  /*b1e0*/  FMUL.FTZ R119, R212, R119 ;  /* 0x00000077d4777220 */ /* 0x000fe20000410000 */
[----:B------:R-:W3:Y:S01]  /*b1f0*/  SHFL.DOWN PT, R61, R56, 0x2, 0x1f ;  /* 0x08401f00383d7f89 */ /* 0x000ee200000e0000 */
[----:B------:R-:W-:Y:S02]  /*b200*/  FMUL.FTZ R143, R214, R143 ;  /* 0x0000008fd68f7220 */ /* 0x000fe40000410000 */
[----:B------:R-:W-:Y:S02]  /*b210*/  FMUL.FTZ R144, R213, R144 ;  /* 0x00000090d5907220 */ /* 0x000fe40000410000 */
[----:B------:R-:W-:Y:S02]  /*b220*/  FMUL.FTZ R140, R215, R140 ;  /* 0x0000008cd78c7220 */ /* 0x000fe40000410000 */
[----:B------:R-:W-:Y:S02]  /*b230*/  FMUL.FTZ R115, R216, R115 ;  /* 0x00000073d8737220 */ /* 0x000fe40000410000 */
[----:B0-----:R-:W-:-:S02]  /*b240*/  @!P0 FADD.FTZ R57, R57, R86 ;  /* 0x0000005639398221 */ /* 0x001fc40000010000 */
[----:B------:R-:W-:Y:S02]  /*b250*/  FMUL.FTZ R145, R218, R145 ;  /* 0x00000091da917220 */ /* 0x000fe40000410000 */
[----:B------:R-:W-:Y:S01]  /*b260*/  FFMA.FTZ R112, R229, R112, R129 ;  /* 0x00000070e5707223 */ /* 0x000fe20000010081 */
[----:B------:R-:W0:Y:S01]  /*b270*/  SHFL.DOWN PT, R62, R57, 0x4, 0x1f ;  /* 0x08801f00393e7f89 */ /* 0x000e2200000e0000 */
[----:B------:R-:W-:Y:S02]  /*b280*/  FFMA.FTZ R124, R227, R128, R124 ;  /* 0x00000080e37c7223 */ /* 0x000fe4000001007c */
[----:B-1----:R-:W-:Y:S02]  /*b290*/  @!P0 FADD.FTZ R59, R59, R162 ;  /* 0x000000a23b3b8221 */ /* 0x002fe40000010000 */
        /* <DEDUP_REMOVED lines=14> */
[----:B0-----:R-:W-:Y:S02]  /*b380*/  @!P0 FADD.FTZ R57, R57, R62 ;  /* 0x0000003e39398221 */ /* 0x001fe40000010000 */
[----:B------:R-:W-:Y:S02]  /*b390*/  FFMA.FTZ R144, R224, R153, R144 ;  /* 0x00000099e0907223 */ /* 0x000fe40000010090 */
[----:B------:R-:W-:Y:S01]  /*b3a0*/  FFMA.FTZ R140, R217, R152, R140 ;  /* 0x00000098d98c7223 */ /* 0x000fe2000001008c */
[----:B------:R-:W0:Y:S01]  /*b3b0*/  SHFL.DOWN PT, R60, R57, 0x8, 0x1f ;  /* 0x09001f00393c7f89 */ /* 0x000e2200000e0000 */
[----:B-1----:R-:W-:-:S02]  /*b3c0*/  @!P0 FADD.FTZ R59, R59, R86 ;  /* 0x000000563b3b8221 */ /* 0x002fc40000010000 */
[----:B------:R-:W-:Y:S02]  /*b3d0*/  FFMA.FTZ R115, R222, R151, R115 ;  /* 0x00000097de737223 */ /* 0x000fe40000010073 */
        /* <DEDUP_REMOVED lines=13> */
[----:B0-----:R-:W-:Y:S02]  /*b4b0*/  @!P0 FADD.FTZ R57, R57, R60 ;  /* 0x0000003c39398221 */ /* 0x001fe40000010000 */
[----:B------:R-:W-:-:S02]  /*b4c0*/  FFMA.FTZ R179, R64, R179, R136 ;  /* 0x000000b340b37223 */ /* 0x000fc40000010088 */
[----:B------:R-:W-:Y:S01]  /*b4d0*/  FFMA.FTZ R122, R121, R122, R87 ;  /* 0x0000007a797a7223 */ /* 0x000fe20000010057 */
[----:B------:R-:W0:Y:S01]  /*b4e0*/  SHFL.DOWN PT, R60, R57, 0x10, 0x1f ;  /* 0x0a001f00393c7f89 */ /* 0x000e2200000e0000 */
[----:B-1----:R-:W-:Y:S02]  /*b4f0*/  @!P0 FADD.FTZ R59, R59, R62 ;  /* 0x0000003e3b3b8221 */ /* 0x002fe40000010000 */
        /* <DEDUP_REMOVED lines=13> */
[----:B------:R-:W-:Y:S02]  /*b5d0*/  FADD.FTZ R0, R101, R0 ;  /* 0x0000000065007221 */ /* 0x000fe40000010000 */
[----:B0-----:R-:W-:-:S02]  /*b5e0*/  @!P0 FADD.FTZ R57, R57, R60 ;  /* 0x0000003c39398221 */ /* 0x001fc40000010000 */
[----:B------:R-:W-:Y:S02]  /*b5f0*/  FADD.FTZ R3, R166, R3 ;  /* 0x00000003a6037221 */ /* 0x000fe40000010000 */
[----:B------:R-:W-:Y:S02]  /*b600*/  FADD.FTZ R33, R66, R33 ;  /* 0x0000002142217221 */ /* 0x000fe40000010000 */
[----:B-1----:R-:W-:Y:S02]  /*b610*/  @!P0 FADD.FTZ R59, R59, R62 ;  /* 0x0000003e3b3b8221 */ /* 0x002fe40000010000 */
[----:B------:R-:W-:Y:S02]  /*b620*/  FADD.FTZ R2, R127, R2 ;  /* 0x000000027f027221 */ /* 0x000fe40000010000 */
[----:B--2---:R-:W-:Y:S02]  /*b630*/  @!P0 FADD.FTZ R58, R58, R63 ;  /* 0x0000003f3a3a8221 */ /* 0x004fe40000010000 */
[----:B------:R-:W-:-:S02]  /*b640*/  FADD.FTZ R34, R199, R34 ;  /* 0x00000022c7227221 */ /* 0x000fc40000010000 */
[----:B---3--:R-:W-:Y:S02]  /*b650*/  @!P0 FADD.FTZ R56, R56, R61 ;  /* 0x0000003d38388221 */ /* 0x008fe40000010000 */
        /* <DEDUP_REMOVED lines=57> */
.L_x_2600:
[----:B0-----:R-:W-:Y:S05]  /*b9f0*/  BSYNC B0 ;  /* 0x0000000000007941 */ /* 0x001fea0003800000 */
.L_x_2599:
        /* <DEDUP_REMOVED lines=8> */
.L_x_2500:
[----:B------:R-:W-:Y:S01]  /*ba80*/  BAR.SYNC.DEFER_BLOCKING 0x0 ;  /* 0x0000000000007b1d */ /* 0x000fe20000010000 */
[----:B------:R-:W-:Y:S01]  /*ba90*/  F2FP.BF16.PACK_AB R22, R10, R13 ;  /* 0x0000000d0a16723e */ /* 0x000fe200000010ff */
[----:B------:R-:W-:Y:S01]  /*baa0*/  UIADD3 UR27, UP1, UR27, -0x2000, URZ ;  /* 0xffffe0001b1b7890 */ /* 0x000fe2000ff3e03f */
[----:B------:R-:W-:Y:S01]  /*bab0*/  F2FP.BF16.PACK_AB R21, R12, R15 ;  /* 0x0000000f0c15723e */ /* 0x000fe200000010ff */
[----:B------:R-:W-:Y:S01]  /*bac0*/  UIADD3 UR21, UP2, UR21, -0x1000, URZ ;  /* 0xfffff00015157890 */ /* 0x000fe2000ff5e03f */
[----:B------:R-:W-:Y:S01]  /*bad0*/  F2FP.BF16.PACK_AB R20, R14, R17 ;  /* 0x000000110e14723e */ /* 0x000fe200000010ff */
[----:B------:R-:W-:Y:S01]  /*bae0*/  ULDC.64 UR30, c[0x0][0x2d8] ;  /* 0x0000b600001e7ab9 */ /* 0x000fe20000000a00 */
[----:B------:R-:W-:Y:S01]  /*baf0*/  F2FP.BF16.PACK_AB R23, R8, R11 ;  /* 0x0000000b0817723e */ /* 0x000fe200000010ff */
[----:B------:R-:W-:Y:S01]  /*bb00*/  UIMAD UR7, UR36, UR30, URZ ;  /* 0x0000001e240772a4 */ /* 0x000fe2000f8e023f */
[----:B------:R-:W-:Y:S01]  /*bb10*/  F2FP.BF16.PACK_AB R15, R0, R3 ;  /* 0x00000003000f723e */ /* 0x000fe200000010ff */
[----:B------:R-:W-:Y:S01]  /*bb20*/  UIMAD.WIDE.U32 UR8, UR37, UR30, UR16 ;  /* 0x0000001e250872a5 */ /* 0x000fe2000f8e0010 */
[----:B------:R-:W-:Y:S01]  /*bb30*/  F2FP.BF16.PACK_AB R14, R2, R5 ;  /* 0x00000005020e723e */ /* 0x000fe200000010ff */
[----:B------:R-:W-:Y:S01]  /*bb40*/  UIMAD UR7, UR37, UR31, UR7 ;  /* 0x0000001f250772a4 */ /* 0x000fe2000f8e0207 */
[----:B------:R-:W-:Y:S01]  /*bb50*/  F2FP.BF16.PACK_AB R13, R4, R7 ;  /* 0x00000007040d723e */ /* 0x000fe200000010ff */
[----:B------:R-:W-:Y:S01]  /*bb60*/  FADD.FTZ R0, R105, R48 ;  /* 0x0000003069007221 */ /* 0x000fe20000010000 */
[----:B------:R-:W-:Y:S01]  /*bb70*/  F2FP.BF16.PACK_AB R12, R6, R9 ;  /* 0x00000009060c723e */ /* 0x000fe200000010ff */
[----:B------:R-:W-:Y:S01]  /*bb80*/  ULDC.64 UR30, c[0x0][0x2e0] ;  /* 0x0000b800001e7ab9 */ /* 0x000fe20000000a00 */
[----:B------:R-:W-:Y:S01]  /*bb90*/  F2FP.BF16.PACK_AB R48, R47, R48 ;  /* 0x000000302f30723e */ /* 0x000fe200000010ff */
[----:B------:R-:W-:Y:S01]  /*bba0*/  UIADD3 UR9, UR9, UR7, URZ ;  /* 0x0000000709097290 */ /* 0x000fe2000fffe03f */
[----:B------:R-:W-:Y:S01]  /*bbb0*/  FADD.FTZ R5, R0, R47 ;  /* 0x0000002f00057221 */ /* 0x000fe20000010000 */
[----:B------:R-:W-:Y:S01]  /*bbc0*/  UIMAD UR7, UR18, UR30, URZ ;  /* 0x0000001e120772a4 */ /* 0x000fe2000f8e023f */
[----:B------:R-:W-:Y:S01]  /*bbd0*/  F2FP.BF16.PACK_AB R49, R45, R46 ;  /* 0x0000002e2d31723e */ /* 0x000fe200000010ff */
[----:B------:R-:W-:Y:S01]  /*bbe0*/  UIMAD.WIDE.U32 UR8, UR19, UR30, UR8 ;  /* 0x0000001e130872a5 */ /* 0x000fe2000f8e0008 */
[----:B------:R-:W-:Y:S01]  /*bbf0*/  FADD.FTZ R0, R5, R46 ;  /* 0x0000002e05007221 */ /* 0x000fe20000010000 */
[----:B------:R-:W-:Y:S01]  /*bc00*/  STS.128 [R54.X16], R20 ;  /* 0x0000001436007388 */ /* 0x000fe2000000cc00 */
[----:B------:R-:W-:Y:S01]  /*bc10*/  UIMAD UR7, UR19, UR31, UR7 ;  /* 0x0000001f130772a4 */ /* 0x000fe2000f8e0207 */
[----:B------:R-:W-:Y:S01]  /*bc20*/  F2FP.BF16.PACK_AB R51, R41, R42 ;  /* 0x0000002a2933723e */ /* 0x000fe200000010ff */
[----:B------:R-:W-:Y:S01]  /*bc30*/  FADD.FTZ R45, R0, R45 ;  /* 0x0000002d002d7221 */ /* 0x000fe20000010000 */
[----:B------:R-:W-:Y:S01]  /*bc40*/  STS.128 [R54.X16+0x10], R12 ;  /* 0x0000100c36007388 */ /* 0x000fe2000000cc00 */
[----:B------:R-:W-:-:S06]  /*bc50*/  NOP ;  /* 0x0000000000007918 */ /* 0x000fcc0000000000 */
[----:B------:R-:W0:Y:S01]  /*bc60*/  LDS.128 R8, [R98.X16] ;  /* 0x0000000062087984 */ /* 0x000e22000000cc00 */
[----:B------:R-:W-:Y:S01]  /*bc70*/  ULDC.64 UR30, c[0x0][0x330] ;  /* 0x0000cc00001e7ab9 */ /* 0x000fe20000000a00 */
[----:B------:R-:W-:Y:S01]  /*bc80*/  F2FP.BF16.PACK_AB R50, R43, R44 ;  /* 0x0000002c2b32723e */ /* 0x000fe200000010ff */
[----:B------:R-:W-:Y:S01]  /*bc90*/  UIADD3 UR9, UR9, UR7, URZ ;  /* 0x0000000709097290 */ /* 0x000fe2000fffe03f */
[----:B------:R-:W1:Y:S01]  /*bca0*/  LDS.128 R16, [R98.X16+0x200] ;  /* 0x0002000062107984 */ /* 0x000e62000000cc00 */
[----:B------:R-:W-:Y:S01]  /*bcb0*/  ULEA UR7, UP0, UR8, UR30, 0x1 ;  /* 0x0000001e08077291 */ /* 0x000fe2000f80083f */
[----:B------:R-:W-:Y:S01]  /*bcc0*/  F2FP.BF16.PACK_AB R7, R33, R34 ;  /* 0x000000222107723e */ /* 0x000fe200000010ff */
[----:B------:R-:W-:Y:S01]  /*bcd0*/  FADD.FTZ R44, R45, R44 ;  /* 0x0000002c2d2c7221 */ /* 0x000fe20000010000 */
[----:B------:R-:W-:Y:S01]  /*bce0*/  F2FP.BF16.PACK_AB R6, R35, R36 ;  /* 0x000000242306723e */ /* 0x000fe200000010ff */
[----:B------:R-:W-:Y:S01]  /*bcf0*/  ULEA.HI.X UR8, UR8, UR31, UR9, 0x1, UP0 ;  /* 0x0000001f08087291 */ /* 0x000fe200080f0c09 */
[----:B------:R-:W-:Y:S01]  /*bd00*/  F2FP.BF16.PACK_AB R5, R37, R38 ;  /* 0x000000262505723e */ /* 0x000fe200000010ff */
[----:B------:R-:W-:Y:S01]  /*bd10*/  FADD.FTZ R43, R44, R43 ;  /* 0x0000002b2c2b7221 */ /* 0x000fe20000010000 */
[----:B------:R-:W-:Y:S01]  /*bd20*/  MOV R2, UR7 ;  /* 0x0000000700027c02 */ /* 0x000fe20008000f00 */
[----:B------:R-:W-:Y:S01]  /*bd30*/  ULDC.64 UR30, c[0x0][0x300] ;  /* 0x0000c000001e7ab9 */ /* 0x000fe20000000a00 */
[----:B------:R-:W-:Y:S01]  /*bd40*/  F2FP.BF16.PACK_AB R4, R39, R40 ;  /* 0x000000282704723e */ /* 0x000fe200000010ff */
[----:B------:R-:W-:Y:S01]  /*bd50*/  FADD.FTZ R42, R43, R42 ;  /* 0x0000002a2b2a7221 */ /* 0x000fe20000010000 */
[----:B------:R-:W-:Y:S01]  /*bd60*/  MOV R3, UR8 ;  /* 0x0000000800037c02 */ /* 0x000fe20008000f00 */
[----:B------:R-:W-:-:S02]  /*bd70*/  ULDC.64 UR8, c[0x0][0x2f8] ;  /* 0x0000be0000087ab9 */ /* 0x000fc40000000a00 */
[----:B------:R-:W-:Y:S01]  /*bd80*/  UIMAD UR7, UR36, UR8, URZ ;  /* 0x00000008240772a4 */ /* 0x000fe2000f8e023f */
[----:B------:R-:W-:Y:S01]  /*bd90*/  FADD.FTZ R41, R42, R41 ;  /* 0x000000292a297221 */ /* 0x000fe20000010000 */
[----:B------:R-:W-:Y:S01]  /*bda0*/  UIMAD.WIDE.U32 UR16, UR37, UR8, UR16 ;  /* 0x00000008251072a5 */ /* 0x000fe2000f8e0010 */
[----:B------:R-:W-:Y:S01]  /*bdb0*/  IMAD.WIDE R2, R99, 0x10, R2 ;  /* 0x0000001063027825 */ /* 0x000fe200078e0202 */
[----:B------:R-:W-:Y:S02]  /*bdc0*/  UIMAD UR7, UR37, UR9, UR7 ;  /* 0x00000009250772a4 */ /* 0x000fe4000f8e0207 */
[----:B------:R-:W-:Y:S01]  /*bdd0*/  UIADD3 UR23, UP3, UR23, -0x1000, URZ ;  /* 0xfffff00017177890 */ /* 0x000fe2000ff7e03f */
[----:B------:R-:W-:Y:S01]  /*bde0*/  FADD.FTZ R40, R41, R40 ;  /* 0x0000002829287221 */ /* 0x000fe20000010000 */
[----:B------:R-:W-:Y:S02]  /*bdf0*/  UIADD3 UR9, UR17, UR7, URZ ;  /* 0x0000000711097290 */ /* 0x000fe4000fffe03f */
[----:B------:R-:W-:Y:S01]  /*be00*/  UIMAD UR7, UR18, UR30, URZ ;  /* 0x0000001e120772a4 */ /* 0x000fe2000f8e023f */
[----:B------:R-:W-:Y:S01]  /*be10*/  FADD.FTZ R39, R40, R39 ;  /* 0x0000002728277221 */ /* 0x000fe20000010000 */
[----:B------:R-:W-:-:S02]  /*be20*/  UMOV UR8, UR16 ;  /* 0x0000001000087c82 */ /* 0x000fc40008000000 */
[----:B------:R-:W-:Y:S01]  /*be30*/  UIMAD UR7, UR19, UR31, UR7 ;  /* 0x0000001f130772a4 */ /* 0x000fe2000f8e0207 */
[----:B------:R-:W-:Y:S01]  /*be40*/  FADD.FTZ R38, R39, R38 ;  /* 0x0000002627267221 */ /* 0x000fe20000010000 */
[----:B------:R-:W-:Y:S02]  /*be50*/  UIMAD.WIDE.U32 UR8, UR19, UR30, UR8 ;  /* 0x0000001e130872a5 */ /* 0x000fe4000f8e0008 */
[----:B------:R-:W-:Y:S01]  /*be60*/  ULDC.64 UR16, c[0x0][0x340] ;  /* 0x0000d00000107ab9 */ /* 0x000fe20000000a00 */
[----:B------:R-:W-:Y:S01]  /*be70*/  FADD.FTZ R37, R38, R37 ;  /* 0x0000002526257221 */ /* 0x000fe20000010000 */
[----:B------:R-:W-:Y:S01]  /*be80*/  UIADD3 UR9, UR9, UR7, URZ ;  /* 0x0000000709097290 */ /* 0x000fe2000fffe03f */
[----:B0-----:R-:W-:Y:S01]  /*be90*/  STG.E.128 [R2.64], R8 ;  /* 0x0000000802007986 */ /* 0x001fe2000c101d20 */
[----:B------:R-:W-:Y:S01]  /*bea0*/  ULEA UR7, UP0, UR8, UR16, 0x1 ;  /* 0x0000001008077291 */ /* 0x000fe2000f80083f */
[----:B------:R-:W-:Y:S01]  /*beb0*/  FADD.FTZ R36, R37, R36 ;  /* 0x0000002425247221 */ /* 0x000fe20000010000 */
[----:B------:R-:W-:Y:S01]  /*bec0*/  UIADD3 UR25, UP4, UR25, -0x1000, URZ ;  /* 0xfffff00019197890 */ /* 0x000fe2000ff9e03f */
[----:B-1----:R0:W-:Y:S01]  /*bed0*/  STG.E.128 [R2.64+0x200], R16 ;  /* 0x0002001002007986 */ /* 0x0021e2000c101d20 */
[----:B------:R-:W-:Y:S01]  /*bee0*/  ULEA.HI.X UR8, UR8, UR17, UR9, 0x1, UP0 ;  /* 0x0000001108087291 */ /* 0x000fe200080f0c09 */
[----:B------:R-:W-:Y:S01]  /*bef0*/  FADD.FTZ R35, R36, R35 ;  /* 0x0000002324237221 */ /* 0x000fe20000010000 */
[----:B------:R-:W-:Y:S01]  /*bf00*/  UISETP.GT.AND UP0, UPT, UR29, 0x1, UPT ;  /* 0x000000011d00788c */ /* 0x000fe2000bf04270 */
[----:B------:R-:W-:Y:S01]  /*bf10*/  BAR.SYNC.DEFER_BLOCKING 0x0 ;  /* 0x0000000000007b1d */ /* 0x000fe20000010000 */
[----:B------:R-:W-:Y:S01]  /*bf20*/  UIADD3 UR6, UR6, 0x1, URZ ;  /* 0x0000000106067890 */ /* 0x000fe2000fffe03f */
[----:B------:R-:W-:Y:S01]  /*bf30*/  FADD.FTZ R34, R35, R34 ;  /* 0x0000002223227221 */ /* 0x000fe20000010000 */
[----:B------:R-:W-:-:S02]  /*bf40*/  UIADD3.X UR28, UR28, -0x1, URZ, UP1, !UPT ;  /* 0xffffffff1c1c7890 */ /* 0x000fc40008ffe43f */
[----:B------:R-:W-:Y:S01]  /*bf50*/  PLOP3.LUT P0, PT, PT, PT, UP0, 0x80, 0x0 ;  /* 0x000000000000781c */ /* 0x000fe20003f0f008 */
[----:B------:R-:W-:Y:S01]  /*bf60*/  UIADD3.X UR22, UR22, -0x1, URZ, UP2, !UPT ;  /* 0xffffffff16167890 */ /* 0x000fe200097fe43f */
[----:B------:R-:W-:Y:S01]  /*bf70*/  FADD.FTZ R105, R34, R33 ;  /* 0x0000002122697221 */ /* 0x000fe20000010000 */
[----:B------:R-:W-:Y:S02]  /*bf80*/  UIADD3.X UR24, UR24, -0x1, URZ, UP3, !UPT ;  /* 0xffffffff18187890 */ /* 0x000fe40009ffe43f */
[----:B------:R-:W-:Y:S01]  /*bf90*/  UIADD3.X UR26, UR26, -0x1, URZ, UP4, !UPT ;  /* 0xffffffff1a1a7890 */ /* 0x000fe2000a7fe43f */
[----:B0-----:R-:W-:Y:S02]  /*bfa0*/  MOV R2, UR7 ;  /* 0x0000000700027c02 */ /* 0x001fe40008000f00 */
[----:B------:R-:W-:-:S05]  /*bfb0*/  MOV R3, UR8 ;  /* 0x0000000800037c02 */ /* 0x000fca0008000f00 */
[----:B------:R-:W-:Y:S01]  /*bfc0*/  IMAD.WIDE R2, R99, 0x10, R2 ;  /* 0x0000001063027825 */ /* 0x000fe200078e0202 */
[----:B------:R-:W-:Y:S04]  /*bfd0*/  STS.128 [R54.X16], R48 ;  /* 0x0000003036007388 */ /* 0x000fe8000000cc00 */
[----:B------:R-:W-:Y:S01]  /*bfe0*/  STS.128 [R54.X16+0x10], R4 ;  /* 0x0000100436007388 */ /* 0x000fe2000000cc00 */
[----:B------:R-:W-:-:S06]  /*bff0*/  NOP ;  /* 0x0000000000007918 */ /* 0x000fcc0000000000 */
[----:B------:R-:W0:Y:S04]  /*c000*/  LDS.128 R8, [R98.X16] ;  /* 0x0000000062087984 */ /* 0x000e28000000cc00 */
[----:B------:R-:W1:Y:S04]  /*c010*/  LDS.128 R12, [R98.X16+0x200] ;  /* 0x00020000620c7984 */ /* 0x000e68000000cc00 */
[----:B0-----:R0:W-:Y:S04]  /*c020*/  STG.E.128 [R2.64], R8 ;  /* 0x0000000802007986 */ /* 0x0011e8000c101d20 */
[----:B-1----:R0:W-:Y:S02]  /*c030*/  STG.E.128 [R2.64+0x200], R12 ;  /* 0x0002000c02007986 */ /* 0x0021e4000c101d20 */
[----:B0-----:R-:W-:Y:S01]  /*c040*/  @!P0 CALL.REL.NOINC `(.L_x_2498) ;  /* 0x0000001000008944 */ /* 0x001fe20003c00000 */
[----:B------:R-:W-:Y:S05]  /*c050*/  BRA `(.L_x_2602) ;  /* 0xffff49e000007947 */ /* 0x000fea000383ffff */
.L_x_2498:
[----:B------:R-:W-:Y:S02]  /*c060*/  ISETP.NE.U32.AND P0, PT, RZ, c[0x0][0x328], PT ;  /* 0x0000ca00ff007a0c */ /* 0x000fe40003f05070 */
[----:B------:R-:W-:-:S02]  /*c070*/  ISETP.NE.U32.AND P2, PT, RZ, c[0x0][0x348], PT ;  /* 0x0000d200ff007a0c */ /* 0x000fc40003f45070 */
        /* <DEDUP_REMOVED lines=32> */
.L_x_2604:
[----:B0-----:R-:W-:Y:S05]  /*c280*/  BSYNC B0 ;  /* 0x0000000000007941 */ /* 0x001fea0003800000 */
.L_x_2603:
        /* <DEDUP_REMOVED lines=33> */
.L_x_2606:
[----:B------:R-:W3:Y:S02]  /*c4a0*/  S2R R11, SR_TID.X ;  /* 0x00000000000b7919 */ /* 0x000ee40000002100 */
.L_x_2607:
[----:B0-----:R-:W-:Y:S05]  /*c4b0*/  BSYNC B0 ;  /* 0x0000000000007941 */ /* 0x001fea0003800000 */
.L_x_2605:
        /* <DEDUP_REMOVED lines=12> */
.L_x_2608:
        /* <DEDUP_REMOVED lines=32> */
.L_x_2505:
[----:B------:R-:W-:Y:S01]  /*c780*/  HFMA2.MMA R76, -RZ, RZ, 0, 5.9604644775390625e-08 ;  /* 0x00000001ff4c7435 */ /* 0x000fe200000001ff */
[----:B------:R-:W-:-:S02]  /*c790*/  MOV R65, R62 ;  /* 0x0000003e00417202 */ /* 0x000fc40000000f00 */
[----:B------:R-:W-:Y:S02]  /*c7a0*/  MOV R78, RZ ;  /* 0x000000ff004e7202 */ /* 0x000fe40000000f00 */
[----:B------:R-:W-:Y:S02]  /*c7b0*/  MOV R81, 0xffffffff ;  /* 0xffffffff00517802 */ /* 0x000fe40000000f00 */
[----:B------:R-:W-:Y:S02]  /*c7c0*/  MOV R60, 0xc7e0 ;  /* 0x0000c7e0003c7802 */ /* 0x000fe40000000f00 */
[----:B-----5:R-:W-:Y:S05]  /*c7d0*/  CALL.REL.NOINC `($__internal_65_$__cuda_sm70_shflsync_up) ;  /* 0x00001eb000007944 */ /* 0x020fea0003c00000 */
[----:B-1----:R-:W-:Y:S01]  /*c7e0*/  MOV R63, R65 ;  /* 0x00000041003f7202 */ /* 0x002fe20000000f00 */
[----:B0-----:R-:W-:Y:S05]  /*c7f0*/  BRA `(.L_x_2609) ;  /* 0xffff874000007947 */ /* 0x001fea000383ffff */
.L_x_2506:
[----:B------:R-:W-:Y:S01]  /*c800*/  HFMA2.MMA R76, -RZ, RZ, 0, 5.9604644775390625e-08 ;  /* 0x00000001ff4c7435 */ /* 0x000fe200000001ff */
[----:B------:R-:W-:Y:S02]  /*c810*/  MOV R65, R80 ;  /* 0x0000005000417202 */ /* 0x000fe40000000f00 */
[----:B------:R-:W-:Y:S02]  /*c820*/  MOV R78, RZ ;  /* 0x000000ff004e7202 */ /* 0x000fe40000000f00 */
[----:B------:R-:W-:-:S02]  /*c830*/  MOV R81, 0xffffffff ;  /* 0xffffffff00517802 */ /* 0x000fc40000000f00 */
[----:B------:R-:W-:Y:S02]  /*c840*/  MOV R60, 0xc860 ;  /* 0x0000c860003c7802 */ /* 0x000fe40000000f00 */
[----:B01---5:R-:W-:Y:S05]  /*c850*/  CALL.REL.NOINC `($__internal_65_$__cuda_sm70_shflsync_up) ;  /* 0x00001e3000007944 */ /* 0x023fea0003c00000 */
[----:B0-----:R-:W-:Y:S01]  /*c860*/  HFMA2.MMA R76, -RZ, RZ, 0, 5.9604644775390625e-08 ;  /* 0x00000001ff4c7435 */ /* 0x001fe200000001ff */
[----:B-1----:R-:W-:Y:S02]  /*c870*/  MOV R67, R65 ;  /* 0x0000004100437202 */ /* 0x002fe40000000f00 */
[----:B------:R-:W-:Y:S02]  /*c880*/  MOV R65, R82 ;  /* 0x0000005200417202 */ /* 0x000fe40000000f00 */
[----:B------:R-:W-:Y:S02]  /*c890*/  MOV R78, RZ ;  /* 0x000000ff004e7202 */ /* 0x000fe40000000f00 */
[----:B------:R-:W-:Y:S02]  /*c8a0*/  MOV R81, 0xffffffff ;  /* 0xffffffff00517802 */ /* 0x000fe40000000f00 */
[----:B------:R-:W-:Y:S02]  /*c8b0*/  MOV R60, 0xc8d0 ;  /* 0x0000c8d0003c7802 */ /* 0x000fe40000000f00 */
[----:B------:R-:W-:Y:S05]  /*c8c0*/  CALL.REL.NOINC `($__internal_65_$__cuda_sm70_shflsync_up) ;  /* 0x00001dc000007944 */ /* 0x000fea0003c00000 */
[----:B0-----:R-:W-:Y:S01]  /*c8d0*/  HFMA2.MMA R76, -RZ, RZ, 0, 5.9604644775390625e-08 ;  /* 0x00000001ff4c7435 */ /* 0x001fe200000001ff */
[----:B-1----:R-:W-:-:S02]  /*c8e0*/  MOV R77, R65 ;  /* 0x00000041004d7202 */ /* 0x002fc40000000f00 */
[----:B------:R-:W-:Y:S02]  /*c8f0*/  MOV R65, R83 ;  /* 0x0000005300417202 */ /* 0x000fe40000000f00 */
[----:B------:R-:W-:Y:S02]  /*c900*/  MOV R78, RZ ;  /* 0x000000ff004e7202 */ /* 0x000fe40000000f00 */
[----:B------:R-:W-:Y:S02]  /*c910*/  MOV R81, 0xffffffff ;  /* 0xffffffff00517802 */ /* 0x000fe40000000f00 */
[----:B------:R-:W-:Y:S02]  /*c920*/  MOV R60, 0xc940 ;  /* 0x0000c940003c7802 */ /* 0x000fe40000000f00 */
[----:B------:R-:W-:Y:S05]  /*c930*/  CALL.REL.NOINC `($__internal_65_$__cuda_sm70_shflsync_up) ;  /* 0x00001d5000007944 */ /* 0x000fea0003c00000 */
        /* <DEDUP_REMOVED lines=20> */
[----:B------:R-:W-:Y:S05]  /*ca80*/  CALL.REL.NOINC `($__internal_65_$__cuda_sm70_shflsync_up) ;  /* 0x00001c0000007944 */ /* 0x000fea0003c00000 */
[----:B0-----:R-:W-:Y:S01]  /*ca90*/  HFMA2.MMA R76, -RZ, RZ, 0, 1.1920928955078125e-07 ;  /* 0x00000002ff4c7435 */ /* 0x001fe200000001ff */
[----:B-1----:R-:W-:-:S02]  /*caa0*/  MOV R62, R65 ;  /* 0x00000041003e7202 */ /* 0x002fc40000000f00 */
[----:B------:R-:W-:Y:S02]  /*cab0*/  MOV R65, R80 ;  /* 0x0000005000417202 */ /* 0x000fe40000000f00 */
[----:B------:R-:W-:Y:S02]  /*cac0*/  MOV R78, RZ ;  /* 0x000000ff004e7202 */ /* 0x000fe40000000f00 */
[----:B------:R-:W-:Y:S02]  /*cad0*/  MOV R81, 0xffffffff ;  /* 0xffffffff00517802 */ /* 0x000fe40000000f00 */
[----:B------:R-:W-:Y:S02]  /*cae0*/  MOV R60, 0xcb00 ;  /* 0x0000cb00003c7802 */ /* 0x000fe40000000f00 */
[----:B------:R-:W-:Y:S05]  /*caf0*/  CALL.REL.NOINC `($__internal_65_$__cuda_sm70_shflsync_up) ;  /* 0x00001b9000007944 */ /* 0x000fea0003c00000 */
[----:B0-----:R-:W-:Y:S01]  /*cb00*/  HFMA2.MMA R76, -RZ, RZ, 0, 1.1920928955078125e-07 ;  /* 0x00000002ff4c7435 */ /* 0x001fe200000001ff */
[----:B-1----:R-:W-:Y:S02]  /*cb10*/  MOV R63, R65 ;  /* 0x00000041003f7202 */ /* 0x002fe40000000f00 */
[----:B------:R-:W-:Y:S02]  /*cb20*/  MOV R65, R82 ;  /* 0x0000005200417202 */ /* 0x000fe40000000f00 */
[----:B------:R-:W-:-:S02]  /*cb30*/  MOV R78, RZ ;  /* 0x000000ff004e7202 */ /* 0x000fc40000000f00 */
[----:B------:R-:W-:Y:S02]  /*cb40*/  MOV R81, 0xffffffff ;  /* 0xffffffff00517802 */ /* 0x000fe40000000f00 */
[----:B------:R-:W-:Y:S02]  /*cb50*/  MOV R60, 0xcb70 ;  /* 0x0000cb70003c7802 */ /* 0x000fe40000000f00 */
[----:B------:R-:W-:Y:S05]  /*cb60*/  CALL.REL.NOINC `($__internal_65_$__cuda_sm70_shflsync_up) ;  /* 0x00001b2000007944 */ /* 0x000fea0003c00000 */
[----:B0-----:R-:W-:Y:S01]  /*cb70*/  HFMA2.MMA R76, -RZ, RZ, 0, 1.1920928955078125e-07 ;  /* 0x00000002ff4c7435 */ /* 0x001fe200000001ff */
[----:B-1----:R-:W-:Y:S02]  /*cb80*/  MOV R64, R65 ;  /* 0x0000004100407202 */ /* 0x002fe40000000f00 */
[----:B------:R-:W-:Y:S02]  /*cb90*/  MOV R65, R66 ;  /* 0x0000004200417202 */ /* 0x000fe40000000f00 */
[----:B------:R-:W-:Y:S02]  /*cba0*/  MOV R78, RZ ;  /* 0x000000ff004e7202 */ /* 0x000fe40000000f00 */
[----:B------:R-:W-:Y:S02]  /*cbb0*/  MOV R81, 0xffffffff ;  /* 0xffffffff00517802 */ /* 0x000fe40000000f00 */
[----:B------:R-:W-:-:S02]  /*cbc0*/  MOV R60, 0xcbe0 ;  /* 0x0000cbe0003c7802 */ /* 0x000fc40000000f00 */
[----:B------:R-:W-:Y:S05]  /*cbd0*/  CALL.REL.NOINC `($__internal_65_$__cuda_sm70_shflsync_up) ;  /* 0x00001ab000007944 */ /* 0x000fea0003c00000 */
        /* <DEDUP_REMOVED lines=17> */
[----:B------:R-:W-:Y:S05]  /*ccf0*/  CALL.REL.NOINC `($__internal_65_$__cuda_sm70_shflsync_up) ;  /* 0x0000199000007944 */ /* 0x000fea0003c00000 */
[----:B0-----:R-:W-:Y:S01]  /*cd00*/  HFMA2.MMA R76, -RZ, RZ, 0, 2.384185791015625e-07 ;  /* 0x00000004ff4c7435 */ /* 0x001fe200000001ff */
[----:B-1----:R-:W-:Y:S02]  /*cd10*/  MOV R62, R65 ;  /* 0x00000041003e7202 */ /* 0x002fe40000000f00 */
[----:B------:R-:W-:Y:S02]  /*cd20*/  MOV R65, R80 ;  /* 0x0000005000417202 */ /* 0x000fe40000000f00 */
[----:B------:R-:W-:Y:S02]  /*cd30*/  MOV R78, RZ ;  /* 0x000000ff004e7202 */ /* 0x000fe40000000f00 */
[----:B------:R-:W-:Y:S02]  /*cd40*/  MOV R81, 0xffffffff ;  /* 0xffffffff00517802 */ /* 0x000fe40000000f00 */
[----:B------:R-:W-:-:S02]  /*cd50*/  MOV R60, 0xcd70 ;  /* 0x0000cd70003c7802 */ /* 0x000fc40000000f00 */
[----:B------:R-:W-:Y:S05]  /*cd60*/  CALL.REL.NOINC `($__internal_65_$__cuda_sm70_shflsync_up) ;  /* 0x0000192000007944 */ /* 0x000fea0003c00000 */
[----:B0-----:R-:W-:Y:S01]  /*cd70*/  HFMA2.MMA R76, -RZ, RZ, 0, 2.384185791015625e-07 ;  /* 0x00000004ff4c7435 */ /* 0x001fe200000001ff */
[----:B-1----:R-:W-:-:S02]  /*cd80*/  MOV R63, R65 ;  /* 0x00000041003f7202 */ /* 0x002fc40000000f00 */
[----:B------:R-:W-:Y:S02]  /*cd90*/  MOV R65, R82 ;  /* 0x0000005200417202 */ /* 0x000fe40000000f00 */
[----:B------:R-:W-:Y:S02]  /*cda0*/  MOV R78, RZ ;  /* 0x000000ff004e7202 */ /* 0x000fe40000000f00 */
[----:B------:R-:W-:Y:S02]  /*cdb0*/  MOV R81, 0xffffffff ;  /* 0xffffffff00517802 */ /* 0x000fe40000000f00 */
[----:B------:R-:W-:Y:S02]  /*cdc0*/  MOV R60, 0xcde0 ;  /* 0x0000cde0003c7802 */ /* 0x000fe40000000f00 */
[----:B------:R-:W-:Y:S05]  /*cdd0*/  CALL.REL.NOINC `($__internal_65_$__cuda_sm70_shflsync_up) ;  /* 0x000018b000007944 */ /* 0x000fea0003c00000 */
[----:B0-----:R-:W-:Y:S01]  /*cde0*/  HFMA2.MMA R76, -RZ, RZ, 0, 2.384185791015625e-07 ;  /* 0x00000004ff4c7435 */ /* 0x001fe200000001ff */
[----:B-1----:R-:W-:Y:S02]  /*cdf0*/  MOV R64, R65 ;  /* 0x0000004100407202 */ /* 0x002fe40000000f00 */
[----:B------:R-:W-:Y:S02]  /*ce00*/  MOV R65, R66 ;  /* 0x0000004200417202 */ /* 0x000fe40000000f00 */
[----:B------:R-:W-:-:S02]  /*ce10*/  MOV R78, RZ ;  /* 0x000000ff004e7202 */ /* 0x000fc40000000f00 */
[----:B------:R-:W-:Y:S02]  /*ce20*/  MOV R81, 0xffffffff ;  /* 0xffffffff00517802 */ /* 0x000fe40000000f00 */
[----:B------:R-:W-:Y:S02]  /*ce30*/  MOV R60, 0xce50 ;  /* 0x0000ce50003c7802 */ /* 0x000fe40000000f00 */
[----:B------:R-:W-:Y:S05]  /*ce40*/  CALL.REL.NOINC `($__internal_65_$__cuda_sm70_shflsync_up) ;  /* 0x0000184000007944 */ /* 0x000fea0003c00000 */
        /* <DEDUP_REMOVED lines=18> */
[----:B------:R-:W-:Y:S05]  /*cf70*/  CALL.REL.NOINC `($__internal_65_$__cuda_sm70_shflsync_up) ;  /* 0x0000171000007944 */ /* 0x000fea0003c00000 */
[----:B0-----:R-:W-:Y:S01]  /*cf80*/  HFMA2.MMA R76, -RZ, RZ, 0, 4.76837158203125e-07 ;  /* 0x00000008ff4c7435 */ /* 0x001fe200000001ff */
[----:B-1----:R-:W-:Y:S02]  /*cf90*/  MOV R62, R65 ;  /* 0x00000041003e7202 */ /* 0x002fe40000000f00 */
[----:B------:R-:W-:-:S02]  /*cfa0*/  MOV R65, R80 ;  /* 0x0000005000417202 */ /* 0x000fc40000000f00 */
[----:B------:R-:W-:Y:S02]  /*cfb0*/  MOV R78, RZ ;  /* 0x000000ff004e7202 */ /* 0x000fe40000000f00 */
[----:B------:R-:W-:Y:S02]  /*cfc0*/  MOV R81, 0xffffffff ;  /* 0xffffffff00517802 */ /* 0x000fe40000000f00 */
[----:B------:R-:W-:Y:S02]  /*cfd0*/  MOV R60, 0xcff0 ;  /* 0x0000cff0003c7802 */ /* 0x000fe40000000f00 */
[----:B------:R-:W-:Y:S05]  /*cfe0*/  CALL.REL.NOINC `($__internal_65_$__cuda_sm70_shflsync_up) ;  /* 0x000016a000007944 */ /* 0x000fea0003c00000 */
[----:B0-----:R-:W-:Y:S01]  /*cff0*/  HFMA2.MMA R76, -RZ, RZ, 0, 4.76837158203125e-07 ;  /* 0x00000008ff4c7435 */ /* 0x001fe200000001ff */
[----:B-1----:R-:W-:Y:S02]  /*d000*/  MOV R63, R65 ;  /* 0x00000041003f7202 */ /* 0x002fe40000000f00 */
[----:B------:R-:W-:Y:S02]  /*d010*/  MOV R65, R82 ;  /* 0x0000005200417202 */ /* 0x000fe40000000f00 */
[----:B------:R-:W-:Y:S02]  /*d020*/  MOV R78, RZ ;  /* 0x000000ff004e7202 */ /* 0x000fe40000000f00 */
[----:B------:R-:W-:-:S02]  /*d030*/  MOV R81, 0xffffffff ;  /* 0xffffffff00517802 */ /* 0x000fc40000000f00 */
[----:B------:R-:W-:Y:S02]  /*d040*/  MOV R60, 0xd060 ;  /* 0x0000d060003c7802 */ /* 0x000fe40000000f00 */
[----:B------:R-:W-:Y:S05]  /*d050*/  CALL.REL.NOINC `($__internal_65_$__cuda_sm70_shflsync_up) ;  /* 0x0000163000007944 */ /* 0x000fea0003c00000 */
[----:B0-----:R-:W-:Y:S01]  /*d060*/  HFMA2.MMA R76, -RZ, RZ, 0, 4.76837158203125e-07 ;  /* 0x00000008ff4c7435 */ /* 0x001fe200000001ff */
[----:B-1----:R-:W-:Y:S02]  /*d070*/  MOV R64, R65 ;  /* 0x0000004100407202 */ /* 0x002fe40000000f00 */
[----:B------:R-:W-:Y:S02]  /*d080*/  MOV R65, R83 ;  /* 0x0000005300417202 */ /* 0x000fe40000000f00 */
[----:B------:R-:W-:Y:S02]  /*d090*/  MOV R78, RZ ;  /* 0x000000ff004e7202 */ /* 0x000fe40000000f00 */
[----:B------:R-:W-:Y:S02]  /*d0a0*/  MOV R81, 0xffffffff ;  /* 0xffffffff00517802 */ /* 0x000fe40000000f00 */
[----:B------:R-:W-:Y:S02]  /*d0b0*/  MOV R60, 0xd0d0 ;  /* 0x0000d0d0003c7802 */ /* 0x000fe40000000f00 */
[----:B------:R-:W-:Y:S05]  /*d0c0*/  CALL.REL.NOINC `($__internal_65_$__cuda_sm70_shflsync_up) ;  /* 0x000015c000007944 */ /* 0x000fea0003c00000 */
        /* <DEDUP_REMOVED lines=18> */
[----:B------:R-:W-:Y:S05]  /*d1f0*/  CALL.REL.NOINC `($__internal_65_$__cuda_sm70_shflsync_up) ;  /* 0x0000149000007944 */ /* 0x000fea0003c00000 */
[----:B0-----:R-:W-:Y:S01]  /*d200*/  HFMA2.MMA R76, -RZ, RZ, 0, 9.5367431640625e-07 ;  /* 0x00000010ff4c7435 */ /* 0x001fe200000001ff */
[----:B-1----:R-:W-:Y:S02]  /*d210*/  MOV R63, R65 ;  /* 0x00000041003f7202 */ /* 0x002fe40000000f00 */
[----:B------:R-:W-:Y:S02]  /*d220*/  MOV R65, R66 ;  /* 0x0000004200417202 */ /* 0x000fe40000000f00 */
[----:B------:R-:W-:Y:S02]  /*d230*/  MOV R78, RZ ;  /* 0x000000ff004e7202 */ /* 0x000fe40000000f00 */
[----:B------:R-:W-:Y:S02]  /*d240*/  MOV R81, 0xffffffff ;  /* 0xffffffff00517802 */ /* 0x000fe40000000f00 */
[----:B------:R-:W-:Y:S02]  /*d250*/  MOV R60, 0xd270 ;  /* 0x0000d270003c7802 */ /* 0x000fe40000000f00 */
[----:B------:R-:W-:Y:S05]  /*d260*/  CALL.REL.NOINC `($__internal_65_$__cuda_sm70_shflsync_up) ;  /* 0x0000142000007944 */ /* 0x000fea0003c00000 */
[----:B0-----:R-:W-:Y:S01]  /*d270*/  HFMA2.MMA R76, -RZ, RZ, 0, 9.5367431640625e-07 ;  /* 0x00000010ff4c7435 */ /* 0x001fe200000001ff */
[----:B-1----:R-:W-:-:S02]  /*d280*/  MOV R67, R65 ;  /* 0x0000004100437202 */ /* 0x002fc40000000f00 */
[----:B------:R-:W-:Y:S02]  /*d290*/  MOV R65, R82 ;  /* 0x0000005200417202 */ /* 0x000fe40000000f00 */
[----:B------:R-:W-:Y:S02]  /*d2a0*/  MOV R78, RZ ;  /* 0x000000ff004e7202 */ /* 0x000fe40000000f00 */
[----:B------:R-:W-:Y:S02]  /*d2b0*/  MOV R81, 0xffffffff ;  /* 0xffffffff00517802 */ /* 0x000fe40000000f00 */
[----:B------:R-:W-:Y:S02]  /*d2c0*/  MOV R60, 0xd2e0 ;  /* 0x0000d2e0003c7802 */ /* 0x000fe40000000f00 */
[----:B------:R-:W-:Y:S05]  /*d2d0*/  CALL.REL.NOINC `($__internal_65_$__cuda_sm70_shflsync_up) ;  /* 0x000013b000007944 */ /* 0x000fea0003c00000 */
[----:B0-----:R-:W-:Y:S01]  /*d2e0*/  HFMA2.MMA R76, -RZ, RZ, 0, 9.5367431640625e-07 ;  /* 0x00000010ff4c7435 */ /* 0x001fe200000001ff */
[----:B-1----:R-:W-:Y:S02]  /*d2f0*/  MOV R77, R65 ;  /* 0x00000041004d7202 */ /* 0x002fe40000000f00 */
[----:B------:R-:W-:Y:S02]  /*d300*/  MOV R65, R83 ;  /* 0x0000005300417202 */ /* 0x000fe40000000f00 */
[----:B------:R-:W-:-:S02]  /*d310*/  MOV R78, RZ ;  /* 0x000000ff004e7202 */ /* 0x000fc40000000f00 */
[----:B------:R-:W-:Y:S02]  /*d320*/  MOV R81, 0xffffffff ;  /* 0xffffffff00517802 */ /* 0x000fe40000000f00 */
[----:B------:R-:W-:Y:S02]  /*d330*/  MOV R60, 0xd350 ;  /* 0x0000d350003c7802 */ /* 0x000fe40000000f00 */
[----:B------:R-:W-:Y:S05]  /*d340*/  CALL.REL.NOINC `($__internal_65_$__cuda_sm70_shflsync_up) ;  /* 0x0000134000007944 */ /* 0x000fea0003c00000 */
[----:B01----:R-:W-:Y:S05]  /*d350*/  BRA `(.L_x_2610) ;  /* 0xffff802000007947 */ /* 0x003fea000383ffff */
.L_x_2511:
[----:B------:R-:W-:Y:S01]  /*d360*/  HFMA2.MMA R76, -RZ, RZ, 0, 5.9604644775390625e-08 ;  /* 0x00000001ff4c7435 */ /* 0x000fe200000001ff */
[----:B0-----:R-:W-:Y:S02]  /*d370*/  MOV R65, R80 ;  /* 0x0000005000417202 */ /* 0x001fe40000000f00 */
[----:B------:R-:W-:Y:S02]  /*d380*/  MOV R78, RZ ;  /* 0x000000ff004e7202 */ /* 0x000fe40000000f00 */
[----:B------:R-:W-:Y:S02]  /*d390*/  MOV R81, 0xffffffff ;  /* 0xffffffff00517802 */ /* 0x000fe40000000f00 */
[----:B------:R-:W-:Y:S02]  /*d3a0*/  MOV R60, 0xd3c0 ;  /* 0x0000d3c0003c7802 */ /* 0x000fe40000000f00 */
[----:B-1---5:R-:W-:Y:S05]  /*d3b0*/  CALL.REL.NOINC `($__internal_65_$__cuda_sm70_shflsync_up) ;  /* 0x000012d000007944 */ /* 0x022fea0003c00000 */
[----:B0-----:R-:W-:Y:S01]  /*d3c0*/  HFMA2.MMA R76, -RZ, RZ, 0, 5.9604644775390625e-08 ;  /* 0x00000001ff4c7435 */ /* 0x001fe200000001ff */
[----:B-1----:R-:W-:-:S02]  /*d3d0*/  MOV R62, R65 ;  /* 0x00000041003e7202 */ /* 0x002fc40000000f00 */
[----:B------:R-:W-:Y:S02]  /*d3e0*/  MOV R65, R77 ;  /* 0x0000004d00417202 */ /* 0x000fe40000000f00 */
[----:B------:R-:W-:Y:S02]  /*d3f0*/  MOV R78, RZ ;  /* 0x000000ff004e7202 */ /* 0x000fe40000000f00 */
[----:B------:R-:W-:Y:S02]  /*d400*/  MOV R81, 0xffffffff ;  /* 0xffffffff00517802 */ /* 0x000fe40000000f00 */
[----:B------:R-:W-:Y:S02]  /*d410*/  MOV R60, 0xd430 ;  /* 0x0000d430003c7802 */ /* 0x000fe40000000f00 */
[----:B------:R-:W-:Y:S05]  /*d420*/  CALL.REL.NOINC `($__internal_65_$__cuda_sm70_shflsync_up) ;  /* 0x0000126000007944 */ /* 0x000fea0003c00000 */
[----:B0-----:R-:W-:Y:S01]  /*d430*/  HFMA2.MMA R76, -RZ, RZ, 0, 5.9604644775390625e-08 ;  /* 0x00000001ff4c7435 */ /* 0x001fe200000001ff */
[----:B-1----:R-:W-:Y:S02]  /*d440*/  MOV R64, R65 ;  /* 0x0000004100407202 */ /* 0x002fe40000000f00 */
[----:B------:R-:W-:Y:S02]  /*d450*/  MOV R65, R82 ;  /* 0x0000005200417202 */ /* 0x000fe40000000f00 */
[----:B------:R-:W-:-:S02]  /*d460*/  MOV R78, RZ ;  /* 0x000000ff004e7202 */ /* 0x000fc40000000f00 */
[----:B------:R-:W-:Y:S02]  /*d470*/  MOV R81, 0xffffffff ;  /* 0xffffffff00517802 */ /* 0x000fe40000000f00 */
[----:B------:R-:W-:Y:S02]  /*d480*/  MOV R60, 0xd4a0 ;  /* 0x0000d4a0003c7802 */ /* 0x000fe40000000f00 */
[----:B------:R-:W-:Y:S05]  /*d490*/  CALL.REL.NOINC `($__internal_65_$__cuda_sm70_shflsync_up) ;  /* 0x000011f000007944 */ /* 0x000fea0003c00000 */
[----:B0-----:R-:W-:Y:S01]  /*d4a0*/  HFMA2.MMA R76, -RZ, RZ, 0, 5.9604644775390625e-08 ;  /* 0x00000001ff4c7435 */ /* 0x001fe200000001ff */
[----:B-1----:R-:W-:Y:S02]  /*d4b0*/  MOV R66, R65 ;  /* 0x0000004100427202 */ /* 0x002fe40000000f00 */
[----:B------:R-:W-:Y:S02]  /*d4c0*/  MOV R65, R83 ;  /* 0x0000005300417202 */ /* 0x000fe40000000f00 */
[----:B------:R-:W-:Y:S02]  /*d4d0*/  MOV R78, RZ ;  /* 0x000000ff004e7202 */ /* 0x000fe40000000f00 */
[----:B------:R-:W-:Y:S02]  /*d4e0*/  MOV R81, 0xffffffff ;  /* 0xffffffff00517802 */ /* 0x000fe40000000f00 */
[----:B------:R-:W-:-:S02]  /*d4f0*/  MOV R60, 0xd510 ;  /* 0x0000d510003c7802 */ /* 0x000fc40000000f00 */
[----:B------:R-:W-:Y:S05]  /*d500*/  CALL.REL.NOINC `($__internal_65_$__cuda_sm70_shflsync_up) ;  /* 0x0000118000007944 */ /* 0x000fea0003c00000 */
        /* <DEDUP_REMOVED lines=9> */
[----:B------:R-:W-:Y:S05]  /*d5a0*/  CALL.REL.NOINC `($__internal_64_$__cuda_sm70_shflsync_idx_p) ;  /* 0x000010a000007944 */ /* 0x000fea0003c00000 */
[----:B0-----:R-:W-:Y:S01]  /*d5b0*/  HFMA2.MMA R64, -RZ, RZ, 0, 0 ;  /* 0x00000000ff407435 */ /* 0x001fe200000001ff */
[----:B-1----:R-:W-:-:S02]  /*d5c0*/  MOV R217, R62 ;  /* 0x0000003e00d97202 */ /* 0x002fc40000000f00 */
[----:B------:R-:W-:Y:S02]  /*d5d0*/  MOV R63, R57 ;  /* 0x00000039003f7202 */ /* 0x000fe40000000f00 */
[----:B------:R-:W-:Y:S02]  /*d5e0*/  MOV R65, 0x1f ;  /* 0x0000001f00417802 */ /* 0x000fe40000000f00 */
[----:B------:R-:W-:Y:S02]  /*d5f0*/  MOV R62, 0xffffffff ;  /* 0xffffffff003e7802 */ /* 0x000fe40000000f00 */
[----:B------:R-:W-:Y:S02]  /*d600*/  MOV R60, 0xd620 ;  /* 0x0000d620003c7802 */ /* 0x000fe40000000f00 */
[----:B------:R-:W-:Y:S05]  /*d610*/  CALL.REL.NOINC `($__internal_64_$__cuda_sm70_shflsync_idx_p) ;  /* 0x0000103000007944 */ /* 0x000fea0003c00000 */
[----:B0-----:R-:W-:Y:S01]  /*d620*/  HFMA2.MMA R64, -RZ, RZ, 0, 0 ;  /* 0x00000000ff407435 */ /* 0x001fe200000001ff */
[----:B-1----:R-:W-:Y:S02]  /*d630*/  MOV R218, R62 ;  /* 0x0000003e00da7202 */ /* 0x002fe40000000f00 */
[----:B------:R-:W-:Y:S02]  /*d640*/  MOV R63, R58 ;  /* 0x0000003a003f7202 */ /* 0x000fe40000000f00 */
[----:B------:R-:W-:-:S02]  /*d650*/  MOV R65, 0x1f ;  /* 0x0000001f00417802 */ /* 0x000fc40000000f00 */
[----:B------:R-:W-:Y:S02]  /*d660*/  MOV R62, 0xffffffff ;  /* 0xffffffff003e7802 */ /* 0x000fe40000000f00 */
[----:B------:R-:W-:Y:S02]  /*d670*/  MOV R60, 0xd690 ;  /* 0x0000d690003c7802 */ /* 0x000fe40000000f00 */
[----:B------:R-:W-:Y:S05]  /*d680*/  CALL.REL.NOINC `($__internal_64_$__cuda_sm70_shflsync_idx_p) ;  /* 0x00000fc000007944 */ /* 0x000fea0003c00000 */
[----:B0-----:R-:W-:Y:S01]  /*d690*/  HFMA2.MMA R64, -RZ, RZ, 0, 0 ;  /* 0x00000000ff407435 */ /* 0x001fe200000001ff */
[----:B-1----:R-:W-:Y:S02]  /*d6a0*/  MOV R66, R62 ;  /* 0x0000003e00427202 */ /* 0x002fe40000000f00 */
[----:B------:R-:W-:Y:S02]  /*d6b0*/  MOV R63, R59 ;  /* 0x0000003b003f7202 */ /* 0x000fe40000000f00 */
[----:B------:R-:W-:Y:S02]  /*d6c0*/  MOV R65, 0x1f ;  /* 0x0000001f00417802 */ /* 0x000fe40000000f00 */
[----:B------:R-:W-:Y:S02]  /*d6d0*/  MOV R62, 0xffffffff ;  /* 0xffffffff003e7802 */ /* 0x000fe40000000f00 */
[----:B------:R-:W-:-:S02]  /*d6e0*/  MOV R60, 0xd700 ;  /* 0x0000d700003c7802 */ /* 0x000fc40000000f00 */
[----:B------:R-:W-:Y:S05]  /*d6f0*/  CALL.REL.NOINC `($__internal_64_$__cuda_sm70_shflsync_idx_p) ;  /* 0x00000f5000007944 */ /* 0x000fea0003c00000 */
[----:B-1----:R-:W-:Y:S01]  /*d700*/  MOV R67, R62 ;  /* 0x0000003e00437202 */ /* 0x002fe20000000f00 */
[----:B0-----:R-:W-:Y:S05]  /*d710*/  BRA `(.L_x_2611) ;  /* 0xffff7f8000007947 */ /* 0x001fea000383ffff */
.L_x_2514:
[----:B------:R-:W-:Y:S01]  /*d720*/  HFMA2.MMA R84, -RZ, RZ, 0, 5.9604644775390625e-08 ;  /* 0x00000001ff547435 */ /* 0x000fe200000001ff */
[----:B------:R-:W-:-:S02]  /*d730*/  MOV R65, R79 ;  /* 0x0000004f00417202 */ /* 0x000fc40000000f00 */
[----:B------:R-:W-:Y:S02]  /*d740*/  MOV R81, 0x1f ;  /* 0x0000001f00517802 */ /* 0x000fe40000000f00 */
[----:B------:R-:W-:Y:S02]  /*d750*/  MOV R86, 0xffffffff ;  /* 0xffffffff00567802 */ /* 0x000fe40000000f00 */
[----:B------:R-:W-:Y:S02]  /*d760*/  MOV R60, 0xd780 ;  /* 0x0000d780003c7802 */ /* 0x000fe40000000f00 */
[----:B------:R-:W-:Y:S05]  /*d770*/  CALL.REL.NOINC `($__internal_63_$__cuda_sm70_shflsync_down) ;  /* 0x00000e9000007944 */ /* 0x000fea0003c00000 */
[----:B-1----:R-:W-:Y:S01]  /*d780*/  MOV R62, R81 ;  /* 0x00000051003e7202 */ /* 0x002fe20000000f00 */
[----:B0-----:R-:W-:Y:S05]  /*d790*/  BRA `(.L_x_2612) ;  /* 0xffff94e000007947 */ /* 0x001fea000383ffff */
.L_x_2515:
[----:B------:R-:W-:Y:S01]  /*d7a0*/  HFMA2.MMA R84, -RZ, RZ, 0, 5.9604644775390625e-08 ;  /* 0x00000001ff547435 */ /* 0x000fe200000001ff */
[----:B------:R-:W-:Y:S02]  /*d7b0*/  MOV R65, R78 ;  /* 0x0000004e00417202 */ /* 0x000fe40000000f00 */
[----:B------:R-:W-:Y:S02]  /*d7c0*/  MOV R81, 0x1f ;  /* 0x0000001f00517802 */ /* 0x000fe40000000f00 */
[----:B------:R-:W-:-:S02]  /*d7d0*/  MOV R86, 0xffffffff ;  /* 0xffffffff00567802 */ /* 0x000fc40000000f00 */
[----:B------:R-:W-:Y:S02]  /*d7e0*/  MOV R60, 0xd800 ;  /* 0x0000d800003c7802 */ /* 0x000fe40000000f00 */
[----:B01----:R-:W-:Y:S05]  /*d7f0*/  CALL.REL.NOINC `($__internal_63_$__cuda_sm70_shflsync_down) ;  /* 0x00000e1000007944 */ /* 0x003fea0003c00000 */
[----:B0-----:R-:W-:Y:S01]  /*d800*/  HFMA2.MMA R84, -RZ, RZ, 0, 5.9604644775390625e-08 ;  /* 0x00000001ff547435 */ /* 0x001fe200000001ff */
[----:B-1----:R-:W-:Y:S02]  /*d810*/  MOV R63, R81 ;  /* 0x00000051003f7202 */ /* 0x002fe40000000f00 */
[----:B------:R-:W-:Y:S02]  /*d820*/  MOV R65, R67 ;  /* 0x0000004300417202 */ /* 0x000fe40000000f00 */
[----:B------:R-:W-:Y:S02]  /*d830*/  MOV R81, 0x1f ;  /* 0x0000001f00517802 */ /* 0x000fe40000000f00 */
[----:B------:R-:W-:Y:S02]  /*d840*/  MOV R86, 0xffffffff ;  /* 0xffffffff00567802 */ /* 0x000fe40000000f00 */
[----:B------:R-:W-:Y:S02]  /*d850*/  MOV R60, 0xd870 ;  /* 0x0000d870003c7802 */ /* 0x000fe40000000f00 */
[----:B------:R-:W-:Y:S05]  /*d860*/  CALL.REL.NOINC `($__internal_63_$__cuda_sm70_shflsync_down) ;  /* 0x00000da000007944 */ /* 0x000fea0003c00000 */
[----:B0-----:R-:W-:Y:S01]  /*d870*/  HFMA2.MMA R84, -RZ, RZ, 0, 5.9604644775390625e-08 ;  /* 0x00000001ff547435 */ /* 0x001fe200000001ff */
[----:B-1----:R-:W-:-:S02]  /*d880*/  MOV R64, R81 ;  /* 0x0000005100407202 */ /* 0x002fc40000000f00 */
[----:B------:R-:W-:Y:S02]  /*d890*/  MOV R65, R66 ;  /* 0x0000004200417202 */ /* 0x000fe40000000f00 */
[----:B------:R-:W-:Y:S02]  /*d8a0*/  MOV R81, 0x1f ;  /* 0x0000001f00517802 */ /* 0x000fe40000000f00 */
[----:B------:R-:W-:Y:S02]  /*d8b0*/  MOV R86, 0xffffffff ;  /* 0xffffffff00567802 */ /* 0x000fe40000000f00 */
[----:B------:R-:W-:Y:S02]  /*d8c0*/  MOV R60, 0xd8e0 ;  /* 0x0000d8e0003c7802 */ /* 0x000fe40000000f00 */
[----:B------:R-:W-:Y:S05]  /*d8d0*/  CALL.REL.NOINC `($__internal_63_$__cuda_sm70_shflsync_down) ;  /* 0x00000d3000007944 */ /* 0x000fea0003c00000 */
[----:B-1----:R-:W-:Y:S01]  /*d8e0*/  MOV R60, R81 ;  /* 0x00000051003c7202 */ /* 0x002fe20000000f00 */
[----:B0-----:R-:W-:Y:S05]  /*d8f0*/  BRA `(.L_x_2613) ;  /* 0xffff93c000007947 */ /* 0x001fea000383ffff */
.L_x_2518:
[----:B------:R-:W-:Y:S01]  /*d900*/  HFMA2.MMA R84, -RZ, RZ, 0, 1.1920928955078125e-07 ;  /* 0x00000002ff547435 */ /* 0x000fe200000001ff */
[----:B------:R-:W-:Y:S02]  /*d910*/  MOV R65, R79 ;  /* 0x0000004f00417202 */ /* 0x000fe40000000f00 */
[----:B------:R-:W-:-:S02]  /*d920*/  MOV R81, 0x1f ;  /* 0x0000001f00517802 */ /* 0x000fc40000000f00 */
[----:B------:R-:W-:Y:S02]  /*d930*/  MOV R86, 0xffffffff ;  /* 0xffffffff00567802 */ /* 0x000fe40000000f00 */
[----:B0-----:R-:W-:Y:S02]  /*d940*/  MOV R60, 0xd960 ;  /* 0x0000d960003c7802 */ /* 0x001fe40000000f00 */
[----:B-1234-:R-:W-:Y:S05]  /*d950*/  CALL.REL.NOINC `($__internal_63_$__cuda_sm70_shflsync_down) ;  /* 0x00000cb000007944 */ /* 0x01efea0003c00000 */
[----:B0-----:R-:W-:Y:S01]  /*d960*/  HFMA2.MMA R84, -RZ, RZ, 0, 1.1920928955078125e-07 ;  /* 0x00000002ff547435 */ /* 0x001fe200000001ff */
[----:B-1----:R-:W-:Y:S02]  /*d970*/  MOV R62, R81 ;  /* 0x00000051003e7202 */ /* 0x002fe40000000f00 */
[----:B------:R-:W-:Y:S02]  /*d980*/  MOV R65, R78 ;  /* 0x0000004e00417202 */ /* 0x000fe40000000f00 */
[----:B------:R-:W-:Y:S02]  /*d990*/  MOV R81, 0x1f ;  /* 0x0000001f00517802 */ /* 0x000fe40000000f00 */
[----:B------:R-:W-:Y:S02]  /*d9a0*/  MOV R86, 0xffffffff ;  /* 0xffffffff00567802 */ /* 0x000fe40000000f00 */
[----:B------:R-:W-:-:S02]  /*d9b0*/  MOV R60, 0xd9d0 ;  /* 0x0000d9d0003c7802 */ /* 0x000fc40000000f00 */
[----:B------:R-:W-:Y:S05]  /*d9c0*/  CALL.REL.NOINC `($__internal_63_$__cuda_sm70_shflsync_down) ;  /* 0x00000c4000007944 */ /* 0x000fea0003c00000 */
[----:B0-----:R-:W-:Y:S01]  /*d9d0*/  HFMA2.MMA R84, -RZ, RZ, 0, 1.1920928955078125e-07 ;  /* 0x00000002ff547435 */ /* 0x001fe200000001ff */
[----:B-1----:R-:W-:-:S02]  /*d9e0*/  MOV R63, R81 ;  /* 0x00000051003f7202 */ /* 0x002fc40000000f00 */
[----:B------:R-:W-:Y:S02]  /*d9f0*/  MOV R65, R67 ;  /* 0x0000004300417202 */ /* 0x000fe40000000f00 */
[----:B------:R-:W-:Y:S02]  /*da00*/  MOV R81, 0x1f ;  /* 0x0000001f00517802 */ /* 0x000fe40000000f00 */
[----:B------:R-:W-:Y:S02]  /*da10*/  MOV R86, 0xffffffff ;  /* 0xffffffff00567802 */ /* 0x000fe40000000f00 */
[----:B------:R-:W-:Y:S02]  /*da20*/  MOV R60, 0xda40 ;  /* 0x0000da40003c7802 */ /* 0x000fe40000000f00 */
[----:B------:R-:W-:Y:S05]  /*da30*/  CALL.REL.NOINC `($__internal_63_$__cuda_sm70_shflsync_down) ;  /* 0x00000bd000007944 */ /* 0x000fea0003c00000 */
[----:B0-----:R-:W-:Y:S01]  /*da40*/  HFMA2.MMA R84, -RZ, RZ, 0, 1.1920928955078125e-07 ;  /* 0x00000002ff547435 */ /* 0x001fe200000001ff */
[----:B-1----:R-:W-:Y:S02]  /*da50*/  MOV R64, R81 ;  /* 0x0000005100407202 */ /* 0x002fe40000000f00 */
[----:B------:R-:W-:Y:S02]  /*da60*/  MOV R65, R66 ;  /* 0x0000004200417202 */ /* 0x000fe40000000f00 */
[----:B------:R-:W-:-:S02]  /*da70*/  MOV R81, 0x1f ;  /* 0x0000001f00517802 */ /* 0x000fc40000000f00 */
[----:B------:R-:W-:Y:S02]  /*da80*/  MOV R86, 0xffffffff ;  /* 0xffffffff00567802 */ /* 0x000fe40000000f00 */
[----:B------:R-:W-:Y:S02]  /*da90*/  MOV R60, 0xdab0 ;  /* 0x0000dab0003c7802 */ /* 0x000fe40000000f00 */
[----:B------:R-:W-:Y:S05]  /*daa0*/  CALL.REL.NOINC `($__internal_63_$__cuda_sm70_shflsync_down) ;  /* 0x00000b6000007944 */ /* 0x000fea0003c00000 */
[----:B-1----:R-:W-:Y:S01]  /*dab0*/  MOV R60, R81 ;  /* 0x00000051003c7202 */ /* 0x002fe20000000f00 */
[----:B0-----:R-:W-:Y:S05]  /*dac0*/  BRA `(.L_x_2614) ;  /* 0xffff934000007947 */ /* 0x001fea000383ffff */
.L_x_2521:
[----:B------:R-:W-:Y:S01]  /*dad0*/  HFMA2.MMA R84, -RZ, RZ, 0, 2.384185791015625e-07 ;  /* 0x00000004ff547435 */ /* 0x000fe200000001ff */
[----:B------:R-:W-:Y:S02]  /*dae0*/  MOV R65, R79 ;  /* 0x0000004f00417202 */ /* 0x000fe40000000f00 */
[----:B------:R-:W-:Y:S02]  /*daf0*/  MOV R81, 0x1f ;  /* 0x0000001f00517802 */ /* 0x000fe40000000f00 */
[----:B------:R-:W-:Y:S02]  /*db00*/  MOV R86, 0xffffffff ;  /* 0xffffffff00567802 */ /* 0x000fe40000000f00 */
[----:B0-----:R-:W-:-:S02]  /*db10*/  MOV R60, 0xdb30 ;  /* 0x0000db30003c7802 */ /* 0x001fc40000000f00 */
[----:B-1234-:R-:W-:Y:S05]  /*db20*/  CALL.REL.NOINC `($__internal_63_$__cuda_sm70_shflsync_down) ;  /* 0x00000ae000007944 */ /* 0x01efea0003c00000 */
[----:B-1----:R-:W-:Y:S01]  /*db30*/  MOV R62, R81 ;  /* 0x00000051003e7202 */ /* 0x002fe20000000f00 */
[----:B0-----:R-:W-:Y:S05]  /*db40*/  BRA `(.L_x_2615) ;  /* 0xffff93e000007947 */ /* 0x001fea000383ffff */
.L_x_2522:
[----:B------:R-:W-:Y:S01]  /*db50*/  HFMA2.MMA R84, -RZ, RZ, 0, 2.384185791015625e-07 ;  /* 0x00000004ff547435 */ /* 0x000fe200000001ff */
[----:B------:R-:W-:-:S02]  /*db60*/  MOV R65, R78 ;  /* 0x0000004e00417202 */ /* 0x000fc40000000f00 */
[----:B------:R-:W-:Y:S02]  /*db70*/  MOV R81, 0x1f ;  /* 0x0000001f00517802 */ /* 0x000fe40000000f00 */
[----:B------:R-:W-:Y:S02]  /*db80*/  MOV R86, 0xffffffff ;  /* 0xffffffff00567802 */ /* 0x000fe40000000f00 */
[----:B0-----:R-:W-:Y:S02]  /*db90*/  MOV R60, 0xdbb0 ;  /* 0x0000dbb0003c7802 */ /* 0x001fe40000000f00 */
[----:B-1234-:R-:W-:Y:S05]  /*dba0*/  CALL.REL.NOINC `($__internal_63_$__cuda_sm70_shflsync_down) ;  /* 0x00000a6000007944 */ /* 0x01efea0003c00000 */
[----:B0-----:R-:W-:Y:S01]  /*dbb0*/  HFMA2.MMA R84, -RZ, RZ, 0, 2.384185791015625e-07 ;  /* 0x00000004ff547435 */ /* 0x001fe200000001ff */
[----:B-1----:R-:W-:Y:S02]  /*dbc0*/  MOV R63, R81 ;  /* 0x00000051003f7202 */ /* 0x002fe40000000f00 */
[----:B------:R-:W-:Y:S02]  /*dbd0*/  MOV R65, R67 ;  /* 0x0000004300417202 */ /* 0x000fe40000000f00 */
[----:B------:R-:W-:Y:S02]  /*dbe0*/  MOV R81, 0x1f ;  /* 0x0000001f00517802 */ /* 0x000fe40000000f00 */
[----:B------:R-:W-:-:S02]  /*dbf0*/  MOV R86, 0xffffffff ;  /* 0xffffffff00567802 */ /* 0x000fc40000000f00 */
[----:B------:R-:W-:Y:S02]  /*dc00*/  MOV R60, 0xdc20 ;  /* 0x0000dc20003c7802 */ /* 0x000fe40000000f00 */
[----:B------:R-:W-:Y:S05]  /*dc10*/  CALL.REL.NOINC `($__internal_63_$__cuda_sm70_shflsync_down) ;  /* 0x000009f000007944 */ /* 0x000fea0003c00000 */
[----:B0-----:R-:W-:Y:S01]  /*dc20*/  HFMA2.MMA R84, -RZ, RZ, 0, 2.384185791015625e-07 ;  /* 0x00000004ff547435 */ /* 0x001fe200000001ff */
[----:B-1----:R-:W-:Y:S02]  /*dc30*/  MOV R64, R81 ;  /* 0x0000005100407202 */ /* 0x002fe40000000f00 */
[----:B------:R-:W-:Y:S02]  /*dc40*/  MOV R65, R66 ;  /* 0x0000004200417202 */ /* 0x000fe40000000f00 */
[----:B------:R-:W-:Y:S02]  /*dc50*/  MOV R81, 0x1f ;  /* 0x0000001f00517802 */ /* 0x000fe40000000f00 */
[----:B------:R-:W-:Y:S02]  /*dc60*/  MOV R86, 0xffffffff ;  /* 0xffffffff00567802 */ /* 0x000fe40000000f00 */
[----:B------:R-:W-:Y:S02]  /*dc70*/  MOV R60, 0xdc90 ;  /* 0x0000dc90003c7802 */ /* 0x000fe40000000f00 */
[----:B------:R-:W-:Y:S05]  /*dc80*/  CALL.REL.NOINC `($__internal_63_$__cuda_sm70_shflsync_down) ;  /* 0x0000098000007944 */ /* 0x000fea0003c00000 */
[----:B-1----:R-:W-:Y:S01]  /*dc90*/  MOV R60, R81 ;  /* 0x00000051003c7202 */ /* 0x002fe20000000f00 */
[----:B0-----:R-:W-:Y:S05]  /*dca0*/  BRA `(.L_x_2616) ;  /* 0xffff92c000007947 */ /* 0x001fea000383ffff */
.L_x_2525:
[----:B------:R-:W-:Y:S01]  /*dcb0*/  HFMA2.MMA R84, -RZ, RZ, 0, 4.76837158203125e-07 ;  /* 0x00000008ff547435 */ /* 0x000fe200000001ff */
[----:B------:R-:W-:-:S02]  /*dcc0*/  MOV R65, R79 ;  /* 0x0000004f00417202 */ /* 0x000fc40000000f00 */
[----:B------:R-:W-:Y:S02]  /*dcd0*/  MOV R81, 0x1f ;  /* 0x0000001f00517802 */ /* 0x000fe40000000f00 */
[----:B------:R-:W-:Y:S02]  /*dce0*/  MOV R86, 0xffffffff ;  /* 0xffffffff00567802 */ /* 0x000fe40000000f00 */
[----:B0-----:R-:W-:Y:S02]  /*dcf0*/  MOV R60, 0xdd10 ;  /* 0x0000dd10003c7802 */ /* 0x001fe40000000f00 */
[----:B-1234-:R-:W-:Y:S05]  /*dd00*/  CALL.REL.NOINC `($__internal_63_$__cuda_sm70_shflsync_down) ;  /* 0x0000090000007944 */ /* 0x01efea0003c00000 */
[----:B0-----:R-:W-:Y:S01]  /*dd10*/  HFMA2.MMA R84, -RZ, RZ, 0, 4.76837158203125e-07 ;  /* 0x00000008ff547435 */ /* 0x001fe200000001ff */
[----:B-1----:R-:W-:Y:S02]  /*dd20*/  MOV R62, R81 ;  /* 0x00000051003e7202 */ /* 0x002fe40000000f00 */
[----:B------:R-:W-:Y:S02]  /*dd30*/  MOV R65, R78 ;  /* 0x0000004e00417202 */ /* 0x000fe40000000f00 */
[----:B------:R-:W-:Y:S02]  /*dd40*/  MOV R81, 0x1f ;  /* 0x0000001f00517802 */ /* 0x000fe40000000f00 */
[----:B------:R-:W-:-:S02]  /*dd50*/  MOV R86, 0xffffffff ;  /* 0xffffffff00567802 */ /* 0x000fc40000000f00 */
[----:B------:R-:W-:Y:S02]  /*dd60*/  MOV R60, 0xdd80 ;  /* 0x0000dd80003c7802 */ /* 0x000fe40000000f00 */
[----:B------:R-:W-:Y:S05]  /*dd70*/  CALL.REL.NOINC `($__internal_63_$__cuda_sm70_shflsync_down) ;  /* 0x0000089000007944 */ /* 0x000fea0003c00000 */
[----:B0-----:R-:W-:Y:S01]  /*dd80*/  HFMA2.MMA R84, -RZ, RZ, 0, 4.76837158203125e-07 ;  /* 0x00000008ff547435 */ /* 0x001fe200000001ff */
[----:B-1----:R-:W-:Y:S02]  /*dd90*/  MOV R63, R81 ;  /* 0x00000051003f7202 */ /* 0x002fe40000000f00 */
[----:B------:R-:W-:Y:S02]  /*dda0*/  MOV R65, R67 ;  /* 0x0000004300417202 */ /* 0x000fe40000000f00 */
[----:B------:R-:W-:Y:S02]  /*ddb0*/  MOV R81, 0x1f ;  /* 0x0000001f00517802 */ /* 0x000fe40000000f00 */
[----:B------:R-:W-:Y:S02]  /*ddc0*/  MOV R86, 0xffffffff ;  /* 0xffffffff00567802 */ /* 0x000fe40000000f00 */
[----:B------:R-:W-:Y:S02]  /*ddd0*/  MOV R60, 0xddf0 ;  /* 0x0000ddf0003c7802 */ /* 0x000fe40000000f00 */
[----:B------:R-:W-:Y:S05]  /*dde0*/  CALL.REL.NOINC `($__internal_63_$__cuda_sm70_shflsync_down) ;  /* 0x0000082000007944 */ /* 0x000fea0003c00000 */
[----:B0-----:R-:W-:Y:S01]  /*ddf0*/  HFMA2.MMA R84, -RZ, RZ, 0, 4.76837158203125e-07 ;  /* 0x00000008ff547435 */ /* 0x001fe200000001ff */
        /* <DEDUP_REMOVED lines=8> */
.L_x_2528:
[----:B------:R-:W-:Y:S01]  /*de80*/  HFMA2.MMA R84, -RZ, RZ, 0, 9.5367431640625e-07 ;  /* 0x00000010ff547435 */ /* 0x000fe200000001ff */
[----:B------:R-:W-:Y:S02]  /*de90*/  MOV R65, R79 ;  /* 0x0000004f00417202 */ /* 0x000fe40000000f00 */
[----:B------:R-:W-:-:S02]  /*dea0*/  MOV R81, 0x1f ;  /* 0x0000001f00517802 */ /* 0x000fc40000000f00 */
[----:B------:R-:W-:Y:S02]  /*deb0*/  MOV R86, 0xffffffff ;  /* 0xffffffff00567802 */ /* 0x000fe40000000f00 */
[----:B0-----:R-:W-:Y:S02]  /*dec0*/  MOV R60, 0xdee0 ;  /* 0x0000dee0003c7802 */ /* 0x001fe40000000f00 */
[----:B-1234-:R-:W-:Y:S05]  /*ded0*/  CALL.REL.NOINC `($__internal_63_$__cuda_sm70_shflsync_down) ;  /* 0x0000073000007944 */ /* 0x01efea0003c00000 */
[----:B-1----:R-:W-:Y:S01]  /*dee0*/  MOV R62, R81 ;  /* 0x00000051003e7202 */ /* 0x002fe20000000f00 */
[----:B0-----:R-:W-:Y:S05]  /*def0*/  BRA `(.L_x_2618) ;  /* 0xffff92e000007947 */ /* 0x001fea000383ffff */
.L_x_2529:
[----:B------:R-:W-:Y:S01]  /*df00*/  HFMA2.MMA R84, -RZ, RZ, 0, 9.5367431640625e-07 ;  /* 0x00000010ff547435 */ /* 0x000fe200000001ff */
[----:B------:R-:W-:Y:S02]  /*df10*/  MOV R65, R78 ;  /* 0x0000004e00417202 */ /* 0x000fe40000000f00 */
[----:B------:R-:W-:Y:S02]  /*df20*/  MOV R81, 0x1f ;  /* 0x0000001f00517802 */ /* 0x000fe40000000f00 */
[----:B------:R-:W-:Y:S02]  /*df30*/  MOV R86, 0xffffffff ;  /* 0xffffffff00567802 */ /* 0x000fe40000000f00 */
[----:B0-----:R-:W-:-:S02]  /*df40*/  MOV R60, 0xdf60 ;  /* 0x0000df60003c7802 */ /* 0x001fc40000000f00 */
[----:B-1234-:R-:W-:Y:S05]  /*df50*/  CALL.REL.NOINC `($__internal_63_$__cuda_sm70_shflsync_down) ;  /* 0x000006b000007944 */ /* 0x01efea0003c00000 */
[----:B0-----:R-:W-:Y:S01]  /*df60*/  HFMA2.MMA R84, -RZ, RZ, 0, 9.5367431640625e-07 ;  /* 0x00000010ff547435 */ /* 0x001fe200000001ff */
[----:B-1----:R-:W-:-:S02]  /*df70*/  MOV R63, R81 ;  /* 0x00000051003f7202 */ /* 0x002fc40000000f00 */
[----:B------:R-:W-:Y:S02]  /*df80*/  MOV R65, R67 ;  /* 0x0000004300417202 */ /* 0x000fe40000000f00 */
[----:B------:R-:W-:Y:S02]  /*df90*/  MOV R81, 0x1f ;  /* 0x0000001f00517802 */ /* 0x000fe40000000f00 */
[----:B------:R-:W-:Y:S02]  /*dfa0*/  MOV R86, 0xffffffff ;  /* 0xffffffff00567802 */ /* 0x000fe40000000f00 */
[----:B------:R-:W-:Y:S02]  /*dfb0*/  MOV R60, 0xdfd0 ;  /* 0x0000dfd0003c7802 */ /* 0x000fe40000000f00 */
[----:B------:R-:W-:Y:S05]  /*dfc0*/  CALL.REL.NOINC `($__internal_63_$__cuda_sm70_shflsync_down) ;  /* 0x0000064000007944 */ /* 0x000fea0003c00000 */
[----:B0-----:R-:W-:Y:S01]  /*dfd0*/  HFMA2.MMA R84, -RZ, RZ, 0, 9.5367431640625e-07 ;  /* 0x00000010ff547435 */ /* 0x001fe200000001ff */
        /* <DEDUP_REMOVED lines=8> */
.L_x_2532:
[----:B----4-:R-:W-:Y:S01]  /*e060*/  HFMA2.MMA R64, -RZ, RZ, 0, 0 ;  /* 0x00000000ff407435 */ /* 0x010fe200000001ff */
[----:B---3--:R-:W-:Y:S02]  /*e070*/  MOV R63, R79 ;  /* 0x0000004f003f7202 */ /* 0x008fe40000000f00 */
[----:B------:R-:W-:Y:S02]  /*e080*/  MOV R65, 0x1f ;  /* 0x0000001f00417802 */ /* 0x000fe40000000f00 */
[----:B-1----:R-:W-:Y:S02]  /*e090*/  MOV R62, 0xffffffff ;  /* 0xffffffff003e7802 */ /* 0x002fe40000000f00 */
[----:B0-----:R-:W-:-:S02]  /*e0a0*/  MOV R60, 0xe0c0 ;  /* 0x0000e0c0003c7802 */ /* 0x001fc40000000f00 */
[----:B--2---:R-:W-:Y:S05]  /*e0b0*/  CALL.REL.NOINC `($__internal_64_$__cuda_sm70_shflsync_idx_p) ;  /* 0x0000059000007944 */ /* 0x004fea0003c00000 */
        /* <DEDUP_REMOVED lines=21> */
[----:B------:R-:W-:Y:S01]  /*e210*/  HFMA2.MMA R84, -RZ, RZ, 0, 5.9604644775390625e-08 ;  /* 0x00000001ff547435 */ /* 0x000fe200000001ff */
[----:B-1----:R-:W-:-:S02]  /*e220*/  MOV R237, R62 ;  /* 0x0000003e00ed7202 */ /* 0x002fc40000000f00 */
[----:B0-----:R-:W-:Y:S02]  /*e230*/  MOV R65, R79 ;  /* 0x0000004f00417202 */ /* 0x001fe40000000f00 */
[----:B------:R-:W-:Y:S02]  /*e240*/  MOV R81, 0x1f ;  /* 0x0000001f00517802 */ /* 0x000fe40000000f00 */
[----:B------:R-:W-:Y:S02]  /*e250*/  MOV R86, 0xffffffff ;  /* 0xffffffff00567802 */ /* 0x000fe40000000f00 */
[----:B------:R-:W-:Y:S02]  /*e260*/  MOV R60, 0xe280 ;  /* 0x0000e280003c7802 */ /* 0x000fe40000000f00 */
[----:B------:R-:W-:Y:S05]  /*e270*/  CALL.REL.NOINC `($__internal_63_$__cuda_sm70_shflsync_down) ;  /* 0x0000039000007944 */ /* 0x000fea0003c00000 */
[----:B0-----:R-:W-:Y:S01]  /*e280*/  HFMA2.MMA R84, -RZ, RZ, 0, 5.9604644775390625e-08 ;  /* 0x00000001ff547435 */ /* 0x001fe200000001ff */
[----:B-1----:R-:W-:Y:S02]  /*e290*/  MOV R77, R81 ;  /* 0x00000051004d7202 */ /* 0x002fe40000000f00 */
[----:B------:R-:W-:Y:S02]  /*e2a0*/  MOV R65, R78 ;  /* 0x0000004e00417202 */ /* 0x000fe40000000f00 */
[----:B------:R-:W-:-:S02]  /*e2b0*/  MOV R81, 0x1f ;  /* 0x0000001f00517802 */ /* 0x000fc40000000f00 */
[----:B------:R-:W-:Y:S02]  /*e2c0*/  MOV R86, 0xffffffff ;  /* 0xffffffff00567802 */ /* 0x000fe40000000f00 */
[----:B------:R-:W-:Y:S02]  /*e2d0*/  MOV R60, 0xe2f0 ;  /* 0x0000e2f0003c7802 */ /* 0x000fe40000000f00 */
[----:B------:R-:W-:Y:S05]  /*e2e0*/  CALL.REL.NOINC `($__internal_63_$__cuda_sm70_shflsync_down) ;  /* 0x0000032000007944 */ /* 0x000fea0003c00000 */
[----:B0-----:R-:W-:Y:S01]  /*e2f0*/  HFMA2.MMA R84, -RZ, RZ, 0, 5.9604644775390625e-08 ;  /* 0x00000001ff547435 */ /* 0x001fe200000001ff */
[----:B-1----:R-:W-:Y:S02]  /*e300*/  MOV R80, R81 ;  /* 0x0000005100507202 */ /* 0x002fe40000000f00 */
[----:B------:R-:W-:Y:S02]  /*e310*/  MOV R65, R67 ;  /* 0x0000004300417202 */ /* 0x000fe40000000f00 */
[----:B------:R-:W-:Y:S02]  /*e320*/  MOV R81, 0x1f ;  /* 0x0000001f00517802 */ /* 0x000fe40000000f00 */
[----:B------:R-:W-:Y:S02]  /*e330*/  MOV R86, 0xffffffff ;  /* 0xffffffff00567802 */ /* 0x000fe40000000f00 */
[----:B------:R-:W-:-:S02]  /*e340*/  MOV R60, 0xe360 ;  /* 0x0000e360003c7802 */ /* 0x000fc40000000f00 */
        /* <DEDUP_REMOVED lines=20> */
[----:B-1----:R-:W-:Y:S05]  /*e490*/  CALL.REL.NOINC `($__internal_64_$__cuda_sm70_shflsync_idx_p) ;  /* 0x000001b000007944 */ /* 0x002fea0003c00000 */
[----:B0-----:R-:W-:Y:S01]  /*e4a0*/  HFMA2.MMA R64, -RZ, RZ, 0, 0 ;  /* 0x00000000ff407435 */ /* 0x001fe200000001ff */
[----:B-1----:R-:W-:Y:S02]  /*e4b0*/  MOV R84, R62 ;  /* 0x0000003e00547202 */ /* 0x002fe40000000f00 */
[----:B------:R-:W-:Y:S02]  /*e4c0*/  MOV R63, R57 ;  /* 0x00000039003f7202 */ /* 0x000fe40000000f00 */
[----:B------:R-:W-:Y:S02]  /*e4d0*/  MOV R65, 0x1f ;  /* 0x0000001f00417802 */ /* 0x000fe40000000f00 */
[----:B------:R-:W-:Y:S02]  /*e4e0*/  MOV R62, 0xffffffff ;  /* 0xffffffff003e7802 */ /* 0x000fe40000000f00 */
[----:B------:R-:W-:Y:S02]  /*e4f0*/  MOV R60, 0xe510 ;  /* 0x0000e510003c7802 */ /* 0x000fe40000000f00 */
        /* <DEDUP_REMOVED lines=15> */
[----:B-1----:R-:W-:Y:S01]  /*e5f0*/  MOV R87, R62 ;  /* 0x0000003e00577202 */ /* 0x002fe20000000f00 */
[----:B0-----:R-:W-:Y:S05]  /*e600*/  BRA `(.L_x_2620) ;  /* 0xffff8e3000007947 */ /* 0x001fea000383ffff */
        .weak           $__internal_63_$__cuda_sm70_shflsync_down
        .type           $__internal_63_$__cuda_sm70_shflsync_down,@function
        .size           $__internal_63_$__cuda_sm70_shflsync_down,($__internal_64_$__cuda_sm70_shflsync_idx_p - $__internal_63_$__cuda_sm70_shflsync_down)
$__internal_63_$__cuda_sm70_shflsync_down:
[----:B------:R-:W-:Y:S01]  /*e610*/  HFMA2.MMA R61, -RZ, RZ, 0, 0 ;  /* 0x00000000ff3d7435 */ /* 0x000fe200000001ff */
[----:B------:R-:W-:Y:S04]  /*e620*/  WARPSYNC R86 ;  /* 0x0000005600007348 */ /* 0x000fe80003800000 */
[----:B------:R0:W1:Y:S01]  /*e630*/  SHFL.DOWN PT, R81, R65, R84, R81 ;  /* 0x0800005441517389 */ /* 0x00006200000e0051 */
[----:B------:R-:W-:Y:S05]  /*e640*/  RET.REL.NODEC R60 `(_Z25selective_scan_bwd_kernelI32Selective_Scan_bwd_kernel_traitsILi128ELi16ELb1ELb0ELb1ELb0ELb1EN3c108BFloat16ENS1_7complexIfEEEEv12SSMParamsBwd) ;  /* 0xffff19b03c007950 */ /* 0x000fea0003c3ffff */
        .weak           $__internal_64_$__cuda_sm70_shflsync_idx_p
        .type           $__internal_64_$__cuda_sm70_shflsync_idx_p,@function
        .size           $__internal_64_$__cuda_sm70_shflsync_idx_p,($__internal_65_$__cuda_sm70_shflsync_up - $__internal_64_$__cuda_sm70_shflsync_idx_p)
$__internal_64_$__cuda_sm70_shflsync_idx_p:
[----:B------:R-:W-:Y:S01]  /*e650*/  MOV R61, 0x0 ;  /* 0x00000000003d7802 */ /* 0x000fe20000000f00 */
[----:B------:R-:W-:Y:S04]  /*e660*/  WARPSYNC R62 ;  /* 0x0000003e00007348 */ /* 0x000fe80003800000 */
[----:B------:R0:W1:Y:S01]  /*e670*/  SHFL.IDX PT, R62, R63, R64, R65 ;  /* 0x000000403f3e7389 */ /* 0x00006200000e0041 */
[----:B------:R-:W-:Y:S05]  /*e680*/  RET.REL.NODEC R60 `(_Z25selective_scan_bwd_kernelI32Selective_Scan_bwd_kernel_traitsILi128ELi16ELb1ELb0ELb1ELb0ELb1EN3c108BFloat16ENS1_7complexIfEEEEv12SSMParamsBwd) ;  /* 0xffff19703c007950 */ /* 0x000fea0003c3ffff */
        .weak           $__internal_65_$__cuda_sm70_shflsync_up
        .type           $__internal_65_$__cuda_sm70_shflsync_up,@function
        .size           $__internal_65_$__cuda_sm70_shflsync_up,(.L_x_14497 - $__internal_65_$__cuda_sm70_shflsync_up)
$__internal_65_$__cuda_sm70_shflsync_up:
[----:B------:R-:W-:Y:S01]  /*e690*/  HFMA2.MMA R61, -RZ, RZ, 0, 0 ;  /* 0x00000000ff3d7435 */ /* 0x000fe200000001ff */
[----:B------:R-:W-:Y:S04]  /*e6a0*/  WARPSYNC R81 ;  /* 0x0000005100007348 */ /* 0x000fe80003800000 */
[----:B------:R0:W1:Y:S01]  /*e6b0*/  SHFL.UP PT, R65, R65, R76, R78 ;  /* 0x0400004c41417389 */ /* 0x00006200000e004e */
[----:B------:R-:W-:Y:S05]  /*e6c0*/  RET.REL.NODEC R60 `(_Z25selective_scan_bwd_kernelI32Selective_Scan_bwd_kernel_traitsILi128ELi16ELb1ELb0ELb1ELb0ELb1EN3c108BFloat16ENS1_7complexIfEEEEv12SSMParamsBwd) ;  /* 0xffff19303c007950 */ /* 0x000fea0003c3ffff */
.L_x_2621:
        /* <DEDUP_REMOVED lines=11> */
.L_x_14497:


//--------------------- .text._Z25selective_scan_bwd_kernelI32Selective_Scan_bwd_kernel_traitsILi128ELi16ELb1ELb0ELb1ELb1ELb0EN3c108BFloat16ENS1_7complexIfEEEEv12SSMParamsBwd --------------------------
	.section	.text._Z25selective_scan_bwd_kernelI32Selective_Scan_bwd_kernel_traitsILi128ELi16ELb1ELb0ELb1ELb1ELb0EN3c108BFloat16ENS1_7complexIfEEEEv12SSMParamsBwd,"ax",@progbits
	.sectioninfo	@"SHI_REGISTERS=247"
	.align	128
        .global         _Z25selective_scan_bwd_kernelI32Selective_Scan_bwd_kernel_traitsILi128ELi16ELb1ELb0ELb1ELb1ELb0EN3c108BFloat16ENS1_7complexIfEEEEv12SSMParamsBwd
        .type           _Z25selective_scan_bwd_kernelI32Selective_Scan_bwd_kernel_traitsILi128ELi16ELb1ELb0ELb1ELb1ELb0EN3c108BFloat16ENS1_7complexIfEEEEv12SSMParamsBwd,@function
        .size           _Z25selective_scan_bwd_kernelI32Selective_Scan_bwd_kernel_traitsILi128ELi16ELb1ELb0ELb1ELb1ELb0EN3c108BFloat16ENS1_7complexIfEEEEv12SSMParamsBwd,(.L_x_14500 - _Z25selective_scan_bwd_kernelI32Selective_Scan_bwd_kernel_traitsILi128ELi16ELb1ELb0ELb1ELb1ELb0EN3c108BFloat16ENS1_7complexIfEEEEv12SSMParamsBwd)
        .other          _Z25selective_scan_bwd_kernelI32Selective_Scan_bwd_kernel_traitsILi128ELi16ELb1ELb0ELb1ELb1ELb0EN3c108BFloat16ENS1_7complexIfEEEEv12SSMParamsBwd,@"STO_CUDA_ENTRY STV_DEFAULT"
_Z25selective_scan_bwd_kernelI32Selective_Scan_bwd_kernel_traitsILi128ELi16ELb1ELb0ELb1ELb1ELb0EN3c108BFloat16ENS1_7complexIfEEEEv12SSMParamsBwd:
.text._Z25selective_scan_bwd_kernelI32Selective_Scan_bwd_kernel_traitsILi128ELi16ELb1ELb0ELb1ELb1ELb0EN3c108BFloat16ENS1_7complexIfEEEEv12SSMParamsBwd:
        /* <DEDUP_REMOVED lines=32> */
[----:B-1----:R-:W-:Y:S01]  /*0200*/  USHF.R.S32.HI UR35, URZ, 0x1f, UR34 ;  /* 0x0000001f3f237899 */ /* 0x002fe20008011422 */
[----:B------:R-:W-:Y:S01]  /*0210*/  HFMA2.MMA R105, -RZ, RZ, 0, 0 ;  /* 0x00000000ff697435 */ /* 0x000fe200000001ff */
[----:B------:R-:W-:Y:S01]  /*0220*/  UISETP.NE.U32.AND UP0, UPT, URZ, UR4, UPT ;  /* 0x000000043f00728c */ /* 0x000fe2000bf05070 */
[----:B------:R-:W-:Y:S01]  /*0230*/  MOV R101, RZ ;  /* 0x000000ff00657202 */ /* 0x000fe20000000f00 */
[----:B------:R-:W-:Y:S02]  /*0240*/  UIMAD UR4, UR35, UR6, URZ ;  /* 0x00000006230472a4 */ /* 0x000fe4000f8e023f */
[----:B------:R-:W-:Y:S02]  /*0250*/  UIMAD.WIDE.U32 UR12, UR34, UR6, URZ ;  /* 0x00000006220c72a5 */ /* 0x000fe4000f8e003f */
        /* <DEDUP_REMOVED lines=17> */
[----:B------:R-:W-:Y:S02]  /*0370*/  UMOV UR9, URZ ;  /* 0x0000003f00097c82 */ /* 0x000fe40008000000 */
[----:B------:R-:W-:Y:S02]  /*0380*/  @UP1 ULEA UR8, UP3, UR16, UR6, 0x2 ;  /* 0x0000000610081291 */ /* 0x000fe4000f86103f */
[----:B------:R-:W-:Y:S02]  /*0390*/  UIMAD.WIDE.U32 UR10, UR34, UR20, URZ ;  /* 0x00000014220a72a5 */ /* 0x000fe4000f8e003f */
[----:B------:R-:W-:Y:S01]  /*03a0*/  @UP1 ULEA.HI.X UR9, UR16, UR7, UR17, 0x2, UP3 ;  /* 0x0000000710091291 */ /* 0x000fe200098f1411 */
[----:B--2---:R-:W-:Y:S01]  /*03b0*/  IADD3 R2, R0, 0xffffffe, RZ ;  /* 0x0ffffffe00027810 */ /* 0x004fe20007ffe0ff */
[----:B------:R-:W-:Y:S01]  /*03c0*/  UMOV UR6, URZ ;  /* 0x0000003f00067c82 */ /* 0x000fe20008000000 */
[----:B------:R-:W-:Y:S01]  /*03d0*/  IABS R0, UR16 ;  /* 0x0000001000007c13 */ /* 0x000fe20008000000 */
[----:B------:R-:W-:-:S02]  /*03e0*/  @UP2 ULEA UR6, UP1, UR16, UR26, 0x2 ;  /* 0x0000001a10062291 */ /* 0x000fc4000f82103f */
[----:B------:R-:W-:Y:S01]  /*03f0*/  UIMAD UR20, UR35, UR20, URZ ;  /* 0x00000014231472a4 */ /* 0x000fe2000f8e023f */
[----:B------:R-:W0:Y:S01]  /*0400*/  F2I.FTZ.U32.TRUNC.NTZ R2, R2 ;  /* 0x0000000200027305 */ /* 0x000e22000021f000 */
[----:B------:R-:W1:Y:S01]  /*0410*/  R2UR UR23, R0 ;  /* 0x00000000001773c2 */ /* 0x000e6200000e0000 */
[----:B------:R-:W-:Y:S02]  /*0420*/  UMOV UR7, URZ ;  /* 0x0000003f00077c82 */ /* 0x000fe40008000000 */
[----:B------:R-:W-:Y:S02]  /*0430*/  @UP2 ULEA.HI.X UR7, UR16, UR27, UR17, 0x2, UP1 ;  /* 0x0000001b10072291 */ /* 0x000fe400088f1411 */
[----:B------:R-:W-:Y:S02]  /*0440*/  UIMAD UR20, UR34, UR21, UR20 ;  /* 0x00000015221472a4 */ /* 0x000fe4000f8e0214 */
[----:B------:R-:W-:Y:S02]  /*0450*/  ULDC.64 UR26, c[0x0][0x1d8] ;  /* 0x00007600001a7ab9 */ /* 0x000fe40000000a00 */
[----:B------:R-:W-:-:S02]  /*0460*/  UIMAD UR21, UR17, UR26, URZ ;  /* 0x0000001a111572a4 */ /* 0x000fc4000f8e023f */
[----:B------:R-:W-:Y:S02]  /*0470*/  UIADD3 UR13, UR13, UR4, URZ ;  /* 0x000000040d0d7290 */ /* 0x000fe4000fffe03f */
[----:B------:R-:W-:Y:S01]  /*0480*/  UIMAD UR21, UR16, UR27, UR21 ;  /* 0x0000001b101572a4 */ /* 0x000fe2000f8e0215 */
[----:B0-----:R-:W0:Y:S01]  /*0490*/  R2UR UR5, R2 ;  /* 0x00000000020573c2 */ /* 0x001e2200000e0000 */
[----:B------:R-:W-:Y:S02]  /*04a0*/  UMOV UR4, URZ ;  /* 0x0000003f00047c82 */ /* 0x000fe40008000000 */
[----:B------:R-:W-:Y:S02]  /*04b0*/  UIMAD.WIDE.U32 UR12, UR16, UR26, UR12 ;  /* 0x0000001a100c72a5 */ /* 0x000fe4000f8e000c */
[----:B------:R-:W-:Y:S02]  /*04c0*/  UIADD3 UR15, UR15, UR24, URZ ;  /* 0x000000180f0f7290 */ /* 0x000fe4000fffe03f */
[----:B------:R-:W-:-:S02]  /*04d0*/  ULDC.64 UR26, c[0x0][0x1e8] ;  /* 0x00007a00001a7ab9 */ /* 0x000fc40000000a00 */
[----:B------:R-:W-:Y:S02]  /*04e0*/  UIMAD UR24, UR17, UR26, URZ ;  /* 0x0000001a111872a4 */ /* 0x000fe4000f8e023f */
[----:B------:R-:W-:Y:S02]  /*04f0*/  UIMAD.WIDE.U32 UR14, UR16, UR26, UR14 ;  /* 0x0000001a100e72a5 */ /* 0x000fe4000f8e000e */
[----:B------:R-:W-:Y:S02]  /*0500*/  UIMAD UR27, UR16, UR27, UR24 ;  /* 0x0000001b101b72a4 */ /* 0x000fe4000f8e0218 */
[----:B------:R-:W-:Y:S02]  /*0510*/  UIADD3 UR11, UR11, UR20, URZ ;  /* 0x000000140b0b7290 */ /* 0x000fe4000fffe03f */
[----:B0-----:R-:W-:-:S04]  /*0520*/  UIADD3 UR25, URZ, -UR5, URZ ;  /* 0x800000053f197290 */ /* 0x001fc8000fffe03f */
[----:B------:R-:W-:-:S04]  /*0530*/  UIMAD UR25, UR25, UR29, URZ ;  /* 0x0000001d191972a4 */ /* 0x000fc8000f8e023f */
[----:B------:R-:W-:Y:S02]  /*0540*/  UIMAD.WIDE.U32 UR4, UR5, UR25, UR4 ;  /* 0x00000019050472a5 */ /* 0x000fe4000f8e0004 */
[----:B------:R-:W-:Y:S02]  /*0550*/  ULEA UR25, UR28, 0xfffff800, 0xb ;  /* 0xfffff8001c197891 */ /* 0x000fe4000f8e583f */
[----:B-1----:R-:W-:Y:S02]  /*0560*/  UIMAD.WIDE.U32 UR4, UR5, UR23, URZ ;  /* 0x00000017050472a5 */ /* 0x002fe4000f8e003f */
[----:B------:R-:W-:Y:S02]  /*0570*/  USHF.R.S32.HI UR26, URZ, 0x1f, UR25 ;  /* 0x0000001f3f1a7899 */ /* 0x000fe40008011419 */
[----:B------:R-:W-:-:S03]  /*0580*/  UIADD3 UR12, UP2, UR25, UR12, URZ ;  /* 0x0000000c190c7290 */ /* 0x000fc6000ff5e03f */
[----:B------:R-:W-:Y:S02]  /*0590*/  UMOV UR24, UR5 ;  /* 0x0000000500187c82 */ /* 0x000fe40008000000 */
[----:B------:R-:W-:Y:S02]  /*05a0*/  UIADD3 UR4, -UR24, URZ, URZ ;  /* 0x0000003f18047290 */ /* 0x000fe4000fffe13f */
[----:B------:R-:W-:Y:S02]  /*05b0*/  UIADD3 UR5, UR19, UR22, URZ ;  /* 0x0000001613057290 */ /* 0x000fe4000fffe03f */
[----:B------:R-:W-:Y:S02]  /*05c0*/  UIMAD UR23, UR29, UR4, UR23 ;  /* 0x000000041d1772a4 */ /* 0x000fe4000f8e0217 */
[----:B------:R-:W-:Y:S02]  /*05d0*/  UIMAD UR4, UR17, UR36, URZ ;  /* 0x00000024110472a4 */ /* 0x000fe4000f8e023f */
[----:B------:R-:W-:-:S02]  /*05e0*/  UISETP.GT.U32.AND UP1, UPT, UR29, UR23, UPT ;  /* 0x000000171d00728c */ /* 0x000fc4000bf24070 */
[----:B------:R-:W-:Y:S02]  /*05f0*/  UIMAD UR30, UR16, UR37, UR4 ;  /* 0x00000025101e72a4 */ /* 0x000fe4000f8e0204 */
[----:B------:R-:W-:Y:S02]  /*0600*/  UIADD3.X UR21, UR26, UR13, UR21, UP2, !UPT ;  /* 0x0000000d1a157290 */ /* 0x000fe400097fe415 */
[----:B------:R-:W-:Y:S02]  /*0610*/  UMOV UR4, UR18 ;  /* 0x0000001200047c82 */ /* 0x000fe40008000000 */
[----:B------:R-:W-:Y:S02]  /*0620*/  UIMAD.WIDE.U32 UR4, UR16, UR36, UR4 ;  /* 0x00000024100472a5 */ /* 0x000fe4000f8e0004 */
[----:B------:R-:W-:Y:S02]  /*0630*/  ULDC.64 UR18, c[0x0][0x240] ;  /* 0x0000900000127ab9 */ /* 0x000fe40000000a00 */
[----:B------:R-:W-:-:S02]  /*0640*/  @!UP1 UIADD3 UR23, UR23, -UR29, URZ ;  /* 0x8000001d17179290 */ /* 0x000fc4000fffe03f */
[----:B------:R-:W-:Y:S02]  /*0650*/  ULDC UR36, c[0x0][0x178] ;  /* 0x00005e0000247ab9 */ /* 0x000fe40000000800 */
        /* <DEDUP_REMOVED lines=8> */
[----:B------:R-:W-:Y:S02]  /*06e0*/  UIADD3 UR18, UP4, UR25, UR14, URZ ;  /* 0x0000000e19127290 */ /* 0x000fe4000ff9e03f */
[----:B------:R-:W-:Y:S02]  /*06f0*/  ULDC.64 UR12, c[0x0][0x248] ;  /* 0x00009200000c7ab9 */ /* 0x000fe40000000a00 */
[----:B------:R-:W-:-:S02]  /*0700*/  UIADD3.X UR14, UR26, UR15, UR27, UP4, !UPT ;  /* 0x0000000f1a0e7290 */ /* 0x000fc4000a7fe41b */
[----:B------:R-:W-:Y:S02]  /*0710*/  UMOV UR20, UR24 ;  /* 0x0000001800147c82 */ /* 0x000fe40008000000 */
[----:B------:R-:W-:Y:S02]  /*0720*/  ULEA UR19, UP4, UR18, UR12, 0x1 ;  /* 0x0000000c12137291 */ /* 0x000fe4000f88083f */
[----:B------:R-:W-:Y:S02]  /*0730*/  @!UP3 UIADD3 UR20, -UR20, URZ, URZ ;  /* 0x0000003f1414b290 */ /* 0x000fe4000fffe13f */
[----:B------:R-:W-:Y:S02]  /*0740*/  @!UP1 ULOP3.LUT UR20, URZ, UR36, URZ, 0x33, !UPT ;  /* 0x000000243f149292 */ /* 0x000fe4000f8e333f */
[----:B------:R-:W-:Y:S02]  /*0750*/  UIADD3 UR25, UP2, UR25, UR4, URZ ;  /* 0x0000000419197290 */ /* 0x000fe4000ff5e03f */
[----:B------:R-:W-:-:S02]  /*0760*/  ULEA.HI.X UR18, UR18, UR13, UR14, 0x1, UP4 ;  /* 0x0000000d12127291 */ /* 0x000fc4000a0f0c0e */
[----:B------:R-:W-:Y:S02]  /*0770*/  USHF.R.S32.HI UR37, URZ, 0x1f, UR20 ;  /* 0x0000001f3f257899 */ /* 0x000fe40008011414 */
[----:B------:R-:W-:Y:S02]  /*0780*/  ULDC.64 UR12, c[0x0][0x308] ;  /* 0x0000c200000c7ab9 */ /* 0x000fe40000000a00 */
[----:B------:R-:W-:Y:S02]  /*0790*/  UIADD3.X UR4, UR26, UR5, UR30, UP2, !UPT ;  /* 0x000000051a047290 */ /* 0x000fe400097fe41e */
        /* <DEDUP_REMOVED lines=36> */
[----:B------:R-:W-:Y:S01]  /*09e0*/  UMOV UR8, UR19 ;  /* 0x0000001300087c82 */ /* 0x000fe20008000000 */
[----:B------:R-:W-:Y:S01]  /*09f0*/  MOV R105, RZ ;  /* 0x000000ff00697202 */ /* 0x000fe20000000f00 */
[----:B------:R-:W4:Y:S01]  /*0a00*/  S2R R100, SR_LANEID ;  /* 0x0000000000647919 */ /* 0x000f220000000000 */
[----:B------:R-:W-:-:S02]  /*0a10*/  ULDC UR21, c[0x0][0x174] ;  /* 0x00005d0000157ab9 */ /* 0x000fc40000000800 */
[----:B------:R-:W-:Y:S02]  /*0a20*/  UMOV UR19, UR18 ;  /* 0x0000001200137c82 */ /* 0x000fe40008000000 */
[----:B------:R-:W-:Y:S01]  /*0a30*/  UMOV UR6, URZ ;  /* 0x0000003f00067c82 */ /* 0x000fe20008000000 */
[----:B---3--:R-:W-:-:S04]  /*0a40*/  SHF.R.S32.HI R0, RZ, 0x1f, R99 ;  /* 0x0000001fff007819 */ /* 0x008fc80000011463 */
[----:B------:R-:W-:-:S04]  /*0a50*/  LEA.HI R0, R0, R99, RZ, 0x5 ;  /* 0x0000006300007211 */ /* 0x000fc800078f28ff */
[----:B----4-:R-:W-:Y:S02]  /*0a60*/  SHF.R.S32.HI R98, RZ, 0x5, R0 ;  /* 0x00000005ff627819 */ /* 0x010fe40000011400 */
.L_x_2757:
        /* <DEDUP_REMOVED lines=9> */
[-C--:B------:R-:W-:Y:S01]  /*0b00*/  IADD3 R97, R0, R100.reuse, RZ ;  /* 0x0000006400617210 */ /* 0x080fe20007ffe0ff */
[----:B------:R-:W-:Y:S01]  /*0b10*/  HFMA2.MMA R8, -RZ, RZ, 0, 9.5367431640625e-07 ;  /* 0x00000010ff087435 */ /* 0x000fe200000001ff */
[----:B------:R-:W-:Y:S02]  /*0b20*/  UMOV UR18, UR8 ;  /* 0x0000000800127c82 */ /* 0x000fe40008000000 */
[----:B------:R-:W-:-:S07]  /*0b30*/  IADD3 R10, R97, R100, RZ ;  /* 0x00000064610a7210 */ /* 0x000fce0007ffe0ff */
[----:B------:R-:W-:Y:S01]  /*0b40*/  IMAD.WIDE R8, R5, R8, UR18 ;  /* 0x0000001205087e25 */ /* 0x000fe2000f8e0208 */
[----:B---3--:R-:W-:Y:S04]  /*0b50*/  STS.128 [R97.X16], R12 ;  /* 0x0000000c61007388 */ /* 0x008fe8000000cc00 */
[----:B----4-:R0:W-:Y:S01]  /*0b60*/  STS.128 [R97.X16+0x200], R16 ;  /* 0x0002001061007388 */ /* 0x0101e2000000cc00 */
[----:B------:R-:W-:-:S06]  /*0b70*/  NOP ;  /* 0x0000000000007918 */ /* 0x000fcc0000000000 */
[----:B------:R-:W3:Y:S04]  /*0b80*/  LDS.128 R60, [R10.X16] ;  /* 0x000000000a3c7984 */ /* 0x000ee8000000cc00 */
[----:B------:R-:W-:Y:S04]  /*0b90*/  LDS.128 R64, [R10.X16+0x10] ;  /* 0x000010000a407984 */ /* 0x000fe8000000cc00 */
[----:B------:R-:W-:Y:S06]  /*0ba0*/  BAR.SYNC.DEFER_BLOCKING 0x0 ;  /* 0x0000000000007b1d */ /* 0x000fec0000010000 */
[----:B------:R-:W4:Y:S04]  /*0bb0*/  LDG.E.128 R20, [R8.64] ;  /* 0x0000002008147981 */ /* 0x000f28000c1e1d00 */
[----:B------:R-:W5:Y:S01]  /*0bc0*/  LDG.E.128 R24, [R8.64+0x200] ;  /* 0x0002002008187981 */ /* 0x000f62000c1e1d00 */
[----:B------:R-:W-:-:S02]  /*0bd0*/  MOV R2, UR24 ;  /* 0x0000001800027c02 */ /* 0x000fc40008000f00 */
[----:B------:R-:W-:-:S05]  /*0be0*/  MOV R3, UR25 ;  /* 0x0000001900037c02 */ /* 0x000fca0008000f00 */
[----:B------:R-:W-:Y:S01]  /*0bf0*/  IMAD.WIDE R2, R5, 0x10, R2 ;  /* 0x0000001005027825 */ /* 0x000fe200078e0202 */
[----:B----4-:R-:W-:Y:S04]  /*0c00*/  STS.128 [R97.X16], R20 ;  /* 0x0000001461007388 */ /* 0x010fe8000000cc00 */
[----:B-----5:R-:W-:Y:S01]  /*0c10*/  STS.128 [R97.X16+0x200], R24 ;  /* 0x0002001861007388 */ /* 0x020fe2000000cc00 */
[----:B------:R-:W-:-:S06]  /*0c20*/  NOP ;  /* 0x0000000000007918 */ /* 0x000fcc0000000000 */
[----:B------:R-:W4:Y:S04]  /*0c30*/  LDS.128 R12, [R10.X16] ;  /* 0x000000000a0c7984 */ /* 0x000f28000000cc00 */
[----:B------:R-:W-:Y:S04]  /*0c40*/  LDS.128 R4, [R10.X16+0x10] ;  /* 0x000010000a047984 */ /* 0x000fe8000000cc00 */
[----:B------:R-:W-:Y:S06]  /*0c50*/  BAR.SYNC.DEFER_BLOCKING 0x0 ;  /* 0x0000000000007b1d */ /* 0x000fec0000010000 */
[----:B0-----:R0:W5:Y:S04]  /*0c60*/  LDG.E.128 R16, [R2.64] ;  /* 0x0000002002107981 */ /* 0x001168000c1e1d00 */
[----:B--2---:R0:W2:Y:S01]  /*0c70*/  LDG.E.128 R28, [R2.64+0x200] ;  /* 0x00020020021c7981 */ /* 0x0040a2000c1e1d00 */
[----:B---3--:R-:W-:Y:S01]  /*0c80*/  PRMT R0, RZ, 0x5410, R60 ;  /* 0x00005410ff007816 */ /* 0x008fe2000000003c */
[----:B------:R-:W-:Y:S01]  /*0c90*/  BSSY B0, `(.L_x_2623) ;  /* 0x0000054000007945 */ /* 0x000fe20003800000 */
[----:B----4-:R-:W-:-:S02]  /*0ca0*/  PRMT R89, RZ, 0x5410, R12 ;  /* 0x00005410ff597816 */ /* 0x010fc4000000000c */
[--C-:B------:R-:W-:Y:S02]  /*0cb0*/  PRMT R55, RZ, 0x5410, R13.reuse ;  /* 0x00005410ff377816 */ /* 0x100fe4000000000d */
[----:B------:R-:W-:Y:S01]  /*0cc0*/  PRMT R53, RZ, 0x5410, R14 ;  /* 0x00005410ff357816 */ /* 0x000fe2000000000e */
[----:B------:R-:W-:Y:S01]  /*0cd0*/  FADD.FTZ R89, R89, UR5 ;  /* 0x0000000559597e21 */ /* 0x000fe20008010000 */
[----:B0-----:R-:W-:Y:S01]  /*0ce0*/  PRMT R2, RZ, 0x7610, R60 ;  /* 0x00007610ff027816 */ /* 0x001fe2000000003c */
[----:B------:R-:W-:Y:S01]  /*0cf0*/  FADD.FTZ R55, R55, UR5 ;  /* 0x0000000537377e21 */ /* 0x000fe20008010000 */
[----:B------:R-:W-:Y:S01]  /*0d00*/  PRMT R12, RZ, 0x7610, R12 ;  /* 0x00007610ff0c7816 */ /* 0x000fe2000000000c */
[----:B------:R-:W-:Y:S01]  /*0d10*/  FADD.FTZ R53, R53, UR5 ;  /* 0x0000000535357e21 */ /* 0x000fe20008010000 */
[----:B------:R-:W-:Y:S02]  /*0d20*/  FSETP.GTU.FTZ.AND P4, PT, R89, 20, PT ;  /* 0x41a000005900780b */ /* 0x000fe40003f9c000 */
[----:B------:R-:W-:Y:S01]  /*0d30*/  PRMT R13, RZ, 0x7610, R13 ;  /* 0x00007610ff0d7816 */ /* 0x000fe2000000000d */
[----:B------:R-:W-:Y:S01]  /*0d40*/  FADD.FTZ R88, R12, UR5 ;  /* 0x000000050c587e21 */ /* 0x000fe20008010000 */
[----:B------:R-:W-:-:S02]  /*0d50*/  PRMT R14, RZ, 0x7610, R14 ;  /* 0x00007610ff0e7816 */ /* 0x000fc4000000000e */
[----:B------:R-:W-:Y:S01]  /*0d60*/  FSETP.GTU.FTZ.AND P2, PT, R55, 20, PT ;  /* 0x41a000003700780b */ /* 0x000fe20003f5c000 */
[----:B------:R-:W-:Y:S01]  /*0d70*/  FADD.FTZ R54, R13, UR5 ;  /* 0x000000050d367e21 */ /* 0x000fe20008010000 */
[----:B------:R-:W-:Y:S01]  /*0d80*/  FSETP.GTU.FTZ.AND P3, PT, R88, 20, PT ;  /* 0x41a000005800780b */ /* 0x000fe20003f7c000 */
[----:B------:R-:W-:Y:S01]  /*0d90*/  FADD.FTZ R52, R14, UR5 ;  /* 0x000000050e347e21 */ /* 0x000fe20008010000 */
[----:B------:R-:W-:Y:S02]  /*0da0*/  FSETP.GTU.FTZ.AND P0, PT, R53, 20, PT ;  /* 0x41a000003500780b */ /* 0x000fe40003f1c000 */
[----:B------:R-:W-:Y:S02]  /*0db0*/  FSETP.GTU.FTZ.AND P1, PT, R54, 20, PT ;  /* 0x41a000003600780b */ /* 0x000fe40003f3c000 */
[----:B------:R-:W-:Y:S02]  /*0dc0*/  FSETP.GTU.FTZ.AND P6, PT, R52, 20, PT ;  /* 0x41a000003400780b */ /* 0x000fe40003fdc000 */
[----:B------:R-:W-:Y:S01]  /*0dd0*/  PRMT R13, RZ, 0x5410, R64 ;  /* 0x00005410ff0d7816 */ /* 0x000fe20000000040 */
[----:B-----5:R0:W-:Y:S04]  /*0de0*/  STS.128 [R97.X16], R16 ;  /* 0x0000001061007388 */ /* 0x0201e8000000cc00 */
[----:B--2---:R-:W-:Y:S01]  /*0df0*/  STS.128 [R97.X16+0x200], R28 ;  /* 0x0002001c61007388 */ /* 0x004fe2000000cc00 */
[----:B------:R-:W-:-:S06]  /*0e00*/  NOP ;  /* 0x0000000000007918 */ /* 0x000fcc0000000000 */
[----:B------:R-:W2:Y:S01]  /*0e10*/  LDS.128 R48, [R10.X16] ;  /* 0x000000000a307984 */ /* 0x000ea2000000cc00 */
[----:B0-----:R-:W-:-:S04]  /*0e20*/  MOV R16, c[0x0][0x16c] ;  /* 0x00005b0000107a02 */ /* 0x001fc80000000f00 */
[----:B------:R-:W-:Y:S02]  /*0e30*/  ISETP.GE.AND P5, PT, R16, 0x1, PT ;  /* 0x000000011000780c */ /* 0x000fe40003fa6270 */
[--C-:B--2---:R-:W-:Y:S02]  /*0e40*/  PRMT R96, RZ, 0x5410, R48.reuse ;  /* 0x00005410ff607816 */ /* 0x104fe40000000030 */
[----:B------:R-:W-:Y:S02]  /*0e50*/  PRMT R95, RZ, 0x7610, R48 ;  /* 0x00007610ff5f7816 */ /* 0x000fe40000000030 */
[----:B------:R-:W-:Y:S01]  /*0e60*/  PRMT R94, RZ, 0x5410, R49 ;  /* 0x00005410ff5e7816 */ /* 0x000fe20000000031 */
[----:B------:R-:W-:Y:S01]  /*0e70*/  FFMA.FTZ R0, R96, R0, R105 ;  /* 0x0000000060007223 */ /* 0x000fe20000010069 */
[----:B------:R-:W-:Y:S02]  /*0e80*/  PRMT R93, RZ, 0x7610, R49 ;  /* 0x00007610ff5d7816 */ /* 0x000fe40000000031 */
[----:B------:R-:W-:Y:S01]  /*0e90*/  PRMT R92, RZ, 0x5410, R50 ;  /* 0x00005410ff5c7816 */ /* 0x000fe20000000032 */
[----:B------:R-:W-:Y:S01]  /*0ea0*/  FFMA.FTZ R9, R95, R2, R0 ;  /* 0x000000025f097223 */ /* 0x000fe20000010000 */
[----:B------:R-:W-:-:S02]  /*0eb0*/  PRMT R0, RZ, 0x5410, R61 ;  /* 0x00005410ff007816 */ /* 0x000fc4000000003d */
[----:B------:R-:W-:Y:S02]  /*0ec0*/  PRMT R2, RZ, 0x7610, R61 ;  /* 0x00007610ff027816 */ /* 0x000fe4000000003d */
[----:B------:R-:W-:Y:S01]  /*0ed0*/  PRMT R91, RZ, 0x7610, R50 ;  /* 0x00007610ff5b7816 */ /* 0x000fe20000000032 */
[----:B------:R-:W-:Y:S01]  /*0ee0*/  FFMA.FTZ R0, R94, R0, R9 ;  /* 0x000000005e007223 */ /* 0x000fe20000010009 */
[--C-:B------:R-:W-:Y:S01]  /*0ef0*/  PRMT R90, RZ, 0x5410, R51.reuse ;  /* 0x00005410ff5a7816 */ /* 0x100fe20000000033 */
[----:B------:R-:W0:Y:S01]  /*0f00*/  LDS.128 R8, [R10.X16+0x10] ;  /* 0x000010000a087984 */ /* 0x000e22000000cc00 */
[----:B------:R-:W-:Y:S01]  /*0f10*/  PRMT R51, RZ, 0x7610, R51 ;  /* 0x00007610ff337816 */ /* 0x000fe20000000033 */
[----:B------:R-:W-:Y:S01]  /*0f20*/  FFMA.FTZ R3, R93, R2, R0 ;  /* 0x000000025d037223 */ /* 0x000fe20000010000 */
[--C-:B------:R-:W-:Y:S02]  /*0f30*/  PRMT R0, RZ, 0x5410, R62.reuse ;  /* 0x00005410ff007816 */ /* 0x100fe4000000003e */
[----:B------:R-:W-:-:S02]  /*0f40*/  PRMT R2, RZ, 0x7610, R62 ;  /* 0x00007610ff027816 */ /* 0x000fc4000000003e */
[----:B------:R-:W-:Y:S01]  /*0f50*/  PRMT R50, RZ, 0x5410, R15 ;  /* 0x00005410ff327816 */ /* 0x000fe2000000000f */
[----:B------:R-:W-:-:S04]  /*0f60*/  FFMA.FTZ R0, R92, R0, R3 ;  /* 0x000000005c007223 */ /* 0x000fc80000010003 */
[----:B------:R-:W-:Y:S01]  /*0f70*/  FFMA.FTZ R3, R91, R2, R0 ;  /* 0x000000025b037223 */ /* 0x000fe20000010000 */
[--C-:B------:R-:W-:Y:S01]  /*0f80*/  PRMT R0, RZ, 0x5410, R63.reuse ;  /* 0x00005410ff007816 */ /* 0x100fe2000000003f */
[----:B------:R-:W-:Y:S01]  /*0f90*/  FADD.FTZ R50, R50, UR5 ;  /* 0x0000000532327e21 */ /* 0x000fe20008010000 */
[----:B------:R-:W-:-:S03]  /*0fa0*/  PRMT R2, RZ, 0x7610, R63 ;  /* 0x00007610ff027816 */ /* 0x000fc6000000003f */
[----:B------:R-:W-:-:S04]  /*0fb0*/  FFMA.FTZ R0, R90, R0, R3 ;  /* 0x000000005a007223 */ /* 0x000fc80000010003 */
[----:B------:R-:W-:Y:S01]  /*0fc0*/  FFMA.FTZ R12, R51, R2, R0 ;  /* 0x00000002330c7223 */ /* 0x000fe20000010000 */
[----:B------:R-:W-:Y:S05]  /*0fd0*/  @P4 BRA `(.L_x_2624) ;  /* 0x000001f000004947 */ /* 0x000fea0003800000 */
[----:B------:R-:W-:Y:S01]  /*0fe0*/  FMUL.FTZ R89, R89, 1.4426950216293334961 ;  /* 0x3fb8aa3b59597820 */ /* 0x000fe20000410000 */
[----:B------:R-:W-:Y:S02]  /*0ff0*/  MOV R14, 0x3e800000 ;  /* 0x3e800000000e7802 */ /* 0x000fe40000000f00 */
[----:B------:R-:W-:Y:S01]  /*1000*/  MOV R17, 0x3d39bf78 ;  /* 0x3d39bf7800117802 */ /* 0x000fe20000000f00 */
[----:B------:R-:W2:Y:S02]  /*1010*/  MUFU.EX2 R19, R89 ;  /* 0x0000005900137308 */ /* 0x000ea40000000800 */
[C---:B--2---:R-:W-:Y:S01]  /*1020*/  FADD.FTZ.RZ R0, R19.reuse, 1 ;  /* 0x3f80000013007421 */ /* 0x044fe2000001c000 */
[----:B------:R-:W-:-:S04]  /*1030*/  ISETP.GE.U32.AND P4, PT, R19, 0x7f800000, PT ;  /* 0x7f8000001300780c */ /* 0x000fc80003f86070 */
[----:B------:R-:W-:-:S04]  /*1040*/  IADD3 R0, R0, -0x3f400000, RZ ;  /* 0xc0c0000000007810 */ /* 0x000fc80007ffe0ff */
[----:B------:R-:W-:-:S04]  /*1050*/  LOP3.LUT R0, R0, 0xff800000, RZ, 0xc0, !PT ;  /* 0xff80000000007812 */ /* 0x000fc800078ec0ff */
[----:B------:R-:W-:Y:S02]  /*1060*/  IADD3 R3, -R0, 0x40800000, RZ ;  /* 0x4080000000037810 */ /* 0x000fe40007ffe1ff */
[----:B------:R-:W-:Y:S02]  /*1070*/  IADD3 R2, R19, -R0, RZ ;  /* 0x8000000013027210 */ /* 0x000fe40007ffe0ff */
[----:B------:R-:W2:Y:S01]  /*1080*/  I2F R0, R0 ;  /* 0x0000000000007306 */ /* 0x000ea20000201400 */
[----:B------:R-:W-:-:S04]  /*1090*/  FFMA.FTZ R3, R3, R14, -1 ;  /* 0xbf80000003037423 */ /* 0x000fc8000001000e */
[----:B------:R-:W-:-:S04]  /*10a0*/  FADD.FTZ R2, R2, R3 ;  /* 0x0000000302027221 */ /* 0x000fc80000010000 */
[----:B------:R-:W-:-:S04]  /*10b0*/  FFMA.FTZ R3, R2, -R17, 0.10546888411045074463 ;  /* 0x3dd8001202037423 */ /* 0x000fc80000010811 */
[----:B------:R-:W-:Y:S02]  /*10c0*/  FFMA.FTZ R3, R2, R3, -0.13229703903198242188 ;  /* 0xbe0778e002037423 */ /* 0x000fe40000010003 */
[----:B--2---:R-:W-:Y:S02]  /*10d0*/  FMUL.FTZ R89, R0, 1.1920928955078125e-07 ;  /* 0x3400000000597820 */ /* 0x004fe40000410000 */
        /* <DEDUP_REMOVED lines=15> */
.L_x_2624:
[----:B------:R-:W-:Y:S05]  /*11d0*/  BSYNC B0 ;  /* 0x0000000000007941 */ /* 0x000fea0003800000 */
.L_x_2623:
[----:B0-----:R-:W-:Y:S01]  /*11e0*/  PRMT R49, RZ, 0x5410, R8 ;  /* 0x00005410ff317816 */ /* 0x001fe20000000008 */
[----:B------:R-:W-:Y:S01]  /*11f0*/  BSSY B0, `(.L_x_2625) ;  /* 0x0000028000007945 */ /* 0x000fe20003800000 */
[----:B------:R-:W-:Y:S02]  /*1200*/  PRMT R15, RZ, 0x7610, R15 ;  /* 0x00007610ff0f7816 */ /* 0x000fe4000000000f */
[----:B------:R-:W-:Y:S01]  /*1210*/  PRMT R0, RZ, 0x7610, R64 ;  /* 0x00007610ff007816 */ /* 0x000fe20000000040 */
[----:B------:R-:W-:Y:S01]  /*1220*/  FFMA.FTZ R13, R49, R13, R12 ;  /* 0x0000000d310d7223 */ /* 0x000fe2000001000c */
[----:B------:R-:W-:Y:S01]  /*1230*/  PRMT R48, RZ, 0x7610, R8 ;  /* 0x00007610ff307816 */ /* 0x000fe20000000008 */
[----:B------:R-:W-:Y:S01]  /*1240*/  FADD.FTZ R47, R15, UR5 ;  /* 0x000000050f2f7e21 */ /* 0x000fe20008010000 */
        /* <DEDUP_REMOVED lines=34> */
.L_x_2626:
[----:B------:R-:W-:Y:S05]  /*1470*/  BSYNC B0 ;  /* 0x0000000000007941 */ /* 0x000fea0003800000 */
.L_x_2625:
        /* <DEDUP_REMOVED lines=39> */
.L_x_2628:
[----:B------:R-:W-:Y:S05]  /*16f0*/  BSYNC B0 ;  /* 0x0000000000007941 */ /* 0x000fea0003800000 */
.L_x_2627:
        /* <DEDUP_REMOVED lines=39> */
.L_x_2630:
[----:B------:R-:W-:Y:S05]  /*1970*/  BSYNC B0 ;  /* 0x0000000000007941 */ /* 0x000fea0003800000 */
.L_x_2629:
        /* <DEDUP_REMOVED lines=39> */
.L_x_2632:
[----:B------:R-:W-:Y:S05]  /*1bf0*/  BSYNC B0 ;  /* 0x0000000000007941 */ /* 0x000fea0003800000 */
.L_x_2631:
        /* <DEDUP_REMOVED lines=39> */
.L_x_2634:
[----:B------:R-:W-:Y:S05]  /*1e70*/  BSYNC B0 ;  /* 0x0000000000007941 */ /* 0x000fea0003800000 */
.L_x_2633:
        /* <DEDUP_REMOVED lines=39> */
.L_x_2636:
[----:B------:R-:W-:Y:S05]  /*20f0*/  BSYNC B0 ;  /* 0x0000000000007941 */ /* 0x000fea0003800000 */
.L_x_2635:
        /* <DEDUP_REMOVED lines=39> */
.L_x_2638:
[----:B------:R-:W-:Y:S05]  /*2370*/  BSYNC B0 ;  /* 0x0000000000007941 */ /* 0x000fea0003800000 */
.L_x_2637:
[--C-:B------:R-:W-:Y:S01]  /*2380*/  PRMT R30, RZ, 0x5410, R7.reuse ;  /* 0x00005410ff1e7816 */ /* 0x100fe20000000007 */
[----:B------:R-:W-:Y:S01]  /*2390*/  BSSY B0, `(.L_x_2639) ;  /* 0x0000027000007945 */ /* 0x000fe20003800000 */
[----:B------:R-:W-:Y:S01]  /*23a0*/  HFMA2.MMA R34, -RZ, RZ, 0, 0 ;  /* 0x00000000ff227435 */ /* 0x000fe200000001ff */
[----:B------:R-:W-:Y:S01]  /*23b0*/  FSETP.GTU.FTZ.AND P3, PT, R35, 20, PT ;  /* 0x41a000002300780b */ /* 0x000fe20003f7c000 */
[----:B------:R-:W-:Y:S01]  /*23c0*/  CS2R R32, SRZ ;  /* 0x0000000000207805 */ /* 0x000fe2000001ff00 */
[----:B------:R-:W-:Y:S01]  /*23d0*/  MOV R31, RZ ;  /* 0x000000ff001f7202 */ /* 0x000fe20000000f00 */
[----:B------:R-:W-:Y:S01]  /*23e0*/  FADD.FTZ R30, R30, UR5 ;  /* 0x000000051e1e7e21 */ /* 0x000fe20008010000 */
[----:B------:R-:W-:Y:S01]  /*23f0*/  PRMT R7, RZ, 0x7610, R7 ;  /* 0x00007610ff077816 */ /* 0x000fe20000000007 */
        /* <DEDUP_REMOVED lines=32> */
.L_x_2640:
[----:B------:R-:W-:Y:S05]  /*2600*/  BSYNC B0 ;  /* 0x0000000000007941 */ /* 0x000fea0003800000 */
.L_x_2639:
[----:B------:R-:W-:Y:S01]  /*2610*/  BSSY B0, `(.L_x_2641) ;  /* 0x0000026000007945 */ /* 0x000fe20003800000 */
[----:B------:R-:W-:Y:S01]  /*2620*/  HFMA2.MMA R25, -RZ, RZ, 0, 0 ;  /* 0x00000000ff197435 */ /* 0x000fe200000001ff */
[----:B------:R-:W-:Y:S01]  /*2630*/  FSETP.GTU.FTZ.AND P2, PT, R30, 20, PT ;  /* 0x41a000001e00780b */ /* 0x000fe20003f5c000 */
[----:B------:R-:W-:Y:S01]  /*2640*/  CS2R R28, SRZ ;  /* 0x00000000001c7805 */ /* 0x000fe2000001ff00 */
[----:B------:R-:W-:Y:S01]  /*2650*/  CS2R R26, SRZ ;  /* 0x00000000001a7805 */ /* 0x000fe2000001ff00 */
        /* <DEDUP_REMOVED lines=33> */
.L_x_2642:
[----:B------:R-:W-:Y:S05]  /*2870*/  BSYNC B0 ;  /* 0x0000000000007941 */ /* 0x000fea0003800000 */
.L_x_2641:
        /* <DEDUP_REMOVED lines=37> */
.L_x_2644:
[----:B------:R-:W-:Y:S05]  /*2ad0*/  BSYNC B0 ;  /* 0x0000000000007941 */ /* 0x000fea0003800000 */
.L_x_2643:
        /* <DEDUP_REMOVED lines=33> */
.L_x_2646:
[----:B------:R-:W-:Y:S05]  /*2cf0*/  BSYNC B0 ;  /* 0x0000000000007941 */ /* 0x000fea0003800000 */
.L_x_2645:
        /* <DEDUP_REMOVED lines=33> */
.L_x_2648:
[----:B------:R-:W-:Y:S05]  /*2f10*/  BSYNC B0 ;  /* 0x0000000000007941 */ /* 0x000fea0003800000 */
.L_x_2647:
        /* <DEDUP_REMOVED lines=33> */
.L_x_2650:
[----:B------:R-:W-:Y:S05]  /*3130*/  BSYNC B0 ;  /* 0x0000000000007941 */ /* 0x000fea0003800000 */
.L_x_2649:
        /* <DEDUP_REMOVED lines=33> */
.L_x_2652:
[----:B------:R-:W-:Y:S05]  /*3350*/  BSYNC B0 ;  /* 0x0000000000007941 */ /* 0x000fea0003800000 */
.L_x_2651:
        /* <DEDUP_REMOVED lines=33> */
.L_x_2654:
[----:B------:R-:W-:Y:S05]  /*3570*/  BSYNC B0 ;  /* 0x0000000000007941 */ /* 0x000fea0003800000 */
.L_x_2653:
[----:B------:R-:W-:Y:S01]  /*3580*/  BAR.SYNC.DEFER_BLOCKING 0x0 ;  /* 0x0000000000007b1d */ /* 0x000fe20000010000 */
[----:B------:R-:W-:Y:S01]  /*3590*/  HFMA2.MMA R16, -RZ, RZ, 0, 0 ;  /* 0x00000000ff107435 */ /* 0x000fe200000001ff */
[----:B-1----:R-:W-:Y:S02]  /*35a0*/  FMUL.FTZ R17, R96, UR4 ;  /* 0x0000000460117c20 */ /* 0x002fe40008410000 */
        /* <DEDUP_REMOVED lines=16> */
[----:B------:R-:W-:Y:S01]  /*36b0*/  MOV R34, RZ ;  /* 0x000000ff00227202 */ /* 0x000fe20000000f00 */
[----:B------:R-:W-:-:S02]  /*36c0*/  UMOV UR7, URZ ;  /* 0x0000003f00077c82 */ /* 0x000fc40008000000 */
[----:B------:R-:W-:Y:S02]  /*36d0*/  UMOV UR8, URZ ;  /* 0x0000003f00087c82 */ /* 0x000fe40008000000 */
[----:B------:R-:W-:Y:S02]  /*36e0*/  UMOV UR9, URZ ;  /* 0x0000003f00097c82 */ /* 0x000fe40008000000 */
.L_x_2756:
[----:B------:R-:W-:Y:S02]  /*36f0*/  ULDC.64 UR38, c[0x0][0x180] ;  /* 0x0000600000267ab9 */ /* 0x000fe40000000a00 */
[----:B------:R-:W-:Y:S02]  /*3700*/  UIMAD UR30, UR17, UR38, URZ ;  /* 0x00000026111e72a4 */ /* 0x000fe4000f8e023f */
[----:B------:R-:W-:Y:S02]  /*3710*/  UIMAD.WIDE.U32 UR28, UR16, UR38, URZ ;  /* 0x00000026101c72a5 */ /* 0x000fe4000f8e003f */
[----:B------:R-:W-:Y:S02]  /*3720*/  UIMAD UR38, UR16, UR39, UR30 ;  /* 0x00000027102672a4 */ /* 0x000fe4000f8e021e */
[----:B------:R-:W-:-:S02]  /*3730*/  USHF.R.S32.HI UR36, URZ, 0x1f, UR7 ;  /* 0x0000001f3f247899 */ /* 0x000fc40008011407 */
[----:B------:R-:W-:Y:S02]  /*3740*/  ULDC.64 UR30, c[0x0][0x188] ;  /* 0x00006200001e7ab9 */ /* 0x000fe40000000a00 */
[----:B------:R-:W-:Y:S02]  /*3750*/  UIADD3 UR29, UR29, UR38, URZ ;  /* 0x000000261d1d7290 */ /* 0x000fe4000fffe03f */
[----:B------:R-:W-:Y:S01]  /*3760*/  UIMAD UR38, UR36, UR30, URZ ;  /* 0x0000001e242672a4 */ /* 0x000fe2000f8e023f */
[----:B------:R-:W-:Y:S01]  /*3770*/  SHF.L.U32 R56, R99, 0x1, RZ ;  /* 0x0000000163387819 */ /* 0x000fe200000006ff */
[----:B------:R-:W-:Y:S02]  /*3780*/  ULDC.64 UR40, c[0x0][0x198] ;  /* 0x0000660000287ab9 */ /* 0x000fe40000000a00 */
[----:B------:R-:W-:Y:S02]  /*3790*/  UIMAD UR38, UR7, UR31, UR38 ;  /* 0x0000001f072672a4 */ /* 0x000fe4000f8e0226 */
[----:B------:R-:W-:-:S03]  /*37a0*/  UIMAD.WIDE.U32 UR30, UR7, UR30, UR28 ;  /* 0x0000001e071e72a5 */ /* 0x000fc6000f8e001c */
        /* <DEDUP_REMOVED lines=9> */
[----:B------:R-:W-:Y:S01]  /*3840*/  LOP3.LUT R56, R56, 0xffffffc0, RZ, 0xc0, !PT ;  /* 0xffffffc038387812 */ /* 0x000fe200078ec0ff */
[----:B------:R-:W-:Y:S02]  /*3850*/  UIMAD.WIDE.U32 UR28, UR7, UR38, URZ ;  /* 0x00000026071c72a5 */ /* 0x000fe4000f8e003f */
[----:B------:R-:W-:Y:S01]  /*3860*/  UIMAD UR30, UR7, UR39, UR30 ;  /* 0x00000027071e72a4 */ /* 0x000fe2000f8e021e */
[C---:B------:R-:W-:Y:S01]  /*3870*/  LOP3.LUT R57, R56.reuse, 0x1f, R99, 0xf8, !PT ;  /* 0x0000001f38397812 */ /* 0x040fe200078ef863 */
[----:B------:R-:W-:Y:S02]  /*3880*/  ULEA UR31, UP0, UR28, UR26, 0x1 ;  /* 0x0000001a1c1f7291 */ /* 0x000fe4000f80083f */
[----:B------:R-:W-:Y:S01]  /*3890*/  UIADD3 UR29, UR29, UR30, URZ ;  /* 0x0000001e1d1d7290 */ /* 0x000fe2000fffe03f */
[----:B------:R-:W-:-:S03]  /*38a0*/  IADD3 R57, R56, R57, RZ ;  /* 0x0000003938397210 */ /* 0x000fc60007ffe0ff */
[----:B------:R-:W-:Y:S01]  /*38b0*/  ULEA.HI.X UR28, UR28, UR27, UR29, 0x1, UP0 ;  /* 0x0000001b1c1c7291 */ /* 0x000fe200080f0c1d */
[----:B------:R-:W-:-:S05]  /*38c0*/  MOV R82, UR31 ;  /* 0x0000001f00527c02 */ /* 0x000fca0008000f00 */
        /* <DEDUP_REMOVED lines=22> */
[----:B------:R-:W-:Y:S01]  /*3a30*/  PRMT R211, RZ, 0x7610, R60 ;  /* 0x00007610ffd37816 */ /* 0x000fe2000000003c */
[----:B------:R-:W-:-:S04]  /*3a40*/  UIADD3 UR28, UR21, -0x1, URZ ;  /* 0xffffffff151c7890 */ /* 0x000fc8000fffe03f */
[----:B------:R-:W-:Y:S01]  /*3a50*/  FMUL.FTZ R211, R211, R88 ;  /* 0x00000058d3d37220 */ /* 0x000fe20000410000 */
[----:B------:R-:W-:Y:S01]  /*3a60*/  ULEA.HI UR29, UR28, UR28, URZ, 0x1 ;  /* 0x0000001c1c1d7291 */ /* 0x000fe2000f8f083f */
[----:B------:R-:W-:-:S03]  /*3a70*/  PRMT R210, RZ, 0x5410, R61 ;  /* 0x00005410ffd27816 */ /* 0x000fc6000000003d */
[----:B------:R-:W-:Y:S01]  /*3a80*/  ULOP3.LUT UR29, UR29, 0xfffffe, URZ, 0xc0, !UPT ;  /* 0x00fffffe1d1d7892 */ /* 0x000fe2000f8ec03f */
[----:B------:R-:W-:Y:S01]  /*3a90*/  ISETP.NE.AND P1, PT, R99, RZ, PT ;  /* 0x000000ff6300720c */ /* 0x000fe20003f25270 */
[----:B------:R-:W-:Y:S02]  /*3aa0*/  FMUL.FTZ R210, R210, R55 ;  /* 0x00000037d2d27220 */ /* 0x000fe40000410000 */
[----:B------:R-:W-:Y:S01]  /*3ab0*/  UIADD3 UR29, UR28, -UR29, URZ ;  /* 0x8000001d1c1d7290 */ /* 0x000fe2000fffe03f */
[----:B------:R-:W-:Y:S02]  /*3ac0*/  MOV R127, 0x100 ;  /* 0x00000100007f7802 */ /* 0x000fe40000000f00 */
[----:B------:R-:W-:-:S05]  /*3ad0*/  PRMT R209, RZ, 0x7610, R61 ;  /* 0x00007610ffd17816 */ /* 0x000fca000000003d */
        /* <DEDUP_REMOVED lines=59> */
[----:B------:R-:W-:-:S07]  /*3e90*/  MOV R80, UR21 ;  /* 0x0000001500507c02 */ /* 0x000fce0008000f00 */
        /* <DEDUP_REMOVED lines=28> */
[----:B------:R-:W-:Y:S02]  /*4060*/  FMUL.FTZ R57, R104, R52 ;  /* 0x0000003468397220 */ /* 0x000fe40000410000 */
[----:B------:R-:W-:Y:S02]  /*4070*/  FADD.FTZ R59, RZ, R58 ;  /* 0x0000003aff3b7221 */ /* 0x000fe40000010000 */
[----:B0-----:R-:W-:Y:S02]  /*4080*/  FMUL.FTZ R132, R80, R107 ;  /* 0x0000006b50847220 */ /* 0x001fe40000410000 */
[----:B------:R-:W-:Y:S01]  /*4090*/  FADD.FTZ R58, R211, R56 ;  /* 0x00000038d33a7221 */ /* 0x000fe20000010000 */
[----:B----4-:R0:W-:Y:S01]  /*40a0*/  STS.128 [R81.X16+0x200], R68 ;  /* 0x0002004451007388 */ /* 0x0101e2000000cc00 */
[----:B------:R-:W-:Y:S01]  /*40b0*/  FMUL.FTZ R83, R104, R53 ;  /* 0x0000003568537220 */ /* 0x000fe20000410000 */
[----:B------:R-:W3:Y:S01]  /*40c0*/  MUFU.EX2 R57, R57 ;  /* 0x0000003900397308 */ /* 0x000ee20000000800 */
[----:B------:R-:W-:-:S02]  /*40d0*/  FMUL.FTZ R133, R80, R133 ;  /* 0x0000008550857220 */ /* 0x000fc40000410000 */
[----:B-1----:R-:W-:-:S05]  /*40e0*/  FMUL.FTZ R130, R86, R121 ;  /* 0x0000007956827220 */ /* 0x002fca0000410000 */
[----:B------:R-:W1:Y:S01]  /*40f0*/  MUFU.EX2 R83, R83 ;  /* 0x0000005300537308 */ /* 0x000e620000000800 */
[CC--:B0-----:R-:W-:Y:S02]  /*4100*/  FMUL.FTZ R68, R132.reuse, R59.reuse ;  /* 0x0000003b84447220 */ /* 0x0c1fe40000410000 */
[-C--:B------:R-:W-:Y:S02]  /*4110*/  FMUL.FTZ R70, R132, R58.reuse ;  /* 0x0000003a84467220 */ /* 0x080fe40000410000 */
[C---:B------:R-:W-:Y:S02]  /*4120*/  FFMA.FTZ R69, R133.reuse, R58, -R68 ;  /* 0x0000003a85457223 */ /* 0x040fe40000010844 */
[----:B------:R-:W-:Y:S01]  /*4130*/  FFMA.FTZ R70, R133, R59, R70 ;  /* 0x0000003b85467223 */ /* 0x000fe20000010046 */
[----:B------:R-:W-:Y:S01]  /*4140*/  MUFU.SIN R108, R124 ;  /* 0x0000007c006c7308 */ /* 0x000fe20000000400 */
[----:B------:R-:W-:Y:S02]  /*4150*/  FADD.FTZ R69, R210, R69 ;  /* 0x00000045d2457221 */ /* 0x000fe40000010000 */
[----:B------:R-:W-:-:S02]  /*4160*/  FADD.FTZ R70, RZ, R70 ;  /* 0x00000046ff467221 */ /* 0x000fc40000010000 */
[----:B------:R-:W-:-:S03]  /*4170*/  FMUL.FTZ R131, R86, R131 ;  /* 0x0000008356837220 */ /* 0x000fc60000410000 */
[----:B------:R0:W-:Y:S01]  /*4180*/  MUFU.COS R109, R124 ;  /* 0x0000007c006d7308 */ /* 0x0001e20000000000 */
[----:B------:R-:W-:Y:S02]  /*4190*/  FMUL.FTZ R58, R104, R50 ;  /* 0x00000032683a7220 */ /* 0x000fe40000410000 */
[C---:B------:R-:W-:Y:S02]  /*41a0*/  FMUL.FTZ R68, R130.reuse, R70 ;  /* 0x0000004682447220 */ /* 0x040fe40000410000 */
[----:B------:R-:W-:Y:S01]  /*41b0*/  FMUL.FTZ R71, R130, R69 ;  /* 0x0000004582477220 */ /* 0x000fe20000410000 */
[----:B0-----:R-:W-:Y:S02]  /*41c0*/  MOV R124, UR29 ;  /* 0x0000001d007c7c02 */ /* 0x001fe40008000f00 */
[----:B------:R0:W-:Y:S01]  /*41d0*/  MUFU.COS R115, R82 ;  /* 0x0000005200737308 */ /* 0x0001e20000000000 */
[C---:B------:R-:W-:Y:S01]  /*41e0*/  FMUL.FTZ R59, R104.reuse, R47 ;  /* 0x0000002f683b7220 */ /* 0x040fe20000410000 */
[----:B------:R4:W-:Y:S01]  /*41f0*/  STS.128 [R81.X16+0x400], R72 ;  /* 0x0004004851007388 */ /* 0x0009e2000000cc00 */
[----:B------:R-:W-:-:S02]  /*4200*/  FMUL.FTZ R56, R104, R89 ;  /* 0x0000005968387220 */ /* 0x000fc40000410000 */
[----:B---3--:R-:W-:Y:S02]  /*4210*/  FMUL.FTZ R126, R57, R126 ;  /* 0x0000007e397e7220 */ /* 0x008fe40000410000 */
[----:B------:R-:W-:Y:S01]  /*4220*/  FFMA.FTZ R71, R131, R70, R71 ;  /* 0x0000004683477223 */ /* 0x000fe20000010047 */
[----:B0-----:R-:W-:Y:S01]  /*4230*/  IADD3 R82, R99, 0x200, RZ ;  /* 0x0000020063527810 */ /* 0x001fe20007ffe0ff */
[----:B------:R-:W-:Y:S02]  /*4240*/  @!P1 IMAD R82, R124, R127, UR7 ;  /* 0x000000077c529e24 */ /* 0x000fe4000f8e027f */
[----:B------:R-:W-:Y:S01]  /*4250*/  FMUL.FTZ R127, R57, R120 ;  /* 0x00000078397f7220 */ /* 0x000fe20000410000 */
[----:B------:R-:W0:Y:S01]  /*4260*/  MUFU.EX2 R58, R58 ;  /* 0x0000003a003a7308 */ /* 0x000e220000000800 */
[----:B------:R-:W-:Y:S02]  /*4270*/  FMUL.FTZ R57, R104, R45 ;  /* 0x0000002d68397220 */ /* 0x000fe40000410000 */
[----:B----4-:R-:W-:-:S02]  /*4280*/  FFMA.FTZ R72, R131, R69, -R68 ;  /* 0x0000004583487223 */ /* 0x010fc40000010844 */
[----:B-1----:R-:W-:-:S03]  /*4290*/  FMUL.FTZ R128, R83, R128 ;  /* 0x0000008053807220 */ /* 0x002fc60000410000 */
[----:B------:R-:W1:Y:S01]  /*42a0*/  MUFU.EX2 R59, R59 ;  /* 0x0000003b003b7308 */ /* 0x000e620000000800 */
[----:B------:R-:W-:Y:S02]  /*42b0*/  FADD.FTZ R71, RZ, R71 ;  /* 0x00000047ff477221 */ /* 0x000fe40000010000 */
[----:B------:R-:W-:Y:S02]  /*42c0*/  FADD.FTZ R72, R209, R72 ;  /* 0x00000048d1487221 */ /* 0x000fe40000010000 */
[----:B------:R-:W-:-:S03]  /*42d0*/  FMUL.FTZ R129, R83, R106 ;  /* 0x0000006a53817220 */ /* 0x000fc60000410000 */
[----:B------:R-:W3:Y:S01]  /*42e0*/  MUFU.EX2 R56, R56 ;  /* 0x0000003800387308 */ /* 0x000ee20000000800 */
[C---:B------:R-:W-:Y:S02]  /*42f0*/  FMUL.FTZ R69, R128.reuse, R71 ;  /* 0x0000004780457220 */ /* 0x040fe40000410000 */
[----:B------:R-:W-:-:S05]  /*4300*/  FMUL.FTZ R70, R128, R72 ;  /* 0x0000004880467220 */ /* 0x000fca0000410000 */
[----:B------:R-:W4:Y:S01]  /*4310*/  MUFU.EX2 R57, R57 ;  /* 0x0000003900397308 */ /* 0x000f220000000800 */
[C---:B------:R-:W-:Y:S02]  /*4320*/  FFMA.FTZ R69, R129.reuse, R72, -R69 ;  /* 0x0000004881457223 */ /* 0x040fe40000010845 */
[----:B------:R-:W-:Y:S02]  /*4330*/  FFMA.FTZ R70, R129, R71, R70 ;  /* 0x0000004781467223 */ /* 0x000fe40000010046 */
[----:B------:R-:W-:Y:S02]  /*4340*/  FMUL.FTZ R68, R24, UR38 ;  /* 0x0000002618447c20 */ /* 0x000fe40008410000 */
[----:B------:R-:W-:Y:S02]  /*4350*/  FADD.FTZ R70, RZ, R70 ;  /* 0x00000046ff467221 */ /* 0x000fe40000010000 */
[----:B------:R-:W-:Y:S02]  /*4360*/  FADD.FTZ R69, R208, R69 ;  /* 0x00000045d0457221 */ /* 0x000fe40000010000 */
[----:B0-----:R-:W-:-:S02]  /*4370*/  FMUL.FTZ R124, R58, R123 ;  /* 0x0000007b3a7c7220 */ /* 0x001fc40000410000 */
[----:B------:R-:W-:Y:S02]  /*4380*/  FMUL.FTZ R125, R58, R125 ;  /* 0x0000007d3a7d7220 */ /* 0x000fe40000410000 */
[----:B------:R-:W-:Y:S02]  /*4390*/  FMUL.RZ R68, R68, 0.15915493667125701904 ;  /* 0x3e22f98344447820 */ /* 0x000fe4000040c000 */
[C---:B-1----:R-:W-:Y:S02]  /*43a0*/  FMUL.FTZ R123, R59.reuse, R136 ;  /* 0x000000883b7b7220 */ /* 0x042fe40000410000 */
[----:B------:R-:W-:Y:S02]  /*43b0*/  FMUL.FTZ R122, R59, R122 ;  /* 0x0000007a3b7a7220 */ /* 0x000fe40000410000 */
[----:B------:R-:W-:Y:S01]  /*43c0*/  FMUL.FTZ R72, R104, R43 ;  /* 0x0000002b68487220 */ /* 0x000fe20000410000 */
[----:B------:R-:W-:Y:S01]  /*43d0*/  SHF.L.U32 R144, R82, 0x3, RZ ;  /* 0x0000000352907819 */ /* 0x000fe200000006ff */
[----:B------:R-:W-:-:S02]  /*43e0*/  FMUL.FTZ R58, R126, R70 ;  /* 0x000000467e3a7220 */ /* 0x000fc40000410000 */
[----:B------:R-:W-:Y:S02]  /*43f0*/  FMUL.FTZ R59, R126, R69 ;  /* 0x000000457e3b7220 */ /* 0x000fe40000410000 */
[----:B------:R-:W-:Y:S02]  /*4400*/  IMAD R106, R100, 0x3, R81 ;  /* 0x00000003646a7824 */ /* 0x000fe400078e0251 */
[C---:B---3--:R-:W-:Y:S02]  /*4410*/  FMUL.FTZ R84, R56.reuse, R87 ;  /* 0x0000005738547220 */ /* 0x048fe40000410000 */
[----:B------:R-:W-:Y:S01]  /*4420*/  FMUL.FTZ R85, R56, R85 ;  /* 0x0000005538557220 */ /* 0x000fe20000410000 */
[----:B------:R-:W-:Y:S01]  /*4430*/  STS.128 [R81.X16+0x600], R76 ;  /* 0x0006004c51007388 */ /* 0x000fe2000000cc00 */
[----:B----4-:R-:W-:Y:S01]  /*4440*/  FMUL.FTZ R121, R57, R140 ;  /* 0x0000008c39797220 */ /* 0x010fe20000410000 */
        /* <DEDUP_REMOVED lines=11> */
[----:B------:R-:W-:Y:S01]  /*4500*/  HFMA2.MMA R86, -RZ, RZ, 0, 9.5367431640625e-07 ;  /* 0x00000010ff567435 */ /* 0x000fe200000001ff */
[----:B------:R-:W-:Y:S01]  /*4510*/  FMUL.FTZ R120, R57, R138 ;  /* 0x0000008a39787220 */ /* 0x000fe20000410000 */
[----:B------:R-:W-:Y:S01]  /*4520*/  PRMT R207, RZ, 0x7610, R62 ;  /* 0x00007610ffcf7816 */ /* 0x000fe2000000003e */
[C---:B------:R-:W-:Y:S01]  /*4530*/  FMUL.FTZ R138, R104.reuse, R37 ;  /* 0x00000025688a7220 */ /* 0x040fe20000410000 */
[----:B------:R-:W-:Y:S01]  /*4540*/  HFMA2.MMA R56, -RZ, RZ, 1.875, 0 ;  /* 0x3f800000ff387435 */ /* 0x000fe200000001ff */
[----:B------:R-:W-:Y:S01]  /*4550*/  FMUL.FTZ R136, R104, R41 ;  /* 0x0000002968887220 */ /* 0x000fe20000410000 */
[----:B------:R-:W-:Y:S01]  /*4560*/  MOV R57, RZ ;  /* 0x000000ff00397202 */ /* 0x000fe20000000f00 */
[----:B------:R-:W-:Y:S01]  /*4570*/  FMUL.FTZ R207, R207, R52 ;  /* 0x00000034cfcf7220 */ /* 0x000fe20000410000 */
[----:B------:R-:W-:Y:S01]  /*4580*/  CS2R R58, SRZ ;  /* 0x00000000003a7805 */ /* 0x000fe2000001ff00 */
[----:B------:R-:W0:Y:S01]  /*4590*/  MUFU.EX2 R138, R138 ;  /* 0x0000008a008a7308 */ /* 0x000e220000000800 */
[----:B------:R-:W-:Y:S01]  /*45a0*/  @!P0 IMAD.WIDE R86, R137, R86, UR10 ;  /* 0x0000000a89568e25 */ /* 0x000fe2000f8e0256 */
[----:B------:R-:W-:Y:S03]  /*45b0*/  BAR.SYNC.DEFER_BLOCKING 0x0 ;  /* 0x0000000000007b1d */ /* 0x000fe60000010000 */
[----:B------:R-:W-:-:S02]  /*45c0*/  FADD.FTZ R142, RZ, R142 ;  /* 0x0000008eff8e7221 */ /* 0x000fc40000010000 */
[----:B------:R-:W-:Y:S01]  /*45d0*/  FADD.FTZ R140, R207, R140 ;  /* 0x0000008ccf8c7221 */ /* 0x000fe20000010000 */
[----:B------:R-:W0:Y:S01]  /*45e0*/  MUFU.EX2 R136, R136 ;  /* 0x0000008800887308 */ /* 0x000e220000000800 */
[C---:B---3--:R-:W-:Y:S01]  /*45f0*/  FMUL.FTZ R119, R107.reuse, R119 ;  /* 0x000000776b777220 */ /* 0x048fe20000410000 */
[----:B------:R-:W-:Y:S01]  /*4600*/  PRMT R145, RZ, 0x5410, R63 ;  /* 0x00005410ff917816 */ /* 0x000fe2000000003f */
[----:B------:R-:W-:Y:S02]  /*4610*/  FMUL.FTZ R118, R107, R118 ;  /* 0x000000766b767220 */ /* 0x000fe40000410000 */
[----:B------:R-:W-:Y:S02]  /*4620*/  FMUL.FTZ R107, R124, R140 ;  /* 0x0000008c7c6b7220 */ /* 0x000fe40000410000 */
[C---:B------:R-:W-:Y:S02]  /*4630*/  FMUL.FTZ R137, R104.reuse, R39 ;  /* 0x0000002768897220 */ /* 0x040fe40000410000 */
[----:B------:R-:W-:-:S02]  /*4640*/  FMUL.FTZ R139, R104, R35 ;  /* 0x00000023688b7220 */ /* 0x000fc40000410000 */
[C---:B-1----:R-:W-:Y:S02]  /*4650*/  FMUL.FTZ R106, R104.reuse, R30 ;  /* 0x0000001e686a7220 */ /* 0x042fe40000410000 */
[----:B------:R-:W-:Y:S01]  /*4660*/  FMUL.FTZ R104, R104, R24 ;  /* 0x0000001868687220 */ /* 0x000fe20000410000 */
[----:B------:R1:W5:Y:S01]  /*4670*/  @!P0 LDG.E.128 R56, [R86.64] ;  /* 0x0000002056388981 */ /* 0x000362000c1e1d00 */
[----:B------:R-:W-:Y:S02]  /*4680*/  FFMA.FTZ R107, R125, R142, R107 ;  /* 0x0000008e7d6b7223 */ /* 0x000fe4000001006b */
[----:B------:R-:W-:Y:S02]  /*4690*/  FMUL.FTZ R206, R145, R50 ;  /* 0x0000003291ce7220 */ /* 0x000fe40000410000 */
[----:B-1----:R-:W-:Y:S01]  /*46a0*/  FMUL.FTZ R86, R124, R142 ;  /* 0x0000008e7c567220 */ /* 0x002fe20000410000 */
[----:B------:R-:W1:Y:S03]  /*46b0*/  MUFU.EX2 R137, R137 ;  /* 0x0000008900897308 */ /* 0x000e660000000800 */
[----:B------:R-:W-:-:S02]  /*46c0*/  FFMA.FTZ R87, R125, R140, -R86 ;  /* 0x0000008c7d577223 */ /* 0x000fc40000010856 */
[----:B------:R-:W-:Y:S02]  /*46d0*/  FADD.FTZ R107, RZ, R107 ;  /* 0x0000006bff6b7221 */ /* 0x000fe40000010000 */
[----:B------:R-:W-:Y:S01]  /*46e0*/  FADD.FTZ R87, R206, R87 ;  /* 0x00000057ce577221 */ /* 0x000fe20000010000 */
[----:B------:R-:W3:Y:S01]  /*46f0*/  MUFU.EX2 R106, R106 ;  /* 0x0000006a006a7308 */ /* 0x000ee20000000800 */
[C---:B0-----:R-:W-:Y:S02]  /*4700*/  FMUL.FTZ R113, R138.reuse, R113 ;  /* 0x000000718a717220 */ /* 0x041fe40000410000 */
[----:B------:R-:W-:Y:S01]  /*4710*/  FMUL.FTZ R112, R138, R112 ;  /* 0x000000708a707220 */ /* 0x000fe20000410000 */
[----:B------:R-:W-:Y:S01]  /*4720*/  PRMT R138, RZ, 0x7610, R63 ;  /* 0x00007610ff8a7816 */ /* 0x000fe2000000003f */
[----:B------:R-:W-:-:S03]  /*4730*/  FMUL.FTZ R117, R136, R117 ;  /* 0x0000007588757220 */ /* 0x000fc60000410000 */
[----:B------:R-:W0:Y:S01]  /*4740*/  MUFU.EX2 R104, R104 ;  /* 0x0000006800687308 */ /* 0x000e220000000800 */
[----:B------:R-:W-:Y:S02]  /*4750*/  FMUL.FTZ R116, R136, R116 ;  /* 0x0000007488747220 */ /* 0x000fe40000410000 */
[C---:B------:R-:W-:Y:S02]  /*4760*/  FMUL.FTZ R86, R122.reuse, R107 ;  /* 0x0000006b7a567220 */ /* 0x040fe40000410000 */
[-C--:B------:R-:W-:Y:S02]  /*4770*/  FMUL.FTZ R136, R122, R87.reuse ;  /* 0x000000577a887220 */ /* 0x080fe40000410000 */
[C---:B------:R-:W-:Y:S02]  /*4780*/  FFMA.FTZ R86, R123.reuse, R87, -R86 ;  /* 0x000000577b567223 */ /* 0x040fe40000010856 */
[----:B------:R-:W-:Y:S02]  /*4790*/  FFMA.FTZ R136, R123, R107, R136 ;  /* 0x0000006b7b887223 */ /* 0x000fe40000010088 */
[----:B------:R-:W-:-:S02]  /*47a0*/  FMUL.FTZ R205, R138, R47 ;  /* 0x0000002f8acd7220 */ /* 0x000fc40000410000 */
[----:B------:R-:W-:Y:S02]  /*47b0*/  FADD.FTZ R136, RZ, R136 ;  /* 0x00000088ff887221 */ /* 0x000fe40000010000 */
[----:B------:R-:W-:Y:S01]  /*47c0*/  FADD.FTZ R86, R205, R86 ;  /* 0x00000056cd567221 */ /* 0x000fe20000010000 */
[----:B------:R-:W-:Y:S01]  /*47d0*/  PRMT R204, RZ, 0x5410, R64 ;  /* 0x00005410ffcc7816 */ /* 0x000fe20000000040 */
[C---:B-1----:R-:W-:Y:S02]  /*47e0*/  FMUL.FTZ R115, R137.reuse, R115 ;  /* 0x0000007389737220 */ /* 0x042fe40000410000 */
[----:B------:R-:W-:Y:S02]  /*47f0*/  FMUL.FTZ R114, R137, R114 ;  /* 0x0000007289727220 */ /* 0x000fe40000410000 */
[C---:B---3--:R-:W-:Y:S02]  /*4800*/  FMUL.FTZ R109, R106.reuse, R109 ;  /* 0x0000006d6a6d7220 */ /* 0x048fe40000410000 */
[----:B------:R-:W-:-:S02]  /*4810*/  FMUL.FTZ R108, R106, R108 ;  /* 0x0000006c6a6c7220 */ /* 0x000fc40000410000 */
[C---:B------:R-:W-:Y:S02]  /*4820*/  FMUL.FTZ R87, R120.reuse, R136 ;  /* 0x0000008878577220 */ /* 0x040fe40000410000 */
[----:B------:R-:W-:Y:S02]  /*4830*/  FMUL.FTZ R137, R120, R86 ;  /* 0x0000005678897220 */ /* 0x000fe40000410000 */
[C---:B0-----:R-:W-:Y:S02]  /*4840*/  FMUL.FTZ R107, R104.reuse, R143 ;  /* 0x0000008f686b7220 */ /* 0x041fe40000410000 */
[----:B------:R-:W-:Y:S02]  /*4850*/  FMUL.FTZ R106, R104, R141 ;  /* 0x0000008d686a7220 */ /* 0x000fe40000410000 */
[----:B------:R-:W-:Y:S01]  /*4860*/  FMUL.FTZ R104, R84, R134 ;  /* 0x0000008654687220 */ /* 0x000fe20000410000 */
[----:B------:R-:W0:Y:S01]  /*4870*/  MUFU.EX2 R139, R139 ;  /* 0x0000008b008b7308 */ /* 0x000e220000000800 */
[----:B------:R-:W-:-:S02]  /*4880*/  FFMA.FTZ R87, R121, R86, -R87 ;  /* 0x0000005679577223 */ /* 0x000fc40000010857 */
[----:B------:R-:W-:Y:S02]  /*4890*/  FFMA.FTZ R137, R121, R136, R137 ;  /* 0x0000008879897223 */ /* 0x000fe40000010089 */
[C---:B------:R-:W-:Y:S02]  /*48a0*/  FMUL.FTZ R86, R85.reuse, R134 ;  /* 0x0000008655567220 */ /* 0x040fe40000410000 */
[----:B------:R-:W-:Y:S02]  /*48b0*/  FMUL.FTZ R204, R204, R45 ;  /* 0x0000002dcccc7220 */ /* 0x000fe40000410000 */
[-C--:B------:R-:W-:Y:S02]  /*48c0*/  FFMA.FTZ R104, R85, R135.reuse, R104 ;  /* 0x0000008755687223 */ /* 0x080fe40000010068 */
[----:B------:R-:W-:Y:S02]  /*48d0*/  FADD.FTZ R138, RZ, R137 ;  /* 0x00000089ff8a7221 */ /* 0x000fe40000010000 */
[----:B------:R-:W-:-:S02]  /*48e0*/  FFMA.FTZ R86, R84, R135, -R86 ;  /* 0x0000008754567223 */ /* 0x000fc40000010856 */
[----:B------:R-:W-:Y:S02]  /*48f0*/  FADD.FTZ R137, R204, R87 ;  /* 0x00000057cc897221 */ /* 0x000fe40000010000 */
[C---:B------:R-:W-:Y:S02]  /*4900*/  FMUL.FTZ R87, R132.reuse, R104 ;  /* 0x0000006884577220 */ /* 0x040fe40000410000 */
[-C--:B------:R-:W-:Y:S02]  /*4910*/  FMUL.FTZ R136, R132, R86.reuse ;  /* 0x0000005684887220 */ /* 0x080fe40000410000 */
[C---:B------:R-:W-:Y:S02]  /*4920*/  FFMA.FTZ R87, R133.reuse, R86, -R87 ;  /* 0x0000005685577223 */ /* 0x040fe40000010857 */
[----:B------:R-:W-:Y:S02]  /*4930*/  FFMA.FTZ R136, R133, R104, R136 ;  /* 0x0000006885887223 */ /* 0x000fe40000010088 */
[----:B------:R-:W-:-:S02]  /*4940*/  FMUL.FTZ R104, R130, R87 ;  /* 0x0000005782687220 */ /* 0x000fc40000410000 */
[C---:B0-----:R-:W-:Y:S02]  /*4950*/  FMUL.FTZ R111, R139.reuse, R111 ;  /* 0x0000006f8b6f7220 */ /* 0x041fe40000410000 */
[----:B------:R-:W-:Y:S02]  /*4960*/  FMUL.FTZ R110, R139, R110 ;  /* 0x0000006e8b6e7220 */ /* 0x000fe40000410000 */
[----:B------:R-:W-:Y:S02]  /*4970*/  FMUL.FTZ R139, R118, R137 ;  /* 0x00000089768b7220 */ /* 0x000fe40000410000 */
[-C--:B------:R-:W-:Y:S02]  /*4980*/  FMUL.FTZ R86, R130, R136.reuse ;  /* 0x0000008882567220 */ /* 0x080fe40000410000 */
[----:B------:R-:W-:Y:S02]  /*4990*/  FFMA.FTZ R104, R131, R136, R104 ;  /* 0x0000008883687223 */ /* 0x000fe40000010068 */
[----:B------:R-:W-:-:S02]  /*49a0*/  FMUL.FTZ R140, R118, R138 ;  /* 0x0000008a768c7220 */ /* 0x000fc40000410000 */
[----:B------:R-:W-:Y:S01]  /*49b0*/  FFMA.FTZ R139, R119, R138, R139 ;  /* 0x0000008a778b7223 */ /* 0x000fe2000001008b */
[----:B------:R-:W-:Y:S01]  /*49c0*/  PRMT R138, RZ, 0x7610, R64 ;  /* 0x00007610ff8a7816 */ /* 0x000fe20000000040 */
[----:B------:R-:W-:Y:S02]  /*49d0*/  FFMA.FTZ R86, R131, R87, -R86 ;  /* 0x0000005783567223 */ /* 0x000fe40000010856 */
[C---:B------:R-:W-:Y:S02]  /*49e0*/  FMUL.FTZ R87, R128.reuse, R104 ;  /* 0x0000006880577220 */ /* 0x040fe40000410000 */
[-C--:B------:R-:W-:Y:S02]  /*49f0*/  FMUL.FTZ R136, R128, R86.reuse ;  /* 0x0000005680887220 */ /* 0x080fe40000410000 */
[----:B------:R-:W-:Y:S02]  /*4a00*/  FFMA.FTZ R87, R129, R86, -R87 ;  /* 0x0000005681577223 */ /* 0x000fe40000010857 */
[----:B------:R-:W-:-:S02]  /*4a10*/  FFMA.FTZ R140, R119, R137, -R140 ;  /* 0x00000089778c7223 */ /* 0x000fc4000001088c */
[----:B------:R-:W-:Y:S02]  /*4a20*/  FMUL.FTZ R203, R138, R43 ;  /* 0x0000002b8acb7220 */ /* 0x000fe40000410000 */
[----:B------:R-:W-:Y:S01]  /*4a30*/  FADD.FTZ R139, RZ, R139 ;  /* 0x0000008bff8b7221 */ /* 0x000fe20000010000 */
[----:B------:R-:W-:Y:S01]  /*4a40*/  PRMT R202, RZ, 0x5410, R65 ;  /* 0x00005410ffca7816 */ /* 0x000fe20000000041 */
[----:B------:R-:W-:Y:S02]  /*4a50*/  FFMA.FTZ R136, R129, R104, R136 ;  /* 0x0000006881887223 */ /* 0x000fe40000010088 */
[----:B------:R-:W-:Y:S02]  /*4a60*/  FMUL.FTZ R104, R126, R87 ;  /* 0x000000577e687220 */ /* 0x000fe40000410000 */
[----:B------:R-:W-:Y:S02]  /*4a70*/  FADD.FTZ R140, R203, R140 ;  /* 0x0000008ccb8c7221 */ /* 0x000fe40000010000 */
[----:B------:R-:W-:-:S02]  /*4a80*/  FMUL.FTZ R137, R116, R139 ;  /* 0x0000008b74897220 */ /* 0x000fc40000410000 */
[-C--:B------:R-:W-:Y:S02]  /*4a90*/  FMUL.FTZ R86, R126, R136.reuse ;  /* 0x000000887e567220 */ /* 0x080fe40000410000 */
[----:B------:R-:W-:Y:S02]  /*4aa0*/  FFMA.FTZ R104, R127, R136, R104 ;  /* 0x000000887f687223 */ /* 0x000fe40000010068 */
[-C--:B------:R-:W-:Y:S02]  /*4ab0*/  FMUL.FTZ R138, R116, R140.reuse ;  /* 0x0000008c748a7220 */ /* 0x080fe40000410000 */
[----:B------:R-:W-:Y:S02]  /*4ac0*/  FFMA.FTZ R137, R117, R140, -R137 ;  /* 0x0000008c75897223 */ /* 0x000fe40000010889 */
[----:B------:R-:W-:Y:S02]  /*4ad0*/  FMUL.FTZ R202, R202, R41 ;  /* 0x00000029caca7220 */ /* 0x000fe40000410000 */
[----:B------:R-:W-:-:S02]  /*4ae0*/  FFMA.FTZ R86, R127, R87, -R86 ;  /* 0x000000577f567223 */ /* 0x000fc40000010856 */
[----:B------:R-:W-:Y:S02]  /*4af0*/  FMUL.FTZ R87, R124, R104 ;  /* 0x000000687c577220 */ /* 0x000fe40000410000 */
[----:B------:R-:W-:Y:S02]  /*4b00*/  FFMA.FTZ R138, R117, R139, R138 ;  /* 0x0000008b758a7223 */ /* 0x000fe4000001008a */
[----:B------:R-:W-:Y:S02]  /*4b10*/  FADD.FTZ R137, R202, R137 ;  /* 0x00000089ca897221 */ /* 0x000fe40000010000 */
[-C--:B------:R-:W-:Y:S02]  /*4b20*/  FMUL.FTZ R136, R124, R86.reuse ;  /* 0x000000567c887220 */ /* 0x080fe40000410000 */
[----:B------:R-:W-:Y:S02]  /*4b30*/  FFMA.FTZ R87, R125, R86, -R87 ;  /* 0x000000567d577223 */ /* 0x000fe40000010857 */
[----:B------:R-:W-:-:S02]  /*4b40*/  FADD.FTZ R138, RZ, R138 ;  /* 0x0000008aff8a7221 */ /* 0x000fc40000010000 */
[----:B------:R-:W-:Y:S02]  /*4b50*/  FMUL.FTZ R139, R114, R137 ;  /* 0x00000089728b7220 */ /* 0x000fe40000410000 */
[----:B------:R-:W-:Y:S02]  /*4b60*/  FFMA.FTZ R136, R125, R104, R136 ;  /* 0x000000687d887223 */ /* 0x000fe40000010088 */
[----:B------:R-:W-:Y:S02]  /*4b70*/  FMUL.FTZ R104, R122, R87 ;  /* 0x000000577a687220 */ /* 0x000fe40000410000 */
[-C--:B------:R-:W-:Y:S02]  /*4b80*/  FMUL.FTZ R140, R114, R138.reuse ;  /* 0x0000008a728c7220 */ /* 0x080fe40000410000 */
[----:B------:R-:W-:Y:S01]  /*4b90*/  FFMA.FTZ R139, R115, R138, R139 ;  /* 0x0000008a738b7223 */ /* 0x000fe2000001008b */
[----:B------:R-:W-:Y:S01]  /*4ba0*/  PRMT R138, RZ, 0x7610, R65 ;  /* 0x00007610ff8a7816 */ /* 0x000fe20000000041 */
[----:B------:R-:W-:-:S02]  /*4bb0*/  FMUL.FTZ R86, R122, R136 ;  /* 0x000000887a567220 */ /* 0x000fc40000410000 */
[----:B------:R-:W-:Y:S02]  /*4bc0*/  FFMA.FTZ R104, R123, R136, R104 ;  /* 0x000000887b687223 */ /* 0x000fe40000010068 */
[----:B------:R-:W-:Y:S02]  /*4bd0*/  FFMA.FTZ R140, R115, R137, -R140 ;  /* 0x00000089738c7223 */ /* 0x000fe4000001088c */
[----:B------:R-:W-:Y:S02]  /*4be0*/  FMUL.FTZ R201, R138, R39 ;  /* 0x000000278ac97220 */ /* 0x000fe40000410000 */
[----:B------:R-:W-:Y:S02]  /*4bf0*/  FFMA.FTZ R86, R123, R87, -R86 ;  /* 0x000000577b567223 */ /* 0x000fe40000010856 */
[----:B------:R-:W-:Y:S02]  /*4c00*/  FMUL.FTZ R87, R120, R104 ;  /* 0x0000006878577220 */ /* 0x000fe40000410000 */
[----:B------:R-:W-:-:S02]  /*4c10*/  FADD.FTZ R140, R201, R140 ;  /* 0x0000008cc98c7221 */ /* 0x000fc40000010000 */
[-C--:B------:R-:W-:Y:S02]  /*4c20*/  FMUL.FTZ R136, R120, R86.reuse ;  /* 0x0000005678887220 */ /* 0x080fe40000410000 */
[C---:B------:R-:W-:Y:S02]  /*4c30*/  FFMA.FTZ R87, R121.reuse, R86, -R87 ;  /* 0x0000005679577223 */ /* 0x040fe40000010857 */
[----:B------:R-:W-:Y:S01]  /*4c40*/  FADD.FTZ R139, RZ, R139 ;  /* 0x0000008bff8b7221 */ /* 0x000fe20000010000 */
[----:B------:R-:W-:Y:S01]  /*4c50*/  PRMT R200, RZ, 0x5410, R66 ;  /* 0x00005410ffc87816 */ /* 0x000fe20000000042 */
[----:B------:R-:W-:Y:S02]  /*4c60*/  FMUL.FTZ R138, R112, R140 ;  /* 0x0000008c708a7220 */ /* 0x000fe40000410000 */
[----:B------:R-:W-:Y:S02]  /*4c70*/  FFMA.FTZ R136, R121, R104, R136 ;  /* 0x0000006879887223 */ /* 0x000fe40000010088 */
[----:B------:R-:W-:-:S02]  /*4c80*/  FMUL.FTZ R104, R118, R87 ;  /* 0x0000005776687220 */ /* 0x000fc40000410000 */
[-C--:B------:R-:W-:Y:S02]  /*4c90*/  FMUL.FTZ R137, R112, R139.reuse ;  /* 0x0000008b70897220 */ /* 0x080fe40000410000 */
[----:B------:R-:W-:Y:S02]  /*4ca0*/  FFMA.FTZ R138, R113, R139, R138 ;  /* 0x0000008b718a7223 */ /* 0x000fe4000001008a */
[-C--:B------:R-:W-:Y:S02]  /*4cb0*/  FMUL.FTZ R86, R118, R136.reuse ;  /* 0x0000008876567220 */ /* 0x080fe40000410000 */
[----:B------:R-:W-:Y:S02]  /*4cc0*/  FFMA.FTZ R104, R119, R136, R104 ;  /* 0x0000008877687223 */ /* 0x000fe40000010068 */
[----:B------:R-:W-:Y:S02]  /*4cd0*/  FFMA.FTZ R137, R113, R140, -R137 ;  /* 0x0000008c71897223 */ /* 0x000fe40000010889 */
[----:B------:R-:W-:-:S02]  /*4ce0*/  FMUL.FTZ R200, R200, R37 ;  /* 0x00000025c8c87220 */ /* 0x000fc40000410000 */
[----:B------:R-:W-:Y:S02]  /*4cf0*/  FFMA.FTZ R86, R119, R87, -R86 ;  /* 0x0000005777567223 */ /* 0x000fe40000010856 */
[----:B------:R-:W-:Y:S02]  /*4d00*/  FADD.FTZ R138, RZ, R138 ;  /* 0x0000008aff8a7221 */ /* 0x000fe40000010000 */
[----:B------:R-:W-:Y:S02]  /*4d10*/  FMUL.FTZ R87, R116, R104 ;  /* 0x0000006874577220 */ /* 0x000fe40000410000 */
[----:B------:R-:W-:Y:S02]  /*4d20*/  FADD.FTZ R137, R200, R137 ;  /* 0x00000089c8897221 */ /* 0x000fe40000010000 */
[----:B------:R-:W-:Y:S02]  /*4d30*/  FMUL.FTZ R136, R116, R86 ;  /* 0x0000005674887220 */ /* 0x000fe40000410000 */
[----:B------:R-:W-:-:S02]  /*4d40*/  FMUL.FTZ R140, R110, R138 ;  /* 0x0000008a6e8c7220 */ /* 0x000fc40000410000 */
[C---:B------:R-:W-:Y:S02]  /*4d50*/  FFMA.FTZ R86, R117.reuse, R86, -R87 ;  /* 0x0000005675567223 */ /* 0x040fe40000010857 */
[-C--:B------:R-:W-:Y:S02]  /*4d60*/  FMUL.FTZ R139, R110, R137.reuse ;  /* 0x000000896e8b7220 */ /* 0x080fe40000410000 */
[----:B------:R-:W-:Y:S02]  /*4d70*/  FFMA.FTZ R136, R117, R104, R136 ;  /* 0x0000006875887223 */ /* 0x000fe40000010088 */
        /* <DEDUP_REMOVED lines=8> */
[----:B------:R-:W-:Y:S02]  /*4e00*/  FADD.FTZ R139, RZ, R139 ;  /* 0x0000008bff8b7221 */ /* 0x000fe40000010000 */
[----:B------:R-:W-:Y:S01]  /*4e10*/  FMUL.FTZ R86, R112, R137 ;  /* 0x0000008970567220 */ /* 0x000fe20000410000 */
[----:B--2---:R0:W1:Y:S01]  /*4e20*/  R2UR UR42, R103 ;  /* 0x00000000672a73c2 */ /* 0x00406200000e0000 */
[----:B------:R-:W-:-:S02]  /*4e30*/  FADD.FTZ R140, R87, R140 ;  /* 0x0000008c578c7221 */ /* 0x000fc40000010000 */
[-C--:B------:R-:W-:Y:S02]  /*4e40*/  FMUL.FTZ R136, R112, R104.reuse ;  /* 0x0000006870887220 */ /* 0x080fe40000410000 */
[----:B------:R-:W-:Y:S02]  /*4e50*/  FMUL.FTZ R138, R108, R139 ;  /* 0x0000008b6c8a7220 */ /* 0x000fe40000410000 */
[C---:B------:R-:W-:Y:S01]  /*4e60*/  FFMA.FTZ R104, R113.reuse, R104, -R86 ;  /* 0x0000006871687223 */ /* 0x040fe20000010856 */
[----:B------:R2:W3:Y:S01]  /*4e70*/  R2UR UR41, R102 ;  /* 0x00000000662973c2 */ /* 0x0004e200000e0000 */
[----:B------:R-:W-:Y:S02]  /*4e80*/  FFMA.FTZ R136, R113, R137, R136 ;  /* 0x0000008971887223 */ /* 0x000fe40000010088 */
[----:B------:R-:W-:Y:S02]  /*4e90*/  FFMA.FTZ R141, R109, R140, -R138 ;  /* 0x0000008c6d8d7223 */ /* 0x000fe4000001088a */
[----:B------:R-:W-:-:S02]  /*4ea0*/  FMUL.FTZ R138, R110, R104 ;  /* 0x000000686e8a7220 */ /* 0x000fc40000410000 */
[----:B------:R-:W-:Y:S01]  /*4eb0*/  FMUL.FTZ R142, R108, R140 ;  /* 0x0000008c6c8e7220 */ /* 0x000fe20000410000 */
[----:B0-----:R-:W-:Y:S01]  /*4ec0*/  PRMT R103, RZ, 0x5410, R67 ;  /* 0x00005410ff677816 */ /* 0x001fe20000000043 */
[-C--:B------:R-:W-:Y:S02]  /*4ed0*/  FMUL.FTZ R137, R110, R136.reuse ;  /* 0x000000886e897220 */ /* 0x080fe40000410000 */
[----:B------:R-:W-:Y:S02]  /*4ee0*/  FFMA.FTZ R138, R111, R136, R138 ;  /* 0x000000886f8a7223 */ /* 0x000fe4000001008a */
[----:B------:R-:W-:Y:S02]  /*4ef0*/  FFMA.FTZ R142, R109, R139, R142 ;  /* 0x0000008b6d8e7223 */ /* 0x000fe4000001008e */
[----:B------:R-:W-:Y:S02]  /*4f00*/  FFMA.FTZ R137, R111, R104, -R137 ;  /* 0x000000686f897223 */ /* 0x000fe40000010889 */
[----:B------:R-:W-:-:S02]  /*4f10*/  FMUL.FTZ R104, R108, R138 ;  /* 0x0000008a6c687220 */ /* 0x000fc40000410000 */
[----:B------:R-:W-:Y:S02]  /*4f20*/  FMUL.FTZ R86, R103, R30 ;  /* 0x0000001e67567220 */ /* 0x000fe40000410000 */
[----:B------:R-:W-:Y:S01]  /*4f30*/  FADD.FTZ R142, RZ, R142 ;  /* 0x0000008eff8e7221 */ /* 0x000fe20000010000 */
[----:B------:R-:W-:Y:S01]  /*4f40*/  PRMT R151, RZ, 0x7610, R71 ;  /* 0x00007610ff977816 */ /* 0x000fe20000000047 */
[-C--:B------:R-:W-:Y:S02]  /*4f50*/  FMUL.FTZ R103, R108, R137.reuse ;  /* 0x000000896c677220 */ /* 0x080fe40000410000 */
[----:B--2---:R-:W-:Y:S01]  /*4f60*/  FFMA.FTZ R102, R109, R137, -R104 ;  /* 0x000000896d667223 */ /* 0x004fe20000010868 */
[--C-:B------:R-:W-:Y:S01]  /*4f70*/  PRMT R137, RZ, 0x7610, R68.reuse ;  /* 0x00007610ff897816 */ /* 0x100fe20000000044 */
[----:B------:R-:W-:Y:S02]  /*4f80*/  FADD.FTZ R141, R86, R141 ;  /* 0x0000008d568d7221 */ /* 0x000fe40000010000 */
[C---:B------:R-:W-:Y:S01]  /*4f90*/  FMUL.FTZ R194, R106.reuse, R142 ;  /* 0x0000008e6ac27220 */ /* 0x040fe20000410000 */
[----:B------:R-:W-:Y:S01]  /*4fa0*/  PRMT R104, RZ, 0x5410, R68 ;  /* 0x00005410ff687816 */ /* 0x000fe20000000044 */
[-C--:B------:R-:W-:Y:S01]  /*4fb0*/  FMUL.FTZ R193, R106, R141.reuse ;  /* 0x0000008d6ac17220 */ /* 0x080fe20000410000 */
[--C-:B------:R-:W-:Y:S01]  /*4fc0*/  PRMT R136, RZ, 0x5410, R69.reuse ;  /* 0x00005410ff887816 */ /* 0x100fe20000000045 */
[----:B------:R-:W-:Y:S01]  /*4fd0*/  FFMA.FTZ R194, R107, R141, -R194 ;  /* 0x0000008d6bc27223 */ /* 0x000fe200000108c2 */
[----:B------:R-:W-:Y:S01]  /*4fe0*/  PRMT R139, RZ, 0x7610, R69 ;  /* 0x00007610ff8b7816 */ /* 0x000fe20000000045 */
[----:B-1----:R-:W-:Y:S01]  /*4ff0*/  FMUL.FTZ R69, R137, UR42 ;  /* 0x0000002a89457c20 */ /* 0x002fe20008410000 */
[----:B------:R-:W-:Y:S01]  /*5000*/  PRMT R140, RZ, 0x5410, R71 ;  /* 0x00005410ff8c7816 */ /* 0x000fe20000000047 */
[----:B------:R-:W-:Y:S01]  /*5010*/  FMUL.FTZ R153, R151, UR42 ;  /* 0x0000002a97997c20 */ /* 0x000fe20008410000 */
[--C-:B------:R-:W-:Y:S01]  /*5020*/  PRMT R141, RZ, 0x7610, R70.reuse ;  /* 0x00007610ff8d7816 */ /* 0x100fe20000000046 */
[----:B------:R-:W-:Y:S01]  /*5030*/  FFMA.FTZ R103, R109, R138, R103 ;  /* 0x0000008a6d677223 */ /* 0x000fe20000010067 */
[----:B------:R-:W-:Y:S01]  /*5040*/  PRMT R138, RZ, 0x5410, R70 ;  /* 0x00005410ff8a7816 */ /* 0x000fe20000000046 */
[----:B---3--:R-:W-:-:S02]  /*5050*/  FFMA.FTZ R150, R104, UR41, -R69 ;  /* 0x0000002968967c23 */ /* 0x008fc40008010845 */
[----:B------:R-:W-:Y:S01]  /*5060*/  FFMA.FTZ R144, R140, UR41, -R153 ;  /* 0x000000298c907c23 */ /* 0x000fe20008010899 */
[--C-:B----4-:R-:W-:Y:S01]  /*5070*/  PRMT R153, RZ, 0x7610, R72.reuse ;  /* 0x00007610ff997816 */ /* 0x110fe20000000048 */
[----:B------:R-:W-:Y:S02]  /*5080*/  FMUL.FTZ R69, R141, UR42 ;  /* 0x0000002a8d457c20 */ /* 0x000fe40008410000 */
[----:B------:R-:W-:Y:S01]  /*5090*/  FFMA.FTZ R193, R107, R142, R193 ;  /* 0x0000008e6bc17223 */ /* 0x000fe200000100c1 */
[----:B------:R-:W-:Y:S01]  /*50a0*/  PRMT R142, RZ, 0x5410, R72 ;  /* 0x00005410ff8e7816 */ /* 0x000fe20000000048 */
[----:B------:R-:W-:Y:S02]  /*50b0*/  FFMA.FTZ R146, R138, UR41, -R69 ;  /* 0x000000298a927c23 */ /* 0x000fe40008010845 */
[----:B------:R-:W-:Y:S01]  /*50c0*/  FMUL.FTZ R69, R153, UR42 ;  /* 0x0000002a99457c20 */ /* 0x000fe20008410000 */
[----:B------:R-:W-:Y:S01]  /*50d0*/  PRMT R157, RZ, 0x7610, R74 ;  /* 0x00007610ff9d7816 */ /* 0x000fe2000000004a */
[----:B------:R-:W-:-:S02]  /*50e0*/  FADD.FTZ R164, R92, R92 ;  /* 0x0000005c5ca47221 */ /* 0x000fc40000010000 */
[----:B------:R-:W-:Y:S01]  /*50f0*/  FFMA.FTZ R69, R142, UR41, -R69 ;  /* 0x000000298e457c23 */ /* 0x000fe20008010845 */
[----:B------:R-:W-:-:S03]  /*5100*/  PRMT R154, RZ, 0x5410, R74 ;  /* 0x00005410ff9a7816 */ /* 0x000fc6000000004a */
[----:B------:R-:W-:Y:S02]  /*5110*/  FMUL.FTZ R165, R164, R69 ;  /* 0x00000045a4a57220 */ /* 0x000fe40000410000 */
[----:B------:R-:W-:Y:S01]  /*5120*/  FMUL.FTZ R69, R157, UR42 ;  /* 0x0000002a9d457c20 */ /* 0x000fe20008410000 */
[----:B------:R-:W-:Y:S01]  /*5130*/  PRMT R169, RZ, 0x7610, R76 ;  /* 0x00007610ffa97816 */ /* 0x000fe2000000004c */
        /* <DEDUP_REMOVED lines=8> */
[----:B------:R-:W-:Y:S01]  /*51c0*/  PRMT R178, RZ, 0x5410, R78 ;  /* 0x00005410ffb27816 */ /* 0x000fe2000000004e */
[----:B------:R-:W-:Y:S02]  /*51d0*/  FMUL.FTZ R71, R137, UR41 ;  /* 0x0000002989477c20 */ /* 0x000fe40008410000 */
[----:B------:R-:W-:-:S02]  /*51e0*/  FMUL.FTZ R143, R139, UR42 ;  /* 0x0000002a8b8f7c20 */ /* 0x000fc40008410000 */
[----:B------:R-:W-:Y:S02]  /*51f0*/  FMUL.FTZ R177, R176, R69 ;  /* 0x00000045b0b17220 */ /* 0x000fe40000410000 */
[----:B------:R-:W-:Y:S02]  /*5200*/  FMUL.FTZ R145, R139, UR41 ;  /* 0x000000298b917c20 */ /* 0x000fe40008410000 */
[----:B------:R-:W-:Y:S02]  /*5210*/  FMUL.FTZ R69, R183, UR42 ;  /* 0x0000002ab7457c20 */ /* 0x000fe40008410000 */
[----:B------:R-:W-:Y:S01]  /*5220*/  FADD.FTZ R149, R96, R96 ;  /* 0x0000006060957221 */ /* 0x000fe20000010000 */
[----:B------:R-:W-:Y:S01]  /*5230*/  PRMT R184, RZ, 0x7610, R80 ;  /* 0x00007610ffb87816 */ /* 0x000fe20000000050 */
[----:B------:R-:W-:Y:S02]  /*5240*/  FADD.FTZ R147, R95, R95 ;  /* 0x0000005f5f937221 */ /* 0x000fe40000010000 */
[----:B------:R-:W-:-:S02]  /*5250*/  FFMA.FTZ R68, R104, UR42, R71 ;  /* 0x0000002a68447c23 */ /* 0x000fc40008010047 */
[C---:B------:R-:W-:Y:S02]  /*5260*/  FFMA.FTZ R148, R136.reuse, UR41, -R143 ;  /* 0x0000002988947c23 */ /* 0x040fe4000801088f */
[----:B------:R-:W-:Y:S02]  /*5270*/  FFMA.FTZ R70, R136, UR42, R145 ;  /* 0x0000002a88467c23 */ /* 0x000fe40008010091 */
[----:B------:R-:W-:Y:S02]  /*5280*/  FMUL.FTZ R71, R141, UR41 ;  /* 0x000000298d477c20 */ /* 0x000fe40008410000 */
[----:B------:R-:W-:Y:S02]  /*5290*/  FADD.FTZ R172, R46, R46 ;  /* 0x0000002e2eac7221 */ /* 0x000fe40000010000 */
[----:B------:R-:W-:Y:S01]  /*52a0*/  FFMA.FTZ R69, R178, UR41, -R69 ;  /* 0x00000029b2457c23 */ /* 0x000fe20008010845 */
[----:B------:R-:W-:Y:S01]  /*52b0*/  ISETP.NE.AND P0, PT, R99, 0x7f, PT ;  /* 0x0000007f6300780c */ /* 0x000fe20003f05270 */
[----:B------:R-:W-:-:S02]  /*52c0*/  FMUL.FTZ R155, R151, UR41 ;  /* 0x00000029979b7c20 */ /* 0x000fc40008410000 */
[C---:B------:R-:W-:Y:S01]  /*52d0*/  FMUL.FTZ R150, R149.reuse, R150 ;  /* 0x0000009695967220 */ /* 0x040fe20000410000 */
[----:B------:R-:W-:Y:S01]  /*52e0*/  PRMT R188, RZ, 0x5410, R80 ;  /* 0x00005410ffbc7816 */ /* 0x000fe20000000050 */
[----:B------:R-:W-:Y:S02]  /*52f0*/  FMUL.FTZ R149, R149, R68 ;  /* 0x0000004495957220 */ /* 0x000fe40000410000 */
[C---:B------:R-:W-:Y:S02]  /*5300*/  FMUL.FTZ R148, R147.reuse, R148 ;  /* 0x0000009493947220 */ /* 0x040fe40000410000 */
[----:B------:R-:W-:Y:S02]  /*5310*/  FMUL.FTZ R147, R147, R70 ;  /* 0x0000004693937220 */ /* 0x000fe40000410000 */
[----:B------:R-:W-:Y:S02]  /*5320*/  FADD.FTZ R145, R94, R94 ;  /* 0x0000005e5e917221 */ /* 0x000fe40000010000 */
[----:B------:R-:W-:-:S02]  /*5330*/  FADD.FTZ R143, R93, R93 ;  /* 0x0000005d5d8f7221 */ /* 0x000fc40000010000 */
[----:B------:R-:W-:Y:S02]  /*5340*/  FFMA.FTZ R68, R138, UR42, R71 ;  /* 0x0000002a8a447c23 */ /* 0x000fe40008010047 */
[----:B------:R-:W-:Y:S02]  /*5350*/  FMUL.FTZ R173, R172, R69 ;  /* 0x00000045acad7220 */ /* 0x000fe40000410000 */
[----:B------:R-:W-:Y:S02]  /*5360*/  FFMA.FTZ R70, R140, UR42, R155 ;  /* 0x0000002a8c467c23 */ /* 0x000fe4000801009b */
[----:B------:R-:W-:Y:S02]  /*5370*/  FMUL.FTZ R71, R153, UR41 ;  /* 0x0000002999477c20 */ /* 0x000fe40008410000 */
[----:B------:R-:W-:Y:S02]  /*5380*/  FMUL.FTZ R69, R184, UR42 ;  /* 0x0000002ab8457c20 */ /* 0x000fe40008410000 */
[----:B------:R-:W-:-:S02]  /*5390*/  FMUL.FTZ R146, R145, R146 ;  /* 0x0000009291927220 */ /* 0x000fc40000410000 */
[----:B------:R-:W-:Y:S01]  /*53a0*/  FMUL.FTZ R144, R143, R144 ;  /* 0x000000908f907220 */ /* 0x000fe20000410000 */
[----:B------:R-:W-:Y:S01]  /*53b0*/  PRMT R155, RZ, 0x7610, R73 ;  /* 0x00007610ff9b7816 */ /* 0x000fe20000000049 */
[----:B------:R-:W-:Y:S02]  /*53c0*/  FMUL.FTZ R145, R145, R68 ;  /* 0x0000004491917220 */ /* 0x000fe40000410000 */
[----:B------:R-:W-:Y:S02]  /*53d0*/  FMUL.FTZ R143, R143, R70 ;  /* 0x000000468f8f7220 */ /* 0x000fe40000410000 */
[----:B------:R-:W-:Y:S02]  /*53e0*/  FFMA.FTZ R71, R142, UR42, R71 ;  /* 0x0000002a8e477c23 */ /* 0x000fe40008010047 */
[----:B------:R-:W-:Y:S02]  /*53f0*/  FADD.FTZ R180, R42, R42 ;  /* 0x0000002a2ab47221 */ /* 0x000fe40000010000 */
[----:B------:R-:W-:-:S02]  /*5400*/  FFMA.FTZ R69, R188, UR41, -R69 ;  /* 0x00000029bc457c23 */ /* 0x000fc40008010845 */
[C---:B------:R-:W-:Y:S02]  /*5410*/  FMUL.FTZ R70, R106.reuse, R102 ;  /* 0x000000666a467220 */ /* 0x040fe40000410000 */
[----:B------:R-:W-:Y:S01]  /*5420*/  FMUL.FTZ R68, R106, R103 ;  /* 0x000000676a447220 */ /* 0x000fe20000410000 */
[----:B------:R-:W-:Y:S01]  /*5430*/  PRMT R152, RZ, 0x5410, R73 ;  /* 0x00005410ff987816 */ /* 0x000fe20000000049 */
[----:B------:R-:W-:Y:S02]  /*5440*/  FMUL.FTZ R164, R164, R71 ;  /* 0x00000047a4a47220 */ /* 0x000fe40000410000 */
[----:B------:R-:W-:Y:S01]  /*5450*/  FMUL.FTZ R181, R180, R69 ;  /* 0x00000045b4b57220 */ /* 0x000fe20000410000 */
[--C-:B------:R-:W-:Y:S01]  /*5460*/  PRMT R156, RZ, 0x5410, R75.reuse ;  /* 0x00005410ff9c7816 */ /* 0x100fe2000000004b */
[----:B------:R-:W-:Y:S01]  /*5470*/  FMUL.FTZ R71, R157, UR41 ;  /* 0x000000299d477c20 */ /* 0x000fe20008410000 */
[----:B------:R-:W-:Y:S01]  /*5480*/  PRMT R167, RZ, 0x7610, R75 ;  /* 0x00007610ffa77816 */ /* 0x000fe2000000004b */
[----:B------:R-:W-:-:S02]  /*5490*/  FFMA.FTZ R69, R107, R103, R70 ;  /* 0x000000676b457223 */ /* 0x000fc40000010046 */
[----:B------:R-:W-:Y:S02]  /*54a0*/  FFMA.FTZ R68, R107, R102, -R68 ;  /* 0x000000666b447223 */ /* 0x000fe40000010844 */
        /* <DEDUP_REMOVED lines=20> */
[C---:B------:R-:W-:Y:S02]  /*55f0*/  FMUL.FTZ R159, R160.reuse, R73 ;  /* 0x00000049a09f7220 */ /* 0x040fe40000410000 */
        /* <DEDUP_REMOVED lines=12> */
[----:B------:R-:W-:Y:S01]  /*56c0*/  FMUL.FTZ R175, R174, R73 ;  /* 0x00000049aeaf7220 */ /* 0x000fe20000410000 */
[----:B------:R-:W-:Y:S01]  /*56d0*/  PRMT R213, RZ, 0x7610, R67 ;  /* 0x00007610ffd57816 */ /* 0x000fe20000000043 */
[----:B------:R-:W-:-:S02]  /*56e0*/  FMUL.FTZ R71, R184, UR41 ;  /* 0x00000029b8477c20 */ /* 0x000fc40008410000 */
[----:B------:R-:W-:Y:S02]  /*56f0*/  FMUL.FTZ R174, R174, R75 ;  /* 0x0000004baeae7220 */ /* 0x000fe40000410000 */
[C---:B------:R-:W-:Y:S02]  /*5700*/  FMUL.FTZ R73, R185.reuse, UR42 ;  /* 0x0000002ab9497c20 */ /* 0x040fe40008410000 */
[----:B------:R-:W-:Y:S01]  /*5710*/  FMUL.FTZ R75, R185, UR41 ;  /* 0x00000029b94b7c20 */ /* 0x000fe20008410000 */
[----:B------:R-:W-:Y:S01]  /*5720*/  PRMT R187, RZ, 0x5410, R81 ;  /* 0x00005410ffbb7816 */ /* 0x000fe20000000051 */
[----:B------:R-:W-:Y:S02]  /*5730*/  FFMA.FTZ R71, R188, UR42, R71 ;  /* 0x0000002abc477c23 */ /* 0x000fe40008010047 */
[----:B------:R-:W-:Y:S02]  /*5740*/  FADD.FTZ R170, R44, R44 ;  /* 0x0000002c2caa7221 */ /* 0x000fe40000010000 */
[----:B------:R-:W-:-:S02]  /*5750*/  FFMA.FTZ R73, R182, UR41, -R73 ;  /* 0x00000029b6497c23 */ /* 0x000fc40008010849 */
[----:B------:R-:W-:Y:S01]  /*5760*/  FMUL.FTZ R70, R190, UR42 ;  /* 0x0000002abe467c20 */ /* 0x000fe20008410000 */
[----:B------:R-:W-:Y:S01]  /*5770*/  BSSY B0, `(.L_x_2656) ;  /* 0x000001d000007945 */ /* 0x000fe20003800000 */
[----:B------:R-:W-:Y:S02]  /*5780*/  FFMA.FTZ R75, R182, UR42, R75 ;  /* 0x0000002ab64b7c23 */ /* 0x000fe4000801004b */
[----:B------:R-:W-:Y:S02]  /*5790*/  FMUL.FTZ R213, R213, R24 ;  /* 0x00000018d5d57220 */ /* 0x000fe40000410000 */
[----:B------:R-:W-:Y:S02]  /*57a0*/  FMUL.FTZ R72, R190, UR41 ;  /* 0x00000029be487c20 */ /* 0x000fe40008410000 */
[----:B------:R-:W-:Y:S01]  /*57b0*/  FMUL.FTZ R180, R180, R71 ;  /* 0x00000047b4b47220 */ /* 0x000fe20000410000 */
[----:B------:R-:W-:Y:S01]  /*57c0*/  LEA.HI R186, R99, R99, RZ, 0x1e ;  /* 0x0000006363ba7211 */ /* 0x000fe200078ff0ff */
[C---:B------:R-:W-:Y:S01]  /*57d0*/  FMUL.FTZ R171, R170.reuse, R73 ;  /* 0x00000049aaab7220 */ /* 0x040fe20000410000 */
[----:B------:R-:W-:Y:S01]  /*57e0*/  PRMT R189, RZ, 0x5410, R82 ;  /* 0x00005410ffbd7816 */ /* 0x000fe20000000052 */
[----:B------:R-:W-:Y:S01]  /*57f0*/  FFMA.FTZ R199, R187, UR41, -R70 ;  /* 0x00000029bbc77c23 */ /* 0x000fe20008010846 */
[----:B------:R-:W-:Y:S01]  /*5800*/  PRMT R192, RZ, 0x7610, R82 ;  /* 0x00007610ffc07816 */ /* 0x000fe20000000052 */
[----:B------:R-:W-:Y:S01]  /*5810*/  FADD.FTZ R71, RZ, R193 ;  /* 0x000000c1ff477221 */ /* 0x000fe20000010000 */
[--C-:B------:R-:W-:Y:S01]  /*5820*/  PRMT R191, RZ, 0x5410, R83.reuse ;  /* 0x00005410ffbf7816 */ /* 0x100fe20000000053 */
[----:B------:R-:W-:Y:S01]  /*5830*/  FMUL.FTZ R170, R170, R75 ;  /* 0x0000004baaaa7220 */ /* 0x000fe20000410000 */
[----:B------:R-:W-:Y:S01]  /*5840*/  PRMT R193, RZ, 0x7610, R83 ;  /* 0x00007610ffc17816 */ /* 0x000fe20000000053 */
[----:B------:R-:W-:-:S02]  /*5850*/  FADD.FTZ R198, R40, R40 ;  /* 0x0000002828c67221 */ /* 0x000fc40000010000 */
[----:B------:R-:W-:Y:S02]  /*5860*/  FFMA.FTZ R73, R187, UR42, R72 ;  /* 0x0000002abb497c23 */ /* 0x000fe40008010048 */
[----:B------:R-:W-:Y:S01]  /*5870*/  FADD.FTZ R70, R213, R194 ;  /* 0x000000c2d5467221 */ /* 0x000fe20000010000 */
[----:B------:R-:W-:Y:S05]  /*5880*/  @P0 BRA `(.L_x_2657) ;  /* 0x000000b000000947 */ /* 0x000fea0003800000 */
[----:B01----:R-:W-:Y:S01]  /*5890*/  ULDC UR28, c[0x0][0x174] ;  /* 0x00005d00001c7ab9 */ /* 0x003fe20000000800 */
[----:B------:R-:W-:Y:S01]  /*58a0*/  MOV R102, 0x3f800000 ;  /* 0x3f80000000667802 */ /* 0x000fe20000000f00 */
        /* <DEDUP_REMOVED lines=9> */
.L_x_2657:
[----:B01----:R-:W-:Y:S05]  /*5940*/  BSYNC B0 ;  /* 0x0000000000007941 */ /* 0x003fea0003800000 */
.L_x_2656:
        /* <DEDUP_REMOVED lines=58> */
.L_x_2764:
        /* <DEDUP_REMOVED lines=68> */
.L_x_2765:
        /* <DEDUP_REMOVED lines=19> */
[----:B-----5:R-:W-:Y:S05]  /*6260*/  CALL.REL.NOINC `($__internal_67_$__cuda_sm70_shflsync_idx_p) ;  /* 0x00009ae000007944 */ /* 0x020fea0003c00000 */
.L_x_2662:
[----:B------:R-:W-:Y:S05]  /*6270*/  BRA.CONV ~URZ, `(.L_x_2663) ;  /* 0x000000637f007947 */ /* 0x000fea000b800000 */
[----:B0-----:R-:W-:Y:S01]  /*6280*/  HFMA2.MMA R73, -RZ, RZ, 0, 1.847743988037109375e-06 ;  /* 0x0000001fff497435 */ /* 0x001fe200000001ff */
[----:B------:R-:W-:-:S02]  /*6290*/  MOV R71, R77 ;  /* 0x0000004d00477202 */ /* 0x000fc40000000f00 */
[----:B------:R-:W-:Y:S02]  /*62a0*/  MOV R72, 0x1f ;  /* 0x0000001f00487802 */ /* 0x000fe40000000f00 */
[----:B-1----:R-:W-:Y:S02]  /*62b0*/  MOV R70, 0xffffffff ;  /* 0xffffffff00467802 */ /* 0x002fe40000000f00 */
[----:B------:R-:W-:Y:S02]  /*62c0*/  MOV R68, 0x62e0 ;  /* 0x000062e000447802 */ /* 0x000fe40000000f00 */
[----:B-----5:R-:W-:Y:S05]  /*62d0*/  CALL.REL.NOINC `($__internal_67_$__cuda_sm70_shflsync_idx_p) ;  /* 0x00009a7000007944 */ /* 0x020fea0003c00000 */
.L_x_2663:
[----:B------:R-:W-:Y:S05]  /*62e0*/  BRA.CONV ~URZ, `(.L_x_2664) ;  /* 0x000000637f007947 */ /* 0x000fea000b800000 */
[----:B0-----:R-:W-:Y:S01]  /*62f0*/  HFMA2.MMA R73, -RZ, RZ, 0, 1.847743988037109375e-06 ;  /* 0x0000001fff497435 */ /* 0x001fe200000001ff */
[----:B------:R-:W-:Y:S02]  /*6300*/  MOV R71, R82 ;  /* 0x0000005200477202 */ /* 0x000fe40000000f00 */
[----:B------:R-:W-:Y:S02]  /*6310*/  MOV R72, 0x1f ;  /* 0x0000001f00487802 */ /* 0x000fe40000000f00 */
[----:B-1----:R-:W-:Y:S02]  /*6320*/  MOV R70, 0xffffffff ;  /* 0xffffffff00467802 */ /* 0x002fe40000000f00 */
[----:B------:R-:W-:-:S02]  /*6330*/  MOV R68, 0x6350 ;  /* 0x0000635000447802 */ /* 0x000fc40000000f00 */
[----:B-----5:R-:W-:Y:S05]  /*6340*/  CALL.REL.NOINC `($__internal_67_$__cuda_sm70_shflsync_idx_p) ;  /* 0x00009a0000007944 */ /* 0x020fea0003c00000 */
.L_x_2664:
[----:B------:R-:W-:Y:S05]  /*6350*/  BRA.CONV ~URZ, `(.L_x_2665) ;  /* 0x000000637f007947 */ /* 0x000fea000b800000 */
[----:B0-----:R-:W-:Y:S01]  /*6360*/  HFMA2.MMA R73, -RZ, RZ, 0, 1.847743988037109375e-06 ;  /* 0x0000001fff497435 */ /* 0x001fe200000001ff */
[----:B------:R-:W-:-:S02]  /*6370*/  MOV R71, R83 ;  /* 0x0000005300477202 */ /* 0x000fc40000000f00 */
[----:B------:R-:W-:Y:S02]  /*6380*/  MOV R72, 0x1f ;  /* 0x0000001f00487802 */ /* 0x000fe40000000f00 */
[----:B-1----:R-:W-:Y:S02]  /*6390*/  MOV R70, 0xffffffff ;  /* 0xffffffff00467802 */ /* 0x002fe40000000f00 */
[----:B------:R-:W-:Y:S02]  /*63a0*/  MOV R68, 0x63c0 ;  /* 0x000063c000447802 */ /* 0x000fe40000000f00 */
[----:B-----5:R-:W-:Y:S05]  /*63b0*/  CALL.REL.NOINC `($__internal_67_$__cuda_sm70_shflsync_idx_p) ;  /* 0x0000999000007944 */ /* 0x020fea0003c00000 */
.L_x_2665:
        /* <DEDUP_REMOVED lines=9> */
.L_x_2766:
        /* <DEDUP_REMOVED lines=49> */
.L_x_2659:
[----:B------:R-:W-:Y:S05]  /*6760*/  BSYNC B0 ;  /* 0x0000000000007941 */ /* 0x000fea0003800000 */
.L_x_2658:
[----:B------:R-:W-:Y:S01]  /*6770*/  WARPSYNC 0xffffffff ;  /* 0xffffffff00007948 */ /* 0x000fe20003800000 */
[----:B------:R-:W-:Y:S01]  /*6780*/  BAR.SYNC.DEFER_BLOCKING 0x0 ;  /* 0x0000000000007b1d */ /* 0x000fe20000010000 */
[CC--:B-----5:R-:W-:Y:S01]  /*6790*/  FMUL.FTZ R56, R106.reuse, R194.reuse ;  /* 0x000000c26a387220 */ /* 0x0e0fe20000410000 */
        /* <DEDUP_REMOVED lines=46> */
[-C--:B------:R-:W-:Y:S02]  /*6a80*/  FFMA.FTZ R72, R115, R68.reuse, -R72 ;  /* 0x0000004473487223 */ /* 0x080fe40000010848 */
[----:B------:R-:W-:-:S02]  /*6a90*/  FMUL.FTZ R68, R114, -R68 ;  /* 0x8000004472447220 */ /* 0x000fc40000410000 */
[C---:B------:R-:W-:Y:S02]  /*6aa0*/  FMUL.FTZ R58, R114.reuse, -R70 ;  /* 0x80000046723a7220 */ /* 0x040fe40000410000 */
[C---:B------:R-:W-:Y:S02]  /*6ab0*/  FFMA.FTZ R69, R115.reuse, R69, R68 ;  /* 0x0000004573457223 */ /* 0x040fe40000010044 */
[-C--:B------:R-:W-:Y:S02]  /*6ac0*/  FMUL.FTZ R71, R114, -R59.reuse ;  /* 0x8000003b72477220 */ /* 0x080fe40000410000 */
[----:B------:R-:W-:Y:S02]  /*6ad0*/  FFMA.FTZ R58, R115, R59, -R58 ;  /* 0x0000003b733a7223 */ /* 0x000fe4000001083a */
        /* <DEDUP_REMOVED lines=11> */
[CC--:B------:R-:W-:Y:S02]  /*6b90*/  FFMA.FTZ R68, R117.reuse, R72.reuse, -R68 ;  /* 0x0000004875447223 */ /* 0x0c0fe40000010844 */
[----:B------:R-:W-:Y:S02]  /*6ba0*/  FMUL.FTZ R72, R116, -R72 ;  /* 0x8000004874487220 */ /* 0x000fe40000410000 */
[----:B------:R-:W-:-:S02]  /*6bb0*/  FFMA.FTZ R59, R117, R58, -R56 ;  /* 0x0000003a753b7223 */ /* 0x000fc40000010838 */
[----:B------:R-:W-:Y:S02]  /*6bc0*/  FMUL.FTZ R56, R134, R214 ;  /* 0x000000d686387220 */ /* 0x000fe40000410000 */
[----:B------:R-:W-:Y:S02]  /*6bd0*/  FMUL.FTZ R58, R116, -R58 ;  /* 0x8000003a743a7220 */ /* 0x000fe40000410000 */
[-C--:B------:R-:W-:Y:S02]  /*6be0*/  FMUL.FTZ R57, R134, R216.reuse ;  /* 0x000000d886397220 */ /* 0x080fe40000410000 */
[----:B------:R-:W-:Y:S02]  /*6bf0*/  FFMA.FTZ R69, R117, R69, R72 ;  /* 0x0000004575457223 */ /* 0x000fe40000010048 */
[----:B------:R-:W-:Y:S02]  /*6c00*/  FFMA.FTZ R56, R135, R216, -R56 ;  /* 0x000000d887387223 */ /* 0x000fe40000010838 */
[----:B------:R-:W-:-:S02]  /*6c10*/  FFMA.FTZ R58, R117, R71, R58 ;  /* 0x00000047753a7223 */ /* 0x000fc4000001003a */
[----:B------:R-:W-:Y:S02]  /*6c20*/  FFMA.FTZ R57, R135, R214, R57 ;  /* 0x000000d687397223 */ /* 0x000fe40000010039 */
[----:B------:R-:W-:Y:S02]  /*6c30*/  FADD.FTZ R69, -R174, R69 ;  /* 0x00000045ae457221 */ /* 0x000fe40000010100 */
[----:B------:R-:W-:Y:S02]  /*6c40*/  FADD.FTZ R215, R211, R56 ;  /* 0x00000038d3d77221 */ /* 0x000fe40000010000 */
[----:B------:R-:W-:Y:S02]  /*6c50*/  FADD.FTZ R212, RZ, R57 ;  /* 0x00000039ffd47221 */ /* 0x000fe40000010000 */
[----:B------:R-:W-:Y:S02]  /*6c60*/  FMUL.FTZ R70, R118, -R58 ;  /* 0x8000003a76467220 */ /* 0x000fe40000410000 */
[----:B------:R-:W-:-:S02]  /*6c70*/  FADD.FTZ R68, R175, R68 ;  /* 0x00000044af447221 */ /* 0x000fc40000010000 */
[----:B------:R-:W-:Y:S02]  /*6c80*/  FMUL.FTZ R71, R118, -R69 ;  /* 0x8000004576477220 */ /* 0x000fe40000410000 */
[C---:B------:R-:W-:Y:S02]  /*6c90*/  FMUL.FTZ R57, R132.reuse, R215 ;  /* 0x000000d784397220 */ /* 0x040fe40000410000 */
[----:B------:R-:W-:Y:S02]  /*6ca0*/  FMUL.FTZ R56, R132, R212 ;  /* 0x000000d484387220 */ /* 0x000fe40000410000 */
[CC--:B------:R-:W-:Y:S02]  /*6cb0*/  FFMA.FTZ R70, R119.reuse, R59.reuse, -R70 ;  /* 0x0000003b77467223 */ /* 0x0c0fe40000010846 */
[----:B------:R-:W-:Y:S02]  /*6cc0*/  FMUL.FTZ R59, R118, -R59 ;  /* 0x8000003b763b7220 */ /* 0x000fe40000410000 */
[----:B------:R-:W-:-:S02]  /*6cd0*/  FFMA.FTZ R72, R119, R68, -R71 ;  /* 0x0000004477487223 */ /* 0x000fc40000010847 */
[----:B------:R-:W-:Y:S02]  /*6ce0*/  FMUL.FTZ R68, R118, -R68 ;  /* 0x8000004476447220 */ /* 0x000fe40000410000 */
[C---:B------:R-:W-:Y:S02]  /*6cf0*/  FFMA.FTZ R211, R133.reuse, R212, R57 ;  /* 0x000000d485d37223 */ /* 0x040fe40000010039 */
[----:B------:R-:W-:Y:S02]  /*6d00*/  FFMA.FTZ R57, R133, R215, -R56 ;  /* 0x000000d785397223 */ /* 0x000fe40000010838 */
[C---:B------:R-:W-:Y:S02]  /*6d10*/  FFMA.FTZ R59, R119.reuse, R58, R59 ;  /* 0x0000003a773b7223 */ /* 0x040fe4000001003b */
[----:B------:R-:W-:Y:S02]  /*6d20*/  FFMA.FTZ R69, R119, R69, R68 ;  /* 0x0000004577457223 */ /* 0x000fe40000010044 */
[----:B------:R-:W-:-:S02]  /*6d30*/  FADD.FTZ R218, R210, R57 ;  /* 0x00000039d2da7221 */ /* 0x000fc40000010000 */
[----:B------:R-:W-:Y:S02]  /*6d40*/  FMUL.FTZ R57, R120, -R59 ;  /* 0x8000003b78397220 */ /* 0x000fe40000410000 */
[----:B------:R-:W-:Y:S02]  /*6d50*/  FADD.FTZ R211, RZ, R211 ;  /* 0x000000d3ffd37221 */ /* 0x000fe40000010000 */
[----:B------:R-:W-:Y:S02]  /*6d60*/  FADD.FTZ R69, -R176, R69 ;  /* 0x00000045b0457221 */ /* 0x000fe40000010100 */
[----:B------:R-:W-:Y:S02]  /*6d70*/  FFMA.FTZ R68, R121, R70, -R57 ;  /* 0x0000004679447223 */ /* 0x000fe40000010839 */
[----:B------:R-:W-:Y:S02]  /*6d80*/  FMUL.FTZ R56, R130, R211 ;  /* 0x000000d382387220 */ /* 0x000fe40000410000 */
[----:B------:R-:W-:-:S02]  /*6d90*/  FADD.FTZ R72, R177, R72 ;  /* 0x00000048b1487221 */ /* 0x000fc40000010000 */
[----:B------:R-:W-:Y:S02]  /*6da0*/  FMUL.FTZ R57, R120, -R69 ;  /* 0x8000004578397220 */ /* 0x000fe40000410000 */
[----:B------:R-:W-:Y:S02]  /*6db0*/  FMUL.FTZ R58, R130, R218 ;  /* 0x000000da823a7220 */ /* 0x000fe40000410000 */
[C---:B------:R-:W-:Y:S02]  /*6dc0*/  FMUL.FTZ R70, R120.reuse, -R70 ;  /* 0x8000004678467220 */ /* 0x040fe40000410000 */
[----:B------:R-:W-:Y:S02]  /*6dd0*/  FFMA.FTZ R56, R131, R218, -R56 ;  /* 0x000000da83387223 */ /* 0x000fe40000010838 */
[-C--:B------:R-:W-:Y:S02]  /*6de0*/  FFMA.FTZ R74, R121, R72.reuse, -R57 ;  /* 0x00000048794a7223 */ /* 0x080fe40000010839 */
[----:B------:R-:W-:-:S02]  /*6df0*/  FMUL.FTZ R72, R120, -R72 ;  /* 0x8000004878487220 */ /* 0x000fc40000410000 */
[----:B------:R-:W-:Y:S02]  /*6e00*/  FFMA.FTZ R58, R131, R211, R58 ;  /* 0x000000d3833a7223 */ /* 0x000fe4000001003a */
[----:B------:R-:W-:Y:S02]  /*6e10*/  FFMA.FTZ R70, R121, R59, R70 ;  /* 0x0000003b79467223 */ /* 0x000fe40000010046 */
[----:B------:R-:W-:Y:S02]  /*6e20*/  FADD.FTZ R217, R209, R56 ;  /* 0x00000038d1d97221 */ /* 0x000fe40000010000 */
[----:B------:R-:W-:Y:S02]  /*6e30*/  FFMA.FTZ R69, R121, R69, R72 ;  /* 0x0000004579457223 */ /* 0x000fe40000010048 */
[----:B------:R-:W-:Y:S02]  /*6e40*/  FADD.FTZ R210, RZ, R58 ;  /* 0x0000003affd27221 */ /* 0x000fe40000010000 */
[----:B------:R-:W-:-:S02]  /*6e50*/  FMUL.FTZ R58, R122, -R70 ;  /* 0x800000467a3a7220 */ /* 0x000fc40000410000 */
[----:B------:R-:W-:Y:S02]  /*6e60*/  FMUL.FTZ R57, R128, R217 ;  /* 0x000000d980397220 */ /* 0x000fe40000410000 */
[----:B------:R-:W-:Y:S02]  /*6e70*/  FADD.FTZ R69, -R160, R69 ;  /* 0x00000045a0457221 */ /* 0x000fe40000010100 */
[----:B------:R-:W-:Y:S02]  /*6e80*/  FMUL.FTZ R56, R128, R210 ;  /* 0x000000d280387220 */ /* 0x000fe40000410000 */
[----:B------:R-:W-:Y:S02]  /*6e90*/  FFMA.FTZ R59, R123, R68, -R58 ;  /* 0x000000447b3b7223 */ /* 0x000fe4000001083a */
[----:B------:R-:W-:Y:S02]  /*6ea0*/  FFMA.FTZ R209, R129, R210, R57 ;  /* 0x000000d281d17223 */ /* 0x000fe40000010039 */
[----:B------:R-:W-:-:S02]  /*6eb0*/  FMUL.FTZ R68, R122, -R68 ;  /* 0x800000447a447220 */ /* 0x000fc40000410000 */
[----:B------:R-:W-:Y:S02]  /*6ec0*/  FADD.FTZ R74, R159, R74 ;  /* 0x0000004a9f4a7221 */ /* 0x000fe40000010000 */
[----:B------:R-:W-:Y:S02]  /*6ed0*/  FMUL.FTZ R58, R122, -R69 ;  /* 0x800000457a3a7220 */ /* 0x000fe40000410000 */
[----:B------:R-:W-:Y:S02]  /*6ee0*/  FFMA.FTZ R57, R129, R217, -R56 ;  /* 0x000000d981397223 */ /* 0x000fe40000010838 */
[----:B------:R-:W-:Y:S02]  /*6ef0*/  FADD.FTZ R209, RZ, R209 ;  /* 0x000000d1ffd17221 */ /* 0x000fe40000010000 */
[C---:B------:R-:W-:Y:S02]  /*6f00*/  FFMA.FTZ R68, R123.reuse, R70, R68 ;  /* 0x000000467b447223 */ /* 0x040fe40000010044 */
[----:B------:R-:W-:-:S02]  /*6f10*/  FFMA.FTZ R70, R123, R74, -R58 ;  /* 0x0000004a7b467223 */ /* 0x000fc4000001083a */
[----:B------:R-:W-:Y:S02]  /*6f20*/  FADD.FTZ R220, R208, R57 ;  /* 0x00000039d0dc7221 */ /* 0x000fe40000010000 */
[----:B------:R-:W-:Y:S02]  /*6f30*/  FMUL.FTZ R74, R122, -R74 ;  /* 0x8000004a7a4a7220 */ /* 0x000fe40000410000 */
[C---:B------:R-:W-:Y:S02]  /*6f40*/  FMUL.FTZ R56, R126.reuse, R209 ;  /* 0x000000d17e387220 */ /* 0x040fe40000410000 */
[-C--:B------:R-:W-:Y:S02]  /*6f50*/  FMUL.FTZ R58, R126, R220.reuse ;  /* 0x000000dc7e3a7220 */ /* 0x080fe40000410000 */
[----:B------:R-:W-:Y:S02]  /*6f60*/  FFMA.FTZ R69, R123, R69, R74 ;  /* 0x000000457b457223 */ /* 0x000fe4000001004a */
[----:B------:R-:W-:-:S02]  /*6f70*/  FFMA.FTZ R56, R127, R220, -R56 ;  /* 0x000000dc7f387223 */ /* 0x000fc40000010838 */
[----:B------:R-:W-:Y:S02]  /*6f80*/  FMUL.FTZ R72, R124, -R68 ;  /* 0x800000447c487220 */ /* 0x000fe40000410000 */
[----:B------:R-:W-:Y:S02]  /*6f90*/  FFMA.FTZ R58, R127, R209, R58 ;  /* 0x000000d17f3a7223 */ /* 0x000fe4000001003a */
[----:B------:R-:W-:Y:S02]  /*6fa0*/  FADD.FTZ R69, -R158, R69 ;  /* 0x000000459e457221 */ /* 0x000fe40000010100 */
[----:B------:R-:W-:Y:S02]  /*6fb0*/  FADD.FTZ R219, R207, R56 ;  /* 0x00000038cfdb7221 */ /* 0x000fe40000010000 */
[-C--:B------:R-:W-:Y:S02]  /*6fc0*/  FFMA.FTZ R72, R125, R59.reuse, -R72 ;  /* 0x0000003b7d487223 */ /* 0x080fe40000010848 */
[----:B------:R-:W-:-:S02]  /*6fd0*/  FMUL.FTZ R59, R124, -R59 ;  /* 0x8000003b7c3b7220 */ /* 0x000fc40000410000 */
[----:B------:R-:W-:Y:S02]  /*6fe0*/  FADD.FTZ R207, RZ, R58 ;  /* 0x0000003affcf7221 */ /* 0x000fe40000010000 */
[----:B------:R-:W-:Y:S02]  /*6ff0*/  FADD.FTZ R70, R161, R70 ;  /* 0x00000046a1467221 */ /* 0x000fe40000010000 */
[C---:B------:R-:W-:Y:S02]  /*7000*/  FMUL.FTZ R57, R124.reuse, -R69 ;  /* 0x800000457c397220 */ /* 0x040fe40000410000 */
[C---:B------:R-:W-:Y:S02]  /*7010*/  FMUL.FTZ R58, R124.reuse, R219 ;  /* 0x000000db7c3a7220 */ /* 0x040fe40000410000 */
[----:B------:R-:W-:Y:S02]  /*7020*/  FFMA.FTZ R59, R125, R68, R59 ;  /* 0x000000447d3b7223 */ /* 0x000fe4000001003b */
[----:B------:R-:W-:-:S02]  /*7030*/  FMUL.FTZ R56, R124, R207 ;  /* 0x000000cf7c387220 */ /* 0x000fc40000410000 */
[CC--:B------:R-:W-:Y:S02]  /*7040*/  FFMA.FTZ R68, R125.reuse, R70.reuse, -R57 ;  /* 0x000000467d447223 */ /* 0x0c0fe40000010839 */
        /* <DEDUP_REMOVED lines=26> */
[----:B------:R-:W-:Y:S02]  /*71f0*/  FADD.FTZ R69, -R164, R69 ;  /* 0x00000045a4457221 */ /* 0x000fe40000010100 */
[C---:B------:R-:W-:Y:S02]  /*7200*/  FFMA.FTZ R205, R121.reuse, R206, R57 ;  /* 0x000000ce79cd7223 */ /* 0x040fe40000010039 */
[----:B------:R-:W-:-:S02]  /*7210*/  FFMA.FTZ R57, R121, R222, -R56 ;  /* 0x000000de79397223 */ /* 0x000fc40000010838 */
[----:B------:R-:W-:Y:S02]  /*7220*/  FADD.FTZ R70, R165, R70 ;  /* 0x00000046a5467221 */ /* 0x000fe40000010000 */
[C---:B------:R-:W-:Y:S02]  /*7230*/  FMUL.FTZ R68, R128.reuse, -R69 ;  /* 0x8000004580447220 */ /* 0x040fe40000410000 */
[----:B------:R-:W-:Y:S02]  /*7240*/  FMUL.FTZ R58, R128, -R58 ;  /* 0x8000003a803a7220 */ /* 0x000fe40000410000 */
[----:B------:R-:W-:Y:S02]  /*7250*/  FADD.FTZ R205, RZ, R205 ;  /* 0x000000cdffcd7221 */ /* 0x000fe40000010000 */
[----:B------:R-:W-:Y:S02]  /*7260*/  FADD.FTZ R224, R204, R57 ;  /* 0x00000039cce07221 */ /* 0x000fe40000010000 */
[----:B------:R-:W-:-:S02]  /*7270*/  FFMA.FTZ R57, R129, R70, -R68 ;  /* 0x0000004681397223 */ /* 0x000fc40000010844 */
[----:B------:R-:W-:Y:S02]  /*7280*/  FMUL.FTZ R56, R118, R205 ;  /* 0x000000cd76387220 */ /* 0x000fe40000410000 */
[----:B------:R-:W-:Y:S02]  /*7290*/  FFMA.FTZ R72, R129, R72, R58 ;  /* 0x0000004881487223 */ /* 0x000fe4000001003a */
[----:B------:R-:W-:Y:S02]  /*72a0*/  FMUL.FTZ R70, R128, -R70 ;  /* 0x8000004680467220 */ /* 0x000fe40000410000 */
[-C--:B------:R-:W-:Y:S02]  /*72b0*/  FMUL.FTZ R58, R118, R224.reuse ;  /* 0x000000e0763a7220 */ /* 0x080fe40000410000 */
[----:B------:R-:W-:Y:S02]  /*72c0*/  FFMA.FTZ R56, R119, R224, -R56 ;  /* 0x000000e077387223 */ /* 0x000fe40000010838 */
[----:B------:R-:W-:-:S02]  /*72d0*/  FFMA.FTZ R70, R129, R69, R70 ;  /* 0x0000004581467223 */ /* 0x000fc40000010046 */
[----:B------:R-:W-:Y:S02]  /*72e0*/  FFMA.FTZ R58, R119, R205, R58 ;  /* 0x000000cd773a7223 */ /* 0x000fe4000001003a */
[----:B------:R-:W-:Y:S02]  /*72f0*/  FMUL.FTZ R68, R130, -R72 ;  /* 0x8000004882447220 */ /* 0x000fe40000410000 */
[----:B------:R-:W-:Y:S02]  /*7300*/  FADD.FTZ R226, R203, R56 ;  /* 0x00000038cbe27221 */ /* 0x000fe40000010000 */
[----:B------:R-:W-:Y:S02]  /*7310*/  FADD.FTZ R70, -R143, R70 ;  /* 0x000000468f467221 */ /* 0x000fe40000010100 */
[----:B------:R-:W-:Y:S02]  /*7320*/  FADD.FTZ R203, RZ, R58 ;  /* 0x0000003affcb7221 */ /* 0x000fe40000010000 */
[----:B------:R-:W-:-:S02]  /*7330*/  FFMA.FTZ R68, R131, R59, -R68 ;  /* 0x0000003b83447223 */ /* 0x000fc40000010844 */
[----:B------:R-:W-:Y:S02]  /*7340*/  FADD.FTZ R57, R144, R57 ;  /* 0x0000003990397221 */ /* 0x000fe40000010000 */
[C---:B------:R-:W-:Y:S02]  /*7350*/  FMUL.FTZ R74, R130.reuse, -R70 ;  /* 0x80000046824a7220 */ /* 0x040fe40000410000 */
[----:B------:R-:W-:Y:S02]  /*7360*/  FMUL.FTZ R59, R130, -R59 ;  /* 0x8000003b823b7220 */ /* 0x000fe40000410000 */
[C---:B------:R-:W-:Y:S02]  /*7370*/  FMUL.FTZ R56, R116.reuse, R203 ;  /* 0x000000cb74387220 */ /* 0x040fe40000410000 */
[----:B------:R-:W-:Y:S02]  /*7380*/  FMUL.FTZ R58, R116, R226 ;  /* 0x000000e2743a7220 */ /* 0x000fe40000410000 */
[----:B------:R-:W-:-:S02]  /*7390*/  FFMA.FTZ R69, R131, R57, -R74 ;  /* 0x0000003983457223 */ /* 0x000fc4000001084a */
[----:B------:R-:W-:Y:S02]  /*73a0*/  FMUL.FTZ R71, R130, -R57 ;  /* 0x8000003982477220 */ /* 0x000fe40000410000 */
[----:B------:R-:W-:Y:S02]  /*73b0*/  FFMA.FTZ R59, R131, R72, R59 ;  /* 0x00000048833b7223 */ /* 0x000fe4000001003b */
[C---:B------:R-:W-:Y:S02]  /*73c0*/  FFMA.FTZ R57, R117.reuse, R226, -R56 ;  /* 0x000000e275397223 */ /* 0x040fe40000010838 */
[----:B------:R-:W-:Y:S02]  /*73d0*/  FFMA.FTZ R58, R117, R203, R58 ;  /* 0x000000cb753a7223 */ /* 0x000fe4000001003a */
        /* <DEDUP_REMOVED lines=18> */
[----:B------:R-:W-:Y:S02]  /*7500*/  FFMA.FTZ R73, R133, R69, -R58 ;  /* 0x0000004585497223 */ /* 0x000fe4000001083a */
[----:B------:R-:W-:Y:S02]  /*7510*/  FADD.FTZ R204, RZ, R204 ;  /* 0x000000ccffcc7221 */ /* 0x000fe40000010000 */
[C---:B------:R-:W-:Y:S02]  /*7520*/  FMUL.FTZ R69, R112.reuse, R230 ;  /* 0x000000e670457220 */ /* 0x040fe40000410000 */
[-C--:B------:R-:W-:Y:S02]  /*7530*/  FMUL.FTZ R68, R112, R204.reuse ;  /* 0x000000cc70447220 */ /* 0x080fe40000410000 */
[----:B------:R-:W-:-:S02]  /*7540*/  FFMA.FTZ R69, R113, R204, R69 ;  /* 0x000000cc71457223 */ /* 0x000fc40000010045 */
        /* <DEDUP_REMOVED lines=16> */
[----:B------:R-:W-:Y:S02]  /*7650*/  FADD.FTZ R232, R87, R68 ;  /* 0x0000004457e87221 */ /* 0x000fe40000010000 */
[----:B------:R-:W-:Y:S02]  /*7660*/  FFMA.FTZ R200, R111, R201, R70 ;  /* 0x000000c96fc87223 */ /* 0x000fe40000010046 */
[----:B------:R-:W-:Y:S02]  /*7670*/  FMUL.FTZ R69, R134, -R71 ;  /* 0x8000004786457220 */ /* 0x000fe40000410000 */
[----:B------:R-:W-:Y:S02]  /*7680*/  FADD.FTZ R70, R150, R73 ;  /* 0x0000004996467221 */ /* 0x000fe40000010000 */
[----:B------:R-:W-:Y:S02]  /*7690*/  FADD.FTZ R200, RZ, R200 ;  /* 0x000000c8ffc87221 */ /* 0x000fe40000010000 */
[----:B------:R-:W-:-:S02]  /*76a0*/  FMUL.FTZ R73, R108, R232 ;  /* 0x000000e86c497220 */ /* 0x000fc40000410000 */
[-C--:B------:R-:W-:Y:S02]  /*76b0*/  FMUL.FTZ R74, R134, -R72.reuse ;  /* 0x80000048864a7220 */ /* 0x080fe40000410000 */
[----:B------:R-:W-:Y:S02]  /*76c0*/  FFMA.FTZ R69, R135, R72, R69 ;  /* 0x0000004887457223 */ /* 0x000fe40000010045 */
[-C--:B------:R-:W-:Y:S02]  /*76d0*/  FMUL.FTZ R72, R108, R200.reuse ;  /* 0x000000c86c487220 */ /* 0x080fe40000410000 */
[C---:B------:R-:W-:Y:S02]  /*76e0*/  FFMA.FTZ R73, R109.reuse, R200, R73 ;  /* 0x000000c86d497223 */ /* 0x040fe40000010049 */
[----:B------:R-:W-:Y:S02]  /*76f0*/  FFMA.FTZ R227, R109, R232, -R72 ;  /* 0x000000e86de37223 */ /* 0x000fe40000010848 */
[----:B------:R-:W-:-:S02]  /*7700*/  FADD.FTZ R225, RZ, R73 ;  /* 0x00000049ffe17221 */ /* 0x000fc40000010000 */
[----:B------:R-:W-:Y:S02]  /*7710*/  FFMA.FTZ R68, R135, R71, -R74 ;  /* 0x0000004787447223 */ /* 0x000fe4000001084a */
[----:B------:R-:W-:Y:S02]  /*7720*/  FADD.FTZ R71, -R149, R76 ;  /* 0x0000004c95477221 */ /* 0x000fe40000010100 */
        /* <DEDUP_REMOVED lines=48> */
.L_x_2767:
[----:B------:R-:W-:Y:S05]  /*7a30*/  BRA.DIV ~URZ, `(.L_x_2670) ;  /* 0x000074727f007947 */ /* 0x000fea000b800000 */
[----:B------:R2:W3:Y:S04]  /*7a40*/  SHFL.DOWN PT, R71, R77, 0x1, 0x1f ;  /* 0x08201f004d477f89 */ /* 0x0004e800000e0000 */
[----:B------:R2:W4:Y:S04]  /*7a50*/  SHFL.DOWN PT, R72, R75, 0x1, 0x1f ;  /* 0x08201f004b487f89 */ /* 0x00052800000e0000 */
[----:B------:R2:W0:Y:S02]  /*7a60*/  SHFL.DOWN PT, R68, R74, 0x1, 0x1f ;  /* 0x08201f004a447f89 */ /* 0x00042400000e0000 */
.L_x_2768:
        /* <DEDUP_REMOVED lines=15> */
.L_x_2672:
[----:B------:R-:W-:Y:S05]  /*7b60*/  BSYNC B1 ;  /* 0x0000000000017941 */ /* 0x000fea0003800000 */
.L_x_2671:
[----:B------:R-:W-:Y:S05]  /*7b70*/  BRA.DIV ~URZ, `(.L_x_2673) ;  /* 0x000074927f007947 */ /* 0x000fea000b800000 */
[----:B-1----:R1:W2:Y:S04]  /*7b80*/  SHFL.DOWN PT, R70, R76, 0x2, 0x1f ;  /* 0x08401f004c467f89 */ /* 0x0022a800000e0000 */
[----:B---3--:R1:W3:Y:S04]  /*7b90*/  SHFL.DOWN PT, R71, R77, 0x2, 0x1f ;  /* 0x08401f004d477f89 */ /* 0x0082e800000e0000 */
[----:B----4-:R1:W4:Y:S04]  /*7ba0*/  SHFL.DOWN PT, R72, R75, 0x2, 0x1f ;  /* 0x08401f004b487f89 */ /* 0x01032800000e0000 */
[----:B0-----:R1:W0:Y:S02]  /*7bb0*/  SHFL.DOWN PT, R68, R74, 0x2, 0x1f ;  /* 0x08401f004a447f89 */ /* 0x00122400000e0000 */
.L_x_2769:
        /* <DEDUP_REMOVED lines=15> */
.L_x_2675:
[----:B------:R-:W-:Y:S05]  /*7cb0*/  BSYNC B1 ;  /* 0x0000000000017941 */ /* 0x000fea0003800000 */
.L_x_2674:
[----:B------:R-:W-:Y:S05]  /*7cc0*/  BRA.DIV ~URZ, `(.L_x_2676) ;  /* 0x000075127f007947 */ /* 0x000fea000b800000 */
[----:B--2---:R2:W1:Y:S02]  /*7cd0*/  SHFL.DOWN PT, R70, R76, 0x4, 0x1f ;  /* 0x08801f004c467f89 */ /* 0x00446400000e0000 */
.L_x_2770:
[----:B------:R-:W-:Y:S05]  /*7ce0*/  BRA.DIV ~URZ, `(.L_x_2677) ;  /* 0x000075727f007947 */ /* 0x000fea000b800000 */
[----:B---3--:R3:W2:Y:S04]  /*7cf0*/  SHFL.DOWN PT, R71, R77, 0x4, 0x1f ;  /* 0x08801f004d477f89 */ /* 0x0086a800000e0000 */
[----:B----4-:R3:W4:Y:S04]  /*7d00*/  SHFL.DOWN PT, R72, R75, 0x4, 0x1f ;  /* 0x08801f004b487f89 */ /* 0x01072800000e0000 */
[----:B0-----:R3:W0:Y:S02]  /*7d10*/  SHFL.DOWN PT, R68, R74, 0x4, 0x1f ;  /* 0x08801f004a447f89 */ /* 0x00162400000e0000 */
.L_x_2771:
        /* <DEDUP_REMOVED lines=15> */
.L_x_2679:
[----:B------:R-:W-:Y:S05]  /*7e10*/  BSYNC B1 ;  /* 0x0000000000017941 */ /* 0x000fea0003800000 */
.L_x_2678:
[----:B------:R-:W-:Y:S05]  /*7e20*/  BRA.DIV ~URZ, `(.L_x_2680) ;  /* 0x000075927f007947 */ /* 0x000fea000b800000 */
[----:B-1----:R1:W3:Y:S04]  /*7e30*/  SHFL.DOWN PT, R70, R76, 0x8, 0x1f ;  /* 0x09001f004c467f89 */ /* 0x0022e800000e0000 */
[----:B--2---:R1:W2:Y:S04]  /*7e40*/  SHFL.DOWN PT, R71, R77, 0x8, 0x1f ;  /* 0x09001f004d477f89 */ /* 0x0042a800000e0000 */
[----:B----4-:R1:W4:Y:S04]  /*7e50*/  SHFL.DOWN PT, R72, R75, 0x8, 0x1f ;  /* 0x09001f004b487f89 */ /* 0x01032800000e0000 */
[----:B0-----:R1:W0:Y:S02]  /*7e60*/  SHFL.DOWN PT, R68, R74, 0x8, 0x1f ;  /* 0x09001f004a447f89 */ /* 0x00122400000e0000 */
.L_x_2772:
        /* <DEDUP_REMOVED lines=15> */
.L_x_2682:
[----:B------:R-:W-:Y:S05]  /*7f60*/  BSYNC B1 ;  /* 0x0000000000017941 */ /* 0x000fea0003800000 */
.L_x_2681:
[----:B------:R-:W-:Y:S05]  /*7f70*/  BRA.DIV ~URZ, `(.L_x_2683) ;  /* 0x000076127f007947 */ /* 0x000fea000b800000 */
[----:B---3--:R3:W1:Y:S02]  /*7f80*/  SHFL.DOWN PT, R70, R76, 0x10, 0x1f ;  /* 0x0a001f004c467f89 */ /* 0x00866400000e0000 */
.L_x_2773:
[----:B------:R-:W-:Y:S05]  /*7f90*/  BRA.DIV ~URZ, `(.L_x_2684) ;  /* 0x000076727f007947 */ /* 0x000fea000b800000 */
[----:B--2---:R2:W3:Y:S04]  /*7fa0*/  SHFL.DOWN PT, R71, R77, 0x10, 0x1f ;  /* 0x0a001f004d477f89 */ /* 0x0044e800000e0000 */
[----:B----4-:R2:W4:Y:S04]  /*7fb0*/  SHFL.DOWN PT, R72, R75, 0x10, 0x1f ;  /* 0x0a001f004b487f89 */ /* 0x01052800000e0000 */
[----:B0-----:R2:W0:Y:S02]  /*7fc0*/  SHFL.DOWN PT, R68, R74, 0x10, 0x1f ;  /* 0x0a001f004a447f89 */ /* 0x00142400000e0000 */
.L_x_2774:
        /* <DEDUP_REMOVED lines=13> */
.L_x_2686:
[----:B------:R-:W-:Y:S05]  /*80a0*/  BSYNC B1 ;  /* 0x0000000000017941 */ /* 0x000fea0003800000 */
.L_x_2685:
        /* <DEDUP_REMOVED lines=18> */
[----:B-1----:R4:W1:Y:S04]  /*81d0*/  SHFL.IDX PT, R70, R59, RZ, 0x1f ;  /* 0x00001fff3b467589 */ /* 0x00286800000e0000 */
[----:B------:R4:W0:Y:S02]  /*81e0*/  SHFL.IDX PT, R77, R57, RZ, 0x1f ;  /* 0x00001fff394d7589 */ /* 0x00082400000e0000 */
.L_x_2775:
[----:B---3--:R3:W4:Y:S01]  /*81f0*/  LDS.128 R84, [R213+0x6db0] ;  /* 0x006db000d5547984 */ /* 0x0087220000000c00 */
[----:B------:R-:W-:Y:S01]  /*8200*/  ISETP.NE.AND P0, PT, R99, 0x1f, PT ;  /* 0x0000001f6300780c */ /* 0x000fe20003f05270 */
[----:B------:R-:W-:Y:S01]  /*8210*/  BSSY B1, `(.L_x_2688) ;  /* 0x0000010000017945 */ /* 0x000fe20003800000 */
[----:B--2-4-:R-:W-:Y:S01]  /*8220*/  MOV R76, R78 ;  /* 0x0000004e004c7202 */ /* 0x014fe20000000f00 */
[----:B------:R3:W2:Y:S01]  /*8230*/  LDS.128 R80, [R213+0x6da0] ;  /* 0x006da000d5507984 */ /* 0x0006a20000000c00 */
[----:B0-----:R-:W-:Y:S02]  /*8240*/  MOV R78, R79 ;  /* 0x0000004f004e7202 */ /* 0x001fe40000000f00 */
[----:B-1----:R-:W-:-:S07]  /*8250*/  MOV R79, R70 ;  /* 0x00000046004f7202 */ /* 0x002fce0000000f00 */
[----:B------:R-:W-:Y:S05]  /*8260*/  @!P0 BRA `(.L_x_2689) ;  /* 0x000000a000008947 */ /* 0x000fea0003800000 */
[CC--:B---3--:R-:W-:Y:S02]  /*8270*/  FMUL.FTZ R56, R79.reuse, R243.reuse ;  /* 0x000000f34f387220 */ /* 0x0c8fe40000410000 */
[C---:B------:R-:W-:Y:S02]  /*8280*/  FMUL.FTZ R58, R78.reuse, R243 ;  /* 0x000000f34e3a7220 */ /* 0x040fe40000410000 */
[-C--:B------:R-:W-:Y:S02]  /*8290*/  FFMA.FTZ R78, R78, R241.reuse, -R56 ;  /* 0x000000f14e4e7223 */ /* 0x080fe40000010838 */
[----:B------:R-:W-:Y:S02]  /*82a0*/  FFMA.FTZ R79, R79, R241, R58 ;  /* 0x000000f14f4f7223 */ /* 0x000fe4000001003a */
[-C--:B------:R-:W-:Y:S02]  /*82b0*/  FMUL.FTZ R56, R77, R243.reuse ;  /* 0x000000f34d387220 */ /* 0x080fe40000410000 */
[----:B------:R-:W-:-:S02]  /*82c0*/  FMUL.FTZ R58, R76, R243 ;  /* 0x000000f34c3a7220 */ /* 0x000fc40000410000 */
[-C--:B------:R-:W-:Y:S02]  /*82d0*/  FFMA.FTZ R76, R76, R241.reuse, -R56 ;  /* 0x000000f14c4c7223 */ /* 0x080fe40000010838 */
[----:B------:R-:W-:Y:S02]  /*82e0*/  FFMA.FTZ R77, R77, R241, R58 ;  /* 0x000000f14d4d7223 */ /* 0x000fe4000001003a */
[----:B------:R-:W-:Y:S02]  /*82f0*/  FADD.FTZ R78, R78, R239 ;  /* 0x000000ef4e4e7221 */ /* 0x000fe40000010000 */
[----:B------:R-:W-:Y:S02]  /*8300*/  FADD.FTZ R79, R79, R244 ;  /* 0x000000f44f4f7221 */ /* 0x000fe40000010000 */
.L_x_2689:
[----:B---3--:R-:W-:Y:S05]  /*8310*/  BSYNC B1 ;  /* 0x0000000000017941 */ /* 0x008fea0003800000 */
.L_x_2688:
[----:B------:R-:W0:Y:S01]  /*8320*/  LDS.128 R68, [R213+0x6d90] ;  /* 0x006d9000d5447984 */ /* 0x000e220000000c00 */
[C---:B------:R-:W-:Y:S02]  /*8330*/  FMUL.FTZ R59, R85.reuse, R79 ;  /* 0x0000004f553b7220 */ /* 0x040fe40000410000 */
[-C--:B------:R-:W-:Y:S01]  /*8340*/  FMUL.FTZ R56, R85, R78.reuse ;  /* 0x0000004e55387220 */ /* 0x080fe20000410000 */
[----:B------:R1:W-:Y:S01]  /*8350*/  STS.128 [R213+0x6db0], R76 ;  /* 0x006db04cd5007388 */ /* 0x0003e20000000c00 */
[----:B------:R-:W-:-:S02]  /*8360*/  FFMA.FTZ R59, R84, R78, -R59 ;  /* 0x0000004e543b7223 */ /* 0x000fc4000001083b */
[----:B------:R-:W-:Y:S02]  /*8370*/  FFMA.FTZ R56, R84, R79, R56 ;  /* 0x0000004f54387223 */ /* 0x000fe40000010038 */
[----:B------:R-:W-:Y:S02]  /*8380*/  FADD.FTZ R74, R86, R59 ;  /* 0x0000003b564a7221 */ /* 0x000fe40000010000 */
[----:B------:R-:W-:Y:S02]  /*8390*/  FMUL.FTZ R59, R85, R77 ;  /* 0x0000004d553b7220 */ /* 0x000fe40000410000 */
[----:B------:R-:W-:Y:S02]  /*83a0*/  FADD.FTZ R75, R87, R56 ;  /* 0x00000038574b7221 */ /* 0x000fe40000010000 */
[----:B------:R-:W-:Y:S02]  /*83b0*/  FFMA.FTZ R72, R84, R76, -R59 ;  /* 0x0000004c54487223 */ /* 0x000fe4000001083b */
[----:B--2---:R-:W-:-:S02]  /*83c0*/  FMUL.FTZ R59, R81, R75 ;  /* 0x0000004b513b7220 */ /* 0x004fc40000410000 */
[----:B------:R-:W-:Y:S02]  /*83d0*/  FMUL.FTZ R73, R85, R76 ;  /* 0x0000004c55497220 */ /* 0x000fe40000410000 */
[CC--:B------:R-:W-:Y:S02]  /*83e0*/  FMUL.FTZ R56, R81.reuse, R74.reuse ;  /* 0x0000004a51387220 */ /* 0x0c0fe40000410000 */
[----:B------:R-:W-:Y:S02]  /*83f0*/  FFMA.FTZ R59, R80, R74, -R59 ;  /* 0x0000004a503b7223 */ /* 0x000fe4000001083b */
[----:B------:R-:W-:Y:S02]  /*8400*/  FFMA.FTZ R73, R84, R77, R73 ;  /* 0x0000004d54497223 */ /* 0x000fe40000010049 */
[----:B------:R-:W-:Y:S02]  /*8410*/  FFMA.FTZ R56, R80, R75, R56 ;  /* 0x0000004b50387223 */ /* 0x000fe40000010038 */
[----:B------:R-:W-:Y:S01]  /*8420*/  FADD.FTZ R86, R82, R59 ;  /* 0x0000003b52567221 */ /* 0x000fe20000010000 */
[----:B------:R1:W-:Y:S01]  /*8430*/  STS.128 [R213+0x6da0], R72 ;  /* 0x006da048d5007388 */ /* 0x0003e20000000c00 */
[----:B------:R-:W-:-:S02]  /*8440*/  FMUL.FTZ R59, R81, R73 ;  /* 0x00000049513b7220 */ /* 0x000fc40000410000 */
[----:B------:R-:W-:Y:S02]  /*8450*/  FADD.FTZ R87, R83, R56 ;  /* 0x0000003853577221 */ /* 0x000fe40000010000 */
[-C--:B------:R-:W-:Y:S02]  /*8460*/  FMUL.FTZ R85, R81, R72.reuse ;  /* 0x0000004851557220 */ /* 0x080fe40000410000 */
        /* <DEDUP_REMOVED lines=18> */
.L_x_2668:
[----:B-1----:R-:W-:Y:S05]  /*8590*/  BSYNC B0 ;  /* 0x0000000000007941 */ /* 0x002fea0003800000 */
.L_x_2667:
[C---:B------:R-:W-:Y:S01]  /*85a0*/  FMUL.FTZ R82, R151.reuse, R210 ;  /* 0x000000d297527220 */ /* 0x040fe20000410000 */
[----:B------:R-:W-:Y:S01]  /*85b0*/  WARPSYNC 0xffffffff ;  /* 0xffffffff00007948 */ /* 0x000fe20003800000 */
[----:B------:R-:W-:Y:S01]  /*85c0*/  FMUL.FTZ R81, R151, R217 ;  /* 0x000000d997517220 */ /* 0x000fe20000410000 */
[----:B------:R-:W-:Y:S01]  /*85d0*/  BAR.SYNC.DEFER_BLOCKING 0x0 ;  /* 0x0000000000007b1d */ /* 0x000fe20000010000 */
[----:B------:R-:W-:Y:S01]  /*85e0*/  FMUL.FTZ R151, R153, R209 ;  /* 0x000000d199977220 */ /* 0x000fe20000410000 */
[----:B------:R-:W-:Y:S01]  /*85f0*/  ISETP.NE.AND P0, PT, R99, RZ, PT ;  /* 0x000000ff6300720c */ /* 0x000fe20003f05270 */
[----:B------:R-:W-:Y:S01]  /*8600*/  FMUL.FTZ R153, R153, R220 ;  /* 0x000000dc99997220 */ /* 0x000fe20000410000 */
[----:B------:R-:W-:Y:S01]  /*8610*/  ULEA UR28, UR21, 0xfffff800, 0xb ;  /* 0xfffff800151c7891 */ /* 0x000fe2000f8e583f */
[----:B------:R-:W-:Y:S01]  /*8620*/  FMUL.FTZ R73, R167, R206 ;  /* 0x000000cea7497220 */ /* 0x000fe20000410000 */
[----:B------:R-:W-:Y:S01]  /*8630*/  ULDC UR29, c[0x0][0x168] ;  /* 0x00005a00001d7ab9 */ /* 0x000fe20000000800 */
[C---:B------:R-:W-:Y:S01]  /*8640*/  FFMA.FTZ R82, R140.reuse, R217, -R82 ;  /* 0x000000d98c527223 */ /* 0x040fe20000010852 */
[----:B------:R-:W-:Y:S01]  /*8650*/  UIADD3 UR28, -UR28, UR29, URZ ;  /* 0x0000001d1c1c7290 */ /* 0x000fe2000fffe13f */
[----:B------:R-:W-:Y:S01]  /*8660*/  FFMA.FTZ R81, R140, R210, R81 ;  /* 0x000000d28c517223 */ /* 0x000fe20000010051 */
[----:B------:R-:W-:Y:S01]  /*8670*/  BSSY B0, `(.L_x_2690) ;  /* 0x000021f000007945 */ /* 0x000fe20003800000 */
[----:B------:R-:W-:-:S02]  /*8680*/  FFMA.FTZ R151, R142, R220, -R151 ;  /* 0x000000dc8e977223 */ /* 0x000fc40000010897 */
[----:B------:R-:W-:Y:S02]  /*8690*/  FFMA.FTZ R140, R142, R209, R153 ;  /* 0x000000d18e8c7223 */ /* 0x000fe40000010099 */
[----:B------:R-:W-:Y:S02]  /*86a0*/  FFMA.FTZ R142, R156, R222, -R73 ;  /* 0x000000de9c8e7223 */ /* 0x000fe40000010849 */
[----:B------:R-:W-:Y:S02]  /*86b0*/  FMUL.FTZ R73, R179, R203 ;  /* 0x000000cbb3497220 */ /* 0x000fe40000410000 */
[C---:B------:R-:W-:Y:S02]  /*86c0*/  FMUL.FTZ R79, R141.reuse, R211 ;  /* 0x000000d38d4f7220 */ /* 0x040fe40000410000 */
[----:B------:R-:W-:Y:S02]  /*86d0*/  FMUL.FTZ R76, R141, R218 ;  /* 0x000000da8d4c7220 */ /* 0x000fe40000410000 */
[----:B------:R-:W-:-:S02]  /*86e0*/  FFMA.FTZ R86, R168, R226, -R73 ;  /* 0x000000e2a8567223 */ /* 0x000fc40000010849 */
[----:B------:R-:W-:Y:S02]  /*86f0*/  FMUL.FTZ R73, R185, R204 ;  /* 0x000000ccb9497220 */ /* 0x000fe40000410000 */
[----:B0-----:R-:W-:Y:S02]  /*8700*/  FMUL.FTZ R69, R137, R214 ;  /* 0x000000d689457220 */ /* 0x001fe40000410000 */
[C---:B------:R-:W-:Y:S02]  /*8710*/  FFMA.FTZ R79, R138.reuse, R218, -R79 ;  /* 0x000000da8a4f7223 */ /* 0x040fe4000001084f */
[----:B------:R-:W-:Y:S02]  /*8720*/  FFMA.FTZ R76, R138, R211, R76 ;  /* 0x000000d38a4c7223 */ /* 0x000fe4000001004c */
[----:B------:R-:W-:Y:S02]  /*8730*/  FFMA.FTZ R138, R182, R230, -R73 ;  /* 0x000000e6b68a7223 */ /* 0x000fe40000010849 */
[----:B------:R-:W-:-:S02]  /*8740*/  FMUL.FTZ R73, R214, UR42 ;  /* 0x0000002ad6497c20 */ /* 0x000fc40008410000 */
[----:B------:R-:W-:Y:S02]  /*8750*/  FMUL.FTZ R68, R139, R212 ;  /* 0x000000d48b447220 */ /* 0x000fe40000410000 */
[----:B------:R-:W-:Y:S02]  /*8760*/  FFMA.FTZ R69, R104, R216, -R69 ;  /* 0x000000d868457223 */ /* 0x000fe40000010845 */
[----:B------:R-:W-:Y:S02]  /*8770*/  FADD.FTZ R84, R96, R96 ;  /* 0x0000006060547221 */ /* 0x000fe40000010000 */
[----:B------:R-:W-:Y:S02]  /*8780*/  FFMA.FTZ R73, R216, UR41, -R73 ;  /* 0x00000029d8497c23 */ /* 0x000fe40008010849 */
[----:B------:R-:W-:Y:S02]  /*8790*/  FFMA.FTZ R68, R136, R215, -R68 ;  /* 0x000000d788447223 */ /* 0x000fe40000010844 */
[----:B------:R-:W-:-:S02]  /*87a0*/  FADD.FTZ R70, RZ, R229 ;  /* 0x000000e5ff467221 */ /* 0x000fc40000010000 */
[----:B------:R-:W-:Y:S02]  /*87b0*/  FMUL.FTZ R80, R193, R234 ;  /* 0x000000eac1507220 */ /* 0x000fe40000410000 */
[C---:B------:R-:W-:Y:S02]  /*87c0*/  FFMA.FTZ R69, R84.reuse, R69, RZ ;  /* 0x0000004554457223 */ /* 0x040fe400000100ff */
[----:B------:R-:W-:Y:S02]  /*87d0*/  FADD.FTZ R153, R95, R95 ;  /* 0x0000005f5f997221 */ /* 0x000fe40000010000 */
[----:B------:R-:W-:Y:S02]  /*87e0*/  FMUL.FTZ R78, R84, R73 ;  /* 0x00000049544e7220 */ /* 0x000fe40000410000 */
[----:B------:R-:W-:Y:S02]  /*87f0*/  FFMA.FTZ R73, R191, R70, R80 ;  /* 0x00000046bf497223 */ /* 0x000fe40000010050 */
[----:B------:R-:W-:-:S02]  /*8800*/  FFMA.FTZ R80, R153, R68, R69 ;  /* 0x0000004499507223 */ /* 0x000fc40000010045 */
[----:B------:R-:W-:Y:S01]  /*8810*/  FMUL.FTZ R77, R169, R205 ;  /* 0x000000cda94d7220 */ /* 0x000fe20000410000 */
[----:B------:R-:W0:Y:S01]  /*8820*/  LDS.64 R68, [R186.X16+0x6d88] ;  /* 0x006d8800ba447984 */ /* 0x000e22000000ca00 */
[----:B------:R-:W-:Y:S02]  /*8830*/  FMUL.FTZ R137, R137, R216 ;  /* 0x000000d889897220 */ /* 0x000fe40000410000 */
[----:B------:R-:W-:Y:S02]  /*8840*/  FFMA.FTZ R74, R166, R224, -R77 ;  /* 0x000000e0a64a7223 */ /* 0x000fe4000001084d */
[----:B------:R-:W-:Y:S02]  /*8850*/  FMUL.FTZ R77, R214, UR41 ;  /* 0x00000029d64d7c20 */ /* 0x000fe40008410000 */
[----:B------:R-:W-:Y:S02]  /*8860*/  FFMA.FTZ R72, R104, R214, R137 ;  /* 0x000000d668487223 */ /* 0x000fe40000010089 */
[----:B------:R-:W-:-:S02]  /*8870*/  FMUL.FTZ R104, R184, R201 ;  /* 0x000000c9b8687220 */ /* 0x000fc40000410000 */
[----:B------:R-:W-:Y:S02]  /*8880*/  FFMA.FTZ R77, R216, UR42, R77 ;  /* 0x0000002ad84d7c23 */ /* 0x000fe4000801004d */
[-C--:B------:R-:W-:Y:S02]  /*8890*/  FMUL.FTZ R184, R184, R223.reuse ;  /* 0x000000dfb8b87220 */ /* 0x080fe40000410000 */
[----:B------:R-:W-:Y:S02]  /*88a0*/  FFMA.FTZ R104, R188, R223, -R104 ;  /* 0x000000dfbc687223 */ /* 0x000fe40000010868 */
[C---:B------:R-:W-:Y:S02]  /*88b0*/  FFMA.FTZ R72, -R84.reuse, R72, RZ ;  /* 0x0000004854487223 */ /* 0x040fe400000101ff */
[----:B------:R-:W-:Y:S02]  /*88c0*/  FFMA.FTZ R77, -R84, R77, -RZ ;  /* 0x0000004d544d7223 */ /* 0x000fe400000109ff */
[----:B------:R-:W-:-:S02]  /*88d0*/  FFMA.FTZ R188, R188, R201, R184 ;  /* 0x000000c9bcbc7223 */ /* 0x000fc400000100b8 */
[C---:B------:R-:W-:Y:S02]  /*88e0*/  FMUL.FTZ R84, R212.reuse, UR42 ;  /* 0x0000002ad4547c20 */ /* 0x040fe40008410000 */
[----:B------:R-:W-:Y:S02]  /*88f0*/  FMUL.FTZ R184, R212, UR41 ;  /* 0x00000029d4b87c20 */ /* 0x000fe40008410000 */
[----:B------:R-:W-:Y:S02]  /*8900*/  FMUL.FTZ R71, R139, R215 ;  /* 0x000000d78b477220 */ /* 0x000fe40000410000 */
[C---:B------:R-:W-:Y:S02]  /*8910*/  FFMA.FTZ R84, R215.reuse, UR41, -R84 ;  /* 0x00000029d7547c23 */ /* 0x040fe40008010854 */
[----:B------:R-:W-:Y:S02]  /*8920*/  FFMA.FTZ R184, R215, UR42, R184 ;  /* 0x0000002ad7b87c23 */ /* 0x000fe400080100b8 */
[----:B------:R-:W-:-:S02]  /*8930*/  FFMA.FTZ R71, R136, R212, R71 ;  /* 0x000000d488477223 */ /* 0x000fc40000010047 */
[C---:B------:R-:W-:Y:S02]  /*8940*/  FMUL.FTZ R75, R157.reuse, R208 ;  /* 0x000000d09d4b7220 */ /* 0x040fe40000410000 */
[----:B------:R-:W-:Y:S02]  /*8950*/  FMUL.FTZ R157, R157, R221 ;  /* 0x000000dd9d9d7220 */ /* 0x000fe40000410000 */
[C---:B------:R-:W-:Y:S02]  /*8960*/  FMUL.FTZ R137, R190.reuse, R200 ;  /* 0x000000c8be897220 */ /* 0x040fe40000410000 */
[----:B------:R-:W-:Y:S02]  /*8970*/  FMUL.FTZ R190, R190, R232 ;  /* 0x000000e8bebe7220 */ /* 0x000fe40000410000 */
[C---:B------:R-:W-:Y:S02]  /*8980*/  FMUL.FTZ R85, R153.reuse, R84 ;  /* 0x0000005499557220 */ /* 0x040fe40000410000 */
[----:B------:R-:W-:-:S02]  /*8990*/  FFMA.FTZ R84, -R153, R184, -RZ ;  /* 0x000000b899547223 */ /* 0x000fc400000109ff */
[C---:B------:R-:W-:Y:S02]  /*89a0*/  FFMA.FTZ R75, R154.reuse, R221, -R75 ;  /* 0x000000dd9a4b7223 */ /* 0x040fe4000001084b */
[----:B------:R-:W-:Y:S02]  /*89b0*/  FFMA.FTZ R153, -R153, R71, R72 ;  /* 0x0000004799997223 */ /* 0x000fe40000010148 */
[----:B------:R-:W-:Y:S02]  /*89c0*/  FFMA.FTZ R154, R154, R208, R157 ;  /* 0x000000d09a9a7223 */ /* 0x000fe4000001009d */
[----:B------:R-:W-:Y:S02]  /*89d0*/  FFMA.FTZ R137, R187, R232, -R137 ;  /* 0x000000e8bb897223 */ /* 0x000fe40000010889 */
[----:B------:R-:W-:Y:S02]  /*89e0*/  FMUL.FTZ R71, R70, UR42 ;  /* 0x0000002a46477c20 */ /* 0x000fe40008410000 */
[----:B------:R-:W-:-:S02]  /*89f0*/  FMUL.FTZ R169, R169, R224 ;  /* 0x000000e0a9a97220 */ /* 0x000fc40000410000 */
[----:B------:R-:W-:Y:S02]  /*8a00*/  FFMA.FTZ R187, R187, R200, R190 ;  /* 0x000000c8bbbb7223 */ /* 0x000fe400000100be */
[----:B------:R-:W-:Y:S02]  /*8a10*/  FMUL.FTZ R193, R193, R70 ;  /* 0x00000046c1c17220 */ /* 0x000fe40000410000 */
[----:B------:R-:W-:Y:S02]  /*8a20*/  FMUL.FTZ R157, R70, UR41 ;  /* 0x00000029469d7c20 */ /* 0x000fe40008410000 */
[----:B------:R-:W-:Y:S02]  /*8a30*/  FADD.FTZ R190, R94, R94 ;  /* 0x0000005e5ebe7221 */ /* 0x000fe40000010000 */
[----:B------:R-:W-:Y:S02]  /*8a40*/  FADD.FTZ R184, R36, R36 ;  /* 0x0000002424b87221 */ /* 0x000fe40000010000 */
[----:B------:R-:W-:-:S02]  /*8a50*/  FFMA.FTZ R72, R234, UR41, -R71 ;  /* 0x00000029ea487c23 */ /* 0x000fc40008010847 */
[----:B------:R-:W-:Y:S02]  /*8a60*/  FMUL.FTZ R167, R167, R222 ;  /* 0x000000dea7a77220 */ /* 0x000fe40000410000 */
[----:B------:R-:W-:Y:S02]  /*8a70*/  FFMA.FTZ R166, R166, R205, R169 ;  /* 0x000000cda6a67223 */ /* 0x000fe400000100a9 */
[----:B------:R-:W-:Y:S02]  /*8a80*/  FFMA.FTZ R87, R191, R234, -R193 ;  /* 0x000000eabf577223 */ /* 0x000fe400000108c1 */
[----:B------:R-:W-:Y:S02]  /*8a90*/  FFMA.FTZ R157, R234, UR42, R157 ;  /* 0x0000002aea9d7c23 */ /* 0x000fe4000801009d */
[----:B------:R-:W-:Y:S02]  /*8aa0*/  FFMA.FTZ R79, R190, R79, R80 ;  /* 0x0000004fbe4f7223 */ /* 0x000fe40000010050 */
[----:B------:R-:W-:-:S02]  /*8ab0*/  FADD.FTZ R169, R93, R93 ;  /* 0x0000005d5da97221 */ /* 0x000fc40000010000 */
[C---:B------:R-:W-:Y:S02]  /*8ac0*/  FMUL.FTZ R71, R184.reuse, R73 ;  /* 0x00000049b8477220 */ /* 0x040fe40000410000 */
[C---:B------:R-:W-:Y:S02]  /*8ad0*/  FMUL.FTZ R141, R155.reuse, R207 ;  /* 0x000000cf9b8d7220 */ /* 0x040fe40000410000 */
[----:B------:R-:W-:Y:S02]  /*8ae0*/  FMUL.FTZ R73, R184, R72 ;  /* 0x00000048b8497220 */ /* 0x000fe40000410000 */
[----:B------:R-:W-:Y:S02]  /*8af0*/  FMUL.FTZ R155, R155, R219 ;  /* 0x000000db9b9b7220 */ /* 0x000fe40000410000 */
[----:B------:R-:W-:Y:S02]  /*8b00*/  FFMA.FTZ R156, R156, R206, R167 ;  /* 0x000000ce9c9c7223 */ /* 0x000fe400000100a7 */
[----:B------:R-:W-:-:S02]  /*8b10*/  FMUL.FTZ R87, R184, R87 ;  /* 0x00000057b8577220 */ /* 0x000fc40000410000 */
[----:B------:R-:W-:Y:S02]  /*8b20*/  FFMA.FTZ R72, -R184, R157, -RZ ;  /* 0x0000009db8487223 */ /* 0x000fe400000109ff */
[----:B------:R-:W-:Y:S02]  /*8b30*/  FFMA.FTZ R184, R169, R82, R79 ;  /* 0x00000052a9b87223 */ /* 0x000fe4000001004f */
[----:B------:R-:W-:Y:S02]  /*8b40*/  FADD.FTZ R167, R92, R92 ;  /* 0x0000005c5ca77221 */ /* 0x000fe40000010000 */
[C---:B------:R-:W-:Y:S02]  /*8b50*/  FFMA.FTZ R141, R152.reuse, R219, -R141 ;  /* 0x000000db988d7223 */ /* 0x040fe4000001088d */
[----:B------:R-:W-:Y:S02]  /*8b60*/  FFMA.FTZ R152, R152, R207, R155 ;  /* 0x000000cf98987223 */ /* 0x000fe4000001009b */
[----:B------:R-:W-:-:S02]  /*8b70*/  FMUL.FTZ R155, R211, UR41 ;  /* 0x00000029d39b7c20 */ /* 0x000fc40008410000 */
[----:B------:R-:W-:Y:S02]  /*8b80*/  FFMA.FTZ R184, R167, R151, R184 ;  /* 0x00000097a7b87223 */ /* 0x000fe400000100b8 */
[-C--:B0-----:R-:W-:Y:S02]  /*8b90*/  FMUL.FTZ R151, R69, -R103.reuse ;  /* 0x8000006745977220 */ /* 0x081fe40000410000 */
[----:B------:R-:W-:Y:S02]  /*8ba0*/  FMUL.FTZ R103, R68, -R103 ;  /* 0x8000006744677220 */ /* 0x000fe40000410000 */
[----:B------:R-:W-:Y:S02]  /*8bb0*/  FFMA.FTZ R155, R218, UR42, R155 ;  /* 0x0000002ada9b7c23 */ /* 0x000fe4000801009b */
[----:B------:R-:W-:Y:S02]  /*8bc0*/  FFMA.FTZ R76, -R190, R76, R153 ;  /* 0x0000004cbe4c7223 */ /* 0x000fe40000010199 */
[----:B------:R-:W-:-:S02]  /*8bd0*/  FMUL.FTZ R157, R209, UR41 ;  /* 0x00000029d19d7c20 */ /* 0x000fc40008410000 */
[-C--:B------:R-:W-:Y:S02]  /*8be0*/  FFMA.FTZ R69, R69, R102.reuse, R103 ;  /* 0x0000006645457223 */ /* 0x080fe40000010067 */
[----:B------:R-:W-:Y:S02]  /*8bf0*/  FFMA.FTZ R68, R68, R102, -R151 ;  /* 0x0000006644447223 */ /* 0x000fe40000010897 */
[----:B------:R-:W-:Y:S02]  /*8c00*/  FFMA.FTZ R80, -R190, R155, -RZ ;  /* 0x0000009bbe507223 */ /* 0x000fe400000109ff */
[----:B------:R-:W-:Y:S02]  /*8c10*/  FFMA.FTZ R153, -R169, R81, R76 ;  /* 0x00000051a9997223 */ /* 0x000fe4000001014c */
[----:B------:R-:W-:Y:S02]  /*8c20*/  FMUL.FTZ R155, R209, UR42 ;  /* 0x0000002ad19b7c20 */ /* 0x000fe40008410000 */
[----:B------:R-:W-:-:S02]  /*8c30*/  FFMA.FTZ R76, R220, UR42, R157 ;  /* 0x0000002adc4c7c23 */ /* 0x000fc4000801009d */
[----:B------:R-:W-:Y:S02]  /*8c40*/  FADD.FTZ R157, R91, R91 ;  /* 0x0000005b5b9d7221 */ /* 0x000fe40000010000 */
[----:B------:R-:W-:Y:S02]  /*8c50*/  FADD.FTZ R69, -R194, R69 ;  /* 0x00000045c2457221 */ /* 0x000fe40000010100 */
[----:B------:R-:W-:Y:S02]  /*8c60*/  FADD.FTZ R195, R195, R68 ;  /* 0x00000044c3c37221 */ /* 0x000fe40000010000 */
[----:B------:R-:W-:Y:S02]  /*8c70*/  FFMA.FTZ R81, R220, UR41, -R155 ;  /* 0x00000029dc517c23 */ /* 0x000fe4000801089b */
[----:B------:R-:W-:Y:S02]  /*8c80*/  FFMA.FTZ R184, R157, R141, R184 ;  /* 0x0000008d9db87223 */ /* 0x000fe400000100b8 */
[----:B------:R-:W-:-:S02]  /*8c90*/  FADD.FTZ R155, R90, R90 ;  /* 0x0000005a5a9b7221 */ /* 0x000fc40000010000 */
[C---:B------:R-:W-:Y:S02]  /*8ca0*/  FMUL.FTZ R68, R106.reuse, -R69 ;  /* 0x800000456a447220 */ /* 0x040fe40000410000 */
[----:B------:R-:W-:Y:S02]  /*8cb0*/  FMUL.FTZ R106, R106, -R195 ;  /* 0x800000c36a6a7220 */ /* 0x000fe40000410000 */
[----:B------:R-:W-:Y:S02]  /*8cc0*/  FFMA.FTZ R103, R155, R75, R184 ;  /* 0x0000004b9b677223 */ /* 0x000fe400000100b8 */
[C---:B------:R-:W-:Y:S02]  /*8cd0*/  FFMA.FTZ R75, R107.reuse, R69, R106 ;  /* 0x000000456b4b7223 */ /* 0x040fe4000001006a */
[----:B------:R-:W-:Y:S02]  /*8ce0*/  FFMA.FTZ R68, R107, R195, -R68 ;  /* 0x000000c36b447223 */ /* 0x000fe40000010844 */
[----:B------:R-:W-:-:S02]  /*8cf0*/  FADD.FTZ R75, -R196, R75 ;  /* 0x0000004bc44b7221 */ /* 0x000fc40000010100 */
[----:B------:R-:W-:Y:S02]  /*8d00*/  FFMA.FTZ R153, -R167, R140, R153 ;  /* 0x0000008ca7997223 */ /* 0x000fe40000010199 */
[----:B------:R-:W-:Y:S02]  /*8d10*/  FADD.FTZ R197, R197, R68 ;  /* 0x00000044c5c57221 */ /* 0x000fe40000010000 */
[C---:B------:R-:W-:Y:S02]  /*8d20*/  FMUL.FTZ R68, R108.reuse, -R75 ;  /* 0x8000004b6c447220 */ /* 0x040fe40000410000 */
[----:B------:R-:W-:Y:S02]  /*8d30*/  FFMA.FTZ R153, -R157, R152, R153 ;  /* 0x000000989d997223 */ /* 0x000fe40000010199 */
[----:B------:R-:W-:Y:S02]  /*8d40*/  FMUL.FTZ R108, R108, -R197 ;  /* 0x800000c56c6c7220 */ /* 0x000fe40000410000 */
[----:B------:R-:W-:-:S02]  /*8d50*/  FMUL.FTZ R102, R208, UR42 ;  /* 0x0000002ad0667c20 */ /* 0x000fc40008410000 */
[----:B------:R-:W-:Y:S02]  /*8d60*/  FMUL.FTZ R152, R208, UR41 ;  /* 0x00000029d0987c20 */ /* 0x000fe40008410000 */
[C---:B------:R-:W-:Y:S02]  /*8d70*/  FFMA.FTZ R68, R109.reuse, R197, -R68 ;  /* 0x000000c56d447223 */ /* 0x040fe40000010844 */
[----:B------:R-:W-:Y:S02]  /*8d80*/  FFMA.FTZ R109, R109, R75, R108 ;  /* 0x0000004b6d6d7223 */ /* 0x000fe4000001006c */
[C---:B------:R-:W-:Y:S02]  /*8d90*/  FFMA.FTZ R102, R221.reuse, UR41, -R102 ;  /* 0x00000029dd667c23 */ /* 0x040fe40008010866 */
[----:B------:R-:W-:Y:S02]  /*8da0*/  FFMA.FTZ R151, R221, UR42, R152 ;  /* 0x0000002add977c23 */ /* 0x000fe40008010098 */
[----:B------:R-:W-:-:S02]  /*8db0*/  FADD.FTZ R184, R51, R51 ;  /* 0x0000003333b87221 */ /* 0x000fc40000010000 */
[----:B------:R-:W-:Y:S02]  /*8dc0*/  FADD.FTZ R198, -R198, R109 ;  /* 0x0000006dc6c67221 */ /* 0x000fe40000010100 */
[C---:B------:R-:W-:Y:S02]  /*8dd0*/  FMUL.FTZ R152, R155.reuse, R102 ;  /* 0x000000669b987220 */ /* 0x040fe40000410000 */
[C---:B------:R-:W-:Y:S02]  /*8de0*/  FFMA.FTZ R151, -R155.reuse, R151, -RZ ;  /* 0x000000979b977223 */ /* 0x040fe400000109ff */
[----:B------:R-:W-:Y:S02]  /*8df0*/  FFMA.FTZ R153, -R155, R154, R153 ;  /* 0x0000009a9b997223 */ /* 0x000fe40000010199 */
[----:B------:R-:W-:Y:S02]  /*8e00*/  FMUL.FTZ R107, R206, UR42 ;  /* 0x0000002ace6b7c20 */ /* 0x000fe40008410000 */
[----:B------:R-:W-:-:S02]  /*8e10*/  FADD.FTZ R68, R199, R68 ;  /* 0x00000044c7447221 */ /* 0x000fc40000010000 */
[----:B------:R-:W-:Y:S02]  /*8e20*/  FMUL.FTZ R155, R206, UR41 ;  /* 0x00000029ce9b7c20 */ /* 0x000fe40008410000 */
[----:B------:R-:W-:Y:S02]  /*8e30*/  FFMA.FTZ R103, R184, R142, R103 ;  /* 0x0000008eb8677223 */ /* 0x000fe40000010067 */
[----:B------:R-:W-:Y:S02]  /*8e40*/  FADD.FTZ R106, R49, R49 ;  /* 0x00000031316a7221 */ /* 0x000fe40000010000 */
[----:B------:R-:W-:Y:S02]  /*8e50*/  FMUL.FTZ R102, R110, -R198 ;  /* 0x800000c66e667220 */ /* 0x000fe40000410000 */
[----:B------:R-:W-:Y:S02]  /*8e60*/  FFMA.FTZ R107, R222, UR41, -R107 ;  /* 0x00000029de6b7c23 */ /* 0x000fe4000801086b */
[----:B------:R-:W-:-:S02]  /*8e70*/  FMUL.FTZ R110, R110, -R68 ;  /* 0x800000446e6e7220 */ /* 0x000fc40000410000 */
[----:B------:R-:W-:Y:S02]  /*8e80*/  FFMA.FTZ R155, R222, UR42, R155 ;  /* 0x0000002ade9b7c23 */ /* 0x000fe4000801009b */
[----:B------:R-:W-:Y:S02]  /*8e90*/  FFMA.FTZ R103, R106, R74, R103 ;  /* 0x0000004a6a677223 */ /* 0x000fe40000010067 */
[C---:B------:R-:W-:Y:S02]  /*8ea0*/  FFMA.FTZ R74, R111.reuse, R68, -R102 ;  /* 0x000000446f4a7223 */ /* 0x040fe40000010866 */
[C---:B------:R-:W-:Y:S02]  /*8eb0*/  FMUL.FTZ R142, R184.reuse, R107 ;  /* 0x0000006bb88e7220 */ /* 0x040fe40000410000 */
[----:B------:R-:W-:Y:S02]  /*8ec0*/  FFMA.FTZ R111, R111, R198, R110 ;  /* 0x000000c66f6f7223 */ /* 0x000fe4000001006e */
[----:B------:R-:W-:-:S02]  /*8ed0*/  FFMA.FTZ R109, -R184, R155, -RZ ;  /* 0x0000009bb86d7223 */ /* 0x000fc400000109ff */
[----:B------:R-:W-:Y:S02]  /*8ee0*/  FFMA.FTZ R107, -R184, R156, R153 ;  /* 0x0000009cb86b7223 */ /* 0x000fe40000010199 */
[C---:B------:R-:W-:Y:S02]  /*8ef0*/  FMUL.FTZ R153, R205.reuse, UR42 ;  /* 0x0000002acd997c20 */ /* 0x040fe40008410000 */
[----:B------:R-:W-:Y:S02]  /*8f00*/  FMUL.FTZ R155, R205, UR41 ;  /* 0x00000029cd9b7c20 */ /* 0x000fe40008410000 */
[----:B------:R-:W-:Y:S02]  /*8f10*/  FADD.FTZ R180, -R180, R111 ;  /* 0x0000006fb4b47221 */ /* 0x000fe40000010100 */
[----:B------:R-:W-:Y:S02]  /*8f20*/  FADD.FTZ R74, R181, R74 ;  /* 0x0000004ab54a7221 */ /* 0x000fe40000010000 */
[----:B------:R-:W-:-:S02]  /*8f30*/  FFMA.FTZ R153, R224, UR41, -R153 ;  /* 0x00000029e0997c23 */ /* 0x000fc40008010899 */
[----:B------:R-:W-:Y:S02]  /*8f40*/  FFMA.FTZ R155, R224, UR42, R155 ;  /* 0x0000002ae09b7c23 */ /* 0x000fe4000801009b */
[----:B------:R-:W-:Y:S02]  /*8f50*/  FADD.FTZ R108, R48, R48 ;  /* 0x00000030306c7221 */ /* 0x000fe40000010000 */
[C---:B------:R-:W-:Y:S02]  /*8f60*/  FMUL.FTZ R102, R112.reuse, -R180 ;  /* 0x800000b470667220 */ /* 0x040fe40000410000 */
[----:B------:R-:W-:Y:S02]  /*8f70*/  FMUL.FTZ R112, R112, -R74 ;  /* 0x8000004a70707220 */ /* 0x000fe40000410000 */
[C---:B------:R-:W-:Y:S02]  /*8f80*/  FMUL.FTZ R153, R106.reuse, R153 ;  /* 0x000000996a997220 */ /* 0x040fe40000410000 */
[----:B------:R-:W-:-:S02]  /*8f90*/  FFMA.FTZ R111, -R106, R155, -RZ ;  /* 0x0000009b6a6f7223 */ /* 0x000fc400000109ff */
[----:B------:R-:W-:Y:S02]  /*8fa0*/  FFMA.FTZ R107, -R106, R166, R107 ;  /* 0x000000a66a6b7223 */ /* 0x000fe4000001016b */
[----:B------:R-:W-:Y:S02]  /*8fb0*/  FFMA.FTZ R106, R108, R86, R103 ;  /* 0x000000566c6a7223 */ /* 0x000fe40000010067 */
[C---:B------:R-:W-:Y:S02]  /*8fc0*/  FFMA.FTZ R86, R113.reuse, R74, -R102 ;  /* 0x0000004a71567223 */ /* 0x040fe40000010866 */
[----:B------:R-:W-:Y:S02]  /*8fd0*/  FFMA.FTZ R113, R113, R180, R112 ;  /* 0x000000b471717223 */ /* 0x000fe40000010070 */
[----:B------:R-:W-:Y:S02]  /*8fe0*/  FMUL.FTZ R103, R203, UR42 ;  /* 0x0000002acb677c20 */ /* 0x000fe40008410000 */
[----:B------:R-:W-:-:S02]  /*8ff0*/  FADD.FTZ R170, -R170, R113 ;  /* 0x00000071aaaa7221 */ /* 0x000fc40000010100 */
[----:B------:R-:W-:Y:S02]  /*9000*/  FADD.FTZ R86, R171, R86 ;  /* 0x00000056ab567221 */ /* 0x000fe40000010000 */
[----:B------:R-:W-:Y:S02]  /*9010*/  FFMA.FTZ R103, R226, UR41, -R103 ;  /* 0x00000029e2677c23 */ /* 0x000fe40008010867 */
[C---:B------:R-:W-:Y:S02]  /*9020*/  FMUL.FTZ R102, R114.reuse, -R170 ;  /* 0x800000aa72667220 */ /* 0x040fe40000410000 */
[-C--:B------:R-:W-:Y:S02]  /*9030*/  FMUL.FTZ R114, R114, -R86.reuse ;  /* 0x8000005672727220 */ /* 0x080fe40000410000 */
[----:B------:R-:W-:Y:S02]  /*9040*/  FMUL.FTZ R154, R108, R103 ;  /* 0x000000676c9a7220 */ /* 0x000fe40000410000 */
[----:B------:R-:W-:-:S02]  /*9050*/  FFMA.FTZ R102, R115, R86, -R102 ;  /* 0x0000005673667223 */ /* 0x000fc40000010866 */
[----:B------:R-:W-:Y:S02]  /*9060*/  FMUL.FTZ R103, R202, UR42 ;  /* 0x0000002aca677c20 */ /* 0x000fe40008410000 */
[----:B------:R-:W-:Y:S02]  /*9070*/  FFMA.FTZ R115, R115, R170, R114 ;  /* 0x000000aa73737223 */ /* 0x000fe40000010072 */
[----:B------:R-:W-:Y:S02]  /*9080*/  FMUL.FTZ R155, R203, UR41 ;  /* 0x00000029cb9b7c20 */ /* 0x000fe40008410000 */
[----:B------:R-:W-:Y:S02]  /*9090*/  FMUL.FTZ R139, R183, R202 ;  /* 0x000000cab78b7220 */ /* 0x000fe40000410000 */
[----:B------:R-:W-:Y:S02]  /*90a0*/  FADD.FTZ R110, R46, R46 ;  /* 0x0000002e2e6e7221 */ /* 0x000fe40000010000 */
[----:B------:R-:W-:-:S02]  /*90b0*/  FFMA.FTZ R103, R228, UR41, -R103 ;  /* 0x00000029e4677c23 */ /* 0x000fc40008010867 */
[----:B------:R-:W-:Y:S02]  /*90c0*/  FADD.FTZ R172, -R172, R115 ;  /* 0x00000073acac7221 */ /* 0x000fe40000010100 */
[----:B------:R-:W-:Y:S02]  /*90d0*/  FFMA.FTZ R155, R226, UR42, R155 ;  /* 0x0000002ae29b7c23 */ /* 0x000fe4000801009b */
[----:B------:R-:W-:Y:S02]  /*90e0*/  FADD.FTZ R102, R173, R102 ;  /* 0x00000066ad667221 */ /* 0x000fe40000010000 */
[----:B------:R-:W-:Y:S02]  /*90f0*/  FFMA.FTZ R139, R178, R228, -R139 ;  /* 0x000000e4b28b7223 */ /* 0x000fe4000001088b */
[----:B------:R-:W-:Y:S02]  /*9100*/  FMUL.FTZ R115, R110, R103 ;  /* 0x000000676e737220 */ /* 0x000fe40000410000 */
[----:B------:R-:W-:-:S02]  /*9110*/  FMUL.FTZ R179, R179, R226 ;  /* 0x000000e2b3b37220 */ /* 0x000fc40000410000 */
[----:B------:R-:W-:Y:S02]  /*9120*/  FMUL.FTZ R103, R116, -R172 ;  /* 0x800000ac74677220 */ /* 0x000fe40000410000 */
[----:B------:R-:W-:Y:S02]  /*9130*/  FFMA.FTZ R113, -R108, R155, -RZ ;  /* 0x0000009b6c717223 */ /* 0x000fe400000109ff */
[----:B------:R-:W-:Y:S02]  /*9140*/  FMUL.FTZ R116, R116, -R102 ;  /* 0x8000006674747220 */ /* 0x000fe40000410000 */
[----:B------:R-:W-:Y:S02]  /*9150*/  FFMA.FTZ R139, R110, R139, R106 ;  /* 0x0000008b6e8b7223 */ /* 0x000fe4000001006a */
[----:B------:R-:W-:Y:S02]  /*9160*/  FMUL.FTZ R155, R202, UR41 ;  /* 0x00000029ca9b7c20 */ /* 0x000fe40008410000 */
[----:B------:R-:W-:-:S02]  /*9170*/  FMUL.FTZ R183, R183, R228 ;  /* 0x000000e4b7b77220 */ /* 0x000fc40000410000 */
[----:B------:R-:W-:Y:S02]  /*9180*/  FFMA.FTZ R168, R168, R203, R179 ;  /* 0x000000cba8a87223 */ /* 0x000fe400000100b3 */
[C---:B------:R-:W-:Y:S02]  /*9190*/  FFMA.FTZ R106, R117.reuse, R102, -R103 ;  /* 0x00000066756a7223 */ /* 0x040fe40000010867 */
[----:B------:R-:W-:Y:S02]  /*91a0*/  FMUL.FTZ R103, R204, UR42 ;  /* 0x0000002acc677c20 */ /* 0x000fe40008410000 */
[----:B------:R-:W-:Y:S02]  /*91b0*/  FFMA.FTZ R117, R117, R172, R116 ;  /* 0x000000ac75757223 */ /* 0x000fe40000010074 */
[----:B------:R-:W-:Y:S02]  /*91c0*/  FFMA.FTZ R114, R228, UR42, R155 ;  /* 0x0000002ae4727c23 */ /* 0x000fe4000801009b */
[----:B------:R-:W-:-:S02]  /*91d0*/  FFMA.FTZ R178, R178, R202, R183 ;  /* 0x000000cab2b27223 */ /* 0x000fc400000100b7 */
[----:B------:R-:W-:Y:S02]  /*91e0*/  FMUL.FTZ R185, R185, R230 ;  /* 0x000000e6b9b97220 */ /* 0x000fe40000410000 */
[----:B------:R-:W-:Y:S02]  /*91f0*/  FFMA.FTZ R107, -R108, R168, R107 ;  /* 0x000000a86c6b7223 */ /* 0x000fe4000001016b */
[----:B------:R-:W-:Y:S02]  /*9200*/  FMUL.FTZ R155, R204, UR41 ;  /* 0x00000029cc9b7c20 */ /* 0x000fe40008410000 */
[----:B------:R-:W-:Y:S02]  /*9210*/  FADD.FTZ R108, R44, R44 ;  /* 0x0000002c2c6c7221 */ /* 0x000fe40000010000 */
[----:B------:R-:W-:Y:S02]  /*9220*/  FFMA.FTZ R103, R230, UR41, -R103 ;  /* 0x00000029e6677c23 */ /* 0x000fe40008010867 */
[----:B------:R-:W-:-:S02]  /*9230*/  FADD.FTZ R174, -R174, R117 ;  /* 0x00000075aeae7221 */ /* 0x000fc40000010100 */
[----:B------:R-:W-:Y:S02]  /*9240*/  FADD.FTZ R106, R175, R106 ;  /* 0x0000006aaf6a7221 */ /* 0x000fe40000010000 */
[----:B------:R-:W-:Y:S02]  /*9250*/  FFMA.FTZ R182, R182, R204, R185 ;  /* 0x000000ccb6b67223 */ /* 0x000fe400000100b9 */
[----:B------:R-:W-:Y:S02]  /*9260*/  FFMA.FTZ R107, -R110, R178, R107 ;  /* 0x000000b26e6b7223 */ /* 0x000fe4000001016b */
[----:B------:R-:W-:Y:S02]  /*9270*/  FFMA.FTZ R116, R230, UR42, R155 ;  /* 0x0000002ae6747c23 */ /* 0x000fe4000801009b */
[----:B------:R-:W-:Y:S02]  /*9280*/  FFMA.FTZ R139, R108, R138, R139 ;  /* 0x0000008a6c8b7223 */ /* 0x000fe4000001008b */
[----:B------:R-:W-:-:S02]  /*9290*/  FADD.FTZ R155, R42, R42 ;  /* 0x0000002a2a9b7221 */ /* 0x000fc40000010000 */
[----:B------:R-:W-:Y:S02]  /*92a0*/  FMUL.FTZ R117, R108, R103 ;  /* 0x000000676c757220 */ /* 0x000fe40000410000 */
[C---:B------:R-:W-:Y:S02]  /*92b0*/  FMUL.FTZ R103, R118.reuse, -R174 ;  /* 0x800000ae76677220 */ /* 0x040fe40000410000 */
[----:B------:R-:W-:Y:S02]  /*92c0*/  FMUL.FTZ R118, R118, -R106 ;  /* 0x8000006a76767220 */ /* 0x000fe40000410000 */
[C---:B------:R-:W-:Y:S02]  /*92d0*/  FFMA.FTZ R116, -R108.reuse, R116, -RZ ;  /* 0x000000746c747223 */ /* 0x040fe400000109ff */
[----:B------:R-:W-:Y:S02]  /*92e0*/  FFMA.FTZ R107, -R108, R182, R107 ;  /* 0x000000b66c6b7223 */ /* 0x000fe4000001016b */
[----:B------:R-:W-:-:S02]  /*92f0*/  FFMA.FTZ R108, R155, R104, R139 ;  /* 0x000000689b6c7223 */ /* 0x000fc4000001008b */
[C---:B------:R-:W-:Y:S02]  /*9300*/  FFMA.FTZ R104, R119.reuse, R106, -R103 ;  /* 0x0000006a77687223 */ /* 0x040fe40000010867 */
[----:B------:R-:W-:Y:S02]  /*9310*/  FFMA.FTZ R119, R119, R174, R118 ;  /* 0x000000ae77777223 */ /* 0x000fe40000010076 */
[----:B------:R-:W-:Y:S02]  /*9320*/  FADD.FTZ R118, R40, R40 ;  /* 0x0000002828767221 */ /* 0x000fe40000010000 */
[----:B------:R-:W-:Y:S02]  /*9330*/  FADD.FTZ R176, -R176, R119 ;  /* 0x00000077b0b07221 */ /* 0x000fe40000010100 */
[----:B------:R-:W-:Y:S02]  /*9340*/  FADD.FTZ R104, R177, R104 ;  /* 0x00000068b1687221 */ /* 0x000fe40000010000 */
[----:B------:R-:W-:-:S02]  /*9350*/  FMUL.FTZ R103, R120, -R176 ;  /* 0x800000b078677220 */ /* 0x000fc40000410000 */
[----:B------:R-:W-:Y:S02]  /*9360*/  FFMA.FTZ R137, R118, R137, R108 ;  /* 0x0000008976897223 */ /* 0x000fe4000001006c */
[CC--:B------:R-:W-:Y:S02]  /*9370*/  FFMA.FTZ R108, R121.reuse, R104.reuse, -R103 ;  /* 0x00000068796c7223 */ /* 0x0c0fe40000010867 */
[----:B------:R-:W-:Y:S02]  /*9380*/  FMUL.FTZ R120, R120, -R104 ;  /* 0x8000006878787220 */ /* 0x000fe40000410000 */
[----:B------:R-:W-:Y:S02]  /*9390*/  FMUL.FTZ R103, R200, UR42 ;  /* 0x0000002ac8677c20 */ /* 0x000fe40008410000 */
[----:B------:R-:W-:Y:S02]  /*93a0*/  FFMA.FTZ R121, R121, R176, R120 ;  /* 0x000000b079797223 */ /* 0x000fe40000010078 */
[----:B------:R-:W-:-:S02]  /*93b0*/  FFMA.FTZ R103, R232, UR41, -R103 ;  /* 0x00000029e8677c23 */ /* 0x000fc40008010867 */
[----:B------:R-:W-:Y:S02]  /*93c0*/  FADD.FTZ R108, R159, R108 ;  /* 0x0000006c9f6c7221 */ /* 0x000fe40000010000 */
[----:B------:R-:W-:Y:S02]  /*93d0*/  FFMA.FTZ R114, -R110, R114, -RZ ;  /* 0x000000726e727223 */ /* 0x000fe400000109ff */
[C---:B------:R-:W-:Y:S02]  /*93e0*/  FMUL.FTZ R110, R201.reuse, UR42 ;  /* 0x0000002ac96e7c20 */ /* 0x040fe40008410000 */
[----:B------:R-:W-:Y:S02]  /*93f0*/  FMUL.FTZ R112, R201, UR41 ;  /* 0x00000029c9707c20 */ /* 0x000fe40008410000 */
[----:B------:R-:W-:Y:S01]  /*9400*/  FADD.FTZ R160, -R160, R121 ;  /* 0x00000079a0a07221 */ /* 0x000fe20000010100 */
[----:B------:R-:W-:Y:S01]  /*9410*/  P2R R121, PR, RZ, 0x1 ;  /* 0x00000001ff797803 */ /* 0x000fe20000000000 */
[----:B------:R-:W-:-:S02]  /*9420*/  FMUL.FTZ R168, R118, R103 ;  /* 0x0000006776a87220 */ /* 0x000fc40000410000 */
[C---:B------:R-:W-:Y:S02]  /*9430*/  FMUL.FTZ R103, R122.reuse, -R108 ;  /* 0x8000006c7a677220 */ /* 0x040fe40000410000 */
[C---:B------:R-:W-:Y:S02]  /*9440*/  FFMA.FTZ R110, R223.reuse, UR41, -R110 ;  /* 0x00000029df6e7c23 */ /* 0x040fe4000801086e */
[----:B------:R-:W-:Y:S02]  /*9450*/  FFMA.FTZ R112, R223, UR42, R112 ;  /* 0x0000002adf707c23 */ /* 0x000fe40008010070 */
[-C--:B------:R-:W-:Y:S02]  /*9460*/  FMUL.FTZ R122, R122, -R160.reuse ;  /* 0x800000a07a7a7220 */ /* 0x080fe40000410000 */
[----:B------:R-:W-:Y:S02]  /*9470*/  FFMA.FTZ R103, R123, R160, R103 ;  /* 0x000000a07b677223 */ /* 0x000fe40000010067 */
[----:B------:R-:W-:-:S02]  /*9480*/  FFMA.FTZ R188, -R155, R188, R107 ;  /* 0x000000bc9bbc7223 */ /* 0x000fc4000001016b */
[C---:B------:R-:W-:Y:S02]  /*9490*/  FMUL.FTZ R166, R155.reuse, R110 ;  /* 0x0000006e9ba67220 */ /* 0x040fe40000410000 */
[----:B------:R-:W-:Y:S02]  /*94a0*/  FFMA.FTZ R138, -R155, R112, -RZ ;  /* 0x000000709b8a7223 */ /* 0x000fe400000109ff */
[----:B------:R-:W-:Y:S02]  /*94b0*/  FMUL.FTZ R107, R200, UR41 ;  /* 0x00000029c86b7c20 */ /* 0x000fe40008410000 */
[----:B------:R-:W-:Y:S02]  /*94c0*/  FMUL.FTZ R110, R225, UR42 ;  /* 0x0000002ae16e7c20 */ /* 0x000fe40008410000 */
[----:B------:R-:W-:Y:S02]  /*94d0*/  FFMA.FTZ R122, R123, R108, -R122 ;  /* 0x0000006c7b7a7223 */ /* 0x000fe4000001087a */
[----:B------:R-:W-:-:S02]  /*94e0*/  FMUL.FTZ R112, R225, UR41 ;  /* 0x00000029e1707c20 */ /* 0x000fc40008410000 */
[----:B------:R-:W-:Y:S02]  /*94f0*/  FMUL.FTZ R136, R192, R225 ;  /* 0x000000e1c0887220 */ /* 0x000fe40000410000 */
[----:B------:R-:W-:Y:S02]  /*9500*/  FADD.FTZ R103, -R158, R103 ;  /* 0x000000679e677221 */ /* 0x000fe40000010100 */
[----:B------:R-:W-:Y:S02]  /*9510*/  FMUL.FTZ R192, R192, R227 ;  /* 0x000000e3c0c07220 */ /* 0x000fe40000410000 */
[----:B------:R-:W-:Y:S02]  /*9520*/  FFMA.FTZ R107, R232, UR42, R107 ;  /* 0x0000002ae86b7c23 */ /* 0x000fe4000801006b */
[----:B------:R-:W-:Y:S02]  /*9530*/  FADD.FTZ R119, R38, R38 ;  /* 0x0000002626777221 */ /* 0x000fe40000010000 */
[----:B------:R-:W-:-:S02]  /*9540*/  FFMA.FTZ R120, R227, UR41, -R110 ;  /* 0x00000029e3787c23 */ /* 0x000fc4000801086e */
[----:B------:R-:W-:Y:S02]  /*9550*/  FADD.FTZ R161, R161, R122 ;  /* 0x0000007aa1a17221 */ /* 0x000fe40000010000 */
[----:B------:R-:W-:Y:S02]  /*9560*/  FFMA.FTZ R112, R227, UR42, R112 ;  /* 0x0000002ae3707c23 */ /* 0x000fe40008010070 */
[C---:B------:R-:W-:Y:S02]  /*9570*/  FFMA.FTZ R136, R189.reuse, R227, -R136 ;  /* 0x000000e3bd887223 */ /* 0x040fe40000010888 */
[----:B------:R-:W-:Y:S02]  /*9580*/  FMUL.FTZ R110, R124, -R103 ;  /* 0x800000677c6e7220 */ /* 0x000fe40000410000 */
[----:B------:R-:W-:Y:S02]  /*9590*/  FFMA.FTZ R189, R189, R225, R192 ;  /* 0x000000e1bdbd7223 */ /* 0x000fe400000100c0 */
[----:B------:R-:W-:-:S02]  /*95a0*/  FFMA.FTZ R188, -R118, R187, R188 ;  /* 0x000000bb76bc7223 */ /* 0x000fc400000101bc */
[----:B------:R-:W-:Y:S02]  /*95b0*/  FFMA.FTZ R156, -R118, R107, -RZ ;  /* 0x0000006b769c7223 */ /* 0x000fe400000109ff */
[-C--:B------:R-:W-:Y:S02]  /*95c0*/  FMUL.FTZ R124, R124, -R161.reuse ;  /* 0x800000a17c7c7220 */ /* 0x080fe40000410000 */
[----:B------:R-:W-:Y:S02]  /*95d0*/  FFMA.FTZ R118, -R119, R112, -RZ ;  /* 0x0000007077767223 */ /* 0x000fe400000109ff */
[----:B------:R-:W-:Y:S02]  /*95e0*/  FFMA.FTZ R112, R125, R161, -R110 ;  /* 0x000000a17d707223 */ /* 0x000fe4000001086e */
[C---:B------:R-:W-:Y:S02]  /*95f0*/  FFMA.FTZ R178, R119.reuse, R136, R137 ;  /* 0x0000008877b27223 */ /* 0x040fe40000010089 */
[----:B------:R-:W-:-:S02]  /*9600*/  FMUL.FTZ R120, R119, R120 ;  /* 0x0000007877787220 */ /* 0x000fc40000410000 */
[----:B------:R-:W-:Y:S01]  /*9610*/  FFMA.FTZ R110, -R119, R189, R188 ;  /* 0x000000bd776e7223 */ /* 0x000fe200000101bc */
[----:B------:R-:W-:Y:S01]  /*9620*/  SHF.L.U32 R119, R99, 0x5, RZ ;  /* 0x0000000563777819 */ /* 0x000fe200000006ff */
[----:B------:R-:W-:Y:S01]  /*9630*/  FFMA.FTZ R107, R125, R103, R124 ;  /* 0x000000677d6b7223 */ /* 0x000fe2000001007c */
[----:B------:R-:W-:Y:S01]  /*9640*/  MOV R125, UR7 ;  /* 0x00000007007d7c02 */ /* 0x000fe20008000f00 */
[----:B------:R-:W-:Y:S01]  /*9650*/  FADD.FTZ R163, R163, R112 ;  /* 0x00000070a3a37221 */ /* 0x000fe20000010000 */
[C---:B------:R-:W-:Y:S01]  /*9660*/  IADD3 R112, R119.reuse, 0x1, RZ ;  /* 0x0000000177707810 */ /* 0x040fe20007ffe0ff */
[----:B------:R-:W-:Y:S01]  /*9670*/  FADD.FTZ R107, -R162, R107 ;  /* 0x0000006ba26b7221 */ /* 0x000fe20000010100 */
[C---:B------:R-:W-:Y:S01]  /*9680*/  IADD3 R124, R119.reuse, 0x2, RZ ;  /* 0x00000002777c7810 */ /* 0x040fe20007ffe0ff */
[----:B------:R0:W-:Y:S01]  /*9690*/  @!P0 STS.128 [R125.X16+0x8b80], R56 ;  /* 0x008b80387d008388 */ /* 0x0001e2000000cc00 */
[----:B------:R-:W-:Y:S01]  /*96a0*/  LEA.HI.SX32 R122, R112, R119, 0x1b ;  /* 0x00000077707a7211 */ /* 0x000fe200078fdaff */
[C---:B------:R-:W-:Y:S01]  /*96b0*/  FMUL.FTZ R112, R126.reuse, -R107 ;  /* 0x8000006b7e707220 */ /* 0x040fe20000410000 */
[----:B------:R-:W-:Y:S01]  /*96c0*/  IADD3 R136, R119, 0x3, RZ ;  /* 0x0000000377887810 */ /* 0x000fe20007ffe0ff */
[----:B------:R-:W-:Y:S01]  /*96d0*/  FMUL.FTZ R126, R126, -R163 ;  /* 0x800000a37e7e7220 */ /* 0x000fe20000410000 */
[----:B------:R-:W-:Y:S01]  /*96e0*/  LEA.HI.SX32 R124, R124, R119, 0x1b ;  /* 0x000000777c7c7211 */ /* 0x000fe200078fdaff */
[C---:B------:R-:W-:Y:S01]  /*96f0*/  FFMA.FTZ R112, R127.reuse, R163, -R112 ;  /* 0x000000a37f707223 */ /* 0x040fe20000010870 */
[----:B------:R-:W-:Y:S01]  /*9700*/  LEA.HI.SX32 R123, R136, R119, 0x1b ;  /* 0x00000077887b7211 */ /* 0x000fe200078fdaff */
[----:B------:R-:W-:Y:S01]  /*9710*/  FFMA.FTZ R127, R127, R107, R126 ;  /* 0x0000006b7f7f7223 */ /* 0x000fe2000001007e */
[----:B------:R-:W-:Y:S01]  /*9720*/  LEA.HI.SX32 R119, R119, R119, 0x1b ;  /* 0x0000007777777211 */ /* 0x000fe200078fdaff */
[----:B------:R-:W-:-:S02]  /*9730*/  FADD.FTZ R112, R165, R112 ;  /* 0x00000070a5707221 */ /* 0x000fc40000010000 */
[----:B------:R-:W-:Y:S02]  /*9740*/  FADD.FTZ R164, -R164, R127 ;  /* 0x0000007fa4a47221 */ /* 0x000fe40000010100 */
[C---:B------:R-:W-:Y:S01]  /*9750*/  FMUL.FTZ R121, R128.reuse, -R112 ;  /* 0x8000007080797220 */ /* 0x040fe20000410000 */
[----:B------:R-:W-:Y:S01]  /*9760*/  STS [R119.X4+0x2100], R78 ;  /* 0x0021004e77007388 */ /* 0x000fe20000004800 */
[-C--:B------:R-:W-:Y:S02]  /*9770*/  FMUL.FTZ R128, R128, -R164.reuse ;  /* 0x800000a480807220 */ /* 0x080fe40000410000 */
[----:B0-----:R-:W-:Y:S01]  /*9780*/  FFMA.FTZ R56, R129, R164, R121 ;  /* 0x000000a481387223 */ /* 0x001fe20000010079 */
[----:B------:R0:W-:Y:S01]  /*9790*/  STS [R122.X4+0x2104], R77 ;  /* 0x0021044d7a007388 */ /* 0x0001e20000004800 */
[----:B------:R-:W-:Y:S02]  /*97a0*/  FMUL.FTZ R83, R211, UR42 ;  /* 0x0000002ad3537c20 */ /* 0x000fe40008410000 */
[----:B------:R-:W-:Y:S01]  /*97b0*/  FADD.FTZ R143, -R143, R56 ;  /* 0x000000388f8f7221 */ /* 0x000fe20000010100 */
[----:B------:R-:W-:Y:S01]  /*97c0*/  STS [R124.X4+0x2108], R85 ;  /* 0x002108557c007388 */ /* 0x000fe20000004800 */
[----:B------:R-:W-:-:S02]  /*97d0*/  FFMA.FTZ R83, R218, UR41, -R83 ;  /* 0x00000029da537c23 */ /* 0x000fc40008010853 */
[----:B------:R-:W-:Y:S01]  /*97e0*/  FMUL.FTZ R56, R130, -R143 ;  /* 0x8000008f82387220 */ /* 0x000fe20000410000 */
[----:B------:R-:W-:Y:S01]  /*97f0*/  STS [R123.X4+0x210c], R84 ;  /* 0x00210c547b007388 */ /* 0x000fe20000004800 */
[----:B------:R-:W-:Y:S02]  /*9800*/  FMUL.FTZ R83, R190, R83 ;  /* 0x00000053be537220 */ /* 0x000fe40000410000 */
[----:B0-----:R-:W-:Y:S01]  /*9810*/  FFMA.FTZ R77, R129, R112, -R128 ;  /* 0x00000070814d7223 */ /* 0x001fe20000010880 */
[----:B------:R-:W-:Y:S01]  /*9820*/  STS [R119.X4+0x2114], R80 ;  /* 0x0021145077007388 */ /* 0x000fe20000004800 */
[----:B------:R-:W-:Y:S02]  /*9830*/  FMUL.FTZ R190, R210, UR41 ;  /* 0x00000029d2be7c20 */ /* 0x000fe40008410000 */
[----:B------:R-:W-:Y:S01]  /*9840*/  FADD.FTZ R77, R144, R77 ;  /* 0x0000004d904d7221 */ /* 0x000fe20000010000 */
[----:B------:R-:W-:Y:S01]  /*9850*/  STS [R119.X4+0x2110], R83 ;  /* 0x0021105377007388 */ /* 0x000fe20000004800 */
[----:B------:R-:W-:-:S02]  /*9860*/  FFMA.FTZ R79, R217, UR42, R190 ;  /* 0x0000002ad94f7c23 */ /* 0x000fc400080100be */
[-C--:B------:R-:W-:Y:S01]  /*9870*/  FMUL.FTZ R130, R130, -R77.reuse ;  /* 0x8000004d82827220 */ /* 0x080fe20000410000 */
[----:B------:R0:W-:Y:S01]  /*9880*/  STS [R119.X4+0x213c], R109 ;  /* 0x00213c6d77007388 */ /* 0x0001e20000004800 */
[C---:B------:R-:W-:Y:S02]  /*9890*/  FFMA.FTZ R57, R131.reuse, R77, -R56 ;  /* 0x0000004d83397223 */ /* 0x040fe40000010838 */
[----:B------:R-:W-:Y:S01]  /*98a0*/  FFMA.FTZ R56, R131, R143, R130 ;  /* 0x0000008f83387223 */ /* 0x000fe20000010082 */
[----:B------:R-:W-:Y:S01]  /*98b0*/  STS [R119.X4+0x2144], R111 ;  /* 0x0021446f77007388 */ /* 0x000fe20000004800 */
[----:B------:R-:W-:Y:S02]  /*98c0*/  FADD.FTZ R146, R146, R57 ;  /* 0x0000003992927221 */ /* 0x000fe40000010000 */
[----:B------:R-:W-:Y:S01]  /*98d0*/  FADD.FTZ R56, -R145, R56 ;  /* 0x0000003891387221 */ /* 0x000fe20000010100 */
[----:B------:R-:W-:Y:S01]  /*98e0*/  STS [R119.X4+0x214c], R113 ;  /* 0x00214c7177007388 */ /* 0x000fe20000004800 */
[----:B------:R-:W-:Y:S01]  /*98f0*/  FFMA.FTZ R79, -R169, R79, -RZ ;  /* 0x0000004fa94f7223 */ /* 0x000fe200000109ff */
[----:B0-----:R-:W-:Y:S01]  /*9900*/  PRMT R109, RZ, 0x5410, R61 ;  /* 0x00005410ff6d7816 */ /* 0x001fe2000000003d */
[C---:B------:R-:W-:Y:S01]  /*9910*/  FMUL.FTZ R57, R132.reuse, -R146 ;  /* 0x8000009284397220 */ /* 0x040fe20000410000 */
[----:B------:R-:W-:Y:S01]  /*9920*/  STS [R119.X4+0x2154], R114 ;  /* 0x0021547277007388 */ /* 0x000fe20000004800 */
[----:B------:R-:W-:-:S02]  /*9930*/  FMUL.FTZ R132, R132, -R56 ;  /* 0x8000003884847220 */ /* 0x000fc40000410000 */
[----:B------:R-:W-:Y:S01]  /*9940*/  FFMA.FTZ R58, R133, R56, R57 ;  /* 0x00000038853a7223 */ /* 0x000fe20000010039 */
[----:B------:R0:W-:Y:S01]  /*9950*/  STS [R119.X4+0x211c], R79 ;  /* 0x00211c4f77007388 */ /* 0x0001e20000004800 */
[----:B------:R-:W-:Y:S02]  /*9960*/  FMUL.FTZ R186, R210, UR42 ;  /* 0x0000002ad2ba7c20 */ /* 0x000fe40008410000 */
[----:B------:R-:W-:Y:S01]  /*9970*/  FADD.FTZ R147, -R147, R58 ;  /* 0x0000003a93937221 */ /* 0x000fe20000010100 */
[----:B------:R-:W-:Y:S01]  /*9980*/  STS [R119.X4+0x2150], R115 ;  /* 0x0021507377007388 */ /* 0x000fe20000004800 */
[----:B------:R-:W-:Y:S02]  /*9990*/  FFMA.FTZ R76, -R167, R76, -RZ ;  /* 0x0000004ca74c7223 */ /* 0x000fe400000109ff */
[----:B------:R-:W-:Y:S01]  /*99a0*/  FMUL.FTZ R58, R134, -R147 ;  /* 0x80000093863a7220 */ /* 0x000fe20000410000 */
[----:B------:R-:W-:Y:S01]  /*99b0*/  STS [R119.X4+0x2158], R117 ;  /* 0x0021587577007388 */ /* 0x000fe20000004800 */
[----:B------:R-:W-:-:S02]  /*99c0*/  FFMA.FTZ R82, R217, UR41, -R186 ;  /* 0x00000029d9527c23 */ /* 0x000fc400080108ba */
[----:B0-----:R-:W-:Y:S01]  /*99d0*/  FFMA.FTZ R79, R133, R146, -R132 ;  /* 0x00000092854f7223 */ /* 0x001fe20000010884 */
[----:B------:R0:W-:Y:S01]  /*99e0*/  STS [R119.X4+0x2124], R76 ;  /* 0x0021244c77007388 */ /* 0x0001e20000004800 */
[----:B------:R-:W-:Y:S02]  /*99f0*/  FMUL.FTZ R81, R167, R81 ;  /* 0x00000051a7517220 */ /* 0x000fe40000410000 */
[----:B------:R-:W-:Y:S01]  /*9a00*/  FADD.FTZ R79, R148, R79 ;  /* 0x0000004f944f7221 */ /* 0x000fe20000010000 */
[----:B------:R-:W-:Y:S01]  /*9a10*/  STS [R119.X4+0x215c], R116 ;  /* 0x00215c7477007388 */ /* 0x000fe20000004800 */
[----:B------:R-:W-:Y:S02]  /*9a20*/  FMUL.FTZ R82, R169, R82 ;  /* 0x00000052a9527220 */ /* 0x000fe40000410000 */
[-C--:B------:R-:W-:Y:S01]  /*9a30*/  FMUL.FTZ R134, R134, -R79.reuse ;  /* 0x8000004f86867220 */ /* 0x080fe20000410000 */
[----:B------:R1:W-:Y:S01]  /*9a40*/  STS [R119.X4+0x2120], R81 ;  /* 0x0021205177007388 */ /* 0x0003e20000004800 */
[C---:B------:R-:W-:Y:S01]  /*9a50*/  FFMA.FTZ R57, R135.reuse, R79, -R58 ;  /* 0x0000004f87397223 */ /* 0x040fe2000001083a */
[----:B0-----:R-:W-:Y:S01]  /*9a60*/  PRMT R76, RZ, 0x7610, R60 ;  /* 0x00007610ff4c7816 */ /* 0x001fe2000000003c */
[----:B------:R-:W-:Y:S01]  /*9a70*/  FFMA.FTZ R58, R135, R147, R134 ;  /* 0x00000093873a7223 */ /* 0x000fe20000010086 */
[----:B------:R0:W-:Y:S01]  /*9a80*/  STS [R119.X4+0x2118], R82 ;  /* 0x0021185277007388 */ /* 0x0001e20000004800 */
[----:B------:R-:W-:-:S02]  /*9a90*/  FADD.FTZ R150, R150, R57 ;  /* 0x0000003996967221 */ /* 0x000fc40000010000 */
[----:B------:R-:W-:Y:S01]  /*9aa0*/  FADD.FTZ R58, -R149, R58 ;  /* 0x0000003a953a7221 */ /* 0x000fe20000010100 */
[----:B------:R-:W-:Y:S01]  /*9ab0*/  STS [R119.X4+0x2170], R120 ;  /* 0x0021707877007388 */ /* 0x000fe20000004800 */
[-C--:B------:R-:W-:Y:S01]  /*9ac0*/  FMUL.FTZ R85, R79, R88.reuse ;  /* 0x000000584f557220 */ /* 0x080fe20000410000 */
[----:B-1----:R-:W-:Y:S01]  /*9ad0*/  PRMT R81, RZ, 0x5410, R60 ;  /* 0x00005410ff517816 */ /* 0x002fe2000000003c */
[----:B------:R-:W-:Y:S01]  /*9ae0*/  FMUL.FTZ R57, R58, R89 ;  /* 0x000000593a397220 */ /* 0x000fe20000410000 */
[----:B------:R1:W-:Y:S01]  /*9af0*/  STS [R119.X4+0x2178], R73 ;  /* 0x0021784977007388 */ /* 0x0003e20000004800 */
[-C--:B------:R-:W-:Y:S02]  /*9b00*/  FFMA.FTZ R215, R76, -R88.reuse, R215 ;  /* 0x800000584cd77223 */ /* 0x080fe400000100d7 */
[----:B------:R-:W-:Y:S01]  /*9b10*/  FMUL.FTZ R80, R147, R88 ;  /* 0x0000005893507220 */ /* 0x000fe20000410000 */
[----:B------:R2:W-:Y:S01]  /*9b20*/  STS [R119.X4+0x2174], R118 ;  /* 0x0021747677007388 */ /* 0x0005e20000004800 */
[----:B0-----:R-:W-:-:S02]  /*9b30*/  FMUL.FTZ R82, R212, R85 ;  /* 0x00000055d4527220 */ /* 0x001fc40000410000 */
[-C--:B------:R-:W-:Y:S01]  /*9b40*/  FFMA.FTZ R216, R81, -R89.reuse, R216 ;  /* 0x8000005951d87223 */ /* 0x080fe200000100d8 */
[----:B------:R0:W-:Y:S01]  /*9b50*/  STS [R119.X4+0x216c], R156 ;  /* 0x00216c9c77007388 */ /* 0x0001e20000004800 */
[----:B------:R-:W-:Y:S01]  /*9b60*/  FMUL.FTZ R83, R150, R89 ;  /* 0x0000005996537220 */ /* 0x000fe20000410000 */
[----:B-1----:R-:W-:Y:S01]  /*9b70*/  PRMT R73, RZ, 0x7610, R63 ;  /* 0x00007610ff497816 */ /* 0x002fe2000000003f */
[C---:B------:R-:W-:Y:S01]  /*9b80*/  FMUL.FTZ R59, R214.reuse, R57 ;  /* 0x00000039d63b7220 */ /* 0x040fe20000410000 */
[----:B------:R1:W-:Y:S01]  /*9b90*/  STS [R119.X4+0x2164], R138 ;  /* 0x0021648a77007388 */ /* 0x0003e20000004800 */
[-C--:B------:R-:W-:Y:S02]  /*9ba0*/  FFMA.FTZ R82, R215, R80.reuse, -R82 ;  /* 0x00000050d7527223 */ /* 0x080fe40000010852 */
[----:B------:R-:W-:Y:S01]  /*9bb0*/  FMUL.FTZ R78, R214, R83 ;  /* 0x00000053d64e7220 */ /* 0x000fe20000410000 */
[----:B------:R3:W-:Y:S01]  /*9bc0*/  STS [R119.X4+0x2148], R154 ;  /* 0x0021489a77007388 */ /* 0x0007e20000004800 */
[----:B------:R-:W-:-:S02]  /*9bd0*/  FMUL.FTZ R80, R212, R80 ;  /* 0x00000050d4507220 */ /* 0x000fc40000410000 */
[----:B------:R-:W-:Y:S01]  /*9be0*/  FFMA.FTZ R59, R216, R83, R59 ;  /* 0x00000053d83b7223 */ /* 0x000fe2000001003b */
[----:B------:R-:W-:Y:S01]  /*9bf0*/  STS [R119.X4+0x2130], R152 ;  /* 0x0021309877007388 */ /* 0x000fe20000004800 */
[----:B------:R-:W-:Y:S02]  /*9c00*/  FMUL.FTZ R84, R56, R55 ;  /* 0x0000003738547220 */ /* 0x000fe40000410000 */
[----:B------:R-:W-:Y:S01]  /*9c10*/  FFMA.FTZ R57, R216, R57, -R78 ;  /* 0x00000039d8397223 */ /* 0x000fe2000001084e */
[----:B------:R-:W-:Y:S01]  /*9c20*/  STS [R119.X4+0x2134], R151 ;  /* 0x0021349777007388 */ /* 0x000fe20000004800 */
[----:B------:R-:W-:Y:S02]  /*9c30*/  FFMA.FTZ R80, R215, R85, R80 ;  /* 0x00000055d7507223 */ /* 0x000fe40000010050 */
[----:B------:R-:W-:Y:S01]  /*9c40*/  FADD.FTZ R59, RZ, R59 ;  /* 0x0000003bff3b7221 */ /* 0x000fe20000010000 */
[----:B------:R-:W-:Y:S01]  /*9c50*/  STS [R119.X4+0x2138], R142 ;  /* 0x0021388e77007388 */ /* 0x000fe20000004800 */
[----:B------:R-:W-:-:S02]  /*9c60*/  FMUL.FTZ R78, R146, R55 ;  /* 0x00000037924e7220 */ /* 0x000fc40000410000 */
[----:B------:R-:W-:Y:S01]  /*9c70*/  FFMA.FTZ R218, R109, -R55, R218 ;  /* 0x800000376dda7223 */ /* 0x000fe200000100da */
[----:B------:R-:W-:Y:S01]  /*9c80*/  STS [R119.X4+0x2140], R153 ;  /* 0x0021409977007388 */ /* 0x000fe20000004800 */
[----:B------:R-:W-:Y:S02]  /*9c90*/  FMUL.FTZ R111, R211, R84 ;  /* 0x00000054d36f7220 */ /* 0x000fe40000410000 */
[----:B------:R-:W-:Y:S01]  /*9ca0*/  FADD.FTZ R59, R59, R80 ;  /* 0x000000503b3b7221 */ /* 0x000fe20000010000 */
[----:B------:R-:W-:Y:S01]  /*9cb0*/  STS [R119.X4+0x2160], R166 ;  /* 0x002160a677007388 */ /* 0x000fe20000004800 */
[-C--:B------:R-:W-:Y:S01]  /*9cc0*/  FFMA.FTZ R80, R218, R78.reuse, R111 ;  /* 0x0000004eda507223 */ /* 0x080fe2000001006f */
[----:B------:R-:W-:Y:S01]  /*9cd0*/  PRMT R111, RZ, 0x5410, R62 ;  /* 0x00005410ff6f7816 */ /* 0x000fe2000000003e */
[----:B------:R-:W-:Y:S01]  /*9ce0*/  FMUL.FTZ R113, R211, R78 ;  /* 0x0000004ed3717220 */ /* 0x000fe20000410000 */
[----:B------:R-:W-:Y:S01]  /*9cf0*/  STS [R119.X4+0x2168], R168 ;  /* 0x002168a877007388 */ /* 0x000fe20000004800 */
[----:B------:R-:W-:-:S02]  /*9d00*/  FADD.FTZ R57, RZ, R57 ;  /* 0x00000039ff397221 */ /* 0x000fc40000010000 */
[----:B------:R-:W-:Y:S01]  /*9d10*/  FADD.FTZ R59, R59, R80 ;  /* 0x000000503b3b7221 */ /* 0x000fe20000010000 */
[----:B------:R-:W-:Y:S01]  /*9d20*/  PRMT R80, RZ, 0x7610, R61 ;  /* 0x00007610ff507816 */ /* 0x000fe2000000003d */
[----:B------:R-:W-:Y:S01]  /*9d30*/  FFMA.FTZ R84, R218, R84, -R113 ;  /* 0x00000054da547223 */ /* 0x000fe20000010871 */
[----:B------:R-:W-:Y:S01]  /*9d40*/  STS [R119.X4+0x217c], R72 ;  /* 0x00217c4877007388 */ /* 0x000fe20000004800 */
[-C--:B------:R-:W-:Y:S02]  /*9d50*/  FMUL.FTZ R113, R77, R54.reuse ;  /* 0x000000364d717220 */ /* 0x080fe40000410000 */
[----:B------:R-:W-:Y:S02]  /*9d60*/  FADD.FTZ R57, R57, R82 ;  /* 0x0000005239397221 */ /* 0x000fe40000010000 */
[----:B------:R-:W-:Y:S02]  /*9d70*/  FMUL.FTZ R114, R143, R54 ;  /* 0x000000368f727220 */ /* 0x000fe40000410000 */
[----:B------:R-:W-:-:S02]  /*9d80*/  FMUL.FTZ R82, R112, R53 ;  /* 0x0000003570527220 */ /* 0x000fc40000410000 */
[----:B------:R-:W-:Y:S02]  /*9d90*/  FFMA.FTZ R217, R80, -R54, R217 ;  /* 0x8000003650d97223 */ /* 0x000fe400000100d9 */
[C---:B------:R-:W-:Y:S02]  /*9da0*/  FMUL.FTZ R115, R210.reuse, R113 ;  /* 0x00000071d2737220 */ /* 0x040fe40000410000 */
[-C--:B------:R-:W-:Y:S02]  /*9db0*/  FFMA.FTZ R220, R111, -R53.reuse, R220 ;  /* 0x800000356fdc7223 */ /* 0x080fe400000100dc */
[----:B------:R-:W-:Y:S02]  /*9dc0*/  FMUL.FTZ R116, R210, R114 ;  /* 0x00000072d2747220 */ /* 0x000fe40000410000 */
[----:B------:R-:W-:Y:S02]  /*9dd0*/  FMUL.FTZ R117, R164, R53 ;  /* 0x00000035a4757220 */ /* 0x000fe40000410000 */
[----:B------:R-:W-:-:S02]  /*9de0*/  FMUL.FTZ R120, R209, R82 ;  /* 0x00000052d1787220 */ /* 0x000fc40000410000 */
[----:B------:R-:W-:Y:S02]  /*9df0*/  FFMA.FTZ R114, R217, R114, -R115 ;  /* 0x00000072d9727223 */ /* 0x000fe40000010873 */
[----:B------:R-:W-:Y:S01]  /*9e00*/  FADD.FTZ R57, R57, R84 ;  /* 0x0000005439397221 */ /* 0x000fe20000010000 */
[----:B------:R-:W-:Y:S01]  /*9e10*/  PRMT R84, RZ, 0x7610, R62 ;  /* 0x00007610ff547816 */ /* 0x000fe2000000003e */
[----:B------:R-:W-:Y:S02]  /*9e20*/  FFMA.FTZ R116, R217, R113, R116 ;  /* 0x00000071d9747223 */ /* 0x000fe40000010074 */
[----:B------:R-:W-:Y:S02]  /*9e30*/  FFMA.FTZ R122, R220, R117, -R120 ;  /* 0x00000075dc7a7223 */ /* 0x000fe40000010878 */
[C---:B------:R-:W-:Y:S02]  /*9e40*/  FMUL.FTZ R140, R207.reuse, UR42 ;  /* 0x0000002acf8c7c20 */ /* 0x040fe40008410000 */
[----:B------:R-:W-:-:S02]  /*9e50*/  FMUL.FTZ R186, R207, UR41 ;  /* 0x00000029cfba7c20 */ /* 0x000fc40008410000 */
[----:B------:R-:W-:Y:S02]  /*9e60*/  FMUL.FTZ R117, R209, R117 ;  /* 0x00000075d1757220 */ /* 0x000fe40000410000 */
[----:B------:R-:W-:Y:S02]  /*9e70*/  FADD.FTZ R57, R57, R114 ;  /* 0x0000007239397221 */ /* 0x000fe40000010000 */
[----:B------:R-:W-:Y:S02]  /*9e80*/  FMUL.FTZ R114, R163, R52 ;  /* 0x00000034a3727220 */ /* 0x000fe40000410000 */
[----:B------:R-:W-:Y:S02]  /*9e90*/  FADD.FTZ R59, R59, R116 ;  /* 0x000000743b3b7221 */ /* 0x000fe40000010000 */
[C---:B------:R-:W-:Y:S02]  /*9ea0*/  FFMA.FTZ R140, R219.reuse, UR41, -R140 ;  /* 0x00000029db8c7c23 */ /* 0x040fe4000801088c */
[----:B------:R-:W-:-:S02]  /*9eb0*/  FFMA.FTZ R186, R219, UR42, R186 ;  /* 0x0000002adbba7c23 */ /* 0x000fc400080100ba */
        /* <DEDUP_REMOVED lines=9> */
[----:B------:R-:W-:Y:S02]  /*9f50*/  FMUL.FTZ R115, R161, R50 ;  /* 0x00000032a1737220 */ /* 0x000fe40000410000 */
[----:B------:R-:W-:Y:S02]  /*9f60*/  FFMA.FTZ R124, R219, R114, R117 ;  /* 0x00000072db7c7223 */ /* 0x000fe40000010075 */
[----:B------:R-:W-:Y:S02]  /*9f70*/  FFMA.FTZ R120, R116, -R50, R221 ;  /* 0x8000003274787223 */ /* 0x000fe400000100dd */
[----:B------:R-:W-:-:S02]  /*9f80*/  FMUL.FTZ R117, R208, R121 ;  /* 0x00000079d0757220 */ /* 0x000fc40000410000 */
[-C--:B------:R-:W-:Y:S02]  /*9f90*/  FMUL.FTZ R123, R208, R115.reuse ;  /* 0x00000073d07b7220 */ /* 0x080fe40000410000 */
[----:B------:R-:W-:Y:S02]  /*9fa0*/  FADD.FTZ R57, R57, R122 ;  /* 0x0000007a39397221 */ /* 0x000fe40000010000 */
[----:B------:R-:W-:Y:S02]  /*9fb0*/  FADD.FTZ R59, R59, R124 ;  /* 0x0000007c3b3b7221 */ /* 0x000fe40000010000 */
[----:B------:R-:W-:Y:S02]  /*9fc0*/  FFMA.FTZ R122, R120, R115, R117 ;  /* 0x00000073787a7223 */ /* 0x000fe40000010075 */
[----:B------:R-:W-:Y:S02]  /*9fd0*/  FMUL.FTZ R117, R108, R47 ;  /* 0x0000002f6c757220 */ /* 0x000fe40000410000 */
[----:B------:R-:W-:Y:S01]  /*9fe0*/  FFMA.FTZ R128, R120, R121, -R123 ;  /* 0x0000007978807223 */ /* 0x000fe2000001087b */
[----:B------:R-:W-:Y:S01]  /*9ff0*/  PRMT R121, RZ, 0x5410, R64 ;  /* 0x00005410ff797816 */ /* 0x000fe20000000040 */
[----:B------:R-:W-:-:S02]  /*a000*/  FADD.FTZ R59, R59, R122 ;  /* 0x0000007a3b3b7221 */ /* 0x000fc40000010000 */
[----:B------:R-:W-:Y:S02]  /*a010*/  FADD.FTZ R57, R57, R126 ;  /* 0x0000007e39397221 */ /* 0x000fe40000010000 */
[-C--:B------:R-:W-:Y:S02]  /*a020*/  FFMA.FTZ R222, R73, -R47.reuse, R222 ;  /* 0x8000002f49de7223 */ /* 0x080fe400000100de */
[----:B------:R-:W-:Y:S02]  /*a030*/  FMUL.FTZ R123, R160, R47 ;  /* 0x0000002fa07b7220 */ /* 0x000fe40000410000 */
[----:B------:R-:W-:Y:S02]  /*a040*/  FMUL.FTZ R122, R206, R117 ;  /* 0x00000075ce7a7220 */ /* 0x000fe40000410000 */
[----:B--2---:R-:W-:Y:S02]  /*a050*/  FMUL.FTZ R118, R104, R45 ;  /* 0x0000002d68767220 */ /* 0x004fe40000410000 */
[----:B------:R-:W-:-:S02]  /*a060*/  FADD.FTZ R57, R57, R128 ;  /* 0x0000008039397221 */ /* 0x000fc40000010000 */
[----:B------:R-:W-:Y:S02]  /*a070*/  FFMA.FTZ R224, R121, -R45, R224 ;  /* 0x8000002d79e07223 */ /* 0x000fe400000100e0 */
[----:B------:R-:W-:Y:S02]  /*a080*/  FFMA.FTZ R124, R222, R123, -R122 ;  /* 0x0000007bde7c7223 */ /* 0x000fe4000001087a */
[----:B------:R-:W-:Y:S02]  /*a090*/  FMUL.FTZ R125, R176, R45 ;  /* 0x0000002db07d7220 */ /* 0x000fe40000410000 */
[----:B------:R-:W-:Y:S02]  /*a0a0*/  FMUL.FTZ R126, R205, R118 ;  /* 0x00000076cd7e7220 */ /* 0x000fe40000410000 */
[----:B------:R-:W-:Y:S01]  /*a0b0*/  FADD.FTZ R57, R57, R124 ;  /* 0x0000007c39397221 */ /* 0x000fe20000010000 */
[----:B------:R-:W-:Y:S01]  /*a0c0*/  MOV R124, UR28 ;  /* 0x0000001c007c7c02 */ /* 0x000fe20008000f00 */
[----:B------:R-:W-:-:S02]  /*a0d0*/  FFMA.FTZ R126, R224, R125, -R126 ;  /* 0x0000007de07e7223 */ /* 0x000fc4000001087e */
[----:B------:R-:W-:Y:S01]  /*a0e0*/  FMUL.FTZ R123, R206, R123 ;  /* 0x0000007bce7b7220 */ /* 0x000fe20000410000 */
[----:B------:R-:W-:Y:S01]  /*a0f0*/  LEA R139, R124, -R99, 0x1 ;  /* 0x800000637c8b7211 */ /* 0x000fe200078e08ff */
[----:B0-----:R-:W-:Y:S02]  /*a100*/  FADD.FTZ R156, R57, R126 ;  /* 0x0000007e399c7221 */ /* 0x001fe40000010000 */
[----:B------:R-:W-:Y:S01]  /*a110*/  FMUL.FTZ R57, R74, UR38 ;  /* 0x000000264a397c20 */ /* 0x000fe20008410000 */
[----:B------:R-:W-:Y:S01]  /*a120*/  ISETP.GE.AND P0, PT, R139, 0x1, PT ;  /* 0x000000018b00780c */ /* 0x000fe20003f06270 */
[----:B------:R-:W-:Y:S02]  /*a130*/  FFMA.FTZ R122, R222, R117, R123 ;  /* 0x00000075de7a7223 */ /* 0x000fe4000001007b */
[----:B------:R-:W-:Y:S02]  /*a140*/  FFMA.FTZ R128, R180, UR36, -R57 ;  /* 0x00000024b4807c23 */ /* 0x000fe40008010839 */
[----:B------:R-:W-:-:S02]  /*a150*/  FMUL.FTZ R57, R170, UR38 ;  /* 0x00000026aa397c20 */ /* 0x000fc40008410000 */
[----:B------:R-:W-:Y:S02]  /*a160*/  FMUL.FTZ R123, R205, R125 ;  /* 0x0000007dcd7b7220 */ /* 0x000fe40000410000 */
[C---:B------:R-:W-:Y:S02]  /*a170*/  FMUL.FTZ R141, R157.reuse, R140 ;  /* 0x0000008c9d8d7220 */ /* 0x040fe40000410000 */
[----:B------:R-:W-:Y:S02]  /*a180*/  FFMA.FTZ R140, -R157, R186, -RZ ;  /* 0x000000ba9d8c7223 */ /* 0x000fe400000109ff */
[----:B------:R-:W-:Y:S01]  /*a190*/  FADD.FTZ R59, R59, R122 ;  /* 0x0000007a3b3b7221 */ /* 0x000fe20000010000 */
[----:B------:R-:W-:Y:S01]  /*a1a0*/  STS [R119.X4+0x2128], R141 ;  /* 0x0021288d77007388 */ /* 0x000fe20000004800 */
[----:B------:R-:W-:Y:S02]  /*a1b0*/  FFMA.FTZ R130, R86, UR36, R57 ;  /* 0x0000002456827c23 */ /* 0x000fe40008010039 */
[----:B------:R-:W-:Y:S01]  /*a1c0*/  FFMA.FTZ R122, R224, R118, R123 ;  /* 0x00000076e07a7223 */ /* 0x000fe2000001007b */
[----:B------:R0:W-:Y:S01]  /*a1d0*/  STS [R119.X4+0x212c], R140 ;  /* 0x00212c8c77007388 */ /* 0x0001e20000004800 */
[----:B------:R-:W-:-:S02]  /*a1e0*/  FMUL.FTZ R57, R106, UR38 ;  /* 0x000000266a397c20 */ /* 0x000fc40008410000 */
[----:B-1----:R-:W-:Y:S02]  /*a1f0*/  FMUL.FTZ R138, R161, UR38 ;  /* 0x00000026a18a7c20 */ /* 0x002fe40008410000 */
[----:B---3--:R-:W-:Y:S02]  /*a200*/  FADD.FTZ R154, R59, R122 ;  /* 0x0000007a3b9a7221 */ /* 0x008fe40000010000 */
[----:B------:R-:W-:Y:S02]  /*a210*/  FFMA.FTZ R132, R174, UR36, -R57 ;  /* 0x00000024ae847c23 */ /* 0x000fe40008010839 */
[----:B------:R-:W-:Y:S01]  /*a220*/  FFMA.FTZ R145, R103, UR36, -R138 ;  /* 0x0000002467917c23 */ /* 0x000fe2000801088a */
[----:B0-----:R-:W-:Y:S01]  /*a230*/  PRMT R119, RZ, 0x7610, R64 ;  /* 0x00007610ff777816 */ /* 0x001fe20000000040 */
[----:B------:R-:W-:Y:S02]  /*a240*/  FMUL.FTZ R59, R198, UR38 ;  /* 0x00000026c63b7c20 */ /* 0x000fe40008410000 */
[----:B------:R-:W-:-:S02]  /*a250*/  FMUL.FTZ R57, R104, UR38 ;  /* 0x0000002668397c20 */ /* 0x000fc40008410000 */
[----:B------:R-:W-:Y:S02]  /*a260*/  FMUL.FTZ R138, R103, UR38 ;  /* 0x00000026678a7c20 */ /* 0x000fe40008410000 */
[----:B------:R-:W-:Y:S02]  /*a270*/  FMUL.FTZ R133, R106, R43 ;  /* 0x0000002b6a857220 */ /* 0x000fe40000410000 */
[----:B------:R-:W-:Y:S02]  /*a280*/  FFMA.FTZ R126, R68, UR36, R59 ;  /* 0x00000024447e7c23 */ /* 0x000fe4000801003b */
[----:B------:R-:W-:Y:S02]  /*a290*/  FMUL.FTZ R135, R174, UR38 ;  /* 0x00000026ae877c20 */ /* 0x000fe40008410000 */
[----:B------:R-:W-:Y:S02]  /*a2a0*/  FFMA.FTZ R136, R176, UR36, -R57 ;  /* 0x00000024b0887c23 */ /* 0x000fe40008010839 */
[----:B------:R-:W-:-:S02]  /*a2b0*/  FMUL.FTZ R140, R163, UR38 ;  /* 0x00000026a38c7c20 */ /* 0x000fc40008410000 */
[----:B------:R-:W-:Y:S02]  /*a2c0*/  FFMA.FTZ R155, R161, UR36, R138 ;  /* 0x00000024a19b7c23 */ /* 0x000fe4000801008a */
[----:B------:R-:W-:Y:S02]  /*a2d0*/  FMUL.FTZ R148, R79, UR38 ;  /* 0x000000264f947c20 */ /* 0x000fe40008410000 */
[----:B------:R-:W-:Y:S02]  /*a2e0*/  FMUL.FTZ R124, R195, UR38 ;  /* 0x00000026c37c7c20 */ /* 0x000fe40008410000 */
[----:B------:R-:W-:Y:S02]  /*a2f0*/  FMUL.FTZ R122, R69, UR38 ;  /* 0x00000026457a7c20 */ /* 0x000fe40008410000 */
[----:B------:R-:W-:Y:S02]  /*a300*/  FFMA.FTZ R226, R119, -R43, R226 ;  /* 0x8000002b77e27223 */ /* 0x000fe400000100e2 */
[----:B------:R-:W-:-:S02]  /*a310*/  FMUL.FTZ R137, R172, UR38 ;  /* 0x00000026ac897c20 */ /* 0x000fc40008410000 */
[----:B------:R-:W-:Y:S02]  /*a320*/  FMUL.FTZ R174, R174, R43 ;  /* 0x0000002baeae7220 */ /* 0x000fe40000410000 */
[----:B------:R-:W-:Y:S02]  /*a330*/  FMUL.FTZ R59, R203, R133 ;  /* 0x00000085cb3b7220 */ /* 0x000fe40000410000 */
[----:B------:R-:W-:Y:S02]  /*a340*/  FMUL.FTZ R57, R112, UR38 ;  /* 0x0000002670397c20 */ /* 0x000fe40008410000 */
[----:B------:R-:W-:Y:S02]  /*a350*/  FMUL.FTZ R138, R77, UR38 ;  /* 0x000000264d8a7c20 */ /* 0x000fe40008410000 */
[C---:B------:R-:W-:Y:S02]  /*a360*/  FFMA.FTZ R140, R107.reuse, UR36, -R140 ;  /* 0x000000246b8c7c23 */ /* 0x040fe4000801088c */
[----:B------:R-:W-:-:S02]  /*a370*/  FMUL.FTZ R144, R107, UR38 ;  /* 0x000000266b907c20 */ /* 0x000fc40008410000 */
[----:B------:R-:W-:Y:S02]  /*a380*/  FFMA.FTZ R103, R147, UR36, -R148 ;  /* 0x0000002493677c23 */ /* 0x000fe40008010894 */
[----:B------:R-:W-:Y:S02]  /*a390*/  FFMA.FTZ R123, R69, UR36, -R124 ;  /* 0x00000024457b7c23 */ /* 0x000fe4000801087c */
[----:B------:R-:W-:Y:S02]  /*a3a0*/  FFMA.FTZ R72, R195, UR36, R122 ;  /* 0x00000024c3487c23 */ /* 0x000fe4000801007a */
[----:B------:R-:W-:Y:S02]  /*a3b0*/  FFMA.FTZ R134, R102, UR36, R137 ;  /* 0x0000002466867c23 */ /* 0x000fe40008010089 */
[----:B------:R-:W-:Y:S02]  /*a3c0*/  FFMA.FTZ R159, R226, R174, -R59 ;  /* 0x000000aee29f7223 */ /* 0x000fe4000001083b */
[----:B------:R-:W-:-:S02]  /*a3d0*/  FFMA.FTZ R142, R164, UR36, -R57 ;  /* 0x00000024a48e7c23 */ /* 0x000fc40008010839 */
[C---:B------:R-:W-:Y:S02]  /*a3e0*/  FFMA.FTZ R107, R143.reuse, UR36, -R138 ;  /* 0x000000248f6b7c23 */ /* 0x040fe4000801088a */
        /* <DEDUP_REMOVED lines=9> */
[----:B------:R-:W-:Y:S02]  /*a480*/  FMUL.FTZ R174, R203, R174 ;  /* 0x000000aecbae7220 */ /* 0x000fe40000410000 */
[----:B------:R-:W-:-:S02]  /*a490*/  FMUL.FTZ R153, R176, UR38 ;  /* 0x00000026b0997c20 */ /* 0x000fc40008410000 */
[----:B------:R-:W-:Y:S02]  /*a4a0*/  FMUL.FTZ R141, R160, UR38 ;  /* 0x00000026a08d7c20 */ /* 0x000fe40008410000 */
[----:B------:R-:W-:Y:S02]  /*a4b0*/  FMUL.FTZ R149, R164, UR38 ;  /* 0x00000026a4957c20 */ /* 0x000fe40008410000 */
[----:B------:R-:W-:Y:S02]  /*a4c0*/  FMUL.FTZ R57, R146, UR38 ;  /* 0x0000002692397c20 */ /* 0x000fe40008410000 */
[----:B------:R-:W-:Y:S02]  /*a4d0*/  FMUL.FTZ R143, R150, UR38 ;  /* 0x00000026968f7c20 */ /* 0x000fe40008410000 */
[----:B------:R-:W-:Y:S02]  /*a4e0*/  FMUL.FTZ R151, R56, UR38 ;  /* 0x0000002638977c20 */ /* 0x000fe40008410000 */
[----:B------:R-:W-:-:S02]  /*a4f0*/  FMUL.FTZ R147, R58, UR38 ;  /* 0x000000263a937c20 */ /* 0x000fc40008410000 */
[----:B------:R-:W-:Y:S02]  /*a500*/  FADD.FTZ R87, R178, R87 ;  /* 0x00000057b2577221 */ /* 0x000fe40000010000 */
[----:B------:R-:W-:Y:S02]  /*a510*/  FFMA.FTZ R122, R75, UR36, -R122 ;  /* 0x000000244b7a7c23 */ /* 0x000fe4000801087a */
[----:B------:R-:W-:Y:S02]  /*a520*/  FFMA.FTZ R124, R197, UR36, R124 ;  /* 0x00000024c57c7c23 */ /* 0x000fe4000801007c */
[----:B------:R-:W-:Y:S02]  /*a530*/  FFMA.FTZ R125, R198, UR36, -R125 ;  /* 0x00000024c67d7c23 */ /* 0x000fe4000801087d */
[----:B------:R-:W-:Y:S02]  /*a540*/  FFMA.FTZ R127, R74, UR36, R127 ;  /* 0x000000244a7f7c23 */ /* 0x000fe4000801007f */
[----:B------:R-:W-:-:S02]  /*a550*/  FFMA.FTZ R129, R170, UR36, -R129 ;  /* 0x00000024aa817c23 */ /* 0x000fc40008010881 */
[----:B------:R-:W-:Y:S02]  /*a560*/  FFMA.FTZ R131, R172, UR36, -R131 ;  /* 0x00000024ac837c23 */ /* 0x000fe40008010883 */
[----:B------:R-:W-:Y:S02]  /*a570*/  FFMA.FTZ R135, R106, UR36, R135 ;  /* 0x000000246a877c23 */ /* 0x000fe40008010087 */
[----:B------:R-:W-:Y:S02]  /*a580*/  FFMA.FTZ R137, R160, UR36, -R137 ;  /* 0x00000024a0897c23 */ /* 0x000fe40008010889 */
[----:B------:R-:W-:Y:S02]  /*a590*/  FFMA.FTZ R157, R226, R133, R174 ;  /* 0x00000085e29d7223 */ /* 0x000fe400000100ae */
[----:B------:R-:W-:Y:S02]  /*a5a0*/  FFMA.FTZ R153, R104, UR36, R153 ;  /* 0x0000002468997c23 */ /* 0x000fe40008010099 */
[----:B------:R-:W-:-:S02]  /*a5b0*/  FFMA.FTZ R141, R108, UR36, R141 ;  /* 0x000000246c8d7c23 */ /* 0x000fc4000801008d */
[----:B------:R-:W-:Y:S02]  /*a5c0*/  FFMA.FTZ R144, R163, UR36, R144 ;  /* 0x00000024a3907c23 */ /* 0x000fe40008010090 */
[----:B------:R-:W-:Y:S02]  /*a5d0*/  FFMA.FTZ R149, R112, UR36, R149 ;  /* 0x0000002470957c23 */ /* 0x000fe40008010095 */
[----:B------:R-:W-:Y:S02]  /*a5e0*/  FFMA.FTZ R138, R56, UR36, -R57 ;  /* 0x00000024388a7c23 */ /* 0x000fe40008010839 */
[----:B------:R-:W-:Y:S02]  /*a5f0*/  FFMA.FTZ R143, R58, UR36, -R143 ;  /* 0x000000243a8f7c23 */ /* 0x000fe4000801088f */
[----:B------:R-:W-:Y:S02]  /*a600*/  FFMA.FTZ R152, R77, UR36, R152 ;  /* 0x000000244d987c23 */ /* 0x000fe40008010098 */
[----:B------:R-:W-:-:S02]  /*a610*/  FFMA.FTZ R151, R146, UR36, R151 ;  /* 0x0000002492977c23 */ /* 0x000fc40008010097 */
        /* <DEDUP_REMOVED lines=36> */
.L_x_2691:
[----:B------:R-:W-:Y:S05]  /*a860*/  BSYNC B0 ;  /* 0x0000000000007941 */ /* 0x000fea0003800000 */
.L_x_2690:
[----:B------:R-:W-:Y:S01]  /*a870*/  ULDC.64 UR30, c[0x0][0x2b8] ;  /* 0x0000ae00001e7ab9 */ /* 0x000fe20000000a00 */
[----:B------:R-:W-:Y:S01]  /*a880*/  FADD.FTZ R56, R154, R157 ;  /* 0x0000009d9a387221 */ /* 0x000fe20000010000 */
[----:B------:R-:W-:Y:S01]  /*a890*/  USHF.R.U64 UR30, UR30, 0x1, UR31 ;  /* 0x000000011e1e7899 */ /* 0x000fe2000800121f */
[--C-:B------:R-:W-:Y:S01]  /*a8a0*/  PRMT R157, RZ, 0x5410, R65.reuse ;  /* 0x00005410ff9d7816 */ /* 0x100fe20000000041 */
[----:B------:R-:W-:Y:S01]  /*a8b0*/  USHF.R.U32.HI UR31, URZ, 0x1, UR31 ;  /* 0x000000013f1f7899 */ /* 0x000fe2000801161f */
[-C--:B------:R-:W-:Y:S01]  /*a8c0*/  FMUL.FTZ R154, R102, R41.reuse ;  /* 0x00000029669a7220 */ /* 0x080fe20000410000 */
[----:B0-----:R-:W-:Y:S01]  /*a8d0*/  PRMT R165, RZ, 0x7610, R65 ;  /* 0x00007610ffa57816 */ /* 0x001fe20000000041 */
[----:B------:R-:W-:Y:S01]  /*a8e0*/  FADD.FTZ R156, R156, R159 ;  /* 0x0000009f9c9c7221 */ /* 0x000fe20000010000 */
[----:B------:R-:W-:Y:S01]  /*a8f0*/  UIMAD UR31, UR31, UR34, URZ ;  /* 0x000000221f1f72a4 */ /* 0x000fe2000f8e023f */
[-C--:B------:R-:W-:Y:S01]  /*a900*/  FFMA.FTZ R159, R157, -R41.reuse, R228 ;  /* 0x800000299d9f7223 */ /* 0x080fe200000100e4 */
[----:B------:R-:W-:Y:S01]  /*a910*/  UIMAD.WIDE.U32 UR28, UR30, UR34, URZ ;  /* 0x000000221e1c72a5 */ /* 0x000fe2000f8e003f */
[----:B------:R-:W-:Y:S01]  /*a920*/  FMUL.FTZ R172, R172, R41 ;  /* 0x00000029acac7220 */ /* 0x000fe20000410000 */
[----:B------:R-:W-:Y:S01]  /*a930*/  UIMAD UR36, UR35, UR30, UR31 ;  /* 0x0000001e232472a4 */ /* 0x000fe2000f8e021f */
[----:B------:R-:W-:Y:S01]  /*a940*/  FMUL.FTZ R57, R202, R154 ;  /* 0x0000009aca397220 */ /* 0x000fe20000410000 */
[----:B------:R-:W-:Y:S01]  /*a950*/  ULDC.64 UR38, c[0x0][0x320] ;  /* 0x0000c80000267ab9 */ /* 0x000fe20000000a00 */
[-C--:B------:R-:W-:Y:S01]  /*a960*/  FMUL.FTZ R169, R86, R39.reuse ;  /* 0x0000002756a97220 */ /* 0x080fe20000410000 */
[----:B------:R-:W-:Y:S01]  /*a970*/  ULDC.64 UR30, c[0x0][0x2c0] ;  /* 0x0000b000001e7ab9 */ /* 0x000fe20000000a00 */
[-C--:B------:R-:W-:Y:S01]  /*a980*/  FFMA.FTZ R59, R159, R172.reuse, -R57 ;  /* 0x000000ac9f3b7223 */ /* 0x080fe20000010839 */
[----:B------:R-:W-:Y:S01]  /*a990*/  UIADD3 UR29, UR29, UR36, URZ ;  /* 0x000000241d1d7290 */ /* 0x000fe2000fffe03f */
[-C--:B------:R-:W-:Y:S01]  /*a9a0*/  FFMA.FTZ R167, R165, -R39.reuse, R230 ;  /* 0x80000027a5a77223 */ /* 0x080fe200000100e6 */
[----:B------:R-:W-:Y:S01]  /*a9b0*/  UIMAD UR36, UR37, UR30, URZ ;  /* 0x0000001e252472a4 */ /* 0x000fe2000f8e023f */
[----:B------:R-:W-:Y:S01]  /*a9c0*/  FMUL.FTZ R170, R170, R39 ;  /* 0x00000027aaaa7220 */ /* 0x000fe20000410000 */
[----:B------:R-:W-:Y:S01]  /*a9d0*/  BSSY B0, `(.L_x_2692) ;  /* 0x0000053000007945 */ /* 0x000fe20003800000 */
[-C--:B------:R-:W-:Y:S01]  /*a9e0*/  FMUL.FTZ R58, R204, R169.reuse ;  /* 0x000000a9cc3a7220 */ /* 0x080fe20000410000 */
[----:B------:R-:W-:Y:S01]  /*a9f0*/  UIMAD UR36, UR20, UR31, UR36 ;  /* 0x0000001f142472a4 */ /* 0x000fe2000f8e0224 */
[----:B------:R-:W-:Y:S01]  /*aa00*/  FMUL.FTZ R172, R202, R172 ;  /* 0x000000accaac7220 */ /* 0x000fe20000410000 */
[----:B------:R-:W-:Y:S01]  /*aa10*/  UIMAD.WIDE.U32 UR30, UR20, UR30, UR28 ;  /* 0x0000001e141e72a5 */ /* 0x000fe2000f8e001c */
[----:B------:R-:W-:Y:S01]  /*aa20*/  FFMA.FTZ R58, R167, R170, -R58 ;  /* 0x000000aaa73a7223 */ /* 0x000fe2000001083a */
[----:B------:R-:W-:Y:S01]  /*aa30*/  ISETP.GE.AND P1, PT, R139, 0x101, PT ;  /* 0x000001018b00780c */ /* 0x000fe20003f26270 */
[----:B------:R-:W-:Y:S01]  /*aa40*/  FFMA.FTZ R57, R159, R154, R172 ;  /* 0x0000009a9f397223 */ /* 0x000fe200000100ac */
[----:B------:R-:W-:Y:S01]  /*aa50*/  UIADD3 UR28, UR36, UR31, URZ ;  /* 0x0000001f241c7290 */ /* 0x000fe2000fffe03f */
[----:B------:R-:W-:Y:S01]  /*aa60*/  FMUL.FTZ R170, R204, R170 ;  /* 0x000000aaccaa7220 */ /* 0x000fe20000410000 */
[----:B------:R-:W-:Y:S01]  /*aa70*/  ULEA UR29, UP0, UR30, UR38, 0x3 ;  /* 0x000000261e1d7291 */ /* 0x000fe2000f80183f */
[----:B------:R-:W-:Y:S01]  /*aa80*/  FADD.FTZ R56, R56, R57 ;  /* 0x0000003938387221 */ /* 0x000fe20000010000 */
[----:B------:R-:W-:Y:S01]  /*aa90*/  ISETP.GE.AND P2, PT, R139, 0x181, PT ;  /* 0x000001818b00780c */ /* 0x000fe20003f46270 */
[----:B------:R-:W-:Y:S01]  /*aaa0*/  FADD.FTZ R158, R110, -R71 ;  /* 0x800000476e9e7221 */ /* 0x000fe20000010000 */
[----:B------:R-:W-:Y:S01]  /*aab0*/  PRMT R110, RZ, 0x5410, R66 ;  /* 0x00005410ff6e7816 */ /* 0x000fe20000000042 */
[----:B------:R-:W-:Y:S01]  /*aac0*/  FFMA.FTZ R57, R167, R169, R170 ;  /* 0x000000a9a7397223 */ /* 0x000fe200000100aa */
[----:B------:R-:W-:Y:S01]  /*aad0*/  PRMT R71, RZ, 0x7610, R66 ;  /* 0x00007610ff477816 */ /* 0x000fe20000000042 */
[----:B------:R-:W-:Y:S01]  /*aae0*/  FADD.FTZ R59, R156, R59 ;  /* 0x0000003b9c3b7221 */ /* 0x000fe20000010000 */
[----:B------:R-:W-:Y:S01]  /*aaf0*/  ULEA.HI.X UR30, UR30, UR39, UR28, 0x3, UP0 ;  /* 0x000000271e1e7291 */ /* 0x000fe200080f1c1c */
[----:B------:R-:W-:-:S02]  /*ab00*/  FMUL.FTZ R156, R74, R37 ;  /* 0x000000254a9c7220 */ /* 0x000fc40000410000 */
[----:B------:R-:W-:Y:S01]  /*ab10*/  FADD.FTZ R160, R56, R57 ;  /* 0x0000003938a07221 */ /* 0x000fe20000010000 */
[----:B------:R-:W-:Y:S01]  /*ab20*/  ULDC UR28, c[0x0][0x174] ;  /* 0x00005d00001c7ab9 */ /* 0x000fe20000000800 */
[----:B------:R-:W-:Y:S01]  /*ab30*/  FFMA.FTZ R223, R110, -R37, R223 ;  /* 0x800000256edf7223 */ /* 0x000fe200000100df */
[----:B------:R-:W-:Y:S01]  /*ab40*/  UIADD3 UR28, UR6, -UR28, URZ ;  /* 0x8000001c061c7290 */ /* 0x000fe2000fffe03f */
[----:B------:R-:W-:Y:S02]  /*ab50*/  FMUL.FTZ R171, R68, R35 ;  /* 0x0000002344ab7220 */ /* 0x000fe40000410000 */
[----:B------:R-:W-:Y:S01]  /*ab60*/  FMUL.FTZ R180, R180, R37 ;  /* 0x00000025b4b47220 */ /* 0x000fe20000410000 */
[----:B------:R-:W-:Y:S01]  /*ab70*/  UIMAD UR28, UR28, -0x1000, URZ ;  /* 0xfffff0001c1c78a4 */ /* 0x000fe2000f8e023f */
[----:B------:R-:W-:Y:S02]  /*ab80*/  FMUL.FTZ R56, R201, R156 ;  /* 0x0000009cc9387220 */ /* 0x000fe40000410000 */
[----:B------:R-:W-:-:S02]  /*ab90*/  FADD.FTZ R58, R59, R58 ;  /* 0x0000003a3b3a7221 */ /* 0x000fc40000010000 */
[-C--:B------:R-:W-:Y:S01]  /*aba0*/  FFMA.FTZ R232, R71, -R35.reuse, R232 ;  /* 0x8000002347e87223 */ /* 0x080fe200000100e8 */
[----:B------:R-:W-:Y:S01]  /*abb0*/  MOV R177, UR28 ;  /* 0x0000001c00b17c02 */ /* 0x000fe20008000f00 */
[----:B------:R-:W-:Y:S01]  /*abc0*/  FMUL.FTZ R57, R198, R35 ;  /* 0x00000023c6397220 */ /* 0x000fe20000410000 */
[----:B------:R-:W-:Y:S01]  /*abd0*/  USHF.L.U32 UR28, UR8, 0x2, URZ ;  /* 0x00000002081c7899 */ /* 0x000fe2000800063f */
[----:B------:R-:W-:Y:S02]  /*abe0*/  FMUL.FTZ R59, R200, R171 ;  /* 0x000000abc83b7220 */ /* 0x000fe40000410000 */
[-C--:B------:R-:W-:Y:S01]  /*abf0*/  FFMA.FTZ R173, R223, R180.reuse, -R56 ;  /* 0x000000b4dfad7223 */ /* 0x080fe20000010838 */
[----:B------:R-:W-:Y:S01]  /*ac00*/  LEA R56, P0, R99, UR29, 0x2 ;  /* 0x0000001d63387c11 */ /* 0x000fe2000f8010ff */
[----:B------:R-:W-:Y:S01]  /*ac10*/  FMUL.FTZ R180, R201, R180 ;  /* 0x000000b4c9b47220 */ /* 0x000fe20000410000 */
[----:B------:R-:W-:Y:S01]  /*ac20*/  USHF.L.U64.HI UR29, UR8, 0x2, UR9 ;  /* 0x00000002081d7899 */ /* 0x000fe20008010209 */
[----:B------:R-:W-:-:S02]  /*ac30*/  FFMA.FTZ R175, R232, R57, -R59 ;  /* 0x00000039e8af7223 */ /* 0x000fc4000001083b */
[----:B------:R-:W-:Y:S02]  /*ac40*/  FFMA.FTZ R59, R223, R156, R180 ;  /* 0x0000009cdf3b7223 */ /* 0x000fe400000100b4 */
[----:B------:R-:W-:Y:S01]  /*ac50*/  FMUL.FTZ R162, R200, R57 ;  /* 0x00000039c8a27220 */ /* 0x000fe20000410000 */
[----:B------:R-:W-:Y:S01]  /*ac60*/  LEA.HI.X R57, R99, UR30, RZ, 0x2, P0 ;  /* 0x0000001e63397c11 */ /* 0x000fe200080f14ff */
[----:B------:R-:W-:Y:S01]  /*ac70*/  FADD.FTZ R59, R160, R59 ;  /* 0x0000003ba03b7221 */ /* 0x000fe20000010000 */
[----:B------:R-:W-:Y:S01]  /*ac80*/  PRMT R160, RZ, 0x5410, R67 ;  /* 0x00005410ffa07816 */ /* 0x000fe20000000043 */
[----:B------:R-:W-:Y:S01]  /*ac90*/  FFMA.FTZ R162, R232, R171, R162 ;  /* 0x000000abe8a27223 */ /* 0x000fe200000100a2 */
[----:B------:R-:W-:Y:S01]  /*aca0*/  ULDC.64 UR30, c[0x0][0x2d0] ;  /* 0x0000b400001e7ab9 */ /* 0x000fe20000000a00 */
[----:B------:R-:W-:Y:S01]  /*acb0*/  FADD.FTZ R58, R58, R173 ;  /* 0x000000ad3a3a7221 */ /* 0x000fe20000010000 */
[----:B------:R-:W-:Y:S01]  /*acc0*/  MOV R173, UR28 ;  /* 0x0000001c00ad7c02 */ /* 0x000fe20008000f00 */
[----:B------:R-:W-:Y:S01]  /*acd0*/  FADD.FTZ R59, R59, R162 ;  /* 0x000000a23b3b7221 */ /* 0x000fe20000010000 */
[----:B------:R-:W-:Y:S01]  /*ace0*/  ISETP.GE.AND P0, PT, R139, 0x81, PT ;  /* 0x000000818b00780c */ /* 0x000fe20003f06270 */
[-C--:B------:R-:W-:Y:S01]  /*acf0*/  FMUL.FTZ R162, R197, R30.reuse ;  /* 0x0000001ec5a27220 */ /* 0x080fe20000410000 */
[----:B------:R-:W-:Y:S01]  /*ad00*/  UIMAD UR29, UR29, UR30, URZ ;  /* 0x0000001e1d1d72a4 */ /* 0x000fe2000f8e023f */
[----:B------:R-:W-:-:S02]  /*ad10*/  FMUL.FTZ R164, R75, R30 ;  /* 0x0000001e4ba47220 */ /* 0x000fc40000410000 */
[----:B------:R-:W-:Y:S01]  /*ad20*/  IMAD.WIDE R56, R177, 0x4, R56 ;  /* 0x00000004b1387825 */ /* 0x000fe200078e0238 */
[----:B------:R-:W-:-:S03]  /*ad30*/  UIMAD UR29, UR28, UR31, UR29 ;  /* 0x0000001f1c1d72a4 */ /* 0x000fc6000f8e021d */
[----:B------:R-:W-:Y:S02]  /*ad40*/  FFMA.FTZ R227, R160, -R30, R227 ;  /* 0x8000001ea0e37223 */ /* 0x000fe400000100e3 */
[----:B------:R-:W-:Y:S02]  /*ad50*/  FMUL.FTZ R75, R225, R162 ;  /* 0x000000a2e14b7220 */ /* 0x000fe40000410000 */
[----:B------:R-:W-:Y:S02]  /*ad60*/  FADD.FTZ R58, R58, R175 ;  /* 0x000000af3a3a7221 */ /* 0x000fe40000010000 */
[-C--:B------:R-:W-:Y:S01]  /*ad70*/  FFMA.FTZ R175, R227, R164.reuse, -R75 ;  /* 0x000000a4e3af7223 */ /* 0x080fe2000001084b */
[----:B------:R-:W-:Y:S01]  /*ad80*/  PRMT R75, RZ, 0x7610, R67 ;  /* 0x00007610ff4b7816 */ /* 0x000fe20000000043 */
[----:B------:R-:W-:Y:S02]  /*ad90*/  FMUL.FTZ R164, R225, R164 ;  /* 0x000000a4e1a47220 */ /* 0x000fe40000410000 */
[----:B------:R-:W-:-:S04]  /*ada0*/  IMAD.WIDE.U32 R56, R173, c[0x0][0x2d0], R56 ;  /* 0x0000b400ad387a25 */ /* 0x000fc800078e0038 */
[----:B------:R-:W-:Y:S01]  /*adb0*/  FMUL.FTZ R173, R195, R24 ;  /* 0x00000018c3ad7220 */ /* 0x000fe20000410000 */
[----:B------:R-:W-:Y:S01]  /*adc0*/  IADD3 R57, R57, UR29, RZ ;  /* 0x0000001d39397c10 */ /* 0x000fe2000fffe0ff */
[----:B------:R-:W-:Y:S02]  /*add0*/  FFMA.FTZ R164, R227, R162, R164 ;  /* 0x000000a2e3a47223 */ /* 0x000fe400000100a4 */
[-C--:B------:R-:W-:Y:S02]  /*ade0*/  FFMA.FTZ R234, R75, -R24.reuse, R234 ;  /* 0x800000184bea7223 */ /* 0x080fe400000100ea */
[----:B------:R-:W-:Y:S02]  /*adf0*/  FMUL.FTZ R69, R69, R24 ;  /* 0x0000001845457220 */ /* 0x000fe40000410000 */
[----:B------:R-:W-:Y:S02]  /*ae00*/  FMUL.FTZ R166, R70, R173 ;  /* 0x000000ad46a67220 */ /* 0x000fe40000410000 */
[----:B------:R-:W-:-:S02]  /*ae10*/  FADD.FTZ R59, R59, R164 ;  /* 0x000000a43b3b7221 */ /* 0x000fc40000010000 */
[----:B------:R-:W-:Y:S01]  /*ae20*/  FADD.FTZ R164, R58, R175 ;  /* 0x000000af3aa47221 */ /* 0x000fe20000010000 */
[C---:B------:R-:W-:Y:S01]  /*ae30*/  IADD3 R58, R99.reuse, 0x80, RZ ;  /* 0x00000080633a7810 */ /* 0x040fe20007ffe0ff */
[-C--:B------:R-:W-:Y:S01]  /*ae40*/  FFMA.FTZ R175, R234, R69.reuse, -R166 ;  /* 0x00000045eaaf7223 */ /* 0x080fe200000108a6 */
[----:B------:R-:W-:Y:S01]  /*ae50*/  IADD3 R166, R99, 0x100, RZ ;  /* 0x0000010063a67810 */ /* 0x000fe20007ffe0ff */
[----:B------:R-:W-:Y:S01]  /*ae60*/  FMUL.FTZ R69, R70, R69 ;  /* 0x0000004546457220 */ /* 0x000fe20000410000 */
[-C--:B------:R-:W-:Y:S01]  /*ae70*/  LEA.HI.SX32 R58, R58, R99.reuse, 0x1b ;  /* 0x000000633a3a7211 */ /* 0x080fe200078fdaff */
[----:B------:R-:W-:Y:S01]  /*ae80*/  FADD.FTZ R164, R164, R175 ;  /* 0x000000afa4a47221 */ /* 0x000fe20000010000 */
[----:B------:R-:W-:Y:S01]  /*ae90*/  LEA.HI.SX32 R166, R166, R99, 0x1b ;  /* 0x00000063a6a67211 */ /* 0x000fe200078fdaff */
[----:B------:R-:W-:-:S04]  /*aea0*/  FFMA.FTZ R168, R234, R173, R69 ;  /* 0x000000adeaa87223 */ /* 0x000fc80000010045 */
[----:B------:R-:W-:Y:S01]  /*aeb0*/  FADD.FTZ R69, R59, R168 ;  /* 0x000000a83b457221 */ /* 0x000fe20000010000 */
[----:B------:R-:W-:Y:S01]  /*aec0*/  IADD3 R168, R99, 0x180, RZ ;  /* 0x0000018063a87810 */ /* 0x000fe20007ffe0ff */
[----:B------:R0:W1:Y:S01]  /*aed0*/  LDS R59, [R58.X4+0x2300] ;  /* 0x002300003a3b7984 */ /* 0x0000620000004800 */
[----:B------:R-:W-:Y:S05]  /*aee0*/  @!P0 BRA `(.L_x_2693) ;  /* 0x0000001000008947 */ /* 0x000fea0003800000 */
[----:B-1----:R1:W-:Y:S02]  /*aef0*/  RED.E.ADD.F32.FTZ.RN.STRONG.GPU [R56.64+-0x3e00], R59 ;  /* 0xffc2003b3800798e */ /* 0x0023e4000c10e7a0 */
.L_x_2693:
[----:B------:R-:W-:Y:S05]  /*af00*/  BSYNC B0 ;  /* 0x0000000000007941 */ /* 0x000fea0003800000 */
.L_x_2692:
[----:B-1----:R1:W2:Y:S01]  /*af10*/  LDS R59, [R166.X4+0x2500] ;  /* 0x00250000a63b7984 */ /* 0x0022a20000004800 */
[----:B------:R-:W-:Y:S01]  /*af20*/  BSSY B0, `(.L_x_2694) ;  /* 0x0000004000007945 */ /* 0x000fe20003800000 */
[----:B------:R-:W-:Y:S01]  /*af30*/  LEA.HI.SX32 R168, R168, R99, 0x1b ;  /* 0x00000063a8a87211 */ /* 0x000fe200078fdaff */
[----:B------:R-:W-:Y:S05]  /*af40*/  @!P1 BRA `(.L_x_2695) ;  /* 0x0000001000009947 */ /* 0x000fea0003800000 */
[----:B--2---:R2:W-:Y:S02]  /*af50*/  RED.E.ADD.F32.FTZ.RN.STRONG.GPU [R56.64+-0x3c00], R59 ;  /* 0xffc4003b3800798e */ /* 0x0045e4000c10e7a0 */
.L_x_2695:
[----:B------:R-:W-:Y:S05]  /*af60*/  BSYNC B0 ;  /* 0x0000000000007941 */ /* 0x000fea0003800000 */
.L_x_2694:
[----:B--2---:R2:W3:Y:S01]  /*af70*/  LDS R59, [R168.X4+0x2700] ;  /* 0x00270000a83b7984 */ /* 0x0044e20000004800 */
[----:B------:R-:W-:Y:S01]  /*af80*/  BSSY B0, `(.L_x_2696) ;  /* 0x0000005000007945 */ /* 0x000fe20003800000 */
[C---:B0-----:R-:W-:Y:S02]  /*af90*/  IADD3 R58, R99.reuse, 0x200, RZ ;  /* 0x00000200633a7810 */ /* 0x041fe40007ffe0ff */
[----:B-1----:R-:W-:Y:S01]  /*afa0*/  IADD3 R166, R99, 0x280, RZ ;  /* 0x0000028063a67810 */ /* 0x002fe20007ffe0ff */
[----:B------:R-:W-:Y:S05]  /*afb0*/  @!P2 BRA `(.L_x_2697) ;  /* 0x000000100000a947 */ /* 0x000fea0003800000 */
[----:B---3--:R0:W-:Y:S02]  /*afc0*/  RED.E.ADD.F32.FTZ.RN.STRONG.GPU [R56.64+-0x3a00], R59 ;  /* 0xffc6003b3800798e */ /* 0x0081e4000c10e7a0 */
.L_x_2697:
[----:B------:R-:W-:Y:S05]  /*afd0*/  BSYNC B0 ;  /* 0x0000000000007941 */ /* 0x000fea0003800000 */
.L_x_2696:
[----:B------:R-:W-:Y:S01]  /*afe0*/  LEA.HI.SX32 R58, R58, R99, 0x1b ;  /* 0x000000633a3a7211 */ /* 0x000fe200078fdaff */
[----:B------:R-:W-:Y:S01]  /*aff0*/  BSSY B0, `(.L_x_2698) ;  /* 0x000000d000007945 */ /* 0x000fe20003800000 */
[----:B------:R-:W-:-:S02]  /*b000*/  ISETP.GE.AND P6, PT, R139, 0x201, PT ;  /* 0x000002018b00780c */ /* 0x000fc40003fc6270 */
[----:B--2---:R-:W-:Y:S01]  /*b010*/  IADD3 R168, R99, 0x300, RZ ;  /* 0x0000030063a87810 */ /* 0x004fe20007ffe0ff */
[----:B0--3--:R0:W1:Y:S01]  /*b020*/  LDS R59, [R58.X4+0x2900] ;  /* 0x002900003a3b7984 */ /* 0x0090620000004800 */
        /* <DEDUP_REMOVED lines=8> */
[----:B01----:R0:W-:Y:S02]  /*b0b0*/  RED.E.ADD.F32.FTZ.RN.STRONG.GPU [R56.64+-0x3800], R59 ;  /* 0xffc8003b3800798e */ /* 0x0031e4000c10e7a0 */
.L_x_2699:
[----:B0-----:R-:W-:Y:S05]  /*b0c0*/  BSYNC B0 ;  /* 0x0000000000007941 */ /* 0x001fea0003800000 */
.L_x_2698:
[----:B-1----:R0:W1:Y:S01]  /*b0d0*/  LDS R59, [R166.X4+0x2b00] ;  /* 0x002b0000a63b7984 */ /* 0x0020620000004800 */
[----:B------:R-:W-:Y:S01]  /*b0e0*/  BSSY B0, `(.L_x_2700) ;  /* 0x0000005000007945 */ /* 0x000fe20003800000 */
[----:B------:R-:W-:Y:S02]  /*b0f0*/  IADD3 R58, R99, 0x380, RZ ;  /* 0x00000380633a7810 */ /* 0x000fe40007ffe0ff */
[----:B------:R-:W-:Y:S01]  /*b100*/  LEA.HI.SX32 R168, R168, R99, 0x1b ;  /* 0x00000063a8a87211 */ /* 0x000fe200078fdaff */
[----:B------:R-:W-:Y:S05]  /*b110*/  @!P0 BRA `(.L_x_2701) ;  /* 0x0000001000008947 */ /* 0x000fea0003800000 */
[----:B-1----:R1:W-:Y:S02]  /*b120*/  RED.E.ADD.F32.FTZ.RN.STRONG.GPU [R56.64+-0x3600], R59 ;  /* 0xffca003b3800798e */ /* 0x0023e4000c10e7a0 */
.L_x_2701:
[----:B------:R-:W-:Y:S05]  /*b130*/  BSYNC B0 ;  /* 0x0000000000007941 */ /* 0x000fea0003800000 */
.L_x_2700:
[----:B-1----:R1:W2:Y:S01]  /*b140*/  LDS R59, [R168.X4+0x2d00] ;  /* 0x002d0000a83b7984 */ /* 0x0022a20000004800 */
[----:B------:R-:W-:Y:S01]  /*b150*/  BSSY B0, `(.L_x_2702) ;  /* 0x0000005000007945 */ /* 0x000fe20003800000 */
[----:B0-----:R-:W-:-:S02]  /*b160*/  IADD3 R166, R99, 0x400, RZ ;  /* 0x0000040063a67810 */ /* 0x001fc40007ffe0ff */
[----:B------:R-:W-:Y:S01]  /*b170*/  LEA.HI.SX32 R58, R58, R99, 0x1b ;  /* 0x000000633a3a7211 */ /* 0x000fe200078fdaff */
[----:B------:R-:W-:Y:S05]  /*b180*/  @!P1 BRA `(.L_x_2703) ;  /* 0x0000001000009947 */ /* 0x000fea0003800000 */
[----:B--2---:R0:W-:Y:S02]  /*b190*/  RED.E.ADD.F32.FTZ.RN.STRONG.GPU [R56.64+-0x3400], R59 ;  /* 0xffcc003b3800798e */ /* 0x0041e4000c10e7a0 */
.L_x_2703:
[----:B------:R-:W-:Y:S05]  /*b1a0*/  BSYNC B0 ;  /* 0x0000000000007941 */ /* 0x000fea0003800000 */
.L_x_2702:
[----:B0-2---:R0:W2:Y:S01]  /*b1b0*/  LDS R59, [R58.X4+0x2f00] ;  /* 0x002f00003a3b7984 */ /* 0x0050a20000004800 */
[----:B------:R-:W-:Y:S01]  /*b1c0*/  BSSY B0, `(.L_x_2704) ;  /* 0x0000005000007945 */ /* 0x000fe20003800000 */
[----:B-1----:R-:W-:Y:S02]  /*b1d0*/  IADD3 R168, R99, 0x480, RZ ;  /* 0x0000048063a87810 */ /* 0x002fe40007ffe0ff */
[----:B------:R-:W-:Y:S01]  /*b1e0*/  LEA.HI.SX32 R166, R166, R99, 0x1b ;  /* 0x00000063a6a67211 */ /* 0x000fe200078fdaff */
[----:B------:R-:W-:Y:S05]  /*b1f0*/  @!P2 BRA `(.L_x_2705) ;  /* 0x000000100000a947 */ /* 0x000fea0003800000 */
[----:B--2---:R1:W-:Y:S02]  /*b200*/  RED.E.ADD.F32.FTZ.RN.STRONG.GPU [R56.64+-0x3200], R59 ;  /* 0xffce003b3800798e */ /* 0x0043e4000c10e7a0 */
.L_x_2705:
[----:B------:R-:W-:Y:S05]  /*b210*/  BSYNC B0 ;  /* 0x0000000000007941 */ /* 0x000fea0003800000 */
.L_x_2704:
[----:B-12---:R1:W2:Y:S01]  /*b220*/  LDS R59, [R166.X4+0x3100] ;  /* 0x00310000a63b7984 */ /* 0x0062a20000004800 */
[----:B------:R-:W-:Y:S01]  /*b230*/  BSSY B0, `(.L_x_2706) ;  /* 0x0000005000007945 */ /* 0x000fe20003800000 */
[----:B0-----:R-:W-:Y:S02]  /*b240*/  IADD3 R58, R99, 0x500, RZ ;  /* 0x00000500633a7810 */ /* 0x001fe40007ffe0ff */
[----:B------:R-:W-:Y:S01]  /*b250*/  LEA.HI.SX32 R168, R168, R99, 0x1b ;  /* 0x00000063a8a87211 */ /* 0x000fe200078fdaff */
[----:B------:R-:W-:Y:S05]  /*b260*/  @!P3 BRA `(.L_x_2707) ;  /* 0x000000100000b947 */ /* 0x000fea0003800000 */
[----:B--2---:R0:W-:Y:S02]  /*b270*/  RED.E.ADD.F32.FTZ.RN.STRONG.GPU [R56.64+-0x3000], R59 ;  /* 0xffd0003b3800798e */ /* 0x0041e4000c10e7a0 */
.L_x_2707:
[----:B------:R-:W-:Y:S05]  /*b280*/  BSYNC B0 ;  /* 0x0000000000007941 */ /* 0x000fea0003800000 */
.L_x_2706:
[----:B0-2---:R0:W2:Y:S01]  /*b290*/  LDS R59, [R168.X4+0x3300] ;  /* 0x00330000a83b7984 */ /* 0x0050a20000004800 */
[----:B------:R-:W-:Y:S01]  /*b2a0*/  BSSY B0, `(.L_x_2708) ;  /* 0x0000004000007945 */ /* 0x000fe20003800000 */
[----:B------:R-:W-:Y:S01]  /*b2b0*/  LEA.HI.SX32 R58, R58, R99, 0x1b ;  /* 0x000000633a3a7211 */ /* 0x000fe200078fdaff */
[----:B------:R-:W-:Y:S05]  /*b2c0*/  @!P4 BRA `(.L_x_2709) ;  /* 0x000000100000c947 */ /* 0x000fea0003800000 */
[----:B--2---:R2:W-:Y:S02]  /*b2d0*/  RED.E.ADD.F32.FTZ.RN.STRONG.GPU [R56.64+-0x2e00], R59 ;  /* 0xffd2003b3800798e */ /* 0x0045e4000c10e7a0 */
.L_x_2709:
[----:B------:R-:W-:Y:S05]  /*b2e0*/  BSYNC B0 ;  /* 0x0000000000007941 */ /* 0x000fea0003800000 */
.L_x_2708:
[----:B--2---:R2:W3:Y:S01]  /*b2f0*/  LDS R59, [R58.X4+0x3500] ;  /* 0x003500003a3b7984 */ /* 0x0044e20000004800 */
[----:B------:R-:W-:Y:S01]  /*b300*/  BSSY B0, `(.L_x_2710) ;  /* 0x0000005000007945 */ /* 0x000fe20003800000 */
[----:B-1----:R-:W-:-:S02]  /*b310*/  IADD3 R166, R99, 0x580, RZ ;  /* 0x0000058063a67810 */ /* 0x002fc40007ffe0ff */
[----:B0-----:R-:W-:Y:S01]  /*b320*/  IADD3 R168, R99, 0x600, RZ ;  /* 0x0000060063a87810 */ /* 0x001fe20007ffe0ff */
[----:B------:R-:W-:Y:S05]  /*b330*/  @!P5 BRA `(.L_x_2711) ;  /* 0x000000100000d947 */ /* 0x000fea0003800000 */
[----:B---3--:R0:W-:Y:S02]  /*b340*/  RED.E.ADD.F32.FTZ.RN.STRONG.GPU [R56.64+-0x2c00], R59 ;  /* 0xffd4003b3800798e */ /* 0x0081e4000c10e7a0 */
.L_x_2711:
[----:B------:R-:W-:Y:S05]  /*b350*/  BSYNC B0 ;  /* 0x0000000000007941 */ /* 0x000fea0003800000 */
.L_x_2710:
        /* <DEDUP_REMOVED lines=14> */
.L_x_2713:
[----:B0-----:R-:W-:Y:S05]  /*b440*/  BSYNC B0 ;  /* 0x0000000000007941 */ /* 0x001fea0003800000 */
.L_x_2712:
[----:B-1----:R0:W1:Y:S01]  /*b450*/  LDS R59, [R168.X4+0x3900] ;  /* 0x00390000a83b7984 */ /* 0x0020620000004800 */
[----:B------:R-:W-:Y:S01]  /*b460*/  BSSY B0, `(.L_x_2714) ;  /* 0x0000005000007945 */ /* 0x000fe20003800000 */
[----:B------:R-:W-:Y:S02]  /*b470*/  IADD3 R166, R99, 0x700, RZ ;  /* 0x0000070063a67810 */ /* 0x000fe40007ffe0ff */
[----:B------:R-:W-:Y:S01]  /*b480*/  LEA.HI.SX32 R58, R58, R99, 0x1b ;  /* 0x000000633a3a7211 */ /* 0x000fe200078fdaff */
[----:B------:R-:W-:Y:S05]  /*b490*/  @!P0 BRA `(.L_x_2715) ;  /* 0x0000001000008947 */ /* 0x000fea0003800000 */
[----:B-1----:R1:W-:Y:S02]  /*b4a0*/  RED.E.ADD.F32.FTZ.RN.STRONG.GPU [R56.64+-0x2800], R59 ;  /* 0xffd8003b3800798e */ /* 0x0023e4000c10e7a0 */
.L_x_2715:
[----:B------:R-:W-:Y:S05]  /*b4b0*/  BSYNC B0 ;  /* 0x0000000000007941 */ /* 0x000fea0003800000 */
.L_x_2714:
[----:B-1----:R1:W2:Y:S01]  /*b4c0*/  LDS R59, [R58.X4+0x3b00] ;  /* 0x003b00003a3b7984 */ /* 0x0022a20000004800 */
[----:B------:R-:W-:Y:S01]  /*b4d0*/  BSSY B0, `(.L_x_2716) ;  /* 0x0000005000007945 */ /* 0x000fe20003800000 */
[----:B0-----:R-:W-:-:S02]  /*b4e0*/  IADD3 R168, R99, 0x780, RZ ;  /* 0x0000078063a87810 */ /* 0x001fc40007ffe0ff */
[----:B------:R-:W-:Y:S01]  /*b4f0*/  LEA.HI.SX32 R166, R166, R99, 0x1b ;  /* 0x00000063a6a67211 */ /* 0x000fe200078fdaff */
[----:B------:R-:W-:Y:S05]  /*b500*/  @!P1 BRA `(.L_x_2717) ;  /* 0x0000001000009947 */ /* 0x000fea0003800000 */
[----:B--2---:R0:W-:Y:S02]  /*b510*/  RED.E.ADD.F32.FTZ.RN.STRONG.GPU [R56.64+-0x2600], R59 ;  /* 0xffda003b3800798e */ /* 0x0041e4000c10e7a0 */
.L_x_2717:
[----:B------:R-:W-:Y:S05]  /*b520*/  BSYNC B0 ;  /* 0x0000000000007941 */ /* 0x000fea0003800000 */
.L_x_2716:
[----:B0-2---:R0:W2:Y:S01]  /*b530*/  LDS R59, [R166.X4+0x3d00] ;  /* 0x003d0000a63b7984 */ /* 0x0050a20000004800 */
[----:B------:R-:W-:Y:S01]  /*b540*/  BSSY B0, `(.L_x_2718) ;  /* 0x0000005000007945 */ /* 0x000fe20003800000 */
[----:B-1----:R-:W-:Y:S02]  /*b550*/  IADD3 R58, R99, 0x800, RZ ;  /* 0x00000800633a7810 */ /* 0x002fe40007ffe0ff */
[----:B------:R-:W-:Y:S01]  /*b560*/  LEA.HI.SX32 R168, R168, R99, 0x1b ;  /* 0x00000063a8a87211 */ /* 0x000fe200078fdaff */
[----:B------:R-:W-:Y:S05]  /*b570*/  @!P2 BRA `(.L_x_2719) ;  /* 0x000000100000a947 */ /* 0x000fea0003800000 */
[----:B--2---:R1:W-:Y:S02]  /*b580*/  RED.E.ADD.F32.FTZ.RN.STRONG.GPU [R56.64+-0x2400], R59 ;  /* 0xffdc003b3800798e */ /* 0x0043e4000c10e7a0 */
.L_x_2719:
[----:B------:R-:W-:Y:S05]  /*b590*/  BSYNC B0 ;  /* 0x0000000000007941 */ /* 0x000fea0003800000 */
.L_x_2718:
[----:B-12---:R1:W2:Y:S01]  /*b5a0*/  LDS R59, [R168.X4+0x3f00] ;  /* 0x003f0000a83b7984 */ /* 0x0062a20000004800 */
[----:B------:R-:W-:Y:S01]  /*b5b0*/  BSSY B0, `(.L_x_2720) ;  /* 0x0000005000007945 */ /* 0x000fe20003800000 */
[----:B0-----:R-:W-:Y:S02]  /*b5c0*/  IADD3 R166, R99, 0x880, RZ ;  /* 0x0000088063a67810 */ /* 0x001fe40007ffe0ff */
[----:B------:R-:W-:Y:S01]  /*b5d0*/  LEA.HI.SX32 R58, R58, R99, 0x1b ;  /* 0x000000633a3a7211 */ /* 0x000fe200078fdaff */
[----:B------:R-:W-:Y:S05]  /*b5e0*/  @!P3 BRA `(.L_x_2721) ;  /* 0x000000100000b947 */ /* 0x000fea0003800000 */
[----:B--2---:R0:W-:Y:S02]  /*b5f0*/  RED.E.ADD.F32.FTZ.RN.STRONG.GPU [R56.64+-0x2200], R59 ;  /* 0xffde003b3800798e */ /* 0x0041e4000c10e7a0 */
.L_x_2721:
[----:B------:R-:W-:Y:S05]  /*b600*/  BSYNC B0 ;  /* 0x0000000000007941 */ /* 0x000fea0003800000 */
.L_x_2720:
[----:B0-2---:R0:W2:Y:S01]  /*b610*/  LDS R59, [R58.X4+0x4100] ;  /* 0x004100003a3b7984 */ /* 0x0050a20000004800 */
[----:B------:R-:W-:Y:S01]  /*b620*/  BSSY B0, `(.L_x_2722) ;  /* 0x0000004000007945 */ /* 0x000fe20003800000 */
[----:B------:R-:W-:Y:S01]  /*b630*/  LEA.HI.SX32 R166, R166, R99, 0x1b ;  /* 0x00000063a6a67211 */ /* 0x000fe200078fdaff */
[----:B------:R-:W-:Y:S05]  /*b640*/  @!P4 BRA `(.L_x_2723) ;  /* 0x000000100000c947 */ /* 0x000fea0003800000 */
[----:B--2---:R2:W-:Y:S02]  /*b650*/  RED.E.ADD.F32.FTZ.RN.STRONG.GPU [R56.64+-0x2000], R59 ;  /* 0xffe0003b3800798e */ /* 0x0045e4000c10e7a0 */
.L_x_2723:
[----:B------:R-:W-:Y:S05]  /*b660*/  BSYNC B0 ;  /* 0x0000000000007941 */ /* 0x000fea0003800000 */
.L_x_2722:
[----:B--2---:R2:W3:Y:S01]  /*b670*/  LDS R59, [R166.X4+0x4300] ;  /* 0x00430000a63b7984 */ /* 0x0044e20000004800 */
[----:B------:R-:W-:Y:S01]  /*b680*/  BSSY B0, `(.L_x_2724) ;  /* 0x0000005000007945 */ /* 0x000fe20003800000 */
[----:B0-----:R-:W-:-:S02]  /*b690*/  IADD3 R58, R99, 0x900, RZ ;  /* 0x00000900633a7810 */ /* 0x001fc40007ffe0ff */
[----:B-1----:R-:W-:Y:S01]  /*b6a0*/  IADD3 R168, R99, 0x980, RZ ;  /* 0x0000098063a87810 */ /* 0x002fe20007ffe0ff */
[----:B------:R-:W-:Y:S05]  /*b6b0*/  @!P5 BRA `(.L_x_2725) ;  /* 0x000000100000d947 */ /* 0x000fea0003800000 */
[----:B---3--:R0:W-:Y:S02]  /*b6c0*/  RED.E.ADD.F32.FTZ.RN.STRONG.GPU [R56.64+-0x1e00], R59 ;  /* 0xffe2003b3800798e */ /* 0x0081e4000c10e7a0 */
.L_x_2725:
[----:B------:R-:W-:Y:S05]  /*b6d0*/  BSYNC B0 ;  /* 0x0000000000007941 */ /* 0x000fea0003800000 */
.L_x_2724:
        /* <DEDUP_REMOVED lines=14> */
.L_x_2727:
[----:B0-----:R-:W-:Y:S05]  /*b7c0*/  BSYNC B0 ;  /* 0x0000000000007941 */ /* 0x001fea0003800000 */
.L_x_2726:
[----:B-1----:R0:W1:Y:S01]  /*b7d0*/  LDS R59, [R168.X4+0x4700] ;  /* 0x00470000a83b7984 */ /* 0x0020620000004800 */
[----:B------:R-:W-:Y:S01]  /*b7e0*/  BSSY B0, `(.L_x_2728) ;  /* 0x0000005000007945 */ /* 0x000fe20003800000 */
[----:B------:R-:W-:Y:S02]  /*b7f0*/  IADD3 R58, R99, 0xa80, RZ ;  /* 0x00000a80633a7810 */ /* 0x000fe40007ffe0ff */
[----:B------:R-:W-:Y:S01]  /*b800*/  LEA.HI.SX32 R166, R166, R99, 0x1b ;  /* 0x00000063a6a67211 */ /* 0x000fe200078fdaff */
[----:B------:R-:W-:Y:S05]  /*b810*/  @!P0 BRA `(.L_x_2729) ;  /* 0x0000001000008947 */ /* 0x000fea0003800000 */
[----:B-1----:R1:W-:Y:S02]  /*b820*/  RED.E.ADD.F32.FTZ.RN.STRONG.GPU [R56.64+-0x1a00], R59 ;  /* 0xffe6003b3800798e */ /* 0x0023e4000c10e7a0 */
.L_x_2729:
[----:B------:R-:W-:Y:S05]  /*b830*/  BSYNC B0 ;  /* 0x0000000000007941 */ /* 0x000fea0003800000 */
.L_x_2728:
[----:B-1----:R1:W2:Y:S01]  /*b840*/  LDS R59, [R166.X4+0x4900] ;  /* 0x00490000a63b7984 */ /* 0x0022a20000004800 */
[----:B------:R-:W-:Y:S01]  /*b850*/  BSSY B0, `(.L_x_2730) ;  /* 0x0000005000007945 */ /* 0x000fe20003800000 */
[----:B0-----:R-:W-:-:S02]  /*b860*/  IADD3 R168, R99, 0xb00, RZ ;  /* 0x00000b0063a87810 */ /* 0x001fc40007ffe0ff */
[----:B------:R-:W-:Y:S01]  /*b870*/  LEA.HI.SX32 R58, R58, R99, 0x1b ;  /* 0x000000633a3a7211 */ /* 0x000fe200078fdaff */
[----:B------:R-:W-:Y:S05]  /*b880*/  @!P1 BRA `(.L_x_2731) ;  /* 0x0000001000009947 */ /* 0x000fea0003800000 */
[----:B--2---:R0:W-:Y:S02]  /*b890*/  RED.E.ADD.F32.FTZ.RN.STRONG.GPU [R56.64+-0x1800], R59 ;  /* 0xffe8003b3800798e */ /* 0x0041e4000c10e7a0 */
.L_x_2731:
[----:B------:R-:W-:Y:S05]  /*b8a0*/  BSYNC B0 ;  /* 0x0000000000007941 */ /* 0x000fea0003800000 */
.L_x_2730:
[----:B0-2---:R0:W2:Y:S01]  /*b8b0*/  LDS R59, [R58.X4+0x4b00] ;  /* 0x004b00003a3b7984 */ /* 0x0050a20000004800 */
[----:B------:R-:W-:Y:S01]  /*b8c0*/  BSSY B0, `(.L_x_2732) ;  /* 0x0000005000007945 */ /* 0x000fe20003800000 */
[----:B-1----:R-:W-:Y:S02]  /*b8d0*/  IADD3 R166, R99, 0xb80, RZ ;  /* 0x00000b8063a67810 */ /* 0x002fe40007ffe0ff */
[----:B------:R-:W-:Y:S01]  /*b8e0*/  LEA.HI.SX32 R168, R168, R99, 0x1b ;  /* 0x00000063a8a87211 */ /* 0x000fe200078fdaff */
[----:B------:R-:W-:Y:S05]  /*b8f0*/  @!P2 BRA `(.L_x_2733) ;  /* 0x000000100000a947 */ /* 0x000fea0003800000 */
[----:B--2---:R1:W-:Y:S02]  /*b900*/  RED.E.ADD.F32.FTZ.RN.STRONG.GPU [R56.64+-0x1600], R59 ;  /* 0xffea003b3800798e */ /* 0x0043e4000c10e7a0 */
.L_x_2733:
[----:B------:R-:W-:Y:S05]  /*b910*/  BSYNC B0 ;  /* 0x0000000000007941 */ /* 0x000fea0003800000 */
.L_x_2732:
[----:B-12---:R1:W2:Y:S01]  /*b920*/  LDS R59, [R168.X4+0x4d00] ;  /* 0x004d0000a83b7984 */ /* 0x0062a20000004800 */
[----:B------:R-:W-:Y:S01]  /*b930*/  BSSY B0, `(.L_x_2734) ;  /* 0x0000005000007945 */ /* 0x000fe20003800000 */
[----:B0-----:R-:W-:Y:S02]  /*b940*/  IADD3 R58, R99, 0xc00, RZ ;  /* 0x00000c00633a7810 */ /* 0x001fe40007ffe0ff */
[----:B------:R-:W-:Y:S01]  /*b950*/  LEA.HI.SX32 R166, R166, R99, 0x1b ;  /* 0x00000063a6a67211 */ /* 0x000fe200078fdaff */
[----:B------:R-:W-:Y:S05]  /*b960*/  @!P3 BRA `(.L_x_2735) ;  /* 0x000000100000b947 */ /* 0x000fea0003800000 */
[----:B--2---:R0:W-:Y:S02]  /*b970*/  RED.E.ADD.F32.FTZ.RN.STRONG.GPU [R56.64+-0x1400], R59 ;  /* 0xffec003b3800798e */ /* 0x0041e4000c10e7a0 */
.L_x_2735:
[----:B------:R-:W-:Y:S05]  /*b980*/  BSYNC B0 ;  /* 0x0000000000007941 */ /* 0x000fea0003800000 */
.L_x_2734:
[----:B0-2---:R0:W2:Y:S01]  /*b990*/  LDS R59, [R166.X4+0x4f00] ;  /* 0x004f0000a63b7984 */ /* 0x0050a20000004800 */
[----:B------:R-:W-:Y:S01]  /*b9a0*/  BSSY B0, `(.L_x_2736) ;  /* 0x0000004000007945 */ /* 0x000fe20003800000 */
[----:B------:R-:W-:Y:S01]  /*b9b0*/  LEA.HI.SX32 R58, R58, R99, 0x1b ;  /* 0x000000633a3a7211 */ /* 0x000fe200078fdaff */
[----:B------:R-:W-:Y:S05]  /*b9c0*/  @!P4 BRA `(.L_x_2737) ;  /* 0x000000100000c947 */ /* 0x000fea0003800000 */
[----:B--2---:R2:W-:Y:S02]  /*b9d0*/  RED.E.ADD.F32.FTZ.RN.STRONG.GPU [R56.64+-0x1200], R59 ;  /* 0xffee003b3800798e */ /* 0x0045e4000c10e7a0 */
.L_x_2737:
[----:B------:R-:W-:Y:S05]  /*b9e0*/  BSYNC B0 ;  /* 0x0000000000007941 */ /* 0x000fea0003800000 */
.L_x_2736:
[----:B--2---:R2:W3:Y:S01]  /*b9f0*/  LDS R59, [R58.X4+0x5100] ;  /* 0x005100003a3b7984 */ /* 0x0044e20000004800 */
[----:B------:R-:W-:Y:S01]  /*ba00*/  BSSY B0, `(.L_x_2738) ;  /* 0x0000005000007945 */ /* 0x000fe20003800000 */
[----:B0-----:R-:W-:-:S02]  /*ba10*/  IADD3 R166, R99, 0xc80, RZ ;  /* 0x00000c8063a67810 */ /* 0x001fc40007ffe0ff */
[----:B-1----:R-:W-:Y:S01]  /*ba20*/  IADD3 R168, R99, 0xd00, RZ ;  /* 0x00000d0063a87810 */ /* 0x002fe20007ffe0ff */
[----:B------:R-:W-:Y:S05]  /*ba30*/  @!P5 BRA `(.L_x_2739) ;  /* 0x000000100000d947 */ /* 0x000fea0003800000 */
[----:B---3--:R0:W-:Y:S02]  /*ba40*/  RED.E.ADD.F32.FTZ.RN.STRONG.GPU [R56.64+-0x1000], R59 ;  /* 0xfff0003b3800798e */ /* 0x0081e4000c10e7a0 */
.L_x_2739:
[----:B------:R-:W-:Y:S05]  /*ba50*/  BSYNC B0 ;  /* 0x0000000000007941 */ /* 0x000fea0003800000 */
.L_x_2738:
        /* <DEDUP_REMOVED lines=14> */
.L_x_2741:
[----:B0-----:R-:W-:Y:S05]  /*bb40*/  BSYNC B0 ;  /* 0x0000000000007941 */ /* 0x001fea0003800000 */
.L_x_2740:
[----:B-1----:R0:W1:Y:S01]  /*bb50*/  LDS R59, [R168.X4+0x5500] ;  /* 0x00550000a83b7984 */ /* 0x0020620000004800 */
[----:B------:R-:W-:Y:S01]  /*bb60*/  BSSY B0, `(.L_x_2742) ;  /* 0x0000005000007945 */ /* 0x000fe20003800000 */
[----:B------:R-:W-:Y:S02]  /*bb70*/  IADD3 R166, R99, 0xe00, RZ ;  /* 0x00000e0063a67810 */ /* 0x000fe40007ffe0ff */
[----:B------:R-:W-:Y:S01]  /*bb80*/  LEA.HI.SX32 R58, R58, R99, 0x1b ;  /* 0x000000633a3a7211 */ /* 0x000fe200078fdaff */
[----:B------:R-:W-:Y:S05]  /*bb90*/  @!P0 BRA `(.L_x_2743) ;  /* 0x0000001000008947 */ /* 0x000fea0003800000 */
[----:B-1----:R1:W-:Y:S02]  /*bba0*/  RED.E.ADD.F32.FTZ.RN.STRONG.GPU [R56.64+-0xc00], R59 ;  /* 0xfff4003b3800798e */ /* 0x0023e4000c10e7a0 */
.L_x_2743:
[----:B------:R-:W-:Y:S05]  /*bbb0*/  BSYNC B0 ;  /* 0x0000000000007941 */ /* 0x000fea0003800000 */
.L_x_2742:
[----:B-1----:R1:W2:Y:S01]  /*bbc0*/  LDS R59, [R58.X4+0x5700] ;  /* 0x005700003a3b7984 */ /* 0x0022a20000004800 */
[----:B------:R-:W-:Y:S01]  /*bbd0*/  BSSY B0, `(.L_x_2744) ;  /* 0x0000005000007945 */ /* 0x000fe20003800000 */
[----:B0-----:R-:W-:-:S02]  /*bbe0*/  IADD3 R168, R99, 0xe80, RZ ;  /* 0x00000e8063a87810 */ /* 0x001fc40007ffe0ff */
[----:B------:R-:W-:Y:S01]  /*bbf0*/  LEA.HI.SX32 R166, R166, R99, 0x1b ;  /* 0x00000063a6a67211 */ /* 0x000fe200078fdaff */
[----:B------:R-:W-:Y:S05]  /*bc00*/  @!P1 BRA `(.L_x_2745) ;  /* 0x0000001000009947 */ /* 0x000fea0003800000 */
[----:B--2---:R0:W-:Y:S02]  /*bc10*/  RED.E.ADD.F32.FTZ.RN.STRONG.GPU [R56.64+-0xa00], R59 ;  /* 0xfff6003b3800798e */ /* 0x0041e4000c10e7a0 */
.L_x_2745:
[----:B------:R-:W-:Y:S05]  /*bc20*/  BSYNC B0 ;  /* 0x0000000000007941 */ /* 0x000fea0003800000 */
.L_x_2744:
[----:B0-2---:R0:W2:Y:S01]  /*bc30*/  LDS R59, [R166.X4+0x5900] ;  /* 0x00590000a63b7984 */ /* 0x0050a20000004800 */
[----:B------:R-:W-:Y:S01]  /*bc40*/  BSSY B0, `(.L_x_2746) ;  /* 0x0000005000007945 */ /* 0x000fe20003800000 */
[----:B-1----:R-:W-:Y:S02]  /*bc50*/  IADD3 R58, R99, 0xf00, RZ ;  /* 0x00000f00633a7810 */ /* 0x002fe40007ffe0ff */
[----:B------:R-:W-:Y:S01]  /*bc60*/  LEA.HI.SX32 R168, R168, R99, 0x1b ;  /* 0x00000063a8a87211 */ /* 0x000fe200078fdaff */
[----:B------:R-:W-:Y:S05]  /*bc70*/  @!P2 BRA `(.L_x_2747) ;  /* 0x000000100000a947 */ /* 0x000fea0003800000 */
[----:B--2---:R1:W-:Y:S02]  /*bc80*/  RED.E.ADD.F32.FTZ.RN.STRONG.GPU [R56.64+-0x800], R59 ;  /* 0xfff8003b3800798e */ /* 0x0043e4000c10e7a0 */
.L_x_2747:
[----:B------:R-:W-:Y:S05]  /*bc90*/  BSYNC B0 ;  /* 0x0000000000007941 */ /* 0x000fea0003800000 */
.L_x_2746:
[----:B-12---:R1:W2:Y:S01]  /*bca0*/  LDS R59, [R168.X4+0x5b00] ;  /* 0x005b0000a83b7984 */ /* 0x0062a20000004800 */
[----:B------:R-:W-:Y:S01]  /*bcb0*/  BSSY B0, `(.L_x_2748) ;  /* 0x0000005000007945 */ /* 0x000fe20003800000 */
[----:B0-----:R-:W-:Y:S02]  /*bcc0*/  IADD3 R166, R99, 0xf80, RZ ;  /* 0x00000f8063a67810 */ /* 0x001fe40007ffe0ff */
[----:B------:R-:W-:Y:S01]  /*bcd0*/  LEA.HI.SX32 R58, R58, R99, 0x1b ;  /* 0x000000633a3a7211 */ /* 0x000fe200078fdaff */
[----:B------:R-:W-:Y:S05]  /*bce0*/  @!P3 BRA `(.L_x_2749) ;  /* 0x000000100000b947 */ /* 0x000fea0003800000 */
[----:B--2---:R0:W-:Y:S02]  /*bcf0*/  RED.E.ADD.F32.FTZ.RN.STRONG.GPU [R56.64+-0x600], R59 ;  /* 0xfffa003b3800798e */ /* 0x0041e4000c10e7a0 */
.L_x_2749:
[----:B------:R-:W-:Y:S05]  /*bd00*/  BSYNC B0 ;  /* 0x0000000000007941 */ /* 0x000fea0003800000 */
.L_x_2748:
[----:B0-2---:R0:W2:Y:S01]  /*bd10*/  LDS R59, [R58.X4+0x5d00] ;  /* 0x005d00003a3b7984 */ /* 0x0050a20000004800 */
[----:B------:R-:W-:Y:S01]  /*bd20*/  BSSY B0, `(.L_x_2750) ;  /* 0x0000004000007945 */ /* 0x000fe20003800000 */
[----:B------:R-:W-:Y:S01]  /*bd30*/  LEA.HI.SX32 R166, R166, R99, 0x1b ;  /* 0x00000063a6a67211 */ /* 0x000fe200078fdaff */
[----:B------:R-:W-:Y:S05]  /*bd40*/  @!P4 BRA `(.L_x_2751) ;  /* 0x000000100000c947 */ /* 0x000fea0003800000 */
[----:B--2---:R2:W-:Y:S02]  /*bd50*/  RED.E.ADD.F32.FTZ.RN.STRONG.GPU [R56.64+-0x400], R59 ;  /* 0xfffc003b3800798e */ /* 0x0045e4000c10e7a0 */
.L_x_2751:
[----:B------:R-:W-:Y:S05]  /*bd60*/  BSYNC B0 ;  /* 0x0000000000007941 */ /* 0x000fea0003800000 */
.L_x_2750:
[----:B--2---:R2:W3:Y:S01]  /*bd70*/  LDS R59, [R166.X4+0x5f00] ;  /* 0x005f0000a63b7984 */ /* 0x0044e20000004800 */
[----:B------:R-:W-:Y:S01]  /*bd80*/  BSSY B0, `(.L_x_2752) ;  /* 0x0000003000007945 */ /* 0x000fe20003800000 */
[----:B------:R-:W-:Y:S05]  /*bd90*/  @!P5 BRA `(.L_x_2753) ;  /* 0x000000100000d947 */ /* 0x000fea0003800000 */
[----:B---3--:R3:W-:Y:S02]  /*bda0*/  RED.E.ADD.F32.FTZ.RN.STRONG.GPU [R56.64+-0x200], R59 ;  /* 0xfffe003b3800798e */ /* 0x0087e4000c10e7a0 */
.L_x_2753:
[----:B------:R-:W-:Y:S05]  /*bdb0*/  BSYNC B0 ;  /* 0x0000000000007941 */ /* 0x000fea0003800000 */
.L_x_2752:
[----:B--2---:R-:W2:Y:S01]  /*bdc0*/  SHFL.DOWN PT, R166, R164, 0x1, 0x1f ;  /* 0x08201f00a4a67f89 */ /* 0x004ea200000e0000 */
[----:B------:R-:W-:Y:S01]  /*bdd0*/  ISETP.GT.AND P0, PT, R100, 0x1e, PT ;  /* 0x0000001e6400780c */ /* 0x000fe20003f04270 */
[----:B------:R-:W-:Y:S01]  /*bde0*/  FMUL.FTZ R123, R70, R123 ;  /* 0x0000007b467b7220 */ /* 0x000fe20000410000 */
[----:B---3--:R-:W-:Y:S01]  /*bdf0*/  MOV R57, R164 ;  /* 0x000000a400397202 */ /* 0x008fe20000000f00 */
[----:B------:R-:W3:Y:S01]  /*be00*/  SHFL.DOWN PT, R175, R87, 0x1, 0x1f ;  /* 0x08201f0057af7f89 */ /* 0x000ee200000e0000 */
[----:B0-----:R-:W-:Y:S01]  /*be10*/  MOV R58, R87 ;  /* 0x00000057003a7202 */ /* 0x001fe20000000f00 */
[----:B------:R-:W-:Y:S01]  /*be20*/  FMUL.FTZ R125, R200, R125 ;  /* 0x0000007dc87d7220 */ /* 0x000fe20000410000 */
[----:B------:R-:W-:Y:S01]  /*be30*/  MOV R59, R158 ;  /* 0x0000009e003b7202 */ /* 0x000fe20000000f00 */
[----:B-1----:R-:W0:Y:S01]  /*be40*/  SHFL.DOWN PT, R168, R158, 0x1, 0x1f ;  /* 0x08201f009ea87f89 */ /* 0x002e2200000e0000 */
[----:B------:R-:W-:Y:S01]  /*be50*/  MOV R56, R69 ;  /* 0x0000004500387202 */ /* 0x000fe20000000f00 */
[----:B------:R-:W-:Y:S01]  /*be60*/  FFMA.FTZ R125, R232, R126, R125 ;  /* 0x0000007ee87d7223 */ /* 0x000fe2000001007d */
[----:B------:R-:W-:Y:S01]  /*be70*/  ISETP.NE.AND P1, PT, R100, RZ, PT ;  /* 0x000000ff6400720c */ /* 0x000fe20003f25270 */
[----:B------:R-:W1:Y:S01]  /*be80*/  SHFL.DOWN PT, R139, R69, 0x1, 0x1f ;  /* 0x08201f00458b7f89 */ /* 0x000e6200000e0000 */
[----:B------:R-:W-:Y:S01]  /*be90*/  ISETP.NE.AND P2, PT, R99, RZ, PT ;  /* 0x000000ff6300720c */ /* 0x000fe20003f45270 */
[----:B------:R-:W-:Y:S01]  /*bea0*/  FFMA.FTZ R125, R71, R68, R125 ;  /* 0x00000044477d7223 */ /* 0x000fe2000001007d */
[----:B------:R-:W-:Y:S01]  /*beb0*/  BSSY B0, `(.L_x_2754) ;  /* 0x0000093000007945 */ /* 0x000fe20003800000 */
[----:B------:R-:W-:-:S02]  /*bec0*/  FMUL.FTZ R122, R225, R122 ;  /* 0x0000007ae17a7220 */ /* 0x000fc40000410000 */
[----:B------:R-:W-:Y:S02]  /*bed0*/  FMUL.FTZ R128, R201, R128 ;  /* 0x00000080c9807220 */ /* 0x000fe40000410000 */
[----:B------:R-:W-:Y:S02]  /*bee0*/  FMUL.FTZ R129, R204, R129 ;  /* 0x00000081cc817220 */ /* 0x000fe40000410000 */
[----:B------:R-:W-:Y:S02]  /*bef0*/  FMUL.FTZ R131, R202, R131 ;  /* 0x00000083ca837220 */ /* 0x000fe40000410000 */
[----:B--2---:R-:W-:Y:S02]  /*bf00*/  @!P0 FADD.FTZ R57, R57, R166 ;  /* 0x000000a639398221 */ /* 0x004fe40000010000 */
[----:B------:R-:W-:Y:S02]  /*bf10*/  FMUL.FTZ R132, R203, R132 ;  /* 0x00000084cb847220 */ /* 0x000fe40000410000 */
[----:B---3--:R-:W-:Y:S01]  /*bf20*/  @!P0 FADD.FTZ R58, R58, R175 ;  /* 0x000000af3a3a8221 */ /* 0x008fe20000010000 */
[----:B------:R-:W2:Y:S01]  /*bf30*/  SHFL.DOWN PT, R158, R57, 0x2, 0x1f ;  /* 0x08401f00399e7f89 */ /* 0x000ea200000e0000 */
[----:B------:R-:W-:-:S02]  /*bf40*/  FMUL.FTZ R136, R205, R136 ;  /* 0x00000088cd887220 */ /* 0x000fc40000410000 */
[----:B0-----:R-:W-:Y:S01]  /*bf50*/  @!P0 FADD.FTZ R59, R59, R168 ;  /* 0x000000a83b3b8221 */ /* 0x001fe20000010000 */
[----:B------:R-:W0:Y:S01]  /*bf60*/  SHFL.DOWN PT, R87, R58, 0x2, 0x1f ;  /* 0x08401f003a577f89 */ /* 0x000e2200000e0000 */
[----:B------:R-:W-:Y:S02]  /*bf70*/  FMUL.FTZ R137, R206, R137 ;  /* 0x00000089ce897220 */ /* 0x000fe40000410000 */
[----:B-1----:R-:W-:Y:S01]  /*bf80*/  @!P0 FADD.FTZ R56, R56, R139 ;  /* 0x0000008b38388221 */ /* 0x002fe20000010000 */
[----:B------:R-:W1:Y:S01]  /*bf90*/  SHFL.DOWN PT, R164, R59, 0x2, 0x1f ;  /* 0x08401f003ba47f89 */ /* 0x000e6200000e0000 */
        /* <DEDUP_REMOVED lines=9> */
[----:B--2---:R-:W-:-:S02]  /*c030*/  @!P0 FADD.FTZ R57, R57, R158 ;  /* 0x0000009e39398221 */ /* 0x004fc40000010000 */
[----:B------:R-:W-:Y:S02]  /*c040*/  FFMA.FTZ R72, R234, R72, R123 ;  /* 0x00000048ea487223 */ /* 0x000fe4000001007b */
[----:B0-----:R-:W-:Y:S01]  /*c050*/  @!P0 FADD.FTZ R58, R58, R87 ;  /* 0x000000573a3a8221 */ /* 0x001fe20000010000 */
[----:B------:R-:W0:Y:S01]  /*c060*/  SHFL.DOWN PT, R70, R57, 0x4, 0x1f ;  /* 0x08801f0039467f89 */ /* 0x000e2200000e0000 */
[----:B------:R-:W-:Y:S02]  /*c070*/  FFMA.FTZ R122, R227, R124, R122 ;  /* 0x0000007ce37a7223 */ /* 0x000fe4000001007a */
[----:B-1----:R-:W-:Y:S01]  /*c080*/  @!P0 FADD.FTZ R59, R59, R164 ;  /* 0x000000a43b3b8221 */ /* 0x002fe20000010000 */
        /* <DEDUP_REMOVED lines=117> */
.L_x_2755:
[----:B0-----:R-:W-:Y:S05]  /*c7e0*/  BSYNC B0 ;  /* 0x0000000000007941 */ /* 0x001fea0003800000 */
.L_x_2754:
        /* <DEDUP_REMOVED lines=8> */
.L_x_2655:
[----:B------:R-:W-:Y:S01]  /*c870*/  BAR.SYNC.DEFER_BLOCKING 0x0 ;  /* 0x0000000000007b1d */ /* 0x000fe20000010000 */
[----:B------:R-:W-:Y:S02]  /*c880*/  SHF.L.U32 R24, R99, 0x1, RZ ;  /* 0x0000000163187819 */ /* 0x000fe400000006ff */
[----:B------:R-:W-:Y:S02]  /*c890*/  MOV R36, 0x10 ;  /* 0x0000001000247802 */ /* 0x000fe40000000f00 */
[----:B------:R-:W-:Y:S01]  /*c8a0*/  LOP3.LUT R53, R24, 0xffffffc0, RZ, 0xc0, !PT ;  /* 0xffffffc018357812 */ /* 0x000fe200078ec0ff */
[----:B------:R-:W-:Y:S02]  /*c8b0*/  UIADD3 UR7, UR21, -0x1, URZ ;  /* 0xffffffff15077890 */ /* 0x000fe4000fffe03f */
[----:B------:R-:W-:Y:S01]  /*c8c0*/  ULDC.64 UR38, c[0x0][0x2d8] ;  /* 0x0000b60000267ab9 */ /* 0x000fe20000000a00 */
[----:B------:R-:W-:-:S05]  /*c8d0*/  LOP3.LUT R55, R53, 0x1f, R99, 0xf8, !PT ;  /* 0x0000001f35377812 */ /* 0x000fca00078ef863 */
[----:B------:R-:W-:-:S05]  /*c8e0*/  IMAD.WIDE R36, R55, R36, UR18 ;  /* 0x0000001237247e25 */ /* 0x000fca000f8e0224 */
[----:B------:R-:W2:Y:S04]  /*c8f0*/  LDG.E.128 R44, [R36.64] ;  /* 0x00000020242c7981 */ /* 0x000ea8000c1e1d00 */
[----:B------:R-:W3:Y:S01]  /*c900*/  LDG.E.128 R48, [R36.64+0x200] ;  /* 0x0002002024307981 */ /* 0x000ee2000c1e1d00 */
[----:B------:R-:W-:Y:S01]  /*c910*/  IADD3 R38, R100, R100, R53 ;  /* 0x0000006464267210 */ /* 0x000fe20007ffe035 */
[----:B------:R-:W-:Y:S02]  /*c920*/  USHF.L.U32 UR8, UR7, 0xb, URZ ;  /* 0x0000000b07087899 */ /* 0x000fe4000800063f */
[----:B------:R-:W-:Y:S02]  /*c930*/  UIMAD UR28, UR35, UR38, URZ ;  /* 0x00000026231c72a4 */ /* 0x000fe4000f8e023f */
[----:B------:R-:W-:-:S02]  /*c940*/  USHF.R.S32.HI UR9, URZ, 0x1f, UR8 ;  /* 0x0000001f3f097899 */ /* 0x000fc40008011408 */
[----:B------:R-:W-:Y:S02]  /*c950*/  UIMAD UR30, UR34, UR39, UR28 ;  /* 0x00000027221e72a4 */ /* 0x000fe4000f8e021c */
[----:B------:R-:W-:Y:S02]  /*c960*/  UIMAD.WIDE.U32 UR28, UR34, UR38, UR8 ;  /* 0x00000026221c72a5 */ /* 0x000fe4000f8e0008 */
[----:B------:R-:W-:Y:S02]  /*c970*/  UIADD3 UR26, UP2, UR26, -0x2000, URZ ;  /* 0xffffe0001a1a7890 */ /* 0x000fe4000ff5e03f */
[----:B------:R-:W-:Y:S02]  /*c980*/  ULDC.64 UR38, c[0x0][0x2e0] ;  /* 0x0000b80000267ab9 */ /* 0x000fe40000000a00 */
[----:B------:R-:W-:Y:S02]  /*c990*/  UIMAD UR31, UR17, UR38, URZ ;  /* 0x00000026111f72a4 */ /* 0x000fe4000f8e023f */
[----:B------:R-:W-:-:S02]  /*c9a0*/  UIADD3 UR29, UR29, UR30, URZ ;  /* 0x0000001e1d1d7290 */ /* 0x000fc4000fffe03f */
[----:B------:R-:W-:Y:S02]  /*c9b0*/  UIMAD UR30, UR16, UR39, UR31 ;  /* 0x00000027101e72a4 */ /* 0x000fe4000f8e021f */
[----:B------:R-:W-:Y:S02]  /*c9c0*/  UIMAD.WIDE.U32 UR28, UR16, UR38, UR28 ;  /* 0x00000026101c72a5 */ /* 0x000fe4000f8e001c */
[----:B------:R-:W-:Y:S02]  /*c9d0*/  UIADD3 UR22, UP3, UR22, -0x1000, URZ ;  /* 0xfffff00016167890 */ /* 0x000fe4000ff7e03f */
[----:B------:R-:W-:Y:S02]  /*c9e0*/  ULDC.64 UR38, c[0x0][0x330] ;  /* 0x0000cc0000267ab9 */ /* 0x000fe40000000a00 */
[----:B------:R-:W-:Y:S02]  /*c9f0*/  UIADD3 UR30, UR29, UR30, URZ ;  /* 0x0000001e1d1e7290 */ /* 0x000fe4000fffe03f */
[----:B------:R-:W-:-:S02]  /*ca00*/  ULEA UR29, UP0, UR28, UR38, 0x1 ;  /* 0x000000261c1d7291 */ /* 0x000fc4000f80083f */
[----:B------:R-:W-:Y:S02]  /*ca10*/  UIADD3 UR24, UP4, UR24, -0x1000, URZ ;  /* 0xfffff00018187890 */ /* 0x000fe4000ff9e03f */
[----:B------:R-:W-:Y:S02]  /*ca20*/  ULEA.HI.X UR28, UR28, UR39, UR30, 0x1, UP0 ;  /* 0x000000271c1c7291 */ /* 0x000fe400080f0c1e */
[----:B------:R-:W-:Y:S02]  /*ca30*/  UIADD3 UR6, UR6, 0x1, URZ ;  /* 0x0000000106067890 */ /* 0x000fe4000fffe03f */
[----:B------:R-:W-:Y:S02]  /*ca40*/  ULDC.64 UR30, c[0x0][0x2f8] ;  /* 0x0000be00001e7ab9 */ /* 0x000fe40000000a00 */
[----:B------:R-:W-:Y:S02]  /*ca50*/  UIMAD.WIDE.U32 UR8, UR34, UR30, UR8 ;  /* 0x0000001e220872a5 */ /* 0x000fe4000f8e0008 */
[----:B------:R-:W-:-:S02]  /*ca60*/  UIADD3.X UR27, UR27, -0x1, URZ, UP2, !UPT ;  /* 0xffffffff1b1b7890 */ /* 0x000fc400097fe43f */
[----:B------:R-:W-:Y:S02]  /*ca70*/  UIADD3.X UR23, UR23, -0x1, URZ, UP3, !UPT ;  /* 0xffffffff17177890 */ /* 0x000fe40009ffe43f */
[----:B------:R-:W-:Y:S01]  /*ca80*/  UIADD3.X UR25, UR25, -0x1, URZ, UP4, !UPT ;  /* 0xffffffff19197890 */ /* 0x000fe2000a7fe43f */
[----:B--2---:R-:W-:Y:S04]  /*ca90*/  STS.128 [R97.X16], R44 ;  /* 0x0000002c61007388 */ /* 0x004fe8000000cc00 */
[----:B---3--:R-:W-:Y:S01]  /*caa0*/  STS.128 [R97.X16+0x200], R48 ;  /* 0x0002003061007388 */ /* 0x008fe2000000cc00 */
[----:B------:R-:W-:-:S06]  /*cab0*/  NOP ;  /* 0x0000000000007918 */ /* 0x000fcc0000000000 */
[----:B------:R-:W0:Y:S02]  /*cac0*/  LDS.128 R40, [R38.X16] ;  /* 0x0000000026287984 */ /* 0x000e24000000cc00 */
[--C-:B0-----:R-:W-:Y:S02]  /*cad0*/  PRMT R24, RZ, 0x5410, R40.reuse ;  /* 0x00005410ff187816 */ /* 0x101fe40000000028 */
[----:B------:R-:W-:-:S03]  /*cae0*/  PRMT R40, RZ, 0x7610, R40 ;  /* 0x00007610ff287816 */ /* 0x000fc60000000028 */
[----:B------:R-:W-:Y:S01]  /*caf0*/  FADD.FTZ R30, R24, UR5 ;  /* 0x00000005181e7e21 */ /* 0x000fe20008010000 */
[--C-:B------:R-:W-:Y:S01]  /*cb00*/  PRMT R24, RZ, 0x5410, R41.reuse ;  /* 0x00005410ff187816 */ /* 0x100fe20000000029 */
[----:B------:R-:W-:Y:S01]  /*cb10*/  FADD.FTZ R40, R40, UR5 ;  /* 0x0000000528287e21 */ /* 0x000fe20008010000 */
[----:B------:R-:W-:Y:S02]  /*cb20*/  PRMT R41, RZ, 0x7610, R41 ;  /* 0x00007610ff297816 */ /* 0x000fe40000000029 */
[----:B------:R-:W-:Y:S01]  /*cb30*/  FSETP.GTU.FTZ.AND P1, PT, R30, 20, PT ;  /* 0x41a000001e00780b */ /* 0x000fe20003f3c000 */
[----:B------:R-:W-:Y:S01]  /*cb40*/  FADD.FTZ R36, R24, UR5 ;  /* 0x0000000518247e21 */ /* 0x000fe20008010000 */
[----:B------:R-:W-:Y:S01]  /*cb50*/  FSETP.GTU.FTZ.AND P3, PT, R40, 20, PT ;  /* 0x41a000002800780b */ /* 0x000fe20003f7c000 */
[----:B------:R-:W-:-:S03]  /*cb60*/  FADD.FTZ R41, R41, UR5 ;  /* 0x0000000529297e21 */ /* 0x000fc60008010000 */
[----:B------:R-:W-:Y:S02]  /*cb70*/  FSETP.GTU.FTZ.AND P0, PT, R36, 20, PT ;  /* 0x41a000002400780b */ /* 0x000fe40003f1c000 */
[----:B------:R-:W-:-:S05]  /*cb80*/  FSETP.GTU.FTZ.AND P2, PT, R41, 20, PT ;  /* 0x41a000002900780b */ /* 0x000fca0003f5c000 */
[----:B------:R-:W-:Y:S02]  /*cb90*/  @!P1 FMUL.FTZ R24, R30, -1.4426950216293334961 ;  /* 0xbfb8aa3b1e189820 */ /* 0x000fe40000410000 */
[----:B------:R-:W-:-:S04]  /*cba0*/  @!P3 FMUL.FTZ R35, R40, -1.4426950216293334961 ;  /* 0xbfb8aa3b2823b820 */ /* 0x000fc80000410000 */
[----:B------:R-:W0:Y:S01]  /*cbb0*/  @!P1 MUFU.EX2 R24, R24 ;  /* 0x0000001800189308 */ /* 0x000e220000000800 */
[----:B------:R-:W-:Y:S02]  /*cbc0*/  @!P0 FMUL.FTZ R40, R36, -1.4426950216293334961 ;  /* 0xbfb8aa3b24288820 */ /* 0x000fe40000410000 */
[----:B------:R-:W1:Y:S01]  /*cbd0*/  LDS.128 R36, [R38.X16+0x10] ;  /* 0x0000100026247984 */ /* 0x000e62000000cc00 */
[----:B------:R-:W-:-:S04]  /*cbe0*/  @!P2 FMUL.FTZ R41, R41, -1.4426950216293334961 ;  /* 0xbfb8aa3b2929a820 */ /* 0x000fc80000410000 */
[----:B------:R-:W2:Y:S01]  /*cbf0*/  @!P3 MUFU.EX2 R35, R35 ;  /* 0x000000230023b308 */ /* 0x000ea20000000800 */
[----:B0-----:R-:W-:Y:S01]  /*cc00*/  @!P1 FADD.FTZ R30, R24, 1 ;  /* 0x3f800000181e9421 */ /* 0x001fe20000010000 */
[----:B------:R-:W-:-:S06]  /*cc10*/  PRMT R24, RZ, 0x5410, R42 ;  /* 0x00005410ff187816 */ /* 0x000fcc000000002a */
[----:B------:R-:W0:Y:S01]  /*cc20*/  @!P0 MUFU.EX2 R40, R40 ;  /* 0x0000002800288308 */ /* 0x000e220000000800 */
[----:B------:R-:W-:Y:S01]  /*cc30*/  PRMT R42, RZ, 0x7610, R42 ;  /* 0x00007610ff2a7816 */ /* 0x000fe2000000002a */
[----:B------:R-:W-:Y:S02]  /*cc40*/  FADD.FTZ R46, R24, UR5 ;  /* 0x00000005182e7e21 */ /* 0x000fe40008010000 */
[----:B--2---:R-:W-:Y:S02]  /*cc50*/  @!P3 FADD.FTZ R24, R35, 1 ;  /* 0x3f8000002318b421 */ /* 0x004fe40000010000 */
[----:B------:R-:W-:Y:S02]  /*cc60*/  FADD.FTZ R42, R42, UR5 ;  /* 0x000000052a2a7e21 */ /* 0x000fe40008010000 */
[----:B------:R2:W3:Y:S01]  /*cc70*/  @!P1 MUFU.RCP R45, R30 ;  /* 0x0000001e002d9308 */ /* 0x0004e20000001000 */
[----:B------:R-:W-:Y:S01]  /*cc80*/  BAR.SYNC.DEFER_BLOCKING 0x0 ;  /* 0x0000000000007b1d */ /* 0x000fe20000010000 */
[----:B------:R-:W-:-:S02]  /*cc90*/  FSETP.GTU.FTZ.AND P6, PT, R46, 20, PT ;  /* 0x41a000002e00780b */ /* 0x000fc40003fdc000 */
[----:B------:R-:W-:Y:S01]  /*cca0*/  FSETP.GTU.FTZ.AND P5, PT, R42, 20, PT ;  /* 0x41a000002a00780b */ /* 0x000fe20003fbc000 */
[----:B0-----:R-:W-:-:S03]  /*ccb0*/  @!P0 FADD.FTZ R40, R40, 1 ;  /* 0x3f80000028288421 */ /* 0x001fc60000010000 */
[----:B------:R0:W4:Y:S07]  /*ccc0*/  @!P3 MUFU.RCP R44, R24 ;  /* 0x00000018002cb308 */ /* 0x00012e0000001000 */
[----:B--2---:R-:W-:Y:S01]  /*ccd0*/  @!P6 FMUL.FTZ R30, R46, -1.4426950216293334961 ;  /* 0xbfb8aa3b2e1ee820 */ /* 0x004fe20000410000 */
[----:B-1----:R-:W-:Y:S01]  /*cce0*/  PRMT R35, RZ, 0x5410, R36 ;  /* 0x00005410ff237816 */ /* 0x002fe20000000024 */
[----:B------:R1:W2:Y:S01]  /*ccf0*/  @!P0 MUFU.RCP R47, R40 ;  /* 0x00000028002f8308 */ /* 0x0002a20000001000 */
[--C-:B0-----:R-:W-:Y:S01]  /*cd00*/  PRMT R24, RZ, 0x5410, R43.reuse ;  /* 0x00005410ff187816 */ /* 0x101fe2000000002b */
[----:B---3--:R-:W-:Y:S01]  /*cd10*/  @!P1 FMUL.FTZ R16, R16, R45 ;  /* 0x0000002d10109220 */ /* 0x008fe20000410000 */
[----:B------:R-:W-:-:S02]  /*cd20*/  PRMT R43, RZ, 0x7610, R43 ;  /* 0x00007610ff2b7816 */ /* 0x000fc4000000002b */
[----:B------:R-:W-:Y:S01]  /*cd30*/  PRMT R36, RZ, 0x7610, R36 ;  /* 0x00007610ff247816 */ /* 0x000fe20000000024 */
[----:B------:R-:W-:Y:S02]  /*cd40*/  FADD.FTZ R48, R24, UR5 ;  /* 0x0000000518307e21 */ /* 0x000fe40008010000 */
[----:B------:R-:W-:Y:S01]  /*cd50*/  FADD.FTZ R43, R43, UR5 ;  /* 0x000000052b2b7e21 */ /* 0x000fe20008010000 */
[----:B------:R-:W0:Y:S01]  /*cd60*/  @!P2 MUFU.EX2 R41, R41 ;  /* 0x000000290029a308 */ /* 0x000e220000000800 */
[----:B-1----:R-:W-:Y:S01]  /*cd70*/  FADD.FTZ R40, R35, UR5 ;  /* 0x0000000523287e21 */ /* 0x002fe20008010000 */
[----:B------:R-:W-:Y:S01]  /*cd80*/  FSETP.GTU.FTZ.AND P4, PT, R48, 20, PT ;  /* 0x41a000003000780b */ /* 0x000fe20003f9c000 */
[----:B----4-:R-:W-:Y:S01]  /*cd90*/  @!P3 FMUL.FTZ R19, R19, R44 ;  /* 0x0000002c1313b220 */ /* 0x010fe20000410000 */
[----:B------:R-:W-:Y:S01]  /*cda0*/  FSETP.GTU.FTZ.AND P3, PT, R43, 20, PT ;  /* 0x41a000002b00780b */ /* 0x000fe20003f7c000 */
[----:B------:R-:W-:Y:S01]  /*cdb0*/  @!P5 FMUL.FTZ R24, R42, -1.4426950216293334961 ;  /* 0xbfb8aa3b2a18d820 */ /* 0x000fe20000410000 */
[----:B------:R-:W-:Y:S01]  /*cdc0*/  FSETP.GTU.FTZ.AND P1, PT, R40, 20, PT ;  /* 0x41a000002800780b */ /* 0x000fe20003f3c000 */
[----:B------:R-:W-:Y:S01]  /*cdd0*/  FADD.FTZ R42, R36, UR5 ;  /* 0x00000005242a7e21 */ /* 0x000fe20008010000 */
[----:B------:R-:W1:Y:S01]  /*cde0*/  @!P6 MUFU.EX2 R30, R30 ;  /* 0x0000001e001ee308 */ /* 0x000e620000000800 */
[----:B--2---:R-:W-:Y:S01]  /*cdf0*/  @!P0 FMUL.FTZ R18, R18, R47 ;  /* 0x0000002f12128220 */ /* 0x004fe20000410000 */
[----:B------:R-:W-:-:S02]  /*ce00*/  F2FP.BF16.PACK_AB R47, R8, R11 ;  /* 0x0000000b082f723e */ /* 0x000fc400000010ff */
[----:B------:R-:W-:-:S03]  /*ce10*/  FSETP.GTU.FTZ.AND P0, PT, R42, 20, PT ;  /* 0x41a000002a00780b */ /* 0x000fc60003f1c000 */
[----:B------:R-:W-:Y:S01]  /*ce20*/  @!P4 FMUL.FTZ R35, R48, -1.4426950216293334961 ;  /* 0xbfb8aa3b3023c820 */ /* 0x000fe20000410000 */
[----:B------:R-:W2:Y:S01]  /*ce30*/  @!P5 MUFU.EX2 R24, R24 ;  /* 0x000000180018d308 */ /* 0x000ea20000000800 */
[----:B------:R-:W-:Y:S02]  /*ce40*/  @!P3 FMUL.FTZ R36, R43, -1.4426950216293334961 ;  /* 0xbfb8aa3b2b24b820 */ /* 0x000fe40000410000 */
[----:B------:R-:W-:Y:S02]  /*ce50*/  @!P1 FMUL.FTZ R40, R40, -1.4426950216293334961 ;  /* 0xbfb8aa3b28289820 */ /* 0x000fe40000410000 */
[----:B0-----:R-:W-:-:S03]  /*ce60*/  @!P2 FADD.FTZ R41, R41, 1 ;  /* 0x3f8000002929a421 */ /* 0x001fc60000010000 */
[----:B------:R-:W0:Y:S01]  /*ce70*/  @!P4 MUFU.EX2 R35, R35 ;  /* 0x000000230023c308 */ /* 0x000e220000000800 */
[----:B-1----:R-:W-:Y:S02]  /*ce80*/  @!P6 FADD.FTZ R30, R30, 1 ;  /* 0x3f8000001e1ee421 */ /* 0x002fe40000010000 */
[----:B------:R-:W-:-:S05]  /*ce90*/  @!P0 FMUL.FTZ R42, R42, -1.4426950216293334961 ;  /* 0xbfb8aa3b2a2a8820 */ /* 0x000fca0000410000 */
[----:B------:R-:W1:Y:S01]  /*cea0*/  @!P3 MUFU.EX2 R36, R36 ;  /* 0x000000240024b308 */ /* 0x000e620000000800 */
[----:B--2---:R-:W-:-:S07]  /*ceb0*/  @!P5 FADD.FTZ R24, R24, 1 ;  /* 0x3f8000001818d421 */ /* 0x004fce0000010000 */
[----:B------:R-:W2:Y:S01]  /*cec0*/  @!P2 MUFU.RCP R44, R41 ;  /* 0x00000029002ca308 */ /* 0x000ea20000001000 */
[----:B0-----:R-:W-:-:S07]  /*ced0*/  @!P4 FADD.FTZ R35, R35, 1 ;  /* 0x3f8000002323c421 */ /* 0x001fce0000010000 */
[----:B------:R-:W0:Y:S01]  /*cee0*/  @!P1 MUFU.EX2 R40, R40 ;  /* 0x0000002800289308 */ /* 0x000e220000000800 */
[----:B-1----:R-:W-:-:S07]  /*cef0*/  @!P3 FADD.FTZ R36, R36, 1 ;  /* 0x3f8000002424b421 */ /* 0x002fce0000010000 */
[----:B------:R1:W3:Y:S01]  /*cf00*/  @!P5 MUFU.RCP R46, R24 ;  /* 0x00000018002ed308 */ /* 0x0002e20000001000 */
[----:B--2---:R-:W-:Y:S01]  /*cf10*/  @!P2 FMUL.FTZ R21, R21, R44 ;  /* 0x0000002c1515a220 */ /* 0x004fe20000410000 */
[----:B------:R-:W-:Y:S02]  /*cf20*/  F2FP.BF16.PACK_AB R44, R14, R17 ;  /* 0x000000110e2c723e */ /* 0x000fe400000010ff */
[----:B------:R-:W-:Y:S02]  /*cf30*/  F2FP.BF16.PACK_AB R14, R2, R5 ;  /* 0x00000005020e723e */ /* 0x000fe400000010ff */
[----:B------:R-:W-:Y:S02]  /*cf40*/  MOV R2, UR29 ;  /* 0x0000001d00027c02 */ /* 0x000fe40008000f00 */
[----:B------:R-:W2:Y:S01]  /*cf50*/  @!P4 MUFU.RCP R35, R35 ;  /* 0x000000230023c308 */ /* 0x000ea20000001000 */
[--C-:B-1----:R-:W-:Y:S01]  /*cf60*/  PRMT R24, RZ, 0x5410, R37.reuse ;  /* 0x00005410ff187816 */ /* 0x102fe20000000025 */
[----:B0-----:R-:W-:Y:S01]  /*cf70*/  @!P1 FADD.FTZ R40, R40, 1 ;  /* 0x3f80000028289421 */ /* 0x001fe20000010000 */
[----:B------:R-:W-:-:S03]  /*cf80*/  PRMT R37, RZ, 0x7610, R37 ;  /* 0x00007610ff257816 */ /* 0x000fc60000000025 */
[----:B------:R-:W-:Y:S01]  /*cf90*/  FADD.FTZ R45, R24, UR5 ;  /* 0x00000005182d7e21 */ /* 0x000fe20008010000 */
[--C-:B------:R-:W-:Y:S01]  /*cfa0*/  PRMT R24, RZ, 0x5410, R38.reuse ;  /* 0x00005410ff187816 */ /* 0x100fe20000000026 */
[----:B------:R0:W1:Y:S01]  /*cfb0*/  @!P6 MUFU.RCP R43, R30 ;  /* 0x0000001e002be308 */ /* 0x0000620000001000 */
[----:B------:R-:W-:Y:S01]  /*cfc0*/  PRMT R38, RZ, 0x7610, R38 ;  /* 0x00007610ff267816 */ /* 0x000fe20000000026 */
[----:B---3--:R-:W-:Y:S01]  /*cfd0*/  @!P5 FMUL.FTZ R23, R23, R46 ;  /* 0x0000002e1717d220 */ /* 0x008fe20000410000 */
[----:B------:R-:W-:Y:S01]  /*cfe0*/  FSETP.GTU.FTZ.AND P2, PT, R45, 20, PT ;  /* 0x41a000002d00780b */ /* 0x000fe20003f5c000 */
[----:B------:R-:W-:Y:S01]  /*cff0*/  FADD.FTZ R41, R24, UR5 ;  /* 0x0000000518297e21 */ /* 0x000fe20008010000 */
[----:B------:R-:W-:Y:S01]  /*d000*/  F2FP.BF16.PACK_AB R46, R10, R13 ;  /* 0x0000000d0a2e723e */ /* 0x000fe200000010ff */
[----:B------:R-:W-:Y:S01]  /*d010*/  FADD.FTZ R38, R38, UR5 ;  /* 0x0000000526267e21 */ /* 0x000fe20008010000 */
[----:B------:R-:W-:Y:S01]  /*d020*/  F2FP.BF16.PACK_AB R13, R4, R7 ;  /* 0x00000007040d723e */ /* 0x000fe200000010ff */
[----:B------:R-:W3:Y:S01]  /*d030*/  @!P3 MUFU.RCP R36, R36 ;  /* 0x000000240024b308 */ /* 0x000ee20000001000 */
[----:B0-----:R-:W-:Y:S01]  /*d040*/  FADD.FTZ R30, R37, UR5 ;  /* 0x00000005251e7e21 */ /* 0x001fe20008010000 */
[----:B------:R-:W-:Y:S01]  /*d050*/  LEA R4, R100, R53, 0x1 ;  /* 0x0000003564047211 */ /* 0x000fe200078e08ff */
[----:B--2---:R-:W-:Y:S01]  /*d060*/  @!P4 FMUL.FTZ R22, R22, R35 ;  /* 0x000000231616c220 */ /* 0x004fe20000410000 */
[----:B------:R-:W-:-:S02]  /*d070*/  PRMT R35, RZ, 0x5410, R39 ;  /* 0x00005410ff237816 */ /* 0x000fc40000000027 */
[----:B------:R-:W-:Y:S02]  /*d080*/  PRMT R39, RZ, 0x7610, R39 ;  /* 0x00007610ff277816 */ /* 0x000fe40000000027 */
[----:B------:R0:W2:Y:S01]  /*d090*/  @!P1 MUFU.RCP R37, R40 ;  /* 0x0000002800259308 */ /* 0x0000a20000001000 */
[----:B------:R-:W-:Y:S01]  /*d0a0*/  @!P2 FMUL.FTZ R24, R45, -1.4426950216293334961 ;  /* 0xbfb8aa3b2d18a820 */ /* 0x000fe20000410000 */
[----:B------:R-:W-:Y:S01]  /*d0b0*/  F2FP.BF16.PACK_AB R45, R12, R15 ;  /* 0x0000000f0c2d723e */ /* 0x000fe200000010ff */
[----:B------:R-:W-:Y:S01]  /*d0c0*/  FADD.FTZ R39, R39, UR5 ;  /* 0x0000000527277e21 */ /* 0x000fe20008010000 */
[----:B------:R-:W-:Y:S01]  /*d0d0*/  F2FP.BF16.PACK_AB R15, R0, R3 ;  /* 0x00000003000f723e */ /* 0x000fe200000010ff */
[----:B-1----:R-:W-:Y:S01]  /*d0e0*/  @!P6 FMUL.FTZ R20, R20, R43 ;  /* 0x0000002b1414e220 */ /* 0x002fe20000410000 */
[----:B------:R-:W-:Y:S01]  /*d0f0*/  F2FP.BF16.PACK_AB R12, R6, R9 ;  /* 0x00000009060c723e */ /* 0x000fe200000010ff */
[----:B------:R-:W-:Y:S01]  /*d100*/  STS.128 [R4.X16], R44 ;  /* 0x0000002c04007388 */ /* 0x000fe2000000cc00 */
[----:B------:R-:W-:Y:S01]  /*d110*/  FSETP.GTU.FTZ.AND P6, PT, R30, 20, PT ;  /* 0x41a000001e00780b */ /* 0x000fe20003fdc000 */
[----:B0-----:R-:W-:Y:S01]  /*d120*/  FADD.FTZ R40, R35, UR5 ;  /* 0x0000000523287e21 */ /* 0x001fe20008010000 */
[----:B------:R-:W-:Y:S01]  /*d130*/  FSETP.GTU.FTZ.AND P5, PT, R38, 20, PT ;  /* 0x41a000002600780b */ /* 0x000fe20003fbc000 */
[----:B------:R-:W-:Y:S01]  /*d140*/  STS.128 [R4.X16+0x10], R12 ;  /* 0x0000100c04007388 */ /* 0x000fe2000000cc00 */
[----:B---3--:R-:W-:Y:S01]  /*d150*/  @!P3 FMUL.FTZ R25, R25, R36 ;  /* 0x000000241919b220 */ /* 0x008fe20000410000 */
[----:B------:R-:W-:-:S06]  /*d160*/  NOP ;  /* 0x0000000000007918 */ /* 0x000fcc0000000000 */
[----:B--2---:R-:W-:Y:S01]  /*d170*/  @!P1 FMUL.FTZ R26, R26, R37 ;  /* 0x000000251a1a9220 */ /* 0x004fe20000410000 */
[----:B------:R-:W-:Y:S01]  /*d180*/  FSETP.GTU.FTZ.AND P4, PT, R41, 20, PT ;  /* 0x41a000002900780b */ /* 0x000fe20003f9c000 */
[----:B------:R-:W0:Y:S01]  /*d190*/  LDS.128 R8, [R97.X16] ;  /* 0x0000000061087984 */ /* 0x000e22000000cc00 */
[----:B------:R-:W-:Y:S01]  /*d1a0*/  FSETP.GTU.FTZ.AND P3, PT, R40, 20, PT ;  /* 0x41a000002800780b */ /* 0x000fe20003f7c000 */
[----:B------:R-:W-:Y:S01]  /*d1b0*/  @!P6 FMUL.FTZ R30, R30, -1.4426950216293334961 ;  /* 0xbfb8aa3b1e1ee820 */ /* 0x000fe20000410000 */
[----:B------:R-:W-:Y:S01]  /*d1c0*/  FSETP.GTU.FTZ.AND P1, PT, R39, 20, PT ;  /* 0x41a000002700780b */ /* 0x000fe20003f3c000 */
[----:B------:R-:W1:Y:S01]  /*d1d0*/  LDS.128 R12, [R97.X16+0x200] ;  /* 0x00020000610c7984 */ /* 0x000e62000000cc00 */
[----:B------:R-:W-:Y:S01]  /*d1e0*/  @!P5 FMUL.FTZ R36, R38, -1.4426950216293334961 ;  /* 0xbfb8aa3b2624d820 */ /* 0x000fe20000410000 */
[----:B------:R-:W2:Y:S01]  /*d1f0*/  @!P0 MUFU.EX2 R42, R42 ;  /* 0x0000002a002a8308 */ /* 0x000ea20000000800 */
[----:B------:R-:W-:Y:S01]  /*d200*/  MOV R3, UR28 ;  /* 0x0000001c00037c02 */ /* 0x000fe20008000f00 */
[----:B------:R-:W-:-:S04]  /*d210*/  UIMAD UR28, UR35, UR30, URZ ;  /* 0x0000001e231c72a4 */ /* 0x000fc8000f8e023f */
[----:B------:R-:W-:Y:S01]  /*d220*/  @!P4 FMUL.FTZ R35, R41, -1.4426950216293334961 ;  /* 0xbfb8aa3b2923c820 */ /* 0x000fe20000410000 */
[----:B------:R-:W-:Y:S01]  /*d230*/  UIMAD UR28, UR34, UR31, UR28 ;  /* 0x0000001f221c72a4 */ /* 0x000fe2000f8e021c */
[----:B------:R-:W-:Y:S01]  /*d240*/  @!P3 FMUL.FTZ R37, R40, -1.4426950216293334961 ;  /* 0xbfb8aa3b2825b820 */ /* 0x000fe20000410000 */
[----:B------:R-:W3:Y:S01]  /*d250*/  @!P6 MUFU.EX2 R30, R30 ;  /* 0x0000001e001ee308 */ /* 0x000ee20000000800 */
[----:B------:R-:W-:Y:S01]  /*d260*/  @!P1 FMUL.FTZ R38, R39, -1.4426950216293334961 ;  /* 0xbfb8aa3b27269820 */ /* 0x000fe20000410000 */
[----:B------:R-:W-:Y:S01]  /*d270*/  F2FP.BF16.PACK_AB R39, R25, R22 ;  /* 0x000000161927723e */ /* 0x000fe200000010ff */
[----:B------:R-:W-:Y:S01]  /*d280*/  IMAD.WIDE R2, R55, 0x10, R2 ;  /* 0x0000001037027825 */ /* 0x000fe200078e0202 */
[----:B------:R-:W-:Y:S02]  /*d290*/  ULDC.64 UR30, c[0x0][0x300] ;  /* 0x0000c000001e7ab9 */ /* 0x000fe40000000a00 */
[----:B------:R-:W-:Y:S01]  /*d2a0*/  UIADD3 UR9, UR9, UR28, URZ ;  /* 0x0000001c09097290 */ /* 0x000fe2000fffe03f */
[----:B--2---:R-:W-:Y:S01]  /*d2b0*/  @!P0 FADD.FTZ R42, R42, 1 ;  /* 0x3f8000002a2a8421 */ /* 0x004fe20000010000 */
[----:B------:R-:W2:Y:S01]  /*d2c0*/  @!P2 MUFU.EX2 R24, R24 ;  /* 0x000000180018a308 */ /* 0x000ea20000000800 */
[----:B------:R-:W-:-:S02]  /*d2d0*/  UIMAD UR28, UR17, UR30, URZ ;  /* 0x0000001e111c72a4 */ /* 0x000fc4000f8e023f */
[----:B------:R-:W-:Y:S02]  /*d2e0*/  UIMAD.WIDE.U32 UR8, UR16, UR30, UR8 ;  /* 0x0000001e100872a5 */ /* 0x000fe4000f8e0008 */
[----:B------:R-:W-:-:S03]  /*d2f0*/  UIMAD UR28, UR16, UR31, UR28 ;  /* 0x0000001f101c72a4 */ /* 0x000fc6000f8e021c */
[----:B------:R-:W4:Y:S01]  /*d300*/  @!P4 MUFU.EX2 R35, R35 ;  /* 0x000000230023c308 */ /* 0x000f220000000800 */
[----:B---3--:R-:W-:Y:S01]  /*d310*/  @!P6 FADD.FTZ R30, R30, 1 ;  /* 0x3f8000001e1ee421 */ /* 0x008fe20000010000 */
[----:B------:R-:W-:Y:S02]  /*d320*/  ULDC.64 UR30, c[0x0][0x340] ;  /* 0x0000d000001e7ab9 */ /* 0x000fe40000000a00 */
[----:B------:R-:W-:Y:S02]  /*d330*/  UIADD3 UR28, UR9, UR28, URZ ;  /* 0x0000001c091c7290 */ /* 0x000fe4000fffe03f */
[----:B------:R-:W-:Y:S02]  /*d340*/  ULEA UR9, UP0, UR8, UR30, 0x1 ;  /* 0x0000001e08097291 */ /* 0x000fe4000f80083f */
[----:B------:R-:W3:Y:S01]  /*d350*/  @!P5 MUFU.EX2 R36, R36 ;  /* 0x000000240024d308 */ /* 0x000ee20000000800 */
[----:B--2---:R-:W-:Y:S01]  /*d360*/  @!P2 FADD.FTZ R24, R24, 1 ;  /* 0x3f8000001818a421 */ /* 0x004fe20000010000 */
[----:B0-----:R-:W-:Y:S01]  /*d370*/  STG.E.128 [R2.64], R8 ;  /* 0x0000000802007986 */ /* 0x001fe2000c101d20 */
[----:B------:R-:W-:-:S02]  /*d380*/  ULEA.HI.X UR8, UR8, UR31, UR28, 0x1, UP0 ;  /* 0x0000001f08087291 */ /* 0x000fc400080f0c1c */
[----:B------:R-:W-:Y:S01]  /*d390*/  UISETP.GT.AND UP0, UPT, UR21, 0x1, UPT ;  /* 0x000000011500788c */ /* 0x000fe2000bf04270 */
[----:B-1----:R0:W-:Y:S02]  /*d3a0*/  STG.E.128 [R2.64+0x200], R12 ;  /* 0x0002000c02007986 */ /* 0x0021e4000c101d20 */
[----:B------:R-:W1:Y:S01]  /*d3b0*/  @!P3 MUFU.EX2 R37, R37 ;  /* 0x000000250025b308 */ /* 0x000e620000000800 */
[----:B----4-:R-:W-:Y:S01]  /*d3c0*/  @!P4 FADD.FTZ R35, R35, 1 ;  /* 0x3f8000002323c421 */ /* 0x010fe20000010000 */
[----:B------:R-:W-:-:S06]  /*d3d0*/  UMOV UR21, UR7 ;  /* 0x0000000700157c82 */ /* 0x000fcc0008000000 */
[----:B------:R-:W2:Y:S01]  /*d3e0*/  @!P1 MUFU.EX2 R38, R38 ;  /* 0x0000002600269308 */ /* 0x000ea20000000800 */
[----:B---3--:R-:W-:Y:S02]  /*d3f0*/  @!P5 FADD.FTZ R36, R36, 1 ;  /* 0x3f8000002424d421 */ /* 0x008fe40000010000 */
[----:B-1----:R-:W-:-:S05]  /*d400*/  @!P3 FADD.FTZ R37, R37, 1 ;  /* 0x3f8000002525b421 */ /* 0x002fca0000010000 */
[----:B------:R-:W1:Y:S01]  /*d410*/  @!P0 MUFU.RCP R42, R42 ;  /* 0x0000002a002a8308 */ /* 0x000e620000001000 */
[----:B0-----:R-:W-:Y:S02]  /*d420*/  MOV R2, UR9 ;  /* 0x0000000900027c02 */ /* 0x001fe40008000f00 */
[----:B------:R-:W-:Y:S01]  /*d430*/  MOV R3, UR8 ;  /* 0x0000000800037c02 */ /* 0x000fe20008000f00 */
[----:B------:R-:W-:Y:S01]  /*d440*/  UIADD3 UR8, UP1, UR18, -0x1000, URZ ;  /* 0xfffff00012087890 */ /* 0x000fe2000ff3e03f */
[----:B--2---:R-:W-:-:S03]  /*d450*/  @!P1 FADD.FTZ R38, R38, 1 ;  /* 0x3f80000026269421 */ /* 0x004fc60000010000 */
[----:B------:R-:W0:Y:S01]  /*d460*/  @!P2 MUFU.RCP R5, R24 ;  /* 0x000000180005a308 */ /* 0x000e220000001000 */
[----:B------:R-:W-:Y:S01]  /*d470*/  IMAD.WIDE R2, R55, 0x10, R2 ;  /* 0x0000001037027825 */ /* 0x000fe200078e0202 */
[----:B------:R-:W-:-:S06]  /*d480*/  UIADD3.X UR19, UR19, -0x1, URZ, UP1, !UPT ;  /* 0xffffffff13137890 */ /* 0x000fcc0008ffe43f */
[----:B------:R-:W2:Y:S01]  /*d490*/  @!P6 MUFU.RCP R30, R30 ;  /* 0x0000001e001ee308 */ /* 0x000ea20000001000 */
[----:B-1----:R-:W-:Y:S01]  /*d4a0*/  @!P0 FMUL.FTZ R27, R27, R42 ;  /* 0x0000002a1b1b8220 */ /* 0x002fe20000410000 */
[----:B------:R-:W-:-:S04]  /*d4b0*/  PLOP3.LUT P0, PT, PT, PT, UP0, 0x80, 0x0 ;  /* 0x000000000000781c */ /* 0x000fc80003f0f008 */
[----:B------:R-:W-:Y:S02]  /*d4c0*/  F2FP.BF16.PACK_AB R40, R27, R26 ;  /* 0x0000001a1b28723e */ /* 0x000fe400000010ff */
[----:B------:R-:W1:Y:S01]  /*d4d0*/  @!P4 MUFU.RCP R0, R35 ;  /* 0x000000230000c308 */ /* 0x000e620000001000 */
[----:B0-----:R-:W-:-:S07]  /*d4e0*/  @!P2 FMUL.FTZ R28, R28, R5 ;  /* 0x000000051c1ca220 */ /* 0x001fce0000410000 */
[----:B------:R0:W3:Y:S01]  /*d4f0*/  @!P5 MUFU.RCP R7, R36 ;  /* 0x000000240007d308 */ /* 0x0000e20000001000 */
[----:B--2---:R-:W-:-:S05]  /*d500*/  @!P6 FMUL.FTZ R29, R29, R30 ;  /* 0x0000001e1d1de220 */ /* 0x004fca0000410000 */
[----:B------:R-:W-:Y:S02]  /*d510*/  F2FP.BF16.PACK_AB R41, R29, R28 ;  /* 0x0000001c1d29723e */ /* 0x000fe400000010ff */
[----:B------:R2:W4:Y:S01]  /*d520*/  @!P3 MUFU.RCP R6, R37 ;  /* 0x000000250006b308 */ /* 0x0005220000001000 */
[----:B-1----:R-:W-:Y:S01]  /*d530*/  @!P4 FMUL.FTZ R31, R31, R0 ;  /* 0x000000001f1fc220 */ /* 0x002fe20000410000 */
[----:B0-----:R-:W-:Y:S01]  /*d540*/  F2FP.BF16.PACK_AB R36, R19, R16 ;  /* 0x000000101324723e */ /* 0x001fe200000010ff */
[----:B------:R-:W-:-:S04]  /*d550*/  FADD.FTZ R0, R16, R101 ;  /* 0x0000006510007221 */ /* 0x000fc80000010000 */
[----:B------:R-:W-:Y:S01]  /*d560*/  FADD.FTZ R19, R0, R19 ;  /* 0x0000001300137221 */ /* 0x000fe20000010000 */
[----:B------:R0:W1:Y:S01]  /*d570*/  @!P1 MUFU.RCP R17, R38 ;  /* 0x0000002600119308 */ /* 0x0000620000001000 */
[----:B---3--:R-:W-:Y:S01]  /*d580*/  @!P5 FMUL.FTZ R32, R32, R7 ;  /* 0x000000072020d220 */ /* 0x008fe20000410000 */
[----:B--2---:R-:W-:Y:S01]  /*d590*/  F2FP.BF16.PACK_AB R37, R21, R18 ;  /* 0x000000121525723e */ /* 0x004fe200000010ff */
[----:B------:R-:W-:-:S03]  /*d5a0*/  FADD.FTZ R18, R19, R18 ;  /* 0x0000001213127221 */ /* 0x000fc60000010000 */
[----:B------:R-:W-:Y:S01]  /*d5b0*/  F2FP.BF16.PACK_AB R42, R32, R31 ;  /* 0x0000001f202a723e */ /* 0x000fe200000010ff */
[----:B------:R-:W-:Y:S02]  /*d5c0*/  FADD.FTZ R21, R18, R21 ;  /* 0x0000001512157221 */ /* 0x000fe40000010000 */
[----:B----4-:R-:W-:Y:S01]  /*d5d0*/  @!P3 FMUL.FTZ R33, R33, R6 ;  /* 0x000000062121b220 */ /* 0x010fe20000410000 */
[----:B0-----:R-:W-:Y:S01]  /*d5e0*/  F2FP.BF16.PACK_AB R38, R23, R20 ;  /* 0x000000141726723e */ /* 0x001fe200000010ff */
[----:B------:R-:W-:Y:S01]  /*d5f0*/  BAR.SYNC.DEFER_BLOCKING 0x0 ;  /* 0x0000000000007b1d */ /* 0x000fe20000010000 */
[----:B------:R-:W-:Y:S02]  /*d600*/  FADD.FTZ R20, R21, R20 ;  /* 0x0000001415147221 */ /* 0x000fe40000010000 */
[----:B-1----:R-:W-:Y:S02]  /*d610*/  @!P1 FMUL.FTZ R34, R34, R17 ;  /* 0x0000001122229220 */ /* 0x002fe40000410000 */
[----:B------:R-:W-:-:S03]  /*d620*/  FADD.FTZ R23, R20, R23 ;  /* 0x0000001714177221 */ /* 0x000fc60000010000 */
[----:B------:R-:W-:Y:S01]  /*d630*/  F2FP.BF16.PACK_AB R43, R34, R33 ;  /* 0x00000021222b723e */ /* 0x000fe200000010ff */
        /* <DEDUP_REMOVED lines=10> */
[----:B------:R-:W1:Y:S01]  /*d6e0*/  LDS.128 R44, [R97.X16+0x200] ;  /* 0x00020000612c7984 */ /* 0x000e62000000cc00 */
[----:B------:R-:W-:-:S04]  /*d6f0*/  FADD.FTZ R31, R28, R31 ;  /* 0x0000001f1c1f7221 */ /* 0x000fc80000010000 */
[----:B------:R-:W-:-:S04]  /*d700*/  FADD.FTZ R32, R31, R32 ;  /* 0x000000201f207221 */ /* 0x000fc80000010000 */
[----:B------:R-:W-:-:S04]  /*d710*/  FADD.FTZ R33, R32, R33 ;  /* 0x0000002120217221 */ /* 0x000fc80000010000 */
[----:B------:R-:W-:Y:S01]  /*d720*/  FADD.FTZ R101, R33, R34 ;  /* 0x0000002221657221 */ /* 0x000fe20000010000 */
[----:B0-----:R0:W-:Y:S04]  /*d730*/  STG.E.128 [R2.64], R8 ;  /* 0x0000000802007986 */ /* 0x0011e8000c101d20 */
[----:B-1----:R0:W-:Y:S02]  /*d740*/  STG.E.128 [R2.64+0x200], R44 ;  /* 0x0002002c02007986 */ /* 0x0021e4000c101d20 */
[----:B0-----:R-:W-:Y:S01]  /*d750*/  @!P0 CALL.REL.NOINC `(.L_x_2622) ;  /* 0x0000001000008944 */ /* 0x001fe20003c00000 */
[----:B------:R-:W-:Y:S05]  /*d760*/  BRA `(.L_x_2757) ;  /* 0xffff330000007947 */ /* 0x000fea000383ffff */
.L_x_2622:
[----:B------:R-:W-:Y:S02]  /*d770*/  ISETP.NE.U32.AND P0, PT, RZ, c[0x0][0x328], PT ;  /* 0x0000ca00ff007a0c */ /* 0x000fe40003f05070 */
[----:B------:R-:W-:Y:S02]  /*d780*/  ISETP.NE.U32.AND P2, PT, RZ, c[0x0][0x348], PT ;  /* 0x0000d200ff007a0c */ /* 0x000fe40003f45070 */
[----:B------:R-:W-:-:S02]  /*d790*/  ISETP.NE.AND.EX P1, PT, RZ, c[0x0][0x32c], PT, P0 ;  /* 0x0000cb00ff007a0c */ /* 0x000fc40003f25300 */
        /* <DEDUP_REMOVED lines=31> */
.L_x_2759:
[----:B0-----:R-:W-:Y:S05]  /*d990*/  BSYNC B0 ;  /* 0x0000000000007941 */ /* 0x001fea0003800000 */
.L_x_2758:
        /* <DEDUP_REMOVED lines=33> */
.L_x_2761:
[----:B------:R-:W3:Y:S02]  /*dbb0*/  S2R R11, SR_TID.X ;  /* 0x00000000000b7919 */ /* 0x000ee40000002100 */
.L_x_2762:
[----:B0-----:R-:W-:Y:S05]  /*dbc0*/  BSYNC B0 ;  /* 0x0000000000007941 */ /* 0x001fea0003800000 */
.L_x_2760:
        /* <DEDUP_REMOVED lines=12> */
.L_x_2763:
        /* <DEDUP_REMOVED lines=32> */
.L_x_2660:
[----:B------:R-:W-:Y:S01]  /*de90*/  HFMA2.MMA R76, -RZ, RZ, 0, 5.9604644775390625e-08 ;  /* 0x00000001ff4c7435 */ /* 0x000fe200000001ff */
[----:B------:R-:W-:-:S02]  /*dea0*/  MOV R73, R70 ;  /* 0x0000004600497202 */ /* 0x000fc40000000f00 */
[----:B------:R-:W-:Y:S02]  /*deb0*/  MOV R78, RZ ;  /* 0x000000ff004e7202 */ /* 0x000fe40000000f00 */
[----:B------:R-:W-:Y:S02]  /*dec0*/  MOV R81, 0xffffffff ;  /* 0xffffffff00517802 */ /* 0x000fe40000000f00 */
[----:B------:R-:W-:Y:S02]  /*ded0*/  MOV R68, 0xdef0 ;  /* 0x0000def000447802 */ /* 0x000fe40000000f00 */
[----:B-----5:R-:W-:Y:S05]  /*dee0*/  CALL.REL.NOINC `($__internal_68_$__cuda_sm70_shflsync_up) ;  /* 0x00001ea000007944 */ /* 0x020fea0003c00000 */
[----:B-1----:R-:W-:Y:S01]  /*def0*/  MOV R71, R73 ;  /* 0x0000004900477202 */ /* 0x002fe20000000f00 */
[----:B0-----:R-:W-:Y:S05]  /*df00*/  BRA `(.L_x_2764) ;  /* 0xffff7de000007947 */ /* 0x001fea000383ffff */
.L_x_2661:
[----:B------:R-:W-:Y:S01]  /*df10*/  HFMA2.MMA R76, -RZ, RZ, 0, 5.9604644775390625e-08 ;  /* 0x00000001ff4c7435 */ /* 0x000fe200000001ff */
[----:B------:R-:W-:Y:S02]  /*df20*/  MOV R73, R80 ;  /* 0x0000005000497202 */ /* 0x000fe40000000f00 */
[----:B------:R-:W-:Y:S02]  /*df30*/  MOV R78, RZ ;  /* 0x000000ff004e7202 */ /* 0x000fe40000000f00 */
[----:B------:R-:W-:-:S02]  /*df40*/  MOV R81, 0xffffffff ;  /* 0xffffffff00517802 */ /* 0x000fc40000000f00 */
[----:B------:R-:W-:Y:S02]  /*df50*/  MOV R68, 0xdf70 ;  /* 0x0000df7000447802 */ /* 0x000fe40000000f00 */
[----:B01---5:R-:W-:Y:S05]  /*df60*/  CALL.REL.NOINC `($__internal_68_$__cuda_sm70_shflsync_up) ;  /* 0x00001e2000007944 */ /* 0x023fea0003c00000 */
[----:B0-----:R-:W-:Y:S01]  /*df70*/  HFMA2.MMA R76, -RZ, RZ, 0, 5.9604644775390625e-08 ;  /* 0x00000001ff4c7435 */ /* 0x001fe200000001ff */
[----:B-1----:R-:W-:Y:S02]  /*df80*/  MOV R75, R73 ;  /* 0x00000049004b7202 */ /* 0x002fe40000000f00 */
[----:B------:R-:W-:Y:S02]  /*df90*/  MOV R73, R82 ;  /* 0x0000005200497202 */ /* 0x000fe40000000f00 */
[----:B------:R-:W-:Y:S02]  /*dfa0*/  MOV R78, RZ ;  /* 0x000000ff004e7202 */ /* 0x000fe40000000f00 */
[----:B------:R-:W-:Y:S02]  /*dfb0*/  MOV R81, 0xffffffff ;  /* 0xffffffff00517802 */ /* 0x000fe40000000f00 */
[----:B------:R-:W-:Y:S02]  /*dfc0*/  MOV R68, 0xdfe0 ;  /* 0x0000dfe000447802 */ /* 0x000fe40000000f00 */
[----:B------:R-:W-:Y:S05]  /*dfd0*/  CALL.REL.NOINC `($__internal_68_$__cuda_sm70_shflsync_up) ;  /* 0x00001db000007944 */ /* 0x000fea0003c00000 */
[----:B0-----:R-:W-:Y:S01]  /*dfe0*/  HFMA2.MMA R76, -RZ, RZ, 0, 5.9604644775390625e-08 ;  /* 0x00000001ff4c7435 */ /* 0x001fe200000001ff */
[----:B-1----:R-:W-:-:S02]  /*dff0*/  MOV R77, R73 ;  /* 0x00000049004d7202 */ /* 0x002fc40000000f00 */
[----:B------:R-:W-:Y:S02]  /*e000*/  MOV R73, R83 ;  /* 0x0000005300497202 */ /* 0x000fe40000000f00 */
[----:B------:R-:W-:Y:S02]  /*e010*/  MOV R78, RZ ;  /* 0x000000ff004e7202 */ /* 0x000fe40000000f00 */
[----:B------:R-:W-:Y:S02]  /*e020*/  MOV R81, 0xffffffff ;  /* 0xffffffff00517802 */ /* 0x000fe40000000f00 */
[----:B------:R-:W-:Y:S02]  /*e030*/  MOV R68, 0xe050 ;  /* 0x0000e05000447802 */ /* 0x000fe40000000f00 */
[----:B------:R-:W-:Y:S05]  /*e040*/  CALL.REL.NOINC `($__internal_68_$__cuda_sm70_shflsync_up) ;  /* 0x00001d4000007944 */ /* 0x000fea0003c00000 */
        /* <DEDUP_REMOVED lines=20> */
[----:B------:R-:W-:Y:S05]  /*e190*/  CALL.REL.NOINC `($__internal_68_$__cuda_sm70_shflsync_up) ;  /* 0x00001bf000007944 */ /* 0x000fea0003c00000 */
[----:B0-----:R-:W-:Y:S01]  /*e1a0*/  HFMA2.MMA R76, -RZ, RZ, 0, 1.1920928955078125e-07 ;  /* 0x00000002ff4c7435 */ /* 0x001fe200000001ff */
[----:B-1----:R-:W-:-:S02]  /*e1b0*/  MOV R70, R73 ;  /* 0x0000004900467202 */ /* 0x002fc40000000f00 */
[----:B------:R-:W-:Y:S02]  /*e1c0*/  MOV R73, R80 ;  /* 0x0000005000497202 */ /* 0x000fe40000000f00 */
[----:B------:R-:W-:Y:S02]  /*e1d0*/  MOV R78, RZ ;  /* 0x000000ff004e7202 */ /* 0x000fe40000000f00 */
[----:B------:R-:W-:Y:S02]  /*e1e0*/  MOV R81, 0xffffffff ;  /* 0xffffffff00517802 */ /* 0x000fe40000000f00 */
[----:B------:R-:W-:Y:S02]  /*e1f0*/  MOV R68, 0xe210 ;  /* 0x0000e21000447802 */ /* 0x000fe40000000f00 */
[----:B------:R-:W-:Y:S05]  /*e200*/  CALL.REL.NOINC `($__internal_68_$__cuda_sm70_shflsync_up) ;  /* 0x00001b8000007944 */ /* 0x000fea0003c00000 */
[----:B0-----:R-:W-:Y:S01]  /*e210*/  HFMA2.MMA R76, -RZ, RZ, 0, 1.1920928955078125e-07 ;  /* 0x00000002ff4c7435 */ /* 0x001fe200000001ff */
[----:B-1----:R-:W-:Y:S02]  /*e220*/  MOV R71, R73 ;  /* 0x0000004900477202 */ /* 0x002fe40000000f00 */
[----:B------:R-:W-:Y:S02]  /*e230*/  MOV R73, R82 ;  /* 0x0000005200497202 */ /* 0x000fe40000000f00 */
[----:B------:R-:W-:-:S02]  /*e240*/  MOV R78, RZ ;  /* 0x000000ff004e7202 */ /* 0x000fc40000000f00 */
[----:B------:R-:W-:Y:S02]  /*e250*/  MOV R81, 0xffffffff ;  /* 0xffffffff00517802 */ /* 0x000fe40000000f00 */
[----:B------:R-:W-:Y:S02]  /*e260*/  MOV R68, 0xe280 ;  /* 0x0000e28000447802 */ /* 0x000fe40000000f00 */
[----:B------:R-:W-:Y:S05]  /*e270*/  CALL.REL.NOINC `($__internal_68_$__cuda_sm70_shflsync_up) ;  /* 0x00001b1000007944 */ /* 0x000fea0003c00000 */
[----:B0-----:R-:W-:Y:S01]  /*e280*/  HFMA2.MMA R76, -RZ, RZ, 0, 1.1920928955078125e-07 ;  /* 0x00000002ff4c7435 */ /* 0x001fe200000001ff */
[----:B-1----:R-:W-:Y:S02]  /*e290*/  MOV R72, R73 ;  /* 0x0000004900487202 */ /* 0x002fe40000000f00 */
[----:B------:R-:W-:Y:S02]  /*e2a0*/  MOV R73, R74 ;  /* 0x0000004a00497202 */ /* 0x000fe40000000f00 */
[----:B------:R-:W-:Y:S02]  /*e2b0*/  MOV R78, RZ ;  /* 0x000000ff004e7202 */ /* 0x000fe40000000f00 */
[----:B------:R-:W-:Y:S02]  /*e2c0*/  MOV R81, 0xffffffff ;  /* 0xffffffff00517802 */ /* 0x000fe40000000f00 */
[----:B------:R-:W-:-:S02]  /*e2d0*/  MOV R68, 0xe2f0 ;  /* 0x0000e2f000447802 */ /* 0x000fc40000000f00 */
[----:B------:R-:W-:Y:S05]  /*e2e0*/  CALL.REL.NOINC `($__internal_68_$__cuda_sm70_shflsync_up) ;  /* 0x00001aa000007944 */ /* 0x000fea0003c00000 */
        /* <DEDUP_REMOVED lines=17> */
[----:B------:R-:W-:Y:S05]  /*e400*/  CALL.REL.NOINC `($__internal_68_$__cuda_sm70_shflsync_up) ;  /* 0x0000198000007944 */ /* 0x000fea0003c00000 */
[----:B0-----:R-:W-:Y:S01]  /*e410*/  HFMA2.MMA R76, -RZ, RZ, 0, 2.384185791015625e-07 ;  /* 0x00000004ff4c7435 */ /* 0x001fe200000001ff */
[----:B-1----:R-:W-:Y:S02]  /*e420*/  MOV R70, R73 ;  /* 0x0000004900467202 */ /* 0x002fe40000000f00 */
[----:B------:R-:W-:Y:S02]  /*e430*/  MOV R73, R80 ;  /* 0x0000005000497202 */ /* 0x000fe40000000f00 */
[----:B------:R-:W-:Y:S02]  /*e440*/  MOV R78, RZ ;  /* 0x000000ff004e7202 */ /* 0x000fe40000000f00 */
[----:B------:R-:W-:Y:S02]  /*e450*/  MOV R81, 0xffffffff ;  /* 0xffffffff00517802 */ /* 0x000fe40000000f00 */
[----:B------:R-:W-:-:S02]  /*e460*/  MOV R68, 0xe480 ;  /* 0x0000e48000447802 */ /* 0x000fc40000000f00 */
[----:B------:R-:W-:Y:S05]  /*e470*/  CALL.REL.NOINC `($__internal_68_$__cuda_sm70_shflsync_up) ;  /* 0x0000191000007944 */ /* 0x000fea0003c00000 */
[----:B0-----:R-:W-:Y:S01]  /*e480*/  HFMA2.MMA R76, -RZ, RZ, 0, 2.384185791015625e-07 ;  /* 0x00000004ff4c7435 */ /* 0x001fe200000001ff */
[----:B-1----:R-:W-:-:S02]  /*e490*/  MOV R71, R73 ;  /* 0x0000004900477202 */ /* 0x002fc40000000f00 */
[----:B------:R-:W-:Y:S02]  /*e4a0*/  MOV R73, R82 ;  /* 0x0000005200497202 */ /* 0x000fe40000000f00 */
[----:B------:R-:W-:Y:S02]  /*e4b0*/  MOV R78, RZ ;  /* 0x000000ff004e7202 */ /* 0x000fe40000000f00 */
[----:B------:R-:W-:Y:S02]  /*e4c0*/  MOV R81, 0xffffffff ;  /* 0xffffffff00517802 */ /* 0x000fe40000000f00 */
[----:B------:R-:W-:Y:S02]  /*e4d0*/  MOV R68, 0xe4f0 ;  /* 0x0000e4f000447802 */ /* 0x000fe40000000f00 */
[----:B------:R-:W-:Y:S05]  /*e4e0*/  CALL.REL.NOINC `($__internal_68_$__cuda_sm70_shflsync_up) ;  /* 0x000018a000007944 */ /* 0x000fea0003c00000 */
[----:B0-----:R-:W-:Y:S01]  /*e4f0*/  HFMA2.MMA R76, -RZ, RZ, 0, 2.384185791015625e-07 ;  /* 0x00000004ff4c7435 */ /* 0x001fe200000001ff */
[----:B-1----:R-:W-:Y:S02]  /*e500*/  MOV R72, R73 ;  /* 0x0000004900487202 */ /* 0x002fe40000000f00 */
[----:B------:R-:W-:Y:S02]  /*e510*/  MOV R73, R74 ;  /* 0x0000004a00497202 */ /* 0x000fe40000000f00 */
[----:B------:R-:W-:-:S02]  /*e520*/  MOV R78, RZ ;  /* 0x000000ff004e7202 */ /* 0x000fc40000000f00 */
[----:B------:R-:W-:Y:S02]  /*e530*/  MOV R81, 0xffffffff ;  /* 0xffffffff00517802 */ /* 0x000fe40000000f00 */
[----:B------:R-:W-:Y:S02]  /*e540*/  MOV R68, 0xe560 ;  /* 0x0000e56000447802 */ /* 0x000fe40000000f00 */
[----:B------:R-:W-:Y:S05]  /*e550*/  CALL.REL.NOINC `($__internal_68_$__cuda_sm70_shflsync_up) ;  /* 0x0000183000007944 */ /* 0x000fea0003c00000 */
        /* <DEDUP_REMOVED lines=18> */
[----:B------:R-:W-:Y:S05]  /*e680*/  CALL.REL.NOINC `($__internal_68_$__cuda_sm70_shflsync_up) ;  /* 0x0000170000007944 */ /* 0x000fea0003c00000 */
[----:B0-----:R-:W-:Y:S01]  /*e690*/  HFMA2.MMA R76, -RZ, RZ, 0, 4.76837158203125e-07 ;  /* 0x00000008ff4c7435 */ /* 0x001fe200000001ff */
[----:B-1----:R-:W-:Y:S02]  /*e6a0*/  MOV R70, R73 ;  /* 0x0000004900467202 */ /* 0x002fe40000000f00 */
[----:B------:R-:W-:-:S02]  /*e6b0*/  MOV R73, R80 ;  /* 0x0000005000497202 */ /* 0x000fc40000000f00 */
[----:B------:R-:W-:Y:S02]  /*e6c0*/  MOV R78, RZ ;  /* 0x000000ff004e7202 */ /* 0x000fe40000000f00 */
[----:B------:R-:W-:Y:S02]  /*e6d0*/  MOV R81, 0xffffffff ;  /* 0xffffffff00517802 */ /* 0x000fe40000000f00 */
[----:B------:R-:W-:Y:S02]  /*e6e0*/  MOV R68, 0xe700 ;  /* 0x0000e70000447802 */ /* 0x000fe40000000f00 */
[----:B------:R-:W-:Y:S05]  /*e6f0*/  CALL.REL.NOINC `($__internal_68_$__cuda_sm70_shflsync_up) ;  /* 0x0000169000007944 */ /* 0x000fea0003c00000 */
[----:B0-----:R-:W-:Y:S01]  /*e700*/  HFMA2.MMA R76, -RZ, RZ, 0, 4.76837158203125e-07 ;  /* 0x00000008ff4c7435 */ /* 0x001fe200000001ff */
[----:B-1----:R-:W-:Y:S02]  /*e710*/  MOV R71, R73 ;  /* 0x0000004900477202 */ /* 0x002fe40000000f00 */
[----:B------:R-:W-:Y:S02]  /*e720*/  MOV R73, R82 ;  /* 0x0000005200497202 */ /* 0x000fe40000000f00 */
[----:B------:R-:W-:Y:S02]  /*e730*/  MOV R78, RZ ;  /* 0x000000ff004e7202 */ /* 0x000fe40000000f00 */
[----:B------:R-:W-:-:S02]  /*e740*/  MOV R81, 0xffffffff ;  /* 0xffffffff00517802 */ /* 0x000fc40000000f00 */
[----:B------:R-:W-:Y:S02]  /*e750*/  MOV R68, 0xe770 ;  /* 0x0000e77000447802 */ /* 0x000fe40000000f00 */
[----:B------:R-:W-:Y:S05]  /*e760*/  CALL.REL.NOINC `($__internal_68_$__cuda_sm70_shflsync_up) ;  /* 0x0000162000007944 */ /* 0x000fea0003c00000 */
[----:B0-----:R-:W-:Y:S01]  /*e770*/  HFMA2.MMA R76, -RZ, RZ, 0, 4.76837158203125e-07 ;  /* 0x00000008ff4c7435 */ /* 0x001fe200000001ff */
[----:B-1----:R-:W-:Y:S02]  /*e780*/  MOV R72, R73 ;  /* 0x0000004900487202 */ /* 0x002fe40000000f00 */
[----:B------:R-:W-:Y:S02]  /*e790*/  MOV R73, R83 ;  /* 0x0000005300497202 */ /* 0x000fe40000000f00 */
[----:B------:R-:W-:Y:S02]  /*e7a0*/  MOV R78, RZ ;  /* 0x000000ff004e7202 */ /* 0x000fe40000000f00 */
[----:B------:R-:W-:Y:S02]  /*e7b0*/  MOV R81, 0xffffffff ;  /* 0xffffffff00517802 */ /* 0x000fe40000000f00 */
[----:B------:R-:W-:Y:S02]  /*e7c0*/  MOV R68, 0xe7e0 ;  /* 0x0000e7e000447802 */ /* 0x000fe40000000f00 */
[----:B------:R-:W-:Y:S05]  /*e7d0*/  CALL.REL.NOINC `($__internal_68_$__cuda_sm70_shflsync_up) ;  /* 0x000015b000007944 */ /* 0x000fea0003c00000 */
        /* <DEDUP_REMOVED lines=18> */
[----:B------:R-:W-:Y:S05]  /*e900*/  CALL.REL.NOINC `($__internal_68_$__cuda_sm70_shflsync_up) ;  /* 0x0000148000007944 */ /* 0x000fea0003c00000 */
[----:B0-----:R-:W-:Y:S01]  /*e910*/  HFMA2.MMA R76, -RZ, RZ, 0, 9.5367431640625e-07 ;  /* 0x00000010ff4c7435 */ /* 0x001fe200000001ff */
[----:B-1----:R-:W-:Y:S02]  /*e920*/  MOV R71, R73 ;  /* 0x0000004900477202 */ /* 0x002fe40000000f00 */
[----:B------:R-:W-:Y:S02]  /*e930*/  MOV R73, R74 ;  /* 0x0000004a00497202 */ /* 0x000fe40000000f00 */
[----:B------:R-:W-:Y:S02]  /*e940*/  MOV R78, RZ ;  /* 0x000000ff004e7202 */ /* 0x000fe40000000f00 */
[----:B------:R-:W-:Y:S02]  /*e950*/  MOV R81, 0xffffffff ;  /* 0xffffffff00517802 */ /* 0x000fe40000000f00 */
[----:B------:R-:W-:Y:S02]  /*e960*/  MOV R68, 0xe980 ;  /* 0x0000e98000447802 */ /* 0x000fe40000000f00 */
[----:B------:R-:W-:Y:S05]  /*e970*/  CALL.REL.NOINC `($__internal_68_$__cuda_sm70_shflsync_up) ;  /* 0x0000141000007944 */ /* 0x000fea0003c00000 */
[----:B0-----:R-:W-:Y:S01]  /*e980*/  HFMA2.MMA R76, -RZ, RZ, 0, 9.5367431640625e-07 ;  /* 0x00000010ff4c7435 */ /* 0x001fe200000001ff */
[----:B-1----:R-:W-:-:S02]  /*e990*/  MOV R75, R73 ;  /* 0x00000049004b7202 */ /* 0x002fc40000000f00 */
[----:B------:R-:W-:Y:S02]  /*e9a0*/  MOV R73, R82 ;  /* 0x0000005200497202 */ /* 0x000fe40000000f00 */
[----:B------:R-:W-:Y:S02]  /*e9b0*/  MOV R78, RZ ;  /* 0x000000ff004e7202 */ /* 0x000fe40000000f00 */
[----:B------:R-:W-:Y:S02]  /*e9c0*/  MOV R81, 0xffffffff ;  /* 0xffffffff00517802 */ /* 0x000fe40000000f00 */
[----:B------:R-:W-:Y:S02]  /*e9d0*/  MOV R68, 0xe9f0 ;  /* 0x0000e9f000447802 */ /* 0x000fe40000000f00 */
[----:B------:R-:W-:Y:S05]  /*e9e0*/  CALL.REL.NOINC `($__internal_68_$__cuda_sm70_shflsync_up) ;  /* 0x000013a000007944 */ /* 0x000fea0003c00000 */
[----:B0-----:R-:W-:Y:S01]  /*e9f0*/  HFMA2.MMA R76, -RZ, RZ, 0, 9.5367431640625e-07 ;  /* 0x00000010ff4c7435 */ /* 0x001fe200000001ff */
[----:B-1----:R-:W-:Y:S02]  /*ea00*/  MOV R77, R73 ;  /* 0x00000049004d7202 */ /* 0x002fe40000000f00 */
[----:B------:R-:W-:Y:S02]  /*ea10*/  MOV R73, R83 ;  /* 0x0000005300497202 */ /* 0x000fe40000000f00 */
[----:B------:R-:W-:-:S02]  /*ea20*/  MOV R78, RZ ;  /* 0x000000ff004e7202 */ /* 0x000fc40000000f00 */
[----:B------:R-:W-:Y:S02]  /*ea30*/  MOV R81, 0xffffffff ;  /* 0xffffffff00517802 */ /* 0x000fe40000000f00 */
[----:B------:R-:W-:Y:S02]  /*ea40*/  MOV R68, 0xea60 ;  /* 0x0000ea6000447802 */ /* 0x000fe40000000f00 */
[----:B------:R-:W-:Y:S05]  /*ea50*/  CALL.REL.NOINC `($__internal_68_$__cuda_sm70_shflsync_up) ;  /* 0x0000133000007944 */ /* 0x000fea0003c00000 */
[----:B01----:R-:W-:Y:S05]  /*ea60*/  BRA `(.L_x_2765) ;  /* 0xffff76c000007947 */ /* 0x003fea000383ffff */
.L_x_2666:
[----:B------:R-:W-:Y:S01]  /*ea70*/  HFMA2.MMA R76, -RZ, RZ, 0, 5.9604644775390625e-08 ;  /* 0x00000001ff4c7435 */ /* 0x000fe200000001ff */
[----:B0-----:R-:W-:Y:S02]  /*ea80*/  MOV R73, R80 ;  /* 0x0000005000497202 */ /* 0x001fe40000000f00 */
[----:B------:R-:W-:Y:S02]  /*ea90*/  MOV R78, RZ ;  /* 0x000000ff004e7202 */ /* 0x000fe40000000f00 */
[----:B------:R-:W-:Y:S02]  /*eaa0*/  MOV R81, 0xffffffff ;  /* 0xffffffff00517802 */ /* 0x000fe40000000f00 */
[----:B------:R-:W-:Y:S02]  /*eab0*/  MOV R68, 0xead0 ;  /* 0x0000ead000447802 */ /* 0x000fe40000000f00 */
[----:B-1---5:R-:W-:Y:S05]  /*eac0*/  CALL.REL.NOINC `($__internal_68_$__cuda_sm70_shflsync_up) ;  /* 0x000012c000007944 */ /* 0x022fea0003c00000 */
[----:B0-----:R-:W-:Y:S01]  /*ead0*/  HFMA2.MMA R76, -RZ, RZ, 0, 5.9604644775390625e-08 ;  /* 0x00000001ff4c7435 */ /* 0x001fe200000001ff */
[----:B-1----:R-:W-:-:S02]  /*eae0*/  MOV R70, R73 ;  /* 0x0000004900467202 */ /* 0x002fc40000000f00 */
[----:B------:R-:W-:Y:S02]  /*eaf0*/  MOV R73, R77 ;  /* 0x0000004d00497202 */ /* 0x000fe40000000f00 */
[----:B------:R-:W-:Y:S02]  /*eb00*/  MOV R78, RZ ;  /* 0x000000ff004e7202 */ /* 0x000fe40000000f00 */
[----:B------:R-:W-:Y:S02]  /*eb10*/  MOV R81, 0xffffffff ;  /* 0xffffffff00517802 */ /* 0x000fe40000000f00 */
[----:B------:R-:W-:Y:S02]  /*eb20*/  MOV R68, 0xeb40 ;  /* 0x0000eb4000447802 */ /* 0x000fe40000000f00 */
[----:B------:R-:W-:Y:S05]  /*eb30*/  CALL.REL.NOINC `($__internal_68_$__cuda_sm70_shflsync_up) ;  /* 0x0000125000007944 */ /* 0x000fea0003c00000 */
[----:B0-----:R-:W-:Y:S01]  /*eb40*/  HFMA2.MMA R76, -RZ, RZ, 0, 5.9604644775390625e-08 ;  /* 0x00000001ff4c7435 */ /* 0x001fe200000001ff */
[----:B-1----:R-:W-:Y:S02]  /*eb50*/  MOV R72, R73 ;  /* 0x0000004900487202 */ /* 0x002fe40000000f00 */
[----:B------:R-:W-:Y:S02]  /*eb60*/  MOV R73, R82 ;  /* 0x0000005200497202 */ /* 0x000fe40000000f00 */
[----:B------:R-:W-:-:S02]  /*eb70*/  MOV R78, RZ ;  /* 0x000000ff004e7202 */ /* 0x000fc40000000f00 */
[----:B------:R-:W-:Y:S02]  /*eb80*/  MOV R81, 0xffffffff ;  /* 0xffffffff00517802 */ /* 0x000fe40000000f00 */
[----:B------:R-:W-:Y:S02]  /*eb90*/  MOV R68, 0xebb0 ;  /* 0x0000ebb000447802 */ /* 0x000fe40000000f00 */
[----:B------:R-:W-:Y:S05]  /*eba0*/  CALL.REL.NOINC `($__internal_68_$__cuda_sm70_shflsync_up) ;  /* 0x000011e000007944 */ /* 0x000fea0003c00000 */
[----:B0-----:R-:W-:Y:S01]  /*ebb0*/  HFMA2.MMA R76, -RZ, RZ, 0, 5.9604644775390625e-08 ;  /* 0x00000001ff4c7435 */ /* 0x001fe200000001ff */
[----:B-1----:R-:W-:Y:S02]  /*ebc0*/  MOV R74, R73 ;  /* 0x00000049004a7202 */ /* 0x002fe40000000f00 */
[----:B------:R-:W-:Y:S02]  /*ebd0*/  MOV R73, R83 ;  /* 0x0000005300497202 */ /* 0x000fe40000000f00 */
[----:B------:R-:W-:Y:S02]  /*ebe0*/  MOV R78, RZ ;  /* 0x000000ff004e7202 */ /* 0x000fe40000000f00 */
[----:B------:R-:W-:Y:S02]  /*ebf0*/  MOV R81, 0xffffffff ;  /* 0xffffffff00517802 */ /* 0x000fe40000000f00 */
[----:B------:R-:W-:-:S02]  /*ec00*/  MOV R68, 0xec20 ;  /* 0x0000ec2000447802 */ /* 0x000fc40000000f00 */
[----:B------:R-:W-:Y:S05]  /*ec10*/  CALL.REL.NOINC `($__internal_68_$__cuda_sm70_shflsync_up) ;  /* 0x0000117000007944 */ /* 0x000fea0003c00000 */
        /* <DEDUP_REMOVED lines=9> */
[----:B------:R-:W-:Y:S05]  /*ecb0*/  CALL.REL.NOINC `($__internal_67_$__cuda_sm70_shflsync_idx_p) ;  /* 0x0000109000007944 */ /* 0x000fea0003c00000 */
[----:B0-----:R-:W-:Y:S01]  /*ecc0*/  HFMA2.MMA R72, -RZ, RZ, 0, 0 ;  /* 0x00000000ff487435 */ /* 0x001fe200000001ff */
[----:B-1----:R-:W-:-:S02]  /*ecd0*/  MOV R215, R70 ;  /* 0x0000004600d77202 */ /* 0x002fc40000000f00 */
[----:B------:R-:W-:Y:S02]  /*ece0*/  MOV R71, R57 ;  /* 0x0000003900477202 */ /* 0x000fe40000000f00 */
[----:B------:R-:W-:Y:S02]  /*ecf0*/  MOV R73, 0x1f ;  /* 0x0000001f00497802 */ /* 0x000fe40000000f00 */
[----:B------:R-:W-:Y:S02]  /*ed00*/  MOV R70, 0xffffffff ;  /* 0xffffffff00467802 */ /* 0x000fe40000000f00 */
[----:B------:R-:W-:Y:S02]  /*ed10*/  MOV R68, 0xed30 ;  /* 0x0000ed3000447802 */ /* 0x000fe40000000f00 */
[----:B------:R-:W-:Y:S05]  /*ed20*/  CALL.REL.NOINC `($__internal_67_$__cuda_sm70_shflsync_idx_p) ;  /* 0x0000102000007944 */ /* 0x000fea0003c00000 */
[----:B0-----:R-:W-:Y:S01]  /*ed30*/  HFMA2.MMA R72, -RZ, RZ, 0, 0 ;  /* 0x00000000ff487435 */ /* 0x001fe200000001ff */
[----:B-1----:R-:W-:Y:S02]  /*ed40*/  MOV R216, R70 ;  /* 0x0000004600d87202 */ /* 0x002fe40000000f00 */
[----:B------:R-:W-:Y:S02]  /*ed50*/  MOV R71, R58 ;  /* 0x0000003a00477202 */ /* 0x000fe40000000f00 */
[----:B------:R-:W-:-:S02]  /*ed60*/  MOV R73, 0x1f ;  /* 0x0000001f00497802 */ /* 0x000fc40000000f00 */
[----:B------:R-:W-:Y:S02]  /*ed70*/  MOV R70, 0xffffffff ;  /* 0xffffffff00467802 */ /* 0x000fe40000000f00 */
[----:B------:R-:W-:Y:S02]  /*ed80*/  MOV R68, 0xeda0 ;  /* 0x0000eda000447802 */ /* 0x000fe40000000f00 */
[----:B------:R-:W-:Y:S05]  /*ed90*/  CALL.REL.NOINC `($__internal_67_$__cuda_sm70_shflsync_idx_p) ;  /* 0x00000fb000007944 */ /* 0x000fea0003c00000 */
[----:B0-----:R-:W-:Y:S01]  /*eda0*/  HFMA2.MMA R72, -RZ, RZ, 0, 0 ;  /* 0x00000000ff487435 */ /* 0x001fe200000001ff */
[----:B-1----:R-:W-:Y:S02]  /*edb0*/  MOV R74, R70 ;  /* 0x00000046004a7202 */ /* 0x002fe40000000f00 */
[----:B------:R-:W-:Y:S02]  /*edc0*/  MOV R71, R59 ;  /* 0x0000003b00477202 */ /* 0x000fe40000000f00 */
[----:B------:R-:W-:Y:S02]  /*edd0*/  MOV R73, 0x1f ;  /* 0x0000001f00497802 */ /* 0x000fe40000000f00 */
[----:B------:R-:W-:Y:S02]  /*ede0*/  MOV R70, 0xffffffff ;  /* 0xffffffff00467802 */ /* 0x000fe40000000f00 */
[----:B------:R-:W-:-:S02]  /*edf0*/  MOV R68, 0xee10 ;  /* 0x0000ee1000447802 */ /* 0x000fc40000000f00 */
[----:B------:R-:W-:Y:S05]  /*ee00*/  CALL.REL.NOINC `($__internal_67_$__cuda_sm70_shflsync_idx_p) ;  /* 0x00000f4000007944 */ /* 0x000fea0003c00000 */
[----:B-1----:R-:W-:Y:S01]  /*ee10*/  MOV R75, R70 ;  /* 0x00000046004b7202 */ /* 0x002fe20000000f00 */
[----:B0-----:R-:W-:Y:S05]  /*ee20*/  BRA `(.L_x_2766) ;  /* 0xffff762000007947 */ /* 0x001fea000383ffff */
.L_x_2669:
[----:B------:R-:W-:Y:S01]  /*ee30*/  HFMA2.MMA R244, -RZ, RZ, 0, 5.9604644775390625e-08 ;  /* 0x00000001fff47435 */ /* 0x000fe200000001ff */
[----:B------:R-:W-:-:S02]  /*ee40*/  MOV R73, R76 ;  /* 0x0000004c00497202 */ /* 0x000fc40000000f00 */
[----:B------:R-:W-:Y:S02]  /*ee50*/  MOV R79, 0x1f ;  /* 0x0000001f004f7802 */ /* 0x000fe40000000f00 */
[----:B------:R-:W-:Y:S02]  /*ee60*/  MOV R80, 0xffffffff ;  /* 0xffffffff00507802 */ /* 0x000fe40000000f00 */
[----:B------:R-:W-:Y:S02]  /*ee70*/  MOV R68, 0xee90 ;  /* 0x0000ee9000447802 */ /* 0x000fe40000000f00 */
[----:B------:R-:W-:Y:S05]  /*ee80*/  CALL.REL.NOINC `($__internal_66_$__cuda_sm70_shflsync_down) ;  /* 0x00000e8000007944 */ /* 0x000fea0003c00000 */
[----:B-1----:R-:W-:Y:S01]  /*ee90*/  MOV R70, R244 ;  /* 0x000000f400467202 */ /* 0x002fe20000000f00 */
[----:B0-----:R-:W-:Y:S05]  /*eea0*/  BRA `(.L_x_2767) ;  /* 0xffff8b8000007947 */ /* 0x001fea000383ffff */
.L_x_2670:
[----:B------:R-:W-:Y:S01]  /*eeb0*/  HFMA2.MMA R244, -RZ, RZ, 0, 5.9604644775390625e-08 ;  /* 0x00000001fff47435 */ /* 0x000fe200000001ff */
[----:B------:R-:W-:Y:S02]  /*eec0*/  MOV R73, R77 ;  /* 0x0000004d00497202 */ /* 0x000fe40000000f00 */
[----:B------:R-:W-:Y:S02]  /*eed0*/  MOV R79, 0x1f ;  /* 0x0000001f004f7802 */ /* 0x000fe40000000f00 */
[----:B------:R-:W-:-:S02]  /*eee0*/  MOV R80, 0xffffffff ;  /* 0xffffffff00507802 */ /* 0x000fc40000000f00 */
[----:B------:R-:W-:Y:S02]  /*eef0*/  MOV R68, 0xef10 ;  /* 0x0000ef1000447802 */ /* 0x000fe40000000f00 */
[----:B01----:R-:W-:Y:S05]  /*ef00*/  CALL.REL.NOINC `($__internal_66_$__cuda_sm70_shflsync_down) ;  /* 0x00000e0000007944 */ /* 0x003fea0003c00000 */
[----:B-1----:R-:W-:Y:S01]  /*ef10*/  MOV R71, R244 ;  /* 0x000000f400477202 */ /* 0x002fe20000000f00 */
[----:B------:R-:W-:Y:S01]  /*ef20*/  HFMA2.MMA R244, -RZ, RZ, 0, 5.9604644775390625e-08 ;  /* 0x00000001fff47435 */ /* 0x000fe200000001ff */
[----:B0-----:R-:W-:Y:S02]  /*ef30*/  MOV R73, R75 ;  /* 0x0000004b00497202 */ /* 0x001fe40000000f00 */
[----:B------:R-:W-:Y:S02]  /*ef40*/  MOV R79, 0x1f ;  /* 0x0000001f004f7802 */ /* 0x000fe40000000f00 */
[----:B------:R-:W-:Y:S02]  /*ef50*/  MOV R80, 0xffffffff ;  /* 0xffffffff00507802 */ /* 0x000fe40000000f00 */
[----:B------:R-:W-:Y:S02]  /*ef60*/  MOV R68, 0xef80 ;  /* 0x0000ef8000447802 */ /* 0x000fe40000000f00 */
[----:B------:R-:W-:Y:S05]  /*ef70*/  CALL.REL.NOINC `($__internal_66_$__cuda_sm70_shflsync_down) ;  /* 0x00000d9000007944 */ /* 0x000fea0003c00000 */
[----:B-1----:R-:W-:Y:S01]  /*ef80*/  MOV R72, R244 ;  /* 0x000000f400487202 */ /* 0x002fe20000000f00 */
[----:B------:R-:W-:Y:S01]  /*ef90*/  HFMA2.MMA R244, -RZ, RZ, 0, 5.9604644775390625e-08 ;  /* 0x00000001fff47435 */ /* 0x000fe200000001ff */
[----:B0-----:R-:W-:-:S02]  /*efa0*/  MOV R73, R74 ;  /* 0x0000004a00497202 */ /* 0x001fc40000000f00 */
[----:B------:R-:W-:Y:S02]  /*efb0*/  MOV R79, 0x1f ;  /* 0x0000001f004f7802 */ /* 0x000fe40000000f00 */
[----:B------:R-:W-:Y:S02]  /*efc0*/  MOV R80, 0xffffffff ;  /* 0xffffffff00507802 */ /* 0x000fe40000000f00 */
[----:B------:R-:W-:Y:S02]  /*efd0*/  MOV R68, 0xeff0 ;  /* 0x0000eff000447802 */ /* 0x000fe40000000f00 */
[----:B------:R-:W-:Y:S05]  /*efe0*/  CALL.REL.NOINC `($__internal_66_$__cuda_sm70_shflsync_down) ;  /* 0x00000d2000007944 */ /* 0x000fea0003c00000 */
[----:B-1----:R-:W-:Y:S01]  /*eff0*/  MOV R68, R244 ;  /* 0x000000f400447202 */ /* 0x002fe20000000f00 */
[----:B0-----:R-:W-:Y:S05]  /*f000*/  BRA `(.L_x_2768) ;  /* 0xffff8a6000007947 */ /* 0x001fea000383ffff */
.L_x_2673:
[----:B------:R-:W-:Y:S01]  /*f010*/  HFMA2.MMA R244, -RZ, RZ, 0, 1.1920928955078125e-07 ;  /* 0x00000002fff47435 */ /* 0x000fe200000001ff */
[----:B------:R-:W-:Y:S02]  /*f020*/  MOV R73, R76 ;  /* 0x0000004c00497202 */ /* 0x000fe40000000f00 */
[----:B------:R-:W-:Y:S02]  /*f030*/  MOV R79, 0x1f ;  /* 0x0000001f004f7802 */ /* 0x000fe40000000f00 */
[----:B------:R-:W-:-:S02]  /*f040*/  MOV R80, 0xffffffff ;  /* 0xffffffff00507802 */ /* 0x000fc40000000f00 */
[----:B0-----:R-:W-:Y:S02]  /*f050*/  MOV R68, 0xf070 ;  /* 0x0000f07000447802 */ /* 0x001fe40000000f00 */
[----:B-1234-:R-:W-:Y:S05]  /*f060*/  CALL.REL.NOINC `($__internal_66_$__cuda_sm70_shflsync_down) ;  /* 0x00000ca000007944 */ /* 0x01efea0003c00000 */
[----:B-1----:R-:W-:Y:S01]  /*f070*/  MOV R70, R244 ;  /* 0x000000f400467202 */ /* 0x002fe20000000f00 */
[----:B------:R-:W-:Y:S01]  /*f080*/  HFMA2.MMA R244, -RZ, RZ, 0, 1.1920928955078125e-07 ;  /* 0x00000002fff47435 */ /* 0x000fe200000001ff */
[----:B0-----:R-:W-:Y:S02]  /*f090*/  MOV R73, R77 ;  /* 0x0000004d00497202 */ /* 0x001fe40000000f00 */
[----:B------:R-:W-:Y:S02]  /*f0a0*/  MOV R79, 0x1f ;  /* 0x0000001f004f7802 */ /* 0x000fe40000000f00 */
[----:B------:R-:W-:Y:S02]  /*f0b0*/  MOV R80, 0xffffffff ;  /* 0xffffffff00507802 */ /* 0x000fe40000000f00 */
[----:B------:R-:W-:Y:S02]  /*f0c0*/  MOV R68, 0xf0e0 ;  /* 0x0000f0e000447802 */ /* 0x000fe40000000f00 */
[----:B------:R-:W-:Y:S05]  /*f0d0*/  CALL.REL.NOINC `($__internal_66_$__cuda_sm70_shflsync_down) ;  /* 0x00000c3000007944 */ /* 0x000fea0003c00000 */
[----:B-1----:R-:W-:Y:S01]  /*f0e0*/  MOV R71, R244 ;  /* 0x000000f400477202 */ /* 0x002fe20000000f00 */
[----:B------:R-:W-:Y:S01]  /*f0f0*/  HFMA2.MMA R244, -RZ, RZ, 0, 1.1920928955078125e-07 ;  /* 0x00000002fff47435 */ /* 0x000fe200000001ff */
[----:B0-----:R-:W-:-:S02]  /*f100*/  MOV R73, R75 ;  /* 0x0000004b00497202 */ /* 0x001fc40000000f00 */
[----:B------:R-:W-:Y:S02]  /*f110*/  MOV R79, 0x1f ;  /* 0x0000001f004f7802 */ /* 0x000fe40000000f00 */
[----:B------:R-:W-:Y:S02]  /*f120*/  MOV R80, 0xffffffff ;  /* 0xffffffff00507802 */ /* 0x000fe40000000f00 */
[----:B------:R-:W-:Y:S02]  /*f130*/  MOV R68, 0xf150 ;  /* 0x0000f15000447802 */ /* 0x000fe40000000f00 */
[----:B------:R-:W-:Y:S05]  /*f140*/  CALL.REL.NOINC `($__internal_66_$__cuda_sm70_shflsync_down) ;  /* 0x00000bc000007944 */ /* 0x000fea0003c00000 */
[----:B-1----:R-:W-:Y:S01]  /*f150*/  MOV R72, R244 ;  /* 0x000000f400487202 */ /* 0x002fe20000000f00 */
[----:B------:R-:W-:Y:S01]  /*f160*/  HFMA2.MMA R244, -RZ, RZ, 0, 1.1920928955078125e-07 ;  /* 0x00000002fff47435 */ /* 0x000fe200000001ff */
[----:B0-----:R-:W-:Y:S02]  /*f170*/  MOV R73, R74 ;  /* 0x0000004a00497202 */ /* 0x001fe40000000f00 */
[----:B------:R-:W-:Y:S02]  /*f180*/  MOV R79, 0x1f ;  /* 0x0000001f004f7802 */ /* 0x000fe40000000f00 */
[----:B------:R-:W-:-:S02]  /*f190*/  MOV R80, 0xffffffff ;  /* 0xffffffff00507802 */ /* 0x000fc40000000f00 */
[----:B------:R-:W-:Y:S02]  /*f1a0*/  MOV R68, 0xf1c0 ;  /* 0x0000f1c000447802 */ /* 0x000fe40000000f00 */
[----:B------:R-:W-:Y:S05]  /*f1b0*/  CALL.REL.NOINC `($__internal_66_$__cuda_sm70_shflsync_down) ;  /* 0x00000b5000007944 */ /* 0x000fea0003c00000 */
[----:B-1----:R-:W-:Y:S01]  /*f1c0*/  MOV R68, R244 ;  /* 0x000000f400447202 */ /* 0x002fe20000000f00 */
[----:B0-----:R-:W-:Y:S05]  /*f1d0*/  BRA `(.L_x_2769) ;  /* 0xffff89e000007947 */ /* 0x001fea000383ffff */
.L_x_2676:
[----:B------:R-:W-:Y:S01]  /*f1e0*/  HFMA2.MMA R244, -RZ, RZ, 0, 2.384185791015625e-07 ;  /* 0x00000004fff47435 */ /* 0x000fe200000001ff */
[----:B------:R-:W-:Y:S02]  /*f1f0*/  MOV R73, R76 ;  /* 0x0000004c00497202 */ /* 0x000fe40000000f00 */
[----:B------:R-:W-:Y:S02]  /*f200*/  MOV R79, 0x1f ;  /* 0x0000001f004f7802 */ /* 0x000fe40000000f00 */
[----:B------:R-:W-:Y:S02]  /*f210*/  MOV R80, 0xffffffff ;  /* 0xffffffff00507802 */ /* 0x000fe40000000f00 */
[----:B0-----:R-:W-:Y:S02]  /*f220*/  MOV R68, 0xf240 ;  /* 0x0000f24000447802 */ /* 0x001fe40000000f00 */
[----:B-1234-:R-:W-:Y:S05]  /*f230*/  CALL.REL.NOINC `($__internal_66_$__cuda_sm70_shflsync_down) ;  /* 0x00000ad000007944 */ /* 0x01efea0003c00000 */
[----:B-1----:R-:W-:Y:S01]  /*f240*/  MOV R70, R244 ;  /* 0x000000f400467202 */ /* 0x002fe20000000f00 */
[----:B0-----:R-:W-:Y:S05]  /*f250*/  BRA `(.L_x_2770) ;  /* 0xffff8a8000007947 */ /* 0x001fea000383ffff */
.L_x_2677:
[----:B------:R-:W-:Y:S01]  /*f260*/  HFMA2.MMA R244, -RZ, RZ, 0, 2.384185791015625e-07 ;  /* 0x00000004fff47435 */ /* 0x000fe200000001ff */
[----:B------:R-:W-:-:S02]  /*f270*/  MOV R73, R77 ;  /* 0x0000004d00497202 */ /* 0x000fc40000000f00 */
[----:B------:R-:W-:Y:S02]  /*f280*/  MOV R79, 0x1f ;  /* 0x0000001f004f7802 */ /* 0x000fe40000000f00 */
[----:B------:R-:W-:Y:S02]  /*f290*/  MOV R80, 0xffffffff ;  /* 0xffffffff00507802 */ /* 0x000fe40000000f00 */
[----:B0-----:R-:W-:Y:S02]  /*f2a0*/  MOV R68, 0xf2c0 ;  /* 0x0000f2c000447802 */ /* 0x001fe40000000f00 */
[----:B-1234-:R-:W-:Y:S05]  /*f2b0*/  CALL.REL.NOINC `($__internal_66_$__cuda_sm70_shflsync_down) ;  /* 0x00000a5000007944 */ /* 0x01efea0003c00000 */
[----:B-1----:R-:W-:Y:S01]  /*f2c0*/  MOV R71, R244 ;  /* 0x000000f400477202 */ /* 0x002fe20000000f00 */
[----:B------:R-:W-:Y:S01]  /*f2d0*/  HFMA2.MMA R244, -RZ, RZ, 0, 2.384185791015625e-07 ;  /* 0x00000004fff47435 */ /* 0x000fe200000001ff */
[----:B0-----:R-:W-:Y:S02]  /*f2e0*/  MOV R73, R75 ;  /* 0x0000004b00497202 */ /* 0x001fe40000000f00 */
[----:B------:R-:W-:Y:S02]  /*f2f0*/  MOV R79, 0x1f ;  /* 0x0000001f004f7802 */ /* 0x000fe40000000f00 */
[----:B------:R-:W-:-:S02]  /*f300*/  MOV R80, 0xffffffff ;  /* 0xffffffff00507802 */ /* 0x000fc40000000f00 */
[----:B------:R-:W-:Y:S02]  /*f310*/  MOV R68, 0xf330 ;  /* 0x0000f33000447802 */ /* 0x000fe40000000f00 */
[----:B------:R-:W-:Y:S05]  /*f320*/  CALL.REL.NOINC `($__internal_66_$__cuda_sm70_shflsync_down) ;  /* 0x000009e000007944 */ /* 0x000fea0003c00000 */
[----:B-1----:R-:W-:Y:S01]  /*f330*/  MOV R72, R244 ;  /* 0x000000f400487202 */ /* 0x002fe20000000f00 */
[----:B------:R-:W-:Y:S01]  /*f340*/  HFMA2.MMA R244, -RZ, RZ, 0, 2.384185791015625e-07 ;  /* 0x00000004fff47435 */ /* 0x000fe200000001ff */
[----:B0-----:R-:W-:Y:S02]  /*f350*/  MOV R73, R74 ;  /* 0x0000004a00497202 */ /* 0x001fe40000000f00 */
[----:B------:R-:W-:Y:S02]  /*f360*/  MOV R79, 0x1f ;  /* 0x0000001f004f7802 */ /* 0x000fe40000000f00 */
[----:B------:R-:W-:Y:S02]  /*f370*/  MOV R80, 0xffffffff ;  /* 0xffffffff00507802 */ /* 0x000fe40000000f00 */
[----:B------:R-:W-:Y:S02]  /*f380*/  MOV R68, 0xf3a0 ;  /* 0x0000f3a000447802 */ /* 0x000fe40000000f00 */
[----:B------:R-:W-:Y:S05]  /*f390*/  CALL.REL.NOINC `($__internal_66_$__cuda_sm70_shflsync_down) ;  /* 0x0000097000007944 */ /* 0x000fea0003c00000 */
[----:B-1----:R-:W-:Y:S01]  /*f3a0*/  MOV R68, R244 ;  /* 0x000000f400447202 */ /* 0x002fe20000000f00 */
[----:B0-----:R-:W-:Y:S05]  /*f3b0*/  BRA `(.L_x_2771) ;  /* 0xffff896000007947 */ /* 0x001fea000383ffff */
.L_x_2680:
[----:B------:R-:W-:Y:S01]  /*f3c0*/  HFMA2.MMA R244, -RZ, RZ, 0, 4.76837158203125e-07 ;  /* 0x00000008fff47435 */ /* 0x000fe200000001ff */
[----:B------:R-:W-:-:S02]  /*f3d0*/  MOV R73, R76 ;  /* 0x0000004c00497202 */ /* 0x000fc40000000f00 */
[----:B------:R-:W-:Y:S02]  /*f3e0*/  MOV R79, 0x1f ;  /* 0x0000001f004f7802 */ /* 0x000fe40000000f00 */
[----:B------:R-:W-:Y:S02]  /*f3f0*/  MOV R80, 0xffffffff ;  /* 0xffffffff00507802 */ /* 0x000fe40000000f00 */
[----:B0-----:R-:W-:Y:S02]  /*f400*/  MOV R68, 0xf420 ;  /* 0x0000f42000447802 */ /* 0x001fe40000000f00 */
[----:B-1234-:R-:W-:Y:S05]  /*f410*/  CALL.REL.NOINC `($__internal_66_$__cuda_sm70_shflsync_down) ;  /* 0x000008f000007944 */ /* 0x01efea0003c00000 */
[----:B-1----:R-:W-:Y:S01]  /*f420*/  MOV R70, R244 ;  /* 0x000000f400467202 */ /* 0x002fe20000000f00 */
[----:B------:R-:W-:Y:S01]  /*f430*/  HFMA2.MMA R244, -RZ, RZ, 0, 4.76837158203125e-07 ;  /* 0x00000008fff47435 */ /* 0x000fe200000001ff */
[----:B0-----:R-:W-:Y:S02]  /*f440*/  MOV R73, R77 ;  /* 0x0000004d00497202 */ /* 0x001fe40000000f00 */
[----:B------:R-:W-:Y:S02]  /*f450*/  MOV R79, 0x1f ;  /* 0x0000001f004f7802 */ /* 0x000fe40000000f00 */
[----:B------:R-:W-:-:S02]  /*f460*/  MOV R80, 0xffffffff ;  /* 0xffffffff00507802 */ /* 0x000fc40000000f00 */
[----:B------:R-:W-:Y:S02]  /*f470*/  MOV R68, 0xf490 ;  /* 0x0000f49000447802 */ /* 0x000fe40000000f00 */
[----:B------:R-:W-:Y:S05]  /*f480*/  CALL.REL.NOINC `($__internal_66_$__cuda_sm70_shflsync_down) ;  /* 0x0000088000007944 */ /* 0x000fea0003c00000 */
[----:B-1----:R-:W-:Y:S01]  /*f490*/  MOV R71, R244 ;  /* 0x000000f400477202 */ /* 0x002fe20000000f00 */
[----:B------:R-:W-:Y:S01]  /*f4a0*/  HFMA2.MMA R244, -RZ, RZ, 0, 4.76837158203125e-07 ;  /* 0x00000008fff47435 */ /* 0x000fe200000001ff */
[----:B0-----:R-:W-:Y:S02]  /*f4b0*/  MOV R73, R75 ;  /* 0x0000004b00497202 */ /* 0x001fe40000000f00 */
[----:B------:R-:W-:Y:S02]  /*f4c0*/  MOV R79, 0x1f ;  /* 0x0000001f004f7802 */ /* 0x000fe40000000f00 */
[----:B------:R-:W-:Y:S02]  /*f4d0*/  MOV R80, 0xffffffff ;  /* 0xffffffff00507802 */ /* 0x000fe40000000f00 */
[----:B------:R-:W-:Y:S02]  /*f4e0*/  MOV R68, 0xf500 ;  /* 0x0000f50000447802 */ /* 0x000fe40000000f00 */
[----:B------:R-:W-:Y:S05]  /*f4f0*/  CALL.REL.NOINC `($__internal_66_$__cuda_sm70_shflsync_down) ;  /* 0x0000081000007944 */ /* 0x000fea0003c00000 */
[----:B-1----:R-:W-:Y:S01]  /*f500*/  MOV R72, R244 ;  /* 0x000000f400487202 */ /* 0x002fe20000000f00 */
[----:B------:R-:W-:Y:S01]  /*f510*/  HFMA2.MMA R244, -RZ, RZ, 0, 4.76837158203125e-07 ;  /* 0x00000008fff47435 */ /* 0x000fe200000001ff */
[----:B0-----:R-:W-:-:S02]  /*f520*/  MOV R73, R74 ;  /* 0x0000004a00497202 */ /* 0x001fc40000000f00 */
[----:B------:R-:W-:Y:S02]  /*f530*/  MOV R79, 0x1f ;  /* 0x0000001f004f7802 */ /* 0x000fe40000000f00 */
[----:B------:R-:W-:Y:S02]  /*f540*/  MOV R80, 0xffffffff ;  /* 0xffffffff00507802 */ /* 0x000fe40000000f00 */
[----:B------:R-:W-:Y:S02]  /*f550*/  MOV R68, 0xf570 ;  /* 0x0000f57000447802 */ /* 0x000fe40000000f00 */
[----:B------:R-:W-:Y:S05]  /*f560*/  CALL.REL.NOINC `($__internal_66_$__cuda_sm70_shflsync_down) ;  /* 0x000007a000007944 */ /* 0x000fea0003c00000 */
[----:B-1----:R-:W-:Y:S01]  /*f570*/  MOV R68, R244 ;  /* 0x000000f400447202 */ /* 0x002fe20000000f00 */
[----:B0-----:R-:W-:Y:S05]  /*f580*/  BRA `(.L_x_2772) ;  /* 0xffff88e000007947 */ /* 0x001fea000383ffff */
.L_x_2683:
[----:B------:R-:W-:Y:S01]  /*f590*/  HFMA2.MMA R244, -RZ, RZ, 0, 9.5367431640625e-07 ;  /* 0x00000010fff47435 */ /* 0x000fe200000001ff */
[----:B------:R-:W-:Y:S02]  /*f5a0*/  MOV R73, R76 ;  /* 0x0000004c00497202 */ /* 0x000fe40000000f00 */
[----:B------:R-:W-:Y:S02]  /*f5b0*/  MOV R79, 0x1f ;  /* 0x0000001f004f7802 */ /* 0x000fe40000000f00 */
[----:B------:R-:W-:-:S02]  /*f5c0*/  MOV R80, 0xffffffff ;  /* 0xffffffff00507802 */ /* 0x000fc40000000f00 */
[----:B0-----:R-:W-:Y:S02]  /*f5d0*/  MOV R68, 0xf5f0 ;  /* 0x0000f5f000447802 */ /* 0x001fe40000000f00 */
[----:B-1234-:R-:W-:Y:S05]  /*f5e0*/  CALL.REL.NOINC `($__internal_66_$__cuda_sm70_shflsync_down) ;  /* 0x0000072000007944 */ /* 0x01efea0003c00000 */
[----:B-1----:R-:W-:Y:S01]  /*f5f0*/  MOV R70, R244 ;  /* 0x000000f400467202 */ /* 0x002fe20000000f00 */
[----:B0-----:R-:W-:Y:S05]  /*f600*/  BRA `(.L_x_2773) ;  /* 0xffff898000007947 */ /* 0x001fea000383ffff */
.L_x_2684:
[----:B------:R-:W-:Y:S01]  /*f610*/  HFMA2.MMA R244, -RZ, RZ, 0, 9.5367431640625e-07 ;  /* 0x00000010fff47435 */ /* 0x000fe200000001ff */
[----:B------:R-:W-:Y:S02]  /*f620*/  MOV R73, R77 ;  /* 0x0000004d00497202 */ /* 0x000fe40000000f00 */
[----:B------:R-:W-:Y:S02]  /*f630*/  MOV R79, 0x1f ;  /* 0x0000001f004f7802 */ /* 0x000fe40000000f00 */
[----:B------:R-:W-:Y:S02]  /*f640*/  MOV R80, 0xffffffff ;  /* 0xffffffff00507802 */ /* 0x000fe40000000f00 */
[----:B0-----:R-:W-:Y:S02]  /*f650*/  MOV R68, 0xf670 ;  /* 0x0000f67000447802 */ /* 0x001fe40000000f00 */
[----:B-1234-:R-:W-:Y:S05]  /*f660*/  CALL.REL.NOINC `($__internal_66_$__cuda_sm70_shflsync_down) ;  /* 0x000006a000007944 */ /* 0x01efea0003c00000 */
[----:B-1----:R-:W-:Y:S01]  /*f670*/  MOV R71, R244 ;  /* 0x000000f400477202 */ /* 0x002fe20000000f00 */
[----:B------:R-:W-:Y:S01]  /*f680*/  HFMA2.MMA R244, -RZ, RZ, 0, 9.5367431640625e-07 ;  /* 0x00000010fff47435 */ /* 0x000fe200000001ff */
[----:B0-----:R-:W-:-:S02]  /*f690*/  MOV R73, R75 ;  /* 0x0000004b00497202 */ /* 0x001fc40000000f00 */
[----:B------:R-:W-:Y:S02]  /*f6a0*/  MOV R79, 0x1f ;  /* 0x0000001f004f7802 */ /* 0x000fe40000000f00 */
[----:B------:R-:W-:Y:S02]  /*f6b0*/  MOV R80, 0xffffffff ;  /* 0xffffffff00507802 */ /* 0x000fe40000000f00 */
[----:B------:R-:W-:Y:S02]  /*f6c0*/  MOV R68, 0xf6e0 ;  /* 0x0000f6e000447802 */ /* 0x000fe40000000f00 */
[----:B------:R-:W-:Y:S05]  /*f6d0*/  CALL.REL.NOINC `($__internal_66_$__cuda_sm70_shflsync_down) ;  /* 0x0000063000007944 */ /* 0x000fea0003c00000 */
[----:B-1----:R-:W-:Y:S01]  /*f6e0*/  MOV R72, R244 ;  /* 0x000000f400487202 */ /* 0x002fe20000000f00 */
[----:B------:R-:W-:Y:S01]  /*f6f0*/  HFMA2.MMA R244, -RZ, RZ, 0, 9.5367431640625e-07 ;  /* 0x00000010fff47435 */ /* 0x000fe200000001ff */
[----:B0-----:R-:W-:Y:S02]  /*f700*/  MOV R73, R74 ;  /* 0x0000004a00497202 */ /* 0x001fe40000000f00 */
[----:B------:R-:W-:Y:S02]  /*f710*/  MOV R79, 0x1f ;  /* 0x0000001f004f7802 */ /* 0x000fe40000000f00 */
[----:B------:R-:W-:-:S02]  /*f720*/  MOV R80, 0xffffffff ;  /* 0xffffffff00507802 */ /* 0x000fc40000000f00 */
[----:B------:R-:W-:Y:S02]  /*f730*/  MOV R68, 0xf750 ;  /* 0x0000f75000447802 */ /* 0x000fe40000000f00 */
[----:B------:R-:W-:Y:S05]  /*f740*/  CALL.REL.NOINC `($__internal_66_$__cuda_sm70_shflsync_down) ;  /* 0x000005c000007944 */ /* 0x000fea0003c00000 */
[----:B-1----:R-:W-:Y:S01]  /*f750*/  MOV R68, R244 ;  /* 0x000000f400447202 */ /* 0x002fe20000000f00 */
[----:B0-----:R-:W-:Y:S05]  /*f760*/  BRA `(.L_x_2774) ;  /* 0xffff886000007947 */ /* 0x001fea000383ffff */
.L_x_2687:
[----:B----4-:R-:W-:Y:S01]  /*f770*/  HFMA2.MMA R72, -RZ, RZ, 0, 0 ;  /* 0x00000000ff487435 */ /* 0x010fe200000001ff */
[----:B---3--:R-:W-:Y:S02]  /*f780*/  MOV R71, R76 ;  /* 0x0000004c00477202 */ /* 0x008fe40000000f00 */
[----:B------:R-:W-:Y:S02]  /*f790*/  MOV R73, 0x1f ;  /* 0x0000001f00497802 */ /* 0x000fe40000000f00 */
[----:B-1----:R-:W-:Y:S02]  /*f7a0*/  MOV R70, 0xffffffff ;  /* 0xffffffff00467802 */ /* 0x002fe40000000f00 */
[----:B0-----:R-:W-:Y:S02]  /*f7b0*/  MOV R68, 0xf7d0 ;  /* 0x0000f7d000447802 */ /* 0x001fe40000000f00 */
[----:B--2---:R-:W-:Y:S05]  /*f7c0*/  CALL.REL.NOINC `($__internal_67_$__cuda_sm70_shflsync_idx_p) ;  /* 0x0000058000007944 */ /* 0x004fea0003c00000 */
[----:B0-----:R-:W-:Y:S01]  /*f7d0*/  HFMA2.MMA R72, -RZ, RZ, 0, 0 ;  /* 0x00000000ff487435 */ /* 0x001fe200000001ff */
[----:B-1----:R-:W-:Y:S02]  /*f7e0*/  MOV R235, R70 ;  /* 0x0000004600eb7202 */ /* 0x002fe40000000f00 */
[----:B------:R-:W-:-:S02]  /*f7f0*/  MOV R71, R77 ;  /* 0x0000004d00477202 */ /* 0x000fc40000000f00 */
[----:B------:R-:W-:Y:S02]  /*f800*/  MOV R73, 0x1f ;  /* 0x0000001f00497802 */ /* 0x000fe40000000f00 */
[----:B------:R-:W-:Y:S02]  /*f810*/  MOV R70, 0xffffffff ;  /* 0xffffffff00467802 */ /* 0x000fe40000000f00 */
[----:B------:R-:W-:Y:S02]  /*f820*/  MOV R68, 0xf840 ;  /* 0x0000f84000447802 */ /* 0x000fe40000000f00 */
[----:B------:R-:W-:Y:S05]  /*f830*/  CALL.REL.NOINC `($__internal_67_$__cuda_sm70_shflsync_idx_p) ;  /* 0x0000051000007944 */ /* 0x000fea0003c00000 */
[----:B0-----:R-:W-:Y:S01]  /*f840*/  HFMA2.MMA R72, -RZ, RZ, 0, 0 ;  /* 0x00000000ff487435 */ /* 0x001fe200000001ff */
[----:B-1----:R-:W-:Y:S02]  /*f850*/  MOV R78, R70 ;  /* 0x00000046004e7202 */ /* 0x002fe40000000f00 */
[----:B------:R-:W-:Y:S02]  /*f860*/  MOV R71, R75 ;  /* 0x0000004b00477202 */ /* 0x000fe40000000f00 */
[----:B------:R-:W-:Y:S02]  /*f870*/  MOV R73, 0x1f ;  /* 0x0000001f00497802 */ /* 0x000fe40000000f00 */
[----:B------:R-:W-:-:S02]  /*f880*/  MOV R70, 0xffffffff ;  /* 0xffffffff00467802 */ /* 0x000fc40000000f00 */
[----:B------:R-:W-:Y:S02]  /*f890*/  MOV R68, 0xf8b0 ;  /* 0x0000f8b000447802 */ /* 0x000fe40000000f00 */
[----:B------:R-:W-:Y:S05]  /*f8a0*/  CALL.REL.NOINC `($__internal_67_$__cuda_sm70_shflsync_idx_p) ;  /* 0x000004a000007944 */ /* 0x000fea0003c00000 */
[----:B0-----:R-:W-:Y:S01]  /*f8b0*/  HFMA2.MMA R72, -RZ, RZ, 0, 0 ;  /* 0x00000000ff487435 */ /* 0x001fe200000001ff */
[----:B-1----:R-:W-:Y:S02]  /*f8c0*/  MOV R233, R70 ;  /* 0x0000004600e97202 */ /* 0x002fe40000000f00 */
[----:B------:R-:W-:Y:S02]  /*f8d0*/  MOV R71, R74 ;  /* 0x0000004a00477202 */ /* 0x000fe40000000f00 */
[----:B------:R-:W-:Y:S02]  /*f8e0*/  MOV R73, 0x1f ;  /* 0x0000001f00497802 */ /* 0x000fe40000000f00 */
[----:B------:R-:W-:Y:S02]  /*f8f0*/  MOV R70, 0xffffffff ;  /* 0xffffffff00467802 */ /* 0x000fe40000000f00 */
[----:B------:R-:W-:Y:S02]  /*f900*/  MOV R68, 0xf920 ;  /* 0x0000f92000447802 */ /* 0x000fe40000000f00 */
[----:B------:R-:W-:Y:S05]  /*f910*/  CALL.REL.NOINC `($__internal_67_$__cuda_sm70_shflsync_idx_p) ;  /* 0x0000043000007944 */ /* 0x000fea0003c00000 */
[----:B------:R-:W-:Y:S01]  /*f920*/  HFMA2.MMA R244, -RZ, RZ, 0, 5.9604644775390625e-08 ;  /* 0x00000001fff47435 */ /* 0x000fe200000001ff */
[----:B-1----:R-:W-:-:S02]  /*f930*/  MOV R231, R70 ;  /* 0x0000004600e77202 */ /* 0x002fc40000000f00 */
[----:B0-----:R-:W-:Y:S02]  /*f940*/  MOV R73, R76 ;  /* 0x0000004c00497202 */ /* 0x001fe40000000f00 */
[----:B------:R-:W-:Y:S02]  /*f950*/  MOV R79, 0x1f ;  /* 0x0000001f004f7802 */ /* 0x000fe40000000f00 */
[----:B------:R-:W-:Y:S02]  /*f960*/  MOV R80, 0xffffffff ;  /* 0xffffffff00507802 */ /* 0x000fe40000000f00 */
[----:B------:R-:W-:Y:S02]  /*f970*/  MOV R68, 0xf990 ;  /* 0x0000f99000447802 */ /* 0x000fe40000000f00 */
[----:B------:R-:W-:Y:S05]  /*f980*/  CALL.REL.NOINC `($__internal_66_$__cuda_sm70_shflsync_down) ;  /* 0x0000038000007944 */ /* 0x000fea0003c00000 */
[----:B-1----:R-:W-:Y:S01]  /*f990*/  MOV R241, R244 ;  /* 0x000000f400f17202 */ /* 0x002fe20000000f00 */
[----:B------:R-:W-:Y:S01]  /*f9a0*/  HFMA2.MMA R244, -RZ, RZ, 0, 5.9604644775390625e-08 ;  /* 0x00000001fff47435 */ /* 0x000fe200000001ff */
[----:B0-----:R-:W-:Y:S02]  /*f9b0*/  MOV R73, R77 ;  /* 0x0000004d00497202 */ /* 0x001fe40000000f00 */
[----:B------:R-:W-:-:S02]  /*f9c0*/  MOV R79, 0x1f ;  /* 0x0000001f004f7802 */ /* 0x000fc40000000f00 */
[----:B------:R-:W-:Y:S02]  /*f9d0*/  MOV R80, 0xffffffff ;  /* 0xffffffff00507802 */ /* 0x000fe40000000f00 */
[----:B------:R-:W-:Y:S02]  /*f9e0*/  MOV R68, 0xfa00 ;  /* 0x0000fa0000447802 */ /* 0x000fe40000000f00 */
[----:B------:R-:W-:Y:S05]  /*f9f0*/  CALL.REL.NOINC `($__internal_66_$__cuda_sm70_shflsync_down) ;  /* 0x0000031000007944 */ /* 0x000fea0003c00000 */
[----:B-1----:R-:W-:Y:S01]  /*fa00*/  MOV R243, R244 ;  /* 0x000000f400f37202 */ /* 0x002fe20000000f00 */
[----:B------:R-:W-:Y:S01]  /*fa10*/  HFMA2.MMA R244, -RZ, RZ, 0, 5.9604644775390625e-08 ;  /* 0x00000001fff47435 */ /* 0x000fe200000001ff */
[----:B0-----:R-:W-:Y:S02]  /*fa20*/  MOV R73, R75 ;  /* 0x0000004b00497202 */ /* 0x001fe40000000f00 */
[----:B------:R-:W-:Y:S02]  /*fa30*/  MOV R79, 0x1f ;  /* 0x0000001f004f7802 */ /* 0x000fe40000000f00 */
[----:B------:R-:W-:Y:S02]  /*fa40*/  MOV R80, 0xffffffff ;  /* 0xffffffff00507802 */ /* 0x000fe40000000f00 */
[----:B------:R-:W-:-:S02]  /*fa50*/  MOV R68, 0xfa70 ;  /* 0x0000fa7000447802 */ /* 0x000fc40000000f00 */
        /* <DEDUP_REMOVED lines=20> */
[----:B-1----:R-:W-:Y:S05]  /*fba0*/  CALL.REL.NOINC `($__internal_67_$__cuda_sm70_shflsync_idx_p) ;  /* 0x000001a000007944 */ /* 0x002fea0003c00000 */
[----:B0-----:R-:W-:Y:S01]  /*fbb0*/  HFMA2.MMA R72, -RZ, RZ, 0, 0 ;  /* 0x00000000ff487435 */ /* 0x001fe200000001ff */
[----:B-1----:R-:W-:Y:S02]  /*fbc0*/  MOV R78, R70 ;  /* 0x00000046004e7202 */ /* 0x002fe40000000f00 */
[----:B------:R-:W-:Y:S02]  /*fbd0*/  MOV R71, R57 ;  /* 0x0000003900477202 */ /* 0x000fe40000000f00 */
[----:B------:R-:W-:Y:S02]  /*fbe0*/  MOV R73, 0x1f ;  /* 0x0000001f00497802 */ /* 0x000fe40000000f00 */
[----:B------:R-:W-:Y:S02]  /*fbf0*/  MOV R70, 0xffffffff ;  /* 0xffffffff00467802 */ /* 0x000fe40000000f00 */
[----:B------:R-:W-:Y:S02]  /*fc00*/  MOV R68, 0xfc20 ;  /* 0x0000fc2000447802 */ /* 0x000fe40000000f00 */
        /* <DEDUP_REMOVED lines=15> */
[----:B01----:R-:W-:Y:S05]  /*fd00*/  BRA `(.L_x_2775) ;  /* 0xffff84e000007947 */ /* 0x003fea000383ffff */
        .weak           $__internal_66_$__cuda_sm70_shflsync_down
        .type           $__internal_66_$__cuda_sm70_shflsync_down,@function
        .size           $__internal_66_$__cuda_sm70_shflsync_down,($__internal_67_$__cuda_sm70_shflsync_idx_p - $__internal_66_$__cuda_sm70_shflsync_down)
$__internal_66_$__cuda_sm70_shflsync_down:
[----:B------:R-:W-:Y:S01]  /*fd10*/  HFMA2.MMA R69, -RZ, RZ, 0, 0 ;  /* 0x00000000ff457435 */ /* 0x000fe200000001ff */
[----:B------:R-:W-:Y:S04]  /*fd20*/  WARPSYNC R80 ;  /* 0x0000005000007348 */ /* 0x000fe80003800000 */
[----:B------:R0:W1:Y:S01]  /*fd30*/  SHFL.DOWN PT, R244, R73, R244, R79 ;  /* 0x080000f449f47389 */ /* 0x00006200000e004f */
[----:B------:R-:W-:Y:S05]  /*fd40*/  RET.REL.NODEC R68 `(_Z25selective_scan_bwd_kernelI32Selective_Scan_bwd_kernel_traitsILi128ELi16ELb1ELb0ELb1ELb1ELb0EN3c108BFloat16ENS1_7complexIfEEEEv12SSMParamsBwd) ;  /* 0xffff02b044007950 */ /* 0x000fea0003c3ffff */
        .weak           $__internal_67_$__cuda_sm70_shflsync_idx_p
        .type           $__internal_67_$__cuda_sm70_shflsync_idx_p,@function
        .size           $__internal_67_$__cuda_sm70_shflsync_idx_p,($__internal_68_$__cuda_sm70_shflsync_up - $__internal_67_$__cuda_sm70_shflsync_idx_p)
$__internal_67_$__cuda_sm70_shflsync_idx_p:
[----:B------:R-:W-:Y:S01]  /*fd50*/  MOV R69, 0x0 ;  /* 0x0000000000457802 */ /* 0x000fe20000000f00 */
[----:B------:R-:W-:Y:S04]  /*fd60*/  WARPSYNC R70 ;  /* 0x0000004600007348 */ /* 0x000fe80003800000 */
[----:B------:R0:W1:Y:S01]  /*fd70*/  SHFL.IDX PT, R70, R71, R72, R73 ;  /* 0x0000004847467389 */ /* 0x00006200000e0049 */
[----:B------:R-:W-:Y:S05]  /*fd80*/  RET.REL.NODEC R68 `(_Z25selective_scan_bwd_kernelI32Selective_Scan_bwd_kernel_traitsILi128ELi16ELb1ELb0ELb1ELb1ELb0EN3c108BFloat16ENS1_7complexIfEEEEv12SSMParamsBwd) ;  /* 0xffff027044007950 */ /* 0x000fea0003c3ffff */
        .weak           $__internal_68_$__cuda_sm70_shflsync_up
        .type           $__internal_68_$__cuda_sm70_shflsync_up,@function
        .size           $__internal_68_$__cuda_sm70_shflsync_up,(.L_x_14500 - $__internal_68_$__cuda_sm70_shflsync_up)
$__internal_68_$__cuda_sm70_shflsync_up:
[----:B------:R-:W-:Y:S01]  /*fd90*/  HFMA2.MMA R69, -RZ, RZ, 0, 0 ;  /* 0x00000000ff457435 */ /* 0x000fe200000001ff */
[----:B------:R-:W-:Y:S04]  /*fda0*/  WARPSYNC R81 ;  /* 0x0000005100007348 */ /* 0x000fe80003800000 */
[----:B------:R0:W1:Y:S01]  /*fdb0*/  SHFL.UP PT, R73, R73, R76, R78 ;  /* 0x0400004c49497389 */ /* 0x00006200000e004e */
[----:B------:R-:W-:Y:S05]  /*fdc0*/  RET.REL.NODEC R68 `(_Z25selective_scan_bwd_kernelI32Selective_Scan_bwd_kernel_traitsILi128ELi16ELb1ELb0ELb1ELb1ELb0EN3c108BFloat16ENS1_7complexIfEEEEv12SSMParamsBwd) ;  /* 0xffff023044007950 */ /* 0x000fea0003c3ffff */
.L_x_2776:
        /* <DEDUP_REMOVED lines=11> */
.L_x_14500:


//--------------------- .text._Z25selective_scan_bwd_kernelI32Selective_Scan_bwd_kernel_traitsILi128ELi16ELb1ELb0ELb1ELb1ELb1EN3c108BFloat16ENS1_7complexIfEEEEv12SSMParamsBwd --------------------------
	.section	.text._Z25selective_scan_bwd_kernelI32Selective_Scan_bwd_kernel_traitsILi128ELi16ELb1ELb0ELb1ELb1ELb1EN3c108BFloat16ENS1_7complexIfEEEEv12SSMParamsBwd,"ax",@progbits
	.sectioninfo	@"SHI_REGISTERS=245"
	.align	128
        .global         _Z25selective_scan_bwd_kernelI32Selective_Scan_bwd_kernel_traitsILi128ELi16ELb1ELb0ELb1ELb1ELb1EN3c108BFloat16ENS1_7complexIfEEEEv12SSMParamsBwd
        .type           _Z25selective_scan_bwd_kernelI32Selective_Scan_bwd_kernel_traitsILi128ELi16ELb1ELb0ELb1ELb1ELb1EN3c108BFloat16ENS1_7complexIfEEEEv12SSMParamsBwd,@function
        .size           _Z25selective_scan_bwd_kernelI32Selective_Scan_bwd_kernel_traitsILi128ELi16ELb1ELb0ELb1ELb1ELb1EN3c108BFloat16ENS1_7complexIfEEEEv12SSMParamsBwd,(.L_x_14503 - _Z25selective_scan_bwd_kernelI32Selective_Scan_bwd_kernel_traitsILi128ELi16ELb1ELb0ELb1ELb1ELb1EN3c108BFloat16ENS1_7complexIfEEEEv12SSMParamsBwd)
        .other          _Z25selective_scan_bwd_kernelI32Selective_Scan_bwd_kernel_traitsILi128ELi16ELb1ELb0ELb1ELb1ELb1EN3c108BFloat16ENS1_7complexIfEEEEv12SSMParamsBwd,@"STO_CUDA_ENTRY STV_DEFAULT"
_Z25selective_scan_bwd_kernelI32Selective_Scan_bwd_kernel_traitsILi128ELi16ELb1ELb0ELb1ELb1ELb1EN3c108BFloat16ENS1_7complexIfEEEEv12SSMParamsBwd:
.text._Z25selective_scan_bwd_kernelI32Selective_Scan_bwd_kernel_traitsILi128ELi16ELb1ELb0ELb1ELb1ELb1EN3c108BFloat16ENS1_7complexIfEEEEv12SSMParamsBwd:
        /* <DEDUP_REMOVED lines=65> */
[----:B------:R-:W1:Y:S01]  /*0410*/  R2UR UR23, R0 ;  /* 0x00000000001773c2 */ /* 0x000e6200000e0000 */
        /* <DEDUP_REMOVED lines=23> */
[----:B------:R-:W-:-:S02]  /*0590*/  ULDC.64 UR12, c[0x0][0x248] ;  /* 0x00009200000c7ab9 */ /* 0x000fc40000000a00 */
[----:B------:R-:W-:Y:S02]  /*05a0*/  UIMAD.WIDE.U32 UR4, UR5, UR25, UR4 ;  /* 0x00000019050472a5 */ /* 0x000fe4000f8e0004 */
[----:B------:R-:W-:Y:S02]  /*05b0*/  ULDC UR18, c[0x0][0x164] ;  /* 0x0000590000127ab9 */ /* 0x000fe40000000800 */
[----:B-1----:R-:W-:-:S07]  /*05c0*/  UIMAD.WIDE.U32 UR4, UR5, UR23, URZ ;  /* 0x00000017050472a5 */ /* 0x002fce000f8e003f */
[----:B------:R-:W-:Y:S02]  /*05d0*/  UMOV UR25, UR5 ;  /* 0x0000000500197c82 */ /* 0x000fe40008000000 */
[----:B------:R-:W-:Y:S02]  /*05e0*/  UIADD3 UR4, -UR25, URZ, URZ ;  /* 0x0000003f19047290 */ /* 0x000fe4000fffe13f */
[----:B------:R-:W-:Y:S02]  /*05f0*/  UIADD3 UR5, UR17, UR22, URZ ;  /* 0x0000001611057290 */ /* 0x000fe4000fffe03f */
[----:B------:R-:W-:Y:S02]  /*0600*/  UIMAD UR17, UR30, UR4, UR23 ;  /* 0x000000041e1172a4 */ /* 0x000fe4000f8e0217 */
[----:B------:R-:W-:Y:S02]  /*0610*/  UIMAD UR4, UR21, UR36, URZ ;  /* 0x00000024150472a4 */ /* 0x000fe4000f8e023f */
[----:B------:R-:W-:-:S02]  /*0620*/  UISETP.GT.U32.AND UP1, UPT, UR30, UR17, UPT ;  /* 0x000000111e00728c */ /* 0x000fc4000bf24070 */
[----:B------:R-:W-:-:S03]  /*0630*/  UIMAD UR32, UR20, UR37, UR4 ;  /* 0x00000025142072a4 */ /* 0x000fc6000f8e0204 */
[----:B------:R-:W-:Y:S02]  /*0640*/  UMOV UR4, UR16 ;  /* 0x0000001000047c82 */ /* 0x000fe40008000000 */
[----:B------:R-:W-:Y:S02]  /*0650*/  UIMAD.WIDE.U32 UR4, UR20, UR36, UR4 ;  /* 0x00000024140472a5 */ /* 0x000fe4000f8e0004 */
[----:B------:R-:W-:Y:S02]  /*0660*/  ULOP3.LUT UR16, UR20, UR33, URZ, 0x3c, !UPT ;  /* 0x0000002114107292 */ /* 0x000fe4000f8e3c3f */
[----:B------:R-:W-:Y:S02]  /*0670*/  @!UP1 UIADD3 UR17, UR17, -UR30, URZ ;  /* 0x8000001e11119290 */ /* 0x000fe4000fffe03f */
[----:B------:R-:W-:Y:S02]  /*0680*/  ULDC.64 UR36, c[0x0][0x240] ;  /* 0x0000900000247ab9 */ /* 0x000fe40000000a00 */
[----:B------:R-:W-:-:S02]  /*0690*/  UISETP.GE.U32.AND UP2, UPT, UR17, UR30, UPT ;  /* 0x0000001e1100728c */ /* 0x000fc4000bf46070 */
[----:B------:R-:W-:Y:S02]  /*06a0*/  ULEA UR23, UP3, UR24, UR36, 0x1 ;  /* 0x0000002418177291 */ /* 0x000fe4000f86083f */
[----:B------:R-:W-:Y:S02]  /*06b0*/  @!UP1 UIADD3 UR25, UR25, 0x1, URZ ;  /* 0x0000000119199890 */ /* 0x000fe4000fffe03f */
[----:B------:R-:W-:Y:S02]  /*06c0*/  ULEA.HI.X UR24, UR24, UR37, UR19, 0x1, UP3 ;  /* 0x0000002518187291 */ /* 0x000fe400098f0c13 */
[----:B------:R-:W-:Y:S02]  /*06d0*/  UISETP.GE.AND UP3, UPT, UR16, URZ, UPT ;  /* 0x0000003f1000728c */ /* 0x000fe4000bf66270 */
[----:B------:R-:W-:Y:S02]  /*06e0*/  UISETP.NE.AND UP1, UPT, URZ, UR33, UPT ;  /* 0x000000213f00728c */ /* 0x000fe4000bf25270 */
[----:B------:R-:W-:-:S02]  /*06f0*/  @UP2 UIADD3 UR25, UR25, 0x1, URZ ;  /* 0x0000000119192890 */ /* 0x000fc4000fffe03f */
[----:B------:R-:W-:Y:S02]  /*0700*/  UIADD3 UR17, UP4, UR26, UR14, URZ ;  /* 0x0000000e1a117290 */ /* 0x000fe4000ff9e03f */
[----:B------:R-:W-:Y:S02]  /*0710*/  UIADD3 UR26, UP2, UR26, UR4, URZ ;  /* 0x000000041a1a7290 */ /* 0x000fe4000ff5e03f */
[----:B------:R-:W-:Y:S02]  /*0720*/  UIADD3.X UR14, UR27, UR15, UR28, UP4, !UPT ;  /* 0x0000000f1b0e7290 */ /* 0x000fe4000a7fe41c */
[----:B------:R-:W-:Y:S02]  /*0730*/  UMOV UR22, UR25 ;  /* 0x0000001900167c82 */ /* 0x000fe40008000000 */
[----:B------:R-:W-:Y:S02]  /*0740*/  ULEA UR16, UP4, UR17, UR12, 0x1 ;  /* 0x0000000c11107291 */ /* 0x000fe4000f88083f */
[----:B------:R-:W-:-:S02]  /*0750*/  @!UP3 UIADD3 UR22, -UR22, URZ, URZ ;  /* 0x0000003f1616b290 */ /* 0x000fc4000fffe13f */
[----:B------:R-:W-:Y:S02]  /*0760*/  @!UP1 ULOP3.LUT UR22, URZ, UR33, URZ, 0x33, !UPT ;  /* 0x000000213f169292 */ /* 0x000fe4000f8e333f */
        /* <DEDUP_REMOVED lines=42> */
[----:B---3--:R-:W-:-:S04]  /*0a10*/  SHF.R.S32.HI R0, RZ, 0x1f, R103 ;  /* 0x0000001fff007819 */ /* 0x008fc80000011467 */
[----:B------:R-:W-:-:S04]  /*0a20*/  LEA.HI R0, R0, R103, RZ, 0x5 ;  /* 0x0000006700007211 */ /* 0x000fc800078f28ff */
[----:B----4-:R-:W-:Y:S02]  /*0a30*/  SHF.R.S32.HI R102, RZ, 0x5, R0 ;  /* 0x00000005ff667819 */ /* 0x010fe40000011400 */
.L_x_2913:
[----:B------:R-:W-:Y:S01]  /*0a40*/  BAR.SYNC.DEFER_BLOCKING 0x0 ;  /* 0x0000000000007b1d */ /* 0x000fe20000010000 */
[----:B0-----:R-:W-:Y:S02]  /*0a50*/  SHF.L.U32 R3, R103, 0x1, RZ ;  /* 0x0000000167037819 */ /* 0x001fe400000006ff */
[----:B------:R-:W-:Y:S02]  /*0a60*/  MOV R4, UR23 ;  /* 0x0000001700047c02 */ /* 0x000fe40008000f00 */
[----:B------:R-:W-:Y:S02]  /*0a70*/  LOP3.LUT R3, R3, 0xffffffc0, RZ, 0xc0, !PT ;  /* 0xffffffc003037812 */ /* 0x000fe400078ec0ff */
[----:B------:R-:W-:Y:S02]  /*0a80*/  MOV R5, UR24 ;  /* 0x0000001800057c02 */ /* 0x000fe40008000f00 */
[----:B------:R-:W-:-:S05]  /*0a90*/  LOP3.LUT R0, R3, 0x1f, R103, 0xf8, !PT ;  /* 0x0000001f03007812 */ /* 0x000fca00078ef867 */
[----:B------:R-:W-:-:S05]  /*0aa0*/  IMAD.WIDE R4, R0, 0x10, R4 ;  /* 0x0000001000047825 */ /* 0x000fca00078e0204 */
[----:B------:R-:W3:Y:S04]  /*0ab0*/  LDG.E.128 R12, [R4.64] ;  /* 0x00000022040c7981 */ /* 0x000ee8000c1e1d00 */
[----:B------:R-:W4:Y:S01]  /*0ac0*/  LDG.E.128 R16, [R4.64+0x200] ;  /* 0x0002002204107981 */ /* 0x000f22000c1e1d00 */
[----:B------:R-:W-:Y:S01]  /*0ad0*/  IADD3 R99, R3, R104, RZ ;  /* 0x0000006803637210 */ /* 0x000fe20007ffe0ff */
[----:B------:R-:W-:-:S03]  /*0ae0*/  HFMA2.MMA R9, -RZ, RZ, 0, 9.5367431640625e-07 ;  /* 0x00000010ff097435 */ /* 0x000fc600000001ff */
[----:B------:R-:W-:-:S07]  /*0af0*/  IADD3 R98, R99, R104, RZ ;  /* 0x0000006863627210 */ /* 0x000fce0007ffe0ff */
[----:B------:R-:W-:Y:S01]  /*0b00*/  IMAD.WIDE R8, R0, R9, UR16 ;  /* 0x0000001000087e25 */ /* 0x000fe2000f8e0209 */
        /* <DEDUP_REMOVED lines=15> */
[----:B------:R4:W2:Y:S04]  /*0c00*/  LDS.128 R4, [R98.X16+0x10] ;  /* 0x0000100062047984 */ /* 0x0008a8000000cc00 */
[----:B------:R-:W-:Y:S06]  /*0c10*/  BAR.SYNC.DEFER_BLOCKING 0x0 ;  /* 0x0000000000007b1d */ /* 0x000fec0000010000 */
[----:B0-----:R-:W5:Y:S04]  /*0c20*/  LDG.E.128 R16, [R10.64] ;  /* 0x000000220a107981 */ /* 0x001f68000c1e1d00 */
[----:B------:R-:W2:Y:S01]  /*0c30*/  LDG.E.128 R28, [R10.64+0x200] ;  /* 0x000200220a1c7981 */ /* 0x000ea2000c1e1d00 */
[----:B------:R-:W-:Y:S01]  /*0c40*/  ULDC UR29, c[0x0][0x174] ;  /* 0x00005d00001d7ab9 */ /* 0x000fe20000000800 */
[----:B------:R-:W-:Y:S01]  /*0c50*/  BSSY B0, `(.L_x_2778) ;  /* 0x000003c000007945 */ /* 0x000fe20003800000 */
[----:B------:R-:W-:Y:S01]  /*0c60*/  UIADD3 UR29, -UR6, UR29, URZ ;  /* 0x0000001d061d7290 */ /* 0x000fe2000fffe13f */
[----:B---3--:R-:W-:-:S02]  /*0c70*/  PRMT R97, RZ, 0x5410, R12 ;  /* 0x00005410ff617816 */ /* 0x008fc4000000000c */
[--C-:B------:R-:W-:Y:S02]  /*0c80*/  PRMT R95, RZ, 0x5410, R13.reuse ;  /* 0x00005410ff5f7816 */ /* 0x100fe4000000000d */
[----:B------:R-:W-:Y:S01]  /*0c90*/  PRMT R93, RZ, 0x5410, R14 ;  /* 0x00005410ff5d7816 */ /* 0x000fe2000000000e */
[----:B--2---:R-:W-:Y:S01]  /*0ca0*/  FADD.FTZ R97, R97, UR5 ;  /* 0x0000000561617e21 */ /* 0x004fe20008010000 */
[----:B------:R-:W-:Y:S01]  /*0cb0*/  PRMT R12, RZ, 0x7610, R12 ;  /* 0x00007610ff0c7816 */ /* 0x000fe2000000000c */
[----:B------:R-:W-:Y:S01]  /*0cc0*/  FADD.FTZ R95, R95, UR5 ;  /* 0x000000055f5f7e21 */ /* 0x000fe20008010000 */
[----:B------:R-:W-:Y:S01]  /*0cd0*/  PRMT R13, RZ, 0x7610, R13 ;  /* 0x00007610ff0d7816 */ /* 0x000fe2000000000d */
[----:B------:R-:W-:Y:S01]  /*0ce0*/  FADD.FTZ R93, R93, UR5 ;  /* 0x000000055d5d7e21 */ /* 0x000fe20008010000 */
[----:B------:R-:W-:Y:S01]  /*0cf0*/  FSETP.GTU.FTZ.AND P2, PT, R97, 20, PT ;  /* 0x41a000006100780b */ /* 0x000fe20003f5c000 */
[----:B------:R-:W-:Y:S01]  /*0d00*/  FADD.FTZ R96, R12, UR5 ;  /* 0x000000050c607e21 */ /* 0x000fe20008010000 */
[----:B------:R-:W-:Y:S01]  /*0d10*/  PRMT R14, RZ, 0x7610, R14 ;  /* 0x00007610ff0e7816 */ /* 0x000fe2000000000e */
[----:B------:R-:W-:Y:S01]  /*0d20*/  FADD.FTZ R94, R13, UR5 ;  /* 0x000000050d5e7e21 */ /* 0x000fe20008010000 */
[----:B------:R-:W-:-:S02]  /*0d30*/  PRMT R91, RZ, 0x5410, R15 ;  /* 0x00005410ff5b7816 */ /* 0x000fc4000000000f */
[----:B------:R-:W-:Y:S01]  /*0d40*/  PRMT R15, RZ, 0x7610, R15 ;  /* 0x00007610ff0f7816 */ /* 0x000fe2000000000f */
[----:B------:R-:W-:Y:S01]  /*0d50*/  FADD.FTZ R92, R14, UR5 ;  /* 0x000000050e5c7e21 */ /* 0x000fe20008010000 */
[----:B------:R-:W-:Y:S01]  /*0d60*/  FSETP.GTU.FTZ.AND P3, PT, R96, 20, PT ;  /* 0x41a000006000780b */ /* 0x000fe20003f7c000 */
[----:B------:R-:W-:Y:S01]  /*0d70*/  FADD.FTZ R91, R91, UR5 ;  /* 0x000000055b5b7e21 */ /* 0x000fe20008010000 */
[----:B------:R-:W-:Y:S01]  /*0d80*/  FSETP.GTU.FTZ.AND P4, PT, R95, 20, PT ;  /* 0x41a000005f00780b */ /* 0x000fe20003f9c000 */
[----:B------:R-:W-:Y:S01]  /*0d90*/  FADD.FTZ R90, R15, UR5 ;  /* 0x000000050f5a7e21 */ /* 0x000fe20008010000 */
[----:B------:R-:W-:Y:S02]  /*0da0*/  FSETP.GTU.FTZ.AND P5, PT, R94, 20, PT ;  /* 0x41a000005e00780b */ /* 0x000fe40003fbc000 */
[----:B------:R-:W-:Y:S02]  /*0db0*/  FSETP.GTU.FTZ.AND P6, PT, R93, 20, PT ;  /* 0x41a000005d00780b */ /* 0x000fe40003fdc000 */
[----:B------:R-:W-:-:S02]  /*0dc0*/  FSETP.GTU.FTZ.AND P0, PT, R92, 20, PT ;  /* 0x41a000005c00780b */ /* 0x000fc40003f1c000 */
[----:B------:R-:W-:Y:S01]  /*0dd0*/  FSETP.GTU.FTZ.AND P1, PT, R91, 20, PT ;  /* 0x41a000005b00780b */ /* 0x000fe20003f3c000 */
[----:B-----5:R4:W-:Y:S04]  /*0de0*/  STS.128 [R99.X16], R16 ;  /* 0x0000001063007388 */ /* 0x0209e8000000cc00 */
[----:B------:R4:W-:Y:S01]  /*0df0*/  STS.128 [R99.X16+0x200], R28 ;  /* 0x0002001c63007388 */ /* 0x0009e2000000cc00 */
[----:B------:R-:W-:-:S06]  /*0e00*/  NOP ;  /* 0x0000000000007918 */ /* 0x000fcc0000000000 */
        /* <DEDUP_REMOVED lines=32> */
.L_x_2779:
[----:B------:R-:W-:Y:S05]  /*1010*/  BSYNC B0 ;  /* 0x0000000000007941 */ /* 0x000fea0003800000 */
.L_x_2778:
        /* <DEDUP_REMOVED lines=36> */
.L_x_2781:
[----:B------:R-:W-:Y:S05]  /*1260*/  BSYNC B0 ;  /* 0x0000000000007941 */ /* 0x000fea0003800000 */
.L_x_2780:
        /* <DEDUP_REMOVED lines=36> */
.L_x_2783:
[----:B------:R-:W-:Y:S05]  /*14b0*/  BSYNC B0 ;  /* 0x0000000000007941 */ /* 0x000fea0003800000 */
.L_x_2782:
        /* <DEDUP_REMOVED lines=36> */
.L_x_2785:
[----:B------:R-:W-:Y:S05]  /*1700*/  BSYNC B0 ;  /* 0x0000000000007941 */ /* 0x000fea0003800000 */
.L_x_2784:
        /* <DEDUP_REMOVED lines=36> */
.L_x_2787:
[----:B------:R-:W-:Y:S05]  /*1950*/  BSYNC B0 ;  /* 0x0000000000007941 */ /* 0x000fea0003800000 */
.L_x_2786:
        /* <DEDUP_REMOVED lines=36> */
.L_x_2789:
[----:B------:R-:W-:Y:S05]  /*1ba0*/  BSYNC B0 ;  /* 0x0000000000007941 */ /* 0x000fea0003800000 */
.L_x_2788:
        /* <DEDUP_REMOVED lines=36> */
.L_x_2791:
[----:B------:R-:W-:Y:S05]  /*1df0*/  BSYNC B0 ;  /* 0x0000000000007941 */ /* 0x000fea0003800000 */
.L_x_2790:
        /* <DEDUP_REMOVED lines=36> */
.L_x_2793:
[----:B------:R-:W-:Y:S05]  /*2040*/  BSYNC B0 ;  /* 0x0000000000007941 */ /* 0x000fea0003800000 */
.L_x_2792:
        /* <DEDUP_REMOVED lines=36> */
.L_x_2795:
[----:B------:R-:W-:Y:S05]  /*2290*/  BSYNC B0 ;  /* 0x0000000000007941 */ /* 0x000fea0003800000 */
.L_x_2794:
        /* <DEDUP_REMOVED lines=34> */
.L_x_2797:
[----:B------:R-:W-:Y:S05]  /*24c0*/  BSYNC B0 ;  /* 0x0000000000007941 */ /* 0x000fea0003800000 */
.L_x_2796:
        /* <DEDUP_REMOVED lines=33> */
.L_x_2799:
[----:B------:R-:W-:Y:S05]  /*26e0*/  BSYNC B0 ;  /* 0x0000000000007941 */ /* 0x000fea0003800000 */
.L_x_2798:
        /* <DEDUP_REMOVED lines=33> */
.L_x_2801:
[----:B------:R-:W-:Y:S05]  /*2900*/  BSYNC B0 ;  /* 0x0000000000007941 */ /* 0x000fea0003800000 */
.L_x_2800:
        /* <DEDUP_REMOVED lines=33> */
.L_x_2803:
[----:B------:R-:W-:Y:S05]  /*2b20*/  BSYNC B0 ;  /* 0x0000000000007941 */ /* 0x000fea0003800000 */
.L_x_2802:
        /* <DEDUP_REMOVED lines=33> */
.L_x_2805:
[----:B------:R-:W-:Y:S05]  /*2d40*/  BSYNC B0 ;  /* 0x0000000000007941 */ /* 0x000fea0003800000 */
.L_x_2804:
        /* <DEDUP_REMOVED lines=33> */
.L_x_2807:
[----:B------:R-:W-:Y:S05]  /*2f60*/  BSYNC B0 ;  /* 0x0000000000007941 */ /* 0x000fea0003800000 */
.L_x_2806:
        /* <DEDUP_REMOVED lines=33> */
.L_x_2809:
[----:B------:R-:W-:Y:S05]  /*3180*/  BSYNC B0 ;  /* 0x0000000000007941 */ /* 0x000fea0003800000 */
.L_x_2808:
[----:B------:R-:W-:Y:S01]  /*3190*/  ULEA UR18, UR29, 0xfffff800, 0xb ;  /* 0xfffff8001d127891 */ /* 0x000fe2000f8e583f */
[----:B------:R-:W0:Y:S01]  /*31a0*/  LDS.128 R20, [R98.X16] ;  /* 0x0000000062147984 */ /* 0x000e22000000cc00 */
[----:B------:R-:W-:Y:S02]  /*31b0*/  ULDC.64 UR8, c[0x0][0x1f0] ;  /* 0x00007c0000087ab9 */ /* 0x000fe40000000a00 */
[----:B------:R-:W-:Y:S01]  /*31c0*/  UIMAD UR7, UR38, UR8, URZ ;  /* 0x00000008260772a4 */ /* 0x000fe2000f8e023f */
[----:B------:R-:W-:Y:S01]  /*31d0*/  LDS.128 R8, [R98.X16+0x10] ;  /* 0x0000100062087984 */ /* 0x000fe2000000cc00 */
[----:B------:R-:W-:Y:S02]  /*31e0*/  USHF.R.S32.HI UR19, URZ, 0x1f, UR18 ;  /* 0x0000001f3f137899 */ /* 0x000fe40008011412 */
[----:B------:R-:W-:Y:S02]  /*31f0*/  UIMAD UR7, UR31, UR9, UR7 ;  /* 0x000000091f0772a4 */ /* 0x000fe4000f8e0207 */
[----:B------:R-:W-:-:S02]  /*3200*/  UIMAD.WIDE.U32 UR8, UR31, UR8, UR18 ;  /* 0x000000081f0872a5 */ /* 0x000fc4000f8e0012 */
        /* <DEDUP_REMOVED lines=9> */
[----:B------:R-:W-:Y:S01]  /*32a0*/  MOV R4, UR7 ;  /* 0x0000000700047c02 */ /* 0x000fe20008000f00 */
[----:B------:R-:W-:-:S03]  /*32b0*/  ULDC.64 UR32, c[0x0][0x208] ;  /* 0x0000820000207ab9 */ /* 0x000fc60000000a00 */
[----:B------:R-:W-:Y:S01]  /*32c0*/  MOV R5, UR8 ;  /* 0x0000000800057c02 */ /* 0x000fe20008000f00 */
[----:B------:R-:W-:-:S04]  /*32d0*/  ULDC.64 UR8, c[0x0][0x200] ;  /* 0x0000800000087ab9 */ /* 0x000fc80000000a00 */
[----:B------:R-:W-:Y:S01]  /*32e0*/  IMAD.WIDE R4, R0, 0x10, R4 ;  /* 0x0000001000047825 */ /* 0x000fe200078e0204 */
[----:B------:R-:W-:Y:S06]  /*32f0*/  BAR.SYNC.DEFER_BLOCKING 0x0 ;  /* 0x0000000000007b1d */ /* 0x000fec0000010000 */
[----:B----4-:R-:W2:Y:S04]  /*3300*/  LDG.E.128 R28, [R4.64] ;  /* 0x00000022041c7981 */ /* 0x010ea8000c1e1d00 */
[----:B------:R-:W3:Y:S01]  /*3310*/  LDG.E.128 R32, [R4.64+0x200] ;  /* 0x0002002204207981 */ /* 0x000ee2000c1e1d00 */
        /* <DEDUP_REMOVED lines=16> */
[----:B--2---:R-:W-:Y:S04]  /*3420*/  STS.128 [R99.X16], R28 ;  /* 0x0000001c63007388 */ /* 0x004fe8000000cc00 */
[----:B---3--:R0:W-:Y:S01]  /*3430*/  STS.128 [R99.X16+0x200], R32 ;  /* 0x0002002063007388 */ /* 0x0081e2000000cc00 */
[----:B------:R-:W-:-:S06]  /*3440*/  NOP ;  /* 0x0000000000007918 */ /* 0x000fcc0000000000 */
[----:B------:R-:W2:Y:S04]  /*3450*/  LDS.128 R36, [R98.X16] ;  /* 0x0000000062247984 */ /* 0x000ea8000000cc00 */
[----:B------:R-:W3:Y:S04]  /*3460*/  LDS.128 R4, [R98.X16+0x10] ;  /* 0x0000100062047984 */ /* 0x000ee8000000cc00 */
[----:B------:R-:W-:Y:S06]  /*3470*/  BAR.SYNC.DEFER_BLOCKING 0x0 ;  /* 0x0000000000007b1d */ /* 0x000fec0000010000 */
[----:B------:R4:W5:Y:S04]  /*3480*/  LDG.E.128 R12, [R24.64] ;  /* 0x00000022180c7981 */ /* 0x000968000c1e1d00 */
[----:B------:R4:W5:Y:S01]  /*3490*/  LDG.E.128 R16, [R24.64+0x200] ;  /* 0x0002002218107981 */ /* 0x000962000c1e1d00 */
[--C-:B0-----:R-:W-:Y:S01]  /*34a0*/  PRMT R33, RZ, 0x5410, R21.reuse ;  /* 0x00005410ff217816 */ /* 0x101fe20000000015 */
[----:B------:R-:W-:Y:S01]  /*34b0*/  UIMAD UR7, UR38, UR8, URZ ;  /* 0x00000008260772a4 */ /* 0x000fe2000f8e023f */
[----:B------:R-:W-:Y:S01]  /*34c0*/  PRMT R40, RZ, 0x7610, R21 ;  /* 0x00007610ff287816 */ /* 0x000fe20000000015 */
[----:B------:R-:W-:Y:S01]  /*34d0*/  UIMAD UR30, UR21, UR32, URZ ;  /* 0x00000020151e72a4 */ /* 0x000fe2000f8e023f */
[--C-:B--2---:R-:W-:Y:S01]  /*34e0*/  PRMT R29, RZ, 0x5410, R37.reuse ;  /* 0x00005410ff1d7816 */ /* 0x104fe20000000025 */
[----:B------:R-:W-:Y:S01]  /*34f0*/  UIMAD UR7, UR31, UR9, UR7 ;  /* 0x000000091f0772a4 */ /* 0x000fe2000f8e0207 */
[----:B------:R-:W-:Y:S01]  /*3500*/  PRMT R41, RZ, 0x7610, R37 ;  /* 0x00007610ff297816 */ /* 0x000fe20000000025 */
[----:B------:R-:W-:Y:S01]  /*3510*/  UIMAD.WIDE.U32 UR8, UR31, UR8, UR18 ;  /* 0x000000081f0872a5 */ /* 0x000fe2000f8e0012 */
[----:B------:R-:W-:Y:S01]  /*3520*/  PRMT R60, RZ, 0x7610, R38 ;  /* 0x00007610ff3c7816 */ /* 0x000fe20000000026 */
[----:B------:R-:W-:Y:S01]  /*3530*/  FMUL.FTZ R30, R29, -1.4426950216293334961 ;  /* 0xbfb8aa3b1d1e7820 */ /* 0x000fe20000410000 */
[--C-:B----4-:R-:W-:Y:S01]  /*3540*/  PRMT R24, RZ, 0x5410, R36.reuse ;  /* 0x00005410ff187816 */ /* 0x110fe20000000024 */
[----:B------:R-:W-:Y:S01]  /*3550*/  FMUL.FTZ R31, R41, -1.4426950216293334961 ;  /* 0xbfb8aa3b291f7820 */ /* 0x000fe20000410000 */
[----:B------:R-:W-:Y:S01]  /*3560*/  PRMT R25, RZ, 0x7610, R36 ;  /* 0x00007610ff197816 */ /* 0x000fe20000000024 */
[----:B------:R0:W2:Y:S01]  /*3570*/  MUFU.EX2 R32, R30 ;  /* 0x0000001e00207308 */ /* 0x0000a20000000800 */
[----:B------:R-:W-:Y:S01]  /*3580*/  PRMT R43, RZ, 0x5410, R38 ;  /* 0x00005410ff2b7816 */ /* 0x000fe20000000026 */
[----:B------:R-:W-:Y:S01]  /*3590*/  FMUL.FTZ R2, R24, -1.4426950216293334961 ;  /* 0xbfb8aa3b18027820 */ /* 0x000fe20000410000 */
[----:B---3--:R-:W-:Y:S01]  /*35a0*/  PRMT R107, RZ, 0x5410, R5 ;  /* 0x00005410ff6b7816 */ /* 0x008fe20000000005 */
[----:B------:R-:W-:Y:S01]  /*35b0*/  FMUL.FTZ R27, R25, -1.4426950216293334961 ;  /* 0xbfb8aa3b191b7820 */ /* 0x000fe20000410000 */
[--C-:B------:R-:W-:Y:S01]  /*35c0*/  PRMT R79, RZ, 0x5410, R4.reuse ;  /* 0x00005410ff4f7816 */ /* 0x100fe20000000004 */
[----:B------:R-:W-:Y:S01]  /*35d0*/  UIADD3 UR9, UR9, UR7, URZ ;  /* 0x0000000709097290 */ /* 0x000fe2000fffe03f */
[--C-:B------:R-:W-:Y:S01]  /*35e0*/  PRMT R64, RZ, 0x5410, R39.reuse ;  /* 0x00005410ff407816 */ /* 0x100fe20000000027 */
[----:B------:R3:W4:Y:S01]  /*35f0*/  MUFU.EX2 R26, R2 ;  /* 0x00000002001a7308 */ /* 0x0007220000000800 */
[----:B------:R-:W-:Y:S01]  /*3600*/  PRMT R67, RZ, 0x7610, R39 ;  /* 0x00007610ff437816 */ /* 0x000fe20000000027 */
[----:B------:R-:W-:Y:S01]  /*3610*/  UIMAD UR30, UR20, UR33, UR30 ;  /* 0x00000021141e72a4 */ /* 0x000fe2000f8e021e */
[----:B------:R-:W-:Y:S01]  /*3620*/  PRMT R87, RZ, 0x7610, R4 ;  /* 0x00007610ff577816 */ /* 0x000fe20000000004 */
[----:B0-----:R-:W-:Y:S01]  /*3630*/  FMUL.FTZ R30, R64, -1.4426950216293334961 ;  /* 0xbfb8aa3b401e7820 */ /* 0x001fe20000410000 */
[--C-:B------:R-:W-:Y:S01]  /*3640*/  PRMT R58, RZ, 0x5410, R8.reuse ;  /* 0x00005410ff3a7816 */ /* 0x100fe20000000008 */
[----:B------:R-:W-:Y:S01]  /*3650*/  UIMAD.WIDE.U32 UR8, UR20, UR32, UR8 ;  /* 0x00000020140872a5 */ /* 0x000fe2000f8e0008 */
[----:B------:R-:W-:Y:S01]  /*3660*/  PRMT R39, RZ, 0x7610, R8 ;  /* 0x00007610ff277816 */ /* 0x000fe20000000008 */
[----:B------:R0:W1:Y:S01]  /*3670*/  MUFU.EX2 R28, R27 ;  /* 0x0000001b001c7308 */ /* 0x0000620000000800 */
[----:B---3--:R-:W-:Y:S01]  /*3680*/  FMUL.FTZ R2, R43, -1.4426950216293334961 ;  /* 0xbfb8aa3b2b027820 */ /* 0x008fe20000410000 */
[----:B------:R-:W-:Y:S01]  /*3690*/  PRMT R8, RZ, 0x7610, R72 ;  /* 0x00007610ff087816 */ /* 0x000fe20000000048 */
[----:B--2---:R-:W-:Y:S01]  /*36a0*/  FADD.FTZ R32, R32, 1 ;  /* 0x3f80000020207421 */ /* 0x004fe20000010000 */
[--C-:B------:R-:W-:Y:S01]  /*36b0*/  PRMT R57, RZ, 0x5410, R22.reuse ;  /* 0x00005410ff397816 */ /* 0x100fe20000000016 */
[----:B------:R-:W-:Y:S01]  /*36c0*/  FMUL.FTZ R4, R87, -1.4426950216293334961 ;  /* 0xbfb8aa3b57047820 */ /* 0x000fe20000410000 */
[----:B------:R-:W-:Y:S01]  /*36d0*/  PRMT R56, RZ, 0x7610, R22 ;  /* 0x00007610ff387816 */ /* 0x000fe20000000016 */
[----:B------:R-:W-:Y:S01]  /*36e0*/  ULDC.64 UR32, c[0x0][0x338] ;  /* 0x0000ce0000207ab9 */ /* 0x000fe20000000a00 */
[----:B----4-:R-:W-:Y:S01]  /*36f0*/  FADD.FTZ R26, R26, 1 ;  /* 0x3f8000001a1a7421 */ /* 0x010fe20000010000 */
[----:B------:R2:W3:Y:S01]  /*3700*/  MUFU.EX2 R42, R31 ;  /* 0x0000001f002a7308 */ /* 0x0004e20000000800 */
[----:B0-----:R-:W-:Y:S01]  /*3710*/  FMUL.FTZ R27, R60, -1.4426950216293334961 ;  /* 0xbfb8aa3b3c1b7820 */ /* 0x001fe20000410000 */
[--C-:B------:R-:W-:Y:S01]  /*3720*/  PRMT R38, RZ, 0x5410, R9.reuse ;  /* 0x00005410ff267816 */ /* 0x100fe20000000009 */
[----:B------:R-:W-:Y:S01]  /*3730*/  UIADD3 UR9, UR9, UR30, URZ ;  /* 0x0000001e09097290 */ /* 0x000fe2000fffe03f */
[----:B------:R-:W-:Y:S01]  /*3740*/  PRMT R37, RZ, 0x7610, R9 ;  /* 0x00007610ff257816 */ /* 0x000fe20000000009 */
[----:B------:R-:W-:Y:S01]  /*3750*/  ULEA UR7, UP0, UR8, UR32, 0x1 ;  /* 0x0000002008077291 */ /* 0x000fe2000f80083f */
[--C-:B------:R-:W-:Y:S01]  /*3760*/  PRMT R59, RZ, 0x5410, R23.reuse ;  /* 0x00005410ff3b7816 */ /* 0x100fe20000000017 */
[----:B-1----:R-:W-:Y:S01]  /*3770*/  FADD.FTZ R28, R28, 1 ;  /* 0x3f8000001c1c7421 */ /* 0x002fe20000010000 */
[----:B------:R0:W1:Y:S01]  /*3780*/  MUFU.EX2 R45, R27 ;  /* 0x0000001b002d7308 */ /* 0x0000620000000800 */
[----:B--2---:R-:W-:Y:S01]  /*3790*/  FMUL.FTZ R31, R67, -1.4426950216293334961 ;  /* 0xbfb8aa3b431f7820 */ /* 0x004fe20000410000 */
[----:B------:R-:W-:Y:S01]  /*37a0*/  PRMT R61, RZ, 0x7610, R23 ;  /* 0x00007610ff3d7816 */ /* 0x000fe20000000017 */
[----:B------:R-:W-:Y:S01]  /*37b0*/  ULEA.HI.X UR8, UR8, UR33, UR9, 0x1, UP0 ;  /* 0x0000002108087291 */ /* 0x000fe200080f0c09 */
[----:B------:R-:W-:-:S02]  /*37c0*/  PRMT R9, RZ, 0x5410, R73 ;  /* 0x00005410ff097816 */ /* 0x000fc40000000049 */
[----:B------:R-:W-:Y:S02]  /*37d0*/  PRMT R111, RZ, 0x7610, R6 ;  /* 0x00007610ff6f7816 */ /* 0x000fe40000000006 */
[----:B------:R-:W-:Y:S01]  /*37e0*/  MUFU.RCP R63, R26 ;  /* 0x0000001a003f7308 */ /* 0x000fe20000001000 */
[----:B0-----:R-:W-:Y:S01]  /*37f0*/  FMUL.FTZ R27, R107, -1.4426950216293334961 ;  /* 0xbfb8aa3b6b1b7820 */ /* 0x001fe20000410000 */
[----:B------:R-:W-:Y:S01]  /*3800*/  PRMT R112, RZ, 0x5410, R7 ;  /* 0x00005410ff707816 */ /* 0x000fe20000000007 */
[----:B---3--:R-:W-:Y:S01]  /*3810*/  FADD.FTZ R42, R42, 1 ;  /* 0x3f8000002a2a7421 */ /* 0x008fe20000010000 */
[--C-:B------:R-:W-:Y:S02]  /*3820*/  PRMT R36, RZ, 0x5410, R10.reuse ;  /* 0x00005410ff247816 */ /* 0x100fe4000000000a */
[----:B------:R-:W-:Y:S02]  /*3830*/  PRMT R35, RZ, 0x7610, R10 ;  /* 0x00007610ff237816 */ /* 0x000fe4000000000a */
[----:B------:R0:W2:Y:S01]  /*3840*/  MUFU.EX2 R44, R2 ;  /* 0x00000002002c7308 */ /* 0x0000a20000000800 */
[----:B-1----:R-:W-:Y:S01]  /*3850*/  FADD.FTZ R45, R45, 1 ;  /* 0x3f8000002d2d7421 */ /* 0x002fe20000010000 */
[----:B------:R-:W-:-:S02]  /*3860*/  PRMT R34, RZ, 0x5410, R11 ;  /* 0x00005410ff227816 */ /* 0x000fc4000000000b */
[----:B------:R-:W-:Y:S02]  /*3870*/  PRMT R114, RZ, 0x7610, R7 ;  /* 0x00007610ff727816 */ /* 0x000fe40000000007 */
[----:B------:R-:W-:Y:S02]  /*3880*/  ISETP.NE.U32.AND P0, PT, RZ, c[0x0][0x270], PT ;  /* 0x00009c00ff007a0c */ /* 0x000fe40003f05070 */
[----:B------:R1:W3:Y:S01]  /*3890*/  MUFU.EX2 R108, R27 ;  /* 0x0000001b006c7308 */ /* 0x0002e20000000800 */
[----:B0-----:R-:W-:Y:S01]  /*38a0*/  FMUL.FTZ R2, R79, -1.4426950216293334961 ;  /* 0xbfb8aa3b4f027820 */ /* 0x001fe20000410000 */
[----:B------:R-:W-:-:S06]  /*38b0*/  ISETP.NE.AND.EX P0, PT, RZ, c[0x0][0x274], PT, P0 ;  /* 0x00009d00ff007a0c */ /* 0x000fcc0003f05300 */
[----:B------:R0:W4:Y:S01]  /*38c0*/  MUFU.EX2 R83, R2 ;  /* 0x0000000200537308 */ /* 0x0001220000000800 */
[----:B-1----:R-:W-:Y:S01]  /*38d0*/  PRMT R27, RZ, 0x7610, R5 ;  /* 0x00007610ff1b7816 */ /* 0x002fe20000000005 */
[----:B--2---:R-:W-:-:S04]  /*38e0*/  FADD.FTZ R44, R44, 1 ;  /* 0x3f8000002c2c7421 */ /* 0x004fc80000010000 */
[----:B------:R-:W-:Y:S02]  /*38f0*/  FMUL.FTZ R5, R27, -1.4426950216293334961 ;  /* 0xbfb8aa3b1b057820 */ /* 0x000fe40000410000 */
[----:B------:R-:W1:Y:S01]  /*3900*/  MUFU.RCP R62, R28 ;  /* 0x0000001c003e7308 */ /* 0x000e620000001000 */
[----:B0-----:R-:W-:Y:S01]  /*3910*/  PRMT R2, RZ, 0x5410, R6 ;  /* 0x00005410ff027816 */ /* 0x001fe20000000006 */
[----:B------:R-:W-:Y:S02]  /*3920*/  FMUL.FTZ R6, R111, -1.4426950216293334961 ;  /* 0xbfb8aa3b6f067820 */ /* 0x000fe40000410000 */
[----:B---3--:R-:W-:-:S04]  /*3930*/  FADD.FTZ R108, R108, 1 ;  /* 0x3f8000006c6c7421 */ /* 0x008fc80000010000 */
[----:B------:R0:W-:Y:S01]  /*3940*/  MUFU.EX2 R46, R30 ;  /* 0x0000001e002e7308 */ /* 0x0001e20000000800 */
[----:B----4-:R-:W-:-:S07]  /*3950*/  FADD.FTZ R83, R83, 1 ;  /* 0x3f80000053537421 */ /* 0x010fce0000010000 */
[----:B------:R2:W3:Y:S01]  /*3960*/  MUFU.EX2 R77, R31 ;  /* 0x0000001f004d7308 */ /* 0x0004e20000000800 */
[----:B0-----:R-:W-:Y:S02]  /*3970*/  FMUL.FTZ R30, R2, -1.4426950216293334961 ;  /* 0xbfb8aa3b021e7820 */ /* 0x001fe40000410000 */
[----:B-1----:R-:W-:-:S05]  /*3980*/  FMUL.FTZ R21, R25, R62 ;  /* 0x0000003e19157220 */ /* 0x002fca0000410000 */
[----:B------:R0:W1:Y:S01]  /*3990*/  MUFU.RCP R76, R32 ;  /* 0x00000020004c7308 */ /* 0x0000620000001000 */
[----:B--2---:R-:W-:-:S04]  /*39a0*/  MOV R31, c[0x0][0x16c] ;  /* 0x00005b00001f7a02 */ /* 0x004fc80000000f00 */
[----:B------:R-:W-:Y:S02]  /*39b0*/  ISETP.GE.AND P1, PT, R31, 0x1, PT ;  /* 0x000000011f00780c */ /* 0x000fe40003f26270 */
[----:B------:R-:W-:Y:S01]  /*39c0*/  PRMT R31, RZ, 0x5410, R20 ;  /* 0x00005410ff1f7816 */ /* 0x000fe20000000014 */
[----:B------:R2:W4:Y:S01]  /*39d0*/  MUFU.EX2 R109, R5 ;  /* 0x00000005006d7308 */ /* 0x0005220000000800 */
[----:B---3--:R-:W-:Y:S01]  /*39e0*/  FADD.FTZ R77, R77, 1 ;  /* 0x3f8000004d4d7421 */ /* 0x008fe20000010000 */
[----:B0-----:R-:W-:-:S06]  /*39f0*/  PRMT R32, RZ, 0x7610, R11 ;  /* 0x00007610ff207816 */ /* 0x001fcc000000000b */
[----:B------:R0:W3:Y:S01]  /*3a00*/  MUFU.EX2 R110, R30 ;  /* 0x0000001e006e7308 */ /* 0x0000e20000000800 */
[----:B--2---:R-:W-:Y:S02]  /*3a10*/  FADD.FTZ R5, -R63, 1 ;  /* 0x3f8000003f057421 */ /* 0x004fe40000010100 */
[----:B-1----:R-:W-:Y:S02]  /*3a20*/  FMUL.FTZ R22, R29, R76 ;  /* 0x0000004c1d167220 */ /* 0x002fe40000410000 */
[C---:B------:R-:W-:Y:S01]  /*3a30*/  FFMA.FTZ R65, R24.reuse, R5, 1 ;  /* 0x3f80000018417423 */ /* 0x040fe20000010005 */
[----:B------:R-:W-:Y:S01]  /*3a40*/  PRMT R5, RZ, 0x5410, R72 ;  /* 0x00005410ff057816 */ /* 0x000fe20000000048 */
[----:B------:R-:W-:Y:S01]  /*3a50*/  FMUL.FTZ R47, R33, R22 ;  /* 0x00000016212f7220 */ /* 0x000fe20000410000 */
[----:B------:R-:W1:Y:S01]  /*3a60*/  MUFU.RCP R80, R42 ;  /* 0x0000002a00507308 */ /* 0x000e620000001000 */
[----:B0-----:R-:W-:Y:S01]  /*3a70*/  PRMT R30, RZ, 0x7610, R20 ;  /* 0x00007610ff1e7816 */ /* 0x001fe20000000014 */
[----:B------:R-:W-:-:S02]  /*3a80*/  FMUL.FTZ R20, R24, R63 ;  /* 0x0000003f18147220 */ /* 0x000fc40000410000 */
[----:B----4-:R-:W-:Y:S02]  /*3a90*/  FADD.FTZ R109, R109, 1 ;  /* 0x3f8000006d6d7421 */ /* 0x010fe40000010000 */
[----:B------:R-:W-:Y:S02]  /*3aa0*/  FMUL.FTZ R49, R31, R20 ;  /* 0x000000141f317220 */ /* 0x000fe40000410000 */
[----:B------:R0:W-:Y:S01]  /*3ab0*/  MUFU.EX2 R101, R4 ;  /* 0x0000000400657308 */ /* 0x0001e20000000800 */
[----:B------:R-:W-:Y:S02]  /*3ac0*/  FMUL.FTZ R48, R30, R21 ;  /* 0x000000151e307220 */ /* 0x000fe40000410000 */
[----:B------:R-:W-:Y:S02]  /*3ad0*/  FFMA.FTZ R5, R49, R5, R106 ;  /* 0x0000000531057223 */ /* 0x000fe4000001006a */
[----:B---3--:R-:W-:Y:S02]  /*3ae0*/  FADD.FTZ R110, R110, 1 ;  /* 0x3f8000006e6e7421 */ /* 0x008fe40000010000 */
[----:B------:R-:W-:Y:S01]  /*3af0*/  FFMA.FTZ R8, R48, R8, R5 ;  /* 0x0000000830087223 */ /* 0x000fe20000010005 */
[----:B------:R-:W2:Y:S01]  /*3b00*/  MUFU.RCP R84, R44 ;  /* 0x0000002c00547308 */ /* 0x000ea20000001000 */
[----:B0-----:R-:W-:-:S02]  /*3b10*/  FADD.FTZ R4, -R62, 1 ;  /* 0x3f8000003e047421 */ /* 0x001fc40000010100 */
[----:B------:R-:W-:Y:S02]  /*3b20*/  FADD.FTZ R5, R46, 1 ;  /* 0x3f8000002e057421 */ /* 0x000fe40000010000 */
[----:B------:R-:W-:Y:S02]  /*3b30*/  FFMA.FTZ R66, R25, R4, 1 ;  /* 0x3f80000019427423 */ /* 0x000fe40000010004 */
[----:B------:R-:W-:Y:S01]  /*3b40*/  FADD.FTZ R4, -R76, 1 ;  /* 0x3f8000004c047421 */ /* 0x000fe20000010100 */
[----:B------:R0:W3:Y:S01]  /*3b50*/  MUFU.RCP R81, R45 ;  /* 0x0000002d00517308 */ /* 0x0000e20000001000 */
[----:B-1----:R-:W-:Y:S02]  /*3b60*/  FMUL.FTZ R23, R41, R80 ;  /* 0x0000005029177220 */ /* 0x002fe40000410000 */
[----:B------:R-:W-:Y:S02]  /*3b70*/  FFMA.FTZ R78, R29, R4, 1 ;  /* 0x3f8000001d4e7423 */ /* 0x000fe40000010004 */
[----:B------:R-:W-:-:S02]  /*3b80*/  FADD.FTZ R4, -R80, 1 ;  /* 0x3f80000050047421 */ /* 0x000fc40000010100 */
[----:B------:R-:W-:Y:S01]  /*3b90*/  FFMA.FTZ R9, R47, R9, R8 ;  /* 0x000000092f097223 */ /* 0x000fe20000010008 */
[----:B------:R3:W-:Y:S01]  /*3ba0*/  MUFU.RCP R85, R5 ;  /* 0x0000000500557308 */ /* 0x0007e20000001000 */
[----:B------:R-:W-:Y:S01]  /*3bb0*/  FFMA.FTZ R82, R41, R4, 1 ;  /* 0x3f80000029527423 */ /* 0x000fe20000010004 */
[----:B------:R-:W-:Y:S01]  /*3bc0*/  PRMT R4, RZ, 0x7610, R73 ;  /* 0x00007610ff047816 */ /* 0x000fe20000000049 */
[----:B------:R-:W-:Y:S02]  /*3bd0*/  FMUL.FTZ R46, R40, R23 ;  /* 0x00000017282e7220 */ /* 0x000fe40000410000 */
[----:B--2---:R-:W-:Y:S02]  /*3be0*/  FMUL.FTZ R24, R43, R84 ;  /* 0x000000542b187220 */ /* 0x004fe40000410000 */
[----:B------:R-:W-:Y:S01]  /*3bf0*/  FFMA.FTZ R26, R46, R4, R9 ;  /* 0x000000042e1a7223 */ /* 0x000fe20000010009 */
[----:B------:R-:W1:Y:S01]  /*3c00*/  MUFU.RCP R100, R77 ;  /* 0x0000004d00647308 */ /* 0x000e620000001000 */
[----:B------:R-:W-:-:S02]  /*3c10*/  FADD.FTZ R4, -R84, 1 ;  /* 0x3f80000054047421 */ /* 0x000fc40000010100 */
[----:B0-----:R-:W-:Y:S02]  /*3c20*/  FMUL.FTZ R45, R57, R24 ;  /* 0x00000018392d7220 */ /* 0x001fe40000410000 */
[----:B---3--:R-:W-:Y:S02]  /*3c30*/  FADD.FTZ R5, -R81, 1 ;  /* 0x3f80000051057421 */ /* 0x008fe40000010100 */
[----:B------:R-:W-:Y:S01]  /*3c40*/  FMUL.FTZ R25, R60, R81 ;  /* 0x000000513c197220 */ /* 0x000fe20000410000 */
[----:B------:R-:W-:Y:S01]  /*3c50*/  MUFU.RCP R108, R108 ;  /* 0x0000006c006c7308 */ /* 0x000fe20000001000 */
[----:B------:R-:W-:Y:S01]  /*3c60*/  FFMA.FTZ R86, R43, R4, 1 ;  /* 0x3f8000002b567423 */ /* 0x000fe20000010004 */
[----:B------:R-:W-:Y:S01]  /*3c70*/  PRMT R4, RZ, 0x7610, R74 ;  /* 0x00007610ff047816 */ /* 0x000fe2000000004a */
[----:B------:R-:W-:Y:S02]  /*3c80*/  FMUL.FTZ R44, R56, R25 ;  /* 0x00000019382c7220 */ /* 0x000fe40000410000 */
[----:B------:R-:W-:-:S02]  /*3c90*/  FADD.FTZ R101, R101, 1 ;  /* 0x3f80000065657421 */ /* 0x000fc40000010000 */
[----:B-1----:R-:W-:Y:S02]  /*3ca0*/  FMUL.FTZ R28, R67, R100 ;  /* 0x00000064431c7220 */ /* 0x002fe40000410000 */
[----:B------:R-:W-:Y:S02]  /*3cb0*/  MUFU.RCP R106, R101 ;  /* 0x00000065006a7308 */ /* 0x000fe40000001000 */
[----:B------:R-:W-:Y:S01]  /*3cc0*/  FMUL.FTZ R42, R61, R28 ;  /* 0x0000001c3d2a7220 */ /* 0x000fe20000410000 */
[----:B-----5:R0:W-:Y:S04]  /*3cd0*/  STS.128 [R99.X16], R12 ;  /* 0x0000000c63007388 */ /* 0x0201e8000000cc00 */
[----:B------:R1:W-:Y:S01]  /*3ce0*/  STS.128 [R99.X16+0x200], R16 ;  /* 0x0002001063007388 */ /* 0x0003e2000000cc00 */
[----:B------:R-:W-:-:S06]  /*3cf0*/  NOP ;  /* 0x0000000000007918 */ /* 0x000fcc0000000000 */
[----:B------:R-:W2:Y:S01]  /*3d00*/  LDS.128 R8, [R98.X16] ;  /* 0x0000000062087984 */ /* 0x000ea2000000cc00 */
[----:B0-----:R-:W-:Y:S01]  /*3d10*/  PRMT R12, RZ, 0x5410, R74 ;  /* 0x00005410ff0c7816 */ /* 0x001fe2000000004a */
[----:B------:R-:W-:Y:S02]  /*3d20*/  FFMA.FTZ R15, R60, R5, 1 ;  /* 0x3f8000003c0f7423 */ /* 0x000fe40000010005 */
[----:B------:R-:W-:Y:S01]  /*3d30*/  FADD.FTZ R5, -R85, 1 ;  /* 0x3f80000055057421 */ /* 0x000fe20000010100 */
[----:B-1----:R-:W0:Y:S01]  /*3d40*/  MUFU.RCP R16, R83 ;  /* 0x0000005300107308 */ /* 0x002e220000001000 */
[----:B------:R-:W-:Y:S02]  /*3d50*/  FFMA.FTZ R13, R45, R12, R26 ;  /* 0x0000000c2d0d7223 */ /* 0x000fe4000001001a */
[C---:B------:R-:W-:Y:S02]  /*3d60*/  FMUL.FTZ R26, R64.reuse, R85 ;  /* 0x00000055401a7220 */ /* 0x040fe40000410000 */
[----:B------:R-:W-:-:S02]  /*3d70*/  FFMA.FTZ R17, R64, R5, 1 ;  /* 0x3f80000040117423 */ /* 0x000fc40000010005 */
[----:B------:R-:W-:Y:S01]  /*3d80*/  FFMA.FTZ R12, R44, R4, R13 ;  /* 0x000000042c0c7223 */ /* 0x000fe2000001000d */
[----:B------:R1:W3:Y:S01]  /*3d90*/  MUFU.EX2 R19, R6 ;  /* 0x0000000600137308 */ /* 0x0002e20000000800 */
[----:B------:R-:W-:Y:S02]  /*3da0*/  FMUL.FTZ R43, R59, R26 ;  /* 0x0000001a3b2b7220 */ /* 0x000fe40000410000 */
[----:B------:R-:W-:Y:S02]  /*3db0*/  FMUL.FTZ R5, R112, -1.4426950216293334961 ;  /* 0xbfb8aa3b70057820 */ /* 0x000fe40000410000 */
[----:B------:R-:W-:Y:S02]  /*3dc0*/  FADD.FTZ R4, -R100, 1 ;  /* 0x3f80000064047421 */ /* 0x000fe40000010100 */
[----:B------:R-:W-:Y:S01]  /*3dd0*/  FMUL.FTZ R13, R114, -1.4426950216293334961 ;  /* 0xbfb8aa3b720d7820 */ /* 0x000fe20000410000 */
[----:B------:R4:W5:Y:S01]  /*3de0*/  MUFU.EX2 R113, R5 ;  /* 0x0000000500717308 */ /* 0x0009620000000800 */
[----:B-1----:R-:W-:Y:S01]  /*3df0*/  PRMT R6, RZ, 0x5410, R75 ;  /* 0x00005410ff067816 */ /* 0x002fe2000000004b */
[----:B0-----:R-:W-:-:S04]  /*3e00*/  FMUL.FTZ R29, R79, R16 ;  /* 0x000000104f1d7220 */ /* 0x001fc80000410000 */
[----:B------:R-:W-:Y:S02]  /*3e10*/  FFMA.FTZ R41, R43, R6, R12 ;  /* 0x000000062b297223 */ /* 0x000fe4000001000c */
[----:B------:R-:W-:Y:S01]  /*3e20*/  FFMA.FTZ R12, R67, R4, 1 ;  /* 0x3f800000430c7423 */ /* 0x000fe20000010004 */
[----:B----4-:R-:W-:Y:S01]  /*3e30*/  PRMT R5, RZ, 0x7610, R75 ;  /* 0x00007610ff057816 */ /* 0x010fe2000000004b */
[----:B------:R-:W-:Y:S01]  /*3e40*/  FADD.FTZ R4, -R16, 1 ;  /* 0x3f80000010047421 */ /* 0x000fe20000010100 */
[----:B------:R-:W0:Y:S01]  /*3e50*/  MUFU.EX2 R115, R13 ;  /* 0x0000000d00737308 */ /* 0x000e220000000800 */
[----:B---3--:R-:W-:Y:S02]  /*3e60*/  FADD.FTZ R19, R19, 1 ;  /* 0x3f80000013137421 */ /* 0x008fe40000010000 */
[----:B------:R-:W-:Y:S01]  /*3e70*/  FFMA.FTZ R18, R79, R4, 1 ;  /* 0x3f8000004f127423 */ /* 0x000fe20000010004 */
[----:B------:R-:W-:Y:S01]  /*3e80*/  PRMT R4, RZ, 0x5410, R68 ;  /* 0x00005410ff047816 */ /* 0x000fe20000000044 */
[----:B------:R-:W-:Y:S01]  /*3e90*/  FFMA.FTZ R6, R42, R5, R41 ;  /* 0x000000052a067223 */ /* 0x000fe20000010029 */
[--C-:B--2---:R-:W-:Y:S01]  /*3ea0*/  PRMT R60, RZ, 0x5410, R8.reuse ;  /* 0x00005410ff3c7816 */ /* 0x104fe20000000008 */
[----:B------:R-:W-:Y:S01]  /*3eb0*/  FMUL.FTZ R41, R58, R29 ;  /* 0x0000001d3a297220 */ /* 0x000fe20000410000 */
[----:B------:R-:W-:Y:S01]  /*3ec0*/  PRMT R64, RZ, 0x7610, R8 ;  /* 0x00007610ff407816 */ /* 0x000fe20000000008 */
[----:B-----5:R-:W-:Y:S01]  /*3ed0*/  FADD.FTZ R113, R113, 1 ;  /* 0x3f80000071717421 */ /* 0x020fe20000010000 */
[--C-:B------:R-:W-:Y:S01]  /*3ee0*/  PRMT R77, RZ, 0x7610, R9.reuse ;  /* 0x00007610ff4d7816 */ /* 0x100fe20000000009 */
[----:B------:R-:W-:Y:S01]  /*3ef0*/  FFMA.FTZ R116, R41, R4, R6 ;  /* 0x0000000429747223 */ /* 0x000fe20000010006 */
[----:B------:R-:W-:Y:S01]  /*3f00*/  PRMT R67, RZ, 0x5410, R9 ;  /* 0x00005410ff437816 */ /* 0x000fe20000000009 */
[----:B------:R-:W1:Y:S01]  /*3f10*/  LDS.128 R4, [R98.X16+0x10] ;  /* 0x0000100062047984 */ /* 0x000e62000000cc00 */
[----:B------:R-:W-:Y:S01]  /*3f20*/  FMUL.FTZ R8, R31, R60 ;  /* 0x0000003c1f087220 */ /* 0x000fe20000410000 */
[--C-:B------:R-:W-:Y:S01]  /*3f30*/  PRMT R31, RZ, 0x7610, R11.reuse ;  /* 0x00007610ff1f7816 */ /* 0x100fe2000000000b */
[----:B------:R-:W-:Y:S01]  /*3f40*/  FMUL.FTZ R9, R30, R64 ;  /* 0x000000401e097220 */ /* 0x000fe20000410000 */
[----:B------:R-:W-:Y:S01]  /*3f50*/  PRMT R30, RZ, 0x5410, R11 ;  /* 0x00005410ff1e7816 */ /* 0x000fe2000000000b */
[----:B------:R-:W-:Y:S01]  /*3f60*/  FMUL.FTZ R11, R40, R77 ;  /* 0x0000004d280b7220 */ /* 0x000fe20000410000 */
[--C-:B------:R-:W-:Y:S01]  /*3f70*/  PRMT R79, RZ, 0x5410, R10.reuse ;  /* 0x00005410ff4f7816 */ /* 0x100fe2000000000a */
[----:B------:R-:W2:Y:S01]  /*3f80*/  MUFU.RCP R40, R109 ;  /* 0x0000006d00287308 */ /* 0x000ea20000001000 */
[----:B------:R-:W-:Y:S01]  /*3f90*/  FMUL.FTZ R9, R62, R9 ;  /* 0x000000093e097220 */ /* 0x000fe20000410000 */
[----:B------:R-:W-:Y:S01]  /*3fa0*/  PRMT R83, RZ, 0x7610, R10 ;  /* 0x00007610ff537816 */ /* 0x000fe2000000000a */
[----:B------:R-:W-:-:S02]  /*3fb0*/  FMUL.FTZ R33, R33, R67 ;  /* 0x0000004321217220 */ /* 0x000fc40000410000 */
[----:B------:R-:W-:Y:S02]  /*3fc0*/  FMUL.FTZ R57, R57, R79 ;  /* 0x0000004f39397220 */ /* 0x000fe40000410000 */
[----:B------:R-:W-:Y:S01]  /*3fd0*/  FMUL.FTZ R10, R59, R30 ;  /* 0x0000001e3b0a7220 */ /* 0x000fe20000410000 */
[----:B------:R-:W-:Y:S01]  /*3fe0*/  MUFU.RCP R113, R113 ;  /* 0x0000007100717308 */ /* 0x000fe20000001000 */
[----:B------:R-:W-:Y:S02]  /*3ff0*/  FMUL.FTZ R61, R61, R31 ;  /* 0x0000001f3d3d7220 */ /* 0x000fe40000410000 */
[----:B0-----:R-:W-:Y:S02]  /*4000*/  FADD.FTZ R115, R115, 1 ;  /* 0x3f80000073737421 */ /* 0x001fe40000010000 */
[----:B------:R-:W-:Y:S02]  /*4010*/  FMUL.FTZ R9, R9, R66 ;  /* 0x0000004209097220 */ /* 0x000fe40000410000 */
[----:B------:R-:W-:Y:S01]  /*4020*/  FMUL.FTZ R8, R63, R8 ;  /* 0x000000083f087220 */ /* 0x000fe20000410000 */
[----:B------:R-:W0:Y:S01]  /*4030*/  MUFU.RCP R66, R19 ;  /* 0x0000001300427308 */ /* 0x000e220000001000 */
[----:B------:R-:W-:-:S02]  /*4040*/  FMUL.FTZ R33, R76, R33 ;  /* 0x000000214c217220 */ /* 0x000fc40000410000 */
[----:B------:R-:W-:Y:S02]  /*4050*/  FMUL.FTZ R11, R80, R11 ;  /* 0x0000000b500b7220 */ /* 0x000fe40000410000 */
[----:B------:R-:W-:Y:S02]  /*4060*/  FMUL.FTZ R57, R84, R57 ;  /* 0x0000003954397220 */ /* 0x000fe40000410000 */
[----:B------:R-:W-:Y:S01]  /*4070*/  FMUL.FTZ R10, R85, R10 ;  /* 0x0000000a550a7220 */ /* 0x000fe20000410000 */
[----:B------:R-:W3:Y:S01]  /*4080*/  MUFU.RCP R115, R115 ;  /* 0x0000007300737308 */ /* 0x000ee20000001000 */
[----:B------:R-:W-:Y:S02]  /*4090*/  FMUL.FTZ R61, R100, R61 ;  /* 0x0000003d643d7220 */ /* 0x000fe40000410000 */
[----:B------:R-:W-:Y:S02]  /*40a0*/  FMUL.FTZ R8, R8, R65 ;  /* 0x0000004108087220 */ /* 0x000fe40000410000 */
[----:B------:R-:W-:-:S02]  /*40b0*/  FMUL.FTZ R13, R33, R78 ;  /* 0x0000004e210d7220 */ /* 0x000fc40000410000 */
[----:B------:R-:W-:Y:S01]  /*40c0*/  FMUL.FTZ R82, R11, R82 ;  /* 0x000000520b527220 */ /* 0x000fe20000410000 */
[----:B------:R-:W4:Y:S01]  /*40d0*/  MUFU.RCP R63, R110 ;  /* 0x0000006e003f7308 */ /* 0x000f220000001000 */
[--C-:B-1----:R-:W-:Y:S01]  /*40e0*/  PRMT R59, RZ, 0x5410, R5.reuse ;  /* 0x00005410ff3b7816 */ /* 0x102fe20000000005 */
[----:B------:R-:W-:Y:S01]  /*40f0*/  FMUL.FTZ R14, R57, R86 ;  /* 0x00000056390e7220 */ /* 0x000fe20000410000 */
[----:B------:R-:W-:Y:S01]  /*4100*/  PRMT R62, RZ, 0x7610, R5 ;  /* 0x00007610ff3e7816 */ /* 0x000fe20000000005 */
[----:B------:R-:W-:Y:S01]  /*4110*/  FMUL.FTZ R10, R10, R17 ;  /* 0x000000110a0a7220 */ /* 0x000fe20000410000 */
[--C-:B------:R-:W-:Y:S01]  /*4120*/  PRMT R65, RZ, 0x5410, R6.reuse ;  /* 0x00005410ff417816 */ /* 0x100fe20000000006 */
[----:B------:R-:W-:Y:S01]  /*4130*/  FMUL.FTZ R61, R61, R12 ;  /* 0x0000000c3d3d7220 */ /* 0x000fe20000410000 */
[----:B------:R-:W-:Y:S01]  /*4140*/  PRMT R76, RZ, 0x7610, R6 ;  /* 0x00007610ff4c7816 */ /* 0x000fe20000000006 */
[----:B------:R-:W-:Y:S01]  /*4150*/  FADD.FTZ R6, -R108, 1 ;  /* 0x3f8000006c067421 */ /* 0x000fe20000010100 */
[--C-:B------:R-:W-:Y:S01]  /*4160*/  PRMT R33, RZ, 0x5410, R4.reuse ;  /* 0x00005410ff217816 */ /* 0x100fe20000000004 */
[----:B--2---:R-:W-:Y:S01]  /*4170*/  FADD.FTZ R12, -R40, 1 ;  /* 0x3f800000280c7421 */ /* 0x004fe20000010100 */
[----:B------:R-:W-:Y:S01]  /*4180*/  PRMT R57, RZ, 0x7610, R4 ;  /* 0x00007610ff397816 */ /* 0x000fe20000000004 */
[----:B------:R-:W-:Y:S01]  /*4190*/  FMUL.FTZ R11, R38, R59 ;  /* 0x0000003b260b7220 */ /* 0x000fe20000410000 */
[--C-:B------:R-:W-:Y:S01]  /*41a0*/  PRMT R78, RZ, 0x5410, R7.reuse ;  /* 0x00005410ff4e7816 */ /* 0x100fe20000000007 */
[----:B------:R-:W-:Y:S01]  /*41b0*/  FMUL.FTZ R17, R37, R62 ;  /* 0x0000003e25117220 */ /* 0x000fe20000410000 */
[----:B------:R-:W-:Y:S01]  /*41c0*/  PRMT R80, RZ, 0x7610, R7 ;  /* 0x00007610ff507816 */ /* 0x000fe20000000007 */
[----:B------:R-:W-:Y:S01]  /*41d0*/  FFMA.FTZ R6, R107, R6, 1 ;  /* 0x3f8000006b067423 */ /* 0x000fe20000010006 */
[----:B------:R-:W-:Y:S01]  /*41e0*/  F2FP.BF16.PACK_AB R13, R82, R13 ;  /* 0x0000000d520d723e */ /* 0x000fe200000010ff */
[----:B------:R-:W-:-:S02]  /*41f0*/  FMUL.FTZ R11, R108, R11 ;  /* 0x0000000b6c0b7220 */ /* 0x000fc40000410000 */
[----:B------:R-:W-:Y:S02]  /*4200*/  FFMA.FTZ R12, R27, R12, 1 ;  /* 0x3f8000001b0c7423 */ /* 0x000fe4000001000c */
[----:B------:R-:W-:Y:S02]  /*4210*/  FMUL.FTZ R17, R40, R17 ;  /* 0x0000001128117220 */ /* 0x000fe40000410000 */
[----:B------:R-:W-:Y:S02]  /*4220*/  FMUL.FTZ R5, R58, R33 ;  /* 0x000000213a057220 */ /* 0x000fe40000410000 */
[----:B------:R-:W-:Y:S02]  /*4230*/  FADD.FTZ R4, -R106, 1 ;  /* 0x3f8000006a047421 */ /* 0x000fe40000010100 */
[----:B------:R-:W-:Y:S02]  /*4240*/  FMUL.FTZ R7, R39, R57 ;  /* 0x0000003927077220 */ /* 0x000fe40000410000 */
[----:B------:R-:W-:-:S02]  /*4250*/  FMUL.FTZ R6, R11, R6 ;  /* 0x000000060b067220 */ /* 0x000fc40000410000 */
[----:B------:R-:W-:Y:S02]  /*4260*/  FMUL.FTZ R17, R17, R12 ;  /* 0x0000000c11117220 */ /* 0x000fe40000410000 */
[----:B------:R-:W-:Y:S02]  /*4270*/  FMUL.FTZ R5, R16, R5 ;  /* 0x0000000510057220 */ /* 0x000fe40000410000 */
[----:B------:R-:W-:Y:S01]  /*4280*/  FFMA.FTZ R4, R87, R4, 1 ;  /* 0x3f80000057047423 */ /* 0x000fe20000010004 */
[----:B------:R-:W-:Y:S01]  /*4290*/  F2FP.BF16.PACK_AB R17, R17, R6 ;  /* 0x000000061111723e */ /* 0x000fe200000010ff */
[----:B------:R-:W-:Y:S02]  /*42a0*/  FMUL.FTZ R7, R106, R7 ;  /* 0x000000076a077220 */ /* 0x000fe40000410000 */
[----:B0-----:R-:W-:Y:S02]  /*42b0*/  FADD.FTZ R12, -R66, 1 ;  /* 0x3f800000420c7421 */ /* 0x001fe40000010100 */
[----:B------:R-:W-:-:S02]  /*42c0*/  FADD.FTZ R11, -R113, 1 ;  /* 0x3f800000710b7421 */ /* 0x000fc40000010100 */
[----:B------:R-:W-:Y:S02]  /*42d0*/  FMUL.FTZ R58, R27, R40 ;  /* 0x000000281b3a7220 */ /* 0x000fe40000410000 */
[----:B------:R-:W-:Y:S02]  /*42e0*/  FMUL.FTZ R56, R56, R83 ;  /* 0x0000005338387220 */ /* 0x000fe40000410000 */
[----:B------:R-:W-:Y:S02]  /*42f0*/  FMUL.FTZ R5, R5, R18 ;  /* 0x0000001205057220 */ /* 0x000fe40000410000 */
[----:B------:R-:W-:Y:S02]  /*4300*/  FMUL.FTZ R4, R7, R4 ;  /* 0x0000000407047220 */ /* 0x000fe40000410000 */
[----:B---3--:R-:W-:Y:S02]  /*4310*/  FADD.FTZ R19, -R115, 1 ;  /* 0x3f80000073137421 */ /* 0x008fe40000010100 */
[----:B------:R-:W-:-:S02]  /*4320*/  FFMA.FTZ R16, R111, R12, 1 ;  /* 0x3f8000006f107423 */ /* 0x000fc4000001000c */
[----:B------:R-:W-:Y:S02]  /*4330*/  FFMA.FTZ R40, R112, R11, 1 ;  /* 0x3f80000070287423 */ /* 0x000fe4000001000b */
[----:B----4-:R-:W-:Y:S02]  /*4340*/  FADD.FTZ R7, -R63, 1 ;  /* 0x3f8000003f077421 */ /* 0x010fe40000010100 */
[----:B------:R-:W-:Y:S02]  /*4350*/  FMUL.FTZ R12, R36, R65 ;  /* 0x00000041240c7220 */ /* 0x000fe40000410000 */
[----:B------:R-:W-:Y:S02]  /*4360*/  FMUL.FTZ R11, R35, R76 ;  /* 0x0000004c230b7220 */ /* 0x000fe40000410000 */
[----:B------:R-:W-:Y:S02]  /*4370*/  FMUL.FTZ R18, R34, R78 ;  /* 0x0000004e22127220 */ /* 0x000fe40000410000 */
[----:B------:R-:W-:-:S02]  /*4380*/  FMUL.FTZ R84, R32, R80 ;  /* 0x0000005020547220 */ /* 0x000fc40000410000 */
[----:B------:R-:W-:Y:S02]  /*4390*/  FMUL.FTZ R56, R81, R56 ;  /* 0x0000003851387220 */ /* 0x000fe40000410000 */
[----:B------:R-:W-:Y:S02]  /*43a0*/  FFMA.FTZ R27, R114, R19, 1 ;  /* 0x3f800000721b7423 */ /* 0x000fe40000010013 */
[----:B------:R-:W-:Y:S02]  /*43b0*/  FFMA.FTZ R7, R2, R7, 1 ;  /* 0x3f80000002077423 */ /* 0x000fe40000010007 */
[----:B------:R-:W-:Y:S02]  /*43c0*/  FMUL.FTZ R12, R63, R12 ;  /* 0x0000000c3f0c7220 */ /* 0x000fe40000410000 */
        /* <DEDUP_REMOVED lines=10> */
[----:B------:R-:W-:Y:S01]  /*4470*/  BAR.SYNC.DEFER_BLOCKING 0x0 ;  /* 0x0000000000007b1d */ /* 0x000fe20000010000 */
[----:B------:R-:W-:Y:S01]  /*4480*/  FMUL.FTZ R84, R84, R27 ;  /* 0x0000001b54547220 */ /* 0x000fe20000410000 */
[----:B------:R-:W-:Y:S01]  /*4490*/  F2FP.BF16.PACK_AB R16, R4, R5 ;  /* 0x000000050410723e */ /* 0x000fe200000010ff */
[----:B------:R-:W-:Y:S01]  /*44a0*/  FMUL.FTZ R56, R87, R106 ;  /* 0x0000006a57387220 */ /* 0x000fe20000410000 */
[----:B------:R-:W-:Y:S01]  /*44b0*/  LEA R40, R104, R3, 0x1 ;  /* 0x0000000368287211 */ /* 0x000fe200078e08ff */
[----:B------:R-:W-:Y:S01]  /*44c0*/  FMUL.FTZ R63, R2, R63 ;  /* 0x0000003f023f7220 */ /* 0x000fe20000410000 */
[----:B------:R-:W-:Y:S01]  /*44d0*/  F2FP.BF16.PACK_AB R18, R18, R7 ;  /* 0x000000071212723e */ /* 0x000fe200000010ff */
[----:B------:R-:W-:Y:S01]  /*44e0*/  FMUL.FTZ R39, R39, R56 ;  /* 0x0000003827277220 */ /* 0x000fe20000410000 */
[----:B------:R-:W-:Y:S01]  /*44f0*/  F2FP.BF16.PACK_AB R19, R84, R19 ;  /* 0x000000135413723e */ /* 0x000fe200000010ff */
[----:B------:R-:W-:Y:S01]  /*4500*/  FMUL.FTZ R107, R107, R108 ;  /* 0x0000006c6b6b7220 */ /* 0x000fe20000410000 */
[----:B------:R-:W-:Y:S01]  /*4510*/  PRMT R2, RZ, 0x7610, R68 ;  /* 0x00007610ff027816 */ /* 0x000fe20000000044 */
[----:B------:R-:W-:-:S02]  /*4520*/  FMUL.FTZ R37, R37, R58 ;  /* 0x0000003a25257220 */ /* 0x000fc40000410000 */
[----:B------:R-:W-:Y:S02]  /*4530*/  FMUL.FTZ R38, R38, R107 ;  /* 0x0000006b26267220 */ /* 0x000fe40000410000 */
[----:B------:R-:W-:Y:S01]  /*4540*/  FFMA.FTZ R3, R39, R2, R116 ;  /* 0x0000000227037223 */ /* 0x000fe20000010074 */
[----:B------:R-:W-:Y:S01]  /*4550*/  PRMT R2, RZ, 0x5410, R69 ;  /* 0x00005410ff027816 */ /* 0x000fe20000000045 */
[----:B------:R-:W-:Y:S02]  /*4560*/  FMUL.FTZ R36, R36, R63 ;  /* 0x0000003f24247220 */ /* 0x000fe40000410000 */
[----:B------:R-:W-:Y:S02]  /*4570*/  FMUL.FTZ R66, R111, R66 ;  /* 0x000000426f427220 */ /* 0x000fe40000410000 */
[----:B------:R-:W-:Y:S01]  /*4580*/  FFMA.FTZ R2, R38, R2, R3 ;  /* 0x0000000226027223 */ /* 0x000fe20000010003 */
[----:B------:R-:W-:Y:S01]  /*4590*/  PRMT R3, RZ, 0x7610, R69 ;  /* 0x00007610ff037816 */ /* 0x000fe20000000045 */
[----:B------:R-:W-:Y:S01]  /*45a0*/  FMUL.FTZ R35, R35, R66 ;  /* 0x0000004223237220 */ /* 0x000fe20000410000 */
[----:B------:R0:W-:Y:S01]  /*45b0*/  STS.128 [R40.X16], R12 ;  /* 0x0000000c28007388 */ /* 0x0001e2000000cc00 */
[----:B------:R-:W-:-:S02]  /*45c0*/  FMUL.FTZ R113, R112, R113 ;  /* 0x0000007170717220 */ /* 0x000fc40000410000 */
[----:B------:R-:W-:Y:S01]  /*45d0*/  FFMA.FTZ R3, R37, R3, R2 ;  /* 0x0000000325037223 */ /* 0x000fe20000010002 */
[----:B------:R1:W-:Y:S01]  /*45e0*/  STS.128 [R40.X16+0x10], R16 ;  /* 0x0000101028007388 */ /* 0x0003e2000000cc00 */
[----:B------:R-:W-:-:S06]  /*45f0*/  NOP ;  /* 0x0000000000007918 */ /* 0x000fcc0000000000 */
[----:B------:R-:W2:Y:S01]  /*4600*/  LDS.128 R8, [R99.X16] ;  /* 0x0000000063087984 */ /* 0x000ea2000000cc00 */
[--C-:B------:R-:W-:Y:S01]  /*4610*/  PRMT R2, RZ, 0x5410, R70.reuse ;  /* 0x00005410ff027816 */ /* 0x100fe20000000046 */
[----:B------:R-:W-:Y:S02]  /*4620*/  FMUL.FTZ R34, R34, R113 ;  /* 0x0000007122227220 */ /* 0x000fe40000410000 */
[----:B------:R-:W3:Y:S01]  /*4630*/  LDS.128 R4, [R99.X16+0x200] ;  /* 0x0002000063047984 */ /* 0x000ee2000000cc00 */
[----:B0-----:R-:W-:Y:S01]  /*4640*/  PRMT R13, RZ, 0x7610, R70 ;  /* 0x00007610ff0d7816 */ /* 0x001fe20000000046 */
[----:B------:R-:W-:Y:S01]  /*4650*/  FFMA.FTZ R12, R36, R2, R3 ;  /* 0x00000002240c7223 */ /* 0x000fe20000010003 */
[----:B------:R-:W-:Y:S01]  /*4660*/  MOV R2, UR7 ;  /* 0x0000000700027c02 */ /* 0x000fe20008000f00 */
[----:B------:R-:W-:Y:S01]  /*4670*/  FMUL.FTZ R115, R114, R115 ;  /* 0x0000007372737220 */ /* 0x000fe20000410000 */
[----:B------:R-:W-:Y:S01]  /*4680*/  MOV R3, UR8 ;  /* 0x0000000800037c02 */ /* 0x000fe20008000f00 */
[----:B------:R-:W-:Y:S01]  /*4690*/  FFMA.FTZ R13, R35, R13, R12 ;  /* 0x0000000d230d7223 */ /* 0x000fe2000001000c */
[----:B------:R-:W-:Y:S01]  /*46a0*/  PRMT R12, RZ, 0x5410, R71 ;  /* 0x00005410ff0c7816 */ /* 0x000fe20000000047 */
[----:B------:R-:W-:-:S02]  /*46b0*/  FMUL.FTZ R32, R32, R115 ;  /* 0x0000007320207220 */ /* 0x000fc40000410000 */
[----:B------:R-:W-:-:S04]  /*46c0*/  IMAD.WIDE R2, R0, 0x10, R2 ;  /* 0x0000001000027825 */ /* 0x000fc800078e0202 */
[----:B-1----:R-:W-:Y:S01]  /*46d0*/  FFMA.FTZ R17, R34, R12, R13 ;  /* 0x0000000c22117223 */ /* 0x002fe2000001000d */
[----:B--2---:R0:W-:Y:S04]  /*46e0*/  STG.E.128 [R2.64], R8 ;  /* 0x0000000802007986 */ /* 0x0041e8000c101d22 */
[----:B---3--:R0:W-:Y:S01]  /*46f0*/  STG.E.128 [R2.64+0x200], R4 ;  /* 0x0002000402007986 */ /* 0x0081e2000c101d22 */
[----:B------:R-:W-:Y:S05]  /*4700*/  @!P0 BRA `(.L_x_2810) ;  /* 0x0000030000008947 */ /* 0x000fea0003800000 */
[----:B------:R-:W-:Y:S01]  /*4710*/  BAR.SYNC.DEFER_BLOCKING 0x0 ;  /* 0x0000000000007b1d */ /* 0x000fe20000010000 */
[----:B------:R-:W-:Y:S02]  /*4720*/  FMUL.FTZ R20, R20, R60 ;  /* 0x0000003c14147220 */ /* 0x000fe40000410000 */
[----:B------:R-:W-:Y:S02]  /*4730*/  FMUL.FTZ R21, R21, R64 ;  /* 0x0000004015157220 */ /* 0x000fe40000410000 */
        /* <DEDUP_REMOVED lines=45> */
.L_x_2810:
[----:B------:R-:W-:Y:S01]  /*4a10*/  PRMT R106, RZ, 0x7610, R71 ;  /* 0x00007610ff6a7816 */ /* 0x000fe20000000047 */
[----:B------:R-:W-:Y:S01]  /*4a20*/  BAR.SYNC.DEFER_BLOCKING 0x0 ;  /* 0x0000000000007b1d */ /* 0x000fe20000010000 */
[----:B------:R-:W-:Y:S01]  /*4a30*/  HFMA2.MMA R33, -RZ, RZ, 0, 0 ;  /* 0x00000000ff217435 */ /* 0x000fe200000001ff */
[----:B------:R-:W-:Y:S01]  /*4a40*/  CS2R R30, SRZ ;  /* 0x00000000001e7805 */ /* 0x000fe2000001ff00 */
        /* <DEDUP_REMOVED lines=8> */
[----:B------:R-:W-:-:S02]  /*4ad0*/  FMUL.FTZ R17, R49, UR4 ;  /* 0x0000000431117c20 */ /* 0x000fc40008410000 */
[----:B0-----:R-:W-:Y:S02]  /*4ae0*/  FMUL.FTZ R14, R48, UR4 ;  /* 0x00000004300e7c20 */ /* 0x001fe40008410000 */
        /* <DEDUP_REMOVED lines=13> */
[----:B------:R-:W-:Y:S01]  /*4bc0*/  FMUL.FTZ R0, R32, UR4 ;  /* 0x0000000420007c20 */ /* 0x000fe20008410000 */
[----:B------:R-:W-:Y:S05]  /*4bd0*/  @!P1 BRA `(.L_x_2811) ;  /* 0x000091c000009947 */ /* 0x000fea0003800000 */
[----:B------:R-:W-:Y:S01]  /*4be0*/  UIADD3 UR30, UR29, -0x1, URZ ;  /* 0xffffffff1d1e7890 */ /* 0x000fe2000fffe03f */
[----:B------:R-:W-:Y:S01]  /*4bf0*/  MOV R33, RZ ;  /* 0x000000ff00217202 */ /* 0x000fe20000000f00 */
[----:B------:R-:W-:Y:S02]  /*4c00*/  UMOV UR8, URZ ;  /* 0x0000003f00087c82 */ /* 0x000fe40008000000 */
[----:B------:R-:W-:Y:S02]  /*4c10*/  ULEA.HI UR7, UR30, UR30, URZ, 0x1 ;  /* 0x0000001e1e077291 */ /* 0x000fe4000f8f083f */
[----:B------:R-:W-:-:S02]  /*4c20*/  UMOV UR9, URZ ;  /* 0x0000003f00097c82 */ /* 0x000fc40008000000 */
[----:B------:R-:W-:-:S04]  /*4c30*/  ULOP3.LUT UR7, UR7, 0xfffffe, URZ, 0xc0, !UPT ;  /* 0x00fffffe07077892 */ /* 0x000fc8000f8ec03f */
[----:B------:R-:W-:-:S03]  /*4c40*/  UIADD3 UR30, UR30, -UR7, URZ ;  /* 0x800000071e1e7290 */ /* 0x000fc6000fffe03f */
[----:B------:R-:W-:Y:S02]  /*4c50*/  UMOV UR7, URZ ;  /* 0x0000003f00077c82 */ /* 0x000fe40008000000 */
.L_x_2912:
        /* <DEDUP_REMOVED lines=33> */
[----:B------:R0:W2:Y:S04]  /*4e70*/  LDG.E.128 R60, [R82.64+0x200] ;  /* 0x00020022523c7981 */ /* 0x0000a8000c1e1d00 */
        /* <DEDUP_REMOVED lines=14> */
[C---:B------:R-:W-:Y:S02]  /*4f60*/  LOP3.LUT P0, RZ, R103.reuse, 0x1f, RZ, 0xc0, !PT ;  /* 0x0000001f67ff7812 */ /* 0x040fe4000780c0ff */
[--C-:B------:R-:W-:Y:S02]  /*4f70*/  PRMT R216, RZ, 0x5410, R72.reuse ;  /* 0x00005410ffd87816 */ /* 0x100fe40000000048 */
[----:B------:R-:W-:Y:S02]  /*4f80*/  MOV R139, c[0x0][0x16c] ;  /* 0x00005b00008b7a02 */ /* 0x000fe40000000f00 */
[----:B------:R-:W-:Y:S01]  /*4f90*/  ISETP.NE.AND P1, PT, R103, RZ, PT ;  /* 0x000000ff6700720c */ /* 0x000fe20003f25270 */
[----:B------:R-:W-:Y:S01]  /*4fa0*/  FMUL.FTZ R216, R216, R97 ;  /* 0x00000061d8d87220 */ /* 0x000fe20000410000 */
[----:B------:R-:W-:Y:S01]  /*4fb0*/  HFMA2.MMA R121, -RZ, RZ, 0, 1.52587890625e-05 ;  /* 0x00000100ff797435 */ /* 0x000fe200000001ff */
[----:B------:R-:W-:-:S02]  /*4fc0*/  PRMT R215, RZ, 0x7610, R72 ;  /* 0x00007610ffd77816 */ /* 0x000fc40000000048 */
[----:B------:R-:W-:-:S03]  /*4fd0*/  MOV R110, UR30 ;  /* 0x0000001e006e7c02 */ /* 0x000fc60008000f00 */
[----:B------:R-:W-:Y:S01]  /*4fe0*/  FMUL.FTZ R215, R215, R96 ;  /* 0x00000060d7d77220 */ /* 0x000fe20000410000 */
[----:B------:R-:W-:-:S05]  /*4ff0*/  PRMT R214, RZ, 0x5410, R73 ;  /* 0x00005410ffd67816 */ /* 0x000fca0000000049 */
[----:B------:R-:W-:Y:S01]  /*5000*/  FMUL.FTZ R214, R214, R95 ;  /* 0x0000005fd6d67220 */ /* 0x000fe20000410000 */
        /* <DEDUP_REMOVED lines=16> */
[----:B------:R-:W0:Y:S01]  /*5110*/  R2UR UR41, R80 ;  /* 0x00000000502973c2 */ /* 0x000e2200000e0000 */
[----:B------:R-:W-:-:S04]  /*5120*/  FMUL.FTZ R84, R96, UR40 ;  /* 0x0000002860547c20 */ /* 0x000fc80008410000 */
[----:B------:R-:W-:Y:S02]  /*5130*/  FMUL.RZ R100, R84, 0.15915493667125701904 ;  /* 0x3e22f98354647820 */ /* 0x000fe4000040c000 */
[----:B------:R1:W-:Y:S08]  /*5140*/  MUFU.COS R101, R87 ;  /* 0x0000005700657308 */ /* 0x0003f00000000000 */
[----:B------:R-:W-:Y:S01]  /*5150*/  MUFU.SIN R111, R86 ;  /* 0x00000056006f7308 */ /* 0x000fe20000000400 */
[----:B-1----:R-:W-:-:S02]  /*5160*/  FMUL.RZ R87, R81, 0.15915493667125701904 ;  /* 0x3e22f98351577820 */ /* 0x002fc4000040c000 */
[----:B------:R-:W-:-:S05]  /*5170*/  FMUL.FTZ R81, R91, UR40 ;  /* 0x000000285b517c20 */ /* 0x000fca0008410000 */
[----:B------:R1:W-:Y:S08]  /*5180*/  MUFU.COS R109, R86 ;  /* 0x00000056006d7308 */ /* 0x0003f00000000000 */
[----:B------:R-:W-:Y:S01]  /*5190*/  MUFU.SIN R118, R87 ;  /* 0x0000005700767308 */ /* 0x000fe20000000400 */
[----:B-1----:R-:W-:Y:S02]  /*51a0*/  FMUL.RZ R86, R81, 0.15915493667125701904 ;  /* 0x3e22f98351567820 */ /* 0x002fe4000040c000 */
[----:B------:R-:W-:-:S05]  /*51b0*/  FMUL.FTZ R81, R90, UR40 ;  /* 0x000000285a517c20 */ /* 0x000fca0008410000 */
[----:B------:R1:W-:Y:S08]  /*51c0*/  MUFU.COS R120, R87 ;  /* 0x0000005700787308 */ /* 0x0003f00000000000 */
[----:B------:R-:W-:Y:S01]  /*51d0*/  MUFU.SIN R119, R86 ;  /* 0x0000005600777308 */ /* 0x000fe20000000400 */
[----:B-1----:R-:W-:-:S07]  /*51e0*/  MOV R87, UR37 ;  /* 0x0000002500577c02 */ /* 0x002fce0008000f00 */
[----:B------:R1:W-:Y:S08]  /*51f0*/  MUFU.COS R117, R86 ;  /* 0x0000005600757308 */ /* 0x0003f00000000000 */
[----:B------:R2:W-:Y:S01]  /*5200*/  MUFU.COS R115, R82 ;  /* 0x0000005200737308 */ /* 0x0005e20000000000 */
[----:B-1----:R-:W-:-:S06]  /*5210*/  MOV R86, UR36 ;  /* 0x0000002400567c02 */ /* 0x002fcc0008000f00 */
[----:B------:R-:W4:Y:S01]  /*5220*/  LDG.E.64 R86, [R86.64] ;  /* 0x0000002256567981 */ /* 0x000f22000c1e1b00 */
[----:B------:R-:W-:Y:S01]  /*5230*/  MUFU.SIN R114, R83 ;  /* 0x0000005300727308 */ /* 0x000fe20000000400 */
[----:B--2---:R-:W-:Y:S02]  /*5240*/  FMUL.RZ R82, R81, 0.15915493667125701904 ;  /* 0x3e22f98351527820 */ /* 0x004fe4000040c000 */
[----:B------:R-:W-:-:S05]  /*5250*/  FMUL.FTZ R81, R89, UR40 ;  /* 0x0000002859517c20 */ /* 0x000fca0008410000 */
[----:B------:R1:W-:Y:S08]  /*5260*/  MUFU.COS R116, R83 ;  /* 0x0000005300747308 */ /* 0x0003f00000000000 */
[----:B------:R-:W-:Y:S01]  /*5270*/  MUFU.SIN R122, R82 ;  /* 0x00000052007a7308 */ /* 0x000fe20000000400 */
[----:B-1----:R-:W-:Y:S02]  /*5280*/  FMUL.RZ R83, R81, 0.15915493667125701904 ;  /* 0x3e22f98351537820 */ /* 0x002fe4000040c000 */
[----:B------:R-:W-:-:S05]  /*5290*/  FMUL.FTZ R81, R88, UR40 ;  /* 0x0000002858517c20 */ /* 0x000fca0008410000 */
[----:B------:R1:W-:Y:S08]  /*52a0*/  MUFU.COS R136, R82 ;  /* 0x0000005200887308 */ /* 0x0003f00000000000 */
[----:B------:R-:W-:Y:S01]  /*52b0*/  MUFU.SIN R138, R83 ;  /* 0x00000053008a7308 */ /* 0x000fe20000000400 */
[----:B-1----:R-:W-:Y:S02]  /*52c0*/  FMUL.RZ R82, R81, 0.15915493667125701904 ;  /* 0x3e22f98351527820 */ /* 0x002fe4000040c000 */
[----:B------:R-:W-:-:S05]  /*52d0*/  FMUL.FTZ R81, R55, UR40 ;  /* 0x0000002837517c20 */ /* 0x000fca0008410000 */
[----:B------:R1:W-:Y:S01]  /*52e0*/  MUFU.COS R140, R83 ;  /* 0x00000053008c7308 */ /* 0x0003e20000000000 */
[----:B0-----:R-:W-:-:S07]  /*52f0*/  MOV R135, UR41 ;  /* 0x0000002900877c02 */ /* 0x001fce0008000f00 */
[----:B------:R-:W-:Y:S01]  /*5300*/  MUFU.SIN R124, R82 ;  /* 0x00000052007c7308 */ /* 0x000fe20000000400 */
[----:B-1----:R-:W-:Y:S02]  /*5310*/  FMUL.RZ R83, R81, 0.15915493667125701904 ;  /* 0x3e22f98351537820 */ /* 0x002fe4000040c000 */
        /* <DEDUP_REMOVED lines=31> */
[----:B---3--:R1:W-:Y:S04]  /*5510*/  STS.128 [R81.X16], R56 ;  /* 0x0000003851007388 */ /* 0x0083e8000000cc00 */
[----:B------:R-:W-:Y:S02]  /*5520*/  @!P0 IMAD R139, R100, R139, UR7 ;  /* 0x00000007648b8e24 */ /* 0x000fe4000f8e028b */
[----:B------:R-:W-:Y:S01]  /*5530*/  MUFU.SIN R134, R107 ;  /* 0x0000006b00867308 */ /* 0x000fe20000000400 */
[----:B------:R-:W-:-:S07]  /*5540*/  FMUL.FTZ R100, R135, R94 ;  /* 0x0000005e87647220 */ /* 0x000fce0000410000 */
[----:B------:R2:W-:Y:S01]  /*5550*/  MUFU.COS R133, R107 ;  /* 0x0000006b00857308 */ /* 0x0005e20000000000 */
[-C--:B-1----:R-:W-:Y:S02]  /*5560*/  FMUL.FTZ R58, R216, R108.reuse ;  /* 0x0000006cd83a7220 */ /* 0x082fe40000410000 */
[----:B------:R-:W-:Y:S02]  /*5570*/  FMUL.FTZ R56, RZ, R108 ;  /* 0x0000006cff387220 */ /* 0x000fe40000410000 */
[----:B--2---:R-:W-:-:S03]  /*5580*/  FMUL.FTZ R107, R83, R84 ;  /* 0x00000054536b7220 */ /* 0x004fc60000410000 */
[----:B------:R-:W1:Y:S01]  /*5590*/  MUFU.EX2 R100, R100 ;  /* 0x0000006400647308 */ /* 0x000e620000000800 */
[-C--:B------:R-:W-:Y:S02]  /*55a0*/  FFMA.FTZ R58, RZ, R107.reuse, R58 ;  /* 0x0000006bff3a7223 */ /* 0x080fe4000001003a */
[----:B------:R-:W-:-:S05]  /*55b0*/  FFMA.FTZ R56, R216, R107, -R56 ;  /* 0x0000006bd8387223 */ /* 0x000fca0000010838 */
[----:B------:R2:W-:Y:S01]  /*55c0*/  MUFU.COS R127, R82 ;  /* 0x00000052007f7308 */ /* 0x0005e20000000000 */
[----:B------:R-:W-:Y:S02]  /*55d0*/  FADD.FTZ R59, RZ, R58 ;  /* 0x0000003aff3b7221 */ /* 0x000fe40000010000 */
[----:B------:R-:W-:Y:S01]  /*55e0*/  FADD.FTZ R58, R215, R56 ;  /* 0x00000038d73a7221 */ /* 0x000fe20000010000 */
[----:B------:R3:W-:Y:S01]  /*55f0*/  STS.128 [R81.X16+0x200], R60 ;  /* 0x0002003c51007388 */ /* 0x0007e2000000cc00 */
[----:B------:R-:W-:Y:S01]  /*5600*/  FMUL.FTZ R83, R135, R93 ;  /* 0x0000005d87537220 */ /* 0x000fe20000410000 */
[----:B--2---:R-:W-:Y:S01]  /*5610*/  IADD3 R82, R103, 0x200, RZ ;  /* 0x0000020067527810 */ /* 0x004fe20007ffe0ff */
[----:B------:R-:W-:Y:S02]  /*5620*/  @!P1 IMAD R82, R110, R121, UR7 ;  /* 0x000000076e529e24 */ /* 0x000fe4000f8e0279 */
[C---:B0-----:R-:W-:Y:S02]  /*5630*/  FMUL.FTZ R110, R80.reuse, R111 ;  /* 0x0000006f506e7220 */ /* 0x041fe40000410000 */
[----:B------:R-:W-:Y:S01]  /*5640*/  FMUL.FTZ R109, R80, R109 ;  /* 0x0000006d506d7220 */ /* 0x000fe20000410000 */
[----:B------:R-:W0:Y:S01]  /*5650*/  MUFU.EX2 R83, R83 ;  /* 0x0000005300537308 */ /* 0x000e220000000800 */
[----:B---3--:R-:W-:-:S02]  /*5660*/  FMUL.FTZ R60, R110, R59 ;  /* 0x0000003b6e3c7220 */ /* 0x008fc40000410000 */
[-C--:B------:R-:W-:Y:S02]  /*5670*/  FMUL.FTZ R62, R110, R58.reuse ;  /* 0x0000003a6e3e7220 */ /* 0x080fe40000410000 */
[C---:B------:R-:W-:Y:S02]  /*5680*/  FFMA.FTZ R61, R109.reuse, R58, -R60 ;  /* 0x0000003a6d3d7223 */ /* 0x040fe4000001083c */
[----:B------:R-:W-:Y:S02]  /*5690*/  FFMA.FTZ R62, R109, R59, R62 ;  /* 0x0000003b6d3e7223 */ /* 0x000fe4000001003e */
[----:B-1----:R-:W-:Y:S02]  /*56a0*/  FMUL.FTZ R112, R100, R113 ;  /* 0x0000007164707220 */ /* 0x002fe40000410000 */
[----:B------:R-:W-:Y:S02]  /*56b0*/  FADD.FTZ R62, RZ, R62 ;  /* 0x0000003eff3e7221 */ /* 0x000fe40000010000 */
[----:B------:R-:W-:-:S02]  /*56c0*/  FADD.FTZ R61, R214, R61 ;  /* 0x0000003dd63d7221 */ /* 0x000fc40000010000 */
[C---:B------:R-:W-:Y:S02]  /*56d0*/  FMUL.FTZ R57, R135.reuse, R92 ;  /* 0x0000005c87397220 */ /* 0x040fe40000410000 */
[----:B------:R-:W-:Y:S02]  /*56e0*/  FMUL.FTZ R111, R100, R115 ;  /* 0x00000073646f7220 */ /* 0x000fe40000410000 */
[C---:B------:R-:W-:Y:S02]  /*56f0*/  FMUL.FTZ R58, R135.reuse, R91 ;  /* 0x0000005b873a7220 */ /* 0x040fe40000410000 */
[C---:B------:R-:W-:Y:S02]  /*5700*/  FMUL.FTZ R60, R112.reuse, R62 ;  /* 0x0000003e703c7220 */ /* 0x040fe40000410000 */
[----:B------:R-:W-:Y:S02]  /*5710*/  FMUL.FTZ R63, R112, R61 ;  /* 0x0000003d703f7220 */ /* 0x000fe40000410000 */
[C---:B------:R-:W-:Y:S01]  /*5720*/  FMUL.FTZ R59, R135.reuse, R90 ;  /* 0x0000005a873b7220 */ /* 0x040fe20000410000 */
[----:B------:R1:W-:Y:S01]  /*5730*/  STS.128 [R81.X16+0x400], R64 ;  /* 0x0004004051007388 */ /* 0x0003e2000000cc00 */
[----:B------:R-:W-:Y:S01]  /*5740*/  FMUL.FTZ R56, R135, R97 ;  /* 0x0000006187387220 */ /* 0x000fe20000410000 */
[----:B------:R-:W2:Y:S01]  /*5750*/  MUFU.EX2 R57, R57 ;  /* 0x0000003900397308 */ /* 0x000ea20000000800 */
[----:B------:R-:W-:-:S02]  /*5760*/  FFMA.FTZ R63, R111, R62, R63 ;  /* 0x0000003e6f3f7223 */ /* 0x000fc4000001003f */
[----:B0-----:R-:W-:Y:S02]  /*5770*/  FMUL.FTZ R114, R83, R114 ;  /* 0x0000007253727220 */ /* 0x001fe40000410000 */
[----:B------:R-:W-:-:S03]  /*5780*/  FADD.FTZ R63, RZ, R63 ;  /* 0x0000003fff3f7221 */ /* 0x000fc60000010000 */
[----:B------:R-:W0:Y:S01]  /*5790*/  MUFU.EX2 R58, R58 ;  /* 0x0000003a003a7308 */ /* 0x000e220000000800 */
[----:B-1----:R-:W-:-:S07]  /*57a0*/  FFMA.FTZ R64, R111, R61, -R60 ;  /* 0x0000003d6f407223 */ /* 0x002fce000001083c */
[----:B------:R-:W1:Y:S01]  /*57b0*/  MUFU.EX2 R59, R59 ;  /* 0x0000003b003b7308 */ /* 0x000e620000000800 */
[----:B------:R-:W-:Y:S02]  /*57c0*/  FADD.FTZ R64, R213, R64 ;  /* 0x00000040d5407221 */ /* 0x000fe40000010000 */
[----:B------:R-:W-:-:S05]  /*57d0*/  FMUL.FTZ R113, R83, R116 ;  /* 0x0000007453717220 */ /* 0x000fca0000410000 */
[----:B------:R-:W3:Y:S01]  /*57e0*/  MUFU.EX2 R56, R56 ;  /* 0x0000003800387308 */ /* 0x000ee20000000800 */
[CC--:B------:R-:W-:Y:S02]  /*57f0*/  FMUL.FTZ R61, R114.reuse, R63.reuse ;  /* 0x0000003f723d7220 */ /* 0x0c0fe40000410000 */
[-C--:B------:R-:W-:Y:S02]  /*5800*/  FMUL.FTZ R62, R114, R64.reuse ;  /* 0x00000040723e7220 */ /* 0x080fe40000410000 */
[C---:B------:R-:W-:Y:S02]  /*5810*/  FFMA.FTZ R61, R113.reuse, R64, -R61 ;  /* 0x00000040713d7223 */ /* 0x040fe4000001083d */
[----:B------:R-:W-:Y:S02]  /*5820*/  FFMA.FTZ R62, R113, R63, R62 ;  /* 0x0000003f713e7223 */ /* 0x000fe4000001003e */
[----:B------:R-:W-:Y:S02]  /*5830*/  FMUL.FTZ R60, R50, UR40 ;  /* 0x00000028323c7c20 */ /* 0x000fe40008410000 */
[----:B--2---:R-:W-:-:S02]  /*5840*/  FMUL.FTZ R116, R57, R118 ;  /* 0x0000007639747220 */ /* 0x004fc40000410000 */
[----:B------:R-:W-:Y:S02]  /*5850*/  FADD.FTZ R62, RZ, R62 ;  /* 0x0000003eff3e7221 */ /* 0x000fe40000010000 */
[----:B------:R-:W-:Y:S02]  /*5860*/  FADD.FTZ R61, R212, R61 ;  /* 0x0000003dd43d7221 */ /* 0x000fe40000010000 */
[----:B------:R-:W-:Y:S02]  /*5870*/  FMUL.FTZ R115, R57, R120 ;  /* 0x0000007839737220 */ /* 0x000fe40000410000 */
[C---:B0-----:R-:W-:Y:S02]  /*5880*/  FMUL.FTZ R118, R58.reuse, R119 ;  /* 0x000000773a767220 */ /* 0x041fe40000410000 */
[----:B------:R-:W-:Y:S02]  /*5890*/  FMUL.FTZ R117, R58, R117 ;  /* 0x000000753a757220 */ /* 0x000fe40000410000 */
[----:B------:R-:W-:-:S02]  /*58a0*/  FMUL.RZ R60, R60, 0.15915493667125701904 ;  /* 0x3e22f9833c3c7820 */ /* 0x000fc4000040c000 */
[C---:B-1----:R-:W-:Y:S02]  /*58b0*/  FMUL.FTZ R119, R59.reuse, R136 ;  /* 0x000000883b777220 */ /* 0x042fe40000410000 */
[----:B------:R-:W-:Y:S02]  /*58c0*/  FMUL.FTZ R120, R59, R122 ;  /* 0x0000007a3b787220 */ /* 0x000fe40000410000 */
[----:B------:R-:W-:Y:S01]  /*58d0*/  FMUL.FTZ R64, R135, R88 ;  /* 0x0000005887407220 */ /* 0x000fe20000410000 */
[----:B------:R-:W-:Y:S01]  /*58e0*/  SHF.L.U32 R146, R82, 0x3, RZ ;  /* 0x0000000352927819 */ /* 0x000fe200000006ff */
[C---:B------:R-:W-:Y:S02]  /*58f0*/  FMUL.FTZ R58, R116.reuse, R62 ;  /* 0x0000003e743a7220 */ /* 0x040fe40000410000 */
[----:B------:R-:W-:Y:S02]  /*5900*/  FMUL.FTZ R59, R116, R61 ;  /* 0x0000003d743b7220 */ /* 0x000fe40000410000 */
[----:B------:R-:W-:-:S02]  /*5910*/  IMAD R136, R104, 0x3, R81 ;  /* 0x0000000368887824 */ /* 0x000fc400078e0251 */
[C---:B---3--:R-:W-:Y:S02]  /*5920*/  FMUL.FTZ R84, R56.reuse, R101 ;  /* 0x0000006538547220 */ /* 0x048fe40000410000 */
[----:B------:R-:W-:Y:S01]  /*5930*/  FMUL.FTZ R85, R56, R85 ;  /* 0x0000005538557220 */ /* 0x000fe20000410000 */
[----:B------:R-:W-:Y:S01]  /*5940*/  STS.128 [R81.X16+0x600], R76 ;  /* 0x0006004c51007388 */ /* 0x000fe2000000cc00 */
[----:B------:R-:W-:Y:S01]  /*5950*/  FMUL.FTZ R57, R135, R89 ;  /* 0x0000005987397220 */ /* 0x000fe20000410000 */
[----:B------:R-:W-:Y:S01]  /*5960*/  MUFU.SIN R143, R60 ;  /* 0x0000003c008f7308 */ /* 0x000fe20000000400 */
[----:B------:R-:W-:Y:S01]  /*5970*/  FFMA.FTZ R142, R115, R61, -R58 ;  /* 0x0000003d738e7223 */ /* 0x000fe2000001083a */
[----:B------:R-:W-:-:S06]  /*5980*/  NOP ;  /* 0x0000000000007918 */ /* 0x000fcc0000000000 */
[----:B------:R0:W-:Y:S01]  /*5990*/  MUFU.COS R145, R60 ;  /* 0x0000003c00917308 */ /* 0x0001e20000000000 */
[----:B------:R-:W-:Y:S01]  /*59a0*/  FFMA.FTZ R144, R115, R62, R59 ;  /* 0x0000003e73907223 */ /* 0x000fe2000001003b */
[----:B------:R-:W-:Y:S04]  /*59b0*/  LDS.128 R76, [R136.X16+0x20] ;  /* 0x00002000884c7984 */ /* 0x000fe8000000cc00 */
[----:B------:R-:W-:Y:S02]  /*59c0*/  LDS.128 R80, [R136.X16+0x30] ;  /* 0x0000300088507984 */ /* 0x000fe4000000cc00 */
[----:B------:R1:W-:Y:S02]  /*59d0*/  MUFU.EX2 R137, R64 ;  /* 0x0000004000897308 */ /* 0x0003e40000000800 */
[----:B0-----:R-:W0:Y:S04]  /*59e0*/  LDS.128 R60, [R136.X16] ;  /* 0x00000000883c7984 */ /* 0x001e28000000cc00 */
[----:B-1----:R1:W2:Y:S02]  /*59f0*/  LDS.128 R64, [R136.X16+0x10] ;  /* 0x0000100088407984 */ /* 0x0022a4000000cc00 */
[----:B------:R-:W3:Y:S02]  /*5a00*/  MUFU.EX2 R57, R57 ;  /* 0x0000003900397308 */ /* 0x000ee40000000800 */
[----:B------:R0:W-:Y:S01]  /*5a10*/  STS.64 [R146+0x7780], R84 ;  /* 0x0077805492007388 */ /* 0x0001e20000000a00 */
[----:B------:R-:W-:-:S02]  /*5a20*/  HFMA2.MMA R100, -RZ, RZ, 0, 9.5367431640625e-07 ;  /* 0x00000010ff647435 */ /* 0x000fc400000001ff */
[----:B------:R-:W-:Y:S01]  /*5a30*/  HFMA2.MMA R56, -RZ, RZ, 1.875, 0 ;  /* 0x3f800000ff387435 */ /* 0x000fe200000001ff */
[----:B------:R-:W-:Y:S01]  /*5a40*/  PRMT R211, RZ, 0x7610, R74 ;  /* 0x00007610ffd37816 */ /* 0x000fe2000000004a */
[----:B------:R-:W-:Y:S01]  /*5a50*/  CS2R R58, SRZ ;  /* 0x00000000003a7805 */ /* 0x000fe2000001ff00 */
[----:B------:R-:W-:-:S03]  /*5a60*/  FADD.FTZ R144, RZ, R144 ;  /* 0x00000090ff907221 */ /* 0x000fc60000010000 */
[----:B------:R-:W-:Y:S02]  /*5a70*/  FMUL.FTZ R211, R211, R92 ;  /* 0x0000005cd3d37220 */ /* 0x000fe40000410000 */
[----:B------:R-:W-:-:S04]  /*5a80*/  @!P0 IMAD.WIDE R100, R139, R100, UR10 ;  /* 0x0000000a8b648e25 */ /* 0x000fc8000f8e0264 */
[C---:B---3--:R-:W-:Y:S02]  /*5a90*/  FMUL.FTZ R121, R57.reuse, R140 ;  /* 0x0000008c39797220 */ /* 0x048fe40000410000 */
[----:B------:R-:W-:Y:S01]  /*5aa0*/  FMUL.FTZ R122, R57, R138 ;  /* 0x0000008a397a7220 */ /* 0x000fe20000410000 */
[----:B------:R-:W-:Y:S01]  /*5ab0*/  MOV R57, RZ ;  /* 0x000000ff00397202 */ /* 0x000fe20000000f00 */
[----:B------:R-:W-:Y:S01]  /*5ac0*/  BAR.SYNC.DEFER_BLOCKING 0x0 ;  /* 0x0000000000007b1d */ /* 0x000fe20000010000 */
[----:B------:R-:W-:Y:S01]  /*5ad0*/  FMUL.FTZ R138, R135, R55 ;  /* 0x00000037878a7220 */ /* 0x000fe20000410000 */
[----:B------:R-:W-:Y:S01]  /*5ae0*/  PRMT R210, RZ, 0x5410, R75 ;  /* 0x00005410ffd27816 */ /* 0x000fe2000000004b */
[----:B------:R-:W-:-:S04]  /*5af0*/  FADD.FTZ R142, R211, R142 ;  /* 0x0000008ed38e7221 */ /* 0x000fc80000010000 */
[----:B------:R-:W3:Y:S01]  /*5b00*/  MUFU.EX2 R138, R138 ;  /* 0x0000008a008a7308 */ /* 0x000ee20000000800 */
[C---:B------:R-:W-:Y:S02]  /*5b10*/  FMUL.FTZ R123, R137.reuse, R123 ;  /* 0x0000007b897b7220 */ /* 0x040fe40000410000 */
[----:B------:R-:W-:Y:S02]  /*5b20*/  FMUL.FTZ R124, R137, R124 ;  /* 0x0000007c897c7220 */ /* 0x000fe40000410000 */
[----:B------:R-:W-:Y:S02]  /*5b30*/  FMUL.FTZ R137, R118, R142 ;  /* 0x0000008e76897220 */ /* 0x000fe40000410000 */
[----:B------:R-:W-:Y:S02]  /*5b40*/  FMUL.FTZ R210, R210, R91 ;  /* 0x0000005bd2d27220 */ /* 0x000fe40000410000 */
[C---:B-1----:R-:W-:Y:S01]  /*5b50*/  FMUL.FTZ R136, R135.reuse, R51 ;  /* 0x0000003387887220 */ /* 0x042fe20000410000 */
[----:B------:R1:W5:Y:S01]  /*5b60*/  @!P0 LDG.E.128 R56, [R100.64] ;  /* 0x0000002264388981 */ /* 0x000362000c1e1d00 */
[----:B------:R-:W-:-:S02]  /*5b70*/  FMUL.FTZ R139, R135, R54 ;  /* 0x00000036878b7220 */ /* 0x000fc40000410000 */
[----:B-1----:R-:W-:-:S04]  /*5b80*/  FMUL.FTZ R100, R118, R144 ;  /* 0x0000009076647220 */ /* 0x002fc80000410000 */
[----:B------:R-:W-:Y:S02]  /*5b90*/  FFMA.FTZ R101, R117, R142, -R100 ;  /* 0x0000008e75657223 */ /* 0x000fe40000010864 */
[C---:B------:R-:W-:Y:S02]  /*5ba0*/  FMUL.FTZ R140, R135.reuse, R53 ;  /* 0x00000035878c7220 */ /* 0x040fe40000410000 */
[----:B------:R-:W-:Y:S02]  /*5bb0*/  FMUL.FTZ R141, R135, R52 ;  /* 0x00000034878d7220 */ /* 0x000fe40000410000 */
[----:B------:R-:W-:Y:S02]  /*5bc0*/  FFMA.FTZ R137, R117, R144, R137 ;  /* 0x0000009075897223 */ /* 0x000fe40000010089 */
[----:B------:R-:W-:Y:S02]  /*5bd0*/  FADD.FTZ R101, R210, R101 ;  /* 0x00000065d2657221 */ /* 0x000fe40000010000 */
[----:B------:R-:W-:Y:S01]  /*5be0*/  FMUL.FTZ R135, R135, R50 ;  /* 0x0000003287877220 */ /* 0x000fe20000410000 */
[----:B------:R-:W1:Y:S01]  /*5bf0*/  MUFU.EX2 R136, R136 ;  /* 0x0000008800887308 */ /* 0x000e620000000800 */
[----:B------:R-:W-:-:S02]  /*5c00*/  FADD.FTZ R137, RZ, R137 ;  /* 0x00000089ff897221 */ /* 0x000fc40000010000 */
[----:B------:R-:W-:Y:S01]  /*5c10*/  FMUL.FTZ R142, R120, R101 ;  /* 0x00000065788e7220 */ /* 0x000fe20000410000 */
[----:B------:R-:W-:Y:S01]  /*5c20*/  PRMT R209, RZ, 0x7610, R75 ;  /* 0x00007610ffd17816 */ /* 0x000fe2000000004b */
[----:B---3--:R-:W-:-:S03]  /*5c30*/  FMUL.FTZ R125, R138, R125 ;  /* 0x0000007d8a7d7220 */ /* 0x008fc60000410000 */
[----:B------:R-:W3:Y:S01]  /*5c40*/  MUFU.EX2 R100, R135 ;  /* 0x0000008700647308 */ /* 0x000ee20000000800 */
[----:B------:R-:W-:Y:S02]  /*5c50*/  FMUL.FTZ R126, R138, R126 ;  /* 0x0000007e8a7e7220 */ /* 0x000fe40000410000 */
[-C--:B------:R-:W-:Y:S02]  /*5c60*/  FMUL.FTZ R138, R120, R137.reuse ;  /* 0x00000089788a7220 */ /* 0x080fe40000410000 */
[C---:B------:R-:W-:Y:S02]  /*5c70*/  FFMA.FTZ R142, R119.reuse, R137, R142 ;  /* 0x00000089778e7223 */ /* 0x040fe4000001008e */
[----:B------:R-:W-:Y:S01]  /*5c80*/  FFMA.FTZ R138, R119, R101, -R138 ;  /* 0x00000065778a7223 */ /* 0x000fe2000001088a */
[----:B------:R-:W0:Y:S01]  /*5c90*/  MUFU.EX2 R139, R139 ;  /* 0x0000008b008b7308 */ /* 0x000e220000000800 */
[----:B------:R-:W-:Y:S02]  /*5ca0*/  FMUL.FTZ R209, R209, R90 ;  /* 0x0000005ad1d17220 */ /* 0x000fe40000410000 */
[----:B------:R-:W-:-:S05]  /*5cb0*/  FADD.FTZ R142, RZ, R142 ;  /* 0x0000008eff8e7221 */ /* 0x000fca0000010000 */
[----:B------:R-:W0:Y:S01]  /*5cc0*/  MUFU.EX2 R140, R140 ;  /* 0x0000008c008c7308 */ /* 0x000e220000000800 */
[----:B------:R-:W-:Y:S02]  /*5cd0*/  FADD.FTZ R138, R209, R138 ;  /* 0x0000008ad18a7221 */ /* 0x000fe40000010000 */
[----:B------:R-:W-:Y:S01]  /*5ce0*/  FMUL.FTZ R101, R122, R142 ;  /* 0x0000008e7a657220 */ /* 0x000fe20000410000 */
[----:B------:R-:W-:Y:S01]  /*5cf0*/  PRMT R208, RZ, 0x5410, R68 ;  /* 0x00005410ffd07816 */ /* 0x000fe20000000044 */
[C---:B-1----:R-:W-:Y:S02]  /*5d00*/  FMUL.FTZ R133, R136.reuse, R133 ;  /* 0x0000008588857220 */ /* 0x042fe40000410000 */
[----:B------:R-:W-:Y:S02]  /*5d10*/  FMUL.FTZ R134, R136, R134 ;  /* 0x0000008688867220 */ /* 0x000fe40000410000 */
[-C--:B------:R-:W-:Y:S02]  /*5d20*/  FMUL.FTZ R137, R122, R138.reuse ;  /* 0x0000008a7a897220 */ /* 0x080fe40000410000 */
[----:B------:R-:W-:-:S02]  /*5d30*/  FFMA.FTZ R101, R121, R138, -R101 ;  /* 0x0000008a79657223 */ /* 0x000fc40000010865 */
[C---:B---3--:R-:W-:Y:S02]  /*5d40*/  FMUL.FTZ R135, R100.reuse, R145 ;  /* 0x0000009164877220 */ /* 0x048fe40000410000 */
[----:B------:R-:W-:Y:S02]  /*5d50*/  FMUL.FTZ R136, R100, R143 ;  /* 0x0000008f64887220 */ /* 0x000fe40000410000 */
[-C--:B------:R-:W-:Y:S02]  /*5d60*/  FMUL.FTZ R138, R84, R108.reuse ;  /* 0x0000006c548a7220 */ /* 0x080fe40000410000 */
[----:B------:R-:W-:Y:S02]  /*5d70*/  FMUL.FTZ R100, R85, R108 ;  /* 0x0000006c55647220 */ /* 0x000fe40000410000 */
[----:B------:R-:W-:Y:S02]  /*5d80*/  FMUL.FTZ R208, R208, R89 ;  /* 0x00000059d0d07220 */ /* 0x000fe40000410000 */
[----:B------:R-:W-:-:S02]  /*5d90*/  FFMA.FTZ R137, R121, R142, R137 ;  /* 0x0000008e79897223 */ /* 0x000fc40000010089 */
[-C--:B------:R-:W-:Y:S02]  /*5da0*/  FFMA.FTZ R138, R85, R107.reuse, R138 ;  /* 0x0000006b558a7223 */ /* 0x080fe4000001008a */
[----:B------:R-:W-:Y:S02]  /*5db0*/  FFMA.FTZ R100, R84, R107, -R100 ;  /* 0x0000006b54647223 */ /* 0x000fe40000010864 */
[C---:B0-----:R-:W-:Y:S02]  /*5dc0*/  FMUL.FTZ R127, R139.reuse, R127 ;  /* 0x0000007f8b7f7220 */ /* 0x041fe40000410000 */
[----:B------:R-:W-:Y:S02]  /*5dd0*/  FMUL.FTZ R128, R139, R128 ;  /* 0x000000808b807220 */ /* 0x000fe40000410000 */
[C---:B------:R-:W-:Y:S02]  /*5de0*/  FMUL.FTZ R129, R140.reuse, R129 ;  /* 0x000000818c817220 */ /* 0x040fe40000410000 */
[----:B------:R-:W-:-:S02]  /*5df0*/  FMUL.FTZ R130, R140, R130 ;  /* 0x000000828c827220 */ /* 0x000fc40000410000 */
[----:B------:R-:W-:Y:S02]  /*5e00*/  FADD.FTZ R139, R208, R101 ;  /* 0x00000065d08b7221 */ /* 0x000fe40000010000 */
[----:B------:R-:W-:Y:S02]  /*5e10*/  FADD.FTZ R140, RZ, R137 ;  /* 0x00000089ff8c7221 */ /* 0x000fe40000010000 */
[C---:B------:R-:W-:Y:S02]  /*5e20*/  FMUL.FTZ R101, R110.reuse, R138 ;  /* 0x0000008a6e657220 */ /* 0x040fe40000410000 */
[-C--:B------:R-:W-:Y:S02]  /*5e30*/  FMUL.FTZ R137, R110, R100.reuse ;  /* 0x000000646e897220 */ /* 0x080fe40000410000 */
[C---:B------:R-:W-:Y:S02]  /*5e40*/  FFMA.FTZ R101, R109.reuse, R100, -R101 ;  /* 0x000000646d657223 */ /* 0x040fe40000010865 */
[----:B------:R-:W-:Y:S01]  /*5e50*/  FFMA.FTZ R137, R109, R138, R137 ;  /* 0x0000008a6d897223 */ /* 0x000fe20000010089 */
[----:B------:R-:W0:Y:S01]  /*5e60*/  MUFU.EX2 R141, R141 ;  /* 0x0000008d008d7308 */ /* 0x000e220000000800 */
[----:B------:R-:W-:-:S02]  /*5e70*/  FMUL.FTZ R138, R112, R101 ;  /* 0x00000065708a7220 */ /* 0x000fc40000410000 */
[-C--:B------:R-:W-:Y:S02]  /*5e80*/  FMUL.FTZ R100, R112, R137.reuse ;  /* 0x0000008970647220 */ /* 0x080fe40000410000 */
[C---:B------:R-:W-:Y:S02]  /*5e90*/  FFMA.FTZ R138, R111.reuse, R137, R138 ;  /* 0x000000896f8a7223 */ /* 0x040fe4000001008a */
[----:B------:R-:W-:Y:S02]  /*5ea0*/  FFMA.FTZ R100, R111, R101, -R100 ;  /* 0x000000656f647223 */ /* 0x000fe40000010864 */
[C---:B------:R-:W-:Y:S02]  /*5eb0*/  FMUL.FTZ R101, R114.reuse, R138 ;  /* 0x0000008a72657220 */ /* 0x040fe40000410000 */
[-C--:B------:R-:W-:Y:S01]  /*5ec0*/  FMUL.FTZ R137, R114, R100.reuse ;  /* 0x0000006472897220 */ /* 0x080fe20000410000 */
[----:B------:R-:W-:Y:S01]  /*5ed0*/  PRMT R207, RZ, 0x7610, R68 ;  /* 0x00007610ffcf7816 */ /* 0x000fe20000000044 */
[----:B------:R-:W-:-:S02]  /*5ee0*/  FFMA.FTZ R101, R113, R100, -R101 ;  /* 0x0000006471657223 */ /* 0x000fc40000010865 */
[----:B------:R-:W-:Y:S02]  /*5ef0*/  FFMA.FTZ R137, R113, R138, R137 ;  /* 0x0000008a71897223 */ /* 0x000fe40000010089 */
[----:B------:R-:W-:Y:S02]  /*5f00*/  FMUL.FTZ R142, R124, R140 ;  /* 0x0000008c7c8e7220 */ /* 0x000fe40000410000 */
[C---:B------:R-:W-:Y:S02]  /*5f10*/  FMUL.FTZ R138, R116.reuse, R101 ;  /* 0x00000065748a7220 */ /* 0x040fe40000410000 */
[C---:B0-----:R-:W-:Y:S02]  /*5f20*/  FMUL.FTZ R131, R141.reuse, R131 ;  /* 0x000000838d837220 */ /* 0x041fe40000410000 */
[----:B------:R-:W-:Y:S02]  /*5f30*/  FMUL.FTZ R132, R141, R132 ;  /* 0x000000848d847220 */ /* 0x000fe40000410000 */
        /* <DEDUP_REMOVED lines=50> */
[----:B------:R-:W-:Y:S01]  /*6260*/  PRMT R203, RZ, 0x7610, R70 ;  /* 0x00007610ffcb7816 */ /* 0x000fe20000000046 */
[C---:B------:R-:W-:Y:S02]  /*6270*/  FFMA.FTZ R101, R125.reuse, R100, -R101 ;  /* 0x000000647d657223 */ /* 0x040fe40000010865 */
[----:B------:R-:W-:-:S02]  /*6280*/  FFMA.FTZ R137, R125, R138, R137 ;  /* 0x0000008a7d897223 */ /* 0x000fc40000010089 */
[----:B------:R-:W-:Y:S02]  /*6290*/  FADD.FTZ R139, R204, R139 ;  /* 0x0000008bcc8b7221 */ /* 0x000fe40000010000 */
[----:B------:R-:W-:Y:S02]  /*62a0*/  FMUL.FTZ R142, R132, R140 ;  /* 0x0000008c848e7220 */ /* 0x000fe40000410000 */
        /* <DEDUP_REMOVED lines=8> */
[----:B------:R-:W-:Y:S01]  /*6330*/  FADD.FTZ R142, R203, R142 ;  /* 0x0000008ecb8e7221 */ /* 0x000fe20000010000 */
[----:B----4-:R0:W1:Y:S01]  /*6340*/  R2UR UR43, R87 ;  /* 0x00000000572b73c2 */ /* 0x01006200000e0000 */
[----:B------:R-:W-:-:S02]  /*6350*/  FMUL.FTZ R101, R130, R138 ;  /* 0x0000008a82657220 */ /* 0x000fc40000410000 */
[----:B------:R-:W-:Y:S02]  /*6360*/  FMUL.FTZ R137, R130, R100 ;  /* 0x0000006482897220 */ /* 0x000fe40000410000 */
[----:B------:R-:W-:Y:S02]  /*6370*/  FADD.FTZ R141, RZ, R141 ;  /* 0x0000008dff8d7221 */ /* 0x000fe40000010000 */
[C---:B------:R-:W-:Y:S01]  /*6380*/  FMUL.FTZ R140, R134.reuse, R142 ;  /* 0x0000008e868c7220 */ /* 0x040fe20000410000 */
[----:B------:R3:W4:Y:S01]  /*6390*/  R2UR UR42, R86 ;  /* 0x00000000562a73c2 */ /* 0x00072200000e0000 */
[C---:B------:R-:W-:Y:S01]  /*63a0*/  FFMA.FTZ R101, R129.reuse, R100, -R101 ;  /* 0x0000006481657223 */ /* 0x040fe20000010865 */
[----:B------:R-:W-:Y:S01]  /*63b0*/  PRMT R202, RZ, 0x5410, R71 ;  /* 0x00005410ffca7816 */ /* 0x000fe20000000047 */
[----:B------:R-:W-:Y:S02]  /*63c0*/  FFMA.FTZ R137, R129, R138, R137 ;  /* 0x0000008a81897223 */ /* 0x000fe40000010089 */
[----:B------:R-:W-:-:S02]  /*63d0*/  FMUL.FTZ R139, R134, R141 ;  /* 0x0000008d868b7220 */ /* 0x000fc40000410000 */
[C---:B------:R-:W-:Y:S02]  /*63e0*/  FFMA.FTZ R140, R133.reuse, R141, R140 ;  /* 0x0000008d858c7223 */ /* 0x040fe4000001008c */
[C---:B------:R-:W-:Y:S02]  /*63f0*/  FMUL.FTZ R138, R132.reuse, R101 ;  /* 0x00000065848a7220 */ /* 0x040fe40000410000 */
[----:B------:R-:W-:Y:S02]  /*6400*/  FMUL.FTZ R100, R132, R137 ;  /* 0x0000008984647220 */ /* 0x000fe40000410000 */
[----:B------:R-:W-:Y:S02]  /*6410*/  FFMA.FTZ R139, R133, R142, -R139 ;  /* 0x0000008e858b7223 */ /* 0x000fe4000001088b */
[----:B------:R-:W-:Y:S02]  /*6420*/  FMUL.FTZ R202, R202, R51 ;  /* 0x00000033caca7220 */ /* 0x000fe40000410000 */
[----:B------:R-:W-:-:S02]  /*6430*/  FADD.FTZ R140, RZ, R140 ;  /* 0x0000008cff8c7221 */ /* 0x000fc40000010000 */
[C---:B------:R-:W-:Y:S02]  /*6440*/  FFMA.FTZ R138, R131.reuse, R137, R138 ;  /* 0x00000089838a7223 */ /* 0x040fe4000001008a */
[----:B------:R-:W-:Y:S02]  /*6450*/  FFMA.FTZ R100, R131, R101, -R100 ;  /* 0x0000006583647223 */ /* 0x000fe40000010864 */
[----:B------:R-:W-:Y:S02]  /*6460*/  FADD.FTZ R139, R202, R139 ;  /* 0x0000008bca8b7221 */ /* 0x000fe40000010000 */
[----:B------:R-:W-:Y:S02]  /*6470*/  FMUL.FTZ R142, R136, R140 ;  /* 0x0000008c888e7220 */ /* 0x000fe40000410000 */
[C---:B------:R-:W-:Y:S02]  /*6480*/  FMUL.FTZ R101, R134.reuse, R138 ;  /* 0x0000008a86657220 */ /* 0x040fe40000410000 */
[----:B0-----:R-:W-:-:S02]  /*6490*/  FMUL.FTZ R87, R134, R100 ;  /* 0x0000006486577220 */ /* 0x001fc40000410000 */
[-C--:B------:R-:W-:Y:S02]  /*64a0*/  FMUL.FTZ R137, R136, R139.reuse ;  /* 0x0000008b88897220 */ /* 0x080fe40000410000 */
[----:B------:R-:W-:Y:S01]  /*64b0*/  FFMA.FTZ R195, R135, R139, -R142 ;  /* 0x0000008b87c37223 */ /* 0x000fe2000001088e */
[--C-:B------:R-:W-:Y:S01]  /*64c0*/  PRMT R139, RZ, 0x7610, R60.reuse ;  /* 0x00007610ff8b7816 */ /* 0x100fe2000000003c */
[C---:B---3--:R-:W-:Y:S02]  /*64d0*/  FFMA.FTZ R86, R133.reuse, R100, -R101 ;  /* 0x0000006485567223 */ /* 0x048fe40000010865 */
[----:B------:R-:W-:Y:S02]  /*64e0*/  FFMA.FTZ R100, R133, R138, R87 ;  /* 0x0000008a85647223 */ /* 0x000fe40000010057 */
[----:B------:R-:W-:Y:S01]  /*64f0*/  FFMA.FTZ R87, R135, R140, R137 ;  /* 0x0000008c87577223 */ /* 0x000fe20000010089 */
[----:B------:R-:W-:Y:S01]  /*6500*/  PRMT R137, RZ, 0x5410, R60 ;  /* 0x00005410ff897816 */ /* 0x000fe2000000003c */
[----:B-1----:R-:W-:Y:S01]  /*6510*/  FMUL.FTZ R60, R139, UR43 ;  /* 0x0000002b8b3c7c20 */ /* 0x002fe20008410000 */
[----:B------:R-:W-:-:S02]  /*6520*/  PRMT R141, RZ, 0x7610, R61 ;  /* 0x00007610ff8d7816 */ /* 0x000fc4000000003d */
[--C-:B------:R-:W-:Y:S02]  /*6530*/  PRMT R140, RZ, 0x5410, R62.reuse ;  /* 0x00005410ff8c7816 */ /* 0x100fe4000000003e */
[----:B------:R-:W-:Y:S01]  /*6540*/  PRMT R143, RZ, 0x7610, R62 ;  /* 0x00007610ff8f7816 */ /* 0x000fe2000000003e */
[----:B----4-:R-:W-:Y:S01]  /*6550*/  FMUL.FTZ R62, R139, UR42 ;  /* 0x0000002a8b3e7c20 */ /* 0x010fe20008410000 */
        /* <DEDUP_REMOVED lines=15> */
[--C-:B--2---:R-:W-:Y:S01]  /*6650*/  PRMT R155, RZ, 0x7610, R64.reuse ;  /* 0x00007610ff9b7816 */ /* 0x104fe20000000040 */
        /* <DEDUP_REMOVED lines=130> */
.L_x_2813:
[----:B01----:R-:W-:Y:S05]  /*6e80*/  BSYNC B0 ;  /* 0x0000000000007941 */ /* 0x003fea0003800000 */
.L_x_2812:
        /* <DEDUP_REMOVED lines=58> */
.L_x_2920:
        /* <DEDUP_REMOVED lines=68> */
.L_x_2921:
        /* <DEDUP_REMOVED lines=19> */
[----:B-----5:R-:W-:Y:S05]  /*77a0*/  CALL.REL.NOINC `($__internal_70_$__cuda_sm70_shflsync_idx_p) ;  /* 0x00009a9000007944 */ /* 0x020fea0003c00000 */
.L_x_2818:
[----:B------:R-:W-:Y:S05]  /*77b0*/  BRA.CONV ~URZ, `(.L_x_2819) ;  /* 0x000000637f007947 */ /* 0x000fea000b800000 */
[----:B0-----:R-:W-:Y:S01]  /*77c0*/  HFMA2.MMA R65, -RZ, RZ, 0, 1.847743988037109375e-06 ;  /* 0x0000001fff417435 */ /* 0x001fe200000001ff */
[----:B------:R-:W-:-:S02]  /*77d0*/  MOV R63, R77 ;  /* 0x0000004d003f7202 */ /* 0x000fc40000000f00 */
[----:B------:R-:W-:Y:S02]  /*77e0*/  MOV R64, 0x1f ;  /* 0x0000001f00407802 */ /* 0x000fe40000000f00 */
[----:B-1----:R-:W-:Y:S02]  /*77f0*/  MOV R62, 0xffffffff ;  /* 0xffffffff003e7802 */ /* 0x002fe40000000f00 */
[----:B------:R-:W-:Y:S02]  /*7800*/  MOV R60, 0x7820 ;  /* 0x00007820003c7802 */ /* 0x000fe40000000f00 */
[----:B-----5:R-:W-:Y:S05]  /*7810*/  CALL.REL.NOINC `($__internal_70_$__cuda_sm70_shflsync_idx_p) ;  /* 0x00009a2000007944 */ /* 0x020fea0003c00000 */
.L_x_2819:
[----:B------:R-:W-:Y:S05]  /*7820*/  BRA.CONV ~URZ, `(.L_x_2820) ;  /* 0x000000637f007947 */ /* 0x000fea000b800000 */
[----:B0-----:R-:W-:Y:S01]  /*7830*/  HFMA2.MMA R65, -RZ, RZ, 0, 1.847743988037109375e-06 ;  /* 0x0000001fff417435 */ /* 0x001fe200000001ff */
[----:B------:R-:W-:Y:S02]  /*7840*/  MOV R63, R82 ;  /* 0x00000052003f7202 */ /* 0x000fe40000000f00 */
[----:B------:R-:W-:Y:S02]  /*7850*/  MOV R64, 0x1f ;  /* 0x0000001f00407802 */ /* 0x000fe40000000f00 */
[----:B-1----:R-:W-:Y:S02]  /*7860*/  MOV R62, 0xffffffff ;  /* 0xffffffff003e7802 */ /* 0x002fe40000000f00 */
[----:B------:R-:W-:-:S02]  /*7870*/  MOV R60, 0x7890 ;  /* 0x00007890003c7802 */ /* 0x000fc40000000f00 */
[----:B-----5:R-:W-:Y:S05]  /*7880*/  CALL.REL.NOINC `($__internal_70_$__cuda_sm70_shflsync_idx_p) ;  /* 0x000099b000007944 */ /* 0x020fea0003c00000 */
.L_x_2820:
[----:B------:R-:W-:Y:S05]  /*7890*/  BRA.CONV ~URZ, `(.L_x_2821) ;  /* 0x000000637f007947 */ /* 0x000fea000b800000 */
[----:B0-----:R-:W-:Y:S01]  /*78a0*/  HFMA2.MMA R65, -RZ, RZ, 0, 1.847743988037109375e-06 ;  /* 0x0000001fff417435 */ /* 0x001fe200000001ff */
[----:B------:R-:W-:-:S02]  /*78b0*/  MOV R63, R83 ;  /* 0x00000053003f7202 */ /* 0x000fc40000000f00 */
[----:B------:R-:W-:Y:S02]  /*78c0*/  MOV R64, 0x1f ;  /* 0x0000001f00407802 */ /* 0x000fe40000000f00 */
[----:B-1----:R-:W-:Y:S02]  /*78d0*/  MOV R62, 0xffffffff ;  /* 0xffffffff003e7802 */ /* 0x002fe40000000f00 */
[----:B------:R-:W-:Y:S02]  /*78e0*/  MOV R60, 0x7900 ;  /* 0x00007900003c7802 */ /* 0x000fe40000000f00 */
[----:B-----5:R-:W-:Y:S05]  /*78f0*/  CALL.REL.NOINC `($__internal_70_$__cuda_sm70_shflsync_idx_p) ;  /* 0x0000994000007944 */ /* 0x020fea0003c00000 */
.L_x_2821:
        /* <DEDUP_REMOVED lines=9> */
.L_x_2922:
        /* <DEDUP_REMOVED lines=49> */
.L_x_2815:
[----:B------:R-:W-:Y:S05]  /*7ca0*/  BSYNC B0 ;  /* 0x0000000000007941 */ /* 0x000fea0003800000 */
.L_x_2814:
        /* <DEDUP_REMOVED lines=81> */
[----:B------:R-:W-:Y:S02]  /*81c0*/  FMUL.FTZ R57, R110, R217 ;  /* 0x000000d96e397220 */ /* 0x000fe40000410000 */
[----:B------:R-:W-:Y:S02]  /*81d0*/  FMUL.FTZ R62, R124, -R58 ;  /* 0x8000003a7c3e7220 */ /* 0x000fe40000410000 */
[----:B------:R-:W-:Y:S02]  /*81e0*/  FMUL.FTZ R56, R110, R216 ;  /* 0x000000d86e387220 */ /* 0x000fe40000410000 */
[----:B------:R-:W-:Y:S02]  /*81f0*/  FFMA.FTZ R64, R123, R60, -R63 ;  /* 0x0000003c7b407223 */ /* 0x000fe4000001083f */
[----:B------:R-:W-:Y:S02]  /*8200*/  FFMA.FTZ R215, R109, R216, R57 ;  /* 0x000000d86dd77223 */ /* 0x000fe40000010039 */
[----:B------:R-:W-:-:S02]  /*8210*/  FMUL.FTZ R60, R124, -R60 ;  /* 0x8000003c7c3c7220 */ /* 0x000fc40000410000 */
[----:B------:R-:W-:Y:S02]  /*8220*/  FFMA.FTZ R62, R123, R59, -R62 ;  /* 0x0000003b7b3e7223 */ /* 0x000fe4000001083e */
[----:B------:R-:W-:Y:S02]  /*8230*/  FFMA.FTZ R57, R109, R217, -R56 ;  /* 0x000000d96d397223 */ /* 0x000fe40000010838 */
[----:B------:R-:W-:Y:S02]  /*8240*/  FMUL.FTZ R59, R124, -R59 ;  /* 0x8000003b7c3b7220 */ /* 0x000fe40000410000 */
[----:B------:R-:W-:Y:S02]  /*8250*/  FADD.FTZ R215, RZ, R215 ;  /* 0x000000d7ffd77221 */ /* 0x000fe40000010000 */
[----:B------:R-:W-:Y:S02]  /*8260*/  FFMA.FTZ R61, R123, R61, R60 ;  /* 0x0000003d7b3d7223 */ /* 0x000fe4000001003c */
[----:B------:R-:W-:-:S02]  /*8270*/  FADD.FTZ R222, R214, R57 ;  /* 0x00000039d6de7221 */ /* 0x000fc40000010000 */
[----:B------:R-:W-:Y:S02]  /*8280*/  FFMA.FTZ R59, R123, R58, R59 ;  /* 0x0000003a7b3b7223 */ /* 0x000fe4000001003b */
[----:B------:R-:W-:Y:S02]  /*8290*/  FMUL.FTZ R56, R112, R215 ;  /* 0x000000d770387220 */ /* 0x000fe40000410000 */
[----:B------:R-:W-:Y:S02]  /*82a0*/  FADD.FTZ R61, -R178, R61 ;  /* 0x0000003db23d7221 */ /* 0x000fe40000010100 */
[-C--:B------:R-:W-:Y:S02]  /*82b0*/  FMUL.FTZ R58, R112, R222.reuse ;  /* 0x000000de703a7220 */ /* 0x080fe40000410000 */
[----:B------:R-:W-:Y:S02]  /*82c0*/  FMUL.FTZ R57, R122, -R59 ;  /* 0x8000003b7a397220 */ /* 0x000fe40000410000 */
[----:B------:R-:W-:-:S02]  /*82d0*/  FFMA.FTZ R56, R111, R222, -R56 ;  /* 0x000000de6f387223 */ /* 0x000fc40000010838 */
[----:B------:R-:W-:Y:S02]  /*82e0*/  FADD.FTZ R64, R179, R64 ;  /* 0x00000040b3407221 */ /* 0x000fe40000010000 */
[----:B------:R-:W-:Y:S02]  /*82f0*/  FMUL.FTZ R60, R122, -R61 ;  /* 0x8000003d7a3c7220 */ /* 0x000fe40000410000 */
[----:B------:R-:W-:Y:S02]  /*8300*/  FFMA.FTZ R58, R111, R215, R58 ;  /* 0x000000d76f3a7223 */ /* 0x000fe4000001003a */
[----:B------:R-:W-:Y:S02]  /*8310*/  FFMA.FTZ R57, R121, R62, -R57 ;  /* 0x0000003e79397223 */ /* 0x000fe40000010839 */
[----:B------:R-:W-:Y:S02]  /*8320*/  FADD.FTZ R219, R213, R56 ;  /* 0x00000038d5db7221 */ /* 0x000fe40000010000 */
[----:B------:R-:W-:-:S02]  /*8330*/  FFMA.FTZ R60, R121, R64, -R60 ;  /* 0x00000040793c7223 */ /* 0x000fc4000001083c */
[C---:B------:R-:W-:Y:S02]  /*8340*/  FMUL.FTZ R62, R122.reuse, -R62 ;  /* 0x8000003e7a3e7220 */ /* 0x040fe40000410000 */
[----:B------:R-:W-:Y:S02]  /*8350*/  FMUL.FTZ R64, R122, -R64 ;  /* 0x800000407a407220 */ /* 0x000fe40000410000 */
[----:B------:R-:W-:Y:S02]  /*8360*/  FADD.FTZ R213, RZ, R58 ;  /* 0x0000003affd57221 */ /* 0x000fe40000010000 */
[----:B------:R-:W-:Y:S02]  /*8370*/  FMUL.FTZ R58, R114, R219 ;  /* 0x000000db723a7220 */ /* 0x000fe40000410000 */
[C---:B------:R-:W-:Y:S02]  /*8380*/  FFMA.FTZ R62, R121.reuse, R59, R62 ;  /* 0x0000003b793e7223 */ /* 0x040fe4000001003e */
[----:B------:R-:W-:-:S02]  /*8390*/  FFMA.FTZ R61, R121, R61, R64 ;  /* 0x0000003d793d7223 */ /* 0x000fc40000010040 */
[-C--:B------:R-:W-:Y:S02]  /*83a0*/  FFMA.FTZ R58, R113, R213.reuse, R58 ;  /* 0x000000d5713a7223 */ /* 0x080fe4000001003a */
[----:B------:R-:W-:Y:S02]  /*83b0*/  FMUL.FTZ R66, R120, -R62 ;  /* 0x8000003e78427220 */ /* 0x000fe40000410000 */
[----:B------:R-:W-:Y:S02]  /*83c0*/  FADD.FTZ R61, -R160, R61 ;  /* 0x0000003da03d7221 */ /* 0x000fe40000010100 */
[----:B------:R-:W-:Y:S02]  /*83d0*/  FMUL.FTZ R56, R114, R213 ;  /* 0x000000d572387220 */ /* 0x000fe40000410000 */
[----:B------:R-:W-:Y:S02]  /*83e0*/  FADD.FTZ R214, RZ, R58 ;  /* 0x0000003affd67221 */ /* 0x000fe40000010000 */
[----:B------:R-:W-:-:S02]  /*83f0*/  FFMA.FTZ R66, R119, R57, -R66 ;  /* 0x0000003977427223 */ /* 0x000fc40000010842 */
[C---:B------:R-:W-:Y:S02]  /*8400*/  FMUL.FTZ R59, R120.reuse, -R57 ;  /* 0x80000039783b7220 */ /* 0x040fe40000410000 */
[----:B------:R-:W-:Y:S02]  /*8410*/  FADD.FTZ R60, R159, R60 ;  /* 0x0000003c9f3c7221 */ /* 0x000fe40000010000 */
[----:B------:R-:W-:Y:S02]  /*8420*/  FMUL.FTZ R58, R120, -R61 ;  /* 0x8000003d783a7220 */ /* 0x000fe40000410000 */
[----:B------:R-:W-:Y:S02]  /*8430*/  FFMA.FTZ R57, R113, R219, -R56 ;  /* 0x000000db71397223 */ /* 0x000fe40000010838 */
[----:B------:R-:W-:Y:S02]  /*8440*/  FFMA.FTZ R58, R119, R60, -R58 ;  /* 0x0000003c773a7223 */ /* 0x000fe4000001083a */
[----:B------:R-:W-:-:S02]  /*8450*/  FADD.FTZ R224, R212, R57 ;  /* 0x00000039d4e07221 */ /* 0x000fc40000010000 */
[----:B------:R-:W-:Y:S02]  /*8460*/  FMUL.FTZ R60, R120, -R60 ;  /* 0x8000003c783c7220 */ /* 0x000fe40000410000 */
[C---:B------:R-:W-:Y:S02]  /*8470*/  FMUL.FTZ R56, R116.reuse, R214 ;  /* 0x000000d674387220 */ /* 0x040fe40000410000 */
[C---:B------:R-:W-:Y:S02]  /*8480*/  FFMA.FTZ R59, R119.reuse, R62, R59 ;  /* 0x0000003e773b7223 */ /* 0x040fe4000001003b */
[-C--:B------:R-:W-:Y:S02]  /*8490*/  FMUL.FTZ R57, R116, R224.reuse ;  /* 0x000000e074397220 */ /* 0x080fe40000410000 */
        /* <DEDUP_REMOVED lines=22> */
[-C--:B------:R-:W-:Y:S02]  /*8600*/  FFMA.FTZ R59, R115, R62.reuse, -R56 ;  /* 0x0000003e733b7223 */ /* 0x080fe40000010838 */
[----:B------:R-:W-:Y:S02]  /*8610*/  FADD.FTZ R61, -R156, R61 ;  /* 0x0000003d9c3d7221 */ /* 0x000fe40000010100 */
[----:B------:R-:W-:Y:S02]  /*8620*/  FMUL.FTZ R56, R120, R211 ;  /* 0x000000d378387220 */ /* 0x000fe40000410000 */
[----:B------:R-:W-:-:S02]  /*8630*/  FMUL.FTZ R62, R116, -R62 ;  /* 0x8000003e743e7220 */ /* 0x000fc40000410000 */
[-C--:B------:R-:W-:Y:S02]  /*8640*/  FMUL.FTZ R58, R120, R226.reuse ;  /* 0x000000e2783a7220 */ /* 0x080fe40000410000 */
        /* <DEDUP_REMOVED lines=18> */
[----:B------:R-:W-:Y:S02]  /*8770*/  FMUL.FTZ R58, R114, -R61 ;  /* 0x8000003d723a7220 */ /* 0x000fe40000410000 */
[----:B------:R-:W-:Y:S02]  /*8780*/  FADD.FTZ R209, RZ, R209 ;  /* 0x000000d1ffd17221 */ /* 0x000fe40000010000 */
[----:B------:R-:W-:Y:S02]  /*8790*/  FADD.FTZ R228, R208, R57 ;  /* 0x00000039d0e47221 */ /* 0x000fe40000010000 */
[----:B------:R-:W-:Y:S02]  /*87a0*/  FMUL.FTZ R59, R114, -R59 ;  /* 0x8000003b723b7220 */ /* 0x000fe40000410000 */
[----:B------:R-:W-:-:S02]  /*87b0*/  FFMA.FTZ R57, R113, R64, -R58 ;  /* 0x0000004071397223 */ /* 0x000fc4000001083a */
[----:B------:R-:W-:Y:S02]  /*87c0*/  FMUL.FTZ R56, R124, R209 ;  /* 0x000000d17c387220 */ /* 0x000fe40000410000 */
[----:B------:R-:W-:Y:S02]  /*87d0*/  FMUL.FTZ R64, R114, -R64 ;  /* 0x8000004072407220 */ /* 0x000fe40000410000 */
[----:B------:R-:W-:Y:S02]  /*87e0*/  FMUL.FTZ R58, R124, R228 ;  /* 0x000000e47c3a7220 */ /* 0x000fe40000410000 */
[----:B------:R-:W-:Y:S02]  /*87f0*/  FFMA.FTZ R59, R113, R62, R59 ;  /* 0x0000003e713b7223 */ /* 0x000fe4000001003b */
        /* <DEDUP_REMOVED lines=8> */
[----:B------:R-:W-:Y:S02]  /*8880*/  FMUL.FTZ R60, R112, -R60 ;  /* 0x8000003c703c7220 */ /* 0x000fe40000410000 */
[----:B------:R-:W-:Y:S02]  /*8890*/  FADD.FTZ R57, R146, R57 ;  /* 0x0000003992397221 */ /* 0x000fe40000010000 */
[----:B------:R-:W-:Y:S02]  /*88a0*/  FMUL.FTZ R66, R112, -R64 ;  /* 0x8000004070427220 */ /* 0x000fe40000410000 */
[C---:B------:R-:W-:Y:S02]  /*88b0*/  FMUL.FTZ R56, R126.reuse, R207 ;  /* 0x000000cf7e387220 */ /* 0x040fe40000410000 */
[----:B------:R-:W-:Y:S02]  /*88c0*/  FMUL.FTZ R58, R126, R225 ;  /* 0x000000e17e3a7220 */ /* 0x000fe40000410000 */
[----:B------:R-:W-:-:S02]  /*88d0*/  FFMA.FTZ R60, R111, R59, R60 ;  /* 0x0000003b6f3c7223 */ /* 0x000fc4000001003c */
[-C--:B------:R-:W-:Y:S02]  /*88e0*/  FFMA.FTZ R59, R111, R57.reuse, -R66 ;  /* 0x000000396f3b7223 */ /* 0x080fe40000010842 */
[----:B------:R-:W-:Y:S02]  /*88f0*/  FMUL.FTZ R61, R112, -R57 ;  /* 0x80000039703d7220 */ /* 0x000fe40000410000 */
[C---:B------:R-:W-:Y:S02]  /*8900*/  FFMA.FTZ R57, R125.reuse, R225, -R56 ;  /* 0x000000e17d397223 */ /* 0x040fe40000010838 */
[----:B------:R-:W-:Y:S02]  /*8910*/  FFMA.FTZ R58, R125, R207, R58 ;  /* 0x000000cf7d3a7223 */ /* 0x000fe4000001003a */
[----:B------:R-:W-:Y:S02]  /*8920*/  FMUL.FTZ R56, R110, -R60 ;  /* 0x8000003c6e387220 */ /* 0x000fe40000410000 */
[----:B------:R-:W-:-:S02]  /*8930*/  FADD.FTZ R230, R206, R57 ;  /* 0x00000039cee67221 */ /* 0x000fc40000010000 */
[----:B------:R-:W-:Y:S02]  /*8940*/  FADD.FTZ R206, RZ, R58 ;  /* 0x0000003affce7221 */ /* 0x000fe40000010000 */
[----:B------:R-:W-:Y:S02]  /*8950*/  FFMA.FTZ R63, R109, R62, -R56 ;  /* 0x0000003e6d3f7223 */ /* 0x000fe40000010838 */
[C---:B------:R-:W-:Y:S02]  /*8960*/  FMUL.FTZ R56, R128.reuse, R206 ;  /* 0x000000ce80387220 */ /* 0x040fe40000410000 */
[-C--:B------:R-:W-:Y:S02]  /*8970*/  FMUL.FTZ R57, R128, R230.reuse ;  /* 0x000000e680397220 */ /* 0x080fe40000410000 */
[----:B------:R-:W-:Y:S02]  /*8980*/  FFMA.FTZ R56, R127, R230, -R56 ;  /* 0x000000e67f387223 */ /* 0x000fe40000010838 */
[----:B------:R-:W-:-:S02]  /*8990*/  FFMA.FTZ R64, R111, R64, R61 ;  /* 0x000000406f407223 */ /* 0x000fc4000001003d */
[----:B------:R-:W-:Y:S02]  /*89a0*/  FMUL.FTZ R62, R110, -R62 ;  /* 0x8000003e6e3e7220 */ /* 0x000fe40000410000 */
[----:B------:R-:W-:Y:S02]  /*89b0*/  FADD.FTZ R59, R148, R59 ;  /* 0x0000003b943b7221 */ /* 0x000fe40000010000 */
[----:B------:R-:W-:Y:S01]  /*89c0*/  FADD.FTZ R227, R205, R56 ;  /* 0x00000038cde37221 */ /* 0x000fe20000010000 */
[----:B------:R-:W-:Y:S01]  /*89d0*/  MOV R56, 0x3f800000 ;  /* 0x3f80000000387802 */ /* 0x000fe20000000f00 */
[----:B------:R-:W-:Y:S01]  /*89e0*/  FFMA.FTZ R208, R127, R206, R57 ;  /* 0x000000ce7fd07223 */ /* 0x000fe20000010039 */
[----:B------:R-:W-:Y:S01]  /*89f0*/  HFMA2.MMA R57, -RZ, RZ, 0, 0 ;  /* 0x00000000ff397435 */ /* 0x000fe200000001ff */
[----:B------:R-:W-:Y:S02]  /*8a00*/  FADD.FTZ R64, -R147, R64 ;  /* 0x0000004093407221 */ /* 0x000fe40000010100 */
[----:B------:R-:W-:-:S02]  /*8a10*/  FFMA.FTZ R65, R109, R60, R62 ;  /* 0x0000003c6d417223 */ /* 0x000fc4000001003e */
[----:B------:R-:W-:Y:S02]  /*8a20*/  FMUL.FTZ R60, R110, -R59 ;  /* 0x8000003b6e3c7220 */ /* 0x000fe40000410000 */
[----:B------:R-:W-:Y:S02]  /*8a30*/  FADD.FTZ R208, RZ, R208 ;  /* 0x000000d0ffd07221 */ /* 0x000fe40000010000 */
[----:B------:R-:W-:Y:S02]  /*8a40*/  FMUL.FTZ R61, R130, R227 ;  /* 0x000000e3823d7220 */ /* 0x000fe40000410000 */
[-C--:B------:R-:W-:Y:S02]  /*8a50*/  FMUL.FTZ R58, R110, -R64.reuse ;  /* 0x800000406e3a7220 */ /* 0x080fe40000410000 */
[----:B------:R-:W-:Y:S02]  /*8a60*/  FFMA.FTZ R64, R109, R64, R60 ;  /* 0x000000406d407223 */ /* 0x000fe4000001003c */
[----:B------:R-:W-:-:S02]  /*8a70*/  FMUL.FTZ R60, R130, R208 ;  /* 0x000000d0823c7220 */ /* 0x000fc40000410000 */
[----:B------:R-:W-:Y:S02]  /*8a80*/  FFMA.FTZ R61, R129, R208, R61 ;  /* 0x000000d0813d7223 */ /* 0x000fe4000001003d */
[----:B------:R-:W-:Y:S02]  /*8a90*/  FFMA.FTZ R67, R109, R59, -R58 ;  /* 0x0000003b6d437223 */ /* 0x000fe4000001083a */
[----:B------:R-:W-:Y:S01]  /*8aa0*/  FADD.FTZ R64, -R149, R64 ;  /* 0x0000004095407221 */ /* 0x000fe20000010100 */
[----:B------:R-:W-:Y:S01]  /*8ab0*/  CS2R R58, SRZ ;  /* 0x00000000003a7805 */ /* 0x000fe2000001ff00 */
[----:B------:R-:W-:Y:S02]  /*8ac0*/  FFMA.FTZ R229, R129, R227, -R60 ;  /* 0x000000e381e57223 */ /* 0x000fe4000001083c */
[----:B------:R-:W-:Y:S02]  /*8ad0*/  FADD.FTZ R205, RZ, R61 ;  /* 0x0000003dffcd7221 */ /* 0x000fe40000010000 */
[----:B------:R-:W-:Y:S01]  /*8ae0*/  FADD.FTZ R67, R150, R67 ;  /* 0x0000004396437221 */ /* 0x000fe20000010000 */
[----:B------:R0:W1:Y:S01]  /*8af0*/  @!P0 LDS.128 R56, [R77.X16+0x8b80] ;  /* 0x008b80004d388984 */ /* 0x000062000000cc00 */
[----:B------:R-:W-:Y:S01]  /*8b00*/  FMUL.FTZ R62, R108, -R64 ;  /* 0x800000406c3e7220 */ /* 0x000fe20000410000 */
[----:B------:R-:W-:Y:S01]  /*8b10*/  ISETP.GT.U32.AND P0, PT, R103, 0x1f, PT ;  /* 0x0000001f6700780c */ /* 0x000fe20003f04070 */
        /* <DEDUP_REMOVED lines=13> */
[C---:B------:R-:W-:Y:S02]  /*8bf0*/  FMUL.FTZ R66, R134.reuse, R231 ;  /* 0x000000e786427220 */ /* 0x040fe40000410000 */
        /* <DEDUP_REMOVED lines=55> */
.L_x_2923:
[----:B------:R-:W-:Y:S05]  /*8f70*/  BRA.DIV ~URZ, `(.L_x_2826) ;  /* 0x000074127f007947 */ /* 0x000fea000b800000 */
[----:B------:R2:W3:Y:S04]  /*8f80*/  SHFL.DOWN PT, R63, R78, 0x1, 0x1f ;  /* 0x08201f004e3f7f89 */ /* 0x0004e800000e0000 */
[----:B------:R2:W4:Y:S04]  /*8f90*/  SHFL.DOWN PT, R64, R67, 0x1, 0x1f ;  /* 0x08201f0043407f89 */ /* 0x00052800000e0000 */
[----:B------:R2:W0:Y:S02]  /*8fa0*/  SHFL.DOWN PT, R60, R66, 0x1, 0x1f ;  /* 0x08201f00423c7f89 */ /* 0x00042400000e0000 */
.L_x_2924:
        /* <DEDUP_REMOVED lines=15> */
.L_x_2828:
[----:B------:R-:W-:Y:S05]  /*90a0*/  BSYNC B1 ;  /* 0x0000000000017941 */ /* 0x000fea0003800000 */
.L_x_2827:
[----:B------:R-:W-:Y:S05]  /*90b0*/  BRA.DIV ~URZ, `(.L_x_2829) ;  /* 0x000074327f007947 */ /* 0x000fea000b800000 */
[----:B-1----:R1:W2:Y:S04]  /*90c0*/  SHFL.DOWN PT, R62, R79, 0x2, 0x1f ;  /* 0x08401f004f3e7f89 */ /* 0x0022a800000e0000 */
[----:B---3--:R1:W3:Y:S04]  /*90d0*/  SHFL.DOWN PT, R63, R78, 0x2, 0x1f ;  /* 0x08401f004e3f7f89 */ /* 0x0082e800000e0000 */
[----:B----4-:R1:W4:Y:S04]  /*90e0*/  SHFL.DOWN PT, R64, R67, 0x2, 0x1f ;  /* 0x08401f0043407f89 */ /* 0x01032800000e0000 */
[----:B0-----:R1:W0:Y:S02]  /*90f0*/  SHFL.DOWN PT, R60, R66, 0x2, 0x1f ;  /* 0x08401f00423c7f89 */ /* 0x00122400000e0000 */
.L_x_2925:
        /* <DEDUP_REMOVED lines=15> */
.L_x_2831:
[----:B------:R-:W-:Y:S05]  /*91f0*/  BSYNC B1 ;  /* 0x0000000000017941 */ /* 0x000fea0003800000 */
.L_x_2830:
[----:B------:R-:W-:Y:S05]  /*9200*/  BRA.DIV ~URZ, `(.L_x_2832) ;  /* 0x000074b27f007947 */ /* 0x000fea000b800000 */
[----:B--2---:R2:W1:Y:S02]  /*9210*/  SHFL.DOWN PT, R62, R79, 0x4, 0x1f ;  /* 0x08801f004f3e7f89 */ /* 0x00446400000e0000 */
.L_x_2926:
[----:B------:R-:W-:Y:S05]  /*9220*/  BRA.DIV ~URZ, `(.L_x_2833) ;  /* 0x000075127f007947 */ /* 0x000fea000b800000 */
[----:B---3--:R3:W2:Y:S04]  /*9230*/  SHFL.DOWN PT, R63, R78, 0x4, 0x1f ;  /* 0x08801f004e3f7f89 */ /* 0x0086a800000e0000 */
[----:B----4-:R3:W4:Y:S04]  /*9240*/  SHFL.DOWN PT, R64, R67, 0x4, 0x1f ;  /* 0x08801f0043407f89 */ /* 0x01072800000e0000 */
[----:B0-----:R3:W0:Y:S02]  /*9250*/  SHFL.DOWN PT, R60, R66, 0x4, 0x1f ;  /* 0x08801f00423c7f89 */ /* 0x00162400000e0000 */
.L_x_2927:
        /* <DEDUP_REMOVED lines=15> */
.L_x_2835:
[----:B------:R-:W-:Y:S05]  /*9350*/  BSYNC B1 ;  /* 0x0000000000017941 */ /* 0x000fea0003800000 */
.L_x_2834:
[----:B------:R-:W-:Y:S05]  /*9360*/  BRA.DIV ~URZ, `(.L_x_2836) ;  /* 0x000075327f007947 */ /* 0x000fea000b800000 */
[----:B-1----:R1:W3:Y:S04]  /*9370*/  SHFL.DOWN PT, R62, R79, 0x8, 0x1f ;  /* 0x09001f004f3e7f89 */ /* 0x0022e800000e0000 */
[----:B--2---:R1:W2:Y:S04]  /*9380*/  SHFL.DOWN PT, R63, R78, 0x8, 0x1f ;  /* 0x09001f004e3f7f89 */ /* 0x0042a800000e0000 */
[----:B----4-:R1:W4:Y:S04]  /*9390*/  SHFL.DOWN PT, R64, R67, 0x8, 0x1f ;  /* 0x09001f0043407f89 */ /* 0x01032800000e0000 */
[----:B0-----:R1:W0:Y:S02]  /*93a0*/  SHFL.DOWN PT, R60, R66, 0x8, 0x1f ;  /* 0x09001f00423c7f89 */ /* 0x00122400000e0000 */
.L_x_2928:
        /* <DEDUP_REMOVED lines=15> */
.L_x_2838:
[----:B------:R-:W-:Y:S05]  /*94a0*/  BSYNC B1 ;  /* 0x0000000000017941 */ /* 0x000fea0003800000 */
.L_x_2837:
[----:B------:R-:W-:Y:S05]  /*94b0*/  BRA.DIV ~URZ, `(.L_x_2839) ;  /* 0x000075b27f007947 */ /* 0x000fea000b800000 */
[----:B---3--:R3:W1:Y:S02]  /*94c0*/  SHFL.DOWN PT, R62, R79, 0x10, 0x1f ;  /* 0x0a001f004f3e7f89 */ /* 0x00866400000e0000 */
.L_x_2929:
[----:B------:R-:W-:Y:S05]  /*94d0*/  BRA.DIV ~URZ, `(.L_x_2840) ;  /* 0x000076127f007947 */ /* 0x000fea000b800000 */
[----:B--2---:R2:W3:Y:S04]  /*94e0*/  SHFL.DOWN PT, R63, R78, 0x10, 0x1f ;  /* 0x0a001f004e3f7f89 */ /* 0x0044e800000e0000 */
[----:B----4-:R2:W4:Y:S04]  /*94f0*/  SHFL.DOWN PT, R64, R67, 0x10, 0x1f ;  /* 0x0a001f0043407f89 */ /* 0x01052800000e0000 */
[----:B0-----:R2:W0:Y:S02]  /*9500*/  SHFL.DOWN PT, R60, R66, 0x10, 0x1f ;  /* 0x0a001f00423c7f89 */ /* 0x00142400000e0000 */
.L_x_2930:
        /* <DEDUP_REMOVED lines=13> */
.L_x_2842:
[----:B------:R-:W-:Y:S05]  /*95e0*/  BSYNC B1 ;  /* 0x0000000000017941 */ /* 0x000fea0003800000 */
.L_x_2841:
        /* <DEDUP_REMOVED lines=20> */
.L_x_2931:
        /* <DEDUP_REMOVED lines=15> */
.L_x_2845:
[----:B-1----:R-:W-:Y:S05]  /*9820*/  BSYNC B1 ;  /* 0x0000000000017941 */ /* 0x002fea0003800000 */
.L_x_2844:
        /* <DEDUP_REMOVED lines=39> */
.L_x_2824:
[----:B-1----:R-:W-:Y:S05]  /*9aa0*/  BSYNC B0 ;  /* 0x0000000000007941 */ /* 0x002fea0003800000 */
.L_x_2823:
[----:B------:R-:W-:Y:S01]  /*9ab0*/  WARPSYNC 0xffffffff ;  /* 0xffffffff00007948 */ /* 0x000fe20003800000 */
[----:B------:R-:W-:Y:S01]  /*9ac0*/  BAR.SYNC.DEFER_BLOCKING 0x0 ;  /* 0x0000000000007b1d */ /* 0x000fe20000010000 */
[----:B0-----:R-:W-:Y:S01]  /*9ad0*/  FMUL.FTZ R61, R139, R218 ;  /* 0x000000da8b3d7220 */ /* 0x001fe20000410000 */
[----:B------:R-:W-:Y:S01]  /*9ae0*/  ISETP.NE.AND P0, PT, R103, RZ, PT ;  /* 0x000000ff6700720c */ /* 0x000fe20003f05270 */
[----:B--2---:R-:W-:-:S02]  /*9af0*/  FMUL.FTZ R81, R153, R213 ;  /* 0x000000d599517220 */ /* 0x004fc40000410000 */
[----:B------:R-:W-:Y:S01]  /*9b00*/  FMUL.FTZ R60, R141, R216 ;  /* 0x000000d88d3c7220 */ /* 0x000fe20000410000 */
[----:B------:R-:W-:Y:S01]  /*9b10*/  ULDC UR32, c[0x0][0x174] ;  /* 0x00005d0000207ab9 */ /* 0x000fe20000000800 */
[----:B------:R-:W-:Y:S01]  /*9b20*/  FFMA.FTZ R61, R137, R220, -R61 ;  /* 0x000000dc893d7223 */ /* 0x000fe2000001083d */
[----:B------:R-:W-:Y:S01]  /*9b30*/  UIADD3 UR32, -UR6, UR32, URZ ;  /* 0x0000002006207290 */ /* 0x000fe2000fffe13f */
[-C--:B------:R-:W-:Y:S01]  /*9b40*/  FMUL.FTZ R153, R153, R219.reuse ;  /* 0x000000db99997220 */ /* 0x080fe20000410000 */
[----:B------:R-:W-:Y:S01]  /*9b50*/  ULDC UR33, c[0x0][0x168] ;  /* 0x00005a0000217ab9 */ /* 0x000fe20000000800 */
[----:B------:R-:W-:Y:S01]  /*9b60*/  FADD.FTZ R82, R49, R49 ;  /* 0x0000003131527221 */ /* 0x000fe20000010000 */
[----:B------:R-:W-:Y:S01]  /*9b70*/  ULEA UR32, UR32, 0xfffff800, 0xb ;  /* 0xfffff80020207891 */ /* 0x000fe2000f8e583f */
[----:B------:R-:W-:Y:S01]  /*9b80*/  FFMA.FTZ R81, R142, R219, -R81 ;  /* 0x000000db8e517223 */ /* 0x000fe20000010851 */
[----:B------:R-:W-:Y:S01]  /*9b90*/  BSSY B0, `(.L_x_2846) ;  /* 0x0000220000007945 */ /* 0x000fe20003800000 */
[----:B------:R-:W-:Y:S01]  /*9ba0*/  FFMA.FTZ R60, R138, R217, -R60 ;  /* 0x000000d98a3c7223 */ /* 0x000fe2000001083c */
[----:B------:R-:W-:Y:S01]  /*9bb0*/  UIADD3 UR32, -UR32, UR33, URZ ;  /* 0x0000002120207290 */ /* 0x000fe2000fffe13f */
[----:B------:R-:W-:-:S02]  /*9bc0*/  FFMA.FTZ R142, R142, R213, R153 ;  /* 0x000000d58e8e7223 */ /* 0x000fc40000010099 */
[----:B------:R-:W-:Y:S02]  /*9bd0*/  FMUL.FTZ R79, R218, UR42 ;  /* 0x0000002ada4f7c20 */ /* 0x000fe40008410000 */
[----:B------:R-:W-:Y:S02]  /*9be0*/  FFMA.FTZ R61, R82, R61, RZ ;  /* 0x0000003d523d7223 */ /* 0x000fe400000100ff */
[----:B------:R-:W-:Y:S02]  /*9bf0*/  FADD.FTZ R153, R48, R48 ;  /* 0x0000003030997221 */ /* 0x000fe40000010000 */
[----:B------:R-:W-:Y:S02]  /*9c00*/  FFMA.FTZ R76, R220, UR43, R79 ;  /* 0x0000002bdc4c7c23 */ /* 0x000fe4000801004f */
[----:B------:R-:W-:Y:S02]  /*9c10*/  FFMA.FTZ R79, R153, R60, R61 ;  /* 0x0000003c994f7223 */ /* 0x000fe4000001003d */
[----:B------:R-:W0:Y:S01]  /*9c20*/  LDS.64 R60, [R188.X16+0x6d88] ;  /* 0x006d8800bc3c7984 */ /* 0x000e22000000ca00 */
[----:B------:R-:W-:-:S02]  /*9c30*/  FMUL.FTZ R77, R171, R209 ;  /* 0x000000d1ab4d7220 */ /* 0x000fc40000410000 */
[----:B------:R-:W-:Y:S02]  /*9c40*/  FMUL.FTZ R63, R139, R220 ;  /* 0x000000dc8b3f7220 */ /* 0x000fe40000410000 */
[----:B------:R-:W-:Y:S02]  /*9c50*/  FFMA.FTZ R66, R168, R228, -R77 ;  /* 0x000000e4a8427223 */ /* 0x000fe4000001084d */
[----:B------:R-:W-:Y:S02]  /*9c60*/  FMUL.FTZ R77, R185, R206 ;  /* 0x000000ceb94d7220 */ /* 0x000fe40000410000 */
[----:B------:R-:W-:Y:S02]  /*9c70*/  FMUL.FTZ R65, R143, R215 ;  /* 0x000000d78f417220 */ /* 0x000fe40000410000 */
[----:B------:R-:W-:Y:S02]  /*9c80*/  FFMA.FTZ R86, R180, R230, -R77 ;  /* 0x000000e6b4567223 */ /* 0x000fe4000001084d */
[----:B------:R-:W-:-:S02]  /*9c90*/  FMUL.FTZ R77, R218, UR43 ;  /* 0x0000002bda4d7c20 */ /* 0x000fc40008410000 */
[----:B------:R-:W-:Y:S02]  /*9ca0*/  FMUL.FTZ R67, R143, R222 ;  /* 0x000000de8f437220 */ /* 0x000fe40000410000 */
[----:B------:R-:W-:Y:S02]  /*9cb0*/  FMUL.FTZ R143, R165, R212 ;  /* 0x000000d4a58f7220 */ /* 0x000fe40000410000 */
[----:B------:R-:W-:Y:S02]  /*9cc0*/  FMUL.FTZ R141, R141, R217 ;  /* 0x000000d98d8d7220 */ /* 0x000fe40000410000 */
[----:B------:R-:W-:Y:S02]  /*9cd0*/  FMUL.FTZ R165, R165, R221 ;  /* 0x000000dda5a57220 */ /* 0x000fe40000410000 */
[----:B------:R-:W-:Y:S02]  /*9ce0*/  FFMA.FTZ R63, R137, R218, R63 ;  /* 0x000000da893f7223 */ /* 0x000fe4000001003f */
[----:B------:R-:W-:-:S02]  /*9cf0*/  FADD.FTZ R234, RZ, R234 ;  /* 0x000000eaffea7221 */ /* 0x000fc40000010000 */
[----:B------:R-:W-:Y:S02]  /*9d00*/  FMUL.FTZ R64, R195, R232 ;  /* 0x000000e8c3407220 */ /* 0x000fe40000410000 */
[----:B------:R-:W-:Y:S02]  /*9d10*/  FFMA.FTZ R77, R220, UR42, -R77 ;  /* 0x0000002adc4d7c23 */ /* 0x000fe4000801084d */
[----:B------:R-:W-:Y:S02]  /*9d20*/  FFMA.FTZ R143, R154, R221, -R143 ;  /* 0x000000dd9a8f7223 */ /* 0x000fe4000001088f */
[----:B------:R-:W-:Y:S02]  /*9d30*/  FFMA.FTZ R62, R138, R216, R141 ;  /* 0x000000d88a3e7223 */ /* 0x000fe4000001008d */
[----:B------:R-:W-:Y:S02]  /*9d40*/  FFMA.FTZ R154, R154, R212, R165 ;  /* 0x000000d49a9a7223 */ /* 0x000fe400000100a5 */
[----:B------:R-:W-:-:S02]  /*9d50*/  FMUL.FTZ R87, R186, R205 ;  /* 0x000000cdba577220 */ /* 0x000fc40000410000 */
[----:B------:R-:W-:Y:S02]  /*9d60*/  FFMA.FTZ R78, R140, R222, -R65 ;  /* 0x000000de8c4e7223 */ /* 0x000fe40000010841 */
[----:B------:R-:W-:Y:S02]  /*9d70*/  FMUL.FTZ R141, R167, R211 ;  /* 0x000000d3a78d7220 */ /* 0x000fe40000410000 */
[----:B------:R-:W-:Y:S02]  /*9d80*/  FMUL.FTZ R186, R186, R229 ;  /* 0x000000e5baba7220 */ /* 0x000fe40000410000 */
[C---:B------:R-:W-:Y:S02]  /*9d90*/  FFMA.FTZ R63, -R82.reuse, R63, RZ ;  /* 0x0000003f523f7223 */ /* 0x040fe400000101ff */
[C---:B------:R-:W-:Y:S02]  /*9da0*/  FMUL.FTZ R77, R82.reuse, R77 ;  /* 0x0000004d524d7220 */ /* 0x040fe40000410000 */
[----:B------:R-:W-:-:S02]  /*9db0*/  FFMA.FTZ R76, -R82, R76, -RZ ;  /* 0x0000004c524c7223 */ /* 0x000fc400000109ff */
[----:B------:R-:W-:Y:S02]  /*9dc0*/  FFMA.FTZ R165, R193, R234, R64 ;  /* 0x000000eac1a57223 */ /* 0x000fe40000010040 */
[----:B------:R-:W-:Y:S02]  /*9dd0*/  FMUL.FTZ R65, R155, R214 ;  /* 0x000000d69b417220 */ /* 0x000fe40000410000 */
[----:B------:R-:W-:Y:S02]  /*9de0*/  FMUL.FTZ R167, R167, R226 ;  /* 0x000000e2a7a77220 */ /* 0x000fe40000410000 */
[C---:B------:R-:W-:Y:S02]  /*9df0*/  FMUL.FTZ R64, R216.reuse, UR43 ;  /* 0x0000002bd8407c20 */ /* 0x040fe40008410000 */
[----:B------:R-:W-:Y:S02]  /*9e00*/  FMUL.FTZ R82, R216, UR42 ;  /* 0x0000002ad8527c20 */ /* 0x000fe40008410000 */
[----:B------:R-:W-:-:S02]  /*9e10*/  FMUL.FTZ R171, R171, R228 ;  /* 0x000000e4abab7220 */ /* 0x000fc40000410000 */
[----:B------:R-:W-:Y:S02]  /*9e20*/  FFMA.FTZ R87, R190, R229, -R87 ;  /* 0x000000e5be577223 */ /* 0x000fe40000010857 */
[----:B------:R-:W-:Y:S02]  /*9e30*/  FFMA.FTZ R141, R164, R226, -R141 ;  /* 0x000000e2a48d7223 */ /* 0x000fe4000001088d */
[----:B------:R-:W-:Y:S02]  /*9e40*/  FFMA.FTZ R190, R190, R205, R186 ;  /* 0x000000cdbebe7223 */ /* 0x000fe400000100ba */
[-C--:B------:R-:W-:Y:S02]  /*9e50*/  FMUL.FTZ R155, R155, R224.reuse ;  /* 0x000000e09b9b7220 */ /* 0x080fe40000410000 */
[----:B------:R-:W-:Y:S02]  /*9e60*/  FFMA.FTZ R80, R144, R224, -R65 ;  /* 0x000000e090507223 */ /* 0x000fe40000010841 */
[----:B------:R-:W-:-:S02]  /*9e70*/  FFMA.FTZ R164, R164, R211, R167 ;  /* 0x000000d3a4a47223 */ /* 0x000fc400000100a7 */
[C---:B------:R-:W-:Y:S02]  /*9e80*/  FFMA.FTZ R64, R217.reuse, UR42, -R64 ;  /* 0x0000002ad9407c23 */ /* 0x040fe40008010840 */
[----:B------:R-:W-:Y:S02]  /*9e90*/  FFMA.FTZ R82, R217, UR43, R82 ;  /* 0x0000002bd9527c23 */ /* 0x000fe40008010052 */
[----:B------:R-:W-:Y:S02]  /*9ea0*/  FFMA.FTZ R186, -R153, R62, R63 ;  /* 0x0000003e99ba7223 */ /* 0x000fe4000001013f */
[----:B------:R-:W-:Y:S02]  /*9eb0*/  FMUL.FTZ R65, R169, R210 ;  /* 0x000000d2a9417220 */ /* 0x000fe40000410000 */
[----:B------:R-:W-:Y:S02]  /*9ec0*/  FMUL.FTZ R195, R195, R234 ;  /* 0x000000eac3c37220 */ /* 0x000fe40000410000 */
[----:B------:R-:W-:-:S02]  /*9ed0*/  FMUL.FTZ R63, R234, UR43 ;  /* 0x0000002bea3f7c20 */ /* 0x000fc40008410000 */
[----:B------:R-:W-:Y:S02]  /*9ee0*/  FMUL.FTZ R167, R234, UR42 ;  /* 0x0000002aeaa77c20 */ /* 0x000fe40008410000 */
[----:B------:R-:W-:Y:S02]  /*9ef0*/  FMUL.FTZ R169, R169, R223 ;  /* 0x000000dfa9a97220 */ /* 0x000fe40000410000 */
[----:B------:R-:W-:Y:S02]  /*9f00*/  FFMA.FTZ R168, R168, R209, R171 ;  /* 0x000000d1a8a87223 */ /* 0x000fe400000100ab */
[----:B------:R-:W-:Y:S02]  /*9f10*/  FADD.FTZ R171, R47, R47 ;  /* 0x0000002f2fab7221 */ /* 0x000fe40000010000 */
[----:B------:R-:W-:Y:S02]  /*9f20*/  FFMA.FTZ R144, R144, R214, R155 ;  /* 0x000000d690907223 */ /* 0x000fe4000001009b */
[----:B------:R-:W-:-:S02]  /*9f30*/  FMUL.FTZ R84, R153, R64 ;  /* 0x0000004099547220 */ /* 0x000fc40000410000 */
[----:B------:R-:W-:Y:S02]  /*9f40*/  FFMA.FTZ R83, -R153, R82, -RZ ;  /* 0x0000005299537223 */ /* 0x000fe400000109ff */
[----:B------:R-:W-:Y:S02]  /*9f50*/  FFMA.FTZ R65, R166, R223, -R65 ;  /* 0x000000dfa6417223 */ /* 0x000fe40000010841 */
[----:B------:R-:W-:Y:S02]  /*9f60*/  FMUL.FTZ R138, R192, R203 ;  /* 0x000000cbc08a7220 */ /* 0x000fe40000410000 */
[----:B------:R-:W-:Y:S02]  /*9f70*/  FFMA.FTZ R85, R193, R232, -R195 ;  /* 0x000000e8c1557223 */ /* 0x000fe400000108c3 */
[----:B------:R-:W-:Y:S02]  /*9f80*/  FADD.FTZ R82, R32, R32 ;  /* 0x0000002020527221 */ /* 0x000fe40000010000 */
[----:B------:R-:W-:-:S02]  /*9f90*/  FMUL.FTZ R155, R215, UR42 ;  /* 0x0000002ad79b7c20 */ /* 0x000fc40008410000 */
[C---:B------:R-:W-:Y:S02]  /*9fa0*/  FFMA.FTZ R63, R232.reuse, UR42, -R63 ;  /* 0x0000002ae83f7c23 */ /* 0x040fe4000801083f */
[----:B------:R-:W-:Y:S02]  /*9fb0*/  FFMA.FTZ R64, R232, UR43, R167 ;  /* 0x0000002be8407c23 */ /* 0x000fe400080100a7 */
[----:B------:R-:W-:Y:S02]  /*9fc0*/  FFMA.FTZ R67, R140, R215, R67 ;  /* 0x000000d78c437223 */ /* 0x000fe40000010043 */
[----:B------:R-:W-:Y:S02]  /*9fd0*/  FFMA.FTZ R166, R166, R210, R169 ;  /* 0x000000d2a6a67223 */ /* 0x000fe400000100a9 */
[----:B------:R-:W-:Y:S02]  /*9fe0*/  FMUL.FTZ R192, R192, R231 ;  /* 0x000000e7c0c07220 */ /* 0x000fe40000410000 */
[----:B------:R-:W-:-:S02]  /*9ff0*/  FMUL.FTZ R153, R215, UR43 ;  /* 0x0000002bd7997c20 */ /* 0x000fc40008410000 */
[----:B------:R-:W-:Y:S02]  /*a000*/  FFMA.FTZ R78, R171, R78, R79 ;  /* 0x0000004eab4e7223 */ /* 0x000fe4000001004f */
[----:B------:R-:W-:Y:S02]  /*a010*/  FADD.FTZ R169, R46, R46 ;  /* 0x0000002e2ea97221 */ /* 0x000fe40000010000 */
[----:B------:R-:W-:Y:S02]  /*a020*/  FFMA.FTZ R138, R189, R231, -R138 ;  /* 0x000000e7bd8a7223 */ /* 0x000fe4000001088a */
[C---:B------:R-:W-:Y:S02]  /*a030*/  FMUL.FTZ R62, R82.reuse, R165 ;  /* 0x000000a5523e7220 */ /* 0x040fe40000410000 */
[C---:B------:R-:W-:Y:S02]  /*a040*/  FMUL.FTZ R85, R82.reuse, R85 ;  /* 0x0000005552557220 */ /* 0x040fe40000410000 */
[----:B------:R-:W-:-:S02]  /*a050*/  FMUL.FTZ R63, R82, R63 ;  /* 0x0000003f523f7220 */ /* 0x000fc40000410000 */
[----:B------:R-:W-:Y:S02]  /*a060*/  FFMA.FTZ R64, -R82, R64, -RZ ;  /* 0x0000004052407223 */ /* 0x000fe400000109ff */
[C---:B------:R-:W-:Y:S02]  /*a070*/  FFMA.FTZ R155, R222.reuse, UR43, R155 ;  /* 0x0000002bde9b7c23 */ /* 0x040fe4000801009b */
[----:B------:R-:W-:Y:S02]  /*a080*/  FFMA.FTZ R189, R189, R203, R192 ;  /* 0x000000cbbdbd7223 */ /* 0x000fe400000100c0 */
[----:B------:R-:W-:Y:S02]  /*a090*/  FFMA.FTZ R82, R222, UR42, -R153 ;  /* 0x0000002ade527c23 */ /* 0x000fe40008010899 */
[----:B------:R-:W-:Y:S02]  /*a0a0*/  FFMA.FTZ R67, -R171, R67, R186 ;  /* 0x00000043ab437223 */ /* 0x000fe400000101ba */
[----:B------:R-:W-:-:S02]  /*a0b0*/  FFMA.FTZ R153, R169, R81, R78 ;  /* 0x00000051a9997223 */ /* 0x000fc4000001004e */
[----:B------:R-:W-:Y:S02]  /*a0c0*/  FADD.FTZ R192, R45, R45 ;  /* 0x0000002d2dc07221 */ /* 0x000fe40000010000 */
[----:B------:R-:W-:Y:S02]  /*a0d0*/  FFMA.FTZ R79, -R171, R155, -RZ ;  /* 0x0000009bab4f7223 */ /* 0x000fe400000109ff */
[----:B------:R-:W-:Y:S02]  /*a0e0*/  FFMA.FTZ R155, -R169, R142, R67 ;  /* 0x0000008ea99b7223 */ /* 0x000fe40000010143 */
[----:B------:R-:W-:Y:S02]  /*a0f0*/  FFMA.FTZ R142, R192, R80, R153 ;  /* 0x00000050c08e7223 */ /* 0x000fe40000010099 */
[-C--:B0-----:R-:W-:Y:S02]  /*a100*/  FMUL.FTZ R153, R61, -R101.reuse ;  /* 0x800000653d997220 */ /* 0x081fe40000410000 */
[----:B------:R-:W-:-:S02]  /*a110*/  FMUL.FTZ R101, R60, -R101 ;  /* 0x800000653c657220 */ /* 0x000fc40000410000 */
[----:B------:R-:W-:Y:S02]  /*a120*/  FMUL.FTZ R167, R214, UR42 ;  /* 0x0000002ad6a77c20 */ /* 0x000fe40008410000 */
[-C--:B------:R-:W-:Y:S02]  /*a130*/  FFMA.FTZ R61, R61, R100.reuse, R101 ;  /* 0x000000643d3d7223 */ /* 0x080fe40000010065 */
[----:B------:R-:W-:Y:S02]  /*a140*/  FFMA.FTZ R60, R60, R100, -R153 ;  /* 0x000000643c3c7223 */ /* 0x000fe40000010899 */
[----:B------:R-:W-:Y:S02]  /*a150*/  FFMA.FTZ R67, R224, UR43, R167 ;  /* 0x0000002be0437c23 */ /* 0x000fe400080100a7 */
[----:B------:R-:W-:Y:S02]  /*a160*/  FADD.FTZ R61, -R196, R61 ;  /* 0x0000003dc43d7221 */ /* 0x000fe40000010100 */
[----:B------:R-:W-:-:S02]  /*a170*/  FADD.FTZ R167, R44, R44 ;  /* 0x0000002c2ca77221 */ /* 0x000fc40000010000 */
[----:B------:R-:W-:Y:S02]  /*a180*/  FFMA.FTZ R155, -R192, R144, R155 ;  /* 0x00000090c09b7223 */ /* 0x000fe4000001019b */
[----:B------:R-:W-:Y:S02]  /*a190*/  FADD.FTZ R197, R197, R60 ;  /* 0x0000003cc5c57221 */ /* 0x000fe40000010000 */
[----:B------:R-:W-:Y:S02]  /*a1a0*/  FMUL.FTZ R144, R212, UR43 ;  /* 0x0000002bd4907c20 */ /* 0x000fe40008410000 */
[C---:B------:R-:W-:Y:S02]  /*a1b0*/  FMUL.FTZ R60, R136.reuse, -R61 ;  /* 0x8000003d883c7220 */ /* 0x040fe40000410000 */
[----:B------:R-:W-:Y:S02]  /*a1c0*/  FFMA.FTZ R142, R167, R143, R142 ;  /* 0x0000008fa78e7223 */ /* 0x000fe4000001008e */
[----:B------:R-:W-:-:S02]  /*a1d0*/  FMUL.FTZ R136, R136, -R197 ;  /* 0x800000c588887220 */ /* 0x000fc40000410000 */
[----:B------:R-:W-:Y:S02]  /*a1e0*/  FFMA.FTZ R101, R221, UR42, -R144 ;  /* 0x0000002add657c23 */ /* 0x000fe40008010890 */
[----:B------:R-:W-:Y:S02]  /*a1f0*/  FMUL.FTZ R143, R211, UR42 ;  /* 0x0000002ad38f7c20 */ /* 0x000fe40008410000 */
[----:B------:R-:W-:Y:S02]  /*a200*/  FADD.FTZ R144, R43, R43 ;  /* 0x0000002b2b907221 */ /* 0x000fe40000010000 */
[C---:B------:R-:W-:Y:S02]  /*a210*/  FFMA.FTZ R60, R135.reuse, R197, -R60 ;  /* 0x000000c5873c7223 */ /* 0x040fe4000001083c */
[----:B------:R-:W-:Y:S02]  /*a220*/  FFMA.FTZ R135, R135, R61, R136 ;  /* 0x0000003d87877223 */ /* 0x000fe40000010088 */
[----:B------:R-:W-:-:S02]  /*a230*/  FFMA.FTZ R143, R226, UR43, R143 ;  /* 0x0000002be28f7c23 */ /* 0x000fc4000801008f */
[----:B------:R-:W-:Y:S02]  /*a240*/  FFMA.FTZ R142, R144, R141, R142 ;  /* 0x0000008d908e7223 */ /* 0x000fe4000001008e */
[----:B------:R-:W-:Y:S02]  /*a250*/  FADD.FTZ R153, R42, R42 ;  /* 0x0000002a2a997221 */ /* 0x000fe40000010000 */
[----:B------:R-:W-:Y:S02]  /*a260*/  FMUL.FTZ R141, R211, UR43 ;  /* 0x0000002bd38d7c20 */ /* 0x000fe40008410000 */
[----:B------:R-:W-:Y:S02]  /*a270*/  FADD.FTZ R60, R199, R60 ;  /* 0x0000003cc73c7221 */ /* 0x000fe40000010000 */
[----:B------:R-:W-:Y:S02]  /*a280*/  FADD.FTZ R198, -R198, R135 ;  /* 0x00000087c6c67221 */ /* 0x000fe40000010100 */
[----:B------:R-:W-:-:S02]  /*a290*/  FFMA.FTZ R135, -R144, R143, -RZ ;  /* 0x0000008f90877223 */ /* 0x000fc400000109ff */
[----:B------:R-:W-:Y:S02]  /*a2a0*/  FFMA.FTZ R143, R153, R65, R142 ;  /* 0x00000041998f7223 */ /* 0x000fe4000001008e */
[----:B------:R-:W-:Y:S02]  /*a2b0*/  FFMA.FTZ R136, R226, UR42, -R141 ;  /* 0x0000002ae2887c23 */ /* 0x000fe4000801088d */
[C---:B------:R-:W-:Y:S02]  /*a2c0*/  FMUL.FTZ R65, R134.reuse, -R60 ;  /* 0x8000003c86417220 */ /* 0x040fe40000410000 */
[----:B------:R-:W-:Y:S02]  /*a2d0*/  FFMA.FTZ R155, -R167, R154, R155 ;  /* 0x0000009aa79b7223 */ /* 0x000fe4000001019b */
[-C--:B------:R-:W-:Y:S02]  /*a2e0*/  FMUL.FTZ R141, R134, -R198.reuse ;  /* 0x800000c6868d7220 */ /* 0x080fe40000410000 */
[----:B------:R-:W-:-:S02]  /*a2f0*/  FFMA.FTZ R65, R133, R198, R65 ;  /* 0x000000c685417223 */ /* 0x000fc40000010041 */
[C---:B------:R-:W-:Y:S02]  /*a300*/  FMUL.FTZ R136, R144.reuse, R136 ;  /* 0x0000008890887220 */ /* 0x040fe40000410000 */
[----:B------:R-:W-:Y:S02]  /*a310*/  FFMA.FTZ R155, -R144, R164, R155 ;  /* 0x000000a4909b7223 */ /* 0x000fe4000001019b */
[----:B------:R-:W-:Y:S02]  /*a320*/  FFMA.FTZ R134, R133, R60, -R141 ;  /* 0x0000003c85867223 */ /* 0x000fe4000001088d */
[C---:B------:R-:W-:Y:S02]  /*a330*/  FMUL.FTZ R144, R210.reuse, UR42 ;  /* 0x0000002ad2907c20 */ /* 0x040fe40008410000 */
[----:B------:R-:W-:Y:S02]  /*a340*/  FMUL.FTZ R142, R210, UR43 ;  /* 0x0000002bd28e7c20 */ /* 0x000fe40008410000 */
[----:B------:R-:W-:-:S02]  /*a350*/  FADD.FTZ R65, -R200, R65 ;  /* 0x00000041c8417221 */ /* 0x000fc40000010100 */
[----:B------:R-:W-:Y:S02]  /*a360*/  FADD.FTZ R201, R201, R134 ;  /* 0x00000086c9c97221 */ /* 0x000fe40000010000 */
[C---:B------:R-:W-:Y:S02]  /*a370*/  FFMA.FTZ R133, R223.reuse, UR43, R144 ;  /* 0x0000002bdf857c23 */ /* 0x040fe40008010090 */
[----:B------:R-:W-:Y:S02]  /*a380*/  FFMA.FTZ R134, R223, UR42, -R142 ;  /* 0x0000002adf867c23 */ /* 0x000fe4000801088e */
[----:B------:R-:W-:Y:S02]  /*a390*/  FADD.FTZ R144, R41, R41 ;  /* 0x0000002929907221 */ /* 0x000fe40000010000 */
[----:B------:R-:W-:Y:S02]  /*a3a0*/  FMUL.FTZ R165, R214, UR43 ;  /* 0x0000002bd6a57c20 */ /* 0x000fe40008410000 */
[----:B------:R-:W-:-:S02]  /*a3b0*/  FMUL.FTZ R142, R132, -R65 ;  /* 0x80000041848e7220 */ /* 0x000fc40000410000 */
[-C--:B------:R-:W-:Y:S02]  /*a3c0*/  FMUL.FTZ R132, R132, -R201.reuse ;  /* 0x800000c984847220 */ /* 0x080fe40000410000 */
[----:B------:R-:W-:Y:S02]  /*a3d0*/  FFMA.FTZ R143, R144, R66, R143 ;  /* 0x00000042908f7223 */ /* 0x000fe4000001008f */
[----:B------:R-:W-:Y:S02]  /*a3e0*/  FFMA.FTZ R165, R224, UR42, -R165 ;  /* 0x0000002ae0a57c23 */ /* 0x000fe400080108a5 */
[----:B------:R-:W-:Y:S02]  /*a3f0*/  FFMA.FTZ R66, R131, R201, -R142 ;  /* 0x000000c983427223 */ /* 0x000fe4000001088e */
[----:B------:R-:W-:Y:S02]  /*a400*/  FMUL.FTZ R140, R181, R207 ;  /* 0x000000cfb58c7220 */ /* 0x000fe40000410000 */
[----:B------:R-:W-:-:S02]  /*a410*/  FFMA.FTZ R131, R131, R65, R132 ;  /* 0x0000004183837223 */ /* 0x000fc40000010084 */
[----:B------:R-:W-:Y:S02]  /*a420*/  FMUL.FTZ R80, R192, R165 ;  /* 0x000000a5c0507220 */ /* 0x000fe40000410000 */
[----:B------:R-:W-:Y:S02]  /*a430*/  FMUL.FTZ R141, R209, UR43 ;  /* 0x0000002bd18d7c20 */ /* 0x000fe40008410000 */
[----:B------:R-:W-:Y:S02]  /*a440*/  FFMA.FTZ R140, R170, R225, -R140 ;  /* 0x000000e1aa8c7223 */ /* 0x000fe4000001088c */
[----:B------:R-:W-:Y:S02]  /*a450*/  FADD.FTZ R182, -R182, R131 ;  /* 0x00000083b6b67221 */ /* 0x000fe40000010100 */
[----:B------:R-:W-:Y:S02]  /*a460*/  FADD.FTZ R165, R39, R39 ;  /* 0x0000002727a57221 */ /* 0x000fe40000010000 */
[----:B------:R-:W-:-:S02]  /*a470*/  FADD.FTZ R66, R183, R66 ;  /* 0x00000042b7427221 */ /* 0x000fc40000010000 */
[----:B------:R-:W-:Y:S02]  /*a480*/  FFMA.FTZ R132, R228, UR42, -R141 ;  /* 0x0000002ae4847c23 */ /* 0x000fe4000801088d */
[----:B------:R-:W-:Y:S02]  /*a490*/  FMUL.FTZ R141, R130, -R182 ;  /* 0x800000b6828d7220 */ /* 0x000fe40000410000 */
[----:B------:R-:W-:Y:S02]  /*a4a0*/  FFMA.FTZ R143, R165, R140, R143 ;  /* 0x0000008ca58f7223 */ /* 0x000fe4000001008f */
[C---:B------:R-:W-:Y:S02]  /*a4b0*/  FMUL.FTZ R134, R153.reuse, R134 ;  /* 0x0000008699867220 */ /* 0x040fe40000410000 */
[C---:B------:R-:W-:Y:S02]  /*a4c0*/  FFMA.FTZ R133, -R153.reuse, R133, -RZ ;  /* 0x0000008599857223 */ /* 0x040fe400000109ff */
[----:B------:R-:W-:-:S02]  /*a4d0*/  FFMA.FTZ R155, -R153, R166, R155 ;  /* 0x000000a6999b7223 */ /* 0x000fc4000001019b */
[-C--:B------:R-:W-:Y:S02]  /*a4e0*/  FMUL.FTZ R140, R130, -R66.reuse ;  /* 0x80000042828c7220 */ /* 0x080fe40000410000 */
[----:B------:R-:W-:Y:S02]  /*a4f0*/  FMUL.FTZ R153, R209, UR42 ;  /* 0x0000002ad1997c20 */ /* 0x000fe40008410000 */
[C---:B------:R-:W-:Y:S02]  /*a500*/  FFMA.FTZ R130, R129.reuse, R66, -R141 ;  /* 0x0000004281827223 */ /* 0x040fe4000001088d */
[----:B------:R-:W-:Y:S02]  /*a510*/  FFMA.FTZ R129, R129, R182, R140 ;  /* 0x000000b681817223 */ /* 0x000fe4000001008c */
[----:B------:R-:W-:Y:S02]  /*a520*/  FFMA.FTZ R153, R228, UR43, R153 ;  /* 0x0000002be4997c23 */ /* 0x000fe40008010099 */
[----:B------:R-:W-:-:S02]  /*a530*/  FMUL.FTZ R142, R207, UR43 ;  /* 0x0000002bcf8e7c20 */ /* 0x000fc40008410000 */
[----:B------:R-:W-:Y:S02]  /*a540*/  FADD.FTZ R129, -R172, R129 ;  /* 0x00000081ac817221 */ /* 0x000fe40000010100 */
[C---:B------:R-:W-:Y:S02]  /*a550*/  FMUL.FTZ R132, R144.reuse, R132 ;  /* 0x0000008490847220 */ /* 0x040fe40000410000 */
[C---:B------:R-:W-:Y:S02]  /*a560*/  FFMA.FTZ R131, -R144.reuse, R153, -RZ ;  /* 0x0000009990837223 */ /* 0x040fe400000109ff */
[----:B------:R-:W-:Y:S02]  /*a570*/  FFMA.FTZ R155, -R144, R168, R155 ;  /* 0x000000a8909b7223 */ /* 0x000fe4000001019b */
[----:B------:R-:W-:Y:S02]  /*a580*/  FADD.FTZ R173, R173, R130 ;  /* 0x00000082adad7221 */ /* 0x000fe40000010000 */
[----:B------:R-:W-:-:S02]  /*a590*/  FMUL.FTZ R144, R207, UR42 ;  /* 0x0000002acf907c20 */ /* 0x000fc40008410000 */
[C---:B------:R-:W-:Y:S02]  /*a5a0*/  FFMA.FTZ R140, R225.reuse, UR42, -R142 ;  /* 0x0000002ae18c7c23 */ /* 0x040fe4000801088e */
[----:B------:R-:W-:Y:S02]  /*a5b0*/  FADD.FTZ R153, R38, R38 ;  /* 0x0000002626997221 */ /* 0x000fe40000010000 */
[C---:B------:R-:W-:Y:S02]  /*a5c0*/  FMUL.FTZ R142, R128.reuse, -R129 ;  /* 0x80000081808e7220 */ /* 0x040fe40000410000 */
[----:B------:R-:W-:Y:S02]  /*a5d0*/  FMUL.FTZ R128, R128, -R173 ;  /* 0x800000ad80807220 */ /* 0x000fe40000410000 */
[----:B------:R-:W-:Y:S02]  /*a5e0*/  FFMA.FTZ R130, R225, UR43, R144 ;  /* 0x0000002be1827c23 */ /* 0x000fe40008010090 */
[----:B------:R-:W-:-:S02]  /*a5f0*/  FFMA.FTZ R144, R153, R86, R143 ;  /* 0x0000005699907223 */ /* 0x000fc4000001008f */
[----:B------:R-:W-:Y:S02]  /*a600*/  FFMA.FTZ R86, R127, R173, -R142 ;  /* 0x000000ad7f567223 */ /* 0x000fe4000001088e */
[----:B------:R-:W-:Y:S02]  /*a610*/  FMUL.FTZ R139, R187, R208 ;  /* 0x000000d0bb8b7220 */ /* 0x000fe40000410000 */
[----:B------:R-:W-:Y:S02]  /*a620*/  FFMA.FTZ R127, R127, R129, R128 ;  /* 0x000000817f7f7223 */ /* 0x000fe40000010080 */
[----:B------:R-:W-:Y:S02]  /*a630*/  FMUL.FTZ R141, R206, UR43 ;  /* 0x0000002bce8d7c20 */ /* 0x000fe40008410000 */
[----:B------:R-:W-:Y:S02]  /*a640*/  FMUL.FTZ R181, R181, R225 ;  /* 0x000000e1b5b57220 */ /* 0x000fe40000410000 */
[----:B------:R-:W-:-:S02]  /*a650*/  FFMA.FTZ R139, R184, R227, -R139 ;  /* 0x000000e3b88b7223 */ /* 0x000fc4000001088b */
[----:B------:R-:W-:Y:S02]  /*a660*/  FADD.FTZ R174, -R174, R127 ;  /* 0x0000007faeae7221 */ /* 0x000fe40000010100 */
[----:B------:R-:W-:Y:S02]  /*a670*/  FADD.FTZ R164, R37, R37 ;  /* 0x0000002525a47221 */ /* 0x000fe40000010000 */
[----:B------:R-:W-:Y:S02]  /*a680*/  FADD.FTZ R86, R175, R86 ;  /* 0x00000056af567221 */ /* 0x000fe40000010000 */
[----:B------:R-:W-:Y:S02]  /*a690*/  FFMA.FTZ R128, R230, UR42, -R141 ;  /* 0x0000002ae6807c23 */ /* 0x000fe4000801088d */
[----:B------:R-:W-:Y:S02]  /*a6a0*/  FMUL.FTZ R185, R185, R230 ;  /* 0x000000e6b9b97220 */ /* 0x000fe40000410000 */
[----:B------:R-:W-:-:S02]  /*a6b0*/  FFMA.FTZ R170, R170, R207, R181 ;  /* 0x000000cfaaaa7223 */ /* 0x000fc400000100b5 */
[----:B------:R-:W-:Y:S02]  /*a6c0*/  FMUL.FTZ R143, R206, UR42 ;  /* 0x0000002ace8f7c20 */ /* 0x000fe40008410000 */
[----:B------:R-:W-:Y:S02]  /*a6d0*/  FMUL.FTZ R141, R126, -R174 ;  /* 0x800000ae7e8d7220 */ /* 0x000fe40000410000 */
[----:B------:R-:W-:Y:S02]  /*a6e0*/  FFMA.FTZ R144, R164, R139, R144 ;  /* 0x0000008ba4907223 */ /* 0x000fe40000010090 */
[----:B------:R-:W-:Y:S02]  /*a6f0*/  FMUL.FTZ R139, R126, -R86 ;  /* 0x800000567e8b7220 */ /* 0x000fe40000410000 */
[----:B------:R-:W-:Y:S02]  /*a700*/  FFMA.FTZ R180, R180, R206, R185 ;  /* 0x000000ceb4b47223 */ /* 0x000fe400000100b9 */
[----:B------:R-:W-:-:S02]  /*a710*/  FFMA.FTZ R155, -R165, R170, R155 ;  /* 0x000000aaa59b7223 */ /* 0x000fc4000001019b */
[----:B------:R-:W-:Y:S02]  /*a720*/  FFMA.FTZ R143, R230, UR43, R143 ;  /* 0x0000002be68f7c23 */ /* 0x000fe4000801008f */
[C---:B------:R-:W-:Y:S02]  /*a730*/  FFMA.FTZ R126, R125.reuse, R86, -R141 ;  /* 0x000000567d7e7223 */ /* 0x040fe4000001088d */
[----:B------:R-:W-:Y:S02]  /*a740*/  FFMA.FTZ R125, R125, R174, R139 ;  /* 0x000000ae7d7d7223 */ /* 0x000fe4000001008b */
[C---:B------:R-:W-:Y:S02]  /*a750*/  FMUL.FTZ R128, R153.reuse, R128 ;  /* 0x0000008099807220 */ /* 0x040fe40000410000 */
[C---:B------:R-:W-:Y:S02]  /*a760*/  FFMA.FTZ R127, -R153.reuse, R143, -RZ ;  /* 0x0000008f997f7223 */ /* 0x040fe400000109ff */
[----:B------:R-:W-:-:S02]  /*a770*/  FFMA.FTZ R155, -R153, R180, R155 ;  /* 0x000000b4999b7223 */ /* 0x000fc4000001019b */
[----:B------:R-:W-:Y:S02]  /*a780*/  FMUL.FTZ R142, R208, UR43 ;  /* 0x0000002bd08e7c20 */ /* 0x000fe40008410000 */
[----:B------:R-:W-:Y:S02]  /*a790*/  FADD.FTZ R125, -R176, R125 ;  /* 0x0000007db07d7221 */ /* 0x000fe40000010100 */
[----:B------:R-:W-:Y:S02]  /*a7a0*/  FADD.FTZ R153, R36, R36 ;  /* 0x0000002424997221 */ /* 0x000fe40000010000 */
[----:B------:R-:W-:Y:S02]  /*a7b0*/  FADD.FTZ R177, R177, R126 ;  /* 0x0000007eb1b17221 */ /* 0x000fe40000010000 */
[----:B------:R-:W-:Y:S02]  /*a7c0*/  FFMA.FTZ R139, R227, UR42, -R142 ;  /* 0x0000002ae38b7c23 */ /* 0x000fe4000801088e */
[----:B------:R-:W-:-:S02]  /*a7d0*/  FMUL.FTZ R142, R124, -R125 ;  /* 0x8000007d7c8e7220 */ /* 0x000fc40000410000 */
[----:B------:R-:W-:Y:S02]  /*a7e0*/  FFMA.FTZ R141, R153, R87, R144 ;  /* 0x00000057998d7223 */ /* 0x000fe40000010090 */
[-C--:B------:R-:W-:Y:S02]  /*a7f0*/  FMUL.FTZ R144, R124, -R177.reuse ;  /* 0x800000b17c907220 */ /* 0x080fe40000410000 */
[C---:B------:R-:W-:Y:S02]  /*a800*/  FFMA.FTZ R124, R123.reuse, R177, -R142 ;  /* 0x000000b17b7c7223 */ /* 0x040fe4000001088e */
[----:B------:R-:W-:Y:S02]  /*a810*/  FMUL.FTZ R154, R208, UR42 ;  /* 0x0000002ad09a7c20 */ /* 0x000fe40008410000 */
[----:B------:R-:W-:Y:S02]  /*a820*/  FFMA.FTZ R123, R123, R125, R144 ;  /* 0x0000007d7b7b7223 */ /* 0x000fe40000010090 */
[----:B------:R-:W-:-:S02]  /*a830*/  FMUL.FTZ R187, R187, R227 ;  /* 0x000000e3bbbb7220 */ /* 0x000fc40000410000 */
[----:B------:R-:W-:Y:S02]  /*a840*/  FFMA.FTZ R126, R227, UR43, R154 ;  /* 0x0000002be37e7c23 */ /* 0x000fe4000801009a */
[C---:B------:R-:W-:Y:S02]  /*a850*/  FMUL.FTZ R142, R205.reuse, UR43 ;  /* 0x0000002bcd8e7c20 */ /* 0x040fe40008410000 */
[----:B------:R-:W-:Y:S02]  /*a860*/  FADD.FTZ R178, -R178, R123 ;  /* 0x0000007bb2b27221 */ /* 0x000fe40000010100 */
[----:B------:R-:W-:Y:S02]  /*a870*/  FFMA.FTZ R184, R184, R208, R187 ;  /* 0x000000d0b8b87223 */ /* 0x000fe400000100bb */
[----:B------:R-:W-:Y:S02]  /*a880*/  FMUL.FTZ R154, R205, UR42 ;  /* 0x0000002acd9a7c20 */ /* 0x000fe40008410000 */
[----:B------:R-:W-:-:S02]  /*a890*/  FADD.FTZ R124, R179, R124 ;  /* 0x0000007cb37c7221 */ /* 0x000fc40000010000 */
[----:B------:R-:W-:Y:S02]  /*a8a0*/  FADD.FTZ R143, R35, R35 ;  /* 0x00000023238f7221 */ /* 0x000fe40000010000 */
[----:B------:R-:W-:Y:S02]  /*a8b0*/  FFMA.FTZ R142, R229, UR42, -R142 ;  /* 0x0000002ae58e7c23 */ /* 0x000fe4000801088e */
[----:B------:R-:W-:Y:S02]  /*a8c0*/  FMUL.FTZ R87, R122, -R178 ;  /* 0x800000b27a577220 */ /* 0x000fe40000410000 */
[C---:B------:R-:W-:Y:S02]  /*a8d0*/  FMUL.FTZ R139, R164.reuse, R139 ;  /* 0x0000008ba48b7220 */ /* 0x040fe40000410000 */
[C---:B------:R-:W-:Y:S02]  /*a8e0*/  FFMA.FTZ R126, -R164.reuse, R126, -RZ ;  /* 0x0000007ea47e7223 */ /* 0x040fe400000109ff */
[----:B------:R-:W-:-:S02]  /*a8f0*/  FFMA.FTZ R155, -R164, R184, R155 ;  /* 0x000000b8a49b7223 */ /* 0x000fc4000001019b */
[----:B------:R-:W-:Y:S02]  /*a900*/  FFMA.FTZ R154, R229, UR43, R154 ;  /* 0x0000002be59a7c23 */ /* 0x000fe4000801009a */
[----:B------:R-:W-:Y:S02]  /*a910*/  FMUL.FTZ R123, R122, -R124 ;  /* 0x8000007c7a7b7220 */ /* 0x000fe40000410000 */
[----:B------:R-:W-:Y:S02]  /*a920*/  FFMA.FTZ R164, R143, R138, R141 ;  /* 0x0000008a8fa47223 */ /* 0x000fe4000001008d */
[----:B------:R-:W-:Y:S02]  /*a930*/  FMUL.FTZ R138, R203, UR43 ;  /* 0x0000002bcb8a7c20 */ /* 0x000fe40008410000 */
[----:B------:R-:W-:Y:S02]  /*a940*/  FMUL.FTZ R144, R153, R142 ;  /* 0x0000008e99907220 */ /* 0x000fe40000410000 */
[----:B------:R-:W-:-:S02]  /*a950*/  FFMA.FTZ R122, R121, R124, -R87 ;  /* 0x0000007c797a7223 */ /* 0x000fc40000010857 */
[----:B------:R-:W-:Y:S02]  /*a960*/  FFMA.FTZ R142, -R153, R154, -RZ ;  /* 0x0000009a998e7223 */ /* 0x000fe400000109ff */
[----:B------:R-:W-:Y:S02]  /*a970*/  FFMA.FTZ R87, R121, R178, R123 ;  /* 0x000000b279577223 */ /* 0x000fe4000001007b */
[----:B------:R-:W-:Y:S02]  /*a980*/  FMUL.FTZ R154, R203, UR42 ;  /* 0x0000002acb9a7c20 */ /* 0x000fe40008410000 */
[----:B------:R-:W-:Y:S02]  /*a990*/  FFMA.FTZ R138, R231, UR42, -R138 ;  /* 0x0000002ae78a7c23 */ /* 0x000fe4000801088a */
[----:B------:R-:W-:Y:S02]  /*a9a0*/  FADD.FTZ R159, R159, R122 ;  /* 0x0000007a9f9f7221 */ /* 0x000fe40000010000 */
[----:B------:R-:W-:-:S02]  /*a9b0*/  FADD.FTZ R87, -R160, R87 ;  /* 0x00000057a0577221 */ /* 0x000fc40000010100 */
[----:B------:R-:W-:Y:S02]  /*a9c0*/  FFMA.FTZ R122, R231, UR43, R154 ;  /* 0x0000002be77a7c23 */ /* 0x000fe4000801009a */
[----:B------:R-:W-:Y:S02]  /*a9d0*/  FMUL.FTZ R154, R143, R138 ;  /* 0x0000008a8f9a7220 */ /* 0x000fe40000410000 */
[C---:B------:R-:W-:Y:S02]  /*a9e0*/  FMUL.FTZ R138, R120.reuse, -R159 ;  /* 0x8000009f788a7220 */ /* 0x040fe40000410000 */
[-C--:B------:R-:W-:Y:S02]  /*a9f0*/  FMUL.FTZ R120, R120, -R87.reuse ;  /* 0x8000005778787220 */ /* 0x080fe40000410000 */
[----:B------:R-:W-:Y:S02]  /*aa00*/  FMUL.FTZ R137, R194, R204 ;  /* 0x000000ccc2897220 */ /* 0x000fe40000410000 */
[----:B------:R-:W-:-:S02]  /*aa10*/  FFMA.FTZ R121, R119, R87, R138 ;  /* 0x0000005777797223 */ /* 0x000fc4000001008a */
[----:B------:R-:W-:Y:S02]  /*aa20*/  FFMA.FTZ R120, R119, R159, -R120 ;  /* 0x0000009f77787223 */ /* 0x000fe40000010878 */
[----:B------:R-:W-:Y:S02]  /*aa30*/  FFMA.FTZ R137, R191, R202, -R137 ;  /* 0x000000cabf897223 */ /* 0x000fe40000010889 */
[----:B------:R-:W-:Y:S02]  /*aa40*/  FADD.FTZ R168, R34, R34 ;  /* 0x0000002222a87221 */ /* 0x000fe40000010000 */
[----:B------:R-:W-:Y:S02]  /*aa50*/  FMUL.FTZ R119, R204, UR42 ;  /* 0x0000002acc777c20 */ /* 0x000fe40008410000 */
[----:B------:R-:W-:Y:S02]  /*aa60*/  FADD.FTZ R158, -R158, R121 ;  /* 0x000000799e9e7221 */ /* 0x000fe40000010100 */
[----:B------:R-:W-:-:S02]  /*aa70*/  FADD.FTZ R120, R157, R120 ;  /* 0x000000789d787221 */ /* 0x000fc40000010000 */
[----:B------:R-:W-:Y:S02]  /*aa80*/  FFMA.FTZ R166, R168, R137, R164 ;  /* 0x00000089a8a67223 */ /* 0x000fe400000100a4 */
[----:B------:R-:W-:Y:S02]  /*aa90*/  FFMA.FTZ R137, R202, UR43, R119 ;  /* 0x0000002bca897c23 */ /* 0x000fe40008010077 */
[C---:B------:R-:W-:Y:S02]  /*aaa0*/  FMUL.FTZ R119, R118.reuse, -R158 ;  /* 0x8000009e76777220 */ /* 0x040fe40000410000 */
[-C--:B------:R-:W-:Y:S02]  /*aab0*/  FMUL.FTZ R121, R118, -R120.reuse ;  /* 0x8000007876797220 */ /* 0x080fe40000410000 */
[----:B------:R-:W-:Y:S01]  /*aac0*/  FFMA.FTZ R160, R117, R120, -R119 ;  /* 0x0000007875a07223 */ /* 0x000fe20000010877 */
[----:B------:R-:W-:Y:S01]  /*aad0*/  SHF.L.U32 R119, R103, 0x5, RZ ;  /* 0x0000000567777819 */ /* 0x000fe200000006ff */
[----:B------:R-:W-:Y:S01]  /*aae0*/  FFMA.FTZ R117, R117, R158, R121 ;  /* 0x0000009e75757223 */ /* 0x000fe20000010079 */
[----:B------:R-:W-:Y:S01]  /*aaf0*/  P2R R121, PR, RZ, 0x1 ;  /* 0x00000001ff797803 */ /* 0x000fe20000000000 */
[----:B------:R-:W-:Y:S01]  /*ab00*/  FMUL.FTZ R123, R204, UR43 ;  /* 0x0000002bcc7b7c20 */ /* 0x000fe20008410000 */
[C---:B------:R-:W-:Y:S01]  /*ab10*/  IADD3 R164, R119.reuse, 0x3, RZ ;  /* 0x0000000377a47810 */ /* 0x040fe20007ffe0ff */
[----:B------:R-:W-:Y:S01]  /*ab20*/  FADD.FTZ R117, -R156, R117 ;  /* 0x000000759c757221 */ /* 0x000fe20000010100 */
[----:B------:R-:W-:Y:S01]  /*ab30*/  IADD3 R156, R119, 0x1, RZ ;  /* 0x00000001779c7810 */ /* 0x000fe20007ffe0ff */
[----:B------:R-:W-:Y:S01]  /*ab40*/  FFMA.FTZ R123, R202, UR42, -R123 ;  /* 0x0000002aca7b7c23 */ /* 0x000fe2000801087b */
[----:B------:R-:W-:Y:S01]  /*ab50*/  LEA.HI.SX32 R164, R164, R119, 0x1b ;  /* 0x00000077a4a47211 */ /* 0x000fe200078fdaff */
[----:B------:R-:W-:Y:S01]  /*ab60*/  FADD.FTZ R161, R161, R160 ;  /* 0x000000a0a1a17221 */ /* 0x000fe20000010000 */
[C---:B------:R-:W-:Y:S01]  /*ab70*/  IADD3 R160, R119.reuse, 0x2, RZ ;  /* 0x0000000277a07810 */ /* 0x040fe20007ffe0ff */
[----:B------:R-:W-:Y:S01]  /*ab80*/  FMUL.FTZ R138, R168, R123 ;  /* 0x0000007ba88a7220 */ /* 0x000fe20000410000 */
[----:B------:R-:W-:Y:S01]  /*ab90*/  LEA.HI.SX32 R121, R156, R119, 0x1b ;  /* 0x000000779c797211 */ /* 0x000fe200078fdaff */
[----:B------:R-:W-:Y:S01]  /*aba0*/  FMUL.FTZ R156, R116, -R117 ;  /* 0x80000075749c7220 */ /* 0x000fe20000410000 */
[----:B------:R-:W-:Y:S01]  /*abb0*/  LEA.HI.SX32 R123, R160, R119, 0x1b ;  /* 0x00000077a07b7211 */ /* 0x000fe200078fdaff */
[----:B------:R-:W-:Y:S01]  /*abc0*/  FMUL.FTZ R160, R116, -R161 ;  /* 0x800000a174a07220 */ /* 0x000fe20000410000 */
[----:B------:R-:W-:Y:S01]  /*abd0*/  LEA.HI.SX32 R119, R119, R119, 0x1b ;  /* 0x0000007777777211 */ /* 0x000fe200078fdaff */
[----:B------:R-:W-:-:S02]  /*abe0*/  FFMA.FTZ R116, R115, R161, -R156 ;  /* 0x000000a173747223 */ /* 0x000fc4000001089c */
[----:B------:R-:W-:Y:S02]  /*abf0*/  FFMA.FTZ R115, R115, R117, R160 ;  /* 0x0000007573737223 */ /* 0x000fe400000100a0 */
[----:B------:R-:W-:Y:S02]  /*ac00*/  FADD.FTZ R116, R163, R116 ;  /* 0x00000074a3747221 */ /* 0x000fe40000010000 */
[----:B------:R-:W-:Y:S01]  /*ac10*/  FFMA.FTZ R118, -R168, R137, -RZ ;  /* 0x00000089a8767223 */ /* 0x000fe200000109ff */
[----:B------:R-:W-:Y:S01]  /*ac20*/  MOV R137, UR7 ;  /* 0x0000000700897c02 */ /* 0x000fe20008000f00 */
[----:B------:R-:W-:Y:S02]  /*ac30*/  FADD.FTZ R162, -R162, R115 ;  /* 0x00000073a2a27221 */ /* 0x000fe40000010100 */
[C---:B------:R-:W-:Y:S02]  /*ac40*/  FMUL.FTZ R115, R114.reuse, -R116 ;  /* 0x8000007472737220 */ /* 0x040fe40000410000 */
[----:B------:R-:W-:Y:S01]  /*ac50*/  FMUL.FTZ R114, R114, -R162 ;  /* 0x800000a272727220 */ /* 0x000fe20000410000 */
[----:B------:R-:W-:Y:S01]  /*ac60*/  @!P0 STS.128 [R137.X16+0x8b80], R56 ;  /* 0x008b803889008388 */ /* 0x000fe2000000cc00 */
[----:B------:R-:W-:-:S02]  /*ac70*/  FFMA.FTZ R67, -R192, R67, -RZ ;  /* 0x00000043c0437223 */ /* 0x000fc400000109ff */
[C---:B------:R-:W-:Y:S01]  /*ac80*/  FMUL.FTZ R186, R213.reuse, UR43 ;  /* 0x0000002bd5ba7c20 */ /* 0x040fe20008410000 */
[----:B------:R0:W-:Y:S01]  /*ac90*/  STS [R119.X4+0x2100], R77 ;  /* 0x0021004d77007388 */ /* 0x0001e20000004800 */
[----:B------:R-:W-:Y:S02]  /*aca0*/  FMUL.FTZ R188, R213, UR42 ;  /* 0x0000002ad5bc7c20 */ /* 0x000fe40008410000 */
[C---:B------:R-:W-:Y:S01]  /*acb0*/  FFMA.FTZ R81, R219.reuse, UR42, -R186 ;  /* 0x0000002adb517c23 */ /* 0x040fe200080108ba */
[----:B------:R1:W-:Y:S01]  /*acc0*/  STS [R121.X4+0x2104], R76 ;  /* 0x0021044c79007388 */ /* 0x0003e20000004800 */
[----:B------:R-:W-:Y:S02]  /*acd0*/  FFMA.FTZ R78, R219, UR43, R188 ;  /* 0x0000002bdb4e7c23 */ /* 0x000fe400080100bc */
[----:B------:R-:W-:Y:S01]  /*ace0*/  FMUL.FTZ R81, R169, R81 ;  /* 0x00000051a9517220 */ /* 0x000fe20000410000 */
[----:B------:R-:W-:Y:S01]  /*acf0*/  STS [R123.X4+0x2108], R84 ;  /* 0x002108547b007388 */ /* 0x000fe20000004800 */
[----:B------:R-:W-:-:S02]  /*ad00*/  FMUL.FTZ R186, R212, UR42 ;  /* 0x0000002ad4ba7c20 */ /* 0x000fc40008410000 */
[C---:B0-----:R-:W-:Y:S01]  /*ad10*/  FFMA.FTZ R77, R113.reuse, R116, -R114 ;  /* 0x00000074714d7223 */ /* 0x041fe20000010872 */
[----:B------:R-:W-:Y:S01]  /*ad20*/  STS [R164.X4+0x210c], R83 ;  /* 0x00210c53a4007388 */ /* 0x000fe20000004800 */
[----:B------:R-:W-:Y:S01]  /*ad30*/  FFMA.FTZ R56, R113, R162, R115 ;  /* 0x000000a271387223 */ /* 0x000fe20000010073 */
[----:B-1----:R-:W-:Y:S01]  /*ad40*/  PRMT R76, RZ, 0x7610, R72 ;  /* 0x00007610ff4c7816 */ /* 0x002fe20000000048 */
[----:B------:R-:W-:Y:S01]  /*ad50*/  FADD.FTZ R77, R146, R77 ;  /* 0x0000004d924d7221 */ /* 0x000fe20000010000 */
[----:B------:R-:W-:Y:S01]  /*ad60*/  STS [R119.X4+0x2124], R67 ;  /* 0x0021244377007388 */ /* 0x000fe20000004800 */
[----:B------:R-:W-:Y:S01]  /*ad70*/  FADD.FTZ R145, -R145, R56 ;  /* 0x0000003891917221 */ /* 0x000fe20000010100 */
[----:B------:R-:W-:Y:S01]  /*ad80*/  PRMT R115, RZ, 0x5410, R75 ;  /* 0x00005410ff737816 */ /* 0x000fe2000000004b */
[----:B------:R-:W-:Y:S01]  /*ad90*/  FMUL.FTZ R82, R171, R82 ;  /* 0x00000052ab527220 */ /* 0x000fe20000410000 */
[----:B------:R0:W-:Y:S01]  /*ada0*/  STS [R119.X4+0x2114], R79 ;  /* 0x0021144f77007388 */ /* 0x0001e20000004800 */
[----:B------:R-:W-:-:S02]  /*adb0*/  FMUL.FTZ R56, R112, -R145 ;  /* 0x8000009170387220 */ /* 0x000fc40000410000 */
[-C--:B------:R-:W-:Y:S01]  /*adc0*/  FMUL.FTZ R112, R112, -R77.reuse ;  /* 0x8000004d70707220 */ /* 0x080fe20000410000 */
[----:B------:R-:W-:Y:S01]  /*add0*/  STS [R119.X4+0x2118], R81 ;  /* 0x0021185177007388 */ /* 0x000fe20000004800 */
[C---:B------:R-:W-:Y:S02]  /*ade0*/  FFMA.FTZ R57, R111.reuse, R77, -R56 ;  /* 0x0000004d6f397223 */ /* 0x040fe40000010838 */
[----:B------:R-:W-:Y:S01]  /*adf0*/  FFMA.FTZ R56, R111, R145, R112 ;  /* 0x000000916f387223 */ /* 0x000fe20000010070 */
[----:B------:R-:W-:Y:S01]  /*ae00*/  STS [R119.X4+0x2120], R80 ;  /* 0x0021205077007388 */ /* 0x000fe20000004800 */
[----:B------:R-:W-:Y:S01]  /*ae10*/  FADD.FTZ R148, R148, R57 ;  /* 0x0000003994947221 */ /* 0x000fe20000010000 */
[----:B0-----:R-:W-:Y:S01]  /*ae20*/  PRMT R79, RZ, 0x5410, R72 ;  /* 0x00005410ff4f7816 */ /* 0x001fe20000000048 */
[----:B------:R-:W-:Y:S01]  /*ae30*/  FADD.FTZ R56, -R147, R56 ;  /* 0x0000003893387221 */ /* 0x000fe20000010100 */
[----:B------:R-:W-:Y:S01]  /*ae40*/  STS [R119.X4+0x2110], R82 ;  /* 0x0021105277007388 */ /* 0x000fe20000004800 */
[----:B------:R-:W-:-:S02]  /*ae50*/  FMUL.FTZ R57, R110, -R148 ;  /* 0x800000946e397220 */ /* 0x000fc40000410000 */
[-C--:B------:R-:W-:Y:S01]  /*ae60*/  FMUL.FTZ R110, R110, -R56.reuse ;  /* 0x800000386e6e7220 */ /* 0x080fe20000410000 */
[----:B------:R-:W-:Y:S01]  /*ae70*/  STS [R119.X4+0x215c], R126 ;  /* 0x00215c7e77007388 */ /* 0x000fe20000004800 */
[C---:B------:R-:W-:Y:S02]  /*ae80*/  FFMA.FTZ R58, R109.reuse, R56, R57 ;  /* 0x000000386d3a7223 */ /* 0x040fe40000010039 */
[----:B------:R-:W-:Y:S01]  /*ae90*/  FFMA.FTZ R67, R109, R148, -R110 ;  /* 0x000000946d437223 */ /* 0x000fe2000001086e */
[----:B------:R-:W-:Y:S01]  /*aea0*/  PRMT R109, RZ, 0x5410, R74 ;  /* 0x00005410ff6d7816 */ /* 0x000fe2000000004a */
[----:B------:R-:W-:Y:S01]  /*aeb0*/  FADD.FTZ R149, -R149, R58 ;  /* 0x0000003a95957221 */ /* 0x000fe20000010100 */
[----:B------:R-:W-:Y:S01]  /*aec0*/  STS [R119.X4+0x2154], R127 ;  /* 0x0021547f77007388 */ /* 0x000fe20000004800 */
[----:B------:R-:W-:Y:S02]  /*aed0*/  FADD.FTZ R67, R150, R67 ;  /* 0x0000004396437221 */ /* 0x000fe40000010000 */
[C---:B------:R-:W-:Y:S01]  /*aee0*/  FMUL.FTZ R58, R108.reuse, -R149 ;  /* 0x800000956c3a7220 */ /* 0x040fe20000410000 */
[----:B------:R0:W-:Y:S01]  /*aef0*/  STS [R119.X4+0x2178], R63 ;  /* 0x0021783f77007388 */ /* 0x0001e20000004800 */
[----:B------:R-:W-:-:S02]  /*af00*/  FMUL.FTZ R108, R108, -R67 ;  /* 0x800000436c6c7220 */ /* 0x000fc40000410000 */
[C---:B------:R-:W-:Y:S01]  /*af10*/  FFMA.FTZ R57, R107.reuse, R67, -R58 ;  /* 0x000000436b397223 */ /* 0x040fe2000001083a */
[----:B------:R-:W-:Y:S01]  /*af20*/  STS [R119.X4+0x2150], R128 ;  /* 0x0021508077007388 */ /* 0x000fe20000004800 */
[----:B------:R-:W-:Y:S02]  /*af30*/  FFMA.FTZ R58, R107, R149, R108 ;  /* 0x000000956b3a7223 */ /* 0x000fe4000001006c */
[----:B------:R-:W-:Y:S01]  /*af40*/  FADD.FTZ R152, R152, R57 ;  /* 0x0000003998987221 */ /* 0x000fe20000010000 */
[----:B------:R-:W-:Y:S01]  /*af50*/  STS [R119.X4+0x2174], R118 ;  /* 0x0021747677007388 */ /* 0x000fe20000004800 */
[----:B------:R-:W-:Y:S01]  /*af60*/  FADD.FTZ R58, -R151, R58 ;  /* 0x0000003a973a7221 */ /* 0x000fe20000010100 */
[----:B0-----:R-:W-:Y:S01]  /*af70*/  PRMT R63, RZ, 0x5410, R68 ;  /* 0x00005410ff3f7816 */ /* 0x001fe20000000044 */
[----:B------:R-:W-:Y:S01]  /*af80*/  FFMA.FTZ R78, -R169, R78, -RZ ;  /* 0x0000004ea94e7223 */ /* 0x000fe200000109ff */
[----:B------:R-:W-:Y:S01]  /*af90*/  STS [R119.X4+0x2144], R131 ;  /* 0x0021448377007388 */ /* 0x000fe20000004800 */
[----:B------:R-:W-:-:S02]  /*afa0*/  FMUL.FTZ R101, R167, R101 ;  /* 0x00000065a7657220 */ /* 0x000fc40000410000 */
[-C--:B------:R-:W-:Y:S01]  /*afb0*/  FMUL.FTZ R83, R152, R97.reuse ;  /* 0x0000006198537220 */ /* 0x080fe20000410000 */
[----:B------:R0:W-:Y:S01]  /*afc0*/  STS [R119.X4+0x211c], R78 ;  /* 0x00211c4e77007388 */ /* 0x0001e20000004800 */
[----:B------:R-:W-:Y:S02]  /*afd0*/  FFMA.FTZ R100, R221, UR43, R186 ;  /* 0x0000002bdd647c23 */ /* 0x000fe400080100ba */
[----:B------:R-:W-:Y:S01]  /*afe0*/  FMUL.FTZ R81, R67, R96 ;  /* 0x0000006043517220 */ /* 0x000fe20000410000 */
[----:B------:R1:W-:Y:S01]  /*aff0*/  STS [R119.X4+0x2128], R101 ;  /* 0x0021286577007388 */ /* 0x0003e20000004800 */
[-C--:B------:R-:W-:Y:S02]  /*b000*/  FMUL.FTZ R57, R58, R97.reuse ;  /* 0x000000613a397220 */ /* 0x080fe40000410000 */
[----:B------:R-:W-:Y:S01]  /*b010*/  FFMA.FTZ R220, R79, -R97, R220 ;  /* 0x800000614fdc7223 */ /* 0x000fe200000100dc */
[----:B------:R-:W-:Y:S01]  /*b020*/  STS [R119.X4+0x2130], R136 ;  /* 0x0021308877007388 */ /* 0x000fe20000004800 */
[----:B------:R-:W-:-:S02]  /*b030*/  FMUL.FTZ R80, R218, R83 ;  /* 0x00000053da507220 */ /* 0x000fc40000410000 */
[----:B------:R-:W-:Y:S01]  /*b040*/  FFMA.FTZ R100, -R167, R100, -RZ ;  /* 0x00000064a7647223 */ /* 0x000fe200000109ff */
[----:B------:R-:W-:Y:S01]  /*b050*/  STS [R119.X4+0x2134], R135 ;  /* 0x0021348777007388 */ /* 0x000fe20000004800 */
[-C--:B0-----:R-:W-:Y:S02]  /*b060*/  FFMA.FTZ R78, R76, -R96.reuse, R217 ;  /* 0x800000604c4e7223 */ /* 0x081fe400000100d9 */
[----:B-1----:R-:W-:Y:S01]  /*b070*/  FMUL.FTZ R101, R149, R96 ;  /* 0x0000006095657220 */ /* 0x002fe20000410000 */
[----:B------:R0:W-:Y:S01]  /*b080*/  STS [R119.X4+0x212c], R100 ;  /* 0x00212c6477007388 */ /* 0x0001e20000004800 */
[----:B------:R-:W-:Y:S02]  /*b090*/  FMUL.FTZ R82, R216, R81 ;  /* 0x00000051d8527220 */ /* 0x000fe40000410000 */
[-C--:B------:R-:W-:Y:S01]  /*b0a0*/  FMUL.FTZ R59, R218, R57.reuse ;  /* 0x00000039da3b7220 */ /* 0x080fe20000410000 */
[----:B------:R-:W-:Y:S01]  /*b0b0*/  STS [R119.X4+0x2138], R134 ;  /* 0x0021388677007388 */ /* 0x000fe20000004800 */
[----:B------:R-:W-:-:S02]  /*b0c0*/  FFMA.FTZ R57, R220, R57, -R80 ;  /* 0x00000039dc397223 */ /* 0x000fc40000010850 */
[-C--:B------:R-:W-:Y:S01]  /*b0d0*/  FFMA.FTZ R84, R78, R101.reuse, -R82 ;  /* 0x000000654e547223 */ /* 0x080fe20000010852 */
[----:B------:R-:W-:Y:S01]  /*b0e0*/  STS [R119.X4+0x213c], R133 ;  /* 0x00213c8577007388 */ /* 0x000fe20000004800 */
[----:B------:R-:W-:Y:S01]  /*b0f0*/  FMUL.FTZ R80, R216, R101 ;  /* 0x00000065d8507220 */ /* 0x000fe20000410000 */
[----:B------:R-:W-:Y:S01]  /*b100*/  PRMT R101, RZ, 0x5410, R73 ;  /* 0x00005410ff657816 */ /* 0x000fe20000000049 */
[----:B------:R-:W-:Y:S01]  /*b110*/  FFMA.FTZ R59, R220, R83, R59 ;  /* 0x00000053dc3b7223 */ /* 0x000fe2000001003b */
[----:B------:R-:W-:Y:S01]  /*b120*/  STS [R119.X4+0x2140], R132 ;  /* 0x0021408477007388 */ /* 0x000fe20000004800 */
[----:B0-----:R-:W-:Y:S02]  /*b130*/  FMUL.FTZ R100, R56, R95 ;  /* 0x0000005f38647220 */ /* 0x001fe40000410000 */
[----:B------:R-:W-:Y:S01]  /*b140*/  FFMA.FTZ R82, R78, R81, R80 ;  /* 0x000000514e527223 */ /* 0x000fe20000010050 */
[----:B------:R-:W-:Y:S01]  /*b150*/  STS [R119.X4+0x2158], R139 ;  /* 0x0021588b77007388 */ /* 0x000fe20000004800 */
[----:B------:R-:W-:-:S02]  /*b160*/  FADD.FTZ R59, RZ, R59 ;  /* 0x0000003bff3b7221 */ /* 0x000fc40000010000 */
[-C--:B------:R-:W-:Y:S01]  /*b170*/  FMUL.FTZ R80, R148, R95.reuse ;  /* 0x0000005f94507220 */ /* 0x080fe20000410000 */
[----:B------:R-:W-:Y:S01]  /*b180*/  STS [R119.X4+0x2160], R144 ;  /* 0x0021609077007388 */ /* 0x000fe20000004800 */
[----:B------:R-:W-:Y:S02]  /*b190*/  FFMA.FTZ R107, R101, -R95, R222 ;  /* 0x8000005f656b7223 */ /* 0x000fe400000100de */
[----:B------:R-:W-:Y:S01]  /*b1a0*/  FMUL.FTZ R108, R215, R100 ;  /* 0x00000064d76c7220 */ /* 0x000fe20000410000 */
[----:B------:R-:W-:Y:S01]  /*b1b0*/  STS [R119.X4+0x2164], R142 ;  /* 0x0021648e77007388 */ /* 0x000fe20000004800 */
[----:B------:R-:W-:Y:S02]  /*b1c0*/  FADD.FTZ R59, R59, R82 ;  /* 0x000000523b3b7221 */ /* 0x000fe40000010000 */
[----:B------:R-:W-:Y:S01]  /*b1d0*/  FMUL.FTZ R82, R215, R80 ;  /* 0x00000050d7527220 */ /* 0x000fe20000410000 */
[----:B------:R-:W-:Y:S01]  /*b1e0*/  STS [R119.X4+0x2168], R154 ;  /* 0x0021689a77007388 */ /* 0x000fe20000004800 */
[----:B------:R-:W-:-:S02]  /*b1f0*/  FADD.FTZ R57, RZ, R57 ;  /* 0x00000039ff397221 */ /* 0x000fc40000010000 */
[C---:B------:R-:W-:Y:S01]  /*b200*/  FFMA.FTZ R108, R107.reuse, R80, R108 ;  /* 0x000000506b6c7223 */ /* 0x040fe2000001006c */
[----:B------:R-:W-:Y:S01]  /*b210*/  STS [R119.X4+0x2170], R138 ;  /* 0x0021708a77007388 */ /* 0x000fe20000004800 */
[----:B------:R-:W-:Y:S01]  /*b220*/  FFMA.FTZ R100, R107, R100, -R82 ;  /* 0x000000646b647223 */ /* 0x000fe20000010852 */
[----:B------:R-:W-:Y:S01]  /*b230*/  PRMT R82, RZ, 0x7610, R73 ;  /* 0x00007610ff527816 */ /* 0x000fe20000000049 */
[----:B------:R-:W-:Y:S01]  /*b240*/  FADD.FTZ R57, R57, R84 ;  /* 0x0000005439397221 */ /* 0x000fe20000010000 */
[----:B------:R0:W-:Y:S01]  /*b250*/  STS [R119.X4+0x217c], R64 ;  /* 0x00217c4077007388 */ /* 0x0001e20000004800 */
[----:B------:R-:W-:Y:S02]  /*b260*/  FADD.FTZ R59, R59, R108 ;  /* 0x0000006c3b3b7221 */ /* 0x000fe40000010000 */
[-C--:B------:R-:W-:Y:S02]  /*b270*/  FMUL.FTZ R108, R145, R94.reuse ;  /* 0x0000005e916c7220 */ /* 0x080fe40000410000 */
[----:B------:R-:W-:-:S02]  /*b280*/  FMUL.FTZ R84, R77, R94 ;  /* 0x0000005e4d547220 */ /* 0x000fc40000410000 */
[-C--:B------:R-:W-:Y:S02]  /*b290*/  FMUL.FTZ R111, R116, R93.reuse ;  /* 0x0000005d746f7220 */ /* 0x080fe40000410000 */
[----:B------:R-:W-:Y:S01]  /*b2a0*/  FFMA.FTZ R219, R82, -R94, R219 ;  /* 0x8000005e52db7223 */ /* 0x000fe200000100db */
[----:B0-----:R-:W-:Y:S01]  /*b2b0*/  PRMT R64, RZ, 0x7610, R68 ;  /* 0x00007610ff407816 */ /* 0x001fe20000000044 */
[C---:B------:R-:W-:Y:S02]  /*b2c0*/  FMUL.FTZ R110, R213.reuse, R108 ;  /* 0x0000006cd56e7220 */ /* 0x040fe40000410000 */
[----:B------:R-:W-:Y:S02]  /*b2d0*/  FMUL.FTZ R112, R213, R84 ;  /* 0x00000054d5707220 */ /* 0x000fe40000410000 */
[-C--:B------:R-:W-:Y:S02]  /*b2e0*/  FFMA.FTZ R224, R109, -R93.reuse, R224 ;  /* 0x8000005d6de07223 */ /* 0x080fe400000100e0 */
[----:B------:R-:W-:-:S02]  /*b2f0*/  FMUL.FTZ R113, R162, R93 ;  /* 0x0000005da2717220 */ /* 0x000fc40000410000 */
[----:B------:R-:W-:Y:S02]  /*b300*/  FMUL.FTZ R114, R214, R111 ;  /* 0x0000006fd6727220 */ /* 0x000fe40000410000 */
[C---:B------:R-:W-:Y:S02]  /*b310*/  FFMA.FTZ R110, R219.reuse, R84, R110 ;  /* 0x00000054db6e7223 */ /* 0x040fe4000001006e */
[----:B------:R-:W-:Y:S02]  /*b320*/  FFMA.FTZ R112, R219, R108, -R112 ;  /* 0x0000006cdb707223 */ /* 0x000fe40000010870 */
[----:B------:R-:W-:Y:S01]  /*b330*/  FADD.FTZ R57, R57, R100 ;  /* 0x0000006439397221 */ /* 0x000fe20000010000 */
[----:B------:R-:W-:Y:S01]  /*b340*/  PRMT R100, RZ, 0x7610, R74 ;  /* 0x00007610ff647816 */ /* 0x000fe2000000004a */
[-C--:B------:R-:W-:Y:S02]  /*b350*/  FFMA.FTZ R114, R224, R113.reuse, -R114 ;  /* 0x00000071e0727223 */ /* 0x080fe40000010872 */
[----:B------:R-:W-:-:S02]  /*b360*/  FMUL.FTZ R108, R214, R113 ;  /* 0x00000071d66c7220 */ /* 0x000fc40000410000 */
[----:B------:R-:W-:Y:S02]  /*b370*/  FMUL.FTZ R113, R161, R92 ;  /* 0x0000005ca1717220 */ /* 0x000fe40000410000 */
[----:B------:R-:W-:Y:S02]  /*b380*/  FFMA.FTZ R122, -R143, R122, -RZ ;  /* 0x0000007a8f7a7223 */ /* 0x000fe400000109ff */
[----:B------:R-:W-:Y:S02]  /*b390*/  FADD.FTZ R59, R59, R110 ;  /* 0x0000006e3b3b7221 */ /* 0x000fe40000010000 */
[----:B------:R-:W-:Y:S01]  /*b3a0*/  FADD.FTZ R57, R57, R112 ;  /* 0x0000007039397221 */ /* 0x000fe20000010000 */
[----:B------:R0:W-:Y:S01]  /*b3b0*/  STS [R119.X4+0x216c], R122 ;  /* 0x00216c7a77007388 */ /* 0x0001e20000004800 */
[----:B------:R-:W-:Y:S02]  /*b3c0*/  FFMA.FTZ R110, R224, R111, R108 ;  /* 0x0000006fe06e7223 */ /* 0x000fe4000001006c */
[----:B------:R-:W-:-:S02]  /*b3d0*/  FFMA.FTZ R108, R100, -R92, R221 ;  /* 0x8000005c646c7223 */ /* 0x000fc400000100dd */
[----:B------:R-:W-:Y:S02]  /*b3e0*/  FMUL.FTZ R121, R117, R92 ;  /* 0x0000005c75797220 */ /* 0x000fe40000410000 */
[----:B------:R-:W-:Y:S02]  /*b3f0*/  FMUL.FTZ R112, R212, R113 ;  /* 0x00000071d4707220 */ /* 0x000fe40000410000 */
[----:B------:R-:W-:Y:S02]  /*b400*/  FMUL.FTZ R126, R158, R91 ;  /* 0x0000005b9e7e7220 */ /* 0x000fe40000410000 */
[-C--:B0-----:R-:W-:Y:S02]  /*b410*/  FFMA.FTZ R122, R108, R121.reuse, -R112 ;  /* 0x000000796c7a7223 */ /* 0x081fe40000010870 */
[----:B------:R-:W-:Y:S02]  /*b420*/  FMUL.FTZ R112, R212, R121 ;  /* 0x00000079d4707220 */ /* 0x000fe40000410000 */
[----:B------:R-:W-:-:S02]  /*b430*/  FADD.FTZ R59, R59, R110 ;  /* 0x0000006e3b3b7221 */ /* 0x000fc40000010000 */
[----:B------:R-:W-:Y:S02]  /*b440*/  FFMA.FTZ R112, R108, R113, R112 ;  /* 0x000000716c707223 */ /* 0x000fe40000010070 */
[-C--:B------:R-:W-:Y:S02]  /*b450*/  FMUL.FTZ R110, R120, R91.reuse ;  /* 0x0000005b786e7220 */ /* 0x080fe40000410000 */
[----:B------:R-:W-:Y:S02]  /*b460*/  FFMA.FTZ R121, R115, -R91, R226 ;  /* 0x8000005b73797223 */ /* 0x000fe400000100e2 */
        /* <DEDUP_REMOVED lines=8> */
[----:B------:R-:W-:Y:S02]  /*b4f0*/  FFMA.FTZ R126, R121, R126, -R127 ;  /* 0x0000007e797e7223 */ /* 0x000fe4000001087f */
[----:B------:R-:W-:-:S02]  /*b500*/  FADD.FTZ R57, R57, R122 ;  /* 0x0000007a39397221 */ /* 0x000fc40000010000 */
[-C--:B------:R-:W-:Y:S02]  /*b510*/  FFMA.FTZ R114, R112, -R90.reuse, R223 ;  /* 0x8000005a70727223 */ /* 0x080fe400000100df */
[----:B------:R-:W-:Y:S02]  /*b520*/  FMUL.FTZ R127, R87, R90 ;  /* 0x0000005a577f7220 */ /* 0x000fe40000410000 */
[----:B------:R-:W-:Y:S02]  /*b530*/  FMUL.FTZ R122, R210, R123 ;  /* 0x0000007bd27a7220 */ /* 0x000fe40000410000 */
[----:B------:R-:W-:Y:S02]  /*b540*/  FADD.FTZ R57, R57, R126 ;  /* 0x0000007e39397221 */ /* 0x000fe40000010000 */
[-C--:B------:R-:W-:Y:S02]  /*b550*/  FFMA.FTZ R126, R114, R127.reuse, -R122 ;  /* 0x0000007f727e7223 */ /* 0x080fe4000001087a */
[----:B------:R-:W-:-:S02]  /*b560*/  FMUL.FTZ R127, R210, R127 ;  /* 0x0000007fd27f7220 */ /* 0x000fc40000410000 */
[-C--:B------:R-:W-:Y:S02]  /*b570*/  FMUL.FTZ R128, R178, R89.reuse ;  /* 0x00000059b2807220 */ /* 0x080fe40000410000 */
[----:B------:R-:W-:Y:S02]  /*b580*/  FMUL.FTZ R118, R124, R89 ;  /* 0x000000597c767220 */ /* 0x000fe40000410000 */
[----:B------:R-:W-:Y:S02]  /*b590*/  FFMA.FTZ R122, R114, R123, R127 ;  /* 0x0000007b727a7223 */ /* 0x000fe4000001007f */
[----:B------:R-:W-:Y:S02]  /*b5a0*/  FFMA.FTZ R228, R63, -R89, R228 ;  /* 0x800000593fe47223 */ /* 0x000fe400000100e4 */
[C---:B------:R-:W-:Y:S02]  /*b5b0*/  FMUL.FTZ R127, R209.reuse, R128 ;  /* 0x00000080d17f7220 */ /* 0x040fe40000410000 */
[----:B------:R-:W-:-:S02]  /*b5c0*/  FMUL.FTZ R131, R209, R118 ;  /* 0x00000076d1837220 */ /* 0x000fc40000410000 */
[----:B------:R-:W-:Y:S02]  /*b5d0*/  FADD.FTZ R59, R59, R122 ;  /* 0x0000007a3b3b7221 */ /* 0x000fe40000010000 */
[C---:B------:R-:W-:Y:S02]  /*b5e0*/  FFMA.FTZ R122, R228.reuse, R118, R127 ;  /* 0x00000076e47a7223 */ /* 0x040fe4000001007f */
[----:B------:R-:W-:Y:S02]  /*b5f0*/  FFMA.FTZ R160, R228, R128, -R131 ;  /* 0x00000080e4a07223 */ /* 0x000fe40000010883 */
[----:B------:R-:W-:Y:S01]  /*b600*/  FADD.FTZ R57, R57, R126 ;  /* 0x0000007e39397221 */ /* 0x000fe20000010000 */
[----:B------:R-:W-:Y:S01]  /*b610*/  MOV R126, UR32 ;  /* 0x00000020007e7c02 */ /* 0x000fe20008000f00 */
[C---:B------:R-:W-:Y:S02]  /*b620*/  FMUL.FTZ R140, R165.reuse, R140 ;  /* 0x0000008ca58c7220 */ /* 0x040fe40000410000 */
[----:B------:R-:W-:Y:S01]  /*b630*/  FFMA.FTZ R130, -R165, R130, -RZ ;  /* 0x00000082a5827223 */ /* 0x000fe200000109ff */
[----:B------:R-:W-:Y:S01]  /*b640*/  LEA R139, R126, -R103, 0x1 ;  /* 0x800000677e8b7211 */ /* 0x000fe200078e08ff */
[----:B------:R-:W-:Y:S01]  /*b650*/  FADD.FTZ R157, R59, R122 ;  /* 0x0000007a3b9d7221 */ /* 0x000fe20000010000 */
[----:B------:R-:W-:Y:S01]  /*b660*/  STS [R119.X4+0x2148], R140 ;  /* 0x0021488c77007388 */ /* 0x000fe20000004800 */
[----:B------:R-:W-:Y:S01]  /*b670*/  FADD.FTZ R160, R57, R160 ;  /* 0x000000a039a07221 */ /* 0x000fe20000010000 */
[----:B------:R-:W-:Y:S01]  /*b680*/  ISETP.GE.AND P0, PT, R139, 0x1, PT ;  /* 0x000000018b00780c */ /* 0x000fe20003f06270 */
[----:B------:R-:W-:Y:S01]  /*b690*/  FMUL.FTZ R122, R61, UR40 ;  /* 0x000000283d7a7c20 */ /* 0x000fe20008410000 */
[----:B------:R0:W-:Y:S01]  /*b6a0*/  STS [R119.X4+0x214c], R130 ;  /* 0x00214c8277007388 */ /* 0x0001e20000004800 */
[----:B------:R-:W-:-:S02]  /*b6b0*/  FMUL.FTZ R57, R198, UR40 ;  /* 0x00000028c6397c20 */ /* 0x000fc40008410000 */
[----:B------:R-:W-:Y:S02]  /*b6c0*/  FMUL.FTZ R136, R173, UR40 ;  /* 0x00000028ad887c20 */ /* 0x000fe40008410000 */
[----:B------:R-:W-:Y:S02]  /*b6d0*/  FMUL.FTZ R59, R66, UR40 ;  /* 0x00000028423b7c20 */ /* 0x000fe40008410000 */
[----:B------:R-:W-:Y:S02]  /*b6e0*/  FFMA.FTZ R133, R129, UR41, -R136 ;  /* 0x0000002981857c23 */ /* 0x000fe40008010888 */
[----:B------:R-:W-:Y:S02]  /*b6f0*/  FMUL.FTZ R138, R177, UR40 ;  /* 0x00000028b18a7c20 */ /* 0x000fe40008410000 */
[----:B0-----:R-:W-:Y:S02]  /*b700*/  FFMA.FTZ R119, R197, UR41, R122 ;  /* 0x00000029c5777c23 */ /* 0x001fe4000801007a */
[----:B------:R-:W-:-:S02]  /*b710*/  FFMA.FTZ R122, R60, UR41, R57 ;  /* 0x000000293c7a7c23 */ /* 0x000fc40008010039 */
[----:B------:R-:W-:Y:S02]  /*b720*/  FMUL.FTZ R57, R182, UR40 ;  /* 0x00000028b6397c20 */ /* 0x000fe40008410000 */
[----:B------:R-:W-:Y:S02]  /*b730*/  FMUL.FTZ R136, R177, R88 ;  /* 0x00000058b1887220 */ /* 0x000fe40000410000 */
[----:B------:R-:W-:Y:S02]  /*b740*/  FFMA.FTZ R132, R66, UR41, R57 ;  /* 0x0000002942847c23 */ /* 0x000fe40008010039 */
[----:B------:R-:W-:Y:S02]  /*b750*/  FMUL.FTZ R57, R174, UR40 ;  /* 0x00000028ae397c20 */ /* 0x000fe40008410000 */
[----:B------:R-:W-:Y:S02]  /*b760*/  FFMA.FTZ R130, R182, UR41, -R59 ;  /* 0x00000029b6827c23 */ /* 0x000fe4000801083b */
[----:B------:R-:W-:-:S02]  /*b770*/  FMUL.FTZ R140, R125, UR40 ;  /* 0x000000287d8c7c20 */ /* 0x000fc40008410000 */
[C---:B------:R-:W-:Y:S02]  /*b780*/  FFMA.FTZ R138, R125.reuse, UR41, -R138 ;  /* 0x000000297d8a7c23 */ /* 0x040fe4000801088a */
[-C--:B------:R-:W-:Y:S02]  /*b790*/  FMUL.FTZ R142, R125, R88.reuse ;  /* 0x000000587d8e7220 */ /* 0x080fe40000410000 */
[----:B------:R-:W-:Y:S02]  /*b7a0*/  FFMA.FTZ R225, R64, -R88, R225 ;  /* 0x8000005840e17223 */ /* 0x000fe400000100e1 */
[----:B------:R-:W-:Y:S02]  /*b7b0*/  FMUL.FTZ R59, R207, R136 ;  /* 0x00000088cf3b7220 */ /* 0x000fe40000410000 */
[----:B------:R-:W-:Y:S02]  /*b7c0*/  FFMA.FTZ R125, R86, UR41, R57 ;  /* 0x00000029567d7c23 */ /* 0x000fe40008010039 */
[----:B------:R-:W-:-:S02]  /*b7d0*/  FMUL.FTZ R144, R159, UR40 ;  /* 0x000000289f907c20 */ /* 0x000fc40008410000 */
[----:B------:R-:W-:Y:S02]  /*b7e0*/  FMUL.FTZ R57, R124, UR40 ;  /* 0x000000287c397c20 */ /* 0x000fe40008410000 */
[-C--:B------:R-:W-:Y:S02]  /*b7f0*/  FFMA.FTZ R163, R225, R142.reuse, -R59 ;  /* 0x0000008ee1a37223 */ /* 0x080fe4000001083b */
[----:B------:R-:W-:Y:S02]  /*b800*/  FMUL.FTZ R141, R207, R142 ;  /* 0x0000008ecf8d7220 */ /* 0x000fe40000410000 */
[C---:B------:R-:W-:Y:S02]  /*b810*/  FFMA.FTZ R137, R87.reuse, UR41, -R144 ;  /* 0x0000002957897c23 */ /* 0x040fe40008010890 */
[----:B------:R-:W-:Y:S02]  /*b820*/  FFMA.FTZ R142, R178, UR41, -R57 ;  /* 0x00000029b28e7c23 */ /* 0x000fe40008010839 */
[----:B------:R-:W-:-:S02]  /*b830*/  FMUL.FTZ R144, R87, UR40 ;  /* 0x0000002857907c20 */ /* 0x000fc40008410000 */
[----:B------:R-:W-:Y:S02]  /*b840*/  FMUL.FTZ R57, R120, UR40 ;  /* 0x0000002878397c20 */ /* 0x000fe40008410000 */
[----:B------:R-:W-:Y:S02]  /*b850*/  FFMA.FTZ R164, R225, R136, R141 ;  /* 0x00000088e1a47223 */ /* 0x000fe4000001008d */
[----:B------:R-:W-:Y:S02]  /*b860*/  FFMA.FTZ R190, -R153, R190, R155 ;  /* 0x000000be99be7223 */ /* 0x000fe4000001019b */
[----:B------:R-:W-:Y:S02]  /*b870*/  FFMA.FTZ R141, R159, UR41, R144 ;  /* 0x000000299f8d7c23 */ /* 0x000fe40008010090 */
[----:B------:R-:W-:Y:S02]  /*b880*/  FMUL.FTZ R144, R161, UR40 ;  /* 0x00000028a1907c20 */ /* 0x000fe40008410000 */
[----:B------:R-:W-:-:S02]  /*b890*/  FFMA.FTZ R146, R158, UR41, -R57 ;  /* 0x000000299e927c23 */ /* 0x000fc40008010839 */
[----:B------:R-:W-:Y:S02]  /*b8a0*/  FMUL.FTZ R57, R158, UR40 ;  /* 0x000000289e397c20 */ /* 0x000fe40008410000 */
[----:B------:R-:W-:Y:S02]  /*b8b0*/  FFMA.FTZ R190, -R143, R189, R190 ;  /* 0x000000bd8fbe7223 */ /* 0x000fe400000101be */
[C---:B------:R-:W-:Y:S02]  /*b8c0*/  FFMA.FTZ R143, R117.reuse, UR41, -R144 ;  /* 0x00000029758f7c23 */ /* 0x040fe40008010890 */
[----:B------:R-:W-:Y:S02]  /*b8d0*/  FMUL.FTZ R144, R117, UR40 ;  /* 0x0000002875907c20 */ /* 0x000fe40008410000 */
[----:B------:R-:W-:Y:S02]  /*b8e0*/  FFMA.FTZ R156, R120, UR41, R57 ;  /* 0x00000029789c7c23 */ /* 0x000fe40008010039 */
[----:B------:R-:W-:-:S02]  /*b8f0*/  FMUL.FTZ R57, R148, UR40 ;  /* 0x0000002894397c20 */ /* 0x000fc40008410000 */
[----:B------:R-:W-:Y:S02]  /*b900*/  FMUL.FTZ R126, R197, UR40 ;  /* 0x00000028c57e7c20 */ /* 0x000fe40008410000 */
[----:B------:R-:W-:Y:S02]  /*b910*/  FMUL.FTZ R150, R77, UR40 ;  /* 0x000000284d967c20 */ /* 0x000fe40008410000 */
[----:B------:R-:W-:Y:S02]  /*b920*/  FMUL.FTZ R154, R67, UR40 ;  /* 0x00000028439a7c20 */ /* 0x000fe40008410000 */
[----:B------:R-:W-:Y:S02]  /*b930*/  FMUL.FTZ R194, R194, R202 ;  /* 0x000000cac2c27220 */ /* 0x000fe40000410000 */
[----:B------:R-:W-:Y:S02]  /*b940*/  FFMA.FTZ R153, R161, UR41, R144 ;  /* 0x00000029a1997c23 */ /* 0x000fe40008010090 */
[----:B------:R-:W-:-:S02]  /*b950*/  FFMA.FTZ R144, R56, UR41, -R57 ;  /* 0x0000002938907c23 */ /* 0x000fc40008010839 */
[----:B------:R-:W-:Y:S02]  /*b960*/  FMUL.FTZ R57, R56, UR40 ;  /* 0x0000002838397c20 */ /* 0x000fe40008410000 */
[----:B------:R-:W-:Y:S02]  /*b970*/  FFMA.FTZ R127, R61, UR41, -R126 ;  /* 0x000000293d7f7c23 */ /* 0x000fe4000801087e */
[C---:B------:R-:W-:Y:S02]  /*b980*/  FFMA.FTZ R150, R145.reuse, UR41, -R150 ;  /* 0x0000002991967c23 */ /* 0x040fe40008010896 */
[----:B------:R-:W-:Y:S02]  /*b990*/  FMUL.FTZ R158, R145, UR40 ;  /* 0x00000028919e7c20 */ /* 0x000fe40008410000 */
[C---:B------:R-:W-:Y:S02]  /*b9a0*/  FFMA.FTZ R117, R149.reuse, UR41, -R154 ;  /* 0x0000002995757c23 */ /* 0x040fe4000801089a */
[----:B------:R-:W-:-:S02]  /*b9b0*/  FMUL.FTZ R56, R149, UR40 ;  /* 0x0000002895387c20 */ /* 0x000fc40008410000 */
[----:B------:R-:W-:Y:S02]  /*b9c0*/  FFMA.FTZ R191, R191, R204, R194 ;  /* 0x000000ccbfbf7223 */ /* 0x000fe400000100c2 */
        /* <DEDUP_REMOVED lines=10> */
[----:B------:R-:W-:-:S02]  /*ba70*/  FFMA.FTZ R191, -R168, R191, R190 ;  /* 0x000000bfa8bf7223 */ /* 0x000fc400000101be */
[----:B------:R-:W-:Y:S02]  /*ba80*/  FADD.FTZ R85, R166, R85 ;  /* 0x00000055a6557221 */ /* 0x000fe40000010000 */
[----:B------:R-:W-:Y:S02]  /*ba90*/  FFMA.FTZ R131, R198, UR41, -R131 ;  /* 0x00000029c6837c23 */ /* 0x000fe40008010883 */
[----:B------:R-:W-:Y:S02]  /*baa0*/  FFMA.FTZ R126, R65, UR41, -R126 ;  /* 0x00000029417e7c23 */ /* 0x000fe4000801087e */
[----:B------:R-:W-:Y:S02]  /*bab0*/  FFMA.FTZ R128, R201, UR41, R128 ;  /* 0x00000029c9807c23 */ /* 0x000fe40008010080 */
[----:B------:R-:W-:Y:S02]  /*bac0*/  FFMA.FTZ R134, R173, UR41, R134 ;  /* 0x00000029ad867c23 */ /* 0x000fe40008010086 */
[----:B------:R-:W-:-:S02]  /*bad0*/  FFMA.FTZ R135, R174, UR41, -R135 ;  /* 0x00000029ae877c23 */ /* 0x000fc40008010887 */
[----:B------:R-:W-:Y:S02]  /*bae0*/  FFMA.FTZ R140, R177, UR41, R140 ;  /* 0x00000029b18c7c23 */ /* 0x000fe4000801008c */
[----:B------:R-:W-:Y:S02]  /*baf0*/  FFMA.FTZ R87, R124, UR41, R59 ;  /* 0x000000297c577c23 */ /* 0x000fe4000801003b */
[----:B------:R-:W-:Y:S02]  /*bb00*/  FFMA.FTZ R147, R162, UR41, -R147 ;  /* 0x00000029a2937c23 */ /* 0x000fe40008010893 */
        /* <DEDUP_REMOVED lines=40> */
.L_x_2847:
[----:B------:R-:W-:Y:S05]  /*bd90*/  BSYNC B0 ;  /* 0x0000000000007941 */ /* 0x000fea0003800000 */
.L_x_2846:
[----:B------:R-:W-:Y:S01]  /*bda0*/  FADD.FTZ R164, R157, R164 ;  /* 0x000000a49da47221 */ /* 0x000fe20000010000 */
[----:B------:R-:W-:Y:S01]  /*bdb0*/  PRMT R157, RZ, 0x5410, R69 ;  /* 0x00005410ff9d7816 */ /* 0x000fe20000000045 */
[-C--:B------:R-:W-:Y:S01]  /*bdc0*/  FMUL.FTZ R162, R129, R54.reuse ;  /* 0x0000003681a27220 */ /* 0x080fe20000410000 */
[----:B------:R-:W-:Y:S01]  /*bdd0*/  ULDC.64 UR36, c[0x0][0x2b8] ;  /* 0x0000ae0000247ab9 */ /* 0x000fe20000000a00 */
[-C--:B------:R-:W-:Y:S01]  /*bde0*/  FMUL.FTZ R129, R86, R55.reuse ;  /* 0x0000003756817220 */ /* 0x080fe20000410000 */
[----:B------:R-:W-:Y:S01]  /*bdf0*/  USHF.R.U64 UR36, UR36, 0x1, UR37 ;  /* 0x0000000124247899 */ /* 0x000fe20008001225 */
[----:B------:R-:W-:Y:S01]  /*be00*/  FADD.FTZ R56, R160, R163 ;  /* 0x000000a3a0387221 */ /* 0x000fe20000010000 */
[----:B------:R-:W-:Y:S01]  /*be10*/  PRMT R160, RZ, 0x7610, R69 ;  /* 0x00007610ffa07816 */ /* 0x000fe20000000045 */
[-C--:B------:R-:W-:Y:S01]  /*be20*/  FFMA.FTZ R230, R157, -R55.reuse, R230 ;  /* 0x800000379de67223 */ /* 0x080fe200000100e6 */
[----:B------:R-:W-:Y:S01]  /*be30*/  USHF.R.U32.HI UR37, URZ, 0x1, UR37 ;  /* 0x000000013f257899 */ /* 0x000fe20008011625 */
[-C--:B------:R-:W-:Y:S01]  /*be40*/  FMUL.FTZ R163, R173, R54.reuse ;  /* 0x00000036ada37220 */ /* 0x080fe20000410000 */
[----:B------:R-:W-:Y:S01]  /*be50*/  UIMAD.WIDE.U32 UR32, UR36, UR31, URZ ;  /* 0x0000001f242072a5 */ /* 0x000fe2000f8e003f */
[----:B------:R-:W-:Y:S01]  /*be60*/  FMUL.FTZ R57, R174, R55 ;  /* 0x00000037ae397220 */ /* 0x000fe20000410000 */
[----:B------:R-:W-:Y:S01]  /*be70*/  UIMAD UR37, UR37, UR31, URZ ;  /* 0x0000001f252572a4 */ /* 0x000fe2000f8e023f */
[----:B0-----:R-:W-:Y:S01]  /*be80*/  FMUL.FTZ R58, R206, R129 ;  /* 0x00000081ce3a7220 */ /* 0x001fe20000410000 */
[----:B------:R-:W-:Y:S01]  /*be90*/  BSSY B0, `(.L_x_2848) ;  /* 0x000005a000007945 */ /* 0x000fe20003800000 */
[----:B------:R-:W-:Y:S01]  /*bea0*/  FFMA.FTZ R227, R160, -R54, R227 ;  /* 0x80000036a0e37223 */ /* 0x000fe200000100e3 */
[----:B------:R-:W-:Y:S01]  /*beb0*/  UIMAD UR40, UR38, UR36, UR37 ;  /* 0x00000024262872a4 */ /* 0x000fe2000f8e0225 */
[----:B------:R-:W-:Y:S01]  /*bec0*/  FMUL.FTZ R165, R208, R163 ;  /* 0x000000a3d0a57220 */ /* 0x000fe20000410000 */
[----:B------:R-:W-:Y:S01]  /*bed0*/  ISETP.GE.AND P1, PT, R139, 0x101, PT ;  /* 0x000001018b00780c */ /* 0x000fe20003f26270 */
[-C--:B------:R-:W-:Y:S01]  /*bee0*/  FFMA.FTZ R59, R230, R57.reuse, -R58 ;  /* 0x00000039e63b7223 */ /* 0x080fe2000001083a */
[----:B------:R-:W-:Y:S01]  /*bef0*/  ULDC.64 UR36, c[0x0][0x2c0] ;  /* 0x0000b00000247ab9 */ /* 0x000fe20000000a00 */
[----:B------:R-:W-:Y:S01]  /*bf00*/  FMUL.FTZ R57, R206, R57 ;  /* 0x00000039ce397220 */ /* 0x000fe20000410000 */
[----:B------:R-:W-:Y:S01]  /*bf10*/  UIADD3 UR33, UR33, UR40, URZ ;  /* 0x0000002821217290 */ /* 0x000fe2000fffe03f */
[CC--:B------:R-:W-:Y:S01]  /*bf20*/  FFMA.FTZ R165, R227.reuse, R162.reuse, -R165 ;  /* 0x000000a2e3a57223 */ /* 0x0c0fe200000108a5 */
[----:B------:R-:W-:Y:S01]  /*bf30*/  UIMAD UR40, UR39, UR36, URZ ;  /* 0x00000024272872a4 */ /* 0x000fe2000f8e023f */
[----:B------:R-:W-:Y:S01]  /*bf40*/  FMUL.FTZ R162, R208, R162 ;  /* 0x000000a2d0a27220 */ /* 0x000fe20000410000 */
[----:B------:R-:W-:Y:S01]  /*bf50*/  UIMAD.WIDE.U32 UR32, UR22, UR36, UR32 ;  /* 0x00000024162072a5 */ /* 0x000fe2000f8e0020 */
[----:B------:R-:W-:Y:S01]  /*bf60*/  FFMA.FTZ R57, R230, R129, R57 ;  /* 0x00000081e6397223 */ /* 0x000fe20000010039 */
[----:B------:R-:W-:Y:S01]  /*bf70*/  UIMAD UR40, UR22, UR37, UR40 ;  /* 0x00000025162872a4 */ /* 0x000fe2000f8e0228 */
[----:B------:R-:W-:Y:S01]  /*bf80*/  FFMA.FTZ R162, R227, R163, R162 ;  /* 0x000000a3e3a27223 */ /* 0x000fe200000100a2 */
[----:B------:R-:W-:Y:S01]  /*bf90*/  ISETP.GE.AND P2, PT, R139, 0x181, PT ;  /* 0x000001818b00780c */ /* 0x000fe20003f46270 */
[----:B------:R-:W-:Y:S01]  /*bfa0*/  FADD.FTZ R57, R164, R57 ;  /* 0x00000039a4397221 */ /* 0x000fe20000010000 */
[----:B------:R-:W-:Y:S01]  /*bfb0*/  ULDC.64 UR36, c[0x0][0x320] ;  /* 0x0000c80000247ab9 */ /* 0x000fe20000000a00 */
[----:B------:R-:W-:Y:S01]  /*bfc0*/  FADD.FTZ R191, R191, -R62 ;  /* 0x8000003ebfbf7221 */ /* 0x000fe20000010000 */
[--C-:B------:R-:W-:Y:S01]  /*bfd0*/  PRMT R62, RZ, 0x5410, R70.reuse ;  /* 0x00005410ff3e7816 */ /* 0x100fe20000000046 */
[----:B------:R-:W-:Y:S01]  /*bfe0*/  FADD.FTZ R56, R56, R59 ;  /* 0x0000003b38387221 */ /* 0x000fe20000010000 */
[----:B------:R-:W-:Y:S01]  /*bff0*/  PRMT R164, RZ, 0x7610, R70 ;  /* 0x00007610ffa47816 */ /* 0x000fe20000000046 */
[----:B------:R-:W-:Y:S01]  /*c000*/  FADD.FTZ R58, R57, R162 ;  /* 0x000000a2393a7221 */ /* 0x000fe20000010000 */
[----:B------:R-:W-:Y:S01]  /*c010*/  UIADD3 UR33, UR40, UR33, URZ ;  /* 0x0000002128217290 */ /* 0x000fe2000fffe03f */
[----:B------:R-:W-:Y:S01]  /*c020*/  FMUL.FTZ R162, R66, R53 ;  /* 0x0000003542a27220 */ /* 0x000fe20000410000 */
[----:B------:R-:W-:Y:S01]  /*c030*/  ULEA UR36, UP0, UR32, UR36, 0x3 ;  /* 0x0000002420247291 */ /* 0x000fe2000f80183f */
[----:B------:R-:W-:-:S02]  /*c040*/  FADD.FTZ R59, R56, R165 ;  /* 0x000000a5383b7221 */ /* 0x000fc40000010000 */
[-C--:B------:R-:W-:Y:S01]  /*c050*/  FFMA.FTZ R229, R62, -R53.reuse, R229 ;  /* 0x800000353ee57223 */ /* 0x080fe200000100e5 */
[----:B------:R-:W-:Y:S01]  /*c060*/  ULEA.HI.X UR37, UR32, UR37, UR33, 0x3, UP0 ;  /* 0x0000002520257291 */ /* 0x000fe200080f1c21 */
[----:B------:R-:W-:Y:S02]  /*c070*/  FMUL.FTZ R182, R182, R53 ;  /* 0x00000035b6b67220 */ /* 0x000fe40000410000 */
[----:B------:R-:W-:Y:S01]  /*c080*/  FMUL.FTZ R56, R205, R162 ;  /* 0x000000a2cd387220 */ /* 0x000fe20000410000 */
[----:B------:R-:W-:Y:S01]  /*c090*/  ULDC UR32, c[0x0][0x174] ;  /* 0x00005d0000207ab9 */ /* 0x000fe20000000800 */
[----:B------:R-:W-:Y:S01]  /*c0a0*/  FMUL.FTZ R165, R201, R52 ;  /* 0x00000034c9a57220 */ /* 0x000fe20000410000 */
[----:B------:R-:W-:Y:S01]  /*c0b0*/  UIADD3 UR32, UR6, -UR32, URZ ;  /* 0x8000002006207290 */ /* 0x000fe2000fffe03f */
[----:B------:R-:W-:Y:S01]  /*c0c0*/  FFMA.FTZ R166, R229, R182, -R56 ;  /* 0x000000b6e5a67223 */ /* 0x000fe20000010838 */
[----:B------:R-:W-:Y:S01]  /*c0d0*/  LEA R56, P0, R103, UR36, 0x2 ;  /* 0x0000002467387c11 */ /* 0x000fe2000f8010ff */
[-C--:B------:R-:W-:Y:S01]  /*c0e0*/  FFMA.FTZ R231, R164, -R52.reuse, R231 ;  /* 0x80000034a4e77223 */ /* 0x080fe200000100e7 */
[----:B------:R-:W-:Y:S01]  /*c0f0*/  UIMAD UR32, UR32, -0x1000, URZ ;  /* 0xfffff000202078a4 */ /* 0x000fe2000f8e023f */
[----:B------:R-:W-:Y:S01]  /*c100*/  FMUL.FTZ R168, R65, R52 ;  /* 0x0000003441a87220 */ /* 0x000fe20000410000 */
[----:B------:R-:W-:Y:S01]  /*c110*/  USHF.L.U32 UR36, UR8, 0x2, URZ ;  /* 0x0000000208247899 */ /* 0x000fe2000800063f */
[----:B------:R-:W-:-:S02]  /*c120*/  FMUL.FTZ R57, R203, R165 ;  /* 0x000000a5cb397220 */ /* 0x000fc40000410000 */
[----:B------:R-:W-:Y:S01]  /*c130*/  FMUL.FTZ R182, R205, R182 ;  /* 0x000000b6cdb67220 */ /* 0x000fe20000410000 */
[----:B------:R-:W-:Y:S01]  /*c140*/  MOV R167, UR32 ;  /* 0x0000002000a77c02 */ /* 0x000fe20008000f00 */
[----:B------:R-:W-:Y:S01]  /*c150*/  FFMA.FTZ R170, R231, R168, -R57 ;  /* 0x000000a8e7aa7223 */ /* 0x000fe20000010839 */
[----:B------:R-:W-:Y:S01]  /*c160*/  LEA.HI.X R57, R103, UR37, RZ, 0x2, P0 ;  /* 0x0000002567397c11 */ /* 0x000fe200080f14ff */
[----:B------:R-:W-:Y:S01]  /*c170*/  FFMA.FTZ R65, R229, R162, R182 ;  /* 0x000000a2e5417223 */ /* 0x000fe200000100b6 */
[----:B------:R-:W-:Y:S01]  /*c180*/  MOV R169, UR36 ;  /* 0x0000002400a97c02 */ /* 0x000fe20008000f00 */
[----:B------:R-:W-:Y:S01]  /*c190*/  FMUL.FTZ R168, R203, R168 ;  /* 0x000000a8cba87220 */ /* 0x000fe20000410000 */
[----:B------:R-:W-:Y:S01]  /*c1a0*/  USHF.L.U64.HI UR37, UR8, 0x2, UR9 ;  /* 0x0000000208257899 */ /* 0x000fe20008010209 */
[----:B------:R-:W-:Y:S01]  /*c1b0*/  FADD.FTZ R58, R58, R65 ;  /* 0x000000413a3a7221 */ /* 0x000fe20000010000 */
[----:B------:R-:W-:Y:S01]  /*c1c0*/  ULDC.64 UR32, c[0x0][0x2d0] ;  /* 0x0000b40000207ab9 */ /* 0x000fe20000000a00 */
[----:B------:R-:W-:Y:S01]  /*c1d0*/  FFMA.FTZ R65, R231, R165, R168 ;  /* 0x000000a5e7417223 */ /* 0x000fe200000100a8 */
[----:B------:R-:W-:Y:S01]  /*c1e0*/  ISETP.GE.AND P0, PT, R139, 0x81, PT ;  /* 0x000000818b00780c */ /* 0x000fe20003f06270 */
[----:B------:R-:W-:Y:S01]  /*c1f0*/  FADD.FTZ R59, R59, R166 ;  /* 0x000000a63b3b7221 */ /* 0x000fe20000010000 */
[----:B------:R-:W-:Y:S01]  /*c200*/  UIMAD UR32, UR37, UR32, URZ ;  /* 0x00000020252072a4 */ /* 0x000fe2000f8e023f */
[----:B------:R-:W-:Y:S01]  /*c210*/  FADD.FTZ R58, R58, R65 ;  /* 0x000000413a3a7221 */ /* 0x000fe20000010000 */
[----:B------:R-:W-:Y:S01]  /*c220*/  PRMT R65, RZ, 0x5410, R71 ;  /* 0x00005410ff417816 */ /* 0x000fe20000000047 */
[----:B------:R-:W-:Y:S01]  /*c230*/  FMUL.FTZ R166, R60, R51 ;  /* 0x000000333ca67220 */ /* 0x000fe20000410000 */
[----:B------:R-:W-:Y:S01]  /*c240*/  UIMAD UR32, UR36, UR33, UR32 ;  /* 0x00000021242072a4 */ /* 0x000fe2000f8e0220 */
[----:B------:R-:W-:-:S04]  /*c250*/  IMAD.WIDE R56, R167, 0x4, R56 ;  /* 0x00000004a7387825 */ /* 0x000fc800078e0238 */
[-C--:B------:R-:W-:Y:S02]  /*c260*/  FFMA.FTZ R167, R65, -R51.reuse, R202 ;  /* 0x8000003341a77223 */ /* 0x080fe400000100ca */
[----:B------:R-:W-:Y:S02]  /*c270*/  FMUL.FTZ R198, R198, R51 ;  /* 0x00000033c6c67220 */ /* 0x000fe40000410000 */
[----:B------:R-:W-:Y:S02]  /*c280*/  FMUL.FTZ R168, R204, R166 ;  /* 0x000000a6cca87220 */ /* 0x000fe40000410000 */
[----:B------:R-:W-:Y:S01]  /*c290*/  IMAD.WIDE.U32 R56, R169, c[0x0][0x2d0], R56 ;  /* 0x0000b400a9387a25 */ /* 0x000fe200078e0038 */
[----:B------:R-:W-:-:S03]  /*c2a0*/  PRMT R169, RZ, 0x7610, R71 ;  /* 0x00007610ffa97816 */ /* 0x000fc60000000047 */
[-C--:B------:R-:W-:Y:S01]  /*c2b0*/  FFMA.FTZ R168, R167, R198.reuse, -R168 ;  /* 0x000000c6a7a87223 */ /* 0x080fe200000108a8 */
[----:B------:R-:W-:Y:S01]  /*c2c0*/  IADD3 R57, R57, UR32, RZ ;  /* 0x0000002039397c10 */ /* 0x000fe2000fffe0ff */
[----:B------:R-:W-:Y:S02]  /*c2d0*/  FMUL.FTZ R198, R204, R198 ;  /* 0x000000c6ccc67220 */ /* 0x000fe40000410000 */
[----:B------:R-:W-:Y:S02]  /*c2e0*/  FMUL.FTZ R171, R197, R50 ;  /* 0x00000032c5ab7220 */ /* 0x000fe40000410000 */
[----:B------:R-:W-:Y:S02]  /*c2f0*/  FFMA.FTZ R175, R167, R166, R198 ;  /* 0x000000a6a7af7223 */ /* 0x000fe400000100c6 */
[----:B------:R-:W-:Y:S02]  /*c300*/  FADD.FTZ R59, R59, R170 ;  /* 0x000000aa3b3b7221 */ /* 0x000fe40000010000 */
[----:B------:R-:W-:-:S02]  /*c310*/  FFMA.FTZ R232, R169, -R50, R232 ;  /* 0x80000032a9e87223 */ /* 0x000fc400000100e8 */
[----:B------:R-:W-:Y:S02]  /*c320*/  FMUL.FTZ R61, R61, R50 ;  /* 0x000000323d3d7220 */ /* 0x000fe40000410000 */
[----:B------:R-:W-:Y:S02]  /*c330*/  FMUL.FTZ R170, R234, R171 ;  /* 0x000000abeaaa7220 */ /* 0x000fe40000410000 */
[----:B------:R-:W-:Y:S01]  /*c340*/  FADD.FTZ R175, R58, R175 ;  /* 0x000000af3aaf7221 */ /* 0x000fe20000010000 */
[----:B------:R-:W-:Y:S01]  /*c350*/  IADD3 R58, R103, 0x80, RZ ;  /* 0x00000080673a7810 */ /* 0x000fe20007ffe0ff */
[----:B------:R-:W-:Y:S02]  /*c360*/  FADD.FTZ R168, R59, R168 ;  /* 0x000000a83ba87221 */ /* 0x000fe40000010000 */
[----:B------:R-:W-:Y:S01]  /*c370*/  FFMA.FTZ R59, R232, R61, -R170 ;  /* 0x0000003de83b7223 */ /* 0x000fe200000108aa */
[----:B------:R-:W-:Y:S01]  /*c380*/  LEA.HI.SX32 R58, R58, R103, 0x1b ;  /* 0x000000673a3a7211 */ /* 0x000fe200078fdaff */
[----:B------:R-:W-:Y:S01]  /*c390*/  FMUL.FTZ R61, R234, R61 ;  /* 0x0000003dea3d7220 */ /* 0x000fe20000410000 */
[----:B------:R-:W-:Y:S01]  /*c3a0*/  IADD3 R170, R103, 0x100, RZ ;  /* 0x0000010067aa7810 */ /* 0x000fe20007ffe0ff */
[----:B------:R-:W-:-:S02]  /*c3b0*/  FADD.FTZ R168, R168, R59 ;  /* 0x0000003ba8a87221 */ /* 0x000fc40000010000 */
[----:B------:R0:W1:Y:S01]  /*c3c0*/  LDS R59, [R58.X4+0x2300] ;  /* 0x002300003a3b7984 */ /* 0x0000620000004800 */
[----:B------:R-:W-:Y:S01]  /*c3d0*/  FFMA.FTZ R172, R232, R171, R61 ;  /* 0x000000abe8ac7223 */ /* 0x000fe2000001003d */
[----:B------:R-:W-:-:S03]  /*c3e0*/  LEA.HI.SX32 R170, R170, R103, 0x1b ;  /* 0x00000067aaaa7211 */ /* 0x000fc600078fdaff */
[----:B------:R-:W-:Y:S01]  /*c3f0*/  FADD.FTZ R61, R175, R172 ;  /* 0x000000acaf3d7221 */ /* 0x000fe20000010000 */
[----:B------:R-:W-:Y:S01]  /*c400*/  IADD3 R172, R103, 0x180, RZ ;  /* 0x0000018067ac7810 */ /* 0x000fe20007ffe0ff */
[----:B------:R-:W-:Y:S05]  /*c410*/  @!P0 BRA `(.L_x_2849) ;  /* 0x0000001000008947 */ /* 0x000fea0003800000 */
[----:B-1----:R1:W-:Y:S02]  /*c420*/  RED.E.ADD.F32.FTZ.RN.STRONG.GPU [R56.64+-0x3e00], R59 ;  /* 0xffc2003b3800798e */ /* 0x0023e4000c10e7a2 */
.L_x_2849:
[----:B------:R-:W-:Y:S05]  /*c430*/  BSYNC B0 ;  /* 0x0000000000007941 */ /* 0x000fea0003800000 */
.L_x_2848:
[----:B-1----:R1:W2:Y:S01]  /*c440*/  LDS R59, [R170.X4+0x2500] ;  /* 0x00250000aa3b7984 */ /* 0x0022a20000004800 */
[----:B------:R-:W-:Y:S01]  /*c450*/  BSSY B0, `(.L_x_2850) ;  /* 0x0000004000007945 */ /* 0x000fe20003800000 */
[----:B------:R-:W-:Y:S01]  /*c460*/  LEA.HI.SX32 R172, R172, R103, 0x1b ;  /* 0x00000067acac7211 */ /* 0x000fe200078fdaff */
[----:B------:R-:W-:Y:S05]  /*c470*/  @!P1 BRA `(.L_x_2851) ;  /* 0x0000001000009947 */ /* 0x000fea0003800000 */
[----:B--2---:R2:W-:Y:S02]  /*c480*/  RED.E.ADD.F32.FTZ.RN.STRONG.GPU [R56.64+-0x3c00], R59 ;  /* 0xffc4003b3800798e */ /* 0x0045e4000c10e7a2 */
.L_x_2851:
[----:B------:R-:W-:Y:S05]  /*c490*/  BSYNC B0 ;  /* 0x0000000000007941 */ /* 0x000fea0003800000 */
.L_x_2850:
[----:B--2---:R2:W3:Y:S01]  /*c4a0*/  LDS R59, [R172.X4+0x2700] ;  /* 0x00270000ac3b7984 */ /* 0x0044e20000004800 */
[----:B------:R-:W-:Y:S01]  /*c4b0*/  BSSY B0, `(.L_x_2852) ;  /* 0x0000005000007945 */ /* 0x000fe20003800000 */
[C---:B0-----:R-:W-:Y:S02]  /*c4c0*/  IADD3 R58, R103.reuse, 0x200, RZ ;  /* 0x00000200673a7810 */ /* 0x041fe40007ffe0ff */
[----:B-1----:R-:W-:Y:S01]  /*c4d0*/  IADD3 R170, R103, 0x280, RZ ;  /* 0x0000028067aa7810 */ /* 0x002fe20007ffe0ff */
[----:B------:R-:W-:Y:S05]  /*c4e0*/  @!P2 BRA `(.L_x_2853) ;  /* 0x000000100000a947 */ /* 0x000fea0003800000 */
[----:B---3--:R0:W-:Y:S02]  /*c4f0*/  RED.E.ADD.F32.FTZ.RN.STRONG.GPU [R56.64+-0x3a00], R59 ;  /* 0xffc6003b3800798e */ /* 0x0081e4000c10e7a2 */
.L_x_2853:
[----:B------:R-:W-:Y:S05]  /*c500*/  BSYNC B0 ;  /* 0x0000000000007941 */ /* 0x000fea0003800000 */
.L_x_2852:
        /* <DEDUP_REMOVED lines=14> */
.L_x_2855:
[----:B0-----:R-:W-:Y:S05]  /*c5f0*/  BSYNC B0 ;  /* 0x0000000000007941 */ /* 0x001fea0003800000 */
.L_x_2854:
[----:B-1----:R0:W1:Y:S01]  /*c600*/  LDS R59, [R170.X4+0x2b00] ;  /* 0x002b0000aa3b7984 */ /* 0x0020620000004800 */
[----:B------:R-:W-:Y:S01]  /*c610*/  BSSY B0, `(.L_x_2856) ;  /* 0x0000005000007945 */ /* 0x000fe20003800000 */
[----:B------:R-:W-:Y:S02]  /*c620*/  IADD3 R58, R103, 0x380, RZ ;  /* 0x00000380673a7810 */ /* 0x000fe40007ffe0ff */
[----:B------:R-:W-:Y:S01]  /*c630*/  LEA.HI.SX32 R172, R172, R103, 0x1b ;  /* 0x00000067acac7211 */ /* 0x000fe200078fdaff */
[----:B------:R-:W-:Y:S05]  /*c640*/  @!P0 BRA `(.L_x_2857) ;  /* 0x0000001000008947 */ /* 0x000fea0003800000 */
[----:B-1----:R1:W-:Y:S02]  /*c650*/  RED.E.ADD.F32.FTZ.RN.STRONG.GPU [R56.64+-0x3600], R59 ;  /* 0xffca003b3800798e */ /* 0x0023e4000c10e7a2 */
.L_x_2857:
[----:B------:R-:W-:Y:S05]  /*c660*/  BSYNC B0 ;  /* 0x0000000000007941 */ /* 0x000fea0003800000 */
.L_x_2856:
[----:B-1----:R1:W2:Y:S01]  /*c670*/  LDS R59, [R172.X4+0x2d00] ;  /* 0x002d0000ac3b7984 */ /* 0x0022a20000004800 */
[----:B------:R-:W-:Y:S01]  /*c680*/  BSSY B0, `(.L_x_2858) ;  /* 0x0000005000007945 */ /* 0x000fe20003800000 */
[----:B0-----:R-:W-:-:S02]  /*c690*/  IADD3 R170, R103, 0x400, RZ ;  /* 0x0000040067aa7810 */ /* 0x001fc40007ffe0ff */
[----:B------:R-:W-:Y:S01]  /*c6a0*/  LEA.HI.SX32 R58, R58, R103, 0x1b ;  /* 0x000000673a3a7211 */ /* 0x000fe200078fdaff */
[----:B------:R-:W-:Y:S05]  /*c6b0*/  @!P1 BRA `(.L_x_2859) ;  /* 0x0000001000009947 */ /* 0x000fea0003800000 */
[----:B--2---:R0:W-:Y:S02]  /*c6c0*/  RED.E.ADD.F32.FTZ.RN.STRONG.GPU [R56.64+-0x3400], R59 ;  /* 0xffcc003b3800798e */ /* 0x0041e4000c10e7a2 */
.L_x_2859:
[----:B------:R-:W-:Y:S05]  /*c6d0*/  BSYNC B0 ;  /* 0x0000000000007941 */ /* 0x000fea0003800000 */
.L_x_2858:
[----:B0-2---:R0:W2:Y:S01]  /*c6e0*/  LDS R59, [R58.X4+0x2f00] ;  /* 0x002f00003a3b7984 */ /* 0x0050a20000004800 */
[----:B------:R-:W-:Y:S01]  /*c6f0*/  BSSY B0, `(.L_x_2860) ;  /* 0x0000005000007945 */ /* 0x000fe20003800000 */
[----:B-1----:R-:W-:Y:S02]  /*c700*/  IADD3 R172, R103, 0x480, RZ ;  /* 0x0000048067ac7810 */ /* 0x002fe40007ffe0ff */
[----:B------:R-:W-:Y:S01]  /*c710*/  LEA.HI.SX32 R170, R170, R103, 0x1b ;  /* 0x00000067aaaa7211 */ /* 0x000fe200078fdaff */
[----:B------:R-:W-:Y:S05]  /*c720*/  @!P2 BRA `(.L_x_2861) ;  /* 0x000000100000a947 */ /* 0x000fea0003800000 */
[----:B--2---:R1:W-:Y:S02]  /*c730*/  RED.E.ADD.F32.FTZ.RN.STRONG.GPU [R56.64+-0x3200], R59 ;  /* 0xffce003b3800798e */ /* 0x0043e4000c10e7a2 */
.L_x_2861:
[----:B------:R-:W-:Y:S05]  /*c740*/  BSYNC B0 ;  /* 0x0000000000007941 */ /* 0x000fea0003800000 */
.L_x_2860:
[----:B-12---:R1:W2:Y:S01]  /*c750*/  LDS R59, [R170.X4+0x3100] ;  /* 0x00310000aa3b7984 */ /* 0x0062a20000004800 */
[----:B------:R-:W-:Y:S01]  /*c760*/  BSSY B0, `(.L_x_2862) ;  /* 0x0000005000007945 */ /* 0x000fe20003800000 */
[----:B0-----:R-:W-:Y:S02]  /*c770*/  IADD3 R58, R103, 0x500, RZ ;  /* 0x00000500673a7810 */ /* 0x001fe40007ffe0ff */
[----:B------:R-:W-:Y:S01]  /*c780*/  LEA.HI.SX32 R172, R172, R103, 0x1b ;  /* 0x00000067acac7211 */ /* 0x000fe200078fdaff */
[----:B------:R-:W-:Y:S05]  /*c790*/  @!P3 BRA `(.L_x_2863) ;  /* 0x000000100000b947 */ /* 0x000fea0003800000 */
[----:B--2---:R0:W-:Y:S02]  /*c7a0*/  RED.E.ADD.F32.FTZ.RN.STRONG.GPU [R56.64+-0x3000], R59 ;  /* 0xffd0003b3800798e */ /* 0x0041e4000c10e7a2 */
.L_x_2863:
[----:B------:R-:W-:Y:S05]  /*c7b0*/  BSYNC B0 ;  /* 0x0000000000007941 */ /* 0x000fea0003800000 */
.L_x_2862:
[----:B0-2---:R0:W2:Y:S01]  /*c7c0*/  LDS R59, [R172.X4+0x3300] ;  /* 0x00330000ac3b7984 */ /* 0x0050a20000004800 */
[----:B------:R-:W-:Y:S01]  /*c7d0*/  BSSY B0, `(.L_x_2864) ;  /* 0x0000004000007945 */ /* 0x000fe20003800000 */
[----:B------:R-:W-:Y:S01]  /*c7e0*/  LEA.HI.SX32 R58, R58, R103, 0x1b ;  /* 0x000000673a3a7211 */ /* 0x000fe200078fdaff */
[----:B------:R-:W-:Y:S05]  /*c7f0*/  @!P4 BRA `(.L_x_2865) ;  /* 0x000000100000c947 */ /* 0x000fea0003800000 */
[----:B--2---:R2:W-:Y:S02]  /*c800*/  RED.E.ADD.F32.FTZ.RN.STRONG.GPU [R56.64+-0x2e00], R59 ;  /* 0xffd2003b3800798e */ /* 0x0045e4000c10e7a2 */
.L_x_2865:
[----:B------:R-:W-:Y:S05]  /*c810*/  BSYNC B0 ;  /* 0x0000000000007941 */ /* 0x000fea0003800000 */
.L_x_2864:
[----:B--2---:R2:W3:Y:S01]  /*c820*/  LDS R59, [R58.X4+0x3500] ;  /* 0x003500003a3b7984 */ /* 0x0044e20000004800 */
[----:B------:R-:W-:Y:S01]  /*c830*/  BSSY B0, `(.L_x_2866) ;  /* 0x0000005000007945 */ /* 0x000fe20003800000 */
[----:B-1----:R-:W-:-:S02]  /*c840*/  IADD3 R170, R103, 0x580, RZ ;  /* 0x0000058067aa7810 */ /* 0x002fc40007ffe0ff */
[----:B0-----:R-:W-:Y:S01]  /*c850*/  IADD3 R172, R103, 0x600, RZ ;  /* 0x0000060067ac7810 */ /* 0x001fe20007ffe0ff */
[----:B------:R-:W-:Y:S05]  /*c860*/  @!P5 BRA `(.L_x_2867) ;  /* 0x000000100000d947 */ /* 0x000fea0003800000 */
[----:B---3--:R0:W-:Y:S02]  /*c870*/  RED.E.ADD.F32.FTZ.RN.STRONG.GPU [R56.64+-0x2c00], R59 ;  /* 0xffd4003b3800798e */ /* 0x0081e4000c10e7a2 */
.L_x_2867:
[----:B------:R-:W-:Y:S05]  /*c880*/  BSYNC B0 ;  /* 0x0000000000007941 */ /* 0x000fea0003800000 */
.L_x_2866:
        /* <DEDUP_REMOVED lines=14> */
.L_x_2869:
[----:B0-----:R-:W-:Y:S05]  /*c970*/  BSYNC B0 ;  /* 0x0000000000007941 */ /* 0x001fea0003800000 */
.L_x_2868:
[----:B-1----:R0:W1:Y:S01]  /*c980*/  LDS R59, [R172.X4+0x3900] ;  /* 0x00390000ac3b7984 */ /* 0x0020620000004800 */
[----:B------:R-:W-:Y:S01]  /*c990*/  BSSY B0, `(.L_x_2870) ;  /* 0x0000005000007945 */ /* 0x000fe20003800000 */
[----:B------:R-:W-:Y:S02]  /*c9a0*/  IADD3 R170, R103, 0x700, RZ ;  /* 0x0000070067aa7810 */ /* 0x000fe40007ffe0ff */
[----:B------:R-:W-:Y:S01]  /*c9b0*/  LEA.HI.SX32 R58, R58, R103, 0x1b ;  /* 0x000000673a3a7211 */ /* 0x000fe200078fdaff */
[----:B------:R-:W-:Y:S05]  /*c9c0*/  @!P0 BRA `(.L_x_2871) ;  /* 0x0000001000008947 */ /* 0x000fea0003800000 */
[----:B-1----:R1:W-:Y:S02]  /*c9d0*/  RED.E.ADD.F32.FTZ.RN.STRONG.GPU [R56.64+-0x2800], R59 ;  /* 0xffd8003b3800798e */ /* 0x0023e4000c10e7a2 */
.L_x_2871:
[----:B------:R-:W-:Y:S05]  /*c9e0*/  BSYNC B0 ;  /* 0x0000000000007941 */ /* 0x000fea0003800000 */
.L_x_2870:
[----:B-1----:R1:W2:Y:S01]  /*c9f0*/  LDS R59, [R58.X4+0x3b00] ;  /* 0x003b00003a3b7984 */ /* 0x0022a20000004800 */
[----:B------:R-:W-:Y:S01]  /*ca00*/  BSSY B0, `(.L_x_2872) ;  /* 0x0000005000007945 */ /* 0x000fe20003800000 */
[----:B0-----:R-:W-:-:S02]  /*ca10*/  IADD3 R172, R103, 0x780, RZ ;  /* 0x0000078067ac7810 */ /* 0x001fc40007ffe0ff */
[----:B------:R-:W-:Y:S01]  /*ca20*/  LEA.HI.SX32 R170, R170, R103, 0x1b ;  /* 0x00000067aaaa7211 */ /* 0x000fe200078fdaff */
[----:B------:R-:W-:Y:S05]  /*ca30*/  @!P1 BRA `(.L_x_2873) ;  /* 0x0000001000009947 */ /* 0x000fea0003800000 */
[----:B--2---:R0:W-:Y:S02]  /*ca40*/  RED.E.ADD.F32.FTZ.RN.STRONG.GPU [R56.64+-0x2600], R59 ;  /* 0xffda003b3800798e */ /* 0x0041e4000c10e7a2 */
.L_x_2873:
[----:B------:R-:W-:Y:S05]  /*ca50*/  BSYNC B0 ;  /* 0x0000000000007941 */ /* 0x000fea0003800000 */
.L_x_2872:
[----:B0-2---:R0:W2:Y:S01]  /*ca60*/  LDS R59, [R170.X4+0x3d00] ;  /* 0x003d0000aa3b7984 */ /* 0x0050a20000004800 */
[----:B------:R-:W-:Y:S01]  /*ca70*/  BSSY B0, `(.L_x_2874) ;  /* 0x0000005000007945 */ /* 0x000fe20003800000 */
[----:B-1----:R-:W-:Y:S02]  /*ca80*/  IADD3 R58, R103, 0x800, RZ ;  /* 0x00000800673a7810 */ /* 0x002fe40007ffe0ff */
[----:B------:R-:W-:Y:S01]  /*ca90*/  LEA.HI.SX32 R172, R172, R103, 0x1b ;  /* 0x00000067acac7211 */ /* 0x000fe200078fdaff */
[----:B------:R-:W-:Y:S05]  /*caa0*/  @!P2 BRA `(.L_x_2875) ;  /* 0x000000100000a947 */ /* 0x000fea0003800000 */
[----:B--2---:R1:W-:Y:S02]  /*cab0*/  RED.E.ADD.F32.FTZ.RN.STRONG.GPU [R56.64+-0x2400], R59 ;  /* 0xffdc003b3800798e */ /* 0x0043e4000c10e7a2 */
.L_x_2875:
[----:B------:R-:W-:Y:S05]  /*cac0*/  BSYNC B0 ;  /* 0x0000000000007941 */ /* 0x000fea0003800000 */
.L_x_2874:
[----:B-12---:R1:W2:Y:S01]  /*cad0*/  LDS R59, [R172.X4+0x3f00] ;  /* 0x003f0000ac3b7984 */ /* 0x0062a20000004800 */
[----:B------:R-:W-:Y:S01]  /*cae0*/  BSSY B0, `(.L_x_2876) ;  /* 0x0000005000007945 */ /* 0x000fe20003800000 */
[----:B0-----:R-:W-:Y:S02]  /*caf0*/  IADD3 R170, R103, 0x880, RZ ;  /* 0x0000088067aa7810 */ /* 0x001fe40007ffe0ff */
[----:B------:R-:W-:Y:S01]  /*cb00*/  LEA.HI.SX32 R58, R58, R103, 0x1b ;  /* 0x000000673a3a7211 */ /* 0x000fe200078fdaff */
[----:B------:R-:W-:Y:S05]  /*cb10*/  @!P3 BRA `(.L_x_2877) ;  /* 0x000000100000b947 */ /* 0x000fea0003800000 */
[----:B--2---:R0:W-:Y:S02]  /*cb20*/  RED.E.ADD.F32.FTZ.RN.STRONG.GPU [R56.64+-0x2200], R59 ;  /* 0xffde003b3800798e */ /* 0x0041e4000c10e7a2 */
.L_x_2877:
[----:B------:R-:W-:Y:S05]  /*cb30*/  BSYNC B0 ;  /* 0x0000000000007941 */ /* 0x000fea0003800000 */
.L_x_2876:
[----:B0-2---:R0:W2:Y:S01]  /*cb40*/  LDS R59, [R58.X4+0x4100] ;  /* 0x004100003a3b7984 */ /* 0x0050a20000004800 */
[----:B------:R-:W-:Y:S01]  /*cb50*/  BSSY B0, `(.L_x_2878) ;  /* 0x0000004000007945 */ /* 0x000fe20003800000 */
[----:B------:R-:W-:Y:S01]  /*cb60*/  LEA.HI.SX32 R170, R170, R103, 0x1b ;  /* 0x00000067aaaa7211 */ /* 0x000fe200078fdaff */
[----:B------:R-:W-:Y:S05]  /*cb70*/  @!P4 BRA `(.L_x_2879) ;  /* 0x000000100000c947 */ /* 0x000fea0003800000 */
[----:B--2---:R2:W-:Y:S02]  /*cb80*/  RED.E.ADD.F32.FTZ.RN.STRONG.GPU [R56.64+-0x2000], R59 ;  /* 0xffe0003b3800798e */ /* 0x0045e4000c10e7a2 */
.L_x_2879:
[----:B------:R-:W-:Y:S05]  /*cb90*/  BSYNC B0 ;  /* 0x0000000000007941 */ /* 0x000fea0003800000 */
.L_x_2878:
[----:B--2---:R2:W3:Y:S01]  /*cba0*/  LDS R59, [R170.X4+0x4300] ;  /* 0x00430000aa3b7984 */ /* 0x0044e20000004800 */
[----:B------:R-:W-:Y:S01]  /*cbb0*/  BSSY B0, `(.L_x_2880) ;  /* 0x0000005000007945 */ /* 0x000fe20003800000 */
[----:B0-----:R-:W-:-:S02]  /*cbc0*/  IADD3 R58, R103, 0x900, RZ ;  /* 0x00000900673a7810 */ /* 0x001fc40007ffe0ff */
[----:B-1----:R-:W-:Y:S01]  /*cbd0*/  IADD3 R172, R103, 0x980, RZ ;  /* 0x0000098067ac7810 */ /* 0x002fe20007ffe0ff */
[----:B------:R-:W-:Y:S05]  /*cbe0*/  @!P5 BRA `(.L_x_2881) ;  /* 0x000000100000d947 */ /* 0x000fea0003800000 */
[----:B---3--:R0:W-:Y:S02]  /*cbf0*/  RED.E.ADD.F32.FTZ.RN.STRONG.GPU [R56.64+-0x1e00], R59 ;  /* 0xffe2003b3800798e */ /* 0x0081e4000c10e7a2 */
.L_x_2881:
[----:B------:R-:W-:Y:S05]  /*cc00*/  BSYNC B0 ;  /* 0x0000000000007941 */ /* 0x000fea0003800000 */
.L_x_2880:
        /* <DEDUP_REMOVED lines=14> */
.L_x_2883:
[----:B0-----:R-:W-:Y:S05]  /*ccf0*/  BSYNC B0 ;  /* 0x0000000000007941 */ /* 0x001fea0003800000 */
.L_x_2882:
[----:B-1----:R0:W1:Y:S01]  /*cd00*/  LDS R59, [R172.X4+0x4700] ;  /* 0x00470000ac3b7984 */ /* 0x0020620000004800 */
[----:B------:R-:W-:Y:S01]  /*cd10*/  BSSY B0, `(.L_x_2884) ;  /* 0x0000005000007945 */ /* 0x000fe20003800000 */
[----:B------:R-:W-:Y:S02]  /*cd20*/  IADD3 R58, R103, 0xa80, RZ ;  /* 0x00000a80673a7810 */ /* 0x000fe40007ffe0ff */
[----:B------:R-:W-:Y:S01]  /*cd30*/  LEA.HI.SX32 R170, R170, R103, 0x1b ;  /* 0x00000067aaaa7211 */ /* 0x000fe200078fdaff */
[----:B------:R-:W-:Y:S05]  /*cd40*/  @!P0 BRA `(.L_x_2885) ;  /* 0x0000001000008947 */ /* 0x000fea0003800000 */
[----:B-1----:R1:W-:Y:S02]  /*cd50*/  RED.E.ADD.F32.FTZ.RN.STRONG.GPU [R56.64+-0x1a00], R59 ;  /* 0xffe6003b3800798e */ /* 0x0023e4000c10e7a2 */
.L_x_2885:
[----:B------:R-:W-:Y:S05]  /*cd60*/  BSYNC B0 ;  /* 0x0000000000007941 */ /* 0x000fea0003800000 */
.L_x_2884:
[----:B-1----:R1:W2:Y:S01]  /*cd70*/  LDS R59, [R170.X4+0x4900] ;  /* 0x00490000aa3b7984 */ /* 0x0022a20000004800 */
[----:B------:R-:W-:Y:S01]  /*cd80*/  BSSY B0, `(.L_x_2886) ;  /* 0x0000005000007945 */ /* 0x000fe20003800000 */
[----:B0-----:R-:W-:-:S02]  /*cd90*/  IADD3 R172, R103, 0xb00, RZ ;  /* 0x00000b0067ac7810 */ /* 0x001fc40007ffe0ff */
[----:B------:R-:W-:Y:S01]  /*cda0*/  LEA.HI.SX32 R58, R58, R103, 0x1b ;  /* 0x000000673a3a7211 */ /* 0x000fe200078fdaff */
[----:B------:R-:W-:Y:S05]  /*cdb0*/  @!P1 BRA `(.L_x_2887) ;  /* 0x0000001000009947 */ /* 0x000fea0003800000 */
[----:B--2---:R0:W-:Y:S02]  /*cdc0*/  RED.E.ADD.F32.FTZ.RN.STRONG.GPU [R56.64+-0x1800], R59 ;  /* 0xffe8003b3800798e */ /* 0x0041e4000c10e7a2 */
.L_x_2887:
[----:B------:R-:W-:Y:S05]  /*cdd0*/  BSYNC B0 ;  /* 0x0000000000007941 */ /* 0x000fea0003800000 */
.L_x_2886:
[----:B0-2---:R0:W2:Y:S01]  /*cde0*/  LDS R59, [R58.X4+0x4b00] ;  /* 0x004b00003a3b7984 */ /* 0x0050a20000004800 */
[----:B------:R-:W-:Y:S01]  /*cdf0*/  BSSY B0, `(.L_x_2888) ;  /* 0x0000005000007945 */ /* 0x000fe20003800000 */
[----:B-1----:R-:W-:Y:S02]  /*ce00*/  IADD3 R170, R103, 0xb80, RZ ;  /* 0x00000b8067aa7810 */ /* 0x002fe40007ffe0ff */
[----:B------:R-:W-:Y:S01]  /*ce10*/  LEA.HI.SX32 R172, R172, R103, 0x1b ;  /* 0x00000067acac7211 */ /* 0x000fe200078fdaff */
[----:B------:R-:W-:Y:S05]  /*ce20*/  @!P2 BRA `(.L_x_2889) ;  /* 0x000000100000a947 */ /* 0x000fea0003800000 */
[----:B--2---:R1:W-:Y:S02]  /*ce30*/  RED.E.ADD.F32.FTZ.RN.STRONG.GPU [R56.64+-0x1600], R59 ;  /* 0xffea003b3800798e */ /* 0x0043e4000c10e7a2 */
.L_x_2889:
[----:B------:R-:W-:Y:S05]  /*ce40*/  BSYNC B0 ;  /* 0x0000000000007941 */ /* 0x000fea0003800000 */
.L_x_2888:
[----:B-12---:R1:W2:Y:S01]  /*ce50*/  LDS R59, [R172.X4+0x4d00] ;  /* 0x004d0000ac3b7984 */ /* 0x0062a20000004800 */
[----:B------:R-:W-:Y:S01]  /*ce60*/  BSSY B0, `(.L_x_2890) ;  /* 0x0000005000007945 */ /* 0x000fe20003800000 */
[----:B0-----:R-:W-:Y:S02]  /*ce70*/  IADD3 R58, R103, 0xc00, RZ ;  /* 0x00000c00673a7810 */ /* 0x001fe40007ffe0ff */
[----:B------:R-:W-:Y:S01]  /*ce80*/  LEA.HI.SX32 R170, R170, R103, 0x1b ;  /* 0x00000067aaaa7211 */ /* 0x000fe200078fdaff */
[----:B------:R-:W-:Y:S05]  /*ce90*/  @!P3 BRA `(.L_x_2891) ;  /* 0x000000100000b947 */ /* 0x000fea0003800000 */
[----:B--2---:R0:W-:Y:S02]  /*cea0*/  RED.E.ADD.F32.FTZ.RN.STRONG.GPU [R56.64+-0x1400], R59 ;  /* 0xffec003b3800798e */ /* 0x0041e4000c10e7a2 */
.L_x_2891:
[----:B------:R-:W-:Y:S05]  /*ceb0*/  BSYNC B0 ;  /* 0x0000000000007941 */ /* 0x000fea0003800000 */
.L_x_2890:
[----:B0-2---:R0:W2:Y:S01]  /*cec0*/  LDS R59, [R170.X4+0x4f00] ;  /* 0x004f0000aa3b7984 */ /* 0x0050a20000004800 */
[----:B------:R-:W-:Y:S01]  /*ced0*/  BSSY B0, `(.L_x_2892) ;  /* 0x0000004000007945 */ /* 0x000fe20003800000 */
[----:B------:R-:W-:Y:S01]  /*cee0*/  LEA.HI.SX32 R58, R58, R103, 0x1b ;  /* 0x000000673a3a7211 */ /* 0x000fe200078fdaff */
[----:B------:R-:W-:Y:S05]  /*cef0*/  @!P4 BRA `(.L_x_2893) ;  /* 0x000000100000c947 */ /* 0x000fea0003800000 */
[----:B--2---:R2:W-:Y:S02]  /*cf00*/  RED.E.ADD.F32.FTZ.RN.STRONG.GPU [R56.64+-0x1200], R59 ;  /* 0xffee003b3800798e */ /* 0x0045e4000c10e7a2 */
.L_x_2893:
[----:B------:R-:W-:Y:S05]  /*cf10*/  BSYNC B0 ;  /* 0x0000000000007941 */ /* 0x000fea0003800000 */
.L_x_2892:
[----:B--2---:R2:W3:Y:S01]  /*cf20*/  LDS R59, [R58.X4+0x5100] ;  /* 0x005100003a3b7984 */ /* 0x0044e20000004800 */
[----:B------:R-:W-:Y:S01]  /*cf30*/  BSSY B0, `(.L_x_2894) ;  /* 0x0000005000007945 */ /* 0x000fe20003800000 */
[----:B0-----:R-:W-:-:S02]  /*cf40*/  IADD3 R170, R103, 0xc80, RZ ;  /* 0x00000c8067aa7810 */ /* 0x001fc40007ffe0ff */
[----:B-1----:R-:W-:Y:S01]  /*cf50*/  IADD3 R172, R103, 0xd00, RZ ;  /* 0x00000d0067ac7810 */ /* 0x002fe20007ffe0ff */
[----:B------:R-:W-:Y:S05]  /*cf60*/  @!P5 BRA `(.L_x_2895) ;  /* 0x000000100000d947 */ /* 0x000fea0003800000 */
[----:B---3--:R0:W-:Y:S02]  /*cf70*/  RED.E.ADD.F32.FTZ.RN.STRONG.GPU [R56.64+-0x1000], R59 ;  /* 0xfff0003b3800798e */ /* 0x0081e4000c10e7a2 */
.L_x_2895:
[----:B------:R-:W-:Y:S05]  /*cf80*/  BSYNC B0 ;  /* 0x0000000000007941 */ /* 0x000fea0003800000 */
.L_x_2894:
        /* <DEDUP_REMOVED lines=14> */
.L_x_2897:
[----:B0-----:R-:W-:Y:S05]  /*d070*/  BSYNC B0 ;  /* 0x0000000000007941 */ /* 0x001fea0003800000 */
.L_x_2896:
[----:B-1----:R0:W1:Y:S01]  /*d080*/  LDS R59, [R172.X4+0x5500] ;  /* 0x00550000ac3b7984 */ /* 0x0020620000004800 */
[----:B------:R-:W-:Y:S01]  /*d090*/  BSSY B0, `(.L_x_2898) ;  /* 0x0000005000007945 */ /* 0x000fe20003800000 */
[----:B------:R-:W-:Y:S02]  /*d0a0*/  IADD3 R170, R103, 0xe00, RZ ;  /* 0x00000e0067aa7810 */ /* 0x000fe40007ffe0ff */
[----:B------:R-:W-:Y:S01]  /*d0b0*/  LEA.HI.SX32 R58, R58, R103, 0x1b ;  /* 0x000000673a3a7211 */ /* 0x000fe200078fdaff */
[----:B------:R-:W-:Y:S05]  /*d0c0*/  @!P0 BRA `(.L_x_2899) ;  /* 0x0000001000008947 */ /* 0x000fea0003800000 */
[----:B-1----:R1:W-:Y:S02]  /*d0d0*/  RED.E.ADD.F32.FTZ.RN.STRONG.GPU [R56.64+-0xc00], R59 ;  /* 0xfff4003b3800798e */ /* 0x0023e4000c10e7a2 */
.L_x_2899:
[----:B------:R-:W-:Y:S05]  /*d0e0*/  BSYNC B0 ;  /* 0x0000000000007941 */ /* 0x000fea0003800000 */
.L_x_2898:
[----:B-1----:R1:W2:Y:S01]  /*d0f0*/  LDS R59, [R58.X4+0x5700] ;  /* 0x005700003a3b7984 */ /* 0x0022a20000004800 */
[----:B------:R-:W-:Y:S01]  /*d100*/  BSSY B0, `(.L_x_2900) ;  /* 0x0000005000007945 */ /* 0x000fe20003800000 */
[----:B0-----:R-:W-:-:S02]  /*d110*/  IADD3 R172, R103, 0xe80, RZ ;  /* 0x00000e8067ac7810 */ /* 0x001fc40007ffe0ff */
[----:B------:R-:W-:Y:S01]  /*d120*/  LEA.HI.SX32 R170, R170, R103, 0x1b ;  /* 0x00000067aaaa7211 */ /* 0x000fe200078fdaff */
[----:B------:R-:W-:Y:S05]  /*d130*/  @!P1 BRA `(.L_x_2901) ;  /* 0x0000001000009947 */ /* 0x000fea0003800000 */
[----:B--2---:R0:W-:Y:S02]  /*d140*/  RED.E.ADD.F32.FTZ.RN.STRONG.GPU [R56.64+-0xa00], R59 ;  /* 0xfff6003b3800798e */ /* 0x0041e4000c10e7a2 */
.L_x_2901:
[----:B------:R-:W-:Y:S05]  /*d150*/  BSYNC B0 ;  /* 0x0000000000007941 */ /* 0x000fea0003800000 */
.L_x_2900:
[----:B0-2---:R0:W2:Y:S01]  /*d160*/  LDS R59, [R170.X4+0x5900] ;  /* 0x00590000aa3b7984 */ /* 0x0050a20000004800 */
[----:B------:R-:W-:Y:S01]  /*d170*/  BSSY B0, `(.L_x_2902) ;  /* 0x0000005000007945 */ /* 0x000fe20003800000 */
[----:B-1----:R-:W-:Y:S02]  /*d180*/  IADD3 R58, R103, 0xf00, RZ ;  /* 0x00000f00673a7810 */ /* 0x002fe40007ffe0ff */
[----:B------:R-:W-:Y:S01]  /*d190*/  LEA.HI.SX32 R172, R172, R103, 0x1b ;  /* 0x00000067acac7211 */ /* 0x000fe200078fdaff */
[----:B------:R-:W-:Y:S05]  /*d1a0*/  @!P2 BRA `(.L_x_2903) ;  /* 0x000000100000a947 */ /* 0x000fea0003800000 */
[----:B--2---:R1:W-:Y:S02]  /*d1b0*/  RED.E.ADD.F32.FTZ.RN.STRONG.GPU [R56.64+-0x800], R59 ;  /* 0xfff8003b3800798e */ /* 0x0043e4000c10e7a2 */
.L_x_2903:
[----:B------:R-:W-:Y:S05]  /*d1c0*/  BSYNC B0 ;  /* 0x0000000000007941 */ /* 0x000fea0003800000 */
.L_x_2902:
[----:B-12---:R1:W2:Y:S01]  /*d1d0*/  LDS R59, [R172.X4+0x5b00] ;  /* 0x005b0000ac3b7984 */ /* 0x0062a20000004800 */
[----:B------:R-:W-:Y:S01]  /*d1e0*/  BSSY B0, `(.L_x_2904) ;  /* 0x0000005000007945 */ /* 0x000fe20003800000 */
[----:B0-----:R-:W-:Y:S02]  /*d1f0*/  IADD3 R170, R103, 0xf80, RZ ;  /* 0x00000f8067aa7810 */ /* 0x001fe40007ffe0ff */
[----:B------:R-:W-:Y:S01]  /*d200*/  LEA.HI.SX32 R58, R58, R103, 0x1b ;  /* 0x000000673a3a7211 */ /* 0x000fe200078fdaff */
[----:B------:R-:W-:Y:S05]  /*d210*/  @!P3 BRA `(.L_x_2905) ;  /* 0x000000100000b947 */ /* 0x000fea0003800000 */
[----:B--2---:R0:W-:Y:S02]  /*d220*/  RED.E.ADD.F32.FTZ.RN.STRONG.GPU [R56.64+-0x600], R59 ;  /* 0xfffa003b3800798e */ /* 0x0041e4000c10e7a2 */
.L_x_2905:
[----:B------:R-:W-:Y:S05]  /*d230*/  BSYNC B0 ;  /* 0x0000000000007941 */ /* 0x000fea0003800000 */
.L_x_2904:
[----:B0-2---:R0:W2:Y:S01]  /*d240*/  LDS R59, [R58.X4+0x5d00] ;  /* 0x005d00003a3b7984 */ /* 0x0050a20000004800 */
[----:B------:R-:W-:Y:S01]  /*d250*/  BSSY B0, `(.L_x_2906) ;  /* 0x0000004000007945 */ /* 0x000fe20003800000 */
[----:B------:R-:W-:Y:S01]  /*d260*/  LEA.HI.SX32 R170, R170, R103, 0x1b ;  /* 0x00000067aaaa7211 */ /* 0x000fe200078fdaff */
[----:B------:R-:W-:Y:S05]  /*d270*/  @!P4 BRA `(.L_x_2907) ;  /* 0x000000100000c947 */ /* 0x000fea0003800000 */
[----:B--2---:R2:W-:Y:S02]  /*d280*/  RED.E.ADD.F32.FTZ.RN.STRONG.GPU [R56.64+-0x400], R59 ;  /* 0xfffc003b3800798e */ /* 0x0045e4000c10e7a2 */
.L_x_2907:
[----:B------:R-:W-:Y:S05]  /*d290*/  BSYNC B0 ;  /* 0x0000000000007941 */ /* 0x000fea0003800000 */
.L_x_2906:
[----:B--2---:R2:W3:Y:S01]  /*d2a0*/  LDS R59, [R170.X4+0x5f00] ;  /* 0x005f0000aa3b7984 */ /* 0x0044e20000004800 */
[----:B------:R-:W-:Y:S01]  /*d2b0*/  BSSY B0, `(.L_x_2908) ;  /* 0x0000003000007945 */ /* 0x000fe20003800000 */
[----:B------:R-:W-:Y:S05]  /*d2c0*/  @!P5 BRA `(.L_x_2909) ;  /* 0x000000100000d947 */ /* 0x000fea0003800000 */
[----:B---3--:R3:W-:Y:S02]  /*d2d0*/  RED.E.ADD.F32.FTZ.RN.STRONG.GPU [R56.64+-0x200], R59 ;  /* 0xfffe003b3800798e */ /* 0x0087e4000c10e7a2 */
.L_x_2909:
[----:B------:R-:W-:Y:S05]  /*d2e0*/  BSYNC B0 ;  /* 0x0000000000007941 */ /* 0x000fea0003800000 */
.L_x_2908:
        /* <DEDUP_REMOVED lines=13> */
[----:B------:R-:W-:Y:S01]  /*d3c0*/  FFMA.FTZ R229, R229, R132, R130 ;  /* 0x00000084e5e57223 */ /* 0x000fe20000010082 */
[----:B------:R-:W-:Y:S01]  /*d3d0*/  ISETP.NE.AND P2, PT, R103, RZ, PT ;  /* 0x000000ff6700720c */ /* 0x000fe20003f45270 */
[----:B------:R-:W-:Y:S01]  /*d3e0*/  FFMA.FTZ R122, R65, R60, R122 ;  /* 0x0000003c417a7223 */ /* 0x000fe2000001007a */
[----:B------:R-:W-:Y:S01]  /*d3f0*/  BSSY B0, `(.L_x_2910) ;  /* 0x0000092000007945 */ /* 0x000fe20003800000 */
[----:B------:R-:W-:-:S02]  /*d400*/  FFMA.FTZ R229, R62, R66, R229 ;  /* 0x000000423ee57223 */ /* 0x000fc400000100e5 */
[----:B------:R-:W-:Y:S02]  /*d410*/  FMUL.FTZ R142, R209, R142 ;  /* 0x0000008ed18e7220 */ /* 0x000fe40000410000 */
[----:B------:R-:W-:Y:S02]  /*d420*/  FMUL.FTZ R127, R234, R127 ;  /* 0x0000007fea7f7220 */ /* 0x000fe40000410000 */
[----:B------:R-:W-:Y:S02]  /*d430*/  FFMA.FTZ R87, R228, R87, R142 ;  /* 0x00000057e4577223 */ /* 0x000fe4000001008e */
[----:B--2---:R-:W-:Y:S02]  /*d440*/  @!P0 FADD.FTZ R57, R57, R170 ;  /* 0x000000aa39398221 */ /* 0x004fe40000010000 */
[----:B------:R-:W-:Y:S02]  /*d450*/  FFMA.FTZ R87, R63, R124, R87 ;  /* 0x0000007c3f577223 */ /* 0x000fe40000010057 */
        /* <DEDUP_REMOVED lines=18> */
[----:B------:R-:W-:Y:S02]  /*d580*/  FMUL.FTZ R144, R215, R144 ;  /* 0x00000090d7907220 */ /* 0x000fe40000410000 */
[----:B0-----:R-:W-:Y:S01]  /*d590*/  @!P0 FADD.FTZ R58, R58, R85 ;  /* 0x000000553a3a8221 */ /* 0x001fe20000010000 */
[----:B------:R-:W0:Y:S01]  /*d5a0*/  SHFL.DOWN PT, R168, R57, 0x4, 0x1f ;  /* 0x08801f0039a87f89 */ /* 0x000e2200000e0000 */
[----:B------:R-:W-:Y:S02]  /*d5b0*/  FMUL.FTZ R117, R216, R117 ;  /* 0x00000075d8757220 */ /* 0x000fe40000410000 */
[----:B-1----:R-:W-:Y:S01]  /*d5c0*/  @!P0 FADD.FTZ R59, R59, R170 ;  /* 0x000000aa3b3b8221 */ /* 0x002fe20000010000 */
[----:B------:R-:W1:Y:S01]  /*d5d0*/  SHFL.DOWN PT, R85, R58, 0x4, 0x1f ;  /* 0x08801f003a557f89 */ /* 0x000e6200000e0000 */
[----:B------:R-:W-:Y:S02]  /*d5e0*/  FMUL.FTZ R145, R218, R145 ;  /* 0x00000091da917220 */ /* 0x000fe40000410000 */
        /* <DEDUP_REMOVED lines=114> */
.L_x_2911:
[----:B0-----:R-:W-:Y:S05]  /*dd10*/  BSYNC B0 ;  /* 0x0000000000007941 */ /* 0x001fea0003800000 */
.L_x_2910:
        /* <DEDUP_REMOVED lines=8> */
.L_x_2811:
[----:B------:R-:W-:Y:S01]  /*dda0*/  BAR.SYNC.DEFER_BLOCKING 0x0 ;  /* 0x0000000000007b1d */ /* 0x000fe20000010000 */
[----:B------:R-:W-:Y:S02]  /*ddb0*/  SHF.L.U32 R32, R103, 0x1, RZ ;  /* 0x0000000167207819 */ /* 0x000fe400000006ff */
[----:B------:R-:W-:Y:S02]  /*ddc0*/  MOV R34, 0x10 ;  /* 0x0000001000227802 */ /* 0x000fe40000000f00 */
[----:B------:R-:W-:Y:S01]  /*ddd0*/  LOP3.LUT R32, R32, 0xffffffc0, RZ, 0xc0, !PT ;  /* 0xffffffc020207812 */ /* 0x000fe200078ec0ff */
[----:B------:R-:W-:-:S03]  /*dde0*/  ULDC.64 UR32, c[0x0][0x2d8] ;  /* 0x0000b60000207ab9 */ /* 0x000fc60000000a00 */
[----:B------:R-:W-:-:S05]  /*ddf0*/  LOP3.LUT R53, R32, 0x1f, R103, 0xf8, !PT ;  /* 0x0000001f20357812 */ /* 0x000fca00078ef867 */
[----:B------:R-:W-:-:S05]  /*de00*/  IMAD.WIDE R34, R53, R34, UR16 ;  /* 0x0000001035227e25 */ /* 0x000fca000f8e0222 */
[----:B------:R-:W2:Y:S04]  /*de10*/  LDG.E.128 R36, [R34.64] ;  /* 0x0000002222247981 */ /* 0x000ea8000c1e1d00 */
[----:B------:R-:W3:Y:S01]  /*de20*/  LDG.E.128 R48, [R34.64+0x200] ;  /* 0x0002002222307981 */ /* 0x000ee2000c1e1d00 */
[----:B------:R-:W-:Y:S02]  /*de30*/  UIMAD UR7, UR38, UR32, URZ ;  /* 0x00000020260772a4 */ /* 0x000fe4000f8e023f */
[----:B------:R-:W-:Y:S02]  /*de40*/  UIMAD.WIDE.U32 UR8, UR31, UR32, UR18 ;  /* 0x000000201f0872a5 */ /* 0x000fe4000f8e0012 */
[----:B------:R-:W-:Y:S02]  /*de50*/  UIMAD UR7, UR31, UR33, UR7 ;  /* 0x000000211f0772a4 */ /* 0x000fe4000f8e0207 */
[----:B------:R-:W-:-:S02]  /*de60*/  UIADD3 UR16, UP1, UR16, -0x1000, URZ ;  /* 0xfffff00010107890 */ /* 0x000fc4000ff3e03f */
[----:B------:R-:W-:Y:S02]  /*de70*/  ULDC.64 UR32, c[0x0][0x2e0] ;  /* 0x0000b80000207ab9 */ /* 0x000fe40000000a00 */
[----:B------:R-:W-:Y:S02]  /*de80*/  UIADD3 UR9, UR9, UR7, URZ ;  /* 0x0000000709097290 */ /* 0x000fe4000fffe03f */
[----:B------:R-:W-:Y:S02]  /*de90*/  UIMAD UR7, UR21, UR32, URZ ;  /* 0x00000020150772a4 */ /* 0x000fe4000f8e023f */
[----:B------:R-:W-:Y:S02]  /*dea0*/  UIMAD.WIDE.U32 UR8, UR20, UR32, UR8 ;  /* 0x00000020140872a5 */ /* 0x000fe4000f8e0008 */
[----:B------:R-:W-:Y:S02]  /*deb0*/  UIMAD UR7, UR20, UR33, UR7 ;  /* 0x00000021140772a4 */ /* 0x000fe4000f8e0207 */
[----:B------:R-:W-:-:S02]  /*dec0*/  UIADD3 UR27, UP2, UR27, -0x2000, URZ ;  /* 0xffffe0001b1b7890 */ /* 0x000fc4000ff5e03f */
[----:B------:R-:W-:Y:S02]  /*ded0*/  ULDC.64 UR32, c[0x0][0x330] ;  /* 0x0000cc0000207ab9 */ /* 0x000fe40000000a00 */
[----:B------:R-:W-:Y:S02]  /*dee0*/  UIADD3 UR9, UR9, UR7, URZ ;  /* 0x0000000709097290 */ /* 0x000fe4000fffe03f */
[----:B------:R-:W-:Y:S02]  /*def0*/  ULEA UR7, UP0, UR8, UR32, 0x1 ;  /* 0x0000002008077291 */ /* 0x000fe4000f80083f */
[----:B------:R-:W-:Y:S02]  /*df00*/  UIADD3 UR25, UP3, UR25, -0x1000, URZ ;  /* 0xfffff00019197890 */ /* 0x000fe4000ff7e03f */
[----:B------:R-:W-:Y:S02]  /*df10*/  ULEA.HI.X UR8, UR8, UR33, UR9, 0x1, UP0 ;  /* 0x0000002108087291 */ /* 0x000fe400080f0c09 */
[----:B------:R-:W-:-:S02]  /*df20*/  UIADD3 UR23, UP4, UR23, -0x1000, URZ ;  /* 0xfffff00017177890 */ /* 0x000fc4000ff9e03f */
[----:B------:R-:W-:Y:S02]  /*df30*/  ULDC.64 UR32, c[0x0][0x300] ;  /* 0x0000c00000207ab9 */ /* 0x000fe40000000a00 */
[----:B------:R-:W-:Y:S02]  /*df40*/  UIADD3 UR6, UR6, 0x1, URZ ;  /* 0x0000000106067890 */ /* 0x000fe4000fffe03f */
[----:B------:R-:W-:Y:S02]  /*df50*/  UIADD3.X UR17, UR17, -0x1, URZ, UP1, !UPT ;  /* 0xffffffff11117890 */ /* 0x000fe40008ffe43f */
[----:B------:R-:W-:Y:S02]  /*df60*/  UIADD3.X UR28, UR28, -0x1, URZ, UP2, !UPT ;  /* 0xffffffff1c1c7890 */ /* 0x000fe400097fe43f */
[----:B------:R-:W-:Y:S02]  /*df70*/  UIADD3.X UR26, UR26, -0x1, URZ, UP3, !UPT ;  /* 0xffffffff1a1a7890 */ /* 0x000fe40009ffe43f */
[----:B------:R-:W-:Y:S01]  /*df80*/  UIADD3.X UR24, UR24, -0x1, URZ, UP4, !UPT ;  /* 0xffffffff18187890 */ /* 0x000fe2000a7fe43f */
[----:B--2---:R-:W-:Y:S04]  /*df90*/  STS.128 [R99.X16], R36 ;  /* 0x0000002463007388 */ /* 0x004fe8000000cc00 */
[----:B---3--:R-:W-:Y:S01]  /*dfa0*/  STS.128 [R99.X16+0x200], R48 ;  /* 0x0002003063007388 */ /* 0x008fe2000000cc00 */
[----:B------:R-:W-:-:S06]  /*dfb0*/  NOP ;  /* 0x0000000000007918 */ /* 0x000fcc0000000000 */
[----:B------:R-:W0:Y:S04]  /*dfc0*/  LDS.128 R44, [R98.X16] ;  /* 0x00000000622c7984 */ /* 0x000e28000000cc00 */
[----:B------:R-:W1:Y:S01]  /*dfd0*/  LDS.128 R36, [R98.X16+0x10] ;  /* 0x0000100062247984 */ /* 0x000e62000000cc00 */
[--C-:B0-----:R-:W-:Y:S02]  /*dfe0*/  PRMT R32, RZ, 0x5410, R44.reuse ;  /* 0x00005410ff207816 */ /* 0x101fe4000000002c */
[----:B------:R-:W-:-:S03]  /*dff0*/  PRMT R44, RZ, 0x7610, R44 ;  /* 0x00007610ff2c7816 */ /* 0x000fc6000000002c */
[----:B------:R-:W-:Y:S01]  /*e000*/  FADD.FTZ R41, R32, UR5 ;  /* 0x0000000520297e21 */ /* 0x000fe20008010000 */
[--C-:B------:R-:W-:Y:S01]  /*e010*/  PRMT R32, RZ, 0x5410, R45.reuse ;  /* 0x00005410ff207816 */ /* 0x100fe2000000002d */
[----:B------:R-:W-:Y:S01]  /*e020*/  FADD.FTZ R44, R44, UR5 ;  /* 0x000000052c2c7e21 */ /* 0x000fe20008010000 */
[----:B------:R-:W-:Y:S01]  /*e030*/  PRMT R45, RZ, 0x7610, R45 ;  /* 0x00007610ff2d7816 */ /* 0x000fe2000000002d */
[----:B------:R-:W-:Y:S01]  /*e040*/  BAR.SYNC.DEFER_BLOCKING 0x0 ;  /* 0x0000000000007b1d */ /* 0x000fe20000010000 */
        /* <DEDUP_REMOVED lines=10> */
[----:B------:R-:W-:-:S05]  /*e0f0*/  @!P2 FMUL.FTZ R42, R45, -1.4426950216293334961 ;  /* 0xbfb8aa3b2d2aa820 */ /* 0x000fca0000410000 */
[----:B------:R-:W2:Y:S01]  /*e100*/  @!P3 MUFU.EX2 R35, R35 ;  /* 0x000000230023b308 */ /* 0x000ea20000000800 */
[----:B0-----:R-:W-:Y:S01]  /*e110*/  @!P1 FADD.FTZ R34, R32, 1 ;  /* 0x3f80000020229421 */ /* 0x001fe20000010000 */
[----:B------:R-:W-:-:S06]  /*e120*/  PRMT R32, RZ, 0x5410, R46 ;  /* 0x00005410ff207816 */ /* 0x000fcc000000002e */
[----:B------:R-:W0:Y:S01]  /*e130*/  @!P0 MUFU.EX2 R41, R41 ;  /* 0x0000002900298308 */ /* 0x000e220000000800 */
[----:B------:R-:W-:Y:S01]  /*e140*/  PRMT R46, RZ, 0x7610, R46 ;  /* 0x00007610ff2e7816 */ /* 0x000fe2000000002e */
[----:B------:R-:W-:Y:S02]  /*e150*/  FADD.FTZ R45, R32, UR5 ;  /* 0x00000005202d7e21 */ /* 0x000fe40008010000 */
[----:B--2---:R-:W-:Y:S01]  /*e160*/  @!P3 FADD.FTZ R32, R35, 1 ;  /* 0x3f8000002320b421 */ /* 0x004fe20000010000 */
[----:B-1----:R-:W-:-:S03]  /*e170*/  PRMT R35, RZ, 0x5410, R36 ;  /* 0x00005410ff237816 */ /* 0x002fc60000000024 */
[----:B------:R1:W2:Y:S01]  /*e180*/  @!P1 MUFU.RCP R43, R34 ;  /* 0x00000022002b9308 */ /* 0x0002a20000001000 */
[----:B------:R-:W-:Y:S01]  /*e190*/  FADD.FTZ R46, R46, UR5 ;  /* 0x000000052e2e7e21 */ /* 0x000fe20008010000 */
[----:B------:R-:W-:Y:S02]  /*e1a0*/  FSETP.GTU.FTZ.AND P6, PT, R45, 20, PT ;  /* 0x41a000002d00780b */ /* 0x000fe40003fdc000 */
[----:B------:R-:W-:Y:S02]  /*e1b0*/  PRMT R36, RZ, 0x7610, R36 ;  /* 0x00007610ff247816 */ /* 0x000fe40000000024 */
[----:B------:R-:W-:Y:S02]  /*e1c0*/  FSETP.GTU.FTZ.AND P5, PT, R46, 20, PT ;  /* 0x41a000002e00780b */ /* 0x000fe40003fbc000 */
[----:B------:R3:W4:Y:S01]  /*e1d0*/  @!P3 MUFU.RCP R44, R32 ;  /* 0x00000020002cb308 */ /* 0x0007220000001000 */
[----:B0-----:R-:W-:-:S06]  /*e1e0*/  @!P0 FADD.FTZ R41, R41, 1 ;  /* 0x3f80000029298421 */ /* 0x001fcc0000010000 */
[----:B-1----:R-:W-:Y:S01]  /*e1f0*/  @!P6 FMUL.FTZ R34, R45, -1.4426950216293334961 ;  /* 0xbfb8aa3b2d22e820 */ /* 0x002fe20000410000 */
[----:B------:R-:W0:Y:S01]  /*e200*/  @!P0 MUFU.RCP R41, R41 ;  /* 0x0000002900298308 */ /* 0x000e220000001000 */
[--C-:B---3--:R-:W-:Y:S01]  /*e210*/  PRMT R32, RZ, 0x5410, R47.reuse ;  /* 0x00005410ff207816 */ /* 0x108fe2000000002f */
[----:B--2---:R-:W-:Y:S01]  /*e220*/  @!P1 FMUL.FTZ R18, R18, R43 ;  /* 0x0000002b12129220 */ /* 0x004fe20000410000 */
[----:B------:R-:W-:Y:S01]  /*e230*/  PRMT R47, RZ, 0x7610, R47 ;  /* 0x00007610ff2f7816 */ /* 0x000fe2000000002f */
[----:B------:R-:W-:Y:S02]  /*e240*/  FADD.FTZ R43, R35, UR5 ;  /* 0x00000005232b7e21 */ /* 0x000fe40008010000 */
[----:B------:R-:W-:Y:S02]  /*e250*/  FADD.FTZ R48, R32, UR5 ;  /* 0x0000000520307e21 */ /* 0x000fe40008010000 */
[----:B------:R-:W-:Y:S01]  /*e260*/  FADD.FTZ R47, R47, UR5 ;  /* 0x000000052f2f7e21 */ /* 0x000fe20008010000 */
[----:B------:R-:W1:Y:S01]  /*e270*/  @!P2 MUFU.EX2 R42, R42 ;  /* 0x0000002a002aa308 */ /* 0x000e620000000800 */
[----:B----4-:R-:W-:Y:S01]  /*e280*/  @!P3 FMUL.FTZ R21, R21, R44 ;  /* 0x0000002c1515b220 */ /* 0x010fe20000410000 */
[----:B------:R-:W-:Y:S01]  /*e290*/  FSETP.GTU.FTZ.AND P4, PT, R48, 20, PT ;  /* 0x41a000003000780b */ /* 0x000fe20003f9c000 */
[----:B------:R-:W-:Y:S01]  /*e2a0*/  @!P5 FMUL.FTZ R32, R46, -1.4426950216293334961 ;  /* 0xbfb8aa3b2e20d820 */ /* 0x000fe20000410000 */
[----:B------:R-:W-:Y:S01]  /*e2b0*/  FSETP.GTU.FTZ.AND P3, PT, R47, 20, PT ;  /* 0x41a000002f00780b */ /* 0x000fe20003f7c000 */
[----:B------:R-:W-:Y:S01]  /*e2c0*/  FADD.FTZ R44, R36, UR5 ;  /* 0x00000005242c7e21 */ /* 0x000fe20008010000 */
[----:B------:R-:W-:Y:S01]  /*e2d0*/  FSETP.GTU.FTZ.AND P1, PT, R43, 20, PT ;  /* 0x41a000002b00780b */ /* 0x000fe20003f3c000 */
[----:B0-----:R-:W-:Y:S01]  /*e2e0*/  @!P0 FMUL.FTZ R20, R20, R41 ;  /* 0x0000002914148220 */ /* 0x001fe20000410000 */
[----:B------:R-:W0:Y:S02]  /*e2f0*/  @!P6 MUFU.EX2 R34, R34 ;  /* 0x000000220022e308 */ /* 0x000e240000000800 */
[----:B------:R-:W-:-:S05]  /*e300*/  FSETP.GTU.FTZ.AND P0, PT, R44, 20, PT ;  /* 0x41a000002c00780b */ /* 0x000fca0003f1c000 */
[----:B------:R-:W-:Y:S01]  /*e310*/  @!P4 FMUL.FTZ R35, R48, -1.4426950216293334961 ;  /* 0xbfb8aa3b3023c820 */ /* 0x000fe20000410000 */
[----:B------:R-:W2:Y:S01]  /*e320*/  @!P5 MUFU.EX2 R32, R32 ;  /* 0x000000200020d308 */ /* 0x000ea20000000800 */
[----:B------:R-:W-:Y:S01]  /*e330*/  @!P3 FMUL.FTZ R36, R47, -1.4426950216293334961 ;  /* 0xbfb8aa3b2f24b820 */ /* 0x000fe20000410000 */
[----:B------:R-:W-:Y:S01]  /*e340*/  F2FP.BF16.PACK_AB R47, R8, R11 ;  /* 0x0000000b082f723e */ /* 0x000fe200000010ff */
[----:B------:R-:W-:Y:S02]  /*e350*/  @!P1 FMUL.FTZ R41, R43, -1.4426950216293334961 ;  /* 0xbfb8aa3b2b299820 */ /* 0x000fe40000410000 */
[----:B-1----:R-:W-:Y:S02]  /*e360*/  @!P2 FADD.FTZ R42, R42, 1 ;  /* 0x3f8000002a2aa421 */ /* 0x002fe40000010000 */
[----:B------:R-:W-:Y:S01]  /*e370*/  @!P0 FMUL.FTZ R43, R44, -1.4426950216293334961 ;  /* 0xbfb8aa3b2c2b8820 */ /* 0x000fe20000410000 */
[----:B------:R-:W1:Y:S01]  /*e380*/  @!P4 MUFU.EX2 R35, R35 ;  /* 0x000000230023c308 */ /* 0x000e620000000800 */
[----:B0-----:R-:W-:-:S07]  /*e390*/  @!P6 FADD.FTZ R34, R34, 1 ;  /* 0x3f8000002222e421 */ /* 0x001fce0000010000 */
[----:B------:R-:W0:Y:S01]  /*e3a0*/  @!P3 MUFU.EX2 R36, R36 ;  /* 0x000000240024b308 */ /* 0x000e220000000800 */
[----:B--2---:R-:W-:-:S07]  /*e3b0*/  @!P5 FADD.FTZ R32, R32, 1 ;  /* 0x3f8000002020d421 */ /* 0x004fce0000010000 */
[----:B------:R-:W2:Y:S01]  /*e3c0*/  @!P1 MUFU.EX2 R41, R41 ;  /* 0x0000002900299308 */ /* 0x000ea20000000800 */
[----:B-1----:R-:W-:-:S07]  /*e3d0*/  @!P4 FADD.FTZ R35, R35, 1 ;  /* 0x3f8000002323c421 */ /* 0x002fce0000010000 */
[----:B------:R-:W1:Y:S01]  /*e3e0*/  @!P2 MUFU.RCP R42, R42 ;  /* 0x0000002a002aa308 */ /* 0x000e620000001000 */
[----:B0-----:R-:W-:-:S07]  /*e3f0*/  @!P3 FADD.FTZ R36, R36, 1 ;  /* 0x3f8000002424b421 */ /* 0x001fce0000010000 */
[----:B------:R-:W0:Y:S01]  /*e400*/  @!P6 MUFU.RCP R45, R34 ;  /* 0x00000022002de308 */ /* 0x000e220000001000 */
[----:B--2---:R-:W-:-:S07]  /*e410*/  @!P1 FADD.FTZ R41, R41, 1 ;  /* 0x3f80000029299421 */ /* 0x004fce0000010000 */
[----:B------:R2:W3:Y:S01]  /*e420*/  @!P5 MUFU.RCP R44, R32 ;  /* 0x00000020002cd308 */ /* 0x0004e20000001000 */
[----:B-1----:R-:W-:-:S07]  /*e430*/  @!P2 FMUL.FTZ R23, R23, R42 ;  /* 0x0000002a1717a220 */ /* 0x002fce0000410000 */
[----:B------:R-:W1:Y:S01]  /*e440*/  @!P4 MUFU.RCP R35, R35 ;  /* 0x000000230023c308 */ /* 0x000e620000001000 */
[--C-:B--2---:R-:W-:Y:S01]  /*e450*/  PRMT R32, RZ, 0x5410, R37.reuse ;  /* 0x00005410ff207816 */ /* 0x104fe20000000025 */
[----:B0-----:R-:W-:Y:S01]  /*e460*/  @!P6 FMUL.FTZ R22, R22, R45 ;  /* 0x0000002d1616e220 */ /* 0x001fe20000410000 */
[----:B------:R-:W-:Y:S02]  /*e470*/  PRMT R37, RZ, 0x7610, R37 ;  /* 0x00007610ff257816 */ /* 0x000fe40000000025 */
[----:B------:R-:W-:Y:S01]  /*e480*/  F2FP.BF16.PACK_AB R45, R12, R15 ;  /* 0x0000000f0c2d723e */ /* 0x000fe200000010ff */
[----:B------:R-:W-:Y:S01]  /*e490*/  FADD.FTZ R46, R32, UR5 ;  /* 0x00000005202e7e21 */ /* 0x000fe20008010000 */
[--C-:B------:R-:W-:Y:S01]  /*e4a0*/  PRMT R32, RZ, 0x5410, R38.reuse ;  /* 0x00005410ff207816 */ /* 0x100fe20000000026 */
[----:B------:R-:W-:Y:S01]  /*e4b0*/  FADD.FTZ R37, R37, UR5 ;  /* 0x0000000525257e21 */ /* 0x000fe20008010000 */
[----:B------:R-:W0:Y:S01]  /*e4c0*/  @!P3 MUFU.RCP R36, R36 ;  /* 0x000000240024b308 */ /* 0x000e220000001000 */
[----:B------:R-:W-:Y:S01]  /*e4d0*/  PRMT R38, RZ, 0x7610, R38 ;  /* 0x00007610ff267816 */ /* 0x000fe20000000026 */
[----:B---3--:R-:W-:Y:S01]  /*e4e0*/  @!P5 FMUL.FTZ R25, R25, R44 ;  /* 0x0000002c1919d220 */ /* 0x008fe20000410000 */
[----:B------:R-:W-:Y:S01]  /*e4f0*/  FSETP.GTU.FTZ.AND P2, PT, R46, 20, PT ;  /* 0x41a000002e00780b */ /* 0x000fe20003f5c000 */
[----:B------:R-:W-:Y:S01]  /*e500*/  FADD.FTZ R42, R32, UR5 ;  /* 0x00000005202a7e21 */ /* 0x000fe20008010000 */
[----:B------:R-:W-:Y:S01]  /*e510*/  FSETP.GTU.FTZ.AND P6, PT, R37, 20, PT ;  /* 0x41a000002500780b */ /* 0x000fe20003fdc000 */
[----:B------:R-:W-:Y:S01]  /*e520*/  FADD.FTZ R38, R38, UR5 ;  /* 0x0000000526267e21 */ /* 0x000fe20008010000 */
[----:B------:R-:W-:Y:S01]  /*e530*/  F2FP.BF16.PACK_AB R44, R14, R17 ;  /* 0x000000110e2c723e */ /* 0x000fe200000010ff */
[----:B------:R-:W2:Y:S01]  /*e540*/  @!P1 MUFU.RCP R41, R41 ;  /* 0x0000002900299308 */ /* 0x000ea20000001000 */
[----:B-1----:R-:W-:Y:S01]  /*e550*/  @!P4 FMUL.FTZ R24, R24, R35 ;  /* 0x000000231818c220 */ /* 0x002fe20000410000 */
[----:B------:R-:W-:-:S02]  /*e560*/  PRMT R35, RZ, 0x5410, R39 ;  /* 0x00005410ff237816 */ /* 0x000fc40000000027 */
[----:B------:R-:W-:Y:S02]  /*e570*/  PRMT R39, RZ, 0x7610, R39 ;  /* 0x00007610ff277816 */ /* 0x000fe40000000027 */
[----:B------:R-:W-:Y:S02]  /*e580*/  F2FP.BF16.PACK_AB R15, R0, R3 ;  /* 0x00000003000f723e */ /* 0x000fe400000010ff */
[----:B------:R-:W-:Y:S01]  /*e590*/  @!P2 FMUL.FTZ R32, R46, -1.4426950216293334961 ;  /* 0xbfb8aa3b2e20a820 */ /* 0x000fe20000410000 */
[----:B------:R-:W-:Y:S01]  /*e5a0*/  F2FP.BF16.PACK_AB R46, R10, R13 ;  /* 0x0000000d0a2e723e */ /* 0x000fe200000010ff */
[----:B------:R-:W-:Y:S01]  /*e5b0*/  @!P6 FMUL.FTZ R34, R37, -1.4426950216293334961 ;  /* 0xbfb8aa3b2522e820 */ /* 0x000fe20000410000 */
[----:B------:R-:W-:Y:S01]  /*e5c0*/  F2FP.BF16.PACK_AB R14, R2, R5 ;  /* 0x00000005020e723e */ /* 0x000fe200000010ff */
[----:B------:R-:W-:Y:S01]  /*e5d0*/  FADD.FTZ R37, R35, UR5 ;  /* 0x0000000523257e21 */ /* 0x000fe20008010000 */
[----:B------:R-:W-:Y:S01]  /*e5e0*/  F2FP.BF16.PACK_AB R13, R4, R7 ;  /* 0x00000007040d723e */ /* 0x000fe200000010ff */
[----:B------:R-:W-:Y:S01]  /*e5f0*/  FADD.FTZ R39, R39, UR5 ;  /* 0x0000000527277e21 */ /* 0x000fe20008010000 */
[----:B------:R-:W-:Y:S01]  /*e600*/  F2FP.BF16.PACK_AB R12, R6, R9 ;  /* 0x00000009060c723e */ /* 0x000fe200000010ff */
[----:B------:R-:W-:Y:S01]  /*e610*/  STS.128 [R40.X16], R44 ;  /* 0x0000002c28007388 */ /* 0x000fe2000000cc00 */
[----:B------:R-:W-:Y:S01]  /*e620*/  FSETP.GTU.FTZ.AND P4, PT, R42, 20, PT ;  /* 0x41a000002a00780b */ /* 0x000fe20003f9c000 */
[----:B0-----:R-:W-:Y:S01]  /*e630*/  @!P3 FMUL.FTZ R27, R27, R36 ;  /* 0x000000241b1bb220 */ /* 0x001fe20000410000 */
[----:B------:R-:W-:Y:S01]  /*e640*/  FSETP.GTU.FTZ.AND P5, PT, R38, 20, PT ;  /* 0x41a000002600780b */ /* 0x000fe20003fbc000 */
[----:B------:R0:W-:Y:S01]  /*e650*/  STS.128 [R40.X16+0x10], R12 ;  /* 0x0000100c28007388 */ /* 0x0001e2000000cc00 */
[----:B--2---:R-:W-:Y:S01]  /*e660*/  @!P1 FMUL.FTZ R26, R26, R41 ;  /* 0x000000291a1a9220 */ /* 0x004fe20000410000 */
[----:B------:R-:W-:-:S06]  /*e670*/  NOP ;  /* 0x0000000000007918 */ /* 0x000fcc0000000000 */
[----:B------:R-:W-:Y:S01]  /*e680*/  FSETP.GTU.FTZ.AND P3, PT, R37, 20, PT ;  /* 0x41a000002500780b */ /* 0x000fe20003f7c000 */
[----:B------:R-:W1:Y:S01]  /*e690*/  LDS.128 R4, [R99.X16] ;  /* 0x0000000063047984 */ /* 0x000e62000000cc00 */
[----:B------:R-:W-:Y:S01]  /*e6a0*/  FSETP.GTU.FTZ.AND P1, PT, R39, 20, PT ;  /* 0x41a000002700780b */ /* 0x000fe20003f3c000 */
[----:B------:R-:W-:Y:S01]  /*e6b0*/  @!P4 FMUL.FTZ R35, R42, -1.4426950216293334961 ;  /* 0xbfb8aa3b2a23c820 */ /* 0x000fe20000410000 */
[----:B------:R-:W2:Y:S01]  /*e6c0*/  @!P6 MUFU.EX2 R34, R34 ;  /* 0x000000220022e308 */ /* 0x000ea20000000800 */
[----:B------:R-:W3:Y:S01]  /*e6d0*/  LDS.128 R8, [R99.X16+0x200] ;  /* 0x0002000063087984 */ /* 0x000ee2000000cc00 */
[----:B------:R-:W-:Y:S01]  /*e6e0*/  @!P5 FMUL.FTZ R36, R38, -1.4426950216293334961 ;  /* 0xbfb8aa3b2624d820 */ /* 0x000fe20000410000 */
[----:B------:R-:W-:Y:S02]  /*e6f0*/  MOV R2, UR7 ;  /* 0x0000000700027c02 */ /* 0x000fe40008000f00 */
[----:B------:R-:W-:Y:S01]  /*e700*/  MOV R3, UR8 ;  /* 0x0000000800037c02 */ /* 0x000fe20008000f00 */
[----:B------:R-:W-:Y:S01]  /*e710*/  ULDC.64 UR8, c[0x0][0x2f8] ;  /* 0x0000be0000087ab9 */ /* 0x000fe20000000a00 */
[----:B0-----:R-:W-:Y:S01]  /*e720*/  F2FP.BF16.PACK_AB R12, R21, R18 ;  /* 0x00000012150c723e */ /* 0x001fe200000010ff */
[----:B------:R-:W0:Y:S01]  /*e730*/  @!P4 MUFU.EX2 R35, R35 ;  /* 0x000000230023c308 */ /* 0x000e220000000800 */
[----:B------:R-:W-:Y:S01]  /*e740*/  @!P3 FMUL.FTZ R37, R37, -1.4426950216293334961 ;  /* 0xbfb8aa3b2525b820 */ /* 0x000fe20000410000 */
[----:B------:R-:W-:Y:S01]  /*e750*/  F2FP.BF16.PACK_AB R15, R27, R24 ;  /* 0x000000181b0f723e */ /* 0x000fe200000010ff */
[----:B------:R-:W-:Y:S01]  /*e760*/  @!P1 FMUL.FTZ R38, R39, -1.4426950216293334961 ;  /* 0xbfb8aa3b27269820 */ /* 0x000fe20000410000 */
[----:B------:R-:W-:Y:S01]  /*e770*/  F2FP.BF16.PACK_AB R14, R25, R22 ;  /* 0x00000016190e723e */ /* 0x000fe200000010ff */
[----:B------:R-:W-:Y:S01]  /*e780*/  IMAD.WIDE R2, R53, 0x10, R2 ;  /* 0x0000001035027825 */ /* 0x000fe200078e0202 */
[----:B------:R-:W-:-:S02]  /*e790*/  UIMAD UR7, UR38, UR8, URZ ;  /* 0x00000008260772a4 */ /* 0x000fc4000f8e023f */
[----:B------:R-:W4:Y:S01]  /*e7a0*/  @!P5 MUFU.EX2 R36, R36 ;  /* 0x000000240024d308 */ /* 0x000f220000000800 */
[----:B--2---:R-:W-:Y:S01]  /*e7b0*/  @!P6 FADD.FTZ R34, R34, 1 ;  /* 0x3f8000002222e421 */ /* 0x004fe20000010000 */
[----:B------:R-:W-:Y:S02]  /*e7c0*/  UIMAD.WIDE.U32 UR18, UR31, UR8, UR18 ;  /* 0x000000081f1272a5 */ /* 0x000fe4000f8e0012 */
[----:B------:R-:W-:-:S04]  /*e7d0*/  UIMAD UR7, UR31, UR9, UR7 ;  /* 0x000000091f0772a4 */ /* 0x000fc8000f8e0207 */
[----:B------:R-:W2:Y:S01]  /*e7e0*/  @!P0 MUFU.EX2 R43, R43 ;  /* 0x0000002b002b8308 */ /* 0x000ea20000000800 */
[----:B0-----:R-:W-:Y:S01]  /*e7f0*/  @!P4 FADD.FTZ R35, R35, 1 ;  /* 0x3f8000002323c421 */ /* 0x001fe20000010000 */
[----:B------:R-:W-:Y:S02]  /*e800*/  UIADD3 UR9, UR19, UR7, URZ ;  /* 0x0000000713097290 */ /* 0x000fe4000fffe03f */
[----:B------:R-:W-:Y:S02]  /*e810*/  UIMAD UR7, UR21, UR32, URZ ;  /* 0x00000020150772a4 */ /* 0x000fe4000f8e023f */
[----:B------:R-:W-:Y:S02]  /*e820*/  UMOV UR8, UR18 ;  /* 0x0000001200087c82 */ /* 0x000fe40008000000 */
[----:B------:R-:W0:Y:S01]  /*e830*/  @!P2 MUFU.EX2 R32, R32 ;  /* 0x000000200020a308 */ /* 0x000e220000000800 */
[----:B----4-:R-:W-:Y:S01]  /*e840*/  @!P5 FADD.FTZ R36, R36, 1 ;  /* 0x3f8000002424d421 */ /* 0x010fe20000010000 */
[----:B------:R-:W-:-:S02]  /*e850*/  UIMAD UR7, UR20, UR33, UR7 ;  /* 0x00000021140772a4 */ /* 0x000fc4000f8e0207 */
[----:B------:R-:W-:Y:S01]  /*e860*/  UIMAD.WIDE.U32 UR8, UR20, UR32, UR8 ;  /* 0x00000020140872a5 */ /* 0x000fe2000f8e0008 */
[----:B-1----:R-:W-:Y:S01]  /*e870*/  STG.E.128 [R2.64], R4 ;  /* 0x0000000402007986 */ /* 0x002fe2000c101d22 */
[----:B------:R-:W-:Y:S02]  /*e880*/  ULDC.64 UR18, c[0x0][0x340] ;  /* 0x0000d00000127ab9 */ /* 0x000fe40000000a00 */
[----:B------:R-:W1:Y:S01]  /*e890*/  @!P3 MUFU.EX2 R37, R37 ;  /* 0x000000250025b308 */ /* 0x000e620000000800 */
[----:B--2---:R-:W-:Y:S01]  /*e8a0*/  @!P0 FADD.FTZ R43, R43, 1 ;  /* 0x3f8000002b2b8421 */ /* 0x004fe20000010000 */
[----:B---3--:R2:W-:Y:S01]  /*e8b0*/  STG.E.128 [R2.64+0x200], R8 ;  /* 0x0002000802007986 */ /* 0x0085e2000c101d22 */
[----:B------:R-:W-:Y:S02]  /*e8c0*/  UIADD3 UR9, UR9, UR7, URZ ;  /* 0x0000000709097290 */ /* 0x000fe4000fffe03f */
[----:B------:R-:W-:Y:S01]  /*e8d0*/  ULEA UR7, UP0, UR8, UR18, 0x1 ;  /* 0x0000001208077291 */ /* 0x000fe2000f80083f */
[----:B------:R-:W-:Y:S01]  /*e8e0*/  BAR.SYNC.DEFER_BLOCKING 0x0 ;  /* 0x0000000000007b1d */ /* 0x000fe20000010000 */
[----:B0-----:R-:W-:-:S02]  /*e8f0*/  @!P2 FADD.FTZ R32, R32, 1 ;  /* 0x3f8000002020a421 */ /* 0x001fc40000010000 */
[----:B------:R-:W-:Y:S02]  /*e900*/  ULEA.HI.X UR8, UR8, UR19, UR9, 0x1, UP0 ;  /* 0x0000001308087291 */ /* 0x000fe400080f0c09 */
[----:B------:R-:W-:Y:S01]  /*e910*/  UISETP.GT.AND UP0, UPT, UR29, 0x1, UPT ;  /* 0x000000011d00788c */ /* 0x000fe2000bf04270 */
[----:B------:R-:W0:Y:S01]  /*e920*/  @!P1 MUFU.EX2 R38, R38 ;  /* 0x0000002600269308 */ /* 0x000e220000000800 */
[----:B-1----:R-:W-:-:S07]  /*e930*/  @!P3 FADD.FTZ R37, R37, 1 ;  /* 0x3f8000002525b421 */ /* 0x002fce0000010000 */
[----:B------:R-:W1:Y:S01]  /*e940*/  @!P0 MUFU.RCP R42, R43 ;  /* 0x0000002b002a8308 */ /* 0x000e620000001000 */
[----:B--2---:R-:W-:Y:S02]  /*e950*/  MOV R2, UR7 ;  /* 0x0000000700027c02 */ /* 0x004fe40008000f00 */
[----:B------:R-:W-:Y:S01]  /*e960*/  MOV R3, UR8 ;  /* 0x0000000800037c02 */ /* 0x000fe20008000f00 */
[----:B0-----:R-:W-:-:S04]  /*e970*/  @!P1 FADD.FTZ R38, R38, 1 ;  /* 0x3f80000026269421 */ /* 0x001fc80000010000 */
[----:B------:R-:W0:Y:S01]  /*e980*/  @!P2 MUFU.RCP R17, R32 ;  /* 0x000000200011a308 */ /* 0x000e220000001000 */
[----:B------:R-:W-:-:S04]  /*e990*/  IMAD.WIDE R2, R53, 0x10, R2 ;  /* 0x0000001035027825 */ /* 0x000fc800078e0202 */
[----:B-1----:R-:W-:-:S03]  /*e9a0*/  @!P0 FMUL.FTZ R29, R29, R42 ;  /* 0x0000002a1d1d8220 */ /* 0x002fc60000410000 */
[----:B------:R-:W1:Y:S01]  /*e9b0*/  @!P6 MUFU.RCP R34, R34 ;  /* 0x000000220022e308 */ /* 0x000e620000001000 */
[----:B------:R-:W-:-:S07]  /*e9c0*/  PLOP3.LUT P0, PT, PT, PT, UP0, 0x80, 0x0 ;  /* 0x000000000000781c */ /* 0x000fce0003f0f008 */
[----:B------:R-:W2:Y:S01]  /*e9d0*/  @!P4 MUFU.RCP R35, R35 ;  /* 0x000000230023c308 */ /* 0x000ea20000001000 */
[----:B0-----:R-:W-:-:S07]  /*e9e0*/  @!P2 FMUL.FTZ R28, R28, R17 ;  /* 0x000000111c1ca220 */ /* 0x001fce0000410000 */
[----:B------:R-:W0:Y:S01]  /*e9f0*/  @!P5 MUFU.RCP R36, R36 ;  /* 0x000000240024d308 */ /* 0x000e220000001000 */
[----:B-1----:R-:W-:-:S07]  /*ea00*/  @!P6 FMUL.FTZ R31, R31, R34 ;  /* 0x000000221f1fe220 */ /* 0x002fce0000410000 */
[----:B------:R1:W3:Y:S01]  /*ea10*/  @!P3 MUFU.RCP R0, R37 ;  /* 0x000000250000b308 */ /* 0x0002e20000001000 */
[----:B--2---:R-:W-:-:S07]  /*ea20*/  @!P4 FMUL.FTZ R30, R30, R35 ;  /* 0x000000231e1ec220 */ /* 0x004fce0000410000 */
[----:B------:R2:W4:Y:S01]  /*ea30*/  @!P1 MUFU.RCP R13, R38 ;  /* 0x00000026000d9308 */ /* 0x0005220000001000 */
[----:B0-----:R-:W-:Y:S01]  /*ea40*/  @!P5 FMUL.FTZ R33, R33, R36 ;  /* 0x000000242121d220 */ /* 0x001fe20000410000 */
[----:B------:R-:W-:Y:S02]  /*ea50*/  F2FP.BF16.PACK_AB R36, R29, R26 ;  /* 0x0000001a1d24723e */ /* 0x000fe400000010ff */
[----:B-1----:R-:W-:Y:S01]  /*ea60*/  F2FP.BF16.PACK_AB R37, R31, R28 ;  /* 0x0000001c1f25723e */ /* 0x002fe200000010ff */
[----:B---3--:R-:W-:Y:S01]  /*ea70*/  @!P3 FMUL.FTZ R19, R19, R0 ;  /* 0x000000001313b220 */ /* 0x008fe20000410000 */
[----:B--2---:R-:W-:Y:S01]  /*ea80*/  F2FP.BF16.PACK_AB R38, R33, R30 ;  /* 0x0000001e2126723e */ /* 0x004fe200000010ff */
[----:B------:R-:W-:-:S04]  /*ea90*/  FADD.FTZ R0, R18, R105 ;  /* 0x0000006912007221 */ /* 0x000fc80000010000 */
[----:B------:R-:W-:Y:S02]  /*eaa0*/  FADD.FTZ R21, R0, R21 ;  /* 0x0000001500157221 */ /* 0x000fe40000010000 */
[----:B----4-:R-:W-:Y:S01]  /*eab0*/  @!P1 FMUL.FTZ R16, R16, R13 ;  /* 0x0000000d10109220 */ /* 0x010fe20000410000 */
[----:B------:R-:W-:Y:S01]  /*eac0*/  F2FP.BF16.PACK_AB R13, R23, R20 ;  /* 0x00000014170d723e */ /* 0x000fe200000010ff */
[----:B------:R-:W-:-:S03]  /*ead0*/  FADD.FTZ R20, R21, R20 ;  /* 0x0000001415147221 */ /* 0x000fc60000010000 */
[----:B------:R-:W-:Y:S01]  /*eae0*/  F2FP.BF16.PACK_AB R39, R16, R19 ;  /* 0x000000131027723e */ /* 0x000fe200000010ff */
[----:B------:R-:W-:Y:S01]  /*eaf0*/  STS.128 [R40.X16], R12 ;  /* 0x0000000c28007388 */ /* 0x000fe2000000cc00 */
[----:B------:R-:W-:-:S03]  /*eb00*/  FADD.FTZ R23, R20, R23 ;  /* 0x0000001714177221 */ /* 0x000fc60000010000 */
        /* <DEDUP_REMOVED lines=8> */
[----:B------:R-:W-:-:S04]  /*eb90*/  FADD.FTZ R26, R27, R26 ;  /* 0x0000001a1b1a7221 */ /* 0x000fc80000010000 */
[----:B------:R-:W-:-:S04]  /*eba0*/  FADD.FTZ R29, R26, R29 ;  /* 0x0000001d1a1d7221 */ /* 0x000fc80000010000 */
[----:B------:R-:W-:-:S04]  /*ebb0*/  FADD.FTZ R28, R29, R28 ;  /* 0x0000001c1d1c7221 */ /* 0x000fc80000010000 */
[----:B------:R-:W-:-:S04]  /*ebc0*/  FADD.FTZ R31, R28, R31 ;  /* 0x0000001f1c1f7221 */ /* 0x000fc80000010000 */
[----:B------:R-:W-:-:S04]  /*ebd0*/  FADD.FTZ R30, R31, R30 ;  /* 0x0000001e1f1e7221 */ /* 0x000fc80000010000 */
[----:B------:R-:W-:Y:S01]  /*ebe0*/  FADD.FTZ R30, R30, R33 ;  /* 0x000000211e1e7221 */ /* 0x000fe20000010000 */
[----:B0-----:R0:W-:Y:S03]  /*ebf0*/  STG.E.128 [R2.64], R4 ;  /* 0x0000000402007986 */ /* 0x0011e6000c101d22 */
[----:B------:R-:W-:Y:S01]  /*ec00*/  FADD.FTZ R19, R30, R19 ;  /* 0x000000131e137221 */ /* 0x000fe20000010000 */
[----:B-1----:R0:W-:Y:S03]  /*ec10*/  STG.E.128 [R2.64+0x200], R8 ;  /* 0x0002000802007986 */ /* 0x0021e6000c101d22 */
[----:B------:R-:W-:Y:S01]  /*ec20*/  FADD.FTZ R105, R19, R16 ;  /* 0x0000001013697221 */ /* 0x000fe20000010000 */
[----:B0-----:R-:W-:Y:S01]  /*ec30*/  @!P0 CALL.REL.NOINC `(.L_x_2777) ;  /* 0x0000001000008944 */ /* 0x001fe20003c00000 */
[----:B------:R-:W-:Y:S05]  /*ec40*/  BRA `(.L_x_2913) ;  /* 0xffff1df000007947 */ /* 0x000fea000383ffff */
.L_x_2777:
        /* <DEDUP_REMOVED lines=34> */
.L_x_2915:
[----:B0-----:R-:W-:Y:S05]  /*ee70*/  BSYNC B0 ;  /* 0x0000000000007941 */ /* 0x001fea0003800000 */
.L_x_2914:
        /* <DEDUP_REMOVED lines=33> */
.L_x_2917:
[----:B------:R-:W3:Y:S02]  /*f090*/  S2R R11, SR_TID.X ;  /* 0x00000000000b7919 */ /* 0x000ee40000002100 */
.L_x_2918:
[----:B0-----:R-:W-:Y:S05]  /*f0a0*/  BSYNC B0 ;  /* 0x0000000000007941 */ /* 0x001fea0003800000 */
.L_x_2916:
        /* <DEDUP_REMOVED lines=12> */
.L_x_2919:
        /* <DEDUP_REMOVED lines=32> */
.L_x_2816:
[----:B------:R-:W-:Y:S01]  /*f370*/  HFMA2.MMA R76, -RZ, RZ, 0, 5.9604644775390625e-08 ;  /* 0x00000001ff4c7435 */ /* 0x000fe200000001ff */
[----:B------:R-:W-:-:S02]  /*f380*/  MOV R65, R62 ;  /* 0x0000003e00417202 */ /* 0x000fc40000000f00 */
[----:B------:R-:W-:Y:S02]  /*f390*/  MOV R78, RZ ;  /* 0x000000ff004e7202 */ /* 0x000fe40000000f00 */
[----:B------:R-:W-:Y:S02]  /*f3a0*/  MOV R81, 0xffffffff ;  /* 0xffffffff00517802 */ /* 0x000fe40000000f00 */
[----:B------:R-:W-:Y:S02]  /*f3b0*/  MOV R60, 0xf3d0 ;  /* 0x0000f3d0003c7802 */ /* 0x000fe40000000f00 */
[----:B-----5:R-:W-:Y:S05]  /*f3c0*/  CALL.REL.NOINC `($__internal_71_$__cuda_sm70_shflsync_up) ;  /* 0x00001eb000007944 */ /* 0x020fea0003c00000 */
[----:B-1----:R-:W-:Y:S01]  /*f3d0*/  MOV R63, R65 ;  /* 0x00000041003f7202 */ /* 0x002fe20000000f00 */
[----:B0-----:R-:W-:Y:S05]  /*f3e0*/  BRA `(.L_x_2920) ;  /* 0xffff7e4000007947 */ /* 0x001fea000383ffff */
.L_x_2817:
[----:B------:R-:W-:Y:S01]  /*f3f0*/  HFMA2.MMA R76, -RZ, RZ, 0, 5.9604644775390625e-08 ;  /* 0x00000001ff4c7435 */ /* 0x000fe200000001ff */
[----:B------:R-:W-:Y:S02]  /*f400*/  MOV R65, R80 ;  /* 0x0000005000417202 */ /* 0x000fe40000000f00 */
[----:B------:R-:W-:Y:S02]  /*f410*/  MOV R78, RZ ;  /* 0x000000ff004e7202 */ /* 0x000fe40000000f00 */
[----:B------:R-:W-:-:S02]  /*f420*/  MOV R81, 0xffffffff ;  /* 0xffffffff00517802 */ /* 0x000fc40000000f00 */
[----:B------:R-:W-:Y:S02]  /*f430*/  MOV R60, 0xf450 ;  /* 0x0000f450003c7802 */ /* 0x000fe40000000f00 */
[----:B01---5:R-:W-:Y:S05]  /*f440*/  CALL.REL.NOINC `($__internal_71_$__cuda_sm70_shflsync_up) ;  /* 0x00001e3000007944 */ /* 0x023fea0003c00000 */
[----:B0-----:R-:W-:Y:S01]  /*f450*/  HFMA2.MMA R76, -RZ, RZ, 0, 5.9604644775390625e-08 ;  /* 0x00000001ff4c7435 */ /* 0x001fe200000001ff */
[----:B-1----:R-:W-:Y:S02]  /*f460*/  MOV R67, R65 ;  /* 0x0000004100437202 */ /* 0x002fe40000000f00 */
[----:B------:R-:W-:Y:S02]  /*f470*/  MOV R65, R82 ;  /* 0x0000005200417202 */ /* 0x000fe40000000f00 */
[----:B------:R-:W-:Y:S02]  /*f480*/  MOV R78, RZ ;  /* 0x000000ff004e7202 */ /* 0x000fe40000000f00 */
[----:B------:R-:W-:Y:S02]  /*f490*/  MOV R81, 0xffffffff ;  /* 0xffffffff00517802 */ /* 0x000fe40000000f00 */
[----:B------:R-:W-:Y:S02]  /*f4a0*/  MOV R60, 0xf4c0 ;  /* 0x0000f4c0003c7802 */ /* 0x000fe40000000f00 */
[----:B------:R-:W-:Y:S05]  /*f4b0*/  CALL.REL.NOINC `($__internal_71_$__cuda_sm70_shflsync_up) ;  /* 0x00001dc000007944 */ /* 0x000fea0003c00000 */
[----:B0-----:R-:W-:Y:S01]  /*f4c0*/  HFMA2.MMA R76, -RZ, RZ, 0, 5.9604644775390625e-08 ;  /* 0x00000001ff4c7435 */ /* 0x001fe200000001ff */
[----:B-1----:R-:W-:-:S02]  /*f4d0*/  MOV R77, R65 ;  /* 0x00000041004d7202 */ /* 0x002fc40000000f00 */
[----:B------:R-:W-:Y:S02]  /*f4e0*/  MOV R65, R83 ;  /* 0x0000005300417202 */ /* 0x000fe40000000f00 */
[----:B------:R-:W-:Y:S02]  /*f4f0*/  MOV R78, RZ ;  /* 0x000000ff004e7202 */ /* 0x000fe40000000f00 */
[----:B------:R-:W-:Y:S02]  /*f500*/  MOV R81, 0xffffffff ;  /* 0xffffffff00517802 */ /* 0x000fe40000000f00 */
[----:B------:R-:W-:Y:S02]  /*f510*/  MOV R60, 0xf530 ;  /* 0x0000f530003c7802 */ /* 0x000fe40000000f00 */
[----:B------:R-:W-:Y:S05]  /*f520*/  CALL.REL.NOINC `($__internal_71_$__cuda_sm70_shflsync_up) ;  /* 0x00001d5000007944 */ /* 0x000fea0003c00000 */
        /* <DEDUP_REMOVED lines=20> */
[----:B------:R-:W-:Y:S05]  /*f670*/  CALL.REL.NOINC `($__internal_71_$__cuda_sm70_shflsync_up) ;  /* 0x00001c0000007944 */ /* 0x000fea0003c00000 */
[----:B0-----:R-:W-:Y:S01]  /*f680*/  HFMA2.MMA R76, -RZ, RZ, 0, 1.1920928955078125e-07 ;  /* 0x00000002ff4c7435 */ /* 0x001fe200000001ff */
[----:B-1----:R-:W-:-:S02]  /*f690*/  MOV R62, R65 ;  /* 0x00000041003e7202 */ /* 0x002fc40000000f00 */
[----:B------:R-:W-:Y:S02]  /*f6a0*/  MOV R65, R80 ;  /* 0x0000005000417202 */ /* 0x000fe40000000f00 */
[----:B------:R-:W-:Y:S02]  /*f6b0*/  MOV R78, RZ ;  /* 0x000000ff004e7202 */ /* 0x000fe40000000f00 */
[----:B------:R-:W-:Y:S02]  /*f6c0*/  MOV R81, 0xffffffff ;  /* 0xffffffff00517802 */ /* 0x000fe40000000f00 */
[----:B------:R-:W-:Y:S02]  /*f6d0*/  MOV R60, 0xf6f0 ;  /* 0x0000f6f0003c7802 */ /* 0x000fe40000000f00 */
[----:B------:R-:W-:Y:S05]  /*f6e0*/  CALL.REL.NOINC `($__internal_71_$__cuda_sm70_shflsync_up) ;  /* 0x00001b9000007944 */ /* 0x000fea0003c00000 */
[----:B0-----:R-:W-:Y:S01]  /*f6f0*/  HFMA2.MMA R76, -RZ, RZ, 0, 1.1920928955078125e-07 ;  /* 0x00000002ff4c7435 */ /* 0x001fe200000001ff */
[----:B-1----:R-:W-:Y:S02]  /*f700*/  MOV R63, R65 ;  /* 0x00000041003f7202 */ /* 0x002fe40000000f00 */
[----:B------:R-:W-:Y:S02]  /*f710*/  MOV R65, R82 ;  /* 0x0000005200417202 */ /* 0x000fe40000000f00 */
[----:B------:R-:W-:-:S02]  /*f720*/  MOV R78, RZ ;  /* 0x000000ff004e7202 */ /* 0x000fc40000000f00 */
[----:B------:R-:W-:Y:S02]  /*f730*/  MOV R81, 0xffffffff ;  /* 0xffffffff00517802 */ /* 0x000fe40000000f00 */
[----:B------:R-:W-:Y:S02]  /*f740*/  MOV R60, 0xf760 ;  /* 0x0000f760003c7802 */ /* 0x000fe40000000f00 */
[----:B------:R-:W-:Y:S05]  /*f750*/  CALL.REL.NOINC `($__internal_71_$__cuda_sm70_shflsync_up) ;  /* 0x00001b2000007944 */ /* 0x000fea0003c00000 */
[----:B0-----:R-:W-:Y:S01]  /*f760*/  HFMA2.MMA R76, -RZ, RZ, 0, 1.1920928955078125e-07 ;  /* 0x00000002ff4c7435 */ /* 0x001fe200000001ff */
[----:B-1----:R-:W-:Y:S02]  /*f770*/  MOV R64, R65 ;  /* 0x0000004100407202 */ /* 0x002fe40000000f00 */
[----:B------:R-:W-:Y:S02]  /*f780*/  MOV R65, R66 ;  /* 0x0000004200417202 */ /* 0x000fe40000000f00 */
[----:B------:R-:W-:Y:S02]  /*f790*/  MOV R78, RZ ;  /* 0x000000ff004e7202 */ /* 0x000fe40000000f00 */
[----:B------:R-:W-:Y:S02]  /*f7a0*/  MOV R81, 0xffffffff ;  /* 0xffffffff00517802 */ /* 0x000fe40000000f00 */
[----:B------:R-:W-:-:S02]  /*f7b0*/  MOV R60, 0xf7d0 ;  /* 0x0000f7d0003c7802 */ /* 0x000fc40000000f00 */
[----:B------:R-:W-:Y:S05]  /*f7c0*/  CALL.REL.NOINC `($__internal_71_$__cuda_sm70_shflsync_up) ;  /* 0x00001ab000007944 */ /* 0x000fea0003c00000 */
        /* <DEDUP_REMOVED lines=17> */
[----:B------:R-:W-:Y:S05]  /*f8e0*/  CALL.REL.NOINC `($__internal_71_$__cuda_sm70_shflsync_up) ;  /* 0x0000199000007944 */ /* 0x000fea0003c00000 */
[----:B0-----:R-:W-:Y:S01]  /*f8f0*/  HFMA2.MMA R76, -RZ, RZ, 0, 2.384185791015625e-07 ;  /* 0x00000004ff4c7435 */ /* 0x001fe200000001ff */
[----:B-1----:R-:W-:Y:S02]  /*f900*/  MOV R62, R65 ;  /* 0x00000041003e7202 */ /* 0x002fe40000000f00 */
[----:B------:R-:W-:Y:S02]  /*f910*/  MOV R65, R80 ;  /* 0x0000005000417202 */ /* 0x000fe40000000f00 */
[----:B------:R-:W-:Y:S02]  /*f920*/  MOV R78, RZ ;  /* 0x000000ff004e7202 */ /* 0x000fe40000000f00 */
[----:B------:R-:W-:Y:S02]  /*f930*/  MOV R81, 0xffffffff ;  /* 0xffffffff00517802 */ /* 0x000fe40000000f00 */
[----:B------:R-:W-:-:S02]  /*f940*/  MOV R60, 0xf960 ;  /* 0x0000f960003c7802 */ /* 0x000fc40000000f00 */
[----:B------:R-:W-:Y:S05]  /*f950*/  CALL.REL.NOINC `($__internal_71_$__cuda_sm70_shflsync_up) ;  /* 0x0000192000007944 */ /* 0x000fea0003c00000 */
[----:B0-----:R-:W-:Y:S01]  /*f960*/  HFMA2.MMA R76, -RZ, RZ, 0, 2.384185791015625e-07 ;  /* 0x00000004ff4c7435 */ /* 0x001fe200000001ff */
[----:B-1----:R-:W-:-:S02]  /*f970*/  MOV R63, R65 ;  /* 0x00000041003f7202 */ /* 0x002fc40000000f00 */
[----:B------:R-:W-:Y:S02]  /*f980*/  MOV R65, R82 ;  /* 0x0000005200417202 */ /* 0x000fe40000000f00 */
[----:B------:R-:W-:Y:S02]  /*f990*/  MOV R78, RZ ;  /* 0x000000ff004e7202 */ /* 0x000fe40000000f00 */
[----:B------:R-:W-:Y:S02]  /*f9a0*/  MOV R81, 0xffffffff ;  /* 0xffffffff00517802 */ /* 0x000fe40000000f00 */
[----:B------:R-:W-:Y:S02]  /*f9b0*/  MOV R60, 0xf9d0 ;  /* 0x0000f9d0003c7802 */ /* 0x000fe40000000f00 */
[----:B------:R-:W-:Y:S05]  /*f9c0*/  CALL.REL.NOINC `($__internal_71_$__cuda_sm70_shflsync_up) ;  /* 0x000018b000007944 */ /* 0x000fea0003c00000 */
[----:B0-----:R-:W-:Y:S01]  /*f9d0*/  HFMA2.MMA R76, -RZ, RZ, 0, 2.384185791015625e-07 ;  /* 0x00000004ff4c7435 */ /* 0x001fe200000001ff */
[----:B-1----:R-:W-:Y:S02]  /*f9e0*/  MOV R64, R65 ;  /* 0x0000004100407202 */ /* 0x002fe40000000f00 */
[----:B------:R-:W-:Y:S02]  /*f9f0*/  MOV R65, R66 ;  /* 0x0000004200417202 */ /* 0x000fe40000000f00 */
[----:B------:R-:W-:-:S02]  /*fa00*/  MOV R78, RZ ;  /* 0x000000ff004e7202 */ /* 0x000fc40000000f00 */
[----:B------:R-:W-:Y:S02]  /*fa10*/  MOV R81, 0xffffffff ;  /* 0xffffffff00517802 */ /* 0x000fe40000000f00 */
[----:B------:R-:W-:Y:S02]  /*fa20*/  MOV R60, 0xfa40 ;  /* 0x0000fa40003c7802 */ /* 0x000fe40000000f00 */
[----:B------:R-:W-:Y:S05]  /*fa30*/  CALL.REL.NOINC `($__internal_71_$__cuda_sm70_shflsync_up) ;  /* 0x0000184000007944 */ /* 0x000fea0003c00000 */
        /* <DEDUP_REMOVED lines=18> */
[----:B------:R-:W-:Y:S05]  /*fb60*/  CALL.REL.NOINC `($__internal_71_$__cuda_sm70_shflsync_up) ;  /* 0x0000171000007944 */ /* 0x000fea0003c00000 */
[----:B0-----:R-:W-:Y:S01]  /*fb70*/  HFMA2.MMA R76, -RZ, RZ, 0, 4.76837158203125e-07 ;  /* 0x00000008ff4c7435 */ /* 0x001fe200000001ff */
[----:B-1----:R-:W-:Y:S02]  /*fb80*/  MOV R62, R65 ;  /* 0x00000041003e7202 */ /* 0x002fe40000000f00 */
[----:B------:R-:W-:-:S02]  /*fb90*/  MOV R65, R80 ;  /* 0x0000005000417202 */ /* 0x000fc40000000f00 */
[----:B------:R-:W-:Y:S02]  /*fba0*/  MOV R78, RZ ;  /* 0x000000ff004e7202 */ /* 0x000fe40000000f00 */
[----:B------:R-:W-:Y:S02]  /*fbb0*/  MOV R81, 0xffffffff ;  /* 0xffffffff00517802 */ /* 0x000fe40000000f00 */
[----:B------:R-:W-:Y:S02]  /*fbc0*/  MOV R60, 0xfbe0 ;  /* 0x0000fbe0003c7802 */ /* 0x000fe40000000f00 */
[----:B------:R-:W-:Y:S05]  /*fbd0*/  CALL.REL.NOINC `($__internal_71_$__cuda_sm70_shflsync_up) ;  /* 0x000016a000007944 */ /* 0x000fea0003c00000 */
[----:B0-----:R-:W-:Y:S01]  /*fbe0*/  HFMA2.MMA R76, -RZ, RZ, 0, 4.76837158203125e-07 ;  /* 0x00000008ff4c7435 */ /* 0x001fe200000001ff */
[----:B-1----:R-:W-:Y:S02]  /*fbf0*/  MOV R63, R65 ;  /* 0x00000041003f7202 */ /* 0x002fe40000000f00 */
[----:B------:R-:W-:Y:S02]  /*fc00*/  MOV R65, R82 ;  /* 0x0000005200417202 */ /* 0x000fe40000000f00 */
[----:B------:R-:W-:Y:S02]  /*fc10*/  MOV R78, RZ ;  /* 0x000000ff004e7202 */ /* 0x000fe40000000f00 */
[----:B------:R-:W-:-:S02]  /*fc20*/  MOV R81, 0xffffffff ;  /* 0xffffffff00517802 */ /* 0x000fc40000000f00 */
[----:B------:R-:W-:Y:S02]  /*fc30*/  MOV R60, 0xfc50 ;  /* 0x0000fc50003c7802 */ /* 0x000fe40000000f00 */
[----:B------:R-:W-:Y:S05]  /*fc40*/  CALL.REL.NOINC `($__internal_71_$__cuda_sm70_shflsync_up) ;  /* 0x0000163000007944 */ /* 0x000fea0003c00000 */
[----:B0-----:R-:W-:Y:S01]  /*fc50*/  HFMA2.MMA R76, -RZ, RZ, 0, 4.76837158203125e-07 ;  /* 0x00000008ff4c7435 */ /* 0x001fe200000001ff */
[----:B-1----:R-:W-:Y:S02]  /*fc60*/  MOV R64, R65 ;  /* 0x0000004100407202 */ /* 0x002fe40000000f00 */
[----:B------:R-:W-:Y:S02]  /*fc70*/  MOV R65, R83 ;  /* 0x0000005300417202 */ /* 0x000fe40000000f00 */
[----:B------:R-:W-:Y:S02]  /*fc80*/  MOV R78, RZ ;  /* 0x000000ff004e7202 */ /* 0x000fe40000000f00 */
[----:B------:R-:W-:Y:S02]  /*fc90*/  MOV R81, 0xffffffff ;  /* 0xffffffff00517802 */ /* 0x000fe40000000f00 */
[----:B------:R-:W-:Y:S02]  /*fca0*/  MOV R60, 0xfcc0 ;  /* 0x0000fcc0003c7802 */ /* 0x000fe40000000f00 */
[----:B------:R-:W-:Y:S05]  /*fcb0*/  CALL.REL.NOINC `($__internal_71_$__cuda_sm70_shflsync_up) ;  /* 0x000015c000007944 */ /* 0x000fea0003c00000 */
        /* <DEDUP_REMOVED lines=18> */
[----:B------:R-:W-:Y:S05]  /*fde0*/  CALL.REL.NOINC `($__internal_71_$__cuda_sm70_shflsync_up) ;  /* 0x0000149000007944 */ /* 0x000fea0003c00000 */
[----:B0-----:R-:W-:Y:S01]  /*fdf0*/  HFMA2.MMA R76, -RZ, RZ, 0, 9.5367431640625e-07 ;  /* 0x00000010ff4c7435 */ /* 0x001fe200000001ff */
[----:B-1----:R-:W-:Y:S02]  /*fe00*/  MOV R63, R65 ;  /* 0x00000041003f7202 */ /* 0x002fe40000000f00 */
[----:B------:R-:W-:Y:S02]  /*fe10*/  MOV R65, R66 ;  /* 0x0000004200417202 */ /* 0x000fe40000000f00 */
[----:B------:R-:W-:Y:S02]  /*fe20*/  MOV R78, RZ ;  /* 0x000000ff004e7202 */ /* 0x000fe40000000f00 */
[----:B------:R-:W-:Y:S02]  /*fe30*/  MOV R81, 0xffffffff ;  /* 0xffffffff00517802 */ /* 0x000fe40000000f00 */
[----:B------:R-:W-:Y:S02]  /*fe40*/  MOV R60, 0xfe60 ;  /* 0x0000fe60003c7802 */ /* 0x000fe40000000f00 */
[----:B------:R-:W-:Y:S05]  /*fe50*/  CALL.REL.NOINC `($__internal_71_$__cuda_sm70_shflsync_up) ;  /* 0x0000142000007944 */ /* 0x000fea0003c00000 */
[----:B0-----:R-:W-:Y:S01]  /*fe60*/  HFMA2.MMA R76, -RZ, RZ, 0, 9.5367431640625e-07 ;  /* 0x00000010ff4c7435 */ /* 0x001fe200000001ff */
[----:B-1----:R-:W-:-:S02]  /*fe70*/  MOV R67, R65 ;  /* 0x0000004100437202 */ /* 0x002fc40000000f00 */
[----:B------:R-:W-:Y:S02]  /*fe80*/  MOV R65, R82 ;  /* 0x0000005200417202 */ /* 0x000fe40000000f00 */
[----:B------:R-:W-:Y:S02]  /*fe90*/  MOV R78, RZ ;  /* 0x000000ff004e7202 */ /* 0x000fe40000000f00 */
[----:B------:R-:W-:Y:S02]  /*fea0*/  MOV R81, 0xffffffff ;  /* 0xffffffff00517802 */ /* 0x000fe40000000f00 */
[----:B------:R-:W-:Y:S02]  /*feb0*/  MOV R60, 0xfed0 ;  /* 0x0000fed0003c7802 */ /* 0x000fe40000000f00 */
[----:B------:R-:W-:Y:S05]  /*fec0*/  CALL.REL.NOINC `($__internal_71_$__cuda_sm70_shflsync_up) ;  /* 0x000013b000007944 */ /* 0x000fea0003c00000 */
[----:B0-----:R-:W-:Y:S01]  /*fed0*/  HFMA2.MMA R76, -RZ, RZ, 0, 9.5367431640625e-07 ;  /* 0x00000010ff4c7435 */ /* 0x001fe200000001ff */
[----:B-1----:R-:W-:Y:S02]  /*fee0*/  MOV R77, R65 ;  /* 0x00000041004d7202 */ /* 0x002fe40000000f00 */
[----:B------:R-:W-:Y:S02]  /*fef0*/  MOV R65, R83 ;  /* 0x0000005300417202 */ /* 0x000fe40000000f00 */
[----:B------:R-:W-:-:S02]  /*ff00*/  MOV R78, RZ ;  /* 0x000000ff004e7202 */ /* 0x000fc40000000f00 */
[----:B------:R-:W-:Y:S02]  /*ff10*/  MOV R81, 0xffffffff ;  /* 0xffffffff00517802 */ /* 0x000fe40000000f00 */
[----:B------:R-:W-:Y:S02]  /*ff20*/  MOV R60, 0xff40 ;  /* 0x0000ff40003c7802 */ /* 0x000fe40000000f00 */
[----:B------:R-:W-:Y:S05]  /*ff30*/  CALL.REL.NOINC `($__internal_71_$__cuda_sm70_shflsync_up) ;  /* 0x0000134000007944 */ /* 0x000fea0003c00000 */
[----:B01----:R-:W-:Y:S05]  /*ff40*/  BRA `(.L_x_2921) ;  /* 0xffff772000007947 */ /* 0x003fea000383ffff */
.L_x_2822:
[----:B------:R-:W-:Y:S01]  /*ff50*/  HFMA2.MMA R76, -RZ, RZ, 0, 5.9604644775390625e-08 ;  /* 0x00000001ff4c7435 */ /* 0x000fe200000001ff */
[----:B0-----:R-:W-:Y:S02]  /*ff60*/  MOV R65, R80 ;  /* 0x0000005000417202 */ /* 0x001fe40000000f00 */
[----:B------:R-:W-:Y:S02]  /*ff70*/  MOV R78, RZ ;  /* 0x000000ff004e7202 */ /* 0x000fe40000000f00 */
[----:B------:R-:W-:Y:S02]  /*ff80*/  MOV R81, 0xffffffff ;  /* 0xffffffff00517802 */ /* 0x000fe40000000f00 */
[----:B------:R-:W-:Y:S02]  /*ff90*/  MOV R60, 0xffb0 ;  /* 0x0000ffb0003c7802 */ /* 0x000fe40000000f00 */
[----:B-1---5:R-:W-:Y:S05]  /*ffa0*/  CALL.REL.NOINC `($__internal_71_$__cuda_sm70_shflsync_up) ;  /* 0x000012d000007944 */ /* 0x022fea0003c00000 */
[----:B0-----:R-:W-:Y:S01]  /*ffb0*/  HFMA2.MMA R76, -RZ, RZ, 0, 5.9604644775390625e-08 ;  /* 0x00000001ff4c7435 */ /* 0x001fe200000001ff */
[----:B-1----:R-:W-:-:S02]  /*ffc0*/  MOV R62, R65 ;  /* 0x00000041003e7202 */ /* 0x002fc40000000f00 */
[----:B------:R-:W-:Y:S02]  /*ffd0*/  MOV R65, R77 ;  /* 0x0000004d00417202 */ /* 0x000fe40000000f00 */
[----:B------:R-:W-:Y:S02]  /*ffe0*/  MOV R78, RZ ;  /* 0x000000ff004e7202 */ /* 0x000fe40000000f00 */
[----:B------:R-:W-:Y:S02]  /*fff0*/  MOV R81, 0xffffffff ;  /* 0xffffffff00517802 */ /* 0x000fe40000000f00 */
[----:B------:R-:W-:Y:S02]  /*10000*/  MOV R60, 0x10020 ;  /* 0x00010020003c7802 */ /* 0x000fe40000000f00 */
[----:B------:R-:W-:Y:S05]  /*10010*/  CALL.REL.NOINC `($__internal_71_$__cuda_sm70_shflsync_up) ;  /* 0x0000126000007944 */ /* 0x000fea0003c00000 */
[----:B0-----:R-:W-:Y:S01]  /*10020*/  HFMA2.MMA R76, -RZ, RZ, 0, 5.9604644775390625e-08 ;  /* 0x00000001ff4c7435 */ /* 0x001fe200000001ff */
[----:B-1----:R-:W-:Y:S02]  /*10030*/  MOV R64, R65 ;  /* 0x0000004100407202 */ /* 0x002fe40000000f00 */
[----:B------:R-:W-:Y:S02]  /*10040*/  MOV R65, R82 ;  /* 0x0000005200417202 */ /* 0x000fe40000000f00 */
[----:B------:R-:W-:-:S02]  /*10050*/  MOV R78, RZ ;  /* 0x000000ff004e7202 */ /* 0x000fc40000000f00 */
[----:B------:R-:W-:Y:S02]  /*10060*/  MOV R81, 0xffffffff ;  /* 0xffffffff00517802 */ /* 0x000fe40000000f00 */
[----:B------:R-:W-:Y:S02]  /*10070*/  MOV R60, 0x10090 ;  /* 0x00010090003c7802 */ /* 0x000fe40000000f00 */
[----:B------:R-:W-:Y:S05]  /*10080*/  CALL.REL.NOINC `($__internal_71_$__cuda_sm70_shflsync_up) ;  /* 0x000011f000007944 */ /* 0x000fea0003c00000 */
[----:B0-----:R-:W-:Y:S01]  /*10090*/  HFMA2.MMA R76, -RZ, RZ, 0, 5.9604644775390625e-08 ;  /* 0x00000001ff4c7435 */ /* 0x001fe200000001ff */
[----:B-1----:R-:W-:Y:S02]  /*100a0*/  MOV R66, R65 ;  /* 0x0000004100427202 */ /* 0x002fe40000000f00 */
[----:B------:R-:W-:Y:S02]  /*100b0*/  MOV R65, R83 ;  /* 0x0000005300417202 */ /* 0x000fe40000000f00 */
[----:B------:R-:W-:Y:S02]  /*100c0*/  MOV R78, RZ ;  /* 0x000000ff004e7202 */ /* 0x000fe40000000f00 */
[----:B------:R-:W-:Y:S02]  /*100d0*/  MOV R81, 0xffffffff ;  /* 0xffffffff00517802 */ /* 0x000fe40000000f00 */
[----:B------:R-:W-:-:S02]  /*100e0*/  MOV R60, 0x10100 ;  /* 0x00010100003c7802 */ /* 0x000fc40000000f00 */
[----:B------:R-:W-:Y:S05]  /*100f0*/  CALL.REL.NOINC `($__internal_71_$__cuda_sm70_shflsync_up) ;  /* 0x0000118000007944 */ /* 0x000fea0003c00000 */
        /* <DEDUP_REMOVED lines=9> */
[----:B------:R-:W-:Y:S05]  /*10190*/  CALL.REL.NOINC `($__internal_70_$__cuda_sm70_shflsync_idx_p) ;  /* 0x000010a000007944 */ /* 0x000fea0003c00000 */
[----:B0-----:R-:W-:Y:S01]  /*101a0*/  HFMA2.MMA R64, -RZ, RZ, 0, 0 ;  /* 0x00000000ff407435 */ /* 0x001fe200000001ff */
[----:B-1----:R-:W-:-:S02]  /*101b0*/  MOV R217, R62 ;  /* 0x0000003e00d97202 */ /* 0x002fc40000000f00 */
[----:B------:R-:W-:Y:S02]  /*101c0*/  MOV R63, R57 ;  /* 0x00000039003f7202 */ /* 0x000fe40000000f00 */
[----:B------:R-:W-:Y:S02]  /*101d0*/  MOV R65, 0x1f ;  /* 0x0000001f00417802 */ /* 0x000fe40000000f00 */
[----:B------:R-:W-:Y:S02]  /*101e0*/  MOV R62, 0xffffffff ;  /* 0xffffffff003e7802 */ /* 0x000fe40000000f00 */
[----:B------:R-:W-:Y:S02]  /*101f0*/  MOV R60, 0x10210 ;  /* 0x00010210003c7802 */ /* 0x000fe40000000f00 */
[----:B------:R-:W-:Y:S05]  /*10200*/  CALL.REL.NOINC `($__internal_70_$__cuda_sm70_shflsync_idx_p) ;  /* 0x0000103000007944 */ /* 0x000fea0003c00000 */
[----:B0-----:R-:W-:Y:S01]  /*10210*/  HFMA2.MMA R64, -RZ, RZ, 0, 0 ;  /* 0x00000000ff407435 */ /* 0x001fe200000001ff */
[----:B-1----:R-:W-:Y:S02]  /*10220*/  MOV R218, R62 ;  /* 0x0000003e00da7202 */ /* 0x002fe40000000f00 */
[----:B------:R-:W-:Y:S02]  /*10230*/  MOV R63, R58 ;  /* 0x0000003a003f7202 */ /* 0x000fe40000000f00 */
[----:B------:R-:W-:-:S02]  /*10240*/  MOV R65, 0x1f ;  /* 0x0000001f00417802 */ /* 0x000fc40000000f00 */
[----:B------:R-:W-:Y:S02]  /*10250*/  MOV R62, 0xffffffff ;  /* 0xffffffff003e7802 */ /* 0x000fe40000000f00 */
[----:B------:R-:W-:Y:S02]  /*10260*/  MOV R60, 0x10280 ;  /* 0x00010280003c7802 */ /* 0x000fe40000000f00 */
[----:B------:R-:W-:Y:S05]  /*10270*/  CALL.REL.NOINC `($__internal_70_$__cuda_sm70_shflsync_idx_p) ;  /* 0x00000fc000007944 */ /* 0x000fea0003c00000 */
[----:B0-----:R-:W-:Y:S01]  /*10280*/  HFMA2.MMA R64, -RZ, RZ, 0, 0 ;  /* 0x00000000ff407435 */ /* 0x001fe200000001ff */
[----:B-1----:R-:W-:Y:S02]  /*10290*/  MOV R66, R62 ;  /* 0x0000003e00427202 */ /* 0x002fe40000000f00 */
[----:B------:R-:W-:Y:S02]  /*102a0*/  MOV R63, R59 ;  /* 0x0000003b003f7202 */ /* 0x000fe40000000f00 */
[----:B------:R-:W-:Y:S02]  /*102b0*/  MOV R65, 0x1f ;  /* 0x0000001f00417802 */ /* 0x000fe40000000f00 */
[----:B------:R-:W-:Y:S02]  /*102c0*/  MOV R62, 0xffffffff ;  /* 0xffffffff003e7802 */ /* 0x000fe40000000f00 */
[----:B------:R-:W-:-:S02]  /*102d0*/  MOV R60, 0x102f0 ;  /* 0x000102f0003c7802 */ /* 0x000fc40000000f00 */
[----:B------:R-:W-:Y:S05]  /*102e0*/  CALL.REL.NOINC `($__internal_70_$__cuda_sm70_shflsync_idx_p) ;  /* 0x00000f5000007944 */ /* 0x000fea0003c00000 */
[----:B-1----:R-:W-:Y:S01]  /*102f0*/  MOV R67, R62 ;  /* 0x0000003e00437202 */ /* 0x002fe20000000f00 */
[----:B0-----:R-:W-:Y:S05]  /*10300*/  BRA `(.L_x_2922) ;  /* 0xffff768000007947 */ /* 0x001fea000383ffff */
.L_x_2825:
[----:B------:R-:W-:Y:S01]  /*10310*/  HFMA2.MMA R84, -RZ, RZ, 0, 5.9604644775390625e-08 ;  /* 0x00000001ff547435 */ /* 0x000fe200000001ff */
[----:B------:R-:W-:-:S02]  /*10320*/  MOV R65, R79 ;  /* 0x0000004f00417202 */ /* 0x000fc40000000f00 */
[----:B------:R-:W-:Y:S02]  /*10330*/  MOV R81, 0x1f ;  /* 0x0000001f00517802 */ /* 0x000fe40000000f00 */
[----:B------:R-:W-:Y:S02]  /*10340*/  MOV R86, 0xffffffff ;  /* 0xffffffff00567802 */ /* 0x000fe40000000f00 */
[----:B------:R-:W-:Y:S02]  /*10350*/  MOV R60, 0x10370 ;  /* 0x00010370003c7802 */ /* 0x000fe40000000f00 */
[----:B------:R-:W-:Y:S05]  /*10360*/  CALL.REL.NOINC `($__internal_69_$__cuda_sm70_shflsync_down) ;  /* 0x00000e9000007944 */ /* 0x000fea0003c00000 */
[----:B-1----:R-:W-:Y:S01]  /*10370*/  MOV R62, R81 ;  /* 0x00000051003e7202 */ /* 0x002fe20000000f00 */
[----:B0-----:R-:W-:Y:S05]  /*10380*/  BRA `(.L_x_2923) ;  /* 0xffff8be000007947 */ /* 0x001fea000383ffff */
.L_x_2826:
[----:B------:R-:W-:Y:S01]  /*10390*/  HFMA2.MMA R84, -RZ, RZ, 0, 5.9604644775390625e-08 ;  /* 0x00000001ff547435 */ /* 0x000fe200000001ff */
[----:B------:R-:W-:Y:S02]  /*103a0*/  MOV R65, R78 ;  /* 0x0000004e00417202 */ /* 0x000fe40000000f00 */
[----:B------:R-:W-:Y:S02]  /*103b0*/  MOV R81, 0x1f ;  /* 0x0000001f00517802 */ /* 0x000fe40000000f00 */
[----:B------:R-:W-:-:S02]  /*103c0*/  MOV R86, 0xffffffff ;  /* 0xffffffff00567802 */ /* 0x000fc40000000f00 */
[----:B------:R-:W-:Y:S02]  /*103d0*/  MOV R60, 0x103f0 ;  /* 0x000103f0003c7802 */ /* 0x000fe40000000f00 */
[----:B01----:R-:W-:Y:S05]  /*103e0*/  CALL.REL.NOINC `($__internal_69_$__cuda_sm70_shflsync_down) ;  /* 0x00000e1000007944 */ /* 0x003fea0003c00000 */
[----:B0-----:R-:W-:Y:S01]  /*103f0*/  HFMA2.MMA R84, -RZ, RZ, 0, 5.9604644775390625e-08 ;  /* 0x00000001ff547435 */ /* 0x001fe200000001ff */
[----:B-1----:R-:W-:Y:S02]  /*10400*/  MOV R63, R81 ;  /* 0x00000051003f7202 */ /* 0x002fe40000000f00 */
[----:B------:R-:W-:Y:S02]  /*10410*/  MOV R65, R67 ;  /* 0x0000004300417202 */ /* 0x000fe40000000f00 */
[----:B------:R-:W-:Y:S02]  /*10420*/  MOV R81, 0x1f ;  /* 0x0000001f00517802 */ /* 0x000fe40000000f00 */
[----:B------:R-:W-:Y:S02]  /*10430*/  MOV R86, 0xffffffff ;  /* 0xffffffff00567802 */ /* 0x000fe40000000f00 */
[----:B------:R-:W-:Y:S02]  /*10440*/  MOV R60, 0x10460 ;  /* 0x00010460003c7802 */ /* 0x000fe40000000f00 */
[----:B------:R-:W-:Y:S05]  /*10450*/  CALL.REL.NOINC `($__internal_69_$__cuda_sm70_shflsync_down) ;  /* 0x00000da000007944 */ /* 0x000fea0003c00000 */
[----:B0-----:R-:W-:Y:S01]  /*10460*/  HFMA2.MMA R84, -RZ, RZ, 0, 5.9604644775390625e-08 ;  /* 0x00000001ff547435 */ /* 0x001fe200000001ff */
[----:B-1----:R-:W-:-:S02]  /*10470*/  MOV R64, R81 ;  /* 0x0000005100407202 */ /* 0x002fc40000000f00 */
[----:B------:R-:W-:Y:S02]  /*10480*/  MOV R65, R66 ;  /* 0x0000004200417202 */ /* 0x000fe40000000f00 */
[----:B------:R-:W-:Y:S02]  /*10490*/  MOV R81, 0x1f ;  /* 0x0000001f00517802 */ /* 0x000fe40000000f00 */
[----:B------:R-:W-:Y:S02]  /*104a0*/  MOV R86, 0xffffffff ;  /* 0xffffffff00567802 */ /* 0x000fe40000000f00 */
[----:B------:R-:W-:Y:S02]  /*104b0*/  MOV R60, 0x104d0 ;  /* 0x000104d0003c7802 */ /* 0x000fe40000000f00 */
[----:B------:R-:W-:Y:S05]  /*104c0*/  CALL.REL.NOINC `($__internal_69_$__cuda_sm70_shflsync_down) ;  /* 0x00000d3000007944 */ /* 0x000fea0003c00000 */
[----:B-1----:R-:W-:Y:S01]  /*104d0*/  MOV R60, R81 ;  /* 0x00000051003c7202 */ /* 0x002fe20000000f00 */
[----:B0-----:R-:W-:Y:S05]  /*104e0*/  BRA `(.L_x_2924) ;  /* 0xffff8ac000007947 */ /* 0x001fea000383ffff */
.L_x_2829:
[----:B------:R-:W-:Y:S01]  /*104f0*/  HFMA2.MMA R84, -RZ, RZ, 0, 1.1920928955078125e-07 ;  /* 0x00000002ff547435 */ /* 0x000fe200000001ff */
[----:B------:R-:W-:Y:S02]  /*10500*/  MOV R65, R79 ;  /* 0x0000004f00417202 */ /* 0x000fe40000000f00 */
[----:B------:R-:W-:-:S02]  /*10510*/  MOV R81, 0x1f ;  /* 0x0000001f00517802 */ /* 0x000fc40000000f00 */
[----:B------:R-:W-:Y:S02]  /*10520*/  MOV R86, 0xffffffff ;  /* 0xffffffff00567802 */ /* 0x000fe40000000f00 */
[----:B0-----:R-:W-:Y:S02]  /*10530*/  MOV R60, 0x10550 ;  /* 0x00010550003c7802 */ /* 0x001fe40000000f00 */
[----:B-1234-:R-:W-:Y:S05]  /*10540*/  CALL.REL.NOINC `($__internal_69_$__cuda_sm70_shflsync_down) ;  /* 0x00000cb000007944 */ /* 0x01efea0003c00000 */
[----:B0-----:R-:W-:Y:S01]  /*10550*/  HFMA2.MMA R84, -RZ, RZ, 0, 1.1920928955078125e-07 ;  /* 0x00000002ff547435 */ /* 0x001fe200000001ff */
[----:B-1----:R-:W-:Y:S02]  /*10560*/  MOV R62, R81 ;  /* 0x00000051003e7202 */ /* 0x002fe40000000f00 */
[----:B------:R-:W-:Y:S02]  /*10570*/  MOV R65, R78 ;  /* 0x0000004e00417202 */ /* 0x000fe40000000f00 */
[----:B------:R-:W-:Y:S02]  /*10580*/  MOV R81, 0x1f ;  /* 0x0000001f00517802 */ /* 0x000fe40000000f00 */
[----:B------:R-:W-:Y:S02]  /*10590*/  MOV R86, 0xffffffff ;  /* 0xffffffff00567802 */ /* 0x000fe40000000f00 */
[----:B------:R-:W-:-:S02]  /*105a0*/  MOV R60, 0x105c0 ;  /* 0x000105c0003c7802 */ /* 0x000fc40000000f00 */
[----:B------:R-:W-:Y:S05]  /*105b0*/  CALL.REL.NOINC `($__internal_69_$__cuda_sm70_shflsync_down) ;  /* 0x00000c4000007944 */ /* 0x000fea0003c00000 */
[----:B0-----:R-:W-:Y:S01]  /*105c0*/  HFMA2.MMA R84, -RZ, RZ, 0, 1.1920928955078125e-07 ;  /* 0x00000002ff547435 */ /* 0x001fe200000001ff */
[----:B-1----:R-:W-:-:S02]  /*105d0*/  MOV R63, R81 ;  /* 0x00000051003f7202 */ /* 0x002fc40000000f00 */
[----:B------:R-:W-:Y:S02]  /*105e0*/  MOV R65, R67 ;  /* 0x0000004300417202 */ /* 0x000fe40000000f00 */
[----:B------:R-:W-:Y:S02]  /*105f0*/  MOV R81, 0x1f ;  /* 0x0000001f00517802 */ /* 0x000fe40000000f00 */
[----:B------:R-:W-:Y:S02]  /*10600*/  MOV R86, 0xffffffff ;  /* 0xffffffff00567802 */ /* 0x000fe40000000f00 */
[----:B------:R-:W-:Y:S02]  /*10610*/  MOV R60, 0x10630 ;  /* 0x00010630003c7802 */ /* 0x000fe40000000f00 */
[----:B------:R-:W-:Y:S05]  /*10620*/  CALL.REL.NOINC `($__internal_69_$__cuda_sm70_shflsync_down) ;  /* 0x00000bd000007944 */ /* 0x000fea0003c00000 */
[----:B0-----:R-:W-:Y:S01]  /*10630*/  HFMA2.MMA R84, -RZ, RZ, 0, 1.1920928955078125e-07 ;  /* 0x00000002ff547435 */ /* 0x001fe200000001ff */
[----:B-1----:R-:W-:Y:S02]  /*10640*/  MOV R64, R81 ;  /* 0x0000005100407202 */ /* 0x002fe40000000f00 */
[----:B------:R-:W-:Y:S02]  /*10650*/  MOV R65, R66 ;  /* 0x0000004200417202 */ /* 0x000fe40000000f00 */
[----:B------:R-:W-:-:S02]  /*10660*/  MOV R81, 0x1f ;  /* 0x0000001f00517802 */ /* 0x000fc40000000f00 */
[----:B------:R-:W-:Y:S02]  /*10670*/  MOV R86, 0xffffffff ;  /* 0xffffffff00567802 */ /* 0x000fe40000000f00 */
[----:B------:R-:W-:Y:S02]  /*10680*/  MOV R60, 0x106a0 ;  /* 0x000106a0003c7802 */ /* 0x000fe40000000f00 */
[----:B------:R-:W-:Y:S05]  /*10690*/  CALL.REL.NOINC `($__internal_69_$__cuda_sm70_shflsync_down) ;  /* 0x00000b6000007944 */ /* 0x000fea0003c00000 */
[----:B-1----:R-:W-:Y:S01]  /*106a0*/  MOV R60, R81 ;  /* 0x00000051003c7202 */ /* 0x002fe20000000f00 */
[----:B0-----:R-:W-:Y:S05]  /*106b0*/  BRA `(.L_x_2925) ;  /* 0xffff8a4000007947 */ /* 0x001fea000383ffff */
.L_x_2832:
[----:B------:R-:W-:Y:S01]  /*106c0*/  HFMA2.MMA R84, -RZ, RZ, 0, 2.384185791015625e-07 ;  /* 0x00000004ff547435 */ /* 0x000fe200000001ff */
[----:B------:R-:W-:Y:S02]  /*106d0*/  MOV R65, R79 ;  /* 0x0000004f00417202 */ /* 0x000fe40000000f00 */
[----:B------:R-:W-:Y:S02]  /*106e0*/  MOV R81, 0x1f ;  /* 0x0000001f00517802 */ /* 0x000fe40000000f00 */
[----:B------:R-:W-:Y:S02]  /*106f0*/  MOV R86, 0xffffffff ;  /* 0xffffffff00567802 */ /* 0x000fe40000000f00 */
[----:B0-----:R-:W-:-:S02]  /*10700*/  MOV R60, 0x10720 ;  /* 0x00010720003c7802 */ /* 0x001fc40000000f00 */
[----:B-1234-:R-:W-:Y:S05]  /*10710*/  CALL.REL.NOINC `($__internal_69_$__cuda_sm70_shflsync_down) ;  /* 0x00000ae000007944 */ /* 0x01efea0003c00000 */
[----:B-1----:R-:W-:Y:S01]  /*10720*/  MOV R62, R81 ;  /* 0x00000051003e7202 */ /* 0x002fe20000000f00 */
[----:B0-----:R-:W-:Y:S05]  /*10730*/  BRA `(.L_x_2926) ;  /* 0xffff8ae000007947 */ /* 0x001fea000383ffff */
.L_x_2833:
[----:B------:R-:W-:Y:S01]  /*10740*/  HFMA2.MMA R84, -RZ, RZ, 0, 2.384185791015625e-07 ;  /* 0x00000004ff547435 */ /* 0x000fe200000001ff */
[----:B------:R-:W-:-:S02]  /*10750*/  MOV R65, R78 ;  /* 0x0000004e00417202 */ /* 0x000fc40000000f00 */
[----:B------:R-:W-:Y:S02]  /*10760*/  MOV R81, 0x1f ;  /* 0x0000001f00517802 */ /* 0x000fe40000000f00 */
[----:B------:R-:W-:Y:S02]  /*10770*/  MOV R86, 0xffffffff ;  /* 0xffffffff00567802 */ /* 0x000fe40000000f00 */
[----:B0-----:R-:W-:Y:S02]  /*10780*/  MOV R60, 0x107a0 ;  /* 0x000107a0003c7802 */ /* 0x001fe40000000f00 */
[----:B-1234-:R-:W-:Y:S05]  /*10790*/  CALL.REL.NOINC `($__internal_69_$__cuda_sm70_shflsync_down) ;  /* 0x00000a6000007944 */ /* 0x01efea0003c00000 */
[----:B0-----:R-:W-:Y:S01]  /*107a0*/  HFMA2.MMA R84, -RZ, RZ, 0, 2.384185791015625e-07 ;  /* 0x00000004ff547435 */ /* 0x001fe200000001ff */
[----:B-1----:R-:W-:Y:S02]  /*107b0*/  MOV R63, R81 ;  /* 0x00000051003f7202 */ /* 0x002fe40000000f00 */
[----:B------:R-:W-:Y:S02]  /*107c0*/  MOV R65, R67 ;  /* 0x0000004300417202 */ /* 0x000fe40000000f00 */
[----:B------:R-:W-:Y:S02]  /*107d0*/  MOV R81, 0x1f ;  /* 0x0000001f00517802 */ /* 0x000fe40000000f00 */
[----:B------:R-:W-:-:S02]  /*107e0*/  MOV R86, 0xffffffff ;  /* 0xffffffff00567802 */ /* 0x000fc40000000f00 */
[----:B------:R-:W-:Y:S02]  /*107f0*/  MOV R60, 0x10810 ;  /* 0x00010810003c7802 */ /* 0x000fe40000000f00 */
[----:B------:R-:W-:Y:S05]  /*10800*/  CALL.REL.NOINC `($__internal_69_$__cuda_sm70_shflsync_down) ;  /* 0x000009f000007944 */ /* 0x000fea0003c00000 */
[----:B0-----:R-:W-:Y:S01]  /*10810*/  HFMA2.MMA R84, -RZ, RZ, 0, 2.384185791015625e-07 ;  /* 0x00000004ff547435 */ /* 0x001fe200000001ff */
[----:B-1----:R-:W-:Y:S02]  /*10820*/  MOV R64, R81 ;  /* 0x0000005100407202 */ /* 0x002fe40000000f00 */
[----:B------:R-:W-:Y:S02]  /*10830*/  MOV R65, R66 ;  /* 0x0000004200417202 */ /* 0x000fe40000000f00 */
[----:B------:R-:W-:Y:S02]  /*10840*/  MOV R81, 0x1f ;  /* 0x0000001f00517802 */ /* 0x000fe40000000f00 */
[----:B------:R-:W-:Y:S02]  /*10850*/  MOV R86, 0xffffffff ;  /* 0xffffffff00567802 */ /* 0x000fe40000000f00 */
[----:B------:R-:W-:Y:S02]  /*10860*/  MOV R60, 0x10880 ;  /* 0x00010880003c7802 */ /* 0x000fe40000000f00 */
[----:B------:R-:W-:Y:S05]  /*10870*/  CALL.REL.NOINC `($__internal_69_$__cuda_sm70_shflsync_down) ;  /* 0x0000098000007944 */ /* 0x000fea0003c00000 */
[----:B-1----:R-:W-:Y:S01]  /*10880*/  MOV R60, R81 ;  /* 0x00000051003c7202 */ /* 0x002fe20000000f00 */
[----:B0-----:R-:W-:Y:S05]  /*10890*/  BRA `(.L_x_2927) ;  /* 0xffff89c000007947 */ /* 0x001fea000383ffff */
.L_x_2836:
[----:B------:R-:W-:Y:S01]  /*108a0*/  HFMA2.MMA R84, -RZ, RZ, 0, 4.76837158203125e-07 ;  /* 0x00000008ff547435 */ /* 0x000fe200000001ff */
[----:B------:R-:W-:-:S02]  /*108b0*/  MOV R65, R79 ;  /* 0x0000004f00417202 */ /* 0x000fc40000000f00 */
[----:B------:R-:W-:Y:S02]  /*108c0*/  MOV R81, 0x1f ;  /* 0x0000001f00517802 */ /* 0x000fe40000000f00 */
[----:B------:R-:W-:Y:S02]  /*108d0*/  MOV R86, 0xffffffff ;  /* 0xffffffff00567802 */ /* 0x000fe40000000f00 */
[----:B0-----:R-:W-:Y:S02]  /*108e0*/  MOV R60, 0x10900 ;  /* 0x00010900003c7802 */ /* 0x001fe40000000f00 */
[----:B-1234-:R-:W-:Y:S05]  /*108f0*/  CALL.REL.NOINC `($__internal_69_$__cuda_sm70_shflsync_down) ;  /* 0x0000090000007944 */ /* 0x01efea0003c00000 */
[----:B0-----:R-:W-:Y:S01]  /*10900*/  HFMA2.MMA R84, -RZ, RZ, 0, 4.76837158203125e-07 ;  /* 0x00000008ff547435 */ /* 0x001fe200000001ff */
[----:B-1----:R-:W-:Y:S02]  /*10910*/  MOV R62, R81 ;  /* 0x00000051003e7202 */ /* 0x002fe40000000f00 */
[----:B------:R-:W-:Y:S02]  /*10920*/  MOV R65, R78 ;  /* 0x0000004e00417202 */ /* 0x000fe40000000f00 */
[----:B------:R-:W-:Y:S02]  /*10930*/  MOV R81, 0x1f ;  /* 0x0000001f00517802 */ /* 0x000fe40000000f00 */
[----:B------:R-:W-:-:S02]  /*10940*/  MOV R86, 0xffffffff ;  /* 0xffffffff00567802 */ /* 0x000fc40000000f00 */
[----:B------:R-:W-:Y:S02]  /*10950*/  MOV R60, 0x10970 ;  /* 0x00010970003c7802 */ /* 0x000fe40000000f00 */
[----:B------:R-:W-:Y:S05]  /*10960*/  CALL.REL.NOINC `($__internal_69_$__cuda_sm70_shflsync_down) ;  /* 0x0000089000007944 */ /* 0x000fea0003c00000 */
[----:B0-----:R-:W-:Y:S01]  /*10970*/  HFMA2.MMA R84, -RZ, RZ, 0, 4.76837158203125e-07 ;  /* 0x00000008ff547435 */ /* 0x001fe200000001ff */
[----:B-1----:R-:W-:Y:S02]  /*10980*/  MOV R63, R81 ;  /* 0x00000051003f7202 */ /* 0x002fe40000000f00 */
[----:B------:R-:W-:Y:S02]  /*10990*/  MOV R65, R67 ;  /* 0x0000004300417202 */ /* 0x000fe40000000f00 */
[----:B------:R-:W-:Y:S02]  /*109a0*/  MOV R81, 0x1f ;  /* 0x0000001f00517802 */ /* 0x000fe40000000f00 */
[----:B------:R-:W-:Y:S02]  /*109b0*/  MOV R86, 0xffffffff ;  /* 0xffffffff00567802 */ /* 0x000fe40000000f00 */
[----:B------:R-:W-:Y:S02]  /*109c0*/  MOV R60, 0x109e0 ;  /* 0x000109e0003c7802 */ /* 0x000fe40000000f00 */
[----:B------:R-:W-:Y:S05]  /*109d0*/  CALL.REL.NOINC `($__internal_69_$__cuda_sm70_shflsync_down) ;  /* 0x0000082000007944 */ /* 0x000fea0003c00000 */
[----:B0-----:R-:W-:Y:S01]  /*109e0*/  HFMA2.MMA R84, -RZ, RZ, 0, 4.76837158203125e-07 ;  /* 0x00000008ff547435 */ /* 0x001fe200000001ff */
        /* <DEDUP_REMOVED lines=8> */
.L_x_2839:
[----:B------:R-:W-:Y:S01]  /*10a70*/  HFMA2.MMA R84, -RZ, RZ, 0, 9.5367431640625e-07 ;  /* 0x00000010ff547435 */ /* 0x000fe200000001ff */
[----:B------:R-:W-:Y:S02]  /*10a80*/  MOV R65, R79 ;  /* 0x0000004f00417202 */ /* 0x000fe40000000f00 */
[----:B------:R-:W-:-:S02]  /*10a90*/  MOV R81, 0x1f ;  /* 0x0000001f00517802 */ /* 0x000fc40000000f00 */
[----:B------:R-:W-:Y:S02]  /*10aa0*/  MOV R86, 0xffffffff ;  /* 0xffffffff00567802 */ /* 0x000fe40000000f00 */
[----:B0-----:R-:W-:Y:S02]  /*10ab0*/  MOV R60, 0x10ad0 ;  /* 0x00010ad0003c7802 */ /* 0x001fe40000000f00 */
[----:B-1234-:R-:W-:Y:S05]  /*10ac0*/  CALL.REL.NOINC `($__internal_69_$__cuda_sm70_shflsync_down) ;  /* 0x0000073000007944 */ /* 0x01efea0003c00000 */
[----:B-1----:R-:W-:Y:S01]  /*10ad0*/  MOV R62, R81 ;  /* 0x00000051003e7202 */ /* 0x002fe20000000f00 */
[----:B0-----:R-:W-:Y:S05]  /*10ae0*/  BRA `(.L_x_2929) ;  /* 0xffff89e000007947 */ /* 0x001fea000383ffff */
.L_x_2840:
[----:B------:R-:W-:Y:S01]  /*10af0*/  HFMA2.MMA R84, -RZ, RZ, 0, 9.5367431640625e-07 ;  /* 0x00000010ff547435 */ /* 0x000fe200000001ff */
[----:B------:R-:W-:Y:S02]  /*10b00*/  MOV R65, R78 ;  /* 0x0000004e00417202 */ /* 0x000fe40000000f00 */
[----:B------:R-:W-:Y:S02]  /*10b10*/  MOV R81, 0x1f ;  /* 0x0000001f00517802 */ /* 0x000fe40000000f00 */
[----:B------:R-:W-:Y:S02]  /*10b20*/  MOV R86, 0xffffffff ;  /* 0xffffffff00567802 */ /* 0x000fe40000000f00 */
[----:B0-----:R-:W-:-:S02]  /*10b30*/  MOV R60, 0x10b50 ;  /* 0x00010b50003c7802 */ /* 0x001fc40000000f00 */
[----:B-1234-:R-:W-:Y:S05]  /*10b40*/  CALL.REL.NOINC `($__internal_69_$__cuda_sm70_shflsync_down) ;  /* 0x000006b000007944 */ /* 0x01efea0003c00000 */
[----:B0-----:R-:W-:Y:S01]  /*10b50*/  HFMA2.MMA R84, -RZ, RZ, 0, 9.5367431640625e-07 ;  /* 0x00000010ff547435 */ /* 0x001fe200000001ff */
[----:B-1----:R-:W-:-:S02]  /*10b60*/  MOV R63, R81 ;  /* 0x00000051003f7202 */ /* 0x002fc40000000f00 */
[----:B------:R-:W-:Y:S02]  /*10b70*/  MOV R65, R67 ;  /* 0x0000004300417202 */ /* 0x000fe40000000f00 */
[----:B------:R-:W-:Y:S02]  /*10b80*/  MOV R81, 0x1f ;  /* 0x0000001f00517802 */ /* 0x000fe40000000f00 */
[----:B------:R-:W-:Y:S02]  /*10b90*/  MOV R86, 0xffffffff ;  /* 0xffffffff00567802 */ /* 0x000fe40000000f00 */
[----:B------:R-:W-:Y:S02]  /*10ba0*/  MOV R60, 0x10bc0 ;  /* 0x00010bc0003c7802 */ /* 0x000fe40000000f00 */
[----:B------:R-:W-:Y:S05]  /*10bb0*/  CALL.REL.NOINC `($__internal_69_$__cuda_sm70_shflsync_down) ;  /* 0x0000064000007944 */ /* 0x000fea0003c00000 */
[----:B0-----:R-:W-:Y:S01]  /*10bc0*/  HFMA2.MMA R84, -RZ, RZ, 0, 9.5367431640625e-07 ;  /* 0x00000010ff547435 */ /* 0x001fe200000001ff */
        /* <DEDUP_REMOVED lines=8> */
.L_x_2843:
[----:B----4-:R-:W-:Y:S01]  /*10c50*/  HFMA2.MMA R64, -RZ, RZ, 0, 0 ;  /* 0x00000000ff407435 */ /* 0x010fe200000001ff */
[----:B---3--:R-:W-:Y:S02]  /*10c60*/  MOV R63, R79 ;  /* 0x0000004f003f7202 */ /* 0x008fe40000000f00 */
[----:B------:R-:W-:Y:S02]  /*10c70*/  MOV R65, 0x1f ;  /* 0x0000001f00417802 */ /* 0x000fe40000000f00 */
[----:B-1----:R-:W-:Y:S02]  /*10c80*/  MOV R62, 0xffffffff ;  /* 0xffffffff003e7802 */ /* 0x002fe40000000f00 */
[----:B0-----:R-:W-:-:S02]  /*10c90*/  MOV R60, 0x10cb0 ;  /* 0x00010cb0003c7802 */ /* 0x001fc40000000f00 */
[----:B--2---:R-:W-:Y:S05]  /*10ca0*/  CALL.REL.NOINC `($__internal_70_$__cuda_sm70_shflsync_idx_p) ;  /* 0x0000059000007944 */ /* 0x004fea0003c00000 */
        /* <DEDUP_REMOVED lines=21> */
[----:B------:R-:W-:Y:S01]  /*10e00*/  HFMA2.MMA R84, -RZ, RZ, 0, 5.9604644775390625e-08 ;  /* 0x00000001ff547435 */ /* 0x000fe200000001ff */
[----:B-1----:R-:W-:-:S02]  /*10e10*/  MOV R237, R62 ;  /* 0x0000003e00ed7202 */ /* 0x002fc40000000f00 */
[----:B0-----:R-:W-:Y:S02]  /*10e20*/  MOV R65, R79 ;  /* 0x0000004f00417202 */ /* 0x001fe40000000f00 */
[----:B------:R-:W-:Y:S02]  /*10e30*/  MOV R81, 0x1f ;  /* 0x0000001f00517802 */ /* 0x000fe40000000f00 */
[----:B------:R-:W-:Y:S02]  /*10e40*/  MOV R86, 0xffffffff ;  /* 0xffffffff00567802 */ /* 0x000fe40000000f00 */
[----:B------:R-:W-:Y:S02]  /*10e50*/  MOV R60, 0x10e70 ;  /* 0x00010e70003c7802 */ /* 0x000fe40000000f00 */
[----:B------:R-:W-:Y:S05]  /*10e60*/  CALL.REL.NOINC `($__internal_69_$__cuda_sm70_shflsync_down) ;  /* 0x0000039000007944 */ /* 0x000fea0003c00000 */
[----:B0-----:R-:W-:Y:S01]  /*10e70*/  HFMA2.MMA R84, -RZ, RZ, 0, 5.9604644775390625e-08 ;  /* 0x00000001ff547435 */ /* 0x001fe200000001ff */
[----:B-1----:R-:W-:Y:S02]  /*10e80*/  MOV R77, R81 ;  /* 0x00000051004d7202 */ /* 0x002fe40000000f00 */
[----:B------:R-:W-:Y:S02]  /*10e90*/  MOV R65, R78 ;  /* 0x0000004e00417202 */ /* 0x000fe40000000f00 */
[----:B------:R-:W-:-:S02]  /*10ea0*/  MOV R81, 0x1f ;  /* 0x0000001f00517802 */ /* 0x000fc40000000f00 */
[----:B------:R-:W-:Y:S02]  /*10eb0*/  MOV R86, 0xffffffff ;  /* 0xffffffff00567802 */ /* 0x000fe40000000f00 */
[----:B------:R-:W-:Y:S02]  /*10ec0*/  MOV R60, 0x10ee0 ;  /* 0x00010ee0003c7802 */ /* 0x000fe40000000f00 */
[----:B------:R-:W-:Y:S05]  /*10ed0*/  CALL.REL.NOINC `($__internal_69_$__cuda_sm70_shflsync_down) ;  /* 0x0000032000007944 */ /* 0x000fea0003c00000 */
[----:B0-----:R-:W-:Y:S01]  /*10ee0*/  HFMA2.MMA R84, -RZ, RZ, 0, 5.9604644775390625e-08 ;  /* 0x00000001ff547435 */ /* 0x001fe200000001ff */
[----:B-1----:R-:W-:Y:S02]  /*10ef0*/  MOV R80, R81 ;  /* 0x0000005100507202 */ /* 0x002fe40000000f00 */
[----:B------:R-:W-:Y:S02]  /*10f00*/  MOV R65, R67 ;  /* 0x0000004300417202 */ /* 0x000fe40000000f00 */
[----:B------:R-:W-:Y:S02]  /*10f10*/  MOV R81, 0x1f ;  /* 0x0000001f00517802 */ /* 0x000fe40000000f00 */
[----:B------:R-:W-:Y:S02]  /*10f20*/  MOV R86, 0xffffffff ;  /* 0xffffffff00567802 */ /* 0x000fe40000000f00 */
[----:B------:R-:W-:-:S02]  /*10f30*/  MOV R60, 0x10f50 ;  /* 0x00010f50003c7802 */ /* 0x000fc40000000f00 */
        /* <DEDUP_REMOVED lines=20> */
[----:B-1----:R-:W-:Y:S05]  /*11080*/  CALL.REL.NOINC `($__internal_70_$__cuda_sm70_shflsync_idx_p) ;  /* 0x000001b000007944 */ /* 0x002fea0003c00000 */
[----:B0-----:R-:W-:Y:S01]  /*11090*/  HFMA2.MMA R64, -RZ, RZ, 0, 0 ;  /* 0x00000000ff407435 */ /* 0x001fe200000001ff */
[----:B-1----:R-:W-:Y:S02]  /*110a0*/  MOV R84, R62 ;  /* 0x0000003e00547202 */ /* 0x002fe40000000f00 */
[----:B------:R-:W-:Y:S02]  /*110b0*/  MOV R63, R57 ;  /* 0x00000039003f7202 */ /* 0x000fe40000000f00 */
[----:B------:R-:W-:Y:S02]  /*110c0*/  MOV R65, 0x1f ;  /* 0x0000001f00417802 */ /* 0x000fe40000000f00 */
[----:B------:R-:W-:Y:S02]  /*110d0*/  MOV R62, 0xffffffff ;  /* 0xffffffff003e7802 */ /* 0x000fe40000000f00 */
[----:B------:R-:W-:Y:S02]  /*110e0*/  MOV R60, 0x11100 ;  /* 0x00011100003c7802 */ /* 0x000fe40000000f00 */
        /* <DEDUP_REMOVED lines=15> */
[----:B-1----:R-:W-:Y:S01]  /*111e0*/  MOV R87, R62 ;  /* 0x0000003e00577202 */ /* 0x002fe20000000f00 */
[----:B0-----:R-:W-:Y:S05]  /*111f0*/  BRA `(.L_x_2931) ;  /* 0xffff853000007947 */ /* 0x001fea000383ffff */
        .weak           $__internal_69_$__cuda_sm70_shflsync_down
        .type           $__internal_69_$__cuda_sm70_shflsync_down,@function
        .size           $__internal_69_$__cuda_sm70_shflsync_down,($__internal_70_$__cuda_sm70_shflsync_idx_p - $__internal_69_$__cuda_sm70_shflsync_down)
$__internal_69_$__cuda_sm70_shflsync_down:
[----:B------:R-:W-:Y:S01]  /*11200*/  HFMA2.MMA R61, -RZ, RZ, 0, 0 ;  /* 0x00000000ff3d7435 */ /* 0x000fe200000001ff */
[----:B------:R-:W-:Y:S04]  /*11210*/  WARPSYNC R86 ;  /* 0x0000005600007348 */ /* 0x000fe80003800000 */
[----:B------:R0:W1:Y:S01]  /*11220*/  SHFL.DOWN PT, R81, R65, R84, R81 ;  /* 0x0800005441517389 */ /* 0x00006200000e0051 */
[----:B------:R-:W-:Y:S05]  /*11230*/  RET.REL.NODEC R60 `(_Z25selective_scan_bwd_kernelI32Selective_Scan_bwd_kernel_traitsILi128ELi16ELb1ELb0ELb1ELb1ELb1EN3c108BFloat16ENS1_7complexIfEEEEv12SSMParamsBwd) ;  /* 0xfffeedc03c007950 */ /* 0x000fea0003c3ffff */
        .weak           $__internal_70_$__cuda_sm70_shflsync_idx_p
        .type           $__internal_70_$__cuda_sm70_shflsync_idx_p,@function
        .size           $__internal_70_$__cuda_sm70_shflsync_idx_p,($__internal_71_$__cuda_sm70_shflsync_up - $__internal_70_$__cuda_sm70_shflsync_idx_p)
$__internal_70_$__cuda_sm70_shflsync_idx_p:
[----:B------:R-:W-:Y:S01]  /*11240*/  MOV R61, 0x0 ;  /* 0x00000000003d7802 */ /* 0x000fe20000000f00 */
[----:B------:R-:W-:Y:S04]  /*11250*/  WARPSYNC R62 ;  /* 0x0000003e00007348 */ /* 0x000fe80003800000 */
[----:B------:R0:W1:Y:S01]  /*11260*/  SHFL.IDX PT, R62, R63, R64, R65 ;  /* 0x000000403f3e7389 */ /* 0x00006200000e0041 */
[----:B------:R-:W-:Y:S05]  /*11270*/  RET.REL.NODEC R60 `(_Z25selective_scan_bwd_kernelI32Selective_Scan_bwd_kernel_traitsILi128ELi16ELb1ELb0ELb1ELb1ELb1EN3c108BFloat16ENS1_7complexIfEEEEv12SSMParamsBwd) ;  /* 0xfffeed803c007950 */ /* 0x000fea0003c3ffff */
        .weak           $__internal_71_$__cuda_sm70_shflsync_up
        .type           $__internal_71_$__cuda_sm70_shflsync_up,@function
        .size           $__internal_71_$__cuda_sm70_shflsync_up,(.L_x_14503 - $__internal_71_$__cuda_sm70_shflsync_up)
$__internal_71_$__cuda_sm70_shflsync_up:
[----:B------:R-:W-:Y:S01]  /*11280*/  HFMA2.MMA R61, -RZ, RZ, 0, 0 ;  /* 0x00000000ff3d7435 */ /* 0x000fe200000001ff */
[----:B------:R-:W-:Y:S04]  /*11290*/  WARPSYNC R81 ;  /* 0x0000005100007348 */ /* 0x000fe80003800000 */
[----:B------:R0:W1:Y:S01]  /*112a0*/  SHFL.UP PT, R65, R65, R76, R78 ;  /* 0x0400004c41417389 */ /* 0x00006200000e004e */
[----:B------:R-:W-:Y:S05]  /*112b0*/  RET.REL.NODEC R60 `(_Z25selective_scan_bwd_kernelI32Selective_Scan_bwd_kernel_traitsILi128ELi16ELb1ELb0ELb1ELb1ELb1EN3c108BFloat16ENS1_7complexIfEEEEv12SSMParamsBwd) ;  /* 0xfffeed403c007950 */ /* 0x000fea0003c3ffff */
.L_x_2932:
        /* <DEDUP_REMOVED lines=12> */
.L_x_14503:


//--------------------- .text._Z25selective_scan_bwd_kernelI32Selective_Scan_bwd_kernel_traitsILi128ELi16ELb1ELb1ELb0ELb0ELb0EN3c108BFloat16ENS1_7complexIfEEEEv12SSMParamsBwd --------------------------
	.section	.text._Z25selective_scan_bwd_kernelI32Selective_Scan_bwd_kernel_traitsILi128ELi16ELb1ELb1ELb0ELb0ELb0EN3c108BFloat16ENS1_7complexIfEEEEv12SSMParamsBwd,"ax",@progbits
	.sectioninfo	@"SHI_REGISTERS=248"
	.align	128
        .global         _Z25selective_scan_bwd_kernelI32Selective_Scan_bwd_kernel_traitsILi128ELi16ELb1ELb1ELb0ELb0ELb0EN3c108BFloat16ENS1_7complexIfEEEEv12SSMParamsBwd
        .type           _Z25selective_scan_bwd_kernelI32Selective_Scan_bwd_kernel_traitsILi128ELi16ELb1ELb1ELb0ELb0ELb0EN3c108BFloat16ENS1_7complexIfEEEEv12SSMParamsBwd,@function
        .size           _Z25selective_scan_bwd_kernelI32Selective_Scan_bwd_kernel_traitsILi128ELi16ELb1ELb1ELb0ELb0ELb0EN3c108BFloat16ENS1_7complexIfEEEEv12SSMParamsBwd,(.L_x_14506 - _Z25selective_scan_bwd_kernelI32Selective_Scan_bwd_kernel_traitsILi128ELi16ELb1ELb1ELb0ELb0ELb0EN3c108BFloat16ENS1_7complexIfEEEEv12SSMParamsBwd)
        .other          _Z25selective_scan_bwd_kernelI32Selective_Scan_bwd_kernel_traitsILi128ELi16ELb1ELb1ELb0ELb0ELb0EN3c108BFloat16ENS1_7complexIfEEEEv12SSMParamsBwd,@"STO_CUDA_ENTRY STV_DEFAULT"
_Z25selective_scan_bwd_kernelI32Selective_Scan_bwd_kernel_traitsILi128ELi16ELb1ELb1ELb0ELb0ELb0EN3c108BFloat16ENS1_7complexIfEEEEv12SSMParamsBwd:
.text._Z25selective_scan_bwd_kernelI32Selective_Scan_bwd_kernel_traitsILi128ELi16ELb1ELb1ELb0ELb0ELb0EN3c108BFloat16ENS1_7complexIfEEEEv12SSMParamsBwd:
        /* <DEDUP_REMOVED lines=34> */
[----:B------:R-:W-:Y:S01]  /*0220*/  CS2R R100, SRZ ;  /* 0x0000000000647805 */ /* 0x000fe2000001ff00 */
[----:B-1----:R-:W-:Y:S02]  /*0230*/  USHF.R.S32.HI UR34, URZ, 0x1f, UR35 ;  /* 0x0000001f3f227899 */ /* 0x002fe40008011423 */
        /* <DEDUP_REMOVED lines=120> */
[----:B------:R-:W-:Y:S01]  /*09c0*/  CS2R R100, SRZ ;  /* 0x0000000000647805 */ /* 0x000fe2000001ff00 */
[----:B------:R-:W-:Y:S02]  /*09d0*/  ULDC UR19, c[0x0][0x174] ;  /* 0x00005d0000137ab9 */ /* 0x000fe40000000800 */
[----:B------:R-:W4:Y:S01]  /*09e0*/  S2R R98, SR_LANEID ;  /* 0x0000000000627919 */ /* 0x000f220000000000 */
[----:B------:R-:W-:Y:S01]  /*09f0*/  UMOV UR6, URZ ;  /* 0x0000003f00067c82 */ /* 0x000fe20008000000 */
[----:B---3--:R-:W-:-:S04]  /*0a00*/  SHF.R.S32.HI R0, RZ, 0x1f, R99 ;  /* 0x0000001fff007819 */ /* 0x008fc80000011463 */
[----:B------:R-:W-:-:S04]  /*0a10*/  LEA.HI R0, R0, R99, RZ, 0x5 ;  /* 0x0000006300007211 */ /* 0x000fc800078f28ff */
[----:B----4-:R-:W-:Y:S02]  /*0a20*/  SHF.R.S32.HI R97, RZ, 0x5, R0 ;  /* 0x00000005ff617819 */ /* 0x010fe40000011400 */
.L_x_3037:
        /* <DEDUP_REMOVED lines=18> */
[----:B------:R-:W3:Y:S04]  /*0b50*/  LDS.128 R64, [R0.X16+0x10] ;  /* 0x0000100000407984 */ /* 0x000ee8000000cc00 */
        /* <DEDUP_REMOVED lines=10> */
[----:B------:R-:W5:Y:S04]  /*0c00*/  LDS.128 R4, [R0.X16+0x10] ;  /* 0x0000100000047984 */ /* 0x000f68000000cc00 */
[----:B------:R-:W-:Y:S06]  /*0c10*/  BAR.SYNC.DEFER_BLOCKING 0x0 ;  /* 0x0000000000007b1d */ /* 0x000fec0000010000 */
[----:B0-2---:R0:W2:Y:S04]  /*0c20*/  LDG.E.128 R16, [R2.64] ;  /* 0x0000001e02107981 */ /* 0x0050a8000c1e1d00 */
[----:B------:R0:W2:Y:S01]  /*0c30*/  LDG.E.128 R32, [R2.64+0x200] ;  /* 0x0002001e02207981 */ /* 0x0000a2000c1e1d00 */
[----:B---3--:R-:W-:-:S02]  /*0c40*/  PRMT R20, RZ, 0x7610, R64 ;  /* 0x00007610ff147816 */ /* 0x008fc40000000040 */
[----:B------:R-:W-:Y:S02]  /*0c50*/  PRMT R23, RZ, 0x7610, R66 ;  /* 0x00007610ff177816 */ /* 0x000fe40000000042 */
[----:B------:R-:W-:Y:S02]  /*0c60*/  ISETP.LT.AND P0, PT, RZ, c[0x0][0x16c], PT ;  /* 0x00005b00ff007a0c */ /* 0x000fe40003f01270 */
[--C-:B----4-:R-:W-:Y:S02]  /*0c70*/  PRMT R95, RZ, 0x5410, R12.reuse ;  /* 0x00005410ff5f7816 */ /* 0x110fe4000000000c */
[----:B------:R-:W-:Y:S02]  /*0c80*/  PRMT R96, RZ, 0x7610, R12 ;  /* 0x00007610ff607816 */ /* 0x000fe4000000000c */
[--C-:B0-----:R-:W-:Y:S01]  /*0c90*/  PRMT R2, RZ, 0x5410, R61.reuse ;  /* 0x00005410ff027816 */ /* 0x101fe2000000003d */
[----:B------:R-:W-:Y:S01]  /*0ca0*/  FADD.FTZ R95, R95, UR5 ;  /* 0x000000055f5f7e21 */ /* 0x000fe20008010000 */
[----:B------:R-:W-:Y:S01]  /*0cb0*/  PRMT R3, RZ, 0x7610, R61 ;  /* 0x00007610ff037816 */ /* 0x000fe2000000003d */
[----:B------:R-:W-:Y:S01]  /*0cc0*/  FADD.FTZ R96, R96, UR5 ;  /* 0x0000000560607e21 */ /* 0x000fe20008010000 */
[----:B------:R-:W-:-:S02]  /*0cd0*/  PRMT R93, RZ, 0x5410, R13 ;  /* 0x00005410ff5d7816 */ /* 0x000fc4000000000d */
        /* <DEDUP_REMOVED lines=9> */
[--C-:B-----5:R-:W-:Y:S01]  /*0d70*/  PRMT R55, RZ, 0x5410, R4.reuse ;  /* 0x00005410ff377816 */ /* 0x120fe20000000004 */
        /* <DEDUP_REMOVED lines=14> */
[----:B------:R-:W-:-:S02]  /*0e60*/  FADD.FTZ R52, R52, UR5 ;  /* 0x0000000534347e21 */ /* 0x000fc40008010000 */
[----:B------:R-:W-:Y:S02]  /*0e70*/  FADD.FTZ R49, R49, UR5 ;  /* 0x0000000531317e21 */ /* 0x000fe40008010000 */
[----:B------:R-:W-:Y:S01]  /*0e80*/  FADD.FTZ R50, R50, UR5 ;  /* 0x0000000532327e21 */ /* 0x000fe20008010000 */
[----:B--2---:R0:W-:Y:S04]  /*0e90*/  STS.128 [R21.X16], R16 ;  /* 0x0000001015007388 */ /* 0x0041e8000000cc00 */
[----:B------:R-:W-:Y:S01]  /*0ea0*/  STS.128 [R21.X16+0x200], R32 ;  /* 0x0002002015007388 */ /* 0x000fe2000000cc00 */
[----:B------:R-:W-:-:S06]  /*0eb0*/  NOP ;  /* 0x0000000000007918 */ /* 0x000fcc0000000000 */
[----:B------:R-:W2:Y:S04]  /*0ec0*/  LDS.128 R24, [R0.X16] ;  /* 0x0000000000187984 */ /* 0x000ea8000000cc00 */
[----:B------:R3:W4:Y:S01]  /*0ed0*/  LDS.128 R8, [R0.X16+0x10] ;  /* 0x0000100000087984 */ /* 0x000722000000cc00 */
[----:B0-----:R-:W-:Y:S02]  /*0ee0*/  PRMT R17, RZ, 0x5410, R62 ;  /* 0x00005410ff117816 */ /* 0x001fe4000000003e */
[----:B------:R-:W-:Y:S02]  /*0ef0*/  PRMT R19, RZ, 0x5410, R64 ;  /* 0x00005410ff137816 */ /* 0x000fe40000000040 */
[----:B---3--:R-:W-:Y:S02]  /*0f00*/  PRMT R0, RZ, 0x5410, R60 ;  /* 0x00005410ff007816 */ /* 0x008fe4000000003c */
[----:B--2---:R-:W-:-:S02]  /*0f10*/  PRMT R16, RZ, 0x5410, R24 ;  /* 0x00005410ff107816 */ /* 0x004fc40000000018 */
[----:B------:R-:W-:Y:S02]  /*0f20*/  PRMT R24, RZ, 0x7610, R24 ;  /* 0x00007610ff187816 */ /* 0x000fe40000000018 */
[----:B----4-:R-:W-:Y:S01]  /*0f30*/  PRMT R22, RZ, 0x7610, R10 ;  /* 0x00007610ff167816 */ /* 0x010fe2000000000a */
[C---:B------:R-:W-:Y:S01]  /*0f40*/  FFMA.FTZ R101, R16.reuse, R0, R101 ;  /* 0x0000000010657223 */ /* 0x040fe20000010065 */
[----:B------:R-:W-:Y:S01]  /*0f50*/  PRMT R0, RZ, 0x7610, R60 ;  /* 0x00007610ff007816 */ /* 0x000fe2000000003c */
[----:B-1----:R-:W-:Y:S01]  /*0f60*/  FMUL.FTZ R48, R16, UR4 ;  /* 0x0000000410307c20 */ /* 0x002fe20008410000 */
[----:B------:R-:W-:Y:S01]  /*0f70*/  PRMT R28, RZ, 0x7610, R11 ;  /* 0x00007610ff1c7816 */ /* 0x000fe2000000000b */
[C---:B------:R-:W-:Y:S02]  /*0f80*/  FMUL.FTZ R47, R24.reuse, UR4 ;  /* 0x00000004182f7c20 */ /* 0x040fe40008410000 */
[----:B------:R-:W-:Y:S01]  /*0f90*/  FFMA.FTZ R101, R24, R0, R101 ;  /* 0x0000000018657223 */ /* 0x000fe20000010065 */
[--C-:B------:R-:W-:Y:S01]  /*0fa0*/  PRMT R0, RZ, 0x5410, R25.reuse ;  /* 0x00005410ff007816 */ /* 0x100fe20000000019 */
[----:B------:R-:W-:Y:S01]  /*0fb0*/  FMUL.FTZ R35, R22, UR4 ;  /* 0x0000000416237c20 */ /* 0x000fe20008410000 */
[----:B------:R-:W-:Y:S01]  /*0fc0*/  PRMT R25, RZ, 0x7610, R25 ;  /* 0x00007610ff197816 */ /* 0x000fe20000000019 */
[----:B------:R-:W-:-:S02]  /*0fd0*/  FMUL.FTZ R33, R28, UR4 ;  /* 0x000000041c217c20 */ /* 0x000fc40008410000 */
[C---:B------:R-:W-:Y:S01]  /*0fe0*/  FFMA.FTZ R2, R0.reuse, R2, R101 ;  /* 0x0000000200027223 */ /* 0x040fe20000010065 */
[----:B------:R-:W-:Y:S01]  /*0ff0*/  PRMT R101, RZ, 0x7610, R67 ;  /* 0x00007610ff657816 */ /* 0x000fe20000000043 */
[----:B------:R-:W-:Y:S02]  /*1000*/  FMUL.FTZ R46, R0, UR4 ;  /* 0x00000004002e7c20 */ /* 0x000fe40008410000 */
[C---:B------:R-:W-:Y:S01]  /*1010*/  FFMA.FTZ R3, R25.reuse, R3, R2 ;  /* 0x0000000319037223 */ /* 0x040fe20000010002 */
[--C-:B------:R-:W-:Y:S01]  /*1020*/  PRMT R2, RZ, 0x5410, R26.reuse ;  /* 0x00005410ff027816 */ /* 0x100fe2000000001a */
[----:B------:R-:W-:Y:S01]  /*1030*/  FMUL.FTZ R45, R25, UR4 ;  /* 0x00000004192d7c20 */ /* 0x000fe20008410000 */
[----:B------:R-:W-:-:S03]  /*1040*/  PRMT R26, RZ, 0x7610, R26 ;  /* 0x00007610ff1a7816 */ /* 0x000fc6000000001a */
[C---:B------:R-:W-:Y:S01]  /*1050*/  FFMA.FTZ R3, R2.reuse, R17, R3 ;  /* 0x0000001102037223 */ /* 0x040fe20000010003 */
[----:B------:R-:W-:Y:S01]  /*1060*/  PRMT R17, RZ, 0x7610, R62 ;  /* 0x00007610ff117816 */ /* 0x000fe2000000003e */
[----:B------:R-:W-:Y:S02]  /*1070*/  FMUL.FTZ R44, R2, UR4 ;  /* 0x00000004022c7c20 */ /* 0x000fe40008410000 */
[C---:B------:R-:W-:Y:S02]  /*1080*/  FMUL.FTZ R43, R26.reuse, UR4 ;  /* 0x000000041a2b7c20 */ /* 0x040fe40008410000 */
[----:B------:R-:W-:Y:S01]  /*1090*/  FFMA.FTZ R18, R26, R17, R3 ;  /* 0x000000111a127223 */ /* 0x000fe20000010003 */
[----:B------:R-:W-:Y:S02]  /*10a0*/  PRMT R17, RZ, 0x5410, R63 ;  /* 0x00005410ff117816 */ /* 0x000fe4000000003f */
[--C-:B------:R-:W-:Y:S02]  /*10b0*/  PRMT R3, RZ, 0x5410, R27.reuse ;  /* 0x00005410ff037816 */ /* 0x100fe4000000001b */
[----:B------:R-:W-:-:S03]  /*10c0*/  PRMT R27, RZ, 0x7610, R27 ;  /* 0x00007610ff1b7816 */ /* 0x000fc6000000001b */
[C---:B------:R-:W-:Y:S01]  /*10d0*/  FFMA.FTZ R18, R3.reuse, R17, R18 ;  /* 0x0000001103127223 */ /* 0x040fe20000010012 */
[----:B------:R-:W-:Y:S01]  /*10e0*/  PRMT R17, RZ, 0x7610, R63 ;  /* 0x00007610ff117816 */ /* 0x000fe2000000003f */
[----:B------:R-:W-:Y:S02]  /*10f0*/  FMUL.FTZ R42, R3, UR4 ;  /* 0x00000004032a7c20 */ /* 0x000fe40008410000 */
[C---:B------:R-:W-:Y:S02]  /*1100*/  FMUL.FTZ R41, R27.reuse, UR4 ;  /* 0x000000041b297c20 */ /* 0x040fe40008410000 */
[----:B------:R-:W-:Y:S01]  /*1110*/  FFMA.FTZ R18, R27, R17, R18 ;  /* 0x000000111b127223 */ /* 0x000fe20000010012 */
[----:B------:R-:W-:-:S05]  /*1120*/  PRMT R17, RZ, 0x5410, R8 ;  /* 0x00005410ff117816 */ /* 0x000fca0000000008 */
[C---:B------:R-:W-:Y:S01]  /*1130*/  FFMA.FTZ R19, R17.reuse, R19, R18 ;  /* 0x0000001311137223 */ /* 0x040fe20000010012 */
[----:B------:R-:W-:Y:S01]  /*1140*/  PRMT R18, RZ, 0x7610, R8 ;  /* 0x00007610ff127816 */ /* 0x000fe20000000008 */
[----:B------:R-:W-:Y:S01]  /*1150*/  FMUL.FTZ R40, R17, UR4 ;  /* 0x0000000411287c20 */ /* 0x000fe20008410000 */
[----:B------:R-:W-:-:S03]  /*1160*/  PRMT R8, RZ, 0x5410, R65 ;  /* 0x00005410ff087816 */ /* 0x000fc60000000041 */
[C---:B------:R-:W-:Y:S01]  /*1170*/  FFMA.FTZ R20, R18.reuse, R20, R19 ;  /* 0x0000001412147223 */ /* 0x040fe20000010013 */
[----:B------:R-:W-:Y:S01]  /*1180*/  PRMT R19, RZ, 0x5410, R9 ;  /* 0x00005410ff137816 */ /* 0x000fe20000000009 */
[----:B------:R-:W-:-:S04]  /*1190*/  FMUL.FTZ R39, R18, UR4 ;  /* 0x0000000412277c20 */ /* 0x000fc80008410000 */
[C---:B------:R-:W-:Y:S01]  /*11a0*/  FFMA.FTZ R21, R19.reuse, R8, R20 ;  /* 0x0000000813157223 */ /* 0x040fe20000010014 */
[----:B------:R-:W-:Y:S01]  /*11b0*/  PRMT R8, RZ, 0x7610, R65 ;  /* 0x00007610ff087816 */ /* 0x000fe20000000041 */
[----:B------:R-:W-:Y:S01]  /*11c0*/  FMUL.FTZ R38, R19, UR4 ;  /* 0x0000000413267c20 */ /* 0x000fe20008410000 */
[----:B------:R-:W-:Y:S02]  /*11d0*/  PRMT R20, RZ, 0x7610, R9 ;  /* 0x00007610ff147816 */ /* 0x000fe40000000009 */
[----:B------:R-:W-:-:S03]  /*11e0*/  PRMT R9, RZ, 0x5410, R66 ;  /* 0x00005410ff097816 */ /* 0x000fc60000000042 */
[C---:B------:R-:W-:Y:S01]  /*11f0*/  FFMA.FTZ R8, R20.reuse, R8, R21 ;  /* 0x0000000814087223 */ /* 0x040fe20000010015 */
[----:B------:R-:W-:Y:S01]  /*1200*/  PRMT R21, RZ, 0x5410, R10 ;  /* 0x00005410ff157816 */ /* 0x000fe2000000000a */
[----:B------:R-:W-:-:S04]  /*1210*/  FMUL.FTZ R37, R20, UR4 ;  /* 0x0000000414257c20 */ /* 0x000fc80008410000 */
[C---:B------:R-:W-:Y:S02]  /*1220*/  FFMA.FTZ R9, R21.reuse, R9, R8 ;  /* 0x0000000915097223 */ /* 0x040fe40000010008 */
[----:B------:R-:W-:Y:S02]  /*1230*/  FMUL.FTZ R36, R21, UR4 ;  /* 0x0000000415247c20 */ /* 0x000fe40008410000 */
[----:B------:R-:W-:Y:S01]  /*1240*/  FFMA.FTZ R8, R22, R23, R9 ;  /* 0x0000001716087223 */ /* 0x000fe20000010009 */
[----:B------:R-:W-:Y:S02]  /*1250*/  PRMT R9, RZ, 0x5410, R67 ;  /* 0x00005410ff097816 */ /* 0x000fe40000000043 */
[----:B------:R-:W-:-:S05]  /*1260*/  PRMT R23, RZ, 0x5410, R11 ;  /* 0x00005410ff177816 */ /* 0x000fca000000000b */
[C---:B------:R-:W-:Y:S02]  /*1270*/  FFMA.FTZ R9, R23.reuse, R9, R8 ;  /* 0x0000000917097223 */ /* 0x040fe40000010008 */
[----:B------:R-:W-:Y:S02]  /*1280*/  FMUL.FTZ R34, R23, UR4 ;  /* 0x0000000417227c20 */ /* 0x000fe40008410000 */
        /* <DEDUP_REMOVED lines=13> */
.L_x_2934:
[----:B------:R-:W-:Y:S01]  /*1360*/  FADD.FTZ R14, R0, R0 ;  /* 0x00000000000e7221 */ /* 0x000fe20000010000 */
[----:B------:R-:W-:Y:S01]  /*1370*/  HFMA2.MMA R32, -RZ, RZ, 0, 0 ;  /* 0x00000000ff207435 */ /* 0x000fe200000001ff */
[----:B------:R-:W-:Y:S01]  /*1380*/  FADD.FTZ R12, R2, R2 ;  /* 0x00000002020c7221 */ /* 0x000fe20000010000 */
[----:B------:R-:W-:Y:S01]  /*1390*/  CS2R R30, SRZ ;  /* 0x00000000001e7805 */ /* 0x000fe2000001ff00 */
[----:B------:R-:W-:Y:S01]  /*13a0*/  FADD.FTZ R10, R3, R3 ;  /* 0x00000003030a7221 */ /* 0x000fe20000010000 */
[----:B------:R-:W-:Y:S01]  /*13b0*/  UMOV UR7, URZ ;  /* 0x0000003f00077c82 */ /* 0x000fe20008000000 */
[----:B------:R-:W-:Y:S01]  /*13c0*/  FADD.FTZ R15, R24, R24 ;  /* 0x00000018180f7221 */ /* 0x000fe20000010000 */
[----:B------:R-:W-:Y:S01]  /*13d0*/  UMOV UR8, URZ ;  /* 0x0000003f00087c82 */ /* 0x000fe20008000000 */
[----:B------:R-:W-:Y:S01]  /*13e0*/  FADD.FTZ R13, R25, R25 ;  /* 0x00000019190d7221 */ /* 0x000fe20000010000 */
[----:B------:R-:W-:Y:S01]  /*13f0*/  UMOV UR9, URZ ;  /* 0x0000003f00097c82 */ /* 0x000fe20008000000 */
[----:B------:R-:W-:Y:S01]  /*1400*/  FADD.FTZ R11, R26, R26 ;  /* 0x0000001a1a0b7221 */ /* 0x000fe20000010000 */
[----:B------:R-:W-:Y:S01]  /*1410*/  CS2R R24, SRZ ;  /* 0x0000000000187805 */ /* 0x000fe2000001ff00 */
[----:B------:R-:W-:-:S02]  /*1420*/  FADD.FTZ R9, R27, R27 ;  /* 0x0000001b1b097221 */ /* 0x000fc40000010000 */
[----:B------:R-:W-:Y:S01]  /*1430*/  FADD.FTZ R8, R17, R17 ;  /* 0x0000001111087221 */ /* 0x000fe20000010000 */
[----:B------:R-:W-:Y:S01]  /*1440*/  CS2R R26, SRZ ;  /* 0x00000000001a7805 */ /* 0x000fe2000001ff00 */
[----:B------:R-:W-:Y:S01]  /*1450*/  FADD.FTZ R7, R18, R18 ;  /* 0x0000001212077221 */ /* 0x000fe20000010000 */
[----:B------:R-:W-:Y:S01]  /*1460*/  MOV R17, RZ ;  /* 0x000000ff00117202 */ /* 0x000fe20000000f00 */
[----:B------:R-:W-:Y:S02]  /*1470*/  FADD.FTZ R6, R19, R19 ;  /* 0x0000001313067221 */ /* 0x000fe40000010000 */
[----:B------:R-:W-:Y:S01]  /*1480*/  FADD.FTZ R5, R20, R20 ;  /* 0x0000001414057221 */ /* 0x000fe20000010000 */
[----:B------:R-:W-:Y:S01]  /*1490*/  CS2R R18, SRZ ;  /* 0x0000000000127805 */ /* 0x000fe2000001ff00 */
[----:B------:R-:W-:Y:S02]  /*14a0*/  FADD.FTZ R4, R21, R21 ;  /* 0x0000001515047221 */ /* 0x000fe40000010000 */
[----:B------:R-:W-:Y:S01]  /*14b0*/  FADD.FTZ R3, R22, R22 ;  /* 0x0000001616037221 */ /* 0x000fe20000010000 */
[----:B------:R-:W-:Y:S01]  /*14c0*/  CS2R R20, SRZ ;  /* 0x0000000000147805 */ /* 0x000fe2000001ff00 */
[----:B------:R-:W-:-:S02]  /*14d0*/  FADD.FTZ R2, R23, R23 ;  /* 0x0000001717027221 */ /* 0x000fc40000010000 */
[----:B------:R-:W-:Y:S01]  /*14e0*/  FADD.FTZ R0, R28, R28 ;  /* 0x0000001c1c007221 */ /* 0x000fe20000010000 */
[----:B------:R-:W-:Y:S01]  /*14f0*/  CS2R R22, SRZ ;  /* 0x0000000000167805 */ /* 0x000fe2000001ff00 */
[----:B------:R-:W-:Y:S01]  /*1500*/  FADD.FTZ R16, R16, R16 ;  /* 0x0000001010107221 */ /* 0x000fe20000010000 */
[----:B------:R-:W-:Y:S02]  /*1510*/  CS2R R28, SRZ ;  /* 0x00000000001c7805 */ /* 0x000fe4000001ff00 */
.L_x_3036:
        /* <DEDUP_REMOVED lines=36> */
[----:B------:R-:W-:Y:S01]  /*1760*/  UIADD3 UR28, UR19, -0x1, URZ ;  /* 0xffffffff131c7890 */ /* 0x000fe2000fffe03f */
[C---:B------:R-:W-:Y:S01]  /*1770*/  LOP3.LUT P0, RZ, R99.reuse, 0x1f, RZ, 0xc0, !PT ;  /* 0x0000001f63ff7812 */ /* 0x040fe2000780c0ff */
[----:B------:R-:W-:Y:S01]  /*1780*/  UIMAD UR40, UR16, UR32, URZ ;  /* 0x00000020102872a4 */ /* 0x000fe2000f8e023f */
[----:B------:R-:W-:Y:S01]  /*1790*/  ISETP.NE.AND P1, PT, R99, RZ, PT ;  /* 0x000000ff6300720c */ /* 0x000fe20003f25270 */
[----:B------:R-:W-:Y:S01]  /*17a0*/  ULEA.HI UR29, UR28, UR28, URZ, 0x1 ;  /* 0x0000001c1c1d7291 */ /* 0x000fe2000f8f083f */
[----:B------:R-:W-:Y:S01]  /*17b0*/  MOV R122, 0x100 ;  /* 0x00000100007a7802 */ /* 0x000fe20000000f00 */
[----:B------:R-:W-:Y:S01]  /*17c0*/  UIMAD UR40, UR17, UR33, UR40 ;  /* 0x00000021112872a4 */ /* 0x000fe2000f8e0228 */
[----:B------:R-:W-:Y:S01]  /*17d0*/  MOV R124, c[0x0][0x16c] ;  /* 0x00005b00007c7a02 */ /* 0x000fe20000000f00 */
[----:B------:R-:W-:Y:S01]  /*17e0*/  ULOP3.LUT UR29, UR29, 0xfffffe, URZ, 0xc0, !UPT ;  /* 0x00fffffe1d1d7892 */ /* 0x000fe2000f8ec03f */
[----:B------:R-:W-:-:S03]  /*17f0*/  MOV R148, 0x10 ;  /* 0x0000001000947802 */ /* 0x000fc60000000f00 */
[----:B------:R-:W-:-:S06]  /*1800*/  UIADD3 UR29, UR28, -UR29, URZ ;  /* 0x8000001d1c1d7290 */ /* 0x000fcc000fffe03f */
[----:B------:R-:W-:Y:S01]  /*1810*/  MOV R107, UR29 ;  /* 0x0000001d006b7c02 */ /* 0x000fe20008000f00 */
[----:B------:R-:W-:-:S03]  /*1820*/  UIMAD.WIDE.U32 UR28, UR17, UR32, URZ ;  /* 0x00000020111c72a5 */ /* 0x000fc6000f8e003f */
        /* <DEDUP_REMOVED lines=9> */
[----:B--2---:R-:W1:Y:S08]  /*18c0*/  R2UR UR38, R81 ;  /* 0x00000000512673c2 */ /* 0x004e7000000e0000 */
[----:B------:R2:W2:Y:S01]  /*18d0*/  R2UR UR39, R80 ;  /* 0x00000000502773c2 */ /* 0x0004a200000e0000 */
[----:B-1----:R-:W-:-:S02]  /*18e0*/  FMUL.FTZ R81, R94, UR38 ;  /* 0x000000265e517c20 */ /* 0x002fc40008410000 */
[----:B------:R-:W-:Y:S02]  /*18f0*/  FMUL.FTZ R84, R95, UR38 ;  /* 0x000000265f547c20 */ /* 0x000fe40008410000 */
[----:B0-----:R-:W-:Y:S02]  /*1900*/  FMUL.RZ R82, R81, 0.15915493667125701904 ;  /* 0x3e22f98351527820 */ /* 0x001fe4000040c000 */
[----:B------:R-:W-:Y:S02]  /*1910*/  FMUL.FTZ R85, R96, UR38 ;  /* 0x0000002660557c20 */ /* 0x000fe40008410000 */
[----:B------:R-:W-:Y:S01]  /*1920*/  FMUL.FTZ R81, R91, UR38 ;  /* 0x000000265b517c20 */ /* 0x000fe20008410000 */
[----:B------:R-:W-:Y:S01]  /*1930*/  MUFU.SIN R103, R82 ;  /* 0x0000005200677308 */ /* 0x000fe20000000400 */
[----:B------:R-:W-:Y:S02]  /*1940*/  FMUL.RZ R87, R84, 0.15915493667125701904 ;  /* 0x3e22f98354577820 */ /* 0x000fe4000040c000 */
[----:B------:R-:W-:-:S02]  /*1950*/  FMUL.RZ R104, R85, 0.15915493667125701904 ;  /* 0x3e22f98355687820 */ /* 0x000fc4000040c000 */
[----:B------:R-:W-:Y:S02]  /*1960*/  FMUL.RZ R83, R81, 0.15915493667125701904 ;  /* 0x3e22f98351537820 */ /* 0x000fe4000040c000 */
[----:B------:R-:W-:Y:S01]  /*1970*/  FMUL.FTZ R85, R93, UR38 ;  /* 0x000000265d557c20 */ /* 0x000fe20008410000 */
[----:B------:R-:W-:Y:S01]  /*1980*/  MUFU.SIN R86, R87 ;  /* 0x0000005700567308 */ /* 0x000fe20000000400 */
[----:B------:R-:W-:Y:S02]  /*1990*/  FMUL.FTZ R81, R92, UR38 ;  /* 0x000000265c517c20 */ /* 0x000fe40008410000 */
[----:B------:R-:W-:Y:S02]  /*19a0*/  FMUL.RZ R85, R85, 0.15915493667125701904 ;  /* 0x3e22f98355557820 */ /* 0x000fe4000040c000 */
[----:B--2---:R-:W-:-:S03]  /*19b0*/  FMUL.FTZ R80, R50, UR38 ;  /* 0x0000002632507c20 */ /* 0x004fc60008410000 */
[----:B------:R0:W-:Y:S01]  /*19c0*/  MUFU.COS R84, R87 ;  /* 0x0000005700547308 */ /* 0x0001e20000000000 */
[----:B------:R-:W-:Y:S01]  /*19d0*/  FMUL.RZ R149, R80, 0.15915493667125701904 ;  /* 0x3e22f98350957820 */ /* 0x000fe2000040c000 */
[----:B------:R-:W-:-:S04]  /*19e0*/  MOV R80, UR19 ;  /* 0x0000001300507c02 */ /* 0x000fc80008000f00 */
[----:B------:R-:W-:Y:S02]  /*19f0*/  ISETP.LT.OR P0, PT, R80, 0x2, P0 ;  /* 0x000000025000780c */ /* 0x000fe40000701670 */
[----:B------:R-:W-:Y:S01]  /*1a00*/  MUFU.SIN R106, R85 ;  /* 0x00000055006a7308 */ /* 0x000fe20000000400 */
[----:B0-----:R-:W-:Y:S01]  /*1a10*/  FMUL.RZ R87, R81, 0.15915493667125701904 ;  /* 0x3e22f98351577820 */ /* 0x001fe2000040c000 */
[----:B------:R-:W-:Y:S01]  /*1a20*/  SHF.L.U32 R80, R99, 0x2, RZ ;  /* 0x0000000263507819 */ /* 0x000fe200000006ff */
[----:B------:R-:W-:-:S05]  /*1a30*/  FMUL.FTZ R81, R89, UR38 ;  /* 0x0000002659517c20 */ /* 0x000fca0008410000 */
[----:B------:R0:W-:Y:S08]  /*1a40*/  MUFU.COS R132, R85 ;  /* 0x0000005500847308 */ /* 0x0001f00000000000 */
[----:B------:R1:W-:Y:S01]  /*1a50*/  MUFU.COS R131, R82 ;  /* 0x0000005200837308 */ /* 0x0003e20000000000 */
[----:B0-----:R-:W-:Y:S02]  /*1a60*/  FMUL.RZ R85, R81, 0.15915493667125701904 ;  /* 0x3e22f98351557820 */ /* 0x001fe4000040c000 */
[----:B------:R-:W-:-:S05]  /*1a70*/  FMUL.FTZ R81, R90, UR38 ;  /* 0x000000265a517c20 */ /* 0x000fca0008410000 */
[----:B------:R-:W-:Y:S01]  /*1a80*/  MUFU.SIN R108, R83 ;  /* 0x00000053006c7308 */ /* 0x000fe20000000400 */
[----:B-1----:R-:W-:Y:S02]  /*1a90*/  FMUL.RZ R82, R81, 0.15915493667125701904 ;  /* 0x3e22f98351527820 */ /* 0x002fe4000040c000 */
        /* <DEDUP_REMOVED lines=23> */
[----:B0-----:R-:W-:-:S05]  /*1c10*/  MOV R104, UR39 ;  /* 0x0000002700687c02 */ /* 0x001fca0008000f00 */
[----:B------:R-:W-:Y:S02]  /*1c20*/  FMUL.FTZ R104, R104, 1.4426950216293334961 ;  /* 0x3fb8aa3b68687820 */ /* 0x000fe40000410000 */
[----:B------:R0:W-:Y:S08]  /*1c30*/  MUFU.COS R138, R87 ;  /* 0x00000057008a7308 */ /* 0x0001f00000000000 */
[----:B------:R-:W-:Y:S01]  /*1c40*/  MUFU.SIN R115, R85 ;  /* 0x0000005500737308 */ /* 0x000fe20000000400 */
[----:B0-----:R-:W-:-:S02]  /*1c50*/  FMUL.RZ R87, R81, 0.15915493667125701904 ;  /* 0x3e22f98351577820 */ /* 0x001fc4000040c000 */
[----:B------:R-:W-:-:S04]  /*1c60*/  FMUL.FTZ R81, R49, UR38 ;  /* 0x0000002631517c20 */ /* 0x000fc80008410000 */
[----:B------:R-:W-:Y:S01]  /*1c70*/  FMUL.RZ R105, R81, 0.15915493667125701904 ;  /* 0x3e22f98351697820 */ /* 0x000fe2000040c000 */
[----:B------:R-:W-:Y:S01]  /*1c80*/  MUFU.SIN R117, R87 ;  /* 0x0000005700757308 */ /* 0x000fe20000000400 */
[----:B------:R-:W-:-:S07]  /*1c90*/  FMUL.FTZ R81, R95, R104 ;  /* 0x000000685f517220 */ /* 0x000fce0000410000 */
[----:B------:R0:W-:Y:S08]  /*1ca0*/  MUFU.COS R142, R87 ;  /* 0x00000057008e7308 */ /* 0x0001f00000000000 */
[----:B------:R-:W-:Y:S01]  /*1cb0*/  MUFU.COS R139, R85 ;  /* 0x00000055008b7308 */ /* 0x000fe20000000000 */
[----:B0-----:R-:W-:-:S07]  /*1cc0*/  FMUL.FTZ R87, R93, R104 ;  /* 0x000000685d577220 */ /* 0x001fce0000410000 */
[----:B------:R0:W1:Y:S08]  /*1cd0*/  MUFU.EX2 R85, R81 ;  /* 0x0000005100557308 */ /* 0x0000700000000800 */
[----:B------:R-:W-:Y:S01]  /*1ce0*/  MUFU.SIN R118, R83 ;  /* 0x0000005300767308 */ /* 0x000fe20000000400 */
[----:B0-----:R-:W-:Y:S01]  /*1cf0*/  LOP3.LUT R81, R80, 0xffffff80, RZ, 0xc0, !PT ;  /* 0xffffff8050517812 */ /* 0x001fe200078ec0ff */
[----:B------:R-:W-:-:S03]  /*1d00*/  FMUL.FTZ R80, R94, R104 ;  /* 0x000000685e507220 */ /* 0x000fc60000410000 */
[----:B------:R-:W-:-:S03]  /*1d10*/  IADD3 R81, R81, R98, RZ ;  /* 0x0000006251517210 */ /* 0x000fc60007ffe0ff */
[----:B------:R0:W-:Y:S01]  /*1d20*/  MUFU.COS R146, R83 ;  /* 0x0000005300927308 */ /* 0x0001e20000000000 */
[C---:B-1----:R-:W-:Y:S01]  /*1d30*/  FMUL.FTZ R84, R85.reuse, R84 ;  /* 0x0000005455547220 */ /* 0x042fe20000410000 */
[----:B---3--:R1:W-:Y:S01]  /*1d40*/  STS.128 [R81.X16], R56 ;  /* 0x0000003851007388 */ /* 0x0083e2000000cc00 */
[----:B------:R-:W-:Y:S01]  /*1d50*/  FMUL.FTZ R85, R85, R86 ;  /* 0x0000005655557220 */ /* 0x000fe20000410000 */
[----:B------:R-:W-:Y:S02]  /*1d60*/  MOV R86, UR32 ;  /* 0x0000002000567c02 */ /* 0x000fe40008000f00 */
[----:B----4-:R-:W-:Y:S02]  /*1d70*/  STS.128 [R81.X16+0x200], R68 ;  /* 0x0002004451007388 */ /* 0x010fe4000000cc00 */
[----:B------:R-:W2:Y:S01]  /*1d80*/  MUFU.EX2 R87, R87 ;  /* 0x0000005700577308 */ /* 0x000ea20000000800 */
[----:B0-----:R-:W-:Y:S01]  /*1d90*/  FMUL.FTZ R83, R96, R104 ;  /* 0x0000006860537220 */ /* 0x001fe20000410000 */
[----:B------:R-:W-:Y:S04]  /*1da0*/  STS.128 [R81.X16+0x400], R72 ;  /* 0x0004004851007388 */ /* 0x000fe8000000cc00 */
[----:B------:R-:W-:Y:S02]  /*1db0*/  STS.128 [R81.X16+0x600], R76 ;  /* 0x0006004c51007388 */ /* 0x000fe4000000cc00 */
[----:B------:R-:W0:Y:S01]  /*1dc0*/  MUFU.EX2 R83, R83 ;  /* 0x0000005300537308 */ /* 0x000e220000000800 */
[----:B-1----:R-:W-:Y:S01]  /*1dd0*/  IMAD R58, R98, 0x3, R81 ;  /* 0x00000003623a7824 */ /* 0x002fe200078e0251 */
[----:B------:R-:W-:-:S06]  /*1de0*/  NOP ;  /* 0x0000000000007918 */ /* 0x000fcc0000000000 */
[----:B------:R-:W1:Y:S01]  /*1df0*/  MUFU.EX2 R80, R80 ;  /* 0x0000005000507308 */ /* 0x000e620000000800 */
[C---:B--2---:R-:W-:Y:S01]  /*1e00*/  FMUL.FTZ R132, R87.reuse, R132 ;  /* 0x0000008457847220 */ /* 0x044fe20000410000 */
[----:B------:R-:W2:Y:S01]  /*1e10*/  LDS.128 R68, [R58.X16] ;  /* 0x000000003a447984 */ /* 0x000ea2000000cc00 */
[----:B------:R-:W-:Y:S01]  /*1e20*/  FMUL.FTZ R127, R87, R106 ;  /* 0x0000006a577f7220 */ /* 0x000fe20000410000 */
[----:B------:R-:W-:Y:S01]  /*1e30*/  MOV R87, UR33 ;  /* 0x0000002100577c02 */ /* 0x000fe20008000f00 */
[----:B------:R-:W-:Y:S01]  /*1e40*/  FMUL.FTZ R56, R89, R104 ;  /* 0x0000006859387220 */ /* 0x000fe20000410000 */
[----:B------:R-:W3:Y:S01]  /*1e50*/  LDS.128 R72, [R58.X16+0x10] ;  /* 0x000010003a487984 */ /* 0x000ee2000000cc00 */
[C---:B0-----:R-:W-:Y:S01]  /*1e60*/  FMUL.FTZ R129, R83.reuse, R102 ;  /* 0x0000006653817220 */ /* 0x041fe20000410000 */
[----:B------:R-:W-:Y:S01]  /*1e70*/  MUFU.SIN R144, R82 ;  /* 0x0000005200907308 */ /* 0x000fe20000000400 */
[----:B------:R-:W-:Y:S01]  /*1e80*/  FMUL.FTZ R130, R83, R130 ;  /* 0x0000008253827220 */ /* 0x000fe20000410000 */
[----:B------:R-:W0:Y:S01]  /*1e90*/  LDS.128 R76, [R58.X16+0x20] ;  /* 0x000020003a4c7984 */ /* 0x000e22000000cc00 */
[----:B------:R-:W-:-:S02]  /*1ea0*/  FMUL.FTZ R102, R88, R104 ;  /* 0x0000006858667220 */ /* 0x000fc40000410000 */
[----:B------:R-:W-:Y:S01]  /*1eb0*/  FMUL.FTZ R57, R90, R104 ;  /* 0x000000685a397220 */ /* 0x000fe20000410000 */
[----:B------:R-:W5:Y:S02]  /*1ec0*/  LDG.E.64 R86, [R86.64] ;  /* 0x0000001e56567981 */ /* 0x000f64000c1e1b00 */
[----:B------:R4:W-:Y:S01]  /*1ed0*/  MUFU.COS R140, R82 ;  /* 0x00000052008c7308 */ /* 0x0009e20000000000 */
[C---:B-1----:R-:W-:Y:S02]  /*1ee0*/  FMUL.FTZ R131, R80.reuse, R131 ;  /* 0x0000008350837220 */ /* 0x042fe40000410000 */
[----:B------:R-:W-:-:S05]  /*1ef0*/  FMUL.FTZ R126, R80, R103 ;  /* 0x00000067507e7220 */ /* 0x000fca0000410000 */
[----:B------:R-:W-:Y:S01]  /*1f00*/  MUFU.SIN R116, R105 ;  /* 0x0000006900747308 */ /* 0x000fe20000000400 */
[----:B----4-:R-:W-:Y:S01]  /*1f10*/  IADD3 R82, R99, 0x200, RZ ;  /* 0x0000020063527810 */ /* 0x010fe20007ffe0ff */
[----:B------:R-:W-:-:S06]  /*1f20*/  @!P1 IMAD R82, R107, R122, UR7 ;  /* 0x000000076b529e24 */ /* 0x000fcc000f8e027a */
[----:B------:R1:W-:Y:S01]  /*1f30*/  MUFU.COS R114, R105 ;  /* 0x0000006900727308 */ /* 0x0003e20000000000 */
[----:B------:R-:W-:Y:S01]  /*1f40*/  SHF.L.U32 R59, R82, 0x3, RZ ;  /* 0x00000003523b7819 */ /* 0x000fe200000006ff */
[----:B------:R-:W-:Y:S01]  /*1f50*/  FMUL.FTZ R125, R85, R130 ;  /* 0x00000082557d7220 */ /* 0x000fe20000410000 */
[----:B------:R-:W4:Y:S01]  /*1f60*/  LDS.128 R80, [R58.X16+0x30] ;  /* 0x000030003a507984 */ /* 0x000f22000000cc00 */
[-C--:B------:R-:W-:Y:S02]  /*1f70*/  FMUL.FTZ R107, R92, R104.reuse ;  /* 0x000000685c6b7220 */ /* 0x080fe40000410000 */
[----:B------:R-:W-:Y:S01]  /*1f80*/  FMUL.FTZ R106, R53, R104 ;  /* 0x00000068356a7220 */ /* 0x000fe20000410000 */
[----:B------:R0:W-:Y:S01]  /*1f90*/  STS.64 [R59+0x7780], R84 ;  /* 0x007780543b007388 */ /* 0x0001e20000000a00 */
[----:B------:R0:W-:Y:S01]  /*1fa0*/  MUFU.EX2 R121, R102 ;  /* 0x0000006600797308 */ /* 0x0001e20000000800 */
[----:B-1----:R-:W-:-:S04]  /*1fb0*/  MOV R105, UR19 ;  /* 0x0000001300697c02 */ /* 0x002fc80008000f00 */
[----:B------:R-:W-:Y:S01]  /*1fc0*/  @!P0 IADD3 R105, R105, -0x2, RZ ;  /* 0xfffffffe69698810 */ /* 0x000fe20007ffe0ff */
[C---:B------:R-:W-:Y:S02]  /*1fd0*/  FFMA.FTZ R145, R84.reuse, R129, -R125 ;  /* 0x0000008154917223 */ /* 0x040fe4000001087d */
[----:B------:R-:W1:Y:S02]  /*1fe0*/  MUFU.EX2 R107, R107 ;  /* 0x0000006b006b7308 */ /* 0x000e640000000800 */
[----:B------:R-:W-:Y:S01]  /*1ff0*/  @!P0 IMAD R119, R105, R124, UR7 ;  /* 0x0000000769778e24 */ /* 0x000fe2000f8e027c */
[----:B0-----:R-:W-:Y:S01]  /*2000*/  CS2R R58, SRZ ;  /* 0x00000000003a7805 */ /* 0x001fe2000001ff00 */
[----:B------:R-:W-:Y:S02]  /*2010*/  FMUL.FTZ R105, R91, R104 ;  /* 0x000000685b697220 */ /* 0x000fe40000410000 */
[----:B------:R-:W-:Y:S02]  /*2020*/  @!P0 IMAD.WIDE R102, R119, R148, UR10 ;  /* 0x0000000a77668e25 */ /* 0x000fe4000f8e0294 */
[----:B------:R0:W-:Y:S02]  /*2030*/  MUFU.EX2 R124, R56 ;  /* 0x00000038007c7308 */ /* 0x0001e40000000800 */
[----:B------:R-:W-:-:S02]  /*2040*/  FMUL.FTZ R148, R84, R130 ;  /* 0x0000008254947220 */ /* 0x000fc40000410000 */
[----:B------:R-:W-:-:S04]  /*2050*/  FMUL.FTZ R147, R127, R145 ;  /* 0x000000917f937220 */ /* 0x000fc80000410000 */
[----:B------:R-:W2:Y:S01]  /*2060*/  MUFU.EX2 R105, R105 ;  /* 0x0000006900697308 */ /* 0x000ea20000000800 */
[----:B------:R-:W-:Y:S02]  /*2070*/  FFMA.FTZ R148, R85, R129, R148 ;  /* 0x0000008155947223 */ /* 0x000fe40000010094 */
[----:B0-----:R-:W-:Y:S02]  /*2080*/  FMUL.FTZ R56, R55, R104 ;  /* 0x0000006837387220 */ /* 0x001fe40000410000 */
[CC--:B------:R-:W-:Y:S02]  /*2090*/  FFMA.FTZ R147, R132.reuse, R148.reuse, R147 ;  /* 0x0000009484937223 */ /* 0x0c0fe40000010093 */
[----:B------:R-:W-:Y:S01]  /*20a0*/  FMUL.FTZ R148, R127, R148 ;  /* 0x000000947f947220 */ /* 0x000fe20000410000 */
[----:B------:R0:W-:Y:S01]  /*20b0*/  MUFU.EX2 R123, R57 ;  /* 0x00000039007b7308 */ /* 0x0001e20000000800 */
[----:B-1----:R-:W-:Y:S02]  /*20c0*/  FMUL.FTZ R134, R107, R134 ;  /* 0x000000866b867220 */ /* 0x002fe40000410000 */
[----:B------:R-:W-:-:S02]  /*20d0*/  FFMA.FTZ R148, R132, R145, -R148 ;  /* 0x0000009184947223 */ /* 0x000fc40000010894 */
[----:B------:R-:W-:Y:S02]  /*20e0*/  FMUL.FTZ R128, R107, R128 ;  /* 0x000000806b807220 */ /* 0x000fe40000410000 */
[----:B------:R-:W-:Y:S01]  /*20f0*/  FMUL.FTZ R119, R54, R104 ;  /* 0x0000006836777220 */ /* 0x000fe20000410000 */
[----:B------:R1:W-:Y:S01]  /*2100*/  MUFU.EX2 R122, R56 ;  /* 0x00000038007a7308 */ /* 0x0003e20000000800 */
[----:B0-----:R-:W-:Y:S01]  /*2110*/  MOV R57, RZ ;  /* 0x000000ff00397202 */ /* 0x001fe20000000f00 */
[----:B--2---:R-:W-:Y:S02]  /*2120*/  FMUL.FTZ R125, R105, R108 ;  /* 0x0000006c697d7220 */ /* 0x004fe40000410000 */
[----:B------:R-:W-:-:S04]  /*2130*/  FMUL.FTZ R108, R126, R148 ;  /* 0x000000947e6c7220 */ /* 0x000fc80000410000 */
[----:B------:R-:W0:Y:S01]  /*2140*/  MUFU.EX2 R106, R106 ;  /* 0x0000006a006a7308 */ /* 0x000e220000000800 */
[----:B-1----:R-:W-:Y:S01]  /*2150*/  MOV R56, 0x3f800000 ;  /* 0x3f80000000387802 */ /* 0x002fe20000000f00 */
[----:B------:R-:W-:Y:S01]  /*2160*/  BAR.SYNC.DEFER_BLOCKING 0x0 ;  /* 0x0000000000007b1d */ /* 0x000fe20000010000 */
[----:B------:R-:W-:Y:S02]  /*2170*/  FFMA.FTZ R108, R131, R147, R108 ;  /* 0x00000093836c7223 */ /* 0x000fe4000001006c */
[----:B------:R-:W-:Y:S02]  /*2180*/  FMUL.FTZ R133, R105, R110 ;  /* 0x0000006e69857220 */ /* 0x000fe40000410000 */
[----:B------:R-:W-:Y:S01]  /*2190*/  FMUL.FTZ R107, R125, R108 ;  /* 0x0000006c7d6b7220 */ /* 0x000fe20000410000 */
[----:B------:R-:W-:Y:S01]  /*21a0*/  MUFU.COS R113, R149 ;  /* 0x0000009500717308 */ /* 0x000fe20000000000 */
[C---:B------:R-:W-:Y:S02]  /*21b0*/  FMUL.FTZ R135, R124.reuse, R135 ;  /* 0x000000877c877220 */ /* 0x040fe40000410000 */
[----:B------:R-:W-:-:S02]  /*21c0*/  FMUL.FTZ R124, R124, R109 ;  /* 0x0000006d7c7c7220 */ /* 0x000fc40000410000 */
[----:B------:R-:W-:Y:S01]  /*21d0*/  FMUL.FTZ R105, R52, R104 ;  /* 0x0000006834697220 */ /* 0x000fe20000410000 */
[----:B------:R1:W5:Y:S02]  /*21e0*/  @!P0 LDG.E.128 R56, [R102.64] ;  /* 0x0000001e66388981 */ /* 0x000364000c1e1d00 */
[----:B-1----:R-:W-:-:S04]  /*21f0*/  FMUL.FTZ R102, R126, R147 ;  /* 0x000000937e667220 */ /* 0x002fc80000410000 */
[----:B------:R-:W-:-:S04]  /*2200*/  FFMA.FTZ R148, R131, R148, -R102 ;  /* 0x0000009483947223 */ /* 0x000fc80000010866 */
[-C--:B------:R-:W-:Y:S02]  /*2210*/  FMUL.FTZ R109, R125, R148.reuse ;  /* 0x000000947d6d7220 */ /* 0x080fe40000410000 */
[----:B------:R-:W-:Y:S02]  /*2220*/  FFMA.FTZ R107, R133, R148, -R107 ;  /* 0x00000094856b7223 */ /* 0x000fe4000001086b */
[----:B------:R-:W-:Y:S02]  /*2230*/  FMUL.FTZ R102, R49, R104 ;  /* 0x0000006831667220 */ /* 0x000fe40000410000 */
[----:B------:R-:W-:Y:S02]  /*2240*/  FFMA.FTZ R109, R133, R108, R109 ;  /* 0x0000006c856d7223 */ /* 0x000fe4000001006d */
[----:B------:R-:W-:Y:S01]  /*2250*/  FMUL.FTZ R108, R128, R107 ;  /* 0x0000006b806c7220 */ /* 0x000fe20000410000 */
[----:B------:R-:W1:Y:S01]  /*2260*/  MUFU.EX2 R105, R105 ;  /* 0x0000006900697308 */ /* 0x000e620000000800 */
[----:B------:R-:W-:-:S02]  /*2270*/  FMUL.FTZ R141, R51, R104 ;  /* 0x00000068338d7220 */ /* 0x000fc40000410000 */
[----:B------:R-:W-:Y:S02]  /*2280*/  FFMA.FTZ R108, R134, R109, R108 ;  /* 0x0000006d866c7223 */ /* 0x000fe4000001006c */
[----:B------:R-:W-:-:S03]  /*2290*/  FMUL.FTZ R104, R50, R104 ;  /* 0x0000006832687220 */ /* 0x000fc60000410000 */
[----:B------:R2:W-:Y:S01]  /*22a0*/  MUFU.EX2 R103, R102 ;  /* 0x0000006600677308 */ /* 0x0005e20000000800 */
[C---:B------:R-:W-:Y:S02]  /*22b0*/  FMUL.FTZ R138, R121.reuse, R138 ;  /* 0x0000008a798a7220 */ /* 0x040fe40000410000 */
[----:B------:R-:W-:Y:S02]  /*22c0*/  FMUL.FTZ R121, R121, R120 ;  /* 0x0000007879797220 */ /* 0x000fe40000410000 */
[----:B0-----:R-:W-:Y:S02]  /*22d0*/  FMUL.FTZ R139, R106, R139 ;  /* 0x0000008b6a8b7220 */ /* 0x001fe40000410000 */
[----:B--2---:R-:W-:Y:S02]  /*22e0*/  FMUL.FTZ R102, R128, R109 ;  /* 0x0000006d80667220 */ /* 0x004fe40000410000 */
[----:B------:R-:W-:Y:S02]  /*22f0*/  FMUL.FTZ R120, R106, R115 ;  /* 0x000000736a787220 */ /* 0x000fe40000410000 */
[----:B------:R-:W-:-:S02]  /*2300*/  FFMA.FTZ R102, R134, R107, -R102 ;  /* 0x0000006b86667223 */ /* 0x000fc40000010866 */
[C---:B------:R-:W-:Y:S01]  /*2310*/  FMUL.FTZ R106, R124.reuse, R108 ;  /* 0x0000006c7c6a7220 */ /* 0x040fe20000410000 */
[----:B------:R-:W0:Y:S01]  /*2320*/  MUFU.EX2 R104, R104 ;  /* 0x0000006800687308 */ /* 0x000e220000000800 */
[C---:B------:R-:W-:Y:S02]  /*2330*/  FMUL.FTZ R136, R123.reuse, R136 ;  /* 0x000000887b887220 */ /* 0x040fe40000410000 */
[----:B------:R-:W-:Y:S02]  /*2340*/  FMUL.FTZ R107, R124, R102 ;  /* 0x000000667c6b7220 */ /* 0x000fe40000410000 */
[----:B------:R-:W-:Y:S02]  /*2350*/  FMUL.FTZ R123, R123, R112 ;  /* 0x000000707b7b7220 */ /* 0x000fe40000410000 */
[C---:B------:R-:W-:Y:S01]  /*2360*/  FFMA.FTZ R106, R135.reuse, R102, -R106 ;  /* 0x00000066876a7223 */ /* 0x040fe2000001086a */
[----:B------:R-:W2:Y:S01]  /*2370*/  MUFU.SIN R115, R149 ;  /* 0x0000009500737308 */ /* 0x000ea20000000400 */
[----:B------:R-:W-:-:S02]  /*2380*/  FFMA.FTZ R107, R135, R108, R107 ;  /* 0x0000006c876b7223 */ /* 0x000fc4000001006b */
[----:B------:R-:W-:Y:S02]  /*2390*/  FMUL.FTZ R102, R123, R106 ;  /* 0x0000006a7b667220 */ /* 0x000fe40000410000 */
[C---:B-1----:R-:W-:Y:S02]  /*23a0*/  FMUL.FTZ R142, R105.reuse, R142 ;  /* 0x0000008e698e7220 */ /* 0x042fe40000410000 */
[----:B------:R-:W-:Y:S02]  /*23b0*/  FMUL.FTZ R117, R105, R117 ;  /* 0x0000007569757220 */ /* 0x000fe40000410000 */
[C---:B------:R-:W-:Y:S02]  /*23c0*/  FMUL.FTZ R137, R122.reuse, R137 ;  /* 0x000000897a897220 */ /* 0x040fe40000410000 */
[----:B------:R-:W-:Y:S02]  /*23d0*/  FMUL.FTZ R105, R123, R107 ;  /* 0x0000006b7b697220 */ /* 0x000fe40000410000 */
[----:B------:R-:W-:-:S02]  /*23e0*/  FMUL.FTZ R122, R122, R111 ;  /* 0x0000006f7a7a7220 */ /* 0x000fc40000410000 */
[C---:B------:R-:W-:Y:S02]  /*23f0*/  FFMA.FTZ R102, R136.reuse, R107, R102 ;  /* 0x0000006b88667223 */ /* 0x040fe40000010066 */
[----:B------:R-:W-:Y:S02]  /*2400*/  FFMA.FTZ R105, R136, R106, -R105 ;  /* 0x0000006a88697223 */ /* 0x000fe40000010869 */
[----:B------:R-:W-:Y:S02]  /*2410*/  FMUL.FTZ R106, R122, R102 ;  /* 0x000000667a6a7220 */ /* 0x000fe40000410000 */
[C---:B0-----:R-:W-:Y:S02]  /*2420*/  FMUL.FTZ R113, R104.reuse, R113 ;  /* 0x0000007168717220 */ /* 0x041fe40000410000 */
[----:B--2---:R-:W-:Y:S01]  /*2430*/  FMUL.FTZ R115, R104, R115 ;  /* 0x0000007368737220 */ /* 0x004fe20000410000 */
[----:B------:R-:W-:Y:S01]  /*2440*/  PRMT R104, RZ, 0x5410, R68 ;  /* 0x00005410ff687816 */ /* 0x000fe20000000044 */
[-C--:B------:R-:W-:Y:S01]  /*2450*/  FFMA.FTZ R109, R137, R105.reuse, -R106 ;  /* 0x00000069896d7223 */ /* 0x080fe2000001086a */
[----:B------:R-:W-:Y:S01]  /*2460*/  PRMT R106, RZ, 0x7610, R68 ;  /* 0x00007610ff6a7816 */ /* 0x000fe20000000044 */
[----:B------:R-:W-:Y:S01]  /*2470*/  FMUL.FTZ R105, R122, R105 ;  /* 0x000000697a697220 */ /* 0x000fe20000410000 */
[----:B------:R-:W-:Y:S01]  /*2480*/  PRMT R68, RZ, 0x5410, R60 ;  /* 0x00005410ff447816 */ /* 0x000fe2000000003c */
[C---:B------:R-:W-:Y:S01]  /*2490*/  FMUL.FTZ R200, R95.reuse, R104 ;  /* 0x000000685fc87220 */ /* 0x040fe20000410000 */
[----:B------:R-:W-:Y:S01]  /*24a0*/  PRMT R107, RZ, 0x7610, R69 ;  /* 0x00007610ff6b7816 */ /* 0x000fe20000000045 */
[----:B------:R-:W-:-:S02]  /*24b0*/  FMUL.FTZ R199, R95, R106 ;  /* 0x0000006a5fc77220 */ /* 0x000fc40000410000 */
[----:B------:R-:W-:Y:S01]  /*24c0*/  FFMA.FTZ R111, R137, R102, R105 ;  /* 0x00000066896f7223 */ /* 0x000fe20000010069 */
[----:B------:R-:W-:Y:S01]  /*24d0*/  PRMT R105, RZ, 0x5410, R69 ;  /* 0x00005410ff697816 */ /* 0x000fe20000000045 */
[C---:B------:R-:W-:Y:S02]  /*24e0*/  FMUL.FTZ R200, R68.reuse, R200 ;  /* 0x000000c844c87220 */ /* 0x040fe40000410000 */
[----:B------:R-:W-:Y:S01]  /*24f0*/  FMUL.FTZ R199, R68, R199 ;  /* 0x000000c744c77220 */ /* 0x000fe20000410000 */
[----:B------:R-:W-:Y:S01]  /*2500*/  PRMT R68, RZ, 0x7610, R60 ;  /* 0x00007610ff447816 */ /* 0x000fe2000000003c */
[C---:B------:R-:W-:Y:S02]  /*2510*/  FMUL.FTZ R202, R96.reuse, R105 ;  /* 0x0000006960ca7220 */ /* 0x040fe40000410000 */
[----:B------:R-:W-:Y:S02]  /*2520*/  FMUL.FTZ R201, R96, R107 ;  /* 0x0000006b60c97220 */ /* 0x000fe40000410000 */
[----:B------:R-:W-:-:S02]  /*2530*/  FMUL.FTZ R102, R200, R130 ;  /* 0x00000082c8667220 */ /* 0x000fc40000410000 */
[C---:B------:R-:W-:Y:S02]  /*2540*/  FMUL.FTZ R202, R68.reuse, R202 ;  /* 0x000000ca44ca7220 */ /* 0x040fe40000410000 */
[----:B------:R-:W-:Y:S02]  /*2550*/  FMUL.FTZ R201, R68, R201 ;  /* 0x000000c944c97220 */ /* 0x000fe40000410000 */
[C---:B------:R-:W-:Y:S02]  /*2560*/  FMUL.FTZ R68, R199.reuse, R130 ;  /* 0x00000082c7447220 */ /* 0x040fe40000410000 */
[-C--:B------:R-:W-:Y:S01]  /*2570*/  FFMA.FTZ R102, R199, R129.reuse, R102 ;  /* 0x00000081c7667223 */ /* 0x080fe20000010066 */
[----:B------:R-:W0:Y:S01]  /*2580*/  MUFU.EX2 R143, R141 ;  /* 0x0000008d008f7308 */ /* 0x000e220000000800 */
[----:B------:R-:W-:Y:S01]  /*2590*/  PRMT R108, RZ, 0x5410, R70 ;  /* 0x00005410ff6c7816 */ /* 0x000fe20000000046 */
[----:B------:R-:W-:Y:S02]  /*25a0*/  FFMA.FTZ R69, R200, R129, -R68 ;  /* 0x00000081c8457223 */ /* 0x000fe40000010844 */
[----:B------:R-:W-:Y:S01]  /*25b0*/  FADD.FTZ R102, R201, R102 ;  /* 0x00000066c9667221 */ /* 0x000fe20000010000 */
[----:B------:R-:W-:Y:S01]  /*25c0*/  PRMT R112, RZ, 0x5410, R61 ;  /* 0x00005410ff707816 */ /* 0x000fe2000000003d */
[----:B------:R-:W-:Y:S01]  /*25d0*/  FADD.FTZ R69, R202, R69 ;  /* 0x00000045ca457221 */ /* 0x000fe20000010000 */
[----:B------:R-:W-:Y:S01]  /*25e0*/  PRMT R110, RZ, 0x7610, R70 ;  /* 0x00007610ff6e7816 */ /* 0x000fe20000000046 */
[----:B------:R-:W-:-:S02]  /*25f0*/  FMUL.FTZ R68, R127, R102 ;  /* 0x000000667f447220 */ /* 0x000fc40000410000 */
[----:B------:R-:W-:Y:S02]  /*2600*/  FMUL.FTZ R204, R93, R108 ;  /* 0x0000006c5dcc7220 */ /* 0x000fe40000410000 */
[C---:B------:R-:W-:Y:S02]  /*2610*/  FMUL.FTZ R114, R103.reuse, R114 ;  /* 0x0000007267727220 */ /* 0x040fe40000410000 */
[----:B------:R-:W-:Y:S02]  /*2620*/  FMUL.FTZ R116, R103, R116 ;  /* 0x0000007467747220 */ /* 0x000fe40000410000 */
[----:B------:R-:W-:Y:S02]  /*2630*/  FMUL.FTZ R70, R121, R111 ;  /* 0x0000006f79467220 */ /* 0x000fe40000410000 */
[----:B------:R-:W-:Y:S02]  /*2640*/  FFMA.FTZ R103, R132, R69, -R68 ;  /* 0x0000004584677223 */ /* 0x000fe40000010844 */
[----:B------:R-:W-:-:S02]  /*2650*/  FMUL.FTZ R203, R93, R110 ;  /* 0x0000006e5dcb7220 */ /* 0x000fc40000410000 */
[----:B------:R-:W-:Y:S02]  /*2660*/  FMUL.FTZ R204, R112, R204 ;  /* 0x000000cc70cc7220 */ /* 0x000fe40000410000 */
[----:B------:R-:W-:Y:S02]  /*2670*/  FMUL.FTZ R69, R127, R69 ;  /* 0x000000457f457220 */ /* 0x000fe40000410000 */
[-C--:B------:R-:W-:Y:S02]  /*2680*/  FFMA.FTZ R70, R138, R109.reuse, -R70 ;  /* 0x0000006d8a467223 */ /* 0x080fe40000010846 */
[----:B------:R-:W-:Y:S02]  /*2690*/  FMUL.FTZ R109, R121, R109 ;  /* 0x0000006d796d7220 */ /* 0x000fe40000410000 */
[----:B------:R-:W-:Y:S02]  /*26a0*/  FMUL.FTZ R203, R112, R203 ;  /* 0x000000cb70cb7220 */ /* 0x000fe40000410000 */
[----:B------:R-:W-:-:S02]  /*26b0*/  FFMA.FTZ R102, R132, R102, R69 ;  /* 0x0000006684667223 */ /* 0x000fc40000010045 */
[----:B------:R-:W-:Y:S01]  /*26c0*/  FADD.FTZ R103, R204, R103 ;  /* 0x00000067cc677221 */ /* 0x000fe20000010000 */
[----:B------:R-:W1:Y:S01]  /*26d0*/  MUFU.EX2 R119, R119 ;  /* 0x0000007700777308 */ /* 0x000e620000000800 */
[C---:B0-----:R-:W-:Y:S02]  /*26e0*/  FMUL.FTZ R141, R143.reuse, R146 ;  /* 0x000000928f8d7220 */ /* 0x041fe40000410000 */
[----:B------:R-:W-:Y:S02]  /*26f0*/  FMUL.FTZ R118, R143, R118 ;  /* 0x000000768f767220 */ /* 0x000fe40000410000 */
[----:B------:R-:W-:Y:S01]  /*2700*/  FFMA.FTZ R143, R138, R111, R109 ;  /* 0x0000006f8a8f7223 */ /* 0x000fe2000001006d */
[--C-:B------:R-:W-:Y:S01]  /*2710*/  PRMT R111, RZ, 0x7610, R71.reuse ;  /* 0x00007610ff6f7816 */ /* 0x100fe20000000047 */
[----:B------:R-:W-:Y:S02]  /*2720*/  FADD.FTZ R102, R203, R102 ;  /* 0x00000066cb667221 */ /* 0x000fe40000010000 */
[----:B------:R-:W-:Y:S01]  /*2730*/  FMUL.FTZ R68, R126, R103 ;  /* 0x000000677e447220 */ /* 0x000fe20000410000 */
[----:B------:R-:W-:Y:S01]  /*2740*/  PRMT R109, RZ, 0x5410, R71 ;  /* 0x00005410ff6d7816 */ /* 0x000fe20000000047 */
[----:B------:R-:W-:-:S02]  /*2750*/  FMUL.FTZ R206, R94, R111 ;  /* 0x0000006f5ece7220 */ /* 0x000fc40000410000 */
[CC--:B------:R-:W-:Y:S01]  /*2760*/  FFMA.FTZ R69, R131.reuse, R102.reuse, R68 ;  /* 0x0000006683457223 */ /* 0x0c0fe20000010044 */
[----:B------:R-:W-:Y:S01]  /*2770*/  PRMT R68, RZ, 0x7610, R61 ;  /* 0x00007610ff447816 */ /* 0x000fe2000000003d */
[----:B------:R-:W-:Y:S02]  /*2780*/  FMUL.FTZ R205, R94, R109 ;  /* 0x0000006d5ecd7220 */ /* 0x000fe40000410000 */
[----:B------:R-:W-:Y:S02]  /*2790*/  FMUL.FTZ R102, R126, R102 ;  /* 0x000000667e667220 */ /* 0x000fe40000410000 */
[C---:B------:R-:W-:Y:S01]  /*27a0*/  FMUL.FTZ R206, R68.reuse, R206 ;  /* 0x000000ce44ce7220 */ /* 0x040fe20000410000 */
[----:B---3--:R-:W-:Y:S01]  /*27b0*/  PRMT R112, RZ, 0x5410, R72 ;  /* 0x00005410ff707816 */ /* 0x008fe20000000048 */
[----:B------:R-:W-:Y:S02]  /*27c0*/  FMUL.FTZ R205, R68, R205 ;  /* 0x000000cd44cd7220 */ /* 0x000fe40000410000 */
[----:B------:R-:W-:-:S02]  /*27d0*/  FFMA.FTZ R102, R131, R103, -R102 ;  /* 0x0000006783667223 */ /* 0x000fc40000010866 */
[----:B------:R-:W-:Y:S02]  /*27e0*/  FADD.FTZ R68, R206, R69 ;  /* 0x00000045ce447221 */ /* 0x000fe40000010000 */
[C---:B-1----:R-:W-:Y:S01]  /*27f0*/  FMUL.FTZ R140, R119.reuse, R140 ;  /* 0x0000008c778c7220 */ /* 0x042fe20000410000 */
[----:B------:R-:W-:Y:S01]  /*2800*/  PRMT R103, RZ, 0x5410, R62 ;  /* 0x00005410ff677816 */ /* 0x000fe2000000003e */
[----:B------:R-:W-:Y:S01]  /*2810*/  FMUL.FTZ R119, R119, R144 ;  /* 0x0000009077777220 */ /* 0x000fe20000410000 */
[----:B------:R-:W-:Y:S01]  /*2820*/  PRMT R144, RZ, 0x7610, R72 ;  /* 0x00007610ff907816 */ /* 0x000fe20000000048 */
[----:B------:R-:W-:Y:S02]  /*2830*/  FADD.FTZ R102, R205, R102 ;  /* 0x00000066cd667221 */ /* 0x000fe40000010000 */
[----:B------:R-:W-:Y:S02]  /*2840*/  FMUL.FTZ R69, R125, R68 ;  /* 0x000000447d457220 */ /* 0x000fe40000410000 */
[----:B------:R-:W-:-:S02]  /*2850*/  FMUL.FTZ R208, R91, R112 ;  /* 0x000000705bd07220 */ /* 0x000fc40000410000 */
[C---:B------:R-:W-:Y:S02]  /*2860*/  FMUL.FTZ R71, R120.reuse, R143 ;  /* 0x0000008f78477220 */ /* 0x040fe40000410000 */
[----:B------:R-:W-:Y:S02]  /*2870*/  FFMA.FTZ R69, R133, R102, -R69 ;  /* 0x0000006685457223 */ /* 0x000fe40000010845 */
[----:B------:R-:W-:Y:S02]  /*2880*/  FMUL.FTZ R207, R91, R144 ;  /* 0x000000905bcf7220 */ /* 0x000fe40000410000 */
[----:B------:R-:W-:Y:S02]  /*2890*/  FMUL.FTZ R102, R125, R102 ;  /* 0x000000667d667220 */ /* 0x000fe40000410000 */
[----:B------:R-:W-:Y:S02]  /*28a0*/  FMUL.FTZ R208, R103, R208 ;  /* 0x000000d067d07220 */ /* 0x000fe40000410000 */
[-C--:B------:R-:W-:Y:S01]  /*28b0*/  FFMA.FTZ R72, R139, R70.reuse, -R71 ;  /* 0x000000468b487223 */ /* 0x080fe20000010847 */
[----:B------:R-:W-:Y:S01]  /*28c0*/  PRMT R145, RZ, 0x7610, R73 ;  /* 0x00007610ff917816 */ /* 0x000fe20000000049 */
[----:B------:R-:W-:-:S02]  /*28d0*/  FMUL.FTZ R70, R120, R70 ;  /* 0x0000004678467220 */ /* 0x000fc40000410000 */
[----:B------:R-:W-:Y:S02]  /*28e0*/  FFMA.FTZ R102, R133, R68, R102 ;  /* 0x0000004485667223 */ /* 0x000fe40000010066 */
[----:B------:R-:W-:Y:S02]  /*28f0*/  FMUL.FTZ R207, R103, R207 ;  /* 0x000000cf67cf7220 */ /* 0x000fe40000410000 */
[----:B------:R-:W-:Y:S02]  /*2900*/  FADD.FTZ R69, R208, R69 ;  /* 0x00000045d0457221 */ /* 0x000fe40000010000 */
[----:B------:R-:W-:Y:S01]  /*2910*/  FFMA.FTZ R103, R139, R143, R70 ;  /* 0x0000008f8b677223 */ /* 0x000fe20000010046 */
[----:B------:R-:W-:Y:S01]  /*2920*/  PRMT R143, RZ, 0x5410, R73 ;  /* 0x00005410ff8f7816 */ /* 0x000fe20000000049 */
[----:B------:R-:W-:Y:S01]  /*2930*/  FADD.FTZ R71, R207, R102 ;  /* 0x00000066cf477221 */ /* 0x000fe20000010000 */
[----:B------:R-:W-:Y:S01]  /*2940*/  PRMT R70, RZ, 0x7610, R62 ;  /* 0x00007610ff467816 */ /* 0x000fe2000000003e */
[----:B------:R-:W-:-:S02]  /*2950*/  FMUL.FTZ R68, R128, R69 ;  /* 0x0000004580447220 */ /* 0x000fc40000410000 */
[----:B------:R-:W-:Y:S02]  /*2960*/  FMUL.FTZ R209, R92, R145 ;  /* 0x000000915cd17220 */ /* 0x000fe40000410000 */
[----:B------:R-:W-:Y:S02]  /*2970*/  FFMA.FTZ R68, R134, R71, R68 ;  /* 0x0000004786447223 */ /* 0x000fe40000010044 */
[----:B------:R-:W-:Y:S02]  /*2980*/  FMUL.FTZ R210, R92, R143 ;  /* 0x0000008f5cd27220 */ /* 0x000fe40000410000 */
[----:B------:R-:W-:Y:S02]  /*2990*/  FMUL.FTZ R71, R128, R71 ;  /* 0x0000004780477220 */ /* 0x000fe40000410000 */
[C---:B------:R-:W-:Y:S02]  /*29a0*/  FMUL.FTZ R209, R70.reuse, R209 ;  /* 0x000000d146d17220 */ /* 0x040fe40000410000 */
[----:B------:R-:W-:-:S02]  /*29b0*/  FMUL.FTZ R210, R70, R210 ;  /* 0x000000d246d27220 */ /* 0x000fc40000410000 */
[----:B------:R-:W-:Y:S02]  /*29c0*/  FFMA.FTZ R71, R134, R69, -R71 ;  /* 0x0000004586477223 */ /* 0x000fe40000010847 */
[----:B------:R-:W-:Y:S01]  /*29d0*/  FADD.FTZ R68, R209, R68 ;  /* 0x00000044d1447221 */ /* 0x000fe20000010000 */
[--C-:B------:R-:W-:Y:S01]  /*29e0*/  PRMT R146, RZ, 0x5410, R74.reuse ;  /* 0x00005410ff927816 */ /* 0x100fe2000000004a */
[----:B------:R-:W-:Y:S02]  /*29f0*/  FADD.FTZ R71, R210, R71 ;  /* 0x00000047d2477221 */ /* 0x000fe40000010000 */
[----:B------:R-:W-:Y:S01]  /*2a00*/  FMUL.FTZ R70, R124, R68 ;  /* 0x000000447c467220 */ /* 0x000fe20000410000 */
[----:B------:R-:W-:Y:S01]  /*2a10*/  PRMT R148, RZ, 0x7610, R74 ;  /* 0x00007610ff947816 */ /* 0x000fe2000000004a */
[----:B------:R-:W-:Y:S02]  /*2a20*/  FMUL.FTZ R218, R89, R146 ;  /* 0x0000009259da7220 */ /* 0x000fe40000410000 */
[----:B------:R-:W-:Y:S01]  /*2a30*/  FFMA.FTZ R69, R135, R71, -R70 ;  /* 0x0000004787457223 */ /* 0x000fe20000010846 */
[----:B------:R-:W-:Y:S01]  /*2a40*/  PRMT R70, RZ, 0x5410, R63 ;  /* 0x00005410ff467816 */ /* 0x000fe2000000003f */
[----:B------:R-:W-:-:S02]  /*2a50*/  FMUL.FTZ R217, R89, R148 ;  /* 0x0000009459d97220 */ /* 0x000fc40000410000 */
[----:B------:R-:W-:Y:S02]  /*2a60*/  FMUL.FTZ R71, R124, R71 ;  /* 0x000000477c477220 */ /* 0x000fe40000410000 */
[C---:B------:R-:W-:Y:S01]  /*2a70*/  FMUL.FTZ R218, R70.reuse, R218 ;  /* 0x000000da46da7220 */ /* 0x040fe20000410000 */
[----:B------:R-:W-:Y:S01]  /*2a80*/  PRMT R149, RZ, 0x7610, R75 ;  /* 0x00007610ff957816 */ /* 0x000fe2000000004b */
[----:B------:R-:W-:Y:S02]  /*2a90*/  FMUL.FTZ R217, R70, R217 ;  /* 0x000000d946d97220 */ /* 0x000fe40000410000 */
[----:B------:R-:W-:Y:S02]  /*2aa0*/  FFMA.FTZ R68, R135, R68, R71 ;  /* 0x0000004487447223 */ /* 0x000fe40000010047 */
[----:B------:R-:W-:Y:S01]  /*2ab0*/  FADD.FTZ R69, R218, R69 ;  /* 0x00000045da457221 */ /* 0x000fe20000010000 */
[----:B------:R-:W-:Y:S01]  /*2ac0*/  PRMT R147, RZ, 0x5410, R75 ;  /* 0x00005410ff937816 */ /* 0x000fe2000000004b */
[----:B------:R-:W-:Y:S01]  /*2ad0*/  FADD.FTZ R68, R217, R68 ;  /* 0x00000044d9447221 */ /* 0x000fe20000010000 */
[----:B------:R-:W-:Y:S01]  /*2ae0*/  PRMT R74, RZ, 0x7610, R63 ;  /* 0x00007610ff4a7816 */ /* 0x000fe2000000003f */
[----:B------:R-:W-:-:S02]  /*2af0*/  FMUL.FTZ R71, R123, R69 ;  /* 0x000000457b477220 */ /* 0x000fc40000410000 */
[----:B------:R-:W-:Y:S02]  /*2b00*/  FMUL.FTZ R215, R90, R149 ;  /* 0x000000955ad77220 */ /* 0x000fe40000410000 */
[----:B------:R-:W-:Y:S02]  /*2b10*/  FMUL.FTZ R73, R119, R103 ;  /* 0x0000006777497220 */ /* 0x000fe40000410000 */
[-C--:B------:R-:W-:Y:S02]  /*2b20*/  FFMA.FTZ R70, R136, R68.reuse, R71 ;  /* 0x0000004488467223 */ /* 0x080fe40000010047 */
[----:B------:R-:W-:Y:S02]  /*2b30*/  FMUL.FTZ R216, R90, R147 ;  /* 0x000000935ad87220 */ /* 0x000fe40000410000 */
[----:B------:R-:W-:Y:S02]  /*2b40*/  FMUL.FTZ R68, R123, R68 ;  /* 0x000000447b447220 */ /* 0x000fe40000410000 */
[----:B------:R-:W-:-:S02]  /*2b50*/  FMUL.FTZ R215, R74, R215 ;  /* 0x000000d74ad77220 */ /* 0x000fc40000410000 */
[-C--:B------:R-:W-:Y:S02]  /*2b60*/  FFMA.FTZ R73, R140, R72.reuse, -R73 ;  /* 0x000000488c497223 */ /* 0x080fe40000010849 */
[----:B------:R-:W-:Y:S02]  /*2b70*/  FMUL.FTZ R72, R119, R72 ;  /* 0x0000004877487220 */ /* 0x000fe40000410000 */
[----:B------:R-:W-:Y:S02]  /*2b80*/  FMUL.FTZ R216, R74, R216 ;  /* 0x000000d84ad87220 */ /* 0x000fe40000410000 */
[----:B------:R-:W-:Y:S02]  /*2b90*/  FFMA.FTZ R69, R136, R69, -R68 ;  /* 0x0000004588457223 */ /* 0x000fe40000010844 */
[----:B------:R-:W-:Y:S02]  /*2ba0*/  FADD.FTZ R70, R215, R70 ;  /* 0x00000046d7467221 */ /* 0x000fe40000010000 */
[----:B------:R-:W-:-:S02]  /*2bb0*/  FFMA.FTZ R72, R140, R103, R72 ;  /* 0x000000678c487223 */ /* 0x000fc40000010048 */
[----:B------:R-:W-:Y:S01]  /*2bc0*/  FMUL.FTZ R71, R118, R73 ;  /* 0x0000004976477220 */ /* 0x000fe20000410000 */
[--C-:B------:R-:W-:Y:S01]  /*2bd0*/  PRMT R152, RZ, 0x7610, R76.reuse ;  /* 0x00007610ff987816 */ /* 0x100fe2000000004c */
[----:B------:R-:W-:Y:S02]  /*2be0*/  FADD.FTZ R69, R216, R69 ;  /* 0x00000045d8457221 */ /* 0x000fe40000010000 */
[----:B------:R-:W-:Y:S02]  /*2bf0*/  FMUL.FTZ R68, R122, R70 ;  /* 0x000000467a447220 */ /* 0x000fe40000410000 */
[-C--:B------:R-:W-:Y:S01]  /*2c00*/  FMUL.FTZ R74, R118, R72.reuse ;  /* 0x00000048764a7220 */ /* 0x080fe20000410000 */
[----:B------:R-:W-:Y:S01]  /*2c10*/  PRMT R150, RZ, 0x5410, R76 ;  /* 0x00005410ff967816 */ /* 0x000fe2000000004c */
[----:B------:R-:W-:Y:S02]  /*2c20*/  FFMA.FTZ R72, R141, R72, R71 ;  /* 0x000000488d487223 */ /* 0x000fe40000010047 */
[-C--:B------:R-:W-:Y:S01]  /*2c30*/  FFMA.FTZ R71, R137, R69.reuse, -R68 ;  /* 0x0000004589477223 */ /* 0x080fe20000010844 */
[----:B------:R-:W-:Y:S01]  /*2c40*/  PRMT R68, RZ, 0x5410, R64 ;  /* 0x00005410ff447816 */ /* 0x000fe20000000040 */
[----:B------:R-:W-:-:S02]  /*2c50*/  FMUL.FTZ R69, R122, R69 ;  /* 0x000000457a457220 */ /* 0x000fc40000410000 */
[C---:B------:R-:W-:Y:S02]  /*2c60*/  FMUL.FTZ R219, R55.reuse, R152 ;  /* 0x0000009837db7220 */ /* 0x040fe40000410000 */
[----:B------:R-:W-:Y:S02]  /*2c70*/  FMUL.FTZ R220, R55, R150 ;  /* 0x0000009637dc7220 */ /* 0x000fe40000410000 */
[----:B------:R-:W-:Y:S02]  /*2c80*/  FFMA.FTZ R70, R137, R70, R69 ;  /* 0x0000004689467223 */ /* 0x000fe40000010045 */
[C---:B------:R-:W-:Y:S01]  /*2c90*/  FMUL.FTZ R219, R68.reuse, R219 ;  /* 0x000000db44db7220 */ /* 0x040fe20000410000 */
[--C-:B------:R-:W-:Y:S01]  /*2ca0*/  PRMT R151, RZ, 0x5410, R77.reuse ;  /* 0x00005410ff977816 */ /* 0x100fe2000000004d */
[----:B------:R-:W-:Y:S02]  /*2cb0*/  FMUL.FTZ R220, R68, R220 ;  /* 0x000000dc44dc7220 */ /* 0x000fe40000410000 */
[----:B------:R-:W-:Y:S01]  /*2cc0*/  FADD.FTZ R70, R219, R70 ;  /* 0x00000046db467221 */ /* 0x000fe20000010000 */
[----:B------:R-:W-:Y:S01]  /*2cd0*/  PRMT R153, RZ, 0x7610, R77 ;  /* 0x00007610ff997816 */ /* 0x000fe2000000004d */
[----:B------:R-:W-:Y:S01]  /*2ce0*/  FFMA.FTZ R74, R141, R73, -R74 ;  /* 0x000000498d4a7223 */ /* 0x000fe2000001084a */
[----:B------:R-:W-:Y:S01]  /*2cf0*/  PRMT R73, RZ, 0x7610, R64 ;  /* 0x00007610ff497816 */ /* 0x000fe20000000040 */
[----:B------:R-:W-:-:S02]  /*2d00*/  FADD.FTZ R71, R220, R71 ;  /* 0x00000047dc477221 */ /* 0x000fc40000010000 */
[C---:B------:R-:W-:Y:S02]  /*2d10*/  FMUL.FTZ R224, R88.reuse, R151 ;  /* 0x0000009758e07220 */ /* 0x040fe40000410000 */
[C---:B------:R-:W-:Y:S02]  /*2d20*/  FMUL.FTZ R68, R121.reuse, R70 ;  /* 0x0000004679447220 */ /* 0x040fe40000410000 */
[----:B------:R-:W-:Y:S02]  /*2d30*/  FMUL.FTZ R69, R121, R71 ;  /* 0x0000004779457220 */ /* 0x000fe40000410000 */
[----:B------:R-:W-:Y:S02]  /*2d40*/  FMUL.FTZ R223, R88, R153 ;  /* 0x0000009958df7220 */ /* 0x000fe40000410000 */
[C---:B------:R-:W-:Y:S02]  /*2d50*/  FMUL.FTZ R224, R73.reuse, R224 ;  /* 0x000000e049e07220 */ /* 0x040fe40000410000 */
[----:B------:R-:W-:Y:S01]  /*2d60*/  FFMA.FTZ R71, R138, R71, -R68 ;  /* 0x000000478a477223 */ /* 0x000fe20000010844 */
[----:B------:R-:W-:Y:S01]  /*2d70*/  PRMT R156, RZ, 0x7610, R78 ;  /* 0x00007610ff9c7816 */ /* 0x000fe2000000004e */
[----:B------:R-:W-:-:S02]  /*2d80*/  FMUL.FTZ R223, R73, R223 ;  /* 0x000000df49df7220 */ /* 0x000fc40000410000 */
[----:B------:R-:W-:Y:S02]  /*2d90*/  FFMA.FTZ R70, R138, R70, R69 ;  /* 0x000000468a467223 */ /* 0x000fe40000010045 */
[----:B------:R-:W-:Y:S01]  /*2da0*/  FADD.FTZ R71, R224, R71 ;  /* 0x00000047e0477221 */ /* 0x000fe20000010000 */
[----:B------:R-:W-:Y:S01]  /*2db0*/  PRMT R75, RZ, 0x5410, R65 ;  /* 0x00005410ff4b7816 */ /* 0x000fe20000000041 */
[----:B------:R-:W-:Y:S01]  /*2dc0*/  FADD.FTZ R70, R223, R70 ;  /* 0x00000046df467221 */ /* 0x000fe20000010000 */
        /* <DEDUP_REMOVED lines=8> */
[-C--:B------:R-:W-:Y:S01]  /*2e50*/  FFMA.FTZ R73, R142, R74.reuse, -R69 ;  /* 0x0000004a8e497223 */ /* 0x080fe20000010845 */
[----:B------:R-:W-:Y:S01]  /*2e60*/  PRMT R155, RZ, 0x5410, R79 ;  /* 0x00005410ff9b7816 */ /* 0x000fe2000000004f */
[----:B------:R-:W-:-:S02]  /*2e70*/  FMUL.FTZ R69, R117, R74 ;  /* 0x0000004a75457220 */ /* 0x000fc40000410000 */
[----:B------:R-:W-:Y:S02]  /*2e80*/  FMUL.FTZ R226, R75, R226 ;  /* 0x000000e24be27220 */ /* 0x000fe40000410000 */
[----:B------:R-:W-:Y:S02]  /*2e90*/  FFMA.FTZ R71, R139, R71, -R70 ;  /* 0x000000478b477223 */ /* 0x000fe40000010846 */
[----:B------:R-:W-:Y:S01]  /*2ea0*/  FADD.FTZ R68, R225, R68 ;  /* 0x00000044e1447221 */ /* 0x000fe20000010000 */
[----:B------:R-:W-:Y:S01]  /*2eb0*/  PRMT R157, RZ, 0x7610, R79 ;  /* 0x00007610ff9d7816 */ /* 0x000fe2000000004f */
[----:B------:R-:W-:Y:S01]  /*2ec0*/  FFMA.FTZ R75, R142, R72, R69 ;  /* 0x000000488e4b7223 */ /* 0x000fe20000010045 */
[----:B------:R-:W-:Y:S01]  /*2ed0*/  PRMT R70, RZ, 0x7610, R65 ;  /* 0x00007610ff467816 */ /* 0x000fe20000000041 */
[----:B------:R-:W-:Y:S02]  /*2ee0*/  FADD.FTZ R71, R226, R71 ;  /* 0x00000047e2477221 */ /* 0x000fe40000010000 */
[----:B------:R-:W-:-:S02]  /*2ef0*/  FMUL.FTZ R69, R119, R68 ;  /* 0x0000004477457220 */ /* 0x000fc40000410000 */
[----:B------:R-:W-:Y:S02]  /*2f00*/  FMUL.FTZ R228, R54, R155 ;  /* 0x0000009b36e47220 */ /* 0x000fe40000410000 */
[----:B------:R-:W-:Y:S02]  /*2f10*/  FFMA.FTZ R69, R140, R71, -R69 ;  /* 0x000000478c457223 */ /* 0x000fe40000010845 */
[----:B------:R-:W-:Y:S02]  /*2f20*/  FMUL.FTZ R227, R54, R157 ;  /* 0x0000009d36e37220 */ /* 0x000fe40000410000 */
[----:B------:R-:W-:Y:S02]  /*2f30*/  FMUL.FTZ R71, R119, R71 ;  /* 0x0000004777477220 */ /* 0x000fe40000410000 */
[C---:B------:R-:W-:Y:S01]  /*2f40*/  FMUL.FTZ R228, R70.reuse, R228 ;  /* 0x000000e446e47220 */ /* 0x040fe20000410000 */
[----:B----4-:R-:W-:Y:S01]  /*2f50*/  PRMT R160, RZ, 0x7610, R80 ;  /* 0x00007610ffa07816 */ /* 0x010fe20000000050 */
        /* <DEDUP_REMOVED lines=8> */
[----:B------:R-:W-:-:S02]  /*2fe0*/  FFMA.FTZ R70, R141, R68, R70 ;  /* 0x000000448d467223 */ /* 0x000fc40000010046 */
[----:B------:R-:W-:Y:S02]  /*2ff0*/  FMUL.FTZ R230, R51, R158 ;  /* 0x0000009e33e67220 */ /* 0x000fe40000410000 */
[----:B------:R-:W-:Y:S02]  /*3000*/  FMUL.FTZ R68, R118, R68 ;  /* 0x0000004476447220 */ /* 0x000fe40000410000 */
[C---:B------:R-:W-:Y:S01]  /*3010*/  FMUL.FTZ R229, R74.reuse, R229 ;  /* 0x000000e54ae57220 */ /* 0x040fe20000410000 */
[----:B------:R-:W-:Y:S01]  /*3020*/  ISETP.NE.AND P0, PT, R99, 0x7f, PT ;  /* 0x0000007f6300780c */ /* 0x000fe20003f05270 */
[----:B------:R-:W-:Y:S02]  /*3030*/  FFMA.FTZ R69, R141, R69, -R68 ;  /* 0x000000458d457223 */ /* 0x000fe40000010844 */
[----:B------:R-:W-:Y:S02]  /*3040*/  FMUL.FTZ R230, R74, R230 ;  /* 0x000000e64ae67220 */ /* 0x000fe40000410000 */
[----:B------:R-:W-:-:S02]  /*3050*/  FADD.FTZ R70, R229, R70 ;  /* 0x00000046e5467221 */ /* 0x000fc40000010000 */
[----:B------:R-:W-:Y:S01]  /*3060*/  FMUL.FTZ R71, R116, R75 ;  /* 0x0000004b74477220 */ /* 0x000fe20000410000 */
[----:B------:R-:W-:Y:S01]  /*3070*/  PRMT R159, RZ, 0x5410, R81 ;  /* 0x00005410ff9f7816 */ /* 0x000fe20000000051 */
[----:B------:R-:W-:Y:S02]  /*3080*/  FADD.FTZ R69, R230, R69 ;  /* 0x00000045e6457221 */ /* 0x000fe40000010000 */
[----:B------:R-:W-:Y:S02]  /*3090*/  FMUL.FTZ R68, R117, R70 ;  /* 0x0000004675447220 */ /* 0x000fe40000410000 */
[----:B------:R-:W-:Y:S01]  /*30a0*/  FFMA.FTZ R72, R114, R73, -R71 ;  /* 0x0000004972487223 */ /* 0x000fe20000010847 */
[----:B------:R-:W-:Y:S01]  /*30b0*/  PRMT R161, RZ, 0x7610, R81 ;  /* 0x00007610ffa17816 */ /* 0x000fe20000000051 */
[----:B------:R-:W-:Y:S01]  /*30c0*/  FFMA.FTZ R71, R142, R69, -R68 ;  /* 0x000000458e477223 */ /* 0x000fe20000010844 */
[----:B------:R-:W-:Y:S01]  /*30d0*/  PRMT R68, RZ, 0x7610, R66 ;  /* 0x00007610ff447816 */ /* 0x000fe20000000042 */
[C---:B------:R-:W-:Y:S01]  /*30e0*/  FMUL.FTZ R222, R52.reuse, R159 ;  /* 0x0000009f34de7220 */ /* 0x040fe20000410000 */
[----:B------:R0:W1:Y:S01]  /*30f0*/  @P0 LDS.64 R102, [R99.X8+0x8788] ;  /* 0x0087880063660984 */ /* 0x0000620000008a00 */
[----:B------:R-:W-:-:S02]  /*3100*/  FMUL.FTZ R221, R52, R161 ;  /* 0x000000a134dd7220 */ /* 0x000fc40000410000 */
[----:B------:R-:W-:Y:S02]  /*3110*/  FMUL.FTZ R69, R117, R69 ;  /* 0x0000004575457220 */ /* 0x000fe40000410000 */
[C---:B------:R-:W-:Y:S02]  /*3120*/  FMUL.FTZ R222, R68.reuse, R222 ;  /* 0x000000de44de7220 */ /* 0x040fe40000410000 */
[----:B------:R-:W-:Y:S02]  /*3130*/  FMUL.FTZ R221, R68, R221 ;  /* 0x000000dd44dd7220 */ /* 0x000fe40000410000 */
[----:B------:R-:W-:Y:S02]  /*3140*/  FFMA.FTZ R70, R142, R70, R69 ;  /* 0x000000468e467223 */ /* 0x000fe40000010045 */
[----:B------:R-:W-:Y:S01]  /*3150*/  FADD.FTZ R71, R222, R71 ;  /* 0x00000047de477221 */ /* 0x000fe20000010000 */
[----:B------:R-:W-:Y:S01]  /*3160*/  PRMT R164, RZ, 0x7610, R82 ;  /* 0x00007610ffa47816 */ /* 0x000fe20000000052 */
[----:B------:R-:W-:Y:S01]  /*3170*/  FADD.FTZ R69, R221, R70 ;  /* 0x00000046dd457221 */ /* 0x000fe20000010000 */
[----:B------:R-:W-:Y:S01]  /*3180*/  PRMT R162, RZ, 0x5410, R82 ;  /* 0x00005410ffa27816 */ /* 0x000fe20000000052 */
[----:B------:R-:W-:Y:S01]  /*3190*/  FMUL.FTZ R68, R116, R71 ;  /* 0x0000004774447220 */ /* 0x000fe20000410000 */
[----:B------:R-:W-:Y:S01]  /*31a0*/  PRMT R70, RZ, 0x5410, R67 ;  /* 0x00005410ff467816 */ /* 0x000fe20000000043 */
[----:B------:R-:W-:-:S02]  /*31b0*/  FMUL.FTZ R213, R49, R164 ;  /* 0x000000a431d57220 */ /* 0x000fc40000410000 */
[-C--:B------:R-:W-:Y:S02]  /*31c0*/  FFMA.FTZ R68, R114, R69.reuse, R68 ;  /* 0x0000004572447223 */ /* 0x080fe40000010044 */
[----:B------:R-:W-:Y:S02]  /*31d0*/  FMUL.FTZ R214, R49, R162 ;  /* 0x000000a231d67220 */ /* 0x000fe40000410000 */
[----:B------:R-:W-:Y:S01]  /*31e0*/  FMUL.FTZ R69, R116, R69 ;  /* 0x0000004574457220 */ /* 0x000fe20000410000 */
[--C-:B------:R-:W-:Y:S01]  /*31f0*/  PRMT R163, RZ, 0x5410, R83.reuse ;  /* 0x00005410ffa37816 */ /* 0x100fe20000000053 */
[C---:B------:R-:W-:Y:S01]  /*3200*/  FMUL.FTZ R213, R70.reuse, R213 ;  /* 0x000000d546d57220 */ /* 0x040fe20000410000 */
[----:B------:R-:W-:Y:S01]  /*3210*/  PRMT R165, RZ, 0x7610, R83 ;  /* 0x00007610ffa57816 */ /* 0x000fe20000000053 */
[----:B------:R-:W-:Y:S02]  /*3220*/  FMUL.FTZ R214, R70, R214 ;  /* 0x000000d646d67220 */ /* 0x000fe40000410000 */
[----:B------:R-:W-:Y:S01]  /*3230*/  FFMA.FTZ R69, R114, R71, -R69 ;  /* 0x0000004772457223 */ /* 0x000fe20000010845 */
[----:B------:R-:W-:Y:S01]  /*3240*/  PRMT R71, RZ, 0x7610, R67 ;  /* 0x00007610ff477816 */ /* 0x000fe20000000043 */
[----:B------:R-:W-:-:S02]  /*3250*/  FADD.FTZ R70, R213, R68 ;  /* 0x00000044d5467221 */ /* 0x000fc40000010000 */
[C---:B------:R-:W-:Y:S02]  /*3260*/  FMUL.FTZ R212, R50.reuse, R163 ;  /* 0x000000a332d47220 */ /* 0x040fe40000410000 */
[----:B------:R-:W-:Y:S02]  /*3270*/  FMUL.FTZ R211, R50, R165 ;  /* 0x000000a532d37220 */ /* 0x000fe40000410000 */
[----:B------:R-:W-:Y:S02]  /*3280*/  FADD.FTZ R68, R214, R69 ;  /* 0x00000045d6447221 */ /* 0x000fe40000010000 */
[----:B------:R-:W-:Y:S02]  /*3290*/  FMUL.FTZ R73, R116, R73 ;  /* 0x0000004974497220 */ /* 0x000fe40000410000 */
[C---:B------:R-:W-:Y:S02]  /*32a0*/  FMUL.FTZ R212, R71.reuse, R212 ;  /* 0x000000d447d47220 */ /* 0x040fe40000410000 */
[----:B------:R-:W-:-:S02]  /*32b0*/  FMUL.FTZ R211, R71, R211 ;  /* 0x000000d347d37220 */ /* 0x000fc40000410000 */
[C---:B------:R-:W-:Y:S02]  /*32c0*/  FMUL.FTZ R69, R115.reuse, R70 ;  /* 0x0000004673457220 */ /* 0x040fe40000410000 */
[-C--:B------:R-:W-:Y:S02]  /*32d0*/  FMUL.FTZ R71, R115, R68.reuse ;  /* 0x0000004473477220 */ /* 0x080fe40000410000 */
[----:B------:R-:W-:Y:S02]  /*32e0*/  FFMA.FTZ R74, R114, R75, R73 ;  /* 0x0000004b724a7223 */ /* 0x000fe40000010049 */
[C---:B------:R-:W-:Y:S02]  /*32f0*/  FFMA.FTZ R73, R113.reuse, R68, -R69 ;  /* 0x0000004471497223 */ /* 0x040fe40000010845 */
[----:B------:R-:W-:Y:S01]  /*3300*/  FFMA.FTZ R70, R113, R70, R71 ;  /* 0x0000004671467223 */ /* 0x000fe20000010047 */
[----:B------:R-:W-:Y:S01]  /*3310*/  BSSY B0, `(.L_x_2936) ;  /* 0x0000015000007945 */ /* 0x000fe20003800000 */
[----:B------:R-:W-:-:S02]  /*3320*/  FMUL.FTZ R69, R115, R72 ;  /* 0x0000004873457220 */ /* 0x000fc40000410000 */
[-C--:B------:R-:W-:Y:S01]  /*3330*/  FMUL.FTZ R68, R115, R74.reuse ;  /* 0x0000004a73447220 */ /* 0x080fe20000410000 */
[----:B------:R-:W-:Y:S01]  /*3340*/  ISETP.GT.U32.AND P2, PT, R99, 0x1f, PT ;  /* 0x0000001f6300780c */ /* 0x000fe20003f44070 */
[----:B------:R-:W-:Y:S01]  /*3350*/  FADD.FTZ R71, R211, R70 ;  /* 0x00000046d3477221 */ /* 0x000fe20000010000 */
[----:B------:R-:W-:Y:S01]  /*3360*/  LEA.HI R166, R99, R99, RZ, 0x1e ;  /* 0x0000006363a67211 */ /* 0x000fe200078ff0ff */
[C---:B------:R-:W-:Y:S02]  /*3370*/  FFMA.FTZ R69, R113.reuse, R74, R69 ;  /* 0x0000004a71457223 */ /* 0x040fe40000010045 */
[----:B------:R-:W-:Y:S02]  /*3380*/  FFMA.FTZ R68, R113, R72, -R68 ;  /* 0x0000004871447223 */ /* 0x000fe40000010844 */
        /* <DEDUP_REMOVED lines=13> */
.L_x_2937:
[----:B01----:R-:W-:Y:S05]  /*3460*/  BSYNC B0 ;  /* 0x0000000000007941 */ /* 0x003fea0003800000 */
.L_x_2936:
        /* <DEDUP_REMOVED lines=73> */
.L_x_3044:
        /* <DEDUP_REMOVED lines=70> */
.L_x_3045:
        /* <DEDUP_REMOVED lines=19> */
[----:B------:R-:W-:Y:S05]  /*3e90*/  CALL.REL.NOINC `($__internal_73_$__cuda_sm70_shflsync_idx_p) ;  /* 0x00008d5000007944 */ /* 0x000fea0003c00000 */
.L_x_2942:
[----:B------:R-:W-:Y:S05]  /*3ea0*/  BRA.CONV ~URZ, `(.L_x_2943) ;  /* 0x000000637f007947 */ /* 0x000fea000b800000 */
[----:B-1----:R-:W-:Y:S01]  /*3eb0*/  HFMA2.MMA R68, -RZ, RZ, 0, 1.847743988037109375e-06 ;  /* 0x0000001fff447435 */ /* 0x002fe200000001ff */
[----:B0-----:R-:W-:Y:S02]  /*3ec0*/  MOV R72, R77 ;  /* 0x0000004d00487202 */ /* 0x001fe40000000f00 */
[----:B------:R-:W-:Y:S02]  /*3ed0*/  MOV R71, 0x1f ;  /* 0x0000001f00477802 */ /* 0x000fe40000000f00 */
[----:B------:R-:W-:Y:S02]  /*3ee0*/  MOV R69, 0xffffffff ;  /* 0xffffffff00457802 */ /* 0x000fe40000000f00 */
[----:B------:R-:W-:-:S02]  /*3ef0*/  MOV R70, 0x3f10 ;  /* 0x00003f1000467802 */ /* 0x000fc40000000f00 */
[----:B------:R-:W-:Y:S05]  /*3f00*/  CALL.REL.NOINC `($__internal_73_$__cuda_sm70_shflsync_idx_p) ;  /* 0x00008ce000007944 */ /* 0x000fea0003c00000 */
.L_x_2943:
[----:B------:R-:W-:Y:S05]  /*3f10*/  BRA.CONV ~URZ, `(.L_x_2944) ;  /* 0x000000637f007947 */ /* 0x000fea000b800000 */
[----:B-1----:R-:W-:Y:S01]  /*3f20*/  HFMA2.MMA R68, -RZ, RZ, 0, 1.847743988037109375e-06 ;  /* 0x0000001fff447435 */ /* 0x002fe200000001ff */
[----:B0-----:R-:W-:-:S02]  /*3f30*/  MOV R72, R73 ;  /* 0x0000004900487202 */ /* 0x001fc40000000f00 */
[----:B------:R-:W-:Y:S02]  /*3f40*/  MOV R71, 0x1f ;  /* 0x0000001f00477802 */ /* 0x000fe40000000f00 */
[----:B------:R-:W-:Y:S02]  /*3f50*/  MOV R69, 0xffffffff ;  /* 0xffffffff00457802 */ /* 0x000fe40000000f00 */
[----:B------:R-:W-:Y:S02]  /*3f60*/  MOV R70, 0x3f80 ;  /* 0x00003f8000467802 */ /* 0x000fe40000000f00 */
[----:B------:R-:W-:Y:S05]  /*3f70*/  CALL.REL.NOINC `($__internal_73_$__cuda_sm70_shflsync_idx_p) ;  /* 0x00008c7000007944 */ /* 0x000fea0003c00000 */
.L_x_2944:
[----:B------:R-:W-:Y:S05]  /*3f80*/  BRA.CONV ~URZ, `(.L_x_2945) ;  /* 0x000000637f007947 */ /* 0x000fea000b800000 */
[----:B-1----:R-:W-:Y:S01]  /*3f90*/  HFMA2.MMA R68, -RZ, RZ, 0, 1.847743988037109375e-06 ;  /* 0x0000001fff447435 */ /* 0x002fe200000001ff */
[----:B0-----:R-:W-:Y:S02]  /*3fa0*/  MOV R72, R76 ;  /* 0x0000004c00487202 */ /* 0x001fe40000000f00 */
[----:B------:R-:W-:Y:S02]  /*3fb0*/  MOV R71, 0x1f ;  /* 0x0000001f00477802 */ /* 0x000fe40000000f00 */
[----:B------:R-:W-:Y:S02]  /*3fc0*/  MOV R69, 0xffffffff ;  /* 0xffffffff00457802 */ /* 0x000fe40000000f00 */
[----:B------:R-:W-:-:S02]  /*3fd0*/  MOV R70, 0x3ff0 ;  /* 0x00003ff000467802 */ /* 0x000fc40000000f00 */
[----:B------:R-:W-:Y:S05]  /*3fe0*/  CALL.REL.NOINC `($__internal_73_$__cuda_sm70_shflsync_idx_p) ;  /* 0x00008c0000007944 */ /* 0x000fea0003c00000 */
.L_x_2945:
[----:B------:R-:W-:Y:S05]  /*3ff0*/  BRA.DIV ~URZ, `(.L_x_2946) ;  /* 0x000079227f007947 */ /* 0x000fea000b800000 */
[----:B------:R2:W3:Y:S04]  /*4000*/  SHFL.IDX PT, R82, R56, RZ, 0x1f ;  /* 0x00001fff38527589 */ /* 0x0004e800000e0000 */
[----:B------:R2:W4:Y:S04]  /*4010*/  SHFL.IDX PT, R87, R57, RZ, 0x1f ;  /* 0x00001fff39577589 */ /* 0x00052800000e0000 */
[----:B------:R2:W0:Y:S04]  /*4020*/  SHFL.IDX PT, R231, R58, RZ, 0x1f ;  /* 0x00001fff3ae77589 */ /* 0x00042800000e0000 */
[----:B------:R2:W1:Y:S04]  /*4030*/  SHFL.IDX PT, R75, R59, RZ, 0x1f ;  /* 0x00001fff3b4b7589 */ /* 0x00046800000e0000 */
[----:B------:R2:W0:Y:S04]  /*4040*/  SHFL.UP PT, R80, R79, 0x1, RZ ;  /* 0x042000004f507989 */ /* 0x00042800000e00ff */
[----:B------:R2:W0:Y:S04]  /*4050*/  SHFL.UP PT, R81, R77, 0x1, RZ ;  /* 0x042000004d517989 */ /* 0x00042800000e00ff */
[----:B------:R-:W0:Y:S04]  /*4060*/  SHFL.UP PT, R73, R73, 0x1, RZ ;  /* 0x0420000049497989 */ /* 0x000e2800000e00ff */
[----:B------:R2:W0:Y:S02]  /*4070*/  SHFL.UP PT, R83, R76, 0x1, RZ ;  /* 0x042000004c537989 */ /* 0x00042400000e00ff */
.L_x_3046:
        /* <DEDUP_REMOVED lines=50> */
.L_x_2939:
[----:B0-----:R-:W-:Y:S05]  /*43a0*/  BSYNC B0 ;  /* 0x0000000000007941 */ /* 0x001fea0003800000 */
.L_x_2938:
[----:B------:R-:W-:Y:S01]  /*43b0*/  WARPSYNC 0xffffffff ;  /* 0xffffffff00007948 */ /* 0x000fe20003800000 */
[----:B------:R-:W-:Y:S02]  /*43c0*/  LOP3.LUT P0, RZ, R99, 0x1f, RZ, 0xc0, !PT ;  /* 0x0000001f63ff7812 */ /* 0x000fe4000780c0ff */
[----:B------:R-:W-:Y:S01]  /*43d0*/  BAR.SYNC.DEFER_BLOCKING 0x0 ;  /* 0x0000000000007b1d */ /* 0x000fe20000010000 */
[----:B------:R-:W-:Y:S01]  /*43e0*/  MOV R57, UR19 ;  /* 0x0000001300397c02 */ /* 0x000fe20008000f00 */
[C---:B------:R-:W-:Y:S01]  /*43f0*/  FMUL.FTZ R56, R115.reuse, R103 ;  /* 0x0000006773387220 */ /* 0x040fe20000410000 */
[----:B------:R-:W-:Y:S01]  /*4400*/  USHF.L.U32 UR43, UR7, 0x4, URZ ;  /* 0x00000004072b7899 */ /* 0x000fe2000800063f */
[----:B------:R-:W-:Y:S01]  /*4410*/  FMUL.FTZ R58, R115, -R102 ;  /* 0x80000066733a7220 */ /* 0x000fe20000410000 */
[----:B------:R-:W-:Y:S01]  /*4420*/  ISETP.GE.OR P0, PT, R57, c[0x0][0x174], P0 ;  /* 0x00005d0039007a0c */ /* 0x000fe20000706670 */
[-C--:B---3--:R-:W-:Y:S01]  /*4430*/  FMUL.FTZ R69, R113, R198.reuse ;  /* 0x000000c671457220 */ /* 0x088fe20000410000 */
[----:B------:R-:W-:Y:S01]  /*4440*/  BSSY B0, `(.L_x_2947) ;  /* 0x00001db000007945 */ /* 0x000fe20003800000 */
[----:B------:R-:W-:Y:S02]  /*4450*/  FMUL.FTZ R68, R115, R198 ;  /* 0x000000c673447220 */ /* 0x000fe40000410000 */
[----:B------:R-:W-:-:S02]  /*4460*/  FFMA.FTZ R57, R113, R102, -R56 ;  /* 0x0000006671397223 */ /* 0x000fc40000010838 */
[----:B------:R-:W-:Y:S02]  /*4470*/  FFMA.FTZ R59, R113, -R103, R58 ;  /* 0x80000067713b7223 */ /* 0x000fe4000001003a */
[-C--:B------:R-:W-:Y:S02]  /*4480*/  FFMA.FTZ R56, -R115, R182.reuse, -R69 ;  /* 0x000000b673387223 */ /* 0x080fe40000010945 */
[----:B------:R-:W-:Y:S02]  /*4490*/  FFMA.FTZ R69, R113, R182, -R68 ;  /* 0x000000b671457223 */ /* 0x000fe40000010844 */
[----:B------:R-:W-:Y:S02]  /*44a0*/  FMUL.FTZ R58, R116, -R59 ;  /* 0x8000003b743a7220 */ /* 0x000fe40000410000 */
[----:B------:R-:W-:Y:S02]  /*44b0*/  FADD.FTZ R71, -R183, R56 ;  /* 0x00000038b7477221 */ /* 0x000fe40000010100 */
[----:B------:R-:W-:-:S02]  /*44c0*/  FADD.FTZ R69, R168, R69 ;  /* 0x00000045a8457221 */ /* 0x000fc40000010000 */
[-C--:B------:R-:W-:Y:S02]  /*44d0*/  FMUL.FTZ R68, R116, -R57.reuse ;  /* 0x8000003974447220 */ /* 0x080fe40000410000 */
[----:B------:R-:W-:Y:S02]  /*44e0*/  FFMA.FTZ R58, R114, R57, -R58 ;  /* 0x00000039723a7223 */ /* 0x000fe4000001083a */
[C---:B------:R-:W-:Y:S02]  /*44f0*/  FMUL.FTZ R56, R116.reuse, -R71 ;  /* 0x8000004774387220 */ /* 0x040fe40000410000 */
[----:B------:R-:W-:Y:S02]  /*4500*/  FMUL.FTZ R57, R116, -R69 ;  /* 0x8000004574397220 */ /* 0x000fe40000410000 */
[----:B------:R-:W-:Y:S02]  /*4510*/  FFMA.FTZ R68, R114, R59, R68 ;  /* 0x0000003b72447223 */ /* 0x000fe40000010044 */
[----:B------:R-:W-:-:S02]  /*4520*/  FMUL.FTZ R73, R117, -R58 ;  /* 0x8000003a75497220 */ /* 0x000fc40000410000 */
[C---:B------:R-:W-:Y:S02]  /*4530*/  FFMA.FTZ R70, R114.reuse, R69, -R56 ;  /* 0x0000004572467223 */ /* 0x040fe40000010838 */
[----:B------:R-:W-:Y:S02]  /*4540*/  FFMA.FTZ R71, R114, R71, R57 ;  /* 0x0000004772477223 */ /* 0x000fe40000010039 */
[----:B------:R-:W0:Y:S01]  /*4550*/  LDS.64 R56, [R166.X16+0x6378] ;  /* 0x00637800a6387984 */ /* 0x000e22000000ca00 */
[-C--:B------:R-:W-:Y:S02]  /*4560*/  FMUL.FTZ R59, R117, -R68.reuse ;  /* 0x80000044753b7220 */ /* 0x080fe40000410000 */
[C---:B------:R-:W-:Y:S02]  /*4570*/  FFMA.FTZ R73, R142.reuse, R68, R73 ;  /* 0x000000448e497223 */ /* 0x040fe40000010049 */
[----:B------:R-:W-:Y:S02]  /*4580*/  FFMA.FTZ R59, R142, R58, -R59 ;  /* 0x0000003a8e3b7223 */ /* 0x000fe4000001083b */
[----:B------:R-:W-:-:S02]  /*4590*/  FMUL.FTZ R58, R118, -R73 ;  /* 0x80000049763a7220 */ /* 0x000fc40000410000 */
[----:B------:R-:W-:Y:S02]  /*45a0*/  FADD.FTZ R70, R167, R70 ;  /* 0x00000046a7467221 */ /* 0x000fe40000010000 */
[----:B------:R-:W-:Y:S02]  /*45b0*/  FADD.FTZ R71, -R184, R71 ;  /* 0x00000047b8477221 */ /* 0x000fe40000010100 */
[-C--:B------:R-:W-:Y:S02]  /*45c0*/  FMUL.FTZ R72, R118, -R59.reuse ;  /* 0x8000003b76487220 */ /* 0x080fe40000410000 */
[----:B------:R-:W-:Y:S02]  /*45d0*/  FFMA.FTZ R68, R141, R59, -R58 ;  /* 0x0000003b8d447223 */ /* 0x000fe4000001083a */
[C---:B------:R-:W-:Y:S02]  /*45e0*/  FMUL.FTZ R58, R117.reuse, -R70 ;  /* 0x80000046753a7220 */ /* 0x040fe40000410000 */
[----:B------:R-:W-:-:S02]  /*45f0*/  FMUL.FTZ R59, R117, -R71 ;  /* 0x80000047753b7220 */ /* 0x000fc40000410000 */
[----:B------:R-:W-:Y:S02]  /*4600*/  FFMA.FTZ R72, R141, R73, R72 ;  /* 0x000000498d487223 */ /* 0x000fe40000010048 */
[C---:B------:R-:W-:Y:S02]  /*4610*/  FMUL.FTZ R73, R119.reuse, -R68 ;  /* 0x8000004477497220 */ /* 0x040fe40000410000 */
[C---:B------:R-:W-:Y:S02]  /*4620*/  FFMA.FTZ R58, R142.reuse, R71, R58 ;  /* 0x000000478e3a7223 */ /* 0x040fe4000001003a */
[----:B------:R-:W-:Y:S02]  /*4630*/  FFMA.FTZ R70, R142, R70, -R59 ;  /* 0x000000468e467223 */ /* 0x000fe4000001083b */
[-C--:B------:R-:W-:Y:S02]  /*4640*/  FMUL.FTZ R69, R119, -R72.reuse ;  /* 0x8000004877457220 */ /* 0x080fe40000410000 */
[----:B------:R-:W-:-:S02]  /*4650*/  FFMA.FTZ R73, R140, R72, R73 ;  /* 0x000000488c497223 */ /* 0x000fc40000010049 */
[----:B------:R-:W-:Y:S02]  /*4660*/  FADD.FTZ R58, -R185, R58 ;  /* 0x0000003ab93a7221 */ /* 0x000fe40000010100 */
[----:B------:R-:W-:Y:S02]  /*4670*/  FADD.FTZ R70, R169, R70 ;  /* 0x00000046a9467221 */ /* 0x000fe40000010000 */
[----:B------:R-:W-:Y:S02]  /*4680*/  FFMA.FTZ R69, R140, R68, -R69 ;  /* 0x000000448c457223 */ /* 0x000fe40000010845 */
[----:B------:R-:W-:Y:S02]  /*4690*/  FMUL.FTZ R72, R120, -R73 ;  /* 0x8000004978487220 */ /* 0x000fe40000410000 */
[C---:B------:R-:W-:Y:S02]  /*46a0*/  FMUL.FTZ R59, R118.reuse, -R58 ;  /* 0x8000003a763b7220 */ /* 0x040fe40000410000 */
[----:B------:R-:W-:-:S02]  /*46b0*/  FMUL.FTZ R68, R118, -R70 ;  /* 0x8000004676447220 */ /* 0x000fc40000410000 */
[-C--:B------:R-:W-:Y:S02]  /*46c0*/  FMUL.FTZ R74, R120, -R69.reuse ;  /* 0x80000045784a7220 */ /* 0x080fe40000410000 */
[----:B------:R-:W-:Y:S02]  /*46d0*/  FFMA.FTZ R72, R139, R69, -R72 ;  /* 0x000000458b487223 */ /* 0x000fe40000010848 */
[C---:B------:R-:W-:Y:S02]  /*46e0*/  FFMA.FTZ R59, R141.reuse, R70, -R59 ;  /* 0x000000468d3b7223 */ /* 0x040fe4000001083b */
[----:B------:R-:W-:Y:S02]  /*46f0*/  FFMA.FTZ R69, R141, R58, R68 ;  /* 0x0000003a8d457223 */ /* 0x000fe40000010044 */
[----:B------:R-:W-:Y:S02]  /*4700*/  FADD.FTZ R59, R170, R59 ;  /* 0x0000003baa3b7221 */ /* 0x000fe40000010000 */
[----:B------:R-:W-:-:S02]  /*4710*/  FADD.FTZ R69, -R186, R69 ;  /* 0x00000045ba457221 */ /* 0x000fc40000010100 */
[----:B------:R-:W-:Y:S02]  /*4720*/  FFMA.FTZ R74, R139, R73, R74 ;  /* 0x000000498b4a7223 */ /* 0x000fe4000001004a */
[C---:B------:R-:W-:Y:S02]  /*4730*/  FMUL.FTZ R68, R119.reuse, -R59 ;  /* 0x8000003b77447220 */ /* 0x040fe40000410000 */
[-C--:B------:R-:W-:Y:S02]  /*4740*/  FMUL.FTZ R58, R119, -R69.reuse ;  /* 0x80000045773a7220 */ /* 0x080fe40000410000 */
[C---:B------:R-:W-:Y:S02]  /*4750*/  FMUL.FTZ R71, R121.reuse, -R74 ;  /* 0x8000004a79477220 */ /* 0x040fe40000410000 */
[----:B------:R-:W-:Y:S02]  /*4760*/  FMUL.FTZ R73, R121, -R72 ;  /* 0x8000004879497220 */ /* 0x000fe40000410000 */
[----:B------:R-:W-:-:S02]  /*4770*/  FFMA.FTZ R68, R140, R69, R68 ;  /* 0x000000458c447223 */ /* 0x000fc40000010044 */
[----:B------:R-:W-:Y:S02]  /*4780*/  FFMA.FTZ R58, R140, R59, -R58 ;  /* 0x0000003b8c3a7223 */ /* 0x000fe4000001083a */
[C---:B------:R-:W-:Y:S02]  /*4790*/  FFMA.FTZ R71, R138.reuse, R72, -R71 ;  /* 0x000000488a477223 */ /* 0x040fe40000010847 */
[C---:B0-----:R-:W-:Y:S02]  /*47a0*/  FMUL.FTZ R59, R85.reuse, R57 ;  /* 0x00000039553b7220 */ /* 0x041fe40000410000 */
[----:B------:R-:W-:Y:S02]  /*47b0*/  FMUL.FTZ R85, R85, R56 ;  /* 0x0000003855557220 */ /* 0x000fe40000410000 */
[----:B------:R-:W-:Y:S02]  /*47c0*/  FFMA.FTZ R73, R138, R74, R73 ;  /* 0x0000004a8a497223 */ /* 0x000fe40000010049 */
[----:B------:R-:W-:-:S02]  /*47d0*/  FADD.FTZ R68, -R187, R68 ;  /* 0x00000044bb447221 */ /* 0x000fc40000010100 */
[----:B------:R-:W-:Y:S02]  /*47e0*/  FMUL.FTZ R74, R122, -R71 ;  /* 0x800000477a4a7220 */ /* 0x000fe40000410000 */
[C---:B------:R-:W-:Y:S02]  /*47f0*/  FFMA.FTZ R59, R84.reuse, R56, -R59 ;  /* 0x00000038543b7223 */ /* 0x040fe4000001083b */
[----:B------:R-:W-:Y:S02]  /*4800*/  FFMA.FTZ R84, R84, R57, R85 ;  /* 0x0000003954547223 */ /* 0x000fe40000010055 */
[----:B------:R-:W-:Y:S02]  /*4810*/  FMUL.FTZ R70, R122, -R73 ;  /* 0x800000497a467220 */ /* 0x000fe40000410000 */
[----:B------:R-:W-:Y:S02]  /*4820*/  FADD.FTZ R58, R171, R58 ;  /* 0x0000003aab3a7221 */ /* 0x000fe40000010000 */
[----:B------:R-:W-:-:S02]  /*4830*/  FMUL.FTZ R69, R120, -R68 ;  /* 0x8000004478457220 */ /* 0x000fc40000410000 */
[----:B------:R-:W-:Y:S02]  /*4840*/  FFMA.FTZ R74, R137, R73, R74 ;  /* 0x00000049894a7223 */ /* 0x000fe4000001004a */
[----:B------:R-:W-:Y:S02]  /*4850*/  FADD.FTZ R231, R200, R59 ;  /* 0x0000003bc8e77221 */ /* 0x000fe40000010000 */
[----:B------:R-:W-:Y:S02]  /*4860*/  FADD.FTZ R199, R199, R84 ;  /* 0x00000054c7c77221 */ /* 0x000fe40000010000 */
[----:B------:R-:W-:Y:S02]  /*4870*/  FFMA.FTZ R72, R137, R71, -R70 ;  /* 0x0000004789487223 */ /* 0x000fe40000010846 */
[-C--:B------:R-:W-:Y:S02]  /*4880*/  FMUL.FTZ R70, R120, -R58.reuse ;  /* 0x8000003a78467220 */ /* 0x080fe40000410000 */
[----:B------:R-:W-:-:S02]  /*4890*/  FFMA.FTZ R69, R139, R58, -R69 ;  /* 0x0000003a8b457223 */ /* 0x000fc40000010845 */
[C---:B------:R-:W-:Y:S02]  /*48a0*/  FMUL.FTZ R57, R123.reuse, -R74 ;  /* 0x8000004a7b397220 */ /* 0x040fe40000410000 */
[C---:B------:R-:W-:Y:S02]  /*48b0*/  FMUL.FTZ R58, R130.reuse, R231 ;  /* 0x000000e7823a7220 */ /* 0x040fe40000410000 */
[-C--:B------:R-:W-:Y:S02]  /*48c0*/  FMUL.FTZ R56, R130, R199.reuse ;  /* 0x000000c782387220 */ /* 0x080fe40000410000 */
[-C--:B------:R-:W-:Y:S02]  /*48d0*/  FMUL.FTZ R59, R123, -R72.reuse ;  /* 0x800000487b3b7220 */ /* 0x080fe40000410000 */
[----:B------:R-:W-:Y:S02]  /*48e0*/  FFMA.FTZ R72, R136, R72, -R57 ;  /* 0x0000004888487223 */ /* 0x000fe40000010839 */
[----:B------:R-:W-:-:S02]  /*48f0*/  FFMA.FTZ R58, R129, R199, R58 ;  /* 0x000000c7813a7223 */ /* 0x000fc4000001003a */
[----:B------:R-:W-:Y:S02]  /*4900*/  FFMA.FTZ R57, R129, R231, -R56 ;  /* 0x000000e781397223 */ /* 0x000fe40000010838 */
[----:B------:R-:W-:Y:S02]  /*4910*/  FFMA.FTZ R71, R139, R68, R70 ;  /* 0x000000448b477223 */ /* 0x000fe40000010046 */
[----:B------:R-:W-:Y:S02]  /*4920*/  FFMA.FTZ R59, R136, R74, R59 ;  /* 0x0000004a883b7223 */ /* 0x000fe4000001003b */
[----:B------:R-:W-:Y:S02]  /*4930*/  FMUL.FTZ R68, R124, -R72 ;  /* 0x800000487c447220 */ /* 0x000fe40000410000 */
[----:B------:R-:W-:Y:S02]  /*4940*/  FADD.FTZ R200, R201, R58 ;  /* 0x0000003ac9c87221 */ /* 0x000fe40000010000 */
[----:B------:R-:W-:-:S02]  /*4950*/  FADD.FTZ R202, R202, R57 ;  /* 0x00000039caca7221 */ /* 0x000fc40000010000 */
[-C--:B------:R-:W-:Y:S02]  /*4960*/  FMUL.FTZ R56, R124, -R59.reuse ;  /* 0x8000003b7c387220 */ /* 0x080fe40000410000 */
[----:B------:R-:W-:Y:S02]  /*4970*/  FFMA.FTZ R75, R135, R59, R68 ;  /* 0x0000003b874b7223 */ /* 0x000fe40000010044 */
[C---:B------:R-:W-:Y:S02]  /*4980*/  FMUL.FTZ R57, R127.reuse, R200 ;  /* 0x000000c87f397220 */ /* 0x040fe40000410000 */
[----:B------:R-:W-:Y:S02]  /*4990*/  FMUL.FTZ R59, R127, R202 ;  /* 0x000000ca7f3b7220 */ /* 0x000fe40000410000 */
[----:B------:R-:W-:Y:S02]  /*49a0*/  FADD.FTZ R71, -R188, R71 ;  /* 0x00000047bc477221 */ /* 0x000fe40000010100 */
[----:B------:R-:W-:-:S02]  /*49b0*/  FFMA.FTZ R73, R135, R72, -R56 ;  /* 0x0000004887497223 */ /* 0x000fc40000010838 */
[C---:B------:R-:W-:Y:S02]  /*49c0*/  FFMA.FTZ R57, R132.reuse, R202, -R57 ;  /* 0x000000ca84397223 */ /* 0x040fe40000010839 */
[----:B------:R-:W-:Y:S02]  /*49d0*/  FFMA.FTZ R56, R132, R200, R59 ;  /* 0x000000c884387223 */ /* 0x000fe4000001003b */
[----:B------:R-:W-:Y:S02]  /*49e0*/  FADD.FTZ R69, R172, R69 ;  /* 0x00000045ac457221 */ /* 0x000fe40000010000 */
[----:B------:R-:W-:Y:S02]  /*49f0*/  FMUL.FTZ R58, R121, -R71 ;  /* 0x80000047793a7220 */ /* 0x000fe40000410000 */
[----:B------:R-:W-:Y:S02]  /*4a00*/  FADD.FTZ R201, R204, R57 ;  /* 0x00000039ccc97221 */ /* 0x000fe40000010000 */
[----:B------:R-:W-:-:S02]  /*4a10*/  FADD.FTZ R203, R203, R56 ;  /* 0x00000038cbcb7221 */ /* 0x000fc40000010000 */
[----:B------:R-:W-:Y:S02]  /*4a20*/  FFMA.FTZ R68, R138, R69, -R58 ;  /* 0x000000458a447223 */ /* 0x000fe4000001083a */
[C---:B------:R-:W-:Y:S02]  /*4a30*/  FMUL.FTZ R58, R126.reuse, R201 ;  /* 0x000000c97e3a7220 */ /* 0x040fe40000410000 */
[-C--:B------:R-:W-:Y:S02]  /*4a40*/  FMUL.FTZ R56, R126, R203.reuse ;  /* 0x000000cb7e387220 */ /* 0x080fe40000410000 */
[C---:B------:R-:W-:Y:S02]  /*4a50*/  FFMA.FTZ R57, R131.reuse, R203, R58 ;  /* 0x000000cb83397223 */ /* 0x040fe4000001003a */
[----:B------:R-:W-:Y:S02]  /*4a60*/  FFMA.FTZ R56, R131, R201, -R56 ;  /* 0x000000c983387223 */ /* 0x000fe40000010838 */
[----:B------:R-:W-:-:S02]  /*4a70*/  FMUL.FTZ R59, R121, -R69 ;  /* 0x80000045793b7220 */ /* 0x000fc40000410000 */
[----:B------:R-:W-:Y:S02]  /*4a80*/  FADD.FTZ R206, R206, R57 ;  /* 0x00000039cece7221 */ /* 0x000fe40000010000 */
[----:B------:R-:W-:Y:S02]  /*4a90*/  FADD.FTZ R204, R205, R56 ;  /* 0x00000038cdcc7221 */ /* 0x000fe40000010000 */
[----:B------:R-:W-:Y:S02]  /*4aa0*/  FFMA.FTZ R70, R138, R71, R59 ;  /* 0x000000478a467223 */ /* 0x000fe4000001003b */
[C---:B------:R-:W-:Y:S02]  /*4ab0*/  FMUL.FTZ R56, R125.reuse, R206 ;  /* 0x000000ce7d387220 */ /* 0x040fe40000410000 */
[----:B------:R-:W-:Y:S02]  /*4ac0*/  FMUL.FTZ R57, R125, R204 ;  /* 0x000000cc7d397220 */ /* 0x000fe40000410000 */
[----:B------:R-:W-:-:S02]  /*4ad0*/  FADD.FTZ R70, -R189, R70 ;  /* 0x00000046bd467221 */ /* 0x000fc40000010100 */
[C---:B------:R-:W-:Y:S02]  /*4ae0*/  FMUL.FTZ R59, R128.reuse, -R75 ;  /* 0x8000004b803b7220 */ /* 0x040fe40000410000 */
[C---:B------:R-:W-:Y:S02]  /*4af0*/  FFMA.FTZ R205, R133.reuse, R204, -R56 ;  /* 0x000000cc85cd7223 */ /* 0x040fe40000010838 */
[----:B------:R-:W-:Y:S02]  /*4b00*/  FMUL.FTZ R69, R128, -R73 ;  /* 0x8000004980457220 */ /* 0x000fe40000410000 */
[----:B------:R-:W-:Y:S02]  /*4b10*/  FFMA.FTZ R56, R133, R206, R57 ;  /* 0x000000ce85387223 */ /* 0x000fe40000010039 */
[----:B------:R-:W-:Y:S02]  /*4b20*/  FADD.FTZ R68, R173, R68 ;  /* 0x00000044ad447221 */ /* 0x000fe40000010000 */
[----:B------:R-:W-:-:S02]  /*4b30*/  FMUL.FTZ R58, R122, -R70 ;  /* 0x800000467a3a7220 */ /* 0x000fc40000410000 */
[----:B------:R-:W-:Y:S02]  /*4b40*/  FFMA.FTZ R72, R134, R73, -R59 ;  /* 0x0000004986487223 */ /* 0x000fe4000001083b */
[----:B------:R-:W-:Y:S02]  /*4b50*/  FADD.FTZ R205, R208, R205 ;  /* 0x000000cdd0cd7221 */ /* 0x000fe40000010000 */
[----:B------:R-:W-:Y:S02]  /*4b60*/  FFMA.FTZ R74, R134, R75, R69 ;  /* 0x0000004b864a7223 */ /* 0x000fe40000010045 */
[----:B------:R-:W-:Y:S02]  /*4b70*/  FADD.FTZ R207, R207, R56 ;  /* 0x00000038cfcf7221 */ /* 0x000fe40000010000 */
[-C--:B------:R-:W-:Y:S02]  /*4b80*/  FMUL.FTZ R69, R122, -R68.reuse ;  /* 0x800000447a457220 */ /* 0x080fe40000410000 */
[----:B------:R-:W-:-:S02]  /*4b90*/  FFMA.FTZ R59, R137, R68, -R58 ;  /* 0x00000044893b7223 */ /* 0x000fc4000001083a */
[C---:B------:R-:W-:Y:S02]  /*4ba0*/  FMUL.FTZ R68, R125.reuse, -R72 ;  /* 0x800000487d447220 */ /* 0x040fe40000410000 */
[C---:B------:R-:W-:Y:S02]  /*4bb0*/  FMUL.FTZ R57, R128.reuse, R205 ;  /* 0x000000cd80397220 */ /* 0x040fe40000410000 */
[-C--:B------:R-:W-:Y:S02]  /*4bc0*/  FMUL.FTZ R56, R128, R207.reuse ;  /* 0x000000cf80387220 */ /* 0x080fe40000410000 */
[-C--:B------:R-:W-:Y:S02]  /*4bd0*/  FMUL.FTZ R58, R125, -R74.reuse ;  /* 0x8000004a7d3a7220 */ /* 0x080fe40000410000 */
[----:B------:R-:W-:Y:S02]  /*4be0*/  FFMA.FTZ R68, R133, R74, R68 ;  /* 0x0000004a85447223 */ /* 0x000fe40000010044 */
[----:B------:R-:W-:-:S02]  /*4bf0*/  FFMA.FTZ R208, R134, R207, R57 ;  /* 0x000000cf86d07223 */ /* 0x000fc40000010039 */
[----:B------:R-:W-:Y:S02]  /*4c00*/  FFMA.FTZ R57, R134, R205, -R56 ;  /* 0x000000cd86397223 */ /* 0x000fe40000010838 */
[----:B------:R-:W-:Y:S02]  /*4c10*/  FFMA.FTZ R58, R133, R72, -R58 ;  /* 0x00000048853a7223 */ /* 0x000fe4000001083a */
[----:B------:R-:W-:Y:S02]  /*4c20*/  FMUL.FTZ R56, R126, -R68 ;  /* 0x800000447e387220 */ /* 0x000fe40000410000 */
[----:B------:R-:W-:Y:S02]  /*4c30*/  FADD.FTZ R208, R209, R208 ;  /* 0x000000d0d1d07221 */ /* 0x000fe40000010000 */
[----:B------:R-:W-:Y:S02]  /*4c40*/  FADD.FTZ R210, R210, R57 ;  /* 0x00000039d2d27221 */ /* 0x000fe40000010000 */
[----:B------:R-:W-:-:S02]  /*4c50*/  FFMA.FTZ R69, R137, R70, R69 ;  /* 0x0000004689457223 */ /* 0x000fc40000010045 */
[----:B------:R-:W-:Y:S02]  /*4c60*/  FFMA.FTZ R71, R131, R58, -R56 ;  /* 0x0000003a83477223 */ /* 0x000fe40000010838 */
[C---:B------:R-:W-:Y:S02]  /*4c70*/  FMUL.FTZ R56, R124.reuse, R208 ;  /* 0x000000d07c387220 */ /* 0x040fe40000410000 */
[-C--:B------:R-:W-:Y:S02]  /*4c80*/  FMUL.FTZ R57, R124, R210.reuse ;  /* 0x000000d27c397220 */ /* 0x080fe40000410000 */
[----:B------:R-:W-:Y:S02]  /*4c90*/  FADD.FTZ R69, -R190, R69 ;  /* 0x00000045be457221 */ /* 0x000fe40000010100 */
[----:B------:R-:W-:Y:S02]  /*4ca0*/  FFMA.FTZ R209, R135, R210, -R56 ;  /* 0x000000d287d17223 */ /* 0x000fe40000010838 */
[----:B------:R-:W-:-:S02]  /*4cb0*/  FMUL.FTZ R70, R126, -R58 ;  /* 0x8000003a7e467220 */ /* 0x000fc40000410000 */
[----:B------:R-:W-:Y:S02]  /*4cc0*/  FFMA.FTZ R56, R135, R208, R57 ;  /* 0x000000d087387223 */ /* 0x000fe40000010039 */
[----:B------:R-:W-:Y:S02]  /*4cd0*/  FADD.FTZ R59, R174, R59 ;  /* 0x0000003bae3b7221 */ /* 0x000fe40000010000 */
[----:B------:R-:W-:Y:S02]  /*4ce0*/  FMUL.FTZ R57, R123, -R69 ;  /* 0x800000457b397220 */ /* 0x000fe40000410000 */
[----:B------:R-:W-:Y:S02]  /*4cf0*/  FADD.FTZ R209, R218, R209 ;  /* 0x000000d1dad17221 */ /* 0x000fe40000010000 */
[----:B------:R-:W-:Y:S02]  /*4d00*/  FFMA.FTZ R72, R131, R68, R70 ;  /* 0x0000004483487223 */ /* 0x000fe40000010046 */
[----:B------:R-:W-:-:S02]  /*4d10*/  FADD.FTZ R217, R217, R56 ;  /* 0x00000038d9d97221 */ /* 0x000fc40000010000 */
[CC--:B------:R-:W-:Y:S02]  /*4d20*/  FMUL.FTZ R68, R123.reuse, -R59.reuse ;  /* 0x8000003b7b447220 */ /* 0x0c0fe40000410000 */
[C---:B------:R-:W-:Y:S02]  /*4d30*/  FFMA.FTZ R58, R136.reuse, R59, -R57 ;  /* 0x0000003b883a7223 */ /* 0x040fe40000010839 */
[C---:B------:R-:W-:Y:S02]  /*4d40*/  FMUL.FTZ R57, R123.reuse, R209 ;  /* 0x000000d17b397220 */ /* 0x040fe40000410000 */
[----:B------:R-:W-:Y:S02]  /*4d50*/  FMUL.FTZ R56, R123, R217 ;  /* 0x000000d97b387220 */ /* 0x000fe40000410000 */
[----:B------:R-:W-:Y:S02]  /*4d60*/  FFMA.FTZ R70, R136, R69, R68 ;  /* 0x0000004588467223 */ /* 0x000fe40000010044 */
[----:B------:R-:W-:-:S02]  /*4d70*/  FMUL.FTZ R68, R127, -R72 ;  /* 0x800000487f447220 */ /* 0x000fc40000410000 */
[C---:B------:R-:W-:Y:S02]  /*4d80*/  FFMA.FTZ R218, R136.reuse, R217, R57 ;  /* 0x000000d988da7223 */ /* 0x040fe40000010039 */
[----:B------:R-:W-:Y:S02]  /*4d90*/  FADD.FTZ R58, R175, R58 ;  /* 0x0000003aaf3a7221 */ /* 0x000fe40000010000 */
[----:B------:R-:W-:Y:S02]  /*4da0*/  FFMA.FTZ R57, R136, R209, -R56 ;  /* 0x000000d188397223 */ /* 0x000fe40000010838 */
[-C--:B------:R-:W-:Y:S02]  /*4db0*/  FMUL.FTZ R69, R127, -R71.reuse ;  /* 0x800000477f457220 */ /* 0x080fe40000410000 */
[----:B------:R-:W-:Y:S02]  /*4dc0*/  FFMA.FTZ R68, R132, R71, -R68 ;  /* 0x0000004784447223 */ /* 0x000fe40000010844 */
[----:B------:R-:W-:-:S02]  /*4dd0*/  FADD.FTZ R218, R215, R218 ;  /* 0x000000dad7da7221 */ /* 0x000fc40000010000 */
[----:B------:R-:W-:Y:S02]  /*4de0*/  FADD.FTZ R70, -R191, R70 ;  /* 0x00000046bf467221 */ /* 0x000fe40000010100 */
[----:B------:R-:W-:Y:S02]  /*4df0*/  FMUL.FTZ R71, R124, -R58 ;  /* 0x8000003a7c477220 */ /* 0x000fe40000410000 */
[----:B------:R-:W-:Y:S02]  /*4e00*/  FADD.FTZ R216, R216, R57 ;  /* 0x00000039d8d87221 */ /* 0x000fe40000010000 */
[----:B------:R-:W-:Y:S02]  /*4e10*/  FMUL.FTZ R56, R122, R218 ;  /* 0x000000da7a387220 */ /* 0x000fe40000410000 */
[-C--:B------:R-:W-:Y:S02]  /*4e20*/  FMUL.FTZ R59, R124, -R70.reuse ;  /* 0x800000467c3b7220 */ /* 0x080fe40000410000 */
[----:B------:R-:W-:-:S02]  /*4e30*/  FFMA.FTZ R71, R135, R70, R71 ;  /* 0x0000004687477223 */ /* 0x000fc40000010047 */
[-C--:B------:R-:W-:Y:S02]  /*4e40*/  FMUL.FTZ R57, R122, R216.reuse ;  /* 0x000000d87a397220 */ /* 0x080fe40000410000 */
[----:B------:R-:W-:Y:S02]  /*4e50*/  FFMA.FTZ R215, R137, R216, -R56 ;  /* 0x000000d889d77223 */ /* 0x000fe40000010838 */
[----:B------:R-:W-:Y:S02]  /*4e60*/  FFMA.FTZ R59, R135, R58, -R59 ;  /* 0x0000003a873b7223 */ /* 0x000fe4000001083b */
[----:B------:R-:W-:Y:S02]  /*4e70*/  FADD.FTZ R71, -R192, R71 ;  /* 0x00000047c0477221 */ /* 0x000fe40000010100 */
[----:B------:R-:W-:Y:S02]  /*4e80*/  FFMA.FTZ R56, R137, R218, R57 ;  /* 0x000000da89387223 */ /* 0x000fe40000010039 */
[----:B------:R-:W-:-:S02]  /*4e90*/  FADD.FTZ R215, R220, R215 ;  /* 0x000000d7dcd77221 */ /* 0x000fc40000010000 */
[----:B------:R-:W-:Y:S02]  /*4ea0*/  FADD.FTZ R59, R176, R59 ;  /* 0x0000003bb03b7221 */ /* 0x000fe40000010000 */
[C---:B------:R-:W-:Y:S02]  /*4eb0*/  FMUL.FTZ R58, R128.reuse, -R71 ;  /* 0x80000047803a7220 */ /* 0x040fe40000410000 */
[----:B------:R-:W-:Y:S02]  /*4ec0*/  FADD.FTZ R219, R219, R56 ;  /* 0x00000038dbdb7221 */ /* 0x000fe40000010000 */
[----:B------:R-:W-:Y:S02]  /*4ed0*/  FMUL.FTZ R57, R121, R215 ;  /* 0x000000d779397220 */ /* 0x000fe40000410000 */
[-C--:B------:R-:W-:Y:S02]  /*4ee0*/  FMUL.FTZ R70, R128, -R59.reuse ;  /* 0x8000003b80467220 */ /* 0x080fe40000410000 */
[----:B------:R-:W-:-:S02]  /*4ef0*/  FFMA.FTZ R58, R134, R59, -R58 ;  /* 0x0000003b863a7223 */ /* 0x000fc4000001083a */
[-C--:B------:R-:W-:Y:S02]  /*4f00*/  FMUL.FTZ R56, R121, R219.reuse ;  /* 0x000000db79387220 */ /* 0x080fe40000410000 */
[----:B------:R-:W-:Y:S02]  /*4f10*/  FFMA.FTZ R220, R138, R219, R57 ;  /* 0x000000db8adc7223 */ /* 0x000fe40000010039 */
[----:B------:R-:W-:Y:S02]  /*4f20*/  FFMA.FTZ R70, R134, R71, R70 ;  /* 0x0000004786467223 */ /* 0x000fe40000010046 */
[----:B------:R-:W-:Y:S02]  /*4f30*/  FADD.FTZ R58, R177, R58 ;  /* 0x0000003ab13a7221 */ /* 0x000fe40000010000 */
[----:B------:R-:W-:Y:S02]  /*4f40*/  FFMA.FTZ R57, R138, R215, -R56 ;  /* 0x000000d78a397223 */ /* 0x000fe40000010838 */
[----:B------:R-:W-:-:S02]  /*4f50*/  FADD.FTZ R220, R223, R220 ;  /* 0x000000dcdfdc7221 */ /* 0x000fc40000010000 */
[----:B------:R-:W-:Y:S02]  /*4f60*/  FADD.FTZ R70, -R193, R70 ;  /* 0x00000046c1467221 */ /* 0x000fe40000010100 */
[C---:B------:R-:W-:Y:S02]  /*4f70*/  FMUL.FTZ R71, R125.reuse, -R58 ;  /* 0x8000003a7d477220 */ /* 0x040fe40000410000 */
        /* <DEDUP_REMOVED lines=17> */
[C---:B------:R-:W-:Y:S02]  /*5090*/  FFMA.FTZ R226, R140.reuse, R225, R57 ;  /* 0x000000e18ce27223 */ /* 0x040fe40000010039 */
        /* <DEDUP_REMOVED lines=11> */
[C---:B------:R-:W-:Y:S02]  /*5150*/  FFMA.FTZ R227, R141.reuse, R228, -R56 ;  /* 0x000000e48de37223 */ /* 0x040fe40000010838 */
[----:B------:R-:W-:Y:S02]  /*5160*/  FFMA.FTZ R59, R132, R58, -R59 ;  /* 0x0000003a843b7223 */ /* 0x000fe4000001083b */
[----:B------:R-:W-:Y:S02]  /*5170*/  FADD.FTZ R71, -R196, R71 ;  /* 0x00000047c4477221 */ /* 0x000fe40000010100 */
[----:B------:R-:W-:Y:S01]  /*5180*/  FFMA.FTZ R56, R141, R226, R57 ;  /* 0x000000e28d387223 */ /* 0x000fe20000010039 */
[----:B------:R-:W-:Y:S01]  /*5190*/  HFMA2.MMA R57, -RZ, RZ, 0, 0 ;  /* 0x00000000ff397435 */ /* 0x000fe200000001ff */
[----:B------:R-:W-:-:S02]  /*51a0*/  FFMA.FTZ R69, R132, R72, R69 ;  /* 0x0000004884457223 */ /* 0x000fc40000010045 */
[----:B------:R-:W-:Y:S02]  /*51b0*/  FADD.FTZ R70, R180, R59 ;  /* 0x0000003bb4467221 */ /* 0x000fe40000010000 */
[----:B------:R-:W-:Y:S01]  /*51c0*/  FMUL.FTZ R72, R130, -R71 ;  /* 0x8000004782487220 */ /* 0x000fe20000410000 */
[----:B------:R-:W-:Y:S01]  /*51d0*/  CS2R R58, SRZ ;  /* 0x00000000003a7805 */ /* 0x000fe2000001ff00 */
[----:B------:R-:W-:Y:S02]  /*51e0*/  FADD.FTZ R227, R230, R227 ;  /* 0x000000e3e6e37221 */ /* 0x000fe40000010000 */
[----:B------:R-:W-:Y:S01]  /*51f0*/  FADD.FTZ R229, R229, R56 ;  /* 0x00000038e5e57221 */ /* 0x000fe20000010000 */
[----:B------:R-:W-:Y:S01]  /*5200*/  MOV R56, 0x3f800000 ;  /* 0x3f80000000387802 */ /* 0x000fe20000000f00 */
[-C--:B------:R-:W-:Y:S02]  /*5210*/  FMUL.FTZ R74, R130, -R70.reuse ;  /* 0x80000046824a7220 */ /* 0x080fe40000410000 */
[----:B------:R-:W-:-:S02]  /*5220*/  FFMA.FTZ R76, R129, R70, -R72 ;  /* 0x00000046814c7223 */ /* 0x000fc40000010848 */
[C---:B------:R-:W-:Y:S01]  /*5230*/  FMUL.FTZ R70, R117.reuse, R229 ;  /* 0x000000e575467220 */ /* 0x040fe20000410000 */
[----:B------:R-:W0:Y:S01]  /*5240*/  @!P0 LDS.128 R56, [UR43+0x8b80] ;  /* 0x008b802bff388984 */ /* 0x000e220008000c00 */
[----:B------:R-:W-:Y:S01]  /*5250*/  FMUL.FTZ R72, R117, R227 ;  /* 0x000000e375487220 */ /* 0x000fe20000410000 */
[----:B------:R-:W-:Y:S01]  /*5260*/  ISETP.GT.U32.AND P0, PT, R99, 0x1f, PT ;  /* 0x0000001f6300780c */ /* 0x000fe20003f04070 */
[----:B------:R-:W-:Y:S02]  /*5270*/  FFMA.FTZ R78, R129, R71, R74 ;  /* 0x00000047814e7223 */ /* 0x000fe4000001004a */
        /* <DEDUP_REMOVED lines=8> */
[----:B------:R-:W-:-:S02]  /*5300*/  FMUL.FTZ R70, R130, -R69 ;  /* 0x8000004582467220 */ /* 0x000fc40000410000 */
[-C--:B------:R-:W-:Y:S02]  /*5310*/  FMUL.FTZ R74, R130, -R68.reuse ;  /* 0x80000044824a7220 */ /* 0x080fe40000410000 */
[----:B------:R-:W-:Y:S02]  /*5320*/  FADD.FTZ R213, R213, R72 ;  /* 0x00000048d5d57221 */ /* 0x000fe40000010000 */
[----:B------:R-:W-:Y:S02]  /*5330*/  FADD.FTZ R214, R214, R73 ;  /* 0x00000049d6d67221 */ /* 0x000fe40000010000 */
[C---:B------:R-:W-:Y:S02]  /*5340*/  FFMA.FTZ R68, R129.reuse, R68, -R70 ;  /* 0x0000004481447223 */ /* 0x040fe40000010846 */
[----:B------:R-:W-:Y:S02]  /*5350*/  FFMA.FTZ R69, R129, R69, R74 ;  /* 0x0000004581457223 */ /* 0x000fe4000001004a */
[----:B------:R-:W-:-:S02]  /*5360*/  FADD.FTZ R71, -R197, R78 ;  /* 0x0000004ec5477221 */ /* 0x000fc40000010100 */
[----:B------:R-:W-:Y:S02]  /*5370*/  FADD.FTZ R70, R181, R76 ;  /* 0x0000004cb5467221 */ /* 0x000fe40000010000 */
[CC--:B------:R-:W-:Y:S02]  /*5380*/  FMUL.FTZ R72, R115.reuse, R213.reuse ;  /* 0x000000d573487220 */ /* 0x0c0fe40000410000 */
[-C--:B------:R-:W-:Y:S01]  /*5390*/  FMUL.FTZ R74, R115, R214.reuse ;  /* 0x000000d6734a7220 */ /* 0x080fe20000410000 */
[----:B------:R1:W-:Y:S01]  /*53a0*/  STS.128 [R166.X16+0x6d80], R68 ;  /* 0x006d8044a6007388 */ /* 0x0003e2000000cc00 */
[C---:B------:R-:W-:Y:S02]  /*53b0*/  FFMA.FTZ R73, R113.reuse, R214, -R72 ;  /* 0x000000d671497223 */ /* 0x040fe40000010848 */
[----:B------:R-:W-:Y:S02]  /*53c0*/  FFMA.FTZ R74, R113, R213, R74 ;  /* 0x000000d5714a7223 */ /* 0x000fe4000001004a */
[----:B------:R-:W-:-:S02]  /*53d0*/  FADD.FTZ R212, R212, R73 ;  /* 0x00000049d4d47221 */ /* 0x000fc40000010000 */
[----:B------:R-:W-:Y:S01]  /*53e0*/  FADD.FTZ R211, R211, R74 ;  /* 0x0000004ad3d37221 */ /* 0x000fe20000010000 */
[----:B------:R-:W-:Y:S06]  /*53f0*/  BAR.SYNC.DEFER_BLOCKING 0x0 ;  /* 0x0000000000007b1d */ /* 0x000fec0000010000 */
[----:B------:R-:W-:Y:S05]  /*5400*/  @P0 BRA `(.L_x_2948) ;  /* 0x00000de000000947 */ /* 0x000fea0003800000 */
[C---:B0-----:R-:W-:Y:S01]  /*5410*/  IMAD R230, R99.reuse, 0x50, RZ ;  /* 0x0000005063e67824 */ /* 0x041fe200078e02ff */
[----:B------:R-:W-:-:S04]  /*5420*/  LOP3.LUT R86, R99, 0x1f, RZ, 0xc0, !PT ;  /* 0x0000001f63567812 */ /* 0x000fc800078ec0ff */
[----:B-1----:R-:W-:Y:S01]  /*5430*/  LDS.128 R68, [R230+0x6da0] ;  /* 0x006da000e6447984 */ /* 0x002fe20000000c00 */
        /* <DEDUP_REMOVED lines=36> */
.L_x_3047:
[----:B------:R-:W-:Y:S05]  /*5680*/  BRA.DIV ~URZ, `(.L_x_2950) ;  /* 0x000066b27f007947 */ /* 0x000fea000b800000 */
[----:B------:R2:W3:Y:S04]  /*5690*/  SHFL.DOWN PT, R71, R79, 0x1, 0x1f ;  /* 0x08201f004f477f89 */ /* 0x0004e800000e0000 */
[----:B------:R2:W4:Y:S04]  /*56a0*/  SHFL.DOWN PT, R72, R77, 0x1, 0x1f ;  /* 0x08201f004d487f89 */ /* 0x00052800000e0000 */
[----:B------:R2:W0:Y:S02]  /*56b0*/  SHFL.DOWN PT, R68, R76, 0x1, 0x1f ;  /* 0x08201f004c447f89 */ /* 0x00042400000e0000 */
.L_x_3048:
        /* <DEDUP_REMOVED lines=15> */
.L_x_2952:
[----:B------:R-:W-:Y:S05]  /*57b0*/  BSYNC B1 ;  /* 0x0000000000017941 */ /* 0x000fea0003800000 */
.L_x_2951:
[----:B------:R-:W-:Y:S05]  /*57c0*/  BRA.DIV ~URZ, `(.L_x_2953) ;  /* 0x000066d27f007947 */ /* 0x000fea000b800000 */
[----:B-1----:R1:W2:Y:S04]  /*57d0*/  SHFL.DOWN PT, R70, R78, 0x2, 0x1f ;  /* 0x08401f004e467f89 */ /* 0x0022a800000e0000 */
[----:B---3--:R1:W3:Y:S04]  /*57e0*/  SHFL.DOWN PT, R71, R79, 0x2, 0x1f ;  /* 0x08401f004f477f89 */ /* 0x0082e800000e0000 */
[----:B----4-:R1:W4:Y:S04]  /*57f0*/  SHFL.DOWN PT, R72, R77, 0x2, 0x1f ;  /* 0x08401f004d487f89 */ /* 0x01032800000e0000 */
[----:B0-----:R1:W0:Y:S02]  /*5800*/  SHFL.DOWN PT, R68, R76, 0x2, 0x1f ;  /* 0x08401f004c447f89 */ /* 0x00122400000e0000 */
.L_x_3049:
        /* <DEDUP_REMOVED lines=15> */
.L_x_2955:
[----:B------:R-:W-:Y:S05]  /*5900*/  BSYNC B1 ;  /* 0x0000000000017941 */ /* 0x000fea0003800000 */
.L_x_2954:
[----:B------:R-:W-:Y:S05]  /*5910*/  BRA.DIV ~URZ, `(.L_x_2956) ;  /* 0x000067527f007947 */ /* 0x000fea000b800000 */
[----:B--2---:R2:W1:Y:S02]  /*5920*/  SHFL.DOWN PT, R70, R78, 0x4, 0x1f ;  /* 0x08801f004e467f89 */ /* 0x00446400000e0000 */
.L_x_3050:
[----:B------:R-:W-:Y:S05]  /*5930*/  BRA.DIV ~URZ, `(.L_x_2957) ;  /* 0x000067b27f007947 */ /* 0x000fea000b800000 */
[----:B---3--:R3:W2:Y:S04]  /*5940*/  SHFL.DOWN PT, R71, R79, 0x4, 0x1f ;  /* 0x08801f004f477f89 */ /* 0x0086a800000e0000 */
[----:B----4-:R3:W4:Y:S04]  /*5950*/  SHFL.DOWN PT, R72, R77, 0x4, 0x1f ;  /* 0x08801f004d487f89 */ /* 0x01072800000e0000 */
[----:B0-----:R3:W0:Y:S02]  /*5960*/  SHFL.DOWN PT, R68, R76, 0x4, 0x1f ;  /* 0x08801f004c447f89 */ /* 0x00162400000e0000 */
.L_x_3051:
        /* <DEDUP_REMOVED lines=15> */
.L_x_2959:
[----:B------:R-:W-:Y:S05]  /*5a60*/  BSYNC B1 ;  /* 0x0000000000017941 */ /* 0x000fea0003800000 */
.L_x_2958:
[----:B------:R-:W-:Y:S05]  /*5a70*/  BRA.DIV ~URZ, `(.L_x_2960) ;  /* 0x000067d27f007947 */ /* 0x000fea000b800000 */
[----:B-1----:R1:W3:Y:S04]  /*5a80*/  SHFL.DOWN PT, R70, R78, 0x8, 0x1f ;  /* 0x09001f004e467f89 */ /* 0x0022e800000e0000 */
[----:B--2---:R1:W2:Y:S04]  /*5a90*/  SHFL.DOWN PT, R71, R79, 0x8, 0x1f ;  /* 0x09001f004f477f89 */ /* 0x0042a800000e0000 */
[----:B----4-:R1:W4:Y:S04]  /*5aa0*/  SHFL.DOWN PT, R72, R77, 0x8, 0x1f ;  /* 0x09001f004d487f89 */ /* 0x01032800000e0000 */
[----:B0-----:R1:W0:Y:S02]  /*5ab0*/  SHFL.DOWN PT, R68, R76, 0x8, 0x1f ;  /* 0x09001f004c447f89 */ /* 0x00122400000e0000 */
.L_x_3052:
        /* <DEDUP_REMOVED lines=15> */
.L_x_2962:
[----:B------:R-:W-:Y:S05]  /*5bb0*/  BSYNC B1 ;  /* 0x0000000000017941 */ /* 0x000fea0003800000 */
.L_x_2961:
[----:B------:R-:W-:Y:S05]  /*5bc0*/  BRA.DIV ~URZ, `(.L_x_2963) ;  /* 0x000068527f007947 */ /* 0x000fea000b800000 */
[----:B---3--:R3:W1:Y:S02]  /*5bd0*/  SHFL.DOWN PT, R70, R78, 0x10, 0x1f ;  /* 0x0a001f004e467f89 */ /* 0x00866400000e0000 */
.L_x_3053:
[----:B------:R-:W-:Y:S05]  /*5be0*/  BRA.DIV ~URZ, `(.L_x_2964) ;  /* 0x000068b27f007947 */ /* 0x000fea000b800000 */
[----:B--2---:R2:W3:Y:S04]  /*5bf0*/  SHFL.DOWN PT, R71, R79, 0x10, 0x1f ;  /* 0x0a001f004f477f89 */ /* 0x0044e800000e0000 */
[----:B----4-:R2:W4:Y:S04]  /*5c00*/  SHFL.DOWN PT, R72, R77, 0x10, 0x1f ;  /* 0x0a001f004d487f89 */ /* 0x01052800000e0000 */
[----:B0-----:R2:W0:Y:S02]  /*5c10*/  SHFL.DOWN PT, R68, R76, 0x10, 0x1f ;  /* 0x0a001f004c447f89 */ /* 0x00142400000e0000 */
.L_x_3054:
        /* <DEDUP_REMOVED lines=13> */
.L_x_2966:
[----:B------:R-:W-:Y:S05]  /*5cf0*/  BSYNC B1 ;  /* 0x0000000000017941 */ /* 0x000fea0003800000 */
.L_x_2965:
        /* <DEDUP_REMOVED lines=18> */
[----:B----4-:R4:W0:Y:S04]  /*5e20*/  SHFL.IDX PT, R72, R59, RZ, 0x1f ;  /* 0x00001fff3b487589 */ /* 0x01082800000e0000 */
[----:B------:R4:W0:Y:S02]  /*5e30*/  SHFL.IDX PT, R244, R57, RZ, 0x1f ;  /* 0x00001fff39f47589 */ /* 0x00082400000e0000 */
.L_x_3055:
[----:B-1-3--:R1:W3:Y:S01]  /*5e40*/  LDS.128 R84, [R230+0x6db0] ;  /* 0x006db000e6547984 */ /* 0x00a2e20000000c00 */
[----:B------:R-:W-:Y:S01]  /*5e50*/  ISETP.NE.AND P0, PT, R99, 0x1f, PT ;  /* 0x0000001f6300780c */ /* 0x000fe20003f05270 */
[----:B------:R-:W-:Y:S01]  /*5e60*/  BSSY B1, `(.L_x_2968) ;  /* 0x0000012000017945 */ /* 0x000fe20003800000 */
[----:B--2---:R-:W-:Y:S01]  /*5e70*/  MOV R76, R245 ;  /* 0x000000f5004c7202 */ /* 0x004fe20000000f00 */
[----:B------:R1:W2:Y:S01]  /*5e80*/  LDS.128 R80, [R230+0x6da0] ;  /* 0x006da000e6507984 */ /* 0x0002a20000000c00 */
[----:B0-----:R-:W-:Y:S02]  /*5e90*/  MOV R77, R244 ;  /* 0x000000f4004d7202 */ /* 0x001fe40000000f00 */
[----:B------:R-:W-:Y:S01]  /*5ea0*/  MOV R78, R243 ;  /* 0x000000f3004e7202 */ /* 0x000fe20000000f00 */
[----:B------:R1:W0:Y:S01]  /*5eb0*/  LDS.128 R68, [R230+0x6d90] ;  /* 0x006d9000e6447984 */ /* 0x0002220000000c00 */
[----:B------:R-:W-:-:S05]  /*5ec0*/  MOV R79, R72 ;  /* 0x00000048004f7202 */ /* 0x000fca0000000f00 */
[----:B------:R-:W-:Y:S05]  /*5ed0*/  @!P0 BRA `(.L_x_2969) ;  /* 0x000000a000008947 */ /* 0x000fea0003800000 */
[-C--:B----4-:R-:W-:Y:S02]  /*5ee0*/  FMUL.FTZ R59, R79, R241.reuse ;  /* 0x000000f14f3b7220 */ /* 0x090fe40000410000 */
        /* <DEDUP_REMOVED lines=9> */
.L_x_2969:
[----:B------:R-:W-:Y:S05]  /*5f80*/  BSYNC B1 ;  /* 0x0000000000017941 */ /* 0x000fea0003800000 */
.L_x_2968:
[C---:B---34-:R-:W-:Y:S01]  /*5f90*/  FMUL.FTZ R59, R85.reuse, R79 ;  /* 0x0000004f553b7220 */ /* 0x058fe20000410000 */
        /* <DEDUP_REMOVED lines=37> */
.L_x_2948:
[----:B0-----:R-:W-:Y:S05]  /*61f0*/  BSYNC B0 ;  /* 0x0000000000007941 */ /* 0x001fea0003800000 */
.L_x_2947:
[----:B------:R-:W-:Y:S01]  /*6200*/  WARPSYNC 0xffffffff ;  /* 0xffffffff00007948 */ /* 0x000fe20003800000 */
[----:B------:R-:W-:Y:S01]  /*6210*/  BAR.SYNC.DEFER_BLOCKING 0x0 ;  /* 0x0000000000007b1d */ /* 0x000fe20000010000 */
[--C-:B-1-3--:R-:W-:Y:S01]  /*6220*/  PRMT R70, RZ, 0x5410, R60.reuse ;  /* 0x00005410ff467816 */ /* 0x10afe2000000003c */
[C---:B------:R-:W-:Y:S01]  /*6230*/  FFMA.FTZ R73, R16.reuse, -R199, RZ ;  /* 0x800000c710497223 */ /* 0x040fe200000100ff */
[----:B------:R-:W-:Y:S01]  /*6240*/  PRMT R71, RZ, 0x7610, R60 ;  /* 0x00007610ff477816 */ /* 0x000fe2000000003c */
[----:B------:R-:W-:Y:S01]  /*6250*/  FFMA.FTZ R72, R16, R231, RZ ;  /* 0x000000e710487223 */ /* 0x000fe200000100ff */
[----:B------:R-:W-:Y:S01]  /*6260*/  ISETP.NE.AND P0, PT, R99, RZ, PT ;  /* 0x000000ff6300720c */ /* 0x000fe20003f05270 */
[----:B------:R-:W-:Y:S01]  /*6270*/  FMUL.FTZ R74, R95, R70 ;  /* 0x000000465f4a7220 */ /* 0x000fe20000410000 */
[----:B------:R-:W-:Y:S01]  /*6280*/  ULEA UR28, UR19, 0xfffff800, 0xb ;  /* 0xfffff800131c7891 */ /* 0x000fe2000f8e583f */
[----:B------:R-:W-:Y:S01]  /*6290*/  FMUL.FTZ R75, R96, R71 ;  /* 0x00000047604b7220 */ /* 0x000fe20000410000 */
[----:B------:R-:W-:Y:S01]  /*62a0*/  ULDC UR29, c[0x0][0x168] ;  /* 0x00005a00001d7ab9 */ /* 0x000fe20000000800 */
[----:B------:R-:W-:Y:S01]  /*62b0*/  FFMA.FTZ R73, R15, -R200, R73 ;  /* 0x800000c80f497223 */ /* 0x000fe20000010049 */
[----:B------:R-:W-:Y:S01]  /*62c0*/  UIADD3 UR28, -UR28, UR29, URZ ;  /* 0x0000001d1c1c7290 */ /* 0x000fe2000fffe13f */
[-C--:B------:R-:W-:Y:S01]  /*62d0*/  FFMA.FTZ R231, R104, -R74.reuse, R231 ;  /* 0x8000004a68e77223 */ /* 0x080fe200000100e7 */
[----:B------:R-:W-:Y:S01]  /*62e0*/  BSSY B0, `(.L_x_2970) ;  /* 0x00001eb000007945 */ /* 0x000fe20003800000 */
[----:B------:R-:W-:-:S02]  /*62f0*/  FFMA.FTZ R199, R106, -R74, R199 ;  /* 0x8000004a6ac77223 */ /* 0x000fc400000100c7 */
[----:B------:R-:W-:Y:S01]  /*6300*/  FFMA.FTZ R74, R15, R202, R72 ;  /* 0x000000ca0f4a7223 */ /* 0x000fe20000010048 */
[----:B------:R-:W-:Y:S01]  /*6310*/  PRMT R72, RZ, 0x5410, R61 ;  /* 0x00005410ff487816 */ /* 0x000fe2000000003d */
[-C--:B------:R-:W-:Y:S02]  /*6320*/  FFMA.FTZ R202, R105, -R75.reuse, R202 ;  /* 0x8000004b69ca7223 */ /* 0x080fe400000100ca */
[----:B------:R-:W-:Y:S02]  /*6330*/  FFMA.FTZ R200, R107, -R75, R200 ;  /* 0x8000004b6bc87223 */ /* 0x000fe400000100c8 */
[C---:B------:R-:W-:Y:S01]  /*6340*/  FFMA.FTZ R75, R14.reuse, -R203, R73 ;  /* 0x800000cb0e4b7223 */ /* 0x040fe20000010049 */
[----:B------:R-:W0:Y:S01]  /*6350*/  LDS.64 R68, [R166.X16+0x6d88] ;  /* 0x006d8800a6447984 */ /* 0x000e22000000ca00 */
[----:B------:R-:W-:Y:S02]  /*6360*/  FMUL.FTZ R76, R93, R72 ;  /* 0x000000485d4c7220 */ /* 0x000fe40000410000 */
[----:B------:R-:W-:Y:S01]  /*6370*/  FFMA.FTZ R74, R14, R201, R74 ;  /* 0x000000c90e4a7223 */ /* 0x000fe2000001004a */
[----:B------:R1:W-:Y:S01]  /*6380*/  @!P0 STS.128 [UR43+0x8b80], R56 ;  /* 0x008b8038ff008988 */ /* 0x0003e20008000c2b */
[----:B------:R-:W-:-:S02]  /*6390*/  FFMA.FTZ R201, R108, -R76, R201 ;  /* 0x8000004c6cc97223 */ /* 0x000fc400000100c9 */
[----:B------:R-:W-:Y:S02]  /*63a0*/  FFMA.FTZ R203, R110, -R76, R203 ;  /* 0x8000004c6ecb7223 */ /* 0x000fe400000100cb */
[----:B------:R-:W-:Y:S01]  /*63b0*/  FFMA.FTZ R77, R13, R204, R74 ;  /* 0x000000cc0d4d7223 */ /* 0x000fe2000001004a */
[----:B------:R-:W-:-:S05]  /*63c0*/  PRMT R74, RZ, 0x5410, R62 ;  /* 0x00005410ff4a7816 */ /* 0x000fca000000003e */
[----:B------:R-:W-:Y:S02]  /*63d0*/  FMUL.FTZ R78, R91, R74 ;  /* 0x0000004a5b4e7220 */ /* 0x000fe40000410000 */
[CC--:B0-----:R-:W-:Y:S02]  /*63e0*/  FMUL.FTZ R73, R68.reuse, -R103.reuse ;  /* 0x8000006744497220 */ /* 0x0c1fe40000410000 */
[C---:B------:R-:W-:Y:S02]  /*63f0*/  FMUL.FTZ R103, R69.reuse, -R103 ;  /* 0x8000006745677220 */ /* 0x040fe40000410000 */
[-C--:B------:R-:W-:Y:S01]  /*6400*/  FFMA.FTZ R73, R69, R102.reuse, R73 ;  /* 0x0000006645497223 */ /* 0x080fe20000010049 */
[----:B------:R-:W-:Y:S01]  /*6410*/  PRMT R69, RZ, 0x7610, R61 ;  /* 0x00007610ff457816 */ /* 0x000fe2000000003d */
[----:B------:R-:W-:Y:S02]  /*6420*/  FFMA.FTZ R103, R68, R102, -R103 ;  /* 0x0000006644677223 */ /* 0x000fe40000010867 */
[----:B------:R-:W-:-:S02]  /*6430*/  FADD.FTZ R198, -R198, R73 ;  /* 0x00000049c6c67221 */ /* 0x000fc40000010100 */
[----:B------:R-:W-:Y:S02]  /*6440*/  FADD.FTZ R182, R182, R103 ;  /* 0x00000067b6b67221 */ /* 0x000fe40000010000 */
[C---:B------:R-:W-:Y:S02]  /*6450*/  FMUL.FTZ R73, R115.reuse, -R198 ;  /* 0x800000c673497220 */ /* 0x040fe40000410000 */
[-C--:B------:R-:W-:Y:S02]  /*6460*/  FMUL.FTZ R115, R115, -R182.reuse ;  /* 0x800000b673737220 */ /* 0x080fe40000410000 */
[C---:B------:R-:W-:Y:S02]  /*6470*/  FFMA.FTZ R73, R113.reuse, R182, -R73 ;  /* 0x000000b671497223 */ /* 0x040fe40000010849 */
[----:B------:R-:W-:Y:S02]  /*6480*/  FMUL.FTZ R68, R94, R69 ;  /* 0x000000455e447220 */ /* 0x000fe40000410000 */
[----:B------:R-:W-:-:S02]  /*6490*/  FFMA.FTZ R76, R113, R198, R115 ;  /* 0x000000c6714c7223 */ /* 0x000fc40000010073 */
[----:B------:R-:W-:Y:S02]  /*64a0*/  FADD.FTZ R81, R168, R73 ;  /* 0x00000049a8517221 */ /* 0x000fe40000010000 */
[-C--:B------:R-:W-:Y:S02]  /*64b0*/  FFMA.FTZ R204, R109, -R68.reuse, R204 ;  /* 0x800000446dcc7223 */ /* 0x080fe400000100cc */
[----:B------:R-:W-:Y:S02]  /*64c0*/  FADD.FTZ R183, -R183, R76 ;  /* 0x0000004cb7b77221 */ /* 0x000fe40000010100 */
[----:B------:R-:W-:Y:S02]  /*64d0*/  FFMA.FTZ R68, R111, -R68, R206 ;  /* 0x800000446f447223 */ /* 0x000fe400000100ce */
[----:B------:R-:W-:Y:S02]  /*64e0*/  FFMA.FTZ R206, R13, -R206, R75 ;  /* 0x800000ce0dce7223 */ /* 0x000fe4000001004b */
[----:B------:R-:W-:-:S02]  /*64f0*/  FMUL.FTZ R75, R116, -R81 ;  /* 0x80000051744b7220 */ /* 0x000fc40000410000 */
[----:B------:R-:W-:Y:S02]  /*6500*/  FMUL.FTZ R116, R116, -R183 ;  /* 0x800000b774747220 */ /* 0x000fe40000410000 */
[----:B------:R-:W-:Y:S02]  /*6510*/  FFMA.FTZ R76, R12, R205, R77 ;  /* 0x000000cd0c4c7223 */ /* 0x000fe4000001004d */
[C---:B------:R-:W-:Y:S01]  /*6520*/  FFMA.FTZ R77, R114.reuse, R183, R75 ;  /* 0x000000b7724d7223 */ /* 0x040fe2000001004b */
[----:B------:R-:W-:Y:S01]  /*6530*/  PRMT R75, RZ, 0x7610, R62 ;  /* 0x00007610ff4b7816 */ /* 0x000fe2000000003e */
[----:B------:R-:W-:Y:S02]  /*6540*/  FFMA.FTZ R116, R114, R81, -R116 ;  /* 0x0000005172747223 */ /* 0x000fe40000010874 */
[----:B------:R-:W-:Y:S02]  /*6550*/  FADD.FTZ R184, -R184, R77 ;  /* 0x0000004db8b87221 */ /* 0x000fe40000010100 */
[----:B------:R-:W-:-:S02]  /*6560*/  FADD.FTZ R167, R167, R116 ;  /* 0x00000074a7a77221 */ /* 0x000fc40000010000 */
[CC--:B------:R-:W-:Y:S02]  /*6570*/  FMUL.FTZ R77, R117.reuse, -R184.reuse ;  /* 0x800000b8754d7220 */ /* 0x0c0fe40000410000 */
        /* <DEDUP_REMOVED lines=31> */
[----:B------:R-:W-:Y:S02]  /*6770*/  FFMA.FTZ R79, R11, R210, R76 ;  /* 0x000000d20b4f7223 */ /* 0x000fe4000001004c */
[C---:B------:R-:W-:Y:S02]  /*6780*/  FFMA.FTZ R113, R137.reuse, R189, R102 ;  /* 0x000000bd89717223 */ /* 0x040fe40000010066 */
[----:B------:R-:W-:Y:S02]  /*6790*/  FFMA.FTZ R137, R137, R173, -R122 ;  /* 0x000000ad89897223 */ /* 0x000fe4000001087a */
[----:B------:R-:W-:Y:S01]  /*67a0*/  FFMA.FTZ R82, R10, R209, R79 ;  /* 0x000000d10a527223 */ /* 0x000fe2000001004f */
[----:B------:R-:W-:Y:S01]  /*67b0*/  PRMT R79, RZ, 0x7610, R63 ;  /* 0x00007610ff4f7816 */ /* 0x000fe2000000003f */
[----:B------:R-:W-:-:S02]  /*67c0*/  FADD.FTZ R190, -R190, R113 ;  /* 0x00000071bebe7221 */ /* 0x000fc40000010100 */
[----:B------:R-:W-:Y:S02]  /*67d0*/  FADD.FTZ R174, R174, R137 ;  /* 0x00000089aeae7221 */ /* 0x000fe40000010000 */
[----:B------:R-:W-:Y:S01]  /*67e0*/  FFMA.FTZ R85, R9, R216, R82 ;  /* 0x000000d809557223 */ /* 0x000fe20000010052 */
[--C-:B------:R-:W-:Y:S01]  /*67f0*/  PRMT R82, RZ, 0x5410, R64.reuse ;  /* 0x00005410ff527816 */ /* 0x100fe20000000040 */
[C---:B------:R-:W-:Y:S02]  /*6800*/  FMUL.FTZ R113, R123.reuse, -R190 ;  /* 0x800000be7b717220 */ /* 0x040fe40000410000 */
[-C--:B------:R-:W-:Y:S02]  /*6810*/  FMUL.FTZ R123, R123, -R174.reuse ;  /* 0x800000ae7b7b7220 */ /* 0x080fe40000410000 */
[----:B------:R-:W-:Y:S01]  /*6820*/  FFMA.FTZ R86, R8, R215, R85 ;  /* 0x000000d708567223 */ /* 0x000fe20000010055 */
[----:B------:R-:W-:Y:S01]  /*6830*/  PRMT R85, RZ, 0x7610, R64 ;  /* 0x00007610ff557816 */ /* 0x000fe20000000040 */
[----:B------:R-:W-:-:S02]  /*6840*/  FFMA.FTZ R116, R136, R174, -R113 ;  /* 0x000000ae88747223 */ /* 0x000fc40000010871 */
[----:B------:R-:W-:Y:S01]  /*6850*/  FFMA.FTZ R136, R136, R190, R123 ;  /* 0x000000be88887223 */ /* 0x000fe2000001007b */
[----:B------:R-:W-:Y:S01]  /*6860*/  P2R R123, PR, RZ, 0x1 ;  /* 0x00000001ff7b7803 */ /* 0x000fe20000000000 */
[----:B------:R-:W-:Y:S01]  /*6870*/  FFMA.FTZ R103, R7, R224, R86 ;  /* 0x000000e007677223 */ /* 0x000fe20000010056 */
[----:B------:R-:W-:Y:S01]  /*6880*/  PRMT R86, RZ, 0x5410, R65 ;  /* 0x00005410ff567816 */ /* 0x000fe20000000041 */
[----:B------:R-:W-:Y:S02]  /*6890*/  FADD.FTZ R175, R175, R116 ;  /* 0x00000074afaf7221 */ /* 0x000fe40000010000 */
[----:B------:R-:W-:Y:S02]  /*68a0*/  FADD.FTZ R191, -R191, R136 ;  /* 0x00000088bfbf7221 */ /* 0x000fe40000010100 */
[----:B------:R-:W-:Y:S01]  /*68b0*/  FFMA.FTZ R114, R6, R223, R103 ;  /* 0x000000df06727223 */ /* 0x000fe20000010067 */
[----:B------:R-:W-:Y:S01]  /*68c0*/  PRMT R103, RZ, 0x7610, R65 ;  /* 0x00007610ff677816 */ /* 0x000fe20000000041 */
[----:B------:R-:W-:-:S02]  /*68d0*/  FMUL.FTZ R116, R124, -R175 ;  /* 0x800000af7c747220 */ /* 0x000fc40000410000 */
[-C--:B------:R-:W-:Y:S02]  /*68e0*/  FMUL.FTZ R124, R124, -R191.reuse ;  /* 0x800000bf7c7c7220 */ /* 0x080fe40000410000 */
[----:B------:R-:W-:Y:S01]  /*68f0*/  FFMA.FTZ R115, R5, R228, R114 ;  /* 0x000000e405737223 */ /* 0x000fe20000010072 */
[----:B------:R-:W-:Y:S01]  /*6900*/  PRMT R114, RZ, 0x5410, R66 ;  /* 0x00005410ff727816 */ /* 0x000fe20000000042 */
[C---:B------:R-:W-:Y:S02]  /*6910*/  FFMA.FTZ R117, R135.reuse, R191, R116 ;  /* 0x000000bf87757223 */ /* 0x040fe40000010074 */
[----:B------:R-:W-:Y:S02]  /*6920*/  FFMA.FTZ R119, R135, R175, -R124 ;  /* 0x000000af87777223 */ /* 0x000fe4000001087c */
[----:B------:R-:W-:Y:S01]  /*6930*/  FFMA.FTZ R118, R4, R227, R115 ;  /* 0x000000e304767223 */ /* 0x000fe20000010073 */
[----:B------:R-:W-:Y:S01]  /*6940*/  PRMT R115, RZ, 0x7610, R66 ;  /* 0x00007610ff737816 */ /* 0x000fe20000000042 */
[----:B------:R-:W-:Y:S01]  /*6950*/  FADD.FTZ R117, -R192, R117 ;  /* 0x00000075c0757221 */ /* 0x000fe20000010100 */
[----:B------:R-:W-:Y:S01]  /*6960*/  MOV R192, UR28 ;  /* 0x0000001c00c07c02 */ /* 0x000fe20008000f00 */
[----:B------:R-:W-:-:S02]  /*6970*/  FADD.FTZ R119, R176, R119 ;  /* 0x00000077b0777221 */ /* 0x000fc40000010000 */
[----:B------:R-:W-:Y:S01]  /*6980*/  FFMA.FTZ R121, R3, R222, R118 ;  /* 0x000000de03797223 */ /* 0x000fe20000010076 */
[----:B------:R-:W-:Y:S01]  /*6990*/  LEA R192, R192, -R99, 0x1 ;  /* 0x80000063c0c07211 */ /* 0x000fe200078e08ff */
[C---:B------:R-:W-:Y:S02]  /*69a0*/  FMUL.FTZ R118, R128.reuse, -R117 ;  /* 0x8000007580767220 */ /* 0x040fe40000410000 */
[-C--:B------:R-:W-:Y:S01]  /*69b0*/  FMUL.FTZ R128, R128, -R119.reuse ;  /* 0x8000007780807220 */ /* 0x080fe20000410000 */
[----:B------:R-:W-:Y:S01]  /*69c0*/  ISETP.GE.AND P0, PT, R192, 0x1, PT ;  /* 0x00000001c000780c */ /* 0x000fe20003f06270 */
[C---:B------:R-:W-:Y:S01]  /*69d0*/  FFMA.FTZ R122, R134.reuse, R119, -R118 ;  /* 0x00000077867a7223 */ /* 0x040fe20000010876 */
[----:B------:R-:W-:Y:S01]  /*69e0*/  PRMT R118, RZ, 0x5410, R67 ;  /* 0x00005410ff767816 */ /* 0x000fe20000000043 */
[----:B------:R-:W-:Y:S02]  /*69f0*/  FFMA.FTZ R120, R134, R117, R128 ;  /* 0x0000007586787223 */ /* 0x000fe40000010080 */
[----:B------:R-:W-:-:S02]  /*6a00*/  FADD.FTZ R122, R177, R122 ;  /* 0x0000007ab17a7221 */ /* 0x000fc40000010000 */
[----:B------:R-:W-:Y:S02]  /*6a10*/  FADD.FTZ R120, -R193, R120 ;  /* 0x00000078c1787221 */ /* 0x000fe40000010100 */
[----:B------:R-:W-:Y:S02]  /*6a20*/  FMUL.FTZ R135, R49, R118 ;  /* 0x0000007631877220 */ /* 0x000fe40000410000 */
[C---:B------:R-:W-:Y:S02]  /*6a30*/  FMUL.FTZ R123, R125.reuse, -R120 ;  /* 0x800000787d7b7220 */ /* 0x040fe40000410000 */
[-C--:B------:R-:W-:Y:S02]  /*6a40*/  FMUL.FTZ R125, R125, -R122.reuse ;  /* 0x8000007a7d7d7220 */ /* 0x080fe40000410000 */
[C---:B------:R-:W-:Y:S02]  /*6a50*/  FFMA.FTZ R123, R133.reuse, R122, -R123 ;  /* 0x0000007a857b7223 */ /* 0x040fe4000001087b */
[----:B------:R-:W-:Y:S01]  /*6a60*/  FFMA.FTZ R125, R133, R120, R125 ;  /* 0x00000078857d7223 */ /* 0x000fe2000001007d */
[----:B------:R-:W-:Y:S01]  /*6a70*/  PRMT R133, RZ, 0x7610, R67 ;  /* 0x00007610ff857816 */ /* 0x000fe20000000043 */
[----:B------:R-:W-:-:S02]  /*6a80*/  FADD.FTZ R178, R178, R123 ;  /* 0x0000007bb2b27221 */ /* 0x000fc40000010000 */
[----:B------:R-:W-:Y:S02]  /*6a90*/  FADD.FTZ R194, -R194, R125 ;  /* 0x0000007dc2c27221 */ /* 0x000fe40000010100 */
[----:B------:R-:W-:Y:S02]  /*6aa0*/  FFMA.FTZ R121, R2, R214, R121 ;  /* 0x000000d602797223 */ /* 0x000fe40000010079 */
[----:B------:R-:W-:Y:S02]  /*6ab0*/  FMUL.FTZ R128, R126, -R178 ;  /* 0x800000b27e807220 */ /* 0x000fe40000410000 */
[-C--:B------:R-:W-:Y:S02]  /*6ac0*/  FFMA.FTZ R214, R162, -R135.reuse, R214 ;  /* 0x80000087a2d67223 */ /* 0x080fe400000100d6 */
[----:B------:R-:W-:Y:S02]  /*6ad0*/  FFMA.FTZ R134, R164, -R135, R213 ;  /* 0x80000087a4867223 */ /* 0x000fe400000100d5 */
[----:B------:R-:W-:-:S02]  /*6ae0*/  FMUL.FTZ R125, R126, -R194 ;  /* 0x800000c27e7d7220 */ /* 0x000fc40000410000 */
[----:B------:R-:W-:Y:S02]  /*6af0*/  FMUL.FTZ R124, R50, R133 ;  /* 0x00000085327c7220 */ /* 0x000fe40000410000 */
[----:B------:R-:W-:Y:S02]  /*6b00*/  FMUL.FTZ R135, R182, UR38 ;  /* 0x00000026b6877c20 */ /* 0x000fe40008410000 */
[C---:B------:R-:W-:Y:S02]  /*6b10*/  FFMA.FTZ R128, R131.reuse, R194, R128 ;  /* 0x000000c283807223 */ /* 0x040fe40000010080 */
[----:B------:R-:W-:Y:S02]  /*6b20*/  FFMA.FTZ R126, R131, R178, -R125 ;  /* 0x000000b2837e7223 */ /* 0x000fe4000001087d */
[----:B------:R-:W-:Y:S02]  /*6b30*/  FFMA.FTZ R123, R165, -R124, R211 ;  /* 0x8000007ca57b7223 */ /* 0x000fe400000100d3 */
[----:B-1----:R-:W-:-:S02]  /*6b40*/  FMUL.FTZ R57, R198, UR38 ;  /* 0x00000026c6397c20 */ /* 0x002fc40008410000 */
[----:B------:R-:W-:Y:S02]  /*6b50*/  FFMA.FTZ R56, R198, UR39, -R135 ;  /* 0x00000027c6387c23 */ /* 0x000fe40008010887 */
[----:B------:R-:W-:Y:S02]  /*6b60*/  FADD.FTZ R195, -R195, R128 ;  /* 0x00000080c3c37221 */ /* 0x000fe40000010100 */
[----:B------:R-:W-:Y:S01]  /*6b70*/  FADD.FTZ R179, R179, R126 ;  /* 0x0000007eb3b37221 */ /* 0x000fe20000010000 */
[----:B------:R-:W-:Y:S01]  /*6b80*/  SHF.L.U32 R126, R99, 0x5, RZ ;  /* 0x00000005637e7819 */ /* 0x000fe200000006ff */
[----:B------:R-:W-:Y:S02]  /*6b90*/  FMUL.FTZ R165, R165, R198 ;  /* 0x000000c6a5a57220 */ /* 0x000fe40000410000 */
[----:B------:R-:W-:Y:S01]  /*6ba0*/  FFMA.FTZ R124, R163, -R124, R212 ;  /* 0x8000007ca37c7223 */ /* 0x000fe200000100d4 */
[----:B------:R-:W-:Y:S01]  /*6bb0*/  IADD3 R135, R126, 0x3, RZ ;  /* 0x000000037e877810 */ /* 0x000fe20007ffe0ff */
[----:B------:R-:W-:-:S02]  /*6bc0*/  FFMA.FTZ R57, R182, UR39, R57 ;  /* 0x00000027b6397c23 */ /* 0x000fc40008010039 */
[----:B------:R-:W-:Y:S01]  /*6bd0*/  FMUL.FTZ R58, R123, R56 ;  /* 0x000000387b3a7220 */ /* 0x000fe20000410000 */
[----:B------:R-:W-:Y:S01]  /*6be0*/  LEA.HI.SX32 R138, R135, R126, 0x1b ;  /* 0x0000007e878a7211 */ /* 0x000fe200078fdaff */
[C---:B------:R-:W-:Y:S02]  /*6bf0*/  FMUL.FTZ R56, R127.reuse, -R195 ;  /* 0x800000c37f387220 */ /* 0x040fe40000410000 */
[----:B------:R-:W-:Y:S02]  /*6c00*/  FMUL.FTZ R127, R127, -R179 ;  /* 0x800000b37f7f7220 */ /* 0x000fe40000410000 */
[----:B------:R-:W-:Y:S02]  /*6c10*/  FFMA.FTZ R136, R163, R182, R165 ;  /* 0x000000b6a3887223 */ /* 0x000fe400000100a5 */
[----:B------:R-:W-:Y:S02]  /*6c20*/  FFMA.FTZ R58, R124, R57, R58 ;  /* 0x000000397c3a7223 */ /* 0x000fe4000001003a */
[----:B------:R-:W-:-:S02]  /*6c30*/  FFMA.FTZ R59, R132, R195, R127 ;  /* 0x000000c3843b7223 */ /* 0x000fc4000001007f */
[----:B------:R-:W-:Y:S02]  /*6c40*/  FFMA.FTZ R57, R132, R179, -R56 ;  /* 0x000000b384397223 */ /* 0x000fe40000010838 */
[----:B------:R-:W-:Y:S02]  /*6c50*/  FFMA.FTZ R127, R133, R136, R58 ;  /* 0x00000088857f7223 */ /* 0x000fe4000001003a */
[----:B------:R-:W-:Y:S02]  /*6c60*/  FMUL.FTZ R58, R81, UR38 ;  /* 0x00000026513a7c20 */ /* 0x000fe40008410000 */
[----:B------:R-:W-:Y:S02]  /*6c70*/  FMUL.FTZ R125, R164, R183 ;  /* 0x000000b7a47d7220 */ /* 0x000fe40000410000 */
[----:B------:R-:W-:Y:S02]  /*6c80*/  FADD.FTZ R180, R180, R57 ;  /* 0x00000039b4b47221 */ /* 0x000fe40000010000 */
[----:B------:R-:W-:-:S02]  /*6c90*/  FMUL.FTZ R56, R183, UR38 ;  /* 0x00000026b7387c20 */ /* 0x000fc40008410000 */
[----:B------:R-:W-:Y:S02]  /*6ca0*/  FFMA.FTZ R57, R183, UR39, -R58 ;  /* 0x00000027b7397c23 */ /* 0x000fe4000801083a */
[----:B------:R-:W-:Y:S02]  /*6cb0*/  FADD.FTZ R196, -R196, R59 ;  /* 0x0000003bc4c47221 */ /* 0x000fe40000010100 */
[-C--:B------:R-:W-:Y:S02]  /*6cc0*/  FFMA.FTZ R125, R162, R81.reuse, R125 ;  /* 0x00000051a27d7223 */ /* 0x080fe4000001007d */
[----:B------:R-:W-:Y:S02]  /*6cd0*/  FFMA.FTZ R131, R81, UR39, R56 ;  /* 0x0000002751837c23 */ /* 0x000fe40008010038 */
[----:B------:R-:W-:Y:S02]  /*6ce0*/  FMUL.FTZ R59, R49, R81 ;  /* 0x00000051313b7220 */ /* 0x000fe40000410000 */
[----:B------:R-:W-:-:S02]  /*6cf0*/  FMUL.FTZ R81, R134, R57 ;  /* 0x0000003986517220 */ /* 0x000fc40000410000 */
[C---:B------:R-:W-:Y:S02]  /*6d00*/  FMUL.FTZ R57, R130.reuse, -R196 ;  /* 0x800000c482397220 */ /* 0x040fe40000410000 */
[-C--:B------:R-:W-:Y:S02]  /*6d10*/  FMUL.FTZ R130, R130, -R180.reuse ;  /* 0x800000b482827220 */ /* 0x080fe40000410000 */
[C---:B------:R-:W-:Y:S02]  /*6d20*/  FFMA.FTZ R58, R129.reuse, R180, -R57 ;  /* 0x000000b4813a7223 */ /* 0x040fe40000010839 */
[----:B------:R-:W-:Y:S01]  /*6d30*/  FFMA.FTZ R130, R129, R196, R130 ;  /* 0x000000c481827223 */ /* 0x000fe20000010082 */
[----:B------:R-:W-:Y:S01]  /*6d40*/  IADD3 R129, R126, 0x1, RZ ;  /* 0x000000017e817810 */ /* 0x000fe20007ffe0ff */
[----:B------:R-:W-:Y:S01]  /*6d50*/  FFMA.FTZ R81, R214, R131, R81 ;  /* 0x00000083d6517223 */ /* 0x000fe20000010051 */
[C---:B------:R-:W-:Y:S01]  /*6d60*/  IADD3 R131, R126.reuse, 0x2, RZ ;  /* 0x000000027e837810 */ /* 0x040fe20007ffe0ff */
[----:B------:R-:W-:Y:S01]  /*6d70*/  FADD.FTZ R197, -R197, R130 ;  /* 0x00000082c5c57221 */ /* 0x000fe20000010100 */
[-C--:B------:R-:W-:Y:S01]  /*6d80*/  LEA.HI.SX32 R139, R129, R126.reuse, 0x1b ;  /* 0x0000007e818b7211 */ /* 0x080fe200078fdaff */
[----:B------:R-:W-:Y:S01]  /*6d90*/  FADD.FTZ R181, R181, R58 ;  /* 0x0000003ab5b57221 */ /* 0x000fe20000010000 */
[-C--:B------:R-:W-:Y:S01]  /*6da0*/  LEA.HI.SX32 R163, R131, R126.reuse, 0x1b ;  /* 0x0000007e83a37211 */ /* 0x080fe200078fdaff */
[C---:B------:R-:W-:Y:S01]  /*6db0*/  FMUL.FTZ R128, R95.reuse, R197 ;  /* 0x000000c55f807220 */ /* 0x040fe20000410000 */
[----:B------:R-:W-:Y:S01]  /*6dc0*/  LEA.HI.SX32 R58, R126, R126, 0x1b ;  /* 0x0000007e7e3a7211 */ /* 0x000fe200078fdaff */
[----:B------:R-:W-:-:S02]  /*6dd0*/  FMUL.FTZ R126, R95, R181 ;  /* 0x000000b55f7e7220 */ /* 0x000fc40000410000 */
[C---:B------:R-:W-:Y:S02]  /*6de0*/  FMUL.FTZ R129, R199.reuse, R128 ;  /* 0x00000080c7817220 */ /* 0x040fe40000410000 */
[----:B------:R-:W-:Y:S02]  /*6df0*/  FMUL.FTZ R130, R199, R126 ;  /* 0x0000007ec7827220 */ /* 0x000fe40000410000 */
[----:B------:R-:W-:Y:S02]  /*6e00*/  FMUL.FTZ R137, R96, R196 ;  /* 0x000000c460897220 */ /* 0x000fe40000410000 */
[-C--:B------:R-:W-:Y:S02]  /*6e10*/  FFMA.FTZ R129, R231, R126.reuse, R129 ;  /* 0x0000007ee7817223 */ /* 0x080fe40000010081 */
[----:B------:R-:W-:Y:S02]  /*6e20*/  FMUL.FTZ R131, R70, R126 ;  /* 0x0000007e46837220 */ /* 0x000fe40000410000 */
[----:B------:R-:W-:-:S02]  /*6e30*/  FMUL.FTZ R183, R49, R183 ;  /* 0x000000b731b77220 */ /* 0x000fc40000410000 */
[-C--:B------:R-:W-:Y:S01]  /*6e40*/  FMUL.FTZ R126, R70, R128.reuse ;  /* 0x00000080467e7220 */ /* 0x080fe20000410000 */
[----:B------:R-:W-:Y:S01]  /*6e50*/  STS [R58.X4+0x2100], R131 ;  /* 0x002100833a007388 */ /* 0x000fe20000004800 */
[----:B------:R-:W-:Y:S02]  /*6e60*/  FFMA.FTZ R130, R231, R128, -R130 ;  /* 0x00000080e7827223 */ /* 0x000fe40000010882 */
[----:B------:R-:W-:Y:S01]  /*6e70*/  FMUL.FTZ R135, R96, R180 ;  /* 0x000000b460877220 */ /* 0x000fe20000410000 */
[----:B------:R0:W-:Y:S01]  /*6e80*/  STS [R139.X4+0x2104], R126 ;  /* 0x0021047e8b007388 */ /* 0x0001e20000004800 */
[----:B------:R-:W-:Y:S02]  /*6e90*/  FMUL.FTZ R128, R200, R137 ;  /* 0x00000089c8807220 */ /* 0x000fe40000410000 */
[----:B------:R-:W-:Y:S02]  /*6ea0*/  FMUL.FTZ R56, R134, R183 ;  /* 0x000000b786387220 */ /* 0x000fe40000410000 */
[----:B------:R-:W-:-:S02]  /*6eb0*/  FFMA.FTZ R33, R50, R136, R33 ;  /* 0x0000008832217223 */ /* 0x000fc40000010021 */
[----:B------:R-:W-:Y:S02]  /*6ec0*/  FMUL.FTZ R134, R134, R59 ;  /* 0x0000003b86867220 */ /* 0x000fe40000410000 */
[----:B------:R-:W-:Y:S02]  /*6ed0*/  FFMA.FTZ R128, R202, R135, R128 ;  /* 0x00000087ca807223 */ /* 0x000fe40000010080 */
[----:B------:R-:W-:Y:S02]  /*6ee0*/  FADD.FTZ R129, RZ, R129 ;  /* 0x00000081ff817221 */ /* 0x000fe40000010000 */
[----:B------:R-:W-:Y:S02]  /*6ef0*/  FMUL.FTZ R136, R93, R195 ;  /* 0x000000c35d887220 */ /* 0x000fe40000410000 */
[----:B------:R-:W-:Y:S02]  /*6f00*/  FFMA.FTZ R57, R214, R183, -R134 ;  /* 0x000000b7d6397223 */ /* 0x000fe40000010886 */
[----:B------:R-:W-:-:S02]  /*6f10*/  FADD.FTZ R128, R129, R128 ;  /* 0x0000008081807221 */ /* 0x000fc40000010000 */
[----:B------:R-:W-:Y:S02]  /*6f20*/  FMUL.FTZ R132, R71, R135 ;  /* 0x0000008747847220 */ /* 0x000fe40000410000 */
[----:B------:R-:W-:Y:S02]  /*6f30*/  FMUL.FTZ R134, R93, R179 ;  /* 0x000000b35d867220 */ /* 0x000fe40000410000 */
[----:B------:R-:W-:Y:S01]  /*6f40*/  FMUL.FTZ R129, R203, R136 ;  /* 0x00000088cb817220 */ /* 0x000fe20000410000 */
[----:B------:R1:W-:Y:S01]  /*6f50*/  STS [R163.X4+0x2108], R132 ;  /* 0x00210884a3007388 */ /* 0x0003e20000004800 */
[----:B------:R-:W-:Y:S02]  /*6f60*/  FMUL.FTZ R135, R200, R135 ;  /* 0x00000087c8877220 */ /* 0x000fe40000410000 */
[----:B------:R-:W-:Y:S02]  /*6f70*/  FFMA.FTZ R129, R201, R134, R129 ;  /* 0x00000086c9817223 */ /* 0x000fe40000010081 */
[----:B------:R-:W-:-:S02]  /*6f80*/  FFMA.FTZ R135, R202, R137, -R135 ;  /* 0x00000089ca877223 */ /* 0x000fc40000010887 */
[----:B------:R-:W-:Y:S02]  /*6f90*/  FADD.FTZ R130, RZ, R130 ;  /* 0x00000082ff827221 */ /* 0x000fe40000010000 */
[C---:B------:R-:W-:Y:S02]  /*6fa0*/  FMUL.FTZ R141, R94.reuse, R194 ;  /* 0x000000c25e8d7220 */ /* 0x040fe40000410000 */
[----:B0-----:R-:W-:Y:S02]  /*6fb0*/  FMUL.FTZ R126, R203, R134 ;  /* 0x00000086cb7e7220 */ /* 0x001fe40000410000 */
[----:B------:R-:W-:Y:S02]  /*6fc0*/  FMUL.FTZ R131, R94, R178 ;  /* 0x000000b25e837220 */ /* 0x000fe40000410000 */
[----:B------:R-:W-:Y:S02]  /*6fd0*/  FADD.FTZ R128, R128, R129 ;  /* 0x0000008180807221 */ /* 0x000fe40000010000 */
[----:B------:R-:W-:-:S02]  /*6fe0*/  FADD.FTZ R130, R130, R135 ;  /* 0x0000008782827221 */ /* 0x000fc40000010000 */
[----:B-1----:R-:W-:Y:S02]  /*6ff0*/  FMUL.FTZ R132, R68, R141 ;  /* 0x0000008d44847220 */ /* 0x002fe40000410000 */
[----:B------:R-:W-:Y:S02]  /*7000*/  FFMA.FTZ R129, R201, R136, -R126 ;  /* 0x00000088c9817223 */ /* 0x000fe4000001087e */
[-C--:B------:R-:W-:Y:S02]  /*7010*/  FFMA.FTZ R205, R112, -R78.reuse, R205 ;  /* 0x8000004e70cd7223 */ /* 0x080fe400000100cd */
[----:B------:R-:W-:Y:S02]  /*7020*/  FFMA.FTZ R73, R144, -R78, R207 ;  /* 0x8000004e90497223 */ /* 0x000fe400000100cf */
[----:B------:R-:W-:Y:S02]  /*7030*/  FMUL.FTZ R126, R68, R131 ;  /* 0x00000083447e7220 */ /* 0x000fe40000410000 */
[----:B------:R-:W-:-:S02]  /*7040*/  FMUL.FTZ R78, R92, R75 ;  /* 0x0000004b5c4e7220 */ /* 0x000fc40000410000 */
[----:B------:R-:W-:Y:S02]  /*7050*/  FFMA.FTZ R135, R204, R131, R132 ;  /* 0x00000083cc877223 */ /* 0x000fe40000010084 */
[----:B------:R-:W-:Y:S02]  /*7060*/  FADD.FTZ R129, R130, R129 ;  /* 0x0000008182817221 */ /* 0x000fe40000010000 */
[----:B------:R-:W-:Y:S02]  /*7070*/  FFMA.FTZ R130, R204, R141, -R126 ;  /* 0x0000008dcc827223 */ /* 0x000fe4000001087e */
[-C--:B------:R-:W-:Y:S02]  /*7080*/  FFMA.FTZ R210, R143, -R78.reuse, R210 ;  /* 0x8000004e8fd27223 */ /* 0x080fe400000100d2 */
[----:B------:R-:W-:Y:S01]  /*7090*/  FFMA.FTZ R76, R145, -R78, R208 ;  /* 0x8000004e914c7223 */ /* 0x000fe200000100d0 */
[----:B------:R-:W-:Y:S01]  /*70a0*/  PRMT R78, RZ, 0x5410, R63 ;  /* 0x00005410ff4e7816 */ /* 0x000fe2000000003f */
[----:B------:R-:W-:-:S02]  /*70b0*/  FFMA.FTZ R206, R12, -R207, R206 ;  /* 0x800000cf0cce7223 */ /* 0x000fc400000100ce */
[----:B------:R-:W-:Y:S02]  /*70c0*/  FMUL.FTZ R137, R71, R137 ;  /* 0x0000008947897220 */ /* 0x000fe40000410000 */
[----:B------:R-:W-:Y:S02]  /*70d0*/  FADD.FTZ R126, R128, R135 ;  /* 0x00000087807e7221 */ /* 0x000fe40000010000 */
[----:B------:R-:W-:Y:S01]  /*70e0*/  FMUL.FTZ R139, R72, R136 ;  /* 0x00000088488b7220 */ /* 0x000fe20000410000 */
[----:B------:R-:W-:Y:S01]  /*70f0*/  STS [R138.X4+0x210c], R137 ;  /* 0x00210c898a007388 */ /* 0x000fe20000004800 */
[----:B------:R-:W-:Y:S02]  /*7100*/  FADD.FTZ R128, R129, R130 ;  /* 0x0000008281807221 */ /* 0x000fe40000010000 */
[C---:B------:R-:W-:Y:S01]  /*7110*/  FMUL.FTZ R132, R91.reuse, R120 ;  /* 0x000000785b847220 */ /* 0x040fe20000410000 */
[----:B------:R0:W-:Y:S01]  /*7120*/  STS [R58.X4+0x2114], R139 ;  /* 0x0021148b3a007388 */ /* 0x0001e20000004800 */
[----:B------:R-:W-:-:S02]  /*7130*/  FMUL.FTZ R130, R91, R122 ;  /* 0x0000007a5b827220 */ /* 0x000fc40000410000 */
[----:B------:R-:W-:Y:S02]  /*7140*/  FFMA.FTZ R206, R11, -R208, R206 ;  /* 0x800000d00bce7223 */ /* 0x000fe400000100ce */
[----:B------:R-:W-:Y:S02]  /*7150*/  FMUL.FTZ R77, R89, R78 ;  /* 0x0000004e594d7220 */ /* 0x000fe40000410000 */
[----:B------:R-:W-:Y:S02]  /*7160*/  FMUL.FTZ R135, R72, R134 ;  /* 0x0000008648877220 */ /* 0x000fe40000410000 */
[----:B------:R-:W-:Y:S02]  /*7170*/  FMUL.FTZ R163, R69, R131 ;  /* 0x0000008345a37220 */ /* 0x000fe40000410000 */
[----:B------:R-:W-:Y:S01]  /*7180*/  FMUL.FTZ R129, R73, R132 ;  /* 0x0000008449817220 */ /* 0x000fe20000410000 */
[----:B------:R1:W-:Y:S01]  /*7190*/  STS [R58.X4+0x2110], R135 ;  /* 0x002110873a007388 */ /* 0x0003e20000004800 */
[----:B------:R-:W-:-:S02]  /*71a0*/  FMUL.FTZ R165, R92, R119 ;  /* 0x000000775ca57220 */ /* 0x000fc40000410000 */
[----:B------:R-:W-:Y:S01]  /*71b0*/  FMUL.FTZ R131, R73, R130 ;  /* 0x0000008249837220 */ /* 0x000fe20000410000 */
[----:B------:R2:W-:Y:S01]  /*71c0*/  STS [R58.X4+0x2118], R163 ;  /* 0x002118a33a007388 */ /* 0x0005e20000004800 */
[----:B------:R-:W-:Y:S02]  /*71d0*/  FFMA.FTZ R206, R10, -R217, R206 ;  /* 0x800000d90ace7223 */ /* 0x000fe400000100ce */
[----:B0-----:R-:W-:Y:S02]  /*71e0*/  FMUL.FTZ R139, R92, R117 ;  /* 0x000000755c8b7220 */ /* 0x001fe40000410000 */
[-C--:B------:R-:W-:Y:S02]  /*71f0*/  FFMA.FTZ R209, R146, -R77.reuse, R209 ;  /* 0x8000004d92d17223 */ /* 0x080fe400000100d1 */
[----:B------:R-:W-:Y:S02]  /*7200*/  FFMA.FTZ R77, R148, -R77, R217 ;  /* 0x8000004d944d7223 */ /* 0x000fe400000100d9 */
[----:B------:R-:W-:-:S02]  /*7210*/  FMUL.FTZ R83, R55, R82 ;  /* 0x0000005237537220 */ /* 0x000fc40000410000 */
[----:B------:R-:W-:Y:S02]  /*7220*/  FMUL.FTZ R136, R89, R175 ;  /* 0x000000af59887220 */ /* 0x000fe40000410000 */
[CC--:B------:R-:W-:Y:S02]  /*7230*/  FFMA.FTZ R129, R205.reuse, R130.reuse, R129 ;  /* 0x00000082cd817223 */ /* 0x0c0fe40000010081 */
[C---:B------:R-:W-:Y:S02]  /*7240*/  FMUL.FTZ R137, R74.reuse, R130 ;  /* 0x000000824a897220 */ /* 0x040fe40000410000 */
[-C--:B------:R-:W-:Y:S02]  /*7250*/  FFMA.FTZ R131, R205, R132.reuse, -R131 ;  /* 0x00000084cd837223 */ /* 0x080fe40000010883 */
[----:B-1----:R-:W-:Y:S01]  /*7260*/  FMUL.FTZ R135, R74, R132 ;  /* 0x000000844a877220 */ /* 0x002fe20000410000 */
[----:B------:R0:W-:Y:S01]  /*7270*/  STS [R58.X4+0x2120], R137 ;  /* 0x002120893a007388 */ /* 0x0001e20000004800 */
[----:B------:R-:W-:-:S02]  /*7280*/  FMUL.FTZ R177, R75, R165 ;  /* 0x000000a54bb17220 */ /* 0x000fc40000410000 */
[----:B------:R-:W-:Y:S01]  /*7290*/  FMUL.FTZ R80, R90, R79 ;  /* 0x0000004f5a507220 */ /* 0x000fe20000410000 */
[----:B------:R-:W-:Y:S01]  /*72a0*/  STS [R58.X4+0x2124], R135 ;  /* 0x002124873a007388 */ /* 0x000fe20000004800 */
[----:B------:R-:W-:Y:S02]  /*72b0*/  FFMA.FTZ R206, R9, -R218, R206 ;  /* 0x800000da09ce7223 */ /* 0x000fe400000100ce */
[C---:B------:R-:W-:Y:S01]  /*72c0*/  FMUL.FTZ R130, R76.reuse, R139 ;  /* 0x0000008b4c827220 */ /* 0x040fe20000410000 */
[----:B------:R1:W-:Y:S01]  /*72d0*/  STS [R58.X4+0x2128], R177 ;  /* 0x002128b13a007388 */ /* 0x0003e20000004800 */
[----:B------:R-:W-:Y:S02]  /*72e0*/  FMUL.FTZ R138, R89, R191 ;  /* 0x000000bf598a7220 */ /* 0x000fe40000410000 */
[----:B------:R-:W-:Y:S02]  /*72f0*/  FMUL.FTZ R132, R76, R165 ;  /* 0x000000a54c847220 */ /* 0x000fe40000410000 */
[----:B--2---:R-:W-:-:S02]  /*7300*/  FMUL.FTZ R163, R90, R174 ;  /* 0x000000ae5aa37220 */ /* 0x004fc40000410000 */
[----:B------:R-:W-:Y:S02]  /*7310*/  FFMA.FTZ R215, R150, -R83, R215 ;  /* 0x8000005396d77223 */ /* 0x000fe400000100d7 */
[----:B------:R-:W-:Y:S02]  /*7320*/  FMUL.FTZ R141, R69, R141 ;  /* 0x0000008d458d7220 */ /* 0x000fe40000410000 */
[----:B------:R-:W-:Y:S02]  /*7330*/  FMUL.FTZ R140, R77, R136 ;  /* 0x000000884d8c7220 */ /* 0x000fe40000410000 */
[----:B------:R-:W-:Y:S01]  /*7340*/  FFMA.FTZ R83, R152, -R83, R219 ;  /* 0x8000005398537223 */ /* 0x000fe200000100db */
[----:B------:R2:W-:Y:S01]  /*7350*/  STS [R58.X4+0x211c], R141 ;  /* 0x00211c8d3a007388 */ /* 0x0005e20000004800 */
[----:B------:R-:W-:Y:S02]  /*7360*/  FMUL.FTZ R142, R55, R189 ;  /* 0x000000bd378e7220 */ /* 0x000fe40000410000 */
[----:B------:R-:W-:-:S02]  /*7370*/  FFMA.FTZ R216, R147, -R80, R216 ;  /* 0x8000005093d87223 */ /* 0x000fc400000100d8 */
[----:B------:R-:W-:Y:S02]  /*7380*/  FFMA.FTZ R206, R8, -R219, R206 ;  /* 0x800000db08ce7223 */ /* 0x000fe400000100ce */
[C---:B------:R-:W-:Y:S02]  /*7390*/  FFMA.FTZ R130, R210.reuse, R165, R130 ;  /* 0x000000a5d2827223 */ /* 0x040fe40000010082 */
[----:B------:R-:W-:Y:S02]  /*73a0*/  FMUL.FTZ R134, R77, R138 ;  /* 0x0000008a4d867220 */ /* 0x000fe40000410000 */
[-C--:B------:R-:W-:Y:S02]  /*73b0*/  FFMA.FTZ R132, R210, R139.reuse, -R132 ;  /* 0x0000008bd2847223 */ /* 0x080fe40000010884 */
[----:B------:R-:W-:Y:S02]  /*73c0*/  FFMA.FTZ R80, R149, -R80, R218 ;  /* 0x8000005095507223 */ /* 0x000fe400000100da */
[----:B------:R-:W-:-:S02]  /*73d0*/  FMUL.FTZ R139, R75, R139 ;  /* 0x0000008b4b8b7220 */ /* 0x000fc40000410000 */
[----:B0-----:R-:W-:Y:S02]  /*73e0*/  FMUL.FTZ R137, R78, R136 ;  /* 0x000000884e897220 */ /* 0x001fe40000410000 */
[----:B------:R-:W-:Y:S01]  /*73f0*/  FMUL.FTZ R165, R90, R190 ;  /* 0x000000be5aa57220 */ /* 0x000fe20000410000 */
[----:B------:R0:W-:Y:S01]  /*7400*/  STS [R58.X4+0x212c], R139 ;  /* 0x00212c8b3a007388 */ /* 0x0001e20000004800 */
[----:B-1----:R-:W-:Y:S02]  /*7410*/  FMUL.FTZ R177, R79, R163 ;  /* 0x000000a34fb17220 */ /* 0x002fe40000410000 */
[----:B------:R-:W-:Y:S01]  /*7420*/  FMUL.FTZ R84, R88, R85 ;  /* 0x0000005558547220 */ /* 0x000fe20000410000 */
[----:B------:R1:W-:Y:S01]  /*7430*/  STS [R58.X4+0x2130], R137 ;  /* 0x002130893a007388 */ /* 0x0003e20000004800 */
[----:B------:R-:W-:Y:S02]  /*7440*/  FFMA.FTZ R135, R209, R138, -R140 ;  /* 0x0000008ad1877223 */ /* 0x000fe4000001088c */
[----:B------:R-:W-:Y:S01]  /*7450*/  FMUL.FTZ R87, R53, R86 ;  /* 0x0000005635577220 */ /* 0x000fe20000410000 */
[----:B------:R3:W-:Y:S01]  /*7460*/  STS [R58.X4+0x2138], R177 ;  /* 0x002138b13a007388 */ /* 0x0007e20000004800 */
[----:B------:R-:W-:-:S02]  /*7470*/  FMUL.FTZ R140, R55, R173 ;  /* 0x000000ad378c7220 */ /* 0x000fc40000410000 */
[----:B------:R-:W-:Y:S02]  /*7480*/  FMUL.FTZ R162, R83, R142 ;  /* 0x0000008e53a27220 */ /* 0x000fe40000410000 */
[----:B------:R-:W-:Y:S02]  /*7490*/  FMUL.FTZ R193, R88, R172 ;  /* 0x000000ac58c17220 */ /* 0x000fe40000410000 */
[----:B------:R-:W-:Y:S02]  /*74a0*/  FFMA.FTZ R206, R7, -R220, R206 ;  /* 0x800000dc07ce7223 */ /* 0x000fe400000100ce */
[----:B------:R-:W-:Y:S02]  /*74b0*/  FFMA.FTZ R134, R209, R136, R134 ;  /* 0x00000088d1867223 */ /* 0x000fe40000010086 */
[----:B--2---:R-:W-:Y:S02]  /*74c0*/  FMUL.FTZ R141, R78, R138 ;  /* 0x0000008a4e8d7220 */ /* 0x004fe40000410000 */
[----:B------:R-:W-:-:S02]  /*74d0*/  FMUL.FTZ R136, R80, R165 ;  /* 0x000000a550887220 */ /* 0x000fc40000410000 */
[-C--:B------:R-:W-:Y:S01]  /*74e0*/  FFMA.FTZ R224, R151, -R84.reuse, R224 ;  /* 0x8000005497e07223 */ /* 0x080fe200000100e0 */
[----:B------:R2:W-:Y:S01]  /*74f0*/  STS [R58.X4+0x2134], R141 ;  /* 0x0021348d3a007388 */ /* 0x0005e20000004800 */
[----:B------:R-:W-:Y:S02]  /*7500*/  FADD.FTZ R129, R126, R129 ;  /* 0x000000817e817221 */ /* 0x000fe40000010000 */
[----:B------:R-:W-:Y:S02]  /*7510*/  FADD.FTZ R131, R128, R131 ;  /* 0x0000008380837221 */ /* 0x000fe40000010000 */
[----:B------:R-:W-:Y:S02]  /*7520*/  FFMA.FTZ R84, R153, -R84, R220 ;  /* 0x8000005499547223 */ /* 0x000fe400000100dc */
[----:B------:R-:W-:Y:S02]  /*7530*/  FFMA.FTZ R223, R154, -R87, R223 ;  /* 0x800000579adf7223 */ /* 0x000fe400000100df */
[----:B0-----:R-:W-:-:S02]  /*7540*/  FMUL.FTZ R139, R83, R140 ;  /* 0x0000008c538b7220 */ /* 0x001fc40000410000 */
[----:B-1----:R-:W-:Y:S02]  /*7550*/  FFMA.FTZ R137, R215, R140, R162 ;  /* 0x0000008cd7897223 */ /* 0x002fe400000100a2 */
[----:B------:R-:W-:Y:S02]  /*7560*/  FMUL.FTZ R217, R85, R193 ;  /* 0x000000c155d97220 */ /* 0x000fe40000410000 */
[----:B---3--:R-:W-:Y:S02]  /*7570*/  FMUL.FTZ R177, R88, R188 ;  /* 0x000000bc58b17220 */ /* 0x008fe40000410000 */
[----:B------:R-:W-:Y:S01]  /*7580*/  FFMA.FTZ R87, R156, -R87, R225 ;  /* 0x800000579c577223 */ /* 0x000fe200000100e1 */
[----:B------:R0:W-:Y:S01]  /*7590*/  STS [R58.X4+0x2148], R217 ;  /* 0x002148d93a007388 */ /* 0x0001e20000004800 */
[----:B------:R-:W-:Y:S02]  /*75a0*/  FFMA.FTZ R206, R6, -R225, R206 ;  /* 0x800000e106ce7223 */ /* 0x000fe400000100ce */
[----:B------:R-:W-:-:S02]  /*75b0*/  FMUL.FTZ R102, R54, R103 ;  /* 0x0000006736667220 */ /* 0x000fc40000410000 */
[----:B------:R-:W-:Y:S02]  /*75c0*/  FMUL.FTZ R162, R53, R187 ;  /* 0x000000bb35a27220 */ /* 0x000fe40000410000 */
[-C--:B------:R-:W-:Y:S02]  /*75d0*/  FFMA.FTZ R136, R216, R163.reuse, R136 ;  /* 0x000000a3d8887223 */ /* 0x080fe40000010088 */
[----:B------:R-:W-:Y:S02]  /*75e0*/  FMUL.FTZ R138, R80, R163 ;  /* 0x000000a3508a7220 */ /* 0x000fe40000410000 */
[C---:B--2---:R-:W-:Y:S02]  /*75f0*/  FMUL.FTZ R141, R82.reuse, R140 ;  /* 0x0000008c528d7220 */ /* 0x044fe40000410000 */
[----:B------:R-:W-:Y:S02]  /*7600*/  FMUL.FTZ R163, R82, R142 ;  /* 0x0000008e52a37220 */ /* 0x000fe40000410000 */
[----:B------:R-:W-:Y:S01]  /*7610*/  FADD.FTZ R129, R129, R130 ;  /* 0x0000008281817221 */ /* 0x000fe20000010000 */
[----:B------:R1:W-:Y:S01]  /*7620*/  STS [R58.X4+0x2140], R141 ;  /* 0x0021408d3a007388 */ /* 0x0003e20000004800 */
[----:B------:R-:W-:-:S02]  /*7630*/  FADD.FTZ R132, R131, R132 ;  /* 0x0000008483847221 */ /* 0x000fc40000010000 */
[----:B------:R-:W-:Y:S01]  /*7640*/  FFMA.FTZ R139, R215, R142, -R139 ;  /* 0x0000008ed78b7223 */ /* 0x000fe2000001088b */
[----:B------:R2:W-:Y:S01]  /*7650*/  STS [R58.X4+0x2144], R163 ;  /* 0x002144a33a007388 */ /* 0x0005e20000004800 */
[----:B------:R-:W-:Y:S02]  /*7660*/  FMUL.FTZ R140, R84, R177 ;  /* 0x000000b1548c7220 */ /* 0x000fe40000410000 */
[----:B------:R-:W-:Y:S02]  /*7670*/  FFMA.FTZ R228, R155, -R102, R228 ;  /* 0x800000669be47223 */ /* 0x000fe400000100e4 */
[----:B------:R-:W-:Y:S02]  /*7680*/  FFMA.FTZ R206, R5, -R226, R206 ;  /* 0x800000e205ce7223 */ /* 0x000fe400000100ce */
[----:B------:R-:W-:Y:S02]  /*7690*/  FMUL.FTZ R142, R53, R171 ;  /* 0x000000ab358e7220 */ /* 0x000fe40000410000 */
[----:B------:R-:W-:-:S02]  /*76a0*/  FMUL.FTZ R164, R87, R162 ;  /* 0x000000a257a47220 */ /* 0x000fc40000410000 */
[----:B------:R-:W-:Y:S02]  /*76b0*/  FFMA.FTZ R102, R157, -R102, R226 ;  /* 0x800000669d667223 */ /* 0x000fe400000100e2 */
[----:B0-----:R-:W-:Y:S02]  /*76c0*/  FMUL.FTZ R217, R54, R186 ;  /* 0x000000ba36d97220 */ /* 0x001fe40000410000 */
[----:B------:R-:W-:Y:S02]  /*76d0*/  FFMA.FTZ R138, R216, R165, -R138 ;  /* 0x000000a5d88a7223 */ /* 0x000fe4000001088a */
[----:B------:R-:W-:Y:S02]  /*76e0*/  FADD.FTZ R129, R129, R134 ;  /* 0x0000008681817221 */ /* 0x000fe40000010000 */
[----:B------:R-:W-:Y:S02]  /*76f0*/  FADD.FTZ R135, R132, R135 ;  /* 0x0000008784877221 */ /* 0x000fe40000010000 */
[----:B------:R-:W-:-:S02]  /*7700*/  FMUL.FTZ R113, R51, R114 ;  /* 0x0000007233717220 */ /* 0x000fc40000410000 */
[----:B------:R-:W-:Y:S02]  /*7710*/  FMUL.FTZ R116, R52, R115 ;  /* 0x0000007334747220 */ /* 0x000fe40000410000 */
[----:B------:R-:W-:Y:S02]  /*7720*/  FFMA.FTZ R207, R224, R193, R140 ;  /* 0x000000c1e0cf7223 */ /* 0x000fe4000001008c */
[----:B------:R-:W-:Y:S02]  /*7730*/  FFMA.FTZ R206, R4, -R229, R206 ;  /* 0x800000e504ce7223 */ /* 0x000fe400000100ce */
[-C--:B-1----:R-:W-:Y:S02]  /*7740*/  FMUL.FTZ R141, R87, R142.reuse ;  /* 0x0000008e578d7220 */ /* 0x082fe40000410000 */
[-C--:B------:R-:W-:Y:S02]  /*7750*/  FFMA.FTZ R140, R223, R142.reuse, R164 ;  /* 0x0000008edf8c7223 */ /* 0x080fe400000100a4 */
[----:B--2---:R-:W-:-:S02]  /*7760*/  FMUL.FTZ R163, R86, R142 ;  /* 0x0000008e56a37220 */ /* 0x004fc40000410000 */
[----:B------:R-:W-:Y:S02]  /*7770*/  FMUL.FTZ R165, R79, R165 ;  /* 0x000000a54fa57220 */ /* 0x000fe40000410000 */
[----:B------:R-:W-:Y:S01]  /*7780*/  FMUL.FTZ R219, R54, R170 ;  /* 0x000000aa36db7220 */ /* 0x000fe20000410000 */
[----:B------:R-:W-:Y:S01]  /*7790*/  STS [R58.X4+0x2150], R163 ;  /* 0x002150a33a007388 */ /* 0x000fe20000004800 */
[----:B------:R-:W-:Y:S02]  /*77a0*/  FMUL.FTZ R142, R102, R217 ;  /* 0x000000d9668e7220 */ /* 0x000fe40000410000 */
[----:B------:R-:W-:Y:S01]  /*77b0*/  FMUL.FTZ R193, R84, R193 ;  /* 0x000000c154c17220 */ /* 0x000fe20000410000 */
[----:B------:R0:W-:Y:S01]  /*77c0*/  STS [R58.X4+0x213c], R165 ;  /* 0x00213ca53a007388 */ /* 0x0001e20000004800 */
[----:B------:R-:W-:Y:S02]  /*77d0*/  FADD.FTZ R136, R129, R136 ;  /* 0x0000008881887221 */ /* 0x000fe40000010000 */
[----:B------:R-:W-:-:S02]  /*77e0*/  FADD.FTZ R138, R135, R138 ;  /* 0x0000008a878a7221 */ /* 0x000fc40000010000 */
[-C--:B------:R-:W-:Y:S02]  /*77f0*/  FFMA.FTZ R227, R158, -R113.reuse, R227 ;  /* 0x800000719ee37223 */ /* 0x080fe400000100e3 */
[-C--:B------:R-:W-:Y:S02]  /*7800*/  FFMA.FTZ R222, R159, -R116.reuse, R222 ;  /* 0x800000749fde7223 */ /* 0x080fe400000100de */
[----:B------:R-:W-:Y:S02]  /*7810*/  FFMA.FTZ R113, R160, -R113, R229 ;  /* 0x80000071a0717223 */ /* 0x000fe400000100e5 */
[----:B------:R-:W-:Y:S02]  /*7820*/  FFMA.FTZ R116, R161, -R116, R221 ;  /* 0x80000074a1747223 */ /* 0x000fe400000100dd */
[----:B------:R-:W-:Y:S02]  /*7830*/  FFMA.FTZ R206, R3, -R221, R206 ;  /* 0x800000dd03ce7223 */ /* 0x000fe400000100ce */
[----:B------:R-:W-:-:S02]  /*7840*/  FMUL.FTZ R164, R51, R185 ;  /* 0x000000b933a47220 */ /* 0x000fc40000410000 */
[-C--:B------:R-:W-:Y:S02]  /*7850*/  FMUL.FTZ R225, R103, R219.reuse ;  /* 0x000000db67e17220 */ /* 0x080fe40000410000 */
[----:B------:R-:W-:Y:S02]  /*7860*/  FFMA.FTZ R221, R228, R219, R142 ;  /* 0x000000dbe4dd7223 */ /* 0x000fe4000001008e */
[----:B------:R-:W-:Y:S01]  /*7870*/  FFMA.FTZ R193, R224, R177, -R193 ;  /* 0x000000b1e0c17223 */ /* 0x000fe200000108c1 */
[----:B------:R-:W-:Y:S01]  /*7880*/  STS [R58.X4+0x2158], R225 ;  /* 0x002158e13a007388 */ /* 0x000fe20000004800 */
[----:B------:R-:W-:Y:S02]  /*7890*/  FMUL.FTZ R219, R102, R219 ;  /* 0x000000db66db7220 */ /* 0x000fe40000410000 */
[----:B------:R-:W-:Y:S02]  /*78a0*/  FADD.FTZ R136, R136, R137 ;  /* 0x0000008988887221 */ /* 0x000fe40000010000 */
[----:B------:R-:W-:-:S02]  /*78b0*/  FADD.FTZ R138, R138, R139 ;  /* 0x0000008b8a8a7221 */ /* 0x000fc40000010000 */
[-C--:B------:R-:W-:Y:S02]  /*78c0*/  FFMA.FTZ R141, R223, R162.reuse, -R141 ;  /* 0x000000a2df8d7223 */ /* 0x080fe4000001088d */
[----:B0-----:R-:W-:Y:S02]  /*78d0*/  FMUL.FTZ R165, R86, R162 ;  /* 0x000000a256a57220 */ /* 0x001fe40000410000 */
[----:B------:R-:W-:Y:S02]  /*78e0*/  FMUL.FTZ R162, R51, R169 ;  /* 0x000000a933a27220 */ /* 0x000fe40000410000 */
[----:B------:R-:W-:Y:S01]  /*78f0*/  FMUL.FTZ R126, R113, R164 ;  /* 0x000000a4717e7220 */ /* 0x000fe20000410000 */
[----:B------:R-:W-:Y:S01]  /*7900*/  STS [R58.X4+0x2154], R165 ;  /* 0x002154a53a007388 */ /* 0x000fe20000004800 */
[----:B------:R-:W-:Y:S02]  /*7910*/  FMUL.FTZ R229, R52, R184 ;  /* 0x000000b834e57220 */ /* 0x000fe40000410000 */
[----:B------:R-:W-:-:S02]  /*7920*/  FFMA.FTZ R219, R228, R217, -R219 ;  /* 0x000000d9e4db7223 */ /* 0x000fc400000108db */
[----:B------:R-:W-:Y:S02]  /*7930*/  FADD.FTZ R207, R136, R207 ;  /* 0x000000cf88cf7221 */ /* 0x000fe40000010000 */
[----:B------:R-:W-:Y:S02]  /*7940*/  FADD.FTZ R138, R138, R193 ;  /* 0x000000c18a8a7221 */ /* 0x000fe40000010000 */
[----:B------:R-:W-:Y:S02]  /*7950*/  FMUL.FTZ R217, R103, R217 ;  /* 0x000000d967d97220 */ /* 0x000fe40000410000 */
[----:B------:R-:W-:Y:S02]  /*7960*/  FFMA.FTZ R163, R227, R162, R126 ;  /* 0x000000a2e3a37223 */ /* 0x000fe4000001007e */
[----:B------:R-:W-:Y:S01]  /*7970*/  FMUL.FTZ R131, R52, R167 ;  /* 0x000000a734837220 */ /* 0x000fe20000410000 */
[----:B------:R0:W-:Y:S01]  /*7980*/  STS [R58.X4+0x215c], R217 ;  /* 0x00215cd93a007388 */ /* 0x0001e20000004800 */
[----:B------:R-:W-:-:S02]  /*7990*/  FMUL.FTZ R126, R116, R229 ;  /* 0x000000e5747e7220 */ /* 0x000fc40000410000 */
[----:B------:R-:W-:Y:S02]  /*79a0*/  FMUL.FTZ R142, R113, R162 ;  /* 0x000000a2718e7220 */ /* 0x000fe40000410000 */
[----:B------:R-:W-:Y:S02]  /*79b0*/  FADD.FTZ R140, R207, R140 ;  /* 0x0000008ccf8c7221 */ /* 0x000fe40000010000 */
[----:B------:R-:W-:Y:S02]  /*79c0*/  FADD.FTZ R138, R138, R141 ;  /* 0x0000008d8a8a7221 */ /* 0x000fe40000010000 */
[-C--:B------:R-:W-:Y:S02]  /*79d0*/  FFMA.FTZ R129, R222, R131.reuse, R126 ;  /* 0x00000083de817223 */ /* 0x080fe4000001007e */
[----:B0-----:R-:W-:Y:S02]  /*79e0*/  FMUL.FTZ R217, R115, R131 ;  /* 0x0000008373d97220 */ /* 0x001fe40000410000 */
[----:B------:R-:W-:-:S02]  /*79f0*/  FFMA.FTZ R165, R227, R164, -R142 ;  /* 0x000000a4e3a57223 */ /* 0x000fc4000001088e */
[----:B------:R-:W-:Y:S01]  /*7a00*/  FMUL.FTZ R131, R116, R131 ;  /* 0x0000008374837220 */ /* 0x000fe20000410000 */
[----:B------:R-:W-:Y:S01]  /*7a10*/  STS [R58.X4+0x2168], R217 ;  /* 0x002168d93a007388 */ /* 0x000fe20000004800 */
[----:B------:R-:W-:Y:S02]  /*7a20*/  FADD.FTZ R140, R140, R221 ;  /* 0x000000dd8c8c7221 */ /* 0x000fe40000010000 */
[----:B------:R-:W-:Y:S02]  /*7a30*/  FADD.FTZ R138, R138, R219 ;  /* 0x000000db8a8a7221 */ /* 0x000fe40000010000 */
[----:B------:R-:W-:Y:S02]  /*7a40*/  FFMA.FTZ R213, R2, -R213, R206 ;  /* 0x800000d502d57223 */ /* 0x000fe400000100ce */
[----:B------:R-:W-:Y:S02]  /*7a50*/  FMUL.FTZ R177, R85, R177 ;  /* 0x000000b155b17220 */ /* 0x000fe40000410000 */
[----:B------:R-:W-:-:S02]  /*7a60*/  FMUL.FTZ R206, R50, R182 ;  /* 0x000000b632ce7220 */ /* 0x000fc40000410000 */
[----:B------:R-:W-:Y:S01]  /*7a70*/  FMUL.FTZ R208, R50, R198 ;  /* 0x000000c632d07220 */ /* 0x000fe20000410000 */
[----:B------:R0:W-:Y:S01]  /*7a80*/  STS [R58.X4+0x214c], R177 ;  /* 0x00214cb13a007388 */ /* 0x0001e20000004800 */
[----:B------:R-:W-:Y:S02]  /*7a90*/  FFMA.FTZ R131, R222, R229, -R131 ;  /* 0x000000e5de837223 */ /* 0x000fe40000010883 */
[----:B------:R-:W-:Y:S02]  /*7aa0*/  FADD.FTZ R140, R140, R163 ;  /* 0x000000a38c8c7221 */ /* 0x000fe40000010000 */
[----:B------:R-:W-:Y:S02]  /*7ab0*/  FADD.FTZ R138, R138, R165 ;  /* 0x000000a58a8a7221 */ /* 0x000fe40000010000 */
[----:B------:R-:W-:Y:S02]  /*7ac0*/  FFMA.FTZ R56, R214, R59, R56 ;  /* 0x0000003bd6387223 */ /* 0x000fe40000010038 */
[----:B------:R-:W-:-:S02]  /*7ad0*/  FMUL.FTZ R135, R133, R206 ;  /* 0x000000ce85877220 */ /* 0x000fc40000410000 */
[C---:B0-----:R-:W-:Y:S02]  /*7ae0*/  FMUL.FTZ R177, R114.reuse, R162 ;  /* 0x000000a272b17220 */ /* 0x041fe40000410000 */
[----:B------:R-:W-:Y:S01]  /*7af0*/  FMUL.FTZ R225, R114, R164 ;  /* 0x000000a472e17220 */ /* 0x000fe20000410000 */
[----:B------:R-:W-:Y:S01]  /*7b00*/  STS [R58.X4+0x2178], R135 ;  /* 0x002178873a007388 */ /* 0x000fe20000004800 */
[----:B------:R-:W-:Y:S02]  /*7b10*/  FMUL.FTZ R229, R115, R229 ;  /* 0x000000e573e57220 */ /* 0x000fe40000410000 */
[C---:B------:R-:W-:Y:S01]  /*7b20*/  FMUL.FTZ R59, R118.reuse, R59 ;  /* 0x0000003b763b7220 */ /* 0x040fe20000410000 */
[----:B------:R0:W-:Y:S01]  /*7b30*/  STS [R58.X4+0x2160], R177 ;  /* 0x002160b13a007388 */ /* 0x0001e20000004800 */
[----:B------:R-:W-:Y:S02]  /*7b40*/  FMUL.FTZ R183, R118, R183 ;  /* 0x000000b776b77220 */ /* 0x000fe40000410000 */
[----:B------:R-:W-:Y:S01]  /*7b50*/  FMUL.FTZ R133, R133, R208 ;  /* 0x000000d085857220 */ /* 0x000fe20000410000 */
[----:B------:R-:W-:Y:S01]  /*7b60*/  STS [R58.X4+0x2164], R225 ;  /* 0x002164e13a007388 */ /* 0x000fe20000004800 */
[----:B------:R-:W-:-:S02]  /*7b70*/  FADD.FTZ R129, R140, R129 ;  /* 0x000000818c817221 */ /* 0x000fc40000010000 */
[----:B------:R-:W-:Y:S01]  /*7b80*/  FADD.FTZ R138, R138, R131 ;  /* 0x000000838a8a7221 */ /* 0x000fe20000010000 */
[----:B------:R-:W-:Y:S01]  /*7b90*/  STS [R58.X4+0x216c], R229 ;  /* 0x00216ce53a007388 */ /* 0x000fe20000004800 */
[----:B------:R-:W-:Y:S02]  /*7ba0*/  FMUL.FTZ R141, R167, UR38 ;  /* 0x00000026a78d7c20 */ /* 0x000fe40008410000 */
[----:B------:R-:W-:Y:S01]  /*7bb0*/  FADD.FTZ R214, R129, R56 ;  /* 0x0000003881d67221 */ /* 0x000fe20000010000 */
[----:B------:R-:W-:Y:S01]  /*7bc0*/  STS [R58.X4+0x2170], R59 ;  /* 0x0021703b3a007388 */ /* 0x000fe20000004800 */
[----:B------:R-:W-:Y:S02]  /*7bd0*/  FADD.FTZ R198, R138, R57 ;  /* 0x000000398ac67221 */ /* 0x000fe40000010000 */
[----:B------:R-:W-:Y:S01]  /*7be0*/  FMUL.FTZ R142, R161, R184 ;  /* 0x000000b8a18e7220 */ /* 0x000fe20000410000 */
[----:B------:R1:W-:Y:S01]  /*7bf0*/  STS [R58.X4+0x2174], R183 ;  /* 0x002174b73a007388 */ /* 0x0003e20000004800 */
[----:B------:R-:W-:-:S02]  /*7c00*/  FFMA.FTZ R141, R184, UR39, -R141 ;  /* 0x00000027b88d7c23 */ /* 0x000fc4000801088d */
[----:B------:R-:W-:Y:S01]  /*7c10*/  FMUL.FTZ R184, R184, UR38 ;  /* 0x00000026b8b87c20 */ /* 0x000fe20008410000 */
[----:B------:R2:W-:Y:S01]  /*7c20*/  STS [R58.X4+0x217c], R133 ;  /* 0x00217c853a007388 */ /* 0x0005e20000004800 */
[----:B------:R-:W-:Y:S02]  /*7c30*/  FMUL.FTZ R162, R169, UR38 ;  /* 0x00000026a9a27c20 */ /* 0x000fe40008410000 */
[----:B------:R-:W-:Y:S02]  /*7c40*/  FMUL.FTZ R164, R185, UR38 ;  /* 0x00000026b9a47c20 */ /* 0x000fe40008410000 */
[----:B0-----:R-:W-:Y:S02]  /*7c50*/  FMUL.FTZ R177, R170, UR38 ;  /* 0x00000026aab17c20 */ /* 0x001fe40008410000 */
[----:B-1----:R-:W-:Y:S02]  /*7c60*/  FMUL.FTZ R183, R186, UR38 ;  /* 0x00000026bab77c20 */ /* 0x002fe40008410000 */
        /* <DEDUP_REMOVED lines=10> */
[----:B--2---:R-:W-:Y:S02]  /*7d10*/  FMUL.FTZ R58, R119, UR38 ;  /* 0x00000026773a7c20 */ /* 0x004fe40008410000 */
        /* <DEDUP_REMOVED lines=11> */
[----:B------:R-:W-:Y:S02]  /*7dd0*/  FFMA.FTZ R165, R167, UR39, R184 ;  /* 0x00000027a7a57c23 */ /* 0x000fe400080100b8 */
[----:B------:R-:W-:Y:S02]  /*7de0*/  FFMA.FTZ R162, R185, UR39, -R162 ;  /* 0x00000027b9a27c23 */ /* 0x000fe400080108a2 */
[----:B------:R-:W-:-:S02]  /*7df0*/  FFMA.FTZ R164, R169, UR39, R164 ;  /* 0x00000027a9a47c23 */ /* 0x000fc400080100a4 */
[----:B------:R-:W-:Y:S02]  /*7e00*/  FFMA.FTZ R177, R186, UR39, -R177 ;  /* 0x00000027bab17c23 */ /* 0x000fe400080108b1 */
[----:B------:R-:W-:Y:S02]  /*7e10*/  FFMA.FTZ R183, R170, UR39, R183 ;  /* 0x00000027aab77c23 */ /* 0x000fe400080100b7 */
[----:B------:R-:W-:Y:S02]  /*7e20*/  FFMA.FTZ R166, R187, UR39, -R166 ;  /* 0x00000027bba67c23 */ /* 0x000fe400080108a6 */
        /* <DEDUP_REMOVED lines=33> */
[----:B------:R-:W-:Y:S01]  /*8040*/  UIMAD.WIDE.U32 UR28, UR18, UR32, URZ ;  /* 0x00000020121c72a5 */ /* 0x000fe2000f8e003f */
[----:B------:R-:W-:Y:S01]  /*8050*/  IADD3 R56, P0, R99, UR45, RZ ;  /* 0x0000002d63387c10 */ /* 0x000fe2000ff1e0ff */
[----:B------:R-:W-:Y:S01]  /*8060*/  UIMAD UR42, UR18, UR33, UR42 ;  /* 0x00000021122a72a4 */ /* 0x000fe2000f8e022a */
[----:B------:R-:W-:Y:S01]  /*8070*/  MOV R57, UR45 ;  /* 0x0000002d00397c02 */ /* 0x000fe20008000f00 */
[----:B------:R-:W-:-:S02]  /*8080*/  UIMAD UR44, UR41, UR35, URZ ;  /* 0x00000023292c72a4 */ /* 0x000fc4000f8e023f */
[----:B------:R-:W-:Y:S01]  /*8090*/  ULDC.64 UR32, c[0x0][0x2b0] ;  /* 0x0000ac0000207ab9 */ /* 0x000fe20000000a00 */
[----:B------:R-:W-:Y:S01]  /*80a0*/  LEA.HI.X.SX32 R57, R57, RZ, 0x1, P0 ;  /* 0x000000ff39397211 */ /* 0x000fe200000f0eff */
[----:B------:R-:W-:Y:S02]  /*80b0*/  UIMAD UR32, UR37, UR32, URZ ;  /* 0x00000020252072a4 */ /* 0x000fe4000f8e023f */
[----:B------:R-:W-:Y:S02]  /*80c0*/  UIADD3 UR29, UR29, UR42, URZ ;  /* 0x0000002a1d1d7290 */ /* 0x000fe4000fffe03f */
[----:B------:R-:W-:Y:S01]  /*80d0*/  UIMAD UR44, UR34, UR40, UR44 ;  /* 0x00000028222c72a4 */ /* 0x000fe2000f8e022c */
[----:B------:R-:W-:Y:S01]  /*80e0*/  IMAD.WIDE.U32 R56, R59, c[0x0][0x2b0], R56 ;  /* 0x0000ac003b387a25 */ /* 0x000fe200078e0038 */
[----:B------:R-:W-:Y:S02]  /*80f0*/  UIMAD.WIDE.U32 UR28, UR35, UR40, UR28 ;  /* 0x00000028231c72a5 */ /* 0x000fe4000f8e001c */
[----:B------:R-:W-:-:S02]  /*8100*/  UIMAD UR41, UR7, UR33, UR32 ;  /* 0x00000021072972a4 */ /* 0x000fc4000f8e0220 */
        /* <DEDUP_REMOVED lines=8> */
.L_x_2971:
[----:B------:R-:W-:Y:S05]  /*8190*/  BSYNC B0 ;  /* 0x0000000000007941 */ /* 0x000fea0003800000 */
.L_x_2970:
[----:B------:R-:W-:Y:S01]  /*81a0*/  ULDC.64 UR32, c[0x0][0x298] ;  /* 0x0000a60000207ab9 */ /* 0x000fe20000000a00 */
[C---:B0-----:R-:W-:Y:S01]  /*81b0*/  FMUL.FTZ R58, R0.reuse, R211 ;  /* 0x000000d3003a7220 */ /* 0x041fe20000410000 */
[----:B------:R-:W-:Y:S01]  /*81c0*/  USHF.R.U32.HI UR28, URZ, 0x1, UR33 ;  /* 0x000000013f1c7899 */ /* 0x000fe20008011621 */
[----:B------:R-:W-:Y:S01]  /*81d0*/  FMUL.FTZ R212, R0, R212 ;  /* 0x000000d400d47220 */ /* 0x000fe20000410000 */
[----:B------:R-:W-:Y:S01]  /*81e0*/  USHF.R.U64 UR32, UR32, 0x1, UR33 ;  /* 0x0000000120207899 */ /* 0x000fe20008001221 */
[----:B------:R-:W-:Y:S01]  /*81f0*/  FADD.FTZ R213, R213, -R58 ;  /* 0x8000003ad5d57221 */ /* 0x000fe20000010000 */
[----:B------:R-:W-:Y:S01]  /*8200*/  UIMAD UR37, UR28, UR35, URZ ;  /* 0x000000231c2572a4 */ /* 0x000fe2000f8e023f */
[----:B------:R-:W-:Y:S01]  /*8210*/  IADD3 R58, R99, 0x80, RZ ;  /* 0x00000080633a7810 */ /* 0x000fe20007ffe0ff */
[----:B------:R-:W-:Y:S01]  /*8220*/  UIMAD.WIDE.U32 UR28, UR32, UR35, URZ ;  /* 0x00000023201c72a5 */ /* 0x000fe2000f8e003f */
[----:B------:R-:W-:Y:S01]  /*8230*/  BSSY B0, `(.L_x_2972) ;  /* 0x000002b000007945 */ /* 0x000fe20003800000 */
[----:B------:R-:W-:Y:S01]  /*8240*/  UIMAD UR37, UR34, UR32, UR37 ;  /* 0x00000020222572a4 */ /* 0x000fe2000f8e0225 */
[----:B------:R-:W-:Y:S01]  /*8250*/  LEA.HI.SX32 R58, R58, R99, 0x1b ;  /* 0x000000633a3a7211 */ /* 0x000fe200078fdaff */
[----:B------:R-:W-:Y:S01]  /*8260*/  ULDC UR38, c[0x0][0x174] ;  /* 0x00005d0000267ab9 */ /* 0x000fe20000000800 */
[----:B------:R-:W-:Y:S01]  /*8270*/  FADD.FTZ R121, R121, R212 ;  /* 0x000000d479797221 */ /* 0x000fe20000010000 */
[----:B------:R-:W-:Y:S01]  /*8280*/  ULDC.64 UR32, c[0x0][0x2a0] ;  /* 0x0000a80000207ab9 */ /* 0x000fe20000000a00 */
[C---:B------:R-:W-:Y:S01]  /*8290*/  ISETP.GE.AND P1, PT, R192.reuse, 0x101, PT ;  /* 0x00000101c000780c */ /* 0x040fe20003f26270 */
[----:B------:R-:W-:Y:S01]  /*82a0*/  UIADD3 UR29, UR29, UR37, URZ ;  /* 0x000000251d1d7290 */ /* 0x000fe2000fffe03f */
[----:B------:R-:W-:Y:S01]  /*82b0*/  ISETP.GE.AND P2, PT, R192, 0x181, PT ;  /* 0x00000181c000780c */ /* 0x000fe20003f46270 */
[----:B------:R-:W-:Y:S01]  /*82c0*/  UIMAD UR37, UR36, UR32, URZ ;  /* 0x00000020242572a4 */ /* 0x000fe2000f8e023f */
[----:B------:R-:W-:Y:S01]  /*82d0*/  IADD3 R184, R99, 0x180, RZ ;  /* 0x0000018063b87810 */ /* 0x000fe20007ffe0ff */
[----:B------:R-:W-:-:S02]  /*82e0*/  UIMAD.WIDE.U32 UR28, UR18, UR32, UR28 ;  /* 0x00000020121c72a5 */ /* 0x000fc4000f8e001c */
[----:B------:R-:W-:-:S03]  /*82f0*/  UIMAD UR37, UR18, UR33, UR37 ;  /* 0x00000021122572a4 */ /* 0x000fc6000f8e0225 */
[----:B------:R-:W-:Y:S02]  /*8300*/  ULDC.64 UR32, c[0x0][0x318] ;  /* 0x0000c60000207ab9 */ /* 0x000fe40000000a00 */
[----:B------:R-:W-:Y:S02]  /*8310*/  UIADD3 UR37, UR37, UR29, URZ ;  /* 0x0000001d25257290 */ /* 0x000fe4000fffe03f */
[----:B------:R-:W-:Y:S02]  /*8320*/  ULEA UR32, UP0, UR28, UR32, 0x3 ;  /* 0x000000201c207291 */ /* 0x000fe4000f80183f */
[----:B------:R-:W-:Y:S02]  /*8330*/  UIADD3 UR29, UR6, -UR38, URZ ;  /* 0x80000026061d7290 */ /* 0x000fe4000fffe03f */
[----:B------:R-:W-:Y:S02]  /*8340*/  ULEA.HI.X UR33, UR28, UR33, UR37, 0x3, UP0 ;  /* 0x000000211c217291 */ /* 0x000fe400080f1c25 */
[----:B------:R-:W-:Y:S01]  /*8350*/  UIMAD UR28, UR29, -0x1000, URZ ;  /* 0xfffff0001d1c78a4 */ /* 0x000fe2000f8e023f */
[----:B------:R-:W-:Y:S01]  /*8360*/  LEA R56, P0, R99, UR32, 0x2 ;  /* 0x0000002063387c11 */ /* 0x000fe2000f8010ff */
[----:B------:R-:W-:-:S03]  /*8370*/  USHF.L.U64.HI UR29, UR8, 0x2, UR9 ;  /* 0x00000002081d7899 */ /* 0x000fc60008010209 */
[----:B------:R-:W-:Y:S01]  /*8380*/  LEA.HI.X R57, R99, UR33, RZ, 0x2, P0 ;  /* 0x0000002163397c11 */ /* 0x000fe200080f14ff */
[----:B------:R-:W-:Y:S01]  /*8390*/  ULDC.64 UR32, c[0x0][0x2b0] ;  /* 0x0000ac0000207ab9 */ /* 0x000fe20000000a00 */
[----:B------:R-:W-:Y:S01]  /*83a0*/  MOV R59, UR28 ;  /* 0x0000001c003b7c02 */ /* 0x000fe20008000f00 */
[----:B------:R-:W-:Y:S01]  /*83b0*/  USHF.L.U32 UR28, UR8, 0x2, URZ ;  /* 0x00000002081c7899 */ /* 0x000fe2000800063f */
[----:B------:R-:W-:Y:S01]  /*83c0*/  ISETP.GE.AND P0, PT, R192, 0x81, PT ;  /* 0x00000081c000780c */ /* 0x000fe20003f06270 */
[----:B------:R-:W-:Y:S02]  /*83d0*/  UIMAD UR29, UR29, UR32, URZ ;  /* 0x000000201d1d72a4 */ /* 0x000fe4000f8e023f */
[----:B------:R-:W-:Y:S02]  /*83e0*/  IMAD.WIDE R56, R59, 0x4, R56 ;  /* 0x000000043b387825 */ /* 0x000fe400078e0238 */
[----:B------:R-:W-:Y:S01]  /*83f0*/  MOV R211, UR28 ;  /* 0x0000001c00d37c02 */ /* 0x000fe20008000f00 */
[----:B------:R-:W-:Y:S01]  /*8400*/  UIMAD UR29, UR28, UR33, UR29 ;  /* 0x000000211c1d72a4 */ /* 0x000fe2000f8e021d */
[----:B------:R-:W-:-:S02]  /*8410*/  FMUL.FTZ R59, R123, R208 ;  /* 0x000000d07b3b7220 */ /* 0x000fc40000410000 */
[-C--:B------:R-:W-:Y:S02]  /*8420*/  FMUL.FTZ R123, R123, R206.reuse ;  /* 0x000000ce7b7b7220 */ /* 0x080fe40000410000 */
[----:B------:R-:W-:Y:S02]  /*8430*/  FFMA.FTZ R59, R124, R206, R59 ;  /* 0x000000ce7c3b7223 */ /* 0x000fe4000001003b */
[----:B------:R-:W-:-:S04]  /*8440*/  IMAD.WIDE.U32 R56, R211, c[0x0][0x2b0], R56 ;  /* 0x0000ac00d3387a25 */ /* 0x000fc800078e0038 */
[----:B------:R-:W-:Y:S01]  /*8450*/  FADD.FTZ R214, R214, R59 ;  /* 0x0000003bd6d67221 */ /* 0x000fe20000010000 */
[----:B------:R-:W-:Y:S01]  /*8460*/  IADD3 R57, R57, UR29, RZ ;  /* 0x0000001d39397c10 */ /* 0x000fe2000fffe0ff */
[----:B------:R0:W1:Y:S01]  /*8470*/  LDS R59, [R58.X4+0x2300] ;  /* 0x002300003a3b7984 */ /* 0x0000620000004800 */
[----:B------:R-:W-:Y:S01]  /*8480*/  FFMA.FTZ R123, R124, R208, -R123 ;  /* 0x000000d07c7b7223 */ /* 0x000fe2000001087b */
[----:B------:R-:W-:-:S03]  /*8490*/  IADD3 R124, R99, 0x100, RZ ;  /* 0x00000100637c7810 */ /* 0x000fc60007ffe0ff */
[----:B------:R-:W-:Y:S01]  /*84a0*/  FADD.FTZ R198, R198, R123 ;  /* 0x0000007bc6c67221 */ /* 0x000fe20000010000 */
[----:B------:R-:W-:Y:S01]  /*84b0*/  LEA.HI.SX32 R124, R124, R99, 0x1b ;  /* 0x000000637c7c7211 */ /* 0x000fe200078fdaff */
[----:B------:R-:W-:Y:S05]  /*84c0*/  @!P0 BRA `(.L_x_2973) ;  /* 0x0000001000008947 */ /* 0x000fea0003800000 */
[----:B-1----:R1:W-:Y:S02]  /*84d0*/  RED.E.ADD.F32.FTZ.RN.STRONG.GPU [R56.64+-0x3e00], R59 ;  /* 0xffc2003b3800798e */ /* 0x0023e4000c10e79e */
.L_x_2973:
[----:B------:R-:W-:Y:S05]  /*84e0*/  BSYNC B0 ;  /* 0x0000000000007941 */ /* 0x000fea0003800000 */
.L_x_2972:
[----:B-1----:R1:W2:Y:S01]  /*84f0*/  LDS R59, [R124.X4+0x2500] ;  /* 0x002500007c3b7984 */ /* 0x0022a20000004800 */
[----:B------:R-:W-:Y:S01]  /*8500*/  BSSY B0, `(.L_x_2974) ;  /* 0x0000004000007945 */ /* 0x000fe20003800000 */
[----:B------:R-:W-:Y:S01]  /*8510*/  LEA.HI.SX32 R184, R184, R99, 0x1b ;  /* 0x00000063b8b87211 */ /* 0x000fe200078fdaff */
[----:B------:R-:W-:Y:S05]  /*8520*/  @!P1 BRA `(.L_x_2975) ;  /* 0x0000001000009947 */ /* 0x000fea0003800000 */
[----:B--2---:R2:W-:Y:S02]  /*8530*/  RED.E.ADD.F32.FTZ.RN.STRONG.GPU [R56.64+-0x3c00], R59 ;  /* 0xffc4003b3800798e */ /* 0x0045e4000c10e79e */
.L_x_2975:
[----:B------:R-:W-:Y:S05]  /*8540*/  BSYNC B0 ;  /* 0x0000000000007941 */ /* 0x000fea0003800000 */
.L_x_2974:
[----:B--2---:R2:W3:Y:S01]  /*8550*/  LDS R59, [R184.X4+0x2700] ;  /* 0x00270000b83b7984 */ /* 0x0044e20000004800 */
[----:B------:R-:W-:Y:S01]  /*8560*/  BSSY B0, `(.L_x_2976) ;  /* 0x0000005000007945 */ /* 0x000fe20003800000 */
[C---:B0-----:R-:W-:Y:S02]  /*8570*/  IADD3 R58, R99.reuse, 0x200, RZ ;  /* 0x00000200633a7810 */ /* 0x041fe40007ffe0ff */
[----:B-1----:R-:W-:Y:S01]  /*8580*/  IADD3 R124, R99, 0x280, RZ ;  /* 0x00000280637c7810 */ /* 0x002fe20007ffe0ff */
[----:B------:R-:W-:Y:S05]  /*8590*/  @!P2 BRA `(.L_x_2977) ;  /* 0x000000100000a947 */ /* 0x000fea0003800000 */
[----:B---3--:R0:W-:Y:S02]  /*85a0*/  RED.E.ADD.F32.FTZ.RN.STRONG.GPU [R56.64+-0x3a00], R59 ;  /* 0xffc6003b3800798e */ /* 0x0081e4000c10e79e */
.L_x_2977:
[----:B------:R-:W-:Y:S05]  /*85b0*/  BSYNC B0 ;  /* 0x0000000000007941 */ /* 0x000fea0003800000 */
.L_x_2976:
        /* <DEDUP_REMOVED lines=14> */
.L_x_2979:
[----:B0-----:R-:W-:Y:S05]  /*86a0*/  BSYNC B0 ;  /* 0x0000000000007941 */ /* 0x001fea0003800000 */
.L_x_2978:
[----:B-1----:R0:W1:Y:S01]  /*86b0*/  LDS R59, [R124.X4+0x2b00] ;  /* 0x002b00007c3b7984 */ /* 0x0020620000004800 */
[----:B------:R-:W-:Y:S01]  /*86c0*/  BSSY B0, `(.L_x_2980) ;  /* 0x0000005000007945 */ /* 0x000fe20003800000 */
[----:B------:R-:W-:Y:S02]  /*86d0*/  IADD3 R58, R99, 0x380, RZ ;  /* 0x00000380633a7810 */ /* 0x000fe40007ffe0ff */
[----:B------:R-:W-:Y:S01]  /*86e0*/  LEA.HI.SX32 R184, R184, R99, 0x1b ;  /* 0x00000063b8b87211 */ /* 0x000fe200078fdaff */
[----:B------:R-:W-:Y:S05]  /*86f0*/  @!P0 BRA `(.L_x_2981) ;  /* 0x0000001000008947 */ /* 0x000fea0003800000 */
[----:B-1----:R1:W-:Y:S02]  /*8700*/  RED.E.ADD.F32.FTZ.RN.STRONG.GPU [R56.64+-0x3600], R59 ;  /* 0xffca003b3800798e */ /* 0x0023e4000c10e79e */
.L_x_2981:
[----:B------:R-:W-:Y:S05]  /*8710*/  BSYNC B0 ;  /* 0x0000000000007941 */ /* 0x000fea0003800000 */
.L_x_2980:
[----:B-1----:R1:W2:Y:S01]  /*8720*/  LDS R59, [R184.X4+0x2d00] ;  /* 0x002d0000b83b7984 */ /* 0x0022a20000004800 */
[----:B------:R-:W-:Y:S01]  /*8730*/  BSSY B0, `(.L_x_2982) ;  /* 0x0000005000007945 */ /* 0x000fe20003800000 */
[----:B0-----:R-:W-:-:S02]  /*8740*/  IADD3 R124, R99, 0x400, RZ ;  /* 0x00000400637c7810 */ /* 0x001fc40007ffe0ff */
[----:B------:R-:W-:Y:S01]  /*8750*/  LEA.HI.SX32 R58, R58, R99, 0x1b ;  /* 0x000000633a3a7211 */ /* 0x000fe200078fdaff */
[----:B------:R-:W-:Y:S05]  /*8760*/  @!P1 BRA `(.L_x_2983) ;  /* 0x0000001000009947 */ /* 0x000fea0003800000 */
[----:B--2---:R0:W-:Y:S02]  /*8770*/  RED.E.ADD.F32.FTZ.RN.STRONG.GPU [R56.64+-0x3400], R59 ;  /* 0xffcc003b3800798e */ /* 0x0041e4000c10e79e */
.L_x_2983:
[----:B------:R-:W-:Y:S05]  /*8780*/  BSYNC B0 ;  /* 0x0000000000007941 */ /* 0x000fea0003800000 */
.L_x_2982:
[----:B0-2---:R0:W2:Y:S01]  /*8790*/  LDS R59, [R58.X4+0x2f00] ;  /* 0x002f00003a3b7984 */ /* 0x0050a20000004800 */
[----:B------:R-:W-:Y:S01]  /*87a0*/  BSSY B0, `(.L_x_2984) ;  /* 0x0000005000007945 */ /* 0x000fe20003800000 */
[----:B-1----:R-:W-:Y:S02]  /*87b0*/  IADD3 R184, R99, 0x480, RZ ;  /* 0x0000048063b87810 */ /* 0x002fe40007ffe0ff */
[----:B------:R-:W-:Y:S01]  /*87c0*/  LEA.HI.SX32 R124, R124, R99, 0x1b ;  /* 0x000000637c7c7211 */ /* 0x000fe200078fdaff */
[----:B------:R-:W-:Y:S05]  /*87d0*/  @!P2 BRA `(.L_x_2985) ;  /* 0x000000100000a947 */ /* 0x000fea0003800000 */
[----:B--2---:R1:W-:Y:S02]  /*87e0*/  RED.E.ADD.F32.FTZ.RN.STRONG.GPU [R56.64+-0x3200], R59 ;  /* 0xffce003b3800798e */ /* 0x0043e4000c10e79e */
.L_x_2985:
[----:B------:R-:W-:Y:S05]  /*87f0*/  BSYNC B0 ;  /* 0x0000000000007941 */ /* 0x000fea0003800000 */
.L_x_2984:
[----:B-12---:R1:W2:Y:S01]  /*8800*/  LDS R59, [R124.X4+0x3100] ;  /* 0x003100007c3b7984 */ /* 0x0062a20000004800 */
[----:B------:R-:W-:Y:S01]  /*8810*/  BSSY B0, `(.L_x_2986) ;  /* 0x0000005000007945 */ /* 0x000fe20003800000 */
[----:B0-----:R-:W-:Y:S02]  /*8820*/  IADD3 R58, R99, 0x500, RZ ;  /* 0x00000500633a7810 */ /* 0x001fe40007ffe0ff */
[----:B------:R-:W-:Y:S01]  /*8830*/  LEA.HI.SX32 R184, R184, R99, 0x1b ;  /* 0x00000063b8b87211 */ /* 0x000fe200078fdaff */
[----:B------:R-:W-:Y:S05]  /*8840*/  @!P3 BRA `(.L_x_2987) ;  /* 0x000000100000b947 */ /* 0x000fea0003800000 */
[----:B--2---:R0:W-:Y:S02]  /*8850*/  RED.E.ADD.F32.FTZ.RN.STRONG.GPU [R56.64+-0x3000], R59 ;  /* 0xffd0003b3800798e */ /* 0x0041e4000c10e79e */
.L_x_2987:
[----:B------:R-:W-:Y:S05]  /*8860*/  BSYNC B0 ;  /* 0x0000000000007941 */ /* 0x000fea0003800000 */
.L_x_2986:
[----:B0-2---:R0:W2:Y:S01]  /*8870*/  LDS R59, [R184.X4+0x3300] ;  /* 0x00330000b83b7984 */ /* 0x0050a20000004800 */
[----:B------:R-:W-:Y:S01]  /*8880*/  BSSY B0, `(.L_x_2988) ;  /* 0x0000004000007945 */ /* 0x000fe20003800000 */
[----:B------:R-:W-:Y:S01]  /*8890*/  LEA.HI.SX32 R58, R58, R99, 0x1b ;  /* 0x000000633a3a7211 */ /* 0x000fe200078fdaff */
[----:B------:R-:W-:Y:S05]  /*88a0*/  @!P4 BRA `(.L_x_2989) ;  /* 0x000000100000c947 */ /* 0x000fea0003800000 */
[----:B--2---:R2:W-:Y:S02]  /*88b0*/  RED.E.ADD.F32.FTZ.RN.STRONG.GPU [R56.64+-0x2e00], R59 ;  /* 0xffd2003b3800798e */ /* 0x0045e4000c10e79e */
.L_x_2989:
[----:B------:R-:W-:Y:S05]  /*88c0*/  BSYNC B0 ;  /* 0x0000000000007941 */ /* 0x000fea0003800000 */
.L_x_2988:
[----:B--2---:R2:W3:Y:S01]  /*88d0*/  LDS R59, [R58.X4+0x3500] ;  /* 0x003500003a3b7984 */ /* 0x0044e20000004800 */
[----:B------:R-:W-:Y:S01]  /*88e0*/  BSSY B0, `(.L_x_2990) ;  /* 0x0000005000007945 */ /* 0x000fe20003800000 */
[----:B-1----:R-:W-:-:S02]  /*88f0*/  IADD3 R124, R99, 0x580, RZ ;  /* 0x00000580637c7810 */ /* 0x002fc40007ffe0ff */
[----:B0-----:R-:W-:Y:S01]  /*8900*/  IADD3 R184, R99, 0x600, RZ ;  /* 0x0000060063b87810 */ /* 0x001fe20007ffe0ff */
[----:B------:R-:W-:Y:S05]  /*8910*/  @!P5 BRA `(.L_x_2991) ;  /* 0x000000100000d947 */ /* 0x000fea0003800000 */
[----:B---3--:R0:W-:Y:S02]  /*8920*/  RED.E.ADD.F32.FTZ.RN.STRONG.GPU [R56.64+-0x2c00], R59 ;  /* 0xffd4003b3800798e */ /* 0x0081e4000c10e79e */
.L_x_2991:
[----:B------:R-:W-:Y:S05]  /*8930*/  BSYNC B0 ;  /* 0x0000000000007941 */ /* 0x000fea0003800000 */
.L_x_2990:
        /* <DEDUP_REMOVED lines=14> */
.L_x_2993:
[----:B0-----:R-:W-:Y:S05]  /*8a20*/  BSYNC B0 ;  /* 0x0000000000007941 */ /* 0x001fea0003800000 */
.L_x_2992:
[----:B-1----:R0:W1:Y:S01]  /*8a30*/  LDS R59, [R184.X4+0x3900] ;  /* 0x00390000b83b7984 */ /* 0x0020620000004800 */
[----:B------:R-:W-:Y:S01]  /*8a40*/  BSSY B0, `(.L_x_2994) ;  /* 0x0000005000007945 */ /* 0x000fe20003800000 */
[----:B------:R-:W-:Y:S02]  /*8a50*/  IADD3 R124, R99, 0x700, RZ ;  /* 0x00000700637c7810 */ /* 0x000fe40007ffe0ff */
[----:B------:R-:W-:Y:S01]  /*8a60*/  LEA.HI.SX32 R58, R58, R99, 0x1b ;  /* 0x000000633a3a7211 */ /* 0x000fe200078fdaff */
[----:B------:R-:W-:Y:S05]  /*8a70*/  @!P0 BRA `(.L_x_2995) ;  /* 0x0000001000008947 */ /* 0x000fea0003800000 */
[----:B-1----:R1:W-:Y:S02]  /*8a80*/  RED.E.ADD.F32.FTZ.RN.STRONG.GPU [R56.64+-0x2800], R59 ;  /* 0xffd8003b3800798e */ /* 0x0023e4000c10e79e */
.L_x_2995:
[----:B------:R-:W-:Y:S05]  /*8a90*/  BSYNC B0 ;  /* 0x0000000000007941 */ /* 0x000fea0003800000 */
.L_x_2994:
[----:B-1----:R1:W2:Y:S01]  /*8aa0*/  LDS R59, [R58.X4+0x3b00] ;  /* 0x003b00003a3b7984 */ /* 0x0022a20000004800 */
[----:B------:R-:W-:Y:S01]  /*8ab0*/  BSSY B0, `(.L_x_2996) ;  /* 0x0000005000007945 */ /* 0x000fe20003800000 */
[----:B0-----:R-:W-:-:S02]  /*8ac0*/  IADD3 R184, R99, 0x780, RZ ;  /* 0x0000078063b87810 */ /* 0x001fc40007ffe0ff */
[----:B------:R-:W-:Y:S01]  /*8ad0*/  LEA.HI.SX32 R124, R124, R99, 0x1b ;  /* 0x000000637c7c7211 */ /* 0x000fe200078fdaff */
[----:B------:R-:W-:Y:S05]  /*8ae0*/  @!P1 BRA `(.L_x_2997) ;  /* 0x0000001000009947 */ /* 0x000fea0003800000 */
[----:B--2---:R0:W-:Y:S02]  /*8af0*/  RED.E.ADD.F32.FTZ.RN.STRONG.GPU [R56.64+-0x2600], R59 ;  /* 0xffda003b3800798e */ /* 0x0041e4000c10e79e */
.L_x_2997:
[----:B------:R-:W-:Y:S05]  /*8b00*/  BSYNC B0 ;  /* 0x0000000000007941 */ /* 0x000fea0003800000 */
.L_x_2996:
[----:B0-2---:R0:W2:Y:S01]  /*8b10*/  LDS R59, [R124.X4+0x3d00] ;  /* 0x003d00007c3b7984 */ /* 0x0050a20000004800 */
[----:B------:R-:W-:Y:S01]  /*8b20*/  BSSY B0, `(.L_x_2998) ;  /* 0x0000005000007945 */ /* 0x000fe20003800000 */
[----:B-1----:R-:W-:Y:S02]  /*8b30*/  IADD3 R58, R99, 0x800, RZ ;  /* 0x00000800633a7810 */ /* 0x002fe40007ffe0ff */
[----:B------:R-:W-:Y:S01]  /*8b40*/  LEA.HI.SX32 R184, R184, R99, 0x1b ;  /* 0x00000063b8b87211 */ /* 0x000fe200078fdaff */
[----:B------:R-:W-:Y:S05]  /*8b50*/  @!P2 BRA `(.L_x_2999) ;  /* 0x000000100000a947 */ /* 0x000fea0003800000 */
[----:B--2---:R1:W-:Y:S02]  /*8b60*/  RED.E.ADD.F32.FTZ.RN.STRONG.GPU [R56.64+-0x2400], R59 ;  /* 0xffdc003b3800798e */ /* 0x0043e4000c10e79e */
.L_x_2999:
[----:B------:R-:W-:Y:S05]  /*8b70*/  BSYNC B0 ;  /* 0x0000000000007941 */ /* 0x000fea0003800000 */
.L_x_2998:
[----:B-12---:R1:W2:Y:S01]  /*8b80*/  LDS R59, [R184.X4+0x3f00] ;  /* 0x003f0000b83b7984 */ /* 0x0062a20000004800 */
[----:B------:R-:W-:Y:S01]  /*8b90*/  BSSY B0, `(.L_x_3000) ;  /* 0x0000005000007945 */ /* 0x000fe20003800000 */
[----:B0-----:R-:W-:Y:S02]  /*8ba0*/  IADD3 R124, R99, 0x880, RZ ;  /* 0x00000880637c7810 */ /* 0x001fe40007ffe0ff */
[----:B------:R-:W-:Y:S01]  /*8bb0*/  LEA.HI.SX32 R58, R58, R99, 0x1b ;  /* 0x000000633a3a7211 */ /* 0x000fe200078fdaff */
[----:B------:R-:W-:Y:S05]  /*8bc0*/  @!P3 BRA `(.L_x_3001) ;  /* 0x000000100000b947 */ /* 0x000fea0003800000 */
[----:B--2---:R0:W-:Y:S02]  /*8bd0*/  RED.E.ADD.F32.FTZ.RN.STRONG.GPU [R56.64+-0x2200], R59 ;  /* 0xffde003b3800798e */ /* 0x0041e4000c10e79e */
.L_x_3001:
[----:B------:R-:W-:Y:S05]  /*8be0*/  BSYNC B0 ;  /* 0x0000000000007941 */ /* 0x000fea0003800000 */
.L_x_3000:
[----:B0-2---:R0:W2:Y:S01]  /*8bf0*/  LDS R59, [R58.X4+0x4100] ;  /* 0x004100003a3b7984 */ /* 0x0050a20000004800 */
[----:B------:R-:W-:Y:S01]  /*8c00*/  BSSY B0, `(.L_x_3002) ;  /* 0x0000004000007945 */ /* 0x000fe20003800000 */
[----:B------:R-:W-:Y:S01]  /*8c10*/  LEA.HI.SX32 R124, R124, R99, 0x1b ;  /* 0x000000637c7c7211 */ /* 0x000fe200078fdaff */
[----:B------:R-:W-:Y:S05]  /*8c20*/  @!P4 BRA `(.L_x_3003) ;  /* 0x000000100000c947 */ /* 0x000fea0003800000 */
[----:B--2---:R2:W-:Y:S02]  /*8c30*/  RED.E.ADD.F32.FTZ.RN.STRONG.GPU [R56.64+-0x2000], R59 ;  /* 0xffe0003b3800798e */ /* 0x0045e4000c10e79e */
.L_x_3003:
[----:B------:R-:W-:Y:S05]  /*8c40*/  BSYNC B0 ;  /* 0x0000000000007941 */ /* 0x000fea0003800000 */
.L_x_3002:
[----:B--2---:R2:W3:Y:S01]  /*8c50*/  LDS R59, [R124.X4+0x4300] ;  /* 0x004300007c3b7984 */ /* 0x0044e20000004800 */
[----:B------:R-:W-:Y:S01]  /*8c60*/  BSSY B0, `(.L_x_3004) ;  /* 0x0000005000007945 */ /* 0x000fe20003800000 */
[----:B0-----:R-:W-:-:S02]  /*8c70*/  IADD3 R58, R99, 0x900, RZ ;  /* 0x00000900633a7810 */ /* 0x001fc40007ffe0ff */
[----:B-1----:R-:W-:Y:S01]  /*8c80*/  IADD3 R184, R99, 0x980, RZ ;  /* 0x0000098063b87810 */ /* 0x002fe20007ffe0ff */
[----:B------:R-:W-:Y:S05]  /*8c90*/  @!P5 BRA `(.L_x_3005) ;  /* 0x000000100000d947 */ /* 0x000fea0003800000 */
[----:B---3--:R0:W-:Y:S02]  /*8ca0*/  RED.E.ADD.F32.FTZ.RN.STRONG.GPU [R56.64+-0x1e00], R59 ;  /* 0xffe2003b3800798e */ /* 0x0081e4000c10e79e */
.L_x_3005:
[----:B------:R-:W-:Y:S05]  /*8cb0*/  BSYNC B0 ;  /* 0x0000000000007941 */ /* 0x000fea0003800000 */
.L_x_3004:
        /* <DEDUP_REMOVED lines=14> */
.L_x_3007:
[----:B0-----:R-:W-:Y:S05]  /*8da0*/  BSYNC B0 ;  /* 0x0000000000007941 */ /* 0x001fea0003800000 */
.L_x_3006:
[----:B-1----:R0:W1:Y:S01]  /*8db0*/  LDS R59, [R184.X4+0x4700] ;  /* 0x00470000b83b7984 */ /* 0x0020620000004800 */
[----:B------:R-:W-:Y:S01]  /*8dc0*/  BSSY B0, `(.L_x_3008) ;  /* 0x0000005000007945 */ /* 0x000fe20003800000 */
[----:B------:R-:W-:Y:S02]  /*8dd0*/  IADD3 R58, R99, 0xa80, RZ ;  /* 0x00000a80633a7810 */ /* 0x000fe40007ffe0ff */
[----:B------:R-:W-:Y:S01]  /*8de0*/  LEA.HI.SX32 R124, R124, R99, 0x1b ;  /* 0x000000637c7c7211 */ /* 0x000fe200078fdaff */
[----:B------:R-:W-:Y:S05]  /*8df0*/  @!P0 BRA `(.L_x_3009) ;  /* 0x0000001000008947 */ /* 0x000fea0003800000 */
[----:B-1----:R1:W-:Y:S02]  /*8e00*/  RED.E.ADD.F32.FTZ.RN.STRONG.GPU [R56.64+-0x1a00], R59 ;  /* 0xffe6003b3800798e */ /* 0x0023e4000c10e79e */
.L_x_3009:
[----:B------:R-:W-:Y:S05]  /*8e10*/  BSYNC B0 ;  /* 0x0000000000007941 */ /* 0x000fea0003800000 */
.L_x_3008:
[----:B-1----:R1:W2:Y:S01]  /*8e20*/  LDS R59, [R124.X4+0x4900] ;  /* 0x004900007c3b7984 */ /* 0x0022a20000004800 */
[----:B------:R-:W-:Y:S01]  /*8e30*/  BSSY B0, `(.L_x_3010) ;  /* 0x0000005000007945 */ /* 0x000fe20003800000 */
[----:B0-----:R-:W-:-:S02]  /*8e40*/  IADD3 R184, R99, 0xb00, RZ ;  /* 0x00000b0063b87810 */ /* 0x001fc40007ffe0ff */
[----:B------:R-:W-:Y:S01]  /*8e50*/  LEA.HI.SX32 R58, R58, R99, 0x1b ;  /* 0x000000633a3a7211 */ /* 0x000fe200078fdaff */
[----:B------:R-:W-:Y:S05]  /*8e60*/  @!P1 BRA `(.L_x_3011) ;  /* 0x0000001000009947 */ /* 0x000fea0003800000 */
[----:B--2---:R0:W-:Y:S02]  /*8e70*/  RED.E.ADD.F32.FTZ.RN.STRONG.GPU [R56.64+-0x1800], R59 ;  /* 0xffe8003b3800798e */ /* 0x0041e4000c10e79e */
.L_x_3011:
[----:B------:R-:W-:Y:S05]  /*8e80*/  BSYNC B0 ;  /* 0x0000000000007941 */ /* 0x000fea0003800000 */
.L_x_3010:
[----:B0-2---:R0:W2:Y:S01]  /*8e90*/  LDS R59, [R58.X4+0x4b00] ;  /* 0x004b00003a3b7984 */ /* 0x0050a20000004800 */
[----:B------:R-:W-:Y:S01]  /*8ea0*/  BSSY B0, `(.L_x_3012) ;  /* 0x0000005000007945 */ /* 0x000fe20003800000 */
[----:B-1----:R-:W-:Y:S02]  /*8eb0*/  IADD3 R124, R99, 0xb80, RZ ;  /* 0x00000b80637c7810 */ /* 0x002fe40007ffe0ff */
[----:B------:R-:W-:Y:S01]  /*8ec0*/  LEA.HI.SX32 R184, R184, R99, 0x1b ;  /* 0x00000063b8b87211 */ /* 0x000fe200078fdaff */
[----:B------:R-:W-:Y:S05]  /*8ed0*/  @!P2 BRA `(.L_x_3013) ;  /* 0x000000100000a947 */ /* 0x000fea0003800000 */
[----:B--2---:R1:W-:Y:S02]  /*8ee0*/  RED.E.ADD.F32.FTZ.RN.STRONG.GPU [R56.64+-0x1600], R59 ;  /* 0xffea003b3800798e */ /* 0x0043e4000c10e79e */
.L_x_3013:
[----:B------:R-:W-:Y:S05]  /*8ef0*/  BSYNC B0 ;  /* 0x0000000000007941 */ /* 0x000fea0003800000 */
.L_x_3012:
[----:B-12---:R1:W2:Y:S01]  /*8f00*/  LDS R59, [R184.X4+0x4d00] ;  /* 0x004d0000b83b7984 */ /* 0x0062a20000004800 */
[----:B------:R-:W-:Y:S01]  /*8f10*/  BSSY B0, `(.L_x_3014) ;  /* 0x0000005000007945 */ /* 0x000fe20003800000 */
[----:B0-----:R-:W-:Y:S02]  /*8f20*/  IADD3 R58, R99, 0xc00, RZ ;  /* 0x00000c00633a7810 */ /* 0x001fe40007ffe0ff */
[----:B------:R-:W-:Y:S01]  /*8f30*/  LEA.HI.SX32 R124, R124, R99, 0x1b ;  /* 0x000000637c7c7211 */ /* 0x000fe200078fdaff */
[----:B------:R-:W-:Y:S05]  /*8f40*/  @!P3 BRA `(.L_x_3015) ;  /* 0x000000100000b947 */ /* 0x000fea0003800000 */
[----:B--2---:R0:W-:Y:S02]  /*8f50*/  RED.E.ADD.F32.FTZ.RN.STRONG.GPU [R56.64+-0x1400], R59 ;  /* 0xffec003b3800798e */ /* 0x0041e4000c10e79e */
.L_x_3015:
[----:B------:R-:W-:Y:S05]  /*8f60*/  BSYNC B0 ;  /* 0x0000000000007941 */ /* 0x000fea0003800000 */
.L_x_3014:
[----:B0-2---:R0:W2:Y:S01]  /*8f70*/  LDS R59, [R124.X4+0x4f00] ;  /* 0x004f00007c3b7984 */ /* 0x0050a20000004800 */
[----:B------:R-:W-:Y:S01]  /*8f80*/  BSSY B0, `(.L_x_3016) ;  /* 0x0000004000007945 */ /* 0x000fe20003800000 */
[----:B------:R-:W-:Y:S01]  /*8f90*/  LEA.HI.SX32 R58, R58, R99, 0x1b ;  /* 0x000000633a3a7211 */ /* 0x000fe200078fdaff */
[----:B------:R-:W-:Y:S05]  /*8fa0*/  @!P4 BRA `(.L_x_3017) ;  /* 0x000000100000c947 */ /* 0x000fea0003800000 */
[----:B--2---:R2:W-:Y:S02]  /*8fb0*/  RED.E.ADD.F32.FTZ.RN.STRONG.GPU [R56.64+-0x1200], R59 ;  /* 0xffee003b3800798e */ /* 0x0045e4000c10e79e */
.L_x_3017:
[----:B------:R-:W-:Y:S05]  /*8fc0*/  BSYNC B0 ;  /* 0x0000000000007941 */ /* 0x000fea0003800000 */
.L_x_3016:
[----:B--2---:R2:W3:Y:S01]  /*8fd0*/  LDS R59, [R58.X4+0x5100] ;  /* 0x005100003a3b7984 */ /* 0x0044e20000004800 */
[----:B------:R-:W-:Y:S01]  /*8fe0*/  BSSY B0, `(.L_x_3018) ;  /* 0x0000005000007945 */ /* 0x000fe20003800000 */
[----:B0-----:R-:W-:-:S02]  /*8ff0*/  IADD3 R124, R99, 0xc80, RZ ;  /* 0x00000c80637c7810 */ /* 0x001fc40007ffe0ff */
[----:B-1----:R-:W-:Y:S01]  /*9000*/  IADD3 R184, R99, 0xd00, RZ ;  /* 0x00000d0063b87810 */ /* 0x002fe20007ffe0ff */
[----:B------:R-:W-:Y:S05]  /*9010*/  @!P5 BRA `(.L_x_3019) ;  /* 0x000000100000d947 */ /* 0x000fea0003800000 */
[----:B---3--:R0:W-:Y:S02]  /*9020*/  RED.E.ADD.F32.FTZ.RN.STRONG.GPU [R56.64+-0x1000], R59 ;  /* 0xfff0003b3800798e */ /* 0x0081e4000c10e79e */
.L_x_3019:
[----:B------:R-:W-:Y:S05]  /*9030*/  BSYNC B0 ;  /* 0x0000000000007941 */ /* 0x000fea0003800000 */
.L_x_3018:
        /* <DEDUP_REMOVED lines=14> */
.L_x_3021:
[----:B0-----:R-:W-:Y:S05]  /*9120*/  BSYNC B0 ;  /* 0x0000000000007941 */ /* 0x001fea0003800000 */
.L_x_3020:
[----:B-1----:R0:W1:Y:S01]  /*9130*/  LDS R59, [R184.X4+0x5500] ;  /* 0x00550000b83b7984 */ /* 0x0020620000004800 */
[----:B------:R-:W-:Y:S01]  /*9140*/  BSSY B0, `(.L_x_3022) ;  /* 0x0000005000007945 */ /* 0x000fe20003800000 */
[----:B------:R-:W-:Y:S02]  /*9150*/  IADD3 R124, R99, 0xe00, RZ ;  /* 0x00000e00637c7810 */ /* 0x000fe40007ffe0ff */
[----:B------:R-:W-:Y:S01]  /*9160*/  LEA.HI.SX32 R58, R58, R99, 0x1b ;  /* 0x000000633a3a7211 */ /* 0x000fe200078fdaff */
[----:B------:R-:W-:Y:S05]  /*9170*/  @!P0 BRA `(.L_x_3023) ;  /* 0x0000001000008947 */ /* 0x000fea0003800000 */
[----:B-1----:R1:W-:Y:S02]  /*9180*/  RED.E.ADD.F32.FTZ.RN.STRONG.GPU [R56.64+-0xc00], R59 ;  /* 0xfff4003b3800798e */ /* 0x0023e4000c10e79e */
.L_x_3023:
[----:B------:R-:W-:Y:S05]  /*9190*/  BSYNC B0 ;  /* 0x0000000000007941 */ /* 0x000fea0003800000 */
.L_x_3022:
[----:B-1----:R1:W2:Y:S01]  /*91a0*/  LDS R59, [R58.X4+0x5700] ;  /* 0x005700003a3b7984 */ /* 0x0022a20000004800 */
[----:B------:R-:W-:Y:S01]  /*91b0*/  BSSY B0, `(.L_x_3024) ;  /* 0x0000005000007945 */ /* 0x000fe20003800000 */
[----:B0-----:R-:W-:-:S02]  /*91c0*/  IADD3 R184, R99, 0xe80, RZ ;  /* 0x00000e8063b87810 */ /* 0x001fc40007ffe0ff */
[----:B------:R-:W-:Y:S01]  /*91d0*/  LEA.HI.SX32 R124, R124, R99, 0x1b ;  /* 0x000000637c7c7211 */ /* 0x000fe200078fdaff */
[----:B------:R-:W-:Y:S05]  /*91e0*/  @!P1 BRA `(.L_x_3025) ;  /* 0x0000001000009947 */ /* 0x000fea0003800000 */
[----:B--2---:R0:W-:Y:S02]  /*91f0*/  RED.E.ADD.F32.FTZ.RN.STRONG.GPU [R56.64+-0xa00], R59 ;  /* 0xfff6003b3800798e */ /* 0x0041e4000c10e79e */
.L_x_3025:
[----:B------:R-:W-:Y:S05]  /*9200*/  BSYNC B0 ;  /* 0x0000000000007941 */ /* 0x000fea0003800000 */
.L_x_3024:
[----:B0-2---:R0:W2:Y:S01]  /*9210*/  LDS R59, [R124.X4+0x5900] ;  /* 0x005900007c3b7984 */ /* 0x0050a20000004800 */
[----:B------:R-:W-:Y:S01]  /*9220*/  BSSY B0, `(.L_x_3026) ;  /* 0x0000005000007945 */ /* 0x000fe20003800000 */
[----:B-1----:R-:W-:Y:S02]  /*9230*/  IADD3 R58, R99, 0xf00, RZ ;  /* 0x00000f00633a7810 */ /* 0x002fe40007ffe0ff */
[----:B------:R-:W-:Y:S01]  /*9240*/  LEA.HI.SX32 R184, R184, R99, 0x1b ;  /* 0x00000063b8b87211 */ /* 0x000fe200078fdaff */
[----:B------:R-:W-:Y:S05]  /*9250*/  @!P2 BRA `(.L_x_3027) ;  /* 0x000000100000a947 */ /* 0x000fea0003800000 */
[----:B--2---:R1:W-:Y:S02]  /*9260*/  RED.E.ADD.F32.FTZ.RN.STRONG.GPU [R56.64+-0x800], R59 ;  /* 0xfff8003b3800798e */ /* 0x0043e4000c10e79e */
.L_x_3027:
[----:B------:R-:W-:Y:S05]  /*9270*/  BSYNC B0 ;  /* 0x0000000000007941 */ /* 0x000fea0003800000 */
.L_x_3026:
[----:B-12---:R1:W2:Y:S01]  /*9280*/  LDS R59, [R184.X4+0x5b00] ;  /* 0x005b0000b83b7984 */ /* 0x0062a20000004800 */
[----:B------:R-:W-:Y:S01]  /*9290*/  BSSY B0, `(.L_x_3028) ;  /* 0x0000005000007945 */ /* 0x000fe20003800000 */
[----:B0-----:R-:W-:Y:S02]  /*92a0*/  IADD3 R124, R99, 0xf80, RZ ;  /* 0x00000f80637c7810 */ /* 0x001fe40007ffe0ff */
[----:B------:R-:W-:Y:S01]  /*92b0*/  LEA.HI.SX32 R58, R58, R99, 0x1b ;  /* 0x000000633a3a7211 */ /* 0x000fe200078fdaff */
[----:B------:R-:W-:Y:S05]  /*92c0*/  @!P3 BRA `(.L_x_3029) ;  /* 0x000000100000b947 */ /* 0x000fea0003800000 */
[----:B--2---:R0:W-:Y:S02]  /*92d0*/  RED.E.ADD.F32.FTZ.RN.STRONG.GPU [R56.64+-0x600], R59 ;  /* 0xfffa003b3800798e */ /* 0x0041e4000c10e79e */
.L_x_3029:
[----:B------:R-:W-:Y:S05]  /*92e0*/  BSYNC B0 ;  /* 0x0000000000007941 */ /* 0x000fea0003800000 */
.L_x_3028:
[----:B0-2---:R0:W2:Y:S01]  /*92f0*/  LDS R59, [R58.X4+0x5d00] ;  /* 0x005d00003a3b7984 */ /* 0x0050a20000004800 */
[----:B------:R-:W-:Y:S01]  /*9300*/  BSSY B0, `(.L_x_3030) ;  /* 0x0000004000007945 */ /* 0x000fe20003800000 */
[----:B------:R-:W-:Y:S01]  /*9310*/  LEA.HI.SX32 R124, R124, R99, 0x1b ;  /* 0x000000637c7c7211 */ /* 0x000fe200078fdaff */
[----:B------:R-:W-:Y:S05]  /*9320*/  @!P4 BRA `(.L_x_3031) ;  /* 0x000000100000c947 */ /* 0x000fea0003800000 */
[----:B--2---:R2:W-:Y:S02]  /*9330*/  RED.E.ADD.F32.FTZ.RN.STRONG.GPU [R56.64+-0x400], R59 ;  /* 0xfffc003b3800798e */ /* 0x0045e4000c10e79e */
.L_x_3031:
[----:B------:R-:W-:Y:S05]  /*9340*/  BSYNC B0 ;  /* 0x0000000000007941 */ /* 0x000fea0003800000 */
.L_x_3030:
[----:B--2---:R2:W3:Y:S01]  /*9350*/  LDS R59, [R124.X4+0x5f00] ;  /* 0x005f00007c3b7984 */ /* 0x0044e20000004800 */
[----:B------:R-:W-:Y:S01]  /*9360*/  BSSY B0, `(.L_x_3032) ;  /* 0x0000003000007945 */ /* 0x000fe20003800000 */
[----:B------:R-:W-:Y:S05]  /*9370*/  @!P5 BRA `(.L_x_3033) ;  /* 0x000000100000d947 */ /* 0x000fea0003800000 */
[----:B---3--:R3:W-:Y:S02]  /*9380*/  RED.E.ADD.F32.FTZ.RN.STRONG.GPU [R56.64+-0x200], R59 ;  /* 0xfffe003b3800798e */ /* 0x0087e4000c10e79e */
.L_x_3033:
[----:B------:R-:W-:Y:S05]  /*9390*/  BSYNC B0 ;  /* 0x0000000000007941 */ /* 0x000fea0003800000 */
.L_x_3032:
[----:B------:R-:W4:Y:S01]  /*93a0*/  SHFL.DOWN PT, R211, R121, 0x1, 0x1f ;  /* 0x08201f0079d37f89 */ /* 0x000f2200000e0000 */
[----:B------:R-:W-:Y:S01]  /*93b0*/  ISETP.GT.AND P0, PT, R98, 0x1e, PT ;  /* 0x0000001e6200780c */ /* 0x000fe20003f04270 */
[----:B------:R-:W-:Y:S01]  /*93c0*/  FFMA.FTZ R118, R118, R125, R81 ;  /* 0x0000007d76767223 */ /* 0x000fe20000010051 */
[----:B0-----:R-:W-:Y:S01]  /*93d0*/  MOV R58, R121 ;  /* 0x00000079003a7202 */ /* 0x001fe20000000f00 */
[----:B--2---:R-:W0:Y:S01]  /*93e0*/  SHFL.DOWN PT, R124, R198, 0x1, 0x1f ;  /* 0x08201f00c67c7f89 */ /* 0x004e2200000e0000 */
[----:B---3--:R-:W-:Y:S01]  /*93f0*/  MOV R57, R198 ;  /* 0x000000c600397202 */ /* 0x008fe20000000f00 */
[----:B------:R-:W-:Y:S01]  /*9400*/  FMUL.FTZ R160, R160, R185 ;  /* 0x000000b9a0a07220 */ /* 0x000fe20000410000 */
[----:B------:R-:W-:Y:S01]  /*9410*/  MOV R59, R213 ;  /* 0x000000d5003b7202 */ /* 0x000fe20000000f00 */
[----:B-1----:R-:W1:Y:S01]  /*9420*/  SHFL.DOWN PT, R184, R213, 0x1, 0x1f ;  /* 0x08201f00d5b87f89 */ /* 0x002e6200000e0000 */
[----:B------:R-:W-:Y:S01]  /*9430*/  MOV R56, R214 ;  /* 0x000000d600387202 */ /* 0x000fe20000000f00 */
[----:B------:R-:W-:Y:S01]  /*9440*/  FMUL.FTZ R162, R113, R162 ;  /* 0x000000a271a27220 */ /* 0x000fe20000410000 */
[----:B------:R-:W-:Y:S01]  /*9450*/  ISETP.NE.AND P1, PT, R98, RZ, PT ;  /* 0x000000ff6200720c */ /* 0x000fe20003f25270 */
[----:B------:R-:W2:Y:S01]  /*9460*/  SHFL.DOWN PT, R123, R214, 0x1, 0x1f ;  /* 0x08201f00d67b7f89 */ /* 0x000ea200000e0000 */
[----:B------:R-:W-:Y:S01]  /*9470*/  FFMA.FTZ R169, R158, R169, R160 ;  /* 0x000000a99ea97223 */ /* 0x000fe200000100a0 */
[----:B------:R-:W-:Y:S01]  /*9480*/  ISETP.NE.AND P2, PT, R99, RZ, PT ;  /* 0x000000ff6300720c */ /* 0x000fe20003f45270 */
[----:B------:R-:W-:Y:S01]  /*9490*/  FFMA.FTZ R162, R227, R164, R162 ;  /* 0x000000a4e3a27223 */ /* 0x000fe200000100a2 */
[----:B------:R-:W-:Y:S01]  /*94a0*/  BSSY B0, `(.L_x_3034) ;  /* 0x00000a7000007945 */ /* 0x000fe20003800000 */
[----:B------:R-:W-:-:S02]  /*94b0*/  FMUL.FTZ R177, R102, R177 ;  /* 0x000000b166b17220 */ /* 0x000fc40000410000 */
[----:B------:R-:W-:Y:S02]  /*94c0*/  FFMA.FTZ R162, R114, R169, R162 ;  /* 0x000000a972a27223 */ /* 0x000fe400000100a2 */
[----:B------:R-:W-:Y:S02]  /*94d0*/  FMUL.FTZ R156, R156, R187 ;  /* 0x000000bb9c9c7220 */ /* 0x000fe40000410000 */
[----:B------:R-:W-:Y:S02]  /*94e0*/  FMUL.FTZ R166, R87, R166 ;  /* 0x000000a657a67220 */ /* 0x000fe40000410000 */
[----:B----4-:R-:W-:Y:S02]  /*94f0*/  @!P0 FADD.FTZ R58, R58, R211 ;  /* 0x000000d33a3a8221 */ /* 0x010fe40000010000 */
[----:B------:R-:W-:Y:S02]  /*9500*/  FFMA.FTZ R171, R154, R171, R156 ;  /* 0x000000ab9aab7223 */ /* 0x000fe4000001009c */
[----:B0-----:R-:W-:Y:S01]  /*9510*/  @!P0 FADD.FTZ R57, R57, R124 ;  /* 0x0000007c39398221 */ /* 0x001fe20000010000 */
[----:B------:R-:W0:Y:S01]  /*9520*/  SHFL.DOWN PT, R121, R58, 0x2, 0x1f ;  /* 0x08401f003a797f89 */ /* 0x000e2200000e0000 */
[----:B------:R-:W-:-:S02]  /*9530*/  FFMA.FTZ R166, R223, R168, R166 ;  /* 0x000000a8dfa67223 */ /* 0x000fc400000100a6 */
[----:B-1----:R-:W-:Y:S01]  /*9540*/  @!P0 FADD.FTZ R59, R59, R184 ;  /* 0x000000b83b3b8221 */ /* 0x002fe20000010000 */
[----:B------:R-:W1:Y:S01]  /*9550*/  SHFL.DOWN PT, R124, R57, 0x2, 0x1f ;  /* 0x08401f00397c7f89 */ /* 0x000e6200000e0000 */
[----:B------:R-:W-:Y:S02]  /*9560*/  FFMA.FTZ R166, R86, R171, R166 ;  /* 0x000000ab56a67223 */ /* 0x000fe400000100a6 */
[----:B--2---:R-:W-:Y:S01]  /*9570*/  @!P0 FADD.FTZ R56, R56, R123 ;  /* 0x0000007b38388221 */ /* 0x004fe20000010000 */
        /* <DEDUP_REMOVED lines=24> */
[----:B------:R-:W-:Y:S02]  /*9700*/  FMUL.FTZ R139, R76, R139 ;  /* 0x0000008b4c8b7220 */ /* 0x000fe40000410000 */
[----:B------:R-:W-:Y:S02]  /*9710*/  FMUL.FTZ R141, R116, R141 ;  /* 0x0000008d748d7220 */ /* 0x000fe40000410000 */
[----:B------:R-:W-:Y:S02]  /*9720*/  FMUL.FTZ R157, R157, R186 ;  /* 0x000000ba9d9d7220 */ /* 0x000fe40000410000 */
[----:B------:R-:W-:Y:S02]  /*9730*/  FMUL.FTZ R153, R153, R188 ;  /* 0x000000bc99997220 */ /* 0x000fe40000410000 */
[----:B------:R-:W-:-:S02]  /*9740*/  FMUL.FTZ R152, R152, R189 ;  /* 0x000000bd98987220 */ /* 0x000fc40000410000 */
[----:B0-----:R-:W-:Y:S02]  /*9750*/  @!P0 FADD.FTZ R58, R58, R113 ;  /* 0x000000713a3a8221 */ /* 0x001fe40000010000 */
[----:B------:R-:W-:Y:S02]  /*9760*/  FMUL.FTZ R80, R145, R117 ;  /* 0x0000007591507220 */ /* 0x000fe40000410000 */
[----:B-1----:R-:W-:Y:S01]  /*9770*/  @!P0 FADD.FTZ R57, R57, R102 ;  /* 0x0000006639398221 */ /* 0x002fe20000010000 */
[----:B------:R-:W0:Y:S01]  /*9780*/  SHFL.DOWN PT, R83, R58, 0x8, 0x1f ;  /* 0x09001f003a537f89 */ /* 0x000e2200000e0000 */
[----:B------:R-:W-:Y:S02]  /*9790*/  FMUL.FTZ R77, R144, R120 ;  /* 0x00000078904d7220 */ /* 0x000fe40000410000 */
[----:B--2---:R-:W-:Y:S01]  /*97a0*/  @!P0 FADD.FTZ R59, R59, R114 ;  /* 0x000000723b3b8221 */ /* 0x004fe20000010000 */
[----:B------:R-:W1:Y:S01]  /*97b0*/  SHFL.DOWN PT, R84, R57, 0x8, 0x1f ;  /* 0x09001f0039547f89 */ /* 0x000e6200000e0000 */
[----:B------:R-:W-:-:S02]  /*97c0*/  FMUL.FTZ R136, R73, R136 ;  /* 0x0000008849887220 */ /* 0x000fc40000410000 */
[----:B---3--:R-:W-:Y:S01]  /*97d0*/  @!P0 FADD.FTZ R56, R56, R81 ;  /* 0x0000005138388221 */ /* 0x008fe20000010000 */
[----:B------:R-:W2:Y:S01]  /*97e0*/  SHFL.DOWN PT, R86, R59, 0x8, 0x1f ;  /* 0x09001f003b567f89 */ /* 0x000ea200000e0000 */
[----:B------:R-:W-:Y:S01]  /*97f0*/  ISETP.GT.AND P0, PT, R98, 0x17, PT ;  /* 0x000000176200780c */ /* 0x000fe20003f04270 */
[----:B------:R-:W-:Y:S02]  /*9800*/  FMUL.FTZ R111, R111, R194 ;  /* 0x000000c26f6f7220 */ /* 0x000fe40000410000 */
[----:B------:R-:W3:Y:S01]  /*9810*/  SHFL.DOWN PT, R81, R56, 0x8, 0x1f ;  /* 0x09001f0038517f89 */ /* 0x000ee200000e0000 */
[----:B------:R-:W-:Y:S02]  /*9820*/  FMUL.FTZ R135, R68, R135 ;  /* 0x0000008744877220 */ /* 0x000fe40000410000 */
[----:B------:R-:W-:Y:S02]  /*9830*/  FMUL.FTZ R110, R110, R195 ;  /* 0x000000c36e6e7220 */ /* 0x000fe40000410000 */
[----:B------:R-:W-:-:S02]  /*9840*/  FMUL.FTZ R132, R203, R132 ;  /* 0x00000084cb847220 */ /* 0x000fc40000410000 */
[----:B------:R-:W-:Y:S02]  /*9850*/  FMUL.FTZ R107, R107, R196 ;  /* 0x000000c46b6b7220 */ /* 0x000fe40000410000 */
[----:B------:R-:W-:Y:S02]  /*9860*/  FMUL.FTZ R131, R200, R131 ;  /* 0x00000083c8837220 */ /* 0x000fe40000410000 */
[----:B------:R-:W-:Y:S02]  /*9870*/  FMUL.FTZ R106, R106, R197 ;  /* 0x000000c56a6a7220 */ /* 0x000fe40000410000 */
[----:B0-----:R-:W-:Y:S02]  /*9880*/  @!P0 FADD.FTZ R58, R58, R83 ;  /* 0x000000533a3a8221 */ /* 0x001fe40000010000 */
[----:B------:R-:W-:Y:S02]  /*9890*/  FMUL.FTZ R128, R199, R128 ;  /* 0x00000080c7807220 */ /* 0x000fe40000410000 */
[----:B-1----:R-:W-:-:S02]  /*98a0*/  @!P0 FADD.FTZ R57, R57, R84 ;  /* 0x0000005439398221 */ /* 0x002fc40000010000 */
[----:B------:R-:W-:Y:S02]  /*98b0*/  FFMA.FTZ R142, R159, R167, R142 ;  /* 0x000000a79f8e7223 */ /* 0x000fe4000001008e */
[----:B--2---:R-:W-:Y:S01]  /*98c0*/  @!P0 FADD.FTZ R59, R59, R86 ;  /* 0x000000563b3b8221 */ /* 0x004fe20000010000 */
[----:B------:R-:W0:Y:S01]  /*98d0*/  SHFL.DOWN PT, R76, R57, 0x10, 0x1f ;  /* 0x0a001f00394c7f89 */ /* 0x000e2200000e0000 */
[----:B------:R-:W-:Y:S02]  /*98e0*/  FFMA.FTZ R141, R222, R165, R141 ;  /* 0x000000a5de8d7223 */ /* 0x000fe4000001008d */
[----:B---3--:R-:W-:Y:S01]  /*98f0*/  @!P0 FADD.FTZ R56, R56, R81 ;  /* 0x0000005138388221 */ /* 0x008fe20000010000 */
[----:B------:R-:W1:Y:S01]  /*9900*/  SHFL.DOWN PT, R78, R59, 0x10, 0x1f ;  /* 0x0a001f003b4e7f89 */ /* 0x000e6200000e0000 */
[----:B------:R-:W-:Y:S01]  /*9910*/  ISETP.GT.AND P0, PT, R98, 0xf, PT ;  /* 0x0000000f6200780c */ /* 0x000fe20003f04270 */
[----:B------:R-:W-:Y:S02]  /*9920*/  FFMA.FTZ R170, R155, R170, R157 ;  /* 0x000000aa9baa7223 */ /* 0x000fe4000001009d */
[----:B------:R-:W2:Y:S01]  /*9930*/  SHFL.DOWN PT, R81, R58, 0x10, 0x1f ;  /* 0x0a001f003a517f89 */ /* 0x000ea200000e0000 */
[----:B------:R-:W-:-:S02]  /*9940*/  FFMA.FTZ R177, R228, R183, R177 ;  /* 0x000000b7e4b17223 */ /* 0x000fc400000100b1 */
[----:B------:R-:W-:Y:S01]  /*9950*/  FFMA.FTZ R172, R151, R172, R153 ;  /* 0x000000ac97ac7223 */ /* 0x000fe20000010099 */
[----:B------:R-:W3:Y:S01]  /*9960*/  SHFL.DOWN PT, R79, R56, 0x10, 0x1f ;  /* 0x0a001f00384f7f89 */ /* 0x000ee200000e0000 */
[----:B------:R-:W-:Y:S02]  /*9970*/  FFMA.FTZ R193, R224, R207, R193 ;  /* 0x000000cfe0c17223 */ /* 0x000fe400000100c1 */
[----:B------:R-:W-:Y:S02]  /*9980*/  FFMA.FTZ R173, R150, R173, R152 ;  /* 0x000000ad96ad7223 */ /* 0x000fe40000010098 */
[----:B------:R-:W-:Y:S02]  /*9990*/  FFMA.FTZ R176, R215, R182, R176 ;  /* 0x000000b6d7b07223 */ /* 0x000fe400000100b0 */
[----:B------:R-:W-:Y:S02]  /*99a0*/  FFMA.FTZ R80, R143, R119, R80 ;  /* 0x000000778f507223 */ /* 0x000fe40000010050 */
[----:B------:R-:W-:-:S02]  /*99b0*/  FFMA.FTZ R137, R210, R137, R139 ;  /* 0x00000089d2897223 */ /* 0x000fc4000001008b */
[----:B------:R-:W-:Y:S02]  /*99c0*/  FFMA.FTZ R77, R112, R122, R77 ;  /* 0x0000007a704d7223 */ /* 0x000fe4000001004d */
[----:B0-----:R-:W-:Y:S02]  /*99d0*/  @!P0 FADD.FTZ R57, R57, R76 ;  /* 0x0000004c39398221 */ /* 0x001fe40000010000 */
[----:B------:R-:W-:Y:S02]  /*99e0*/  FFMA.FTZ R134, R205, R134, R136 ;  /* 0x00000086cd867223 */ /* 0x000fe40000010088 */
[----:B-1----:R-:W-:Y:S02]  /*99f0*/  @!P0 FADD.FTZ R59, R59, R78 ;  /* 0x0000004e3b3b8221 */ /* 0x002fe40000010000 */
[----:B------:R-:W-:Y:S02]  /*9a00*/  FFMA.FTZ R178, R109, R178, R111 ;  /* 0x000000b26db27223 */ /* 0x000fe4000001006f */
[----:B--2---:R-:W-:-:S02]  /*9a10*/  @!P0 FADD.FTZ R58, R58, R81 ;  /* 0x000000513a3a8221 */ /* 0x004fc40000010000 */
[----:B------:R-:W-:Y:S02]  /*9a20*/  FFMA.FTZ R133, R204, R133, R135 ;  /* 0x00000085cc857223 */ /* 0x000fe40000010087 */
[----:B---3--:R-:W-:Y:S02]  /*9a30*/  @!P0 FADD.FTZ R56, R56, R79 ;  /* 0x0000004f38388221 */ /* 0x008fe40000010000 */
[----:B------:R-:W-:Y:S02]  /*9a40*/  FFMA.FTZ R179, R108, R179, R110 ;  /* 0x000000b36cb37223 */ /* 0x000fe4000001006e */
[----:B------:R-:W-:Y:S01]  /*9a50*/  FFMA.FTZ R130, R201, R130, R132 ;  /* 0x00000082c9827223 */ /* 0x000fe20000010084 */
[----:B------:R0:W-:Y:S01]  /*9a60*/  @!P1 STS.128 [R97.X16+0x6310], R56 ;  /* 0x0063103861009388 */ /* 0x0001e2000000cc00 */
[----:B------:R-:W-:Y:S02]  /*9a70*/  FFMA.FTZ R180, R105, R180, R107 ;  /* 0x000000b469b47223 */ /* 0x000fe4000001006b */
        /* <DEDUP_REMOVED lines=15> */
[----:B------:R-:W-:Y:S02]  /*9b70*/  FADD.FTZ R31, R118, R31 ;  /* 0x0000001f761f7221 */ /* 0x000fe40000010000 */
[----:B------:R-:W-:Y:S02]  /*9b80*/  FFMA.FTZ R35, R52, R142, R35 ;  /* 0x0000008e34237223 */ /* 0x000fe40000010023 */
        /* <DEDUP_REMOVED lines=15> */
[----:B------:R-:W-:Y:S02]  /*9c80*/  FFMA.FTZ R43, R92, R80, R43 ;  /* 0x000000505c2b7223 */ /* 0x000fe4000001002b */
[----:B------:R-:W-:Y:S02]  /*9c90*/  FADD.FTZ R22, R137, R22 ;  /* 0x0000001689167221 */ /* 0x000fe40000010000 */
[----:B------:R-:W-:Y:S02]  /*9ca0*/  FFMA.FTZ R44, R91, R77, R44 ;  /* 0x0000004d5b2c7223 */ /* 0x000fe4000001002c */
[----:B------:R-:W-:Y:S02]  /*9cb0*/  FFMA.FTZ R45, R94, R178, R45 ;  /* 0x000000b25e2d7223 */ /* 0x000fe4000001002d */
[----:B------:R-:W-:-:S02]  /*9cc0*/  FADD.FTZ R21, R134, R21 ;  /* 0x0000001586157221 */ /* 0x000fc40000010000 */
[----:B------:R-:W-:Y:S02]  /*9cd0*/  FADD.FTZ R20, R133, R20 ;  /* 0x0000001485147221 */ /* 0x000fe40000010000 */
[----:B------:R-:W-:Y:S02]  /*9ce0*/  FFMA.FTZ R46, R93, R179, R46 ;  /* 0x000000b35d2e7223 */ /* 0x000fe4000001002e */
[----:B------:R-:W-:Y:S02]  /*9cf0*/  FFMA.FTZ R47, R96, R180, R47 ;  /* 0x000000b4602f7223 */ /* 0x000fe4000001002f */
[----:B------:R-:W-:Y:S02]  /*9d00*/  FADD.FTZ R19, R130, R19 ;  /* 0x0000001382137221 */ /* 0x000fe40000010000 */
[----:B------:R-:W-:Y:S02]  /*9d10*/  FFMA.FTZ R48, R95, R181, R48 ;  /* 0x000000b55f307223 */ /* 0x000fe40000010030 */
[----:B------:R-:W-:-:S02]  /*9d20*/  FADD.FTZ R18, R129, R18 ;  /* 0x0000001281127221 */ /* 0x000fc40000010000 */
[----:B------:R-:W-:Y:S01]  /*9d30*/  FADD.FTZ R17, R126, R17 ;  /* 0x000000117e117221 */ /* 0x000fe20000010000 */
[----:B------:R-:W-:Y:S06]  /*9d40*/  BAR.SYNC.DEFER_BLOCKING 0x0 ;  /* 0x0000000000007b1d */ /* 0x000fec0000010000 */
[----:B------:R-:W-:Y:S05]  /*9d50*/  @P2 BRA `(.L_x_3035) ;  /* 0x000001b000002947 */ /* 0x000fea0003800000 */
[----:B0-----:R-:W-:Y:S01]  /*9d60*/  ULDC UR28, c[0x0][0x174] ;  /* 0x00005d00001c7ab9 */ /* 0x001fe20000000800 */
[----:B------:R-:W0:Y:S01]  /*9d70*/  LDS.128 R68, [0x6320] ;  /* 0x00632000ff447984 */ /* 0x000e220000000c00 */
[----:B------:R-:W-:Y:S02]  /*9d80*/  UISETP.NE.AND UP0, UPT, UR19, UR28, UPT ;  /* 0x0000001c1300728c */ /* 0x000fe4000bf05270 */
        /* <DEDUP_REMOVED lines=24> */
.L_x_3035:
[----:B0-----:R-:W-:Y:S05]  /*9f10*/  BSYNC B0 ;  /* 0x0000000000007941 */ /* 0x001fea0003800000 */
.L_x_3034:
        /* <DEDUP_REMOVED lines=8> */
.L_x_2935:
[----:B------:R-:W-:Y:S01]  /*9fa0*/  BAR.SYNC.DEFER_BLOCKING 0x0 ;  /* 0x0000000000007b1d */ /* 0x000fe20000010000 */
[----:B------:R-:W-:Y:S01]  /*9fb0*/  SHF.L.U32 R0, R99, 0x1, RZ ;  /* 0x0000000163007819 */ /* 0x000fe200000006ff */
[----:B------:R-:W-:Y:S01]  /*9fc0*/  UIADD3 UR7, UR19, -0x1, URZ ;  /* 0xffffffff13077890 */ /* 0x000fe2000fffe03f */
[----:B------:R-:W-:Y:S01]  /*9fd0*/  F2FP.BF16.PACK_AB R51, R41, R42 ;  /* 0x0000002a2933723e */ /* 0x000fe200000010ff */
[----:B------:R-:W-:Y:S01]  /*9fe0*/  UIADD3 UR26, UP1, UR26, -0x2000, URZ ;  /* 0xffffe0001a1a7890 */ /* 0x000fe2000ff3e03f */
[----:B------:R-:W-:Y:S01]  /*9ff0*/  LOP3.LUT R5, R0, 0xffffffc0, RZ, 0xc0, !PT ;  /* 0xffffffc000057812 */ /* 0x000fe200078ec0ff */
[----:B------:R-:W-:Y:S01]  /*a000*/  USHF.L.U32 UR8, UR7, 0xb, URZ ;  /* 0x0000000b07087899 */ /* 0x000fe2000800063f */
[----:B------:R-:W-:Y:S01]  /*a010*/  F2FP.BF16.PACK_AB R50, R43, R44 ;  /* 0x0000002c2b32723e */ /* 0x000fe200000010ff */
        /* <DEDUP_REMOVED lines=16> */
[----:B------:R-:W-:Y:S01]  /*a120*/  STS.128 [R4.X16], R48 ;  /* 0x0000003004007388 */ /* 0x000fe2000000cc00 */
[----:B------:R-:W-:Y:S01]  /*a130*/  ULDC.64 UR38, c[0x0][0x330] ;  /* 0x0000cc0000267ab9 */ /* 0x000fe20000000a00 */
[----:B------:R-:W-:Y:S01]  /*a140*/  LOP3.LUT R7, R5, 0x1f, R99, 0xf8, !PT ;  /* 0x0000001f05077812 */ /* 0x000fe200078ef863 */
[----:B------:R-:W-:Y:S01]  /*a150*/  UIMAD UR37, UR17, UR29, UR37 ;  /* 0x0000001d112572a4 */ /* 0x000fe2000f8e0225 */
[----:B------:R-:W-:Y:S01]  /*a160*/  STS.128 [R4.X16+0x10], R40 ;  /* 0x0000102804007388 */ /* 0x000fe2000000cc00 */
[----:B------:R-:W-:-:S06]  /*a170*/  NOP ;  /* 0x0000000000007918 */ /* 0x000fcc0000000000 */
[----:B------:R-:W0:Y:S01]  /*a180*/  LDS.128 R8, [R6.X16] ;  /* 0x0000000006087984 */ /* 0x000e22000000cc00 */
[----:B------:R-:W-:Y:S01]  /*a190*/  UIMAD.WIDE.U32 UR28, UR17, UR28, UR32 ;  /* 0x0000001c111c72a5 */ /* 0x000fe2000f8e0020 */
[----:B------:R-:W-:Y:S01]  /*a1a0*/  FADD.FTZ R5, R100, R17 ;  /* 0x0000001164057221 */ /* 0x000fe20000010000 */
[----:B------:R-:W-:Y:S01]  /*a1b0*/  F2FP.BF16.PACK_AB R16, R18, R17 ;  /* 0x000000111210723e */ /* 0x000fe200000010ff */
[----:B------:R-:W1:Y:S01]  /*a1c0*/  LDS.128 R12, [R6.X16+0x200] ;  /* 0x00020000060c7984 */ /* 0x000e62000000cc00 */
[----:B------:R-:W-:Y:S01]  /*a1d0*/  UIADD3 UR32, UR29, UR37, URZ ;  /* 0x000000251d207290 */ /* 0x000fe2000fffe03f */
[----:B------:R-:W-:Y:S01]  /*a1e0*/  FADD.FTZ R0, R5, R18 ;  /* 0x0000001205007221 */ /* 0x000fe20000010000 */
[----:B------:R-:W-:Y:S01]  /*a1f0*/  ULEA UR29, UP0, UR28, UR38, 0x1 ;  /* 0x000000261c1d7291 */ /* 0x000fe2000f80083f */
[----:B------:R-:W-:Y:S01]  /*a200*/  F2FP.BF16.PACK_AB R17, R20, R19 ;  /* 0x000000131411723e */ /* 0x000fe200000010ff */
[----:B------:R-:W-:Y:S01]  /*a210*/  UIADD3 UR24, UP2, UR24, -0x1000, URZ ;  /* 0xfffff00018187890 */ /* 0x000fe2000ff5e03f */
[----:B------:R-:W-:Y:S01]  /*a220*/  FADD.FTZ R5, R0, R19 ;  /* 0x0000001300057221 */ /* 0x000fe20000010000 */
[----:B------:R-:W-:Y:S01]  /*a230*/  ULEA.HI.X UR28, UR28, UR39, UR32, 0x1, UP0 ;  /* 0x000000271c1c7291 */ /* 0x000fe200080f0c20 */
[----:B------:R-:W-:Y:S01]  /*a240*/  F2FP.BF16.PACK_AB R19, R24, R23 ;  /* 0x000000171813723e */ /* 0x000fe200000010ff */
[----:B------:R-:W-:Y:S01]  /*a250*/  UIADD3 UR22, UP3, UR22, -0x1000, URZ ;  /* 0xfffff00016167890 */ /* 0x000fe2000ff7e03f */
        /* <DEDUP_REMOVED lines=11> */
[----:B------:R-:W-:Y:S01]  /*a310*/  UIMAD UR28, UR35, UR33, UR28 ;  /* 0x00000021231c72a4 */ /* 0x000fe2000f8e021c */
[----:B------:R-:W-:Y:S01]  /*a320*/  F2FP.BF16.PACK_AB R36, R26, R25 ;  /* 0x000000191a24723e */ /* 0x000fe200000010ff */
[----:B------:R-:W-:Y:S01]  /*a330*/  FADD.FTZ R21, R20, R21 ;  /* 0x0000001514157221 */ /* 0x000fe20000010000 */
[----:B------:R-:W-:-:S02]  /*a340*/  ULDC.64 UR32, c[0x0][0x300] ;  /* 0x0000c00000207ab9 */ /* 0x000fc40000000a00 */
        /* <DEDUP_REMOVED lines=8> */
[----:B0-----:R-:W-:Y:S01]  /*a3d0*/  STG.E.128 [R2.64], R8 ;  /* 0x0000000802007986 */ /* 0x001fe2000c101d1e */
[----:B------:R-:W-:-:S02]  /*a3e0*/  ULDC.64 UR32, c[0x0][0x340] ;  /* 0x0000d00000207ab9 */ /* 0x000fc40000000a00 */
[----:B------:R-:W-:Y:S01]  /*a3f0*/  UIADD3 UR28, UR9, UR28, URZ ;  /* 0x0000001c091c7290 */ /* 0x000fe2000fffe03f */
[----:B-1----:R0:W-:Y:S01]  /*a400*/  STG.E.128 [R2.64+0x200], R12 ;  /* 0x0002000c02007986 */ /* 0x0021e2000c101d1e */
[----:B------:R-:W-:Y:S01]  /*a410*/  ULEA UR9, UP0, UR8, UR32, 0x1 ;  /* 0x0000002008097291 */ /* 0x000fe2000f80083f */
[----:B------:R-:W-:Y:S01]  /*a420*/  FADD.FTZ R25, R24, R25 ;  /* 0x0000001918197221 */ /* 0x000fe20000010000 */
[----:B------:R-:W-:Y:S01]  /*a430*/  UIADD3 UR6, UR6, 0x1, URZ ;  /* 0x0000000106067890 */ /* 0x000fe2000fffe03f */
[----:B------:R-:W-:Y:S01]  /*a440*/  BAR.SYNC.DEFER_BLOCKING 0x0 ;  /* 0x0000000000007b1d */ /* 0x000fe20000010000 */
[----:B------:R-:W-:Y:S01]  /*a450*/  ULEA.HI.X UR8, UR8, UR33, UR28, 0x1, UP0 ;  /* 0x0000002108087291 */ /* 0x000fe200080f0c1c */
[----:B------:R-:W-:Y:S01]  /*a460*/  FADD.FTZ R26, R25, R26 ;  /* 0x0000001a191a7221 */ /* 0x000fe20000010000 */
[----:B------:R-:W-:Y:S02]  /*a470*/  UISETP.GT.AND UP0, UPT, UR19, 0x1, UPT ;  /* 0x000000011300788c */ /* 0x000fe4000bf04270 */
[----:B------:R-:W-:Y:S01]  /*a480*/  UIADD3.X UR27, UR27, -0x1, URZ, UP1, !UPT ;  /* 0xffffffff1b1b7890 */ /* 0x000fe20008ffe43f */
[----:B------:R-:W-:Y:S01]  /*a490*/  FADD.FTZ R27, R26, R27 ;  /* 0x0000001b1a1b7221 */ /* 0x000fe20000010000 */
[----:B------:R-:W-:-:S02]  /*a4a0*/  UIADD3.X UR25, UR25, -0x1, URZ, UP2, !UPT ;  /* 0xffffffff19197890 */ /* 0x000fc400097fe43f */
[----:B------:R-:W-:Y:S01]  /*a4b0*/  PLOP3.LUT P0, PT, PT, PT, UP0, 0x80, 0x0 ;  /* 0x000000000000781c */ /* 0x000fe20003f0f008 */
[----:B------:R-:W-:Y:S01]  /*a4c0*/  FADD.FTZ R28, R27, R28 ;  /* 0x0000001c1b1c7221 */ /* 0x000fe20000010000 */
[----:B------:R-:W-:Y:S02]  /*a4d0*/  UIADD3.X UR23, UR23, -0x1, URZ, UP3, !UPT ;  /* 0xffffffff17177890 */ /* 0x000fe40009ffe43f */
[----:B------:R-:W-:Y:S01]  /*a4e0*/  UIADD3.X UR21, UR21, -0x1, URZ, UP4, !UPT ;  /* 0xffffffff15157890 */ /* 0x000fe2000a7fe43f */
[----:B0-----:R-:W-:Y:S01]  /*a4f0*/  MOV R2, UR9 ;  /* 0x0000000900027c02 */ /* 0x001fe20008000f00 */
[----:B------:R-:W-:Y:S01]  /*a500*/  FADD.FTZ R29, R28, R29 ;  /* 0x0000001d1c1d7221 */ /* 0x000fe20000010000 */
[----:B------:R-:W-:Y:S01]  /*a510*/  MOV R3, UR8 ;  /* 0x0000000800037c02 */ /* 0x000fe20008000f00 */
[----:B------:R-:W-:Y:S02]  /*a520*/  UMOV UR19, UR7 ;  /* 0x0000000700137c82 */ /* 0x000fe40008000000 */
[----:B------:R-:W-:-:S02]  /*a530*/  FADD.FTZ R30, R29, R30 ;  /* 0x0000001e1d1e7221 */ /* 0x000fc40000010000 */
[----:B------:R-:W-:Y:S01]  /*a540*/  IMAD.WIDE R2, R7, 0x10, R2 ;  /* 0x0000001007027825 */ /* 0x000fe200078e0202 */
[----:B------:R-:W-:Y:S03]  /*a550*/  STS.128 [R4.X16], R16 ;  /* 0x0000001004007388 */ /* 0x000fe6000000cc00 */
[----:B------:R-:W-:Y:S01]  /*a560*/  FADD.FTZ R31, R30, R31 ;  /* 0x0000001f1e1f7221 */ /* 0x000fe20000010000 */
        /* <DEDUP_REMOVED lines=9> */
.L_x_2933:
        /* <DEDUP_REMOVED lines=34> */
.L_x_3039:
[----:B0-----:R-:W-:Y:S05]  /*a820*/  BSYNC B0 ;  /* 0x0000000000007941 */ /* 0x001fea0003800000 */
.L_x_3038:
[----:B------:R-:W-:Y:S01]  /*a830*/  BSSY B0, `(.L_x_3040) ;  /* 0x0000022000007945 */ /* 0x000fe20003800000 */
[----:B------:R-:W-:Y:S05]  /*a840*/  @!P0 BRA `(.L_x_3041) ;  /* 0x000001f000008947 */ /* 0x000fea0003800000 */
[----:B------:R-:W-:Y:S06]  /*a850*/  BAR.SYNC.DEFER_BLOCKING 0x0 ;  /* 0x0000000000007b1d */ /* 0x000fec0000010000 */
[----:B0-----:R-:W0:Y:S04]  /*a860*/  SHFL.DOWN P0, R3, R100, 0x1, 0x1f ;  /* 0x08201f0064037f89 */ /* 0x001e280000000000 */
        /* <DEDUP_REMOVED lines=29> */
.L_x_3041:
[----:B------:R-:W3:Y:S02]  /*aa40*/  S2R R11, SR_TID.X ;  /* 0x00000000000b7919 */ /* 0x000ee40000002100 */
.L_x_3042:
[----:B0-----:R-:W-:Y:S05]  /*aa50*/  BSYNC B0 ;  /* 0x0000000000007941 */ /* 0x001fea0003800000 */
.L_x_3040:
        /* <DEDUP_REMOVED lines=12> */
.L_x_3043:
        /* <DEDUP_REMOVED lines=32> */
.L_x_2940:
[----:B------:R-:W-:Y:S01]  /*ad20*/  HFMA2.MMA R74, -RZ, RZ, 0, 5.9604644775390625e-08 ;  /* 0x00000001ff4a7435 */ /* 0x000fe200000001ff */
[----:B------:R-:W-:-:S02]  /*ad30*/  MOV R75, R70 ;  /* 0x00000046004b7202 */ /* 0x000fc40000000f00 */
[----:B------:R-:W-:Y:S02]  /*ad40*/  MOV R72, RZ ;  /* 0x000000ff00487202 */ /* 0x000fe40000000f00 */
[----:B------:R-:W-:Y:S02]  /*ad50*/  MOV R71, 0xffffffff ;  /* 0xffffffff00477802 */ /* 0x000fe40000000f00 */
[----:B------:R-:W-:Y:S02]  /*ad60*/  MOV R68, 0xad80 ;  /* 0x0000ad8000447802 */ /* 0x000fe40000000f00 */
[----:B------:R-:W-:Y:S05]  /*ad70*/  CALL.REL.NOINC `($__internal_74_$__cuda_sm70_shflsync_up) ;  /* 0x00001ec000007944 */ /* 0x000fea0003c00000 */
[----:B-1----:R-:W-:Y:S01]  /*ad80*/  MOV R73, R71 ;  /* 0x0000004700497202 */ /* 0x002fe20000000f00 */
[----:B0-----:R-:W-:Y:S05]  /*ad90*/  BRA `(.L_x_3044) ;  /* 0xffff8b6000007947 */ /* 0x001fea000383ffff */
.L_x_2941:
[----:B------:R-:W-:Y:S01]  /*ada0*/  HFMA2.MMA R74, -RZ, RZ, 0, 5.9604644775390625e-08 ;  /* 0x00000001ff4a7435 */ /* 0x000fe200000001ff */
[----:B------:R-:W-:Y:S02]  /*adb0*/  MOV R75, R80 ;  /* 0x00000050004b7202 */ /* 0x000fe40000000f00 */
[----:B------:R-:W-:Y:S02]  /*adc0*/  MOV R72, RZ ;  /* 0x000000ff00487202 */ /* 0x000fe40000000f00 */
[----:B------:R-:W-:-:S02]  /*add0*/  MOV R71, 0xffffffff ;  /* 0xffffffff00477802 */ /* 0x000fc40000000f00 */
[----:B------:R-:W-:Y:S02]  /*ade0*/  MOV R68, 0xae00 ;  /* 0x0000ae0000447802 */ /* 0x000fe40000000f00 */
[----:B01----:R-:W-:Y:S05]  /*adf0*/  CALL.REL.NOINC `($__internal_74_$__cuda_sm70_shflsync_up) ;  /* 0x00001e4000007944 */ /* 0x003fea0003c00000 */
[----:B0-----:R-:W-:Y:S01]  /*ae00*/  HFMA2.MMA R74, -RZ, RZ, 0, 5.9604644775390625e-08 ;  /* 0x00000001ff4a7435 */ /* 0x001fe200000001ff */
[----:B-1----:R-:W-:Y:S02]  /*ae10*/  MOV R77, R71 ;  /* 0x00000047004d7202 */ /* 0x002fe40000000f00 */
[----:B------:R-:W-:Y:S02]  /*ae20*/  MOV R75, R82 ;  /* 0x00000052004b7202 */ /* 0x000fe40000000f00 */
[----:B------:R-:W-:Y:S02]  /*ae30*/  MOV R72, RZ ;  /* 0x000000ff00487202 */ /* 0x000fe40000000f00 */
[----:B------:R-:W-:Y:S02]  /*ae40*/  MOV R71, 0xffffffff ;  /* 0xffffffff00477802 */ /* 0x000fe40000000f00 */
[----:B------:R-:W-:Y:S02]  /*ae50*/  MOV R68, 0xae70 ;  /* 0x0000ae7000447802 */ /* 0x000fe40000000f00 */
[----:B------:R-:W-:Y:S05]  /*ae60*/  CALL.REL.NOINC `($__internal_74_$__cuda_sm70_shflsync_up) ;  /* 0x00001dd000007944 */ /* 0x000fea0003c00000 */
[----:B0-----:R-:W-:Y:S01]  /*ae70*/  HFMA2.MMA R74, -RZ, RZ, 0, 5.9604644775390625e-08 ;  /* 0x00000001ff4a7435 */ /* 0x001fe200000001ff */
[----:B-1----:R-:W-:-:S02]  /*ae80*/  MOV R79, R71 ;  /* 0x00000047004f7202 */ /* 0x002fc40000000f00 */
[----:B------:R-:W-:Y:S02]  /*ae90*/  MOV R75, R83 ;  /* 0x00000053004b7202 */ /* 0x000fe40000000f00 */
[----:B------:R-:W-:Y:S02]  /*aea0*/  MOV R72, RZ ;  /* 0x000000ff00487202 */ /* 0x000fe40000000f00 */
[----:B------:R-:W-:Y:S02]  /*aeb0*/  MOV R71, 0xffffffff ;  /* 0xffffffff00477802 */ /* 0x000fe40000000f00 */
[----:B------:R-:W-:Y:S02]  /*aec0*/  MOV R68, 0xaee0 ;  /* 0x0000aee000447802 */ /* 0x000fe40000000f00 */
[----:B------:R-:W-:Y:S05]  /*aed0*/  CALL.REL.NOINC `($__internal_74_$__cuda_sm70_shflsync_up) ;  /* 0x00001d6000007944 */ /* 0x000fea0003c00000 */
[----:B0-----:R-:W-:Y:S01]  /*aee0*/  FMUL.FTZ R74, R80, R79 ;  /* 0x0000004f504a7220 */ /* 0x001fe20000410000 */
[----:B------:R-:W-:Y:S01]  /*aef0*/  ISETP.GE.AND P0, PT, R98, 0x1, PT ;  /* 0x000000016200780c */ /* 0x000fe20003f06270 */
[C---:B------:R-:W-:Y:S02]  /*af00*/  FMUL.FTZ R68, R80.reuse, R77 ;  /* 0x0000004d50447220 */ /* 0x040fe40000410000 */
[----:B-1----:R-:W-:-:S02]  /*af10*/  FMUL.FTZ R72, R80, R71 ;  /* 0x0000004750487220 */ /* 0x002fc40000410000 */
[----:B------:R-:W-:Y:S01]  /*af20*/  FFMA.FTZ R74, R70, R71, R74 ;  /* 0x00000047464a7223 */ /* 0x000fe2000001004a */
[----:B------:R-:W-:Y:S01]  /*af30*/  MOV R71, 0xffffffff ;  /* 0xffffffff00477802 */ /* 0x000fe20000000f00 */
[-C--:B------:R-:W-:Y:S02]  /*af40*/  FMUL.FTZ R69, R80, R73.reuse ;  /* 0x0000004950457220 */ /* 0x080fe40000410000 */
[C---:B------:R-:W-:Y:S01]  /*af50*/  FFMA.FTZ R75, R70.reuse, R73, -R68 ;  /* 0x00000049464b7223 */ /* 0x040fe20000010844 */
[----:B------:R-:W-:Y:S01]  /*af60*/  MOV R68, 0xb030 ;  /* 0x0000b03000447802 */ /* 0x000fe20000000f00 */
[C---:B------:R-:W-:Y:S01]  /*af70*/  FFMA.FTZ R73, R70.reuse, R79, -R72 ;  /* 0x0000004f46497223 */ /* 0x040fe20000010848 */
[----:B------:R-:W-:Y:S01]  /*af80*/  MOV R72, RZ ;  /* 0x000000ff00487202 */ /* 0x000fe20000000f00 */
[C---:B------:R-:W-:Y:S02]  /*af90*/  FADD.FTZ R74, R83.reuse, R74 ;  /* 0x0000004a534a7221 */ /* 0x040fe40000010000 */
        /* <DEDUP_REMOVED lines=8> */
[----:B------:R-:W-:Y:S05]  /*b020*/  CALL.REL.NOINC `($__internal_74_$__cuda_sm70_shflsync_up) ;  /* 0x00001c1000007944 */ /* 0x000fea0003c00000 */
[----:B0-----:R-:W-:Y:S01]  /*b030*/  HFMA2.MMA R74, -RZ, RZ, 0, 1.1920928955078125e-07 ;  /* 0x00000002ff4a7435 */ /* 0x001fe200000001ff */
[----:B-1----:R-:W-:Y:S02]  /*b040*/  MOV R70, R71 ;  /* 0x0000004700467202 */ /* 0x002fe40000000f00 */
[----:B------:R-:W-:Y:S02]  /*b050*/  MOV R75, R79 ;  /* 0x0000004f004b7202 */ /* 0x000fe40000000f00 */
[----:B------:R-:W-:Y:S02]  /*b060*/  MOV R72, RZ ;  /* 0x000000ff00487202 */ /* 0x000fe40000000f00 */
[----:B------:R-:W-:Y:S02]  /*b070*/  MOV R71, 0xffffffff ;  /* 0xffffffff00477802 */ /* 0x000fe40000000f00 */
[----:B------:R-:W-:-:S02]  /*b080*/  MOV R68, 0xb0a0 ;  /* 0x0000b0a000447802 */ /* 0x000fc40000000f00 */
[----:B------:R-:W-:Y:S05]  /*b090*/  CALL.REL.NOINC `($__internal_74_$__cuda_sm70_shflsync_up) ;  /* 0x00001ba000007944 */ /* 0x000fea0003c00000 */
[----:B0-----:R-:W-:Y:S01]  /*b0a0*/  HFMA2.MMA R74, -RZ, RZ, 0, 1.1920928955078125e-07 ;  /* 0x00000002ff4a7435 */ /* 0x001fe200000001ff */
[----:B-1----:R-:W-:-:S02]  /*b0b0*/  MOV R73, R71 ;  /* 0x0000004700497202 */ /* 0x002fc40000000f00 */
[----:B------:R-:W-:Y:S02]  /*b0c0*/  MOV R75, R82 ;  /* 0x00000052004b7202 */ /* 0x000fe40000000f00 */
[----:B------:R-:W-:Y:S02]  /*b0d0*/  MOV R72, RZ ;  /* 0x000000ff00487202 */ /* 0x000fe40000000f00 */
[----:B------:R-:W-:Y:S02]  /*b0e0*/  MOV R71, 0xffffffff ;  /* 0xffffffff00477802 */ /* 0x000fe40000000f00 */
[----:B------:R-:W-:Y:S02]  /*b0f0*/  MOV R68, 0xb110 ;  /* 0x0000b11000447802 */ /* 0x000fe40000000f00 */
[----:B------:R-:W-:Y:S05]  /*b100*/  CALL.REL.NOINC `($__internal_74_$__cuda_sm70_shflsync_up) ;  /* 0x00001b3000007944 */ /* 0x000fea0003c00000 */
[----:B0-----:R-:W-:Y:S01]  /*b110*/  HFMA2.MMA R74, -RZ, RZ, 0, 1.1920928955078125e-07 ;  /* 0x00000002ff4a7435 */ /* 0x001fe200000001ff */
[----:B-1----:R-:W-:Y:S02]  /*b120*/  MOV R76, R71 ;  /* 0x00000047004c7202 */ /* 0x002fe40000000f00 */
[----:B------:R-:W-:Y:S02]  /*b130*/  MOV R75, R83 ;  /* 0x00000053004b7202 */ /* 0x000fe40000000f00 */
[----:B------:R-:W-:-:S02]  /*b140*/  MOV R72, RZ ;  /* 0x000000ff00487202 */ /* 0x000fc40000000f00 */
[----:B------:R-:W-:Y:S02]  /*b150*/  MOV R71, 0xffffffff ;  /* 0xffffffff00477802 */ /* 0x000fe40000000f00 */
[----:B------:R-:W-:Y:S02]  /*b160*/  MOV R68, 0xb180 ;  /* 0x0000b18000447802 */ /* 0x000fe40000000f00 */
[----:B------:R-:W-:Y:S05]  /*b170*/  CALL.REL.NOINC `($__internal_74_$__cuda_sm70_shflsync_up) ;  /* 0x00001ac000007944 */ /* 0x000fea0003c00000 */
[----:B------:R-:W-:Y:S01]  /*b180*/  ISETP.GE.AND P0, PT, R98, 0x2, PT ;  /* 0x000000026200780c */ /* 0x000fe20003f06270 */
[-C--:B------:R-:W-:Y:S02]  /*b190*/  FMUL.FTZ R68, R70, R79.reuse ;  /* 0x0000004f46447220 */ /* 0x080fe40000410000 */
[----:B0-----:R-:W-:Y:S02]  /*b1a0*/  FMUL.FTZ R72, R76, R79 ;  /* 0x0000004f4c487220 */ /* 0x001fe40000410000 */
[----:B-1----:R-:W-:Y:S02]  /*b1b0*/  FMUL.FTZ R69, R79, R71 ;  /* 0x000000474f457220 */ /* 0x002fe40000410000 */
[C---:B------:R-:W-:Y:S02]  /*b1c0*/  FFMA.FTZ R74, R73.reuse, R77, R68 ;  /* 0x0000004d494a7223 */ /* 0x040fe40000010044 */
[----:B------:R-:W-:-:S02]  /*b1d0*/  FMUL.FTZ R68, R73, R79 ;  /* 0x0000004f49447220 */ /* 0x000fc40000410000 */
        /* <DEDUP_REMOVED lines=9> */
[----:B------:R-:W-:Y:S02]  /*b270*/  MOV R75, R77 ;  /* 0x0000004d004b7202 */ /* 0x000fe40000000f00 */
[----:B------:R-:W-:-:S02]  /*b280*/  MOV R68, 0xb2a0 ;  /* 0x0000b2a000447802 */ /* 0x000fc40000000f00 */
[----:B------:R-:W-:Y:S05]  /*b290*/  CALL.REL.NOINC `($__internal_74_$__cuda_sm70_shflsync_up) ;  /* 0x000019a000007944 */ /* 0x000fea0003c00000 */
[----:B0-----:R-:W-:Y:S01]  /*b2a0*/  HFMA2.MMA R74, -RZ, RZ, 0, 2.384185791015625e-07 ;  /* 0x00000004ff4a7435 */ /* 0x001fe200000001ff */
[----:B-1----:R-:W-:-:S02]  /*b2b0*/  MOV R70, R71 ;  /* 0x0000004700467202 */ /* 0x002fc40000000f00 */
[----:B------:R-:W-:Y:S02]  /*b2c0*/  MOV R75, R79 ;  /* 0x0000004f004b7202 */ /* 0x000fe40000000f00 */
[----:B------:R-:W-:Y:S02]  /*b2d0*/  MOV R72, RZ ;  /* 0x000000ff00487202 */ /* 0x000fe40000000f00 */
[----:B------:R-:W-:Y:S02]  /*b2e0*/  MOV R71, 0xffffffff ;  /* 0xffffffff00477802 */ /* 0x000fe40000000f00 */
[----:B------:R-:W-:Y:S02]  /*b2f0*/  MOV R68, 0xb310 ;  /* 0x0000b31000447802 */ /* 0x000fe40000000f00 */
[----:B------:R-:W-:Y:S05]  /*b300*/  CALL.REL.NOINC `($__internal_74_$__cuda_sm70_shflsync_up) ;  /* 0x0000193000007944 */ /* 0x000fea0003c00000 */
[----:B0-----:R-:W-:Y:S01]  /*b310*/  HFMA2.MMA R74, -RZ, RZ, 0, 2.384185791015625e-07 ;  /* 0x00000004ff4a7435 */ /* 0x001fe200000001ff */
[----:B-1----:R-:W-:Y:S02]  /*b320*/  MOV R73, R71 ;  /* 0x0000004700497202 */ /* 0x002fe40000000f00 */
[----:B------:R-:W-:Y:S02]  /*b330*/  MOV R75, R82 ;  /* 0x00000052004b7202 */ /* 0x000fe40000000f00 */
[----:B------:R-:W-:-:S02]  /*b340*/  MOV R72, RZ ;  /* 0x000000ff00487202 */ /* 0x000fc40000000f00 */
[----:B------:R-:W-:Y:S02]  /*b350*/  MOV R71, 0xffffffff ;  /* 0xffffffff00477802 */ /* 0x000fe40000000f00 */
[----:B------:R-:W-:Y:S02]  /*b360*/  MOV R68, 0xb380 ;  /* 0x0000b38000447802 */ /* 0x000fe40000000f00 */
[----:B------:R-:W-:Y:S05]  /*b370*/  CALL.REL.NOINC `($__internal_74_$__cuda_sm70_shflsync_up) ;  /* 0x000018c000007944 */ /* 0x000fea0003c00000 */
[----:B0-----:R-:W-:Y:S01]  /*b380*/  HFMA2.MMA R74, -RZ, RZ, 0, 2.384185791015625e-07 ;  /* 0x00000004ff4a7435 */ /* 0x001fe200000001ff */
[----:B-1----:R-:W-:Y:S02]  /*b390*/  MOV R76, R71 ;  /* 0x00000047004c7202 */ /* 0x002fe40000000f00 */
[----:B------:R-:W-:Y:S02]  /*b3a0*/  MOV R75, R83 ;  /* 0x00000053004b7202 */ /* 0x000fe40000000f00 */
[----:B------:R-:W-:Y:S02]  /*b3b0*/  MOV R72, RZ ;  /* 0x000000ff00487202 */ /* 0x000fe40000000f00 */
[----:B------:R-:W-:Y:S02]  /*b3c0*/  MOV R71, 0xffffffff ;  /* 0xffffffff00477802 */ /* 0x000fe40000000f00 */
[----:B------:R-:W-:-:S02]  /*b3d0*/  MOV R68, 0xb3f0 ;  /* 0x0000b3f000447802 */ /* 0x000fc40000000f00 */
[----:B------:R-:W-:Y:S05]  /*b3e0*/  CALL.REL.NOINC `($__internal_74_$__cuda_sm70_shflsync_up) ;  /* 0x0000185000007944 */ /* 0x000fea0003c00000 */
[----:B------:R-:W-:Y:S01]  /*b3f0*/  ISETP.GE.AND P0, PT, R98, 0x4, PT ;  /* 0x000000046200780c */ /* 0x000fe20003f06270 */
[----:B------:R-:W-:-:S02]  /*b400*/  FMUL.FTZ R68, R70, R79 ;  /* 0x0000004f46447220 */ /* 0x000fc40000410000 */
[----:B-1----:R-:W-:Y:S02]  /*b410*/  FMUL.FTZ R69, R79, R71 ;  /* 0x000000474f457220 */ /* 0x002fe40000410000 */
[C---:B0-----:R-:W-:Y:S02]  /*b420*/  FMUL.FTZ R72, R76.reuse, R79 ;  /* 0x0000004f4c487220 */ /* 0x041fe40000410000 */
[C---:B------:R-:W-:Y:S02]  /*b430*/  FFMA.FTZ R74, R73.reuse, R77, R68 ;  /* 0x0000004d494a7223 */ /* 0x040fe40000010044 */
[----:B------:R-:W-:Y:S02]  /*b440*/  FMUL.FTZ R68, R73, R79 ;  /* 0x0000004f49447220 */ /* 0x000fe40000410000 */
        /* <DEDUP_REMOVED lines=9> */
[----:B------:R-:W-:-:S02]  /*b4e0*/  MOV R75, R77 ;  /* 0x0000004d004b7202 */ /* 0x000fc40000000f00 */
[----:B------:R-:W-:Y:S02]  /*b4f0*/  MOV R68, 0xb510 ;  /* 0x0000b51000447802 */ /* 0x000fe40000000f00 */
[----:B------:R-:W-:Y:S05]  /*b500*/  CALL.REL.NOINC `($__internal_74_$__cuda_sm70_shflsync_up) ;  /* 0x0000173000007944 */ /* 0x000fea0003c00000 */
[----:B0-----:R-:W-:Y:S01]  /*b510*/  HFMA2.MMA R74, -RZ, RZ, 0, 4.76837158203125e-07 ;  /* 0x00000008ff4a7435 */ /* 0x001fe200000001ff */
[----:B-1----:R-:W-:Y:S02]  /*b520*/  MOV R70, R71 ;  /* 0x0000004700467202 */ /* 0x002fe40000000f00 */
[----:B------:R-:W-:Y:S02]  /*b530*/  MOV R75, R79 ;  /* 0x0000004f004b7202 */ /* 0x000fe40000000f00 */
[----:B------:R-:W-:Y:S02]  /*b540*/  MOV R72, RZ ;  /* 0x000000ff00487202 */ /* 0x000fe40000000f00 */
[----:B------:R-:W-:Y:S02]  /*b550*/  MOV R71, 0xffffffff ;  /* 0xffffffff00477802 */ /* 0x000fe40000000f00 */
[----:B------:R-:W-:Y:S02]  /*b560*/  MOV R68, 0xb580 ;  /* 0x0000b58000447802 */ /* 0x000fe40000000f00 */
[----:B------:R-:W-:Y:S05]  /*b570*/  CALL.REL.NOINC `($__internal_74_$__cuda_sm70_shflsync_up) ;  /* 0x000016c000007944 */ /* 0x000fea0003c00000 */
[----:B0-----:R-:W-:Y:S01]  /*b580*/  HFMA2.MMA R74, -RZ, RZ, 0, 4.76837158203125e-07 ;  /* 0x00000008ff4a7435 */ /* 0x001fe200000001ff */
[----:B-1----:R-:W-:-:S02]  /*b590*/  MOV R73, R71 ;  /* 0x0000004700497202 */ /* 0x002fc40000000f00 */
[----:B------:R-:W-:Y:S02]  /*b5a0*/  MOV R75, R82 ;  /* 0x00000052004b7202 */ /* 0x000fe40000000f00 */
[----:B------:R-:W-:Y:S02]  /*b5b0*/  MOV R72, RZ ;  /* 0x000000ff00487202 */ /* 0x000fe40000000f00 */
[----:B------:R-:W-:Y:S02]  /*b5c0*/  MOV R71, 0xffffffff ;  /* 0xffffffff00477802 */ /* 0x000fe40000000f00 */
[----:B------:R-:W-:Y:S02]  /*b5d0*/  MOV R68, 0xb5f0 ;  /* 0x0000b5f000447802 */ /* 0x000fe40000000f00 */
[----:B------:R-:W-:Y:S05]  /*b5e0*/  CALL.REL.NOINC `($__internal_74_$__cuda_sm70_shflsync_up) ;  /* 0x0000165000007944 */ /* 0x000fea0003c00000 */
[----:B0-----:R-:W-:Y:S01]  /*b5f0*/  HFMA2.MMA R74, -RZ, RZ, 0, 4.76837158203125e-07 ;  /* 0x00000008ff4a7435 */ /* 0x001fe200000001ff */
        /* <DEDUP_REMOVED lines=21> */
[-C--:B------:R-:W-:Y:S02]  /*b750*/  MOV R70, R77.reuse ;  /* 0x0000004d00467202 */ /* 0x080fe40000000f00 */
[----:B------:R-:W-:-:S02]  /*b760*/  MOV R75, R77 ;  /* 0x0000004d004b7202 */ /* 0x000fc40000000f00 */
[----:B------:R-:W-:Y:S02]  /*b770*/  MOV R76, R83 ;  /* 0x00000053004c7202 */ /* 0x000fe40000000f00 */
[----:B------:R-:W-:Y:S02]  /*b780*/  MOV R73, R82 ;  /* 0x0000005200497202 */ /* 0x000fe40000000f00 */
[----:B------:R-:W-:Y:S02]  /*b790*/  MOV R77, R79 ;  /* 0x0000004f004d7202 */ /* 0x000fe40000000f00 */
[----:B------:R-:W-:Y:S02]  /*b7a0*/  MOV R68, 0xb7c0 ;  /* 0x0000b7c000447802 */ /* 0x000fe40000000f00 */
[----:B------:R-:W-:Y:S05]  /*b7b0*/  CALL.REL.NOINC `($__internal_74_$__cuda_sm70_shflsync_up) ;  /* 0x0000148000007944 */ /* 0x000fea0003c00000 */
[----:B0-----:R-:W-:Y:S01]  /*b7c0*/  HFMA2.MMA R74, -RZ, RZ, 0, 9.5367431640625e-07 ;  /* 0x00000010ff4a7435 */ /* 0x001fe200000001ff */
[----:B-1----:R-:W-:Y:S02]  /*b7d0*/  MOV R78, R71 ;  /* 0x00000047004e7202 */ /* 0x002fe40000000f00 */
[----:B------:R-:W-:Y:S02]  /*b7e0*/  MOV R75, R79 ;  /* 0x0000004f004b7202 */ /* 0x000fe40000000f00 */
[----:B------:R-:W-:-:S02]  /*b7f0*/  MOV R72, RZ ;  /* 0x000000ff00487202 */ /* 0x000fc40000000f00 */
[----:B------:R-:W-:Y:S02]  /*b800*/  MOV R71, 0xffffffff ;  /* 0xffffffff00477802 */ /* 0x000fe40000000f00 */
[----:B------:R-:W-:Y:S02]  /*b810*/  MOV R68, 0xb830 ;  /* 0x0000b83000447802 */ /* 0x000fe40000000f00 */
[----:B------:R-:W-:Y:S05]  /*b820*/  CALL.REL.NOINC `($__internal_74_$__cuda_sm70_shflsync_up) ;  /* 0x0000141000007944 */ /* 0x000fea0003c00000 */
[----:B0-----:R-:W-:Y:S01]  /*b830*/  HFMA2.MMA R74, -RZ, RZ, 0, 9.5367431640625e-07 ;  /* 0x00000010ff4a7435 */ /* 0x001fe200000001ff */
[----:B-1----:R-:W-:Y:S02]  /*b840*/  MOV R80, R71 ;  /* 0x0000004700507202 */ /* 0x002fe40000000f00 */
[----:B------:R-:W-:Y:S02]  /*b850*/  MOV R75, R82 ;  /* 0x00000052004b7202 */ /* 0x000fe40000000f00 */
[----:B------:R-:W-:Y:S02]  /*b860*/  MOV R72, RZ ;  /* 0x000000ff00487202 */ /* 0x000fe40000000f00 */
[----:B------:R-:W-:Y:S02]  /*b870*/  MOV R71, 0xffffffff ;  /* 0xffffffff00477802 */ /* 0x000fe40000000f00 */
[----:B------:R-:W-:-:S02]  /*b880*/  MOV R68, 0xb8a0 ;  /* 0x0000b8a000447802 */ /* 0x000fc40000000f00 */
[----:B------:R-:W-:Y:S05]  /*b890*/  CALL.REL.NOINC `($__internal_74_$__cuda_sm70_shflsync_up) ;  /* 0x000013a000007944 */ /* 0x000fea0003c00000 */
[----:B0-----:R-:W-:Y:S01]  /*b8a0*/  HFMA2.MMA R74, -RZ, RZ, 0, 9.5367431640625e-07 ;  /* 0x00000010ff4a7435 */ /* 0x001fe200000001ff */
[----:B-1----:R-:W-:-:S02]  /*b8b0*/  MOV R232, R71 ;  /* 0x0000004700e87202 */ /* 0x002fc40000000f00 */
[----:B------:R-:W-:Y:S02]  /*b8c0*/  MOV R75, R83 ;  /* 0x00000053004b7202 */ /* 0x000fe40000000f00 */
[----:B------:R-:W-:Y:S02]  /*b8d0*/  MOV R72, RZ ;  /* 0x000000ff00487202 */ /* 0x000fe40000000f00 */
[----:B------:R-:W-:Y:S02]  /*b8e0*/  MOV R71, 0xffffffff ;  /* 0xffffffff00477802 */ /* 0x000fe40000000f00 */
[----:B------:R-:W-:Y:S02]  /*b8f0*/  MOV R68, 0xb910 ;  /* 0x0000b91000447802 */ /* 0x000fe40000000f00 */
[----:B------:R-:W-:Y:S05]  /*b900*/  CALL.REL.NOINC `($__internal_74_$__cuda_sm70_shflsync_up) ;  /* 0x0000133000007944 */ /* 0x000fea0003c00000 */
[----:B01----:R-:W-:Y:S05]  /*b910*/  BRA `(.L_x_3045) ;  /* 0xffff844000007947 */ /* 0x003fea000383ffff */
.L_x_2946:
[----:B------:R-:W-:Y:S01]  /*b920*/  HFMA2.MMA R74, -RZ, RZ, 0, 5.9604644775390625e-08 ;  /* 0x00000001ff4a7435 */ /* 0x000fe200000001ff */
[----:B------:R-:W-:Y:S02]  /*b930*/  MOV R75, R79 ;  /* 0x0000004f004b7202 */ /* 0x000fe40000000f00 */
[----:B0-----:R-:W-:Y:S02]  /*b940*/  MOV R72, RZ ;  /* 0x000000ff00487202 */ /* 0x001fe40000000f00 */
[----:B------:R-:W-:-:S02]  /*b950*/  MOV R71, 0xffffffff ;  /* 0xffffffff00477802 */ /* 0x000fc40000000f00 */
[----:B-1----:R-:W-:Y:S02]  /*b960*/  MOV R68, 0xb980 ;  /* 0x0000b98000447802 */ /* 0x002fe40000000f00 */
[----:B------:R-:W-:Y:S05]  /*b970*/  CALL.REL.NOINC `($__internal_74_$__cuda_sm70_shflsync_up) ;  /* 0x000012c000007944 */ /* 0x000fea0003c00000 */
        /* <DEDUP_REMOVED lines=14> */
[----:B0-----:R-:W-:Y:S01]  /*ba60*/  HFMA2.MMA R74, -RZ, RZ, 0, 5.9604644775390625e-08 ;  /* 0x00000001ff4a7435 */ /* 0x001fe200000001ff */
[----:B-1----:R-:W-:Y:S02]  /*ba70*/  MOV R70, R71 ;  /* 0x0000004700467202 */ /* 0x002fe40000000f00 */
[----:B------:R-:W-:Y:S02]  /*ba80*/  MOV R75, R76 ;  /* 0x0000004c004b7202 */ /* 0x000fe40000000f00 */
[----:B------:R-:W-:-:S02]  /*ba90*/  MOV R72, RZ ;  /* 0x000000ff00487202 */ /* 0x000fc40000000f00 */
[----:B------:R-:W-:Y:S02]  /*baa0*/  MOV R71, 0xffffffff ;  /* 0xffffffff00477802 */ /* 0x000fe40000000f00 */
[----:B------:R-:W-:Y:S02]  /*bab0*/  MOV R68, 0xbad0 ;  /* 0x0000bad000447802 */ /* 0x000fe40000000f00 */
[----:B------:R-:W-:Y:S05]  /*bac0*/  CALL.REL.NOINC `($__internal_74_$__cuda_sm70_shflsync_up) ;  /* 0x0000117000007944 */ /* 0x000fea0003c00000 */
[----:B-1----:R-:W-:Y:S01]  /*bad0*/  MOV R83, R71 ;  /* 0x0000004700537202 */ /* 0x002fe20000000f00 */
[----:B------:R-:W-:Y:S01]  /*bae0*/  HFMA2.MMA R71, -RZ, RZ, 0, 0 ;  /* 0x00000000ff477435 */ /* 0x000fe200000001ff */
[----:B------:R-:W-:Y:S02]  /*baf0*/  MOV R73, R70 ;  /* 0x0000004600497202 */ /* 0x000fe40000000f00 */
[----:B0-----:R-:W-:Y:S02]  /*bb00*/  MOV R72, R56 ;  /* 0x0000003800487202 */ /* 0x001fe40000000f00 */
[----:B------:R-:W-:Y:S02]  /*bb10*/  MOV R68, 0x1f ;  /* 0x0000001f00447802 */ /* 0x000fe40000000f00 */
[----:B------:R-:W-:-:S02]  /*bb20*/  MOV R69, 0xffffffff ;  /* 0xffffffff00457802 */ /* 0x000fc40000000f00 */
[----:B------:R-:W-:Y:S02]  /*bb30*/  MOV R70, 0xbb50 ;  /* 0x0000bb5000467802 */ /* 0x000fe40000000f00 */
[----:B------:R-:W-:Y:S05]  /*bb40*/  CALL.REL.NOINC `($__internal_73_$__cuda_sm70_shflsync_idx_p) ;  /* 0x000010a000007944 */ /* 0x000fea0003c00000 */
[----:B0-----:R-:W-:Y:S01]  /*bb50*/  HFMA2.MMA R71, -RZ, RZ, 0, 0 ;  /* 0x00000000ff477435 */ /* 0x001fe200000001ff */
[----:B-1----:R-:W-:Y:S02]  /*bb60*/  MOV R82, R68 ;  /* 0x0000004400527202 */ /* 0x002fe40000000f00 */
[----:B------:R-:W-:Y:S02]  /*bb70*/  MOV R72, R57 ;  /* 0x0000003900487202 */ /* 0x000fe40000000f00 */
[----:B------:R-:W-:Y:S02]  /*bb80*/  MOV R68, 0x1f ;  /* 0x0000001f00447802 */ /* 0x000fe40000000f00 */
[----:B------:R-:W-:Y:S02]  /*bb90*/  MOV R69, 0xffffffff ;  /* 0xffffffff00457802 */ /* 0x000fe40000000f00 */
[----:B------:R-:W-:Y:S02]  /*bba0*/  MOV R70, 0xbbc0 ;  /* 0x0000bbc000467802 */ /* 0x000fe40000000f00 */
[----:B------:R-:W-:Y:S05]  /*bbb0*/  CALL.REL.NOINC `($__internal_73_$__cuda_sm70_shflsync_idx_p) ;  /* 0x0000103000007944 */ /* 0x000fea0003c00000 */
[----:B0-----:R-:W-:Y:S01]  /*bbc0*/  HFMA2.MMA R71, -RZ, RZ, 0, 0 ;  /* 0x00000000ff477435 */ /* 0x001fe200000001ff */
[----:B-1----:R-:W-:-:S02]  /*bbd0*/  MOV R87, R68 ;  /* 0x0000004400577202 */ /* 0x002fc40000000f00 */
[----:B------:R-:W-:Y:S02]  /*bbe0*/  MOV R72, R58 ;  /* 0x0000003a00487202 */ /* 0x000fe40000000f00 */
[----:B------:R-:W-:Y:S02]  /*bbf0*/  MOV R68, 0x1f ;  /* 0x0000001f00447802 */ /* 0x000fe40000000f00 */
[----:B------:R-:W-:Y:S02]  /*bc00*/  MOV R69, 0xffffffff ;  /* 0xffffffff00457802 */ /* 0x000fe40000000f00 */
[----:B------:R-:W-:Y:S02]  /*bc10*/  MOV R70, 0xbc30 ;  /* 0x0000bc3000467802 */ /* 0x000fe40000000f00 */
[----:B------:R-:W-:Y:S05]  /*bc20*/  CALL.REL.NOINC `($__internal_73_$__cuda_sm70_shflsync_idx_p) ;  /* 0x00000fc000007944 */ /* 0x000fea0003c00000 */
[----:B0-----:R-:W-:Y:S01]  /*bc30*/  HFMA2.MMA R71, -RZ, RZ, 0, 0 ;  /* 0x00000000ff477435 */ /* 0x001fe200000001ff */
[----:B-1----:R-:W-:Y:S02]  /*bc40*/  MOV R231, R68 ;  /* 0x0000004400e77202 */ /* 0x002fe40000000f00 */
[----:B------:R-:W-:Y:S02]  /*bc50*/  MOV R72, R59 ;  /* 0x0000003b00487202 */ /* 0x000fe40000000f00 */
[----:B------:R-:W-:-:S02]  /*bc60*/  MOV R68, 0x1f ;  /* 0x0000001f00447802 */ /* 0x000fc40000000f00 */
[----:B------:R-:W-:Y:S02]  /*bc70*/  MOV R69, 0xffffffff ;  /* 0xffffffff00457802 */ /* 0x000fe40000000f00 */
[----:B------:R-:W-:Y:S02]  /*bc80*/  MOV R70, 0xbca0 ;  /* 0x0000bca000467802 */ /* 0x000fe40000000f00 */
[----:B------:R-:W-:Y:S05]  /*bc90*/  CALL.REL.NOINC `($__internal_73_$__cuda_sm70_shflsync_idx_p) ;  /* 0x00000f5000007944 */ /* 0x000fea0003c00000 */
[----:B-1----:R-:W-:Y:S01]  /*bca0*/  MOV R75, R68 ;  /* 0x00000044004b7202 */ /* 0x002fe20000000f00 */
[----:B0-----:R-:W-:Y:S05]  /*bcb0*/  BRA `(.L_x_3046) ;  /* 0xffff83c000007947 */ /* 0x001fea000383ffff */
.L_x_2949:
[----:B------:R-:W-:Y:S01]  /*bcc0*/  HFMA2.MMA R75, -RZ, RZ, 0, 5.9604644775390625e-08 ;  /* 0x00000001ff4b7435 */ /* 0x000fe200000001ff */
[----:B------:R-:W-:Y:S02]  /*bcd0*/  MOV R74, R78 ;  /* 0x0000004e004a7202 */ /* 0x000fe40000000f00 */
[----:B------:R-:W-:Y:S02]  /*bce0*/  MOV R242, 0x1f ;  /* 0x0000001f00f27802 */ /* 0x000fe40000000f00 */
[----:B------:R-:W-:Y:S02]  /*bcf0*/  MOV R81, 0xffffffff ;  /* 0xffffffff00517802 */ /* 0x000fe40000000f00 */
[----:B------:R-:W-:-:S02]  /*bd00*/  MOV R68, 0xbd20 ;  /* 0x0000bd2000447802 */ /* 0x000fc40000000f00 */
[----:B------:R-:W-:Y:S05]  /*bd10*/  CALL.REL.NOINC `($__internal_72_$__cuda_sm70_shflsync_down) ;  /* 0x00000e9000007944 */ /* 0x000fea0003c00000 */
[----:B-1----:R-:W-:Y:S01]  /*bd20*/  MOV R70, R242 ;  /* 0x000000f200467202 */ /* 0x002fe20000000f00 */
[----:B0-----:R-:W-:Y:S05]  /*bd30*/  BRA `(.L_x_3047) ;  /* 0xffff994000007947 */ /* 0x001fea000383ffff */
.L_x_2950:
[----:B------:R-:W-:Y:S01]  /*bd40*/  HFMA2.MMA R75, -RZ, RZ, 0, 5.9604644775390625e-08 ;  /* 0x00000001ff4b7435 */ /* 0x000fe200000001ff */
[----:B------:R-:W-:-:S02]  /*bd50*/  MOV R74, R79 ;  /* 0x0000004f004a7202 */ /* 0x000fc40000000f00 */
[----:B------:R-:W-:Y:S02]  /*bd60*/  MOV R242, 0x1f ;  /* 0x0000001f00f27802 */ /* 0x000fe40000000f00 */
[----:B------:R-:W-:Y:S02]  /*bd70*/  MOV R81, 0xffffffff ;  /* 0xffffffff00517802 */ /* 0x000fe40000000f00 */
[----:B------:R-:W-:Y:S02]  /*bd80*/  MOV R68, 0xbda0 ;  /* 0x0000bda000447802 */ /* 0x000fe40000000f00 */
[----:B01----:R-:W-:Y:S05]  /*bd90*/  CALL.REL.NOINC `($__internal_72_$__cuda_sm70_shflsync_down) ;  /* 0x00000e1000007944 */ /* 0x003fea0003c00000 */
[----:B0-----:R-:W-:Y:S01]  /*bda0*/  HFMA2.MMA R75, -RZ, RZ, 0, 5.9604644775390625e-08 ;  /* 0x00000001ff4b7435 */ /* 0x001fe200000001ff */
[----:B-1----:R-:W-:Y:S02]  /*bdb0*/  MOV R71, R242 ;  /* 0x000000f200477202 */ /* 0x002fe40000000f00 */
[----:B------:R-:W-:Y:S02]  /*bdc0*/  MOV R74, R77 ;  /* 0x0000004d004a7202 */ /* 0x000fe40000000f00 */
[----:B------:R-:W-:Y:S02]  /*bdd0*/  MOV R242, 0x1f ;  /* 0x0000001f00f27802 */ /* 0x000fe40000000f00 */
[----:B------:R-:W-:-:S02]  /*bde0*/  MOV R81, 0xffffffff ;  /* 0xffffffff00517802 */ /* 0x000fc40000000f00 */
[----:B------:R-:W-:Y:S02]  /*bdf0*/  MOV R68, 0xbe10 ;  /* 0x0000be1000447802 */ /* 0x000fe40000000f00 */
[----:B------:R-:W-:Y:S05]  /*be00*/  CALL.REL.NOINC `($__internal_72_$__cuda_sm70_shflsync_down) ;  /* 0x00000da000007944 */ /* 0x000fea0003c00000 */
[----:B0-----:R-:W-:Y:S01]  /*be10*/  HFMA2.MMA R75, -RZ, RZ, 0, 5.9604644775390625e-08 ;  /* 0x00000001ff4b7435 */ /* 0x001fe200000001ff */
[----:B-1----:R-:W-:Y:S02]  /*be20*/  MOV R72, R242 ;  /* 0x000000f200487202 */ /* 0x002fe40000000f00 */
[----:B------:R-:W-:Y:S02]  /*be30*/  MOV R74, R76 ;  /* 0x0000004c004a7202 */ /* 0x000fe40000000f00 */
[----:B------:R-:W-:Y:S02]  /*be40*/  MOV R242, 0x1f ;  /* 0x0000001f00f27802 */ /* 0x000fe40000000f00 */
[----:B------:R-:W-:Y:S02]  /*be50*/  MOV R81, 0xffffffff ;  /* 0xffffffff00517802 */ /* 0x000fe40000000f00 */
[----:B------:R-:W-:Y:S02]  /*be60*/  MOV R68, 0xbe80 ;  /* 0x0000be8000447802 */ /* 0x000fe40000000f00 */
[----:B------:R-:W-:Y:S05]  /*be70*/  CALL.REL.NOINC `($__internal_72_$__cuda_sm70_shflsync_down) ;  /* 0x00000d3000007944 */ /* 0x000fea0003c00000 */
[----:B-1----:R-:W-:Y:S01]  /*be80*/  MOV R68, R242 ;  /* 0x000000f200447202 */ /* 0x002fe20000000f00 */
[----:B0-----:R-:W-:Y:S05]  /*be90*/  BRA `(.L_x_3048) ;  /* 0xffff982000007947 */ /* 0x001fea000383ffff */
.L_x_2953:
[----:B------:R-:W-:Y:S01]  /*bea0*/  HFMA2.MMA R75, -RZ, RZ, 0, 1.1920928955078125e-07 ;  /* 0x00000002ff4b7435 */ /* 0x000fe200000001ff */
[----:B------:R-:W-:-:S02]  /*beb0*/  MOV R74, R78 ;  /* 0x0000004e004a7202 */ /* 0x000fc40000000f00 */
[----:B------:R-:W-:Y:S02]  /*bec0*/  MOV R242, 0x1f ;  /* 0x0000001f00f27802 */ /* 0x000fe40000000f00 */
[----:B------:R-:W-:Y:S02]  /*bed0*/  MOV R81, 0xffffffff ;  /* 0xffffffff00517802 */ /* 0x000fe40000000f00 */
[----:B0-----:R-:W-:Y:S02]  /*bee0*/  MOV R68, 0xbf00 ;  /* 0x0000bf0000447802 */ /* 0x001fe40000000f00 */
[----:B-1234-:R-:W-:Y:S05]  /*bef0*/  CALL.REL.NOINC `($__internal_72_$__cuda_sm70_shflsync_down) ;  /* 0x00000cb000007944 */ /* 0x01efea0003c00000 */
[----:B0-----:R-:W-:Y:S01]  /*bf00*/  HFMA2.MMA R75, -RZ, RZ, 0, 1.1920928955078125e-07 ;  /* 0x00000002ff4b7435 */ /* 0x001fe200000001ff */
[----:B-1----:R-:W-:Y:S02]  /*bf10*/  MOV R70, R242 ;  /* 0x000000f200467202 */ /* 0x002fe40000000f00 */
[----:B------:R-:W-:Y:S02]  /*bf20*/  MOV R74, R79 ;  /* 0x0000004f004a7202 */ /* 0x000fe40000000f00 */
[----:B------:R-:W-:Y:S02]  /*bf30*/  MOV R242, 0x1f ;  /* 0x0000001f00f27802 */ /* 0x000fe40000000f00 */
[----:B------:R-:W-:-:S02]  /*bf40*/  MOV R81, 0xffffffff ;  /* 0xffffffff00517802 */ /* 0x000fc40000000f00 */
[----:B------:R-:W-:Y:S02]  /*bf50*/  MOV R68, 0xbf70 ;  /* 0x0000bf7000447802 */ /* 0x000fe40000000f00 */
[----:B------:R-:W-:Y:S05]  /*bf60*/  CALL.REL.NOINC `($__internal_72_$__cuda_sm70_shflsync_down) ;  /* 0x00000c4000007944 */ /* 0x000fea0003c00000 */
[----:B0-----:R-:W-:Y:S01]  /*bf70*/  HFMA2.MMA R75, -RZ, RZ, 0, 1.1920928955078125e-07 ;  /* 0x00000002ff4b7435 */ /* 0x001fe200000001ff */
[----:B-1----:R-:W-:Y:S02]  /*bf80*/  MOV R71, R242 ;  /* 0x000000f200477202 */ /* 0x002fe40000000f00 */
[----:B------:R-:W-:Y:S02]  /*bf90*/  MOV R74, R77 ;  /* 0x0000004d004a7202 */ /* 0x000fe40000000f00 */
[----:B------:R-:W-:Y:S02]  /*bfa0*/  MOV R242, 0x1f ;  /* 0x0000001f00f27802 */ /* 0x000fe40000000f00 */
[----:B------:R-:W-:Y:S02]  /*bfb0*/  MOV R81, 0xffffffff ;  /* 0xffffffff00517802 */ /* 0x000fe40000000f00 */
[----:B------:R-:W-:Y:S02]  /*bfc0*/  MOV R68, 0xbfe0 ;  /* 0x0000bfe000447802 */ /* 0x000fe40000000f00 */
[----:B------:R-:W-:Y:S05]  /*bfd0*/  CALL.REL.NOINC `($__internal_72_$__cuda_sm70_shflsync_down) ;  /* 0x00000bd000007944 */ /* 0x000fea0003c00000 */
[----:B0-----:R-:W-:Y:S01]  /*bfe0*/  HFMA2.MMA R75, -RZ, RZ, 0, 1.1920928955078125e-07 ;  /* 0x00000002ff4b7435 */ /* 0x001fe200000001ff */
[----:B-1----:R-:W-:-:S02]  /*bff0*/  MOV R72, R242 ;  /* 0x000000f200487202 */ /* 0x002fc40000000f00 */
[----:B------:R-:W-:Y:S02]  /*c000*/  MOV R74, R76 ;  /* 0x0000004c004a7202 */ /* 0x000fe40000000f00 */
[----:B------:R-:W-:Y:S02]  /*c010*/  MOV R242, 0x1f ;  /* 0x0000001f00f27802 */ /* 0x000fe40000000f00 */
[----:B------:R-:W-:Y:S02]  /*c020*/  MOV R81, 0xffffffff ;  /* 0xffffffff00517802 */ /* 0x000fe40000000f00 */
[----:B------:R-:W-:Y:S02]  /*c030*/  MOV R68, 0xc050 ;  /* 0x0000c05000447802 */ /* 0x000fe40000000f00 */
[----:B------:R-:W-:Y:S05]  /*c040*/  CALL.REL.NOINC `($__internal_72_$__cuda_sm70_shflsync_down) ;  /* 0x00000b6000007944 */ /* 0x000fea0003c00000 */
[----:B-1----:R-:W-:Y:S01]  /*c050*/  MOV R68, R242 ;  /* 0x000000f200447202 */ /* 0x002fe20000000f00 */
[----:B0-----:R-:W-:Y:S05]  /*c060*/  BRA `(.L_x_3049) ;  /* 0xffff97a000007947 */ /* 0x001fea000383ffff */
.L_x_2956:
[----:B------:R-:W-:Y:S01]  /*c070*/  HFMA2.MMA R75, -RZ, RZ, 0, 2.384185791015625e-07 ;  /* 0x00000004ff4b7435 */ /* 0x000fe200000001ff */
[----:B------:R-:W-:Y:S02]  /*c080*/  MOV R74, R78 ;  /* 0x0000004e004a7202 */ /* 0x000fe40000000f00 */
[----:B------:R-:W-:-:S02]  /*c090*/  MOV R242, 0x1f ;  /* 0x0000001f00f27802 */ /* 0x000fc40000000f00 */
[----:B------:R-:W-:Y:S02]  /*c0a0*/  MOV R81, 0xffffffff ;  /* 0xffffffff00517802 */ /* 0x000fe40000000f00 */
[----:B0-----:R-:W-:Y:S02]  /*c0b0*/  MOV R68, 0xc0d0 ;  /* 0x0000c0d000447802 */ /* 0x001fe40000000f00 */
[----:B-1234-:R-:W-:Y:S05]  /*c0c0*/  CALL.REL.NOINC `($__internal_72_$__cuda_sm70_shflsync_down) ;  /* 0x00000ae000007944 */ /* 0x01efea0003c00000 */
[----:B-1----:R-:W-:Y:S01]  /*c0d0*/  MOV R70, R242 ;  /* 0x000000f200467202 */ /* 0x002fe20000000f00 */
[----:B0-----:R-:W-:Y:S05]  /*c0e0*/  BRA `(.L_x_3050) ;  /* 0xffff984000007947 */ /* 0x001fea000383ffff */
.L_x_2957:
[----:B------:R-:W-:Y:S01]  /*c0f0*/  HFMA2.MMA R75, -RZ, RZ, 0, 2.384185791015625e-07 ;  /* 0x00000004ff4b7435 */ /* 0x000fe200000001ff */
[----:B------:R-:W-:Y:S02]  /*c100*/  MOV R74, R79 ;  /* 0x0000004f004a7202 */ /* 0x000fe40000000f00 */
[----:B------:R-:W-:Y:S02]  /*c110*/  MOV R242, 0x1f ;  /* 0x0000001f00f27802 */ /* 0x000fe40000000f00 */
[----:B------:R-:W-:Y:S02]  /*c120*/  MOV R81, 0xffffffff ;  /* 0xffffffff00517802 */ /* 0x000fe40000000f00 */
[----:B0-----:R-:W-:-:S02]  /*c130*/  MOV R68, 0xc150 ;  /* 0x0000c15000447802 */ /* 0x001fc40000000f00 */
[----:B-1234-:R-:W-:Y:S05]  /*c140*/  CALL.REL.NOINC `($__internal_72_$__cuda_sm70_shflsync_down) ;  /* 0x00000a6000007944 */ /* 0x01efea0003c00000 */
[----:B0-----:R-:W-:Y:S01]  /*c150*/  HFMA2.MMA R75, -RZ, RZ, 0, 2.384185791015625e-07 ;  /* 0x00000004ff4b7435 */ /* 0x001fe200000001ff */
[----:B-1----:R-:W-:-:S02]  /*c160*/  MOV R71, R242 ;  /* 0x000000f200477202 */ /* 0x002fc40000000f00 */
[----:B------:R-:W-:Y:S02]  /*c170*/  MOV R74, R77 ;  /* 0x0000004d004a7202 */ /* 0x000fe40000000f00 */
[----:B------:R-:W-:Y:S02]  /*c180*/  MOV R242, 0x1f ;  /* 0x0000001f00f27802 */ /* 0x000fe40000000f00 */
[----:B------:R-:W-:Y:S02]  /*c190*/  MOV R81, 0xffffffff ;  /* 0xffffffff00517802 */ /* 0x000fe40000000f00 */
[----:B------:R-:W-:Y:S02]  /*c1a0*/  MOV R68, 0xc1c0 ;  /* 0x0000c1c000447802 */ /* 0x000fe40000000f00 */
[----:B------:R-:W-:Y:S05]  /*c1b0*/  CALL.REL.NOINC `($__internal_72_$__cuda_sm70_shflsync_down) ;  /* 0x000009f000007944 */ /* 0x000fea0003c00000 */
[----:B0-----:R-:W-:Y:S01]  /*c1c0*/  HFMA2.MMA R75, -RZ, RZ, 0, 2.384185791015625e-07 ;  /* 0x00000004ff4b7435 */ /* 0x001fe200000001ff */
[----:B-1----:R-:W-:Y:S02]  /*c1d0*/  MOV R72, R242 ;  /* 0x000000f200487202 */ /* 0x002fe40000000f00 */
[----:B------:R-:W-:Y:S02]  /*c1e0*/  MOV R74, R76 ;  /* 0x0000004c004a7202 */ /* 0x000fe40000000f00 */
[----:B------:R-:W-:-:S02]  /*c1f0*/  MOV R242, 0x1f ;  /* 0x0000001f00f27802 */ /* 0x000fc40000000f00 */
[----:B------:R-:W-:Y:S02]  /*c200*/  MOV R81, 0xffffffff ;  /* 0xffffffff00517802 */ /* 0x000fe40000000f00 */
[----:B------:R-:W-:Y:S02]  /*c210*/  MOV R68, 0xc230 ;  /* 0x0000c23000447802 */ /* 0x000fe40000000f00 */
[----:B------:R-:W-:Y:S05]  /*c220*/  CALL.REL.NOINC `($__internal_72_$__cuda_sm70_shflsync_down) ;  /* 0x0000098000007944 */ /* 0x000fea0003c00000 */
[----:B-1----:R-:W-:Y:S01]  /*c230*/  MOV R68, R242 ;  /* 0x000000f200447202 */ /* 0x002fe20000000f00 */
[----:B0-----:R-:W-:Y:S05]  /*c240*/  BRA `(.L_x_3051) ;  /* 0xffff972000007947 */ /* 0x001fea000383ffff */
.L_x_2960:
[----:B------:R-:W-:Y:S01]  /*c250*/  HFMA2.MMA R75, -RZ, RZ, 0, 4.76837158203125e-07 ;  /* 0x00000008ff4b7435 */ /* 0x000fe200000001ff */
[----:B------:R-:W-:Y:S02]  /*c260*/  MOV R74, R78 ;  /* 0x0000004e004a7202 */ /* 0x000fe40000000f00 */
[----:B------:R-:W-:Y:S02]  /*c270*/  MOV R242, 0x1f ;  /* 0x0000001f00f27802 */ /* 0x000fe40000000f00 */
[----:B------:R-:W-:Y:S02]  /*c280*/  MOV R81, 0xffffffff ;  /* 0xffffffff00517802 */ /* 0x000fe40000000f00 */
[----:B0-----:R-:W-:-:S02]  /*c290*/  MOV R68, 0xc2b0 ;  /* 0x0000c2b000447802 */ /* 0x001fc40000000f00 */
[----:B-1234-:R-:W-:Y:S05]  /*c2a0*/  CALL.REL.NOINC `($__internal_72_$__cuda_sm70_shflsync_down) ;  /* 0x0000090000007944 */ /* 0x01efea0003c00000 */
[----:B0-----:R-:W-:Y:S01]  /*c2b0*/  HFMA2.MMA R75, -RZ, RZ, 0, 4.76837158203125e-07 ;  /* 0x00000008ff4b7435 */ /* 0x001fe200000001ff */
[----:B-1----:R-:W-:-:S02]  /*c2c0*/  MOV R70, R242 ;  /* 0x000000f200467202 */ /* 0x002fc40000000f00 */
[----:B------:R-:W-:Y:S02]  /*c2d0*/  MOV R74, R79 ;  /* 0x0000004f004a7202 */ /* 0x000fe40000000f00 */
[----:B------:R-:W-:Y:S02]  /*c2e0*/  MOV R242, 0x1f ;  /* 0x0000001f00f27802 */ /* 0x000fe40000000f00 */
[----:B------:R-:W-:Y:S02]  /*c2f0*/  MOV R81, 0xffffffff ;  /* 0xffffffff00517802 */ /* 0x000fe40000000f00 */
[----:B------:R-:W-:Y:S02]  /*c300*/  MOV R68, 0xc320 ;  /* 0x0000c32000447802 */ /* 0x000fe40000000f00 */
[----:B------:R-:W-:Y:S05]  /*c310*/  CALL.REL.NOINC `($__internal_72_$__cuda_sm70_shflsync_down) ;  /* 0x0000089000007944 */ /* 0x000fea0003c00000 */
[----:B0-----:R-:W-:Y:S01]  /*c320*/  HFMA2.MMA R75, -RZ, RZ, 0, 4.76837158203125e-07 ;  /* 0x00000008ff4b7435 */ /* 0x001fe200000001ff */
[----:B-1----:R-:W-:Y:S02]  /*c330*/  MOV R71, R242 ;  /* 0x000000f200477202 */ /* 0x002fe40000000f00 */
[----:B------:R-:W-:Y:S02]  /*c340*/  MOV R74, R77 ;  /* 0x0000004d004a7202 */ /* 0x000fe40000000f00 */
[----:B------:R-:W-:-:S02]  /*c350*/  MOV R242, 0x1f ;  /* 0x0000001f00f27802 */ /* 0x000fc40000000f00 */
[----:B------:R-:W-:Y:S02]  /*c360*/  MOV R81, 0xffffffff ;  /* 0xffffffff00517802 */ /* 0x000fe40000000f00 */
[----:B------:R-:W-:Y:S02]  /*c370*/  MOV R68, 0xc390 ;  /* 0x0000c39000447802 */ /* 0x000fe40000000f00 */
[----:B------:R-:W-:Y:S05]  /*c380*/  CALL.REL.NOINC `($__internal_72_$__cuda_sm70_shflsync_down) ;  /* 0x0000082000007944 */ /* 0x000fea0003c00000 */
[----:B0-----:R-:W-:Y:S01]  /*c390*/  HFMA2.MMA R75, -RZ, RZ, 0, 4.76837158203125e-07 ;  /* 0x00000008ff4b7435 */ /* 0x001fe200000001ff */
[----:B-1----:R-:W-:Y:S02]  /*c3a0*/  MOV R72, R242 ;  /* 0x000000f200487202 */ /* 0x002fe40000000f00 */
[----:B------:R-:W-:Y:S02]  /*c3b0*/  MOV R74, R76 ;  /* 0x0000004c004a7202 */ /* 0x000fe40000000f00 */
[----:B------:R-:W-:Y:S02]  /*c3c0*/  MOV R242, 0x1f ;  /* 0x0000001f00f27802 */ /* 0x000fe40000000f00 */
[----:B------:R-:W-:Y:S02]  /*c3d0*/  MOV R81, 0xffffffff ;  /* 0xffffffff00517802 */ /* 0x000fe40000000f00 */
[----:B------:R-:W-:-:S02]  /*c3e0*/  MOV R68, 0xc400 ;  /* 0x0000c40000447802 */ /* 0x000fc40000000f00 */
[----:B------:R-:W-:Y:S05]  /*c3f0*/  CALL.REL.NOINC `($__internal_72_$__cuda_sm70_shflsync_down) ;  /* 0x000007b000007944 */ /* 0x000fea0003c00000 */
[----:B-1----:R-:W-:Y:S01]  /*c400*/  MOV R68, R242 ;  /* 0x000000f200447202 */ /* 0x002fe20000000f00 */
[----:B0-----:R-:W-:Y:S05]  /*c410*/  BRA `(.L_x_3052) ;  /* 0xffff96a000007947 */ /* 0x001fea000383ffff */
.L_x_2963:
[----:B------:R-:W-:Y:S01]  /*c420*/  HFMA2.MMA R75, -RZ, RZ, 0, 9.5367431640625e-07 ;  /* 0x00000010ff4b7435 */ /* 0x000fe200000001ff */
[----:B------:R-:W-:-:S02]  /*c430*/  MOV R74, R78 ;  /* 0x0000004e004a7202 */ /* 0x000fc40000000f00 */
[----:B------:R-:W-:Y:S02]  /*c440*/  MOV R242, 0x1f ;  /* 0x0000001f00f27802 */ /* 0x000fe40000000f00 */
[----:B------:R-:W-:Y:S02]  /*c450*/  MOV R81, 0xffffffff ;  /* 0xffffffff00517802 */ /* 0x000fe40000000f00 */
[----:B0-----:R-:W-:Y:S02]  /*c460*/  MOV R68, 0xc480 ;  /* 0x0000c48000447802 */ /* 0x001fe40000000f00 */
[----:B-1234-:R-:W-:Y:S05]  /*c470*/  CALL.REL.NOINC `($__internal_72_$__cuda_sm70_shflsync_down) ;  /* 0x0000073000007944 */ /* 0x01efea0003c00000 */
[----:B-1----:R-:W-:Y:S01]  /*c480*/  MOV R70, R242 ;  /* 0x000000f200467202 */ /* 0x002fe20000000f00 */
[----:B0-----:R-:W-:Y:S05]  /*c490*/  BRA `(.L_x_3053) ;  /* 0xffff974000007947 */ /* 0x001fea000383ffff */
.L_x_2964:
[----:B------:R-:W-:Y:S01]  /*c4a0*/  HFMA2.MMA R75, -RZ, RZ, 0, 9.5367431640625e-07 ;  /* 0x00000010ff4b7435 */ /* 0x000fe200000001ff */
[----:B------:R-:W-:Y:S02]  /*c4b0*/  MOV R74, R79 ;  /* 0x0000004f004a7202 */ /* 0x000fe40000000f00 */
[----:B------:R-:W-:Y:S02]  /*c4c0*/  MOV R242, 0x1f ;  /* 0x0000001f00f27802 */ /* 0x000fe40000000f00 */
[----:B------:R-:W-:-:S02]  /*c4d0*/  MOV R81, 0xffffffff ;  /* 0xffffffff00517802 */ /* 0x000fc40000000f00 */
[----:B0-----:R-:W-:Y:S02]  /*c4e0*/  MOV R68, 0xc500 ;  /* 0x0000c50000447802 */ /* 0x001fe40000000f00 */
[----:B-1234-:R-:W-:Y:S05]  /*c4f0*/  CALL.REL.NOINC `($__internal_72_$__cuda_sm70_shflsync_down) ;  /* 0x000006b000007944 */ /* 0x01efea0003c00000 */
[----:B0-----:R-:W-:Y:S01]  /*c500*/  HFMA2.MMA R75, -RZ, RZ, 0, 9.5367431640625e-07 ;  /* 0x00000010ff4b7435 */ /* 0x001fe200000001ff */
[----:B-1----:R-:W-:Y:S02]  /*c510*/  MOV R71, R242 ;  /* 0x000000f200477202 */ /* 0x002fe40000000f00 */
[----:B------:R-:W-:Y:S02]  /*c520*/  MOV R74, R77 ;  /* 0x0000004d004a7202 */ /* 0x000fe40000000f00 */
[----:B------:R-:W-:Y:S02]  /*c530*/  MOV R242, 0x1f ;  /* 0x0000001f00f27802 */ /* 0x000fe40000000f00 */
[----:B------:R-:W-:Y:S02]  /*c540*/  MOV R81, 0xffffffff ;  /* 0xffffffff00517802 */ /* 0x000fe40000000f00 */
[----:B------:R-:W-:Y:S02]  /*c550*/  MOV R68, 0xc570 ;  /* 0x0000c57000447802 */ /* 0x000fe40000000f00 */
[----:B------:R-:W-:Y:S05]  /*c560*/  CALL.REL.NOINC `($__internal_72_$__cuda_sm70_shflsync_down) ;  /* 0x0000064000007944 */ /* 0x000fea0003c00000 */
[----:B0-----:R-:W-:Y:S01]  /*c570*/  HFMA2.MMA R75, -RZ, RZ, 0, 9.5367431640625e-07 ;  /* 0x00000010ff4b7435 */ /* 0x001fe200000001ff */
        /* <DEDUP_REMOVED lines=8> */
.L_x_2967:
[----:B---3--:R-:W-:Y:S01]  /*c600*/  HFMA2.MMA R71, -RZ, RZ, 0, 0 ;  /* 0x00000000ff477435 */ /* 0x008fe200000001ff */
[----:B----4-:R-:W-:Y:S02]  /*c610*/  MOV R72, R78 ;  /* 0x0000004e00487202 */ /* 0x010fe40000000f00 */
[----:B0-----:R-:W-:-:S02]  /*c620*/  MOV R68, 0x1f ;  /* 0x0000001f00447802 */ /* 0x001fc40000000f00 */
[----:B------:R-:W-:Y:S02]  /*c630*/  MOV R69, 0xffffffff ;  /* 0xffffffff00457802 */ /* 0x000fe40000000f00 */
[----:B-1----:R-:W-:Y:S02]  /*c640*/  MOV R70, 0xc660 ;  /* 0x0000c66000467802 */ /* 0x002fe40000000f00 */
[----:B--2---:R-:W-:Y:S05]  /*c650*/  CALL.REL.NOINC `($__internal_73_$__cuda_sm70_shflsync_idx_p) ;  /* 0x0000059000007944 */ /* 0x004fea0003c00000 */
[----:B0-----:R-:W-:Y:S01]  /*c660*/  HFMA2.MMA R71, -RZ, RZ, 0, 0 ;  /* 0x00000000ff477435 */ /* 0x001fe200000001ff */
[----:B-1----:R-:W-:Y:S02]  /*c670*/  MOV R237, R68 ;  /* 0x0000004400ed7202 */ /* 0x002fe40000000f00 */
[----:B------:R-:W-:Y:S02]  /*c680*/  MOV R72, R79 ;  /* 0x0000004f00487202 */ /* 0x000fe40000000f00 */
[----:B------:R-:W-:Y:S02]  /*c690*/  MOV R68, 0x1f ;  /* 0x0000001f00447802 */ /* 0x000fe40000000f00 */
[----:B------:R-:W-:Y:S02]  /*c6a0*/  MOV R69, 0xffffffff ;  /* 0xffffffff00457802 */ /* 0x000fe40000000f00 */
[----:B------:R-:W-:-:S02]  /*c6b0*/  MOV R70, 0xc6d0 ;  /* 0x0000c6d000467802 */ /* 0x000fc40000000f00 */
        /* <DEDUP_REMOVED lines=15> */
[----:B------:R-:W-:Y:S01]  /*c7b0*/  HFMA2.MMA R75, -RZ, RZ, 0, 5.9604644775390625e-08 ;  /* 0x00000001ff4b7435 */ /* 0x000fe200000001ff */
[----:B-1----:R-:W-:Y:S02]  /*c7c0*/  MOV R234, R68 ;  /* 0x0000004400ea7202 */ /* 0x002fe40000000f00 */
[----:B------:R-:W-:Y:S02]  /*c7d0*/  MOV R74, R78 ;  /* 0x0000004e004a7202 */ /* 0x000fe40000000f00 */
[----:B------:R-:W-:Y:S02]  /*c7e0*/  MOV R242, 0x1f ;  /* 0x0000001f00f27802 */ /* 0x000fe40000000f00 */
[----:B------:R-:W-:Y:S02]  /*c7f0*/  MOV R81, 0xffffffff ;  /* 0xffffffff00517802 */ /* 0x000fe40000000f00 */
[----:B------:R-:W-:-:S02]  /*c800*/  MOV R68, 0xc820 ;  /* 0x0000c82000447802 */ /* 0x000fc40000000f00 */
[----:B0-----:R-:W-:Y:S05]  /*c810*/  CALL.REL.NOINC `($__internal_72_$__cuda_sm70_shflsync_down) ;  /* 0x0000039000007944 */ /* 0x001fea0003c00000 */
[----:B0-----:R-:W-:Y:S01]  /*c820*/  HFMA2.MMA R75, -RZ, RZ, 0, 5.9604644775390625e-08 ;  /* 0x00000001ff4b7435 */ /* 0x001fe200000001ff */
[----:B-1----:R-:W-:-:S02]  /*c830*/  MOV R240, R242 ;  /* 0x000000f200f07202 */ /* 0x002fc40000000f00 */
[----:B------:R-:W-:Y:S02]  /*c840*/  MOV R74, R79 ;  /* 0x0000004f004a7202 */ /* 0x000fe40000000f00 */
[----:B------:R-:W-:Y:S02]  /*c850*/  MOV R242, 0x1f ;  /* 0x0000001f00f27802 */ /* 0x000fe40000000f00 */
[----:B------:R-:W-:Y:S02]  /*c860*/  MOV R81, 0xffffffff ;  /* 0xffffffff00517802 */ /* 0x000fe40000000f00 */
[----:B------:R-:W-:Y:S02]  /*c870*/  MOV R68, 0xc890 ;  /* 0x0000c89000447802 */ /* 0x000fe40000000f00 */
[----:B------:R-:W-:Y:S05]  /*c880*/  CALL.REL.NOINC `($__internal_72_$__cuda_sm70_shflsync_down) ;  /* 0x0000032000007944 */ /* 0x000fea0003c00000 */
[----:B0-----:R-:W-:Y:S01]  /*c890*/  HFMA2.MMA R75, -RZ, RZ, 0, 5.9604644775390625e-08 ;  /* 0x00000001ff4b7435 */ /* 0x001fe200000001ff */
[----:B-1----:R-:W-:Y:S02]  /*c8a0*/  MOV R241, R242 ;  /* 0x000000f200f17202 */ /* 0x002fe40000000f00 */
[----:B------:R-:W-:Y:S02]  /*c8b0*/  MOV R74, R77 ;  /* 0x0000004d004a7202 */ /* 0x000fe40000000f00 */
[----:B------:R-:W-:-:S02]  /*c8c0*/  MOV R242, 0x1f ;  /* 0x0000001f00f27802 */ /* 0x000fc40000000f00 */
[----:B------:R-:W-:Y:S02]  /*c8d0*/  MOV R81, 0xffffffff ;  /* 0xffffffff00517802 */ /* 0x000fe40000000f00 */
[----:B------:R-:W-:Y:S02]  /*c8e0*/  MOV R68, 0xc900 ;  /* 0x0000c90000447802 */ /* 0x000fe40000000f00 */
[----:B------:R-:W-:Y:S05]  /*c8f0*/  CALL.REL.NOINC `($__internal_72_$__cuda_sm70_shflsync_down) ;  /* 0x000002b000007944 */ /* 0x000fea0003c00000 */
[----:B0-----:R-:W-:Y:S01]  /*c900*/  HFMA2.MMA R75, -RZ, RZ, 0, 5.9604644775390625e-08 ;  /* 0x00000001ff4b7435 */ /* 0x001fe200000001ff */
[----:B-1----:R-:W-:Y:S02]  /*c910*/  MOV R73, R242 ;  /* 0x000000f200497202 */ /* 0x002fe40000000f00 */
[----:B------:R-:W-:Y:S02]  /*c920*/  MOV R74, R76 ;  /* 0x0000004c004a7202 */ /* 0x000fe40000000f00 */
[----:B------:R-:W-:Y:S02]  /*c930*/  MOV R242, 0x1f ;  /* 0x0000001f00f27802 */ /* 0x000fe40000000f00 */
[----:B------:R-:W-:Y:S02]  /*c940*/  MOV R81, 0xffffffff ;  /* 0xffffffff00517802 */ /* 0x000fe40000000f00 */
[----:B------:R-:W-:-:S02]  /*c950*/  MOV R68, 0xc970 ;  /* 0x0000c97000447802 */ /* 0x000fc40000000f00 */
[----:B------:R-:W-:Y:S05]  /*c960*/  CALL.REL.NOINC `($__internal_72_$__cuda_sm70_shflsync_down) ;  /* 0x0000024000007944 */ /* 0x000fea0003c00000 */
[-C--:B------:R-:W-:Y:S01]  /*c970*/  FMUL.FTZ R232, R56, R80.reuse ;  /* 0x0000005038e87220 */ /* 0x080fe20000410000 */
[----:B------:R-:W-:Y:S01]  /*c980*/  HFMA2.MMA R71, -RZ, RZ, 0, 0 ;  /* 0x00000000ff477435 */ /* 0x000fe200000001ff */
        /* <DEDUP_REMOVED lines=10> */
[----:B01----:R-:W-:Y:S05]  /*ca30*/  CALL.REL.NOINC `($__internal_73_$__cuda_sm70_shflsync_idx_p) ;  /* 0x000001b000007944 */ /* 0x003fea0003c00000 */
        /* <DEDUP_REMOVED lines=21> */
[----:B01----:R-:W-:Y:S01]  /*cb90*/  MOV R72, R68 ;  /* 0x0000004400487202 */ /* 0x003fe20000000f00 */
[----:B------:R-:W-:Y:S05]  /*cba0*/  BRA `(.L_x_3055) ;  /* 0xffff929000007947 */ /* 0x000fea000383ffff */
        .weak           $__internal_72_$__cuda_sm70_shflsync_down
        .type           $__internal_72_$__cuda_sm70_shflsync_down,@function
        .size           $__internal_72_$__cuda_sm70_shflsync_down,($__internal_73_$__cuda_sm70_shflsync_idx_p - $__internal_72_$__cuda_sm70_shflsync_down)
$__internal_72_$__cuda_sm70_shflsync_down:
[----:B------:R-:W-:Y:S01]  /*cbb0*/  HFMA2.MMA R69, -RZ, RZ, 0, 0 ;  /* 0x00000000ff457435 */ /* 0x000fe200000001ff */
[----:B------:R-:W-:Y:S04]  /*cbc0*/  WARPSYNC R81 ;  /* 0x0000005100007348 */ /* 0x000fe80003800000 */
[----:B------:R0:W1:Y:S01]  /*cbd0*/  SHFL.DOWN PT, R242, R74, R75, R242 ;  /* 0x0800004b4af27389 */ /* 0x00006200000e00f2 */
[----:B------:R-:W-:Y:S05]  /*cbe0*/  RET.REL.NODEC R68 `(_Z25selective_scan_bwd_kernelI32Selective_Scan_bwd_kernel_traitsILi128ELi16ELb1ELb1ELb0ELb0ELb0EN3c108BFloat16ENS1_7complexIfEEEEv12SSMParamsBwd) ;  /* 0xffff341044007950 */ /* 0x000fea0003c3ffff */
        .weak           $__internal_73_$__cuda_sm70_shflsync_idx_p
        .type           $__internal_73_$__cuda_sm70_shflsync_idx_p,@function
        .size           $__internal_73_$__cuda_sm70_shflsync_idx_p,($__internal_74_$__cuda_sm70_shflsync_up - $__internal_73_$__cuda_sm70_shflsync_idx_p)
$__internal_73_$__cuda_sm70_shflsync_idx_p:
[----:B------:R-:W-:Y:S01]  /*cbf0*/  HFMA2.MMA R75, -RZ, RZ, 0, 0 ;  /* 0x00000000ff4b7435 */ /* 0x000fe200000001ff */
[----:B------:R-:W-:Y:S01]  /*cc00*/  MOV R74, R70 ;  /* 0x00000046004a7202 */ /* 0x000fe20000000f00 */
[----:B------:R-:W-:Y:S04]  /*cc10*/  WARPSYNC R69 ;  /* 0x0000004500007348 */ /* 0x000fe80003800000 */
[----:B------:R0:W1:Y:S01]  /*cc20*/  SHFL.IDX PT, R68, R72, R71, R68 ;  /* 0x0000004748447389 */ /* 0x00006200000e0044 */
[----:B------:R-:W-:Y:S05]  /*cc30*/  RET.REL.NODEC R74 `(_Z25selective_scan_bwd_kernelI32Selective_Scan_bwd_kernel_traitsILi128ELi16ELb1ELb1ELb0ELb0ELb0EN3c108BFloat16ENS1_7complexIfEEEEv12SSMParamsBwd) ;  /* 0xffff33c04a007950 */ /* 0x000fea0003c3ffff */
        .weak           $__internal_74_$__cuda_sm70_shflsync_up
        .type           $__internal_74_$__cuda_sm70_shflsync_up,@function
        .size           $__internal_74_$__cuda_sm70_shflsync_up,(.L_x_14506 - $__internal_74_$__cuda_sm70_shflsync_up)
$__internal_74_$__cuda_sm70_shflsync_up:
[----:B------:R-:W-:Y:S01]  /*cc40*/  MOV R69, 0x0 ;  /* 0x0000000000457802 */ /* 0x000fe20000000f00 */
[----:B------:R-:W-:Y:S04]  /*cc50*/  WARPSYNC R71 ;  /* 0x0000004700007348 */ /* 0x000fe80003800000 */
[----:B------:R0:W1:Y:S01]  /*cc60*/  SHFL.UP PT, R71, R75, R74, R72 ;  /* 0x0400004a4b477389 */ /* 0x00006200000e0048 */
[----:B------:R-:W-:Y:S05]  /*cc70*/  RET.REL.NODEC R68 `(_Z25selective_scan_bwd_kernelI32Selective_Scan_bwd_kernel_traitsILi128ELi16ELb1ELb1ELb0ELb0ELb0EN3c108BFloat16ENS1_7complexIfEEEEv12SSMParamsBwd) ;  /* 0xffff338044007950 */ /* 0x000fea0003c3ffff */
.L_x_3056:
        /* <DEDUP_REMOVED lines=16> */
.L_x_14506:


//--------------------- .text._Z25selective_scan_bwd_kernelI32Selective_Scan_bwd_kernel_traitsILi128ELi16ELb1ELb1ELb0ELb0ELb1EN3c108BFloat16ENS1_7complexIfEEEEv12SSMParamsBwd --------------------------
	.section	.text._Z25selective_scan_bwd_kernelI32Selective_Scan_bwd_kernel_traitsILi128ELi16ELb1ELb1ELb0ELb0ELb1EN3c108BFloat16ENS1_7complexIfEEEEv12SSMParamsBwd,"ax",@progbits
	.sectioninfo	@"SHI_REGISTERS=245"
	.align	128
        .global         _Z25selective_scan_bwd_kernelI32Selective_Scan_bwd_kernel_traitsILi128ELi16ELb1ELb1ELb0ELb0ELb1EN3c108BFloat16ENS1_7complexIfEEEEv12SSMParamsBwd
        .type           _Z25selective_scan_bwd_kernelI32Selective_Scan_bwd_kernel_traitsILi128ELi16ELb1ELb1ELb0ELb0ELb1EN3c108BFloat16ENS1_7complexIfEEEEv12SSMParamsBwd,@function
        .size           _Z25selective_scan_bwd_kernelI32Selective_Scan_bwd_kernel_traitsILi128ELi16ELb1ELb1ELb0ELb0ELb1EN3c108BFloat16ENS1_7complexIfEEEEv12SSMParamsBwd,(.L_x_14509 - _Z25selective_scan_bwd_kernelI32Selective_Scan_bwd_kernel_traitsILi128ELi16ELb1ELb1ELb0ELb0ELb1EN3c108BFloat16ENS1_7complexIfEEEEv12SSMParamsBwd)
        .other          _Z25selective_scan_bwd_kernelI32Selective_Scan_bwd_kernel_traitsILi128ELi16ELb1ELb1ELb0ELb0ELb1EN3c108BFloat16ENS1_7complexIfEEEEv12SSMParamsBwd,@"STO_CUDA_ENTRY STV_DEFAULT"
_Z25selective_scan_bwd_kernelI32Selective_Scan_bwd_kernel_traitsILi128ELi16ELb1ELb1ELb0ELb0ELb1EN3c108BFloat16ENS1_7complexIfEEEEv12SSMParamsBwd:
.text._Z25selective_scan_bwd_kernelI32Selective_Scan_bwd_kernel_traitsILi128ELi16ELb1ELb1ELb0ELb0ELb1EN3c108BFloat16ENS1_7complexIfEEEEv12SSMParamsBwd:
        /* <DEDUP_REMOVED lines=44> */
[----:B------:R-:W-:Y:S02]  /*02c0*/  UISETP.NE.U32.AND UP1, UPT, URZ, UR24, UPT ;  /* 0x000000183f00728c */ /* 0x000fe4000bf25070 */
[----:B------:R-:W-:-:S02]  /*02d0*/  UIMAD UR16, UR22, UR7, UR5 ;  /* 0x00000007161072a4 */ /* 0x000fc4000f8e0205 */
[----:B------:R-:W-:Y:S02]  /*02e0*/  UISETP.NE.AND.EX UP1, UPT, URZ, UR25, UPT, UP1 ;  /* 0x000000193f00728c */ /* 0x000fe4000bf25310 */
[----:B------:R-:W-:Y:S02]  /*02f0*/  UISETP.NE.U32.AND UP2, UPT, URZ, UR28, UPT ;  /* 0x0000001c3f00728c */ /* 0x000fe4000bf45070 */
[----:B------:R-:W-:Y:S02]  /*0300*/  UIMAD UR20, UR23, UR18, URZ ;  /* 0x00000012171472a4 */ /* 0x000fe4000f8e023f */
[----:B------:R-:W-:Y:S02]  /*0310*/  UISETP.NE.AND.EX UP2, UPT, URZ, UR29, UPT, UP2 ;  /* 0x0000001d3f00728c */ /* 0x000fe4000bf45320 */
[----:B------:R-:W-:Y:S01]  /*0320*/  UIADD3 UR9, UR9, UR4, URZ ;  /* 0x0000000409097290 */ /* 0x000fe2000fffe03f */
[----:B0-----:R-:W2:Y:S01]  /*0330*/  MUFU.RCP R0, R0 ;  /* 0x0000000000007308 */ /* 0x001ea20000001000 */
[----:B------:R-:W-:-:S02]  /*0340*/  UIMAD.WIDE.U32 UR12, UR22, UR18, URZ ;  /* 0x00000012160c72a5 */ /* 0x000fc4000f8e003f */
[----:B------:R-:W-:Y:S02]  /*0350*/  UMOV UR4, URZ ;  /* 0x0000003f00047c82 */ /* 0x000fe40008000000 */
[----:B------:R-:W-:Y:S02]  /*0360*/  UIMAD UR20, UR22, UR19, UR20 ;  /* 0x00000013161472a4 */ /* 0x000fe4000f8e0214 */
[----:B------:R-:W-:Y:S02]  /*0370*/  @UP1 ULEA UR30, UP3, UR10, UR24, 0x2 ;  /* 0x000000180a1e1291 */ /* 0x000fe4000f86103f */
[----:B------:R-:W-:Y:S02]  /*0380*/  ULDC.64 UR18, c[0x0][0x190] ;  /* 0x0000640000127ab9 */ /* 0x000fe40000000a00 */
[----:B------:R-:W-:Y:S02]  /*0390*/  UIMAD.WIDE.U32 UR14, UR22, UR6, URZ ;  /* 0x00000006160e72a5 */ /* 0x000fe4000f8e003f */
[----:B------:R-:W-:-:S02]  /*03a0*/  UIMAD.WIDE.U32 UR6, UR22, UR18, URZ ;  /* 0x00000012160672a5 */ /* 0x000fc4000f8e003f */
[----:B------:R-:W-:Y:S01]  /*03b0*/  UIMAD UR18, UR23, UR18, URZ ;  /* 0x00000012171272a4 */ /* 0x000fe2000f8e023f */
[----:B--2---:R-:W-:Y:S01]  /*03c0*/  IADD3 R2, R0, 0xffffffe, RZ ;  /* 0x0ffffffe00027810 */ /* 0x004fe20007ffe0ff */
[----:B------:R-:W-:Y:S01]  /*03d0*/  @UP1 ULEA.HI.X UR31, UR10, UR25, UR11, 0x2, UP3 ;  /* 0x000000190a1f1291 */ /* 0x000fe200098f140b */
[----:B------:R-:W-:Y:S01]  /*03e0*/  IABS R0, UR10 ;  /* 0x0000000a00007c13 */ /* 0x000fe20008000000 */
[----:B------:R-:W-:Y:S02]  /*03f0*/  @UP2 ULEA UR32, UP1, UR10, UR28, 0x2 ;  /* 0x0000001c0a202291 */ /* 0x000fe4000f82103f */
[----:B------:R-:W-:Y:S01]  /*0400*/  ULDC.64 UR24, c[0x0][0x1d8] ;  /* 0x0000760000187ab9 */ /* 0x000fe20000000a00 */
[----:B------:R-:W0:Y:S01]  /*0410*/  F2I.FTZ.U32.TRUNC.NTZ R2, R2 ;  /* 0x0000000200027305 */ /* 0x000e22000021f000 */
[----:B------:R-:W1:Y:S01]  /*0420*/  R2UR UR21, R0 ;  /* 0x00000000001573c2 */ /* 0x000e6200000e0000 */
[----:B------:R-:W-:Y:S02]  /*0430*/  UIMAD UR18, UR22, UR19, UR18 ;  /* 0x00000013161272a4 */ /* 0x000fe4000f8e0212 */
[----:B------:R-:W-:-:S02]  /*0440*/  UMOV UR33, URZ ;  /* 0x0000003f00217c82 */ /* 0x000fc40008000000 */
[----:B------:R-:W-:Y:S02]  /*0450*/  @UP2 ULEA.HI.X UR33, UR10, UR29, UR11, 0x2, UP1 ;  /* 0x0000001d0a212291 */ /* 0x000fe400088f140b */
[----:B------:R-:W-:Y:S02]  /*0460*/  UIMAD UR19, UR11, UR24, URZ ;  /* 0x000000180b1372a4 */ /* 0x000fe4000f8e023f */
[----:B------:R-:W-:Y:S02]  /*0470*/  UIMAD.WIDE.U32 UR8, UR10, UR24, UR8 ;  /* 0x000000180a0872a5 */ /* 0x000fe4000f8e0008 */
[----:B------:R-:W-:Y:S02]  /*0480*/  ULDC.64 UR28, c[0x0][0x1e8] ;  /* 0x00007a00001c7ab9 */ /* 0x000fe40000000a00 */
[----:B------:R-:W-:Y:S01]  /*0490*/  UIADD3 UR15, UR15, UR16, URZ ;  /* 0x000000100f0f7290 */ /* 0x000fe2000fffe03f */
[----:B0-----:R-:W0:Y:S01]  /*04a0*/  R2UR UR5, R2 ;  /* 0x00000000020573c2 */ /* 0x001e2200000e0000 */
[----:B------:R-:W-:-:S02]  /*04b0*/  UIMAD UR16, UR11, UR28, URZ ;  /* 0x0000001c0b1072a4 */ /* 0x000fc4000f8e023f */
[----:B------:R-:W-:Y:S02]  /*04c0*/  UIMAD UR19, UR10, UR25, UR19 ;  /* 0x000000190a1372a4 */ /* 0x000fe4000f8e0213 */
[----:B------:R-:W-:Y:S02]  /*04d0*/  UIMAD UR29, UR10, UR29, UR16 ;  /* 0x0000001d0a1d72a4 */ /* 0x000fe4000f8e0210 */
[----:B------:R-:W-:Y:S02]  /*04e0*/  ULDC.64 UR36, c[0x0][0x240] ;  /* 0x0000900000247ab9 */ /* 0x000fe40000000a00 */
[----:B------:R-:W-:Y:S02]  /*04f0*/  ULDC UR38, c[0x0][0x178] ;  /* 0x00005e0000267ab9 */ /* 0x000fe40000000800 */
[----:B------:R-:W-:Y:S02]  /*0500*/  UIADD3 UR7, UR7, UR18, URZ ;  /* 0x0000001207077290 */ /* 0x000fe4000fffe03f */
[----:B0-----:R-:W-:-:S04]  /*0510*/  UIADD3 UR17, URZ, -UR5, URZ ;  /* 0x800000053f117290 */ /* 0x001fc8000fffe03f */
[----:B------:R-:W-:-:S04]  /*0520*/  UIMAD UR17, UR17, UR34, URZ ;  /* 0x00000022111172a4 */ /* 0x000fc8000f8e023f */
[----:B------:R-:W-:Y:S02]  /*0530*/  UIMAD.WIDE.U32 UR4, UR5, UR17, UR4 ;  /* 0x00000011050472a5 */ /* 0x000fe4000f8e0004 */
[----:B------:R-:W-:Y:S02]  /*0540*/  UIMAD.WIDE.U32 UR16, UR10, UR28, UR14 ;  /* 0x0000001c0a1072a5 */ /* 0x000fe4000f8e000e */
[----:B-1----:R-:W-:Y:S02]  /*0550*/  UIMAD.WIDE.U32 UR4, UR5, UR21, URZ ;  /* 0x00000015050472a5 */ /* 0x002fe4000f8e003f */
[----:B------:R-:W-:Y:S02]  /*0560*/  ULDC.64 UR14, c[0x0][0x280] ;  /* 0x0000a000000e7ab9 */ /* 0x000fe40000000a00 */
[----:B------:R-:W-:-:S03]  /*0570*/  ULDC UR28, c[0x0][0x174] ;  /* 0x00005d00001c7ab9 */ /* 0x000fc60000000800 */
        /* <DEDUP_REMOVED lines=8> */
[----:B------:R-:W-:Y:S02]  /*0600*/  USHF.R.S32.HI UR25, URZ, 0x1f, UR20 ;  /* 0x0000001f3f197899 */ /* 0x000fe40008011414 */
[----:B------:R-:W-:Y:S02]  /*0610*/  UMOV UR4, UR12 ;  /* 0x0000000c00047c82 */ /* 0x000fe40008000000 */
[----:B------:R-:W-:Y:S02]  /*0620*/  UIMAD.WIDE.U32 UR4, UR10, UR14, UR4 ;  /* 0x0000000e0a0472a5 */ /* 0x000fe4000f8e0004 */
[----:B------:R-:W-:-:S02]  /*0630*/  UIADD3 UR14, UP2, UR20, UR8, URZ ;  /* 0x00000008140e7290 */ /* 0x000fc4000ff5e03f */
        /* <DEDUP_REMOVED lines=39> */
[----:B------:R-:W-:Y:S02]  /*08b0*/  ULEA.HI.X UR20, UR20, UR7, UR18, 0x1, UP2 ;  /* 0x0000000714147291 */ /* 0x000fe400090f0c12 */
[----:B------:R-:W-:Y:S02]  /*08c0*/  ULDC.64 UR28, c[0x0][0x260] ;  /* 0x00009800001c7ab9 */ /* 0x000fe40000000a00 */
[----:B------:R-:W-:-:S02]  /*08d0*/  ULDC UR7, c[0x0][0x16c] ;  /* 0x00005b0000077ab9 */ /* 0x000fc40000000800 */
[----:B------:R-:W-:Y:S02]  /*08e0*/  @UP0 UIMAD UR6, UR6, UR7, URZ ;  /* 0x00000007060602a4 */ /* 0x000fe4000f8e023f */
[----:B------:R-:W-:Y:S02]  /*08f0*/  UMOV UR5, URZ ;  /* 0x0000003f00057c82 */ /* 0x000fe40008000000 */
[----:B------:R-:W-:Y:S02]  /*0900*/  @UP0 UMOV UR7, 0x10 ;  /* 0x0000001000070882 */ /* 0x000fe40000000000 */
[----:B------:R-:W-:-:S07]  /*0910*/  @UP0 UIMAD.WIDE UR28, UR6, UR7, UR28 ;  /* 0x00000007061c02a5 */ /* 0x000fce000f8e021c */
        /* <DEDUP_REMOVED lines=11> */
[----:B------:R-:W-:Y:S01]  /*09d0*/  UMOV UR6, URZ ;  /* 0x0000003f00067c82 */ /* 0x000fe20008000000 */
[----:B0--3--:R-:W-:-:S04]  /*09e0*/  SHF.R.S32.HI R3, RZ, 0x1f, R104 ;  /* 0x0000001fff037819 */ /* 0x009fc80000011468 */
[----:B------:R-:W-:-:S04]  /*09f0*/  LEA.HI R3, R3, R104, RZ, 0x5 ;  /* 0x0000006803037211 */ /* 0x000fc800078f28ff */
[----:B----4-:R-:W-:Y:S02]  /*0a00*/  SHF.R.S32.HI R100, RZ, 0x5, R3 ;  /* 0x00000005ff647819 */ /* 0x010fe40000011403 */
.L_x_3161:
        /* <DEDUP_REMOVED lines=11> */
[----:B------:R-:W-:-:S05]  /*0ac0*/  IMAD.WIDE R2, R99, 0x10, R2 ;  /* 0x0000001063027825 */ /* 0x000fca00078e0202 */
        /* <DEDUP_REMOVED lines=62> */
[----:B----4-:R-:W-:Y:S01]  /*0eb0*/  MOV R2, UR7 ;  /* 0x0000000700027c02 */ /* 0x010fe20008000f00 */
[----:B------:R-:W-:-:S03]  /*0ec0*/  ULDC.64 UR36, c[0x0][0x2f0] ;  /* 0x0000bc0000247ab9 */ /* 0x000fc60000000a00 */
[----:B------:R-:W-:Y:S01]  /*0ed0*/  MOV R3, UR8 ;  /* 0x0000000800037c02 */ /* 0x000fe20008000f00 */
[----:B------:R-:W-:-:S04]  /*0ee0*/  ULDC.64 UR8, c[0x0][0x2e8] ;  /* 0x0000ba0000087ab9 */ /* 0x000fc80000000a00 */
[----:B------:R-:W-:Y:S01]  /*0ef0*/  IMAD.WIDE R2, R99, 0x10, R2 ;  /* 0x0000001063027825 */ /* 0x000fe200078e0202 */
[----:B-----5:R-:W-:Y:S04]  /*0f00*/  STS.128 [R98.X16], R32 ;  /* 0x0000002062007388 */ /* 0x020fe8000000cc00 */
[----:B--2---:R-:W-:Y:S01]  /*0f10*/  STS.128 [R98.X16+0x200], R36 ;  /* 0x0002002462007388 */ /* 0x004fe2000000cc00 */
[----:B------:R-:W-:-:S06]  /*0f20*/  NOP ;  /* 0x0000000000007918 */ /* 0x000fcc0000000000 */
[----:B------:R-:W2:Y:S04]  /*0f30*/  LDS.128 R44, [R40.X16] ;  /* 0x00000000282c7984 */ /* 0x000ea8000000cc00 */
[----:B------:R-:W4:Y:S04]  /*0f40*/  LDS.128 R8, [R40.X16+0x10] ;  /* 0x0000100028087984 */ /* 0x000f28000000cc00 */
[----:B------:R-:W-:Y:S06]  /*0f50*/  BAR.SYNC.DEFER_BLOCKING 0x0 ;  /* 0x0000000000007b1d */ /* 0x000fec0000010000 */
[----:B0-----:R0:W5:Y:S04]  /*0f60*/  LDG.E.128 R12, [R2.64] ;  /* 0x0000001a020c7981 */ /* 0x001168000c1e1d00 */
[----:B------:R0:W5:Y:S01]  /*0f70*/  LDG.E.128 R16, [R2.64+0x200] ;  /* 0x0002001a02107981 */ /* 0x000162000c1e1d00 */
[----:B---3--:R-:W-:Y:S01]  /*0f80*/  PRMT R50, RZ, 0x5410, R24 ;  /* 0x00005410ff327816 */ /* 0x008fe20000000018 */
[----:B------:R-:W-:Y:S01]  /*0f90*/  UIMAD UR7, UR23, UR8, URZ ;  /* 0x00000008170772a4 */ /* 0x000fe2000f8e023f */
[----:B------:R-:W-:Y:S01]  /*0fa0*/  PRMT R51, RZ, 0x5410, R25 ;  /* 0x00005410ff337816 */ /* 0x000fe20000000019 */
[----:B------:R-:W-:Y:S01]  /*0fb0*/  UIMAD UR25, UR11, UR36, URZ ;  /* 0x000000240b1972a4 */ /* 0x000fe2000f8e023f */
[--C-:B--2---:R-:W-:Y:S01]  /*0fc0*/  PRMT R32, RZ, 0x7610, R44.reuse ;  /* 0x00007610ff207816 */ /* 0x104fe2000000002c */
[----:B------:R-:W-:Y:S01]  /*0fd0*/  UIMAD UR7, UR22, UR9, UR7 ;  /* 0x00000009160772a4 */ /* 0x000fe2000f8e0207 */
[--C-:B------:R-:W-:Y:S01]  /*0fe0*/  PRMT R34, RZ, 0x5410, R45.reuse ;  /* 0x00005410ff227816 */ /* 0x100fe2000000002d */
[----:B------:R-:W-:Y:S01]  /*0ff0*/  UIMAD.WIDE.U32 UR8, UR22, UR8, UR34 ;  /* 0x00000008160872a5 */ /* 0x000fe2000f8e0022 */
[----:B------:R-:W-:Y:S01]  /*1000*/  PRMT R36, RZ, 0x7610, R45 ;  /* 0x00007610ff247816 */ /* 0x000fe2000000002d */
[----:B------:R-:W-:Y:S01]  /*1010*/  FMUL.FTZ R33, R32, -1.4426950216293334961 ;  /* 0xbfb8aa3b20217820 */ /* 0x000fe20000410000 */
[----:B0-----:R-:W-:Y:S01]  /*1020*/  PRMT R2, RZ, 0x5410, R44 ;  /* 0x00005410ff027816 */ /* 0x001fe2000000002c */
[----:B------:R-:W-:Y:S01]  /*1030*/  FMUL.FTZ R35, R34, -1.4426950216293334961 ;  /* 0xbfb8aa3b22237820 */ /* 0x000fe20000410000 */
[--C-:B------:R-:W-:Y:S01]  /*1040*/  PRMT R38, RZ, 0x5410, R46.reuse ;  /* 0x00005410ff267816 */ /* 0x100fe2000000002e */
[----:B------:R-:W-:Y:S01]  /*1050*/  FMUL.FTZ R3, R36, -1.4426950216293334961 ;  /* 0xbfb8aa3b24037820 */ /* 0x000fe20000410000 */
[----:B------:R-:W-:Y:S01]  /*1060*/  PRMT R60, RZ, 0x7610, R46 ;  /* 0x00007610ff3c7816 */ /* 0x000fe2000000002e */
[----:B------:R-:W-:Y:S01]  /*1070*/  FMUL.FTZ R41, R2, -1.4426950216293334961 ;  /* 0xbfb8aa3b02297820 */ /* 0x000fe20000410000 */
[----:B------:R-:W0:Y:S01]  /*1080*/  MUFU.EX2 R33, R33 ;  /* 0x0000002100217308 */ /* 0x000e220000000800 */
[----:B------:R-:W-:Y:S01]  /*1090*/  FMUL.FTZ R39, R38, -1.4426950216293334961 ;  /* 0xbfb8aa3b26277820 */ /* 0x000fe20000410000 */
[--C-:B------:R-:W-:Y:S01]  /*10a0*/  PRMT R62, RZ, 0x7610, R47.reuse ;  /* 0x00007610ff3e7816 */ /* 0x100fe2000000002f */
[----:B------:R-:W-:Y:S01]  /*10b0*/  FMUL.FTZ R42, R60, -1.4426950216293334961 ;  /* 0xbfb8aa3b3c2a7820 */ /* 0x000fe20000410000 */
[--C-:B----4-:R-:W-:Y:S01]  /*10c0*/  PRMT R76, RZ, 0x7610, R8.reuse ;  /* 0x00007610ff4c7816 */ /* 0x110fe20000000008 */
[----:B------:R-:W-:Y:S01]  /*10d0*/  UIADD3 UR9, UR9, UR7, URZ ;  /* 0x0000000709097290 */ /* 0x000fe2000fffe03f */
[----:B------:R-:W-:Y:S01]  /*10e0*/  PRMT R61, RZ, 0x5410, R47 ;  /* 0x00005410ff3d7816 */ /* 0x000fe2000000002f */
[----:B------:R-:W-:Y:S01]  /*10f0*/  UIMAD UR25, UR10, UR37, UR25 ;  /* 0x000000250a1972a4 */ /* 0x000fe2000f8e0219 */
[----:B------:R-:W2:Y:S01]  /*1100*/  MUFU.EX2 R41, R41 ;  /* 0x0000002900297308 */ /* 0x000ea20000000800 */
[----:B------:R-:W-:Y:S01]  /*1110*/  PRMT R63, RZ, 0x5410, R8 ;  /* 0x00005410ff3f7816 */ /* 0x000fe20000000008 */
[----:B------:R-:W-:Y:S01]  /*1120*/  FMUL.FTZ R8, R76, -1.4426950216293334961 ;  /* 0xbfb8aa3b4c087820 */ /* 0x000fe20000410000 */
[----:B------:R-:W-:Y:S01]  /*1130*/  PRMT R53, RZ, 0x7610, R25 ;  /* 0x00007610ff357816 */ /* 0x000fe20000000019 */
[----:B------:R-:W-:Y:S01]  /*1140*/  FMUL.FTZ R43, R61, -1.4426950216293334961 ;  /* 0xbfb8aa3b3d2b7820 */ /* 0x000fe20000410000 */
[----:B------:R-:W-:Y:S01]  /*1150*/  MOV R45, c[0x0][0x16c] ;  /* 0x00005b00002d7a02 */ /* 0x000fe20000000f00 */
[----:B------:R-:W-:Y:S01]  /*1160*/  FMUL.FTZ R44, R63, -1.4426950216293334961 ;  /* 0xbfb8aa3b3f2c7820 */ /* 0x000fe20000410000 */
[--C-:B------:R-:W-:Y:S01]  /*1170*/  PRMT R66, RZ, 0x5410, R20.reuse ;  /* 0x00005410ff427816 */ /* 0x100fe20000000014 */
[----:B------:R-:W3:Y:S01]  /*1180*/  MUFU.EX2 R35, R35 ;  /* 0x0000002300237308 */ /* 0x000ee20000000800 */
[----:B0-----:R-:W-:Y:S01]  /*1190*/  FADD.FTZ R33, R33, 1 ;  /* 0x3f80000021217421 */ /* 0x001fe20000010000 */
[----:B------:R-:W-:Y:S01]  /*11a0*/  PRMT R67, RZ, 0x7610, R20 ;  /* 0x00007610ff437816 */ /* 0x000fe20000000014 */
[----:B------:R-:W-:Y:S01]  /*11b0*/  UIMAD.WIDE.U32 UR8, UR10, UR36, UR8 ;  /* 0x000000240a0872a5 */ /* 0x000fe2000f8e0008 */
[----:B------:R-:W-:-:S02]  /*11c0*/  PRMT R20, RZ, 0x5410, R21 ;  /* 0x00005410ff147816 */ /* 0x000fc40000000015 */
[----:B------:R-:W-:Y:S01]  /*11d0*/  PRMT R49, RZ, 0x7610, R24 ;  /* 0x00007610ff317816 */ /* 0x000fe20000000018 */
[----:B------:R-:W-:Y:S01]  /*11e0*/  ULDC.64 UR36, c[0x0][0x338] ;  /* 0x0000ce0000247ab9 */ /* 0x000fe20000000a00 */
[----:B------:R0:W4:Y:S01]  /*11f0*/  MUFU.EX2 R37, R3 ;  /* 0x0000000300257308 */ /* 0x0001220000000800 */
[----:B--2---:R-:W-:Y:S01]  /*1200*/  FADD.FTZ R41, R41, 1 ;  /* 0x3f80000029297421 */ /* 0x004fe20000010000 */
[--C-:B------:R-:W-:Y:S01]  /*1210*/  PRMT R52, RZ, 0x5410, R26.reuse ;  /* 0x00005410ff347816 */ /* 0x100fe2000000001a */
[----:B------:R-:W-:Y:S01]  /*1220*/  UIADD3 UR9, UR9, UR25, URZ ;  /* 0x0000001909097290 */ /* 0x000fe2000fffe03f */
[----:B------:R-:W-:Y:S01]  /*1230*/  PRMT R55, RZ, 0x7610, R26 ;  /* 0x00007610ff377816 */ /* 0x000fe2000000001a */
[----:B------:R-:W-:Y:S01]  /*1240*/  ULEA UR7, UP0, UR8, UR36, 0x1 ;  /* 0x0000002408077291 */ /* 0x000fe2000f80083f */
[----:B------:R-:W-:Y:S02]  /*1250*/  ISETP.GE.AND P1, PT, R45, 0x1, PT ;  /* 0x000000012d00780c */ /* 0x000fe40003f26270 */
[----:B------:R2:W1:Y:S01]  /*1260*/  MUFU.RCP R77, R41 ;  /* 0x00000029004d7308 */ /* 0x0004620000001000 */
[----:B---3--:R-:W-:Y:S01]  /*1270*/  FADD.FTZ R35, R35, 1 ;  /* 0x3f80000023237421 */ /* 0x008fe20000010000 */
[--C-:B------:R-:W-:Y:S01]  /*1280*/  PRMT R45, RZ, 0x5410, R29.reuse ;  /* 0x00005410ff2d7816 */ /* 0x100fe2000000001d */
[----:B0-----:R-:W-:Y:S01]  /*1290*/  FMUL.FTZ R3, R62, -1.4426950216293334961 ;  /* 0xbfb8aa3b3e037820 */ /* 0x001fe20000410000 */
[----:B------:R-:W-:Y:S01]  /*12a0*/  PRMT R46, RZ, 0x7610, R29 ;  /* 0x00007610ff2e7816 */ /* 0x000fe2000000001d */
[----:B------:R-:W-:Y:S01]  /*12b0*/  ULEA.HI.X UR8, UR8, UR37, UR9, 0x1, UP0 ;  /* 0x0000002508087291 */ /* 0x000fe200080f0c09 */
[----:B------:R-:W-:-:S02]  /*12c0*/  PRMT R29, RZ, 0x5410, R22 ;  /* 0x00005410ff1d7816 */ /* 0x000fc40000000016 */
[----:B------:R-:W0:Y:S01]  /*12d0*/  MUFU.EX2 R39, R39 ;  /* 0x0000002700277308 */ /* 0x000e220000000800 */
[----:B----4-:R-:W-:Y:S01]  /*12e0*/  FADD.FTZ R37, R37, 1 ;  /* 0x3f80000025257421 */ /* 0x010fe20000010000 */
[----:B--2---:R-:W-:Y:S02]  /*12f0*/  PRMT R41, RZ, 0x5410, R31 ;  /* 0x00005410ff297816 */ /* 0x004fe4000000001f */
[--C-:B------:R-:W-:Y:S02]  /*1300*/  PRMT R47, RZ, 0x5410, R28.reuse ;  /* 0x00005410ff2f7816 */ /* 0x100fe4000000001c */
[----:B------:R-:W-:Y:S02]  /*1310*/  PRMT R48, RZ, 0x7610, R28 ;  /* 0x00007610ff307816 */ /* 0x000fe4000000001c */
[----:B------:R-:W2:Y:S01]  /*1320*/  MUFU.RCP R79, R33 ;  /* 0x00000021004f7308 */ /* 0x000ea20000001000 */
[----:B-1----:R-:W-:Y:S01]  /*1330*/  FMUL.FTZ R25, R2, R77 ;  /* 0x0000004d02197220 */ /* 0x002fe20000410000 */
[----:B------:R-:W-:-:S02]  /*1340*/  PRMT R54, RZ, 0x5410, R27 ;  /* 0x00005410ff367816 */ /* 0x000fc4000000001b */
[----:B------:R-:W-:Y:S02]  /*1350*/  PRMT R65, RZ, 0x7610, R27 ;  /* 0x00007610ff417816 */ /* 0x000fe4000000001b */
[--C-:B------:R-:W-:Y:S02]  /*1360*/  PRMT R27, RZ, 0x5410, R23.reuse ;  /* 0x00005410ff1b7816 */ /* 0x100fe40000000017 */
[----:B------:R-:W1:Y:S01]  /*1370*/  MUFU.RCP R81, R35 ;  /* 0x0000002300517308 */ /* 0x000e620000001000 */
[----:B0-----:R-:W-:Y:S01]  /*1380*/  FADD.FTZ R39, R39, 1 ;  /* 0x3f80000027277421 */ /* 0x001fe20000010000 */
[----:B------:R-:W-:Y:S02]  /*1390*/  PRMT R24, RZ, 0x7610, R23 ;  /* 0x00007610ff187816 */ /* 0x000fe40000000017 */
[----:B------:R-:W-:Y:S02]  /*13a0*/  PRMT R80, RZ, 0x5410, R9 ;  /* 0x00005410ff507816 */ /* 0x000fe40000000009 */
[----:B------:R-:W-:-:S02]  /*13b0*/  PRMT R108, RZ, 0x5410, R10 ;  /* 0x00005410ff6c7816 */ /* 0x000fc4000000000a */
[----:B------:R0:W-:Y:S01]  /*13c0*/  MUFU.EX2 R56, R42 ;  /* 0x0000002a00387308 */ /* 0x0001e20000000800 */
[C---:B--2---:R-:W-:Y:S01]  /*13d0*/  FMUL.FTZ R26, R32.reuse, R79 ;  /* 0x0000004f201a7220 */ /* 0x044fe20000410000 */
[----:B------:R-:W-:Y:S01]  /*13e0*/  PRMT R110, RZ, 0x7610, R10 ;  /* 0x00007610ff6e7816 */ /* 0x000fe2000000000a */
[----:B------:R-:W-:Y:S01]  /*13f0*/  FADD.FTZ R23, -R79, 1 ;  /* 0x3f8000004f177421 */ /* 0x000fe20000010100 */
[----:B------:R-:W-:Y:S02]  /*1400*/  PRMT R10, RZ, 0x5410, R68 ;  /* 0x00005410ff0a7816 */ /* 0x000fe40000000044 */
[----:B------:R-:W-:Y:S01]  /*1410*/  PRMT R107, RZ, 0x7610, R9 ;  /* 0x00007610ff6b7816 */ /* 0x000fe20000000009 */
[----:B------:R-:W-:Y:S01]  /*1420*/  FFMA.FTZ R23, R32, R23, 1 ;  /* 0x3f80000020177423 */ /* 0x000fe20000010017 */
[----:B------:R2:W-:Y:S01]  /*1430*/  MUFU.EX2 R59, R3 ;  /* 0x00000003003b7308 */ /* 0x0005e20000000800 */
[----:B0-----:R-:W-:Y:S01]  /*1440*/  PRMT R42, RZ, 0x7610, R31 ;  /* 0x00007610ff2a7816 */ /* 0x001fe2000000001f */
[----:B-1----:R-:W-:Y:S01]  /*1450*/  FADD.FTZ R33, -R81, 1 ;  /* 0x3f80000051217421 */ /* 0x002fe20000010100 */
[----:B------:R-:W-:Y:S01]  /*1460*/  PRMT R31, RZ, 0x7610, R21 ;  /* 0x00007610ff1f7816 */ /* 0x000fe20000000015 */
[C---:B------:R-:W-:Y:S01]  /*1470*/  FMUL.FTZ R28, R34.reuse, R81 ;  /* 0x00000051221c7220 */ /* 0x040fe20000410000 */
[--C-:B------:R-:W-:Y:S01]  /*1480*/  PRMT R112, RZ, 0x5410, R11.reuse ;  /* 0x00005410ff707816 */ /* 0x100fe2000000000b */
[----:B------:R-:W-:Y:S01]  /*1490*/  FFMA.FTZ R83, R34, R33, 1 ;  /* 0x3f80000022537423 */ /* 0x000fe20000010021 */
[----:B------:R-:W-:Y:S01]  /*14a0*/  PRMT R114, RZ, 0x7610, R11 ;  /* 0x00007610ff727816 */ /* 0x000fe2000000000b */
[----:B------:R-:W0:Y:S01]  /*14b0*/  MUFU.RCP R85, R37 ;  /* 0x0000002500557308 */ /* 0x000e220000001000 */
[----:B--2---:R-:W-:Y:S01]  /*14c0*/  FADD.FTZ R3, -R77, 1 ;  /* 0x3f8000004d037421 */ /* 0x004fe20000010100 */
[----:B------:R-:W-:-:S03]  /*14d0*/  ISETP.NE.U32.AND P0, PT, RZ, c[0x0][0x270], PT ;  /* 0x00009c00ff007a0c */ /* 0x000fc60003f05070 */
[----:B------:R-:W-:Y:S01]  /*14e0*/  FFMA.FTZ R21, R2, R3, 1 ;  /* 0x3f80000002157423 */ /* 0x000fe20000010003 */
[----:B------:R-:W-:Y:S01]  /*14f0*/  ISETP.NE.AND.EX P0, PT, RZ, c[0x0][0x274], PT, P0 ;  /* 0x00009d00ff007a0c */ /* 0x000fe20003f05300 */
[----:B------:R-:W-:Y:S01]  /*1500*/  FMUL.FTZ R3, R50, R25 ;  /* 0x0000001932037220 */ /* 0x000fe20000410000 */
[----:B------:R1:W2:Y:S01]  /*1510*/  MUFU.EX2 R78, R8 ;  /* 0x00000008004e7308 */ /* 0x0002a20000000800 */
[----:B------:R-:W-:-:S07]  /*1520*/  FMUL.FTZ R2, R49, R26 ;  /* 0x0000001a31027220 */ /* 0x000fce0000410000 */
[----:B------:R3:W4:Y:S01]  /*1530*/  MUFU.EX2 R57, R43 ;  /* 0x0000002b00397308 */ /* 0x0007220000000800 */
[----:B-1----:R-:W-:Y:S01]  /*1540*/  PRMT R8, RZ, 0x5410, R72 ;  /* 0x00005410ff087816 */ /* 0x002fe20000000048 */
[----:B0-----:R-:W-:Y:S02]  /*1550*/  FADD.FTZ R33, -R85, 1 ;  /* 0x3f80000055217421 */ /* 0x001fe40000010100 */
[----:B------:R-:W-:Y:S02]  /*1560*/  FMUL.FTZ R32, R36, R85 ;  /* 0x0000005524207220 */ /* 0x000fe40000410000 */
[----:B------:R-:W-:Y:S02]  /*1570*/  FFMA.FTZ R35, R3, R8, R106 ;  /* 0x0000000803237223 */ /* 0x000fe4000001006a */
[----:B------:R0:W1:Y:S01]  /*1580*/  MUFU.EX2 R64, R44 ;  /* 0x0000002c00407308 */ /* 0x0000620000000800 */
[----:B---3--:R-:W-:Y:S01]  /*1590*/  PRMT R43, RZ, 0x5410, R30 ;  /* 0x00005410ff2b7816 */ /* 0x008fe2000000001e */
[----:B------:R-:W-:-:S02]  /*15a0*/  FADD.FTZ R8, R56, 1 ;  /* 0x3f80000038087421 */ /* 0x000fc40000010000 */
[----:B------:R-:W-:Y:S02]  /*15b0*/  FMUL.FTZ R56, R51, R28 ;  /* 0x0000001c33387220 */ /* 0x000fe40000410000 */
[----:B--2---:R-:W-:Y:S02]  /*15c0*/  FADD.FTZ R78, R78, 1 ;  /* 0x3f8000004e4e7421 */ /* 0x004fe40000010000 */
[----:B------:R-:W2:Y:S01]  /*15d0*/  MUFU.RCP R87, R39 ;  /* 0x0000002700577308 */ /* 0x000ea20000001000 */
[----:B0-----:R-:W-:Y:S01]  /*15e0*/  PRMT R44, RZ, 0x7610, R30 ;  /* 0x00007610ff2c7816 */ /* 0x001fe2000000001e */
[----:B----4-:R-:W-:Y:S01]  /*15f0*/  FADD.FTZ R37, R57, 1 ;  /* 0x3f80000039257421 */ /* 0x010fe20000010000 */
[----:B------:R-:W-:Y:S01]  /*1600*/  PRMT R30, RZ, 0x7610, R22 ;  /* 0x00007610ff1e7816 */ /* 0x000fe20000000016 */
[----:B------:R-:W-:Y:S01]  /*1610*/  FMUL.FTZ R57, R53, R32 ;  /* 0x0000002035397220 */ /* 0x000fe20000410000 */
[----:B------:R-:W-:-:S03]  /*1620*/  PRMT R22, RZ, 0x7610, R72 ;  /* 0x00007610ff167816 */ /* 0x000fc60000000048 */
[----:B------:R0:W3:Y:S01]  /*1630*/  MUFU.RCP R91, R8 ;  /* 0x00000008005b7308 */ /* 0x0000e20000001000 */
[----:B-1----:R-:W-:Y:S02]  /*1640*/  FADD.FTZ R64, R64, 1 ;  /* 0x3f80000040407421 */ /* 0x002fe40000010000 */
[----:B------:R-:W-:Y:S01]  /*1650*/  FFMA.FTZ R35, R2, R22, R35 ;  /* 0x0000001602237223 */ /* 0x000fe20000010023 */
[----:B------:R-:W-:-:S04]  /*1660*/  PRMT R22, RZ, 0x5410, R73 ;  /* 0x00005410ff167816 */ /* 0x000fc80000000049 */
[----:B------:R-:W1:Y:S01]  /*1670*/  MUFU.RCP R90, R37 ;  /* 0x00000025005a7308 */ /* 0x000e620000001000 */
[----:B------:R-:W-:Y:S01]  /*1680*/  FFMA.FTZ R34, R56, R22, R35 ;  /* 0x0000001638227223 */ /* 0x000fe20000010023 */
[----:B------:R-:W-:Y:S01]  /*1690*/  PRMT R35, RZ, 0x7610, R73 ;  /* 0x00007610ff237816 */ /* 0x000fe20000000049 */
[----:B------:R-:W-:Y:S01]  /*16a0*/  FFMA.FTZ R22, R36, R33, 1 ;  /* 0x3f80000024167423 */ /* 0x000fe20000010021 */
[----:B------:R-:W-:Y:S01]  /*16b0*/  PRMT R36, RZ, 0x5410, R74 ;  /* 0x00005410ff247816 */ /* 0x000fe2000000004a */
[----:B--2---:R-:W-:Y:S02]  /*16c0*/  FADD.FTZ R33, -R87, 1 ;  /* 0x3f80000057217421 */ /* 0x004fe40000010100 */
[----:B------:R-:W-:Y:S01]  /*16d0*/  FFMA.FTZ R39, R57, R35, R34 ;  /* 0x0000002339277223 */ /* 0x000fe20000010022 */
[----:B------:R-:W-:Y:S01]  /*16e0*/  MUFU.RCP R102, R64 ;  /* 0x0000004000667308 */ /* 0x000fe20000001000 */
[C---:B------:R-:W-:Y:S02]  /*16f0*/  FFMA.FTZ R89, R38.reuse, R33, 1 ;  /* 0x3f80000026597423 */ /* 0x040fe40000010021 */
[----:B------:R-:W-:-:S02]  /*1700*/  FMUL.FTZ R33, R38, R87 ;  /* 0x0000005726217220 */ /* 0x000fc40000410000 */
[----:B0-----:R-:W-:Y:S02]  /*1710*/  FMUL.FTZ R8, R80, -1.4426950216293334961 ;  /* 0xbfb8aa3b50087820 */ /* 0x001fe40000410000 */
[----:B------:R-:W-:Y:S01]  /*1720*/  FMUL.FTZ R58, R52, R33 ;  /* 0x00000021343a7220 */ /* 0x000fe20000410000 */
[----:B------:R-:W0:Y:S01]  /*1730*/  MUFU.RCP R95, R78 ;  /* 0x0000004e005f7308 */ /* 0x000e220000001000 */
[----:B---3--:R-:W-:Y:S02]  /*1740*/  FMUL.FTZ R34, R60, R91 ;  /* 0x0000005b3c227220 */ /* 0x008fe40000410000 */
[----:B------:R-:W-:Y:S02]  /*1750*/  FFMA.FTZ R82, R58, R36, R39 ;  /* 0x000000243a527223 */ /* 0x000fe40000010027 */
[----:B------:R-:W-:Y:S02]  /*1760*/  FADD.FTZ R36, R59, 1 ;  /* 0x3f8000003b247421 */ /* 0x000fe40000010000 */
[----:B------:R-:W-:Y:S01]  /*1770*/  FADD.FTZ R35, -R91, 1 ;  /* 0x3f8000005b237421 */ /* 0x000fe20000010100 */
[----:B------:R2:W3:Y:S01]  /*1780*/  MUFU.EX2 R38, R8 ;  /* 0x0000000800267308 */ /* 0x0004e20000000800 */
[----:B------:R-:W-:-:S02]  /*1790*/  FMUL.FTZ R59, R55, R34 ;  /* 0x00000022373b7220 */ /* 0x000fc40000410000 */
[----:B------:R-:W-:Y:S02]  /*17a0*/  FFMA.FTZ R88, R60, R35, 1 ;  /* 0x3f8000003c587423 */ /* 0x000fe40000010023 */
[----:B-1----:R-:W-:-:S03]  /*17b0*/  FMUL.FTZ R35, R61, R90 ;  /* 0x0000005a3d237220 */ /* 0x002fc60000410000 */
[----:B------:R-:W1:Y:S01]  /*17c0*/  MUFU.RCP R93, R36 ;  /* 0x00000024005d7308 */ /* 0x000e620000001000 */
[----:B--2---:R-:W-:Y:S01]  /*17d0*/  PRMT R8, RZ, 0x7610, R74 ;  /* 0x00007610ff087816 */ /* 0x004fe2000000004a */
[----:B------:R-:W-:Y:S02]  /*17e0*/  FMUL.FTZ R60, R54, R35 ;  /* 0x00000023363c7220 */ /* 0x000fe40000410000 */
[----:B0-----:R-:W-:Y:S02]  /*17f0*/  FADD.FTZ R9, -R95, 1 ;  /* 0x3f8000005f097421 */ /* 0x001fe40000010100 */
[----:B------:R-:W-:Y:S02]  /*1800*/  FFMA.FTZ R37, R59, R8, R82 ;  /* 0x000000083b257223 */ /* 0x000fe40000010052 */
[----:B------:R-:W-:Y:S02]  /*1810*/  FADD.FTZ R8, -R90, 1 ;  /* 0x3f8000005a087421 */ /* 0x000fe40000010100 */
[----:B---3--:R-:W-:-:S02]  /*1820*/  FADD.FTZ R38, R38, 1 ;  /* 0x3f80000026267421 */ /* 0x008fc40000010000 */
[----:B------:R-:W-:Y:S01]  /*1830*/  FFMA.FTZ R94, R61, R8, 1 ;  /* 0x3f8000003d5e7423 */ /* 0x000fe20000010008 */
[----:B------:R-:W-:Y:S01]  /*1840*/  PRMT R8, RZ, 0x7610, R75 ;  /* 0x00007610ff087816 */ /* 0x000fe2000000004b */
[----:B------:R0:W2:Y:S01]  /*1850*/  MUFU.RCP R97, R38 ;  /* 0x0000002600617308 */ /* 0x0000a20000001000 */
[----:B-1----:R-:W-:-:S04]  /*1860*/  FMUL.FTZ R36, R62, R93 ;  /* 0x0000005d3e247220 */ /* 0x002fc80000410000 */
[----:B------:R-:W-:Y:S02]  /*1870*/  FMUL.FTZ R61, R65, R36 ;  /* 0x00000024413d7220 */ /* 0x000fe40000410000 */
[----:B0-----:R-:W-:-:S04]  /*1880*/  FMUL.FTZ R38, R76, R95 ;  /* 0x0000005f4c267220 */ /* 0x001fc80000410000 */
[----:B------:R-:W-:Y:S01]  /*1890*/  FMUL.FTZ R64, R67, R38 ;  /* 0x0000002643407220 */ /* 0x000fe20000410000 */
[----:B-----5:R-:W-:Y:S04]  /*18a0*/  STS.128 [R98.X16], R12 ;  /* 0x0000000c62007388 */ /* 0x020fe8000000cc00 */
[----:B------:R0:W-:Y:S01]  /*18b0*/  STS.128 [R98.X16+0x200], R16 ;  /* 0x0002001062007388 */ /* 0x0001e2000000cc00 */
[----:B------:R-:W-:-:S06]  /*18c0*/  NOP ;  /* 0x0000000000007918 */ /* 0x000fcc0000000000 */
[----:B------:R-:W1:Y:S01]  /*18d0*/  LDS.128 R12, [R40.X16] ;  /* 0x00000000280c7984 */ /* 0x000e62000000cc00 */
[----:B0-----:R-:W-:Y:S01]  /*18e0*/  PRMT R16, RZ, 0x5410, R75 ;  /* 0x00005410ff107816 */ /* 0x001fe2000000004b */
[----:B------:R-:W-:Y:S02]  /*18f0*/  FADD.FTZ R17, -R93, 1 ;  /* 0x3f8000005d117421 */ /* 0x000fe40000010100 */
[----:B------:R-:W-:Y:S02]  /*1900*/  FFMA.FTZ R19, R76, R9, 1 ;  /* 0x3f8000004c137423 */ /* 0x000fe40000010009 */
[----:B------:R-:W-:Y:S02]  /*1910*/  FFMA.FTZ R16, R60, R16, R37 ;  /* 0x000000103c107223 */ /* 0x000fe40000010025 */
[----:B------:R-:W-:Y:S02]  /*1920*/  FMUL.FTZ R37, R63, R102 ;  /* 0x000000663f257220 */ /* 0x000fe40000410000 */
[----:B------:R-:W-:-:S02]  /*1930*/  FFMA.FTZ R39, R61, R8, R16 ;  /* 0x000000083d277223 */ /* 0x000fc40000010010 */
[----:B------:R-:W-:Y:S02]  /*1940*/  FADD.FTZ R8, -R102, 1 ;  /* 0x3f80000066087421 */ /* 0x000fe40000010100 */
[----:B------:R-:W-:Y:S02]  /*1950*/  FFMA.FTZ R96, R62, R17, 1 ;  /* 0x3f8000003e607423 */ /* 0x000fe40000010011 */
[----:B------:R-:W-:Y:S02]  /*1960*/  FFMA.FTZ R106, R63, R8, 1 ;  /* 0x3f8000003f6a7423 */ /* 0x000fe40000010008 */
[----:B------:R-:W-:Y:S02]  /*1970*/  FMUL.FTZ R8, R108, -1.4426950216293334961 ;  /* 0xbfb8aa3b6c087820 */ /* 0x000fe40000410000 */
[----:B------:R-:W-:Y:S02]  /*1980*/  FMUL.FTZ R62, R66, R37 ;  /* 0x00000025423e7220 */ /* 0x000fe40000410000 */
[----:B------:R0:W3:Y:S01]  /*1990*/  MUFU.EX2 R109, R8 ;  /* 0x00000008006d7308 */ /* 0x0000e20000000800 */
[----:B--2---:R-:W-:-:S02]  /*19a0*/  FADD.FTZ R9, -R97, 1 ;  /* 0x3f80000061097421 */ /* 0x004fc40000010100 */
[----:B------:R-:W-:Y:S02]  /*19b0*/  FFMA.FTZ R11, R62, R10, R39 ;  /* 0x0000000a3e0b7223 */ /* 0x000fe40000010027 */
[C---:B------:R-:W-:Y:S02]  /*19c0*/  FMUL.FTZ R39, R80.reuse, R97 ;  /* 0x0000006150277220 */ /* 0x040fe40000410000 */
[----:B------:R-:W-:Y:S01]  /*19d0*/  FFMA.FTZ R103, R80, R9, 1 ;  /* 0x3f80000050677423 */ /* 0x000fe20000010009 */
[----:B0-----:R-:W-:Y:S01]  /*19e0*/  PRMT R8, RZ, 0x7610, R68 ;  /* 0x00007610ff087816 */ /* 0x001fe20000000044 */
[----:B------:R-:W-:Y:S01]  /*19f0*/  FMUL.FTZ R63, R20, R39 ;  /* 0x00000027143f7220 */ /* 0x000fe20000410000 */
[--C-:B-1----:R-:W-:Y:S01]  /*1a00*/  PRMT R76, RZ, 0x5410, R12.reuse ;  /* 0x00005410ff4c7816 */ /* 0x102fe2000000000c */
[----:B------:R-:W-:Y:S01]  /*1a10*/  FMUL.FTZ R16, R107, -1.4426950216293334961 ;  /* 0xbfb8aa3b6b107820 */ /* 0x000fe20000410000 */
[----:B------:R-:W-:Y:S01]  /*1a20*/  PRMT R78, RZ, 0x7610, R12 ;  /* 0x00007610ff4e7816 */ /* 0x000fe2000000000c */
[----:B------:R-:W-:Y:S01]  /*1a30*/  FFMA.FTZ R10, R64, R8, R11 ;  /* 0x00000008400a7223 */ /* 0x000fe2000001000b */
[----:B------:R-:W-:Y:S01]  /*1a40*/  PRMT R8, RZ, 0x5410, R69 ;  /* 0x00005410ff087816 */ /* 0x000fe20000000045 */
[----:B------:R0:W1:Y:S01]  /*1a50*/  MUFU.EX2 R17, R16 ;  /* 0x0000001000117308 */ /* 0x0000620000000800 */
[----:B------:R-:W-:Y:S01]  /*1a60*/  FMUL.FTZ R50, R50, R76 ;  /* 0x0000004c32327220 */ /* 0x000fe20000410000 */
[----:B------:R-:W-:Y:S01]  /*1a70*/  PRMT R82, RZ, 0x7610, R13 ;  /* 0x00007610ff527816 */ /* 0x000fe2000000000d */
[----:B------:R-:W-:Y:S01]  /*1a80*/  FMUL.FTZ R18, R112, -1.4426950216293334961 ;  /* 0xbfb8aa3b70127820 */ /* 0x000fe20000410000 */
[--C-:B------:R-:W-:Y:S01]  /*1a90*/  PRMT R92, RZ, 0x5410, R15.reuse ;  /* 0x00005410ff5c7816 */ /* 0x100fe2000000000f */
[----:B------:R-:W-:Y:S01]  /*1aa0*/  FFMA.FTZ R116, R63, R8, R10 ;  /* 0x000000083f747223 */ /* 0x000fe2000001000a */
[--C-:B------:R-:W-:Y:S01]  /*1ab0*/  PRMT R84, RZ, 0x5410, R14.reuse ;  /* 0x00005410ff547816 */ /* 0x100fe2000000000e */
[----:B------:R2:W4:Y:S01]  /*1ac0*/  LDS.128 R8, [R40.X16+0x10] ;  /* 0x0000100028087984 */ /* 0x000522000000cc00 */
[----:B------:R-:W-:Y:S01]  /*1ad0*/  FMUL.FTZ R12, R49, R78 ;  /* 0x0000004e310c7220 */ /* 0x000fe20000410000 */
[----:B------:R5:W2:Y:S01]  /*1ae0*/  MUFU.EX2 R113, R18 ;  /* 0x0000001200717308 */ /* 0x000aa20000000800 */
[----:B0-----:R-:W-:Y:S01]  /*1af0*/  FMUL.FTZ R16, R110, -1.4426950216293334961 ;  /* 0xbfb8aa3b6e107820 */ /* 0x001fe20000410000 */
[----:B------:R-:W-:Y:S01]  /*1b00*/  PRMT R49, RZ, 0x7610, R15 ;  /* 0x00007610ff317816 */ /* 0x000fe2000000000f */
[----:B------:R-:W-:Y:S01]  /*1b10*/  FMUL.FTZ R50, R77, R50 ;  /* 0x000000324d327220 */ /* 0x000fe20000410000 */
[----:B------:R-:W-:Y:S01]  /*1b20*/  PRMT R80, RZ, 0x5410, R13 ;  /* 0x00005410ff507816 */ /* 0x000fe2000000000d */
[----:B------:R-:W-:Y:S01]  /*1b30*/  FMUL.FTZ R77, R114, -1.4426950216293334961 ;  /* 0xbfb8aa3b724d7820 */ /* 0x000fe20000410000 */
[----:B------:R-:W-:Y:S01]  /*1b40*/  PRMT R86, RZ, 0x7610, R14 ;  /* 0x00007610ff567816 */ /* 0x000fe2000000000e */
[----:B------:R-:W-:Y:S01]  /*1b50*/  FMUL.FTZ R12, R79, R12 ;  /* 0x0000000c4f0c7220 */ /* 0x000fe20000410000 */
[----:B------:R0:W2:Y:S01]  /*1b60*/  MUFU.EX2 R111, R16 ;  /* 0x00000010006f7308 */ /* 0x0000a20000000800 */
[----:B---3--:R-:W-:-:S02]  /*1b70*/  FADD.FTZ R109, R109, 1 ;  /* 0x3f8000006d6d7421 */ /* 0x008fc40000010000 */
[----:B-1----:R-:W-:Y:S02]  /*1b80*/  FADD.FTZ R15, R17, 1 ;  /* 0x3f800000110f7421 */ /* 0x002fe40000010000 */
[----:B------:R-:W-:Y:S02]  /*1b90*/  FMUL.FTZ R52, R52, R84 ;  /* 0x0000005434347220 */ /* 0x000fe40000410000 */
[----:B-----5:R-:W-:Y:S01]  /*1ba0*/  FMUL.FTZ R18, R65, R49 ;  /* 0x0000003141127220 */ /* 0x020fe20000410000 */
[----:B------:R-:W1:Y:S01]  /*1bb0*/  MUFU.EX2 R79, R77 ;  /* 0x0000004d004f7308 */ /* 0x000e620000000800 */
[----:B0-----:R-:W-:Y:S02]  /*1bc0*/  FMUL.FTZ R16, R53, R82 ;  /* 0x0000005235107220 */ /* 0x001fe40000410000 */
[----:B--2---:R-:W-:Y:S02]  /*1bd0*/  FADD.FTZ R113, R113, 1 ;  /* 0x3f80000071717421 */ /* 0x004fe40000010000 */
[----:B------:R-:W-:-:S02]  /*1be0*/  FMUL.FTZ R85, R85, R16 ;  /* 0x0000001055557220 */ /* 0x000fc40000410000 */
[----:B------:R-:W-:Y:S01]  /*1bf0*/  FMUL.FTZ R52, R87, R52 ;  /* 0x0000003457347220 */ /* 0x000fe20000410000 */
[----:B------:R-:W0:Y:S01]  /*1c00*/  MUFU.RCP R40, R15 ;  /* 0x0000000f00287308 */ /* 0x000e220000001000 */
[----:B------:R-:W-:Y:S02]  /*1c10*/  FADD.FTZ R111, R111, 1 ;  /* 0x3f8000006f6f7421 */ /* 0x000fe40000010000 */
[----:B------:R-:W-:Y:S02]  /*1c20*/  FMUL.FTZ R17, R85, R22 ;  /* 0x0000001655117220 */ /* 0x000fe40000410000 */
[----:B------:R-:W-:Y:S02]  /*1c30*/  FMUL.FTZ R93, R93, R18 ;  /* 0x000000125d5d7220 */ /* 0x000fe40000410000 */
[----:B------:R-:W-:Y:S01]  /*1c40*/  FMUL.FTZ R14, R51, R80 ;  /* 0x00000050330e7220 */ /* 0x000fe20000410000 */
[----:B------:R-:W2:Y:S01]  /*1c50*/  MUFU.RCP R109, R109 ;  /* 0x0000006d006d7308 */ /* 0x000ea20000001000 */
[----:B-1----:R-:W-:-:S02]  /*1c60*/  FADD.FTZ R79, R79, 1 ;  /* 0x3f8000004f4f7421 */ /* 0x002fc40000010000 */
[----:B------:R-:W-:Y:S02]  /*1c70*/  FMUL.FTZ R16, R55, R86 ;  /* 0x0000005637107220 */ /* 0x000fe40000410000 */
[----:B------:R-:W-:Y:S01]  /*1c80*/  FMUL.FTZ R18, R52, R89 ;  /* 0x0000005934127220 */ /* 0x000fe20000410000 */
[--C-:B----4-:R-:W-:Y:S01]  /*1c90*/  PRMT R52, RZ, 0x5410, R9.reuse ;  /* 0x00005410ff347816 */ /* 0x110fe20000000009 */
[----:B------:R-:W-:Y:S01]  /*1ca0*/  FMUL.FTZ R14, R81, R14 ;  /* 0x0000000e510e7220 */ /* 0x000fe20000410000 */
[----:B------:R-:W1:Y:S01]  /*1cb0*/  MUFU.RCP R111, R111 ;  /* 0x0000006f006f7308 */ /* 0x000e620000001000 */
[----:B------:R-:W-:Y:S01]  /*1cc0*/  PRMT R53, RZ, 0x7610, R9 ;  /* 0x00007610ff357816 */ /* 0x000fe20000000009 */
[----:B------:R-:W-:Y:S01]  /*1cd0*/  FMUL.FTZ R23, R12, R23 ;  /* 0x000000170c177220 */ /* 0x000fe20000410000 */
[--C-:B------:R-:W-:Y:S01]  /*1ce0*/  PRMT R55, RZ, 0x5410, R10.reuse ;  /* 0x00005410ff377816 */ /* 0x100fe2000000000a */
[----:B------:R-:W-:Y:S01]  /*1cf0*/  FMUL.FTZ R20, R20, R52 ;  /* 0x0000003414147220 */ /* 0x000fe20000410000 */
[----:B------:R-:W-:Y:S01]  /*1d00*/  PRMT R77, RZ, 0x7610, R10 ;  /* 0x00007610ff4d7816 */ /* 0x000fe2000000000a */
[----:B0-----:R-:W-:Y:S01]  /*1d10*/  FADD.FTZ R10, -R40, 1 ;  /* 0x3f800000280a7421 */ /* 0x001fe20000010100 */
[--C-:B------:R-:W-:Y:S01]  /*1d20*/  PRMT R81, RZ, 0x5410, R11.reuse ;  /* 0x00005410ff517816 */ /* 0x100fe2000000000b */
[----:B------:R-:W0:Y:S01]  /*1d30*/  MUFU.RCP R113, R113 ;  /* 0x0000007100717308 */ /* 0x000e220000001000 */
[----:B------:R-:W-:Y:S01]  /*1d40*/  PRMT R87, RZ, 0x7610, R11 ;  /* 0x00007610ff577816 */ /* 0x000fe2000000000b */
[----:B------:R-:W-:Y:S01]  /*1d50*/  FMUL.FTZ R11, R31, R53 ;  /* 0x000000351f0b7220 */ /* 0x000fe20000410000 */
[----:B------:R-:W-:Y:S01]  /*1d60*/  PRMT R51, RZ, 0x7610, R8 ;  /* 0x00007610ff337816 */ /* 0x000fe20000000008 */
[----:B--2---:R-:W-:-:S02]  /*1d70*/  FADD.FTZ R15, -R109, 1 ;  /* 0x3f8000006d0f7421 */ /* 0x004fc40000010100 */
[----:B------:R-:W-:Y:S02]  /*1d80*/  FMUL.FTZ R12, R29, R55 ;  /* 0x000000371d0c7220 */ /* 0x000fe40000410000 */
[----:B------:R-:W2:Y:S01]  /*1d90*/  MUFU.RCP R85, R79 ;  /* 0x0000004f00557308 */ /* 0x000ea20000001000 */
[----:B------:R-:W-:Y:S02]  /*1da0*/  FMUL.FTZ R91, R91, R16 ;  /* 0x000000105b5b7220 */ /* 0x000fe40000410000 */
[----:B------:R-:W-:Y:S01]  /*1db0*/  FMUL.FTZ R16, R50, R21 ;  /* 0x0000001532107220 */ /* 0x000fe20000410000 */
[----:B------:R-:W-:Y:S01]  /*1dc0*/  PRMT R50, RZ, 0x5410, R8 ;  /* 0x00005410ff327816 */ /* 0x000fe20000000008 */
[----:B-1----:R-:W-:Y:S02]  /*1dd0*/  FADD.FTZ R21, -R111, 1 ;  /* 0x3f8000006f157421 */ /* 0x002fe40000010100 */
[----:B------:R-:W-:Y:S01]  /*1de0*/  FMUL.FTZ R20, R97, R20 ;  /* 0x0000001461147220 */ /* 0x000fe20000410000 */
[----:B------:R-:W-:Y:S01]  /*1df0*/  F2FP.BF16.PACK_AB R16, R23, R16 ;  /* 0x000000101710723e */ /* 0x000fe200000010ff */
[----:B------:R-:W-:Y:S01]  /*1e00*/  FFMA.FTZ R10, R107, R10, 1 ;  /* 0x3f8000006b0a7423 */ /* 0x000fe2000001000a */
[----:B------:R-:W-:Y:S01]  /*1e10*/  LEA R97, R101, R0, 0x1 ;  /* 0x0000000065617211 */ /* 0x000fe200078e08ff */
[----:B------:R-:W-:Y:S01]  /*1e20*/  FMUL.FTZ R11, R40, R11 ;  /* 0x0000000b280b7220 */ /* 0x000fe20000410000 */
[----:B------:R-:W-:Y:S01]  /*1e30*/  PRMT R0, RZ, 0x7610, R69 ;  /* 0x00007610ff007816 */ /* 0x000fe20000000045 */
[----:B------:R-:W-:-:S02]  /*1e40*/  FFMA.FTZ R15, R108, R15, 1 ;  /* 0x3f8000006c0f7423 */ /* 0x000fc4000001000f */
[----:B------:R-:W-:Y:S02]  /*1e50*/  FMUL.FTZ R12, R109, R12 ;  /* 0x0000000c6d0c7220 */ /* 0x000fe40000410000 */
[----:B------:R-:W-:Y:S02]  /*1e60*/  FMUL.FTZ R13, R54, R92 ;  /* 0x0000005c360d7220 */ /* 0x000fe40000410000 */
[----:B------:R-:W-:Y:S02]  /*1e70*/  FFMA.FTZ R65, R110, R21, 1 ;  /* 0x3f8000006e417423 */ /* 0x000fe40000010015 */
[----:B------:R-:W-:Y:S02]  /*1e80*/  FMUL.FTZ R54, R107, R40 ;  /* 0x000000286b367220 */ /* 0x000fe40000410000 */
[----:B------:R-:W-:Y:S02]  /*1e90*/  FMUL.FTZ R21, R20, R103 ;  /* 0x0000006714157220 */ /* 0x000fe40000410000 */
[----:B------:R-:W-:-:S02]  /*1ea0*/  FMUL.FTZ R10, R11, R10 ;  /* 0x0000000a0b0a7220 */ /* 0x000fc40000410000 */
[----:B------:R-:W-:Y:S02]  /*1eb0*/  FMUL.FTZ R12, R12, R15 ;  /* 0x0000000f0c0c7220 */ /* 0x000fe40000410000 */
[----:B------:R-:W-:Y:S01]  /*1ec0*/  FMUL.FTZ R9, R66, R50 ;  /* 0x0000003242097220 */ /* 0x000fe20000410000 */
[----:B------:R-:W-:Y:S01]  /*1ed0*/  F2FP.BF16.PACK_AB R21, R10, R21 ;  /* 0x000000150a15723e */ /* 0x000fe200000010ff */
[----:B------:R-:W-:Y:S02]  /*1ee0*/  FMUL.FTZ R8, R67, R51 ;  /* 0x0000003343087220 */ /* 0x000fe40000410000 */
[----:B------:R-:W-:Y:S02]  /*1ef0*/  FMUL.FTZ R22, R30, R77 ;  /* 0x0000004d1e167220 */ /* 0x000fe40000410000 */
[----:B0-----:R-:W-:Y:S02]  /*1f00*/  FADD.FTZ R11, -R113, 1 ;  /* 0x3f800000710b7421 */ /* 0x001fe40000010100 */
[----:B------:R-:W-:-:S02]  /*1f10*/  FMUL.FTZ R20, R27, R81 ;  /* 0x000000511b147220 */ /* 0x000fc40000410000 */
[----:B--2---:R-:W-:Y:S02]  /*1f20*/  FADD.FTZ R15, -R85, 1 ;  /* 0x3f800000550f7421 */ /* 0x004fe40000010100 */
[----:B------:R-:W-:Y:S02]  /*1f30*/  FMUL.FTZ R40, R24, R87 ;  /* 0x0000005718287220 */ /* 0x000fe40000410000 */
[----:B------:R-:W-:Y:S02]  /*1f40*/  FMUL.FTZ R13, R90, R13 ;  /* 0x0000000d5a0d7220 */ /* 0x000fe40000410000 */
[----:B------:R-:W-:Y:S02]  /*1f50*/  FMUL.FTZ R9, R102, R9 ;  /* 0x0000000966097220 */ /* 0x000fe40000410000 */
[----:B------:R-:W-:Y:S02]  /*1f60*/  FMUL.FTZ R8, R95, R8 ;  /* 0x000000085f087220 */ /* 0x000fe40000410000 */
[----:B------:R-:W-:-:S02]  /*1f70*/  FMUL.FTZ R22, R111, R22 ;  /* 0x000000166f167220 */ /* 0x000fc40000410000 */
[----:B------:R-:W-:Y:S02]  /*1f80*/  FFMA.FTZ R11, R112, R11, 1 ;  /* 0x3f800000700b7423 */ /* 0x000fe4000001000b */
[----:B------:R-:W-:Y:S02]  /*1f90*/  FMUL.FTZ R20, R113, R20 ;  /* 0x0000001471147220 */ /* 0x000fe40000410000 */
[----:B------:R-:W-:Y:S02]  /*1fa0*/  FFMA.FTZ R15, R114, R15, 1 ;  /* 0x3f800000720f7423 */ /* 0x000fe4000001000f */
[----:B------:R-:W-:Y:S02]  /*1fb0*/  FMUL.FTZ R40, R85, R40 ;  /* 0x0000002855287220 */ /* 0x000fe40000410000 */
[----:B------:R-:W-:Y:S02]  /*1fc0*/  FMUL.FTZ R14, R14, R83 ;  /* 0x000000530e0e7220 */ /* 0x000fe40000410000 */
[----:B------:R-:W-:-:S02]  /*1fd0*/  FMUL.FTZ R91, R91, R88 ;  /* 0x000000585b5b7220 */ /* 0x000fc40000410000 */
[----:B------:R-:W-:Y:S01]  /*1fe0*/  FMUL.FTZ R13, R13, R94 ;  /* 0x0000005e0d0d7220 */ /* 0x000fe20000410000 */
[----:B------:R-:W-:Y:S01]  /*1ff0*/  F2FP.BF16.PACK_AB R17, R17, R14 ;  /* 0x0000000e1111723e */ /* 0x000fe200000010ff */
[----:B------:R-:W-:Y:S01]  /*2000*/  FMUL.FTZ R96, R93, R96 ;  /* 0x000000605d607220 */ /* 0x000fe20000410000 */
[----:B------:R-:W-:Y:S01]  /*2010*/  F2FP.BF16.PACK_AB R18, R91, R18 ;  /* 0x000000125b12723e */ /* 0x000fe200000010ff */
[----:B------:R-:W-:Y:S01]  /*2020*/  FMUL.FTZ R9, R9, R106 ;  /* 0x0000006a09097220 */ /* 0x000fe20000410000 */
[----:B------:R-:W-:Y:S01]  /*2030*/  PRMT R106, RZ, 0x7610, R71 ;  /* 0x00007610ff6a7816 */ /* 0x000fe20000000047 */
[----:B------:R-:W-:Y:S01]  /*2040*/  FMUL.FTZ R8, R8, R19 ;  /* 0x0000001308087220 */ /* 0x000fe20000410000 */
[----:B------:R-:W-:Y:S01]  /*2050*/  F2FP.BF16.PACK_AB R19, R96, R13 ;  /* 0x0000000d6013723e */ /* 0x000fe200000010ff */
[----:B------:R-:W-:Y:S01]  /*2060*/  BAR.SYNC.DEFER_BLOCKING 0x0 ;  /* 0x0000000000007b1d */ /* 0x000fe20000010000 */
[----:B------:R-:W-:Y:S02]  /*2070*/  FMUL.FTZ R65, R22, R65 ;  /* 0x0000004116417220 */ /* 0x000fe40000410000 */
        /* <DEDUP_REMOVED lines=8> */
[----:B------:R-:W-:Y:S01]  /*2100*/  PRMT R40, RZ, 0x7610, R4 ;  /* 0x00007610ff287816 */ /* 0x000fe20000000004 */
[----:B------:R-:W-:Y:S02]  /*2110*/  FMUL.FTZ R66, R29, R108 ;  /* 0x0000006c1d427220 */ /* 0x000fe40000410000 */
[----:B------:R-:W-:Y:S02]  /*2120*/  FMUL.FTZ R79, R30, R67 ;  /* 0x000000431e4f7220 */ /* 0x000fe40000410000 */
[----:B------:R-:W-:Y:S02]  /*2130*/  FMUL.FTZ R112, R112, R113 ;  /* 0x0000007170707220 */ /* 0x000fe40000410000 */
[----:B------:R-:W-:-:S02]  /*2140*/  FMUL.FTZ R85, R114, R85 ;  /* 0x0000005572557220 */ /* 0x000fc40000410000 */
[----:B------:R-:W-:Y:S02]  /*2150*/  FMUL.FTZ R83, R27, R112 ;  /* 0x000000701b537220 */ /* 0x000fe40000410000 */
[----:B------:R-:W-:Y:S01]  /*2160*/  FMUL.FTZ R102, R24, R85 ;  /* 0x0000005518667220 */ /* 0x000fe20000410000 */
[----:B------:R0:W-:Y:S04]  /*2170*/  STS.128 [R97.X16], R16 ;  /* 0x0000001061007388 */ /* 0x0001e8000000cc00 */
[----:B------:R1:W-:Y:S01]  /*2180*/  STS.128 [R97.X16+0x10], R20 ;  /* 0x0000101461007388 */ /* 0x0003e2000000cc00 */
[----:B------:R-:W-:-:S06]  /*2190*/  NOP ;  /* 0x0000000000007918 */ /* 0x000fcc0000000000 */
[----:B------:R-:W2:Y:S04]  /*21a0*/  LDS.128 R8, [R98.X16] ;  /* 0x0000000062087984 */ /* 0x000ea8000000cc00 */
[----:B------:R-:W3:Y:S01]  /*21b0*/  LDS.128 R12, [R98.X16+0x200] ;  /* 0x00020000620c7984 */ /* 0x000ee2000000cc00 */
[----:B0-----:R-:W-:Y:S01]  /*21c0*/  FFMA.FTZ R17, R65, R0, R116 ;  /* 0x0000000041117223 */ /* 0x001fe20000010074 */
[--C-:B------:R-:W-:Y:S02]  /*21d0*/  PRMT R0, RZ, 0x5410, R70.reuse ;  /* 0x00005410ff007816 */ /* 0x100fe40000000046 */
[----:B------:R-:W-:Y:S02]  /*21e0*/  PRMT R16, RZ, 0x7610, R70 ;  /* 0x00007610ff107816 */ /* 0x000fe40000000046 */
[----:B------:R-:W-:Y:S01]  /*21f0*/  PRMT R18, RZ, 0x5410, R71 ;  /* 0x00005410ff127816 */ /* 0x000fe20000000047 */
[----:B------:R-:W-:Y:S01]  /*2200*/  FFMA.FTZ R0, R66, R0, R17 ;  /* 0x0000000042007223 */ /* 0x000fe20000010011 */
[----:B------:R-:W-:-:S02]  /*2210*/  MOV R17, UR8 ;  /* 0x0000000800117c02 */ /* 0x000fc40008000f00 */
[--C-:B------:R-:W-:Y:S01]  /*2220*/  PRMT R19, RZ, 0x7610, R5.reuse ;  /* 0x00007610ff137816 */ /* 0x100fe20000000005 */
[----:B------:R-:W-:Y:S01]  /*2230*/  FFMA.FTZ R0, R79, R16, R0 ;  /* 0x000000104f007223 */ /* 0x000fe20000010000 */
[----:B------:R-:W-:Y:S02]  /*2240*/  MOV R16, UR7 ;  /* 0x0000000700107c02 */ /* 0x000fe40008000f00 */
[----:B-1----:R-:W-:Y:S01]  /*2250*/  PRMT R20, RZ, 0x5410, R6 ;  /* 0x00005410ff147816 */ /* 0x002fe20000000006 */
[----:B------:R-:W-:Y:S01]  /*2260*/  FFMA.FTZ R21, R83, R18, R0 ;  /* 0x0000001253157223 */ /* 0x000fe20000010000 */
[----:B------:R-:W-:Y:S02]  /*2270*/  PRMT R0, RZ, 0x5410, R4 ;  /* 0x00005410ff007816 */ /* 0x000fe40000000004 */
[----:B------:R-:W-:Y:S01]  /*2280*/  PRMT R18, RZ, 0x5410, R5 ;  /* 0x00005410ff127816 */ /* 0x000fe20000000005 */
[----:B------:R-:W-:Y:S01]  /*2290*/  IMAD.WIDE R4, R99, 0x10, R16 ;  /* 0x0000001063047825 */ /* 0x000fe200078e0210 */
[----:B------:R-:W-:-:S02]  /*22a0*/  PRMT R16, RZ, 0x5410, R7 ;  /* 0x00005410ff107816 */ /* 0x000fc40000000007 */
[----:B------:R-:W-:Y:S01]  /*22b0*/  PRMT R6, RZ, 0x7610, R6 ;  /* 0x00007610ff067816 */ /* 0x000fe20000000006 */
[----:B------:R-:W-:Y:S01]  /*22c0*/  FFMA.FTZ R106, R102, R106, R21 ;  /* 0x0000006a666a7223 */ /* 0x000fe20000010015 */
[----:B------:R-:W-:Y:S01]  /*22d0*/  PRMT R7, RZ, 0x7610, R7 ;  /* 0x00007610ff077816 */ /* 0x000fe20000000007 */
[----:B--2---:R0:W-:Y:S04]  /*22e0*/  STG.E.128 [R4.64], R8 ;  /* 0x0000000804007986 */ /* 0x0041e8000c101d1a */
[----:B---3--:R0:W-:Y:S01]  /*22f0*/  STG.E.128 [R4.64+0x200], R12 ;  /* 0x0002000c04007986 */ /* 0x0081e2000c101d1a */
[----:B------:R-:W-:Y:S05]  /*2300*/  @!P0 BRA `(.L_x_3058) ;  /* 0x0000030000008947 */ /* 0x000fea0003800000 */
[----:B------:R-:W-:Y:S01]  /*2310*/  BAR.SYNC.DEFER_BLOCKING 0x0 ;  /* 0x0000000000007b1d */ /* 0x000fe20000010000 */
[----:B------:R-:W-:Y:S02]  /*2320*/  FMUL.FTZ R33, R33, R84 ;  /* 0x0000005421217220 */ /* 0x000fe40000410000 */
[----:B------:R-:W-:-:S02]  /*2330*/  FMUL.FTZ R34, R34, R86 ;  /* 0x0000005622227220 */ /* 0x000fc40000410000 */
[----:B------:R-:W-:Y:S01]  /*2340*/  FMUL.FTZ R81, R112, R81 ;  /* 0x0000005170517220 */ /* 0x000fe20000410000 */
[----:B------:R-:W-:Y:S01]  /*2350*/  ULDC.64 UR36, c[0x0][0x210] ;  /* 0x0000840000247ab9 */ /* 0x000fe20000000a00 */
[----:B0-----:R-:W-:Y:S01]  /*2360*/  FMUL.FTZ R8, R85, R87 ;  /* 0x0000005755087220 */ /* 0x001fe20000410000 */
[----:B------:R-:W-:Y:S01]  /*2370*/  F2FP.BF16.PACK_AB R34, R34, R33 ;  /* 0x000000212222723e */ /* 0x000fe200000010ff */
        /* <DEDUP_REMOVED lines=17> */
[----:B------:R-:W-:Y:S01]  /*2490*/  UIADD3 UR9, UR9, UR7, URZ ;  /* 0x0000000709097290 */ /* 0x000fe2000fffe03f */
[----:B------:R-:W-:Y:S01]  /*24a0*/  FMUL.FTZ R54, R54, R53 ;  /* 0x0000003536367220 */ /* 0x000fe20000410000 */
[----:B------:R-:W-:Y:S01]  /*24b0*/  F2FP.BF16.PACK_AB R8, R38, R37 ;  /* 0x000000252608723e */ /* 0x000fe200000010ff */
[----:B------:R-:W-:Y:S01]  /*24c0*/  FMUL.FTZ R55, R108, R55 ;  /* 0x000000376c377220 */ /* 0x000fe20000410000 */
[----:B------:R-:W-:Y:S01]  /*24d0*/  STS.128 [R97.X16], R32 ;  /* 0x0000002061007388 */ /* 0x000fe2000000cc00 */
        /* <DEDUP_REMOVED lines=19> */
.L_x_3058:
[----:B------:R-:W-:Y:S01]  /*2610*/  BAR.SYNC.DEFER_BLOCKING 0x0 ;  /* 0x0000000000007b1d */ /* 0x000fe20000010000 */
[----:B------:R-:W-:Y:S01]  /*2620*/  HFMA2.MMA R96, -RZ, RZ, 0, 0 ;  /* 0x00000000ff607435 */ /* 0x000fe200000001ff */
        /* <DEDUP_REMOVED lines=24> */
[----:B------:R-:W-:Y:S02]  /*27b0*/  FMUL.FTZ R32, R3, UR4 ;  /* 0x0000000403207c20 */ /* 0x000fe40008410000 */
[----:B------:R-:W-:Y:S02]  /*27c0*/  FMUL.FTZ R31, R2, UR4 ;  /* 0x00000004021f7c20 */ /* 0x000fe40008410000 */
[----:B------:R-:W-:Y:S02]  /*27d0*/  FMUL.FTZ R30, R56, UR4 ;  /* 0x00000004381e7c20 */ /* 0x000fe40008410000 */
[----:B------:R-:W-:Y:S02]  /*27e0*/  FMUL.FTZ R29, R57, UR4 ;  /* 0x00000004391d7c20 */ /* 0x000fe40008410000 */
[----:B------:R-:W-:Y:S02]  /*27f0*/  FMUL.FTZ R28, R58, UR4 ;  /* 0x000000043a1c7c20 */ /* 0x000fe40008410000 */
[----:B0-----:R-:W-:-:S02]  /*2800*/  FMUL.FTZ R27, R59, UR4 ;  /* 0x000000043b1b7c20 */ /* 0x001fc40008410000 */
        /* <DEDUP_REMOVED lines=9> */
[----:B------:R-:W-:Y:S01]  /*28a0*/  FMUL.FTZ R17, R102, UR4 ;  /* 0x0000000466117c20 */ /* 0x000fe20008410000 */
[----:B------:R-:W-:Y:S05]  /*28b0*/  @!P1 BRA `(.L_x_3059) ;  /* 0x00008b9000009947 */ /* 0x000fea0003800000 */
[----:B------:R-:W-:Y:S01]  /*28c0*/  FADD.FTZ R16, R3, R3 ;  /* 0x0000000303107221 */ /* 0x000fe20000010000 */
[----:B------:R-:W-:Y:S01]  /*28d0*/  MOV R96, RZ ;  /* 0x000000ff00607202 */ /* 0x000fe20000000f00 */
[----:B------:R-:W-:Y:S01]  /*28e0*/  FADD.FTZ R15, R2, R2 ;  /* 0x00000002020f7221 */ /* 0x000fe20000010000 */
[----:B------:R-:W-:Y:S01]  /*28f0*/  UMOV UR7, URZ ;  /* 0x0000003f00077c82 */ /* 0x000fe20008000000 */
[----:B------:R-:W-:Y:S01]  /*2900*/  FADD.FTZ R14, R56, R56 ;  /* 0x00000038380e7221 */ /* 0x000fe20000010000 */
[----:B------:R-:W-:Y:S01]  /*2910*/  UMOV UR8, URZ ;  /* 0x0000003f00087c82 */ /* 0x000fe20008000000 */
[----:B------:R-:W-:Y:S01]  /*2920*/  FADD.FTZ R13, R57, R57 ;  /* 0x00000039390d7221 */ /* 0x000fe20000010000 */
[----:B------:R-:W-:Y:S01]  /*2930*/  UMOV UR9, URZ ;  /* 0x0000003f00097c82 */ /* 0x000fe20008000000 */
        /* <DEDUP_REMOVED lines=12> */
.L_x_3160:
        /* <DEDUP_REMOVED lines=41> */
[----:B------:R-:W-:Y:S01]  /*2c90*/  HFMA2.MMA R126, -RZ, RZ, 0, 1.52587890625e-05 ;  /* 0x00000100ff7e7435 */ /* 0x000fe200000001ff */
[----:B------:R-:W-:Y:S01]  /*2ca0*/  UIMAD UR42, UR10, UR39, UR42 ;  /* 0x000000270a2a72a4 */ /* 0x000fe2000f8e022a */
[----:B------:R-:W-:Y:S01]  /*2cb0*/  MOV R132, c[0x0][0x16c] ;  /* 0x00005b0000847a02 */ /* 0x000fe20000000f00 */
[----:B------:R-:W-:-:S04]  /*2cc0*/  ULOP3.LUT UR37, UR37, 0xfffffe, URZ, 0xc0, !UPT ;  /* 0x00fffffe25257892 */ /* 0x000fc8000f8ec03f */
[----:B------:R-:W-:-:S06]  /*2cd0*/  UIADD3 UR37, UR36, -UR37, URZ ;  /* 0x8000002524257290 */ /* 0x000fcc000fffe03f */
[----:B------:R-:W-:Y:S01]  /*2ce0*/  MOV R109, UR37 ;  /* 0x00000025006d7c02 */ /* 0x000fe20008000f00 */
[----:B------:R-:W-:-:S03]  /*2cf0*/  UIMAD.WIDE.U32 UR36, UR10, UR38, URZ ;  /* 0x000000260a2472a5 */ /* 0x000fc6000f8e003f */
        /* <DEDUP_REMOVED lines=9> */
[----:B--2---:R-:W1:Y:S08]  /*2d90*/  R2UR UR40, R81 ;  /* 0x00000000512873c2 */ /* 0x004e7000000e0000 */
[----:B------:R-:W2:Y:S01]  /*2da0*/  R2UR UR41, R80 ;  /* 0x00000000502973c2 */ /* 0x000ea200000e0000 */
[----:B-1----:R-:W-:-:S02]  /*2db0*/  FMUL.FTZ R81, R46, UR40 ;  /* 0x000000282e517c20 */ /* 0x002fc40008410000 */
[----:B------:R-:W-:Y:S02]  /*2dc0*/  FMUL.FTZ R84, R47, UR40 ;  /* 0x000000282f547c20 */ /* 0x000fe40008410000 */
[----:B0-----:R-:W-:Y:S02]  /*2dd0*/  FMUL.RZ R82, R81, 0.15915493667125701904 ;  /* 0x3e22f98351527820 */ /* 0x001fe4000040c000 */
[----:B------:R-:W-:Y:S02]  /*2de0*/  FMUL.FTZ R85, R48, UR40 ;  /* 0x0000002830557c20 */ /* 0x000fe40008410000 */
[----:B------:R-:W-:Y:S01]  /*2df0*/  FMUL.FTZ R81, R43, UR40 ;  /* 0x000000282b517c20 */ /* 0x000fe20008410000 */
[----:B------:R-:W-:Y:S01]  /*2e00*/  MUFU.SIN R130, R82 ;  /* 0x0000005200827308 */ /* 0x000fe20000000400 */
[----:B------:R-:W-:Y:S01]  /*2e10*/  FMUL.RZ R87, R84, 0.15915493667125701904 ;  /* 0x3e22f98354577820 */ /* 0x000fe2000040c000 */
[----:B--2---:R-:W-:Y:S01]  /*2e20*/  MOV R107, UR41 ;  /* 0x00000029006b7c02 */ /* 0x004fe20008000f00 */
[----:B------:R-:W-:-:S02]  /*2e30*/  FMUL.RZ R103, R85, 0.15915493667125701904 ;  /* 0x3e22f98355677820 */ /* 0x000fc4000040c000 */
[----:B------:R-:W-:Y:S02]  /*2e40*/  FMUL.RZ R83, R81, 0.15915493667125701904 ;  /* 0x3e22f98351537820 */ /* 0x000fe4000040c000 */
[----:B------:R-:W-:Y:S01]  /*2e50*/  FMUL.FTZ R85, R45, UR40 ;  /* 0x000000282d557c20 */ /* 0x000fe20008410000 */
[----:B------:R-:W-:Y:S01]  /*2e60*/  MUFU.SIN R86, R87 ;  /* 0x0000005700567308 */ /* 0x000fe20000000400 */
[----:B------:R-:W-:Y:S02]  /*2e70*/  FMUL.FTZ R81, R44, UR40 ;  /* 0x000000282c517c20 */ /* 0x000fe40008410000 */
[----:B------:R-:W-:Y:S02]  /*2e80*/  FMUL.RZ R85, R85, 0.15915493667125701904 ;  /* 0x3e22f98355557820 */ /* 0x000fe4000040c000 */
[----:B------:R-:W-:Y:S02]  /*2e90*/  FMUL.FTZ R107, R107, 1.4426950216293334961 ;  /* 0x3fb8aa3b6b6b7820 */ /* 0x000fe40000410000 */
[----:B------:R-:W-:Y:S01]  /*2ea0*/  FMUL.FTZ R80, R34, UR40 ;  /* 0x0000002822507c20 */ /* 0x000fe20008410000 */
[----:B------:R0:W-:Y:S03]  /*2eb0*/  MUFU.COS R84, R87 ;  /* 0x0000005700547308 */ /* 0x0001e60000000000 */
[----:B------:R-:W-:Y:S01]  /*2ec0*/  FMUL.RZ R151, R80, 0.15915493667125701904 ;  /* 0x3e22f98350977820 */ /* 0x000fe2000040c000 */
[----:B------:R-:W-:-:S04]  /*2ed0*/  MOV R80, UR21 ;  /* 0x0000001500507c02 */ /* 0x000fc80008000f00 */
[----:B------:R-:W-:Y:S01]  /*2ee0*/  MUFU.SIN R134, R85 ;  /* 0x0000005500867308 */ /* 0x000fe20000000400 */
[----:B0-----:R-:W-:Y:S01]  /*2ef0*/  FMUL.RZ R87, R81, 0.15915493667125701904 ;  /* 0x3e22f98351577820 */ /* 0x001fe2000040c000 */
[----:B------:R-:W-:Y:S01]  /*2f00*/  ISETP.LT.OR P0, PT, R80, 0x2, P0 ;  /* 0x000000025000780c */ /* 0x000fe20000701670 */
[----:B------:R-:W-:Y:S01]  /*2f10*/  FMUL.FTZ R81, R41, UR40 ;  /* 0x0000002829517c20 */ /* 0x000fe20008410000 */
[----:B------:R-:W-:-:S04]  /*2f20*/  SHF.L.U32 R80, R104, 0x2, RZ ;  /* 0x0000000268507819 */ /* 0x000fc800000006ff */
[----:B------:R0:W-:Y:S01]  /*2f30*/  MUFU.COS R108, R85 ;  /* 0x00000055006c7308 */ /* 0x0001e20000000000 */
[----:B------:R-:W-:-:S04]  /*2f40*/  LOP3.LUT R80, R80, 0xffffff80, RZ, 0xc0, !PT ;  /* 0xffffff8050507812 */ /* 0x000fc800078ec0ff */
[----:B------:R-:W-:-:S03]  /*2f50*/  IADD3 R80, R80, R101, RZ ;  /* 0x0000006550507210 */ /* 0x000fc60007ffe0ff */
[----:B------:R1:W-:Y:S01]  /*2f60*/  MUFU.COS R110, R82 ;  /* 0x00000052006e7308 */ /* 0x0003e20000000000 */
[----:B0-----:R-:W-:Y:S01]  /*2f70*/  FMUL.RZ R85, R81, 0.15915493667125701904 ;  /* 0x3e22f98351557820 */ /* 0x001fe2000040c000 */
[----:B---3--:R0:W-:Y:S01]  /*2f80*/  STS.128 [R80.X16], R56 ;  /* 0x0000003850007388 */ /* 0x0081e2000000cc00 */
[----:B------:R-:W-:-:S03]  /*2f90*/  FMUL.FTZ R81, R42, UR40 ;  /* 0x000000282a517c20 */ /* 0x000fc60008410000 */
[----:B----4-:R-:W-:Y:S02]  /*2fa0*/  STS.128 [R80.X16+0x200], R60 ;  /* 0x0002003c50007388 */ /* 0x010fe4000000cc00 */
[----:B------:R-:W-:Y:S01]  /*2fb0*/  MUFU.SIN R112, R83 ;  /* 0x0000005300707308 */ /* 0x000fe20000000400 */
[----:B-1----:R-:W-:Y:S01]  /*2fc0*/  FMUL.RZ R82, R81, 0.15915493667125701904 ;  /* 0x3e22f98351527820 */ /* 0x002fe2000040c000 */
[----:B------:R-:W-:Y:S01]  /*2fd0*/  STS.128 [R80.X16+0x400], R64 ;  /* 0x0004004050007388 */ /* 0x000fe2000000cc00 */
[----:B------:R-:W-:-:S03]  /*2fe0*/  FMUL.FTZ R81, R39, UR40 ;  /* 0x0000002827517c20 */ /* 0x000fc60008410000 */
[----:B------:R-:W-:Y:S02]  /*2ff0*/  STS.128 [R80.X16+0x600], R76 ;  /* 0x0006004c50007388 */ /* 0x000fe4000000cc00 */
[----:B------:R1:W-:Y:S01]  /*3000*/  MUFU.COS R128, R83 ;  /* 0x0000005300807308 */ /* 0x0003e20000000000 */
[----:B0-----:R-:W-:Y:S01]  /*3010*/  IMAD R58, R101, 0x3, R80 ;  /* 0x00000003653a7824 */ /* 0x001fe200078e0250 */
[----:B------:R-:W-:-:S06]  /*3020*/  NOP ;  /* 0x0000000000007918 */ /* 0x000fcc0000000000 */
[----:B-1----:R-:W-:Y:S01]  /*3030*/  FMUL.RZ R83, R81, 0.15915493667125701904 ;  /* 0x3e22f98351537820 */ /* 0x002fe2000040c000 */
[----:B------:R-:W-:Y:S01]  /*3040*/  MUFU.SIN R114, R87 ;  /* 0x0000005700727308 */ /* 0x000fe20000000400 */
[----:B------:R-:W-:Y:S01]  /*3050*/  FMUL.FTZ R81, R40, UR40 ;  /* 0x0000002828517c20 */ /* 0x000fe20008410000 */
[----:B------:R-:W0:Y:S01]  /*3060*/  LDS.128 R60, [R58.X16] ;  /* 0x000000003a3c7984 */ /* 0x000e22000000cc00 */
[-C--:B------:R-:W-:Y:S02]  /*3070*/  FMUL.FTZ R56, R41, R107.reuse ;  /* 0x0000006b29387220 */ /* 0x080fe40000410000 */
[----:B------:R-:W-:Y:S01]  /*3080*/  FMUL.FTZ R57, R42, R107 ;  /* 0x0000006b2a397220 */ /* 0x000fe20000410000 */
[----:B------:R-:W1:Y:S02]  /*3090*/  LDS.128 R64, [R58.X16+0x10] ;  /* 0x000010003a407984 */ /* 0x000e64000000cc00 */
[----:B------:R2:W-:Y:S02]  /*30a0*/  MUFU.COS R138, R87 ;  /* 0x00000057008a7308 */ /* 0x0005e40000000000 */
[----:B------:R-:W3:Y:S06]  /*30b0*/  LDS.128 R76, [R58.X16+0x20] ;  /* 0x000020003a4c7984 */ /* 0x000eec000000cc00 */
[----:B------:R-:W-:Y:S01]  /*30c0*/  MUFU.SIN R111, R85 ;  /* 0x00000055006f7308 */ /* 0x000fe20000000400 */
[----:B--2---:R-:W-:-:S02]  /*30d0*/  FMUL.RZ R87, R81, 0.15915493667125701904 ;  /* 0x3e22f98351577820 */ /* 0x004fc4000040c000 */
[----:B------:R-:W-:-:S05]  /*30e0*/  FMUL.FTZ R81, R37, UR40 ;  /* 0x0000002825517c20 */ /* 0x000fca0008410000 */
[----:B------:R2:W-:Y:S08]  /*30f0*/  MUFU.COS R139, R85 ;  /* 0x00000055008b7308 */ /* 0x0005f00000000000 */
[----:B------:R-:W-:Y:S01]  /*3100*/  MUFU.SIN R116, R82 ;  /* 0x0000005200747308 */ /* 0x000fe20000000400 */
[----:B--2---:R-:W-:Y:S02]  /*3110*/  FMUL.RZ R85, R81, 0.15915493667125701904 ;  /* 0x3e22f98351557820 */ /* 0x004fe4000040c000 */
        /* <DEDUP_REMOVED lines=16> */
[----:B------:R-:W-:-:S05]  /*3220*/  FMUL.FTZ R81, R47, R107 ;  /* 0x0000006b2f517220 */ /* 0x000fca0000410000 */
[----:B------:R-:W-:Y:S08]  /*3230*/  MUFU.SIN R120, R85 ;  /* 0x0000005500787308 */ /* 0x000ff00000000400 */
[----:B------:R2:W-:Y:S08]  /*3240*/  MUFU.COS R115, R85 ;  /* 0x0000005500737308 */ /* 0x0005f00000000000 */
[----:B------:R4:W-:Y:S01]  /*3250*/  MUFU.COS R118, R87 ;  /* 0x0000005700767308 */ /* 0x0009e20000000000 */
[----:B--2---:R-:W-:-:S07]  /*3260*/  FMUL.FTZ R85, R45, R107 ;  /* 0x0000006b2d557220 */ /* 0x004fce0000410000 */
[----:B------:R-:W-:Y:S01]  /*3270*/  MUFU.SIN R122, R83 ;  /* 0x00000053007a7308 */ /* 0x000fe20000000400 */
[----:B----4-:R-:W-:-:S07]  /*3280*/  FMUL.FTZ R87, R46, R107 ;  /* 0x0000006b2e577220 */ /* 0x010fce0000410000 */
[----:B------:R2:W-:Y:S08]  /*3290*/  MUFU.COS R145, R83 ;  /* 0x0000005300917308 */ /* 0x0005f00000000000 */
[----:B------:R-:W4:Y:S01]  /*32a0*/  MUFU.EX2 R85, R85 ;  /* 0x0000005500557308 */ /* 0x000f220000000800 */
[----:B--2---:R-:W-:-:S07]  /*32b0*/  FMUL.FTZ R83, R48, R107 ;  /* 0x0000006b30537220 */ /* 0x004fce0000410000 */
[----:B------:R-:W2:Y:S08]  /*32c0*/  MUFU.EX2 R81, R81 ;  /* 0x0000005100517308 */ /* 0x000eb00000000800 */
[----:B------:R-:W0:Y:S01]  /*32d0*/  MUFU.EX2 R87, R87 ;  /* 0x0000005700577308 */ /* 0x000e220000000800 */
[C---:B----4-:R-:W-:Y:S02]  /*32e0*/  FMUL.FTZ R135, R85.reuse, R108 ;  /* 0x0000006c55877220 */ /* 0x050fe40000410000 */
[----:B------:R-:W-:-:S02]  /*32f0*/  FMUL.FTZ R134, R85, R134 ;  /* 0x0000008655867220 */ /* 0x000fc40000410000 */
[----:B------:R-:W-:-:S03]  /*3300*/  FMUL.FTZ R108, R37, R107 ;  /* 0x0000006b256c7220 */ /* 0x000fc60000410000 */
[----:B------:R-:W-:Y:S01]  /*3310*/  MUFU.SIN R102, R103 ;  /* 0x0000006700667308 */ /* 0x000fe20000000400 */
[C---:B--2---:R-:W-:Y:S01]  /*3320*/  FMUL.FTZ R85, R81.reuse, R86 ;  /* 0x0000005651557220 */ /* 0x044fe20000410000 */
[----:B------:R-:W-:Y:S01]  /*3330*/  MOV R86, UR36 ;  /* 0x0000002400567c02 */ /* 0x000fe20008000f00 */
[----:B------:R-:W-:-:S05]  /*3340*/  FMUL.FTZ R84, R81, R84 ;  /* 0x0000005451547220 */ /* 0x000fca0000410000 */
[----:B------:R2:W-:Y:S01]  /*3350*/  MUFU.COS R136, R103 ;  /* 0x0000006700887308 */ /* 0x0005e20000000000 */
[C---:B0-----:R-:W-:Y:S01]  /*3360*/  FMUL.FTZ R137, R87.reuse, R110 ;  /* 0x0000006e57897220 */ /* 0x041fe20000410000 */
[----:B------:R-:W-:Y:S01]  /*3370*/  HFMA2.MMA R110, -RZ, RZ, 0, 9.5367431640625e-07 ;  /* 0x00000010ff6e7435 */ /* 0x000fe200000001ff */
[----:B------:R-:W-:Y:S01]  /*3380*/  FMUL.FTZ R130, R87, R130 ;  /* 0x0000008257827220 */ /* 0x000fe20000410000 */
[----:B------:R-:W-:-:S04]  /*3390*/  MOV R87, UR37 ;  /* 0x0000002500577c02 */ /* 0x000fc80008000f00 */
[----:B------:R-:W0:Y:S01]  /*33a0*/  MUFU.EX2 R83, R83 ;  /* 0x0000005300537308 */ /* 0x000e220000000800 */
[----:B--2---:R-:W-:Y:S01]  /*33b0*/  MOV R103, UR21 ;  /* 0x0000001500677c02 */ /* 0x004fe20008000f00 */
[----:B------:R-:W5:Y:S03]  /*33c0*/  LDG.E.64 R86, [R86.64] ;  /* 0x0000001a56567981 */ /* 0x000f66000c1e1b00 */
[----:B------:R-:W-:-:S03]  /*33d0*/  @!P0 IADD3 R103, R103, -0x2, RZ ;  /* 0xfffffffe67678810 */ /* 0x000fc60007ffe0ff */
[----:B------:R-:W-:Y:S02]  /*33e0*/  MUFU.SIN R123, R82 ;  /* 0x00000052007b7308 */ /* 0x000fe40000000400 */
[----:B------:R-:W-:Y:S02]  /*33f0*/  @!P0 IMAD R127, R103, R132, UR7 ;  /* 0x00000007677f8e24 */ /* 0x000fe4000f8e0284 */
[----:B------:R-:W-:-:S04]  /*3400*/  FMUL.FTZ R103, R43, R107 ;  /* 0x0000006b2b677220 */ /* 0x000fc80000410000 */
[----:B------:R2:W-:Y:S01]  /*3410*/  MUFU.COS R147, R82 ;  /* 0x0000005200937308 */ /* 0x0005e20000000000 */
[C---:B0-----:R-:W-:Y:S02]  /*3420*/  FMUL.FTZ R136, R83.reuse, R136 ;  /* 0x0000008853887220 */ /* 0x041fe40000410000 */
[----:B------:R-:W-:Y:S02]  /*3430*/  FMUL.FTZ R131, R83, R102 ;  /* 0x0000006653837220 */ /* 0x000fe40000410000 */
[----:B------:R-:W-:-:S03]  /*3440*/  FMUL.FTZ R102, R40, R107 ;  /* 0x0000006b28667220 */ /* 0x000fc60000410000 */
[----:B------:R-:W0:Y:S01]  /*3450*/  MUFU.EX2 R129, R103 ;  /* 0x0000006700817308 */ /* 0x000e220000000800 */
[----:B--2---:R-:W-:Y:S01]  /*3460*/  IADD3 R82, R104, 0x200, RZ ;  /* 0x0000020068527810 */ /* 0x004fe20007ffe0ff */
[----:B------:R-:W-:Y:S02]  /*3470*/  @!P1 IMAD R82, R109, R126, UR7 ;  /* 0x000000076d529e24 */ /* 0x000fe4000f8e027e */
[----:B------:R-:W-:Y:S02]  /*3480*/  FMUL.FTZ R149, R84, R131 ;  /* 0x0000008354957220 */ /* 0x000fe40000410000 */
[----:B------:R-:W-:Y:S01]  /*3490*/  FMUL.FTZ R109, R44, R107 ;  /* 0x0000006b2c6d7220 */ /* 0x000fe20000410000 */
[----:B------:R-:W-:Y:S01]  /*34a0*/  SHF.L.U32 R59, R82, 0x3, RZ ;  /* 0x00000003523b7819 */ /* 0x000fe200000006ff */
[----:B------:R2:W-:Y:S01]  /*34b0*/  MUFU.EX2 R125, R102 ;  /* 0x00000066007d7308 */ /* 0x0005e20000000800 */
[----:B------:R-:W4:Y:S04]  /*34c0*/  LDS.128 R80, [R58.X16+0x30] ;  /* 0x000030003a507984 */ /* 0x000f28000000cc00 */
[----:B------:R0:W-:Y:S03]  /*34d0*/  STS.64 [R59+0x7780], R84 ;  /* 0x007780543b007388 */ /* 0x0001e60000000a00 */
[----:B------:R0:W-:Y:S01]  /*34e0*/  MUFU.EX2 R132, R56 ;  /* 0x0000003800847308 */ /* 0x0001e20000000800 */
[----:B--2---:R-:W-:-:S04]  /*34f0*/  @!P0 IMAD.WIDE R102, R127, R110, UR28 ;  /* 0x0000001c7f668e25 */ /* 0x004fc8000f8e026e */
[C---:B------:R-:W-:Y:S02]  /*3500*/  FMUL.FTZ R127, R85.reuse, R131 ;  /* 0x00000083557f7220 */ /* 0x040fe40000410000 */
[-C--:B------:R-:W-:Y:S01]  /*3510*/  FFMA.FTZ R149, R85, R136.reuse, R149 ;  /* 0x0000008855957223 */ /* 0x080fe20000010095 */
[----:B------:R-:W2:Y:S01]  /*3520*/  MUFU.EX2 R109, R109 ;  /* 0x0000006d006d7308 */ /* 0x000ea20000000800 */
[----:B------:R-:W-:Y:S01]  /*3530*/  FFMA.FTZ R148, R84, R136, -R127 ;  /* 0x0000008854947223 */ /* 0x000fe2000001087f */
[----:B0-----:R-:W-:Y:S01]  /*3540*/  CS2R R58, SRZ ;  /* 0x00000000003a7805 */ /* 0x001fe2000001ff00 */
[-C--:B------:R-:W-:Y:S02]  /*3550*/  FMUL.FTZ R56, R39, R107.reuse ;  /* 0x0000006b27387220 */ /* 0x080fe40000410000 */
[----:B------:R-:W-:Y:S02]  /*3560*/  FMUL.FTZ R150, R134, R148 ;  /* 0x0000009486967220 */ /* 0x000fe40000410000 */
[----:B------:R-:W-:Y:S01]  /*3570*/  FMUL.FTZ R110, R38, R107 ;  /* 0x0000006b266e7220 */ /* 0x000fe20000410000 */
[----:B------:R0:W1:Y:S01]  /*3580*/  MUFU.EX2 R126, R56 ;  /* 0x00000038007e7308 */ /* 0x0000620000000800 */
[----:B------:R-:W-:-:S02]  /*3590*/  FFMA.FTZ R150, R135, R149, R150 ;  /* 0x0000009587967223 */ /* 0x000fc40000010096 */
[----:B------:R-:W-:-:S05]  /*35a0*/  FMUL.FTZ R149, R134, R149 ;  /* 0x0000009586957220 */ /* 0x000fca0000410000 */
[----:B------:R1:W3:Y:S01]  /*35b0*/  MUFU.EX2 R133, R57 ;  /* 0x0000003900857308 */ /* 0x0002e20000000800 */
[----:B0-----:R-:W-:Y:S01]  /*35c0*/  HFMA2.MMA R56, -RZ, RZ, 1.875, 0 ;  /* 0x3f800000ff387435 */ /* 0x001fe200000001ff */
[----:B------:R-:W-:Y:S02]  /*35d0*/  FFMA.FTZ R149, R135, R148, -R149 ;  /* 0x0000009487957223 */ /* 0x000fe40000010895 */
[----:B------:R-:W-:-:S04]  /*35e0*/  FMUL.FTZ R143, R35, R107 ;  /* 0x0000006b238f7220 */ /* 0x000fc80000410000 */
[----:B------:R-:W-:Y:S01]  /*35f0*/  MUFU.EX2 R119, R108 ;  /* 0x0000006c00777308 */ /* 0x000fe20000000800 */
[----:B-1----:R-:W-:Y:S01]  /*3600*/  MOV R57, RZ ;  /* 0x000000ff00397202 */ /* 0x002fe20000000f00 */
[----:B------:R-:W-:Y:S01]  /*3610*/  BAR.SYNC.DEFER_BLOCKING 0x0 ;  /* 0x0000000000007b1d */ /* 0x000fe20000010000 */
[C---:B------:R-:W-:Y:S02]  /*3620*/  FMUL.FTZ R128, R129.reuse, R128 ;  /* 0x0000008081807220 */ /* 0x040fe40000410000 */
[----:B------:R-:W-:Y:S02]  /*3630*/  FMUL.FTZ R129, R129, R112 ;  /* 0x0000007081817220 */ /* 0x000fe40000410000 */
[C---:B--2---:R-:W-:Y:S01]  /*3640*/  FMUL.FTZ R138, R109.reuse, R138 ;  /* 0x0000008a6d8a7220 */ /* 0x044fe20000410000 */
[----:B------:R-:W0:Y:S01]  /*3650*/  MUFU.EX2 R110, R110 ;  /* 0x0000006e006e7308 */ /* 0x000e220000000800 */
[----:B------:R-:W-:Y:S02]  /*3660*/  FMUL.FTZ R127, R109, R114 ;  /* 0x000000726d7f7220 */ /* 0x000fe40000410000 */
[----:B------:R-:W-:-:S02]  /*3670*/  FMUL.FTZ R139, R132, R139 ;  /* 0x0000008b848b7220 */ /* 0x000fc40000410000 */
[----:B------:R-:W-:-:S03]  /*3680*/  FMUL.FTZ R132, R132, R111 ;  /* 0x0000006f84847220 */ /* 0x000fc60000410000 */
[----:B------:R-:W-:Y:S01]  /*3690*/  MUFU.COS R117, R151 ;  /* 0x0000009700757308 */ /* 0x000fe20000000000 */
[----:B------:R1:W5:Y:S02]  /*36a0*/  @!P0 LDG.E.128 R56, [R102.64] ;  /* 0x0000001a66388981 */ /* 0x000364000c1e1d00 */
[CC--:B-1----:R-:W-:Y:S02]  /*36b0*/  FMUL.FTZ R103, R130.reuse, R149.reuse ;  /* 0x0000009582677220 */ /* 0x0c2fe40000410000 */
[-C--:B------:R-:W-:Y:S02]  /*36c0*/  FMUL.FTZ R102, R130, R150.reuse ;  /* 0x0000009682667220 */ /* 0x080fe40000410000 */
[C---:B------:R-:W-:Y:S02]  /*36d0*/  FFMA.FTZ R103, R137.reuse, R150, R103 ;  /* 0x0000009689677223 */ /* 0x040fe40000010067 */
[----:B------:R-:W-:Y:S02]  /*36e0*/  FFMA.FTZ R149, R137, R149, -R102 ;  /* 0x0000009589957223 */ /* 0x000fe40000010866 */
[----:B------:R-:W-:-:S02]  /*36f0*/  FMUL.FTZ R109, R129, R103 ;  /* 0x00000067816d7220 */ /* 0x000fc40000410000 */
[-C--:B------:R-:W-:Y:S02]  /*3700*/  FMUL.FTZ R111, R129, R149.reuse ;  /* 0x00000095816f7220 */ /* 0x080fe40000410000 */
[C---:B------:R-:W-:Y:S02]  /*3710*/  FFMA.FTZ R109, R128.reuse, R149, -R109 ;  /* 0x00000095806d7223 */ /* 0x040fe4000001086d */
[----:B------:R-:W-:Y:S02]  /*3720*/  FFMA.FTZ R111, R128, R103, R111 ;  /* 0x00000067806f7223 */ /* 0x000fe4000001006f */
[C---:B------:R-:W-:Y:S02]  /*3730*/  FMUL.FTZ R141, R126.reuse, R141 ;  /* 0x0000008d7e8d7220 */ /* 0x040fe40000410000 */
[----:B------:R-:W-:Y:S02]  /*3740*/  FMUL.FTZ R126, R126, R113 ;  /* 0x000000717e7e7220 */ /* 0x000fe40000410000 */
[----:B------:R-:W-:-:S02]  /*3750*/  FMUL.FTZ R113, R127, R109 ;  /* 0x0000006d7f717220 */ /* 0x000fc40000410000 */
[----:B------:R-:W-:Y:S02]  /*3760*/  FMUL.FTZ R102, R33, R107 ;  /* 0x0000006b21667220 */ /* 0x000fe40000410000 */
[----:B------:R-:W-:Y:S02]  /*3770*/  FMUL.FTZ R103, R127, R111 ;  /* 0x0000006f7f677220 */ /* 0x000fe40000410000 */
[----:B------:R-:W-:Y:S02]  /*3780*/  FMUL.FTZ R112, R36, R107 ;  /* 0x0000006b24707220 */ /* 0x000fe40000410000 */
[C---:B------:R-:W-:Y:S01]  /*3790*/  FFMA.FTZ R113, R138.reuse, R111, R113 ;  /* 0x0000006f8a717223 */ /* 0x040fe20000010071 */
[----:B------:R-:W1:Y:S01]  /*37a0*/  MUFU.EX2 R108, R143 ;  /* 0x0000008f006c7308 */ /* 0x000e620000000800 */
[----:B------:R-:W-:Y:S02]  /*37b0*/  FFMA.FTZ R103, R138, R109, -R103 ;  /* 0x0000006d8a677223 */ /* 0x000fe40000010867 */
[----:B---3--:R-:W-:-:S02]  /*37c0*/  FMUL.FTZ R140, R133, R140 ;  /* 0x0000008c858c7220 */ /* 0x008fc40000410000 */
[----:B------:R-:W-:Y:S02]  /*37d0*/  FMUL.FTZ R142, R125, R142 ;  /* 0x0000008e7d8e7220 */ /* 0x000fe40000410000 */
[----:B------:R-:W-:Y:S01]  /*37e0*/  FMUL.FTZ R133, R133, R116 ;  /* 0x0000007485857220 */ /* 0x000fe20000410000 */
[----:B------:R-:W2:Y:S01]  /*37f0*/  MUFU.EX2 R102, R102 ;  /* 0x0000006600667308 */ /* 0x000ea20000000800 */
[----:B------:R-:W-:Y:S02]  /*3800*/  FMUL.FTZ R125, R125, R144 ;  /* 0x000000907d7d7220 */ /* 0x000fe40000410000 */
[----:B0-----:R-:W-:Y:S02]  /*3810*/  FMUL.FTZ R144, R110, R147 ;  /* 0x000000936e907220 */ /* 0x001fe40000410000 */
[----:B------:R-:W-:Y:S02]  /*3820*/  FMUL.FTZ R116, R132, R113 ;  /* 0x0000007184747220 */ /* 0x000fe40000410000 */
[----:B------:R-:W-:Y:S01]  /*3830*/  FMUL.FTZ R123, R110, R123 ;  /* 0x0000007b6e7b7220 */ /* 0x000fe20000410000 */
[----:B------:R-:W0:Y:S01]  /*3840*/  MUFU.EX2 R112, R112 ;  /* 0x0000007000707308 */ /* 0x000e220000000800 */
[----:B------:R-:W-:-:S02]  /*3850*/  FMUL.FTZ R110, R132, R103 ;  /* 0x00000067846e7220 */ /* 0x000fc40000410000 */
[----:B------:R-:W-:Y:S02]  /*3860*/  FMUL.FTZ R107, R34, R107 ;  /* 0x0000006b226b7220 */ /* 0x000fe40000410000 */
[C---:B------:R-:W-:Y:S02]  /*3870*/  FFMA.FTZ R116, R139.reuse, R103, -R116 ;  /* 0x000000678b747223 */ /* 0x040fe40000010874 */
[----:B------:R-:W-:Y:S01]  /*3880*/  FFMA.FTZ R110, R139, R113, R110 ;  /* 0x000000718b6e7223 */ /* 0x000fe2000001006e */
[----:B------:R3:W0:Y:S03]  /*3890*/  MUFU.EX2 R114, R107 ;  /* 0x0000006b00727308 */ /* 0x0006260000000800 */
[C---:B------:R-:W-:Y:S02]  /*38a0*/  FMUL.FTZ R103, R133.reuse, R110 ;  /* 0x0000006e85677220 */ /* 0x040fe40000410000 */
[----:B---3--:R-:W-:-:S02]  /*38b0*/  FMUL.FTZ R107, R133, R116 ;  /* 0x00000074856b7220 */ /* 0x008fc40000410000 */
[C---:B------:R-:W-:Y:S02]  /*38c0*/  FFMA.FTZ R103, R140.reuse, R116, -R103 ;  /* 0x000000748c677223 */ /* 0x040fe40000010867 */
[----:B------:R-:W-:Y:S02]  /*38d0*/  FFMA.FTZ R107, R140, R110, R107 ;  /* 0x0000006e8c6b7223 */ /* 0x000fe4000001006b */
[C---:B-1----:R-:W-:Y:S02]  /*38e0*/  FMUL.FTZ R145, R108.reuse, R145 ;  /* 0x000000916c917220 */ /* 0x042fe40000410000 */
[----:B------:R-:W-:Y:S01]  /*38f0*/  FMUL.FTZ R122, R108, R122 ;  /* 0x0000007a6c7a7220 */ /* 0x000fe20000410000 */
[--C-:B------:R-:W-:Y:S01]  /*3900*/  PRMT R108, RZ, 0x5410, R60.reuse ;  /* 0x00005410ff6c7816 */ /* 0x100fe2000000003c */
[C---:B--2---:R-:W-:Y:S01]  /*3910*/  FMUL.FTZ R115, R102.reuse, R115 ;  /* 0x0000007366737220 */ /* 0x044fe20000410000 */
[----:B------:R-:W-:Y:S01]  /*3920*/  PRMT R110, RZ, 0x7610, R60 ;  /* 0x00007610ff6e7816 */ /* 0x000fe2000000003c */
[----:B------:R-:W-:-:S02]  /*3930*/  FMUL.FTZ R120, R102, R120 ;  /* 0x0000007866787220 */ /* 0x000fc40000410000 */
[C---:B0-----:R-:W-:Y:S02]  /*3940*/  FMUL.FTZ R118, R112.reuse, R118 ;  /* 0x0000007670767220 */ /* 0x041fe40000410000 */
[----:B------:R-:W-:Y:S02]  /*3950*/  FMUL.FTZ R121, R112, R121 ;  /* 0x0000007970797220 */ /* 0x000fe40000410000 */
[C---:B------:R-:W-:Y:S02]  /*3960*/  FMUL.FTZ R102, R126.reuse, R107 ;  /* 0x0000006b7e667220 */ /* 0x040fe40000410000 */
[-C--:B------:R-:W-:Y:S01]  /*3970*/  FMUL.FTZ R112, R126, R103.reuse ;  /* 0x000000677e707220 */ /* 0x080fe20000410000 */
[----:B------:R-:W-:Y:S01]  /*3980*/  PRMT R60, RZ, 0x5410, R72 ;  /* 0x00005410ff3c7816 */ /* 0x000fe20000000048 */
[----:B------:R-:W-:Y:S02]  /*3990*/  FFMA.FTZ R102, R141, R103, -R102 ;  /* 0x000000678d667223 */ /* 0x000fe40000010866 */
[----:B------:R-:W-:Y:S01]  /*39a0*/  FMUL.FTZ R203, R47, R108 ;  /* 0x0000006c2fcb7220 */ /* 0x000fe20000410000 */
[----:B------:R-:W-:Y:S01]  /*39b0*/  PRMT R109, RZ, 0x7610, R61 ;  /* 0x00007610ff6d7816 */ /* 0x000fe2000000003d */
[----:B------:R-:W-:-:S02]  /*39c0*/  FMUL.FTZ R143, R119, R146 ;  /* 0x00000092778f7220 */ /* 0x000fc40000410000 */
[----:B------:R-:W-:Y:S02]  /*39d0*/  FMUL.FTZ R124, R119, R124 ;  /* 0x0000007c777c7220 */ /* 0x000fe40000410000 */
[----:B------:R-:W-:Y:S01]  /*39e0*/  FMUL.FTZ R201, R47, R110 ;  /* 0x0000006e2fc97220 */ /* 0x000fe20000410000 */
[----:B------:R-:W0:Y:S01]  /*39f0*/  MUFU.SIN R119, R151 ;  /* 0x0000009700777308 */ /* 0x000e220000000400 */
[----:B------:R-:W-:Y:S01]  /*3a00*/  FFMA.FTZ R103, R141, R107, R112 ;  /* 0x0000006b8d677223 */ /* 0x000fe20000010070 */
[----:B------:R-:W-:Y:S01]  /*3a10*/  PRMT R107, RZ, 0x5410, R61 ;  /* 0x00005410ff6b7816 */ /* 0x000fe2000000003d */
[C---:B------:R-:W-:Y:S02]  /*3a20*/  FMUL.FTZ R203, R60.reuse, R203 ;  /* 0x000000cb3ccb7220 */ /* 0x040fe40000410000 */
[----:B------:R-:W-:Y:S01]  /*3a30*/  FMUL.FTZ R201, R60, R201 ;  /* 0x000000c93cc97220 */ /* 0x000fe20000410000 */
[----:B------:R-:W-:Y:S01]  /*3a40*/  PRMT R60, RZ, 0x7610, R72 ;  /* 0x00007610ff3c7816 */ /* 0x000fe20000000048 */
[----:B------:R-:W-:-:S02]  /*3a50*/  FMUL.FTZ R205, R48, R107 ;  /* 0x0000006b30cd7220 */ /* 0x000fc40000410000 */
[----:B------:R-:W-:Y:S02]  /*3a60*/  FMUL.FTZ R204, R48, R109 ;  /* 0x0000006d30cc7220 */ /* 0x000fe40000410000 */
[----:B------:R-:W-:Y:S02]  /*3a70*/  FMUL.FTZ R61, R203, R131 ;  /* 0x00000083cb3d7220 */ /* 0x000fe40000410000 */
[C---:B------:R-:W-:Y:S02]  /*3a80*/  FMUL.FTZ R205, R60.reuse, R205 ;  /* 0x000000cd3ccd7220 */ /* 0x040fe40000410000 */
[----:B------:R-:W-:Y:S02]  /*3a90*/  FMUL.FTZ R204, R60, R204 ;  /* 0x000000cc3ccc7220 */ /* 0x000fe40000410000 */
[C---:B------:R-:W-:Y:S02]  /*3aa0*/  FMUL.FTZ R60, R201.reuse, R131 ;  /* 0x00000083c93c7220 */ /* 0x040fe40000410000 */
[-C--:B------:R-:W-:Y:S01]  /*3ab0*/  FFMA.FTZ R61, R201, R136.reuse, R61 ;  /* 0x00000088c93d7223 */ /* 0x080fe2000001003d */
[----:B------:R-:W-:Y:S01]  /*3ac0*/  PRMT R112, RZ, 0x5410, R62 ;  /* 0x00005410ff707816 */ /* 0x000fe2000000003e */
[----:B------:R-:W-:-:S02]  /*3ad0*/  FFMA.FTZ R60, R203, R136, -R60 ;  /* 0x00000088cb3c7223 */ /* 0x000fc4000001083c */
[----:B------:R-:W-:Y:S02]  /*3ae0*/  FADD.FTZ R61, R204, R61 ;  /* 0x0000003dcc3d7221 */ /* 0x000fe40000010000 */
[C---:B------:R-:W-:Y:S02]  /*3af0*/  FMUL.FTZ R117, R114.reuse, R117 ;  /* 0x0000007572757220 */ /* 0x040fe40000410000 */
[----:B0-----:R-:W-:Y:S01]  /*3b00*/  FMUL.FTZ R119, R114, R119 ;  /* 0x0000007772777220 */ /* 0x001fe20000410000 */
[----:B------:R-:W-:Y:S01]  /*3b10*/  PRMT R114, RZ, 0x7610, R62 ;  /* 0x00007610ff727816 */ /* 0x000fe2000000003e */
[----:B------:R-:W-:Y:S01]  /*3b20*/  FADD.FTZ R60, R205, R60 ;  /* 0x0000003ccd3c7221 */ /* 0x000fe20000010000 */
[----:B------:R-:W-:Y:S01]  /*3b30*/  PRMT R113, RZ, 0x5410, R73 ;  /* 0x00005410ff717816 */ /* 0x000fe20000000049 */
[----:B------:R-:W-:Y:S02]  /*3b40*/  FMUL.FTZ R62, R134, R61 ;  /* 0x0000003d863e7220 */ /* 0x000fe40000410000 */
[----:B------:R-:W-:-:S02]  /*3b50*/  FMUL.FTZ R207, R45, R112 ;  /* 0x000000702dcf7220 */ /* 0x000fc40000410000 */
[----:B------:R-:W-:Y:S02]  /*3b60*/  FFMA.FTZ R62, R135, R60, -R62 ;  /* 0x0000003c873e7223 */ /* 0x000fe4000001083e */
[----:B------:R-:W-:Y:S02]  /*3b70*/  FMUL.FTZ R206, R45, R114 ;  /* 0x000000722dce7220 */ /* 0x000fe40000410000 */
[C---:B------:R-:W-:Y:S02]  /*3b80*/  FMUL.FTZ R207, R113.reuse, R207 ;  /* 0x000000cf71cf7220 */ /* 0x040fe40000410000 */
[----:B------:R-:W-:Y:S02]  /*3b90*/  FMUL.FTZ R60, R134, R60 ;  /* 0x0000003c863c7220 */ /* 0x000fe40000410000 */
[----:B------:R-:W-:Y:S02]  /*3ba0*/  FMUL.FTZ R206, R113, R206 ;  /* 0x000000ce71ce7220 */ /* 0x000fe40000410000 */
[----:B------:R-:W-:-:S02]  /*3bb0*/  FFMA.FTZ R61, R135, R61, R60 ;  /* 0x0000003d873d7223 */ /* 0x000fc4000001003c */
[----:B------:R-:W-:Y:S02]  /*3bc0*/  FADD.FTZ R62, R207, R62 ;  /* 0x0000003ecf3e7221 */ /* 0x000fe40000010000 */
[----:B------:R-:W-:Y:S01]  /*3bd0*/  FMUL.FTZ R111, R125, R103 ;  /* 0x000000677d6f7220 */ /* 0x000fe20000410000 */
[----:B------:R-:W-:Y:S01]  /*3be0*/  PRMT R113, RZ, 0x7610, R63 ;  /* 0x00007610ff717816 */ /* 0x000fe2000000003f */
[----:B------:R-:W-:Y:S02]  /*3bf0*/  FADD.FTZ R61, R206, R61 ;  /* 0x0000003dce3d7221 */ /* 0x000fe40000010000 */
[----:B------:R-:W-:Y:S02]  /*3c00*/  FMUL.FTZ R60, R130, R62 ;  /* 0x0000003e823c7220 */ /* 0x000fe40000410000 */
[----:B------:R-:W-:Y:S01]  /*3c10*/  FFMA.FTZ R147, R142, R102, -R111 ;  /* 0x000000668e937223 */ /* 0x000fe2000001086f */
[----:B------:R-:W-:Y:S01]  /*3c20*/  PRMT R111, RZ, 0x5410, R63 ;  /* 0x00005410ff6f7816 */ /* 0x000fe2000000003f */
[----:B------:R-:W-:Y:S01]  /*3c30*/  FFMA.FTZ R63, R137, R61, R60 ;  /* 0x0000003d893f7223 */ /* 0x000fe2000001003c */
[----:B------:R-:W-:Y:S01]  /*3c40*/  PRMT R60, RZ, 0x7610, R73 ;  /* 0x00007610ff3c7816 */ /* 0x000fe20000000049 */
[----:B------:R-:W-:-:S02]  /*3c50*/  FMUL.FTZ R208, R46, R113 ;  /* 0x000000712ed07220 */ /* 0x000fc40000410000 */
[----:B------:R-:W-:Y:S02]  /*3c60*/  FMUL.FTZ R209, R46, R111 ;  /* 0x0000006f2ed17220 */ /* 0x000fe40000410000 */
[----:B------:R-:W-:Y:S02]  /*3c70*/  FMUL.FTZ R61, R130, R61 ;  /* 0x0000003d823d7220 */ /* 0x000fe40000410000 */
[C---:B------:R-:W-:Y:S01]  /*3c80*/  FMUL.FTZ R208, R60.reuse, R208 ;  /* 0x000000d03cd07220 */ /* 0x040fe20000410000 */
[----:B------:R-:W-:Y:S01]  /*3c90*/  PRMT R116, RZ, 0x5410, R64 ;  /* 0x00005410ff747816 */ /* 0x000fe20000000040 */
[----:B------:R-:W-:Y:S02]  /*3ca0*/  FMUL.FTZ R102, R125, R102 ;  /* 0x000000667d667220 */ /* 0x000fe40000410000 */
[----:B------:R-:W-:Y:S02]  /*3cb0*/  FMUL.FTZ R209, R60, R209 ;  /* 0x000000d13cd17220 */ /* 0x000fe40000410000 */
[----:B------:R-:W-:-:S02]  /*3cc0*/  FFMA.FTZ R62, R137, R62, -R61 ;  /* 0x0000003e893e7223 */ /* 0x000fc4000001083d */
[----:B------:R-:W-:Y:S01]  /*3cd0*/  FADD.FTZ R63, R208, R63 ;  /* 0x0000003fd03f7221 */ /* 0x000fe20000010000 */
[----:B------:R-:W-:Y:S01]  /*3ce0*/  PRMT R146, RZ, 0x7610, R64 ;  /* 0x00007610ff927816 */ /* 0x000fe20000000040 */
[----:B------:R-:W-:Y:S01]  /*3cf0*/  FFMA.FTZ R102, R142, R103, R102 ;  /* 0x000000678e667223 */ /* 0x000fe20000010066 */
[----:B------:R-:W-:Y:S01]  /*3d00*/  PRMT R103, RZ, 0x5410, R74 ;  /* 0x00005410ff677816 */ /* 0x000fe2000000004a */
[----:B------:R-:W-:Y:S02]  /*3d10*/  FADD.FTZ R62, R209, R62 ;  /* 0x0000003ed13e7221 */ /* 0x000fe40000010000 */
[----:B------:R-:W-:Y:S02]  /*3d20*/  FMUL.FTZ R61, R129, R63 ;  /* 0x0000003f813d7220 */ /* 0x000fe40000410000 */
[----:B------:R-:W-:Y:S02]  /*3d30*/  FMUL.FTZ R211, R43, R116 ;  /* 0x000000742bd37220 */ /* 0x000fe40000410000 */
[----:B------:R-:W-:-:S02]  /*3d40*/  FMUL.FTZ R64, R124, R102 ;  /* 0x000000667c407220 */ /* 0x000fc40000410000 */
        /* <DEDUP_REMOVED lines=9> */
[----:B------:R-:W-:Y:S01]  /*3de0*/  FADD.FTZ R60, R211, R60 ;  /* 0x0000003cd33c7221 */ /* 0x000fe20000010000 */
[----:B------:R-:W-:Y:S01]  /*3df0*/  PRMT R62, RZ, 0x7610, R74 ;  /* 0x00007610ff3e7816 */ /* 0x000fe2000000004a */
[----:B------:R-:W-:Y:S01]  /*3e00*/  FFMA.FTZ R102, R143, R102, R147 ;  /* 0x000000668f667223 */ /* 0x000fe20000010093 */
[----:B------:R-:W-:Y:S01]  /*3e10*/  PRMT R147, RZ, 0x5410, R65 ;  /* 0x00005410ff937816 */ /* 0x000fe20000000041 */
[----:B------:R-:W-:Y:S02]  /*3e20*/  FADD.FTZ R63, R210, R63 ;  /* 0x0000003fd23f7221 */ /* 0x000fe40000010000 */
[----:B------:R-:W-:-:S02]  /*3e30*/  FMUL.FTZ R61, R127, R60 ;  /* 0x0000003c7f3d7220 */ /* 0x000fc40000410000 */
[----:B------:R-:W-:Y:S02]  /*3e40*/  FMUL.FTZ R212, R44, R149 ;  /* 0x000000952cd47220 */ /* 0x000fe40000410000 */
[----:B------:R-:W-:Y:S02]  /*3e50*/  FFMA.FTZ R61, R138, R63, R61 ;  /* 0x0000003f8a3d7223 */ /* 0x000fe4000001003d */
[----:B------:R-:W-:Y:S02]  /*3e60*/  FMUL.FTZ R213, R44, R147 ;  /* 0x000000932cd57220 */ /* 0x000fe40000410000 */
[----:B------:R-:W-:Y:S02]  /*3e70*/  FMUL.FTZ R63, R127, R63 ;  /* 0x0000003f7f3f7220 */ /* 0x000fe40000410000 */
[C---:B------:R-:W-:Y:S01]  /*3e80*/  FMUL.FTZ R212, R62.reuse, R212 ;  /* 0x000000d43ed47220 */ /* 0x040fe20000410000 */
[----:B------:R-:W-:Y:S01]  /*3e90*/  PRMT R148, RZ, 0x5410, R66 ;  /* 0x00005410ff947816 */ /* 0x000fe20000000042 */
[----:B------:R-:W-:-:S02]  /*3ea0*/  FMUL.FTZ R213, R62, R213 ;  /* 0x000000d53ed57220 */ /* 0x000fc40000410000 */
[----:B------:R-:W-:Y:S02]  /*3eb0*/  FFMA.FTZ R60, R138, R60, -R63 ;  /* 0x0000003c8a3c7223 */ /* 0x000fe4000001083f */
[----:B------:R-:W-:Y:S01]  /*3ec0*/  FADD.FTZ R61, R212, R61 ;  /* 0x0000003dd43d7221 */ /* 0x000fe20000010000 */
[----:B------:R-:W-:Y:S01]  /*3ed0*/  PRMT R150, RZ, 0x7610, R66 ;  /* 0x00007610ff967816 */ /* 0x000fe20000000042 */
[----:B------:R-:W-:Y:S01]  /*3ee0*/  FADD.FTZ R60, R213, R60 ;  /* 0x0000003cd53c7221 */ /* 0x000fe20000010000 */
[----:B------:R-:W-:Y:S01]  /*3ef0*/  PRMT R63, RZ, 0x5410, R75 ;  /* 0x00005410ff3f7816 */ /* 0x000fe2000000004b */
[----:B------:R-:W-:Y:S02]  /*3f00*/  FMUL.FTZ R62, R132, R61 ;  /* 0x0000003d843e7220 */ /* 0x000fe40000410000 */
[----:B------:R-:W-:Y:S02]  /*3f10*/  FMUL.FTZ R221, R41, R148 ;  /* 0x0000009429dd7220 */ /* 0x000fe40000410000 */
[----:B------:R-:W-:-:S02]  /*3f20*/  FFMA.FTZ R62, R139, R60, -R62 ;  /* 0x0000003c8b3e7223 */ /* 0x000fc4000001083e */
[----:B------:R-:W-:Y:S02]  /*3f30*/  FMUL.FTZ R220, R41, R150 ;  /* 0x0000009629dc7220 */ /* 0x000fe40000410000 */
[----:B------:R-:W-:Y:S02]  /*3f40*/  FMUL.FTZ R60, R132, R60 ;  /* 0x0000003c843c7220 */ /* 0x000fe40000410000 */
[C---:B------:R-:W-:Y:S01]  /*3f50*/  FMUL.FTZ R221, R63.reuse, R221 ;  /* 0x000000dd3fdd7220 */ /* 0x040fe20000410000 */
[--C-:B------:R-:W-:Y:S01]  /*3f60*/  PRMT R153, RZ, 0x7610, R67.reuse ;  /* 0x00007610ff997816 */ /* 0x100fe20000000043 */
[----:B------:R-:W-:Y:S02]  /*3f70*/  FMUL.FTZ R220, R63, R220 ;  /* 0x000000dc3fdc7220 */ /* 0x000fe40000410000 */
[----:B------:R-:W-:Y:S02]  /*3f80*/  FFMA.FTZ R61, R139, R61, R60 ;  /* 0x0000003d8b3d7223 */ /* 0x000fe4000001003c */
[----:B------:R-:W-:Y:S01]  /*3f90*/  FADD.FTZ R62, R221, R62 ;  /* 0x0000003edd3e7221 */ /* 0x000fe20000010000 */
[----:B------:R-:W-:Y:S01]  /*3fa0*/  PRMT R151, RZ, 0x5410, R67 ;  /* 0x00005410ff977816 */ /* 0x000fe20000000043 */
[----:B------:R-:W-:Y:S01]  /*3fb0*/  FMUL.FTZ R63, R123, R102 ;  /* 0x000000667b3f7220 */ /* 0x000fe20000410000 */
[----:B------:R-:W-:Y:S01]  /*3fc0*/  PRMT R66, RZ, 0x7610, R75 ;  /* 0x00007610ff427816 */ /* 0x000fe2000000004b */
[----:B------:R-:W-:-:S02]  /*3fd0*/  FADD.FTZ R61, R220, R61 ;  /* 0x0000003ddc3d7221 */ /* 0x000fc40000010000 */
[C---:B------:R-:W-:Y:S02]  /*3fe0*/  FMUL.FTZ R60, R133.reuse, R62 ;  /* 0x0000003e853c7220 */ /* 0x040fe40000410000 */
[----:B------:R-:W-:Y:S02]  /*3ff0*/  FMUL.FTZ R218, R42, R153 ;  /* 0x000000992ada7220 */ /* 0x000fe40000410000 */
[----:B------:R-:W-:Y:S02]  /*4000*/  FFMA.FTZ R65, R144, R64, -R63 ;  /* 0x0000004090417223 */ /* 0x000fe4000001083f */
[----:B------:R-:W-:Y:S02]  /*4010*/  FFMA.FTZ R63, R140, R61, R60 ;  /* 0x0000003d8c3f7223 */ /* 0x000fe4000001003c */
[----:B------:R-:W-:Y:S02]  /*4020*/  FMUL.FTZ R219, R42, R151 ;  /* 0x000000972adb7220 */ /* 0x000fe40000410000 */
[----:B------:R-:W-:-:S02]  /*4030*/  FMUL.FTZ R61, R133, R61 ;  /* 0x0000003d853d7220 */ /* 0x000fc40000410000 */
[C---:B------:R-:W-:Y:S02]  /*4040*/  FMUL.FTZ R218, R66.reuse, R218 ;  /* 0x000000da42da7220 */ /* 0x040fe40000410000 */
[----:B------:R-:W-:Y:S02]  /*4050*/  FMUL.FTZ R219, R66, R219 ;  /* 0x000000db42db7220 */ /* 0x000fe40000410000 */
[----:B------:R-:W-:Y:S02]  /*4060*/  FFMA.FTZ R62, R140, R62, -R61 ;  /* 0x0000003e8c3e7223 */ /* 0x000fe4000001083d */
[----:B------:R-:W-:Y:S01]  /*4070*/  FADD.FTZ R63, R218, R63 ;  /* 0x0000003fda3f7221 */ /* 0x000fe20000010000 */
[----:B------:R-:W-:Y:S01]  /*4080*/  PRMT R154, RZ, 0x7610, R76 ;  /* 0x00007610ff9a7816 */ /* 0x000fe2000000004c */
[----:B------:R-:W-:Y:S02]  /*4090*/  FADD.FTZ R62, R219, R62 ;  /* 0x0000003edb3e7221 */ /* 0x000fe40000010000 */
[----:B------:R-:W-:Y:S01]  /*40a0*/  FMUL.FTZ R60, R126, R63 ;  /* 0x0000003f7e3c7220 */ /* 0x000fe20000410000 */
[----:B------:R-:W-:Y:S01]  /*40b0*/  PRMT R152, RZ, 0x5410, R76 ;  /* 0x00005410ff987816 */ /* 0x000fe2000000004c */
[----:B------:R-:W-:Y:S01]  /*40c0*/  FMUL.FTZ R67, R123, R64 ;  /* 0x000000407b437220 */ /* 0x000fe20000410000 */
[----:B------:R-:W-:Y:S01]  /*40d0*/  PRMT R61, RZ, 0x5410, R68 ;  /* 0x00005410ff3d7816 */ /* 0x000fe20000000044 */
[----:B------:R-:W-:-:S02]  /*40e0*/  FFMA.FTZ R60, R141, R62, -R60 ;  /* 0x0000003e8d3c7223 */ /* 0x000fc4000001083c */
[----:B------:R-:W-:Y:S02]  /*40f0*/  FMUL.FTZ R62, R126, R62 ;  /* 0x0000003e7e3e7220 */ /* 0x000fe40000410000 */
[C---:B------:R-:W-:Y:S02]  /*4100*/  FMUL.FTZ R222, R39.reuse, R154 ;  /* 0x0000009a27de7220 */ /* 0x040fe40000410000 */
[----:B------:R-:W-:Y:S02]  /*4110*/  FFMA.FTZ R67, R144, R102, R67 ;  /* 0x0000006690437223 */ /* 0x000fe40000010043 */
[----:B------:R-:W-:Y:S02]  /*4120*/  FMUL.FTZ R223, R39, R152 ;  /* 0x0000009827df7220 */ /* 0x000fe40000410000 */
[----:B------:R-:W-:Y:S02]  /*4130*/  FFMA.FTZ R63, R141, R63, R62 ;  /* 0x0000003f8d3f7223 */ /* 0x000fe4000001003e */
[----:B------:R-:W-:Y:S01]  /*4140*/  FMUL.FTZ R222, R61, R222 ;  /* 0x000000de3dde7220 */ /* 0x000fe20000410000 */
[----:B------:R-:W-:Y:S01]  /*4150*/  PRMT R155, RZ, 0x5410, R77 ;  /* 0x00005410ff9b7816 */ /* 0x000fe2000000004d */
[----:B------:R-:W-:-:S02]  /*4160*/  FMUL.FTZ R64, R122, R67 ;  /* 0x000000437a407220 */ /* 0x000fc40000410000 */
[----:B------:R-:W-:Y:S02]  /*4170*/  FMUL.FTZ R223, R61, R223 ;  /* 0x000000df3ddf7220 */ /* 0x000fe40000410000 */
[----:B------:R-:W-:Y:S01]  /*4180*/  FADD.FTZ R63, R222, R63 ;  /* 0x0000003fde3f7221 */ /* 0x000fe20000010000 */
[----:B------:R-:W-:Y:S01]  /*4190*/  PRMT R157, RZ, 0x7610, R77 ;  /* 0x00007610ff9d7816 */ /* 0x000fe2000000004d */
[-C--:B------:R-:W-:Y:S02]  /*41a0*/  FMUL.FTZ R66, R122, R65.reuse ;  /* 0x000000417a427220 */ /* 0x080fe40000410000 */
[----:B------:R-:W-:Y:S01]  /*41b0*/  FFMA.FTZ R64, R145, R65, -R64 ;  /* 0x0000004191407223 */ /* 0x000fe20000010840 */
[----:B------:R-:W-:Y:S01]  /*41c0*/  PRMT R65, RZ, 0x7610, R68 ;  /* 0x00007610ff417816 */ /* 0x000fe20000000044 */
[----:B------:R-:W-:Y:S02]  /*41d0*/  FADD.FTZ R60, R223, R60 ;  /* 0x0000003cdf3c7221 */ /* 0x000fe40000010000 */
[----:B------:R-:W-:-:S02]  /*41e0*/  FMUL.FTZ R227, R40, R155 ;  /* 0x0000009b28e37220 */ /* 0x000fc40000410000 */
[C---:B------:R-:W-:Y:S02]  /*41f0*/  FMUL.FTZ R61, R125.reuse, R63 ;  /* 0x0000003f7d3d7220 */ /* 0x040fe40000410000 */
[-C--:B------:R-:W-:Y:S02]  /*4200*/  FMUL.FTZ R62, R125, R60.reuse ;  /* 0x0000003c7d3e7220 */ /* 0x080fe40000410000 */
        /* <DEDUP_REMOVED lines=15> */
[----:B------:R-:W-:Y:S02]  /*4300*/  FMUL.FTZ R63, R124, R63 ;  /* 0x0000003f7c3f7220 */ /* 0x000fe40000410000 */
[----:B------:R-:W-:Y:S02]  /*4310*/  FMUL.FTZ R229, R76, R229 ;  /* 0x000000e54ce57220 */ /* 0x000fe40000410000 */
[----:B------:R-:W-:Y:S02]  /*4320*/  FFMA.FTZ R60, R143, R60, -R63 ;  /* 0x0000003c8f3c7223 */ /* 0x000fe4000001083f */
[----:B------:R-:W-:Y:S01]  /*4330*/  FADD.FTZ R61, R228, R61 ;  /* 0x0000003de43d7221 */ /* 0x000fe20000010000 */
[----:B------:R-:W-:Y:S01]  /*4340*/  PRMT R159, RZ, 0x5410, R79 ;  /* 0x00005410ff9f7816 */ /* 0x000fe2000000004f */
[----:B------:R-:W-:-:S02]  /*4350*/  FADD.FTZ R60, R229, R60 ;  /* 0x0000003ce53c7221 */ /* 0x000fc40000010000 */
[C---:B------:R-:W-:Y:S01]  /*4360*/  FMUL.FTZ R63, R123.reuse, R61 ;  /* 0x0000003d7b3f7220 */ /* 0x040fe20000410000 */
[----:B------:R-:W-:Y:S01]  /*4370*/  PRMT R161, RZ, 0x7610, R79 ;  /* 0x00007610ffa17816 */ /* 0x000fe2000000004f */
[----:B------:R-:W-:Y:S02]  /*4380*/  FMUL.FTZ R231, R38, R159 ;  /* 0x0000009f26e77220 */ /* 0x000fe40000410000 */
[-C--:B------:R-:W-:Y:S01]  /*4390*/  FFMA.FTZ R62, R144, R60.reuse, -R63 ;  /* 0x0000003c903e7223 */ /* 0x080fe2000001083f */
[----:B------:R-:W-:Y:S01]  /*43a0*/  PRMT R63, RZ, 0x7610, R69 ;  /* 0x00007610ff3f7816 */ /* 0x000fe20000000045 */
[----:B------:R-:W-:Y:S02]  /*43b0*/  FMUL.FTZ R230, R38, R161 ;  /* 0x000000a126e67220 */ /* 0x000fe40000410000 */
[----:B------:R-:W-:Y:S02]  /*43c0*/  FMUL.FTZ R60, R123, R60 ;  /* 0x0000003c7b3c7220 */ /* 0x000fe40000410000 */
[----:B------:R-:W-:-:S02]  /*43d0*/  FMUL.FTZ R231, R63, R231 ;  /* 0x000000e73fe77220 */ /* 0x000fc40000410000 */
[----:B------:R-:W-:Y:S01]  /*43e0*/  FFMA.FTZ R66, R145, R67, R66 ;  /* 0x0000004391427223 */ /* 0x000fe20000010042 */
[----:B----4-:R-:W-:Y:S01]  /*43f0*/  PRMT R162, RZ, 0x7610, R80 ;  /* 0x00007610ffa27816 */ /* 0x010fe20000000050 */
[----:B------:R-:W-:Y:S02]  /*4400*/  FMUL.FTZ R67, R121, R64 ;  /* 0x0000004079437220 */ /* 0x000fe40000410000 */
[----:B------:R-:W-:Y:S02]  /*4410*/  FMUL.FTZ R230, R63, R230 ;  /* 0x000000e63fe67220 */ /* 0x000fe40000410000 */
[----:B------:R-:W-:Y:S02]  /*4420*/  FFMA.FTZ R61, R144, R61, R60 ;  /* 0x0000003d903d7223 */ /* 0x000fe4000001003c */
[----:B------:R-:W-:Y:S01]  /*4430*/  FADD.FTZ R62, R231, R62 ;  /* 0x0000003ee73e7221 */ /* 0x000fe20000010000 */
[----:B------:R-:W-:Y:S01]  /*4440*/  PRMT R160, RZ, 0x5410, R80 ;  /* 0x00005410ffa07816 */ /* 0x000fe20000000050 */
[----:B------:R-:W-:-:S02]  /*4450*/  FMUL.FTZ R65, R121, R66 ;  /* 0x0000004279417220 */ /* 0x000fc40000410000 */
[----:B------:R-:W-:Y:S01]  /*4460*/  FFMA.FTZ R67, R118, R66, R67 ;  /* 0x0000004276437223 */ /* 0x000fe20000010043 */
[----:B------:R-:W-:Y:S01]  /*4470*/  PRMT R66, RZ, 0x5410, R70 ;  /* 0x00005410ff427816 */ /* 0x000fe20000000046 */
[----:B------:R-:W-:Y:S02]  /*4480*/  FADD.FTZ R61, R230, R61 ;  /* 0x0000003de63d7221 */ /* 0x000fe40000010000 */
[----:B------:R-:W-:Y:S02]  /*4490*/  FMUL.FTZ R60, R122, R62 ;  /* 0x0000003e7a3c7220 */ /* 0x000fe40000410000 */
[----:B------:R-:W-:Y:S02]  /*44a0*/  FMUL.FTZ R232, R35, R162 ;  /* 0x000000a223e87220 */ /* 0x000fe40000410000 */
[----:B------:R-:W-:Y:S02]  /*44b0*/  FFMA.FTZ R63, R145, R61, R60 ;  /* 0x0000003d913f7223 */ /* 0x000fe4000001003c */
[----:B------:R-:W-:-:S02]  /*44c0*/  FMUL.FTZ R233, R35, R160 ;  /* 0x000000a023e97220 */ /* 0x000fc40000410000 */
[----:B------:R-:W-:Y:S02]  /*44d0*/  FMUL.FTZ R61, R122, R61 ;  /* 0x0000003d7a3d7220 */ /* 0x000fe40000410000 */
[----:B------:R-:W-:Y:S01]  /*44e0*/  FMUL.FTZ R232, R66, R232 ;  /* 0x000000e842e87220 */ /* 0x000fe20000410000 */
[----:B------:R-:W-:Y:S01]  /*44f0*/  ISETP.NE.AND P0, PT, R104, 0x7f, PT ;  /* 0x0000007f6800780c */ /* 0x000fe20003f05270 */
[----:B------:R-:W-:Y:S02]  /*4500*/  FFMA.FTZ R65, R118, R64, -R65 ;  /* 0x0000004076417223 */ /* 0x000fe40000010841 */
[----:B------:R-:W-:Y:S02]  /*4510*/  FFMA.FTZ R62, R145, R62, -R61 ;  /* 0x0000003e913e7223 */ /* 0x000fe4000001083d */
[----:B------:R-:W-:Y:S02]  /*4520*/  FMUL.FTZ R233, R66, R233 ;  /* 0x000000e942e97220 */ /* 0x000fe40000410000 */
[----:B------:R-:W-:-:S02]  /*4530*/  FADD.FTZ R63, R232, R63 ;  /* 0x0000003fe83f7221 */ /* 0x000fc40000010000 */
[----:B------:R-:W-:Y:S01]  /*4540*/  FMUL.FTZ R60, R120, R65 ;  /* 0x00000041783c7220 */ /* 0x000fe20000410000 */
[--C-:B------:R-:W-:Y:S01]  /*4550*/  PRMT R163, RZ, 0x5410, R81.reuse ;  /* 0x00005410ffa37816 */ /* 0x100fe20000000051 */
[----:B------:R-:W-:Y:S02]  /*4560*/  FADD.FTZ R62, R233, R62 ;  /* 0x0000003ee93e7221 */ /* 0x000fe40000010000 */
[----:B------:R-:W-:Y:S01]  /*4570*/  FMUL.FTZ R61, R121, R63 ;  /* 0x0000003f793d7220 */ /* 0x000fe20000410000 */
[----:B------:R-:W-:Y:S01]  /*4580*/  PRMT R165, RZ, 0x7610, R81 ;  /* 0x00007610ffa57816 */ /* 0x000fe20000000051 */
[----:B------:R-:W-:Y:S01]  /*4590*/  FFMA.FTZ R66, R115, R67, R60 ;  /* 0x0000004373427223 */ /* 0x000fe2000001003c */
[----:B------:R0:W1:Y:S01]  /*45a0*/  @P0 LDS.64 R102, [R104.X8+0x8788] ;  /* 0x0087880068660984 */ /* 0x0000620000008a00 */
[----:B------:R-:W-:Y:S01]  /*45b0*/  FFMA.FTZ R60, R118, R62, -R61 ;  /* 0x0000003e763c7223 */ /* 0x000fe2000001083d */
[----:B------:R-:W-:Y:S01]  /*45c0*/  PRMT R61, RZ, 0x7610, R70 ;  /* 0x00007610ff3d7816 */ /* 0x000fe20000000046 */
[----:B------:R-:W-:-:S02]  /*45d0*/  FMUL.FTZ R225, R36, R163 ;  /* 0x000000a324e17220 */ /* 0x000fc40000410000 */
[----:B------:R-:W-:Y:S02]  /*45e0*/  FMUL.FTZ R224, R36, R165 ;  /* 0x000000a524e07220 */ /* 0x000fe40000410000 */
[----:B------:R-:W-:Y:S02]  /*45f0*/  FMUL.FTZ R62, R121, R62 ;  /* 0x0000003e793e7220 */ /* 0x000fe40000410000 */
[C---:B------:R-:W-:Y:S02]  /*4600*/  FMUL.FTZ R225, R61.reuse, R225 ;  /* 0x000000e13de17220 */ /* 0x040fe40000410000 */
[----:B------:R-:W-:Y:S02]  /*4610*/  FMUL.FTZ R224, R61, R224 ;  /* 0x000000e03de07220 */ /* 0x000fe40000410000 */
[----:B------:R-:W-:Y:S02]  /*4620*/  FFMA.FTZ R63, R118, R63, R62 ;  /* 0x0000003f763f7223 */ /* 0x000fe4000001003e */
[----:B------:R-:W-:Y:S01]  /*4630*/  FADD.FTZ R60, R225, R60 ;  /* 0x0000003ce13c7221 */ /* 0x000fe20000010000 */
[----:B------:R-:W-:Y:S01]  /*4640*/  PRMT R166, RZ, 0x7610, R82 ;  /* 0x00007610ffa67816 */ /* 0x000fe20000000052 */
[----:B------:R-:W-:-:S02]  /*4650*/  FADD.FTZ R63, R224, R63 ;  /* 0x0000003fe03f7221 */ /* 0x000fc40000010000 */
[C---:B------:R-:W-:Y:S01]  /*4660*/  FMUL.FTZ R62, R120.reuse, R60 ;  /* 0x0000003c783e7220 */ /* 0x040fe20000410000 */
[----:B------:R-:W-:Y:S01]  /*4670*/  PRMT R164, RZ, 0x5410, R82 ;  /* 0x00005410ffa47816 */ /* 0x000fe20000000052 */
[----:B------:R-:W-:Y:S02]  /*4680*/  FMUL.FTZ R216, R33, R166 ;  /* 0x000000a621d87220 */ /* 0x000fe40000410000 */
[-C--:B------:R-:W-:Y:S01]  /*4690*/  FFMA.FTZ R61, R115, R63.reuse, R62 ;  /* 0x0000003f733d7223 */ /* 0x080fe2000001003e */
[----:B------:R-:W-:Y:S01]  /*46a0*/  PRMT R62, RZ, 0x5410, R71 ;  /* 0x00005410ff3e7816 */ /* 0x000fe20000000047 */
[----:B------:R-:W-:Y:S02]  /*46b0*/  FMUL.FTZ R217, R33, R164 ;  /* 0x000000a421d97220 */ /* 0x000fe40000410000 */
[----:B------:R-:W-:Y:S01]  /*46c0*/  FMUL.FTZ R63, R120, R63 ;  /* 0x0000003f783f7220 */ /* 0x000fe20000410000 */
[--C-:B------:R-:W-:Y:S01]  /*46d0*/  PRMT R167, RZ, 0x5410, R83.reuse ;  /* 0x00005410ffa77816 */ /* 0x100fe20000000053 */
[C---:B------:R-:W-:Y:S01]  /*46e0*/  FMUL.FTZ R216, R62.reuse, R216 ;  /* 0x000000d83ed87220 */ /* 0x040fe20000410000 */
[----:B------:R-:W-:Y:S01]  /*46f0*/  PRMT R169, RZ, 0x7610, R83 ;  /* 0x00007610ffa97816 */ /* 0x000fe20000000053 */
[----:B------:R-:W-:-:S02]  /*4700*/  FMUL.FTZ R217, R62, R217 ;  /* 0x000000d93ed97220 */ /* 0x000fc40000410000 */
[----:B------:R-:W-:Y:S01]  /*4710*/  FFMA.FTZ R60, R115, R60, -R63 ;  /* 0x0000003c733c7223 */ /* 0x000fe2000001083f */
[----:B------:R-:W-:Y:S01]  /*4720*/  PRMT R63, RZ, 0x7610, R71 ;  /* 0x00007610ff3f7816 */ /* 0x000fe20000000047 */
[----:B------:R-:W-:Y:S02]  /*4730*/  FADD.FTZ R62, R216, R61 ;  /* 0x0000003dd83e7221 */ /* 0x000fe40000010000 */
[C---:B------:R-:W-:Y:S02]  /*4740*/  FMUL.FTZ R215, R34.reuse, R167 ;  /* 0x000000a722d77220 */ /* 0x040fe40000410000 */
[----:B------:R-:W-:Y:S02]  /*4750*/  FMUL.FTZ R214, R34, R169 ;  /* 0x000000a922d67220 */ /* 0x000fe40000410000 */
[----:B------:R-:W-:Y:S02]  /*4760*/  FMUL.FTZ R64, R120, R67 ;  /* 0x0000004378407220 */ /* 0x000fe40000410000 */
[----:B------:R-:W-:-:S02]  /*4770*/  FADD.FTZ R60, R217, R60 ;  /* 0x0000003cd93c7221 */ /* 0x000fc40000010000 */
[----:B------:R-:W-:Y:S02]  /*4780*/  FMUL.FTZ R61, R119, R62 ;  /* 0x0000003e773d7220 */ /* 0x000fe40000410000 */
[C---:B------:R-:W-:Y:S02]  /*4790*/  FMUL.FTZ R215, R63.reuse, R215 ;  /* 0x000000d73fd77220 */ /* 0x040fe40000410000 */
[----:B------:R-:W-:Y:S02]  /*47a0*/  FMUL.FTZ R214, R63, R214 ;  /* 0x000000d63fd67220 */ /* 0x000fe40000410000 */
[----:B------:R-:W-:Y:S02]  /*47b0*/  FFMA.FTZ R64, R115, R65, -R64 ;  /* 0x0000004173407223 */ /* 0x000fe40000010840 */
[-C--:B------:R-:W-:Y:S02]  /*47c0*/  FMUL.FTZ R63, R119, R60.reuse ;  /* 0x0000003c773f7220 */ /* 0x080fe40000410000 */
[----:B------:R-:W-:Y:S01]  /*47d0*/  FFMA.FTZ R76, R117, R60, -R61 ;  /* 0x0000003c754c7223 */ /* 0x000fe2000001083d */
[----:B------:R-:W-:Y:S01]  /*47e0*/  BSSY B0, `(.L_x_3060) ;  /* 0x0000017000007945 */ /* 0x000fe20003800000 */
[----:B------:R-:W-:-:S02]  /*47f0*/  FMUL.FTZ R61, R119, R64 ;  /* 0x00000040773d7220 */ /* 0x000fc40000410000 */
[----:B------:R-:W-:Y:S02]  /*4800*/  FMUL.FTZ R60, R119, R66 ;  /* 0x00000042773c7220 */ /* 0x000fe40000410000 */
[C---:B------:R-:W-:Y:S01]  /*4810*/  FFMA.FTZ R63, R117.reuse, R62, R63 ;  /* 0x0000003e753f7223 */ /* 0x040fe2000001003f */
[C---:B------:R-:W-:Y:S01]  /*4820*/  ISETP.GT.U32.AND P2, PT, R104.reuse, 0x1f, PT ;  /* 0x0000001f6800780c */ /* 0x040fe20003f44070 */
[C---:B------:R-:W-:Y:S01]  /*4830*/  FFMA.FTZ R61, R117.reuse, R66, R61 ;  /* 0x00000042753d7223 */ /* 0x040fe2000001003d */
[----:B------:R-:W-:Y:S01]  /*4840*/  LEA.HI R168, R104, R104, RZ, 0x1e ;  /* 0x0000006868a87211 */ /* 0x000fe200078ff0ff */
[----:B------:R-:W-:Y:S02]  /*4850*/  FFMA.FTZ R60, R117, R64, -R60 ;  /* 0x00000040753c7223 */ /* 0x000fe4000001083c */
        /* <DEDUP_REMOVED lines=15> */
.L_x_3061:
[----:B01----:R-:W-:Y:S05]  /*4950*/  BSYNC B0 ;  /* 0x0000000000007941 */ /* 0x003fea0003800000 */
.L_x_3060:
        /* <DEDUP_REMOVED lines=73> */
.L_x_3168:
        /* <DEDUP_REMOVED lines=70> */
.L_x_3169:
        /* <DEDUP_REMOVED lines=19> */
[----:B------:R-:W-:Y:S05]  /*5380*/  CALL.REL.NOINC `($__internal_76_$__cuda_sm70_shflsync_idx_p) ;  /* 0x00008c8000007944 */ /* 0x000fea0003c00000 */
.L_x_3066:
[----:B------:R-:W-:Y:S05]  /*5390*/  BRA.CONV ~URZ, `(.L_x_3067) ;  /* 0x000000637f007947 */ /* 0x000fea000b800000 */
[----:B-1----:R-:W-:Y:S01]  /*53a0*/  HFMA2.MMA R61, -RZ, RZ, 0, 1.847743988037109375e-06 ;  /* 0x0000001fff3d7435 */ /* 0x002fe200000001ff */
[----:B0-----:R-:W-:Y:S02]  /*53b0*/  MOV R64, R77 ;  /* 0x0000004d00407202 */ /* 0x001fe40000000f00 */
[----:B------:R-:W-:Y:S02]  /*53c0*/  MOV R63, 0x1f ;  /* 0x0000001f003f7802 */ /* 0x000fe40000000f00 */
[----:B------:R-:W-:Y:S02]  /*53d0*/  MOV R60, 0xffffffff ;  /* 0xffffffff003c7802 */ /* 0x000fe40000000f00 */
[----:B------:R-:W-:-:S02]  /*53e0*/  MOV R62, 0x5400 ;  /* 0x00005400003e7802 */ /* 0x000fc40000000f00 */
[----:B------:R-:W-:Y:S05]  /*53f0*/  CALL.REL.NOINC `($__internal_76_$__cuda_sm70_shflsync_idx_p) ;  /* 0x00008c1000007944 */ /* 0x000fea0003c00000 */
.L_x_3067:
[----:B------:R-:W-:Y:S05]  /*5400*/  BRA.CONV ~URZ, `(.L_x_3068) ;  /* 0x000000637f007947 */ /* 0x000fea000b800000 */
[----:B-1----:R-:W-:Y:S01]  /*5410*/  HFMA2.MMA R61, -RZ, RZ, 0, 1.847743988037109375e-06 ;  /* 0x0000001fff3d7435 */ /* 0x002fe200000001ff */
[----:B0-----:R-:W-:-:S02]  /*5420*/  MOV R64, R65 ;  /* 0x0000004100407202 */ /* 0x001fc40000000f00 */
[----:B------:R-:W-:Y:S02]  /*5430*/  MOV R63, 0x1f ;  /* 0x0000001f003f7802 */ /* 0x000fe40000000f00 */
[----:B------:R-:W-:Y:S02]  /*5440*/  MOV R60, 0xffffffff ;  /* 0xffffffff003c7802 */ /* 0x000fe40000000f00 */
[----:B------:R-:W-:Y:S02]  /*5450*/  MOV R62, 0x5470 ;  /* 0x00005470003e7802 */ /* 0x000fe40000000f00 */
[----:B------:R-:W-:Y:S05]  /*5460*/  CALL.REL.NOINC `($__internal_76_$__cuda_sm70_shflsync_idx_p) ;  /* 0x00008ba000007944 */ /* 0x000fea0003c00000 */
.L_x_3068:
[----:B------:R-:W-:Y:S05]  /*5470*/  BRA.CONV ~URZ, `(.L_x_3069) ;  /* 0x000000637f007947 */ /* 0x000fea000b800000 */
[----:B-1----:R-:W-:Y:S01]  /*5480*/  HFMA2.MMA R61, -RZ, RZ, 0, 1.847743988037109375e-06 ;  /* 0x0000001fff3d7435 */ /* 0x002fe200000001ff */
[----:B0-----:R-:W-:Y:S02]  /*5490*/  MOV R64, R76 ;  /* 0x0000004c00407202 */ /* 0x001fe40000000f00 */
[----:B------:R-:W-:Y:S02]  /*54a0*/  MOV R63, 0x1f ;  /* 0x0000001f003f7802 */ /* 0x000fe40000000f00 */
[----:B------:R-:W-:Y:S02]  /*54b0*/  MOV R60, 0xffffffff ;  /* 0xffffffff003c7802 */ /* 0x000fe40000000f00 */
[----:B------:R-:W-:-:S02]  /*54c0*/  MOV R62, 0x54e0 ;  /* 0x000054e0003e7802 */ /* 0x000fc40000000f00 */
[----:B------:R-:W-:Y:S05]  /*54d0*/  CALL.REL.NOINC `($__internal_76_$__cuda_sm70_shflsync_idx_p) ;  /* 0x00008b3000007944 */ /* 0x000fea0003c00000 */
.L_x_3069:
        /* <DEDUP_REMOVED lines=9> */
.L_x_3170:
        /* <DEDUP_REMOVED lines=50> */
.L_x_3063:
[----:B0-----:R-:W-:Y:S05]  /*5890*/  BSYNC B0 ;  /* 0x0000000000007941 */ /* 0x001fea0003800000 */
.L_x_3062:
        /* <DEDUP_REMOVED lines=8> */
[C---:B------:R-:W-:Y:S01]  /*5920*/  FMUL.FTZ R59, R117.reuse, R202 ;  /* 0x000000ca753b7220 */ /* 0x040fe20000410000 */
[----:B------:R-:W-:Y:S01]  /*5930*/  BSSY B0, `(.L_x_3071) ;  /* 0x00001d8000007945 */ /* 0x000fe20003800000 */
[----:B------:R-:W-:Y:S02]  /*5940*/  FFMA.FTZ R56, R117, R102, -R56 ;  /* 0x0000006675387223 */ /* 0x000fe40000010838 */
[----:B------:R-:W-:-:S02]  /*5950*/  FMUL.FTZ R57, R119, R202 ;  /* 0x000000ca77397220 */ /* 0x000fc40000410000 */
[----:B------:R-:W-:Y:S02]  /*5960*/  FFMA.FTZ R58, R117, -R103, R58 ;  /* 0x80000067753a7223 */ /* 0x000fe4000001003a */
[----:B---3--:R-:W-:Y:S02]  /*5970*/  FFMA.FTZ R60, -R119, R186, -R59 ;  /* 0x000000ba773c7223 */ /* 0x008fe4000001093b */
[C---:B------:R-:W-:Y:S02]  /*5980*/  FMUL.FTZ R61, R120.reuse, -R56 ;  /* 0x80000038783d7220 */ /* 0x040fe40000410000 */
[----:B------:R-:W-:Y:S02]  /*5990*/  FFMA.FTZ R57, R117, R186, -R57 ;  /* 0x000000ba75397223 */ /* 0x000fe40000010839 */
[----:B------:R-:W-:Y:S02]  /*59a0*/  FMUL.FTZ R59, R120, -R58 ;  /* 0x8000003a783b7220 */ /* 0x000fe40000410000 */
[----:B------:R-:W-:-:S02]  /*59b0*/  FADD.FTZ R60, -R185, R60 ;  /* 0x0000003cb93c7221 */ /* 0x000fc40000010100 */
[C---:B------:R-:W-:Y:S02]  /*59c0*/  FFMA.FTZ R61, R115.reuse, R58, R61 ;  /* 0x0000003a733d7223 */ /* 0x040fe4000001003d */
[----:B------:R-:W-:Y:S02]  /*59d0*/  FADD.FTZ R57, R170, R57 ;  /* 0x00000039aa397221 */ /* 0x000fe40000010000 */
[----:B------:R-:W-:Y:S02]  /*59e0*/  FFMA.FTZ R59, R115, R56, -R59 ;  /* 0x00000038733b7223 */ /* 0x000fe4000001083b */
[C---:B------:R-:W-:Y:S02]  /*59f0*/  FMUL.FTZ R56, R120.reuse, -R60 ;  /* 0x8000003c78387220 */ /* 0x040fe40000410000 */
[----:B------:R-:W-:Y:S02]  /*5a00*/  FMUL.FTZ R63, R121, -R61 ;  /* 0x8000003d793f7220 */ /* 0x000fe40000410000 */
[----:B------:R-:W-:-:S02]  /*5a10*/  FMUL.FTZ R62, R120, -R57 ;  /* 0x80000039783e7220 */ /* 0x000fc40000410000 */
[-C--:B------:R-:W-:Y:S02]  /*5a20*/  FMUL.FTZ R64, R121, -R59.reuse ;  /* 0x8000003b79407220 */ /* 0x080fe40000410000 */
[C---:B------:R-:W-:Y:S02]  /*5a30*/  FFMA.FTZ R63, R118.reuse, R59, -R63 ;  /* 0x0000003b763f7223 */ /* 0x040fe4000001083f */
[C---:B------:R-:W-:Y:S02]  /*5a40*/  FFMA.FTZ R58, R115.reuse, R57, -R56 ;  /* 0x00000039733a7223 */ /* 0x040fe40000010838 */
[----:B------:R-:W-:Y:S01]  /*5a50*/  FFMA.FTZ R62, R115, R60, R62 ;  /* 0x0000003c733e7223 */ /* 0x000fe2000001003e */
[----:B------:R-:W0:Y:S01]  /*5a60*/  LDS.64 R56, [R168.X16+0x6378] ;  /* 0x00637800a8387984 */ /* 0x000e22000000ca00 */
[----:B------:R-:W-:Y:S02]  /*5a70*/  FFMA.FTZ R64, R118, R61, R64 ;  /* 0x0000003d76407223 */ /* 0x000fe40000010040 */
[----:B------:R-:W-:-:S02]  /*5a80*/  FMUL.FTZ R59, R122, -R63 ;  /* 0x8000003f7a3b7220 */ /* 0x000fc40000410000 */
[----:B------:R-:W-:Y:S02]  /*5a90*/  FADD.FTZ R62, -R187, R62 ;  /* 0x0000003ebb3e7221 */ /* 0x000fe40000010100 */
[-C--:B------:R-:W-:Y:S02]  /*5aa0*/  FMUL.FTZ R60, R122, -R64.reuse ;  /* 0x800000407a3c7220 */ /* 0x080fe40000410000 */
[----:B------:R-:W-:Y:S02]  /*5ab0*/  FADD.FTZ R58, R171, R58 ;  /* 0x0000003aab3a7221 */ /* 0x000fe40000010000 */
[----:B------:R-:W-:Y:S02]  /*5ac0*/  FFMA.FTZ R64, R145, R64, R59 ;  /* 0x0000004091407223 */ /* 0x000fe4000001003b */
[----:B------:R-:W-:Y:S02]  /*5ad0*/  FMUL.FTZ R59, R121, -R62 ;  /* 0x8000003e793b7220 */ /* 0x000fe40000410000 */
[----:B------:R-:W-:-:S02]  /*5ae0*/  FFMA.FTZ R60, R145, R63, -R60 ;  /* 0x0000003f913c7223 */ /* 0x000fc4000001083c */
[----:B------:R-:W-:Y:S02]  /*5af0*/  FMUL.FTZ R61, R121, -R58 ;  /* 0x8000003a793d7220 */ /* 0x000fe40000410000 */
[C---:B------:R-:W-:Y:S02]  /*5b00*/  FMUL.FTZ R63, R123.reuse, -R64 ;  /* 0x800000407b3f7220 */ /* 0x040fe40000410000 */
[C---:B------:R-:W-:Y:S02]  /*5b10*/  FFMA.FTZ R59, R118.reuse, R58, -R59 ;  /* 0x0000003a763b7223 */ /* 0x040fe4000001083b */
[----:B------:R-:W-:Y:S02]  /*5b20*/  FMUL.FTZ R65, R123, -R60 ;  /* 0x8000003c7b417220 */ /* 0x000fe40000410000 */
[----:B------:R-:W-:Y:S02]  /*5b30*/  FFMA.FTZ R61, R118, R62, R61 ;  /* 0x0000003e763d7223 */ /* 0x000fe4000001003d */
[----:B------:R-:W-:-:S02]  /*5b40*/  FFMA.FTZ R63, R144, R60, -R63 ;  /* 0x0000003c903f7223 */ /* 0x000fc4000001083f */
[----:B------:R-:W-:Y:S02]  /*5b50*/  FADD.FTZ R59, R172, R59 ;  /* 0x0000003bac3b7221 */ /* 0x000fe40000010000 */
[----:B------:R-:W-:Y:S02]  /*5b60*/  FFMA.FTZ R65, R144, R64, R65 ;  /* 0x0000004090417223 */ /* 0x000fe40000010041 */
[----:B------:R-:W-:Y:S02]  /*5b70*/  FADD.FTZ R61, -R188, R61 ;  /* 0x0000003dbc3d7221 */ /* 0x000fe40000010100 */
[----:B------:R-:W-:Y:S02]  /*5b80*/  FMUL.FTZ R64, R124, -R63 ;  /* 0x8000003f7c407220 */ /* 0x000fe40000410000 */
[----:B------:R-:W-:Y:S02]  /*5b90*/  FMUL.FTZ R60, R122, -R59 ;  /* 0x8000003b7a3c7220 */ /* 0x000fe40000410000 */
[----:B------:R-:W-:-:S02]  /*5ba0*/  FMUL.FTZ R62, R124, -R65 ;  /* 0x800000417c3e7220 */ /* 0x000fc40000410000 */
[----:B------:R-:W-:Y:S02]  /*5bb0*/  FMUL.FTZ R58, R122, -R61 ;  /* 0x8000003d7a3a7220 */ /* 0x000fe40000410000 */
[----:B------:R-:W-:Y:S02]  /*5bc0*/  FFMA.FTZ R64, R143, R65, R64 ;  /* 0x000000418f407223 */ /* 0x000fe40000010040 */
[----:B------:R-:W-:Y:S02]  /*5bd0*/  FFMA.FTZ R60, R145, R61, R60 ;  /* 0x0000003d913c7223 */ /* 0x000fe4000001003c */
[----:B------:R-:W-:Y:S02]  /*5be0*/  FFMA.FTZ R62, R143, R63, -R62 ;  /* 0x0000003f8f3e7223 */ /* 0x000fe4000001083e */
[----:B------:R-:W-:Y:S02]  /*5bf0*/  FFMA.FTZ R58, R145, R59, -R58 ;  /* 0x0000003b913a7223 */ /* 0x000fe4000001083a */
[----:B------:R-:W-:-:S02]  /*5c00*/  FMUL.FTZ R59, R125, -R64 ;  /* 0x800000407d3b7220 */ /* 0x000fc40000410000 */
[----:B------:R-:W-:Y:S02]  /*5c10*/  FADD.FTZ R60, -R189, R60 ;  /* 0x0000003cbd3c7221 */ /* 0x000fe40000010100 */
[-C--:B------:R-:W-:Y:S02]  /*5c20*/  FMUL.FTZ R61, R125, -R62.reuse ;  /* 0x8000003e7d3d7220 */ /* 0x080fe40000410000 */
[C---:B------:R-:W-:Y:S02]  /*5c30*/  FFMA.FTZ R62, R142.reuse, R62, -R59 ;  /* 0x0000003e8e3e7223 */ /* 0x040fe4000001083b */
[----:B------:R-:W-:Y:S02]  /*5c40*/  FADD.FTZ R58, R173, R58 ;  /* 0x0000003aad3a7221 */ /* 0x000fe40000010000 */
[----:B------:R-:W-:Y:S02]  /*5c50*/  FMUL.FTZ R59, R123, -R60 ;  /* 0x8000003c7b3b7220 */ /* 0x000fe40000410000 */
[----:B------:R-:W-:-:S02]  /*5c60*/  FFMA.FTZ R64, R142, R64, R61 ;  /* 0x000000408e407223 */ /* 0x000fc4000001003d */
[-C--:B------:R-:W-:Y:S02]  /*5c70*/  FFMA.FTZ R59, R144, R58.reuse, -R59 ;  /* 0x0000003a903b7223 */ /* 0x080fe4000001083b */
[----:B------:R-:W-:Y:S02]  /*5c80*/  FMUL.FTZ R61, R123, -R58 ;  /* 0x8000003a7b3d7220 */ /* 0x000fe40000410000 */
[----:B------:R-:W-:Y:S02]  /*5c90*/  FADD.FTZ R58, R174, R59 ;  /* 0x0000003bae3a7221 */ /* 0x000fe40000010000 */
[C---:B0-----:R-:W-:Y:S02]  /*5ca0*/  FMUL.FTZ R59, R85.reuse, R57 ;  /* 0x00000039553b7220 */ /* 0x041fe40000410000 */
[-C--:B------:R-:W-:Y:S02]  /*5cb0*/  FMUL.FTZ R85, R85, R56.reuse ;  /* 0x0000003855557220 */ /* 0x080fe40000410000 */
[----:B------:R-:W-:-:S02]  /*5cc0*/  FFMA.FTZ R56, R84, R56, -R59 ;  /* 0x0000003854387223 */ /* 0x000fc4000001083b */
[----:B------:R-:W-:Y:S02]  /*5cd0*/  FFMA.FTZ R84, R84, R57, R85 ;  /* 0x0000003954547223 */ /* 0x000fe40000010055 */
[----:B------:R-:W-:Y:S02]  /*5ce0*/  FADD.FTZ R203, R203, R56 ;  /* 0x00000038cbcb7221 */ /* 0x000fe40000010000 */
[----:B------:R-:W-:Y:S02]  /*5cf0*/  FADD.FTZ R201, R201, R84 ;  /* 0x00000054c9c97221 */ /* 0x000fe40000010000 */
[C---:B------:R-:W-:Y:S02]  /*5d00*/  FMUL.FTZ R57, R131.reuse, R203 ;  /* 0x000000cb83397220 */ /* 0x040fe40000410000 */
[----:B------:R-:W-:Y:S02]  /*5d10*/  FMUL.FTZ R56, R131, R201 ;  /* 0x000000c983387220 */ /* 0x000fe40000410000 */
[----:B------:R-:W-:-:S02]  /*5d20*/  FFMA.FTZ R61, R144, R60, R61 ;  /* 0x0000003c903d7223 */ /* 0x000fc4000001003d */
[----:B------:R-:W-:Y:S02]  /*5d30*/  FMUL.FTZ R63, R126, -R64 ;  /* 0x800000407e3f7220 */ /* 0x000fe40000410000 */
[C---:B------:R-:W-:Y:S02]  /*5d40*/  FFMA.FTZ R57, R136.reuse, R201, R57 ;  /* 0x000000c988397223 */ /* 0x040fe40000010039 */
[----:B------:R-:W-:Y:S02]  /*5d50*/  FFMA.FTZ R56, R136, R203, -R56 ;  /* 0x000000cb88387223 */ /* 0x000fe40000010838 */
[----:B------:R-:W-:Y:S02]  /*5d60*/  FADD.FTZ R61, -R190, R61 ;  /* 0x0000003dbe3d7221 */ /* 0x000fe40000010100 */
[-C--:B------:R-:W-:Y:S02]  /*5d70*/  FMUL.FTZ R65, R126, -R62.reuse ;  /* 0x8000003e7e417220 */ /* 0x080fe40000410000 */
[----:B------:R-:W-:-:S02]  /*5d80*/  FFMA.FTZ R63, R141, R62, -R63 ;  /* 0x0000003e8d3f7223 */ /* 0x000fc4000001083f */
[----:B------:R-:W-:Y:S02]  /*5d90*/  FADD.FTZ R204, R204, R57 ;  /* 0x00000039cccc7221 */ /* 0x000fe40000010000 */
[----:B------:R-:W-:Y:S02]  /*5da0*/  FADD.FTZ R234, R205, R56 ;  /* 0x00000038cdea7221 */ /* 0x000fe40000010000 */
[----:B------:R-:W-:Y:S02]  /*5db0*/  FMUL.FTZ R60, R124, -R61 ;  /* 0x8000003d7c3c7220 */ /* 0x000fe40000410000 */
[----:B------:R-:W-:Y:S02]  /*5dc0*/  FFMA.FTZ R65, R141, R64, R65 ;  /* 0x000000408d417223 */ /* 0x000fe40000010041 */
[----:B------:R-:W-:Y:S02]  /*5dd0*/  FMUL.FTZ R59, R133, -R63 ;  /* 0x8000003f853b7220 */ /* 0x000fe40000410000 */
[----:B------:R-:W-:-:S02]  /*5de0*/  FMUL.FTZ R56, R134, R204 ;  /* 0x000000cc86387220 */ /* 0x000fc40000410000 */
[----:B------:R-:W-:Y:S02]  /*5df0*/  FMUL.FTZ R57, R134, R234 ;  /* 0x000000ea86397220 */ /* 0x000fe40000410000 */
[-C--:B------:R-:W-:Y:S02]  /*5e00*/  FMUL.FTZ R62, R124, -R58.reuse ;  /* 0x8000003a7c3e7220 */ /* 0x080fe40000410000 */
[----:B------:R-:W-:Y:S02]  /*5e10*/  FFMA.FTZ R60, R143, R58, -R60 ;  /* 0x0000003a8f3c7223 */ /* 0x000fe4000001083c */
[-C--:B------:R-:W-:Y:S02]  /*5e20*/  FMUL.FTZ R58, R133, -R65.reuse ;  /* 0x80000041853a7220 */ /* 0x080fe40000410000 */
[----:B------:R-:W-:Y:S02]  /*5e30*/  FFMA.FTZ R59, R140, R65, R59 ;  /* 0x000000418c3b7223 */ /* 0x000fe4000001003b */
[----:B------:R-:W-:-:S02]  /*5e40*/  FFMA.FTZ R56, R135, R234, -R56 ;  /* 0x000000ea87387223 */ /* 0x000fc40000010838 */
[----:B------:R-:W-:Y:S02]  /*5e50*/  FFMA.FTZ R57, R135, R204, R57 ;  /* 0x000000cc87397223 */ /* 0x000fe40000010039 */
[----:B------:R-:W-:Y:S02]  /*5e60*/  FFMA.FTZ R62, R143, R61, R62 ;  /* 0x0000003d8f3e7223 */ /* 0x000fe4000001003e */
[----:B------:R-:W-:Y:S02]  /*5e70*/  FFMA.FTZ R58, R140, R63, -R58 ;  /* 0x0000003f8c3a7223 */ /* 0x000fe4000001083a */
[----:B------:R-:W-:Y:S02]  /*5e80*/  FMUL.FTZ R61, R132, -R59 ;  /* 0x8000003b843d7220 */ /* 0x000fe40000410000 */
[----:B------:R-:W-:Y:S02]  /*5e90*/  FADD.FTZ R207, R207, R56 ;  /* 0x00000038cfcf7221 */ /* 0x000fe40000010000 */
[----:B------:R-:W-:-:S02]  /*5ea0*/  FADD.FTZ R205, R206, R57 ;  /* 0x00000039cecd7221 */ /* 0x000fc40000010000 */
[-C--:B------:R-:W-:Y:S02]  /*5eb0*/  FMUL.FTZ R64, R132, -R58.reuse ;  /* 0x8000003a84407220 */ /* 0x080fe40000410000 */
[----:B------:R-:W-:Y:S02]  /*5ec0*/  FFMA.FTZ R63, R139, R58, -R61 ;  /* 0x0000003a8b3f7223 */ /* 0x000fe4000001083d */
[----:B------:R-:W-:Y:S02]  /*5ed0*/  FADD.FTZ R62, -R191, R62 ;  /* 0x0000003ebf3e7221 */ /* 0x000fe40000010100 */
[C---:B------:R-:W-:Y:S02]  /*5ee0*/  FMUL.FTZ R58, R130.reuse, R207 ;  /* 0x000000cf823a7220 */ /* 0x040fe40000410000 */
[----:B------:R-:W-:Y:S02]  /*5ef0*/  FMUL.FTZ R56, R130, R205 ;  /* 0x000000cd82387220 */ /* 0x000fe40000410000 */
[----:B------:R-:W-:-:S02]  /*5f00*/  FFMA.FTZ R64, R139, R59, R64 ;  /* 0x0000003b8b407223 */ /* 0x000fc40000010040 */
[----:B------:R-:W-:Y:S02]  /*5f10*/  FADD.FTZ R60, R175, R60 ;  /* 0x0000003caf3c7221 */ /* 0x000fe40000010000 */
[----:B------:R-:W-:Y:S02]  /*5f20*/  FMUL.FTZ R59, R125, -R62 ;  /* 0x8000003e7d3b7220 */ /* 0x000fe40000410000 */
[C---:B------:R-:W-:Y:S02]  /*5f30*/  FFMA.FTZ R57, R137.reuse, R205, R58 ;  /* 0x000000cd89397223 */ /* 0x040fe4000001003a */
[----:B------:R-:W-:Y:S02]  /*5f40*/  FFMA.FTZ R56, R137, R207, -R56 ;  /* 0x000000cf89387223 */ /* 0x000fe40000010838 */
[----:B------:R-:W-:Y:S02]  /*5f50*/  FFMA.FTZ R59, R142, R60, -R59 ;  /* 0x0000003c8e3b7223 */ /* 0x000fe4000001083b */
[----:B------:R-:W-:-:S02]  /*5f60*/  FADD.FTZ R208, R208, R57 ;  /* 0x00000039d0d07221 */ /* 0x000fc40000010000 */
[----:B------:R-:W-:Y:S02]  /*5f70*/  FADD.FTZ R206, R209, R56 ;  /* 0x00000038d1ce7221 */ /* 0x000fe40000010000 */
[----:B------:R-:W-:Y:S02]  /*5f80*/  FADD.FTZ R58, R176, R59 ;  /* 0x0000003bb03a7221 */ /* 0x000fe40000010000 */
[C---:B------:R-:W-:Y:S02]  /*5f90*/  FMUL.FTZ R57, R129.reuse, R208 ;  /* 0x000000d081397220 */ /* 0x040fe40000410000 */
[----:B------:R-:W-:Y:S02]  /*5fa0*/  FMUL.FTZ R59, R129, R206 ;  /* 0x000000ce813b7220 */ /* 0x000fe40000410000 */
[----:B------:R-:W-:Y:S02]  /*5fb0*/  FMUL.FTZ R61, R125, -R60 ;  /* 0x8000003c7d3d7220 */ /* 0x000fe40000410000 */
[----:B------:R-:W-:-:S02]  /*5fc0*/  FFMA.FTZ R56, R128, R206, -R57 ;  /* 0x000000ce80387223 */ /* 0x000fc40000010839 */
[----:B------:R-:W-:Y:S02]  /*5fd0*/  FFMA.FTZ R59, R128, R208, R59 ;  /* 0x000000d0803b7223 */ /* 0x000fe4000001003b */
[----:B------:R-:W-:Y:S02]  /*5fe0*/  FFMA.FTZ R61, R142, R62, R61 ;  /* 0x0000003e8e3d7223 */ /* 0x000fe4000001003d */
[----:B------:R-:W-:Y:S02]  /*5ff0*/  FMUL.FTZ R60, R127, -R64 ;  /* 0x800000407f3c7220 */ /* 0x000fe40000410000 */
[----:B------:R-:W-:Y:S02]  /*6000*/  FADD.FTZ R211, R211, R56 ;  /* 0x00000038d3d37221 */ /* 0x000fe40000010000 */
[----:B------:R-:W-:Y:S02]  /*6010*/  FADD.FTZ R209, R210, R59 ;  /* 0x0000003bd2d17221 */ /* 0x000fe40000010000 */
[----:B------:R-:W-:-:S02]  /*6020*/  FADD.FTZ R61, -R192, R61 ;  /* 0x0000003dc03d7221 */ /* 0x000fc40000010100 */
[CC--:B------:R-:W-:Y:S02]  /*6030*/  FMUL.FTZ R65, R127.reuse, -R63.reuse ;  /* 0x8000003f7f417220 */ /* 0x0c0fe40000410000 */
[----:B------:R-:W-:Y:S02]  /*6040*/  FFMA.FTZ R63, R138, R63, -R60 ;  /* 0x0000003f8a3f7223 */ /* 0x000fe4000001083c */
[C---:B------:R-:W-:Y:S02]  /*6050*/  FMUL.FTZ R57, R127.reuse, R211 ;  /* 0x000000d37f397220 */ /* 0x040fe40000410000 */
[----:B------:R-:W-:Y:S02]  /*6060*/  FMUL.FTZ R56, R127, R209 ;  /* 0x000000d17f387220 */ /* 0x000fe40000410000 */
[----:B------:R-:W-:Y:S02]  /*6070*/  FMUL.FTZ R60, R126, -R61 ;  /* 0x8000003d7e3c7220 */ /* 0x000fe40000410000 */
[----:B------:R-:W-:-:S02]  /*6080*/  FFMA.FTZ R65, R138, R64, R65 ;  /* 0x000000408a417223 */ /* 0x000fc40000010041 */
[C---:B------:R-:W-:Y:S02]  /*6090*/  FFMA.FTZ R57, R138.reuse, R209, R57 ;  /* 0x000000d18a397223 */ /* 0x040fe40000010039 */
[----:B------:R-:W-:Y:S02]  /*60a0*/  FFMA.FTZ R56, R138, R211, -R56 ;  /* 0x000000d38a387223 */ /* 0x000fe40000010838 */
[-C--:B------:R-:W-:Y:S02]  /*60b0*/  FMUL.FTZ R62, R126, -R58.reuse ;  /* 0x8000003a7e3e7220 */ /* 0x080fe40000410000 */
[----:B------:R-:W-:Y:S02]  /*60c0*/  FFMA.FTZ R60, R141, R58, -R60 ;  /* 0x0000003a8d3c7223 */ /* 0x000fe4000001083c */
[----:B------:R-:W-:Y:S02]  /*60d0*/  FMUL.FTZ R58, R129, -R65 ;  /* 0x80000041813a7220 */ /* 0x000fe40000410000 */
[----:B------:R-:W-:-:S02]  /*60e0*/  FADD.FTZ R212, R212, R57 ;  /* 0x00000039d4d47221 */ /* 0x000fc40000010000 */
[----:B------:R-:W-:Y:S02]  /*60f0*/  FADD.FTZ R210, R213, R56 ;  /* 0x00000038d5d27221 */ /* 0x000fe40000010000 */
[-C--:B------:R-:W-:Y:S02]  /*6100*/  FMUL.FTZ R59, R129, -R63.reuse ;  /* 0x8000003f813b7220 */ /* 0x080fe40000410000 */
[----:B------:R-:W-:Y:S02]  /*6110*/  FFMA.FTZ R58, R128, R63, -R58 ;  /* 0x0000003f803a7223 */ /* 0x000fe4000001083a */
[----:B------:R-:W-:Y:S02]  /*6120*/  FFMA.FTZ R62, R141, R61, R62 ;  /* 0x0000003d8d3e7223 */ /* 0x000fe4000001003e */
[C---:B------:R-:W-:Y:S02]  /*6130*/  FMUL.FTZ R56, R132.reuse, R212 ;  /* 0x000000d484387220 */ /* 0x040fe40000410000 */
[----:B------:R-:W-:-:S02]  /*6140*/  FMUL.FTZ R57, R132, R210 ;  /* 0x000000d284397220 */ /* 0x000fc40000410000 */
[----:B------:R-:W-:Y:S02]  /*6150*/  FFMA.FTZ R59, R128, R65, R59 ;  /* 0x00000041803b7223 */ /* 0x000fe4000001003b */
[C---:B------:R-:W-:Y:S02]  /*6160*/  FMUL.FTZ R64, R130.reuse, -R58 ;  /* 0x8000003a82407220 */ /* 0x040fe40000410000 */
[----:B------:R-:W-:Y:S02]  /*6170*/  FADD.FTZ R62, -R193, R62 ;  /* 0x0000003ec13e7221 */ /* 0x000fe40000010100 */
[C---:B------:R-:W-:Y:S02]  /*6180*/  FFMA.FTZ R56, R139.reuse, R210, -R56 ;  /* 0x000000d28b387223 */ /* 0x040fe40000010838 */
[----:B------:R-:W-:Y:S02]  /*6190*/  FFMA.FTZ R57, R139, R212, R57 ;  /* 0x000000d48b397223 */ /* 0x000fe40000010039 */
[----:B------:R-:W-:-:S02]  /*61a0*/  FMUL.FTZ R61, R130, -R59 ;  /* 0x8000003b823d7220 */ /* 0x000fc40000410000 */
[----:B------:R-:W-:Y:S02]  /*61b0*/  FFMA.FTZ R64, R137, R59, R64 ;  /* 0x0000003b89407223 */ /* 0x000fe40000010040 */
[----:B------:R-:W-:Y:S02]  /*61c0*/  FADD.FTZ R60, R177, R60 ;  /* 0x0000003cb13c7221 */ /* 0x000fe40000010000 */
[----:B------:R-:W-:Y:S02]  /*61d0*/  FMUL.FTZ R59, R133, -R62 ;  /* 0x8000003e853b7220 */ /* 0x000fe40000410000 */
[----:B------:R-:W-:Y:S02]  /*61e0*/  FADD.FTZ R221, R221, R56 ;  /* 0x00000038dddd7221 */ /* 0x000fe40000010000 */
[----:B------:R-:W-:Y:S02]  /*61f0*/  FADD.FTZ R213, R220, R57 ;  /* 0x00000039dcd57221 */ /* 0x000fe40000010000 */
[----:B------:R-:W-:-:S02]  /*6200*/  FFMA.FTZ R58, R137, R58, -R61 ;  /* 0x0000003a893a7223 */ /* 0x000fc4000001083d */
[CC--:B------:R-:W-:Y:S02]  /*6210*/  FMUL.FTZ R61, R133.reuse, -R60.reuse ;  /* 0x8000003c853d7220 */ /* 0x0c0fe40000410000 */
[C---:B------:R-:W-:Y:S02]  /*6220*/  FFMA.FTZ R59, R140.reuse, R60, -R59 ;  /* 0x0000003c8c3b7223 */ /* 0x040fe4000001083b */
[C---:B------:R-:W-:Y:S02]  /*6230*/  FMUL.FTZ R57, R133.reuse, R221 ;  /* 0x000000dd85397220 */ /* 0x040fe40000410000 */
[----:B------:R-:W-:Y:S02]  /*6240*/  FMUL.FTZ R56, R133, R213 ;  /* 0x000000d585387220 */ /* 0x000fe40000410000 */
[----:B------:R-:W-:Y:S02]  /*6250*/  FFMA.FTZ R63, R140, R62, R61 ;  /* 0x0000003e8c3f7223 */ /* 0x000fe4000001003d */
[----:B------:R-:W-:-:S02]  /*6260*/  FADD.FTZ R59, R178, R59 ;  /* 0x0000003bb23b7221 */ /* 0x000fc40000010000 */
[C---:B------:R-:W-:Y:S02]  /*6270*/  FFMA.FTZ R57, R140.reuse, R213, R57 ;  /* 0x000000d58c397223 */ /* 0x040fe40000010039 */
[----:B------:R-:W-:Y:S02]  /*6280*/  FFMA.FTZ R56, R140, R221, -R56 ;  /* 0x000000dd8c387223 */ /* 0x000fe40000010838 */
[----:B------:R-:W-:Y:S02]  /*6290*/  FMUL.FTZ R60, R134, -R64 ;  /* 0x80000040863c7220 */ /* 0x000fe40000410000 */
[----:B------:R-:W-:Y:S02]  /*62a0*/  FADD.FTZ R63, -R194, R63 ;  /* 0x0000003fc23f7221 */ /* 0x000fe40000010100 */
[----:B------:R-:W-:Y:S02]  /*62b0*/  FMUL.FTZ R62, R132, -R59 ;  /* 0x8000003b843e7220 */ /* 0x000fe40000410000 */
[----:B------:R-:W-:-:S02]  /*62c0*/  FADD.FTZ R218, R218, R57 ;  /* 0x00000039dada7221 */ /* 0x000fc40000010000 */
[----:B------:R-:W-:Y:S02]  /*62d0*/  FADD.FTZ R220, R219, R56 ;  /* 0x00000038dbdc7221 */ /* 0x000fe40000010000 */
[-C--:B------:R-:W-:Y:S02]  /*62e0*/  FMUL.FTZ R61, R134, -R58.reuse ;  /* 0x8000003a863d7220 */ /* 0x080fe40000410000 */
[----:B------:R-:W-:Y:S02]  /*62f0*/  FFMA.FTZ R60, R135, R58, -R60 ;  /* 0x0000003a873c7223 */ /* 0x000fe4000001083c */
[-C--:B------:R-:W-:Y:S02]  /*6300*/  FMUL.FTZ R58, R132, -R63.reuse ;  /* 0x8000003f843a7220 */ /* 0x080fe40000410000 */
[----:B------:R-:W-:Y:S02]  /*6310*/  FFMA.FTZ R62, R139, R63, R62 ;  /* 0x0000003f8b3e7223 */ /* 0x000fe4000001003e */
[----:B------:R-:W-:-:S02]  /*6320*/  FMUL.FTZ R56, R126, R218 ;  /* 0x000000da7e387220 */ /* 0x000fc40000410000 */
[-C--:B------:R-:W-:Y:S02]  /*6330*/  FMUL.FTZ R57, R126, R220.reuse ;  /* 0x000000dc7e397220 */ /* 0x080fe40000410000 */
[----:B------:R-:W-:Y:S02]  /*6340*/  FFMA.FTZ R58, R139, R59, -R58 ;  /* 0x0000003b8b3a7223 */ /* 0x000fe4000001083a */
[----:B------:R-:W-:Y:S02]  /*6350*/  FADD.FTZ R62, -R195, R62 ;  /* 0x0000003ec33e7221 */ /* 0x000fe40000010100 */
[C---:B------:R-:W-:Y:S02]  /*6360*/  FFMA.FTZ R56, R141.reuse, R220, -R56 ;  /* 0x000000dc8d387223 */ /* 0x040fe40000010838 */
[----:B------:R-:W-:Y:S02]  /*6370*/  FFMA.FTZ R57, R141, R218, R57 ;  /* 0x000000da8d397223 */ /* 0x000fe40000010039 */
[----:B------:R-:W-:-:S02]  /*6380*/  FADD.FTZ R58, R179, R58 ;  /* 0x0000003ab33a7221 */ /* 0x000fc40000010000 */
[----:B------:R-:W-:Y:S02]  /*6390*/  FMUL.FTZ R59, R127, -R62 ;  /* 0x8000003e7f3b7220 */ /* 0x000fe40000410000 */
[----:B------:R-:W-:Y:S02]  /*63a0*/  FADD.FTZ R223, R223, R56 ;  /* 0x00000038dfdf7221 */ /* 0x000fe40000010000 */
[----:B------:R-:W-:Y:S02]  /*63b0*/  FADD.FTZ R219, R222, R57 ;  /* 0x00000039dedb7221 */ /* 0x000fe40000010000 */
[-C--:B------:R-:W-:Y:S02]  /*63c0*/  FMUL.FTZ R63, R127, -R58.reuse ;  /* 0x8000003a7f3f7220 */ /* 0x080fe40000410000 */
[----:B------:R-:W-:Y:S02]  /*63d0*/  FFMA.FTZ R59, R138, R58, -R59 ;  /* 0x0000003a8a3b7223 */ /* 0x000fe4000001083b */
[----:B------:R-:W-:-:S02]  /*63e0*/  FMUL.FTZ R57, R125, R223 ;  /* 0x000000df7d397220 */ /* 0x000fc40000410000 */
[-C--:B------:R-:W-:Y:S02]  /*63f0*/  FMUL.FTZ R56, R125, R219.reuse ;  /* 0x000000db7d387220 */ /* 0x080fe40000410000 */
[----:B------:R-:W-:Y:S02]  /*6400*/  FFMA.FTZ R63, R138, R62, R63 ;  /* 0x0000003e8a3f7223 */ /* 0x000fe4000001003f */
[----:B------:R-:W-:Y:S02]  /*6410*/  FADD.FTZ R59, R180, R59 ;  /* 0x0000003bb43b7221 */ /* 0x000fe40000010000 */
[C---:B------:R-:W-:Y:S02]  /*6420*/  FFMA.FTZ R57, R142.reuse, R219, R57 ;  /* 0x000000db8e397223 */ /* 0x040fe40000010039 */
[----:B------:R-:W-:Y:S02]  /*6430*/  FFMA.FTZ R56, R142, R223, -R56 ;  /* 0x000000df8e387223 */ /* 0x000fe40000010838 */
[----:B------:R-:W-:-:S02]  /*6440*/  FADD.FTZ R63, -R196, R63 ;  /* 0x0000003fc43f7221 */ /* 0x000fc40000010100 */
[----:B------:R-:W-:Y:S02]  /*6450*/  FMUL.FTZ R62, R129, -R59 ;  /* 0x8000003b813e7220 */ /* 0x000fe40000410000 */
[----:B------:R-:W-:Y:S02]  /*6460*/  FADD.FTZ R226, R226, R57 ;  /* 0x00000039e2e27221 */ /* 0x000fe40000010000 */
[----:B------:R-:W-:Y:S02]  /*6470*/  FADD.FTZ R222, R227, R56 ;  /* 0x00000038e3de7221 */ /* 0x000fe40000010000 */
        /* <DEDUP_REMOVED lines=27> */
[----:B------:R-:W-:Y:S02]  /*6630*/  FMUL.FTZ R57, R122, R228 ;  /* 0x000000e47a397220 */ /* 0x000fe40000410000 */
[C---:B------:R-:W-:Y:S02]  /*6640*/  FFMA.FTZ R61, R135.reuse, R64, R61 ;  /* 0x00000040873d7223 */ /* 0x040fe4000001003d */
[----:B------:R-:W-:Y:S02]  /*6650*/  FFMA.FTZ R58, R135, R59, -R58 ;  /* 0x0000003b873a7223 */ /* 0x000fe4000001083a */
[----:B------:R-:W-:Y:S02]  /*6660*/  FADD.FTZ R64, -R199, R62 ;  /* 0x0000003ec7407221 */ /* 0x000fe40000010100 */
[C---:B------:R-:W-:Y:S02]  /*6670*/  FFMA.FTZ R56, R145.reuse, R228, -R56 ;  /* 0x000000e491387223 */ /* 0x040fe40000010838 */
[----:B------:R-:W-:-:S02]  /*6680*/  FFMA.FTZ R57, R145, R230, R57 ;  /* 0x000000e691397223 */ /* 0x000fc40000010039 */
[----:B------:R-:W-:Y:S02]  /*6690*/  FADD.FTZ R62, R183, R58 ;  /* 0x0000003ab73e7221 */ /* 0x000fe40000010000 */
[----:B------:R-:W-:Y:S01]  /*66a0*/  FMUL.FTZ R63, R131, -R64 ;  /* 0x80000040833f7220 */ /* 0x000fe20000410000 */
[----:B------:R-:W-:Y:S01]  /*66b0*/  CS2R R58, SRZ ;  /* 0x00000000003a7805 */ /* 0x000fe2000001ff00 */
[----:B------:R-:W-:Y:S01]  /*66c0*/  FADD.FTZ R233, R233, R56 ;  /* 0x00000038e9e97221 */ /* 0x000fe20000010000 */
[----:B------:R-:W-:Y:S01]  /*66d0*/  MOV R56, 0x3f800000 ;  /* 0x3f80000000387802 */ /* 0x000fe20000000f00 */
[----:B------:R-:W-:Y:S01]  /*66e0*/  FADD.FTZ R231, R232, R57 ;  /* 0x00000039e8e77221 */ /* 0x000fe20000010000 */
[----:B------:R-:W-:Y:S01]  /*66f0*/  HFMA2.MMA R57, -RZ, RZ, 0, 0 ;  /* 0x00000000ff397435 */ /* 0x000fe200000001ff */
[-C--:B------:R-:W-:Y:S02]  /*6700*/  FMUL.FTZ R65, R131, -R62.reuse ;  /* 0x8000003e83417220 */ /* 0x080fe40000410000 */
[----:B------:R-:W-:-:S02]  /*6710*/  FFMA.FTZ R67, R136, R62, -R63 ;  /* 0x0000003e88437223 */ /* 0x000fc4000001083f */
[C---:B------:R-:W-:Y:S02]  /*6720*/  FMUL.FTZ R62, R121.reuse, R231 ;  /* 0x000000e7793e7220 */ /* 0x040fe40000410000 */
[-C--:B------:R-:W-:Y:S02]  /*6730*/  FMUL.FTZ R63, R121, R233.reuse ;  /* 0x000000e9793f7220 */ /* 0x080fe40000410000 */
[C---:B------:R-:W-:Y:S01]  /*6740*/  FFMA.FTZ R62, R118.reuse, R233, -R62 ;  /* 0x000000e9763e7223 */ /* 0x040fe2000001083e */
[----:B------:R-:W0:Y:S01]  /*6750*/  @!P0 LDS.128 R56, [UR45+0x8b80] ;  /* 0x008b802dff388984 */ /* 0x000e220008000c00 */
[----:B------:R-:W-:Y:S01]  /*6760*/  FFMA.FTZ R63, R118, R231, R63 ;  /* 0x000000e7763f7223 */ /* 0x000fe2000001003f */
[----:B------:R-:W-:Y:S01]  /*6770*/  ISETP.GT.U32.AND P0, PT, R104, 0x1f, PT ;  /* 0x0000001f6800780c */ /* 0x000fe20003f04070 */
[----:B------:R-:W-:Y:S02]  /*6780*/  FFMA.FTZ R77, R136, R64, R65 ;  /* 0x00000040884d7223 */ /* 0x000fe40000010041 */
[----:B------:R-:W-:-:S02]  /*6790*/  FMUL.FTZ R64, R131, -R60 ;  /* 0x8000003c83407220 */ /* 0x000fc40000410000 */
[-C--:B------:R-:W-:Y:S02]  /*67a0*/  FMUL.FTZ R65, R131, -R61.reuse ;  /* 0x8000003d83417220 */ /* 0x080fe40000410000 */
[----:B------:R-:W-:Y:S02]  /*67b0*/  FADD.FTZ R232, R225, R62 ;  /* 0x0000003ee1e87221 */ /* 0x000fe40000010000 */
[----:B------:R-:W-:Y:S02]  /*67c0*/  FADD.FTZ R224, R224, R63 ;  /* 0x0000003fe0e07221 */ /* 0x000fe40000010000 */
[C---:B------:R-:W-:Y:S02]  /*67d0*/  FFMA.FTZ R61, R136.reuse, R61, R64 ;  /* 0x0000003d883d7223 */ /* 0x040fe40000010040 */
[----:B------:R-:W-:Y:S02]  /*67e0*/  FFMA.FTZ R60, R136, R60, -R65 ;  /* 0x0000003c883c7223 */ /* 0x000fe40000010841 */
[----:B------:R-:W-:-:S02]  /*67f0*/  FMUL.FTZ R65, R120, R232 ;  /* 0x000000e878417220 */ /* 0x000fc40000410000 */
[-C--:B------:R-:W-:Y:S02]  /*6800*/  FMUL.FTZ R64, R120, R224.reuse ;  /* 0x000000e078407220 */ /* 0x080fe40000410000 */
[C---:B------:R-:W-:Y:S02]  /*6810*/  FFMA.FTZ R65, R115.reuse, R224, R65 ;  /* 0x000000e073417223 */ /* 0x040fe40000010041 */
[----:B------:R-:W-:Y:S02]  /*6820*/  FFMA.FTZ R64, R115, R232, -R64 ;  /* 0x000000e873407223 */ /* 0x000fe40000010840 */
[----:B------:R-:W-:Y:S02]  /*6830*/  FADD.FTZ R216, R216, R65 ;  /* 0x00000041d8d87221 */ /* 0x000fe40000010000 */
[----:B------:R-:W-:Y:S02]  /*6840*/  FADD.FTZ R217, R217, R64 ;  /* 0x00000040d9d97221 */ /* 0x000fe40000010000 */
        /* <DEDUP_REMOVED lines=20> */
[C---:B------:R-:W-:Y:S02]  /*6990*/  FFMA.FTZ R84, R60.reuse, R67, R84 ;  /* 0x000000433c547223 */ /* 0x040fe40000010054 */
[----:B------:R-:W-:Y:S02]  /*69a0*/  FFMA.FTZ R85, R60, R66, -R85 ;  /* 0x000000423c557223 */ /* 0x000fe40000010855 */
[----:B------:R-:W-:Y:S02]  /*69b0*/  FADD.FTZ R84, R63, R84 ;  /* 0x000000543f547221 */ /* 0x000fe40000010000 */
[----:B------:R-:W-:Y:S02]  /*69c0*/  FADD.FTZ R62, R62, R85 ;  /* 0x000000553e3e7221 */ /* 0x000fe40000010000 */
[C---:B------:R-:W-:Y:S02]  /*69d0*/  FMUL.FTZ R63, R61.reuse, R65 ;  /* 0x000000413d3f7220 */ /* 0x040fe40000410000 */
[----:B------:R-:W-:-:S02]  /*69e0*/  FMUL.FTZ R61, R61, R64 ;  /* 0x000000403d3d7220 */ /* 0x000fc40000410000 */
[C---:B-1----:R-:W-:Y:S02]  /*69f0*/  FMUL.FTZ R85, R77.reuse, R62 ;  /* 0x0000003e4d557220 */ /* 0x042fe40000410000 */
[C---:B------:R-:W-:Y:S02]  /*6a00*/  FFMA.FTZ R63, R60.reuse, R64, -R63 ;  /* 0x000000403c3f7223 */ /* 0x040fe4000001083f */
[CC--:B------:R-:W-:Y:S02]  /*6a10*/  FMUL.FTZ R67, R77.reuse, R84.reuse ;  /* 0x000000544d437220 */ /* 0x0c0fe40000410000 */
[----:B------:R-:W-:Y:S02]  /*6a20*/  FFMA.FTZ R61, R60, R65, R61 ;  /* 0x000000413c3d7223 */ /* 0x000fe4000001003d */
[----:B------:R-:W-:Y:S02]  /*6a30*/  FFMA.FTZ R84, R76, R84, R85 ;  /* 0x000000544c547223 */ /* 0x000fe40000010055 */
[----:B------:R-:W-:-:S02]  /*6a40*/  FMUL.FTZ R60, R77, R63 ;  /* 0x0000003f4d3c7220 */ /* 0x000fc40000410000 */
[C---:B------:R-:W-:Y:S02]  /*6a50*/  FFMA.FTZ R67, R76.reuse, R62, -R67 ;  /* 0x0000003e4c437223 */ /* 0x040fe40000010843 */
[-C--:B------:R-:W-:Y:S02]  /*6a60*/  FMUL.FTZ R77, R77, R61.reuse ;  /* 0x0000003d4d4d7220 */ /* 0x080fe40000410000 */
[----:B------:R-:W-:Y:S02]  /*6a70*/  FADD.FTZ R79, R79, R84 ;  /* 0x000000544f4f7221 */ /* 0x000fe40000010000 */
[----:B------:R-:W-:Y:S02]  /*6a80*/  FFMA.FTZ R60, R76, R61, R60 ;  /* 0x0000003d4c3c7223 */ /* 0x000fe4000001003c */
[----:B------:R-:W-:Y:S02]  /*6a90*/  FADD.FTZ R67, R78, R67 ;  /* 0x000000434e437221 */ /* 0x000fe40000010000 */
[----:B------:R-:W-:-:S02]  /*6aa0*/  FFMA.FTZ R77, R76, R63, -R77 ;  /* 0x0000003f4c4d7223 */ /* 0x000fc4000001084d */
[C---:B--2---:R-:W-:Y:S02]  /*6ab0*/  FMUL.FTZ R62, R81.reuse, R79 ;  /* 0x0000004f513e7220 */ /* 0x044fe40000410000 */
[C---:B------:R-:W-:Y:S02]  /*6ac0*/  FMUL.FTZ R61, R81.reuse, R60 ;  /* 0x0000003c513d7220 */ /* 0x040fe40000410000 */
[C---:B------:R-:W-:Y:S02]  /*6ad0*/  FMUL.FTZ R63, R81.reuse, R67 ;  /* 0x00000043513f7220 */ /* 0x040fe40000410000 */
[----:B------:R-:W-:Y:S02]  /*6ae0*/  FMUL.FTZ R81, R81, R77 ;  /* 0x0000004d51517220 */ /* 0x000fe40000410000 */
[C---:B------:R-:W-:Y:S02]  /*6af0*/  FFMA.FTZ R67, R80.reuse, R67, -R62 ;  /* 0x0000004350437223 */ /* 0x040fe4000001083e */
[----:B------:R-:W-:-:S02]  /*6b00*/  FFMA.FTZ R61, R80, R77, -R61 ;  /* 0x0000004d503d7223 */ /* 0x000fc4000001083d */
[C---:B------:R-:W-:Y:S02]  /*6b10*/  FFMA.FTZ R62, R80.reuse, R79, R63 ;  /* 0x0000004f503e7223 */ /* 0x040fe4000001003f */
[----:B------:R-:W-:Y:S01]  /*6b20*/  FFMA.FTZ R79, R80, R60, R81 ;  /* 0x0000003c504f7223 */ /* 0x000fe20000010051 */
[----:B------:R-:W-:Y:S01]  /*6b30*/  MOV R80, R61 ;  /* 0x0000003d00507202 */ /* 0x000fe20000000f00 */
[----:B------:R-:W-:Y:S02]  /*6b40*/  FADD.FTZ R78, R82, R67 ;  /* 0x00000043524e7221 */ /* 0x000fe40000010000 */
[----:B------:R-:W-:Y:S01]  /*6b50*/  FADD.FTZ R65, R83, R62 ;  /* 0x0000003e53417221 */ /* 0x000fe20000010000 */
[----:B------:R-:W-:Y:S05]  /*6b60*/  BRA.DIV ~URZ, `(.L_x_3073) ;  /* 0x000065727f007947 */ /* 0x000fea000b800000 */
[----:B------:R0:W1:Y:S02]  /*6b70*/  SHFL.DOWN PT, R62, R61, 0x1, 0x1f ;  /* 0x08201f003d3e7f89 */ /* 0x00006400000e0000 */
.L_x_3171:
[----:B------:R-:W-:Y:S05]  /*6b80*/  BRA.DIV ~URZ, `(.L_x_3074) ;  /* 0x000065d27f007947 */ /* 0x000fea000b800000 */
[----:B------:R2:W3:Y:S04]  /*6b90*/  SHFL.DOWN PT, R63, R79, 0x1, 0x1f ;  /* 0x08201f004f3f7f89 */ /* 0x0004e800000e0000 */
[----:B------:R2:W4:Y:S04]  /*6ba0*/  SHFL.DOWN PT, R64, R78, 0x1, 0x1f ;  /* 0x08201f004e407f89 */ /* 0x00052800000e0000 */
[----:B------:R2:W0:Y:S02]  /*6bb0*/  SHFL.DOWN PT, R60, R65, 0x1, 0x1f ;  /* 0x08201f00413c7f89 */ /* 0x00042400000e0000 */
.L_x_3172:
[----:B0-----:R-:W-:Y:S01]  /*6bc0*/  LOP3.LUT R61, R104, 0x1f, RZ, 0xc0, !PT ;  /* 0x0000001f683d7812 */ /* 0x001fe200078ec0ff */
[----:B------:R-:W-:Y:S03]  /*6bd0*/  BSSY B1, `(.L_x_3075) ;  /* 0x000000e000017945 */ /* 0x000fe60003800000 */
[----:B------:R-:W-:Y:S01]  /*6be0*/  ISETP.GT.U32.AND P1, PT, R61, 0x1d, PT ;  /* 0x0000001d3d00780c */ /* 0x000fe20003f24070 */
[----:B------:R-:W-:Y:S07]  /*6bf0*/  @!P0 BRA `(.L_x_3076) ;  /* 0x000000b000008947 */ /* 0x000fee0003800000 */
[C---:B---3--:R-:W-:Y:S02]  /*6c00*/  FMUL.FTZ R61, R79.reuse, R63 ;  /* 0x0000003f4f3d7220 */ /* 0x048fe40000410000 */
[----:B------:R-:W-:-:S02]  /*6c10*/  FMUL.FTZ R67, R79, R60 ;  /* 0x0000003c4f437220 */ /* 0x000fc40000410000 */
        /* <DEDUP_REMOVED lines=9> */
.L_x_3076:
[----:B------:R-:W-:Y:S05]  /*6cb0*/  BSYNC B1 ;  /* 0x0000000000017941 */ /* 0x000fea0003800000 */
.L_x_3075:
[----:B------:R-:W-:Y:S05]  /*6cc0*/  BRA.DIV ~URZ, `(.L_x_3077) ;  /* 0x000065f27f007947 */ /* 0x000fea000b800000 */
[----:B-1----:R0:W1:Y:S04]  /*6cd0*/  SHFL.DOWN PT, R62, R80, 0x2, 0x1f ;  /* 0x08401f00503e7f89 */ /* 0x00206800000e0000 */
[----:B---3--:R0:W3:Y:S04]  /*6ce0*/  SHFL.DOWN PT, R63, R79, 0x2, 0x1f ;  /* 0x08401f004f3f7f89 */ /* 0x0080e800000e0000 */
[----:B----4-:R0:W4:Y:S04]  /*6cf0*/  SHFL.DOWN PT, R64, R78, 0x2, 0x1f ;  /* 0x08401f004e407f89 */ /* 0x01012800000e0000 */
[----:B------:R0:W2:Y:S02]  /*6d00*/  SHFL.DOWN PT, R60, R65, 0x2, 0x1f ;  /* 0x08401f00413c7f89 */ /* 0x0000a400000e0000 */
.L_x_3173:
[----:B------:R-:W-:Y:S01]  /*6d10*/  LOP3.LUT R61, R104, 0x1f, RZ, 0xc0, !PT ;  /* 0x0000001f683d7812 */ /* 0x000fe200078ec0ff */
[----:B------:R-:W-:Y:S03]  /*6d20*/  BSSY B1, `(.L_x_3078) ;  /* 0x000000e000017945 */ /* 0x000fe60003800000 */
[----:B------:R-:W-:Y:S01]  /*6d30*/  ISETP.GT.U32.AND P0, PT, R61, 0x1b, PT ;  /* 0x0000001b3d00780c */ /* 0x000fe20003f04070 */
[----:B------:R-:W-:Y:S07]  /*6d40*/  @P1 BRA `(.L_x_3079) ;  /* 0x000000b000001947 */ /* 0x000fee0003800000 */
[C---:B---3--:R-:W-:Y:S02]  /*6d50*/  FMUL.FTZ R61, R79.reuse, R63 ;  /* 0x0000003f4f3d7220 */ /* 0x048fe40000410000 */
[----:B--2---:R-:W-:-:S02]  /*6d60*/  FMUL.FTZ R67, R79, R60 ;  /* 0x0000003c4f437220 */ /* 0x004fc40000410000 */
[C---:B----4-:R-:W-:Y:S02]  /*6d70*/  FMUL.FTZ R77, R79.reuse, R64 ;  /* 0x000000404f4d7220 */ /* 0x050fe40000410000 */
[-C--:B01----:R-:W-:Y:S02]  /*6d80*/  FMUL.FTZ R79, R79, R62.reuse ;  /* 0x0000003e4f4f7220 */ /* 0x083fe40000410000 */
[C---:B------:R-:W-:Y:S02]  /*6d90*/  FFMA.FTZ R61, R80.reuse, R62, -R61 ;  /* 0x0000003e503d7223 */ /* 0x040fe4000001083d */
[C---:B------:R-:W-:Y:S02]  /*6da0*/  FFMA.FTZ R67, R80.reuse, R64, -R67 ;  /* 0x0000004050437223 */ /* 0x040fe40000010843 */
[C---:B------:R-:W-:Y:S02]  /*6db0*/  FFMA.FTZ R60, R80.reuse, R60, R77 ;  /* 0x0000003c503c7223 */ /* 0x040fe4000001004d */
[----:B------:R-:W-:Y:S01]  /*6dc0*/  FFMA.FTZ R79, R80, R63, R79 ;  /* 0x0000003f504f7223 */ /* 0x000fe2000001004f */
[----:B------:R-:W-:Y:S01]  /*6dd0*/  MOV R80, R61 ;  /* 0x0000003d00507202 */ /* 0x000fe20000000f00 */
[----:B------:R-:W-:-:S02]  /*6de0*/  FADD.FTZ R78, R78, R67 ;  /* 0x000000434e4e7221 */ /* 0x000fc40000010000 */
[----:B------:R-:W-:Y:S02]  /*6df0*/  FADD.FTZ R65, R65, R60 ;  /* 0x0000003c41417221 */ /* 0x000fe40000010000 */
.L_x_3079:
[----:B------:R-:W-:Y:S05]  /*6e00*/  BSYNC B1 ;  /* 0x0000000000017941 */ /* 0x000fea0003800000 */
.L_x_3078:
[----:B------:R-:W-:Y:S05]  /*6e10*/  BRA.DIV ~URZ, `(.L_x_3080) ;  /* 0x000066727f007947 */ /* 0x000fea000b800000 */
[----:B-1----:R1:W0:Y:S02]  /*6e20*/  SHFL.DOWN PT, R62, R80, 0x4, 0x1f ;  /* 0x08801f00503e7f89 */ /* 0x00222400000e0000 */
.L_x_3174:
[----:B------:R-:W-:Y:S05]  /*6e30*/  BRA.DIV ~URZ, `(.L_x_3081) ;  /* 0x000066d27f007947 */ /* 0x000fea000b800000 */
[----:B---3--:R3:W1:Y:S04]  /*6e40*/  SHFL.DOWN PT, R63, R79, 0x4, 0x1f ;  /* 0x08801f004f3f7f89 */ /* 0x00866800000e0000 */
[----:B----4-:R3:W4:Y:S04]  /*6e50*/  SHFL.DOWN PT, R64, R78, 0x4, 0x1f ;  /* 0x08801f004e407f89 */ /* 0x01072800000e0000 */
[----:B--2---:R3:W2:Y:S02]  /*6e60*/  SHFL.DOWN PT, R60, R65, 0x4, 0x1f ;  /* 0x08801f00413c7f89 */ /* 0x0046a400000e0000 */
.L_x_3175:
[----:B------:R-:W-:Y:S01]  /*6e70*/  LOP3.LUT R61, R104, 0x1f, RZ, 0xc0, !PT ;  /* 0x0000001f683d7812 */ /* 0x000fe200078ec0ff */
[----:B------:R-:W-:Y:S03]  /*6e80*/  BSSY B1, `(.L_x_3082) ;  /* 0x000000e000017945 */ /* 0x000fe60003800000 */
[----:B------:R-:W-:Y:S01]  /*6e90*/  ISETP.GT.U32.AND P1, PT, R61, 0x17, PT ;  /* 0x000000173d00780c */ /* 0x000fe20003f24070 */
[----:B------:R-:W-:Y:S07]  /*6ea0*/  @P0 BRA `(.L_x_3083) ;  /* 0x000000b000000947 */ /* 0x000fee0003800000 */
[C---:B-1----:R-:W-:Y:S02]  /*6eb0*/  FMUL.FTZ R61, R79.reuse, R63 ;  /* 0x0000003f4f3d7220 */ /* 0x042fe40000410000 */
[----:B--2---:R-:W-:-:S02]  /*6ec0*/  FMUL.FTZ R67, R79, R60 ;  /* 0x0000003c4f437220 */ /* 0x004fc40000410000 */
[C---:B----4-:R-:W-:Y:S02]  /*6ed0*/  FMUL.FTZ R77, R79.reuse, R64 ;  /* 0x000000404f4d7220 */ /* 0x050fe40000410000 */
[-C--:B0--3--:R-:W-:Y:S02]  /*6ee0*/  FMUL.FTZ R79, R79, R62.reuse ;  /* 0x0000003e4f4f7220 */ /* 0x089fe40000410000 */
[C---:B------:R-:W-:Y:S02]  /*6ef0*/  FFMA.FTZ R61, R80.reuse, R62, -R61 ;  /* 0x0000003e503d7223 */ /* 0x040fe4000001083d */
[C---:B------:R-:W-:Y:S02]  /*6f00*/  FFMA.FTZ R67, R80.reuse, R64, -R67 ;  /* 0x0000004050437223 */ /* 0x040fe40000010843 */
[C---:B------:R-:W-:Y:S02]  /*6f10*/  FFMA.FTZ R60, R80.reuse, R60, R77 ;  /* 0x0000003c503c7223 */ /* 0x040fe4000001004d */
[----:B------:R-:W-:Y:S01]  /*6f20*/  FFMA.FTZ R79, R80, R63, R79 ;  /* 0x0000003f504f7223 */ /* 0x000fe2000001004f */
[----:B------:R-:W-:Y:S01]  /*6f30*/  MOV R80, R61 ;  /* 0x0000003d00507202 */ /* 0x000fe20000000f00 */
[----:B------:R-:W-:-:S02]  /*6f40*/  FADD.FTZ R78, R78, R67 ;  /* 0x000000434e4e7221 */ /* 0x000fc40000010000 */
[----:B------:R-:W-:Y:S02]  /*6f50*/  FADD.FTZ R65, R65, R60 ;  /* 0x0000003c41417221 */ /* 0x000fe40000010000 */
.L_x_3083:
[----:B------:R-:W-:Y:S05]  /*6f60*/  BSYNC B1 ;  /* 0x0000000000017941 */ /* 0x000fea0003800000 */
.L_x_3082:
[----:B------:R-:W-:Y:S05]  /*6f70*/  BRA.DIV ~URZ, `(.L_x_3084) ;  /* 0x000066f27f007947 */ /* 0x000fea000b800000 */
[----:B0-----:R0:W3:Y:S04]  /*6f80*/  SHFL.DOWN PT, R62, R80, 0x8, 0x1f ;  /* 0x09001f00503e7f89 */ /* 0x0010e800000e0000 */
[----:B-1----:R0:W1:Y:S04]  /*6f90*/  SHFL.DOWN PT, R63, R79, 0x8, 0x1f ;  /* 0x09001f004f3f7f89 */ /* 0x00206800000e0000 */
[----:B----4-:R0:W4:Y:S04]  /*6fa0*/  SHFL.DOWN PT, R64, R78, 0x8, 0x1f ;  /* 0x09001f004e407f89 */ /* 0x01012800000e0000 */
[----:B--2---:R0:W2:Y:S02]  /*6fb0*/  SHFL.DOWN PT, R60, R65, 0x8, 0x1f ;  /* 0x09001f00413c7f89 */ /* 0x0040a400000e0000 */
.L_x_3176:
        /* <DEDUP_REMOVED lines=15> */
.L_x_3086:
[----:B------:R-:W-:Y:S05]  /*70b0*/  BSYNC B1 ;  /* 0x0000000000017941 */ /* 0x000fea0003800000 */
.L_x_3085:
[----:B------:R-:W-:Y:S05]  /*70c0*/  BRA.DIV ~URZ, `(.L_x_3087) ;  /* 0x000067727f007947 */ /* 0x000fea000b800000 */
[----:B---3--:R3:W0:Y:S02]  /*70d0*/  SHFL.DOWN PT, R62, R80, 0x10, 0x1f ;  /* 0x0a001f00503e7f89 */ /* 0x00862400000e0000 */
.L_x_3177:
[----:B------:R-:W-:Y:S05]  /*70e0*/  BRA.DIV ~URZ, `(.L_x_3088) ;  /* 0x000067d27f007947 */ /* 0x000fea000b800000 */
[----:B-1----:R1:W3:Y:S04]  /*70f0*/  SHFL.DOWN PT, R63, R79, 0x10, 0x1f ;  /* 0x0a001f004f3f7f89 */ /* 0x0022e800000e0000 */
[----:B----4-:R1:W4:Y:S04]  /*7100*/  SHFL.DOWN PT, R64, R78, 0x10, 0x1f ;  /* 0x0a001f004e407f89 */ /* 0x01032800000e0000 */
[----:B--2---:R1:W2:Y:S02]  /*7110*/  SHFL.DOWN PT, R60, R65, 0x10, 0x1f ;  /* 0x0a001f00413c7f89 */ /* 0x0042a400000e0000 */
.L_x_3178:
[----:B------:R-:W-:Y:S01]  /*7120*/  BSSY B1, `(.L_x_3089) ;  /* 0x000000d000017945 */ /* 0x000fe20003800000 */
[----:B------:R-:W-:Y:S05]  /*7130*/  @P0 BRA `(.L_x_3090) ;  /* 0x000000b000000947 */ /* 0x000fea0003800000 */
        /* <DEDUP_REMOVED lines=11> */
.L_x_3090:
[----:B------:R-:W-:Y:S05]  /*71f0*/  BSYNC B1 ;  /* 0x0000000000017941 */ /* 0x000fea0003800000 */
.L_x_3089:
[----:B------:R-:W-:Y:S05]  /*7200*/  BRA.DIV ~URZ, `(.L_x_3091) ;  /* 0x000068127f007947 */ /* 0x000fea000b800000 */
[----:B------:R-:W5:Y:S04]  /*7210*/  SHFL.IDX PT, R242, R79, RZ, 0x1f ;  /* 0x00001fff4ff27589 */ /* 0x000f6800000e0000 */
[----:B------:R-:W1:Y:S04]  /*7220*/  SHFL.IDX PT, R241, R80, RZ, 0x1f ;  /* 0x00001fff50f17589 */ /* 0x000e6800000e0000 */
[----:B------:R4:W3:Y:S04]  /*7230*/  SHFL.DOWN PT, R77, R80, 0x1, 0x1f ;  /* 0x08201f00504d7f89 */ /* 0x0008e800000e0000 */
[----:B------:R4:W2:Y:S04]  /*7240*/  SHFL.DOWN PT, R81, R79, 0x1, 0x1f ;  /* 0x08201f004f517f89 */ /* 0x0008a800000e0000 */
[----:B------:R4:W0:Y:S04]  /*7250*/  SHFL.IDX PT, R240, R78, RZ, 0x1f ;  /* 0x00001fff4ef07589 */ /* 0x00082800000e0000 */
[----:B------:R4:W0:Y:S04]  /*7260*/  SHFL.DOWN PT, R76, R78, 0x1, 0x1f ;  /* 0x08201f004e4c7f89 */ /* 0x00082800000e0000 */
[----:B------:R4:W0:Y:S01]  /*7270*/  SHFL.IDX PT, R239, R65, RZ, 0x1f ;  /* 0x00001fff41ef7589 */ /* 0x00082200000e0000 */
[----:B-----5:R-:W-:-:S02]  /*7280*/  FMUL.FTZ R237, R59, R242 ;  /* 0x000000f23bed7220 */ /* 0x020fc40000410000 */
[-C--:B------:R-:W-:Y:S01]  /*7290*/  FMUL.FTZ R238, R58, R242.reuse ;  /* 0x000000f23aee7220 */ /* 0x080fe20000410000 */
[----:B------:R4:W0:Y:S01]  /*72a0*/  SHFL.DOWN PT, R82, R65, 0x1, 0x1f ;  /* 0x08201f0041527f89 */ /* 0x00082200000e0000 */
[-C--:B------:R-:W-:Y:S02]  /*72b0*/  FMUL.FTZ R236, R56, R242.reuse ;  /* 0x000000f238ec7220 */ /* 0x080fe40000410000 */
[-C--:B-1----:R-:W-:Y:S01]  /*72c0*/  FFMA.FTZ R237, R58, R241.reuse, -R237 ;  /* 0x000000f13aed7223 */ /* 0x082fe200000108ed */
[----:B------:R4:W1:Y:S01]  /*72d0*/  SHFL.IDX PT, R84, R56, RZ, 0x1f ;  /* 0x00001fff38547589 */ /* 0x00086200000e0000 */
[-C--:B------:R-:W-:Y:S02]  /*72e0*/  FFMA.FTZ R238, R59, R241.reuse, R238 ;  /* 0x000000f13bee7223 */ /* 0x080fe400000100ee */
[----:B------:R-:W-:Y:S01]  /*72f0*/  FMUL.FTZ R235, R56, R241 ;  /* 0x000000f138eb7220 */ /* 0x000fe20000410000 */
[----:B------:R4:W0:Y:S01]  /*7300*/  SHFL.IDX PT, R86, R58, RZ, 0x1f ;  /* 0x00001fff3a567589 */ /* 0x00082200000e0000 */
[----:B------:R-:W-:-:S03]  /*7310*/  FMUL.FTZ R242, R57, R242 ;  /* 0x000000f239f27220 */ /* 0x000fc60000410000 */
[----:B------:R4:W0:Y:S04]  /*7320*/  SHFL.IDX PT, R87, R59, RZ, 0x1f ;  /* 0x00001fff3b577589 */ /* 0x00082800000e0000 */
[----:B------:R4:W0:Y:S02]  /*7330*/  SHFL.IDX PT, R85, R57, RZ, 0x1f ;  /* 0x00001fff39557589 */ /* 0x00082400000e0000 */
.L_x_3179:
[----:B0-234-:R0:W2:Y:S01]  /*7340*/  LDS.128 R64, [R225+0x6db0] ;  /* 0x006db000e1407984 */ /* 0x01d0a20000000c00 */
[----:B------:R-:W-:Y:S01]  /*7350*/  ISETP.NE.AND P0, PT, R104, 0x1f, PT ;  /* 0x0000001f6800780c */ /* 0x000fe20003f05270 */
[----:B------:R-:W-:Y:S02]  /*7360*/  BSSY B1, `(.L_x_3092) ;  /* 0x000000d000017945 */ /* 0x000fe40003800000 */
[----:B------:R0:W3:Y:S10]  /*7370*/  LDS.128 R60, [R225+0x6da0] ;  /* 0x006da000e13c7984 */ /* 0x0000f40000000c00 */
[----:B------:R-:W-:Y:S05]  /*7380*/  @!P0 BRA `(.L_x_3093) ;  /* 0x000000a000008947 */ /* 0x000fea0003800000 */
[-C--:B0-----:R-:W-:Y:S02]  /*7390*/  FMUL.FTZ R56, R87, R81.reuse ;  /* 0x0000005157387220 */ /* 0x081fe40000410000 */
[----:B------:R-:W-:-:S02]  /*73a0*/  FMUL.FTZ R58, R86, R81 ;  /* 0x00000051563a7220 */ /* 0x000fc40000410000 */
[-C--:B------:R-:W-:Y:S02]  /*73b0*/  FFMA.FTZ R59, R86, R77.reuse, -R56 ;  /* 0x0000004d563b7223 */ /* 0x080fe40000010838 */
[----:B------:R-:W-:Y:S02]  /*73c0*/  FFMA.FTZ R87, R87, R77, R58 ;  /* 0x0000004d57577223 */ /* 0x000fe4000001003a */
[CC--:B------:R-:W-:Y:S02]  /*73d0*/  FMUL.FTZ R56, R85.reuse, R81.reuse ;  /* 0x0000005155387220 */ /* 0x0c0fe40000410000 */
[C---:B-1----:R-:W-:Y:S02]  /*73e0*/  FMUL.FTZ R58, R84.reuse, R81 ;  /* 0x00000051543a7220 */ /* 0x042fe40000410000 */
[-C--:B------:R-:W-:Y:S02]  /*73f0*/  FFMA.FTZ R84, R84, R77.reuse, -R56 ;  /* 0x0000004d54547223 */ /* 0x080fe40000010838 */
[----:B------:R-:W-:-:S02]  /*7400*/  FFMA.FTZ R85, R85, R77, R58 ;  /* 0x0000004d55557223 */ /* 0x000fc4000001003a */
[----:B------:R-:W-:Y:S02]  /*7410*/  FADD.FTZ R86, R59, R76 ;  /* 0x0000004c3b567221 */ /* 0x000fe40000010000 */
[----:B------:R-:W-:Y:S02]  /*7420*/  FADD.FTZ R87, R87, R82 ;  /* 0x0000005257577221 */ /* 0x000fe40000010000 */
.L_x_3093:
[----:B0-----:R-:W-:Y:S05]  /*7430*/  BSYNC B1 ;  /* 0x0000000000017941 */ /* 0x001fea0003800000 */
.L_x_3092:
[----:B------:R-:W0:Y:S01]  /*7440*/  LDS.128 R76, [R225+0x6d90] ;  /* 0x006d9000e14c7984 */ /* 0x000e220000000c00 */
[CC--:B--2---:R-:W-:Y:S02]  /*7450*/  FMUL.FTZ R59, R65.reuse, R87.reuse ;  /* 0x00000057413b7220 */ /* 0x0c4fe40000410000 */
[-C--:B------:R-:W-:Y:S01]  /*7460*/  FMUL.FTZ R56, R65, R86.reuse ;  /* 0x0000005641387220 */ /* 0x080fe20000410000 */
[----:B-1----:R1:W-:Y:S01]  /*7470*/  STS.128 [R225+0x6db0], R84 ;  /* 0x006db054e1007388 */ /* 0x0023e20000000c00 */
[C---:B------:R-:W-:Y:S02]  /*7480*/  FFMA.FTZ R59, R64.reuse, R86, -R59 ;  /* 0x00000056403b7223 */ /* 0x040fe4000001083b */
[----:B------:R-:W-:Y:S02]  /*7490*/  FFMA.FTZ R56, R64, R87, R56 ;  /* 0x0000005740387223 */ /* 0x000fe40000010038 */
[----:B------:R-:W-:-:S02]  /*74a0*/  FADD.FTZ R82, R66, R59 ;  /* 0x0000003b42527221 */ /* 0x000fc40000010000 */
[----:B------:R-:W-:Y:S02]  /*74b0*/  FADD.FTZ R83, R67, R56 ;  /* 0x0000003843537221 */ /* 0x000fe40000010000 */
[----:B------:R-:W-:Y:S02]  /*74c0*/  FMUL.FTZ R59, R65, R85 ;  /* 0x00000055413b7220 */ /* 0x000fe40000410000 */
[----:B---3--:R-:W-:Y:S02]  /*74d0*/  FMUL.FTZ R56, R61, R82 ;  /* 0x000000523d387220 */ /* 0x008fe40000410000 */
        /* <DEDUP_REMOVED lines=29> */
.L_x_3072:
[----:B0-----:R-:W-:Y:S05]  /*76b0*/  BSYNC B0 ;  /* 0x0000000000007941 */ /* 0x001fea0003800000 */
.L_x_3071:
[----:B------:R-:W-:Y:S01]  /*76c0*/  WARPSYNC 0xffffffff ;  /* 0xffffffff00007948 */ /* 0x000fe20003800000 */
[----:B------:R-:W-:Y:S01]  /*76d0*/  BAR.SYNC.DEFER_BLOCKING 0x0 ;  /* 0x0000000000007b1d */ /* 0x000fe20000010000 */
[--C-:B-1----:R-:W-:Y:S01]  /*76e0*/  PRMT R62, RZ, 0x5410, R72.reuse ;  /* 0x00005410ff3e7816 */ /* 0x102fe20000000048 */
[C---:B------:R-:W-:Y:S01]  /*76f0*/  FFMA.FTZ R65, R16.reuse, -R201, RZ ;  /* 0x800000c910417223 */ /* 0x040fe200000100ff */
[----:B------:R-:W-:Y:S01]  /*7700*/  PRMT R63, RZ, 0x7610, R72 ;  /* 0x00007610ff3f7816 */ /* 0x000fe20000000048 */
[----:B------:R-:W-:Y:S01]  /*7710*/  FFMA.FTZ R64, R16, R203, RZ ;  /* 0x000000cb10407223 */ /* 0x000fe200000100ff */
[----:B------:R-:W-:Y:S01]  /*7720*/  ISETP.NE.AND P0, PT, R104, RZ, PT ;  /* 0x000000ff6800720c */ /* 0x000fe20003f05270 */
[----:B------:R-:W-:Y:S01]  /*7730*/  FMUL.FTZ R66, R47, R62 ;  /* 0x0000003e2f427220 */ /* 0x000fe20000410000 */
[----:B------:R-:W-:Y:S01]  /*7740*/  ULDC UR36, c[0x0][0x168] ;  /* 0x00005a0000247ab9 */ /* 0x000fe20000000800 */
[----:B------:R-:W-:Y:S01]  /*7750*/  FMUL.FTZ R76, R48, R63 ;  /* 0x0000003f304c7220 */ /* 0x000fe20000410000 */
[----:B------:R-:W-:Y:S01]  /*7760*/  UIADD3 UR36, -UR34, UR36, URZ ;  /* 0x0000002422247290 */ /* 0x000fe2000fffe13f */
[----:B------:R-:W-:Y:S01]  /*7770*/  FFMA.FTZ R67, R15, -R204, R65 ;  /* 0x800000cc0f437223 */ /* 0x000fe20000010041 */
[----:B------:R-:W-:Y:S01]  /*7780*/  PRMT R65, RZ, 0x7610, R73 ;  /* 0x00007610ff417816 */ /* 0x000fe20000000049 */
        /* <DEDUP_REMOVED lines=14> */
[C---:B------:R-:W-:Y:S02]  /*7870*/  FFMA.FTZ R77, R13.reuse, R206, R66 ;  /* 0x000000ce0d4d7223 */ /* 0x040fe40000010042 */
[----:B------:R-:W-:Y:S02]  /*7880*/  FFMA.FTZ R76, R13, -R208, R76 ;  /* 0x800000d00d4c7223 */ /* 0x000fe4000001004c */
[----:B------:R-:W-:Y:S02]  /*7890*/  FFMA.FTZ R77, R12, R211, R77 ;  /* 0x000000d30c4d7223 */ /* 0x000fe4000001004d */
[----:B------:R-:W-:Y:S02]  /*78a0*/  FMUL.FTZ R78, R46, R65 ;  /* 0x000000412e4e7220 */ /* 0x000fe40000410000 */
[----:B------:R-:W-:-:S02]  /*78b0*/  FFMA.FTZ R79, R11, R210, R77 ;  /* 0x000000d20b4f7223 */ /* 0x000fc4000001004d */
[-C--:B------:R-:W-:Y:S02]  /*78c0*/  FFMA.FTZ R66, R113, -R78.reuse, R208 ;  /* 0x8000004e71427223 */ /* 0x080fe400000100d0 */
[----:B------:R-:W-:Y:S02]  /*78d0*/  FFMA.FTZ R206, R111, -R78, R206 ;  /* 0x8000004e6fce7223 */ /* 0x000fe400000100ce */
[CC--:B0-----:R-:W-:Y:S02]  /*78e0*/  FMUL.FTZ R67, R61.reuse, -R103.reuse ;  /* 0x800000673d437220 */ /* 0x0c1fe40000410000 */
[C---:B------:R-:W-:Y:S02]  /*78f0*/  FMUL.FTZ R103, R60.reuse, -R103 ;  /* 0x800000673c677220 */ /* 0x040fe40000410000 */
[-C--:B------:R-:W-:Y:S01]  /*7900*/  FFMA.FTZ R67, R60, R102.reuse, -R67 ;  /* 0x000000663c437223 */ /* 0x080fe20000010843 */
[----:B------:R-:W-:Y:S01]  /*7910*/  PRMT R60, RZ, 0x5410, R74 ;  /* 0x00005410ff3c7816 */ /* 0x000fe2000000004a */
[----:B------:R-:W-:-:S02]  /*7920*/  FFMA.FTZ R103, R61, R102, R103 ;  /* 0x000000663d677223 */ /* 0x000fc40000010067 */
[----:B------:R-:W-:Y:S02]  /*7930*/  FADD.FTZ R186, R186, R67 ;  /* 0x00000043baba7221 */ /* 0x000fe40000010000 */
[----:B------:R-:W-:Y:S02]  /*7940*/  FMUL.FTZ R61, R43, R60 ;  /* 0x0000003c2b3d7220 */ /* 0x000fe40000410000 */
[----:B------:R-:W-:Y:S02]  /*7950*/  FADD.FTZ R202, -R202, R103 ;  /* 0x00000067caca7221 */ /* 0x000fe40000010100 */
[C---:B------:R-:W-:Y:S02]  /*7960*/  FMUL.FTZ R67, R119.reuse, -R186 ;  /* 0x800000ba77437220 */ /* 0x040fe40000410000 */
[----:B------:R-:W-:Y:S02]  /*7970*/  FFMA.FTZ R211, R116, -R61, R211 ;  /* 0x8000003d74d37223 */ /* 0x000fe400000100d3 */
[----:B------:R-:W-:-:S02]  /*7980*/  FMUL.FTZ R119, R119, -R202 ;  /* 0x800000ca77777220 */ /* 0x000fc40000410000 */
[----:B------:R-:W-:Y:S02]  /*7990*/  FFMA.FTZ R61, R146, -R61, R209 ;  /* 0x8000003d923d7223 */ /* 0x000fe400000100d1 */
[----:B------:R-:W-:Y:S02]  /*79a0*/  FFMA.FTZ R209, R12, -R209, R76 ;  /* 0x800000d10cd17223 */ /* 0x000fe4000001004c */
        /* <DEDUP_REMOVED lines=11> */
[----:B------:R-:W-:Y:S02]  /*7a60*/  FFMA.FTZ R80, R10, R221, R79 ;  /* 0x000000dd0a507223 */ /* 0x000fe4000001004f */
[C---:B------:R-:W-:Y:S02]  /*7a70*/  FMUL.FTZ R79, R121.reuse, -R171 ;  /* 0x800000ab794f7220 */ /* 0x040fe40000410000 */
[-C--:B------:R-:W-:Y:S02]  /*7a80*/  FMUL.FTZ R121, R121, -R187.reuse ;  /* 0x800000bb79797220 */ /* 0x080fe40000410000 */
[C---:B------:R-:W-:Y:S01]  /*7a90*/  FFMA.FTZ R81, R118.reuse, R187, R79 ;  /* 0x000000bb76517223 */ /* 0x040fe2000001004f */
[----:B------:R-:W-:Y:S01]  /*7aa0*/  PRMT R79, RZ, 0x7610, R75 ;  /* 0x00007610ff4f7816 */ /* 0x000fe2000000004b */
        /* <DEDUP_REMOVED lines=8> */
[----:B------:R-:W-:-:S02]  /*7b30*/  FFMA.FTZ R83, R9, R220, R80 ;  /* 0x000000dc09537223 */ /* 0x000fc40000010050 */
[----:B------:R-:W-:Y:S02]  /*7b40*/  FADD.FTZ R173, R173, R84 ;  /* 0x00000054adad7221 */ /* 0x000fe40000010000 */
[----:B------:R-:W-:Y:S02]  /*7b50*/  FADD.FTZ R189, -R189, R122 ;  /* 0x0000007abdbd7221 */ /* 0x000fe40000010100 */
[----:B------:R-:W-:Y:S02]  /*7b60*/  FFMA.FTZ R84, R8, R223, R83 ;  /* 0x000000df08547223 */ /* 0x000fe40000010053 */
[C---:B------:R-:W-:Y:S02]  /*7b70*/  FMUL.FTZ R83, R123.reuse, -R173 ;  /* 0x800000ad7b537220 */ /* 0x040fe40000410000 */
[-C--:B------:R-:W-:Y:S02]  /*7b80*/  FMUL.FTZ R123, R123, -R189.reuse ;  /* 0x800000bd7b7b7220 */ /* 0x080fe40000410000 */
[C---:B------:R-:W-:Y:S01]  /*7b90*/  FFMA.FTZ R85, R144.reuse, R189, R83 ;  /* 0x000000bd90557223 */ /* 0x040fe20000010053 */
[----:B------:R-:W-:Y:S01]  /*7ba0*/  PRMT R83, RZ, 0x7610, R68 ;  /* 0x00007610ff537816 */ /* 0x000fe20000000044 */
[----:B------:R-:W-:-:S02]  /*7bb0*/  FFMA.FTZ R123, R144, R173, -R123 ;  /* 0x000000ad907b7223 */ /* 0x000fc4000001087b */
[----:B------:R-:W-:Y:S02]  /*7bc0*/  FADD.FTZ R190, -R190, R85 ;  /* 0x00000055bebe7221 */ /* 0x000fe40000010100 */
[----:B------:R-:W-:Y:S02]  /*7bd0*/  FADD.FTZ R174, R174, R123 ;  /* 0x0000007baeae7221 */ /* 0x000fe40000010000 */
[C---:B------:R-:W-:Y:S02]  /*7be0*/  FMUL.FTZ R85, R124.reuse, -R190 ;  /* 0x800000be7c557220 */ /* 0x040fe40000410000 */
[-C--:B------:R-:W-:Y:S02]  /*7bf0*/  FMUL.FTZ R124, R124, -R174.reuse ;  /* 0x800000ae7c7c7220 */ /* 0x080fe40000410000 */
[C---:B------:R-:W-:Y:S02]  /*7c00*/  FFMA.FTZ R102, R143.reuse, R174, -R85 ;  /* 0x000000ae8f667223 */ /* 0x040fe40000010855 */
[----:B------:R-:W-:-:S02]  /*7c10*/  FFMA.FTZ R124, R143, R190, R124 ;  /* 0x000000be8f7c7223 */ /* 0x000fc4000001007c */
[----:B------:R-:W-:Y:S02]  /*7c20*/  FFMA.FTZ R87, R7, R222, R84 ;  /* 0x000000de07577223 */ /* 0x000fe40000010054 */
[----:B------:R-:W-:Y:S02]  /*7c30*/  FADD.FTZ R175, R175, R102 ;  /* 0x00000066afaf7221 */ /* 0x000fe40000010000 */
[----:B------:R-:W-:Y:S02]  /*7c40*/  FADD.FTZ R191, -R191, R124 ;  /* 0x0000007cbfbf7221 */ /* 0x000fe40000010100 */
[----:B------:R-:W-:Y:S02]  /*7c50*/  FFMA.FTZ R102, R6, R229, R87 ;  /* 0x000000e506667223 */ /* 0x000fe40000010057 */
[C---:B------:R-:W-:Y:S02]  /*7c60*/  FMUL.FTZ R87, R125.reuse, -R175 ;  /* 0x800000af7d577220 */ /* 0x040fe40000410000 */
[----:B------:R-:W-:-:S02]  /*7c70*/  FMUL.FTZ R125, R125, -R191 ;  /* 0x800000bf7d7d7220 */ /* 0x000fc40000410000 */
[C---:B------:R-:W-:Y:S01]  /*7c80*/  FFMA.FTZ R103, R142.reuse, R191, R87 ;  /* 0x000000bf8e677223 */ /* 0x040fe20000010057 */
[----:B------:R-:W-:Y:S01]  /*7c90*/  PRMT R87, RZ, 0x7610, R69 ;  /* 0x00007610ff577816 */ /* 0x000fe20000000045 */
[----:B------:R-:W-:Y:S02]  /*7ca0*/  FFMA.FTZ R125, R142, R175, -R125 ;  /* 0x000000af8e7d7223 */ /* 0x000fe4000001087d */
[----:B------:R-:W-:Y:S02]  /*7cb0*/  FADD.FTZ R192, -R192, R103 ;  /* 0x00000067c0c07221 */ /* 0x000fe40000010100 */
[----:B------:R-:W-:Y:S01]  /*7cc0*/  FADD.FTZ R176, R176, R125 ;  /* 0x0000007db0b07221 */ /* 0x000fe20000010000 */
[----:B------:R-:W-:Y:S01]  /*7cd0*/  PRMT R125, RZ, 0x5410, R71 ;  /* 0x00005410ff7d7816 */ /* 0x000fe20000000047 */
[C---:B------:R-:W-:Y:S02]  /*7ce0*/  FMUL.FTZ R103, R126.reuse, -R192 ;  /* 0x800000c07e677220 */ /* 0x040fe40000410000 */
[----:B------:R-:W-:-:S02]  /*7cf0*/  FMUL.FTZ R126, R126, -R176 ;  /* 0x800000b07e7e7220 */ /* 0x000fc40000410000 */
[C---:B------:R-:W-:Y:S02]  /*7d00*/  FFMA.FTZ R120, R141.reuse, R176, -R103 ;  /* 0x000000b08d787223 */ /* 0x040fe40000010867 */
[----:B------:R-:W-:Y:S02]  /*7d10*/  FFMA.FTZ R126, R141, R192, R126 ;  /* 0x000000c08d7e7223 */ /* 0x000fe4000001007e */
[----:B------:R-:W-:Y:S02]  /*7d20*/  FFMA.FTZ R115, R5, R228, R102 ;  /* 0x000000e405737223 */ /* 0x000fe40000010066 */
[----:B------:R-:W-:Y:S02]  /*7d30*/  FADD.FTZ R177, R177, R120 ;  /* 0x00000078b1b17221 */ /* 0x000fe40000010000 */
[----:B------:R-:W-:Y:S02]  /*7d40*/  FADD.FTZ R193, -R193, R126 ;  /* 0x0000007ec1c17221 */ /* 0x000fe40000010100 */
[----:B------:R-:W-:-:S02]  /*7d50*/  FFMA.FTZ R119, R4, R233, R115 ;  /* 0x000000e904777223 */ /* 0x000fc40000010073 */
[C---:B------:R-:W-:Y:S02]  /*7d60*/  FMUL.FTZ R115, R133.reuse, -R177 ;  /* 0x800000b185737220 */ /* 0x040fe40000410000 */
[----:B------:R-:W-:Y:S02]  /*7d70*/  FMUL.FTZ R117, R38, R87 ;  /* 0x0000005726757220 */ /* 0x000fe40000410000 */
[----:B------:R-:W-:Y:S02]  /*7d80*/  FMUL.FTZ R133, R133, -R193 ;  /* 0x800000c185857220 */ /* 0x000fe40000410000 */
[-C--:B------:R-:W-:Y:S02]  /*7d90*/  FFMA.FTZ R228, R159, -R117.reuse, R228 ;  /* 0x800000759fe47223 */ /* 0x080fe400000100e4 */
[----:B------:R-:W-:Y:S02]  /*7da0*/  FFMA.FTZ R102, R161, -R117, R230 ;  /* 0x80000075a1667223 */ /* 0x000fe400000100e6 */
[----:B------:R-:W-:-:S02]  /*7db0*/  FFMA.FTZ R133, R140, R177, -R133 ;  /* 0x000000b18c857223 */ /* 0x000fc40000010885 */
[----:B------:R-:W-:Y:S01]  /*7dc0*/  FFMA.FTZ R117, R140, R193, R115 ;  /* 0x000000c18c757223 */ /* 0x000fe20000010073 */
[----:B------:R-:W-:Y:S01]  /*7dd0*/  PRMT R115, RZ, 0x7610, R70 ;  /* 0x00007610ff737816 */ /* 0x000fe20000000046 */
[----:B------:R-:W-:Y:S02]  /*7de0*/  FADD.FTZ R178, R178, R133 ;  /* 0x00000085b2b27221 */ /* 0x000fe40000010000 */
[----:B------:R-:W-:Y:S02]  /*7df0*/  FADD.FTZ R194, -R194, R117 ;  /* 0x00000075c2c27221 */ /* 0x000fe40000010100 */
[----:B------:R-:W-:Y:S02]  /*7e00*/  FFMA.FTZ R121, R3, R232, R119 ;  /* 0x000000e803797223 */ /* 0x000fe40000010077 */
[----:B------:R-:W-:Y:S02]  /*7e10*/  FMUL.FTZ R120, R36, R115 ;  /* 0x0000007324787220 */ /* 0x000fe40000410000 */
[----:B------:R-:W-:-:S02]  /*7e20*/  FMUL.FTZ R119, R132, -R178 ;  /* 0x800000b284777220 */ /* 0x000fc40000410000 */
[----:B------:R-:W-:Y:S02]  /*7e30*/  FMUL.FTZ R117, R132, -R194 ;  /* 0x800000c284757220 */ /* 0x000fe40000410000 */
[-C--:B------:R-:W-:Y:S02]  /*7e40*/  FFMA.FTZ R232, R163, -R120.reuse, R232 ;  /* 0x80000078a3e87223 */ /* 0x080fe400000100e8 */
[----:B------:R-:W-:Y:S02]  /*7e50*/  FFMA.FTZ R132, R165, -R120, R224 ;  /* 0x80000078a5847223 */ /* 0x000fe400000100e0 */
[C---:B------:R-:W-:Y:S02]  /*7e60*/  FFMA.FTZ R122, R139.reuse, R194, R119 ;  /* 0x000000c28b7a7223 */ /* 0x040fe40000010077 */
[----:B------:R-:W-:Y:S01]  /*7e70*/  FFMA.FTZ R120, R139, R178, -R117 ;  /* 0x000000b28b787223 */ /* 0x000fe20000010875 */
[----:B------:R-:W-:Y:S01]  /*7e80*/  P2R R117, PR, RZ, 0x1 ;  /* 0x00000001ff757803 */ /* 0x000fe20000000000 */
[----:B------:R-:W-:-:S02]  /*7e90*/  FADD.FTZ R195, -R195, R122 ;  /* 0x0000007ac3c37221 */ /* 0x000fc40000010100 */
[----:B------:R-:W-:Y:S02]  /*7ea0*/  FADD.FTZ R179, R179, R120 ;  /* 0x00000078b3b37221 */ /* 0x000fe40000010000 */
[C---:B------:R-:W-:Y:S02]  /*7eb0*/  FMUL.FTZ R119, R127.reuse, -R195 ;  /* 0x800000c37f777220 */ /* 0x040fe40000410000 */
[----:B------:R-:W-:Y:S02]  /*7ec0*/  FMUL.FTZ R127, R127, -R179 ;  /* 0x800000b37f7f7220 */ /* 0x000fe40000410000 */
[----:B------:R-:W-:Y:S02]  /*7ed0*/  FFMA.FTZ R117, R2, R217, R121 ;  /* 0x000000d902757223 */ /* 0x000fe40000010079 */
[C---:B------:R-:W-:Y:S01]  /*7ee0*/  FFMA.FTZ R121, R138.reuse, R179, -R119 ;  /* 0x000000b38a797223 */ /* 0x040fe20000010877 */
[----:B------:R-:W-:Y:S01]  /*7ef0*/  PRMT R119, RZ, 0x7610, R71 ;  /* 0x00007610ff777816 */ /* 0x000fe20000000047 */
[----:B------:R-:W-:-:S02]  /*7f00*/  FFMA.FTZ R127, R138, R195, R127 ;  /* 0x000000c38a7f7223 */ /* 0x000fc4000001007f */
[----:B------:R-:W-:Y:S02]  /*7f10*/  FMUL.FTZ R123, R33, R125 ;  /* 0x0000007d217b7220 */ /* 0x000fe40000410000 */
[----:B------:R-:W-:Y:S02]  /*7f20*/  FADD.FTZ R180, R180, R121 ;  /* 0x00000079b4b47221 */ /* 0x000fe40000010000 */
[----:B------:R-:W-:Y:S02]  /*7f30*/  FADD.FTZ R196, -R196, R127 ;  /* 0x0000007fc4c47221 */ /* 0x000fe40000010100 */
[-C--:B------:R-:W-:Y:S02]  /*7f40*/  FFMA.FTZ R217, R164, -R123.reuse, R217 ;  /* 0x8000007ba4d97223 */ /* 0x080fe400000100d9 */
[----:B------:R-:W-:Y:S02]  /*7f50*/  FFMA.FTZ R126, R166, -R123, R216 ;  /* 0x8000007ba67e7223 */ /* 0x000fe400000100d8 */
[----:B------:R-:W-:-:S02]  /*7f60*/  FMUL.FTZ R123, R129, -R180 ;  /* 0x800000b4817b7220 */ /* 0x000fc40000410000 */
[-C--:B------:R-:W-:Y:S02]  /*7f70*/  FMUL.FTZ R129, R129, -R196.reuse ;  /* 0x800000c481817220 */ /* 0x080fe40000410000 */
[----:B------:R-:W-:Y:S02]  /*7f80*/  FMUL.FTZ R122, R34, R119 ;  /* 0x00000077227a7220 */ /* 0x000fe40000410000 */
[----:B------:R-:W-:Y:S02]  /*7f90*/  FMUL.FTZ R127, R186, UR40 ;  /* 0x00000028ba7f7c20 */ /* 0x000fe40008410000 */
[C---:B------:R-:W-:Y:S02]  /*7fa0*/  FFMA.FTZ R124, R128.reuse, R196, R123 ;  /* 0x000000c4807c7223 */ /* 0x040fe4000001007b */
[----:B------:R-:W-:Y:S01]  /*7fb0*/  FFMA.FTZ R128, R128, R180, -R129 ;  /* 0x000000b480807223 */ /* 0x000fe20000010881 */
[----:B------:R-:W-:Y:S01]  /*7fc0*/  SHF.L.U32 R129, R104, 0x5, RZ ;  /* 0x0000000568817819 */ /* 0x000fe200000006ff */
[----:B------:R-:W-:-:S02]  /*7fd0*/  FFMA.FTZ R121, R169, -R122, R214 ;  /* 0x8000007aa9797223 */ /* 0x000fc400000100d6 */
[C---:B-1----:R-:W-:Y:S02]  /*7fe0*/  FMUL.FTZ R57, R202.reuse, UR40 ;  /* 0x00000028ca397c20 */ /* 0x042fe40008410000 */
[----:B------:R-:W-:Y:S02]  /*7ff0*/  FFMA.FTZ R56, R202, UR41, -R127 ;  /* 0x00000029ca387c23 */ /* 0x000fe4000801087f */
[----:B------:R-:W-:Y:S02]  /*8000*/  FADD.FTZ R197, -R197, R124 ;  /* 0x0000007cc5c57221 */ /* 0x000fe40000010100 */
[----:B------:R-:W-:Y:S02]  /*8010*/  FADD.FTZ R181, R181, R128 ;  /* 0x00000080b5b57221 */ /* 0x000fe40000010000 */
[----:B------:R-:W-:Y:S02]  /*8020*/  FFMA.FTZ R122, R167, -R122, R215 ;  /* 0x8000007aa77a7223 */ /* 0x000fe400000100d7 */
[----:B------:R-:W-:-:S02]  /*8030*/  FFMA.FTZ R57, R186, UR41, R57 ;  /* 0x00000029ba397c23 */ /* 0x000fc40008010039 */
[----:B------:R-:W-:Y:S02]  /*8040*/  FMUL.FTZ R123, R121, R56 ;  /* 0x00000038797b7220 */ /* 0x000fe40000410000 */
[C---:B------:R-:W-:Y:S02]  /*8050*/  FMUL.FTZ R56, R130.reuse, -R197 ;  /* 0x800000c582387220 */ /* 0x040fe40000410000 */
[----:B------:R-:W-:Y:S02]  /*8060*/  FMUL.FTZ R130, R130, -R181 ;  /* 0x800000b582827220 */ /* 0x000fe40000410000 */
[----:B------:R-:W-:Y:S02]  /*8070*/  FFMA.FTZ R123, R122, R57, R123 ;  /* 0x000000397a7b7223 */ /* 0x000fe4000001007b */
[C---:B------:R-:W-:Y:S02]  /*8080*/  FFMA.FTZ R57, R137.reuse, R181, -R56 ;  /* 0x000000b589397223 */ /* 0x040fe40000010838 */
[----:B------:R-:W-:-:S02]  /*8090*/  FFMA.FTZ R137, R137, R197, R130 ;  /* 0x000000c589897223 */ /* 0x000fc40000010082 */
[----:B------:R-:W-:Y:S02]  /*80a0*/  FMUL.FTZ R59, R166, R185 ;  /* 0x000000b9a63b7220 */ /* 0x000fe40000410000 */
[----:B------:R-:W-:Y:S02]  /*80b0*/  FMUL.FTZ R56, R170, UR40 ;  /* 0x00000028aa387c20 */ /* 0x000fe40008410000 */
[----:B------:R-:W-:Y:S02]  /*80c0*/  FADD.FTZ R198, -R198, R137 ;  /* 0x00000089c6c67221 */ /* 0x000fe40000010100 */
[----:B------:R-:W-:Y:S02]  /*80d0*/  FADD.FTZ R182, R182, R57 ;  /* 0x00000039b6b67221 */ /* 0x000fe40000010000 */
[----:B------:R-:W-:Y:S02]  /*80e0*/  FFMA.FTZ R164, R164, R170, R59 ;  /* 0x000000aaa4a47223 */ /* 0x000fe4000001003b */
[----:B------:R-:W-:-:S02]  /*80f0*/  FFMA.FTZ R59, R185, UR41, -R56 ;  /* 0x00000029b93b7c23 */ /* 0x000fc40008010838 */
[C---:B------:R-:W-:Y:S02]  /*8100*/  FMUL.FTZ R56, R134.reuse, -R198 ;  /* 0x800000c686387220 */ /* 0x040fe40000410000 */
[----:B------:R-:W-:Y:S02]  /*8110*/  FMUL.FTZ R134, R134, -R182 ;  /* 0x800000b686867220 */ /* 0x000fe40000410000 */
[----:B------:R-:W-:Y:S02]  /*8120*/  FMUL.FTZ R57, R185, UR40 ;  /* 0x00000028b9397c20 */ /* 0x000fe40008410000 */
[C---:B------:R-:W-:Y:S02]  /*8130*/  FFMA.FTZ R134, R135.reuse, R198, R134 ;  /* 0x000000c687867223 */ /* 0x040fe40000010086 */
[----:B------:R-:W-:Y:S02]  /*8140*/  FFMA.FTZ R56, R135, R182, -R56 ;  /* 0x000000b687387223 */ /* 0x000fe40000010838 */
[----:B------:R-:W-:Y:S01]  /*8150*/  FADD.FTZ R199, -R199, R134 ;  /* 0x00000086c7c77221 */ /* 0x000fe20000010100 */
[----:B------:R-:W-:Y:S01]  /*8160*/  IADD3 R134, R129, 0x3, RZ ;  /* 0x0000000381867810 */ /* 0x000fe20007ffe0ff */
[----:B------:R-:W-:-:S02]  /*8170*/  FMUL.FTZ R130, R33, R185 ;  /* 0x000000b921827220 */ /* 0x000fc40000410000 */
[----:B------:R-:W-:Y:S01]  /*8180*/  FFMA.FTZ R128, R170, UR41, R57 ;  /* 0x00000029aa807c23 */ /* 0x000fe20008010039 */
[----:B------:R-:W-:Y:S01]  /*8190*/  LEA.HI.SX32 R140, R134, R129, 0x1b ;  /* 0x00000081868c7211 */ /* 0x000fe200078fdaff */
[----:B------:R-:W-:Y:S02]  /*81a0*/  FMUL.FTZ R170, R33, R170 ;  /* 0x000000aa21aa7220 */ /* 0x000fe40000410000 */
[----:B------:R-:W-:Y:S02]  /*81b0*/  FADD.FTZ R183, R183, R56 ;  /* 0x00000038b7b77221 */ /* 0x000fe40000010000 */
[----:B------:R-:W-:Y:S02]  /*81c0*/  FMUL.FTZ R58, R131, -R199 ;  /* 0x800000c7833a7220 */ /* 0x000fe40000410000 */
[C---:B------:R-:W-:Y:S02]  /*81d0*/  FMUL.FTZ R57, R126.reuse, R130 ;  /* 0x000000827e397220 */ /* 0x040fe40000410000 */
[----:B------:R-:W-:-:S02]  /*81e0*/  FMUL.FTZ R59, R126, R59 ;  /* 0x0000003b7e3b7220 */ /* 0x000fc40000410000 */
[----:B------:R-:W-:Y:S02]  /*81f0*/  FMUL.FTZ R126, R126, R170 ;  /* 0x000000aa7e7e7220 */ /* 0x000fe40000410000 */
[-C--:B------:R-:W-:Y:S02]  /*8200*/  FMUL.FTZ R131, R131, -R183.reuse ;  /* 0x800000b783837220 */ /* 0x080fe40000410000 */
[C---:B------:R-:W-:Y:S02]  /*8210*/  FFMA.FTZ R127, R136.reuse, R183, -R58 ;  /* 0x000000b7887f7223 */ /* 0x040fe4000001083a */
[C---:B------:R-:W-:Y:S02]  /*8220*/  FFMA.FTZ R128, R217.reuse, R128, R59 ;  /* 0x00000080d9807223 */ /* 0x040fe4000001003b */
[----:B------:R-:W-:Y:S01]  /*8230*/  FFMA.FTZ R56, R217, R130, -R126 ;  /* 0x00000082d9387223 */ /* 0x000fe2000001087e */
[----:B------:R-:W-:Y:S01]  /*8240*/  IADD3 R126, R129, 0x1, RZ ;  /* 0x00000001817e7810 */ /* 0x000fe20007ffe0ff */
[----:B------:R-:W-:-:S02]  /*8250*/  FFMA.FTZ R131, R136, R199, R131 ;  /* 0x000000c788837223 */ /* 0x000fc40000010083 */
[C---:B------:R-:W-:Y:S01]  /*8260*/  FMUL.FTZ R59, R125.reuse, R170 ;  /* 0x000000aa7d3b7220 */ /* 0x040fe20000410000 */
[-C--:B------:R-:W-:Y:S01]  /*8270*/  LEA.HI.SX32 R137, R126, R129.reuse, 0x1b ;  /* 0x000000817e897211 */ /* 0x080fe200078fdaff */
[C---:B------:R-:W-:Y:S02]  /*8280*/  FMUL.FTZ R58, R125.reuse, R130 ;  /* 0x000000827d3a7220 */ /* 0x040fe40000410000 */
[----:B------:R-:W-:Y:S02]  /*8290*/  FADD.FTZ R184, R184, R127 ;  /* 0x0000007fb8b87221 */ /* 0x000fe40000010000 */
[----:B------:R-:W-:Y:S01]  /*82a0*/  FFMA.FTZ R125, R125, R164, R128 ;  /* 0x000000a47d7d7223 */ /* 0x000fe20000010080 */
[----:B------:R-:W-:Y:S01]  /*82b0*/  IADD3 R128, R129, 0x2, RZ ;  /* 0x0000000281807810 */ /* 0x000fe20007ffe0ff */
[----:B------:R-:W-:Y:S02]  /*82c0*/  FADD.FTZ R200, -R200, R131 ;  /* 0x00000083c8c87221 */ /* 0x000fe40000010100 */
[C---:B------:R-:W-:Y:S01]  /*82d0*/  FMUL.FTZ R126, R47.reuse, R184 ;  /* 0x000000b82f7e7220 */ /* 0x040fe20000410000 */
[-C--:B------:R-:W-:Y:S01]  /*82e0*/  LEA.HI.SX32 R138, R128, R129.reuse, 0x1b ;  /* 0x00000081808a7211 */ /* 0x080fe200078fdaff */
[----:B------:R-:W-:Y:S01]  /*82f0*/  FMUL.FTZ R130, R47, R200 ;  /* 0x000000c82f827220 */ /* 0x000fe20000410000 */
[----:B------:R-:W-:Y:S01]  /*8300*/  LEA.HI.SX32 R128, R129, R129, 0x1b ;  /* 0x0000008181807211 */ /* 0x000fe200078fdaff */
[----:B------:R-:W-:-:S02]  /*8310*/  FMUL.FTZ R129, R201, R126 ;  /* 0x0000007ec9817220 */ /* 0x000fc40000410000 */
[C---:B------:R-:W-:Y:S02]  /*8320*/  FMUL.FTZ R133, R48.reuse, R183 ;  /* 0x000000b730857220 */ /* 0x040fe40000410000 */
[-C--:B------:R-:W-:Y:S02]  /*8330*/  FMUL.FTZ R127, R201, R130.reuse ;  /* 0x00000082c97f7220 */ /* 0x080fe40000410000 */
[----:B------:R-:W-:Y:S02]  /*8340*/  FMUL.FTZ R135, R48, R199 ;  /* 0x000000c730877220 */ /* 0x000fe40000410000 */
[C---:B------:R-:W-:Y:S02]  /*8350*/  FFMA.FTZ R129, R203.reuse, R130, -R129 ;  /* 0x00000082cb817223 */ /* 0x040fe40000010881 */
[----:B------:R-:W-:Y:S02]  /*8360*/  FMUL.FTZ R134, R204, R133 ;  /* 0x00000085cc867220 */ /* 0x000fe40000410000 */
[----:B------:R-:W-:-:S02]  /*8370*/  FFMA.FTZ R127, R203, R126, R127 ;  /* 0x0000007ecb7f7223 */ /* 0x000fc4000001007f */
[----:B------:R-:W-:Y:S02]  /*8380*/  FMUL.FTZ R131, R62, R126 ;  /* 0x0000007e3e837220 */ /* 0x000fe40000410000 */
[-C--:B------:R-:W-:Y:S02]  /*8390*/  FMUL.FTZ R126, R204, R135.reuse ;  /* 0x00000087cc7e7220 */ /* 0x080fe40000410000 */
[----:B------:R-:W-:Y:S01]  /*83a0*/  FFMA.FTZ R134, R234, R135, -R134 ;  /* 0x00000087ea867223 */ /* 0x000fe20000010886 */
[----:B------:R-:W-:Y:S01]  /*83b0*/  STS [R128.X4+0x2100], R131 ;  /* 0x0021008380007388 */ /* 0x000fe20000004800 */
[----:B------:R-:W-:Y:S02]  /*83c0*/  FADD.FTZ R129, RZ, R129 ;  /* 0x00000081ff817221 */ /* 0x000fe40000010000 */
[----:B------:R-:W-:Y:S02]  /*83d0*/  FMUL.FTZ R130, R62, R130 ;  /* 0x000000823e827220 */ /* 0x000fe40000410000 */
[----:B------:R-:W-:-:S02]  /*83e0*/  FFMA.FTZ R126, R234, R133, R126 ;  /* 0x00000085ea7e7223 */ /* 0x000fc4000001007e */
[----:B------:R-:W-:Y:S01]  /*83f0*/  FADD.FTZ R127, RZ, R127 ;  /* 0x0000007fff7f7221 */ /* 0x000fe20000010000 */
[----:B------:R0:W-:Y:S01]  /*8400*/  STS [R137.X4+0x2104], R130 ;  /* 0x0021048289007388 */ /* 0x0001e20000004800 */
[----:B------:R-:W-:Y:S02]  /*8410*/  FMUL.FTZ R136, R45, R198 ;  /* 0x000000c62d887220 */ /* 0x000fe40000410000 */
[----:B------:R-:W-:Y:S02]  /*8420*/  FADD.FTZ R129, R129, R134 ;  /* 0x0000008681817221 */ /* 0x000fe40000010000 */
[----:B------:R-:W-:Y:S02]  /*8430*/  FMUL.FTZ R134, R45, R182 ;  /* 0x000000b62d867220 */ /* 0x000fe40000410000 */
[----:B------:R-:W-:Y:S02]  /*8440*/  FADD.FTZ R126, R127, R126 ;  /* 0x0000007e7f7e7221 */ /* 0x000fe40000010000 */
[----:B------:R-:W-:-:S02]  /*8450*/  FMUL.FTZ R133, R63, R133 ;  /* 0x000000853f857220 */ /* 0x000fc40000410000 */
[C---:B------:R-:W-:Y:S02]  /*8460*/  FMUL.FTZ R127, R205.reuse, R136 ;  /* 0x00000088cd7f7220 */ /* 0x040fe40000410000 */
[-C--:B0-----:R-:W-:Y:S01]  /*8470*/  FMUL.FTZ R130, R205, R134.reuse ;  /* 0x00000086cd827220 */ /* 0x081fe20000410000 */
[----:B------:R0:W-:Y:S01]  /*8480*/  STS [R138.X4+0x2108], R133 ;  /* 0x002108858a007388 */ /* 0x0001e20000004800 */
[C---:B------:R-:W-:Y:S02]  /*8490*/  FMUL.FTZ R137, R46.reuse, R181 ;  /* 0x000000b52e897220 */ /* 0x040fe40000410000 */
[C---:B------:R-:W-:Y:S02]  /*84a0*/  FFMA.FTZ R127, R207.reuse, R134, R127 ;  /* 0x00000086cf7f7223 */ /* 0x040fe4000001007f */
[----:B------:R-:W-:Y:S02]  /*84b0*/  FMUL.FTZ R139, R46, R197 ;  /* 0x000000c52e8b7220 */ /* 0x000fe40000410000 */
[----:B------:R-:W-:-:S02]  /*84c0*/  FFMA.FTZ R130, R207, R136, -R130 ;  /* 0x00000088cf827223 */ /* 0x000fc40000010882 */
[----:B------:R-:W-:Y:S02]  /*84d0*/  FADD.FTZ R126, R126, R127 ;  /* 0x0000007f7e7e7221 */ /* 0x000fe40000010000 */
[C---:B0-----:R-:W-:Y:S02]  /*84e0*/  FMUL.FTZ R133, R66.reuse, R137 ;  /* 0x0000008942857220 */ /* 0x041fe40000410000 */
[----:B------:R-:W-:Y:S02]  /*84f0*/  FMUL.FTZ R131, R66, R139 ;  /* 0x0000008b42837220 */ /* 0x000fe40000410000 */
[----:B------:R-:W-:Y:S02]  /*8500*/  FADD.FTZ R127, R129, R130 ;  /* 0x00000082817f7221 */ /* 0x000fe40000010000 */
[----:B------:R-:W-:Y:S02]  /*8510*/  FMUL.FTZ R78, R44, R67 ;  /* 0x000000432c4e7220 */ /* 0x000fe40000410000 */
[----:B------:R-:W-:-:S02]  /*8520*/  FFMA.FTZ R130, R206, R139, -R133 ;  /* 0x0000008bce827223 */ /* 0x000fc40000010885 */
[----:B------:R-:W-:Y:S02]  /*8530*/  FMUL.FTZ R129, R64, R134 ;  /* 0x0000008640817220 */ /* 0x000fe40000410000 */
[----:B------:R-:W-:Y:S02]  /*8540*/  FMUL.FTZ R134, R43, R196 ;  /* 0x000000c42b867220 */ /* 0x000fe40000410000 */
[----:B------:R-:W-:Y:S02]  /*8550*/  FMUL.FTZ R135, R63, R135 ;  /* 0x000000873f877220 */ /* 0x000fe40000410000 */
[----:B------:R-:W-:Y:S02]  /*8560*/  FFMA.FTZ R131, R206, R137, R131 ;  /* 0x00000089ce837223 */ /* 0x000fe40000010083 */
[-C--:B------:R-:W-:Y:S01]  /*8570*/  FFMA.FTZ R210, R147, -R78.reuse, R210 ;  /* 0x8000004e93d27223 */ /* 0x080fe200000100d2 */
[----:B------:R0:W-:Y:S01]  /*8580*/  STS [R140.X4+0x210c], R135 ;  /* 0x00210c878c007388 */ /* 0x0001e20000004800 */
[----:B------:R-:W-:Y:S01]  /*8590*/  FFMA.FTZ R76, R149, -R78, R212 ;  /* 0x8000004e954c7223 */ /* 0x000fe200000100d4 */
[----:B------:R-:W-:Y:S01]  /*85a0*/  PRMT R78, RZ, 0x5410, R75 ;  /* 0x00005410ff4e7816 */ /* 0x000fe2000000004b */
[----:B------:R-:W-:Y:S01]  /*85b0*/  FADD.FTZ R127, R127, R130 ;  /* 0x000000827f7f7221 */ /* 0x000fe20000010000 */
[----:B------:R-:W-:Y:S01]  /*85c0*/  STS [R128.X4+0x2110], R129 ;  /* 0x0021108180007388 */ /* 0x000fe20000004800 */
[----:B------:R-:W-:-:S02]  /*85d0*/  FMUL.FTZ R130, R43, R180 ;  /* 0x000000b42b827220 */ /* 0x000fc40000410000 */
[----:B------:R-:W-:Y:S01]  /*85e0*/  FMUL.FTZ R133, R61, R134 ;  /* 0x000000863d857220 */ /* 0x000fe20000410000 */
[----:B------:R-:W-:Y:S01]  /*85f0*/  STS [R128.X4+0x2170], R59 ;  /* 0x0021703b80007388 */ /* 0x000fe20000004800 */
[----:B------:R-:W-:Y:S02]  /*8600*/  FADD.FTZ R126, R126, R131 ;  /* 0x000000837e7e7221 */ /* 0x000fe40000010000 */
[----:B------:R-:W-:Y:S01]  /*8610*/  FMUL.FTZ R131, R64, R136 ;  /* 0x0000008840837220 */ /* 0x000fe20000410000 */
[----:B------:R-:W-:Y:S01]  /*8620*/  STS [R128.X4+0x2174], R58 ;  /* 0x0021743a80007388 */ /* 0x000fe20000004800 */
[-C--:B------:R-:W-:Y:S02]  /*8630*/  FMUL.FTZ R143, R60, R130.reuse ;  /* 0x000000823c8f7220 */ /* 0x080fe40000410000 */
[----:B0-----:R-:W-:Y:S01]  /*8640*/  FMUL.FTZ R135, R44, R179 ;  /* 0x000000b32c877220 */ /* 0x001fe20000410000 */
[----:B------:R0:W-:Y:S01]  /*8650*/  STS [R128.X4+0x2114], R131 ;  /* 0x0021148380007388 */ /* 0x0001e20000004800 */
[----:B------:R-:W-:-:S02]  /*8660*/  FFMA.FTZ R141, R211, R130, R133 ;  /* 0x00000082d38d7223 */ /* 0x000fc40000010085 */
[----:B------:R-:W-:Y:S01]  /*8670*/  FMUL.FTZ R77, R41, R78 ;  /* 0x0000004e294d7220 */ /* 0x000fe20000410000 */
[----:B------:R1:W-:Y:S01]  /*8680*/  STS [R128.X4+0x2120], R143 ;  /* 0x0021208f80007388 */ /* 0x0003e20000004800 */
[----:B------:R-:W-:Y:S02]  /*8690*/  FMUL.FTZ R82, R42, R79 ;  /* 0x0000004f2a527220 */ /* 0x000fe40000410000 */
[----:B------:R-:W-:Y:S02]  /*86a0*/  FMUL.FTZ R86, R40, R83 ;  /* 0x0000005328567220 */ /* 0x000fe40000410000 */
[----:B------:R-:W-:Y:S02]  /*86b0*/  FMUL.FTZ R130, R61, R130 ;  /* 0x000000823d827220 */ /* 0x000fe40000410000 */
[----:B------:R-:W-:Y:S02]  /*86c0*/  FMUL.FTZ R139, R65, R139 ;  /* 0x0000008b418b7220 */ /* 0x000fe40000410000 */
[----:B------:R-:W-:-:S02]  /*86d0*/  FMUL.FTZ R145, R44, R195 ;  /* 0x000000c32c917220 */ /* 0x000fc40000410000 */
[----:B------:R-:W-:Y:S01]  /*86e0*/  FMUL.FTZ R133, R76, R135 ;  /* 0x000000874c857220 */ /* 0x000fe20000410000 */
[----:B------:R2:W-:Y:S01]  /*86f0*/  STS [R128.X4+0x211c], R139 ;  /* 0x00211c8b80007388 */ /* 0x0005e20000004800 */
[----:B------:R-:W-:Y:S02]  /*8700*/  FFMA.FTZ R221, R148, -R77, R221 ;  /* 0x8000004d94dd7223 */ /* 0x000fe400000100dd */
[-C--:B------:R-:W-:Y:S02]  /*8710*/  FFMA.FTZ R220, R151, -R82.reuse, R220 ;  /* 0x8000005297dc7223 */ /* 0x080fe400000100dc */
[----:B------:R-:W-:Y:S01]  /*8720*/  FFMA.FTZ R80, R153, -R82, R218 ;  /* 0x8000005299507223 */ /* 0x000fe200000100da */
[----:B------:R-:W-:Y:S01]  /*8730*/  PRMT R82, RZ, 0x5410, R68 ;  /* 0x00005410ff527816 */ /* 0x000fe20000000044 */
[-C--:B------:R-:W-:Y:S02]  /*8740*/  FFMA.FTZ R222, R155, -R86.reuse, R222 ;  /* 0x800000569bde7223 */ /* 0x080fe400000100de */
[----:B------:R-:W-:Y:S01]  /*8750*/  FFMA.FTZ R84, R157, -R86, R226 ;  /* 0x800000569d547223 */ /* 0x000fe200000100e2 */
[----:B------:R-:W-:Y:S01]  /*8760*/  PRMT R86, RZ, 0x5410, R69 ;  /* 0x00005410ff567816 */ /* 0x000fe20000000045 */
[----:B------:R-:W-:-:S02]  /*8770*/  FFMA.FTZ R138, R211, R134, -R130 ;  /* 0x00000086d38a7223 */ /* 0x000fc40000010882 */
[----:B0-----:R-:W-:Y:S02]  /*8780*/  FMUL.FTZ R131, R60, R134 ;  /* 0x000000863c837220 */ /* 0x001fe40000410000 */
[----:B------:R-:W-:Y:S02]  /*8790*/  FFMA.FTZ R77, R150, -R77, R213 ;  /* 0x8000004d964d7223 */ /* 0x000fe400000100d5 */
[----:B------:R-:W-:Y:S01]  /*87a0*/  FMUL.FTZ R129, R76, R145 ;  /* 0x000000914c817220 */ /* 0x000fe20000410000 */
[----:B------:R0:W-:Y:S01]  /*87b0*/  STS [R128.X4+0x2124], R131 ;  /* 0x0021248380007388 */ /* 0x0001e20000004800 */
[----:B------:R-:W-:Y:S02]  /*87c0*/  FMUL.FTZ R134, R41, R194 ;  /* 0x000000c229867220 */ /* 0x000fe40000410000 */
[----:B-1----:R-:W-:Y:S02]  /*87d0*/  FMUL.FTZ R143, R42, R193 ;  /* 0x000000c12a8f7220 */ /* 0x002fe40000410000 */
[----:B------:R-:W-:-:S02]  /*87e0*/  FMUL.FTZ R137, R65, R137 ;  /* 0x0000008941897220 */ /* 0x000fc40000410000 */
[----:B------:R-:W-:Y:S02]  /*87f0*/  FFMA.FTZ R130, R210, R145, -R133 ;  /* 0x00000091d2827223 */ /* 0x000fe40000010885 */
[----:B--2---:R-:W-:Y:S01]  /*8800*/  FMUL.FTZ R139, R42, R177 ;  /* 0x000000b12a8b7220 */ /* 0x004fe20000410000 */
[----:B------:R1:W-:Y:S01]  /*8810*/  STS [R128.X4+0x2118], R137 ;  /* 0x0021188980007388 */ /* 0x0003e20000004800 */
[----:B------:R-:W-:Y:S02]  /*8820*/  FMUL.FTZ R145, R67, R145 ;  /* 0x0000009143917220 */ /* 0x000fe40000410000 */
[----:B------:R-:W-:Y:S02]  /*8830*/  FMUL.FTZ R136, R41, R178 ;  /* 0x000000b229887220 */ /* 0x000fe40000410000 */
[----:B------:R-:W-:Y:S01]  /*8840*/  FFMA.FTZ R129, R210, R135, R129 ;  /* 0x00000087d2817223 */ /* 0x000fe20000010081 */
[----:B------:R2:W-:Y:S01]  /*8850*/  STS [R128.X4+0x212c], R145 ;  /* 0x00212c9180007388 */ /* 0x0005e20000004800 */
[----:B------:R-:W-:-:S02]  /*8860*/  FMUL.FTZ R133, R77, R134 ;  /* 0x000000864d857220 */ /* 0x000fc40000410000 */
[----:B------:R-:W-:Y:S02]  /*8870*/  FMUL.FTZ R81, R39, R82 ;  /* 0x0000005227517220 */ /* 0x000fe40000410000 */
[----:B------:R-:W-:Y:S02]  /*8880*/  FMUL.FTZ R85, R37, R86 ;  /* 0x0000005625557220 */ /* 0x000fe40000410000 */
[----:B------:R-:W-:Y:S02]  /*8890*/  FMUL.FTZ R135, R67, R135 ;  /* 0x0000008743877220 */ /* 0x000fe40000410000 */
[C---:B------:R-:W-:Y:S02]  /*88a0*/  FMUL.FTZ R142, R80.reuse, R143 ;  /* 0x0000008f508e7220 */ /* 0x040fe40000410000 */
[----:B0-----:R-:W-:Y:S01]  /*88b0*/  FMUL.FTZ R131, R80, R139 ;  /* 0x0000008b50837220 */ /* 0x001fe20000410000 */
[----:B------:R0:W-:Y:S01]  /*88c0*/  STS [R128.X4+0x2128], R135 ;  /* 0x0021288780007388 */ /* 0x0001e20000004800 */
[----:B------:R-:W-:-:S02]  /*88d0*/  FADD.FTZ R126, R126, R141 ;  /* 0x0000008d7e7e7221 */ /* 0x000fc40000010000 */
[----:B------:R-:W-:Y:S02]  /*88e0*/  FMUL.FTZ R124, R165, R187 ;  /* 0x000000bba57c7220 */ /* 0x000fe40000410000 */
[-C--:B-1----:R-:W-:Y:S02]  /*88f0*/  FMUL.FTZ R137, R78, R136.reuse ;  /* 0x000000884e897220 */ /* 0x082fe40000410000 */
[-C--:B------:R-:W-:Y:S02]  /*8900*/  FFMA.FTZ R133, R221, R136.reuse, R133 ;  /* 0x00000088dd857223 */ /* 0x080fe40000010085 */
[----:B------:R-:W-:Y:S01]  /*8910*/  FFMA.FTZ R223, R152, -R81, R223 ;  /* 0x8000005198df7223 */ /* 0x000fe200000100df */
[----:B------:R1:W-:Y:S01]  /*8920*/  STS [R128.X4+0x2130], R137 ;  /* 0x0021308980007388 */ /* 0x0003e20000004800 */
[----:B------:R-:W-:Y:S02]  /*8930*/  FFMA.FTZ R229, R156, -R85, R229 ;  /* 0x800000559ce57223 */ /* 0x000fe400000100e5 */
[----:B------:R-:W-:-:S02]  /*8940*/  FMUL.FTZ R136, R77, R136 ;  /* 0x000000884d887220 */ /* 0x000fc40000410000 */
[----:B--2---:R-:W-:Y:S02]  /*8950*/  FFMA.FTZ R145, R220, R139, R142 ;  /* 0x0000008bdc917223 */ /* 0x004fe4000001008e */
[----:B------:R-:W-:Y:S02]  /*8960*/  FFMA.FTZ R81, R154, -R81, R219 ;  /* 0x800000519a517223 */ /* 0x000fe400000100db */
[----:B------:R-:W-:Y:S02]  /*8970*/  FFMA.FTZ R85, R158, -R85, R227 ;  /* 0x800000559e557223 */ /* 0x000fe400000100e3 */
[----:B------:R-:W-:Y:S02]  /*8980*/  FFMA.FTZ R142, R220, R143, -R131 ;  /* 0x0000008fdc8e7223 */ /* 0x000fe40000010883 */
[----:B------:R-:W-:Y:S02]  /*8990*/  FMUL.FTZ R168, R37, R190 ;  /* 0x000000be25a87220 */ /* 0x000fe40000410000 */
[----:B------:R-:W-:-:S02]  /*89a0*/  FMUL.FTZ R166, R39, R192 ;  /* 0x000000c027a67220 */ /* 0x000fc40000410000 */
[----:B------:R-:W-:Y:S02]  /*89b0*/  FADD.FTZ R126, R126, R129 ;  /* 0x000000817e7e7221 */ /* 0x000fe40000010000 */
[----:B0-----:R-:W-:Y:S02]  /*89c0*/  FMUL.FTZ R135, R78, R134 ;  /* 0x000000864e877220 */ /* 0x001fe40000410000 */
[----:B------:R-:W-:Y:S02]  /*89d0*/  FMUL.FTZ R143, R79, R143 ;  /* 0x0000008f4f8f7220 */ /* 0x000fe40000410000 */
[----:B------:R-:W-:Y:S01]  /*89e0*/  FADD.FTZ R127, R127, R138 ;  /* 0x0000008a7f7f7221 */ /* 0x000fe20000010000 */
[----:B------:R0:W-:Y:S01]  /*89f0*/  STS [R128.X4+0x2134], R135 ;  /* 0x0021348780007388 */ /* 0x0001e20000004800 */
[----:B------:R-:W-:Y:S02]  /*8a00*/  FFMA.FTZ R124, R163, R171, R124 ;  /* 0x000000aba37c7223 */ /* 0x000fe4000001007c */
[----:B------:R-:W-:Y:S01]  /*8a10*/  FMUL.FTZ R139, R79, R139 ;  /* 0x0000008b4f8b7220 */ /* 0x000fe20000410000 */
[----:B------:R2:W-:Y:S01]  /*8a20*/  STS [R128.X4+0x213c], R143 ;  /* 0x00213c8f80007388 */ /* 0x0005e20000004800 */
[----:B------:R-:W-:-:S02]  /*8a30*/  FMUL.FTZ R120, R169, R202 ;  /* 0x000000caa9787220 */ /* 0x000fc40000410000 */
[----:B------:R-:W-:Y:S01]  /*8a40*/  FMUL.FTZ R144, R39, R176 ;  /* 0x000000b027907220 */ /* 0x000fe20000410000 */
[----:B------:R3:W-:Y:S01]  /*8a50*/  STS [R128.X4+0x2138], R139 ;  /* 0x0021388b80007388 */ /* 0x0007e20000004800 */
[----:B------:R-:W-:Y:S02]  /*8a60*/  FFMA.FTZ R140, R221, R134, -R136 ;  /* 0x00000086dd8c7223 */ /* 0x000fe40000010888 */
[----:B------:R-:W-:Y:S02]  /*8a70*/  FMUL.FTZ R163, R40, R191 ;  /* 0x000000bf28a37220 */ /* 0x000fe40000410000 */
[----:B------:R-:W-:Y:S02]  /*8a80*/  FMUL.FTZ R136, R37, R174 ;  /* 0x000000ae25887220 */ /* 0x000fe40000410000 */
[----:B------:R-:W-:Y:S02]  /*8a90*/  FMUL.FTZ R131, R85, R168 ;  /* 0x000000a855837220 */ /* 0x000fe40000410000 */
[----:B------:R-:W-:-:S02]  /*8aa0*/  FMUL.FTZ R134, R81, R166 ;  /* 0x000000a651867220 */ /* 0x000fc40000410000 */
[----:B------:R-:W-:Y:S02]  /*8ab0*/  FMUL.FTZ R141, R38, R173 ;  /* 0x000000ad268d7220 */ /* 0x000fe40000410000 */
[----:B------:R-:W-:Y:S02]  /*8ac0*/  FADD.FTZ R126, R126, R133 ;  /* 0x000000857e7e7221 */ /* 0x000fe40000010000 */
[----:B------:R-:W-:Y:S02]  /*8ad0*/  FADD.FTZ R127, R127, R130 ;  /* 0x000000827f7f7221 */ /* 0x000fe40000010000 */
[----:B------:R-:W-:Y:S02]  /*8ae0*/  FFMA.FTZ R120, R167, R186, R120 ;  /* 0x000000baa7787223 */ /* 0x000fe40000010078 */
[----:B-1----:R-:W-:Y:S02]  /*8af0*/  FMUL.FTZ R137, R82, R144 ;  /* 0x0000009052897220 */ /* 0x002fe40000410000 */
[----:B0-----:R-:W-:-:S02]  /*8b00*/  FMUL.FTZ R135, R40, R175 ;  /* 0x000000af28877220 */ /* 0x001fc40000410000 */
[----:B--2---:R-:W-:Y:S01]  /*8b10*/  FMUL.FTZ R143, R84, R163 ;  /* 0x000000a3548f7220 */ /* 0x004fe20000410000 */
[----:B------:R-:W-:Y:S01]  /*8b20*/  STS [R128.X4+0x2140], R137 ;  /* 0x0021408980007388 */ /* 0x000fe20000004800 */
[-C--:B------:R-:W-:Y:S02]  /*8b30*/  FMUL.FTZ R167, R85, R136.reuse ;  /* 0x0000008855a77220 */ /* 0x080fe40000410000 */
[-C--:B------:R-:W-:Y:S02]  /*8b40*/  FFMA.FTZ R131, R229, R136.reuse, R131 ;  /* 0x00000088e5837223 */ /* 0x080fe40000010083 */
[----:B------:R-:W-:Y:S02]  /*8b50*/  FMUL.FTZ R169, R86, R136 ;  /* 0x0000008856a97220 */ /* 0x000fe40000410000 */
[----:B---3--:R-:W-:Y:S02]  /*8b60*/  FFMA.FTZ R139, R223, R144, R134 ;  /* 0x00000090df8b7223 */ /* 0x008fe40000010086 */
[----:B------:R-:W-:Y:S01]  /*8b70*/  FMUL.FTZ R185, R38, R189 ;  /* 0x000000bd26b97220 */ /* 0x000fe20000410000 */
[----:B------:R0:W-:Y:S01]  /*8b80*/  STS [R128.X4+0x2150], R169 ;  /* 0x002150a980007388 */ /* 0x0001e20000004800 */
[----:B------:R-:W-:-:S02]  /*8b90*/  FMUL.FTZ R129, R102, R141 ;  /* 0x0000008d66817220 */ /* 0x000fc40000410000 */
[----:B------:R-:W-:Y:S02]  /*8ba0*/  FADD.FTZ R126, R126, R145 ;  /* 0x000000917e7e7221 */ /* 0x000fe40000010000 */
[----:B------:R-:W-:Y:S02]  /*8bb0*/  FMUL.FTZ R136, R81, R144 ;  /* 0x0000009051887220 */ /* 0x000fe40000410000 */
[----:B------:R-:W-:Y:S02]  /*8bc0*/  FADD.FTZ R127, R127, R140 ;  /* 0x0000008c7f7f7221 */ /* 0x000fe40000010000 */
[----:B------:R-:W-:Y:S01]  /*8bd0*/  FMUL.FTZ R103, R35, R118 ;  /* 0x0000007623677220 */ /* 0x000fe20000410000 */
[----:B0-----:R-:W-:Y:S01]  /*8be0*/  MOV R169, UR36 ;  /* 0x0000002400a97c02 */ /* 0x001fe20008000f00 */
[----:B------:R-:W-:Y:S02]  /*8bf0*/  FFMA.FTZ R134, R222, R135, R143 ;  /* 0x00000087de867223 */ /* 0x000fe4000001008f */
[----:B------:R-:W-:Y:S01]  /*8c00*/  FMUL.FTZ R143, R82, R166 ;  /* 0x000000a6528f7220 */ /* 0x000fe20000410000 */
[----:B------:R-:W-:Y:S01]  /*8c10*/  LEA R169, R169, -R104, 0x1 ;  /* 0x80000068a9a97211 */ /* 0x000fe200078e08ff */
[----:B------:R-:W-:-:S02]  /*8c20*/  FFMA.FTZ R130, R228, R185, -R129 ;  /* 0x000000b9e4827223 */ /* 0x000fc40000010881 */
[----:B------:R-:W-:Y:S01]  /*8c30*/  FADD.FTZ R139, R126, R139 ;  /* 0x0000008b7e8b7221 */ /* 0x000fe20000010000 */
[----:B------:R0:W-:Y:S01]  /*8c40*/  STS [R128.X4+0x2144], R143 ;  /* 0x0021448f80007388 */ /* 0x0001e20000004800 */
[----:B------:R-:W-:Y:S01]  /*8c50*/  FMUL.FTZ R137, R84, R135 ;  /* 0x0000008754897220 */ /* 0x000fe20000410000 */
[----:B------:R-:W-:Y:S01]  /*8c60*/  ISETP.GE.AND P0, PT, R169, 0x1, PT ;  /* 0x00000001a900780c */ /* 0x000fe20003f06270 */
[----:B------:R-:W-:Y:S02]  /*8c70*/  FFMA.FTZ R136, R223, R166, -R136 ;  /* 0x000000a6df887223 */ /* 0x000fe40000010888 */
[----:B------:R-:W-:Y:S02]  /*8c80*/  FADD.FTZ R129, R127, R142 ;  /* 0x0000008e7f817221 */ /* 0x000fe40000010000 */
[----:B------:R-:W-:Y:S02]  /*8c90*/  FMUL.FTZ R144, R35, R172 ;  /* 0x000000ac23907220 */ /* 0x000fe40000410000 */
[----:B------:R-:W-:-:S02]  /*8ca0*/  FFMA.FTZ R233, R160, -R103, R233 ;  /* 0x80000067a0e97223 */ /* 0x000fc400000100e9 */
[----:B------:R-:W-:Y:S02]  /*8cb0*/  FMUL.FTZ R166, R171, UR40 ;  /* 0x00000028aba67c20 */ /* 0x000fe40008410000 */
[----:B------:R-:W-:Y:S02]  /*8cc0*/  FFMA.FTZ R103, R162, -R103, R231 ;  /* 0x80000067a2677223 */ /* 0x000fe400000100e7 */
[----:B------:R-:W-:Y:S02]  /*8cd0*/  FMUL.FTZ R138, R102, R185 ;  /* 0x000000b9668a7220 */ /* 0x000fe40000410000 */
[----:B------:R-:W-:Y:S02]  /*8ce0*/  FMUL.FTZ R140, R35, R188 ;  /* 0x000000bc238c7220 */ /* 0x000fe40000410000 */
[----:B------:R-:W-:Y:S02]  /*8cf0*/  FADD.FTZ R134, R139, R134 ;  /* 0x000000868b867221 */ /* 0x000fe40000010000 */
[----:B------:R-:W-:-:S02]  /*8d00*/  FFMA.FTZ R137, R222, R163, -R137 ;  /* 0x000000a3de897223 */ /* 0x000fc40000010889 */
[----:B------:R-:W-:Y:S02]  /*8d10*/  FADD.FTZ R136, R129, R136 ;  /* 0x0000008881887221 */ /* 0x000fe40000010000 */
[----:B0-----:R-:W-:Y:S02]  /*8d20*/  FMUL.FTZ R143, R118, R144 ;  /* 0x00000090768f7220 */ /* 0x001fe40000410000 */
[C---:B------:R-:W-:Y:S02]  /*8d30*/  FMUL.FTZ R142, R187.reuse, UR40 ;  /* 0x00000028bb8e7c20 */ /* 0x040fe40008410000 */
[----:B------:R-:W-:Y:S01]  /*8d40*/  FFMA.FTZ R133, R187, UR41, -R166 ;  /* 0x00000029bb857c23 */ /* 0x000fe200080108a6 */
[----:B------:R0:W-:Y:S01]  /*8d50*/  STS [R128.X4+0x2160], R143 ;  /* 0x0021608f80007388 */ /* 0x0001e20000004800 */
[----:B------:R-:W-:Y:S02]  /*8d60*/  FMUL.FTZ R165, R83, R135 ;  /* 0x0000008753a57220 */ /* 0x000fe40000410000 */
[----:B------:R-:W-:-:S02]  /*8d70*/  FFMA.FTZ R138, R228, R141, R138 ;  /* 0x0000008de48a7223 */ /* 0x000fc4000001008a */
[----:B------:R-:W-:Y:S01]  /*8d80*/  FMUL.FTZ R126, R103, R140 ;  /* 0x0000008c677e7220 */ /* 0x000fe20000410000 */
[----:B------:R-:W-:Y:S01]  /*8d90*/  STS [R128.X4+0x2148], R165 ;  /* 0x002148a580007388 */ /* 0x000fe20000004800 */
[----:B------:R-:W-:Y:S02]  /*8da0*/  FMUL.FTZ R187, R36, R187 ;  /* 0x000000bb24bb7220 */ /* 0x000fe40000410000 */
[----:B------:R-:W-:Y:S02]  /*8db0*/  FADD.FTZ R131, R134, R131 ;  /* 0x0000008386837221 */ /* 0x000fe40000010000 */
[----:B------:R-:W-:Y:S02]  /*8dc0*/  FFMA.FTZ R135, R229, R168, -R167 ;  /* 0x000000a8e5877223 */ /* 0x000fe400000108a7 */
[----:B------:R-:W-:Y:S02]  /*8dd0*/  FADD.FTZ R136, R136, R137 ;  /* 0x0000008988887221 */ /* 0x000fe40000010000 */
[----:B------:R-:W-:-:S02]  /*8de0*/  FFMA.FTZ R127, R171, UR41, R142 ;  /* 0x00000029ab7f7c23 */ /* 0x000fc4000801008e */
[----:B------:R-:W-:Y:S02]  /*8df0*/  FMUL.FTZ R171, R36, R171 ;  /* 0x000000ab24ab7220 */ /* 0x000fe40000410000 */
[-C--:B------:R-:W-:Y:S02]  /*8e00*/  FFMA.FTZ R142, R233, R144.reuse, R126 ;  /* 0x00000090e98e7223 */ /* 0x080fe4000001007e */
[----:B0-----:R-:W-:Y:S02]  /*8e10*/  FMUL.FTZ R143, R132, R187 ;  /* 0x000000bb848f7220 */ /* 0x001fe40000410000 */
[----:B------:R-:W-:Y:S02]  /*8e20*/  FADD.FTZ R131, R131, R138 ;  /* 0x0000008a83837221 */ /* 0x000fe40000010000 */
[----:B------:R-:W-:Y:S02]  /*8e30*/  FMUL.FTZ R144, R103, R144 ;  /* 0x0000009067907220 */ /* 0x000fe40000410000 */
[----:B------:R-:W-:-:S02]  /*8e40*/  FADD.FTZ R135, R136, R135 ;  /* 0x0000008788877221 */ /* 0x000fc40000010000 */
[C---:B------:R-:W-:Y:S02]  /*8e50*/  FMUL.FTZ R126, R132.reuse, R133 ;  /* 0x00000085847e7220 */ /* 0x040fe40000410000 */
[-C--:B------:R-:W-:Y:S02]  /*8e60*/  FMUL.FTZ R145, R132, R171.reuse ;  /* 0x000000ab84917220 */ /* 0x080fe40000410000 */
[----:B------:R-:W-:Y:S02]  /*8e70*/  FFMA.FTZ R132, R232, R171, R143 ;  /* 0x000000abe8847223 */ /* 0x000fe4000001008f */
[----:B------:R-:W-:Y:S02]  /*8e80*/  FADD.FTZ R131, R131, R142 ;  /* 0x0000008e83837221 */ /* 0x000fe40000010000 */
[----:B------:R-:W-:Y:S02]  /*8e90*/  FFMA.FTZ R133, R233, R140, -R144 ;  /* 0x0000008ce9857223 */ /* 0x000fe40000010890 */
[----:B------:R-:W-:-:S02]  /*8ea0*/  FADD.FTZ R130, R135, R130 ;  /* 0x0000008287827221 */ /* 0x000fc40000010000 */
[----:B------:R-:W-:Y:S02]  /*8eb0*/  FMUL.FTZ R185, R87, R185 ;  /* 0x000000b957b97220 */ /* 0x000fe40000410000 */
[----:B------:R-:W-:Y:S02]  /*8ec0*/  FFMA.FTZ R57, R217, R170, R57 ;  /* 0x000000aad9397223 */ /* 0x000fe40000010039 */
[----:B------:R-:W-:Y:S01]  /*8ed0*/  FADD.FTZ R132, R131, R132 ;  /* 0x0000008483847221 */ /* 0x000fe20000010000 */
[----:B------:R0:W-:Y:S01]  /*8ee0*/  STS [R128.X4+0x215c], R185 ;  /* 0x00215cb980007388 */ /* 0x0001e20000004800 */
[----:B------:R-:W-:Y:S02]  /*8ef0*/  FFMA.FTZ R145, R232, R187, -R145 ;  /* 0x000000bbe8917223 */ /* 0x000fe40000010891 */
[----:B------:R-:W-:Y:S02]  /*8f00*/  FADD.FTZ R130, R130, R133 ;  /* 0x0000008582827221 */ /* 0x000fe40000010000 */
[----:B------:R-:W-:-:S02]  /*8f10*/  FMUL.FTZ R141, R87, R141 ;  /* 0x0000008d578d7220 */ /* 0x000fc40000410000 */
[----:B------:R-:W-:Y:S02]  /*8f20*/  FFMA.FTZ R209, R11, -R212, R209 ;  /* 0x800000d40bd17223 */ /* 0x000fe400000100d1 */
[----:B------:R-:W-:Y:S01]  /*8f30*/  FMUL.FTZ R171, R115, R171 ;  /* 0x000000ab73ab7220 */ /* 0x000fe20000410000 */
[----:B------:R1:W-:Y:S01]  /*8f40*/  STS [R128.X4+0x2158], R141 ;  /* 0x0021588d80007388 */ /* 0x0003e20000004800 */
[----:B0-----:R-:W-:Y:S02]  /*8f50*/  FADD.FTZ R185, R132, R57 ;  /* 0x0000003984b97221 */ /* 0x001fe40000010000 */
[----:B------:R-:W-:Y:S01]  /*8f60*/  FADD.FTZ R145, R130, R145 ;  /* 0x0000009182917221 */ /* 0x000fe20000010000 */
[----:B------:R0:W-:Y:S01]  /*8f70*/  STS [R128.X4+0x2168], R171 ;  /* 0x002168ab80007388 */ /* 0x0001e20000004800 */
[----:B------:R-:W-:Y:S02]  /*8f80*/  FMUL.FTZ R59, R172, UR40 ;  /* 0x00000028ac3b7c20 */ /* 0x000fe40008410000 */
[----:B------:R-:W-:-:S02]  /*8f90*/  FMUL.FTZ R57, R188, UR40 ;  /* 0x00000028bc397c20 */ /* 0x000fc40008410000 */
[----:B------:R-:W-:Y:S02]  /*8fa0*/  FFMA.FTZ R209, R10, -R213, R209 ;  /* 0x800000d50ad17223 */ /* 0x000fe400000100d1 */
[----:B-1----:R-:W-:Y:S02]  /*8fb0*/  FMUL.FTZ R141, R118, R140 ;  /* 0x0000008c768d7220 */ /* 0x002fe40000410000 */
[----:B------:R-:W-:Y:S02]  /*8fc0*/  FFMA.FTZ R142, R188, UR41, -R59 ;  /* 0x00000029bc8e7c23 */ /* 0x000fe4000801083b */
[----:B0-----:R-:W-:Y:S01]  /*8fd0*/  FADD.FTZ R171, R145, R56 ;  /* 0x0000003891ab7221 */ /* 0x001fe20000010000 */
[----:B------:R0:W-:Y:S01]  /*8fe0*/  STS [R128.X4+0x2164], R141 ;  /* 0x0021648d80007388 */ /* 0x0001e20000004800 */
[----:B------:R-:W-:Y:S02]  /*8ff0*/  FFMA.FTZ R144, R172, UR41, R57 ;  /* 0x00000029ac907c23 */ /* 0x000fe40008010039 */
[----:B------:R-:W-:-:S02]  /*9000*/  FMUL.FTZ R58, R173, UR40 ;  /* 0x00000028ad3a7c20 */ /* 0x000fc40008410000 */
[----:B------:R-:W-:Y:S02]  /*9010*/  FMUL.FTZ R56, R189, UR40 ;  /* 0x00000028bd387c20 */ /* 0x000fe40008410000 */
[----:B------:R-:W-:Y:S02]  /*9020*/  FMUL.FTZ R59, R174, UR40 ;  /* 0x00000028ae3b7c20 */ /* 0x000fe40008410000 */
[----:B------:R-:W-:Y:S02]  /*9030*/  FMUL.FTZ R57, R190, UR40 ;  /* 0x00000028be397c20 */ /* 0x000fe40008410000 */
[----:B------:R-:W-:Y:S02]  /*9040*/  FFMA.FTZ R209, R9, -R218, R209 ;  /* 0x800000da09d17223 */ /* 0x000fe400000100d1 */
[----:B------:R-:W-:Y:S02]  /*9050*/  FMUL.FTZ R163, R83, R163 ;  /* 0x000000a353a37220 */ /* 0x000fe40000410000 */
[----:B------:R-:W-:-:S02]  /*9060*/  FMUL.FTZ R167, R86, R168 ;  /* 0x000000a856a77220 */ /* 0x000fc40000410000 */
[----:B0-----:R-:W-:Y:S01]  /*9070*/  FFMA.FTZ R141, R189, UR41, -R58 ;  /* 0x00000029bd8d7c23 */ /* 0x001fe2000801083a */
[----:B------:R0:W-:Y:S01]  /*9080*/  STS [R128.X4+0x214c], R163 ;  /* 0x00214ca380007388 */ /* 0x0001e20000004800 */
[----:B------:R-:W-:Y:S02]  /*9090*/  FFMA.FTZ R143, R173, UR41, R56 ;  /* 0x00000029ad8f7c23 */ /* 0x000fe40008010038 */
[----:B------:R-:W-:Y:S01]  /*90a0*/  FFMA.FTZ R166, R190, UR41, -R59 ;  /* 0x00000029bea67c23 */ /* 0x000fe2000801083b */
[----:B------:R1:W-:Y:S01]  /*90b0*/  STS [R128.X4+0x2154], R167 ;  /* 0x002154a780007388 */ /* 0x0003e20000004800 */
[----:B------:R-:W-:Y:S02]  /*90c0*/  FFMA.FTZ R168, R174, UR41, R57 ;  /* 0x00000029aea87c23 */ /* 0x000fe40008010039 */
[----:B------:R-:W-:Y:S02]  /*90d0*/  FFMA.FTZ R209, R8, -R219, R209 ;  /* 0x800000db08d17223 */ /* 0x000fe400000100d1 */
[----:B------:R-:W-:-:S02]  /*90e0*/  FMUL.FTZ R58, R175, UR40 ;  /* 0x00000028af3a7c20 */ /* 0x000fc40008410000 */
[----:B------:R-:W-:Y:S02]  /*90f0*/  FMUL.FTZ R56, R191, UR40 ;  /* 0x00000028bf387c20 */ /* 0x000fe40008410000 */
[----:B------:R-:W-:Y:S02]  /*9100*/  FMUL.FTZ R59, R176, UR40 ;  /* 0x00000028b03b7c20 */ /* 0x000fe40008410000 */
[----:B------:R-:W-:Y:S02]  /*9110*/  FMUL.FTZ R57, R192, UR40 ;  /* 0x00000028c0397c20 */ /* 0x000fe40008410000 */
[----:B------:R-:W-:Y:S02]  /*9120*/  FMUL.FTZ R208, R34, R186 ;  /* 0x000000ba22d07220 */ /* 0x000fe40000410000 */
[----:B------:R-:W-:Y:S02]  /*9130*/  FFMA.FTZ R209, R7, -R226, R209 ;  /* 0x800000e207d17223 */ /* 0x000fe400000100d1 */
[----:B------:R-:W-:-:S02]  /*9140*/  FFMA.FTZ R145, R191, UR41, -R58 ;  /* 0x00000029bf917c23 */ /* 0x000fc4000801083a */
[----:B0-----:R-:W-:Y:S02]  /*9150*/  FFMA.FTZ R163, R175, UR41, R56 ;  /* 0x00000029afa37c23 */ /* 0x001fe40008010038 */
[----:B------:R-:W-:Y:S02]  /*9160*/  FFMA.FTZ R170, R192, UR41, -R59 ;  /* 0x00000029c0aa7c23 */ /* 0x000fe4000801083b */
[----:B------:R-:W-:Y:S02]  /*9170*/  FFMA.FTZ R186, R176, UR41, R57 ;  /* 0x00000029b0ba7c23 */ /* 0x000fe40008010039 */
[----:B------:R-:W-:Y:S02]  /*9180*/  FMUL.FTZ R58, R177, UR40 ;  /* 0x00000028b13a7c20 */ /* 0x000fe40008410000 */
[----:B------:R-:W-:Y:S02]  /*9190*/  FMUL.FTZ R56, R193, UR40 ;  /* 0x00000028c1387c20 */ /* 0x000fe40008410000 */
[----:B------:R-:W-:-:S02]  /*91a0*/  FMUL.FTZ R59, R178, UR40 ;  /* 0x00000028b23b7c20 */ /* 0x000fc40008410000 */
[----:B------:R-:W-:Y:S02]  /*91b0*/  FMUL.FTZ R57, R194, UR40 ;  /* 0x00000028c2397c20 */ /* 0x000fe40008410000 */
[----:B------:R-:W-:Y:S02]  /*91c0*/  FFMA.FTZ R209, R6, -R227, R209 ;  /* 0x800000e306d17223 */ /* 0x000fe400000100d1 */
[----:B------:R-:W-:Y:S02]  /*91d0*/  FMUL.FTZ R212, R34, R202 ;  /* 0x000000ca22d47220 */ /* 0x000fe40000410000 */
[----:B------:R-:W-:Y:S02]  /*91e0*/  FFMA.FTZ R165, R193, UR41, -R58 ;  /* 0x00000029c1a57c23 */ /* 0x000fe4000801083a */
[----:B-1----:R-:W-:Y:S02]  /*91f0*/  FFMA.FTZ R167, R177, UR41, R56 ;  /* 0x00000029b1a77c23 */ /* 0x002fe40008010038 */
[----:B------:R-:W-:-:S02]  /*9200*/  FFMA.FTZ R202, R194, UR41, -R59 ;  /* 0x00000029c2ca7c23 */ /* 0x000fc4000801083b */
[----:B------:R-:W-:Y:S02]  /*9210*/  FFMA.FTZ R140, R178, UR41, R57 ;  /* 0x00000029b28c7c23 */ /* 0x000fe40008010039 */
[----:B------:R-:W-:Y:S02]  /*9220*/  FMUL.FTZ R58, R179, UR40 ;  /* 0x00000028b33a7c20 */ /* 0x000fe40008410000 */
[----:B------:R-:W-:Y:S02]  /*9230*/  FMUL.FTZ R56, R195, UR40 ;  /* 0x00000028c3387c20 */ /* 0x000fe40008410000 */
[----:B------:R-:W-:Y:S02]  /*9240*/  FMUL.FTZ R59, R180, UR40 ;  /* 0x00000028b43b7c20 */ /* 0x000fe40008410000 */
[----:B------:R-:W-:Y:S02]  /*9250*/  FMUL.FTZ R57, R196, UR40 ;  /* 0x00000028c4397c20 */ /* 0x000fe40008410000 */
[----:B------:R-:W-:-:S02]  /*9260*/  FFMA.FTZ R209, R5, -R230, R209 ;  /* 0x800000e605d17223 */ /* 0x000fc400000100d1 */
[----:B------:R-:W-:Y:S02]  /*9270*/  FMUL.FTZ R135, R119, R212 ;  /* 0x000000d477877220 */ /* 0x000fe40000410000 */
[----:B------:R-:W-:Y:S02]  /*9280*/  FFMA.FTZ R139, R195, UR41, -R58 ;  /* 0x00000029c38b7c23 */ /* 0x000fe4000801083a */
[----:B------:R-:W-:Y:S01]  /*9290*/  FFMA.FTZ R137, R179, UR41, R56 ;  /* 0x00000029b3897c23 */ /* 0x000fe20008010038 */
[----:B------:R0:W-:Y:S01]  /*92a0*/  STS [R128.X4+0x217c], R135 ;  /* 0x00217c8780007388 */ /* 0x0001e20000004800 */
[----:B------:R-:W-:Y:S02]  /*92b0*/  FFMA.FTZ R138, R196, UR41, -R59 ;  /* 0x00000029c48a7c23 */ /* 0x000fe4000801083b */
[----:B------:R-:W-:Y:S02]  /*92c0*/  FFMA.FTZ R136, R180, UR41, R57 ;  /* 0x00000029b4887c23 */ /* 0x000fe40008010039 */
[----:B------:R-:W-:-:S02]  /*92d0*/  FMUL.FTZ R187, R115, R187 ;  /* 0x000000bb73bb7220 */ /* 0x000fc40000410000 */
[----:B------:R-:W-:Y:S02]  /*92e0*/  FMUL.FTZ R129, R119, R208 ;  /* 0x000000d077817220 */ /* 0x000fe40000410000 */
[----:B------:R-:W-:Y:S01]  /*92f0*/  FMUL.FTZ R58, R181, UR40 ;  /* 0x00000028b53a7c20 */ /* 0x000fe20008410000 */
[----:B------:R-:W-:Y:S01]  /*9300*/  STS [R128.X4+0x216c], R187 ;  /* 0x00216cbb80007388 */ /* 0x000fe20000004800 */
[----:B------:R-:W-:Y:S02]  /*9310*/  FMUL.FTZ R56, R197, UR40 ;  /* 0x00000028c5387c20 */ /* 0x000fe40008410000 */
[----:B------:R-:W-:Y:S01]  /*9320*/  FMUL.FTZ R59, R182, UR40 ;  /* 0x00000028b63b7c20 */ /* 0x000fe20008410000 */
[----:B------:R1:W-:Y:S01]  /*9330*/  STS [R128.X4+0x2178], R129 ;  /* 0x0021788180007388 */ /* 0x0003e20000004800 */
[----:B------:R-:W-:Y:S02]  /*9340*/  FMUL.FTZ R57, R198, UR40 ;  /* 0x00000028c6397c20 */ /* 0x000fe40008410000 */
[----:B------:R-:W-:-:S02]  /*9350*/  FFMA.FTZ R209, R4, -R231, R209 ;  /* 0x800000e704d17223 */ /* 0x000fc400000100d1 */
[----:B0-----:R-:W-:Y:S02]  /*9360*/  FFMA.FTZ R135, R197, UR41, -R58 ;  /* 0x00000029c5877c23 */ /* 0x001fe4000801083a */
[----:B------:R-:W-:Y:S02]  /*9370*/  FFMA.FTZ R133, R181, UR41, R56 ;  /* 0x00000029b5857c23 */ /* 0x000fe40008010038 */
[----:B------:R-:W-:Y:S02]  /*9380*/  FFMA.FTZ R134, R198, UR41, -R59 ;  /* 0x00000029c6867c23 */ /* 0x000fe4000801083b */
[----:B------:R-:W-:Y:S02]  /*9390*/  FFMA.FTZ R132, R182, UR41, R57 ;  /* 0x00000029b6847c23 */ /* 0x000fe40008010039 */
[----:B------:R-:W-:Y:S02]  /*93a0*/  FFMA.FTZ R209, R3, -R224, R209 ;  /* 0x800000e003d17223 */ /* 0x000fe400000100d1 */
[----:B------:R-:W-:-:S02]  /*93b0*/  FMUL.FTZ R58, R183, UR40 ;  /* 0x00000028b73a7c20 */ /* 0x000fc40008410000 */
[C---:B------:R-:W-:Y:S02]  /*93c0*/  FMUL.FTZ R56, R199.reuse, UR40 ;  /* 0x00000028c7387c20 */ /* 0x040fe40008410000 */
[----:B------:R-:W-:Y:S02]  /*93d0*/  FMUL.FTZ R59, R184, UR40 ;  /* 0x00000028b83b7c20 */ /* 0x000fe40008410000 */
[----:B------:R-:W-:Y:S02]  /*93e0*/  FMUL.FTZ R57, R200, UR40 ;  /* 0x00000028c8397c20 */ /* 0x000fe40008410000 */
[----:B------:R-:W-:Y:S02]  /*93f0*/  FFMA.FTZ R216, R2, -R216, R209 ;  /* 0x800000d802d87223 */ /* 0x000fe400000100d1 */
[----:B------:R-:W-:Y:S02]  /*9400*/  FFMA.FTZ R131, R199, UR41, -R58 ;  /* 0x00000029c7837c23 */ /* 0x000fe4000801083a */
[----:B-1----:R-:W-:-:S02]  /*9410*/  FFMA.FTZ R129, R183, UR41, R56 ;  /* 0x00000029b7817c23 */ /* 0x002fc40008010038 */
        /* <DEDUP_REMOVED lines=35> */
.L_x_3095:
[----:B------:R-:W-:Y:S05]  /*9650*/  BSYNC B0 ;  /* 0x0000000000007941 */ /* 0x000fea0003800000 */
.L_x_3094:
[C---:B0-----:R-:W-:Y:S01]  /*9660*/  FMUL.FTZ R59, R0.reuse, R214 ;  /* 0x000000d6003b7220 */ /* 0x041fe20000410000 */
[----:B------:R-:W-:Y:S01]  /*9670*/  ULDC.64 UR36, c[0x0][0x298] ;  /* 0x0000a60000247ab9 */ /* 0x000fe20000000a00 */
[----:B------:R-:W-:Y:S01]  /*9680*/  FMUL.FTZ R58, R0, R215 ;  /* 0x000000d7003a7220 */ /* 0x000fe20000410000 */
[----:B------:R-:W-:Y:S01]  /*9690*/  USHF.R.U32.HI UR38, URZ, 0x1, UR37 ;  /* 0x000000013f267899 */ /* 0x000fe20008011625 */
[----:B------:R-:W-:Y:S01]  /*96a0*/  FADD.FTZ R216, R216, -R59 ;  /* 0x8000003bd8d87221 */ /* 0x000fe20000010000 */
[----:B------:R-:W-:Y:S01]  /*96b0*/  USHF.R.U64 UR25, UR36, 0x1, UR37 ;  /* 0x0000000124197899 */ /* 0x000fe20008001225 */
[C---:B------:R-:W-:Y:S01]  /*96c0*/  FMUL.FTZ R59, R121.reuse, R212 ;  /* 0x000000d4793b7220 */ /* 0x040fe20000410000 */
[----:B------:R-:W-:Y:S01]  /*96d0*/  UIMAD UR38, UR38, UR22, URZ ;  /* 0x00000016262672a4 */ /* 0x000fe2000f8e023f */
[-C--:B------:R-:W-:Y:S01]  /*96e0*/  FMUL.FTZ R121, R121, R208.reuse ;  /* 0x000000d079797220 */ /* 0x080fe20000410000 */
[----:B------:R-:W-:Y:S01]  /*96f0*/  UIMAD.WIDE.U32 UR36, UR25, UR22, URZ ;  /* 0x00000016192472a5 */ /* 0x000fe2000f8e003f */
[----:B------:R-:W-:Y:S01]  /*9700*/  FFMA.FTZ R208, R122, R208, R59 ;  /* 0x000000d07ad07223 */ /* 0x000fe2000001003b */
[----:B------:R-:W-:Y:S01]  /*9710*/  IADD3 R59, R104, 0x80, RZ ;  /* 0x00000080683b7810 */ /* 0x000fe20007ffe0ff */
[----:B------:R-:W-:Y:S01]  /*9720*/  UIMAD UR25, UR23, UR25, UR38 ;  /* 0x00000019171972a4 */ /* 0x000fe2000f8e0226 */
[----:B------:R-:W-:Y:S01]  /*9730*/  FFMA.FTZ R212, R122, R212, -R121 ;  /* 0x000000d47ad47223 */ /* 0x000fe20000010879 */
[----:B------:R-:W-:Y:S01]  /*9740*/  ULDC UR40, c[0x0][0x174] ;  /* 0x00005d0000287ab9 */ /* 0x000fe20000000800 */
[----:B------:R-:W-:Y:S01]  /*9750*/  LEA.HI.SX32 R59, R59, R104, 0x1b ;  /* 0x000000683b3b7211 */ /* 0x000fe200078fdaff */
[----:B------:R-:W-:Y:S01]  /*9760*/  ULDC.64 UR38, c[0x0][0x2a0] ;  /* 0x0000a80000267ab9 */ /* 0x000fe20000000a00 */
[----:B------:R-:W-:Y:S01]  /*9770*/  FFMA.FTZ R122, R119, R120, R123 ;  /* 0x00000078777a7223 */ /* 0x000fe2000001007b */
[----:B------:R-:W-:Y:S01]  /*9780*/  UIADD3 UR37, UR37, UR25, URZ ;  /* 0x0000001925257290 */ /* 0x000fe2000fffe03f */
[C---:B------:R-:W-:Y:S01]  /*9790*/  IADD3 R119, R104.reuse, 0x100, RZ ;  /* 0x0000010068777810 */ /* 0x040fe20007ffe0ff */
[----:B------:R-:W-:Y:S01]  /*97a0*/  UIMAD UR25, UR24, UR38, URZ ;  /* 0x00000026181972a4 */ /* 0x000fe2000f8e023f */
[----:B------:R-:W0:Y:S01]  /*97b0*/  LDS R59, [R59.X4+0x2300] ;  /* 0x002300003b3b7984 */ /* 0x000e220000004800 */
[----:B------:R-:W-:Y:S01]  /*97c0*/  UIMAD.WIDE.U32 UR36, UR12, UR38, UR36 ;  /* 0x000000260c2472a5 */ /* 0x000fe2000f8e0024 */
[----:B------:R-:W-:Y:S01]  /*97d0*/  BSSY B0, `(.L_x_3096) ;  /* 0x000001e000007945 */ /* 0x000fe20003800000 */
[----:B------:R-:W-:Y:S01]  /*97e0*/  UIMAD UR25, UR12, UR39, UR25 ;  /* 0x000000270c1972a4 */ /* 0x000fe2000f8e0219 */
[----:B------:R-:W-:Y:S01]  /*97f0*/  FADD.FTZ R117, R117, R58 ;  /* 0x0000003a75757221 */ /* 0x000fe20000010000 */
[----:B------:R-:W-:Y:S01]  /*9800*/  ISETP.GE.AND P1, PT, R169, 0x101, PT ;  /* 0x00000101a900780c */ /* 0x000fe20003f26270 */
[----:B------:R-:W-:Y:S01]  /*9810*/  ULDC.64 UR38, c[0x0][0x318] ;  /* 0x0000c60000267ab9 */ /* 0x000fe20000000a00 */
[----:B------:R-:W-:Y:S01]  /*9820*/  FADD.FTZ R185, R185, R208 ;  /* 0x000000d0b9b97221 */ /* 0x000fe20000010000 */
[----:B------:R-:W-:Y:S01]  /*9830*/  UIADD3 UR37, UR25, UR37, URZ ;  /* 0x0000002519257290 */ /* 0x000fe2000fffe03f */
[----:B------:R-:W-:Y:S01]  /*9840*/  ISETP.GE.AND P2, PT, R169, 0x181, PT ;  /* 0x00000181a900780c */ /* 0x000fe20003f46270 */
[----:B------:R-:W-:Y:S01]  /*9850*/  UIADD3 UR25, UR6, -UR40, URZ ;  /* 0x8000002806197290 */ /* 0x000fe2000fffe03f */
[----:B------:R-:W-:Y:S01]  /*9860*/  FADD.FTZ R171, R171, R212 ;  /* 0x000000d4abab7221 */ /* 0x000fe20000010000 */
[----:B------:R-:W-:Y:S01]  /*9870*/  ULEA UR38, UP0, UR36, UR38, 0x3 ;  /* 0x0000002624267291 */ /* 0x000fe2000f80183f */
[----:B------:R-:W-:Y:S01]  /*9880*/  IADD3 R121, R104, 0x180, RZ ;  /* 0x0000018068797810 */ /* 0x000fe20007ffe0ff */
[----:B------:R-:W-:Y:S01]  /*9890*/  UIMAD UR25, UR25, -0x1000, URZ ;  /* 0xfffff000191978a4 */ /* 0x000fe2000f8e023f */
[----:B------:R-:W-:Y:S01]  /*98a0*/  LEA.HI.SX32 R119, R119, R104, 0x1b ;  /* 0x0000006877777211 */ /* 0x000fe200078fdaff */
[----:B------:R-:W-:-:S02]  /*98b0*/  ULEA.HI.X UR39, UR36, UR39, UR37, 0x3, UP0 ;  /* 0x0000002724277291 */ /* 0x000fc400080f1c25 */
[C---:B------:R-:W-:Y:S01]  /*98c0*/  LEA R56, P0, R104.reuse, UR38, 0x2 ;  /* 0x0000002668387c11 */ /* 0x040fe2000f8010ff */
[----:B------:R-:W-:Y:S01]  /*98d0*/  USHF.L.U64.HI UR38, UR8, 0x2, UR9 ;  /* 0x0000000208267899 */ /* 0x000fe20008010209 */
[----:B------:R-:W-:Y:S01]  /*98e0*/  MOV R187, UR25 ;  /* 0x0000001900bb7c02 */ /* 0x000fe20008000f00 */
[----:B------:R-:W-:Y:S01]  /*98f0*/  USHF.L.U32 UR25, UR8, 0x2, URZ ;  /* 0x0000000208197899 */ /* 0x000fe2000800063f */
[----:B------:R-:W-:Y:S01]  /*9900*/  LEA.HI.X R57, R104, UR39, RZ, 0x2, P0 ;  /* 0x0000002768397c11 */ /* 0x000fe200080f14ff */
[----:B------:R-:W-:Y:S01]  /*9910*/  ULDC.64 UR36, c[0x0][0x2b0] ;  /* 0x0000ac0000247ab9 */ /* 0x000fe20000000a00 */
[----:B------:R-:W-:Y:S01]  /*9920*/  ISETP.GE.AND P0, PT, R169, 0x81, PT ;  /* 0x00000081a900780c */ /* 0x000fe20003f06270 */
[----:B------:R-:W-:Y:S02]  /*9930*/  UIMAD UR36, UR38, UR36, URZ ;  /* 0x00000024262472a4 */ /* 0x000fe4000f8e023f */
[----:B------:R-:W-:Y:S01]  /*9940*/  IMAD.WIDE R56, R187, 0x4, R56 ;  /* 0x00000004bb387825 */ /* 0x000fe200078e0238 */
[----:B------:R-:W-:Y:S01]  /*9950*/  MOV R187, UR25 ;  /* 0x0000001900bb7c02 */ /* 0x000fe20008000f00 */
[----:B------:R-:W-:-:S04]  /*9960*/  UIMAD UR36, UR25, UR37, UR36 ;  /* 0x00000025192472a4 */ /* 0x000fc8000f8e0224 */
[----:B------:R-:W-:-:S05]  /*9970*/  IMAD.WIDE.U32 R56, R187, c[0x0][0x2b0], R56 ;  /* 0x0000ac00bb387a25 */ /* 0x000fca00078e0038 */
[----:B------:R-:W-:Y:S01]  /*9980*/  IADD3 R57, R57, UR36, RZ ;  /* 0x0000002439397c10 */ /* 0x000fe2000fffe0ff */
[----:B------:R-:W-:Y:S05]  /*9990*/  @!P0 BRA `(.L_x_3097) ;  /* 0x0000001000008947 */ /* 0x000fea0003800000 */
[----:B0-----:R0:W-:Y:S02]  /*99a0*/  RED.E.ADD.F32.FTZ.RN.STRONG.GPU [R56.64+-0x3e00], R59 ;  /* 0xffc2003b3800798e */ /* 0x0011e4000c10e79a */
.L_x_3097:
[----:B------:R-:W-:Y:S05]  /*99b0*/  BSYNC B0 ;  /* 0x0000000000007941 */ /* 0x000fea0003800000 */
.L_x_3096:
[----:B------:R-:W1:Y:S01]  /*99c0*/  LDS R119, [R119.X4+0x2500] ;  /* 0x0025000077777984 */ /* 0x000e620000004800 */
[----:B------:R-:W-:Y:S01]  /*99d0*/  BSSY B0, `(.L_x_3098) ;  /* 0x0000004000007945 */ /* 0x000fe20003800000 */
[----:B------:R-:W-:Y:S01]  /*99e0*/  LEA.HI.SX32 R121, R121, R104, 0x1b ;  /* 0x0000006879797211 */ /* 0x000fe200078fdaff */
[----:B------:R-:W-:Y:S05]  /*99f0*/  @!P1 BRA `(.L_x_3099) ;  /* 0x0000001000009947 */ /* 0x000fea0003800000 */
[----:B-1----:R1:W-:Y:S02]  /*9a00*/  RED.E.ADD.F32.FTZ.RN.STRONG.GPU [R56.64+-0x3c00], R119 ;  /* 0xffc400773800798e */ /* 0x0023e4000c10e79a */
.L_x_3099:
[----:B------:R-:W-:Y:S05]  /*9a10*/  BSYNC B0 ;  /* 0x0000000000007941 */ /* 0x000fea0003800000 */
.L_x_3098:
[----:B------:R-:W2:Y:S01]  /*9a20*/  LDS R121, [R121.X4+0x2700] ;  /* 0x0027000079797984 */ /* 0x000ea20000004800 */
[----:B------:R-:W-:Y:S01]  /*9a30*/  BSSY B0, `(.L_x_3100) ;  /* 0x0000005000007945 */ /* 0x000fe20003800000 */
[C---:B-1----:R-:W-:Y:S02]  /*9a40*/  IADD3 R119, R104.reuse, 0x200, RZ ;  /* 0x0000020068777810 */ /* 0x042fe40007ffe0ff */
[----:B0-----:R-:W-:Y:S01]  /*9a50*/  IADD3 R59, R104, 0x280, RZ ;  /* 0x00000280683b7810 */ /* 0x001fe20007ffe0ff */
[----:B------:R-:W-:Y:S05]  /*9a60*/  @!P2 BRA `(.L_x_3101) ;  /* 0x000000100000a947 */ /* 0x000fea0003800000 */
[----:B--2---:R0:W-:Y:S02]  /*9a70*/  RED.E.ADD.F32.FTZ.RN.STRONG.GPU [R56.64+-0x3a00], R121 ;  /* 0xffc600793800798e */ /* 0x0041e4000c10e79a */
.L_x_3101:
[----:B------:R-:W-:Y:S05]  /*9a80*/  BSYNC B0 ;  /* 0x0000000000007941 */ /* 0x000fea0003800000 */
.L_x_3100:
        /* <DEDUP_REMOVED lines=14> */
.L_x_3103:
[----:B-1----:R-:W-:Y:S05]  /*9b70*/  BSYNC B0 ;  /* 0x0000000000007941 */ /* 0x002fea0003800000 */
.L_x_3102:
[----:B------:R-:W1:Y:S01]  /*9b80*/  LDS R119, [R119.X4+0x2b00] ;  /* 0x002b000077777984 */ /* 0x000e620000004800 */
[----:B------:R-:W-:Y:S01]  /*9b90*/  BSSY B0, `(.L_x_3104) ;  /* 0x0000005000007945 */ /* 0x000fe20003800000 */
[----:B0--3--:R-:W-:Y:S02]  /*9ba0*/  IADD3 R59, R104, 0x380, RZ ;  /* 0x00000380683b7810 */ /* 0x009fe40007ffe0ff */
[----:B------:R-:W-:Y:S01]  /*9bb0*/  LEA.HI.SX32 R121, R121, R104, 0x1b ;  /* 0x0000006879797211 */ /* 0x000fe200078fdaff */
[----:B------:R-:W-:Y:S05]  /*9bc0*/  @!P0 BRA `(.L_x_3105) ;  /* 0x0000001000008947 */ /* 0x000fea0003800000 */
[----:B-1----:R0:W-:Y:S02]  /*9bd0*/  RED.E.ADD.F32.FTZ.RN.STRONG.GPU [R56.64+-0x3600], R119 ;  /* 0xffca00773800798e */ /* 0x0021e4000c10e79a */
.L_x_3105:
[----:B------:R-:W-:Y:S05]  /*9be0*/  BSYNC B0 ;  /* 0x0000000000007941 */ /* 0x000fea0003800000 */
.L_x_3104:
[----:B------:R-:W2:Y:S01]  /*9bf0*/  LDS R121, [R121.X4+0x2d00] ;  /* 0x002d000079797984 */ /* 0x000ea20000004800 */
[----:B------:R-:W-:Y:S01]  /*9c00*/  BSSY B0, `(.L_x_3106) ;  /* 0x0000005000007945 */ /* 0x000fe20003800000 */
[----:B01----:R-:W-:-:S02]  /*9c10*/  IADD3 R119, R104, 0x400, RZ ;  /* 0x0000040068777810 */ /* 0x003fc40007ffe0ff */
[----:B------:R-:W-:Y:S01]  /*9c20*/  LEA.HI.SX32 R59, R59, R104, 0x1b ;  /* 0x000000683b3b7211 */ /* 0x000fe200078fdaff */
[----:B------:R-:W-:Y:S05]  /*9c30*/  @!P1 BRA `(.L_x_3107) ;  /* 0x0000001000009947 */ /* 0x000fea0003800000 */
[----:B--2---:R0:W-:Y:S02]  /*9c40*/  RED.E.ADD.F32.FTZ.RN.STRONG.GPU [R56.64+-0x3400], R121 ;  /* 0xffcc00793800798e */ /* 0x0041e4000c10e79a */
.L_x_3107:
[----:B------:R-:W-:Y:S05]  /*9c50*/  BSYNC B0 ;  /* 0x0000000000007941 */ /* 0x000fea0003800000 */
.L_x_3106:
[----:B------:R-:W1:Y:S01]  /*9c60*/  LDS R59, [R59.X4+0x2f00] ;  /* 0x002f00003b3b7984 */ /* 0x000e620000004800 */
[----:B------:R-:W-:Y:S01]  /*9c70*/  BSSY B0, `(.L_x_3108) ;  /* 0x0000005000007945 */ /* 0x000fe20003800000 */
[----:B0-2---:R-:W-:Y:S02]  /*9c80*/  IADD3 R121, R104, 0x480, RZ ;  /* 0x0000048068797810 */ /* 0x005fe40007ffe0ff */
[----:B------:R-:W-:Y:S01]  /*9c90*/  LEA.HI.SX32 R119, R119, R104, 0x1b ;  /* 0x0000006877777211 */ /* 0x000fe200078fdaff */
[----:B------:R-:W-:Y:S05]  /*9ca0*/  @!P2 BRA `(.L_x_3109) ;  /* 0x000000100000a947 */ /* 0x000fea0003800000 */
[----:B-1----:R0:W-:Y:S02]  /*9cb0*/  RED.E.ADD.F32.FTZ.RN.STRONG.GPU [R56.64+-0x3200], R59 ;  /* 0xffce003b3800798e */ /* 0x0021e4000c10e79a */
.L_x_3109:
[----:B------:R-:W-:Y:S05]  /*9cc0*/  BSYNC B0 ;  /* 0x0000000000007941 */ /* 0x000fea0003800000 */
.L_x_3108:
[----:B------:R-:W2:Y:S01]  /*9cd0*/  LDS R119, [R119.X4+0x3100] ;  /* 0x0031000077777984 */ /* 0x000ea20000004800 */
[----:B------:R-:W-:Y:S01]  /*9ce0*/  BSSY B0, `(.L_x_3110) ;  /* 0x0000005000007945 */ /* 0x000fe20003800000 */
[----:B01----:R-:W-:Y:S02]  /*9cf0*/  IADD3 R59, R104, 0x500, RZ ;  /* 0x00000500683b7810 */ /* 0x003fe40007ffe0ff */
[----:B------:R-:W-:Y:S01]  /*9d00*/  LEA.HI.SX32 R121, R121, R104, 0x1b ;  /* 0x0000006879797211 */ /* 0x000fe200078fdaff */
[----:B------:R-:W-:Y:S05]  /*9d10*/  @!P3 BRA `(.L_x_3111) ;  /* 0x000000100000b947 */ /* 0x000fea0003800000 */
[----:B--2---:R0:W-:Y:S02]  /*9d20*/  RED.E.ADD.F32.FTZ.RN.STRONG.GPU [R56.64+-0x3000], R119 ;  /* 0xffd000773800798e */ /* 0x0041e4000c10e79a */
.L_x_3111:
[----:B------:R-:W-:Y:S05]  /*9d30*/  BSYNC B0 ;  /* 0x0000000000007941 */ /* 0x000fea0003800000 */
.L_x_3110:
[----:B------:R-:W1:Y:S01]  /*9d40*/  LDS R121, [R121.X4+0x3300] ;  /* 0x0033000079797984 */ /* 0x000e620000004800 */
[----:B------:R-:W-:Y:S01]  /*9d50*/  BSSY B0, `(.L_x_3112) ;  /* 0x0000004000007945 */ /* 0x000fe20003800000 */
[----:B------:R-:W-:Y:S01]  /*9d60*/  LEA.HI.SX32 R59, R59, R104, 0x1b ;  /* 0x000000683b3b7211 */ /* 0x000fe200078fdaff */
[----:B------:R-:W-:Y:S05]  /*9d70*/  @!P4 BRA `(.L_x_3113) ;  /* 0x000000100000c947 */ /* 0x000fea0003800000 */
[----:B-1----:R1:W-:Y:S02]  /*9d80*/  RED.E.ADD.F32.FTZ.RN.STRONG.GPU [R56.64+-0x2e00], R121 ;  /* 0xffd200793800798e */ /* 0x0023e4000c10e79a */
.L_x_3113:
[----:B------:R-:W-:Y:S05]  /*9d90*/  BSYNC B0 ;  /* 0x0000000000007941 */ /* 0x000fea0003800000 */
.L_x_3112:
[----:B------:R-:W3:Y:S01]  /*9da0*/  LDS R59, [R59.X4+0x3500] ;  /* 0x003500003b3b7984 */ /* 0x000ee20000004800 */
[----:B------:R-:W-:Y:S01]  /*9db0*/  BSSY B0, `(.L_x_3114) ;  /* 0x0000005000007945 */ /* 0x000fe20003800000 */
[----:B0-2---:R-:W-:-:S02]  /*9dc0*/  IADD3 R119, R104, 0x580, RZ ;  /* 0x0000058068777810 */ /* 0x005fc40007ffe0ff */
[----:B-1----:R-:W-:Y:S01]  /*9dd0*/  IADD3 R121, R104, 0x600, RZ ;  /* 0x0000060068797810 */ /* 0x002fe20007ffe0ff */
[----:B------:R-:W-:Y:S05]  /*9de0*/  @!P5 BRA `(.L_x_3115) ;  /* 0x000000100000d947 */ /* 0x000fea0003800000 */
[----:B---3--:R0:W-:Y:S02]  /*9df0*/  RED.E.ADD.F32.FTZ.RN.STRONG.GPU [R56.64+-0x2c00], R59 ;  /* 0xffd4003b3800798e */ /* 0x0081e4000c10e79a */
.L_x_3115:
[----:B------:R-:W-:Y:S05]  /*9e00*/  BSYNC B0 ;  /* 0x0000000000007941 */ /* 0x000fea0003800000 */
.L_x_3114:
        /* <DEDUP_REMOVED lines=14> */
.L_x_3117:
[----:B------:R-:W-:Y:S05]  /*9ef0*/  BSYNC B0 ;  /* 0x0000000000007941 */ /* 0x000fea0003800000 */
.L_x_3116:
[----:B------:R-:W1:Y:S01]  /*9f00*/  LDS R121, [R121.X4+0x3900] ;  /* 0x0039000079797984 */ /* 0x000e620000004800 */
[----:B------:R-:W-:Y:S01]  /*9f10*/  BSSY B0, `(.L_x_3118) ;  /* 0x0000005000007945 */ /* 0x000fe20003800000 */
[----:B0-----:R-:W-:-:S02]  /*9f20*/  IADD3 R119, R104, 0x700, RZ ;  /* 0x0000070068777810 */ /* 0x001fc40007ffe0ff */
[----:B------:R-:W-:Y:S01]  /*9f30*/  LEA.HI.SX32 R59, R59, R104, 0x1b ;  /* 0x000000683b3b7211 */ /* 0x000fe200078fdaff */
[----:B------:R-:W-:Y:S05]  /*9f40*/  @!P0 BRA `(.L_x_3119) ;  /* 0x0000001000008947 */ /* 0x000fea0003800000 */
[----:B-1----:R0:W-:Y:S02]  /*9f50*/  RED.E.ADD.F32.FTZ.RN.STRONG.GPU [R56.64+-0x2800], R121 ;  /* 0xffd800793800798e */ /* 0x0021e4000c10e79a */
.L_x_3119:
[----:B------:R-:W-:Y:S05]  /*9f60*/  BSYNC B0 ;  /* 0x0000000000007941 */ /* 0x000fea0003800000 */
.L_x_3118:
[----:B------:R-:W2:Y:S01]  /*9f70*/  LDS R59, [R59.X4+0x3b00] ;  /* 0x003b00003b3b7984 */ /* 0x000ea20000004800 */
[----:B------:R-:W-:Y:S01]  /*9f80*/  BSSY B0, `(.L_x_3120) ;  /* 0x0000005000007945 */ /* 0x000fe20003800000 */
[----:B01----:R-:W-:Y:S02]  /*9f90*/  IADD3 R121, R104, 0x780, RZ ;  /* 0x0000078068797810 */ /* 0x003fe40007ffe0ff */
[----:B------:R-:W-:Y:S01]  /*9fa0*/  LEA.HI.SX32 R119, R119, R104, 0x1b ;  /* 0x0000006877777211 */ /* 0x000fe200078fdaff */
[----:B------:R-:W-:Y:S05]  /*9fb0*/  @!P1 BRA `(.L_x_3121) ;  /* 0x0000001000009947 */ /* 0x000fea0003800000 */
[----:B--2---:R0:W-:Y:S02]  /*9fc0*/  RED.E.ADD.F32.FTZ.RN.STRONG.GPU [R56.64+-0x2600], R59 ;  /* 0xffda003b3800798e */ /* 0x0041e4000c10e79a */
.L_x_3121:
[----:B------:R-:W-:Y:S05]  /*9fd0*/  BSYNC B0 ;  /* 0x0000000000007941 */ /* 0x000fea0003800000 */
.L_x_3120:
[----:B------:R-:W1:Y:S01]  /*9fe0*/  LDS R119, [R119.X4+0x3d00] ;  /* 0x003d000077777984 */ /* 0x000e620000004800 */
[----:B------:R-:W-:Y:S01]  /*9ff0*/  BSSY B0, `(.L_x_3122) ;  /* 0x0000005000007945 */ /* 0x000fe20003800000 */
[----:B0-2---:R-:W-:Y:S02]  /*a000*/  IADD3 R59, R104, 0x800, RZ ;  /* 0x00000800683b7810 */ /* 0x005fe40007ffe0ff */
[----:B------:R-:W-:Y:S01]  /*a010*/  LEA.HI.SX32 R121, R121, R104, 0x1b ;  /* 0x0000006879797211 */ /* 0x000fe200078fdaff */
[----:B------:R-:W-:Y:S05]  /*a020*/  @!P2 BRA `(.L_x_3123) ;  /* 0x000000100000a947 */ /* 0x000fea0003800000 */
[----:B-1----:R0:W-:Y:S02]  /*a030*/  RED.E.ADD.F32.FTZ.RN.STRONG.GPU [R56.64+-0x2400], R119 ;  /* 0xffdc00773800798e */ /* 0x0021e4000c10e79a */
.L_x_3123:
[----:B------:R-:W-:Y:S05]  /*a040*/  BSYNC B0 ;  /* 0x0000000000007941 */ /* 0x000fea0003800000 */
.L_x_3122:
[----:B------:R-:W2:Y:S01]  /*a050*/  LDS R121, [R121.X4+0x3f00] ;  /* 0x003f000079797984 */ /* 0x000ea20000004800 */
[----:B------:R-:W-:Y:S01]  /*a060*/  BSSY B0, `(.L_x_3124) ;  /* 0x0000005000007945 */ /* 0x000fe20003800000 */
[----:B01----:R-:W-:-:S02]  /*a070*/  IADD3 R119, R104, 0x880, RZ ;  /* 0x0000088068777810 */ /* 0x003fc40007ffe0ff */
[----:B------:R-:W-:Y:S01]  /*a080*/  LEA.HI.SX32 R59, R59, R104, 0x1b ;  /* 0x000000683b3b7211 */ /* 0x000fe200078fdaff */
[----:B------:R-:W-:Y:S05]  /*a090*/  @!P3 BRA `(.L_x_3125) ;  /* 0x000000100000b947 */ /* 0x000fea0003800000 */
[----:B--2---:R0:W-:Y:S02]  /*a0a0*/  RED.E.ADD.F32.FTZ.RN.STRONG.GPU [R56.64+-0x2200], R121 ;  /* 0xffde00793800798e */ /* 0x0041e4000c10e79a */
.L_x_3125:
[----:B------:R-:W-:Y:S05]  /*a0b0*/  BSYNC B0 ;  /* 0x0000000000007941 */ /* 0x000fea0003800000 */
.L_x_3124:
[----:B------:R-:W1:Y:S01]  /*a0c0*/  LDS R59, [R59.X4+0x4100] ;  /* 0x004100003b3b7984 */ /* 0x000e620000004800 */
[----:B------:R-:W-:Y:S01]  /*a0d0*/  BSSY B0, `(.L_x_3126) ;  /* 0x0000004000007945 */ /* 0x000fe20003800000 */
[----:B------:R-:W-:Y:S01]  /*a0e0*/  LEA.HI.SX32 R119, R119, R104, 0x1b ;  /* 0x0000006877777211 */ /* 0x000fe200078fdaff */
[----:B------:R-:W-:Y:S05]  /*a0f0*/  @!P4 BRA `(.L_x_3127) ;  /* 0x000000100000c947 */ /* 0x000fea0003800000 */
[----:B-1----:R1:W-:Y:S02]  /*a100*/  RED.E.ADD.F32.FTZ.RN.STRONG.GPU [R56.64+-0x2000], R59 ;  /* 0xffe0003b3800798e */ /* 0x0023e4000c10e79a */
.L_x_3127:
[----:B------:R-:W-:Y:S05]  /*a110*/  BSYNC B0 ;  /* 0x0000000000007941 */ /* 0x000fea0003800000 */
.L_x_3126:
[----:B------:R-:W3:Y:S01]  /*a120*/  LDS R119, [R119.X4+0x4300] ;  /* 0x0043000077777984 */ /* 0x000ee20000004800 */
[----:B------:R-:W-:Y:S01]  /*a130*/  BSSY B0, `(.L_x_3128) ;  /* 0x0000005000007945 */ /* 0x000fe20003800000 */
[C---:B-1----:R-:W-:Y:S02]  /*a140*/  IADD3 R59, R104.reuse, 0x900, RZ ;  /* 0x00000900683b7810 */ /* 0x042fe40007ffe0ff */
[----:B0-2---:R-:W-:Y:S01]  /*a150*/  IADD3 R121, R104, 0x980, RZ ;  /* 0x0000098068797810 */ /* 0x005fe20007ffe0ff */
[----:B------:R-:W-:Y:S05]  /*a160*/  @!P5 BRA `(.L_x_3129) ;  /* 0x000000100000d947 */ /* 0x000fea0003800000 */
[----:B---3--:R0:W-:Y:S02]  /*a170*/  RED.E.ADD.F32.FTZ.RN.STRONG.GPU [R56.64+-0x1e00], R119 ;  /* 0xffe200773800798e */ /* 0x0081e4000c10e79a */
.L_x_3129:
[----:B------:R-:W-:Y:S05]  /*a180*/  BSYNC B0 ;  /* 0x0000000000007941 */ /* 0x000fea0003800000 */
.L_x_3128:
        /* <DEDUP_REMOVED lines=14> */
.L_x_3131:
[----:B------:R-:W-:Y:S05]  /*a270*/  BSYNC B0 ;  /* 0x0000000000007941 */ /* 0x000fea0003800000 */
.L_x_3130:
[----:B------:R-:W1:Y:S01]  /*a280*/  LDS R121, [R121.X4+0x4700] ;  /* 0x0047000079797984 */ /* 0x000e620000004800 */
[----:B------:R-:W-:Y:S01]  /*a290*/  BSSY B0, `(.L_x_3132) ;  /* 0x0000005000007945 */ /* 0x000fe20003800000 */
[----:B0-----:R-:W-:Y:S02]  /*a2a0*/  IADD3 R59, R104, 0xa80, RZ ;  /* 0x00000a80683b7810 */ /* 0x001fe40007ffe0ff */
[----:B------:R-:W-:Y:S01]  /*a2b0*/  LEA.HI.SX32 R119, R119, R104, 0x1b ;  /* 0x0000006877777211 */ /* 0x000fe200078fdaff */
[----:B------:R-:W-:Y:S05]  /*a2c0*/  @!P0 BRA `(.L_x_3133) ;  /* 0x0000001000008947 */ /* 0x000fea0003800000 */
[----:B-1----:R0:W-:Y:S02]  /*a2d0*/  RED.E.ADD.F32.FTZ.RN.STRONG.GPU [R56.64+-0x1a00], R121 ;  /* 0xffe600793800798e */ /* 0x0021e4000c10e79a */
.L_x_3133:
[----:B------:R-:W-:Y:S05]  /*a2e0*/  BSYNC B0 ;  /* 0x0000000000007941 */ /* 0x000fea0003800000 */
.L_x_3132:
[----:B------:R-:W2:Y:S01]  /*a2f0*/  LDS R119, [R119.X4+0x4900] ;  /* 0x0049000077777984 */ /* 0x000ea20000004800 */
[----:B------:R-:W-:Y:S01]  /*a300*/  BSSY B0, `(.L_x_3134) ;  /* 0x0000005000007945 */ /* 0x000fe20003800000 */
[----:B01----:R-:W-:-:S02]  /*a310*/  IADD3 R121, R104, 0xb00, RZ ;  /* 0x00000b0068797810 */ /* 0x003fc40007ffe0ff */
[----:B------:R-:W-:Y:S01]  /*a320*/  LEA.HI.SX32 R59, R59, R104, 0x1b ;  /* 0x000000683b3b7211 */ /* 0x000fe200078fdaff */
[----:B------:R-:W-:Y:S05]  /*a330*/  @!P1 BRA `(.L_x_3135) ;  /* 0x0000001000009947 */ /* 0x000fea0003800000 */
[----:B--2---:R0:W-:Y:S02]  /*a340*/  RED.E.ADD.F32.FTZ.RN.STRONG.GPU [R56.64+-0x1800], R119 ;  /* 0xffe800773800798e */ /* 0x0041e4000c10e79a */
.L_x_3135:
[----:B------:R-:W-:Y:S05]  /*a350*/  BSYNC B0 ;  /* 0x0000000000007941 */ /* 0x000fea0003800000 */
.L_x_3134:
[----:B------:R-:W1:Y:S01]  /*a360*/  LDS R59, [R59.X4+0x4b00] ;  /* 0x004b00003b3b7984 */ /* 0x000e620000004800 */
[----:B------:R-:W-:Y:S01]  /*a370*/  BSSY B0, `(.L_x_3136) ;  /* 0x0000005000007945 */ /* 0x000fe20003800000 */
[----:B0-2---:R-:W-:Y:S02]  /*a380*/  IADD3 R119, R104, 0xb80, RZ ;  /* 0x00000b8068777810 */ /* 0x005fe40007ffe0ff */
[----:B------:R-:W-:Y:S01]  /*a390*/  LEA.HI.SX32 R121, R121, R104, 0x1b ;  /* 0x0000006879797211 */ /* 0x000fe200078fdaff */
[----:B------:R-:W-:Y:S05]  /*a3a0*/  @!P2 BRA `(.L_x_3137) ;  /* 0x000000100000a947 */ /* 0x000fea0003800000 */
[----:B-1----:R0:W-:Y:S02]  /*a3b0*/  RED.E.ADD.F32.FTZ.RN.STRONG.GPU [R56.64+-0x1600], R59 ;  /* 0xffea003b3800798e */ /* 0x0021e4000c10e79a */
.L_x_3137:
[----:B------:R-:W-:Y:S05]  /*a3c0*/  BSYNC B0 ;  /* 0x0000000000007941 */ /* 0x000fea0003800000 */
.L_x_3136:
[----:B------:R-:W2:Y:S01]  /*a3d0*/  LDS R121, [R121.X4+0x4d00] ;  /* 0x004d000079797984 */ /* 0x000ea20000004800 */
[----:B------:R-:W-:Y:S01]  /*a3e0*/  BSSY B0, `(.L_x_3138) ;  /* 0x0000005000007945 */ /* 0x000fe20003800000 */
[----:B01----:R-:W-:Y:S02]  /*a3f0*/  IADD3 R59, R104, 0xc00, RZ ;  /* 0x00000c00683b7810 */ /* 0x003fe40007ffe0ff */
[----:B------:R-:W-:Y:S01]  /*a400*/  LEA.HI.SX32 R119, R119, R104, 0x1b ;  /* 0x0000006877777211 */ /* 0x000fe200078fdaff */
[----:B------:R-:W-:Y:S05]  /*a410*/  @!P3 BRA `(.L_x_3139) ;  /* 0x000000100000b947 */ /* 0x000fea0003800000 */
[----:B--2---:R0:W-:Y:S02]  /*a420*/  RED.E.ADD.F32.FTZ.RN.STRONG.GPU [R56.64+-0x1400], R121 ;  /* 0xffec00793800798e */ /* 0x0041e4000c10e79a */
.L_x_3139:
[----:B------:R-:W-:Y:S05]  /*a430*/  BSYNC B0 ;  /* 0x0000000000007941 */ /* 0x000fea0003800000 */
.L_x_3138:
[----:B------:R-:W1:Y:S01]  /*a440*/  LDS R119, [R119.X4+0x4f00] ;  /* 0x004f000077777984 */ /* 0x000e620000004800 */
[----:B------:R-:W-:Y:S01]  /*a450*/  BSSY B0, `(.L_x_3140) ;  /* 0x0000004000007945 */ /* 0x000fe20003800000 */
[----:B------:R-:W-:Y:S01]  /*a460*/  LEA.HI.SX32 R59, R59, R104, 0x1b ;  /* 0x000000683b3b7211 */ /* 0x000fe200078fdaff */
[----:B------:R-:W-:Y:S05]  /*a470*/  @!P4 BRA `(.L_x_3141) ;  /* 0x000000100000c947 */ /* 0x000fea0003800000 */
[----:B-1----:R1:W-:Y:S02]  /*a480*/  RED.E.ADD.F32.FTZ.RN.STRONG.GPU [R56.64+-0x1200], R119 ;  /* 0xffee00773800798e */ /* 0x0023e4000c10e79a */
.L_x_3141:
[----:B------:R-:W-:Y:S05]  /*a490*/  BSYNC B0 ;  /* 0x0000000000007941 */ /* 0x000fea0003800000 */
.L_x_3140:
[----:B------:R-:W3:Y:S01]  /*a4a0*/  LDS R59, [R59.X4+0x5100] ;  /* 0x005100003b3b7984 */ /* 0x000ee20000004800 */
[----:B------:R-:W-:Y:S01]  /*a4b0*/  BSSY B0, `(.L_x_3142) ;  /* 0x0000005000007945 */ /* 0x000fe20003800000 */
[----:B-1----:R-:W-:-:S02]  /*a4c0*/  IADD3 R119, R104, 0xc80, RZ ;  /* 0x00000c8068777810 */ /* 0x002fc40007ffe0ff */
[----:B0-2---:R-:W-:Y:S01]  /*a4d0*/  IADD3 R121, R104, 0xd00, RZ ;  /* 0x00000d0068797810 */ /* 0x005fe20007ffe0ff */
[----:B------:R-:W-:Y:S05]  /*a4e0*/  @!P5 BRA `(.L_x_3143) ;  /* 0x000000100000d947 */ /* 0x000fea0003800000 */
[----:B---3--:R0:W-:Y:S02]  /*a4f0*/  RED.E.ADD.F32.FTZ.RN.STRONG.GPU [R56.64+-0x1000], R59 ;  /* 0xfff0003b3800798e */ /* 0x0081e4000c10e79a */
.L_x_3143:
[----:B------:R-:W-:Y:S05]  /*a500*/  BSYNC B0 ;  /* 0x0000000000007941 */ /* 0x000fea0003800000 */
.L_x_3142:
        /* <DEDUP_REMOVED lines=14> */
.L_x_3145:
[----:B------:R-:W-:Y:S05]  /*a5f0*/  BSYNC B0 ;  /* 0x0000000000007941 */ /* 0x000fea0003800000 */
.L_x_3144:
[----:B------:R-:W1:Y:S01]  /*a600*/  LDS R121, [R121.X4+0x5500] ;  /* 0x0055000079797984 */ /* 0x000e620000004800 */
[----:B------:R-:W-:Y:S01]  /*a610*/  BSSY B0, `(.L_x_3146) ;  /* 0x0000005000007945 */ /* 0x000fe20003800000 */
[----:B0-----:R-:W-:-:S02]  /*a620*/  IADD3 R119, R104, 0xe00, RZ ;  /* 0x00000e0068777810 */ /* 0x001fc40007ffe0ff */
[----:B------:R-:W-:Y:S01]  /*a630*/  LEA.HI.SX32 R59, R59, R104, 0x1b ;  /* 0x000000683b3b7211 */ /* 0x000fe200078fdaff */
[----:B------:R-:W-:Y:S05]  /*a640*/  @!P0 BRA `(.L_x_3147) ;  /* 0x0000001000008947 */ /* 0x000fea0003800000 */
[----:B-1----:R0:W-:Y:S02]  /*a650*/  RED.E.ADD.F32.FTZ.RN.STRONG.GPU [R56.64+-0xc00], R121 ;  /* 0xfff400793800798e */ /* 0x0021e4000c10e79a */
.L_x_3147:
[----:B------:R-:W-:Y:S05]  /*a660*/  BSYNC B0 ;  /* 0x0000000000007941 */ /* 0x000fea0003800000 */
.L_x_3146:
[----:B------:R-:W2:Y:S01]  /*a670*/  LDS R59, [R59.X4+0x5700] ;  /* 0x005700003b3b7984 */ /* 0x000ea20000004800 */
[----:B------:R-:W-:Y:S01]  /*a680*/  BSSY B0, `(.L_x_3148) ;  /* 0x0000005000007945 */ /* 0x000fe20003800000 */
[----:B01----:R-:W-:Y:S02]  /*a690*/  IADD3 R121, R104, 0xe80, RZ ;  /* 0x00000e8068797810 */ /* 0x003fe40007ffe0ff */
[----:B------:R-:W-:Y:S01]  /*a6a0*/  LEA.HI.SX32 R119, R119, R104, 0x1b ;  /* 0x0000006877777211 */ /* 0x000fe200078fdaff */
[----:B------:R-:W-:Y:S05]  /*a6b0*/  @!P1 BRA `(.L_x_3149) ;  /* 0x0000001000009947 */ /* 0x000fea0003800000 */
[----:B--2---:R0:W-:Y:S02]  /*a6c0*/  RED.E.ADD.F32.FTZ.RN.STRONG.GPU [R56.64+-0xa00], R59 ;  /* 0xfff6003b3800798e */ /* 0x0041e4000c10e79a */
.L_x_3149:
[----:B------:R-:W-:Y:S05]  /*a6d0*/  BSYNC B0 ;  /* 0x0000000000007941 */ /* 0x000fea0003800000 */
.L_x_3148:
[----:B------:R-:W1:Y:S01]  /*a6e0*/  LDS R119, [R119.X4+0x5900] ;  /* 0x0059000077777984 */ /* 0x000e620000004800 */
[----:B------:R-:W-:Y:S01]  /*a6f0*/  BSSY B0, `(.L_x_3150) ;  /* 0x0000005000007945 */ /* 0x000fe20003800000 */
[----:B0-2---:R-:W-:Y:S02]  /*a700*/  IADD3 R59, R104, 0xf00, RZ ;  /* 0x00000f00683b7810 */ /* 0x005fe40007ffe0ff */
[----:B------:R-:W-:Y:S01]  /*a710*/  LEA.HI.SX32 R121, R121, R104, 0x1b ;  /* 0x0000006879797211 */ /* 0x000fe200078fdaff */
[----:B------:R-:W-:Y:S05]  /*a720*/  @!P2 BRA `(.L_x_3151) ;  /* 0x000000100000a947 */ /* 0x000fea0003800000 */
[----:B-1----:R0:W-:Y:S02]  /*a730*/  RED.E.ADD.F32.FTZ.RN.STRONG.GPU [R56.64+-0x800], R119 ;  /* 0xfff800773800798e */ /* 0x0021e4000c10e79a */
.L_x_3151:
[----:B------:R-:W-:Y:S05]  /*a740*/  BSYNC B0 ;  /* 0x0000000000007941 */ /* 0x000fea0003800000 */
.L_x_3150:
[----:B------:R-:W2:Y:S01]  /*a750*/  LDS R121, [R121.X4+0x5b00] ;  /* 0x005b000079797984 */ /* 0x000ea20000004800 */
[----:B------:R-:W-:Y:S01]  /*a760*/  BSSY B0, `(.L_x_3152) ;  /* 0x0000005000007945 */ /* 0x000fe20003800000 */
[----:B01----:R-:W-:-:S02]  /*a770*/  IADD3 R119, R104, 0xf80, RZ ;  /* 0x00000f8068777810 */ /* 0x003fc40007ffe0ff */
[----:B------:R-:W-:Y:S01]  /*a780*/  LEA.HI.SX32 R59, R59, R104, 0x1b ;  /* 0x000000683b3b7211 */ /* 0x000fe200078fdaff */
[----:B------:R-:W-:Y:S05]  /*a790*/  @!P3 BRA `(.L_x_3153) ;  /* 0x000000100000b947 */ /* 0x000fea0003800000 */
[----:B--2---:R0:W-:Y:S02]  /*a7a0*/  RED.E.ADD.F32.FTZ.RN.STRONG.GPU [R56.64+-0x600], R121 ;  /* 0xfffa00793800798e */ /* 0x0041e4000c10e79a */
.L_x_3153:
[----:B------:R-:W-:Y:S05]  /*a7b0*/  BSYNC B0 ;  /* 0x0000000000007941 */ /* 0x000fea0003800000 */
.L_x_3152:
[----:B------:R-:W1:Y:S01]  /*a7c0*/  LDS R59, [R59.X4+0x5d00] ;  /* 0x005d00003b3b7984 */ /* 0x000e620000004800 */
[----:B------:R-:W-:Y:S01]  /*a7d0*/  BSSY B0, `(.L_x_3154) ;  /* 0x0000004000007945 */ /* 0x000fe20003800000 */
[----:B------:R-:W-:Y:S01]  /*a7e0*/  LEA.HI.SX32 R119, R119, R104, 0x1b ;  /* 0x0000006877777211 */ /* 0x000fe200078fdaff */
[----:B------:R-:W-:Y:S05]  /*a7f0*/  @!P4 BRA `(.L_x_3155) ;  /* 0x000000100000c947 */ /* 0x000fea0003800000 */
[----:B-1----:R1:W-:Y:S02]  /*a800*/  RED.E.ADD.F32.FTZ.RN.STRONG.GPU [R56.64+-0x400], R59 ;  /* 0xfffc003b3800798e */ /* 0x0023e4000c10e79a */
.L_x_3155:
[----:B------:R-:W-:Y:S05]  /*a810*/  BSYNC B0 ;  /* 0x0000000000007941 */ /* 0x000fea0003800000 */
.L_x_3154:
[----:B------:R-:W3:Y:S01]  /*a820*/  LDS R119, [R119.X4+0x5f00] ;  /* 0x005f000077777984 */ /* 0x000ee20000004800 */
[----:B------:R-:W-:Y:S01]  /*a830*/  BSSY B0, `(.L_x_3156) ;  /* 0x0000003000007945 */ /* 0x000fe20003800000 */
[----:B------:R-:W-:Y:S05]  /*a840*/  @!P5 BRA `(.L_x_3157) ;  /* 0x000000100000d947 */ /* 0x000fea0003800000 */
[----:B---3--:R3:W-:Y:S02]  /*a850*/  RED.E.ADD.F32.FTZ.RN.STRONG.GPU [R56.64+-0x200], R119 ;  /* 0xfffe00773800798e */ /* 0x0087e4000c10e79a */
.L_x_3157:
[----:B------:R-:W-:Y:S05]  /*a860*/  BSYNC B0 ;  /* 0x0000000000007941 */ /* 0x000fea0003800000 */
.L_x_3156:
[----:B------:R-:W4:Y:S01]  /*a870*/  SHFL.DOWN PT, R208, R171, 0x1, 0x1f ;  /* 0x08201f00abd07f89 */ /* 0x000f2200000e0000 */
[----:B------:R-:W-:Y:S01]  /*a880*/  ISETP.GT.AND P0, PT, R101, 0x1e, PT ;  /* 0x0000001e6500780c */ /* 0x000fe20003f04270 */
[----:B------:R-:W-:Y:S01]  /*a890*/  FMUL.FTZ R142, R103, R142 ;  /* 0x0000008e678e7220 */ /* 0x000fe20000410000 */
[----:B01-3--:R-:W-:Y:S01]  /*a8a0*/  MOV R57, R171 ;  /* 0x000000ab00397202 */ /* 0x00bfe20000000f00 */
[----:B--2---:R0:W1:Y:S01]  /*a8b0*/  SHFL.DOWN PT, R121, R117, 0x1, 0x1f ;  /* 0x08201f0075797f89 */ /* 0x00406200000e0000 */
        /* <DEDUP_REMOVED lines=8> */
[----:B0-----:R-:W-:Y:S01]  /*a940*/  FMUL.FTZ R117, R162, R188 ;  /* 0x000000bca2757220 */ /* 0x001fe20000410000 */
[----:B------:R-:W-:Y:S01]  /*a950*/  ISETP.NE.AND P2, PT, R104, RZ, PT ;  /* 0x000000ff6800720c */ /* 0x000fe20003f45270 */
[----:B------:R-:W-:Y:S01]  /*a960*/  FADD.FTZ R49, R122, R49 ;  /* 0x000000317a317221 */ /* 0x000fe20000010000 */
[----:B------:R-:W-:Y:S01]  /*a970*/  BSSY B0, `(.L_x_3158) ;  /* 0x00000a5000007945 */ /* 0x000fe20003800000 */
[----:B------:R-:W-:-:S02]  /*a980*/  FFMA.FTZ R117, R160, R172, R117 ;  /* 0x000000aca0757223 */ /* 0x000fc40000010075 */
[----:B------:R-:W-:Y:S02]  /*a990*/  FFMA.FTZ R126, R115, R124, R126 ;  /* 0x0000007c737e7223 */ /* 0x000fe4000001007e */
[-C--:B------:R-:W-:Y:S02]  /*a9a0*/  FFMA.FTZ R20, R35, R117.reuse, R20 ;  /* 0x0000007523147223 */ /* 0x080fe40000010014 */
[----:B------:R-:W-:Y:S02]  /*a9b0*/  FFMA.FTZ R117, R118, R117, R142 ;  /* 0x0000007576757223 */ /* 0x000fe4000001008e */
[----:B----4-:R-:W-:Y:S02]  /*a9c0*/  @!P0 FADD.FTZ R57, R57, R208 ;  /* 0x000000d039398221 */ /* 0x010fe40000010000 */
[----:B------:R-:W-:Y:S02]  /*a9d0*/  FFMA.FTZ R17, R34, R120, R17 ;  /* 0x0000007822117223 */ /* 0x000fe40000010011 */
        /* <DEDUP_REMOVED lines=22> */
[----:B--2---:R-:W-:Y:S02]  /*ab40*/  @!P0 FADD.FTZ R59, R59, R212 ;  /* 0x000000d43b3b8221 */ /* 0x004fe40000010000 */
[----:B------:R-:W-:Y:S02]  /*ab50*/  FFMA.FTZ R145, R222, R163, R145 ;  /* 0x000000a3de917223 */ /* 0x000fe40000010091 */
[----:B---3--:R-:W-:Y:S01]  /*ab60*/  @!P0 FADD.FTZ R56, R56, R119 ;  /* 0x0000007738388221 */ /* 0x008fe20000010000 */
[----:B------:R-:W1:Y:S01]  /*ab70*/  SHFL.DOWN PT, R122, R59, 0x4, 0x1f ;  /* 0x08801f003b7a7f89 */ /* 0x000e6200000e0000 */
[----:B------:R-:W-:Y:S01]  /*ab80*/  ISETP.GT.AND P0, PT, R101, 0x1b, PT ;  /* 0x0000001b6500780c */ /* 0x000fe20003f04270 */
[----:B------:R-:W-:-:S02]  /*ab90*/  FFMA.FTZ R21, R38, R120, R21 ;  /* 0x0000007826157223 */ /* 0x000fc40000010015 */
[----:B------:R-:W2:Y:S01]  /*aba0*/  SHFL.DOWN PT, R119, R58, 0x4, 0x1f ;  /* 0x08801f003a777f89 */ /* 0x000ea200000e0000 */
[-C--:B------:R-:W-:Y:S02]  /*abb0*/  FFMA.FTZ R22, R37, R103.reuse, R22 ;  /* 0x0000006725167223 */ /* 0x080fe40000010016 */
[----:B------:R-:W-:Y:S01]  /*abc0*/  FFMA.FTZ R23, R40, R102, R23 ;  /* 0x0000006628177223 */ /* 0x000fe20000010017 */
[----:B------:R-:W3:Y:S01]  /*abd0*/  SHFL.DOWN PT, R115, R56, 0x4, 0x1f ;  /* 0x08801f0038737f89 */ /* 0x000ee200000e0000 */
[----:B------:R-:W-:Y:S02]  /*abe0*/  FFMA.FTZ R120, R87, R120, R141 ;  /* 0x0000007857787223 */ /* 0x000fe4000001008d */
[----:B------:R-:W-:Y:S02]  /*abf0*/  FFMA.FTZ R103, R86, R103, R166 ;  /* 0x0000006756677223 */ /* 0x000fe400000100a6 */
[----:B------:R-:W-:Y:S02]  /*ac00*/  FFMA.FTZ R102, R83, R102, R145 ;  /* 0x0000006653667223 */ /* 0x000fe40000010091 */
[----:B------:R-:W-:-:S02]  /*ac10*/  FMUL.FTZ R170, R81, R170 ;  /* 0x000000aa51aa7220 */ /* 0x000fc40000410000 */
[----:B0-----:R-:W-:Y:S02]  /*ac20*/  @!P0 FADD.FTZ R57, R57, R118 ;  /* 0x0000007639398221 */ /* 0x001fe40000010000 */
[----:B------:R-:W-:Y:S02]  /*ac30*/  FMUL.FTZ R85, R154, R192 ;  /* 0x000000c09a557220 */ /* 0x000fe40000410000 */
[----:B------:R-:W-:Y:S01]  /*ac40*/  FMUL.FTZ R84, R153, R193 ;  /* 0x000000c199547220 */ /* 0x000fe20000410000 */
[----:B------:R-:W0:Y:S01]  /*ac50*/  SHFL.DOWN PT, R86, R57, 0x8, 0x1f ;  /* 0x09001f0039567f89 */ /* 0x000e2200000e0000 */
[----:B------:R-:W-:Y:S02]  /*ac60*/  FMUL.FTZ R81, R150, R194 ;  /* 0x000000c296517220 */ /* 0x000fe40000410000 */
[----:B-1----:R-:W-:Y:S02]  /*ac70*/  @!P0 FADD.FTZ R59, R59, R122 ;  /* 0x0000007a3b3b8221 */ /* 0x002fe40000010000 */
[----:B------:R-:W-:-:S02]  /*ac80*/  FMUL.FTZ R165, R80, R165 ;  /* 0x000000a550a57220 */ /* 0x000fc40000410000 */
[----:B--2---:R-:W-:Y:S01]  /*ac90*/  @!P0 FADD.FTZ R58, R58, R119 ;  /* 0x000000773a3a8221 */ /* 0x004fe20000010000 */
[----:B------:R-:W1:Y:S01]  /*aca0*/  SHFL.DOWN PT, R118, R59, 0x8, 0x1f ;  /* 0x09001f003b767f89 */ /* 0x000e6200000e0000 */
[----:B------:R-:W-:Y:S02]  /*acb0*/  FMUL.FTZ R202, R77, R202 ;  /* 0x000000ca4dca7220 */ /* 0x000fe40000410000 */
        /* <DEDUP_REMOVED lines=12> */
[-C--:B------:R-:W-:Y:S02]  /*ad80*/  FFMA.FTZ R25, R42, R84.reuse, R25 ;  /* 0x000000542a197223 */ /* 0x080fe40000010019 */
[----:B-1----:R-:W-:Y:S02]  /*ad90*/  @!P0 FADD.FTZ R59, R59, R118 ;  /* 0x000000763b3b8221 */ /* 0x002fe40000010000 */
[----:B------:R-:W-:Y:S02]  /*ada0*/  FFMA.FTZ R26, R41, R81, R26 ;  /* 0x00000051291a7223 */ /* 0x000fe4000001001a */
[----:B--2---:R-:W-:Y:S02]  /*adb0*/  @!P0 FADD.FTZ R58, R58, R87 ;  /* 0x000000573a3a8221 */ /* 0x004fe40000010000 */
[----:B------:R-:W-:Y:S02]  /*adc0*/  FFMA.FTZ R85, R82, R85, R170 ;  /* 0x0000005552557223 */ /* 0x000fe400000100aa */
[----:B---3--:R-:W-:Y:S01]  /*add0*/  @!P0 FADD.FTZ R56, R56, R83 ;  /* 0x0000005338388221 */ /* 0x008fe20000010000 */
[----:B------:R-:W-:Y:S01]  /*ade0*/  SHFL.DOWN PT, R82, R59, 0x10, 0x1f ;  /* 0x0a001f003b527f89 */ /* 0x000fe200000e0000 */
[----:B------:R-:W-:Y:S01]  /*adf0*/  FFMA.FTZ R84, R79, R84, R165 ;  /* 0x000000544f547223 */ /* 0x000fe200000100a5 */
[----:B------:R-:W-:Y:S01]  /*ae00*/  ISETP.GT.AND P0, PT, R101, 0xf, PT ;  /* 0x0000000f6500780c */ /* 0x000fe20003f04270 */
[----:B------:R-:W-:Y:S01]  /*ae10*/  FFMA.FTZ R81, R78, R81, R140 ;  /* 0x000000514e517223 */ /* 0x000fe2000001008c */
[----:B------:R-:W-:Y:S01]  /*ae20*/  SHFL.DOWN PT, R83, R58, 0x10, 0x1f ;  /* 0x0a001f003a537f89 */ /* 0x000fe200000e0000 */
[----:B------:R-:W-:-:S02]  /*ae30*/  FMUL.FTZ R139, R76, R139 ;  /* 0x0000008b4c8b7220 */ /* 0x000fc40000410000 */
[----:B------:R-:W-:Y:S01]  /*ae40*/  FMUL.FTZ R77, R146, R196 ;  /* 0x000000c4924d7220 */ /* 0x000fe20000410000 */
[----:B------:R-:W0:Y:S01]  /*ae50*/  SHFL.DOWN PT, R78, R57, 0x10, 0x1f ;  /* 0x0a001f00394e7f89 */ /* 0x000e2200000e0000 */
[----:B------:R-:W-:Y:S02]  /*ae60*/  FMUL.FTZ R138, R61, R138 ;  /* 0x0000008a3d8a7220 */ /* 0x000fe40000410000 */
[----:B------:R-:W-:Y:S01]  /*ae70*/  FMUL.FTZ R76, R113, R197 ;  /* 0x000000c5714c7220 */ /* 0x000fe20000410000 */
[----:B------:R-:W1:Y:S01]  /*ae80*/  SHFL.DOWN PT, R79, R56, 0x10, 0x1f ;  /* 0x0a001f00384f7f89 */ /* 0x000e6200000e0000 */
[----:B------:R-:W-:Y:S02]  /*ae90*/  FMUL.FTZ R135, R66, R135 ;  /* 0x0000008742877220 */ /* 0x000fe40000410000 */
[----:B------:R-:W-:Y:S02]  /*aea0*/  FFMA.FTZ R77, R116, R180, R77 ;  /* 0x000000b4744d7223 */ /* 0x000fe4000001004d */
[----:B------:R-:W-:-:S02]  /*aeb0*/  FFMA.FTZ R136, R211, R136, R138 ;  /* 0x00000088d3887223 */ /* 0x000fc4000001008a */
[----:B------:R-:W-:Y:S02]  /*aec0*/  FFMA.FTZ R76, R111, R181, R76 ;  /* 0x000000b56f4c7223 */ /* 0x000fe4000001004c */
[----:B------:R-:W-:Y:S02]  /*aed0*/  FFMA.FTZ R133, R206, R133, R135 ;  /* 0x00000085ce857223 */ /* 0x000fe40000010087 */
[----:B------:R-:W-:Y:S02]  /*aee0*/  FMUL.FTZ R61, R114, R198 ;  /* 0x000000c6723d7220 */ /* 0x000fe40000410000 */
[-C--:B------:R-:W-:Y:S02]  /*aef0*/  FFMA.FTZ R28, R43, R77.reuse, R28 ;  /* 0x0000004d2b1c7223 */ /* 0x080fe4000001001c */
[----:B------:R-:W-:Y:S02]  /*af00*/  FFMA.FTZ R77, R60, R77, R136 ;  /* 0x0000004d3c4d7223 */ /* 0x000fe40000010088 */
[----:B------:R-:W-:-:S02]  /*af10*/  FFMA.FTZ R29, R46, R76, R29 ;  /* 0x0000004c2e1d7223 */ /* 0x000fc4000001001d */
[----:B------:R-:W-:Y:S02]  /*af20*/  FFMA.FTZ R76, R65, R76, R133 ;  /* 0x0000004c414c7223 */ /* 0x000fe40000010085 */
[----:B------:R-:W-:Y:S02]  /*af30*/  FMUL.FTZ R60, R109, R199 ;  /* 0x000000c76d3c7220 */ /* 0x000fe40000410000 */
[----:B------:R-:W-:Y:S02]  /*af40*/  FMUL.FTZ R80, R149, R195 ;  /* 0x000000c395507220 */ /* 0x000fe40000410000 */
[----:B------:R-:W-:Y:S02]  /*af50*/  FFMA.FTZ R65, R112, R182, R61 ;  /* 0x000000b670417223 */ /* 0x000fe4000001003d */
[----:B------:R-:W-:Y:S02]  /*af60*/  FMUL.FTZ R131, R204, R131 ;  /* 0x00000083cc837220 */ /* 0x000fe40000410000 */
[----:B------:R-:W-:-:S02]  /*af70*/  FMUL.FTZ R134, R205, R134 ;  /* 0x00000086cd867220 */ /* 0x000fc40000410000 */
[----:B------:R-:W-:Y:S02]  /*af80*/  FMUL.FTZ R61, R110, R200 ;  /* 0x000000c86e3d7220 */ /* 0x000fe40000410000 */
[----:B------:R-:W-:Y:S02]  /*af90*/  FMUL.FTZ R130, R201, R130 ;  /* 0x00000082c9827220 */ /* 0x000fe40000410000 */
[----:B------:R-:W-:Y:S02]  /*afa0*/  FFMA.FTZ R60, R107, R183, R60 ;  /* 0x000000b76b3c7223 */ /* 0x000fe4000001003c */
[----:B------:R-:W-:Y:S02]  /*afb0*/  FFMA.FTZ R80, R147, R179, R80 ;  /* 0x000000b393507223 */ /* 0x000fe40000010050 */
[----:B0-----:R-:W-:Y:S02]  /*afc0*/  @!P0 FADD.FTZ R57, R57, R78 ;  /* 0x0000004e39398221 */ /* 0x001fe40000010000 */
[----:B------:R-:W-:-:S02]  /*afd0*/  @!P0 FADD.FTZ R58, R58, R83 ;  /* 0x000000533a3a8221 */ /* 0x000fc40000010000 */
[----:B------:R-:W-:Y:S02]  /*afe0*/  @!P0 FADD.FTZ R59, R59, R82 ;  /* 0x000000523b3b8221 */ /* 0x000fe40000010000 */
[----:B-1----:R-:W-:Y:S02]  /*aff0*/  @!P0 FADD.FTZ R56, R56, R79 ;  /* 0x0000004f38388221 */ /* 0x002fe40000010000 */
        /* <DEDUP_REMOVED lines=15> */
[----:B------:R-:W-:Y:S02]  /*b0f0*/  FFMA.FTZ R19, R36, R124, R19 ;  /* 0x0000007c24137223 */ /* 0x000fe40000010013 */
        /* <DEDUP_REMOVED lines=44> */
.L_x_3159:
[----:B0-----:R-:W-:Y:S05]  /*b3c0*/  BSYNC B0 ;  /* 0x0000000000007941 */ /* 0x001fea0003800000 */
.L_x_3158:
        /* <DEDUP_REMOVED lines=8> */
.L_x_3059:
[----:B------:R-:W-:Y:S01]  /*b450*/  BAR.SYNC.DEFER_BLOCKING 0x0 ;  /* 0x0000000000007b1d */ /* 0x000fe20000010000 */
[----:B------:R-:W-:Y:S01]  /*b460*/  F2FP.BF16.PACK_AB R35, R25, R26 ;  /* 0x0000001a1923723e */ /* 0x000fe200000010ff */
[----:B------:R-:W-:Y:S01]  /*b470*/  FADD.FTZ R0, R105, R96 ;  /* 0x0000006069007221 */ /* 0x000fe20000010000 */
        /* <DEDUP_REMOVED lines=20> */
[----:B------:R-:W-:Y:S01]  /*b5c0*/  F2FP.BF16.PACK_AB R7, R89, R90 ;  /* 0x0000005a5907723e */ /* 0x000fe200000010ff */
        /* <DEDUP_REMOVED lines=19> */
[----:B------:R-:W-:-:S02]  /*b700*/  ULDC.64 UR36, c[0x0][0x300] ;  /* 0x0000c00000247ab9 */ /* 0x000fc40000000a00 */
[----:B------:R-:W-:Y:S01]  /*b710*/  MOV R3, UR8 ;  /* 0x0000000800037c02 */ /* 0x000fe20008000f00 */
[----:B------:R-:W-:Y:S01]  /*b720*/  ULDC.64 UR8, c[0x0][0x2f8] ;  /* 0x0000be0000087ab9 */ /* 0x000fe20000000a00 */
[----:B------:R-:W-:Y:S01]  /*b730*/  FADD.FTZ R90, R91, R90 ;  /* 0x0000005a5b5a7221 */ /* 0x000fe20000010000 */
[----:B------:R-:W-:Y:S02]  /*b740*/  UIMAD UR7, UR23, UR8, URZ ;  /* 0x00000008170772a4 */ /* 0x000fe4000f8e023f */
[----:B------:R-:W-:Y:S01]  /*b750*/  IMAD.WIDE R2, R99, 0x10, R2 ;  /* 0x0000001063027825 */ /* 0x000fe200078e0202 */
[----:B------:R-:W-:Y:S02]  /*b760*/  UIMAD.WIDE.U32 UR34, UR22, UR8, UR34 ;  /* 0x00000008162272a5 */ /* 0x000fe4000f8e0022 */
[----:B------:R-:W-:Y:S01]  /*b770*/  UIMAD UR7, UR22, UR9, UR7 ;  /* 0x00000009160772a4 */ /* 0x000fe2000f8e0207 */
[----:B------:R-:W-:Y:S01]  /*b780*/  FADD.FTZ R89, R90, R89 ;  /* 0x000000595a597221 */ /* 0x000fe20000010000 */
[----:B------:R-:W-:-:S02]  /*b790*/  UIADD3 UR13, UP2, UR13, -0x1000, URZ ;  /* 0xfffff0000d0d7890 */ /* 0x000fc4000ff5e03f */
[----:B------:R-:W-:Y:S01]  /*b7a0*/  UIADD3 UR9, UR35, UR7, URZ ;  /* 0x0000000723097290 */ /* 0x000fe2000fffe03f */
[----:B------:R-:W-:Y:S01]  /*b7b0*/  FADD.FTZ R88, R89, R88 ;  /* 0x0000005859587221 */ /* 0x000fe20000010000 */
[----:B------:R-:W-:Y:S02]  /*b7c0*/  UIMAD UR7, UR11, UR36, URZ ;  /* 0x000000240b0772a4 */ /* 0x000fe4000f8e023f */
[----:B------:R-:W-:Y:S01]  /*b7d0*/  UMOV UR8, UR34 ;  /* 0x0000002200087c82 */ /* 0x000fe20008000000 */
[----:B------:R-:W-:Y:S01]  /*b7e0*/  FADD.FTZ R55, R88, R55 ;  /* 0x0000003758377221 */ /* 0x000fe20000010000 */
[----:B------:R-:W-:Y:S02]  /*b7f0*/  UIMAD UR7, UR10, UR37, UR7 ;  /* 0x000000250a0772a4 */ /* 0x000fe4000f8e0207 */
[----:B------:R-:W-:Y:S01]  /*b800*/  UIMAD.WIDE.U32 UR8, UR10, UR36, UR8 ;  /* 0x000000240a0872a5 */ /* 0x000fe2000f8e0008 */
[----:B------:R-:W-:Y:S01]  /*b810*/  FADD.FTZ R54, R55, R54 ;  /* 0x0000003637367221 */ /* 0x000fe20000010000 */
[----:B------:R-:W-:-:S02]  /*b820*/  ULDC.64 UR34, c[0x0][0x340] ;  /* 0x0000d00000227ab9 */ /* 0x000fc40000000a00 */
        /* <DEDUP_REMOVED lines=10> */
[----:B------:R-:W-:Y:S01]  /*b8d0*/  UIADD3 UR17, UP4, UR17, -0x1000, URZ ;  /* 0xfffff00011117890 */ /* 0x000fe2000ff9e03f */
[----:B------:R-:W-:Y:S01]  /*b8e0*/  FADD.FTZ R51, R52, R51 ;  /* 0x0000003334337221 */ /* 0x000fe20000010000 */
[----:B------:R-:W-:-:S02]  /*b8f0*/  UIADD3 UR6, UR6, 0x1, URZ ;  /* 0x0000000106067890 */ /* 0x000fc4000fffe03f */
[----:B------:R-:W-:Y:S01]  /*b900*/  PLOP3.LUT P0, PT, PT, PT, UP0, 0x80, 0x0 ;  /* 0x000000000000781c */ /* 0x000fe20003f0f008 */
[----:B------:R-:W-:Y:S01]  /*b910*/  FADD.FTZ R50, R51, R50 ;  /* 0x0000003233327221 */ /* 0x000fe20000010000 */
[----:B------:R-:W-:Y:S02]  /*b920*/  UIADD3.X UR20, UR20, -0x1, URZ, UP1, !UPT ;  /* 0xffffffff14147890 */ /* 0x000fe40008ffe43f */
        /* <DEDUP_REMOVED lines=16> */
.L_x_3057:
        /* <DEDUP_REMOVED lines=34> */
.L_x_3163:
[----:B0-----:R-:W-:Y:S05]  /*bc50*/  BSYNC B0 ;  /* 0x0000000000007941 */ /* 0x001fea0003800000 */
.L_x_3162:
        /* <DEDUP_REMOVED lines=33> */
.L_x_3165:
[----:B------:R-:W3:Y:S02]  /*be70*/  S2R R11, SR_TID.X ;  /* 0x00000000000b7919 */ /* 0x000ee40000002100 */
.L_x_3166:
[----:B0-----:R-:W-:Y:S05]  /*be80*/  BSYNC B0 ;  /* 0x0000000000007941 */ /* 0x001fea0003800000 */
.L_x_3164:
        /* <DEDUP_REMOVED lines=12> */
.L_x_3167:
        /* <DEDUP_REMOVED lines=32> */
.L_x_3064:
[----:B------:R-:W-:Y:S01]  /*c150*/  HFMA2.MMA R66, -RZ, RZ, 0, 5.9604644775390625e-08 ;  /* 0x00000001ff427435 */ /* 0x000fe200000001ff */
[----:B------:R-:W-:-:S02]  /*c160*/  MOV R67, R62 ;  /* 0x0000003e00437202 */ /* 0x000fc40000000f00 */
[----:B------:R-:W-:Y:S02]  /*c170*/  MOV R64, RZ ;  /* 0x000000ff00407202 */ /* 0x000fe40000000f00 */
[----:B------:R-:W-:Y:S02]  /*c180*/  MOV R63, 0xffffffff ;  /* 0xffffffff003f7802 */ /* 0x000fe40000000f00 */
[----:B------:R-:W-:Y:S02]  /*c190*/  MOV R60, 0xc1b0 ;  /* 0x0000c1b0003c7802 */ /* 0x000fe40000000f00 */
[----:B------:R-:W-:Y:S05]  /*c1a0*/  CALL.REL.NOINC `($__internal_77_$__cuda_sm70_shflsync_up) ;  /* 0x00001eb000007944 */ /* 0x000fea0003c00000 */
[----:B-1----:R-:W-:Y:S01]  /*c1b0*/  MOV R65, R63 ;  /* 0x0000003f00417202 */ /* 0x002fe20000000f00 */
[----:B0-----:R-:W-:Y:S05]  /*c1c0*/  BRA `(.L_x_3168) ;  /* 0xffff8c2000007947 */ /* 0x001fea000383ffff */
.L_x_3065:
[----:B------:R-:W-:Y:S01]  /*c1d0*/  HFMA2.MMA R66, -RZ, RZ, 0, 5.9604644775390625e-08 ;  /* 0x00000001ff427435 */ /* 0x000fe200000001ff */
[----:B------:R-:W-:Y:S02]  /*c1e0*/  MOV R67, R80 ;  /* 0x0000005000437202 */ /* 0x000fe40000000f00 */
[----:B------:R-:W-:Y:S02]  /*c1f0*/  MOV R64, RZ ;  /* 0x000000ff00407202 */ /* 0x000fe40000000f00 */
[----:B------:R-:W-:-:S02]  /*c200*/  MOV R63, 0xffffffff ;  /* 0xffffffff003f7802 */ /* 0x000fc40000000f00 */
[----:B------:R-:W-:Y:S02]  /*c210*/  MOV R60, 0xc230 ;  /* 0x0000c230003c7802 */ /* 0x000fe40000000f00 */
[----:B01----:R-:W-:Y:S05]  /*c220*/  CALL.REL.NOINC `($__internal_77_$__cuda_sm70_shflsync_up) ;  /* 0x00001e3000007944 */ /* 0x003fea0003c00000 */
[----:B0-----:R-:W-:Y:S01]  /*c230*/  HFMA2.MMA R66, -RZ, RZ, 0, 5.9604644775390625e-08 ;  /* 0x00000001ff427435 */ /* 0x001fe200000001ff */
[----:B-1----:R-:W-:Y:S02]  /*c240*/  MOV R77, R63 ;  /* 0x0000003f004d7202 */ /* 0x002fe40000000f00 */
[----:B------:R-:W-:Y:S02]  /*c250*/  MOV R67, R82 ;  /* 0x0000005200437202 */ /* 0x000fe40000000f00 */
[----:B------:R-:W-:Y:S02]  /*c260*/  MOV R64, RZ ;  /* 0x000000ff00407202 */ /* 0x000fe40000000f00 */
[----:B------:R-:W-:Y:S02]  /*c270*/  MOV R63, 0xffffffff ;  /* 0xffffffff003f7802 */ /* 0x000fe40000000f00 */
[----:B------:R-:W-:Y:S02]  /*c280*/  MOV R60, 0xc2a0 ;  /* 0x0000c2a0003c7802 */ /* 0x000fe40000000f00 */
[----:B------:R-:W-:Y:S05]  /*c290*/  CALL.REL.NOINC `($__internal_77_$__cuda_sm70_shflsync_up) ;  /* 0x00001dc000007944 */ /* 0x000fea0003c00000 */
[----:B0-----:R-:W-:Y:S01]  /*c2a0*/  HFMA2.MMA R66, -RZ, RZ, 0, 5.9604644775390625e-08 ;  /* 0x00000001ff427435 */ /* 0x001fe200000001ff */
[----:B-1----:R-:W-:-:S02]  /*c2b0*/  MOV R79, R63 ;  /* 0x0000003f004f7202 */ /* 0x002fc40000000f00 */
[----:B------:R-:W-:Y:S02]  /*c2c0*/  MOV R67, R83 ;  /* 0x0000005300437202 */ /* 0x000fe40000000f00 */
[----:B------:R-:W-:Y:S02]  /*c2d0*/  MOV R64, RZ ;  /* 0x000000ff00407202 */ /* 0x000fe40000000f00 */
[----:B------:R-:W-:Y:S02]  /*c2e0*/  MOV R63, 0xffffffff ;  /* 0xffffffff003f7802 */ /* 0x000fe40000000f00 */
[----:B------:R-:W-:Y:S02]  /*c2f0*/  MOV R60, 0xc310 ;  /* 0x0000c310003c7802 */ /* 0x000fe40000000f00 */
[----:B------:R-:W-:Y:S05]  /*c300*/  CALL.REL.NOINC `($__internal_77_$__cuda_sm70_shflsync_up) ;  /* 0x00001d5000007944 */ /* 0x000fea0003c00000 */
[C---:B0-----:R-:W-:Y:S01]  /*c310*/  FMUL.FTZ R66, R80.reuse, R79 ;  /* 0x0000004f50427220 */ /* 0x041fe20000410000 */
        /* <DEDUP_REMOVED lines=19> */
[----:B------:R-:W-:Y:S05]  /*c450*/  CALL.REL.NOINC `($__internal_77_$__cuda_sm70_shflsync_up) ;  /* 0x00001c0000007944 */ /* 0x000fea0003c00000 */
[----:B0-----:R-:W-:Y:S01]  /*c460*/  HFMA2.MMA R66, -RZ, RZ, 0, 1.1920928955078125e-07 ;  /* 0x00000002ff427435 */ /* 0x001fe200000001ff */
[----:B-1----:R-:W-:Y:S02]  /*c470*/  MOV R62, R63 ;  /* 0x0000003f003e7202 */ /* 0x002fe40000000f00 */
[----:B------:R-:W-:Y:S02]  /*c480*/  MOV R67, R79 ;  /* 0x0000004f00437202 */ /* 0x000fe40000000f00 */
[----:B------:R-:W-:Y:S02]  /*c490*/  MOV R64, RZ ;  /* 0x000000ff00407202 */ /* 0x000fe40000000f00 */
[----:B------:R-:W-:Y:S02]  /*c4a0*/  MOV R63, 0xffffffff ;  /* 0xffffffff003f7802 */ /* 0x000fe40000000f00 */
[----:B------:R-:W-:-:S02]  /*c4b0*/  MOV R60, 0xc4d0 ;  /* 0x0000c4d0003c7802 */ /* 0x000fc40000000f00 */
[----:B------:R-:W-:Y:S05]  /*c4c0*/  CALL.REL.NOINC `($__internal_77_$__cuda_sm70_shflsync_up) ;  /* 0x00001b9000007944 */ /* 0x000fea0003c00000 */
[----:B0-----:R-:W-:Y:S01]  /*c4d0*/  HFMA2.MMA R66, -RZ, RZ, 0, 1.1920928955078125e-07 ;  /* 0x00000002ff427435 */ /* 0x001fe200000001ff */
[----:B-1----:R-:W-:-:S02]  /*c4e0*/  MOV R65, R63 ;  /* 0x0000003f00417202 */ /* 0x002fc40000000f00 */
[----:B------:R-:W-:Y:S02]  /*c4f0*/  MOV R67, R82 ;  /* 0x0000005200437202 */ /* 0x000fe40000000f00 */
[----:B------:R-:W-:Y:S02]  /*c500*/  MOV R64, RZ ;  /* 0x000000ff00407202 */ /* 0x000fe40000000f00 */
[----:B------:R-:W-:Y:S02]  /*c510*/  MOV R63, 0xffffffff ;  /* 0xffffffff003f7802 */ /* 0x000fe40000000f00 */
[----:B------:R-:W-:Y:S02]  /*c520*/  MOV R60, 0xc540 ;  /* 0x0000c540003c7802 */ /* 0x000fe40000000f00 */
[----:B------:R-:W-:Y:S05]  /*c530*/  CALL.REL.NOINC `($__internal_77_$__cuda_sm70_shflsync_up) ;  /* 0x00001b2000007944 */ /* 0x000fea0003c00000 */
[----:B0-----:R-:W-:Y:S01]  /*c540*/  HFMA2.MMA R66, -RZ, RZ, 0, 1.1920928955078125e-07 ;  /* 0x00000002ff427435 */ /* 0x001fe200000001ff */
[----:B-1----:R-:W-:Y:S02]  /*c550*/  MOV R76, R63 ;  /* 0x0000003f004c7202 */ /* 0x002fe40000000f00 */
[----:B------:R-:W-:Y:S02]  /*c560*/  MOV R67, R83 ;  /* 0x0000005300437202 */ /* 0x000fe40000000f00 */
[----:B------:R-:W-:-:S02]  /*c570*/  MOV R64, RZ ;  /* 0x000000ff00407202 */ /* 0x000fc40000000f00 */
[----:B------:R-:W-:Y:S02]  /*c580*/  MOV R63, 0xffffffff ;  /* 0xffffffff003f7802 */ /* 0x000fe40000000f00 */
[----:B------:R-:W-:Y:S02]  /*c590*/  MOV R60, 0xc5b0 ;  /* 0x0000c5b0003c7802 */ /* 0x000fe40000000f00 */
[----:B------:R-:W-:Y:S05]  /*c5a0*/  CALL.REL.NOINC `($__internal_77_$__cuda_sm70_shflsync_up) ;  /* 0x00001ab000007944 */ /* 0x000fea0003c00000 */
        /* <DEDUP_REMOVED lines=17> */
[----:B------:R-:W-:Y:S05]  /*c6c0*/  CALL.REL.NOINC `($__internal_77_$__cuda_sm70_shflsync_up) ;  /* 0x0000199000007944 */ /* 0x000fea0003c00000 */
[----:B0-----:R-:W-:Y:S01]  /*c6d0*/  HFMA2.MMA R66, -RZ, RZ, 0, 2.384185791015625e-07 ;  /* 0x00000004ff427435 */ /* 0x001fe200000001ff */
[----:B-1----:R-:W-:-:S02]  /*c6e0*/  MOV R62, R63 ;  /* 0x0000003f003e7202 */ /* 0x002fc40000000f00 */
[----:B------:R-:W-:Y:S02]  /*c6f0*/  MOV R67, R79 ;  /* 0x0000004f00437202 */ /* 0x000fe40000000f00 */
[----:B------:R-:W-:Y:S02]  /*c700*/  MOV R64, RZ ;  /* 0x000000ff00407202 */ /* 0x000fe40000000f00 */
[----:B------:R-:W-:Y:S02]  /*c710*/  MOV R63, 0xffffffff ;  /* 0xffffffff003f7802 */ /* 0x000fe40000000f00 */
[----:B------:R-:W-:Y:S02]  /*c720*/  MOV R60, 0xc740 ;  /* 0x0000c740003c7802 */ /* 0x000fe40000000f00 */
[----:B------:R-:W-:Y:S05]  /*c730*/  CALL.REL.NOINC `($__internal_77_$__cuda_sm70_shflsync_up) ;  /* 0x0000192000007944 */ /* 0x000fea0003c00000 */
[----:B0-----:R-:W-:Y:S01]  /*c740*/  HFMA2.MMA R66, -RZ, RZ, 0, 2.384185791015625e-07 ;  /* 0x00000004ff427435 */ /* 0x001fe200000001ff */
[----:B-1----:R-:W-:Y:S02]  /*c750*/  MOV R65, R63 ;  /* 0x0000003f00417202 */ /* 0x002fe40000000f00 */
[----:B------:R-:W-:Y:S02]  /*c760*/  MOV R67, R82 ;  /* 0x0000005200437202 */ /* 0x000fe40000000f00 */
[----:B------:R-:W-:-:S02]  /*c770*/  MOV R64, RZ ;  /* 0x000000ff00407202 */ /* 0x000fc40000000f00 */
[----:B------:R-:W-:Y:S02]  /*c780*/  MOV R63, 0xffffffff ;  /* 0xffffffff003f7802 */ /* 0x000fe40000000f00 */
[----:B------:R-:W-:Y:S02]  /*c790*/  MOV R60, 0xc7b0 ;  /* 0x0000c7b0003c7802 */ /* 0x000fe40000000f00 */
[----:B------:R-:W-:Y:S05]  /*c7a0*/  CALL.REL.NOINC `($__internal_77_$__cuda_sm70_shflsync_up) ;  /* 0x000018b000007944 */ /* 0x000fea0003c00000 */
[----:B0-----:R-:W-:Y:S01]  /*c7b0*/  HFMA2.MMA R66, -RZ, RZ, 0, 2.384185791015625e-07 ;  /* 0x00000004ff427435 */ /* 0x001fe200000001ff */
[----:B-1----:R-:W-:Y:S02]  /*c7c0*/  MOV R76, R63 ;  /* 0x0000003f004c7202 */ /* 0x002fe40000000f00 */
[----:B------:R-:W-:Y:S02]  /*c7d0*/  MOV R67, R83 ;  /* 0x0000005300437202 */ /* 0x000fe40000000f00 */
[----:B------:R-:W-:Y:S02]  /*c7e0*/  MOV R64, RZ ;  /* 0x000000ff00407202 */ /* 0x000fe40000000f00 */
[----:B------:R-:W-:Y:S02]  /*c7f0*/  MOV R63, 0xffffffff ;  /* 0xffffffff003f7802 */ /* 0x000fe40000000f00 */
[----:B------:R-:W-:-:S02]  /*c800*/  MOV R60, 0xc820 ;  /* 0x0000c820003c7802 */ /* 0x000fc40000000f00 */
[----:B------:R-:W-:Y:S05]  /*c810*/  CALL.REL.NOINC `($__internal_77_$__cuda_sm70_shflsync_up) ;  /* 0x0000184000007944 */ /* 0x000fea0003c00000 */
        /* <DEDUP_REMOVED lines=17> */
[----:B------:R-:W-:Y:S05]  /*c930*/  CALL.REL.NOINC `($__internal_77_$__cuda_sm70_shflsync_up) ;  /* 0x0000172000007944 */ /* 0x000fea0003c00000 */
[----:B0-----:R-:W-:Y:S01]  /*c940*/  HFMA2.MMA R66, -RZ, RZ, 0, 4.76837158203125e-07 ;  /* 0x00000008ff427435 */ /* 0x001fe200000001ff */
[----:B-1----:R-:W-:Y:S02]  /*c950*/  MOV R62, R63 ;  /* 0x0000003f003e7202 */ /* 0x002fe40000000f00 */
[----:B------:R-:W-:Y:S02]  /*c960*/  MOV R67, R79 ;  /* 0x0000004f00437202 */ /* 0x000fe40000000f00 */
[----:B------:R-:W-:Y:S02]  /*c970*/  MOV R64, RZ ;  /* 0x000000ff00407202 */ /* 0x000fe40000000f00 */
[----:B------:R-:W-:Y:S02]  /*c980*/  MOV R63, 0xffffffff ;  /* 0xffffffff003f7802 */ /* 0x000fe40000000f00 */
[----:B------:R-:W-:Y:S02]  /*c990*/  MOV R60, 0xc9b0 ;  /* 0x0000c9b0003c7802 */ /* 0x000fe40000000f00 */
[----:B------:R-:W-:Y:S05]  /*c9a0*/  CALL.REL.NOINC `($__internal_77_$__cuda_sm70_shflsync_up) ;  /* 0x000016b000007944 */ /* 0x000fea0003c00000 */
[----:B0-----:R-:W-:Y:S01]  /*c9b0*/  HFMA2.MMA R66, -RZ, RZ, 0, 4.76837158203125e-07 ;  /* 0x00000008ff427435 */ /* 0x001fe200000001ff */
[----:B-1----:R-:W-:-:S02]  /*c9c0*/  MOV R65, R63 ;  /* 0x0000003f00417202 */ /* 0x002fc40000000f00 */
[----:B------:R-:W-:Y:S02]  /*c9d0*/  MOV R67, R82 ;  /* 0x0000005200437202 */ /* 0x000fe40000000f00 */
[----:B------:R-:W-:Y:S02]  /*c9e0*/  MOV R64, RZ ;  /* 0x000000ff00407202 */ /* 0x000fe40000000f00 */
[----:B------:R-:W-:Y:S02]  /*c9f0*/  MOV R63, 0xffffffff ;  /* 0xffffffff003f7802 */ /* 0x000fe40000000f00 */
[----:B------:R-:W-:Y:S02]  /*ca00*/  MOV R60, 0xca20 ;  /* 0x0000ca20003c7802 */ /* 0x000fe40000000f00 */
[----:B------:R-:W-:Y:S05]  /*ca10*/  CALL.REL.NOINC `($__internal_77_$__cuda_sm70_shflsync_up) ;  /* 0x0000164000007944 */ /* 0x000fea0003c00000 */
[----:B0-----:R-:W-:Y:S01]  /*ca20*/  HFMA2.MMA R66, -RZ, RZ, 0, 4.76837158203125e-07 ;  /* 0x00000008ff427435 */ /* 0x001fe200000001ff */
        /* <DEDUP_REMOVED lines=27> */
[----:B------:R-:W-:Y:S05]  /*cbe0*/  CALL.REL.NOINC `($__internal_77_$__cuda_sm70_shflsync_up) ;  /* 0x0000147000007944 */ /* 0x000fea0003c00000 */
[----:B0-----:R-:W-:Y:S01]  /*cbf0*/  HFMA2.MMA R66, -RZ, RZ, 0, 9.5367431640625e-07 ;  /* 0x00000010ff427435 */ /* 0x001fe200000001ff */
[----:B-1----:R-:W-:Y:S02]  /*cc00*/  MOV R78, R63 ;  /* 0x0000003f004e7202 */ /* 0x002fe40000000f00 */
[----:B------:R-:W-:Y:S02]  /*cc10*/  MOV R67, R79 ;  /* 0x0000004f00437202 */ /* 0x000fe40000000f00 */
[----:B------:R-:W-:-:S02]  /*cc20*/  MOV R64, RZ ;  /* 0x000000ff00407202 */ /* 0x000fc40000000f00 */
[----:B------:R-:W-:Y:S02]  /*cc30*/  MOV R63, 0xffffffff ;  /* 0xffffffff003f7802 */ /* 0x000fe40000000f00 */
[----:B------:R-:W-:Y:S02]  /*cc40*/  MOV R60, 0xcc60 ;  /* 0x0000cc60003c7802 */ /* 0x000fe40000000f00 */
[----:B------:R-:W-:Y:S05]  /*cc50*/  CALL.REL.NOINC `($__internal_77_$__cuda_sm70_shflsync_up) ;  /* 0x0000140000007944 */ /* 0x000fea0003c00000 */
[----:B0-----:R-:W-:Y:S01]  /*cc60*/  HFMA2.MMA R66, -RZ, RZ, 0, 9.5367431640625e-07 ;  /* 0x00000010ff427435 */ /* 0x001fe200000001ff */
[----:B-1----:R-:W-:Y:S02]  /*cc70*/  MOV R80, R63 ;  /* 0x0000003f00507202 */ /* 0x002fe40000000f00 */
[----:B------:R-:W-:Y:S02]  /*cc80*/  MOV R67, R82 ;  /* 0x0000005200437202 */ /* 0x000fe40000000f00 */
[----:B------:R-:W-:Y:S02]  /*cc90*/  MOV R64, RZ ;  /* 0x000000ff00407202 */ /* 0x000fe40000000f00 */
[----:B------:R-:W-:Y:S02]  /*cca0*/  MOV R63, 0xffffffff ;  /* 0xffffffff003f7802 */ /* 0x000fe40000000f00 */
[----:B------:R-:W-:-:S02]  /*ccb0*/  MOV R60, 0xccd0 ;  /* 0x0000ccd0003c7802 */ /* 0x000fc40000000f00 */
[----:B------:R-:W-:Y:S05]  /*ccc0*/  CALL.REL.NOINC `($__internal_77_$__cuda_sm70_shflsync_up) ;  /* 0x0000139000007944 */ /* 0x000fea0003c00000 */
[----:B0-----:R-:W-:Y:S01]  /*ccd0*/  HFMA2.MMA R66, -RZ, RZ, 0, 9.5367431640625e-07 ;  /* 0x00000010ff427435 */ /* 0x001fe200000001ff */
[----:B-1----:R-:W-:-:S02]  /*cce0*/  MOV R234, R63 ;  /* 0x0000003f00ea7202 */ /* 0x002fc40000000f00 */
[----:B------:R-:W-:Y:S02]  /*ccf0*/  MOV R67, R83 ;  /* 0x0000005300437202 */ /* 0x000fe40000000f00 */
[----:B------:R-:W-:Y:S02]  /*cd00*/  MOV R64, RZ ;  /* 0x000000ff00407202 */ /* 0x000fe40000000f00 */
[----:B------:R-:W-:Y:S02]  /*cd10*/  MOV R63, 0xffffffff ;  /* 0xffffffff003f7802 */ /* 0x000fe40000000f00 */
[----:B------:R-:W-:Y:S02]  /*cd20*/  MOV R60, 0xcd40 ;  /* 0x0000cd40003c7802 */ /* 0x000fe40000000f00 */
[----:B------:R-:W-:Y:S05]  /*cd30*/  CALL.REL.NOINC `($__internal_77_$__cuda_sm70_shflsync_up) ;  /* 0x0000132000007944 */ /* 0x000fea0003c00000 */
[----:B01----:R-:W-:Y:S05]  /*cd40*/  BRA `(.L_x_3169) ;  /* 0xffff850000007947 */ /* 0x003fea000383ffff */
.L_x_3070:
[----:B------:R-:W-:Y:S01]  /*cd50*/  HFMA2.MMA R66, -RZ, RZ, 0, 5.9604644775390625e-08 ;  /* 0x00000001ff427435 */ /* 0x000fe200000001ff */
[----:B------:R-:W-:Y:S02]  /*cd60*/  MOV R67, R79 ;  /* 0x0000004f00437202 */ /* 0x000fe40000000f00 */
[----:B0-----:R-:W-:Y:S02]  /*cd70*/  MOV R64, RZ ;  /* 0x000000ff00407202 */ /* 0x001fe40000000f00 */
[----:B------:R-:W-:-:S02]  /*cd80*/  MOV R63, 0xffffffff ;  /* 0xffffffff003f7802 */ /* 0x000fc40000000f00 */
[----:B------:R-:W-:Y:S02]  /*cd90*/  MOV R60, 0xcdb0 ;  /* 0x0000cdb0003c7802 */ /* 0x000fe40000000f00 */
[----:B-1----:R-:W-:Y:S05]  /*cda0*/  CALL.REL.NOINC `($__internal_77_$__cuda_sm70_shflsync_up) ;  /* 0x000012b000007944 */ /* 0x002fea0003c00000 */
        /* <DEDUP_REMOVED lines=14> */
[----:B0-----:R-:W-:Y:S01]  /*ce90*/  HFMA2.MMA R66, -RZ, RZ, 0, 5.9604644775390625e-08 ;  /* 0x00000001ff427435 */ /* 0x001fe200000001ff */
[----:B-1----:R-:W-:Y:S02]  /*cea0*/  MOV R65, R63 ;  /* 0x0000003f00417202 */ /* 0x002fe40000000f00 */
[----:B------:R-:W-:Y:S02]  /*ceb0*/  MOV R67, R76 ;  /* 0x0000004c00437202 */ /* 0x000fe40000000f00 */
[----:B------:R-:W-:-:S02]  /*cec0*/  MOV R64, RZ ;  /* 0x000000ff00407202 */ /* 0x000fc40000000f00 */
[----:B------:R-:W-:Y:S02]  /*ced0*/  MOV R63, 0xffffffff ;  /* 0xffffffff003f7802 */ /* 0x000fe40000000f00 */
[----:B------:R-:W-:Y:S02]  /*cee0*/  MOV R60, 0xcf00 ;  /* 0x0000cf00003c7802 */ /* 0x000fe40000000f00 */
[----:B------:R-:W-:Y:S05]  /*cef0*/  CALL.REL.NOINC `($__internal_77_$__cuda_sm70_shflsync_up) ;  /* 0x0000116000007944 */ /* 0x000fea0003c00000 */
[----:B-1----:R-:W-:Y:S01]  /*cf00*/  MOV R87, R63 ;  /* 0x0000003f00577202 */ /* 0x002fe20000000f00 */
[----:B------:R-:W-:Y:S01]  /*cf10*/  HFMA2.MMA R63, -RZ, RZ, 0, 0 ;  /* 0x00000000ff3f7435 */ /* 0x000fe200000001ff */
[----:B0-----:R-:W-:Y:S02]  /*cf20*/  MOV R64, R56 ;  /* 0x0000003800407202 */ /* 0x001fe40000000f00 */
[----:B------:R-:W-:Y:S02]  /*cf30*/  MOV R61, 0x1f ;  /* 0x0000001f003d7802 */ /* 0x000fe40000000f00 */
[----:B------:R-:W-:Y:S02]  /*cf40*/  MOV R60, 0xffffffff ;  /* 0xffffffff003c7802 */ /* 0x000fe40000000f00 */
[----:B------:R-:W-:-:S02]  /*cf50*/  MOV R62, 0xcf70 ;  /* 0x0000cf70003e7802 */ /* 0x000fc40000000f00 */
[----:B------:R-:W-:Y:S05]  /*cf60*/  CALL.REL.NOINC `($__internal_76_$__cuda_sm70_shflsync_idx_p) ;  /* 0x000010a000007944 */ /* 0x000fea0003c00000 */
[----:B0-----:R-:W-:Y:S01]  /*cf70*/  HFMA2.MMA R63, -RZ, RZ, 0, 0 ;  /* 0x00000000ff3f7435 */ /* 0x001fe200000001ff */
[----:B-1----:R-:W-:-:S02]  /*cf80*/  MOV R82, R61 ;  /* 0x0000003d00527202 */ /* 0x002fc40000000f00 */
[----:B------:R-:W-:Y:S02]  /*cf90*/  MOV R64, R57 ;  /* 0x0000003900407202 */ /* 0x000fe40000000f00 */
[----:B------:R-:W-:Y:S02]  /*cfa0*/  MOV R61, 0x1f ;  /* 0x0000001f003d7802 */ /* 0x000fe40000000f00 */
[----:B------:R-:W-:Y:S02]  /*cfb0*/  MOV R60, 0xffffffff ;  /* 0xffffffff003c7802 */ /* 0x000fe40000000f00 */
[----:B------:R-:W-:Y:S02]  /*cfc0*/  MOV R62, 0xcfe0 ;  /* 0x0000cfe0003e7802 */ /* 0x000fe40000000f00 */
[----:B------:R-:W-:Y:S05]  /*cfd0*/  CALL.REL.NOINC `($__internal_76_$__cuda_sm70_shflsync_idx_p) ;  /* 0x0000103000007944 */ /* 0x000fea0003c00000 */
[----:B0-----:R-:W-:Y:S01]  /*cfe0*/  HFMA2.MMA R63, -RZ, RZ, 0, 0 ;  /* 0x00000000ff3f7435 */ /* 0x001fe200000001ff */
[----:B-1----:R-:W-:Y:S02]  /*cff0*/  MOV R83, R61 ;  /* 0x0000003d00537202 */ /* 0x002fe40000000f00 */
[----:B------:R-:W-:Y:S02]  /*d000*/  MOV R64, R58 ;  /* 0x0000003a00407202 */ /* 0x000fe40000000f00 */
[----:B------:R-:W-:-:S02]  /*d010*/  MOV R61, 0x1f ;  /* 0x0000001f003d7802 */ /* 0x000fc40000000f00 */
[----:B------:R-:W-:Y:S02]  /*d020*/  MOV R60, 0xffffffff ;  /* 0xffffffff003c7802 */ /* 0x000fe40000000f00 */
[----:B------:R-:W-:Y:S02]  /*d030*/  MOV R62, 0xd050 ;  /* 0x0000d050003e7802 */ /* 0x000fe40000000f00 */
[----:B------:R-:W-:Y:S05]  /*d040*/  CALL.REL.NOINC `($__internal_76_$__cuda_sm70_shflsync_idx_p) ;  /* 0x00000fc000007944 */ /* 0x000fea0003c00000 */
[----:B0-----:R-:W-:Y:S01]  /*d050*/  HFMA2.MMA R63, -RZ, RZ, 0, 0 ;  /* 0x00000000ff3f7435 */ /* 0x001fe200000001ff */
[----:B-1----:R-:W-:Y:S02]  /*d060*/  MOV R234, R61 ;  /* 0x0000003d00ea7202 */ /* 0x002fe40000000f00 */
[----:B------:R-:W-:Y:S02]  /*d070*/  MOV R64, R59 ;  /* 0x0000003b00407202 */ /* 0x000fe40000000f00 */
[----:B------:R-:W-:Y:S02]  /*d080*/  MOV R61, 0x1f ;  /* 0x0000001f003d7802 */ /* 0x000fe40000000f00 */
[----:B------:R-:W-:Y:S02]  /*d090*/  MOV R60, 0xffffffff ;  /* 0xffffffff003c7802 */ /* 0x000fe40000000f00 */
[----:B------:R-:W-:-:S02]  /*d0a0*/  MOV R62, 0xd0c0 ;  /* 0x0000d0c0003e7802 */ /* 0x000fc40000000f00 */
[----:B------:R-:W-:Y:S05]  /*d0b0*/  CALL.REL.NOINC `($__internal_76_$__cuda_sm70_shflsync_idx_p) ;  /* 0x00000f5000007944 */ /* 0x000fea0003c00000 */
[----:B-1----:R-:W-:Y:S01]  /*d0c0*/  MOV R67, R61 ;  /* 0x0000003d00437202 */ /* 0x002fe20000000f00 */
[----:B0-----:R-:W-:Y:S05]  /*d0d0*/  BRA `(.L_x_3170) ;  /* 0xffff849000007947 */ /* 0x001fea000383ffff */
.L_x_3073:
[----:B------:R-:W-:Y:S01]  /*d0e0*/  HFMA2.MMA R67, -RZ, RZ, 0, 5.9604644775390625e-08 ;  /* 0x00000001ff437435 */ /* 0x000fe200000001ff */
[----:B------:R-:W-:-:S02]  /*d0f0*/  MOV R66, R61 ;  /* 0x0000003d00427202 */ /* 0x000fc40000000f00 */
[----:B------:R-:W-:Y:S02]  /*d100*/  MOV R82, 0x1f ;  /* 0x0000001f00527802 */ /* 0x000fe40000000f00 */
[----:B------:R-:W-:Y:S02]  /*d110*/  MOV R85, 0xffffffff ;  /* 0xffffffff00557802 */ /* 0x000fe40000000f00 */
[----:B------:R-:W-:Y:S02]  /*d120*/  MOV R60, 0xd140 ;  /* 0x0000d140003c7802 */ /* 0x000fe40000000f00 */
[----:B------:R-:W-:Y:S05]  /*d130*/  CALL.REL.NOINC `($__internal_75_$__cuda_sm70_shflsync_down) ;  /* 0x00000e9000007944 */ /* 0x000fea0003c00000 */
[----:B-1----:R-:W-:Y:S01]  /*d140*/  MOV R62, R82 ;  /* 0x00000052003e7202 */ /* 0x002fe20000000f00 */
[----:B0-----:R-:W-:Y:S05]  /*d150*/  BRA `(.L_x_3171) ;  /* 0xffff9a2000007947 */ /* 0x001fea000383ffff */
.L_x_3074:
[----:B------:R-:W-:Y:S01]  /*d160*/  HFMA2.MMA R67, -RZ, RZ, 0, 5.9604644775390625e-08 ;  /* 0x00000001ff437435 */ /* 0x000fe200000001ff */
[----:B------:R-:W-:Y:S02]  /*d170*/  MOV R66, R79 ;  /* 0x0000004f00427202 */ /* 0x000fe40000000f00 */
[----:B------:R-:W-:Y:S02]  /*d180*/  MOV R82, 0x1f ;  /* 0x0000001f00527802 */ /* 0x000fe40000000f00 */
[----:B------:R-:W-:-:S02]  /*d190*/  MOV R85, 0xffffffff ;  /* 0xffffffff00557802 */ /* 0x000fc40000000f00 */
[----:B------:R-:W-:Y:S02]  /*d1a0*/  MOV R60, 0xd1c0 ;  /* 0x0000d1c0003c7802 */ /* 0x000fe40000000f00 */
[----:B01----:R-:W-:Y:S05]  /*d1b0*/  CALL.REL.NOINC `($__internal_75_$__cuda_sm70_shflsync_down) ;  /* 0x00000e1000007944 */ /* 0x003fea0003c00000 */
[----:B0-----:R-:W-:Y:S01]  /*d1c0*/  HFMA2.MMA R67, -RZ, RZ, 0, 5.9604644775390625e-08 ;  /* 0x00000001ff437435 */ /* 0x001fe200000001ff */
[----:B-1----:R-:W-:Y:S02]  /*d1d0*/  MOV R63, R82 ;  /* 0x00000052003f7202 */ /* 0x002fe40000000f00 */
[----:B------:R-:W-:Y:S02]  /*d1e0*/  MOV R66, R78 ;  /* 0x0000004e00427202 */ /* 0x000fe40000000f00 */
[----:B------:R-:W-:Y:S02]  /*d1f0*/  MOV R82, 0x1f ;  /* 0x0000001f00527802 */ /* 0x000fe40000000f00 */
[----:B------:R-:W-:Y:S02]  /*d200*/  MOV R85, 0xffffffff ;  /* 0xffffffff00557802 */ /* 0x000fe40000000f00 */
[----:B------:R-:W-:Y:S02]  /*d210*/  MOV R60, 0xd230 ;  /* 0x0000d230003c7802 */ /* 0x000fe40000000f00 */
[----:B------:R-:W-:Y:S05]  /*d220*/  CALL.REL.NOINC `($__internal_75_$__cuda_sm70_shflsync_down) ;  /* 0x00000da000007944 */ /* 0x000fea0003c00000 */
[----:B0-----:R-:W-:Y:S01]  /*d230*/  HFMA2.MMA R67, -RZ, RZ, 0, 5.9604644775390625e-08 ;  /* 0x00000001ff437435 */ /* 0x001fe200000001ff */
[----:B-1----:R-:W-:-:S02]  /*d240*/  MOV R64, R82 ;  /* 0x0000005200407202 */ /* 0x002fc40000000f00 */
[----:B------:R-:W-:Y:S02]  /*d250*/  MOV R66, R65 ;  /* 0x0000004100427202 */ /* 0x000fe40000000f00 */
[----:B------:R-:W-:Y:S02]  /*d260*/  MOV R82, 0x1f ;  /* 0x0000001f00527802 */ /* 0x000fe40000000f00 */
[----:B------:R-:W-:Y:S02]  /*d270*/  MOV R85, 0xffffffff ;  /* 0xffffffff00557802 */ /* 0x000fe40000000f00 */
[----:B------:R-:W-:Y:S02]  /*d280*/  MOV R60, 0xd2a0 ;  /* 0x0000d2a0003c7802 */ /* 0x000fe40000000f00 */
[----:B------:R-:W-:Y:S05]  /*d290*/  CALL.REL.NOINC `($__internal_75_$__cuda_sm70_shflsync_down) ;  /* 0x00000d3000007944 */ /* 0x000fea0003c00000 */
[----:B-1----:R-:W-:Y:S01]  /*d2a0*/  MOV R60, R82 ;  /* 0x00000052003c7202 */ /* 0x002fe20000000f00 */
[----:B0-----:R-:W-:Y:S05]  /*d2b0*/  BRA `(.L_x_3172) ;  /* 0xffff990000007947 */ /* 0x001fea000383ffff */
.L_x_3077:
[----:B------:R-:W-:Y:S01]  /*d2c0*/  HFMA2.MMA R67, -RZ, RZ, 0, 1.1920928955078125e-07 ;  /* 0x00000002ff437435 */ /* 0x000fe200000001ff */
[----:B------:R-:W-:Y:S02]  /*d2d0*/  MOV R66, R80 ;  /* 0x0000005000427202 */ /* 0x000fe40000000f00 */
[----:B------:R-:W-:-:S02]  /*d2e0*/  MOV R82, 0x1f ;  /* 0x0000001f00527802 */ /* 0x000fc40000000f00 */
[----:B------:R-:W-:Y:S02]  /*d2f0*/  MOV R85, 0xffffffff ;  /* 0xffffffff00557802 */ /* 0x000fe40000000f00 */
[----:B------:R-:W-:Y:S02]  /*d300*/  MOV R60, 0xd320 ;  /* 0x0000d320003c7802 */ /* 0x000fe40000000f00 */
[----:B-1234-:R-:W-:Y:S05]  /*d310*/  CALL.REL.NOINC `($__internal_75_$__cuda_sm70_shflsync_down) ;  /* 0x00000cb000007944 */ /* 0x01efea0003c00000 */
[----:B0-----:R-:W-:Y:S01]  /*d320*/  HFMA2.MMA R67, -RZ, RZ, 0, 1.1920928955078125e-07 ;  /* 0x00000002ff437435 */ /* 0x001fe200000001ff */
[----:B-1----:R-:W-:Y:S02]  /*d330*/  MOV R62, R82 ;  /* 0x00000052003e7202 */ /* 0x002fe40000000f00 */
[----:B------:R-:W-:Y:S02]  /*d340*/  MOV R66, R79 ;  /* 0x0000004f00427202 */ /* 0x000fe40000000f00 */
[----:B------:R-:W-:Y:S02]  /*d350*/  MOV R82, 0x1f ;  /* 0x0000001f00527802 */ /* 0x000fe40000000f00 */
[----:B------:R-:W-:Y:S02]  /*d360*/  MOV R85, 0xffffffff ;  /* 0xffffffff00557802 */ /* 0x000fe40000000f00 */
[----:B------:R-:W-:-:S02]  /*d370*/  MOV R60, 0xd390 ;  /* 0x0000d390003c7802 */ /* 0x000fc40000000f00 */
[----:B------:R-:W-:Y:S05]  /*d380*/  CALL.REL.NOINC `($__internal_75_$__cuda_sm70_shflsync_down) ;  /* 0x00000c4000007944 */ /* 0x000fea0003c00000 */
[----:B0-----:R-:W-:Y:S01]  /*d390*/  HFMA2.MMA R67, -RZ, RZ, 0, 1.1920928955078125e-07 ;  /* 0x00000002ff437435 */ /* 0x001fe200000001ff */
[----:B-1----:R-:W-:-:S02]  /*d3a0*/  MOV R63, R82 ;  /* 0x00000052003f7202 */ /* 0x002fc40000000f00 */
[----:B------:R-:W-:Y:S02]  /*d3b0*/  MOV R66, R78 ;  /* 0x0000004e00427202 */ /* 0x000fe40000000f00 */
[----:B------:R-:W-:Y:S02]  /*d3c0*/  MOV R82, 0x1f ;  /* 0x0000001f00527802 */ /* 0x000fe40000000f00 */
[----:B------:R-:W-:Y:S02]  /*d3d0*/  MOV R85, 0xffffffff ;  /* 0xffffffff00557802 */ /* 0x000fe40000000f00 */
[----:B------:R-:W-:Y:S02]  /*d3e0*/  MOV R60, 0xd400 ;  /* 0x0000d400003c7802 */ /* 0x000fe40000000f00 */
[----:B------:R-:W-:Y:S05]  /*d3f0*/  CALL.REL.NOINC `($__internal_75_$__cuda_sm70_shflsync_down) ;  /* 0x00000bd000007944 */ /* 0x000fea0003c00000 */
[----:B0-----:R-:W-:Y:S01]  /*d400*/  HFMA2.MMA R67, -RZ, RZ, 0, 1.1920928955078125e-07 ;  /* 0x00000002ff437435 */ /* 0x001fe200000001ff */
[----:B-1----:R-:W-:Y:S02]  /*d410*/  MOV R64, R82 ;  /* 0x0000005200407202 */ /* 0x002fe40000000f00 */
[----:B------:R-:W-:Y:S02]  /*d420*/  MOV R66, R65 ;  /* 0x0000004100427202 */ /* 0x000fe40000000f00 */
[----:B------:R-:W-:-:S02]  /*d430*/  MOV R82, 0x1f ;  /* 0x0000001f00527802 */ /* 0x000fc40000000f00 */
[----:B------:R-:W-:Y:S02]  /*d440*/  MOV R85, 0xffffffff ;  /* 0xffffffff00557802 */ /* 0x000fe40000000f00 */
[----:B------:R-:W-:Y:S02]  /*d450*/  MOV R60, 0xd470 ;  /* 0x0000d470003c7802 */ /* 0x000fe40000000f00 */
[----:B------:R-:W-:Y:S05]  /*d460*/  CALL.REL.NOINC `($__internal_75_$__cuda_sm70_shflsync_down) ;  /* 0x00000b6000007944 */ /* 0x000fea0003c00000 */
[----:B-1----:R-:W-:Y:S01]  /*d470*/  MOV R60, R82 ;  /* 0x00000052003c7202 */ /* 0x002fe20000000f00 */
[----:B0-----:R-:W-:Y:S05]  /*d480*/  BRA `(.L_x_3173) ;  /* 0xffff988000007947 */ /* 0x001fea000383ffff */
.L_x_3080:
[----:B------:R-:W-:Y:S01]  /*d490*/  HFMA2.MMA R67, -RZ, RZ, 0, 2.384185791015625e-07 ;  /* 0x00000004ff437435 */ /* 0x000fe200000001ff */
[----:B------:R-:W-:Y:S02]  /*d4a0*/  MOV R66, R80 ;  /* 0x0000005000427202 */ /* 0x000fe40000000f00 */
[----:B------:R-:W-:Y:S02]  /*d4b0*/  MOV R82, 0x1f ;  /* 0x0000001f00527802 */ /* 0x000fe40000000f00 */
[----:B------:R-:W-:Y:S02]  /*d4c0*/  MOV R85, 0xffffffff ;  /* 0xffffffff00557802 */ /* 0x000fe40000000f00 */
[----:B--2---:R-:W-:-:S02]  /*d4d0*/  MOV R60, 0xd4f0 ;  /* 0x0000d4f0003c7802 */ /* 0x004fc40000000f00 */
[----:B01-34-:R-:W-:Y:S05]  /*d4e0*/  CALL.REL.NOINC `($__internal_75_$__cuda_sm70_shflsync_down) ;  /* 0x00000ae000007944 */ /* 0x01bfea0003c00000 */
[----:B-1----:R-:W-:Y:S01]  /*d4f0*/  MOV R62, R82 ;  /* 0x00000052003e7202 */ /* 0x002fe20000000f00 */
[----:B0-----:R-:W-:Y:S05]  /*d500*/  BRA `(.L_x_3174) ;  /* 0xffff992000007947 */ /* 0x001fea000383ffff */
.L_x_3081:
[----:B------:R-:W-:Y:S01]  /*d510*/  HFMA2.MMA R67, -RZ, RZ, 0, 2.384185791015625e-07 ;  /* 0x00000004ff437435 */ /* 0x000fe200000001ff */
[----:B------:R-:W-:-:S02]  /*d520*/  MOV R66, R79 ;  /* 0x0000004f00427202 */ /* 0x000fc40000000f00 */
[----:B------:R-:W-:Y:S02]  /*d530*/  MOV R82, 0x1f ;  /* 0x0000001f00527802 */ /* 0x000fe40000000f00 */
[----:B------:R-:W-:Y:S02]  /*d540*/  MOV R85, 0xffffffff ;  /* 0xffffffff00557802 */ /* 0x000fe40000000f00 */
[----:B--2---:R-:W-:Y:S02]  /*d550*/  MOV R60, 0xd570 ;  /* 0x0000d570003c7802 */ /* 0x004fe40000000f00 */
[----:B01-34-:R-:W-:Y:S05]  /*d560*/  CALL.REL.NOINC `($__internal_75_$__cuda_sm70_shflsync_down) ;  /* 0x00000a6000007944 */ /* 0x01bfea0003c00000 */
[----:B0-----:R-:W-:Y:S01]  /*d570*/  HFMA2.MMA R67, -RZ, RZ, 0, 2.384185791015625e-07 ;  /* 0x00000004ff437435 */ /* 0x001fe200000001ff */
[----:B-1----:R-:W-:Y:S02]  /*d580*/  MOV R63, R82 ;  /* 0x00000052003f7202 */ /* 0x002fe40000000f00 */
[----:B------:R-:W-:Y:S02]  /*d590*/  MOV R66, R78 ;  /* 0x0000004e00427202 */ /* 0x000fe40000000f00 */
[----:B------:R-:W-:Y:S02]  /*d5a0*/  MOV R82, 0x1f ;  /* 0x0000001f00527802 */ /* 0x000fe40000000f00 */
[----:B------:R-:W-:-:S02]  /*d5b0*/  MOV R85, 0xffffffff ;  /* 0xffffffff00557802 */ /* 0x000fc40000000f00 */
[----:B------:R-:W-:Y:S02]  /*d5c0*/  MOV R60, 0xd5e0 ;  /* 0x0000d5e0003c7802 */ /* 0x000fe40000000f00 */
[----:B------:R-:W-:Y:S05]  /*d5d0*/  CALL.REL.NOINC `($__internal_75_$__cuda_sm70_shflsync_down) ;  /* 0x000009f000007944 */ /* 0x000fea0003c00000 */
[----:B0-----:R-:W-:Y:S01]  /*d5e0*/  HFMA2.MMA R67, -RZ, RZ, 0, 2.384185791015625e-07 ;  /* 0x00000004ff437435 */ /* 0x001fe200000001ff */
[----:B-1----:R-:W-:Y:S02]  /*d5f0*/  MOV R64, R82 ;  /* 0x0000005200407202 */ /* 0x002fe40000000f00 */
[----:B------:R-:W-:Y:S02]  /*d600*/  MOV R66, R65 ;  /* 0x0000004100427202 */ /* 0x000fe40000000f00 */
[----:B------:R-:W-:Y:S02]  /*d610*/  MOV R82, 0x1f ;  /* 0x0000001f00527802 */ /* 0x000fe40000000f00 */
[----:B------:R-:W-:Y:S02]  /*d620*/  MOV R85, 0xffffffff ;  /* 0xffffffff00557802 */ /* 0x000fe40000000f00 */
[----:B------:R-:W-:Y:S02]  /*d630*/  MOV R60, 0xd650 ;  /* 0x0000d650003c7802 */ /* 0x000fe40000000f00 */
[----:B------:R-:W-:Y:S05]  /*d640*/  CALL.REL.NOINC `($__internal_75_$__cuda_sm70_shflsync_down) ;  /* 0x0000098000007944 */ /* 0x000fea0003c00000 */
[----:B-1----:R-:W-:Y:S01]  /*d650*/  MOV R60, R82 ;  /* 0x00000052003c7202 */ /* 0x002fe20000000f00 */
[----:B0-----:R-:W-:Y:S05]  /*d660*/  BRA `(.L_x_3175) ;  /* 0xffff980000007947 */ /* 0x001fea000383ffff */
.L_x_3084:
[----:B------:R-:W-:Y:S01]  /*d670*/  HFMA2.MMA R67, -RZ, RZ, 0, 4.76837158203125e-07 ;  /* 0x00000008ff437435 */ /* 0x000fe200000001ff */
[----:B------:R-:W-:-:S02]  /*d680*/  MOV R66, R80 ;  /* 0x0000005000427202 */ /* 0x000fc40000000f00 */
[----:B------:R-:W-:Y:S02]  /*d690*/  MOV R82, 0x1f ;  /* 0x0000001f00527802 */ /* 0x000fe40000000f00 */
[----:B------:R-:W-:Y:S02]  /*d6a0*/  MOV R85, 0xffffffff ;  /* 0xffffffff00557802 */ /* 0x000fe40000000f00 */
[----:B--2---:R-:W-:Y:S02]  /*d6b0*/  MOV R60, 0xd6d0 ;  /* 0x0000d6d0003c7802 */ /* 0x004fe40000000f00 */
[----:B01-34-:R-:W-:Y:S05]  /*d6c0*/  CALL.REL.NOINC `($__internal_75_$__cuda_sm70_shflsync_down) ;  /* 0x0000090000007944 */ /* 0x01bfea0003c00000 */
[----:B0-----:R-:W-:Y:S01]  /*d6d0*/  HFMA2.MMA R67, -RZ, RZ, 0, 4.76837158203125e-07 ;  /* 0x00000008ff437435 */ /* 0x001fe200000001ff */
[----:B-1----:R-:W-:Y:S02]  /*d6e0*/  MOV R62, R82 ;  /* 0x00000052003e7202 */ /* 0x002fe40000000f00 */
[----:B------:R-:W-:Y:S02]  /*d6f0*/  MOV R66, R79 ;  /* 0x0000004f00427202 */ /* 0x000fe40000000f00 */
[----:B------:R-:W-:Y:S02]  /*d700*/  MOV R82, 0x1f ;  /* 0x0000001f00527802 */ /* 0x000fe40000000f00 */
[----:B------:R-:W-:-:S02]  /*d710*/  MOV R85, 0xffffffff ;  /* 0xffffffff00557802 */ /* 0x000fc40000000f00 */
[----:B------:R-:W-:Y:S02]  /*d720*/  MOV R60, 0xd740 ;  /* 0x0000d740003c7802 */ /* 0x000fe40000000f00 */
[----:B------:R-:W-:Y:S05]  /*d730*/  CALL.REL.NOINC `($__internal_75_$__cuda_sm70_shflsync_down) ;  /* 0x0000089000007944 */ /* 0x000fea0003c00000 */
[----:B0-----:R-:W-:Y:S01]  /*d740*/  HFMA2.MMA R67, -RZ, RZ, 0, 4.76837158203125e-07 ;  /* 0x00000008ff437435 */ /* 0x001fe200000001ff */
[----:B-1----:R-:W-:Y:S02]  /*d750*/  MOV R63, R82 ;  /* 0x00000052003f7202 */ /* 0x002fe40000000f00 */
[----:B------:R-:W-:Y:S02]  /*d760*/  MOV R66, R78 ;  /* 0x0000004e00427202 */ /* 0x000fe40000000f00 */
[----:B------:R-:W-:Y:S02]  /*d770*/  MOV R82, 0x1f ;  /* 0x0000001f00527802 */ /* 0x000fe40000000f00 */
[----:B------:R-:W-:Y:S02]  /*d780*/  MOV R85, 0xffffffff ;  /* 0xffffffff00557802 */ /* 0x000fe40000000f00 */
[----:B------:R-:W-:Y:S02]  /*d790*/  MOV R60, 0xd7b0 ;  /* 0x0000d7b0003c7802 */ /* 0x000fe40000000f00 */
[----:B------:R-:W-:Y:S05]  /*d7a0*/  CALL.REL.NOINC `($__internal_75_$__cuda_sm70_shflsync_down) ;  /* 0x0000082000007944 */ /* 0x000fea0003c00000 */
[----:B0-----:R-:W-:Y:S01]  /*d7b0*/  HFMA2.MMA R67, -RZ, RZ, 0, 4.76837158203125e-07 ;  /* 0x00000008ff437435 */ /* 0x001fe200000001ff */
        /* <DEDUP_REMOVED lines=8> */
.L_x_3087:
[----:B------:R-:W-:Y:S01]  /*d840*/  HFMA2.MMA R67, -RZ, RZ, 0, 9.5367431640625e-07 ;  /* 0x00000010ff437435 */ /* 0x000fe200000001ff */
[----:B------:R-:W-:Y:S02]  /*d850*/  MOV R66, R80 ;  /* 0x0000005000427202 */ /* 0x000fe40000000f00 */
[----:B------:R-:W-:-:S02]  /*d860*/  MOV R82, 0x1f ;  /* 0x0000001f00527802 */ /* 0x000fc40000000f00 */
[----:B------:R-:W-:Y:S02]  /*d870*/  MOV R85, 0xffffffff ;  /* 0xffffffff00557802 */ /* 0x000fe40000000f00 */
[----:B--2---:R-:W-:Y:S02]  /*d880*/  MOV R60, 0xd8a0 ;  /* 0x0000d8a0003c7802 */ /* 0x004fe40000000f00 */
[----:B01-34-:R-:W-:Y:S05]  /*d890*/  CALL.REL.NOINC `($__internal_75_$__cuda_sm70_shflsync_down) ;  /* 0x0000073000007944 */ /* 0x01bfea0003c00000 */
[----:B-1----:R-:W-:Y:S01]  /*d8a0*/  MOV R62, R82 ;  /* 0x00000052003e7202 */ /* 0x002fe20000000f00 */
[----:B0-----:R-:W-:Y:S05]  /*d8b0*/  BRA `(.L_x_3177) ;  /* 0xffff982000007947 */ /* 0x001fea000383ffff */
.L_x_3088:
[----:B------:R-:W-:Y:S01]  /*d8c0*/  HFMA2.MMA R67, -RZ, RZ, 0, 9.5367431640625e-07 ;  /* 0x00000010ff437435 */ /* 0x000fe200000001ff */
[----:B------:R-:W-:Y:S02]  /*d8d0*/  MOV R66, R79 ;  /* 0x0000004f00427202 */ /* 0x000fe40000000f00 */
[----:B------:R-:W-:Y:S02]  /*d8e0*/  MOV R82, 0x1f ;  /* 0x0000001f00527802 */ /* 0x000fe40000000f00 */
[----:B------:R-:W-:Y:S02]  /*d8f0*/  MOV R85, 0xffffffff ;  /* 0xffffffff00557802 */ /* 0x000fe40000000f00 */
[----:B--2---:R-:W-:-:S02]  /*d900*/  MOV R60, 0xd920 ;  /* 0x0000d920003c7802 */ /* 0x004fc40000000f00 */
[----:B01-34-:R-:W-:Y:S05]  /*d910*/  CALL.REL.NOINC `($__internal_75_$__cuda_sm70_shflsync_down) ;  /* 0x000006b000007944 */ /* 0x01bfea0003c00000 */
[----:B0-----:R-:W-:Y:S01]  /*d920*/  HFMA2.MMA R67, -RZ, RZ, 0, 9.5367431640625e-07 ;  /* 0x00000010ff437435 */ /* 0x001fe200000001ff */
[----:B-1----:R-:W-:-:S02]  /*d930*/  MOV R63, R82 ;  /* 0x00000052003f7202 */ /* 0x002fc40000000f00 */
[----:B------:R-:W-:Y:S02]  /*d940*/  MOV R66, R78 ;  /* 0x0000004e00427202 */ /* 0x000fe40000000f00 */
[----:B------:R-:W-:Y:S02]  /*d950*/  MOV R82, 0x1f ;  /* 0x0000001f00527802 */ /* 0x000fe40000000f00 */
[----:B------:R-:W-:Y:S02]  /*d960*/  MOV R85, 0xffffffff ;  /* 0xffffffff00557802 */ /* 0x000fe40000000f00 */
[----:B------:R-:W-:Y:S02]  /*d970*/  MOV R60, 0xd990 ;  /* 0x0000d990003c7802 */ /* 0x000fe40000000f00 */
[----:B------:R-:W-:Y:S05]  /*d980*/  CALL.REL.NOINC `($__internal_75_$__cuda_sm70_shflsync_down) ;  /* 0x0000064000007944 */ /* 0x000fea0003c00000 */
[----:B0-----:R-:W-:Y:S01]  /*d990*/  HFMA2.MMA R67, -RZ, RZ, 0, 9.5367431640625e-07 ;  /* 0x00000010ff437435 */ /* 0x001fe200000001ff */
        /* <DEDUP_REMOVED lines=8> */
.L_x_3091:
[----:B---3--:R-:W-:Y:S01]  /*da20*/  HFMA2.MMA R63, -RZ, RZ, 0, 0 ;  /* 0x00000000ff3f7435 */ /* 0x008fe200000001ff */
[----:B----4-:R-:W-:Y:S02]  /*da30*/  MOV R64, R80 ;  /* 0x0000005000407202 */ /* 0x010fe40000000f00 */
[----:B------:R-:W-:Y:S02]  /*da40*/  MOV R61, 0x1f ;  /* 0x0000001f003d7802 */ /* 0x000fe40000000f00 */
[----:B--2---:R-:W-:Y:S02]  /*da50*/  MOV R60, 0xffffffff ;  /* 0xffffffff003c7802 */ /* 0x004fe40000000f00 */
[----:B0-----:R-:W-:-:S02]  /*da60*/  MOV R62, 0xda80 ;  /* 0x0000da80003e7802 */ /* 0x001fc40000000f00 */
[----:B-1----:R-:W-:Y:S05]  /*da70*/  CALL.REL.NOINC `($__internal_76_$__cuda_sm70_shflsync_idx_p) ;  /* 0x0000059000007944 */ /* 0x002fea0003c00000 */
        /* <DEDUP_REMOVED lines=21> */
[----:B------:R-:W-:Y:S01]  /*dbd0*/  HFMA2.MMA R67, -RZ, RZ, 0, 5.9604644775390625e-08 ;  /* 0x00000001ff437435 */ /* 0x000fe200000001ff */
[----:B-1----:R-:W-:-:S02]  /*dbe0*/  MOV R239, R61 ;  /* 0x0000003d00ef7202 */ /* 0x002fc40000000f00 */
[----:B------:R-:W-:Y:S02]  /*dbf0*/  MOV R66, R80 ;  /* 0x0000005000427202 */ /* 0x000fe40000000f00 */
[----:B------:R-:W-:Y:S02]  /*dc00*/  MOV R82, 0x1f ;  /* 0x0000001f00527802 */ /* 0x000fe40000000f00 */
[----:B------:R-:W-:Y:S02]  /*dc10*/  MOV R85, 0xffffffff ;  /* 0xffffffff00557802 */ /* 0x000fe40000000f00 */
[----:B0-----:R-:W-:Y:S02]  /*dc20*/  MOV R60, 0xdc40 ;  /* 0x0000dc40003c7802 */ /* 0x001fe40000000f00 */
[----:B------:R-:W-:Y:S05]  /*dc30*/  CALL.REL.NOINC `($__internal_75_$__cuda_sm70_shflsync_down) ;  /* 0x0000039000007944 */ /* 0x000fea0003c00000 */
[----:B0-----:R-:W-:Y:S01]  /*dc40*/  HFMA2.MMA R67, -RZ, RZ, 0, 5.9604644775390625e-08 ;  /* 0x00000001ff437435 */ /* 0x001fe200000001ff */
[----:B-1----:R-:W-:Y:S02]  /*dc50*/  MOV R77, R82 ;  /* 0x00000052004d7202 */ /* 0x002fe40000000f00 */
[----:B------:R-:W-:Y:S02]  /*dc60*/  MOV R66, R79 ;  /* 0x0000004f00427202 */ /* 0x000fe40000000f00 */
[----:B------:R-:W-:-:S02]  /*dc70*/  MOV R82, 0x1f ;  /* 0x0000001f00527802 */ /* 0x000fc40000000f00 */
[----:B------:R-:W-:Y:S02]  /*dc80*/  MOV R85, 0xffffffff ;  /* 0xffffffff00557802 */ /* 0x000fe40000000f00 */
[----:B------:R-:W-:Y:S02]  /*dc90*/  MOV R60, 0xdcb0 ;  /* 0x0000dcb0003c7802 */ /* 0x000fe40000000f00 */
[----:B------:R-:W-:Y:S05]  /*dca0*/  CALL.REL.NOINC `($__internal_75_$__cuda_sm70_shflsync_down) ;  /* 0x0000032000007944 */ /* 0x000fea0003c00000 */
[----:B0-----:R-:W-:Y:S01]  /*dcb0*/  HFMA2.MMA R67, -RZ, RZ, 0, 5.9604644775390625e-08 ;  /* 0x00000001ff437435 */ /* 0x001fe200000001ff */
[----:B-1----:R-:W-:Y:S02]  /*dcc0*/  MOV R81, R82 ;  /* 0x0000005200517202 */ /* 0x002fe40000000f00 */
[----:B------:R-:W-:Y:S02]  /*dcd0*/  MOV R66, R78 ;  /* 0x0000004e00427202 */ /* 0x000fe40000000f00 */
[----:B------:R-:W-:Y:S02]  /*dce0*/  MOV R82, 0x1f ;  /* 0x0000001f00527802 */ /* 0x000fe40000000f00 */
[----:B------:R-:W-:Y:S02]  /*dcf0*/  MOV R85, 0xffffffff ;  /* 0xffffffff00557802 */ /* 0x000fe40000000f00 */
[----:B------:R-:W-:-:S02]  /*dd00*/  MOV R60, 0xdd20 ;  /* 0x0000dd20003c7802 */ /* 0x000fc40000000f00 */
        /* <DEDUP_REMOVED lines=8> */
[-C--:B------:R-:W-:Y:S01]  /*dd90*/  FMUL.FTZ R237, R59, R83.reuse ;  /* 0x000000533bed7220 */ /* 0x080fe20000410000 */
[----:B------:R-:W-:Y:S01]  /*dda0*/  HFMA2.MMA R63, -RZ, RZ, 0, 0 ;  /* 0x00000000ff3f7435 */ /* 0x000fe200000001ff */
        /* <DEDUP_REMOVED lines=10> */
[----:B01----:R-:W-:Y:S05]  /*de50*/  CALL.REL.NOINC `($__internal_76_$__cuda_sm70_shflsync_idx_p) ;  /* 0x000001b000007944 */ /* 0x003fea0003c00000 */
[----:B0-----:R-:W-:Y:S01]  /*de60*/  HFMA2.MMA R63, -RZ, RZ, 0, 0 ;  /* 0x00000000ff3f7435 */ /* 0x001fe200000001ff */
[----:B-1----:R-:W-:Y:S02]  /*de70*/  MOV R84, R61 ;  /* 0x0000003d00547202 */ /* 0x002fe40000000f00 */
[----:B------:R-:W-:Y:S02]  /*de80*/  MOV R64, R57 ;  /* 0x0000003900407202 */ /* 0x000fe40000000f00 */
[----:B------:R-:W-:Y:S02]  /*de90*/  MOV R61, 0x1f ;  /* 0x0000001f003d7802 */ /* 0x000fe40000000f00 */
[----:B------:R-:W-:Y:S02]  /*dea0*/  MOV R60, 0xffffffff ;  /* 0xffffffff003c7802 */ /* 0x000fe40000000f00 */
[----:B------:R-:W-:Y:S02]  /*deb0*/  MOV R62, 0xded0 ;  /* 0x0000ded0003e7802 */ /* 0x000fe40000000f00 */
        /* <DEDUP_REMOVED lines=15> */
[----:B-1----:R-:W-:Y:S01]  /*dfb0*/  MOV R87, R61 ;  /* 0x0000003d00577202 */ /* 0x002fe20000000f00 */
[----:B0-----:R-:W-:Y:S05]  /*dfc0*/  BRA `(.L_x_3179) ;  /* 0xffff937000007947 */ /* 0x001fea000383ffff */
        .weak           $__internal_75_$__cuda_sm70_shflsync_down
        .type           $__internal_75_$__cuda_sm70_shflsync_down,@function
        .size           $__internal_75_$__cuda_sm70_shflsync_down,($__internal_76_$__cuda_sm70_shflsync_idx_p - $__internal_75_$__cuda_sm70_shflsync_down)
$__internal_75_$__cuda_sm70_shflsync_down:
[----:B------:R-:W-:Y:S01]  /*dfd0*/  HFMA2.MMA R61, -RZ, RZ, 0, 0 ;  /* 0x00000000ff3d7435 */ /* 0x000fe200000001ff */
[----:B------:R-:W-:Y:S04]  /*dfe0*/  WARPSYNC R85 ;  /* 0x0000005500007348 */ /* 0x000fe80003800000 */
[----:B------:R0:W1:Y:S01]  /*dff0*/  SHFL.DOWN PT, R82, R66, R67, R82 ;  /* 0x0800004342527389 */ /* 0x00006200000e0052 */
[----:B------:R-:W-:Y:S05]  /*e000*/  RET.REL.NODEC R60 `(_Z25selective_scan_bwd_kernelI32Selective_Scan_bwd_kernel_traitsILi128ELi16ELb1ELb1ELb0ELb0ELb1EN3c108BFloat16ENS1_7complexIfEEEEv12SSMParamsBwd) ;  /* 0xffff1ff03c007950 */ /* 0x000fea0003c3ffff */
        .weak           $__internal_76_$__cuda_sm70_shflsync_idx_p
        .type           $__internal_76_$__cuda_sm70_shflsync_idx_p,@function
        .size           $__internal_76_$__cuda_sm70_shflsync_idx_p,($__internal_77_$__cuda_sm70_shflsync_up - $__internal_76_$__cuda_sm70_shflsync_idx_p)
$__internal_76_$__cuda_sm70_shflsync_idx_p:
[----:B------:R-:W-:Y:S01]  /*e010*/  HFMA2.MMA R67, -RZ, RZ, 0, 0 ;  /* 0x00000000ff437435 */ /* 0x000fe200000001ff */
[----:B------:R-:W-:Y:S01]  /*e020*/  MOV R66, R62 ;  /* 0x0000003e00427202 */ /* 0x000fe20000000f00 */
[----:B------:R-:W-:Y:S04]  /*e030*/  WARPSYNC R60 ;  /* 0x0000003c00007348 */ /* 0x000fe80003800000 */
[----:B------:R0:W1:Y:S01]  /*e040*/  SHFL.IDX PT, R61, R64, R63, R61 ;  /* 0x0000003f403d7389 */ /* 0x00006200000e003d */
[----:B------:R-:W-:Y:S05]  /*e050*/  RET.REL.NODEC R66 `(_Z25selective_scan_bwd_kernelI32Selective_Scan_bwd_kernel_traitsILi128ELi16ELb1ELb1ELb0ELb0ELb1EN3c108BFloat16ENS1_7complexIfEEEEv12SSMParamsBwd) ;  /* 0xffff1fa042007950 */ /* 0x000fea0003c3ffff */
        .weak           $__internal_77_$__cuda_sm70_shflsync_up
        .type           $__internal_77_$__cuda_sm70_shflsync_up,@function
        .size           $__internal_77_$__cuda_sm70_shflsync_up,(.L_x_14509 - $__internal_77_$__cuda_sm70_shflsync_up)
$__internal_77_$__cuda_sm70_shflsync_up:
[----:B------:R-:W-:Y:S01]  /*e060*/  MOV R61, 0x0 ;  /* 0x00000000003d7802 */ /* 0x000fe20000000f00 */
[----:B------:R-:W-:Y:S04]  /*e070*/  WARPSYNC R63 ;  /* 0x0000003f00007348 */ /* 0x000fe80003800000 */
[----:B------:R0:W1:Y:S01]  /*e080*/  SHFL.UP PT, R63, R67, R66, R64 ;  /* 0x04000042433f7389 */ /* 0x00006200000e0040 */
[----:B------:R-:W-:Y:S05]  /*e090*/  RET.REL.NODEC R60 `(_Z25selective_scan_bwd_kernelI32Selective_Scan_bwd_kernel_traitsILi128ELi16ELb1ELb1ELb0ELb0ELb1EN3c108BFloat16ENS1_7complexIfEEEEv12SSMParamsBwd) ;  /* 0xffff1f603c007950 */ /* 0x000fea0003c3ffff */
.L_x_3180:
        /* <DEDUP_REMOVED lines=14> */
.L_x_14509:


//--------------------- .text._Z25selective_scan_bwd_kernelI32Selective_Scan_bwd_kernel_traitsILi128ELi16ELb1ELb1ELb0ELb1ELb0EN3c108BFloat16ENS1_7complexIfEEEEv12SSMParamsBwd --------------------------
	.section	.text._Z25selective_scan_bwd_kernelI32Selective_Scan_bwd_kernel_traitsILi128ELi16ELb1ELb1ELb0ELb1ELb0EN3c108BFloat16ENS1_7complexIfEEEEv12SSMParamsBwd,"ax",@progbits
	.sectioninfo	@"SHI_REGISTERS=249"
	.align	128
        .global         _Z25selective_scan_bwd_kernelI32Selective_Scan_bwd_kernel_traitsILi128ELi16ELb1ELb1ELb0ELb1ELb0EN3c108BFloat16ENS1_7complexIfEEEEv12SSMParamsBwd
        .type           _Z25selective_scan_bwd_kernelI32Selective_Scan_bwd_kernel_traitsILi128ELi16ELb1ELb1ELb0ELb1ELb0EN3c108BFloat16ENS1_7complexIfEEEEv12SSMParamsBwd,@function
        .size           _Z25selective_scan_bwd_kernelI32Selective_Scan_bwd_kernel_traitsILi128ELi16ELb1ELb1ELb0ELb1ELb0EN3c108BFloat16ENS1_7complexIfEEEEv12SSMParamsBwd,(.L_x_14512 - _Z25selective_scan_bwd_kernelI32Selective_Scan_bwd_kernel_traitsILi128ELi16ELb1ELb1ELb0ELb1ELb0EN3c108BFloat16ENS1_7complexIfEEEEv12SSMParamsBwd)
        .other          _Z25selective_scan_bwd_kernelI32Selective_Scan_bwd_kernel_traitsILi128ELi16ELb1ELb1ELb0ELb1ELb0EN3c108BFloat16ENS1_7complexIfEEEEv12SSMParamsBwd,@"STO_CUDA_ENTRY STV_DEFAULT"
_Z25selective_scan_bwd_kernelI32Selective_Scan_bwd_kernel_traitsILi128ELi16ELb1ELb1ELb0ELb1ELb0EN3c108BFloat16ENS1_7complexIfEEEEv12SSMParamsBwd:
.text._Z25selective_scan_bwd_kernelI32Selective_Scan_bwd_kernel_traitsILi128ELi16ELb1ELb1ELb0ELb1ELb0EN3c108BFloat16ENS1_7complexIfEEEEv12SSMParamsBwd:
        /* <DEDUP_REMOVED lines=167> */
.L_x_3316:
        /* <DEDUP_REMOVED lines=14> */
[----:B---3--:R0:W-:Y:S04]  /*0b50*/  STS.128 [R97.X16], R12 ;  /* 0x0000000c61007388 */ /* 0x0081e8000000cc00 */
[----:B----4-:R3:W-:Y:S01]  /*0b60*/  STS.128 [R97.X16+0x200], R16 ;  /* 0x0002001061007388 */ /* 0x0107e2000000cc00 */
[----:B------:R-:W-:-:S06]  /*0b70*/  NOP ;  /* 0x0000000000007918 */ /* 0x000fcc0000000000 */
[----:B------:R-:W4:Y:S04]  /*0b80*/  LDS.128 R60, [R10.X16] ;  /* 0x000000000a3c7984 */ /* 0x000f28000000cc00 */
[----:B------:R-:W-:Y:S04]  /*0b90*/  LDS.128 R64, [R10.X16+0x10] ;  /* 0x000010000a407984 */ /* 0x000fe8000000cc00 */
[----:B------:R-:W-:Y:S06]  /*0ba0*/  BAR.SYNC.DEFER_BLOCKING 0x0 ;  /* 0x0000000000007b1d */ /* 0x000fec0000010000 */
[----:B------:R-:W5:Y:S04]  /*0bb0*/  LDG.E.128 R24, [R8.64] ;  /* 0x0000002008187981 */ /* 0x000f68000c1e1d00 */
[----:B--2---:R-:W2:Y:S01]  /*0bc0*/  LDG.E.128 R28, [R8.64+0x200] ;  /* 0x00020020081c7981 */ /* 0x004ea2000c1e1d00 */
[----:B------:R-:W-:-:S02]  /*0bd0*/  MOV R2, UR24 ;  /* 0x0000001800027c02 */ /* 0x000fc40008000f00 */
[----:B------:R-:W-:-:S05]  /*0be0*/  MOV R3, UR25 ;  /* 0x0000001900037c02 */ /* 0x000fca0008000f00 */
[----:B------:R-:W-:Y:S01]  /*0bf0*/  IMAD.WIDE R2, R5, 0x10, R2 ;  /* 0x0000001005027825 */ /* 0x000fe200078e0202 */
[----:B-----5:R-:W-:Y:S04]  /*0c00*/  STS.128 [R97.X16], R24 ;  /* 0x0000001861007388 */ /* 0x020fe8000000cc00 */
[----:B--2---:R-:W-:Y:S01]  /*0c10*/  STS.128 [R97.X16+0x200], R28 ;  /* 0x0002001c61007388 */ /* 0x004fe2000000cc00 */
[----:B------:R-:W-:-:S06]  /*0c20*/  NOP ;  /* 0x0000000000007918 */ /* 0x000fcc0000000000 */
[----:B------:R-:W2:Y:S04]  /*0c30*/  LDS.128 R20, [R10.X16] ;  /* 0x000000000a147984 */ /* 0x000ea8000000cc00 */
[----:B------:R-:W-:Y:S04]  /*0c40*/  LDS.128 R4, [R10.X16+0x10] ;  /* 0x000010000a047984 */ /* 0x000fe8000000cc00 */
[----:B------:R-:W-:Y:S06]  /*0c50*/  BAR.SYNC.DEFER_BLOCKING 0x0 ;  /* 0x0000000000007b1d */ /* 0x000fec0000010000 */
[----:B0-----:R0:W5:Y:S04]  /*0c60*/  LDG.E.128 R12, [R2.64] ;  /* 0x00000020020c7981 */ /* 0x001168000c1e1d00 */
[----:B---3--:R0:W3:Y:S01]  /*0c70*/  LDG.E.128 R16, [R2.64+0x200] ;  /* 0x0002002002107981 */ /* 0x0080e2000c1e1d00 */
[----:B----4-:R-:W-:Y:S01]  /*0c80*/  PRMT R0, RZ, 0x5410, R60 ;  /* 0x00005410ff007816 */ /* 0x010fe2000000003c */
[----:B------:R-:W-:Y:S01]  /*0c90*/  BSSY B0, `(.L_x_3182) ;  /* 0x0000054000007945 */ /* 0x000fe20003800000 */
[----:B--2---:R-:W-:-:S02]  /*0ca0*/  PRMT R95, RZ, 0x5410, R20 ;  /* 0x00005410ff5f7816 */ /* 0x004fc40000000014 */
        /* <DEDUP_REMOVED lines=20> */
[----:B------:R-:W-:Y:S01]  /*0df0*/  PRMT R20, RZ, 0x5410, R64 ;  /* 0x00005410ff147816 */ /* 0x000fe20000000040 */
[----:B-----5:R-:W-:Y:S04]  /*0e00*/  STS.128 [R97.X16], R12 ;  /* 0x0000000c61007388 */ /* 0x020fe8000000cc00 */
[----:B---3--:R0:W-:Y:S01]  /*0e10*/  STS.128 [R97.X16+0x200], R16 ;  /* 0x0002001061007388 */ /* 0x0081e2000000cc00 */
[----:B------:R-:W-:-:S06]  /*0e20*/  NOP ;  /* 0x0000000000007918 */ /* 0x000fcc0000000000 */
[----:B------:R-:W2:Y:S01]  /*0e30*/  LDS.128 R24, [R10.X16] ;  /* 0x000000000a187984 */ /* 0x000ea2000000cc00 */
[----:B0-----:R-:W-:-:S04]  /*0e40*/  MOV R17, c[0x0][0x16c] ;  /* 0x00005b0000117a02 */ /* 0x001fc80000000f00 */
[----:B------:R-:W-:Y:S02]  /*0e50*/  ISETP.GE.AND P5, PT, R17, 0x1, PT ;  /* 0x000000011100780c */ /* 0x000fe40003fa6270 */
[----:B------:R-:W-:Y:S02]  /*0e60*/  PRMT R17, RZ, 0x5410, R63 ;  /* 0x00005410ff117816 */ /* 0x000fe4000000003f */
[--C-:B--2---:R-:W-:Y:S02]  /*0e70*/  PRMT R16, RZ, 0x5410, R24.reuse ;  /* 0x00005410ff107816 */ /* 0x104fe40000000018 */
[----:B------:R-:W-:Y:S02]  /*0e80*/  PRMT R15, RZ, 0x7610, R24 ;  /* 0x00007610ff0f7816 */ /* 0x000fe40000000018 */
[----:B------:R-:W-:Y:S01]  /*0e90*/  PRMT R14, RZ, 0x5410, R25 ;  /* 0x00005410ff0e7816 */ /* 0x000fe20000000019 */
[----:B------:R-:W-:Y:S01]  /*0ea0*/  FFMA.FTZ R0, R16, R0, R101 ;  /* 0x0000000010007223 */ /* 0x000fe20000010065 */
[----:B------:R-:W-:-:S02]  /*0eb0*/  PRMT R13, RZ, 0x7610, R25 ;  /* 0x00007610ff0d7816 */ /* 0x000fc40000000019 */
[----:B------:R-:W-:Y:S01]  /*0ec0*/  PRMT R12, RZ, 0x5410, R26 ;  /* 0x00005410ff0c7816 */ /* 0x000fe2000000001a */
[----:B------:R-:W-:Y:S01]  /*0ed0*/  FFMA.FTZ R9, R15, R2, R0 ;  /* 0x000000020f097223 */ /* 0x000fe20000010000 */
[--C-:B------:R-:W-:Y:S02]  /*0ee0*/  PRMT R0, RZ, 0x5410, R61.reuse ;  /* 0x00005410ff007816 */ /* 0x100fe4000000003d */
[----:B------:R-:W-:-:S03]  /*0ef0*/  PRMT R2, RZ, 0x7610, R61 ;  /* 0x00007610ff027816 */ /* 0x000fc6000000003d */
[----:B------:R-:W-:Y:S02]  /*0f00*/  FFMA.FTZ R0, R14, R0, R9 ;  /* 0x000000000e007223 */ /* 0x000fe40000010009 */
[----:B------:R-:W0:Y:S02]  /*0f10*/  LDS.128 R8, [R10.X16+0x10] ;  /* 0x000010000a087984 */ /* 0x000e24000000cc00 */
[----:B------:R-:W-:Y:S01]  /*0f20*/  FFMA.FTZ R3, R13, R2, R0 ;  /* 0x000000020d037223 */ /* 0x000fe20000010000 */
[----:B------:R-:W-:Y:S02]  /*0f30*/  PRMT R0, RZ, 0x5410, R62 ;  /* 0x00005410ff007816 */ /* 0x000fe4000000003e */
[----:B------:R-:W-:-:S03]  /*0f40*/  PRMT R2, RZ, 0x7610, R26 ;  /* 0x00007610ff027816 */ /* 0x000fc6000000001a */
[----:B------:R-:W-:Y:S01]  /*0f50*/  FFMA.FTZ R3, R12, R0, R3 ;  /* 0x000000000c037223 */ /* 0x000fe20000010003 */
[----:B------:R-:W-:-:S05]  /*0f60*/  PRMT R0, RZ, 0x7610, R62 ;  /* 0x00007610ff007816 */ /* 0x000fca000000003e */
[----:B------:R-:W-:Y:S01]  /*0f70*/  FFMA.FTZ R3, R2, R0, R3 ;  /* 0x0000000002037223 */ /* 0x000fe20000010003 */
[----:B------:R-:W-:-:S05]  /*0f80*/  PRMT R0, RZ, 0x5410, R27 ;  /* 0x00005410ff007816 */ /* 0x000fca000000001b */
[----:B------:R-:W-:Y:S01]  /*0f90*/  FFMA.FTZ R18, R0, R17, R3 ;  /* 0x0000001100127223 */ /* 0x000fe20000010003 */
[----:B------:R-:W-:Y:S02]  /*0fa0*/  PRMT R3, RZ, 0x7610, R27 ;  /* 0x00007610ff037816 */ /* 0x000fe4000000001b */
[----:B------:R-:W-:-:S05]  /*0fb0*/  PRMT R17, RZ, 0x7610, R63 ;  /* 0x00007610ff117816 */ /* 0x000fca000000003f */
        /* <DEDUP_REMOVED lines=16> */
[C---:B------:R-:W-:Y:S02]  /*10c0*/  FFMA.FTZ R19, R18.reuse, R19, -0.13229703903198242188 ;  /* 0xbe0778e012137423 */ /* 0x040fe40000010013 */
        /* <DEDUP_REMOVED lines=16> */
.L_x_3183:
[----:B------:R-:W-:Y:S05]  /*11d0*/  BSYNC B0 ;  /* 0x0000000000007941 */ /* 0x000fea0003800000 */
.L_x_3182:
        /* <DEDUP_REMOVED lines=41> */
.L_x_3185:
[----:B------:R-:W-:Y:S05]  /*1470*/  BSYNC B0 ;  /* 0x0000000000007941 */ /* 0x000fea0003800000 */
.L_x_3184:
        /* <DEDUP_REMOVED lines=39> */
.L_x_3187:
[----:B------:R-:W-:Y:S05]  /*16f0*/  BSYNC B0 ;  /* 0x0000000000007941 */ /* 0x000fea0003800000 */
.L_x_3186:
        /* <DEDUP_REMOVED lines=39> */
.L_x_3189:
[----:B------:R-:W-:Y:S05]  /*1970*/  BSYNC B0 ;  /* 0x0000000000007941 */ /* 0x000fea0003800000 */
.L_x_3188:
        /* <DEDUP_REMOVED lines=39> */
.L_x_3191:
[----:B------:R-:W-:Y:S05]  /*1bf0*/  BSYNC B0 ;  /* 0x0000000000007941 */ /* 0x000fea0003800000 */
.L_x_3190:
        /* <DEDUP_REMOVED lines=39> */
.L_x_3193:
[----:B------:R-:W-:Y:S05]  /*1e70*/  BSYNC B0 ;  /* 0x0000000000007941 */ /* 0x000fea0003800000 */
.L_x_3192:
        /* <DEDUP_REMOVED lines=39> */
.L_x_3195:
[----:B------:R-:W-:Y:S05]  /*20f0*/  BSYNC B0 ;  /* 0x0000000000007941 */ /* 0x000fea0003800000 */
.L_x_3194:
        /* <DEDUP_REMOVED lines=39> */
.L_x_3197:
[----:B------:R-:W-:Y:S05]  /*2370*/  BSYNC B0 ;  /* 0x0000000000007941 */ /* 0x000fea0003800000 */
.L_x_3196:
        /* <DEDUP_REMOVED lines=40> */
.L_x_3199:
[----:B------:R-:W-:Y:S05]  /*2600*/  BSYNC B0 ;  /* 0x0000000000007941 */ /* 0x000fea0003800000 */
.L_x_3198:
[----:B------:R-:W-:Y:S01]  /*2610*/  BSSY B0, `(.L_x_3200) ;  /* 0x0000027000007945 */ /* 0x000fe20003800000 */
[----:B------:R-:W-:Y:S01]  /*2620*/  HFMA2.MMA R46, -RZ, RZ, 0, 0 ;  /* 0x00000000ff2e7435 */ /* 0x000fe200000001ff */
[----:B------:R-:W-:Y:S01]  /*2630*/  FSETP.GTU.FTZ.AND P2, PT, R45, 20, PT ;  /* 0x41a000002d00780b */ /* 0x000fe20003f5c000 */
[----:B------:R-:W-:Y:S01]  /*2640*/  HFMA2.MMA R41, -RZ, RZ, 0, 0 ;  /* 0x00000000ff297435 */ /* 0x000fe200000001ff */
        /* <DEDUP_REMOVED lines=35> */
.L_x_3201:
[----:B------:R-:W-:Y:S05]  /*2880*/  BSYNC B0 ;  /* 0x0000000000007941 */ /* 0x000fea0003800000 */
.L_x_3200:
        /* <DEDUP_REMOVED lines=37> */
.L_x_3203:
[----:B------:R-:W-:Y:S05]  /*2ae0*/  BSYNC B0 ;  /* 0x0000000000007941 */ /* 0x000fea0003800000 */
.L_x_3202:
        /* <DEDUP_REMOVED lines=33> */
.L_x_3205:
[----:B------:R-:W-:Y:S05]  /*2d00*/  BSYNC B0 ;  /* 0x0000000000007941 */ /* 0x000fea0003800000 */
.L_x_3204:
        /* <DEDUP_REMOVED lines=33> */
.L_x_3207:
[----:B------:R-:W-:Y:S05]  /*2f20*/  BSYNC B0 ;  /* 0x0000000000007941 */ /* 0x000fea0003800000 */
.L_x_3206:
        /* <DEDUP_REMOVED lines=33> */
.L_x_3209:
[----:B------:R-:W-:Y:S05]  /*3140*/  BSYNC B0 ;  /* 0x0000000000007941 */ /* 0x000fea0003800000 */
.L_x_3208:
        /* <DEDUP_REMOVED lines=33> */
.L_x_3211:
[----:B------:R-:W-:Y:S05]  /*3360*/  BSYNC B0 ;  /* 0x0000000000007941 */ /* 0x000fea0003800000 */
.L_x_3210:
        /* <DEDUP_REMOVED lines=33> */
.L_x_3213:
[----:B------:R-:W-:Y:S05]  /*3580*/  BSYNC B0 ;  /* 0x0000000000007941 */ /* 0x000fea0003800000 */
.L_x_3212:
        /* <DEDUP_REMOVED lines=39> */
.L_x_3315:
        /* <DEDUP_REMOVED lines=141> */
[----:B--2---:R-:W-:Y:S01]  /*40d0*/  FMUL.FTZ R135, R87, R108 ;  /* 0x0000006c57877220 */ /* 0x004fe20000410000 */
[----:B------:R-:W2:Y:S01]  /*40e0*/  LDS.128 R68, [R58.X16] ;  /* 0x000000003a447984 */ /* 0x000ea2000000cc00 */
[C---:B------:R-:W-:Y:S02]  /*40f0*/  FMUL.FTZ R56, R105.reuse, R89 ;  /* 0x0000005969387220 */ /* 0x040fe40000410000 */
[----:B------:R-:W-:Y:S01]  /*4100*/  FMUL.FTZ R57, R105, R90 ;  /* 0x0000005a69397220 */ /* 0x000fe20000410000 */
[----:B------:R-:W3:Y:S01]  /*4110*/  LDS.128 R72, [R58.X16+0x10] ;  /* 0x000010003a487984 */ /* 0x000ee2000000cc00 */
[C---:B0-----:R-:W-:Y:S01]  /*4120*/  FMUL.FTZ R140, R83.reuse, R140 ;  /* 0x0000008c538c7220 */ /* 0x041fe20000410000 */
[----:B------:R-:W-:Y:S01]  /*4130*/  MUFU.SIN R122, R82 ;  /* 0x00000052007a7308 */ /* 0x000fe20000000400 */
[----:B------:R-:W-:Y:S01]  /*4140*/  FMUL.FTZ R141, R83, R102 ;  /* 0x00000066538d7220 */ /* 0x000fe20000410000 */
[----:B------:R-:W0:Y:S01]  /*4150*/  LDS.128 R76, [R58.X16+0x20] ;  /* 0x000020003a4c7984 */ /* 0x000e22000000cc00 */
[----:B------:R-:W-:-:S05]  /*4160*/  FMUL.FTZ R102, R105, R88 ;  /* 0x0000005869667220 */ /* 0x000fca0000410000 */
[----:B------:R4:W-:Y:S01]  /*4170*/  MUFU.COS R114, R82 ;  /* 0x0000005200727308 */ /* 0x0009e20000000000 */
[C---:B-1----:R-:W-:Y:S02]  /*4180*/  FMUL.FTZ R136, R80.reuse, R107 ;  /* 0x0000006b50887220 */ /* 0x042fe40000410000 */
[----:B------:R-:W-:Y:S01]  /*4190*/  FMUL.FTZ R142, R80, R103 ;  /* 0x00000067508e7220 */ /* 0x000fe20000410000 */
[----:B------:R-:W-:-:S04]  /*41a0*/  HFMA2.MMA R103, -RZ, RZ, 0, 9.5367431640625e-07 ;  /* 0x00000010ff677435 */ /* 0x000fc800000001ff */
[----:B------:R-:W-:Y:S01]  /*41b0*/  MUFU.SIN R116, R109 ;  /* 0x0000006d00747308 */ /* 0x000fe20000000400 */
[----:B----4-:R-:W-:Y:S01]  /*41c0*/  IADD3 R82, R99, 0x200, RZ ;  /* 0x0000020063527810 */ /* 0x010fe20007ffe0ff */
[----:B------:R-:W-:Y:S02]  /*41d0*/  @!P1 IMAD R82, R111, R112, UR7 ;  /* 0x000000076f529e24 */ /* 0x000fe4000f8e0270 */
[----:B------:R-:W-:Y:S01]  /*41e0*/  FMUL.FTZ R111, R87, R106 ;  /* 0x0000006a576f7220 */ /* 0x000fe20000410000 */
[----:B------:R-:W-:-:S03]  /*41f0*/  MOV R87, UR29 ;  /* 0x0000001d00577c02 */ /* 0x000fc60008000f00 */
[----:B------:R1:W-:Y:S01]  /*4200*/  MUFU.COS R137, R109 ;  /* 0x0000006d00897308 */ /* 0x0003e20000000000 */
[----:B------:R-:W-:Y:S01]  /*4210*/  SHF.L.U32 R59, R82, 0x3, RZ ;  /* 0x00000003523b7819 */ /* 0x000fe200000006ff */
[-C--:B------:R-:W-:Y:S01]  /*4220*/  FMUL.FTZ R143, R85, R141.reuse ;  /* 0x0000008d558f7220 */ /* 0x080fe20000410000 */
[----:B------:R-:W4:Y:S01]  /*4230*/  LDS.128 R80, [R58.X16+0x30] ;  /* 0x000030003a507984 */ /* 0x000f22000000cc00 */
[----:B------:R-:W-:Y:S02]  /*4240*/  FMUL.FTZ R144, R84, R141 ;  /* 0x0000008d54907220 */ /* 0x000fe40000410000 */
[C---:B------:R-:W-:Y:S01]  /*4250*/  FMUL.FTZ R112, R105.reuse, R92 ;  /* 0x0000005c69707220 */ /* 0x040fe20000410000 */
[----:B------:R0:W-:Y:S01]  /*4260*/  STS.64 [R59+0x7780], R84 ;  /* 0x007780543b007388 */ /* 0x0001e20000000a00 */
[----:B------:R2:W-:Y:S01]  /*4270*/  MUFU.EX2 R132, R56 ;  /* 0x0000003800847308 */ /* 0x0005e20000000800 */
[----:B-1----:R-:W-:Y:S01]  /*4280*/  MOV R109, UR21 ;  /* 0x00000015006d7c02 */ /* 0x002fe20008000f00 */
[C---:B------:R-:W-:Y:S01]  /*4290*/  FMUL.FTZ R106, R105.reuse, R53 ;  /* 0x00000035696a7220 */ /* 0x040fe20000410000 */
[----:B------:R-:W5:Y:S01]  /*42a0*/  LDG.E.64 R86, [R86.64] ;  /* 0x0000002056567981 */ /* 0x000f62000c1e1b00 */
[----:B------:R-:W-:Y:S01]  /*42b0*/  FMUL.FTZ R107, R105, R54 ;  /* 0x00000036696b7220 */ /* 0x000fe20000410000 */
[----:B------:R-:W-:-:S03]  /*42c0*/  @!P0 IADD3 R109, R109, -0x2, RZ ;  /* 0xfffffffe6d6d8810 */ /* 0x000fc60007ffe0ff */
[----:B------:R1:W-:Y:S01]  /*42d0*/  MUFU.EX2 R126, R102 ;  /* 0x00000066007e7308 */ /* 0x0003e20000000800 */
[----:B--2---:R-:W-:Y:S02]  /*42e0*/  FMUL.FTZ R56, R105, R55 ;  /* 0x0000003769387220 */ /* 0x004fe40000410000 */
[----:B------:R-:W-:Y:S01]  /*42f0*/  @!P0 IMAD R124, R109, R124, UR7 ;  /* 0x000000076d7c8e24 */ /* 0x000fe2000f8e027c */
[----:B0-----:R-:W-:Y:S01]  /*4300*/  CS2R R58, SRZ ;  /* 0x00000000003a7805 */ /* 0x001fe2000001ff00 */
[----:B------:R-:W-:-:S03]  /*4310*/  FMUL.FTZ R109, R105, R91 ;  /* 0x0000005b696d7220 */ /* 0x000fc60000410000 */
[----:B------:R0:W-:Y:S01]  /*4320*/  MUFU.EX2 R128, R56 ;  /* 0x0000003800807308 */ /* 0x0001e20000000800 */
[----:B-1----:R-:W-:-:S04]  /*4330*/  @!P0 IMAD.WIDE R102, R124, R103, UR10 ;  /* 0x0000000a7c668e25 */ /* 0x002fc8000f8e0267 */
[----:B------:R-:W-:-:S03]  /*4340*/  FFMA.FTZ R124, R84, R140, -R143 ;  /* 0x0000008c547c7223 */ /* 0x000fc6000001088f */
[----:B------:R-:W1:Y:S01]  /*4350*/  MUFU.EX2 R109, R109 ;  /* 0x0000006d006d7308 */ /* 0x000e620000000800 */
[----:B0-----:R-:W-:Y:S01]  /*4360*/  HFMA2.MMA R56, -RZ, RZ, 1.875, 0 ;  /* 0x3f800000ff387435 */ /* 0x001fe200000001ff */
[----:B------:R-:W-:Y:S02]  /*4370*/  FFMA.FTZ R144, R85, R140, R144 ;  /* 0x0000008c55907223 */ /* 0x000fe40000010090 */
[----:B------:R-:W-:-:S04]  /*4380*/  FMUL.FTZ R146, R111, R124 ;  /* 0x0000007c6f927220 */ /* 0x000fc80000410000 */
[----:B------:R0:W-:Y:S01]  /*4390*/  MUFU.EX2 R130, R57 ;  /* 0x0000003900827308 */ /* 0x0001e20000000800 */
[-C--:B------:R-:W-:Y:S02]  /*43a0*/  FFMA.FTZ R149, R135, R144.reuse, R146 ;  /* 0x0000009087957223 */ /* 0x080fe40000010092 */
[----:B------:R-:W-:-:S05]  /*43b0*/  FMUL.FTZ R144, R111, R144 ;  /* 0x000000906f907220 */ /* 0x000fca0000410000 */
[----:B------:R-:W2:Y:S01]  /*43c0*/  MUFU.EX2 R112, R112 ;  /* 0x0000007000707308 */ /* 0x000ea20000000800 */
[----:B0-----:R-:W-:Y:S01]  /*43d0*/  MOV R57, RZ ;  /* 0x000000ff00397202 */ /* 0x001fe20000000f00 */
[----:B------:R-:W-:Y:S01]  /*43e0*/  BAR.SYNC.DEFER_BLOCKING 0x0 ;  /* 0x0000000000007b1d */ /* 0x000fe20000010000 */
[C---:B-1----:R-:W-:Y:S02]  /*43f0*/  FMUL.FTZ R143, R109.reuse, R110 ;  /* 0x0000006e6d8f7220 */ /* 0x042fe40000410000 */
[----:B------:R-:W-:Y:S02]  /*4400*/  FMUL.FTZ R134, R109, R134 ;  /* 0x000000866d867220 */ /* 0x000fe40000410000 */
[C---:B------:R-:W-:Y:S01]  /*4410*/  FMUL.FTZ R131, R132.reuse, R131 ;  /* 0x0000008384837220 */ /* 0x040fe20000410000 */
[----:B------:R-:W0:Y:S01]  /*4420*/  MUFU.EX2 R106, R106 ;  /* 0x0000006a006a7308 */ /* 0x000e220000000800 */
[----:B------:R-:W-:-:S07]  /*4430*/  FMUL.FTZ R132, R132, R113 ;  /* 0x0000007184847220 */ /* 0x000fce0000410000 */
[----:B------:R-:W-:Y:S01]  /*4440*/  MUFU.COS R138, R148 ;  /* 0x00000094008a7308 */ /* 0x000fe20000000000 */
[----:B------:R1:W5:Y:S02]  /*4450*/  @!P0 LDG.E.128 R56, [R102.64] ;  /* 0x0000002066388981 */ /* 0x000364000c1e1d00 */
[----:B-1----:R-:W-:-:S04]  /*4460*/  FFMA.FTZ R103, R135, R124, -R144 ;  /* 0x0000007c87677223 */ /* 0x002fc80000010890 */
[C---:B------:R-:W-:Y:S02]  /*4470*/  FMUL.FTZ R110, R142.reuse, R103 ;  /* 0x000000678e6e7220 */ /* 0x040fe40000410000 */
[-C--:B------:R-:W-:Y:S02]  /*4480*/  FMUL.FTZ R102, R142, R149.reuse ;  /* 0x000000958e667220 */ /* 0x080fe40000410000 */
[----:B------:R-:W-:Y:S02]  /*4490*/  FFMA.FTZ R110, R136, R149, R110 ;  /* 0x00000095886e7223 */ /* 0x000fe4000001006e */
[C---:B--2---:R-:W-:Y:S02]  /*44a0*/  FMUL.FTZ R133, R112.reuse, R133 ;  /* 0x0000008570857220 */ /* 0x044fe40000410000 */
[----:B------:R-:W-:Y:S02]  /*44b0*/  FMUL.FTZ R139, R112, R139 ;  /* 0x0000008b708b7220 */ /* 0x000fe40000410000 */
[----:B------:R-:W-:-:S02]  /*44c0*/  FFMA.FTZ R103, R136, R103, -R102 ;  /* 0x0000006788677223 */ /* 0x000fc40000010866 */
[CC--:B------:R-:W-:Y:S02]  /*44d0*/  FMUL.FTZ R112, R143.reuse, R110.reuse ;  /* 0x0000006e8f707220 */ /* 0x0c0fe40000410000 */
[-C--:B------:R-:W-:Y:S02]  /*44e0*/  FMUL.FTZ R113, R143, R103.reuse ;  /* 0x000000678f717220 */ /* 0x080fe40000410000 */
[C---:B------:R-:W-:Y:S01]  /*44f0*/  FFMA.FTZ R112, R134.reuse, R103, -R112 ;  /* 0x0000006786707223 */ /* 0x040fe20000010870 */
[----:B------:R-:W1:Y:S01]  /*4500*/  MUFU.EX2 R107, R107 ;  /* 0x0000006b006b7308 */ /* 0x000e620000000800 */
[----:B------:R-:W-:Y:S02]  /*4510*/  FFMA.FTZ R110, R134, R110, R113 ;  /* 0x0000006e866e7223 */ /* 0x000fe40000010071 */
[----:B------:R-:W-:Y:S02]  /*4520*/  FMUL.FTZ R113, R139, R112 ;  /* 0x000000708b717220 */ /* 0x000fe40000410000 */
[----:B------:R-:W-:-:S02]  /*4530*/  FMUL.FTZ R102, R105, R45 ;  /* 0x0000002d69667220 */ /* 0x000fc40000410000 */
[C---:B------:R-:W-:Y:S02]  /*4540*/  FMUL.FTZ R108, R105.reuse, R51 ;  /* 0x00000033696c7220 */ /* 0x040fe40000410000 */
[C---:B------:R-:W-:Y:S02]  /*4550*/  FMUL.FTZ R109, R105.reuse, R52 ;  /* 0x00000034696d7220 */ /* 0x040fe40000410000 */
[----:B------:R-:W-:Y:S02]  /*4560*/  FMUL.FTZ R105, R105, R40 ;  /* 0x0000002869697220 */ /* 0x000fe40000410000 */
[-C--:B------:R-:W-:Y:S02]  /*4570*/  FMUL.FTZ R103, R139, R110.reuse ;  /* 0x0000006e8b677220 */ /* 0x080fe40000410000 */
[----:B------:R-:W-:Y:S01]  /*4580*/  FFMA.FTZ R113, R133, R110, R113 ;  /* 0x0000006e85717223 */ /* 0x000fe20000010071 */
[----:B------:R-:W2:Y:S01]  /*4590*/  MUFU.EX2 R102, R102 ;  /* 0x0000006600667308 */ /* 0x000ea20000000800 */
[----:B------:R-:W-:-:S02]  /*45a0*/  FMUL.FTZ R125, R126, R125 ;  /* 0x0000007d7e7d7220 */ /* 0x000fc40000410000 */
[----:B------:R-:W-:Y:S02]  /*45b0*/  FMUL.FTZ R126, R126, R123 ;  /* 0x0000007b7e7e7220 */ /* 0x000fe40000410000 */
[----:B------:R-:W-:Y:S02]  /*45c0*/  FFMA.FTZ R103, R133, R112, -R103 ;  /* 0x0000007085677223 */ /* 0x000fe40000010867 */
[----:B------:R-:W-:Y:S01]  /*45d0*/  FMUL.FTZ R110, R132, R113 ;  /* 0x00000071846e7220 */ /* 0x000fe20000410000 */
[----:B------:R-:W-:Y:S01]  /*45e0*/  MUFU.EX2 R105, R105 ;  /* 0x0000006900697308 */ /* 0x000fe20000000800 */
[C---:B0-----:R-:W-:Y:S02]  /*45f0*/  FMUL.FTZ R123, R106.reuse, R147 ;  /* 0x000000936a7b7220 */ /* 0x041fe40000410000 */
[----:B------:R-:W-:Y:S02]  /*4600*/  FMUL.FTZ R124, R106, R145 ;  /* 0x000000916a7c7220 */ /* 0x000fe40000410000 */
[----:B------:R-:W-:-:S03]  /*4610*/  FMUL.FTZ R129, R130, R129 ;  /* 0x0000008182817220 */ /* 0x000fc60000410000 */
[----:B------:R-:W0:Y:S01]  /*4620*/  MUFU.SIN R106, R148 ;  /* 0x00000094006a7308 */ /* 0x000e220000000400 */
[----:B------:R-:W-:Y:S02]  /*4630*/  FMUL.FTZ R130, R130, R115 ;  /* 0x0000007382827220 */ /* 0x000fe40000410000 */
[-C--:B------:R-:W-:Y:S02]  /*4640*/  FMUL.FTZ R112, R132, R103.reuse ;  /* 0x0000006784707220 */ /* 0x080fe40000410000 */
[----:B------:R-:W-:-:S03]  /*4650*/  FFMA.FTZ R110, R131, R103, -R110 ;  /* 0x00000067836e7223 */ /* 0x000fc6000001086e */
[----:B------:R-:W0:Y:S01]  /*4660*/  MUFU.EX2 R108, R108 ;  /* 0x0000006c006c7308 */ /* 0x000e220000000800 */
[C---:B------:R-:W-:Y:S02]  /*4670*/  FMUL.FTZ R127, R128.reuse, R127 ;  /* 0x0000007f807f7220 */ /* 0x040fe40000410000 */
[----:B------:R-:W-:-:S05]  /*4680*/  FMUL.FTZ R128, R128, R121 ;  /* 0x0000007980807220 */ /* 0x000fca0000410000 */
[----:B------:R-:W0:Y:S01]  /*4690*/  MUFU.EX2 R109, R109 ;  /* 0x0000006d006d7308 */ /* 0x000e220000000800 */
[C---:B-1----:R-:W-:Y:S02]  /*46a0*/  FMUL.FTZ R121, R107.reuse, R114 ;  /* 0x000000726b797220 */ /* 0x042fe40000410000 */
[----:B------:R-:W-:Y:S02]  /*46b0*/  FMUL.FTZ R122, R107, R122 ;  /* 0x0000007a6b7a7220 */ /* 0x000fe40000410000 */
[----:B------:R-:W-:Y:S02]  /*46c0*/  FFMA.FTZ R112, R131, R113, R112 ;  /* 0x0000007183707223 */ /* 0x000fe40000010070 */
[C---:B------:R-:W-:Y:S02]  /*46d0*/  FMUL.FTZ R107, R130.reuse, R110 ;  /* 0x0000006e826b7220 */ /* 0x040fe40000410000 */
[-C--:B------:R-:W-:Y:S02]  /*46e0*/  FMUL.FTZ R103, R130, R112.reuse ;  /* 0x0000007082677220 */ /* 0x080fe40000410000 */
[----:B------:R-:W-:-:S02]  /*46f0*/  FFMA.FTZ R107, R129, R112, R107 ;  /* 0x00000070816b7223 */ /* 0x000fc4000001006b */
[C---:B--2---:R-:W-:Y:S02]  /*4700*/  FMUL.FTZ R137, R102.reuse, R137 ;  /* 0x0000008966897220 */ /* 0x044fe40000410000 */
[----:B------:R-:W-:Y:S02]  /*4710*/  FMUL.FTZ R116, R102, R116 ;  /* 0x0000007466747220 */ /* 0x000fe40000410000 */
[----:B------:R-:W-:Y:S02]  /*4720*/  FFMA.FTZ R103, R129, R110, -R103 ;  /* 0x0000006e81677223 */ /* 0x000fe40000010867 */
[----:B------:R-:W-:Y:S02]  /*4730*/  FMUL.FTZ R102, R128, R107 ;  /* 0x0000006b80667220 */ /* 0x000fe40000410000 */
[----:B0-----:R-:W-:Y:S01]  /*4740*/  FMUL.FTZ R115, R105, R106 ;  /* 0x0000006a69737220 */ /* 0x001fe20000410000 */
[----:B------:R-:W-:Y:S01]  /*4750*/  PRMT R106, RZ, 0x5410, R68 ;  /* 0x00005410ff6a7816 */ /* 0x000fe20000000044 */
[----:B------:R-:W-:-:S02]  /*4760*/  FMUL.FTZ R119, R108, R119 ;  /* 0x000000776c777220 */ /* 0x000fc40000410000 */
[----:B------:R-:W-:Y:S01]  /*4770*/  FMUL.FTZ R120, R108, R120 ;  /* 0x000000786c787220 */ /* 0x000fe20000410000 */
[----:B------:R-:W-:Y:S01]  /*4780*/  PRMT R108, RZ, 0x7610, R68 ;  /* 0x00007610ff6c7816 */ /* 0x000fe20000000044 */
[C---:B------:R-:W-:Y:S02]  /*4790*/  FMUL.FTZ R117, R109.reuse, R117 ;  /* 0x000000756d757220 */ /* 0x040fe40000410000 */
[----:B------:R-:W-:Y:S02]  /*47a0*/  FMUL.FTZ R118, R109, R118 ;  /* 0x000000766d767220 */ /* 0x000fe40000410000 */
[-C--:B------:R-:W-:Y:S02]  /*47b0*/  FFMA.FTZ R109, R127, R103.reuse, -R102 ;  /* 0x000000677f6d7223 */ /* 0x080fe40000010866 */
[----:B------:R-:W-:Y:S01]  /*47c0*/  FMUL.FTZ R102, R128, R103 ;  /* 0x0000006780667220 */ /* 0x000fe20000410000 */
[----:B------:R-:W-:Y:S01]  /*47d0*/  PRMT R68, RZ, 0x5410, R60 ;  /* 0x00005410ff447816 */ /* 0x000fe2000000003c */
[----:B------:R-:W-:-:S02]  /*47e0*/  FMUL.FTZ R201, R106, R95 ;  /* 0x0000005f6ac97220 */ /* 0x000fc40000410000 */
[----:B------:R-:W-:Y:S01]  /*47f0*/  FMUL.FTZ R138, R105, R138 ;  /* 0x0000008a698a7220 */ /* 0x000fe20000410000 */
[--C-:B------:R-:W-:Y:S01]  /*4800*/  PRMT R105, RZ, 0x5410, R69.reuse ;  /* 0x00005410ff697816 */ /* 0x100fe20000000045 */
[----:B------:R-:W-:Y:S02]  /*4810*/  FMUL.FTZ R200, R108, R95 ;  /* 0x0000005f6cc87220 */ /* 0x000fe40000410000 */
[----:B------:R-:W-:Y:S01]  /*4820*/  FFMA.FTZ R113, R127, R107, R102 ;  /* 0x0000006b7f717223 */ /* 0x000fe20000010066 */
[----:B------:R-:W-:Y:S01]  /*4830*/  PRMT R107, RZ, 0x7610, R69 ;  /* 0x00007610ff6b7816 */ /* 0x000fe20000000045 */
[C---:B------:R-:W-:Y:S02]  /*4840*/  FMUL.FTZ R201, R68.reuse, R201 ;  /* 0x000000c944c97220 */ /* 0x040fe40000410000 */
[----:B------:R-:W-:Y:S01]  /*4850*/  FMUL.FTZ R200, R68, R200 ;  /* 0x000000c844c87220 */ /* 0x000fe20000410000 */
[----:B------:R-:W-:Y:S01]  /*4860*/  PRMT R68, RZ, 0x7610, R60 ;  /* 0x00007610ff447816 */ /* 0x000fe2000000003c */
[----:B------:R-:W-:-:S02]  /*4870*/  FMUL.FTZ R203, R105, R96 ;  /* 0x0000006069cb7220 */ /* 0x000fc40000410000 */
[----:B------:R-:W-:Y:S02]  /*4880*/  FMUL.FTZ R202, R107, R96 ;  /* 0x000000606bca7220 */ /* 0x000fe40000410000 */
[C---:B------:R-:W-:Y:S02]  /*4890*/  FMUL.FTZ R69, R201.reuse, R141 ;  /* 0x0000008dc9457220 */ /* 0x040fe40000410000 */
[C---:B------:R-:W-:Y:S02]  /*48a0*/  FMUL.FTZ R203, R68.reuse, R203 ;  /* 0x000000cb44cb7220 */ /* 0x040fe40000410000 */
[----:B------:R-:W-:Y:S02]  /*48b0*/  FMUL.FTZ R202, R68, R202 ;  /* 0x000000ca44ca7220 */ /* 0x000fe40000410000 */
[C---:B------:R-:W-:Y:S02]  /*48c0*/  FMUL.FTZ R68, R200.reuse, R141 ;  /* 0x0000008dc8447220 */ /* 0x040fe40000410000 */
[-C--:B------:R-:W-:Y:S01]  /*48d0*/  FFMA.FTZ R69, R200, R140.reuse, R69 ;  /* 0x0000008cc8457223 */ /* 0x080fe20000010045 */
[----:B------:R-:W-:Y:S01]  /*48e0*/  PRMT R110, RZ, 0x5410, R70 ;  /* 0x00005410ff6e7816 */ /* 0x000fe20000000046 */
[----:B------:R-:W-:-:S02]  /*48f0*/  FFMA.FTZ R68, R201, R140, -R68 ;  /* 0x0000008cc9447223 */ /* 0x000fc40000010844 */
[----:B------:R-:W-:Y:S01]  /*4900*/  FADD.FTZ R102, R202, R69 ;  /* 0x00000045ca667221 */ /* 0x000fe20000010000 */
[----:B------:R-:W-:Y:S01]  /*4910*/  PRMT R112, RZ, 0x7610, R70 ;  /* 0x00007610ff707816 */ /* 0x000fe20000000046 */
[----:B------:R-:W-:Y:S01]  /*4920*/  FADD.FTZ R68, R203, R68 ;  /* 0x00000044cb447221 */ /* 0x000fe20000010000 */
[----:B------:R-:W-:Y:S01]  /*4930*/  PRMT R103, RZ, 0x5410, R61 ;  /* 0x00005410ff677816 */ /* 0x000fe2000000003d */
[----:B------:R-:W-:Y:S02]  /*4940*/  FMUL.FTZ R69, R111, R102 ;  /* 0x000000666f457220 */ /* 0x000fe40000410000 */
[-C--:B------:R-:W-:Y:S02]  /*4950*/  FMUL.FTZ R205, R110, R93.reuse ;  /* 0x0000005d6ecd7220 */ /* 0x080fe40000410000 */
[----:B------:R-:W-:Y:S02]  /*4960*/  FMUL.FTZ R204, R112, R93 ;  /* 0x0000005d70cc7220 */ /* 0x000fe40000410000 */
[----:B------:R-:W-:-:S02]  /*4970*/  FMUL.FTZ R114, R126, R113 ;  /* 0x000000717e727220 */ /* 0x000fc40000410000 */
[-C--:B------:R-:W-:Y:S02]  /*4980*/  FFMA.FTZ R70, R135, R68.reuse, -R69 ;  /* 0x0000004487467223 */ /* 0x080fe40000010845 */
[----:B------:R-:W-:Y:S02]  /*4990*/  FMUL.FTZ R205, R103, R205 ;  /* 0x000000cd67cd7220 */ /* 0x000fe40000410000 */
[----:B------:R-:W-:Y:S02]  /*49a0*/  FMUL.FTZ R68, R111, R68 ;  /* 0x000000446f447220 */ /* 0x000fe40000410000 */
[-C--:B------:R-:W-:Y:S02]  /*49b0*/  FFMA.FTZ R145, R125, R109.reuse, -R114 ;  /* 0x0000006d7d917223 */ /* 0x080fe40000010872 */
[----:B------:R-:W-:Y:S02]  /*49c0*/  FMUL.FTZ R204, R103, R204 ;  /* 0x000000cc67cc7220 */ /* 0x000fe40000410000 */
[----:B------:R-:W-:-:S02]  /*49d0*/  FMUL.FTZ R114, R126, R109 ;  /* 0x0000006d7e727220 */ /* 0x000fc40000410000 */
[----:B------:R-:W-:Y:S02]  /*49e0*/  FFMA.FTZ R69, R135, R102, R68 ;  /* 0x0000006687457223 */ /* 0x000fe40000010044 */
[----:B------:R-:W-:Y:S02]  /*49f0*/  FADD.FTZ R103, R205, R70 ;  /* 0x00000046cd677221 */ /* 0x000fe40000010000 */
[----:B------:R-:W-:Y:S01]  /*4a00*/  FFMA.FTZ R102, R125, R113, R114 ;  /* 0x000000717d667223 */ /* 0x000fe20000010072 */
[----:B------:R-:W-:Y:S01]  /*4a10*/  PRMT R113, RZ, 0x7610, R71 ;  /* 0x00007610ff717816 */ /* 0x000fe20000000047 */
[----:B------:R-:W-:Y:S02]  /*4a20*/  FADD.FTZ R69, R204, R69 ;  /* 0x00000045cc457221 */ /* 0x000fe40000010000 */
[----:B------:R-:W-:Y:S01]  /*4a30*/  FMUL.FTZ R68, R142, R103 ;  /* 0x000000678e447220 */ /* 0x000fe20000410000 */
[----:B------:R-:W-:Y:S01]  /*4a40*/  PRMT R109, RZ, 0x5410, R71 ;  /* 0x00005410ff6d7816 */ /* 0x000fe20000000047 */
[----:B------:R-:W-:-:S02]  /*4a50*/  FMUL.FTZ R206, R113, R94 ;  /* 0x0000005e71ce7220 */ /* 0x000fc40000410000 */
[-C--:B------:R-:W-:Y:S01]  /*4a60*/  FFMA.FTZ R71, R136, R69.reuse, R68 ;  /* 0x0000004588477223 */ /* 0x080fe20000010044 */
[----:B------:R-:W-:Y:S01]  /*4a70*/  PRMT R68, RZ, 0x7610, R61 ;  /* 0x00007610ff447816 */ /* 0x000fe2000000003d */
[----:B------:R-:W-:Y:S02]  /*4a80*/  FMUL.FTZ R207, R109, R94 ;  /* 0x0000005e6dcf7220 */ /* 0x000fe40000410000 */
[----:B------:R-:W-:Y:S02]  /*4a90*/  FMUL.FTZ R69, R142, R69 ;  /* 0x000000458e457220 */ /* 0x000fe40000410000 */
[C---:B------:R-:W-:Y:S02]  /*4aa0*/  FMUL.FTZ R206, R68.reuse, R206 ;  /* 0x000000ce44ce7220 */ /* 0x040fe40000410000 */
[----:B------:R-:W-:Y:S01]  /*4ab0*/  FMUL.FTZ R207, R68, R207 ;  /* 0x000000cf44cf7220 */ /* 0x000fe20000410000 */
[----:B---3--:R-:W-:Y:S01]  /*4ac0*/  PRMT R114, RZ, 0x5410, R72 ;  /* 0x00005410ff727816 */ /* 0x008fe20000000048 */
[----:B------:R-:W-:-:S02]  /*4ad0*/  FFMA.FTZ R68, R136, R103, -R69 ;  /* 0x0000006788447223 */ /* 0x000fc40000010845 */
[----:B------:R-:W-:Y:S01]  /*4ae0*/  FADD.FTZ R71, R206, R71 ;  /* 0x00000047ce477221 */ /* 0x000fe20000010000 */
[----:B------:R-:W-:Y:S01]  /*4af0*/  PRMT R144, RZ, 0x7610, R72 ;  /* 0x00007610ff907816 */ /* 0x000fe20000000048 */
[----:B------:R-:W-:Y:S01]  /*4b00*/  FADD.FTZ R68, R207, R68 ;  /* 0x00000044cf447221 */ /* 0x000fe20000010000 */
[----:B------:R-:W-:Y:S01]  /*4b10*/  PRMT R103, RZ, 0x5410, R62 ;  /* 0x00005410ff677816 */ /* 0x000fe2000000003e */
[----:B------:R-:W-:Y:S02]  /*4b20*/  FMUL.FTZ R69, R143, R71 ;  /* 0x000000478f457220 */ /* 0x000fe40000410000 */
[----:B------:R-:W-:Y:S02]  /*4b30*/  FMUL.FTZ R209, R114, R91 ;  /* 0x0000005b72d17220 */ /* 0x000fe40000410000 */
[----:B------:R-:W-:Y:S02]  /*4b40*/  FMUL.FTZ R72, R124, R102 ;  /* 0x000000667c487220 */ /* 0x000fe40000410000 */
[----:B------:R-:W-:-:S02]  /*4b50*/  FFMA.FTZ R70, R134, R68, -R69 ;  /* 0x0000004486467223 */ /* 0x000fc40000010845 */
[----:B------:R-:W-:Y:S02]  /*4b60*/  FMUL.FTZ R208, R144, R91 ;  /* 0x0000005b90d07220 */ /* 0x000fe40000410000 */
[----:B------:R-:W-:Y:S02]  /*4b70*/  FMUL.FTZ R68, R143, R68 ;  /* 0x000000448f447220 */ /* 0x000fe40000410000 */
[----:B------:R-:W-:Y:S02]  /*4b80*/  FMUL.FTZ R209, R103, R209 ;  /* 0x000000d167d17220 */ /* 0x000fe40000410000 */
[-C--:B------:R-:W-:Y:S01]  /*4b90*/  FFMA.FTZ R72, R123, R145.reuse, -R72 ;  /* 0x000000917b487223 */ /* 0x080fe20000010848 */
[----:B------:R-:W-:Y:S01]  /*4ba0*/  PRMT R147, RZ, 0x7610, R73 ;  /* 0x00007610ff937816 */ /* 0x000fe20000000049 */
[----:B------:R-:W-:Y:S02]  /*4bb0*/  FMUL.FTZ R145, R124, R145 ;  /* 0x000000917c917220 */ /* 0x000fe40000410000 */
[----:B------:R-:W-:-:S02]  /*4bc0*/  FFMA.FTZ R71, R134, R71, R68 ;  /* 0x0000004786477223 */ /* 0x000fc40000010044 */
[----:B------:R-:W-:Y:S02]  /*4bd0*/  FMUL.FTZ R208, R103, R208 ;  /* 0x000000d067d07220 */ /* 0x000fe40000410000 */
[----:B------:R-:W-:Y:S02]  /*4be0*/  FADD.FTZ R70, R209, R70 ;  /* 0x00000046d1467221 */ /* 0x000fe40000010000 */
[----:B------:R-:W-:Y:S01]  /*4bf0*/  FFMA.FTZ R102, R123, R102, R145 ;  /* 0x000000667b667223 */ /* 0x000fe20000010091 */
[----:B------:R-:W-:Y:S01]  /*4c00*/  PRMT R145, RZ, 0x5410, R73 ;  /* 0x00005410ff917816 */ /* 0x000fe20000000049 */
[----:B------:R-:W-:Y:S01]  /*4c10*/  FADD.FTZ R68, R208, R71 ;  /* 0x00000047d0447221 */ /* 0x000fe20000010000 */
[----:B------:R-:W-:Y:S01]  /*4c20*/  PRMT R71, RZ, 0x7610, R62 ;  /* 0x00007610ff477816 */ /* 0x000fe2000000003e */
[----:B------:R-:W-:Y:S02]  /*4c30*/  FMUL.FTZ R69, R139, R70 ;  /* 0x000000468b457220 */ /* 0x000fe40000410000 */
[----:B------:R-:W-:-:S02]  /*4c40*/  FMUL.FTZ R210, R147, R92 ;  /* 0x0000005c93d27220 */ /* 0x000fc40000410000 */
[----:B------:R-:W-:Y:S02]  /*4c50*/  FFMA.FTZ R69, R133, R68, R69 ;  /* 0x0000004485457223 */ /* 0x000fe40000010045 */
[----:B------:R-:W-:Y:S02]  /*4c60*/  FMUL.FTZ R211, R145, R92 ;  /* 0x0000005c91d37220 */ /* 0x000fe40000410000 */
[----:B------:R-:W-:Y:S02]  /*4c70*/  FMUL.FTZ R68, R139, R68 ;  /* 0x000000448b447220 */ /* 0x000fe40000410000 */
[C---:B------:R-:W-:Y:S01]  /*4c80*/  FMUL.FTZ R210, R71.reuse, R210 ;  /* 0x000000d247d27220 */ /* 0x040fe20000410000 */
[----:B------:R-:W-:Y:S01]  /*4c90*/  PRMT R146, RZ, 0x5410, R74 ;  /* 0x00005410ff927816 */ /* 0x000fe2000000004a */
[----:B------:R-:W-:Y:S02]  /*4ca0*/  FMUL.FTZ R211, R71, R211 ;  /* 0x000000d347d37220 */ /* 0x000fe40000410000 */
[----:B------:R-:W-:-:S02]  /*4cb0*/  FFMA.FTZ R68, R133, R70, -R68 ;  /* 0x0000004685447223 */ /* 0x000fc40000010844 */
[----:B------:R-:W-:Y:S01]  /*4cc0*/  FADD.FTZ R69, R210, R69 ;  /* 0x00000045d2457221 */ /* 0x000fe20000010000 */
[----:B------:R-:W-:Y:S01]  /*4cd0*/  PRMT R148, RZ, 0x7610, R74 ;  /* 0x00007610ff947816 */ /* 0x000fe2000000004a */
[----:B------:R-:W-:Y:S01]  /*4ce0*/  FADD.FTZ R68, R211, R68 ;  /* 0x00000044d3447221 */ /* 0x000fe20000010000 */
[----:B------:R-:W-:Y:S01]  /*4cf0*/  PRMT R71, RZ, 0x5410, R63 ;  /* 0x00005410ff477816 */ /* 0x000fe2000000003f */
[----:B------:R-:W-:Y:S02]  /*4d00*/  FMUL.FTZ R70, R132, R69 ;  /* 0x0000004584467220 */ /* 0x000fe40000410000 */
[-C--:B------:R-:W-:Y:S02]  /*4d10*/  FMUL.FTZ R219, R146, R89.reuse ;  /* 0x0000005992db7220 */ /* 0x080fe40000410000 */
[----:B------:R-:W-:Y:S02]  /*4d20*/  FFMA.FTZ R70, R131, R68, -R70 ;  /* 0x0000004483467223 */ /* 0x000fe40000010846 */
[----:B------:R-:W-:-:S02]  /*4d30*/  FMUL.FTZ R218, R148, R89 ;  /* 0x0000005994da7220 */ /* 0x000fc40000410000 */
        /* <DEDUP_REMOVED lines=13> */
[-C--:B------:R-:W-:Y:S02]  /*4e10*/  FFMA.FTZ R71, R129, R69.reuse, R68 ;  /* 0x0000004581477223 */ /* 0x080fe40000010044 */
[----:B------:R-:W-:Y:S02]  /*4e20*/  FMUL.FTZ R217, R149, R90 ;  /* 0x0000005a95d97220 */ /* 0x000fe40000410000 */
[----:B------:R-:W-:-:S02]  /*4e30*/  FMUL.FTZ R69, R130, R69 ;  /* 0x0000004582457220 */ /* 0x000fc40000410000 */
[----:B------:R-:W-:Y:S02]  /*4e40*/  FMUL.FTZ R216, R74, R216 ;  /* 0x000000d84ad87220 */ /* 0x000fe40000410000 */
[----:B------:R-:W-:Y:S02]  /*4e50*/  FMUL.FTZ R72, R122, R72 ;  /* 0x000000487a487220 */ /* 0x000fe40000410000 */
[----:B------:R-:W-:Y:S02]  /*4e60*/  FMUL.FTZ R217, R74, R217 ;  /* 0x000000d94ad97220 */ /* 0x000fe40000410000 */
[----:B------:R-:W-:Y:S02]  /*4e70*/  FFMA.FTZ R70, R129, R70, -R69 ;  /* 0x0000004681467223 */ /* 0x000fe40000010845 */
[----:B------:R-:W-:Y:S02]  /*4e80*/  FADD.FTZ R71, R216, R71 ;  /* 0x00000047d8477221 */ /* 0x000fe40000010000 */
[----:B------:R-:W-:Y:S01]  /*4e90*/  FFMA.FTZ R72, R121, R102, R72 ;  /* 0x0000006679487223 */ /* 0x000fe20000010048 */
[----:B------:R-:W-:Y:S01]  /*4ea0*/  PRMT R152, RZ, 0x7610, R76 ;  /* 0x00007610ff987816 */ /* 0x000fe2000000004c */
[----:B------:R-:W-:-:S02]  /*4eb0*/  FMUL.FTZ R69, R120, R73 ;  /* 0x0000004978457220 */ /* 0x000fc40000410000 */
[----:B------:R-:W-:Y:S02]  /*4ec0*/  FADD.FTZ R70, R217, R70 ;  /* 0x00000046d9467221 */ /* 0x000fe40000010000 */
[----:B------:R-:W-:Y:S01]  /*4ed0*/  FMUL.FTZ R68, R128, R71 ;  /* 0x0000004780447220 */ /* 0x000fe20000410000 */
[----:B------:R-:W-:Y:S01]  /*4ee0*/  PRMT R150, RZ, 0x5410, R76 ;  /* 0x00005410ff967816 */ /* 0x000fe2000000004c */
[-C--:B------:R-:W-:Y:S02]  /*4ef0*/  FMUL.FTZ R74, R120, R72.reuse ;  /* 0x00000048784a7220 */ /* 0x080fe40000410000 */
[----:B------:R-:W-:Y:S01]  /*4f00*/  FFMA.FTZ R72, R119, R72, R69 ;  /* 0x0000004877487223 */ /* 0x000fe20000010045 */
[----:B------:R-:W-:Y:S01]  /*4f10*/  PRMT R69, RZ, 0x5410, R64 ;  /* 0x00005410ff457816 */ /* 0x000fe20000000040 */
[-C--:B------:R-:W-:Y:S02]  /*4f20*/  FFMA.FTZ R68, R127, R70.reuse, -R68 ;  /* 0x000000467f447223 */ /* 0x080fe40000010844 */
[----:B------:R-:W-:-:S02]  /*4f30*/  FMUL.FTZ R70, R128, R70 ;  /* 0x0000004680467220 */ /* 0x000fc40000410000 */
[-C--:B------:R-:W-:Y:S02]  /*4f40*/  FMUL.FTZ R220, R152, R55.reuse ;  /* 0x0000003798dc7220 */ /* 0x080fe40000410000 */
[----:B------:R-:W-:Y:S02]  /*4f50*/  FMUL.FTZ R221, R150, R55 ;  /* 0x0000003796dd7220 */ /* 0x000fe40000410000 */
[----:B------:R-:W-:Y:S02]  /*4f60*/  FFMA.FTZ R71, R127, R71, R70 ;  /* 0x000000477f477223 */ /* 0x000fe40000010046 */
[C---:B------:R-:W-:Y:S01]  /*4f70*/  FMUL.FTZ R220, R69.reuse, R220 ;  /* 0x000000dc45dc7220 */ /* 0x040fe20000410000 */
[----:B------:R-:W-:Y:S01]  /*4f80*/  PRMT R153, RZ, 0x5410, R77 ;  /* 0x00005410ff997816 */ /* 0x000fe2000000004d */
[----:B------:R-:W-:Y:S02]  /*4f90*/  FMUL.FTZ R221, R69, R221 ;  /* 0x000000dd45dd7220 */ /* 0x000fe40000410000 */
[----:B------:R-:W-:Y:S01]  /*4fa0*/  FADD.FTZ R71, R220, R71 ;  /* 0x00000047dc477221 */ /* 0x000fe20000010000 */
[----:B------:R-:W-:Y:S01]  /*4fb0*/  PRMT R155, RZ, 0x7610, R77 ;  /* 0x00007610ff9b7816 */ /* 0x000fe2000000004d */
[----:B------:R-:W-:Y:S01]  /*4fc0*/  FFMA.FTZ R74, R119, R73, -R74 ;  /* 0x00000049774a7223 */ /* 0x000fe2000001084a */
[----:B------:R-:W-:Y:S01]  /*4fd0*/  PRMT R73, RZ, 0x7610, R64 ;  /* 0x00007610ff497816 */ /* 0x000fe20000000040 */
[----:B------:R-:W-:-:S02]  /*4fe0*/  FADD.FTZ R68, R221, R68 ;  /* 0x00000044dd447221 */ /* 0x000fc40000010000 */
[----:B------:R-:W-:Y:S02]  /*4ff0*/  FMUL.FTZ R225, R153, R88 ;  /* 0x0000005899e17220 */ /* 0x000fe40000410000 */
[C---:B------:R-:W-:Y:S02]  /*5000*/  FMUL.FTZ R69, R126.reuse, R71 ;  /* 0x000000477e457220 */ /* 0x040fe40000410000 */
[----:B------:R-:W-:Y:S02]  /*5010*/  FMUL.FTZ R70, R126, R68 ;  /* 0x000000447e467220 */ /* 0x000fe40000410000 */
[----:B------:R-:W-:Y:S02]  /*5020*/  FMUL.FTZ R224, R155, R88 ;  /* 0x000000589be07220 */ /* 0x000fe40000410000 */
[----:B------:R-:W-:Y:S02]  /*5030*/  FMUL.FTZ R225, R73, R225 ;  /* 0x000000e149e17220 */ /* 0x000fe40000410000 */
        /* <DEDUP_REMOVED lines=12> */
[C---:B------:R-:W-:Y:S02]  /*5100*/  FMUL.FTZ R226, R75.reuse, R226 ;  /* 0x000000e24be27220 */ /* 0x040fe40000410000 */
[----:B------:R-:W-:Y:S01]  /*5110*/  FMUL.FTZ R71, R124, R71 ;  /* 0x000000477c477220 */ /* 0x000fe20000410000 */
[----:B------:R-:W-:Y:S01]  /*5120*/  PRMT R157, RZ, 0x5410, R79 ;  /* 0x00005410ff9d7816 */ /* 0x000fe2000000004f */
[----:B------:R-:W-:Y:S02]  /*5130*/  FMUL.FTZ R227, R75, R227 ;  /* 0x000000e34be37220 */ /* 0x000fe40000410000 */
[----:B------:R-:W-:Y:S02]  /*5140*/  FFMA.FTZ R68, R123, R68, -R71 ;  /* 0x000000447b447223 */ /* 0x000fe40000010847 */
[----:B------:R-:W-:Y:S01]  /*5150*/  FADD.FTZ R69, R226, R69 ;  /* 0x00000045e2457221 */ /* 0x000fe20000010000 */
[----:B------:R-:W-:Y:S01]  /*5160*/  PRMT R159, RZ, 0x7610, R79 ;  /* 0x00007610ff9f7816 */ /* 0x000fe2000000004f */
[----:B------:R-:W-:Y:S01]  /*5170*/  FADD.FTZ R68, R227, R68 ;  /* 0x00000044e3447221 */ /* 0x000fe20000010000 */
[----:B------:R-:W-:Y:S01]  /*5180*/  PRMT R71, RZ, 0x7610, R65 ;  /* 0x00007610ff477816 */ /* 0x000fe20000000041 */
        /* <DEDUP_REMOVED lines=15> */
[----:B------:R-:W-:Y:S01]  /*5280*/  FFMA.FTZ R71, R119, R69, R68 ;  /* 0x0000004577477223 */ /* 0x000fe20000010044 */
[----:B------:R-:W-:Y:S01]  /*5290*/  ISETP.NE.AND P0, PT, R99, 0x7f, PT ;  /* 0x0000007f6300780c */ /* 0x000fe20003f05270 */
[----:B------:R-:W-:-:S02]  /*52a0*/  FMUL.FTZ R231, R158, R51 ;  /* 0x000000339ee77220 */ /* 0x000fc40000410000 */
[----:B------:R-:W-:Y:S02]  /*52b0*/  FMUL.FTZ R69, R120, R69 ;  /* 0x0000004578457220 */ /* 0x000fe40000410000 */
[----:B------:R-:W-:Y:S01]  /*52c0*/  FMUL.FTZ R230, R75, R230 ;  /* 0x000000e64be67220 */ /* 0x000fe20000410000 */
[----:B------:R-:W-:Y:S01]  /*52d0*/  PRMT R161, RZ, 0x5410, R81 ;  /* 0x00005410ffa17816 */ /* 0x000fe20000000051 */
[----:B------:R-:W-:Y:S02]  /*52e0*/  FFMA.FTZ R70, R119, R70, -R69 ;  /* 0x0000004677467223 */ /* 0x000fe40000010845 */
[----:B------:R-:W-:Y:S02]  /*52f0*/  FMUL.FTZ R231, R75, R231 ;  /* 0x000000e74be77220 */ /* 0x000fe40000410000 */
[----:B------:R-:W-:Y:S01]  /*5300*/  FADD.FTZ R71, R230, R71 ;  /* 0x00000047e6477221 */ /* 0x000fe20000010000 */
[----:B------:R-:W-:Y:S01]  /*5310*/  PRMT R163, RZ, 0x7610, R81 ;  /* 0x00007610ffa37816 */ /* 0x000fe20000000051 */
[----:B------:R-:W-:Y:S01]  /*5320*/  FADD.FTZ R70, R231, R70 ;  /* 0x00000046e7467221 */ /* 0x000fe20000010000 */
[----:B------:R-:W-:Y:S01]  /*5330*/  PRMT R69, RZ, 0x7610, R66 ;  /* 0x00007610ff457816 */ /* 0x000fe20000000042 */
[----:B------:R-:W-:Y:S01]  /*5340*/  FMUL.FTZ R68, R118, R71 ;  /* 0x0000004776447220 */ /* 0x000fe20000410000 */
[----:B------:R0:W1:Y:S01]  /*5350*/  @P0 LDS.64 R102, [R99.X8+0x8788] ;  /* 0x0087880063660984 */ /* 0x0000620000008a00 */
[----:B------:R-:W-:-:S02]  /*5360*/  FMUL.FTZ R223, R161, R52 ;  /* 0x00000034a1df7220 */ /* 0x000fc40000410000 */
[----:B------:R-:W-:Y:S02]  /*5370*/  FFMA.FTZ R68, R117, R70, -R68 ;  /* 0x0000004675447223 */ /* 0x000fe40000010844 */
[----:B------:R-:W-:Y:S02]  /*5380*/  FMUL.FTZ R222, R163, R52 ;  /* 0x00000034a3de7220 */ /* 0x000fe40000410000 */
[----:B------:R-:W-:Y:S02]  /*5390*/  FMUL.FTZ R70, R118, R70 ;  /* 0x0000004676467220 */ /* 0x000fe40000410000 */
[C---:B------:R-:W-:Y:S02]  /*53a0*/  FMUL.FTZ R223, R69.reuse, R223 ;  /* 0x000000df45df7220 */ /* 0x040fe40000410000 */
[----:B------:R-:W-:Y:S02]  /*53b0*/  FMUL.FTZ R222, R69, R222 ;  /* 0x000000de45de7220 */ /* 0x000fe40000410000 */
[----:B------:R-:W-:-:S02]  /*53c0*/  FFMA.FTZ R71, R117, R71, R70 ;  /* 0x0000004775477223 */ /* 0x000fc40000010046 */
[----:B------:R-:W-:Y:S02]  /*53d0*/  FADD.FTZ R68, R223, R68 ;  /* 0x00000044df447221 */ /* 0x000fe40000010000 */
[----:B------:R-:W-:Y:S01]  /*53e0*/  FMUL.FTZ R73, R118, R72 ;  /* 0x0000004876497220 */ /* 0x000fe20000410000 */
[--C-:B------:R-:W-:Y:S01]  /*53f0*/  PRMT R164, RZ, 0x7610, R82.reuse ;  /* 0x00007610ffa47816 */ /* 0x100fe20000000052 */
[----:B------:R-:W-:Y:S02]  /*5400*/  FADD.FTZ R71, R222, R71 ;  /* 0x00000047de477221 */ /* 0x000fe40000010000 */
[----:B------:R-:W-:Y:S02]  /*5410*/  FMUL.FTZ R70, R116, R68 ;  /* 0x0000004474467220 */ /* 0x000fe40000410000 */
[-C--:B------:R-:W-:Y:S01]  /*5420*/  FFMA.FTZ R73, R117, R74.reuse, -R73 ;  /* 0x0000004a75497223 */ /* 0x080fe20000010849 */
[----:B------:R-:W-:Y:S01]  /*5430*/  PRMT R162, RZ, 0x5410, R82 ;  /* 0x00005410ffa27816 */ /* 0x000fe20000000052 */
[----:B------:R-:W-:-:S02]  /*5440*/  FMUL.FTZ R74, R118, R74 ;  /* 0x0000004a764a7220 */ /* 0x000fc40000410000 */
[----:B------:R-:W-:Y:S01]  /*5450*/  FFMA.FTZ R69, R137, R71, R70 ;  /* 0x0000004789457223 */ /* 0x000fe20000010046 */
[----:B------:R-:W-:Y:S01]  /*5460*/  PRMT R70, RZ, 0x5410, R67 ;  /* 0x00005410ff467816 */ /* 0x000fe20000000043 */
[-C--:B------:R-:W-:Y:S02]  /*5470*/  FMUL.FTZ R214, R164, R45.reuse ;  /* 0x0000002da4d67220 */ /* 0x080fe40000410000 */
[----:B------:R-:W-:Y:S02]  /*5480*/  FFMA.FTZ R74, R117, R72, R74 ;  /* 0x00000048754a7223 */ /* 0x000fe4000001004a */
[----:B------:R-:W-:Y:S02]  /*5490*/  FMUL.FTZ R215, R162, R45 ;  /* 0x0000002da2d77220 */ /* 0x000fe40000410000 */
[----:B------:R-:W-:Y:S02]  /*54a0*/  FMUL.FTZ R71, R116, R71 ;  /* 0x0000004774477220 */ /* 0x000fe40000410000 */
[----:B------:R-:W-:Y:S01]  /*54b0*/  FMUL.FTZ R214, R70, R214 ;  /* 0x000000d646d67220 */ /* 0x000fe20000410000 */
[--C-:B------:R-:W-:Y:S01]  /*54c0*/  PRMT R165, RZ, 0x5410, R83.reuse ;  /* 0x00005410ffa57816 */ /* 0x100fe20000000053 */
[----:B------:R-:W-:Y:S01]  /*54d0*/  FMUL.FTZ R72, R116, R74 ;  /* 0x0000004a74487220 */ /* 0x000fe20000410000 */
[----:B------:R-:W-:Y:S01]  /*54e0*/  PRMT R167, RZ, 0x7610, R83 ;  /* 0x00007610ffa77816 */ /* 0x000fe20000000053 */
[----:B------:R-:W-:-:S02]  /*54f0*/  FMUL.FTZ R215, R70, R215 ;  /* 0x000000d746d77220 */ /* 0x000fc40000410000 */
[C---:B------:R-:W-:Y:S02]  /*5500*/  FFMA.FTZ R68, R137.reuse, R68, -R71 ;  /* 0x0000004489447223 */ /* 0x040fe40000010847 */
[----:B------:R-:W-:Y:S01]  /*5510*/  FADD.FTZ R69, R214, R69 ;  /* 0x00000045d6457221 */ /* 0x000fe20000010000 */
[----:B------:R-:W-:Y:S01]  /*5520*/  PRMT R70, RZ, 0x7610, R67 ;  /* 0x00007610ff467816 */ /* 0x000fe20000000043 */
[-C--:B------:R-:W-:Y:S02]  /*5530*/  FFMA.FTZ R72, R137, R73.reuse, -R72 ;  /* 0x0000004989487223 */ /* 0x080fe40000010848 */
[----:B------:R-:W-:Y:S02]  /*5540*/  FMUL.FTZ R73, R116, R73 ;  /* 0x0000004974497220 */ /* 0x000fe40000410000 */
[-C--:B------:R-:W-:Y:S02]  /*5550*/  FMUL.FTZ R213, R165, R40.reuse ;  /* 0x00000028a5d57220 */ /* 0x080fe40000410000 */
[----:B------:R-:W-:-:S02]  /*5560*/  FMUL.FTZ R212, R167, R40 ;  /* 0x00000028a7d47220 */ /* 0x000fc40000410000 */
[----:B------:R-:W-:Y:S02]  /*5570*/  FADD.FTZ R68, R215, R68 ;  /* 0x00000044d7447221 */ /* 0x000fe40000010000 */
[----:B------:R-:W-:Y:S02]  /*5580*/  FMUL.FTZ R71, R115, R69 ;  /* 0x0000004573477220 */ /* 0x000fe40000410000 */
[----:B------:R-:W-:Y:S02]  /*5590*/  FFMA.FTZ R73, R137, R74, R73 ;  /* 0x0000004a89497223 */ /* 0x000fe40000010049 */
[C---:B------:R-:W-:Y:S02]  /*55a0*/  FMUL.FTZ R213, R70.reuse, R213 ;  /* 0x000000d546d57220 */ /* 0x040fe40000410000 */
[----:B------:R-:W-:Y:S02]  /*55b0*/  FMUL.FTZ R212, R70, R212 ;  /* 0x000000d446d47220 */ /* 0x000fe40000410000 */
[----:B------:R-:W-:-:S02]  /*55c0*/  FMUL.FTZ R74, R115, R68 ;  /* 0x00000044734a7220 */ /* 0x000fc40000410000 */
[C---:B------:R-:W-:Y:S02]  /*55d0*/  FFMA.FTZ R70, R138.reuse, R68, -R71 ;  /* 0x000000448a467223 */ /* 0x040fe40000010847 */
[CC--:B------:R-:W-:Y:S02]  /*55e0*/  FMUL.FTZ R68, R115.reuse, R72.reuse ;  /* 0x0000004873447220 */ /* 0x0c0fe40000410000 */
[----:B------:R-:W-:Y:S01]  /*55f0*/  FMUL.FTZ R71, R115, R73 ;  /* 0x0000004973477220 */ /* 0x000fe20000410000 */
[----:B------:R-:W-:Y:S01]  /*5600*/  BSSY B0, `(.L_x_3215) ;  /* 0x0000014000007945 */ /* 0x000fe20003800000 */
[C---:B------:R-:W-:Y:S02]  /*5610*/  FFMA.FTZ R75, R138.reuse, R69, R74 ;  /* 0x000000458a4b7223 */ /* 0x040fe4000001004a */
[C---:B------:R-:W-:Y:S01]  /*5620*/  FFMA.FTZ R69, R138.reuse, R73, R68 ;  /* 0x000000498a457223 */ /* 0x040fe20000010044 */
[C---:B------:R-:W-:Y:S01]  /*5630*/  ISETP.GT.U32.AND P2, PT, R99.reuse, 0x1f, PT ;  /* 0x0000001f6300780c */ /* 0x040fe20003f44070 */
[----:B------:R-:W-:Y:S01]  /*5640*/  FFMA.FTZ R68, R138, R72, -R71 ;  /* 0x000000488a447223 */ /* 0x000fe20000010847 */
[----:B------:R-:W-:Y:S01]  /*5650*/  LEA.HI R166, R99, R99, RZ, 0x1e ;  /* 0x0000006363a67211 */ /* 0x000fe200078ff0ff */
[----:B------:R-:W-:-:S02]  /*5660*/  FADD.FTZ R71, R212, R75 ;  /* 0x0000004bd4477221 */ /* 0x000fc40000010000 */
        /* <DEDUP_REMOVED lines=13> */
.L_x_3216:
[----:B01----:R-:W-:Y:S05]  /*5740*/  BSYNC B0 ;  /* 0x0000000000007941 */ /* 0x003fea0003800000 */
.L_x_3215:
        /* <DEDUP_REMOVED lines=73> */
.L_x_3323:
        /* <DEDUP_REMOVED lines=70> */
.L_x_3324:
        /* <DEDUP_REMOVED lines=19> */
[----:B------:R-:W-:Y:S05]  /*6170*/  CALL.REL.NOINC `($__internal_79_$__cuda_sm70_shflsync_idx_p) ;  /* 0x000095e000007944 */ /* 0x000fea0003c00000 */
.L_x_3221:
[----:B------:R-:W-:Y:S05]  /*6180*/  BRA.CONV ~URZ, `(.L_x_3222) ;  /* 0x000000637f007947 */ /* 0x000fea000b800000 */
[----:B-1----:R-:W-:Y:S01]  /*6190*/  HFMA2.MMA R69, -RZ, RZ, 0, 1.847743988037109375e-06 ;  /* 0x0000001fff457435 */ /* 0x002fe200000001ff */
[----:B0-----:R-:W-:Y:S02]  /*61a0*/  MOV R72, R77 ;  /* 0x0000004d00487202 */ /* 0x001fe40000000f00 */
[----:B------:R-:W-:Y:S02]  /*61b0*/  MOV R71, 0x1f ;  /* 0x0000001f00477802 */ /* 0x000fe40000000f00 */
[----:B------:R-:W-:Y:S02]  /*61c0*/  MOV R68, 0xffffffff ;  /* 0xffffffff00447802 */ /* 0x000fe40000000f00 */
[----:B------:R-:W-:-:S02]  /*61d0*/  MOV R70, 0x61f0 ;  /* 0x000061f000467802 */ /* 0x000fc40000000f00 */
[----:B------:R-:W-:Y:S05]  /*61e0*/  CALL.REL.NOINC `($__internal_79_$__cuda_sm70_shflsync_idx_p) ;  /* 0x0000957000007944 */ /* 0x000fea0003c00000 */
.L_x_3222:
[----:B------:R-:W-:Y:S05]  /*61f0*/  BRA.CONV ~URZ, `(.L_x_3223) ;  /* 0x000000637f007947 */ /* 0x000fea000b800000 */
[----:B-1----:R-:W-:Y:S01]  /*6200*/  HFMA2.MMA R69, -RZ, RZ, 0, 1.847743988037109375e-06 ;  /* 0x0000001fff457435 */ /* 0x002fe200000001ff */
[----:B0-----:R-:W-:-:S02]  /*6210*/  MOV R72, R73 ;  /* 0x0000004900487202 */ /* 0x001fc40000000f00 */
[----:B------:R-:W-:Y:S02]  /*6220*/  MOV R71, 0x1f ;  /* 0x0000001f00477802 */ /* 0x000fe40000000f00 */
[----:B------:R-:W-:Y:S02]  /*6230*/  MOV R68, 0xffffffff ;  /* 0xffffffff00447802 */ /* 0x000fe40000000f00 */
[----:B------:R-:W-:Y:S02]  /*6240*/  MOV R70, 0x6260 ;  /* 0x0000626000467802 */ /* 0x000fe40000000f00 */
[----:B------:R-:W-:Y:S05]  /*6250*/  CALL.REL.NOINC `($__internal_79_$__cuda_sm70_shflsync_idx_p) ;  /* 0x0000950000007944 */ /* 0x000fea0003c00000 */
.L_x_3223:
[----:B------:R-:W-:Y:S05]  /*6260*/  BRA.CONV ~URZ, `(.L_x_3224) ;  /* 0x000000637f007947 */ /* 0x000fea000b800000 */
[----:B-1----:R-:W-:Y:S01]  /*6270*/  HFMA2.MMA R69, -RZ, RZ, 0, 1.847743988037109375e-06 ;  /* 0x0000001fff457435 */ /* 0x002fe200000001ff */
[----:B0-----:R-:W-:Y:S02]  /*6280*/  MOV R72, R76 ;  /* 0x0000004c00487202 */ /* 0x001fe40000000f00 */
[----:B------:R-:W-:Y:S02]  /*6290*/  MOV R71, 0x1f ;  /* 0x0000001f00477802 */ /* 0x000fe40000000f00 */
[----:B------:R-:W-:Y:S02]  /*62a0*/  MOV R68, 0xffffffff ;  /* 0xffffffff00447802 */ /* 0x000fe40000000f00 */
[----:B------:R-:W-:-:S02]  /*62b0*/  MOV R70, 0x62d0 ;  /* 0x000062d000467802 */ /* 0x000fc40000000f00 */
[----:B------:R-:W-:Y:S05]  /*62c0*/  CALL.REL.NOINC `($__internal_79_$__cuda_sm70_shflsync_idx_p) ;  /* 0x0000949000007944 */ /* 0x000fea0003c00000 */
.L_x_3224:
        /* <DEDUP_REMOVED lines=9> */
.L_x_3325:
        /* <DEDUP_REMOVED lines=50> */
.L_x_3218:
[----:B0-----:R-:W-:Y:S05]  /*6680*/  BSYNC B0 ;  /* 0x0000000000007941 */ /* 0x001fea0003800000 */
.L_x_3217:
[----:B------:R-:W-:Y:S01]  /*6690*/  WARPSYNC 0xffffffff ;  /* 0xffffffff00007948 */ /* 0x000fe20003800000 */
[----:B------:R-:W-:Y:S02]  /*66a0*/  LOP3.LUT P0, RZ, R99, 0x1f, RZ, 0xc0, !PT ;  /* 0x0000001f63ff7812 */ /* 0x000fe4000780c0ff */
[----:B------:R-:W-:Y:S01]  /*66b0*/  MOV R58, UR21 ;  /* 0x00000015003a7c02 */ /* 0x000fe20008000f00 */
[----:B------:R-:W-:Y:S01]  /*66c0*/  BAR.SYNC.DEFER_BLOCKING 0x0 ;  /* 0x0000000000007b1d */ /* 0x000fe20000010000 */
[C---:B------:R-:W-:Y:S01]  /*66d0*/  FMUL.FTZ R56, R115.reuse, -R102 ;  /* 0x8000006673387220 */ /* 0x040fe20000410000 */
[----:B------:R-:W-:Y:S01]  /*66e0*/  USHF.L.U32 UR43, UR7, 0x4, URZ ;  /* 0x00000004072b7899 */ /* 0x000fe2000800063f */
[C---:B------:R-:W-:Y:S01]  /*66f0*/  FMUL.FTZ R57, R115.reuse, R103 ;  /* 0x0000006773397220 */ /* 0x040fe20000410000 */
[----:B------:R-:W-:Y:S01]  /*6700*/  ISETP.GE.OR P0, PT, R58, c[0x0][0x174], P0 ;  /* 0x00005d003a007a0c */ /* 0x000fe20000706670 */
[-C--:B------:R-:W-:Y:S01]  /*6710*/  FMUL.FTZ R58, R115, R199.reuse ;  /* 0x000000c7733a7220 */ /* 0x080fe20000410000 */
[----:B------:R-:W-:Y:S01]  /*6720*/  BSSY B0, `(.L_x_3226) ;  /* 0x00001db000007945 */ /* 0x000fe20003800000 */
[C---:B---3--:R-:W-:Y:S02]  /*6730*/  FMUL.FTZ R68, R138.reuse, R199 ;  /* 0x000000c78a447220 */ /* 0x048fe40000410000 */
[----:B------:R-:W-:-:S02]  /*6740*/  FFMA.FTZ R56, R138, -R103, R56 ;  /* 0x800000678a387223 */ /* 0x000fc40000010038 */
[C---:B------:R-:W-:Y:S02]  /*6750*/  FFMA.FTZ R57, R138.reuse, R102, -R57 ;  /* 0x000000668a397223 */ /* 0x040fe40000010839 */
[-C--:B------:R-:W-:Y:S02]  /*6760*/  FFMA.FTZ R59, R138, R183.reuse, -R58 ;  /* 0x000000b78a3b7223 */ /* 0x080fe4000001083a */
[----:B------:R-:W-:Y:S02]  /*6770*/  FFMA.FTZ R69, -R115, R183, -R68 ;  /* 0x000000b773457223 */ /* 0x000fe40000010944 */
[C---:B------:R-:W-:Y:S02]  /*6780*/  FMUL.FTZ R58, R116.reuse, -R56 ;  /* 0x80000038743a7220 */ /* 0x040fe40000410000 */
[-C--:B------:R-:W-:Y:S02]  /*6790*/  FMUL.FTZ R68, R116, -R57.reuse ;  /* 0x8000003974447220 */ /* 0x080fe40000410000 */
[----:B------:R-:W-:-:S02]  /*67a0*/  FFMA.FTZ R58, R137, R57, -R58 ;  /* 0x00000039893a7223 */ /* 0x000fc4000001083a */
[----:B------:R-:W-:Y:S02]  /*67b0*/  FADD.FTZ R69, -R184, R69 ;  /* 0x00000045b8457221 */ /* 0x000fe40000010100 */
[----:B------:R-:W-:Y:S02]  /*67c0*/  FFMA.FTZ R68, R137, R56, R68 ;  /* 0x0000003889447223 */ /* 0x000fe40000010044 */
[----:B------:R-:W-:Y:S02]  /*67d0*/  FADD.FTZ R59, R168, R59 ;  /* 0x0000003ba83b7221 */ /* 0x000fe40000010000 */
[----:B------:R-:W-:Y:S02]  /*67e0*/  FMUL.FTZ R71, R118, -R58 ;  /* 0x8000003a76477220 */ /* 0x000fe40000410000 */
[----:B------:R-:W-:Y:S02]  /*67f0*/  FMUL.FTZ R56, R116, -R69 ;  /* 0x8000004574387220 */ /* 0x000fe40000410000 */
[----:B------:R-:W-:-:S02]  /*6800*/  FMUL.FTZ R57, R118, -R68 ;  /* 0x8000004476397220 */ /* 0x000fc40000410000 */
[-C--:B------:R-:W-:Y:S02]  /*6810*/  FMUL.FTZ R72, R116, -R59.reuse ;  /* 0x8000003b74487220 */ /* 0x080fe40000410000 */
[----:B------:R-:W-:Y:S02]  /*6820*/  FFMA.FTZ R71, R117, R68, R71 ;  /* 0x0000004475477223 */ /* 0x000fe40000010047 */
[----:B------:R-:W-:Y:S02]  /*6830*/  FFMA.FTZ R70, R137, R59, -R56 ;  /* 0x0000003b89467223 */ /* 0x000fe40000010838 */
[----:B------:R-:W-:Y:S02]  /*6840*/  FFMA.FTZ R58, R117, R58, -R57 ;  /* 0x0000003a753a7223 */ /* 0x000fe40000010839 */
[----:B------:R-:W-:Y:S01]  /*6850*/  FFMA.FTZ R72, R137, R69, R72 ;  /* 0x0000004589487223 */ /* 0x000fe20000010048 */
[----:B------:R-:W0:Y:S01]  /*6860*/  LDS.64 R56, [R166.X16+0x6378] ;  /* 0x00637800a6387984 */ /* 0x000e22000000ca00 */
[----:B------:R-:W-:-:S02]  /*6870*/  FMUL.FTZ R59, R120, -R71 ;  /* 0x80000047783b7220 */ /* 0x000fc40000410000 */
[-C--:B------:R-:W-:Y:S02]  /*6880*/  FMUL.FTZ R74, R120, -R58.reuse ;  /* 0x8000003a784a7220 */ /* 0x080fe40000410000 */
[----:B------:R-:W-:Y:S02]  /*6890*/  FADD.FTZ R70, R169, R70 ;  /* 0x00000046a9467221 */ /* 0x000fe40000010000 */
[----:B------:R-:W-:Y:S02]  /*68a0*/  FADD.FTZ R72, -R185, R72 ;  /* 0x00000048b9487221 */ /* 0x000fe40000010100 */
[C---:B------:R-:W-:Y:S02]  /*68b0*/  FFMA.FTZ R68, R119.reuse, R58, -R59 ;  /* 0x0000003a77447223 */ /* 0x040fe4000001083b */
[----:B------:R-:W-:Y:S02]  /*68c0*/  FFMA.FTZ R74, R119, R71, R74 ;  /* 0x00000047774a7223 */ /* 0x000fe4000001004a */
[----:B------:R-:W-:-:S02]  /*68d0*/  FMUL.FTZ R59, R118, -R70 ;  /* 0x80000046763b7220 */ /* 0x000fc40000410000 */
[----:B------:R-:W-:Y:S02]  /*68e0*/  FMUL.FTZ R58, R118, -R72 ;  /* 0x80000048763a7220 */ /* 0x000fe40000410000 */
[C---:B------:R-:W-:Y:S02]  /*68f0*/  FMUL.FTZ R71, R122.reuse, -R74 ;  /* 0x8000004a7a477220 */ /* 0x040fe40000410000 */
[C---:B------:R-:W-:Y:S02]  /*6900*/  FFMA.FTZ R69, R117.reuse, R72, R59 ;  /* 0x0000004875457223 */ /* 0x040fe4000001003b */
[----:B------:R-:W-:Y:S02]  /*6910*/  FFMA.FTZ R59, R117, R70, -R58 ;  /* 0x00000046753b7223 */ /* 0x000fe4000001083a */
[-C--:B------:R-:W-:Y:S02]  /*6920*/  FMUL.FTZ R73, R122, -R68.reuse ;  /* 0x800000447a497220 */ /* 0x080fe40000410000 */
        /* <DEDUP_REMOVED lines=15> */
[----:B------:R-:W-:Y:S02]  /*6a20*/  FFMA.FTZ R70, R125, R70, -R59 ;  /* 0x000000467d467223 */ /* 0x000fe4000001083b */
        /* <DEDUP_REMOVED lines=15> */
[----:B------:R-:W-:Y:S02]  /*6b20*/  FFMA.FTZ R57, R140, R233, R57 ;  /* 0x000000e98c397223 */ /* 0x000fe40000010039 */
[----:B------:R-:W-:Y:S02]  /*6b30*/  FMUL.FTZ R71, R128, -R72 ;  /* 0x8000004880477220 */ /* 0x000fe40000410000 */
[----:B------:R-:W-:Y:S02]  /*6b40*/  FFMA.FTZ R56, R140, R201, -R56 ;  /* 0x000000c98c387223 */ /* 0x000fe40000010838 */
[----:B------:R-:W-:Y:S02]  /*6b50*/  FADD.FTZ R69, -R188, R69 ;  /* 0x00000045bc457221 */ /* 0x000fe40000010100 */
[----:B------:R-:W-:Y:S02]  /*6b60*/  FMUL.FTZ R73, R128, -R70 ;  /* 0x8000004680497220 */ /* 0x000fe40000410000 */
[----:B------:R-:W-:-:S02]  /*6b70*/  FADD.FTZ R202, R202, R57 ;  /* 0x00000039caca7221 */ /* 0x000fc40000010000 */
[----:B------:R-:W-:Y:S02]  /*6b80*/  FFMA.FTZ R71, R127, R70, -R71 ;  /* 0x000000467f477223 */ /* 0x000fe40000010847 */
[----:B------:R-:W-:Y:S02]  /*6b90*/  FADD.FTZ R200, R203, R56 ;  /* 0x00000038cbc87221 */ /* 0x000fe40000010000 */
[----:B------:R-:W-:Y:S02]  /*6ba0*/  FMUL.FTZ R68, R124, -R69 ;  /* 0x800000457c447220 */ /* 0x000fe40000410000 */
[----:B------:R-:W-:Y:S02]  /*6bb0*/  FFMA.FTZ R73, R127, R72, R73 ;  /* 0x000000487f497223 */ /* 0x000fe40000010049 */
[----:B------:R-:W-:Y:S02]  /*6bc0*/  FMUL.FTZ R56, R111, R202 ;  /* 0x000000ca6f387220 */ /* 0x000fe40000410000 */
[----:B------:R-:W-:-:S02]  /*6bd0*/  FMUL.FTZ R72, R130, -R71 ;  /* 0x8000004782487220 */ /* 0x000fc40000410000 */
[----:B------:R-:W-:Y:S02]  /*6be0*/  FMUL.FTZ R57, R111, R200 ;  /* 0x000000c86f397220 */ /* 0x000fe40000410000 */
[-C--:B------:R-:W-:Y:S02]  /*6bf0*/  FMUL.FTZ R70, R124, -R58.reuse ;  /* 0x8000003a7c467220 */ /* 0x080fe40000410000 */
[----:B------:R-:W-:Y:S02]  /*6c00*/  FFMA.FTZ R68, R123, R58, -R68 ;  /* 0x0000003a7b447223 */ /* 0x000fe40000010844 */
[-C--:B------:R-:W-:Y:S02]  /*6c10*/  FMUL.FTZ R58, R130, -R73.reuse ;  /* 0x80000049823a7220 */ /* 0x080fe40000410000 */
[----:B------:R-:W-:Y:S02]  /*6c20*/  FFMA.FTZ R56, R135, R200, -R56 ;  /* 0x000000c887387223 */ /* 0x000fe40000010838 */
[----:B------:R-:W-:-:S02]  /*6c30*/  FFMA.FTZ R72, R129, R73, R72 ;  /* 0x0000004981487223 */ /* 0x000fc40000010048 */
[----:B------:R-:W-:Y:S02]  /*6c40*/  FFMA.FTZ R57, R135, R202, R57 ;  /* 0x000000ca87397223 */ /* 0x000fe40000010039 */
[----:B------:R-:W-:Y:S02]  /*6c50*/  FFMA.FTZ R70, R123, R69, R70 ;  /* 0x000000457b467223 */ /* 0x000fe40000010046 */
[----:B------:R-:W-:Y:S02]  /*6c60*/  FFMA.FTZ R58, R129, R71, -R58 ;  /* 0x00000047813a7223 */ /* 0x000fe4000001083a */
[----:B------:R-:W-:Y:S02]  /*6c70*/  FADD.FTZ R205, R205, R56 ;  /* 0x00000038cdcd7221 */ /* 0x000fe40000010000 */
[----:B------:R-:W-:Y:S02]  /*6c80*/  FMUL.FTZ R59, R132, -R72 ;  /* 0x80000048843b7220 */ /* 0x000fe40000410000 */
[----:B------:R-:W-:-:S02]  /*6c90*/  FADD.FTZ R203, R204, R57 ;  /* 0x00000039cccb7221 */ /* 0x000fc40000010000 */
[----:B------:R-:W-:Y:S02]  /*6ca0*/  FADD.FTZ R70, -R189, R70 ;  /* 0x00000046bd467221 */ /* 0x000fe40000010100 */
[-C--:B------:R-:W-:Y:S02]  /*6cb0*/  FMUL.FTZ R69, R132, -R58.reuse ;  /* 0x8000003a84457220 */ /* 0x080fe40000410000 */
[C---:B------:R-:W-:Y:S02]  /*6cc0*/  FMUL.FTZ R57, R142.reuse, R205 ;  /* 0x000000cd8e397220 */ /* 0x040fe40000410000 */
[----:B------:R-:W-:Y:S02]  /*6cd0*/  FFMA.FTZ R74, R131, R58, -R59 ;  /* 0x0000003a834a7223 */ /* 0x000fe4000001083b */
[----:B------:R-:W-:Y:S02]  /*6ce0*/  FMUL.FTZ R56, R142, R203 ;  /* 0x000000cb8e387220 */ /* 0x000fe40000410000 */
[----:B------:R-:W-:-:S02]  /*6cf0*/  FADD.FTZ R68, R173, R68 ;  /* 0x00000044ad447221 */ /* 0x000fc40000010000 */
[----:B------:R-:W-:Y:S02]  /*6d00*/  FMUL.FTZ R58, R126, -R70 ;  /* 0x800000467e3a7220 */ /* 0x000fe40000410000 */
[----:B------:R-:W-:Y:S02]  /*6d10*/  FFMA.FTZ R72, R131, R72, R69 ;  /* 0x0000004883487223 */ /* 0x000fe40000010045 */
[C---:B------:R-:W-:Y:S02]  /*6d20*/  FFMA.FTZ R57, R136.reuse, R203, R57 ;  /* 0x000000cb88397223 */ /* 0x040fe40000010039 */
[----:B------:R-:W-:Y:S02]  /*6d30*/  FFMA.FTZ R56, R136, R205, -R56 ;  /* 0x000000cd88387223 */ /* 0x000fe40000010838 */
[----:B------:R-:W-:Y:S02]  /*6d40*/  FFMA.FTZ R59, R125, R68, -R58 ;  /* 0x000000447d3b7223 */ /* 0x000fe4000001083a */
[----:B------:R-:W-:-:S02]  /*6d50*/  FMUL.FTZ R58, R139, -R72 ;  /* 0x800000488b3a7220 */ /* 0x000fc40000410000 */
[----:B------:R-:W-:Y:S02]  /*6d60*/  FADD.FTZ R206, R206, R57 ;  /* 0x00000039cece7221 */ /* 0x000fe40000010000 */
[----:B------:R-:W-:Y:S02]  /*6d70*/  FMUL.FTZ R69, R126, -R68 ;  /* 0x800000447e457220 */ /* 0x000fe40000410000 */
[----:B------:R-:W-:Y:S02]  /*6d80*/  FADD.FTZ R204, R207, R56 ;  /* 0x00000038cfcc7221 */ /* 0x000fe40000010000 */
[-C--:B------:R-:W-:Y:S02]  /*6d90*/  FMUL.FTZ R68, R139, -R74.reuse ;  /* 0x8000004a8b447220 */ /* 0x080fe40000410000 */
[----:B------:R-:W-:Y:S02]  /*6da0*/  FFMA.FTZ R74, R133, R74, -R58 ;  /* 0x0000004a854a7223 */ /* 0x000fe4000001083a */
[----:B------:R-:W-:-:S02]  /*6db0*/  FMUL.FTZ R57, R143, R206 ;  /* 0x000000ce8f397220 */ /* 0x000fc40000410000 */
[----:B------:R-:W-:Y:S02]  /*6dc0*/  FADD.FTZ R58, R174, R59 ;  /* 0x0000003bae3a7221 */ /* 0x000fe40000010000 */
[-C--:B------:R-:W-:Y:S02]  /*6dd0*/  FMUL.FTZ R59, R143, R204.reuse ;  /* 0x000000cc8f3b7220 */ /* 0x080fe40000410000 */
[C---:B------:R-:W-:Y:S02]  /*6de0*/  FFMA.FTZ R56, R134.reuse, R204, -R57 ;  /* 0x000000cc86387223 */ /* 0x040fe40000010839 */
[----:B------:R-:W-:Y:S02]  /*6df0*/  FFMA.FTZ R59, R134, R206, R59 ;  /* 0x000000ce863b7223 */ /* 0x000fe4000001003b */
[----:B------:R-:W-:Y:S02]  /*6e00*/  FADD.FTZ R209, R209, R56 ;  /* 0x00000038d1d17221 */ /* 0x000fe40000010000 */
[----:B------:R-:W-:-:S02]  /*6e10*/  FFMA.FTZ R69, R125, R70, R69 ;  /* 0x000000467d457223 */ /* 0x000fc40000010045 */
[----:B------:R-:W-:Y:S02]  /*6e20*/  FADD.FTZ R208, R208, R59 ;  /* 0x0000003bd0d07221 */ /* 0x000fe40000010000 */
[C---:B------:R-:W-:Y:S02]  /*6e30*/  FMUL.FTZ R57, R139.reuse, R209 ;  /* 0x000000d18b397220 */ /* 0x040fe40000410000 */
[----:B------:R-:W-:Y:S02]  /*6e40*/  FADD.FTZ R69, -R190, R69 ;  /* 0x00000045be457221 */ /* 0x000fe40000010100 */
[----:B------:R-:W-:Y:S02]  /*6e50*/  FMUL.FTZ R70, R128, -R58 ;  /* 0x8000003a80467220 */ /* 0x000fe40000410000 */
[----:B------:R-:W-:Y:S02]  /*6e60*/  FMUL.FTZ R56, R139, R208 ;  /* 0x000000d08b387220 */ /* 0x000fe40000410000 */
[----:B------:R-:W-:-:S02]  /*6e70*/  FFMA.FTZ R72, R133, R72, R68 ;  /* 0x0000004885487223 */ /* 0x000fc40000010044 */
[----:B------:R-:W-:Y:S02]  /*6e80*/  FFMA.FTZ R57, R133, R208, R57 ;  /* 0x000000d085397223 */ /* 0x000fe40000010039 */
[-C--:B------:R-:W-:Y:S02]  /*6e90*/  FMUL.FTZ R68, R128, -R69.reuse ;  /* 0x8000004580447220 */ /* 0x080fe40000410000 */
[----:B------:R-:W-:Y:S02]  /*6ea0*/  FFMA.FTZ R70, R127, R69, R70 ;  /* 0x000000457f467223 */ /* 0x000fe40000010046 */
[----:B------:R-:W-:Y:S02]  /*6eb0*/  FMUL.FTZ R69, R143, -R74 ;  /* 0x8000004a8f457220 */ /* 0x000fe40000410000 */
[----:B------:R-:W-:Y:S02]  /*6ec0*/  FFMA.FTZ R56, R133, R209, -R56 ;  /* 0x000000d185387223 */ /* 0x000fe40000010838 */
[----:B------:R-:W-:-:S02]  /*6ed0*/  FADD.FTZ R210, R210, R57 ;  /* 0x00000039d2d27221 */ /* 0x000fc40000010000 */
[-C--:B------:R-:W-:Y:S02]  /*6ee0*/  FMUL.FTZ R59, R143, -R72.reuse ;  /* 0x800000488f3b7220 */ /* 0x080fe40000410000 */
[----:B------:R-:W-:Y:S02]  /*6ef0*/  FFMA.FTZ R69, R134, R72, R69 ;  /* 0x0000004886457223 */ /* 0x000fe40000010045 */
[----:B------:R-:W-:Y:S02]  /*6f00*/  FADD.FTZ R232, R211, R56 ;  /* 0x00000038d3e87221 */ /* 0x000fe40000010000 */
[----:B------:R-:W-:Y:S02]  /*6f10*/  FMUL.FTZ R56, R132, R210 ;  /* 0x000000d284387220 */ /* 0x000fe40000410000 */
[----:B------:R-:W-:Y:S02]  /*6f20*/  FFMA.FTZ R68, R127, R58, -R68 ;  /* 0x0000003a7f447223 */ /* 0x000fe40000010844 */
[----:B------:R-:W-:-:S02]  /*6f30*/  FFMA.FTZ R59, R134, R74, -R59 ;  /* 0x0000004a863b7223 */ /* 0x000fc4000001083b */
[----:B------:R-:W-:Y:S02]  /*6f40*/  FMUL.FTZ R58, R142, -R69 ;  /* 0x800000458e3a7220 */ /* 0x000fe40000410000 */
[-C--:B------:R-:W-:Y:S02]  /*6f50*/  FMUL.FTZ R57, R132, R232.reuse ;  /* 0x000000e884397220 */ /* 0x080fe40000410000 */
[----:B------:R-:W-:Y:S02]  /*6f60*/  FADD.FTZ R70, -R191, R70 ;  /* 0x00000046bf467221 */ /* 0x000fe40000010100 */
[C---:B------:R-:W-:Y:S02]  /*6f70*/  FFMA.FTZ R56, R131.reuse, R232, -R56 ;  /* 0x000000e883387223 */ /* 0x040fe40000010838 */
[----:B------:R-:W-:Y:S02]  /*6f80*/  FFMA.FTZ R72, R136, R59, -R58 ;  /* 0x0000003b88487223 */ /* 0x000fe4000001083a */
[----:B------:R-:W-:-:S02]  /*6f90*/  FFMA.FTZ R57, R131, R210, R57 ;  /* 0x000000d283397223 */ /* 0x000fc40000010039 */
[----:B------:R-:W-:Y:S02]  /*6fa0*/  FMUL.FTZ R71, R142, -R59 ;  /* 0x8000003b8e477220 */ /* 0x000fe40000410000 */
[----:B------:R-:W-:Y:S02]  /*6fb0*/  FADD.FTZ R68, R175, R68 ;  /* 0x00000044af447221 */ /* 0x000fe40000010000 */
[----:B------:R-:W-:Y:S02]  /*6fc0*/  FMUL.FTZ R58, R130, -R70 ;  /* 0x80000046823a7220 */ /* 0x000fe40000410000 */
[----:B------:R-:W-:Y:S02]  /*6fd0*/  FADD.FTZ R219, R219, R56 ;  /* 0x00000038dbdb7221 */ /* 0x000fe40000010000 */
[----:B------:R-:W-:Y:S02]  /*6fe0*/  FADD.FTZ R207, R218, R57 ;  /* 0x00000039dacf7221 */ /* 0x000fe40000010000 */
[----:B------:R-:W-:-:S02]  /*6ff0*/  FFMA.FTZ R74, R136, R69, R71 ;  /* 0x00000045884a7223 */ /* 0x000fc40000010047 */
[CC--:B------:R-:W-:Y:S02]  /*7000*/  FFMA.FTZ R59, R129.reuse, R68.reuse, -R58 ;  /* 0x00000044813b7223 */ /* 0x0c0fe4000001083a */
[C---:B------:R-:W-:Y:S02]  /*7010*/  FMUL.FTZ R69, R130.reuse, -R68 ;  /* 0x8000004482457220 */ /* 0x040fe40000410000 */
[C---:B------:R-:W-:Y:S02]  /*7020*/  FMUL.FTZ R58, R130.reuse, R219 ;  /* 0x000000db823a7220 */ /* 0x040fe40000410000 */
[-C--:B------:R-:W-:Y:S02]  /*7030*/  FMUL.FTZ R56, R130, R207.reuse ;  /* 0x000000cf82387220 */ /* 0x080fe40000410000 */
[C---:B------:R-:W-:Y:S02]  /*7040*/  FFMA.FTZ R71, R129.reuse, R70, R69 ;  /* 0x0000004681477223 */ /* 0x040fe40000010045 */
[----:B------:R-:W-:-:S02]  /*7050*/  FFMA.FTZ R57, R129, R207, R58 ;  /* 0x000000cf81397223 */ /* 0x000fc4000001003a */
[----:B------:R-:W-:Y:S02]  /*7060*/  FADD.FTZ R59, R176, R59 ;  /* 0x0000003bb03b7221 */ /* 0x000fe40000010000 */
[----:B------:R-:W-:Y:S02]  /*7070*/  FFMA.FTZ R56, R129, R219, -R56 ;  /* 0x000000db81387223 */ /* 0x000fe40000010838 */
[----:B------:R-:W-:Y:S02]  /*7080*/  FADD.FTZ R216, R216, R57 ;  /* 0x00000039d8d87221 */ /* 0x000fe40000010000 */
[----:B------:R-:W-:Y:S02]  /*7090*/  FADD.FTZ R71, -R192, R71 ;  /* 0x00000047c0477221 */ /* 0x000fe40000010100 */
[----:B------:R-:W-:Y:S02]  /*70a0*/  FMUL.FTZ R70, R132, -R59 ;  /* 0x8000003b84467220 */ /* 0x000fe40000410000 */
[----:B------:R-:W-:-:S02]  /*70b0*/  FADD.FTZ R218, R217, R56 ;  /* 0x00000038d9da7221 */ /* 0x000fc40000010000 */
[----:B------:R-:W-:Y:S02]  /*70c0*/  FMUL.FTZ R56, R128, R216 ;  /* 0x000000d880387220 */ /* 0x000fe40000410000 */
[-C--:B------:R-:W-:Y:S02]  /*70d0*/  FMUL.FTZ R58, R132, -R71.reuse ;  /* 0x80000047843a7220 */ /* 0x080fe40000410000 */
[----:B------:R-:W-:Y:S02]  /*70e0*/  FFMA.FTZ R70, R131, R71, R70 ;  /* 0x0000004783467223 */ /* 0x000fe40000010046 */
[----:B------:R-:W-:Y:S02]  /*70f0*/  FMUL.FTZ R57, R128, R218 ;  /* 0x000000da80397220 */ /* 0x000fe40000410000 */
[----:B------:R-:W-:Y:S02]  /*7100*/  FMUL.FTZ R68, R111, -R74 ;  /* 0x8000004a6f447220 */ /* 0x000fe40000410000 */
[----:B------:R-:W-:-:S02]  /*7110*/  FFMA.FTZ R56, R127, R218, -R56 ;  /* 0x000000da7f387223 */ /* 0x000fc40000010838 */
[----:B------:R-:W-:Y:S02]  /*7120*/  FFMA.FTZ R58, R131, R59, -R58 ;  /* 0x0000003b833a7223 */ /* 0x000fe4000001083a */
[----:B------:R-:W-:Y:S02]  /*7130*/  FADD.FTZ R70, -R193, R70 ;  /* 0x00000046c1467221 */ /* 0x000fe40000010100 */
[----:B------:R-:W-:Y:S02]  /*7140*/  FFMA.FTZ R57, R127, R216, R57 ;  /* 0x000000d87f397223 */ /* 0x000fe40000010039 */
[-C--:B------:R-:W-:Y:S02]  /*7150*/  FMUL.FTZ R69, R111, -R72.reuse ;  /* 0x800000486f457220 */ /* 0x080fe40000410000 */
[----:B------:R-:W-:Y:S02]  /*7160*/  FFMA.FTZ R68, R135, R72, -R68 ;  /* 0x0000004887447223 */ /* 0x000fe40000010844 */
        /* <DEDUP_REMOVED lines=26> */
[----:B------:R-:W-:Y:S02]  /*7310*/  FMUL.FTZ R70, R142, -R71 ;  /* 0x800000478e467220 */ /* 0x000fe40000410000 */
        /* <DEDUP_REMOVED lines=17> */
[----:B------:R-:W-:Y:S02]  /*7430*/  FFMA.FTZ R58, R135, R58, -R59 ;  /* 0x0000003a873a7223 */ /* 0x000fe4000001083b */
[----:B------:R-:W-:Y:S02]  /*7440*/  FADD.FTZ R71, -R197, R70 ;  /* 0x00000046c5477221 */ /* 0x000fe40000010100 */
[C---:B------:R-:W-:Y:S02]  /*7450*/  FFMA.FTZ R56, R119.reuse, R226, -R56 ;  /* 0x000000e277387223 */ /* 0x040fe40000010838 */
[----:B------:R-:W-:Y:S02]  /*7460*/  FFMA.FTZ R57, R119, R228, R57 ;  /* 0x000000e477397223 */ /* 0x000fe40000010039 */
[----:B------:R-:W-:-:S02]  /*7470*/  FADD.FTZ R70, R181, R58 ;  /* 0x0000003ab5467221 */ /* 0x000fc40000010000 */
[----:B------:R-:W-:Y:S01]  /*7480*/  FMUL.FTZ R73, R141, -R71 ;  /* 0x800000478d497220 */ /* 0x000fe20000410000 */
[----:B------:R-:W-:Y:S01]  /*7490*/  CS2R R58, SRZ ;  /* 0x00000000003a7805 */ /* 0x000fe2000001ff00 */
[----:B------:R-:W-:Y:S01]  /*74a0*/  FADD.FTZ R231, R231, R56 ;  /* 0x00000038e7e77221 */ /* 0x000fe20000010000 */
[----:B------:R-:W-:Y:S01]  /*74b0*/  MOV R56, 0x3f800000 ;  /* 0x3f80000000387802 */ /* 0x000fe20000000f00 */
[----:B------:R-:W-:Y:S01]  /*74c0*/  FADD.FTZ R225, R230, R57 ;  /* 0x00000039e6e17221 */ /* 0x000fe20000010000 */
[----:B------:R-:W-:Y:S01]  /*74d0*/  HFMA2.MMA R57, -RZ, RZ, 0, 0 ;  /* 0x00000000ff397435 */ /* 0x000fe200000001ff */
[----:B------:R-:W-:Y:S02]  /*74e0*/  FFMA.FTZ R69, R135, R74, R69 ;  /* 0x0000004a87457223 */ /* 0x000fe40000010045 */
[-C--:B------:R-:W-:Y:S02]  /*74f0*/  FMUL.FTZ R74, R141, -R70.reuse ;  /* 0x800000468d4a7220 */ /* 0x080fe40000410000 */
[----:B------:R-:W-:-:S02]  /*7500*/  FFMA.FTZ R75, R140, R70, -R73 ;  /* 0x000000468c4b7223 */ /* 0x000fc40000010849 */
[C---:B------:R-:W-:Y:S02]  /*7510*/  FMUL.FTZ R70, R118.reuse, R225 ;  /* 0x000000e176467220 */ /* 0x040fe40000410000 */
[----:B------:R-:W-:Y:S01]  /*7520*/  FMUL.FTZ R72, R118, R231 ;  /* 0x000000e776487220 */ /* 0x000fe20000410000 */
[----:B------:R-:W0:Y:S01]  /*7530*/  @!P0 LDS.128 R56, [UR43+0x8b80] ;  /* 0x008b802bff388984 */ /* 0x000e220008000c00 */
[----:B------:R-:W-:Y:S01]  /*7540*/  FFMA.FTZ R77, R140, R71, R74 ;  /* 0x000000478c4d7223 */ /* 0x000fe2000001004a */
[----:B------:R-:W-:Y:S01]  /*7550*/  ISETP.GT.U32.AND P0, PT, R99, 0x1f, PT ;  /* 0x0000001f6300780c */ /* 0x000fe20003f04070 */
[C---:B------:R-:W-:Y:S02]  /*7560*/  FFMA.FTZ R70, R117.reuse, R231, -R70 ;  /* 0x000000e775467223 */ /* 0x040fe40000010846 */
        /* <DEDUP_REMOVED lines=63> */
.L_x_3326:
[----:B------:R-:W-:Y:S05]  /*7960*/  BRA.DIV ~URZ, `(.L_x_3229) ;  /* 0x00006f527f007947 */ /* 0x000fea000b800000 */
[----:B------:R2:W3:Y:S04]  /*7970*/  SHFL.DOWN PT, R71, R78, 0x1, 0x1f ;  /* 0x08201f004e477f89 */ /* 0x0004e800000e0000 */
[----:B------:R2:W4:Y:S04]  /*7980*/  SHFL.DOWN PT, R72, R76, 0x1, 0x1f ;  /* 0x08201f004c487f89 */ /* 0x00052800000e0000 */
[----:B------:R2:W0:Y:S02]  /*7990*/  SHFL.DOWN PT, R68, R73, 0x1, 0x1f ;  /* 0x08201f0049447f89 */ /* 0x00042400000e0000 */
.L_x_3327:
        /* <DEDUP_REMOVED lines=15> */
.L_x_3231:
[----:B------:R-:W-:Y:S05]  /*7a90*/  BSYNC B1 ;  /* 0x0000000000017941 */ /* 0x000fea0003800000 */
.L_x_3230:
[----:B------:R-:W-:Y:S05]  /*7aa0*/  BRA.DIV ~URZ, `(.L_x_3232) ;  /* 0x00006f727f007947 */ /* 0x000fea000b800000 */
[----:B-1----:R1:W2:Y:S04]  /*7ab0*/  SHFL.DOWN PT, R70, R77, 0x2, 0x1f ;  /* 0x08401f004d467f89 */ /* 0x0022a800000e0000 */
[----:B---3--:R1:W3:Y:S04]  /*7ac0*/  SHFL.DOWN PT, R71, R78, 0x2, 0x1f ;  /* 0x08401f004e477f89 */ /* 0x0082e800000e0000 */
[----:B----4-:R1:W4:Y:S04]  /*7ad0*/  SHFL.DOWN PT, R72, R76, 0x2, 0x1f ;  /* 0x08401f004c487f89 */ /* 0x01032800000e0000 */
[----:B0-----:R1:W0:Y:S02]  /*7ae0*/  SHFL.DOWN PT, R68, R73, 0x2, 0x1f ;  /* 0x08401f0049447f89 */ /* 0x00122400000e0000 */
.L_x_3328:
        /* <DEDUP_REMOVED lines=15> */
.L_x_3234:
[----:B------:R-:W-:Y:S05]  /*7be0*/  BSYNC B1 ;  /* 0x0000000000017941 */ /* 0x000fea0003800000 */
.L_x_3233:
[----:B------:R-:W-:Y:S05]  /*7bf0*/  BRA.DIV ~URZ, `(.L_x_3235) ;  /* 0x00006ff27f007947 */ /* 0x000fea000b800000 */
[----:B--2---:R2:W1:Y:S02]  /*7c00*/  SHFL.DOWN PT, R70, R77, 0x4, 0x1f ;  /* 0x08801f004d467f89 */ /* 0x00446400000e0000 */
.L_x_3329:
[----:B------:R-:W-:Y:S05]  /*7c10*/  BRA.DIV ~URZ, `(.L_x_3236) ;  /* 0x000070527f007947 */ /* 0x000fea000b800000 */
[----:B---3--:R3:W2:Y:S04]  /*7c20*/  SHFL.DOWN PT, R71, R78, 0x4, 0x1f ;  /* 0x08801f004e477f89 */ /* 0x0086a800000e0000 */
[----:B----4-:R3:W4:Y:S04]  /*7c30*/  SHFL.DOWN PT, R72, R76, 0x4, 0x1f ;  /* 0x08801f004c487f89 */ /* 0x01072800000e0000 */
[----:B0-----:R3:W0:Y:S02]  /*7c40*/  SHFL.DOWN PT, R68, R73, 0x4, 0x1f ;  /* 0x08801f0049447f89 */ /* 0x00162400000e0000 */
.L_x_3330:
        /* <DEDUP_REMOVED lines=15> */
.L_x_3238:
[----:B------:R-:W-:Y:S05]  /*7d40*/  BSYNC B1 ;  /* 0x0000000000017941 */ /* 0x000fea0003800000 */
.L_x_3237:
[----:B------:R-:W-:Y:S05]  /*7d50*/  BRA.DIV ~URZ, `(.L_x_3239) ;  /* 0x000070727f007947 */ /* 0x000fea000b800000 */
[----:B-1----:R1:W3:Y:S04]  /*7d60*/  SHFL.DOWN PT, R70, R77, 0x8, 0x1f ;  /* 0x09001f004d467f89 */ /* 0x0022e800000e0000 */
[----:B--2---:R1:W2:Y:S04]  /*7d70*/  SHFL.DOWN PT, R71, R78, 0x8, 0x1f ;  /* 0x09001f004e477f89 */ /* 0x0042a800000e0000 */
[----:B----4-:R1:W4:Y:S04]  /*7d80*/  SHFL.DOWN PT, R72, R76, 0x8, 0x1f ;  /* 0x09001f004c487f89 */ /* 0x01032800000e0000 */
[----:B0-----:R1:W0:Y:S02]  /*7d90*/  SHFL.DOWN PT, R68, R73, 0x8, 0x1f ;  /* 0x09001f0049447f89 */ /* 0x00122400000e0000 */
.L_x_3331:
        /* <DEDUP_REMOVED lines=15> */
.L_x_3241:
[----:B------:R-:W-:Y:S05]  /*7e90*/  BSYNC B1 ;  /* 0x0000000000017941 */ /* 0x000fea0003800000 */
.L_x_3240:
[----:B------:R-:W-:Y:S05]  /*7ea0*/  BRA.DIV ~URZ, `(.L_x_3242) ;  /* 0x000070f27f007947 */ /* 0x000fea000b800000 */
[----:B---3--:R3:W1:Y:S02]  /*7eb0*/  SHFL.DOWN PT, R70, R77, 0x10, 0x1f ;  /* 0x0a001f004d467f89 */ /* 0x00866400000e0000 */
.L_x_3332:
[----:B------:R-:W-:Y:S05]  /*7ec0*/  BRA.DIV ~URZ, `(.L_x_3243) ;  /* 0x000071527f007947 */ /* 0x000fea000b800000 */
[----:B--2---:R2:W3:Y:S04]  /*7ed0*/  SHFL.DOWN PT, R71, R78, 0x10, 0x1f ;  /* 0x0a001f004e477f89 */ /* 0x0044e800000e0000 */
[----:B----4-:R2:W4:Y:S04]  /*7ee0*/  SHFL.DOWN PT, R72, R76, 0x10, 0x1f ;  /* 0x0a001f004c487f89 */ /* 0x01052800000e0000 */
[----:B0-----:R2:W0:Y:S02]  /*7ef0*/  SHFL.DOWN PT, R68, R73, 0x10, 0x1f ;  /* 0x0a001f0049447f89 */ /* 0x00142400000e0000 */
.L_x_3333:
        /* <DEDUP_REMOVED lines=13> */
.L_x_3245:
[----:B------:R-:W-:Y:S05]  /*7fd0*/  BSYNC B1 ;  /* 0x0000000000017941 */ /* 0x000fea0003800000 */
.L_x_3244:
        /* <DEDUP_REMOVED lines=20> */
.L_x_3334:
[----:B-1-3--:R1:W3:Y:S01]  /*8120*/  LDS.128 R84, [R214+0x6db0] ;  /* 0x006db000d6547984 */ /* 0x00a2e20000000c00 */
[----:B------:R-:W-:Y:S01]  /*8130*/  ISETP.NE.AND P0, PT, R99, 0x1f, PT ;  /* 0x0000001f6300780c */ /* 0x000fe20003f05270 */
[----:B------:R-:W-:Y:S01]  /*8140*/  BSSY B1, `(.L_x_3247) ;  /* 0x0000011000017945 */ /* 0x000fe20003800000 */
[----:B--2-4-:R-:W-:Y:S01]  /*8150*/  MOV R76, R79 ;  /* 0x0000004f004c7202 */ /* 0x014fe20000000f00 */
[----:B------:R1:W2:Y:S01]  /*8160*/  LDS.128 R80, [R214+0x6da0] ;  /* 0x006da000d6507984 */ /* 0x0002a20000000c00 */
[----:B0-----:R-:W-:Y:S02]  /*8170*/  MOV R77, R245 ;  /* 0x000000f5004d7202 */ /* 0x001fe40000000f00 */
[----:B------:R-:W-:-:S02]  /*8180*/  MOV R78, R246 ;  /* 0x000000f6004e7202 */ /* 0x000fc40000000f00 */
[----:B------:R-:W-:-:S05]  /*8190*/  MOV R79, R69 ;  /* 0x00000045004f7202 */ /* 0x000fca0000000f00 */
[----:B------:R-:W-:Y:S05]  /*81a0*/  @!P0 BRA `(.L_x_3248) ;  /* 0x000000a000008947 */ /* 0x000fea0003800000 */
[-C--:B-1----:R-:W-:Y:S02]  /*81b0*/  FMUL.FTZ R59, R79, R243.reuse ;  /* 0x000000f34f3b7220 */ /* 0x082fe40000410000 */
        /* <DEDUP_REMOVED lines=9> */
.L_x_3248:
[----:B-1----:R-:W-:Y:S05]  /*8250*/  BSYNC B1 ;  /* 0x0000000000017941 */ /* 0x002fea0003800000 */
.L_x_3247:
[----:B------:R-:W0:Y:S01]  /*8260*/  LDS.128 R68, [R214+0x6d90] ;  /* 0x006d9000d6447984 */ /* 0x000e220000000c00 */
[C---:B---3--:R-:W-:Y:S02]  /*8270*/  FMUL.FTZ R59, R85.reuse, R79 ;  /* 0x0000004f553b7220 */ /* 0x048fe40000410000 */
        /* <DEDUP_REMOVED lines=37> */
.L_x_3227:
[----:B0-----:R-:W-:Y:S05]  /*84d0*/  BSYNC B0 ;  /* 0x0000000000007941 */ /* 0x001fea0003800000 */
.L_x_3226:
[----:B------:R-:W-:Y:S01]  /*84e0*/  WARPSYNC 0xffffffff ;  /* 0xffffffff00007948 */ /* 0x000fe20003800000 */
[----:B------:R-:W-:Y:S01]  /*84f0*/  BAR.SYNC.DEFER_BLOCKING 0x0 ;  /* 0x0000000000007b1d */ /* 0x000fe20000010000 */
[C---:B-1----:R-:W-:Y:S01]  /*8500*/  FFMA.FTZ R73, R16.reuse, -R233, RZ ;  /* 0x800000e910497223 */ /* 0x042fe200000100ff */
[--C-:B------:R-:W-:Y:S01]  /*8510*/  PRMT R70, RZ, 0x5410, R60.reuse ;  /* 0x00005410ff467816 */ /* 0x100fe2000000003c */
[----:B------:R-:W-:Y:S01]  /*8520*/  FFMA.FTZ R72, R16, R201, RZ ;  /* 0x000000c910487223 */ /* 0x000fe200000100ff */
[----:B------:R-:W-:Y:S01]  /*8530*/  PRMT R71, RZ, 0x7610, R60 ;  /* 0x00007610ff477816 */ /* 0x000fe2000000003c */
[----:B------:R-:W-:Y:S01]  /*8540*/  FFMA.FTZ R75, R15, -R202, R73 ;  /* 0x800000ca0f4b7223 */ /* 0x000fe20000010049 */
[----:B------:R-:W-:Y:S01]  /*8550*/  ISETP.NE.AND P0, PT, R99, RZ, PT ;  /* 0x000000ff6300720c */ /* 0x000fe20003f05270 */
[----:B------:R-:W-:Y:S01]  /*8560*/  FMUL.FTZ R74, R70, R95 ;  /* 0x0000005f464a7220 */ /* 0x000fe20000410000 */
[----:B------:R-:W-:Y:S01]  /*8570*/  ULEA UR28, UR21, 0xfffff800, 0xb ;  /* 0xfffff800151c7891 */ /* 0x000fe2000f8e583f */
[----:B------:R-:W-:Y:S01]  /*8580*/  FMUL.FTZ R76, R71, R96 ;  /* 0x00000060474c7220 */ /* 0x000fe20000410000 */
[----:B------:R-:W-:Y:S01]  /*8590*/  ULDC UR29, c[0x0][0x168] ;  /* 0x00005a00001d7ab9 */ /* 0x000fe20000000800 */
[-C--:B------:R-:W-:Y:S01]  /*85a0*/  FFMA.FTZ R201, R106, -R74.reuse, R201 ;  /* 0x8000004a6ac97223 */ /* 0x080fe200000100c9 */
[----:B------:R-:W-:Y:S01]  /*85b0*/  UIADD3 UR28, -UR28, UR29, URZ ;  /* 0x0000001d1c1c7290 */ /* 0x000fe2000fffe13f */
[----:B------:R-:W-:Y:S01]  /*85c0*/  FFMA.FTZ R233, R108, -R74, R233 ;  /* 0x8000004a6ce97223 */ /* 0x000fe200000100e9 */
[----:B------:R-:W-:Y:S01]  /*85d0*/  BSSY B0, `(.L_x_3249) ;  /* 0x00001eb000007945 */ /* 0x000fe20003800000 */
[----:B------:R-:W-:Y:S01]  /*85e0*/  FFMA.FTZ R74, R15, R200, R72 ;  /* 0x000000c80f4a7223 */ /* 0x000fe20000010048 */
[----:B------:R-:W-:Y:S01]  /*85f0*/  PRMT R72, RZ, 0x5410, R61 ;  /* 0x00005410ff487816 */ /* 0x000fe2000000003d */
[----:B------:R-:W-:-:S02]  /*8600*/  FFMA.FTZ R200, R105, -R76, R200 ;  /* 0x8000004c69c87223 */ /* 0x000fc400000100c8 */
[----:B------:R-:W-:Y:S02]  /*8610*/  FFMA.FTZ R202, R107, -R76, R202 ;  /* 0x8000004c6bca7223 */ /* 0x000fe400000100ca */
[----:B------:R-:W-:Y:S02]  /*8620*/  FMUL.FTZ R76, R72, R93 ;  /* 0x0000005d484c7220 */ /* 0x000fe40000410000 */
[C---:B------:R-:W-:Y:S01]  /*8630*/  FFMA.FTZ R74, R14.reuse, R205, R74 ;  /* 0x000000cd0e4a7223 */ /* 0x040fe2000001004a */
[----:B------:R-:W0:Y:S01]  /*8640*/  LDS.64 R68, [R166.X16+0x6d88] ;  /* 0x006d8800a6447984 */ /* 0x000e22000000ca00 */
[----:B------:R-:W-:Y:S02]  /*8650*/  FFMA.FTZ R75, R14, -R203, R75 ;  /* 0x800000cb0e4b7223 */ /* 0x000fe4000001004b */
[-C--:B------:R-:W-:Y:S01]  /*8660*/  FFMA.FTZ R205, R110, -R76.reuse, R205 ;  /* 0x8000004c6ecd7223 */ /* 0x080fe200000100cd */
[----:B------:R1:W-:Y:S01]  /*8670*/  @!P0 STS.128 [UR43+0x8b80], R56 ;  /* 0x008b8038ff008988 */ /* 0x0003e20008000c2b */
[----:B------:R-:W-:-:S02]  /*8680*/  FFMA.FTZ R203, R112, -R76, R203 ;  /* 0x8000004c70cb7223 */ /* 0x000fc400000100cb */
[C---:B------:R-:W-:Y:S01]  /*8690*/  FFMA.FTZ R76, R13.reuse, R204, R74 ;  /* 0x000000cc0d4c7223 */ /* 0x040fe2000001004a */
[----:B------:R-:W-:Y:S01]  /*86a0*/  PRMT R74, RZ, 0x5410, R62 ;  /* 0x00005410ff4a7816 */ /* 0x000fe2000000003e */
[----:B------:R-:W-:-:S04]  /*86b0*/  FFMA.FTZ R75, R13, -R206, R75 ;  /* 0x800000ce0d4b7223 */ /* 0x000fc8000001004b */
[----:B------:R-:W-:Y:S01]  /*86c0*/  FMUL.FTZ R79, R74, R91 ;  /* 0x0000005b4a4f7220 */ /* 0x000fe20000410000 */
[----:B-1----:R-:W-:Y:S01]  /*86d0*/  PRMT R57, RZ, 0x7610, R67 ;  /* 0x00007610ff397816 */ /* 0x002fe20000000043 */
[CC--:B0-----:R-:W-:Y:S02]  /*86e0*/  FMUL.FTZ R73, R69.reuse, -R103.reuse ;  /* 0x8000006745497220 */ /* 0x0c1fe40000410000 */
[C---:B------:R-:W-:Y:S02]  /*86f0*/  FMUL.FTZ R103, R68.reuse, -R103 ;  /* 0x8000006744677220 */ /* 0x040fe40000410000 */
[-C--:B------:R-:W-:Y:S02]  /*8700*/  FFMA.FTZ R68, R68, R102.reuse, -R73 ;  /* 0x0000006644447223 */ /* 0x080fe40000010849 */
        /* <DEDUP_REMOVED lines=10> */
[----:B------:R-:W-:Y:S02]  /*87b0*/  FMUL.FTZ R77, R69, R94 ;  /* 0x0000005e454d7220 */ /* 0x000fe40000410000 */
[C---:B------:R-:W-:Y:S02]  /*87c0*/  FMUL.FTZ R73, R116.reuse, -R184 ;  /* 0x800000b874497220 */ /* 0x040fe40000410000 */
[----:B------:R-:W-:Y:S02]  /*87d0*/  FMUL.FTZ R116, R116, -R168 ;  /* 0x800000a874747220 */ /* 0x000fe40000410000 */
[-C--:B------:R-:W-:Y:S02]  /*87e0*/  FFMA.FTZ R204, R109, -R77.reuse, R204 ;  /* 0x8000004d6dcc7223 */ /* 0x080fe400000100cc */
[----:B------:R-:W-:-:S02]  /*87f0*/  FFMA.FTZ R68, R113, -R77, R206 ;  /* 0x8000004d71447223 */ /* 0x000fc400000100ce */
[----:B------:R-:W-:Y:S02]  /*8800*/  FFMA.FTZ R77, R12, R209, R76 ;  /* 0x000000d10c4d7223 */ /* 0x000fe4000001004c */
[C---:B------:R-:W-:Y:S02]  /*8810*/  FFMA.FTZ R76, R137.reuse, R168, -R73 ;  /* 0x000000a8894c7223 */ /* 0x040fe40000010849 */
[----:B------:R-:W-:Y:S02]  /*8820*/  FFMA.FTZ R116, R137, R184, R116 ;  /* 0x000000b889747223 */ /* 0x000fe40000010074 */
[----:B------:R-:W-:Y:S02]  /*8830*/  FADD.FTZ R169, R169, R76 ;  /* 0x0000004ca9a97221 */ /* 0x000fe40000010000 */
[----:B------:R-:W-:Y:S02]  /*8840*/  FADD.FTZ R185, -R185, R116 ;  /* 0x00000074b9b97221 */ /* 0x000fe40000010100 */
[----:B------:R-:W-:-:S02]  /*8850*/  FMUL.FTZ R76, R118, -R169 ;  /* 0x800000a9764c7220 */ /* 0x000fc40000410000 */
[----:B------:R-:W-:Y:S02]  /*8860*/  FMUL.FTZ R118, R118, -R185 ;  /* 0x800000b976767220 */ /* 0x000fe40000410000 */
[-C--:B------:R-:W-:Y:S02]  /*8870*/  FFMA.FTZ R209, R114, -R79.reuse, R209 ;  /* 0x8000004f72d17223 */ /* 0x080fe400000100d1 */
[----:B------:R-:W-:Y:S02]  /*8880*/  FFMA.FTZ R73, R144, -R79, R208 ;  /* 0x8000004f90497223 */ /* 0x000fe400000100d0 */
        /* <DEDUP_REMOVED lines=11> */
[----:B------:R-:W-:Y:S01]  /*8940*/  FFMA.FTZ R81, R10, R219, R79 ;  /* 0x000000db0a517223 */ /* 0x000fe2000001004f */
[----:B------:R-:W-:Y:S01]  /*8950*/  PRMT R79, RZ, 0x7610, R63 ;  /* 0x00007610ff4f7816 */ /* 0x000fe2000000003f */
[----:B------:R-:W-:Y:S01]  /*8960*/  FFMA.FTZ R208, R12, -R208, R75 ;  /* 0x800000d00cd07223 */ /* 0x000fe2000001004b */
[----:B------:R-:W-:Y:S01]  /*8970*/  PRMT R75, RZ, 0x7610, R62 ;  /* 0x00007610ff4b7816 */ /* 0x000fe2000000003e */
[C---:B------:R-:W-:Y:S02]  /*8980*/  FMUL.FTZ R80, R122.reuse, -R171 ;  /* 0x800000ab7a507220 */ /* 0x040fe40000410000 */
[----:B------:R-:W-:-:S02]  /*8990*/  FMUL.FTZ R122, R122, -R187 ;  /* 0x800000bb7a7a7220 */ /* 0x000fc40000410000 */
[----:B------:R-:W-:Y:S02]  /*89a0*/  FFMA.FTZ R83, R9, R218, R81 ;  /* 0x000000da09537223 */ /* 0x000fe40000010051 */
[C---:B------:R-:W-:Y:S02]  /*89b0*/  FFMA.FTZ R81, R121.reuse, R187, R80 ;  /* 0x000000bb79517223 */ /* 0x040fe40000010050 */
[----:B------:R-:W-:Y:S01]  /*89c0*/  FFMA.FTZ R121, R121, R171, -R122 ;  /* 0x000000ab79797223 */ /* 0x000fe2000001087a */
[----:B------:R-:W-:Y:S01]  /*89d0*/  PRMT R122, RZ, 0x5410, R67 ;  /* 0x00005410ff7a7816 */ /* 0x000fe20000000043 */
[----:B------:R-:W-:Y:S02]  /*89e0*/  FMUL.FTZ R78, R75, R92 ;  /* 0x0000005c4b4e7220 */ /* 0x000fe40000410000 */
[----:B------:R-:W-:Y:S02]  /*89f0*/  FADD.FTZ R188, -R188, R81 ;  /* 0x00000051bcbc7221 */ /* 0x000fe40000010100 */
[----:B------:R-:W-:Y:S01]  /*8a00*/  FADD.FTZ R172, R172, R121 ;  /* 0x00000079acac7221 */ /* 0x000fe20000010000 */
[----:B------:R-:W-:Y:S01]  /*8a10*/  P2R R121, PR, RZ, 0x1 ;  /* 0x00000001ff797803 */ /* 0x000fe20000000000 */
[----:B------:R-:W-:-:S02]  /*8a20*/  FFMA.FTZ R232, R145, -R78, R232 ;  /* 0x8000004e91e87223 */ /* 0x000fc400000100e8 */
[----:B------:R-:W-:Y:S01]  /*8a30*/  FFMA.FTZ R76, R147, -R78, R210 ;  /* 0x8000004e934c7223 */ /* 0x000fe200000100d2 */
[----:B------:R-:W-:Y:S01]  /*8a40*/  PRMT R78, RZ, 0x5410, R63 ;  /* 0x00005410ff4e7816 */ /* 0x000fe2000000003f */
[C---:B------:R-:W-:Y:S02]  /*8a50*/  FMUL.FTZ R81, R124.reuse, -R188 ;  /* 0x800000bc7c517220 */ /* 0x040fe40000410000 */
[-C--:B------:R-:W-:Y:S02]  /*8a60*/  FMUL.FTZ R124, R124, -R172.reuse ;  /* 0x800000ac7c7c7220 */ /* 0x080fe40000410000 */
[----:B------:R-:W-:Y:S02]  /*8a70*/  FMUL.FTZ R82, R78, R89 ;  /* 0x000000594e527220 */ /* 0x000fe40000410000 */
[C---:B------:R-:W-:Y:S02]  /*8a80*/  FFMA.FTZ R84, R123.reuse, R172, -R81 ;  /* 0x000000ac7b547223 */ /* 0x040fe40000010851 */
[----:B------:R-:W-:-:S02]  /*8a90*/  FFMA.FTZ R124, R123, R188, R124 ;  /* 0x000000bc7b7c7223 */ /* 0x000fc4000001007c */
[-C--:B------:R-:W-:Y:S02]  /*8aa0*/  FFMA.FTZ R219, R146, -R82.reuse, R219 ;  /* 0x8000005292db7223 */ /* 0x080fe400000100db */
[----:B------:R-:W-:Y:S02]  /*8ab0*/  FFMA.FTZ R77, R148, -R82, R207 ;  /* 0x80000052944d7223 */ /* 0x000fe400000100cf */
[----:B------:R-:W-:Y:S02]  /*8ac0*/  FADD.FTZ R173, R173, R84 ;  /* 0x00000054adad7221 */ /* 0x000fe40000010000 */
[----:B------:R-:W-:Y:S02]  /*8ad0*/  FMUL.FTZ R82, R79, R90 ;  /* 0x0000005a4f527220 */ /* 0x000fe40000410000 */
[----:B------:R-:W-:Y:S02]  /*8ae0*/  FADD.FTZ R189, -R189, R124 ;  /* 0x0000007cbdbd7221 */ /* 0x000fe40000010100 */
[----:B------:R-:W-:Y:S01]  /*8af0*/  FFMA.FTZ R85, R8, R221, R83 ;  /* 0x000000dd08557223 */ /* 0x000fe20000010053 */
[----:B------:R-:W-:Y:S01]  /*8b00*/  PRMT R83, RZ, 0x7610, R64 ;  /* 0x00007610ff537816 */ /* 0x000fe20000000040 */
[----:B------:R-:W-:-:S02]  /*8b10*/  FMUL.FTZ R84, R126, -R173 ;  /* 0x800000ad7e547220 */ /* 0x000fc40000410000 */
[-C--:B------:R-:W-:Y:S02]  /*8b20*/  FFMA.FTZ R218, R149, -R82.reuse, R218 ;  /* 0x8000005295da7223 */ /* 0x080fe400000100da */
[----:B------:R-:W-:Y:S01]  /*8b30*/  FFMA.FTZ R80, R151, -R82, R216 ;  /* 0x8000005297507223 */ /* 0x000fe200000100d8 */
[----:B------:R-:W-:Y:S01]  /*8b40*/  PRMT R82, RZ, 0x5410, R64 ;  /* 0x00005410ff527816 */ /* 0x000fe20000000040 */
[-C--:B------:R-:W-:Y:S02]  /*8b50*/  FMUL.FTZ R126, R126, -R189.reuse ;  /* 0x800000bd7e7e7220 */ /* 0x080fe40000410000 */
[----:B------:R-:W-:Y:S02]  /*8b60*/  FFMA.FTZ R87, R7, R220, R85 ;  /* 0x000000dc07577223 */ /* 0x000fe40000010055 */
[C---:B------:R-:W-:Y:S02]  /*8b70*/  FFMA.FTZ R85, R125.reuse, R189, R84 ;  /* 0x000000bd7d557223 */ /* 0x040fe40000010054 */
[----:B------:R-:W-:-:S02]  /*8b80*/  FFMA.FTZ R125, R125, R173, -R126 ;  /* 0x000000ad7d7d7223 */ /* 0x000fc4000001087e */
[----:B------:R-:W-:Y:S02]  /*8b90*/  FMUL.FTZ R86, R82, R55 ;  /* 0x0000003752567220 */ /* 0x000fe40000410000 */
[----:B------:R-:W-:Y:S02]  /*8ba0*/  FADD.FTZ R190, -R190, R85 ;  /* 0x00000055bebe7221 */ /* 0x000fe40000010100 */
[----:B------:R-:W-:Y:S02]  /*8bb0*/  FADD.FTZ R174, R174, R125 ;  /* 0x0000007daeae7221 */ /* 0x000fe40000010000 */
[-C--:B------:R-:W-:Y:S02]  /*8bc0*/  FFMA.FTZ R221, R150, -R86.reuse, R221 ;  /* 0x8000005696dd7223 */ /* 0x080fe400000100dd */
[----:B------:R-:W-:Y:S02]  /*8bd0*/  FFMA.FTZ R81, R152, -R86, R211 ;  /* 0x8000005698517223 */ /* 0x000fe400000100d3 */
[----:B------:R-:W-:-:S02]  /*8be0*/  FMUL.FTZ R86, R83, R88 ;  /* 0x0000005853567220 */ /* 0x000fc40000410000 */
[C---:B------:R-:W-:Y:S02]  /*8bf0*/  FMUL.FTZ R85, R128.reuse, -R190 ;  /* 0x800000be80557220 */ /* 0x040fe40000410000 */
[----:B------:R-:W-:Y:S02]  /*8c00*/  FMUL.FTZ R128, R128, -R174 ;  /* 0x800000ae80807220 */ /* 0x000fe40000410000 */
[-C--:B------:R-:W-:Y:S02]  /*8c10*/  FFMA.FTZ R220, R153, -R86.reuse, R220 ;  /* 0x8000005699dc7223 */ /* 0x080fe400000100dc */
[----:B------:R-:W-:Y:S01]  /*8c20*/  FFMA.FTZ R84, R155, -R86, R224 ;  /* 0x800000569b547223 */ /* 0x000fe200000100e0 */
[----:B------:R-:W-:Y:S01]  /*8c30*/  PRMT R86, RZ, 0x5410, R65 ;  /* 0x00005410ff567816 */ /* 0x000fe20000000041 */
[C---:B------:R-:W-:Y:S02]  /*8c40*/  FFMA.FTZ R102, R127.reuse, R174, -R85 ;  /* 0x000000ae7f667223 */ /* 0x040fe40000010855 */
[----:B------:R-:W-:-:S02]  /*8c50*/  FFMA.FTZ R128, R127, R190, R128 ;  /* 0x000000be7f807223 */ /* 0x000fc40000010080 */
[----:B------:R-:W-:Y:S02]  /*8c60*/  FADD.FTZ R175, R175, R102 ;  /* 0x00000066afaf7221 */ /* 0x000fe40000010000 */
[----:B------:R-:W-:Y:S02]  /*8c70*/  FADD.FTZ R191, -R191, R128 ;  /* 0x00000080bfbf7221 */ /* 0x000fe40000010100 */
[----:B------:R-:W-:Y:S02]  /*8c80*/  FMUL.FTZ R115, R86, R53 ;  /* 0x0000003556737220 */ /* 0x000fe40000410000 */
[----:B------:R-:W-:Y:S01]  /*8c90*/  FFMA.FTZ R103, R6, R227, R87 ;  /* 0x000000e306677223 */ /* 0x000fe20000010057 */
[----:B------:R-:W-:Y:S01]  /*8ca0*/  PRMT R87, RZ, 0x7610, R65 ;  /* 0x00007610ff577816 */ /* 0x000fe20000000041 */
[C---:B------:R-:W-:Y:S02]  /*8cb0*/  FMUL.FTZ R102, R130.reuse, -R175 ;  /* 0x800000af82667220 */ /* 0x040fe40000410000 */
[----:B------:R-:W-:-:S02]  /*8cc0*/  FMUL.FTZ R130, R130, -R191 ;  /* 0x800000bf82827220 */ /* 0x000fc40000410000 */
[-C--:B------:R-:W-:Y:S02]  /*8cd0*/  FFMA.FTZ R227, R154, -R115.reuse, R227 ;  /* 0x800000739ae37223 */ /* 0x080fe400000100e3 */
[----:B------:R-:W-:Y:S02]  /*8ce0*/  FFMA.FTZ R85, R156, -R115, R217 ;  /* 0x800000739c557223 */ /* 0x000fe400000100d9 */
[----:B------:R-:W-:Y:S02]  /*8cf0*/  FFMA.FTZ R115, R5, R226, R103 ;  /* 0x000000e205737223 */ /* 0x000fe40000010067 */
[C---:B------:R-:W-:Y:S02]  /*8d00*/  FFMA.FTZ R103, R129.reuse, R191, R102 ;  /* 0x000000bf81677223 */ /* 0x040fe40000010066 */
[----:B------:R-:W-:Y:S02]  /*8d10*/  FFMA.FTZ R129, R129, R175, -R130 ;  /* 0x000000af81817223 */ /* 0x000fe40000010882 */
[----:B------:R-:W-:-:S02]  /*8d20*/  FADD.FTZ R192, -R192, R103 ;  /* 0x00000067c0c07221 */ /* 0x000fc40000010100 */
[----:B------:R-:W-:Y:S02]  /*8d30*/  FMUL.FTZ R116, R87, R54 ;  /* 0x0000003657747220 */ /* 0x000fe40000410000 */
[----:B------:R-:W-:Y:S01]  /*8d40*/  FADD.FTZ R176, R176, R129 ;  /* 0x00000081b0b07221 */ /* 0x000fe20000010000 */
[----:B------:R-:W-:Y:S01]  /*8d50*/  SHF.L.U32 R129, R99, 0x5, RZ ;  /* 0x0000000563817819 */ /* 0x000fe200000006ff */
[C---:B------:R-:W-:Y:S02]  /*8d60*/  FMUL.FTZ R103, R132.reuse, -R192 ;  /* 0x800000c084677220 */ /* 0x040fe40000410000 */
[-C--:B------:R-:W-:Y:S02]  /*8d70*/  FFMA.FTZ R226, R157, -R116.reuse, R226 ;  /* 0x800000749de27223 */ /* 0x080fe400000100e2 */
[----:B------:R-:W-:Y:S01]  /*8d80*/  FFMA.FTZ R102, R159, -R116, R228 ;  /* 0x800000749f667223 */ /* 0x000fe200000100e4 */
[----:B------:R-:W-:Y:S01]  /*8d90*/  PRMT R116, RZ, 0x5410, R66 ;  /* 0x00005410ff747816 */ /* 0x000fe20000000042 */
[----:B------:R-:W-:-:S02]  /*8da0*/  FMUL.FTZ R132, R132, -R176 ;  /* 0x800000b084847220 */ /* 0x000fc40000410000 */
[C---:B------:R-:W-:Y:S02]  /*8db0*/  FFMA.FTZ R118, R131.reuse, R176, -R103 ;  /* 0x000000b083767223 */ /* 0x040fe40000010867 */
[----:B------:R-:W-:Y:S02]  /*8dc0*/  FFMA.FTZ R120, R131, R192, R132 ;  /* 0x000000c083787223 */ /* 0x000fe40000010084 */
[----:B------:R-:W-:Y:S02]  /*8dd0*/  FMUL.FTZ R119, R116, R51 ;  /* 0x0000003374777220 */ /* 0x000fe40000410000 */
[----:B------:R-:W-:Y:S01]  /*8de0*/  FFMA.FTZ R117, R4, R231, R115 ;  /* 0x000000e704757223 */ /* 0x000fe20000010073 */
[----:B------:R-:W-:Y:S01]  /*8df0*/  PRMT R115, RZ, 0x7610, R66 ;  /* 0x00007610ff737816 */ /* 0x000fe20000000042 */
[----:B------:R-:W-:Y:S02]  /*8e00*/  FADD.FTZ R120, -R193, R120 ;  /* 0x00000078c1787221 */ /* 0x000fe40000010100 */
[----:B------:R-:W-:-:S02]  /*8e10*/  FADD.FTZ R118, R177, R118 ;  /* 0x00000076b1767221 */ /* 0x000fc40000010000 */
[-C--:B------:R-:W-:Y:S02]  /*8e20*/  FFMA.FTZ R231, R158, -R119.reuse, R231 ;  /* 0x800000779ee77223 */ /* 0x080fe400000100e7 */
[----:B------:R-:W-:Y:S02]  /*8e30*/  FFMA.FTZ R103, R160, -R119, R225 ;  /* 0x80000077a0677223 */ /* 0x000fe400000100e1 */
[----:B------:R-:W-:Y:S02]  /*8e40*/  FFMA.FTZ R119, R3, R230, R117 ;  /* 0x000000e603777223 */ /* 0x000fe40000010075 */
[C---:B------:R-:W-:Y:S02]  /*8e50*/  FMUL.FTZ R117, R139.reuse, -R120 ;  /* 0x800000788b757220 */ /* 0x040fe40000410000 */
[-C--:B------:R-:W-:Y:S02]  /*8e60*/  FMUL.FTZ R139, R139, -R118.reuse ;  /* 0x800000768b8b7220 */ /* 0x080fe40000410000 */
[----:B------:R-:W-:-:S02]  /*8e70*/  FFMA.FTZ R117, R133, R118, -R117 ;  /* 0x0000007685757223 */ /* 0x000fc40000010875 */
[----:B------:R-:W-:Y:S02]  /*8e80*/  FFMA.FTZ R139, R133, R120, R139 ;  /* 0x00000078858b7223 */ /* 0x000fe4000001008b */
[----:B------:R-:W-:Y:S02]  /*8e90*/  FADD.FTZ R178, R178, R117 ;  /* 0x00000075b2b27221 */ /* 0x000fe40000010000 */
[----:B------:R-:W-:Y:S02]  /*8ea0*/  FADD.FTZ R194, -R194, R139 ;  /* 0x0000008bc2c27221 */ /* 0x000fe40000010100 */
[----:B------:R-:W-:Y:S02]  /*8eb0*/  FFMA.FTZ R117, R2, R215, R119 ;  /* 0x000000d702757223 */ /* 0x000fe40000010077 */
[C---:B------:R-:W-:Y:S02]  /*8ec0*/  FMUL.FTZ R119, R143.reuse, -R194 ;  /* 0x800000c28f777220 */ /* 0x040fe40000410000 */
[----:B------:R-:W-:-:S02]  /*8ed0*/  FMUL.FTZ R143, R143, -R178 ;  /* 0x800000b28f8f7220 */ /* 0x000fc40000410000 */
[C---:B------:R-:W-:Y:S02]  /*8ee0*/  FFMA.FTZ R128, R134.reuse, R178, -R119 ;  /* 0x000000b286807223 */ /* 0x040fe40000010877 */
[----:B------:R-:W-:Y:S02]  /*8ef0*/  FFMA.FTZ R134, R134, R194, R143 ;  /* 0x000000c286867223 */ /* 0x000fe4000001008f */
[----:B------:R-:W-:Y:S02]  /*8f00*/  FADD.FTZ R179, R179, R128 ;  /* 0x00000080b3b37221 */ /* 0x000fe40000010000 */
[----:B------:R-:W-:Y:S02]  /*8f10*/  FADD.FTZ R195, -R195, R134 ;  /* 0x00000086c3c37221 */ /* 0x000fe40000010100 */
[----:B------:R-:W-:Y:S02]  /*8f20*/  FMUL.FTZ R138, R57, R40 ;  /* 0x00000028398a7220 */ /* 0x000fe40000410000 */
[----:B------:R-:W-:-:S02]  /*8f30*/  FMUL.FTZ R128, R183, UR38 ;  /* 0x00000026b7807c20 */ /* 0x000fc40008410000 */
[C---:B------:R-:W-:Y:S02]  /*8f40*/  FMUL.FTZ R56, R142.reuse, -R179 ;  /* 0x800000b38e387220 */ /* 0x040fe40000410000 */
[----:B------:R-:W-:Y:S02]  /*8f50*/  FMUL.FTZ R142, R142, -R195 ;  /* 0x800000c38e8e7220 */ /* 0x000fe40000410000 */
[----:B------:R-:W-:Y:S02]  /*8f60*/  FMUL.FTZ R121, R122, R45 ;  /* 0x0000002d7a797220 */ /* 0x000fe40000410000 */
[C---:B------:R-:W-:Y:S02]  /*8f70*/  FMUL.FTZ R132, R167.reuse, R199 ;  /* 0x000000c7a7847220 */ /* 0x040fe40000410000 */
[----:B------:R-:W-:Y:S02]  /*8f80*/  FFMA.FTZ R167, R167, -R138, R212 ;  /* 0x8000008aa7a77223 */ /* 0x000fe400000100d4 */
[----:B------:R-:W-:-:S02]  /*8f90*/  FMUL.FTZ R58, R199, UR38 ;  /* 0x00000026c73a7c20 */ /* 0x000fc40008410000 */
[----:B------:R-:W-:Y:S02]  /*8fa0*/  FFMA.FTZ R128, R199, UR39, -R128 ;  /* 0x00000027c7807c23 */ /* 0x000fe40008010880 */
[C---:B------:R-:W-:Y:S02]  /*8fb0*/  FFMA.FTZ R59, R136.reuse, R179, -R142 ;  /* 0x000000b3883b7223 */ /* 0x040fe4000001088e */
[----:B------:R-:W-:Y:S02]  /*8fc0*/  FFMA.FTZ R119, R136, R195, R56 ;  /* 0x000000c388777223 */ /* 0x000fe40000010038 */
[-C--:B------:R-:W-:Y:S02]  /*8fd0*/  FFMA.FTZ R126, R162, -R121.reuse, R215 ;  /* 0x80000079a27e7223 */ /* 0x080fe400000100d7 */
[----:B------:R-:W-:Y:S02]  /*8fe0*/  FFMA.FTZ R130, R164, -R121, R223 ;  /* 0x80000079a4827223 */ /* 0x000fe400000100df */
[----:B------:R-:W-:-:S02]  /*8ff0*/  FFMA.FTZ R121, R165, -R138, R213 ;  /* 0x8000008aa5797223 */ /* 0x000fc400000100d5 */
[----:B------:R-:W-:Y:S02]  /*9000*/  FFMA.FTZ R58, R183, UR39, R58 ;  /* 0x00000027b73a7c23 */ /* 0x000fe4000801003a */
[----:B------:R-:W-:Y:S02]  /*9010*/  FMUL.FTZ R128, R167, R128 ;  /* 0x00000080a7807220 */ /* 0x000fe40000410000 */
[----:B------:R-:W-:Y:S02]  /*9020*/  FADD.FTZ R180, R180, R59 ;  /* 0x0000003bb4b47221 */ /* 0x000fe40000010000 */
[----:B------:R-:W-:Y:S02]  /*9030*/  FADD.FTZ R196, -R196, R119 ;  /* 0x00000077c4c47221 */ /* 0x000fe40000010100 */
[----:B------:R-:W-:Y:S02]  /*9040*/  FFMA.FTZ R128, R121, R58, R128 ;  /* 0x0000003a79807223 */ /* 0x000fe40000010080 */
[----:B------:R-:W-:-:S02]  /*9050*/  FMUL.FTZ R58, R111, -R180 ;  /* 0x800000b46f3a7220 */ /* 0x000fc40000410000 */
[-C--:B------:R-:W-:Y:S02]  /*9060*/  FMUL.FTZ R56, R111, -R196.reuse ;  /* 0x800000c46f387220 */ /* 0x080fe40000410000 */
[C---:B------:R-:W-:Y:S02]  /*9070*/  FFMA.FTZ R58, R135.reuse, R196, R58 ;  /* 0x000000c4873a7223 */ /* 0x040fe4000001003a */
[----:B------:R-:W-:Y:S02]  /*9080*/  FFMA.FTZ R56, R135, R180, -R56 ;  /* 0x000000b487387223 */ /* 0x000fe40000010838 */
[----:B------:R-:W-:Y:S02]  /*9090*/  FMUL.FTZ R59, R168, UR38 ;  /* 0x00000026a83b7c20 */ /* 0x000fe40008410000 */
[----:B------:R-:W-:Y:S02]  /*90a0*/  FADD.FTZ R197, -R197, R58 ;  /* 0x0000003ac5c57221 */ /* 0x000fe40000010100 */
[----:B------:R-:W-:-:S02]  /*90b0*/  FADD.FTZ R181, R181, R56 ;  /* 0x00000038b5b57221 */ /* 0x000fc40000010000 */
[----:B------:R-:W-:Y:S02]  /*90c0*/  FFMA.FTZ R132, R165, R183, R132 ;  /* 0x000000b7a5847223 */ /* 0x000fe40000010084 */
[C---:B------:R-:W-:Y:S02]  /*90d0*/  FMUL.FTZ R123, R184.reuse, UR38 ;  /* 0x00000026b87b7c20 */ /* 0x040fe40008410000 */
[C---:B------:R-:W-:Y:S02]  /*90e0*/  FFMA.FTZ R125, R184.reuse, UR39, -R59 ;  /* 0x00000027b87d7c23 */ /* 0x040fe4000801083b */
[C---:B------:R-:W-:Y:S02]  /*90f0*/  FMUL.FTZ R56, R141.reuse, -R197 ;  /* 0x800000c58d387220 */ /* 0x040fe40000410000 */
[----:B------:R-:W-:Y:S02]  /*9100*/  FMUL.FTZ R141, R141, -R181 ;  /* 0x800000b58d8d7220 */ /* 0x000fe40000410000 */
[----:B------:R-:W-:-:S02]  /*9110*/  FMUL.FTZ R59, R184, R45 ;  /* 0x0000002db83b7220 */ /* 0x000fc40000410000 */
[----:B------:R-:W-:Y:S02]  /*9120*/  FFMA.FTZ R111, R57, R132, R128 ;  /* 0x00000084396f7223 */ /* 0x000fe40000010080 */
[C---:B------:R-:W-:Y:S02]  /*9130*/  FMUL.FTZ R127, R168.reuse, R45 ;  /* 0x0000002da87f7220 */ /* 0x040fe40000410000 */
[----:B------:R-:W-:Y:S02]  /*9140*/  FFMA.FTZ R123, R168, UR39, R123 ;  /* 0x00000027a87b7c23 */ /* 0x000fe4000801007b */
[----:B------:R-:W-:Y:S02]  /*9150*/  FMUL.FTZ R128, R130, R125 ;  /* 0x0000007d82807220 */ /* 0x000fe40000410000 */
[----:B------:R-:W-:Y:S02]  /*9160*/  FFMA.FTZ R141, R140, R197, R141 ;  /* 0x000000c58c8d7223 */ /* 0x000fe4000001008d */
[----:B------:R-:W-:-:S02]  /*9170*/  FMUL.FTZ R58, R130, R59 ;  /* 0x0000003b823a7220 */ /* 0x000fc40000410000 */
[----:B------:R-:W-:Y:S02]  /*9180*/  FFMA.FTZ R125, R140, R181, -R56 ;  /* 0x000000b58c7d7223 */ /* 0x000fe40000010838 */
[----:B------:R-:W-:Y:S02]  /*9190*/  FMUL.FTZ R130, R130, R127 ;  /* 0x0000007f82827220 */ /* 0x000fe40000410000 */
[----:B------:R-:W-:Y:S01]  /*91a0*/  FFMA.FTZ R123, R126, R123, R128 ;  /* 0x0000007b7e7b7223 */ /* 0x000fe20000010080 */
[----:B------:R-:W-:Y:S01]  /*91b0*/  IADD3 R128, R129, 0x2, RZ ;  /* 0x0000000281807810 */ /* 0x000fe20007ffe0ff */
[----:B------:R-:W-:Y:S02]  /*91c0*/  FADD.FTZ R198, -R198, R141 ;  /* 0x0000008dc6c67221 */ /* 0x000fe40000010100 */
[----:B------:R-:W-:Y:S01]  /*91d0*/  FADD.FTZ R182, R182, R125 ;  /* 0x0000007db6b67221 */ /* 0x000fe20000010000 */
[----:B------:R-:W-:Y:S01]  /*91e0*/  LEA.HI.SX32 R138, R128, R129, 0x1b ;  /* 0x00000081808a7211 */ /* 0x000fe200078fdaff */
[----:B------:R-:W-:-:S02]  /*91f0*/  FFMA.FTZ R58, R126, R127, R58 ;  /* 0x0000007f7e3a7223 */ /* 0x000fc4000001003a */
[----:B------:R-:W-:Y:S01]  /*9200*/  FFMA.FTZ R56, R126, R59, -R130 ;  /* 0x0000003b7e387223 */ /* 0x000fe20000010882 */
[C---:B------:R-:W-:Y:S01]  /*9210*/  IADD3 R126, R129.reuse, 0x1, RZ ;  /* 0x00000001817e7810 */ /* 0x040fe20007ffe0ff */
[----:B------:R-:W-:Y:S01]  /*9220*/  FFMA.FTZ R17, R132, R40, R17 ;  /* 0x0000002884117223 */ /* 0x000fe20000010011 */
[----:B------:R-:W-:Y:S01]  /*9230*/  IADD3 R132, R129, 0x3, RZ ;  /* 0x0000000381847810 */ /* 0x000fe20007ffe0ff */
[----:B------:R-:W-:Y:S01]  /*9240*/  FMUL.FTZ R130, R198, R95 ;  /* 0x0000005fc6827220 */ /* 0x000fe20000410000 */
[----:B------:R-:W-:Y:S01]  /*9250*/  LEA.HI.SX32 R139, R126, R129, 0x1b ;  /* 0x000000817e8b7211 */ /* 0x000fe200078fdaff */
[----:B------:R-:W-:Y:S01]  /*9260*/  FMUL.FTZ R128, R182, R95 ;  /* 0x0000005fb6807220 */ /* 0x000fe20000410000 */
[-C--:B------:R-:W-:Y:S01]  /*9270*/  LEA.HI.SX32 R140, R132, R129.reuse, 0x1b ;  /* 0x00000081848c7211 */ /* 0x080fe200078fdaff */
[----:B------:R-:W-:Y:S01]  /*9280*/  FMUL.FTZ R125, R233, R130 ;  /* 0x00000082e97d7220 */ /* 0x000fe20000410000 */
[----:B------:R-:W-:Y:S01]  /*9290*/  LEA.HI.SX32 R126, R129, R129, 0x1b ;  /* 0x00000081817e7211 */ /* 0x000fe200078fdaff */
[----:B------:R-:W-:-:S02]  /*92a0*/  FMUL.FTZ R129, R233, R128 ;  /* 0x00000080e9817220 */ /* 0x000fc40000410000 */
[-C--:B------:R-:W-:Y:S02]  /*92b0*/  FMUL.FTZ R135, R197, R96.reuse ;  /* 0x00000060c5877220 */ /* 0x080fe40000410000 */
[----:B------:R-:W-:Y:S02]  /*92c0*/  FMUL.FTZ R133, R181, R96 ;  /* 0x00000060b5857220 */ /* 0x000fe40000410000 */
[CC--:B------:R-:W-:Y:S02]  /*92d0*/  FFMA.FTZ R125, R201.reuse, R128.reuse, R125 ;  /* 0x00000080c97d7223 */ /* 0x0c0fe4000001007d */
[C---:B------:R-:W-:Y:S02]  /*92e0*/  FMUL.FTZ R131, R70.reuse, R128 ;  /* 0x0000008046837220 */ /* 0x040fe40000410000 */
[-C--:B------:R-:W-:Y:S02]  /*92f0*/  FMUL.FTZ R128, R70, R130.reuse ;  /* 0x0000008246807220 */ /* 0x080fe40000410000 */
[----:B------:R-:W-:Y:S01]  /*9300*/  FFMA.FTZ R129, R201, R130, -R129 ;  /* 0x00000082c9817223 */ /* 0x000fe20000010881 */
[----:B------:R0:W-:Y:S01]  /*9310*/  STS [R126.X4+0x2100], R131 ;  /* 0x002100837e007388 */ /* 0x0001e20000004800 */
[----:B------:R-:W-:-:S02]  /*9320*/  FMUL.FTZ R130, R202, R135 ;  /* 0x00000087ca827220 */ /* 0x000fc40000410000 */
[----:B------:R-:W-:Y:S01]  /*9330*/  FMUL.FTZ R136, R196, R93 ;  /* 0x0000005dc4887220 */ /* 0x000fe20000410000 */
[----:B------:R1:W-:Y:S01]  /*9340*/  STS [R139.X4+0x2104], R128 ;  /* 0x002104808b007388 */ /* 0x0003e20000004800 */
[----:B------:R-:W-:Y:S02]  /*9350*/  FMUL.FTZ R132, R202, R133 ;  /* 0x00000085ca847220 */ /* 0x000fe40000410000 */
[----:B------:R-:W-:Y:S02]  /*9360*/  FMUL.FTZ R134, R180, R93 ;  /* 0x0000005db4867220 */ /* 0x000fe40000410000 */
[----:B------:R-:W-:Y:S02]  /*9370*/  FFMA.FTZ R130, R200, R133, R130 ;  /* 0x00000085c8827223 */ /* 0x000fe40000010082 */
[----:B------:R-:W-:Y:S02]  /*9380*/  FADD.FTZ R125, RZ, R125 ;  /* 0x0000007dff7d7221 */ /* 0x000fe40000010000 */
[----:B------:R-:W-:-:S02]  /*9390*/  FMUL.FTZ R137, R203, R136 ;  /* 0x00000088cb897220 */ /* 0x000fc40000410000 */
[----:B------:R-:W-:Y:S02]  /*93a0*/  FFMA.FTZ R132, R200, R135, -R132 ;  /* 0x00000087c8847223 */ /* 0x000fe40000010884 */
[----:B------:R-:W-:Y:S02]  /*93b0*/  FADD.FTZ R129, RZ, R129 ;  /* 0x00000081ff817221 */ /* 0x000fe40000010000 */
[-C--:B0-----:R-:W-:Y:S02]  /*93c0*/  FMUL.FTZ R131, R203, R134.reuse ;  /* 0x00000086cb837220 */ /* 0x081fe40000410000 */
[----:B------:R-:W-:Y:S02]  /*93d0*/  FADD.FTZ R125, R125, R130 ;  /* 0x000000827d7d7221 */ /* 0x000fe40000010000 */
[----:B-1----:R-:W-:Y:S02]  /*93e0*/  FFMA.FTZ R128, R205, R134, R137 ;  /* 0x00000086cd807223 */ /* 0x002fe40000010089 */
[----:B------:R-:W-:-:S02]  /*93f0*/  FADD.FTZ R129, R129, R132 ;  /* 0x0000008481817221 */ /* 0x000fc40000010000 */
[----:B------:R-:W-:Y:S02]  /*9400*/  FFMA.FTZ R130, R205, R136, -R131 ;  /* 0x00000088cd827223 */ /* 0x000fe40000010883 */
[-C--:B------:R-:W-:Y:S02]  /*9410*/  FMUL.FTZ R139, R195, R94.reuse ;  /* 0x0000005ec38b7220 */ /* 0x080fe40000410000 */
[----:B------:R-:W-:Y:S02]  /*9420*/  FADD.FTZ R125, R125, R128 ;  /* 0x000000807d7d7221 */ /* 0x000fe40000010000 */
[----:B------:R-:W-:Y:S02]  /*9430*/  FADD.FTZ R128, R129, R130 ;  /* 0x0000008281807221 */ /* 0x000fe40000010000 */
[----:B------:R-:W-:Y:S02]  /*9440*/  FMUL.FTZ R137, R179, R94 ;  /* 0x0000005eb3897220 */ /* 0x000fe40000410000 */
[----:B------:R-:W-:-:S02]  /*9450*/  FMUL.FTZ R129, R68, R139 ;  /* 0x0000008b44817220 */ /* 0x000fc40000410000 */
[-C--:B------:R-:W-:Y:S02]  /*9460*/  FMUL.FTZ R131, R68, R137.reuse ;  /* 0x0000008944837220 */ /* 0x080fe40000410000 */
[----:B------:R-:W-:Y:S02]  /*9470*/  FFMA.FTZ R130, R204, R137, R129 ;  /* 0x00000089cc827223 */ /* 0x000fe40000010081 */
[----:B------:R-:W-:Y:S02]  /*9480*/  FMUL.FTZ R133, R71, R133 ;  /* 0x0000008547857220 */ /* 0x000fe40000410000 */
[----:B------:R-:W-:Y:S02]  /*9490*/  FADD.FTZ R125, R125, R130 ;  /* 0x000000827d7d7221 */ /* 0x000fe40000010000 */
[----:B------:R-:W-:Y:S01]  /*94a0*/  FMUL.FTZ R130, R178, R91 ;  /* 0x0000005bb2827220 */ /* 0x000fe20000410000 */
[----:B------:R0:W-:Y:S01]  /*94b0*/  STS [R138.X4+0x2108], R133 ;  /* 0x002108858a007388 */ /* 0x0001e20000004800 */
[----:B------:R-:W-:-:S02]  /*94c0*/  FMUL.FTZ R135, R71, R135 ;  /* 0x0000008747877220 */ /* 0x000fc40000410000 */
[----:B------:R-:W-:Y:S02]  /*94d0*/  FMUL.FTZ R129, R72, R134 ;  /* 0x0000008648817220 */ /* 0x000fe40000410000 */
[----:B------:R-:W-:Y:S01]  /*94e0*/  FMUL.FTZ R132, R194, R91 ;  /* 0x0000005bc2847220 */ /* 0x000fe20000410000 */
[----:B------:R-:W-:Y:S01]  /*94f0*/  STS [R140.X4+0x210c], R135 ;  /* 0x00210c878c007388 */ /* 0x000fe20000004800 */
[----:B------:R-:W-:Y:S02]  /*9500*/  FFMA.FTZ R131, R204, R139, -R131 ;  /* 0x0000008bcc837223 */ /* 0x000fe40000010883 */
[----:B------:R-:W-:Y:S01]  /*9510*/  FMUL.FTZ R141, R74, R130 ;  /* 0x000000824a8d7220 */ /* 0x000fe20000410000 */
[----:B------:R1:W-:Y:S01]  /*9520*/  STS [R126.X4+0x2110], R129 ;  /* 0x002110817e007388 */ /* 0x0003e20000004800 */
[----:B0-----:R-:W-:Y:S02]  /*9530*/  FMUL.FTZ R133, R73, R132 ;  /* 0x0000008449857220 */ /* 0x001fe40000410000 */
[----:B------:R-:W-:Y:S01]  /*9540*/  FADD.FTZ R128, R128, R131 ;  /* 0x0000008380807221 */ /* 0x000fe20000010000 */
[----:B------:R0:W-:Y:S01]  /*9550*/  STS [R126.X4+0x2120], R141 ;  /* 0x0021208d7e007388 */ /* 0x0001e20000004800 */
[----:B------:R-:W-:-:S02]  /*9560*/  FMUL.FTZ R143, R120, R92 ;  /* 0x0000005c788f7220 */ /* 0x000fc40000410000 */
[----:B------:R-:W-:Y:S02]  /*9570*/  FMUL.FTZ R131, R72, R136 ;  /* 0x0000008848837220 */ /* 0x000fe40000410000 */
[----:B------:R-:W-:Y:S02]  /*9580*/  FMUL.FTZ R139, R69, R139 ;  /* 0x0000008b458b7220 */ /* 0x000fe40000410000 */
[----:B-1----:R-:W-:Y:S01]  /*9590*/  FMUL.FTZ R129, R73, R130 ;  /* 0x0000008249817220 */ /* 0x002fe20000410000 */
[----:B------:R-:W-:Y:S01]  /*95a0*/  STS [R126.X4+0x2114], R131 ;  /* 0x002114837e007388 */ /* 0x000fe20000004800 */
[----:B------:R-:W-:Y:S02]  /*95b0*/  FMUL.FTZ R136, R192, R89 ;  /* 0x00000059c0887220 */ /* 0x000fe40000410000 */
[----:B------:R-:W-:Y:S01]  /*95c0*/  FFMA.FTZ R208, R11, -R210, R208 ;  /* 0x800000d20bd07223 */ /* 0x000fe200000100d0 */
[----:B------:R1:W-:Y:S01]  /*95d0*/  STS [R126.X4+0x211c], R139 ;  /* 0x00211c8b7e007388 */ /* 0x0003e20000004800 */
[----:B------:R-:W-:-:S02]  /*95e0*/  FFMA.FTZ R140, R209, R130, R133 ;  /* 0x00000082d18c7223 */ /* 0x000fc40000010085 */
[----:B0-----:R-:W-:Y:S02]  /*95f0*/  FMUL.FTZ R141, R191, R90 ;  /* 0x0000005abf8d7220 */ /* 0x001fe40000410000 */
[----:B------:R-:W-:Y:S02]  /*9600*/  FMUL.FTZ R135, R118, R92 ;  /* 0x0000005c76877220 */ /* 0x000fe40000410000 */
[----:B------:R-:W-:Y:S02]  /*9610*/  FMUL.FTZ R130, R76, R143 ;  /* 0x0000008f4c827220 */ /* 0x000fe40000410000 */
[----:B------:R-:W-:Y:S02]  /*9620*/  FMUL.FTZ R137, R69, R137 ;  /* 0x0000008945897220 */ /* 0x000fe40000410000 */
[-C--:B------:R-:W-:Y:S02]  /*9630*/  FFMA.FTZ R129, R209, R132.reuse, -R129 ;  /* 0x00000084d1817223 */ /* 0x080fe40000010881 */
[----:B------:R-:W-:Y:S01]  /*9640*/  FMUL.FTZ R133, R74, R132 ;  /* 0x000000844a857220 */ /* 0x000fe20000410000 */
[----:B------:R0:W-:Y:S01]  /*9650*/  STS [R126.X4+0x2118], R137 ;  /* 0x002118897e007388 */ /* 0x0001e20000004800 */
[----:B------:R-:W-:-:S02]  /*9660*/  FMUL.FTZ R134, R176, R89 ;  /* 0x00000059b0867220 */ /* 0x000fc40000410000 */
[----:B------:R-:W-:Y:S01]  /*9670*/  FMUL.FTZ R132, R77, R136 ;  /* 0x000000884d847220 */ /* 0x000fe20000410000 */
[----:B------:R2:W-:Y:S01]  /*9680*/  STS [R126.X4+0x2124], R133 ;  /* 0x002124857e007388 */ /* 0x0005e20000004800 */
[----:B------:R-:W-:Y:S02]  /*9690*/  FFMA.FTZ R208, R10, -R207, R208 ;  /* 0x800000cf0ad07223 */ /* 0x000fe400000100d0 */
[----:B-1----:R-:W-:Y:S02]  /*96a0*/  FMUL.FTZ R139, R175, R90 ;  /* 0x0000005aaf8b7220 */ /* 0x002fe40000410000 */
[----:B------:R-:W-:Y:S02]  /*96b0*/  FMUL.FTZ R138, R80, R141 ;  /* 0x0000008d508a7220 */ /* 0x000fe40000410000 */
[-C--:B------:R-:W-:Y:S02]  /*96c0*/  FMUL.FTZ R131, R76, R135.reuse ;  /* 0x000000874c837220 */ /* 0x080fe40000410000 */
[----:B------:R-:W-:-:S02]  /*96d0*/  FFMA.FTZ R130, R232, R135, R130 ;  /* 0x00000087e8827223 */ /* 0x000fc40000010082 */
[----:B------:R-:W-:Y:S02]  /*96e0*/  FMUL.FTZ R135, R75, R135 ;  /* 0x000000874b877220 */ /* 0x000fe40000410000 */
[----:B------:R-:W-:Y:S02]  /*96f0*/  FMUL.FTZ R119, R164, R184 ;  /* 0x000000b8a4777220 */ /* 0x000fe40000410000 */
[----:B------:R-:W-:Y:S01]  /*9700*/  FFMA.FTZ R142, R219, R134, R132 ;  /* 0x00000086db8e7223 */ /* 0x000fe20000010084 */
[----:B------:R1:W-:Y:S01]  /*9710*/  STS [R126.X4+0x2128], R135 ;  /* 0x002128877e007388 */ /* 0x0003e20000004800 */
[----:B------:R-:W-:Y:S02]  /*9720*/  FFMA.FTZ R208, R9, -R216, R208 ;  /* 0x800000d809d07223 */ /* 0x000fe400000100d0 */
[-C--:B0-----:R-:W-:Y:S02]  /*9730*/  FMUL.FTZ R137, R78, R134.reuse ;  /* 0x000000864e897220 */ /* 0x081fe40000410000 */
[----:B--2---:R-:W-:-:S02]  /*9740*/  FMUL.FTZ R133, R77, R134 ;  /* 0x000000864d857220 */ /* 0x004fc40000410000 */
[-C--:B------:R-:W-:Y:S01]  /*9750*/  FFMA.FTZ R132, R218, R139.reuse, R138 ;  /* 0x0000008bda847223 */ /* 0x080fe2000001008a */
[----:B------:R0:W-:Y:S01]  /*9760*/  STS [R126.X4+0x2130], R137 ;  /* 0x002130897e007388 */ /* 0x0001e20000004800 */
[----:B------:R-:W-:Y:S02]  /*9770*/  FMUL.FTZ R134, R80, R139 ;  /* 0x0000008b50867220 */ /* 0x000fe40000410000 */
[----:B------:R-:W-:Y:S02]  /*9780*/  FMUL.FTZ R138, R190, R55 ;  /* 0x00000037be8a7220 */ /* 0x000fe40000410000 */
[-C--:B------:R-:W-:Y:S02]  /*9790*/  FFMA.FTZ R131, R232, R143.reuse, -R131 ;  /* 0x0000008fe8837223 */ /* 0x080fe40000010883 */
[----:B------:R-:W-:Y:S02]  /*97a0*/  FFMA.FTZ R119, R162, R168, R119 ;  /* 0x000000a8a2777223 */ /* 0x000fe40000010077 */
[----:B------:R-:W-:-:S02]  /*97b0*/  FMUL.FTZ R143, R75, R143 ;  /* 0x0000008f4b8f7220 */ /* 0x000fc40000410000 */
[----:B------:R-:W-:Y:S02]  /*97c0*/  FMUL.FTZ R139, R79, R139 ;  /* 0x0000008b4f8b7220 */ /* 0x000fe40000410000 */
[----:B------:R-:W-:Y:S01]  /*97d0*/  FADD.FTZ R125, R125, R140 ;  /* 0x0000008c7d7d7221 */ /* 0x000fe20000010000 */
[----:B------:R2:W-:Y:S01]  /*97e0*/  STS [R126.X4+0x212c], R143 ;  /* 0x00212c8f7e007388 */ /* 0x0005e20000004800 */
[----:B------:R-:W-:Y:S02]  /*97f0*/  FADD.FTZ R128, R128, R129 ;  /* 0x0000008180807221 */ /* 0x000fe40000010000 */
[----:B------:R-:W-:Y:S01]  /*9800*/  FFMA.FTZ R208, R8, -R211, R208 ;  /* 0x800000d308d07223 */ /* 0x000fe200000100d0 */
[----:B------:R3:W-:Y:S01]  /*9810*/  STS [R126.X4+0x2138], R139 ;  /* 0x0021388b7e007388 */ /* 0x0007e20000004800 */
[----:B------:R-:W-:Y:S02]  /*9820*/  FMUL.FTZ R162, R174, R55 ;  /* 0x00000037aea27220 */ /* 0x000fe40000410000 */
[----:B------:R-:W-:-:S02]  /*9830*/  FFMA.FTZ R133, R219, R136, -R133 ;  /* 0x00000088db857223 */ /* 0x000fc40000010885 */
[----:B-1----:R-:W-:Y:S02]  /*9840*/  FMUL.FTZ R135, R78, R136 ;  /* 0x000000884e877220 */ /* 0x002fe40000410000 */
[-C--:B------:R-:W-:Y:S02]  /*9850*/  FFMA.FTZ R134, R218, R141.reuse, -R134 ;  /* 0x0000008dda867223 */ /* 0x080fe40000010886 */
[----:B------:R-:W-:Y:S01]  /*9860*/  FMUL.FTZ R136, R81, R138 ;  /* 0x0000008a51887220 */ /* 0x000fe20000410000 */
[----:B------:R-:W-:Y:S01]  /*9870*/  STS [R126.X4+0x2134], R135 ;  /* 0x002134877e007388 */ /* 0x000fe20000004800 */
[-C--:B------:R-:W-:Y:S02]  /*9880*/  FMUL.FTZ R165, R173, R88.reuse ;  /* 0x00000058ada57220 */ /* 0x080fe40000410000 */
[----:B------:R-:W-:Y:S02]  /*9890*/  FMUL.FTZ R141, R79, R141 ;  /* 0x0000008d4f8d7220 */ /* 0x000fe40000410000 */
[----:B------:R-:W-:-:S02]  /*98a0*/  FMUL.FTZ R177, R189, R88 ;  /* 0x00000058bdb17220 */ /* 0x000fc40000410000 */
[----:B------:R-:W-:Y:S01]  /*98b0*/  FADD.FTZ R125, R125, R130 ;  /* 0x000000827d7d7221 */ /* 0x000fe20000010000 */
[----:B------:R1:W-:Y:S01]  /*98c0*/  STS [R126.X4+0x213c], R141 ;  /* 0x00213c8d7e007388 */ /* 0x0003e20000004800 */
[----:B------:R-:W-:Y:S02]  /*98d0*/  FADD.FTZ R128, R128, R131 ;  /* 0x0000008380807221 */ /* 0x000fe40000010000 */
[----:B------:R-:W-:Y:S02]  /*98e0*/  FFMA.FTZ R208, R7, -R224, R208 ;  /* 0x800000e007d07223 */ /* 0x000fe400000100d0 */
[-C--:B0-----:R-:W-:Y:S02]  /*98f0*/  FMUL.FTZ R137, R81, R162.reuse ;  /* 0x000000a251897220 */ /* 0x081fe40000410000 */
[-C--:B--2---:R-:W-:Y:S02]  /*9900*/  FMUL.FTZ R143, R82, R162.reuse ;  /* 0x000000a2528f7220 */ /* 0x084fe40000410000 */
[----:B------:R-:W-:-:S02]  /*9910*/  FFMA.FTZ R136, R221, R162, R136 ;  /* 0x000000a2dd887223 */ /* 0x000fc40000010088 */
[----:B---3--:R-:W-:Y:S01]  /*9920*/  FMUL.FTZ R139, R84, R165 ;  /* 0x000000a5548b7220 */ /* 0x008fe20000410000 */
[----:B------:R0:W-:Y:S01]  /*9930*/  STS [R126.X4+0x2140], R143 ;  /* 0x0021408f7e007388 */ /* 0x0001e20000004800 */
[----:B------:R-:W-:Y:S02]  /*9940*/  FMUL.FTZ R162, R188, R53 ;  /* 0x00000035bca27220 */ /* 0x000fe40000410000 */
[----:B------:R-:W-:Y:S02]  /*9950*/  FMUL.FTZ R164, R84, R177 ;  /* 0x000000b154a47220 */ /* 0x000fe40000410000 */
[----:B------:R-:W-:Y:S02]  /*9960*/  FADD.FTZ R129, R125, R142 ;  /* 0x0000008e7d817221 */ /* 0x000fe40000010000 */
[----:B------:R-:W-:Y:S02]  /*9970*/  FADD.FTZ R133, R128, R133 ;  /* 0x0000008580857221 */ /* 0x000fe40000010000 */
[----:B------:R-:W-:-:S02]  /*9980*/  FFMA.FTZ R208, R6, -R217, R208 ;  /* 0x800000d906d07223 */ /* 0x000fc400000100d0 */
[-C--:B------:R-:W-:Y:S02]  /*9990*/  FFMA.FTZ R137, R221, R138.reuse, -R137 ;  /* 0x0000008add897223 */ /* 0x080fe40000010889 */
[----:B-1----:R-:W-:Y:S02]  /*99a0*/  FMUL.FTZ R141, R82, R138 ;  /* 0x0000008a528d7220 */ /* 0x002fe40000410000 */
[----:B------:R-:W-:Y:S02]  /*99b0*/  FFMA.FTZ R138, R220, R177, -R139 ;  /* 0x000000b1dc8a7223 */ /* 0x000fe4000001088b */
[----:B------:R-:W-:Y:S01]  /*99c0*/  FMUL.FTZ R166, R172, R53 ;  /* 0x00000035aca67220 */ /* 0x000fe20000410000 */
[----:B------:R-:W-:Y:S01]  /*99d0*/  STS [R126.X4+0x2144], R141 ;  /* 0x0021448d7e007388 */ /* 0x000fe20000004800 */
[----:B------:R-:W-:Y:S02]  /*99e0*/  FMUL.FTZ R139, R85, R162 ;  /* 0x000000a2558b7220 */ /* 0x000fe40000410000 */
[----:B------:R-:W-:-:S02]  /*99f0*/  FMUL.FTZ R207, R187, R54 ;  /* 0x00000036bbcf7220 */ /* 0x000fc40000410000 */
[-C--:B------:R-:W-:Y:S02]  /*9a00*/  FFMA.FTZ R135, R220, R165.reuse, R164 ;  /* 0x000000a5dc877223 */ /* 0x080fe400000100a4 */
[----:B------:R-:W-:Y:S02]  /*9a10*/  FADD.FTZ R129, R129, R132 ;  /* 0x0000008481817221 */ /* 0x000fe40000010000 */
[----:B------:R-:W-:Y:S02]  /*9a20*/  FADD.FTZ R134, R133, R134 ;  /* 0x0000008685867221 */ /* 0x000fe40000010000 */
[----:B------:R-:W-:Y:S02]  /*9a30*/  FFMA.FTZ R208, R5, -R228, R208 ;  /* 0x800000e405d07223 */ /* 0x000fe400000100d0 */
[C---:B------:R-:W-:Y:S02]  /*9a40*/  FMUL.FTZ R165, R83.reuse, R165 ;  /* 0x000000a553a57220 */ /* 0x040fe40000410000 */
[----:B------:R-:W-:-:S02]  /*9a50*/  FMUL.FTZ R177, R83, R177 ;  /* 0x000000b153b17220 */ /* 0x000fc40000410000 */
[----:B------:R-:W-:Y:S01]  /*9a60*/  FMUL.FTZ R124, R115, R52 ;  /* 0x00000034737c7220 */ /* 0x000fe20000410000 */
[----:B------:R1:W-:Y:S01]  /*9a70*/  STS [R126.X4+0x2148], R165 ;  /* 0x002148a57e007388 */ /* 0x0003e20000004800 */
[----:B0-----:R-:W-:Y:S02]  /*9a80*/  FMUL.FTZ R143, R86, R166 ;  /* 0x000000a6568f7220 */ /* 0x001fe40000410000 */
[----:B------:R-:W-:Y:S01]  /*9a90*/  FMUL.FTZ R193, R171, R54 ;  /* 0x00000036abc17220 */ /* 0x000fe20000410000 */
[----:B------:R0:W-:Y:S01]  /*9aa0*/  STS [R126.X4+0x214c], R177 ;  /* 0x00214cb17e007388 */ /* 0x0001e20000004800 */
[----:B------:R-:W-:Y:S02]  /*9ab0*/  FFMA.FTZ R139, R227, R166, R139 ;  /* 0x000000a6e38b7223 */ /* 0x000fe4000001008b */
[----:B------:R-:W-:Y:S01]  /*9ac0*/  FMUL.FTZ R140, R102, R207 ;  /* 0x000000cf668c7220 */ /* 0x000fe20000410000 */
[----:B------:R-:W-:Y:S01]  /*9ad0*/  STS [R126.X4+0x2150], R143 ;  /* 0x0021508f7e007388 */ /* 0x000fe20000004800 */
[----:B------:R-:W-:-:S02]  /*9ae0*/  FMUL.FTZ R130, R169, UR38 ;  /* 0x00000026a9827c20 */ /* 0x000fc40008410000 */
[----:B------:R-:W-:Y:S02]  /*9af0*/  FMUL.FTZ R166, R85, R166 ;  /* 0x000000a655a67220 */ /* 0x000fe40000410000 */
[----:B------:R-:W-:Y:S02]  /*9b00*/  FADD.FTZ R136, R129, R136 ;  /* 0x0000008881887221 */ /* 0x000fe40000010000 */
[----:B------:R-:W-:Y:S02]  /*9b10*/  FADD.FTZ R137, R134, R137 ;  /* 0x0000008986897221 */ /* 0x000fe40000010000 */
[----:B------:R-:W-:Y:S02]  /*9b20*/  FFMA.FTZ R208, R4, -R225, R208 ;  /* 0x800000e104d07223 */ /* 0x000fe400000100d0 */
[-C--:B------:R-:W-:Y:S02]  /*9b30*/  FFMA.FTZ R230, R161, -R124.reuse, R230 ;  /* 0x8000007ca1e67223 */ /* 0x080fe400000100e6 */
[----:B------:R-:W-:-:S02]  /*9b40*/  FFMA.FTZ R124, R163, -R124, R222 ;  /* 0x8000007ca37c7223 */ /* 0x000fc400000100de */
[-C--:B-1----:R-:W-:Y:S02]  /*9b50*/  FFMA.FTZ R165, R226, R193.reuse, R140 ;  /* 0x000000c1e2a57223 */ /* 0x082fe4000001008c */
[-C--:B------:R-:W-:Y:S02]  /*9b60*/  FMUL.FTZ R211, R185, R52.reuse ;  /* 0x00000034b9d37220 */ /* 0x080fe40000410000 */
[----:B0-----:R-:W-:Y:S02]  /*9b70*/  FMUL.FTZ R177, R169, R52 ;  /* 0x00000034a9b17220 */ /* 0x001fe40000410000 */
[----:B------:R-:W-:Y:S02]  /*9b80*/  FFMA.FTZ R125, R185, UR39, -R130 ;  /* 0x00000027b97d7c23 */ /* 0x000fe40008010882 */
[----:B------:R-:W-:Y:S02]  /*9b90*/  FMUL.FTZ R164, R102, R193 ;  /* 0x000000c166a47220 */ /* 0x000fe40000410000 */
[----:B------:R-:W-:-:S02]  /*9ba0*/  FFMA.FTZ R166, R227, R162, -R166 ;  /* 0x000000a2e3a67223 */ /* 0x000fc400000108a6 */
[-C--:B------:R-:W-:Y:S02]  /*9bb0*/  FMUL.FTZ R140, R186, R51.reuse ;  /* 0x00000033ba8c7220 */ /* 0x080fe40000410000 */
[----:B------:R-:W-:Y:S02]  /*9bc0*/  FMUL.FTZ R130, R170, R51 ;  /* 0x00000033aa827220 */ /* 0x000fe40000410000 */
[----:B------:R-:W-:Y:S02]  /*9bd0*/  FADD.FTZ R136, R136, R135 ;  /* 0x0000008788887221 */ /* 0x000fe40000010000 */
[----:B------:R-:W-:Y:S02]  /*9be0*/  FADD.FTZ R137, R137, R138 ;  /* 0x0000008a89897221 */ /* 0x000fe40000010000 */
[----:B------:R-:W-:Y:S02]  /*9bf0*/  FFMA.FTZ R208, R3, -R222, R208 ;  /* 0x800000de03d07223 */ /* 0x000fe400000100d0 */
[----:B------:R-:W-:-:S02]  /*9c00*/  FMUL.FTZ R141, R86, R162 ;  /* 0x000000a2568d7220 */ /* 0x000fc40000410000 */
[C---:B------:R-:W-:Y:S02]  /*9c10*/  FMUL.FTZ R142, R124.reuse, R211 ;  /* 0x000000d37c8e7220 */ /* 0x040fe40000410000 */
[C---:B------:R-:W-:Y:S01]  /*9c20*/  FMUL.FTZ R125, R124.reuse, R125 ;  /* 0x0000007d7c7d7220 */ /* 0x040fe20000410000 */
[----:B------:R-:W-:Y:S01]  /*9c30*/  STS [R126.X4+0x2154], R141 ;  /* 0x0021548d7e007388 */ /* 0x000fe20000004800 */
[----:B------:R-:W-:Y:S02]  /*9c40*/  FMUL.FTZ R162, R124, R177 ;  /* 0x000000b17ca27220 */ /* 0x000fe40000410000 */
[----:B------:R-:W-:Y:S02]  /*9c50*/  FFMA.FTZ R164, R226, R207, -R164 ;  /* 0x000000cfe2a47223 */ /* 0x000fe400000108a4 */
[C---:B------:R-:W-:Y:S02]  /*9c60*/  FMUL.FTZ R131, R103.reuse, R140 ;  /* 0x0000008c67837220 */ /* 0x040fe40000410000 */
[----:B------:R-:W-:-:S02]  /*9c70*/  FMUL.FTZ R124, R103, R130 ;  /* 0x00000082677c7220 */ /* 0x000fc40000410000 */
[----:B------:R-:W-:Y:S02]  /*9c80*/  FMUL.FTZ R127, R122, R127 ;  /* 0x0000007f7a7f7220 */ /* 0x000fe40000410000 */
[----:B------:R-:W-:Y:S02]  /*9c90*/  FADD.FTZ R136, R136, R139 ;  /* 0x0000008b88887221 */ /* 0x000fe40000010000 */
[----:B------:R-:W-:Y:S01]  /*9ca0*/  FADD.FTZ R137, R137, R166 ;  /* 0x000000a689897221 */ /* 0x000fe20000010000 */
[----:B------:R0:W-:Y:S01]  /*9cb0*/  STS [R126.X4+0x2170], R127 ;  /* 0x0021707f7e007388 */ /* 0x0001e20000004800 */
[----:B------:R-:W-:Y:S02]  /*9cc0*/  FFMA.FTZ R223, R2, -R223, R208 ;  /* 0x800000df02df7223 */ /* 0x000fe400000100d0 */
[----:B------:R-:W-:Y:S02]  /*9cd0*/  FMUL.FTZ R59, R122, R59 ;  /* 0x0000003b7a3b7220 */ /* 0x000fe40000410000 */
[----:B------:R-:W-:-:S02]  /*9ce0*/  FMUL.FTZ R208, R183, R40 ;  /* 0x00000028b7d07220 */ /* 0x000fc40000410000 */
[----:B------:R-:W-:Y:S01]  /*9cf0*/  FMUL.FTZ R210, R199, R40 ;  /* 0x00000028c7d27220 */ /* 0x000fe20000410000 */
[----:B------:R1:W-:Y:S01]  /*9d00*/  STS [R126.X4+0x2174], R59 ;  /* 0x0021743b7e007388 */ /* 0x0003e20000004800 */
[C---:B------:R-:W-:Y:S02]  /*9d10*/  FFMA.FTZ R131, R231.reuse, R130, R131 ;  /* 0x00000082e7837223 */ /* 0x040fe40000010083 */
[----:B------:R-:W-:Y:S02]  /*9d20*/  FFMA.FTZ R124, R231, R140, -R124 ;  /* 0x0000008ce77c7223 */ /* 0x000fe4000001087c */
[----:B------:R-:W-:Y:S02]  /*9d30*/  FADD.FTZ R136, R136, R165 ;  /* 0x000000a588887221 */ /* 0x000fe40000010000 */
[----:B------:R-:W-:Y:S02]  /*9d40*/  FADD.FTZ R137, R137, R164 ;  /* 0x000000a489897221 */ /* 0x000fe40000010000 */
[----:B------:R-:W-:-:S02]  /*9d50*/  FMUL.FTZ R133, R57, R208 ;  /* 0x000000d039857220 */ /* 0x000fc40000410000 */
[----:B0-----:R-:W-:Y:S02]  /*9d60*/  FMUL.FTZ R127, R57, R210 ;  /* 0x000000d2397f7220 */ /* 0x001fe40000410000 */
[----:B-1----:R-:W-:Y:S01]  /*9d70*/  FMUL.FTZ R59, R170, UR38 ;  /* 0x00000026aa3b7c20 */ /* 0x002fe20008410000 */
[----:B------:R-:W-:Y:S01]  /*9d80*/  STS [R126.X4+0x2178], R133 ;  /* 0x002178857e007388 */ /* 0x000fe20000004800 */
[----:B------:R-:W-:Y:S02]  /*9d90*/  FMUL.FTZ R57, R186, UR38 ;  /* 0x00000026ba397c20 */ /* 0x000fe40008410000 */
[C---:B------:R-:W-:Y:S01]  /*9da0*/  FFMA.FTZ R142, R230.reuse, R177, R142 ;  /* 0x000000b1e68e7223 */ /* 0x040fe2000001008e */
[----:B------:R-:W-:Y:S01]  /*9db0*/  STS [R126.X4+0x217c], R127 ;  /* 0x00217c7f7e007388 */ /* 0x000fe20000004800 */
[----:B------:R-:W-:Y:S02]  /*9dc0*/  FFMA.FTZ R129, R230, R211, -R162 ;  /* 0x000000d3e6817223 */ /* 0x000fe400000108a2 */
[----:B------:R-:W-:-:S02]  /*9dd0*/  FADD.FTZ R131, R136, R131 ;  /* 0x0000008388837221 */ /* 0x000fc40000010000 */
[----:B------:R-:W-:Y:S02]  /*9de0*/  FADD.FTZ R124, R137, R124 ;  /* 0x0000007c897c7221 */ /* 0x000fe40000010000 */
[----:B------:R-:W-:Y:S02]  /*9df0*/  FMUL.FTZ R193, R87, R193 ;  /* 0x000000c157c17220 */ /* 0x000fe40000410000 */
[----:B------:R-:W-:Y:S02]  /*9e00*/  FFMA.FTZ R162, R186, UR39, -R59 ;  /* 0x00000027baa27c23 */ /* 0x000fe4000801083b */
[----:B------:R-:W-:Y:S01]  /*9e10*/  FFMA.FTZ R164, R170, UR39, R57 ;  /* 0x00000027aaa47c23 */ /* 0x000fe20008010039 */
[----:B------:R0:W-:Y:S01]  /*9e20*/  STS [R126.X4+0x2158], R193 ;  /* 0x002158c17e007388 */ /* 0x0001e20000004800 */
[----:B------:R-:W-:Y:S02]  /*9e30*/  FADD.FTZ R131, R131, R142 ;  /* 0x0000008e83837221 */ /* 0x000fe40000010000 */
[----:B------:R-:W-:Y:S01]  /*9e40*/  FADD.FTZ R129, R124, R129 ;  /* 0x000000817c817221 */ /* 0x000fe20000010000 */
[----:B------:R-:W-:Y:S01]  /*9e50*/  MOV R124, UR28 ;  /* 0x0000001c007c7c02 */ /* 0x000fe20008000f00 */
[----:B------:R-:W-:-:S02]  /*9e60*/  FMUL.FTZ R59, R172, UR38 ;  /* 0x00000026ac3b7c20 */ /* 0x000fc40008410000 */
[----:B------:R-:W-:Y:S01]  /*9e70*/  FMUL.FTZ R57, R188, UR38 ;  /* 0x00000026bc397c20 */ /* 0x000fe20008410000 */
[----:B------:R-:W-:Y:S01]  /*9e80*/  LEA R183, R124, -R99, 0x1 ;  /* 0x800000637cb77211 */ /* 0x000fe200078e08ff */
[----:B------:R-:W-:Y:S02]  /*9e90*/  FMUL.FTZ R143, R116, R140 ;  /* 0x0000008c748f7220 */ /* 0x000fe40000410000 */
[----:B------:R-:W-:Y:S01]  /*9ea0*/  FADD.FTZ R199, R131, R58 ;  /* 0x0000003a83c77221 */ /* 0x000fe20000010000 */
[----:B------:R-:W-:Y:S01]  /*9eb0*/  ISETP.GE.AND P0, PT, R183, 0x1, PT ;  /* 0x00000001b700780c */ /* 0x000fe20003f06270 */
[----:B0-----:R-:W-:Y:S01]  /*9ec0*/  FADD.FTZ R193, R129, R56 ;  /* 0x0000003881c17221 */ /* 0x001fe20000010000 */
[----:B------:R0:W-:Y:S01]  /*9ed0*/  STS [R126.X4+0x2164], R143 ;  /* 0x0021648f7e007388 */ /* 0x0001e20000004800 */
[----:B------:R-:W-:Y:S02]  /*9ee0*/  FFMA.FTZ R166, R188, UR39, -R59 ;  /* 0x00000027bca67c23 */ /* 0x000fe4000801083b */
[----:B------:R-:W-:-:S02]  /*9ef0*/  FFMA.FTZ R168, R172, UR39, R57 ;  /* 0x00000027aca87c23 */ /* 0x000fc40008010039 */
[----:B------:R-:W-:Y:S02]  /*9f00*/  FMUL.FTZ R58, R171, UR38 ;  /* 0x00000026ab3a7c20 */ /* 0x000fe40008410000 */
[----:B------:R-:W-:Y:S02]  /*9f10*/  FMUL.FTZ R56, R187, UR38 ;  /* 0x00000026bb387c20 */ /* 0x000fe40008410000 */
[----:B------:R-:W-:Y:S02]  /*9f20*/  FMUL.FTZ R59, R174, UR38 ;  /* 0x00000026ae3b7c20 */ /* 0x000fe40008410000 */
[----:B------:R-:W-:Y:S02]  /*9f30*/  FMUL.FTZ R57, R190, UR38 ;  /* 0x00000026be397c20 */ /* 0x000fe40008410000 */
[----:B------:R-:W-:Y:S02]  /*9f40*/  FMUL.FTZ R177, R115, R177 ;  /* 0x000000b173b17220 */ /* 0x000fe40000410000 */
[----:B------:R-:W-:-:S02]  /*9f50*/  FMUL.FTZ R140, R163, R185 ;  /* 0x000000b9a38c7220 */ /* 0x000fc40000410000 */
[----:B0-----:R-:W-:Y:S01]  /*9f60*/  FFMA.FTZ R143, R187, UR39, -R58 ;  /* 0x00000027bb8f7c23 */ /* 0x001fe2000801083a */
[----:B------:R0:W-:Y:S01]  /*9f70*/  STS [R126.X4+0x2168], R177 ;  /* 0x002168b17e007388 */ /* 0x0001e20000004800 */
[----:B------:R-:W-:Y:S02]  /*9f80*/  FFMA.FTZ R163, R171, UR39, R56 ;  /* 0x00000027aba37c23 */ /* 0x000fe40008010038 */
[----:B------:R-:W-:Y:S02]  /*9f90*/  FFMA.FTZ R184, R190, UR39, -R59 ;  /* 0x00000027beb87c23 */ /* 0x000fe4000801083b */
[----:B------:R-:W-:Y:S02]  /*9fa0*/  FFMA.FTZ R206, R174, UR39, R57 ;  /* 0x00000027aece7c23 */ /* 0x000fe40008010039 */
[----:B------:R-:W-:Y:S02]  /*9fb0*/  FMUL.FTZ R58, R173, UR38 ;  /* 0x00000026ad3a7c20 */ /* 0x000fe40008410000 */
[----:B------:R-:W-:-:S02]  /*9fc0*/  FMUL.FTZ R56, R189, UR38 ;  /* 0x00000026bd387c20 */ /* 0x000fc40008410000 */
[----:B------:R-:W-:Y:S02]  /*9fd0*/  FMUL.FTZ R59, R176, UR38 ;  /* 0x00000026b03b7c20 */ /* 0x000fe40008410000 */
[----:B------:R-:W-:Y:S02]  /*9fe0*/  FMUL.FTZ R57, R192, UR38 ;  /* 0x00000026c0397c20 */ /* 0x000fe40008410000 */
[----:B------:R-:W-:Y:S02]  /*9ff0*/  FMUL.FTZ R141, R116, R130 ;  /* 0x00000082748d7220 */ /* 0x000fe40000410000 */
[----:B------:R-:W-:Y:S02]  /*a000*/  FFMA.FTZ R165, R189, UR39, -R58 ;  /* 0x00000027bda57c23 */ /* 0x000fe4000801083a */
[----:B0-----:R-:W-:Y:S01]  /*a010*/  FFMA.FTZ R177, R173, UR39, R56 ;  /* 0x00000027adb17c23 */ /* 0x001fe20008010038 */
[----:B------:R0:W-:Y:S01]  /*a020*/  STS [R126.X4+0x2160], R141 ;  /* 0x0021608d7e007388 */ /* 0x0001e20000004800 */
[----:B------:R-:W-:-:S02]  /*a030*/  FFMA.FTZ R138, R192, UR39, -R59 ;  /* 0x00000027c08a7c23 */ /* 0x000fc4000801083b */
[----:B------:R-:W-:Y:S02]  /*a040*/  FFMA.FTZ R136, R176, UR39, R57 ;  /* 0x00000027b0887c23 */ /* 0x000fe40008010039 */
[----:B------:R-:W-:Y:S02]  /*a050*/  FMUL.FTZ R58, R175, UR38 ;  /* 0x00000026af3a7c20 */ /* 0x000fe40008410000 */
[C---:B------:R-:W-:Y:S02]  /*a060*/  FMUL.FTZ R56, R191.reuse, UR38 ;  /* 0x00000026bf387c20 */ /* 0x040fe40008410000 */
[----:B------:R-:W-:Y:S02]  /*a070*/  FMUL.FTZ R59, R178, UR38 ;  /* 0x00000026b23b7c20 */ /* 0x000fe40008410000 */
[----:B------:R-:W-:Y:S02]  /*a080*/  FMUL.FTZ R57, R194, UR38 ;  /* 0x00000026c2397c20 */ /* 0x000fe40008410000 */
[----:B0-----:R-:W-:-:S02]  /*a090*/  FFMA.FTZ R141, R191, UR39, -R58 ;  /* 0x00000027bf8d7c23 */ /* 0x001fc4000801083a */
[----:B------:R-:W-:Y:S02]  /*a0a0*/  FFMA.FTZ R139, R175, UR39, R56 ;  /* 0x00000027af8b7c23 */ /* 0x000fe40008010038 */
[----:B------:R-:W-:Y:S02]  /*a0b0*/  FFMA.FTZ R134, R194, UR39, -R59 ;  /* 0x00000027c2867c23 */ /* 0x000fe4000801083b */
[----:B------:R-:W-:Y:S02]  /*a0c0*/  FFMA.FTZ R132, R178, UR39, R57 ;  /* 0x00000027b2847c23 */ /* 0x000fe40008010039 */
[----:B------:R-:W-:Y:S02]  /*a0d0*/  FMUL.FTZ R207, R87, R207 ;  /* 0x000000cf57cf7220 */ /* 0x000fe40000410000 */
[----:B------:R-:W-:Y:S02]  /*a0e0*/  FMUL.FTZ R211, R115, R211 ;  /* 0x000000d373d37220 */ /* 0x000fe40000410000 */
[----:B------:R-:W-:Y:S01]  /*a0f0*/  FMUL.FTZ R58, R179, UR38 ;  /* 0x00000026b33a7c20 */ /* 0x000fe20008410000 */
[----:B------:R-:W-:Y:S01]  /*a100*/  STS [R126.X4+0x215c], R207 ;  /* 0x00215ccf7e007388 */ /* 0x000fe20000004800 */
[----:B------:R-:W-:-:S02]  /*a110*/  FMUL.FTZ R56, R195, UR38 ;  /* 0x00000026c3387c20 */ /* 0x000fc40008410000 */
[----:B------:R-:W-:Y:S01]  /*a120*/  FMUL.FTZ R59, R180, UR38 ;  /* 0x00000026b43b7c20 */ /* 0x000fe20008410000 */
[----:B------:R0:W-:Y:S01]  /*a130*/  STS [R126.X4+0x216c], R211 ;  /* 0x00216cd37e007388 */ /* 0x0001e20000004800 */
[C---:B------:R-:W-:Y:S02]  /*a140*/  FMUL.FTZ R57, R196.reuse, UR38 ;  /* 0x00000026c4397c20 */ /* 0x040fe40008410000 */
[----:B------:R-:W-:Y:S02]  /*a150*/  FFMA.FTZ R133, R195, UR39, -R58 ;  /* 0x00000027c3857c23 */ /* 0x000fe4000801083a */
[----:B------:R-:W-:Y:S02]  /*a160*/  FFMA.FTZ R131, R179, UR39, R56 ;  /* 0x00000027b3837c23 */ /* 0x000fe40008010038 */
[----:B------:R-:W-:Y:S02]  /*a170*/  FFMA.FTZ R130, R196, UR39, -R59 ;  /* 0x00000027c4827c23 */ /* 0x000fe4000801083b */
[----:B------:R-:W-:-:S02]  /*a180*/  FFMA.FTZ R128, R180, UR39, R57 ;  /* 0x00000027b4807c23 */ /* 0x000fc40008010039 */
[----:B------:R-:W-:Y:S02]  /*a190*/  FMUL.FTZ R142, R185, UR38 ;  /* 0x00000026b98e7c20 */ /* 0x000fe40008410000 */
[----:B------:R-:W-:Y:S02]  /*a1a0*/  FMUL.FTZ R137, R118, UR38 ;  /* 0x0000002676897c20 */ /* 0x000fe40008410000 */
[----:B------:R-:W-:Y:S02]  /*a1b0*/  FMUL.FTZ R135, R120, UR38 ;  /* 0x0000002678877c20 */ /* 0x000fe40008410000 */
[----:B------:R-:W-:Y:S02]  /*a1c0*/  FMUL.FTZ R58, R181, UR38 ;  /* 0x00000026b53a7c20 */ /* 0x000fe40008410000 */
[----:B------:R-:W-:Y:S02]  /*a1d0*/  FMUL.FTZ R56, R197, UR38 ;  /* 0x00000026c5387c20 */ /* 0x000fe40008410000 */
[----:B------:R-:W-:-:S02]  /*a1e0*/  FMUL.FTZ R59, R182, UR38 ;  /* 0x00000026b63b7c20 */ /* 0x000fc40008410000 */
[----:B------:R-:W-:Y:S02]  /*a1f0*/  FMUL.FTZ R57, R198, UR38 ;  /* 0x00000026c6397c20 */ /* 0x000fe40008410000 */
[----:B------:R-:W-:Y:S02]  /*a200*/  FFMA.FTZ R142, R169, UR39, R142 ;  /* 0x00000027a98e7c23 */ /* 0x000fe4000801008e */
[----:B------:R-:W-:Y:S02]  /*a210*/  FFMA.FTZ R137, R120, UR39, -R137 ;  /* 0x0000002778897c23 */ /* 0x000fe40008010889 */
[----:B------:R-:W-:Y:S02]  /*a220*/  FFMA.FTZ R135, R118, UR39, R135 ;  /* 0x0000002776877c23 */ /* 0x000fe40008010087 */
[----:B------:R-:W-:Y:S02]  /*a230*/  FFMA.FTZ R129, R197, UR39, -R58 ;  /* 0x00000027c5817c23 */ /* 0x000fe4000801083a */
[----:B------:R-:W-:-:S02]  /*a240*/  FFMA.FTZ R127, R181, UR39, R56 ;  /* 0x00000027b57f7c23 */ /* 0x000fc40008010038 */
[----:B0-----:R-:W-:Y:S02]  /*a250*/  FFMA.FTZ R126, R198, UR39, -R59 ;  /* 0x00000027c67e7c23 */ /* 0x001fe4000801083b */
        /* <DEDUP_REMOVED lines=34> */
.L_x_3250:
[----:B------:R-:W-:Y:S05]  /*a480*/  BSYNC B0 ;  /* 0x0000000000007941 */ /* 0x000fea0003800000 */
.L_x_3249:
        /* <DEDUP_REMOVED lines=17> */
[C---:B------:R-:W-:Y:S01]  /*a5a0*/  IADD3 R58, R99.reuse, 0x80, RZ ;  /* 0x00000080633a7810 */ /* 0x040fe20007ffe0ff */
[----:B------:R-:W-:Y:S01]  /*a5b0*/  UIMAD UR37, UR36, UR30, URZ ;  /* 0x0000001e242572a4 */ /* 0x000fe2000f8e023f */
[----:B------:R-:W-:Y:S01]  /*a5c0*/  IADD3 R208, R99, 0x100, RZ ;  /* 0x0000010063d07810 */ /* 0x000fe20007ffe0ff */
[----:B------:R-:W-:Y:S01]  /*a5d0*/  BSSY B0, `(.L_x_3251) ;  /* 0x0000020000007945 */ /* 0x000fe20003800000 */
[-C--:B------:R-:W-:Y:S01]  /*a5e0*/  LEA.HI.SX32 R58, R58, R99.reuse, 0x1b ;  /* 0x000000633a3a7211 */ /* 0x080fe200078fdaff */
[----:B------:R-:W-:Y:S01]  /*a5f0*/  UIMAD UR37, UR20, UR31, UR37 ;  /* 0x0000001f142572a4 */ /* 0x000fe2000f8e0225 */
[----:B------:R-:W-:Y:S01]  /*a600*/  FADD.FTZ R193, R193, R210 ;  /* 0x000000d2c1c17221 */ /* 0x000fe20000010000 */
[----:B------:R-:W-:Y:S01]  /*a610*/  UIMAD.WIDE.U32 UR30, UR20, UR30, UR28 ;  /* 0x0000001e141e72a5 */ /* 0x000fe2000f8e001c */
[----:B------:R-:W-:Y:S01]  /*a620*/  FADD.FTZ R223, R223, -R212 ;  /* 0x800000d4dfdf7221 */ /* 0x000fe20000010000 */
[C---:B------:R-:W-:Y:S01]  /*a630*/  ISETP.GE.AND P1, PT, R183.reuse, 0x101, PT ;  /* 0x00000101b700780c */ /* 0x040fe20003f26270 */
[----:B------:R-:W-:Y:S01]  /*a640*/  ULDC.64 UR28, c[0x0][0x318] ;  /* 0x0000c600001c7ab9 */ /* 0x000fe20000000a00 */
[----:B------:R-:W-:Y:S01]  /*a650*/  ISETP.GE.AND P2, PT, R183, 0x181, PT ;  /* 0x00000181b700780c */ /* 0x000fe20003f46270 */
[----:B------:R-:W-:Y:S01]  /*a660*/  UIADD3 UR37, UR37, UR31, URZ ;  /* 0x0000001f25257290 */ /* 0x000fe2000fffe03f */
[----:B------:R-:W-:Y:S01]  /*a670*/  IADD3 R210, R99, 0x180, RZ ;  /* 0x0000018063d27810 */ /* 0x000fe20007ffe0ff */
[----:B------:R-:W-:Y:S01]  /*a680*/  ULEA UR31, UP0, UR30, UR28, 0x3 ;  /* 0x0000001c1e1f7291 */ /* 0x000fe2000f80183f */
[----:B------:R-:W-:Y:S01]  /*a690*/  LEA.HI.SX32 R208, R208, R99, 0x1b ;  /* 0x00000063d0d07211 */ /* 0x000fe200078fdaff */
[----:B------:R-:W-:-:S02]  /*a6a0*/  UIADD3 UR28, UR6, -UR38, URZ ;  /* 0x80000026061c7290 */ /* 0x000fc4000fffe03f */
[----:B------:R-:W-:Y:S02]  /*a6b0*/  ULEA.HI.X UR29, UR30, UR29, UR37, 0x3, UP0 ;  /* 0x0000001d1e1d7291 */ /* 0x000fe400080f1c25 */
[----:B------:R-:W-:Y:S01]  /*a6c0*/  UIMAD UR28, UR28, -0x1000, URZ ;  /* 0xfffff0001c1c78a4 */ /* 0x000fe2000f8e023f */
[----:B------:R-:W-:Y:S01]  /*a6d0*/  LEA R56, P0, R99, UR31, 0x2 ;  /* 0x0000001f63387c11 */ /* 0x000fe2000f8010ff */
[----:B------:R-:W-:-:S03]  /*a6e0*/  ULDC.64 UR30, c[0x0][0x2b0] ;  /* 0x0000ac00001e7ab9 */ /* 0x000fc60000000a00 */
[----:B------:R-:W-:Y:S01]  /*a6f0*/  LEA.HI.X R57, R99, UR29, RZ, 0x2, P0 ;  /* 0x0000001d63397c11 */ /* 0x000fe200080f14ff */
[----:B------:R-:W-:Y:S01]  /*a700*/  USHF.L.U64.HI UR29, UR8, 0x2, UR9 ;  /* 0x00000002081d7899 */ /* 0x000fe20008010209 */
[----:B------:R-:W-:Y:S01]  /*a710*/  MOV R59, UR28 ;  /* 0x0000001c003b7c02 */ /* 0x000fe20008000f00 */
[----:B------:R-:W-:Y:S01]  /*a720*/  USHF.L.U32 UR28, UR8, 0x2, URZ ;  /* 0x00000002081c7899 */ /* 0x000fe2000800063f */
[----:B------:R-:W-:Y:S01]  /*a730*/  ISETP.GE.AND P0, PT, R183, 0x81, PT ;  /* 0x00000081b700780c */ /* 0x000fe20003f06270 */
[----:B------:R-:W-:Y:S02]  /*a740*/  UIMAD UR29, UR29, UR30, URZ ;  /* 0x0000001e1d1d72a4 */ /* 0x000fe4000f8e023f */
[----:B------:R-:W-:Y:S02]  /*a750*/  IMAD.WIDE R56, R59, 0x4, R56 ;  /* 0x000000043b387825 */ /* 0x000fe400078e0238 */
[----:B------:R-:W-:Y:S01]  /*a760*/  MOV R59, UR28 ;  /* 0x0000001c003b7c02 */ /* 0x000fe20008000f00 */
[----:B------:R-:W-:-:S04]  /*a770*/  UIMAD UR29, UR28, UR31, UR29 ;  /* 0x0000001f1c1d72a4 */ /* 0x000fc8000f8e021d */
[----:B------:R-:W-:Y:S02]  /*a780*/  IMAD.WIDE.U32 R56, R59, c[0x0][0x2b0], R56 ;  /* 0x0000ac003b387a25 */ /* 0x000fe400078e0038 */
[----:B------:R0:W1:Y:S03]  /*a790*/  LDS R59, [R58.X4+0x2300] ;  /* 0x002300003a3b7984 */ /* 0x0000660000004800 */
[----:B------:R-:W-:Y:S01]  /*a7a0*/  IADD3 R57, R57, UR29, RZ ;  /* 0x0000001d39397c10 */ /* 0x000fe2000fffe0ff */
[----:B------:R-:W-:Y:S05]  /*a7b0*/  @!P0 BRA `(.L_x_3252) ;  /* 0x0000001000008947 */ /* 0x000fea0003800000 */
[----:B-1----:R1:W-:Y:S02]  /*a7c0*/  RED.E.ADD.F32.FTZ.RN.STRONG.GPU [R56.64+-0x3e00], R59 ;  /* 0xffc2003b3800798e */ /* 0x0023e4000c10e7a0 */
.L_x_3252:
[----:B------:R-:W-:Y:S05]  /*a7d0*/  BSYNC B0 ;  /* 0x0000000000007941 */ /* 0x000fea0003800000 */
.L_x_3251:
[----:B-1----:R1:W2:Y:S01]  /*a7e0*/  LDS R59, [R208.X4+0x2500] ;  /* 0x00250000d03b7984 */ /* 0x0022a20000004800 */
[----:B------:R-:W-:Y:S01]  /*a7f0*/  BSSY B0, `(.L_x_3253) ;  /* 0x0000004000007945 */ /* 0x000fe20003800000 */
[----:B------:R-:W-:Y:S01]  /*a800*/  LEA.HI.SX32 R210, R210, R99, 0x1b ;  /* 0x00000063d2d27211 */ /* 0x000fe200078fdaff */
[----:B------:R-:W-:Y:S05]  /*a810*/  @!P1 BRA `(.L_x_3254) ;  /* 0x0000001000009947 */ /* 0x000fea0003800000 */
[----:B--2---:R2:W-:Y:S02]  /*a820*/  RED.E.ADD.F32.FTZ.RN.STRONG.GPU [R56.64+-0x3c00], R59 ;  /* 0xffc4003b3800798e */ /* 0x0045e4000c10e7a0 */
.L_x_3254:
[----:B------:R-:W-:Y:S05]  /*a830*/  BSYNC B0 ;  /* 0x0000000000007941 */ /* 0x000fea0003800000 */
.L_x_3253:
[----:B--2---:R2:W3:Y:S01]  /*a840*/  LDS R59, [R210.X4+0x2700] ;  /* 0x00270000d23b7984 */ /* 0x0044e20000004800 */
[----:B------:R-:W-:Y:S01]  /*a850*/  BSSY B0, `(.L_x_3255) ;  /* 0x0000005000007945 */ /* 0x000fe20003800000 */
[----:B0-----:R-:W-:-:S02]  /*a860*/  IADD3 R58, R99, 0x200, RZ ;  /* 0x00000200633a7810 */ /* 0x001fc40007ffe0ff */
[----:B-1----:R-:W-:Y:S01]  /*a870*/  IADD3 R208, R99, 0x280, RZ ;  /* 0x0000028063d07810 */ /* 0x002fe20007ffe0ff */
[----:B------:R-:W-:Y:S05]  /*a880*/  @!P2 BRA `(.L_x_3256) ;  /* 0x000000100000a947 */ /* 0x000fea0003800000 */
[----:B---3--:R0:W-:Y:S02]  /*a890*/  RED.E.ADD.F32.FTZ.RN.STRONG.GPU [R56.64+-0x3a00], R59 ;  /* 0xffc6003b3800798e */ /* 0x0081e4000c10e7a0 */
.L_x_3256:
[----:B------:R-:W-:Y:S05]  /*a8a0*/  BSYNC B0 ;  /* 0x0000000000007941 */ /* 0x000fea0003800000 */
.L_x_3255:
        /* <DEDUP_REMOVED lines=14> */
.L_x_3258:
[----:B0-----:R-:W-:Y:S05]  /*a990*/  BSYNC B0 ;  /* 0x0000000000007941 */ /* 0x001fea0003800000 */
.L_x_3257:
[----:B-1----:R0:W1:Y:S01]  /*a9a0*/  LDS R59, [R208.X4+0x2b00] ;  /* 0x002b0000d03b7984 */ /* 0x0020620000004800 */
[----:B------:R-:W-:Y:S01]  /*a9b0*/  BSSY B0, `(.L_x_3259) ;  /* 0x0000005000007945 */ /* 0x000fe20003800000 */
[----:B------:R-:W-:Y:S02]  /*a9c0*/  IADD3 R58, R99, 0x380, RZ ;  /* 0x00000380633a7810 */ /* 0x000fe40007ffe0ff */
[----:B------:R-:W-:Y:S01]  /*a9d0*/  LEA.HI.SX32 R210, R210, R99, 0x1b ;  /* 0x00000063d2d27211 */ /* 0x000fe200078fdaff */
[----:B------:R-:W-:Y:S05]  /*a9e0*/  @!P0 BRA `(.L_x_3260) ;  /* 0x0000001000008947 */ /* 0x000fea0003800000 */
[----:B-1----:R1:W-:Y:S02]  /*a9f0*/  RED.E.ADD.F32.FTZ.RN.STRONG.GPU [R56.64+-0x3600], R59 ;  /* 0xffca003b3800798e */ /* 0x0023e4000c10e7a0 */
.L_x_3260:
[----:B------:R-:W-:Y:S05]  /*aa00*/  BSYNC B0 ;  /* 0x0000000000007941 */ /* 0x000fea0003800000 */
.L_x_3259:
[----:B-1----:R1:W2:Y:S01]  /*aa10*/  LDS R59, [R210.X4+0x2d00] ;  /* 0x002d0000d23b7984 */ /* 0x0022a20000004800 */
[----:B------:R-:W-:Y:S01]  /*aa20*/  BSSY B0, `(.L_x_3261) ;  /* 0x0000005000007945 */ /* 0x000fe20003800000 */
[----:B0-----:R-:W-:-:S02]  /*aa30*/  IADD3 R208, R99, 0x400, RZ ;  /* 0x0000040063d07810 */ /* 0x001fc40007ffe0ff */
[----:B------:R-:W-:Y:S01]  /*aa40*/  LEA.HI.SX32 R58, R58, R99, 0x1b ;  /* 0x000000633a3a7211 */ /* 0x000fe200078fdaff */
[----:B------:R-:W-:Y:S05]  /*aa50*/  @!P1 BRA `(.L_x_3262) ;  /* 0x0000001000009947 */ /* 0x000fea0003800000 */
[----:B--2---:R0:W-:Y:S02]  /*aa60*/  RED.E.ADD.F32.FTZ.RN.STRONG.GPU [R56.64+-0x3400], R59 ;  /* 0xffcc003b3800798e */ /* 0x0041e4000c10e7a0 */
.L_x_3262:
[----:B------:R-:W-:Y:S05]  /*aa70*/  BSYNC B0 ;  /* 0x0000000000007941 */ /* 0x000fea0003800000 */
.L_x_3261:
[----:B0-2---:R0:W2:Y:S01]  /*aa80*/  LDS R59, [R58.X4+0x2f00] ;  /* 0x002f00003a3b7984 */ /* 0x0050a20000004800 */
[----:B------:R-:W-:Y:S01]  /*aa90*/  BSSY B0, `(.L_x_3263) ;  /* 0x0000005000007945 */ /* 0x000fe20003800000 */
[----:B-1----:R-:W-:Y:S02]  /*aaa0*/  IADD3 R210, R99, 0x480, RZ ;  /* 0x0000048063d27810 */ /* 0x002fe40007ffe0ff */
[----:B------:R-:W-:Y:S01]  /*aab0*/  LEA.HI.SX32 R208, R208, R99, 0x1b ;  /* 0x00000063d0d07211 */ /* 0x000fe200078fdaff */
[----:B------:R-:W-:Y:S05]  /*aac0*/  @!P2 BRA `(.L_x_3264) ;  /* 0x000000100000a947 */ /* 0x000fea0003800000 */
[----:B--2---:R1:W-:Y:S02]  /*aad0*/  RED.E.ADD.F32.FTZ.RN.STRONG.GPU [R56.64+-0x3200], R59 ;  /* 0xffce003b3800798e */ /* 0x0043e4000c10e7a0 */
.L_x_3264:
[----:B------:R-:W-:Y:S05]  /*aae0*/  BSYNC B0 ;  /* 0x0000000000007941 */ /* 0x000fea0003800000 */
.L_x_3263:
[----:B-12---:R1:W2:Y:S01]  /*aaf0*/  LDS R59, [R208.X4+0x3100] ;  /* 0x00310000d03b7984 */ /* 0x0062a20000004800 */
[----:B------:R-:W-:Y:S01]  /*ab00*/  BSSY B0, `(.L_x_3265) ;  /* 0x0000005000007945 */ /* 0x000fe20003800000 */
[----:B0-----:R-:W-:Y:S02]  /*ab10*/  IADD3 R58, R99, 0x500, RZ ;  /* 0x00000500633a7810 */ /* 0x001fe40007ffe0ff */
[----:B------:R-:W-:Y:S01]  /*ab20*/  LEA.HI.SX32 R210, R210, R99, 0x1b ;  /* 0x00000063d2d27211 */ /* 0x000fe200078fdaff */
[----:B------:R-:W-:Y:S05]  /*ab30*/  @!P3 BRA `(.L_x_3266) ;  /* 0x000000100000b947 */ /* 0x000fea0003800000 */
[----:B--2---:R0:W-:Y:S02]  /*ab40*/  RED.E.ADD.F32.FTZ.RN.STRONG.GPU [R56.64+-0x3000], R59 ;  /* 0xffd0003b3800798e */ /* 0x0041e4000c10e7a0 */
.L_x_3266:
[----:B------:R-:W-:Y:S05]  /*ab50*/  BSYNC B0 ;  /* 0x0000000000007941 */ /* 0x000fea0003800000 */
.L_x_3265:
[----:B0-2---:R0:W2:Y:S01]  /*ab60*/  LDS R59, [R210.X4+0x3300] ;  /* 0x00330000d23b7984 */ /* 0x0050a20000004800 */
[----:B------:R-:W-:Y:S01]  /*ab70*/  BSSY B0, `(.L_x_3267) ;  /* 0x0000004000007945 */ /* 0x000fe20003800000 */
[----:B------:R-:W-:Y:S01]  /*ab80*/  LEA.HI.SX32 R58, R58, R99, 0x1b ;  /* 0x000000633a3a7211 */ /* 0x000fe200078fdaff */
[----:B------:R-:W-:Y:S05]  /*ab90*/  @!P4 BRA `(.L_x_3268) ;  /* 0x000000100000c947 */ /* 0x000fea0003800000 */
[----:B--2---:R2:W-:Y:S02]  /*aba0*/  RED.E.ADD.F32.FTZ.RN.STRONG.GPU [R56.64+-0x2e00], R59 ;  /* 0xffd2003b3800798e */ /* 0x0045e4000c10e7a0 */
.L_x_3268:
[----:B------:R-:W-:Y:S05]  /*abb0*/  BSYNC B0 ;  /* 0x0000000000007941 */ /* 0x000fea0003800000 */
.L_x_3267:
[----:B--2---:R2:W3:Y:S01]  /*abc0*/  LDS R59, [R58.X4+0x3500] ;  /* 0x003500003a3b7984 */ /* 0x0044e20000004800 */
[----:B------:R-:W-:Y:S01]  /*abd0*/  BSSY B0, `(.L_x_3269) ;  /* 0x0000005000007945 */ /* 0x000fe20003800000 */
[----:B-1----:R-:W-:-:S02]  /*abe0*/  IADD3 R208, R99, 0x580, RZ ;  /* 0x0000058063d07810 */ /* 0x002fc40007ffe0ff */
[----:B0-----:R-:W-:Y:S01]  /*abf0*/  IADD3 R210, R99, 0x600, RZ ;  /* 0x0000060063d27810 */ /* 0x001fe20007ffe0ff */
[----:B------:R-:W-:Y:S05]  /*ac00*/  @!P5 BRA `(.L_x_3270) ;  /* 0x000000100000d947 */ /* 0x000fea0003800000 */
[----:B---3--:R0:W-:Y:S02]  /*ac10*/  RED.E.ADD.F32.FTZ.RN.STRONG.GPU [R56.64+-0x2c00], R59 ;  /* 0xffd4003b3800798e */ /* 0x0081e4000c10e7a0 */
.L_x_3270:
[----:B------:R-:W-:Y:S05]  /*ac20*/  BSYNC B0 ;  /* 0x0000000000007941 */ /* 0x000fea0003800000 */
.L_x_3269:
        /* <DEDUP_REMOVED lines=14> */
.L_x_3272:
[----:B0-----:R-:W-:Y:S05]  /*ad10*/  BSYNC B0 ;  /* 0x0000000000007941 */ /* 0x001fea0003800000 */
.L_x_3271:
[----:B-1----:R0:W1:Y:S01]  /*ad20*/  LDS R59, [R210.X4+0x3900] ;  /* 0x00390000d23b7984 */ /* 0x0020620000004800 */
[----:B------:R-:W-:Y:S01]  /*ad30*/  BSSY B0, `(.L_x_3273) ;  /* 0x0000005000007945 */ /* 0x000fe20003800000 */
[----:B------:R-:W-:Y:S02]  /*ad40*/  IADD3 R208, R99, 0x700, RZ ;  /* 0x0000070063d07810 */ /* 0x000fe40007ffe0ff */
[----:B------:R-:W-:Y:S01]  /*ad50*/  LEA.HI.SX32 R58, R58, R99, 0x1b ;  /* 0x000000633a3a7211 */ /* 0x000fe200078fdaff */
[----:B------:R-:W-:Y:S05]  /*ad60*/  @!P0 BRA `(.L_x_3274) ;  /* 0x0000001000008947 */ /* 0x000fea0003800000 */
[----:B-1----:R1:W-:Y:S02]  /*ad70*/  RED.E.ADD.F32.FTZ.RN.STRONG.GPU [R56.64+-0x2800], R59 ;  /* 0xffd8003b3800798e */ /* 0x0023e4000c10e7a0 */
.L_x_3274:
[----:B------:R-:W-:Y:S05]  /*ad80*/  BSYNC B0 ;  /* 0x0000000000007941 */ /* 0x000fea0003800000 */
.L_x_3273:
[----:B-1----:R1:W2:Y:S01]  /*ad90*/  LDS R59, [R58.X4+0x3b00] ;  /* 0x003b00003a3b7984 */ /* 0x0022a20000004800 */
[----:B------:R-:W-:Y:S01]  /*ada0*/  BSSY B0, `(.L_x_3275) ;  /* 0x0000005000007945 */ /* 0x000fe20003800000 */
[----:B0-----:R-:W-:-:S02]  /*adb0*/  IADD3 R210, R99, 0x780, RZ ;  /* 0x0000078063d27810 */ /* 0x001fc40007ffe0ff */
[----:B------:R-:W-:Y:S01]  /*adc0*/  LEA.HI.SX32 R208, R208, R99, 0x1b ;  /* 0x00000063d0d07211 */ /* 0x000fe200078fdaff */
[----:B------:R-:W-:Y:S05]  /*add0*/  @!P1 BRA `(.L_x_3276) ;  /* 0x0000001000009947 */ /* 0x000fea0003800000 */
[----:B--2---:R0:W-:Y:S02]  /*ade0*/  RED.E.ADD.F32.FTZ.RN.STRONG.GPU [R56.64+-0x2600], R59 ;  /* 0xffda003b3800798e */ /* 0x0041e4000c10e7a0 */
.L_x_3276:
[----:B------:R-:W-:Y:S05]  /*adf0*/  BSYNC B0 ;  /* 0x0000000000007941 */ /* 0x000fea0003800000 */
.L_x_3275:
[----:B0-2---:R0:W2:Y:S01]  /*ae00*/  LDS R59, [R208.X4+0x3d00] ;  /* 0x003d0000d03b7984 */ /* 0x0050a20000004800 */
[----:B------:R-:W-:Y:S01]  /*ae10*/  BSSY B0, `(.L_x_3277) ;  /* 0x0000005000007945 */ /* 0x000fe20003800000 */
[----:B-1----:R-:W-:Y:S02]  /*ae20*/  IADD3 R58, R99, 0x800, RZ ;  /* 0x00000800633a7810 */ /* 0x002fe40007ffe0ff */
[----:B------:R-:W-:Y:S01]  /*ae30*/  LEA.HI.SX32 R210, R210, R99, 0x1b ;  /* 0x00000063d2d27211 */ /* 0x000fe200078fdaff */
[----:B------:R-:W-:Y:S05]  /*ae40*/  @!P2 BRA `(.L_x_3278) ;  /* 0x000000100000a947 */ /* 0x000fea0003800000 */
[----:B--2---:R1:W-:Y:S02]  /*ae50*/  RED.E.ADD.F32.FTZ.RN.STRONG.GPU [R56.64+-0x2400], R59 ;  /* 0xffdc003b3800798e */ /* 0x0043e4000c10e7a0 */
.L_x_3278:
[----:B------:R-:W-:Y:S05]  /*ae60*/  BSYNC B0 ;  /* 0x0000000000007941 */ /* 0x000fea0003800000 */
.L_x_3277:
[----:B-12---:R1:W2:Y:S01]  /*ae70*/  LDS R59, [R210.X4+0x3f00] ;  /* 0x003f0000d23b7984 */ /* 0x0062a20000004800 */
[----:B------:R-:W-:Y:S01]  /*ae80*/  BSSY B0, `(.L_x_3279) ;  /* 0x0000005000007945 */ /* 0x000fe20003800000 */
[----:B0-----:R-:W-:Y:S02]  /*ae90*/  IADD3 R208, R99, 0x880, RZ ;  /* 0x0000088063d07810 */ /* 0x001fe40007ffe0ff */
[----:B------:R-:W-:Y:S01]  /*aea0*/  LEA.HI.SX32 R58, R58, R99, 0x1b ;  /* 0x000000633a3a7211 */ /* 0x000fe200078fdaff */
[----:B------:R-:W-:Y:S05]  /*aeb0*/  @!P3 BRA `(.L_x_3280) ;  /* 0x000000100000b947 */ /* 0x000fea0003800000 */
[----:B--2---:R0:W-:Y:S02]  /*aec0*/  RED.E.ADD.F32.FTZ.RN.STRONG.GPU [R56.64+-0x2200], R59 ;  /* 0xffde003b3800798e */ /* 0x0041e4000c10e7a0 */
.L_x_3280:
[----:B------:R-:W-:Y:S05]  /*aed0*/  BSYNC B0 ;  /* 0x0000000000007941 */ /* 0x000fea0003800000 */
.L_x_3279:
[----:B0-2---:R0:W2:Y:S01]  /*aee0*/  LDS R59, [R58.X4+0x4100] ;  /* 0x004100003a3b7984 */ /* 0x0050a20000004800 */
[----:B------:R-:W-:Y:S01]  /*aef0*/  BSSY B0, `(.L_x_3281) ;  /* 0x0000004000007945 */ /* 0x000fe20003800000 */
[----:B------:R-:W-:Y:S01]  /*af00*/  LEA.HI.SX32 R208, R208, R99, 0x1b ;  /* 0x00000063d0d07211 */ /* 0x000fe200078fdaff */
[----:B------:R-:W-:Y:S05]  /*af10*/  @!P4 BRA `(.L_x_3282) ;  /* 0x000000100000c947 */ /* 0x000fea0003800000 */
[----:B--2---:R2:W-:Y:S02]  /*af20*/  RED.E.ADD.F32.FTZ.RN.STRONG.GPU [R56.64+-0x2000], R59 ;  /* 0xffe0003b3800798e */ /* 0x0045e4000c10e7a0 */
.L_x_3282:
[----:B------:R-:W-:Y:S05]  /*af30*/  BSYNC B0 ;  /* 0x0000000000007941 */ /* 0x000fea0003800000 */
.L_x_3281:
[----:B--2---:R2:W3:Y:S01]  /*af40*/  LDS R59, [R208.X4+0x4300] ;  /* 0x00430000d03b7984 */ /* 0x0044e20000004800 */
[----:B------:R-:W-:Y:S01]  /*af50*/  BSSY B0, `(.L_x_3283) ;  /* 0x0000005000007945 */ /* 0x000fe20003800000 */
[----:B0-----:R-:W-:-:S02]  /*af60*/  IADD3 R58, R99, 0x900, RZ ;  /* 0x00000900633a7810 */ /* 0x001fc40007ffe0ff */
[----:B-1----:R-:W-:Y:S01]  /*af70*/  IADD3 R210, R99, 0x980, RZ ;  /* 0x0000098063d27810 */ /* 0x002fe20007ffe0ff */
[----:B------:R-:W-:Y:S05]  /*af80*/  @!P5 BRA `(.L_x_3284) ;  /* 0x000000100000d947 */ /* 0x000fea0003800000 */
[----:B---3--:R0:W-:Y:S02]  /*af90*/  RED.E.ADD.F32.FTZ.RN.STRONG.GPU [R56.64+-0x1e00], R59 ;  /* 0xffe2003b3800798e */ /* 0x0081e4000c10e7a0 */
.L_x_3284:
[----:B------:R-:W-:Y:S05]  /*afa0*/  BSYNC B0 ;  /* 0x0000000000007941 */ /* 0x000fea0003800000 */
.L_x_3283:
        /* <DEDUP_REMOVED lines=14> */
.L_x_3286:
[----:B0-----:R-:W-:Y:S05]  /*b090*/  BSYNC B0 ;  /* 0x0000000000007941 */ /* 0x001fea0003800000 */
.L_x_3285:
[----:B-1----:R0:W1:Y:S01]  /*b0a0*/  LDS R59, [R210.X4+0x4700] ;  /* 0x00470000d23b7984 */ /* 0x0020620000004800 */
[----:B------:R-:W-:Y:S01]  /*b0b0*/  BSSY B0, `(.L_x_3287) ;  /* 0x0000005000007945 */ /* 0x000fe20003800000 */
[----:B------:R-:W-:Y:S02]  /*b0c0*/  IADD3 R58, R99, 0xa80, RZ ;  /* 0x00000a80633a7810 */ /* 0x000fe40007ffe0ff */
[----:B------:R-:W-:Y:S01]  /*b0d0*/  LEA.HI.SX32 R208, R208, R99, 0x1b ;  /* 0x00000063d0d07211 */ /* 0x000fe200078fdaff */
[----:B------:R-:W-:Y:S05]  /*b0e0*/  @!P0 BRA `(.L_x_3288) ;  /* 0x0000001000008947 */ /* 0x000fea0003800000 */
[----:B-1----:R1:W-:Y:S02]  /*b0f0*/  RED.E.ADD.F32.FTZ.RN.STRONG.GPU [R56.64+-0x1a00], R59 ;  /* 0xffe6003b3800798e */ /* 0x0023e4000c10e7a0 */
.L_x_3288:
[----:B------:R-:W-:Y:S05]  /*b100*/  BSYNC B0 ;  /* 0x0000000000007941 */ /* 0x000fea0003800000 */
.L_x_3287:
[----:B-1----:R1:W2:Y:S01]  /*b110*/  LDS R59, [R208.X4+0x4900] ;  /* 0x00490000d03b7984 */ /* 0x0022a20000004800 */
[----:B------:R-:W-:Y:S01]  /*b120*/  BSSY B0, `(.L_x_3289) ;  /* 0x0000005000007945 */ /* 0x000fe20003800000 */
[----:B0-----:R-:W-:-:S02]  /*b130*/  IADD3 R210, R99, 0xb00, RZ ;  /* 0x00000b0063d27810 */ /* 0x001fc40007ffe0ff */
[----:B------:R-:W-:Y:S01]  /*b140*/  LEA.HI.SX32 R58, R58, R99, 0x1b ;  /* 0x000000633a3a7211 */ /* 0x000fe200078fdaff */
[----:B------:R-:W-:Y:S05]  /*b150*/  @!P1 BRA `(.L_x_3290) ;  /* 0x0000001000009947 */ /* 0x000fea0003800000 */
[----:B--2---:R0:W-:Y:S02]  /*b160*/  RED.E.ADD.F32.FTZ.RN.STRONG.GPU [R56.64+-0x1800], R59 ;  /* 0xffe8003b3800798e */ /* 0x0041e4000c10e7a0 */
.L_x_3290:
[----:B------:R-:W-:Y:S05]  /*b170*/  BSYNC B0 ;  /* 0x0000000000007941 */ /* 0x000fea0003800000 */
.L_x_3289:
[----:B0-2---:R0:W2:Y:S01]  /*b180*/  LDS R59, [R58.X4+0x4b00] ;  /* 0x004b00003a3b7984 */ /* 0x0050a20000004800 */
[----:B------:R-:W-:Y:S01]  /*b190*/  BSSY B0, `(.L_x_3291) ;  /* 0x0000005000007945 */ /* 0x000fe20003800000 */
[----:B-1----:R-:W-:Y:S02]  /*b1a0*/  IADD3 R208, R99, 0xb80, RZ ;  /* 0x00000b8063d07810 */ /* 0x002fe40007ffe0ff */
[----:B------:R-:W-:Y:S01]  /*b1b0*/  LEA.HI.SX32 R210, R210, R99, 0x1b ;  /* 0x00000063d2d27211 */ /* 0x000fe200078fdaff */
[----:B------:R-:W-:Y:S05]  /*b1c0*/  @!P2 BRA `(.L_x_3292) ;  /* 0x000000100000a947 */ /* 0x000fea0003800000 */
[----:B--2---:R1:W-:Y:S02]  /*b1d0*/  RED.E.ADD.F32.FTZ.RN.STRONG.GPU [R56.64+-0x1600], R59 ;  /* 0xffea003b3800798e */ /* 0x0043e4000c10e7a0 */
.L_x_3292:
[----:B------:R-:W-:Y:S05]  /*b1e0*/  BSYNC B0 ;  /* 0x0000000000007941 */ /* 0x000fea0003800000 */
.L_x_3291:
[----:B-12---:R1:W2:Y:S01]  /*b1f0*/  LDS R59, [R210.X4+0x4d00] ;  /* 0x004d0000d23b7984 */ /* 0x0062a20000004800 */
[----:B------:R-:W-:Y:S01]  /*b200*/  BSSY B0, `(.L_x_3293) ;  /* 0x0000005000007945 */ /* 0x000fe20003800000 */
[----:B0-----:R-:W-:Y:S02]  /*b210*/  IADD3 R58, R99, 0xc00, RZ ;  /* 0x00000c00633a7810 */ /* 0x001fe40007ffe0ff */
[----:B------:R-:W-:Y:S01]  /*b220*/  LEA.HI.SX32 R208, R208, R99, 0x1b ;  /* 0x00000063d0d07211 */ /* 0x000fe200078fdaff */
[----:B------:R-:W-:Y:S05]  /*b230*/  @!P3 BRA `(.L_x_3294) ;  /* 0x000000100000b947 */ /* 0x000fea0003800000 */
[----:B--2---:R0:W-:Y:S02]  /*b240*/  RED.E.ADD.F32.FTZ.RN.STRONG.GPU [R56.64+-0x1400], R59 ;  /* 0xffec003b3800798e */ /* 0x0041e4000c10e7a0 */
.L_x_3294:
[----:B------:R-:W-:Y:S05]  /*b250*/  BSYNC B0 ;  /* 0x0000000000007941 */ /* 0x000fea0003800000 */
.L_x_3293:
[----:B0-2---:R0:W2:Y:S01]  /*b260*/  LDS R59, [R208.X4+0x4f00] ;  /* 0x004f0000d03b7984 */ /* 0x0050a20000004800 */
[----:B------:R-:W-:Y:S01]  /*b270*/  BSSY B0, `(.L_x_3295) ;  /* 0x0000004000007945 */ /* 0x000fe20003800000 */
[----:B------:R-:W-:Y:S01]  /*b280*/  LEA.HI.SX32 R58, R58, R99, 0x1b ;  /* 0x000000633a3a7211 */ /* 0x000fe200078fdaff */
[----:B------:R-:W-:Y:S05]  /*b290*/  @!P4 BRA `(.L_x_3296) ;  /* 0x000000100000c947 */ /* 0x000fea0003800000 */
[----:B--2---:R2:W-:Y:S02]  /*b2a0*/  RED.E.ADD.F32.FTZ.RN.STRONG.GPU [R56.64+-0x1200], R59 ;  /* 0xffee003b3800798e */ /* 0x0045e4000c10e7a0 */
.L_x_3296:
[----:B------:R-:W-:Y:S05]  /*b2b0*/  BSYNC B0 ;  /* 0x0000000000007941 */ /* 0x000fea0003800000 */
.L_x_3295:
[----:B--2---:R2:W3:Y:S01]  /*b2c0*/  LDS R59, [R58.X4+0x5100] ;  /* 0x005100003a3b7984 */ /* 0x0044e20000004800 */
[----:B------:R-:W-:Y:S01]  /*b2d0*/  BSSY B0, `(.L_x_3297) ;  /* 0x0000005000007945 */ /* 0x000fe20003800000 */
[----:B0-----:R-:W-:-:S02]  /*b2e0*/  IADD3 R208, R99, 0xc80, RZ ;  /* 0x00000c8063d07810 */ /* 0x001fc40007ffe0ff */
[----:B-1----:R-:W-:Y:S01]  /*b2f0*/  IADD3 R210, R99, 0xd00, RZ ;  /* 0x00000d0063d27810 */ /* 0x002fe20007ffe0ff */
[----:B------:R-:W-:Y:S05]  /*b300*/  @!P5 BRA `(.L_x_3298) ;  /* 0x000000100000d947 */ /* 0x000fea0003800000 */
[----:B---3--:R0:W-:Y:S02]  /*b310*/  RED.E.ADD.F32.FTZ.RN.STRONG.GPU [R56.64+-0x1000], R59 ;  /* 0xfff0003b3800798e */ /* 0x0081e4000c10e7a0 */
.L_x_3298:
[----:B------:R-:W-:Y:S05]  /*b320*/  BSYNC B0 ;  /* 0x0000000000007941 */ /* 0x000fea0003800000 */
.L_x_3297:
        /* <DEDUP_REMOVED lines=14> */
.L_x_3300:
[----:B0-----:R-:W-:Y:S05]  /*b410*/  BSYNC B0 ;  /* 0x0000000000007941 */ /* 0x001fea0003800000 */
.L_x_3299:
[----:B-1----:R0:W1:Y:S01]  /*b420*/  LDS R59, [R210.X4+0x5500] ;  /* 0x00550000d23b7984 */ /* 0x0020620000004800 */
[----:B------:R-:W-:Y:S01]  /*b430*/  BSSY B0, `(.L_x_3301) ;  /* 0x0000005000007945 */ /* 0x000fe20003800000 */
[----:B------:R-:W-:Y:S02]  /*b440*/  IADD3 R208, R99, 0xe00, RZ ;  /* 0x00000e0063d07810 */ /* 0x000fe40007ffe0ff */
[----:B------:R-:W-:Y:S01]  /*b450*/  LEA.HI.SX32 R58, R58, R99, 0x1b ;  /* 0x000000633a3a7211 */ /* 0x000fe200078fdaff */
[----:B------:R-:W-:Y:S05]  /*b460*/  @!P0 BRA `(.L_x_3302) ;  /* 0x0000001000008947 */ /* 0x000fea0003800000 */
[----:B-1----:R1:W-:Y:S02]  /*b470*/  RED.E.ADD.F32.FTZ.RN.STRONG.GPU [R56.64+-0xc00], R59 ;  /* 0xfff4003b3800798e */ /* 0x0023e4000c10e7a0 */
.L_x_3302:
[----:B------:R-:W-:Y:S05]  /*b480*/  BSYNC B0 ;  /* 0x0000000000007941 */ /* 0x000fea0003800000 */
.L_x_3301:
[----:B-1----:R1:W2:Y:S01]  /*b490*/  LDS R59, [R58.X4+0x5700] ;  /* 0x005700003a3b7984 */ /* 0x0022a20000004800 */
[----:B------:R-:W-:Y:S01]  /*b4a0*/  BSSY B0, `(.L_x_3303) ;  /* 0x0000005000007945 */ /* 0x000fe20003800000 */
[----:B0-----:R-:W-:-:S02]  /*b4b0*/  IADD3 R210, R99, 0xe80, RZ ;  /* 0x00000e8063d27810 */ /* 0x001fc40007ffe0ff */
[----:B------:R-:W-:Y:S01]  /*b4c0*/  LEA.HI.SX32 R208, R208, R99, 0x1b ;  /* 0x00000063d0d07211 */ /* 0x000fe200078fdaff */
[----:B------:R-:W-:Y:S05]  /*b4d0*/  @!P1 BRA `(.L_x_3304) ;  /* 0x0000001000009947 */ /* 0x000fea0003800000 */
[----:B--2---:R0:W-:Y:S02]  /*b4e0*/  RED.E.ADD.F32.FTZ.RN.STRONG.GPU [R56.64+-0xa00], R59 ;  /* 0xfff6003b3800798e */ /* 0x0041e4000c10e7a0 */
.L_x_3304:
[----:B------:R-:W-:Y:S05]  /*b4f0*/  BSYNC B0 ;  /* 0x0000000000007941 */ /* 0x000fea0003800000 */
.L_x_3303:
[----:B0-2---:R0:W2:Y:S01]  /*b500*/  LDS R59, [R208.X4+0x5900] ;  /* 0x00590000d03b7984 */ /* 0x0050a20000004800 */
[----:B------:R-:W-:Y:S01]  /*b510*/  BSSY B0, `(.L_x_3305) ;  /* 0x0000005000007945 */ /* 0x000fe20003800000 */
[----:B-1----:R-:W-:Y:S02]  /*b520*/  IADD3 R58, R99, 0xf00, RZ ;  /* 0x00000f00633a7810 */ /* 0x002fe40007ffe0ff */
[----:B------:R-:W-:Y:S01]  /*b530*/  LEA.HI.SX32 R210, R210, R99, 0x1b ;  /* 0x00000063d2d27211 */ /* 0x000fe200078fdaff */
[----:B------:R-:W-:Y:S05]  /*b540*/  @!P2 BRA `(.L_x_3306) ;  /* 0x000000100000a947 */ /* 0x000fea0003800000 */
[----:B--2---:R1:W-:Y:S02]  /*b550*/  RED.E.ADD.F32.FTZ.RN.STRONG.GPU [R56.64+-0x800], R59 ;  /* 0xfff8003b3800798e */ /* 0x0043e4000c10e7a0 */
.L_x_3306:
[----:B------:R-:W-:Y:S05]  /*b560*/  BSYNC B0 ;  /* 0x0000000000007941 */ /* 0x000fea0003800000 */
.L_x_3305:
[----:B-12---:R1:W2:Y:S01]  /*b570*/  LDS R59, [R210.X4+0x5b00] ;  /* 0x005b0000d23b7984 */ /* 0x0062a20000004800 */
[----:B------:R-:W-:Y:S01]  /*b580*/  BSSY B0, `(.L_x_3307) ;  /* 0x0000005000007945 */ /* 0x000fe20003800000 */
[----:B0-----:R-:W-:Y:S02]  /*b590*/  IADD3 R208, R99, 0xf80, RZ ;  /* 0x00000f8063d07810 */ /* 0x001fe40007ffe0ff */
[----:B------:R-:W-:Y:S01]  /*b5a0*/  LEA.HI.SX32 R58, R58, R99, 0x1b ;  /* 0x000000633a3a7211 */ /* 0x000fe200078fdaff */
[----:B------:R-:W-:Y:S05]  /*b5b0*/  @!P3 BRA `(.L_x_3308) ;  /* 0x000000100000b947 */ /* 0x000fea0003800000 */
[----:B--2---:R0:W-:Y:S02]  /*b5c0*/  RED.E.ADD.F32.FTZ.RN.STRONG.GPU [R56.64+-0x600], R59 ;  /* 0xfffa003b3800798e */ /* 0x0041e4000c10e7a0 */
.L_x_3308:
[----:B------:R-:W-:Y:S05]  /*b5d0*/  BSYNC B0 ;  /* 0x0000000000007941 */ /* 0x000fea0003800000 */
.L_x_3307:
[----:B0-2---:R0:W2:Y:S01]  /*b5e0*/  LDS R59, [R58.X4+0x5d00] ;  /* 0x005d00003a3b7984 */ /* 0x0050a20000004800 */
[----:B------:R-:W-:Y:S01]  /*b5f0*/  BSSY B0, `(.L_x_3309) ;  /* 0x0000004000007945 */ /* 0x000fe20003800000 */
[----:B------:R-:W-:Y:S01]  /*b600*/  LEA.HI.SX32 R208, R208, R99, 0x1b ;  /* 0x00000063d0d07211 */ /* 0x000fe200078fdaff */
[----:B------:R-:W-:Y:S05]  /*b610*/  @!P4 BRA `(.L_x_3310) ;  /* 0x000000100000c947 */ /* 0x000fea0003800000 */
[----:B--2---:R2:W-:Y:S02]  /*b620*/  RED.E.ADD.F32.FTZ.RN.STRONG.GPU [R56.64+-0x400], R59 ;  /* 0xfffc003b3800798e */ /* 0x0045e4000c10e7a0 */
.L_x_3310:
[----:B------:R-:W-:Y:S05]  /*b630*/  BSYNC B0 ;  /* 0x0000000000007941 */ /* 0x000fea0003800000 */
.L_x_3309:
[----:B--2---:R2:W3:Y:S01]  /*b640*/  LDS R59, [R208.X4+0x5f00] ;  /* 0x005f0000d03b7984 */ /* 0x0044e20000004800 */
[----:B------:R-:W-:Y:S01]  /*b650*/  BSSY B0, `(.L_x_3311) ;  /* 0x0000003000007945 */ /* 0x000fe20003800000 */
[----:B------:R-:W-:Y:S05]  /*b660*/  @!P5 BRA `(.L_x_3312) ;  /* 0x000000100000d947 */ /* 0x000fea0003800000 */
[----:B---3--:R3:W-:Y:S02]  /*b670*/  RED.E.ADD.F32.FTZ.RN.STRONG.GPU [R56.64+-0x200], R59 ;  /* 0xfffe003b3800798e */ /* 0x0087e4000c10e7a0 */
.L_x_3312:
[----:B------:R-:W-:Y:S05]  /*b680*/  BSYNC B0 ;  /* 0x0000000000007941 */ /* 0x000fea0003800000 */
.L_x_3311:
[----:B--2---:R-:W2:Y:S01]  /*b690*/  SHFL.DOWN PT, R208, R193, 0x1, 0x1f ;  /* 0x08201f00c1d07f89 */ /* 0x004ea200000e0000 */
[----:B------:R-:W-:Y:S01]  /*b6a0*/  ISETP.GT.AND P0, PT, R100, 0x1e, PT ;  /* 0x0000001e6400780c */ /* 0x000fe20003f04270 */
[----:B------:R-:W-:Y:S01]  /*b6b0*/  FADD.FTZ R50, R111, R50 ;  /* 0x000000326f327221 */ /* 0x000fe20000010000 */
[----:B---3--:R-:W-:Y:S01]  /*b6c0*/  MOV R57, R193 ;  /* 0x000000c100397202 */ /* 0x008fe20000000f00 */
[----:B------:R-:W3:Y:S01]  /*b6d0*/  SHFL.DOWN PT, R167, R117, 0x1, 0x1f ;  /* 0x08201f0075a77f89 */ /* 0x000ee200000e0000 */
[----:B0-----:R-:W-:Y:S01]  /*b6e0*/  MOV R58, R117 ;  /* 0x00000075003a7202 */ /* 0x001fe20000000f00 */
[----:B------:R-:W-:Y:S01]  /*b6f0*/  FMUL.FTZ R111, R160, R186 ;  /* 0x000000baa06f7220 */ /* 0x000fe20000410000 */
[----:B------:R-:W-:Y:S01]  /*b700*/  MOV R59, R223 ;  /* 0x000000df003b7202 */ /* 0x000fe20000000f00 */
[----:B-1----:R-:W0:Y:S01]  /*b710*/  SHFL.DOWN PT, R210, R223, 0x1, 0x1f ;  /* 0x08201f00dfd27f89 */ /* 0x002e2200000e0000 */
[----:B------:R-:W-:Y:S01]  /*b720*/  MOV R56, R199 ;  /* 0x000000c700387202 */ /* 0x000fe20000000f00 */
[----:B------:R-:W-:Y:S01]  /*b730*/  FMUL.FTZ R162, R103, R162 ;  /* 0x000000a267a27220 */ /* 0x000fe20000410000 */
[----:B------:R-:W-:Y:S01]  /*b740*/  ISETP.NE.AND P1, PT, R100, RZ, PT ;  /* 0x000000ff6400720c */ /* 0x000fe20003f25270 */
[----:B------:R-:W1:Y:S01]  /*b750*/  SHFL.DOWN PT, R121, R199, 0x1, 0x1f ;  /* 0x08201f00c7797f89 */ /* 0x000e6200000e0000 */
[----:B------:R-:W-:Y:S01]  /*b760*/  FFMA.FTZ R140, R161, R169, R140 ;  /* 0x000000a9a18c7223 */ /* 0x000fe2000001008c */
[----:B------:R-:W-:Y:S01]  /*b770*/  ISETP.NE.AND P2, PT, R99, RZ, PT ;  /* 0x000000ff6300720c */ /* 0x000fe20003f45270 */
[----:B------:R-:W-:Y:S01]  /*b780*/  FFMA.FTZ R111, R158, R170, R111 ;  /* 0x000000aa9e6f7223 */ /* 0x000fe2000001006f */
[----:B------:R-:W-:Y:S01]  /*b790*/  BSSY B0, `(.L_x_3313) ;  /* 0x00000a6000007945 */ /* 0x000fe20003800000 */
[----:B------:R-:W-:-:S02]  /*b7a0*/  FFMA.FTZ R125, R230, R142, R125 ;  /* 0x0000008ee67d7223 */ /* 0x000fc4000001007d */
[----:B------:R-:W-:Y:S02]  /*b7b0*/  FFMA.FTZ R162, R231, R164, R162 ;  /* 0x000000a4e7a27223 */ /* 0x000fe400000100a2 */
[----:B------:R-:W-:Y:S02]  /*b7c0*/  FFMA.FTZ R19, R140, R52, R19 ;  /* 0x000000348c137223 */ /* 0x000fe40000010013 */
[----:B------:R-:W-:Y:S02]  /*b7d0*/  FFMA.FTZ R125, R115, R140, R125 ;  /* 0x0000008c737d7223 */ /* 0x000fe4000001007d */
[----:B--2---:R-:W-:Y:S02]  /*b7e0*/  @!P0 FADD.FTZ R57, R57, R208 ;  /* 0x000000d039398221 */ /* 0x004fe40000010000 */
[----:B------:R-:W-:Y:S02]  /*b7f0*/  FFMA.FTZ R20, R111, R51, R20 ;  /* 0x000000336f147223 */ /* 0x000fe40000010014 */
[----:B---3--:R-:W-:Y:S01]  /*b800*/  @!P0 FADD.FTZ R58, R58, R167 ;  /* 0x000000a73a3a8221 */ /* 0x008fe20000010000 */
[----:B------:R-:W2:Y:S01]  /*b810*/  SHFL.DOWN PT, R208, R57, 0x2, 0x1f ;  /* 0x08401f0039d07f89 */ /* 0x000ea200000e0000 */
[----:B------:R-:W-:-:S02]  /*b820*/  FFMA.FTZ R162, R116, R111, R162 ;  /* 0x0000006f74a27223 */ /* 0x000fc400000100a2 */
[----:B0-----:R-:W-:Y:S02]  /*b830*/  @!P0 FADD.FTZ R59, R59, R210 ;  /* 0x000000d23b3b8221 */ /* 0x001fe40000010000 */
[----:B------:R-:W-:Y:S02]  /*b840*/  FFMA.FTZ R122, R122, R119, R123 ;  /* 0x000000777a7a7223 */ /* 0x000fe4000001007b */
[----:B-1----:R-:W-:Y:S01]  /*b850*/  @!P0 FADD.FTZ R56, R56, R121 ;  /* 0x0000007938388221 */ /* 0x002fe20000010000 */
[----:B------:R-:W0:Y:S01]  /*b860*/  SHFL.DOWN PT, R210, R59, 0x2, 0x1f ;  /* 0x08401f003bd27f89 */ /* 0x000e2200000e0000 */
[----:B------:R-:W-:Y:S01]  /*b870*/  ISETP.GT.AND P0, PT, R100, 0x1d, PT ;  /* 0x0000001d6400780c */ /* 0x000fe20003f04270 */
[----:B------:R-:W-:Y:S02]  /*b880*/  FMUL.FTZ R143, R102, R143 ;  /* 0x0000008f668f7220 */ /* 0x000fe40000410000 */
[----:B------:R-:W1:Y:S01]  /*b890*/  SHFL.DOWN PT, R121, R58, 0x2, 0x1f ;  /* 0x08401f003a797f89 */ /* 0x000e6200000e0000 */
[----:B------:R-:W-:-:S02]  /*b8a0*/  FADD.FTZ R49, R122, R49 ;  /* 0x000000317a317221 */ /* 0x000fc40000010000 */
[----:B------:R-:W-:Y:S01]  /*b8b0*/  FMUL.FTZ R102, R155, R189 ;  /* 0x000000bd9b667220 */ /* 0x000fe20000410000 */
[----:B------:R-:W3:Y:S01]  /*b8c0*/  SHFL.DOWN PT, R117, R56, 0x2, 0x1f ;  /* 0x08401f0038757f89 */ /* 0x000ee200000e0000 */
[----:B------:R-:W-:Y:S02]  /*b8d0*/  FMUL.FTZ R122, R159, R187 ;  /* 0x000000bb9f7a7220 */ /* 0x000fe40000410000 */
[----:B------:R-:W-:Y:S02]  /*b8e0*/  FMUL.FTZ R103, R156, R188 ;  /* 0x000000bc9c677220 */ /* 0x000fe40000410000 */
[----:B------:R-:W-:Y:S02]  /*b8f0*/  FMUL.FTZ R166, R85, R166 ;  /* 0x000000a655a67220 */ /* 0x000fe40000410000 */
[----:B------:R-:W-:Y:S02]  /*b900*/  FMUL.FTZ R165, R84, R165 ;  /* 0x000000a554a57220 */ /* 0x000fe40000410000 */
[----:B--2---:R-:W-:-:S02]  /*b910*/  @!P0 FADD.FTZ R57, R57, R208 ;  /* 0x000000d039398221 */ /* 0x004fc40000010000 */
[----:B------:R-:W-:Y:S02]  /*b920*/  FFMA.FTZ R102, R153, R173, R102 ;  /* 0x000000ad99667223 */ /* 0x000fe40000010066 */
[----:B------:R-:W-:Y:S01]  /*b930*/  FFMA.FTZ R122, R157, R171, R122 ;  /* 0x000000ab9d7a7223 */ /* 0x000fe2000001007a */
[----:B------:R-:W2:Y:S01]  /*b940*/  SHFL.DOWN PT, R116, R57, 0x4, 0x1f ;  /* 0x08801f0039747f89 */ /* 0x000ea200000e0000 */
        /* <DEDUP_REMOVED lines=8> */
[----:B------:R-:W-:Y:S01]  /*b9d0*/  ISETP.GT.AND P0, PT, R100, 0x1b, PT ;  /* 0x0000001b6400780c */ /* 0x000fe20003f04270 */
[----:B------:R-:W-:Y:S02]  /*b9e0*/  FFMA.FTZ R165, R220, R177, R165 ;  /* 0x000000b1dca57223 */ /* 0x000fe400000100a5 */
[----:B------:R-:W3:Y:S01]  /*b9f0*/  SHFL.DOWN PT, R111, R56, 0x4, 0x1f ;  /* 0x08801f00386f7f89 */ /* 0x000ee200000e0000 */
[----:B------:R-:W-:Y:S02]  /*ba00*/  FFMA.FTZ R143, R87, R122, R143 ;  /* 0x0000007a578f7223 */ /* 0x000fe4000001008f */
[----:B------:R-:W-:Y:S02]  /*ba10*/  FFMA.FTZ R166, R86, R103, R166 ;  /* 0x0000006756a67223 */ /* 0x000fe400000100a6 */
[----:B------:R-:W-:-:S02]  /*ba20*/  FFMA.FTZ R23, R102, R88, R23 ;  /* 0x0000005866177223 */ /* 0x000fc40000010017 */
[----:B------:R-:W-:Y:S02]  /*ba30*/  FFMA.FTZ R165, R83, R102, R165 ;  /* 0x0000006653a57223 */ /* 0x000fe400000100a5 */
[----:B------:R-:W-:Y:S02]  /*ba40*/  FMUL.FTZ R184, R81, R184 ;  /* 0x000000b851b87220 */ /* 0x000fe40000410000 */
[----:B--2---:R-:W-:Y:S02]  /*ba50*/  @!P0 FADD.FTZ R57, R57, R116 ;  /* 0x0000007439398221 */ /* 0x004fe40000010000 */
[----:B------:R-:W-:Y:S02]  /*ba60*/  FMUL.FTZ R81, R148, R192 ;  /* 0x000000c094517220 */ /* 0x000fe40000410000 */
[----:B------:R-:W-:Y:S01]  /*ba70*/  FMUL.FTZ R84, R151, R191 ;  /* 0x000000bf97547220 */ /* 0x000fe20000410000 */
[----:B------:R-:W2:Y:S01]  /*ba80*/  SHFL.DOWN PT, R86, R57, 0x8, 0x1f ;  /* 0x09001f0039567f89 */ /* 0x000ea200000e0000 */
[----:B0-----:R-:W-:-:S02]  /*ba90*/  @!P0 FADD.FTZ R59, R59, R140 ;  /* 0x0000008c3b3b8221 */ /* 0x001fc40000010000 */
[----:B------:R-:W-:Y:S02]  /*baa0*/  FMUL.FTZ R141, R80, R141 ;  /* 0x0000008d508d7220 */ /* 0x000fe40000410000 */
[----:B-1----:R-:W-:Y:S01]  /*bab0*/  @!P0 FADD.FTZ R58, R58, R115 ;  /* 0x000000733a3a8221 */ /* 0x002fe20000010000 */
[----:B------:R-:W0:Y:S01]  /*bac0*/  SHFL.DOWN PT, R102, R59, 0x8, 0x1f ;  /* 0x09001f003b667f89 */ /* 0x000e2200000e0000 */
[----:B------:R-:W-:Y:S02]  /*bad0*/  FMUL.FTZ R138, R77, R138 ;  /* 0x0000008a4d8a7220 */ /* 0x000fe40000410000 */
        /* <DEDUP_REMOVED lines=10> */
[----:B--2---:R-:W-:Y:S02]  /*bb80*/  @!P0 FADD.FTZ R57, R57, R86 ;  /* 0x0000005639398221 */ /* 0x004fe40000010000 */
[----:B------:R-:W-:-:S02]  /*bb90*/  FFMA.FTZ R136, R78, R81, R136 ;  /* 0x000000514e887223 */ /* 0x000fc40000010088 */
[----:B------:R-:W-:Y:S01]  /*bba0*/  FMUL.FTZ R137, R76, R137 ;  /* 0x000000894c897220 */ /* 0x000fe20000410000 */
[----:B------:R-:W2:Y:S01]  /*bbb0*/  SHFL.DOWN PT, R78, R57, 0x10, 0x1f ;  /* 0x0a001f00394e7f89 */ /* 0x000ea200000e0000 */
[----:B0-----:R-:W-:Y:S02]  /*bbc0*/  @!P0 FADD.FTZ R59, R59, R102 ;  /* 0x000000663b3b8221 */ /* 0x001fe40000010000 */
[----:B------:R-:W-:Y:S02]  /*bbd0*/  FMUL.FTZ R76, R113, R195 ;  /* 0x000000c3714c7220 */ /* 0x000fe40000410000 */
[----:B-1----:R-:W-:Y:S01]  /*bbe0*/  @!P0 FADD.FTZ R58, R58, R87 ;  /* 0x000000573a3a8221 */ /* 0x002fe20000010000 */
[----:B------:R-:W-:Y:S01]  /*bbf0*/  SHFL.DOWN PT, R80, R59, 0x10, 0x1f ;  /* 0x0a001f003b507f89 */ /* 0x000fe200000e0000 */
[----:B------:R-:W-:Y:S02]  /*bc00*/  FMUL.FTZ R133, R68, R133 ;  /* 0x0000008544857220 */ /* 0x000fe40000410000 */
[----:B---3--:R-:W-:Y:S01]  /*bc10*/  @!P0 FADD.FTZ R56, R56, R83 ;  /* 0x0000005338388221 */ /* 0x008fe20000010000 */
[----:B------:R-:W0:Y:S01]  /*bc20*/  SHFL.DOWN PT, R81, R58, 0x10, 0x1f ;  /* 0x0a001f003a517f89 */ /* 0x000e2200000e0000 */
[----:B------:R-:W-:Y:S01]  /*bc30*/  ISETP.GT.AND P0, PT, R100, 0xf, PT ;  /* 0x0000000f6400780c */ /* 0x000fe20003f04270 */
[----:B------:R-:W-:-:S02]  /*bc40*/  FFMA.FTZ R76, R109, R179, R76 ;  /* 0x000000b36d4c7223 */ /* 0x000fc4000001004c */
[----:B------:R-:W1:Y:S01]  /*bc50*/  SHFL.DOWN PT, R79, R56, 0x10, 0x1f ;  /* 0x0a001f00384f7f89 */ /* 0x000e6200000e0000 */
[----:B------:R-:W-:Y:S02]  /*bc60*/  FFMA.FTZ R131, R204, R131, R133 ;  /* 0x00000083cc837223 */ /* 0x000fe40000010085 */
[----:B------:R-:W-:Y:S02]  /*bc70*/  FMUL.FTZ R134, R73, R134 ;  /* 0x0000008649867220 */ /* 0x000fe40000410000 */
[----:B------:R-:W-:Y:S02]  /*bc80*/  FFMA.FTZ R131, R69, R76, R131 ;  /* 0x0000004c45837223 */ /* 0x000fe40000010083 */
        /* <DEDUP_REMOVED lines=9> */
[----:B--2---:R-:W-:Y:S02]  /*bd20*/  @!P0 FADD.FTZ R57, R57, R78 ;  /* 0x0000004e39398221 */ /* 0x004fe40000010000 */
[----:B0-----:R-:W-:Y:S02]  /*bd30*/  @!P0 FADD.FTZ R58, R58, R81 ;  /* 0x000000513a3a8221 */ /* 0x001fe40000010000 */
[----:B------:R-:W-:Y:S02]  /*bd40*/  @!P0 FADD.FTZ R59, R59, R80 ;  /* 0x000000503b3b8221 */ /* 0x000fe40000010000 */
[----:B-1----:R-:W-:Y:S02]  /*bd50*/  @!P0 FADD.FTZ R56, R56, R79 ;  /* 0x0000004f38388221 */ /* 0x002fe40000010000 */
[----:B------:R-:W-:Y:S02]  /*bd60*/  FFMA.FTZ R85, R150, R174, R85 ;  /* 0x000000ae96557223 */ /* 0x000fe40000010055 */
[----:B------:R-:W-:Y:S01]  /*bd70*/  FFMA.FTZ R184, R221, R206, R184 ;  /* 0x000000ceddb87223 */ /* 0x000fe200000100b8 */
[----:B------:R0:W-:Y:S01]  /*bd80*/  @!P1 STS.128 [R98.X16+0x6310], R56 ;  /* 0x0063103862009388 */ /* 0x0001e2000000cc00 */
        /* <DEDUP_REMOVED lines=32> */
[----:B------:R-:W-:Y:S02]  /*bf90*/  FFMA.FTZ R29, R76, R94, R29 ;  /* 0x0000005e4c1d7223 */ /* 0x000fe4000001001d */
[----:B------:R-:W-:Y:S02]  /*bfa0*/  FADD.FTZ R37, R132, R37 ;  /* 0x0000002584257221 */ /* 0x000fe40000010000 */
[----:B------:R-:W-:Y:S02]  /*bfb0*/  FADD.FTZ R36, R131, R36 ;  /* 0x0000002483247221 */ /* 0x000fe40000010000 */
[----:B------:R-:W-:Y:S02]  /*bfc0*/  FFMA.FTZ R30, R73, R93, R30 ;  /* 0x0000005d491e7223 */ /* 0x000fe4000001001e */
[----:B------:R-:W-:-:S02]  /*bfd0*/  FFMA.FTZ R31, R68, R96, R31 ;  /* 0x00000060441f7223 */ /* 0x000fc4000001001f */
        /* <DEDUP_REMOVED lines=33> */
.L_x_3314:
[----:B0-----:R-:W-:Y:S05]  /*c1f0*/  BSYNC B0 ;  /* 0x0000000000007941 */ /* 0x001fea0003800000 */
.L_x_3313:
        /* <DEDUP_REMOVED lines=8> */
.L_x_3214:
        /* <DEDUP_REMOVED lines=11> */
[----:B------:R-:W-:Y:S01]  /*c330*/  USHF.L.U32 UR8, UR7, 0xb, URZ ;  /* 0x0000000b07087899 */ /* 0x000fe2000800063f */
[----:B------:R-:W-:Y:S01]  /*c340*/  F2FP.BF16.PACK_AB R24, R23, R24 ;  /* 0x000000181718723e */ /* 0x000fe200000010ff */
        /* <DEDUP_REMOVED lines=22> */
[----:B--2---:R0:W-:Y:S04]  /*c4b0*/  STS.128 [R97.X16], R12 ;  /* 0x0000000c61007388 */ /* 0x0041e8000000cc00 */
[----:B---3--:R-:W-:Y:S01]  /*c4c0*/  STS.128 [R97.X16+0x200], R52 ;  /* 0x0002003461007388 */ /* 0x008fe2000000cc00 */
[----:B------:R-:W-:-:S06]  /*c4d0*/  NOP ;  /* 0x0000000000007918 */ /* 0x000fcc0000000000 */
[----:B------:R-:W1:Y:S01]  /*c4e0*/  LDS.128 R8, [R4.X16] ;  /* 0x0000000004087984 */ /* 0x000e62000000cc00 */
[----:B0-----:R-:W-:Y:S02]  /*c4f0*/  F2FP.BF16.PACK_AB R15, R25, R26 ;  /* 0x0000001a190f723e */ /* 0x001fe400000010ff */
[----:B------:R-:W-:Y:S02]  /*c500*/  F2FP.BF16.PACK_AB R26, R19, R20 ;  /* 0x00000014131a723e */ /* 0x000fe400000010ff */
[----:B------:R-:W-:Y:S02]  /*c510*/  F2FP.BF16.PACK_AB R25, R21, R22 ;  /* 0x000000161519723e */ /* 0x000fe400000010ff */
[--C-:B-1----:R-:W-:Y:S02]  /*c520*/  PRMT R0, RZ, 0x5410, R8.reuse ;  /* 0x00005410ff007816 */ /* 0x102fe40000000008 */
        /* <DEDUP_REMOVED lines=12> */
[----:B------:R-:W-:Y:S01]  /*c5f0*/  @!P3 FMUL.FTZ R3, R8, -1.4426950216293334961 ;  /* 0xbfb8aa3b0803b820 */ /* 0x000fe20000410000 */
[----:B------:R-:W0:Y:S03]  /*c600*/  LDS.128 R4, [R4.X16+0x10] ;  /* 0x0000100004047984 */ /* 0x000e26000000cc00 */
[----:B------:R-:W1:Y:S01]  /*c610*/  @!P1 MUFU.EX2 R0, R0 ;  /* 0x0000000000009308 */ /* 0x000e620000000800 */
[----:B------:R-:W-:Y:S02]  /*c620*/  @!P0 FMUL.FTZ R8, R2, -1.4426950216293334961 ;  /* 0xbfb8aa3b02088820 */ /* 0x000fe40000410000 */
[----:B------:R-:W-:-:S05]  /*c630*/  @!P2 FMUL.FTZ R9, R9, -1.4426950216293334961 ;  /* 0xbfb8aa3b0909a820 */ /* 0x000fca0000410000 */
[----:B------:R-:W2:Y:S01]  /*c640*/  @!P3 MUFU.EX2 R3, R3 ;  /* 0x000000030003b308 */ /* 0x000ea20000000800 */
[----:B-1----:R-:W-:Y:S01]  /*c650*/  @!P1 FADD.FTZ R2, R0, 1 ;  /* 0x3f80000000029421 */ /* 0x002fe20000010000 */
[----:B------:R-:W-:-:S06]  /*c660*/  PRMT R0, RZ, 0x5410, R10 ;  /* 0x00005410ff007816 */ /* 0x000fcc000000000a */
[----:B------:R-:W1:Y:S01]  /*c670*/  @!P0 MUFU.EX2 R8, R8 ;  /* 0x0000000800088308 */ /* 0x000e620000000800 */
        /* <DEDUP_REMOVED lines=8> */
[----:B-1----:R-:W-:-:S03]  /*c700*/  @!P0 FADD.FTZ R8, R8, 1 ;  /* 0x3f80000008088421 */ /* 0x002fc60000010000 */
[----:B------:R1:W4:Y:S07]  /*c710*/  @!P3 MUFU.RCP R3, R0 ;  /* 0x000000000003b308 */ /* 0x00032e0000001000 */
[----:B--2---:R-:W-:Y:S01]  /*c720*/  @!P6 FMUL.FTZ R2, R13, -1.4426950216293334961 ;  /* 0xbfb8aa3b0d02e820 */ /* 0x004fe20000410000 */
[----:B------:R-:W2:Y:S01]  /*c730*/  @!P0 MUFU.RCP R8, R8 ;  /* 0x0000000800088308 */ /* 0x000ea20000001000 */
[--C-:B-1----:R-:W-:Y:S01]  /*c740*/  PRMT R0, RZ, 0x5410, R11.reuse ;  /* 0x00005410ff007816 */ /* 0x102fe2000000000b */
[----:B---3--:R-:W-:Y:S01]  /*c750*/  @!P1 FMUL.FTZ R33, R33, R12 ;  /* 0x0000000c21219220 */ /* 0x008fe20000410000 */
[----:B------:R-:W-:-:S03]  /*c760*/  PRMT R11, RZ, 0x7610, R11 ;  /* 0x00007610ff0b7816 */ /* 0x000fc6000000000b */
[----:B------:R-:W-:Y:S02]  /*c770*/  FADD.FTZ R14, R0, UR5 ;  /* 0x00000005000e7e21 */ /* 0x000fe40008010000 */
[----:B----4-:R-:W-:Y:S01]  /*c780*/  @!P3 FMUL.FTZ R34, R34, R3 ;  /* 0x000000032222b220 */ /* 0x010fe20000410000 */
[--C-:B0-----:R-:W-:Y:S01]  /*c790*/  PRMT R3, RZ, 0x5410, R4.reuse ;  /* 0x00005410ff037816 */ /* 0x101fe20000000004 */
[----:B------:R-:W-:Y:S01]  /*c7a0*/  @!P5 FMUL.FTZ R0, R10, -1.4426950216293334961 ;  /* 0xbfb8aa3b0a00d820 */ /* 0x000fe20000410000 */
[----:B------:R-:W-:Y:S01]  /*c7b0*/  FSETP.GTU.FTZ.AND P4, PT, R14, 20, PT ;  /* 0x41a000000e00780b */ /* 0x000fe20003f9c000 */
[----:B------:R-:W0:Y:S01]  /*c7c0*/  @!P6 MUFU.EX2 R2, R2 ;  /* 0x000000020002e308 */ /* 0x000e220000000800 */
[----:B------:R-:W-:Y:S01]  /*c7d0*/  PRMT R4, RZ, 0x7610, R4 ;  /* 0x00007610ff047816 */ /* 0x000fe20000000004 */
[----:B------:R-:W-:Y:S02]  /*c7e0*/  FADD.FTZ R10, R3, UR5 ;  /* 0x00000005030a7e21 */ /* 0x000fe40008010000 */
[----:B--2---:R-:W-:-:S02]  /*c7f0*/  @!P0 FMUL.FTZ R35, R35, R8 ;  /* 0x0000000823238220 */ /* 0x004fc40000410000 */
[----:B------:R-:W-:Y:S01]  /*c800*/  FADD.FTZ R11, R11, UR5 ;  /* 0x000000050b0b7e21 */ /* 0x000fe20008010000 */
[----:B------:R-:W-:Y:S01]  /*c810*/  FSETP.GTU.FTZ.AND P1, PT, R10, 20, PT ;  /* 0x41a000000a00780b */ /* 0x000fe20003f3c000 */
[----:B------:R-:W1:Y:S01]  /*c820*/  @!P2 MUFU.EX2 R9, R9 ;  /* 0x000000090009a308 */ /* 0x000e620000000800 */
[----:B------:R-:W-:Y:S02]  /*c830*/  FADD.FTZ R12, R4, UR5 ;  /* 0x00000005040c7e21 */ /* 0x000fe40008010000 */
[----:B------:R-:W-:Y:S01]  /*c840*/  FSETP.GTU.FTZ.AND P3, PT, R11, 20, PT ;  /* 0x41a000000b00780b */ /* 0x000fe20003f7c000 */
[----:B------:R-:W-:Y:S02]  /*c850*/  @!P4 FMUL.FTZ R3, R14, -1.4426950216293334961 ;  /* 0xbfb8aa3b0e03c820 */ /* 0x000fe40000410000 */
[----:B------:R-:W-:Y:S02]  /*c860*/  FSETP.GTU.FTZ.AND P0, PT, R12, 20, PT ;  /* 0x41a000000c00780b */ /* 0x000fe40003f1c000 */
[----:B------:R-:W2:Y:S01]  /*c870*/  @!P5 MUFU.EX2 R0, R0 ;  /* 0x000000000000d308 */ /* 0x000ea20000000800 */
[----:B0-----:R-:W-:-:S03]  /*c880*/  @!P6 FADD.FTZ R2, R2, 1 ;  /* 0x3f8000000202e421 */ /* 0x001fc60000010000 */
[----:B------:R-:W-:-:S04]  /*c890*/  @!P1 FMUL.FTZ R8, R10, -1.4426950216293334961 ;  /* 0xbfb8aa3b0a089820 */ /* 0x000fc80000410000 */
[----:B------:R-:W0:Y:S01]  /*c8a0*/  @!P4 MUFU.EX2 R3, R3 ;  /* 0x000000030003c308 */ /* 0x000e220000000800 */
[----:B-1----:R-:W-:Y:S02]  /*c8b0*/  @!P2 FADD.FTZ R9, R9, 1 ;  /* 0x3f8000000909a421 */ /* 0x002fe40000010000 */
[----:B------:R-:W-:Y:S02]  /*c8c0*/  @!P3 FMUL.FTZ R4, R11, -1.4426950216293334961 ;  /* 0xbfb8aa3b0b04b820 */ /* 0x000fe40000410000 */
[----:B------:R-:W-:-:S03]  /*c8d0*/  @!P0 FMUL.FTZ R10, R12, -1.4426950216293334961 ;  /* 0xbfb8aa3b0c0a8820 */ /* 0x000fc60000410000 */
[----:B------:R-:W1:Y:S01]  /*c8e0*/  @!P1 MUFU.EX2 R8, R8 ;  /* 0x0000000800089308 */ /* 0x000e620000000800 */
[----:B--2---:R-:W-:Y:S02]  /*c8f0*/  @!P5 FADD.FTZ R0, R0, 1 ;  /* 0x3f8000000000d421 */ /* 0x004fe40000010000 */
[----:B0-----:R-:W-:-:S05]  /*c900*/  @!P4 FADD.FTZ R3, R3, 1 ;  /* 0x3f8000000303c421 */ /* 0x001fca0000010000 */
[----:B------:R-:W0:Y:S01]  /*c910*/  @!P6 MUFU.RCP R2, R2 ;  /* 0x000000020002e308 */ /* 0x000e220000001000 */
[----:B-1----:R-:W-:-:S07]  /*c920*/  @!P1 FADD.FTZ R8, R8, 1 ;  /* 0x3f80000008089421 */ /* 0x002fce0000010000 */
[----:B------:R1:W2:Y:S08]  /*c930*/  @!P5 MUFU.RCP R11, R0 ;  /* 0x00000000000bd308 */ /* 0x0002b00000001000 */
[----:B------:R3:W4:Y:S01]  /*c940*/  @!P4 MUFU.RCP R12, R3 ;  /* 0x00000003000cc308 */ /* 0x0007220000001000 */
[--C-:B-1----:R-:W-:Y:S01]  /*c950*/  PRMT R0, RZ, 0x5410, R5.reuse ;  /* 0x00005410ff007816 */ /* 0x102fe20000000005 */
[----:B0-----:R-:W-:Y:S01]  /*c960*/  @!P6 FMUL.FTZ R37, R37, R2 ;  /* 0x000000022525e220 */ /* 0x001fe20000410000 */
[----:B------:R-:W-:-:S03]  /*c970*/  PRMT R5, RZ, 0x7610, R5 ;  /* 0x00007610ff057816 */ /* 0x000fc60000000005 */
[----:B------:R-:W-:Y:S01]  /*c980*/  FADD.FTZ R13, R0, UR5 ;  /* 0x00000005000d7e21 */ /* 0x000fe20008010000 */
[--C-:B------:R-:W-:Y:S01]  /*c990*/  PRMT R0, RZ, 0x5410, R6.reuse ;  /* 0x00005410ff007816 */ /* 0x100fe20000000006 */
[----:B------:R-:W0:Y:S01]  /*c9a0*/  @!P2 MUFU.RCP R9, R9 ;  /* 0x000000090009a308 */ /* 0x000e220000001000 */
[----:B------:R-:W-:Y:S01]  /*c9b0*/  PRMT R6, RZ, 0x7610, R6 ;  /* 0x00007610ff067816 */ /* 0x000fe20000000006 */
[----:B------:R-:W-:Y:S01]  /*c9c0*/  FADD.FTZ R5, R5, UR5 ;  /* 0x0000000505057e21 */ /* 0x000fe20008010000 */
[--C-:B---3--:R-:W-:Y:S01]  /*c9d0*/  PRMT R3, RZ, 0x5410, R7.reuse ;  /* 0x00005410ff037816 */ /* 0x108fe20000000007 */
[----:B------:R-:W-:Y:S01]  /*c9e0*/  FADD.FTZ R14, R0, UR5 ;  /* 0x00000005000e7e21 */ /* 0x000fe20008010000 */
[----:B------:R-:W-:Y:S01]  /*c9f0*/  PRMT R7, RZ, 0x7610, R7 ;  /* 0x00007610ff077816 */ /* 0x000fe20000000007 */
[----:B------:R-:W-:Y:S01]  /*ca00*/  FADD.FTZ R6, R6, UR5 ;  /* 0x0000000506067e21 */ /* 0x000fe20008010000 */
[----:B------:R-:W-:Y:S01]  /*ca10*/  FSETP.GTU.FTZ.AND P6, PT, R5, 20, PT ;  /* 0x41a000000500780b */ /* 0x000fe20003fdc000 */
[----:B------:R-:W1:Y:S01]  /*ca20*/  @!P1 MUFU.RCP R8, R8 ;  /* 0x0000000800089308 */ /* 0x000e620000001000 */
[----:B--2---:R-:W-:-:S02]  /*ca30*/  @!P5 FMUL.FTZ R38, R38, R11 ;  /* 0x0000000b2626d220 */ /* 0x004fc40000410000 */
[----:B------:R-:W-:Y:S01]  /*ca40*/  FADD.FTZ R7, R7, UR5 ;  /* 0x0000000507077e21 */ /* 0x000fe20008010000 */
[----:B------:R-:W-:Y:S01]  /*ca50*/  FSETP.GTU.FTZ.AND P5, PT, R6, 20, PT ;  /* 0x41a000000600780b */ /* 0x000fe20003fbc000 */
[----:B----4-:R-:W-:Y:S01]  /*ca60*/  @!P4 FMUL.FTZ R39, R39, R12 ;  /* 0x0000000c2727c220 */ /* 0x010fe20000410000 */
[----:B------:R-:W-:Y:S02]  /*ca70*/  FSETP.GTU.FTZ.AND P4, PT, R14, 20, PT ;  /* 0x41a000000e00780b */ /* 0x000fe40003f9c000 */
[----:B------:R-:W2:Y:S01]  /*ca80*/  @!P3 MUFU.EX2 R4, R4 ;  /* 0x000000040004b308 */ /* 0x000ea20000000800 */
[----:B0-----:R-:W-:Y:S01]  /*ca90*/  @!P2 FMUL.FTZ R36, R36, R9 ;  /* 0x000000092424a220 */ /* 0x001fe20000410000 */
[----:B------:R-:W-:Y:S02]  /*caa0*/  FSETP.GTU.FTZ.AND P2, PT, R13, 20, PT ;  /* 0x41a000000d00780b */ /* 0x000fe40003f5c000 */
[----:B------:R-:W-:Y:S01]  /*cab0*/  @!P6 FMUL.FTZ R2, R5, -1.4426950216293334961 ;  /* 0xbfb8aa3b0502e820 */ /* 0x000fe20000410000 */
[----:B------:R-:W-:Y:S01]  /*cac0*/  F2FP.BF16.PACK_AB R12, R31, R32 ;  /* 0x000000201f0c723e */ /* 0x000fe200000010ff */
[----:B------:R-:W-:-:S02]  /*cad0*/  FADD.FTZ R5, R3, UR5 ;  /* 0x0000000503057e21 */ /* 0x000fc40008010000 */
[----:B------:R-:W0:Y:S01]  /*cae0*/  @!P0 MUFU.EX2 R10, R10 ;  /* 0x0000000a000a8308 */ /* 0x000e220000000800 */
[----:B-1----:R-:W-:Y:S01]  /*caf0*/  @!P1 FMUL.FTZ R41, R41, R8 ;  /* 0x0000000829299220 */ /* 0x002fe20000410000 */
[----:B------:R-:W-:Y:S01]  /*cb00*/  FSETP.GTU.FTZ.AND P1, PT, R7, 20, PT ;  /* 0x41a000000700780b */ /* 0x000fe20003f3c000 */
[----:B------:R-:W-:Y:S01]  /*cb10*/  @!P4 FMUL.FTZ R3, R14, -1.4426950216293334961 ;  /* 0xbfb8aa3b0e03c820 */ /* 0x000fe20000410000 */
[----:B------:R-:W-:Y:S02]  /*cb20*/  F2FP.BF16.PACK_AB R14, R27, R28 ;  /* 0x0000001c1b0e723e */ /* 0x000fe400000010ff */
[----:B------:R-:W-:Y:S01]  /*cb30*/  F2FP.BF16.PACK_AB R27, R17, R18 ;  /* 0x00000012111b723e */ /* 0x000fe200000010ff */
[----:B------:R-:W-:Y:S01]  /*cb40*/  @!P2 FMUL.FTZ R0, R13, -1.4426950216293334961 ;  /* 0xbfb8aa3b0d00a820 */ /* 0x000fe20000410000 */
[----:B------:R-:W-:Y:S01]  /*cb50*/  F2FP.BF16.PACK_AB R13, R29, R30 ;  /* 0x0000001e1d0d723e */ /* 0x000fe200000010ff */
[----:B--2---:R-:W-:Y:S01]  /*cb60*/  @!P3 FADD.FTZ R4, R4, 1 ;  /* 0x3f8000000404b421 */ /* 0x004fe20000010000 */
[----:B------:R-:W1:Y:S01]  /*cb70*/  @!P6 MUFU.EX2 R2, R2 ;  /* 0x000000020002e308 */ /* 0x000e620000000800 */
[----:B0-----:R-:W-:-:S07]  /*cb80*/  @!P0 FADD.FTZ R10, R10, 1 ;  /* 0x3f8000000a0a8421 */ /* 0x001fce0000010000 */
[----:B------:R0:W2:Y:S08]  /*cb90*/  @!P3 MUFU.RCP R9, R4 ;  /* 0x000000040009b308 */ /* 0x0000b00000001000 */
[----:B------:R3:W4:Y:S01]  /*cba0*/  @!P0 MUFU.RCP R17, R10 ;  /* 0x0000000a00118308 */ /* 0x0007220000001000 */
[----:B0-----:R-:W-:Y:S02]  /*cbb0*/  @!P5 FMUL.FTZ R4, R6, -1.4426950216293334961 ;  /* 0xbfb8aa3b0604d820 */ /* 0x001fe40000410000 */
[----:B------:R-:W-:Y:S01]  /*cbc0*/  @!P1 FMUL.FTZ R6, R7, -1.4426950216293334961 ;  /* 0xbfb8aa3b07069820 */ /* 0x000fe20000410000 */
[----:B------:R-:W-:Y:S01]  /*cbd0*/  LEA R7, R100, R45, 0x1 ;  /* 0x0000002d64077211 */ /* 0x000fe200078e08ff */
[----:B-1----:R-:W-:-:S02]  /*cbe0*/  @!P6 FADD.FTZ R2, R2, 1 ;  /* 0x3f8000000202e421 */ /* 0x002fc40000010000 */
[----:B--2---:R-:W-:Y:S02]  /*cbf0*/  @!P3 FMUL.FTZ R42, R42, R9 ;  /* 0x000000092a2ab220 */ /* 0x004fe40000410000 */
[----:B------:R-:W-:Y:S01]  /*cc00*/  STS.128 [R7.X16], R12 ;  /* 0x0000000c07007388 */ /* 0x000fe2000000cc00 */
[----:B------:R-:W-:Y:S01]  /*cc10*/  FSETP.GTU.FTZ.AND P3, PT, R5, 20, PT ;  /* 0x41a000000500780b */ /* 0x000fe20003f7c000 */
[----:B------:R-:W0:Y:S02]  /*cc20*/  @!P4 MUFU.EX2 R3, R3 ;  /* 0x000000030003c308 */ /* 0x000e240000000800 */
[----:B------:R-:W-:Y:S01]  /*cc30*/  STS.128 [R7.X16+0x10], R24 ;  /* 0x0000101807007388 */ /* 0x000fe2000000cc00 */
[----:B------:R-:W-:-:S06]  /*cc40*/  NOP ;  /* 0x0000000000007918 */ /* 0x000fcc0000000000 */
[----:B---3--:R-:W1:Y:S01]  /*cc50*/  LDS.128 R8, [R97.X16] ;  /* 0x0000000061087984 */ /* 0x008e62000000cc00 */
[----:B------:R-:W2:Y:S01]  /*cc60*/  @!P2 MUFU.EX2 R0, R0 ;  /* 0x000000000000a308 */ /* 0x000ea20000000800 */
[----:B----4-:R-:W-:Y:S01]  /*cc70*/  @!P0 FMUL.FTZ R44, R44, R17 ;  /* 0x000000112c2c8220 */ /* 0x010fe20000410000 */
[----:B------:R-:W-:Y:S01]  /*cc80*/  F2FP.BF16.PACK_AB R17, R36, R35 ;  /* 0x000000232411723e */ /* 0x000fe200000010ff */
[----:B------:R-:W3:Y:S01]  /*cc90*/  LDS.128 R12, [R97.X16+0x200] ;  /* 0x00020000610c7984 */ /* 0x000ee2000000cc00 */
[----:B------:R-:W-:Y:S02]  /*cca0*/  @!P3 FMUL.FTZ R5, R5, -1.4426950216293334961 ;  /* 0xbfb8aa3b0505b820 */ /* 0x000fe40000410000 */
[----:B0-----:R-:W-:Y:S01]  /*ccb0*/  @!P4 FADD.FTZ R3, R3, 1 ;  /* 0x3f8000000303c421 */ /* 0x001fe20000010000 */
[----:B------:R-:W-:Y:S01]  /*ccc0*/  F2FP.BF16.PACK_AB R20, R44, R41 ;  /* 0x000000292c14723e */ /* 0x000fe200000010ff */
[----:B------:R-:W0:Y:S08]  /*ccd0*/  @!P5 MUFU.EX2 R4, R4 ;  /* 0x000000040004d308 */ /* 0x000e300000000800 */
[----:B------:R-:W4:Y:S01]  /*cce0*/  @!P3 MUFU.EX2 R5, R5 ;  /* 0x000000050005b308 */ /* 0x000f220000000800 */
[----:B--2---:R-:W-:-:S07]  /*ccf0*/  @!P2 FADD.FTZ R0, R0, 1 ;  /* 0x3f8000000000a421 */ /* 0x004fce0000010000 */
[----:B------:R-:W2:Y:S01]  /*cd00*/  @!P1 MUFU.EX2 R6, R6 ;  /* 0x0000000600069308 */ /* 0x000ea20000000800 */
[----:B0-----:R-:W-:-:S07]  /*cd10*/  @!P5 FADD.FTZ R4, R4, 1 ;  /* 0x3f8000000404d421 */ /* 0x001fce0000010000 */
[----:B------:R0:W5:Y:S01]  /*cd20*/  @!P6 MUFU.RCP R19, R2 ;  /* 0x000000020013e308 */ /* 0x0001620000001000 */
[----:B----4-:R-:W-:-:S07]  /*cd30*/  @!P3 FADD.FTZ R5, R5, 1 ;  /* 0x3f8000000505b421 */ /* 0x010fce0000010000 */
[----:B------:R4:W1:Y:S01]  /*cd40*/  @!P4 MUFU.RCP R16, R3 ;  /* 0x000000030010c308 */ /* 0x0008620000001000 */
[----:B0-----:R-:W-:Y:S01]  /*cd50*/  MOV R2, UR29 ;  /* 0x0000001d00027c02 */ /* 0x001fe20008000f00 */
[----:B--2---:R-:W-:-:S06]  /*cd60*/  @!P1 FADD.FTZ R6, R6, 1 ;  /* 0x3f80000006069421 */ /* 0x004fcc0000010000 */
[----:B------:R-:W0:Y:S01]  /*cd70*/  @!P2 MUFU.RCP R0, R0 ;  /* 0x000000000000a308 */ /* 0x000e220000001000 */
[----:B----4-:R-:W-:Y:S01]  /*cd80*/  MOV R3, UR28 ;  /* 0x0000001c00037c02 */ /* 0x010fe20008000f00 */
[----:B-----5:R-:W-:Y:S01]  /*cd90*/  @!P6 FMUL.FTZ R46, R46, R19 ;  /* 0x000000132e2ee220 */ /* 0x020fe20000410000 */
[----:B------:R-:W-:Y:S01]  /*cda0*/  F2FP.BF16.PACK_AB R19, R42, R39 ;  /* 0x000000272a13723e */ /* 0x000fe200000010ff */
[----:B------:R-:W-:Y:S02]  /*cdb0*/  UIMAD UR28, UR34, UR30, URZ ;  /* 0x0000001e221c72a4 */ /* 0x000fe4000f8e023f */
[----:B------:R-:W-:Y:S02]  /*cdc0*/  IMAD.WIDE R2, R51, 0x10, R2 ;  /* 0x0000001033027825 */ /* 0x000fe400078e0202 */
[----:B------:R-:W2:Y:S01]  /*cdd0*/  @!P5 MUFU.RCP R21, R4 ;  /* 0x000000040015d308 */ /* 0x000ea20000001000 */
[----:B------:R-:W-:Y:S01]  /*cde0*/  UIMAD UR28, UR35, UR31, UR28 ;  /* 0x0000001f231c72a4 */ /* 0x000fe2000f8e021c */
[----:B-1----:R-:W-:Y:S01]  /*cdf0*/  @!P4 FMUL.FTZ R47, R47, R16 ;  /* 0x000000102f2fc220 */ /* 0x002fe20000410000 */
[----:B------:R-:W-:Y:S01]  /*ce00*/  STG.E.128 [R2.64], R8 ;  /* 0x0000000802007986 */ /* 0x000fe2000c101d20 */
[----:B------:R-:W-:Y:S01]  /*ce10*/  F2FP.BF16.PACK_AB R16, R34, R33 ;  /* 0x000000212210723e */ /* 0x000fe200000010ff */
[----:B------:R-:W-:-:S02]  /*ce20*/  ULDC.64 UR30, c[0x0][0x300] ;  /* 0x0000c000001e7ab9 */ /* 0x000fc40000000a00 */
[----:B---3--:R1:W-:Y:S01]  /*ce30*/  STG.E.128 [R2.64+0x200], R12 ;  /* 0x0002000c02007986 */ /* 0x0083e2000c101d20 */
[----:B------:R3:W4:Y:S01]  /*ce40*/  @!P3 MUFU.RCP R18, R5 ;  /* 0x000000050012b308 */ /* 0x0007220000001000 */
[----:B0-----:R-:W-:Y:S01]  /*ce50*/  @!P2 FMUL.FTZ R43, R43, R0 ;  /* 0x000000002b2ba220 */ /* 0x001fe20000410000 */
[----:B------:R-:W-:Y:S02]  /*ce60*/  UIADD3 UR9, UR9, UR28, URZ ;  /* 0x0000001c09097290 */ /* 0x000fe4000fffe03f */
[----:B------:R-:W-:Y:S02]  /*ce70*/  UIMAD UR28, UR18, UR30, URZ ;  /* 0x0000001e121c72a4 */ /* 0x000fe4000f8e023f */
[----:B------:R-:W-:Y:S02]  /*ce80*/  UIMAD.WIDE.U32 UR8, UR19, UR30, UR8 ;  /* 0x0000001e130872a5 */ /* 0x000fe4000f8e0008 */
[----:B------:R-:W0:Y:S01]  /*ce90*/  @!P1 MUFU.RCP R23, R6 ;  /* 0x0000000600179308 */ /* 0x000e220000001000 */
[----:B--2---:R-:W-:Y:S01]  /*cea0*/  @!P5 FMUL.FTZ R48, R48, R21 ;  /* 0x000000153030d220 */ /* 0x004fe20000410000 */
[----:B------:R-:W-:Y:S01]  /*ceb0*/  F2FP.BF16.PACK_AB R21, R46, R43 ;  /* 0x0000002b2e15723e */ /* 0x000fe200000010ff */
[----:B---3--:R-:W-:Y:S01]  /*cec0*/  FADD.FTZ R5, R33, R104 ;  /* 0x0000006821057221 */ /* 0x008fe20000010000 */
[----:B------:R-:W-:-:S02]  /*ced0*/  UIMAD UR28, UR19, UR31, UR28 ;  /* 0x0000001f131c72a4 */ /* 0x000fc4000f8e021c */
[----:B------:R-:W-:Y:S01]  /*cee0*/  F2FP.BF16.PACK_AB R22, R48, R47 ;  /* 0x0000002f3016723e */ /* 0x000fe200000010ff */
[----:B------:R-:W-:Y:S01]  /*cef0*/  FADD.FTZ R34, R5, R34 ;  /* 0x0000002205227221 */ /* 0x000fe20000010000 */
[----:B------:R-:W-:Y:S01]  /*cf00*/  ULDC.64 UR30, c[0x0][0x340] ;  /* 0x0000d000001e7ab9 */ /* 0x000fe20000000a00 */
[----:B----4-:R-:W-:Y:S01]  /*cf10*/  @!P3 FMUL.FTZ R49, R49, R18 ;  /* 0x000000123131b220 */ /* 0x010fe20000410000 */
[----:B------:R-:W-:Y:S01]  /*cf20*/  F2FP.BF16.PACK_AB R18, R38, R37 ;  /* 0x000000252612723e */ /* 0x000fe200000010ff */
[----:B------:R-:W-:Y:S01]  /*cf30*/  BAR.SYNC.DEFER_BLOCKING 0x0 ;  /* 0x0000000000007b1d */ /* 0x000fe20000010000 */
[----:B------:R-:W-:Y:S01]  /*cf40*/  FADD.FTZ R35, R34, R35 ;  /* 0x0000002322237221 */ /* 0x000fe20000010000 */
[----:B------:R-:W-:Y:S02]  /*cf50*/  UIADD3 UR28, UR9, UR28, URZ ;  /* 0x0000001c091c7290 */ /* 0x000fe4000fffe03f */
[----:B------:R-:W-:Y:S01]  /*cf60*/  ULEA UR9, UP0, UR8, UR30, 0x1 ;  /* 0x0000001e08097291 */ /* 0x000fe2000f80083f */
[----:B0-----:R-:W-:-:S02]  /*cf70*/  @!P1 FMUL.FTZ R50, R50, R23 ;  /* 0x0000001732329220 */ /* 0x001fc40000410000 */
[----:B------:R-:W-:Y:S01]  /*cf80*/  FADD.FTZ R36, R35, R36 ;  /* 0x0000002423247221 */ /* 0x000fe20000010000 */
[----:B------:R-:W-:Y:S02]  /*cf90*/  ULEA.HI.X UR8, UR8, UR31, UR28, 0x1, UP0 ;  /* 0x0000001f08087291 */ /* 0x000fe400080f0c1c */
[----:B------:R-:W-:Y:S01]  /*cfa0*/  F2FP.BF16.PACK_AB R23, R50, R49 ;  /* 0x000000313217723e */ /* 0x000fe200000010ff */
[----:B------:R-:W-:Y:S01]  /*cfb0*/  FADD.FTZ R37, R36, R37 ;  /* 0x0000002524257221 */ /* 0x000fe20000010000 */
[----:B-1----:R-:W-:Y:S01]  /*cfc0*/  MOV R2, UR9 ;  /* 0x0000000900027c02 */ /* 0x002fe20008000f00 */
[----:B------:R-:W-:Y:S01]  /*cfd0*/  UISETP.GT.AND UP0, UPT, UR21, 0x1, UPT ;  /* 0x000000011500788c */ /* 0x000fe2000bf04270 */
[----:B------:R-:W-:Y:S01]  /*cfe0*/  MOV R3, UR8 ;  /* 0x0000000800037c02 */ /* 0x000fe20008000f00 */
[----:B------:R-:W-:Y:S01]  /*cff0*/  FADD.FTZ R38, R37, R38 ;  /* 0x0000002625267221 */ /* 0x000fe20000010000 */
[----:B------:R-:W-:Y:S02]  /*d000*/  UIADD3 UR8, UP1, UR16, -0x1000, URZ ;  /* 0xfffff00010087890 */ /* 0x000fe4000ff3e03f */
[----:B------:R-:W-:Y:S01]  /*d010*/  UMOV UR21, UR7 ;  /* 0x0000000700157c82 */ /* 0x000fe20008000000 */
[----:B------:R-:W-:Y:S01]  /*d020*/  FADD.FTZ R39, R38, R39 ;  /* 0x0000002726277221 */ /* 0x000fe20000010000 */
[----:B------:R-:W-:Y:S01]  /*d030*/  PLOP3.LUT P0, PT, PT, PT, UP0, 0x80, 0x0 ;  /* 0x000000000000781c */ /* 0x000fe20003f0f008 */
[----:B------:R-:W-:Y:S01]  /*d040*/  IMAD.WIDE R2, R51, 0x10, R2 ;  /* 0x0000001033027825 */ /* 0x000fe200078e0202 */
[----:B------:R-:W-:Y:S01]  /*d050*/  UIADD3.X UR17, UR17, -0x1, URZ, UP1, !UPT ;  /* 0xffffffff11117890 */ /* 0x000fe20008ffe43f */
[----:B------:R-:W-:Y:S02]  /*d060*/  STS.128 [R7.X16], R16 ;  /* 0x0000001007007388 */ /* 0x000fe4000000cc00 */
[----:B------:R-:W-:-:S02]  /*d070*/  FADD.FTZ R42, R39, R42 ;  /* 0x0000002a272a7221 */ /* 0x000fc40000010000 */
        /* <DEDUP_REMOVED lines=16> */
.L_x_3181:
        /* <DEDUP_REMOVED lines=34> */
.L_x_3318:
[----:B0-----:R-:W-:Y:S05]  /*d3a0*/  BSYNC B0 ;  /* 0x0000000000007941 */ /* 0x001fea0003800000 */
.L_x_3317:
        /* <DEDUP_REMOVED lines=33> */
.L_x_3320:
[----:B------:R-:W3:Y:S02]  /*d5c0*/  S2R R11, SR_TID.X ;  /* 0x00000000000b7919 */ /* 0x000ee40000002100 */
.L_x_3321:
[----:B0-----:R-:W-:Y:S05]  /*d5d0*/  BSYNC B0 ;  /* 0x0000000000007941 */ /* 0x001fea0003800000 */
.L_x_3319:
        /* <DEDUP_REMOVED lines=12> */
.L_x_3322:
        /* <DEDUP_REMOVED lines=32> */
.L_x_3219:
[----:B------:R-:W-:Y:S01]  /*d8a0*/  HFMA2.MMA R74, -RZ, RZ, 0, 5.9604644775390625e-08 ;  /* 0x00000001ff4a7435 */ /* 0x000fe200000001ff */
[----:B------:R-:W-:-:S02]  /*d8b0*/  MOV R75, R70 ;  /* 0x00000046004b7202 */ /* 0x000fc40000000f00 */
[----:B------:R-:W-:Y:S02]  /*d8c0*/  MOV R72, RZ ;  /* 0x000000ff00487202 */ /* 0x000fe40000000f00 */
[----:B------:R-:W-:Y:S02]  /*d8d0*/  MOV R71, 0xffffffff ;  /* 0xffffffff00477802 */ /* 0x000fe40000000f00 */
[----:B------:R-:W-:Y:S02]  /*d8e0*/  MOV R68, 0xd900 ;  /* 0x0000d90000447802 */ /* 0x000fe40000000f00 */
[----:B------:R-:W-:Y:S05]  /*d8f0*/  CALL.REL.NOINC `($__internal_80_$__cuda_sm70_shflsync_up) ;  /* 0x00001eb000007944 */ /* 0x000fea0003c00000 */
[----:B-1----:R-:W-:Y:S01]  /*d900*/  MOV R73, R71 ;  /* 0x0000004700497202 */ /* 0x002fe20000000f00 */
[----:B0-----:R-:W-:Y:S05]  /*d910*/  BRA `(.L_x_3323) ;  /* 0xffff82c000007947 */ /* 0x001fea000383ffff */
.L_x_3220:
[----:B------:R-:W-:Y:S01]  /*d920*/  HFMA2.MMA R74, -RZ, RZ, 0, 5.9604644775390625e-08 ;  /* 0x00000001ff4a7435 */ /* 0x000fe200000001ff */
[----:B------:R-:W-:Y:S02]  /*d930*/  MOV R75, R80 ;  /* 0x00000050004b7202 */ /* 0x000fe40000000f00 */
[----:B------:R-:W-:Y:S02]  /*d940*/  MOV R72, RZ ;  /* 0x000000ff00487202 */ /* 0x000fe40000000f00 */
[----:B------:R-:W-:-:S02]  /*d950*/  MOV R71, 0xffffffff ;  /* 0xffffffff00477802 */ /* 0x000fc40000000f00 */
[----:B------:R-:W-:Y:S02]  /*d960*/  MOV R68, 0xd980 ;  /* 0x0000d98000447802 */ /* 0x000fe40000000f00 */
[----:B01----:R-:W-:Y:S05]  /*d970*/  CALL.REL.NOINC `($__internal_80_$__cuda_sm70_shflsync_up) ;  /* 0x00001e3000007944 */ /* 0x003fea0003c00000 */
[----:B0-----:R-:W-:Y:S01]  /*d980*/  HFMA2.MMA R74, -RZ, RZ, 0, 5.9604644775390625e-08 ;  /* 0x00000001ff4a7435 */ /* 0x001fe200000001ff */
[----:B-1----:R-:W-:Y:S02]  /*d990*/  MOV R77, R71 ;  /* 0x00000047004d7202 */ /* 0x002fe40000000f00 */
[----:B------:R-:W-:Y:S02]  /*d9a0*/  MOV R75, R82 ;  /* 0x00000052004b7202 */ /* 0x000fe40000000f00 */
[----:B------:R-:W-:Y:S02]  /*d9b0*/  MOV R72, RZ ;  /* 0x000000ff00487202 */ /* 0x000fe40000000f00 */
[----:B------:R-:W-:Y:S02]  /*d9c0*/  MOV R71, 0xffffffff ;  /* 0xffffffff00477802 */ /* 0x000fe40000000f00 */
[----:B------:R-:W-:Y:S02]  /*d9d0*/  MOV R68, 0xd9f0 ;  /* 0x0000d9f000447802 */ /* 0x000fe40000000f00 */
[----:B------:R-:W-:Y:S05]  /*d9e0*/  CALL.REL.NOINC `($__internal_80_$__cuda_sm70_shflsync_up) ;  /* 0x00001dc000007944 */ /* 0x000fea0003c00000 */
[----:B0-----:R-:W-:Y:S01]  /*d9f0*/  HFMA2.MMA R74, -RZ, RZ, 0, 5.9604644775390625e-08 ;  /* 0x00000001ff4a7435 */ /* 0x001fe200000001ff */
[----:B-1----:R-:W-:-:S02]  /*da00*/  MOV R79, R71 ;  /* 0x00000047004f7202 */ /* 0x002fc40000000f00 */
[----:B------:R-:W-:Y:S02]  /*da10*/  MOV R75, R83 ;  /* 0x00000053004b7202 */ /* 0x000fe40000000f00 */
[----:B------:R-:W-:Y:S02]  /*da20*/  MOV R72, RZ ;  /* 0x000000ff00487202 */ /* 0x000fe40000000f00 */
[----:B------:R-:W-:Y:S02]  /*da30*/  MOV R71, 0xffffffff ;  /* 0xffffffff00477802 */ /* 0x000fe40000000f00 */
[----:B------:R-:W-:Y:S02]  /*da40*/  MOV R68, 0xda60 ;  /* 0x0000da6000447802 */ /* 0x000fe40000000f00 */
[----:B------:R-:W-:Y:S05]  /*da50*/  CALL.REL.NOINC `($__internal_80_$__cuda_sm70_shflsync_up) ;  /* 0x00001d5000007944 */ /* 0x000fea0003c00000 */
        /* <DEDUP_REMOVED lines=20> */
[----:B------:R-:W-:Y:S05]  /*dba0*/  CALL.REL.NOINC `($__internal_80_$__cuda_sm70_shflsync_up) ;  /* 0x00001c0000007944 */ /* 0x000fea0003c00000 */
[----:B0-----:R-:W-:Y:S01]  /*dbb0*/  HFMA2.MMA R74, -RZ, RZ, 0, 1.1920928955078125e-07 ;  /* 0x00000002ff4a7435 */ /* 0x001fe200000001ff */
[----:B-1----:R-:W-:Y:S02]  /*dbc0*/  MOV R70, R71 ;  /* 0x0000004700467202 */ /* 0x002fe40000000f00 */
[----:B------:R-:W-:Y:S02]  /*dbd0*/  MOV R75, R79 ;  /* 0x0000004f004b7202 */ /* 0x000fe40000000f00 */
[----:B------:R-:W-:Y:S02]  /*dbe0*/  MOV R72, RZ ;  /* 0x000000ff00487202 */ /* 0x000fe40000000f00 */
[----:B------:R-:W-:Y:S02]  /*dbf0*/  MOV R71, 0xffffffff ;  /* 0xffffffff00477802 */ /* 0x000fe40000000f00 */
[----:B------:R-:W-:-:S02]  /*dc00*/  MOV R68, 0xdc20 ;  /* 0x0000dc2000447802 */ /* 0x000fc40000000f00 */
[----:B------:R-:W-:Y:S05]  /*dc10*/  CALL.REL.NOINC `($__internal_80_$__cuda_sm70_shflsync_up) ;  /* 0x00001b9000007944 */ /* 0x000fea0003c00000 */
[----:B0-----:R-:W-:Y:S01]  /*dc20*/  HFMA2.MMA R74, -RZ, RZ, 0, 1.1920928955078125e-07 ;  /* 0x00000002ff4a7435 */ /* 0x001fe200000001ff */
[----:B-1----:R-:W-:-:S02]  /*dc30*/  MOV R73, R71 ;  /* 0x0000004700497202 */ /* 0x002fc40000000f00 */
[----:B------:R-:W-:Y:S02]  /*dc40*/  MOV R75, R82 ;  /* 0x00000052004b7202 */ /* 0x000fe40000000f00 */
[----:B------:R-:W-:Y:S02]  /*dc50*/  MOV R72, RZ ;  /* 0x000000ff00487202 */ /* 0x000fe40000000f00 */
[----:B------:R-:W-:Y:S02]  /*dc60*/  MOV R71, 0xffffffff ;  /* 0xffffffff00477802 */ /* 0x000fe40000000f00 */
[----:B------:R-:W-:Y:S02]  /*dc70*/  MOV R68, 0xdc90 ;  /* 0x0000dc9000447802 */ /* 0x000fe40000000f00 */
[----:B------:R-:W-:Y:S05]  /*dc80*/  CALL.REL.NOINC `($__internal_80_$__cuda_sm70_shflsync_up) ;  /* 0x00001b2000007944 */ /* 0x000fea0003c00000 */
[----:B0-----:R-:W-:Y:S01]  /*dc90*/  HFMA2.MMA R74, -RZ, RZ, 0, 1.1920928955078125e-07 ;  /* 0x00000002ff4a7435 */ /* 0x001fe200000001ff */
[----:B-1----:R-:W-:Y:S02]  /*dca0*/  MOV R76, R71 ;  /* 0x00000047004c7202 */ /* 0x002fe40000000f00 */
[----:B------:R-:W-:Y:S02]  /*dcb0*/  MOV R75, R83 ;  /* 0x00000053004b7202 */ /* 0x000fe40000000f00 */
[----:B------:R-:W-:-:S02]  /*dcc0*/  MOV R72, RZ ;  /* 0x000000ff00487202 */ /* 0x000fc40000000f00 */
[----:B------:R-:W-:Y:S02]  /*dcd0*/  MOV R71, 0xffffffff ;  /* 0xffffffff00477802 */ /* 0x000fe40000000f00 */
[----:B------:R-:W-:Y:S02]  /*dce0*/  MOV R68, 0xdd00 ;  /* 0x0000dd0000447802 */ /* 0x000fe40000000f00 */
[----:B------:R-:W-:Y:S05]  /*dcf0*/  CALL.REL.NOINC `($__internal_80_$__cuda_sm70_shflsync_up) ;  /* 0x00001ab000007944 */ /* 0x000fea0003c00000 */
        /* <DEDUP_REMOVED lines=17> */
[----:B------:R-:W-:Y:S05]  /*de10*/  CALL.REL.NOINC `($__internal_80_$__cuda_sm70_shflsync_up) ;  /* 0x0000199000007944 */ /* 0x000fea0003c00000 */
[----:B0-----:R-:W-:Y:S01]  /*de20*/  HFMA2.MMA R74, -RZ, RZ, 0, 2.384185791015625e-07 ;  /* 0x00000004ff4a7435 */ /* 0x001fe200000001ff */
[----:B-1----:R-:W-:-:S02]  /*de30*/  MOV R70, R71 ;  /* 0x0000004700467202 */ /* 0x002fc40000000f00 */
[----:B------:R-:W-:Y:S02]  /*de40*/  MOV R75, R79 ;  /* 0x0000004f004b7202 */ /* 0x000fe40000000f00 */
[----:B------:R-:W-:Y:S02]  /*de50*/  MOV R72, RZ ;  /* 0x000000ff00487202 */ /* 0x000fe40000000f00 */
[----:B------:R-:W-:Y:S02]  /*de60*/  MOV R71, 0xffffffff ;  /* 0xffffffff00477802 */ /* 0x000fe40000000f00 */
[----:B------:R-:W-:Y:S02]  /*de70*/  MOV R68, 0xde90 ;  /* 0x0000de9000447802 */ /* 0x000fe40000000f00 */
[----:B------:R-:W-:Y:S05]  /*de80*/  CALL.REL.NOINC `($__internal_80_$__cuda_sm70_shflsync_up) ;  /* 0x0000192000007944 */ /* 0x000fea0003c00000 */
[----:B0-----:R-:W-:Y:S01]  /*de90*/  HFMA2.MMA R74, -RZ, RZ, 0, 2.384185791015625e-07 ;  /* 0x00000004ff4a7435 */ /* 0x001fe200000001ff */
[----:B-1----:R-:W-:Y:S02]  /*dea0*/  MOV R73, R71 ;  /* 0x0000004700497202 */ /* 0x002fe40000000f00 */
[----:B------:R-:W-:Y:S02]  /*deb0*/  MOV R75, R82 ;  /* 0x00000052004b7202 */ /* 0x000fe40000000f00 */
[----:B------:R-:W-:-:S02]  /*dec0*/  MOV R72, RZ ;  /* 0x000000ff00487202 */ /* 0x000fc40000000f00 */
[----:B------:R-:W-:Y:S02]  /*ded0*/  MOV R71, 0xffffffff ;  /* 0xffffffff00477802 */ /* 0x000fe40000000f00 */
[----:B------:R-:W-:Y:S02]  /*dee0*/  MOV R68, 0xdf00 ;  /* 0x0000df0000447802 */ /* 0x000fe40000000f00 */
[----:B------:R-:W-:Y:S05]  /*def0*/  CALL.REL.NOINC `($__internal_80_$__cuda_sm70_shflsync_up) ;  /* 0x000018b000007944 */ /* 0x000fea0003c00000 */
[----:B0-----:R-:W-:Y:S01]  /*df00*/  HFMA2.MMA R74, -RZ, RZ, 0, 2.384185791015625e-07 ;  /* 0x00000004ff4a7435 */ /* 0x001fe200000001ff */
[----:B-1----:R-:W-:Y:S02]  /*df10*/  MOV R76, R71 ;  /* 0x00000047004c7202 */ /* 0x002fe40000000f00 */
[----:B------:R-:W-:Y:S02]  /*df20*/  MOV R75, R83 ;  /* 0x00000053004b7202 */ /* 0x000fe40000000f00 */
[----:B------:R-:W-:Y:S02]  /*df30*/  MOV R72, RZ ;  /* 0x000000ff00487202 */ /* 0x000fe40000000f00 */
[----:B------:R-:W-:Y:S02]  /*df40*/  MOV R71, 0xffffffff ;  /* 0xffffffff00477802 */ /* 0x000fe40000000f00 */
[----:B------:R-:W-:-:S02]  /*df50*/  MOV R68, 0xdf70 ;  /* 0x0000df7000447802 */ /* 0x000fc40000000f00 */
[----:B------:R-:W-:Y:S05]  /*df60*/  CALL.REL.NOINC `($__internal_80_$__cuda_sm70_shflsync_up) ;  /* 0x0000184000007944 */ /* 0x000fea0003c00000 */
        /* <DEDUP_REMOVED lines=17> */
[----:B------:R-:W-:Y:S05]  /*e080*/  CALL.REL.NOINC `($__internal_80_$__cuda_sm70_shflsync_up) ;  /* 0x0000172000007944 */ /* 0x000fea0003c00000 */
[----:B0-----:R-:W-:Y:S01]  /*e090*/  HFMA2.MMA R74, -RZ, RZ, 0, 4.76837158203125e-07 ;  /* 0x00000008ff4a7435 */ /* 0x001fe200000001ff */
[----:B-1----:R-:W-:Y:S02]  /*e0a0*/  MOV R70, R71 ;  /* 0x0000004700467202 */ /* 0x002fe40000000f00 */
[----:B------:R-:W-:Y:S02]  /*e0b0*/  MOV R75, R79 ;  /* 0x0000004f004b7202 */ /* 0x000fe40000000f00 */
[----:B------:R-:W-:Y:S02]  /*e0c0*/  MOV R72, RZ ;  /* 0x000000ff00487202 */ /* 0x000fe40000000f00 */
[----:B------:R-:W-:Y:S02]  /*e0d0*/  MOV R71, 0xffffffff ;  /* 0xffffffff00477802 */ /* 0x000fe40000000f00 */
[----:B------:R-:W-:Y:S02]  /*e0e0*/  MOV R68, 0xe100 ;  /* 0x0000e10000447802 */ /* 0x000fe40000000f00 */
[----:B------:R-:W-:Y:S05]  /*e0f0*/  CALL.REL.NOINC `($__internal_80_$__cuda_sm70_shflsync_up) ;  /* 0x000016b000007944 */ /* 0x000fea0003c00000 */
[----:B0-----:R-:W-:Y:S01]  /*e100*/  HFMA2.MMA R74, -RZ, RZ, 0, 4.76837158203125e-07 ;  /* 0x00000008ff4a7435 */ /* 0x001fe200000001ff */
[----:B-1----:R-:W-:-:S02]  /*e110*/  MOV R73, R71 ;  /* 0x0000004700497202 */ /* 0x002fc40000000f00 */
[----:B------:R-:W-:Y:S02]  /*e120*/  MOV R75, R82 ;  /* 0x00000052004b7202 */ /* 0x000fe40000000f00 */
[----:B------:R-:W-:Y:S02]  /*e130*/  MOV R72, RZ ;  /* 0x000000ff00487202 */ /* 0x000fe40000000f00 */
[----:B------:R-:W-:Y:S02]  /*e140*/  MOV R71, 0xffffffff ;  /* 0xffffffff00477802 */ /* 0x000fe40000000f00 */
[----:B------:R-:W-:Y:S02]  /*e150*/  MOV R68, 0xe170 ;  /* 0x0000e17000447802 */ /* 0x000fe40000000f00 */
[----:B------:R-:W-:Y:S05]  /*e160*/  CALL.REL.NOINC `($__internal_80_$__cuda_sm70_shflsync_up) ;  /* 0x0000164000007944 */ /* 0x000fea0003c00000 */
[----:B0-----:R-:W-:Y:S01]  /*e170*/  HFMA2.MMA R74, -RZ, RZ, 0, 4.76837158203125e-07 ;  /* 0x00000008ff4a7435 */ /* 0x001fe200000001ff */
        /* <DEDUP_REMOVED lines=27> */
[----:B------:R-:W-:Y:S05]  /*e330*/  CALL.REL.NOINC `($__internal_80_$__cuda_sm70_shflsync_up) ;  /* 0x0000147000007944 */ /* 0x000fea0003c00000 */
[----:B0-----:R-:W-:Y:S01]  /*e340*/  HFMA2.MMA R74, -RZ, RZ, 0, 9.5367431640625e-07 ;  /* 0x00000010ff4a7435 */ /* 0x001fe200000001ff */
[----:B-1----:R-:W-:Y:S02]  /*e350*/  MOV R78, R71 ;  /* 0x00000047004e7202 */ /* 0x002fe40000000f00 */
[----:B------:R-:W-:Y:S02]  /*e360*/  MOV R75, R79 ;  /* 0x0000004f004b7202 */ /* 0x000fe40000000f00 */
[----:B------:R-:W-:-:S02]  /*e370*/  MOV R72, RZ ;  /* 0x000000ff00487202 */ /* 0x000fc40000000f00 */
[----:B------:R-:W-:Y:S02]  /*e380*/  MOV R71, 0xffffffff ;  /* 0xffffffff00477802 */ /* 0x000fe40000000f00 */
[----:B------:R-:W-:Y:S02]  /*e390*/  MOV R68, 0xe3b0 ;  /* 0x0000e3b000447802 */ /* 0x000fe40000000f00 */
[----:B------:R-:W-:Y:S05]  /*e3a0*/  CALL.REL.NOINC `($__internal_80_$__cuda_sm70_shflsync_up) ;  /* 0x0000140000007944 */ /* 0x000fea0003c00000 */
[----:B0-----:R-:W-:Y:S01]  /*e3b0*/  HFMA2.MMA R74, -RZ, RZ, 0, 9.5367431640625e-07 ;  /* 0x00000010ff4a7435 */ /* 0x001fe200000001ff */
[----:B-1----:R-:W-:Y:S02]  /*e3c0*/  MOV R80, R71 ;  /* 0x0000004700507202 */ /* 0x002fe40000000f00 */
[----:B------:R-:W-:Y:S02]  /*e3d0*/  MOV R75, R82 ;  /* 0x00000052004b7202 */ /* 0x000fe40000000f00 */
[----:B------:R-:W-:Y:S02]  /*e3e0*/  MOV R72, RZ ;  /* 0x000000ff00487202 */ /* 0x000fe40000000f00 */
[----:B------:R-:W-:Y:S02]  /*e3f0*/  MOV R71, 0xffffffff ;  /* 0xffffffff00477802 */ /* 0x000fe40000000f00 */
[----:B------:R-:W-:-:S02]  /*e400*/  MOV R68, 0xe420 ;  /* 0x0000e42000447802 */ /* 0x000fc40000000f00 */
[----:B------:R-:W-:Y:S05]  /*e410*/  CALL.REL.NOINC `($__internal_80_$__cuda_sm70_shflsync_up) ;  /* 0x0000139000007944 */ /* 0x000fea0003c00000 */
[----:B0-----:R-:W-:Y:S01]  /*e420*/  HFMA2.MMA R74, -RZ, RZ, 0, 9.5367431640625e-07 ;  /* 0x00000010ff4a7435 */ /* 0x001fe200000001ff */
[----:B-1----:R-:W-:-:S02]  /*e430*/  MOV R232, R71 ;  /* 0x0000004700e87202 */ /* 0x002fc40000000f00 */
[----:B------:R-:W-:Y:S02]  /*e440*/  MOV R75, R83 ;  /* 0x00000053004b7202 */ /* 0x000fe40000000f00 */
[----:B------:R-:W-:Y:S02]  /*e450*/  MOV R72, RZ ;  /* 0x000000ff00487202 */ /* 0x000fe40000000f00 */
[----:B------:R-:W-:Y:S02]  /*e460*/  MOV R71, 0xffffffff ;  /* 0xffffffff00477802 */ /* 0x000fe40000000f00 */
[----:B------:R-:W-:Y:S02]  /*e470*/  MOV R68, 0xe490 ;  /* 0x0000e49000447802 */ /* 0x000fe40000000f00 */
[----:B------:R-:W-:Y:S05]  /*e480*/  CALL.REL.NOINC `($__internal_80_$__cuda_sm70_shflsync_up) ;  /* 0x0000132000007944 */ /* 0x000fea0003c00000 */
[----:B01----:R-:W-:Y:S05]  /*e490*/  BRA `(.L_x_3324) ;  /* 0xffff7ba000007947 */ /* 0x003fea000383ffff */
.L_x_3225:
[----:B------:R-:W-:Y:S01]  /*e4a0*/  HFMA2.MMA R74, -RZ, RZ, 0, 5.9604644775390625e-08 ;  /* 0x00000001ff4a7435 */ /* 0x000fe200000001ff */
[----:B------:R-:W-:Y:S02]  /*e4b0*/  MOV R75, R79 ;  /* 0x0000004f004b7202 */ /* 0x000fe40000000f00 */
[----:B0-----:R-:W-:Y:S02]  /*e4c0*/  MOV R72, RZ ;  /* 0x000000ff00487202 */ /* 0x001fe40000000f00 */
[----:B------:R-:W-:-:S02]  /*e4d0*/  MOV R71, 0xffffffff ;  /* 0xffffffff00477802 */ /* 0x000fc40000000f00 */
[----:B------:R-:W-:Y:S02]  /*e4e0*/  MOV R68, 0xe500 ;  /* 0x0000e50000447802 */ /* 0x000fe40000000f00 */
[----:B-1----:R-:W-:Y:S05]  /*e4f0*/  CALL.REL.NOINC `($__internal_80_$__cuda_sm70_shflsync_up) ;  /* 0x000012b000007944 */ /* 0x002fea0003c00000 */
        /* <DEDUP_REMOVED lines=14> */
[----:B0-----:R-:W-:Y:S01]  /*e5e0*/  HFMA2.MMA R74, -RZ, RZ, 0, 5.9604644775390625e-08 ;  /* 0x00000001ff4a7435 */ /* 0x001fe200000001ff */
[----:B-1----:R-:W-:Y:S02]  /*e5f0*/  MOV R70, R71 ;  /* 0x0000004700467202 */ /* 0x002fe40000000f00 */
[----:B------:R-:W-:Y:S02]  /*e600*/  MOV R75, R76 ;  /* 0x0000004c004b7202 */ /* 0x000fe40000000f00 */
[----:B------:R-:W-:-:S02]  /*e610*/  MOV R72, RZ ;  /* 0x000000ff00487202 */ /* 0x000fc40000000f00 */
[----:B------:R-:W-:Y:S02]  /*e620*/  MOV R71, 0xffffffff ;  /* 0xffffffff00477802 */ /* 0x000fe40000000f00 */
[----:B------:R-:W-:Y:S02]  /*e630*/  MOV R68, 0xe650 ;  /* 0x0000e65000447802 */ /* 0x000fe40000000f00 */
[----:B------:R-:W-:Y:S05]  /*e640*/  CALL.REL.NOINC `($__internal_80_$__cuda_sm70_shflsync_up) ;  /* 0x0000116000007944 */ /* 0x000fea0003c00000 */
[----:B-1----:R-:W-:Y:S01]  /*e650*/  MOV R83, R71 ;  /* 0x0000004700537202 */ /* 0x002fe20000000f00 */
[----:B------:R-:W-:Y:S01]  /*e660*/  HFMA2.MMA R71, -RZ, RZ, 0, 0 ;  /* 0x00000000ff477435 */ /* 0x000fe200000001ff */
[----:B------:R-:W-:Y:S02]  /*e670*/  MOV R73, R70 ;  /* 0x0000004600497202 */ /* 0x000fe40000000f00 */
[----:B0-----:R-:W-:Y:S02]  /*e680*/  MOV R72, R56 ;  /* 0x0000003800487202 */ /* 0x001fe40000000f00 */
[----:B------:R-:W-:Y:S02]  /*e690*/  MOV R69, 0x1f ;  /* 0x0000001f00457802 */ /* 0x000fe40000000f00 */
[----:B------:R-:W-:-:S02]  /*e6a0*/  MOV R68, 0xffffffff ;  /* 0xffffffff00447802 */ /* 0x000fc40000000f00 */
[----:B------:R-:W-:Y:S02]  /*e6b0*/  MOV R70, 0xe6d0 ;  /* 0x0000e6d000467802 */ /* 0x000fe40000000f00 */
[----:B------:R-:W-:Y:S05]  /*e6c0*/  CALL.REL.NOINC `($__internal_79_$__cuda_sm70_shflsync_idx_p) ;  /* 0x0000109000007944 */ /* 0x000fea0003c00000 */
[----:B0-----:R-:W-:Y:S01]  /*e6d0*/  HFMA2.MMA R71, -RZ, RZ, 0, 0 ;  /* 0x00000000ff477435 */ /* 0x001fe200000001ff */
[----:B-1----:R-:W-:Y:S02]  /*e6e0*/  MOV R82, R69 ;  /* 0x0000004500527202 */ /* 0x002fe40000000f00 */
[----:B------:R-:W-:Y:S02]  /*e6f0*/  MOV R72, R57 ;  /* 0x0000003900487202 */ /* 0x000fe40000000f00 */
[----:B------:R-:W-:Y:S02]  /*e700*/  MOV R69, 0x1f ;  /* 0x0000001f00457802 */ /* 0x000fe40000000f00 */
[----:B------:R-:W-:Y:S02]  /*e710*/  MOV R68, 0xffffffff ;  /* 0xffffffff00447802 */ /* 0x000fe40000000f00 */
[----:B------:R-:W-:Y:S02]  /*e720*/  MOV R70, 0xe740 ;  /* 0x0000e74000467802 */ /* 0x000fe40000000f00 */
[----:B------:R-:W-:Y:S05]  /*e730*/  CALL.REL.NOINC `($__internal_79_$__cuda_sm70_shflsync_idx_p) ;  /* 0x0000102000007944 */ /* 0x000fea0003c00000 */
[----:B0-----:R-:W-:Y:S01]  /*e740*/  HFMA2.MMA R71, -RZ, RZ, 0, 0 ;  /* 0x00000000ff477435 */ /* 0x001fe200000001ff */
[----:B-1----:R-:W-:-:S02]  /*e750*/  MOV R87, R69 ;  /* 0x0000004500577202 */ /* 0x002fc40000000f00 */
[----:B------:R-:W-:Y:S02]  /*e760*/  MOV R72, R58 ;  /* 0x0000003a00487202 */ /* 0x000fe40000000f00 */
[----:B------:R-:W-:Y:S02]  /*e770*/  MOV R69, 0x1f ;  /* 0x0000001f00457802 */ /* 0x000fe40000000f00 */
[----:B------:R-:W-:Y:S02]  /*e780*/  MOV R68, 0xffffffff ;  /* 0xffffffff00447802 */ /* 0x000fe40000000f00 */
[----:B------:R-:W-:Y:S02]  /*e790*/  MOV R70, 0xe7b0 ;  /* 0x0000e7b000467802 */ /* 0x000fe40000000f00 */
[----:B------:R-:W-:Y:S05]  /*e7a0*/  CALL.REL.NOINC `($__internal_79_$__cuda_sm70_shflsync_idx_p) ;  /* 0x00000fb000007944 */ /* 0x000fea0003c00000 */
[----:B0-----:R-:W-:Y:S01]  /*e7b0*/  HFMA2.MMA R71, -RZ, RZ, 0, 0 ;  /* 0x00000000ff477435 */ /* 0x001fe200000001ff */
[----:B-1----:R-:W-:Y:S02]  /*e7c0*/  MOV R232, R69 ;  /* 0x0000004500e87202 */ /* 0x002fe40000000f00 */
[----:B------:R-:W-:Y:S02]  /*e7d0*/  MOV R72, R59 ;  /* 0x0000003b00487202 */ /* 0x000fe40000000f00 */
[----:B------:R-:W-:-:S02]  /*e7e0*/  MOV R69, 0x1f ;  /* 0x0000001f00457802 */ /* 0x000fc40000000f00 */
[----:B------:R-:W-:Y:S02]  /*e7f0*/  MOV R68, 0xffffffff ;  /* 0xffffffff00447802 */ /* 0x000fe40000000f00 */
[----:B------:R-:W-:Y:S02]  /*e800*/  MOV R70, 0xe820 ;  /* 0x0000e82000467802 */ /* 0x000fe40000000f00 */
[----:B------:R-:W-:Y:S05]  /*e810*/  CALL.REL.NOINC `($__internal_79_$__cuda_sm70_shflsync_idx_p) ;  /* 0x00000f4000007944 */ /* 0x000fea0003c00000 */
[----:B-1----:R-:W-:Y:S01]  /*e820*/  MOV R75, R69 ;  /* 0x00000045004b7202 */ /* 0x002fe20000000f00 */
[----:B0-----:R-:W-:Y:S05]  /*e830*/  BRA `(.L_x_3325) ;  /* 0xffff7b2000007947 */ /* 0x001fea000383ffff */
.L_x_3228:
[----:B------:R-:W-:Y:S01]  /*e840*/  HFMA2.MMA R75, -RZ, RZ, 0, 5.9604644775390625e-08 ;  /* 0x00000001ff4b7435 */ /* 0x000fe200000001ff */
[----:B------:R-:W-:Y:S02]  /*e850*/  MOV R74, R77 ;  /* 0x0000004d004a7202 */ /* 0x000fe40000000f00 */
[----:B------:R-:W-:Y:S02]  /*e860*/  MOV R244, 0x1f ;  /* 0x0000001f00f47802 */ /* 0x000fe40000000f00 */
[----:B------:R-:W-:Y:S02]  /*e870*/  MOV R81, 0xffffffff ;  /* 0xffffffff00517802 */ /* 0x000fe40000000f00 */
[----:B------:R-:W-:-:S02]  /*e880*/  MOV R68, 0xe8a0 ;  /* 0x0000e8a000447802 */ /* 0x000fc40000000f00 */
[----:B------:R-:W-:Y:S05]  /*e890*/  CALL.REL.NOINC `($__internal_78_$__cuda_sm70_shflsync_down) ;  /* 0x00000e8000007944 */ /* 0x000fea0003c00000 */
[----:B-1----:R-:W-:Y:S01]  /*e8a0*/  MOV R70, R244 ;  /* 0x000000f400467202 */ /* 0x002fe20000000f00 */
[----:B0-----:R-:W-:Y:S05]  /*e8b0*/  BRA `(.L_x_3326) ;  /* 0xffff90a000007947 */ /* 0x001fea000383ffff */
.L_x_3229:
[----:B------:R-:W-:Y:S01]  /*e8c0*/  HFMA2.MMA R75, -RZ, RZ, 0, 5.9604644775390625e-08 ;  /* 0x00000001ff4b7435 */ /* 0x000fe200000001ff */
[----:B------:R-:W-:-:S02]  /*e8d0*/  MOV R74, R78 ;  /* 0x0000004e004a7202 */ /* 0x000fc40000000f00 */
[----:B------:R-:W-:Y:S02]  /*e8e0*/  MOV R244, 0x1f ;  /* 0x0000001f00f47802 */ /* 0x000fe40000000f00 */
[----:B------:R-:W-:Y:S02]  /*e8f0*/  MOV R81, 0xffffffff ;  /* 0xffffffff00517802 */ /* 0x000fe40000000f00 */
[----:B------:R-:W-:Y:S02]  /*e900*/  MOV R68, 0xe920 ;  /* 0x0000e92000447802 */ /* 0x000fe40000000f00 */
[----:B01----:R-:W-:Y:S05]  /*e910*/  CALL.REL.NOINC `($__internal_78_$__cuda_sm70_shflsync_down) ;  /* 0x00000e0000007944 */ /* 0x003fea0003c00000 */
[----:B0-----:R-:W-:Y:S01]  /*e920*/  HFMA2.MMA R75, -RZ, RZ, 0, 5.9604644775390625e-08 ;  /* 0x00000001ff4b7435 */ /* 0x001fe200000001ff */
[----:B-1----:R-:W-:Y:S02]  /*e930*/  MOV R71, R244 ;  /* 0x000000f400477202 */ /* 0x002fe40000000f00 */
[----:B------:R-:W-:Y:S02]  /*e940*/  MOV R74, R76 ;  /* 0x0000004c004a7202 */ /* 0x000fe40000000f00 */
[----:B------:R-:W-:Y:S02]  /*e950*/  MOV R244, 0x1f ;  /* 0x0000001f00f47802 */ /* 0x000fe40000000f00 */
[----:B------:R-:W-:-:S02]  /*e960*/  MOV R81, 0xffffffff ;  /* 0xffffffff00517802 */ /* 0x000fc40000000f00 */
[----:B------:R-:W-:Y:S02]  /*e970*/  MOV R68, 0xe990 ;  /* 0x0000e99000447802 */ /* 0x000fe40000000f00 */
[----:B------:R-:W-:Y:S05]  /*e980*/  CALL.REL.NOINC `($__internal_78_$__cuda_sm70_shflsync_down) ;  /* 0x00000d9000007944 */ /* 0x000fea0003c00000 */
[----:B0-----:R-:W-:Y:S01]  /*e990*/  HFMA2.MMA R75, -RZ, RZ, 0, 5.9604644775390625e-08 ;  /* 0x00000001ff4b7435 */ /* 0x001fe200000001ff */
[----:B-1----:R-:W-:Y:S02]  /*e9a0*/  MOV R72, R244 ;  /* 0x000000f400487202 */ /* 0x002fe40000000f00 */
[----:B------:R-:W-:Y:S02]  /*e9b0*/  MOV R74, R73 ;  /* 0x00000049004a7202 */ /* 0x000fe40000000f00 */
[----:B------:R-:W-:Y:S02]  /*e9c0*/  MOV R244, 0x1f ;  /* 0x0000001f00f47802 */ /* 0x000fe40000000f00 */
[----:B------:R-:W-:Y:S02]  /*e9d0*/  MOV R81, 0xffffffff ;  /* 0xffffffff00517802 */ /* 0x000fe40000000f00 */
[----:B------:R-:W-:Y:S02]  /*e9e0*/  MOV R68, 0xea00 ;  /* 0x0000ea0000447802 */ /* 0x000fe40000000f00 */
[----:B------:R-:W-:Y:S05]  /*e9f0*/  CALL.REL.NOINC `($__internal_78_$__cuda_sm70_shflsync_down) ;  /* 0x00000d2000007944 */ /* 0x000fea0003c00000 */
[----:B-1----:R-:W-:Y:S01]  /*ea00*/  MOV R68, R244 ;  /* 0x000000f400447202 */ /* 0x002fe20000000f00 */
[----:B0-----:R-:W-:Y:S05]  /*ea10*/  BRA `(.L_x_3327) ;  /* 0xffff8f8000007947 */ /* 0x001fea000383ffff */
.L_x_3232:
[----:B------:R-:W-:Y:S01]  /*ea20*/  HFMA2.MMA R75, -RZ, RZ, 0, 1.1920928955078125e-07 ;  /* 0x00000002ff4b7435 */ /* 0x000fe200000001ff */
[----:B------:R-:W-:-:S02]  /*ea30*/  MOV R74, R77 ;  /* 0x0000004d004a7202 */ /* 0x000fc40000000f00 */
[----:B------:R-:W-:Y:S02]  /*ea40*/  MOV R244, 0x1f ;  /* 0x0000001f00f47802 */ /* 0x000fe40000000f00 */
[----:B------:R-:W-:Y:S02]  /*ea50*/  MOV R81, 0xffffffff ;  /* 0xffffffff00517802 */ /* 0x000fe40000000f00 */
[----:B0-----:R-:W-:Y:S02]  /*ea60*/  MOV R68, 0xea80 ;  /* 0x0000ea8000447802 */ /* 0x001fe40000000f00 */
[----:B-1234-:R-:W-:Y:S05]  /*ea70*/  CALL.REL.NOINC `($__internal_78_$__cuda_sm70_shflsync_down) ;  /* 0x00000ca000007944 */ /* 0x01efea0003c00000 */
[----:B0-----:R-:W-:Y:S01]  /*ea80*/  HFMA2.MMA R75, -RZ, RZ, 0, 1.1920928955078125e-07 ;  /* 0x00000002ff4b7435 */ /* 0x001fe200000001ff */
[----:B-1----:R-:W-:Y:S02]  /*ea90*/  MOV R70, R244 ;  /* 0x000000f400467202 */ /* 0x002fe40000000f00 */
[----:B------:R-:W-:Y:S02]  /*eaa0*/  MOV R74, R78 ;  /* 0x0000004e004a7202 */ /* 0x000fe40000000f00 */
[----:B------:R-:W-:Y:S02]  /*eab0*/  MOV R244, 0x1f ;  /* 0x0000001f00f47802 */ /* 0x000fe40000000f00 */
[----:B------:R-:W-:-:S02]  /*eac0*/  MOV R81, 0xffffffff ;  /* 0xffffffff00517802 */ /* 0x000fc40000000f00 */
[----:B------:R-:W-:Y:S02]  /*ead0*/  MOV R68, 0xeaf0 ;  /* 0x0000eaf000447802 */ /* 0x000fe40000000f00 */
[----:B------:R-:W-:Y:S05]  /*eae0*/  CALL.REL.NOINC `($__internal_78_$__cuda_sm70_shflsync_down) ;  /* 0x00000c3000007944 */ /* 0x000fea0003c00000 */
[----:B0-----:R-:W-:Y:S01]  /*eaf0*/  HFMA2.MMA R75, -RZ, RZ, 0, 1.1920928955078125e-07 ;  /* 0x00000002ff4b7435 */ /* 0x001fe200000001ff */
[----:B-1----:R-:W-:Y:S02]  /*eb00*/  MOV R71, R244 ;  /* 0x000000f400477202 */ /* 0x002fe40000000f00 */
[----:B------:R-:W-:Y:S02]  /*eb10*/  MOV R74, R76 ;  /* 0x0000004c004a7202 */ /* 0x000fe40000000f00 */
[----:B------:R-:W-:Y:S02]  /*eb20*/  MOV R244, 0x1f ;  /* 0x0000001f00f47802 */ /* 0x000fe40000000f00 */
[----:B------:R-:W-:Y:S02]  /*eb30*/  MOV R81, 0xffffffff ;  /* 0xffffffff00517802 */ /* 0x000fe40000000f00 */
[----:B------:R-:W-:Y:S02]  /*eb40*/  MOV R68, 0xeb60 ;  /* 0x0000eb6000447802 */ /* 0x000fe40000000f00 */
[----:B------:R-:W-:Y:S05]  /*eb50*/  CALL.REL.NOINC `($__internal_78_$__cuda_sm70_shflsync_down) ;  /* 0x00000bc000007944 */ /* 0x000fea0003c00000 */
[----:B0-----:R-:W-:Y:S01]  /*eb60*/  HFMA2.MMA R75, -RZ, RZ, 0, 1.1920928955078125e-07 ;  /* 0x00000002ff4b7435 */ /* 0x001fe200000001ff */
[----:B-1----:R-:W-:-:S02]  /*eb70*/  MOV R72, R244 ;  /* 0x000000f400487202 */ /* 0x002fc40000000f00 */
[----:B------:R-:W-:Y:S02]  /*eb80*/  MOV R74, R73 ;  /* 0x00000049004a7202 */ /* 0x000fe40000000f00 */
[----:B------:R-:W-:Y:S02]  /*eb90*/  MOV R244, 0x1f ;  /* 0x0000001f00f47802 */ /* 0x000fe40000000f00 */
[----:B------:R-:W-:Y:S02]  /*eba0*/  MOV R81, 0xffffffff ;  /* 0xffffffff00517802 */ /* 0x000fe40000000f00 */
[----:B------:R-:W-:Y:S02]  /*ebb0*/  MOV R68, 0xebd0 ;  /* 0x0000ebd000447802 */ /* 0x000fe40000000f00 */
[----:B------:R-:W-:Y:S05]  /*ebc0*/  CALL.REL.NOINC `($__internal_78_$__cuda_sm70_shflsync_down) ;  /* 0x00000b5000007944 */ /* 0x000fea0003c00000 */
[----:B-1----:R-:W-:Y:S01]  /*ebd0*/  MOV R68, R244 ;  /* 0x000000f400447202 */ /* 0x002fe20000000f00 */
[----:B0-----:R-:W-:Y:S05]  /*ebe0*/  BRA `(.L_x_3328) ;  /* 0xffff8f0000007947 */ /* 0x001fea000383ffff */
.L_x_3235:
[----:B------:R-:W-:Y:S01]  /*ebf0*/  HFMA2.MMA R75, -RZ, RZ, 0, 2.384185791015625e-07 ;  /* 0x00000004ff4b7435 */ /* 0x000fe200000001ff */
[----:B------:R-:W-:Y:S02]  /*ec00*/  MOV R74, R77 ;  /* 0x0000004d004a7202 */ /* 0x000fe40000000f00 */
[----:B------:R-:W-:-:S02]  /*ec10*/  MOV R244, 0x1f ;  /* 0x0000001f00f47802 */ /* 0x000fc40000000f00 */
[----:B------:R-:W-:Y:S02]  /*ec20*/  MOV R81, 0xffffffff ;  /* 0xffffffff00517802 */ /* 0x000fe40000000f00 */
[----:B0-----:R-:W-:Y:S02]  /*ec30*/  MOV R68, 0xec50 ;  /* 0x0000ec5000447802 */ /* 0x001fe40000000f00 */
[----:B-1234-:R-:W-:Y:S05]  /*ec40*/  CALL.REL.NOINC `($__internal_78_$__cuda_sm70_shflsync_down) ;  /* 0x00000ad000007944 */ /* 0x01efea0003c00000 */
[----:B-1----:R-:W-:Y:S01]  /*ec50*/  MOV R70, R244 ;  /* 0x000000f400467202 */ /* 0x002fe20000000f00 */
[----:B0-----:R-:W-:Y:S05]  /*ec60*/  BRA `(.L_x_3329) ;  /* 0xffff8fa000007947 */ /* 0x001fea000383ffff */
.L_x_3236:
[----:B------:R-:W-:Y:S01]  /*ec70*/  HFMA2.MMA R75, -RZ, RZ, 0, 2.384185791015625e-07 ;  /* 0x00000004ff4b7435 */ /* 0x000fe200000001ff */
[----:B------:R-:W-:Y:S02]  /*ec80*/  MOV R74, R78 ;  /* 0x0000004e004a7202 */ /* 0x000fe40000000f00 */
[----:B------:R-:W-:Y:S02]  /*ec90*/  MOV R244, 0x1f ;  /* 0x0000001f00f47802 */ /* 0x000fe40000000f00 */
[----:B------:R-:W-:Y:S02]  /*eca0*/  MOV R81, 0xffffffff ;  /* 0xffffffff00517802 */ /* 0x000fe40000000f00 */
[----:B0-----:R-:W-:-:S02]  /*ecb0*/  MOV R68, 0xecd0 ;  /* 0x0000ecd000447802 */ /* 0x001fc40000000f00 */
[----:B-1234-:R-:W-:Y:S05]  /*ecc0*/  CALL.REL.NOINC `($__internal_78_$__cuda_sm70_shflsync_down) ;  /* 0x00000a5000007944 */ /* 0x01efea0003c00000 */
[----:B0-----:R-:W-:Y:S01]  /*ecd0*/  HFMA2.MMA R75, -RZ, RZ, 0, 2.384185791015625e-07 ;  /* 0x00000004ff4b7435 */ /* 0x001fe200000001ff */
[----:B-1----:R-:W-:-:S02]  /*ece0*/  MOV R71, R244 ;  /* 0x000000f400477202 */ /* 0x002fc40000000f00 */
[----:B------:R-:W-:Y:S02]  /*ecf0*/  MOV R74, R76 ;  /* 0x0000004c004a7202 */ /* 0x000fe40000000f00 */
[----:B------:R-:W-:Y:S02]  /*ed00*/  MOV R244, 0x1f ;  /* 0x0000001f00f47802 */ /* 0x000fe40000000f00 */
[----:B------:R-:W-:Y:S02]  /*ed10*/  MOV R81, 0xffffffff ;  /* 0xffffffff00517802 */ /* 0x000fe40000000f00 */
[----:B------:R-:W-:Y:S02]  /*ed20*/  MOV R68, 0xed40 ;  /* 0x0000ed4000447802 */ /* 0x000fe40000000f00 */
[----:B------:R-:W-:Y:S05]  /*ed30*/  CALL.REL.NOINC `($__internal_78_$__cuda_sm70_shflsync_down) ;  /* 0x000009e000007944 */ /* 0x000fea0003c00000 */
[----:B0-----:R-:W-:Y:S01]  /*ed40*/  HFMA2.MMA R75, -RZ, RZ, 0, 2.384185791015625e-07 ;  /* 0x00000004ff4b7435 */ /* 0x001fe200000001ff */
[----:B-1----:R-:W-:Y:S02]  /*ed50*/  MOV R72, R244 ;  /* 0x000000f400487202 */ /* 0x002fe40000000f00 */
[----:B------:R-:W-:Y:S02]  /*ed60*/  MOV R74, R73 ;  /* 0x00000049004a7202 */ /* 0x000fe40000000f00 */
[----:B------:R-:W-:-:S02]  /*ed70*/  MOV R244, 0x1f ;  /* 0x0000001f00f47802 */ /* 0x000fc40000000f00 */
[----:B------:R-:W-:Y:S02]  /*ed80*/  MOV R81, 0xffffffff ;  /* 0xffffffff00517802 */ /* 0x000fe40000000f00 */
[----:B------:R-:W-:Y:S02]  /*ed90*/  MOV R68, 0xedb0 ;  /* 0x0000edb000447802 */ /* 0x000fe40000000f00 */
[----:B------:R-:W-:Y:S05]  /*eda0*/  CALL.REL.NOINC `($__internal_78_$__cuda_sm70_shflsync_down) ;  /* 0x0000097000007944 */ /* 0x000fea0003c00000 */
[----:B-1----:R-:W-:Y:S01]  /*edb0*/  MOV R68, R244 ;  /* 0x000000f400447202 */ /* 0x002fe20000000f00 */
[----:B0-----:R-:W-:Y:S05]  /*edc0*/  BRA `(.L_x_3330) ;  /* 0xffff8e8000007947 */ /* 0x001fea000383ffff */
.L_x_3239:
[----:B------:R-:W-:Y:S01]  /*edd0*/  HFMA2.MMA R75, -RZ, RZ, 0, 4.76837158203125e-07 ;  /* 0x00000008ff4b7435 */ /* 0x000fe200000001ff */
[----:B------:R-:W-:Y:S02]  /*ede0*/  MOV R74, R77 ;  /* 0x0000004d004a7202 */ /* 0x000fe40000000f00 */
[----:B------:R-:W-:Y:S02]  /*edf0*/  MOV R244, 0x1f ;  /* 0x0000001f00f47802 */ /* 0x000fe40000000f00 */
[----:B------:R-:W-:Y:S02]  /*ee00*/  MOV R81, 0xffffffff ;  /* 0xffffffff00517802 */ /* 0x000fe40000000f00 */
[----:B0-----:R-:W-:-:S02]  /*ee10*/  MOV R68, 0xee30 ;  /* 0x0000ee3000447802 */ /* 0x001fc40000000f00 */
[----:B-1234-:R-:W-:Y:S05]  /*ee20*/  CALL.REL.NOINC `($__internal_78_$__cuda_sm70_shflsync_down) ;  /* 0x000008f000007944 */ /* 0x01efea0003c00000 */
[----:B0-----:R-:W-:Y:S01]  /*ee30*/  HFMA2.MMA R75, -RZ, RZ, 0, 4.76837158203125e-07 ;  /* 0x00000008ff4b7435 */ /* 0x001fe200000001ff */
[----:B-1----:R-:W-:-:S02]  /*ee40*/  MOV R70, R244 ;  /* 0x000000f400467202 */ /* 0x002fc40000000f00 */
[----:B------:R-:W-:Y:S02]  /*ee50*/  MOV R74, R78 ;  /* 0x0000004e004a7202 */ /* 0x000fe40000000f00 */
[----:B------:R-:W-:Y:S02]  /*ee60*/  MOV R244, 0x1f ;  /* 0x0000001f00f47802 */ /* 0x000fe40000000f00 */
[----:B------:R-:W-:Y:S02]  /*ee70*/  MOV R81, 0xffffffff ;  /* 0xffffffff00517802 */ /* 0x000fe40000000f00 */
[----:B------:R-:W-:Y:S02]  /*ee80*/  MOV R68, 0xeea0 ;  /* 0x0000eea000447802 */ /* 0x000fe40000000f00 */
[----:B------:R-:W-:Y:S05]  /*ee90*/  CALL.REL.NOINC `($__internal_78_$__cuda_sm70_shflsync_down) ;  /* 0x0000088000007944 */ /* 0x000fea0003c00000 */
[----:B0-----:R-:W-:Y:S01]  /*eea0*/  HFMA2.MMA R75, -RZ, RZ, 0, 4.76837158203125e-07 ;  /* 0x00000008ff4b7435 */ /* 0x001fe200000001ff */
[----:B-1----:R-:W-:Y:S02]  /*eeb0*/  MOV R71, R244 ;  /* 0x000000f400477202 */ /* 0x002fe40000000f00 */
[----:B------:R-:W-:Y:S02]  /*eec0*/  MOV R74, R76 ;  /* 0x0000004c004a7202 */ /* 0x000fe40000000f00 */
[----:B------:R-:W-:-:S02]  /*eed0*/  MOV R244, 0x1f ;  /* 0x0000001f00f47802 */ /* 0x000fc40000000f00 */
[----:B------:R-:W-:Y:S02]  /*eee0*/  MOV R81, 0xffffffff ;  /* 0xffffffff00517802 */ /* 0x000fe40000000f00 */
[----:B------:R-:W-:Y:S02]  /*eef0*/  MOV R68, 0xef10 ;  /* 0x0000ef1000447802 */ /* 0x000fe40000000f00 */
[----:B------:R-:W-:Y:S05]  /*ef00*/  CALL.REL.NOINC `($__internal_78_$__cuda_sm70_shflsync_down) ;  /* 0x0000081000007944 */ /* 0x000fea0003c00000 */
[----:B0-----:R-:W-:Y:S01]  /*ef10*/  HFMA2.MMA R75, -RZ, RZ, 0, 4.76837158203125e-07 ;  /* 0x00000008ff4b7435 */ /* 0x001fe200000001ff */
[----:B-1----:R-:W-:Y:S02]  /*ef20*/  MOV R72, R244 ;  /* 0x000000f400487202 */ /* 0x002fe40000000f00 */
[----:B------:R-:W-:Y:S02]  /*ef30*/  MOV R74, R73 ;  /* 0x00000049004a7202 */ /* 0x000fe40000000f00 */
[----:B------:R-:W-:Y:S02]  /*ef40*/  MOV R244, 0x1f ;  /* 0x0000001f00f47802 */ /* 0x000fe40000000f00 */
[----:B------:R-:W-:Y:S02]  /*ef50*/  MOV R81, 0xffffffff ;  /* 0xffffffff00517802 */ /* 0x000fe40000000f00 */
[----:B------:R-:W-:-:S02]  /*ef60*/  MOV R68, 0xef80 ;  /* 0x0000ef8000447802 */ /* 0x000fc40000000f00 */
[----:B------:R-:W-:Y:S05]  /*ef70*/  CALL.REL.NOINC `($__internal_78_$__cuda_sm70_shflsync_down) ;  /* 0x000007a000007944 */ /* 0x000fea0003c00000 */
[----:B-1----:R-:W-:Y:S01]  /*ef80*/  MOV R68, R244 ;  /* 0x000000f400447202 */ /* 0x002fe20000000f00 */
[----:B0-----:R-:W-:Y:S05]  /*ef90*/  BRA `(.L_x_3331) ;  /* 0xffff8e0000007947 */ /* 0x001fea000383ffff */
.L_x_3242:
[----:B------:R-:W-:Y:S01]  /*efa0*/  HFMA2.MMA R75, -RZ, RZ, 0, 9.5367431640625e-07 ;  /* 0x00000010ff4b7435 */ /* 0x000fe200000001ff */
[----:B------:R-:W-:-:S02]  /*efb0*/  MOV R74, R77 ;  /* 0x0000004d004a7202 */ /* 0x000fc40000000f00 */
[----:B------:R-:W-:Y:S02]  /*efc0*/  MOV R244, 0x1f ;  /* 0x0000001f00f47802 */ /* 0x000fe40000000f00 */
[----:B------:R-:W-:Y:S02]  /*efd0*/  MOV R81, 0xffffffff ;  /* 0xffffffff00517802 */ /* 0x000fe40000000f00 */
[----:B0-----:R-:W-:Y:S02]  /*efe0*/  MOV R68, 0xf000 ;  /* 0x0000f00000447802 */ /* 0x001fe40000000f00 */
[----:B-1234-:R-:W-:Y:S05]  /*eff0*/  CALL.REL.NOINC `($__internal_78_$__cuda_sm70_shflsync_down) ;  /* 0x0000072000007944 */ /* 0x01efea0003c00000 */
[----:B-1----:R-:W-:Y:S01]  /*f000*/  MOV R70, R244 ;  /* 0x000000f400467202 */ /* 0x002fe20000000f00 */
[----:B0-----:R-:W-:Y:S05]  /*f010*/  BRA `(.L_x_3332) ;  /* 0xffff8ea000007947 */ /* 0x001fea000383ffff */
.L_x_3243:
[----:B------:R-:W-:Y:S01]  /*f020*/  HFMA2.MMA R75, -RZ, RZ, 0, 9.5367431640625e-07 ;  /* 0x00000010ff4b7435 */ /* 0x000fe200000001ff */
[----:B------:R-:W-:Y:S02]  /*f030*/  MOV R74, R78 ;  /* 0x0000004e004a7202 */ /* 0x000fe40000000f00 */
[----:B------:R-:W-:Y:S02]  /*f040*/  MOV R244, 0x1f ;  /* 0x0000001f00f47802 */ /* 0x000fe40000000f00 */
[----:B------:R-:W-:-:S02]  /*f050*/  MOV R81, 0xffffffff ;  /* 0xffffffff00517802 */ /* 0x000fc40000000f00 */
[----:B0-----:R-:W-:Y:S02]  /*f060*/  MOV R68, 0xf080 ;  /* 0x0000f08000447802 */ /* 0x001fe40000000f00 */
[----:B-1234-:R-:W-:Y:S05]  /*f070*/  CALL.REL.NOINC `($__internal_78_$__cuda_sm70_shflsync_down) ;  /* 0x000006a000007944 */ /* 0x01efea0003c00000 */
[----:B0-----:R-:W-:Y:S01]  /*f080*/  HFMA2.MMA R75, -RZ, RZ, 0, 9.5367431640625e-07 ;  /* 0x00000010ff4b7435 */ /* 0x001fe200000001ff */
[----:B-1----:R-:W-:Y:S02]  /*f090*/  MOV R71, R244 ;  /* 0x000000f400477202 */ /* 0x002fe40000000f00 */
[----:B------:R-:W-:Y:S02]  /*f0a0*/  MOV R74, R76 ;  /* 0x0000004c004a7202 */ /* 0x000fe40000000f00 */
[----:B------:R-:W-:Y:S02]  /*f0b0*/  MOV R244, 0x1f ;  /* 0x0000001f00f47802 */ /* 0x000fe40000000f00 */
[----:B------:R-:W-:Y:S02]  /*f0c0*/  MOV R81, 0xffffffff ;  /* 0xffffffff00517802 */ /* 0x000fe40000000f00 */
[----:B------:R-:W-:Y:S02]  /*f0d0*/  MOV R68, 0xf0f0 ;  /* 0x0000f0f000447802 */ /* 0x000fe40000000f00 */
[----:B------:R-:W-:Y:S05]  /*f0e0*/  CALL.REL.NOINC `($__internal_78_$__cuda_sm70_shflsync_down) ;  /* 0x0000063000007944 */ /* 0x000fea0003c00000 */
[----:B0-----:R-:W-:Y:S01]  /*f0f0*/  HFMA2.MMA R75, -RZ, RZ, 0, 9.5367431640625e-07 ;  /* 0x00000010ff4b7435 */ /* 0x001fe200000001ff */
        /* <DEDUP_REMOVED lines=8> */
.L_x_3246:
[----:B---3--:R-:W-:Y:S01]  /*f180*/  HFMA2.MMA R71, -RZ, RZ, 0, 0 ;  /* 0x00000000ff477435 */ /* 0x008fe200000001ff */
[----:B----4-:R-:W-:Y:S02]  /*f190*/  MOV R72, R77 ;  /* 0x0000004d00487202 */ /* 0x010fe40000000f00 */
[----:B------:R-:W-:-:S02]  /*f1a0*/  MOV R69, 0x1f ;  /* 0x0000001f00457802 */ /* 0x000fc40000000f00 */
[----:B0-----:R-:W-:Y:S02]  /*f1b0*/  MOV R68, 0xffffffff ;  /* 0xffffffff00447802 */ /* 0x001fe40000000f00 */
[----:B-1----:R-:W-:Y:S02]  /*f1c0*/  MOV R70, 0xf1e0 ;  /* 0x0000f1e000467802 */ /* 0x002fe40000000f00 */
[----:B--2---:R-:W-:Y:S05]  /*f1d0*/  CALL.REL.NOINC `($__internal_79_$__cuda_sm70_shflsync_idx_p) ;  /* 0x0000058000007944 */ /* 0x004fea0003c00000 */
[----:B0-----:R-:W-:Y:S01]  /*f1e0*/  HFMA2.MMA R71, -RZ, RZ, 0, 0 ;  /* 0x00000000ff477435 */ /* 0x001fe200000001ff */
[----:B-1----:R-:W-:Y:S02]  /*f1f0*/  MOV R239, R69 ;  /* 0x0000004500ef7202 */ /* 0x002fe40000000f00 */
[----:B------:R-:W-:Y:S02]  /*f200*/  MOV R72, R78 ;  /* 0x0000004e00487202 */ /* 0x000fe40000000f00 */
[----:B------:R-:W-:Y:S02]  /*f210*/  MOV R69, 0x1f ;  /* 0x0000001f00457802 */ /* 0x000fe40000000f00 */
[----:B------:R-:W-:Y:S02]  /*f220*/  MOV R68, 0xffffffff ;  /* 0xffffffff00447802 */ /* 0x000fe40000000f00 */
[----:B------:R-:W-:-:S02]  /*f230*/  MOV R70, 0xf250 ;  /* 0x0000f25000467802 */ /* 0x000fc40000000f00 */
        /* <DEDUP_REMOVED lines=15> */
[----:B------:R-:W-:Y:S01]  /*f330*/  HFMA2.MMA R75, -RZ, RZ, 0, 5.9604644775390625e-08 ;  /* 0x00000001ff4b7435 */ /* 0x000fe200000001ff */
[----:B-1----:R-:W-:Y:S02]  /*f340*/  MOV R234, R69 ;  /* 0x0000004500ea7202 */ /* 0x002fe40000000f00 */
[----:B------:R-:W-:Y:S02]  /*f350*/  MOV R74, R77 ;  /* 0x0000004d004a7202 */ /* 0x000fe40000000f00 */
[----:B------:R-:W-:Y:S02]  /*f360*/  MOV R244, 0x1f ;  /* 0x0000001f00f47802 */ /* 0x000fe40000000f00 */
[----:B------:R-:W-:Y:S02]  /*f370*/  MOV R81, 0xffffffff ;  /* 0xffffffff00517802 */ /* 0x000fe40000000f00 */
[----:B0-----:R-:W-:-:S02]  /*f380*/  MOV R68, 0xf3a0 ;  /* 0x0000f3a000447802 */ /* 0x001fc40000000f00 */
[----:B------:R-:W-:Y:S05]  /*f390*/  CALL.REL.NOINC `($__internal_78_$__cuda_sm70_shflsync_down) ;  /* 0x0000038000007944 */ /* 0x000fea0003c00000 */
[----:B0-----:R-:W-:Y:S01]  /*f3a0*/  HFMA2.MMA R75, -RZ, RZ, 0, 5.9604644775390625e-08 ;  /* 0x00000001ff4b7435 */ /* 0x001fe200000001ff */
[----:B-1----:R-:W-:-:S02]  /*f3b0*/  MOV R242, R244 ;  /* 0x000000f400f27202 */ /* 0x002fc40000000f00 */
[----:B------:R-:W-:Y:S02]  /*f3c0*/  MOV R74, R78 ;  /* 0x0000004e004a7202 */ /* 0x000fe40000000f00 */
[----:B------:R-:W-:Y:S02]  /*f3d0*/  MOV R244, 0x1f ;  /* 0x0000001f00f47802 */ /* 0x000fe40000000f00 */
[----:B------:R-:W-:Y:S02]  /*f3e0*/  MOV R81, 0xffffffff ;  /* 0xffffffff00517802 */ /* 0x000fe40000000f00 */
[----:B------:R-:W-:Y:S02]  /*f3f0*/  MOV R68, 0xf410 ;  /* 0x0000f41000447802 */ /* 0x000fe40000000f00 */
[----:B------:R-:W-:Y:S05]  /*f400*/  CALL.REL.NOINC `($__internal_78_$__cuda_sm70_shflsync_down) ;  /* 0x0000031000007944 */ /* 0x000fea0003c00000 */
[----:B0-----:R-:W-:Y:S01]  /*f410*/  HFMA2.MMA R75, -RZ, RZ, 0, 5.9604644775390625e-08 ;  /* 0x00000001ff4b7435 */ /* 0x001fe200000001ff */
[----:B-1----:R-:W-:Y:S02]  /*f420*/  MOV R243, R244 ;  /* 0x000000f400f37202 */ /* 0x002fe40000000f00 */
[----:B------:R-:W-:Y:S02]  /*f430*/  MOV R74, R76 ;  /* 0x0000004c004a7202 */ /* 0x000fe40000000f00 */
[----:B------:R-:W-:-:S02]  /*f440*/  MOV R244, 0x1f ;  /* 0x0000001f00f47802 */ /* 0x000fc40000000f00 */
[----:B------:R-:W-:Y:S02]  /*f450*/  MOV R81, 0xffffffff ;  /* 0xffffffff00517802 */ /* 0x000fe40000000f00 */
[----:B------:R-:W-:Y:S02]  /*f460*/  MOV R68, 0xf480 ;  /* 0x0000f48000447802 */ /* 0x000fe40000000f00 */
[----:B------:R-:W-:Y:S05]  /*f470*/  CALL.REL.NOINC `($__internal_78_$__cuda_sm70_shflsync_down) ;  /* 0x000002a000007944 */ /* 0x000fea0003c00000 */
[----:B0-----:R-:W-:Y:S01]  /*f480*/  HFMA2.MMA R75, -RZ, RZ, 0, 5.9604644775390625e-08 ;  /* 0x00000001ff4b7435 */ /* 0x001fe200000001ff */
[----:B-1----:R-:W-:Y:S02]  /*f490*/  MOV R241, R244 ;  /* 0x000000f400f17202 */ /* 0x002fe40000000f00 */
[----:B------:R-:W-:Y:S02]  /*f4a0*/  MOV R74, R73 ;  /* 0x00000049004a7202 */ /* 0x000fe40000000f00 */
[----:B------:R-:W-:Y:S02]  /*f4b0*/  MOV R244, 0x1f ;  /* 0x0000001f00f47802 */ /* 0x000fe40000000f00 */
[----:B------:R-:W-:Y:S02]  /*f4c0*/  MOV R81, 0xffffffff ;  /* 0xffffffff00517802 */ /* 0x000fe40000000f00 */
[----:B------:R-:W-:-:S02]  /*f4d0*/  MOV R68, 0xf4f0 ;  /* 0x0000f4f000447802 */ /* 0x000fc40000000f00 */
[----:B------:R-:W-:Y:S05]  /*f4e0*/  CALL.REL.NOINC `($__internal_78_$__cuda_sm70_shflsync_down) ;  /* 0x0000023000007944 */ /* 0x000fea0003c00000 */
[C---:B------:R-:W-:Y:S01]  /*f4f0*/  FMUL.FTZ R235, R56.reuse, R239 ;  /* 0x000000ef38eb7220 */ /* 0x040fe20000410000 */
[----:B------:R-:W-:Y:S01]  /*f500*/  MOV R72, R56 ;  /* 0x0000003800487202 */ /* 0x000fe20000000f00 */
[-C--:B------:R-:W-:Y:S01]  /*f510*/  FMUL.FTZ R236, R56, R79.reuse ;  /* 0x0000004f38ec7220 */ /* 0x080fe20000410000 */
[----:B------:R-:W-:Y:S01]  /*f520*/  HFMA2.MMA R71, -RZ, RZ, 0, 0 ;  /* 0x00000000ff477435 */ /* 0x000fe200000001ff */
[-C--:B------:R-:W-:Y:S01]  /*f530*/  FMUL.FTZ R238, R59, R79.reuse ;  /* 0x0000004f3bee7220 */ /* 0x080fe20000410000 */
[----:B------:R-:W-:Y:S01]  /*f540*/  MOV R69, 0x1f ;  /* 0x0000001f00457802 */ /* 0x000fe20000000f00 */
[CC--:B------:R-:W-:Y:S01]  /*f550*/  FMUL.FTZ R56, R58.reuse, R79.reuse ;  /* 0x0000004f3a387220 */ /* 0x0c0fe20000410000 */
[----:B------:R-:W-:Y:S01]  /*f560*/  MOV R68, 0xffffffff ;  /* 0xffffffff00447802 */ /* 0x000fe20000000f00 */
[----:B------:R-:W-:Y:S01]  /*f570*/  FMUL.FTZ R240, R57, R79 ;  /* 0x0000004f39f07220 */ /* 0x000fe20000410000 */
[----:B------:R-:W-:Y:S01]  /*f580*/  MOV R70, 0xf5c0 ;  /* 0x0000f5c000467802 */ /* 0x000fe20000000f00 */
[----:B------:R-:W-:-:S02]  /*f590*/  FFMA.FTZ R238, R58, R239, -R238 ;  /* 0x000000ef3aee7223 */ /* 0x000fc400000108ee */
[----:B------:R-:W-:Y:S02]  /*f5a0*/  FFMA.FTZ R237, R59, R239, R56 ;  /* 0x000000ef3bed7223 */ /* 0x000fe40000010038 */
[----:B01----:R-:W-:Y:S05]  /*f5b0*/  CALL.REL.NOINC `($__internal_79_$__cuda_sm70_shflsync_idx_p) ;  /* 0x000001a000007944 */ /* 0x003fea0003c00000 */
        /* <DEDUP_REMOVED lines=21> */
[----:B01----:R-:W-:Y:S05]  /*f710*/  BRA `(.L_x_3334) ;  /* 0xffff8a0000007947 */ /* 0x003fea000383ffff */
        .weak           $__internal_78_$__cuda_sm70_shflsync_down
        .type           $__internal_78_$__cuda_sm70_shflsync_down,@function
        .size           $__internal_78_$__cuda_sm70_shflsync_down,($__internal_79_$__cuda_sm70_shflsync_idx_p - $__internal_78_$__cuda_sm70_shflsync_down)
$__internal_78_$__cuda_sm70_shflsync_down:
[----:B------:R-:W-:Y:S01]  /*f720*/  HFMA2.MMA R69, -RZ, RZ, 0, 0 ;  /* 0x00000000ff457435 */ /* 0x000fe200000001ff */
[----:B------:R-:W-:Y:S04]  /*f730*/  WARPSYNC R81 ;  /* 0x0000005100007348 */ /* 0x000fe80003800000 */
[----:B------:R0:W1:Y:S01]  /*f740*/  SHFL.DOWN PT, R244, R74, R75, R244 ;  /* 0x0800004b4af47389 */ /* 0x00006200000e00f4 */
[----:B------:R-:W-:Y:S05]  /*f750*/  RET.REL.NODEC R68 `(_Z25selective_scan_bwd_kernelI32Selective_Scan_bwd_kernel_traitsILi128ELi16ELb1ELb1ELb0ELb1ELb0EN3c108BFloat16ENS1_7complexIfEEEEv12SSMParamsBwd) ;  /* 0xffff08a044007950 */ /* 0x000fea0003c3ffff */
        .weak           $__internal_79_$__cuda_sm70_shflsync_idx_p
        .type           $__internal_79_$__cuda_sm70_shflsync_idx_p,@function
        .size           $__internal_79_$__cuda_sm70_shflsync_idx_p,($__internal_80_$__cuda_sm70_shflsync_up - $__internal_79_$__cuda_sm70_shflsync_idx_p)
$__internal_79_$__cuda_sm70_shflsync_idx_p:
[----:B------:R-:W-:Y:S01]  /*f760*/  HFMA2.MMA R75, -RZ, RZ, 0, 0 ;  /* 0x00000000ff4b7435 */ /* 0x000fe200000001ff */
[----:B------:R-:W-:Y:S01]  /*f770*/  MOV R74, R70 ;  /* 0x00000046004a7202 */ /* 0x000fe20000000f00 */
[----:B------:R-:W-:Y:S04]  /*f780*/  WARPSYNC R68 ;  /* 0x0000004400007348 */ /* 0x000fe80003800000 */
[----:B------:R0:W1:Y:S01]  /*f790*/  SHFL.IDX PT, R69, R72, R71, R69 ;  /* 0x0000004748457389 */ /* 0x00006200000e0045 */
[----:B------:R-:W-:Y:S05]  /*f7a0*/  RET.REL.NODEC R74 `(_Z25selective_scan_bwd_kernelI32Selective_Scan_bwd_kernel_traitsILi128ELi16ELb1ELb1ELb0ELb1ELb0EN3c108BFloat16ENS1_7complexIfEEEEv12SSMParamsBwd) ;  /* 0xffff08504a007950 */ /* 0x000fea0003c3ffff */
        .weak           $__internal_80_$__cuda_sm70_shflsync_up
        .type           $__internal_80_$__cuda_sm70_shflsync_up,@function
        .size           $__internal_80_$__cuda_sm70_shflsync_up,(.L_x_14512 - $__internal_80_$__cuda_sm70_shflsync_up)
$__internal_80_$__cuda_sm70_shflsync_up:
[----:B------:R-:W-:Y:S01]  /*f7b0*/  MOV R69, 0x0 ;  /* 0x0000000000457802 */ /* 0x000fe20000000f00 */
[----:B------:R-:W-:Y:S04]  /*f7c0*/  WARPSYNC R71 ;  /* 0x0000004700007348 */ /* 0x000fe80003800000 */
[----:B------:R0:W1:Y:S01]  /*f7d0*/  SHFL.UP PT, R71, R75, R74, R72 ;  /* 0x0400004a4b477389 */ /* 0x00006200000e0048 */
[----:B------:R-:W-:Y:S05]  /*f7e0*/  RET.REL.NODEC R68 `(_Z25selective_scan_bwd_kernelI32Selective_Scan_bwd_kernel_traitsILi128ELi16ELb1ELb1ELb0ELb1ELb0EN3c108BFloat16ENS1_7complexIfEEEEv12SSMParamsBwd) ;  /* 0xffff081044007950 */ /* 0x000fea0003c3ffff */
.L_x_3335:
        /* <DEDUP_REMOVED lines=9> */
.L_x_14512:


//--------------------- .text._Z25selective_scan_bwd_kernelI32Selective_Scan_bwd_kernel_traitsILi128ELi16ELb1ELb1ELb0ELb1ELb1EN3c108BFloat16ENS1_7complexIfEEEEv12SSMParamsBwd --------------------------
	.section	.text._Z25selective_scan_bwd_kernelI32Selective_Scan_bwd_kernel_traitsILi128ELi16ELb1ELb1ELb0ELb1ELb1EN3c108BFloat16ENS1_7complexIfEEEEv12SSMParamsBwd,"ax",@progbits
	.sectioninfo	@"SHI_REGISTERS=245"
	.align	128
        .global         _Z25selective_scan_bwd_kernelI32Selective_Scan_bwd_kernel_traitsILi128ELi16ELb1ELb1ELb0ELb1ELb1EN3c108BFloat16ENS1_7complexIfEEEEv12SSMParamsBwd
        .type           _Z25selective_scan_bwd_kernelI32Selective_Scan_bwd_kernel_traitsILi128ELi16ELb1ELb1ELb0ELb1ELb1EN3c108BFloat16ENS1_7complexIfEEEEv12SSMParamsBwd,@function
        .size           _Z25selective_scan_bwd_kernelI32Selective_Scan_bwd_kernel_traitsILi128ELi16ELb1ELb1ELb0ELb1ELb1EN3c108BFloat16ENS1_7complexIfEEEEv12SSMParamsBwd,(.L_x_14515 - _Z25selective_scan_bwd_kernelI32Selective_Scan_bwd_kernel_traitsILi128ELi16ELb1ELb1ELb0ELb1ELb1EN3c108BFloat16ENS1_7complexIfEEEEv12SSMParamsBwd)
        .other          _Z25selective_scan_bwd_kernelI32Selective_Scan_bwd_kernel_traitsILi128ELi16ELb1ELb1ELb0ELb1ELb1EN3c108BFloat16ENS1_7complexIfEEEEv12SSMParamsBwd,@"STO_CUDA_ENTRY STV_DEFAULT"
_Z25selective_scan_bwd_kernelI32Selective_Scan_bwd_kernel_traitsILi128ELi16ELb1ELb1ELb0ELb1ELb1EN3c108BFloat16ENS1_7complexIfEEEEv12SSMParamsBwd:
.text._Z25selective_scan_bwd_kernelI32Selective_Scan_bwd_kernel_traitsILi128ELi16ELb1ELb1ELb0ELb1ELb1EN3c108BFloat16ENS1_7complexIfEEEEv12SSMParamsBwd:
        /* <DEDUP_REMOVED lines=15> */
[----:B------:R-:W-:Y:S02]  /*00f0*/  UMOV UR30, URZ ;  /* 0x0000003f001e7c82 */ /* 0x000fe40008000000 */
        /* <DEDUP_REMOVED lines=14> */
[----:B------:R-:W-:Y:S02]  /*01e0*/  ULDC.64 UR34, c[0x0][0x348] ;  /* 0x0000d20000227ab9 */ /* 0x000fe40000000a00 */
        /* <DEDUP_REMOVED lines=16> */
[----:B------:R-:W-:Y:S02]  /*02f0*/  UIMAD UR20, UR13, UR18, URZ ;  /* 0x000000120d1472a4 */ /* 0x000fe4000f8e023f */
[----:B------:R-:W-:Y:S02]  /*0300*/  UIMAD.WIDE.U32 UR16, UR12, UR18, URZ ;  /* 0x000000120c1072a5 */ /* 0x000fe4000f8e003f */
[----:B------:R-:W-:Y:S02]  /*0310*/  UIMAD UR20, UR12, UR19, UR20 ;  /* 0x000000130c1472a4 */ /* 0x000fe4000f8e0214 */
[----:B------:R-:W-:Y:S01]  /*0320*/  UIMAD.WIDE.U32 UR14, UR12, UR6, URZ ;  /* 0x000000060c0e72a5 */ /* 0x000fe2000f8e003f */
[----:B0-----:R-:W2:Y:S01]  /*0330*/  MUFU.RCP R0, R0 ;  /* 0x0000000000007308 */ /* 0x001ea20000001000 */
[----:B------:R-:W-:-:S02]  /*0340*/  ULDC.64 UR18, c[0x0][0x190] ;  /* 0x0000640000127ab9 */ /* 0x000fc40000000a00 */
[----:B------:R-:W-:Y:S02]  /*0350*/  @UP1 ULEA UR30, UP3, UR10, UR24, 0x2 ;  /* 0x000000180a1e1291 */ /* 0x000fe4000f86103f */
[----:B------:R-:W-:Y:S02]  /*0360*/  UIMAD.WIDE.U32 UR6, UR12, UR18, URZ ;  /* 0x000000120c0672a5 */ /* 0x000fe4000f8e003f */
[----:B------:R-:W-:Y:S02]  /*0370*/  UIMAD UR18, UR13, UR18, URZ ;  /* 0x000000120d1272a4 */ /* 0x000fe4000f8e023f */
[----:B------:R-:W-:Y:S02]  /*0380*/  @UP1 ULEA.HI.X UR31, UR10, UR25, UR11, 0x2, UP3 ;  /* 0x000000190a1f1291 */ /* 0x000fe400098f140b */
[----:B------:R-:W-:Y:S02]  /*0390*/  UIMAD UR18, UR12, UR19, UR18 ;  /* 0x000000130c1272a4 */ /* 0x000fe4000f8e0212 */
[----:B------:R-:W-:-:S02]  /*03a0*/  ULDC.64 UR24, c[0x0][0x1d8] ;  /* 0x0000760000187ab9 */ /* 0x000fc40000000a00 */
[----:B------:R-:W-:Y:S01]  /*03b0*/  UIMAD UR19, UR11, UR24, URZ ;  /* 0x000000180b1372a4 */ /* 0x000fe2000f8e023f */
[----:B--2---:R-:W-:Y:S01]  /*03c0*/  IADD3 R2, R0, 0xffffffe, RZ ;  /* 0x0ffffffe00027810 */ /* 0x004fe20007ffe0ff */
[----:B------:R-:W-:Y:S01]  /*03d0*/  UIADD3 UR9, UR9, UR4, URZ ;  /* 0x0000000409097290 */ /* 0x000fe2000fffe03f */
[----:B------:R-:W-:Y:S01]  /*03e0*/  IABS R0, UR10 ;  /* 0x0000000a00007c13 */ /* 0x000fe20008000000 */
[----:B------:R-:W-:Y:S02]  /*03f0*/  UISETP.NE.U32.AND UP2, UPT, URZ, UR34, UPT ;  /* 0x000000223f00728c */ /* 0x000fe4000bf45070 */
[----:B------:R-:W-:Y:S01]  /*0400*/  UMOV UR4, URZ ;  /* 0x0000003f00047c82 */ /* 0x000fe20008000000 */
[----:B------:R-:W0:Y:S01]  /*0410*/  F2I.FTZ.U32.TRUNC.NTZ R2, R2 ;  /* 0x0000000200027305 */ /* 0x000e22000021f000 */
[----:B------:R-:W1:Y:S01]  /*0420*/  R2UR UR21, R0 ;  /* 0x00000000001573c2 */ /* 0x000e6200000e0000 */
[----:B------:R-:W-:Y:S02]  /*0430*/  UIMAD UR19, UR10, UR25, UR19 ;  /* 0x000000190a1372a4 */ /* 0x000fe4000f8e0213 */
[----:B------:R-:W-:-:S02]  /*0440*/  UIMAD.WIDE.U32 UR8, UR10, UR24, UR8 ;  /* 0x000000180a0872a5 */ /* 0x000fc4000f8e0008 */
[----:B------:R-:W-:Y:S02]  /*0450*/  UIADD3 UR15, UR15, UR22, URZ ;  /* 0x000000160f0f7290 */ /* 0x000fe4000fffe03f */
[----:B------:R-:W-:Y:S02]  /*0460*/  ULDC.64 UR24, c[0x0][0x1e8] ;  /* 0x00007a0000187ab9 */ /* 0x000fe40000000a00 */
[----:B------:R-:W-:Y:S02]  /*0470*/  UIMAD UR22, UR11, UR24, URZ ;  /* 0x000000180b1672a4 */ /* 0x000fe4000f8e023f */
[----:B------:R-:W-:Y:S02]  /*0480*/  UISETP.NE.AND.EX UP2, UPT, URZ, UR35, UPT, UP2 ;  /* 0x000000233f00728c */ /* 0x000fe4000bf45320 */
[----:B------:R-:W-:Y:S01]  /*0490*/  UIMAD UR28, UR10, UR25, UR22 ;  /* 0x000000190a1c72a4 */ /* 0x000fe2000f8e0216 */
[----:B0-----:R-:W0:Y:S01]  /*04a0*/  R2UR UR5, R2 ;  /* 0x00000000020573c2 */ /* 0x001e2200000e0000 */
[----:B------:R-:W-:-:S02]  /*04b0*/  UMOV UR33, URZ ;  /* 0x0000003f00217c82 */ /* 0x000fc40008000000 */
[----:B------:R-:W-:Y:S02]  /*04c0*/  ULDC UR25, c[0x0][0x174] ;  /* 0x00005d0000197ab9 */ /* 0x000fe40000000800 */
[----:B------:R-:W-:-:S03]  /*04d0*/  ULDC.64 UR36, c[0x0][0x280] ;  /* 0x0000a00000247ab9 */ /* 0x000fc60000000a00 */
[----:B------:R-:W-:Y:S02]  /*04e0*/  @UP2 ULEA UR32, UP1, UR10, UR34, 0x2 ;  /* 0x000000220a202291 */ /* 0x000fe4000f82103f */
[----:B------:R-:W-:Y:S02]  /*04f0*/  UIMAD.WIDE.U32 UR14, UR10, UR24, UR14 ;  /* 0x000000180a0e72a5 */ /* 0x000fe4000f8e000e */
[----:B------:R-:W-:Y:S02]  /*0500*/  @UP2 ULEA.HI.X UR33, UR10, UR35, UR11, 0x2, UP1 ;  /* 0x000000230a212291 */ /* 0x000fe400088f140b */
[----:B------:R-:W-:Y:S02]  /*0510*/  UIADD3 UR7, UR7, UR18, URZ ;  /* 0x0000001207077290 */ /* 0x000fe4000fffe03f */
[----:B------:R-:W-:Y:S02]  /*0520*/  ULDC UR35, c[0x0][0x178] ;  /* 0x00005e0000237ab9 */ /* 0x000fe40000000800 */
[----:B0-----:R-:W-:-:S04]  /*0530*/  UIADD3 UR23, URZ, -UR5, URZ ;  /* 0x800000053f177290 */ /* 0x001fc8000fffe03f */
[----:B------:R-:W-:-:S04]  /*0540*/  UIMAD UR23, UR23, UR29, URZ ;  /* 0x0000001d171772a4 */ /* 0x000fc8000f8e023f */
[----:B------:R-:W-:Y:S02]  /*0550*/  UIMAD.WIDE.U32 UR4, UR5, UR23, UR4 ;  /* 0x00000017050472a5 */ /* 0x000fe4000f8e0004 */
[----:B------:R-:W-:Y:S02]  /*0560*/  ULEA UR23, UR25, 0xfffff800, 0xb ;  /* 0xfffff80019177891 */ /* 0x000fe4000f8e583f */
[----:B-1----:R-:W-:Y:S02]  /*0570*/  UIMAD.WIDE.U32 UR4, UR5, UR21, URZ ;  /* 0x00000015050472a5 */ /* 0x002fe4000f8e003f */
[----:B------:R-:W-:-:S05]  /*0580*/  USHF.R.S32.HI UR24, URZ, 0x1f, UR23 ;  /* 0x0000001f3f187899 */ /* 0x000fca0008011417 */
        /* <DEDUP_REMOVED lines=16> */
[----:B------:R-:W-:Y:S02]  /*0690*/  UIADD3 UR9, UP4, UR23, UR14, URZ ;  /* 0x0000000e17097290 */ /* 0x000fe4000ff9e03f */
[----:B------:R-:W-:-:S02]  /*06a0*/  @!UP1 UIADD3 UR22, UR22, 0x1, URZ ;  /* 0x0000000116169890 */ /* 0x000fc4000fffe03f */
[----:B------:R-:W-:Y:S02]  /*06b0*/  ULEA.HI.X UR17, UR17, UR37, UR19, 0x1, UP3 ;  /* 0x0000002511117291 */ /* 0x000fe400098f0c13 */
[----:B------:R-:W-:Y:S02]  /*06c0*/  UISETP.GE.AND UP3, UPT, UR8, URZ, UPT ;  /* 0x0000003f0800728c */ /* 0x000fe4000bf66270 */
        /* <DEDUP_REMOVED lines=48> */
[----:B------:R-:W-:-:S02]  /*09d0*/  UMOV UR35, UR9 ;  /* 0x0000000900237c82 */ /* 0x000fc40008000000 */
[----:B------:R-:W-:Y:S02]  /*09e0*/  UMOV UR19, UR23 ;  /* 0x0000001700137c82 */ /* 0x000fe40008000000 */
[----:B------:R-:W-:Y:S01]  /*09f0*/  UMOV UR6, URZ ;  /* 0x0000003f00067c82 */ /* 0x000fe20008000000 */
[----:B---3--:R-:W-:-:S04]  /*0a00*/  SHF.R.S32.HI R0, RZ, 0x1f, R101 ;  /* 0x0000001fff007819 */ /* 0x008fc80000011465 */
[----:B------:R-:W-:-:S04]  /*0a10*/  LEA.HI R0, R0, R101, RZ, 0x5 ;  /* 0x0000006500007211 */ /* 0x000fc800078f28ff */
[----:B----4-:R-:W-:Y:S02]  /*0a20*/  SHF.R.S32.HI R100, RZ, 0x5, R0 ;  /* 0x00000005ff647819 */ /* 0x010fe40000011400 */
.L_x_3472:
        /* <DEDUP_REMOVED lines=14> */
[----:B----4-:R-:W-:Y:S01]  /*0b10*/  STS.128 [R99.X16+0x200], R12 ;  /* 0x0002000c63007388 */ /* 0x010fe2000000cc00 */
        /* <DEDUP_REMOVED lines=12> */
[----:B------:R-:W0:Y:S04]  /*0be0*/  LDS.128 R12, [R98.X16] ;  /* 0x00000000620c7984 */ /* 0x000e28000000cc00 */
[----:B------:R3:W4:Y:S04]  /*0bf0*/  LDS.128 R4, [R98.X16+0x10] ;  /* 0x0000100062047984 */ /* 0x000728000000cc00 */
[----:B------:R-:W-:Y:S06]  /*0c00*/  BAR.SYNC.DEFER_BLOCKING 0x0 ;  /* 0x0000000000007b1d */ /* 0x000fec0000010000 */
[----:B------:R-:W5:Y:S04]  /*0c10*/  LDG.E.128 R24, [R2.64] ;  /* 0x0000001a02187981 */ /* 0x000f68000c1e1d00 */
[----:B--2---:R-:W2:Y:S01]  /*0c20*/  LDG.E.128 R8, [R2.64+0x200] ;  /* 0x0002001a02087981 */ /* 0x004ea2000c1e1d00 */
[----:B------:R-:W-:Y:S01]  /*0c30*/  ULDC UR22, c[0x0][0x174] ;  /* 0x00005d0000167ab9 */ /* 0x000fe20000000800 */
[----:B------:R-:W-:Y:S01]  /*0c40*/  BSSY B0, `(.L_x_3337) ;  /* 0x000003c000007945 */ /* 0x000fe20003800000 */
[----:B------:R-:W-:Y:S01]  /*0c50*/  UIADD3 UR22, -UR6, UR22, URZ ;  /* 0x0000001606167290 */ /* 0x000fe2000fffe13f */
[----:B0-----:R-:W-:-:S02]  /*0c60*/  PRMT R97, RZ, 0x5410, R12 ;  /* 0x00005410ff617816 */ /* 0x001fc4000000000c */
[--C-:B------:R-:W-:Y:S02]  /*0c70*/  PRMT R95, RZ, 0x5410, R13.reuse ;  /* 0x00005410ff5f7816 */ /* 0x100fe4000000000d */
[----:B------:R-:W-:Y:S01]  /*0c80*/  PRMT R93, RZ, 0x5410, R14 ;  /* 0x00005410ff5d7816 */ /* 0x000fe2000000000e */
[----:B------:R-:W-:Y:S01]  /*0c90*/  FADD.FTZ R97, R97, UR5 ;  /* 0x0000000561617e21 */ /* 0x000fe20008010000 */
        /* <DEDUP_REMOVED lines=20> */
[----:B--2---:R3:W-:Y:S01]  /*0de0*/  STS.128 [R99.X16+0x200], R8 ;  /* 0x0002000863007388 */ /* 0x0047e2000000cc00 */
[----:B------:R-:W-:-:S06]  /*0df0*/  NOP ;  /* 0x0000000000007918 */ /* 0x000fcc0000000000 */
[----:B------:R-:W-:Y:S05]  /*0e00*/  @P2 BRA `(.L_x_3338) ;  /* 0x000001f000002947 */ /* 0x000fea0003800000 */
[----:B----4-:R-:W-:Y:S01]  /*0e10*/  FMUL.FTZ R97, R97, 1.4426950216293334961 ;  /* 0x3fb8aa3b61617820 */ /* 0x010fe20000410000 */
[----:B---3--:R-:W-:Y:S02]  /*0e20*/  MOV R9, 0x3e800000 ;  /* 0x3e80000000097802 */ /* 0x008fe40000000f00 */
        /* <DEDUP_REMOVED lines=29> */
.L_x_3338:
[----:B----4-:R-:W-:Y:S05]  /*1000*/  BSYNC B0 ;  /* 0x0000000000007941 */ /* 0x010fea0003800000 */
.L_x_3337:
[----:B------:R-:W-:Y:S01]  /*1010*/  PRMT R89, RZ, 0x5410, R4 ;  /* 0x00005410ff597816 */ /* 0x000fe20000000004 */
[----:B------:R-:W-:Y:S01]  /*1020*/  BSSY B0, `(.L_x_3339) ;  /* 0x0000023000007945 */ /* 0x000fe20003800000 */
[----:B------:R-:W-:-:S03]  /*1030*/  FSETP.GTU.FTZ.AND P2, PT, R90, 20, PT ;  /* 0x41a000005a00780b */ /* 0x000fc60003f5c000 */
[----:B------:R-:W-:Y:S01]  /*1040*/  FADD.FTZ R89, R89, UR5 ;  /* 0x0000000559597e21 */ /* 0x000fe20008010000 */
[----:B------:R-:W-:Y:S05]  /*1050*/  @P3 BRA `(.L_x_3340) ;  /* 0x000001f000003947 */ /* 0x000fea0003800000 */
[----:B------:R-:W-:Y:S01]  /*1060*/  FMUL.FTZ R96, R96, 1.4426950216293334961 ;  /* 0x3fb8aa3b60607820 */ /* 0x000fe20000410000 */
[----:B---3--:R-:W-:Y:S01]  /*1070*/  HFMA2.MMA R11, -RZ, RZ, 1.625, 0 ;  /* 0x3e800000ff0b7435 */ /* 0x008fe200000001ff */
        /* <DEDUP_REMOVED lines=29> */
.L_x_3340:
[----:B------:R-:W-:Y:S05]  /*1250*/  BSYNC B0 ;  /* 0x0000000000007941 */ /* 0x000fea0003800000 */
.L_x_3339:
        /* <DEDUP_REMOVED lines=36> */
.L_x_3342:
[----:B------:R-:W-:Y:S05]  /*14a0*/  BSYNC B0 ;  /* 0x0000000000007941 */ /* 0x000fea0003800000 */
.L_x_3341:
        /* <DEDUP_REMOVED lines=36> */
.L_x_3344:
[----:B------:R-:W-:Y:S05]  /*16f0*/  BSYNC B0 ;  /* 0x0000000000007941 */ /* 0x000fea0003800000 */
.L_x_3343:
        /* <DEDUP_REMOVED lines=36> */
.L_x_3346:
[----:B------:R-:W-:Y:S05]  /*1940*/  BSYNC B0 ;  /* 0x0000000000007941 */ /* 0x000fea0003800000 */
.L_x_3345:
        /* <DEDUP_REMOVED lines=36> */
.L_x_3348:
[----:B------:R-:W-:Y:S05]  /*1b90*/  BSYNC B0 ;  /* 0x0000000000007941 */ /* 0x000fea0003800000 */
.L_x_3347:
        /* <DEDUP_REMOVED lines=36> */
.L_x_3350:
[----:B------:R-:W-:Y:S05]  /*1de0*/  BSYNC B0 ;  /* 0x0000000000007941 */ /* 0x000fea0003800000 */
.L_x_3349:
        /* <DEDUP_REMOVED lines=36> */
.L_x_3352:
[----:B------:R-:W-:Y:S05]  /*2030*/  BSYNC B0 ;  /* 0x0000000000007941 */ /* 0x000fea0003800000 */
.L_x_3351:
        /* <DEDUP_REMOVED lines=36> */
.L_x_3354:
[----:B------:R-:W-:Y:S05]  /*2280*/  BSYNC B0 ;  /* 0x0000000000007941 */ /* 0x000fea0003800000 */
.L_x_3353:
        /* <DEDUP_REMOVED lines=34> */
.L_x_3356:
[----:B------:R-:W-:Y:S05]  /*24b0*/  BSYNC B0 ;  /* 0x0000000000007941 */ /* 0x000fea0003800000 */
.L_x_3355:
        /* <DEDUP_REMOVED lines=33> */
.L_x_3358:
[----:B------:R-:W-:Y:S05]  /*26d0*/  BSYNC B0 ;  /* 0x0000000000007941 */ /* 0x000fea0003800000 */
.L_x_3357:
        /* <DEDUP_REMOVED lines=33> */
.L_x_3360:
[----:B------:R-:W-:Y:S05]  /*28f0*/  BSYNC B0 ;  /* 0x0000000000007941 */ /* 0x000fea0003800000 */
.L_x_3359:
        /* <DEDUP_REMOVED lines=33> */
.L_x_3362:
[----:B------:R-:W-:Y:S05]  /*2b10*/  BSYNC B0 ;  /* 0x0000000000007941 */ /* 0x000fea0003800000 */
.L_x_3361:
        /* <DEDUP_REMOVED lines=33> */
.L_x_3364:
[----:B------:R-:W-:Y:S05]  /*2d30*/  BSYNC B0 ;  /* 0x0000000000007941 */ /* 0x000fea0003800000 */
.L_x_3363:
        /* <DEDUP_REMOVED lines=33> */
.L_x_3366:
[----:B------:R-:W-:Y:S05]  /*2f50*/  BSYNC B0 ;  /* 0x0000000000007941 */ /* 0x000fea0003800000 */
.L_x_3365:
        /* <DEDUP_REMOVED lines=33> */
.L_x_3368:
[----:B------:R-:W-:Y:S05]  /*3170*/  BSYNC B0 ;  /* 0x0000000000007941 */ /* 0x000fea0003800000 */
.L_x_3367:
[----:B------:R-:W-:Y:S01]  /*3180*/  ULEA UR36, UR22, 0xfffff800, 0xb ;  /* 0xfffff80016247891 */ /* 0x000fe2000f8e583f */
[----:B------:R-:W0:Y:S01]  /*3190*/  LDS.128 R20, [R98.X16] ;  /* 0x0000000062147984 */ /* 0x000e22000000cc00 */
[----:B------:R-:W-:Y:S02]  /*31a0*/  ULDC.64 UR8, c[0x0][0x1f0] ;  /* 0x00007c0000087ab9 */ /* 0x000fe40000000a00 */
[----:B------:R-:W-:Y:S01]  /*31b0*/  UIMAD UR7, UR13, UR8, URZ ;  /* 0x000000080d0772a4 */ /* 0x000fe2000f8e023f */
[----:B---3--:R-:W-:Y:S01]  /*31c0*/  LDS.128 R8, [R98.X16+0x10] ;  /* 0x0000100062087984 */ /* 0x008fe2000000cc00 */
        /* <DEDUP_REMOVED lines=18> */
[----:B------:R2:W3:Y:S04]  /*32f0*/  LDG.E.128 R24, [R2.64] ;  /* 0x0000001a02187981 */ /* 0x0004e8000c1e1d00 */
[----:B------:R2:W4:Y:S01]  /*3300*/  LDG.E.128 R28, [R2.64+0x200] ;  /* 0x0002001a021c7981 */ /* 0x000522000c1e1d00 */
        /* <DEDUP_REMOVED lines=11> */
[----:B--2---:R-:W-:Y:S01]  /*33c0*/  MOV R2, UR7 ;  /* 0x0000000700027c02 */ /* 0x004fe20008000f00 */
[----:B------:R-:W-:-:S03]  /*33d0*/  ULDC.64 UR24, c[0x0][0x2f0] ;  /* 0x0000bc0000187ab9 */ /* 0x000fc60000000a00 */
[----:B------:R-:W-:Y:S01]  /*33e0*/  MOV R3, UR8 ;  /* 0x0000000800037c02 */ /* 0x000fe20008000f00 */
[----:B------:R-:W-:-:S04]  /*33f0*/  ULDC.64 UR8, c[0x0][0x2e8] ;  /* 0x0000ba0000087ab9 */ /* 0x000fc80000000a00 */
[----:B------:R-:W-:Y:S01]  /*3400*/  IMAD.WIDE R2, R0, 0x10, R2 ;  /* 0x0000001000027825 */ /* 0x000fe200078e0202 */
[----:B---3--:R-:W-:Y:S04]  /*3410*/  STS.128 [R99.X16], R24 ;  /* 0x0000001863007388 */ /* 0x008fe8000000cc00 */
[----:B----4-:R-:W-:Y:S01]  /*3420*/  STS.128 [R99.X16+0x200], R28 ;  /* 0x0002001c63007388 */ /* 0x010fe2000000cc00 */
[----:B------:R-:W-:-:S06]  /*3430*/  NOP ;  /* 0x0000000000007918 */ /* 0x000fcc0000000000 */
[----:B------:R-:W2:Y:S04]  /*3440*/  LDS.128 R32, [R98.X16] ;  /* 0x0000000062207984 */ /* 0x000ea8000000cc00 */
[----:B------:R-:W3:Y:S04]  /*3450*/  LDS.128 R4, [R98.X16+0x10] ;  /* 0x0000100062047984 */ /* 0x000ee8000000cc00 */
[----:B------:R-:W-:Y:S06]  /*3460*/  BAR.SYNC.DEFER_BLOCKING 0x0 ;  /* 0x0000000000007b1d */ /* 0x000fec0000010000 */
[----:B------:R4:W5:Y:S04]  /*3470*/  LDG.E.128 R12, [R2.64] ;  /* 0x0000001a020c7981 */ /* 0x000968000c1e1d00 */
[----:B------:R4:W5:Y:S01]  /*3480*/  LDG.E.128 R16, [R2.64+0x200] ;  /* 0x0002001a02107981 */ /* 0x000962000c1e1d00 */
[----:B0-----:R-:W-:Y:S01]  /*3490*/  PRMT R38, RZ, 0x5410, R20 ;  /* 0x00005410ff267816 */ /* 0x001fe20000000014 */
[----:B------:R-:W-:Y:S01]  /*34a0*/  UIMAD UR7, UR13, UR8, URZ ;  /* 0x000000080d0772a4 */ /* 0x000fe2000f8e023f */
[----:B------:R-:W-:Y:S01]  /*34b0*/  PRMT R39, RZ, 0x5410, R21 ;  /* 0x00005410ff277816 */ /* 0x000fe20000000015 */
[----:B------:R-:W-:Y:S01]  /*34c0*/  UIMAD UR23, UR11, UR24, URZ ;  /* 0x000000180b1772a4 */ /* 0x000fe2000f8e023f */
[--C-:B--2---:R-:W-:Y:S01]  /*34d0*/  PRMT R29, RZ, 0x7610, R32.reuse ;  /* 0x00007610ff1d7816 */ /* 0x104fe20000000020 */
[----:B------:R-:W-:Y:S01]  /*34e0*/  UIMAD UR7, UR12, UR9, UR7 ;  /* 0x000000090c0772a4 */ /* 0x000fe2000f8e0207 */
[----:B------:R-:W-:Y:S01]  /*34f0*/  PRMT R30, RZ, 0x5410, R33 ;  /* 0x00005410ff1e7816 */ /* 0x000fe20000000021 */
[----:B------:R-:W-:Y:S01]  /*3500*/  UIMAD.WIDE.U32 UR8, UR12, UR8, UR36 ;  /* 0x000000080c0872a5 */ /* 0x000fe2000f8e0024 */
[----:B---3--:R-:W-:Y:S01]  /*3510*/  PRMT R107, RZ, 0x5410, R5 ;  /* 0x00005410ff6b7816 */ /* 0x008fe20000000005 */
[----:B------:R-:W-:Y:S01]  /*3520*/  FMUL.FTZ R24, R29, -1.4426950216293334961 ;  /* 0xbfb8aa3b1d187820 */ /* 0x000fe20000410000 */
[----:B----4-:R-:W-:Y:S01]  /*3530*/  PRMT R2, RZ, 0x5410, R32 ;  /* 0x00005410ff027816 */ /* 0x010fe20000000020 */
[----:B------:R-:W-:Y:S01]  /*3540*/  FMUL.FTZ R26, R30, -1.4426950216293334961 ;  /* 0xbfb8aa3b1e1a7820 */ /* 0x000fe20000410000 */
[--C-:B------:R-:W-:Y:S01]  /*3550*/  PRMT R32, RZ, 0x5410, R34.reuse ;  /* 0x00005410ff207816 */ /* 0x100fe20000000022 */
[----:B------:R0:W2:Y:S01]  /*3560*/  MUFU.EX2 R25, R24 ;  /* 0x0000001800197308 */ /* 0x0000a20000000800 */
[----:B------:R-:W-:Y:S01]  /*3570*/  PRMT R34, RZ, 0x7610, R34 ;  /* 0x00007610ff227816 */ /* 0x000fe20000000022 */
[----:B------:R-:W-:Y:S01]  /*3580*/  FMUL.FTZ R36, R2, -1.4426950216293334961 ;  /* 0xbfb8aa3b02247820 */ /* 0x000fe20000410000 */
[----:B------:R-:W-:Y:S01]  /*3590*/  PRMT R33, RZ, 0x7610, R33 ;  /* 0x00007610ff217816 */ /* 0x000fe20000000021 */
[----:B------:R-:W-:Y:S01]  /*35a0*/  FMUL.FTZ R27, R32, -1.4426950216293334961 ;  /* 0xbfb8aa3b201b7820 */ /* 0x000fe20000410000 */
[--C-:B------:R-:W-:Y:S01]  /*35b0*/  PRMT R60, RZ, 0x5410, R35.reuse ;  /* 0x00005410ff3c7816 */ /* 0x100fe20000000023 */
[----:B------:R-:W-:Y:S01]  /*35c0*/  UIADD3 UR9, UR9, UR7, URZ ;  /* 0x0000000709097290 */ /* 0x000fe2000fffe03f */
[----:B------:R-:W-:Y:S01]  /*35d0*/  PRMT R61, RZ, 0x7610, R35 ;  /* 0x00007610ff3d7816 */ /* 0x000fe20000000023 */
[----:B------:R-:W3:Y:S01]  /*35e0*/  MUFU.EX2 R36, R36 ;  /* 0x0000002400247308 */ /* 0x000ee20000000800 */
[----:B0-----:R-:W-:Y:S01]  /*35f0*/  FMUL.FTZ R24, R34, -1.4426950216293334961 ;  /* 0xbfb8aa3b22187820 */ /* 0x001fe20000410000 */
[----:B------:R-:W-:Y:S01]  /*3600*/  PRMT R35, RZ, 0x7610, R5 ;  /* 0x00007610ff237816 */ /* 0x000fe20000000005 */
[----:B------:R-:W-:Y:S01]  /*3610*/  FMUL.FTZ R3, R33, -1.4426950216293334961 ;  /* 0xbfb8aa3b21037820 */ /* 0x000fe20000410000 */
[--C-:B------:R-:W-:Y:S01]  /*3620*/  PRMT R103, RZ, 0x7610, R4.reuse ;  /* 0x00007610ff677816 */ /* 0x100fe20000000004 */
[----:B------:R-:W-:Y:S01]  /*3630*/  FMUL.FTZ R28, R60, -1.4426950216293334961 ;  /* 0xbfb8aa3b3c1c7820 */ /* 0x000fe20000410000 */
[----:B------:R-:W-:Y:S01]  /*3640*/  PRMT R65, RZ, 0x5410, R4 ;  /* 0x00005410ff417816 */ /* 0x000fe20000000004 */
[----:B------:R-:W-:Y:S01]  /*3650*/  UIMAD UR23, UR10, UR25, UR23 ;  /* 0x000000190a1772a4 */ /* 0x000fe2000f8e0217 */
[----:B------:R-:W-:Y:S01]  /*3660*/  MUFU.EX2 R26, R26 ;  /* 0x0000001a001a7308 */ /* 0x000fe20000000800 */
[----:B--2---:R-:W-:Y:S01]  /*3670*/  FADD.FTZ R25, R25, 1 ;  /* 0x3f80000019197421 */ /* 0x004fe20000010000 */
[----:B------:R-:W-:Y:S01]  /*3680*/  PRMT R42, RZ, 0x7610, R21 ;  /* 0x00007610ff2a7816 */ /* 0x000fe20000000015 */
[----:B------:R-:W-:Y:S01]  /*3690*/  FMUL.FTZ R4, R103, -1.4426950216293334961 ;  /* 0xbfb8aa3b67047820 */ /* 0x000fe20000410000 */
[----:B------:R-:W-:Y:S01]  /*36a0*/  PRMT R40, RZ, 0x7610, R20 ;  /* 0x00007610ff287816 */ /* 0x000fe20000000014 */
[----:B------:R-:W-:Y:S01]  /*36b0*/  UIMAD.WIDE.U32 UR8, UR10, UR24, UR8 ;  /* 0x000000180a0872a5 */ /* 0x000fe2000f8e0008 */
[----:B------:R-:W-:-:S02]  /*36c0*/  PRMT R46, RZ, 0x5410, R8 ;  /* 0x00005410ff2e7816 */ /* 0x000fc40000000008 */
[----:B------:R0:W2:Y:S01]  /*36d0*/  MUFU.EX2 R48, R24 ;  /* 0x0000001800307308 */ /* 0x0000a20000000800 */
[----:B---3--:R-:W-:Y:S01]  /*36e0*/  FADD.FTZ R36, R36, 1 ;  /* 0x3f80000024247421 */ /* 0x008fe20000010000 */
[--C-:B------:R-:W-:Y:S01]  /*36f0*/  PRMT R43, RZ, 0x5410, R23.reuse ;  /* 0x00005410ff2b7816 */ /* 0x100fe20000000017 */
[----:B------:R-:W-:Y:S01]  /*3700*/  ULDC.64 UR24, c[0x0][0x338] ;  /* 0x0000ce0000187ab9 */ /* 0x000fe20000000a00 */
[----:B------:R-:W-:Y:S01]  /*3710*/  PRMT R45, RZ, 0x7610, R23 ;  /* 0x00007610ff2d7816 */ /* 0x000fe20000000017 */
[----:B------:R-:W-:Y:S01]  /*3720*/  UIADD3 UR9, UR9, UR23, URZ ;  /* 0x0000001709097290 */ /* 0x000fe2000fffe03f */
[----:B------:R-:W-:Y:S01]  /*3730*/  PRMT R23, RZ, 0x7610, R10 ;  /* 0x00007610ff177816 */ /* 0x000fe2000000000a */
[----:B------:R-:W-:Y:S01]  /*3740*/  ULEA UR7, UP0, UR8, UR24, 0x1 ;  /* 0x0000001808077291 */ /* 0x000fe2000f80083f */
[----:B------:R3:W4:Y:S01]  /*3750*/  MUFU.EX2 R31, R3 ;  /* 0x00000003001f7308 */ /* 0x0007220000000800 */
[----:B0-----:R-:W-:Y:S01]  /*3760*/  FMUL.FTZ R24, R107, -1.4426950216293334961 ;  /* 0xbfb8aa3b6b187820 */ /* 0x001fe20000410000 */
[--C-:B------:R-:W-:Y:S01]  /*3770*/  PRMT R41, RZ, 0x5410, R22.reuse ;  /* 0x00005410ff297816 */ /* 0x100fe20000000016 */
[----:B------:R-:W-:Y:S01]  /*3780*/  ULEA.HI.X UR8, UR8, UR25, UR9, 0x1, UP0 ;  /* 0x0000001908087291 */ /* 0x000fe200080f0c09 */
[----:B------:R-:W-:-:S02]  /*3790*/  PRMT R44, RZ, 0x7610, R22 ;  /* 0x00007610ff2c7816 */ /* 0x000fc40000000016 */
[----:B------:R-:W-:Y:S02]  /*37a0*/  PRMT R112, RZ, 0x5410, R7 ;  /* 0x00005410ff707816 */ /* 0x000fe40000000007 */
[----:B------:R0:W1:Y:S01]  /*37b0*/  MUFU.EX2 R109, R24 ;  /* 0x00000018006d7308 */ /* 0x0000620000000800 */
[----:B---3--:R-:W-:Y:S01]  /*37c0*/  FMUL.FTZ R3, R61, -1.4426950216293334961 ;  /* 0xbfb8aa3b3d037820 */ /* 0x008fe20000410000 */
[--C-:B------:R-:W-:Y:S01]  /*37d0*/  PRMT R20, RZ, 0x5410, R11.reuse ;  /* 0x00005410ff147816 */ /* 0x100fe2000000000b */
[----:B--2---:R-:W-:Y:S01]  /*37e0*/  FADD.FTZ R48, R48, 1 ;  /* 0x3f80000030307421 */ /* 0x004fe20000010000 */
[----:B------:R-:W-:Y:S02]  /*37f0*/  PRMT R22, RZ, 0x7610, R11 ;  /* 0x00007610ff167816 */ /* 0x000fe4000000000b */
[----:B------:R-:W-:Y:S02]  /*3800*/  PRMT R113, RZ, 0x7610, R7 ;  /* 0x00007610ff717816 */ /* 0x000fe40000000007 */
[----:B------:R-:W2:Y:S01]  /*3810*/  MUFU.RCP R47, R36 ;  /* 0x00000024002f7308 */ /* 0x000ea20000001000 */
[----:B0-----:R-:W-:Y:S01]  /*3820*/  PRMT R24, RZ, 0x5410, R6 ;  /* 0x00005410ff187816 */ /* 0x001fe20000000006 */
[----:B----4-:R-:W-:Y:S01]  /*3830*/  FADD.FTZ R31, R31, 1 ;  /* 0x3f8000001f1f7421 */ /* 0x010fe20000010000 */
[----:B------:R-:W-:-:S02]  /*3840*/  LEA R49, R104, R49, 0x1 ;  /* 0x0000003168317211 */ /* 0x000fc400078e08ff */
[----:B------:R-:W-:Y:S01]  /*3850*/  ISETP.NE.U32.AND P0, PT, RZ, c[0x0][0x270], PT ;  /* 0x00009c00ff007a0c */ /* 0x000fe20003f05070 */
[----:B------:R-:W-:Y:S02]  /*3860*/  FMUL.FTZ R5, R24, -1.4426950216293334961 ;  /* 0xbfb8aa3b18057820 */ /* 0x000fe40000410000 */
[----:B------:R0:W-:Y:S01]  /*3870*/  MUFU.RCP R64, R25 ;  /* 0x0000001900407308 */ /* 0x0001e20000001000 */
[----:B-1----:R-:W-:Y:S01]  /*3880*/  FADD.FTZ R109, R109, 1 ;  /* 0x3f8000006d6d7421 */ /* 0x002fe20000010000 */
[----:B------:R-:W-:-:S06]  /*3890*/  ISETP.NE.AND.EX P0, PT, RZ, c[0x0][0x274], PT, P0 ;  /* 0x00009d00ff007a0c */ /* 0x000fcc0003f05300 */
[----:B------:R1:W3:Y:S01]  /*38a0*/  MUFU.EX2 R111, R5 ;  /* 0x00000005006f7308 */ /* 0x0002e20000000800 */
[----:B--2---:R-:W-:Y:S01]  /*38b0*/  FMUL.FTZ R21, R2, R47 ;  /* 0x0000002f02157220 */ /* 0x004fe20000410000 */
[----:B0-----:R-:W-:-:S06]  /*38c0*/  PRMT R25, RZ, 0x5410, R10 ;  /* 0x00005410ff197816 */ /* 0x001fcc000000000a */
[----:B------:R0:W2:Y:S01]  /*38d0*/  MUFU.EX2 R37, R27 ;  /* 0x0000001b00257308 */ /* 0x0000a20000000800 */
[----:B-1----:R-:W-:Y:S01]  /*38e0*/  FADD.FTZ R5, R26, 1 ;  /* 0x3f8000001a057421 */ /* 0x002fe20000010000 */
[----:B------:R-:W-:-:S06]  /*38f0*/  PRMT R26, RZ, 0x5410, R9 ;  /* 0x00005410ff1a7816 */ /* 0x000fcc0000000009 */
[----:B------:R-:W1:Y:S01]  /*3900*/  MUFU.RCP R67, R5 ;  /* 0x0000000500437308 */ /* 0x000e620000001000 */
[----:B0-----:R-:W-:Y:S02]  /*3910*/  FMUL.FTZ R27, R65, -1.4426950216293334961 ;  /* 0xbfb8aa3b411b7820 */ /* 0x001fe40000410000 */
[----:B---3--:R-:W-:-:S05]  /*3920*/  FADD.FTZ R111, R111, 1 ;  /* 0x3f8000006f6f7421 */ /* 0x008fca0000010000 */
[----:B------:R0:W-:Y:S01]  /*3930*/  MUFU.EX2 R58, R3 ;  /* 0x00000003003a7308 */ /* 0x0001e20000000800 */
[----:B--2---:R-:W-:-:S07]  /*3940*/  FADD.FTZ R37, R37, 1 ;  /* 0x3f80000025257421 */ /* 0x004fce0000010000 */
[----:B------:R-:W2:Y:S01]  /*3950*/  MUFU.RCP R78, R31 ;  /* 0x0000001f004e7308 */ /* 0x000ea20000001000 */
[----:B0-----:R-:W-:Y:S02]  /*3960*/  FMUL.FTZ R3, R35, -1.4426950216293334961 ;  /* 0xbfb8aa3b23037820 */ /* 0x001fe40000410000 */
[----:B-1----:R-:W-:-:S04]  /*3970*/  FADD.FTZ R5, -R67, 1 ;  /* 0x3f80000043057421 */ /* 0x002fc80000010100 */
[C---:B------:R-:W-:Y:S01]  /*3980*/  FFMA.FTZ R77, R30.reuse, R5, 1 ;  /* 0x3f8000001e4d7423 */ /* 0x040fe20000010005 */
[----:B------:R0:W1:Y:S01]  /*3990*/  MUFU.EX2 R110, R3 ;  /* 0x00000003006e7308 */ /* 0x0000620000000800 */
[----:B------:R-:W-:Y:S01]  /*39a0*/  FMUL.FTZ R30, R30, R67 ;  /* 0x000000431e1e7220 */ /* 0x000fe20000410000 */
[----:B------:R-:W-:-:S03]  /*39b0*/  PRMT R5, RZ, 0x5410, R73 ;  /* 0x00005410ff057816 */ /* 0x000fc60000000049 */
[----:B------:R-:W-:-:S03]  /*39c0*/  FMUL.FTZ R57, R39, R30 ;  /* 0x0000001e27397220 */ /* 0x000fc60000410000 */
[----:B------:R3:W4:Y:S01]  /*39d0*/  MUFU.EX2 R76, R4 ;  /* 0x00000004004c7308 */ /* 0x0007220000000800 */
[----:B0-----:R-:W-:Y:S02]  /*39e0*/  FADD.FTZ R3, -R47, 1 ;  /* 0x3f8000002f037421 */ /* 0x001fe40000010100 */
[----:B--2---:R-:W-:Y:S02]  /*39f0*/  FMUL.FTZ R31, R33, R78 ;  /* 0x0000004e211f7220 */ /* 0x004fe40000410000 */
[----:B------:R-:W-:Y:S01]  /*3a00*/  FFMA.FTZ R63, R2, R3, 1 ;  /* 0x3f800000023f7423 */ /* 0x000fe20000010003 */
[----:B------:R-:W-:Y:S01]  /*3a10*/  PRMT R3, RZ, 0x5410, R72 ;  /* 0x00005410ff037816 */ /* 0x000fe20000000048 */
[----:B------:R-:W-:Y:S01]  /*3a20*/  FMUL.FTZ R2, R38, R21 ;  /* 0x0000001526027220 */ /* 0x000fe20000410000 */
[----:B------:R0:W2:Y:S01]  /*3a30*/  MUFU.EX2 R56, R28 ;  /* 0x0000001c00387308 */ /* 0x0000a20000000800 */
[----:B---3--:R-:W-:Y:S02]  /*3a40*/  FADD.FTZ R4, -R64, 1 ;  /* 0x3f80000040047421 */ /* 0x008fe40000010100 */
[----:B-1----:R-:W-:-:S02]  /*3a50*/  FADD.FTZ R110, R110, 1 ;  /* 0x3f8000006e6e7421 */ /* 0x002fc40000010000 */
[C---:B------:R-:W-:Y:S01]  /*3a60*/  FFMA.FTZ R66, R29.reuse, R4, 1 ;  /* 0x3f8000001d427423 */ /* 0x040fe20000010004 */
[----:B------:R-:W-:Y:S01]  /*3a70*/  PRMT R4, RZ, 0x7610, R72 ;  /* 0x00007610ff047816 */ /* 0x000fe20000000048 */
[----:B------:R-:W-:Y:S01]  /*3a80*/  FMUL.FTZ R29, R29, R64 ;  /* 0x000000401d1d7220 */ /* 0x000fe20000410000 */
[----:B------:R-:W1:Y:S01]  /*3a90*/  MUFU.RCP R81, R37 ;  /* 0x0000002500517308 */ /* 0x000e620000001000 */
[----:B0-----:R-:W-:Y:S01]  /*3aa0*/  PRMT R28, RZ, 0x7610, R8 ;  /* 0x00007610ff1c7816 */ /* 0x001fe20000000008 */
[----:B------:R-:W-:Y:S01]  /*3ab0*/  FFMA.FTZ R8, R2, R3, R105 ;  /* 0x0000000302087223 */ /* 0x000fe20000010069 */
[----:B------:R-:W-:Y:S01]  /*3ac0*/  PRMT R105, RZ, 0x7610, R6 ;  /* 0x00007610ff697816 */ /* 0x000fe20000000006 */
[----:B------:R-:W-:Y:S02]  /*3ad0*/  FMUL.FTZ R3, R40, R29 ;  /* 0x0000001d28037220 */ /* 0x000fe40000410000 */
[----:B----4-:R-:W-:Y:S02]  /*3ae0*/  FADD.FTZ R76, R76, 1 ;  /* 0x3f8000004c4c7421 */ /* 0x010fe40000010000 */
[----:B------:R-:W-:Y:S01]  /*3af0*/  FFMA.FTZ R10, R3, R4, R8 ;  /* 0x00000004030a7223 */ /* 0x000fe20000010008 */
[----:B------:R0:W-:Y:S01]  /*3b00*/  MUFU.EX2 R59, R27 ;  /* 0x0000001b003b7308 */ /* 0x0001e20000000800 */
[----:B------:R-:W-:-:S02]  /*3b10*/  FADD.FTZ R4, -R78, 1 ;  /* 0x3f8000004e047421 */ /* 0x000fc40000010100 */
[----:B--2---:R-:W-:Y:S02]  /*3b20*/  FADD.FTZ R8, R56, 1 ;  /* 0x3f80000038087421 */ /* 0x004fe40000010000 */
[----:B------:R-:W-:Y:S01]  /*3b30*/  FFMA.FTZ R80, R33, R4, 1 ;  /* 0x3f80000021507423 */ /* 0x000fe20000010004 */
[----:B------:R-:W-:Y:S01]  /*3b40*/  PRMT R4, RZ, 0x7610, R73 ;  /* 0x00007610ff047816 */ /* 0x000fe20000000049 */
[----:B------:R-:W-:Y:S01]  /*3b50*/  FFMA.FTZ R5, R57, R5, R10 ;  /* 0x0000000539057223 */ /* 0x000fe2000001000a */
[----:B------:R-:W2:Y:S01]  /*3b60*/  MUFU.RCP R85, R48 ;  /* 0x0000003000557308 */ /* 0x000ea20000001000 */
[----:B------:R-:W-:Y:S01]  /*3b70*/  FMUL.FTZ R56, R42, R31 ;  /* 0x0000001f2a387220 */ /* 0x000fe20000410000 */
[----:B0-----:R-:W-:Y:S01]  /*3b80*/  MOV R27, c[0x0][0x16c] ;  /* 0x00005b00001b7a02 */ /* 0x001fe20000000f00 */
[----:B------:R-:W-:Y:S02]  /*3b90*/  FMUL.FTZ R6, R105, -1.4426950216293334961 ;  /* 0xbfb8aa3b69067820 */ /* 0x000fe40000410000 */
[----:B------:R-:W-:Y:S01]  /*3ba0*/  FFMA.FTZ R33, R56, R4, R5 ;  /* 0x0000000438217223 */ /* 0x000fe20000010005 */
[----:B------:R-:W-:Y:S01]  /*3bb0*/  ISETP.GE.AND P1, PT, R27, 0x1, PT ;  /* 0x000000011b00780c */ /* 0x000fe20003f26270 */
[----:B-1----:R-:W-:Y:S01]  /*3bc0*/  FADD.FTZ R5, -R81, 1 ;  /* 0x3f80000051057421 */ /* 0x002fe20000010100 */
[----:B------:R-:W-:Y:S01]  /*3bd0*/  MUFU.RCP R87, R8 ;  /* 0x0000000800577308 */ /* 0x000fe20000001000 */
[----:B------:R-:W-:Y:S01]  /*3be0*/  FADD.FTZ R4, R58, 1 ;  /* 0x3f8000003a047421 */ /* 0x000fe20000010000 */
[----:B------:R-:W-:Y:S01]  /*3bf0*/  PRMT R27, RZ, 0x7610, R9 ;  /* 0x00007610ff1b7816 */ /* 0x000fe20000000009 */
[----:B------:R-:W-:-:S02]  /*3c00*/  FFMA.FTZ R83, R32, R5, 1 ;  /* 0x3f80000020537423 */ /* 0x000fc40000010005 */
[----:B------:R-:W-:-:S03]  /*3c10*/  FMUL.FTZ R32, R32, R81 ;  /* 0x0000005120207220 */ /* 0x000fc60000410000 */
[----:B------:R0:W1:Y:S01]  /*3c20*/  MUFU.RCP R86, R4 ;  /* 0x0000000400567308 */ /* 0x0000620000001000 */
[----:B------:R-:W-:Y:S02]  /*3c30*/  FMUL.FTZ R58, R41, R32 ;  /* 0x00000020293a7220 */ /* 0x000fe40000410000 */
[----:B--2---:R-:W-:-:S05]  /*3c40*/  FADD.FTZ R5, -R85, 1 ;  /* 0x3f80000055057421 */ /* 0x004fca0000010100 */
[----:B------:R-:W-:Y:S01]  /*3c50*/  MUFU.RCP R108, R76 ;  /* 0x0000004c006c7308 */ /* 0x000fe20000001000 */
[----:B0-----:R-:W-:Y:S01]  /*3c60*/  PRMT R4, RZ, 0x7610, R74 ;  /* 0x00007610ff047816 */ /* 0x001fe2000000004a */
[----:B-1----:R-:W-:-:S06]  /*3c70*/  FMUL.FTZ R36, R61, R86 ;  /* 0x000000563d247220 */ /* 0x002fcc0000410000 */
[----:B------:R-:W-:Y:S01]  /*3c80*/  MUFU.RCP R110, R110 ;  /* 0x0000006e006e7308 */ /* 0x000fe20000001000 */
[----:B------:R-:W-:-:S07]  /*3c90*/  FMUL.FTZ R62, R45, R36 ;  /* 0x000000242d3e7220 */ /* 0x000fce0000410000 */
[----:B------:R-:W-:Y:S01]  /*3ca0*/  MUFU.RCP R111, R111 ;  /* 0x0000006f006f7308 */ /* 0x000fe20000001000 */
[----:B-----5:R0:W-:Y:S04]  /*3cb0*/  STS.128 [R99.X16], R12 ;  /* 0x0000000c63007388 */ /* 0x0201e8000000cc00 */
[----:B------:R1:W-:Y:S01]  /*3cc0*/  STS.128 [R99.X16+0x200], R16 ;  /* 0x0002001063007388 */ /* 0x0003e2000000cc00 */
[----:B------:R-:W-:-:S06]  /*3cd0*/  NOP ;  /* 0x0000000000007918 */ /* 0x000fcc0000000000 */
[----:B------:R-:W2:Y:S01]  /*3ce0*/  LDS.128 R8, [R98.X16] ;  /* 0x0000000062087984 */ /* 0x000ea2000000cc00 */
[----:B0-----:R-:W-:Y:S01]  /*3cf0*/  PRMT R13, RZ, 0x5410, R74 ;  /* 0x00005410ff0d7816 */ /* 0x001fe2000000004a */
[----:B------:R-:W-:Y:S01]  /*3d00*/  FADD.FTZ R12, R59, 1 ;  /* 0x3f8000003b0c7421 */ /* 0x000fe20000010000 */
[----:B-1----:R0:W-:Y:S03]  /*3d10*/  MUFU.EX2 R17, R6 ;  /* 0x0000000600117308 */ /* 0x0021e60000000800 */
[----:B------:R-:W-:Y:S02]  /*3d20*/  FFMA.FTZ R14, R58, R13, R33 ;  /* 0x0000000d3a0e7223 */ /* 0x000fe40000010021 */
[C---:B------:R-:W-:Y:S02]  /*3d30*/  FMUL.FTZ R33, R34.reuse, R85 ;  /* 0x0000005522217220 */ /* 0x040fe40000410000 */
[----:B------:R-:W-:-:S02]  /*3d40*/  FFMA.FTZ R13, R34, R5, 1 ;  /* 0x3f800000220d7423 */ /* 0x000fc40000010005 */
[----:B------:R-:W-:Y:S01]  /*3d50*/  FADD.FTZ R5, -R87, 1 ;  /* 0x3f80000057057421 */ /* 0x000fe20000010100 */
[----:B------:R-:W1:Y:S01]  /*3d60*/  MUFU.RCP R16, R12 ;  /* 0x0000000c00107308 */ /* 0x000e620000001000 */
[----:B------:R-:W-:Y:S01]  /*3d70*/  FMUL.FTZ R59, R44, R33 ;  /* 0x000000212c3b7220 */ /* 0x000fe20000410000 */
[----:B0-----:R-:W-:Y:S01]  /*3d80*/  PRMT R6, RZ, 0x5410, R75 ;  /* 0x00005410ff067816 */ /* 0x001fe2000000004b */
[C---:B------:R-:W-:Y:S02]  /*3d90*/  FMUL.FTZ R34, R60.reuse, R87 ;  /* 0x000000573c227220 */ /* 0x040fe40000410000 */
[----:B------:R-:W-:Y:S02]  /*3da0*/  FFMA.FTZ R15, R60, R5, 1 ;  /* 0x3f8000003c0f7423 */ /* 0x000fe40000010005 */
[----:B------:R-:W-:Y:S02]  /*3db0*/  FFMA.FTZ R19, R59, R4, R14 ;  /* 0x000000043b137223 */ /* 0x000fe4000001000e */
[----:B------:R-:W-:-:S02]  /*3dc0*/  FMUL.FTZ R60, R43, R34 ;  /* 0x000000222b3c7220 */ /* 0x000fc40000410000 */
[----:B------:R-:W-:Y:S02]  /*3dd0*/  FMUL.FTZ R5, R112, -1.4426950216293334961 ;  /* 0xbfb8aa3b70057820 */ /* 0x000fe40000410000 */
[----:B------:R-:W-:Y:S02]  /*3de0*/  FADD.FTZ R4, -R86, 1 ;  /* 0x3f80000056047421 */ /* 0x000fe40000010100 */
[----:B------:R-:W-:Y:S02]  /*3df0*/  FFMA.FTZ R79, R60, R6, R19 ;  /* 0x000000063c4f7223 */ /* 0x000fe40000010013 */
[----:B------:R0:W3:Y:S01]  /*3e00*/  MUFU.EX2 R19, R5 ;  /* 0x0000000500137308 */ /* 0x0000e20000000800 */
[----:B------:R-:W-:Y:S02]  /*3e10*/  FFMA.FTZ R14, R61, R4, 1 ;  /* 0x3f8000003d0e7423 */ /* 0x000fe40000010004 */
[----:B-1----:R-:W-:Y:S02]  /*3e20*/  FADD.FTZ R4, -R16, 1 ;  /* 0x3f80000010047421 */ /* 0x002fe40000010100 */
[C---:B------:R-:W-:Y:S01]  /*3e30*/  FMUL.FTZ R37, R65.reuse, R16 ;  /* 0x0000001041257220 */ /* 0x040fe20000410000 */
[----:B--2---:R-:W-:Y:S01]  /*3e40*/  PRMT R76, RZ, 0x5410, R9 ;  /* 0x00005410ff4c7816 */ /* 0x004fe20000000009 */
[----:B------:R-:W-:Y:S01]  /*3e50*/  FFMA.FTZ R18, R65, R4, 1 ;  /* 0x3f80000041127423 */ /* 0x000fe20000010004 */
[----:B------:R-:W-:Y:S01]  /*3e60*/  PRMT R4, RZ, 0x5410, R68 ;  /* 0x00005410ff047816 */ /* 0x000fe20000000044 */
[----:B------:R-:W-:Y:S01]  /*3e70*/  FMUL.FTZ R61, R46, R37 ;  /* 0x000000252e3d7220 */ /* 0x000fe20000410000 */
[----:B0-----:R-:W-:Y:S01]  /*3e80*/  PRMT R5, RZ, 0x7610, R75 ;  /* 0x00007610ff057816 */ /* 0x001fe2000000004b */
[----:B------:R-:W-:Y:S01]  /*3e90*/  FMUL.FTZ R12, R113, -1.4426950216293334961 ;  /* 0xbfb8aa3b710c7820 */ /* 0x000fe20000410000 */
[----:B------:R-:W-:Y:S01]  /*3ea0*/  PRMT R65, RZ, 0x7610, R8 ;  /* 0x00007610ff417816 */ /* 0x000fe20000000008 */
[----:B------:R-:W-:Y:S01]  /*3eb0*/  FADD.FTZ R17, R17, 1 ;  /* 0x3f80000011117421 */ /* 0x000fe20000010000 */
[----:B------:R-:W-:Y:S01]  /*3ec0*/  PRMT R82, RZ, 0x5410, R10 ;  /* 0x00005410ff527816 */ /* 0x000fe2000000000a */
[----:B------:R-:W-:Y:S01]  /*3ed0*/  FFMA.FTZ R6, R62, R5, R79 ;  /* 0x000000053e067223 */ /* 0x000fe2000001004f */
[----:B------:R-:W0:Y:S01]  /*3ee0*/  MUFU.EX2 R114, R12 ;  /* 0x0000000c00727308 */ /* 0x000e220000000800 */
[----:B------:R-:W-:Y:S01]  /*3ef0*/  PRMT R79, RZ, 0x7610, R9 ;  /* 0x00007610ff4f7816 */ /* 0x000fe20000000009 */
[----:B------:R-:W-:Y:S01]  /*3f00*/  FMUL.FTZ R9, R40, R65 ;  /* 0x0000004128097220 */ /* 0x000fe20000410000 */
[--C-:B------:R-:W-:Y:S01]  /*3f10*/  PRMT R40, RZ, 0x5410, R11.reuse ;  /* 0x00005410ff287816 */ /* 0x100fe2000000000b */
[----:B------:R-:W-:Y:S01]  /*3f20*/  FFMA.FTZ R116, R61, R4, R6 ;  /* 0x000000043d747223 */ /* 0x000fe20000010006 */
[----:B------:R-:W-:Y:S01]  /*3f30*/  PRMT R102, RZ, 0x7610, R11 ;  /* 0x00007610ff667816 */ /* 0x000fe2000000000b */
[----:B------:R-:W1:Y:S01]  /*3f40*/  LDS.128 R4, [R98.X16+0x10] ;  /* 0x0000100062047984 */ /* 0x000e62000000cc00 */
[----:B------:R-:W-:Y:S01]  /*3f50*/  FMUL.FTZ R11, R42, R79 ;  /* 0x0000004f2a0b7220 */ /* 0x000fe20000410000 */
[----:B------:R-:W-:Y:S01]  /*3f60*/  PRMT R48, RZ, 0x5410, R8 ;  /* 0x00005410ff307816 */ /* 0x000fe20000000008 */
[----:B------:R-:W2:Y:S01]  /*3f70*/  MUFU.RCP R42, R109 ;  /* 0x0000006d002a7308 */ /* 0x000ea20000001000 */
[----:B------:R-:W-:Y:S01]  /*3f80*/  PRMT R84, RZ, 0x7610, R10 ;  /* 0x00007610ff547816 */ /* 0x000fe2000000000a */
[----:B------:R-:W-:-:S02]  /*3f90*/  FMUL.FTZ R10, R41, R82 ;  /* 0x00000052290a7220 */ /* 0x000fc40000410000 */
[----:B---3--:R-:W-:Y:S02]  /*3fa0*/  FADD.FTZ R19, R19, 1 ;  /* 0x3f80000013137421 */ /* 0x008fe40000010000 */
[----:B------:R-:W-:Y:S02]  /*3fb0*/  FMUL.FTZ R8, R39, R76 ;  /* 0x0000004c27087220 */ /* 0x000fe40000410000 */
[----:B0-----:R-:W-:Y:S02]  /*3fc0*/  FADD.FTZ R114, R114, 1 ;  /* 0x3f80000072727421 */ /* 0x001fe40000010000 */
[----:B------:R-:W-:Y:S02]  /*3fd0*/  FMUL.FTZ R38, R38, R48 ;  /* 0x0000003026267220 */ /* 0x000fe40000410000 */
[----:B------:R-:W-:Y:S02]  /*3fe0*/  FMUL.FTZ R11, R78, R11 ;  /* 0x0000000b4e0b7220 */ /* 0x000fe40000410000 */
[----:B------:R-:W-:Y:S01]  /*3ff0*/  FMUL.FTZ R10, R81, R10 ;  /* 0x0000000a510a7220 */ /* 0x000fe20000410000 */
[----:B------:R0:W3:Y:S01]  /*4000*/  MUFU.RCP R78, R17 ;  /* 0x00000011004e7308 */ /* 0x0000e20000001000 */
[----:B------:R-:W-:-:S02]  /*4010*/  FMUL.FTZ R12, R43, R40 ;  /* 0x000000282b0c7220 */ /* 0x000fc40000410000 */
[----:B------:R-:W-:Y:S02]  /*4020*/  FMUL.FTZ R9, R64, R9 ;  /* 0x0000000940097220 */ /* 0x000fe40000410000 */
[----:B------:R-:W-:Y:S02]  /*4030*/  FMUL.FTZ R8, R67, R8 ;  /* 0x0000000843087220 */ /* 0x000fe40000410000 */
[----:B------:R-:W-:Y:S01]  /*4040*/  FMUL.FTZ R38, R47, R38 ;  /* 0x000000262f267220 */ /* 0x000fe20000410000 */
[----:B------:R4:W5:Y:S01]  /*4050*/  MUFU.RCP R81, R19 ;  /* 0x0000001300517308 */ /* 0x0009620000001000 */
[----:B------:R-:W-:Y:S02]  /*4060*/  FMUL.FTZ R45, R45, R102 ;  /* 0x000000662d2d7220 */ /* 0x000fe40000410000 */
[----:B------:R-:W-:Y:S02]  /*4070*/  FMUL.FTZ R12, R87, R12 ;  /* 0x0000000c570c7220 */ /* 0x000fe40000410000 */
[----:B------:R-:W-:-:S02]  /*4080*/  FMUL.FTZ R10, R10, R83 ;  /* 0x000000530a0a7220 */ /* 0x000fc40000410000 */
[----:B------:R-:W-:Y:S01]  /*4090*/  FMUL.FTZ R9, R9, R66 ;  /* 0x0000004209097220 */ /* 0x000fe20000410000 */
[----:B------:R-:W0:Y:S01]  /*40a0*/  MUFU.RCP R114, R114 ;  /* 0x0000007200727308 */ /* 0x000e220000001000 */
[----:B------:R-:W-:Y:S02]  /*40b0*/  FMUL.FTZ R8, R8, R77 ;  /* 0x0000004d08087220 */ /* 0x000fe40000410000 */
[----:B------:R-:W-:Y:S02]  /*40c0*/  FMUL.FTZ R45, R86, R45 ;  /* 0x0000002d562d7220 */ /* 0x000fe40000410000 */
[----:B------:R-:W-:Y:S01]  /*40d0*/  FMUL.FTZ R12, R12, R15 ;  /* 0x0000000f0c0c7220 */ /* 0x000fe20000410000 */
[--C-:B-1----:R-:W-:Y:S01]  /*40e0*/  PRMT R39, RZ, 0x5410, R4.reuse ;  /* 0x00005410ff277816 */ /* 0x102fe20000000004 */
[----:B------:R-:W-:Y:S01]  /*40f0*/  FMUL.FTZ R45, R45, R14 ;  /* 0x0000000e2d2d7220 */ /* 0x000fe20000410000 */
[----:B------:R-:W-:Y:S01]  /*4100*/  PRMT R41, RZ, 0x7610, R4 ;  /* 0x00007610ff297816 */ /* 0x000fe20000000004 */
[----:B------:R-:W-:Y:S01]  /*4110*/  FADD.FTZ R4, -R108, 1 ;  /* 0x3f8000006c047421 */ /* 0x000fe20000010100 */
[--C-:B------:R-:W-:Y:S01]  /*4120*/  PRMT R43, RZ, 0x5410, R5.reuse ;  /* 0x00005410ff2b7816 */ /* 0x100fe20000000005 */
[----:B------:R-:W-:Y:S01]  /*4130*/  FADD.FTZ R14, -R110, 1 ;  /* 0x3f8000006e0e7421 */ /* 0x000fe20000010100 */
[----:B------:R-:W-:Y:S01]  /*4140*/  PRMT R47, RZ, 0x7610, R5 ;  /* 0x00007610ff2f7816 */ /* 0x000fe20000000005 */
[----:B------:R-:W-:Y:S01]  /*4150*/  FMUL.FTZ R5, R46, R39 ;  /* 0x000000272e057220 */ /* 0x000fe20000410000 */
[--C-:B------:R-:W-:Y:S01]  /*4160*/  PRMT R83, RZ, 0x5410, R7.reuse ;  /* 0x00005410ff537816 */ /* 0x100fe20000000007 */
[----:B------:R-:W-:Y:S01]  /*4170*/  FMUL.FTZ R15, R26, R43 ;  /* 0x0000002b1a0f7220 */ /* 0x000fe20000410000 */
[----:B------:R-:W-:Y:S01]  /*4180*/  PRMT R46, RZ, 0x7610, R7 ;  /* 0x00007610ff2e7816 */ /* 0x000fe20000000007 */
[----:B------:R-:W-:Y:S01]  /*4190*/  FMUL.FTZ R7, R28, R41 ;  /* 0x000000291c077220 */ /* 0x000fe20000410000 */
[--C-:B------:R-:W-:Y:S01]  /*41a0*/  PRMT R66, RZ, 0x5410, R6.reuse ;  /* 0x00005410ff427816 */ /* 0x100fe20000000006 */
[----:B------:R-:W-:Y:S01]  /*41b0*/  FFMA.FTZ R4, R103, R4, 1 ;  /* 0x3f80000067047423 */ /* 0x000fe20000010004 */
[----:B------:R-:W-:Y:S01]  /*41c0*/  PRMT R77, RZ, 0x7610, R6 ;  /* 0x00007610ff4d7816 */ /* 0x000fe20000000006 */
[----:B--2---:R-:W-:-:S02]  /*41d0*/  FADD.FTZ R6, -R42, 1 ;  /* 0x3f8000002a067421 */ /* 0x004fc40000010100 */
[----:B------:R-:W-:Y:S02]  /*41e0*/  FMUL.FTZ R7, R108, R7 ;  /* 0x000000076c077220 */ /* 0x000fe40000410000 */
[----:B------:R-:W-:Y:S02]  /*41f0*/  FMUL.FTZ R5, R16, R5 ;  /* 0x0000000510057220 */ /* 0x000fe40000410000 */
[C---:B0-----:R-:W-:Y:S02]  /*4200*/  FFMA.FTZ R17, R107.reuse, R6, 1 ;  /* 0x3f8000006b117423 */ /* 0x041fe40000010006 */
[----:B------:R-:W-:Y:S02]  /*4210*/  FMUL.FTZ R107, R107, R42 ;  /* 0x0000002a6b6b7220 */ /* 0x000fe40000410000 */
[----:B----4-:R-:W-:Y:S02]  /*4220*/  FMUL.FTZ R19, R27, R47 ;  /* 0x0000002f1b137220 */ /* 0x010fe40000410000 */
[----:B------:R-:W-:-:S02]  /*4230*/  FMUL.FTZ R42, R42, R15 ;  /* 0x0000000f2a2a7220 */ /* 0x000fc40000410000 */
[----:B------:R-:W-:Y:S02]  /*4240*/  FMUL.FTZ R15, R7, R4 ;  /* 0x00000004070f7220 */ /* 0x000fe40000410000 */
[----:B------:R-:W-:Y:S02]  /*4250*/  FMUL.FTZ R44, R44, R84 ;  /* 0x000000542c2c7220 */ /* 0x000fe40000410000 */
[----:B------:R-:W-:Y:S02]  /*4260*/  FMUL.FTZ R16, R5, R18 ;  /* 0x0000001205107220 */ /* 0x000fe40000410000 */
[----:B---3--:R-:W-:Y:S02]  /*4270*/  FADD.FTZ R4, -R78, 1 ;  /* 0x3f8000004e047421 */ /* 0x008fe40000010100 */
[----:B-----5:R-:W-:Y:S01]  /*4280*/  FADD.FTZ R7, -R81, 1 ;  /* 0x3f80000051077421 */ /* 0x020fe20000010100 */
[----:B------:R-:W-:Y:S01]  /*4290*/  F2FP.BF16.PACK_AB R16, R15, R16 ;  /* 0x000000100f10723e */ /* 0x000fe200000010ff */
[----:B------:R-:W-:-:S02]  /*42a0*/  FFMA.FTZ R14, R35, R14, 1 ;  /* 0x3f800000230e7423 */ /* 0x000fc4000001000e */
[----:B------:R-:W-:Y:S02]  /*42b0*/  FMUL.FTZ R19, R110, R19 ;  /* 0x000000136e137220 */ /* 0x000fe40000410000 */
[----:B------:R-:W-:Y:S02]  /*42c0*/  FADD.FTZ R18, -R114, 1 ;  /* 0x3f80000072127421 */ /* 0x000fe40000010100 */
[----:B------:R-:W-:Y:S02]  /*42d0*/  FMUL.FTZ R17, R42, R17 ;  /* 0x000000112a117220 */ /* 0x000fe40000410000 */
[----:B------:R-:W-:Y:S02]  /*42e0*/  FMUL.FTZ R44, R85, R44 ;  /* 0x0000002c552c7220 */ /* 0x000fe40000410000 */
[----:B------:R-:W-:Y:S02]  /*42f0*/  FFMA.FTZ R6, R105, R4, 1 ;  /* 0x3f80000069067423 */ /* 0x000fe40000010004 */
[----:B------:R-:W-:-:S02]  /*4300*/  FFMA.FTZ R42, R112, R7, 1 ;  /* 0x3f800000702a7423 */ /* 0x000fc40000010007 */
[----:B------:R-:W-:Y:S02]  /*4310*/  FMUL.FTZ R14, R19, R14 ;  /* 0x0000000e130e7220 */ /* 0x000fe40000410000 */
[----:B------:R-:W-:Y:S02]  /*4320*/  FADD.FTZ R5, -R111, 1 ;  /* 0x3f8000006f057421 */ /* 0x000fe40000010100 */
[----:B------:R-:W-:Y:S01]  /*4330*/  FFMA.FTZ R64, R113, R18, 1 ;  /* 0x3f80000071407423 */ /* 0x000fe20000010012 */
[----:B------:R-:W-:Y:S01]  /*4340*/  F2FP.BF16.PACK_AB R17, R14, R17 ;  /* 0x000000110e11723e */ /* 0x000fe200000010ff */
[----:B------:R-:W-:Y:S02]  /*4350*/  FMUL.FTZ R4, R25, R66 ;  /* 0x0000004219047220 */ /* 0x000fe40000410000 */
[----:B------:R-:W-:Y:S02]  /*4360*/  FMUL.FTZ R7, R23, R77 ;  /* 0x0000004d17077220 */ /* 0x000fe40000410000 */
[----:B------:R-:W-:-:S02]  /*4370*/  FMUL.FTZ R18, R20, R83 ;  /* 0x0000005314127220 */ /* 0x000fc40000410000 */
[----:B------:R-:W-:Y:S02]  /*4380*/  FMUL.FTZ R19, R22, R46 ;  /* 0x0000002e16137220 */ /* 0x000fe40000410000 */
[----:B------:R-:W-:Y:S02]  /*4390*/  FMUL.FTZ R13, R44, R13 ;  /* 0x0000000d2c0d7220 */ /* 0x000fe40000410000 */
[----:B------:R-:W-:Y:S02]  /*43a0*/  FMUL.FTZ R38, R38, R63 ;  /* 0x0000003f26267220 */ /* 0x000fe40000410000 */
[----:B------:R-:W-:Y:S02]  /*43b0*/  FMUL.FTZ R44, R35, R110 ;  /* 0x0000006e232c7220 */ /* 0x000fe40000410000 */
[----:B------:R-:W-:Y:S02]  /*43c0*/  FFMA.FTZ R5, R24, R5, 1 ;  /* 0x3f80000018057423 */ /* 0x000fe40000010005 */
        /* <DEDUP_REMOVED lines=32> */
[----:B0-----:R-:W-:Y:S01]  /*45d0*/  PRMT R4, RZ, 0x7610, R68 ;  /* 0x00007610ff047816 */ /* 0x001fe20000000044 */
[----:B------:R-:W-:Y:S01]  /*45e0*/  FMUL.FTZ R6, R26, R107 ;  /* 0x0000006b1a067220 */ /* 0x000fe20000410000 */
[----:B-1----:R-:W-:-:S03]  /*45f0*/  PRMT R16, RZ, 0x7610, R70 ;  /* 0x00007610ff107816 */ /* 0x002fc60000000046 */
[----:B------:R-:W-:Y:S01]  /*4600*/  FFMA.FTZ R5, R63, R4, R116 ;  /* 0x000000043f057223 */ /* 0x000fe20000010074 */
[----:B------:R-:W-:-:S05]  /*4610*/  PRMT R4, RZ, 0x5410, R69 ;  /* 0x00005410ff047816 */ /* 0x000fca0000000045 */
[----:B------:R-:W-:Y:S01]  /*4620*/  FFMA.FTZ R5, R6, R4, R5 ;  /* 0x0000000406057223 */ /* 0x000fe20000010005 */
[----:B------:R-:W-:-:S05]  /*4630*/  PRMT R4, RZ, 0x7610, R69 ;  /* 0x00007610ff047816 */ /* 0x000fca0000000045 */
[----:B------:R-:W-:Y:S01]  /*4640*/  FFMA.FTZ R4, R64, R4, R5 ;  /* 0x0000000440047223 */ /* 0x000fe20000010005 */
[----:B------:R-:W-:-:S05]  /*4650*/  PRMT R5, RZ, 0x5410, R70 ;  /* 0x00005410ff057816 */ /* 0x000fca0000000046 */
[----:B------:R-:W-:Y:S01]  /*4660*/  FFMA.FTZ R7, R67, R5, R4 ;  /* 0x0000000543077223 */ /* 0x000fe20000010004 */
[----:B------:R-:W-:Y:S02]  /*4670*/  MOV R4, UR7 ;  /* 0x0000000700047c02 */ /* 0x000fe40008000f00 */
[----:B------:R-:W-:Y:S01]  /*4680*/  MOV R5, UR8 ;  /* 0x0000000800057c02 */ /* 0x000fe20008000f00 */
[----:B------:R-:W-:Y:S01]  /*4690*/  FFMA.FTZ R16, R80, R16, R7 ;  /* 0x0000001050107223 */ /* 0x000fe20000010007 */
[----:B------:R-:W-:-:S03]  /*46a0*/  PRMT R7, RZ, 0x5410, R71 ;  /* 0x00005410ff077816 */ /* 0x000fc60000000047 */
[----:B------:R-:W-:-:S04]  /*46b0*/  IMAD.WIDE R4, R0, 0x10, R4 ;  /* 0x0000001000047825 */ /* 0x000fc800078e0204 */
[----:B------:R-:W-:Y:S01]  /*46c0*/  FFMA.FTZ R7, R85, R7, R16 ;  /* 0x0000000755077223 */ /* 0x000fe20000010010 */
[----:B--2---:R0:W-:Y:S04]  /*46d0*/  STG.E.128 [R4.64], R8 ;  /* 0x0000000804007986 */ /* 0x0041e8000c101d1a */
[----:B---3--:R0:W-:Y:S01]  /*46e0*/  STG.E.128 [R4.64+0x200], R12 ;  /* 0x0002000c04007986 */ /* 0x0081e2000c101d1a */
[----:B------:R-:W-:Y:S05]  /*46f0*/  @!P0 BRA `(.L_x_3369) ;  /* 0x0000030000008947 */ /* 0x000fea0003800000 */
[----:B------:R-:W-:Y:S01]  /*4700*/  BAR.SYNC.DEFER_BLOCKING 0x0 ;  /* 0x0000000000007b1d */ /* 0x000fe20000010000 */
[----:B------:R-:W-:Y:S02]  /*4710*/  FMUL.FTZ R21, R21, R48 ;  /* 0x0000003015157220 */ /* 0x000fe40000410000 */
[----:B0-----:R-:W-:Y:S02]  /*4720*/  FMUL.FTZ R4, R29, R65 ;  /* 0x000000411d047220 */ /* 0x001fe40000410000 */
        /* <DEDUP_REMOVED lines=45> */
.L_x_3369:
        /* <DEDUP_REMOVED lines=21> */
[----:B0-----:R-:W-:Y:S02]  /*4b50*/  FMUL.FTZ R23, R63, UR4 ;  /* 0x000000043f177c20 */ /* 0x001fe40008410000 */
        /* <DEDUP_REMOVED lines=31> */
.L_x_3471:
        /* <DEDUP_REMOVED lines=36> */
[----:B------:R-:W-:Y:S01]  /*4f90*/  UIMAD UR43, UR11, UR40, URZ ;  /* 0x000000280b2b72a4 */ /* 0x000fe2000f8e023f */
[C---:B------:R-:W-:Y:S01]  /*4fa0*/  LOP3.LUT P0, RZ, R101.reuse, 0x1f, RZ, 0xc0, !PT ;  /* 0x0000001f65ff7812 */ /* 0x040fe2000780c0ff */
[----:B------:R-:W-:Y:S01]  /*4fb0*/  UIMAD.WIDE.U32 UR38, UR10, UR40, URZ ;  /* 0x000000280a2672a5 */ /* 0x000fe2000f8e003f */
[----:B------:R-:W-:Y:S01]  /*4fc0*/  ISETP.NE.AND P1, PT, R101, RZ, PT ;  /* 0x000000ff6500720c */ /* 0x000fe20003f25270 */
[----:B------:R-:W-:Y:S01]  /*4fd0*/  UIMAD UR43, UR10, UR41, UR43 ;  /* 0x000000290a2b72a4 */ /* 0x000fe2000f8e022b */
[----:B------:R-:W-:Y:S01]  /*4fe0*/  HFMA2.MMA R126, -RZ, RZ, 0, 1.52587890625e-05 ;  /* 0x00000100ff7e7435 */ /* 0x000fe200000001ff */
[----:B------:R-:W-:Y:S01]  /*4ff0*/  MOV R119, UR23 ;  /* 0x0000001700777c02 */ /* 0x000fe20008000f00 */
[----:B------:R-:W-:Y:S01]  /*5000*/  ULDC.64 UR40, c[0x0][0x1c0] ;  /* 0x0000700000287ab9 */ /* 0x000fe20000000a00 */
[----:B------:R-:W-:Y:S01]  /*5010*/  MOV R109, UR22 ;  /* 0x00000016006d7c02 */ /* 0x000fe20008000f00 */
[----:B------:R-:W-:Y:S01]  /*5020*/  UIADD3 UR39, UR39, UR43, URZ ;  /* 0x0000002b27277290 */ /* 0x000fe2000fffe03f */
[----:B------:R-:W-:Y:S01]  /*5030*/  MOV R132, c[0x0][0x16c] ;  /* 0x00005b0000847a02 */ /* 0x000fe20000000f00 */
        /* <DEDUP_REMOVED lines=33> */
[----:B------:R0:W-:Y:S07]  /*5250*/  MUFU.COS R108, R85 ;  /* 0x00000055006c7308 */ /* 0x0001ee0000000000 */
[----:B------:R-:W-:Y:S01]  /*5260*/  @!P0 IADD3 R109, R109, -0x2, RZ ;  /* 0xfffffffe6d6d8810 */ /* 0x000fe20007ffe0ff */
[----:B------:R1:W-:Y:S01]  /*5270*/  MUFU.COS R110, R82 ;  /* 0x00000052006e7308 */ /* 0x0003e20000000000 */
[----:B0-----:R-:W-:Y:S02]  /*5280*/  FMUL.RZ R85, R81, 0.15915493667125701904 ;  /* 0x3e22f98351557820 */ /* 0x001fe4000040c000 */
[----:B------:R-:W-:-:S02]  /*5290*/  FMUL.FTZ R81, R90, UR25 ;  /* 0x000000195a517c20 */ /* 0x000fc40008410000 */
[----:B------:R-:W-:Y:S02]  /*52a0*/  @!P0 IMAD R127, R109, R132, UR7 ;  /* 0x000000076d7f8e24 */ /* 0x000fe4000f8e0284 */
[----:B------:R-:W-:Y:S01]  /*52b0*/  FMUL.FTZ R109, R107, R92 ;  /* 0x0000005c6b6d7220 */ /* 0x000fe20000410000 */
        /* <DEDUP_REMOVED lines=30> */
[----:B------:R-:W-:-:S05]  /*54a0*/  FMUL.FTZ R81, R107, R97 ;  /* 0x000000616b517220 */ /* 0x000fca0000410000 */
[----:B------:R0:W-:Y:S08]  /*54b0*/  MUFU.COS R118, R87 ;  /* 0x0000005700767308 */ /* 0x0001f00000000000 */
[----:B------:R-:W-:Y:S01]  /*54c0*/  MUFU.SIN R120, R103 ;  /* 0x0000006700787308 */ /* 0x000fe20000000400 */
[----:B0-----:R-:W-:-:S07]  /*54d0*/  FMUL.FTZ R87, R107, R95 ;  /* 0x0000005f6b577220 */ /* 0x001fce0000410000 */
[----:B------:R0:W-:Y:S08]  /*54e0*/  MUFU.COS R115, R103 ;  /* 0x0000006700737308 */ /* 0x0001f00000000000 */
[----:B------:R-:W-:Y:S01]  /*54f0*/  MUFU.SIN R124, R85 ;  /* 0x00000055007c7308 */ /* 0x000fe20000000400 */
[----:B0-----:R-:W-:-:S07]  /*5500*/  FMUL.FTZ R103, R107, R94 ;  /* 0x0000005e6b677220 */ /* 0x001fce0000410000 */
[----:B------:R-:W-:Y:S08]  /*5510*/  MUFU.COS R146, R85 ;  /* 0x0000005500927308 */ /* 0x000ff00000000000 */
[----:B------:R-:W-:Y:S08]  /*5520*/  MUFU.SIN R122, R83 ;  /* 0x00000053007a7308 */ /* 0x000ff00000000400 */
[----:B------:R0:W-:Y:S08]  /*5530*/  MUFU.COS R145, R83 ;  /* 0x0000005300917308 */ /* 0x0001f00000000000 */
[----:B------:R1:W2:Y:S01]  /*5540*/  MUFU.EX2 R85, R81 ;  /* 0x0000005100557308 */ /* 0x0002a20000000800 */
[----:B0-----:R-:W-:-:S07]  /*5550*/  FMUL.FTZ R83, R107, R96 ;  /* 0x000000606b537220 */ /* 0x001fce0000410000 */
[----:B------:R-:W0:Y:S01]  /*5560*/  MUFU.EX2 R87, R87 ;  /* 0x0000005700577308 */ /* 0x000e220000000800 */
[----:B-1----:R-:W-:Y:S01]  /*5570*/  LOP3.LUT R81, R80, 0xffffff80, RZ, 0xc0, !PT ;  /* 0xffffff8050517812 */ /* 0x002fe200078ec0ff */
[----:B------:R-:W-:-:S03]  /*5580*/  FMUL.FTZ R80, R107, R93 ;  /* 0x0000005d6b507220 */ /* 0x000fc60000410000 */
[----:B------:R-:W-:-:S03]  /*5590*/  IADD3 R81, R81, R104, RZ ;  /* 0x0000006851517210 */ /* 0x000fc60007ffe0ff */
[----:B------:R-:W1:Y:S01]  /*55a0*/  MUFU.EX2 R103, R103 ;  /* 0x0000006700677308 */ /* 0x000e620000000800 */
[C---:B--2---:R-:W-:Y:S01]  /*55b0*/  FMUL.FTZ R84, R85.reuse, R84 ;  /* 0x0000005455547220 */ /* 0x044fe20000410000 */
[----:B---3--:R2:W-:Y:S01]  /*55c0*/  STS.128 [R81.X16], R56 ;  /* 0x0000003851007388 */ /* 0x0085e2000000cc00 */
[----:B------:R-:W-:Y:S01]  /*55d0*/  FMUL.FTZ R85, R85, R86 ;  /* 0x0000005655557220 */ /* 0x000fe20000410000 */
[----:B------:R-:W-:Y:S02]  /*55e0*/  MOV R86, UR38 ;  /* 0x0000002600567c02 */ /* 0x000fe40008000f00 */
[----:B----4-:R-:W-:Y:S02]  /*55f0*/  STS.128 [R81.X16+0x200], R60 ;  /* 0x0002003c51007388 */ /* 0x010fe4000000cc00 */
[----:B------:R-:W3:Y:S01]  /*5600*/  MUFU.EX2 R83, R83 ;  /* 0x0000005300537308 */ /* 0x000ee20000000800 */
[C---:B0-----:R-:W-:Y:S01]  /*5610*/  FMUL.FTZ R135, R87.reuse, R108 ;  /* 0x0000006c57877220 */ /* 0x041fe20000410000 */
[----:B------:R-:W-:Y:S01]  /*5620*/  STS.128 [R81.X16+0x400], R64 ;  /* 0x0004004051007388 */ /* 0x000fe2000000cc00 */
[----:B------:R-:W-:Y:S01]  /*5630*/  FMUL.FTZ R134, R87, R134 ;  /* 0x0000008657867220 */ /* 0x000fe20000410000 */
[----:B------:R-:W-:Y:S01]  /*5640*/  MOV R87, UR39 ;  /* 0x0000002700577c02 */ /* 0x000fe20008000f00 */
[----:B------:R-:W-:Y:S01]  /*5650*/  FMUL.FTZ R108, R107, R55 ;  /* 0x000000376b6c7220 */ /* 0x000fe20000410000 */
[----:B------:R-:W-:Y:S01]  /*5660*/  STS.128 [R81.X16+0x600], R76 ;  /* 0x0006004c51007388 */ /* 0x000fe2000000cc00 */
[----:B------:R-:W-:-:S06]  /*5670*/  NOP ;  /* 0x0000000000007918 */ /* 0x000fcc0000000000 */
[----:B------:R-:W-:Y:S01]  /*5680*/  MUFU.SIN R123, R82 ;  /* 0x00000052007b7308 */ /* 0x000fe20000000400 */
[----:B-1----:R-:W-:Y:S01]  /*5690*/  FMUL.FTZ R137, R103, R110 ;  /* 0x0000006e67897220 */ /* 0x002fe20000410000 */
[----:B------:R-:W-:Y:S01]  /*56a0*/  HFMA2.MMA R110, -RZ, RZ, 0, 9.5367431640625e-07 ;  /* 0x00000010ff6e7435 */ /* 0x000fe200000001ff */
[----:B--2---:R-:W-:Y:S01]  /*56b0*/  IMAD R58, R104, 0x3, R81 ;  /* 0x00000003683a7824 */ /* 0x004fe200078e0251 */
[----:B------:R-:W5:Y:S01]  /*56c0*/  LDG.E.64 R86, [R86.64] ;  /* 0x0000001a56567981 */ /* 0x000f62000c1e1b00 */
[C---:B---3--:R-:W-:Y:S02]  /*56d0*/  FMUL.FTZ R136, R83.reuse, R136 ;  /* 0x0000008853887220 */ /* 0x048fe40000410000 */
[----:B------:R-:W-:Y:S01]  /*56e0*/  FMUL.FTZ R131, R83, R102 ;  /* 0x0000006653837220 */ /* 0x000fe20000410000 */
[----:B------:R0:W-:Y:S01]  /*56f0*/  MUFU.COS R147, R82 ;  /* 0x0000005200937308 */ /* 0x0001e20000000000 */
[----:B------:R-:W1:Y:S01]  /*5700*/  LDS.128 R60, [R58.X16] ;  /* 0x000000003a3c7984 */ /* 0x000e62000000cc00 */
[----:B------:R-:W-:-:S02]  /*5710*/  FMUL.FTZ R102, R107, R88 ;  /* 0x000000586b667220 */ /* 0x000fc40000410000 */
[----:B------:R-:W-:Y:S01]  /*5720*/  FMUL.FTZ R130, R103, R130 ;  /* 0x0000008267827220 */ /* 0x000fe20000410000 */
[----:B------:R-:W2:Y:S01]  /*5730*/  LDS.128 R64, [R58.X16+0x10] ;  /* 0x000010003a407984 */ /* 0x000ea2000000cc00 */
[----:B------:R-:W-:Y:S02]  /*5740*/  FMUL.FTZ R56, R107, R91 ;  /* 0x0000005b6b387220 */ /* 0x000fe40000410000 */
[----:B------:R3:W4:Y:S01]  /*5750*/  MUFU.EX2 R129, R80 ;  /* 0x0000005000817308 */ /* 0x0007220000000800 */
[----:B0-----:R-:W-:Y:S01]  /*5760*/  IADD3 R82, R101, 0x200, RZ ;  /* 0x0000020065527810 */ /* 0x001fe20007ffe0ff */
[----:B------:R-:W-:Y:S01]  /*5770*/  @!P1 IMAD R82, R119, R126, UR7 ;  /* 0x0000000777529e24 */ /* 0x000fe2000f8e027e */
[----:B------:R-:W0:Y:S01]  /*5780*/  LDS.128 R76, [R58.X16+0x20] ;  /* 0x000020003a4c7984 */ /* 0x000e22000000cc00 */
[----:B------:R-:W-:-:S03]  /*5790*/  FMUL.FTZ R57, R107, R90 ;  /* 0x0000005a6b397220 */ /* 0x000fc60000410000 */
[----:B------:R-:W-:Y:S01]  /*57a0*/  SHF.L.U32 R59, R82, 0x3, RZ ;  /* 0x00000003523b7819 */ /* 0x000fe200000006ff */
[----:B------:R4:W-:Y:S01]  /*57b0*/  MUFU.EX2 R125, R102 ;  /* 0x00000066007d7308 */ /* 0x0009e20000000800 */
[----:B---3--:R-:W3:Y:S04]  /*57c0*/  LDS.128 R80, [R58.X16+0x30] ;  /* 0x000030003a507984 */ /* 0x008ee8000000cc00 */
[----:B------:R1:W-:Y:S01]  /*57d0*/  STS.64 [R59+0x7780], R84 ;  /* 0x007780543b007388 */ /* 0x0003e20000000a00 */
[----:B------:R-:W-:Y:S02]  /*57e0*/  FMUL.FTZ R149, R84, R131 ;  /* 0x0000008354957220 */ /* 0x000fe40000410000 */
[----:B------:R1:W-:Y:S01]  /*57f0*/  MUFU.EX2 R132, R56 ;  /* 0x0000003800847308 */ /* 0x0003e20000000800 */
[----:B----4-:R-:W-:-:S04]  /*5800*/  @!P0 IMAD.WIDE R102, R127, R110, UR28 ;  /* 0x0000001c7f668e25 */ /* 0x010fc8000f8e026e */
[C---:B------:R-:W-:Y:S02]  /*5810*/  FMUL.FTZ R127, R85.reuse, R131 ;  /* 0x00000083557f7220 */ /* 0x040fe40000410000 */
[-C--:B------:R-:W-:Y:S01]  /*5820*/  FFMA.FTZ R149, R85, R136.reuse, R149 ;  /* 0x0000008855957223 */ /* 0x080fe20000010095 */
[----:B------:R-:W4:Y:S01]  /*5830*/  MUFU.EX2 R109, R109 ;  /* 0x0000006d006d7308 */ /* 0x000f220000000800 */
[----:B------:R-:W-:Y:S01]  /*5840*/  FFMA.FTZ R148, R84, R136, -R127 ;  /* 0x0000008854947223 */ /* 0x000fe2000001087f */
[----:B-1----:R-:W-:Y:S01]  /*5850*/  CS2R R58, SRZ ;  /* 0x00000000003a7805 */ /* 0x002fe2000001ff00 */
[C---:B------:R-:W-:Y:S02]  /*5860*/  FMUL.FTZ R56, R107.reuse, R89 ;  /* 0x000000596b387220 */ /* 0x040fe40000410000 */
[----:B------:R-:W-:Y:S02]  /*5870*/  FMUL.FTZ R150, R134, R148 ;  /* 0x0000009486967220 */ /* 0x000fe40000410000 */
[----:B------:R-:W-:Y:S01]  /*5880*/  FMUL.FTZ R110, R107, R54 ;  /* 0x000000366b6e7220 */ /* 0x000fe20000410000 */
[----:B------:R1:W0:Y:S01]  /*5890*/  MUFU.EX2 R126, R56 ;  /* 0x00000038007e7308 */ /* 0x0002220000000800 */
[----:B------:R-:W-:-:S02]  /*58a0*/  FFMA.FTZ R150, R135, R149, R150 ;  /* 0x0000009587967223 */ /* 0x000fc40000010096 */
[----:B------:R-:W-:-:S05]  /*58b0*/  FMUL.FTZ R149, R134, R149 ;  /* 0x0000009586957220 */ /* 0x000fca0000410000 */
[----:B------:R0:W2:Y:S01]  /*58c0*/  MUFU.EX2 R133, R57 ;  /* 0x0000003900857308 */ /* 0x0000a20000000800 */
[----:B-1----:R-:W-:Y:S01]  /*58d0*/  HFMA2.MMA R56, -RZ, RZ, 1.875, 0 ;  /* 0x3f800000ff387435 */ /* 0x002fe200000001ff */
[----:B------:R-:W-:Y:S02]  /*58e0*/  FFMA.FTZ R149, R135, R148, -R149 ;  /* 0x0000009487957223 */ /* 0x000fe40000010895 */
[----:B------:R-:W-:Y:S02]  /*58f0*/  FMUL.FTZ R128, R129, R128 ;  /* 0x0000008081807220 */ /* 0x000fe40000410000 */
[----:B------:R-:W-:Y:S02]  /*5900*/  FMUL.FTZ R143, R107, R53 ;  /* 0x000000356b8f7220 */ /* 0x000fe40000410000 */
[----:B------:R-:W-:Y:S01]  /*5910*/  MUFU.EX2 R119, R108 ;  /* 0x0000006c00777308 */ /* 0x000fe20000000800 */
[----:B0-----:R-:W-:Y:S01]  /*5920*/  MOV R57, RZ ;  /* 0x000000ff00397202 */ /* 0x001fe20000000f00 */
[----:B------:R-:W-:Y:S01]  /*5930*/  BAR.SYNC.DEFER_BLOCKING 0x0 ;  /* 0x0000000000007b1d */ /* 0x000fe20000010000 */
[----:B------:R-:W-:-:S02]  /*5940*/  FMUL.FTZ R129, R129, R112 ;  /* 0x0000007081817220 */ /* 0x000fc40000410000 */
[C---:B----4-:R-:W-:Y:S02]  /*5950*/  FMUL.FTZ R138, R109.reuse, R138 ;  /* 0x0000008a6d8a7220 */ /* 0x050fe40000410000 */
[----:B------:R-:W-:Y:S01]  /*5960*/  FMUL.FTZ R127, R109, R114 ;  /* 0x000000726d7f7220 */ /* 0x000fe20000410000 */
[----:B------:R-:W0:Y:S01]  /*5970*/  MUFU.EX2 R110, R110 ;  /* 0x0000006e006e7308 */ /* 0x000e220000000800 */
[C---:B------:R-:W-:Y:S02]  /*5980*/  FMUL.FTZ R139, R132.reuse, R139 ;  /* 0x0000008b848b7220 */ /* 0x040fe40000410000 */
[----:B------:R-:W-:-:S05]  /*5990*/  FMUL.FTZ R132, R132, R111 ;  /* 0x0000006f84847220 */ /* 0x000fca0000410000 */
        /* <DEDUP_REMOVED lines=14> */
[-C--:B------:R-:W-:Y:S02]  /*5a80*/  FMUL.FTZ R103, R127, R111.reuse ;  /* 0x0000006f7f677220 */ /* 0x080fe40000410000 */
[----:B------:R-:W-:Y:S02]  /*5a90*/  FMUL.FTZ R112, R107, R52 ;  /* 0x000000346b707220 */ /* 0x000fe40000410000 */
[C---:B------:R-:W-:Y:S01]  /*5aa0*/  FFMA.FTZ R113, R138.reuse, R111, R113 ;  /* 0x0000006f8a717223 */ /* 0x040fe20000010071 */
[----:B------:R-:W1:Y:S01]  /*5ab0*/  MUFU.EX2 R108, R143 ;  /* 0x0000008f006c7308 */ /* 0x000e620000000800 */
[----:B------:R-:W-:Y:S02]  /*5ac0*/  FFMA.FTZ R103, R138, R109, -R103 ;  /* 0x0000006d8a677223 */ /* 0x000fe40000010867 */
[----:B--2---:R-:W-:-:S02]  /*5ad0*/  FMUL.FTZ R140, R133, R140 ;  /* 0x0000008c858c7220 */ /* 0x004fc40000410000 */
        /* <DEDUP_REMOVED lines=14> */
[----:B----4-:R-:W-:-:S02]  /*5bc0*/  FMUL.FTZ R107, R133, R116 ;  /* 0x00000074856b7220 */ /* 0x010fc40000410000 */
        /* <DEDUP_REMOVED lines=42> */
[-C--:B------:R-:W-:Y:S02]  /*5e70*/  FFMA.FTZ R62, R135, R60.reuse, -R62 ;  /* 0x0000003c873e7223 */ /* 0x080fe4000001083e */
        /* <DEDUP_REMOVED lines=30> */
[-C--:B------:R-:W-:Y:S02]  /*6060*/  FFMA.FTZ R60, R128, R62.reuse, -R61 ;  /* 0x0000003e803c7223 */ /* 0x080fe4000001083d */
        /* <DEDUP_REMOVED lines=14> */
[-C--:B------:R-:W-:Y:S02]  /*6150*/  FMUL.FTZ R212, R149, R92.reuse ;  /* 0x0000005c95d47220 */ /* 0x080fe40000410000 */
[-C--:B------:R-:W-:Y:S02]  /*6160*/  FFMA.FTZ R61, R138, R63.reuse, R61 ;  /* 0x0000003f8a3d7223 */ /* 0x080fe4000001003d */
        /* <DEDUP_REMOVED lines=24> */
[----:B------:R-:W-:Y:S02]  /*62f0*/  FMUL.FTZ R60, R133, R62 ;  /* 0x0000003e853c7220 */ /* 0x000fe40000410000 */
[----:B------:R-:W-:Y:S02]  /*6300*/  FMUL.FTZ R218, R153, R90 ;  /* 0x0000005a99da7220 */ /* 0x000fe40000410000 */
[----:B------:R-:W-:Y:S02]  /*6310*/  FFMA.FTZ R65, R144, R64, -R63 ;  /* 0x0000004090417223 */ /* 0x000fe4000001083f */
[-C--:B------:R-:W-:Y:S02]  /*6320*/  FFMA.FTZ R63, R140, R61.reuse, R60 ;  /* 0x0000003d8c3f7223 */ /* 0x080fe4000001003c */
        /* <DEDUP_REMOVED lines=14> */
[-C--:B------:R-:W-:Y:S02]  /*6410*/  FMUL.FTZ R222, R154, R89.reuse ;  /* 0x000000599ade7220 */ /* 0x080fe40000410000 */
        /* <DEDUP_REMOVED lines=37> */
[----:B------:R-:W-:Y:S01]  /*6670*/  FMUL.FTZ R63, R123, R61 ;  /* 0x0000003d7b3f7220 */ /* 0x000fe20000410000 */
[----:B------:R-:W-:Y:S01]  /*6680*/  PRMT R161, RZ, 0x7610, R79 ;  /* 0x00007610ffa17816 */ /* 0x000fe2000000004f */
[----:B------:R-:W-:Y:S02]  /*6690*/  FMUL.FTZ R231, R159, R54 ;  /* 0x000000369fe77220 */ /* 0x000fe40000410000 */
[----:B------:R-:W-:Y:S01]  /*66a0*/  FFMA.FTZ R62, R144, R60, -R63 ;  /* 0x0000003c903e7223 */ /* 0x000fe2000001083f */
[----:B------:R-:W-:Y:S01]  /*66b0*/  PRMT R63, RZ, 0x7610, R69 ;  /* 0x00007610ff3f7816 */ /* 0x000fe20000000045 */
[----:B------:R-:W-:Y:S02]  /*66c0*/  FMUL.FTZ R230, R161, R54 ;  /* 0x00000036a1e67220 */ /* 0x000fe40000410000 */
[----:B------:R-:W-:Y:S02]  /*66d0*/  FMUL.FTZ R60, R123, R60 ;  /* 0x0000003c7b3c7220 */ /* 0x000fe40000410000 */
[----:B------:R-:W-:-:S02]  /*66e0*/  FMUL.FTZ R231, R63, R231 ;  /* 0x000000e73fe77220 */ /* 0x000fc40000410000 */
[----:B------:R-:W-:Y:S01]  /*66f0*/  FFMA.FTZ R66, R145, R67, R66 ;  /* 0x0000004391427223 */ /* 0x000fe20000010042 */
[----:B---3--:R-:W-:Y:S01]  /*6700*/  PRMT R162, RZ, 0x7610, R80 ;  /* 0x00007610ffa27816 */ /* 0x008fe20000000050 */
        /* <DEDUP_REMOVED lines=38> */
[----:B------:R-:W-:Y:S01]  /*6970*/  FMUL.FTZ R62, R120, R60 ;  /* 0x0000003c783e7220 */ /* 0x000fe20000410000 */
[----:B------:R-:W-:Y:S01]  /*6980*/  PRMT R164, RZ, 0x5410, R82 ;  /* 0x00005410ffa47816 */ /* 0x000fe20000000052 */
[----:B------:R-:W-:Y:S02]  /*6990*/  FMUL.FTZ R216, R166, R51 ;  /* 0x00000033a6d87220 */ /* 0x000fe40000410000 */
[----:B------:R-:W-:Y:S01]  /*69a0*/  FFMA.FTZ R61, R115, R63, R62 ;  /* 0x0000003f733d7223 */ /* 0x000fe2000001003e */
        /* <DEDUP_REMOVED lines=10> */
[-C--:B------:R-:W-:Y:S02]  /*6a50*/  FMUL.FTZ R215, R167, R50.reuse ;  /* 0x00000032a7d77220 */ /* 0x080fe40000410000 */
        /* <DEDUP_REMOVED lines=12> */
[----:B------:R-:W-:Y:S01]  /*6b20*/  FFMA.FTZ R63, R117, R62, R63 ;  /* 0x0000003e753f7223 */ /* 0x000fe2000001003f */
[----:B------:R-:W-:Y:S01]  /*6b30*/  ISETP.GT.U32.AND P2, PT, R101, 0x1f, PT ;  /* 0x0000001f6500780c */ /* 0x000fe20003f44070 */
[----:B------:R-:W-:Y:S01]  /*6b40*/  FFMA.FTZ R61, R117, R66, R61 ;  /* 0x00000042753d7223 */ /* 0x000fe2000001003d */
        /* <DEDUP_REMOVED lines=17> */
.L_x_3372:
[----:B01----:R-:W-:Y:S05]  /*6c60*/  BSYNC B0 ;  /* 0x0000000000007941 */ /* 0x003fea0003800000 */
.L_x_3371:
        /* <DEDUP_REMOVED lines=73> */
.L_x_3479:
        /* <DEDUP_REMOVED lines=70> */
.L_x_3480:
        /* <DEDUP_REMOVED lines=19> */
[----:B------:R-:W-:Y:S05]  /*7690*/  CALL.REL.NOINC `($__internal_82_$__cuda_sm70_shflsync_idx_p) ;  /* 0x0000958000007944 */ /* 0x000fea0003c00000 */
.L_x_3377:
[----:B------:R-:W-:Y:S05]  /*76a0*/  BRA.CONV ~URZ, `(.L_x_3378) ;  /* 0x000000637f007947 */ /* 0x000fea000b800000 */
[----:B-1----:R-:W-:Y:S01]  /*76b0*/  HFMA2.MMA R61, -RZ, RZ, 0, 1.847743988037109375e-06 ;  /* 0x0000001fff3d7435 */ /* 0x002fe200000001ff */
[----:B0-----:R-:W-:Y:S02]  /*76c0*/  MOV R64, R77 ;  /* 0x0000004d00407202 */ /* 0x001fe40000000f00 */
[----:B------:R-:W-:Y:S02]  /*76d0*/  MOV R63, 0x1f ;  /* 0x0000001f003f7802 */ /* 0x000fe40000000f00 */
[----:B------:R-:W-:Y:S02]  /*76e0*/  MOV R60, 0xffffffff ;  /* 0xffffffff003c7802 */ /* 0x000fe40000000f00 */
[----:B------:R-:W-:-:S02]  /*76f0*/  MOV R62, 0x7710 ;  /* 0x00007710003e7802 */ /* 0x000fc40000000f00 */
[----:B------:R-:W-:Y:S05]  /*7700*/  CALL.REL.NOINC `($__internal_82_$__cuda_sm70_shflsync_idx_p) ;  /* 0x0000951000007944 */ /* 0x000fea0003c00000 */
.L_x_3378:
[----:B------:R-:W-:Y:S05]  /*7710*/  BRA.CONV ~URZ, `(.L_x_3379) ;  /* 0x000000637f007947 */ /* 0x000fea000b800000 */
[----:B-1----:R-:W-:Y:S01]  /*7720*/  HFMA2.MMA R61, -RZ, RZ, 0, 1.847743988037109375e-06 ;  /* 0x0000001fff3d7435 */ /* 0x002fe200000001ff */
[----:B0-----:R-:W-:-:S02]  /*7730*/  MOV R64, R65 ;  /* 0x0000004100407202 */ /* 0x001fc40000000f00 */
[----:B------:R-:W-:Y:S02]  /*7740*/  MOV R63, 0x1f ;  /* 0x0000001f003f7802 */ /* 0x000fe40000000f00 */
[----:B------:R-:W-:Y:S02]  /*7750*/  MOV R60, 0xffffffff ;  /* 0xffffffff003c7802 */ /* 0x000fe40000000f00 */
[----:B------:R-:W-:Y:S02]  /*7760*/  MOV R62, 0x7780 ;  /* 0x00007780003e7802 */ /* 0x000fe40000000f00 */
[----:B------:R-:W-:Y:S05]  /*7770*/  CALL.REL.NOINC `($__internal_82_$__cuda_sm70_shflsync_idx_p) ;  /* 0x000094a000007944 */ /* 0x000fea0003c00000 */
.L_x_3379:
[----:B------:R-:W-:Y:S05]  /*7780*/  BRA.CONV ~URZ, `(.L_x_3380) ;  /* 0x000000637f007947 */ /* 0x000fea000b800000 */
[----:B-1----:R-:W-:Y:S01]  /*7790*/  HFMA2.MMA R61, -RZ, RZ, 0, 1.847743988037109375e-06 ;  /* 0x0000001fff3d7435 */ /* 0x002fe200000001ff */
[----:B0-----:R-:W-:Y:S02]  /*77a0*/  MOV R64, R76 ;  /* 0x0000004c00407202 */ /* 0x001fe40000000f00 */
[----:B------:R-:W-:Y:S02]  /*77b0*/  MOV R63, 0x1f ;  /* 0x0000001f003f7802 */ /* 0x000fe40000000f00 */
[----:B------:R-:W-:Y:S02]  /*77c0*/  MOV R60, 0xffffffff ;  /* 0xffffffff003c7802 */ /* 0x000fe40000000f00 */
[----:B------:R-:W-:-:S02]  /*77d0*/  MOV R62, 0x77f0 ;  /* 0x000077f0003e7802 */ /* 0x000fc40000000f00 */
[----:B------:R-:W-:Y:S05]  /*77e0*/  CALL.REL.NOINC `($__internal_82_$__cuda_sm70_shflsync_idx_p) ;  /* 0x0000943000007944 */ /* 0x000fea0003c00000 */
.L_x_3380:
        /* <DEDUP_REMOVED lines=9> */
.L_x_3481:
        /* <DEDUP_REMOVED lines=50> */
.L_x_3374:
[----:B0-----:R-:W-:Y:S05]  /*7ba0*/  BSYNC B0 ;  /* 0x0000000000007941 */ /* 0x001fea0003800000 */
.L_x_3373:
        /* <DEDUP_REMOVED lines=302> */
.L_x_3482:
[----:B------:R-:W-:Y:S05]  /*8e90*/  BRA.DIV ~URZ, `(.L_x_3385) ;  /* 0x00006ed27f007947 */ /* 0x000fea000b800000 */
[----:B------:R2:W3:Y:S04]  /*8ea0*/  SHFL.DOWN PT, R63, R79, 0x1, 0x1f ;  /* 0x08201f004f3f7f89 */ /* 0x0004e800000e0000 */
[----:B------:R2:W4:Y:S04]  /*8eb0*/  SHFL.DOWN PT, R64, R78, 0x1, 0x1f ;  /* 0x08201f004e407f89 */ /* 0x00052800000e0000 */
[----:B------:R2:W0:Y:S02]  /*8ec0*/  SHFL.DOWN PT, R60, R65, 0x1, 0x1f ;  /* 0x08201f00413c7f89 */ /* 0x00042400000e0000 */
.L_x_3483:
        /* <DEDUP_REMOVED lines=15> */
.L_x_3387:
[----:B------:R-:W-:Y:S05]  /*8fc0*/  BSYNC B1 ;  /* 0x0000000000017941 */ /* 0x000fea0003800000 */
.L_x_3386:
[----:B------:R-:W-:Y:S05]  /*8fd0*/  BRA.DIV ~URZ, `(.L_x_3388) ;  /* 0x00006ef27f007947 */ /* 0x000fea000b800000 */
[----:B-1----:R0:W1:Y:S04]  /*8fe0*/  SHFL.DOWN PT, R62, R80, 0x2, 0x1f ;  /* 0x08401f00503e7f89 */ /* 0x00206800000e0000 */
[----:B---3--:R0:W3:Y:S04]  /*8ff0*/  SHFL.DOWN PT, R63, R79, 0x2, 0x1f ;  /* 0x08401f004f3f7f89 */ /* 0x0080e800000e0000 */
[----:B----4-:R0:W4:Y:S04]  /*9000*/  SHFL.DOWN PT, R64, R78, 0x2, 0x1f ;  /* 0x08401f004e407f89 */ /* 0x01012800000e0000 */
[----:B------:R0:W2:Y:S02]  /*9010*/  SHFL.DOWN PT, R60, R65, 0x2, 0x1f ;  /* 0x08401f00413c7f89 */ /* 0x0000a400000e0000 */
.L_x_3484:
        /* <DEDUP_REMOVED lines=15> */
.L_x_3390:
[----:B------:R-:W-:Y:S05]  /*9110*/  BSYNC B1 ;  /* 0x0000000000017941 */ /* 0x000fea0003800000 */
.L_x_3389:
[----:B------:R-:W-:Y:S05]  /*9120*/  BRA.DIV ~URZ, `(.L_x_3391) ;  /* 0x00006f727f007947 */ /* 0x000fea000b800000 */
[----:B-1----:R1:W0:Y:S02]  /*9130*/  SHFL.DOWN PT, R62, R80, 0x4, 0x1f ;  /* 0x08801f00503e7f89 */ /* 0x00222400000e0000 */
.L_x_3485:
[----:B------:R-:W-:Y:S05]  /*9140*/  BRA.DIV ~URZ, `(.L_x_3392) ;  /* 0x00006fd27f007947 */ /* 0x000fea000b800000 */
[----:B---3--:R3:W1:Y:S04]  /*9150*/  SHFL.DOWN PT, R63, R79, 0x4, 0x1f ;  /* 0x08801f004f3f7f89 */ /* 0x00866800000e0000 */
[----:B----4-:R3:W4:Y:S04]  /*9160*/  SHFL.DOWN PT, R64, R78, 0x4, 0x1f ;  /* 0x08801f004e407f89 */ /* 0x01072800000e0000 */
[----:B--2---:R3:W2:Y:S02]  /*9170*/  SHFL.DOWN PT, R60, R65, 0x4, 0x1f ;  /* 0x08801f00413c7f89 */ /* 0x0046a400000e0000 */
.L_x_3486:
        /* <DEDUP_REMOVED lines=15> */
.L_x_3394:
[----:B------:R-:W-:Y:S05]  /*9270*/  BSYNC B1 ;  /* 0x0000000000017941 */ /* 0x000fea0003800000 */
.L_x_3393:
[----:B------:R-:W-:Y:S05]  /*9280*/  BRA.DIV ~URZ, `(.L_x_3395) ;  /* 0x00006ff27f007947 */ /* 0x000fea000b800000 */
[----:B0-----:R0:W3:Y:S04]  /*9290*/  SHFL.DOWN PT, R62, R80, 0x8, 0x1f ;  /* 0x09001f00503e7f89 */ /* 0x0010e800000e0000 */
[----:B-1----:R0:W1:Y:S04]  /*92a0*/  SHFL.DOWN PT, R63, R79, 0x8, 0x1f ;  /* 0x09001f004f3f7f89 */ /* 0x00206800000e0000 */
[----:B----4-:R0:W4:Y:S04]  /*92b0*/  SHFL.DOWN PT, R64, R78, 0x8, 0x1f ;  /* 0x09001f004e407f89 */ /* 0x01012800000e0000 */
[----:B--2---:R0:W2:Y:S02]  /*92c0*/  SHFL.DOWN PT, R60, R65, 0x8, 0x1f ;  /* 0x09001f00413c7f89 */ /* 0x0040a400000e0000 */
.L_x_3487:
        /* <DEDUP_REMOVED lines=15> */
.L_x_3397:
[----:B------:R-:W-:Y:S05]  /*93c0*/  BSYNC B1 ;  /* 0x0000000000017941 */ /* 0x000fea0003800000 */
.L_x_3396:
[----:B------:R-:W-:Y:S05]  /*93d0*/  BRA.DIV ~URZ, `(.L_x_3398) ;  /* 0x000070727f007947 */ /* 0x000fea000b800000 */
[----:B---3--:R3:W0:Y:S02]  /*93e0*/  SHFL.DOWN PT, R62, R80, 0x10, 0x1f ;  /* 0x0a001f00503e7f89 */ /* 0x00862400000e0000 */
.L_x_3488:
[----:B------:R-:W-:Y:S05]  /*93f0*/  BRA.DIV ~URZ, `(.L_x_3399) ;  /* 0x000070d27f007947 */ /* 0x000fea000b800000 */
[----:B-1----:R1:W3:Y:S04]  /*9400*/  SHFL.DOWN PT, R63, R79, 0x10, 0x1f ;  /* 0x0a001f004f3f7f89 */ /* 0x0022e800000e0000 */
[----:B----4-:R1:W4:Y:S04]  /*9410*/  SHFL.DOWN PT, R64, R78, 0x10, 0x1f ;  /* 0x0a001f004e407f89 */ /* 0x01032800000e0000 */
[----:B--2---:R1:W2:Y:S02]  /*9420*/  SHFL.DOWN PT, R60, R65, 0x10, 0x1f ;  /* 0x0a001f00413c7f89 */ /* 0x0042a400000e0000 */
.L_x_3489:
        /* <DEDUP_REMOVED lines=13> */
.L_x_3401:
[----:B------:R-:W-:Y:S05]  /*9500*/  BSYNC B1 ;  /* 0x0000000000017941 */ /* 0x000fea0003800000 */
.L_x_3400:
        /* <DEDUP_REMOVED lines=20> */
.L_x_3490:
        /* <DEDUP_REMOVED lines=15> */
.L_x_3404:
[----:B0-----:R-:W-:Y:S05]  /*9740*/  BSYNC B1 ;  /* 0x0000000000017941 */ /* 0x001fea0003800000 */
.L_x_3403:
        /* <DEDUP_REMOVED lines=39> */
.L_x_3383:
[----:B0-----:R-:W-:Y:S05]  /*99c0*/  BSYNC B0 ;  /* 0x0000000000007941 */ /* 0x001fea0003800000 */
.L_x_3382:
        /* <DEDUP_REMOVED lines=11> */
[C---:B------:R-:W-:Y:S01]  /*9a80*/  FFMA.FTZ R67, R15.reuse, -R204, R65 ;  /* 0x800000cc0f437223 */ /* 0x040fe20000010041 */
[----:B------:R-:W-:Y:S01]  /*9a90*/  PRMT R65, RZ, 0x7610, R73 ;  /* 0x00007610ff417816 */ /* 0x000fe20000000049 */
[-C--:B------:R-:W-:Y:S01]  /*9aa0*/  FFMA.FTZ R203, R108, -R66.reuse, R203 ;  /* 0x800000426ccb7223 */ /* 0x080fe200000100cb */
[----:B------:R-:W-:Y:S01]  /*9ab0*/  ULEA UR38, UR38, 0xfffff800, 0xb ;  /* 0xfffff80026267891 */ /* 0x000fe2000f8e583f */
[----:B------:R-:W-:Y:S01]  /*9ac0*/  FFMA.FTZ R201, R110, -R66, R201 ;  /* 0x800000426ec97223 */ /* 0x000fe200000100c9 */
[----:B------:R-:W-:Y:S01]  /*9ad0*/  ULDC UR39, c[0x0][0x168] ;  /* 0x00005a0000277ab9 */ /* 0x000fe20000000800 */
[----:B------:R-:W-:Y:S01]  /*9ae0*/  FFMA.FTZ R66, R15, R234, R64 ;  /* 0x000000ea0f427223 */ /* 0x000fe20000010040 */
[----:B------:R-:W-:Y:S01]  /*9af0*/  PRMT R64, RZ, 0x5410, R73 ;  /* 0x00005410ff407816 */ /* 0x000fe20000000049 */
[-C--:B------:R-:W-:Y:S01]  /*9b00*/  FFMA.FTZ R234, R107, -R76.reuse, R234 ;  /* 0x8000004c6bea7223 */ /* 0x080fe200000100ea */
[----:B------:R-:W-:Y:S01]  /*9b10*/  UIADD3 UR38, -UR38, UR39, URZ ;  /* 0x0000002726267290 */ /* 0x000fe2000fffe13f */
[----:B------:R-:W-:Y:S01]  /*9b20*/  FFMA.FTZ R204, R109, -R76, R204 ;  /* 0x8000004c6dcc7223 */ /* 0x000fe200000100cc */
[----:B------:R-:W-:Y:S01]  /*9b30*/  BSSY B0, `(.L_x_3405) ;  /* 0x00001e6000007945 */ /* 0x000fe20003800000 */
[----:B------:R-:W-:Y:S01]  /*9b40*/  FFMA.FTZ R76, R14, -R205, R67 ;  /* 0x800000cd0e4c7223 */ /* 0x000fe20000010043 */
[----:B------:R-:W0:Y:S01]  /*9b50*/  LDS.64 R60, [R168.X16+0x6d88] ;  /* 0x006d8800a83c7984 */ /* 0x000e22000000ca00 */
[----:B------:R-:W-:-:S02]  /*9b60*/  FMUL.FTZ R77, R64, R95 ;  /* 0x0000005f404d7220 */ /* 0x000fc40000410000 */
[----:B------:R-:W-:Y:S01]  /*9b70*/  FFMA.FTZ R66, R14, R207, R66 ;  /* 0x000000cf0e427223 */ /* 0x000fe20000010042 */
[----:B------:R1:W-:Y:S01]  /*9b80*/  @!P0 STS.128 [UR45+0x8b80], R56 ;  /* 0x008b8038ff008988 */ /* 0x0003e20008000c2d */
[-C--:B------:R-:W-:Y:S02]  /*9b90*/  FFMA.FTZ R207, R112, -R77.reuse, R207 ;  /* 0x8000004d70cf7223 */ /* 0x080fe400000100cf */
[----:B------:R-:W-:Y:S02]  /*9ba0*/  FFMA.FTZ R205, R114, -R77, R205 ;  /* 0x8000004d72cd7223 */ /* 0x000fe400000100cd */
[C---:B------:R-:W-:Y:S02]  /*9bb0*/  FFMA.FTZ R77, R13.reuse, R206, R66 ;  /* 0x000000ce0d4d7223 */ /* 0x040fe40000010042 */
[----:B------:R-:W-:Y:S02]  /*9bc0*/  FFMA.FTZ R76, R13, -R208, R76 ;  /* 0x800000d00d4c7223 */ /* 0x000fe4000001004c */
[----:B------:R-:W-:-:S02]  /*9bd0*/  FFMA.FTZ R77, R12, R211, R77 ;  /* 0x000000d30c4d7223 */ /* 0x000fc4000001004d */
[----:B------:R-:W-:Y:S02]  /*9be0*/  FMUL.FTZ R78, R65, R94 ;  /* 0x0000005e414e7220 */ /* 0x000fe40000410000 */
[----:B------:R-:W-:Y:S02]  /*9bf0*/  FFMA.FTZ R79, R11, R210, R77 ;  /* 0x000000d20b4f7223 */ /* 0x000fe4000001004d */
[-C--:B------:R-:W-:Y:S02]  /*9c00*/  FFMA.FTZ R66, R113, -R78.reuse, R208 ;  /* 0x8000004e71427223 */ /* 0x080fe400000100d0 */
[----:B------:R-:W-:Y:S02]  /*9c10*/  FFMA.FTZ R206, R111, -R78, R206 ;  /* 0x8000004e6fce7223 */ /* 0x000fe400000100ce */
[-C--:B0-----:R-:W-:Y:S02]  /*9c20*/  FMUL.FTZ R67, R61, -R103.reuse ;  /* 0x800000673d437220 */ /* 0x081fe40000410000 */
[----:B------:R-:W-:-:S02]  /*9c30*/  FMUL.FTZ R103, R60, -R103 ;  /* 0x800000673c677220 */ /* 0x000fc40000410000 */
[-C--:B------:R-:W-:Y:S01]  /*9c40*/  FFMA.FTZ R67, R60, R102.reuse, -R67 ;  /* 0x000000663c437223 */ /* 0x080fe20000010843 */
[----:B------:R-:W-:Y:S01]  /*9c50*/  PRMT R60, RZ, 0x5410, R74 ;  /* 0x00005410ff3c7816 */ /* 0x000fe2000000004a */
[----:B------:R-:W-:Y:S02]  /*9c60*/  FFMA.FTZ R103, R61, R102, R103 ;  /* 0x000000663d677223 */ /* 0x000fe40000010067 */
[----:B------:R-:W-:Y:S02]  /*9c70*/  FADD.FTZ R186, R186, R67 ;  /* 0x00000043baba7221 */ /* 0x000fe40000010000 */
[----:B------:R-:W-:Y:S02]  /*9c80*/  FMUL.FTZ R61, R60, R93 ;  /* 0x0000005d3c3d7220 */ /* 0x000fe40000410000 */
[----:B------:R-:W-:Y:S02]  /*9c90*/  FADD.FTZ R202, -R202, R103 ;  /* 0x00000067caca7221 */ /* 0x000fe40000010100 */
[----:B------:R-:W-:-:S02]  /*9ca0*/  FMUL.FTZ R67, R119, -R186 ;  /* 0x800000ba77437220 */ /* 0x000fc40000410000 */
[-C--:B------:R-:W-:Y:S02]  /*9cb0*/  FFMA.FTZ R211, R116, -R61.reuse, R211 ;  /* 0x8000003d74d37223 */ /* 0x080fe400000100d3 */
[-C--:B------:R-:W-:Y:S02]  /*9cc0*/  FMUL.FTZ R119, R119, -R202.reuse ;  /* 0x800000ca77777220 */ /* 0x080fe40000410000 */
[----:B------:R-:W-:Y:S02]  /*9cd0*/  FFMA.FTZ R61, R146, -R61, R209 ;  /* 0x8000003d923d7223 */ /* 0x000fe400000100d1 */
[----:B------:R-:W-:Y:S02]  /*9ce0*/  FFMA.FTZ R209, R12, -R209, R76 ;  /* 0x800000d10cd17223 */ /* 0x000fe4000001004c */
[C---:B------:R-:W-:Y:S01]  /*9cf0*/  FFMA.FTZ R76, R117.reuse, R202, R67 ;  /* 0x000000ca754c7223 */ /* 0x040fe20000010043 */
[----:B------:R-:W-:Y:S01]  /*9d00*/  PRMT R67, RZ, 0x7610, R74 ;  /* 0x00007610ff437816 */ /* 0x000fe2000000004a */
[----:B------:R-:W-:-:S02]  /*9d10*/  FFMA.FTZ R119, R117, R186, -R119 ;  /* 0x000000ba75777223 */ /* 0x000fc40000010877 */
[----:B------:R-:W-:Y:S02]  /*9d20*/  FADD.FTZ R185, -R185, R76 ;  /* 0x0000004cb9b97221 */ /* 0x000fe40000010100 */
[----:B------:R-:W-:Y:S02]  /*9d30*/  FADD.FTZ R170, R170, R119 ;  /* 0x00000077aaaa7221 */ /* 0x000fe40000010000 */
[CC--:B------:R-:W-:Y:S02]  /*9d40*/  FMUL.FTZ R77, R120.reuse, -R185.reuse ;  /* 0x800000b9784d7220 */ /* 0x0c0fe40000410000 */
[-C--:B------:R-:W-:Y:S02]  /*9d50*/  FMUL.FTZ R120, R120, -R170.reuse ;  /* 0x800000aa78787220 */ /* 0x080fe40000410000 */
[C---:B------:R-:W-:Y:S02]  /*9d60*/  FFMA.FTZ R80, R115.reuse, R170, -R77 ;  /* 0x000000aa73507223 */ /* 0x040fe4000001084d */
        /* <DEDUP_REMOVED lines=51> */
[----:B------:R-:W-:Y:S02]  /*a0a0*/  FMUL.FTZ R115, R133, -R177 ;  /* 0x800000b185737220 */ /* 0x000fe40000410000 */
        /* <DEDUP_REMOVED lines=32> */
[----:B------:R-:W-:Y:S02]  /*a2b0*/  FMUL.FTZ R129, R129, -R196 ;  /* 0x800000c481817220 */ /* 0x000fe40000410000 */
        /* <DEDUP_REMOVED lines=25> */
[-C--:B------:R-:W-:Y:S02]  /*a450*/  FMUL.FTZ R134, R134, -R182.reuse ;  /* 0x800000b686867220 */ /* 0x080fe40000410000 */
[C---:B------:R-:W-:Y:S02]  /*a460*/  FFMA.FTZ R56, R135.reuse, R182, -R56 ;  /* 0x000000b687387223 */ /* 0x040fe40000010838 */
[----:B------:R-:W-:Y:S02]  /*a470*/  FFMA.FTZ R134, R135, R198, R134 ;  /* 0x000000c687867223 */ /* 0x000fe40000010086 */
[----:B------:R-:W-:Y:S02]  /*a480*/  FMUL.FTZ R57, R185, UR25 ;  /* 0x00000019b9397c20 */ /* 0x000fe40008410000 */
[----:B------:R-:W-:Y:S01]  /*a490*/  FADD.FTZ R199, -R199, R134 ;  /* 0x00000086c7c77221 */ /* 0x000fe20000010100 */
[----:B------:R-:W-:Y:S01]  /*a4a0*/  IADD3 R134, R129, 0x3, RZ ;  /* 0x0000000381867810 */ /* 0x000fe20007ffe0ff */
[----:B------:R-:W-:-:S02]  /*a4b0*/  FADD.FTZ R183, R183, R56 ;  /* 0x00000038b7b77221 */ /* 0x000fc40000010000 */
[----:B------:R-:W-:Y:S01]  /*a4c0*/  FMUL.FTZ R130, R185, R51 ;  /* 0x00000033b9827220 */ /* 0x000fe20000410000 */
[----:B------:R-:W-:Y:S01]  /*a4d0*/  LEA.HI.SX32 R142, R134, R129, 0x1b ;  /* 0x00000081868e7211 */ /* 0x000fe200078fdaff */
[C---:B------:R-:W-:Y:S02]  /*a4e0*/  FFMA.FTZ R128, R170.reuse, UR42, R57 ;  /* 0x0000002aaa807c23 */ /* 0x040fe40008010039 */
[----:B------:R-:W-:Y:S02]  /*a4f0*/  FMUL.FTZ R170, R170, R51 ;  /* 0x00000033aaaa7220 */ /* 0x000fe40000410000 */
[C---:B------:R-:W-:Y:S02]  /*a500*/  FMUL.FTZ R58, R131.reuse, -R199 ;  /* 0x800000c7833a7220 */ /* 0x040fe40000410000 */
[----:B------:R-:W-:Y:S02]  /*a510*/  FMUL.FTZ R131, R131, -R183 ;  /* 0x800000b783837220 */ /* 0x000fe40000410000 */
[----:B------:R-:W-:-:S02]  /*a520*/  FMUL.FTZ R57, R126, R130 ;  /* 0x000000827e397220 */ /* 0x000fc40000410000 */
[C---:B------:R-:W-:Y:S02]  /*a530*/  FMUL.FTZ R59, R126.reuse, R59 ;  /* 0x0000003b7e3b7220 */ /* 0x040fe40000410000 */
[----:B------:R-:W-:Y:S02]  /*a540*/  FMUL.FTZ R126, R126, R170 ;  /* 0x000000aa7e7e7220 */ /* 0x000fe40000410000 */
[C---:B------:R-:W-:Y:S02]  /*a550*/  FFMA.FTZ R131, R136.reuse, R199, R131 ;  /* 0x000000c788837223 */ /* 0x040fe40000010083 */
[----:B------:R-:W-:Y:S02]  /*a560*/  FFMA.FTZ R127, R136, R183, -R58 ;  /* 0x000000b7887f7223 */ /* 0x000fe4000001083a */
[C---:B------:R-:W-:Y:S02]  /*a570*/  FFMA.FTZ R128, R217.reuse, R128, R59 ;  /* 0x00000080d9807223 */ /* 0x040fe4000001003b */
[----:B------:R-:W-:Y:S01]  /*a580*/  FFMA.FTZ R56, R217, R130, -R126 ;  /* 0x00000082d9387223 */ /* 0x000fe2000001087e */
[----:B------:R-:W-:Y:S01]  /*a590*/  IADD3 R126, R129, 0x1, RZ ;  /* 0x00000001817e7810 */ /* 0x000fe20007ffe0ff */
[----:B------:R-:W-:-:S02]  /*a5a0*/  FADD.FTZ R200, -R200, R131 ;  /* 0x00000083c8c87221 */ /* 0x000fc40000010100 */
[C---:B------:R-:W-:Y:S01]  /*a5b0*/  FMUL.FTZ R58, R125.reuse, R170 ;  /* 0x000000aa7d3a7220 */ /* 0x040fe20000410000 */
[----:B------:R-:W-:Y:S01]  /*a5c0*/  LEA.HI.SX32 R139, R126, R129, 0x1b ;  /* 0x000000817e8b7211 */ /* 0x000fe200078fdaff */
[C---:B------:R-:W-:Y:S02]  /*a5d0*/  FMUL.FTZ R59, R125.reuse, R130 ;  /* 0x000000827d3b7220 */ /* 0x040fe40000410000 */
[----:B------:R-:W-:Y:S02]  /*a5e0*/  FADD.FTZ R184, R184, R127 ;  /* 0x0000007fb8b87221 */ /* 0x000fe40000010000 */
[----:B------:R-:W-:Y:S01]  /*a5f0*/  FFMA.FTZ R125, R125, R164, R128 ;  /* 0x000000a47d7d7223 */ /* 0x000fe20000010080 */
[----:B------:R-:W-:Y:S01]  /*a600*/  IADD3 R128, R129, 0x2, RZ ;  /* 0x0000000281807810 */ /* 0x000fe20007ffe0ff */
[-C--:B------:R-:W-:Y:S02]  /*a610*/  FMUL.FTZ R130, R200, R97.reuse ;  /* 0x00000061c8827220 */ /* 0x080fe40000410000 */
        /* <DEDUP_REMOVED lines=28> */
[----:B------:R-:W-:Y:S02]  /*a7e0*/  FMUL.FTZ R139, R197, R94 ;  /* 0x0000005ec58b7220 */ /* 0x000fe40000410000 */
[----:B------:R-:W-:Y:S02]  /*a7f0*/  FADD.FTZ R126, R127, R126 ;  /* 0x0000007e7f7e7221 */ /* 0x000fe40000010000 */
[----:B------:R-:W-:Y:S02]  /*a800*/  FADD.FTZ R127, R129, R130 ;  /* 0x00000082817f7221 */ /* 0x000fe40000010000 */
[----:B------:R-:W-:-:S02]  /*a810*/  FMUL.FTZ R130, R66, R137 ;  /* 0x0000008942827220 */ /* 0x000fc40000410000 */
[----:B------:R-:W-:Y:S02]  /*a820*/  FMUL.FTZ R129, R66, R139 ;  /* 0x0000008b42817220 */ /* 0x000fe40000410000 */
[----:B------:R-:W-:Y:S02]  /*a830*/  FMUL.FTZ R78, R67, R92 ;  /* 0x0000005c434e7220 */ /* 0x000fe40000410000 */
[----:B------:R-:W-:Y:S02]  /*a840*/  FMUL.FTZ R82, R79, R90 ;  /* 0x0000005a4f527220 */ /* 0x000fe40000410000 */
[----:B------:R-:W-:Y:S02]  /*a850*/  FMUL.FTZ R133, R63, R133 ;  /* 0x000000853f857220 */ /* 0x000fe40000410000 */
[C---:B------:R-:W-:Y:S02]  /*a860*/  FFMA.FTZ R130, R206.reuse, R139, -R130 ;  /* 0x0000008bce827223 */ /* 0x040fe40000010882 */
[----:B------:R-:W-:Y:S01]  /*a870*/  FFMA.FTZ R131, R206, R137, R129 ;  /* 0x00000089ce837223 */ /* 0x000fe20000010081 */
[----:B------:R0:W-:Y:S01]  /*a880*/  STS [R140.X4+0x2108], R133 ;  /* 0x002108858c007388 */ /* 0x0001e20000004800 */
[----:B------:R-:W-:-:S02]  /*a890*/  FMUL.FTZ R134, R196, R93 ;  /* 0x0000005dc4867220 */ /* 0x000fc40000410000 */
[-C--:B------:R-:W-:Y:S02]  /*a8a0*/  FFMA.FTZ R210, R147, -R78.reuse, R210 ;  /* 0x8000004e93d27223 */ /* 0x080fe400000100d2 */
[----:B------:R-:W-:Y:S01]  /*a8b0*/  FFMA.FTZ R76, R149, -R78, R212 ;  /* 0x8000004e954c7223 */ /* 0x000fe200000100d4 */
[----:B------:R-:W-:Y:S01]  /*a8c0*/  PRMT R78, RZ, 0x5410, R75 ;  /* 0x00005410ff4e7816 */ /* 0x000fe2000000004b */
[-C--:B------:R-:W-:Y:S02]  /*a8d0*/  FFMA.FTZ R220, R151, -R82.reuse, R220 ;  /* 0x8000005297dc7223 */ /* 0x080fe400000100dc */
[----:B------:R-:W-:Y:S01]  /*a8e0*/  FFMA.FTZ R80, R153, -R82, R218 ;  /* 0x8000005299507223 */ /* 0x000fe200000100da */
[----:B------:R-:W-:Y:S01]  /*a8f0*/  PRMT R82, RZ, 0x5410, R68 ;  /* 0x00005410ff527816 */ /* 0x000fe20000000044 */
[----:B------:R-:W-:Y:S02]  /*a900*/  FMUL.FTZ R135, R63, R135 ;  /* 0x000000873f877220 */ /* 0x000fe40000410000 */
[----:B------:R-:W-:-:S02]  /*a910*/  FMUL.FTZ R129, R64, R136 ;  /* 0x0000008840817220 */ /* 0x000fc40000410000 */
[----:B------:R-:W-:Y:S01]  /*a920*/  FADD.FTZ R127, R127, R130 ;  /* 0x000000827f7f7221 */ /* 0x000fe20000010000 */
[----:B------:R-:W-:Y:S01]  /*a930*/  STS [R142.X4+0x210c], R135 ;  /* 0x00210c878e007388 */ /* 0x000fe20000004800 */
[----:B------:R-:W-:Y:S02]  /*a940*/  FADD.FTZ R126, R126, R131 ;  /* 0x000000837e7e7221 */ /* 0x000fe40000010000 */
[----:B------:R-:W-:Y:S01]  /*a950*/  FMUL.FTZ R130, R180, R93 ;  /* 0x0000005db4827220 */ /* 0x000fe20000410000 */
[----:B------:R-:W-:Y:S01]  /*a960*/  STS [R128.X4+0x2110], R129 ;  /* 0x0021108180007388 */ /* 0x000fe20000004800 */
[----:B0-----:R-:W-:Y:S02]  /*a970*/  FMUL.FTZ R133, R61, R134 ;  /* 0x000000863d857220 */ /* 0x001fe40000410000 */
[----:B------:R-:W-:Y:S01]  /*a980*/  FMUL.FTZ R131, R64, R138 ;  /* 0x0000008a40837220 */ /* 0x000fe20000410000 */
[----:B------:R0:W-:Y:S01]  /*a990*/  STS [R128.X4+0x2170], R58 ;  /* 0x0021703a80007388 */ /* 0x0001e20000004800 */
[----:B------:R-:W-:-:S02]  /*a9a0*/  FMUL.FTZ R145, R195, R92 ;  /* 0x0000005cc3917220 */ /* 0x000fc40000410000 */
[----:B------:R-:W-:Y:S01]  /*a9b0*/  FMUL.FTZ R77, R78, R91 ;  /* 0x0000005b4e4d7220 */ /* 0x000fe20000410000 */
[----:B------:R1:W-:Y:S01]  /*a9c0*/  STS [R128.X4+0x2114], R131 ;  /* 0x0021148380007388 */ /* 0x0003e20000004800 */
[----:B------:R-:W-:Y:S02]  /*a9d0*/  FMUL.FTZ R81, R82, R89 ;  /* 0x0000005952517220 */ /* 0x000fe40000410000 */
[----:B------:R-:W-:Y:S01]  /*a9e0*/  FMUL.FTZ R86, R83, R88 ;  /* 0x0000005853567220 */ /* 0x000fe20000410000 */
[----:B------:R-:W-:Y:S01]  /*a9f0*/  STS [R128.X4+0x2174], R59 ;  /* 0x0021743b80007388 */ /* 0x000fe20000004800 */
[----:B------:R-:W-:Y:S01]  /*aa00*/  FMUL.FTZ R143, R179, R92 ;  /* 0x0000005cb38f7220 */ /* 0x000fe20000410000 */
[----:B0-----:R-:W-:Y:S01]  /*aa10*/  MOV R58, UR38 ;  /* 0x00000026003a7c02 */ /* 0x001fe20008000f00 */
[-C--:B------:R-:W-:Y:S02]  /*aa20*/  FFMA.FTZ R129, R211, R130.reuse, R133 ;  /* 0x00000082d3817223 */ /* 0x080fe40000010085 */
[----:B------:R-:W-:-:S02]  /*aa30*/  FMUL.FTZ R141, R60, R130 ;  /* 0x000000823c8d7220 */ /* 0x000fc40000410000 */
[----:B------:R-:W-:Y:S02]  /*aa40*/  FMUL.FTZ R133, R76, R145 ;  /* 0x000000914c857220 */ /* 0x000fe40000410000 */
[----:B------:R-:W-:Y:S01]  /*aa50*/  FMUL.FTZ R130, R61, R130 ;  /* 0x000000823d827220 */ /* 0x000fe20000410000 */
[----:B------:R-:W-:Y:S01]  /*aa60*/  STS [R128.X4+0x2120], R141 ;  /* 0x0021208d80007388 */ /* 0x000fe20000004800 */
[----:B------:R-:W-:Y:S02]  /*aa70*/  FMUL.FTZ R135, R60, R134 ;  /* 0x000000863c877220 */ /* 0x000fe40000410000 */
[----:B------:R-:W-:Y:S02]  /*aa80*/  FFMA.FTZ R221, R148, -R77, R221 ;  /* 0x8000004d94dd7223 */ /* 0x000fe400000100dd */
[----:B------:R-:W-:Y:S01]  /*aa90*/  FFMA.FTZ R223, R152, -R81, R223 ;  /* 0x8000005198df7223 */ /* 0x000fe200000100df */
[----:B------:R0:W-:Y:S01]  /*aaa0*/  STS [R128.X4+0x2124], R135 ;  /* 0x0021248780007388 */ /* 0x0001e20000004800 */
[----:B------:R-:W-:-:S02]  /*aab0*/  FFMA.FTZ R222, R155, -R86, R222 ;  /* 0x800000569bde7223 */ /* 0x000fc400000100de */
[----:B------:R-:W-:Y:S01]  /*aac0*/  FFMA.FTZ R84, R157, -R86, R226 ;  /* 0x800000569d547223 */ /* 0x000fe200000100e2 */
[----:B------:R-:W-:Y:S01]  /*aad0*/  PRMT R86, RZ, 0x5410, R69 ;  /* 0x00005410ff567816 */ /* 0x000fe20000000045 */
[----:B-1----:R-:W-:Y:S02]  /*aae0*/  FMUL.FTZ R131, R76, R143 ;  /* 0x0000008f4c837220 */ /* 0x002fe40000410000 */
[----:B------:R-:W-:Y:S02]  /*aaf0*/  FFMA.FTZ R77, R150, -R77, R213 ;  /* 0x8000004d964d7223 */ /* 0x000fe400000100d5 */
[----:B------:R-:W-:Y:S02]  /*ab00*/  FFMA.FTZ R81, R154, -R81, R219 ;  /* 0x800000519a517223 */ /* 0x000fe400000100db */
[C---:B------:R-:W-:Y:S02]  /*ab10*/  FMUL.FTZ R137, R65.reuse, R137 ;  /* 0x0000008941897220 */ /* 0x040fe40000410000 */
[----:B------:R-:W-:-:S02]  /*ab20*/  FMUL.FTZ R139, R65, R139 ;  /* 0x0000008b418b7220 */ /* 0x000fc40000410000 */
[----:B------:R-:W-:Y:S01]  /*ab30*/  FMUL.FTZ R144, R192, R89 ;  /* 0x00000059c0907220 */ /* 0x000fe20000410000 */
[----:B------:R1:W-:Y:S01]  /*ab40*/  STS [R128.X4+0x2118], R137 ;  /* 0x0021188980007388 */ /* 0x0003e20000004800 */
[----:B------:R-:W-:Y:S02]  /*ab50*/  FMUL.FTZ R140, R194, R91 ;  /* 0x0000005bc28c7220 */ /* 0x000fe40000410000 */
[----:B------:R-:W-:Y:S01]  /*ab60*/  FFMA.FTZ R133, R210, R143, R133 ;  /* 0x0000008fd2857223 */ /* 0x000fe20000010085 */
[----:B------:R2:W-:Y:S01]  /*ab70*/  STS [R128.X4+0x211c], R139 ;  /* 0x00211c8b80007388 */ /* 0x0005e20000004800 */
[----:B------:R-:W-:Y:S02]  /*ab80*/  FMUL.FTZ R136, R178, R91 ;  /* 0x0000005bb2887220 */ /* 0x000fe40000410000 */
[----:B------:R-:W-:Y:S02]  /*ab90*/  FFMA.FTZ R130, R211, R134, -R130 ;  /* 0x00000086d3827223 */ /* 0x000fe40000010882 */
[----:B------:R-:W-:-:S02]  /*aba0*/  FMUL.FTZ R143, R67, R143 ;  /* 0x0000008f438f7220 */ /* 0x000fc40000410000 */
[----:B------:R-:W-:Y:S02]  /*abb0*/  FMUL.FTZ R124, R165, R187 ;  /* 0x000000bba57c7220 */ /* 0x000fe40000410000 */
[----:B------:R-:W-:Y:S01]  /*abc0*/  FFMA.FTZ R134, R210, R145, -R131 ;  /* 0x00000091d2867223 */ /* 0x000fe20000010883 */
[----:B------:R3:W-:Y:S01]  /*abd0*/  STS [R128.X4+0x2128], R143 ;  /* 0x0021288f80007388 */ /* 0x0007e20000004800 */
[----:B------:R-:W-:Y:S02]  /*abe0*/  FMUL.FTZ R138, R176, R89 ;  /* 0x00000059b08a7220 */ /* 0x000fe40000410000 */
[----:B------:R-:W-:Y:S02]  /*abf0*/  FMUL.FTZ R131, R81, R144 ;  /* 0x0000009051837220 */ /* 0x000fe40000410000 */
[----:B0-----:R-:W-:Y:S02]  /*ac00*/  FMUL.FTZ R135, R77, R140 ;  /* 0x0000008c4d877220 */ /* 0x001fe40000410000 */
[----:B------:R-:W-:-:S02]  /*ac10*/  FMUL.FTZ R85, R86, R55 ;  /* 0x0000003756557220 */ /* 0x000fc40000410000 */
[----:B------:R-:W-:Y:S02]  /*ac20*/  FMUL.FTZ R141, R193, R90 ;  /* 0x0000005ac18d7220 */ /* 0x000fe40000410000 */
[----:B-1----:R-:W-:Y:S02]  /*ac30*/  FMUL.FTZ R137, R78, R136 ;  /* 0x000000884e897220 */ /* 0x002fe40000410000 */
[----:B--2---:R-:W-:Y:S02]  /*ac40*/  FMUL.FTZ R139, R177, R90 ;  /* 0x0000005ab18b7220 */ /* 0x004fe40000410000 */
[----:B------:R-:W-:Y:S01]  /*ac50*/  FMUL.FTZ R120, R169, R202 ;  /* 0x000000caa9787220 */ /* 0x000fe20000410000 */
[----:B------:R0:W-:Y:S01]  /*ac60*/  STS [R128.X4+0x2130], R137 ;  /* 0x0021308980007388 */ /* 0x0001e20000004800 */
[----:B------:R-:W-:Y:S02]  /*ac70*/  FFMA.FTZ R124, R163, R171, R124 ;  /* 0x000000aba37c7223 */ /* 0x000fe4000001007c */
[----:B------:R-:W-:-:S02]  /*ac80*/  FMUL.FTZ R163, R81, R138 ;  /* 0x0000008a51a37220 */ /* 0x000fc40000410000 */
[-C--:B------:R-:W-:Y:S02]  /*ac90*/  FFMA.FTZ R131, R223, R138.reuse, R131 ;  /* 0x0000008adf837223 */ /* 0x080fe40000010083 */
[----:B------:R-:W-:Y:S02]  /*aca0*/  FMUL.FTZ R165, R82, R138 ;  /* 0x0000008a52a57220 */ /* 0x000fe40000410000 */
[-C--:B---3--:R-:W-:Y:S02]  /*acb0*/  FFMA.FTZ R143, R221, R136.reuse, R135 ;  /* 0x00000088dd8f7223 */ /* 0x088fe40000010087 */
[----:B------:R-:W-:Y:S01]  /*acc0*/  FFMA.FTZ R229, R156, -R85, R229 ;  /* 0x800000559ce57223 */ /* 0x000fe200000100e5 */
[----:B------:R-:W-:Y:S01]  /*acd0*/  STS [R128.X4+0x2140], R165 ;  /* 0x002140a580007388 */ /* 0x000fe20000004800 */
[----:B------:R-:W-:Y:S02]  /*ace0*/  FMUL.FTZ R138, R80, R141 ;  /* 0x0000008d508a7220 */ /* 0x000fe40000410000 */
[----:B------:R-:W-:-:S02]  /*acf0*/  FMUL.FTZ R136, R77, R136 ;  /* 0x000000884d887220 */ /* 0x000fc40000410000 */
[----:B------:R-:W-:Y:S02]  /*ad00*/  FFMA.FTZ R85, R158, -R85, R227 ;  /* 0x800000559e557223 */ /* 0x000fe400000100e3 */
[----:B------:R-:W-:Y:S02]  /*ad10*/  FMUL.FTZ R135, R80, R139 ;  /* 0x0000008b50877220 */ /* 0x000fe40000410000 */
[----:B------:R-:W-:Y:S02]  /*ad20*/  FMUL.FTZ R168, R190, R55 ;  /* 0x00000037bea87220 */ /* 0x000fe40000410000 */
[----:B------:R-:W-:Y:S02]  /*ad30*/  FFMA.FTZ R120, R167, R186, R120 ;  /* 0x000000baa7787223 */ /* 0x000fe40000010078 */
[----:B0-----:R-:W-:Y:S02]  /*ad40*/  FMUL.FTZ R137, R78, R140 ;  /* 0x0000008c4e897220 */ /* 0x001fe40000410000 */
[----:B------:R-:W-:-:S02]  /*ad50*/  FMUL.FTZ R167, R191, R88 ;  /* 0x00000058bfa77220 */ /* 0x000fc40000410000 */
[----:B------:R-:W-:Y:S01]  /*ad60*/  FMUL.FTZ R145, R67, R145 ;  /* 0x0000009143917220 */ /* 0x000fe20000410000 */
[----:B------:R0:W-:Y:S01]  /*ad70*/  STS [R128.X4+0x2134], R137 ;  /* 0x0021348980007388 */ /* 0x0001e20000004800 */
[CC--:B------:R-:W-:Y:S02]  /*ad80*/  FFMA.FTZ R138, R220.reuse, R139.reuse, R138 ;  /* 0x0000008bdc8a7223 */ /* 0x0c0fe4000001008a */
[----:B------:R-:W-:Y:S01]  /*ad90*/  FFMA.FTZ R142, R221, R140, -R136 ;  /* 0x0000008cdd8e7223 */ /* 0x000fe20000010888 */
[----:B------:R1:W-:Y:S01]  /*ada0*/  STS [R128.X4+0x212c], R145 ;  /* 0x00212c9180007388 */ /* 0x0003e20000004800 */
[----:B------:R-:W-:Y:S02]  /*adb0*/  FMUL.FTZ R139, R79, R139 ;  /* 0x0000008b4f8b7220 */ /* 0x000fe40000410000 */
[----:B------:R-:W-:Y:S02]  /*adc0*/  FFMA.FTZ R136, R220, R141, -R135 ;  /* 0x0000008ddc887223 */ /* 0x000fe40000010887 */
[----:B------:R-:W-:Y:S01]  /*add0*/  FMUL.FTZ R166, R174, R55 ;  /* 0x00000037aea67220 */ /* 0x000fe20000410000 */
[----:B------:R2:W-:Y:S01]  /*ade0*/  STS [R128.X4+0x2138], R139 ;  /* 0x0021388b80007388 */ /* 0x0005e20000004800 */
[----:B------:R-:W-:-:S02]  /*adf0*/  FMUL.FTZ R169, R85, R168 ;  /* 0x000000a855a97220 */ /* 0x000fc40000410000 */
[----:B------:R-:W-:Y:S02]  /*ae00*/  FFMA.FTZ R135, R223, R144, -R163 ;  /* 0x00000090df877223 */ /* 0x000fe400000108a3 */
[----:B------:R-:W-:Y:S02]  /*ae10*/  FADD.FTZ R126, R126, R129 ;  /* 0x000000817e7e7221 */ /* 0x000fe40000010000 */
[----:B------:R-:W-:Y:S02]  /*ae20*/  FMUL.FTZ R163, R175, R88 ;  /* 0x00000058afa37220 */ /* 0x000fe40000410000 */
[----:B------:R-:W-:Y:S02]  /*ae30*/  FMUL.FTZ R140, R84, R167 ;  /* 0x000000a7548c7220 */ /* 0x000fe40000410000 */
[----:B0-----:R-:W-:Y:S02]  /*ae40*/  FFMA.FTZ R137, R229, R166, R169 ;  /* 0x000000a6e5897223 */ /* 0x001fe400000100a9 */
[----:B-1----:R-:W-:-:S02]  /*ae50*/  FMUL.FTZ R145, R82, R144 ;  /* 0x0000009052917220 */ /* 0x002fc40000410000 */
[----:B------:R-:W-:Y:S02]  /*ae60*/  FMUL.FTZ R169, R173, R54 ;  /* 0x00000036ada97220 */ /* 0x000fe40000410000 */
[----:B------:R-:W-:Y:S01]  /*ae70*/  FADD.FTZ R126, R126, R133 ;  /* 0x000000857e7e7221 */ /* 0x000fe20000010000 */
[----:B------:R-:W-:Y:S01]  /*ae80*/  STS [R128.X4+0x2144], R145 ;  /* 0x0021449180007388 */ /* 0x000fe20000004800 */
[-C--:B------:R-:W-:Y:S02]  /*ae90*/  FMUL.FTZ R144, R84, R163.reuse ;  /* 0x000000a354907220 */ /* 0x080fe40000410000 */
[-C--:B--2---:R-:W-:Y:S02]  /*aea0*/  FFMA.FTZ R139, R222, R163.reuse, R140 ;  /* 0x000000a3de8b7223 */ /* 0x084fe4000001008c */
[----:B------:R-:W-:Y:S02]  /*aeb0*/  FADD.FTZ R127, R127, R130 ;  /* 0x000000827f7f7221 */ /* 0x000fe40000010000 */
[----:B------:R-:W-:-:S02]  /*aec0*/  FMUL.FTZ R163, R83, R163 ;  /* 0x000000a353a37220 */ /* 0x000fc40000410000 */
[----:B------:R-:W-:Y:S02]  /*aed0*/  FMUL.FTZ R185, R189, R54 ;  /* 0x00000036bdb97220 */ /* 0x000fe40000410000 */
[----:B------:R-:W-:Y:S01]  /*aee0*/  FMUL.FTZ R129, R102, R169 ;  /* 0x000000a966817220 */ /* 0x000fe20000410000 */
[----:B------:R0:W-:Y:S01]  /*aef0*/  STS [R128.X4+0x2148], R163 ;  /* 0x002148a380007388 */ /* 0x0001e20000004800 */
[----:B------:R-:W-:Y:S02]  /*af00*/  FADD.FTZ R143, R126, R143 ;  /* 0x0000008f7e8f7221 */ /* 0x000fe40000010000 */
[----:B------:R-:W-:Y:S02]  /*af10*/  FADD.FTZ R127, R127, R134 ;  /* 0x000000867f7f7221 */ /* 0x000fe40000010000 */
[----:B------:R-:W-:Y:S02]  /*af20*/  FADD.FTZ R138, R143, R138 ;  /* 0x0000008a8f8a7221 */ /* 0x000fe40000010000 */
[----:B------:R-:W-:-:S02]  /*af30*/  FMUL.FTZ R103, R118, R53 ;  /* 0x0000003576677220 */ /* 0x000fc40000410000 */
[----:B------:R-:W-:Y:S02]  /*af40*/  FADD.FTZ R138, R138, R131 ;  /* 0x000000838a8a7221 */ /* 0x000fe40000010000 */
[----:B0-----:R-:W-:Y:S02]  /*af50*/  FFMA.FTZ R163, R228, R185, -R129 ;  /* 0x000000b9e4a37223 */ /* 0x001fe40000010881 */
[----:B------:R-:W-:Y:S02]  /*af60*/  FADD.FTZ R129, R127, R142 ;  /* 0x0000008e7f817221 */ /* 0x000fe40000010000 */
[----:B------:R-:W-:Y:S02]  /*af70*/  FFMA.FTZ R233, R160, -R103, R233 ;  /* 0x80000067a0e97223 */ /* 0x000fe400000100e9 */
[----:B------:R-:W-:Y:S02]  /*af80*/  FADD.FTZ R136, R129, R136 ;  /* 0x0000008881887221 */ /* 0x000fe40000010000 */
[----:B------:R-:W-:-:S02]  /*af90*/  FMUL.FTZ R141, R79, R141 ;  /* 0x0000008d4f8d7220 */ /* 0x000fc40000410000 */
[----:B------:R-:W-:Y:S02]  /*afa0*/  FFMA.FTZ R140, R222, R167, -R144 ;  /* 0x000000a7de8c7223 */ /* 0x000fe40000010890 */
[----:B------:R-:W-:Y:S01]  /*afb0*/  FMUL.FTZ R126, R171, UR25 ;  /* 0x00000019ab7e7c20 */ /* 0x000fe20008410000 */
[----:B------:R0:W-:Y:S01]  /*afc0*/  STS [R128.X4+0x213c], R141 ;  /* 0x00213c8d80007388 */ /* 0x0001e20000004800 */
[----:B------:R-:W-:Y:S02]  /*afd0*/  FFMA.FTZ R103, R162, -R103, R231 ;  /* 0x80000067a2677223 */ /* 0x000fe400000100e7 */
[----:B------:R-:W-:Y:S02]  /*afe0*/  FFMA.FTZ R57, R217, R170, R57 ;  /* 0x000000aad9397223 */ /* 0x000fe40000010039 */
[----:B------:R-:W-:Y:S02]  /*aff0*/  FMUL.FTZ R145, R86, R166 ;  /* 0x000000a656917220 */ /* 0x000fe40000410000 */
[----:B------:R-:W-:-:S02]  /*b000*/  FMUL.FTZ R144, R102, R185 ;  /* 0x000000b966907220 */ /* 0x000fc40000410000 */
[-C--:B------:R-:W-:Y:S01]  /*b010*/  FMUL.FTZ R130, R188, R53.reuse ;  /* 0x00000035bc827220 */ /* 0x080fe20000410000 */
[----:B------:R1:W-:Y:S01]  /*b020*/  STS [R128.X4+0x2150], R145 ;  /* 0x0021509180007388 */ /* 0x0003e20000004800 */
[----:B------:R-:W-:Y:S02]  /*b030*/  FADD.FTZ R138, R138, R139 ;  /* 0x0000008b8a8a7221 */ /* 0x000fe40000010000 */
[----:B------:R-:W-:Y:S02]  /*b040*/  FMUL.FTZ R170, R85, R166 ;  /* 0x000000a655aa7220 */ /* 0x000fe40000410000 */
[----:B------:R-:W-:Y:S02]  /*b050*/  FADD.FTZ R135, R136, R135 ;  /* 0x0000008788877221 */ /* 0x000fe40000010000 */
[----:B------:R-:W-:Y:S02]  /*b060*/  FMUL.FTZ R166, R172, R53 ;  /* 0x00000035aca67220 */ /* 0x000fe40000410000 */
[----:B------:R-:W-:-:S02]  /*b070*/  FMUL.FTZ R134, R187, UR25 ;  /* 0x00000019bb867c20 */ /* 0x000fc40008410000 */
[----:B------:R-:W-:Y:S02]  /*b080*/  FFMA.FTZ R133, R187, UR42, -R126 ;  /* 0x0000002abb857c23 */ /* 0x000fe4000801087e */
[----:B------:R-:W-:Y:S02]  /*b090*/  FFMA.FTZ R144, R228, R169, R144 ;  /* 0x000000a9e4907223 */ /* 0x000fe40000010090 */
[----:B------:R-:W-:Y:S02]  /*b0a0*/  FMUL.FTZ R126, R103, R130 ;  /* 0x00000082677e7220 */ /* 0x000fe40000410000 */
[----:B------:R-:W-:Y:S02]  /*b0b0*/  FMUL.FTZ R187, R187, R52 ;  /* 0x00000034bbbb7220 */ /* 0x000fe40000410000 */
[----:B------:R-:W-:Y:S02]  /*b0c0*/  FADD.FTZ R137, R138, R137 ;  /* 0x000000898a897221 */ /* 0x000fe40000010000 */
[----:B0-----:R-:W-:-:S02]  /*b0d0*/  FFMA.FTZ R141, R229, R168, -R170 ;  /* 0x000000a8e58d7223 */ /* 0x001fc400000108aa */
[----:B------:R-:W-:Y:S02]  /*b0e0*/  FADD.FTZ R140, R135, R140 ;  /* 0x0000008c878c7221 */ /* 0x000fe40000010000 */
[----:B-1----:R-:W-:Y:S02]  /*b0f0*/  FMUL.FTZ R145, R118, R166 ;  /* 0x000000a676917220 */ /* 0x002fe40000410000 */
[C---:B------:R-:W-:Y:S02]  /*b100*/  FFMA.FTZ R127, R171.reuse, UR42, R134 ;  /* 0x0000002aab7f7c23 */ /* 0x040fe40008010086 */
[----:B------:R-:W-:Y:S01]  /*b110*/  FMUL.FTZ R171, R171, R52 ;  /* 0x00000034abab7220 */ /* 0x000fe20000410000 */
[----:B------:R0:W-:Y:S01]  /*b120*/  STS [R128.X4+0x2160], R145 ;  /* 0x0021609180007388 */ /* 0x0001e20000004800 */
[----:B------:R-:W-:Y:S02]  /*b130*/  FFMA.FTZ R134, R233, R166, R126 ;  /* 0x000000a6e9867223 */ /* 0x000fe4000001007e */
[----:B------:R-:W-:-:S02]  /*b140*/  FMUL.FTZ R142, R132, R187 ;  /* 0x000000bb848e7220 */ /* 0x000fc40000410000 */
[----:B------:R-:W-:Y:S02]  /*b150*/  FADD.FTZ R137, R137, R144 ;  /* 0x0000009089897221 */ /* 0x000fe40000010000 */
[----:B------:R-:W-:Y:S02]  /*b160*/  FMUL.FTZ R166, R103, R166 ;  /* 0x000000a667a67220 */ /* 0x000fe40000410000 */
[----:B------:R-:W-:Y:S02]  /*b170*/  FADD.FTZ R140, R140, R141 ;  /* 0x0000008d8c8c7221 */ /* 0x000fe40000010000 */
[----:B------:R-:W-:Y:S02]  /*b180*/  FMUL.FTZ R126, R132, R133 ;  /* 0x00000085847e7220 */ /* 0x000fe40000410000 */
[----:B0-----:R-:W-:Y:S02]  /*b190*/  FFMA.FTZ R145, R232, R171, R142 ;  /* 0x000000abe8917223 */ /* 0x001fe4000001008e */
[----:B------:R-:W-:-:S02]  /*b1a0*/  FADD.FTZ R134, R137, R134 ;  /* 0x0000008689867221 */ /* 0x000fc40000010000 */
[----:B------:R-:W-:Y:S02]  /*b1b0*/  FMUL.FTZ R132, R132, R171 ;  /* 0x000000ab84847220 */ /* 0x000fe40000410000 */
[----:B------:R-:W-:Y:S02]  /*b1c0*/  FFMA.FTZ R133, R233, R130, -R166 ;  /* 0x00000082e9857223 */ /* 0x000fe400000108a6 */
[----:B------:R-:W-:Y:S02]  /*b1d0*/  FADD.FTZ R140, R140, R163 ;  /* 0x000000a38c8c7221 */ /* 0x000fe40000010000 */
[----:B------:R-:W-:Y:S02]  /*b1e0*/  FMUL.FTZ R185, R87, R185 ;  /* 0x000000b957b97220 */ /* 0x000fe40000410000 */
[----:B------:R-:W-:Y:S02]  /*b1f0*/  FADD.FTZ R134, R134, R145 ;  /* 0x0000009186867221 */ /* 0x000fe40000010000 */
[----:B------:R-:W-:Y:S01]  /*b200*/  FFMA.FTZ R132, R232, R187, -R132 ;  /* 0x000000bbe8847223 */ /* 0x000fe20000010884 */
[----:B------:R0:W-:Y:S01]  /*b210*/  STS [R128.X4+0x215c], R185 ;  /* 0x00215cb980007388 */ /* 0x0001e20000004800 */
[----:B------:R-:W-:-:S02]  /*b220*/  FADD.FTZ R133, R140, R133 ;  /* 0x000000858c857221 */ /* 0x000fc40000010000 */
[----:B------:R-:W-:Y:S02]  /*b230*/  FFMA.FTZ R209, R11, -R212, R209 ;  /* 0x800000d40bd17223 */ /* 0x000fe400000100d1 */
[----:B------:R-:W-:Y:S02]  /*b240*/  FMUL.FTZ R169, R87, R169 ;  /* 0x000000a957a97220 */ /* 0x000fe40000410000 */
[----:B------:R-:W-:Y:S02]  /*b250*/  FMUL.FTZ R171, R115, R171 ;  /* 0x000000ab73ab7220 */ /* 0x000fe40000410000 */
[----:B------:R-:W-:Y:S01]  /*b260*/  FADD.FTZ R133, R133, R132 ;  /* 0x0000008485857221 */ /* 0x000fe20000010000 */
[----:B------:R1:W-:Y:S01]  /*b270*/  STS [R128.X4+0x2158], R169 ;  /* 0x002158a980007388 */ /* 0x0003e20000004800 */
[----:B0-----:R-:W-:Y:S02]  /*b280*/  FADD.FTZ R185, R134, R57 ;  /* 0x0000003986b97221 */ /* 0x001fe40000010000 */
[----:B------:R-:W-:Y:S01]  /*b290*/  FMUL.FTZ R59, R172, UR25 ;  /* 0x00000019ac3b7c20 */ /* 0x000fe20008410000 */
[----:B------:R0:W-:Y:S01]  /*b2a0*/  STS [R128.X4+0x2168], R171 ;  /* 0x002168ab80007388 */ /* 0x0001e20000004800 */
[----:B------:R-:W-:-:S02]  /*b2b0*/  FMUL.FTZ R57, R188, UR25 ;  /* 0x00000019bc397c20 */ /* 0x000fc40008410000 */
[----:B------:R-:W-:Y:S02]  /*b2c0*/  FFMA.FTZ R209, R10, -R213, R209 ;  /* 0x800000d50ad17223 */ /* 0x000fe400000100d1 */
[----:B------:R-:W-:Y:S01]  /*b2d0*/  FMUL.FTZ R143, R118, R130 ;  /* 0x00000082768f7220 */ /* 0x000fe20000410000 */
[----:B-1----:R-:W-:Y:S01]  /*b2e0*/  LEA R169, R58, -R101, 0x1 ;  /* 0x800000653aa97211 */ /* 0x002fe200078e08ff */
[----:B------:R-:W-:Y:S02]  /*b2f0*/  FFMA.FTZ R142, R188, UR42, -R59 ;  /* 0x0000002abc8e7c23 */ /* 0x000fe4000801083b */
[----:B------:R-:W-:Y:S01]  /*b300*/  FFMA.FTZ R144, R172, UR42, R57 ;  /* 0x0000002aac907c23 */ /* 0x000fe20008010039 */
[----:B------:R1:W-:Y:S01]  /*b310*/  STS [R128.X4+0x2164], R143 ;  /* 0x0021648f80007388 */ /* 0x0003e20000004800 */
[----:B0-----:R-:W-:Y:S01]  /*b320*/  FADD.FTZ R171, R133, R56 ;  /* 0x0000003885ab7221 */ /* 0x001fe20000010000 */
[----:B------:R-:W-:Y:S01]  /*b330*/  ISETP.GE.AND P0, PT, R169, 0x1, PT ;  /* 0x00000001a900780c */ /* 0x000fe20003f06270 */
[----:B------:R-:W-:-:S02]  /*b340*/  FMUL.FTZ R58, R173, UR25 ;  /* 0x00000019ad3a7c20 */ /* 0x000fc40008410000 */
[----:B------:R-:W-:Y:S02]  /*b350*/  FMUL.FTZ R56, R189, UR25 ;  /* 0x00000019bd387c20 */ /* 0x000fe40008410000 */
[----:B------:R-:W-:Y:S02]  /*b360*/  FMUL.FTZ R59, R174, UR25 ;  /* 0x00000019ae3b7c20 */ /* 0x000fe40008410000 */
[----:B------:R-:W-:Y:S02]  /*b370*/  FMUL.FTZ R57, R190, UR25 ;  /* 0x00000019be397c20 */ /* 0x000fe40008410000 */
[----:B------:R-:W-:Y:S02]  /*b380*/  FFMA.FTZ R209, R9, -R218, R209 ;  /* 0x800000da09d17223 */ /* 0x000fe400000100d1 */
[----:B------:R-:W-:Y:S02]  /*b390*/  FMUL.FTZ R165, R86, R168 ;  /* 0x000000a856a57220 */ /* 0x000fe40000410000 */
[----:B------:R-:W-:-:S02]  /*b3a0*/  FFMA.FTZ R141, R189, UR42, -R58 ;  /* 0x0000002abd8d7c23 */ /* 0x000fc4000801083a */
[----:B-1----:R-:W-:Y:S01]  /*b3b0*/  FFMA.FTZ R143, R173, UR42, R56 ;  /* 0x0000002aad8f7c23 */ /* 0x002fe20008010038 */
[----:B------:R0:W-:Y:S01]  /*b3c0*/  STS [R128.X4+0x2154], R165 ;  /* 0x002154a580007388 */ /* 0x0001e20000004800 */
[----:B------:R-:W-:Y:S02]  /*b3d0*/  FFMA.FTZ R166, R190, UR42, -R59 ;  /* 0x0000002abea67c23 */ /* 0x000fe4000801083b */
[----:B------:R-:W-:Y:S02]  /*b3e0*/  FFMA.FTZ R168, R174, UR42, R57 ;  /* 0x0000002aaea87c23 */ /* 0x000fe40008010039 */
[----:B------:R-:W-:Y:S02]  /*b3f0*/  FFMA.FTZ R209, R8, -R219, R209 ;  /* 0x800000db08d17223 */ /* 0x000fe400000100d1 */
[----:B------:R-:W-:Y:S02]  /*b400*/  FMUL.FTZ R58, R175, UR25 ;  /* 0x00000019af3a7c20 */ /* 0x000fe40008410000 */
[----:B------:R-:W-:-:S02]  /*b410*/  FMUL.FTZ R56, R191, UR25 ;  /* 0x00000019bf387c20 */ /* 0x000fc40008410000 */
[----:B------:R-:W-:Y:S02]  /*b420*/  FMUL.FTZ R59, R176, UR25 ;  /* 0x00000019b03b7c20 */ /* 0x000fe40008410000 */
[----:B------:R-:W-:Y:S02]  /*b430*/  FMUL.FTZ R57, R192, UR25 ;  /* 0x00000019c0397c20 */ /* 0x000fe40008410000 */
[----:B------:R-:W-:Y:S02]  /*b440*/  FMUL.FTZ R167, R83, R167 ;  /* 0x000000a753a77220 */ /* 0x000fe40000410000 */
[----:B------:R-:W-:Y:S02]  /*b450*/  FMUL.FTZ R208, R186, R50 ;  /* 0x00000032bad07220 */ /* 0x000fe40000410000 */
[----:B------:R-:W-:Y:S01]  /*b460*/  FFMA.FTZ R209, R7, -R226, R209 ;  /* 0x800000e207d17223 */ /* 0x000fe200000100d1 */
[----:B------:R1:W-:Y:S01]  /*b470*/  STS [R128.X4+0x214c], R167 ;  /* 0x00214ca780007388 */ /* 0x0003e20000004800 */
[----:B------:R-:W-:-:S02]  /*b480*/  FFMA.FTZ R145, R191, UR42, -R58 ;  /* 0x0000002abf917c23 */ /* 0x000fc4000801083a */
[----:B------:R-:W-:Y:S02]  /*b490*/  FFMA.FTZ R163, R175, UR42, R56 ;  /* 0x0000002aafa37c23 */ /* 0x000fe40008010038 */
        /* <DEDUP_REMOVED lines=8> */
[----:B0-----:R-:W-:Y:S02]  /*b520*/  FFMA.FTZ R165, R193, UR42, -R58 ;  /* 0x0000002ac1a57c23 */ /* 0x001fe4000801083a */
        /* <DEDUP_REMOVED lines=8> */
[----:B------:R-:W-:Y:S02]  /*b5b0*/  FFMA.FTZ R139, R195, UR42, -R58 ;  /* 0x0000002ac38b7c23 */ /* 0x000fe4000801083a */
[----:B------:R-:W-:Y:S02]  /*b5c0*/  FFMA.FTZ R137, R179, UR42, R56 ;  /* 0x0000002ab3897c23 */ /* 0x000fe40008010038 */
[----:B------:R-:W-:Y:S02]  /*b5d0*/  FFMA.FTZ R138, R196, UR42, -R59 ;  /* 0x0000002ac48a7c23 */ /* 0x000fe4000801083b */
[----:B------:R-:W-:Y:S02]  /*b5e0*/  FFMA.FTZ R136, R180, UR42, R57 ;  /* 0x0000002ab4887c23 */ /* 0x000fe40008010039 */
[----:B------:R-:W-:Y:S02]  /*b5f0*/  FMUL.FTZ R187, R115, R187 ;  /* 0x000000bb73bb7220 */ /* 0x000fe40000410000 */
[----:B------:R-:W-:-:S02]  /*b600*/  FMUL.FTZ R129, R119, R208 ;  /* 0x000000d077817220 */ /* 0x000fc40000410000 */
[----:B------:R-:W-:Y:S01]  /*b610*/  FMUL.FTZ R131, R119, R212 ;  /* 0x000000d477837220 */ /* 0x000fe20000410000 */
[----:B------:R-:W-:Y:S01]  /*b620*/  STS [R128.X4+0x216c], R187 ;  /* 0x00216cbb80007388 */ /* 0x000fe20000004800 */
[----:B------:R-:W-:Y:S02]  /*b630*/  FMUL.FTZ R58, R181, UR25 ;  /* 0x00000019b53a7c20 */ /* 0x000fe40008410000 */
[----:B------:R-:W-:Y:S01]  /*b640*/  FMUL.FTZ R56, R197, UR25 ;  /* 0x00000019c5387c20 */ /* 0x000fe20008410000 */
[----:B------:R-:W-:Y:S01]  /*b650*/  STS [R128.X4+0x2178], R129 ;  /* 0x0021788180007388 */ /* 0x000fe20000004800 */
[----:B------:R-:W-:Y:S02]  /*b660*/  FMUL.FTZ R59, R182, UR25 ;  /* 0x00000019b63b7c20 */ /* 0x000fe40008410000 */
[----:B------:R-:W-:Y:S01]  /*b670*/  FMUL.FTZ R57, R198, UR25 ;  /* 0x00000019c6397c20 */ /* 0x000fe20008410000 */
[----:B------:R0:W-:Y:S01]  /*b680*/  STS [R128.X4+0x217c], R131 ;  /* 0x00217c8380007388 */ /* 0x0001e20000004800 */
[----:B------:R-:W-:-:S02]  /*b690*/  FFMA.FTZ R209, R4, -R231, R209 ;  /* 0x800000e704d17223 */ /* 0x000fc400000100d1 */
[----:B------:R-:W-:Y:S02]  /*b6a0*/  FFMA.FTZ R135, R197, UR42, -R58 ;  /* 0x0000002ac5877c23 */ /* 0x000fe4000801083a */
        /* <DEDUP_REMOVED lines=9> */
[----:B0-----:R-:W-:Y:S02]  /*b740*/  FFMA.FTZ R131, R199, UR42, -R58 ;  /* 0x0000002ac7837c23 */ /* 0x001fe4000801083a */
[----:B------:R-:W-:-:S02]  /*b750*/  FFMA.FTZ R129, R183, UR42, R56 ;  /* 0x0000002ab7817c23 */ /* 0x000fc40008010038 */
        /* <DEDUP_REMOVED lines=35> */
.L_x_3406:
[----:B------:R-:W-:Y:S05]  /*b990*/  BSYNC B0 ;  /* 0x0000000000007941 */ /* 0x000fea0003800000 */
.L_x_3405:
[----:B------:R-:W-:Y:S01]  /*b9a0*/  ULDC.64 UR38, c[0x0][0x298] ;  /* 0x0000a60000267ab9 */ /* 0x000fe20000000a00 */
[C---:B0-----:R-:W-:Y:S01]  /*b9b0*/  FMUL.FTZ R58, R0.reuse, R215 ;  /* 0x000000d7003a7220 */ /* 0x041fe20000410000 */
[----:B------:R-:W-:Y:S01]  /*b9c0*/  USHF.R.U32.HI UR24, URZ, 0x1, UR39 ;  /* 0x000000013f187899 */ /* 0x000fe20008011627 */
[----:B------:R-:W-:Y:S01]  /*b9d0*/  FMUL.FTZ R59, R0, R214 ;  /* 0x000000d6003b7220 */ /* 0x000fe20000410000 */
[----:B------:R-:W-:Y:S01]  /*b9e0*/  USHF.R.U64 UR38, UR38, 0x1, UR39 ;  /* 0x0000000126267899 */ /* 0x000fe20008001227 */
[----:B------:R-:W-:Y:S01]  /*b9f0*/  FADD.FTZ R117, R117, R58 ;  /* 0x0000003a75757221 */ /* 0x000fe20000010000 */
[----:B------:R-:W-:Y:S01]  /*ba00*/  UIMAD UR40, UR24, UR12, URZ ;  /* 0x0000000c182872a4 */ /* 0x000fe2000f8e023f */
[----:B------:R-:W-:Y:S01]  /*ba10*/  IADD3 R58, R101, 0x80, RZ ;  /* 0x00000080653a7810 */ /* 0x000fe20007ffe0ff */
[----:B------:R-:W-:Y:S01]  /*ba20*/  UIMAD.WIDE.U32 UR24, UR38, UR12, URZ ;  /* 0x0000000c261872a5 */ /* 0x000fe2000f8e003f */
[----:B------:R-:W-:Y:S01]  /*ba30*/  FADD.FTZ R216, R216, -R59 ;  /* 0x8000003bd8d87221 */ /* 0x000fe20000010000 */
[----:B------:R-:W-:Y:S01]  /*ba40*/  UIMAD UR40, UR13, UR38, UR40 ;  /* 0x000000260d2872a4 */ /* 0x000fe2000f8e0228 */
[C---:B------:R-:W-:Y:S01]  /*ba50*/  FMUL.FTZ R59, R121.reuse, R212 ;  /* 0x000000d4793b7220 */ /* 0x040fe20000410000 */
[----:B------:R-:W-:Y:S01]  /*ba60*/  LEA.HI.SX32 R58, R58, R101, 0x1b ;  /* 0x000000653a3a7211 */ /* 0x000fe200078fdaff */
[----:B------:R-:W-:Y:S01]  /*ba70*/  ULDC.64 UR38, c[0x0][0x2a0] ;  /* 0x0000a80000267ab9 */ /* 0x000fe20000000a00 */
[-C--:B------:R-:W-:Y:S01]  /*ba80*/  FMUL.FTZ R121, R121, R208.reuse ;  /* 0x000000d079797220 */ /* 0x080fe20000410000 */
[----:B------:R-:W-:Y:S01]  /*ba90*/  UIADD3 UR25, UR25, UR40, URZ ;  /* 0x0000002819197290 */ /* 0x000fe2000fffe03f */
[C---:B------:R-:W-:Y:S01]  /*baa0*/  FFMA.FTZ R208, R122.reuse, R208, R59 ;  /* 0x000000d07ad07223 */ /* 0x040fe2000001003b */
[----:B------:R-:W-:Y:S01]  /*bab0*/  UIMAD UR40, UR15, UR38, URZ ;  /* 0x000000260f2872a4 */ /* 0x000fe2000f8e023f */
[----:B------:R0:W1:Y:S01]  /*bac0*/  LDS R59, [R58.X4+0x2300] ;  /* 0x002300003a3b7984 */ /* 0x0000620000004800 */
[----:B------:R-:W-:Y:S01]  /*bad0*/  UIMAD.WIDE.U32 UR24, UR14, UR38, UR24 ;  /* 0x000000260e1872a5 */ /* 0x000fe2000f8e0018 */
[----:B------:R-:W-:Y:S01]  /*bae0*/  FFMA.FTZ R212, R122, R212, -R121 ;  /* 0x000000d47ad47223 */ /* 0x000fe20000010879 */
[----:B------:R-:W-:Y:S01]  /*baf0*/  UIMAD UR40, UR14, UR39, UR40 ;  /* 0x000000270e2872a4 */ /* 0x000fe2000f8e0228 */
[----:B------:R-:W-:Y:S01]  /*bb00*/  FADD.FTZ R185, R185, R208 ;  /* 0x000000d0b9b97221 */ /* 0x000fe20000010000 */
[----:B------:R-:W-:Y:S01]  /*bb10*/  ULDC UR41, c[0x0][0x174] ;  /* 0x00005d0000297ab9 */ /* 0x000fe20000000800 */
[----:B------:R-:W-:Y:S01]  /*bb20*/  IADD3 R208, R101, 0x100, RZ ;  /* 0x0000010065d07810 */ /* 0x000fe20007ffe0ff */
[----:B------:R-:W-:Y:S01]  /*bb30*/  ULDC.64 UR38, c[0x0][0x318] ;  /* 0x0000c60000267ab9 */ /* 0x000fe20000000a00 */
[----:B------:R-:W-:Y:S01]  /*bb40*/  BSSY B0, `(.L_x_3407) ;  /* 0x000001b000007945 */ /* 0x000fe20003800000 */
[----:B------:R-:W-:Y:S01]  /*bb50*/  UIADD3 UR40, UR40, UR25, URZ ;  /* 0x0000001928287290 */ /* 0x000fe2000fffe03f */
[----:B------:R-:W-:Y:S01]  /*bb60*/  FADD.FTZ R171, R171, R212 ;  /* 0x000000d4abab7221 */ /* 0x000fe20000010000 */
[----:B------:R-:W-:Y:S01]  /*bb70*/  ULEA UR38, UP0, UR24, UR38, 0x3 ;  /* 0x0000002618267291 */ /* 0x000fe2000f80183f */
[----:B------:R-:W-:Y:S01]  /*bb80*/  FFMA.FTZ R122, R119, R120, R123 ;  /* 0x00000078777a7223 */ /* 0x000fe2000001007b */
[----:B------:R-:W-:Y:S01]  /*bb90*/  UIADD3 UR25, UR6, -UR41, URZ ;  /* 0x8000002906197290 */ /* 0x000fe2000fffe03f */
[C---:B------:R-:W-:Y:S01]  /*bba0*/  ISETP.GE.AND P1, PT, R169.reuse, 0x101, PT ;  /* 0x00000101a900780c */ /* 0x040fe20003f26270 */
[----:B------:R-:W-:Y:S01]  /*bbb0*/  ULEA.HI.X UR39, UR24, UR39, UR40, 0x3, UP0 ;  /* 0x0000002718277291 */ /* 0x000fe200080f1c28 */
[----:B------:R-:W-:Y:S01]  /*bbc0*/  ISETP.GE.AND P2, PT, R169, 0x181, PT ;  /* 0x00000181a900780c */ /* 0x000fe20003f46270 */
[----:B------:R-:W-:Y:S01]  /*bbd0*/  UIMAD UR24, UR25, -0x1000, URZ ;  /* 0xfffff000191878a4 */ /* 0x000fe2000f8e023f */
[C---:B------:R-:W-:Y:S01]  /*bbe0*/  LEA R56, P0, R101.reuse, UR38, 0x2 ;  /* 0x0000002665387c11 */ /* 0x040fe2000f8010ff */
[----:B------:R-:W-:Y:S01]  /*bbf0*/  USHF.L.U32 UR38, UR8, 0x2, URZ ;  /* 0x0000000208267899 */ /* 0x000fe2000800063f */
[----:B------:R-:W-:-:S02]  /*bc00*/  IADD3 R212, R101, 0x180, RZ ;  /* 0x0000018065d47810 */ /* 0x000fc40007ffe0ff */
[----:B------:R-:W-:Y:S01]  /*bc10*/  LEA.HI.X R57, R101, UR39, RZ, 0x2, P0 ;  /* 0x0000002765397c11 */ /* 0x000fe200080f14ff */
[----:B------:R-:W-:Y:S01]  /*bc20*/  USHF.L.U64.HI UR39, UR8, 0x2, UR9 ;  /* 0x0000000208277899 */ /* 0x000fe20008010209 */
[----:B------:R-:W-:Y:S01]  /*bc30*/  MOV R187, UR24 ;  /* 0x0000001800bb7c02 */ /* 0x000fe20008000f00 */
[----:B------:R-:W-:Y:S01]  /*bc40*/  ULDC.64 UR24, c[0x0][0x2b0] ;  /* 0x0000ac0000187ab9 */ /* 0x000fe20000000a00 */
[----:B------:R-:W-:Y:S01]  /*bc50*/  ISETP.GE.AND P0, PT, R169, 0x81, PT ;  /* 0x00000081a900780c */ /* 0x000fe20003f06270 */
[----:B------:R-:W-:Y:S01]  /*bc60*/  UIMAD UR24, UR39, UR24, URZ ;  /* 0x00000018271872a4 */ /* 0x000fe2000f8e023f */
[----:B------:R-:W-:Y:S01]  /*bc70*/  LEA.HI.SX32 R208, R208, R101, 0x1b ;  /* 0x00000065d0d07211 */ /* 0x000fe200078fdaff */
[----:B------:R-:W-:Y:S01]  /*bc80*/  IMAD.WIDE R56, R187, 0x4, R56 ;  /* 0x00000004bb387825 */ /* 0x000fe200078e0238 */
[----:B------:R-:W-:Y:S01]  /*bc90*/  MOV R187, UR38 ;  /* 0x0000002600bb7c02 */ /* 0x000fe20008000f00 */
[----:B------:R-:W-:-:S04]  /*bca0*/  UIMAD UR24, UR38, UR25, UR24 ;  /* 0x00000019261872a4 */ /* 0x000fc8000f8e0218 */
[----:B------:R-:W-:-:S05]  /*bcb0*/  IMAD.WIDE.U32 R56, R187, c[0x0][0x2b0], R56 ;  /* 0x0000ac00bb387a25 */ /* 0x000fca00078e0038 */
[----:B------:R-:W-:Y:S01]  /*bcc0*/  IADD3 R57, R57, UR24, RZ ;  /* 0x0000001839397c10 */ /* 0x000fe2000fffe0ff */
[----:B------:R-:W-:Y:S05]  /*bcd0*/  @!P0 BRA `(.L_x_3408) ;  /* 0x0000001000008947 */ /* 0x000fea0003800000 */
[----:B01----:R0:W-:Y:S02]  /*bce0*/  RED.E.ADD.F32.FTZ.RN.STRONG.GPU [R56.64+-0x3e00], R59 ;  /* 0xffc2003b3800798e */ /* 0x0031e4000c10e79a */
.L_x_3408:
[----:B01----:R-:W-:Y:S05]  /*bcf0*/  BSYNC B0 ;  /* 0x0000000000007941 */ /* 0x003fea0003800000 */
.L_x_3407:
[----:B------:R0:W1:Y:S01]  /*bd00*/  LDS R59, [R208.X4+0x2500] ;  /* 0x00250000d03b7984 */ /* 0x0000620000004800 */
[----:B------:R-:W-:Y:S01]  /*bd10*/  BSSY B0, `(.L_x_3409) ;  /* 0x0000004000007945 */ /* 0x000fe20003800000 */
[----:B------:R-:W-:Y:S01]  /*bd20*/  LEA.HI.SX32 R212, R212, R101, 0x1b ;  /* 0x00000065d4d47211 */ /* 0x000fe200078fdaff */
[----:B------:R-:W-:Y:S05]  /*bd30*/  @!P1 BRA `(.L_x_3410) ;  /* 0x0000001000009947 */ /* 0x000fea0003800000 */
[----:B-1----:R1:W-:Y:S02]  /*bd40*/  RED.E.ADD.F32.FTZ.RN.STRONG.GPU [R56.64+-0x3c00], R59 ;  /* 0xffc4003b3800798e */ /* 0x0023e4000c10e79a */
.L_x_3410:
[----:B------:R-:W-:Y:S05]  /*bd50*/  BSYNC B0 ;  /* 0x0000000000007941 */ /* 0x000fea0003800000 */
.L_x_3409:
[----:B-1----:R1:W2:Y:S01]  /*bd60*/  LDS R59, [R212.X4+0x2700] ;  /* 0x00270000d43b7984 */ /* 0x0022a20000004800 */
[----:B------:R-:W-:Y:S01]  /*bd70*/  BSSY B0, `(.L_x_3411) ;  /* 0x0000005000007945 */ /* 0x000fe20003800000 */
[C---:B------:R-:W-:Y:S02]  /*bd80*/  IADD3 R58, R101.reuse, 0x200, RZ ;  /* 0x00000200653a7810 */ /* 0x040fe40007ffe0ff */
[----:B0-----:R-:W-:Y:S01]  /*bd90*/  IADD3 R208, R101, 0x280, RZ ;  /* 0x0000028065d07810 */ /* 0x001fe20007ffe0ff */
[----:B------:R-:W-:Y:S05]  /*bda0*/  @!P2 BRA `(.L_x_3412) ;  /* 0x000000100000a947 */ /* 0x000fea0003800000 */
[----:B--2---:R0:W-:Y:S02]  /*bdb0*/  RED.E.ADD.F32.FTZ.RN.STRONG.GPU [R56.64+-0x3a00], R59 ;  /* 0xffc6003b3800798e */ /* 0x0041e4000c10e79a */
.L_x_3412:
[----:B------:R-:W-:Y:S05]  /*bdc0*/  BSYNC B0 ;  /* 0x0000000000007941 */ /* 0x000fea0003800000 */
.L_x_3411:
[----:B------:R-:W-:Y:S01]  /*bdd0*/  LEA.HI.SX32 R58, R58, R101, 0x1b ;  /* 0x000000653a3a7211 */ /* 0x000fe200078fdaff */
[----:B------:R-:W-:Y:S01]  /*bde0*/  BSSY B0, `(.L_x_3413) ;  /* 0x000000d000007945 */ /* 0x000fe20003800000 */
[----:B------:R-:W-:-:S02]  /*bdf0*/  ISETP.GE.AND P6, PT, R169, 0x201, PT ;  /* 0x00000201a900780c */ /* 0x000fc40003fc6270 */
[----:B-1----:R-:W-:Y:S01]  /*be00*/  IADD3 R212, R101, 0x300, RZ ;  /* 0x0000030065d47810 */ /* 0x002fe20007ffe0ff */
[----:B0-2---:R0:W1:Y:S01]  /*be10*/  LDS R59, [R58.X4+0x2900] ;  /* 0x002900003a3b7984 */ /* 0x0050620000004800 */
        /* <DEDUP_REMOVED lines=9> */
.L_x_3414:
[----:B0-----:R-:W-:Y:S05]  /*beb0*/  BSYNC B0 ;  /* 0x0000000000007941 */ /* 0x001fea0003800000 */
.L_x_3413:
[----:B-1----:R0:W1:Y:S01]  /*bec0*/  LDS R59, [R208.X4+0x2b00] ;  /* 0x002b0000d03b7984 */ /* 0x0020620000004800 */
[----:B------:R-:W-:Y:S01]  /*bed0*/  BSSY B0, `(.L_x_3415) ;  /* 0x0000005000007945 */ /* 0x000fe20003800000 */
[----:B------:R-:W-:Y:S02]  /*bee0*/  IADD3 R58, R101, 0x380, RZ ;  /* 0x00000380653a7810 */ /* 0x000fe40007ffe0ff */
[----:B------:R-:W-:Y:S01]  /*bef0*/  LEA.HI.SX32 R212, R212, R101, 0x1b ;  /* 0x00000065d4d47211 */ /* 0x000fe200078fdaff */
[----:B------:R-:W-:Y:S05]  /*bf00*/  @!P0 BRA `(.L_x_3416) ;  /* 0x0000001000008947 */ /* 0x000fea0003800000 */
[----:B-1----:R1:W-:Y:S02]  /*bf10*/  RED.E.ADD.F32.FTZ.RN.STRONG.GPU [R56.64+-0x3600], R59 ;  /* 0xffca003b3800798e */ /* 0x0023e4000c10e79a */
.L_x_3416:
[----:B------:R-:W-:Y:S05]  /*bf20*/  BSYNC B0 ;  /* 0x0000000000007941 */ /* 0x000fea0003800000 */
.L_x_3415:
[----:B-1----:R1:W2:Y:S01]  /*bf30*/  LDS R59, [R212.X4+0x2d00] ;  /* 0x002d0000d43b7984 */ /* 0x0022a20000004800 */
[----:B------:R-:W-:Y:S01]  /*bf40*/  BSSY B0, `(.L_x_3417) ;  /* 0x0000005000007945 */ /* 0x000fe20003800000 */
[----:B0-----:R-:W-:-:S02]  /*bf50*/  IADD3 R208, R101, 0x400, RZ ;  /* 0x0000040065d07810 */ /* 0x001fc40007ffe0ff */
[----:B------:R-:W-:Y:S01]  /*bf60*/  LEA.HI.SX32 R58, R58, R101, 0x1b ;  /* 0x000000653a3a7211 */ /* 0x000fe200078fdaff */
[----:B------:R-:W-:Y:S05]  /*bf70*/  @!P1 BRA `(.L_x_3418) ;  /* 0x0000001000009947 */ /* 0x000fea0003800000 */
[----:B--2---:R0:W-:Y:S02]  /*bf80*/  RED.E.ADD.F32.FTZ.RN.STRONG.GPU [R56.64+-0x3400], R59 ;  /* 0xffcc003b3800798e */ /* 0x0041e4000c10e79a */
.L_x_3418:
[----:B------:R-:W-:Y:S05]  /*bf90*/  BSYNC B0 ;  /* 0x0000000000007941 */ /* 0x000fea0003800000 */
.L_x_3417:
[----:B0-2---:R0:W2:Y:S01]  /*bfa0*/  LDS R59, [R58.X4+0x2f00] ;  /* 0x002f00003a3b7984 */ /* 0x0050a20000004800 */
[----:B------:R-:W-:Y:S01]  /*bfb0*/  BSSY B0, `(.L_x_3419) ;  /* 0x0000005000007945 */ /* 0x000fe20003800000 */
[----:B-1----:R-:W-:Y:S02]  /*bfc0*/  IADD3 R212, R101, 0x480, RZ ;  /* 0x0000048065d47810 */ /* 0x002fe40007ffe0ff */
[----:B------:R-:W-:Y:S01]  /*bfd0*/  LEA.HI.SX32 R208, R208, R101, 0x1b ;  /* 0x00000065d0d07211 */ /* 0x000fe200078fdaff */
[----:B------:R-:W-:Y:S05]  /*bfe0*/  @!P2 BRA `(.L_x_3420) ;  /* 0x000000100000a947 */ /* 0x000fea0003800000 */
[----:B--2---:R1:W-:Y:S02]  /*bff0*/  RED.E.ADD.F32.FTZ.RN.STRONG.GPU [R56.64+-0x3200], R59 ;  /* 0xffce003b3800798e */ /* 0x0043e4000c10e79a */
.L_x_3420:
[----:B------:R-:W-:Y:S05]  /*c000*/  BSYNC B0 ;  /* 0x0000000000007941 */ /* 0x000fea0003800000 */
.L_x_3419:
[----:B-12---:R1:W2:Y:S01]  /*c010*/  LDS R59, [R208.X4+0x3100] ;  /* 0x00310000d03b7984 */ /* 0x0062a20000004800 */
[----:B------:R-:W-:Y:S01]  /*c020*/  BSSY B0, `(.L_x_3421) ;  /* 0x0000005000007945 */ /* 0x000fe20003800000 */
[----:B0-----:R-:W-:Y:S02]  /*c030*/  IADD3 R58, R101, 0x500, RZ ;  /* 0x00000500653a7810 */ /* 0x001fe40007ffe0ff */
[----:B------:R-:W-:Y:S01]  /*c040*/  LEA.HI.SX32 R212, R212, R101, 0x1b ;  /* 0x00000065d4d47211 */ /* 0x000fe200078fdaff */
[----:B------:R-:W-:Y:S05]  /*c050*/  @!P3 BRA `(.L_x_3422) ;  /* 0x000000100000b947 */ /* 0x000fea0003800000 */
[----:B--2---:R0:W-:Y:S02]  /*c060*/  RED.E.ADD.F32.FTZ.RN.STRONG.GPU [R56.64+-0x3000], R59 ;  /* 0xffd0003b3800798e */ /* 0x0041e4000c10e79a */
.L_x_3422:
[----:B------:R-:W-:Y:S05]  /*c070*/  BSYNC B0 ;  /* 0x0000000000007941 */ /* 0x000fea0003800000 */
.L_x_3421:
[----:B0-2---:R0:W2:Y:S01]  /*c080*/  LDS R59, [R212.X4+0x3300] ;  /* 0x00330000d43b7984 */ /* 0x0050a20000004800 */
[----:B------:R-:W-:Y:S01]  /*c090*/  BSSY B0, `(.L_x_3423) ;  /* 0x0000004000007945 */ /* 0x000fe20003800000 */
[----:B------:R-:W-:Y:S01]  /*c0a0*/  LEA.HI.SX32 R58, R58, R101, 0x1b ;  /* 0x000000653a3a7211 */ /* 0x000fe200078fdaff */
[----:B------:R-:W-:Y:S05]  /*c0b0*/  @!P4 BRA `(.L_x_3424) ;  /* 0x000000100000c947 */ /* 0x000fea0003800000 */
[----:B--2---:R2:W-:Y:S02]  /*c0c0*/  RED.E.ADD.F32.FTZ.RN.STRONG.GPU [R56.64+-0x2e00], R59 ;  /* 0xffd2003b3800798e */ /* 0x0045e4000c10e79a */
.L_x_3424:
[----:B------:R-:W-:Y:S05]  /*c0d0*/  BSYNC B0 ;  /* 0x0000000000007941 */ /* 0x000fea0003800000 */
.L_x_3423:
[----:B--2---:R2:W3:Y:S01]  /*c0e0*/  LDS R59, [R58.X4+0x3500] ;  /* 0x003500003a3b7984 */ /* 0x0044e20000004800 */
[----:B------:R-:W-:Y:S01]  /*c0f0*/  BSSY B0, `(.L_x_3425) ;  /* 0x0000005000007945 */ /* 0x000fe20003800000 */
[----:B-1----:R-:W-:-:S02]  /*c100*/  IADD3 R208, R101, 0x580, RZ ;  /* 0x0000058065d07810 */ /* 0x002fc40007ffe0ff */
[----:B0-----:R-:W-:Y:S01]  /*c110*/  IADD3 R212, R101, 0x600, RZ ;  /* 0x0000060065d47810 */ /* 0x001fe20007ffe0ff */
[----:B------:R-:W-:Y:S05]  /*c120*/  @!P5 BRA `(.L_x_3426) ;  /* 0x000000100000d947 */ /* 0x000fea0003800000 */
[----:B---3--:R0:W-:Y:S02]  /*c130*/  RED.E.ADD.F32.FTZ.RN.STRONG.GPU [R56.64+-0x2c00], R59 ;  /* 0xffd4003b3800798e */ /* 0x0081e4000c10e79a */
.L_x_3426:
[----:B------:R-:W-:Y:S05]  /*c140*/  BSYNC B0 ;  /* 0x0000000000007941 */ /* 0x000fea0003800000 */
.L_x_3425:
        /* <DEDUP_REMOVED lines=14> */
.L_x_3428:
[----:B0-----:R-:W-:Y:S05]  /*c230*/  BSYNC B0 ;  /* 0x0000000000007941 */ /* 0x001fea0003800000 */
.L_x_3427:
[----:B-1----:R0:W1:Y:S01]  /*c240*/  LDS R59, [R212.X4+0x3900] ;  /* 0x00390000d43b7984 */ /* 0x0020620000004800 */
[----:B------:R-:W-:Y:S01]  /*c250*/  BSSY B0, `(.L_x_3429) ;  /* 0x0000005000007945 */ /* 0x000fe20003800000 */
[----:B------:R-:W-:Y:S02]  /*c260*/  IADD3 R208, R101, 0x700, RZ ;  /* 0x0000070065d07810 */ /* 0x000fe40007ffe0ff */
[----:B------:R-:W-:Y:S01]  /*c270*/  LEA.HI.SX32 R58, R58, R101, 0x1b ;  /* 0x000000653a3a7211 */ /* 0x000fe200078fdaff */
[----:B------:R-:W-:Y:S05]  /*c280*/  @!P0 BRA `(.L_x_3430) ;  /* 0x0000001000008947 */ /* 0x000fea0003800000 */
[----:B-1----:R1:W-:Y:S02]  /*c290*/  RED.E.ADD.F32.FTZ.RN.STRONG.GPU [R56.64+-0x2800], R59 ;  /* 0xffd8003b3800798e */ /* 0x0023e4000c10e79a */
.L_x_3430:
[----:B------:R-:W-:Y:S05]  /*c2a0*/  BSYNC B0 ;  /* 0x0000000000007941 */ /* 0x000fea0003800000 */
.L_x_3429:
[----:B-1----:R1:W2:Y:S01]  /*c2b0*/  LDS R59, [R58.X4+0x3b00] ;  /* 0x003b00003a3b7984 */ /* 0x0022a20000004800 */
[----:B------:R-:W-:Y:S01]  /*c2c0*/  BSSY B0, `(.L_x_3431) ;  /* 0x0000005000007945 */ /* 0x000fe20003800000 */
[----:B0-----:R-:W-:-:S02]  /*c2d0*/  IADD3 R212, R101, 0x780, RZ ;  /* 0x0000078065d47810 */ /* 0x001fc40007ffe0ff */
[----:B------:R-:W-:Y:S01]  /*c2e0*/  LEA.HI.SX32 R208, R208, R101, 0x1b ;  /* 0x00000065d0d07211 */ /* 0x000fe200078fdaff */
[----:B------:R-:W-:Y:S05]  /*c2f0*/  @!P1 BRA `(.L_x_3432) ;  /* 0x0000001000009947 */ /* 0x000fea0003800000 */
[----:B--2---:R0:W-:Y:S02]  /*c300*/  RED.E.ADD.F32.FTZ.RN.STRONG.GPU [R56.64+-0x2600], R59 ;  /* 0xffda003b3800798e */ /* 0x0041e4000c10e79a */
.L_x_3432:
[----:B------:R-:W-:Y:S05]  /*c310*/  BSYNC B0 ;  /* 0x0000000000007941 */ /* 0x000fea0003800000 */
.L_x_3431:
[----:B0-2---:R0:W2:Y:S01]  /*c320*/  LDS R59, [R208.X4+0x3d00] ;  /* 0x003d0000d03b7984 */ /* 0x0050a20000004800 */
[----:B------:R-:W-:Y:S01]  /*c330*/  BSSY B0, `(.L_x_3433) ;  /* 0x0000005000007945 */ /* 0x000fe20003800000 */
[----:B-1----:R-:W-:Y:S02]  /*c340*/  IADD3 R58, R101, 0x800, RZ ;  /* 0x00000800653a7810 */ /* 0x002fe40007ffe0ff */
[----:B------:R-:W-:Y:S01]  /*c350*/  LEA.HI.SX32 R212, R212, R101, 0x1b ;  /* 0x00000065d4d47211 */ /* 0x000fe200078fdaff */
[----:B------:R-:W-:Y:S05]  /*c360*/  @!P2 BRA `(.L_x_3434) ;  /* 0x000000100000a947 */ /* 0x000fea0003800000 */
[----:B--2---:R1:W-:Y:S02]  /*c370*/  RED.E.ADD.F32.FTZ.RN.STRONG.GPU [R56.64+-0x2400], R59 ;  /* 0xffdc003b3800798e */ /* 0x0043e4000c10e79a */
.L_x_3434:
[----:B------:R-:W-:Y:S05]  /*c380*/  BSYNC B0 ;  /* 0x0000000000007941 */ /* 0x000fea0003800000 */
.L_x_3433:
[----:B-12---:R1:W2:Y:S01]  /*c390*/  LDS R59, [R212.X4+0x3f00] ;  /* 0x003f0000d43b7984 */ /* 0x0062a20000004800 */
[----:B------:R-:W-:Y:S01]  /*c3a0*/  BSSY B0, `(.L_x_3435) ;  /* 0x0000005000007945 */ /* 0x000fe20003800000 */
[----:B0-----:R-:W-:Y:S02]  /*c3b0*/  IADD3 R208, R101, 0x880, RZ ;  /* 0x0000088065d07810 */ /* 0x001fe40007ffe0ff */
[----:B------:R-:W-:Y:S01]  /*c3c0*/  LEA.HI.SX32 R58, R58, R101, 0x1b ;  /* 0x000000653a3a7211 */ /* 0x000fe200078fdaff */
[----:B------:R-:W-:Y:S05]  /*c3d0*/  @!P3 BRA `(.L_x_3436) ;  /* 0x000000100000b947 */ /* 0x000fea0003800000 */
[----:B--2---:R0:W-:Y:S02]  /*c3e0*/  RED.E.ADD.F32.FTZ.RN.STRONG.GPU [R56.64+-0x2200], R59 ;  /* 0xffde003b3800798e */ /* 0x0041e4000c10e79a */
.L_x_3436:
[----:B------:R-:W-:Y:S05]  /*c3f0*/  BSYNC B0 ;  /* 0x0000000000007941 */ /* 0x000fea0003800000 */
.L_x_3435:
[----:B0-2---:R0:W2:Y:S01]  /*c400*/  LDS R59, [R58.X4+0x4100] ;  /* 0x004100003a3b7984 */ /* 0x0050a20000004800 */
[----:B------:R-:W-:Y:S01]  /*c410*/  BSSY B0, `(.L_x_3437) ;  /* 0x0000004000007945 */ /* 0x000fe20003800000 */
[----:B------:R-:W-:Y:S01]  /*c420*/  LEA.HI.SX32 R208, R208, R101, 0x1b ;  /* 0x00000065d0d07211 */ /* 0x000fe200078fdaff */
[----:B------:R-:W-:Y:S05]  /*c430*/  @!P4 BRA `(.L_x_3438) ;  /* 0x000000100000c947 */ /* 0x000fea0003800000 */
[----:B--2---:R2:W-:Y:S02]  /*c440*/  RED.E.ADD.F32.FTZ.RN.STRONG.GPU [R56.64+-0x2000], R59 ;  /* 0xffe0003b3800798e */ /* 0x0045e4000c10e79a */
.L_x_3438:
[----:B------:R-:W-:Y:S05]  /*c450*/  BSYNC B0 ;  /* 0x0000000000007941 */ /* 0x000fea0003800000 */
.L_x_3437:
[----:B--2---:R2:W3:Y:S01]  /*c460*/  LDS R59, [R208.X4+0x4300] ;  /* 0x00430000d03b7984 */ /* 0x0044e20000004800 */
[----:B------:R-:W-:Y:S01]  /*c470*/  BSSY B0, `(.L_x_3439) ;  /* 0x0000005000007945 */ /* 0x000fe20003800000 */
[----:B0-----:R-:W-:-:S02]  /*c480*/  IADD3 R58, R101, 0x900, RZ ;  /* 0x00000900653a7810 */ /* 0x001fc40007ffe0ff */
[----:B-1----:R-:W-:Y:S01]  /*c490*/  IADD3 R212, R101, 0x980, RZ ;  /* 0x0000098065d47810 */ /* 0x002fe20007ffe0ff */
[----:B------:R-:W-:Y:S05]  /*c4a0*/  @!P5 BRA `(.L_x_3440) ;  /* 0x000000100000d947 */ /* 0x000fea0003800000 */
[----:B---3--:R0:W-:Y:S02]  /*c4b0*/  RED.E.ADD.F32.FTZ.RN.STRONG.GPU [R56.64+-0x1e00], R59 ;  /* 0xffe2003b3800798e */ /* 0x0081e4000c10e79a */
.L_x_3440:
[----:B------:R-:W-:Y:S05]  /*c4c0*/  BSYNC B0 ;  /* 0x0000000000007941 */ /* 0x000fea0003800000 */
.L_x_3439:
        /* <DEDUP_REMOVED lines=14> */
.L_x_3442:
[----:B0-----:R-:W-:Y:S05]  /*c5b0*/  BSYNC B0 ;  /* 0x0000000000007941 */ /* 0x001fea0003800000 */
.L_x_3441:
[----:B-1----:R0:W1:Y:S01]  /*c5c0*/  LDS R59, [R212.X4+0x4700] ;  /* 0x00470000d43b7984 */ /* 0x0020620000004800 */
[----:B------:R-:W-:Y:S01]  /*c5d0*/  BSSY B0, `(.L_x_3443) ;  /* 0x0000005000007945 */ /* 0x000fe20003800000 */
[----:B------:R-:W-:Y:S02]  /*c5e0*/  IADD3 R58, R101, 0xa80, RZ ;  /* 0x00000a80653a7810 */ /* 0x000fe40007ffe0ff */
[----:B------:R-:W-:Y:S01]  /*c5f0*/  LEA.HI.SX32 R208, R208, R101, 0x1b ;  /* 0x00000065d0d07211 */ /* 0x000fe200078fdaff */
[----:B------:R-:W-:Y:S05]  /*c600*/  @!P0 BRA `(.L_x_3444) ;  /* 0x0000001000008947 */ /* 0x000fea0003800000 */
[----:B-1----:R1:W-:Y:S02]  /*c610*/  RED.E.ADD.F32.FTZ.RN.STRONG.GPU [R56.64+-0x1a00], R59 ;  /* 0xffe6003b3800798e */ /* 0x0023e4000c10e79a */
.L_x_3444:
[----:B------:R-:W-:Y:S05]  /*c620*/  BSYNC B0 ;  /* 0x0000000000007941 */ /* 0x000fea0003800000 */
.L_x_3443:
[----:B-1----:R1:W2:Y:S01]  /*c630*/  LDS R59, [R208.X4+0x4900] ;  /* 0x00490000d03b7984 */ /* 0x0022a20000004800 */
[----:B------:R-:W-:Y:S01]  /*c640*/  BSSY B0, `(.L_x_3445) ;  /* 0x0000005000007945 */ /* 0x000fe20003800000 */
[----:B0-----:R-:W-:-:S02]  /*c650*/  IADD3 R212, R101, 0xb00, RZ ;  /* 0x00000b0065d47810 */ /* 0x001fc40007ffe0ff */
[----:B------:R-:W-:Y:S01]  /*c660*/  LEA.HI.SX32 R58, R58, R101, 0x1b ;  /* 0x000000653a3a7211 */ /* 0x000fe200078fdaff */
[----:B------:R-:W-:Y:S05]  /*c670*/  @!P1 BRA `(.L_x_3446) ;  /* 0x0000001000009947 */ /* 0x000fea0003800000 */
[----:B--2---:R0:W-:Y:S02]  /*c680*/  RED.E.ADD.F32.FTZ.RN.STRONG.GPU [R56.64+-0x1800], R59 ;  /* 0xffe8003b3800798e */ /* 0x0041e4000c10e79a */
.L_x_3446:
[----:B------:R-:W-:Y:S05]  /*c690*/  BSYNC B0 ;  /* 0x0000000000007941 */ /* 0x000fea0003800000 */
.L_x_3445:
[----:B0-2---:R0:W2:Y:S01]  /*c6a0*/  LDS R59, [R58.X4+0x4b00] ;  /* 0x004b00003a3b7984 */ /* 0x0050a20000004800 */
[----:B------:R-:W-:Y:S01]  /*c6b0*/  BSSY B0, `(.L_x_3447) ;  /* 0x0000005000007945 */ /* 0x000fe20003800000 */
[----:B-1----:R-:W-:Y:S02]  /*c6c0*/  IADD3 R208, R101, 0xb80, RZ ;  /* 0x00000b8065d07810 */ /* 0x002fe40007ffe0ff */
[----:B------:R-:W-:Y:S01]  /*c6d0*/  LEA.HI.SX32 R212, R212, R101, 0x1b ;  /* 0x00000065d4d47211 */ /* 0x000fe200078fdaff */
[----:B------:R-:W-:Y:S05]  /*c6e0*/  @!P2 BRA `(.L_x_3448) ;  /* 0x000000100000a947 */ /* 0x000fea0003800000 */
[----:B--2---:R1:W-:Y:S02]  /*c6f0*/  RED.E.ADD.F32.FTZ.RN.STRONG.GPU [R56.64+-0x1600], R59 ;  /* 0xffea003b3800798e */ /* 0x0043e4000c10e79a */
.L_x_3448:
[----:B------:R-:W-:Y:S05]  /*c700*/  BSYNC B0 ;  /* 0x0000000000007941 */ /* 0x000fea0003800000 */
.L_x_3447:
[----:B-12---:R1:W2:Y:S01]  /*c710*/  LDS R59, [R212.X4+0x4d00] ;  /* 0x004d0000d43b7984 */ /* 0x0062a20000004800 */
[----:B------:R-:W-:Y:S01]  /*c720*/  BSSY B0, `(.L_x_3449) ;  /* 0x0000005000007945 */ /* 0x000fe20003800000 */
[----:B0-----:R-:W-:Y:S02]  /*c730*/  IADD3 R58, R101, 0xc00, RZ ;  /* 0x00000c00653a7810 */ /* 0x001fe40007ffe0ff */
[----:B------:R-:W-:Y:S01]  /*c740*/  LEA.HI.SX32 R208, R208, R101, 0x1b ;  /* 0x00000065d0d07211 */ /* 0x000fe200078fdaff */
[----:B------:R-:W-:Y:S05]  /*c750*/  @!P3 BRA `(.L_x_3450) ;  /* 0x000000100000b947 */ /* 0x000fea0003800000 */
[----:B--2---:R0:W-:Y:S02]  /*c760*/  RED.E.ADD.F32.FTZ.RN.STRONG.GPU [R56.64+-0x1400], R59 ;  /* 0xffec003b3800798e */ /* 0x0041e4000c10e79a */
.L_x_3450:
[----:B------:R-:W-:Y:S05]  /*c770*/  BSYNC B0 ;  /* 0x0000000000007941 */ /* 0x000fea0003800000 */
.L_x_3449:
[----:B0-2---:R0:W2:Y:S01]  /*c780*/  LDS R59, [R208.X4+0x4f00] ;  /* 0x004f0000d03b7984 */ /* 0x0050a20000004800 */
[----:B------:R-:W-:Y:S01]  /*c790*/  BSSY B0, `(.L_x_3451) ;  /* 0x0000004000007945 */ /* 0x000fe20003800000 */
[----:B------:R-:W-:Y:S01]  /*c7a0*/  LEA.HI.SX32 R58, R58, R101, 0x1b ;  /* 0x000000653a3a7211 */ /* 0x000fe200078fdaff */
[----:B------:R-:W-:Y:S05]  /*c7b0*/  @!P4 BRA `(.L_x_3452) ;  /* 0x000000100000c947 */ /* 0x000fea0003800000 */
[----:B--2---:R2:W-:Y:S02]  /*c7c0*/  RED.E.ADD.F32.FTZ.RN.STRONG.GPU [R56.64+-0x1200], R59 ;  /* 0xffee003b3800798e */ /* 0x0045e4000c10e79a */
.L_x_3452:
[----:B------:R-:W-:Y:S05]  /*c7d0*/  BSYNC B0 ;  /* 0x0000000000007941 */ /* 0x000fea0003800000 */
.L_x_3451:
[----:B--2---:R2:W3:Y:S01]  /*c7e0*/  LDS R59, [R58.X4+0x5100] ;  /* 0x005100003a3b7984 */ /* 0x0044e20000004800 */
[----:B------:R-:W-:Y:S01]  /*c7f0*/  BSSY B0, `(.L_x_3453) ;  /* 0x0000005000007945 */ /* 0x000fe20003800000 */
[----:B0-----:R-:W-:-:S02]  /*c800*/  IADD3 R208, R101, 0xc80, RZ ;  /* 0x00000c8065d07810 */ /* 0x001fc40007ffe0ff */
[----:B-1----:R-:W-:Y:S01]  /*c810*/  IADD3 R212, R101, 0xd00, RZ ;  /* 0x00000d0065d47810 */ /* 0x002fe20007ffe0ff */
[----:B------:R-:W-:Y:S05]  /*c820*/  @!P5 BRA `(.L_x_3454) ;  /* 0x000000100000d947 */ /* 0x000fea0003800000 */
[----:B---3--:R0:W-:Y:S02]  /*c830*/  RED.E.ADD.F32.FTZ.RN.STRONG.GPU [R56.64+-0x1000], R59 ;  /* 0xfff0003b3800798e */ /* 0x0081e4000c10e79a */
.L_x_3454:
[----:B------:R-:W-:Y:S05]  /*c840*/  BSYNC B0 ;  /* 0x0000000000007941 */ /* 0x000fea0003800000 */
.L_x_3453:
        /* <DEDUP_REMOVED lines=14> */
.L_x_3456:
[----:B0-----:R-:W-:Y:S05]  /*c930*/  BSYNC B0 ;  /* 0x0000000000007941 */ /* 0x001fea0003800000 */
.L_x_3455:
[----:B-1----:R0:W1:Y:S01]  /*c940*/  LDS R59, [R212.X4+0x5500] ;  /* 0x00550000d43b7984 */ /* 0x0020620000004800 */
[----:B------:R-:W-:Y:S01]  /*c950*/  BSSY B0, `(.L_x_3457) ;  /* 0x0000005000007945 */ /* 0x000fe20003800000 */
[----:B------:R-:W-:Y:S02]  /*c960*/  IADD3 R208, R101, 0xe00, RZ ;  /* 0x00000e0065d07810 */ /* 0x000fe40007ffe0ff */
[----:B------:R-:W-:Y:S01]  /*c970*/  LEA.HI.SX32 R58, R58, R101, 0x1b ;  /* 0x000000653a3a7211 */ /* 0x000fe200078fdaff */
[----:B------:R-:W-:Y:S05]  /*c980*/  @!P0 BRA `(.L_x_3458) ;  /* 0x0000001000008947 */ /* 0x000fea0003800000 */
[----:B-1----:R1:W-:Y:S02]  /*c990*/  RED.E.ADD.F32.FTZ.RN.STRONG.GPU [R56.64+-0xc00], R59 ;  /* 0xfff4003b3800798e */ /* 0x0023e4000c10e79a */
.L_x_3458:
[----:B------:R-:W-:Y:S05]  /*c9a0*/  BSYNC B0 ;  /* 0x0000000000007941 */ /* 0x000fea0003800000 */
.L_x_3457:
[----:B-1----:R1:W2:Y:S01]  /*c9b0*/  LDS R59, [R58.X4+0x5700] ;  /* 0x005700003a3b7984 */ /* 0x0022a20000004800 */
[----:B------:R-:W-:Y:S01]  /*c9c0*/  BSSY B0, `(.L_x_3459) ;  /* 0x0000005000007945 */ /* 0x000fe20003800000 */
[----:B0-----:R-:W-:-:S02]  /*c9d0*/  IADD3 R212, R101, 0xe80, RZ ;  /* 0x00000e8065d47810 */ /* 0x001fc40007ffe0ff */
[----:B------:R-:W-:Y:S01]  /*c9e0*/  LEA.HI.SX32 R208, R208, R101, 0x1b ;  /* 0x00000065d0d07211 */ /* 0x000fe200078fdaff */
[----:B------:R-:W-:Y:S05]  /*c9f0*/  @!P1 BRA `(.L_x_3460) ;  /* 0x0000001000009947 */ /* 0x000fea0003800000 */
[----:B--2---:R0:W-:Y:S02]  /*ca00*/  RED.E.ADD.F32.FTZ.RN.STRONG.GPU [R56.64+-0xa00], R59 ;  /* 0xfff6003b3800798e */ /* 0x0041e4000c10e79a */
.L_x_3460:
[----:B------:R-:W-:Y:S05]  /*ca10*/  BSYNC B0 ;  /* 0x0000000000007941 */ /* 0x000fea0003800000 */
.L_x_3459:
[----:B0-2---:R0:W2:Y:S01]  /*ca20*/  LDS R59, [R208.X4+0x5900] ;  /* 0x00590000d03b7984 */ /* 0x0050a20000004800 */
[----:B------:R-:W-:Y:S01]  /*ca30*/  BSSY B0, `(.L_x_3461) ;  /* 0x0000005000007945 */ /* 0x000fe20003800000 */
[----:B-1----:R-:W-:Y:S02]  /*ca40*/  IADD3 R58, R101, 0xf00, RZ ;  /* 0x00000f00653a7810 */ /* 0x002fe40007ffe0ff */
[----:B------:R-:W-:Y:S01]  /*ca50*/  LEA.HI.SX32 R212, R212, R101, 0x1b ;  /* 0x00000065d4d47211 */ /* 0x000fe200078fdaff */
[----:B------:R-:W-:Y:S05]  /*ca60*/  @!P2 BRA `(.L_x_3462) ;  /* 0x000000100000a947 */ /* 0x000fea0003800000 */
[----:B--2---:R1:W-:Y:S02]  /*ca70*/  RED.E.ADD.F32.FTZ.RN.STRONG.GPU [R56.64+-0x800], R59 ;  /* 0xfff8003b3800798e */ /* 0x0043e4000c10e79a */
.L_x_3462:
[----:B------:R-:W-:Y:S05]  /*ca80*/  BSYNC B0 ;  /* 0x0000000000007941 */ /* 0x000fea0003800000 */
.L_x_3461:
[----:B-12---:R1:W2:Y:S01]  /*ca90*/  LDS R59, [R212.X4+0x5b00] ;  /* 0x005b0000d43b7984 */ /* 0x0062a20000004800 */
[----:B------:R-:W-:Y:S01]  /*caa0*/  BSSY B0, `(.L_x_3463) ;  /* 0x0000005000007945 */ /* 0x000fe20003800000 */
[----:B0-----:R-:W-:Y:S02]  /*cab0*/  IADD3 R208, R101, 0xf80, RZ ;  /* 0x00000f8065d07810 */ /* 0x001fe40007ffe0ff */
[----:B------:R-:W-:Y:S01]  /*cac0*/  LEA.HI.SX32 R58, R58, R101, 0x1b ;  /* 0x000000653a3a7211 */ /* 0x000fe200078fdaff */
[----:B------:R-:W-:Y:S05]  /*cad0*/  @!P3 BRA `(.L_x_3464) ;  /* 0x000000100000b947 */ /* 0x000fea0003800000 */
[----:B--2---:R0:W-:Y:S02]  /*cae0*/  RED.E.ADD.F32.FTZ.RN.STRONG.GPU [R56.64+-0x600], R59 ;  /* 0xfffa003b3800798e */ /* 0x0041e4000c10e79a */
.L_x_3464:
[----:B------:R-:W-:Y:S05]  /*caf0*/  BSYNC B0 ;  /* 0x0000000000007941 */ /* 0x000fea0003800000 */
.L_x_3463:
[----:B0-2---:R0:W2:Y:S01]  /*cb00*/  LDS R59, [R58.X4+0x5d00] ;  /* 0x005d00003a3b7984 */ /* 0x0050a20000004800 */
[----:B------:R-:W-:Y:S01]  /*cb10*/  BSSY B0, `(.L_x_3465) ;  /* 0x0000004000007945 */ /* 0x000fe20003800000 */
[----:B------:R-:W-:Y:S01]  /*cb20*/  LEA.HI.SX32 R208, R208, R101, 0x1b ;  /* 0x00000065d0d07211 */ /* 0x000fe200078fdaff */
[----:B------:R-:W-:Y:S05]  /*cb30*/  @!P4 BRA `(.L_x_3466) ;  /* 0x000000100000c947 */ /* 0x000fea0003800000 */
[----:B--2---:R2:W-:Y:S02]  /*cb40*/  RED.E.ADD.F32.FTZ.RN.STRONG.GPU [R56.64+-0x400], R59 ;  /* 0xfffc003b3800798e */ /* 0x0045e4000c10e79a */
.L_x_3466:
[----:B------:R-:W-:Y:S05]  /*cb50*/  BSYNC B0 ;  /* 0x0000000000007941 */ /* 0x000fea0003800000 */
.L_x_3465:
[----:B--2---:R2:W3:Y:S01]  /*cb60*/  LDS R59, [R208.X4+0x5f00] ;  /* 0x005f0000d03b7984 */ /* 0x0044e20000004800 */
[----:B------:R-:W-:Y:S01]  /*cb70*/  BSSY B0, `(.L_x_3467) ;  /* 0x0000003000007945 */ /* 0x000fe20003800000 */
[----:B------:R-:W-:Y:S05]  /*cb80*/  @!P5 BRA `(.L_x_3468) ;  /* 0x000000100000d947 */ /* 0x000fea0003800000 */
[----:B---3--:R3:W-:Y:S02]  /*cb90*/  RED.E.ADD.F32.FTZ.RN.STRONG.GPU [R56.64+-0x200], R59 ;  /* 0xfffe003b3800798e */ /* 0x0087e4000c10e79a */
.L_x_3468:
[----:B------:R-:W-:Y:S05]  /*cba0*/  BSYNC B0 ;  /* 0x0000000000007941 */ /* 0x000fea0003800000 */
.L_x_3467:
[----:B--2---:R-:W2:Y:S01]  /*cbb0*/  SHFL.DOWN PT, R208, R171, 0x1, 0x1f ;  /* 0x08201f00abd07f89 */ /* 0x004ea200000e0000 */
[----:B------:R-:W-:Y:S01]  /*cbc0*/  ISETP.GT.AND P0, PT, R104, 0x1e, PT ;  /* 0x0000001e6800780c */ /* 0x000fe20003f04270 */
[----:B------:R-:W-:Y:S01]  /*cbd0*/  FFMA.FTZ R126, R232, R127, R126 ;  /* 0x0000007fe87e7223 */ /* 0x000fe2000001007e */
[----:B---3--:R-:W-:Y:S01]  /*cbe0*/  MOV R57, R171 ;  /* 0x000000ab00397202 */ /* 0x008fe20000000f00 */
[----:B------:R3:W4:Y:S01]  /*cbf0*/  SHFL.DOWN PT, R121, R117, 0x1, 0x1f ;  /* 0x08201f0075797f89 */ /* 0x00072200000e0000 */
        /* <DEDUP_REMOVED lines=8> */
[----:B---3--:R-:W-:Y:S01]  /*cc80*/  FMUL.FTZ R117, R162, R188 ;  /* 0x000000bca2757220 */ /* 0x008fe20000410000 */
[----:B------:R-:W-:Y:S01]  /*cc90*/  ISETP.NE.AND P2, PT, R101, RZ, PT ;  /* 0x000000ff6500720c */ /* 0x000fe20003f45270 */
[----:B------:R-:W-:Y:S01]  /*cca0*/  FFMA.FTZ R142, R233, R144, R142 ;  /* 0x00000090e98e7223 */ /* 0x000fe2000001008e */
[----:B------:R-:W-:Y:S01]  /*ccb0*/  BSSY B0, `(.L_x_3469) ;  /* 0x00000a5000007945 */ /* 0x000fe20003800000 */
[----:B------:R-:W-:-:S02]  /*ccc0*/  FFMA.FTZ R117, R160, R172, R117 ;  /* 0x000000aca0757223 */ /* 0x000fc40000010075 */
[----:B------:R-:W-:Y:S02]  /*ccd0*/  FADD.FTZ R33, R122, R33 ;  /* 0x000000217a217221 */ /* 0x000fe40000010000 */
[----:B------:R-:W-:Y:S02]  /*cce0*/  FADD.FTZ R48, R115, R48 ;  /* 0x0000003073307221 */ /* 0x000fe40000010000 */
[----:B------:R-:W-:Y:S02]  /*ccf0*/  FFMA.FTZ R20, R117, R53, R20 ;  /* 0x0000003575147223 */ /* 0x000fe40000010014 */
[----:B--2---:R-:W-:Y:S02]  /*cd00*/  @!P0 FADD.FTZ R57, R57, R208 ;  /* 0x000000d039398221 */ /* 0x004fe40000010000 */
[----:B------:R-:W-:Y:S02]  /*cd10*/  FFMA.FTZ R142, R118, R117, R142 ;  /* 0x00000075768e7223 */ /* 0x000fe4000001008e */
[----:B----4-:R-:W-:Y:S01]  /*cd20*/  @!P0 FADD.FTZ R58, R58, R121 ;  /* 0x000000793a3a8221 */ /* 0x010fe20000010000 */
[----:B------:R-:W2:Y:S01]  /*cd30*/  SHFL.DOWN PT, R208, R57, 0x2, 0x1f ;  /* 0x08401f0039d07f89 */ /* 0x000ea200000e0000 */
[----:B------:R-:W-:-:S02]  /*cd40*/  FMUL.FTZ R141, R102, R141 ;  /* 0x0000008d668d7220 */ /* 0x000fc40000410000 */
[----:B0-----:R-:W-:Y:S01]  /*cd50*/  @!P0 FADD.FTZ R59, R59, R212 ;  /* 0x000000d43b3b8221 */ /* 0x001fe20000010000 */
[----:B------:R-:W0:Y:S01]  /*cd60*/  SHFL.DOWN PT, R121, R58, 0x2, 0x1f ;  /* 0x08401f003a797f89 */ /* 0x000e2200000e0000 */
[----:B------:R-:W-:Y:S02]  /*cd70*/  FFMA.FTZ R17, R120, R50, R17 ;  /* 0x0000003278117223 */ /* 0x000fe40000010011 */
        /* <DEDUP_REMOVED lines=51> */
[----:B-1----:R-:W-:-:S02]  /*d0b0*/  @!P0 FADD.FTZ R58, R58, R87 ;  /* 0x000000573a3a8221 */ /* 0x002fc40000010000 */
[----:B------:R-:W-:Y:S02]  /*d0c0*/  FFMA.FTZ R165, R79, R84, R165 ;  /* 0x000000544fa57223 */ /* 0x000fe400000100a5 */
[----:B--2---:R-:W-:Y:S02]  /*d0d0*/  @!P0 FADD.FTZ R59, R59, R102 ;  /* 0x000000663b3b8221 */ /* 0x004fe40000010000 */
[----:B------:R-:W-:Y:S02]  /*d0e0*/  FFMA.FTZ R26, R81, R91, R26 ;  /* 0x0000005b511a7223 */ /* 0x000fe4000001001a */
[----:B---3--:R-:W-:Y:S01]  /*d0f0*/  @!P0 FADD.FTZ R56, R56, R83 ;  /* 0x0000005338388221 */ /* 0x008fe20000010000 */
[----:B------:R-:W-:Y:S01]  /*d100*/  SHFL.DOWN PT, R82, R59, 0x10, 0x1f ;  /* 0x0a001f003b527f89 */ /* 0x000fe200000e0000 */
[----:B------:R-:W-:Y:S01]  /*d110*/  FFMA.FTZ R140, R78, R81, R140 ;  /* 0x000000514e8c7223 */ /* 0x000fe2000001008c */
[----:B------:R-:W-:Y:S01]  /*d120*/  ISETP.GT.AND P0, PT, R104, 0xf, PT ;  /* 0x0000000f6800780c */ /* 0x000fe20003f04270 */
[----:B------:R-:W-:Y:S01]  /*d130*/  FMUL.FTZ R139, R76, R139 ;  /* 0x0000008b4c8b7220 */ /* 0x000fe20000410000 */
[----:B------:R-:W0:Y:S01]  /*d140*/  SHFL.DOWN PT, R78, R57, 0x10, 0x1f ;  /* 0x0a001f00394e7f89 */ /* 0x000e2200000e0000 */
[----:B------:R-:W-:-:S02]  /*d150*/  FMUL.FTZ R76, R113, R197 ;  /* 0x000000c5714c7220 */ /* 0x000fc40000410000 */
[----:B------:R-:W-:Y:S01]  /*d160*/  FMUL.FTZ R135, R66, R135 ;  /* 0x0000008742877220 */ /* 0x000fe20000410000 */
[----:B------:R-:W1:Y:S01]  /*d170*/  SHFL.DOWN PT, R81, R58, 0x10, 0x1f ;  /* 0x0a001f003a517f89 */ /* 0x000e6200000e0000 */
[----:B------:R-:W-:Y:S02]  /*d180*/  FMUL.FTZ R77, R146, R196 ;  /* 0x000000c4924d7220 */ /* 0x000fe40000410000 */
[----:B------:R-:W-:Y:S01]  /*d190*/  FMUL.FTZ R138, R61, R138 ;  /* 0x0000008a3d8a7220 */ /* 0x000fe20000410000 */
[----:B------:R-:W2:Y:S01]  /*d1a0*/  SHFL.DOWN PT, R79, R56, 0x10, 0x1f ;  /* 0x0a001f00384f7f89 */ /* 0x000ea200000e0000 */
[----:B------:R-:W-:Y:S02]  /*d1b0*/  FFMA.FTZ R76, R111, R181, R76 ;  /* 0x000000b56f4c7223 */ /* 0x000fe4000001004c */
[----:B------:R-:W-:Y:S02]  /*d1c0*/  FFMA.FTZ R133, R206, R133, R135 ;  /* 0x00000085ce857223 */ /* 0x000fe40000010087 */
[----:B------:R-:W-:-:S02]  /*d1d0*/  FFMA.FTZ R77, R116, R180, R77 ;  /* 0x000000b4744d7223 */ /* 0x000fc4000001004d */
[----:B------:R-:W-:Y:S02]  /*d1e0*/  FFMA.FTZ R136, R211, R136, R138 ;  /* 0x00000088d3887223 */ /* 0x000fe4000001008a */
[----:B------:R-:W-:Y:S02]  /*d1f0*/  FMUL.FTZ R61, R114, R198 ;  /* 0x000000c6723d7220 */ /* 0x000fe40000410000 */
[----:B------:R-:W-:Y:S02]  /*d200*/  FFMA.FTZ R133, R65, R76, R133 ;  /* 0x0000004c41857223 */ /* 0x000fe40000010085 */
[----:B------:R-:W-:Y:S02]  /*d210*/  FFMA.FTZ R136, R60, R77, R136 ;  /* 0x0000004d3c887223 */ /* 0x000fe40000010088 */
[----:B------:R-:W-:Y:S02]  /*d220*/  FFMA.FTZ R65, R112, R182, R61 ;  /* 0x000000b670417223 */ /* 0x000fe4000001003d */
[----:B------:R-:W-:-:S02]  /*d230*/  FMUL.FTZ R80, R149, R195 ;  /* 0x000000c395507220 */ /* 0x000fc40000410000 */
[----:B------:R-:W-:Y:S02]  /*d240*/  FMUL.FTZ R134, R205, R134 ;  /* 0x00000086cd867220 */ /* 0x000fe40000410000 */
[----:B------:R-:W-:Y:S02]  /*d250*/  FMUL.FTZ R60, R109, R199 ;  /* 0x000000c76d3c7220 */ /* 0x000fe40000410000 */
[----:B------:R-:W-:Y:S02]  /*d260*/  FMUL.FTZ R131, R204, R131 ;  /* 0x00000083cc837220 */ /* 0x000fe40000410000 */
[----:B------:R-:W-:Y:S02]  /*d270*/  FMUL.FTZ R61, R110, R200 ;  /* 0x000000c86e3d7220 */ /* 0x000fe40000410000 */
[----:B------:R-:W-:Y:S02]  /*d280*/  FMUL.FTZ R130, R201, R130 ;  /* 0x00000082c9827220 */ /* 0x000fe40000410000 */
[----:B0-----:R-:W-:-:S02]  /*d290*/  @!P0 FADD.FTZ R57, R57, R78 ;  /* 0x0000004e39398221 */ /* 0x001fc40000010000 */
[----:B-1----:R-:W-:Y:S02]  /*d2a0*/  @!P0 FADD.FTZ R58, R58, R81 ;  /* 0x000000513a3a8221 */ /* 0x002fe40000010000 */
[----:B------:R-:W-:Y:S02]  /*d2b0*/  @!P0 FADD.FTZ R59, R59, R82 ;  /* 0x000000523b3b8221 */ /* 0x000fe40000010000 */
[----:B--2---:R-:W-:Y:S02]  /*d2c0*/  @!P0 FADD.FTZ R56, R56, R79 ;  /* 0x0000004f38388221 */ /* 0x004fe40000010000 */
        /* <DEDUP_REMOVED lines=67> */
.L_x_3470:
[----:B0-----:R-:W-:Y:S05]  /*d700*/  BSYNC B0 ;  /* 0x0000000000007941 */ /* 0x001fea0003800000 */
.L_x_3469:
        /* <DEDUP_REMOVED lines=8> */
.L_x_3370:
        /* <DEDUP_REMOVED lines=9> */
[----:B------:R-:W-:Y:S01]  /*d820*/  F2FP.BF16.PACK_AB R24, R23, R24 ;  /* 0x000000181718723e */ /* 0x000fe200000010ff */
[----:B------:R-:W-:Y:S02]  /*d830*/  UIMAD UR7, UR13, UR24, URZ ;  /* 0x000000180d0772a4 */ /* 0x000fe4000f8e023f */
[----:B------:R-:W-:Y:S02]  /*d840*/  UIMAD.WIDE.U32 UR8, UR12, UR24, UR36 ;  /* 0x000000180c0872a5 */ /* 0x000fe4000f8e0024 */
[----:B------:R-:W-:-:S02]  /*d850*/  UIMAD UR7, UR12, UR25, UR7 ;  /* 0x000000190c0772a4 */ /* 0x000fc4000f8e0207 */
[----:B------:R-:W-:Y:S02]  /*d860*/  UIADD3 UR34, UP1, UR34, -0x1000, URZ ;  /* 0xfffff00022227890 */ /* 0x000fe4000ff3e03f */
[----:B------:R-:W-:Y:S02]  /*d870*/  ULDC.64 UR24, c[0x0][0x2e0] ;  /* 0x0000b80000187ab9 */ /* 0x000fe40000000a00 */
[----:B------:R-:W-:Y:S02]  /*d880*/  UIADD3 UR9, UR9, UR7, URZ ;  /* 0x0000000709097290 */ /* 0x000fe4000fffe03f */
[----:B------:R-:W-:Y:S02]  /*d890*/  UIMAD UR7, UR11, UR24, URZ ;  /* 0x000000180b0772a4 */ /* 0x000fe4000f8e023f */
[----:B------:R-:W-:Y:S02]  /*d8a0*/  UIMAD.WIDE.U32 UR8, UR10, UR24, UR8 ;  /* 0x000000180a0872a5 */ /* 0x000fe4000f8e0008 */
[----:B------:R-:W-:-:S02]  /*d8b0*/  UIMAD UR7, UR10, UR25, UR7 ;  /* 0x000000190a0772a4 */ /* 0x000fc4000f8e0207 */
[----:B------:R-:W-:Y:S02]  /*d8c0*/  UIADD3 UR20, UP2, UR20, -0x2000, URZ ;  /* 0xffffe00014147890 */ /* 0x000fe4000ff5e03f */
[----:B------:R-:W-:Y:S02]  /*d8d0*/  ULDC.64 UR24, c[0x0][0x330] ;  /* 0x0000cc0000187ab9 */ /* 0x000fe40000000a00 */
[----:B------:R-:W-:Y:S02]  /*d8e0*/  UIADD3 UR9, UR9, UR7, URZ ;  /* 0x0000000709097290 */ /* 0x000fe4000fffe03f */
[----:B------:R-:W-:Y:S02]  /*d8f0*/  ULEA UR7, UP0, UR8, UR24, 0x1 ;  /* 0x0000001808077291 */ /* 0x000fe4000f80083f */
[----:B------:R-:W-:Y:S02]  /*d900*/  UIADD3 UR18, UP3, UR18, -0x1000, URZ ;  /* 0xfffff00012127890 */ /* 0x000fe4000ff7e03f */
[----:B------:R-:W-:-:S02]  /*d910*/  ULEA.HI.X UR8, UR8, UR25, UR9, 0x1, UP0 ;  /* 0x0000001908087291 */ /* 0x000fc400080f0c09 */
[----:B------:R-:W-:Y:S02]  /*d920*/  UIADD3 UR16, UP4, UR16, -0x1000, URZ ;  /* 0xfffff00010107890 */ /* 0x000fe4000ff9e03f */
[----:B------:R-:W-:Y:S02]  /*d930*/  ULDC.64 UR24, c[0x0][0x300] ;  /* 0x0000c00000187ab9 */ /* 0x000fe40000000a00 */
[----:B------:R-:W-:Y:S02]  /*d940*/  UIADD3 UR6, UR6, 0x1, URZ ;  /* 0x0000000106067890 */ /* 0x000fe4000fffe03f */
[----:B------:R-:W-:Y:S02]  /*d950*/  UIADD3.X UR35, UR35, -0x1, URZ, UP1, !UPT ;  /* 0xffffffff23237890 */ /* 0x000fe40008ffe43f */
[----:B------:R-:W-:Y:S02]  /*d960*/  UIADD3.X UR21, UR21, -0x1, URZ, UP2, !UPT ;  /* 0xffffffff15157890 */ /* 0x000fe400097fe43f */
[----:B------:R-:W-:-:S02]  /*d970*/  UIADD3.X UR19, UR19, -0x1, URZ, UP3, !UPT ;  /* 0xffffffff13137890 */ /* 0x000fc40009ffe43f */
[----:B------:R-:W-:Y:S01]  /*d980*/  UIADD3.X UR17, UR17, -0x1, URZ, UP4, !UPT ;  /* 0xffffffff11117890 */ /* 0x000fe2000a7fe43f */
[----:B--2---:R-:W-:Y:S04]  /*d990*/  STS.128 [R99.X16], R4 ;  /* 0x0000000463007388 */ /* 0x004fe8000000cc00 */
[----:B---3--:R0:W-:Y:S01]  /*d9a0*/  STS.128 [R99.X16+0x200], R12 ;  /* 0x0002000c63007388 */ /* 0x0081e2000000cc00 */
[----:B------:R-:W-:-:S06]  /*d9b0*/  NOP ;  /* 0x0000000000007918 */ /* 0x000fcc0000000000 */
[----:B------:R-:W1:Y:S04]  /*d9c0*/  LDS.128 R8, [R98.X16] ;  /* 0x0000000062087984 */ /* 0x000e68000000cc00 */
[----:B------:R-:W2:Y:S01]  /*d9d0*/  LDS.128 R4, [R98.X16+0x10] ;  /* 0x0000100062047984 */ /* 0x000ea2000000cc00 */
[----:B0-----:R-:W-:Y:S02]  /*d9e0*/  F2FP.BF16.PACK_AB R15, R25, R26 ;  /* 0x0000001a190f723e */ /* 0x001fe400000010ff */
[----:B------:R-:W-:Y:S02]  /*d9f0*/  F2FP.BF16.PACK_AB R26, R19, R20 ;  /* 0x00000014131a723e */ /* 0x000fe400000010ff */
[----:B------:R-:W-:Y:S02]  /*da00*/  F2FP.BF16.PACK_AB R25, R21, R22 ;  /* 0x000000161519723e */ /* 0x000fe400000010ff */
[----:B-1----:R-:W-:-:S02]  /*da10*/  PRMT R0, RZ, 0x5410, R8 ;  /* 0x00005410ff007816 */ /* 0x002fc40000000008 */
        /* <DEDUP_REMOVED lines=17> */
[----:B------:R-:W1:Y:S01]  /*db30*/  @!P3 MUFU.EX2 R3, R3 ;  /* 0x000000030003b308 */ /* 0x000e620000000800 */
[----:B0-----:R-:W-:Y:S01]  /*db40*/  @!P1 FADD.FTZ R2, R0, 1 ;  /* 0x3f80000000029421 */ /* 0x001fe20000010000 */
[----:B------:R-:W-:-:S06]  /*db50*/  PRMT R0, RZ, 0x5410, R10 ;  /* 0x00005410ff007816 */ /* 0x000fcc000000000a */
[----:B------:R-:W0:Y:S01]  /*db60*/  @!P0 MUFU.EX2 R8, R8 ;  /* 0x0000000800088308 */ /* 0x000e220000000800 */
[----:B------:R-:W-:Y:S01]  /*db70*/  PRMT R10, RZ, 0x7610, R10 ;  /* 0x00007610ff0a7816 */ /* 0x000fe2000000000a */
[----:B------:R-:W-:Y:S02]  /*db80*/  FADD.FTZ R13, R0, UR5 ;  /* 0x00000005000d7e21 */ /* 0x000fe40008010000 */
[----:B-1----:R-:W-:Y:S02]  /*db90*/  @!P3 FADD.FTZ R0, R3, 1 ;  /* 0x3f8000000300b421 */ /* 0x002fe40000010000 */
[----:B------:R-:W-:Y:S02]  /*dba0*/  FADD.FTZ R10, R10, UR5 ;  /* 0x000000050a0a7e21 */ /* 0x000fe40008010000 */
[----:B------:R1:W3:Y:S01]  /*dbb0*/  @!P1 MUFU.RCP R12, R2 ;  /* 0x00000002000c9308 */ /* 0x0002e20000001000 */
[----:B------:R-:W-:Y:S02]  /*dbc0*/  FSETP.GTU.FTZ.AND P6, PT, R13, 20, PT ;  /* 0x41a000000d00780b */ /* 0x000fe40003fdc000 */
[----:B------:R-:W-:Y:S01]  /*dbd0*/  FSETP.GTU.FTZ.AND P5, PT, R10, 20, PT ;  /* 0x41a000000a00780b */ /* 0x000fe20003fbc000 */
[----:B0-----:R-:W-:-:S04]  /*dbe0*/  @!P0 FADD.FTZ R8, R8, 1 ;  /* 0x3f80000008088421 */ /* 0x001fc80000010000 */
[----:B------:R0:W4:Y:S06]  /*dbf0*/  @!P3 MUFU.RCP R3, R0 ;  /* 0x000000000003b308 */ /* 0x00012c0000001000 */
[----:B-1----:R-:W-:Y:S02]  /*dc00*/  @!P6 FMUL.FTZ R2, R13, -1.4426950216293334961 ;  /* 0xbfb8aa3b0d02e820 */ /* 0x002fe40000410000 */
[----:B------:R-:W1:Y:S01]  /*dc10*/  @!P0 MUFU.RCP R8, R8 ;  /* 0x0000000800088308 */ /* 0x000e620000001000 */
[--C-:B0-----:R-:W-:Y:S01]  /*dc20*/  PRMT R0, RZ, 0x5410, R11.reuse ;  /* 0x00005410ff007816 */ /* 0x101fe2000000000b */
[----:B---3--:R-:W-:Y:S01]  /*dc30*/  @!P1 FMUL.FTZ R35, R35, R12 ;  /* 0x0000000c23239220 */ /* 0x008fe20000410000 */
[----:B------:R-:W-:-:S03]  /*dc40*/  PRMT R11, RZ, 0x7610, R11 ;  /* 0x00007610ff0b7816 */ /* 0x000fc6000000000b */
[----:B------:R-:W-:Y:S02]  /*dc50*/  FADD.FTZ R14, R0, UR5 ;  /* 0x00000005000e7e21 */ /* 0x000fe40008010000 */
[----:B----4-:R-:W-:Y:S01]  /*dc60*/  @!P3 FMUL.FTZ R36, R36, R3 ;  /* 0x000000032424b220 */ /* 0x010fe20000410000 */
[--C-:B--2---:R-:W-:Y:S01]  /*dc70*/  PRMT R3, RZ, 0x5410, R4.reuse ;  /* 0x00005410ff037816 */ /* 0x104fe20000000004 */
[----:B------:R-:W-:Y:S01]  /*dc80*/  @!P5 FMUL.FTZ R0, R10, -1.4426950216293334961 ;  /* 0xbfb8aa3b0a00d820 */ /* 0x000fe20000410000 */
[----:B------:R-:W-:Y:S01]  /*dc90*/  FSETP.GTU.FTZ.AND P4, PT, R14, 20, PT ;  /* 0x41a000000e00780b */ /* 0x000fe20003f9c000 */
[----:B------:R-:W0:Y:S01]  /*dca0*/  @!P6 MUFU.EX2 R2, R2 ;  /* 0x000000020002e308 */ /* 0x000e220000000800 */
[----:B------:R-:W-:Y:S01]  /*dcb0*/  FADD.FTZ R11, R11, UR5 ;  /* 0x000000050b0b7e21 */ /* 0x000fe20008010000 */
[----:B------:R-:W-:Y:S01]  /*dcc0*/  PRMT R4, RZ, 0x7610, R4 ;  /* 0x00007610ff047816 */ /* 0x000fe20000000004 */
[----:B------:R-:W-:Y:S02]  /*dcd0*/  FADD.FTZ R10, R3, UR5 ;  /* 0x00000005030a7e21 */ /* 0x000fe40008010000 */
[----:B-1----:R-:W-:Y:S01]  /*dce0*/  @!P0 FMUL.FTZ R37, R37, R8 ;  /* 0x0000000825258220 */ /* 0x002fe20000410000 */
[----:B------:R-:W-:Y:S01]  /*dcf0*/  FSETP.GTU.FTZ.AND P3, PT, R11, 20, PT ;  /* 0x41a000000b00780b */ /* 0x000fe20003f7c000 */
[----:B------:R-:W-:Y:S01]  /*dd00*/  FADD.FTZ R12, R4, UR5 ;  /* 0x00000005040c7e21 */ /* 0x000fe20008010000 */
[----:B------:R-:W-:Y:S01]  /*dd10*/  FSETP.GTU.FTZ.AND P1, PT, R10, 20, PT ;  /* 0x41a000000a00780b */ /* 0x000fe20003f3c000 */
[----:B------:R-:W1:Y:S03]  /*dd20*/  @!P2 MUFU.EX2 R9, R9 ;  /* 0x000000090009a308 */ /* 0x000e660000000800 */
[----:B------:R-:W-:Y:S01]  /*dd30*/  @!P4 FMUL.FTZ R3, R14, -1.4426950216293334961 ;  /* 0xbfb8aa3b0e03c820 */ /* 0x000fe20000410000 */
[----:B------:R-:W-:Y:S01]  /*dd40*/  FSETP.GTU.FTZ.AND P0, PT, R12, 20, PT ;  /* 0x41a000000c00780b */ /* 0x000fe20003f1c000 */
[----:B0-----:R-:W-:-:S03]  /*dd50*/  @!P6 FADD.FTZ R2, R2, 1 ;  /* 0x3f8000000202e421 */ /* 0x001fc60000010000 */
[----:B------:R-:W0:Y:S02]  /*dd60*/  @!P5 MUFU.EX2 R0, R0 ;  /* 0x000000000000d308 */ /* 0x000e240000000800 */
[----:B------:R-:W-:Y:S02]  /*dd70*/  @!P3 FMUL.FTZ R4, R11, -1.4426950216293334961 ;  /* 0xbfb8aa3b0b04b820 */ /* 0x000fe40000410000 */
[----:B------:R-:W-:-:S04]  /*dd80*/  @!P1 FMUL.FTZ R8, R10, -1.4426950216293334961 ;  /* 0xbfb8aa3b0a089820 */ /* 0x000fc80000410000 */
[----:B------:R-:W2:Y:S01]  /*dd90*/  @!P4 MUFU.EX2 R3, R3 ;  /* 0x000000030003c308 */ /* 0x000ea20000000800 */
[----:B-1----:R-:W-:Y:S02]  /*dda0*/  @!P2 FADD.FTZ R9, R9, 1 ;  /* 0x3f8000000909a421 */ /* 0x002fe40000010000 */
[----:B------:R-:W-:-:S05]  /*ddb0*/  @!P0 FMUL.FTZ R10, R12, -1.4426950216293334961 ;  /* 0xbfb8aa3b0c0a8820 */ /* 0x000fca0000410000 */
[----:B------:R-:W1:Y:S01]  /*ddc0*/  @!P1 MUFU.EX2 R8, R8 ;  /* 0x0000000800089308 */ /* 0x000e620000000800 */
[----:B0-----:R-:W-:Y:S02]  /*ddd0*/  @!P5 FADD.FTZ R0, R0, 1 ;  /* 0x3f8000000000d421 */ /* 0x001fe40000010000 */
[----:B--2---:R-:W-:-:S05]  /*dde0*/  @!P4 FADD.FTZ R3, R3, 1 ;  /* 0x3f8000000303c421 */ /* 0x004fca0000010000 */
[----:B------:R-:W0:Y:S01]  /*ddf0*/  @!P6 MUFU.RCP R2, R2 ;  /* 0x000000020002e308 */ /* 0x000e220000001000 */
[----:B-1----:R-:W-:-:S07]  /*de00*/  @!P1 FADD.FTZ R8, R8, 1 ;  /* 0x3f80000008089421 */ /* 0x002fce0000010000 */
[----:B------:R-:W1:Y:S08]  /*de10*/  @!P3 MUFU.EX2 R4, R4 ;  /* 0x000000040004b308 */ /* 0x000e700000000800 */
[----:B------:R2:W3:Y:S01]  /*de20*/  @!P5 MUFU.RCP R11, R0 ;  /* 0x00000000000bd308 */ /* 0x0004e20000001000 */
[----:B0-----:R-:W-:-:S07]  /*de30*/  @!P6 FMUL.FTZ R39, R39, R2 ;  /* 0x000000022727e220 */ /* 0x001fce0000410000 */
[----:B------:R0:W4:Y:S01]  /*de40*/  @!P4 MUFU.RCP R12, R3 ;  /* 0x00000003000cc308 */ /* 0x0001220000001000 */
[--C-:B--2---:R-:W-:Y:S01]  /*de50*/  PRMT R0, RZ, 0x5410, R5.reuse ;  /* 0x00005410ff007816 */ /* 0x104fe20000000005 */
[----:B-1----:R-:W-:Y:S01]  /*de60*/  @!P3 FADD.FTZ R4, R4, 1 ;  /* 0x3f8000000404b421 */ /* 0x002fe20000010000 */
[----:B------:R-:W-:-:S03]  /*de70*/  PRMT R5, RZ, 0x7610, R5 ;  /* 0x00007610ff057816 */ /* 0x000fc60000000005 */
[----:B------:R-:W-:Y:S01]  /*de80*/  FADD.FTZ R13, R0, UR5 ;  /* 0x00000005000d7e21 */ /* 0x000fe20008010000 */
[--C-:B------:R-:W-:Y:S01]  /*de90*/  PRMT R0, RZ, 0x5410, R6.reuse ;  /* 0x00005410ff007816 */ /* 0x100fe20000000006 */
[----:B------:R-:W1:Y:S01]  /*dea0*/  @!P2 MUFU.RCP R9, R9 ;  /* 0x000000090009a308 */ /* 0x000e620000001000 */
[----:B------:R-:W-:Y:S01]  /*deb0*/  FADD.FTZ R5, R5, UR5 ;  /* 0x0000000505057e21 */ /* 0x000fe20008010000 */
[----:B------:R-:W-:Y:S01]  /*dec0*/  PRMT R6, RZ, 0x7610, R6 ;  /* 0x00007610ff067816 */ /* 0x000fe20000000006 */
[----:B---3--:R-:W-:Y:S01]  /*ded0*/  @!P5 FMUL.FTZ R40, R40, R11 ;  /* 0x0000000b2828d220 */ /* 0x008fe20000410000 */
[--C-:B0-----:R-:W-:Y:S01]  /*dee0*/  PRMT R3, RZ, 0x5410, R7.reuse ;  /* 0x00005410ff037816 */ /* 0x101fe20000000007 */
[----:B------:R-:W-:Y:S01]  /*def0*/  FADD.FTZ R14, R0, UR5 ;  /* 0x00000005000e7e21 */ /* 0x000fe20008010000 */
[----:B------:R-:W-:Y:S01]  /*df00*/  PRMT R7, RZ, 0x7610, R7 ;  /* 0x00007610ff077816 */ /* 0x000fe20000000007 */
[----:B------:R-:W-:Y:S01]  /*df10*/  FADD.FTZ R6, R6, UR5 ;  /* 0x0000000506067e21 */ /* 0x000fe20008010000 */
[----:B------:R-:W0:Y:S01]  /*df20*/  @!P1 MUFU.RCP R8, R8 ;  /* 0x0000000800089308 */ /* 0x000e220000001000 */
[----:B------:R-:W-:Y:S01]  /*df30*/  FSETP.GTU.FTZ.AND P6, PT, R5, 20, PT ;  /* 0x41a000000500780b */ /* 0x000fe20003fdc000 */
[----:B----4-:R-:W-:Y:S01]  /*df40*/  @!P4 FMUL.FTZ R41, R41, R12 ;  /* 0x0000000c2929c220 */ /* 0x010fe20000410000 */
[----:B------:R-:W-:Y:S01]  /*df50*/  FSETP.GTU.FTZ.AND P4, PT, R14, 20, PT ;  /* 0x41a000000e00780b */ /* 0x000fe20003f9c000 */
[----:B------:R-:W-:Y:S01]  /*df60*/  FADD.FTZ R7, R7, UR5 ;  /* 0x0000000507077e21 */ /* 0x000fe20008010000 */
[----:B------:R-:W-:-:S02]  /*df70*/  FSETP.GTU.FTZ.AND P5, PT, R6, 20, PT ;  /* 0x41a000000600780b */ /* 0x000fc40003fbc000 */
[----:B------:R-:W-:Y:S01]  /*df80*/  F2FP.BF16.PACK_AB R12, R31, R32 ;  /* 0x000000201f0c723e */ /* 0x000fe200000010ff */
[----:B------:R-:W2:Y:S01]  /*df90*/  @!P0 MUFU.EX2 R10, R10 ;  /* 0x0000000a000a8308 */ /* 0x000ea20000000800 */
[----:B-1----:R-:W-:Y:S01]  /*dfa0*/  @!P2 FMUL.FTZ R38, R38, R9 ;  /* 0x000000092626a220 */ /* 0x002fe20000410000 */
[----:B------:R-:W-:-:S04]  /*dfb0*/  FSETP.GTU.FTZ.AND P2, PT, R13, 20, PT ;  /* 0x41a000000d00780b */ /* 0x000fc80003f5c000 */
[----:B------:R-:W-:Y:S02]  /*dfc0*/  @!P6 FMUL.FTZ R2, R5, -1.4426950216293334961 ;  /* 0xbfb8aa3b0502e820 */ /* 0x000fe40000410000 */
[----:B------:R1:W3:Y:S01]  /*dfd0*/  @!P3 MUFU.RCP R9, R4 ;  /* 0x000000040009b308 */ /* 0x0002e20000001000 */
[----:B0-----:R-:W-:Y:S01]  /*dfe0*/  @!P1 FMUL.FTZ R43, R43, R8 ;  /* 0x000000082b2b9220 */ /* 0x001fe20000410000 */
[----:B------:R-:W-:Y:S01]  /*dff0*/  FSETP.GTU.FTZ.AND P1, PT, R7, 20, PT ;  /* 0x41a000000700780b */ /* 0x000fe20003f3c000 */
[----:B------:R-:W-:Y:S02]  /*e000*/  FADD.FTZ R5, R3, UR5 ;  /* 0x0000000503057e21 */ /* 0x000fe40008010000 */
[----:B------:R-:W-:Y:S01]  /*e010*/  @!P4 FMUL.FTZ R3, R14, -1.4426950216293334961 ;  /* 0xbfb8aa3b0e03c820 */ /* 0x000fe20000410000 */
[----:B------:R-:W-:Y:S01]  /*e020*/  F2FP.BF16.PACK_AB R14, R27, R28 ;  /* 0x0000001c1b0e723e */ /* 0x000fe200000010ff */
[----:B------:R-:W-:Y:S01]  /*e030*/  @!P2 FMUL.FTZ R0, R13, -1.4426950216293334961 ;  /* 0xbfb8aa3b0d00a820 */ /* 0x000fe20000410000 */
[----:B------:R-:W-:Y:S01]  /*e040*/  F2FP.BF16.PACK_AB R13, R29, R30 ;  /* 0x0000001e1d0d723e */ /* 0x000fe200000010ff */
[----:B--2---:R-:W-:Y:S01]  /*e050*/  @!P0 FADD.FTZ R10, R10, 1 ;  /* 0x3f8000000a0a8421 */ /* 0x004fe20000010000 */
[----:B------:R-:W-:Y:S01]  /*e060*/  F2FP.BF16.PACK_AB R27, R17, R18 ;  /* 0x00000012111b723e */ /* 0x000fe200000010ff */
[----:B-1----:R-:W-:Y:S01]  /*e070*/  @!P5 FMUL.FTZ R4, R6, -1.4426950216293334961 ;  /* 0xbfb8aa3b0604d820 */ /* 0x002fe20000410000 */
[----:B------:R-:W0:Y:S01]  /*e080*/  @!P6 MUFU.EX2 R2, R2 ;  /* 0x000000020002e308 */ /* 0x000e220000000800 */
[----:B------:R-:W-:Y:S01]  /*e090*/  STS.128 [R49.X16], R12 ;  /* 0x0000000c31007388 */ /* 0x000fe2000000cc00 */
[----:B------:R-:W-:Y:S01]  /*e0a0*/  F2FP.BF16.PACK_AB R18, R40, R39 ;  /* 0x000000272812723e */ /* 0x000fe200000010ff */
[----:B------:R-:W-:-:S02]  /*e0b0*/  @!P1 FMUL.FTZ R6, R7, -1.4426950216293334961 ;  /* 0xbfb8aa3b07069820 */ /* 0x000fc40000410000 */
[----:B---3--:R-:W-:Y:S01]  /*e0c0*/  @!P3 FMUL.FTZ R42, R42, R9 ;  /* 0x000000092a2ab220 */ /* 0x008fe20000410000 */
[----:B------:R-:W-:Y:S01]  /*e0d0*/  FSETP.GTU.FTZ.AND P3, PT, R5, 20, PT ;  /* 0x41a000000500780b */ /* 0x000fe20003f7c000 */
[----:B------:R-:W-:Y:S01]  /*e0e0*/  STS.128 [R49.X16+0x10], R24 ;  /* 0x0000101831007388 */ /* 0x000fe2000000cc00 */
[----:B------:R1:W2:Y:S01]  /*e0f0*/  @!P0 MUFU.RCP R7, R10 ;  /* 0x0000000a00078308 */ /* 0x0002a20000001000 */
[----:B------:R-:W-:-:S06]  /*e100*/  NOP ;  /* 0x0000000000007918 */ /* 0x000fcc0000000000 */
[----:B------:R-:W-:Y:S01]  /*e110*/  LDS.128 R12, [R99.X16+0x200] ;  /* 0x00020000630c7984 */ /* 0x000fe2000000cc00 */
[----:B------:R-:W3:Y:S01]  /*e120*/  @!P4 MUFU.EX2 R3, R3 ;  /* 0x000000030003c308 */ /* 0x000ee20000000800 */
[----:B0-----:R-:W-:Y:S02]  /*e130*/  @!P6 FADD.FTZ R2, R2, 1 ;  /* 0x3f8000000202e421 */ /* 0x001fe40000010000 */
[----:B-1----:R-:W0:Y:S01]  /*e140*/  LDS.128 R8, [R99.X16] ;  /* 0x0000000063087984 */ /* 0x002e22000000cc00 */
[----:B------:R-:W-:-:S04]  /*e150*/  @!P3 FMUL.FTZ R5, R5, -1.4426950216293334961 ;  /* 0xbfb8aa3b0505b820 */ /* 0x000fc80000410000 */
[----:B------:R-:W1:Y:S01]  /*e160*/  @!P2 MUFU.EX2 R0, R0 ;  /* 0x000000000000a308 */ /* 0x000e620000000800 */
[----:B--2---:R-:W-:-:S05]  /*e170*/  @!P0 FMUL.FTZ R44, R44, R7 ;  /* 0x000000072c2c8220 */ /* 0x004fca0000410000 */
[----:B------:R-:W-:Y:S02]  /*e180*/  F2FP.BF16.PACK_AB R20, R44, R43 ;  /* 0x0000002b2c14723e */ /* 0x000fe400000010ff */
[----:B------:R-:W2:Y:S01]  /*e190*/  @!P3 MUFU.EX2 R5, R5 ;  /* 0x000000050005b308 */ /* 0x000ea20000000800 */
[----:B---3--:R-:W-:-:S07]  /*e1a0*/  @!P4 FADD.FTZ R3, R3, 1 ;  /* 0x3f8000000303c421 */ /* 0x008fce0000010000 */
[----:B------:R-:W3:Y:S01]  /*e1b0*/  @!P1 MUFU.EX2 R6, R6 ;  /* 0x0000000600069308 */ /* 0x000ee20000000800 */
[----:B-1----:R-:W-:-:S07]  /*e1c0*/  @!P2 FADD.FTZ R0, R0, 1 ;  /* 0x3f8000000000a421 */ /* 0x002fce0000010000 */
[----:B------:R-:W1:Y:S01]  /*e1d0*/  @!P5 MUFU.EX2 R4, R4 ;  /* 0x000000040004d308 */ /* 0x000e620000000800 */
[----:B--2---:R-:W-:-:S07]  /*e1e0*/  @!P3 FADD.FTZ R5, R5, 1 ;  /* 0x3f8000000505b421 */ /* 0x004fce0000010000 */
[----:B------:R2:W4:Y:S01]  /*e1f0*/  @!P6 MUFU.RCP R17, R2 ;  /* 0x000000020011e308 */ /* 0x0005220000001000 */
[----:B---3--:R-:W-:-:S07]  /*e200*/  @!P1 FADD.FTZ R6, R6, 1 ;  /* 0x3f80000006069421 */ /* 0x008fce0000010000 */
[----:B------:R3:W5:Y:S01]  /*e210*/  @!P4 MUFU.RCP R16, R3 ;  /* 0x000000030010c308 */ /* 0x0007620000001000 */
[----:B--2---:R-:W-:Y:S01]  /*e220*/  MOV R2, UR7 ;  /* 0x0000000700027c02 */ /* 0x004fe20008000f00 */
[----:B-1----:R-:W-:-:S06]  /*e230*/  @!P5 FADD.FTZ R4, R4, 1 ;  /* 0x3f8000000404d421 */ /* 0x002fcc0000010000 */
[----:B------:R-:W1:Y:S01]  /*e240*/  @!P2 MUFU.RCP R0, R0 ;  /* 0x000000000000a308 */ /* 0x000e620000001000 */
[----:B---3--:R-:W-:Y:S01]  /*e250*/  MOV R3, UR8 ;  /* 0x0000000800037c02 */ /* 0x008fe20008000f00 */
[----:B----4-:R-:W-:Y:S01]  /*e260*/  @!P6 FMUL.FTZ R46, R46, R17 ;  /* 0x000000112e2ee220 */ /* 0x010fe20000410000 */
[----:B------:R-:W-:Y:S01]  /*e270*/  F2FP.BF16.PACK_AB R17, R38, R37 ;  /* 0x000000252611723e */ /* 0x000fe200000010ff */
[----:B------:R-:W-:Y:S02]  /*e280*/  ULDC.64 UR8, c[0x0][0x2f8] ;  /* 0x0000be0000087ab9 */ /* 0x000fe40000000a00 */
[----:B------:R-:W-:Y:S01]  /*e290*/  IMAD.WIDE R2, R51, 0x10, R2 ;  /* 0x0000001033027825 */ /* 0x000fe200078e0202 */
[----:B------:R-:W-:Y:S01]  /*e2a0*/  UIMAD UR7, UR13, UR8, URZ ;  /* 0x000000080d0772a4 */ /* 0x000fe2000f8e023f */
[----:B------:R-:W2:Y:S01]  /*e2b0*/  @!P5 MUFU.RCP R19, R4 ;  /* 0x000000040013d308 */ /* 0x000ea20000001000 */
[----:B------:R-:W-:Y:S01]  /*e2c0*/  UIMAD.WIDE.U32 UR36, UR12, UR8, UR36 ;  /* 0x000000080c2472a5 */ /* 0x000fe2000f8e0024 */
[----:B-----5:R-:W-:Y:S01]  /*e2d0*/  @!P4 FMUL.FTZ R47, R47, R16 ;  /* 0x000000102f2fc220 */ /* 0x020fe20000410000 */
[----:B0-----:R-:W-:Y:S01]  /*e2e0*/  STG.E.128 [R2.64], R8 ;  /* 0x0000000802007986 */ /* 0x001fe2000c101d1a */
[----:B------:R-:W-:Y:S01]  /*e2f0*/  F2FP.BF16.PACK_AB R16, R36, R35 ;  /* 0x000000232410723e */ /* 0x000fe200000010ff */
[----:B------:R-:W-:-:S02]  /*e300*/  UIMAD UR7, UR12, UR9, UR7 ;  /* 0x000000090c0772a4 */ /* 0x000fc4000f8e0207 */
[----:B------:R0:W-:Y:S01]  /*e310*/  STG.E.128 [R2.64+0x200], R12 ;  /* 0x0002000c02007986 */ /* 0x0001e2000c101d1a */
[----:B------:R-:W3:Y:S01]  /*e320*/  @!P3 MUFU.RCP R5, R5 ;  /* 0x000000050005b308 */ /* 0x000ee20000001000 */
[----:B-1----:R-:W-:Y:S01]  /*e330*/  @!P2 FMUL.FTZ R45, R45, R0 ;  /* 0x000000002d2da220 */ /* 0x002fe20000410000 */
[----:B------:R-:W-:Y:S02]  /*e340*/  UIADD3 UR9, UR37, UR7, URZ ;  /* 0x0000000725097290 */ /* 0x000fe4000fffe03f */
[----:B------:R-:W-:Y:S02]  /*e350*/  UIMAD UR7, UR11, UR24, URZ ;  /* 0x000000180b0772a4 */ /* 0x000fe4000f8e023f */
[----:B------:R-:W-:Y:S01]  /*e360*/  F2FP.BF16.PACK_AB R21, R46, R45 ;  /* 0x0000002d2e15723e */ /* 0x000fe200000010ff */
[----:B------:R-:W-:Y:S01]  /*e370*/  UMOV UR8, UR36 ;  /* 0x0000002400087c82 */ /* 0x000fe20008000000 */
[----:B------:R-:W1:Y:S01]  /*e380*/  @!P1 MUFU.RCP R6, R6 ;  /* 0x0000000600069308 */ /* 0x000e620000001000 */
[----:B--2---:R-:W-:Y:S01]  /*e390*/  @!P5 FMUL.FTZ R48, R48, R19 ;  /* 0x000000133030d220 */ /* 0x004fe20000410000 */
[----:B------:R-:W-:Y:S01]  /*e3a0*/  F2FP.BF16.PACK_AB R19, R42, R41 ;  /* 0x000000292a13723e */ /* 0x000fe200000010ff */
[----:B------:R-:W-:Y:S01]  /*e3b0*/  BAR.SYNC.DEFER_BLOCKING 0x0 ;  /* 0x0000000000007b1d */ /* 0x000fe20000010000 */
[----:B------:R-:W-:-:S02]  /*e3c0*/  UIMAD UR7, UR10, UR25, UR7 ;  /* 0x000000190a0772a4 */ /* 0x000fc4000f8e0207 */
[----:B------:R-:W-:Y:S01]  /*e3d0*/  F2FP.BF16.PACK_AB R22, R48, R47 ;  /* 0x0000002f3016723e */ /* 0x000fe200000010ff */
[----:B------:R-:W-:Y:S01]  /*e3e0*/  UIMAD.WIDE.U32 UR8, UR10, UR24, UR8 ;  /* 0x000000180a0872a5 */ /* 0x000fe2000f8e0008 */
[----:B---3--:R-:W-:Y:S02]  /*e3f0*/  @!P3 FMUL.FTZ R34, R34, R5 ;  /* 0x000000052222b220 */ /* 0x008fe40000410000 */
[----:B------:R-:W-:Y:S01]  /*e400*/  FADD.FTZ R5, R35, R106 ;  /* 0x0000006a23057221 */ /* 0x000fe20000010000 */
[----:B------:R-:W-:Y:S02]  /*e410*/  ULDC.64 UR24, c[0x0][0x340] ;  /* 0x0000d00000187ab9 */ /* 0x000fe40000000a00 */
[----:B------:R-:W-:Y:S01]  /*e420*/  UIADD3 UR9, UR9, UR7, URZ ;  /* 0x0000000709097290 */ /* 0x000fe2000fffe03f */
[----:B------:R-:W-:Y:S01]  /*e430*/  FADD.FTZ R36, R5, R36 ;  /* 0x0000002405247221 */ /* 0x000fe20000010000 */
[----:B------:R-:W-:Y:S01]  /*e440*/  ULEA UR7, UP0, UR8, UR24, 0x1 ;  /* 0x0000001808077291 */ /* 0x000fe2000f80083f */
[----:B-1----:R-:W-:-:S02]  /*e450*/  @!P1 FMUL.FTZ R33, R33, R6 ;  /* 0x0000000621219220 */ /* 0x002fc40000410000 */
[----:B------:R-:W-:Y:S01]  /*e460*/  FADD.FTZ R37, R36, R37 ;  /* 0x0000002524257221 */ /* 0x000fe20000010000 */
[----:B------:R-:W-:Y:S02]  /*e470*/  ULEA.HI.X UR8, UR8, UR25, UR9, 0x1, UP0 ;  /* 0x0000001908087291 */ /* 0x000fe400080f0c09 */
[----:B------:R-:W-:Y:S01]  /*e480*/  F2FP.BF16.PACK_AB R23, R33, R34 ;  /* 0x000000222117723e */ /* 0x000fe200000010ff */
[----:B------:R-:W-:Y:S01]  /*e490*/  FADD.FTZ R38, R37, R38 ;  /* 0x0000002625267221 */ /* 0x000fe20000010000 */
[----:B0-----:R-:W-:Y:S01]  /*e4a0*/  MOV R2, UR7 ;  /* 0x0000000700027c02 */ /* 0x001fe20008000f00 */
[----:B------:R-:W-:Y:S01]  /*e4b0*/  UISETP.GT.AND UP0, UPT, UR22, 0x1, UPT ;  /* 0x000000011600788c */ /* 0x000fe2000bf04270 */
[----:B------:R-:W-:Y:S01]  /*e4c0*/  MOV R3, UR8 ;  /* 0x0000000800037c02 */ /* 0x000fe20008000f00 */
[----:B------:R-:W-:Y:S01]  /*e4d0*/  FADD.FTZ R39, R38, R39 ;  /* 0x0000002726277221 */ /* 0x000fe20000010000 */
[----:B------:R-:W-:Y:S03]  /*e4e0*/  STS.128 [R49.X16], R16 ;  /* 0x0000001031007388 */ /* 0x000fe6000000cc00 */
[----:B------:R-:W-:Y:S01]  /*e4f0*/  FADD.FTZ R40, R39, R40 ;  /* 0x0000002827287221 */ /* 0x000fe20000010000 */
[----:B------:R-:W-:Y:S01]  /*e500*/  STS.128 [R49.X16+0x10], R20 ;  /* 0x0000101431007388 */ /* 0x000fe2000000cc00 */
[----:B------:R-:W-:-:S06]  /*e510*/  NOP ;  /* 0x0000000000007918 */ /* 0x000fcc0000000000 */
[----:B------:R-:W0:Y:S01]  /*e520*/  LDS.128 R8, [R99.X16] ;  /* 0x0000000063087984 */ /* 0x000e22000000cc00 */
[----:B------:R-:W-:Y:S01]  /*e530*/  FADD.FTZ R41, R40, R41 ;  /* 0x0000002928297221 */ /* 0x000fe20000010000 */
[----:B------:R-:W-:Y:S01]  /*e540*/  PLOP3.LUT P0, PT, PT, PT, UP0, 0x80, 0x0 ;  /* 0x000000000000781c */ /* 0x000fe20003f0f008 */
[----:B------:R-:W-:Y:S01]  /*e550*/  IMAD.WIDE R2, R51, 0x10, R2 ;  /* 0x0000001033027825 */ /* 0x000fe200078e0202 */
[----:B------:R-:W1:Y:S03]  /*e560*/  LDS.128 R4, [R99.X16+0x200] ;  /* 0x0002000063047984 */ /* 0x000e66000000cc00 */
        /* <DEDUP_REMOVED lines=13> */
.L_x_3336:
        /* <DEDUP_REMOVED lines=34> */
.L_x_3474:
[----:B0-----:R-:W-:Y:S05]  /*e860*/  BSYNC B0 ;  /* 0x0000000000007941 */ /* 0x001fea0003800000 */
.L_x_3473:
        /* <DEDUP_REMOVED lines=33> */
.L_x_3476:
[----:B------:R-:W3:Y:S02]  /*ea80*/  S2R R11, SR_TID.X ;  /* 0x00000000000b7919 */ /* 0x000ee40000002100 */
.L_x_3477:
[----:B0-----:R-:W-:Y:S05]  /*ea90*/  BSYNC B0 ;  /* 0x0000000000007941 */ /* 0x001fea0003800000 */
.L_x_3475:
        /* <DEDUP_REMOVED lines=12> */
.L_x_3478:
        /* <DEDUP_REMOVED lines=32> */
.L_x_3375:
[----:B------:R-:W-:Y:S01]  /*ed60*/  HFMA2.MMA R66, -RZ, RZ, 0, 5.9604644775390625e-08 ;  /* 0x00000001ff427435 */ /* 0x000fe200000001ff */
[----:B------:R-:W-:-:S02]  /*ed70*/  MOV R67, R62 ;  /* 0x0000003e00437202 */ /* 0x000fc40000000f00 */
[----:B------:R-:W-:Y:S02]  /*ed80*/  MOV R64, RZ ;  /* 0x000000ff00407202 */ /* 0x000fe40000000f00 */
[----:B------:R-:W-:Y:S02]  /*ed90*/  MOV R63, 0xffffffff ;  /* 0xffffffff003f7802 */ /* 0x000fe40000000f00 */
[----:B------:R-:W-:Y:S02]  /*eda0*/  MOV R60, 0xedc0 ;  /* 0x0000edc0003c7802 */ /* 0x000fe40000000f00 */
[----:B------:R-:W-:Y:S05]  /*edb0*/  CALL.REL.NOINC `($__internal_83_$__cuda_sm70_shflsync_up) ;  /* 0x00001eb000007944 */ /* 0x000fea0003c00000 */
[----:B-1----:R-:W-:Y:S01]  /*edc0*/  MOV R65, R63 ;  /* 0x0000003f00417202 */ /* 0x002fe20000000f00 */
[----:B0-----:R-:W-:Y:S05]  /*edd0*/  BRA `(.L_x_3479) ;  /* 0xffff832000007947 */ /* 0x001fea000383ffff */
.L_x_3376:
[----:B------:R-:W-:Y:S01]  /*ede0*/  HFMA2.MMA R66, -RZ, RZ, 0, 5.9604644775390625e-08 ;  /* 0x00000001ff427435 */ /* 0x000fe200000001ff */
[----:B------:R-:W-:Y:S02]  /*edf0*/  MOV R67, R80 ;  /* 0x0000005000437202 */ /* 0x000fe40000000f00 */
[----:B------:R-:W-:Y:S02]  /*ee00*/  MOV R64, RZ ;  /* 0x000000ff00407202 */ /* 0x000fe40000000f00 */
[----:B------:R-:W-:-:S02]  /*ee10*/  MOV R63, 0xffffffff ;  /* 0xffffffff003f7802 */ /* 0x000fc40000000f00 */
[----:B------:R-:W-:Y:S02]  /*ee20*/  MOV R60, 0xee40 ;  /* 0x0000ee40003c7802 */ /* 0x000fe40000000f00 */
[----:B01----:R-:W-:Y:S05]  /*ee30*/  CALL.REL.NOINC `($__internal_83_$__cuda_sm70_shflsync_up) ;  /* 0x00001e3000007944 */ /* 0x003fea0003c00000 */
[----:B0-----:R-:W-:Y:S01]  /*ee40*/  HFMA2.MMA R66, -RZ, RZ, 0, 5.9604644775390625e-08 ;  /* 0x00000001ff427435 */ /* 0x001fe200000001ff */
[----:B-1----:R-:W-:Y:S02]  /*ee50*/  MOV R77, R63 ;  /* 0x0000003f004d7202 */ /* 0x002fe40000000f00 */
[----:B------:R-:W-:Y:S02]  /*ee60*/  MOV R67, R82 ;  /* 0x0000005200437202 */ /* 0x000fe40000000f00 */
[----:B------:R-:W-:Y:S02]  /*ee70*/  MOV R64, RZ ;  /* 0x000000ff00407202 */ /* 0x000fe40000000f00 */
[----:B------:R-:W-:Y:S02]  /*ee80*/  MOV R63, 0xffffffff ;  /* 0xffffffff003f7802 */ /* 0x000fe40000000f00 */
[----:B------:R-:W-:Y:S02]  /*ee90*/  MOV R60, 0xeeb0 ;  /* 0x0000eeb0003c7802 */ /* 0x000fe40000000f00 */
[----:B------:R-:W-:Y:S05]  /*eea0*/  CALL.REL.NOINC `($__internal_83_$__cuda_sm70_shflsync_up) ;  /* 0x00001dc000007944 */ /* 0x000fea0003c00000 */
[----:B0-----:R-:W-:Y:S01]  /*eeb0*/  HFMA2.MMA R66, -RZ, RZ, 0, 5.9604644775390625e-08 ;  /* 0x00000001ff427435 */ /* 0x001fe200000001ff */
[----:B-1----:R-:W-:-:S02]  /*eec0*/  MOV R79, R63 ;  /* 0x0000003f004f7202 */ /* 0x002fc40000000f00 */
[----:B------:R-:W-:Y:S02]  /*eed0*/  MOV R67, R83 ;  /* 0x0000005300437202 */ /* 0x000fe40000000f00 */
[----:B------:R-:W-:Y:S02]  /*eee0*/  MOV R64, RZ ;  /* 0x000000ff00407202 */ /* 0x000fe40000000f00 */
[----:B------:R-:W-:Y:S02]  /*eef0*/  MOV R63, 0xffffffff ;  /* 0xffffffff003f7802 */ /* 0x000fe40000000f00 */
[----:B------:R-:W-:Y:S02]  /*ef00*/  MOV R60, 0xef20 ;  /* 0x0000ef20003c7802 */ /* 0x000fe40000000f00 */
[----:B------:R-:W-:Y:S05]  /*ef10*/  CALL.REL.NOINC `($__internal_83_$__cuda_sm70_shflsync_up) ;  /* 0x00001d5000007944 */ /* 0x000fea0003c00000 */
        /* <DEDUP_REMOVED lines=20> */
[----:B------:R-:W-:Y:S05]  /*f060*/  CALL.REL.NOINC `($__internal_83_$__cuda_sm70_shflsync_up) ;  /* 0x00001c0000007944 */ /* 0x000fea0003c00000 */
[----:B0-----:R-:W-:Y:S01]  /*f070*/  HFMA2.MMA R66, -RZ, RZ, 0, 1.1920928955078125e-07 ;  /* 0x00000002ff427435 */ /* 0x001fe200000001ff */
[----:B-1----:R-:W-:Y:S02]  /*f080*/  MOV R62, R63 ;  /* 0x0000003f003e7202 */ /* 0x002fe40000000f00 */
[----:B------:R-:W-:Y:S02]  /*f090*/  MOV R67, R79 ;  /* 0x0000004f00437202 */ /* 0x000fe40000000f00 */
[----:B------:R-:W-:Y:S02]  /*f0a0*/  MOV R64, RZ ;  /* 0x000000ff00407202 */ /* 0x000fe40000000f00 */
[----:B------:R-:W-:Y:S02]  /*f0b0*/  MOV R63, 0xffffffff ;  /* 0xffffffff003f7802 */ /* 0x000fe40000000f00 */
[----:B------:R-:W-:-:S02]  /*f0c0*/  MOV R60, 0xf0e0 ;  /* 0x0000f0e0003c7802 */ /* 0x000fc40000000f00 */
[----:B------:R-:W-:Y:S05]  /*f0d0*/  CALL.REL.NOINC `($__internal_83_$__cuda_sm70_shflsync_up) ;  /* 0x00001b9000007944 */ /* 0x000fea0003c00000 */
[----:B0-----:R-:W-:Y:S01]  /*f0e0*/  HFMA2.MMA R66, -RZ, RZ, 0, 1.1920928955078125e-07 ;  /* 0x00000002ff427435 */ /* 0x001fe200000001ff */
[----:B-1----:R-:W-:-:S02]  /*f0f0*/  MOV R65, R63 ;  /* 0x0000003f00417202 */ /* 0x002fc40000000f00 */
[----:B------:R-:W-:Y:S02]  /*f100*/  MOV R67, R82 ;  /* 0x0000005200437202 */ /* 0x000fe40000000f00 */
[----:B------:R-:W-:Y:S02]  /*f110*/  MOV R64, RZ ;  /* 0x000000ff00407202 */ /* 0x000fe40000000f00 */
[----:B------:R-:W-:Y:S02]  /*f120*/  MOV R63, 0xffffffff ;  /* 0xffffffff003f7802 */ /* 0x000fe40000000f00 */
[----:B------:R-:W-:Y:S02]  /*f130*/  MOV R60, 0xf150 ;  /* 0x0000f150003c7802 */ /* 0x000fe40000000f00 */
[----:B------:R-:W-:Y:S05]  /*f140*/  CALL.REL.NOINC `($__internal_83_$__cuda_sm70_shflsync_up) ;  /* 0x00001b2000007944 */ /* 0x000fea0003c00000 */
[----:B0-----:R-:W-:Y:S01]  /*f150*/  HFMA2.MMA R66, -RZ, RZ, 0, 1.1920928955078125e-07 ;  /* 0x00000002ff427435 */ /* 0x001fe200000001ff */
[----:B-1----:R-:W-:Y:S02]  /*f160*/  MOV R76, R63 ;  /* 0x0000003f004c7202 */ /* 0x002fe40000000f00 */
[----:B------:R-:W-:Y:S02]  /*f170*/  MOV R67, R83 ;  /* 0x0000005300437202 */ /* 0x000fe40000000f00 */
[----:B------:R-:W-:-:S02]  /*f180*/  MOV R64, RZ ;  /* 0x000000ff00407202 */ /* 0x000fc40000000f00 */
[----:B------:R-:W-:Y:S02]  /*f190*/  MOV R63, 0xffffffff ;  /* 0xffffffff003f7802 */ /* 0x000fe40000000f00 */
[----:B------:R-:W-:Y:S02]  /*f1a0*/  MOV R60, 0xf1c0 ;  /* 0x0000f1c0003c7802 */ /* 0x000fe40000000f00 */
[----:B------:R-:W-:Y:S05]  /*f1b0*/  CALL.REL.NOINC `($__internal_83_$__cuda_sm70_shflsync_up) ;  /* 0x00001ab000007944 */ /* 0x000fea0003c00000 */
        /* <DEDUP_REMOVED lines=17> */
[----:B------:R-:W-:Y:S05]  /*f2d0*/  CALL.REL.NOINC `($__internal_83_$__cuda_sm70_shflsync_up) ;  /* 0x0000199000007944 */ /* 0x000fea0003c00000 */
[----:B0-----:R-:W-:Y:S01]  /*f2e0*/  HFMA2.MMA R66, -RZ, RZ, 0, 2.384185791015625e-07 ;  /* 0x00000004ff427435 */ /* 0x001fe200000001ff */
[----:B-1----:R-:W-:-:S02]  /*f2f0*/  MOV R62, R63 ;  /* 0x0000003f003e7202 */ /* 0x002fc40000000f00 */
[----:B------:R-:W-:Y:S02]  /*f300*/  MOV R67, R79 ;  /* 0x0000004f00437202 */ /* 0x000fe40000000f00 */
[----:B------:R-:W-:Y:S02]  /*f310*/  MOV R64, RZ ;  /* 0x000000ff00407202 */ /* 0x000fe40000000f00 */
[----:B------:R-:W-:Y:S02]  /*f320*/  MOV R63, 0xffffffff ;  /* 0xffffffff003f7802 */ /* 0x000fe40000000f00 */
[----:B------:R-:W-:Y:S02]  /*f330*/  MOV R60, 0xf350 ;  /* 0x0000f350003c7802 */ /* 0x000fe40000000f00 */
[----:B------:R-:W-:Y:S05]  /*f340*/  CALL.REL.NOINC `($__internal_83_$__cuda_sm70_shflsync_up) ;  /* 0x0000192000007944 */ /* 0x000fea0003c00000 */
[----:B0-----:R-:W-:Y:S01]  /*f350*/  HFMA2.MMA R66, -RZ, RZ, 0, 2.384185791015625e-07 ;  /* 0x00000004ff427435 */ /* 0x001fe200000001ff */
[----:B-1----:R-:W-:Y:S02]  /*f360*/  MOV R65, R63 ;  /* 0x0000003f00417202 */ /* 0x002fe40000000f00 */
[----:B------:R-:W-:Y:S02]  /*f370*/  MOV R67, R82 ;  /* 0x0000005200437202 */ /* 0x000fe40000000f00 */
[----:B------:R-:W-:-:S02]  /*f380*/  MOV R64, RZ ;  /* 0x000000ff00407202 */ /* 0x000fc40000000f00 */
[----:B------:R-:W-:Y:S02]  /*f390*/  MOV R63, 0xffffffff ;  /* 0xffffffff003f7802 */ /* 0x000fe40000000f00 */
[----:B------:R-:W-:Y:S02]  /*f3a0*/  MOV R60, 0xf3c0 ;  /* 0x0000f3c0003c7802 */ /* 0x000fe40000000f00 */
[----:B------:R-:W-:Y:S05]  /*f3b0*/  CALL.REL.NOINC `($__internal_83_$__cuda_sm70_shflsync_up) ;  /* 0x000018b000007944 */ /* 0x000fea0003c00000 */
[----:B0-----:R-:W-:Y:S01]  /*f3c0*/  HFMA2.MMA R66, -RZ, RZ, 0, 2.384185791015625e-07 ;  /* 0x00000004ff427435 */ /* 0x001fe200000001ff */
[----:B-1----:R-:W-:Y:S02]  /*f3d0*/  MOV R76, R63 ;  /* 0x0000003f004c7202 */ /* 0x002fe40000000f00 */
[----:B------:R-:W-:Y:S02]  /*f3e0*/  MOV R67, R83 ;  /* 0x0000005300437202 */ /* 0x000fe40000000f00 */
[----:B------:R-:W-:Y:S02]  /*f3f0*/  MOV R64, RZ ;  /* 0x000000ff00407202 */ /* 0x000fe40000000f00 */
[----:B------:R-:W-:Y:S02]  /*f400*/  MOV R63, 0xffffffff ;  /* 0xffffffff003f7802 */ /* 0x000fe40000000f00 */
[----:B------:R-:W-:-:S02]  /*f410*/  MOV R60, 0xf430 ;  /* 0x0000f430003c7802 */ /* 0x000fc40000000f00 */
[----:B------:R-:W-:Y:S05]  /*f420*/  CALL.REL.NOINC `($__internal_83_$__cuda_sm70_shflsync_up) ;  /* 0x0000184000007944 */ /* 0x000fea0003c00000 */
        /* <DEDUP_REMOVED lines=17> */
[----:B------:R-:W-:Y:S05]  /*f540*/  CALL.REL.NOINC `($__internal_83_$__cuda_sm70_shflsync_up) ;  /* 0x0000172000007944 */ /* 0x000fea0003c00000 */
[----:B0-----:R-:W-:Y:S01]  /*f550*/  HFMA2.MMA R66, -RZ, RZ, 0, 4.76837158203125e-07 ;  /* 0x00000008ff427435 */ /* 0x001fe200000001ff */
[----:B-1----:R-:W-:Y:S02]  /*f560*/  MOV R62, R63 ;  /* 0x0000003f003e7202 */ /* 0x002fe40000000f00 */
[----:B------:R-:W-:Y:S02]  /*f570*/  MOV R67, R79 ;  /* 0x0000004f00437202 */ /* 0x000fe40000000f00 */
[----:B------:R-:W-:Y:S02]  /*f580*/  MOV R64, RZ ;  /* 0x000000ff00407202 */ /* 0x000fe40000000f00 */
[----:B------:R-:W-:Y:S02]  /*f590*/  MOV R63, 0xffffffff ;  /* 0xffffffff003f7802 */ /* 0x000fe40000000f00 */
[----:B------:R-:W-:Y:S02]  /*f5a0*/  MOV R60, 0xf5c0 ;  /* 0x0000f5c0003c7802 */ /* 0x000fe40000000f00 */
[----:B------:R-:W-:Y:S05]  /*f5b0*/  CALL.REL.NOINC `($__internal_83_$__cuda_sm70_shflsync_up) ;  /* 0x000016b000007944 */ /* 0x000fea0003c00000 */
[----:B0-----:R-:W-:Y:S01]  /*f5c0*/  HFMA2.MMA R66, -RZ, RZ, 0, 4.76837158203125e-07 ;  /* 0x00000008ff427435 */ /* 0x001fe200000001ff */
[----:B-1----:R-:W-:-:S02]  /*f5d0*/  MOV R65, R63 ;  /* 0x0000003f00417202 */ /* 0x002fc40000000f00 */
[----:B------:R-:W-:Y:S02]  /*f5e0*/  MOV R67, R82 ;  /* 0x0000005200437202 */ /* 0x000fe40000000f00 */
[----:B------:R-:W-:Y:S02]  /*f5f0*/  MOV R64, RZ ;  /* 0x000000ff00407202 */ /* 0x000fe40000000f00 */
[----:B------:R-:W-:Y:S02]  /*f600*/  MOV R63, 0xffffffff ;  /* 0xffffffff003f7802 */ /* 0x000fe40000000f00 */
[----:B------:R-:W-:Y:S02]  /*f610*/  MOV R60, 0xf630 ;  /* 0x0000f630003c7802 */ /* 0x000fe40000000f00 */
[----:B------:R-:W-:Y:S05]  /*f620*/  CALL.REL.NOINC `($__internal_83_$__cuda_sm70_shflsync_up) ;  /* 0x0000164000007944 */ /* 0x000fea0003c00000 */
[----:B0-----:R-:W-:Y:S01]  /*f630*/  HFMA2.MMA R66, -RZ, RZ, 0, 4.76837158203125e-07 ;  /* 0x00000008ff427435 */ /* 0x001fe200000001ff */
        /* <DEDUP_REMOVED lines=27> */
[----:B------:R-:W-:Y:S05]  /*f7f0*/  CALL.REL.NOINC `($__internal_83_$__cuda_sm70_shflsync_up) ;  /* 0x0000147000007944 */ /* 0x000fea0003c00000 */
[----:B0-----:R-:W-:Y:S01]  /*f800*/  HFMA2.MMA R66, -RZ, RZ, 0, 9.5367431640625e-07 ;  /* 0x00000010ff427435 */ /* 0x001fe200000001ff */
[----:B-1----:R-:W-:Y:S02]  /*f810*/  MOV R78, R63 ;  /* 0x0000003f004e7202 */ /* 0x002fe40000000f00 */
[----:B------:R-:W-:Y:S02]  /*f820*/  MOV R67, R79 ;  /* 0x0000004f00437202 */ /* 0x000fe40000000f00 */
[----:B------:R-:W-:-:S02]  /*f830*/  MOV R64, RZ ;  /* 0x000000ff00407202 */ /* 0x000fc40000000f00 */
[----:B------:R-:W-:Y:S02]  /*f840*/  MOV R63, 0xffffffff ;  /* 0xffffffff003f7802 */ /* 0x000fe40000000f00 */
[----:B------:R-:W-:Y:S02]  /*f850*/  MOV R60, 0xf870 ;  /* 0x0000f870003c7802 */ /* 0x000fe40000000f00 */
[----:B------:R-:W-:Y:S05]  /*f860*/  CALL.REL.NOINC `($__internal_83_$__cuda_sm70_shflsync_up) ;  /* 0x0000140000007944 */ /* 0x000fea0003c00000 */
[----:B0-----:R-:W-:Y:S01]  /*f870*/  HFMA2.MMA R66, -RZ, RZ, 0, 9.5367431640625e-07 ;  /* 0x00000010ff427435 */ /* 0x001fe200000001ff */
[----:B-1----:R-:W-:Y:S02]  /*f880*/  MOV R80, R63 ;  /* 0x0000003f00507202 */ /* 0x002fe40000000f00 */
[----:B------:R-:W-:Y:S02]  /*f890*/  MOV R67, R82 ;  /* 0x0000005200437202 */ /* 0x000fe40000000f00 */
[----:B------:R-:W-:Y:S02]  /*f8a0*/  MOV R64, RZ ;  /* 0x000000ff00407202 */ /* 0x000fe40000000f00 */
[----:B------:R-:W-:Y:S02]  /*f8b0*/  MOV R63, 0xffffffff ;  /* 0xffffffff003f7802 */ /* 0x000fe40000000f00 */
[----:B------:R-:W-:-:S02]  /*f8c0*/  MOV R60, 0xf8e0 ;  /* 0x0000f8e0003c7802 */ /* 0x000fc40000000f00 */
[----:B------:R-:W-:Y:S05]  /*f8d0*/  CALL.REL.NOINC `($__internal_83_$__cuda_sm70_shflsync_up) ;  /* 0x0000139000007944 */ /* 0x000fea0003c00000 */
[----:B0-----:R-:W-:Y:S01]  /*f8e0*/  HFMA2.MMA R66, -RZ, RZ, 0, 9.5367431640625e-07 ;  /* 0x00000010ff427435 */ /* 0x001fe200000001ff */
[----:B-1----:R-:W-:-:S02]  /*f8f0*/  MOV R234, R63 ;  /* 0x0000003f00ea7202 */ /* 0x002fc40000000f00 */
[----:B------:R-:W-:Y:S02]  /*f900*/  MOV R67, R83 ;  /* 0x0000005300437202 */ /* 0x000fe40000000f00 */
[----:B------:R-:W-:Y:S02]  /*f910*/  MOV R64, RZ ;  /* 0x000000ff00407202 */ /* 0x000fe40000000f00 */
[----:B------:R-:W-:Y:S02]  /*f920*/  MOV R63, 0xffffffff ;  /* 0xffffffff003f7802 */ /* 0x000fe40000000f00 */
[----:B------:R-:W-:Y:S02]  /*f930*/  MOV R60, 0xf950 ;  /* 0x0000f950003c7802 */ /* 0x000fe40000000f00 */
[----:B------:R-:W-:Y:S05]  /*f940*/  CALL.REL.NOINC `($__internal_83_$__cuda_sm70_shflsync_up) ;  /* 0x0000132000007944 */ /* 0x000fea0003c00000 */
[----:B01----:R-:W-:Y:S05]  /*f950*/  BRA `(.L_x_3480) ;  /* 0xffff7c0000007947 */ /* 0x003fea000383ffff */
.L_x_3381:
[----:B------:R-:W-:Y:S01]  /*f960*/  HFMA2.MMA R66, -RZ, RZ, 0, 5.9604644775390625e-08 ;  /* 0x00000001ff427435 */ /* 0x000fe200000001ff */
[----:B------:R-:W-:Y:S02]  /*f970*/  MOV R67, R79 ;  /* 0x0000004f00437202 */ /* 0x000fe40000000f00 */
[----:B0-----:R-:W-:Y:S02]  /*f980*/  MOV R64, RZ ;  /* 0x000000ff00407202 */ /* 0x001fe40000000f00 */
[----:B------:R-:W-:-:S02]  /*f990*/  MOV R63, 0xffffffff ;  /* 0xffffffff003f7802 */ /* 0x000fc40000000f00 */
[----:B------:R-:W-:Y:S02]  /*f9a0*/  MOV R60, 0xf9c0 ;  /* 0x0000f9c0003c7802 */ /* 0x000fe40000000f00 */
[----:B-1----:R-:W-:Y:S05]  /*f9b0*/  CALL.REL.NOINC `($__internal_83_$__cuda_sm70_shflsync_up) ;  /* 0x000012b000007944 */ /* 0x002fea0003c00000 */
        /* <DEDUP_REMOVED lines=14> */
[----:B0-----:R-:W-:Y:S01]  /*faa0*/  HFMA2.MMA R66, -RZ, RZ, 0, 5.9604644775390625e-08 ;  /* 0x00000001ff427435 */ /* 0x001fe200000001ff */
[----:B-1----:R-:W-:Y:S02]  /*fab0*/  MOV R65, R63 ;  /* 0x0000003f00417202 */ /* 0x002fe40000000f00 */
[----:B------:R-:W-:Y:S02]  /*fac0*/  MOV R67, R76 ;  /* 0x0000004c00437202 */ /* 0x000fe40000000f00 */
[----:B------:R-:W-:-:S02]  /*fad0*/  MOV R64, RZ ;  /* 0x000000ff00407202 */ /* 0x000fc40000000f00 */
[----:B------:R-:W-:Y:S02]  /*fae0*/  MOV R63, 0xffffffff ;  /* 0xffffffff003f7802 */ /* 0x000fe40000000f00 */
[----:B------:R-:W-:Y:S02]  /*faf0*/  MOV R60, 0xfb10 ;  /* 0x0000fb10003c7802 */ /* 0x000fe40000000f00 */
[----:B------:R-:W-:Y:S05]  /*fb00*/  CALL.REL.NOINC `($__internal_83_$__cuda_sm70_shflsync_up) ;  /* 0x0000116000007944 */ /* 0x000fea0003c00000 */
[----:B-1----:R-:W-:Y:S01]  /*fb10*/  MOV R87, R63 ;  /* 0x0000003f00577202 */ /* 0x002fe20000000f00 */
[----:B------:R-:W-:Y:S01]  /*fb20*/  HFMA2.MMA R63, -RZ, RZ, 0, 0 ;  /* 0x00000000ff3f7435 */ /* 0x000fe200000001ff */
[----:B0-----:R-:W-:Y:S02]  /*fb30*/  MOV R64, R56 ;  /* 0x0000003800407202 */ /* 0x001fe40000000f00 */
[----:B------:R-:W-:Y:S02]  /*fb40*/  MOV R61, 0x1f ;  /* 0x0000001f003d7802 */ /* 0x000fe40000000f00 */
[----:B------:R-:W-:Y:S02]  /*fb50*/  MOV R60, 0xffffffff ;  /* 0xffffffff003c7802 */ /* 0x000fe40000000f00 */
[----:B------:R-:W-:-:S02]  /*fb60*/  MOV R62, 0xfb80 ;  /* 0x0000fb80003e7802 */ /* 0x000fc40000000f00 */
[----:B------:R-:W-:Y:S05]  /*fb70*/  CALL.REL.NOINC `($__internal_82_$__cuda_sm70_shflsync_idx_p) ;  /* 0x000010a000007944 */ /* 0x000fea0003c00000 */
[----:B0-----:R-:W-:Y:S01]  /*fb80*/  HFMA2.MMA R63, -RZ, RZ, 0, 0 ;  /* 0x00000000ff3f7435 */ /* 0x001fe200000001ff */
[----:B-1----:R-:W-:-:S02]  /*fb90*/  MOV R82, R61 ;  /* 0x0000003d00527202 */ /* 0x002fc40000000f00 */
[----:B------:R-:W-:Y:S02]  /*fba0*/  MOV R64, R57 ;  /* 0x0000003900407202 */ /* 0x000fe40000000f00 */
[----:B------:R-:W-:Y:S02]  /*fbb0*/  MOV R61, 0x1f ;  /* 0x0000001f003d7802 */ /* 0x000fe40000000f00 */
[----:B------:R-:W-:Y:S02]  /*fbc0*/  MOV R60, 0xffffffff ;  /* 0xffffffff003c7802 */ /* 0x000fe40000000f00 */
[----:B------:R-:W-:Y:S02]  /*fbd0*/  MOV R62, 0xfbf0 ;  /* 0x0000fbf0003e7802 */ /* 0x000fe40000000f00 */
[----:B------:R-:W-:Y:S05]  /*fbe0*/  CALL.REL.NOINC `($__internal_82_$__cuda_sm70_shflsync_idx_p) ;  /* 0x0000103000007944 */ /* 0x000fea0003c00000 */
[----:B0-----:R-:W-:Y:S01]  /*fbf0*/  HFMA2.MMA R63, -RZ, RZ, 0, 0 ;  /* 0x00000000ff3f7435 */ /* 0x001fe200000001ff */
[----:B-1----:R-:W-:Y:S02]  /*fc00*/  MOV R83, R61 ;  /* 0x0000003d00537202 */ /* 0x002fe40000000f00 */
[----:B------:R-:W-:Y:S02]  /*fc10*/  MOV R64, R58 ;  /* 0x0000003a00407202 */ /* 0x000fe40000000f00 */
[----:B------:R-:W-:-:S02]  /*fc20*/  MOV R61, 0x1f ;  /* 0x0000001f003d7802 */ /* 0x000fc40000000f00 */
[----:B------:R-:W-:Y:S02]  /*fc30*/  MOV R60, 0xffffffff ;  /* 0xffffffff003c7802 */ /* 0x000fe40000000f00 */
[----:B------:R-:W-:Y:S02]  /*fc40*/  MOV R62, 0xfc60 ;  /* 0x0000fc60003e7802 */ /* 0x000fe40000000f00 */
[----:B------:R-:W-:Y:S05]  /*fc50*/  CALL.REL.NOINC `($__internal_82_$__cuda_sm70_shflsync_idx_p) ;  /* 0x00000fc000007944 */ /* 0x000fea0003c00000 */
[----:B0-----:R-:W-:Y:S01]  /*fc60*/  HFMA2.MMA R63, -RZ, RZ, 0, 0 ;  /* 0x00000000ff3f7435 */ /* 0x001fe200000001ff */
[----:B-1----:R-:W-:Y:S02]  /*fc70*/  MOV R234, R61 ;  /* 0x0000003d00ea7202 */ /* 0x002fe40000000f00 */
[----:B------:R-:W-:Y:S02]  /*fc80*/  MOV R64, R59 ;  /* 0x0000003b00407202 */ /* 0x000fe40000000f00 */
[----:B------:R-:W-:Y:S02]  /*fc90*/  MOV R61, 0x1f ;  /* 0x0000001f003d7802 */ /* 0x000fe40000000f00 */
[----:B------:R-:W-:Y:S02]  /*fca0*/  MOV R60, 0xffffffff ;  /* 0xffffffff003c7802 */ /* 0x000fe40000000f00 */
[----:B------:R-:W-:-:S02]  /*fcb0*/  MOV R62, 0xfcd0 ;  /* 0x0000fcd0003e7802 */ /* 0x000fc40000000f00 */
[----:B------:R-:W-:Y:S05]  /*fcc0*/  CALL.REL.NOINC `($__internal_82_$__cuda_sm70_shflsync_idx_p) ;  /* 0x00000f5000007944 */ /* 0x000fea0003c00000 */
[----:B-1----:R-:W-:Y:S01]  /*fcd0*/  MOV R67, R61 ;  /* 0x0000003d00437202 */ /* 0x002fe20000000f00 */
[----:B0-----:R-:W-:Y:S05]  /*fce0*/  BRA `(.L_x_3481) ;  /* 0xffff7b9000007947 */ /* 0x001fea000383ffff */
.L_x_3384:
[----:B------:R-:W-:Y:S01]  /*fcf0*/  HFMA2.MMA R67, -RZ, RZ, 0, 5.9604644775390625e-08 ;  /* 0x00000001ff437435 */ /* 0x000fe200000001ff */
[----:B------:R-:W-:-:S02]  /*fd00*/  MOV R66, R61 ;  /* 0x0000003d00427202 */ /* 0x000fc40000000f00 */
[----:B------:R-:W-:Y:S02]  /*fd10*/  MOV R82, 0x1f ;  /* 0x0000001f00527802 */ /* 0x000fe40000000f00 */
[----:B------:R-:W-:Y:S02]  /*fd20*/  MOV R85, 0xffffffff ;  /* 0xffffffff00557802 */ /* 0x000fe40000000f00 */
[----:B------:R-:W-:Y:S02]  /*fd30*/  MOV R60, 0xfd50 ;  /* 0x0000fd50003c7802 */ /* 0x000fe40000000f00 */
[----:B------:R-:W-:Y:S05]  /*fd40*/  CALL.REL.NOINC `($__internal_81_$__cuda_sm70_shflsync_down) ;  /* 0x00000e9000007944 */ /* 0x000fea0003c00000 */
[----:B-1----:R-:W-:Y:S01]  /*fd50*/  MOV R62, R82 ;  /* 0x00000052003e7202 */ /* 0x002fe20000000f00 */
[----:B0-----:R-:W-:Y:S05]  /*fd60*/  BRA `(.L_x_3482) ;  /* 0xffff912000007947 */ /* 0x001fea000383ffff */
.L_x_3385:
[----:B------:R-:W-:Y:S01]  /*fd70*/  HFMA2.MMA R67, -RZ, RZ, 0, 5.9604644775390625e-08 ;  /* 0x00000001ff437435 */ /* 0x000fe200000001ff */
[----:B------:R-:W-:Y:S02]  /*fd80*/  MOV R66, R79 ;  /* 0x0000004f00427202 */ /* 0x000fe40000000f00 */
[----:B------:R-:W-:Y:S02]  /*fd90*/  MOV R82, 0x1f ;  /* 0x0000001f00527802 */ /* 0x000fe40000000f00 */
[----:B------:R-:W-:-:S02]  /*fda0*/  MOV R85, 0xffffffff ;  /* 0xffffffff00557802 */ /* 0x000fc40000000f00 */
[----:B------:R-:W-:Y:S02]  /*fdb0*/  MOV R60, 0xfdd0 ;  /* 0x0000fdd0003c7802 */ /* 0x000fe40000000f00 */
[----:B01----:R-:W-:Y:S05]  /*fdc0*/  CALL.REL.NOINC `($__internal_81_$__cuda_sm70_shflsync_down) ;  /* 0x00000e1000007944 */ /* 0x003fea0003c00000 */
[----:B0-----:R-:W-:Y:S01]  /*fdd0*/  HFMA2.MMA R67, -RZ, RZ, 0, 5.9604644775390625e-08 ;  /* 0x00000001ff437435 */ /* 0x001fe200000001ff */
[----:B-1----:R-:W-:Y:S02]  /*fde0*/  MOV R63, R82 ;  /* 0x00000052003f7202 */ /* 0x002fe40000000f00 */
[----:B------:R-:W-:Y:S02]  /*fdf0*/  MOV R66, R78 ;  /* 0x0000004e00427202 */ /* 0x000fe40000000f00 */
[----:B------:R-:W-:Y:S02]  /*fe00*/  MOV R82, 0x1f ;  /* 0x0000001f00527802 */ /* 0x000fe40000000f00 */
[----:B------:R-:W-:Y:S02]  /*fe10*/  MOV R85, 0xffffffff ;  /* 0xffffffff00557802 */ /* 0x000fe40000000f00 */
[----:B------:R-:W-:Y:S02]  /*fe20*/  MOV R60, 0xfe40 ;  /* 0x0000fe40003c7802 */ /* 0x000fe40000000f00 */
[----:B------:R-:W-:Y:S05]  /*fe30*/  CALL.REL.NOINC `($__internal_81_$__cuda_sm70_shflsync_down) ;  /* 0x00000da000007944 */ /* 0x000fea0003c00000 */
[----:B0-----:R-:W-:Y:S01]  /*fe40*/  HFMA2.MMA R67, -RZ, RZ, 0, 5.9604644775390625e-08 ;  /* 0x00000001ff437435 */ /* 0x001fe200000001ff */
[----:B-1----:R-:W-:-:S02]  /*fe50*/  MOV R64, R82 ;  /* 0x0000005200407202 */ /* 0x002fc40000000f00 */
[----:B------:R-:W-:Y:S02]  /*fe60*/  MOV R66, R65 ;  /* 0x0000004100427202 */ /* 0x000fe40000000f00 */
[----:B------:R-:W-:Y:S02]  /*fe70*/  MOV R82, 0x1f ;  /* 0x0000001f00527802 */ /* 0x000fe40000000f00 */
[----:B------:R-:W-:Y:S02]  /*fe80*/  MOV R85, 0xffffffff ;  /* 0xffffffff00557802 */ /* 0x000fe40000000f00 */
[----:B------:R-:W-:Y:S02]  /*fe90*/  MOV R60, 0xfeb0 ;  /* 0x0000feb0003c7802 */ /* 0x000fe40000000f00 */
[----:B------:R-:W-:Y:S05]  /*fea0*/  CALL.REL.NOINC `($__internal_81_$__cuda_sm70_shflsync_down) ;  /* 0x00000d3000007944 */ /* 0x000fea0003c00000 */
[----:B-1----:R-:W-:Y:S01]  /*feb0*/  MOV R60, R82 ;  /* 0x00000052003c7202 */ /* 0x002fe20000000f00 */
[----:B0-----:R-:W-:Y:S05]  /*fec0*/  BRA `(.L_x_3483) ;  /* 0xffff900000007947 */ /* 0x001fea000383ffff */
.L_x_3388:
[----:B------:R-:W-:Y:S01]  /*fed0*/  HFMA2.MMA R67, -RZ, RZ, 0, 1.1920928955078125e-07 ;  /* 0x00000002ff437435 */ /* 0x000fe200000001ff */
[----:B------:R-:W-:Y:S02]  /*fee0*/  MOV R66, R80 ;  /* 0x0000005000427202 */ /* 0x000fe40000000f00 */
[----:B------:R-:W-:-:S02]  /*fef0*/  MOV R82, 0x1f ;  /* 0x0000001f00527802 */ /* 0x000fc40000000f00 */
[----:B------:R-:W-:Y:S02]  /*ff00*/  MOV R85, 0xffffffff ;  /* 0xffffffff00557802 */ /* 0x000fe40000000f00 */
[----:B------:R-:W-:Y:S02]  /*ff10*/  MOV R60, 0xff30 ;  /* 0x0000ff30003c7802 */ /* 0x000fe40000000f00 */
[----:B-1234-:R-:W-:Y:S05]  /*ff20*/  CALL.REL.NOINC `($__internal_81_$__cuda_sm70_shflsync_down) ;  /* 0x00000cb000007944 */ /* 0x01efea0003c00000 */
[----:B0-----:R-:W-:Y:S01]  /*ff30*/  HFMA2.MMA R67, -RZ, RZ, 0, 1.1920928955078125e-07 ;  /* 0x00000002ff437435 */ /* 0x001fe200000001ff */
[----:B-1----:R-:W-:Y:S02]  /*ff40*/  MOV R62, R82 ;  /* 0x00000052003e7202 */ /* 0x002fe40000000f00 */
[----:B------:R-:W-:Y:S02]  /*ff50*/  MOV R66, R79 ;  /* 0x0000004f00427202 */ /* 0x000fe40000000f00 */
[----:B------:R-:W-:Y:S02]  /*ff60*/  MOV R82, 0x1f ;  /* 0x0000001f00527802 */ /* 0x000fe40000000f00 */
[----:B------:R-:W-:Y:S02]  /*ff70*/  MOV R85, 0xffffffff ;  /* 0xffffffff00557802 */ /* 0x000fe40000000f00 */
[----:B------:R-:W-:-:S02]  /*ff80*/  MOV R60, 0xffa0 ;  /* 0x0000ffa0003c7802 */ /* 0x000fc40000000f00 */
[----:B------:R-:W-:Y:S05]  /*ff90*/  CALL.REL.NOINC `($__internal_81_$__cuda_sm70_shflsync_down) ;  /* 0x00000c4000007944 */ /* 0x000fea0003c00000 */
[----:B0-----:R-:W-:Y:S01]  /*ffa0*/  HFMA2.MMA R67, -RZ, RZ, 0, 1.1920928955078125e-07 ;  /* 0x00000002ff437435 */ /* 0x001fe200000001ff */
[----:B-1----:R-:W-:-:S02]  /*ffb0*/  MOV R63, R82 ;  /* 0x00000052003f7202 */ /* 0x002fc40000000f00 */
[----:B------:R-:W-:Y:S02]  /*ffc0*/  MOV R66, R78 ;  /* 0x0000004e00427202 */ /* 0x000fe40000000f00 */
[----:B------:R-:W-:Y:S02]  /*ffd0*/  MOV R82, 0x1f ;  /* 0x0000001f00527802 */ /* 0x000fe40000000f00 */
[----:B------:R-:W-:Y:S02]  /*ffe0*/  MOV R85, 0xffffffff ;  /* 0xffffffff00557802 */ /* 0x000fe40000000f00 */
[----:B------:R-:W-:Y:S02]  /*fff0*/  MOV R60, 0x10010 ;  /* 0x00010010003c7802 */ /* 0x000fe40000000f00 */
[----:B------:R-:W-:Y:S05]  /*10000*/  CALL.REL.NOINC `($__internal_81_$__cuda_sm70_shflsync_down) ;  /* 0x00000bd000007944 */ /* 0x000fea0003c00000 */
[----:B0-----:R-:W-:Y:S01]  /*10010*/  HFMA2.MMA R67, -RZ, RZ, 0, 1.1920928955078125e-07 ;  /* 0x00000002ff437435 */ /* 0x001fe200000001ff */
[----:B-1----:R-:W-:Y:S02]  /*10020*/  MOV R64, R82 ;  /* 0x0000005200407202 */ /* 0x002fe40000000f00 */
[----:B------:R-:W-:Y:S02]  /*10030*/  MOV R66, R65 ;  /* 0x0000004100427202 */ /* 0x000fe40000000f00 */
[----:B------:R-:W-:-:S02]  /*10040*/  MOV R82, 0x1f ;  /* 0x0000001f00527802 */ /* 0x000fc40000000f00 */
[----:B------:R-:W-:Y:S02]  /*10050*/  MOV R85, 0xffffffff ;  /* 0xffffffff00557802 */ /* 0x000fe40000000f00 */
[----:B------:R-:W-:Y:S02]  /*10060*/  MOV R60, 0x10080 ;  /* 0x00010080003c7802 */ /* 0x000fe40000000f00 */
[----:B------:R-:W-:Y:S05]  /*10070*/  CALL.REL.NOINC `($__internal_81_$__cuda_sm70_shflsync_down) ;  /* 0x00000b6000007944 */ /* 0x000fea0003c00000 */
[----:B-1----:R-:W-:Y:S01]  /*10080*/  MOV R60, R82 ;  /* 0x00000052003c7202 */ /* 0x002fe20000000f00 */
[----:B0-----:R-:W-:Y:S05]  /*10090*/  BRA `(.L_x_3484) ;  /* 0xffff8f8000007947 */ /* 0x001fea000383ffff */
.L_x_3391:
[----:B------:R-:W-:Y:S01]  /*100a0*/  HFMA2.MMA R67, -RZ, RZ, 0, 2.384185791015625e-07 ;  /* 0x00000004ff437435 */ /* 0x000fe200000001ff */
[----:B------:R-:W-:Y:S02]  /*100b0*/  MOV R66, R80 ;  /* 0x0000005000427202 */ /* 0x000fe40000000f00 */
[----:B------:R-:W-:Y:S02]  /*100c0*/  MOV R82, 0x1f ;  /* 0x0000001f00527802 */ /* 0x000fe40000000f00 */
[----:B------:R-:W-:Y:S02]  /*100d0*/  MOV R85, 0xffffffff ;  /* 0xffffffff00557802 */ /* 0x000fe40000000f00 */
[----:B--2---:R-:W-:-:S02]  /*100e0*/  MOV R60, 0x10100 ;  /* 0x00010100003c7802 */ /* 0x004fc40000000f00 */
[----:B01-34-:R-:W-:Y:S05]  /*100f0*/  CALL.REL.NOINC `($__internal_81_$__cuda_sm70_shflsync_down) ;  /* 0x00000ae000007944 */ /* 0x01bfea0003c00000 */
[----:B-1----:R-:W-:Y:S01]  /*10100*/  MOV R62, R82 ;  /* 0x00000052003e7202 */ /* 0x002fe20000000f00 */
[----:B0-----:R-:W-:Y:S05]  /*10110*/  BRA `(.L_x_3485) ;  /* 0xffff902000007947 */ /* 0x001fea000383ffff */
.L_x_3392:
[----:B------:R-:W-:Y:S01]  /*10120*/  HFMA2.MMA R67, -RZ, RZ, 0, 2.384185791015625e-07 ;  /* 0x00000004ff437435 */ /* 0x000fe200000001ff */
[----:B------:R-:W-:-:S02]  /*10130*/  MOV R66, R79 ;  /* 0x0000004f00427202 */ /* 0x000fc40000000f00 */
[----:B------:R-:W-:Y:S02]  /*10140*/  MOV R82, 0x1f ;  /* 0x0000001f00527802 */ /* 0x000fe40000000f00 */
[----:B------:R-:W-:Y:S02]  /*10150*/  MOV R85, 0xffffffff ;  /* 0xffffffff00557802 */ /* 0x000fe40000000f00 */
[----:B--2---:R-:W-:Y:S02]  /*10160*/  MOV R60, 0x10180 ;  /* 0x00010180003c7802 */ /* 0x004fe40000000f00 */
[----:B01-34-:R-:W-:Y:S05]  /*10170*/  CALL.REL.NOINC `($__internal_81_$__cuda_sm70_shflsync_down) ;  /* 0x00000a6000007944 */ /* 0x01bfea0003c00000 */
[----:B0-----:R-:W-:Y:S01]  /*10180*/  HFMA2.MMA R67, -RZ, RZ, 0, 2.384185791015625e-07 ;  /* 0x00000004ff437435 */ /* 0x001fe200000001ff */
[----:B-1----:R-:W-:Y:S02]  /*10190*/  MOV R63, R82 ;  /* 0x00000052003f7202 */ /* 0x002fe40000000f00 */
[----:B------:R-:W-:Y:S02]  /*101a0*/  MOV R66, R78 ;  /* 0x0000004e00427202 */ /* 0x000fe40000000f00 */
[----:B------:R-:W-:Y:S02]  /*101b0*/  MOV R82, 0x1f ;  /* 0x0000001f00527802 */ /* 0x000fe40000000f00 */
[----:B------:R-:W-:-:S02]  /*101c0*/  MOV R85, 0xffffffff ;  /* 0xffffffff00557802 */ /* 0x000fc40000000f00 */
[----:B------:R-:W-:Y:S02]  /*101d0*/  MOV R60, 0x101f0 ;  /* 0x000101f0003c7802 */ /* 0x000fe40000000f00 */
[----:B------:R-:W-:Y:S05]  /*101e0*/  CALL.REL.NOINC `($__internal_81_$__cuda_sm70_shflsync_down) ;  /* 0x000009f000007944 */ /* 0x000fea0003c00000 */
[----:B0-----:R-:W-:Y:S01]  /*101f0*/  HFMA2.MMA R67, -RZ, RZ, 0, 2.384185791015625e-07 ;  /* 0x00000004ff437435 */ /* 0x001fe200000001ff */
[----:B-1----:R-:W-:Y:S02]  /*10200*/  MOV R64, R82 ;  /* 0x0000005200407202 */ /* 0x002fe40000000f00 */
[----:B------:R-:W-:Y:S02]  /*10210*/  MOV R66, R65 ;  /* 0x0000004100427202 */ /* 0x000fe40000000f00 */
[----:B------:R-:W-:Y:S02]  /*10220*/  MOV R82, 0x1f ;  /* 0x0000001f00527802 */ /* 0x000fe40000000f00 */
[----:B------:R-:W-:Y:S02]  /*10230*/  MOV R85, 0xffffffff ;  /* 0xffffffff00557802 */ /* 0x000fe40000000f00 */
[----:B------:R-:W-:Y:S02]  /*10240*/  MOV R60, 0x10260 ;  /* 0x00010260003c7802 */ /* 0x000fe40000000f00 */
[----:B------:R-:W-:Y:S05]  /*10250*/  CALL.REL.NOINC `($__internal_81_$__cuda_sm70_shflsync_down) ;  /* 0x0000098000007944 */ /* 0x000fea0003c00000 */
[----:B-1----:R-:W-:Y:S01]  /*10260*/  MOV R60, R82 ;  /* 0x00000052003c7202 */ /* 0x002fe20000000f00 */
[----:B0-----:R-:W-:Y:S05]  /*10270*/  BRA `(.L_x_3486) ;  /* 0xffff8f0000007947 */ /* 0x001fea000383ffff */
.L_x_3395:
[----:B------:R-:W-:Y:S01]  /*10280*/  HFMA2.MMA R67, -RZ, RZ, 0, 4.76837158203125e-07 ;  /* 0x00000008ff437435 */ /* 0x000fe200000001ff */
[----:B------:R-:W-:-:S02]  /*10290*/  MOV R66, R80 ;  /* 0x0000005000427202 */ /* 0x000fc40000000f00 */
[----:B------:R-:W-:Y:S02]  /*102a0*/  MOV R82, 0x1f ;  /* 0x0000001f00527802 */ /* 0x000fe40000000f00 */
[----:B------:R-:W-:Y:S02]  /*102b0*/  MOV R85, 0xffffffff ;  /* 0xffffffff00557802 */ /* 0x000fe40000000f00 */
[----:B--2---:R-:W-:Y:S02]  /*102c0*/  MOV R60, 0x102e0 ;  /* 0x000102e0003c7802 */ /* 0x004fe40000000f00 */
[----:B01-34-:R-:W-:Y:S05]  /*102d0*/  CALL.REL.NOINC `($__internal_81_$__cuda_sm70_shflsync_down) ;  /* 0x0000090000007944 */ /* 0x01bfea0003c00000 */
[----:B0-----:R-:W-:Y:S01]  /*102e0*/  HFMA2.MMA R67, -RZ, RZ, 0, 4.76837158203125e-07 ;  /* 0x00000008ff437435 */ /* 0x001fe200000001ff */
[----:B-1----:R-:W-:Y:S02]  /*102f0*/  MOV R62, R82 ;  /* 0x00000052003e7202 */ /* 0x002fe40000000f00 */
[----:B------:R-:W-:Y:S02]  /*10300*/  MOV R66, R79 ;  /* 0x0000004f00427202 */ /* 0x000fe40000000f00 */
[----:B------:R-:W-:Y:S02]  /*10310*/  MOV R82, 0x1f ;  /* 0x0000001f00527802 */ /* 0x000fe40000000f00 */
[----:B------:R-:W-:-:S02]  /*10320*/  MOV R85, 0xffffffff ;  /* 0xffffffff00557802 */ /* 0x000fc40000000f00 */
[----:B------:R-:W-:Y:S02]  /*10330*/  MOV R60, 0x10350 ;  /* 0x00010350003c7802 */ /* 0x000fe40000000f00 */
[----:B------:R-:W-:Y:S05]  /*10340*/  CALL.REL.NOINC `($__internal_81_$__cuda_sm70_shflsync_down) ;  /* 0x0000089000007944 */ /* 0x000fea0003c00000 */
[----:B0-----:R-:W-:Y:S01]  /*10350*/  HFMA2.MMA R67, -RZ, RZ, 0, 4.76837158203125e-07 ;  /* 0x00000008ff437435 */ /* 0x001fe200000001ff */
[----:B-1----:R-:W-:Y:S02]  /*10360*/  MOV R63, R82 ;  /* 0x00000052003f7202 */ /* 0x002fe40000000f00 */
[----:B------:R-:W-:Y:S02]  /*10370*/  MOV R66, R78 ;  /* 0x0000004e00427202 */ /* 0x000fe40000000f00 */
[----:B------:R-:W-:Y:S02]  /*10380*/  MOV R82, 0x1f ;  /* 0x0000001f00527802 */ /* 0x000fe40000000f00 */
[----:B------:R-:W-:Y:S02]  /*10390*/  MOV R85, 0xffffffff ;  /* 0xffffffff00557802 */ /* 0x000fe40000000f00 */
[----:B------:R-:W-:Y:S02]  /*103a0*/  MOV R60, 0x103c0 ;  /* 0x000103c0003c7802 */ /* 0x000fe40000000f00 */
[----:B------:R-:W-:Y:S05]  /*103b0*/  CALL.REL.NOINC `($__internal_81_$__cuda_sm70_shflsync_down) ;  /* 0x0000082000007944 */ /* 0x000fea0003c00000 */
[----:B0-----:R-:W-:Y:S01]  /*103c0*/  HFMA2.MMA R67, -RZ, RZ, 0, 4.76837158203125e-07 ;  /* 0x00000008ff437435 */ /* 0x001fe200000001ff */
        /* <DEDUP_REMOVED lines=8> */
.L_x_3398:
[----:B------:R-:W-:Y:S01]  /*10450*/  HFMA2.MMA R67, -RZ, RZ, 0, 9.5367431640625e-07 ;  /* 0x00000010ff437435 */ /* 0x000fe200000001ff */
[----:B------:R-:W-:Y:S02]  /*10460*/  MOV R66, R80 ;  /* 0x0000005000427202 */ /* 0x000fe40000000f00 */
[----:B------:R-:W-:-:S02]  /*10470*/  MOV R82, 0x1f ;  /* 0x0000001f00527802 */ /* 0x000fc40000000f00 */
[----:B------:R-:W-:Y:S02]  /*10480*/  MOV R85, 0xffffffff ;  /* 0xffffffff00557802 */ /* 0x000fe40000000f00 */
[----:B--2---:R-:W-:Y:S02]  /*10490*/  MOV R60, 0x104b0 ;  /* 0x000104b0003c7802 */ /* 0x004fe40000000f00 */
[----:B01-34-:R-:W-:Y:S05]  /*104a0*/  CALL.REL.NOINC `($__internal_81_$__cuda_sm70_shflsync_down) ;  /* 0x0000073000007944 */ /* 0x01bfea0003c00000 */
[----:B-1----:R-:W-:Y:S01]  /*104b0*/  MOV R62, R82 ;  /* 0x00000052003e7202 */ /* 0x002fe20000000f00 */
[----:B0-----:R-:W-:Y:S05]  /*104c0*/  BRA `(.L_x_3488) ;  /* 0xffff8f2000007947 */ /* 0x001fea000383ffff */
.L_x_3399:
[----:B------:R-:W-:Y:S01]  /*104d0*/  HFMA2.MMA R67, -RZ, RZ, 0, 9.5367431640625e-07 ;  /* 0x00000010ff437435 */ /* 0x000fe200000001ff */
[----:B------:R-:W-:Y:S02]  /*104e0*/  MOV R66, R79 ;  /* 0x0000004f00427202 */ /* 0x000fe40000000f00 */
[----:B------:R-:W-:Y:S02]  /*104f0*/  MOV R82, 0x1f ;  /* 0x0000001f00527802 */ /* 0x000fe40000000f00 */
[----:B------:R-:W-:Y:S02]  /*10500*/  MOV R85, 0xffffffff ;  /* 0xffffffff00557802 */ /* 0x000fe40000000f00 */
[----:B--2---:R-:W-:-:S02]  /*10510*/  MOV R60, 0x10530 ;  /* 0x00010530003c7802 */ /* 0x004fc40000000f00 */
[----:B01-34-:R-:W-:Y:S05]  /*10520*/  CALL.REL.NOINC `($__internal_81_$__cuda_sm70_shflsync_down) ;  /* 0x000006b000007944 */ /* 0x01bfea0003c00000 */
[----:B0-----:R-:W-:Y:S01]  /*10530*/  HFMA2.MMA R67, -RZ, RZ, 0, 9.5367431640625e-07 ;  /* 0x00000010ff437435 */ /* 0x001fe200000001ff */
[----:B-1----:R-:W-:-:S02]  /*10540*/  MOV R63, R82 ;  /* 0x00000052003f7202 */ /* 0x002fc40000000f00 */
[----:B------:R-:W-:Y:S02]  /*10550*/  MOV R66, R78 ;  /* 0x0000004e00427202 */ /* 0x000fe40000000f00 */
[----:B------:R-:W-:Y:S02]  /*10560*/  MOV R82, 0x1f ;  /* 0x0000001f00527802 */ /* 0x000fe40000000f00 */
[----:B------:R-:W-:Y:S02]  /*10570*/  MOV R85, 0xffffffff ;  /* 0xffffffff00557802 */ /* 0x000fe40000000f00 */
[----:B------:R-:W-:Y:S02]  /*10580*/  MOV R60, 0x105a0 ;  /* 0x000105a0003c7802 */ /* 0x000fe40000000f00 */
[----:B------:R-:W-:Y:S05]  /*10590*/  CALL.REL.NOINC `($__internal_81_$__cuda_sm70_shflsync_down) ;  /* 0x0000064000007944 */ /* 0x000fea0003c00000 */
[----:B0-----:R-:W-:Y:S01]  /*105a0*/  HFMA2.MMA R67, -RZ, RZ, 0, 9.5367431640625e-07 ;  /* 0x00000010ff437435 */ /* 0x001fe200000001ff */
        /* <DEDUP_REMOVED lines=8> */
.L_x_3402:
[----:B---3--:R-:W-:Y:S01]  /*10630*/  HFMA2.MMA R63, -RZ, RZ, 0, 0 ;  /* 0x00000000ff3f7435 */ /* 0x008fe200000001ff */
[----:B----4-:R-:W-:Y:S02]  /*10640*/  MOV R64, R80 ;  /* 0x0000005000407202 */ /* 0x010fe40000000f00 */
[----:B------:R-:W-:Y:S02]  /*10650*/  MOV R61, 0x1f ;  /* 0x0000001f003d7802 */ /* 0x000fe40000000f00 */
[----:B--2---:R-:W-:Y:S02]  /*10660*/  MOV R60, 0xffffffff ;  /* 0xffffffff003c7802 */ /* 0x004fe40000000f00 */
[----:B0-----:R-:W-:-:S02]  /*10670*/  MOV R62, 0x10690 ;  /* 0x00010690003e7802 */ /* 0x001fc40000000f00 */
[----:B-1----:R-:W-:Y:S05]  /*10680*/  CALL.REL.NOINC `($__internal_82_$__cuda_sm70_shflsync_idx_p) ;  /* 0x0000059000007944 */ /* 0x002fea0003c00000 */
        /* <DEDUP_REMOVED lines=21> */
[----:B------:R-:W-:Y:S01]  /*107e0*/  HFMA2.MMA R67, -RZ, RZ, 0, 5.9604644775390625e-08 ;  /* 0x00000001ff437435 */ /* 0x000fe200000001ff */
[----:B-1----:R-:W-:-:S02]  /*107f0*/  MOV R239, R61 ;  /* 0x0000003d00ef7202 */ /* 0x002fc40000000f00 */
[----:B------:R-:W-:Y:S02]  /*10800*/  MOV R66, R80 ;  /* 0x0000005000427202 */ /* 0x000fe40000000f00 */
[----:B------:R-:W-:Y:S02]  /*10810*/  MOV R82, 0x1f ;  /* 0x0000001f00527802 */ /* 0x000fe40000000f00 */
[----:B------:R-:W-:Y:S02]  /*10820*/  MOV R85, 0xffffffff ;  /* 0xffffffff00557802 */ /* 0x000fe40000000f00 */
[----:B0-----:R-:W-:Y:S02]  /*10830*/  MOV R60, 0x10850 ;  /* 0x00010850003c7802 */ /* 0x001fe40000000f00 */
[----:B------:R-:W-:Y:S05]  /*10840*/  CALL.REL.NOINC `($__internal_81_$__cuda_sm70_shflsync_down) ;  /* 0x0000039000007944 */ /* 0x000fea0003c00000 */
[----:B0-----:R-:W-:Y:S01]  /*10850*/  HFMA2.MMA R67, -RZ, RZ, 0, 5.9604644775390625e-08 ;  /* 0x00000001ff437435 */ /* 0x001fe200000001ff */
[----:B-1----:R-:W-:Y:S02]  /*10860*/  MOV R77, R82 ;  /* 0x00000052004d7202 */ /* 0x002fe40000000f00 */
[----:B------:R-:W-:Y:S02]  /*10870*/  MOV R66, R79 ;  /* 0x0000004f00427202 */ /* 0x000fe40000000f00 */
[----:B------:R-:W-:-:S02]  /*10880*/  MOV R82, 0x1f ;  /* 0x0000001f00527802 */ /* 0x000fc40000000f00 */
[----:B------:R-:W-:Y:S02]  /*10890*/  MOV R85, 0xffffffff ;  /* 0xffffffff00557802 */ /* 0x000fe40000000f00 */
[----:B------:R-:W-:Y:S02]  /*108a0*/  MOV R60, 0x108c0 ;  /* 0x000108c0003c7802 */ /* 0x000fe40000000f00 */
[----:B------:R-:W-:Y:S05]  /*108b0*/  CALL.REL.NOINC `($__internal_81_$__cuda_sm70_shflsync_down) ;  /* 0x0000032000007944 */ /* 0x000fea0003c00000 */
[----:B0-----:R-:W-:Y:S01]  /*108c0*/  HFMA2.MMA R67, -RZ, RZ, 0, 5.9604644775390625e-08 ;  /* 0x00000001ff437435 */ /* 0x001fe200000001ff */
[----:B-1----:R-:W-:Y:S02]  /*108d0*/  MOV R81, R82 ;  /* 0x0000005200517202 */ /* 0x002fe40000000f00 */
[----:B------:R-:W-:Y:S02]  /*108e0*/  MOV R66, R78 ;  /* 0x0000004e00427202 */ /* 0x000fe40000000f00 */
[----:B------:R-:W-:Y:S02]  /*108f0*/  MOV R82, 0x1f ;  /* 0x0000001f00527802 */ /* 0x000fe40000000f00 */
[----:B------:R-:W-:Y:S02]  /*10900*/  MOV R85, 0xffffffff ;  /* 0xffffffff00557802 */ /* 0x000fe40000000f00 */
[----:B------:R-:W-:-:S02]  /*10910*/  MOV R60, 0x10930 ;  /* 0x00010930003c7802 */ /* 0x000fc40000000f00 */
        /* <DEDUP_REMOVED lines=20> */
[----:B01----:R-:W-:Y:S05]  /*10a60*/  CALL.REL.NOINC `($__internal_82_$__cuda_sm70_shflsync_idx_p) ;  /* 0x000001b000007944 */ /* 0x003fea0003c00000 */
[----:B0-----:R-:W-:Y:S01]  /*10a70*/  HFMA2.MMA R63, -RZ, RZ, 0, 0 ;  /* 0x00000000ff3f7435 */ /* 0x001fe200000001ff */
[----:B-1----:R-:W-:Y:S02]  /*10a80*/  MOV R84, R61 ;  /* 0x0000003d00547202 */ /* 0x002fe40000000f00 */
[----:B------:R-:W-:Y:S02]  /*10a90*/  MOV R64, R57 ;  /* 0x0000003900407202 */ /* 0x000fe40000000f00 */
[----:B------:R-:W-:Y:S02]  /*10aa0*/  MOV R61, 0x1f ;  /* 0x0000001f003d7802 */ /* 0x000fe40000000f00 */
[----:B------:R-:W-:Y:S02]  /*10ab0*/  MOV R60, 0xffffffff ;  /* 0xffffffff003c7802 */ /* 0x000fe40000000f00 */
[----:B------:R-:W-:Y:S02]  /*10ac0*/  MOV R62, 0x10ae0 ;  /* 0x00010ae0003e7802 */ /* 0x000fe40000000f00 */
        /* <DEDUP_REMOVED lines=15> */
[----:B-1----:R-:W-:Y:S01]  /*10bc0*/  MOV R87, R61 ;  /* 0x0000003d00577202 */ /* 0x002fe20000000f00 */
[----:B0-----:R-:W-:Y:S05]  /*10bd0*/  BRA `(.L_x_3490) ;  /* 0xffff8a7000007947 */ /* 0x001fea000383ffff */
        .weak           $__internal_81_$__cuda_sm70_shflsync_down
        .type           $__internal_81_$__cuda_sm70_shflsync_down,@function
        .size           $__internal_81_$__cuda_sm70_shflsync_down,($__internal_82_$__cuda_sm70_shflsync_idx_p - $__internal_81_$__cuda_sm70_shflsync_down)
$__internal_81_$__cuda_sm70_shflsync_down:
[----:B------:R-:W-:Y:S01]  /*10be0*/  HFMA2.MMA R61, -RZ, RZ, 0, 0 ;  /* 0x00000000ff3d7435 */ /* 0x000fe200000001ff */
[----:B------:R-:W-:Y:S04]  /*10bf0*/  WARPSYNC R85 ;  /* 0x0000005500007348 */ /* 0x000fe80003800000 */
[----:B------:R0:W1:Y:S01]  /*10c00*/  SHFL.DOWN PT, R82, R66, R67, R82 ;  /* 0x0800004342527389 */ /* 0x00006200000e0052 */
[----:B------:R-:W-:Y:S05]  /*10c10*/  RET.REL.NODEC R60 `(_Z25selective_scan_bwd_kernelI32Selective_Scan_bwd_kernel_traitsILi128ELi16ELb1ELb1ELb0ELb1ELb1EN3c108BFloat16ENS1_7complexIfEEEEv12SSMParamsBwd) ;  /* 0xfffef3e03c007950 */ /* 0x000fea0003c3ffff */
        .weak           $__internal_82_$__cuda_sm70_shflsync_idx_p
        .type           $__internal_82_$__cuda_sm70_shflsync_idx_p,@function
        .size           $__internal_82_$__cuda_sm70_shflsync_idx_p,($__internal_83_$__cuda_sm70_shflsync_up - $__internal_82_$__cuda_sm70_shflsync_idx_p)
$__internal_82_$__cuda_sm70_shflsync_idx_p:
[----:B------:R-:W-:Y:S01]  /*10c20*/  HFMA2.MMA R67, -RZ, RZ, 0, 0 ;  /* 0x00000000ff437435 */ /* 0x000fe200000001ff */
[----:B------:R-:W-:Y:S01]  /*10c30*/  MOV R66, R62 ;  /* 0x0000003e00427202 */ /* 0x000fe20000000f00 */
[----:B------:R-:W-:Y:S04]  /*10c40*/  WARPSYNC R60 ;  /* 0x0000003c00007348 */ /* 0x000fe80003800000 */
[----:B------:R0:W1:Y:S01]  /*10c50*/  SHFL.IDX PT, R61, R64, R63, R61 ;  /* 0x0000003f403d7389 */ /* 0x00006200000e003d */
[----:B------:R-:W-:Y:S05]  /*10c60*/  RET.REL.NODEC R66 `(_Z25selective_scan_bwd_kernelI32Selective_Scan_bwd_kernel_traitsILi128ELi16ELb1ELb1ELb0ELb1ELb1EN3c108BFloat16ENS1_7complexIfEEEEv12SSMParamsBwd) ;  /* 0xfffef39042007950 */ /* 0x000fea0003c3ffff */
        .weak           $__internal_83_$__cuda_sm70_shflsync_up
        .type           $__internal_83_$__cuda_sm70_shflsync_up,@function
        .size           $__internal_83_$__cuda_sm70_shflsync_up,(.L_x_14515 - $__internal_83_$__cuda_sm70_shflsync_up)
$__internal_83_$__cuda_sm70_shflsync_up:
[----:B------:R-:W-:Y:S01]  /*10c70*/  MOV R61, 0x0 ;  /* 0x00000000003d7802 */ /* 0x000fe20000000f00 */
[----:B------:R-:W-:Y:S04]  /*10c80*/  WARPSYNC R63 ;  /* 0x0000003f00007348 */ /* 0x000fe80003800000 */
[----:B------:R0:W1:Y:S01]  /*10c90*/  SHFL.UP PT, R63, R67, R66, R64 ;  /* 0x04000042433f7389 */ /* 0x00006200000e0040 */
[----:B------:R-:W-:Y:S05]  /*10ca0*/  RET.REL.NODEC R60 `(_Z25selective_scan_bwd_kernelI32Selective_Scan_bwd_kernel_traitsILi128ELi16ELb1ELb1ELb0ELb1ELb1EN3c108BFloat16ENS1_7complexIfEEEEv12SSMParamsBwd) ;  /* 0xfffef3503c007950 */ /* 0x000fea0003c3ffff */
.L_x_3491:
        /* <DEDUP_REMOVED lines=13> */
.L_x_14515:


//--------------------- .text._Z25selective_scan_bwd_kernelI32Selective_Scan_bwd_kernel_traitsILi128ELi16ELb1ELb1ELb1ELb0ELb0EN3c108BFloat16ENS1_7complexIfEEEEv12SSMParamsBwd --------------------------
	.section	.text._Z25selective_scan_bwd_kernelI32Selective_Scan_bwd_kernel_traitsILi128ELi16ELb1ELb1ELb1ELb0ELb0EN3c108BFloat16ENS1_7complexIfEEEEv12SSMParamsBwd,"ax",@progbits
	.sectioninfo	@"SHI_REGISTERS=255"
	.align	128
        .global         _Z25selective_scan_bwd_kernelI32Selective_Scan_bwd_kernel_traitsILi128ELi16ELb1ELb1ELb1ELb0ELb0EN3c108BFloat16ENS1_7complexIfEEEEv12SSMParamsBwd
        .type           _Z25selective_scan_bwd_kernelI32Selective_Scan_bwd_kernel_traitsILi128ELi16ELb1ELb1ELb1ELb0ELb0EN3c108BFloat16ENS1_7complexIfEEEEv12SSMParamsBwd,@function
        .size           _Z25selective_scan_bwd_kernelI32Selective_Scan_bwd_kernel_traitsILi128ELi16ELb1ELb1ELb1ELb0ELb0EN3c108BFloat16ENS1_7complexIfEEEEv12SSMParamsBwd,(.L_x_14518 - _Z25selective_scan_bwd_kernelI32Selective_Scan_bwd_kernel_traitsILi128ELi16ELb1ELb1ELb1ELb0ELb0EN3c108BFloat16ENS1_7complexIfEEEEv12SSMParamsBwd)
        .other          _Z25selective_scan_bwd_kernelI32Selective_Scan_bwd_kernel_traitsILi128ELi16ELb1ELb1ELb1ELb0ELb0EN3c108BFloat16ENS1_7complexIfEEEEv12SSMParamsBwd,@"STO_CUDA_ENTRY STV_DEFAULT"
_Z25selective_scan_bwd_kernelI32Selective_Scan_bwd_kernel_traitsILi128ELi16ELb1ELb1ELb1ELb0ELb0EN3c108BFloat16ENS1_7complexIfEEEEv12SSMParamsBwd:
.text._Z25selective_scan_bwd_kernelI32Selective_Scan_bwd_kernel_traitsILi128ELi16ELb1ELb1ELb1ELb0ELb0EN3c108BFloat16ENS1_7complexIfEEEEv12SSMParamsBwd:
        /* <DEDUP_REMOVED lines=31> */
[----:B------:R-:W-:Y:S01]  /*01f0*/  UISETP.NE.U32.AND UP0, UPT, URZ, UR4, UPT ;  /* 0x000000043f00728c */ /* 0x000fe2000bf05070 */
[----:B------:R-:W-:Y:S01]  /*0200*/  CS2R R114, SRZ ;  /* 0x0000000000727805 */ /* 0x000fe2000001ff00 */
[----:B-1----:R-:W-:Y:S02]  /*0210*/  USHF.R.S32.HI UR13, URZ, 0x1f, UR12 ;  /* 0x0000001f3f0d7899 */ /* 0x002fe4000801140c */
[----:B------:R-:W-:Y:S02]  /*0220*/  UISETP.NE.AND.EX UP0, UPT, URZ, UR5, UPT, UP0 ;  /* 0x000000053f00728c */ /* 0x000fe4000bf05300 */
[----:B------:R-:W-:-:S02]  /*0230*/  UIMAD UR5, UR13, UR24, URZ ;  /* 0x000000180d0572a4 */ /* 0x000fc4000f8e023f */
[----:B------:R-:W-:Y:S02]  /*0240*/  UISETP.NE.U32.AND UP1, UPT, URZ, UR28, UPT ;  /* 0x0000001c3f00728c */ /* 0x000fe4000bf25070 */
[----:B------:R-:W-:Y:S02]  /*0250*/  UIMAD UR25, UR12, UR25, UR5 ;  /* 0x000000190c1972a4 */ /* 0x000fe4000f8e0205 */
[----:B------:R-:W-:Y:S01]  /*0260*/  UISETP.NE.AND.EX UP1, UPT, URZ, UR29, UPT, UP1 ;  /* 0x0000001d3f00728c */ /* 0x000fe2000bf25310 */
[----:B0-----:R-:W0:Y:S01]  /*0270*/  MUFU.RCP R0, R0 ;  /* 0x0000000000007308 */ /* 0x001e220000001000 */
[----:B------:R-:W-:Y:S02]  /*0280*/  UISETP.NE.U32.AND UP2, UPT, URZ, UR34, UPT ;  /* 0x000000223f00728c */ /* 0x000fe4000bf45070 */
[----:B------:R-:W-:Y:S02]  /*0290*/  ULDC.64 UR6, c[0x0][0x1d0] ;  /* 0x0000740000067ab9 */ /* 0x000fe40000000a00 */
[----:B------:R-:W-:-:S02]  /*02a0*/  UIMAD.WIDE.U32 UR20, UR12, UR24, URZ ;  /* 0x000000180c1472a5 */ /* 0x000fc4000f8e003f */
[----:B------:R-:W-:Y:S02]  /*02b0*/  UISETP.NE.AND.EX UP2, UPT, URZ, UR35, UPT, UP2 ;  /* 0x000000233f00728c */ /* 0x000fe4000bf45320 */
[----:B------:R-:W-:Y:S02]  /*02c0*/  UIMAD UR4, UR13, UR6, URZ ;  /* 0x000000060d0472a4 */ /* 0x000fe4000f8e023f */
[----:B------:R-:W-:Y:S02]  /*02d0*/  UIMAD.WIDE.U32 UR22, UR12, UR6, URZ ;  /* 0x000000060c1672a5 */ /* 0x000fe4000f8e003f */
[----:B------:R-:W-:Y:S02]  /*02e0*/  UIMAD UR4, UR12, UR7, UR4 ;  /* 0x000000070c0472a4 */ /* 0x000fe4000f8e0204 */
[----:B------:R-:W-:Y:S01]  /*02f0*/  UMOV UR30, URZ ;  /* 0x0000003f001e7c82 */ /* 0x000fe20008000000 */
[----:B0-----:R-:W-:Y:S01]  /*0300*/  IADD3 R0, R0, 0xffffffe, RZ ;  /* 0x0ffffffe00007810 */ /* 0x001fe20007ffe0ff */
[----:B------:R-:W-:-:S02]  /*0310*/  ULDC.64 UR6, c[0x0][0x278] ;  /* 0x00009e0000067ab9 */ /* 0x000fc40000000a00 */
[----:B------:R-:W-:Y:S02]  /*0320*/  UIMAD UR19, UR13, UR16, URZ ;  /* 0x000000100d1372a4 */ /* 0x000fe4000f8e023f */
[----:B------:R-:W-:Y:S01]  /*0330*/  @UP1 ULEA UR30, UP3, UR10, UR28, 0x2 ;  /* 0x0000001c0a1e1291 */ /* 0x000fe2000f86103f */
[----:B------:R-:W0:Y:S01]  /*0340*/  F2I.FTZ.U32.TRUNC.NTZ R0, R0 ;  /* 0x0000000000007305 */ /* 0x000e22000021f000 */
[----:B------:R-:W-:Y:S02]  /*0350*/  UIMAD UR18, UR13, UR6, URZ ;  /* 0x000000060d1272a4 */ /* 0x000fe4000f8e023f */
[----:B------:R-:W-:Y:S02]  /*0360*/  UMOV UR31, URZ ;  /* 0x0000003f001f7c82 */ /* 0x000fe40008000000 */
[----:B------:R-:W-:Y:S02]  /*0370*/  UIMAD.WIDE.U32 UR8, UR12, UR16, URZ ;  /* 0x000000100c0872a5 */ /* 0x000fe4000f8e003f */
[----:B------:R-:W-:-:S02]  /*0380*/  UIMAD UR19, UR12, UR17, UR19 ;  /* 0x000000110c1372a4 */ /* 0x000fc4000f8e0213 */
[----:B------:R-:W-:Y:S02]  /*0390*/  @UP1 ULEA.HI.X UR31, UR10, UR29, UR11, 0x2, UP3 ;  /* 0x0000001d0a1f1291 */ /* 0x000fe400098f140b */
[----:B------:R-:W-:Y:S02]  /*03a0*/  UMOV UR32, URZ ;  /* 0x0000003f00207c82 */ /* 0x000fe40008000000 */
[----:B------:R-:W-:Y:S02]  /*03b0*/  ULDC.64 UR16, c[0x0][0x1b0] ;  /* 0x00006c0000107ab9 */ /* 0x000fe40000000a00 */
[----:B------:R-:W-:Y:S01]  /*03c0*/  @UP2 ULEA UR32, UP1, UR10, UR34, 0x2 ;  /* 0x000000220a202291 */ /* 0x000fe2000f82103f */
[----:B0-----:R0:W1:Y:S01]  /*03d0*/  R2UR UR5, R0 ;  /* 0x00000000000573c2 */ /* 0x00106200000e0000 */
[----:B------:R-:W-:Y:S02]  /*03e0*/  UIMAD.WIDE.U32 UR14, UR12, UR6, URZ ;  /* 0x000000060c0e72a5 */ /* 0x000fe4000f8e003f */
[----:B------:R-:W-:-:S02]  /*03f0*/  UIMAD UR18, UR12, UR7, UR18 ;  /* 0x000000070c1272a4 */ /* 0x000fc4000f8e0212 */
[----:B------:R-:W-:Y:S02]  /*0400*/  UIMAD.WIDE.U32 UR6, UR12, UR16, URZ ;  /* 0x000000100c0672a5 */ /* 0x000fe4000f8e003f */
[----:B------:R-:W-:Y:S01]  /*0410*/  UIMAD UR16, UR13, UR16, URZ ;  /* 0x000000100d1072a4 */ /* 0x000fe2000f8e023f */
[----:B0-----:R-:W-:Y:S01]  /*0420*/  IABS R0, UR10 ;  /* 0x0000000a00007c13 */ /* 0x001fe20008000000 */
[----:B------:R-:W-:Y:S02]  /*0430*/  ULDC.64 UR28, c[0x0][0x1d8] ;  /* 0x00007600001c7ab9 */ /* 0x000fe40000000a00 */
[----:B------:R-:W-:Y:S01]  /*0440*/  UIADD3 UR23, UR23, UR4, URZ ;  /* 0x0000000417177290 */ /* 0x000fe2000fffe03f */
[----:B------:R-:W0:Y:S01]  /*0450*/  R2UR UR24, R0 ;  /* 0x00000000001873c2 */ /* 0x000e2200000e0000 */
[----:B------:R-:W-:Y:S02]  /*0460*/  UIMAD UR16, UR12, UR17, UR16 ;  /* 0x000000110c1072a4 */ /* 0x000fe4000f8e0210 */
[----:B------:R-:W-:-:S02]  /*0470*/  UMOV UR33, URZ ;  /* 0x0000003f00217c82 */ /* 0x000fc40008000000 */
[----:B------:R-:W-:Y:S02]  /*0480*/  UMOV UR4, URZ ;  /* 0x0000003f00047c82 */ /* 0x000fe40008000000 */
[----:B------:R-:W-:Y:S02]  /*0490*/  @UP2 ULEA.HI.X UR33, UR10, UR35, UR11, 0x2, UP1 ;  /* 0x000000230a212291 */ /* 0x000fe400088f140b */
[----:B------:R-:W-:Y:S02]  /*04a0*/  UIMAD UR17, UR11, UR28, URZ ;  /* 0x0000001c0b1172a4 */ /* 0x000fe4000f8e023f */
[----:B------:R-:W-:Y:S02]  /*04b0*/  UIADD3 UR21, UR21, UR25, URZ ;  /* 0x0000001915157290 */ /* 0x000fe4000fffe03f */
[----:B-1----:R-:W-:Y:S02]  /*04c0*/  UIADD3 UR34, URZ, -UR5, URZ ;  /* 0x800000053f227290 */ /* 0x002fe4000fffe03f */
[----:B------:R-:W-:-:S02]  /*04d0*/  UIMAD UR17, UR10, UR29, UR17 ;  /* 0x0000001d0a1172a4 */ /* 0x000fc4000f8e0211 */
[----:B------:R-:W-:Y:S02]  /*04e0*/  UIMAD UR34, UR34, UR36, URZ ;  /* 0x00000024222272a4 */ /* 0x000fe4000f8e023f */
[----:B------:R-:W-:Y:S02]  /*04f0*/  UIADD3 UR15, UR15, UR18, URZ ;  /* 0x000000120f0f7290 */ /* 0x000fe4000fffe03f */
[----:B------:R-:W-:Y:S02]  /*0500*/  UIMAD.WIDE.U32 UR34, UR5, UR34, UR4 ;  /* 0x00000022052272a5 */ /* 0x000fe4000f8e0004 */
[----:B------:R-:W-:Y:S02]  /*0510*/  UIMAD.WIDE.U32 UR4, UR10, UR28, UR22 ;  /* 0x0000001c0a0472a5 */ /* 0x000fe4000f8e0016 */
[----:B0-----:R-:W-:Y:S02]  /*0520*/  UIMAD.WIDE.U32 UR28, UR35, UR24, URZ ;  /* 0x00000018231c72a5 */ /* 0x001fe4000f8e003f */
[----:B------:R-:W-:-:S02]  /*0530*/  ULDC.64 UR22, c[0x0][0x1e8] ;  /* 0x00007a0000167ab9 */ /* 0x000fc40000000a00 */
[----:B------:R-:W-:Y:S02]  /*0540*/  UIADD3 UR28, -UR29, URZ, URZ ;  /* 0x0000003f1d1c7290 */ /* 0x000fe4000fffe13f */
[----:B------:R-:W-:Y:S02]  /*0550*/  UIMAD UR25, UR11, UR22, URZ ;  /* 0x000000160b1972a4 */ /* 0x000fe4000f8e023f */
[----:B------:R-:W-:Y:S02]  /*0560*/  UIMAD UR24, UR36, UR28, UR24 ;  /* 0x0000001c241872a4 */ /* 0x000fe4000f8e0218 */
[----:B------:R-:W-:Y:S02]  /*0570*/  UIMAD UR25, UR10, UR23, UR25 ;  /* 0x000000170a1972a4 */ /* 0x000fe4000f8e0219 */
[----:B------:R-:W-:Y:S02]  /*0580*/  UISETP.GT.U32.AND UP1, UPT, UR36, UR24, UPT ;  /* 0x000000182400728c */ /* 0x000fe4000bf24070 */
[----:B------:R-:W-:-:S02]  /*0590*/  UIMAD.WIDE.U32 UR20, UR10, UR22, UR20 ;  /* 0x000000160a1472a5 */ /* 0x000fc4000f8e0014 */
[----:B------:R-:W-:Y:S02]  /*05a0*/  ULDC UR34, c[0x0][0x174] ;  /* 0x00005d0000227ab9 */ /* 0x000fe40000000800 */
[----:B------:R-:W-:Y:S02]  /*05b0*/  ULDC.64 UR22, c[0x0][0x280] ;  /* 0x0000a00000167ab9 */ /* 0x000fe40000000a00 */
[----:B------:R-:W-:Y:S02]  /*05c0*/  UIMAD UR18, UR11, UR22, URZ ;  /* 0x000000160b1272a4 */ /* 0x000fe4000f8e023f */
[----:B------:R-:W-:Y:S02]  /*05d0*/  ULEA UR28, UR34, 0xfffff800, 0xb ;  /* 0xfffff800221c7891 */ /* 0x000fe4000f8e583f */
[----:B------:R-:W-:Y:S02]  /*05e0*/  @!UP1 UIADD3 UR24, UR24, -UR36, URZ ;  /* 0x8000002418189290 */ /* 0x000fe4000fffe03f */
[----:B------:R-:W-:-:S02]  /*05f0*/  UIMAD UR37, UR10, UR23, UR18 ;  /* 0x000000170a2572a4 */ /* 0x000fc4000f8e0212 */
[----:B------:R-:W-:Y:S02]  /*0600*/  USHF.R.S32.HI UR35, URZ, 0x1f, UR28 ;  /* 0x0000001f3f237899 */ /* 0x000fe4000801141c */
[----:B------:R-:W-:Y:S02]  /*0610*/  UIADD3 UR18, UP2, UR28, UR4, URZ ;  /* 0x000000041c127290 */ /* 0x000fe4000ff5e03f */
[----:B------:R-:W-:Y:S02]  /*0620*/  UISETP.GE.U32.AND UP3, UPT, UR24, UR36, UPT ;  /* 0x000000241800728c */ /* 0x000fe4000bf66070 */
[----:B------:R-:W-:Y:S02]  /*0630*/  UIMAD.WIDE.U32 UR22, UR10, UR22, UR14 ;  /* 0x000000160a1672a5 */ /* 0x000fe4000f8e000e */
[----:B------:R-:W-:Y:S02]  /*0640*/  ULDC UR39, c[0x0][0x178] ;  /* 0x00005e0000277ab9 */ /* 0x000fe40000000800 */
[----:B------:R-:W-:-:S02]  /*0650*/  ULDC.64 UR14, c[0x0][0x240] ;  /* 0x00009000000e7ab9 */ /* 0x000fc40000000a00 */
[----:B------:R-:W-:Y:S02]  /*0660*/  UIADD3.X UR4, UR35, UR5, UR17, UP2, !UPT ;  /* 0x0000000523047290 */ /* 0x000fe400097fe411 */
[----:B------:R-:W-:Y:S02]  /*0670*/  ULEA UR17, UP2, UR18, UR14, 0x1 ;  /* 0x0000000e12117291 */ /* 0x000fe4000f84083f */
[----:B------:R-:W-:Y:S02]  /*0680*/  ULOP3.LUT UR38, UR10, UR39, URZ, 0x3c, !UPT ;  /* 0x000000270a267292 */ /* 0x000fe4000f8e3c3f */
[----:B------:R-:W-:Y:S02]  /*0690*/  @!UP1 UIADD3 UR29, UR29, 0x1, URZ ;  /* 0x000000011d1d9890 */ /* 0x000fe4000fffe03f */
[----:B------:R-:W-:Y:S02]  /*06a0*/  ULEA.HI.X UR18, UR18, UR15, UR4, 0x1, UP2 ;  /* 0x0000000f12127291 */ /* 0x000fe400090f0c04 */
[----:B------:R-:W-:-:S02]  /*06b0*/  UISETP.GE.AND UP2, UPT, UR38, URZ, UPT ;  /* 0x0000003f2600728c */ /* 0x000fc4000bf46270 */
[----:B------:R-:W-:Y:S02]  /*06c0*/  UISETP.NE.AND UP1, UPT, URZ, UR39, UPT ;  /* 0x000000273f00728c */ /* 0x000fe4000bf25270 */
[----:B------:R-:W-:Y:S02]  /*06d0*/  @UP3 UIADD3 UR29, UR29, 0x1, URZ ;  /* 0x000000011d1d3890 */ /* 0x000fe4000fffe03f */
[----:B------:R-:W-:Y:S02]  /*06e0*/  UIADD3 UR20, UP4, UR28, UR20, URZ ;  /* 0x000000141c147290 */ /* 0x000fe4000ff9e03f */
[----:B------:R-:W-:Y:S02]  /*06f0*/  ULDC.64 UR4, c[0x0][0x248] ;  /* 0x0000920000047ab9 */ /* 0x000fe40000000a00 */
[----:B------:R-:W-:Y:S02]  /*0700*/  UIADD3.X UR25, UR35, UR21, UR25, UP4, !UPT ;  /* 0x0000001523197290 */ /* 0x000fe4000a7fe419 */
[----:B------:R-:W-:-:S02]  /*0710*/  UMOV UR14, UR29 ;  /* 0x0000001d000e7c82 */ /* 0x000fc40008000000 */
[----:B------:R-:W-:Y:S02]  /*0720*/  @!UP2 UIADD3 UR14, -UR14, URZ, URZ ;  /* 0x0000003f0e0ea290 */ /* 0x000fe4000fffe13f */
[----:B------:R-:W-:Y:S02]  /*0730*/  ULEA UR21, UP4, UR20, UR4, 0x1 ;  /* 0x0000000414157291 */ /* 0x000fe4000f88083f */
[----:B------:R-:W-:Y:S02]  /*0740*/  @!UP1 ULOP3.LUT UR14, URZ, UR39, URZ, 0x33, !UPT ;  /* 0x000000273f0e9292 */ /* 0x000fe4000f8e333f */
[----:B------:R-:W-:Y:S02]  /*0750*/  UIADD3 UR22, UP2, UR28, UR22, URZ ;  /* 0x000000161c167290 */ /* 0x000fe4000ff5e03f */
[----:B------:R-:W-:Y:S02]  /*0760*/  ULEA.HI.X UR20, UR20, UR5, UR25, 0x1, UP4 ;  /* 0x0000000514147291 */ /* 0x000fe4000a0f0c19 */
[----:B------:R-:W-:-:S02]  /*0770*/  USHF.R.S32.HI UR15, URZ, 0x1f, UR14 ;  /* 0x0000001f3f0f7899 */ /* 0x000fc4000801140e */
[----:B------:R-:W-:Y:S02]  /*0780*/  ULDC.64 UR4, c[0x0][0x308] ;  /* 0x0000c20000047ab9 */ /* 0x000fe40000000a00 */
[----:B------:R-:W-:Y:S02]  /*0790*/  UIADD3 UR25, UR9, UR19, URZ ;  /* 0x0000001309197290 */ /* 0x000fe4000fffe03f */
[----:B------:R-:W-:Y:S02]  /*07a0*/  ULDC.64 UR28, c[0x0][0x1a8] ;  /* 0x00006a00001c7ab9 */ /* 0x000fe40000000a00 */
[----:B------:R-:W-:Y:S02]  /*07b0*/  UIADD3.X UR23, UR35, UR23, UR37, UP2, !UPT ;  /* 0x0000001723177290 */ /* 0x000fe400097fe425 */
[----:B------:R-:W-:Y:S02]  /*07c0*/  ULEA UR9, UP1, UR22, UR4, 0x1 ;  /* 0x0000000416097291 */ /* 0x000fe4000f82083f */
[----:B------:R-:W-:-:S02]  /*07d0*/  UIMAD UR4, UR15, UR28, URZ ;  /* 0x0000001c0f0472a4 */ /* 0x000fc4000f8e023f */
[----:B------:R-:W-:Y:S02]  /*07e0*/  UMOV UR24, UR8 ;  /* 0x0000000800187c82 */ /* 0x000fe40008000000 */
[----:B------:R-:W-:Y:S02]  /*07f0*/  ULEA.HI.X UR22, UR22, UR5, UR23, 0x1, UP1 ;  /* 0x0000000516167291 */ /* 0x000fe400088f0c17 */
[----:B------:R-:W-:Y:S02]  /*0800*/  UIMAD.WIDE.U32 UR24, UR14, UR28, UR24 ;  /* 0x0000001c0e1872a5 */ /* 0x000fe4000f8e0018 */
[----:B------:R-:W-:Y:S02]  /*0810*/  ULEA UR8, UR34, 0xfffff000, 0xc ;  /* 0xfffff00022087891 */ /* 0x000fe4000f8e603f */
[----:B------:R-:W-:Y:S02]  /*0820*/  UIMAD UR23, UR14, UR29, UR4 ;  /* 0x0000001d0e1772a4 */ /* 0x000fe4000f8e0204 */
[----:B------:R-:W-:-:S02]  /*0830*/  UIADD3 UR35, UP1, UR8, UR24, URZ ;  /* 0x0000001808237290 */ /* 0x000fc4000ff3e03f */
[----:B------:R-:W-:Y:S02]  /*0840*/  ULDC.64 UR28, c[0x0][0x1c8] ;  /* 0x00007200001c7ab9 */ /* 0x000fe40000000a00 */
[----:B------:R-:W-:Y:S02]  /*0850*/  USHF.R.S32.HI UR19, URZ, 0x1f, UR8 ;  /* 0x0000001f3f137899 */ /* 0x000fe40008011408 */
[----:B------:R-:W-:Y:S02]  /*0860*/  UIADD3 UR24, UR25, UR23, URZ ;  /* 0x0000001719187290 */ /* 0x000fe4000fffe03f */
[----:B------:R-:W-:Y:S02]  /*0870*/  ULDC.64 UR4, c[0x0][0x228] ;  /* 0x00008a0000047ab9 */ /* 0x000fe40000000a00 */
[----:B------:R-:W-:Y:S02]  /*0880*/  UIADD3 UR7, UR7, UR16, URZ ;  /* 0x0000001007077290 */ /* 0x000fe4000fffe03f */
[----:B------:R-:W-:-:S02]  /*0890*/  UIMAD UR16, UR15, UR28, URZ ;  /* 0x0000001c0f1072a4 */ /* 0x000fc4000f8e023f */
[----:B------:R-:W-:Y:S02]  /*08a0*/  ULEA UR23, UP2, UR35, UR4, 0x1 ;  /* 0x0000000423177291 */ /* 0x000fe4000f84083f */
[----:B------:R-:W-:Y:S02]  /*08b0*/  UIADD3.X UR4, UR19, UR24, URZ, UP1, !UPT ;  /* 0x0000001813047290 */ /* 0x000fe40008ffe43f */
[----:B------:R-:W-:Y:S02]  /*08c0*/  UIMAD.WIDE.U32 UR24, UR14, UR28, UR6 ;  /* 0x0000001c0e1872a5 */ /* 0x000fe4000f8e0006 */
[----:B------:R-:W-:Y:S02]  /*08d0*/  UIMAD UR16, UR14, UR29, UR16 ;  /* 0x0000001d0e1072a4 */ /* 0x000fe4000f8e0210 */
[----:B------:R-:W-:Y:S02]  /*08e0*/  UIADD3 UR8, UP1, UR8, UR24, URZ ;  /* 0x0000001808087290 */ /* 0x000fe4000ff3e03f */
[----:B------:R-:W-:-:S02]  /*08f0*/  UIADD3 UR16, UR25, UR16, URZ ;  /* 0x0000001019107290 */ /* 0x000fc4000fffe03f */
[----:B------:R-:W-:Y:S02]  /*0900*/  ULDC.64 UR6, c[0x0][0x230] ;  /* 0x00008c0000067ab9 */ /* 0x000fe40000000a00 */
[----:B------:R-:W-:Y:S02]  /*0910*/  ULEA.HI.X UR35, UR35, UR5, UR4, 0x1, UP2 ;  /* 0x0000000523237291 */ /* 0x000fe400090f0c04 */
[----:B------:R-:W-:Y:S02]  /*0920*/  ULDC UR28, c[0x0][0x164] ;  /* 0x00005900001c7ab9 */ /* 0x000fe40000000800 */
[----:B------:R-:W-:Y:S02]  /*0930*/  ULEA UR25, UP2, UR8, UR6, 0x1 ;  /* 0x0000000608197291 */ /* 0x000fe4000f84083f */
[----:B------:R-:W-:Y:S02]  /*0940*/  UIADD3.X UR42, UR19, UR16, URZ, UP1, !UPT ;  /* 0x00000010132a7290 */ /* 0x000fe40008ffe43f */
        /* <DEDUP_REMOVED lines=13> */
[----:B--2---:R0:W1:Y:S01]  /*0a20*/  @P0 R2UR UR4, R2 ;  /* 0x00000000020403c2 */ /* 0x00406200000e0000 */
[----:B------:R-:W-:-:S07]  /*0a30*/  PLOP3.LUT P0, PT, PT, PT, UP1, 0x80, 0x0 ;  /* 0x000000000000781c */ /* 0x000fce0003f0f018 */
[----:B---3--:R0:W2:Y:S06]  /*0a40*/  @P1 R2UR UR5, R4 ;  /* 0x00000000040513c2 */ /* 0x0080ac00000e0000 */
[----:B------:R-:W-:Y:S05]  /*0a50*/  @!P0 BRA `(.L_x_3492) ;  /* 0x0000a5b000008947 */ /* 0x000fea0003800000 */
[----:B------:R-:W3:Y:S01]  /*0a60*/  S2R R113, SR_TID.X ;  /* 0x0000000000717919 */ /* 0x000ee20000002100 */
[----:B------:R-:W-:Y:S01]  /*0a70*/  CS2R R114, SRZ ;  /* 0x0000000000727805 */ /* 0x000fe2000001ff00 */
[----:B------:R-:W-:Y:S02]  /*0a80*/  UMOV UR19, UR21 ;  /* 0x0000001500137c82 */ /* 0x000fe40008000000 */
[----:B------:R-:W4:Y:S01]  /*0a90*/  S2R R112, SR_LANEID ;  /* 0x0000000000707919 */ /* 0x000f220000000000 */
[----:B------:R-:W-:-:S02]  /*0aa0*/  ULDC UR16, c[0x0][0x174] ;  /* 0x00005d0000107ab9 */ /* 0x000fc40000000800 */
[----:B------:R-:W-:Y:S02]  /*0ab0*/  UMOV UR21, UR9 ;  /* 0x0000000900157c82 */ /* 0x000fe40008000000 */
[----:B------:R-:W-:Y:S02]  /*0ac0*/  UMOV UR24, UR35 ;  /* 0x0000002300187c82 */ /* 0x000fe40008000000 */
[----:B------:R-:W-:Y:S01]  /*0ad0*/  UMOV UR6, URZ ;  /* 0x0000003f00067c82 */ /* 0x000fe20008000000 */
[----:B---3--:R-:W-:-:S04]  /*0ae0*/  SHF.R.S32.HI R0, RZ, 0x1f, R113 ;  /* 0x0000001fff007819 */ /* 0x008fc80000011471 */
[----:B------:R-:W-:-:S04]  /*0af0*/  LEA.HI R0, R0, R113, RZ, 0x5 ;  /* 0x0000007100007211 */ /* 0x000fc800078f28ff */
[----:B----4-:R-:W-:Y:S02]  /*0b00*/  SHF.R.S32.HI R111, RZ, 0x5, R0 ;  /* 0x00000005ff6f7819 */ /* 0x010fe40000011400 */
.L_x_3596:
[----:B------:R-:W-:Y:S01]  /*0b10*/  BAR.SYNC.DEFER_BLOCKING 0x0 ;  /* 0x0000000000007b1d */ /* 0x000fe20000010000 */
[----:B------:R-:W-:Y:S02]  /*0b20*/  SHF.L.U32 R0, R113, 0x1, RZ ;  /* 0x0000000171007819 */ /* 0x000fe400000006ff */
[----:B0-----:R-:W-:Y:S02]  /*0b30*/  MOV R2, UR17 ;  /* 0x0000001100027c02 */ /* 0x001fe40008000f00 */
[----:B------:R-:W-:Y:S02]  /*0b40*/  LOP3.LUT R0, R0, 0xffffffc0, RZ, 0xc0, !PT ;  /* 0xffffffc000007812 */ /* 0x000fe400078ec0ff */
[----:B------:R-:W-:Y:S02]  /*0b50*/  MOV R3, UR18 ;  /* 0x0000001200037c02 */ /* 0x000fe40008000f00 */
        /* <DEDUP_REMOVED lines=29> */
[----:B------:R-:W-:Y:S02]  /*0d30*/  ISETP.LT.AND P0, PT, RZ, c[0x0][0x16c], PT ;  /* 0x00005b00ff007a0c */ /* 0x000fe40003f01270 */
[--C-:B----4-:R-:W-:Y:S02]  /*0d40*/  PRMT R109, RZ, 0x5410, R12.reuse ;  /* 0x00005410ff6d7816 */ /* 0x110fe4000000000c */
[----:B------:R-:W-:Y:S02]  /*0d50*/  PRMT R110, RZ, 0x7610, R12 ;  /* 0x00007610ff6e7816 */ /* 0x000fe4000000000c */
[----:B------:R-:W-:Y:S01]  /*0d60*/  PRMT R107, RZ, 0x5410, R13 ;  /* 0x00005410ff6b7816 */ /* 0x000fe2000000000d */
[----:B------:R-:W-:Y:S01]  /*0d70*/  FADD.FTZ R109, R109, UR5 ;  /* 0x000000056d6d7e21 */ /* 0x000fe20008010000 */
[----:B0-----:R-:W-:Y:S01]  /*0d80*/  PRMT R2, RZ, 0x5410, R61 ;  /* 0x00005410ff027816 */ /* 0x001fe2000000003d */
[----:B------:R-:W-:Y:S01]  /*0d90*/  FADD.FTZ R110, R110, UR5 ;  /* 0x000000056e6e7e21 */ /* 0x000fe20008010000 */
[----:B------:R-:W-:Y:S01]  /*0da0*/  PRMT R108, RZ, 0x7610, R13 ;  /* 0x00007610ff6c7816 */ /* 0x000fe2000000000d */
[----:B------:R-:W-:Y:S01]  /*0db0*/  FADD.FTZ R107, R107, UR5 ;  /* 0x000000056b6b7e21 */ /* 0x000fe20008010000 */
[----:B------:R-:W-:-:S02]  /*0dc0*/  PRMT R105, RZ, 0x5410, R14 ;  /* 0x00005410ff697816 */ /* 0x000fc4000000000e */
        /* <DEDUP_REMOVED lines=38> */
[--C-:B------:R-:W-:Y:S01]  /*1030*/  PRMT R28, RZ, 0x5410, R11.reuse ;  /* 0x00005410ff1c7816 */ /* 0x100fe2000000000b */
[C---:B------:R-:W-:Y:S01]  /*1040*/  FMUL.FTZ R47, R24.reuse, UR4 ;  /* 0x00000004182f7c20 */ /* 0x040fe20008410000 */
[----:B------:R-:W-:Y:S01]  /*1050*/  PRMT R29, RZ, 0x7610, R11 ;  /* 0x00007610ff1d7816 */ /* 0x000fe2000000000b */
[----:B------:R-:W-:Y:S01]  /*1060*/  FFMA.FTZ R23, R24, R0, R23 ;  /* 0x0000000018177223 */ /* 0x000fe20000010017 */
[--C-:B------:R-:W-:Y:S01]  /*1070*/  PRMT R0, RZ, 0x5410, R25.reuse ;  /* 0x00005410ff007816 */ /* 0x100fe20000000019 */
[----:B------:R-:W-:Y:S01]  /*1080*/  FMUL.FTZ R36, R22, UR4 ;  /* 0x0000000416247c20 */ /* 0x000fe20008410000 */
[----:B------:R-:W-:Y:S01]  /*1090*/  PRMT R25, RZ, 0x7610, R25 ;  /* 0x00007610ff197816 */ /* 0x000fe20000000019 */
[----:B------:R-:W-:Y:S01]  /*10a0*/  FMUL.FTZ R34, R28, UR4 ;  /* 0x000000041c227c20 */ /* 0x000fe20008410000 */
[----:B------:R-:W-:Y:S01]  /*10b0*/  PRMT R114, RZ, 0x7610, R59 ;  /* 0x00007610ff727816 */ /* 0x000fe2000000003b */
[C---:B------:R-:W-:Y:S01]  /*10c0*/  FFMA.FTZ R2, R0.reuse, R2, R23 ;  /* 0x0000000200027223 */ /* 0x040fe20000010017 */
[----:B------:R-:W-:Y:S01]  /*10d0*/  PRMT R23, RZ, 0x7610, R10 ;  /* 0x00007610ff177816 */ /* 0x000fe2000000000a */
[----:B------:R-:W-:-:S02]  /*10e0*/  FMUL.FTZ R46, R0, UR4 ;  /* 0x00000004002e7c20 */ /* 0x000fc40008410000 */
[C---:B------:R-:W-:Y:S01]  /*10f0*/  FFMA.FTZ R17, R25.reuse, R16, R2 ;  /* 0x0000001019117223 */ /* 0x040fe20000010002 */
[----:B------:R-:W-:Y:S01]  /*1100*/  PRMT R16, RZ, 0x5410, R62 ;  /* 0x00005410ff107816 */ /* 0x000fe2000000003e */
[----:B------:R-:W-:Y:S01]  /*1110*/  FMUL.FTZ R45, R25, UR4 ;  /* 0x00000004192d7c20 */ /* 0x000fe20008410000 */
[--C-:B------:R-:W-:Y:S01]  /*1120*/  PRMT R2, RZ, 0x5410, R26.reuse ;  /* 0x00005410ff027816 */ /* 0x100fe2000000001a */
[----:B------:R-:W-:Y:S01]  /*1130*/  FMUL.FTZ R35, R23, UR4 ;  /* 0x0000000417237c20 */ /* 0x000fe20008410000 */
[----:B------:R-:W-:Y:S01]  /*1140*/  PRMT R26, RZ, 0x7610, R26 ;  /* 0x00007610ff1a7816 */ /* 0x000fe2000000001a */
[----:B------:R-:W-:Y:S02]  /*1150*/  FMUL.FTZ R33, R29, UR4 ;  /* 0x000000041d217c20 */ /* 0x000fe40008410000 */
[C---:B------:R-:W-:Y:S01]  /*1160*/  FFMA.FTZ R17, R2.reuse, R16, R17 ;  /* 0x0000001002117223 */ /* 0x040fe20000010011 */
[----:B------:R-:W-:Y:S01]  /*1170*/  PRMT R16, RZ, 0x7610, R62 ;  /* 0x00007610ff107816 */ /* 0x000fe2000000003e */
[----:B------:R-:W-:-:S02]  /*1180*/  FMUL.FTZ R44, R2, UR4 ;  /* 0x00000004022c7c20 */ /* 0x000fc40008410000 */
[C---:B------:R-:W-:Y:S02]  /*1190*/  FMUL.FTZ R43, R26.reuse, UR4 ;  /* 0x000000041a2b7c20 */ /* 0x040fe40008410000 */
[----:B------:R-:W-:Y:S01]  /*11a0*/  FFMA.FTZ R16, R26, R16, R17 ;  /* 0x000000101a107223 */ /* 0x000fe20000010011 */
[--C-:B------:R-:W-:Y:S02]  /*11b0*/  PRMT R17, RZ, 0x5410, R27.reuse ;  /* 0x00005410ff117816 */ /* 0x100fe4000000001b */
[----:B------:R-:W-:-:S03]  /*11c0*/  PRMT R27, RZ, 0x7610, R27 ;  /* 0x00007610ff1b7816 */ /* 0x000fc6000000001b */
[C---:B------:R-:W-:Y:S01]  /*11d0*/  FFMA.FTZ R16, R17.reuse, R18, R16 ;  /* 0x0000001211107223 */ /* 0x040fe20000010010 */
[----:B------:R-:W-:Y:S01]  /*11e0*/  PRMT R18, RZ, 0x7610, R63 ;  /* 0x00007610ff127816 */ /* 0x000fe2000000003f */
[----:B------:R-:W-:Y:S02]  /*11f0*/  FMUL.FTZ R42, R17, UR4 ;  /* 0x00000004112a7c20 */ /* 0x000fe40008410000 */
[C---:B------:R-:W-:Y:S02]  /*1200*/  FMUL.FTZ R41, R27.reuse, UR4 ;  /* 0x000000041b297c20 */ /* 0x040fe40008410000 */
[----:B------:R-:W-:Y:S01]  /*1210*/  FFMA.FTZ R19, R27, R18, R16 ;  /* 0x000000121b137223 */ /* 0x000fe20000010010 */
[----:B------:R-:W-:Y:S02]  /*1220*/  PRMT R16, RZ, 0x5410, R56 ;  /* 0x00005410ff107816 */ /* 0x000fe40000000038 */
[----:B------:R-:W-:-:S05]  /*1230*/  PRMT R18, RZ, 0x5410, R8 ;  /* 0x00005410ff127816 */ /* 0x000fca0000000008 */
[C---:B------:R-:W-:Y:S01]  /*1240*/  FFMA.FTZ R16, R18.reuse, R16, R19 ;  /* 0x0000001012107223 */ /* 0x040fe20000010013 */
[----:B------:R-:W-:Y:S01]  /*1250*/  PRMT R19, RZ, 0x7610, R8 ;  /* 0x00007610ff137816 */ /* 0x000fe20000000008 */
[----:B------:R-:W-:Y:S01]  /*1260*/  FMUL.FTZ R40, R18, UR4 ;  /* 0x0000000412287c20 */ /* 0x000fe20008410000 */
[----:B------:R-:W-:-:S03]  /*1270*/  PRMT R8, RZ, 0x5410, R57 ;  /* 0x00005410ff087816 */ /* 0x000fc60000000039 */
        /* <DEDUP_REMOVED lines=8> */
[--C-:B------:R-:W-:Y:S01]  /*1300*/  PRMT R8, RZ, 0x5410, R58.reuse ;  /* 0x00005410ff087816 */ /* 0x100fe2000000003a */
[----:B------:R-:W-:Y:S01]  /*1310*/  FMUL.FTZ R37, R21, UR4 ;  /* 0x0000000415257c20 */ /* 0x000fe20008410000 */
        /* <DEDUP_REMOVED lines=18> */
.L_x_3493:
        /* <DEDUP_REMOVED lines=12> */
[----:B------:R-:W-:Y:S01]  /*1500*/  FADD.FTZ R10, R17, R17 ;  /* 0x00000011110a7221 */ /* 0x000fe20000010000 */
[----:B------:R-:W-:Y:S01]  /*1510*/  MOV R17, RZ ;  /* 0x000000ff00117202 */ /* 0x000fe20000000f00 */
[----:B------:R-:W-:-:S02]  /*1520*/  FADD.FTZ R9, R27, R27 ;  /* 0x0000001b1b097221 */ /* 0x000fc40000010000 */
[----:B------:R-:W-:Y:S01]  /*1530*/  FADD.FTZ R8, R18, R18 ;  /* 0x0000001212087221 */ /* 0x000fe20000010000 */
[----:B------:R-:W-:Y:S01]  /*1540*/  CS2R R26, SRZ ;  /* 0x00000000001a7805 */ /* 0x000fe2000001ff00 */
        /* <DEDUP_REMOVED lines=9> */
[----:B------:R-:W-:Y:S02]  /*15e0*/  FADD.FTZ R0, R29, R29 ;  /* 0x0000001d1d007221 */ /* 0x000fe40000010000 */
[----:B------:R-:W-:Y:S02]  /*15f0*/  CS2R R28, SRZ ;  /* 0x00000000001c7805 */ /* 0x000fe4000001ff00 */
.L_x_3595:
[----:B------:R-:W-:Y:S01]  /*1600*/  USHF.R.S32.HI UR43, URZ, 0x1f, UR7 ;  /* 0x0000001f3f2b7899 */ /* 0x000fe20008011407 */
[----:B------:R-:W-:Y:S01]  /*1610*/  SHF.L.U32 R64, R113, 0x1, RZ ;  /* 0x0000000171407819 */ /* 0x000fe200000006ff */
[----:B------:R-:W-:Y:S02]  /*1620*/  ULDC.64 UR34, c[0x0][0x1a0] ;  /* 0x0000680000227ab9 */ /* 0x000fe40000000a00 */
[----:B------:R-:W-:Y:S01]  /*1630*/  UIMAD UR38, UR43, UR34, URZ ;  /* 0x000000222b2672a4 */ /* 0x000fe2000f8e023f */
[----:B------:R-:W-:Y:S01]  /*1640*/  LOP3.LUT R64, R64, 0xffffffc0, RZ, 0xc0, !PT ;  /* 0xffffffc040407812 */ /* 0x000fe200078ec0ff */
[----:B------:R-:W-:-:S02]  /*1650*/  UIMAD.WIDE.U32 UR36, UR7, UR34, URZ ;  /* 0x00000022072472a5 */ /* 0x000fc4000f8e003f */
[----:B------:R-:W-:Y:S01]  /*1660*/  UIMAD UR34, UR7, UR35, UR38 ;  /* 0x00000023072272a4 */ /* 0x000fe2000f8e0226 */
[C---:B------:R-:W-:Y:S01]  /*1670*/  LOP3.LUT R83, R64.reuse, 0x1f, R113, 0xf8, !PT ;  /* 0x0000001f40537812 */ /* 0x040fe200078ef871 */
[----:B------:R-:W-:Y:S02]  /*1680*/  ULEA UR35, UP0, UR36, UR23, 0x1 ;  /* 0x0000001724237291 */ /* 0x000fe4000f80083f */
[----:B------:R-:W-:Y:S01]  /*1690*/  UIADD3 UR34, UR37, UR34, URZ ;  /* 0x0000002225227290 */ /* 0x000fe2000fffe03f */
[----:B------:R-:W-:-:S03]  /*16a0*/  IADD3 R83, R64, R83, RZ ;  /* 0x0000005340537210 */ /* 0x000fc60007ffe0ff */
[----:B------:R-:W-:Y:S01]  /*16b0*/  ULEA.HI.X UR36, UR36, UR24, UR34, 0x1, UP0 ;  /* 0x0000001824247291 */ /* 0x000fe200080f0c22 */
[----:B------:R-:W-:Y:S02]  /*16c0*/  MOV R80, UR35 ;  /* 0x0000002300507c02 */ /* 0x000fe40008000f00 */
[----:B------:R-:W-:-:S03]  /*16d0*/  ULDC.64 UR34, c[0x0][0x180] ;  /* 0x0000600000227ab9 */ /* 0x000fc60000000a00 */
[----:B------:R-:W-:-:S05]  /*16e0*/  MOV R81, UR36 ;  /* 0x0000002400517c02 */ /* 0x000fca0008000f00 */
[----:B------:R-:W-:-:S05]  /*16f0*/  IMAD.WIDE R80, R83, 0x10, R80 ;  /* 0x0000001053507825 */ /* 0x000fca00078e0250 */
[----:B------:R0:W2:Y:S04]  /*1700*/  LDG.E.128 R64, [R80.64] ;  /* 0x0000001a50407981 */ /* 0x0000a8000c1e1d00 */
[----:B------:R0:W3:Y:S04]  /*1710*/  LDG.E.128 R68, [R80.64+0x200] ;  /* 0x0002001a50447981 */ /* 0x0000e8000c1e1d00 */
[----:B------:R0:W4:Y:S04]  /*1720*/  LDG.E.128 R72, [R80.64+0x400] ;  /* 0x0004001a50487981 */ /* 0x000128000c1e1d00 */
[----:B------:R0:W5:Y:S01]  /*1730*/  LDG.E.128 R76, [R80.64+0x600] ;  /* 0x0006001a504c7981 */ /* 0x000162000c1e1d00 */
        /* <DEDUP_REMOVED lines=16> */
[----:B------:R-:W-:Y:S01]  /*1840*/  UIMAD UR38, UR43, UR34, URZ ;  /* 0x000000222b2672a4 */ /* 0x000fe2000f8e023f */
[----:B0-----:R-:W-:Y:S01]  /*1850*/  SHF.L.U32 R80, R113, 0x2, RZ ;  /* 0x0000000271507819 */ /* 0x001fe200000006ff */
[----:B------:R-:W-:Y:S02]  /*1860*/  UIMAD.WIDE.U32 UR36, UR7, UR34, URZ ;  /* 0x00000022072472a5 */ /* 0x000fe4000f8e003f */
[----:B------:R-:W-:Y:S01]  /*1870*/  UIMAD UR34, UR7, UR35, UR38 ;  /* 0x00000023072272a4 */ /* 0x000fe2000f8e0226 */
[----:B------:R-:W-:Y:S01]  /*1880*/  LOP3.LUT R103, R80, 0xffffff80, RZ, 0xc0, !PT ;  /* 0xffffff8050677812 */ /* 0x000fe200078ec0ff */
[----:B------:R-:W-:Y:S02]  /*1890*/  ULEA UR35, UP0, UR36, UR25, 0x1 ;  /* 0x0000001924237291 */ /* 0x000fe4000f80083f */
[----:B------:R-:W-:Y:S01]  /*18a0*/  UIADD3 UR34, UR37, UR34, URZ ;  /* 0x0000002225227290 */ /* 0x000fe2000fffe03f */
[----:B------:R-:W-:-:S03]  /*18b0*/  IADD3 R103, R103, R112, RZ ;  /* 0x0000007067677210 */ /* 0x000fc60007ffe0ff */
[----:B------:R-:W-:Y:S01]  /*18c0*/  ULEA.HI.X UR36, UR36, UR42, UR34, 0x1, UP0 ;  /* 0x0000002a24247291 */ /* 0x000fe200080f0c22 */
[----:B------:R-:W-:-:S05]  /*18d0*/  MOV R94, UR35 ;  /* 0x00000023005e7c02 */ /* 0x000fca0008000f00 */
[----:B------:R-:W-:-:S05]  /*18e0*/  MOV R95, UR36 ;  /* 0x00000024005f7c02 */ /* 0x000fca0008000f00 */
[----:B------:R-:W-:Y:S01]  /*18f0*/  IMAD.WIDE R94, R83, 0x10, R94 ;  /* 0x00000010535e7825 */ /* 0x000fe200078e025e */
[----:B--2---:R0:W-:Y:S04]  /*1900*/  STS.128 [R103.X16], R64 ;  /* 0x0000004067007388 */ /* 0x0041e8000000cc00 */
[----:B---3--:R1:W-:Y:S04]  /*1910*/  STS.128 [R103.X16+0x200], R68 ;  /* 0x0002004467007388 */ /* 0x0083e8000000cc00 */
[----:B----4-:R2:W-:Y:S04]  /*1920*/  STS.128 [R103.X16+0x400], R72 ;  /* 0x0004004867007388 */ /* 0x0105e8000000cc00 */
[----:B-----5:R3:W-:Y:S01]  /*1930*/  STS.128 [R103.X16+0x600], R76 ;  /* 0x0006004c67007388 */ /* 0x0207e2000000cc00 */
[----:B------:R-:W-:-:S06]  /*1940*/  NOP ;  /* 0x0000000000007918 */ /* 0x000fcc0000000000 */
[----:B------:R4:W5:Y:S04]  /*1950*/  LDG.E.128 R80, [R94.64] ;  /* 0x0000001a5e507981 */ /* 0x000968000c1e1d00 */
[----:B------:R4:W5:Y:S04]  /*1960*/  LDG.E.128 R84, [R94.64+0x200] ;  /* 0x0002001a5e547981 */ /* 0x000968000c1e1d00 */
[----:B------:R4:W5:Y:S04]  /*1970*/  LDG.E.128 R88, [R94.64+0x400] ;  /* 0x0004001a5e587981 */ /* 0x000968000c1e1d00 */
[----:B------:R4:W5:Y:S01]  /*1980*/  LDG.E.128 R96, [R94.64+0x600] ;  /* 0x0006001a5e607981 */ /* 0x000962000c1e1d00 */
[----:B------:R-:W-:Y:S01]  /*1990*/  UIADD3 UR34, UR16, -0x1, URZ ;  /* 0xffffffff10227890 */ /* 0x000fe2000fffe03f */
[C---:B------:R-:W-:Y:S01]  /*19a0*/  ISETP.NE.AND P1, PT, R113.reuse, RZ, PT ;  /* 0x000000ff7100720c */ /* 0x040fe20003f25270 */
[----:B------:R-:W-:Y:S01]  /*19b0*/  IMAD R140, R112, 0x3, R103 ;  /* 0x00000003708c7824 */ /* 0x000fe200078e0267 */
[----:B------:R-:W-:Y:S01]  /*19c0*/  MOV R129, 0x100 ;  /* 0x0000010000817802 */ /* 0x000fe20000000f00 */
[----:B------:R-:W-:Y:S01]  /*19d0*/  ULEA.HI UR35, UR34, UR34, URZ, 0x1 ;  /* 0x0000002222237291 */ /* 0x000fe2000f8f083f */
[----:B------:R-:W-:Y:S01]  /*19e0*/  ISETP.NE.AND P0, PT, R113, 0x7f, PT ;  /* 0x0000007f7100780c */ /* 0x000fe20003f05270 */
[----:B------:R-:W-:Y:S02]  /*19f0*/  BSSY B0, `(.L_x_3495) ;  /* 0x00000b0000007945 */ /* 0x000fe40003800000 */
[----:B------:R-:W-:-:S04]  /*1a00*/  ULOP3.LUT UR35, UR35, 0xfffffe, URZ, 0xc0, !UPT ;  /* 0x00fffffe23237892 */ /* 0x000fc8000f8ec03f */
[----:B------:R-:W-:-:S06]  /*1a10*/  UIADD3 UR35, UR34, -UR35, URZ ;  /* 0x8000002322237290 */ /* 0x000fcc000fffe03f */
[----:B------:R-:W-:Y:S01]  /*1a20*/  MOV R116, UR35 ;  /* 0x0000002300747c02 */ /* 0x000fe20008000f00 */
[----:B------:R-:W0:Y:S08]  /*1a30*/  R2UR UR45, R93 ;  /* 0x000000005d2d73c2 */ /* 0x000e3000000e0000 */
[----:B------:R1:W2:Y:S02]  /*1a40*/  R2UR UR44, R92 ;  /* 0x000000005c2c73c2 */ /* 0x0002a400000e0000 */
[----:B-1----:R-:W-:Y:S01]  /*1a50*/  IADD3 R92, R113, 0x200, RZ ;  /* 0x00000200715c7810 */ /* 0x002fe20007ffe0ff */
[----:B------:R-:W-:-:S05]  /*1a60*/  @!P1 IMAD R92, R116, R129, UR7 ;  /* 0x00000007745c9e24 */ /* 0x000fca000f8e0281 */
[----:B------:R-:W-:Y:S01]  /*1a70*/  SHF.L.U32 R154, R92, 0x3, RZ ;  /* 0x000000035c9a7819 */ /* 0x000fe200000006ff */
[----:B0-----:R-:W-:Y:S02]  /*1a80*/  FMUL.FTZ R64, R110, UR45 ;  /* 0x0000002d6e407c20 */ /* 0x001fe40008410000 */
[----:B------:R-:W-:Y:S02]  /*1a90*/  FMUL.FTZ R102, R109, UR45 ;  /* 0x0000002d6d667c20 */ /* 0x000fe40008410000 */
[----:B------:R-:W-:Y:S02]  /*1aa0*/  FMUL.RZ R66, R64, 0.15915493667125701904 ;  /* 0x3e22f98340427820 */ /* 0x000fe4000040c000 */
[----:B------:R-:W-:Y:S02]  /*1ab0*/  FMUL.FTZ R64, R107, UR45 ;  /* 0x0000002d6b407c20 */ /* 0x000fe40008410000 */
[----:B------:R-:W-:Y:S01]  /*1ac0*/  MUFU.SIN R67, R66 ;  /* 0x0000004200437308 */ /* 0x000fe20000000400 */
[----:B------:R-:W-:-:S02]  /*1ad0*/  FMUL.RZ R102, R102, 0.15915493667125701904 ;  /* 0x3e22f98366667820 */ /* 0x000fc4000040c000 */
[----:B------:R-:W-:Y:S02]  /*1ae0*/  FMUL.RZ R68, R64, 0.15915493667125701904 ;  /* 0x3e22f98340447820 */ /* 0x000fe4000040c000 */
[----:B------:R-:W-:-:S03]  /*1af0*/  FMUL.FTZ R64, R108, UR45 ;  /* 0x0000002d6c407c20 */ /* 0x000fc60008410000 */
[----:B------:R0:W-:Y:S01]  /*1b00*/  MUFU.COS R139, R66 ;  /* 0x00000042008b7308 */ /* 0x0001e20000000000 */
[----:B------:R-:W-:Y:S02]  /*1b10*/  FMUL.RZ R70, R64, 0.15915493667125701904 ;  /* 0x3e22f98340467820 */ /* 0x000fe4000040c000 */
[----:B------:R-:W-:-:S04]  /*1b20*/  FMUL.FTZ R64, R105, UR45 ;  /* 0x0000002d69407c20 */ /* 0x000fc80008410000 */
[----:B--2---:R-:W-:Y:S01]  /*1b30*/  FMUL.RZ R72, R64, 0.15915493667125701904 ;  /* 0x3e22f98340487820 */ /* 0x004fe2000040c000 */
[----:B------:R-:W-:Y:S01]  /*1b40*/  MUFU.SIN R69, R68 ;  /* 0x0000004400457308 */ /* 0x000fe20000000400 */
[----:B------:R-:W-:-:S04]  /*1b50*/  FMUL.FTZ R64, R106, UR45 ;  /* 0x0000002d6a407c20 */ /* 0x000fc80008410000 */
[----:B0-----:R-:W-:Y:S02]  /*1b60*/  FMUL.RZ R66, R64, 0.15915493667125701904 ;  /* 0x3e22f98340427820 */ /* 0x001fe4000040c000 */
[----:B------:R-:W-:Y:S01]  /*1b70*/  FMUL.FTZ R64, R101, UR45 ;  /* 0x0000002d65407c20 */ /* 0x000fe20008410000 */
[----:B------:R0:W-:Y:S08]  /*1b80*/  MUFU.COS R137, R68 ;  /* 0x0000004400897308 */ /* 0x0001f00000000000 */
[----:B------:R-:W-:Y:S01]  /*1b90*/  MUFU.SIN R71, R70 ;  /* 0x0000004600477308 */ /* 0x000fe20000000400 */
[----:B0-----:R-:W-:-:S02]  /*1ba0*/  FMUL.RZ R68, R64, 0.15915493667125701904 ;  /* 0x3e22f98340447820 */ /* 0x001fc4000040c000 */
        /* <DEDUP_REMOVED lines=10> */
[----:B---3--:R-:W-:Y:S01]  /*1c50*/  MUFU.SIN R77, R68 ;  /* 0x00000044004d7308 */ /* 0x008fe20000000400 */
        /* <DEDUP_REMOVED lines=14> */
[----:B----4-:R0:W-:Y:S02]  /*1d40*/  MUFU.COS R94, R72 ;  /* 0x00000048005e7308 */ /* 0x0101e40000000000 */
[-C--:B------:R-:W-:Y:S02]  /*1d50*/  FMUL.FTZ R93, R55, R102.reuse ;  /* 0x00000066375d7220 */ /* 0x080fe40000410000 */
[-C--:B------:R-:W-:Y:S02]  /*1d60*/  FMUL.FTZ R76, R101, R102.reuse ;  /* 0x00000066654c7220 */ /* 0x080fe40000410000 */
[----:B------:R-:W-:Y:S02]  /*1d70*/  FMUL.FTZ R78, R104, R102 ;  /* 0x00000066684e7220 */ /* 0x000fe40000410000 */
[----:B------:R-:W-:Y:S01]  /*1d80*/  MUFU.SIN R95, R66 ;  /* 0x00000042005f7308 */ /* 0x000fe20000000400 */
[----:B0-----:R-:W-:-:S02]  /*1d90*/  FMUL.RZ R72, R64, 0.15915493667125701904 ;  /* 0x3e22f98340487820 */ /* 0x001fc4000040c000 */
[----:B------:R-:W-:Y:S02]  /*1da0*/  FMUL.FTZ R64, R52, UR45 ;  /* 0x0000002d34407c20 */ /* 0x000fe40008410000 */
[-C--:B------:R-:W-:Y:S02]  /*1db0*/  FMUL.FTZ R144, R49, R102.reuse ;  /* 0x0000006631907220 */ /* 0x080fe40000410000 */
[----:B------:R-:W-:Y:S01]  /*1dc0*/  FMUL.RZ R74, R64, 0.15915493667125701904 ;  /* 0x3e22f983404a7820 */ /* 0x000fe2000040c000 */
[----:B------:R0:W-:Y:S01]  /*1dd0*/  MUFU.COS R131, R66 ;  /* 0x0000004200837308 */ /* 0x0001e20000000000 */
[----:B------:R-:W-:-:S07]  /*1de0*/  FMUL.FTZ R64, R109, R102 ;  /* 0x000000666d407220 */ /* 0x000fce0000410000 */
[----:B------:R-:W-:Y:S01]  /*1df0*/  MUFU.SIN R134, R68 ;  /* 0x0000004400867308 */ /* 0x000fe20000000400 */
[----:B0-----:R-:W-:-:S07]  /*1e00*/  FMUL.FTZ R66, R110, R102 ;  /* 0x000000666e427220 */ /* 0x001fce0000410000 */
[----:B------:R0:W-:Y:S08]  /*1e10*/  MUFU.COS R136, R68 ;  /* 0x0000004400887308 */ /* 0x0001f00000000000 */
[----:B------:R-:W-:Y:S01]  /*1e20*/  MUFU.SIN R141, R70 ;  /* 0x00000046008d7308 */ /* 0x000fe20000000400 */
[----:B0-----:R-:W-:-:S07]  /*1e30*/  FMUL.FTZ R68, R107, R102 ;  /* 0x000000666b447220 */ /* 0x001fce0000410000 */
[----:B------:R0:W-:Y:S08]  /*1e40*/  MUFU.COS R135, R70 ;  /* 0x0000004600877308 */ /* 0x0001f00000000000 */
[----:B------:R-:W1:Y:S01]  /*1e50*/  MUFU.EX2 R64, R64 ;  /* 0x0000004000407308 */ /* 0x000e620000000800 */
[----:B0-----:R-:W-:-:S07]  /*1e60*/  FMUL.FTZ R70, R108, R102 ;  /* 0x000000666c467220 */ /* 0x001fce0000410000 */
[----:B------:R-:W0:Y:S08]  /*1e70*/  MUFU.EX2 R66, R66 ;  /* 0x0000004200427308 */ /* 0x000e300000000800 */
[----:B------:R-:W2:Y:S01]  /*1e80*/  MUFU.EX2 R68, R68 ;  /* 0x0000004400447308 */ /* 0x000ea20000000800 */
[C---:B-1----:R-:W-:Y:S02]  /*1e90*/  FMUL.FTZ R117, R64.reuse, R117 ;  /* 0x0000007540757220 */ /* 0x042fe40000410000 */
[----:B------:R-:W-:-:S02]  /*1ea0*/  FMUL.FTZ R116, R64, R65 ;  /* 0x0000004140747220 */ /* 0x000fc40000410000 */
[----:B------:R-:W-:-:S03]  /*1eb0*/  FMUL.FTZ R64, R54, R102 ;  /* 0x0000006636407220 */ /* 0x000fc60000410000 */
[----:B------:R-:W1:Y:S01]  /*1ec0*/  MUFU.EX2 R70, R70 ;  /* 0x0000004600467308 */ /* 0x000e620000000800 */
[C---:B0-----:R-:W-:Y:S02]  /*1ed0*/  FMUL.FTZ R138, R66.reuse, R67 ;  /* 0x00000043428a7220 */ /* 0x041fe40000410000 */
[----:B------:R-:W-:Y:S02]  /*1ee0*/  FMUL.FTZ R139, R66, R139 ;  /* 0x0000008b428b7220 */ /* 0x000fe40000410000 */
[----:B------:R-:W-:Y:S02]  /*1ef0*/  FMUL.FTZ R66, R100, R102 ;  /* 0x0000006664427220 */ /* 0x000fe40000410000 */
[----:B------:R-:W-:Y:S01]  /*1f00*/  FMUL.FTZ R65, R117, R138 ;  /* 0x0000008a75417220 */ /* 0x000fe20000410000 */
[----:B------:R-:W-:Y:S01]  /*1f10*/  MUFU.SIN R147, R72 ;  /* 0x0000004800937308 */ /* 0x000fe20000000400 */
[C---:B--2---:R-:W-:Y:S02]  /*1f20*/  FMUL.FTZ R137, R68.reuse, R137 ;  /* 0x0000008944897220 */ /* 0x044fe40000410000 */
[----:B------:R-:W-:-:S02]  /*1f30*/  FMUL.FTZ R118, R68, R69 ;  /* 0x0000004544767220 */ /* 0x000fc40000410000 */
[----:B------:R-:W-:Y:S02]  /*1f40*/  FFMA.FTZ R68, R116, R139, -R65 ;  /* 0x0000008b74447223 */ /* 0x000fe40000010841 */
[----:B------:R-:W-:Y:S01]  /*1f50*/  FMUL.FTZ R67, R53, R102 ;  /* 0x0000006635437220 */ /* 0x000fe20000410000 */
[----:B------:R0:W-:Y:S01]  /*1f60*/  MUFU.COS R143, R72 ;  /* 0x00000048008f7308 */ /* 0x0001e20000000000 */
[C---:B-1----:R-:W-:Y:S02]  /*1f70*/  FMUL.FTZ R119, R70.reuse, R119 ;  /* 0x0000007746777220 */ /* 0x042fe40000410000 */
[----:B------:R-:W-:Y:S02]  /*1f80*/  FMUL.FTZ R120, R70, R71 ;  /* 0x0000004746787220 */ /* 0x000fe40000410000 */
[----:B------:R-:W-:Y:S02]  /*1f90*/  FMUL.FTZ R70, R116, R138 ;  /* 0x0000008a74467220 */ /* 0x000fe40000410000 */
[----:B------:R-:W-:Y:S01]  /*1fa0*/  FMUL.FTZ R69, R118, R68 ;  /* 0x0000004476457220 */ /* 0x000fe20000410000 */
[----:B------:R-:W1:Y:S01]  /*1fb0*/  MUFU.EX2 R66, R66 ;  /* 0x0000004200427308 */ /* 0x000e620000000800 */
[----:B0-----:R-:W-:-:S02]  /*1fc0*/  FMUL.FTZ R72, R105, R102 ;  /* 0x0000006669487220 */ /* 0x001fc40000410000 */
[----:B------:R-:W-:Y:S02]  /*1fd0*/  FFMA.FTZ R70, R117, R139, R70 ;  /* 0x0000008b75467223 */ /* 0x000fe40000010046 */
[----:B------:R-:W-:Y:S02]  /*1fe0*/  FMUL.FTZ R65, R49, UR45 ;  /* 0x0000002d31417c20 */ /* 0x000fe40008410000 */
[-C--:B------:R-:W-:Y:S01]  /*1ff0*/  FFMA.FTZ R69, R137, R70.reuse, R69 ;  /* 0x0000004689457223 */ /* 0x080fe20000010045 */
[----:B------:R-:W0:Y:S01]  /*2000*/  MUFU.EX2 R72, R72 ;  /* 0x0000004800487308 */ /* 0x000e220000000800 */
[----:B------:R-:W-:Y:S02]  /*2010*/  FMUL.FTZ R70, R118, R70 ;  /* 0x0000004676467220 */ /* 0x000fe40000410000 */
[----:B------:R-:W-:Y:S02]  /*2020*/  FMUL.RZ R71, R65, 0.15915493667125701904 ;  /* 0x3e22f98341477820 */ /* 0x000fe4000040c000 */
[----:B------:R-:W-:-:S02]  /*2030*/  FFMA.FTZ R70, R137, R68, -R70 ;  /* 0x0000004489467223 */ /* 0x000fc40000010846 */
[----:B------:R-:W-:Y:S01]  /*2040*/  FMUL.FTZ R65, R120, R69 ;  /* 0x0000004578417220 */ /* 0x000fe20000410000 */
[----:B------:R-:W-:Y:S01]  /*2050*/  MUFU.SIN R145, R74 ;  /* 0x0000004a00917308 */ /* 0x000fe20000000400 */
[C---:B-1----:R-:W-:Y:S02]  /*2060*/  FMUL.FTZ R131, R66.reuse, R131 ;  /* 0x0000008342837220 */ /* 0x042fe40000410000 */
[----:B------:R-:W-:Y:S02]  /*2070*/  FMUL.FTZ R132, R66, R95 ;  /* 0x0000005f42847220 */ /* 0x000fe40000410000 */
[-C--:B------:R-:W-:Y:S02]  /*2080*/  FMUL.FTZ R66, R120, R70.reuse ;  /* 0x0000004678427220 */ /* 0x080fe40000410000 */
[----:B------:R-:W-:Y:S01]  /*2090*/  FFMA.FTZ R70, R119, R70, -R65 ;  /* 0x0000004677467223 */ /* 0x000fe20000010841 */
[----:B------:R1:W-:Y:S01]  /*20a0*/  MUFU.COS R146, R74 ;  /* 0x0000004a00927308 */ /* 0x0003e20000000000 */
[----:B------:R-:W-:-:S02]  /*20b0*/  FMUL.FTZ R65, R50, UR45 ;  /* 0x0000002d32417c20 */ /* 0x000fc40008410000 */
[----:B0-----:R-:W-:Y:S02]  /*20c0*/  FMUL.FTZ R122, R72, R73 ;  /* 0x00000049487a7220 */ /* 0x001fe40000410000 */
[----:B------:R-:W-:Y:S02]  /*20d0*/  FFMA.FTZ R66, R119, R69, R66 ;  /* 0x0000004577427223 */ /* 0x000fe40000010042 */
[----:B------:R-:W-:Y:S01]  /*20e0*/  FMUL.RZ R155, R65, 0.15915493667125701904 ;  /* 0x3e22f983419b7820 */ /* 0x000fe2000040c000 */
[----:B------:R-:W0:Y:S01]  /*20f0*/  MUFU.EX2 R67, R67 ;  /* 0x0000004300437308 */ /* 0x000e220000000800 */
[----:B-1----:R-:W-:Y:S02]  /*2100*/  FMUL.FTZ R74, R106, R102 ;  /* 0x000000666a4a7220 */ /* 0x002fe40000410000 */
[----:B------:R-:W-:Y:S02]  /*2110*/  FMUL.FTZ R65, R122, R66 ;  /* 0x000000427a417220 */ /* 0x000fe40000410000 */
[----:B------:R-:W-:-:S03]  /*2120*/  FMUL.FTZ R121, R72, R121 ;  /* 0x0000007948797220 */ /* 0x000fc60000410000 */
[----:B------:R-:W1:Y:S01]  /*2130*/  MUFU.EX2 R93, R93 ;  /* 0x0000005d005d7308 */ /* 0x000e620000000800 */
[----:B------:R-:W-:-:S07]  /*2140*/  FFMA.FTZ R148, R121, R70, -R65 ;  /* 0x0000004679947223 */ /* 0x000fce0000010841 */
[----:B------:R-:W2:Y:S01]  /*2150*/  MUFU.EX2 R74, R74 ;  /* 0x0000004a004a7308 */ /* 0x000ea20000000800 */
[C---:B0-----:R-:W-:Y:S02]  /*2160*/  FMUL.FTZ R133, R67.reuse, R136 ;  /* 0x0000008843857220 */ /* 0x041fe40000410000 */
[----:B------:R-:W-:Y:S02]  /*2170*/  FMUL.FTZ R134, R67, R134 ;  /* 0x0000008643867220 */ /* 0x000fe40000410000 */
[----:B------:R-:W-:-:S03]  /*2180*/  FMUL.FTZ R67, R122, R70 ;  /* 0x000000467a437220 */ /* 0x000fc60000410000 */
[----:B------:R-:W0:Y:S01]  /*2190*/  MUFU.EX2 R76, R76 ;  /* 0x0000004c004c7308 */ /* 0x000e220000000800 */
[C---:B-1----:R-:W-:Y:S02]  /*21a0*/  FMUL.FTZ R129, R93.reuse, R94 ;  /* 0x0000005e5d817220 */ /* 0x042fe40000410000 */
[----:B------:R-:W-:Y:S02]  /*21b0*/  FMUL.FTZ R130, R93, R130 ;  /* 0x000000825d827220 */ /* 0x000fe40000410000 */
[----:B------:R-:W-:Y:S02]  /*21c0*/  FMUL.FTZ R93, R51, R102 ;  /* 0x00000066335d7220 */ /* 0x000fe40000410000 */
[----:B------:R-:W-:Y:S01]  /*21d0*/  FFMA.FTZ R153, R121, R66, R67 ;  /* 0x0000004279997223 */ /* 0x000fe20000010043 */
[----:B------:R-:W1:Y:S01]  /*21e0*/  MUFU.EX2 R78, R78 ;  /* 0x0000004e004e7308 */ /* 0x000e620000000800 */
[C---:B--2---:R-:W-:Y:S02]  /*21f0*/  FMUL.FTZ R123, R74.reuse, R123 ;  /* 0x0000007b4a7b7220 */ /* 0x044fe40000410000 */
[----:B------:R-:W-:-:S02]  /*2200*/  FMUL.FTZ R124, R74, R75 ;  /* 0x0000004b4a7c7220 */ /* 0x000fc40000410000 */
[----:B------:R-:W2:Y:S03]  /*2210*/  LDS.128 R72, [R140.X16+0x20] ;  /* 0x000020008c487984 */ /* 0x000ea6000000cc00 */
[----:B------:R-:W3:Y:S01]  /*2220*/  MUFU.EX2 R64, R64 ;  /* 0x0000004000407308 */ /* 0x000ee20000000800 */
[C---:B0-----:R-:W-:Y:S02]  /*2230*/  FMUL.FTZ R125, R76.reuse, R125 ;  /* 0x0000007d4c7d7220 */ /* 0x041fe40000410000 */
[----:B------:R-:W-:Y:S02]  /*2240*/  FMUL.FTZ R126, R76, R77 ;  /* 0x0000004d4c7e7220 */ /* 0x000fe40000410000 */
[----:B-1----:R-:W-:-:S03]  /*2250*/  FMUL.FTZ R127, R78, R127 ;  /* 0x0000007f4e7f7220 */ /* 0x002fc60000410000 */
[----:B------:R-:W0:Y:S01]  /*2260*/  MUFU.SIN R150, R71 ;  /* 0x0000004700967308 */ /* 0x000e220000000400 */
[----:B------:R-:W-:Y:S02]  /*2270*/  FMUL.FTZ R128, R78, R79 ;  /* 0x0000004f4e807220 */ /* 0x000fe40000410000 */
[----:B------:R-:W1:Y:S01]  /*2280*/  LDS.128 R76, [R140.X16+0x30] ;  /* 0x000030008c4c7984 */ /* 0x000e62000000cc00 */
[----:B---3--:R-:W-:-:S04]  /*2290*/  FMUL.FTZ R135, R64, R135 ;  /* 0x0000008740877220 */ /* 0x008fc80000410000 */
[----:B------:R3:W4:Y:S01]  /*22a0*/  MUFU.COS R152, R71 ;  /* 0x0000004700987308 */ /* 0x0007220000000000 */
[----:B------:R-:W-:Y:S02]  /*22b0*/  FMUL.FTZ R136, R64, R141 ;  /* 0x0000008d40887220 */ /* 0x000fe40000410000 */
[----:B------:R-:W0:Y:S01]  /*22c0*/  LDS.128 R64, [R140.X16] ;  /* 0x000000008c407984 */ /* 0x000e22000000cc00 */
[----:B------:R-:W-:-:S04]  /*22d0*/  FMUL.FTZ R141, R52, R102 ;  /* 0x00000066348d7220 */ /* 0x000fc80000410000 */
[----:B------:R0:W0:Y:S01]  /*22e0*/  MUFU.EX2 R142, R93 ;  /* 0x0000005d008e7308 */ /* 0x0000220000000800 */
[----:B---3--:R-:W3:Y:S04]  /*22f0*/  LDS.128 R68, [R140.X16+0x10] ;  /* 0x000010008c447984 */ /* 0x008ee8000000cc00 */
[----:B-----5:R-:W-:Y:S03]  /*2300*/  STS.128 [R103.X16+0x2100], R80 ;  /* 0x0021005067007388 */ /* 0x020fe6000000cc00 */
[----:B------:R0:W0:Y:S01]  /*2310*/  MUFU.COS R151, R155 ;  /* 0x0000009b00977308 */ /* 0x0000220000000000 */
[----:B------:R-:W-:Y:S04]  /*2320*/  STS.128 [R103.X16+0x2300], R84 ;  /* 0x0023005467007388 */ /* 0x000fe8000000cc00 */
[----:B------:R-:W-:Y:S03]  /*2330*/  STS.128 [R103.X16+0x2500], R88 ;  /* 0x0025005867007388 */ /* 0x000fe6000000cc00 */
[----:B------:R-:W0:Y:S01]  /*2340*/  MUFU.EX2 R141, R141 ;  /* 0x0000008d008d7308 */ /* 0x000e220000000800 */
[----:B------:R5:W-:Y:S01]  /*2350*/  STS.128 [R103.X16+0x2700], R96 ;  /* 0x0027006067007388 */ /* 0x000be2000000cc00 */
[----:B------:R-:W-:-:S06]  /*2360*/  NOP ;  /* 0x0000000000007918 */ /* 0x000fcc0000000000 */
[----:B------:R0:W1:Y:S01]  /*2370*/  LDS.128 R80, [R140.X16+0x2100] ;  /* 0x002100008c507984 */ /* 0x000062000000cc00 */
[----:B------:R0:W1:Y:S03]  /*2380*/  MUFU.EX2 R149, R144 ;  /* 0x0000009000957308 */ /* 0x0000660000000800 */
[----:B------:R0:W1:Y:S04]  /*2390*/  LDS.128 R84, [R140.X16+0x2110] ;  /* 0x002110008c547984 */ /* 0x000068000000cc00 */
[----:B------:R1:W1:Y:S01]  /*23a0*/  LDS.128 R88, [R140.X16+0x2120] ;  /* 0x002120008c587984 */ /* 0x000262000000cc00 */
[----:B-----5:R-:W-:Y:S02]  /*23b0*/  FMUL.FTZ R96, R50, R102 ;  /* 0x0000006632607220 */ /* 0x020fe40000410000 */
[C---:B------:R-:W-:Y:S01]  /*23c0*/  FMUL.FTZ R97, R124.reuse, R153 ;  /* 0x000000997c617220 */ /* 0x040fe20000410000 */
[----:B0-----:R0:W0:Y:S03]  /*23d0*/  LDS.128 R92, [R140.X16+0x2130] ;  /* 0x002130008c5c7984 */ /* 0x001026000000cc00 */
[-C--:B------:R-:W-:Y:S01]  /*23e0*/  FFMA.FTZ R97, R123, R148.reuse, -R97 ;  /* 0x000000947b617223 */ /* 0x080fe20000010861 */
[----:B------:R0:W-:Y:S01]  /*23f0*/  STS.64 [R154+0xda80], R116 ;  /* 0x00da80749a007388 */ /* 0x0001e20000000a00 */
[----:B------:R-:W-:-:S03]  /*2400*/  FMUL.FTZ R148, R124, R148 ;  /* 0x000000947c947220 */ /* 0x000fc60000410000 */
[----:B------:R-:W-:Y:S06]  /*2410*/  BAR.SYNC.DEFER_BLOCKING 0x0 ;  /* 0x0000000000007b1d */ /* 0x000fec0000010000 */
[----:B------:R0:W0:Y:S01]  /*2420*/  @P0 LDS.64 R102, [R113.X8+0xea88] ;  /* 0x00ea880071660984 */ /* 0x0000220000008a00 */
[----:B------:R-:W-:Y:S05]  /*2430*/  @P0 BRA `(.L_x_3496) ;  /* 0x000000b000000947 */ /* 0x000fea0003800000 */
[----:B--234-:R-:W-:Y:S01]  /*2440*/  ULDC UR34, c[0x0][0x174] ;  /* 0x00005d0000227ab9 */ /* 0x01cfe20000000800 */
[----:B0-----:R-:W-:Y:S01]  /*2450*/  HFMA2.MMA R103, -RZ, RZ, 0, 0 ;  /* 0x00000000ff677435 */ /* 0x001fe200000001ff */
[----:B------:R-:W-:Y:S01]  /*2460*/  UISETP.NE.AND UP0, UPT, UR16, UR34, UPT ;  /* 0x000000221000728c */ /* 0x000fe2000bf05270 */
[----:B------:R-:W-:-:S05]  /*2470*/  MOV R102, 0x3f800000 ;  /* 0x3f80000000667802 */ /* 0x000fca0000000f00 */
[----:B------:R-:W-:-:S05]  /*2480*/  PLOP3.LUT P0, PT, PT, PT, UP0, 0x80, 0x0 ;  /* 0x000000000000781c */ /* 0x000fca0003f0f008 */
[----:B------:R-:W-:-:S04]  /*2490*/  @UP0 ULEA.HI UR34, UR16, UR16, URZ, 0x1 ;  /* 0x0000001010220291 */ /* 0x000fc8000f8f083f */
[----:B------:R-:W-:-:S04]  /*24a0*/  @UP0 ULOP3.LUT UR34, UR34, 0xfffffe, URZ, 0xc0, !UPT ;  /* 0x00fffffe22220892 */ /* 0x000fc8000f8ec03f */
[----:B------:R-:W-:-:S04]  /*24b0*/  @UP0 UIADD3 UR34, -UR34, UR16, URZ ;  /* 0x0000001022220290 */ /* 0x000fc8000fffe13f */
[----:B------:R-:W-:-:S06]  /*24c0*/  @UP0 ULEA UR34, UR34, UR7, 0x8 ;  /* 0x0000000722220291 */ /* 0x000fcc000f8e403f */
[----:B------:R-:W-:-:S05]  /*24d0*/  MOV R98, UR34 ;  /* 0x0000002200627c02 */ /* 0x000fca0008000f00 */
[----:B------:R0:W2:Y:S02]  /*24e0*/  @P0 LDS.64 R102, [R98.X8+0xda80] ;  /* 0x00da800062660984 */ /* 0x0000a40000008a00 */
.L_x_3496:
[----:B--234-:R-:W-:Y:S05]  /*24f0*/  BSYNC B0 ;  /* 0x0000000000007941 */ /* 0x01cfea0003800000 */
.L_x_3495:
[----:B------:R-:W-:Y:S01]  /*2500*/  UISETP.GE.AND UP0, UPT, UR16, 0x2, UPT ;  /* 0x000000021000788c */ /* 0x000fe2000bf06270 */
[----:B------:R-:W-:Y:S01]  /*2510*/  LOP3.LUT R180, R113, 0x1f, RZ, 0xc0, !PT ;  /* 0x0000001f71b47812 */ /* 0x000fe200078ec0ff */
[----:B------:R-:W-:Y:S01]  /*2520*/  FFMA.FTZ R153, R123, R153, R148 ;  /* 0x000000997b997223 */ /* 0x000fe20000010094 */
[----:B------:R-:W2:Y:S01]  /*2530*/  MUFU.EX2 R96, R96 ;  /* 0x0000006000607308 */ /* 0x000ea20000000800 */
[C---:B01----:R-:W-:Y:S02]  /*2540*/  FMUL.FTZ R140, R126.reuse, R97 ;  /* 0x000000617e8c7220 */ /* 0x043fe40000410000 */
[----:B------:R-:W-:Y:S01]  /*2550*/  PLOP3.LUT P0, PT, PT, PT, UP0, 0x80, 0x0 ;  /* 0x000000000000781c */ /* 0x000fe20003f0f008 */
[-C--:B------:R-:W-:Y:S02]  /*2560*/  FMUL.FTZ R98, R126, R153.reuse ;  /* 0x000000997e627220 */ /* 0x080fe40000410000 */
[C---:B------:R-:W-:Y:S01]  /*2570*/  FFMA.FTZ R140, R125.reuse, R153, R140 ;  /* 0x000000997d8c7223 */ /* 0x040fe2000001008c */
[----:B------:R-:W-:Y:S01]  /*2580*/  ISETP.NE.OR P0, PT, R180, RZ, !P0 ;  /* 0x000000ffb400720c */ /* 0x000fe20004705670 */
[----:B------:R-:W-:Y:S01]  /*2590*/  FFMA.FTZ R98, R125, R97, -R98 ;  /* 0x000000617d627223 */ /* 0x000fe20000010862 */
[----:B------:R-:W-:Y:S01]  /*25a0*/  MOV R153, c[0x0][0x16c] ;  /* 0x00005b0000997a02 */ /* 0x000fe20000000f00 */
[----:B------:R-:W0:Y:S01]  /*25b0*/  MUFU.SIN R97, R155 ;  /* 0x0000009b00617308 */ /* 0x000e220000000400 */
[----:B------:R-:W-:-:S02]  /*25c0*/  FMUL.FTZ R148, R142, R143 ;  /* 0x0000008f8e947220 */ /* 0x000fc40000410000 */
[----:B------:R-:W-:Y:S01]  /*25d0*/  FMUL.FTZ R147, R142, R147 ;  /* 0x000000938e937220 */ /* 0x000fe20000410000 */
[----:B------:R-:W-:Y:S01]  /*25e0*/  MOV R142, UR16 ;  /* 0x00000010008e7c02 */ /* 0x000fe20008000f00 */
[C---:B------:R-:W-:Y:S02]  /*25f0*/  FMUL.FTZ R99, R128.reuse, R140 ;  /* 0x0000008c80637220 */ /* 0x040fe40000410000 */
[C---:B------:R-:W-:Y:S02]  /*2600*/  FMUL.FTZ R146, R141.reuse, R146 ;  /* 0x000000928d927220 */ /* 0x040fe40000410000 */
[----:B------:R-:W-:Y:S02]  /*2610*/  FMUL.FTZ R145, R141, R145 ;  /* 0x000000918d917220 */ /* 0x000fe40000410000 */
[-C--:B------:R-:W-:Y:S02]  /*2620*/  FMUL.FTZ R141, R128, R98.reuse ;  /* 0x00000062808d7220 */ /* 0x080fe40000410000 */
[----:B------:R-:W-:Y:S01]  /*2630*/  FFMA.FTZ R99, R127, R98, -R99 ;  /* 0x000000627f637223 */ /* 0x000fe20000010863 */
[----:B------:R-:W-:Y:S01]  /*2640*/  @!P0 IADD3 R98, R142, -0x2, RZ ;  /* 0xfffffffe8e628810 */ /* 0x000fe20007ffe0ff */
[----:B------:R-:W-:-:S02]  /*2650*/  FMUL.FTZ R144, R149, R152 ;  /* 0x0000009895907220 */ /* 0x000fc40000410000 */
[----:B------:R-:W-:Y:S02]  /*2660*/  FMUL.FTZ R143, R149, R150 ;  /* 0x00000096958f7220 */ /* 0x000fe40000410000 */
[----:B------:R-:W-:Y:S02]  /*2670*/  FFMA.FTZ R140, R127, R140, R141 ;  /* 0x0000008c7f8c7223 */ /* 0x000fe4000001008d */
[----:B------:R-:W-:Y:S02]  /*2680*/  FMUL.FTZ R149, R130, R99 ;  /* 0x0000006382957220 */ /* 0x000fe40000410000 */
[----:B------:R-:W-:Y:S01]  /*2690*/  @!P0 IMAD R152, R98, R153, UR7 ;  /* 0x0000000762988e24 */ /* 0x000fe2000f8e0299 */
[----:B------:R-:W-:Y:S01]  /*26a0*/  HFMA2.MMA R153, -RZ, RZ, 0, 9.5367431640625e-07 ;  /* 0x00000010ff997435 */ /* 0x000fe200000001ff */
[-C--:B------:R-:W-:Y:S02]  /*26b0*/  FMUL.FTZ R150, R130, R140.reuse ;  /* 0x0000008c82967220 */ /* 0x080fe40000410000 */
[----:B------:R-:W-:Y:S01]  /*26c0*/  FFMA.FTZ R157, R129, R140, R149 ;  /* 0x0000008c819d7223 */ /* 0x000fe20000010095 */
[----:B------:R-:W-:Y:S01]  /*26d0*/  PRMT R140, RZ, 0x5410, R64 ;  /* 0x00005410ff8c7816 */ /* 0x000fe20000000040 */
[----:B--2---:R-:W-:-:S02]  /*26e0*/  FMUL.FTZ R142, R96, R151 ;  /* 0x00000097608e7220 */ /* 0x004fc40000410000 */
[----:B0-----:R-:W-:Y:S01]  /*26f0*/  FMUL.FTZ R141, R96, R97 ;  /* 0x00000061608d7220 */ /* 0x001fe20000410000 */
[----:B------:R-:W-:Y:S01]  /*2700*/  HFMA2.MMA R96, -RZ, RZ, 1.875, 0 ;  /* 0x3f800000ff607435 */ /* 0x000fe200000001ff */
[----:B------:R-:W-:Y:S01]  /*2710*/  FFMA.FTZ R156, R129, R99, -R150 ;  /* 0x00000063819c7223 */ /* 0x000fe20000010896 */
[----:B------:R-:W-:Y:S01]  /*2720*/  PRMT R150, RZ, 0x7610, R64 ;  /* 0x00007610ff967816 */ /* 0x000fe20000000040 */
[----:B------:R-:W-:Y:S01]  /*2730*/  CS2R R98, SRZ ;  /* 0x0000000000627805 */ /* 0x000fe2000001ff00 */
[----:B------:R-:W-:Y:S01]  /*2740*/  PRMT R64, RZ, 0x5410, R60 ;  /* 0x00005410ff407816 */ /* 0x000fe2000000003c */
[----:B------:R-:W-:Y:S01]  /*2750*/  FMUL.FTZ R207, R109, R140 ;  /* 0x0000008c6dcf7220 */ /* 0x000fe20000410000 */
[----:B------:R-:W-:Y:S01]  /*2760*/  MOV R97, RZ ;  /* 0x000000ff00617202 */ /* 0x000fe20000000f00 */
[----:B------:R-:W-:Y:S01]  /*2770*/  @!P0 IMAD.WIDE R152, R152, R153, UR28 ;  /* 0x0000001c98988e25 */ /* 0x000fe2000f8e0299 */
[----:B------:R-:W-:-:S03]  /*2780*/  PRMT R149, RZ, 0x7610, R65 ;  /* 0x00007610ff957816 */ /* 0x000fc60000000041 */
[----:B------:R-:W-:Y:S01]  /*2790*/  FMUL.FTZ R206, R109, R150 ;  /* 0x000000966dce7220 */ /* 0x000fe20000410000 */
[----:B------:R0:W5:Y:S01]  /*27a0*/  @!P0 LDG.E.128 R96, [R152.64] ;  /* 0x0000001a98608981 */ /* 0x000162000c1e1d00 */
[C---:B------:R-:W-:Y:S01]  /*27b0*/  FMUL.FTZ R207, R64.reuse, R207 ;  /* 0x000000cf40cf7220 */ /* 0x040fe20000410000 */
[----:B------:R-:W-:Y:S01]  /*27c0*/  PRMT R151, RZ, 0x5410, R65 ;  /* 0x00005410ff977816 */ /* 0x000fe20000000041 */
[----:B------:R-:W-:Y:S01]  /*27d0*/  FMUL.FTZ R206, R64, R206 ;  /* 0x000000ce40ce7220 */ /* 0x000fe20000410000 */
[----:B------:R-:W-:Y:S01]  /*27e0*/  PRMT R154, RZ, 0x7610, R66 ;  /* 0x00007610ff9a7816 */ /* 0x000fe20000000042 */
[C---:B------:R-:W-:Y:S01]  /*27f0*/  FMUL.FTZ R208, R110.reuse, R149 ;  /* 0x000000956ed07220 */ /* 0x040fe20000410000 */
[----:B------:R-:W-:Y:S01]  /*2800*/  PRMT R155, RZ, 0x7610, R67 ;  /* 0x00007610ff9b7816 */ /* 0x000fe20000000043 */
[CC--:B------:R-:W-:Y:S01]  /*2810*/  FMUL.FTZ R65, R207.reuse, R138.reuse ;  /* 0x0000008acf417220 */ /* 0x0c0fe20000410000 */
[----:B------:R-:W-:Y:S01]  /*2820*/  PRMT R159, RZ, 0x7610, R61 ;  /* 0x00007610ff9f7816 */ /* 0x000fe2000000003d */
[----:B------:R-:W-:Y:S01]  /*2830*/  FMUL.FTZ R209, R110, R151 ;  /* 0x000000976ed17220 */ /* 0x000fe20000410000 */
[----:B0-----:R-:W-:Y:S01]  /*2840*/  PRMT R152, RZ, 0x7610, R60 ;  /* 0x00007610ff987816 */ /* 0x001fe2000000003c */
[C---:B------:R-:W-:Y:S01]  /*2850*/  FMUL.FTZ R64, R206.reuse, R138 ;  /* 0x0000008ace407220 */ /* 0x040fe20000410000 */
[----:B------:R-:W-:Y:S01]  /*2860*/  PRMT R153, RZ, 0x5410, R67 ;  /* 0x00005410ff997816 */ /* 0x000fe20000000043 */
[----:B------:R-:W-:Y:S01]  /*2870*/  FFMA.FTZ R65, R206, R139, R65 ;  /* 0x0000008bce417223 */ /* 0x000fe20000010041 */
[----:B------:R-:W-:Y:S01]  /*2880*/  PRMT R67, RZ, 0x5410, R61 ;  /* 0x00005410ff437816 */ /* 0x000fe2000000003d */
[C---:B------:R-:W-:Y:S01]  /*2890*/  FMUL.FTZ R208, R152.reuse, R208 ;  /* 0x000000d098d07220 */ /* 0x040fe20000410000 */
[----:B------:R-:W-:Y:S01]  /*28a0*/  PRMT R160, RZ, 0x5410, R70 ;  /* 0x00005410ffa07816 */ /* 0x000fe20000000046 */
[----:B------:R-:W-:Y:S01]  /*28b0*/  FMUL.FTZ R209, R152, R209 ;  /* 0x000000d198d17220 */ /* 0x000fe20000410000 */
[----:B------:R-:W-:Y:S01]  /*28c0*/  PRMT R152, RZ, 0x5410, R66 ;  /* 0x00005410ff987816 */ /* 0x000fe20000000042 */
[----:B------:R-:W-:Y:S01]  /*28d0*/  FFMA.FTZ R64, R207, R139, -R64 ;  /* 0x0000008bcf407223 */ /* 0x000fe20000010840 */
[----:B------:R-:W-:Y:S01]  /*28e0*/  PRMT R162, RZ, 0x7610, R70 ;  /* 0x00007610ffa27816 */ /* 0x000fe20000000046 */
[----:B------:R-:W-:Y:S01]  /*28f0*/  FADD.FTZ R65, R208, R65 ;  /* 0x00000041d0417221 */ /* 0x000fe20000010000 */
[----:B------:R-:W-:Y:S01]  /*2900*/  PRMT R164, RZ, 0x5410, R72 ;  /* 0x00005410ffa47816 */ /* 0x000fe20000000048 */
[----:B------:R-:W-:Y:S01]  /*2910*/  FADD.FTZ R64, R209, R64 ;  /* 0x00000040d1407221 */ /* 0x000fe20000010000 */
[----:B------:R-:W-:Y:S01]  /*2920*/  PRMT R166, RZ, 0x7610, R72 ;  /* 0x00007610ffa67816 */ /* 0x000fe20000000048 */
[C---:B------:R-:W-:Y:S01]  /*2930*/  FMUL.FTZ R66, R118.reuse, R65 ;  /* 0x0000004176427220 */ /* 0x040fe20000410000 */
[--C-:B------:R-:W-:Y:S01]  /*2940*/  PRMT R167, RZ, 0x7610, R73.reuse ;  /* 0x00007610ffa77816 */ /* 0x100fe20000000049 */
[----:B------:R-:W-:Y:S01]  /*2950*/  FMUL.FTZ R213, R107, R152 ;  /* 0x000000986bd57220 */ /* 0x000fe20000410000 */
[----:B------:R-:W-:Y:S01]  /*2960*/  PRMT R165, RZ, 0x5410, R73 ;  /* 0x00005410ffa57816 */ /* 0x000fe20000000049 */
[----:B------:R-:W-:Y:S01]  /*2970*/  FFMA.FTZ R66, R137, R64, -R66 ;  /* 0x0000004089427223 */ /* 0x000fe20000010842 */
[--C-:B------:R-:W-:Y:S01]  /*2980*/  PRMT R168, RZ, 0x5410, R74.reuse ;  /* 0x00005410ffa87816 */ /* 0x100fe2000000004a */
[----:B------:R-:W-:Y:S01]  /*2990*/  FMUL.FTZ R212, R107, R154 ;  /* 0x0000009a6bd47220 */ /* 0x000fe20000410000 */
[----:B------:R-:W-:Y:S01]  /*29a0*/  PRMT R170, RZ, 0x7610, R74 ;  /* 0x00007610ffaa7816 */ /* 0x000fe2000000004a */
[----:B------:R-:W-:Y:S01]  /*29b0*/  FMUL.FTZ R64, R118, R64 ;  /* 0x0000004076407220 */ /* 0x000fe20000410000 */
[--C-:B------:R-:W-:Y:S01]  /*29c0*/  PRMT R171, RZ, 0x7610, R75.reuse ;  /* 0x00007610ffab7816 */ /* 0x100fe2000000004b */
[C---:B------:R-:W-:Y:S01]  /*29d0*/  FMUL.FTZ R213, R67.reuse, R213 ;  /* 0x000000d543d57220 */ /* 0x040fe20000410000 */
[----:B------:R-:W-:Y:S01]  /*29e0*/  PRMT R169, RZ, 0x5410, R75 ;  /* 0x00005410ffa97816 */ /* 0x000fe2000000004b */
[----:B------:R-:W-:Y:S01]  /*29f0*/  FMUL.FTZ R212, R67, R212 ;  /* 0x000000d443d47220 */ /* 0x000fe20000410000 */
[----:B------:R-:W-:Y:S01]  /*2a00*/  PRMT R172, RZ, 0x5410, R76 ;  /* 0x00005410ffac7816 */ /* 0x000fe2000000004c */
[----:B------:R-:W-:Y:S01]  /*2a10*/  FFMA.FTZ R65, R137, R65, R64 ;  /* 0x0000004189417223 */ /* 0x000fe20000010040 */
[----:B------:R-:W-:Y:S01]  /*2a20*/  PRMT R174, RZ, 0x7610, R76 ;  /* 0x00007610ffae7816 */ /* 0x000fe2000000004c */
[----:B------:R-:W-:Y:S01]  /*2a30*/  FADD.FTZ R66, R213, R66 ;  /* 0x00000042d5427221 */ /* 0x000fe20000010000 */
[--C-:B------:R-:W-:Y:S01]  /*2a40*/  PRMT R175, RZ, 0x7610, R77.reuse ;  /* 0x00007610ffaf7816 */ /* 0x100fe2000000004d */
[----:B------:R-:W-:Y:S01]  /*2a50*/  FMUL.FTZ R67, R132, R157 ;  /* 0x0000009d84437220 */ /* 0x000fe20000410000 */
[----:B------:R-:W-:Y:S01]  /*2a60*/  PRMT R173, RZ, 0x5410, R77 ;  /* 0x00005410ffad7816 */ /* 0x000fe2000000004d */
[----:B------:R-:W-:Y:S01]  /*2a70*/  FADD.FTZ R65, R212, R65 ;  /* 0x00000041d4417221 */ /* 0x000fe20000010000 */
[--C-:B------:R-:W-:Y:S01]  /*2a80*/  PRMT R176, RZ, 0x5410, R78.reuse ;  /* 0x00005410ffb07816 */ /* 0x100fe2000000004e */
[----:B------:R-:W-:Y:S01]  /*2a90*/  FMUL.FTZ R64, R120, R66 ;  /* 0x0000004278407220 */ /* 0x000fe20000410000 */
[----:B------:R-:W-:Y:S01]  /*2aa0*/  PRMT R178, RZ, 0x7610, R78 ;  /* 0x00007610ffb27816 */ /* 0x000fe2000000004e */
[-C--:B------:R-:W-:Y:S01]  /*2ab0*/  FFMA.FTZ R158, R131, R156.reuse, -R67 ;  /* 0x0000009c839e7223 */ /* 0x080fe20000010843 */
[--C-:B------:R-:W-:Y:S01]  /*2ac0*/  PRMT R177, RZ, 0x5410, R79.reuse ;  /* 0x00005410ffb17816 */ /* 0x100fe2000000004f */
[----:B------:R-:W-:Y:S01]  /*2ad0*/  FMUL.FTZ R156, R132, R156 ;  /* 0x0000009c849c7220 */ /* 0x000fe20000410000 */
[----:B------:R-:W-:Y:S01]  /*2ae0*/  PRMT R179, RZ, 0x7610, R79 ;  /* 0x00007610ffb37816 */ /* 0x000fe2000000004f */
[----:B------:R-:W-:Y:S01]  /*2af0*/  FMUL.FTZ R210, R108, R155 ;  /* 0x0000009b6cd27220 */ /* 0x000fe20000410000 */
[----:B------:R-:W-:Y:S01]  /*2b00*/  ISETP.GT.U32.AND P0, PT, R113, 0x1f, PT ;  /* 0x0000001f7100780c */ /* 0x000fe20003f04070 */
[-C--:B------:R-:W-:Y:S01]  /*2b10*/  FFMA.FTZ R67, R119, R65.reuse, R64 ;  /* 0x0000004177437223 */ /* 0x080fe20000010040 */
[--C-:B------:R-:W-:Y:S01]  /*2b20*/  PRMT R189, RZ, 0x5410, R88.reuse ;  /* 0x00005410ffbd7816 */ /* 0x100fe20000000058 */
[----:B------:R-:W-:Y:S01]  /*2b30*/  FMUL.FTZ R65, R120, R65 ;  /* 0x0000004178417220 */ /* 0x000fe20000410000 */
[----:B------:R-:W-:Y:S01]  /*2b40*/  PRMT R77, RZ, 0x7610, R88 ;  /* 0x00007610ff4d7816 */ /* 0x000fe20000000058 */
[----:B------:R-:W-:Y:S01]  /*2b50*/  FFMA.FTZ R156, R131, R157, R156 ;  /* 0x0000009d839c7223 */ /* 0x000fe2000001009c */
[----:B------:R-:W-:Y:S01]  /*2b60*/  LEA.HI R88, R113, R113, RZ, 0x1e ;  /* 0x0000007171587211 */ /* 0x000fe200078ff0ff */
[----:B------:R-:W-:Y:S01]  /*2b70*/  FMUL.FTZ R211, R108, R153 ;  /* 0x000000996cd37220 */ /* 0x000fe20000410000 */
[----:B------:R-:W-:Y:S01]  /*2b80*/  PRMT R205, RZ, 0x5410, R80 ;  /* 0x00005410ffcd7816 */ /* 0x000fe20000000050 */
[----:B------:R-:W-:Y:S01]  /*2b90*/  FMUL.FTZ R210, R159, R210 ;  /* 0x000000d29fd27220 */ /* 0x000fe20000410000 */
[----:B------:R-:W-:Y:S01]  /*2ba0*/  PRMT R202, RZ, 0x7610, R81 ;  /* 0x00007610ffca7816 */ /* 0x000fe20000000051 */
[C---:B------:R-:W-:Y:S01]  /*2bb0*/  FMUL.FTZ R157, R134.reuse, R158 ;  /* 0x0000009e869d7220 */ /* 0x040fe20000410000 */
[----:B------:R-:W-:Y:S01]  /*2bc0*/  PRMT R201, RZ, 0x5410, R82 ;  /* 0x00005410ffc97816 */ /* 0x000fe20000000052 */
[----:B------:R-:W-:Y:S01]  /*2bd0*/  FFMA.FTZ R66, R119, R66, -R65 ;  /* 0x0000004277427223 */ /* 0x000fe20000010841 */
[----:B------:R-:W-:Y:S01]  /*2be0*/  PRMT R198, RZ, 0x7610, R83 ;  /* 0x00007610ffc67816 */ /* 0x000fe20000000053 */
[-C--:B------:R-:W-:Y:S01]  /*2bf0*/  FMUL.FTZ R65, R134, R156.reuse ;  /* 0x0000009c86417220 */ /* 0x080fe20000410000 */
[----:B------:R-:W-:Y:S01]  /*2c00*/  PRMT R72, RZ, 0x5410, R85 ;  /* 0x00005410ff487816 */ /* 0x000fe20000000055 */
[----:B------:R-:W-:Y:S01]  /*2c10*/  FMUL.FTZ R211, R159, R211 ;  /* 0x000000d39fd37220 */ /* 0x000fe20000410000 */
[----:B------:R-:W-:Y:S01]  /*2c20*/  PRMT R159, RZ, 0x7610, R69 ;  /* 0x00007610ff9f7816 */ /* 0x000fe20000000045 */
[----:B------:R-:W-:Y:S01]  /*2c30*/  FADD.FTZ R67, R210, R67 ;  /* 0x00000043d2437221 */ /* 0x000fe20000010000 */
[----:B------:R-:W-:Y:S01]  /*2c40*/  PRMT R194, RZ, 0x7610, R85 ;  /* 0x00007610ffc27816 */ /* 0x000fe20000000055 */
[C---:B------:R-:W-:Y:S01]  /*2c50*/  FFMA.FTZ R163, R133.reuse, R156, R157 ;  /* 0x0000009c85a37223 */ /* 0x040fe2000001009d */
[--C-:B------:R-:W-:Y:S01]  /*2c60*/  PRMT R156, RZ, 0x5410, R68.reuse ;  /* 0x00005410ff9c7816 */ /* 0x100fe20000000044 */
[----:B------:R-:W-:Y:S01]  /*2c70*/  FFMA.FTZ R161, R133, R158, -R65 ;  /* 0x0000009e85a17223 */ /* 0x000fe20000010841 */
[----:B------:R-:W-:Y:S01]  /*2c80*/  PRMT R158, RZ, 0x7610, R68 ;  /* 0x00007610ff9e7816 */ /* 0x000fe20000000044 */
[----:B------:R-:W-:Y:S01]  /*2c90*/  FADD.FTZ R66, R211, R66 ;  /* 0x00000042d3427221 */ /* 0x000fe20000010000 */
[--C-:B------:R-:W-:Y:S01]  /*2ca0*/  PRMT R65, RZ, 0x5410, R62.reuse ;  /* 0x00005410ff417816 */ /* 0x100fe2000000003e */
[C---:B------:R-:W-:Y:S01]  /*2cb0*/  FMUL.FTZ R64, R122.reuse, R67 ;  /* 0x000000437a407220 */ /* 0x040fe20000410000 */
[----:B------:R-:W-:Y:S01]  /*2cc0*/  PRMT R68, RZ, 0x7610, R62 ;  /* 0x00007610ff447816 */ /* 0x000fe2000000003e */
[----:B------:R-:W-:Y:S01]  /*2cd0*/  FMUL.FTZ R215, R105, R156 ;  /* 0x0000009c69d77220 */ /* 0x000fe20000410000 */
[----:B------:R-:W-:Y:S01]  /*2ce0*/  PRMT R157, RZ, 0x5410, R69 ;  /* 0x00005410ff9d7816 */ /* 0x000fe20000000045 */
[-C--:B------:R-:W-:Y:S01]  /*2cf0*/  FFMA.FTZ R64, R121, R66.reuse, -R64 ;  /* 0x0000004279407223 */ /* 0x080fe20000010840 */
[----:B------:R-:W-:Y:S01]  /*2d00*/  PRMT R69, RZ, 0x5410, R63 ;  /* 0x00005410ff457816 */ /* 0x000fe2000000003f */
[----:B------:R-:W-:Y:S01]  /*2d10*/  FMUL.FTZ R66, R122, R66 ;  /* 0x000000427a427220 */ /* 0x000fe20000410000 */
[--C-:B------:R-:W-:Y:S01]  /*2d20*/  PRMT R76, RZ, 0x5410, R89.reuse ;  /* 0x00005410ff4c7816 */ /* 0x100fe20000000059 */
[----:B------:R-:W-:Y:S01]  /*2d30*/  FMUL.FTZ R214, R105, R158 ;  /* 0x0000009e69d67220 */ /* 0x000fe20000410000 */
[----:B------:R-:W-:Y:S01]  /*2d40*/  PRMT R186, RZ, 0x7610, R89 ;  /* 0x00007610ffba7816 */ /* 0x000fe20000000059 */
[----:B------:R-:W-:Y:S01]  /*2d50*/  FMUL.FTZ R215, R65, R215 ;  /* 0x000000d741d77220 */ /* 0x000fe20000410000 */
[--C-:B------:R-:W-:Y:S01]  /*2d60*/  PRMT R78, RZ, 0x5410, R91.reuse ;  /* 0x00005410ff4e7816 */ /* 0x100fe2000000005b */
[----:B------:R-:W-:Y:S01]  /*2d70*/  FFMA.FTZ R67, R121, R67, R66 ;  /* 0x0000004379437223 */ /* 0x000fe20000010042 */
[----:B------:R-:W-:Y:S01]  /*2d80*/  PRMT R182, RZ, 0x7610, R91 ;  /* 0x00007610ffb67816 */ /* 0x000fe2000000005b */
[----:B------:R-:W-:Y:S01]  /*2d90*/  FMUL.FTZ R214, R65, R214 ;  /* 0x000000d641d67220 */ /* 0x000fe20000410000 */
[----:B------:R-:W-:Y:S01]  /*2da0*/  PRMT R197, RZ, 0x5410, R84 ;  /* 0x00005410ffc57816 */ /* 0x000fe20000000054 */
[----:B------:R-:W-:Y:S01]  /*2db0*/  FADD.FTZ R64, R215, R64 ;  /* 0x00000040d7407221 */ /* 0x000fe20000010000 */
[----:B------:R-:W-:Y:S01]  /*2dc0*/  PRMT R73, RZ, 0x7610, R84 ;  /* 0x00007610ff497816 */ /* 0x000fe20000000054 */
[----:B------:R-:W-:Y:S01]  /*2dd0*/  FADD.FTZ R67, R214, R67 ;  /* 0x00000043d6437221 */ /* 0x000fe20000010000 */
[--C-:B------:R-:W-:Y:S01]  /*2de0*/  PRMT R193, RZ, 0x5410, R86.reuse ;  /* 0x00005410ffc17816 */ /* 0x100fe20000000056 */
[----:B------:R-:W-:Y:S01]  /*2df0*/  FMUL.FTZ R216, R106, R159 ;  /* 0x0000009f6ad87220 */ /* 0x000fe20000410000 */
[----:B------:R-:W-:Y:S01]  /*2e00*/  PRMT R75, RZ, 0x7610, R86 ;  /* 0x00007610ff4b7816 */ /* 0x000fe20000000056 */
[C---:B------:R-:W-:Y:S01]  /*2e10*/  FMUL.FTZ R66, R124.reuse, R64 ;  /* 0x000000407c427220 */ /* 0x040fe20000410000 */
[--C-:B------:R-:W-:Y:S01]  /*2e20*/  PRMT R74, RZ, 0x5410, R87.reuse ;  /* 0x00005410ff4a7816 */ /* 0x100fe20000000057 */
[----:B------:R-:W-:Y:S01]  /*2e30*/  FMUL.FTZ R65, R124, R67 ;  /* 0x000000437c417220 */ /* 0x000fe20000410000 */
[----:B------:R-:W-:Y:S01]  /*2e40*/  PRMT R190, RZ, 0x7610, R87 ;  /* 0x00007610ffbe7816 */ /* 0x000fe20000000057 */
[----:B------:R-:W-:Y:S01]  /*2e50*/  FMUL.FTZ R217, R106, R157 ;  /* 0x0000009d6ad97220 */ /* 0x000fe20000410000 */
[--C-:B------:R-:W-:Y:S01]  /*2e60*/  PRMT R185, RZ, 0x5410, R90.reuse ;  /* 0x00005410ffb97816 */ /* 0x100fe2000000005a */
[C---:B------:R-:W-:Y:S01]  /*2e70*/  FMUL.FTZ R216, R68.reuse, R216 ;  /* 0x000000d844d87220 */ /* 0x040fe20000410000 */
[----:B------:R-:W-:Y:S01]  /*2e80*/  PRMT R79, RZ, 0x7610, R90 ;  /* 0x00007610ff4f7816 */ /* 0x000fe2000000005a */
[C---:B------:R-:W-:Y:S01]  /*2e90*/  FFMA.FTZ R67, R123.reuse, R67, R66 ;  /* 0x000000437b437223 */ /* 0x040fe20000010042 */
        /* <DEDUP_REMOVED lines=8> */
[----:B------:R-:W-:Y:S01]  /*2f20*/  BSSY B0, `(.L_x_3497) ;  /* 0x000017e000007945 */ /* 0x000fe20003800000 */
[----:B------:R-:W-:-:S02]  /*2f30*/  FMUL.FTZ R65, R126, R67 ;  /* 0x000000437e417220 */ /* 0x000fc40000410000 */
[----:B------:R-:W-:Y:S02]  /*2f40*/  FMUL.FTZ R221, R101, R160 ;  /* 0x000000a065dd7220 */ /* 0x000fe40000410000 */
[----:B------:R-:W-:Y:S02]  /*2f50*/  FFMA.FTZ R66, R125, R64, -R65 ;  /* 0x000000407d427223 */ /* 0x000fe40000010841 */
[----:B------:R-:W-:Y:S02]  /*2f60*/  FMUL.FTZ R220, R101, R162 ;  /* 0x000000a265dc7220 */ /* 0x000fe40000410000 */
[----:B------:R-:W-:Y:S02]  /*2f70*/  FMUL.FTZ R221, R69, R221 ;  /* 0x000000dd45dd7220 */ /* 0x000fe40000410000 */
[----:B------:R-:W-:Y:S02]  /*2f80*/  FMUL.FTZ R64, R126, R64 ;  /* 0x000000407e407220 */ /* 0x000fe40000410000 */
[----:B------:R-:W-:-:S02]  /*2f90*/  FMUL.FTZ R70, R136, R161 ;  /* 0x000000a188467220 */ /* 0x000fc40000410000 */
[----:B------:R-:W-:Y:S02]  /*2fa0*/  FMUL.FTZ R220, R69, R220 ;  /* 0x000000dc45dc7220 */ /* 0x000fe40000410000 */
[----:B------:R-:W-:Y:S02]  /*2fb0*/  FFMA.FTZ R67, R125, R67, R64 ;  /* 0x000000437d437223 */ /* 0x000fe40000010040 */
[----:B------:R-:W-:Y:S02]  /*2fc0*/  FADD.FTZ R66, R221, R66 ;  /* 0x00000042dd427221 */ /* 0x000fe40000010000 */
[-C--:B------:R-:W-:Y:S02]  /*2fd0*/  FMUL.FTZ R68, R136, R163.reuse ;  /* 0x000000a388447220 */ /* 0x080fe40000410000 */
[----:B------:R-:W-:Y:S01]  /*2fe0*/  FFMA.FTZ R70, R135, R163, R70 ;  /* 0x000000a387467223 */ /* 0x000fe20000010046 */
[----:B------:R-:W-:Y:S01]  /*2ff0*/  PRMT R163, RZ, 0x7610, R71 ;  /* 0x00007610ffa37816 */ /* 0x000fe20000000047 */
[----:B------:R-:W-:-:S02]  /*3000*/  FADD.FTZ R67, R220, R67 ;  /* 0x00000043dc437221 */ /* 0x000fc40000010000 */
[----:B------:R-:W-:Y:S02]  /*3010*/  FMUL.FTZ R64, R128, R66 ;  /* 0x0000004280407220 */ /* 0x000fe40000410000 */
[----:B------:R-:W-:Y:S01]  /*3020*/  FFMA.FTZ R68, R135, R161, -R68 ;  /* 0x000000a187447223 */ /* 0x000fe20000010844 */
[----:B------:R-:W-:Y:S01]  /*3030*/  PRMT R161, RZ, 0x5410, R71 ;  /* 0x00005410ffa17816 */ /* 0x000fe20000000047 */
[----:B------:R-:W-:Y:S01]  /*3040*/  FFMA.FTZ R65, R127, R67, R64 ;  /* 0x000000437f417223 */ /* 0x000fe20000010040 */
[----:B------:R-:W-:Y:S01]  /*3050*/  PRMT R64, RZ, 0x7610, R63 ;  /* 0x00007610ff407816 */ /* 0x000fe2000000003f */
[C---:B------:R-:W-:Y:S01]  /*3060*/  FMUL.FTZ R224, R104.reuse, R163 ;  /* 0x000000a368e07220 */ /* 0x040fe20000410000 */
[----:B------:R-:W-:Y:S01]  /*3070*/  PRMT R71, RZ, 0x5410, R56 ;  /* 0x00005410ff477816 */ /* 0x000fe20000000038 */
[----:B------:R-:W-:Y:S02]  /*3080*/  FMUL.FTZ R225, R104, R161 ;  /* 0x000000a168e17220 */ /* 0x000fe40000410000 */
[----:B------:R-:W-:-:S02]  /*3090*/  FMUL.FTZ R67, R128, R67 ;  /* 0x0000004380437220 */ /* 0x000fc40000410000 */
[C---:B------:R-:W-:Y:S02]  /*30a0*/  FMUL.FTZ R224, R64.reuse, R224 ;  /* 0x000000e040e07220 */ /* 0x040fe40000410000 */
[----:B------:R-:W-:Y:S02]  /*30b0*/  FMUL.FTZ R225, R64, R225 ;  /* 0x000000e140e17220 */ /* 0x000fe40000410000 */
[----:B------:R-:W-:Y:S02]  /*30c0*/  FFMA.FTZ R66, R127, R66, -R67 ;  /* 0x000000427f427223 */ /* 0x000fe40000010843 */
[----:B------:R-:W-:Y:S02]  /*30d0*/  FADD.FTZ R65, R224, R65 ;  /* 0x00000041e0417221 */ /* 0x000fe40000010000 */
[----:B------:R-:W-:Y:S02]  /*30e0*/  FADD.FTZ R66, R225, R66 ;  /* 0x00000042e1427221 */ /* 0x000fe40000010000 */
[----:B------:R-:W-:-:S02]  /*30f0*/  FMUL.FTZ R64, R130, R65 ;  /* 0x0000004182407220 */ /* 0x000fc40000410000 */
[----:B------:R-:W-:Y:S02]  /*3100*/  FMUL.FTZ R227, R55, R164 ;  /* 0x000000a437e37220 */ /* 0x000fe40000410000 */
[----:B------:R-:W-:Y:S02]  /*3110*/  FFMA.FTZ R64, R129, R66, -R64 ;  /* 0x0000004281407223 */ /* 0x000fe40000010840 */
[----:B------:R-:W-:Y:S02]  /*3120*/  FMUL.FTZ R226, R55, R166 ;  /* 0x000000a637e27220 */ /* 0x000fe40000410000 */
[----:B------:R-:W-:Y:S02]  /*3130*/  FMUL.FTZ R66, R130, R66 ;  /* 0x0000004282427220 */ /* 0x000fe40000410000 */
[----:B------:R-:W-:Y:S02]  /*3140*/  FMUL.FTZ R227, R71, R227 ;  /* 0x000000e347e37220 */ /* 0x000fe40000410000 */
[----:B------:R-:W-:-:S02]  /*3150*/  FMUL.FTZ R67, R147, R70 ;  /* 0x0000004693437220 */ /* 0x000fc40000410000 */
[----:B------:R-:W-:Y:S02]  /*3160*/  FFMA.FTZ R65, R129, R65, R66 ;  /* 0x0000004181417223 */ /* 0x000fe40000010042 */
[----:B------:R-:W-:Y:S01]  /*3170*/  FMUL.FTZ R226, R71, R226 ;  /* 0x000000e247e27220 */ /* 0x000fe20000410000 */
[----:B------:R-:W-:Y:S01]  /*3180*/  PRMT R71, RZ, 0x7610, R57 ;  /* 0x00007610ff477816 */ /* 0x000fe20000000039 */
[----:B------:R-:W-:Y:S02]  /*3190*/  FADD.FTZ R64, R227, R64 ;  /* 0x00000040e3407221 */ /* 0x000fe40000010000 */
[-C--:B------:R-:W-:Y:S02]  /*31a0*/  FFMA.FTZ R69, R148, R68.reuse, -R67 ;  /* 0x0000004494457223 */ /* 0x080fe40000010843 */
[----:B------:R-:W-:Y:S02]  /*31b0*/  FMUL.FTZ R67, R147, R68 ;  /* 0x0000004493437220 */ /* 0x000fe40000410000 */
[----:B------:R-:W-:-:S02]  /*31c0*/  FADD.FTZ R65, R226, R65 ;  /* 0x00000041e2417221 */ /* 0x000fc40000010000 */
[----:B------:R-:W-:Y:S02]  /*31d0*/  FMUL.FTZ R66, R132, R64 ;  /* 0x0000004084427220 */ /* 0x000fe40000410000 */
[----:B------:R-:W-:Y:S02]  /*31e0*/  FFMA.FTZ R70, R148, R70, R67 ;  /* 0x0000004694467223 */ /* 0x000fe40000010043 */
[----:B------:R-:W-:Y:S01]  /*31f0*/  FFMA.FTZ R67, R131, R65, R66 ;  /* 0x0000004183437223 */ /* 0x000fe20000010042 */
[----:B------:R-:W-:Y:S01]  /*3200*/  PRMT R66, RZ, 0x7610, R56 ;  /* 0x00007610ff427816 */ /* 0x000fe20000000038 */
[C---:B------:R-:W-:Y:S02]  /*3210*/  FMUL.FTZ R230, R100.reuse, R167 ;  /* 0x000000a764e67220 */ /* 0x040fe40000410000 */
        /* <DEDUP_REMOVED lines=9> */
[----:B------:R-:W-:Y:S01]  /*32b0*/  FFMA.FTZ R66, R133, R64, -R65 ;  /* 0x0000004085427223 */ /* 0x000fe20000010841 */
[----:B------:R-:W-:Y:S01]  /*32c0*/  PRMT R65, RZ, 0x5410, R57 ;  /* 0x00005410ff417816 */ /* 0x000fe20000000039 */
[----:B------:R-:W-:Y:S02]  /*32d0*/  FMUL.FTZ R234, R53, R170 ;  /* 0x000000aa35ea7220 */ /* 0x000fe40000410000 */
[----:B------:R-:W-:Y:S02]  /*32e0*/  FMUL.FTZ R64, R134, R64 ;  /* 0x0000004086407220 */ /* 0x000fe40000410000 */
[C---:B------:R-:W-:Y:S02]  /*32f0*/  FMUL.FTZ R235, R65.reuse, R235 ;  /* 0x000000eb41eb7220 */ /* 0x040fe40000410000 */
[----:B------:R-:W-:-:S02]  /*3300*/  FMUL.FTZ R234, R65, R234 ;  /* 0x000000ea41ea7220 */ /* 0x000fc40000410000 */
[----:B------:R-:W-:Y:S02]  /*3310*/  FFMA.FTZ R67, R133, R67, R64 ;  /* 0x0000004385437223 */ /* 0x000fe40000010040 */
[----:B------:R-:W-:Y:S02]  /*3320*/  FADD.FTZ R66, R235, R66 ;  /* 0x00000042eb427221 */ /* 0x000fe40000010000 */
[----:B------:R-:W-:Y:S02]  /*3330*/  FMUL.FTZ R65, R145, R70 ;  /* 0x0000004691417220 */ /* 0x000fe40000410000 */
[----:B------:R-:W-:Y:S02]  /*3340*/  FADD.FTZ R67, R234, R67 ;  /* 0x00000043ea437221 */ /* 0x000fe40000010000 */
[----:B------:R-:W-:Y:S02]  /*3350*/  FMUL.FTZ R64, R136, R66 ;  /* 0x0000004288407220 */ /* 0x000fe40000410000 */
[----:B------:R-:W-:-:S02]  /*3360*/  FMUL.FTZ R232, R54, R171 ;  /* 0x000000ab36e87220 */ /* 0x000fc40000410000 */
[----:B------:R-:W-:Y:S02]  /*3370*/  FFMA.FTZ R68, R146, R69, -R65 ;  /* 0x0000004592447223 */ /* 0x000fe40000010841 */
[----:B------:R-:W-:Y:S02]  /*3380*/  FFMA.FTZ R65, R135, R67, R64 ;  /* 0x0000004387417223 */ /* 0x000fe40000010040 */
[----:B------:R-:W-:Y:S02]  /*3390*/  FMUL.FTZ R69, R145, R69 ;  /* 0x0000004591457220 */ /* 0x000fe40000410000 */
[----:B------:R-:W-:Y:S02]  /*33a0*/  FMUL.FTZ R67, R136, R67 ;  /* 0x0000004388437220 */ /* 0x000fe40000410000 */
[----:B------:R-:W-:Y:S02]  /*33b0*/  FMUL.FTZ R233, R54, R169 ;  /* 0x000000a936e97220 */ /* 0x000fe40000410000 */
[----:B------:R-:W-:-:S02]  /*33c0*/  FMUL.FTZ R232, R71, R232 ;  /* 0x000000e847e87220 */ /* 0x000fc40000410000 */
[----:B------:R-:W-:Y:S02]  /*33d0*/  FFMA.FTZ R70, R146, R70, R69 ;  /* 0x0000004692467223 */ /* 0x000fe40000010045 */
[----:B------:R-:W-:Y:S02]  /*33e0*/  FFMA.FTZ R66, R135, R66, -R67 ;  /* 0x0000004287427223 */ /* 0x000fe40000010843 */
[----:B------:R-:W-:Y:S02]  /*33f0*/  FMUL.FTZ R233, R71, R233 ;  /* 0x000000e947e97220 */ /* 0x000fe40000410000 */
[----:B------:R-:W-:Y:S02]  /*3400*/  FADD.FTZ R67, R232, R65 ;  /* 0x00000041e8437221 */ /* 0x000fe40000010000 */
[----:B------:R-:W-:Y:S02]  /*3410*/  FMUL.FTZ R65, R143, R70 ;  /* 0x000000468f417220 */ /* 0x000fe40000410000 */
[----:B------:R-:W-:-:S02]  /*3420*/  FADD.FTZ R66, R233, R66 ;  /* 0x00000042e9427221 */ /* 0x000fc40000010000 */
[----:B------:R-:W-:Y:S02]  /*3430*/  FMUL.FTZ R69, R147, R67 ;  /* 0x0000004393457220 */ /* 0x000fe40000410000 */
[-C--:B------:R-:W-:Y:S02]  /*3440*/  FMUL.FTZ R71, R143, R68.reuse ;  /* 0x000000448f477220 */ /* 0x080fe40000410000 */
[----:B------:R-:W-:Y:S02]  /*3450*/  FFMA.FTZ R64, R144, R68, -R65 ;  /* 0x0000004490407223 */ /* 0x000fe40000010841 */
[-C--:B------:R-:W-:Y:S02]  /*3460*/  FFMA.FTZ R68, R148, R66.reuse, -R69 ;  /* 0x0000004294447223 */ /* 0x080fe40000010845 */
[----:B------:R-:W-:Y:S02]  /*3470*/  FMUL.FTZ R66, R147, R66 ;  /* 0x0000004293427220 */ /* 0x000fe40000410000 */
[----:B------:R-:W-:-:S02]  /*3480*/  FMUL.FTZ R237, R51, R172 ;  /* 0x000000ac33ed7220 */ /* 0x000fc40000410000 */
[----:B------:R-:W-:Y:S01]  /*3490*/  FFMA.FTZ R67, R148, R67, R66 ;  /* 0x0000004394437223 */ /* 0x000fe20000010042 */
[--C-:B------:R-:W-:Y:S01]  /*34a0*/  PRMT R66, RZ, 0x5410, R58.reuse ;  /* 0x00005410ff427816 */ /* 0x100fe2000000003a */
[----:B------:R-:W-:Y:S02]  /*34b0*/  FMUL.FTZ R236, R51, R174 ;  /* 0x000000ae33ec7220 */ /* 0x000fe40000410000 */
[----:B------:R-:W-:Y:S01]  /*34c0*/  FFMA.FTZ R65, R144, R70, R71 ;  /* 0x0000004690417223 */ /* 0x000fe20000010047 */
[----:B------:R-:W-:Y:S01]  /*34d0*/  PRMT R70, RZ, 0x7610, R58 ;  /* 0x00007610ff467816 */ /* 0x000fe2000000003a */
[C---:B------:R-:W-:Y:S01]  /*34e0*/  FMUL.FTZ R237, R66.reuse, R237 ;  /* 0x000000ed42ed7220 */ /* 0x040fe20000410000 */
[----:B------:R-:W-:Y:S01]  /*34f0*/  PRMT R71, RZ, 0x7610, R82 ;  /* 0x00007610ff477816 */ /* 0x000fe20000000052 */
[----:B------:R-:W-:Y:S01]  /*3500*/  FMUL.FTZ R236, R66, R236 ;  /* 0x000000ec42ec7220 */ /* 0x000fe20000410000 */
[----:B------:R-:W-:Y:S01]  /*3510*/  PRMT R82, RZ, 0x7610, R93 ;  /* 0x00007610ff527816 */ /* 0x000fe2000000005d */
[----:B------:R-:W-:-:S02]  /*3520*/  FADD.FTZ R68, R237, R68 ;  /* 0x00000044ed447221 */ /* 0x000fc40000010000 */
[----:B------:R-:W-:Y:S02]  /*3530*/  FADD.FTZ R67, R236, R67 ;  /* 0x00000043ec437221 */ /* 0x000fe40000010000 */
[C---:B------:R-:W-:Y:S02]  /*3540*/  FMUL.FTZ R228, R52.reuse, R175 ;  /* 0x000000af34e47220 */ /* 0x040fe40000410000 */
[C---:B------:R-:W-:Y:S02]  /*3550*/  FMUL.FTZ R66, R145.reuse, R68 ;  /* 0x0000004491427220 */ /* 0x040fe40000410000 */
[----:B------:R-:W-:Y:S02]  /*3560*/  FMUL.FTZ R229, R52, R173 ;  /* 0x000000ad34e57220 */ /* 0x000fe40000410000 */
[----:B------:R-:W-:Y:S02]  /*3570*/  FMUL.FTZ R69, R145, R67 ;  /* 0x0000004391457220 */ /* 0x000fe40000410000 */
[----:B------:R-:W-:-:S02]  /*3580*/  FMUL.FTZ R228, R70, R228 ;  /* 0x000000e446e47220 */ /* 0x000fc40000410000 */
[----:B------:R-:W-:Y:S02]  /*3590*/  FFMA.FTZ R67, R146, R67, R66 ;  /* 0x0000004392437223 */ /* 0x000fe40000010042 */
[----:B------:R-:W-:Y:S01]  /*35a0*/  FMUL.FTZ R229, R70, R229 ;  /* 0x000000e546e57220 */ /* 0x000fe20000410000 */
[----:B------:R-:W-:Y:S01]  /*35b0*/  PRMT R70, RZ, 0x5410, R59 ;  /* 0x00005410ff467816 */ /* 0x000fe2000000003b */
[----:B------:R-:W-:Y:S02]  /*35c0*/  FFMA.FTZ R68, R146, R68, -R69 ;  /* 0x0000004492447223 */ /* 0x000fe40000010845 */
[----:B------:R-:W-:Y:S02]  /*35d0*/  FADD.FTZ R67, R228, R67 ;  /* 0x00000043e4437221 */ /* 0x000fe40000010000 */
[----:B------:R-:W-:Y:S02]  /*35e0*/  FADD.FTZ R68, R229, R68 ;  /* 0x00000044e5447221 */ /* 0x000fe40000010000 */
[----:B------:R-:W-:-:S02]  /*35f0*/  FMUL.FTZ R219, R49, R176 ;  /* 0x000000b031db7220 */ /* 0x000fc40000410000 */
[----:B------:R-:W-:Y:S02]  /*3600*/  FMUL.FTZ R69, R143, R67 ;  /* 0x000000438f457220 */ /* 0x000fe40000410000 */
[----:B------:R-:W-:Y:S02]  /*3610*/  FMUL.FTZ R218, R49, R178 ;  /* 0x000000b231da7220 */ /* 0x000fe40000410000 */
[-C--:B------:R-:W-:Y:S02]  /*3620*/  FMUL.FTZ R66, R143, R68.reuse ;  /* 0x000000448f427220 */ /* 0x080fe40000410000 */
[----:B------:R-:W-:Y:S02]  /*3630*/  FMUL.FTZ R219, R70, R219 ;  /* 0x000000db46db7220 */ /* 0x000fe40000410000 */
[----:B------:R-:W-:Y:S02]  /*3640*/  FFMA.FTZ R68, R144, R68, -R69 ;  /* 0x0000004490447223 */ /* 0x000fe40000010845 */
[----:B------:R-:W-:Y:S01]  /*3650*/  FMUL.FTZ R218, R70, R218 ;  /* 0x000000da46da7220 */ /* 0x000fe20000410000 */
[----:B------:R-:W-:Y:S01]  /*3660*/  PRMT R70, RZ, 0x7610, R59 ;  /* 0x00007610ff467816 */ /* 0x000fe2000000003b */
[----:B------:R-:W-:-:S02]  /*3670*/  FFMA.FTZ R67, R144, R67, R66 ;  /* 0x0000004390437223 */ /* 0x000fc40000010042 */
[----:B------:R-:W-:Y:S02]  /*3680*/  FADD.FTZ R68, R219, R68 ;  /* 0x00000044db447221 */ /* 0x000fe40000010000 */
[----:B------:R-:W-:Y:S02]  /*3690*/  FADD.FTZ R67, R218, R67 ;  /* 0x00000043da437221 */ /* 0x000fe40000010000 */
[C---:B------:R-:W-:Y:S02]  /*36a0*/  FMUL.FTZ R66, R141.reuse, R68 ;  /* 0x000000448d427220 */ /* 0x040fe40000410000 */
[C---:B------:R-:W-:Y:S02]  /*36b0*/  FMUL.FTZ R223, R50.reuse, R177 ;  /* 0x000000b132df7220 */ /* 0x040fe40000410000 */
[----:B------:R-:W-:Y:S02]  /*36c0*/  FMUL.FTZ R222, R50, R179 ;  /* 0x000000b332de7220 */ /* 0x000fe40000410000 */
[----:B------:R-:W-:-:S02]  /*36d0*/  FMUL.FTZ R69, R141, R67 ;  /* 0x000000438d457220 */ /* 0x000fc40000410000 */
[----:B------:R-:W-:Y:S02]  /*36e0*/  FFMA.FTZ R183, R142, R67, R66 ;  /* 0x000000438eb77223 */ /* 0x000fe40000010042 */
[C---:B------:R-:W-:Y:S02]  /*36f0*/  FMUL.FTZ R66, R141.reuse, R64 ;  /* 0x000000408d427220 */ /* 0x040fe40000410000 */
[----:B------:R-:W-:Y:S02]  /*3700*/  FMUL.FTZ R67, R141, R65 ;  /* 0x000000418d437220 */ /* 0x000fe40000410000 */
[C---:B------:R-:W-:Y:S02]  /*3710*/  FMUL.FTZ R223, R70.reuse, R223 ;  /* 0x000000df46df7220 */ /* 0x040fe40000410000 */
[----:B------:R-:W-:Y:S01]  /*3720*/  FMUL.FTZ R222, R70, R222 ;  /* 0x000000de46de7220 */ /* 0x000fe20000410000 */
[----:B------:R-:W-:Y:S01]  /*3730*/  PRMT R70, RZ, 0x5410, R83 ;  /* 0x00005410ff467816 */ /* 0x000fe20000000053 */
[C---:B------:R-:W-:Y:S01]  /*3740*/  FFMA.FTZ R184, R142.reuse, R68, -R69 ;  /* 0x000000448eb87223 */ /* 0x040fe20000010845 */
[----:B------:R-:W-:Y:S01]  /*3750*/  PRMT R69, RZ, 0x7610, R80 ;  /* 0x00007610ff457816 */ /* 0x000fe20000000050 */
[C---:B------:R-:W-:Y:S01]  /*3760*/  FFMA.FTZ R65, R142.reuse, R65, R66 ;  /* 0x000000418e417223 */ /* 0x040fe20000010042 */
[----:B------:R-:W-:Y:S01]  /*3770*/  PRMT R68, RZ, 0x5410, R81 ;  /* 0x00005410ff447816 */ /* 0x000fe20000000051 */
[----:B------:R-:W-:Y:S01]  /*3780*/  FFMA.FTZ R64, R142, R64, -R67 ;  /* 0x000000408e407223 */ /* 0x000fe20000010843 */
[----:B------:R-:W-:Y:S01]  /*3790*/  PRMT R81, RZ, 0x7610, R92 ;  /* 0x00007610ff517816 */ /* 0x000fe2000000005c */
[----:B------:R-:W-:Y:S01]  /*37a0*/  FADD.FTZ R67, R222, R183 ;  /* 0x000000b7de437221 */ /* 0x000fe20000010000 */
[----:B------:R-:W-:Y:S01]  /*37b0*/  PRMT R80, RZ, 0x5410, R93 ;  /* 0x00005410ff507816 */ /* 0x000fe2000000005d */
[----:B------:R-:W-:Y:S01]  /*37c0*/  FADD.FTZ R66, R223, R184 ;  /* 0x000000b8df427221 */ /* 0x000fe20000010000 */
[----:B------:R-:W-:Y:S01]  /*37d0*/  PRMT R83, RZ, 0x5410, R94 ;  /* 0x00005410ff537816 */ /* 0x000fe2000000005e */
[----:B------:R-:W-:-:S02]  /*37e0*/  FMUL.FTZ R205, R16, R205 ;  /* 0x000000cd10cd7220 */ /* 0x000fc40000410000 */
[----:B------:R-:W-:Y:S01]  /*37f0*/  FMUL.FTZ R204, R16, R69 ;  /* 0x0000004510cc7220 */ /* 0x000fe20000410000 */
[----:B------:R0:W-:Y:S01]  /*3800*/  STS.128 [R88.X16+0xc670], R64 ;  /* 0x00c6704058007388 */ /* 0x0001e2000000cc00 */
[C---:B------:R-:W-:Y:S02]  /*3810*/  FMUL.FTZ R203, R15.reuse, R68 ;  /* 0x000000440fcb7220 */ /* 0x040fe40000410000 */
[----:B------:R-:W-:Y:S02]  /*3820*/  FMUL.FTZ R202, R15, R202 ;  /* 0x000000ca0fca7220 */ /* 0x000fe40000410000 */
[C---:B------:R-:W-:Y:S02]  /*3830*/  FMUL.FTZ R201, R14.reuse, R201 ;  /* 0x000000c90ec97220 */ /* 0x040fe40000410000 */
[----:B------:R-:W-:Y:S02]  /*3840*/  FMUL.FTZ R200, R14, R71 ;  /* 0x000000470ec87220 */ /* 0x000fe40000410000 */
[----:B------:R-:W-:-:S02]  /*3850*/  FMUL.FTZ R199, R13, R70 ;  /* 0x000000460dc77220 */ /* 0x000fc40000410000 */
[----:B------:R-:W-:Y:S02]  /*3860*/  FMUL.FTZ R198, R13, R198 ;  /* 0x000000c60dc67220 */ /* 0x000fe40000410000 */
        /* <DEDUP_REMOVED lines=63> */
.L_x_3603:
        /* <DEDUP_REMOVED lines=64> */
[----:B------:R0:W1:Y:S02]  /*4060*/  SHFL.UP PT, R75, R72, 0x10, RZ ;  /* 0x06000000484b7989 */ /* 0x00006400000e00ff */
[----:B------:R-:W-:Y:S02]  /*4070*/  MOV R67, R79 ;  /* 0x0000004f00437202 */ /* 0x000fe40000000f00 */
[----:B------:R0:W2:Y:S04]  /*4080*/  SHFL.UP PT, R73, R66, 0x10, RZ ;  /* 0x0600000042497989 */ /* 0x0000a800000e00ff */
[----:B------:R0:W3:Y:S04]  /*4090*/  SHFL.UP PT, R69, R79, 0x10, RZ ;  /* 0x060000004f457989 */ /* 0x0000e800000e00ff */
[----:B------:R0:W4:Y:S02]  /*40a0*/  SHFL.UP PT, R77, R78, 0x10, RZ ;  /* 0x060000004e4d7989 */ /* 0x00012400000e00ff */
.L_x_3604:
[----:B------:R-:W-:Y:S01]  /*40b0*/  MOV R80, R66 ;  /* 0x0000004200507202 */ /* 0x000fe20000000f00 */
[-C--:B---3--:R-:W-:Y:S01]  /*40c0*/  FMUL.FTZ R68, R69, R72.reuse ;  /* 0x0000004845447220 */ /* 0x088fe20000410000 */
[----:B------:R-:W-:Y:S01]  /*40d0*/  ISETP.GE.AND P0, PT, R112, 0x10, PT ;  /* 0x000000107000780c */ /* 0x000fe20003f06270 */
[----:B--2---:R-:W-:Y:S01]  /*40e0*/  FMUL.FTZ R64, R73, R72 ;  /* 0x0000004849407220 */ /* 0x004fe20000410000 */
[----:B0-----:R-:W-:Y:S01]  /*40f0*/  MOV R66, R78 ;  /* 0x0000004e00427202 */ /* 0x001fe20000000f00 */
[----:B----4-:R-:W-:-:S02]  /*4100*/  FFMA.FTZ R65, R77, R80, -R68 ;  /* 0x000000504d417223 */ /* 0x010fc40000010844 */
[----:B------:R-:W-:Y:S02]  /*4110*/  FMUL.FTZ R68, R77, R72 ;  /* 0x000000484d447220 */ /* 0x000fe40000410000 */
[C---:B-1----:R-:W-:Y:S02]  /*4120*/  FFMA.FTZ R71, R75.reuse, R80, R64 ;  /* 0x000000504b477223 */ /* 0x042fe40000010040 */
        /* <DEDUP_REMOVED lines=12> */
[----:B-----5:R-:W-:Y:S05]  /*41f0*/  CALL.REL.NOINC `($__internal_85_$__cuda_sm70_shflsync_idx_p) ;  /* 0x000092c000007944 */ /* 0x020fea0003c00000 */
.L_x_3501:
[----:B------:R-:W-:Y:S05]  /*4200*/  BRA.CONV ~URZ, `(.L_x_3502) ;  /* 0x000000637f007947 */ /* 0x000fea000b800000 */
[----:B-1----:R-:W-:Y:S01]  /*4210*/  HFMA2.MMA R69, -RZ, RZ, 0, 1.847743988037109375e-06 ;  /* 0x0000001fff457435 */ /* 0x002fe200000001ff */
[----:B0-----:R-:W-:Y:S02]  /*4220*/  MOV R72, R81 ;  /* 0x0000005100487202 */ /* 0x001fe40000000f00 */
[----:B------:R-:W-:-:S02]  /*4230*/  MOV R71, 0x1f ;  /* 0x0000001f00477802 */ /* 0x000fc40000000f00 */
[----:B------:R-:W-:Y:S02]  /*4240*/  MOV R68, 0xffffffff ;  /* 0xffffffff00447802 */ /* 0x000fe40000000f00 */
[----:B------:R-:W-:Y:S02]  /*4250*/  MOV R70, 0x4270 ;  /* 0x0000427000467802 */ /* 0x000fe40000000f00 */
[----:B-----5:R-:W-:Y:S05]  /*4260*/  CALL.REL.NOINC `($__internal_85_$__cuda_sm70_shflsync_idx_p) ;  /* 0x0000925000007944 */ /* 0x020fea0003c00000 */
.L_x_3502:
[----:B------:R-:W-:Y:S05]  /*4270*/  BRA.CONV ~URZ, `(.L_x_3503) ;  /* 0x000000637f007947 */ /* 0x000fea000b800000 */
[----:B-1----:R-:W-:Y:S01]  /*4280*/  HFMA2.MMA R69, -RZ, RZ, 0, 1.847743988037109375e-06 ;  /* 0x0000001fff457435 */ /* 0x002fe200000001ff */
[----:B0-----:R-:W-:Y:S02]  /*4290*/  MOV R72, R66 ;  /* 0x0000004200487202 */ /* 0x001fe40000000f00 */
[----:B------:R-:W-:Y:S02]  /*42a0*/  MOV R71, 0x1f ;  /* 0x0000001f00477802 */ /* 0x000fe40000000f00 */
[----:B------:R-:W-:Y:S02]  /*42b0*/  MOV R68, 0xffffffff ;  /* 0xffffffff00447802 */ /* 0x000fe40000000f00 */
[----:B------:R-:W-:Y:S02]  /*42c0*/  MOV R70, 0x42e0 ;  /* 0x000042e000467802 */ /* 0x000fe40000000f00 */
[----:B-----5:R-:W-:Y:S05]  /*42d0*/  CALL.REL.NOINC `($__internal_85_$__cuda_sm70_shflsync_idx_p) ;  /* 0x000091e000007944 */ /* 0x020fea0003c00000 */
.L_x_3503:
[----:B------:R-:W-:Y:S05]  /*42e0*/  BRA.CONV ~URZ, `(.L_x_3504) ;  /* 0x000000637f007947 */ /* 0x000fea000b800000 */
[----:B-1----:R-:W-:Y:S01]  /*42f0*/  HFMA2.MMA R69, -RZ, RZ, 0, 1.847743988037109375e-06 ;  /* 0x0000001fff457435 */ /* 0x002fe200000001ff */
[----:B0-----:R-:W-:-:S02]  /*4300*/  MOV R72, R67 ;  /* 0x0000004300487202 */ /* 0x001fc40000000f00 */
[----:B------:R-:W-:Y:S02]  /*4310*/  MOV R71, 0x1f ;  /* 0x0000001f00477802 */ /* 0x000fe40000000f00 */
[----:B------:R-:W-:Y:S02]  /*4320*/  MOV R68, 0xffffffff ;  /* 0xffffffff00447802 */ /* 0x000fe40000000f00 */
[----:B------:R-:W-:Y:S02]  /*4330*/  MOV R70, 0x4350 ;  /* 0x0000435000467802 */ /* 0x000fe40000000f00 */
[----:B-----5:R-:W-:Y:S05]  /*4340*/  CALL.REL.NOINC `($__internal_85_$__cuda_sm70_shflsync_idx_p) ;  /* 0x0000917000007944 */ /* 0x020fea0003c00000 */
.L_x_3504:
[----:B------:R-:W-:Y:S05]  /*4350*/  BRA.DIV ~URZ, `(.L_x_3505) ;  /* 0x00007e927f007947 */ /* 0x000fea000b800000 */
[----:B-----5:R-:W2:Y:S04]  /*4360*/  SHFL.IDX PT, R96, R96, RZ, 0x1f ;  /* 0x00001fff60607589 */ /* 0x020ea800000e0000 */
[----:B------:R-:W3:Y:S04]  /*4370*/  SHFL.IDX PT, R97, R97, RZ, 0x1f ;  /* 0x00001fff61617589 */ /* 0x000ee800000e0000 */
[----:B------:R-:W4:Y:S04]  /*4380*/  SHFL.IDX PT, R98, R98, RZ, 0x1f ;  /* 0x00001fff62627589 */ /* 0x000f2800000e0000 */
[----:B------:R0:W1:Y:S04]  /*4390*/  SHFL.IDX PT, R75, R99, RZ, 0x1f ;  /* 0x00001fff634b7589 */ /* 0x00006800000e0000 */
[----:B------:R-:W0:Y:S04]  /*43a0*/  SHFL.UP PT, R80, R80, 0x1, RZ ;  /* 0x0420000050507989 */ /* 0x000e2800000e00ff */
[----:B------:R-:W0:Y:S04]  /*43b0*/  SHFL.UP PT, R81, R81, 0x1, RZ ;  /* 0x0420000051517989 */ /* 0x000e2800000e00ff */
[----:B------:R0:W0:Y:S04]  /*43c0*/  SHFL.UP PT, R73, R66, 0x1, RZ ;  /* 0x0420000042497989 */ /* 0x00002800000e00ff */
[----:B------:R0:W0:Y:S02]  /*43d0*/  SHFL.UP PT, R82, R67, 0x1, RZ ;  /* 0x0420000043527989 */ /* 0x00002400000e00ff */
.L_x_3605:
[----:B--23--:R-:W2:Y:S01]  /*43e0*/  LDS.128 R76, [R84+0xc670] ;  /* 0x00c67000544c7984 */ /* 0x00cea20000000c00 */
[----:B----4-:R-:W-:Y:S01]  /*43f0*/  MOV R74, R98 ;  /* 0x00000062004a7202 */ /* 0x010fe20000000f00 */
[----:B01----:R-:W-:-:S02]  /*4400*/  FMUL.FTZ R83, R75, R81 ;  /* 0x000000514b537220 */ /* 0x003fc40000410000 */
        /* <DEDUP_REMOVED lines=47> */
.L_x_3498:
[----:B0-----:R-:W-:Y:S05]  /*4700*/  BSYNC B0 ;  /* 0x0000000000007941 */ /* 0x001fea0003800000 */
.L_x_3497:
[----:B------:R-:W-:Y:S01]  /*4710*/  WARPSYNC 0xffffffff ;  /* 0xffffffff00007948 */ /* 0x000fe20003800000 */
[----:B------:R-:W-:Y:S02]  /*4720*/  LOP3.LUT P0, RZ, R113, 0x1f, RZ, 0xc0, !PT ;  /* 0x0000001f71ff7812 */ /* 0x000fe4000780c0ff */
[----:B------:R-:W-:Y:S01]  /*4730*/  BAR.SYNC.DEFER_BLOCKING 0x0 ;  /* 0x0000000000007b1d */ /* 0x000fe20000010000 */
[----:B------:R-:W-:Y:S01]  /*4740*/  MOV R66, UR16 ;  /* 0x0000001000427c02 */ /* 0x000fe20008000f00 */
[C---:B------:R-:W-:Y:S01]  /*4750*/  FMUL.FTZ R64, R141.reuse, -R102 ;  /* 0x800000668d407220 */ /* 0x040fe20000410000 */
[----:B------:R-:W-:Y:S01]  /*4760*/  USHF.L.U32 UR46, UR7, 0x4, URZ ;  /* 0x00000004072e7899 */ /* 0x000fe2000800063f */
[C---:B------:R-:W-:Y:S01]  /*4770*/  FMUL.FTZ R65, R141.reuse, R103 ;  /* 0x000000678d417220 */ /* 0x040fe20000410000 */
[----:B------:R-:W-:Y:S01]  /*4780*/  ISETP.GE.OR P0, PT, R66, c[0x0][0x174], P0 ;  /* 0x00005d0042007a0c */ /* 0x000fe20000706670 */
[CC--:B------:R-:W-:Y:S01]  /*4790*/  FMUL.FTZ R66, R142.reuse, R91.reuse ;  /* 0x0000005b8e427220 */ /* 0x0c0fe20000410000 */
[----:B------:R-:W-:Y:S01]  /*47a0*/  BSSY B0, `(.L_x_3506) ;  /* 0x00001d6000007945 */ /* 0x000fe20003800000 */
[----:B------:R-:W-:Y:S02]  /*47b0*/  FMUL.FTZ R67, R141, R91 ;  /* 0x0000005b8d437220 */ /* 0x000fe40000410000 */
[----:B------:R-:W-:-:S02]  /*47c0*/  FFMA.FTZ R64, R142, -R103, R64 ;  /* 0x800000678e407223 */ /* 0x000fc40000010040 */
[C---:B------:R-:W-:Y:S02]  /*47d0*/  FFMA.FTZ R65, R142.reuse, R102, -R65 ;  /* 0x000000668e417223 */ /* 0x040fe40000010841 */
[-C--:B------:R-:W-:Y:S02]  /*47e0*/  FFMA.FTZ R66, -R141, R90.reuse, -R66 ;  /* 0x0000005a8d427223 */ /* 0x080fe40000010942 */
[----:B------:R-:W-:Y:S02]  /*47f0*/  FFMA.FTZ R67, R142, R90, -R67 ;  /* 0x0000005a8e437223 */ /* 0x000fe40000010843 */
[C---:B---3--:R-:W-:Y:S02]  /*4800*/  FMUL.FTZ R68, R143.reuse, -R64 ;  /* 0x800000408f447220 */ /* 0x048fe40000410000 */
[----:B------:R-:W-:Y:S02]  /*4810*/  FMUL.FTZ R69, R143, -R65 ;  /* 0x800000418f457220 */ /* 0x000fe40000410000 */
[----:B------:R-:W-:-:S02]  /*4820*/  FADD.FTZ R66, -R89, R66 ;  /* 0x0000004259427221 */ /* 0x000fc40000010100 */
[----:B------:R-:W-:Y:S02]  /*4830*/  FADD.FTZ R67, R92, R67 ;  /* 0x000000435c437221 */ /* 0x000fe40000010000 */
[C---:B------:R-:W-:Y:S02]  /*4840*/  FFMA.FTZ R68, R144.reuse, R65, -R68 ;  /* 0x0000004190447223 */ /* 0x040fe40000010844 */
[----:B------:R-:W-:Y:S02]  /*4850*/  FFMA.FTZ R69, R144, R64, R69 ;  /* 0x0000004090457223 */ /* 0x000fe40000010045 */
[C---:B------:R-:W-:Y:S02]  /*4860*/  FMUL.FTZ R64, R143.reuse, -R66 ;  /* 0x800000428f407220 */ /* 0x040fe40000410000 */
[----:B------:R-:W-:Y:S02]  /*4870*/  FMUL.FTZ R65, R143, -R67 ;  /* 0x800000438f417220 */ /* 0x000fe40000410000 */
[----:B------:R-:W-:-:S02]  /*4880*/  FMUL.FTZ R70, R145, -R68 ;  /* 0x8000004491467220 */ /* 0x000fc40000410000 */
[----:B------:R-:W-:Y:S02]  /*4890*/  FMUL.FTZ R71, R145, -R69 ;  /* 0x8000004591477220 */ /* 0x000fe40000410000 */
[C---:B------:R-:W-:Y:S02]  /*48a0*/  FFMA.FTZ R67, R144.reuse, R67, -R64 ;  /* 0x0000004390437223 */ /* 0x040fe40000010840 */
[----:B------:R-:W-:Y:S02]  /*48b0*/  FFMA.FTZ R66, R144, R66, R65 ;  /* 0x0000004290427223 */ /* 0x000fe40000010041 */
[C---:B------:R-:W-:Y:S01]  /*48c0*/  FFMA.FTZ R70, R146.reuse, R69, R70 ;  /* 0x0000004592467223 */ /* 0x040fe20000010046 */
[----:B------:R-:W0:Y:S01]  /*48d0*/  LDS.64 R64, [R88.X16+0xc678] ;  /* 0x00c6780058407984 */ /* 0x000e22000000ca00 */
[----:B------:R-:W-:Y:S02]  /*48e0*/  FFMA.FTZ R71, R146, R68, -R71 ;  /* 0x0000004492477223 */ /* 0x000fe40000010847 */
[----:B------:R-:W-:-:S02]  /*48f0*/  FMUL.FTZ R68, R147, -R70 ;  /* 0x8000004693447220 */ /* 0x000fc40000410000 */
[-C--:B------:R-:W-:Y:S02]  /*4900*/  FMUL.FTZ R69, R147, -R71.reuse ;  /* 0x8000004793457220 */ /* 0x080fe40000410000 */
[----:B------:R-:W-:Y:S02]  /*4910*/  FADD.FTZ R67, R94, R67 ;  /* 0x000000435e437221 */ /* 0x000fe40000010000 */
[C---:B------:R-:W-:Y:S02]  /*4920*/  FFMA.FTZ R71, R148.reuse, R71, -R68 ;  /* 0x0000004794477223 */ /* 0x040fe40000010844 */
[----:B------:R-:W-:Y:S02]  /*4930*/  FADD.FTZ R66, -R93, R66 ;  /* 0x000000425d427221 */ /* 0x000fe40000010100 */
[----:B------:R-:W-:Y:S02]  /*4940*/  FFMA.FTZ R70, R148, R70, R69 ;  /* 0x0000004694467223 */ /* 0x000fe40000010045 */
[----:B------:R-:W-:-:S02]  /*4950*/  FMUL.FTZ R69, R145, -R67 ;  /* 0x8000004391457220 */ /* 0x000fc40000410000 */
[C---:B------:R-:W-:Y:S02]  /*4960*/  FMUL.FTZ R73, R136.reuse, -R71 ;  /* 0x8000004788497220 */ /* 0x040fe40000410000 */
[----:B------:R-:W-:Y:S02]  /*4970*/  FMUL.FTZ R68, R145, -R66 ;  /* 0x8000004291447220 */ /* 0x000fe40000410000 */
[----:B------:R-:W-:Y:S02]  /*4980*/  FMUL.FTZ R72, R136, -R70 ;  /* 0x8000004688487220 */ /* 0x000fe40000410000 */
[C---:B------:R-:W-:Y:S02]  /*4990*/  FFMA.FTZ R66, R146.reuse, R66, R69 ;  /* 0x0000004292427223 */ /* 0x040fe40000010045 */
[----:B------:R-:W-:Y:S02]  /*49a0*/  FFMA.FTZ R73, R135, R70, R73 ;  /* 0x0000004687497223 */ /* 0x000fe40000010049 */
[----:B------:R-:W-:-:S02]  /*49b0*/  FFMA.FTZ R68, R146, R67, -R68 ;  /* 0x0000004392447223 */ /* 0x000fc40000010844 */
[----:B------:R-:W-:Y:S02]  /*49c0*/  FFMA.FTZ R72, R135, R71, -R72 ;  /* 0x0000004787487223 */ /* 0x000fe40000010848 */
[----:B------:R-:W-:Y:S02]  /*49d0*/  FADD.FTZ R66, -R95, R66 ;  /* 0x000000425f427221 */ /* 0x000fe40000010100 */
[C---:B------:R-:W-:Y:S02]  /*49e0*/  FMUL.FTZ R70, R134.reuse, -R73 ;  /* 0x8000004986467220 */ /* 0x040fe40000410000 */
[----:B------:R-:W-:Y:S02]  /*49f0*/  FADD.FTZ R68, R181, R68 ;  /* 0x00000044b5447221 */ /* 0x000fe40000010000 */
[----:B------:R-:W-:Y:S02]  /*4a00*/  FMUL.FTZ R74, R134, -R72 ;  /* 0x80000048864a7220 */ /* 0x000fe40000410000 */
[----:B------:R-:W-:-:S02]  /*4a10*/  FMUL.FTZ R67, R147, -R66 ;  /* 0x8000004293437220 */ /* 0x000fc40000410000 */
[----:B------:R-:W-:Y:S02]  /*4a20*/  FFMA.FTZ R70, R133, R72, -R70 ;  /* 0x0000004885467223 */ /* 0x000fe40000010846 */
[-C--:B------:R-:W-:Y:S02]  /*4a30*/  FMUL.FTZ R69, R147, -R68.reuse ;  /* 0x8000004493457220 */ /* 0x080fe40000410000 */
[----:B------:R-:W-:Y:S02]  /*4a40*/  FFMA.FTZ R74, R133, R73, R74 ;  /* 0x00000049854a7223 */ /* 0x000fe4000001004a */
[----:B------:R-:W-:Y:S02]  /*4a50*/  FFMA.FTZ R68, R148, R68, -R67 ;  /* 0x0000004494447223 */ /* 0x000fe40000010843 */
        /* <DEDUP_REMOVED lines=8> */
[----:B------:R-:W-:Y:S02]  /*4ae0*/  FMUL.FTZ R72, R130, -R74 ;  /* 0x8000004a82487220 */ /* 0x000fe40000410000 */
[----:B------:R-:W-:Y:S02]  /*4af0*/  FMUL.FTZ R66, R136, -R69 ;  /* 0x8000004588427220 */ /* 0x000fe40000410000 */
[----:B------:R-:W-:Y:S02]  /*4b00*/  FMUL.FTZ R71, R130, -R67 ;  /* 0x8000004382477220 */ /* 0x000fe40000410000 */
[----:B------:R-:W-:Y:S02]  /*4b10*/  FFMA.FTZ R69, R135, R69, R70 ;  /* 0x0000004587457223 */ /* 0x000fe40000010046 */
[----:B------:R-:W-:Y:S02]  /*4b20*/  FFMA.FTZ R72, R129, R67, -R72 ;  /* 0x0000004381487223 */ /* 0x000fe40000010848 */
[----:B0-----:R-:W-:-:S02]  /*4b30*/  FMUL.FTZ R67, R117, R65 ;  /* 0x0000004175437220 */ /* 0x001fc40000410000 */
[----:B------:R-:W-:Y:S02]  /*4b40*/  FFMA.FTZ R66, R135, R68, -R66 ;  /* 0x0000004487427223 */ /* 0x000fe40000010842 */
[-C--:B------:R-:W-:Y:S02]  /*4b50*/  FMUL.FTZ R117, R117, R64.reuse ;  /* 0x0000004075757220 */ /* 0x080fe40000410000 */
[----:B------:R-:W-:Y:S02]  /*4b60*/  FADD.FTZ R69, -R184, R69 ;  /* 0x00000045b8457221 */ /* 0x000fe40000010100 */
[C---:B------:R-:W-:Y:S02]  /*4b70*/  FFMA.FTZ R64, R116.reuse, R64, -R67 ;  /* 0x0000004074407223 */ /* 0x040fe40000010843 */
[----:B------:R-:W-:Y:S02]  /*4b80*/  FADD.FTZ R66, R185, R66 ;  /* 0x00000042b9427221 */ /* 0x000fe40000010000 */
[----:B-----5:R-:W-:-:S02]  /*4b90*/  FFMA.FTZ R97, R116, R65, R117 ;  /* 0x0000004174617223 */ /* 0x020fc40000010075 */
[----:B------:R-:W-:Y:S02]  /*4ba0*/  FFMA.FTZ R71, R129, R74, R71 ;  /* 0x0000004a81477223 */ /* 0x000fe40000010047 */
[C---:B------:R-:W-:Y:S02]  /*4bb0*/  FMUL.FTZ R68, R134.reuse, -R69 ;  /* 0x8000004586447220 */ /* 0x040fe40000410000 */
[----:B------:R-:W-:Y:S02]  /*4bc0*/  FADD.FTZ R207, R207, R64 ;  /* 0x00000040cfcf7221 */ /* 0x000fe40000010000 */
[-C--:B------:R-:W-:Y:S02]  /*4bd0*/  FMUL.FTZ R70, R134, -R66.reuse ;  /* 0x8000004286467220 */ /* 0x080fe40000410000 */
[----:B------:R-:W-:Y:S02]  /*4be0*/  FADD.FTZ R97, R206, R97 ;  /* 0x00000061ce617221 */ /* 0x000fe40000010000 */
[----:B------:R-:W-:-:S02]  /*4bf0*/  FFMA.FTZ R68, R133, R66, -R68 ;  /* 0x0000004285447223 */ /* 0x000fc40000010844 */
[----:B------:R-:W-:Y:S02]  /*4c00*/  FMUL.FTZ R65, R128, -R71 ;  /* 0x8000004780417220 */ /* 0x000fe40000410000 */
[----:B------:R-:W-:Y:S02]  /*4c10*/  FMUL.FTZ R66, R138, R207 ;  /* 0x000000cf8a427220 */ /* 0x000fe40000410000 */
[----:B------:R-:W-:Y:S02]  /*4c20*/  FFMA.FTZ R69, R133, R69, R70 ;  /* 0x0000004585457223 */ /* 0x000fe40000010046 */
[-C--:B------:R-:W-:Y:S02]  /*4c30*/  FMUL.FTZ R70, R128, -R72.reuse ;  /* 0x8000004880467220 */ /* 0x080fe40000410000 */
[----:B------:R-:W-:Y:S02]  /*4c40*/  FMUL.FTZ R64, R138, R97 ;  /* 0x000000618a407220 */ /* 0x000fe40000410000 */
[----:B------:R-:W-:-:S02]  /*4c50*/  FFMA.FTZ R72, R127, R72, -R65 ;  /* 0x000000487f487223 */ /* 0x000fc40000010841 */
[C---:B------:R-:W-:Y:S02]  /*4c60*/  FFMA.FTZ R65, R139.reuse, R97, R66 ;  /* 0x000000618b417223 */ /* 0x040fe40000010042 */
[----:B------:R-:W-:Y:S02]  /*4c70*/  FFMA.FTZ R64, R139, R207, -R64 ;  /* 0x000000cf8b407223 */ /* 0x000fe40000010840 */
[----:B------:R-:W-:Y:S02]  /*4c80*/  FADD.FTZ R208, R208, R65 ;  /* 0x00000041d0d07221 */ /* 0x000fe40000010000 */
[----:B------:R-:W-:Y:S02]  /*4c90*/  FFMA.FTZ R70, R127, R71, R70 ;  /* 0x000000477f467223 */ /* 0x000fe40000010046 */
[----:B------:R-:W-:Y:S02]  /*4ca0*/  FADD.FTZ R96, R209, R64 ;  /* 0x00000040d1607221 */ /* 0x000fe40000010000 */
[----:B------:R-:W-:-:S02]  /*4cb0*/  FMUL.FTZ R64, R118, R208 ;  /* 0x000000d076407220 */ /* 0x000fc40000410000 */
[----:B------:R-:W-:Y:S02]  /*4cc0*/  FMUL.FTZ R66, R126, -R70 ;  /* 0x800000467e427220 */ /* 0x000fe40000410000 */
[-C--:B------:R-:W-:Y:S02]  /*4cd0*/  FMUL.FTZ R65, R118, R96.reuse ;  /* 0x0000006076417220 */ /* 0x080fe40000410000 */
[----:B------:R-:W-:Y:S02]  /*4ce0*/  FADD.FTZ R69, -R186, R69 ;  /* 0x00000045ba457221 */ /* 0x000fe40000010100 */
[----:B------:R-:W-:Y:S02]  /*4cf0*/  FFMA.FTZ R64, R137, R96, -R64 ;  /* 0x0000006089407223 */ /* 0x000fe40000010840 */
[-C--:B------:R-:W-:Y:S02]  /*4d00*/  FMUL.FTZ R67, R126, -R72.reuse ;  /* 0x800000487e437220 */ /* 0x080fe40000410000 */
[----:B------:R-:W-:-:S02]  /*4d10*/  FFMA.FTZ R72, R125, R72, -R66 ;  /* 0x000000487d487223 */ /* 0x000fc40000010842 */
[----:B------:R-:W-:Y:S02]  /*4d20*/  FADD.FTZ R68, R187, R68 ;  /* 0x00000044bb447221 */ /* 0x000fe40000010000 */
[----:B------:R-:W-:Y:S02]  /*4d30*/  FFMA.FTZ R65, R137, R208, R65 ;  /* 0x000000d089417223 */ /* 0x000fe40000010041 */
[C---:B------:R-:W-:Y:S02]  /*4d40*/  FMUL.FTZ R66, R132.reuse, -R69 ;  /* 0x8000004584427220 */ /* 0x040fe40000410000 */
[----:B------:R-:W-:Y:S02]  /*4d50*/  FADD.FTZ R213, R213, R64 ;  /* 0x00000040d5d57221 */ /* 0x000fe40000010000 */
[----:B------:R-:W-:Y:S02]  /*4d60*/  FFMA.FTZ R67, R125, R70, R67 ;  /* 0x000000467d437223 */ /* 0x000fe40000010043 */
[----:B------:R-:W-:-:S02]  /*4d70*/  FMUL.FTZ R70, R132, -R68 ;  /* 0x8000004484467220 */ /* 0x000fc40000410000 */
[----:B------:R-:W-:Y:S02]  /*4d80*/  FADD.FTZ R99, R212, R65 ;  /* 0x00000041d4637221 */ /* 0x000fe40000010000 */
[----:B------:R-:W-:Y:S02]  /*4d90*/  FFMA.FTZ R68, R131, R68, -R66 ;  /* 0x0000004483447223 */ /* 0x000fe40000010842 */
[C---:B------:R-:W-:Y:S02]  /*4da0*/  FMUL.FTZ R66, R120.reuse, R213 ;  /* 0x000000d578427220 */ /* 0x040fe40000410000 */
[-C--:B------:R-:W-:Y:S02]  /*4db0*/  FMUL.FTZ R64, R120, R99.reuse ;  /* 0x0000006378407220 */ /* 0x080fe40000410000 */
[C---:B------:R-:W-:Y:S02]  /*4dc0*/  FFMA.FTZ R65, R119.reuse, R99, R66 ;  /* 0x0000006377417223 */ /* 0x040fe40000010042 */
[----:B------:R-:W-:-:S02]  /*4dd0*/  FFMA.FTZ R64, R119, R213, -R64 ;  /* 0x000000d577407223 */ /* 0x000fc40000010840 */
[----:B------:R-:W-:Y:S02]  /*4de0*/  FADD.FTZ R210, R210, R65 ;  /* 0x00000041d2d27221 */ /* 0x000fe40000010000 */
[----:B------:R-:W-:Y:S02]  /*4df0*/  FADD.FTZ R98, R211, R64 ;  /* 0x00000040d3627221 */ /* 0x000fe40000010000 */
[----:B------:R-:W-:Y:S02]  /*4e00*/  FFMA.FTZ R69, R131, R69, R70 ;  /* 0x0000004583457223 */ /* 0x000fe40000010046 */
[C---:B------:R-:W-:Y:S02]  /*4e10*/  FMUL.FTZ R64, R122.reuse, R210 ;  /* 0x000000d27a407220 */ /* 0x040fe40000410000 */
[----:B------:R-:W-:Y:S02]  /*4e20*/  FMUL.FTZ R65, R122, R98 ;  /* 0x000000627a417220 */ /* 0x000fe40000410000 */
[----:B------:R-:W-:-:S02]  /*4e30*/  FMUL.FTZ R74, R124, -R72 ;  /* 0x800000487c4a7220 */ /* 0x000fc40000410000 */
[----:B------:R-:W-:Y:S02]  /*4e40*/  FADD.FTZ R69, -R188, R69 ;  /* 0x00000045bc457221 */ /* 0x000fe40000010100 */
[----:B------:R-:W-:Y:S02]  /*4e50*/  FFMA.FTZ R64, R121, R98, -R64 ;  /* 0x0000006279407223 */ /* 0x000fe40000010840 */
[-C--:B------:R-:W-:Y:S02]  /*4e60*/  FMUL.FTZ R70, R124, -R67.reuse ;  /* 0x800000437c467220 */ /* 0x080fe40000410000 */
[----:B------:R-:W-:Y:S02]  /*4e70*/  FADD.FTZ R68, R189, R68 ;  /* 0x00000044bd447221 */ /* 0x000fe40000010000 */
[----:B------:R-:W-:Y:S02]  /*4e80*/  FFMA.FTZ R65, R121, R210, R65 ;  /* 0x000000d279417223 */ /* 0x000fe40000010041 */
[----:B------:R-:W-:-:S02]  /*4e90*/  FFMA.FTZ R74, R123, R67, R74 ;  /* 0x000000437b4a7223 */ /* 0x000fc4000001004a */
[C---:B------:R-:W-:Y:S02]  /*4ea0*/  FMUL.FTZ R66, R130.reuse, -R69 ;  /* 0x8000004582427220 */ /* 0x040fe40000410000 */
[----:B------:R-:W-:Y:S02]  /*4eb0*/  FADD.FTZ R215, R215, R64 ;  /* 0x00000040d7d77221 */ /* 0x000fe40000010000 */
[----:B------:R-:W-:Y:S02]  /*4ec0*/  FFMA.FTZ R72, R123, R72, -R70 ;  /* 0x000000487b487223 */ /* 0x000fe40000010846 */
[-C--:B------:R-:W-:Y:S02]  /*4ed0*/  FMUL.FTZ R70, R130, -R68.reuse ;  /* 0x8000004482467220 */ /* 0x080fe40000410000 */
[----:B------:R-:W-:Y:S02]  /*4ee0*/  FADD.FTZ R117, R214, R65 ;  /* 0x00000041d6757221 */ /* 0x000fe40000010000 */
[----:B------:R-:W-:-:S02]  /*4ef0*/  FFMA.FTZ R68, R129, R68, -R66 ;  /* 0x0000004481447223 */ /* 0x000fc40000010842 */
[----:B------:R-:W-:Y:S02]  /*4f00*/  FMUL.FTZ R65, R122, -R74 ;  /* 0x8000004a7a417220 */ /* 0x000fe40000410000 */
[----:B------:R-:W-:Y:S02]  /*4f10*/  FMUL.FTZ R66, R124, R215 ;  /* 0x000000d77c427220 */ /* 0x000fe40000410000 */
[-C--:B------:R-:W-:Y:S02]  /*4f20*/  FMUL.FTZ R67, R122, -R72.reuse ;  /* 0x800000487a437220 */ /* 0x080fe40000410000 */
[-C--:B------:R-:W-:Y:S02]  /*4f30*/  FMUL.FTZ R64, R124, R117.reuse ;  /* 0x000000757c407220 */ /* 0x080fe40000410000 */
[----:B------:R-:W-:Y:S02]  /*4f40*/  FFMA.FTZ R72, R121, R72, -R65 ;  /* 0x0000004879487223 */ /* 0x000fe40000010841 */
[----:B------:R-:W-:-:S02]  /*4f50*/  FFMA.FTZ R65, R123, R117, R66 ;  /* 0x000000757b417223 */ /* 0x000fc40000010042 */
[----:B------:R-:W-:Y:S02]  /*4f60*/  FFMA.FTZ R64, R123, R215, -R64 ;  /* 0x000000d77b407223 */ /* 0x000fe40000010840 */
[----:B------:R-:W-:Y:S02]  /*4f70*/  FADD.FTZ R216, R216, R65 ;  /* 0x00000041d8d87221 */ /* 0x000fe40000010000 */
[----:B------:R-:W-:Y:S02]  /*4f80*/  FFMA.FTZ R67, R121, R74, R67 ;  /* 0x0000004a79437223 */ /* 0x000fe40000010043 */
        /* <DEDUP_REMOVED lines=11> */
[----:B------:R-:W-:Y:S02]  /*5040*/  FMUL.FTZ R66, R128, -R69 ;  /* 0x8000004580427220 */ /* 0x000fe40000410000 */
[----:B------:R-:W-:Y:S02]  /*5050*/  FADD.FTZ R221, R221, R64 ;  /* 0x00000040dddd7221 */ /* 0x000fe40000010000 */
[----:B------:R-:W-:Y:S02]  /*5060*/  FFMA.FTZ R73, R119, R67, R70 ;  /* 0x0000004377497223 */ /* 0x000fe40000010046 */
[----:B------:R-:W-:-:S02]  /*5070*/  FADD.FTZ R209, R220, R65 ;  /* 0x00000041dcd17221 */ /* 0x000fc40000010000 */
[CC--:B------:R-:W-:Y:S02]  /*5080*/  FFMA.FTZ R70, R127.reuse, R68.reuse, -R66 ;  /* 0x000000447f467223 */ /* 0x0c0fe40000010842 */
[C---:B------:R-:W-:Y:S02]  /*5090*/  FMUL.FTZ R66, R128.reuse, R221 ;  /* 0x000000dd80427220 */ /* 0x040fe40000410000 */
[C---:B------:R-:W-:Y:S02]  /*50a0*/  FMUL.FTZ R72, R128.reuse, -R68 ;  /* 0x8000004480487220 */ /* 0x040fe40000410000 */
[-C--:B------:R-:W-:Y:S02]  /*50b0*/  FMUL.FTZ R64, R128, R209.reuse ;  /* 0x000000d180407220 */ /* 0x080fe40000410000 */
[C---:B------:R-:W-:Y:S02]  /*50c0*/  FFMA.FTZ R65, R127.reuse, R209, R66 ;  /* 0x000000d17f417223 */ /* 0x040fe40000010042 */
[----:B------:R-:W-:-:S02]  /*50d0*/  FFMA.FTZ R67, R127, R69, R72 ;  /* 0x000000457f437223 */ /* 0x000fc40000010048 */
[----:B------:R-:W-:Y:S02]  /*50e0*/  FFMA.FTZ R64, R127, R221, -R64 ;  /* 0x000000dd7f407223 */ /* 0x000fe40000010840 */
[----:B------:R-:W-:Y:S02]  /*50f0*/  FMUL.FTZ R72, R118, -R71 ;  /* 0x8000004776487220 */ /* 0x000fe40000410000 */
[----:B------:R-:W-:Y:S02]  /*5100*/  FADD.FTZ R224, R224, R65 ;  /* 0x00000041e0e07221 */ /* 0x000fe40000010000 */
[----:B------:R-:W-:Y:S02]  /*5110*/  FADD.FTZ R70, R193, R70 ;  /* 0x00000046c1467221 */ /* 0x000fe40000010000 */
[----:B------:R-:W-:Y:S02]  /*5120*/  FADD.FTZ R206, R225, R64 ;  /* 0x00000040e1ce7221 */ /* 0x000fe40000010000 */
[----:B------:R-:W-:-:S02]  /*5130*/  FADD.FTZ R67, -R192, R67 ;  /* 0x00000043c0437221 */ /* 0x000fc40000010100 */
[----:B------:R-:W-:Y:S02]  /*5140*/  FFMA.FTZ R69, R137, R73, R72 ;  /* 0x0000004989457223 */ /* 0x000fe40000010048 */
[----:B------:R-:W-:Y:S02]  /*5150*/  FMUL.FTZ R64, R130, R224 ;  /* 0x000000e082407220 */ /* 0x000fe40000410000 */
[----:B------:R-:W-:Y:S02]  /*5160*/  FMUL.FTZ R72, R126, -R70 ;  /* 0x800000467e487220 */ /* 0x000fe40000410000 */
[-C--:B------:R-:W-:Y:S02]  /*5170*/  FMUL.FTZ R65, R130, R206.reuse ;  /* 0x000000ce82417220 */ /* 0x080fe40000410000 */
[----:B------:R-:W-:Y:S02]  /*5180*/  FMUL.FTZ R66, R126, -R67 ;  /* 0x800000437e427220 */ /* 0x000fe40000410000 */
[----:B------:R-:W-:-:S02]  /*5190*/  FFMA.FTZ R64, R129, R206, -R64 ;  /* 0x000000ce81407223 */ /* 0x000fc40000010840 */
[----:B------:R-:W-:Y:S02]  /*51a0*/  FFMA.FTZ R67, R125, R67, R72 ;  /* 0x000000437d437223 */ /* 0x000fe40000010048 */
[----:B------:R-:W-:Y:S02]  /*51b0*/  FFMA.FTZ R65, R129, R224, R65 ;  /* 0x000000e081417223 */ /* 0x000fe40000010041 */
[----:B------:R-:W-:Y:S02]  /*51c0*/  FFMA.FTZ R66, R125, R70, -R66 ;  /* 0x000000467d427223 */ /* 0x000fe40000010842 */
[----:B------:R-:W-:Y:S02]  /*51d0*/  FMUL.FTZ R68, R118, -R73 ;  /* 0x8000004976447220 */ /* 0x000fe40000410000 */
[----:B------:R-:W-:Y:S02]  /*51e0*/  FADD.FTZ R227, R227, R64 ;  /* 0x00000040e3e37221 */ /* 0x000fe40000010000 */
[----:B------:R-:W-:-:S02]  /*51f0*/  FADD.FTZ R67, -R194, R67 ;  /* 0x00000043c2437221 */ /* 0x000fc40000010100 */
[----:B------:R-:W-:Y:S02]  /*5200*/  FADD.FTZ R211, R226, R65 ;  /* 0x00000041e2d37221 */ /* 0x000fe40000010000 */
[----:B------:R-:W-:Y:S02]  /*5210*/  FADD.FTZ R70, R195, R66 ;  /* 0x00000042c3467221 */ /* 0x000fe40000010000 */
[----:B------:R-:W-:Y:S02]  /*5220*/  FFMA.FTZ R68, R137, R71, -R68 ;  /* 0x0000004789447223 */ /* 0x000fe40000010844 */
[----:B------:R-:W-:Y:S02]  /*5230*/  FMUL.FTZ R66, R132, R227 ;  /* 0x000000e384427220 */ /* 0x000fe40000410000 */
[----:B------:R-:W-:Y:S02]  /*5240*/  FMUL.FTZ R71, R124, -R67 ;  /* 0x800000437c477220 */ /* 0x000fe40000410000 */
[----:B------:R-:W-:-:S02]  /*5250*/  FMUL.FTZ R64, R132, R211 ;  /* 0x000000d384407220 */ /* 0x000fc40000410000 */
[-C--:B------:R-:W-:Y:S02]  /*5260*/  FMUL.FTZ R72, R124, -R70.reuse ;  /* 0x800000467c487220 */ /* 0x080fe40000410000 */
[----:B------:R-:W-:Y:S02]  /*5270*/  FFMA.FTZ R65, R131, R211, R66 ;  /* 0x000000d383417223 */ /* 0x000fe40000010042 */
[----:B------:R-:W-:Y:S02]  /*5280*/  FFMA.FTZ R70, R123, R70, -R71 ;  /* 0x000000467b467223 */ /* 0x000fe40000010847 */
[----:B------:R-:W-:Y:S02]  /*5290*/  FFMA.FTZ R64, R131, R227, -R64 ;  /* 0x000000e383407223 */ /* 0x000fe40000010840 */
[----:B------:R-:W-:Y:S02]  /*52a0*/  FFMA.FTZ R67, R123, R67, R72 ;  /* 0x000000437b437223 */ /* 0x000fe40000010048 */
[----:B------:R-:W-:-:S02]  /*52b0*/  FADD.FTZ R230, R230, R65 ;  /* 0x00000041e6e67221 */ /* 0x000fc40000010000 */
[----:B------:R-:W-:Y:S02]  /*52c0*/  FADD.FTZ R70, R197, R70 ;  /* 0x00000046c5467221 */ /* 0x000fe40000010000 */
[----:B------:R-:W-:Y:S02]  /*52d0*/  FADD.FTZ R212, R231, R64 ;  /* 0x00000040e7d47221 */ /* 0x000fe40000010000 */
[----:B------:R-:W-:Y:S02]  /*52e0*/  FADD.FTZ R67, -R196, R67 ;  /* 0x00000043c4437221 */ /* 0x000fe40000010100 */
[----:B------:R-:W-:Y:S02]  /*52f0*/  FMUL.FTZ R64, R134, R230 ;  /* 0x000000e686407220 */ /* 0x000fe40000410000 */
[C---:B------:R-:W-:Y:S02]  /*5300*/  FMUL.FTZ R72, R122.reuse, -R70 ;  /* 0x800000467a487220 */ /* 0x040fe40000410000 */
[----:B------:R-:W-:-:S02]  /*5310*/  FMUL.FTZ R66, R122, -R67 ;  /* 0x800000437a427220 */ /* 0x000fc40000410000 */
[-C--:B------:R-:W-:Y:S02]  /*5320*/  FMUL.FTZ R65, R134, R212.reuse ;  /* 0x000000d486417220 */ /* 0x080fe40000410000 */
[----:B------:R-:W-:Y:S02]  /*5330*/  FFMA.FTZ R64, R133, R212, -R64 ;  /* 0x000000d485407223 */ /* 0x000fe40000010840 */
[C---:B------:R-:W-:Y:S02]  /*5340*/  FFMA.FTZ R67, R121.reuse, R67, R72 ;  /* 0x0000004379437223 */ /* 0x040fe40000010048 */
[----:B------:R-:W-:Y:S02]  /*5350*/  FFMA.FTZ R66, R121, R70, -R66 ;  /* 0x0000004679427223 */ /* 0x000fe40000010842 */
[----:B------:R-:W-:Y:S02]  /*5360*/  FFMA.FTZ R65, R133, R230, R65 ;  /* 0x000000e685417223 */ /* 0x000fe40000010041 */
[----:B------:R-:W-:-:S02]  /*5370*/  FADD.FTZ R235, R235, R64 ;  /* 0x00000040ebeb7221 */ /* 0x000fc40000010000 */
[----:B------:R-:W-:Y:S02]  /*5380*/  FADD.FTZ R67, -R198, R67 ;  /* 0x00000043c6437221 */ /* 0x000fe40000010100 */
[----:B------:R-:W-:Y:S02]  /*5390*/  FADD.FTZ R70, R199, R66 ;  /* 0x00000042c7467221 */ /* 0x000fe40000010000 */
[----:B------:R-:W-:Y:S02]  /*53a0*/  FADD.FTZ R217, R234, R65 ;  /* 0x00000041ead97221 */ /* 0x000fe40000010000 */
[----:B------:R-:W-:Y:S02]  /*53b0*/  FMUL.FTZ R66, R136, R235 ;  /* 0x000000eb88427220 */ /* 0x000fe40000410000 */
[----:B------:R-:W-:Y:S02]  /*53c0*/  FMUL.FTZ R71, R120, -R67 ;  /* 0x8000004378477220 */ /* 0x000fe40000410000 */
[----:B------:R-:W-:-:S02]  /*53d0*/  FMUL.FTZ R64, R136, R217 ;  /* 0x000000d988407220 */ /* 0x000fc40000410000 */
[-C--:B------:R-:W-:Y:S02]  /*53e0*/  FMUL.FTZ R72, R120, -R70.reuse ;  /* 0x8000004678487220 */ /* 0x080fe40000410000 */
[----:B------:R-:W-:Y:S02]  /*53f0*/  FFMA.FTZ R65, R135, R217, R66 ;  /* 0x000000d987417223 */ /* 0x000fe40000010042 */
[----:B------:R-:W-:Y:S02]  /*5400*/  FFMA.FTZ R70, R119, R70, -R71 ;  /* 0x0000004677467223 */ /* 0x000fe40000010847 */
[----:B------:R-:W-:Y:S02]  /*5410*/  FFMA.FTZ R64, R135, R235, -R64 ;  /* 0x000000eb87407223 */ /* 0x000fe40000010840 */
[----:B------:R-:W-:Y:S02]  /*5420*/  FADD.FTZ R232, R232, R65 ;  /* 0x00000041e8e87221 */ /* 0x000fe40000010000 */
[----:B------:R-:W-:-:S02]  /*5430*/  FFMA.FTZ R67, R119, R67, R72 ;  /* 0x0000004377437223 */ /* 0x000fc40000010048 */
[----:B------:R-:W-:Y:S02]  /*5440*/  FADD.FTZ R70, R201, R70 ;  /* 0x00000046c9467221 */ /* 0x000fe40000010000 */
[----:B------:R-:W-:Y:S02]  /*5450*/  FADD.FTZ R214, R233, R64 ;  /* 0x00000040e9d67221 */ /* 0x000fe40000010000 */
[----:B------:R-:W-:Y:S02]  /*5460*/  FMUL.FTZ R65, R147, R232 ;  /* 0x000000e893417220 */ /* 0x000fe40000410000 */
[----:B------:R-:W-:Y:S02]  /*5470*/  FADD.FTZ R66, -R200, R67 ;  /* 0x00000043c8427221 */ /* 0x000fe40000010100 */
[----:B------:R-:W-:Y:S02]  /*5480*/  FMUL.FTZ R72, R118, -R70 ;  /* 0x8000004676487220 */ /* 0x000fe40000410000 */
[----:B------:R-:W-:-:S02]  /*5490*/  FFMA.FTZ R64, R148, R214, -R65 ;  /* 0x000000d694407223 */ /* 0x000fc40000010841 */
[-C--:B------:R-:W-:Y:S02]  /*54a0*/  FMUL.FTZ R71, R118, -R66.reuse ;  /* 0x8000004276477220 */ /* 0x080fe40000410000 */
[----:B------:R-:W-:Y:S02]  /*54b0*/  FFMA.FTZ R65, R137, R66, R72 ;  /* 0x0000004289417223 */ /* 0x000fe40000010048 */
[----:B------:R-:W-:Y:S02]  /*54c0*/  FMUL.FTZ R67, R147, R214 ;  /* 0x000000d693437220 */ /* 0x000fe40000410000 */
[----:B------:R-:W-:Y:S02]  /*54d0*/  FFMA.FTZ R70, R137, R70, -R71 ;  /* 0x0000004689467223 */ /* 0x000fe40000010847 */
[----:B------:R-:W-:Y:S01]  /*54e0*/  FADD.FTZ R72, -R202, R65 ;  /* 0x00000041ca487221 */ /* 0x000fe20000010100 */
[----:B------:R-:W-:Y:S01]  /*54f0*/  HFMA2.MMA R65, -RZ, RZ, 0, 0 ;  /* 0x00000000ff417435 */ /* 0x000fe200000001ff */
[----:B------:R-:W-:-:S02]  /*5500*/  FFMA.FTZ R67, R148, R232, R67 ;  /* 0x000000e894437223 */ /* 0x000fc40000010043 */
[----:B------:R-:W-:Y:S02]  /*5510*/  FADD.FTZ R70, R203, R70 ;  /* 0x00000046cb467221 */ /* 0x000fe40000010000 */
[----:B------:R-:W-:Y:S02]  /*5520*/  FMUL.FTZ R71, R138, -R72 ;  /* 0x800000488a477220 */ /* 0x000fe40000410000 */
[----:B------:R-:W-:Y:S01]  /*5530*/  FADD.FTZ R237, R237, R64 ;  /* 0x00000040eded7221 */ /* 0x000fe20000010000 */
[----:B------:R-:W-:Y:S01]  /*5540*/  MOV R64, 0x3f800000 ;  /* 0x3f80000000407802 */ /* 0x000fe20000000f00 */
[----:B------:R-:W-:Y:S02]  /*5550*/  FADD.FTZ R225, R236, R67 ;  /* 0x00000043ece17221 */ /* 0x000fe40000010000 */
[-C--:B------:R-:W-:Y:S01]  /*5560*/  FMUL.FTZ R73, R138, -R70.reuse ;  /* 0x800000468a497220 */ /* 0x080fe20000410000 */
[----:B------:R-:W-:Y:S01]  /*5570*/  CS2R R66, SRZ ;  /* 0x0000000000427805 */ /* 0x000fe2000001ff00 */
[----:B------:R-:W-:-:S02]  /*5580*/  FFMA.FTZ R76, R139, R70, -R71 ;  /* 0x000000468b4c7223 */ /* 0x000fc40000010847 */
[C---:B------:R-:W-:Y:S02]  /*5590*/  FMUL.FTZ R70, R145.reuse, R225 ;  /* 0x000000e191467220 */ /* 0x040fe40000410000 */
[-C--:B------:R-:W-:Y:S01]  /*55a0*/  FMUL.FTZ R71, R145, R237.reuse ;  /* 0x000000ed91477220 */ /* 0x080fe20000410000 */
[----:B------:R-:W0:Y:S01]  /*55b0*/  @!P0 LDS.128 R64, [UR46+0xee80] ;  /* 0x00ee802eff408984 */ /* 0x000e220008000c00 */
[C---:B------:R-:W-:Y:S01]  /*55c0*/  FFMA.FTZ R70, R146.reuse, R237, -R70 ;  /* 0x000000ed92467223 */ /* 0x040fe20000010846 */
[----:B------:R-:W-:Y:S01]  /*55d0*/  ISETP.GT.U32.AND P0, PT, R113, 0x1f, PT ;  /* 0x0000001f7100780c */ /* 0x000fe20003f04070 */
[----:B------:R-:W-:Y:S02]  /*55e0*/  FFMA.FTZ R71, R146, R225, R71 ;  /* 0x000000e192477223 */ /* 0x000fe40000010047 */
[----:B------:R-:W-:Y:S02]  /*55f0*/  FFMA.FTZ R73, R139, R72, R73 ;  /* 0x000000488b497223 */ /* 0x000fe40000010049 */
[----:B------:R-:W-:-:S02]  /*5600*/  FADD.FTZ R220, R229, R70 ;  /* 0x00000046e5dc7221 */ /* 0x000fc40000010000 */
[----:B------:R-:W-:Y:S02]  /*5610*/  FADD.FTZ R228, R228, R71 ;  /* 0x00000047e4e47221 */ /* 0x000fe40000010000 */
[----:B------:R-:W-:Y:S02]  /*5620*/  FMUL.FTZ R72, R138, -R69 ;  /* 0x800000458a487220 */ /* 0x000fe40000410000 */
[----:B------:R-:W-:Y:S02]  /*5630*/  FADD.FTZ R71, -R204, R73 ;  /* 0x00000049cc477221 */ /* 0x000fe40000010100 */
[C---:B------:R-:W-:Y:S02]  /*5640*/  FMUL.FTZ R75, R143.reuse, R220 ;  /* 0x000000dc8f4b7220 */ /* 0x040fe40000410000 */
[----:B------:R-:W-:Y:S02]  /*5650*/  FMUL.FTZ R73, R143, R228 ;  /* 0x000000e48f497220 */ /* 0x000fe40000410000 */
[----:B------:R-:W-:-:S02]  /*5660*/  FMUL.FTZ R74, R138, -R68 ;  /* 0x800000448a4a7220 */ /* 0x000fc40000410000 */
[----:B------:R-:W-:Y:S02]  /*5670*/  FFMA.FTZ R68, R139, R68, -R72 ;  /* 0x000000448b447223 */ /* 0x000fe40000010848 */
[C---:B------:R-:W-:Y:S02]  /*5680*/  FFMA.FTZ R75, R144.reuse, R228, R75 ;  /* 0x000000e4904b7223 */ /* 0x040fe4000001004b */
[----:B------:R-:W-:Y:S02]  /*5690*/  FFMA.FTZ R72, R144, R220, -R73 ;  /* 0x000000dc90487223 */ /* 0x000fe40000010849 */
[----:B------:R-:W-:Y:S02]  /*56a0*/  FADD.FTZ R229, R218, R75 ;  /* 0x0000004bdae57221 */ /* 0x000fe40000010000 */
[----:B------:R-:W-:Y:S02]  /*56b0*/  FADD.FTZ R219, R219, R72 ;  /* 0x00000048dbdb7221 */ /* 0x000fe40000010000 */
[----:B------:R-:W-:-:S02]  /*56c0*/  FFMA.FTZ R69, R139, R69, R74 ;  /* 0x000000458b457223 */ /* 0x000fc4000001004a */
        /* <DEDUP_REMOVED lines=12> */
[----:B-1----:R-:W-:Y:S04]  /*5790*/  LDS.128 R68, [R218+0xd0a0] ;  /* 0x00d0a000da447984 */ /* 0x002fe80000000c00 */
[----:B------:R-:W0:Y:S04]  /*57a0*/  LDS.128 R72, [R218+0xd0b0] ;  /* 0x00d0b000da487984 */ /* 0x000e280000000c00 */
[----:B------:R-:W1:Y:S04]  /*57b0*/  LDS.128 R76, [R218+0xd090] ;  /* 0x00d09000da4c7984 */ /* 0x000e680000000c00 */
[----:B------:R-:W2:Y:S01]  /*57c0*/  LDS.128 R80, [R218+0xd080] ;  /* 0x00d08000da507984 */ /* 0x000ea20000000c00 */
[----:B0-----:R-:W-:-:S02]  /*57d0*/  FMUL.FTZ R85, R69, R75 ;  /* 0x0000004b45557220 */ /* 0x001fc40000410000 */
[-C--:B------:R-:W-:Y:S02]  /*57e0*/  FMUL.FTZ R84, R69, R74.reuse ;  /* 0x0000004a45547220 */ /* 0x080fe40000410000 */
[C---:B------:R-:W-:Y:S02]  /*57f0*/  FFMA.FTZ R85, R68.reuse, R74, -R85 ;  /* 0x0000004a44557223 */ /* 0x040fe40000010855 */
[----:B------:R-:W-:Y:S02]  /*5800*/  FFMA.FTZ R84, R68, R75, R84 ;  /* 0x0000004b44547223 */ /* 0x000fe40000010054 */
[----:B------:R-:W-:Y:S02]  /*5810*/  FADD.FTZ R70, R70, R85 ;  /* 0x0000005546467221 */ /* 0x000fe40000010000 */
[----:B------:R-:W-:Y:S02]  /*5820*/  FADD.FTZ R71, R71, R84 ;  /* 0x0000005447477221 */ /* 0x000fe40000010000 */
[----:B------:R-:W-:-:S02]  /*5830*/  FMUL.FTZ R75, R69, R73 ;  /* 0x00000049454b7220 */ /* 0x000fc40000410000 */
[----:B------:R-:W-:Y:S02]  /*5840*/  FMUL.FTZ R69, R69, R72 ;  /* 0x0000004845457220 */ /* 0x000fe40000410000 */
[C---:B-1----:R-:W-:Y:S02]  /*5850*/  FMUL.FTZ R74, R77.reuse, R70 ;  /* 0x000000464d4a7220 */ /* 0x042fe40000410000 */
[----:B------:R-:W-:Y:S02]  /*5860*/  FMUL.FTZ R85, R77, R71 ;  /* 0x000000474d557220 */ /* 0x000fe40000410000 */
[C---:B------:R-:W-:Y:S02]  /*5870*/  FFMA.FTZ R75, R68.reuse, R72, -R75 ;  /* 0x00000048444b7223 */ /* 0x040fe4000001084b */
[----:B------:R-:W-:Y:S02]  /*5880*/  FFMA.FTZ R69, R68, R73, R69 ;  /* 0x0000004944457223 */ /* 0x000fe40000010045 */
[----:B------:R-:W-:-:S02]  /*5890*/  FFMA.FTZ R74, R76, R71, R74 ;  /* 0x000000474c4a7223 */ /* 0x000fc4000001004a */
[----:B------:R-:W-:Y:S02]  /*58a0*/  FFMA.FTZ R85, R76, R70, -R85 ;  /* 0x000000464c557223 */ /* 0x000fe40000010855 */
        /* <DEDUP_REMOVED lines=10> */
[----:B------:R-:W-:-:S02]  /*5950*/  FFMA.FTZ R71, R80, R78, -R71 ;  /* 0x0000004e50477223 */ /* 0x000fc40000010847 */
[C---:B------:R-:W-:Y:S02]  /*5960*/  FFMA.FTZ R74, R80.reuse, R74, R73 ;  /* 0x0000004a504a7223 */ /* 0x040fe40000010049 */
[C---:B------:R-:W-:Y:S02]  /*5970*/  FFMA.FTZ R78, R80.reuse, R77, -R69 ;  /* 0x0000004d504e7223 */ /* 0x040fe40000010845 */
[----:B------:R-:W-:Y:S02]  /*5980*/  FFMA.FTZ R79, R80, R68, R81 ;  /* 0x00000044504f7223 */ /* 0x000fe40000010051 */
[----:B------:R-:W-:Y:S02]  /*5990*/  FADD.FTZ R77, R82, R71 ;  /* 0x00000047524d7221 */ /* 0x000fe40000010000 */
[----:B------:R-:W-:Y:S01]  /*59a0*/  FADD.FTZ R76, R83, R74 ;  /* 0x0000004a534c7221 */ /* 0x000fe20000010000 */
[----:B------:R-:W-:Y:S05]  /*59b0*/  BRA.DIV ~URZ, `(.L_x_3508) ;  /* 0x00006bd27f007947 */ /* 0x000fea000b800000 */
[----:B------:R0:W1:Y:S02]  /*59c0*/  SHFL.DOWN PT, R70, R78, 0x1, 0x1f ;  /* 0x08201f004e467f89 */ /* 0x00006400000e0000 */
.L_x_3606:
[----:B------:R-:W-:Y:S05]  /*59d0*/  BRA.DIV ~URZ, `(.L_x_3509) ;  /* 0x00006c327f007947 */ /* 0x000fea000b800000 */
[----:B------:R2:W3:Y:S04]  /*59e0*/  SHFL.DOWN PT, R71, R79, 0x1, 0x1f ;  /* 0x08201f004f477f89 */ /* 0x0004e800000e0000 */
[----:B------:R2:W4:Y:S04]  /*59f0*/  SHFL.DOWN PT, R72, R77, 0x1, 0x1f ;  /* 0x08201f004d487f89 */ /* 0x00052800000e0000 */
[----:B------:R2:W0:Y:S02]  /*5a00*/  SHFL.DOWN PT, R68, R76, 0x1, 0x1f ;  /* 0x08201f004c447f89 */ /* 0x00042400000e0000 */
.L_x_3607:
[----:B------:R-:W-:Y:S01]  /*5a10*/  BSSY B1, `(.L_x_3510) ;  /* 0x000000e000017945 */ /* 0x000fe20003800000 */
        /* <DEDUP_REMOVED lines=13> */
.L_x_3511:
[----:B------:R-:W-:Y:S05]  /*5af0*/  BSYNC B1 ;  /* 0x0000000000017941 */ /* 0x000fea0003800000 */
.L_x_3510:
[----:B------:R-:W-:Y:S05]  /*5b00*/  BRA.DIV ~URZ, `(.L_x_3512) ;  /* 0x00006c627f007947 */ /* 0x000fea000b800000 */
[----:B-1----:R1:W2:Y:S04]  /*5b10*/  SHFL.DOWN PT, R70, R78, 0x2, 0x1f ;  /* 0x08401f004e467f89 */ /* 0x0022a800000e0000 */
[----:B---3--:R1:W3:Y:S04]  /*5b20*/  SHFL.DOWN PT, R71, R79, 0x2, 0x1f ;  /* 0x08401f004f477f89 */ /* 0x0082e800000e0000 */
[----:B----4-:R1:W4:Y:S04]  /*5b30*/  SHFL.DOWN PT, R72, R77, 0x2, 0x1f ;  /* 0x08401f004d487f89 */ /* 0x01032800000e0000 */
[----:B0-----:R1:W0:Y:S02]  /*5b40*/  SHFL.DOWN PT, R68, R76, 0x2, 0x1f ;  /* 0x08401f004c447f89 */ /* 0x00122400000e0000 */
.L_x_3608:
[----:B------:R-:W-:Y:S01]  /*5b50*/  BSSY B1, `(.L_x_3513) ;  /* 0x000000e000017945 */ /* 0x000fe20003800000 */
        /* <DEDUP_REMOVED lines=13> */
.L_x_3514:
[----:B------:R-:W-:Y:S05]  /*5c30*/  BSYNC B1 ;  /* 0x0000000000017941 */ /* 0x000fea0003800000 */
.L_x_3513:
[----:B------:R-:W-:Y:S05]  /*5c40*/  BRA.DIV ~URZ, `(.L_x_3515) ;  /* 0x00006cf27f007947 */ /* 0x000fea000b800000 */
[----:B--2---:R2:W1:Y:S02]  /*5c50*/  SHFL.DOWN PT, R70, R78, 0x4, 0x1f ;  /* 0x08801f004e467f89 */ /* 0x00446400000e0000 */
.L_x_3609:
[----:B------:R-:W-:Y:S05]  /*5c60*/  BRA.DIV ~URZ, `(.L_x_3516) ;  /* 0x00006d527f007947 */ /* 0x000fea000b800000 */
[----:B---3--:R3:W2:Y:S04]  /*5c70*/  SHFL.DOWN PT, R71, R79, 0x4, 0x1f ;  /* 0x08801f004f477f89 */ /* 0x0086a800000e0000 */
[----:B----4-:R3:W4:Y:S04]  /*5c80*/  SHFL.DOWN PT, R72, R77, 0x4, 0x1f ;  /* 0x08801f004d487f89 */ /* 0x01072800000e0000 */
[----:B0-----:R3:W0:Y:S02]  /*5c90*/  SHFL.DOWN PT, R68, R76, 0x4, 0x1f ;  /* 0x08801f004c447f89 */ /* 0x00162400000e0000 */
.L_x_3610:
[----:B------:R-:W-:Y:S01]  /*5ca0*/  BSSY B1, `(.L_x_3517) ;  /* 0x000000e000017945 */ /* 0x000fe20003800000 */
        /* <DEDUP_REMOVED lines=13> */
.L_x_3518:
[----:B------:R-:W-:Y:S05]  /*5d80*/  BSYNC B1 ;  /* 0x0000000000017941 */ /* 0x000fea0003800000 */
.L_x_3517:
[----:B------:R-:W-:Y:S05]  /*5d90*/  BRA.DIV ~URZ, `(.L_x_3519) ;  /* 0x00006d827f007947 */ /* 0x000fea000b800000 */
[----:B-1----:R1:W3:Y:S04]  /*5da0*/  SHFL.DOWN PT, R70, R78, 0x8, 0x1f ;  /* 0x09001f004e467f89 */ /* 0x0022e800000e0000 */
[----:B--2---:R1:W2:Y:S04]  /*5db0*/  SHFL.DOWN PT, R71, R79, 0x8, 0x1f ;  /* 0x09001f004f477f89 */ /* 0x0042a800000e0000 */
[----:B----4-:R1:W4:Y:S04]  /*5dc0*/  SHFL.DOWN PT, R72, R77, 0x8, 0x1f ;  /* 0x09001f004d487f89 */ /* 0x01032800000e0000 */
[----:B0-----:R1:W0:Y:S02]  /*5dd0*/  SHFL.DOWN PT, R68, R76, 0x8, 0x1f ;  /* 0x09001f004c447f89 */ /* 0x00122400000e0000 */
.L_x_3611:
        /* <DEDUP_REMOVED lines=14> */
.L_x_3521:
[----:B------:R-:W-:Y:S05]  /*5ec0*/  BSYNC B1 ;  /* 0x0000000000017941 */ /* 0x000fea0003800000 */
.L_x_3520:
[----:B------:R-:W-:Y:S05]  /*5ed0*/  BRA.DIV ~URZ, `(.L_x_3522) ;  /* 0x00006e127f007947 */ /* 0x000fea000b800000 */
[----:B---3--:R3:W1:Y:S02]  /*5ee0*/  SHFL.DOWN PT, R70, R78, 0x10, 0x1f ;  /* 0x0a001f004e467f89 */ /* 0x00866400000e0000 */
.L_x_3612:
[----:B------:R-:W-:Y:S05]  /*5ef0*/  BRA.DIV ~URZ, `(.L_x_3523) ;  /* 0x00006e727f007947 */ /* 0x000fea000b800000 */
[----:B--2---:R2:W3:Y:S04]  /*5f00*/  SHFL.DOWN PT, R71, R79, 0x10, 0x1f ;  /* 0x0a001f004f477f89 */ /* 0x0044e800000e0000 */
[----:B----4-:R2:W4:Y:S04]  /*5f10*/  SHFL.DOWN PT, R72, R77, 0x10, 0x1f ;  /* 0x0a001f004d487f89 */ /* 0x01052800000e0000 */
[----:B0-----:R2:W0:Y:S02]  /*5f20*/  SHFL.DOWN PT, R68, R76, 0x10, 0x1f ;  /* 0x0a001f004c447f89 */ /* 0x00142400000e0000 */
.L_x_3613:
        /* <DEDUP_REMOVED lines=13> */
.L_x_3525:
[----:B------:R-:W-:Y:S05]  /*6000*/  BSYNC B1 ;  /* 0x0000000000017941 */ /* 0x000fea0003800000 */
.L_x_3524:
        /* <DEDUP_REMOVED lines=20> */
.L_x_3614:
        /* <DEDUP_REMOVED lines=11> */
[C---:B------:R-:W-:Y:S02]  /*6200*/  FMUL.FTZ R64, R78.reuse, R240 ;  /* 0x000000f04e407220 */ /* 0x040fe40000410000 */
[----:B------:R-:W-:Y:S02]  /*6210*/  FFMA.FTZ R78, R78, R238, -R67 ;  /* 0x000000ee4e4e7223 */ /* 0x000fe40000010843 */
[----:B------:R-:W-:Y:S02]  /*6220*/  FMUL.FTZ R67, R77, R240 ;  /* 0x000000f04d437220 */ /* 0x000fe40000410000 */
[----:B------:R-:W-:Y:S02]  /*6230*/  FFMA.FTZ R79, R79, R238, R64 ;  /* 0x000000ee4f4f7223 */ /* 0x000fe40000010040 */
[----:B------:R-:W-:-:S02]  /*6240*/  FMUL.FTZ R240, R76, R240 ;  /* 0x000000f04cf07220 */ /* 0x000fc40000410000 */
[-C--:B------:R-:W-:Y:S02]  /*6250*/  FFMA.FTZ R76, R76, R238.reuse, -R67 ;  /* 0x000000ee4c4c7223 */ /* 0x080fe40000010843 */
[----:B------:R-:W-:Y:S02]  /*6260*/  FFMA.FTZ R77, R77, R238, R240 ;  /* 0x000000ee4d4d7223 */ /* 0x000fe400000100f0 */
[----:B------:R-:W-:Y:S02]  /*6270*/  FADD.FTZ R78, R78, R73 ;  /* 0x000000494e4e7221 */ /* 0x000fe40000010000 */
[----:B------:R-:W-:Y:S02]  /*6280*/  FADD.FTZ R79, R79, R242 ;  /* 0x000000f24f4f7221 */ /* 0x000fe40000010000 */
.L_x_3528:
[----:B------:R-:W-:Y:S05]  /*6290*/  BSYNC B1 ;  /* 0x0000000000017941 */ /* 0x000fea0003800000 */
.L_x_3527:
        /* <DEDUP_REMOVED lines=38> */
.L_x_3507:
[----:B0-----:R-:W-:Y:S05]  /*6500*/  BSYNC B0 ;  /* 0x0000000000007941 */ /* 0x001fea0003800000 */
.L_x_3506:
[----:B------:R-:W-:Y:S01]  /*6510*/  WARPSYNC 0xffffffff ;  /* 0xffffffff00007948 */ /* 0x000fe20003800000 */
[----:B------:R-:W-:Y:S01]  /*6520*/  BAR.SYNC.DEFER_BLOCKING 0x0 ;  /* 0x0000000000007b1d */ /* 0x000fe20000010000 */
[C---:B------:R-:W-:Y:S01]  /*6530*/  ISETP.NE.AND P0, PT, R113.reuse, RZ, PT ;  /* 0x000000ff7100720c */ /* 0x040fe20003f05270 */
[C---:B------:R-:W-:Y:S01]  /*6540*/  FFMA.FTZ R244, -R16.reuse, R97, -RZ ;  /* 0x0000006110f47223 */ /* 0x040fe200000109ff */
[--C-:B---3--:R-:W-:Y:S01]  /*6550*/  PRMT R76, RZ, 0x7610, R59.reuse ;  /* 0x00007610ff4c7816 */ /* 0x108fe2000000003b */
[----:B------:R-:W-:Y:S01]  /*6560*/  FMUL.FTZ R246, R16, R207 ;  /* 0x000000cf10f67220 */ /* 0x000fe20000410000 */
[----:B------:R-:W-:Y:S01]  /*6570*/  PRMT R74, RZ, 0x5410, R59 ;  /* 0x00005410ff4a7816 */ /* 0x000fe2000000003b */
[----:B------:R-:W-:Y:S01]  /*6580*/  ULEA UR34, UR16, 0xfffff800, 0xb ;  /* 0xfffff80010227891 */ /* 0x000fe2000f8e583f */
[--C-:B------:R-:W-:Y:S01]  /*6590*/  PRMT R79, RZ, 0x7610, R58.reuse ;  /* 0x00007610ff4f7816 */ /* 0x100fe2000000003a */
[----:B------:R-:W-:Y:S01]  /*65a0*/  ULDC UR35, c[0x0][0x168] ;  /* 0x00005a0000237ab9 */ /* 0x000fe20000000800 */
[----:B------:R-:W-:Y:S01]  /*65b0*/  PRMT R82, RZ, 0x5410, R58 ;  /* 0x00005410ff527816 */ /* 0x000fe2000000003a */
[----:B------:R-:W-:Y:S01]  /*65c0*/  UIADD3 UR34, -UR34, UR35, URZ ;  /* 0x0000002322227290 */ /* 0x000fe2000fffe13f */
[----:B------:R-:W-:Y:S01]  /*65d0*/  PRMT R81, RZ, 0x7610, R56 ;  /* 0x00007610ff517816 */ /* 0x000fe20000000038 */
[----:B------:R-:W-:Y:S01]  /*65e0*/  BSSY B0, `(.L_x_3529) ;  /* 0x00002b9000007945 */ /* 0x000fe20003800000 */
[----:B-1----:R-:W-:-:S02]  /*65f0*/  SHF.L.U32 R218, R113, 0x5, RZ ;  /* 0x0000000571da7819 */ /* 0x002fc400000006ff */
[----:B------:R-:W-:Y:S02]  /*6600*/  PRMT R87, RZ, 0x7610, R61 ;  /* 0x00007610ff577816 */ /* 0x000fe4000000003d */
[C---:B------:R-:W-:Y:S02]  /*6610*/  IADD3 R248, R113.reuse, 0xc80, RZ ;  /* 0x00000c8071f87810 */ /* 0x040fe40007ffe0ff */
[C---:B------:R-:W-:Y:S01]  /*6620*/  IADD3 R250, R113.reuse, 0xd00, RZ ;  /* 0x00000d0071fa7810 */ /* 0x040fe20007ffe0ff */
[----:B------:R-:W-:Y:S01]  /*6630*/  FMUL.FTZ R85, R108, R87 ;  /* 0x000000576c557220 */ /* 0x000fe20000410000 */
[C---:B------:R-:W-:Y:S02]  /*6640*/  IADD3 R252, R113.reuse, 0xd80, RZ ;  /* 0x00000d8071fc7810 */ /* 0x040fe40007ffe0ff */
[----:B------:R-:W-:Y:S01]  /*6650*/  LEA.HI.SX32 R238, R113, R113, 0x1b ;  /* 0x0000007171ee7211 */ /* 0x000fe200078fdaff */
[----:B------:R-:W0:Y:S01]  /*6660*/  LDS.64 R68, [R88.X16+0xd088] ;  /* 0x00d0880058447984 */ /* 0x000e22000000ca00 */
[----:B------:R-:W-:-:S02]  /*6670*/  FFMA.FTZ R86, R155, -R85, R210 ;  /* 0x800000559b567223 */ /* 0x000fc400000100d2 */
[----:B------:R-:W-:Y:S01]  /*6680*/  FFMA.FTZ R85, R153, -R85, R98 ;  /* 0x8000005599557223 */ /* 0x000fe20000010062 */
[----:B------:R1:W-:Y:S01]  /*6690*/  @!P0 STS.128 [UR46+0xee80], R64 ;  /* 0x00ee8040ff008988 */ /* 0x0003e20008000c2e */
[CC--:B0-----:R-:W-:Y:S02]  /*66a0*/  FMUL.FTZ R70, R68.reuse, -R103.reuse ;  /* 0x8000006744467220 */ /* 0x0c1fe40000410000 */
[C---:B------:R-:W-:Y:S02]  /*66b0*/  FMUL.FTZ R103, R69.reuse, -R103 ;  /* 0x8000006745677220 */ /* 0x040fe40000410000 */
[-C--:B------:R-:W-:Y:S01]  /*66c0*/  FFMA.FTZ R70, R69, R102.reuse, R70 ;  /* 0x0000006645467223 */ /* 0x080fe20000010046 */
[----:B------:R-:W-:Y:S01]  /*66d0*/  P2R R69, PR, RZ, 0x1 ;  /* 0x00000001ff457803 */ /* 0x000fe20000000000 */
[----:B------:R-:W-:Y:S01]  /*66e0*/  FFMA.FTZ R103, R68, R102, -R103 ;  /* 0x0000006644677223 */ /* 0x000fe20000010867 */
[----:B------:R-:W-:Y:S01]  /*66f0*/  PRMT R102, RZ, 0x5410, R60 ;  /* 0x00005410ff667816 */ /* 0x000fe2000000003c */
[----:B------:R-:W-:-:S02]  /*6700*/  FADD.FTZ R72, -R91, R70 ;  /* 0x000000465b487221 */ /* 0x000fc40000010100 */
[----:B------:R-:W-:Y:S02]  /*6710*/  FADD.FTZ R73, R90, R103 ;  /* 0x000000675a497221 */ /* 0x000fe40000010000 */
[----:B------:R-:W-:Y:S02]  /*6720*/  FMUL.FTZ R70, R50, R76 ;  /* 0x0000004c32467220 */ /* 0x000fe40000410000 */
[----:B------:R-:W-:Y:S02]  /*6730*/  FMUL.FTZ R71, R73, UR45 ;  /* 0x0000002d49477c20 */ /* 0x000fe40008410000 */
[CC--:B------:R-:W-:Y:S02]  /*6740*/  FMUL.FTZ R69, R141.reuse, -R72.reuse ;  /* 0x800000488d457220 */ /* 0x0c0fe40000410000 */
[----:B------:R-:W-:Y:S02]  /*6750*/  FMUL.FTZ R141, R141, -R73 ;  /* 0x800000498d8d7220 */ /* 0x000fe40000410000 */
[----:B------:R-:W-:-:S02]  /*6760*/  FMUL.FTZ R68, R179, R72 ;  /* 0x00000048b3447220 */ /* 0x000fc40000410000 */
[----:B------:R-:W-:Y:S02]  /*6770*/  FFMA.FTZ R179, R179, -R70, R222 ;  /* 0x80000046b3b37223 */ /* 0x000fe400000100de */
[C---:B-1----:R-:W-:Y:S02]  /*6780*/  FMUL.FTZ R64, R72.reuse, UR45 ;  /* 0x0000002d48407c20 */ /* 0x042fe40008410000 */
[----:B------:R-:W-:Y:S02]  /*6790*/  FFMA.FTZ R66, R72, UR44, -R71 ;  /* 0x0000002c48427c23 */ /* 0x000fe40008010847 */
[C---:B------:R-:W-:Y:S02]  /*67a0*/  FFMA.FTZ R69, R142.reuse, R73, -R69 ;  /* 0x000000498e457223 */ /* 0x040fe40000010845 */
[----:B------:R-:W-:Y:S02]  /*67b0*/  FFMA.FTZ R142, R142, R72, R141 ;  /* 0x000000488e8e7223 */ /* 0x000fe4000001008d */
[----:B------:R-:W-:-:S02]  /*67c0*/  FFMA.FTZ R70, R177, -R70, R223 ;  /* 0x80000046b1467223 */ /* 0x000fc400000100df */
[C---:B------:R-:W-:Y:S02]  /*67d0*/  FMUL.FTZ R141, R50.reuse, R72 ;  /* 0x00000048328d7220 */ /* 0x040fe40000410000 */
[-C--:B------:R-:W-:Y:S02]  /*67e0*/  FMUL.FTZ R103, R50, R73.reuse ;  /* 0x0000004932677220 */ /* 0x080fe40000410000 */
[----:B------:R-:W-:Y:S02]  /*67f0*/  FFMA.FTZ R67, R73, UR44, R64 ;  /* 0x0000002c49437c23 */ /* 0x000fe40008010040 */
[----:B------:R-:W-:Y:S02]  /*6800*/  FMUL.FTZ R66, R179, R66 ;  /* 0x00000042b3427220 */ /* 0x000fe40000410000 */
[----:B------:R-:W-:Y:S02]  /*6810*/  FADD.FTZ R92, R92, R69 ;  /* 0x000000455c5c7221 */ /* 0x000fe40000010000 */
[----:B------:R-:W-:-:S02]  /*6820*/  FFMA.FTZ R68, R177, R73, R68 ;  /* 0x00000049b1447223 */ /* 0x000fc40000010044 */
[C---:B------:R-:W-:Y:S02]  /*6830*/  FMUL.FTZ R65, R179.reuse, R141 ;  /* 0x0000008db3417220 */ /* 0x040fe40000410000 */
[----:B------:R-:W-:Y:S02]  /*6840*/  FMUL.FTZ R64, R179, R103 ;  /* 0x00000067b3407220 */ /* 0x000fe40000410000 */
[----:B------:R-:W-:Y:S02]  /*6850*/  FADD.FTZ R142, -R89, R142 ;  /* 0x0000008e598e7221 */ /* 0x000fe40000010100 */
[----:B------:R-:W-:Y:S02]  /*6860*/  FFMA.FTZ R69, R70, R67, R66 ;  /* 0x0000004346457223 */ /* 0x000fe40000010042 */
[----:B------:R-:W-:Y:S02]  /*6870*/  FMUL.FTZ R66, R49, R74 ;  /* 0x0000004a31427220 */ /* 0x000fe40000410000 */
[----:B------:R-:W-:-:S02]  /*6880*/  FMUL.FTZ R71, R92, UR45 ;  /* 0x0000002d5c477c20 */ /* 0x000fc40008410000 */
[C---:B------:R-:W-:Y:S02]  /*6890*/  FFMA.FTZ R65, R70.reuse, R103, R65 ;  /* 0x0000006746417223 */ /* 0x040fe40000010041 */
[----:B------:R-:W-:Y:S02]  /*68a0*/  FFMA.FTZ R64, R70, R141, -R64 ;  /* 0x0000008d46407223 */ /* 0x000fe40000010840 */
[C---:B------:R-:W-:Y:S02]  /*68b0*/  FMUL.FTZ R67, R143.reuse, -R142 ;  /* 0x8000008e8f437220 */ /* 0x040fe40000410000 */
[-C--:B------:R-:W-:Y:S02]  /*68c0*/  FFMA.FTZ R33, R50, R68.reuse, R33 ;  /* 0x0000004432217223 */ /* 0x080fe40000010021 */
[----:B------:R-:W-:Y:S02]  /*68d0*/  FFMA.FTZ R72, R76, R68, R69 ;  /* 0x000000444c487223 */ /* 0x000fe40000010045 */
[----:B------:R-:W-:-:S02]  /*68e0*/  FMUL.FTZ R143, R143, -R92 ;  /* 0x8000005c8f8f7220 */ /* 0x000fc40000410000 */
[C---:B------:R-:W-:Y:S02]  /*68f0*/  FFMA.FTZ R70, R178.reuse, -R66, R229 ;  /* 0x80000042b2467223 */ /* 0x040fe400000100e5 */
[----:B------:R-:W-:Y:S01]  /*6900*/  FMUL.FTZ R69, R178, R142 ;  /* 0x0000008eb2457220 */ /* 0x000fe20000410000 */
[----:B------:R-:W-:Y:S01]  /*6910*/  IADD3 R178, R113, 0x80, RZ ;  /* 0x0000008071b27810 */ /* 0x000fe20007ffe0ff */
[----:B------:R-:W-:Y:S02]  /*6920*/  FFMA.FTZ R68, R176, -R66, R219 ;  /* 0x80000042b0447223 */ /* 0x000fe400000100db */
[----:B------:R-:W-:Y:S01]  /*6930*/  FMUL.FTZ R66, R142, UR45 ;  /* 0x0000002d8e427c20 */ /* 0x000fe20008410000 */
[----:B------:R-:W-:Y:S01]  /*6940*/  LEA.HI.SX32 R178, R178, R113, 0x1b ;  /* 0x00000071b2b27211 */ /* 0x000fe200078fdaff */
[----:B------:R-:W-:Y:S02]  /*6950*/  FFMA.FTZ R71, R142, UR44, -R71 ;  /* 0x0000002c8e477c23 */ /* 0x000fe40008010847 */
[----:B------:R-:W-:-:S02]  /*6960*/  FFMA.FTZ R67, R144, R92, -R67 ;  /* 0x0000005c90437223 */ /* 0x000fc40000010843 */
[----:B------:R-:W-:Y:S02]  /*6970*/  FFMA.FTZ R144, R144, R142, R143 ;  /* 0x0000008e90907223 */ /* 0x000fe4000001008f */
[----:B------:R-:W-:Y:S02]  /*6980*/  FFMA.FTZ R176, R176, R92, R69 ;  /* 0x0000005cb0b07223 */ /* 0x000fe40000010045 */
[----:B------:R-:W-:Y:S02]  /*6990*/  FFMA.FTZ R69, R92, UR44, R66 ;  /* 0x0000002c5c457c23 */ /* 0x000fe40008010042 */
[----:B------:R-:W-:Y:S02]  /*69a0*/  FMUL.FTZ R71, R70, R71 ;  /* 0x0000004746477220 */ /* 0x000fe40000410000 */
[----:B------:R-:W-:Y:S01]  /*69b0*/  FMUL.FTZ R177, R49, R142 ;  /* 0x0000008e31b17220 */ /* 0x000fe20000410000 */
[----:B------:R-:W-:Y:S01]  /*69c0*/  IADD3 R142, R113, 0x700, RZ ;  /* 0x00000700718e7810 */ /* 0x000fe20007ffe0ff */
[----:B------:R-:W-:-:S02]  /*69d0*/  FMUL.FTZ R143, R49, R92 ;  /* 0x0000005c318f7220 */ /* 0x000fc40000410000 */
[----:B------:R-:W-:Y:S02]  /*69e0*/  FADD.FTZ R144, -R93, R144 ;  /* 0x000000905d907221 */ /* 0x000fe40000010100 */
[----:B------:R-:W-:Y:S02]  /*69f0*/  FFMA.FTZ R73, R68, R69, R71 ;  /* 0x0000004544497223 */ /* 0x000fe40000010047 */
[----:B------:R-:W-:Y:S01]  /*6a00*/  FADD.FTZ R77, R94, R67 ;  /* 0x000000435e4d7221 */ /* 0x000fe20000010000 */
[----:B------:R-:W-:Y:S01]  /*6a10*/  PRMT R94, RZ, 0x5410, R61 ;  /* 0x00005410ff5e7816 */ /* 0x000fe2000000003d */
[C---:B------:R-:W-:Y:S02]  /*6a20*/  FMUL.FTZ R66, R70.reuse, R177 ;  /* 0x000000b146427220 */ /* 0x040fe40000410000 */
[----:B------:R-:W-:Y:S02]  /*6a30*/  FMUL.FTZ R67, R70, R143 ;  /* 0x0000008f46437220 */ /* 0x000fe40000410000 */
[----:B------:R-:W-:-:S02]  /*6a40*/  FMUL.FTZ R69, R145, -R144 ;  /* 0x8000009091457220 */ /* 0x000fc40000410000 */
[----:B------:R-:W-:Y:S02]  /*6a50*/  FMUL.FTZ R71, R52, R79 ;  /* 0x0000004f34477220 */ /* 0x000fe40000410000 */
[----:B------:R-:W-:Y:S02]  /*6a60*/  FFMA.FTZ R75, R74, R176, R73 ;  /* 0x000000b04a4b7223 */ /* 0x000fe40000010049 */
[----:B------:R-:W-:Y:S02]  /*6a70*/  FMUL.FTZ R73, R77, UR45 ;  /* 0x0000002d4d497c20 */ /* 0x000fe40008410000 */
[C---:B------:R-:W-:Y:S02]  /*6a80*/  FFMA.FTZ R66, R68.reuse, R143, R66 ;  /* 0x0000008f44427223 */ /* 0x040fe40000010042 */
[----:B------:R-:W-:Y:S02]  /*6a90*/  FFMA.FTZ R67, R68, R177, -R67 ;  /* 0x000000b144437223 */ /* 0x000fe40000010843 */
[----:B------:R-:W-:-:S02]  /*6aa0*/  FMUL.FTZ R145, R145, -R77 ;  /* 0x8000004d91917220 */ /* 0x000fc40000410000 */
[C---:B------:R-:W-:Y:S02]  /*6ab0*/  FMUL.FTZ R103, R76.reuse, R103 ;  /* 0x000000674c677220 */ /* 0x040fe40000410000 */
[----:B------:R-:W-:Y:S02]  /*6ac0*/  FMUL.FTZ R141, R76, R141 ;  /* 0x0000008d4c8d7220 */ /* 0x000fe40000410000 */
[----:B------:R-:W-:Y:S02]  /*6ad0*/  FFMA.FTZ R68, R146, R77, -R69 ;  /* 0x0000004d92447223 */ /* 0x000fe40000010845 */
[----:B------:R-:W-:Y:S02]  /*6ae0*/  FADD.FTZ R17, R72, R17 ;  /* 0x0000001148117221 */ /* 0x000fe40000010000 */
[C---:B------:R-:W-:Y:S02]  /*6af0*/  FMUL.FTZ R143, R74.reuse, R143 ;  /* 0x0000008f4a8f7220 */ /* 0x040fe40000410000 */
[----:B------:R-:W-:-:S02]  /*6b00*/  FMUL.FTZ R177, R74, R177 ;  /* 0x000000b14ab17220 */ /* 0x000fc40000410000 */
[----:B------:R-:W-:Y:S02]  /*6b10*/  FFMA.FTZ R69, R175, -R71, R228 ;  /* 0x80000047af457223 */ /* 0x000fe400000100e4 */
[----:B------:R-:W-:Y:S02]  /*6b20*/  FMUL.FTZ R76, R52, R77 ;  /* 0x0000004d344c7220 */ /* 0x000fe40000410000 */
[C---:B------:R-:W-:Y:S02]  /*6b30*/  FMUL.FTZ R72, R144.reuse, UR45 ;  /* 0x0000002d90487c20 */ /* 0x040fe40008410000 */
[----:B------:R-:W-:Y:S02]  /*6b40*/  FFMA.FTZ R74, R144, UR44, -R73 ;  /* 0x0000002c904a7c23 */ /* 0x000fe40008010849 */
[-C--:B------:R-:W-:Y:S02]  /*6b50*/  FMUL.FTZ R78, R52, R144.reuse ;  /* 0x00000090344e7220 */ /* 0x080fe40000410000 */
[----:B------:R-:W-:-:S02]  /*6b60*/  FFMA.FTZ R146, R146, R144, R145 ;  /* 0x0000009092927223 */ /* 0x000fc40000010091 */
[----:B------:R-:W-:Y:S02]  /*6b70*/  FFMA.FTZ R71, R173, -R71, R220 ;  /* 0x80000047ad477223 */ /* 0x000fe400000100dc */
[----:B------:R-:W-:Y:S02]  /*6b80*/  FADD.FTZ R80, R181, R68 ;  /* 0x00000044b5507221 */ /* 0x000fe40000010000 */
[----:B------:R-:W-:Y:S02]  /*6b90*/  FMUL.FTZ R73, R69, R76 ;  /* 0x0000004c45497220 */ /* 0x000fe40000410000 */
[----:B------:R-:W-:Y:S01]  /*6ba0*/  FMUL.FTZ R70, R175, R144 ;  /* 0x00000090af467220 */ /* 0x000fe20000410000 */
[----:B------:R-:W-:Y:S01]  /*6bb0*/  IADD3 R144, R113, 0x780, RZ ;  /* 0x0000078071907810 */ /* 0x000fe20007ffe0ff */
[----:B------:R-:W-:Y:S02]  /*6bc0*/  FFMA.FTZ R72, R77, UR44, R72 ;  /* 0x0000002c4d487c23 */ /* 0x000fe40008010048 */
[----:B------:R-:W-:-:S02]  /*6bd0*/  FMUL.FTZ R68, R69, R78 ;  /* 0x0000004e45447220 */ /* 0x000fc40000410000 */
[----:B------:R-:W-:Y:S02]  /*6be0*/  FMUL.FTZ R74, R69, R74 ;  /* 0x0000004a454a7220 */ /* 0x000fe40000410000 */
[----:B------:R-:W-:Y:S01]  /*6bf0*/  FADD.FTZ R146, -R95, R146 ;  /* 0x000000925f927221 */ /* 0x000fe20000010100 */
[----:B------:R-:W-:Y:S01]  /*6c00*/  PRMT R95, RZ, 0x7610, R60 ;  /* 0x00007610ff5f7816 */ /* 0x000fe2000000003c */
[----:B------:R-:W-:Y:S02]  /*6c10*/  FFMA.FTZ R69, R71, R78, -R73 ;  /* 0x0000004e47457223 */ /* 0x000fe40000010849 */
[----:B------:R-:W-:Y:S02]  /*6c20*/  FFMA.FTZ R70, R173, R77, R70 ;  /* 0x0000004dad467223 */ /* 0x000fe40000010046 */
[C---:B------:R-:W-:Y:S02]  /*6c30*/  FFMA.FTZ R68, R71.reuse, R76, R68 ;  /* 0x0000004c47447223 */ /* 0x040fe40000010044 */
[----:B------:R-:W-:-:S02]  /*6c40*/  FFMA.FTZ R73, R71, R72, R74 ;  /* 0x0000004847497223 */ /* 0x000fc4000001004a */
[----:B------:R-:W-:Y:S02]  /*6c50*/  FADD.FTZ R18, R75, R18 ;  /* 0x000000124b127221 */ /* 0x000fe40000010000 */
[----:B------:R-:W-:Y:S02]  /*6c60*/  FMUL.FTZ R71, R147, -R146 ;  /* 0x8000009293477220 */ /* 0x000fe40000410000 */
[----:B------:R-:W-:Y:S02]  /*6c70*/  FMUL.FTZ R75, R80, UR45 ;  /* 0x0000002d504b7c20 */ /* 0x000fe40008410000 */
[----:B------:R-:W-:Y:S02]  /*6c80*/  FMUL.FTZ R72, R51, R82 ;  /* 0x0000005233487220 */ /* 0x000fe40000410000 */
[----:B------:R-:W-:Y:S02]  /*6c90*/  FMUL.FTZ R145, R79, R78 ;  /* 0x0000004e4f917220 */ /* 0x000fe40000410000 */
[----:B------:R-:W-:-:S02]  /*6ca0*/  FMUL.FTZ R74, R146, UR45 ;  /* 0x0000002d924a7c20 */ /* 0x000fc40008410000 */
[-C--:B------:R-:W-:Y:S02]  /*6cb0*/  FFMA.FTZ R35, R52, R70.reuse, R35 ;  /* 0x0000004634237223 */ /* 0x080fe40000010023 */
[C---:B------:R-:W-:Y:S02]  /*6cc0*/  FFMA.FTZ R78, R79.reuse, R70, R73 ;  /* 0x000000464f4e7223 */ /* 0x040fe40000010049 */
[----:B------:R-:W-:Y:S01]  /*6cd0*/  FMUL.FTZ R173, R79, R76 ;  /* 0x0000004c4fad7220 */ /* 0x000fe20000410000 */
[----:B------:R-:W-:Y:S01]  /*6ce0*/  PRMT R79, RZ, 0x7610, R57 ;  /* 0x00007610ff4f7816 */ /* 0x000fe20000000039 */
[----:B------:R-:W-:Y:S02]  /*6cf0*/  FFMA.FTZ R70, R148, R80, -R71 ;  /* 0x0000005094467223 */ /* 0x000fe40000010847 */
[----:B------:R-:W-:Y:S02]  /*6d00*/  FMUL.FTZ R71, R174, R146 ;  /* 0x00000092ae477220 */ /* 0x000fe40000410000 */
[----:B------:R-:W-:-:S02]  /*6d10*/  FFMA.FTZ R76, R146, UR44, -R75 ;  /* 0x0000002c924c7c23 */ /* 0x000fc4000801084b */
[----:B------:R-:W-:Y:S02]  /*6d20*/  FMUL.FTZ R147, R147, -R80 ;  /* 0x8000005093937220 */ /* 0x000fe40000410000 */
[----:B------:R-:W-:Y:S01]  /*6d30*/  FFMA.FTZ R73, R174, -R72, R225 ;  /* 0x80000048ae497223 */ /* 0x000fe200000100e1 */
[----:B------:R-:W-:Y:S01]  /*6d40*/  IADD3 R174, R113, 0xb80, RZ ;  /* 0x00000b8071ae7810 */ /* 0x000fe20007ffe0ff */
[C---:B------:R-:W-:Y:S02]  /*6d50*/  FMUL.FTZ R175, R51.reuse, R146 ;  /* 0x0000009233af7220 */ /* 0x040fe40000410000 */
[----:B------:R-:W-:Y:S02]  /*6d60*/  FFMA.FTZ R75, R80, UR44, R74 ;  /* 0x0000002c504b7c23 */ /* 0x000fe4000801004a */
[----:B------:R-:W-:Y:S02]  /*6d70*/  FMUL.FTZ R74, R51, R80 ;  /* 0x00000050334a7220 */ /* 0x000fe40000410000 */
[----:B------:R-:W-:-:S02]  /*6d80*/  FFMA.FTZ R72, R172, -R72, R237 ;  /* 0x80000048ac487223 */ /* 0x000fc400000100ed */
[----:B------:R-:W-:Y:S02]  /*6d90*/  FFMA.FTZ R172, R172, R80, R71 ;  /* 0x00000050acac7223 */ /* 0x000fe40000010047 */
[----:B------:R-:W-:Y:S01]  /*6da0*/  FFMA.FTZ R147, R148, R146, R147 ;  /* 0x0000009294937223 */ /* 0x000fe20000010093 */
[----:B------:R-:W-:Y:S01]  /*6db0*/  IADD3 R146, R113, 0x800, RZ ;  /* 0x0000080071927810 */ /* 0x000fe20007ffe0ff */
[----:B------:R-:W-:Y:S01]  /*6dc0*/  FMUL.FTZ R71, R73, R175 ;  /* 0x000000af49477220 */ /* 0x000fe20000410000 */
[----:B------:R-:W-:Y:S01]  /*6dd0*/  IADD3 R148, R113, 0x880, RZ ;  /* 0x0000088071947810 */ /* 0x000fe20007ffe0ff */
[C---:B------:R-:W-:Y:S02]  /*6de0*/  FMUL.FTZ R77, R73.reuse, R74 ;  /* 0x0000004a494d7220 */ /* 0x040fe40000410000 */
[----:B------:R-:W-:Y:S02]  /*6df0*/  FMUL.FTZ R76, R73, R76 ;  /* 0x0000004c494c7220 */ /* 0x000fe40000410000 */
[----:B------:R-:W-:-:S02]  /*6e00*/  FADD.FTZ R183, R183, R70 ;  /* 0x00000046b7b77221 */ /* 0x000fc40000010000 */
[----:B------:R-:W-:Y:S02]  /*6e10*/  FADD.FTZ R80, -R182, R147 ;  /* 0x00000093b6507221 */ /* 0x000fe40000010100 */
[C---:B------:R-:W-:Y:S02]  /*6e20*/  FFMA.FTZ R70, R72.reuse, R74, R71 ;  /* 0x0000004a48467223 */ /* 0x040fe40000010047 */
[C---:B------:R-:W-:Y:S02]  /*6e30*/  FFMA.FTZ R71, R72.reuse, R175, -R77 ;  /* 0x000000af48477223 */ /* 0x040fe4000001084d */
[----:B------:R-:W-:Y:S02]  /*6e40*/  FFMA.FTZ R75, R72, R75, R76 ;  /* 0x0000004b484b7223 */ /* 0x000fe4000001004c */
[C---:B------:R-:W-:Y:S02]  /*6e50*/  FMUL.FTZ R72, R136.reuse, -R183 ;  /* 0x800000b788487220 */ /* 0x040fe40000410000 */
[----:B------:R-:W-:-:S02]  /*6e60*/  FMUL.FTZ R136, R136, -R80 ;  /* 0x8000005088887220 */ /* 0x000fc40000410000 */
[C---:B------:R-:W-:Y:S02]  /*6e70*/  FFMA.FTZ R73, R135.reuse, R80, R72 ;  /* 0x0000005087497223 */ /* 0x040fe40000010048 */
[----:B------:R-:W-:Y:S02]  /*6e80*/  FFMA.FTZ R136, R135, R183, -R136 ;  /* 0x000000b787887223 */ /* 0x000fe40000010888 */
[----:B------:R-:W-:Y:S02]  /*6e90*/  FADD.FTZ R184, -R184, R73 ;  /* 0x00000049b8b87221 */ /* 0x000fe40000010100 */
[----:B------:R-:W-:Y:S01]  /*6ea0*/  FADD.FTZ R185, R185, R136 ;  /* 0x00000088b9b97221 */ /* 0x000fe20000010000 */
[----:B------:R-:W-:Y:S01]  /*6eb0*/  IADD3 R136, R113, 0x600, RZ ;  /* 0x0000060071887810 */ /* 0x000fe20007ffe0ff */
[C---:B------:R-:W-:Y:S02]  /*6ec0*/  FMUL.FTZ R72, R134.reuse, -R184 ;  /* 0x800000b886487220 */ /* 0x040fe40000410000 */
[----:B------:R-:W-:-:S02]  /*6ed0*/  FMUL.FTZ R134, R134, -R185 ;  /* 0x800000b986867220 */ /* 0x000fc40000410000 */
[C---:B------:R-:W-:Y:S02]  /*6ee0*/  FFMA.FTZ R72, R133.reuse, R185, -R72 ;  /* 0x000000b985487223 */ /* 0x040fe40000010848 */
[----:B------:R-:W-:Y:S02]  /*6ef0*/  FFMA.FTZ R77, R82, R172, R75 ;  /* 0x000000ac524d7223 */ /* 0x000fe4000001004b */
[----:B------:R-:W-:Y:S02]  /*6f00*/  FMUL.FTZ R75, R54, R79 ;  /* 0x0000004f364b7220 */ /* 0x000fe40000410000 */
[----:B------:R-:W-:Y:S01]  /*6f10*/  FFMA.FTZ R133, R133, R184, R134 ;  /* 0x000000b885857223 */ /* 0x000fe20000010086 */
[----:B------:R-:W-:Y:S01]  /*6f20*/  IADD3 R134, R113, 0x580, RZ ;  /* 0x0000058071867810 */ /* 0x000fe20007ffe0ff */
[----:B------:R-:W-:Y:S02]  /*6f30*/  FMUL.FTZ R147, R82, R74 ;  /* 0x0000004a52937220 */ /* 0x000fe40000410000 */
[----:B------:R-:W-:-:S02]  /*6f40*/  FMUL.FTZ R74, R171, R80 ;  /* 0x00000050ab4a7220 */ /* 0x000fc40000410000 */
[----:B------:R-:W-:Y:S02]  /*6f50*/  FADD.FTZ R187, R187, R72 ;  /* 0x00000048bbbb7221 */ /* 0x000fe40000010000 */
[----:B------:R-:W-:Y:S02]  /*6f60*/  FMUL.FTZ R73, R183, UR45 ;  /* 0x0000002db7497c20 */ /* 0x000fe40008410000 */
[----:B------:R-:W-:Y:S02]  /*6f70*/  FMUL.FTZ R72, R80, UR45 ;  /* 0x0000002d50487c20 */ /* 0x000fe40008410000 */
[-C--:B------:R-:W-:Y:S02]  /*6f80*/  FFMA.FTZ R171, R171, -R75.reuse, R232 ;  /* 0x8000004babab7223 */ /* 0x080fe400000100e8 */
[----:B------:R-:W-:Y:S02]  /*6f90*/  FADD.FTZ R186, -R186, R133 ;  /* 0x00000085baba7221 */ /* 0x000fe40000010100 */
[----:B------:R-:W-:-:S02]  /*6fa0*/  FFMA.FTZ R75, R169, -R75, R214 ;  /* 0x8000004ba94b7223 */ /* 0x000fc400000100d6 */
[----:B------:R-:W-:Y:S02]  /*6fb0*/  FFMA.FTZ R169, R169, R183, R74 ;  /* 0x000000b7a9a97223 */ /* 0x000fe4000001004a */
[----:B------:R-:W-:Y:S02]  /*6fc0*/  FFMA.FTZ R74, R80, UR44, -R73 ;  /* 0x0000002c504a7c23 */ /* 0x000fe40008010849 */
[----:B------:R-:W-:Y:S02]  /*6fd0*/  FFMA.FTZ R76, R183, UR44, R72 ;  /* 0x0000002cb74c7c23 */ /* 0x000fe40008010048 */
[C---:B------:R-:W-:Y:S02]  /*6fe0*/  FMUL.FTZ R72, R132.reuse, -R186 ;  /* 0x800000ba84487220 */ /* 0x040fe40000410000 */
[----:B------:R-:W-:Y:S02]  /*6ff0*/  FADD.FTZ R20, R77, R20 ;  /* 0x000000144d147221 */ /* 0x000fe40000010000 */
[----:B------:R-:W-:-:S02]  /*7000*/  FMUL.FTZ R132, R132, -R187 ;  /* 0x800000bb84847220 */ /* 0x000fc40000410000 */
[----:B------:R-:W-:Y:S02]  /*7010*/  FMUL.FTZ R77, R171, R74 ;  /* 0x0000004aab4d7220 */ /* 0x000fe40000410000 */
[C---:B------:R-:W-:Y:S02]  /*7020*/  FFMA.FTZ R74, R131.reuse, R187, -R72 ;  /* 0x000000bb834a7223 */ /* 0x040fe40000010848 */
[----:B------:R-:W-:Y:S02]  /*7030*/  FADD.FTZ R19, R78, R19 ;  /* 0x000000134e137221 */ /* 0x000fe40000010000 */
[C---:B------:R-:W-:Y:S02]  /*7040*/  FMUL.FTZ R80, R54.reuse, R80 ;  /* 0x0000005036507220 */ /* 0x040fe40000410000 */
[----:B------:R-:W-:Y:S02]  /*7050*/  FFMA.FTZ R135, R131, R186, R132 ;  /* 0x000000ba83877223 */ /* 0x000fe40000010084 */
[----:B------:R-:W-:-:S02]  /*7060*/  FMUL.FTZ R78, R54, R183 ;  /* 0x000000b7364e7220 */ /* 0x000fc40000410000 */
[----:B------:R-:W-:Y:S02]  /*7070*/  FADD.FTZ R189, R189, R74 ;  /* 0x0000004abdbd7221 */ /* 0x000fe40000010000 */
[C---:B------:R-:W-:Y:S02]  /*7080*/  FMUL.FTZ R73, R171.reuse, R80 ;  /* 0x00000050ab497220 */ /* 0x040fe40000410000 */
[----:B------:R-:W-:Y:S02]  /*7090*/  FADD.FTZ R135, -R188, R135 ;  /* 0x00000087bc877221 */ /* 0x000fe40000010100 */
[-C--:B------:R-:W-:Y:S02]  /*70a0*/  FMUL.FTZ R171, R171, R78.reuse ;  /* 0x0000004eabab7220 */ /* 0x080fe40000410000 */
[----:B------:R-:W-:Y:S02]  /*70b0*/  FMUL.FTZ R74, R130, -R189 ;  /* 0x800000bd824a7220 */ /* 0x000fe40000410000 */
[----:B------:R-:W-:-:S02]  /*70c0*/  FFMA.FTZ R72, R75, R78, R73 ;  /* 0x0000004e4b487223 */ /* 0x000fc40000010049 */
[-C--:B------:R-:W-:Y:S02]  /*70d0*/  FMUL.FTZ R130, R130, -R135.reuse ;  /* 0x8000008782827220 */ /* 0x080fe40000410000 */
[C---:B------:R-:W-:Y:S02]  /*70e0*/  FFMA.FTZ R73, R75.reuse, R80, -R171 ;  /* 0x000000504b497223 */ /* 0x040fe400000108ab */
[----:B------:R-:W-:Y:S02]  /*70f0*/  FFMA.FTZ R76, R75, R76, R77 ;  /* 0x0000004c4b4c7223 */ /* 0x000fe4000001004d */
[C---:B------:R-:W-:Y:S02]  /*7100*/  FFMA.FTZ R75, R129.reuse, R135, R74 ;  /* 0x00000087814b7223 */ /* 0x040fe4000001004a */
[----:B------:R-:W-:Y:S02]  /*7110*/  FFMA.FTZ R130, R129, R189, -R130 ;  /* 0x000000bd81827223 */ /* 0x000fe40000010882 */
[----:B------:R-:W-:-:S02]  /*7120*/  FADD.FTZ R190, -R190, R75 ;  /* 0x0000004bbebe7221 */ /* 0x000fc40000010100 */
[----:B------:R-:W-:Y:S01]  /*7130*/  FMUL.FTZ R133, R79, R80 ;  /* 0x000000504f857220 */ /* 0x000fe20000410000 */
[----:B------:R-:W-:Y:S01]  /*7140*/  PRMT R80, RZ, 0x5410, R57 ;  /* 0x00005410ff507816 */ /* 0x000fe20000000039 */
[----:B------:R-:W-:Y:S02]  /*7150*/  FADD.FTZ R191, R191, R130 ;  /* 0x00000082bfbf7221 */ /* 0x000fe40000010000 */
[C---:B------:R-:W-:Y:S02]  /*7160*/  FMUL.FTZ R74, R128.reuse, -R190 ;  /* 0x800000be804a7220 */ /* 0x040fe40000410000 */
[C---:B------:R-:W-:Y:S02]  /*7170*/  FMUL.FTZ R131, R79.reuse, R78 ;  /* 0x0000004e4f837220 */ /* 0x040fe40000410000 */
[----:B------:R-:W-:Y:S02]  /*7180*/  FMUL.FTZ R128, R128, -R191 ;  /* 0x800000bf80807220 */ /* 0x000fe40000410000 */
[----:B------:R-:W-:-:S02]  /*7190*/  FFMA.FTZ R78, R79, R169, R76 ;  /* 0x000000a94f4e7223 */ /* 0x000fc4000001004c */
[----:B------:R-:W-:Y:S02]  /*71a0*/  FMUL.FTZ R76, R53, R80 ;  /* 0x00000050354c7220 */ /* 0x000fe40000410000 */
[C---:B------:R-:W-:Y:S02]  /*71b0*/  FFMA.FTZ R74, R127.reuse, R191, -R74 ;  /* 0x000000bf7f4a7223 */ /* 0x040fe4000001084a */
[C---:B------:R-:W-:Y:S02]  /*71c0*/  FMUL.FTZ R75, R170.reuse, R184 ;  /* 0x000000b8aa4b7220 */ /* 0x040fe40000410000 */
[----:B------:R-:W-:Y:S02]  /*71d0*/  FFMA.FTZ R127, R127, R190, R128 ;  /* 0x000000be7f7f7223 */ /* 0x000fe40000010080 */
[----:B------:R-:W-:Y:S02]  /*71e0*/  FFMA.FTZ R170, R170, -R76, R217 ;  /* 0x8000004caaaa7223 */ /* 0x000fe400000100d9 */
[----:B------:R-:W-:-:S02]  /*71f0*/  FADD.FTZ R193, R193, R74 ;  /* 0x0000004ac1c17221 */ /* 0x000fc40000010000 */
[----:B------:R-:W-:Y:S02]  /*7200*/  FFMA.FTZ R76, R168, -R76, R235 ;  /* 0x8000004ca84c7223 */ /* 0x000fe400000100eb */
[----:B------:R-:W-:Y:S02]  /*7210*/  FMUL.FTZ R74, R184, UR45 ;  /* 0x0000002db84a7c20 */ /* 0x000fe40008410000 */
[----:B------:R-:W-:Y:S02]  /*7220*/  FFMA.FTZ R168, R168, R185, R75 ;  /* 0x000000b9a8a87223 */ /* 0x000fe4000001004b */
[----:B------:R-:W-:Y:S02]  /*7230*/  FADD.FTZ R192, -R192, R127 ;  /* 0x0000007fc0c07221 */ /* 0x000fe40000010100 */
[C---:B------:R-:W-:Y:S02]  /*7240*/  FMUL.FTZ R75, R185.reuse, UR45 ;  /* 0x0000002db94b7c20 */ /* 0x040fe40008410000 */
[----:B------:R-:W-:-:S02]  /*7250*/  FFMA.FTZ R77, R185, UR44, R74 ;  /* 0x0000002cb94d7c23 */ /* 0x000fc4000801004a */
[----:B------:R-:W-:Y:S02]  /*7260*/  FMUL.FTZ R74, R126, -R192 ;  /* 0x800000c07e4a7220 */ /* 0x000fe40000410000 */
[----:B------:R-:W-:Y:S02]  /*7270*/  FFMA.FTZ R75, R184, UR44, -R75 ;  /* 0x0000002cb84b7c23 */ /* 0x000fe4000801084b */
[-C--:B------:R-:W-:Y:S02]  /*7280*/  FMUL.FTZ R126, R126, -R193.reuse ;  /* 0x800000c17e7e7220 */ /* 0x080fe40000410000 */
[----:B------:R-:W-:Y:S02]  /*7290*/  FADD.FTZ R21, R78, R21 ;  /* 0x000000154e157221 */ /* 0x000fe40000010000 */
[----:B------:R-:W-:Y:S02]  /*72a0*/  FFMA.FTZ R74, R125, R193, -R74 ;  /* 0x000000c17d4a7223 */ /* 0x000fe4000001084a */
[----:B------:R-:W-:-:S02]  /*72b0*/  FMUL.FTZ R78, R170, R75 ;  /* 0x0000004baa4e7220 */ /* 0x000fc40000410000 */
        /* <DEDUP_REMOVED lines=9> */
[----:B------:R-:W-:Y:S01]  /*7350*/  FMUL.FTZ R129, R53, R184 ;  /* 0x000000b835817220 */ /* 0x000fe20000410000 */
[----:B------:R-:W-:Y:S01]  /*7360*/  IADD3 R184, R113, 0xc00, RZ ;  /* 0x00000c0071b87810 */ /* 0x000fe20007ffe0ff */
[----:B------:R-:W-:Y:S02]  /*7370*/  FMUL.FTZ R74, R122, -R196 ;  /* 0x800000c47a4a7220 */ /* 0x000fe40000410000 */
[----:B------:R-:W-:-:S02]  /*7380*/  FMUL.FTZ R127, R53, R185 ;  /* 0x000000b9357f7220 */ /* 0x000fc40000410000 */
[----:B------:R-:W-:Y:S02]  /*7390*/  FMUL.FTZ R122, R122, -R197 ;  /* 0x800000c57a7a7220 */ /* 0x000fe40000410000 */
[C---:B------:R-:W-:Y:S02]  /*73a0*/  FMUL.FTZ R240, R170.reuse, R129 ;  /* 0x00000081aaf07220 */ /* 0x040fe40000410000 */
[C---:B------:R-:W-:Y:S02]  /*73b0*/  FFMA.FTZ R74, R121.reuse, R197, -R74 ;  /* 0x000000c5794a7223 */ /* 0x040fe4000001084a */
[----:B------:R-:W-:Y:S02]  /*73c0*/  FMUL.FTZ R170, R170, R127 ;  /* 0x0000007faaaa7220 */ /* 0x000fe40000410000 */
[----:B------:R-:W-:Y:S02]  /*73d0*/  FFMA.FTZ R77, R76, R77, R78 ;  /* 0x0000004d4c4d7223 */ /* 0x000fe4000001004e */
[----:B------:R-:W-:-:S02]  /*73e0*/  FFMA.FTZ R121, R121, R196, R122 ;  /* 0x000000c479797223 */ /* 0x000fc4000001007a */
[----:B------:R-:W-:Y:S02]  /*73f0*/  FMUL.FTZ R75, R187, UR45 ;  /* 0x0000002dbb4b7c20 */ /* 0x000fe40008410000 */
[----:B------:R-:W-:Y:S02]  /*7400*/  FADD.FTZ R199, R199, R74 ;  /* 0x0000004ac7c77221 */ /* 0x000fe40000010000 */
[C---:B------:R-:W-:Y:S02]  /*7410*/  FFMA.FTZ R240, R76.reuse, R127, R240 ;  /* 0x0000007f4cf07223 */ /* 0x040fe400000100f0 */
[----:B------:R-:W-:Y:S01]  /*7420*/  FFMA.FTZ R125, R76, R129, -R170 ;  /* 0x000000814c7d7223 */ /* 0x000fe200000108aa */
[----:B------:R-:W-:Y:S01]  /*7430*/  IADD3 R170, R113, 0xa80, RZ ;  /* 0x00000a8071aa7810 */ /* 0x000fe20007ffe0ff */
[----:B------:R-:W-:Y:S02]  /*7440*/  FMUL.FTZ R74, R186, UR45 ;  /* 0x0000002dba4a7c20 */ /* 0x000fe40008410000 */
[----:B------:R-:W-:-:S02]  /*7450*/  FMUL.FTZ R127, R80, R127 ;  /* 0x0000007f507f7220 */ /* 0x000fc40000410000 */
[C---:B------:R-:W-:Y:S02]  /*7460*/  FMUL.FTZ R129, R80.reuse, R129 ;  /* 0x0000008150817220 */ /* 0x040fe40000410000 */
[----:B------:R-:W-:Y:S02]  /*7470*/  FFMA.FTZ R79, R80, R168, R77 ;  /* 0x000000a8504f7223 */ /* 0x000fe4000001004d */
[----:B------:R-:W-:Y:S02]  /*7480*/  FADD.FTZ R198, -R198, R121 ;  /* 0x00000079c6c67221 */ /* 0x000fe40000010100 */
[----:B------:R-:W-:Y:S02]  /*7490*/  FFMA.FTZ R80, R186, UR44, -R75 ;  /* 0x0000002cba507c23 */ /* 0x000fe4000801084b */
[----:B------:R-:W-:Y:S02]  /*74a0*/  FMUL.FTZ R75, R120, -R199 ;  /* 0x800000c7784b7220 */ /* 0x000fe40000410000 */
[----:B------:R-:W-:-:S02]  /*74b0*/  FFMA.FTZ R78, R187, UR44, R74 ;  /* 0x0000002cbb4e7c23 */ /* 0x000fc4000801004a */
[-C--:B------:R-:W-:Y:S02]  /*74c0*/  FMUL.FTZ R74, R120, -R198.reuse ;  /* 0x800000c6784a7220 */ /* 0x080fe40000410000 */
[----:B------:R-:W-:Y:S02]  /*74d0*/  FMUL.FTZ R77, R100, R81 ;  /* 0x00000051644d7220 */ /* 0x000fe40000410000 */
[C---:B------:R-:W-:Y:S02]  /*74e0*/  FFMA.FTZ R75, R119.reuse, R198, R75 ;  /* 0x000000c6774b7223 */ /* 0x040fe4000001004b */
[----:B------:R-:W-:Y:S02]  /*74f0*/  FFMA.FTZ R74, R119, R199, -R74 ;  /* 0x000000c7774a7223 */ /* 0x000fe4000001084a */
[----:B------:R-:W-:Y:S02]  /*7500*/  FMUL.FTZ R76, R167, R186 ;  /* 0x000000baa74c7220 */ /* 0x000fe40000410000 */
[----:B------:R-:W-:-:S02]  /*7510*/  FMUL.FTZ R175, R82, R175 ;  /* 0x000000af52af7220 */ /* 0x000fc40000410000 */
[----:B------:R-:W-:Y:S02]  /*7520*/  FFMA.FTZ R167, R167, -R77, R230 ;  /* 0x8000004da7a77223 */ /* 0x000fe400000100e6 */
[----:B------:R-:W-:Y:S02]  /*7530*/  FMUL.FTZ R186, R100, R186 ;  /* 0x000000ba64ba7220 */ /* 0x000fe40000410000 */
[----:B------:R-:W-:Y:S02]  /*7540*/  FADD.FTZ R200, -R200, R75 ;  /* 0x0000004bc8c87221 */ /* 0x000fe40000010100 */
[----:B------:R-:W-:Y:S02]  /*7550*/  FMUL.FTZ R82, R100, R187 ;  /* 0x000000bb64527220 */ /* 0x000fe40000410000 */
[----:B------:R-:W-:Y:S02]  /*7560*/  FADD.FTZ R201, R201, R74 ;  /* 0x0000004ac9c97221 */ /* 0x000fe40000010000 */
[----:B------:R-:W-:-:S02]  /*7570*/  FMUL.FTZ R121, R167, R186 ;  /* 0x000000baa7797220 */ /* 0x000fc40000410000 */
[----:B------:R-:W-:Y:S02]  /*7580*/  FMUL.FTZ R80, R167, R80 ;  /* 0x00000050a7507220 */ /* 0x000fe40000410000 */
[C---:B------:R-:W-:Y:S02]  /*7590*/  FMUL.FTZ R74, R118.reuse, -R200 ;  /* 0x800000c8764a7220 */ /* 0x040fe40000410000 */
[----:B------:R-:W-:Y:S02]  /*75a0*/  FFMA.FTZ R77, R165, -R77, R212 ;  /* 0x8000004da54d7223 */ /* 0x000fe400000100d4 */
[----:B------:R-:W-:Y:S02]  /*75b0*/  FMUL.FTZ R167, R167, R82 ;  /* 0x00000052a7a77220 */ /* 0x000fe40000410000 */
[----:B------:R-:W-:Y:S01]  /*75c0*/  FFMA.FTZ R34, R49, R176, R34 ;  /* 0x000000b031227223 */ /* 0x000fe20000010022 */
[----:B------:R-:W-:Y:S01]  /*75d0*/  PRMT R176, RZ, 0x5410, R56 ;  /* 0x00005410ffb07816 */ /* 0x000fe20000000038 */
[----:B------:R-:W-:-:S02]  /*75e0*/  FMUL.FTZ R118, R118, -R201 ;  /* 0x800000c976767220 */ /* 0x000fc40000410000 */
[----:B------:R-:W-:Y:S02]  /*75f0*/  FFMA.FTZ R74, R137, R201, -R74 ;  /* 0x000000c9894a7223 */ /* 0x000fe4000001084a */
[C---:B------:R-:W-:Y:S02]  /*7600*/  FFMA.FTZ R121, R77.reuse, R82, R121 ;  /* 0x000000524d797223 */ /* 0x040fe40000010079 */
[----:B------:R-:W-:Y:S02]  /*7610*/  FFMA.FTZ R120, R77, R186, -R167 ;  /* 0x000000ba4d787223 */ /* 0x000fe400000108a7 */
[----:B------:R-:W-:Y:S02]  /*7620*/  FFMA.FTZ R76, R165, R187, R76 ;  /* 0x000000bba54c7223 */ /* 0x000fe4000001004c */
[----:B------:R-:W-:Y:S02]  /*7630*/  FFMA.FTZ R77, R77, R78, R80 ;  /* 0x0000004e4d4d7223 */ /* 0x000fe40000010050 */
[----:B------:R-:W-:-:S02]  /*7640*/  FFMA.FTZ R137, R137, R200, R118 ;  /* 0x000000c889897223 */ /* 0x000fc40000010076 */
[----:B------:R-:W-:Y:S02]  /*7650*/  FMUL.FTZ R78, R189, UR45 ;  /* 0x0000002dbd4e7c20 */ /* 0x000fe40008410000 */
[----:B------:R-:W-:Y:S02]  /*7660*/  FMUL.FTZ R75, R55, R176 ;  /* 0x000000b0374b7220 */ /* 0x000fe40000410000 */
[----:B------:R-:W-:Y:S02]  /*7670*/  FADD.FTZ R203, R203, R74 ;  /* 0x0000004acbcb7221 */ /* 0x000fe40000010000 */
[----:B------:R-:W-:Y:S02]  /*7680*/  FMUL.FTZ R74, R135, UR45 ;  /* 0x0000002d874a7c20 */ /* 0x000fe40008410000 */
[----:B------:R-:W-:Y:S02]  /*7690*/  FFMA.FTZ R180, R81, R76, R77 ;  /* 0x0000004c51b47223 */ /* 0x000fe4000001004d */
[----:B------:R-:W-:-:S02]  /*76a0*/  FADD.FTZ R202, -R202, R137 ;  /* 0x00000089caca7221 */ /* 0x000fc40000010100 */
[----:B------:R-:W-:Y:S02]  /*76b0*/  FFMA.FTZ R39, R100, R76, R39 ;  /* 0x0000004c64277223 */ /* 0x000fe40000010027 */
[C---:B------:R-:W-:Y:S02]  /*76c0*/  FMUL.FTZ R182, R166.reuse, R135 ;  /* 0x00000087a6b67220 */ /* 0x040fe40000410000 */
[----:B------:R-:W-:Y:S02]  /*76d0*/  FFMA.FTZ R77, R135, UR44, -R78 ;  /* 0x0000002c874d7c23 */ /* 0x000fe4000801084e */
[-C--:B------:R-:W-:Y:S01]  /*76e0*/  FFMA.FTZ R76, R166, -R75.reuse, R211 ;  /* 0x8000004ba64c7223 */ /* 0x080fe200000100d3 */
[----:B------:R-:W-:Y:S01]  /*76f0*/  IADD3 R166, R113, 0x980, RZ ;  /* 0x0000098071a67810 */ /* 0x000fe20007ffe0ff */
[----:B------:R-:W-:Y:S02]  /*7700*/  FFMA.FTZ R234, R164, -R75, R227 ;  /* 0x8000004ba4ea7223 */ /* 0x000fe400000100e3 */
[----:B------:R-:W-:-:S02]  /*7710*/  FMUL.FTZ R135, R55, R135 ;  /* 0x0000008737877220 */ /* 0x000fc40000410000 */
[----:B------:R-:W-:Y:S02]  /*7720*/  FMUL.FTZ R137, R55, R189 ;  /* 0x000000bd37897220 */ /* 0x000fe40000410000 */
[----:B------:R-:W-:Y:S02]  /*7730*/  FFMA.FTZ R75, R189, UR44, R74 ;  /* 0x0000002cbd4b7c23 */ /* 0x000fe4000801004a */
[C---:B------:R-:W-:Y:S02]  /*7740*/  FMUL.FTZ R74, R138.reuse, -R202 ;  /* 0x800000ca8a4a7220 */ /* 0x040fe40000410000 */
[----:B------:R-:W-:Y:S02]  /*7750*/  FMUL.FTZ R138, R138, -R203 ;  /* 0x800000cb8a8a7220 */ /* 0x000fe40000410000 */
[C---:B------:R-:W-:Y:S02]  /*7760*/  FMUL.FTZ R122, R76.reuse, R135 ;  /* 0x000000874c7a7220 */ /* 0x040fe40000410000 */
[----:B------:R-:W-:-:S02]  /*7770*/  FMUL.FTZ R118, R76, R137 ;  /* 0x000000894c767220 */ /* 0x000fc40000410000 */
[----:B------:R-:W-:Y:S02]  /*7780*/  FMUL.FTZ R77, R76, R77 ;  /* 0x0000004d4c4d7220 */ /* 0x000fe40000410000 */
[C---:B------:R-:W-:Y:S02]  /*7790*/  FFMA.FTZ R74, R139.reuse, R203, -R74 ;  /* 0x000000cb8b4a7223 */ /* 0x040fe4000001084a */
[----:B------:R-:W-:Y:S01]  /*77a0*/  FFMA.FTZ R139, R139, R202, R138 ;  /* 0x000000ca8b8b7223 */ /* 0x000fe2000001008a */
[----:B------:R-:W-:Y:S01]  /*77b0*/  IADD3 R138, R113, 0x680, RZ ;  /* 0x00000680718a7810 */ /* 0x000fe20007ffe0ff */
[C---:B------:R-:W-:Y:S02]  /*77c0*/  FFMA.FTZ R122, R234.reuse, R137, R122 ;  /* 0x00000089ea7a7223 */ /* 0x040fe4000001007a */
[C---:B------:R-:W-:Y:S02]  /*77d0*/  FFMA.FTZ R118, R234.reuse, R135, -R118 ;  /* 0x00000087ea767223 */ /* 0x040fe40000010876 */
[----:B------:R-:W-:Y:S01]  /*77e0*/  FFMA.FTZ R234, R234, R75, R77 ;  /* 0x0000004beaea7223 */ /* 0x000fe2000001004d */
[C---:B------:R-:W-:Y:S01]  /*77f0*/  IADD3 R77, R218.reuse, 0x2, RZ ;  /* 0x00000002da4d7810 */ /* 0x040fe20007ffe0ff */
[----:B------:R-:W-:Y:S01]  /*7800*/  FMUL.FTZ R92, R109, R102 ;  /* 0x000000666d5c7220 */ /* 0x000fe20000410000 */
[----:B------:R-:W-:Y:S01]  /*7810*/  IADD3 R75, R218, 0x1, RZ ;  /* 0x00000001da4b7810 */ /* 0x000fe20007ffe0ff */
[----:B------:R-:W-:-:S02]  /*7820*/  FADD.FTZ R204, -R204, R139 ;  /* 0x0000008bcccc7221 */ /* 0x000fc40000010100 */
[----:B------:R-:W-:Y:S01]  /*7830*/  FMUL.FTZ R119, R81, R186 ;  /* 0x000000ba51777220 */ /* 0x000fe20000410000 */
[-C--:B------:R-:W-:Y:S01]  /*7840*/  LEA.HI.SX32 R186, R77, R218.reuse, 0x1b ;  /* 0x000000da4dba7211 */ /* 0x080fe200078fdaff */
[----:B------:R-:W-:Y:S01]  /*7850*/  FMUL.FTZ R90, R110, R95 ;  /* 0x0000005f6e5a7220 */ /* 0x000fe20000410000 */
[----:B------:R-:W-:Y:S01]  /*7860*/  LEA.HI.SX32 R236, R75, R218, 0x1b ;  /* 0x000000da4bec7211 */ /* 0x000fe200078fdaff */
[-C--:B------:R-:W-:Y:S02]  /*7870*/  FFMA.FTZ R93, R140, -R92.reuse, R207 ;  /* 0x8000005c8c5d7223 */ /* 0x080fe400000100cf */
[----:B------:R-:W-:Y:S02]  /*7880*/  FADD.FTZ R205, R205, R74 ;  /* 0x0000004acdcd7221 */ /* 0x000fe40000010000 */
[----:B------:R-:W-:Y:S02]  /*7890*/  FFMA.FTZ R92, R150, -R92, R97 ;  /* 0x8000005c965c7223 */ /* 0x000fe40000010061 */
[----:B------:R-:W-:-:S02]  /*78a0*/  FMUL.FTZ R77, R109, R204 ;  /* 0x000000cc6d4d7220 */ /* 0x000fc40000410000 */
[----:B------:R-:W-:Y:S01]  /*78b0*/  FADD.FTZ R22, R79, R22 ;  /* 0x000000164f167221 */ /* 0x000fe20000010000 */
[C---:B------:R-:W-:Y:S01]  /*78c0*/  IADD3 R79, R218.reuse, 0x3, RZ ;  /* 0x00000003da4f7810 */ /* 0x040fe20007ffe0ff */
[-C--:B------:R-:W-:Y:S02]  /*78d0*/  FFMA.FTZ R91, R151, -R90.reuse, R96 ;  /* 0x8000005a975b7223 */ /* 0x080fe40000010060 */
[----:B------:R-:W-:Y:S01]  /*78e0*/  FFMA.FTZ R90, R149, -R90, R208 ;  /* 0x8000005a955a7223 */ /* 0x000fe200000100d0 */
[-C--:B------:R-:W-:Y:S01]  /*78f0*/  LEA.HI.SX32 R188, R79, R218.reuse, 0x1b ;  /* 0x000000da4fbc7211 */ /* 0x080fe200078fdaff */
[----:B------:R-:W-:Y:S01]  /*7900*/  FMUL.FTZ R75, R109, R205 ;  /* 0x000000cd6d4b7220 */ /* 0x000fe20000410000 */
[----:B------:R-:W-:Y:S01]  /*7910*/  LEA.HI.SX32 R218, R218, R218, 0x1b ;  /* 0x000000dadada7211 */ /* 0x000fe200078fdaff */
[----:B------:R-:W-:Y:S02]  /*7920*/  FMUL.FTZ R80, R110, R202 ;  /* 0x000000ca6e507220 */ /* 0x000fe40000410000 */
[----:B------:R-:W-:-:S02]  /*7930*/  FMUL.FTZ R74, R92, R77 ;  /* 0x0000004d5c4a7220 */ /* 0x000fc40000410000 */
[----:B------:R-:W-:Y:S02]  /*7940*/  FMUL.FTZ R78, R110, R203 ;  /* 0x000000cb6e4e7220 */ /* 0x000fe40000410000 */
[----:B------:R-:W-:Y:S02]  /*7950*/  FMUL.FTZ R79, R90, R80 ;  /* 0x000000505a4f7220 */ /* 0x000fe40000410000 */
[----:B------:R-:W-:Y:S02]  /*7960*/  FFMA.FTZ R74, R93, R75, R74 ;  /* 0x0000004b5d4a7223 */ /* 0x000fe4000001004a */
[----:B------:R-:W-:Y:S02]  /*7970*/  FFMA.FTZ R79, R91, R78, R79 ;  /* 0x0000004e5b4f7223 */ /* 0x000fe4000001004f */
[----:B------:R-:W-:Y:S02]  /*7980*/  FADD.FTZ R74, RZ, R74 ;  /* 0x0000004aff4a7221 */ /* 0x000fe40000010000 */
[----:B------:R-:W-:-:S02]  /*7990*/  FMUL.FTZ R88, R107, R94 ;  /* 0x0000005e6b587220 */ /* 0x000fc40000410000 */
[----:B------:R-:W-:Y:S02]  /*79a0*/  FMUL.FTZ R76, R92, R75 ;  /* 0x0000004b5c4c7220 */ /* 0x000fe40000410000 */
[----:B------:R-:W-:Y:S02]  /*79b0*/  FMUL.FTZ R123, R81, R82 ;  /* 0x00000052517b7220 */ /* 0x000fe40000410000 */
[----:B------:R-:W-:Y:S02]  /*79c0*/  FADD.FTZ R81, R74, R79 ;  /* 0x0000004f4a517221 */ /* 0x000fe40000010000 */
[----:B------:R-:W-:Y:S02]  /*79d0*/  FFMA.FTZ R89, R154, -R88, R99 ;  /* 0x800000589a597223 */ /* 0x000fe40000010063 */
[----:B------:R-:W-:Y:S02]  /*79e0*/  FMUL.FTZ R139, R107, R200 ;  /* 0x000000c86b8b7220 */ /* 0x000fe40000410000 */
[----:B------:R-:W-:-:S02]  /*79f0*/  FMUL.FTZ R74, R90, R78 ;  /* 0x0000004e5a4a7220 */ /* 0x000fc40000410000 */
[----:B------:R-:W-:Y:S02]  /*7a00*/  FFMA.FTZ R76, R93, R77, -R76 ;  /* 0x0000004d5d4c7223 */ /* 0x000fe4000001084c */
[----:B------:R-:W-:Y:S02]  /*7a10*/  FMUL.FTZ R83, R107, R201 ;  /* 0x000000c96b537220 */ /* 0x000fe40000410000 */
[----:B------:R-:W-:Y:S02]  /*7a20*/  FMUL.FTZ R75, R102, R75 ;  /* 0x0000004b664b7220 */ /* 0x000fe40000410000 */
[----:B------:R-:W-:Y:S02]  /*7a30*/  FFMA.FTZ R88, R152, -R88, R213 ;  /* 0x8000005898587223 */ /* 0x000fe400000100d5 */
[----:B------:R-:W-:Y:S01]  /*7a40*/  FMUL.FTZ R82, R89, R139 ;  /* 0x0000008b59527220 */ /* 0x000fe20000410000 */
[----:B------:R0:W-:Y:S01]  /*7a50*/  STS [R218.X4+0x4200], R75 ;  /* 0x0042004bda007388 */ /* 0x0001e20000004800 */
[----:B------:R-:W-:-:S02]  /*7a60*/  FFMA.FTZ R79, R91, R80, -R74 ;  /* 0x000000505b4f7223 */ /* 0x000fc4000001084a */
[----:B------:R-:W-:Y:S02]  /*7a70*/  FADD.FTZ R76, RZ, R76 ;  /* 0x0000004cff4c7221 */ /* 0x000fe40000010000 */
[-C--:B------:R-:W-:Y:S02]  /*7a80*/  FMUL.FTZ R74, R89, R83.reuse ;  /* 0x00000053594a7220 */ /* 0x080fe40000410000 */
[----:B------:R-:W-:Y:S02]  /*7a90*/  FFMA.FTZ R82, R88, R83, R82 ;  /* 0x0000005358527223 */ /* 0x000fe40000010052 */
[----:B------:R-:W-:Y:S02]  /*7aa0*/  FMUL.FTZ R77, R102, R77 ;  /* 0x0000004d664d7220 */ /* 0x000fe40000410000 */
[----:B------:R-:W-:Y:S02]  /*7ab0*/  FADD.FTZ R76, R76, R79 ;  /* 0x0000004f4c4c7221 */ /* 0x000fe40000010000 */
[----:B0-----:R-:W-:Y:S01]  /*7ac0*/  FFMA.FTZ R75, R88, R139, -R74 ;  /* 0x0000008b584b7223 */ /* 0x001fe2000001084a */
[----:B------:R0:W-:Y:S01]  /*7ad0*/  STS [R236.X4+0x4204], R77 ;  /* 0x0042044dec007388 */ /* 0x0001e20000004800 */
[----:B------:R-:W-:-:S02]  /*7ae0*/  FADD.FTZ R81, R81, R82 ;  /* 0x0000005251517221 */ /* 0x000fc40000010000 */
[----:B------:R-:W-:Y:S02]  /*7af0*/  FMUL.FTZ R82, R108, R198 ;  /* 0x000000c66c527220 */ /* 0x000fe40000410000 */
[----:B------:R-:W-:Y:S02]  /*7b00*/  FADD.FTZ R76, R76, R75 ;  /* 0x0000004b4c4c7221 */ /* 0x000fe40000010000 */
[----:B------:R-:W-:Y:S02]  /*7b10*/  FMUL.FTZ R74, R108, R199 ;  /* 0x000000c76c4a7220 */ /* 0x000fe40000410000 */
[C---:B------:R-:W-:Y:S02]  /*7b20*/  FMUL.FTZ R75, R95.reuse, R78 ;  /* 0x0000004e5f4b7220 */ /* 0x040fe40000410000 */
[----:B0-----:R-:W-:Y:S02]  /*7b30*/  FMUL.FTZ R77, R95, R80 ;  /* 0x000000505f4d7220 */ /* 0x001fe40000410000 */
[----:B------:R-:W-:Y:S01]  /*7b40*/  FMUL.FTZ R83, R94, R83 ;  /* 0x000000535e537220 */ /* 0x000fe20000410000 */
[----:B------:R-:W-:Y:S01]  /*7b50*/  STS [R186.X4+0x4208], R75 ;  /* 0x0042084bba007388 */ /* 0x000fe20000004800 */
[----:B------:R-:W-:-:S02]  /*7b60*/  FMUL.FTZ R79, R86, R82 ;  /* 0x00000052564f7220 */ /* 0x000fc40000410000 */
[-C--:B------:R-:W-:Y:S01]  /*7b70*/  FMUL.FTZ R84, R86, R74.reuse ;  /* 0x0000004a56547220 */ /* 0x080fe20000410000 */
[----:B------:R-:W-:Y:S01]  /*7b80*/  STS [R188.X4+0x420c], R77 ;  /* 0x00420c4dbc007388 */ /* 0x000fe20000004800 */
[C---:B------:R-:W-:Y:S02]  /*7b90*/  FFMA.FTZ R124, R85.reuse, R74, R79 ;  /* 0x0000004a557c7223 */ /* 0x040fe4000001004f */
[----:B------:R-:W-:Y:S01]  /*7ba0*/  FFMA.FTZ R79, R85, R82, -R84 ;  /* 0x00000052554f7223 */ /* 0x000fe20000010854 */
[----:B------:R0:W-:Y:S01]  /*7bb0*/  STS [R218.X4+0x4210], R83 ;  /* 0x00421053da007388 */ /* 0x0001e20000004800 */
[----:B------:R-:W-:Y:S01]  /*7bc0*/  PRMT R84, RZ, 0x5410, R62 ;  /* 0x00005410ff547816 */ /* 0x000fe2000000003e */
[----:B------:R-:W-:Y:S02]  /*7bd0*/  FADD.FTZ R124, R81, R124 ;  /* 0x0000007c517c7221 */ /* 0x000fe40000010000 */
[----:B------:R-:W-:Y:S01]  /*7be0*/  FADD.FTZ R126, R76, R79 ;  /* 0x0000004f4c7e7221 */ /* 0x000fe20000010000 */
[----:B------:R-:W-:Y:S01]  /*7bf0*/  STS [R218.X4+0x4248], R123 ;  /* 0x0042487bda007388 */ /* 0x000fe20000004800 */
[----:B------:R-:W-:-:S02]  /*7c00*/  FMUL.FTZ R81, R105, R84 ;  /* 0x0000005469517220 */ /* 0x000fc40000410000 */
[C---:B------:R-:W-:Y:S01]  /*7c10*/  FMUL.FTZ R167, R87.reuse, R82 ;  /* 0x0000005257a77220 */ /* 0x040fe20000410000 */
[----:B------:R1:W-:Y:S01]  /*7c20*/  STS [R218.X4+0x424c], R119 ;  /* 0x00424c77da007388 */ /* 0x0003e20000004800 */
[----:B0-----:R-:W-:Y:S01]  /*7c30*/  PRMT R83, RZ, 0x7610, R62 ;  /* 0x00007610ff537816 */ /* 0x001fe2000000003e */
[----:B------:R-:W-:Y:S02]  /*7c40*/  FMUL.FTZ R78, R106, R194 ;  /* 0x000000c26a4e7220 */ /* 0x000fe40000410000 */
[----:B------:R-:W-:Y:S01]  /*7c50*/  FFMA.FTZ R82, R156, -R81, R215 ;  /* 0x800000519c527223 */ /* 0x000fe200000100d7 */
[----:B------:R-:W-:Y:S01]  /*7c60*/  STS [R218.X4+0x421c], R167 ;  /* 0x00421ca7da007388 */ /* 0x000fe20000004800 */
[----:B------:R-:W-:Y:S02]  /*7c70*/  FMUL.FTZ R79, R106, R83 ;  /* 0x000000536a4f7220 */ /* 0x000fe40000410000 */
[----:B------:R-:W-:Y:S01]  /*7c80*/  FMUL.FTZ R165, R87, R74 ;  /* 0x0000004a57a57220 */ /* 0x000fe20000410000 */
[----:B------:R0:W-:Y:S01]  /*7c90*/  STS [R218.X4+0x4250], R127 ;  /* 0x0042507fda007388 */ /* 0x0001e20000004800 */
[-C--:B------:R-:W-:Y:S01]  /*7ca0*/  FFMA.FTZ R80, R157, -R79.reuse, R116 ;  /* 0x8000004f9d507223 */ /* 0x080fe20000010074 */
[----:B-1----:R-:W-:Y:S01]  /*7cb0*/  IADD3 R119, R113, 0x200, RZ ;  /* 0x0000020071777810 */ /* 0x002fe20007ffe0ff */
[----:B------:R-:W-:Y:S01]  /*7cc0*/  FFMA.FTZ R79, R159, -R79, R216 ;  /* 0x8000004f9f4f7223 */ /* 0x000fe200000100d8 */
[----:B------:R-:W-:Y:S01]  /*7cd0*/  STS [R218.X4+0x4218], R165 ;  /* 0x004218a5da007388 */ /* 0x000fe20000004800 */
[----:B------:R-:W-:-:S02]  /*7ce0*/  FFMA.FTZ R81, R158, -R81, R117 ;  /* 0x800000519e517223 */ /* 0x000fc40000010075 */
[----:B------:R-:W-:Y:S01]  /*7cf0*/  FMUL.FTZ R75, R105, R196 ;  /* 0x000000c4694b7220 */ /* 0x000fe20000410000 */
[----:B------:R1:W-:Y:S01]  /*7d00*/  STS [R218.X4+0x4254], R129 ;  /* 0x00425481da007388 */ /* 0x0003e20000004800 */
[----:B------:R-:W-:Y:S01]  /*7d10*/  FMUL.FTZ R76, R106, R195 ;  /* 0x000000c36a4c7220 */ /* 0x000fe20000410000 */
[----:B0-----:R-:W-:Y:S01]  /*7d20*/  LEA.HI.SX32 R127, R138, R113, 0x1b ;  /* 0x000000718a7f7211 */ /* 0x001fe200078fdaff */
[----:B------:R-:W-:Y:S01]  /*7d30*/  FMUL.FTZ R139, R94, R139 ;  /* 0x0000008b5e8b7220 */ /* 0x000fe20000410000 */
[----:B------:R0:W-:Y:S01]  /*7d40*/  STS [R218.X4+0x4258], R131 ;  /* 0x00425883da007388 */ /* 0x0001e20000004800 */
[----:B------:R-:W-:Y:S01]  /*7d50*/  FMUL.FTZ R77, R79, R78 ;  /* 0x0000004e4f4d7220 */ /* 0x000fe20000410000 */
[----:B------:R-:W-:Y:S01]  /*7d60*/  LEA.HI.SX32 R138, R184, R113, 0x1b ;  /* 0x00000071b88a7211 */ /* 0x000fe200078fdaff */
[----:B------:R-:W-:Y:S01]  /*7d70*/  FFMA.FTZ R37, R54, R169, R37 ;  /* 0x000000a936257223 */ /* 0x000fe20000010025 */
[----:B------:R2:W-:Y:S01]  /*7d80*/  STS [R218.X4+0x4214], R139 ;  /* 0x0042148bda007388 */ /* 0x0005e20000004800 */
[----:B------:R-:W-:Y:S01]  /*7d90*/  FMUL.FTZ R169, R105, R197 ;  /* 0x000000c569a97220 */ /* 0x000fe20000410000 */
[----:B-1----:R-:W-:Y:S01]  /*7da0*/  LEA.HI.SX32 R129, R144, R113, 0x1b ;  /* 0x0000007190817211 */ /* 0x002fe200078fdaff */
[----:B------:R-:W-:Y:S01]  /*7db0*/  FMUL.FTZ R74, R81, R75 ;  /* 0x0000004b514a7220 */ /* 0x000fe20000410000 */
[----:B------:R1:W-:Y:S01]  /*7dc0*/  STS [R218.X4+0x425c], R133 ;  /* 0x00425c85da007388 */ /* 0x0003e20000004800 */
[-C--:B------:R-:W-:Y:S01]  /*7dd0*/  FMUL.FTZ R167, R79, R76.reuse ;  /* 0x0000004c4fa77220 */ /* 0x080fe20000410000 */
[----:B0-----:R-:W-:Y:S01]  /*7de0*/  LEA.HI.SX32 R131, R148, R113, 0x1b ;  /* 0x0000007194837211 */ /* 0x001fe200078fdaff */
[----:B------:R-:W-:Y:S01]  /*7df0*/  FFMA.FTZ R165, R80, R76, R77 ;  /* 0x0000004c50a57223 */ /* 0x000fe2000001004d */
[----:B------:R0:W-:Y:S01]  /*7e00*/  STS [R218.X4+0x4260], R147 ;  /* 0x00426093da007388 */ /* 0x0001e20000004800 */
[----:B------:R-:W-:-:S02]  /*7e10*/  FMUL.FTZ R77, R84, R75 ;  /* 0x0000004b544d7220 */ /* 0x000fc40000410000 */
[-C--:B------:R-:W-:Y:S01]  /*7e20*/  FMUL.FTZ R171, R84, R169.reuse ;  /* 0x000000a954ab7220 */ /* 0x080fe20000410000 */
[----:B------:R-:W-:Y:S01]  /*7e30*/  STS [R218.X4+0x4264], R175 ;  /* 0x004264afda007388 */ /* 0x000fe20000004800 */
[----:B--2---:R-:W-:Y:S01]  /*7e40*/  FFMA.FTZ R139, R82, R169, R74 ;  /* 0x000000a9528b7223 */ /* 0x004fe2000001004a */
[----:B-1----:R-:W-:Y:S01]  /*7e50*/  LEA.HI.SX32 R133, R166, R113, 0x1b ;  /* 0x00000071a6857211 */ /* 0x002fe200078fdaff */
[-C--:B------:R-:W-:Y:S01]  /*7e60*/  FFMA.FTZ R167, R80, R78.reuse, -R167 ;  /* 0x0000004e50a77223 */ /* 0x080fe200000108a7 */
[----:B------:R1:W-:Y:S01]  /*7e70*/  STS [R218.X4+0x4224], R77 ;  /* 0x0042244dda007388 */ /* 0x0003e20000004800 */
[----:B------:R-:W-:Y:S01]  /*7e80*/  FMUL.FTZ R179, R83, R78 ;  /* 0x0000004e53b37220 */ /* 0x000fe20000410000 */
[----:B------:R-:W-:Y:S01]  /*7e90*/  PRMT R78, RZ, 0x5410, R63 ;  /* 0x00005410ff4e7816 */ /* 0x000fe2000000003f */
[----:B------:R-:W-:Y:S01]  /*7ea0*/  FMUL.FTZ R169, R81, R169 ;  /* 0x000000a951a97220 */ /* 0x000fe20000410000 */
[----:B------:R2:W-:Y:S01]  /*7eb0*/  STS [R218.X4+0x4220], R171 ;  /* 0x004220abda007388 */ /* 0x0005e20000004800 */
[----:B------:R-:W-:Y:S01]  /*7ec0*/  FMUL.FTZ R183, R101, R192 ;  /* 0x000000c065b77220 */ /* 0x000fe20000410000 */
[----:B0-----:R-:W-:Y:S01]  /*7ed0*/  IADD3 R147, R113, 0xf00, RZ ;  /* 0x00000f0071937810 */ /* 0x001fe20007ffe0ff */
[----:B------:R-:W-:Y:S01]  /*7ee0*/  FFMA.FTZ R169, R82, R75, -R169 ;  /* 0x0000004b52a97223 */ /* 0x000fe200000108a9 */
[----:B------:R-:W-:Y:S01]  /*7ef0*/  STS [R218.X4+0x422c], R179 ;  /* 0x00422cb3da007388 */ /* 0x000fe20000004800 */
[C---:B------:R-:W-:Y:S01]  /*7f00*/  FMUL.FTZ R75, R101.reuse, R78 ;  /* 0x0000004e654b7220 */ /* 0x040fe20000410000 */
[----:B-1----:R-:W-:Y:S01]  /*7f10*/  PRMT R77, RZ, 0x7610, R63 ;  /* 0x00007610ff4d7816 */ /* 0x002fe2000000003f */
[----:B------:R-:W-:Y:S01]  /*7f20*/  FMUL.FTZ R181, R101, R193 ;  /* 0x000000c165b57220 */ /* 0x000fe20000410000 */
[----:B------:R-:W-:Y:S01]  /*7f30*/  STS [R218.X4+0x4268], R173 ;  /* 0x004268adda007388 */ /* 0x000fe20000004800 */
[----:B------:R-:W-:-:S02]  /*7f40*/  FMUL.FTZ R187, R104, R190 ;  /* 0x000000be68bb7220 */ /* 0x000fc40000410000 */
[----:B--2---:R-:W-:Y:S01]  /*7f50*/  FMUL.FTZ R171, R83, R76 ;  /* 0x0000004c53ab7220 */ /* 0x004fe20000410000 */
[----:B------:R0:W-:Y:S01]  /*7f60*/  STS [R218.X4+0x426c], R145 ;  /* 0x00426c91da007388 */ /* 0x0001e20000004800 */
[----:B------:R-:W-:Y:S02]  /*7f70*/  FMUL.FTZ R74, R104, R77 ;  /* 0x0000004d684a7220 */ /* 0x000fe40000410000 */
[-C--:B------:R-:W-:Y:S01]  /*7f80*/  FFMA.FTZ R76, R162, -R75.reuse, R209 ;  /* 0x8000004ba24c7223 */ /* 0x080fe200000100d1 */
[----:B------:R1:W-:Y:S01]  /*7f90*/  STS [R218.X4+0x4228], R171 ;  /* 0x004228abda007388 */ /* 0x0003e20000004800 */
[----:B------:R-:W-:Y:S02]  /*7fa0*/  FFMA.FTZ R75, R160, -R75, R221 ;  /* 0x8000004ba04b7223 */ /* 0x000fe400000100dd */
[-C--:B------:R-:W-:Y:S01]  /*7fb0*/  FFMA.FTZ R226, R163, -R74.reuse, R224 ;  /* 0x8000004aa3e27223 */ /* 0x080fe200000100e0 */
[----:B------:R2:W-:Y:S01]  /*7fc0*/  STS [R218.X4+0x4270], R143 ;  /* 0x0042708fda007388 */ /* 0x0005e20000004800 */
[----:B------:R-:W-:Y:S01]  /*7fd0*/  FMUL.FTZ R128, R76, R183 ;  /* 0x000000b74c807220 */ /* 0x000fe20000410000 */
[----:B0-----:R-:W-:Y:S01]  /*7fe0*/  IADD3 R145, R113, 0xe80, RZ ;  /* 0x00000e8071917810 */ /* 0x001fe20007ffe0ff */
[----:B------:R-:W-:Y:S01]  /*7ff0*/  FFMA.FTZ R74, R161, -R74, R206 ;  /* 0x8000004aa14a7223 */ /* 0x000fe200000100ce */
[----:B------:R-:W-:Y:S01]  /*8000*/  STS [R218.X4+0x4274], R177 ;  /* 0x004274b1da007388 */ /* 0x000fe20000004800 */
[----:B------:R-:W-:Y:S01]  /*8010*/  FMUL.FTZ R179, R104, R191 ;  /* 0x000000bf68b37220 */ /* 0x000fe20000410000 */
[----:B------:R-:W-:Y:S01]  /*8020*/  LEA.HI.SX32 R144, R145, R113, 0x1b ;  /* 0x0000007191907211 */ /* 0x000fe200078fdaff */
[----:B------:R-:W-:Y:S01]  /*8030*/  FMUL.FTZ R130, R226, R187 ;  /* 0x000000bbe2827220 */ /* 0x000fe20000410000 */
[----:B------:R-:W-:Y:S01]  /*8040*/  STS [R218.X4+0x4278], R103 ;  /* 0x00427867da007388 */ /* 0x000fe20000004800 */
[-C--:B-1----:R-:W-:Y:S01]  /*8050*/  FFMA.FTZ R171, R75, R181.reuse, R128 ;  /* 0x000000b54bab7223 */ /* 0x082fe20000010080 */
[----:B--2---:R-:W-:Y:S01]  /*8060*/  IADD3 R143, R113, 0xe00, RZ ;  /* 0x00000e00718f7810 */ /* 0x004fe20007ffe0ff */
[----:B------:R-:W-:Y:S01]  /*8070*/  FMUL.FTZ R128, R76, R181 ;  /* 0x000000b54c807220 */ /* 0x000fe20000410000 */
[----:B------:R-:W-:Y:S01]  /*8080*/  STS [R218.X4+0x427c], R141 ;  /* 0x00427c8dda007388 */ /* 0x000fe20000004800 */
[----:B------:R-:W-:Y:S01]  /*8090*/  FADD.FTZ R126, R126, R169 ;  /* 0x000000a97e7e7221 */ /* 0x000fe20000010000 */
[----:B------:R-:W-:Y:S01]  /*80a0*/  LEA.HI.SX32 R143, R143, R113, 0x1b ;  /* 0x000000718f8f7211 */ /* 0x000fe200078fdaff */
[----:B------:R-:W-:Y:S01]  /*80b0*/  FFMA.FTZ R182, R164, R189, R182 ;  /* 0x000000bda4b67223 */ /* 0x000fe200000100b6 */
[----:B------:R-:W-:Y:S01]  /*80c0*/  IADD3 R164, R113, 0x900, RZ ;  /* 0x0000090071a47810 */ /* 0x000fe20007ffe0ff */
[----:B------:R-:W-:Y:S01]  /*80d0*/  FMUL.FTZ R185, R78, R181 ;  /* 0x000000b54eb97220 */ /* 0x000fe20000410000 */
[----:B------:R-:W-:Y:S01]  /*80e0*/  LEA.HI.SX32 R145, R147, R113, 0x1b ;  /* 0x0000007193917211 */ /* 0x000fe200078fdaff */
[----:B------:R-:W-:-:S02]  /*80f0*/  FMUL.FTZ R132, R226, R179 ;  /* 0x000000b3e2847220 */ /* 0x000fc40000410000 */
[-C--:B------:R-:W-:Y:S01]  /*8100*/  FFMA.FTZ R181, R74, R179.reuse, R130 ;  /* 0x000000b34ab57223 */ /* 0x080fe20000010082 */
[----:B------:R0:W-:Y:S01]  /*8110*/  STS [R218.X4+0x4230], R185 ;  /* 0x004230b9da007388 */ /* 0x0001e20000004800 */
[----:B------:R-:W-:Y:S01]  /*8120*/  FMUL.FTZ R189, R77, R179 ;  /* 0x000000b34dbd7220 */ /* 0x000fe20000410000 */
[----:B------:R-:W-:Y:S01]  /*8130*/  IADD3 R130, R113, 0x480, RZ ;  /* 0x0000048071827810 */ /* 0x000fe20007ffe0ff */
[----:B------:R-:W-:Y:S01]  /*8140*/  FFMA.FTZ R179, R75, R183, -R128 ;  /* 0x000000b74bb37223 */ /* 0x000fe20000010880 */
[C---:B------:R-:W-:Y:S01]  /*8150*/  IADD3 R128, R113.reuse, 0x400, RZ ;  /* 0x0000040071807810 */ /* 0x040fe20007ffe0ff */
[----:B------:R-:W-:Y:S01]  /*8160*/  FADD.FTZ R126, R126, R167 ;  /* 0x000000a77e7e7221 */ /* 0x000fe20000010000 */
[----:B------:R-:W-:Y:S01]  /*8170*/  STS [R218.X4+0x4238], R189 ;  /* 0x004238bdda007388 */ /* 0x000fe20000004800 */
[----:B------:R-:W-:Y:S01]  /*8180*/  FADD.FTZ R124, R124, R139 ;  /* 0x0000008b7c7c7221 */ /* 0x000fe20000010000 */
[-C--:B------:R-:W-:Y:S01]  /*8190*/  LEA.HI.SX32 R123, R130, R113.reuse, 0x1b ;  /* 0x00000071827b7211 */ /* 0x080fe200078fdaff */
[----:B------:R-:W-:Y:S01]  /*81a0*/  FADD.FTZ R126, R126, R179 ;  /* 0x000000b37e7e7221 */ /* 0x000fe20000010000 */
[----:B------:R-:W-:Y:S01]  /*81b0*/  LEA.HI.SX32 R130, R146, R113, 0x1b ;  /* 0x0000007192827211 */ /* 0x000fe200078fdaff */
[----:B0-----:R-:W-:Y:S01]  /*81c0*/  FFMA.FTZ R185, R74, R187, -R132 ;  /* 0x000000bb4ab97223 */ /* 0x001fe20000010884 */
[C---:B------:R-:W-:Y:S01]  /*81d0*/  IADD3 R132, R113.reuse, 0x500, RZ ;  /* 0x0000050071847810 */ /* 0x040fe20007ffe0ff */
[----:B------:R-:W-:Y:S01]  /*81e0*/  FADD.FTZ R124, R124, R165 ;  /* 0x000000a57c7c7221 */ /* 0x000fe20000010000 */
[C---:B------:R-:W-:Y:S01]  /*81f0*/  IADD3 R165, R113.reuse, 0xf80, RZ ;  /* 0x00000f8071a57810 */ /* 0x040fe20007ffe0ff */
[----:B------:R-:W-:Y:S01]  /*8200*/  FADD.FTZ R185, R126, R185 ;  /* 0x000000b97eb97221 */ /* 0x000fe20000010000 */
[----:B------:R-:W-:Y:S01]  /*8210*/  IADD3 R126, R113, 0x380, RZ ;  /* 0x00000380717e7810 */ /* 0x000fe20007ffe0ff */
[----:B------:R-:W-:Y:S01]  /*8220*/  FMUL.FTZ R183, R78, R183 ;  /* 0x000000b74eb77220 */ /* 0x000fe20000410000 */
[----:B------:R-:W-:Y:S01]  /*8230*/  LEA.HI.SX32 R139, R248, R113, 0x1b ;  /* 0x00000071f88b7211 */ /* 0x000fe200078fdaff */
[----:B------:R-:W-:Y:S01]  /*8240*/  FMUL.FTZ R187, R77, R187 ;  /* 0x000000bb4dbb7220 */ /* 0x000fe20000410000 */
[----:B------:R-:W-:Y:S01]  /*8250*/  LEA.HI.SX32 R141, R250, R113, 0x1b ;  /* 0x00000071fa8d7211 */ /* 0x000fe200078fdaff */
[C---:B------:R-:W-:Y:S01]  /*8260*/  FMUL.FTZ R137, R176.reuse, R137 ;  /* 0x00000089b0897220 */ /* 0x040fe20000410000 */
[----:B------:R-:W-:Y:S01]  /*8270*/  STS [R218.X4+0x4234], R183 ;  /* 0x004234b7da007388 */ /* 0x000fe20000004800 */
[----:B------:R-:W-:Y:S01]  /*8280*/  FMUL.FTZ R135, R176, R135 ;  /* 0x00000087b0877220 */ /* 0x000fe20000410000 */
[-C--:B------:R-:W-:Y:S01]  /*8290*/  LEA.HI.SX32 R146, R165, R113.reuse, 0x1b ;  /* 0x00000071a5927211 */ /* 0x080fe200078fdaff */
        /* <DEDUP_REMOVED lines=9> */
[----:B------:R0:W-:Y:S01]  /*8330*/  STS [R218.X4+0x4244], R135 ;  /* 0x00424487da007388 */ /* 0x0001e20000004800 */
[----:B------:R-:W-:Y:S01]  /*8340*/  FADD.FTZ R242, R120, R125 ;  /* 0x0000007d78f27221 */ /* 0x000fe20000010000 */
[C---:B------:R-:W-:Y:S01]  /*8350*/  IADD3 R120, R113.reuse, 0x180, RZ ;  /* 0x0000018071787810 */ /* 0x040fe20007ffe0ff */
[----:B------:R-:W-:Y:S01]  /*8360*/  FADD.FTZ R121, R122, R121 ;  /* 0x000000797a797221 */ /* 0x000fe20000010000 */
[----:B------:R-:W-:Y:S01]  /*8370*/  BAR.SYNC.DEFER_BLOCKING 0x0 ;  /* 0x0000000000007b1d */ /* 0x000fe20000010000 */
[----:B------:R-:W-:Y:S01]  /*8380*/  FADD.FTZ R242, R242, R73 ;  /* 0x00000049f2f27221 */ /* 0x000fe20000010000 */
[----:B------:R-:W-:Y:S01]  /*8390*/  IADD3 R122, R113, 0x280, RZ ;  /* 0x00000280717a7810 */ /* 0x000fe20007ffe0ff */
[----:B------:R-:W-:Y:S01]  /*83a0*/  FADD.FTZ R240, R121, R240 ;  /* 0x000000f079f07221 */ /* 0x000fe20000010000 */
[-C--:B------:R-:W-:Y:S01]  /*83b0*/  LEA.HI.SX32 R97, R118, R113.reuse, 0x1b ;  /* 0x0000007176617211 */ /* 0x080fe200078fdaff */
[----:B------:R-:W-:Y:S01]  /*83c0*/  FADD.FTZ R242, R242, R71 ;  /* 0x00000047f2f27221 */ /* 0x000fe20000010000 */
[-C--:B------:R-:W-:Y:S01]  /*83d0*/  LEA.HI.SX32 R118, R119, R113.reuse, 0x1b ;  /* 0x0000007177767211 */ /* 0x080fe200078fdaff */
[----:B------:R-:W-:Y:S01]  /*83e0*/  FMUL.FTZ R71, R191, UR45 ;  /* 0x0000002dbf477c20 */ /* 0x000fe20008410000 */
[-C--:B------:R-:W-:Y:S01]  /*83f0*/  LEA.HI.SX32 R103, R120, R113.reuse, 0x1b ;  /* 0x0000007178677211 */ /* 0x080fe200078fdaff */
[----:B------:R-:W-:Y:S01]  /*8400*/  FFMA.FTZ R36, R51, R172, R36 ;  /* 0x000000ac33247223 */ /* 0x000fe20000010024 */
[----:B------:R-:W-:Y:S01]  /*8410*/  IADD3 R172, R113, 0xb00, RZ ;  /* 0x00000b0071ac7810 */ /* 0x000fe20007ffe0ff */
[----:B------:R-:W-:Y:S01]  /*8420*/  FFMA.FTZ R38, R53, R168, R38 ;  /* 0x000000a835267223 */ /* 0x000fe20000010026 */
[----:B------:R-:W-:Y:S01]  /*8430*/  IADD3 R168, R113, 0xa00, RZ ;  /* 0x00000a0071a87810 */ /* 0x000fe20007ffe0ff */
[----:B------:R-:W-:Y:S01]  /*8440*/  FADD.FTZ R240, R240, R72 ;  /* 0x00000048f0f07221 */ /* 0x000fe20000010000 */
[-C--:B------:R-:W-:Y:S01]  /*8450*/  LEA.HI.SX32 R119, R122, R113.reuse, 0x1b ;  /* 0x000000717a777211 */ /* 0x080fe200078fdaff */
[----:B------:R-:W-:Y:S01]  /*8460*/  FMUL.FTZ R72, R163, R190 ;  /* 0x000000bea3487220 */ /* 0x000fe20000410000 */
[-C--:B------:R-:W-:Y:S01]  /*8470*/  LEA.HI.SX32 R120, R124, R113.reuse, 0x1b ;  /* 0x000000717c787211 */ /* 0x080fe200078fdaff */
[----:B------:R-:W-:Y:S01]  /*8480*/  FFMA.FTZ R71, R190, UR44, -R71 ;  /* 0x0000002cbe477c23 */ /* 0x000fe20008010847 */
[-C--:B------:R-:W-:Y:S01]  /*8490*/  LEA.HI.SX32 R121, R126, R113.reuse, 0x1b ;  /* 0x000000717e797211 */ /* 0x080fe200078fdaff */
[----:B------:R-:W-:Y:S01]  /*84a0*/  FADD.FTZ R23, R180, R23 ;  /* 0x00000017b4177221 */ /* 0x000fe20000010000 */
[----:B------:R-:W-:Y:S01]  /*84b0*/  LEA.HI.SX32 R122, R128, R113, 0x1b ;  /* 0x00000071807a7211 */ /* 0x000fe200078fdaff */
[----:B------:R-:W-:Y:S01]  /*84c0*/  FFMA.FTZ R180, R161, R191, R72 ;  /* 0x000000bfa1b47223 */ /* 0x000fe20000010048 */
[----:B------:R-:W-:Y:S01]  /*84d0*/  LEA.HI.SX32 R124, R132, R113, 0x1b ;  /* 0x00000071847c7211 */ /* 0x000fe200078fdaff */
[----:B------:R-:W-:Y:S01]  /*84e0*/  FMUL.FTZ R161, R226, R71 ;  /* 0x00000047e2a17220 */ /* 0x000fe20000410000 */
[-C--:B------:R-:W-:Y:S01]  /*84f0*/  LEA.HI.SX32 R125, R134, R113.reuse, 0x1b ;  /* 0x00000071867d7211 */ /* 0x080fe200078fdaff */
[----:B------:R-:W-:Y:S01]  /*8500*/  FADD.FTZ R242, R242, R69 ;  /* 0x00000045f2f27221 */ /* 0x000fe20000010000 */
[-C--:B------:R-:W-:Y:S01]  /*8510*/  LEA.HI.SX32 R126, R136, R113.reuse, 0x1b ;  /* 0x00000071887e7211 */ /* 0x080fe200078fdaff */
[C---:B------:R-:W-:Y:S01]  /*8520*/  FMUL.FTZ R71, R15.reuse, R96 ;  /* 0x000000600f477220 */ /* 0x040fe20000410000 */
[-C--:B------:R-:W-:Y:S01]  /*8530*/  LEA.HI.SX32 R128, R142, R113.reuse, 0x1b ;  /* 0x000000718e807211 */ /* 0x080fe200078fdaff */
[----:B------:R-:W-:Y:S01]  /*8540*/  FADD.FTZ R73, R240, R70 ;  /* 0x00000046f0497221 */ /* 0x000fe20000010000 */
[-C--:B------:R-:W-:Y:S01]  /*8550*/  LEA.HI.SX32 R132, R164, R113.reuse, 0x1b ;  /* 0x00000071a4847211 */ /* 0x080fe200078fdaff */
[----:B------:R-:W-:Y:S01]  /*8560*/  FFMA.FTZ R69, -R15, R208, -RZ ;  /* 0x000000d00f457223 */ /* 0x000fe200000109ff */
[-C--:B------:R-:W-:Y:S01]  /*8570*/  LEA.HI.SX32 R134, R168, R113.reuse, 0x1b ;  /* 0x00000071a8867211 */ /* 0x080fe200078fdaff */
[----:B------:R-:W1:Y:S01]  /*8580*/  LDS R184, [R238.X4+0x4200] ;  /* 0x00420000eeb87984 */ /* 0x000e620000004800 */
[----:B0-----:R-:W-:Y:S01]  /*8590*/  LEA.HI.SX32 R135, R170, R113, 0x1b ;  /* 0x00000071aa877211 */ /* 0x001fe200078fdaff */
[----:B------:R-:W-:Y:S01]  /*85a0*/  FFMA.FTZ R99, -R14, R99, -RZ ;  /* 0x000000630e637223 */ /* 0x000fe200000109ff */
[-C--:B------:R-:W-:Y:S01]  /*85b0*/  LEA.HI.SX32 R136, R172, R113.reuse, 0x1b ;  /* 0x00000071ac887211 */ /* 0x080fe200078fdaff */
[----:B------:R-:W0:Y:S01]  /*85c0*/  LDS R147, [R178.X4+0x4400] ;  /* 0x00440000b2937984 */ /* 0x000e220000004800 */
[-C--:B------:R-:W-:Y:S01]  /*85d0*/  LEA.HI.SX32 R137, R174, R113.reuse, 0x1b ;  /* 0x00000071ae897211 */ /* 0x080fe200078fdaff */
[----:B------:R-:W-:Y:S01]  /*85e0*/  FADD.FTZ R73, R73, R68 ;  /* 0x0000004449497221 */ /* 0x000fe20000010000 */
[----:B------:R-:W-:Y:S01]  /*85f0*/  LEA.HI.SX32 R142, R252, R113, 0x1b ;  /* 0x00000071fc8e7211 */ /* 0x000fe200078fdaff */
[----:B------:R-:W2:Y:S01]  /*8600*/  LDS R165, [R97.X4+0x4600] ;  /* 0x0046000061a57984 */ /* 0x000ea20000004800 */
[----:B------:R-:W-:-:S02]  /*8610*/  FADD.FTZ R163, R242, R67 ;  /* 0x00000043f2a37221 */ /* 0x000fc40000010000 */
[----:B------:R-:W-:Y:S01]  /*8620*/  FFMA.FTZ R67, -R13, R210, -RZ ;  /* 0x000000d20d437223 */ /* 0x000fe200000109ff */
[----:B------:R-:W3:Y:S01]  /*8630*/  LDS R167, [R103.X4+0x4800] ;  /* 0x0048000067a77984 */ /* 0x000ee20000004800 */
[-C--:B------:R-:W-:Y:S02]  /*8640*/  FFMA.FTZ R176, R176, R182.reuse, R234 ;  /* 0x000000b6b0b07223 */ /* 0x080fe400000100ea */
[----:B------:R-:W-:Y:S01]  /*8650*/  FFMA.FTZ R40, R55, R182, R40 ;  /* 0x000000b637287223 */ /* 0x000fe20000010028 */
[----:B------:R-:W4:Y:S01]  /*8660*/  LDS R169, [R118.X4+0x4a00] ;  /* 0x004a000076a97984 */ /* 0x000f220000004800 */
[----:B------:R-:W-:Y:S01]  /*8670*/  FADD.FTZ R182, R73, R66 ;  /* 0x0000004249b67221 */ /* 0x000fe20000010000 */
[----:B------:R-:W-:Y:S01]  /*8680*/  MOV R66, UR34 ;  /* 0x0000002200427c02 */ /* 0x000fe20008000f00 */
[----:B------:R-:W-:Y:S01]  /*8690*/  FMUL.FTZ R73, R13, R98 ;  /* 0x000000620d497220 */ /* 0x000fe20000410000 */
[----:B------:R-:W0:Y:S01]  /*86a0*/  LDS R171, [R119.X4+0x4c00] ;  /* 0x004c000077ab7984 */ /* 0x000e220000004800 */
[----:B------:R-:W-:-:S02]  /*86b0*/  FMUL.FTZ R213, R14, R213 ;  /* 0x000000d50ed57220 */ /* 0x000fc40000410000 */
[C---:B------:R-:W-:Y:S01]  /*86c0*/  FMUL.FTZ R215, R12.reuse, R215 ;  /* 0x000000d70cd77220 */ /* 0x040fe20000410000 */
[----:B------:R-:W0:Y:S01]  /*86d0*/  LDS R173, [R120.X4+0x4e00] ;  /* 0x004e000078ad7984 */ /* 0x000e220000004800 */
[----:B------:R-:W-:Y:S02]  /*86e0*/  FFMA.FTZ R117, -R12, R117, -RZ ;  /* 0x000000750c757223 */ /* 0x000fe400000109ff */
[----:B------:R-:W-:Y:S01]  /*86f0*/  FFMA.FTZ R209, -R10, R209, -RZ ;  /* 0x000000d10ad17223 */ /* 0x000fe200000109ff */
[----:B------:R-:W0:Y:S01]  /*8700*/  LDS R175, [R121.X4+0x5000] ;  /* 0x0050000079af7984 */ /* 0x000e220000004800 */
[----:B------:R-:W-:Y:S02]  /*8710*/  FFMA.FTZ R217, -R6, R217, -RZ ;  /* 0x000000d906d97223 */ /* 0x000fe400000109ff */
[----:B------:R-:W-:Y:S01]  /*8720*/  FMUL.FTZ R221, R10, R221 ;  /* 0x000000dd0add7220 */ /* 0x000fe20000410000 */
[----:B------:R-:W0:Y:S01]  /*8730*/  LDS R177, [R122.X4+0x5200] ;  /* 0x005200007ab17984 */ /* 0x000e220000004800 */
[----:B------:R-:W-:-:S02]  /*8740*/  FMUL.FTZ R206, R9, R206 ;  /* 0x000000ce09ce7220 */ /* 0x000fc40000410000 */
[C---:B------:R-:W-:Y:S01]  /*8750*/  FMUL.FTZ R227, R8.reuse, R227 ;  /* 0x000000e308e37220 */ /* 0x040fe20000410000 */
[----:B------:R-:W0:Y:S01]  /*8760*/  LDS R179, [R123.X4+0x5400] ;  /* 0x005400007bb37984 */ /* 0x000e220000004800 */
[----:B------:R-:W-:Y:S02]  /*8770*/  FFMA.FTZ R211, -R8, R211, -RZ ;  /* 0x000000d308d37223 */ /* 0x000fe400000109ff */
[----:B------:R-:W-:Y:S01]  /*8780*/  FMUL.FTZ R235, R6, R235 ;  /* 0x000000eb06eb7220 */ /* 0x000fe20000410000 */
[----:B------:R-:W0:Y:S01]  /*8790*/  LDS R181, [R124.X4+0x5600] ;  /* 0x005600007cb57984 */ /* 0x000e220000004800 */
[C---:B------:R-:W-:Y:S02]  /*87a0*/  FMUL.FTZ R237, R4.reuse, R237 ;  /* 0x000000ed04ed7220 */ /* 0x040fe40000410000 */
[----:B------:R-:W-:Y:S01]  /*87b0*/  FFMA.FTZ R225, -R4, R225, -RZ ;  /* 0x000000e104e17223 */ /* 0x000fe200000109ff */
[----:B------:R-:W0:Y:S01]  /*87c0*/  LDS R183, [R125.X4+0x5800] ;  /* 0x005800007db77984 */ /* 0x000e220000004800 */
[----:B------:R-:W-:-:S02]  /*87d0*/  FFMA.FTZ R229, -R2, R229, -RZ ;  /* 0x000000e502e57223 */ /* 0x000fc400000109ff */
[----:B------:R-:W-:Y:S01]  /*87e0*/  FMUL.FTZ R219, R2, R219 ;  /* 0x000000db02db7220 */ /* 0x000fe20000410000 */
[----:B------:R-:W0:Y:S01]  /*87f0*/  LDS R185, [R126.X4+0x5a00] ;  /* 0x005a00007eb97984 */ /* 0x000e220000004800 */
[----:B------:R-:W-:Y:S02]  /*8800*/  FMUL.FTZ R223, R0, R223 ;  /* 0x000000df00df7220 */ /* 0x000fe40000410000 */
[----:B------:R-:W-:Y:S01]  /*8810*/  FMUL.FTZ R190, R190, UR45 ;  /* 0x0000002dbebe7c20 */ /* 0x000fe20008410000 */
[----:B------:R-:W0:Y:S01]  /*8820*/  LDS R187, [R127.X4+0x5c00] ;  /* 0x005c00007fbb7984 */ /* 0x000e220000004800 */
[----:B------:R-:W-:Y:S02]  /*8830*/  FMUL.FTZ R68, R194, UR45 ;  /* 0x0000002dc2447c20 */ /* 0x000fe40008410000 */
[----:B------:R-:W-:Y:S01]  /*8840*/  FMUL.FTZ R98, R202, UR45 ;  /* 0x0000002dca627c20 */ /* 0x000fe20008410000 */
[----:B------:R-:W0:Y:S01]  /*8850*/  LDS R189, [R128.X4+0x5e00] ;  /* 0x005e000080bd7984 */ /* 0x000e220000004800 */
[----:B------:R-:W-:-:S02]  /*8860*/  FMUL.FTZ R96, R204, UR45 ;  /* 0x0000002dcc607c20 */ /* 0x000fc40008410000 */
[----:B------:R-:W-:Y:S01]  /*8870*/  FFMA.FTZ R191, R191, UR44, R190 ;  /* 0x0000002cbfbf7c23 */ /* 0x000fe200080100be */
[----:B------:R-:W0:Y:S01]  /*8880*/  LDS R207, [R129.X4+0x6000] ;  /* 0x0060000081cf7984 */ /* 0x000e220000004800 */
[----:B------:R-:W-:Y:S02]  /*8890*/  FFMA.FTZ R98, R203, UR44, R98 ;  /* 0x0000002ccb627c23 */ /* 0x000fe40008010062 */
        /* <DEDUP_REMOVED lines=18> */
[----:B------:R-:W-:Y:S04]  /*89c0*/  STS [R236.X4+0x8404], R244 ;  /* 0x008404f4ec007388 */ /* 0x000fe80000004800 */
[----:B------:R5:W-:Y:S04]  /*89d0*/  STS [R186.X4+0x8408], R71 ;  /* 0x00840847ba007388 */ /* 0x000be80000004800 */
[----:B------:R1:W-:Y:S04]  /*89e0*/  STS [R188.X4+0x840c], R69 ;  /* 0x00840c45bc007388 */ /* 0x0003e80000004800 */
[----:B------:R2:W-:Y:S01]  /*89f0*/  STS [R218.X4+0x8414], R99 ;  /* 0x00841463da007388 */ /* 0x0005e20000004800 */
[----:B-----5:R-:W-:-:S03]  /*8a00*/  FFMA.FTZ R71, -R7, R230, -RZ ;  /* 0x000000e607477223 */ /* 0x020fc600000109ff */
[----:B------:R5:W-:Y:S01]  /*8a10*/  STS [R218.X4+0x841c], R67 ;  /* 0x00841c43da007388 */ /* 0x000be20000004800 */
[----:B------:R-:W-:Y:S02]  /*8a20*/  FMUL.FTZ R186, R162, R192 ;  /* 0x000000c0a2ba7220 */ /* 0x000fe40000410000 */
[----:B-1----:R-:W-:Y:S01]  /*8a30*/  FFMA.FTZ R69, -R11, R216, -RZ ;  /* 0x000000d80b457223 */ /* 0x002fe200000109ff */
[----:B------:R1:W-:Y:S01]  /*8a40*/  STS [R218.X4+0x8418], R73 ;  /* 0x00841849da007388 */ /* 0x0003e20000004800 */
[----:B------:R-:W-:Y:S02]  /*8a50*/  FMUL.FTZ R162, R198, UR45 ;  /* 0x0000002dc6a27c20 */ /* 0x000fe40008410000 */
[----:B--2---:R-:W-:Y:S01]  /*8a60*/  FMUL.FTZ R99, R5, R214 ;  /* 0x000000d605637220 */ /* 0x004fe20000410000 */
[----:B------:R2:W-:Y:S01]  /*8a70*/  STS [R218.X4+0x8410], R213 ;  /* 0x008410d5da007388 */ /* 0x0005e20000004800 */
[----:B------:R-:W-:Y:S02]  /*8a80*/  FFMA.FTZ R162, R199, UR44, R162 ;  /* 0x0000002cc7a27c23 */ /* 0x000fe400080100a2 */
[----:B-----5:R-:W-:Y:S01]  /*8a90*/  FFMA.FTZ R67, -R9, R224, -RZ ;  /* 0x000000e009437223 */ /* 0x020fe200000109ff */
[----:B------:R5:W-:Y:S01]  /*8aa0*/  STS [R218.X4+0x8458], R99 ;  /* 0x00845863da007388 */ /* 0x000be20000004800 */
[----:B-1----:R-:W-:-:S03]  /*8ab0*/  FMUL.FTZ R73, R7, R212 ;  /* 0x000000d407497220 */ /* 0x002fc60000410000 */
[----:B------:R1:W-:Y:S01]  /*8ac0*/  STS [R218.X4+0x843c], R67 ;  /* 0x00843c43da007388 */ /* 0x0003e20000004800 */
[----:B--2---:R-:W-:-:S03]  /*8ad0*/  FMUL.FTZ R213, R11, R116 ;  /* 0x000000740bd57220 */ /* 0x004fc60000410000 */
[----:B------:R2:W-:Y:S01]  /*8ae0*/  STS [R218.X4+0x842c], R69 ;  /* 0x00842c45da007388 */ /* 0x0005e20000004800 */
[----:B-----5:R-:W-:Y:S01]  /*8af0*/  LEA R99, R66, -R113, 0x1 ;  /* 0x8000007142637211 */ /* 0x020fe200078e08ff */
[----:B------:R-:W-:Y:S02]  /*8b00*/  FMUL.FTZ R66, R196, UR45 ;  /* 0x0000002dc4427c20 */ /* 0x000fe40008410000 */
[----:B------:R5:W-:Y:S01]  /*8b10*/  STS [R218.X4+0x8420], R215 ;  /* 0x008420d7da007388 */ /* 0x000be20000004800 */
[----:B-1----:R-:W-:Y:S01]  /*8b20*/  FFMA.FTZ R67, -R3, R228, -RZ ;  /* 0x000000e403437223 */ /* 0x002fe200000109ff */
[----:B------:R-:W-:Y:S02]  /*8b30*/  ISETP.GE.AND P0, PT, R99, 0x1, PT ;  /* 0x000000016300780c */ /* 0x000fe40003f06270 */
[----:B------:R1:W-:Y:S01]  /*8b40*/  STS [R218.X4+0x8448], R73 ;  /* 0x00844849da007388 */ /* 0x0003e20000004800 */
[----:B--2---:R-:W-:-:S03]  /*8b50*/  FFMA.FTZ R69, -R5, R232, -RZ ;  /* 0x000000e805457223 */ /* 0x004fc600000109ff */
[----:B------:R2:W-:Y:S01]  /*8b60*/  STS [R218.X4+0x844c], R71 ;  /* 0x00844c47da007388 */ /* 0x0005e20000004800 */
[----:B-----5:R-:W-:-:S03]  /*8b70*/  FMUL.FTZ R215, R193, UR45 ;  /* 0x0000002dc1d77c20 */ /* 0x020fc60008410000 */
[----:B------:R5:W-:Y:S01]  /*8b80*/  STS [R218.X4+0x846c], R67 ;  /* 0x00846c43da007388 */ /* 0x000be20000004800 */
[----:B-1----:R-:W-:-:S03]  /*8b90*/  FMUL.FTZ R73, R3, R220 ;  /* 0x000000dc03497220 */ /* 0x002fc60000410000 */
[----:B------:R1:W-:Y:S01]  /*8ba0*/  STS [R218.X4+0x8428], R213 ;  /* 0x008428d5da007388 */ /* 0x0003e20000004800 */
[----:B------:R-:W-:Y:S02]  /*8bb0*/  FFMA.FTZ R215, R192, UR44, -R215 ;  /* 0x0000002cc0d77c23 */ /* 0x000fe400080108d7 */
[----:B--2---:R-:W-:Y:S01]  /*8bc0*/  FFMA.FTZ R71, -R0, R222, -RZ ;  /* 0x000000de00477223 */ /* 0x004fe200000109ff */
[----:B------:R-:W-:Y:S01]  /*8bd0*/  STS [R218.X4+0x8424], R117 ;  /* 0x00842475da007388 */ /* 0x000fe20000004800 */
[----:B------:R-:W-:Y:S02]  /*8be0*/  FMUL.FTZ R192, R192, UR45 ;  /* 0x0000002dc0c07c20 */ /* 0x000fe40008410000 */
[----:B-----5:R-:W-:Y:S01]  /*8bf0*/  FMUL.FTZ R67, R197, UR45 ;  /* 0x0000002dc5437c20 */ /* 0x020fe20008410000 */
[----:B------:R2:W-:Y:S01]  /*8c00*/  STS [R218.X4+0x8434], R209 ;  /* 0x008434d1da007388 */ /* 0x0005e20000004800 */
[----:B------:R-:W-:Y:S02]  /*8c10*/  FFMA.FTZ R192, R193, UR44, R192 ;  /* 0x0000002cc1c07c23 */ /* 0x000fe400080100c0 */
[----:B------:R-:W-:Y:S01]  /*8c20*/  FFMA.FTZ R188, R196, UR44, -R67 ;  /* 0x0000002cc4bc7c23 */ /* 0x000fe20008010843 */
[----:B------:R5:W-:Y:S01]  /*8c30*/  STS [R218.X4+0x8454], R217 ;  /* 0x008454d9da007388 */ /* 0x000be20000004800 */
[----:B-1----:R-:W-:-:S02]  /*8c40*/  FFMA.FTZ R213, R197, UR44, R66 ;  /* 0x0000002cc5d57c23 */ /* 0x002fc40008010042 */
[----:B------:R-:W-:Y:S01]  /*8c50*/  FMUL.FTZ R67, R201, UR45 ;  /* 0x0000002dc9437c20 */ /* 0x000fe20008410000 */
[----:B------:R1:W-:Y:S01]  /*8c60*/  STS [R218.X4+0x845c], R69 ;  /* 0x00845c45da007388 */ /* 0x0003e20000004800 */
[C---:B------:R-:W-:Y:S02]  /*8c70*/  FMUL.FTZ R66, R200.reuse, UR45 ;  /* 0x0000002dc8427c20 */ /* 0x040fe40008410000 */
[----:B--2---:R-:W-:Y:S01]  /*8c80*/  FMUL.FTZ R209, R203, UR45 ;  /* 0x0000002dcbd17c20 */ /* 0x004fe20008410000 */
[----:B------:R-:W-:Y:S01]  /*8c90*/  STS [R218.X4+0x8430], R221 ;  /* 0x008430ddda007388 */ /* 0x000fe20000004800 */
[----:B------:R-:W-:Y:S02]  /*8ca0*/  FMUL.FTZ R117, R205, UR45 ;  /* 0x0000002dcd757c20 */ /* 0x000fe40008410000 */
[----:B-----5:R-:W-:Y:S01]  /*8cb0*/  FMUL.FTZ R217, R199, UR45 ;  /* 0x0000002dc7d97c20 */ /* 0x020fe20008410000 */
[----:B------:R-:W-:Y:S01]  /*8cc0*/  STS [R218.X4+0x8438], R206 ;  /* 0x008438ceda007388 */ /* 0x000fe20000004800 */
[----:B------:R-:W-:-:S02]  /*8cd0*/  FFMA.FTZ R116, R200, UR44, -R67 ;  /* 0x0000002cc8747c23 */ /* 0x000fc40008010843 */
[----:B-1----:R-:W-:Y:S01]  /*8ce0*/  FMUL.FTZ R69, R195, UR45 ;  /* 0x0000002dc3457c20 */ /* 0x002fe20008410000 */
[----:B------:R-:W-:Y:S01]  /*8cf0*/  STS [R218.X4+0x8440], R227 ;  /* 0x008440e3da007388 */ /* 0x000fe20000004800 */
[----:B------:R-:W-:Y:S02]  /*8d00*/  FFMA.FTZ R217, R198, UR44, -R217 ;  /* 0x0000002cc6d97c23 */ /* 0x000fe400080108d9 */
[----:B------:R-:W-:Y:S01]  /*8d10*/  FFMA.FTZ R190, R194, UR44, -R69 ;  /* 0x0000002cc2be7c23 */ /* 0x000fe20008010845 */
[----:B------:R1:W-:Y:S01]  /*8d20*/  STS [R218.X4+0x8444], R211 ;  /* 0x008444d3da007388 */ /* 0x0003e20000004800 */
[----:B------:R-:W-:Y:S02]  /*8d30*/  FFMA.FTZ R209, R202, UR44, -R209 ;  /* 0x0000002ccad17c23 */ /* 0x000fe400080108d1 */
[----:B------:R-:W-:Y:S01]  /*8d40*/  FFMA.FTZ R117, R204, UR44, -R117 ;  /* 0x0000002ccc757c23 */ /* 0x000fe20008010875 */
[----:B------:R-:W-:Y:S04]  /*8d50*/  STS [R218.X4+0x8450], R235 ;  /* 0x008450ebda007388 */ /* 0x000fe80000004800 */
[----:B------:R-:W-:Y:S01]  /*8d60*/  STS [R218.X4+0x8460], R237 ;  /* 0x008460edda007388 */ /* 0x000fe20000004800 */
[----:B-1----:R-:W-:-:S03]  /*8d70*/  FFMA.FTZ R211, R201, UR44, R66 ;  /* 0x0000002cc9d37c23 */ /* 0x002fc60008010042 */
[----:B------:R-:W-:Y:S04]  /*8d80*/  STS [R218.X4+0x8464], R225 ;  /* 0x008464e1da007388 */ /* 0x000fe80000004800 */
[----:B------:R-:W-:Y:S04]  /*8d90*/  STS [R218.X4+0x8468], R73 ;  /* 0x00846849da007388 */ /* 0x000fe80000004800 */
[----:B------:R1:W-:Y:S04]  /*8da0*/  STS [R218.X4+0x8470], R219 ;  /* 0x008470dbda007388 */ /* 0x0003e80000004800 */
[----:B------:R2:W-:Y:S04]  /*8db0*/  STS [R218.X4+0x8474], R229 ;  /* 0x008474e5da007388 */ /* 0x0005e80000004800 */
[----:B------:R2:W-:Y:S01]  /*8dc0*/  STS [R218.X4+0x8478], R223 ;  /* 0x008478dfda007388 */ /* 0x0005e20000004800 */
[----:B-1----:R-:W-:-:S03]  /*8dd0*/  FFMA.FTZ R219, R195, UR44, R68 ;  /* 0x0000002cc3db7c23 */ /* 0x002fc60008010044 */
[----:B------:R2:W-:Y:S04]  /*8de0*/  STS [R218.X4+0x847c], R71 ;  /* 0x00847c47da007388 */ /* 0x0005e80000004800 */
[----:B------:R-:W-:Y:S06]  /*8df0*/  BAR.SYNC.DEFER_BLOCKING 0x0 ;  /* 0x0000000000007b1d */ /* 0x000fec0000010000 */
[----:B------:R-:W-:Y:S05]  /*8e00*/  @!P0 BRA `(.L_x_3530) ;  /* 0x0000036000008947 */ /* 0x000fea0003800000 */
[----:B0-234-:R-:W-:Y:S01]  /*8e10*/  UMOV UR48, 0x1 ;  /* 0x0000000100307882 */ /* 0x01dfe20000000000 */
[----:B------:R-:W0:Y:S01]  /*8e20*/  LDS R221, [R238.X4+0x8400] ;  /* 0x00840000eedd7984 */ /* 0x000e220000004800 */
[----:B------:R-:W-:Y:S01]  /*8e30*/  ULDC.64 UR34, c[0x0][0x298] ;  /* 0x0000a60000227ab9 */ /* 0x000fe20000000a00 */
[----:B------:R-:W-:Y:S01]  /*8e40*/  MOV R67, UR7 ;  /* 0x0000000700437c02 */ /* 0x000fe20008000f00 */
[----:B------:R-:W-:Y:S01]  /*8e50*/  USHF.R.U64 UR47, UR34, UR48, UR35 ;  /* 0x00000030222f7299 */ /* 0x000fe20008001223 */
[----:B------:R-:W-:Y:S01]  /*8e60*/  MOV R71, UR7 ;  /* 0x0000000700477c02 */ /* 0x000fe20008000f00 */
[----:B------:R-:W-:-:S02]  /*8e70*/  USHF.R.U32.HI UR50, URZ, 0x1, UR35 ;  /* 0x000000013f327899 */ /* 0x000fc40008011623 */
[----:B------:R-:W-:Y:S02]  /*8e80*/  ULDC.64 UR36, c[0x0][0x2b8] ;  /* 0x0000ae0000247ab9 */ /* 0x000fe40000000a00 */
[----:B------:R-:W-:Y:S02]  /*8e90*/  ULDC.64 UR34, c[0x0][0x2a0] ;  /* 0x0000a80000227ab9 */ /* 0x000fe40000000a00 */
[----:B------:R-:W-:Y:S02]  /*8ea0*/  UIMAD UR53, UR15, UR34, URZ ;  /* 0x000000220f3572a4 */ /* 0x000fe4000f8e023f */
[----:B------:R-:W-:Y:S02]  /*8eb0*/  USHF.R.U64 UR48, UR36, UR48, UR37 ;  /* 0x0000003024307299 */ /* 0x000fe40008001225 */
[----:B------:R-:W-:Y:S02]  /*8ec0*/  USHF.R.U32.HI UR52, URZ, 0x1, UR37 ;  /* 0x000000013f347899 */ /* 0x000fe40008011625 */
[----:B------:R-:W-:-:S02]  /*8ed0*/  UIMAD.WIDE.U32 UR40, UR14, UR34, URZ ;  /* 0x000000220e2872a5 */ /* 0x000fc4000f8e003f */
[----:B------:R-:W-:Y:S02]  /*8ee0*/  ULDC.64 UR36, c[0x0][0x2b0] ;  /* 0x0000ac0000247ab9 */ /* 0x000fe40000000a00 */
[----:B------:R-:W-:Y:S02]  /*8ef0*/  UIMAD UR36, UR43, UR36, URZ ;  /* 0x000000242b2472a4 */ /* 0x000fe4000f8e023f */
        /* <DEDUP_REMOVED lines=39> */
.L_x_3530:
[----:B0-234-:R-:W-:Y:S05]  /*9170*/  BSYNC B0 ;  /* 0x0000000000007941 */ /* 0x01dfea0003800000 */
.L_x_3529:
[----:B------:R-:W-:Y:S01]  /*9180*/  ULDC.64 UR36, c[0x0][0x298] ;  /* 0x0000a60000247ab9 */ /* 0x000fe20000000a00 */
[----:B------:R-:W-:Y:S01]  /*9190*/  SHF.L.U32 R68, R113, 0x2, RZ ;  /* 0x0000000271447819 */ /* 0x000fe200000006ff */
[----:B------:R-:W-:Y:S01]  /*91a0*/  USHF.R.U64 UR36, UR36, 0x1, UR37 ;  /* 0x0000000124247899 */ /* 0x000fe20008001225 */
[----:B------:R-:W-:Y:S01]  /*91b0*/  SHF.R.U32.HI R69, RZ, 0x1e, R113 ;  /* 0x0000001eff457819 */ /* 0x000fe20000011671 */
[----:B------:R-:W-:Y:S01]  /*91c0*/  USHF.R.U32.HI UR37, URZ, 0x1, UR37 ;  /* 0x000000013f257899 */ /* 0x000fe20008011625 */
        /* <DEDUP_REMOVED lines=11> */
[----:B------:R-:W-:Y:S02]  /*9280*/  ULDC.64 UR38, c[0x0][0x2a0] ;  /* 0x0000a80000267ab9 */ /* 0x000fe40000000a00 */
[----:B------:R-:W-:Y:S02]  /*9290*/  UIMAD.WIDE.U32 UR36, UR43, UR12, URZ ;  /* 0x0000000c2b2472a5 */ /* 0x000fe4000f8e003f */
[----:B------:R-:W-:-:S02]  /*92a0*/  UIMAD UR43, UR13, UR43, UR46 ;  /* 0x0000002b0d2b72a4 */ /* 0x000fc4000f8e022e */
[----:B------:R-:W-:Y:S02]  /*92b0*/  UIMAD UR45, UR15, UR38, URZ ;  /* 0x000000260f2d72a4 */ /* 0x000fe4000f8e023f */
[----:B------:R-:W-:Y:S02]  /*92c0*/  ULDC.64 UR34, c[0x0][0x2c0] ;  /* 0x0000b00000227ab9 */ /* 0x000fe40000000a00 */
[----:B------:R-:W-:Y:S02]  /*92d0*/  UIADD3 UR41, UR41, UR44, URZ ;  /* 0x0000002c29297290 */ /* 0x000fe4000fffe03f */
[----:B------:R-:W-:Y:S02]  /*92e0*/  UIMAD UR44, UR15, UR34, URZ ;  /* 0x000000220f2c72a4 */ /* 0x000fe4000f8e023f */
[----:B------:R-:W-:Y:S02]  /*92f0*/  UIADD3 UR37, UR37, UR43, URZ ;  /* 0x0000002b25257290 */ /* 0x000fe4000fffe03f */
[----:B------:R-:W-:-:S02]  /*9300*/  UIMAD UR43, UR14, UR39, UR45 ;  /* 0x000000270e2b72a4 */ /* 0x000fc4000f8e022d */
[----:B------:R-:W-:Y:S02]  /*9310*/  UIMAD.WIDE.U32 UR38, UR14, UR38, UR40 ;  /* 0x000000260e2672a5 */ /* 0x000fe4000f8e0028 */
[----:B------:R-:W-:Y:S02]  /*9320*/  UIMAD UR44, UR14, UR35, UR44 ;  /* 0x000000230e2c72a4 */ /* 0x000fe4000f8e022c */
[----:B------:R-:W-:Y:S02]  /*9330*/  UIMAD.WIDE.U32 UR40, UR14, UR34, UR36 ;  /* 0x000000220e2872a5 */ /* 0x000fe4000f8e0024 */
[----:B------:R-:W-:Y:S02]  /*9340*/  UIADD3 UR43, UR43, UR39, URZ ;  /* 0x000000272b2b7290 */ /* 0x000fe4000fffe03f */
[----:B------:R-:W-:Y:S02]  /*9350*/  ULDC.64 UR34, c[0x0][0x318] ;  /* 0x0000c60000227ab9 */ /* 0x000fe40000000a00 */
[----:B------:R-:W-:-:S02]  /*9360*/  ULEA UR39, UP0, UR38, UR34, 0x3 ;  /* 0x0000002226277291 */ /* 0x000fc4000f80183f */
[----:B------:R-:W-:Y:S02]  /*9370*/  UIADD3 UR34, UR44, UR41, URZ ;  /* 0x000000292c227290 */ /* 0x000fe4000fffe03f */
[----:B------:R-:W-:Y:S02]  /*9380*/  ULEA.HI.X UR41, UR38, UR35, UR43, 0x3, UP0 ;  /* 0x0000002326297291 */ /* 0x000fe400080f1c2b */
[----:B------:R-:W-:Y:S01]  /*9390*/  ULDC.64 UR36, c[0x0][0x320] ;  /* 0x0000c80000247ab9 */ /* 0x000fe20000000a00 */
[----:B------:R-:W-:Y:S01]  /*93a0*/  IADD3 R66, P0, R68, UR39, RZ ;  /* 0x0000002744427c10 */ /* 0x000fe2000ff1e0ff */
[----:B------:R-:W-:Y:S02]  /*93b0*/  ULDC UR38, c[0x0][0x174] ;  /* 0x00005d0000267ab9 */ /* 0x000fe40000000800 */
[----:B------:R-:W-:Y:S01]  /*93c0*/  ULEA UR36, UP1, UR40, UR36, 0x3 ;  /* 0x0000002428247291 */ /* 0x000fe2000f82183f */
[----:B------:R-:W-:Y:S01]  /*93d0*/  IADD3.X R67, R69, UR41, RZ, P0, !PT ;  /* 0x0000002945437c10 */ /* 0x000fe200087fe4ff */
[----:B------:R-:W-:Y:S01]  /*93e0*/  UIADD3 UR38, UR6, -UR38, URZ ;  /* 0x8000002606267290 */ /* 0x000fe2000fffe03f */
[----:B------:R-:W-:Y:S01]  /*93f0*/  ISETP.GE.AND P0, PT, R99, 0x81, PT ;  /* 0x000000816300780c */ /* 0x000fe20003f06270 */
[----:B------:R-:W-:-:S02]  /*9400*/  ULEA.HI.X UR40, UR40, UR37, UR34, 0x3, UP1 ;  /* 0x0000002528287291 */ /* 0x000fc400088f1c22 */
[----:B------:R-:W-:Y:S01]  /*9410*/  UIMAD UR38, UR38, -0x1000, URZ ;  /* 0xfffff000262678a4 */ /* 0x000fe2000f8e023f */
[----:B------:R-:W-:Y:S01]  /*9420*/  IADD3 R68, P1, R68, UR36, RZ ;  /* 0x0000002444447c10 */ /* 0x000fe2000ff3e0ff */
[----:B------:R-:W-:Y:S02]  /*9430*/  USHF.L.U32 UR43, UR8, 0x2, URZ ;  /* 0x00000002082b7899 */ /* 0x000fe4000800063f */
[----:B------:R-:W-:Y:S01]  /*9440*/  USHF.L.U64.HI UR44, UR8, 0x2, UR9 ;  /* 0x00000002082c7899 */ /* 0x000fe20008010209 */
[----:B------:R-:W-:Y:S01]  /*9450*/  IADD3.X R69, R69, UR40, RZ, P1, !PT ;  /* 0x0000002845457c10 */ /* 0x000fe20008ffe4ff */
[----:B------:R-:W-:Y:S01]  /*9460*/  ULDC.64 UR34, c[0x0][0x2b0] ;  /* 0x0000ac0000227ab9 */ /* 0x000fe20000000a00 */
[----:B-1----:R-:W-:Y:S01]  /*9470*/  MOV R71, UR38 ;  /* 0x0000002600477c02 */ /* 0x002fe20008000f00 */
[----:B------:R-:W-:Y:S01]  /*9480*/  ULDC.64 UR36, c[0x0][0x2d0] ;  /* 0x0000b40000247ab9 */ /* 0x000fe20000000a00 */
[----:B------:R-:W-:Y:S01]  /*9490*/  ISETP.GE.AND P1, PT, R99, 0x101, PT ;  /* 0x000001016300780c */ /* 0x000fe20003f26270 */
[----:B------:R-:W-:-:S02]  /*94a0*/  UIMAD UR34, UR44, UR34, URZ ;  /* 0x000000222c2272a4 */ /* 0x000fc4000f8e023f */
[C---:B------:R-:W-:Y:S01]  /*94b0*/  IMAD.WIDE R66, R71.reuse, 0x4, R66 ;  /* 0x0000000447427825 */ /* 0x040fe200078e0242 */
[----:B------:R-:W-:Y:S02]  /*94c0*/  UIMAD UR36, UR44, UR36, URZ ;  /* 0x000000242c2472a4 */ /* 0x000fe4000f8e023f */
[----:B------:R-:W-:Y:S01]  /*94d0*/  UIMAD UR34, UR43, UR35, UR34 ;  /* 0x000000232b2272a4 */ /* 0x000fe2000f8e0222 */
[----:B------:R-:W-:Y:S01]  /*94e0*/  IMAD.WIDE R68, R71, 0x4, R68 ;  /* 0x0000000447447825 */ /* 0x000fe200078e0244 */
[----:B------:R-:W-:Y:S01]  /*94f0*/  MOV R71, UR43 ;  /* 0x0000002b00477c02 */ /* 0x000fe20008000f00 */
[----:B------:R-:W-:-:S04]  /*9500*/  UIMAD UR36, UR43, UR37, UR36 ;  /* 0x000000252b2472a4 */ /* 0x000fc8000f8e0224 */
[----:B------:R-:W-:-:S04]  /*9510*/  IMAD.WIDE.U32 R66, R71, c[0x0][0x2b0], R66 ;  /* 0x0000ac0047427a25 */ /* 0x000fc800078e0042 */
[----:B------:R-:W-:Y:S01]  /*9520*/  IMAD.WIDE.U32 R68, R71, c[0x0][0x2d0], R68 ;  /* 0x0000b40047447a25 */ /* 0x000fe200078e0044 */
[----:B------:R-:W-:Y:S01]  /*9530*/  IADD3 R67, R67, UR34, RZ ;  /* 0x0000002243437c10 */ /* 0x000fe2000fffe0ff */
[----:B------:R0:W1:Y:S03]  /*9540*/  LDS R71, [R178.X4+0x8600] ;  /* 0x00860000b2477984 */ /* 0x0000660000004800 */
[----:B------:R-:W-:Y:S01]  /*9550*/  IADD3 R69, R69, UR36, RZ ;  /* 0x0000002445457c10 */ /* 0x000fe2000fffe0ff */
[----:B------:R-:W-:Y:S05]  /*9560*/  @!P0 BRA `(.L_x_3532) ;  /* 0x0000002000008947 */ /* 0x000fea0003800000 */
[----:B------:R2:W-:Y:S04]  /*9570*/  RED.E.ADD.F32.FTZ.RN.STRONG.GPU [R66.64+-0x3e00], R147 ;  /* 0xffc200934200798e */ /* 0x0005e8000c10e79a */
[----:B-1----:R2:W-:Y:S02]  /*9580*/  RED.E.ADD.F32.FTZ.RN.STRONG.GPU [R68.64+-0x3e00], R71 ;  /* 0xffc200474400798e */ /* 0x0025e4000c10e79a */
.L_x_3532:
[----:B------:R-:W-:Y:S05]  /*9590*/  BSYNC B0 ;  /* 0x0000000000007941 */ /* 0x000fea0003800000 */
.L_x_3531:
[----:B------:R-:W3:Y:S01]  /*95a0*/  LDS R97, [R97.X4+0x8800] ;  /* 0x0088000061617984 */ /* 0x000ee20000004800 */
[----:B------:R-:W-:Y:S01]  /*95b0*/  BSSY B0, `(.L_x_3533) ;  /* 0x0000004000007945 */ /* 0x000fe20003800000 */
[----:B------:R-:W-:Y:S05]  /*95c0*/  @!P1 BRA `(.L_x_3534) ;  /* 0x0000002000009947 */ /* 0x000fea0003800000 */
[----:B------:R4:W-:Y:S04]  /*95d0*/  RED.E.ADD.F32.FTZ.RN.STRONG.GPU [R66.64+-0x3c00], R165 ;  /* 0xffc400a54200798e */ /* 0x0009e8000c10e79a */
[----:B---3--:R4:W-:Y:S02]  /*95e0*/  RED.E.ADD.F32.FTZ.RN.STRONG.GPU [R68.64+-0x3c00], R97 ;  /* 0xffc400614400798e */ /* 0x0089e4000c10e79a */
.L_x_3534:
[----:B------:R-:W-:Y:S05]  /*95f0*/  BSYNC B0 ;  /* 0x0000000000007941 */ /* 0x000fea0003800000 */
.L_x_3533:
[----:B------:R-:W0:Y:S01]  /*9600*/  LDS R103, [R103.X4+0x8a00] ;  /* 0x008a000067677984 */ /* 0x000e220000004800 */
[----:B------:R-:W-:Y:S01]  /*9610*/  BSSY B0, `(.L_x_3535) ;  /* 0x0000004000007945 */ /* 0x000fe20003800000 */
[----:B------:R-:W-:Y:S05]  /*9620*/  @!P2 BRA `(.L_x_3536) ;  /* 0x000000200000a947 */ /* 0x000fea0003800000 */
[----:B------:R2:W-:Y:S04]  /*9630*/  RED.E.ADD.F32.FTZ.RN.STRONG.GPU [R66.64+-0x3a00], R167 ;  /* 0xffc600a74200798e */ /* 0x0005e8000c10e79a */
[----:B0-----:R2:W-:Y:S02]  /*9640*/  RED.E.ADD.F32.FTZ.RN.STRONG.GPU [R68.64+-0x3a00], R103 ;  /* 0xffc600674400798e */ /* 0x0015e4000c10e79a */
.L_x_3536:
[----:B------:R-:W-:Y:S05]  /*9650*/  BSYNC B0 ;  /* 0x0000000000007941 */ /* 0x000fea0003800000 */
.L_x_3535:
        /* <DEDUP_REMOVED lines=12> */
.L_x_3538:
[----:B-1----:R-:W-:Y:S05]  /*9720*/  BSYNC B0 ;  /* 0x0000000000007941 */ /* 0x002fea0003800000 */
.L_x_3537:
[----:B------:R-:W1:Y:S01]  /*9730*/  LDS R119, [R119.X4+0x8e00] ;  /* 0x008e000077777984 */ /* 0x000e620000004800 */
[----:B------:R-:W-:Y:S01]  /*9740*/  BSSY B0, `(.L_x_3539) ;  /* 0x0000004000007945 */ /* 0x000fe20003800000 */
[----:B------:R-:W-:Y:S05]  /*9750*/  @!P0 BRA `(.L_x_3540) ;  /* 0x0000002000008947 */ /* 0x000fea0003800000 */
[----:B------:R4:W-:Y:S04]  /*9760*/  RED.E.ADD.F32.FTZ.RN.STRONG.GPU [R66.64+-0x3600], R171 ;  /* 0xffca00ab4200798e */ /* 0x0009e8000c10e79a */
[----:B-1----:R4:W-:Y:S02]  /*9770*/  RED.E.ADD.F32.FTZ.RN.STRONG.GPU [R68.64+-0x3600], R119 ;  /* 0xffca00774400798e */ /* 0x0029e4000c10e79a */
.L_x_3540:
[----:B------:R-:W-:Y:S05]  /*9780*/  BSYNC B0 ;  /* 0x0000000000007941 */ /* 0x000fea0003800000 */
.L_x_3539:
[----:B--2---:R2:W4:Y:S01]  /*9790*/  LDS R71, [R120.X4+0x9000] ;  /* 0x0090000078477984 */ /* 0x0045220000004800 */
[----:B------:R-:W-:Y:S01]  /*97a0*/  BSSY B0, `(.L_x_3541) ;  /* 0x0000004000007945 */ /* 0x000fe20003800000 */
[----:B------:R-:W-:Y:S05]  /*97b0*/  @!P1 BRA `(.L_x_3542) ;  /* 0x0000002000009947 */ /* 0x000fea0003800000 */
[----:B------:R2:W-:Y:S04]  /*97c0*/  RED.E.ADD.F32.FTZ.RN.STRONG.GPU [R66.64+-0x3400], R173 ;  /* 0xffcc00ad4200798e */ /* 0x0005e8000c10e79a */
[----:B----4-:R2:W-:Y:S02]  /*97d0*/  RED.E.ADD.F32.FTZ.RN.STRONG.GPU [R68.64+-0x3400], R71 ;  /* 0xffcc00474400798e */ /* 0x0105e4000c10e79a */
.L_x_3542:
[----:B------:R-:W-:Y:S05]  /*97e0*/  BSYNC B0 ;  /* 0x0000000000007941 */ /* 0x000fea0003800000 */
.L_x_3541:
[----:B------:R-:W2:Y:S01]  /*97f0*/  LDS R121, [R121.X4+0x9200] ;  /* 0x0092000079797984 */ /* 0x000ea20000004800 */
[----:B------:R-:W-:Y:S01]  /*9800*/  BSSY B0, `(.L_x_3543) ;  /* 0x0000004000007945 */ /* 0x000fe20003800000 */
[----:B------:R-:W-:Y:S05]  /*9810*/  @!P2 BRA `(.L_x_3544) ;  /* 0x000000200000a947 */ /* 0x000fea0003800000 */
[----:B------:R4:W-:Y:S04]  /*9820*/  RED.E.ADD.F32.FTZ.RN.STRONG.GPU [R66.64+-0x3200], R175 ;  /* 0xffce00af4200798e */ /* 0x0009e8000c10e79a */
[----:B--2---:R4:W-:Y:S02]  /*9830*/  RED.E.ADD.F32.FTZ.RN.STRONG.GPU [R68.64+-0x3200], R121 ;  /* 0xffce00794400798e */ /* 0x0049e4000c10e79a */
.L_x_3544:
[----:B------:R-:W-:Y:S05]  /*9840*/  BSYNC B0 ;  /* 0x0000000000007941 */ /* 0x000fea0003800000 */
.L_x_3543:
[----:B--2-4-:R2:W4:Y:S01]  /*9850*/  LDS R71, [R122.X4+0x9400] ;  /* 0x009400007a477984 */ /* 0x0145220000004800 */
[----:B------:R-:W-:Y:S01]  /*9860*/  BSSY B0, `(.L_x_3545) ;  /* 0x0000004000007945 */ /* 0x000fe20003800000 */
[----:B------:R-:W-:Y:S05]  /*9870*/  @!P3 BRA `(.L_x_3546) ;  /* 0x000000200000b947 */ /* 0x000fea0003800000 */
[----:B------:R2:W-:Y:S04]  /*9880*/  RED.E.ADD.F32.FTZ.RN.STRONG.GPU [R66.64+-0x3000], R177 ;  /* 0xffd000b14200798e */ /* 0x0005e8000c10e79a */
[----:B----4-:R2:W-:Y:S02]  /*9890*/  RED.E.ADD.F32.FTZ.RN.STRONG.GPU [R68.64+-0x3000], R71 ;  /* 0xffd000474400798e */ /* 0x0105e4000c10e79a */
.L_x_3546:
[----:B------:R-:W-:Y:S05]  /*98a0*/  BSYNC B0 ;  /* 0x0000000000007941 */ /* 0x000fea0003800000 */
.L_x_3545:
[----:B------:R-:W2:Y:S01]  /*98b0*/  LDS R123, [R123.X4+0x9600] ;  /* 0x009600007b7b7984 */ /* 0x000ea20000004800 */
[----:B------:R-:W-:Y:S01]  /*98c0*/  BSSY B0, `(.L_x_3547) ;  /* 0x0000004000007945 */ /* 0x000fe20003800000 */
[----:B------:R-:W-:Y:S05]  /*98d0*/  @!P4 BRA `(.L_x_3548) ;  /* 0x000000200000c947 */ /* 0x000fea0003800000 */
[----:B------:R4:W-:Y:S04]  /*98e0*/  RED.E.ADD.F32.FTZ.RN.STRONG.GPU [R66.64+-0x2e00], R179 ;  /* 0xffd200b34200798e */ /* 0x0009e8000c10e79a */
[----:B--2---:R4:W-:Y:S02]  /*98f0*/  RED.E.ADD.F32.FTZ.RN.STRONG.GPU [R68.64+-0x2e00], R123 ;  /* 0xffd2007b4400798e */ /* 0x0049e4000c10e79a */
.L_x_3548:
[----:B------:R-:W-:Y:S05]  /*9900*/  BSYNC B0 ;  /* 0x0000000000007941 */ /* 0x000fea0003800000 */
.L_x_3547:
[----:B--2-4-:R2:W4:Y:S01]  /*9910*/  LDS R71, [R124.X4+0x9800] ;  /* 0x009800007c477984 */ /* 0x0145220000004800 */
[----:B------:R-:W-:Y:S01]  /*9920*/  BSSY B0, `(.L_x_3549) ;  /* 0x0000004000007945 */ /* 0x000fe20003800000 */
[----:B------:R-:W-:Y:S05]  /*9930*/  @!P5 BRA `(.L_x_3550) ;  /* 0x000000200000d947 */ /* 0x000fea0003800000 */
[----:B------:R2:W-:Y:S04]  /*9940*/  RED.E.ADD.F32.FTZ.RN.STRONG.GPU [R66.64+-0x2c00], R181 ;  /* 0xffd400b54200798e */ /* 0x0005e8000c10e79a */
[----:B----4-:R2:W-:Y:S02]  /*9950*/  RED.E.ADD.F32.FTZ.RN.STRONG.GPU [R68.64+-0x2c00], R71 ;  /* 0xffd400474400798e */ /* 0x0105e4000c10e79a */
.L_x_3550:
[----:B------:R-:W-:Y:S05]  /*9960*/  BSYNC B0 ;  /* 0x0000000000007941 */ /* 0x000fea0003800000 */
.L_x_3549:
        /* <DEDUP_REMOVED lines=12> */
.L_x_3552:
[----:B------:R-:W-:Y:S05]  /*9a30*/  BSYNC B0 ;  /* 0x0000000000007941 */ /* 0x000fea0003800000 */
.L_x_3551:
[----:B--2-4-:R2:W4:Y:S01]  /*9a40*/  LDS R71, [R126.X4+0x9c00] ;  /* 0x009c00007e477984 */ /* 0x0145220000004800 */
[----:B------:R-:W-:Y:S01]  /*9a50*/  BSSY B0, `(.L_x_3553) ;  /* 0x0000004000007945 */ /* 0x000fe20003800000 */
[----:B------:R-:W-:Y:S05]  /*9a60*/  @!P0 BRA `(.L_x_3554) ;  /* 0x0000002000008947 */ /* 0x000fea0003800000 */
[----:B------:R2:W-:Y:S04]  /*9a70*/  RED.E.ADD.F32.FTZ.RN.STRONG.GPU [R66.64+-0x2800], R185 ;  /* 0xffd800b94200798e */ /* 0x0005e8000c10e79a */
[----:B----4-:R2:W-:Y:S02]  /*9a80*/  RED.E.ADD.F32.FTZ.RN.STRONG.GPU [R68.64+-0x2800], R71 ;  /* 0xffd800474400798e */ /* 0x0105e4000c10e79a */
.L_x_3554:
[----:B------:R-:W-:Y:S05]  /*9a90*/  BSYNC B0 ;  /* 0x0000000000007941 */ /* 0x000fea0003800000 */
.L_x_3553:
[----:B------:R-:W2:Y:S01]  /*9aa0*/  LDS R127, [R127.X4+0x9e00] ;  /* 0x009e00007f7f7984 */ /* 0x000ea20000004800 */
[----:B------:R-:W-:Y:S01]  /*9ab0*/  BSSY B0, `(.L_x_3555) ;  /* 0x0000004000007945 */ /* 0x000fe20003800000 */
[----:B------:R-:W-:Y:S05]  /*9ac0*/  @!P1 BRA `(.L_x_3556) ;  /* 0x0000002000009947 */ /* 0x000fea0003800000 */
[----:B------:R4:W-:Y:S04]  /*9ad0*/  RED.E.ADD.F32.FTZ.RN.STRONG.GPU [R66.64+-0x2600], R187 ;  /* 0xffda00bb4200798e */ /* 0x0009e8000c10e79a */
[----:B--2---:R4:W-:Y:S02]  /*9ae0*/  RED.E.ADD.F32.FTZ.RN.STRONG.GPU [R68.64+-0x2600], R127 ;  /* 0xffda007f4400798e */ /* 0x0049e4000c10e79a */
.L_x_3556:
[----:B------:R-:W-:Y:S05]  /*9af0*/  BSYNC B0 ;  /* 0x0000000000007941 */ /* 0x000fea0003800000 */
.L_x_3555:
[----:B--2-4-:R2:W4:Y:S01]  /*9b00*/  LDS R71, [R128.X4+0xa000] ;  /* 0x00a0000080477984 */ /* 0x0145220000004800 */
[----:B------:R-:W-:Y:S01]  /*9b10*/  BSSY B0, `(.L_x_3557) ;  /* 0x0000004000007945 */ /* 0x000fe20003800000 */
[----:B------:R-:W-:Y:S05]  /*9b20*/  @!P2 BRA `(.L_x_3558) ;  /* 0x000000200000a947 */ /* 0x000fea0003800000 */
[----:B------:R2:W-:Y:S04]  /*9b30*/  RED.E.ADD.F32.FTZ.RN.STRONG.GPU [R66.64+-0x2400], R189 ;  /* 0xffdc00bd4200798e */ /* 0x0005e8000c10e79a */
[----:B----4-:R2:W-:Y:S02]  /*9b40*/  RED.E.ADD.F32.FTZ.RN.STRONG.GPU [R68.64+-0x2400], R71 ;  /* 0xffdc00474400798e */ /* 0x0105e4000c10e79a */
.L_x_3558:
[----:B------:R-:W-:Y:S05]  /*9b50*/  BSYNC B0 ;  /* 0x0000000000007941 */ /* 0x000fea0003800000 */
.L_x_3557:
[----:B------:R-:W2:Y:S01]  /*9b60*/  LDS R129, [R129.X4+0xa200] ;  /* 0x00a2000081817984 */ /* 0x000ea20000004800 */
[----:B------:R-:W-:Y:S01]  /*9b70*/  BSSY B0, `(.L_x_3559) ;  /* 0x0000004000007945 */ /* 0x000fe20003800000 */
[----:B------:R-:W-:Y:S05]  /*9b80*/  @!P3 BRA `(.L_x_3560) ;  /* 0x000000200000b947 */ /* 0x000fea0003800000 */
[----:B------:R4:W-:Y:S04]  /*9b90*/  RED.E.ADD.F32.FTZ.RN.STRONG.GPU [R66.64+-0x2200], R207 ;  /* 0xffde00cf4200798e */ /* 0x0009e8000c10e79a */
[----:B--2---:R4:W-:Y:S02]  /*9ba0*/  RED.E.ADD.F32.FTZ.RN.STRONG.GPU [R68.64+-0x2200], R129 ;  /* 0xffde00814400798e */ /* 0x0049e4000c10e79a */
.L_x_3560:
[----:B------:R-:W-:Y:S05]  /*9bb0*/  BSYNC B0 ;  /* 0x0000000000007941 */ /* 0x000fea0003800000 */
.L_x_3559:
[----:B--2-4-:R2:W4:Y:S01]  /*9bc0*/  LDS R71, [R130.X4+0xa400] ;  /* 0x00a4000082477984 */ /* 0x0145220000004800 */
[----:B------:R-:W-:Y:S01]  /*9bd0*/  BSSY B0, `(.L_x_3561) ;  /* 0x0000004000007945 */ /* 0x000fe20003800000 */
[----:B------:R-:W-:Y:S05]  /*9be0*/  @!P4 BRA `(.L_x_3562) ;  /* 0x000000200000c947 */ /* 0x000fea0003800000 */
[----:B------:R2:W-:Y:S04]  /*9bf0*/  RED.E.ADD.F32.FTZ.RN.STRONG.GPU [R66.64+-0x2000], R231 ;  /* 0xffe000e74200798e */ /* 0x0005e8000c10e79a */
[----:B----4-:R2:W-:Y:S02]  /*9c00*/  RED.E.ADD.F32.FTZ.RN.STRONG.GPU [R68.64+-0x2000], R71 ;  /* 0xffe000474400798e */ /* 0x0105e4000c10e79a */
.L_x_3562:
[----:B------:R-:W-:Y:S05]  /*9c10*/  BSYNC B0 ;  /* 0x0000000000007941 */ /* 0x000fea0003800000 */
.L_x_3561:
[----:B------:R-:W2:Y:S01]  /*9c20*/  LDS R131, [R131.X4+0xa600] ;  /* 0x00a6000083837984 */ /* 0x000ea20000004800 */
[----:B------:R-:W-:Y:S01]  /*9c30*/  BSSY B0, `(.L_x_3563) ;  /* 0x0000004000007945 */ /* 0x000fe20003800000 */
[----:B------:R-:W-:Y:S05]  /*9c40*/  @!P5 BRA `(.L_x_3564) ;  /* 0x000000200000d947 */ /* 0x000fea0003800000 */
[----:B------:R4:W-:Y:S04]  /*9c50*/  RED.E.ADD.F32.FTZ.RN.STRONG.GPU [R66.64+-0x1e00], R233 ;  /* 0xffe200e94200798e */ /* 0x0009e8000c10e79a */
[----:B--2---:R4:W-:Y:S02]  /*9c60*/  RED.E.ADD.F32.FTZ.RN.STRONG.GPU [R68.64+-0x1e00], R131 ;  /* 0xffe200834400798e */ /* 0x0049e4000c10e79a */
.L_x_3564:
[----:B------:R-:W-:Y:S05]  /*9c70*/  BSYNC B0 ;  /* 0x0000000000007941 */ /* 0x000fea0003800000 */
.L_x_3563:
        /* <DEDUP_REMOVED lines=12> */
.L_x_3566:
[----:B--2---:R-:W-:Y:S05]  /*9d40*/  BSYNC B0 ;  /* 0x0000000000007941 */ /* 0x004fea0003800000 */
.L_x_3565:
[----:B------:R-:W2:Y:S01]  /*9d50*/  LDS R133, [R133.X4+0xaa00] ;  /* 0x00aa000085857984 */ /* 0x000ea20000004800 */
[----:B------:R-:W-:Y:S01]  /*9d60*/  BSSY B0, `(.L_x_3567) ;  /* 0x0000004000007945 */ /* 0x000fe20003800000 */
[----:B------:R-:W-:Y:S05]  /*9d70*/  @!P0 BRA `(.L_x_3568) ;  /* 0x0000002000008947 */ /* 0x000fea0003800000 */
[----:B------:R4:W-:Y:S04]  /*9d80*/  RED.E.ADD.F32.FTZ.RN.STRONG.GPU [R66.64+-0x1a00], R241 ;  /* 0xffe600f14200798e */ /* 0x0009e8000c10e79a */
[----:B--2---:R4:W-:Y:S02]  /*9d90*/  RED.E.ADD.F32.FTZ.RN.STRONG.GPU [R68.64+-0x1a00], R133 ;  /* 0xffe600854400798e */ /* 0x0049e4000c10e79a */
.L_x_3568:
[----:B------:R-:W-:Y:S05]  /*9da0*/  BSYNC B0 ;  /* 0x0000000000007941 */ /* 0x000fea0003800000 */
.L_x_3567:
[----:B----4-:R4:W3:Y:S01]  /*9db0*/  LDS R71, [R134.X4+0xac00] ;  /* 0x00ac000086477984 */ /* 0x0108e20000004800 */
[----:B------:R-:W-:Y:S01]  /*9dc0*/  BSSY B0, `(.L_x_3569) ;  /* 0x0000004000007945 */ /* 0x000fe20003800000 */
[----:B------:R-:W-:Y:S05]  /*9dd0*/  @!P1 BRA `(.L_x_3570) ;  /* 0x0000002000009947 */ /* 0x000fea0003800000 */
[----:B------:R4:W-:Y:S04]  /*9de0*/  RED.E.ADD.F32.FTZ.RN.STRONG.GPU [R66.64+-0x1800], R243 ;  /* 0xffe800f34200798e */ /* 0x0009e8000c10e79a */
[----:B---3--:R4:W-:Y:S02]  /*9df0*/  RED.E.ADD.F32.FTZ.RN.STRONG.GPU [R68.64+-0x1800], R71 ;  /* 0xffe800474400798e */ /* 0x0089e4000c10e79a */
.L_x_3570:
[----:B------:R-:W-:Y:S05]  /*9e00*/  BSYNC B0 ;  /* 0x0000000000007941 */ /* 0x000fea0003800000 */
.L_x_3569:
[----:B------:R-:W4:Y:S01]  /*9e10*/  LDS R135, [R135.X4+0xae00] ;  /* 0x00ae000087877984 */ /* 0x000f220000004800 */
[----:B------:R-:W-:Y:S01]  /*9e20*/  BSSY B0, `(.L_x_3571) ;  /* 0x0000004000007945 */ /* 0x000fe20003800000 */
[----:B------:R-:W-:Y:S05]  /*9e30*/  @!P2 BRA `(.L_x_3572) ;  /* 0x000000200000a947 */ /* 0x000fea0003800000 */
[----:B------:R4:W-:Y:S04]  /*9e40*/  RED.E.ADD.F32.FTZ.RN.STRONG.GPU [R66.64+-0x1600], R245 ;  /* 0xffea00f54200798e */ /* 0x0009e8000c10e79a */
[----:B----4-:R4:W-:Y:S02]  /*9e50*/  RED.E.ADD.F32.FTZ.RN.STRONG.GPU [R68.64+-0x1600], R135 ;  /* 0xffea00874400798e */ /* 0x0109e4000c10e79a */
.L_x_3572:
[----:B------:R-:W-:Y:S05]  /*9e60*/  BSYNC B0 ;  /* 0x0000000000007941 */ /* 0x000fea0003800000 */
.L_x_3571:
[----:B---34-:R3:W4:Y:S01]  /*9e70*/  LDS R71, [R136.X4+0xb000] ;  /* 0x00b0000088477984 */ /* 0x0187220000004800 */
[----:B------:R-:W-:Y:S01]  /*9e80*/  BSSY B0, `(.L_x_3573) ;  /* 0x0000004000007945 */ /* 0x000fe20003800000 */
[----:B------:R-:W-:Y:S05]  /*9e90*/  @!P3 BRA `(.L_x_3574) ;  /* 0x000000200000b947 */ /* 0x000fea0003800000 */
[----:B------:R3:W-:Y:S04]  /*9ea0*/  RED.E.ADD.F32.FTZ.RN.STRONG.GPU [R66.64+-0x1400], R247 ;  /* 0xffec00f74200798e */ /* 0x0007e8000c10e79a */
[----:B----4-:R3:W-:Y:S02]  /*9eb0*/  RED.E.ADD.F32.FTZ.RN.STRONG.GPU [R68.64+-0x1400], R71 ;  /* 0xffec00474400798e */ /* 0x0107e4000c10e79a */
.L_x_3574:
[----:B------:R-:W-:Y:S05]  /*9ec0*/  BSYNC B0 ;  /* 0x0000000000007941 */ /* 0x000fea0003800000 */
.L_x_3573:
[----:B------:R-:W3:Y:S01]  /*9ed0*/  LDS R137, [R137.X4+0xb200] ;  /* 0x00b2000089897984 */ /* 0x000ee20000004800 */
[----:B------:R-:W-:Y:S01]  /*9ee0*/  BSSY B0, `(.L_x_3575) ;  /* 0x0000004000007945 */ /* 0x000fe20003800000 */
[----:B------:R-:W-:Y:S05]  /*9ef0*/  @!P4 BRA `(.L_x_3576) ;  /* 0x000000200000c947 */ /* 0x000fea0003800000 */
[----:B------:R4:W-:Y:S04]  /*9f00*/  RED.E.ADD.F32.FTZ.RN.STRONG.GPU [R66.64+-0x1200], R249 ;  /* 0xffee00f94200798e */ /* 0x0009e8000c10e79a */
[----:B---3--:R4:W-:Y:S02]  /*9f10*/  RED.E.ADD.F32.FTZ.RN.STRONG.GPU [R68.64+-0x1200], R137 ;  /* 0xffee00894400798e */ /* 0x0089e4000c10e79a */
.L_x_3576:
[----:B------:R-:W-:Y:S05]  /*9f20*/  BSYNC B0 ;  /* 0x0000000000007941 */ /* 0x000fea0003800000 */
.L_x_3575:
[----:B---34-:R3:W4:Y:S01]  /*9f30*/  LDS R71, [R138.X4+0xb400] ;  /* 0x00b400008a477984 */ /* 0x0187220000004800 */
[----:B------:R-:W-:Y:S01]  /*9f40*/  BSSY B0, `(.L_x_3577) ;  /* 0x0000004000007945 */ /* 0x000fe20003800000 */
[----:B------:R-:W-:Y:S05]  /*9f50*/  @!P5 BRA `(.L_x_3578) ;  /* 0x000000200000d947 */ /* 0x000fea0003800000 */
[----:B------:R3:W-:Y:S04]  /*9f60*/  RED.E.ADD.F32.FTZ.RN.STRONG.GPU [R66.64+-0x1000], R251 ;  /* 0xfff000fb4200798e */ /* 0x0007e8000c10e79a */
[----:B----4-:R3:W-:Y:S02]  /*9f70*/  RED.E.ADD.F32.FTZ.RN.STRONG.GPU [R68.64+-0x1000], R71 ;  /* 0xfff000474400798e */ /* 0x0107e4000c10e79a */
.L_x_3578:
[----:B------:R-:W-:Y:S05]  /*9f80*/  BSYNC B0 ;  /* 0x0000000000007941 */ /* 0x000fea0003800000 */
.L_x_3577:
        /* <DEDUP_REMOVED lines=12> */
.L_x_3580:
[----:B------:R-:W-:Y:S05]  /*a050*/  BSYNC B0 ;  /* 0x0000000000007941 */ /* 0x000fea0003800000 */
.L_x_3579:
[----:B------:R-:W4:Y:S01]  /*a060*/  LDS R141, [R141.X4+0xb800] ;  /* 0x00b800008d8d7984 */ /* 0x000f220000004800 */
[----:B------:R-:W-:Y:S01]  /*a070*/  BSSY B0, `(.L_x_3581) ;  /* 0x0000004000007945 */ /* 0x000fe20003800000 */
[----:B------:R-:W-:Y:S05]  /*a080*/  @!P0 BRA `(.L_x_3582) ;  /* 0x0000002000008947 */ /* 0x000fea0003800000 */
[----:B------:R4:W-:Y:S04]  /*a090*/  RED.E.ADD.F32.FTZ.RN.STRONG.GPU [R66.64+-0xc00], R164 ;  /* 0xfff400a44200798e */ /* 0x0009e8000c10e79a */
[----:B----4-:R4:W-:Y:S02]  /*a0a0*/  RED.E.ADD.F32.FTZ.RN.STRONG.GPU [R68.64+-0xc00], R141 ;  /* 0xfff4008d4400798e */ /* 0x0109e4000c10e79a */
.L_x_3582:
[----:B------:R-:W-:Y:S05]  /*a0b0*/  BSYNC B0 ;  /* 0x0000000000007941 */ /* 0x000fea0003800000 */
.L_x_3581:
[----:B---34-:R3:W4:Y:S01]  /*a0c0*/  LDS R71, [R142.X4+0xba00] ;  /* 0x00ba00008e477984 */ /* 0x0187220000004800 */
[----:B------:R-:W-:Y:S01]  /*a0d0*/  BSSY B0, `(.L_x_3583) ;  /* 0x0000004000007945 */ /* 0x000fe20003800000 */
[----:B------:R-:W-:Y:S05]  /*a0e0*/  @!P1 BRA `(.L_x_3584) ;  /* 0x0000002000009947 */ /* 0x000fea0003800000 */
[----:B------:R3:W-:Y:S04]  /*a0f0*/  RED.E.ADD.F32.FTZ.RN.STRONG.GPU [R66.64+-0xa00], R166 ;  /* 0xfff600a64200798e */ /* 0x0007e8000c10e79a */
[----:B----4-:R3:W-:Y:S02]  /*a100*/  RED.E.ADD.F32.FTZ.RN.STRONG.GPU [R68.64+-0xa00], R71 ;  /* 0xfff600474400798e */ /* 0x0107e4000c10e79a */
.L_x_3584:
[----:B------:R-:W-:Y:S05]  /*a110*/  BSYNC B0 ;  /* 0x0000000000007941 */ /* 0x000fea0003800000 */
.L_x_3583:
[----:B------:R-:W3:Y:S01]  /*a120*/  LDS R143, [R143.X4+0xbc00] ;  /* 0x00bc00008f8f7984 */ /* 0x000ee20000004800 */
[----:B------:R-:W-:Y:S01]  /*a130*/  BSSY B0, `(.L_x_3585) ;  /* 0x0000004000007945 */ /* 0x000fe20003800000 */
[----:B------:R-:W-:Y:S05]  /*a140*/  @!P2 BRA `(.L_x_3586) ;  /* 0x000000200000a947 */ /* 0x000fea0003800000 */
[----:B------:R4:W-:Y:S04]  /*a150*/  RED.E.ADD.F32.FTZ.RN.STRONG.GPU [R66.64+-0x800], R168 ;  /* 0xfff800a84200798e */ /* 0x0009e8000c10e79a */
[----:B---3--:R4:W-:Y:S02]  /*a160*/  RED.E.ADD.F32.FTZ.RN.STRONG.GPU [R68.64+-0x800], R143 ;  /* 0xfff8008f4400798e */ /* 0x0089e4000c10e79a */
.L_x_3586:
[----:B------:R-:W-:Y:S05]  /*a170*/  BSYNC B0 ;  /* 0x0000000000007941 */ /* 0x000fea0003800000 */
.L_x_3585:
[----:B---34-:R3:W4:Y:S01]  /*a180*/  LDS R71, [R144.X4+0xbe00] ;  /* 0x00be000090477984 */ /* 0x0187220000004800 */
[----:B------:R-:W-:Y:S01]  /*a190*/  BSSY B0, `(.L_x_3587) ;  /* 0x0000004000007945 */ /* 0x000fe20003800000 */
[----:B------:R-:W-:Y:S05]  /*a1a0*/  @!P3 BRA `(.L_x_3588) ;  /* 0x000000200000b947 */ /* 0x000fea0003800000 */
[----:B------:R3:W-:Y:S04]  /*a1b0*/  RED.E.ADD.F32.FTZ.RN.STRONG.GPU [R66.64+-0x600], R170 ;  /* 0xfffa00aa4200798e */ /* 0x0007e8000c10e79a */
[----:B----4-:R3:W-:Y:S02]  /*a1c0*/  RED.E.ADD.F32.FTZ.RN.STRONG.GPU [R68.64+-0x600], R71 ;  /* 0xfffa00474400798e */ /* 0x0107e4000c10e79a */
.L_x_3588:
[----:B------:R-:W-:Y:S05]  /*a1d0*/  BSYNC B0 ;  /* 0x0000000000007941 */ /* 0x000fea0003800000 */
.L_x_3587:
[----:B------:R-:W3:Y:S01]  /*a1e0*/  LDS R145, [R145.X4+0xc000] ;  /* 0x00c0000091917984 */ /* 0x000ee20000004800 */
[----:B------:R-:W-:Y:S01]  /*a1f0*/  BSSY B0, `(.L_x_3589) ;  /* 0x0000004000007945 */ /* 0x000fe20003800000 */
[----:B------:R-:W-:Y:S05]  /*a200*/  @!P4 BRA `(.L_x_3590) ;  /* 0x000000200000c947 */ /* 0x000fea0003800000 */
[----:B------:R4:W-:Y:S04]  /*a210*/  RED.E.ADD.F32.FTZ.RN.STRONG.GPU [R66.64+-0x400], R172 ;  /* 0xfffc00ac4200798e */ /* 0x0009e8000c10e79a */
[----:B---3--:R4:W-:Y:S02]  /*a220*/  RED.E.ADD.F32.FTZ.RN.STRONG.GPU [R68.64+-0x400], R145 ;  /* 0xfffc00914400798e */ /* 0x0089e4000c10e79a */
.L_x_3590:
[----:B------:R-:W-:Y:S05]  /*a230*/  BSYNC B0 ;  /* 0x0000000000007941 */ /* 0x000fea0003800000 */
.L_x_3589:
[----:B---34-:R3:W4:Y:S01]  /*a240*/  LDS R71, [R146.X4+0xc200] ;  /* 0x00c2000092477984 */ /* 0x0187220000004800 */
[----:B------:R-:W-:Y:S01]  /*a250*/  BSSY B0, `(.L_x_3591) ;  /* 0x0000004000007945 */ /* 0x000fe20003800000 */
[----:B------:R-:W-:Y:S05]  /*a260*/  @!P5 BRA `(.L_x_3592) ;  /* 0x000000200000d947 */ /* 0x000fea0003800000 */
[----:B------:R3:W-:Y:S04]  /*a270*/  RED.E.ADD.F32.FTZ.RN.STRONG.GPU [R66.64+-0x200], R174 ;  /* 0xfffe00ae4200798e */ /* 0x0007e8000c10e79a */
[----:B----4-:R3:W-:Y:S02]  /*a280*/  RED.E.ADD.F32.FTZ.RN.STRONG.GPU [R68.64+-0x200], R71 ;  /* 0xfffe00474400798e */ /* 0x0107e4000c10e79a */
.L_x_3592:
[----:B------:R-:W-:Y:S05]  /*a290*/  BSYNC B0 ;  /* 0x0000000000007941 */ /* 0x000fea0003800000 */
.L_x_3591:
[----:B---3--:R-:W3:Y:S01]  /*a2a0*/  SHFL.DOWN PT, R66, R65, 0x1, 0x1f ;  /* 0x08201f0041427f89 */ /* 0x008ee200000e0000 */
[----:B------:R-:W-:Y:S01]  /*a2b0*/  ISETP.GT.AND P0, PT, R112, 0x1e, PT ;  /* 0x0000001e7000780c */ /* 0x000fe20003f04270 */
[----:B------:R-:W-:Y:S01]  /*a2c0*/  FMUL.FTZ R158, R158, R196 ;  /* 0x000000c49e9e7220 */ /* 0x000fe20000410000 */
[----:B------:R-:W-:Y:S01]  /*a2d0*/  ISETP.NE.AND P1, PT, R112, RZ, PT ;  /* 0x000000ff7000720c */ /* 0x000fe20003f25270 */
[----:B------:R-:W5:Y:S01]  /*a2e0*/  SHFL.DOWN PT, R67, R64, 0x1, 0x1f ;  /* 0x08201f0040437f89 */ /* 0x000f6200000e0000 */
        /* <DEDUP_REMOVED lines=11> */
[----:B---3--:R-:W-:Y:S02]  /*a3a0*/  @!P0 FADD.FTZ R65, R65, R66 ;  /* 0x0000004241418221 */ /* 0x008fe40000010000 */
[----:B------:R-:W-:Y:S02]  /*a3b0*/  FMUL.FTZ R209, R90, R209 ;  /* 0x000000d15ad17220 */ /* 0x000fe40000410000 */
[----:B-----5:R-:W-:Y:S01]  /*a3c0*/  @!P0 FADD.FTZ R64, R64, R67 ;  /* 0x0000004340408221 */ /* 0x020fe20000010000 */
[----:B------:R-:W3:Y:S01]  /*a3d0*/  SHFL.DOWN PT, R66, R65, 0x2, 0x1f ;  /* 0x08401f0041427f89 */ /* 0x000ee200000e0000 */
[----:B------:R-:W-:Y:S01]  /*a3e0*/  ISETP.GT.AND P0, PT, R112, 0x1d, PT ;  /* 0x0000001d7000780c */ /* 0x000fe20003f04270 */
[----:B------:R-:W-:Y:S02]  /*a3f0*/  FMUL.FTZ R150, R150, R204 ;  /* 0x000000cc96967220 */ /* 0x000fe40000410000 */
[----:B------:R-:W5:Y:S01]  /*a400*/  SHFL.DOWN PT, R67, R64, 0x2, 0x1f ;  /* 0x08401f0040437f89 */ /* 0x000f6200000e0000 */
[----:B------:R-:W-:-:S02]  /*a410*/  FMUL.FTZ R117, R92, R117 ;  /* 0x000000755c757220 */ /* 0x000fc40000410000 */
        /* <DEDUP_REMOVED lines=9> */
[----:B---3--:R-:W-:Y:S02]  /*a4b0*/  @!P0 FADD.FTZ R65, R65, R66 ;  /* 0x0000004241418221 */ /* 0x008fe40000010000 */
[----:B------:R-:W-:Y:S02]  /*a4c0*/  FFMA.FTZ R162, R85, R162, R217 ;  /* 0x000000a255a27223 */ /* 0x000fe400000100d9 */
[----:B-----5:R-:W-:Y:S01]  /*a4d0*/  @!P0 FADD.FTZ R64, R64, R67 ;  /* 0x0000004340408221 */ /* 0x020fe20000010000 */
[----:B------:R-:W3:Y:S01]  /*a4e0*/  SHFL.DOWN PT, R66, R65, 0x4, 0x1f ;  /* 0x08801f0041427f89 */ /* 0x000ee200000e0000 */
[----:B------:R-:W-:Y:S01]  /*a4f0*/  ISETP.GT.AND P0, PT, R112, 0x1b, PT ;  /* 0x0000001b7000780c */ /* 0x000fe20003f04270 */
[----:B------:R-:W-:-:S02]  /*a500*/  FFMA.FTZ R116, R88, R211, R116 ;  /* 0x000000d358747223 */ /* 0x000fc40000010074 */
[----:B------:R-:W5:Y:S01]  /*a510*/  SHFL.DOWN PT, R67, R64, 0x4, 0x1f ;  /* 0x08801f0040437f89 */ /* 0x000f6200000e0000 */
        /* <DEDUP_REMOVED lines=10> */
[----:B---3--:R-:W-:Y:S02]  /*a5c0*/  @!P0 FADD.FTZ R65, R65, R66 ;  /* 0x0000004241418221 */ /* 0x008fe40000010000 */
[----:B------:R-:W-:-:S02]  /*a5d0*/  FFMA.FTZ R190, R83, R194, R190 ;  /* 0x000000c253be7223 */ /* 0x000fc400000100be */
[----:B-----5:R-:W-:Y:S01]  /*a5e0*/  @!P0 FADD.FTZ R64, R64, R67 ;  /* 0x0000004340408221 */ /* 0x020fe20000010000 */
[----:B------:R-:W3:Y:S01]  /*a5f0*/  SHFL.DOWN PT, R66, R65, 0x8, 0x1f ;  /* 0x09001f0041427f89 */ /* 0x000ee200000e0000 */
[----:B------:R-:W-:Y:S01]  /*a600*/  ISETP.GT.AND P0, PT, R112, 0x17, PT ;  /* 0x000000177000780c */ /* 0x000fe20003f04270 */
[----:B------:R-:W-:Y:S02]  /*a610*/  FFMA.FTZ R197, R84, R197, R188 ;  /* 0x000000c554c57223 */ /* 0x000fe400000100bc */
[----:B------:R-:W5:Y:S01]  /*a620*/  SHFL.DOWN PT, R67, R64, 0x8, 0x1f ;  /* 0x09001f0040437f89 */ /* 0x000f6200000e0000 */
[----:B------:R-:W-:Y:S02]  /*a630*/  FFMA.FTZ R162, R87, R198, R162 ;  /* 0x000000c657a27223 */ /* 0x000fe400000100a2 */
[----:B------:R-:W-:Y:S02]  /*a640*/  FFMA.FTZ R201, R94, R201, R116 ;  /* 0x000000c95ec97223 */ /* 0x000fe40000010074 */
[----:B------:R-:W-:-:S02]  /*a650*/  FFMA.FTZ R98, R95, R202, R98 ;  /* 0x000000ca5f627223 */ /* 0x000fc40000010062 */
[----:B------:R-:W-:Y:S02]  /*a660*/  FADD.FTZ R24, R176, R24 ;  /* 0x00000018b0187221 */ /* 0x000fe40000010000 */
[----:B------:R-:W-:Y:S02]  /*a670*/  FADD.FTZ R25, R180, R25 ;  /* 0x00000019b4197221 */ /* 0x000fe40000010000 */
[----:B------:R-:W-:Y:S02]  /*a680*/  FADD.FTZ R26, R193, R26 ;  /* 0x0000001ac11a7221 */ /* 0x000fe40000010000 */
[----:B------:R-:W-:Y:S02]  /*a690*/  FFMA.FTZ R43, R106, R194, R43 ;  /* 0x000000c26a2b7223 */ /* 0x000fe4000001002b */
[----:B------:R-:W-:Y:S02]  /*a6a0*/  FADD.FTZ R27, R190, R27 ;  /* 0x0000001bbe1b7221 */ /* 0x000fe40000010000 */
[----:B------:R-:W-:-:S02]  /*a6b0*/  FFMA.FTZ R45, R108, R198, R45 ;  /* 0x000000c66c2d7223 */ /* 0x000fc4000001002d */
[----:B------:R-:W-:Y:S02]  /*a6c0*/  FADD.FTZ R28, R197, R28 ;  /* 0x0000001cc51c7221 */ /* 0x000fe40000010000 */
[----:B---3--:R-:W-:Y:S02]  /*a6d0*/  @!P0 FADD.FTZ R65, R65, R66 ;  /* 0x0000004241418221 */ /* 0x008fe40000010000 */
[----:B------:R-:W-:Y:S02]  /*a6e0*/  FADD.FTZ R29, R162, R29 ;  /* 0x0000001da21d7221 */ /* 0x000fe40000010000 */
[----:B-----5:R-:W-:Y:S01]  /*a6f0*/  @!P0 FADD.FTZ R64, R64, R67 ;  /* 0x0000004340408221 */ /* 0x020fe20000010000 */
[----:B------:R-:W3:Y:S01]  /*a700*/  SHFL.DOWN PT, R66, R65, 0x10, 0x1f ;  /* 0x0a001f0041427f89 */ /* 0x000ee200000e0000 */
[----:B------:R-:W-:Y:S01]  /*a710*/  ISETP.GT.AND P0, PT, R112, 0xf, PT ;  /* 0x0000000f7000780c */ /* 0x000fe20003f04270 */
[----:B------:R-:W-:Y:S02]  /*a720*/  FFMA.FTZ R47, R110, R202, R47 ;  /* 0x000000ca6e2f7223 */ /* 0x000fe4000001002f */
[----:B------:R-:W5:Y:S01]  /*a730*/  SHFL.DOWN PT, R67, R64, 0x10, 0x1f ;  /* 0x0a001f0040437f89 */ /* 0x000f6200000e0000 */
[----:B------:R-:W-:-:S02]  /*a740*/  FADD.FTZ R30, R201, R30 ;  /* 0x0000001ec91e7221 */ /* 0x000fc40000010000 */
[----:B------:R-:W-:Y:S02]  /*a750*/  FFMA.FTZ R48, R109, R205, R48 ;  /* 0x000000cd6d307223 */ /* 0x000fe40000010030 */
[----:B------:R-:W-:-:S05]  /*a760*/  FADD.FTZ R31, R98, R31 ;  /* 0x0000001f621f7221 */ /* 0x000fca0000010000 */
[----:B---3--:R-:W-:Y:S02]  /*a770*/  @!P0 FADD.FTZ R65, R65, R66 ;  /* 0x0000004241418221 */ /* 0x008fe40000010000 */
[----:B-----5:R-:W-:-:S03]  /*a780*/  @!P0 FADD.FTZ R64, R64, R67 ;  /* 0x0000004340408221 */ /* 0x020fc60000010000 */
[----:B------:R-:W-:Y:S01]  /*a790*/  MOV R68, R65 ;  /* 0x0000004100447202 */ /* 0x000fe20000000f00 */
[----:B------:R-:W-:Y:S01]  /*a7a0*/  FFMA.FTZ R65, R102, R205, R96 ;  /* 0x000000cd66417223 */ /* 0x000fe20000010060 */
[----:B------:R-:W-:-:S03]  /*a7b0*/  MOV R69, R64 ;  /* 0x0000004000457202 */ /* 0x000fc60000000f00 */
[----:B------:R-:W-:Y:S02]  /*a7c0*/  FADD.FTZ R32, R65, R32 ;  /* 0x0000002041207221 */ /* 0x000fe40000010000 */
[----:B------:R3:W-:Y:S04]  /*a7d0*/  @!P1 STS.64 [R111.X8+0xc608], R68 ;  /* 0x00c608446f009388 */ /* 0x0007e80000008a00 */
[----:B------:R-:W-:Y:S06]  /*a7e0*/  BAR.SYNC.DEFER_BLOCKING 0x0 ;  /* 0x0000000000007b1d */ /* 0x000fec0000010000 */
[----:B------:R-:W-:Y:S05]  /*a7f0*/  @P2 BRA `(.L_x_3594) ;  /* 0x0000010000002947 */ /* 0x000fea0003800000 */
[----:B------:R-:W-:Y:S01]  /*a800*/  ULDC UR34, c[0x0][0x174] ;  /* 0x00005d0000227ab9 */ /* 0x000fe20000000800 */
[----:B------:R-:W5:Y:S01]  /*a810*/  LDS.128 R64, [0xc610] ;  /* 0x00c61000ff407984 */ /* 0x000f620000000c00 */
[----:B------:R-:W-:-:S02]  /*a820*/  UISETP.NE.AND UP0, UPT, UR16, UR34, UPT ;  /* 0x000000221000728c */ /* 0x000fc4000bf05270 */
[----:B------:R-:W-:Y:S01]  /*a830*/  USHF.L.U32 UR34, UR7, 0x3, URZ ;  /* 0x0000000307227899 */ /* 0x000fe2000800063f */
[----:B------:R-:W3:Y:S03]  /*a840*/  LDS.64 R72, [0xc620] ;  /* 0x00c62000ff487984 */ /* 0x000ee60000000a00 */
[----:B------:R-:W-:-:S13]  /*a850*/  PLOP3.LUT P0, PT, PT, PT, UP0, 0x80, 0x0 ;  /* 0x000000000000781c */ /* 0x000fda0003f0f008 */
[----:B------:R-:W4:Y:S01]  /*a860*/  @P0 LDS.64 R74, [UR34+0xfe80] ;  /* 0x00fe8022ff4a0984 */ /* 0x000f220008000a00 */
[----:B-----5:R-:W-:Y:S02]  /*a870*/  FADD.FTZ R70, R69, R65 ;  /* 0x0000004145467221 */ /* 0x020fe40000010000 */
[----:B------:R-:W-:Y:S02]  /*a880*/  FADD.FTZ R65, R68, R64 ;  /* 0x0000004044417221 */ /* 0x000fe40000010000 */
[----:B------:R-:W-:Y:S02]  /*a890*/  FADD.FTZ R67, R67, R70 ;  /* 0x0000004643437221 */ /* 0x000fe40000010000 */
[----:B------:R-:W-:Y:S02]  /*a8a0*/  FADD.FTZ R65, R66, R65 ;  /* 0x0000004142417221 */ /* 0x000fe40000010000 */
[----:B---3--:R-:W-:Y:S02]  /*a8b0*/  FADD.FTZ R69, R67, R73 ;  /* 0x0000004943457221 */ /* 0x008fe40000010000 */
[----:B------:R-:W-:-:S02]  /*a8c0*/  FADD.FTZ R68, R65, R72 ;  /* 0x0000004841447221 */ /* 0x000fc40000010000 */
[----:B----4-:R-:W-:Y:S02]  /*a8d0*/  @P0 FADD.FTZ R69, R69, R75 ;  /* 0x0000004b45450221 */ /* 0x010fe40000010000 */
[----:B------:R-:W-:-:S05]  /*a8e0*/  @P0 FADD.FTZ R68, R68, R74 ;  /* 0x0000004a44440221 */ /* 0x000fca0000010000 */
[----:B------:R3:W-:Y:S02]  /*a8f0*/  STS.64 [UR34+0xfe80], R68 ;  /* 0x00fe8044ff007988 */ /* 0x0007e40008000a22 */
.L_x_3594:
[----:B------:R-:W-:Y:S05]  /*a900*/  BSYNC B0 ;  /* 0x0000000000007941 */ /* 0x000fea0003800000 */
.L_x_3593:
[----:B------:R-:W-:Y:S02]  /*a910*/  UIADD3 UR7, UR7, 0x1, URZ ;  /* 0x0000000107077890 */ /* 0x000fe4000fffe03f */
[----:B------:R-:W-:Y:S02]  /*a920*/  ULDC UR34, c[0x0][0x16c] ;  /* 0x00005b0000227ab9 */ /* 0x000fe40000000800 */
[----:B------:R-:W-:Y:S02]  /*a930*/  UISETP.GE.AND UP0, UPT, UR7, UR34, UPT ;  /* 0x000000220700728c */ /* 0x000fe4000bf06270 */
[----:B------:R-:W-:-:S04]  /*a940*/  UIADD3 UR8, UP1, UR8, 0x1, URZ ;  /* 0x0000000108087890 */ /* 0x000fc8000ff3e03f */
[----:B------:R-:W-:Y:S01]  /*a950*/  PLOP3.LUT P0, PT, PT, PT, UP0, 0x80, 0x0 ;  /* 0x000000000000781c */ /* 0x000fe20003f0f008 */
[----:B------:R-:W-:-:S12]  /*a960*/  UIADD3.X UR9, URZ, UR9, URZ, UP1, !UPT ;  /* 0x000000093f097290 */ /* 0x000fd80008ffe43f */
[----:B01234-:R-:W-:Y:S01]  /*a970*/  @P0 CALL.REL.NOINC `(.L_x_3494) ;  /* 0x0000001000000944 */ /* 0x01ffe20003c00000 */
[----:B------:R-:W-:Y:S05]  /*a980*/  BRA `(.L_x_3595) ;  /* 0xffff6c7000007947 */ /* 0x000fea000383ffff */
.L_x_3494:
        /* <DEDUP_REMOVED lines=25> */
[----:B------:R-:W-:Y:S01]  /*ab20*/  LOP3.LUT R7, R5, 0x1f, R113, 0xf8, !PT ;  /* 0x0000001f05077812 */ /* 0x000fe200078ef871 */
[----:B------:R-:W-:Y:S01]  /*ab30*/  UIMAD UR38, UR10, UR35, UR38 ;  /* 0x000000230a2672a4 */ /* 0x000fe2000f8e0226 */
[----:B------:R-:W-:Y:S01]  /*ab40*/  FADD.FTZ R0, R115, R32 ;  /* 0x0000002073007221 */ /* 0x000fe20000010000 */
[----:B------:R-:W-:Y:S01]  /*ab50*/  STS.128 [R4.X16+0x10], R40 ;  /* 0x0000102804007388 */ /* 0x000fe2000000cc00 */
[----:B------:R-:W-:-:S06]  /*ab60*/  NOP ;  /* 0x0000000000007918 */ /* 0x000fcc0000000000 */
[----:B------:R-:W0:Y:S01]  /*ab70*/  LDS.128 R8, [R6.X16] ;  /* 0x0000000006087984 */ /* 0x000e22000000cc00 */
[----:B------:R-:W-:Y:S01]  /*ab80*/  UIMAD.WIDE.U32 UR34, UR10, UR34, UR36 ;  /* 0x000000220a2272a5 */ /* 0x000fe2000f8e0024 */
[----:B------:R-:W-:Y:S01]  /*ab90*/  F2FP.BF16.PACK_AB R32, R31, R32 ;  /* 0x000000201f20723e */ /* 0x000fe200000010ff */
[----:B------:R-:W-:Y:S01]  /*aba0*/  FADD.FTZ R5, R0, R31 ;  /* 0x0000001f00057221 */ /* 0x000fe20000010000 */
[----:B------:R-:W1:Y:S01]  /*abb0*/  LDS.128 R12, [R6.X16+0x200] ;  /* 0x00020000060c7984 */ /* 0x000e62000000cc00 */
[----:B------:R-:W-:Y:S01]  /*abc0*/  ULDC.64 UR36, c[0x0][0x330] ;  /* 0x0000cc0000247ab9 */ /* 0x000fe20000000a00 */
[----:B------:R-:W-:Y:S01]  /*abd0*/  F2FP.BF16.PACK_AB R33, R29, R30 ;  /* 0x0000001e1d21723e */ /* 0x000fe200000010ff */
[----:B------:R-:W-:Y:S01]  /*abe0*/  UIADD3 UR35, UR35, UR38, URZ ;  /* 0x0000002623237290 */ /* 0x000fe2000fffe03f */
[----:B------:R-:W-:Y:S01]  /*abf0*/  F2FP.BF16.PACK_AB R35, R25, R26 ;  /* 0x0000001a1923723e */ /* 0x000fe200000010ff */
[----:B------:R-:W-:Y:S01]  /*ac00*/  ULEA UR36, UP0, UR34, UR36, 0x1 ;  /* 0x0000002422247291 */ /* 0x000fe2000f80083f */
[----:B------:R-:W-:Y:S01]  /*ac10*/  F2FP.BF16.PACK_AB R34, R27, R28 ;  /* 0x0000001c1b22723e */ /* 0x000fe200000010ff */
[----:B------:R-:W-:Y:S01]  /*ac20*/  ULDC.64 UR38, c[0x0][0x2f8] ;  /* 0x0000be0000267ab9 */ /* 0x000fe20000000a00 */
[----:B------:R-:W-:Y:S01]  /*ac30*/  F2FP.BF16.PACK_AB R39, R17, R18 ;  /* 0x000000121127723e */ /* 0x000fe200000010ff */
[----:B------:R-:W-:Y:S01]  /*ac40*/  ULEA.HI.X UR37, UR34, UR37, UR35, 0x1, UP0 ;  /* 0x0000002522257291 */ /* 0x000fe200080f0c23 */
[----:B------:R-:W-:Y:S01]  /*ac50*/  F2FP.BF16.PACK_AB R38, R19, R20 ;  /* 0x000000141326723e */ /* 0x000fe200000010ff */
[----:B------:R-:W-:Y:S01]  /*ac60*/  UIMAD UR34, UR13, UR38, URZ ;  /* 0x000000260d2272a4 */ /* 0x000fe2000f8e023f */
[----:B------:R-:W-:Y:S01]  /*ac70*/  MOV R2, UR36 ;  /* 0x0000002400027c02 */ /* 0x000fe20008000f00 */
[----:B------:R-:W-:Y:S01]  /*ac80*/  FADD.FTZ R0, R5, R30 ;  /* 0x0000001e05007221 */ /* 0x000fe20000010000 */
[----:B------:R-:W-:Y:S01]  /*ac90*/  F2FP.BF16.PACK_AB R37, R21, R22 ;  /* 0x000000161525723e */ /* 0x000fe200000010ff */
[----:B------:R-:W-:Y:S01]  /*aca0*/  UIMAD UR36, UR12, UR39, UR34 ;  /* 0x000000270c2472a4 */ /* 0x000fe2000f8e0222 */
[----:B------:R-:W-:Y:S01]  /*acb0*/  MOV R3, UR37 ;  /* 0x0000002500037c02 */ /* 0x000fe20008000f00 */
[----:B------:R-:W-:Y:S01]  /*acc0*/  UIMAD.WIDE.U32 UR34, UR12, UR38, UR8 ;  /* 0x000000260c2272a5 */ /* 0x000fe2000f8e0008 */
[----:B------:R-:W-:Y:S01]  /*acd0*/  F2FP.BF16.PACK_AB R36, R23, R24 ;  /* 0x000000181724723e */ /* 0x000fe200000010ff */
[----:B------:R-:W-:Y:S01]  /*ace0*/  FADD.FTZ R29, R0, R29 ;  /* 0x0000001d001d7221 */ /* 0x000fe20000010000 */
[----:B------:R-:W-:Y:S01]  /*acf0*/  ULDC.64 UR8, c[0x0][0x300] ;  /* 0x0000c00000087ab9 */ /* 0x000fe20000000a00 */
[----:B------:R-:W-:Y:S01]  /*ad00*/  IMAD.WIDE R2, R7, 0x10, R2 ;  /* 0x0000001007027825 */ /* 0x000fe200078e0202 */
[----:B------:R-:W-:-:S02]  /*ad10*/  UIADD3 UR35, UR35, UR36, URZ ;  /* 0x0000002423237290 */ /* 0x000fc4000fffe03f */
[----:B------:R-:W-:Y:S01]  /*ad20*/  UIMAD UR36, UR11, UR8, URZ ;  /* 0x000000080b2472a4 */ /* 0x000fe2000f8e023f */
[----:B------:R-:W-:Y:S01]  /*ad30*/  FADD.FTZ R28, R29, R28 ;  /* 0x0000001c1d1c7221 */ /* 0x000fe20000010000 */
[----:B------:R-:W-:Y:S02]  /*ad40*/  UIADD3 UR25, UP2, UR25, -0x2000, URZ ;  /* 0xffffe00019197890 */ /* 0x000fe4000ff5e03f */
[----:B------:R-:W-:Y:S01]  /*ad50*/  UIMAD UR36, UR10, UR9, UR36 ;  /* 0x000000090a2472a4 */ /* 0x000fe2000f8e0224 */
[----:B------:R-:W-:Y:S01]  /*ad60*/  FADD.FTZ R27, R28, R27 ;  /* 0x0000001b1c1b7221 */ /* 0x000fe20000010000 */
[----:B------:R-:W-:Y:S02]  /*ad70*/  UIMAD.WIDE.U32 UR8, UR10, UR8, UR34 ;  /* 0x000000080a0872a5 */ /* 0x000fe4000f8e0022 */
[----:B------:R-:W-:Y:S01]  /*ad80*/  UIADD3 UR21, UP3, UR21, -0x1000, URZ ;  /* 0xfffff00015157890 */ /* 0x000fe2000ff7e03f */
[----:B------:R-:W-:Y:S01]  /*ad90*/  FADD.FTZ R26, R27, R26 ;  /* 0x0000001a1b1a7221 */ /* 0x000fe20000010000 */
[----:B------:R-:W-:Y:S01]  /*ada0*/  ULDC.64 UR34, c[0x0][0x340] ;  /* 0x0000d00000227ab9 */ /* 0x000fe20000000a00 */
[----:B0-----:R-:W-:Y:S01]  /*adb0*/  STG.E.128 [R2.64], R8 ;  /* 0x0000000802007986 */ /* 0x001fe2000c101d1a */
[----:B------:R-:W-:Y:S01]  /*adc0*/  UIADD3 UR9, UR9, UR36, URZ ;  /* 0x0000002409097290 */ /* 0x000fe2000fffe03f */
[----:B------:R-:W-:Y:S01]  /*add0*/  FADD.FTZ R25, R26, R25 ;  /* 0x000000191a197221 */ /* 0x000fe20000010000 */
[----:B------:R-:W-:Y:S01]  /*ade0*/  ULEA UR34, UP0, UR8, UR34, 0x1 ;  /* 0x0000002208227291 */ /* 0x000fe2000f80083f */
[----:B-1----:R0:W-:Y:S01]  /*adf0*/  STG.E.128 [R2.64+0x200], R12 ;  /* 0x0002000c02007986 */ /* 0x0021e2000c101d1a */
[----:B------:R-:W-:Y:S01]  /*ae00*/  UIADD3 UR19, UP4, UR19, -0x1000, URZ ;  /* 0xfffff00013137890 */ /* 0x000fe2000ff9e03f */
[----:B------:R-:W-:Y:S01]  /*ae10*/  FADD.FTZ R24, R25, R24 ;  /* 0x0000001819187221 */ /* 0x000fe20000010000 */
[----:B------:R-:W-:Y:S01]  /*ae20*/  ULEA.HI.X UR35, UR8, UR35, UR9, 0x1, UP0 ;  /* 0x0000002308237291 */ /* 0x000fe200080f0c09 */
[----:B------:R-:W-:Y:S01]  /*ae30*/  BAR.SYNC.DEFER_BLOCKING 0x0 ;  /* 0x0000000000007b1d */ /* 0x000fe20000010000 */
[----:B------:R-:W-:Y:S01]  /*ae40*/  UISETP.GT.AND UP0, UPT, UR16, 0x1, UPT ;  /* 0x000000011000788c */ /* 0x000fe2000bf04270 */
[----:B------:R-:W-:Y:S01]  /*ae50*/  FADD.FTZ R23, R24, R23 ;  /* 0x0000001718177221 */ /* 0x000fe20000010000 */
[----:B------:R-:W-:-:S02]  /*ae60*/  UIADD3 UR17, UP5, UR17, -0x1000, URZ ;  /* 0xfffff00011117890 */ /* 0x000fc4000ffbe03f */
[----:B------:R-:W-:Y:S01]  /*ae70*/  UIADD3 UR6, UR6, 0x1, URZ ;  /* 0x0000000106067890 */ /* 0x000fe2000fffe03f */
[----:B------:R-:W-:Y:S01]  /*ae80*/  FADD.FTZ R22, R23, R22 ;  /* 0x0000001617167221 */ /* 0x000fe20000010000 */
[----:B------:R-:W-:Y:S01]  /*ae90*/  PLOP3.LUT P0, PT, PT, PT, UP0, 0x80, 0x0 ;  /* 0x000000000000781c */ /* 0x000fe20003f0f008 */
[----:B------:R-:W-:Y:S02]  /*aea0*/  UIADD3.X UR24, UR24, -0x1, URZ, UP1, !UPT ;  /* 0xffffffff18187890 */ /* 0x000fe40008ffe43f */
[----:B------:R-:W-:Y:S01]  /*aeb0*/  FADD.FTZ R21, R22, R21 ;  /* 0x0000001516157221 */ /* 0x000fe20000010000 */
[----:B------:R-:W-:Y:S02]  /*aec0*/  UIADD3.X UR42, UR42, -0x1, URZ, UP2, !UPT ;  /* 0xffffffff2a2a7890 */ /* 0x000fe400097fe43f */
[----:B------:R-:W-:Y:S01]  /*aed0*/  UIADD3.X UR22, UR22, -0x1, URZ, UP3, !UPT ;  /* 0xffffffff16167890 */ /* 0x000fe20009ffe43f */
[----:B0-----:R-:W-:Y:S01]  /*aee0*/  MOV R2, UR34 ;  /* 0x0000002200027c02 */ /* 0x001fe20008000f00 */
[----:B------:R-:W-:Y:S01]  /*aef0*/  FADD.FTZ R20, R21, R20 ;  /* 0x0000001415147221 */ /* 0x000fe20000010000 */
[----:B------:R-:W-:Y:S01]  /*af00*/  MOV R3, UR35 ;  /* 0x0000002300037c02 */ /* 0x000fe20008000f00 */
[----:B------:R-:W-:-:S02]  /*af10*/  UIADD3.X UR20, UR20, -0x1, URZ, UP4, !UPT ;  /* 0xffffffff14147890 */ /* 0x000fc4000a7fe43f */
[----:B------:R-:W-:Y:S01]  /*af20*/  FADD.FTZ R19, R20, R19 ;  /* 0x0000001314137221 */ /* 0x000fe20000010000 */
[----:B------:R-:W-:Y:S01]  /*af30*/  UIADD3.X UR18, UR18, -0x1, URZ, UP5, !UPT ;  /* 0xffffffff12127890 */ /* 0x000fe2000affe43f */
[----:B------:R-:W-:Y:S01]  /*af40*/  IMAD.WIDE R2, R7, 0x10, R2 ;  /* 0x0000001007027825 */ /* 0x000fe200078e0202 */
[----:B------:R-:W-:Y:S01]  /*af50*/  UMOV UR16, UR7 ;  /* 0x0000000700107c82 */ /* 0x000fe20008000000 */
[----:B------:R-:W-:Y:S02]  /*af60*/  STS.128 [R4.X16], R32 ;  /* 0x0000002004007388 */ /* 0x000fe4000000cc00 */
[----:B------:R-:W-:Y:S02]  /*af70*/  FADD.FTZ R18, R19, R18 ;  /* 0x0000001213127221 */ /* 0x000fe40000010000 */
        /* <DEDUP_REMOVED lines=9> */
.L_x_3492:
[----:B------:R-:W-:Y:S02]  /*b010*/  ISETP.NE.U32.AND P0, PT, RZ, c[0x0][0x328], PT ;  /* 0x0000ca00ff007a0c */ /* 0x000fe40003f05070 */
[----:B------:R-:W-:-:S02]  /*b020*/  ISETP.NE.U32.AND P2, PT, RZ, c[0x0][0x348], PT ;  /* 0x0000d200ff007a0c */ /* 0x000fc40003f45070 */
[----:B------:R-:W-:Y:S02]  /*b030*/  ISETP.NE.AND.EX P1, PT, RZ, c[0x0][0x32c], PT, P0 ;  /* 0x0000cb00ff007a0c */ /* 0x000fe40003f25300 */
[----:B------:R-:W-:-:S11]  /*b040*/  ISETP.NE.AND.EX P0, PT, RZ, c[0x0][0x34c], PT, P2 ;  /* 0x0000d300ff007a0c */ /* 0x000fd60003f05320 */
[----:B------:R-:W-:Y:S05]  /*b050*/  @!P1 BRA `(.L_x_3597) ;  /* 0x000001e000009947 */ /* 0x000fea0003800000 */
[----:B------:R-:W3:Y:S01]  /*b060*/  SHFL.DOWN P1, R3, R114, 0x1, 0x1f ;  /* 0x08201f0072037f89 */ /* 0x000ee20000020000 */
[----:B------:R-:W-:Y:S03]  /*b070*/  BSSY B0, `(.L_x_3597) ;  /* 0x000001c000007945 */ /* 0x000fe60003800000 */
[----:B0-----:R-:W0:Y:S04]  /*b080*/  S2R R4, SR_LANEID ;  /* 0x0000000000047919 */ /* 0x001e280000000000 */
[----:B------:R-:W4:Y:S01]  /*b090*/  S2R R6, SR_TID.X ;  /* 0x0000000000067919 */ /* 0x000f220000002100 */
[----:B---3--:R-:W-:Y:S01]  /*b0a0*/  @P1 FADD R3, R3, R114 ;  /* 0x0000007203031221 */ /* 0x008fe20000000000 */
[----:B0-----:R-:W-:-:S04]  /*b0b0*/  ISETP.NE.AND P2, PT, R4, RZ, PT ;  /* 0x000000ff0400720c */ /* 0x001fc80003f45270 */
        /* <DEDUP_REMOVED lines=23> */
.L_x_3598:
[----:B0-----:R-:W-:Y:S05]  /*b230*/  BSYNC B0 ;  /* 0x0000000000007941 */ /* 0x001fea0003800000 */
.L_x_3597:
        /* <DEDUP_REMOVED lines=8> */
[----:B------:R-:W3:Y:S09]  /*b2c0*/  SHFL.DOWN P0, R3, R0, 0x2, 0x1f ;  /* 0x08401f0000037f89 */ /* 0x000ef20000000000 */
[----:B-----5:R-:W-:-:S04]  /*b2d0*/  @!P1 SHF.R.S32.HI R6, RZ, 0x1f, R7 ;  /* 0x0000001fff069819 */ /* 0x020fc80000011407 */
[----:B------:R-:W-:-:S04]  /*b2e0*/  @!P1 LEA.HI R6, R6, R7, RZ, 0x5 ;  /* 0x0000000706069211 */ /* 0x000fc800078f28ff */
[----:B------:R-:W-:Y:S01]  /*b2f0*/  @!P1 SHF.R.S32.HI R9, RZ, 0x5, R6 ;  /* 0x00000005ff099819 */ /* 0x000fe20000011406 */
[----:B---3--:R-:W-:-:S05]  /*b300*/  @P0 FADD R3, R0, R3 ;  /* 0x0000000300030221 */ /* 0x008fca0000000000 */
[----:B0-----:R-:W0:Y:S02]  /*b310*/  SHFL.DOWN P0, R2, R3, 0x4, 0x1f ;  /* 0x08801f0003027f89 */ /* 0x001e240000000000 */
        /* <DEDUP_REMOVED lines=19> */
.L_x_3600:
[----:B------:R-:W3:Y:S02]  /*b450*/  S2R R7, SR_TID.X ;  /* 0x0000000000077919 */ /* 0x000ee40000002100 */
.L_x_3601:
[----:B0-----:R-:W-:Y:S05]  /*b460*/  BSYNC B0 ;  /* 0x0000000000007941 */ /* 0x001fea0003800000 */
.L_x_3599:
[----:B---3--:R-:W-:-:S13]  /*b470*/  ISETP.GE.AND P0, PT, R7, c[0x0][0x16c], PT ;  /* 0x00005b0007007a0c */ /* 0x008fda0003f06270 */
[----:B------:R-:W-:Y:S05]  /*b480*/  @P0 EXIT ;  /* 0x000000000000094d */ /* 0x000fea0003800000 */
[----:B------:R-:W-:Y:S02]  /*b490*/  ULDC.64 UR6, c[0x0][0x288] ;  /* 0x0000a20000067ab9 */ /* 0x000fe40000000a00 */
[----:B------:R-:W-:Y:S02]  /*b4a0*/  UIMAD UR11, UR11, UR6, URZ ;  /* 0x000000060b0b72a4 */ /* 0x000fe4000f8e023f */
[----:B-12---:R-:W-:Y:S02]  /*b4b0*/  UIMAD.WIDE.U32 UR4, UR10, UR6, URZ ;  /* 0x000000060a0472a5 */ /* 0x006fe4000f8e003f */
[----:B------:R-:W-:-:S04]  /*b4c0*/  UIMAD UR6, UR10, UR7, UR11 ;  /* 0x000000070a0672a4 */ /* 0x000fc8000f8e020b */
[----:B------:R-:W-:Y:S02]  /*b4d0*/  UIADD3 UR6, UR5, UR6, URZ ;  /* 0x0000000605067290 */ /* 0x000fe4000fffe03f */
.L_x_3602:
        /* <DEDUP_REMOVED lines=19> */
.L_x_3499:
[----:B------:R-:W-:Y:S01]  /*b610*/  HFMA2.MMA R70, -RZ, RZ, 0, 5.9604644775390625e-08 ;  /* 0x00000001ff467435 */ /* 0x000fe200000001ff */
[----:B------:R-:W-:-:S02]  /*b620*/  MOV R71, R66 ;  /* 0x0000004200477202 */ /* 0x000fc40000000f00 */
[----:B------:R-:W-:Y:S02]  /*b630*/  MOV R68, RZ ;  /* 0x000000ff00447202 */ /* 0x000fe40000000f00 */
[----:B------:R-:W-:Y:S02]  /*b640*/  MOV R69, 0xffffffff ;  /* 0xffffffff00457802 */ /* 0x000fe40000000f00 */
[----:B------:R-:W-:Y:S02]  /*b650*/  MOV R64, 0xb670 ;  /* 0x0000b67000407802 */ /* 0x000fe40000000f00 */
[----:B-----5:R-:W-:Y:S05]  /*b660*/  CALL.REL.NOINC `($__internal_86_$__cuda_sm70_shflsync_up) ;  /* 0x00001ea000007944 */ /* 0x020fea0003c00000 */
[----:B-1----:R-:W-:Y:S01]  /*b670*/  MOV R67, R69 ;  /* 0x0000004500437202 */ /* 0x002fe20000000f00 */
[----:B0-----:R-:W-:Y:S05]  /*b680*/  BRA `(.L_x_3603) ;  /* 0xffff85d000007947 */ /* 0x001fea000383ffff */
.L_x_3500:
[----:B------:R-:W-:Y:S01]  /*b690*/  HFMA2.MMA R70, -RZ, RZ, 0, 5.9604644775390625e-08 ;  /* 0x00000001ff467435 */ /* 0x000fe200000001ff */
[----:B------:R-:W-:Y:S02]  /*b6a0*/  MOV R71, R76 ;  /* 0x0000004c00477202 */ /* 0x000fe40000000f00 */
[----:B------:R-:W-:Y:S02]  /*b6b0*/  MOV R68, RZ ;  /* 0x000000ff00447202 */ /* 0x000fe40000000f00 */
[----:B------:R-:W-:-:S02]  /*b6c0*/  MOV R69, 0xffffffff ;  /* 0xffffffff00457802 */ /* 0x000fc40000000f00 */
[----:B------:R-:W-:Y:S02]  /*b6d0*/  MOV R64, 0xb6f0 ;  /* 0x0000b6f000407802 */ /* 0x000fe40000000f00 */
[----:B01---5:R-:W-:Y:S05]  /*b6e0*/  CALL.REL.NOINC `($__internal_86_$__cuda_sm70_shflsync_up) ;  /* 0x00001e2000007944 */ /* 0x023fea0003c00000 */
[----:B0-----:R-:W-:Y:S01]  /*b6f0*/  HFMA2.MMA R70, -RZ, RZ, 0, 5.9604644775390625e-08 ;  /* 0x00000001ff467435 */ /* 0x001fe200000001ff */
[----:B-1----:R-:W-:Y:S02]  /*b700*/  MOV R73, R69 ;  /* 0x0000004500497202 */ /* 0x002fe40000000f00 */
[----:B------:R-:W-:Y:S02]  /*b710*/  MOV R71, R78 ;  /* 0x0000004e00477202 */ /* 0x000fe40000000f00 */
[----:B------:R-:W-:Y:S02]  /*b720*/  MOV R68, RZ ;  /* 0x000000ff00447202 */ /* 0x000fe40000000f00 */
[----:B------:R-:W-:Y:S02]  /*b730*/  MOV R69, 0xffffffff ;  /* 0xffffffff00457802 */ /* 0x000fe40000000f00 */
[----:B------:R-:W-:Y:S02]  /*b740*/  MOV R64, 0xb760 ;  /* 0x0000b76000407802 */ /* 0x000fe40000000f00 */
[----:B------:R-:W-:Y:S05]  /*b750*/  CALL.REL.NOINC `($__internal_86_$__cuda_sm70_shflsync_up) ;  /* 0x00001db000007944 */ /* 0x000fea0003c00000 */
[----:B0-----:R-:W-:Y:S01]  /*b760*/  HFMA2.MMA R70, -RZ, RZ, 0, 5.9604644775390625e-08 ;  /* 0x00000001ff467435 */ /* 0x001fe200000001ff */
[----:B-1----:R-:W-:-:S02]  /*b770*/  MOV R75, R69 ;  /* 0x00000045004b7202 */ /* 0x002fc40000000f00 */
[----:B------:R-:W-:Y:S02]  /*b780*/  MOV R71, R79 ;  /* 0x0000004f00477202 */ /* 0x000fe40000000f00 */
[----:B------:R-:W-:Y:S02]  /*b790*/  MOV R68, RZ ;  /* 0x000000ff00447202 */ /* 0x000fe40000000f00 */
[----:B------:R-:W-:Y:S02]  /*b7a0*/  MOV R69, 0xffffffff ;  /* 0xffffffff00457802 */ /* 0x000fe40000000f00 */
[----:B------:R-:W-:Y:S02]  /*b7b0*/  MOV R64, 0xb7d0 ;  /* 0x0000b7d000407802 */ /* 0x000fe40000000f00 */
[----:B------:R-:W-:Y:S05]  /*b7c0*/  CALL.REL.NOINC `($__internal_86_$__cuda_sm70_shflsync_up) ;  /* 0x00001d4000007944 */ /* 0x000fea0003c00000 */
        /* <DEDUP_REMOVED lines=20> */
[----:B------:R-:W-:Y:S05]  /*b910*/  CALL.REL.NOINC `($__internal_86_$__cuda_sm70_shflsync_up) ;  /* 0x00001bf000007944 */ /* 0x000fea0003c00000 */
[----:B0-----:R-:W-:Y:S01]  /*b920*/  HFMA2.MMA R70, -RZ, RZ, 0, 1.1920928955078125e-07 ;  /* 0x00000002ff467435 */ /* 0x001fe200000001ff */
[----:B-1----:R-:W-:Y:S02]  /*b930*/  MOV R66, R69 ;  /* 0x0000004500427202 */ /* 0x002fe40000000f00 */
[----:B------:R-:W-:Y:S02]  /*b940*/  MOV R71, R75 ;  /* 0x0000004b00477202 */ /* 0x000fe40000000f00 */
[----:B------:R-:W-:Y:S02]  /*b950*/  MOV R68, RZ ;  /* 0x000000ff00447202 */ /* 0x000fe40000000f00 */
[----:B------:R-:W-:Y:S02]  /*b960*/  MOV R69, 0xffffffff ;  /* 0xffffffff00457802 */ /* 0x000fe40000000f00 */
[----:B------:R-:W-:-:S02]  /*b970*/  MOV R64, 0xb990 ;  /* 0x0000b99000407802 */ /* 0x000fc40000000f00 */
[----:B------:R-:W-:Y:S05]  /*b980*/  CALL.REL.NOINC `($__internal_86_$__cuda_sm70_shflsync_up) ;  /* 0x00001b8000007944 */ /* 0x000fea0003c00000 */
[----:B0-----:R-:W-:Y:S01]  /*b990*/  HFMA2.MMA R70, -RZ, RZ, 0, 1.1920928955078125e-07 ;  /* 0x00000002ff467435 */ /* 0x001fe200000001ff */
[----:B-1----:R-:W-:-:S02]  /*b9a0*/  MOV R67, R69 ;  /* 0x0000004500437202 */ /* 0x002fc40000000f00 */
[----:B------:R-:W-:Y:S02]  /*b9b0*/  MOV R71, R78 ;  /* 0x0000004e00477202 */ /* 0x000fe40000000f00 */
[----:B------:R-:W-:Y:S02]  /*b9c0*/  MOV R68, RZ ;  /* 0x000000ff00447202 */ /* 0x000fe40000000f00 */
[----:B------:R-:W-:Y:S02]  /*b9d0*/  MOV R69, 0xffffffff ;  /* 0xffffffff00457802 */ /* 0x000fe40000000f00 */
[----:B------:R-:W-:Y:S02]  /*b9e0*/  MOV R64, 0xba00 ;  /* 0x0000ba0000407802 */ /* 0x000fe40000000f00 */
[----:B------:R-:W-:Y:S05]  /*b9f0*/  CALL.REL.NOINC `($__internal_86_$__cuda_sm70_shflsync_up) ;  /* 0x00001b1000007944 */ /* 0x000fea0003c00000 */
[----:B0-----:R-:W-:Y:S01]  /*ba00*/  HFMA2.MMA R70, -RZ, RZ, 0, 1.1920928955078125e-07 ;  /* 0x00000002ff467435 */ /* 0x001fe200000001ff */
[----:B-1----:R-:W-:Y:S02]  /*ba10*/  MOV R72, R69 ;  /* 0x0000004500487202 */ /* 0x002fe40000000f00 */
[----:B------:R-:W-:Y:S02]  /*ba20*/  MOV R71, R79 ;  /* 0x0000004f00477202 */ /* 0x000fe40000000f00 */
[----:B------:R-:W-:-:S02]  /*ba30*/  MOV R68, RZ ;  /* 0x000000ff00447202 */ /* 0x000fc40000000f00 */
[----:B------:R-:W-:Y:S02]  /*ba40*/  MOV R69, 0xffffffff ;  /* 0xffffffff00457802 */ /* 0x000fe40000000f00 */
[----:B------:R-:W-:Y:S02]  /*ba50*/  MOV R64, 0xba70 ;  /* 0x0000ba7000407802 */ /* 0x000fe40000000f00 */
[----:B------:R-:W-:Y:S05]  /*ba60*/  CALL.REL.NOINC `($__internal_86_$__cuda_sm70_shflsync_up) ;  /* 0x00001aa000007944 */ /* 0x000fea0003c00000 */
        /* <DEDUP_REMOVED lines=17> */
[----:B------:R-:W-:Y:S05]  /*bb80*/  CALL.REL.NOINC `($__internal_86_$__cuda_sm70_shflsync_up) ;  /* 0x0000198000007944 */ /* 0x000fea0003c00000 */
[----:B0-----:R-:W-:Y:S01]  /*bb90*/  HFMA2.MMA R70, -RZ, RZ, 0, 2.384185791015625e-07 ;  /* 0x00000004ff467435 */ /* 0x001fe200000001ff */
[----:B-1----:R-:W-:-:S02]  /*bba0*/  MOV R66, R69 ;  /* 0x0000004500427202 */ /* 0x002fc40000000f00 */
[----:B------:R-:W-:Y:S02]  /*bbb0*/  MOV R71, R75 ;  /* 0x0000004b00477202 */ /* 0x000fe40000000f00 */
[----:B------:R-:W-:Y:S02]  /*bbc0*/  MOV R68, RZ ;  /* 0x000000ff00447202 */ /* 0x000fe40000000f00 */
[----:B------:R-:W-:Y:S02]  /*bbd0*/  MOV R69, 0xffffffff ;  /* 0xffffffff00457802 */ /* 0x000fe40000000f00 */
[----:B------:R-:W-:Y:S02]  /*bbe0*/  MOV R64, 0xbc00 ;  /* 0x0000bc0000407802 */ /* 0x000fe40000000f00 */
[----:B------:R-:W-:Y:S05]  /*bbf0*/  CALL.REL.NOINC `($__internal_86_$__cuda_sm70_shflsync_up) ;  /* 0x0000191000007944 */ /* 0x000fea0003c00000 */
[----:B0-----:R-:W-:Y:S01]  /*bc00*/  HFMA2.MMA R70, -RZ, RZ, 0, 2.384185791015625e-07 ;  /* 0x00000004ff467435 */ /* 0x001fe200000001ff */
[----:B-1----:R-:W-:Y:S02]  /*bc10*/  MOV R67, R69 ;  /* 0x0000004500437202 */ /* 0x002fe40000000f00 */
[----:B------:R-:W-:Y:S02]  /*bc20*/  MOV R71, R78 ;  /* 0x0000004e00477202 */ /* 0x000fe40000000f00 */
[----:B------:R-:W-:-:S02]  /*bc30*/  MOV R68, RZ ;  /* 0x000000ff00447202 */ /* 0x000fc40000000f00 */
[----:B------:R-:W-:Y:S02]  /*bc40*/  MOV R69, 0xffffffff ;  /* 0xffffffff00457802 */ /* 0x000fe40000000f00 */
[----:B------:R-:W-:Y:S02]  /*bc50*/  MOV R64, 0xbc70 ;  /* 0x0000bc7000407802 */ /* 0x000fe40000000f00 */
[----:B------:R-:W-:Y:S05]  /*bc60*/  CALL.REL.NOINC `($__internal_86_$__cuda_sm70_shflsync_up) ;  /* 0x000018a000007944 */ /* 0x000fea0003c00000 */
[----:B0-----:R-:W-:Y:S01]  /*bc70*/  HFMA2.MMA R70, -RZ, RZ, 0, 2.384185791015625e-07 ;  /* 0x00000004ff467435 */ /* 0x001fe200000001ff */
[----:B-1----:R-:W-:Y:S02]  /*bc80*/  MOV R72, R69 ;  /* 0x0000004500487202 */ /* 0x002fe40000000f00 */
[----:B------:R-:W-:Y:S02]  /*bc90*/  MOV R71, R79 ;  /* 0x0000004f00477202 */ /* 0x000fe40000000f00 */
[----:B------:R-:W-:Y:S02]  /*bca0*/  MOV R68, RZ ;  /* 0x000000ff00447202 */ /* 0x000fe40000000f00 */
[----:B------:R-:W-:Y:S02]  /*bcb0*/  MOV R69, 0xffffffff ;  /* 0xffffffff00457802 */ /* 0x000fe40000000f00 */
[----:B------:R-:W-:-:S02]  /*bcc0*/  MOV R64, 0xbce0 ;  /* 0x0000bce000407802 */ /* 0x000fc40000000f00 */
[----:B------:R-:W-:Y:S05]  /*bcd0*/  CALL.REL.NOINC `($__internal_86_$__cuda_sm70_shflsync_up) ;  /* 0x0000183000007944 */ /* 0x000fea0003c00000 */
        /* <DEDUP_REMOVED lines=17> */
[----:B------:R-:W-:Y:S05]  /*bdf0*/  CALL.REL.NOINC `($__internal_86_$__cuda_sm70_shflsync_up) ;  /* 0x0000171000007944 */ /* 0x000fea0003c00000 */
[----:B0-----:R-:W-:Y:S01]  /*be00*/  HFMA2.MMA R70, -RZ, RZ, 0, 4.76837158203125e-07 ;  /* 0x00000008ff467435 */ /* 0x001fe200000001ff */
[----:B-1----:R-:W-:Y:S02]  /*be10*/  MOV R66, R69 ;  /* 0x0000004500427202 */ /* 0x002fe40000000f00 */
[----:B------:R-:W-:Y:S02]  /*be20*/  MOV R71, R75 ;  /* 0x0000004b00477202 */ /* 0x000fe40000000f00 */
[----:B------:R-:W-:Y:S02]  /*be30*/  MOV R68, RZ ;  /* 0x000000ff00447202 */ /* 0x000fe40000000f00 */
[----:B------:R-:W-:Y:S02]  /*be40*/  MOV R69, 0xffffffff ;  /* 0xffffffff00457802 */ /* 0x000fe40000000f00 */
[----:B------:R-:W-:Y:S02]  /*be50*/  MOV R64, 0xbe70 ;  /* 0x0000be7000407802 */ /* 0x000fe40000000f00 */
[----:B------:R-:W-:Y:S05]  /*be60*/  CALL.REL.NOINC `($__internal_86_$__cuda_sm70_shflsync_up) ;  /* 0x000016a000007944 */ /* 0x000fea0003c00000 */
[----:B0-----:R-:W-:Y:S01]  /*be70*/  HFMA2.MMA R70, -RZ, RZ, 0, 4.76837158203125e-07 ;  /* 0x00000008ff467435 */ /* 0x001fe200000001ff */
[----:B-1----:R-:W-:-:S02]  /*be80*/  MOV R67, R69 ;  /* 0x0000004500437202 */ /* 0x002fc40000000f00 */
[----:B------:R-:W-:Y:S02]  /*be90*/  MOV R71, R78 ;  /* 0x0000004e00477202 */ /* 0x000fe40000000f00 */
[----:B------:R-:W-:Y:S02]  /*bea0*/  MOV R68, RZ ;  /* 0x000000ff00447202 */ /* 0x000fe40000000f00 */
[----:B------:R-:W-:Y:S02]  /*beb0*/  MOV R69, 0xffffffff ;  /* 0xffffffff00457802 */ /* 0x000fe40000000f00 */
[----:B------:R-:W-:Y:S02]  /*bec0*/  MOV R64, 0xbee0 ;  /* 0x0000bee000407802 */ /* 0x000fe40000000f00 */
[----:B------:R-:W-:Y:S05]  /*bed0*/  CALL.REL.NOINC `($__internal_86_$__cuda_sm70_shflsync_up) ;  /* 0x0000163000007944 */ /* 0x000fea0003c00000 */
[----:B0-----:R-:W-:Y:S01]  /*bee0*/  HFMA2.MMA R70, -RZ, RZ, 0, 4.76837158203125e-07 ;  /* 0x00000008ff467435 */ /* 0x001fe200000001ff */
        /* <DEDUP_REMOVED lines=13> */
[----:B------:R-:W-:Y:S01]  /*bfc0*/  MOV R69, 0xffffffff ;  /* 0xffffffff00457802 */ /* 0x000fe20000000f00 */
[-C--:B------:R-:W-:Y:S01]  /*bfd0*/  FFMA.FTZ R65, R72, R73.reuse, -R65 ;  /* 0x0000004948417223 */ /* 0x080fe20000010841 */
[----:B------:R-:W-:Y:S01]  /*bfe0*/  FSEL R72, R75, R70, !P0 ;  /* 0x000000464b487208 */ /* 0x000fe20004000000 */
[----:B------:R-:W-:Y:S01]  /*bff0*/  @P0 FFMA.FTZ R73, R66, R73, -R64 ;  /* 0x0000004942490223 */ /* 0x000fe20000010840 */
[----:B------:R-:W-:Y:S01]  /*c000*/  HFMA2.MMA R70, -RZ, RZ, 0, 9.5367431640625e-07 ;  /* 0x00000010ff467435 */ /* 0x000fe200000001ff */
[----:B------:R-:W-:Y:S01]  /*c010*/  @P0 FADD.FTZ R79, R79, R68 ;  /* 0x000000444f4f0221 */ /* 0x000fe20000010000 */
[----:B------:R-:W-:Y:S01]  /*c020*/  MOV R68, RZ ;  /* 0x000000ff00447202 */ /* 0x000fe20000000f00 */
[----:B------:R-:W-:Y:S01]  /*c030*/  @P0 FADD.FTZ R78, R78, R65 ;  /* 0x000000414e4e0221 */ /* 0x000fe20000010000 */
[-C--:B------:R-:W-:Y:S02]  /*c040*/  MOV R66, R73.reuse ;  /* 0x0000004900427202 */ /* 0x080fe40000000f00 */
[----:B------:R-:W-:-:S02]  /*c050*/  MOV R71, R73 ;  /* 0x0000004900477202 */ /* 0x000fc40000000f00 */
[----:B------:R-:W-:Y:S02]  /*c060*/  MOV R67, R79 ;  /* 0x0000004f00437202 */ /* 0x000fe40000000f00 */
[----:B------:R-:W-:Y:S02]  /*c070*/  MOV R64, 0xc090 ;  /* 0x0000c09000407802 */ /* 0x000fe40000000f00 */
[----:B------:R-:W-:Y:S05]  /*c080*/  CALL.REL.NOINC `($__internal_86_$__cuda_sm70_shflsync_up) ;  /* 0x0000148000007944 */ /* 0x000fea0003c00000 */
[----:B0-----:R-:W-:Y:S01]  /*c090*/  HFMA2.MMA R70, -RZ, RZ, 0, 9.5367431640625e-07 ;  /* 0x00000010ff467435 */ /* 0x001fe200000001ff */
[----:B-1----:R-:W-:Y:S02]  /*c0a0*/  MOV R73, R69 ;  /* 0x0000004500497202 */ /* 0x002fe40000000f00 */
[----:B------:R-:W-:Y:S02]  /*c0b0*/  MOV R71, R72 ;  /* 0x0000004800477202 */ /* 0x000fe40000000f00 */
[----:B------:R-:W-:Y:S02]  /*c0c0*/  MOV R68, RZ ;  /* 0x000000ff00447202 */ /* 0x000fe40000000f00 */
[----:B------:R-:W-:Y:S02]  /*c0d0*/  MOV R69, 0xffffffff ;  /* 0xffffffff00457802 */ /* 0x000fe40000000f00 */
[----:B------:R-:W-:-:S02]  /*c0e0*/  MOV R64, 0xc100 ;  /* 0x0000c10000407802 */ /* 0x000fc40000000f00 */
[----:B------:R-:W-:Y:S05]  /*c0f0*/  CALL.REL.NOINC `($__internal_86_$__cuda_sm70_shflsync_up) ;  /* 0x0000141000007944 */ /* 0x000fea0003c00000 */
[----:B0-----:R-:W-:Y:S01]  /*c100*/  HFMA2.MMA R70, -RZ, RZ, 0, 9.5367431640625e-07 ;  /* 0x00000010ff467435 */ /* 0x001fe200000001ff */
[----:B-1----:R-:W-:-:S02]  /*c110*/  MOV R75, R69 ;  /* 0x00000045004b7202 */ /* 0x002fc40000000f00 */
[----:B------:R-:W-:Y:S02]  /*c120*/  MOV R71, R78 ;  /* 0x0000004e00477202 */ /* 0x000fe40000000f00 */
[----:B------:R-:W-:Y:S02]  /*c130*/  MOV R68, RZ ;  /* 0x000000ff00447202 */ /* 0x000fe40000000f00 */
[----:B------:R-:W-:Y:S02]  /*c140*/  MOV R69, 0xffffffff ;  /* 0xffffffff00457802 */ /* 0x000fe40000000f00 */
[----:B------:R-:W-:Y:S02]  /*c150*/  MOV R64, 0xc170 ;  /* 0x0000c17000407802 */ /* 0x000fe40000000f00 */
[----:B------:R-:W-:Y:S05]  /*c160*/  CALL.REL.NOINC `($__internal_86_$__cuda_sm70_shflsync_up) ;  /* 0x000013a000007944 */ /* 0x000fea0003c00000 */
[----:B0-----:R-:W-:Y:S01]  /*c170*/  HFMA2.MMA R70, -RZ, RZ, 0, 9.5367431640625e-07 ;  /* 0x00000010ff467435 */ /* 0x001fe200000001ff */
[----:B-1----:R-:W-:Y:S02]  /*c180*/  MOV R77, R69 ;  /* 0x00000045004d7202 */ /* 0x002fe40000000f00 */
[----:B------:R-:W-:Y:S02]  /*c190*/  MOV R71, R79 ;  /* 0x0000004f00477202 */ /* 0x000fe40000000f00 */
[----:B------:R-:W-:-:S02]  /*c1a0*/  MOV R68, RZ ;  /* 0x000000ff00447202 */ /* 0x000fc40000000f00 */
[----:B------:R-:W-:Y:S02]  /*c1b0*/  MOV R69, 0xffffffff ;  /* 0xffffffff00457802 */ /* 0x000fe40000000f00 */
[----:B------:R-:W-:Y:S02]  /*c1c0*/  MOV R64, 0xc1e0 ;  /* 0x0000c1e000407802 */ /* 0x000fe40000000f00 */
[----:B------:R-:W-:Y:S05]  /*c1d0*/  CALL.REL.NOINC `($__internal_86_$__cuda_sm70_shflsync_up) ;  /* 0x0000133000007944 */ /* 0x000fea0003c00000 */
[----:B01----:R-:W-:Y:S05]  /*c1e0*/  BRA `(.L_x_3604) ;  /* 0xffff7ec000007947 */ /* 0x003fea000383ffff */
.L_x_3505:
[----:B------:R-:W-:Y:S01]  /*c1f0*/  HFMA2.MMA R70, -RZ, RZ, 0, 5.9604644775390625e-08 ;  /* 0x00000001ff467435 */ /* 0x000fe200000001ff */
[----:B0-----:R-:W-:Y:S02]  /*c200*/  MOV R71, R80 ;  /* 0x0000005000477202 */ /* 0x001fe40000000f00 */
[----:B------:R-:W-:Y:S02]  /*c210*/  MOV R68, RZ ;  /* 0x000000ff00447202 */ /* 0x000fe40000000f00 */
[----:B-1----:R-:W-:Y:S02]  /*c220*/  MOV R69, 0xffffffff ;  /* 0xffffffff00457802 */ /* 0x002fe40000000f00 */
[----:B------:R-:W-:Y:S02]  /*c230*/  MOV R64, 0xc250 ;  /* 0x0000c25000407802 */ /* 0x000fe40000000f00 */
[----:B-----5:R-:W-:Y:S05]  /*c240*/  CALL.REL.NOINC `($__internal_86_$__cuda_sm70_shflsync_up) ;  /* 0x000012c000007944 */ /* 0x020fea0003c00000 */
[----:B0-----:R-:W-:Y:S01]  /*c250*/  HFMA2.MMA R70, -RZ, RZ, 0, 5.9604644775390625e-08 ;  /* 0x00000001ff467435 */ /* 0x001fe200000001ff */
[----:B-1----:R-:W-:-:S02]  /*c260*/  MOV R80, R69 ;  /* 0x0000004500507202 */ /* 0x002fc40000000f00 */
[----:B------:R-:W-:Y:S02]  /*c270*/  MOV R71, R81 ;  /* 0x0000005100477202 */ /* 0x000fe40000000f00 */
[----:B------:R-:W-:Y:S02]  /*c280*/  MOV R68, RZ ;  /* 0x000000ff00447202 */ /* 0x000fe40000000f00 */
[----:B------:R-:W-:Y:S02]  /*c290*/  MOV R69, 0xffffffff ;  /* 0xffffffff00457802 */ /* 0x000fe40000000f00 */
[----:B------:R-:W-:Y:S02]  /*c2a0*/  MOV R64, 0xc2c0 ;  /* 0x0000c2c000407802 */ /* 0x000fe40000000f00 */
[----:B------:R-:W-:Y:S05]  /*c2b0*/  CALL.REL.NOINC `($__internal_86_$__cuda_sm70_shflsync_up) ;  /* 0x0000125000007944 */ /* 0x000fea0003c00000 */
[----:B0-----:R-:W-:Y:S01]  /*c2c0*/  HFMA2.MMA R70, -RZ, RZ, 0, 5.9604644775390625e-08 ;  /* 0x00000001ff467435 */ /* 0x001fe200000001ff */
[----:B-1----:R-:W-:Y:S02]  /*c2d0*/  MOV R81, R69 ;  /* 0x0000004500517202 */ /* 0x002fe40000000f00 */
[----:B------:R-:W-:Y:S02]  /*c2e0*/  MOV R71, R66 ;  /* 0x0000004200477202 */ /* 0x000fe40000000f00 */
[----:B------:R-:W-:-:S02]  /*c2f0*/  MOV R68, RZ ;  /* 0x000000ff00447202 */ /* 0x000fc40000000f00 */
[----:B------:R-:W-:Y:S02]  /*c300*/  MOV R69, 0xffffffff ;  /* 0xffffffff00457802 */ /* 0x000fe40000000f00 */
[----:B------:R-:W-:Y:S02]  /*c310*/  MOV R64, 0xc330 ;  /* 0x0000c33000407802 */ /* 0x000fe40000000f00 */
[----:B------:R-:W-:Y:S05]  /*c320*/  CALL.REL.NOINC `($__internal_86_$__cuda_sm70_shflsync_up) ;  /* 0x000011e000007944 */ /* 0x000fea0003c00000 */
[----:B0-----:R-:W-:Y:S01]  /*c330*/  HFMA2.MMA R70, -RZ, RZ, 0, 5.9604644775390625e-08 ;  /* 0x00000001ff467435 */ /* 0x001fe200000001ff */
[----:B-1----:R-:W-:Y:S02]  /*c340*/  MOV R66, R69 ;  /* 0x0000004500427202 */ /* 0x002fe40000000f00 */
[----:B------:R-:W-:Y:S02]  /*c350*/  MOV R71, R67 ;  /* 0x0000004300477202 */ /* 0x000fe40000000f00 */
[----:B------:R-:W-:Y:S02]  /*c360*/  MOV R68, RZ ;  /* 0x000000ff00447202 */ /* 0x000fe40000000f00 */
[----:B------:R-:W-:Y:S02]  /*c370*/  MOV R69, 0xffffffff ;  /* 0xffffffff00457802 */ /* 0x000fe40000000f00 */
[----:B------:R-:W-:-:S02]  /*c380*/  MOV R64, 0xc3a0 ;  /* 0x0000c3a000407802 */ /* 0x000fc40000000f00 */
[----:B------:R-:W-:Y:S05]  /*c390*/  CALL.REL.NOINC `($__internal_86_$__cuda_sm70_shflsync_up) ;  /* 0x0000117000007944 */ /* 0x000fea0003c00000 */
[----:B0-----:R-:W-:Y:S01]  /*c3a0*/  HFMA2.MMA R71, -RZ, RZ, 0, 0 ;  /* 0x00000000ff477435 */ /* 0x001fe200000001ff */
[----:B-1----:R-:W-:-:S02]  /*c3b0*/  MOV R82, R69 ;  /* 0x0000004500527202 */ /* 0x002fc40000000f00 */
[----:B------:R-:W-:Y:S02]  /*c3c0*/  MOV R72, R96 ;  /* 0x0000006000487202 */ /* 0x000fe40000000f00 */
[----:B------:R-:W-:Y:S02]  /*c3d0*/  MOV R73, R66 ;  /* 0x0000004200497202 */ /* 0x000fe40000000f00 */
[----:B------:R-:W-:Y:S02]  /*c3e0*/  MOV R69, 0x1f ;  /* 0x0000001f00457802 */ /* 0x000fe40000000f00 */
[----:B------:R-:W-:Y:S02]  /*c3f0*/  MOV R68, 0xffffffff ;  /* 0xffffffff00447802 */ /* 0x000fe40000000f00 */
[----:B------:R-:W-:Y:S02]  /*c400*/  MOV R70, 0xc420 ;  /* 0x0000c42000467802 */ /* 0x000fe40000000f00 */
[----:B------:R-:W-:Y:S05]  /*c410*/  CALL.REL.NOINC `($__internal_85_$__cuda_sm70_shflsync_idx_p) ;  /* 0x000010a000007944 */ /* 0x000fea0003c00000 */
[----:B0-----:R-:W-:Y:S01]  /*c420*/  HFMA2.MMA R71, -RZ, RZ, 0, 0 ;  /* 0x00000000ff477435 */ /* 0x001fe200000001ff */
[----:B-1----:R-:W-:Y:S02]  /*c430*/  MOV R96, R69 ;  /* 0x0000004500607202 */ /* 0x002fe40000000f00 */
[----:B------:R-:W-:-:S02]  /*c440*/  MOV R72, R97 ;  /* 0x0000006100487202 */ /* 0x000fc40000000f00 */
[----:B------:R-:W-:Y:S02]  /*c450*/  MOV R69, 0x1f ;  /* 0x0000001f00457802 */ /* 0x000fe40000000f00 */
[----:B------:R-:W-:Y:S02]  /*c460*/  MOV R68, 0xffffffff ;  /* 0xffffffff00447802 */ /* 0x000fe40000000f00 */
[----:B------:R-:W-:Y:S02]  /*c470*/  MOV R70, 0xc490 ;  /* 0x0000c49000467802 */ /* 0x000fe40000000f00 */
[----:B------:R-:W-:Y:S05]  /*c480*/  CALL.REL.NOINC `($__internal_85_$__cuda_sm70_shflsync_idx_p) ;  /* 0x0000103000007944 */ /* 0x000fea0003c00000 */
[----:B0-----:R-:W-:Y:S01]  /*c490*/  HFMA2.MMA R71, -RZ, RZ, 0, 0 ;  /* 0x00000000ff477435 */ /* 0x001fe200000001ff */
[----:B-1----:R-:W-:Y:S02]  /*c4a0*/  MOV R97, R69 ;  /* 0x0000004500617202 */ /* 0x002fe40000000f00 */
[----:B------:R-:W-:Y:S02]  /*c4b0*/  MOV R72, R98 ;  /* 0x0000006200487202 */ /* 0x000fe40000000f00 */
[----:B------:R-:W-:Y:S02]  /*c4c0*/  MOV R69, 0x1f ;  /* 0x0000001f00457802 */ /* 0x000fe40000000f00 */
[----:B------:R-:W-:-:S02]  /*c4d0*/  MOV R68, 0xffffffff ;  /* 0xffffffff00447802 */ /* 0x000fc40000000f00 */
[----:B------:R-:W-:Y:S02]  /*c4e0*/  MOV R70, 0xc500 ;  /* 0x0000c50000467802 */ /* 0x000fe40000000f00 */
[----:B------:R-:W-:Y:S05]  /*c4f0*/  CALL.REL.NOINC `($__internal_85_$__cuda_sm70_shflsync_idx_p) ;  /* 0x00000fc000007944 */ /* 0x000fea0003c00000 */
[----:B0-----:R-:W-:Y:S01]  /*c500*/  HFMA2.MMA R71, -RZ, RZ, 0, 0 ;  /* 0x00000000ff477435 */ /* 0x001fe200000001ff */
[----:B-1----:R-:W-:Y:S02]  /*c510*/  MOV R98, R69 ;  /* 0x0000004500627202 */ /* 0x002fe40000000f00 */
[----:B------:R-:W-:Y:S02]  /*c520*/  MOV R72, R99 ;  /* 0x0000006300487202 */ /* 0x000fe40000000f00 */
[----:B------:R-:W-:Y:S02]  /*c530*/  MOV R69, 0x1f ;  /* 0x0000001f00457802 */ /* 0x000fe40000000f00 */
[----:B------:R-:W-:Y:S02]  /*c540*/  MOV R68, 0xffffffff ;  /* 0xffffffff00447802 */ /* 0x000fe40000000f00 */
[----:B------:R-:W-:Y:S02]  /*c550*/  MOV R70, 0xc570 ;  /* 0x0000c57000467802 */ /* 0x000fe40000000f00 */
[----:B------:R-:W-:Y:S05]  /*c560*/  CALL.REL.NOINC `($__internal_85_$__cuda_sm70_shflsync_idx_p) ;  /* 0x00000f5000007944 */ /* 0x000fea0003c00000 */
[----:B-1----:R-:W-:Y:S01]  /*c570*/  MOV R75, R69 ;  /* 0x00000045004b7202 */ /* 0x002fe20000000f00 */
[----:B0-----:R-:W-:Y:S05]  /*c580*/  BRA `(.L_x_3605) ;  /* 0xffff7e5000007947 */ /* 0x001fea000383ffff */
.L_x_3508:
[----:B------:R-:W-:Y:S01]  /*c590*/  HFMA2.MMA R75, -RZ, RZ, 0, 5.9604644775390625e-08 ;  /* 0x00000001ff4b7435 */ /* 0x000fe200000001ff */
[----:B------:R-:W-:-:S02]  /*c5a0*/  MOV R74, R78 ;  /* 0x0000004e004a7202 */ /* 0x000fc40000000f00 */
[----:B------:R-:W-:Y:S02]  /*c5b0*/  MOV R242, 0x1f ;  /* 0x0000001f00f27802 */ /* 0x000fe40000000f00 */
[----:B------:R-:W-:Y:S02]  /*c5c0*/  MOV R81, 0xffffffff ;  /* 0xffffffff00517802 */ /* 0x000fe40000000f00 */
[----:B------:R-:W-:Y:S02]  /*c5d0*/  MOV R68, 0xc5f0 ;  /* 0x0000c5f000447802 */ /* 0x000fe40000000f00 */
[----:B------:R-:W-:Y:S05]  /*c5e0*/  CALL.REL.NOINC `($__internal_84_$__cuda_sm70_shflsync_down) ;  /* 0x00000e9000007944 */ /* 0x000fea0003c00000 */
[----:B-1----:R-:W-:Y:S01]  /*c5f0*/  MOV R70, R242 ;  /* 0x000000f200467202 */ /* 0x002fe20000000f00 */
[----:B0-----:R-:W-:Y:S05]  /*c600*/  BRA `(.L_x_3606) ;  /* 0xffff93c000007947 */ /* 0x001fea000383ffff */
.L_x_3509:
[----:B------:R-:W-:Y:S01]  /*c610*/  HFMA2.MMA R75, -RZ, RZ, 0, 5.9604644775390625e-08 ;  /* 0x00000001ff4b7435 */ /* 0x000fe200000001ff */
[----:B------:R-:W-:Y:S02]  /*c620*/  MOV R74, R79 ;  /* 0x0000004f004a7202 */ /* 0x000fe40000000f00 */
[----:B------:R-:W-:Y:S02]  /*c630*/  MOV R242, 0x1f ;  /* 0x0000001f00f27802 */ /* 0x000fe40000000f00 */
[----:B------:R-:W-:-:S02]  /*c640*/  MOV R81, 0xffffffff ;  /* 0xffffffff00517802 */ /* 0x000fc40000000f00 */
[----:B------:R-:W-:Y:S02]  /*c650*/  MOV R68, 0xc670 ;  /* 0x0000c67000447802 */ /* 0x000fe40000000f00 */
[----:B01----:R-:W-:Y:S05]  /*c660*/  CALL.REL.NOINC `($__internal_84_$__cuda_sm70_shflsync_down) ;  /* 0x00000e1000007944 */ /* 0x003fea0003c00000 */
[----:B0-----:R-:W-:Y:S01]  /*c670*/  HFMA2.MMA R75, -RZ, RZ, 0, 5.9604644775390625e-08 ;  /* 0x00000001ff4b7435 */ /* 0x001fe200000001ff */
[----:B-1----:R-:W-:Y:S02]  /*c680*/  MOV R71, R242 ;  /* 0x000000f200477202 */ /* 0x002fe40000000f00 */
[----:B------:R-:W-:Y:S02]  /*c690*/  MOV R74, R77 ;  /* 0x0000004d004a7202 */ /* 0x000fe40000000f00 */
[----:B------:R-:W-:Y:S02]  /*c6a0*/  MOV R242, 0x1f ;  /* 0x0000001f00f27802 */ /* 0x000fe40000000f00 */
[----:B------:R-:W-:Y:S02]  /*c6b0*/  MOV R81, 0xffffffff ;  /* 0xffffffff00517802 */ /* 0x000fe40000000f00 */
[----:B------:R-:W-:Y:S02]  /*c6c0*/  MOV R68, 0xc6e0 ;  /* 0x0000c6e000447802 */ /* 0x000fe40000000f00 */
[----:B------:R-:W-:Y:S05]  /*c6d0*/  CALL.REL.NOINC `($__internal_84_$__cuda_sm70_shflsync_down) ;  /* 0x00000da000007944 */ /* 0x000fea0003c00000 */
[----:B0-----:R-:W-:Y:S01]  /*c6e0*/  HFMA2.MMA R75, -RZ, RZ, 0, 5.9604644775390625e-08 ;  /* 0x00000001ff4b7435 */ /* 0x001fe200000001ff */
[----:B-1----:R-:W-:-:S02]  /*c6f0*/  MOV R72, R242 ;  /* 0x000000f200487202 */ /* 0x002fc40000000f00 */
[----:B------:R-:W-:Y:S02]  /*c700*/  MOV R74, R76 ;  /* 0x0000004c004a7202 */ /* 0x000fe40000000f00 */
[----:B------:R-:W-:Y:S02]  /*c710*/  MOV R242, 0x1f ;  /* 0x0000001f00f27802 */ /* 0x000fe40000000f00 */
[----:B------:R-:W-:Y:S02]  /*c720*/  MOV R81, 0xffffffff ;  /* 0xffffffff00517802 */ /* 0x000fe40000000f00 */
[----:B------:R-:W-:Y:S02]  /*c730*/  MOV R68, 0xc750 ;  /* 0x0000c75000447802 */ /* 0x000fe40000000f00 */
[----:B------:R-:W-:Y:S05]  /*c740*/  CALL.REL.NOINC `($__internal_84_$__cuda_sm70_shflsync_down) ;  /* 0x00000d3000007944 */ /* 0x000fea0003c00000 */
[----:B-1----:R-:W-:Y:S01]  /*c750*/  MOV R68, R242 ;  /* 0x000000f200447202 */ /* 0x002fe20000000f00 */
[----:B0-----:R-:W-:Y:S05]  /*c760*/  BRA `(.L_x_3607) ;  /* 0xffff92a000007947 */ /* 0x001fea000383ffff */
.L_x_3512:
[----:B------:R-:W-:Y:S01]  /*c770*/  HFMA2.MMA R75, -RZ, RZ, 0, 1.1920928955078125e-07 ;  /* 0x00000002ff4b7435 */ /* 0x000fe200000001ff */
[----:B------:R-:W-:Y:S02]  /*c780*/  MOV R74, R78 ;  /* 0x0000004e004a7202 */ /* 0x000fe40000000f00 */
[----:B------:R-:W-:-:S02]  /*c790*/  MOV R242, 0x1f ;  /* 0x0000001f00f27802 */ /* 0x000fc40000000f00 */
[----:B------:R-:W-:Y:S02]  /*c7a0*/  MOV R81, 0xffffffff ;  /* 0xffffffff00517802 */ /* 0x000fe40000000f00 */
[----:B0-----:R-:W-:Y:S02]  /*c7b0*/  MOV R68, 0xc7d0 ;  /* 0x0000c7d000447802 */ /* 0x001fe40000000f00 */
[----:B-1234-:R-:W-:Y:S05]  /*c7c0*/  CALL.REL.NOINC `($__internal_84_$__cuda_sm70_shflsync_down) ;  /* 0x00000cb000007944 */ /* 0x01efea0003c00000 */
[----:B0-----:R-:W-:Y:S01]  /*c7d0*/  HFMA2.MMA R75, -RZ, RZ, 0, 1.1920928955078125e-07 ;  /* 0x00000002ff4b7435 */ /* 0x001fe200000001ff */
[----:B-1----:R-:W-:Y:S02]  /*c7e0*/  MOV R70, R242 ;  /* 0x000000f200467202 */ /* 0x002fe40000000f00 */
[----:B------:R-:W-:Y:S02]  /*c7f0*/  MOV R74, R79 ;  /* 0x0000004f004a7202 */ /* 0x000fe40000000f00 */
[----:B------:R-:W-:Y:S02]  /*c800*/  MOV R242, 0x1f ;  /* 0x0000001f00f27802 */ /* 0x000fe40000000f00 */
[----:B------:R-:W-:Y:S02]  /*c810*/  MOV R81, 0xffffffff ;  /* 0xffffffff00517802 */ /* 0x000fe40000000f00 */
[----:B------:R-:W-:-:S02]  /*c820*/  MOV R68, 0xc840 ;  /* 0x0000c84000447802 */ /* 0x000fc40000000f00 */
[----:B------:R-:W-:Y:S05]  /*c830*/  CALL.REL.NOINC `($__internal_84_$__cuda_sm70_shflsync_down) ;  /* 0x00000c4000007944 */ /* 0x000fea0003c00000 */
[----:B0-----:R-:W-:Y:S01]  /*c840*/  HFMA2.MMA R75, -RZ, RZ, 0, 1.1920928955078125e-07 ;  /* 0x00000002ff4b7435 */ /* 0x001fe200000001ff */
[----:B-1----:R-:W-:-:S02]  /*c850*/  MOV R71, R242 ;  /* 0x000000f200477202 */ /* 0x002fc40000000f00 */
[----:B------:R-:W-:Y:S02]  /*c860*/  MOV R74, R77 ;  /* 0x0000004d004a7202 */ /* 0x000fe40000000f00 */
[----:B------:R-:W-:Y:S02]  /*c870*/  MOV R242, 0x1f ;  /* 0x0000001f00f27802 */ /* 0x000fe40000000f00 */
[----:B------:R-:W-:Y:S02]  /*c880*/  MOV R81, 0xffffffff ;  /* 0xffffffff00517802 */ /* 0x000fe40000000f00 */
[----:B------:R-:W-:Y:S02]  /*c890*/  MOV R68, 0xc8b0 ;  /* 0x0000c8b000447802 */ /* 0x000fe40000000f00 */
[----:B------:R-:W-:Y:S05]  /*c8a0*/  CALL.REL.NOINC `($__internal_84_$__cuda_sm70_shflsync_down) ;  /* 0x00000bd000007944 */ /* 0x000fea0003c00000 */
[----:B0-----:R-:W-:Y:S01]  /*c8b0*/  HFMA2.MMA R75, -RZ, RZ, 0, 1.1920928955078125e-07 ;  /* 0x00000002ff4b7435 */ /* 0x001fe200000001ff */
[----:B-1----:R-:W-:Y:S02]  /*c8c0*/  MOV R72, R242 ;  /* 0x000000f200487202 */ /* 0x002fe40000000f00 */
[----:B------:R-:W-:Y:S02]  /*c8d0*/  MOV R74, R76 ;  /* 0x0000004c004a7202 */ /* 0x000fe40000000f00 */
[----:B------:R-:W-:-:S02]  /*c8e0*/  MOV R242, 0x1f ;  /* 0x0000001f00f27802 */ /* 0x000fc40000000f00 */
[----:B------:R-:W-:Y:S02]  /*c8f0*/  MOV R81, 0xffffffff ;  /* 0xffffffff00517802 */ /* 0x000fe40000000f00 */
[----:B------:R-:W-:Y:S02]  /*c900*/  MOV R68, 0xc920 ;  /* 0x0000c92000447802 */ /* 0x000fe40000000f00 */
[----:B------:R-:W-:Y:S05]  /*c910*/  CALL.REL.NOINC `($__internal_84_$__cuda_sm70_shflsync_down) ;  /* 0x00000b6000007944 */ /* 0x000fea0003c00000 */
[----:B-1----:R-:W-:Y:S01]  /*c920*/  MOV R68, R242 ;  /* 0x000000f200447202 */ /* 0x002fe20000000f00 */
[----:B0-----:R-:W-:Y:S05]  /*c930*/  BRA `(.L_x_3608) ;  /* 0xffff921000007947 */ /* 0x001fea000383ffff */
.L_x_3515:
[----:B------:R-:W-:Y:S01]  /*c940*/  HFMA2.MMA R75, -RZ, RZ, 0, 2.384185791015625e-07 ;  /* 0x00000004ff4b7435 */ /* 0x000fe200000001ff */
[----:B------:R-:W-:Y:S02]  /*c950*/  MOV R74, R78 ;  /* 0x0000004e004a7202 */ /* 0x000fe40000000f00 */
[----:B------:R-:W-:Y:S02]  /*c960*/  MOV R242, 0x1f ;  /* 0x0000001f00f27802 */ /* 0x000fe40000000f00 */
[----:B------:R-:W-:Y:S02]  /*c970*/  MOV R81, 0xffffffff ;  /* 0xffffffff00517802 */ /* 0x000fe40000000f00 */
[----:B0-----:R-:W-:-:S02]  /*c980*/  MOV R68, 0xc9a0 ;  /* 0x0000c9a000447802 */ /* 0x001fc40000000f00 */
[----:B-1234-:R-:W-:Y:S05]  /*c990*/  CALL.REL.NOINC `($__internal_84_$__cuda_sm70_shflsync_down) ;  /* 0x00000ae000007944 */ /* 0x01efea0003c00000 */
[----:B-1----:R-:W-:Y:S01]  /*c9a0*/  MOV R70, R242 ;  /* 0x000000f200467202 */ /* 0x002fe20000000f00 */
[----:B0-----:R-:W-:Y:S05]  /*c9b0*/  BRA `(.L_x_3609) ;  /* 0xffff92a000007947 */ /* 0x001fea000383ffff */
.L_x_3516:
[----:B------:R-:W-:Y:S01]  /*c9c0*/  HFMA2.MMA R75, -RZ, RZ, 0, 2.384185791015625e-07 ;  /* 0x00000004ff4b7435 */ /* 0x000fe200000001ff */
[----:B------:R-:W-:-:S02]  /*c9d0*/  MOV R74, R79 ;  /* 0x0000004f004a7202 */ /* 0x000fc40000000f00 */
[----:B------:R-:W-:Y:S02]  /*c9e0*/  MOV R242, 0x1f ;  /* 0x0000001f00f27802 */ /* 0x000fe40000000f00 */
[----:B------:R-:W-:Y:S02]  /*c9f0*/  MOV R81, 0xffffffff ;  /* 0xffffffff00517802 */ /* 0x000fe40000000f00 */
[----:B0-----:R-:W-:Y:S02]  /*ca00*/  MOV R68, 0xca20 ;  /* 0x0000ca2000447802 */ /* 0x001fe40000000f00 */
[----:B-1234-:R-:W-:Y:S05]  /*ca10*/  CALL.REL.NOINC `($__internal_84_$__cuda_sm70_shflsync_down) ;  /* 0x00000a6000007944 */ /* 0x01efea0003c00000 */
[----:B0-----:R-:W-:Y:S01]  /*ca20*/  HFMA2.MMA R75, -RZ, RZ, 0, 2.384185791015625e-07 ;  /* 0x00000004ff4b7435 */ /* 0x001fe200000001ff */
[----:B-1----:R-:W-:Y:S02]  /*ca30*/  MOV R71, R242 ;  /* 0x000000f200477202 */ /* 0x002fe40000000f00 */
[----:B------:R-:W-:Y:S02]  /*ca40*/  MOV R74, R77 ;  /* 0x0000004d004a7202 */ /* 0x000fe40000000f00 */
[----:B------:R-:W-:Y:S02]  /*ca50*/  MOV R242, 0x1f ;  /* 0x0000001f00f27802 */ /* 0x000fe40000000f00 */
[----:B------:R-:W-:-:S02]  /*ca60*/  MOV R81, 0xffffffff ;  /* 0xffffffff00517802 */ /* 0x000fc40000000f00 */
[----:B------:R-:W-:Y:S02]  /*ca70*/  MOV R68, 0xca90 ;  /* 0x0000ca9000447802 */ /* 0x000fe40000000f00 */
[----:B------:R-:W-:Y:S05]  /*ca80*/  CALL.REL.NOINC `($__internal_84_$__cuda_sm70_shflsync_down) ;  /* 0x000009f000007944 */ /* 0x000fea0003c00000 */
[----:B0-----:R-:W-:Y:S01]  /*ca90*/  HFMA2.MMA R75, -RZ, RZ, 0, 2.384185791015625e-07 ;  /* 0x00000004ff4b7435 */ /* 0x001fe200000001ff */
[----:B-1----:R-:W-:Y:S02]  /*caa0*/  MOV R72, R242 ;  /* 0x000000f200487202 */ /* 0x002fe40000000f00 */
[----:B------:R-:W-:Y:S02]  /*cab0*/  MOV R74, R76 ;  /* 0x0000004c004a7202 */ /* 0x000fe40000000f00 */
[----:B------:R-:W-:Y:S02]  /*cac0*/  MOV R242, 0x1f ;  /* 0x0000001f00f27802 */ /* 0x000fe40000000f00 */
[----:B------:R-:W-:Y:S02]  /*cad0*/  MOV R81, 0xffffffff ;  /* 0xffffffff00517802 */ /* 0x000fe40000000f00 */
[----:B------:R-:W-:Y:S02]  /*cae0*/  MOV R68, 0xcb00 ;  /* 0x0000cb0000447802 */ /* 0x000fe40000000f00 */
[----:B------:R-:W-:Y:S05]  /*caf0*/  CALL.REL.NOINC `($__internal_84_$__cuda_sm70_shflsync_down) ;  /* 0x0000098000007944 */ /* 0x000fea0003c00000 */
[----:B-1----:R-:W-:Y:S01]  /*cb00*/  MOV R68, R242 ;  /* 0x000000f200447202 */ /* 0x002fe20000000f00 */
[----:B0-----:R-:W-:Y:S05]  /*cb10*/  BRA `(.L_x_3610) ;  /* 0xffff918000007947 */ /* 0x001fea000383ffff */
.L_x_3519:
[----:B------:R-:W-:Y:S01]  /*cb20*/  HFMA2.MMA R75, -RZ, RZ, 0, 4.76837158203125e-07 ;  /* 0x00000008ff4b7435 */ /* 0x000fe200000001ff */
[----:B------:R-:W-:-:S02]  /*cb30*/  MOV R74, R78 ;  /* 0x0000004e004a7202 */ /* 0x000fc40000000f00 */
[----:B------:R-:W-:Y:S02]  /*cb40*/  MOV R242, 0x1f ;  /* 0x0000001f00f27802 */ /* 0x000fe40000000f00 */
[----:B------:R-:W-:Y:S02]  /*cb50*/  MOV R81, 0xffffffff ;  /* 0xffffffff00517802 */ /* 0x000fe40000000f00 */
[----:B0-----:R-:W-:Y:S02]  /*cb60*/  MOV R68, 0xcb80 ;  /* 0x0000cb8000447802 */ /* 0x001fe40000000f00 */
[----:B-1234-:R-:W-:Y:S05]  /*cb70*/  CALL.REL.NOINC `($__internal_84_$__cuda_sm70_shflsync_down) ;  /* 0x0000090000007944 */ /* 0x01efea0003c00000 */
[----:B0-----:R-:W-:Y:S01]  /*cb80*/  HFMA2.MMA R75, -RZ, RZ, 0, 4.76837158203125e-07 ;  /* 0x00000008ff4b7435 */ /* 0x001fe200000001ff */
[----:B-1----:R-:W-:Y:S02]  /*cb90*/  MOV R70, R242 ;  /* 0x000000f200467202 */ /* 0x002fe40000000f00 */
[----:B------:R-:W-:Y:S02]  /*cba0*/  MOV R74, R79 ;  /* 0x0000004f004a7202 */ /* 0x000fe40000000f00 */
[----:B------:R-:W-:Y:S02]  /*cbb0*/  MOV R242, 0x1f ;  /* 0x0000001f00f27802 */ /* 0x000fe40000000f00 */
[----:B------:R-:W-:-:S02]  /*cbc0*/  MOV R81, 0xffffffff ;  /* 0xffffffff00517802 */ /* 0x000fc40000000f00 */
[----:B------:R-:W-:Y:S02]  /*cbd0*/  MOV R68, 0xcbf0 ;  /* 0x0000cbf000447802 */ /* 0x000fe40000000f00 */
[----:B------:R-:W-:Y:S05]  /*cbe0*/  CALL.REL.NOINC `($__internal_84_$__cuda_sm70_shflsync_down) ;  /* 0x0000089000007944 */ /* 0x000fea0003c00000 */
[----:B0-----:R-:W-:Y:S01]  /*cbf0*/  HFMA2.MMA R75, -RZ, RZ, 0, 4.76837158203125e-07 ;  /* 0x00000008ff4b7435 */ /* 0x001fe200000001ff */
[----:B-1----:R-:W-:Y:S02]  /*cc00*/  MOV R71, R242 ;  /* 0x000000f200477202 */ /* 0x002fe40000000f00 */
[----:B------:R-:W-:Y:S02]  /*cc10*/  MOV R74, R77 ;  /* 0x0000004d004a7202 */ /* 0x000fe40000000f00 */
[----:B------:R-:W-:Y:S02]  /*cc20*/  MOV R242, 0x1f ;  /* 0x0000001f00f27802 */ /* 0x000fe40000000f00 */
[----:B------:R-:W-:Y:S02]  /*cc30*/  MOV R81, 0xffffffff ;  /* 0xffffffff00517802 */ /* 0x000fe40000000f00 */
[----:B------:R-:W-:Y:S02]  /*cc40*/  MOV R68, 0xcc60 ;  /* 0x0000cc6000447802 */ /* 0x000fe40000000f00 */
[----:B------:R-:W-:Y:S05]  /*cc50*/  CALL.REL.NOINC `($__internal_84_$__cuda_sm70_shflsync_down) ;  /* 0x0000082000007944 */ /* 0x000fea0003c00000 */
[----:B0-----:R-:W-:Y:S01]  /*cc60*/  HFMA2.MMA R75, -RZ, RZ, 0, 4.76837158203125e-07 ;  /* 0x00000008ff4b7435 */ /* 0x001fe200000001ff */
        /* <DEDUP_REMOVED lines=8> */
.L_x_3522:
[----:B------:R-:W-:Y:S01]  /*ccf0*/  HFMA2.MMA R75, -RZ, RZ, 0, 9.5367431640625e-07 ;  /* 0x00000010ff4b7435 */ /* 0x000fe200000001ff */
[----:B------:R-:W-:Y:S02]  /*cd00*/  MOV R74, R78 ;  /* 0x0000004e004a7202 */ /* 0x000fe40000000f00 */
[----:B------:R-:W-:-:S02]  /*cd10*/  MOV R242, 0x1f ;  /* 0x0000001f00f27802 */ /* 0x000fc40000000f00 */
[----:B------:R-:W-:Y:S02]  /*cd20*/  MOV R81, 0xffffffff ;  /* 0xffffffff00517802 */ /* 0x000fe40000000f00 */
[----:B0-----:R-:W-:Y:S02]  /*cd30*/  MOV R68, 0xcd50 ;  /* 0x0000cd5000447802 */ /* 0x001fe40000000f00 */
[----:B-1234-:R-:W-:Y:S05]  /*cd40*/  CALL.REL.NOINC `($__internal_84_$__cuda_sm70_shflsync_down) ;  /* 0x0000073000007944 */ /* 0x01efea0003c00000 */
[----:B-1----:R-:W-:Y:S01]  /*cd50*/  MOV R70, R242 ;  /* 0x000000f200467202 */ /* 0x002fe20000000f00 */
[----:B0-----:R-:W-:Y:S05]  /*cd60*/  BRA `(.L_x_3612) ;  /* 0xffff918000007947 */ /* 0x001fea000383ffff */
.L_x_3523:
[----:B------:R-:W-:Y:S01]  /*cd70*/  HFMA2.MMA R75, -RZ, RZ, 0, 9.5367431640625e-07 ;  /* 0x00000010ff4b7435 */ /* 0x000fe200000001ff */
[----:B------:R-:W-:Y:S02]  /*cd80*/  MOV R74, R79 ;  /* 0x0000004f004a7202 */ /* 0x000fe40000000f00 */
[----:B------:R-:W-:Y:S02]  /*cd90*/  MOV R242, 0x1f ;  /* 0x0000001f00f27802 */ /* 0x000fe40000000f00 */
[----:B------:R-:W-:Y:S02]  /*cda0*/  MOV R81, 0xffffffff ;  /* 0xffffffff00517802 */ /* 0x000fe40000000f00 */
[----:B0-----:R-:W-:-:S02]  /*cdb0*/  MOV R68, 0xcdd0 ;  /* 0x0000cdd000447802 */ /* 0x001fc40000000f00 */
[----:B-1234-:R-:W-:Y:S05]  /*cdc0*/  CALL.REL.NOINC `($__internal_84_$__cuda_sm70_shflsync_down) ;  /* 0x000006b000007944 */ /* 0x01efea0003c00000 */
[----:B0-----:R-:W-:Y:S01]  /*cdd0*/  HFMA2.MMA R75, -RZ, RZ, 0, 9.5367431640625e-07 ;  /* 0x00000010ff4b7435 */ /* 0x001fe200000001ff */
[----:B-1----:R-:W-:-:S02]  /*cde0*/  MOV R71, R242 ;  /* 0x000000f200477202 */ /* 0x002fc40000000f00 */
[----:B------:R-:W-:Y:S02]  /*cdf0*/  MOV R74, R77 ;  /* 0x0000004d004a7202 */ /* 0x000fe40000000f00 */
[----:B------:R-:W-:Y:S02]  /*ce00*/  MOV R242, 0x1f ;  /* 0x0000001f00f27802 */ /* 0x000fe40000000f00 */
[----:B------:R-:W-:Y:S02]  /*ce10*/  MOV R81, 0xffffffff ;  /* 0xffffffff00517802 */ /* 0x000fe40000000f00 */
[----:B------:R-:W-:Y:S02]  /*ce20*/  MOV R68, 0xce40 ;  /* 0x0000ce4000447802 */ /* 0x000fe40000000f00 */
[----:B------:R-:W-:Y:S05]  /*ce30*/  CALL.REL.NOINC `($__internal_84_$__cuda_sm70_shflsync_down) ;  /* 0x0000064000007944 */ /* 0x000fea0003c00000 */
[----:B0-----:R-:W-:Y:S01]  /*ce40*/  HFMA2.MMA R75, -RZ, RZ, 0, 9.5367431640625e-07 ;  /* 0x00000010ff4b7435 */ /* 0x001fe200000001ff */
        /* <DEDUP_REMOVED lines=8> */
.L_x_3526:
[----:B---3--:R-:W-:Y:S01]  /*ced0*/  HFMA2.MMA R71, -RZ, RZ, 0, 0 ;  /* 0x00000000ff477435 */ /* 0x008fe200000001ff */
[----:B----4-:R-:W-:Y:S02]  /*cee0*/  MOV R72, R78 ;  /* 0x0000004e00487202 */ /* 0x010fe40000000f00 */
[----:B------:R-:W-:Y:S02]  /*cef0*/  MOV R69, 0x1f ;  /* 0x0000001f00457802 */ /* 0x000fe40000000f00 */
[----:B0-----:R-:W-:Y:S02]  /*cf00*/  MOV R68, 0xffffffff ;  /* 0xffffffff00447802 */ /* 0x001fe40000000f00 */
[----:B-1----:R-:W-:-:S02]  /*cf10*/  MOV R70, 0xcf30 ;  /* 0x0000cf3000467802 */ /* 0x002fc40000000f00 */
[----:B--2---:R-:W-:Y:S05]  /*cf20*/  CALL.REL.NOINC `($__internal_85_$__cuda_sm70_shflsync_idx_p) ;  /* 0x0000059000007944 */ /* 0x004fea0003c00000 */
[----:B0-----:R-:W-:Y:S01]  /*cf30*/  HFMA2.MMA R71, -RZ, RZ, 0, 0 ;  /* 0x00000000ff477435 */ /* 0x001fe200000001ff */
[----:B-1----:R-:W-:-:S02]  /*cf40*/  MOV R239, R69 ;  /* 0x0000004500ef7202 */ /* 0x002fc40000000f00 */
[----:B------:R-:W-:Y:S02]  /*cf50*/  MOV R72, R79 ;  /* 0x0000004f00487202 */ /* 0x000fe40000000f00 */
[----:B------:R-:W-:Y:S02]  /*cf60*/  MOV R69, 0x1f ;  /* 0x0000001f00457802 */ /* 0x000fe40000000f00 */
[----:B------:R-:W-:Y:S02]  /*cf70*/  MOV R68, 0xffffffff ;  /* 0xffffffff00447802 */ /* 0x000fe40000000f00 */
[----:B------:R-:W-:Y:S02]  /*cf80*/  MOV R70, 0xcfa0 ;  /* 0x0000cfa000467802 */ /* 0x000fe40000000f00 */
[----:B------:R-:W-:Y:S05]  /*cf90*/  CALL.REL.NOINC `($__internal_85_$__cuda_sm70_shflsync_idx_p) ;  /* 0x0000052000007944 */ /* 0x000fea0003c00000 */
[----:B0-----:R-:W-:Y:S01]  /*cfa0*/  HFMA2.MMA R71, -RZ, RZ, 0, 0 ;  /* 0x00000000ff477435 */ /* 0x001fe200000001ff */
[----:B-1----:R-:W-:Y:S02]  /*cfb0*/  MOV R80, R69 ;  /* 0x0000004500507202 */ /* 0x002fe40000000f00 */
[----:B------:R-:W-:Y:S02]  /*cfc0*/  MOV R72, R77 ;  /* 0x0000004d00487202 */ /* 0x000fe40000000f00 */
[----:B------:R-:W-:-:S02]  /*cfd0*/  MOV R69, 0x1f ;  /* 0x0000001f00457802 */ /* 0x000fc40000000f00 */
[----:B------:R-:W-:Y:S02]  /*cfe0*/  MOV R68, 0xffffffff ;  /* 0xffffffff00447802 */ /* 0x000fe40000000f00 */
[----:B------:R-:W-:Y:S02]  /*cff0*/  MOV R70, 0xd010 ;  /* 0x0000d01000467802 */ /* 0x000fe40000000f00 */
[----:B------:R-:W-:Y:S05]  /*d000*/  CALL.REL.NOINC `($__internal_85_$__cuda_sm70_shflsync_idx_p) ;  /* 0x000004b000007944 */ /* 0x000fea0003c00000 */
[----:B0-----:R-:W-:Y:S01]  /*d010*/  HFMA2.MMA R71, -RZ, RZ, 0, 0 ;  /* 0x00000000ff477435 */ /* 0x001fe200000001ff */
[----:B-1----:R-:W-:Y:S02]  /*d020*/  MOV R233, R69 ;  /* 0x0000004500e97202 */ /* 0x002fe40000000f00 */
[----:B------:R-:W-:Y:S02]  /*d030*/  MOV R72, R76 ;  /* 0x0000004c00487202 */ /* 0x000fe40000000f00 */
[----:B------:R-:W-:Y:S02]  /*d040*/  MOV R69, 0x1f ;  /* 0x0000001f00457802 */ /* 0x000fe40000000f00 */
[----:B------:R-:W-:Y:S02]  /*d050*/  MOV R68, 0xffffffff ;  /* 0xffffffff00447802 */ /* 0x000fe40000000f00 */
[----:B------:R-:W-:-:S02]  /*d060*/  MOV R70, 0xd080 ;  /* 0x0000d08000467802 */ /* 0x000fc40000000f00 */
[----:B------:R-:W-:Y:S05]  /*d070*/  CALL.REL.NOINC `($__internal_85_$__cuda_sm70_shflsync_idx_p) ;  /* 0x0000044000007944 */ /* 0x000fea0003c00000 */
[----:B------:R-:W-:Y:S01]  /*d080*/  HFMA2.MMA R75, -RZ, RZ, 0, 5.9604644775390625e-08 ;  /* 0x00000001ff4b7435 */ /* 0x000fe200000001ff */
[----:B-1----:R-:W-:-:S02]  /*d090*/  MOV R231, R69 ;  /* 0x0000004500e77202 */ /* 0x002fc40000000f00 */
[----:B------:R-:W-:Y:S02]  /*d0a0*/  MOV R74, R78 ;  /* 0x0000004e004a7202 */ /* 0x000fe40000000f00 */
[----:B------:R-:W-:Y:S02]  /*d0b0*/  MOV R242, 0x1f ;  /* 0x0000001f00f27802 */ /* 0x000fe40000000f00 */
[----:B------:R-:W-:Y:S02]  /*d0c0*/  MOV R81, 0xffffffff ;  /* 0xffffffff00517802 */ /* 0x000fe40000000f00 */
[----:B0-----:R-:W-:Y:S02]  /*d0d0*/  MOV R68, 0xd0f0 ;  /* 0x0000d0f000447802 */ /* 0x001fe40000000f00 */
[----:B------:R-:W-:Y:S05]  /*d0e0*/  CALL.REL.NOINC `($__internal_84_$__cuda_sm70_shflsync_down) ;  /* 0x0000039000007944 */ /* 0x000fea0003c00000 */
[----:B0-----:R-:W-:Y:S01]  /*d0f0*/  HFMA2.MMA R75, -RZ, RZ, 0, 5.9604644775390625e-08 ;  /* 0x00000001ff4b7435 */ /* 0x001fe200000001ff */
[----:B-1----:R-:W-:Y:S02]  /*d100*/  MOV R238, R242 ;  /* 0x000000f200ee7202 */ /* 0x002fe40000000f00 */
[----:B------:R-:W-:Y:S02]  /*d110*/  MOV R74, R79 ;  /* 0x0000004f004a7202 */ /* 0x000fe40000000f00 */
[----:B------:R-:W-:-:S02]  /*d120*/  MOV R242, 0x1f ;  /* 0x0000001f00f27802 */ /* 0x000fc40000000f00 */
[----:B------:R-:W-:Y:S02]  /*d130*/  MOV R81, 0xffffffff ;  /* 0xffffffff00517802 */ /* 0x000fe40000000f00 */
[----:B------:R-:W-:Y:S02]  /*d140*/  MOV R68, 0xd160 ;  /* 0x0000d16000447802 */ /* 0x000fe40000000f00 */
[----:B------:R-:W-:Y:S05]  /*d150*/  CALL.REL.NOINC `($__internal_84_$__cuda_sm70_shflsync_down) ;  /* 0x0000032000007944 */ /* 0x000fea0003c00000 */
[----:B0-----:R-:W-:Y:S01]  /*d160*/  HFMA2.MMA R75, -RZ, RZ, 0, 5.9604644775390625e-08 ;  /* 0x00000001ff4b7435 */ /* 0x001fe200000001ff */
[----:B-1----:R-:W-:Y:S02]  /*d170*/  MOV R240, R242 ;  /* 0x000000f200f07202 */ /* 0x002fe40000000f00 */
[----:B------:R-:W-:Y:S02]  /*d180*/  MOV R74, R77 ;  /* 0x0000004d004a7202 */ /* 0x000fe40000000f00 */
[----:B------:R-:W-:Y:S02]  /*d190*/  MOV R242, 0x1f ;  /* 0x0000001f00f27802 */ /* 0x000fe40000000f00 */
[----:B------:R-:W-:Y:S02]  /*d1a0*/  MOV R81, 0xffffffff ;  /* 0xffffffff00517802 */ /* 0x000fe40000000f00 */
[----:B------:R-:W-:-:S02]  /*d1b0*/  MOV R68, 0xd1d0 ;  /* 0x0000d1d000447802 */ /* 0x000fc40000000f00 */
        /* <DEDUP_REMOVED lines=20> */
[----:B01----:R-:W-:Y:S05]  /*d300*/  CALL.REL.NOINC `($__internal_85_$__cuda_sm70_shflsync_idx_p) ;  /* 0x000001b000007944 */ /* 0x003fea0003c00000 */
[----:B0-----:R-:W-:Y:S01]  /*d310*/  HFMA2.MMA R71, -RZ, RZ, 0, 0 ;  /* 0x00000000ff477435 */ /* 0x001fe200000001ff */
[----:B-1----:R-:W-:Y:S02]  /*d320*/  MOV R245, R69 ;  /* 0x0000004500f57202 */ /* 0x002fe40000000f00 */
[----:B------:R-:W-:Y:S02]  /*d330*/  MOV R72, R65 ;  /* 0x0000004100487202 */ /* 0x000fe40000000f00 */
[----:B------:R-:W-:Y:S02]  /*d340*/  MOV R69, 0x1f ;  /* 0x0000001f00457802 */ /* 0x000fe40000000f00 */
[----:B------:R-:W-:Y:S02]  /*d350*/  MOV R68, 0xffffffff ;  /* 0xffffffff00447802 */ /* 0x000fe40000000f00 */
[----:B------:R-:W-:Y:S02]  /*d360*/  MOV R70, 0xd380 ;  /* 0x0000d38000467802 */ /* 0x000fe40000000f00 */
[----:B------:R-:W-:Y:S05]  /*d370*/  CALL.REL.NOINC `($__internal_85_$__cuda_sm70_shflsync_idx_p) ;  /* 0x0000014000007944 */ /* 0x000fea0003c00000 */
        /* <DEDUP_REMOVED lines=14> */
[----:B01----:R-:W-:Y:S01]  /*d460*/  MOV R72, R69 ;  /* 0x0000004500487202 */ /* 0x003fe20000000f00 */
[----:B------:R-:W-:Y:S05]  /*d470*/  BRA `(.L_x_3614) ;  /* 0xffff8cd000007947 */ /* 0x000fea000383ffff */
        .weak           $__internal_84_$__cuda_sm70_shflsync_down
        .type           $__internal_84_$__cuda_sm70_shflsync_down,@function
        .size           $__internal_84_$__cuda_sm70_shflsync_down,($__internal_85_$__cuda_sm70_shflsync_idx_p - $__internal_84_$__cuda_sm70_shflsync_down)
$__internal_84_$__cuda_sm70_shflsync_down:
[----:B------:R-:W-:Y:S01]  /*d480*/  HFMA2.MMA R69, -RZ, RZ, 0, 0 ;  /* 0x00000000ff457435 */ /* 0x000fe200000001ff */
[----:B------:R-:W-:Y:S04]  /*d490*/  WARPSYNC R81 ;  /* 0x0000005100007348 */ /* 0x000fe80003800000 */
[----:B------:R0:W1:Y:S01]  /*d4a0*/  SHFL.DOWN PT, R242, R74, R75, R242 ;  /* 0x0800004b4af27389 */ /* 0x00006200000e00f2 */
[----:B------:R-:W-:Y:S05]  /*d4b0*/  RET.REL.NODEC R68 `(_Z25selective_scan_bwd_kernelI32Selective_Scan_bwd_kernel_traitsILi128ELi16ELb1ELb1ELb1ELb0ELb0EN3c108BFloat16ENS1_7complexIfEEEEv12SSMParamsBwd) ;  /* 0xffff2b4044007950 */ /* 0x000fea0003c3ffff */
        .weak           $__internal_85_$__cuda_sm70_shflsync_idx_p
        .type           $__internal_85_$__cuda_sm70_shflsync_idx_p,@function
        .size           $__internal_85_$__cuda_sm70_shflsync_idx_p,($__internal_86_$__cuda_sm70_shflsync_up - $__internal_85_$__cuda_sm70_shflsync_idx_p)
$__internal_85_$__cuda_sm70_shflsync_idx_p:
[----:B------:R-:W-:Y:S01]  /*d4c0*/  HFMA2.MMA R75, -RZ, RZ, 0, 0 ;  /* 0x00000000ff4b7435 */ /* 0x000fe200000001ff */
[----:B------:R-:W-:Y:S01]  /*d4d0*/  MOV R74, R70 ;  /* 0x00000046004a7202 */ /* 0x000fe20000000f00 */
[----:B------:R-:W-:Y:S04]  /*d4e0*/  WARPSYNC R68 ;  /* 0x0000004400007348 */ /* 0x000fe80003800000 */
[----:B------:R0:W1:Y:S01]  /*d4f0*/  SHFL.IDX PT, R69, R72, R71, R69 ;  /* 0x0000004748457389 */ /* 0x00006200000e0045 */
[----:B------:R-:W-:Y:S05]  /*d500*/  RET.REL.NODEC R74 `(_Z25selective_scan_bwd_kernelI32Selective_Scan_bwd_kernel_traitsILi128ELi16ELb1ELb1ELb1ELb0ELb0EN3c108BFloat16ENS1_7complexIfEEEEv12SSMParamsBwd) ;  /* 0xffff2af04a007950 */ /* 0x000fea0003c3ffff */
        .weak           $__internal_86_$__cuda_sm70_shflsync_up
        .type           $__internal_86_$__cuda_sm70_shflsync_up,@function
        .size           $__internal_86_$__cuda_sm70_shflsync_up,(.L_x_14518 - $__internal_86_$__cuda_sm70_shflsync_up)
$__internal_86_$__cuda_sm70_shflsync_up:
[----:B------:R-:W-:Y:S01]  /*d510*/  MOV R65, 0x0 ;  /* 0x0000000000417802 */ /* 0x000fe20000000f00 */
[----:B------:R-:W-:Y:S04]  /*d520*/  WARPSYNC R69 ;  /* 0x0000004500007348 */ /* 0x000fe80003800000 */
[----:B------:R0:W1:Y:S01]  /*d530*/  SHFL.UP PT, R69, R71, R70, R68 ;  /* 0x0400004647457389 */ /* 0x00006200000e0044 */
[----:B------:R-:W-:Y:S05]  /*d540*/  RET.REL.NODEC R64 `(_Z25selective_scan_bwd_kernelI32Selective_Scan_bwd_kernel_traitsILi128ELi16ELb1ELb1ELb1ELb0ELb0EN3c108BFloat16ENS1_7complexIfEEEEv12SSMParamsBwd) ;  /* 0xffff2ab040007950 */ /* 0x000fea0003c3ffff */
.L_x_3615:
        /* <DEDUP_REMOVED lines=11> */
.L_x_14518:


//--------------------- .text._Z25selective_scan_bwd_kernelI32Selective_Scan_bwd_kernel_traitsILi128ELi16ELb1ELb1ELb1ELb0ELb1EN3c108BFloat16ENS1_7complexIfEEEEv12SSMParamsBwd --------------------------
	.section	.text._Z25selective_scan_bwd_kernelI32Selective_Scan_bwd_kernel_traitsILi128ELi16ELb1ELb1ELb1ELb0ELb1EN3c108BFloat16ENS1_7complexIfEEEEv12SSMParamsBwd,"ax",@progbits
	.sectioninfo	@"SHI_REGISTERS=254"
	.align	128
        .global         _Z25selective_scan_bwd_kernelI32Selective_Scan_bwd_kernel_traitsILi128ELi16ELb1ELb1ELb1ELb0ELb1EN3c108BFloat16ENS1_7complexIfEEEEv12SSMParamsBwd
        .type           _Z25selective_scan_bwd_kernelI32Selective_Scan_bwd_kernel_traitsILi128ELi16ELb1ELb1ELb1ELb0ELb1EN3c108BFloat16ENS1_7complexIfEEEEv12SSMParamsBwd,@function
        .size           _Z25selective_scan_bwd_kernelI32Selective_Scan_bwd_kernel_traitsILi128ELi16ELb1ELb1ELb1ELb0ELb1EN3c108BFloat16ENS1_7complexIfEEEEv12SSMParamsBwd,(.L_x_14521 - _Z25selective_scan_bwd_kernelI32Selective_Scan_bwd_kernel_traitsILi128ELi16ELb1ELb1ELb1ELb0ELb1EN3c108BFloat16ENS1_7complexIfEEEEv12SSMParamsBwd)
        .other          _Z25selective_scan_bwd_kernelI32Selective_Scan_bwd_kernel_traitsILi128ELi16ELb1ELb1ELb1ELb0ELb1EN3c108BFloat16ENS1_7complexIfEEEEv12SSMParamsBwd,@"STO_CUDA_ENTRY STV_DEFAULT"
_Z25selective_scan_bwd_kernelI32Selective_Scan_bwd_kernel_traitsILi128ELi16ELb1ELb1ELb1ELb0ELb1EN3c108BFloat16ENS1_7complexIfEEEEv12SSMParamsBwd:
.text._Z25selective_scan_bwd_kernelI32Selective_Scan_bwd_kernel_traitsILi128ELi16ELb1ELb1ELb1ELb0ELb1EN3c108BFloat16ENS1_7complexIfEEEEv12SSMParamsBwd:
        /* <DEDUP_REMOVED lines=32> */
[----:B------:R-:W-:Y:S01]  /*0200*/  HFMA2.MMA R118, -RZ, RZ, 0, 0 ;  /* 0x00000000ff767435 */ /* 0x000fe200000001ff */
[----:B-1----:R-:W-:Y:S01]  /*0210*/  USHF.R.S32.HI UR13, URZ, 0x1f, UR12 ;  /* 0x0000001f3f0d7899 */ /* 0x002fe2000801140c */
[----:B------:R-:W-:Y:S01]  /*0220*/  MOV R117, RZ ;  /* 0x000000ff00757202 */ /* 0x000fe20000000f00 */
        /* <DEDUP_REMOVED lines=89> */
[----:B------:R-:W-:Y:S02]  /*07c0*/  ULEA UR9, UP1, UR22, UR4, 0x1 ;  /* 0x0000000416097291 */ /* 0x000fe4000f82083f */
[----:B------:R-:W-:Y:S02]  /*07d0*/  UIMAD UR4, UR15, UR26, URZ ;  /* 0x0000001a0f0472a4 */ /* 0x000fe4000f8e023f */
[----:B------:R-:W-:-:S02]  /*07e0*/  UMOV UR24, UR8 ;  /* 0x0000000800187c82 */ /* 0x000fc40008000000 */
[----:B------:R-:W-:Y:S02]  /*07f0*/  UIADD3.X UR23, UR35, UR23, UR37, UP2, !UPT ;  /* 0x0000001723177290 */ /* 0x000fe400097fe425 */
[----:B------:R-:W-:Y:S02]  /*0800*/  UIMAD.WIDE.U32 UR24, UR14, UR26, UR24 ;  /* 0x0000001a0e1872a5 */ /* 0x000fe4000f8e0018 */
[----:B------:R-:W-:Y:S02]  /*0810*/  ULEA UR19, UR34, 0xfffff000, 0xc ;  /* 0xfffff00022137891 */ /* 0x000fe4000f8e603f */
[----:B------:R-:W-:Y:S02]  /*0820*/  UIMAD UR8, UR14, UR27, UR4 ;  /* 0x0000001b0e0872a4 */ /* 0x000fe4000f8e0204 */
[----:B------:R-:W-:Y:S02]  /*0830*/  ULEA.HI.X UR22, UR22, UR5, UR23, 0x1, UP1 ;  /* 0x0000000516167291 */ /* 0x000fe400088f0c17 */
[----:B------:R-:W-:-:S02]  /*0840*/  UIADD3 UR7, UR7, UR16, URZ ;  /* 0x0000001007077290 */ /* 0x000fc4000fffe03f */
[----:B------:R-:W-:Y:S02]  /*0850*/  UIADD3 UR16, UP1, UR19, UR24, URZ ;  /* 0x0000001813107290 */ /* 0x000fe4000ff3e03f */
[----:B------:R-:W-:Y:S02]  /*0860*/  ULDC.64 UR26, c[0x0][0x1c8] ;  /* 0x00007200001a7ab9 */ /* 0x000fe40000000a00 */
[----:B------:R-:W-:Y:S02]  /*0870*/  USHF.R.S32.HI UR23, URZ, 0x1f, UR19 ;  /* 0x0000001f3f177899 */ /* 0x000fe40008011413 */
[----:B------:R-:W-:Y:S02]  /*0880*/  UIADD3 UR24, UR25, UR8, URZ ;  /* 0x0000000819187290 */ /* 0x000fe4000fffe03f */
[----:B------:R-:W-:Y:S02]  /*0890*/  ULDC.64 UR4, c[0x0][0x228] ;  /* 0x00008a0000047ab9 */ /* 0x000fe40000000a00 */
[----:B------:R-:W-:-:S02]  /*08a0*/  UIMAD UR35, UR15, UR26, URZ ;  /* 0x0000001a0f2372a4 */ /* 0x000fc4000f8e023f */
[----:B------:R-:W-:Y:S02]  /*08b0*/  ULEA UR8, UP2, UR16, UR4, 0x1 ;  /* 0x0000000410087291 */ /* 0x000fe4000f84083f */
[----:B------:R-:W-:Y:S02]  /*08c0*/  UIADD3.X UR4, UR23, UR24, URZ, UP1, !UPT ;  /* 0x0000001817047290 */ /* 0x000fe40008ffe43f */
[----:B------:R-:W-:Y:S02]  /*08d0*/  UIMAD.WIDE.U32 UR24, UR14, UR26, UR6 ;  /* 0x0000001a0e1872a5 */ /* 0x000fe4000f8e0006 */
[----:B------:R-:W-:Y:S02]  /*08e0*/  UIMAD UR27, UR14, UR27, UR35 ;  /* 0x0000001b0e1b72a4 */ /* 0x000fe4000f8e0223 */
[----:B------:R-:W-:Y:S02]  /*08f0*/  UIADD3 UR19, UP1, UR19, UR24, URZ ;  /* 0x0000001813137290 */ /* 0x000fe4000ff3e03f */
[----:B------:R-:W-:-:S02]  /*0900*/  UIADD3 UR25, UR25, UR27, URZ ;  /* 0x0000001b19197290 */ /* 0x000fc4000fffe03f */
[----:B------:R-:W-:Y:S02]  /*0910*/  ULEA.HI.X UR26, UR16, UR5, UR4, 0x1, UP2 ;  /* 0x00000005101a7291 */ /* 0x000fe400090f0c04 */
[----:B------:R-:W-:Y:S02]  /*0920*/  ULDC.64 UR6, c[0x0][0x230] ;  /* 0x00008c0000067ab9 */ /* 0x000fe40000000a00 */
        /* <DEDUP_REMOVED lines=21> */
[----:B------:R-:W-:Y:S01]  /*0a80*/  UMOV UR16, UR17 ;  /* 0x0000001100107c82 */ /* 0x000fe20008000000 */
[----:B------:R-:W-:Y:S01]  /*0a90*/  MOV R117, RZ ;  /* 0x000000ff00757202 */ /* 0x000fe20000000f00 */
[----:B------:R-:W-:Y:S01]  /*0aa0*/  UMOV UR17, UR18 ;  /* 0x0000001200117c82 */ /* 0x000fe20008000000 */
[----:B------:R-:W4:Y:S01]  /*0ab0*/  S2R R113, SR_LANEID ;  /* 0x0000000000717919 */ /* 0x000f220000000000 */
[----:B------:R-:W-:Y:S01]  /*0ac0*/  MOV R118, RZ ;  /* 0x000000ff00767202 */ /* 0x000fe20000000f00 */
[----:B------:R-:W-:-:S02]  /*0ad0*/  UMOV UR18, UR21 ;  /* 0x0000001500127c82 */ /* 0x000fc40008000000 */
[----:B------:R-:W-:Y:S02]  /*0ae0*/  UMOV UR19, UR20 ;  /* 0x0000001400137c82 */ /* 0x000fe40008000000 */
[----:B------:R-:W-:Y:S02]  /*0af0*/  UMOV UR21, UR22 ;  /* 0x0000001600157c82 */ /* 0x000fe40008000000 */
[----:B------:R-:W-:Y:S02]  /*0b00*/  UMOV UR20, UR9 ;  /* 0x0000000900147c82 */ /* 0x000fe40008000000 */
[----:B------:R-:W-:Y:S02]  /*0b10*/  UMOV UR22, UR8 ;  /* 0x0000000800167c82 */ /* 0x000fe40008000000 */
[----:B------:R-:W-:Y:S02]  /*0b20*/  UMOV UR23, UR26 ;  /* 0x0000001a00177c82 */ /* 0x000fe40008000000 */
[----:B------:R-:W-:Y:S01]  /*0b30*/  UMOV UR6, URZ ;  /* 0x0000003f00067c82 */ /* 0x000fe20008000000 */
[----:B---3--:R-:W-:-:S04]  /*0b40*/  SHF.R.S32.HI R3, RZ, 0x1f, R112 ;  /* 0x0000001fff037819 */ /* 0x008fc80000011470 */
[----:B------:R-:W-:-:S04]  /*0b50*/  LEA.HI R3, R3, R112, RZ, 0x5 ;  /* 0x0000007003037211 */ /* 0x000fc800078f28ff */
[----:B----4-:R-:W-:Y:S02]  /*0b60*/  SHF.R.S32.HI R116, RZ, 0x5, R3 ;  /* 0x00000005ff747819 */ /* 0x010fe40000011403 */
.L_x_3720:
[----:B------:R-:W-:Y:S01]  /*0b70*/  BAR.SYNC.DEFER_BLOCKING 0x0 ;  /* 0x0000000000007b1d */ /* 0x000fe20000010000 */
[----:B------:R-:W-:Y:S02]  /*0b80*/  SHF.L.U32 R0, R112, 0x1, RZ ;  /* 0x0000000170007819 */ /* 0x000fe400000006ff */
[----:B0-----:R-:W-:Y:S02]  /*0b90*/  MOV R2, UR16 ;  /* 0x0000001000027c02 */ /* 0x001fe40008000f00 */
        /* <DEDUP_REMOVED lines=169> */
[----:B------:R-:W-:-:S02]  /*1630*/  LEA R109, R113, R0, 0x1 ;  /* 0x00000000716d7211 */ /* 0x000fc400078e08ff */
[----:B------:R-:W-:Y:S01]  /*1640*/  PRMT R0, RZ, 0x7610, R53 ;  /* 0x00007610ff007816 */ /* 0x000fe20000000035 */
[----:B------:R-:W-:Y:S01]  /*1650*/  FFMA.FTZ R21, R2, R3, 1 ;  /* 0x3f80000002157423 */ /* 0x000fe20000010003 */
[----:B------:R-:W-:Y:S01]  /*1660*/  ISETP.NE.U32.AND P0, PT, RZ, c[0x0][0x270], PT ;  /* 0x00009c00ff007a0c */ /* 0x000fe20003f05070 */
[----:B------:R-:W-:Y:S01]  /*1670*/  FMUL.FTZ R3, R50, R25 ;  /* 0x0000001932037220 */ /* 0x000fe20000410000 */
[----:B------:R1:W2:Y:S01]  /*1680*/  MUFU.EX2 R78, R8 ;  /* 0x00000008004e7308 */ /* 0x0002a20000000800 */
[----:B------:R-:W-:Y:S01]  /*1690*/  FMUL.FTZ R2, R49, R26 ;  /* 0x0000001a31027220 */ /* 0x000fe20000410000 */
[----:B------:R-:W-:-:S06]  /*16a0*/  ISETP.NE.AND.EX P0, PT, RZ, c[0x0][0x274], PT, P0 ;  /* 0x00009d00ff007a0c */ /* 0x000fcc0003f05300 */
[----:B------:R3:W4:Y:S01]  /*16b0*/  MUFU.EX2 R61, R43 ;  /* 0x0000002b003d7308 */ /* 0x0007220000000800 */
[----:B-1----:R-:W-:Y:S01]  /*16c0*/  PRMT R8, RZ, 0x5410, R56 ;  /* 0x00005410ff087816 */ /* 0x002fe20000000038 */
[----:B0-----:R-:W-:Y:S02]  /*16d0*/  FADD.FTZ R33, -R85, 1 ;  /* 0x3f80000055217421 */ /* 0x001fe40000010100 */
[----:B------:R-:W-:Y:S02]  /*16e0*/  FMUL.FTZ R32, R36, R85 ;  /* 0x0000005524207220 */ /* 0x000fe40000410000 */
[----:B------:R-:W-:Y:S01]  /*16f0*/  FFMA.FTZ R35, R3, R8, R118 ;  /* 0x0000000803237223 */ /* 0x000fe20000010076 */
[----:B------:R-:W-:Y:S01]  /*1700*/  PRMT R118, RZ, 0x7610, R55 ;  /* 0x00007610ff767816 */ /* 0x000fe20000000037 */
        /* <DEDUP_REMOVED lines=81> */
[----:B------:R-:W-:Y:S01]  /*1c20*/  PRMT R92, RZ, 0x5410, R15 ;  /* 0x00005410ff5c7816 */ /* 0x000fe2000000000f */
[----:B------:R-:W-:Y:S01]  /*1c30*/  FFMA.FTZ R115, R67, R8, R10 ;  /* 0x0000000843737223 */ /* 0x000fe2000001000a */
[----:B------:R-:W-:Y:S01]  /*1c40*/  PRMT R80, RZ, 0x5410, R13 ;  /* 0x00005410ff507816 */ /* 0x000fe2000000000d */
[----:B------:R2:W4:Y:S01]  /*1c50*/  LDS.128 R8, [R40.X16+0x10] ;  /* 0x0000100028087984 */ /* 0x000522000000cc00 */
[----:B------:R-:W-:Y:S01]  /*1c60*/  FMUL.FTZ R12, R49, R78 ;  /* 0x0000004e310c7220 */ /* 0x000fe20000410000 */
[----:B------:R-:W5:Y:S01]  /*1c70*/  MUFU.EX2 R107, R18 ;  /* 0x00000012006b7308 */ /* 0x000f620000000800 */
[----:B0-----:R-:W-:Y:S01]  /*1c80*/  FMUL.FTZ R16, R104, -1.4426950216293334961 ;  /* 0xbfb8aa3b68107820 */ /* 0x001fe20000410000 */
[----:B------:R-:W-:Y:S01]  /*1c90*/  PRMT R49, RZ, 0x7610, R15 ;  /* 0x00007610ff317816 */ /* 0x000fe2000000000f */
[----:B------:R-:W-:Y:S01]  /*1ca0*/  FMUL.FTZ R50, R77, R50 ;  /* 0x000000324d327220 */ /* 0x000fe20000410000 */
[--C-:B------:R-:W-:Y:S01]  /*1cb0*/  PRMT R84, RZ, 0x5410, R14.reuse ;  /* 0x00005410ff547816 */ /* 0x100fe2000000000e */
[----:B------:R-:W-:Y:S01]  /*1cc0*/  FMUL.FTZ R77, R108, -1.4426950216293334961 ;  /* 0xbfb8aa3b6c4d7820 */ /* 0x000fe20000410000 */
[----:B------:R-:W-:Y:S01]  /*1cd0*/  PRMT R86, RZ, 0x7610, R14 ;  /* 0x00007610ff567816 */ /* 0x000fe2000000000e */
[----:B------:R-:W-:Y:S01]  /*1ce0*/  FMUL.FTZ R12, R79, R12 ;  /* 0x0000000c4f0c7220 */ /* 0x000fe20000410000 */
[----:B------:R0:W2:Y:S01]  /*1cf0*/  MUFU.EX2 R105, R16 ;  /* 0x0000001000697308 */ /* 0x0000a20000000800 */
[----:B---3--:R-:W-:-:S02]  /*1d00*/  FADD.FTZ R103, R103, 1 ;  /* 0x3f80000067677421 */ /* 0x008fc40000010000 */
[----:B-1----:R-:W-:Y:S02]  /*1d10*/  FADD.FTZ R15, R17, 1 ;  /* 0x3f800000110f7421 */ /* 0x002fe40000010000 */
[----:B------:R-:W-:Y:S02]  /*1d20*/  FMUL.FTZ R13, R72, R92 ;  /* 0x0000005c480d7220 */ /* 0x000fe40000410000 */
[----:B------:R-:W-:Y:S01]  /*1d30*/  FMUL.FTZ R14, R51, R80 ;  /* 0x00000050330e7220 */ /* 0x000fe20000410000 */
[----:B------:R-:W1:Y:S01]  /*1d40*/  MUFU.EX2 R79, R77 ;  /* 0x0000004d004f7308 */ /* 0x000e620000000800 */
[----:B0-----:R-:W-:Y:S02]  /*1d50*/  FMUL.FTZ R16, R69, R82 ;  /* 0x0000005245107220 */ /* 0x001fe40000410000 */
[----:B-----5:R-:W-:Y:S02]  /*1d60*/  FADD.FTZ R107, R107, 1 ;  /* 0x3f8000006b6b7421 */ /* 0x020fe40000010000 */
[----:B------:R-:W-:-:S02]  /*1d70*/  FMUL.FTZ R85, R85, R16 ;  /* 0x0000001055557220 */ /* 0x000fc40000410000 */
[----:B------:R-:W-:Y:S01]  /*1d80*/  FMUL.FTZ R70, R70, R84 ;  /* 0x0000005446467220 */ /* 0x000fe20000410000 */
[----:B--2---:R-:W0:Y:S01]  /*1d90*/  MUFU.RCP R40, R15 ;  /* 0x0000000f00287308 */ /* 0x004e220000001000 */
        /* <DEDUP_REMOVED lines=25> */
[----:B------:R-:W-:Y:S01]  /*1f30*/  FMUL.FTZ R16, R50, R21 ;  /* 0x0000001532107220 */ /* 0x000fe20000410000 */
[----:B------:R-:W-:Y:S01]  /*1f40*/  PRMT R50, RZ, 0x5410, R8 ;  /* 0x00005410ff327816 */ /* 0x000fe20000000008 */
[----:B-1----:R-:W-:Y:S02]  /*1f50*/  FADD.FTZ R21, -R105, 1 ;  /* 0x3f80000069157421 */ /* 0x002fe40000010100 */
[----:B------:R-:W-:Y:S01]  /*1f60*/  FMUL.FTZ R20, R97, R20 ;  /* 0x0000001461147220 */ /* 0x000fe20000410000 */
[----:B------:R-:W-:Y:S01]  /*1f70*/  F2FP.BF16.PACK_AB R16, R23, R16 ;  /* 0x000000101710723e */ /* 0x000fe200000010ff */
[----:B------:R-:W-:Y:S02]  /*1f80*/  FFMA.FTZ R10, R101, R10, 1 ;  /* 0x3f800000650a7423 */ /* 0x000fe4000001000a */
[----:B------:R-:W-:-:S02]  /*1f90*/  FMUL.FTZ R11, R40, R11 ;  /* 0x0000000b280b7220 */ /* 0x000fc40000410000 */
[----:B------:R-:W-:Y:S02]  /*1fa0*/  FFMA.FTZ R15, R102, R15, 1 ;  /* 0x3f800000660f7423 */ /* 0x000fe4000001000f */
        /* <DEDUP_REMOVED lines=10> */
[----:B------:R-:W-:Y:S02]  /*2050*/  FMUL.FTZ R8, R75, R51 ;  /* 0x000000334b087220 */ /* 0x000fe40000410000 */
[----:B------:R-:W-:-:S02]  /*2060*/  FMUL.FTZ R22, R30, R77 ;  /* 0x0000004d1e167220 */ /* 0x000fc40000410000 */
[----:B0-----:R-:W-:Y:S02]  /*2070*/  FADD.FTZ R11, -R107, 1 ;  /* 0x3f8000006b0b7421 */ /* 0x001fe40000010100 */
[----:B------:R-:W-:Y:S02]  /*2080*/  FMUL.FTZ R20, R27, R81 ;  /* 0x000000511b147220 */ /* 0x000fe40000410000 */
[----:B--2---:R-:W-:Y:S02]  /*2090*/  FADD.FTZ R15, -R85, 1 ;  /* 0x3f800000550f7421 */ /* 0x004fe40000010100 */
[----:B------:R-:W-:Y:S02]  /*20a0*/  FMUL.FTZ R40, R24, R87 ;  /* 0x0000005718287220 */ /* 0x000fe40000410000 */
[----:B------:R-:W-:Y:S02]  /*20b0*/  FMUL.FTZ R13, R90, R13 ;  /* 0x0000000d5a0d7220 */ /* 0x000fe40000410000 */
[----:B------:R-:W-:-:S02]  /*20c0*/  FMUL.FTZ R9, R98, R9 ;  /* 0x0000000962097220 */ /* 0x000fc40000410000 */
[----:B------:R-:W-:Y:S02]  /*20d0*/  FMUL.FTZ R8, R95, R8 ;  /* 0x000000085f087220 */ /* 0x000fe40000410000 */
[----:B------:R-:W-:Y:S02]  /*20e0*/  FMUL.FTZ R22, R105, R22 ;  /* 0x0000001669167220 */ /* 0x000fe40000410000 */
[----:B------:R-:W-:Y:S02]  /*20f0*/  FFMA.FTZ R11, R106, R11, 1 ;  /* 0x3f8000006a0b7423 */ /* 0x000fe4000001000b */
[----:B------:R-:W-:Y:S02]  /*2100*/  FMUL.FTZ R20, R107, R20 ;  /* 0x000000146b147220 */ /* 0x000fe40000410000 */
[----:B------:R-:W-:Y:S02]  /*2110*/  FFMA.FTZ R15, R108, R15, 1 ;  /* 0x3f8000006c0f7423 */ /* 0x000fe4000001000f */
        /* <DEDUP_REMOVED lines=10> */
[----:B------:R-:W-:Y:S01]  /*21c0*/  BAR.SYNC.DEFER_BLOCKING 0x0 ;  /* 0x0000000000007b1d */ /* 0x000fe20000010000 */
        /* <DEDUP_REMOVED lines=8> */
[----:B------:R-:W-:Y:S01]  /*2250*/  FFMA.FTZ R115, R72, R0, R115 ;  /* 0x0000000048737223 */ /* 0x000fe20000010073 */
[----:B------:R-:W-:Y:S01]  /*2260*/  PRMT R0, RZ, 0x5410, R54 ;  /* 0x00005410ff007816 */ /* 0x000fe20000000036 */
[----:B------:R-:W-:Y:S01]  /*2270*/  FMUL.FTZ R75, R104, R105 ;  /* 0x00000069684b7220 */ /* 0x000fe20000410000 */
[----:B------:R-:W-:Y:S01]  /*2280*/  PRMT R40, RZ, 0x7610, R4 ;  /* 0x00007610ff287816 */ /* 0x000fe20000000004 */
[----:B------:R-:W-:-:S02]  /*2290*/  FMUL.FTZ R74, R29, R102 ;  /* 0x000000661d4a7220 */ /* 0x000fc40000410000 */
[----:B------:R-:W-:Y:S02]  /*22a0*/  FMUL.FTZ R79, R30, R75 ;  /* 0x0000004b1e4f7220 */ /* 0x000fe40000410000 */
[----:B------:R-:W-:Y:S02]  /*22b0*/  FFMA.FTZ R0, R74, R0, R115 ;  /* 0x000000004a007223 */ /* 0x000fe40000010073 */
[----:B------:R-:W-:Y:S02]  /*22c0*/  FMUL.FTZ R106, R106, R107 ;  /* 0x0000006b6a6a7220 */ /* 0x000fe40000410000 */
[----:B------:R-:W-:Y:S01]  /*22d0*/  FMUL.FTZ R85, R108, R85 ;  /* 0x000000556c557220 */ /* 0x000fe20000410000 */
[----:B------:R0:W-:Y:S01]  /*22e0*/  STS.128 [R109.X16], R16 ;  /* 0x000000106d007388 */ /* 0x0001e2000000cc00 */
[----:B------:R-:W-:Y:S02]  /*22f0*/  FMUL.FTZ R83, R27, R106 ;  /* 0x0000006a1b537220 */ /* 0x000fe40000410000 */
[----:B------:R-:W-:Y:S01]  /*2300*/  FMUL.FTZ R88, R24, R85 ;  /* 0x0000005518587220 */ /* 0x000fe20000410000 */
[----:B------:R1:W-:Y:S01]  /*2310*/  STS.128 [R109.X16+0x10], R20 ;  /* 0x000010146d007388 */ /* 0x0003e2000000cc00 */
[----:B------:R-:W-:-:S06]  /*2320*/  NOP ;  /* 0x0000000000007918 */ /* 0x000fcc0000000000 */
[----:B------:R-:W2:Y:S04]  /*2330*/  LDS.128 R8, [R110.X16] ;  /* 0x000000006e087984 */ /* 0x000ea8000000cc00 */
[----:B------:R-:W3:Y:S01]  /*2340*/  LDS.128 R12, [R110.X16+0x200] ;  /* 0x000200006e0c7984 */ /* 0x000ee2000000cc00 */
[----:B0-----:R-:W-:Y:S02]  /*2350*/  PRMT R16, RZ, 0x7610, R54 ;  /* 0x00007610ff107816 */ /* 0x001fe40000000036 */
[----:B------:R-:W-:Y:S02]  /*2360*/  PRMT R18, RZ, 0x5410, R55 ;  /* 0x00005410ff127816 */ /* 0x000fe40000000037 */
[----:B------:R-:W-:Y:S01]  /*2370*/  MOV R17, UR37 ;  /* 0x0000002500117c02 */ /* 0x000fe20008000f00 */
[----:B------:R-:W-:Y:S01]  /*2380*/  FFMA.FTZ R0, R79, R16, R0 ;  /* 0x000000104f007223 */ /* 0x000fe20000010000 */
[----:B------:R-:W-:-:S02]  /*2390*/  MOV R16, UR36 ;  /* 0x0000002400107c02 */ /* 0x000fc40008000f00 */
[--C-:B------:R-:W-:Y:S01]  /*23a0*/  PRMT R19, RZ, 0x7610, R5.reuse ;  /* 0x00007610ff137816 */ /* 0x100fe20000000005 */
[----:B-1----:R-:W-:Y:S01]  /*23b0*/  FFMA.FTZ R21, R83, R18, R0 ;  /* 0x0000001253157223 */ /* 0x002fe20000010000 */
[----:B------:R-:W-:Y:S02]  /*23c0*/  PRMT R0, RZ, 0x5410, R4 ;  /* 0x00005410ff007816 */ /* 0x000fe40000000004 */
[----:B------:R-:W-:Y:S01]  /*23d0*/  PRMT R18, RZ, 0x5410, R5 ;  /* 0x00005410ff127816 */ /* 0x000fe20000000005 */
[----:B------:R-:W-:Y:S01]  /*23e0*/  IMAD.WIDE R4, R111, 0x10, R16 ;  /* 0x000000106f047825 */ /* 0x000fe200078e0210 */
[--C-:B------:R-:W-:Y:S02]  /*23f0*/  PRMT R20, RZ, 0x5410, R6.reuse ;  /* 0x00005410ff147816 */ /* 0x100fe40000000006 */
[----:B------:R-:W-:Y:S01]  /*2400*/  PRMT R16, RZ, 0x5410, R7 ;  /* 0x00005410ff107816 */ /* 0x000fe20000000007 */
[----:B------:R-:W-:Y:S01]  /*2410*/  FFMA.FTZ R118, R88, R118, R21 ;  /* 0x0000007658767223 */ /* 0x000fe20000010015 */
[----:B------:R-:W-:-:S02]  /*2420*/  PRMT R6, RZ, 0x7610, R6 ;  /* 0x00007610ff067816 */ /* 0x000fc40000000006 */
[----:B------:R-:W-:Y:S01]  /*2430*/  PRMT R7, RZ, 0x7610, R7 ;  /* 0x00007610ff077816 */ /* 0x000fe20000000007 */
        /* <DEDUP_REMOVED lines=34> */
[----:B------:R-:W-:-:S03]  /*2660*/  UIMAD UR7, UR11, UR36, URZ ;  /* 0x000000240b0772a4 */ /* 0x000fc6000f8e023f */
[----:B------:R-:W-:Y:S01]  /*2670*/  F2FP.BF16.PACK_AB R10, R4, R73 ;  /* 0x00000049040a723e */ /* 0x000fe200000010ff */
[----:B------:R-:W-:Y:S02]  /*2680*/  UIMAD UR7, UR10, UR37, UR7 ;  /* 0x000000250a0772a4 */ /* 0x000fe4000f8e0207 */
[----:B------:R-:W-:Y:S02]  /*2690*/  UIMAD.WIDE.U32 UR36, UR10, UR36, UR8 ;  /* 0x000000240a2472a5 */ /* 0x000fe4000f8e0008 */
[----:B------:R-:W-:Y:S01]  /*26a0*/  STS.128 [R109.X16+0x10], R8 ;  /* 0x000010086d007388 */ /* 0x000fe2000000cc00 */
[----:B------:R-:W-:-:S06]  /*26b0*/  NOP ;  /* 0x0000000000007918 */ /* 0x000fcc0000000000 */
[----:B------:R-:W0:Y:S01]  /*26c0*/  LDS.128 R12, [R110.X16] ;  /* 0x000000006e0c7984 */ /* 0x000e22000000cc00 */
[----:B------:R-:W-:Y:S02]  /*26d0*/  ULDC.64 UR8, c[0x0][0x270] ;  /* 0x00009c0000087ab9 */ /* 0x000fe40000000a00 */
[----:B------:R-:W-:Y:S01]  /*26e0*/  UIADD3 UR7, UR37, UR7, URZ ;  /* 0x0000000725077290 */ /* 0x000fe2000fffe03f */
[----:B------:R-:W1:Y:S01]  /*26f0*/  LDS.128 R24, [R110.X16+0x200] ;  /* 0x000200006e187984 */ /* 0x000e62000000cc00 */
[----:B------:R-:W-:-:S04]  /*2700*/  ULEA UR8, UP0, UR36, UR8, 0x1 ;  /* 0x0000000824087291 */ /* 0x000fc8000f80083f */
[----:B------:R-:W-:Y:S02]  /*2710*/  ULEA.HI.X UR9, UR36, UR9, UR7, 0x1, UP0 ;  /* 0x0000000924097291 */ /* 0x000fe400080f0c07 */
[----:B------:R-:W-:-:S04]  /*2720*/  MOV R4, UR8 ;  /* 0x0000000800047c02 */ /* 0x000fc80008000f00 */
[----:B------:R-:W-:-:S05]  /*2730*/  MOV R5, UR9 ;  /* 0x0000000900057c02 */ /* 0x000fca0008000f00 */
[----:B------:R-:W-:-:S05]  /*2740*/  IMAD.WIDE R4, R111, 0x10, R4 ;  /* 0x000000106f047825 */ /* 0x000fca00078e0204 */
[----:B0-----:R0:W-:Y:S04]  /*2750*/  STG.E.128 [R4.64], R12 ;  /* 0x0000000c04007986 */ /* 0x0011e8000c101d1c */
[----:B-1----:R0:W-:Y:S02]  /*2760*/  STG.E.128 [R4.64+0x200], R24 ;  /* 0x0002001804007986 */ /* 0x0021e4000c101d1c */
.L_x_3617:
        /* <DEDUP_REMOVED lines=63> */
.L_x_3719:
[----:B------:R-:W-:Y:S01]  /*2b60*/  USHF.R.S32.HI UR27, URZ, 0x1f, UR7 ;  /* 0x0000001f3f1b7899 */ /* 0x000fe20008011407 */
[----:B------:R-:W-:Y:S01]  /*2b70*/  SHF.L.U32 R60, R112, 0x1, RZ ;  /* 0x00000001703c7819 */ /* 0x000fe200000006ff */
[----:B------:R-:W-:-:S02]  /*2b80*/  ULDC.64 UR36, c[0x0][0x1a0] ;  /* 0x0000680000247ab9 */ /* 0x000fc40000000a00 */
        /* <DEDUP_REMOVED lines=16> */
[----:B------:R0:W4:Y:S01]  /*2c90*/  LDG.E.128 R72, [R76.64+0x600] ;  /* 0x0006001c4c487981 */ /* 0x000122000c1e1d00 */
        /* <DEDUP_REMOVED lines=16> */
[----:B------:R-:W-:Y:S01]  /*2da0*/  UIMAD UR42, UR27, UR36, URZ ;  /* 0x000000241b2a72a4 */ /* 0x000fe2000f8e023f */
[----:B------:R-:W-:Y:S01]  /*2db0*/  SHF.L.U32 R78, R112, 0x2, RZ ;  /* 0x00000002704e7819 */ /* 0x000fe200000006ff */
        /* <DEDUP_REMOVED lines=13> */
[----:B------:R2:W-:Y:S01]  /*2e90*/  STS.128 [R148.X16+0x600], R72 ;  /* 0x0006004894007388 */ /* 0x0005e2000000cc00 */
[----:B------:R-:W-:-:S06]  /*2ea0*/  NOP ;  /* 0x0000000000007918 */ /* 0x000fcc0000000000 */
[----:B------:R4:W3:Y:S04]  /*2eb0*/  LDG.E.128 R80, [R78.64] ;  /* 0x0000001c4e507981 */ /* 0x0008e8000c1e1d00 */
[----:B------:R4:W3:Y:S04]  /*2ec0*/  LDG.E.128 R84, [R78.64+0x200] ;  /* 0x0002001c4e547981 */ /* 0x0008e8000c1e1d00 */
[----:B------:R4:W3:Y:S04]  /*2ed0*/  LDG.E.128 R88, [R78.64+0x400] ;  /* 0x0004001c4e587981 */ /* 0x0008e8000c1e1d00 */
[----:B------:R4:W3:Y:S01]  /*2ee0*/  LDG.E.128 R92, [R78.64+0x600] ;  /* 0x0006001c4e5c7981 */ /* 0x0008e2000c1e1d00 */
[C---:B------:R-:W-:Y:S01]  /*2ef0*/  LOP3.LUT P0, RZ, R112.reuse, 0x1f, RZ, 0xc0, !PT ;  /* 0x0000001f70ff7812 */ /* 0x040fe2000780c0ff */
[----:B------:R-:W-:Y:S01]  /*2f00*/  UIADD3 UR36, UR26, -0x1, URZ ;  /* 0xffffffff1a247890 */ /* 0x000fe2000fffe03f */
[C---:B------:R-:W-:Y:S01]  /*2f10*/  ISETP.NE.AND P1, PT, R112.reuse, RZ, PT ;  /* 0x000000ff7000720c */ /* 0x040fe20003f25270 */
[----:B------:R-:W-:Y:S01]  /*2f20*/  IMAD R150, R113, 0x3, R148 ;  /* 0x0000000371967824 */ /* 0x000fe200078e0294 */
[----:B------:R-:W-:Y:S01]  /*2f30*/  MOV R131, c[0x0][0x16c] ;  /* 0x00005b0000837a02 */ /* 0x000fe20000000f00 */
[----:B------:R-:W-:Y:S01]  /*2f40*/  ULEA.HI UR37, UR36, UR36, URZ, 0x1 ;  /* 0x0000002424257291 */ /* 0x000fe2000f8f083f */
[----:B------:R-:W-:Y:S01]  /*2f50*/  IADD3 R152, R112, 0x200, RZ ;  /* 0x0000020070987810 */ /* 0x000fe20007ffe0ff */
[----:B------:R-:W-:-:S02]  /*2f60*/  HFMA2.MMA R139, -RZ, RZ, 0, 9.5367431640625e-07 ;  /* 0x00000010ff8b7435 */ /* 0x000fc400000001ff */
[----:B------:R-:W-:Y:S01]  /*2f70*/  ULOP3.LUT UR37, UR37, 0xfffffe, URZ, 0xc0, !UPT ;  /* 0x00fffffe25257892 */ /* 0x000fe2000f8ec03f */
[----:B----4-:R-:W-:-:S03]  /*2f80*/  HFMA2.MMA R79, -RZ, RZ, 0, 1.52587890625e-05 ;  /* 0x00000100ff4f7435 */ /* 0x010fc600000001ff */
[----:B------:R-:W-:Y:S01]  /*2f90*/  UIADD3 UR37, UR36, -UR37, URZ ;  /* 0x8000002524257290 */ /* 0x000fe2000fffe03f */
[----:B------:R-:W0:Y:S05]  /*2fa0*/  R2UR UR47, R77 ;  /* 0x000000004d2f73c2 */ /* 0x000e2a00000e0000 */
[----:B------:R-:W-:-:S05]  /*2fb0*/  MOV R78, UR37 ;  /* 0x00000025004e7c02 */ /* 0x000fca0008000f00 */
[----:B------:R-:W-:Y:S01]  /*2fc0*/  @!P1 IMAD R152, R78, R79, UR7 ;  /* 0x000000074e989e24 */ /* 0x000fe2000f8e024f */
[----:B------:R4:W1:Y:S04]  /*2fd0*/  R2UR UR46, R76 ;  /* 0x000000004c2e73c2 */ /* 0x00086800000e0000 */
[----:B------:R-:W-:Y:S02]  /*2fe0*/  SHF.L.U32 R161, R152, 0x3, RZ ;  /* 0x0000000398a17819 */ /* 0x000fe400000006ff */
[----:B----4-:R-:W-:Y:S01]  /*2ff0*/  MOV R76, UR26 ;  /* 0x0000001a004c7c02 */ /* 0x010fe20008000f00 */
[----:B0-----:R-:W-:Y:S02]  /*3000*/  FMUL.FTZ R60, R48, UR47 ;  /* 0x0000002f303c7c20 */ /* 0x001fe40008410000 */
[----:B------:R-:W-:-:S02]  /*3010*/  FMUL.FTZ R114, R47, UR47 ;  /* 0x0000002f2f727c20 */ /* 0x000fc40008410000 */
        /* <DEDUP_REMOVED lines=9> */
[----:B------:R-:W-:Y:S02]  /*30b0*/  FMUL.FTZ R60, R43, UR47 ;  /* 0x0000002f2b3c7c20 */ /* 0x000fe40008410000 */
[----:B------:R-:W-:Y:S02]  /*30c0*/  FMUL.RZ R114, R114, 0.15915493667125701904 ;  /* 0x3e22f98372727820 */ /* 0x000fe4000040c000 */
[----:B--2---:R-:W-:Y:S02]  /*30d0*/  FMUL.RZ R68, R60, 0.15915493667125701904 ;  /* 0x3e22f9833c447820 */ /* 0x004fe4000040c000 */
[----:B------:R-:W-:Y:S01]  /*30e0*/  FMUL.FTZ R60, R44, UR47 ;  /* 0x0000002f2c3c7c20 */ /* 0x000fe20008410000 */
[----:B------:R-:W-:Y:S01]  /*30f0*/  MUFU.SIN R65, R64 ;  /* 0x0000004000417308 */ /* 0x000fe20000000400 */
[----:B------:R-:W-:-:S02]  /*3100*/  FMUL.FTZ R155, R35, R151 ;  /* 0x00000097239b7220 */ /* 0x000fc40000410000 */
[----:B0-----:R-:W-:Y:S02]  /*3110*/  FMUL.RZ R62, R60, 0.15915493667125701904 ;  /* 0x3e22f9833c3e7820 */ /* 0x001fe4000040c000 */
[----:B------:R-:W-:Y:S02]  /*3120*/  FMUL.FTZ R60, R41, UR47 ;  /* 0x0000002f293c7c20 */ /* 0x000fe40008410000 */
[----:B------:R-:W-:Y:S01]  /*3130*/  FMUL.FTZ R156, R36, R151 ;  /* 0x00000097249c7220 */ /* 0x000fe20000410000 */
        /* <DEDUP_REMOVED lines=31> */
[----:B------:R-:W-:Y:S02]  /*3330*/  FMUL.RZ R72, R60, 0.15915493667125701904 ;  /* 0x3e22f9833c487820 */ /* 0x000fe4000040c000 */
[-C--:B------:R-:W-:Y:S01]  /*3340*/  FMUL.FTZ R60, R47, R151.reuse ;  /* 0x000000972f3c7220 */ /* 0x080fe20000410000 */
[----:B------:R-:W-:Y:S01]  /*3350*/  MUFU.SIN R137, R64 ;  /* 0x0000004000897308 */ /* 0x000fe20000000400 */
[----:B0-----:R-:W-:-:S07]  /*3360*/  FMUL.FTZ R62, R48, R151 ;  /* 0x00000097303e7220 */ /* 0x001fce0000410000 */
[----:B------:R0:W-:Y:S08]  /*3370*/  MUFU.COS R149, R64 ;  /* 0x0000004000957308 */ /* 0x0001f00000000000 */
[----:B------:R-:W1:Y:S01]  /*3380*/  MUFU.EX2 R62, R62 ;  /* 0x0000003e003e7308 */ /* 0x000e620000000800 */
[----:B0-----:R-:W-:-:S07]  /*3390*/  FMUL.FTZ R64, R45, R151 ;  /* 0x000000972d407220 */ /* 0x001fce0000410000 */
[----:B------:R-:W-:Y:S08]  /*33a0*/  MUFU.SIN R115, R114 ;  /* 0x0000007200737308 */ /* 0x000ff00000000400 */
[----:B------:R-:W0:Y:S01]  /*33b0*/  MUFU.EX2 R60, R60 ;  /* 0x0000003c003c7308 */ /* 0x000e220000000800 */
[C---:B-1----:R-:W-:Y:S02]  /*33c0*/  FMUL.FTZ R136, R62.reuse, R63 ;  /* 0x0000003f3e887220 */ /* 0x042fe40000410000 */
[----:B------:R-:W-:-:S02]  /*33d0*/  FMUL.FTZ R135, R62, R135 ;  /* 0x000000873e877220 */ /* 0x000fc40000410000 */
[-C--:B------:R-:W-:Y:S02]  /*33e0*/  FMUL.FTZ R62, R42, R151.reuse ;  /* 0x000000972a3e7220 */ /* 0x080fe40000410000 */
[----:B------:R-:W-:Y:S01]  /*33f0*/  FMUL.FTZ R63, R39, R151 ;  /* 0x00000097273f7220 */ /* 0x000fe20000410000 */
[----:B------:R-:W1:Y:S08]  /*3400*/  MUFU.COS R61, R114 ;  /* 0x00000072003d7308 */ /* 0x000e700000000000 */
[----:B------:R-:W2:Y:S01]  /*3410*/  MUFU.EX2 R64, R64 ;  /* 0x0000004000407308 */ /* 0x000ea20000000800 */
[----:B0-----:R-:W-:-:S07]  /*3420*/  FMUL.FTZ R115, R60, R115 ;  /* 0x000000733c737220 */ /* 0x001fce0000410000 */
[----:B------:R-:W-:Y:S01]  /*3430*/  MUFU.SIN R146, R66 ;  /* 0x0000004200927308 */ /* 0x000fe20000000400 */
[----:B-1----:R-:W-:Y:S02]  /*3440*/  FMUL.FTZ R114, R60, R61 ;  /* 0x0000003d3c727220 */ /* 0x002fe40000410000 */
[----:B------:R-:W-:Y:S02]  /*3450*/  FMUL.FTZ R61, R34, UR47 ;  /* 0x0000002f223d7c20 */ /* 0x000fe40008410000 */
[----:B------:R-:W-:Y:S02]  /*3460*/  FMUL.FTZ R60, R40, R151 ;  /* 0x00000097283c7220 */ /* 0x000fe40000410000 */
[----:B------:R-:W-:Y:S01]  /*3470*/  FMUL.RZ R163, R61, 0.15915493667125701904 ;  /* 0x3e22f9833da37820 */ /* 0x000fe2000040c000 */
[----:B------:R0:W-:Y:S01]  /*3480*/  MUFU.COS R147, R66 ;  /* 0x0000004200937308 */ /* 0x0001e20000000000 */
[----:B--2---:R-:W-:Y:S02]  /*3490*/  FMUL.FTZ R120, R64, R65 ;  /* 0x0000004140787220 */ /* 0x004fe40000410000 */
[----:B------:R-:W-:-:S02]  /*34a0*/  FMUL.FTZ R65, R115, R135 ;  /* 0x0000008773417220 */ /* 0x000fc40000410000 */
[----:B------:R-:W-:Y:S02]  /*34b0*/  FMUL.FTZ R119, R64, R119 ;  /* 0x0000007740777220 */ /* 0x000fe40000410000 */
[----:B------:R-:W-:Y:S01]  /*34c0*/  FMUL.FTZ R64, R114, R135 ;  /* 0x0000008772407220 */ /* 0x000fe20000410000 */
[----:B------:R-:W-:Y:S01]  /*34d0*/  MUFU.SIN R144, R68 ;  /* 0x0000004400907308 */ /* 0x000fe20000000400 */
[----:B0-----:R-:W-:Y:S02]  /*34e0*/  FMUL.FTZ R66, R46, R151 ;  /* 0x000000972e427220 */ /* 0x001fe40000410000 */
[-C--:B------:R-:W-:Y:S02]  /*34f0*/  FFMA.FTZ R65, R114, R136.reuse, -R65 ;  /* 0x0000008872417223 */ /* 0x080fe40000010841 */
[----:B------:R-:W-:Y:S02]  /*3500*/  FFMA.FTZ R64, R115, R136, R64 ;  /* 0x0000008873407223 */ /* 0x000fe40000010040 */
[----:B------:R-:W-:Y:S01]  /*3510*/  FMUL.FTZ R61, R120, R65 ;  /* 0x00000041783d7220 */ /* 0x000fe20000410000 */
[----:B------:R0:W-:Y:S08]  /*3520*/  MUFU.COS R145, R68 ;  /* 0x0000004400917308 */ /* 0x0001f00000000000 */
[----:B------:R-:W1:Y:S01]  /*3530*/  MUFU.EX2 R66, R66 ;  /* 0x0000004200427308 */ /* 0x000e620000000800 */
[----:B0-----:R-:W-:-:S04]  /*3540*/  MOV R68, UR26 ;  /* 0x0000001a00447c02 */ /* 0x001fc80008000f00 */
[----:B------:R-:W-:Y:S01]  /*3550*/  ISETP.LT.OR P0, PT, R68, 0x2, P0 ;  /* 0x000000024400780c */ /* 0x000fe20000701670 */
[----:B------:R-:W-:Y:S02]  /*3560*/  FMUL.FTZ R68, R43, R151 ;  /* 0x000000972b447220 */ /* 0x000fe40000410000 */
[----:B------:R-:W0:Y:S08]  /*3570*/  MUFU.EX2 R62, R62 ;  /* 0x0000003e003e7308 */ /* 0x000e300000000800 */
[----:B------:R-:W2:Y:S01]  /*3580*/  MUFU.EX2 R68, R68 ;  /* 0x0000004400447308 */ /* 0x000ea20000000800 */
[----:B-1----:R-:W-:Y:S01]  /*3590*/  FMUL.FTZ R121, R66, R121 ;  /* 0x0000007942797220 */ /* 0x002fe20000410000 */
[----:B------:R-:W-:Y:S01]  /*35a0*/  @!P0 IADD3 R76, R76, -0x2, RZ ;  /* 0xfffffffe4c4c8810 */ /* 0x000fe20007ffe0ff */
[----:B------:R-:W-:-:S02]  /*35b0*/  FMUL.FTZ R122, R66, R67 ;  /* 0x00000043427a7220 */ /* 0x000fc40000410000 */
[-C--:B------:R-:W-:Y:S02]  /*35c0*/  FMUL.FTZ R66, R120, R64.reuse ;  /* 0x0000004078427220 */ /* 0x080fe40000410000 */
[C---:B------:R-:W-:Y:S01]  /*35d0*/  FFMA.FTZ R64, R119.reuse, R64, R61 ;  /* 0x0000004077407223 */ /* 0x040fe2000001003d */
[----:B------:R-:W-:Y:S01]  /*35e0*/  MUFU.SIN R142, R70 ;  /* 0x00000046008e7308 */ /* 0x000fe20000000400 */
[C---:B0-----:R-:W-:Y:S02]  /*35f0*/  FMUL.FTZ R129, R62.reuse, R129 ;  /* 0x000000813e817220 */ /* 0x041fe40000410000 */
[----:B------:R-:W-:Y:S02]  /*3600*/  FMUL.FTZ R130, R62, R75 ;  /* 0x0000004b3e827220 */ /* 0x000fe40000410000 */
[----:B------:R-:W-:Y:S02]  /*3610*/  FFMA.FTZ R66, R119, R65, -R66 ;  /* 0x0000004177427223 */ /* 0x000fe40000010842 */
[C---:B------:R-:W-:Y:S01]  /*3620*/  FMUL.FTZ R62, R122.reuse, R64 ;  /* 0x000000407a3e7220 */ /* 0x040fe20000410000 */
[----:B------:R0:W-:Y:S01]  /*3630*/  MUFU.COS R143, R70 ;  /* 0x00000046008f7308 */ /* 0x0001e20000000000 */
[----:B------:R-:W-:-:S02]  /*3640*/  FMUL.FTZ R65, R122, R66 ;  /* 0x000000427a417220 */ /* 0x000fc40000410000 */
[----:B--2---:R-:W-:Y:S02]  /*3650*/  FMUL.FTZ R124, R68, R69 ;  /* 0x00000045447c7220 */ /* 0x004fe40000410000 */
[C---:B------:R-:W-:Y:S02]  /*3660*/  FFMA.FTZ R62, R121.reuse, R66, -R62 ;  /* 0x00000042793e7223 */ /* 0x040fe4000001083e */
[----:B------:R-:W-:Y:S01]  /*3670*/  FFMA.FTZ R65, R121, R64, R65 ;  /* 0x0000004079417223 */ /* 0x000fe20000010041 */
[----:B------:R-:W-:Y:S01]  /*3680*/  MUFU.SIN R140, R72 ;  /* 0x00000048008c7308 */ /* 0x000fe20000000400 */
[----:B0-----:R-:W-:Y:S02]  /*3690*/  FMUL.FTZ R70, R44, R151 ;  /* 0x000000972c467220 */ /* 0x001fe40000410000 */
[----:B------:R-:W-:Y:S02]  /*36a0*/  FMUL.FTZ R64, R124, R62 ;  /* 0x0000003e7c407220 */ /* 0x000fe40000410000 */
[----:B------:R-:W-:-:S02]  /*36b0*/  FMUL.FTZ R123, R68, R123 ;  /* 0x0000007b447b7220 */ /* 0x000fc40000410000 */
[----:B------:R-:W-:Y:S01]  /*36c0*/  @!P0 IMAD R138, R76, R131, UR7 ;  /* 0x000000074c8a8e24 */ /* 0x000fe2000f8e0283 */
[----:B------:R0:W-:Y:S01]  /*36d0*/  MUFU.COS R141, R72 ;  /* 0x00000048008d7308 */ /* 0x0001e20000000000 */
[----:B------:R-:W-:Y:S02]  /*36e0*/  FFMA.FTZ R159, R123, R65, R64 ;  /* 0x000000417b9f7223 */ /* 0x000fe40000010040 */
[----:B------:R-:W-:Y:S02]  /*36f0*/  FMUL.FTZ R61, R37, R151 ;  /* 0x00000097253d7220 */ /* 0x000fe40000410000 */
[----:B------:R-:W-:-:S03]  /*3700*/  @!P0 IMAD.WIDE R138, R138, R139, UR40 ;  /* 0x000000288a8a8e25 */ /* 0x000fc6000f8e028b */
[----:B------:R-:W1:Y:S01]  /*3710*/  MUFU.EX2 R63, R63 ;  /* 0x0000003f003f7308 */ /* 0x000e620000000800 */
[----:B0-----:R-:W-:-:S07]  /*3720*/  FMUL.FTZ R72, R41, R151 ;  /* 0x0000009729487220 */ /* 0x001fce0000410000 */
[----:B------:R-:W0:Y:S08]  /*3730*/  MUFU.EX2 R70, R70 ;  /* 0x0000004600467308 */ /* 0x000e300000000800 */
[----:B------:R-:W2:Y:S01]  /*3740*/  MUFU.EX2 R72, R72 ;  /* 0x0000004800487308 */ /* 0x000ea20000000800 */
[C---:B-1----:R-:W-:Y:S02]  /*3750*/  FMUL.FTZ R131, R63.reuse, R74 ;  /* 0x0000004a3f837220 */ /* 0x042fe40000410000 */
[----:B------:R-:W-:-:S02]  /*3760*/  FMUL.FTZ R132, R63, R132 ;  /* 0x000000843f847220 */ /* 0x000fc40000410000 */
[----:B------:R-:W-:Y:S02]  /*3770*/  FMUL.FTZ R63, R124, R65 ;  /* 0x000000417c3f7220 */ /* 0x000fe40000410000 */
[----:B------:R-:W1:Y:S01]  /*3780*/  LDS.128 R64, [R150.X16] ;  /* 0x0000000096407984 */ /* 0x000e62000000cc00 */
[----:B------:R-:W4:Y:S01]  /*3790*/  MUFU.EX2 R60, R60 ;  /* 0x0000003c003c7308 */ /* 0x000f220000000800 */
[C---:B0-----:R-:W-:Y:S02]  /*37a0*/  FMUL.FTZ R125, R70.reuse, R125 ;  /* 0x0000007d467d7220 */ /* 0x041fe40000410000 */
[----:B------:R-:W-:Y:S02]  /*37b0*/  FMUL.FTZ R126, R70, R71 ;  /* 0x00000047467e7220 */ /* 0x000fe40000410000 */
[----:B------:R-:W0:Y:S01]  /*37c0*/  LDS.128 R68, [R150.X16+0x10] ;  /* 0x0000100096447984 */ /* 0x000e22000000cc00 */
[----:B------:R-:W-:Y:S02]  /*37d0*/  FFMA.FTZ R157, R123, R62, -R63 ;  /* 0x0000003e7b9d7223 */ /* 0x000fe4000001083f */
[C---:B--2---:R-:W-:Y:S01]  /*37e0*/  FMUL.FTZ R127, R72.reuse, R127 ;  /* 0x0000007f487f7220 */ /* 0x044fe20000410000 */
[----:B------:R2:W0:Y:S01]  /*37f0*/  MUFU.EX2 R154, R61 ;  /* 0x0000003d009a7308 */ /* 0x0004220000000800 */
[----:B------:R-:W-:-:S02]  /*3800*/  FMUL.FTZ R128, R72, R73 ;  /* 0x0000004948807220 */ /* 0x000fc40000410000 */
[----:B------:R-:W0:Y:S01]  /*3810*/  LDS.128 R72, [R150.X16+0x20] ;  /* 0x0000200096487984 */ /* 0x000e22000000cc00 */
[----:B------:R-:W-:Y:S02]  /*3820*/  FMUL.FTZ R62, R38, R151 ;  /* 0x00000097263e7220 */ /* 0x000fe40000410000 */
[----:B------:R-:W-:Y:S02]  /*3830*/  FMUL.FTZ R162, R126, R157 ;  /* 0x0000009d7ea27220 */ /* 0x000fe40000410000 */
[C---:B----4-:R-:W-:Y:S01]  /*3840*/  FMUL.FTZ R134, R60.reuse, R77 ;  /* 0x0000004d3c867220 */ /* 0x050fe20000410000 */
[----:B------:R4:W0:Y:S01]  /*3850*/  MUFU.EX2 R153, R62 ;  /* 0x0000003e00997308 */ /* 0x0008220000000800 */
[----:B------:R-:W0:Y:S01]  /*3860*/  LDS.128 R76, [R150.X16+0x30] ;  /* 0x00003000964c7984 */ /* 0x000e22000000cc00 */
[----:B------:R-:W-:Y:S01]  /*3870*/  FMUL.FTZ R133, R60, R133 ;  /* 0x000000853c857220 */ /* 0x000fe20000410000 */
[----:B------:R-:W-:Y:S01]  /*3880*/  HFMA2.MMA R60, -RZ, RZ, 1.875, 0 ;  /* 0x3f800000ff3c7435 */ /* 0x000fe200000001ff */
[----:B------:R-:W-:Y:S01]  /*3890*/  FMUL.FTZ R160, R126, R159 ;  /* 0x0000009f7ea07220 */ /* 0x000fe20000410000 */
[----:B---3--:R-:W-:Y:S01]  /*38a0*/  STS.128 [R148.X16+0x2100], R80 ;  /* 0x0021005094007388 */ /* 0x008fe2000000cc00 */
[----:B--2---:R-:W-:-:S02]  /*38b0*/  MOV R61, RZ ;  /* 0x000000ff003d7202 */ /* 0x004fc40000000f00 */
[----:B------:R-:W-:Y:S01]  /*38c0*/  MUFU.EX2 R156, R156 ;  /* 0x0000009c009c7308 */ /* 0x000fe20000000800 */
[----:B------:R-:W-:Y:S01]  /*38d0*/  STS.128 [R148.X16+0x2300], R84 ;  /* 0x0023005494007388 */ /* 0x000fe2000000cc00 */
[----:B------:R-:W-:Y:S01]  /*38e0*/  FFMA.FTZ R162, R125, R159, R162 ;  /* 0x0000009f7da27223 */ /* 0x000fe200000100a2 */
[----:B----4-:R-:W-:Y:S02]  /*38f0*/  CS2R R62, SRZ ;  /* 0x00000000003e7805 */ /* 0x010fe4000001ff00 */
[----:B------:R-:W-:Y:S03]  /*3900*/  STS.128 [R148.X16+0x2500], R88 ;  /* 0x0025005894007388 */ /* 0x000fe6000000cc00 */
[----:B------:R-:W-:Y:S01]  /*3910*/  MUFU.COS R158, R163 ;  /* 0x000000a3009e7308 */ /* 0x000fe20000000000 */
[----:B------:R2:W-:Y:S01]  /*3920*/  STS.128 [R148.X16+0x2700], R92 ;  /* 0x0027005c94007388 */ /* 0x0005e2000000cc00 */
[----:B------:R-:W-:-:S06]  /*3930*/  NOP ;  /* 0x0000000000007918 */ /* 0x000fcc0000000000 */
[----:B------:R-:W3:Y:S01]  /*3940*/  LDS.128 R80, [R150.X16+0x2100] ;  /* 0x0021000096507984 */ /* 0x000ee2000000cc00 */
[----:B------:R-:W-:Y:S03]  /*3950*/  MUFU.EX2 R155, R155 ;  /* 0x0000009b009b7308 */ /* 0x000fe60000000800 */
[----:B------:R-:W4:Y:S04]  /*3960*/  LDS.128 R84, [R150.X16+0x2110] ;  /* 0x0021100096547984 */ /* 0x000f28000000cc00 */
[----:B------:R-:W3:Y:S01]  /*3970*/  LDS.128 R88, [R150.X16+0x2120] ;  /* 0x0021200096587984 */ /* 0x000ee2000000cc00 */
[-C--:B--2---:R-:W-:Y:S02]  /*3980*/  FMUL.FTZ R148, R33, R151.reuse ;  /* 0x0000009721947220 */ /* 0x084fe40000410000 */
[----:B------:R-:W-:Y:S01]  /*3990*/  FMUL.FTZ R151, R34, R151 ;  /* 0x0000009722977220 */ /* 0x000fe20000410000 */
[----:B------:R2:W3:Y:S01]  /*39a0*/  LDS.128 R92, [R150.X16+0x2130] ;  /* 0x00213000965c7984 */ /* 0x0004e2000000cc00 */
[----:B------:R0:W1:Y:S03]  /*39b0*/  MUFU.EX2 R152, R148 ;  /* 0x0000009400987308 */ /* 0x0000660000000800 */
[----:B------:R1:W-:Y:S04]  /*39c0*/  STS.64 [R161+0xda80], R114 ;  /* 0x00da8072a1007388 */ /* 0x0003e80000000a00 */
[----:B------:R-:W-:Y:S01]  /*39d0*/  BAR.SYNC.DEFER_BLOCKING 0x0 ;  /* 0x0000000000007b1d */ /* 0x000fe20000010000 */
[----:B------:R-:W-:-:S02]  /*39e0*/  FFMA.FTZ R160, R125, R157, -R160 ;  /* 0x0000009d7da07223 */ /* 0x000fc400000108a0 */
[----:B0-----:R-:W-:Y:S02]  /*39f0*/  FMUL.FTZ R148, R154, R137 ;  /* 0x000000899a947220 */ /* 0x001fe40000410000 */
[----:B------:R-:W-:Y:S01]  /*3a00*/  FMUL.FTZ R137, R128, R162 ;  /* 0x000000a280897220 */ /* 0x000fe20000410000 */
[----:B------:R-:W-:Y:S03]  /*3a10*/  MUFU.EX2 R151, R151 ;  /* 0x0000009700977308 */ /* 0x000fe60000000800 */
[----:B------:R-:W-:-:S05]  /*3a20*/  FFMA.FTZ R137, R127, R160, -R137 ;  /* 0x000000a07f897223 */ /* 0x000fca0000010889 */
[----:B--2---:R-:W0:Y:S01]  /*3a30*/  MUFU.SIN R150, R163 ;  /* 0x000000a300967308 */ /* 0x004e220000000400 */
[----:B------:R-:W-:Y:S01]  /*3a40*/  FMUL.FTZ R149, R154, R149 ;  /* 0x000000959a957220 */ /* 0x000fe20000410000 */
[----:B------:R2:W5:Y:S01]  /*3a50*/  @!P0 LDG.E.128 R60, [R138.64] ;  /* 0x0000001c8a3c8981 */ /* 0x000562000c1e1d00 */
[C---:B------:R-:W-:Y:S01]  /*3a60*/  FMUL.FTZ R147, R153.reuse, R147 ;  /* 0x0000009399937220 */ /* 0x040fe20000410000 */
[----:B-1----:R-:W-:Y:S01]  /*3a70*/  PRMT R157, RZ, 0x7610, R67 ;  /* 0x00007610ff9d7816 */ /* 0x002fe20000000043 */
        /* <DEDUP_REMOVED lines=8> */
[----:B--2---:R-:W-:Y:S01]  /*3b00*/  FMUL.FTZ R138, R128, R160 ;  /* 0x000000a0808a7220 */ /* 0x004fe20000410000 */
[----:B------:R-:W-:Y:S01]  /*3b10*/  PRMT R160, RZ, 0x7610, R57 ;  /* 0x00007610ffa07816 */ /* 0x000fe20000000039 */
[-C--:B------:R-:W-:Y:S01]  /*3b20*/  FMUL.FTZ R139, R130, R137.reuse ;  /* 0x00000089828b7220 */ /* 0x080fe20000410000 */
[----:B------:R-:W-:Y:S01]  /*3b30*/  PRMT R167, RZ, 0x5410, R73 ;  /* 0x00005410ffa77816 */ /* 0x000fe20000000049 */
[----:B------:R-:W-:Y:S01]  /*3b40*/  FFMA.FTZ R138, R127, R162, R138 ;  /* 0x000000a27f8a7223 */ /* 0x000fe2000001008a */
[----:B------:R-:W-:Y:S01]  /*3b50*/  PRMT R162, RZ, 0x7610, R70 ;  /* 0x00007610ffa27816 */ /* 0x000fe20000000046 */
[----:B------:R-:W-:Y:S01]  /*3b60*/  FMUL.FTZ R142, R156, R142 ;  /* 0x0000008e9c8e7220 */ /* 0x000fe20000410000 */
[--C-:B------:R-:W-:Y:S01]  /*3b70*/  PRMT R168, RZ, 0x5410, R74.reuse ;  /* 0x00005410ffa87816 */ /* 0x100fe2000000004a */
[-C--:B------:R-:W-:Y:S01]  /*3b80*/  FMUL.FTZ R154, R130, R138.reuse ;  /* 0x0000008a829a7220 */ /* 0x080fe20000410000 */
[----:B------:R-:W-:Y:S01]  /*3b90*/  PRMT R170, RZ, 0x7610, R74 ;  /* 0x00007610ffaa7816 */ /* 0x000fe2000000004a */
[C---:B------:R-:W-:Y:S01]  /*3ba0*/  FFMA.FTZ R153, R129.reuse, R138, R139 ;  /* 0x0000008a81997223 */ /* 0x040fe2000001008b */
[----:B------:R-:W-:Y:S01]  /*3bb0*/  PRMT R138, RZ, 0x5410, R64 ;  /* 0x00005410ff8a7816 */ /* 0x000fe20000000040 */
[----:B------:R-:W-:Y:S01]  /*3bc0*/  FFMA.FTZ R154, R129, R137, -R154 ;  /* 0x00000089819a7223 */ /* 0x000fe2000001089a */
[--C-:B------:R-:W-:Y:S01]  /*3bd0*/  PRMT R173, RZ, 0x7610, R75.reuse ;  /* 0x00007610ffad7816 */ /* 0x100fe2000000004b */
[C---:B------:R-:W-:Y:S01]  /*3be0*/  FMUL.FTZ R152, R132.reuse, R153 ;  /* 0x0000009984987220 */ /* 0x040fe20000410000 */
[----:B------:R-:W-:Y:S01]  /*3bf0*/  PRMT R171, RZ, 0x5410, R75 ;  /* 0x00005410ffab7816 */ /* 0x000fe2000000004b */
[----:B0-----:R-:W-:Y:S01]  /*3c00*/  FMUL.FTZ R137, R151, R150 ;  /* 0x0000009697897220 */ /* 0x001fe20000410000 */
[----:B------:R-:W-:Y:S01]  /*3c10*/  PRMT R150, RZ, 0x7610, R64 ;  /* 0x00007610ff967816 */ /* 0x000fe20000000040 */
[----:B------:R-:W-:Y:S01]  /*3c20*/  FFMA.FTZ R156, R131, R154, -R152 ;  /* 0x0000009a839c7223 */ /* 0x000fe20000010898 */
[--C-:B------:R-:W-:Y:S01]  /*3c30*/  PRMT R64, RZ, 0x5410, R56.reuse ;  /* 0x00005410ff407816 */ /* 0x100fe20000000038 */
[----:B------:R-:W-:Y:S01]  /*3c40*/  FMUL.FTZ R205, R47, R138 ;  /* 0x0000008a2fcd7220 */ /* 0x000fe20000410000 */
[----:B------:R-:W-:Y:S01]  /*3c50*/  PRMT R152, RZ, 0x7610, R56 ;  /* 0x00007610ff987816 */ /* 0x000fe20000000038 */
[----:B------:R-:W-:Y:S01]  /*3c60*/  FMUL.FTZ R154, R132, R154 ;  /* 0x0000009a849a7220 */ /* 0x000fe20000410000 */
[--C-:B------:R-:W-:Y:S01]  /*3c70*/  PRMT R172, RZ, 0x5410, R76.reuse ;  /* 0x00005410ffac7816 */ /* 0x100fe2000000004c */
[----:B------:R-:W-:Y:S01]  /*3c80*/  FMUL.FTZ R139, R151, R158 ;  /* 0x0000009e978b7220 */ /* 0x000fe20000410000 */
[--C-:B------:R-:W-:Y:S01]  /*3c90*/  PRMT R151, RZ, 0x7610, R65.reuse ;  /* 0x00007610ff977816 */ /* 0x100fe20000000041 */
[----:B------:R-:W-:Y:S01]  /*3ca0*/  FMUL.FTZ R204, R47, R150 ;  /* 0x000000962fcc7220 */ /* 0x000fe20000410000 */
[----:B------:R-:W-:Y:S01]  /*3cb0*/  PRMT R174, RZ, 0x7610, R76 ;  /* 0x00007610ffae7816 */ /* 0x000fe2000000004c */
[----:B------:R-:W-:Y:S01]  /*3cc0*/  FMUL.FTZ R205, R64, R205 ;  /* 0x000000cd40cd7220 */ /* 0x000fe20000410000 */
[----:B------:R-:W-:Y:S01]  /*3cd0*/  ISETP.NE.AND P0, PT, R112, 0x7f, PT ;  /* 0x0000007f7000780c */ /* 0x000fe20003f05270 */
[----:B------:R-:W-:Y:S01]  /*3ce0*/  FFMA.FTZ R158, R131, R153, R154 ;  /* 0x00000099839e7223 */ /* 0x000fe2000001009a */
[----:B------:R-:W-:Y:S01]  /*3cf0*/  PRMT R153, RZ, 0x5410, R65 ;  /* 0x00005410ff997816 */ /* 0x000fe20000000041 */
[----:B------:R-:W-:Y:S01]  /*3d00*/  FMUL.FTZ R204, R64, R204 ;  /* 0x000000cc40cc7220 */ /* 0x000fe20000410000 */
[----:B------:R-:W-:Y:S01]  /*3d10*/  PRMT R154, RZ, 0x7610, R66 ;  /* 0x00007610ff9a7816 */ /* 0x000fe20000000042 */
[C---:B------:R-:W-:Y:S01]  /*3d20*/  FMUL.FTZ R206, R48.reuse, R151 ;  /* 0x0000009730ce7220 */ /* 0x040fe20000410000 */
[--C-:B------:R-:W-:Y:S01]  /*3d30*/  PRMT R175, RZ, 0x5410, R77.reuse ;  /* 0x00005410ffaf7816 */ /* 0x100fe2000000004d */
[C---:B------:R-:W-:Y:S01]  /*3d40*/  FMUL.FTZ R65, R205.reuse, R135 ;  /* 0x00000087cd417220 */ /* 0x040fe20000410000 */
[----:B------:R-:W-:Y:S01]  /*3d50*/  PRMT R177, RZ, 0x7610, R77 ;  /* 0x00007610ffb17816 */ /* 0x000fe2000000004d */
[----:B------:R-:W-:Y:S01]  /*3d60*/  FMUL.FTZ R207, R48, R153 ;  /* 0x0000009930cf7220 */ /* 0x000fe20000410000 */
[----:B---3--:R-:W-:Y:S01]  /*3d70*/  PRMT R200, RZ, 0x7610, R81 ;  /* 0x00007610ffc87816 */ /* 0x008fe20000000051 */
[----:B------:R-:W-:Y:S01]  /*3d80*/  FMUL.FTZ R206, R152, R206 ;  /* 0x000000ce98ce7220 */ /* 0x000fe20000410000 */
[----:B----4-:R-:W-:Y:S01]  /*3d90*/  PRMT R195, RZ, 0x5410, R84 ;  /* 0x00005410ffc37816 */ /* 0x010fe20000000054 */
[C---:B------:R-:W-:Y:S01]  /*3da0*/  FMUL.FTZ R64, R204.reuse, R135 ;  /* 0x00000087cc407220 */ /* 0x040fe20000410000 */
[----:B------:R-:W-:Y:S01]  /*3db0*/  PRMT R76, RZ, 0x5410, R85 ;  /* 0x00005410ff4c7816 */ /* 0x000fe20000000055 */
[-C--:B------:R-:W-:Y:S01]  /*3dc0*/  FFMA.FTZ R65, R204, R136.reuse, R65 ;  /* 0x00000088cc417223 */ /* 0x080fe20000010041 */
[----:B------:R-:W-:Y:S01]  /*3dd0*/  PRMT R192, RZ, 0x7610, R85 ;  /* 0x00007610ffc07816 */ /* 0x000fe20000000055 */
[----:B------:R-:W-:Y:S01]  /*3de0*/  FMUL.FTZ R207, R152, R207 ;  /* 0x000000cf98cf7220 */ /* 0x000fe20000410000 */
[----:B------:R-:W-:Y:S01]  /*3df0*/  PRMT R152, RZ, 0x5410, R66 ;  /* 0x00005410ff987816 */ /* 0x000fe20000000042 */
[----:B------:R-:W-:Y:S01]  /*3e00*/  FFMA.FTZ R64, R205, R136, -R64 ;  /* 0x00000088cd407223 */ /* 0x000fe20000010840 */
[--C-:B------:R-:W-:Y:S01]  /*3e10*/  PRMT R176, RZ, 0x5410, R78.reuse ;  /* 0x00005410ffb07816 */ /* 0x100fe2000000004e */
[----:B------:R-:W-:Y:S01]  /*3e20*/  FADD.FTZ R65, R206, R65 ;  /* 0x00000041ce417221 */ /* 0x000fe20000010000 */
[----:B------:R-:W-:Y:S01]  /*3e30*/  PRMT R178, RZ, 0x7610, R78 ;  /* 0x00007610ffb27816 */ /* 0x000fe2000000004e */
[C---:B------:R-:W-:Y:S01]  /*3e40*/  FMUL.FTZ R145, R155.reuse, R145 ;  /* 0x000000919b917220 */ /* 0x040fe20000410000 */
[----:B------:R-:W-:Y:S01]  /*3e50*/  PRMT R179, RZ, 0x5410, R79 ;  /* 0x00005410ffb37816 */ /* 0x000fe2000000004f */
[----:B------:R-:W-:Y:S01]  /*3e60*/  FMUL.FTZ R144, R155, R144 ;  /* 0x000000909b907220 */ /* 0x000fe20000410000 */
[----:B------:R-:W-:Y:S01]  /*3e70*/  PRMT R155, RZ, 0x5410, R67 ;  /* 0x00005410ff9b7816 */ /* 0x000fe20000000043 */
[----:B------:R-:W-:Y:S01]  /*3e80*/  FADD.FTZ R64, R207, R64 ;  /* 0x00000040cf407221 */ /* 0x000fe20000010000 */
[----:B------:R-:W-:Y:S01]  /*3e90*/  PRMT R67, RZ, 0x5410, R57 ;  /* 0x00005410ff437816 */ /* 0x000fe20000000039 */
[C---:B------:R-:W-:Y:S01]  /*3ea0*/  FMUL.FTZ R66, R120.reuse, R65 ;  /* 0x0000004178427220 */ /* 0x040fe20000410000 */
[----:B------:R-:W-:Y:S01]  /*3eb0*/  PRMT R181, RZ, 0x7610, R79 ;  /* 0x00007610ffb57816 */ /* 0x000fe2000000004f */
[----:B------:R-:W-:Y:S01]  /*3ec0*/  FMUL.FTZ R211, R45, R152 ;  /* 0x000000982dd37220 */ /* 0x000fe20000410000 */
[----:B------:R-:W-:Y:S01]  /*3ed0*/  BSSY B0, `(.L_x_3619) ;  /* 0x00000e4000007945 */ /* 0x000fe20003800000 */
        /* <DEDUP_REMOVED lines=21> */
[----:B------:R-:W-:Y:S01]  /*4030*/  PRMT R75, RZ, 0x5410, R92 ;  /* 0x00005410ff4b7816 */ /* 0x000fe2000000005c */
[-C--:B------:R-:W-:Y:S01]  /*4040*/  FFMA.FTZ R67, R121, R65.reuse, R64 ;  /* 0x0000004179437223 */ /* 0x080fe20000010040 */
[----:B------:R-:W-:Y:S01]  /*4050*/  PRMT R73, RZ, 0x7610, R92 ;  /* 0x00007610ff497816 */ /* 0x000fe2000000005c */
[----:B------:R-:W-:Y:S01]  /*4060*/  FMUL.FTZ R156, R134, R156 ;  /* 0x0000009c869c7220 */ /* 0x000fe20000410000 */
[--C-:B------:R-:W-:Y:S01]  /*4070*/  PRMT R199, RZ, 0x5410, R82.reuse ;  /* 0x00005410ffc77816 */ /* 0x100fe20000000052 */
[----:B------:R-:W-:Y:S01]  /*4080*/  FMUL.FTZ R65, R122, R65 ;  /* 0x000000417a417220 */ /* 0x000fe20000410000 */
[----:B------:R-:W-:Y:S01]  /*4090*/  PRMT R79, RZ, 0x7610, R82 ;  /* 0x00007610ff4f7816 */ /* 0x000fe20000000052 */
[C---:B------:R-:W-:Y:S01]  /*40a0*/  FMUL.FTZ R208, R46.reuse, R157 ;  /* 0x0000009d2ed07220 */ /* 0x040fe20000410000 */
[----:B------:R-:W-:Y:S01]  /*40b0*/  PRMT R187, RZ, 0x5410, R88 ;  /* 0x00005410ffbb7816 */ /* 0x000fe20000000058 */
[----:B------:R-:W-:Y:S01]  /*40c0*/  FFMA.FTZ R156, R133, R158, R156 ;  /* 0x0000009e859c7223 */ /* 0x000fe2000001009c */
[----:B------:R-:W-:Y:S01]  /*40d0*/  PRMT R183, RZ, 0x7610, R88 ;  /* 0x00007610ffb77816 */ /* 0x000fe20000000058 */
[----:B------:R-:W-:Y:S01]  /*40e0*/  FFMA.FTZ R66, R121, R66, -R65 ;  /* 0x0000004279427223 */ /* 0x000fe20000010841 */
[--C-:B------:R-:W-:Y:S01]  /*40f0*/  PRMT R237, RZ, 0x5410, R90.reuse ;  /* 0x00005410ffed7816 */ /* 0x100fe2000000005a */
[----:B------:R-:W-:Y:S01]  /*4100*/  FMUL.FTZ R209, R46, R155 ;  /* 0x0000009b2ed17220 */ /* 0x000fe20000410000 */
[----:B------:R-:W-:Y:S01]  /*4110*/  PRMT R239, RZ, 0x7610, R90 ;  /* 0x00007610ffef7816 */ /* 0x000fe2000000005a */
[----:B------:R-:W-:Y:S01]  /*4120*/  FMUL.FTZ R208, R160, R208 ;  /* 0x000000d0a0d07220 */ /* 0x000fe20000410000 */
[----:B------:R-:W-:Y:S01]  /*4130*/  PRMT R180, RZ, 0x5410, R91 ;  /* 0x00005410ffb47816 */ /* 0x000fe2000000005b */
[C---:B------:R-:W-:Y:S01]  /*4140*/  FMUL.FTZ R65, R148.reuse, R159 ;  /* 0x0000009f94417220 */ /* 0x040fe20000410000 */
        /* <DEDUP_REMOVED lines=8> */
[----:B------:R-:W-:Y:S01]  /*41d0*/  PRMT R156, RZ, 0x5410, R68 ;  /* 0x00005410ff9c7816 */ /* 0x000fe20000000044 */
        /* <DEDUP_REMOVED lines=11> */
[----:B------:R-:W-:Y:S01]  /*4290*/  LEA.HI R86, R112, R112, RZ, 0x1e ;  /* 0x0000007070567211 */ /* 0x000fe200078ff0ff */
[----:B------:R-:W-:-:S02]  /*42a0*/  FMUL.FTZ R212, R43, R158 ;  /* 0x0000009e2bd47220 */ /* 0x000fc40000410000 */
[----:B------:R-:W-:Y:S02]  /*42b0*/  FMUL.FTZ R213, R65, R213 ;  /* 0x000000d541d57220 */ /* 0x000fe40000410000 */
[----:B------:R-:W-:Y:S02]  /*42c0*/  FFMA.FTZ R67, R123, R67, R66 ;  /* 0x000000437b437223 */ /* 0x000fe40000010042 */
[----:B------:R-:W-:Y:S02]  /*42d0*/  FMUL.FTZ R212, R65, R212 ;  /* 0x000000d441d47220 */ /* 0x000fe40000410000 */
[----:B------:R-:W-:Y:S02]  /*42e0*/  FADD.FTZ R64, R213, R64 ;  /* 0x00000040d5407221 */ /* 0x000fe40000010000 */
[----:B------:R-:W-:Y:S02]  /*42f0*/  FADD.FTZ R67, R212, R67 ;  /* 0x00000043d4437221 */ /* 0x000fe40000010000 */
[----:B------:R-:W-:-:S02]  /*4300*/  FMUL.FTZ R214, R44, R161 ;  /* 0x000000a12cd67220 */ /* 0x000fc40000410000 */
[C---:B------:R-:W-:Y:S02]  /*4310*/  FMUL.FTZ R66, R126.reuse, R64 ;  /* 0x000000407e427220 */ /* 0x040fe40000410000 */
[----:B------:R-:W-:Y:S02]  /*4320*/  FMUL.FTZ R65, R126, R67 ;  /* 0x000000437e417220 */ /* 0x000fe40000410000 */
[----:B------:R-:W-:Y:S02]  /*4330*/  FMUL.FTZ R215, R44, R159 ;  /* 0x0000009f2cd77220 */ /* 0x000fe40000410000 */
[C---:B------:R-:W-:Y:S02]  /*4340*/  FMUL.FTZ R214, R68.reuse, R214 ;  /* 0x000000d644d67220 */ /* 0x040fe40000410000 */
[----:B------:R-:W-:Y:S02]  /*4350*/  FFMA.FTZ R67, R125, R67, R66 ;  /* 0x000000437d437223 */ /* 0x000fe40000010042 */
[----:B------:R-:W-:-:S02]  /*4360*/  FMUL.FTZ R215, R68, R215 ;  /* 0x000000d744d77220 */ /* 0x000fc40000410000 */
[----:B------:R-:W-:Y:S02]  /*4370*/  FFMA.FTZ R64, R125, R64, -R65 ;  /* 0x000000407d407223 */ /* 0x000fe40000010841 */
[----:B------:R-:W-:Y:S02]  /*4380*/  FADD.FTZ R67, R214, R67 ;  /* 0x00000043d6437221 */ /* 0x000fe40000010000 */
[----:B------:R-:W-:Y:S02]  /*4390*/  FADD.FTZ R64, R215, R64 ;  /* 0x00000040d7407221 */ /* 0x000fe40000010000 */
[----:B------:R-:W-:Y:S02]  /*43a0*/  FMUL.FTZ R65, R128, R67 ;  /* 0x0000004380417220 */ /* 0x000fe40000410000 */
[----:B------:R-:W-:Y:S02]  /*43b0*/  FMUL.FTZ R219, R41, R160 ;  /* 0x000000a029db7220 */ /* 0x000fe40000410000 */
[----:B------:R-:W-:-:S02]  /*43c0*/  FFMA.FTZ R66, R127, R64, -R65 ;  /* 0x000000407f427223 */ /* 0x000fc40000010841 */
[----:B------:R-:W-:Y:S02]  /*43d0*/  FMUL.FTZ R218, R41, R162 ;  /* 0x000000a229da7220 */ /* 0x000fe40000410000 */
[C---:B------:R-:W-:Y:S02]  /*43e0*/  FMUL.FTZ R219, R69.reuse, R219 ;  /* 0x000000db45db7220 */ /* 0x040fe40000410000 */
[----:B------:R-:W-:Y:S02]  /*43f0*/  FMUL.FTZ R64, R128, R64 ;  /* 0x0000004080407220 */ /* 0x000fe40000410000 */
[----:B------:R-:W-:Y:S02]  /*4400*/  FMUL.FTZ R68, R146, R164 ;  /* 0x000000a492447220 */ /* 0x000fe40000410000 */
[----:B------:R-:W-:Y:S02]  /*4410*/  FMUL.FTZ R218, R69, R218 ;  /* 0x000000da45da7220 */ /* 0x000fe40000410000 */
[----:B------:R-:W-:-:S02]  /*4420*/  FFMA.FTZ R67, R127, R67, R64 ;  /* 0x000000437f437223 */ /* 0x000fc40000010040 */
[----:B------:R-:W-:Y:S02]  /*4430*/  FADD.FTZ R66, R219, R66 ;  /* 0x00000042db427221 */ /* 0x000fe40000010000 */
[CC--:B------:R-:W-:Y:S02]  /*4440*/  FFMA.FTZ R68, R147.reuse, R163.reuse, -R68 ;  /* 0x000000a393447223 */ /* 0x0c0fe40000010844 */
[----:B------:R-:W-:Y:S02]  /*4450*/  FMUL.FTZ R163, R146, R163 ;  /* 0x000000a392a37220 */ /* 0x000fe40000410000 */
[----:B------:R-:W-:Y:S02]  /*4460*/  FADD.FTZ R67, R218, R67 ;  /* 0x00000043da437221 */ /* 0x000fe40000010000 */
[----:B------:R-:W-:Y:S02]  /*4470*/  FMUL.FTZ R64, R130, R66 ;  /* 0x0000004282407220 */ /* 0x000fe40000410000 */
[----:B------:R-:W-:Y:S01]  /*4480*/  FFMA.FTZ R69, R147, R164, R163 ;  /* 0x000000a493457223 */ /* 0x000fe200000100a3 */
[----:B------:R-:W-:Y:S01]  /*4490*/  PRMT R163, RZ, 0x5410, R71 ;  /* 0x00005410ffa37816 */ /* 0x000fe20000000047 */
[C---:B------:R-:W-:Y:S01]  /*44a0*/  FFMA.FTZ R65, R129.reuse, R67, R64 ;  /* 0x0000004381417223 */ /* 0x040fe20000010040 */
        /* <DEDUP_REMOVED lines=10> */
[----:B------:R0:W1:Y:S01]  /*4550*/  @P0 LDS.64 R84, [R112.X8+0xea88] ;  /* 0x00ea880070540984 */ /* 0x0000620000008a00 */
[----:B------:R-:W-:-:S02]  /*4560*/  FFMA.FTZ R66, R129, R66, -R67 ;  /* 0x0000004281427223 */ /* 0x000fc40000010843 */
[----:B------:R-:W-:Y:S02]  /*4570*/  FADD.FTZ R65, R222, R65 ;  /* 0x00000041de417221 */ /* 0x000fe40000010000 */
[----:B------:R-:W-:Y:S02]  /*4580*/  FADD.FTZ R66, R223, R66 ;  /* 0x00000042df427221 */ /* 0x000fe40000010000 */
[----:B------:R-:W-:Y:S02]  /*4590*/  FMUL.FTZ R64, R132, R65 ;  /* 0x0000004184407220 */ /* 0x000fe40000410000 */
[----:B------:R-:W-:Y:S02]  /*45a0*/  FMUL.FTZ R225, R39, R164 ;  /* 0x000000a427e17220 */ /* 0x000fe40000410000 */
[----:B------:R-:W-:Y:S02]  /*45b0*/  FFMA.FTZ R64, R131, R66, -R64 ;  /* 0x0000004283407223 */ /* 0x000fe40000010840 */
[----:B------:R-:W-:-:S02]  /*45c0*/  FMUL.FTZ R224, R39, R166 ;  /* 0x000000a627e07220 */ /* 0x000fc40000410000 */
[----:B------:R-:W-:Y:S02]  /*45d0*/  FMUL.FTZ R66, R132, R66 ;  /* 0x0000004284427220 */ /* 0x000fe40000410000 */
[----:B------:R-:W-:Y:S02]  /*45e0*/  FMUL.FTZ R225, R71, R225 ;  /* 0x000000e147e17220 */ /* 0x000fe40000410000 */
[----:B------:R-:W-:Y:S02]  /*45f0*/  FFMA.FTZ R65, R131, R65, R66 ;  /* 0x0000004183417223 */ /* 0x000fe40000010042 */
[----:B------:R-:W-:Y:S01]  /*4600*/  FMUL.FTZ R224, R71, R224 ;  /* 0x000000e047e07220 */ /* 0x000fe20000410000 */
[----:B------:R-:W-:Y:S01]  /*4610*/  PRMT R71, RZ, 0x7610, R53 ;  /* 0x00007610ff477816 */ /* 0x000fe20000000035 */
[----:B------:R-:W-:Y:S02]  /*4620*/  FADD.FTZ R64, R225, R64 ;  /* 0x00000040e1407221 */ /* 0x000fe40000010000 */
[----:B------:R-:W-:-:S02]  /*4630*/  FMUL.FTZ R67, R144, R69 ;  /* 0x0000004590437220 */ /* 0x000fc40000410000 */
[----:B------:R-:W-:Y:S02]  /*4640*/  FADD.FTZ R65, R224, R65 ;  /* 0x00000041e0417221 */ /* 0x000fe40000010000 */
[----:B------:R-:W-:Y:S02]  /*4650*/  FMUL.FTZ R66, R134, R64 ;  /* 0x0000004086427220 */ /* 0x000fe40000410000 */
[----:B------:R-:W-:Y:S02]  /*4660*/  FFMA.FTZ R70, R145, R68, -R67 ;  /* 0x0000004491467223 */ /* 0x000fe40000010843 */
[----:B------:R-:W-:Y:S01]  /*4670*/  FFMA.FTZ R67, R133, R65, R66 ;  /* 0x0000004185437223 */ /* 0x000fe20000010042 */
[----:B------:R-:W-:Y:S01]  /*4680*/  PRMT R66, RZ, 0x7610, R52 ;  /* 0x00007610ff427816 */ /* 0x000fe20000000034 */
[C---:B------:R-:W-:Y:S02]  /*4690*/  FMUL.FTZ R228, R40.reuse, R169 ;  /* 0x000000a928e47220 */ /* 0x040fe40000410000 */
[----:B------:R-:W-:-:S02]  /*46a0*/  FMUL.FTZ R229, R40, R167 ;  /* 0x000000a728e57220 */ /* 0x000fc40000410000 */
[----:B------:R-:W-:Y:S02]  /*46b0*/  FMUL.FTZ R65, R134, R65 ;  /* 0x0000004186417220 */ /* 0x000fe40000410000 */
[C---:B------:R-:W-:Y:S02]  /*46c0*/  FMUL.FTZ R228, R66.reuse, R228 ;  /* 0x000000e442e47220 */ /* 0x040fe40000410000 */
[----:B------:R-:W-:Y:S02]  /*46d0*/  FMUL.FTZ R229, R66, R229 ;  /* 0x000000e542e57220 */ /* 0x000fe40000410000 */
[----:B------:R-:W-:Y:S02]  /*46e0*/  FFMA.FTZ R64, R133, R64, -R65 ;  /* 0x0000004085407223 */ /* 0x000fe40000010841 */
[----:B------:R-:W-:Y:S02]  /*46f0*/  FADD.FTZ R67, R228, R67 ;  /* 0x00000043e4437221 */ /* 0x000fe40000010000 */
[----:B------:R-:W-:-:S02]  /*4700*/  FADD.FTZ R64, R229, R64 ;  /* 0x00000040e5407221 */ /* 0x000fc40000010000 */
[----:B------:R-:W-:Y:S02]  /*4710*/  FMUL.FTZ R65, R148, R67 ;  /* 0x0000004394417220 */ /* 0x000fe40000410000 */
[----:B------:R-:W-:Y:S02]  /*4720*/  FMUL.FTZ R233, R37, R168 ;  /* 0x000000a825e97220 */ /* 0x000fe40000410000 */
[----:B------:R-:W-:Y:S01]  /*4730*/  FFMA.FTZ R66, R149, R64, -R65 ;  /* 0x0000004095427223 */ /* 0x000fe20000010841 */
[----:B------:R-:W-:Y:S01]  /*4740*/  PRMT R65, RZ, 0x5410, R53 ;  /* 0x00005410ff417816 */ /* 0x000fe20000000035 */
[----:B------:R-:W-:Y:S02]  /*4750*/  FMUL.FTZ R68, R144, R68 ;  /* 0x0000004490447220 */ /* 0x000fe40000410000 */
[----:B------:R-:W-:Y:S02]  /*4760*/  FMUL.FTZ R232, R37, R170 ;  /* 0x000000aa25e87220 */ /* 0x000fe40000410000 */
[----:B------:R-:W-:-:S02]  /*4770*/  FMUL.FTZ R64, R148, R64 ;  /* 0x0000004094407220 */ /* 0x000fc40000410000 */
[----:B------:R-:W-:Y:S02]  /*4780*/  FMUL.FTZ R233, R65, R233 ;  /* 0x000000e941e97220 */ /* 0x000fe40000410000 */
[----:B------:R-:W-:Y:S02]  /*4790*/  FFMA.FTZ R68, R145, R69, R68 ;  /* 0x0000004591447223 */ /* 0x000fe40000010044 */
[----:B------:R-:W-:Y:S02]  /*47a0*/  FMUL.FTZ R232, R65, R232 ;  /* 0x000000e841e87220 */ /* 0x000fe40000410000 */
[----:B------:R-:W-:Y:S02]  /*47b0*/  FFMA.FTZ R67, R149, R67, R64 ;  /* 0x0000004395437223 */ /* 0x000fe40000010040 */
[----:B------:R-:W-:Y:S02]  /*47c0*/  FADD.FTZ R66, R233, R66 ;  /* 0x00000042e9427221 */ /* 0x000fe40000010000 */
[----:B------:R-:W-:-:S02]  /*47d0*/  FMUL.FTZ R65, R142, R68 ;  /* 0x000000448e417220 */ /* 0x000fc40000410000 */
[----:B------:R-:W-:Y:S02]  /*47e0*/  FADD.FTZ R67, R232, R67 ;  /* 0x00000043e8437221 */ /* 0x000fe40000010000 */
[----:B------:R-:W-:Y:S02]  /*47f0*/  FMUL.FTZ R64, R146, R66 ;  /* 0x0000004292407220 */ /* 0x000fe40000410000 */
[----:B------:R-:W-:Y:S02]  /*4800*/  FMUL.FTZ R230, R38, R173 ;  /* 0x000000ad26e67220 */ /* 0x000fe40000410000 */
[----:B------:R-:W-:Y:S02]  /*4810*/  FFMA.FTZ R69, R143, R70, -R65 ;  /* 0x000000468f457223 */ /* 0x000fe40000010841 */
[-C--:B------:R-:W-:Y:S02]  /*4820*/  FFMA.FTZ R65, R147, R67.reuse, R64 ;  /* 0x0000004393417223 */ /* 0x080fe40000010040 */
[----:B------:R-:W-:-:S02]  /*4830*/  FMUL.FTZ R67, R146, R67 ;  /* 0x0000004392437220 */ /* 0x000fc40000410000 */
[----:B------:R-:W-:Y:S02]  /*4840*/  FMUL.FTZ R231, R38, R171 ;  /* 0x000000ab26e77220 */ /* 0x000fe40000410000 */
[----:B------:R-:W-:Y:S02]  /*4850*/  FMUL.FTZ R230, R71, R230 ;  /* 0x000000e647e67220 */ /* 0x000fe40000410000 */
[----:B------:R-:W-:Y:S02]  /*4860*/  FMUL.FTZ R70, R142, R70 ;  /* 0x000000468e467220 */ /* 0x000fe40000410000 */
[----:B------:R-:W-:Y:S02]  /*4870*/  FFMA.FTZ R66, R147, R66, -R67 ;  /* 0x0000004293427223 */ /* 0x000fe40000010843 */
[----:B------:R-:W-:Y:S02]  /*4880*/  FMUL.FTZ R231, R71, R231 ;  /* 0x000000e747e77220 */ /* 0x000fe40000410000 */
[----:B------:R-:W-:-:S02]  /*4890*/  FADD.FTZ R67, R230, R65 ;  /* 0x00000041e6437221 */ /* 0x000fc40000010000 */
[----:B------:R-:W-:Y:S02]  /*48a0*/  FFMA.FTZ R70, R143, R68, R70 ;  /* 0x000000448f467223 */ /* 0x000fe40000010046 */
[----:B------:R-:W-:Y:S02]  /*48b0*/  FMUL.FTZ R71, R140, R69 ;  /* 0x000000458c477220 */ /* 0x000fe40000410000 */
[----:B------:R-:W-:Y:S02]  /*48c0*/  FADD.FTZ R65, R231, R66 ;  /* 0x00000042e7417221 */ /* 0x000fe40000010000 */
[----:B------:R-:W-:Y:S02]  /*48d0*/  FMUL.FTZ R68, R144, R67 ;  /* 0x0000004390447220 */ /* 0x000fe40000410000 */
[-C--:B------:R-:W-:Y:S02]  /*48e0*/  FMUL.FTZ R64, R140, R70.reuse ;  /* 0x000000468c407220 */ /* 0x080fe40000410000 */
[----:B------:R-:W-:Y:S01]  /*48f0*/  FFMA.FTZ R66, R141, R70, R71 ;  /* 0x000000468d427223 */ /* 0x000fe20000010047 */
[----:B------:R-:W-:Y:S01]  /*4900*/  PRMT R71, RZ, 0x5410, R95 ;  /* 0x00005410ff477816 */ /* 0x000fe2000000005f */
[----:B------:R-:W-:-:S02]  /*4910*/  FFMA.FTZ R68, R145, R65, -R68 ;  /* 0x0000004191447223 */ /* 0x000fc40000010844 */
[----:B------:R-:W-:Y:S01]  /*4920*/  FMUL.FTZ R70, R144, R65 ;  /* 0x0000004190467220 */ /* 0x000fe20000410000 */
[----:B------:R-:W-:Y:S01]  /*4930*/  PRMT R65, RZ, 0x5410, R54 ;  /* 0x00005410ff417816 */ /* 0x000fe20000000036 */
[C---:B------:R-:W-:Y:S02]  /*4940*/  FMUL.FTZ R235, R35.reuse, R172 ;  /* 0x000000ac23eb7220 */ /* 0x040fe40000410000 */
[----:B------:R-:W-:Y:S02]  /*4950*/  FMUL.FTZ R234, R35, R174 ;  /* 0x000000ae23ea7220 */ /* 0x000fe40000410000 */
[----:B------:R-:W-:Y:S02]  /*4960*/  FFMA.FTZ R67, R145, R67, R70 ;  /* 0x0000004391437223 */ /* 0x000fe40000010046 */
[C---:B------:R-:W-:Y:S02]  /*4970*/  FMUL.FTZ R235, R65.reuse, R235 ;  /* 0x000000eb41eb7220 */ /* 0x040fe40000410000 */
[----:B------:R-:W-:-:S02]  /*4980*/  FMUL.FTZ R234, R65, R234 ;  /* 0x000000ea41ea7220 */ /* 0x000fc40000410000 */
[----:B------:R-:W-:Y:S02]  /*4990*/  FADD.FTZ R68, R235, R68 ;  /* 0x00000044eb447221 */ /* 0x000fe40000010000 */
[----:B------:R-:W-:Y:S02]  /*49a0*/  FADD.FTZ R67, R234, R67 ;  /* 0x00000043ea437221 */ /* 0x000fe40000010000 */
[----:B------:R-:W-:Y:S01]  /*49b0*/  FFMA.FTZ R64, R141, R69, -R64 ;  /* 0x000000458d407223 */ /* 0x000fe20000010840 */
[----:B------:R-:W-:Y:S01]  /*49c0*/  PRMT R69, RZ, 0x7610, R54 ;  /* 0x00007610ff457816 */ /* 0x000fe20000000036 */
[C---:B------:R-:W-:Y:S02]  /*49d0*/  FMUL.FTZ R227, R36.reuse, R175 ;  /* 0x000000af24e37220 */ /* 0x040fe40000410000 */
[----:B------:R-:W-:Y:S02]  /*49e0*/  FMUL.FTZ R226, R36, R177 ;  /* 0x000000b124e27220 */ /* 0x000fe40000410000 */
[----:B------:R-:W-:-:S02]  /*49f0*/  FMUL.FTZ R65, R142, R67 ;  /* 0x000000438e417220 */ /* 0x000fc40000410000 */
[----:B------:R-:W-:Y:S02]  /*4a00*/  FMUL.FTZ R70, R142, R68 ;  /* 0x000000448e467220 */ /* 0x000fe40000410000 */
[C---:B------:R-:W-:Y:S02]  /*4a10*/  FMUL.FTZ R227, R69.reuse, R227 ;  /* 0x000000e345e37220 */ /* 0x040fe40000410000 */
[----:B------:R-:W-:Y:S01]  /*4a20*/  FMUL.FTZ R226, R69, R226 ;  /* 0x000000e245e27220 */ /* 0x000fe20000410000 */
[----:B------:R-:W-:Y:S01]  /*4a30*/  PRMT R69, RZ, 0x5410, R55 ;  /* 0x00005410ff457816 */ /* 0x000fe20000000037 */
[C---:B------:R-:W-:Y:S02]  /*4a40*/  FFMA.FTZ R68, R143.reuse, R68, -R65 ;  /* 0x000000448f447223 */ /* 0x040fe40000010841 */
[----:B------:R-:W-:Y:S02]  /*4a50*/  FFMA.FTZ R67, R143, R67, R70 ;  /* 0x000000438f437223 */ /* 0x000fe40000010046 */
[----:B------:R-:W-:-:S02]  /*4a60*/  FADD.FTZ R68, R227, R68 ;  /* 0x00000044e3447221 */ /* 0x000fc40000010000 */
[----:B------:R-:W-:Y:S02]  /*4a70*/  FADD.FTZ R67, R226, R67 ;  /* 0x00000043e2437221 */ /* 0x000fe40000010000 */
[C---:B------:R-:W-:Y:S02]  /*4a80*/  FMUL.FTZ R217, R33.reuse, R176 ;  /* 0x000000b021d97220 */ /* 0x040fe40000410000 */
[----:B------:R-:W-:Y:S02]  /*4a90*/  FMUL.FTZ R216, R33, R178 ;  /* 0x000000b221d87220 */ /* 0x000fe40000410000 */
[C---:B------:R-:W-:Y:S02]  /*4aa0*/  FMUL.FTZ R65, R140.reuse, R67 ;  /* 0x000000438c417220 */ /* 0x040fe40000410000 */
[----:B------:R-:W-:Y:S02]  /*4ab0*/  FMUL.FTZ R70, R140, R68 ;  /* 0x000000448c467220 */ /* 0x000fe40000410000 */
[----:B------:R-:W-:-:S02]  /*4ac0*/  FMUL.FTZ R217, R69, R217 ;  /* 0x000000d945d97220 */ /* 0x000fc40000410000 */
[----:B------:R-:W-:Y:S01]  /*4ad0*/  FMUL.FTZ R216, R69, R216 ;  /* 0x000000d845d87220 */ /* 0x000fe20000410000 */
[----:B------:R-:W-:Y:S01]  /*4ae0*/  PRMT R69, RZ, 0x7610, R55 ;  /* 0x00007610ff457816 */ /* 0x000fe20000000037 */
[C---:B------:R-:W-:Y:S02]  /*4af0*/  FFMA.FTZ R68, R141.reuse, R68, -R65 ;  /* 0x000000448d447223 */ /* 0x040fe40000010841 */
[----:B------:R-:W-:Y:S02]  /*4b00*/  FFMA.FTZ R67, R141, R67, R70 ;  /* 0x000000438d437223 */ /* 0x000fe40000010046 */
[----:B------:R-:W-:Y:S02]  /*4b10*/  FADD.FTZ R68, R217, R68 ;  /* 0x00000044d9447221 */ /* 0x000fe40000010000 */
[----:B------:R-:W-:Y:S02]  /*4b20*/  FADD.FTZ R70, R216, R67 ;  /* 0x00000043d8467221 */ /* 0x000fe40000010000 */
[----:B------:R-:W-:-:S02]  /*4b30*/  FMUL.FTZ R67, R137, R68 ;  /* 0x0000004489437220 */ /* 0x000fc40000410000 */
[----:B------:R-:W-:Y:S02]  /*4b40*/  FMUL.FTZ R65, R137, R70 ;  /* 0x0000004689417220 */ /* 0x000fe40000410000 */
[C---:B------:R-:W-:Y:S02]  /*4b50*/  FMUL.FTZ R221, R34.reuse, R179 ;  /* 0x000000b322dd7220 */ /* 0x040fe40000410000 */
[----:B------:R-:W-:Y:S02]  /*4b60*/  FMUL.FTZ R220, R34, R181 ;  /* 0x000000b522dc7220 */ /* 0x000fe40000410000 */
[C---:B------:R-:W-:Y:S01]  /*4b70*/  FFMA.FTZ R182, R139.reuse, R68, -R65 ;  /* 0x000000448bb67223 */ /* 0x040fe20000010841 */
[----:B------:R-:W-:Y:S01]  /*4b80*/  PRMT R68, RZ, 0x7610, R93 ;  /* 0x00007610ff447816 */ /* 0x000fe2000000005d */
[----:B------:R-:W-:Y:S01]  /*4b90*/  FFMA.FTZ R185, R139, R70, R67 ;  /* 0x000000468bb97223 */ /* 0x000fe20000010043 */
[----:B------:R-:W-:Y:S01]  /*4ba0*/  PRMT R70, RZ, 0x7610, R91 ;  /* 0x00007610ff467816 */ /* 0x000fe2000000005b */
[----:B------:R-:W-:-:S02]  /*4bb0*/  FMUL.FTZ R65, R137, R64 ;  /* 0x0000004089417220 */ /* 0x000fc40000410000 */
[----:B------:R-:W-:Y:S02]  /*4bc0*/  FMUL.FTZ R67, R137, R66 ;  /* 0x0000004289437220 */ /* 0x000fe40000410000 */
[C---:B------:R-:W-:Y:S02]  /*4bd0*/  FMUL.FTZ R221, R69.reuse, R221 ;  /* 0x000000dd45dd7220 */ /* 0x040fe40000410000 */
[----:B------:R-:W-:Y:S01]  /*4be0*/  FMUL.FTZ R220, R69, R220 ;  /* 0x000000dc45dc7220 */ /* 0x000fe20000410000 */
[----:B------:R-:W-:Y:S01]  /*4bf0*/  PRMT R69, RZ, 0x7610, R95 ;  /* 0x00007610ff457816 */ /* 0x000fe2000000005f */
[C---:B------:R-:W-:Y:S02]  /*4c00*/  FFMA.FTZ R65, R139.reuse, R66, R65 ;  /* 0x000000428b417223 */ /* 0x040fe40000010041 */
[----:B------:R-:W-:Y:S02]  /*4c10*/  FFMA.FTZ R64, R139, R64, -R67 ;  /* 0x000000408b407223 */ /* 0x000fe40000010843 */
[----:B------:R-:W-:-:S02]  /*4c20*/  FADD.FTZ R67, R220, R185 ;  /* 0x000000b9dc437221 */ /* 0x000fc40000010000 */
[----:B------:R-:W-:Y:S01]  /*4c30*/  FADD.FTZ R66, R221, R182 ;  /* 0x000000b6dd427221 */ /* 0x000fe20000010000 */
[----:B------:R-:W-:Y:S05]  /*4c40*/  @P0 BRA `(.L_x_3620) ;  /* 0x000000c000000947 */ /* 0x000fea0003800000 */
[----:B01----:R-:W-:Y:S01]  /*4c50*/  ULDC UR37, c[0x0][0x174] ;  /* 0x00005d0000257ab9 */ /* 0x003fe20000000800 */
[----:B------:R-:W-:Y:S01]  /*4c60*/  MOV R85, RZ ;  /* 0x000000ff00557202 */ /* 0x000fe20000000f00 */
        /* <DEDUP_REMOVED lines=10> */
.L_x_3620:
[----:B01----:R-:W-:Y:S05]  /*4d10*/  BSYNC B0 ;  /* 0x0000000000007941 */ /* 0x003fea0003800000 */
.L_x_3619:
[----:B------:R-:W-:Y:S01]  /*4d20*/  ISETP.GT.U32.AND P0, PT, R112, 0x1f, PT ;  /* 0x0000001f7000780c */ /* 0x000fe20003f04070 */
[----:B------:R0:W-:Y:S01]  /*4d30*/  STS.128 [R86.X16+0xc670], R64 ;  /* 0x00c6704056007388 */ /* 0x0001e2000000cc00 */
[----:B------:R-:W-:Y:S01]  /*4d40*/  BSSY B0, `(.L_x_3621) ;  /* 0x00000f2000007945 */ /* 0x000fe20003800000 */
[----:B------:R-:W-:Y:S02]  /*4d50*/  FMUL.FTZ R186, R8, R183 ;  /* 0x000000b708ba7220 */ /* 0x000fe40000410000 */
[C---:B------:R-:W-:Y:S02]  /*4d60*/  FMUL.FTZ R203, R16.reuse, R203 ;  /* 0x000000cb10cb7220 */ /* 0x040fe40000410000 */
[----:B------:R-:W-:Y:S02]  /*4d70*/  FMUL.FTZ R202, R16, R77 ;  /* 0x0000004d10ca7220 */ /* 0x000fe40000410000 */
[C---:B------:R-:W-:Y:S02]  /*4d80*/  FMUL.FTZ R201, R15.reuse, R72 ;  /* 0x000000480fc97220 */ /* 0x040fe40000410000 */
[----:B------:R-:W-:-:S02]  /*4d90*/  FMUL.FTZ R200, R15, R200 ;  /* 0x000000c80fc87220 */ /* 0x000fc40000410000 */
[C---:B------:R-:W-:Y:S02]  /*4da0*/  FMUL.FTZ R199, R14.reuse, R199 ;  /* 0x000000c70ec77220 */ /* 0x040fe40000410000 */
        /* <DEDUP_REMOVED lines=65> */
.L_x_3727:
        /* <DEDUP_REMOVED lines=70> */
.L_x_3728:
        /* <DEDUP_REMOVED lines=19> */
[----:B-----5:R-:W-:Y:S05]  /*5750*/  CALL.REL.NOINC `($__internal_88_$__cuda_sm70_shflsync_idx_p) ;  /* 0x0000925000007944 */ /* 0x020fea0003c00000 */
.L_x_3625:
[----:B------:R-:W-:Y:S05]  /*5760*/  BRA.CONV ~URZ, `(.L_x_3626) ;  /* 0x000000637f007947 */ /* 0x000fea000b800000 */
[----:B-1----:R-:W-:Y:S01]  /*5770*/  HFMA2.MMA R65, -RZ, RZ, 0, 1.847743988037109375e-06 ;  /* 0x0000001fff417435 */ /* 0x002fe200000001ff */
[----:B0-----:R-:W-:Y:S02]  /*5780*/  MOV R68, R73 ;  /* 0x0000004900447202 */ /* 0x001fe40000000f00 */
[----:B------:R-:W-:Y:S02]  /*5790*/  MOV R67, 0x1f ;  /* 0x0000001f00437802 */ /* 0x000fe40000000f00 */
[----:B------:R-:W-:Y:S02]  /*57a0*/  MOV R64, 0xffffffff ;  /* 0xffffffff00407802 */ /* 0x000fe40000000f00 */
[----:B------:R-:W-:-:S02]  /*57b0*/  MOV R66, 0x57d0 ;  /* 0x000057d000427802 */ /* 0x000fc40000000f00 */
[----:B-----5:R-:W-:Y:S05]  /*57c0*/  CALL.REL.NOINC `($__internal_88_$__cuda_sm70_shflsync_idx_p) ;  /* 0x000091e000007944 */ /* 0x020fea0003c00000 */
.L_x_3626:
[----:B------:R-:W-:Y:S05]  /*57d0*/  BRA.CONV ~URZ, `(.L_x_3627) ;  /* 0x000000637f007947 */ /* 0x000fea000b800000 */
[----:B-1----:R-:W-:Y:S01]  /*57e0*/  HFMA2.MMA R65, -RZ, RZ, 0, 1.847743988037109375e-06 ;  /* 0x0000001fff417435 */ /* 0x002fe200000001ff */
[----:B0-----:R-:W-:-:S02]  /*57f0*/  MOV R68, R69 ;  /* 0x0000004500447202 */ /* 0x001fc40000000f00 */
[----:B------:R-:W-:Y:S02]  /*5800*/  MOV R67, 0x1f ;  /* 0x0000001f00437802 */ /* 0x000fe40000000f00 */
[----:B------:R-:W-:Y:S02]  /*5810*/  MOV R64, 0xffffffff ;  /* 0xffffffff00407802 */ /* 0x000fe40000000f00 */
[----:B------:R-:W-:Y:S02]  /*5820*/  MOV R66, 0x5840 ;  /* 0x0000584000427802 */ /* 0x000fe40000000f00 */
[----:B-----5:R-:W-:Y:S05]  /*5830*/  CALL.REL.NOINC `($__internal_88_$__cuda_sm70_shflsync_idx_p) ;  /* 0x0000917000007944 */ /* 0x020fea0003c00000 */
.L_x_3627:
[----:B------:R-:W-:Y:S05]  /*5840*/  BRA.CONV ~URZ, `(.L_x_3628) ;  /* 0x000000637f007947 */ /* 0x000fea000b800000 */
[----:B-1----:R-:W-:Y:S01]  /*5850*/  HFMA2.MMA R65, -RZ, RZ, 0, 1.847743988037109375e-06 ;  /* 0x0000001fff417435 */ /* 0x002fe200000001ff */
[----:B0-----:R-:W-:Y:S02]  /*5860*/  MOV R68, R72 ;  /* 0x0000004800447202 */ /* 0x001fe40000000f00 */
[----:B------:R-:W-:Y:S02]  /*5870*/  MOV R67, 0x1f ;  /* 0x0000001f00437802 */ /* 0x000fe40000000f00 */
[----:B------:R-:W-:Y:S02]  /*5880*/  MOV R64, 0xffffffff ;  /* 0xffffffff00407802 */ /* 0x000fe40000000f00 */
[----:B------:R-:W-:-:S02]  /*5890*/  MOV R66, 0x58b0 ;  /* 0x000058b000427802 */ /* 0x000fc40000000f00 */
[----:B-----5:R-:W-:Y:S05]  /*58a0*/  CALL.REL.NOINC `($__internal_88_$__cuda_sm70_shflsync_idx_p) ;  /* 0x0000910000007944 */ /* 0x020fea0003c00000 */
.L_x_3628:
        /* <DEDUP_REMOVED lines=9> */
.L_x_3729:
        /* <DEDUP_REMOVED lines=50> */
.L_x_3622:
[----:B0-----:R-:W-:Y:S05]  /*5c60*/  BSYNC B0 ;  /* 0x0000000000007941 */ /* 0x001fea0003800000 */
.L_x_3621:
[----:B------:R-:W-:Y:S01]  /*5c70*/  WARPSYNC 0xffffffff ;  /* 0xffffffff00007948 */ /* 0x000fe20003800000 */
[----:B------:R-:W-:Y:S02]  /*5c80*/  LOP3.LUT P0, RZ, R112, 0x1f, RZ, 0xc0, !PT ;  /* 0x0000001f70ff7812 */ /* 0x000fe4000780c0ff */
[----:B-----5:R-:W-:Y:S01]  /*5c90*/  MOV R61, UR26 ;  /* 0x0000001a003d7c02 */ /* 0x020fe20008000f00 */
[----:B------:R-:W-:Y:S01]  /*5ca0*/  BAR.SYNC.DEFER_BLOCKING 0x0 ;  /* 0x0000000000007b1d */ /* 0x000fe20000010000 */
[CC--:B------:R-:W-:Y:S01]  /*5cb0*/  FMUL.FTZ R60, R137.reuse, R85.reuse ;  /* 0x00000055893c7220 */ /* 0x0c0fe20000410000 */
[----:B------:R-:W-:Y:S01]  /*5cc0*/  USHF.L.U32 UR48, UR7, 0x4, URZ ;  /* 0x0000000407307899 */ /* 0x000fe2000800063f */
[----:B------:R-:W-:Y:S01]  /*5cd0*/  FMUL.FTZ R62, R137, -R84 ;  /* 0x80000054893e7220 */ /* 0x000fe20000410000 */
[----:B------:R-:W-:Y:S01]  /*5ce0*/  ISETP.GE.OR P0, PT, R61, c[0x0][0x174], P0 ;  /* 0x00005d003d007a0c */ /* 0x000fe20000706670 */
[-C--:B------:R-:W-:Y:S01]  /*5cf0*/  FMUL.FTZ R63, R139, R88.reuse ;  /* 0x000000588b3f7220 */ /* 0x080fe20000410000 */
[----:B------:R-:W-:Y:S01]  /*5d00*/  BSSY B0, `(.L_x_3630) ;  /* 0x00001d8000007945 */ /* 0x000fe20003800000 */
[----:B------:R-:W-:Y:S02]  /*5d10*/  FMUL.FTZ R61, R137, R88 ;  /* 0x00000058893d7220 */ /* 0x000fe40000410000 */
[----:B------:R-:W-:-:S02]  /*5d20*/  FFMA.FTZ R62, R139, -R85, R62 ;  /* 0x800000558b3e7223 */ /* 0x000fc4000001003e */
[----:B------:R-:W-:Y:S02]  /*5d30*/  FFMA.FTZ R60, R139, R84, -R60 ;  /* 0x000000548b3c7223 */ /* 0x000fe4000001083c */
[-C--:B---3--:R-:W-:Y:S02]  /*5d40*/  FFMA.FTZ R66, -R137, R90.reuse, -R63 ;  /* 0x0000005a89427223 */ /* 0x088fe4000001093f */
[----:B------:R-:W-:Y:S02]  /*5d50*/  FFMA.FTZ R64, R139, R90, -R61 ;  /* 0x0000005a8b407223 */ /* 0x000fe4000001083d */
[C---:B------:R-:W-:Y:S02]  /*5d60*/  FMUL.FTZ R61, R140.reuse, -R62 ;  /* 0x8000003e8c3d7220 */ /* 0x040fe40000410000 */
[----:B------:R-:W-:Y:S02]  /*5d70*/  FMUL.FTZ R63, R140, -R60 ;  /* 0x8000003c8c3f7220 */ /* 0x000fe40000410000 */
[----:B------:R-:W-:-:S02]  /*5d80*/  FADD.FTZ R66, -R87, R66 ;  /* 0x0000004257427221 */ /* 0x000fc40000010100 */
[C---:B------:R-:W-:Y:S02]  /*5d90*/  FFMA.FTZ R61, R141.reuse, R60, -R61 ;  /* 0x0000003c8d3d7223 */ /* 0x040fe4000001083d */
[----:B------:R-:W-:Y:S02]  /*5da0*/  FFMA.FTZ R63, R141, R62, R63 ;  /* 0x0000003e8d3f7223 */ /* 0x000fe4000001003f */
[----:B------:R-:W-:Y:S02]  /*5db0*/  FADD.FTZ R64, R89, R64 ;  /* 0x0000004059407221 */ /* 0x000fe40000010000 */
[----:B------:R-:W-:Y:S02]  /*5dc0*/  FMUL.FTZ R60, R140, -R66 ;  /* 0x800000428c3c7220 */ /* 0x000fe40000410000 */
[C---:B------:R-:W-:Y:S02]  /*5dd0*/  FMUL.FTZ R70, R142.reuse, -R61 ;  /* 0x8000003d8e467220 */ /* 0x040fe40000410000 */
[----:B------:R-:W-:-:S02]  /*5de0*/  FMUL.FTZ R68, R142, -R63 ;  /* 0x8000003f8e447220 */ /* 0x000fc40000410000 */
[-C--:B------:R-:W-:Y:S02]  /*5df0*/  FMUL.FTZ R62, R140, -R64.reuse ;  /* 0x800000408c3e7220 */ /* 0x080fe40000410000 */
[C---:B------:R-:W-:Y:S02]  /*5e00*/  FFMA.FTZ R70, R143.reuse, R63, R70 ;  /* 0x0000003f8f467223 */ /* 0x040fe40000010046 */
[----:B------:R-:W-:Y:S02]  /*5e10*/  FFMA.FTZ R68, R143, R61, -R68 ;  /* 0x0000003d8f447223 */ /* 0x000fe40000010844 */
[C---:B------:R-:W-:Y:S02]  /*5e20*/  FFMA.FTZ R65, R141.reuse, R64, -R60 ;  /* 0x000000408d417223 */ /* 0x040fe4000001083c */
[----:B------:R-:W0:Y:S01]  /*5e30*/  LDS.64 R60, [R86.X16+0xc678] ;  /* 0x00c67800563c7984 */ /* 0x000e22000000ca00 */
[----:B------:R-:W-:Y:S02]  /*5e40*/  FFMA.FTZ R62, R141, R66, R62 ;  /* 0x000000428d3e7223 */ /* 0x000fe4000001003e */
        /* <DEDUP_REMOVED lines=10> */
[-C--:B------:R-:W-:Y:S02]  /*5ef0*/  FMUL.FTZ R67, R146, -R68.reuse ;  /* 0x8000004492437220 */ /* 0x080fe40000410000 */
[----:B------:R-:W-:Y:S02]  /*5f00*/  FFMA.FTZ R65, R143, R65, -R64 ;  /* 0x000000418f417223 */ /* 0x000fe40000010840 */
[----:B------:R-:W-:-:S02]  /*5f10*/  FFMA.FTZ R66, R147, R68, -R66 ;  /* 0x0000004493427223 */ /* 0x000fc40000010842 */
[----:B------:R-:W-:Y:S02]  /*5f20*/  FADD.FTZ R62, -R93, R62 ;  /* 0x0000003e5d3e7221 */ /* 0x000fe40000010100 */
[----:B------:R-:W-:Y:S02]  /*5f30*/  FFMA.FTZ R67, R147, R70, R67 ;  /* 0x0000004693437223 */ /* 0x000fe40000010043 */
[----:B------:R-:W-:Y:S02]  /*5f40*/  FADD.FTZ R65, R94, R65 ;  /* 0x000000415e417221 */ /* 0x000fe40000010000 */
[----:B------:R-:W-:Y:S02]  /*5f50*/  FMUL.FTZ R70, R148, -R66 ;  /* 0x8000004294467220 */ /* 0x000fe40000410000 */
[----:B------:R-:W-:Y:S02]  /*5f60*/  FMUL.FTZ R64, R144, -R62 ;  /* 0x8000003e90407220 */ /* 0x000fe40000410000 */
[----:B------:R-:W-:-:S02]  /*5f70*/  FMUL.FTZ R68, R148, -R67 ;  /* 0x8000004394447220 */ /* 0x000fc40000410000 */
[----:B------:R-:W-:Y:S02]  /*5f80*/  FMUL.FTZ R63, R144, -R65 ;  /* 0x80000041903f7220 */ /* 0x000fe40000410000 */
[----:B------:R-:W-:Y:S02]  /*5f90*/  FFMA.FTZ R70, R149, R67, R70 ;  /* 0x0000004395467223 */ /* 0x000fe40000010046 */
[----:B------:R-:W-:Y:S02]  /*5fa0*/  FFMA.FTZ R65, R145, R65, -R64 ;  /* 0x0000004191417223 */ /* 0x000fe40000010840 */
[----:B------:R-:W-:Y:S02]  /*5fb0*/  FFMA.FTZ R68, R149, R66, -R68 ;  /* 0x0000004295447223 */ /* 0x000fe40000010844 */
[----:B------:R-:W-:Y:S02]  /*5fc0*/  FFMA.FTZ R62, R145, R62, R63 ;  /* 0x0000003e913e7223 */ /* 0x000fe4000001003f */
[----:B------:R-:W-:-:S02]  /*5fd0*/  FMUL.FTZ R63, R134, -R70 ;  /* 0x80000046863f7220 */ /* 0x000fc40000410000 */
[----:B------:R-:W-:Y:S02]  /*5fe0*/  FADD.FTZ R65, R180, R65 ;  /* 0x00000041b4417221 */ /* 0x000fe40000010000 */
[-C--:B------:R-:W-:Y:S02]  /*5ff0*/  FMUL.FTZ R64, R134, -R68.reuse ;  /* 0x8000004486407220 */ /* 0x080fe40000410000 */
[----:B------:R-:W-:Y:S02]  /*6000*/  FFMA.FTZ R68, R133, R68, -R63 ;  /* 0x0000004485447223 */ /* 0x000fe4000001083f */
[----:B------:R-:W-:Y:S02]  /*6010*/  FADD.FTZ R62, -R95, R62 ;  /* 0x0000003e5f3e7221 */ /* 0x000fe40000010100 */
[----:B------:R-:W-:Y:S02]  /*6020*/  FMUL.FTZ R63, R146, -R65 ;  /* 0x80000041923f7220 */ /* 0x000fe40000410000 */
[----:B------:R-:W-:-:S02]  /*6030*/  FFMA.FTZ R70, R133, R70, R64 ;  /* 0x0000004685467223 */ /* 0x000fc40000010040 */
[-C--:B------:R-:W-:Y:S02]  /*6040*/  FFMA.FTZ R63, R147, R62.reuse, R63 ;  /* 0x0000003e933f7223 */ /* 0x080fe4000001003f */
[----:B------:R-:W-:Y:S02]  /*6050*/  FMUL.FTZ R64, R146, -R62 ;  /* 0x8000003e92407220 */ /* 0x000fe40000410000 */
[----:B------:R-:W-:Y:S02]  /*6060*/  FADD.FTZ R62, -R182, R63 ;  /* 0x0000003fb63e7221 */ /* 0x000fe40000010100 */
[C---:B0-----:R-:W-:Y:S02]  /*6070*/  FMUL.FTZ R63, R115.reuse, R61 ;  /* 0x0000003d733f7220 */ /* 0x041fe40000410000 */
[-C--:B------:R-:W-:Y:S02]  /*6080*/  FMUL.FTZ R115, R115, R60.reuse ;  /* 0x0000003c73737220 */ /* 0x080fe40000410000 */
[----:B------:R-:W-:-:S02]  /*6090*/  FFMA.FTZ R60, R114, R60, -R63 ;  /* 0x0000003c723c7223 */ /* 0x000fc4000001083f */
[----:B------:R-:W-:Y:S02]  /*60a0*/  FFMA.FTZ R115, R114, R61, R115 ;  /* 0x0000003d72737223 */ /* 0x000fe40000010073 */
[----:B------:R-:W-:Y:S02]  /*60b0*/  FFMA.FTZ R64, R147, R65, -R64 ;  /* 0x0000004193407223 */ /* 0x000fe40000010840 */
[----:B------:R-:W-:Y:S02]  /*60c0*/  FMUL.FTZ R66, R132, -R70 ;  /* 0x8000004684427220 */ /* 0x000fe40000410000 */
[----:B------:R-:W-:Y:S02]  /*60d0*/  FADD.FTZ R205, R205, R60 ;  /* 0x0000003ccdcd7221 */ /* 0x000fe40000010000 */
[----:B------:R-:W-:Y:S02]  /*60e0*/  FADD.FTZ R115, R204, R115 ;  /* 0x00000073cc737221 */ /* 0x000fe40000010000 */
[----:B------:R-:W-:-:S02]  /*60f0*/  FADD.FTZ R64, R183, R64 ;  /* 0x00000040b7407221 */ /* 0x000fc40000010000 */
[-C--:B------:R-:W-:Y:S02]  /*6100*/  FMUL.FTZ R67, R132, -R68.reuse ;  /* 0x8000004484437220 */ /* 0x080fe40000410000 */
[----:B------:R-:W-:Y:S02]  /*6110*/  FFMA.FTZ R68, R131, R68, -R66 ;  /* 0x0000004483447223 */ /* 0x000fe40000010842 */
[C---:B------:R-:W-:Y:S02]  /*6120*/  FMUL.FTZ R61, R135.reuse, R205 ;  /* 0x000000cd873d7220 */ /* 0x040fe40000410000 */
[-C--:B------:R-:W-:Y:S02]  /*6130*/  FMUL.FTZ R60, R135, R115.reuse ;  /* 0x00000073873c7220 */ /* 0x080fe40000410000 */
[----:B------:R-:W-:Y:S02]  /*6140*/  FMUL.FTZ R66, R148, -R64 ;  /* 0x8000004094427220 */ /* 0x000fe40000410000 */
[----:B------:R-:W-:-:S02]  /*6150*/  FFMA.FTZ R61, R136, R115, R61 ;  /* 0x00000073883d7223 */ /* 0x000fc4000001003d */
[----:B------:R-:W-:Y:S02]  /*6160*/  FFMA.FTZ R60, R136, R205, -R60 ;  /* 0x000000cd883c7223 */ /* 0x000fe4000001083c */
[----:B------:R-:W-:Y:S02]  /*6170*/  FFMA.FTZ R67, R131, R70, R67 ;  /* 0x0000004683437223 */ /* 0x000fe40000010043 */
[----:B------:R-:W-:Y:S02]  /*6180*/  FFMA.FTZ R63, R149, R62, R66 ;  /* 0x0000003e953f7223 */ /* 0x000fe40000010042 */
[----:B------:R-:W-:Y:S02]  /*6190*/  FMUL.FTZ R66, R130, -R68 ;  /* 0x8000004482427220 */ /* 0x000fe40000410000 */
[----:B------:R-:W-:Y:S02]  /*61a0*/  FMUL.FTZ R65, R148, -R62 ;  /* 0x8000003e94417220 */ /* 0x000fe40000410000 */
[----:B------:R-:W-:-:S02]  /*61b0*/  FADD.FTZ R206, R206, R61 ;  /* 0x0000003dcece7221 */ /* 0x000fc40000010000 */
[----:B------:R-:W-:Y:S02]  /*61c0*/  FADD.FTZ R114, R207, R60 ;  /* 0x0000003ccf727221 */ /* 0x000fe40000010000 */
[-C--:B------:R-:W-:Y:S02]  /*61d0*/  FMUL.FTZ R62, R130, -R67.reuse ;  /* 0x80000043823e7220 */ /* 0x080fe40000410000 */
[----:B------:R-:W-:Y:S02]  /*61e0*/  FFMA.FTZ R66, R129, R67, R66 ;  /* 0x0000004381427223 */ /* 0x000fe40000010042 */
[C---:B------:R-:W-:Y:S02]  /*61f0*/  FMUL.FTZ R60, R120.reuse, R206 ;  /* 0x000000ce783c7220 */ /* 0x040fe40000410000 */
[----:B------:R-:W-:Y:S02]  /*6200*/  FMUL.FTZ R61, R120, R114 ;  /* 0x00000072783d7220 */ /* 0x000fe40000410000 */
[----:B------:R-:W-:-:S02]  /*6210*/  FFMA.FTZ R64, R149, R64, -R65 ;  /* 0x0000004095407223 */ /* 0x000fc40000010841 */
[----:B------:R-:W-:Y:S02]  /*6220*/  FFMA.FTZ R62, R129, R68, -R62 ;  /* 0x00000044813e7223 */ /* 0x000fe4000001083e */
[----:B------:R-:W-:Y:S02]  /*6230*/  FMUL.FTZ R65, R128, -R66 ;  /* 0x8000004280417220 */ /* 0x000fe40000410000 */
[----:B------:R-:W-:Y:S02]  /*6240*/  FADD.FTZ R63, -R184, R63 ;  /* 0x0000003fb83f7221 */ /* 0x000fe40000010100 */
[C---:B------:R-:W-:Y:S02]  /*6250*/  FFMA.FTZ R60, R119.reuse, R114, -R60 ;  /* 0x00000072773c7223 */ /* 0x040fe4000001083c */
[----:B------:R-:W-:Y:S02]  /*6260*/  FFMA.FTZ R61, R119, R206, R61 ;  /* 0x000000ce773d7223 */ /* 0x000fe4000001003d */
[----:B------:R-:W-:-:S02]  /*6270*/  FMUL.FTZ R67, R128, -R62 ;  /* 0x8000003e80437220 */ /* 0x000fc40000410000 */
[----:B------:R-:W-:Y:S02]  /*6280*/  FFMA.FTZ R65, R127, R62, -R65 ;  /* 0x0000003e7f417223 */ /* 0x000fe40000010841 */
[----:B------:R-:W-:Y:S02]  /*6290*/  FADD.FTZ R64, R185, R64 ;  /* 0x00000040b9407221 */ /* 0x000fe40000010000 */
[----:B------:R-:W-:Y:S02]  /*62a0*/  FMUL.FTZ R62, R134, -R63 ;  /* 0x8000003f863e7220 */ /* 0x000fe40000410000 */
[----:B------:R-:W-:Y:S02]  /*62b0*/  FADD.FTZ R211, R211, R60 ;  /* 0x0000003cd3d37221 */ /* 0x000fe40000010000 */
[----:B------:R-:W-:Y:S02]  /*62c0*/  FADD.FTZ R207, R210, R61 ;  /* 0x0000003dd2cf7221 */ /* 0x000fe40000010000 */
[----:B------:R-:W-:-:S02]  /*62d0*/  FFMA.FTZ R67, R127, R66, R67 ;  /* 0x000000427f437223 */ /* 0x000fc40000010043 */
[-C--:B------:R-:W-:Y:S02]  /*62e0*/  FMUL.FTZ R66, R134, -R64.reuse ;  /* 0x8000004086427220 */ /* 0x080fe40000410000 */
        /* <DEDUP_REMOVED lines=12> */
[C---:B------:R-:W-:Y:S02]  /*63b0*/  FFMA.FTZ R60, R123.reuse, R204, -R60 ;  /* 0x000000cc7b3c7223 */ /* 0x040fe4000001083c */
[----:B------:R-:W-:Y:S02]  /*63c0*/  FFMA.FTZ R61, R123, R208, R61 ;  /* 0x000000d07b3d7223 */ /* 0x000fe4000001003d */
[----:B------:R-:W-:Y:S02]  /*63d0*/  FADD.FTZ R64, R187, R64 ;  /* 0x00000040bb407221 */ /* 0x000fe40000010000 */
[-C--:B------:R-:W-:Y:S02]  /*63e0*/  FMUL.FTZ R68, R126, -R65.reuse ;  /* 0x800000417e447220 */ /* 0x080fe40000410000 */
[----:B------:R-:W-:-:S02]  /*63f0*/  FFMA.FTZ R65, R125, R65, -R66 ;  /* 0x000000417d417223 */ /* 0x000fc40000010842 */
[----:B------:R-:W-:Y:S02]  /*6400*/  FMUL.FTZ R62, R132, -R63 ;  /* 0x8000003f843e7220 */ /* 0x000fe40000410000 */
[----:B------:R-:W-:Y:S02]  /*6410*/  FADD.FTZ R213, R213, R60 ;  /* 0x0000003cd5d57221 */ /* 0x000fe40000010000 */
[----:B------:R-:W-:Y:S02]  /*6420*/  FADD.FTZ R209, R212, R61 ;  /* 0x0000003dd4d17221 */ /* 0x000fe40000010000 */
[-C--:B------:R-:W-:Y:S02]  /*6430*/  FMUL.FTZ R66, R132, -R64.reuse ;  /* 0x8000004084427220 */ /* 0x080fe40000410000 */
[----:B------:R-:W-:Y:S02]  /*6440*/  FFMA.FTZ R68, R125, R67, R68 ;  /* 0x000000437d447223 */ /* 0x000fe40000010044 */
[----:B------:R-:W-:-:S02]  /*6450*/  FFMA.FTZ R64, R131, R64, -R62 ;  /* 0x0000004083407223 */ /* 0x000fc4000001083e */
[----:B------:R-:W-:Y:S02]  /*6460*/  FMUL.FTZ R61, R124, -R65 ;  /* 0x800000417c3d7220 */ /* 0x000fe40000410000 */
[C---:B------:R-:W-:Y:S02]  /*6470*/  FMUL.FTZ R62, R126.reuse, R213 ;  /* 0x000000d57e3e7220 */ /* 0x040fe40000410000 */
[----:B------:R-:W-:Y:S02]  /*6480*/  FMUL.FTZ R60, R126, R209 ;  /* 0x000000d17e3c7220 */ /* 0x000fe40000410000 */
[----:B------:R-:W-:Y:S02]  /*6490*/  FFMA.FTZ R63, R131, R63, R66 ;  /* 0x0000003f833f7223 */ /* 0x000fe40000010042 */
[-C--:B------:R-:W-:Y:S02]  /*64a0*/  FMUL.FTZ R66, R124, -R68.reuse ;  /* 0x800000447c427220 */ /* 0x080fe40000410000 */
[----:B------:R-:W-:-:S02]  /*64b0*/  FFMA.FTZ R68, R123, R68, R61 ;  /* 0x000000447b447223 */ /* 0x000fc4000001003d */
[C---:B------:R-:W-:Y:S02]  /*64c0*/  FFMA.FTZ R61, R125.reuse, R209, R62 ;  /* 0x000000d17d3d7223 */ /* 0x040fe4000001003e */
[----:B------:R-:W-:Y:S02]  /*64d0*/  FFMA.FTZ R60, R125, R213, -R60 ;  /* 0x000000d57d3c7223 */ /* 0x000fe4000001083c */
[----:B------:R-:W-:Y:S02]  /*64e0*/  FADD.FTZ R214, R214, R61 ;  /* 0x0000003dd6d67221 */ /* 0x000fe40000010000 */
[----:B------:R-:W-:Y:S02]  /*64f0*/  FADD.FTZ R210, R215, R60 ;  /* 0x0000003cd7d27221 */ /* 0x000fe40000010000 */
[----:B------:R-:W-:Y:S02]  /*6500*/  FFMA.FTZ R66, R123, R65, -R66 ;  /* 0x000000417b427223 */ /* 0x000fe40000010842 */
[----:B------:R-:W-:-:S02]  /*6510*/  FMUL.FTZ R60, R128, R214 ;  /* 0x000000d6803c7220 */ /* 0x000fc40000410000 */
[----:B------:R-:W-:Y:S02]  /*6520*/  FMUL.FTZ R61, R128, R210 ;  /* 0x000000d2803d7220 */ /* 0x000fe40000410000 */
[----:B------:R-:W-:Y:S02]  /*6530*/  FMUL.FTZ R62, R122, -R68 ;  /* 0x800000447a3e7220 */ /* 0x000fe40000410000 */
[----:B------:R-:W-:Y:S02]  /*6540*/  FADD.FTZ R63, -R188, R63 ;  /* 0x0000003fbc3f7221 */ /* 0x000fe40000010100 */
[----:B------:R-:W-:Y:S02]  /*6550*/  FMUL.FTZ R67, R122, -R66 ;  /* 0x800000427a437220 */ /* 0x000fe40000410000 */
[C---:B------:R-:W-:Y:S02]  /*6560*/  FFMA.FTZ R60, R127.reuse, R210, -R60 ;  /* 0x000000d27f3c7223 */ /* 0x040fe4000001083c */
[----:B------:R-:W-:-:S02]  /*6570*/  FFMA.FTZ R61, R127, R214, R61 ;  /* 0x000000d67f3d7223 */ /* 0x000fc4000001003d */
[----:B------:R-:W-:Y:S02]  /*6580*/  FADD.FTZ R64, R189, R64 ;  /* 0x00000040bd407221 */ /* 0x000fe40000010000 */
[C---:B------:R-:W-:Y:S02]  /*6590*/  FFMA.FTZ R65, R121.reuse, R66, -R62 ;  /* 0x0000004279417223 */ /* 0x040fe4000001083e */
[----:B------:R-:W-:Y:S02]  /*65a0*/  FMUL.FTZ R62, R130, -R63 ;  /* 0x8000003f823e7220 */ /* 0x000fe40000410000 */
[----:B------:R-:W-:Y:S02]  /*65b0*/  FFMA.FTZ R67, R121, R68, R67 ;  /* 0x0000004479437223 */ /* 0x000fe40000010043 */
[----:B------:R-:W-:Y:S02]  /*65c0*/  FADD.FTZ R219, R219, R60 ;  /* 0x0000003cdbdb7221 */ /* 0x000fe40000010000 */
[----:B------:R-:W-:-:S02]  /*65d0*/  FADD.FTZ R215, R218, R61 ;  /* 0x0000003ddad77221 */ /* 0x000fc40000010000 */
[CC--:B------:R-:W-:Y:S02]  /*65e0*/  FMUL.FTZ R68, R130.reuse, -R64.reuse ;  /* 0x8000004082447220 */ /* 0x0c0fe40000410000 */
[C---:B------:R-:W-:Y:S02]  /*65f0*/  FFMA.FTZ R66, R129.reuse, R64, -R62 ;  /* 0x0000004081427223 */ /* 0x040fe4000001083e */
[C---:B------:R-:W-:Y:S02]  /*6600*/  FMUL.FTZ R62, R130.reuse, R219 ;  /* 0x000000db823e7220 */ /* 0x040fe40000410000 */
[----:B------:R-:W-:Y:S02]  /*6610*/  FMUL.FTZ R60, R130, R215 ;  /* 0x000000d7823c7220 */ /* 0x000fe40000410000 */
[----:B------:R-:W-:Y:S02]  /*6620*/  FFMA.FTZ R63, R129, R63, R68 ;  /* 0x0000003f813f7223 */ /* 0x000fe40000010044 */
[----:B------:R-:W-:-:S02]  /*6630*/  FMUL.FTZ R64, R120, -R67 ;  /* 0x8000004378407220 */ /* 0x000fc40000410000 */
[----:B------:R-:W-:Y:S02]  /*6640*/  FMUL.FTZ R68, R120, -R65 ;  /* 0x8000004178447220 */ /* 0x000fe40000410000 */
[----:B------:R-:W-:Y:S02]  /*6650*/  FADD.FTZ R66, R191, R66 ;  /* 0x00000042bf427221 */ /* 0x000fe40000010000 */
[C---:B------:R-:W-:Y:S02]  /*6660*/  FFMA.FTZ R61, R129.reuse, R215, R62 ;  /* 0x000000d7813d7223 */ /* 0x040fe4000001003e */
[----:B------:R-:W-:Y:S02]  /*6670*/  FFMA.FTZ R60, R129, R219, -R60 ;  /* 0x000000db813c7223 */ /* 0x000fe4000001083c */
[C---:B------:R-:W-:Y:S02]  /*6680*/  FFMA.FTZ R64, R119.reuse, R65, -R64 ;  /* 0x0000004177407223 */ /* 0x040fe40000010840 */
[----:B------:R-:W-:-:S02]  /*6690*/  FFMA.FTZ R65, R119, R67, R68 ;  /* 0x0000004377417223 */ /* 0x000fc40000010044 */
[----:B------:R-:W-:Y:S02]  /*66a0*/  FADD.FTZ R63, -R190, R63 ;  /* 0x0000003fbe3f7221 */ /* 0x000fe40000010100 */
[----:B------:R-:W-:Y:S02]  /*66b0*/  FMUL.FTZ R68, R128, -R66 ;  /* 0x8000004280447220 */ /* 0x000fe40000410000 */
[----:B------:R-:W-:Y:S02]  /*66c0*/  FADD.FTZ R222, R222, R61 ;  /* 0x0000003ddede7221 */ /* 0x000fe40000010000 */
[----:B------:R-:W-:Y:S02]  /*66d0*/  FADD.FTZ R212, R223, R60 ;  /* 0x0000003cdfd47221 */ /* 0x000fe40000010000 */
[-C--:B------:R-:W-:Y:S02]  /*66e0*/  FMUL.FTZ R62, R128, -R63.reuse ;  /* 0x8000003f803e7220 */ /* 0x080fe40000410000 */
[----:B------:R-:W-:-:S02]  /*66f0*/  FFMA.FTZ R63, R127, R63, R68 ;  /* 0x0000003f7f3f7223 */ /* 0x000fc40000010044 */
[C---:B------:R-:W-:Y:S02]  /*6700*/  FMUL.FTZ R60, R132.reuse, R222 ;  /* 0x000000de843c7220 */ /* 0x040fe40000410000 */
[----:B------:R-:W-:Y:S02]  /*6710*/  FMUL.FTZ R61, R132, R212 ;  /* 0x000000d4843d7220 */ /* 0x000fe40000410000 */
[----:B------:R-:W-:Y:S02]  /*6720*/  FFMA.FTZ R62, R127, R66, -R62 ;  /* 0x000000427f3e7223 */ /* 0x000fe4000001083e */
[----:B------:R-:W-:Y:S02]  /*6730*/  FADD.FTZ R63, -R192, R63 ;  /* 0x0000003fc03f7221 */ /* 0x000fe40000010100 */
[C---:B------:R-:W-:Y:S02]  /*6740*/  FFMA.FTZ R60, R131.reuse, R212, -R60 ;  /* 0x000000d4833c7223 */ /* 0x040fe4000001083c */
[----:B------:R-:W-:-:S02]  /*6750*/  FFMA.FTZ R61, R131, R222, R61 ;  /* 0x000000de833d7223 */ /* 0x000fc4000001003d */
[----:B------:R-:W-:Y:S02]  /*6760*/  FADD.FTZ R66, R193, R62 ;  /* 0x0000003ec1427221 */ /* 0x000fe40000010000 */
[----:B------:R-:W-:Y:S02]  /*6770*/  FMUL.FTZ R67, R126, -R63 ;  /* 0x8000003f7e437220 */ /* 0x000fe40000410000 */
[----:B------:R-:W-:Y:S02]  /*6780*/  FADD.FTZ R225, R225, R60 ;  /* 0x0000003ce1e17221 */ /* 0x000fe40000010000 */
[----:B------:R-:W-:Y:S02]  /*6790*/  FADD.FTZ R223, R224, R61 ;  /* 0x0000003de0df7221 */ /* 0x000fe40000010000 */
[-C--:B------:R-:W-:Y:S02]  /*67a0*/  FMUL.FTZ R68, R126, -R66.reuse ;  /* 0x800000427e447220 */ /* 0x080fe40000410000 */
[----:B------:R-:W-:-:S02]  /*67b0*/  FFMA.FTZ R66, R125, R66, -R67 ;  /* 0x000000427d427223 */ /* 0x000fc40000010843 */
[C---:B------:R-:W-:Y:S02]  /*67c0*/  FMUL.FTZ R62, R134.reuse, R225 ;  /* 0x000000e1863e7220 */ /* 0x040fe40000410000 */
[----:B------:R-:W-:Y:S02]  /*67d0*/  FMUL.FTZ R60, R134, R223 ;  /* 0x000000df863c7220 */ /* 0x000fe40000410000 */
[----:B------:R-:W-:Y:S02]  /*67e0*/  FFMA.FTZ R63, R125, R63, R68 ;  /* 0x0000003f7d3f7223 */ /* 0x000fe40000010044 */
[----:B------:R-:W-:Y:S02]  /*67f0*/  FADD.FTZ R66, R195, R66 ;  /* 0x00000042c3427221 */ /* 0x000fe40000010000 */
[C---:B------:R-:W-:Y:S02]  /*6800*/  FFMA.FTZ R61, R133.reuse, R223, R62 ;  /* 0x000000df853d7223 */ /* 0x040fe4000001003e */
[----:B------:R-:W-:-:S02]  /*6810*/  FFMA.FTZ R60, R133, R225, -R60 ;  /* 0x000000e1853c7223 */ /* 0x000fc4000001083c */
        /* <DEDUP_REMOVED lines=46> */
[----:B------:R-:W-:Y:S02]  /*6b00*/  FMUL.FTZ R68, R142, R235 ;  /* 0x000000eb8e447220 */ /* 0x000fe40000410000 */
[----:B------:R-:W-:Y:S01]  /*6b10*/  FFMA.FTZ R71, R136, R67, R71 ;  /* 0x0000004388477223 */ /* 0x000fe20000010047 */
[----:B------:R-:W0:Y:S01]  /*6b20*/  @!P0 LDS.128 R60, [UR48+0xee80] ;  /* 0x00ee8030ff3c8984 */ /* 0x000e220008000c00 */
[C---:B------:R-:W-:Y:S01]  /*6b30*/  FFMA.FTZ R66, R143.reuse, R235, -R66 ;  /* 0x000000eb8f427223 */ /* 0x040fe20000010842 */
        /* <DEDUP_REMOVED lines=65> */
.L_x_3730:
[----:B------:R-:W-:Y:S05]  /*6f50*/  BRA.DIV ~URZ, `(.L_x_3633) ;  /* 0x00006ba27f007947 */ /* 0x000fea000b800000 */
[----:B------:R2:W3:Y:S04]  /*6f60*/  SHFL.DOWN PT, R67, R75, 0x1, 0x1f ;  /* 0x08201f004b437f89 */ /* 0x0004e800000e0000 */
[----:B------:R2:W4:Y:S04]  /*6f70*/  SHFL.DOWN PT, R68, R74, 0x1, 0x1f ;  /* 0x08201f004a447f89 */ /* 0x00052800000e0000 */
[----:B------:R2:W0:Y:S02]  /*6f80*/  SHFL.DOWN PT, R64, R69, 0x1, 0x1f ;  /* 0x08201f0045407f89 */ /* 0x00042400000e0000 */
.L_x_3731:
        /* <DEDUP_REMOVED lines=15> */
.L_x_3635:
[----:B------:R-:W-:Y:S05]  /*7080*/  BSYNC B1 ;  /* 0x0000000000017941 */ /* 0x000fea0003800000 */
.L_x_3634:
[----:B------:R-:W-:Y:S05]  /*7090*/  BRA.DIV ~URZ, `(.L_x_3636) ;  /* 0x00006bc27f007947 */ /* 0x000fea000b800000 */
[----:B-1----:R0:W1:Y:S04]  /*70a0*/  SHFL.DOWN PT, R66, R76, 0x2, 0x1f ;  /* 0x08401f004c427f89 */ /* 0x00206800000e0000 */
[----:B---3--:R0:W3:Y:S04]  /*70b0*/  SHFL.DOWN PT, R67, R75, 0x2, 0x1f ;  /* 0x08401f004b437f89 */ /* 0x0080e800000e0000 */
[----:B----4-:R0:W4:Y:S04]  /*70c0*/  SHFL.DOWN PT, R68, R74, 0x2, 0x1f ;  /* 0x08401f004a447f89 */ /* 0x01012800000e0000 */
[----:B------:R0:W2:Y:S02]  /*70d0*/  SHFL.DOWN PT, R64, R69, 0x2, 0x1f ;  /* 0x08401f0045407f89 */ /* 0x0000a400000e0000 */
.L_x_3732:
        /* <DEDUP_REMOVED lines=15> */
.L_x_3638:
[----:B------:R-:W-:Y:S05]  /*71d0*/  BSYNC B1 ;  /* 0x0000000000017941 */ /* 0x000fea0003800000 */
.L_x_3637:
[----:B------:R-:W-:Y:S05]  /*71e0*/  BRA.DIV ~URZ, `(.L_x_3639) ;  /* 0x00006c427f007947 */ /* 0x000fea000b800000 */
[----:B-1----:R1:W0:Y:S02]  /*71f0*/  SHFL.DOWN PT, R66, R76, 0x4, 0x1f ;  /* 0x08801f004c427f89 */ /* 0x00222400000e0000 */
.L_x_3733:
[----:B------:R-:W-:Y:S05]  /*7200*/  BRA.DIV ~URZ, `(.L_x_3640) ;  /* 0x00006ca27f007947 */ /* 0x000fea000b800000 */
[----:B---3--:R3:W1:Y:S04]  /*7210*/  SHFL.DOWN PT, R67, R75, 0x4, 0x1f ;  /* 0x08801f004b437f89 */ /* 0x00866800000e0000 */
[----:B----4-:R3:W4:Y:S04]  /*7220*/  SHFL.DOWN PT, R68, R74, 0x4, 0x1f ;  /* 0x08801f004a447f89 */ /* 0x01072800000e0000 */
[----:B--2---:R3:W2:Y:S02]  /*7230*/  SHFL.DOWN PT, R64, R69, 0x4, 0x1f ;  /* 0x08801f0045407f89 */ /* 0x0046a400000e0000 */
.L_x_3734:
        /* <DEDUP_REMOVED lines=15> */
.L_x_3642:
[----:B------:R-:W-:Y:S05]  /*7330*/  BSYNC B1 ;  /* 0x0000000000017941 */ /* 0x000fea0003800000 */
.L_x_3641:
[----:B------:R-:W-:Y:S05]  /*7340*/  BRA.DIV ~URZ, `(.L_x_3643) ;  /* 0x00006cc27f007947 */ /* 0x000fea000b800000 */
[----:B0-----:R0:W3:Y:S04]  /*7350*/  SHFL.DOWN PT, R66, R76, 0x8, 0x1f ;  /* 0x09001f004c427f89 */ /* 0x0010e800000e0000 */
[----:B-1----:R0:W1:Y:S04]  /*7360*/  SHFL.DOWN PT, R67, R75, 0x8, 0x1f ;  /* 0x09001f004b437f89 */ /* 0x00206800000e0000 */
[----:B----4-:R0:W4:Y:S04]  /*7370*/  SHFL.DOWN PT, R68, R74, 0x8, 0x1f ;  /* 0x09001f004a447f89 */ /* 0x01012800000e0000 */
[----:B--2---:R0:W2:Y:S02]  /*7380*/  SHFL.DOWN PT, R64, R69, 0x8, 0x1f ;  /* 0x09001f0045407f89 */ /* 0x0040a400000e0000 */
.L_x_3735:
        /* <DEDUP_REMOVED lines=15> */
.L_x_3645:
[----:B------:R-:W-:Y:S05]  /*7480*/  BSYNC B1 ;  /* 0x0000000000017941 */ /* 0x000fea0003800000 */
.L_x_3644:
[----:B------:R-:W-:Y:S05]  /*7490*/  BRA.DIV ~URZ, `(.L_x_3646) ;  /* 0x00006d427f007947 */ /* 0x000fea000b800000 */
[----:B---3--:R3:W0:Y:S02]  /*74a0*/  SHFL.DOWN PT, R66, R76, 0x10, 0x1f ;  /* 0x0a001f004c427f89 */ /* 0x00862400000e0000 */
.L_x_3736:
[----:B------:R-:W-:Y:S05]  /*74b0*/  BRA.DIV ~URZ, `(.L_x_3647) ;  /* 0x00006da27f007947 */ /* 0x000fea000b800000 */
[----:B-1----:R1:W3:Y:S04]  /*74c0*/  SHFL.DOWN PT, R67, R75, 0x10, 0x1f ;  /* 0x0a001f004b437f89 */ /* 0x0022e800000e0000 */
[----:B----4-:R1:W4:Y:S04]  /*74d0*/  SHFL.DOWN PT, R68, R74, 0x10, 0x1f ;  /* 0x0a001f004a447f89 */ /* 0x01032800000e0000 */
[----:B--2---:R1:W2:Y:S02]  /*74e0*/  SHFL.DOWN PT, R64, R69, 0x10, 0x1f ;  /* 0x0a001f0045407f89 */ /* 0x0042a400000e0000 */
.L_x_3737:
        /* <DEDUP_REMOVED lines=13> */
.L_x_3649:
[----:B------:R-:W-:Y:S05]  /*75c0*/  BSYNC B1 ;  /* 0x0000000000017941 */ /* 0x000fea0003800000 */
.L_x_3648:
        /* <DEDUP_REMOVED lines=11> */
[----:B------:R-:W-:Y:S02]  /*7680*/  FMUL.FTZ R236, R60, R243 ;  /* 0x000000f33cec7220 */ /* 0x000fe40000410000 */
        /* <DEDUP_REMOVED lines=8> */
.L_x_3738:
        /* <DEDUP_REMOVED lines=15> */
.L_x_3652:
[----:B0-----:R-:W-:Y:S05]  /*7800*/  BSYNC B1 ;  /* 0x0000000000017941 */ /* 0x001fea0003800000 */
.L_x_3651:
        /* <DEDUP_REMOVED lines=39> */
.L_x_3631:
[----:B0-----:R-:W-:Y:S05]  /*7a80*/  BSYNC B0 ;  /* 0x0000000000007941 */ /* 0x001fea0003800000 */
.L_x_3630:
[----:B------:R-:W-:Y:S01]  /*7a90*/  WARPSYNC 0xffffffff ;  /* 0xffffffff00007948 */ /* 0x000fe20003800000 */
[----:B------:R-:W-:Y:S01]  /*7aa0*/  BAR.SYNC.DEFER_BLOCKING 0x0 ;  /* 0x0000000000007b1d */ /* 0x000fe20000010000 */
[----:B------:R-:W-:Y:S01]  /*7ab0*/  ISETP.NE.AND P0, PT, R112, RZ, PT ;  /* 0x000000ff7000720c */ /* 0x000fe20003f05270 */
[C---:B------:R-:W-:Y:S01]  /*7ac0*/  FFMA.FTZ R246, -R16.reuse, R115, -RZ ;  /* 0x0000007310f67223 */ /* 0x040fe200000109ff */
[--C-:B-1----:R-:W-:Y:S01]  /*7ad0*/  PRMT R72, RZ, 0x7610, R55.reuse ;  /* 0x00007610ff487816 */ /* 0x102fe20000000037 */
[----:B------:R-:W-:Y:S01]  /*7ae0*/  FMUL.FTZ R248, R16, R205 ;  /* 0x000000cd10f87220 */ /* 0x000fe20000410000 */
[----:B------:R-:W-:Y:S01]  /*7af0*/  PRMT R76, RZ, 0x5410, R55 ;  /* 0x00005410ff4c7816 */ /* 0x000fe20000000037 */
[----:B------:R-:W-:Y:S01]  /*7b00*/  ULDC UR36, c[0x0][0x168] ;  /* 0x00005a0000247ab9 */ /* 0x000fe20000000800 */
[----:B------:R-:W-:Y:S01]  /*7b10*/  PRMT R74, RZ, 0x7610, R54 ;  /* 0x00007610ff4a7816 */ /* 0x000fe20000000036 */
[----:B------:R-:W-:Y:S01]  /*7b20*/  FMUL.FTZ R70, R34, R72 ;  /* 0x0000004822467220 */ /* 0x000fe20000410000 */
[----:B------:R-:W-:Y:S01]  /*7b30*/  SHF.L.U32 R238, R112, 0x5, RZ ;  /* 0x0000000570ee7819 */ /* 0x000fe200000006ff */
[----:B------:R-:W-:Y:S01]  /*7b40*/  FMUL.FTZ R69, R33, R76 ;  /* 0x0000004c21457220 */ /* 0x000fe20000410000 */
[----:B------:R-:W-:Y:S01]  /*7b50*/  UIADD3 UR36, -UR34, UR36, URZ ;  /* 0x0000002422247290 */ /* 0x000fe2000fffe13f */
[----:B------:R-:W-:Y:S01]  /*7b60*/  BSSY B0, `(.L_x_3653) ;  /* 0x00002ba000007945 */ /* 0x000fe20003800000 */
[----:B------:R0:W1:Y:S04]  /*7b70*/  LDS.64 R64, [R86.X16+0xd088] ;  /* 0x00d0880056407984 */ /* 0x000068000000ca00 */
[----:B------:R2:W-:Y:S01]  /*7b80*/  @!P0 STS.128 [UR48+0xee80], R60 ;  /* 0x00ee803cff008988 */ /* 0x0005e20008000c30 */
[----:B0-----:R-:W-:Y:S01]  /*7b90*/  PRMT R86, RZ, 0x5410, R58 ;  /* 0x00005410ff567816 */ /* 0x001fe2000000003a */
[----:B-1----:R-:W-:-:S02]  /*7ba0*/  FMUL.FTZ R66, R64, -R85 ;  /* 0x8000005540427220 */ /* 0x002fc40000410000 */
[C---:B------:R-:W-:Y:S02]  /*7bb0*/  FMUL.FTZ R85, R65.reuse, -R85 ;  /* 0x8000005541557220 */ /* 0x040fe40000410000 */
[-C--:B------:R-:W-:Y:S01]  /*7bc0*/  FFMA.FTZ R65, R65, R84.reuse, R66 ;  /* 0x0000005441417223 */ /* 0x080fe20000010042 */
[----:B------:R-:W-:Y:S01]  /*7bd0*/  P2R R66, PR, RZ, 0x1 ;  /* 0x00000001ff427803 */ /* 0x000fe20000000000 */
[----:B------:R-:W-:Y:S02]  /*7be0*/  FFMA.FTZ R85, R64, R84, -R85 ;  /* 0x0000005440557223 */ /* 0x000fe40000010855 */
[----:B------:R-:W-:Y:S02]  /*7bf0*/  FADD.FTZ R88, -R88, R65 ;  /* 0x0000004158587221 */ /* 0x000fe40000010100 */
[----:B------:R-:W-:Y:S02]  /*7c00*/  FADD.FTZ R85, R90, R85 ;  /* 0x000000555a557221 */ /* 0x000fe40000010000 */
[----:B------:R-:W-:-:S02]  /*7c10*/  FMUL.FTZ R68, R181, R88 ;  /* 0x00000058b5447220 */ /* 0x000fc40000410000 */
[----:B------:R-:W-:Y:S02]  /*7c20*/  FMUL.FTZ R65, R85, UR47 ;  /* 0x0000002f55417c20 */ /* 0x000fe40008410000 */
[----:B------:R-:W-:Y:S02]  /*7c30*/  FMUL.FTZ R66, R137, -R85 ;  /* 0x8000005589427220 */ /* 0x000fe40000410000 */
[----:B------:R-:W-:Y:S02]  /*7c40*/  FFMA.FTZ R181, R181, -R70, R220 ;  /* 0x80000046b5b57223 */ /* 0x000fe400000100dc */
[C---:B--2---:R-:W-:Y:S02]  /*7c50*/  FMUL.FTZ R60, R88.reuse, UR47 ;  /* 0x0000002f583c7c20 */ /* 0x044fe40008410000 */
[----:B------:R-:W-:Y:S02]  /*7c60*/  FFMA.FTZ R62, R88, UR46, -R65 ;  /* 0x0000002e583e7c23 */ /* 0x000fe40008010841 */
[----:B------:R-:W-:-:S02]  /*7c70*/  FMUL.FTZ R64, R137, -R88 ;  /* 0x8000005889407220 */ /* 0x000fc40000410000 */
[----:B------:R-:W-:Y:S02]  /*7c80*/  FFMA.FTZ R66, R139, R88, R66 ;  /* 0x000000588b427223 */ /* 0x000fe40000010042 */
[----:B------:R-:W-:Y:S02]  /*7c90*/  FFMA.FTZ R70, R179, -R70, R221 ;  /* 0x80000046b3467223 */ /* 0x000fe400000100dd */
[----:B------:R-:W-:Y:S02]  /*7ca0*/  FFMA.FTZ R63, R85, UR46, R60 ;  /* 0x0000002e553f7c23 */ /* 0x000fe4000801003c */
[----:B------:R-:W-:Y:S02]  /*7cb0*/  FMUL.FTZ R62, R181, R62 ;  /* 0x0000003eb53e7220 */ /* 0x000fe40000410000 */
[----:B------:R-:W-:Y:S02]  /*7cc0*/  FFMA.FTZ R64, R139, R85, -R64 ;  /* 0x000000558b407223 */ /* 0x000fe40000010840 */
[----:B------:R-:W-:-:S02]  /*7cd0*/  FMUL.FTZ R71, R34, R88 ;  /* 0x0000005822477220 */ /* 0x000fc40000410000 */
[-C--:B------:R-:W-:Y:S02]  /*7ce0*/  FMUL.FTZ R67, R34, R85.reuse ;  /* 0x0000005522437220 */ /* 0x080fe40000410000 */
[----:B------:R-:W-:Y:S02]  /*7cf0*/  FADD.FTZ R87, -R87, R66 ;  /* 0x0000004257577221 */ /* 0x000fe40000010100 */
[----:B------:R-:W-:Y:S02]  /*7d00*/  FFMA.FTZ R68, R179, R85, R68 ;  /* 0x00000055b3447223 */ /* 0x000fe40000010044 */
[----:B------:R-:W-:Y:S02]  /*7d10*/  FFMA.FTZ R65, R70, R63, R62 ;  /* 0x0000003f46417223 */ /* 0x000fe4000001003e */
[----:B------:R-:W-:Y:S02]  /*7d20*/  FADD.FTZ R89, R89, R64 ;  /* 0x0000004059597221 */ /* 0x000fe40000010000 */
[----:B------:R-:W-:-:S02]  /*7d30*/  FMUL.FTZ R63, R72, R67 ;  /* 0x00000043483f7220 */ /* 0x000fc40000410000 */
[----:B------:R-:W-:Y:S02]  /*7d40*/  FMUL.FTZ R62, R72, R71 ;  /* 0x00000047483e7220 */ /* 0x000fe40000410000 */
[----:B------:R-:W-:Y:S02]  /*7d50*/  FMUL.FTZ R64, R140, -R87 ;  /* 0x800000578c407220 */ /* 0x000fe40000410000 */
[----:B------:R-:W-:Y:S02]  /*7d60*/  FMUL.FTZ R61, R181, R67 ;  /* 0x00000043b53d7220 */ /* 0x000fe40000410000 */
[-C--:B------:R-:W-:Y:S02]  /*7d70*/  FFMA.FTZ R17, R34, R68.reuse, R17 ;  /* 0x0000004422117223 */ /* 0x080fe40000010011 */
[----:B------:R-:W-:Y:S02]  /*7d80*/  FFMA.FTZ R72, R72, R68, R65 ;  /* 0x0000004448487223 */ /* 0x000fe40000010041 */
[----:B------:R-:W-:-:S02]  /*7d90*/  FMUL.FTZ R68, R89, UR47 ;  /* 0x0000002f59447c20 */ /* 0x000fc40008410000 */
[----:B------:R-:W-:Y:S02]  /*7da0*/  FMUL.FTZ R140, R140, -R89 ;  /* 0x800000598c8c7220 */ /* 0x000fe40000410000 */
[----:B------:R-:W-:Y:S02]  /*7db0*/  FMUL.FTZ R60, R181, R71 ;  /* 0x00000047b53c7220 */ /* 0x000fe40000410000 */
[----:B------:R-:W-:Y:S02]  /*7dc0*/  FFMA.FTZ R65, R141, R89, -R64 ;  /* 0x000000598d417223 */ /* 0x000fe40000010840 */
[----:B------:R-:W-:Y:S02]  /*7dd0*/  FFMA.FTZ R61, R70, R71, -R61 ;  /* 0x00000047463d7223 */ /* 0x000fe4000001083d */
[----:B------:R-:W-:Y:S02]  /*7de0*/  FFMA.FTZ R64, R178, -R69, R216 ;  /* 0x80000045b2407223 */ /* 0x000fe400000100d8 */
[----:B------:R-:W-:-:S02]  /*7df0*/  FMUL.FTZ R139, R33, R89 ;  /* 0x00000059218b7220 */ /* 0x000fc40000410000 */
[C---:B------:R-:W-:Y:S02]  /*7e00*/  FMUL.FTZ R66, R87.reuse, UR47 ;  /* 0x0000002f57427c20 */ /* 0x040fe40008410000 */
[----:B------:R-:W-:Y:S02]  /*7e10*/  FFMA.FTZ R71, R87, UR46, -R68 ;  /* 0x0000002e57477c23 */ /* 0x000fe40008010844 */
[----:B------:R-:W-:Y:S02]  /*7e20*/  FFMA.FTZ R140, R141, R87, R140 ;  /* 0x000000578d8c7223 */ /* 0x000fe4000001008c */
[----:B------:R-:W-:Y:S02]  /*7e30*/  FFMA.FTZ R60, R70, R67, R60 ;  /* 0x00000043463c7223 */ /* 0x000fe4000001003c */
[----:B------:R-:W-:Y:S02]  /*7e40*/  FFMA.FTZ R69, R176, -R69, R217 ;  /* 0x80000045b0457223 */ /* 0x000fe400000100d9 */
[----:B------:R-:W-:-:S02]  /*7e50*/  FMUL.FTZ R137, R33, R87 ;  /* 0x0000005721897220 */ /* 0x000fc40000410000 */
[----:B------:R-:W-:Y:S02]  /*7e60*/  FMUL.FTZ R70, R64, R139 ;  /* 0x0000008b40467220 */ /* 0x000fe40000410000 */
[----:B------:R-:W-:Y:S02]  /*7e70*/  FMUL.FTZ R67, R178, R87 ;  /* 0x00000057b2437220 */ /* 0x000fe40000410000 */
[----:B------:R-:W-:Y:S02]  /*7e80*/  FFMA.FTZ R66, R89, UR46, R66 ;  /* 0x0000002e59427c23 */ /* 0x000fe40008010042 */
[----:B------:R-:W-:Y:S02]  /*7e90*/  FMUL.FTZ R71, R64, R71 ;  /* 0x0000004740477220 */ /* 0x000fe40000410000 */
[----:B------:R-:W-:Y:S01]  /*7ea0*/  FADD.FTZ R140, -R91, R140 ;  /* 0x0000008c5b8c7221 */ /* 0x000fe20000010100 */
[----:B------:R-:W-:Y:S01]  /*7eb0*/  PRMT R91, RZ, 0x7610, R57 ;  /* 0x00007610ff5b7816 */ /* 0x000fe20000000039 */
[----:B------:R-:W-:Y:S01]  /*7ec0*/  FADD.FTZ R75, R92, R65 ;  /* 0x000000415c4b7221 */ /* 0x000fe20000010000 */
[----:B------:R-:W-:Y:S01]  /*7ed0*/  PRMT R92, RZ, 0x5410, R57 ;  /* 0x00005410ff5c7816 */ /* 0x000fe20000000039 */
[----:B------:R-:W-:-:S02]  /*7ee0*/  FMUL.FTZ R68, R64, R137 ;  /* 0x0000008940447220 */ /* 0x000fc40000410000 */
[C---:B------:R-:W-:Y:S02]  /*7ef0*/  FFMA.FTZ R65, R69.reuse, R137, -R70 ;  /* 0x0000008945417223 */ /* 0x040fe40000010846 */
[----:B------:R-:W-:Y:S02]  /*7f00*/  FFMA.FTZ R67, R176, R89, R67 ;  /* 0x00000059b0437223 */ /* 0x000fe40000010043 */
[C---:B------:R-:W-:Y:S02]  /*7f10*/  FFMA.FTZ R70, R69.reuse, R66, R71 ;  /* 0x0000004245467223 */ /* 0x040fe40000010047 */
[----:B------:R-:W-:Y:S02]  /*7f20*/  FMUL.FTZ R66, R142, -R140 ;  /* 0x8000008c8e427220 */ /* 0x000fe40000410000 */
[----:B------:R-:W-:Y:S02]  /*7f30*/  FFMA.FTZ R64, R69, R139, R68 ;  /* 0x0000008b45407223 */ /* 0x000fe40000010044 */
[----:B------:R-:W-:-:S02]  /*7f40*/  FMUL.FTZ R68, R36, R74 ;  /* 0x0000004a24447220 */ /* 0x000fc40000410000 */
[-C--:B------:R-:W-:Y:S02]  /*7f50*/  FFMA.FTZ R18, R33, R67.reuse, R18 ;  /* 0x0000004321127223 */ /* 0x080fe40000010012 */
[----:B------:R-:W-:Y:S02]  /*7f60*/  FFMA.FTZ R73, R76, R67, R70 ;  /* 0x000000434c497223 */ /* 0x000fe40000010046 */
[-C--:B------:R-:W-:Y:S02]  /*7f70*/  FMUL.FTZ R142, R142, -R75.reuse ;  /* 0x8000004b8e8e7220 */ /* 0x080fe40000410000 */
[----:B------:R-:W-:Y:S02]  /*7f80*/  FFMA.FTZ R67, R143, R75, -R66 ;  /* 0x0000004b8f437223 */ /* 0x000fe40000010842 */
[----:B------:R-:W-:Y:S02]  /*7f90*/  FMUL.FTZ R66, R177, R140 ;  /* 0x0000008cb1427220 */ /* 0x000fe40000410000 */
[----:B------:R-:W-:-:S02]  /*7fa0*/  FMUL.FTZ R71, R75, UR47 ;  /* 0x0000002f4b477c20 */ /* 0x000fc40008410000 */
[----:B------:R-:W-:Y:S02]  /*7fb0*/  FFMA.FTZ R69, R177, -R68, R226 ;  /* 0x80000044b1457223 */ /* 0x000fe400000100e2 */
[----:B------:R-:W-:Y:S02]  /*7fc0*/  FFMA.FTZ R142, R143, R140, R142 ;  /* 0x0000008c8f8e7223 */ /* 0x000fe4000001008e */
[C---:B------:R-:W-:Y:S02]  /*7fd0*/  FFMA.FTZ R68, R175.reuse, -R68, R232 ;  /* 0x80000044af447223 */ /* 0x040fe400000100e8 */
[----:B------:R-:W-:Y:S02]  /*7fe0*/  FMUL.FTZ R70, R140, UR47 ;  /* 0x0000002f8c467c20 */ /* 0x000fe40008410000 */
[----:B------:R-:W-:Y:S02]  /*7ff0*/  FFMA.FTZ R175, R175, R75, R66 ;  /* 0x0000004bafaf7223 */ /* 0x000fe40000010042 */
[----:B------:R-:W-:-:S02]  /*8000*/  FMUL.FTZ R141, R36, R140 ;  /* 0x0000008c248d7220 */ /* 0x000fc40000410000 */
[----:B------:R-:W-:Y:S02]  /*8010*/  FMUL.FTZ R143, R36, R75 ;  /* 0x0000004b248f7220 */ /* 0x000fe40000410000 */
[----:B------:R-:W-:Y:S02]  /*8020*/  FFMA.FTZ R66, R140, UR46, -R71 ;  /* 0x0000002e8c427c23 */ /* 0x000fe40008010847 */
[----:B------:R-:W-:Y:S02]  /*8030*/  FFMA.FTZ R71, R75, UR46, R70 ;  /* 0x0000002e4b477c23 */ /* 0x000fe40008010046 */
[----:B------:R-:W-:Y:S02]  /*8040*/  FADD.FTZ R77, R94, R67 ;  /* 0x000000435e4d7221 */ /* 0x000fe40000010000 */
[C---:B------:R-:W-:Y:S02]  /*8050*/  FMUL.FTZ R67, R69.reuse, R141 ;  /* 0x0000008d45437220 */ /* 0x040fe40000410000 */
[----:B------:R-:W-:-:S02]  /*8060*/  FMUL.FTZ R70, R69, R143 ;  /* 0x0000008f45467220 */ /* 0x000fc40000410000 */
[----:B------:R-:W-:Y:S02]  /*8070*/  FMUL.FTZ R69, R69, R66 ;  /* 0x0000004245457220 */ /* 0x000fe40000410000 */
[C---:B------:R-:W-:Y:S02]  /*8080*/  FMUL.FTZ R139, R76.reuse, R139 ;  /* 0x0000008b4c8b7220 */ /* 0x040fe40000410000 */
[----:B------:R-:W-:Y:S01]  /*8090*/  FMUL.FTZ R137, R76, R137 ;  /* 0x000000894c897220 */ /* 0x000fe20000410000 */
[----:B------:R-:W-:Y:S01]  /*80a0*/  PRMT R76, RZ, 0x5410, R54 ;  /* 0x00005410ff4c7816 */ /* 0x000fe20000000036 */
[----:B------:R-:W-:Y:S02]  /*80b0*/  FADD.FTZ R142, -R93, R142 ;  /* 0x0000008e5d8e7221 */ /* 0x000fe40000010100 */
[----:B------:R-:W-:Y:S02]  /*80c0*/  FADD.FTZ R49, R72, R49 ;  /* 0x0000003148317221 */ /* 0x000fe40000010000 */
[----:B------:R-:W-:-:S02]  /*80d0*/  FFMA.FTZ R66, R68, R143, R67 ;  /* 0x0000008f44427223 */ /* 0x000fc40000010043 */
[C---:B------:R-:W-:Y:S02]  /*80e0*/  FFMA.FTZ R67, R68.reuse, R141, -R70 ;  /* 0x0000008d44437223 */ /* 0x040fe40000010846 */
[----:B------:R-:W-:Y:S02]  /*80f0*/  FFMA.FTZ R72, R68, R71, R69 ;  /* 0x0000004744487223 */ /* 0x000fe40000010045 */
[C---:B------:R-:W-:Y:S02]  /*8100*/  FMUL.FTZ R68, R144.reuse, -R142 ;  /* 0x8000008e90447220 */ /* 0x040fe40000410000 */
[----:B------:R-:W-:Y:S02]  /*8110*/  FMUL.FTZ R144, R144, -R77 ;  /* 0x8000004d90907220 */ /* 0x000fe40000410000 */
[----:B------:R-:W-:Y:S02]  /*8120*/  FADD.FTZ R50, R73, R50 ;  /* 0x0000003249327221 */ /* 0x000fe40000010000 */
[----:B------:R-:W-:-:S02]  /*8130*/  FMUL.FTZ R70, R35, R76 ;  /* 0x0000004c23467220 */ /* 0x000fc40000410000 */
[C---:B------:R-:W-:Y:S02]  /*8140*/  FMUL.FTZ R143, R74.reuse, R143 ;  /* 0x0000008f4a8f7220 */ /* 0x040fe40000410000 */
[C---:B------:R-:W-:Y:S02]  /*8150*/  FMUL.FTZ R141, R74.reuse, R141 ;  /* 0x0000008d4a8d7220 */ /* 0x040fe40000410000 */
[----:B------:R-:W-:Y:S02]  /*8160*/  FFMA.FTZ R74, R74, R175, R72 ;  /* 0x000000af4a4a7223 */ /* 0x000fe40000010048 */
[----:B------:R-:W-:Y:S02]  /*8170*/  FMUL.FTZ R73, R77, UR47 ;  /* 0x0000002f4d497c20 */ /* 0x000fe40008410000 */
[----:B------:R-:W-:Y:S02]  /*8180*/  FMUL.FTZ R71, R174, R142 ;  /* 0x0000008eae477220 */ /* 0x000fe40000410000 */
[----:B------:R-:W-:-:S02]  /*8190*/  FMUL.FTZ R72, R142, UR47 ;  /* 0x0000002f8e487c20 */ /* 0x000fc40008410000 */
[C---:B------:R-:W-:Y:S02]  /*81a0*/  FFMA.FTZ R69, R145.reuse, R77, -R68 ;  /* 0x0000004d91457223 */ /* 0x040fe40000010844 */
[----:B------:R-:W-:Y:S02]  /*81b0*/  FFMA.FTZ R144, R145, R142, R144 ;  /* 0x0000008e91907223 */ /* 0x000fe40000010090 */
[----:B------:R-:W-:Y:S02]  /*81c0*/  FFMA.FTZ R19, R36, R175, R19 ;  /* 0x000000af24137223 */ /* 0x000fe40000010013 */
[----:B------:R-:W-:Y:S02]  /*81d0*/  FFMA.FTZ R68, R174, -R70, R231 ;  /* 0x80000046ae447223 */ /* 0x000fe400000100e7 */
[----:B------:R-:W-:Y:S02]  /*81e0*/  FMUL.FTZ R145, R35, R142 ;  /* 0x0000008e23917220 */ /* 0x000fe40000410000 */
[----:B------:R-:W-:-:S02]  /*81f0*/  FFMA.FTZ R75, R142, UR46, -R73 ;  /* 0x0000002e8e4b7c23 */ /* 0x000fc40008010849 */
[-C--:B------:R-:W-:Y:S02]  /*8200*/  FMUL.FTZ R175, R35, R77.reuse ;  /* 0x0000004d23af7220 */ /* 0x080fe40000410000 */
[----:B------:R-:W-:Y:S02]  /*8210*/  FFMA.FTZ R71, R172, R77, R71 ;  /* 0x0000004dac477223 */ /* 0x000fe40000010047 */
[----:B------:R-:W-:Y:S02]  /*8220*/  FFMA.FTZ R73, R77, UR46, R72 ;  /* 0x0000002e4d497c23 */ /* 0x000fe40008010048 */
[----:B------:R-:W-:Y:S02]  /*8230*/  FADD.FTZ R77, R180, R69 ;  /* 0x00000045b44d7221 */ /* 0x000fe40000010000 */
[----:B------:R-:W-:Y:S02]  /*8240*/  FFMA.FTZ R70, R172, -R70, R235 ;  /* 0x80000046ac467223 */ /* 0x000fe400000100eb */
[----:B------:R-:W-:-:S02]  /*8250*/  FMUL.FTZ R69, R68, R145 ;  /* 0x0000009144457220 */ /* 0x000fc40000410000 */
[C---:B------:R-:W-:Y:S02]  /*8260*/  FMUL.FTZ R72, R68.reuse, R175 ;  /* 0x000000af44487220 */ /* 0x040fe40000410000 */
[----:B------:R-:W-:Y:S02]  /*8270*/  FMUL.FTZ R75, R68, R75 ;  /* 0x0000004b444b7220 */ /* 0x000fe40000410000 */
[C---:B------:R-:W-:Y:S02]  /*8280*/  FFMA.FTZ R68, R70.reuse, R175, R69 ;  /* 0x000000af46447223 */ /* 0x040fe40000010045 */
[C---:B------:R-:W-:Y:S02]  /*8290*/  FFMA.FTZ R69, R70.reuse, R145, -R72 ;  /* 0x0000009146457223 */ /* 0x040fe40000010848 */
[----:B------:R-:W-:Y:S01]  /*82a0*/  FFMA.FTZ R70, R70, R73, R75 ;  /* 0x0000004946467223 */ /* 0x000fe2000001004b */
[----:B------:R-:W-:Y:S01]  /*82b0*/  PRMT R75, RZ, 0x7610, R53 ;  /* 0x00007610ff4b7816 */ /* 0x000fe20000000035 */
[----:B------:R-:W-:-:S02]  /*82c0*/  FADD.FTZ R95, -R95, R144 ;  /* 0x000000905f5f7221 */ /* 0x000fc40000010100 */
[----:B------:R-:W-:Y:S02]  /*82d0*/  FFMA.FTZ R73, R76, R71, R70 ;  /* 0x000000474c497223 */ /* 0x000fe40000010046 */
[C---:B------:R-:W-:Y:S02]  /*82e0*/  FMUL.FTZ R70, R146.reuse, -R95 ;  /* 0x8000005f92467220 */ /* 0x040fe40000410000 */
[----:B------:R-:W-:Y:S02]  /*82f0*/  FFMA.FTZ R20, R35, R71, R20 ;  /* 0x0000004723147223 */ /* 0x000fe40000010014 */
[----:B------:R-:W-:Y:S02]  /*8300*/  FMUL.FTZ R146, R146, -R77 ;  /* 0x8000004d92927220 */ /* 0x000fe40000410000 */
[----:B------:R-:W-:Y:S02]  /*8310*/  FMUL.FTZ R71, R38, R75 ;  /* 0x0000004b26477220 */ /* 0x000fe40000410000 */
[----:B------:R-:W-:-:S02]  /*8320*/  FMUL.FTZ R72, R173, R95 ;  /* 0x0000005fad487220 */ /* 0x000fc40000410000 */
[C---:B------:R-:W-:Y:S02]  /*8330*/  FFMA.FTZ R70, R147.reuse, R77, -R70 ;  /* 0x0000004d93467223 */ /* 0x040fe40000010846 */
[----:B------:R-:W-:Y:S02]  /*8340*/  FFMA.FTZ R147, R147, R95, R146 ;  /* 0x0000005f93937223 */ /* 0x000fe40000010092 */
[-C--:B------:R-:W-:Y:S02]  /*8350*/  FFMA.FTZ R173, R173, -R71.reuse, R230 ;  /* 0x80000047adad7223 */ /* 0x080fe400000100e6 */
[C---:B------:R-:W-:Y:S02]  /*8360*/  FFMA.FTZ R71, R171.reuse, -R71, R224 ;  /* 0x80000047ab477223 */ /* 0x040fe400000100e0 */
[----:B------:R-:W-:Y:S02]  /*8370*/  FFMA.FTZ R171, R171, R77, R72 ;  /* 0x0000004dabab7223 */ /* 0x000fe40000010048 */
[----:B------:R-:W-:-:S02]  /*8380*/  FADD.FTZ R80, R183, R70 ;  /* 0x00000046b7507221 */ /* 0x000fc40000010000 */
[----:B------:R-:W-:Y:S02]  /*8390*/  FMUL.FTZ R72, R77, UR47 ;  /* 0x0000002f4d487c20 */ /* 0x000fe40008410000 */
[C---:B------:R-:W-:Y:S02]  /*83a0*/  FMUL.FTZ R70, R95.reuse, UR47 ;  /* 0x0000002f5f467c20 */ /* 0x040fe40008410000 */
[----:B------:R-:W-:Y:S02]  /*83b0*/  FADD.FTZ R79, -R182, R147 ;  /* 0x00000093b64f7221 */ /* 0x000fe40000010100 */
[----:B------:R-:W-:Y:S02]  /*83c0*/  FADD.FTZ R51, R74, R51 ;  /* 0x000000334a337221 */ /* 0x000fe40000010000 */
[----:B------:R-:W-:Y:S02]  /*83d0*/  FFMA.FTZ R72, R95, UR46, -R72 ;  /* 0x0000002e5f487c23 */ /* 0x000fe40008010848 */
[----:B------:R-:W-:-:S02]  /*83e0*/  FFMA.FTZ R74, R77, UR46, R70 ;  /* 0x0000002e4d4a7c23 */ /* 0x000fc40008010046 */
[C---:B------:R-:W-:Y:S02]  /*83f0*/  FMUL.FTZ R70, R148.reuse, -R79 ;  /* 0x8000004f94467220 */ /* 0x040fe40000410000 */
[----:B------:R-:W-:Y:S02]  /*8400*/  FMUL.FTZ R148, R148, -R80 ;  /* 0x8000005094947220 */ /* 0x000fe40000410000 */
[C---:B------:R-:W-:Y:S02]  /*8410*/  FMUL.FTZ R175, R76.reuse, R175 ;  /* 0x000000af4caf7220 */ /* 0x040fe40000410000 */
[----:B------:R-:W-:Y:S02]  /*8420*/  FMUL.FTZ R145, R76, R145 ;  /* 0x000000914c917220 */ /* 0x000fe40000410000 */
[----:B------:R-:W-:Y:S02]  /*8430*/  FMUL.FTZ R78, R38, R95 ;  /* 0x0000005f264e7220 */ /* 0x000fe40000410000 */
[----:B------:R-:W-:-:S02]  /*8440*/  FADD.FTZ R96, R73, R96 ;  /* 0x0000006049607221 */ /* 0x000fc40000010000 */
[----:B------:R-:W-:Y:S01]  /*8450*/  FMUL.FTZ R76, R38, R77 ;  /* 0x0000004d264c7220 */ /* 0x000fe20000410000 */
[----:B------:R-:W-:Y:S01]  /*8460*/  PRMT R77, RZ, 0x7610, R52 ;  /* 0x00007610ff4d7816 */ /* 0x000fe20000000034 */
[----:B------:R-:W-:Y:S02]  /*8470*/  FMUL.FTZ R73, R173, R72 ;  /* 0x00000048ad497220 */ /* 0x000fe40000410000 */
[C---:B------:R-:W-:Y:S02]  /*8480*/  FFMA.FTZ R72, R149.reuse, R80, -R70 ;  /* 0x0000005095487223 */ /* 0x040fe40000010846 */
[----:B------:R-:W-:Y:S02]  /*8490*/  FFMA.FTZ R149, R149, R79, R148 ;  /* 0x0000004f95957223 */ /* 0x000fe40000010094 */
[C---:B------:R-:W-:Y:S02]  /*84a0*/  FMUL.FTZ R140, R173.reuse, R78 ;  /* 0x0000004ead8c7220 */ /* 0x040fe40000410000 */
[----:B------:R-:W-:-:S02]  /*84b0*/  FMUL.FTZ R173, R173, R76 ;  /* 0x0000004cadad7220 */ /* 0x000fc40000410000 */
[----:B------:R-:W-:Y:S02]  /*84c0*/  FADD.FTZ R185, R185, R72 ;  /* 0x00000048b9b97221 */ /* 0x000fe40000010000 */
[----:B------:R-:W-:Y:S02]  /*84d0*/  FADD.FTZ R184, -R184, R149 ;  /* 0x00000095b8b87221 */ /* 0x000fe40000010100 */
[C---:B------:R-:W-:Y:S02]  /*84e0*/  FFMA.FTZ R140, R71.reuse, R76, R140 ;  /* 0x0000004c478c7223 */ /* 0x040fe4000001008c */
[C---:B------:R-:W-:Y:S02]  /*84f0*/  FFMA.FTZ R70, R71.reuse, R78, -R173 ;  /* 0x0000004e47467223 */ /* 0x040fe400000108ad */
[----:B------:R-:W-:Y:S02]  /*8500*/  FFMA.FTZ R74, R71, R74, R73 ;  /* 0x0000004a474a7223 */ /* 0x000fe40000010049 */
[----:B------:R-:W-:-:S02]  /*8510*/  FMUL.FTZ R71, R134, -R185 ;  /* 0x800000b986477220 */ /* 0x000fc40000410000 */
[-C--:B------:R-:W-:Y:S02]  /*8520*/  FMUL.FTZ R134, R134, -R184.reuse ;  /* 0x800000b886867220 */ /* 0x080fe40000410000 */
[C---:B------:R-:W-:Y:S02]  /*8530*/  FFMA.FTZ R71, R133.reuse, R184, R71 ;  /* 0x000000b885477223 */ /* 0x040fe40000010047 */
[----:B------:R-:W-:Y:S02]  /*8540*/  FFMA.FTZ R134, R133, R185, -R134 ;  /* 0x000000b985867223 */ /* 0x000fe40000010886 */
[C---:B------:R-:W-:Y:S01]  /*8550*/  FMUL.FTZ R149, R75.reuse, R78 ;  /* 0x0000004e4b957220 */ /* 0x040fe20000410000 */
[----:B------:R-:W-:Y:S01]  /*8560*/  PRMT R78, RZ, 0x5410, R53 ;  /* 0x00005410ff4e7816 */ /* 0x000fe20000000035 */
[-C--:B------:R-:W-:Y:S02]  /*8570*/  FFMA.FTZ R21, R38, R171.reuse, R21 ;  /* 0x000000ab26157223 */ /* 0x080fe40000010015 */
[----:B------:R-:W-:-:S02]  /*8580*/  FFMA.FTZ R74, R75, R171, R74 ;  /* 0x000000ab4b4a7223 */ /* 0x000fc4000001004a */
[----:B------:R-:W-:Y:S02]  /*8590*/  FADD.FTZ R186, -R186, R71 ;  /* 0x00000047baba7221 */ /* 0x000fe40000010100 */
[----:B------:R-:W-:Y:S02]  /*85a0*/  FADD.FTZ R171, R187, R134 ;  /* 0x00000086bbab7221 */ /* 0x000fe40000010000 */
[C---:B------:R-:W-:Y:S02]  /*85b0*/  FMUL.FTZ R72, R132.reuse, -R186 ;  /* 0x800000ba84487220 */ /* 0x040fe40000410000 */
[----:B------:R-:W-:Y:S02]  /*85c0*/  FMUL.FTZ R73, R37, R78 ;  /* 0x0000004e25497220 */ /* 0x000fe40000410000 */
[----:B------:R-:W-:Y:S02]  /*85d0*/  FMUL.FTZ R132, R132, -R171 ;  /* 0x800000ab84847220 */ /* 0x000fe40000410000 */
[----:B------:R-:W-:-:S02]  /*85e0*/  FMUL.FTZ R71, R170, R79 ;  /* 0x0000004faa477220 */ /* 0x000fc40000410000 */
[C---:B------:R-:W-:Y:S02]  /*85f0*/  FFMA.FTZ R72, R131.reuse, R171, -R72 ;  /* 0x000000ab83487223 */ /* 0x040fe40000010848 */
[-C--:B------:R-:W-:Y:S02]  /*8600*/  FFMA.FTZ R170, R170, -R73.reuse, R229 ;  /* 0x80000049aaaa7223 */ /* 0x080fe400000100e5 */
[----:B------:R-:W-:Y:S02]  /*8610*/  FFMA.FTZ R131, R131, R186, R132 ;  /* 0x000000ba83837223 */ /* 0x000fe40000010084 */
[----:B------:R-:W-:Y:S02]  /*8620*/  FFMA.FTZ R73, R168, -R73, R233 ;  /* 0x80000049a8497223 */ /* 0x000fe400000100e9 */
[----:B------:R-:W-:Y:S02]  /*8630*/  FADD.FTZ R97, R74, R97 ;  /* 0x000000614a617221 */ /* 0x000fe40000010000 */
[----:B------:R-:W-:-:S02]  /*8640*/  FFMA.FTZ R168, R168, R80, R71 ;  /* 0x00000050a8a87223 */ /* 0x000fc40000010047 */
[----:B------:R-:W-:Y:S02]  /*8650*/  FMUL.FTZ R74, R80, UR47 ;  /* 0x0000002f504a7c20 */ /* 0x000fe40008410000 */
[----:B------:R-:W-:Y:S02]  /*8660*/  FMUL.FTZ R71, R79, UR47 ;  /* 0x0000002f4f477c20 */ /* 0x000fe40008410000 */
[----:B------:R-:W-:Y:S02]  /*8670*/  FADD.FTZ R132, -R188, R131 ;  /* 0x00000083bc847221 */ /* 0x000fe40000010100 */
[----:B------:R-:W-:Y:S02]  /*8680*/  FMUL.FTZ R147, R75, R76 ;  /* 0x0000004c4b937220 */ /* 0x000fe40000410000 */
[----:B------:R-:W-:Y:S02]  /*8690*/  FADD.FTZ R134, R189, R72 ;  /* 0x00000048bd867221 */ /* 0x000fe40000010000 */
[----:B------:R-:W-:-:S02]  /*86a0*/  FFMA.FTZ R75, R79, UR46, -R74 ;  /* 0x0000002e4f4b7c23 */ /* 0x000fc4000801084a */
[----:B------:R-:W-:Y:S02]  /*86b0*/  FFMA.FTZ R74, R80, UR46, R71 ;  /* 0x0000002e504a7c23 */ /* 0x000fe40008010047 */
[C---:B------:R-:W-:Y:S02]  /*86c0*/  FMUL.FTZ R71, R130.reuse, -R132 ;  /* 0x8000008482477220 */ /* 0x040fe40000410000 */
[-C--:B------:R-:W-:Y:S02]  /*86d0*/  FMUL.FTZ R130, R130, -R134.reuse ;  /* 0x8000008682827220 */ /* 0x080fe40000410000 */
[C---:B------:R-:W-:Y:S02]  /*86e0*/  FFMA.FTZ R72, R129.reuse, R134, -R71 ;  /* 0x0000008681487223 */ /* 0x040fe40000010847 */
[----:B------:R-:W-:Y:S02]  /*86f0*/  FFMA.FTZ R71, R129, R132, R130 ;  /* 0x0000008481477223 */ /* 0x000fe40000010082 */
[----:B------:R-:W-:-:S02]  /*8700*/  FADD.FTZ R191, R191, R72 ;  /* 0x00000048bfbf7221 */ /* 0x000fc40000010000 */
[----:B------:R-:W-:Y:S02]  /*8710*/  FADD.FTZ R190, -R190, R71 ;  /* 0x00000047bebe7221 */ /* 0x000fe40000010100 */
[C---:B------:R-:W-:Y:S02]  /*8720*/  FMUL.FTZ R133, R37.reuse, R79 ;  /* 0x0000004f25857220 */ /* 0x040fe40000410000 */
[C---:B------:R-:W-:Y:S02]  /*8730*/  FMUL.FTZ R72, R128.reuse, -R190 ;  /* 0x800000be80487220 */ /* 0x040fe40000410000 */
[----:B------:R-:W-:Y:S02]  /*8740*/  FMUL.FTZ R131, R37, R80 ;  /* 0x0000005025837220 */ /* 0x000fe40000410000 */
[----:B------:R-:W-:Y:S02]  /*8750*/  FMUL.FTZ R128, R128, -R191 ;  /* 0x800000bf80807220 */ /* 0x000fe40000410000 */
[----:B------:R-:W-:-:S02]  /*8760*/  FMUL.FTZ R76, R170, R133 ;  /* 0x00000085aa4c7220 */ /* 0x000fc40000410000 */
[C---:B------:R-:W-:Y:S02]  /*8770*/  FMUL.FTZ R75, R170.reuse, R75 ;  /* 0x0000004baa4b7220 */ /* 0x040fe40000410000 */
[C---:B------:R-:W-:Y:S02]  /*8780*/  FFMA.FTZ R72, R127.reuse, R191, -R72 ;  /* 0x000000bf7f487223 */ /* 0x040fe40000010848 */
[-C--:B------:R-:W-:Y:S02]  /*8790*/  FMUL.FTZ R170, R170, R131.reuse ;  /* 0x00000083aaaa7220 */ /* 0x080fe40000410000 */
[----:B------:R-:W-:Y:S02]  /*87a0*/  FFMA.FTZ R127, R127, R190, R128 ;  /* 0x000000be7f7f7223 */ /* 0x000fe40000010080 */
[C---:B------:R-:W-:Y:S02]  /*87b0*/  FFMA.FTZ R75, R73.reuse, R74, R75 ;  /* 0x0000004a494b7223 */ /* 0x040fe4000001004b */
[----:B------:R-:W-:-:S02]  /*87c0*/  FFMA.FTZ R129, R73, R131, R76 ;  /* 0x0000008349817223 */ /* 0x000fc4000001004c */
[----:B------:R-:W-:Y:S02]  /*87d0*/  FFMA.FTZ R130, R73, R133, -R170 ;  /* 0x0000008549827223 */ /* 0x000fe400000108aa */
[----:B------:R-:W-:Y:S02]  /*87e0*/  FADD.FTZ R192, -R192, R127 ;  /* 0x0000007fc0c07221 */ /* 0x000fe40000010100 */
[----:B------:R-:W-:Y:S02]  /*87f0*/  FMUL.FTZ R73, R40, R77 ;  /* 0x0000004d28497220 */ /* 0x000fe40000410000 */
[----:B------:R-:W-:Y:S02]  /*8800*/  FADD.FTZ R193, R193, R72 ;  /* 0x00000048c1c17221 */ /* 0x000fe40000010000 */
[----:B------:R-:W-:Y:S02]  /*8810*/  FFMA.FTZ R71, R78, R168, R75 ;  /* 0x000000a84e477223 */ /* 0x000fe4000001004b */
[----:B------:R-:W-:-:S02]  /*8820*/  FMUL.FTZ R74, R169, R184 ;  /* 0x000000b8a94a7220 */ /* 0x000fc40000410000 */
[----:B------:R-:W-:Y:S02]  /*8830*/  FMUL.FTZ R75, R185, UR47 ;  /* 0x0000002fb94b7c20 */ /* 0x000fe40008410000 */
[C---:B------:R-:W-:Y:S02]  /*8840*/  FMUL.FTZ R72, R126.reuse, -R192 ;  /* 0x800000c07e487220 */ /* 0x040fe40000410000 */
[----:B------:R-:W-:Y:S02]  /*8850*/  FFMA.FTZ R169, R169, -R73, R228 ;  /* 0x80000049a9a97223 */ /* 0x000fe400000100e4 */
[----:B------:R-:W-:Y:S02]  /*8860*/  FMUL.FTZ R126, R126, -R193 ;  /* 0x800000c17e7e7220 */ /* 0x000fe40000410000 */
[C---:B------:R-:W-:Y:S02]  /*8870*/  FFMA.FTZ R73, R167.reuse, -R73, R218 ;  /* 0x80000049a7497223 */ /* 0x040fe400000100da */
[----:B------:R-:W-:-:S02]  /*8880*/  FFMA.FTZ R167, R167, R185, R74 ;  /* 0x000000b9a7a77223 */ /* 0x000fc4000001004a */
[C---:B------:R-:W-:Y:S02]  /*8890*/  FMUL.FTZ R74, R184.reuse, UR47 ;  /* 0x0000002fb84a7c20 */ /* 0x040fe40008410000 */
[----:B------:R-:W-:Y:S02]  /*88a0*/  FFMA.FTZ R76, R184, UR46, -R75 ;  /* 0x0000002eb84c7c23 */ /* 0x000fe4000801084b */
[C---:B------:R-:W-:Y:S02]  /*88b0*/  FFMA.FTZ R72, R125.reuse, R193, -R72 ;  /* 0x000000c17d487223 */ /* 0x040fe40000010848 */
[----:B------:R-:W-:Y:S02]  /*88c0*/  FFMA.FTZ R125, R125, R192, R126 ;  /* 0x000000c07d7d7223 */ /* 0x000fe4000001007e */
[----:B------:R-:W-:Y:S02]  /*88d0*/  FFMA.FTZ R74, R185, UR46, R74 ;  /* 0x0000002eb94a7c23 */ /* 0x000fe4000801004a */
[----:B------:R-:W-:-:S02]  /*88e0*/  FMUL.FTZ R76, R169, R76 ;  /* 0x0000004ca94c7220 */ /* 0x000fc40000410000 */
[----:B------:R-:W-:Y:S02]  /*88f0*/  FADD.FTZ R194, -R194, R125 ;  /* 0x0000007dc2c27221 */ /* 0x000fe40000010100 */
[----:B------:R-:W-:Y:S01]  /*8900*/  FADD.FTZ R195, R195, R72 ;  /* 0x00000048c3c37221 */ /* 0x000fe20000010000 */
[----:B------:R-:W-:Y:S01]  /*8910*/  PRMT R72, RZ, 0x5410, R52 ;  /* 0x00005410ff487816 */ /* 0x000fe20000000034 */
[----:B------:R-:W-:Y:S02]  /*8920*/  FFMA.FTZ R76, R73, R74, R76 ;  /* 0x0000004a494c7223 */ /* 0x000fe4000001004c */
[----:B------:R-:W-:Y:S02]  /*8930*/  FMUL.FTZ R74, R124, -R194 ;  /* 0x800000c27c4a7220 */ /* 0x000fe40000410000 */
[----:B------:R-:W-:Y:S02]  /*8940*/  FMUL.FTZ R184, R40, R184 ;  /* 0x000000b828b87220 */ /* 0x000fe40000410000 */
[----:B------:R-:W-:-:S02]  /*8950*/  FMUL.FTZ R124, R124, -R195 ;  /* 0x800000c37c7c7220 */ /* 0x000fc40000410000 */
[----:B------:R-:W-:Y:S02]  /*8960*/  FMUL.FTZ R80, R40, R185 ;  /* 0x000000b928507220 */ /* 0x000fe40000410000 */
[----:B------:R-:W-:Y:S02]  /*8970*/  FFMA.FTZ R74, R123, R195, -R74 ;  /* 0x000000c37b4a7223 */ /* 0x000fe4000001084a */
[----:B------:R-:W-:Y:S02]  /*8980*/  FMUL.FTZ R75, R169, R184 ;  /* 0x000000b8a94b7220 */ /* 0x000fe40000410000 */
[----:B------:R-:W-:Y:S02]  /*8990*/  FFMA.FTZ R123, R123, R194, R124 ;  /* 0x000000c27b7b7223 */ /* 0x000fe4000001007c */
[-C--:B------:R-:W-:Y:S02]  /*89a0*/  FMUL.FTZ R126, R169, R80.reuse ;  /* 0x00000050a97e7220 */ /* 0x080fe40000410000 */
[----:B------:R-:W-:-:S02]  /*89b0*/  FFMA.FTZ R125, R73, R80, R75 ;  /* 0x00000050497d7223 */ /* 0x000fc4000001004b */
[----:B------:R-:W-:Y:S02]  /*89c0*/  FADD.FTZ R196, -R196, R123 ;  /* 0x0000007bc4c47221 */ /* 0x000fe40000010100 */
[----:B------:R-:W-:Y:S02]  /*89d0*/  FMUL.FTZ R75, R39, R72 ;  /* 0x00000048274b7220 */ /* 0x000fe40000410000 */
[----:B------:R-:W-:Y:S02]  /*89e0*/  FADD.FTZ R197, R197, R74 ;  /* 0x0000004ac5c57221 */ /* 0x000fe40000010000 */
[----:B------:R-:W-:Y:S02]  /*89f0*/  FFMA.FTZ R126, R73, R184, -R126 ;  /* 0x000000b8497e7223 */ /* 0x000fe4000001087e */
[----:B------:R-:W-:Y:S02]  /*8a00*/  FFMA.FTZ R74, R77, R167, R76 ;  /* 0x000000a74d4a7223 */ /* 0x000fe4000001004c */
[----:B------:R-:W-:-:S02]  /*8a10*/  FMUL.FTZ R131, R78, R131 ;  /* 0x000000834e837220 */ /* 0x000fc40000410000 */
[----:B------:R-:W-:Y:S02]  /*8a20*/  FMUL.FTZ R133, R78, R133 ;  /* 0x000000854e857220 */ /* 0x000fe40000410000 */
[----:B------:R-:W-:Y:S02]  /*8a30*/  FMUL.FTZ R73, R166, R186 ;  /* 0x000000baa6497220 */ /* 0x000fe40000410000 */
[----:B------:R-:W-:Y:S02]  /*8a40*/  FMUL.FTZ R76, R122, -R196 ;  /* 0x800000c47a4c7220 */ /* 0x000fe40000410000 */
[-C--:B------:R-:W-:Y:S02]  /*8a50*/  FFMA.FTZ R166, R166, -R75.reuse, R223 ;  /* 0x8000004ba6a67223 */ /* 0x080fe400000100df */
[----:B------:R-:W-:Y:S02]  /*8a60*/  FFMA.FTZ R78, R164, -R75, R225 ;  /* 0x8000004ba44e7223 */ /* 0x000fe400000100e1 */
[----:B------:R-:W-:-:S02]  /*8a70*/  FMUL.FTZ R122, R122, -R197 ;  /* 0x800000c57a7a7220 */ /* 0x000fc40000410000 */
[----:B------:R-:W-:Y:S02]  /*8a80*/  FMUL.FTZ R127, R77, R80 ;  /* 0x000000504d7f7220 */ /* 0x000fe40000410000 */
[----:B------:R-:W-:Y:S02]  /*8a90*/  FMUL.FTZ R75, R171, UR47 ;  /* 0x0000002fab4b7c20 */ /* 0x000fe40008410000 */
[C---:B------:R-:W-:Y:S02]  /*8aa0*/  FMUL.FTZ R80, R186.reuse, UR47 ;  /* 0x0000002fba507c20 */ /* 0x040fe40008410000 */
[C---:B------:R-:W-:Y:S02]  /*8ab0*/  FFMA.FTZ R76, R121.reuse, R197, -R76 ;  /* 0x000000c5794c7223 */ /* 0x040fe4000001084c */
[----:B------:R-:W-:Y:S02]  /*8ac0*/  FFMA.FTZ R121, R121, R196, R122 ;  /* 0x000000c479797223 */ /* 0x000fe4000001007a */
[----:B------:R-:W-:-:S02]  /*8ad0*/  FFMA.FTZ R75, R186, UR46, -R75 ;  /* 0x0000002eba4b7c23 */ /* 0x000fc4000801084b */
[-C--:B------:R-:W-:Y:S02]  /*8ae0*/  FFMA.FTZ R73, R164, R171.reuse, R73 ;  /* 0x000000aba4497223 */ /* 0x080fe40000010049 */
[----:B------:R-:W-:Y:S02]  /*8af0*/  FFMA.FTZ R79, R171, UR46, R80 ;  /* 0x0000002eab4f7c23 */ /* 0x000fe40008010050 */
[C---:B------:R-:W-:Y:S02]  /*8b00*/  FMUL.FTZ R169, R39.reuse, R186 ;  /* 0x000000ba27a97220 */ /* 0x040fe40000410000 */
[----:B------:R-:W-:Y:S02]  /*8b10*/  FMUL.FTZ R171, R39, R171 ;  /* 0x000000ab27ab7220 */ /* 0x000fe40000410000 */
[----:B------:R-:W-:Y:S01]  /*8b20*/  FADD.FTZ R198, -R198, R121 ;  /* 0x00000079c6c67221 */ /* 0x000fe20000010100 */
[----:B------:R-:W-:Y:S01]  /*8b30*/  PRMT R121, RZ, 0x7610, R56 ;  /* 0x00007610ff797816 */ /* 0x000fe20000000038 */
[----:B------:R-:W-:Y:S01]  /*8b40*/  FMUL.FTZ R122, R166, R75 ;  /* 0x0000004ba67a7220 */ /* 0x000fe20000410000 */
[----:B------:R-:W-:Y:S01]  /*8b50*/  PRMT R75, RZ, 0x7610, R59 ;  /* 0x00007610ff4b7816 */ /* 0x000fe2000000003b */
[----:B------:R-:W-:-:S02]  /*8b60*/  FADD.FTZ R199, R199, R76 ;  /* 0x0000004cc7c77221 */ /* 0x000fc40000010000 */
[C---:B------:R-:W-:Y:S02]  /*8b70*/  FMUL.FTZ R124, R166.reuse, R169 ;  /* 0x000000a9a67c7220 */ /* 0x040fe40000410000 */
[----:B------:R-:W-:Y:S02]  /*8b80*/  FMUL.FTZ R128, R166, R171 ;  /* 0x000000aba6807220 */ /* 0x000fe40000410000 */
[C---:B------:R-:W-:Y:S02]  /*8b90*/  FMUL.FTZ R76, R120.reuse, -R198 ;  /* 0x800000c6784c7220 */ /* 0x040fe40000410000 */
[----:B------:R-:W-:Y:S02]  /*8ba0*/  FMUL.FTZ R120, R120, -R199 ;  /* 0x800000c778787220 */ /* 0x000fe40000410000 */
[----:B------:R-:W-:Y:S02]  /*8bb0*/  FMUL.FTZ R123, R77, R184 ;  /* 0x000000b84d7b7220 */ /* 0x000fe40000410000 */
[----:B------:R-:W-:-:S02]  /*8bc0*/  FMUL.FTZ R77, R42, R75 ;  /* 0x0000004b2a4d7220 */ /* 0x000fc40000410000 */
[C---:B------:R-:W-:Y:S02]  /*8bd0*/  FFMA.FTZ R124, R78.reuse, R171, R124 ;  /* 0x000000ab4e7c7223 */ /* 0x040fe4000001007c */
[C---:B------:R-:W-:Y:S02]  /*8be0*/  FFMA.FTZ R128, R78.reuse, R169, -R128 ;  /* 0x000000a94e807223 */ /* 0x040fe40000010880 */
[----:B------:R-:W-:Y:S02]  /*8bf0*/  FFMA.FTZ R122, R78, R79, R122 ;  /* 0x0000004f4e7a7223 */ /* 0x000fe4000001007a */
[C---:B------:R-:W-:Y:S02]  /*8c00*/  FFMA.FTZ R78, R119.reuse, R199, -R76 ;  /* 0x000000c7774e7223 */ /* 0x040fe4000001084c */
[----:B------:R-:W-:Y:S01]  /*8c10*/  FFMA.FTZ R119, R119, R198, R120 ;  /* 0x000000c677777223 */ /* 0x000fe20000010078 */
[----:B------:R-:W-:Y:S01]  /*8c20*/  PRMT R120, RZ, 0x5410, R56 ;  /* 0x00005410ff787816 */ /* 0x000fe20000000038 */
[----:B------:R-:W-:-:S02]  /*8c30*/  FFMA.FTZ R79, R165, -R77, R222 ;  /* 0x8000004da54f7223 */ /* 0x000fc400000100de */
[----:B------:R-:W-:Y:S02]  /*8c40*/  FFMA.FTZ R81, R163, -R77, R212 ;  /* 0x8000004da3517223 */ /* 0x000fe400000100d4 */
[----:B------:R-:W-:Y:S02]  /*8c50*/  FMUL.FTZ R165, R165, R132 ;  /* 0x00000084a5a57220 */ /* 0x000fe40000410000 */
[----:B------:R-:W-:Y:S02]  /*8c60*/  FMUL.FTZ R83, R134, UR47 ;  /* 0x0000002f86537c20 */ /* 0x000fe40008410000 */
[----:B------:R-:W-:Y:S02]  /*8c70*/  FMUL.FTZ R77, R132, UR47 ;  /* 0x0000002f844d7c20 */ /* 0x000fe40008410000 */
[----:B------:R-:W-:Y:S02]  /*8c80*/  FADD.FTZ R200, -R200, R119 ;  /* 0x00000077c8c87221 */ /* 0x000fe40000010100 */
[----:B------:R-:W-:-:S02]  /*8c90*/  FADD.FTZ R201, R201, R78 ;  /* 0x0000004ec9c97221 */ /* 0x000fc40000010000 */
[----:B------:R-:W-:Y:S02]  /*8ca0*/  FFMA.FTZ R76, R163, R134, R165 ;  /* 0x00000086a34c7223 */ /* 0x000fe400000100a5 */
[----:B------:R-:W-:Y:S02]  /*8cb0*/  FFMA.FTZ R78, R132, UR46, -R83 ;  /* 0x0000002e844e7c23 */ /* 0x000fe40008010853 */
[----:B------:R-:W-:Y:S02]  /*8cc0*/  FFMA.FTZ R80, R134, UR46, R77 ;  /* 0x0000002e86507c23 */ /* 0x000fe4000801004d */
[C---:B------:R-:W-:Y:S02]  /*8cd0*/  FMUL.FTZ R132, R42.reuse, R132 ;  /* 0x000000842a847220 */ /* 0x040fe40000410000 */
[----:B------:R-:W-:Y:S02]  /*8ce0*/  FMUL.FTZ R134, R42, R134 ;  /* 0x000000862a867220 */ /* 0x000fe40000410000 */
[----:B------:R-:W-:-:S02]  /*8cf0*/  FMUL.FTZ R77, R135, -R200 ;  /* 0x800000c8874d7220 */ /* 0x000fc40000410000 */
[-C--:B------:R-:W-:Y:S02]  /*8d00*/  FMUL.FTZ R135, R135, -R201.reuse ;  /* 0x800000c987877220 */ /* 0x080fe40000410000 */
[C---:B------:R-:W-:Y:S02]  /*8d10*/  FMUL.FTZ R83, R79.reuse, R132 ;  /* 0x000000844f537220 */ /* 0x040fe40000410000 */
[C---:B------:R-:W-:Y:S02]  /*8d20*/  FMUL.FTZ R82, R79.reuse, R78 ;  /* 0x0000004e4f527220 */ /* 0x040fe40000410000 */
[----:B------:R-:W-:Y:S02]  /*8d30*/  FMUL.FTZ R84, R79, R134 ;  /* 0x000000864f547220 */ /* 0x000fe40000410000 */
[C---:B------:R-:W-:Y:S02]  /*8d40*/  FFMA.FTZ R79, R136.reuse, R200, R135 ;  /* 0x000000c8884f7223 */ /* 0x040fe40000010087 */
[----:B------:R-:W-:-:S02]  /*8d50*/  FFMA.FTZ R78, R136, R201, -R77 ;  /* 0x000000c9884e7223 */ /* 0x000fc4000001084d */
[----:B------:R-:W-:Y:S01]  /*8d60*/  FADD.FTZ R202, -R202, R79 ;  /* 0x0000004fcaca7221 */ /* 0x000fe20000010100 */
[----:B------:R-:W-:Y:S01]  /*8d70*/  IADD3 R79, R238, 0x1, RZ ;  /* 0x00000001ee4f7810 */ /* 0x000fe20007ffe0ff */
[----:B------:R-:W-:Y:S02]  /*8d80*/  FMUL.FTZ R95, R47, R120 ;  /* 0x000000782f5f7220 */ /* 0x000fe40000410000 */
[----:B------:R-:W-:Y:S01]  /*8d90*/  FFMA.FTZ R77, R81, R80, R82 ;  /* 0x00000050514d7223 */ /* 0x000fe20000010052 */
[----:B------:R-:W-:Y:S01]  /*8da0*/  LEA.HI.SX32 R240, R79, R238, 0x1b ;  /* 0x000000ee4ff07211 */ /* 0x000fe200078fdaff */
[----:B------:R-:W-:Y:S02]  /*8db0*/  FADD.FTZ R203, R203, R78 ;  /* 0x0000004ecbcb7221 */ /* 0x000fe40000010000 */
[----:B------:R-:W-:Y:S01]  /*8dc0*/  FFMA.FTZ R119, R150, -R95, R115 ;  /* 0x8000005f96777223 */ /* 0x000fe20000010073 */
[----:B------:R-:W-:Y:S01]  /*8dd0*/  IADD3 R115, R112, 0x80, RZ ;  /* 0x0000008070737810 */ /* 0x000fe20007ffe0ff */
[----:B------:R-:W-:-:S02]  /*8de0*/  FMUL.FTZ R80, R47, R202 ;  /* 0x000000ca2f507220 */ /* 0x000fc40000410000 */
[C---:B------:R-:W-:Y:S01]  /*8df0*/  FFMA.FTZ R135, R81.reuse, R134, R83 ;  /* 0x0000008651877223 */ /* 0x040fe20000010053 */
[C---:B------:R-:W-:Y:S01]  /*8e00*/  IADD3 R83, R238.reuse, 0x3, RZ ;  /* 0x00000003ee537810 */ /* 0x040fe20007ffe0ff */
[----:B------:R-:W-:Y:S01]  /*8e10*/  FFMA.FTZ R136, R81, R132, -R84 ;  /* 0x0000008451887223 */ /* 0x000fe20000010854 */
[----:B------:R-:W-:Y:S01]  /*8e20*/  IADD3 R81, R238, 0x2, RZ ;  /* 0x00000002ee517810 */ /* 0x000fe20007ffe0ff */
[----:B------:R-:W-:Y:S01]  /*8e30*/  FMUL.FTZ R78, R47, R203 ;  /* 0x000000cb2f4e7220 */ /* 0x000fe20000410000 */
[-C--:B------:R-:W-:Y:S01]  /*8e40*/  LEA.HI.SX32 R236, R83, R238.reuse, 0x1b ;  /* 0x000000ee53ec7211 */ /* 0x080fe200078fdaff */
[----:B------:R-:W-:Y:S01]  /*8e50*/  FFMA.FTZ R95, R138, -R95, R205 ;  /* 0x8000005f8a5f7223 */ /* 0x000fe200000100cd */
[----:B------:R-:W-:Y:S01]  /*8e60*/  LEA.HI.SX32 R234, R81, R238, 0x1b ;  /* 0x000000ee51ea7211 */ /* 0x000fe200078fdaff */
[----:B------:R-:W-:Y:S01]  /*8e70*/  FMUL.FTZ R79, R119, R80 ;  /* 0x00000050774f7220 */ /* 0x000fe20000410000 */
[----:B------:R-:W-:Y:S01]  /*8e80*/  LEA.HI.SX32 R238, R238, R238, 0x1b ;  /* 0x000000eeeeee7211 */ /* 0x000fe200078fdaff */
[----:B------:R-:W-:Y:S01]  /*8e90*/  FMUL.FTZ R93, R48, R121 ;  /* 0x00000079305d7220 */ /* 0x000fe20000410000 */
[----:B------:R-:W-:Y:S01]  /*8ea0*/  LEA.HI.SX32 R186, R115, R112, 0x1b ;  /* 0x0000007073ba7211 */ /* 0x000fe200078fdaff */
[-C--:B------:R-:W-:Y:S01]  /*8eb0*/  FMUL.FTZ R81, R120, R78.reuse ;  /* 0x0000004e78517220 */ /* 0x080fe20000410000 */
[----:B------:R-:W-:Y:S01]  /*8ec0*/  IADD3 R205, R112, 0xf80, RZ ;  /* 0x00000f8070cd7810 */ /* 0x000fe20007ffe0ff */
[----:B------:R-:W-:-:S02]  /*8ed0*/  FFMA.FTZ R79, R95, R78, R79 ;  /* 0x0000004e5f4f7223 */ /* 0x000fc4000001004f */
[----:B------:R-:W-:Y:S01]  /*8ee0*/  FFMA.FTZ R94, R151, -R93, R206 ;  /* 0x8000005d975e7223 */ /* 0x000fe200000100ce */
[----:B------:R0:W-:Y:S01]  /*8ef0*/  STS [R238.X4+0x4200], R81 ;  /* 0x00420051ee007388 */ /* 0x0001e20000004800 */
[C---:B------:R-:W-:Y:S02]  /*8f00*/  FMUL.FTZ R82, R48.reuse, R201 ;  /* 0x000000c930527220 */ /* 0x040fe40000410000 */
[----:B------:R-:W-:Y:S02]  /*8f10*/  FMUL.FTZ R84, R48, R200 ;  /* 0x000000c830547220 */ /* 0x000fe40000410000 */
[----:B------:R-:W-:Y:S02]  /*8f20*/  FMUL.FTZ R78, R119, R78 ;  /* 0x0000004e774e7220 */ /* 0x000fe40000410000 */
[----:B------:R-:W-:Y:S02]  /*8f30*/  FFMA.FTZ R93, R153, -R93, R114 ;  /* 0x8000005d995d7223 */ /* 0x000fe40000010072 */
[----:B------:R-:W-:-:S02]  /*8f40*/  FMUL.FTZ R83, R94, R84 ;  /* 0x000000545e537220 */ /* 0x000fc40000410000 */
[----:B------:R-:W-:Y:S02]  /*8f50*/  FMUL.FTZ R85, R94, R82 ;  /* 0x000000525e557220 */ /* 0x000fe40000410000 */
[----:B------:R-:W-:Y:S02]  /*8f60*/  FFMA.FTZ R78, R95, R80, -R78 ;  /* 0x000000505f4e7223 */ /* 0x000fe4000001084e */
[----:B------:R-:W-:Y:S02]  /*8f70*/  FMUL.FTZ R89, R45, R92 ;  /* 0x0000005c2d597220 */ /* 0x000fe40000410000 */
[----:B0-----:R-:W-:Y:S02]  /*8f80*/  FMUL.FTZ R81, R120, R80 ;  /* 0x0000005078517220 */ /* 0x001fe40000410000 */
[C---:B------:R-:W-:Y:S02]  /*8f90*/  FFMA.FTZ R80, R93.reuse, R82, R83 ;  /* 0x000000525d507223 */ /* 0x040fe40000010053 */
[----:B------:R-:W-:Y:S01]  /*8fa0*/  FFMA.FTZ R85, R93, R84, -R85 ;  /* 0x000000545d557223 */ /* 0x000fe20000010855 */
[----:B------:R0:W-:Y:S01]  /*8fb0*/  STS [R240.X4+0x4204], R81 ;  /* 0x00420451f0007388 */ /* 0x0001e20000004800 */
[----:B------:R-:W-:-:S02]  /*8fc0*/  FADD.FTZ R79, RZ, R79 ;  /* 0x0000004fff4f7221 */ /* 0x000fc40000010000 */
[----:B------:R-:W-:Y:S02]  /*8fd0*/  FADD.FTZ R78, RZ, R78 ;  /* 0x0000004eff4e7221 */ /* 0x000fe40000010000 */
[----:B------:R-:W-:Y:S02]  /*8fe0*/  FMUL.FTZ R87, R46, R91 ;  /* 0x0000005b2e577220 */ /* 0x000fe40000410000 */
[-C--:B------:R-:W-:Y:S02]  /*8ff0*/  FFMA.FTZ R90, R152, -R89.reuse, R211 ;  /* 0x80000059985a7223 */ /* 0x080fe400000100d3 */
[----:B------:R-:W-:Y:S02]  /*9000*/  FFMA.FTZ R89, R154, -R89, R207 ;  /* 0x800000599a597223 */ /* 0x000fe400000100cf */
[----:B------:R-:W-:Y:S02]  /*9010*/  FMUL.FTZ R163, R45, R198 ;  /* 0x000000c62da37220 */ /* 0x000fe40000410000 */
[----:B------:R-:W-:-:S02]  /*9020*/  FADD.FTZ R79, R79, R80 ;  /* 0x000000504f4f7221 */ /* 0x000fc40000010000 */
[----:B------:R-:W-:Y:S02]  /*9030*/  FADD.FTZ R78, R78, R85 ;  /* 0x000000554e4e7221 */ /* 0x000fe40000010000 */
[----:B------:R-:W-:Y:S02]  /*9040*/  FFMA.FTZ R88, R155, -R87, R204 ;  /* 0x800000579b587223 */ /* 0x000fe400000100cc */
[----:B------:R-:W-:Y:S02]  /*9050*/  FMUL.FTZ R85, R45, R199 ;  /* 0x000000c72d557220 */ /* 0x000fe40000410000 */
[----:B------:R-:W-:Y:S02]  /*9060*/  FFMA.FTZ R87, R157, -R87, R208 ;  /* 0x800000579d577223 */ /* 0x000fe400000100d0 */
[----:B------:R-:W-:Y:S02]  /*9070*/  FMUL.FTZ R80, R89, R163 ;  /* 0x000000a359507220 */ /* 0x000fe40000410000 */
[----:B------:R-:W-:-:S02]  /*9080*/  FMUL.FTZ R144, R46, R196 ;  /* 0x000000c42e907220 */ /* 0x000fc40000410000 */
[----:B------:R-:W-:Y:S02]  /*9090*/  FMUL.FTZ R83, R121, R82 ;  /* 0x0000005279537220 */ /* 0x000fe40000410000 */
[----:B0-----:R-:W-:Y:S02]  /*90a0*/  FMUL.FTZ R81, R89, R85 ;  /* 0x0000005559517220 */ /* 0x001fe40000410000 */
[----:B------:R-:W-:Y:S01]  /*90b0*/  FMUL.FTZ R82, R46, R197 ;  /* 0x000000c52e527220 */ /* 0x000fe20000410000 */
[----:B------:R0:W-:Y:S01]  /*90c0*/  STS [R234.X4+0x4208], R83 ;  /* 0x00420853ea007388 */ /* 0x0001e20000004800 */
[----:B------:R-:W-:Y:S02]  /*90d0*/  FFMA.FTZ R80, R90, R85, R80 ;  /* 0x000000555a507223 */ /* 0x000fe40000010050 */
[----:B------:R-:W-:Y:S02]  /*90e0*/  FMUL.FTZ R165, R87, R144 ;  /* 0x0000009057a57220 */ /* 0x000fe40000410000 */
[----:B------:R-:W-:-:S02]  /*90f0*/  FADD.FTZ R79, R79, R80 ;  /* 0x000000504f4f7221 */ /* 0x000fc40000010000 */
[-C--:B------:R-:W-:Y:S02]  /*9100*/  FFMA.FTZ R142, R88, R82.reuse, R165 ;  /* 0x00000052588e7223 */ /* 0x080fe400000100a5 */
[----:B------:R-:W-:Y:S02]  /*9110*/  FMUL.FTZ R165, R87, R82 ;  /* 0x0000005257a57220 */ /* 0x000fe40000410000 */
[----:B0-----:R-:W-:Y:S02]  /*9120*/  FFMA.FTZ R83, R90, R163, -R81 ;  /* 0x000000a35a537223 */ /* 0x001fe40000010851 */
[----:B------:R-:W-:Y:S02]  /*9130*/  FMUL.FTZ R81, R121, R84 ;  /* 0x0000005479517220 */ /* 0x000fe40000410000 */
[----:B------:R-:W-:Y:S02]  /*9140*/  FMUL.FTZ R84, R43, R86 ;  /* 0x000000562b547220 */ /* 0x000fe40000410000 */
[----:B------:R-:W-:Y:S01]  /*9150*/  FADD.FTZ R78, R78, R83 ;  /* 0x000000534e4e7221 */ /* 0x000fe20000010000 */
[----:B------:R-:W-:Y:S01]  /*9160*/  STS [R236.X4+0x420c], R81 ;  /* 0x00420c51ec007388 */ /* 0x000fe20000004800 */
[----:B------:R-:W-:-:S02]  /*9170*/  FADD.FTZ R142, R79, R142 ;  /* 0x0000008e4f8e7221 */ /* 0x000fc40000010000 */
[----:B------:R-:W-:Y:S01]  /*9180*/  FFMA.FTZ R165, R88, R144, -R165 ;  /* 0x0000009058a57223 */ /* 0x000fe200000108a5 */
[----:B------:R0:W-:Y:S01]  /*9190*/  STS [R238.X4+0x4248], R127 ;  /* 0x0042487fee007388 */ /* 0x0001e20000004800 */
[----:B------:R-:W-:Y:S02]  /*91a0*/  FMUL.FTZ R79, R92, R85 ;  /* 0x000000555c4f7220 */ /* 0x000fe40000410000 */
[----:B------:R-:W-:Y:S01]  /*91b0*/  FMUL.FTZ R83, R91, R82 ;  /* 0x000000525b537220 */ /* 0x000fe20000410000 */
[----:B------:R-:W-:Y:S01]  /*91c0*/  PRMT R82, RZ, 0x5410, R59 ;  /* 0x00005410ff527816 */ /* 0x000fe2000000003b */
[----:B------:R-:W-:Y:S01]  /*91d0*/  FFMA.FTZ R85, R158, -R84, R209 ;  /* 0x800000549e557223 */ /* 0x000fe200000100d1 */
[----:B------:R-:W-:Y:S01]  /*91e0*/  STS [R238.X4+0x4210], R79 ;  /* 0x0042104fee007388 */ /* 0x000fe20000004800 */
[C---:B------:R-:W-:Y:S02]  /*91f0*/  FMUL.FTZ R177, R43.reuse, R194 ;  /* 0x000000c22bb17220 */ /* 0x040fe40000410000 */
[----:B------:R-:W-:Y:S01]  /*9200*/  FADD.FTZ R165, R78, R165 ;  /* 0x000000a54ea57221 */ /* 0x000fe20000010000 */
[----:B------:R1:W-:Y:S01]  /*9210*/  STS [R238.X4+0x4218], R83 ;  /* 0x00421853ee007388 */ /* 0x0003e20000004800 */
[----:B------:R-:W-:Y:S01]  /*9220*/  FFMA.FTZ R84, R156, -R84, R213 ;  /* 0x800000549c547223 */ /* 0x000fe200000100d5 */
[----:B0-----:R-:W-:Y:S01]  /*9230*/  IADD3 R127, R112, 0x280, RZ ;  /* 0x00000280707f7810 */ /* 0x001fe20007ffe0ff */
[----:B------:R-:W-:Y:S01]  /*9240*/  FMUL.FTZ R81, R43, R195 ;  /* 0x000000c32b517220 */ /* 0x000fe20000410000 */
[----:B------:R0:W-:Y:S01]  /*9250*/  STS [R238.X4+0x424c], R123 ;  /* 0x00424c7bee007388 */ /* 0x0001e20000004800 */
[----:B------:R-:W-:-:S02]  /*9260*/  FMUL.FTZ R78, R85, R177 ;  /* 0x000000b1554e7220 */ /* 0x000fc40000410000 */
[-C--:B------:R-:W-:Y:S01]  /*9270*/  FMUL.FTZ R181, R86, R81.reuse ;  /* 0x0000005156b57220 */ /* 0x080fe20000410000 */
[----:B------:R2:W-:Y:S01]  /*9280*/  STS [R238.X4+0x4250], R131 ;  /* 0x00425083ee007388 */ /* 0x0005e20000004800 */
[-C--:B------:R-:W-:Y:S01]  /*9290*/  FFMA.FTZ R179, R84, R81.reuse, R78 ;  /* 0x0000005154b37223 */ /* 0x080fe2000001004e */
[----:B-1----:R-:W-:Y:S01]  /*92a0*/  PRMT R83, RZ, 0x7610, R58 ;  /* 0x00007610ff537816 */ /* 0x002fe2000000003a */
[----:B------:R-:W-:Y:S01]  /*92b0*/  FMUL.FTZ R81, R85, R81 ;  /* 0x0000005155517220 */ /* 0x000fe20000410000 */
[----:B------:R-:W-:Y:S01]  /*92c0*/  STS [R238.X4+0x4220], R181 ;  /* 0x004220b5ee007388 */ /* 0x000fe20000004800 */
[----:B------:R-:W-:Y:S01]  /*92d0*/  FMUL.FTZ R173, R91, R144 ;  /* 0x000000905bad7220 */ /* 0x000fe20000410000 */
[----:B0-----:R-:W-:Y:S01]  /*92e0*/  IADD3 R123, R112, 0x100, RZ ;  /* 0x00000100707b7810 */ /* 0x001fe20007ffe0ff */
[----:B------:R-:W-:Y:S01]  /*92f0*/  FMUL.FTZ R80, R44, R83 ;  /* 0x000000532c507220 */ /* 0x000fe20000410000 */
[----:B------:R0:W-:Y:S01]  /*9300*/  STS [R238.X4+0x4254], R133 ;  /* 0x00425485ee007388 */ /* 0x0001e20000004800 */
[----:B------:R-:W-:Y:S01]  /*9310*/  FMUL.FTZ R163, R92, R163 ;  /* 0x000000a35ca37220 */ /* 0x000fe20000410000 */
[----:B--2---:R-:W-:Y:S01]  /*9320*/  IADD3 R131, R112, 0x400, RZ ;  /* 0x0000040070837810 */ /* 0x004fe20007ffe0ff */
[----:B------:R-:W-:Y:S01]  /*9330*/  FFMA.FTZ R144, R84, R177, -R81 ;  /* 0x000000b154907223 */ /* 0x000fe20000010851 */
[----:B------:R-:W-:Y:S01]  /*9340*/  STS [R238.X4+0x421c], R173 ;  /* 0x00421cadee007388 */ /* 0x000fe20000004800 */
[----:B------:R-:W-:Y:S01]  /*9350*/  FMUL.FTZ R78, R41, R82 ;  /* 0x00000052294e7220 */ /* 0x000fe20000410000 */
[----:B------:R-:W-:Y:S01]  /*9360*/  LEA.HI.SX32 R115, R123, R112, 0x1b ;  /* 0x000000707b737211 */ /* 0x000fe200078fdaff */
[-C--:B------:R-:W-:Y:S01]  /*9370*/  FFMA.FTZ R81, R159, -R80.reuse, R210 ;  /* 0x800000509f517223 */ /* 0x080fe200000100d2 */
[----:B------:R-:W-:Y:S01]  /*9380*/  STS [R238.X4+0x4214], R163 ;  /* 0x004214a3ee007388 */ /* 0x000fe20000004800 */
[----:B------:R-:W-:Y:S01]  /*9390*/  FFMA.FTZ R80, R161, -R80, R214 ;  /* 0x80000050a1507223 */ /* 0x000fe200000100d6 */
[----:B0-----:R-:W-:Y:S01]  /*93a0*/  IADD3 R133, R112, 0x480, RZ ;  /* 0x0000048070857810 */ /* 0x001fe20007ffe0ff */
[C---:B------:R-:W-:Y:S01]  /*93b0*/  FMUL.FTZ R148, R44.reuse, R192 ;  /* 0x000000c02c947220 */ /* 0x040fe20000410000 */
[----:B------:R0:W-:Y:S01]  /*93c0*/  STS [R238.X4+0x4258], R147 ;  /* 0x00425893ee007388 */ /* 0x0001e20000004800 */
[----:B------:R-:W-:-:S02]  /*93d0*/  FMUL.FTZ R146, R44, R193 ;  /* 0x000000c12c927220 */ /* 0x000fc40000410000 */
[----:B------:R-:W-:Y:S01]  /*93e0*/  FMUL.FTZ R177, R86, R177 ;  /* 0x000000b156b17220 */ /* 0x000fe20000410000 */
[----:B------:R1:W-:Y:S01]  /*93f0*/  STS [R238.X4+0x425c], R149 ;  /* 0x00425c95ee007388 */ /* 0x0003e20000004800 */
[-C--:B------:R-:W-:Y:S02]  /*9400*/  FFMA.FTZ R79, R160, -R78.reuse, R219 ;  /* 0x8000004ea04f7223 */ /* 0x080fe400000100db */
[----:B------:R-:W-:Y:S01]  /*9410*/  FFMA.FTZ R78, R162, -R78, R215 ;  /* 0x8000004ea24e7223 */ /* 0x000fe200000100d7 */
[----:B------:R-:W-:Y:S01]  /*9420*/  STS [R238.X4+0x4224], R177 ;  /* 0x004224b1ee007388 */ /* 0x000fe20000004800 */
[C---:B------:R-:W-:Y:S01]  /*9430*/  FMUL.FTZ R185, R41.reuse, R190 ;  /* 0x000000be29b97220 */ /* 0x040fe20000410000 */
[----:B0-----:R-:W-:Y:S01]  /*9440*/  IADD3 R147, R112, 0x800, RZ ;  /* 0x0000080070937810 */ /* 0x001fe20007ffe0ff */
[----:B------:R-:W-:Y:S01]  /*9450*/  FMUL.FTZ R163, R80, R148 ;  /* 0x0000009450a37220 */ /* 0x000fe20000410000 */
[----:B------:R0:W-:Y:S01]  /*9460*/  STS [R238.X4+0x4260], R175 ;  /* 0x004260afee007388 */ /* 0x0001e20000004800 */
[----:B------:R-:W-:Y:S01]  /*9470*/  FMUL.FTZ R183, R41, R191 ;  /* 0x000000bf29b77220 */ /* 0x000fe20000410000 */
[----:B-1----:R-:W-:Y:S01]  /*9480*/  IADD3 R149, R112, 0x880, RZ ;  /* 0x0000088070957810 */ /* 0x002fe20007ffe0ff */
[----:B------:R-:W-:Y:S01]  /*9490*/  FMUL.FTZ R164, R80, R146 ;  /* 0x0000009250a47220 */ /* 0x000fe20000410000 */
[----:B------:R1:W-:Y:S01]  /*94a0*/  STS [R238.X4+0x4264], R145 ;  /* 0x00426491ee007388 */ /* 0x0003e20000004800 */
[----:B------:R-:W-:-:S02]  /*94b0*/  FMUL.FTZ R166, R78, R185 ;  /* 0x000000b94ea67220 */ /* 0x000fc40000410000 */
[-C--:B------:R-:W-:Y:S01]  /*94c0*/  FFMA.FTZ R163, R81, R146.reuse, R163 ;  /* 0x0000009251a37223 */ /* 0x080fe200000100a3 */
[----:B------:R2:W-:Y:S01]  /*94d0*/  STS [R238.X4+0x4268], R143 ;  /* 0x0042688fee007388 */ /* 0x0005e20000004800 */
[----:B------:R-:W-:Y:S01]  /*94e0*/  FADD.FTZ R142, R142, R179 ;  /* 0x000000b38e8e7221 */ /* 0x000fe20000010000 */
[C---:B0-----:R-:W-:Y:S01]  /*94f0*/  IADD3 R175, R112.reuse, 0xb80, RZ ;  /* 0x00000b8070af7810 */ /* 0x041fe20007ffe0ff */
[----:B------:R-:W-:Y:S01]  /*9500*/  FMUL.FTZ R177, R83, R146 ;  /* 0x0000009253b17220 */ /* 0x000fe20000410000 */
[----:B------:R0:W-:Y:S01]  /*9510*/  STS [R238.X4+0x426c], R141 ;  /* 0x00426c8dee007388 */ /* 0x0001e20000004800 */
[-C--:B------:R-:W-:Y:S01]  /*9520*/  FFMA.FTZ R173, R81, R148.reuse, -R164 ;  /* 0x0000009451ad7223 */ /* 0x080fe200000108a4 */
[----:B-1----:R-:W-:Y:S01]  /*9530*/  IADD3 R145, R112, 0x780, RZ ;  /* 0x0000078070917810 */ /* 0x002fe20007ffe0ff */
[-C--:B------:R-:W-:Y:S01]  /*9540*/  FMUL.FTZ R146, R78, R183.reuse ;  /* 0x000000b74e927220 */ /* 0x080fe20000410000 */
[----:B------:R-:W-:Y:S01]  /*9550*/  STS [R238.X4+0x4228], R177 ;  /* 0x004228b1ee007388 */ /* 0x000fe20000004800 */
[----:B------:R-:W-:Y:S01]  /*9560*/  FADD.FTZ R144, R165, R144 ;  /* 0x00000090a5907221 */ /* 0x000fe20000010000 */
[----:B--2---:R-:W-:Y:S01]  /*9570*/  IADD3 R143, R112, 0x700, RZ ;  /* 0x00000700708f7810 */ /* 0x004fe20007ffe0ff */
[CC--:B------:R-:W-:Y:S01]  /*9580*/  FFMA.FTZ R187, R79.reuse, R183.reuse, R166 ;  /* 0x000000b74fbb7223 */ /* 0x0c0fe200000100a6 */
[----:B------:R1:W-:Y:S01]  /*9590*/  STS [R238.X4+0x4270], R139 ;  /* 0x0042708bee007388 */ /* 0x0003e20000004800 */
[----:B------:R-:W-:Y:S01]  /*95a0*/  FADD.FTZ R142, R142, R163 ;  /* 0x000000a38e8e7221 */ /* 0x000fe20000010000 */
[----:B0-----:R-:W-:Y:S01]  /*95b0*/  IADD3 R141, R112, 0x680, RZ ;  /* 0x00000680708d7810 */ /* 0x001fe20007ffe0ff */
[----:B------:R-:W-:Y:S01]  /*95c0*/  FMUL.FTZ R189, R82, R183 ;  /* 0x000000b752bd7220 */ /* 0x000fe20000410000 */
[----:B------:R0:W-:Y:S01]  /*95d0*/  STS [R238.X4+0x4274], R137 ;  /* 0x00427489ee007388 */ /* 0x0001e20000004800 */
[-C--:B------:R-:W-:Y:S01]  /*95e0*/  FFMA.FTZ R183, R79, R185.reuse, -R146 ;  /* 0x000000b94fb77223 */ /* 0x080fe20000010892 */
[----:B------:R-:W-:Y:S01]  /*95f0*/  IADD3 R163, R112, 0x900, RZ ;  /* 0x0000090070a37810 */ /* 0x000fe20007ffe0ff */
[----:B------:R-:W-:Y:S01]  /*9600*/  FADD.FTZ R144, R144, R173 ;  /* 0x000000ad90907221 */ /* 0x000fe20000010000 */
[----:B------:R-:W-:Y:S01]  /*9610*/  STS [R238.X4+0x4230], R189 ;  /* 0x004230bdee007388 */ /* 0x000fe20000004800 */
[----:B------:R-:W-:Y:S01]  /*9620*/  FADD.FTZ R142, R142, R187 ;  /* 0x000000bb8e8e7221 */ /* 0x000fe20000010000 */
[----:B-1----:R-:W-:Y:S01]  /*9630*/  IADD3 R139, R112, 0x600, RZ ;  /* 0x00000600708b7810 */ /* 0x002fe20007ffe0ff */
[----:B------:R-:W-:Y:S01]  /*9640*/  FADD.FTZ R183, R144, R183 ;  /* 0x000000b790b77221 */ /* 0x000fe20000010000 */
[----:B------:R1:W-:Y:S01]  /*9650*/  STS [R238.X4+0x4278], R63 ;  /* 0x0042783fee007388 */ /* 0x0003e20000004800 */
[----:B------:R-:W-:Y:S01]  /*9660*/  FMUL.FTZ R181, R83, R148 ;  /* 0x0000009453b57220 */ /* 0x000fe20000410000 */
[----:B0-----:R-:W-:Y:S01]  /*9670*/  IADD3 R137, R112, 0x580, RZ ;  /* 0x0000058070897810 */ /* 0x001fe20007ffe0ff */
[----:B------:R-:W-:Y:S01]  /*9680*/  FMUL.FTZ R185, R82, R185 ;  /* 0x000000b952b97220 */ /* 0x000fe20000410000 */
[----:B------:R-:W-:Y:S01]  /*9690*/  STS [R238.X4+0x427c], R62 ;  /* 0x00427c3eee007388 */ /* 0x000fe20000004800 */
[C---:B------:R-:W-:Y:S01]  /*96a0*/  FMUL.FTZ R227, R75.reuse, R134 ;  /* 0x000000864be37220 */ /* 0x040fe20000410000 */
[----:B------:R-:W-:Y:S01]  /*96b0*/  IADD3 R165, R112, 0x980, RZ ;  /* 0x0000098070a57810 */ /* 0x000fe20007ffe0ff */
[----:B------:R-:W-:Y:S01]  /*96c0*/  FMUL.FTZ R237, R75, R132 ;  /* 0x000000844bed7220 */ /* 0x000fe20000410000 */
[----:B------:R-:W-:Y:S01]  /*96d0*/  STS [R238.X4+0x422c], R181 ;  /* 0x00422cb5ee007388 */ /* 0x000fe20000004800 */
[----:B------:R-:W-:Y:S01]  /*96e0*/  FMUL.FTZ R171, R72, R171 ;  /* 0x000000ab48ab7220 */ /* 0x000fe20000410000 */
[----:B-1----:R-:W-:Y:S01]  /*96f0*/  IADD3 R63, R112, 0x300, RZ ;  /* 0x00000300703f7810 */ /* 0x002fe20007ffe0ff */
[----:B------:R-:W-:Y:S01]  /*9700*/  FMUL.FTZ R169, R72, R169 ;  /* 0x000000a948a97220 */ /* 0x000fe20000410000 */
[----:B------:R-:W-:Y:S01]  /*9710*/  STS [R238.X4+0x4234], R185 ;  /* 0x004234b9ee007388 */ /* 0x000fe20000004800 */
[----:B------:R-:W-:Y:S01]  /*9720*/  FADD.FTZ R135, R142, R135 ;  /* 0x000000878e877221 */ /* 0x000fe20000010000 */
[C---:B------:R-:W-:Y:S01]  /*9730*/  IADD3 R173, R112.reuse, 0xb00, RZ ;  /* 0x00000b0070ad7810 */ /* 0x040fe20007ffe0ff */
[----:B------:R-:W-:Y:S01]  /*9740*/  FADD.FTZ R183, R183, R136 ;  /* 0x00000088b7b77221 */ /* 0x000fe20000010000 */
[----:B------:R0:W-:Y:S01]  /*9750*/  STS [R238.X4+0x4238], R227 ;  /* 0x004238e3ee007388 */ /* 0x0001e20000004800 */
        /* <DEDUP_REMOVED lines=9> */
[----:B------:R-:W-:Y:S01]  /*97f0*/  LEA.HI.SX32 R123, R125, R112, 0x1b ;  /* 0x000000707d7b7211 */ /* 0x000fe200078fdaff */
[----:B------:R-:W-:Y:S01]  /*9800*/  FADD.FTZ R242, R183, R130 ;  /* 0x00000082b7f27221 */ /* 0x000fe20000010000 */
[----:B------:R2:W-:Y:S01]  /*9810*/  STS [R238.X4+0x4244], R169 ;  /* 0x004244a9ee007388 */ /* 0x0005e20000004800 */
[----:B------:R-:W-:Y:S01]  /*9820*/  FADD.FTZ R244, R129, R140 ;  /* 0x0000008c81f47221 */ /* 0x000fe20000010000 */
[----:B------:R-:W-:Y:S01]  /*9830*/  IADD3 R129, R112, 0x380, RZ ;  /* 0x0000038070817810 */ /* 0x000fe20007ffe0ff */
[----:B------:R-:W-:Y:S01]  /*9840*/  FADD.FTZ R70, R242, R70 ;  /* 0x00000046f2467221 */ /* 0x000fe20000010000 */
[C---:B0-----:R-:W-:Y:S01]  /*9850*/  IADD3 R227, R112.reuse, 0x200, RZ ;  /* 0x0000020070e37810 */ /* 0x041fe20007ffe0ff */
[----:B------:R-:W-:Y:S01]  /*9860*/  FFMA.FTZ R22, R37, R168, R22 ;  /* 0x000000a825167223 */ /* 0x000fe20000010016 */
[----:B-1----:R-:W-:Y:S01]  /*9870*/  IADD3 R171, R112, 0xa80, RZ ;  /* 0x00000a8070ab7810 */ /* 0x002fe20007ffe0ff */
[----:B------:R-:W-:Y:S01]  /*9880*/  FADD.FTZ R70, R70, R69 ;  /* 0x0000004546467221 */ /* 0x000fe20000010000 */
[C---:B------:R-:W-:Y:S01]  /*9890*/  IADD3 R177, R112.reuse, 0xc00, RZ ;  /* 0x00000c0070b17810 */ /* 0x040fe20007ffe0ff */
[----:B------:R-:W-:Y:S01]  /*98a0*/  FFMA.FTZ R24, R39, R73, R24 ;  /* 0x0000004927187223 */ /* 0x000fe20000010018 */
[----:B--2---:R-:W-:Y:S01]  /*98b0*/  IADD3 R169, R112, 0xa00, RZ ;  /* 0x00000a0070a97810 */ /* 0x004fe20007ffe0ff */
[----:B------:R-:W-:Y:S01]  /*98c0*/  FADD.FTZ R70, R70, R67 ;  /* 0x0000004346467221 */ /* 0x000fe20000010000 */
[C---:B------:R-:W-:Y:S01]  /*98d0*/  IADD3 R179, R112.reuse, 0xc80, RZ ;  /* 0x00000c8070b37810 */ /* 0x040fe20007ffe0ff */
[----:B------:R-:W-:Y:S01]  /*98e0*/  FMUL.FTZ R67, R15, R114 ;  /* 0x000000720f437220 */ /* 0x000fe20000410000 */
[----:B------:R-:W-:Y:S01]  /*98f0*/  IADD3 R181, R112, 0xd00, RZ ;  /* 0x00000d0070b57810 */ /* 0x000fe20007ffe0ff */
[----:B------:R-:W-:Y:S01]  /*9900*/  FADD.FTZ R70, R70, R65 ;  /* 0x0000004146467221 */ /* 0x000fe20000010000 */
[C---:B------:R-:W-:Y:S01]  /*9910*/  IADD3 R183, R112.reuse, 0xd80, RZ ;  /* 0x00000d8070b77810 */ /* 0x040fe20007ffe0ff */
[C---:B------:R-:W-:Y:S01]  /*9920*/  FFMA.FTZ R65, -R13.reuse, R208, -RZ ;  /* 0x000000d00d417223 */ /* 0x040fe200000109ff */
[C---:B------:R-:W-:Y:S01]  /*9930*/  IADD3 R185, R112.reuse, 0xe00, RZ ;  /* 0x00000e0070b97810 */ /* 0x040fe20007ffe0ff */
[----:B------:R-:W-:Y:S01]  /*9940*/  FMUL.FTZ R69, R13, R204 ;  /* 0x000000cc0d457220 */ /* 0x000fe20000410000 */
[C---:B------:R-:W-:Y:S01]  /*9950*/  IADD3 R187, R112.reuse, 0xe80, RZ ;  /* 0x00000e8070bb7810 */ /* 0x040fe20007ffe0ff */
[----:B------:R-:W-:Y:S01]  /*9960*/  FADD.FTZ R98, R71, R98 ;  /* 0x0000006247627221 */ /* 0x000fe20000010000 */
[----:B------:R-:W-:Y:S01]  /*9970*/  IADD3 R189, R112, 0xf00, RZ ;  /* 0x00000f0070bd7810 */ /* 0x000fe20007ffe0ff */
[----:B------:R-:W-:Y:S01]  /*9980*/  FADD.FTZ R71, R244, R68 ;  /* 0x00000044f4477221 */ /* 0x000fe20000010000 */
[-C--:B------:R-:W-:Y:S01]  /*9990*/  LEA.HI.SX32 R125, R127, R112.reuse, 0x1b ;  /* 0x000000707f7d7211 */ /* 0x080fe200078fdaff */
[----:B------:R-:W-:Y:S01]  /*99a0*/  FFMA.FTZ R23, R40, R167, R23 ;  /* 0x000000a728177223 */ /* 0x000fe20000010017 */
[----:B------:R-:W-:Y:S01]  /*99b0*/  LEA.HI.SX32 R127, R129, R112, 0x1b ;  /* 0x00000070817f7211 */ /* 0x000fe200078fdaff */
[----:B------:R-:W-:Y:S01]  /*99c0*/  FMUL.FTZ R167, R9, R212 ;  /* 0x000000d409a77220 */ /* 0x000fe20000410000 */
[-C--:B------:R-:W-:Y:S01]  /*99d0*/  LEA.HI.SX32 R128, R131, R112.reuse, 0x1b ;  /* 0x0000007083807211 */ /* 0x080fe200078fdaff */
[----:B------:R-:W-:Y:S01]  /*99e0*/  FADD.FTZ R71, R71, R66 ;  /* 0x0000004247477221 */ /* 0x000fe20000010000 */
[-C--:B------:R-:W-:Y:S01]  /*99f0*/  LEA.HI.SX32 R126, R63, R112.reuse, 0x1b ;  /* 0x000000703f7e7211 */ /* 0x080fe200078fdaff */
[----:B------:R-:W-:Y:S01]  /*9a00*/  FFMA.FTZ R63, R72, R73, R122 ;  /* 0x00000049483f7223 */ /* 0x000fe2000001007a */
[----:B------:R-:W-:Y:S01]  /*9a10*/  LEA.HI.SX32 R129, R133, R112, 0x1b ;  /* 0x0000007085817211 */ /* 0x000fe200078fdaff */
[----:B------:R-:W-:Y:S01]  /*9a20*/  FMUL.FTZ R73, R11, R210 ;  /* 0x000000d20b497220 */ /* 0x000fe20000410000 */
[-C--:B------:R-:W-:Y:S01]  /*9a30*/  LEA.HI.SX32 R130, R135, R112.reuse, 0x1b ;  /* 0x0000007087827211 */ /* 0x080fe200078fdaff */
[----:B------:R-:W-:Y:S01]  /*9a40*/  FADD.FTZ R100, R63, R100 ;  /* 0x000000643f647221 */ /* 0x000fe20000010000 */
[----:B------:R-:W-:Y:S01]  /*9a50*/  LEA.HI.SX32 R131, R137, R112, 0x1b ;  /* 0x0000007089837211 */ /* 0x000fe200078fdaff */
[----:B------:R-:W-:Y:S01]  /*9a60*/  FFMA.FTZ R63, -R15, R206, -RZ ;  /* 0x000000ce0f3f7223 */ /* 0x000fe200000109ff */
[-C--:B------:R-:W-:Y:S01]  /*9a70*/  LEA.HI.SX32 R132, R139, R112.reuse, 0x1b ;  /* 0x000000708b847211 */ /* 0x080fe200078fdaff */
[----:B------:R-:W-:Y:S01]  /*9a80*/  FMUL.FTZ R211, R14, R211 ;  /* 0x000000d30ed37220 */ /* 0x000fe20000410000 */
[-C--:B------:R-:W-:Y:S01]  /*9a90*/  LEA.HI.SX32 R133, R141, R112.reuse, 0x1b ;  /* 0x000000708d857211 */ /* 0x080fe200078fdaff */
[----:B------:R-:W-:Y:S01]  /*9aa0*/  FMUL.FTZ R213, R12, R213 ;  /* 0x000000d50cd57220 */ /* 0x000fe20000410000 */
[-C--:B------:R-:W-:Y:S01]  /*9ab0*/  LEA.HI.SX32 R134, R143, R112.reuse, 0x1b ;  /* 0x000000708f867211 */ /* 0x080fe200078fdaff */
[----:B------:R-:W-:Y:S01]  /*9ac0*/  BAR.SYNC.DEFER_BLOCKING 0x0 ;  /* 0x0000000000007b1d */ /* 0x000fe20000010000 */
[-C--:B------:R-:W-:Y:S01]  /*9ad0*/  LEA.HI.SX32 R135, R145, R112.reuse, 0x1b ;  /* 0x0000007091877211 */ /* 0x080fe200078fdaff */
[----:B------:R-:W-:Y:S01]  /*9ae0*/  FADD.FTZ R71, R71, R64 ;  /* 0x0000004047477221 */ /* 0x000fe20000010000 */
[-C--:B------:R-:W-:Y:S01]  /*9af0*/  LEA.HI.SX32 R136, R147, R112.reuse, 0x1b ;  /* 0x0000007093887211 */ /* 0x080fe200078fdaff */
[----:B------:R-:W-:Y:S01]  /*9b00*/  FFMA.FTZ R215, -R10, R215, -RZ ;  /* 0x000000d70ad77223 */ /* 0x000fe200000109ff */
[-C--:B------:R-:W-:Y:S01]  /*9b10*/  LEA.HI.SX32 R137, R149, R112.reuse, 0x1b ;  /* 0x0000007095897211 */ /* 0x080fe200078fdaff */
[----:B------:R-:W-:Y:S01]  /*9b20*/  FFMA.FTZ R207, -R14, R207, -RZ ;  /* 0x000000cf0ecf7223 */ /* 0x000fe200000109ff */
[-C--:B------:R-:W-:Y:S01]  /*9b30*/  LEA.HI.SX32 R139, R163, R112.reuse, 0x1b ;  /* 0x00000070a38b7211 */ /* 0x080fe200078fdaff */
[----:B------:R-:W-:Y:S01]  /*9b40*/  FFMA.FTZ R209, -R12, R209, -RZ ;  /* 0x000000d10cd17223 */ /* 0x000fe200000109ff */
[-C--:B------:R-:W-:Y:S01]  /*9b50*/  LEA.HI.SX32 R140, R165, R112.reuse, 0x1b ;  /* 0x00000070a58c7211 */ /* 0x080fe200078fdaff */
[----:B------:R-:W-:Y:S01]  /*9b60*/  FMUL.FTZ R219, R10, R219 ;  /* 0x000000db0adb7220 */ /* 0x000fe20000410000 */
[-C--:B------:R-:W-:Y:S01]  /*9b70*/  LEA.HI.SX32 R62, R112, R112.reuse, 0x1b ;  /* 0x00000070703e7211 */ /* 0x080fe200078fdaff */
[C---:B------:R-:W-:Y:S01]  /*9b80*/  FMUL.FTZ R225, R8.reuse, R225 ;  /* 0x000000e108e17220 */ /* 0x040fe20000410000 */
[-C--:B------:R-:W-:Y:S01]  /*9b90*/  LEA.HI.SX32 R124, R227, R112.reuse, 0x1b ;  /* 0x00000070e37c7211 */ /* 0x080fe200078fdaff */
[----:B------:R-:W-:Y:S01]  /*9ba0*/  FFMA.FTZ R223, -R8, R223, -RZ ;  /* 0x000000df08df7223 */ /* 0x000fe200000109ff */
        /* <DEDUP_REMOVED lines=9> */
[----:B------:R-:W0:Y:S01]  /*9c40*/  LDS R188, [R62.X4+0x4200] ;  /* 0x004200003ebc7984 */ /* 0x000e220000004800 */
[-C--:B------:R-:W-:Y:S01]  /*9c50*/  LEA.HI.SX32 R146, R179, R112.reuse, 0x1b ;  /* 0x00000070b3927211 */ /* 0x080fe200078fdaff */
[----:B------:R-:W-:Y:S01]  /*9c60*/  FMUL.FTZ R217, R2, R217 ;  /* 0x000000d902d97220 */ /* 0x000fe20000410000 */
[-C--:B------:R-:W-:Y:S01]  /*9c70*/  LEA.HI.SX32 R147, R181, R112.reuse, 0x1b ;  /* 0x00000070b5937211 */ /* 0x080fe200078fdaff */
[----:B------:R-:W1:Y:S01]  /*9c80*/  LDS R169, [R186.X4+0x4400] ;  /* 0x00440000baa97984 */ /* 0x000e620000004800 */
[-C--:B------:R-:W-:Y:S01]  /*9c90*/  LEA.HI.SX32 R148, R183, R112.reuse, 0x1b ;  /* 0x00000070b7947211 */ /* 0x080fe200078fdaff */
[----:B------:R-:W-:Y:S01]  /*9ca0*/  FMUL.FTZ R221, R0, R221 ;  /* 0x000000dd00dd7220 */ /* 0x000fe20000410000 */
[-C--:B------:R-:W-:Y:S01]  /*9cb0*/  LEA.HI.SX32 R149, R185, R112.reuse, 0x1b ;  /* 0x00000070b9957211 */ /* 0x080fe200078fdaff */
[----:B------:R-:W2:Y:S01]  /*9cc0*/  LDS R171, [R115.X4+0x4600] ;  /* 0x0046000073ab7984 */ /* 0x000ea20000004800 */
[-C--:B------:R-:W-:Y:S01]  /*9cd0*/  LEA.HI.SX32 R163, R187, R112.reuse, 0x1b ;  /* 0x00000070bba37211 */ /* 0x080fe200078fdaff */
[----:B------:R-:W-:Y:S01]  /*9ce0*/  FMUL.FTZ R64, R194, UR47 ;  /* 0x0000002fc2407c20 */ /* 0x000fe20008410000 */
[-C--:B------:R-:W-:Y:S01]  /*9cf0*/  LEA.HI.SX32 R164, R189, R112.reuse, 0x1b ;  /* 0x00000070bda47211 */ /* 0x080fe200078fdaff */
[----:B------:R-:W3:Y:S01]  /*9d00*/  LDS R173, [R123.X4+0x4800] ;  /* 0x004800007bad7984 */ /* 0x000ee20000004800 */
[----:B------:R-:W-:Y:S01]  /*9d10*/  LEA.HI.SX32 R165, R205, R112, 0x1b ;  /* 0x00000070cda57211 */ /* 0x000fe200078fdaff */
[----:B------:R-:W-:-:S02]  /*9d20*/  FADD.FTZ R99, R74, R99 ;  /* 0x000000634a637221 */ /* 0x000fc40000010000 */
[----:B------:R-:W4:Y:S01]  /*9d30*/  LDS R175, [R124.X4+0x4a00] ;  /* 0x004a00007caf7984 */ /* 0x000f220000004800 */
[----:B------:R-:W-:Y:S02]  /*9d40*/  FMUL.FTZ R208, R190, UR47 ;  /* 0x0000002fbed07c20 */ /* 0x000fe40008410000 */
[----:B------:R-:W-:Y:S01]  /*9d50*/  FMUL.FTZ R206, R192, UR47 ;  /* 0x0000002fc0ce7c20 */ /* 0x000fe20008410000 */
[----:B------:R-:W0:Y:S01]  /*9d60*/  LDS R177, [R125.X4+0x4c00] ;  /* 0x004c00007db17984 */ /* 0x000e220000004800 */
[----:B------:R-:W-:Y:S02]  /*9d70*/  FMUL.FTZ R66, R196, UR47 ;  /* 0x0000002fc4427c20 */ /* 0x000fe40008410000 */
[----:B------:R-:W-:Y:S01]  /*9d80*/  FMUL.FTZ R74, R200, UR47 ;  /* 0x0000002fc84a7c20 */ /* 0x000fe20008410000 */
[----:B------:R-:W0:Y:S01]  /*9d90*/  LDS R179, [R126.X4+0x4e00] ;  /* 0x004e00007eb37984 */ /* 0x000e220000004800 */
[----:B------:R-:W-:Y:S02]  /*9da0*/  FMUL.FTZ R72, R202, UR47 ;  /* 0x0000002fca487c20 */ /* 0x000fe40008410000 */
[----:B------:R-:W-:Y:S01]  /*9db0*/  FMUL.FTZ R162, R162, R190 ;  /* 0x000000bea2a27220 */ /* 0x000fe20000410000 */
[----:B------:R-:W0:Y:S01]  /*9dc0*/  LDS R181, [R127.X4+0x5000] ;  /* 0x005000007fb57984 */ /* 0x000e220000004800 */
[----:B------:R-:W-:-:S02]  /*9dd0*/  FFMA.FTZ R208, R191, UR46, R208 ;  /* 0x0000002ebfd07c23 */ /* 0x000fc400080100d0 */
        /* <DEDUP_REMOVED lines=34> */
[----:B-1----:R-:W-:-:S03]  /*a000*/  FFMA.FTZ R63, -R11, R214, -RZ ;  /* 0x000000d60b3f7223 */ /* 0x002fc600000109ff */
[----:B------:R1:W-:Y:S01]  /*a010*/  STS [R238.X4+0x8418], R69 ;  /* 0x00841845ee007388 */ /* 0x0003e20000004800 */
[----:B--2---:R-:W-:-:S03]  /*a020*/  FMUL.FTZ R73, R5, R224 ;  /* 0x000000e005497220 */ /* 0x004fc60000410000 */
[----:B------:R2:W-:Y:S01]  /*a030*/  STS [R238.X4+0x842c], R63 ;  /* 0x00842c3fee007388 */ /* 0x0005e20000004800 */
[----:B-----5:R-:W-:-:S03]  /*a040*/  FFMA.FTZ R65, -R9, R222, -RZ ;  /* 0x000000de09417223 */ /* 0x020fc600000109ff */
        /* <DEDUP_REMOVED lines=8> */
[----:B-1----:R-:W-:Y:S02]  /*a0d0*/  FMUL.FTZ R167, R3, R232 ;  /* 0x000000e803a77220 */ /* 0x002fe40000410000 */
[----:B------:R1:W-:Y:S01]  /*a0e0*/  STS [R238.X4+0x8448], R69 ;  /* 0x00844845ee007388 */ /* 0x0003e20000004800 */
[----:B------:R-:W-:Y:S01]  /*a0f0*/  ISETP.GE.AND P0, PT, R73, 0x1, PT ;  /* 0x000000014900780c */ /* 0x000fe20003f06270 */
[----:B--2---:R-:W-:Y:S02]  /*a100*/  FFMA.FTZ R65, -R3, R226, -RZ ;  /* 0x000000e203417223 */ /* 0x004fe400000109ff */
[----:B------:R2:W-:Y:S01]  /*a110*/  STS [R238.X4+0x844c], R67 ;  /* 0x00844c43ee007388 */ /* 0x0005e20000004800 */
[----:B-----5:R-:W-:-:S03]  /*a120*/  FMUL.FTZ R63, R195, UR47 ;  /* 0x0000002fc33f7c20 */ /* 0x020fc60008410000 */
[----:B------:R5:W-:Y:S01]  /*a130*/  STS [R238.X4+0x8410], R211 ;  /* 0x008410d3ee007388 */ /* 0x000be20000004800 */
[----:B------:R-:W-:Y:S02]  /*a140*/  FFMA.FTZ R204, R194, UR46, -R63 ;  /* 0x0000002ec2cc7c23 */ /* 0x000fe4000801083f */
[----:B-1----:R-:W-:Y:S01]  /*a150*/  FFMA.FTZ R69, -R0, R220, -RZ ;  /* 0x000000dc00457223 */ /* 0x002fe200000109ff */
[----:B------:R1:W-:Y:S01]  /*a160*/  STS [R238.X4+0x8420], R213 ;  /* 0x008420d5ee007388 */ /* 0x0003e20000004800 */
[----:B--2---:R-:W-:Y:S02]  /*a170*/  FFMA.FTZ R67, -R2, R216, -RZ ;  /* 0x000000d802437223 */ /* 0x004fe400000109ff */
[----:B------:R-:W-:Y:S01]  /*a180*/  FMUL.FTZ R63, R199, UR47 ;  /* 0x0000002fc73f7c20 */ /* 0x000fe20008410000 */
[----:B------:R2:W-:Y:S01]  /*a190*/  STS [R238.X4+0x8434], R215 ;  /* 0x008434d7ee007388 */ /* 0x0005e20000004800 */
[----:B-----5:R-:W-:Y:S02]  /*a1a0*/  FFMA.FTZ R211, R195, UR46, R64 ;  /* 0x0000002ec3d37c23 */ /* 0x020fe40008010040 */
[C---:B------:R-:W-:Y:S01]  /*a1b0*/  FFMA.FTZ R122, R198.reuse, UR46, -R63 ;  /* 0x0000002ec67a7c23 */ /* 0x040fe2000801083f */
[----:B------:R5:W-:Y:S01]  /*a1c0*/  STS [R238.X4+0x8468], R167 ;  /* 0x008468a7ee007388 */ /* 0x000be20000004800 */
[----:B------:R-:W-:-:S02]  /*a1d0*/  FMUL.FTZ R64, R198, UR47 ;  /* 0x0000002fc6407c20 */ /* 0x000fc40008410000 */
[----:B-1----:R-:W-:Y:S01]  /*a1e0*/  FMUL.FTZ R213, R191, UR47 ;  /* 0x0000002fbfd57c20 */ /* 0x002fe20008410000 */
[----:B------:R1:W-:Y:S01]  /*a1f0*/  STS [R238.X4+0x846c], R65 ;  /* 0x00846c41ee007388 */ /* 0x0003e20000004800 */
[----:B------:R-:W-:Y:S02]  /*a200*/  FMUL.FTZ R63, R203, UR47 ;  /* 0x0000002fcb3f7c20 */ /* 0x000fe40008410000 */
[----:B--2---:R-:W-:Y:S01]  /*a210*/  FMUL.FTZ R215, R193, UR47 ;  /* 0x0000002fc1d77c20 */ /* 0x004fe20008410000 */
[----:B------:R2:W-:Y:S01]  /*a220*/  STS [R238.X4+0x8414], R207 ;  /* 0x008414cfee007388 */ /* 0x0005e20000004800 */
[----:B------:R-:W-:Y:S02]  /*a230*/  FFMA.FTZ R213, R190, UR46, -R213 ;  /* 0x0000002ebed57c23 */ /* 0x000fe400080108d5 */
[----:B-----5:R-:W-:Y:S01]  /*a240*/  FMUL.FTZ R167, R201, UR47 ;  /* 0x0000002fc9a77c20 */ /* 0x020fe20008410000 */
[----:B------:R5:W-:Y:S01]  /*a250*/  STS [R238.X4+0x8424], R209 ;  /* 0x008424d1ee007388 */ /* 0x000be20000004800 */
[----:B------:R-:W-:-:S02]  /*a260*/  FFMA.FTZ R215, R192, UR46, -R215 ;  /* 0x0000002ec0d77c23 */ /* 0x000fc400080108d7 */
[----:B-1----:R-:W-:Y:S01]  /*a270*/  FMUL.FTZ R65, R197, UR47 ;  /* 0x0000002fc5417c20 */ /* 0x002fe20008410000 */
[----:B------:R1:W-:Y:S01]  /*a280*/  STS [R238.X4+0x8430], R219 ;  /* 0x008430dbee007388 */ /* 0x0003e20000004800 */
[----:B------:R-:W-:Y:S02]  /*a290*/  FFMA.FTZ R167, R200, UR46, -R167 ;  /* 0x0000002ec8a77c23 */ /* 0x000fe400080108a7 */
[----:B------:R-:W-:Y:S01]  /*a2a0*/  FFMA.FTZ R190, R196, UR46, -R65 ;  /* 0x0000002ec4be7c23 */ /* 0x000fe20008010841 */
[----:B------:R1:W-:Y:S01]  /*a2b0*/  STS [R238.X4+0x8440], R225 ;  /* 0x008440e1ee007388 */ /* 0x0003e20000004800 */
[----:B--2---:R-:W-:Y:S02]  /*a2c0*/  FFMA.FTZ R207, R199, UR46, R64 ;  /* 0x0000002ec7cf7c23 */ /* 0x004fe40008010040 */
[----:B-----5:R-:W-:Y:S01]  /*a2d0*/  FFMA.FTZ R209, R197, UR46, R66 ;  /* 0x0000002ec5d17c23 */ /* 0x020fe20008010042 */
[----:B------:R1:W-:Y:S01]  /*a2e0*/  STS [R238.X4+0x8444], R223 ;  /* 0x008444dfee007388 */ /* 0x0003e20000004800 */
[----:B------:R-:W-:-:S03]  /*a2f0*/  FFMA.FTZ R114, R202, UR46, -R63 ;  /* 0x0000002eca727c23 */ /* 0x000fc6000801083f */
        /* <DEDUP_REMOVED lines=11> */
[----:B------:R0:W1:Y:S01]  /*a3b0*/  LDS R217, [R62.X4+0x8400] ;  /* 0x008400003ed97984 */ /* 0x0000620000004800 */
[----:B------:R-:W-:Y:S01]  /*a3c0*/  ULDC.64 UR36, c[0x0][0x298] ;  /* 0x0000a60000247ab9 */ /* 0x000fe20000000a00 */
[----:B------:R-:W-:Y:S01]  /*a3d0*/  MOV R67, UR7 ;  /* 0x0000000700437c02 */ /* 0x000fe20008000f00 */
[----:B------:R-:W-:-:S02]  /*a3e0*/  ULDC.64 UR38, c[0x0][0x2b8] ;  /* 0x0000ae0000267ab9 */ /* 0x000fc40000000a00 */
[----:B------:R-:W-:Y:S02]  /*a3f0*/  USHF.R.U64 UR49, UR36, UR50, UR37 ;  /* 0x0000003224317299 */ /* 0x000fe40008001225 */
[----:B------:R-:W-:Y:S02]  /*a400*/  USHF.R.U64 UR50, UR38, UR50, UR39 ;  /* 0x0000003226327299 */ /* 0x000fe40008001227 */
[----:B------:R-:W-:Y:S02]  /*a410*/  USHF.R.U32.HI UR53, URZ, 0x1, UR39 ;  /* 0x000000013f357899 */ /* 0x000fe40008011627 */
[----:B------:R-:W-:Y:S02]  /*a420*/  USHF.R.U32.HI UR51, URZ, 0x1, UR37 ;  /* 0x000000013f337899 */ /* 0x000fe40008011625 */
[----:B------:R-:W-:Y:S02]  /*a430*/  ULDC.64 UR38, c[0x0][0x2a0] ;  /* 0x0000a80000267ab9 */ /* 0x000fe40000000a00 */
[----:B------:R-:W-:-:S02]  /*a440*/  UIMAD UR55, UR15, UR38, URZ ;  /* 0x000000260f3772a4 */ /* 0x000fc4000f8e023f */
[----:B------:R-:W-:Y:S02]  /*a450*/  ULDC.64 UR36, c[0x0][0x2b0] ;  /* 0x0000ac0000247ab9 */ /* 0x000fe40000000a00 */
[----:B------:R-:W-:Y:S02]  /*a460*/  UIMAD UR36, UR27, UR36, URZ ;  /* 0x000000241b2472a4 */ /* 0x000fe4000f8e023f */
[----:B------:R-:W-:Y:S02]  /*a470*/  UIMAD.WIDE.U32 UR42, UR14, UR38, URZ ;  /* 0x000000260e2a72a5 */ /* 0x000fe4000f8e003f */
[----:B------:R-:W-:Y:S02]  /*a480*/  UIMAD UR55, UR14, UR39, UR55 ;  /* 0x000000270e3772a4 */ /* 0x000fe4000f8e0237 */
[----:B------:R-:W-:Y:S02]  /*a490*/  ULEA UR58, UR26, 0xfffff000, 0xc ;  /* 0xfffff0001a3a7891 */ /* 0x000fe4000f8e603f */
[----:B------:R-:W-:-:S02]  /*a4a0*/  ULDC.64 UR38, c[0x0][0x2c0] ;  /* 0x0000b00000267ab9 */ /* 0x000fc40000000a00 */
[----:B------:R-:W-:Y:S02]  /*a4b0*/  UIMAD UR56, UR15, UR38, URZ ;  /* 0x000000260f3872a4 */ /* 0x000fe4000f8e023f */
[----:B------:R-:W-:Y:S01]  /*a4c0*/  UIMAD UR52, UR7, UR37, UR36 ;  /* 0x00000025073472a4 */ /* 0x000fe2000f8e0224 */
[----:B------:R-:W-:Y:S01]  /*a4d0*/  IADD3 R64, P0, R112, UR58, RZ ;  /* 0x0000003a70407c10 */ /* 0x000fe2000ff1e0ff */
[----:B------:R-:W-:Y:S01]  /*a4e0*/  UIMAD.WIDE.U32 UR44, UR14, UR38, URZ ;  /* 0x000000260e2c72a5 */ /* 0x000fe2000f8e003f */
[----:B------:R-:W-:Y:S01]  /*a4f0*/  MOV R63, UR58 ;  /* 0x0000003a003f7c02 */ /* 0x000fe20008000f00 */
[----:B------:R-:W-:Y:S02]  /*a500*/  ULDC.64 UR36, c[0x0][0x2d0] ;  /* 0x0000b40000247ab9 */ /* 0x000fe40000000a00 */
[----:B------:R-:W-:Y:S01]  /*a510*/  UIMAD UR57, UR14, UR39, UR56 ;  /* 0x000000270e3972a4 */ /* 0x000fe2000f8e0238 */
[----:B------:R-:W-:Y:S01]  /*a520*/  LEA.HI.X.SX32 R65, R63, RZ, 0x1, P0 ;  /* 0x000000ff3f417211 */ /* 0x000fe200000f0eff */
[----:B------:R-:W-:Y:S01]  /*a530*/  UIMAD UR36, UR27, UR36, URZ ;  /* 0x000000241b2472a4 */ /* 0x000fe2000f8e023f */
[----:B------:R-:W-:Y:S01]  /*a540*/  MOV R63, UR7 ;  /* 0x00000007003f7c02 */ /* 0x000fe20008000f00 */
[----:B------:R-:W-:-:S02]  /*a550*/  UIMAD UR51, UR51, UR12, URZ ;  /* 0x0000000c333372a4 */ /* 0x000fc4000f8e023f */
[----:B------:R-:W-:Y:S02]  /*a560*/  UIADD3 UR43, UR43, UR55, URZ ;  /* 0x000000372b2b7290 */ /* 0x000fe4000fffe03f */
[----:B------:R-:W-:Y:S01]  /*a570*/  UIMAD UR56, UR53, UR12, URZ ;  /* 0x0000000c353872a4 */ /* 0x000fe2000f8e023f */
[--C-:B0-----:R-:W-:Y:S01]  /*a580*/  IMAD.WIDE.U32 R62, R63, c[0x0][0x2b0], R64.reuse ;  /* 0x0000ac003f3e7a25 */ /* 0x101fe200078e0040 */
[----:B------:R-:W-:Y:S02]  /*a590*/  UIADD3 UR45, UR45, UR57, URZ ;  /* 0x000000392d2d7290 */ /* 0x000fe4000fffe03f */
[----:B------:R-:W-:Y:S01]  /*a5a0*/  UIMAD UR53, UR13, UR49, UR51 ;  /* 0x000000310d3572a4 */ /* 0x000fe2000f8e0233 */
[----:B------:R-:W-:Y:S01]  /*a5b0*/  IMAD.WIDE.U32 R64, R67, c[0x0][0x2d0], R64 ;  /* 0x0000b40043407a25 */ /* 0x000fe200078e0040 */
[----:B------:R-:W-:Y:S01]  /*a5c0*/  UIMAD.WIDE.U32 UR42, UR12, UR49, UR42 ;  /* 0x000000310c2a72a5 */ /* 0x000fe2000f8e002a */
[----:B------:R-:W-:Y:S01]  /*a5d0*/  IADD3 R67, R63, UR52, RZ ;  /* 0x000000343f437c10 */ /* 0x000fe2000fffe0ff */
        /* <DEDUP_REMOVED lines=17> */
[----:B-1----:R0:W-:Y:S02]  /*a6f0*/  RED.E.ADD.F32.FTZ.RN.STRONG.GPU [R68.64], R217 ;  /* 0x000000d94400798e */ /* 0x0021e4000c10e79c */
.L_x_3654:
[----:B01-34-:R-:W-:Y:S05]  /*a700*/  BSYNC B0 ;  /* 0x0000000000007941 */ /* 0x01bfea0003800000 */
.L_x_3653:
        /* <DEDUP_REMOVED lines=8> */
[----:B------:R-:W-:Y:S01]  /*a790*/  ULDC.64 UR36, c[0x0][0x2b8] ;  /* 0x0000ae0000247ab9 */ /* 0x000fe20000000a00 */
[----:B------:R-:W-:Y:S01]  /*a7a0*/  FADD.FTZ R61, R70, R61 ;  /* 0x0000003d463d7221 */ /* 0x000fe20000010000 */
[----:B------:R-:W-:Y:S01]  /*a7b0*/  USHF.R.U32.HI UR45, URZ, 0x1, UR37 ;  /* 0x000000013f2d7899 */ /* 0x000fe20008011625 */
[----:B------:R-:W-:Y:S01]  /*a7c0*/  FADD.FTZ R60, R71, R60 ;  /* 0x0000003c473c7221 */ /* 0x000fe20000010000 */
[----:B------:R-:W-:-:S02]  /*a7d0*/  UIMAD UR46, UR42, UR12, URZ ;  /* 0x0000000c2a2e72a4 */ /* 0x000fc4000f8e023f */
[----:B------:R-:W-:Y:S02]  /*a7e0*/  USHF.R.U64 UR27, UR36, 0x1, UR37 ;  /* 0x00000001241b7899 */ /* 0x000fe40008001225 */
[----:B------:R-:W-:Y:S02]  /*a7f0*/  UIMAD UR48, UR45, UR12, URZ ;  /* 0x0000000c2d3072a4 */ /* 0x000fe4000f8e023f */
[----:B------:R-:W-:Y:S02]  /*a800*/  UIMAD.WIDE.U32 UR42, UR44, UR12, URZ ;  /* 0x0000000c2c2a72a5 */ /* 0x000fe4000f8e003f */
[----:B------:R-:W-:Y:S02]  /*a810*/  UIMAD UR46, UR13, UR44, UR46 ;  /* 0x0000002c0d2e72a4 */ /* 0x000fe4000f8e022e */
[----:B------:R-:W-:Y:S02]  /*a820*/  UIMAD.WIDE.U32 UR44, UR27, UR12, URZ ;  /* 0x0000000c1b2c72a5 */ /* 0x000fe4000f8e003f */
[----:B------:R-:W-:-:S02]  /*a830*/  UIMAD UR27, UR13, UR27, UR48 ;  /* 0x0000001b0d1b72a4 */ /* 0x000fc4000f8e0230 */
[----:B------:R-:W-:Y:S02]  /*a840*/  UIMAD UR48, UR15, UR38, URZ ;  /* 0x000000260f3072a4 */ /* 0x000fe4000f8e023f */
[----:B------:R-:W-:Y:S02]  /*a850*/  UIADD3 UR45, UR45, UR27, URZ ;  /* 0x0000001b2d2d7290 */ /* 0x000fe4000fffe03f */
[----:B------:R-:W-:Y:S02]  /*a860*/  UIMAD UR27, UR14, UR39, UR48 ;  /* 0x000000270e1b72a4 */ /* 0x000fe4000f8e0230 */
[----:B------:R-:W-:Y:S02]  /*a870*/  UIMAD.WIDE.U32 UR44, UR14, UR38, UR44 ;  /* 0x000000260e2c72a5 */ /* 0x000fe4000f8e002c */
[----:B------:R-:W-:Y:S02]  /*a880*/  ULDC.64 UR36, c[0x0][0x2a0] ;  /* 0x0000a80000247ab9 */ /* 0x000fe40000000a00 */
[----:B------:R-:W-:-:S02]  /*a890*/  UIMAD UR47, UR15, UR36, URZ ;  /* 0x000000240f2f72a4 */ /* 0x000fc4000f8e023f */
[----:B------:R-:W-:Y:S02]  /*a8a0*/  UIADD3 UR43, UR43, UR46, URZ ;  /* 0x0000002e2b2b7290 */ /* 0x000fe4000fffe03f */
[----:B------:R-:W-:Y:S02]  /*a8b0*/  ULDC.64 UR38, c[0x0][0x320] ;  /* 0x0000c80000267ab9 */ /* 0x000fe40000000a00 */
[----:B------:R-:W-:Y:S02]  /*a8c0*/  UIADD3 UR27, UR27, UR45, URZ ;  /* 0x0000002d1b1b7290 */ /* 0x000fe4000fffe03f */
[----:B------:R-:W-:Y:S02]  /*a8d0*/  ULEA UR38, UP1, UR44, UR38, 0x3 ;  /* 0x000000262c267291 */ /* 0x000fe4000f82183f */
[----:B------:R-:W-:Y:S02]  /*a8e0*/  UIMAD UR46, UR14, UR37, UR47 ;  /* 0x000000250e2e72a4 */ /* 0x000fe4000f8e022f */
[----:B------:R-:W-:-:S02]  /*a8f0*/  UIMAD.WIDE.U32 UR42, UR14, UR36, UR42 ;  /* 0x000000240e2a72a5 */ /* 0x000fc4000f8e002a */
[----:B------:R-:W-:Y:S02]  /*a900*/  ULEA.HI.X UR44, UR44, UR39, UR27, 0x3, UP1 ;  /* 0x000000272c2c7291 */ /* 0x000fe400088f1c1b */
[----:B------:R-:W-:Y:S02]  /*a910*/  ULDC.64 UR36, c[0x0][0x318] ;  /* 0x0000c60000247ab9 */ /* 0x000fe40000000a00 */
[----:B------:R-:W-:Y:S02]  /*a920*/  UIADD3 UR46, UR46, UR43, URZ ;  /* 0x0000002b2e2e7290 */ /* 0x000fe4000fffe03f */
[----:B------:R-:W-:Y:S02]  /*a930*/  ULDC UR27, c[0x0][0x174] ;  /* 0x00005d00001b7ab9 */ /* 0x000fe40000000800 */
[----:B------:R-:W-:Y:S02]  /*a940*/  ULEA UR43, UP0, UR42, UR36, 0x3 ;  /* 0x000000242a2b7291 */ /* 0x000fe4000f80183f */
[----:B------:R-:W-:-:S02]  /*a950*/  UIADD3 UR27, UR6, -UR27, URZ ;  /* 0x8000001b061b7290 */ /* 0x000fc4000fffe03f */
[----:B------:R-:W-:Y:S02]  /*a960*/  ULEA.HI.X UR42, UR42, UR37, UR46, 0x3, UP0 ;  /* 0x000000252a2a7291 */ /* 0x000fe400080f1c2e */
[----:B------:R-:W-:Y:S01]  /*a970*/  UIMAD UR27, UR27, -0x1000, URZ ;  /* 0xfffff0001b1b78a4 */ /* 0x000fe2000f8e023f */
[C---:B------:R-:W-:Y:S01]  /*a980*/  IADD3 R62, P0, R64.reuse, UR43, RZ ;  /* 0x0000002b403e7c10 */ /* 0x040fe2000ff1e0ff */
[----:B------:R-:W-:Y:S01]  /*a990*/  USHF.L.U32 UR45, UR8, 0x2, URZ ;  /* 0x00000002082d7899 */ /* 0x000fe2000800063f */
[----:B------:R-:W-:Y:S01]  /*a9a0*/  IADD3 R64, P1, R64, UR38, RZ ;  /* 0x0000002640407c10 */ /* 0x000fe2000ff3e0ff */
[----:B------:R-:W-:Y:S01]  /*a9b0*/  USHF.L.U64.HI UR46, UR8, 0x2, UR9 ;  /* 0x00000002082e7899 */ /* 0x000fe20008010209 */
[C---:B------:R-:W-:Y:S01]  /*a9c0*/  IADD3.X R63, R65.reuse, UR42, RZ, P0, !PT ;  /* 0x0000002a413f7c10 */ /* 0x040fe200087fe4ff */
[----:B------:R-:W-:Y:S01]  /*a9d0*/  ULDC.64 UR36, c[0x0][0x2b0] ;  /* 0x0000ac0000247ab9 */ /* 0x000fe20000000a00 */
[----:B------:R-:W-:Y:S01]  /*a9e0*/  IADD3.X R65, R65, UR44, RZ, P1, !PT ;  /* 0x0000002c41417c10 */ /* 0x000fe20008ffe4ff */
[----:B------:R-:W-:Y:S01]  /*a9f0*/  ULDC.64 UR38, c[0x0][0x2d0] ;  /* 0x0000b40000267ab9 */ /* 0x000fe20000000a00 */
[----:B------:R-:W-:Y:S01]  /*aa00*/  MOV R67, UR27 ;  /* 0x0000001b00437c02 */ /* 0x000fe20008000f00 */
[----:B------:R-:W-:Y:S01]  /*aa10*/  UIMAD UR36, UR46, UR36, URZ ;  /* 0x000000242e2472a4 */ /* 0x000fe2000f8e023f */
[C---:B------:R-:W-:Y:S01]  /*aa20*/  ISETP.GE.AND P0, PT, R73.reuse, 0x81, PT ;  /* 0x000000814900780c */ /* 0x040fe20003f06270 */
[----:B------:R-:W-:Y:S01]  /*aa30*/  UIMAD UR38, UR46, UR38, URZ ;  /* 0x000000262e2672a4 */ /* 0x000fe2000f8e023f */
[----:B------:R-:W-:Y:S01]  /*aa40*/  ISETP.GE.AND P1, PT, R73, 0x101, PT ;  /* 0x000001014900780c */ /* 0x000fe20003f26270 */
[----:B------:R-:W-:Y:S01]  /*aa50*/  IMAD.WIDE R62, R67, 0x4, R62 ;  /* 0x00000004433e7825 */ /* 0x000fe200078e023e */
[----:B------:R-:W-:-:S02]  /*aa60*/  UIMAD UR36, UR45, UR37, UR36 ;  /* 0x000000252d2472a4 */ /* 0x000fc4000f8e0224 */
[----:B------:R-:W-:Y:S01]  /*aa70*/  UIMAD UR38, UR45, UR39, UR38 ;  /* 0x000000272d2672a4 */ /* 0x000fe2000f8e0226 */
[----:B------:R-:W-:Y:S01]  /*aa80*/  IMAD.WIDE R64, R67, 0x4, R64 ;  /* 0x0000000443407825 */ /* 0x000fe200078e0240 */
[----:B------:R-:W-:-:S05]  /*aa90*/  MOV R67, UR45 ;  /* 0x0000002d00437c02 */ /* 0x000fca0008000f00 */
        /* <DEDUP_REMOVED lines=8> */
.L_x_3656:
[----:B------:R-:W-:Y:S05]  /*ab20*/  BSYNC B0 ;  /* 0x0000000000007941 */ /* 0x000fea0003800000 */
.L_x_3655:
[----:B------:R-:W3:Y:S01]  /*ab30*/  LDS R115, [R115.X4+0x8800] ;  /* 0x0088000073737984 */ /* 0x000ee20000004800 */
[----:B------:R-:W-:Y:S01]  /*ab40*/  BSSY B0, `(.L_x_3657) ;  /* 0x0000004000007945 */ /* 0x000fe20003800000 */
[----:B------:R-:W-:Y:S05]  /*ab50*/  @!P1 BRA `(.L_x_3658) ;  /* 0x0000002000009947 */ /* 0x000fea0003800000 */
[----:B------:R4:W-:Y:S04]  /*ab60*/  RED.E.ADD.F32.FTZ.RN.STRONG.GPU [R62.64+-0x3c00], R171 ;  /* 0xffc400ab3e00798e */ /* 0x0009e8000c10e79c */
[----:B---3--:R4:W-:Y:S02]  /*ab70*/  RED.E.ADD.F32.FTZ.RN.STRONG.GPU [R64.64+-0x3c00], R115 ;  /* 0xffc400734000798e */ /* 0x0089e4000c10e79c */
.L_x_3658:
[----:B------:R-:W-:Y:S05]  /*ab80*/  BSYNC B0 ;  /* 0x0000000000007941 */ /* 0x000fea0003800000 */
.L_x_3657:
[----:B------:R-:W0:Y:S01]  /*ab90*/  LDS R123, [R123.X4+0x8a00] ;  /* 0x008a00007b7b7984 */ /* 0x000e220000004800 */
[----:B------:R-:W-:Y:S01]  /*aba0*/  BSSY B0, `(.L_x_3659) ;  /* 0x0000004000007945 */ /* 0x000fe20003800000 */
[----:B------:R-:W-:Y:S05]  /*abb0*/  @!P2 BRA `(.L_x_3660) ;  /* 0x000000200000a947 */ /* 0x000fea0003800000 */
[----:B------:R2:W-:Y:S04]  /*abc0*/  RED.E.ADD.F32.FTZ.RN.STRONG.GPU [R62.64+-0x3a00], R173 ;  /* 0xffc600ad3e00798e */ /* 0x0005e8000c10e79c */
[----:B0-----:R2:W-:Y:S02]  /*abd0*/  RED.E.ADD.F32.FTZ.RN.STRONG.GPU [R64.64+-0x3a00], R123 ;  /* 0xffc6007b4000798e */ /* 0x0015e4000c10e79c */
.L_x_3660:
[----:B------:R-:W-:Y:S05]  /*abe0*/  BSYNC B0 ;  /* 0x0000000000007941 */ /* 0x000fea0003800000 */
.L_x_3659:
        /* <DEDUP_REMOVED lines=12> */
.L_x_3662:
[----:B-1----:R-:W-:Y:S05]  /*acb0*/  BSYNC B0 ;  /* 0x0000000000007941 */ /* 0x002fea0003800000 */
.L_x_3661:
[----:B------:R-:W1:Y:S01]  /*acc0*/  LDS R125, [R125.X4+0x8e00] ;  /* 0x008e00007d7d7984 */ /* 0x000e620000004800 */
[----:B------:R-:W-:Y:S01]  /*acd0*/  BSSY B0, `(.L_x_3663) ;  /* 0x0000004000007945 */ /* 0x000fe20003800000 */
[----:B------:R-:W-:Y:S05]  /*ace0*/  @!P0 BRA `(.L_x_3664) ;  /* 0x0000002000008947 */ /* 0x000fea0003800000 */
[----:B------:R4:W-:Y:S04]  /*acf0*/  RED.E.ADD.F32.FTZ.RN.STRONG.GPU [R62.64+-0x3600], R177 ;  /* 0xffca00b13e00798e */ /* 0x0009e8000c10e79c */
[----:B-1----:R4:W-:Y:S02]  /*ad00*/  RED.E.ADD.F32.FTZ.RN.STRONG.GPU [R64.64+-0x3600], R125 ;  /* 0xffca007d4000798e */ /* 0x0029e4000c10e79c */
.L_x_3664:
[----:B------:R-:W-:Y:S05]  /*ad10*/  BSYNC B0 ;  /* 0x0000000000007941 */ /* 0x000fea0003800000 */
.L_x_3663:
[----:B--2---:R2:W4:Y:S01]  /*ad20*/  LDS R67, [R126.X4+0x9000] ;  /* 0x009000007e437984 */ /* 0x0045220000004800 */
[----:B------:R-:W-:Y:S01]  /*ad30*/  BSSY B0, `(.L_x_3665) ;  /* 0x0000004000007945 */ /* 0x000fe20003800000 */
[----:B------:R-:W-:Y:S05]  /*ad40*/  @!P1 BRA `(.L_x_3666) ;  /* 0x0000002000009947 */ /* 0x000fea0003800000 */
[----:B------:R2:W-:Y:S04]  /*ad50*/  RED.E.ADD.F32.FTZ.RN.STRONG.GPU [R62.64+-0x3400], R179 ;  /* 0xffcc00b33e00798e */ /* 0x0005e8000c10e79c */
[----:B----4-:R2:W-:Y:S02]  /*ad60*/  RED.E.ADD.F32.FTZ.RN.STRONG.GPU [R64.64+-0x3400], R67 ;  /* 0xffcc00434000798e */ /* 0x0105e4000c10e79c */
.L_x_3666:
[----:B------:R-:W-:Y:S05]  /*ad70*/  BSYNC B0 ;  /* 0x0000000000007941 */ /* 0x000fea0003800000 */
.L_x_3665:
[----:B------:R-:W2:Y:S01]  /*ad80*/  LDS R127, [R127.X4+0x9200] ;  /* 0x009200007f7f7984 */ /* 0x000ea20000004800 */
[----:B------:R-:W-:Y:S01]  /*ad90*/  BSSY B0, `(.L_x_3667) ;  /* 0x0000004000007945 */ /* 0x000fe20003800000 */
[----:B------:R-:W-:Y:S05]  /*ada0*/  @!P2 BRA `(.L_x_3668) ;  /* 0x000000200000a947 */ /* 0x000fea0003800000 */
[----:B------:R4:W-:Y:S04]  /*adb0*/  RED.E.ADD.F32.FTZ.RN.STRONG.GPU [R62.64+-0x3200], R181 ;  /* 0xffce00b53e00798e */ /* 0x0009e8000c10e79c */
[----:B--2---:R4:W-:Y:S02]  /*adc0*/  RED.E.ADD.F32.FTZ.RN.STRONG.GPU [R64.64+-0x3200], R127 ;  /* 0xffce007f4000798e */ /* 0x0049e4000c10e79c */
.L_x_3668:
[----:B------:R-:W-:Y:S05]  /*add0*/  BSYNC B0 ;  /* 0x0000000000007941 */ /* 0x000fea0003800000 */
.L_x_3667:
[----:B--2-4-:R2:W4:Y:S01]  /*ade0*/  LDS R67, [R128.X4+0x9400] ;  /* 0x0094000080437984 */ /* 0x0145220000004800 */
[----:B------:R-:W-:Y:S01]  /*adf0*/  BSSY B0, `(.L_x_3669) ;  /* 0x0000004000007945 */ /* 0x000fe20003800000 */
[----:B------:R-:W-:Y:S05]  /*ae00*/  @!P3 BRA `(.L_x_3670) ;  /* 0x000000200000b947 */ /* 0x000fea0003800000 */
[----:B------:R2:W-:Y:S04]  /*ae10*/  RED.E.ADD.F32.FTZ.RN.STRONG.GPU [R62.64+-0x3000], R183 ;  /* 0xffd000b73e00798e */ /* 0x0005e8000c10e79c */
[----:B----4-:R2:W-:Y:S02]  /*ae20*/  RED.E.ADD.F32.FTZ.RN.STRONG.GPU [R64.64+-0x3000], R67 ;  /* 0xffd000434000798e */ /* 0x0105e4000c10e79c */
.L_x_3670:
[----:B------:R-:W-:Y:S05]  /*ae30*/  BSYNC B0 ;  /* 0x0000000000007941 */ /* 0x000fea0003800000 */
.L_x_3669:
[----:B------:R-:W2:Y:S01]  /*ae40*/  LDS R129, [R129.X4+0x9600] ;  /* 0x0096000081817984 */ /* 0x000ea20000004800 */
[----:B------:R-:W-:Y:S01]  /*ae50*/  BSSY B0, `(.L_x_3671) ;  /* 0x0000004000007945 */ /* 0x000fe20003800000 */
[----:B------:R-:W-:Y:S05]  /*ae60*/  @!P4 BRA `(.L_x_3672) ;  /* 0x000000200000c947 */ /* 0x000fea0003800000 */
[----:B------:R4:W-:Y:S04]  /*ae70*/  RED.E.ADD.F32.FTZ.RN.STRONG.GPU [R62.64+-0x2e00], R185 ;  /* 0xffd200b93e00798e */ /* 0x0009e8000c10e79c */
[----:B--2---:R4:W-:Y:S02]  /*ae80*/  RED.E.ADD.F32.FTZ.RN.STRONG.GPU [R64.64+-0x2e00], R129 ;  /* 0xffd200814000798e */ /* 0x0049e4000c10e79c */
.L_x_3672:
[----:B------:R-:W-:Y:S05]  /*ae90*/  BSYNC B0 ;  /* 0x0000000000007941 */ /* 0x000fea0003800000 */
.L_x_3671:
[----:B--2-4-:R2:W4:Y:S01]  /*aea0*/  LDS R67, [R130.X4+0x9800] ;  /* 0x0098000082437984 */ /* 0x0145220000004800 */
[----:B------:R-:W-:Y:S01]  /*aeb0*/  BSSY B0, `(.L_x_3673) ;  /* 0x0000004000007945 */ /* 0x000fe20003800000 */
[----:B------:R-:W-:Y:S05]  /*aec0*/  @!P5 BRA `(.L_x_3674) ;  /* 0x000000200000d947 */ /* 0x000fea0003800000 */
[----:B------:R2:W-:Y:S04]  /*aed0*/  RED.E.ADD.F32.FTZ.RN.STRONG.GPU [R62.64+-0x2c00], R187 ;  /* 0xffd400bb3e00798e */ /* 0x0005e8000c10e79c */
[----:B----4-:R2:W-:Y:S02]  /*aee0*/  RED.E.ADD.F32.FTZ.RN.STRONG.GPU [R64.64+-0x2c00], R67 ;  /* 0xffd400434000798e */ /* 0x0105e4000c10e79c */
.L_x_3674:
[----:B------:R-:W-:Y:S05]  /*aef0*/  BSYNC B0 ;  /* 0x0000000000007941 */ /* 0x000fea0003800000 */
.L_x_3673:
        /* <DEDUP_REMOVED lines=12> */
.L_x_3676:
[----:B------:R-:W-:Y:S05]  /*afc0*/  BSYNC B0 ;  /* 0x0000000000007941 */ /* 0x000fea0003800000 */
.L_x_3675:
[----:B--2-4-:R2:W4:Y:S01]  /*afd0*/  LDS R67, [R132.X4+0x9c00] ;  /* 0x009c000084437984 */ /* 0x0145220000004800 */
[----:B------:R-:W-:Y:S01]  /*afe0*/  BSSY B0, `(.L_x_3677) ;  /* 0x0000004000007945 */ /* 0x000fe20003800000 */
[----:B------:R-:W-:Y:S05]  /*aff0*/  @!P0 BRA `(.L_x_3678) ;  /* 0x0000002000008947 */ /* 0x000fea0003800000 */
[----:B------:R2:W-:Y:S04]  /*b000*/  RED.E.ADD.F32.FTZ.RN.STRONG.GPU [R62.64+-0x2800], R205 ;  /* 0xffd800cd3e00798e */ /* 0x0005e8000c10e79c */
[----:B----4-:R2:W-:Y:S02]  /*b010*/  RED.E.ADD.F32.FTZ.RN.STRONG.GPU [R64.64+-0x2800], R67 ;  /* 0xffd800434000798e */ /* 0x0105e4000c10e79c */
.L_x_3678:
[----:B------:R-:W-:Y:S05]  /*b020*/  BSYNC B0 ;  /* 0x0000000000007941 */ /* 0x000fea0003800000 */
.L_x_3677:
[----:B------:R-:W2:Y:S01]  /*b030*/  LDS R133, [R133.X4+0x9e00] ;  /* 0x009e000085857984 */ /* 0x000ea20000004800 */
[----:B------:R-:W-:Y:S01]  /*b040*/  BSSY B0, `(.L_x_3679) ;  /* 0x0000004000007945 */ /* 0x000fe20003800000 */
[----:B------:R-:W-:Y:S05]  /*b050*/  @!P1 BRA `(.L_x_3680) ;  /* 0x0000002000009947 */ /* 0x000fea0003800000 */
[----:B------:R4:W-:Y:S04]  /*b060*/  RED.E.ADD.F32.FTZ.RN.STRONG.GPU [R62.64+-0x2600], R227 ;  /* 0xffda00e33e00798e */ /* 0x0009e8000c10e79c */
[----:B--2---:R4:W-:Y:S02]  /*b070*/  RED.E.ADD.F32.FTZ.RN.STRONG.GPU [R64.64+-0x2600], R133 ;  /* 0xffda00854000798e */ /* 0x0049e4000c10e79c */
.L_x_3680:
[----:B------:R-:W-:Y:S05]  /*b080*/  BSYNC B0 ;  /* 0x0000000000007941 */ /* 0x000fea0003800000 */
.L_x_3679:
[----:B--2-4-:R2:W4:Y:S01]  /*b090*/  LDS R67, [R134.X4+0xa000] ;  /* 0x00a0000086437984 */ /* 0x0145220000004800 */
[----:B------:R-:W-:Y:S01]  /*b0a0*/  BSSY B0, `(.L_x_3681) ;  /* 0x0000004000007945 */ /* 0x000fe20003800000 */
[----:B------:R-:W-:Y:S05]  /*b0b0*/  @!P2 BRA `(.L_x_3682) ;  /* 0x000000200000a947 */ /* 0x000fea0003800000 */
[----:B------:R2:W-:Y:S04]  /*b0c0*/  RED.E.ADD.F32.FTZ.RN.STRONG.GPU [R62.64+-0x2400], R237 ;  /* 0xffdc00ed3e00798e */ /* 0x0005e8000c10e79c */
[----:B----4-:R2:W-:Y:S02]  /*b0d0*/  RED.E.ADD.F32.FTZ.RN.STRONG.GPU [R64.64+-0x2400], R67 ;  /* 0xffdc00434000798e */ /* 0x0105e4000c10e79c */
.L_x_3682:
[----:B------:R-:W-:Y:S05]  /*b0e0*/  BSYNC B0 ;  /* 0x0000000000007941 */ /* 0x000fea0003800000 */
.L_x_3681:
[----:B------:R-:W2:Y:S01]  /*b0f0*/  LDS R135, [R135.X4+0xa200] ;  /* 0x00a2000087877984 */ /* 0x000ea20000004800 */
[----:B------:R-:W-:Y:S01]  /*b100*/  BSSY B0, `(.L_x_3683) ;  /* 0x0000004000007945 */ /* 0x000fe20003800000 */
[----:B------:R-:W-:Y:S05]  /*b110*/  @!P3 BRA `(.L_x_3684) ;  /* 0x000000200000b947 */ /* 0x000fea0003800000 */
[----:B------:R4:W-:Y:S04]  /*b120*/  RED.E.ADD.F32.FTZ.RN.STRONG.GPU [R62.64+-0x2200], R239 ;  /* 0xffde00ef3e00798e */ /* 0x0009e8000c10e79c */
[----:B--2---:R4:W-:Y:S02]  /*b130*/  RED.E.ADD.F32.FTZ.RN.STRONG.GPU [R64.64+-0x2200], R135 ;  /* 0xffde00874000798e */ /* 0x0049e4000c10e79c */
.L_x_3684:
[----:B------:R-:W-:Y:S05]  /*b140*/  BSYNC B0 ;  /* 0x0000000000007941 */ /* 0x000fea0003800000 */
.L_x_3683:
[----:B--2-4-:R2:W4:Y:S01]  /*b150*/  LDS R67, [R136.X4+0xa400] ;  /* 0x00a4000088437984 */ /* 0x0145220000004800 */
[----:B------:R-:W-:Y:S01]  /*b160*/  BSSY B0, `(.L_x_3685) ;  /* 0x0000004000007945 */ /* 0x000fe20003800000 */
[----:B------:R-:W-:Y:S05]  /*b170*/  @!P4 BRA `(.L_x_3686) ;  /* 0x000000200000c947 */ /* 0x000fea0003800000 */
[----:B------:R2:W-:Y:S04]  /*b180*/  RED.E.ADD.F32.FTZ.RN.STRONG.GPU [R62.64+-0x2000], R241 ;  /* 0xffe000f13e00798e */ /* 0x0005e8000c10e79c */
[----:B----4-:R2:W-:Y:S02]  /*b190*/  RED.E.ADD.F32.FTZ.RN.STRONG.GPU [R64.64+-0x2000], R67 ;  /* 0xffe000434000798e */ /* 0x0105e4000c10e79c */
.L_x_3686:
[----:B------:R-:W-:Y:S05]  /*b1a0*/  BSYNC B0 ;  /* 0x0000000000007941 */ /* 0x000fea0003800000 */
.L_x_3685:
[----:B------:R-:W2:Y:S01]  /*b1b0*/  LDS R137, [R137.X4+0xa600] ;  /* 0x00a6000089897984 */ /* 0x000ea20000004800 */
[----:B------:R-:W-:Y:S01]  /*b1c0*/  BSSY B0, `(.L_x_3687) ;  /* 0x0000004000007945 */ /* 0x000fe20003800000 */
[----:B------:R-:W-:Y:S05]  /*b1d0*/  @!P5 BRA `(.L_x_3688) ;  /* 0x000000200000d947 */ /* 0x000fea0003800000 */
[----:B------:R4:W-:Y:S04]  /*b1e0*/  RED.E.ADD.F32.FTZ.RN.STRONG.GPU [R62.64+-0x1e00], R243 ;  /* 0xffe200f33e00798e */ /* 0x0009e8000c10e79c */
[----:B--2---:R4:W-:Y:S02]  /*b1f0*/  RED.E.ADD.F32.FTZ.RN.STRONG.GPU [R64.64+-0x1e00], R137 ;  /* 0xffe200894000798e */ /* 0x0049e4000c10e79c */
.L_x_3688:
[----:B------:R-:W-:Y:S05]  /*b200*/  BSYNC B0 ;  /* 0x0000000000007941 */ /* 0x000fea0003800000 */
.L_x_3687:
        /* <DEDUP_REMOVED lines=12> */
.L_x_3690:
[----:B------:R-:W-:Y:S05]  /*b2d0*/  BSYNC B0 ;  /* 0x0000000000007941 */ /* 0x000fea0003800000 */
.L_x_3689:
[----:B--2-4-:R2:W4:Y:S01]  /*b2e0*/  LDS R67, [R140.X4+0xaa00] ;  /* 0x00aa00008c437984 */ /* 0x0145220000004800 */
[----:B------:R-:W-:Y:S01]  /*b2f0*/  BSSY B0, `(.L_x_3691) ;  /* 0x0000004000007945 */ /* 0x000fe20003800000 */
[----:B------:R-:W-:Y:S05]  /*b300*/  @!P0 BRA `(.L_x_3692) ;  /* 0x0000002000008947 */ /* 0x000fea0003800000 */
[----:B------:R2:W-:Y:S04]  /*b310*/  RED.E.ADD.F32.FTZ.RN.STRONG.GPU [R62.64+-0x1a00], R247 ;  /* 0xffe600f73e00798e */ /* 0x0005e8000c10e79c */
[----:B----4-:R2:W-:Y:S02]  /*b320*/  RED.E.ADD.F32.FTZ.RN.STRONG.GPU [R64.64+-0x1a00], R67 ;  /* 0xffe600434000798e */ /* 0x0105e4000c10e79c */
.L_x_3692:
[----:B------:R-:W-:Y:S05]  /*b330*/  BSYNC B0 ;  /* 0x0000000000007941 */ /* 0x000fea0003800000 */
.L_x_3691:
[----:B------:R-:W2:Y:S01]  /*b340*/  LDS R141, [R141.X4+0xac00] ;  /* 0x00ac00008d8d7984 */ /* 0x000ea20000004800 */
[----:B------:R-:W-:Y:S01]  /*b350*/  BSSY B0, `(.L_x_3693) ;  /* 0x0000004000007945 */ /* 0x000fe20003800000 */
[----:B------:R-:W-:Y:S05]  /*b360*/  @!P1 BRA `(.L_x_3694) ;  /* 0x0000002000009947 */ /* 0x000fea0003800000 */
[----:B------:R4:W-:Y:S04]  /*b370*/  RED.E.ADD.F32.FTZ.RN.STRONG.GPU [R62.64+-0x1800], R249 ;  /* 0xffe800f93e00798e */ /* 0x0009e8000c10e79c */
[----:B--2---:R4:W-:Y:S02]  /*b380*/  RED.E.ADD.F32.FTZ.RN.STRONG.GPU [R64.64+-0x1800], R141 ;  /* 0xffe8008d4000798e */ /* 0x0049e4000c10e79c */
.L_x_3694:
[----:B------:R-:W-:Y:S05]  /*b390*/  BSYNC B0 ;  /* 0x0000000000007941 */ /* 0x000fea0003800000 */
.L_x_3693:
[----:B--2-4-:R2:W4:Y:S01]  /*b3a0*/  LDS R67, [R142.X4+0xae00] ;  /* 0x00ae00008e437984 */ /* 0x0145220000004800 */
[----:B------:R-:W-:Y:S01]  /*b3b0*/  BSSY B0, `(.L_x_3695) ;  /* 0x0000004000007945 */ /* 0x000fe20003800000 */
[----:B------:R-:W-:Y:S05]  /*b3c0*/  @!P2 BRA `(.L_x_3696) ;  /* 0x000000200000a947 */ /* 0x000fea0003800000 */
[----:B------:R2:W-:Y:S04]  /*b3d0*/  RED.E.ADD.F32.FTZ.RN.STRONG.GPU [R62.64+-0x1600], R251 ;  /* 0xffea00fb3e00798e */ /* 0x0005e8000c10e79c */
[----:B----4-:R2:W-:Y:S02]  /*b3e0*/  RED.E.ADD.F32.FTZ.RN.STRONG.GPU [R64.64+-0x1600], R67 ;  /* 0xffea00434000798e */ /* 0x0105e4000c10e79c */
.L_x_3696:
[----:B------:R-:W-:Y:S05]  /*b3f0*/  BSYNC B0 ;  /* 0x0000000000007941 */ /* 0x000fea0003800000 */
.L_x_3695:
[----:B------:R-:W2:Y:S01]  /*b400*/  LDS R143, [R143.X4+0xb000] ;  /* 0x00b000008f8f7984 */ /* 0x000ea20000004800 */
[----:B------:R-:W-:Y:S01]  /*b410*/  BSSY B0, `(.L_x_3697) ;  /* 0x0000004000007945 */ /* 0x000fe20003800000 */
[----:B------:R-:W-:Y:S05]  /*b420*/  @!P3 BRA `(.L_x_3698) ;  /* 0x000000200000b947 */ /* 0x000fea0003800000 */
[----:B------:R4:W-:Y:S04]  /*b430*/  RED.E.ADD.F32.FTZ.RN.STRONG.GPU [R62.64+-0x1400], R166 ;  /* 0xffec00a63e00798e */ /* 0x0009e8000c10e79c */
[----:B--2---:R4:W-:Y:S02]  /*b440*/  RED.E.ADD.F32.FTZ.RN.STRONG.GPU [R64.64+-0x1400], R143 ;  /* 0xffec008f4000798e */ /* 0x0049e4000c10e79c */
.L_x_3698:
[----:B------:R-:W-:Y:S05]  /*b450*/  BSYNC B0 ;  /* 0x0000000000007941 */ /* 0x000fea0003800000 */
.L_x_3697:
[----:B--2-4-:R2:W4:Y:S01]  /*b460*/  LDS R67, [R144.X4+0xb200] ;  /* 0x00b2000090437984 */ /* 0x0145220000004800 */
[----:B------:R-:W-:Y:S01]  /*b470*/  BSSY B0, `(.L_x_3699) ;  /* 0x0000004000007945 */ /* 0x000fe20003800000 */
[----:B------:R-:W-:Y:S05]  /*b480*/  @!P4 BRA `(.L_x_3700) ;  /* 0x000000200000c947 */ /* 0x000fea0003800000 */
[----:B------:R2:W-:Y:S04]  /*b490*/  RED.E.ADD.F32.FTZ.RN.STRONG.GPU [R62.64+-0x1200], R168 ;  /* 0xffee00a83e00798e */ /* 0x0005e8000c10e79c */
[----:B----4-:R2:W-:Y:S02]  /*b4a0*/  RED.E.ADD.F32.FTZ.RN.STRONG.GPU [R64.64+-0x1200], R67 ;  /* 0xffee00434000798e */ /* 0x0105e4000c10e79c */
.L_x_3700:
[----:B------:R-:W-:Y:S05]  /*b4b0*/  BSYNC B0 ;  /* 0x0000000000007941 */ /* 0x000fea0003800000 */
.L_x_3699:
[----:B------:R-:W2:Y:S01]  /*b4c0*/  LDS R145, [R145.X4+0xb400] ;  /* 0x00b4000091917984 */ /* 0x000ea20000004800 */
[----:B------:R-:W-:Y:S01]  /*b4d0*/  BSSY B0, `(.L_x_3701) ;  /* 0x0000004000007945 */ /* 0x000fe20003800000 */
[----:B------:R-:W-:Y:S05]  /*b4e0*/  @!P5 BRA `(.L_x_3702) ;  /* 0x000000200000d947 */ /* 0x000fea0003800000 */
[----:B------:R4:W-:Y:S04]  /*b4f0*/  RED.E.ADD.F32.FTZ.RN.STRONG.GPU [R62.64+-0x1000], R170 ;  /* 0xfff000aa3e00798e */ /* 0x0009e8000c10e79c */
[----:B--2---:R4:W-:Y:S02]  /*b500*/  RED.E.ADD.F32.FTZ.RN.STRONG.GPU [R64.64+-0x1000], R145 ;  /* 0xfff000914000798e */ /* 0x0049e4000c10e79c */
.L_x_3702:
[----:B------:R-:W-:Y:S05]  /*b510*/  BSYNC B0 ;  /* 0x0000000000007941 */ /* 0x000fea0003800000 */
.L_x_3701:
        /* <DEDUP_REMOVED lines=12> */
.L_x_3704:
[----:B--2---:R-:W-:Y:S05]  /*b5e0*/  BSYNC B0 ;  /* 0x0000000000007941 */ /* 0x004fea0003800000 */
.L_x_3703:
[----:B------:R-:W2:Y:S01]  /*b5f0*/  LDS R147, [R147.X4+0xb800] ;  /* 0x00b8000093937984 */ /* 0x000ea20000004800 */
[----:B------:R-:W-:Y:S01]  /*b600*/  BSSY B0, `(.L_x_3705) ;  /* 0x0000004000007945 */ /* 0x000fe20003800000 */
[----:B------:R-:W-:Y:S05]  /*b610*/  @!P0 BRA `(.L_x_3706) ;  /* 0x0000002000008947 */ /* 0x000fea0003800000 */
[----:B------:R4:W-:Y:S04]  /*b620*/  RED.E.ADD.F32.FTZ.RN.STRONG.GPU [R62.64+-0xc00], R174 ;  /* 0xfff400ae3e00798e */ /* 0x0009e8000c10e79c */
[----:B--2---:R4:W-:Y:S02]  /*b630*/  RED.E.ADD.F32.FTZ.RN.STRONG.GPU [R64.64+-0xc00], R147 ;  /* 0xfff400934000798e */ /* 0x0049e4000c10e79c */
.L_x_3706:
[----:B------:R-:W-:Y:S05]  /*b640*/  BSYNC B0 ;  /* 0x0000000000007941 */ /* 0x000fea0003800000 */
.L_x_3705:
[----:B----4-:R4:W3:Y:S01]  /*b650*/  LDS R67, [R148.X4+0xba00] ;  /* 0x00ba000094437984 */ /* 0x0108e20000004800 */
[----:B------:R-:W-:Y:S01]  /*b660*/  BSSY B0, `(.L_x_3707) ;  /* 0x0000004000007945 */ /* 0x000fe20003800000 */
[----:B------:R-:W-:Y:S05]  /*b670*/  @!P1 BRA `(.L_x_3708) ;  /* 0x0000002000009947 */ /* 0x000fea0003800000 */
[----:B------:R4:W-:Y:S04]  /*b680*/  RED.E.ADD.F32.FTZ.RN.STRONG.GPU [R62.64+-0xa00], R176 ;  /* 0xfff600b03e00798e */ /* 0x0009e8000c10e79c */
[----:B---3--:R4:W-:Y:S02]  /*b690*/  RED.E.ADD.F32.FTZ.RN.STRONG.GPU [R64.64+-0xa00], R67 ;  /* 0xfff600434000798e */ /* 0x0089e4000c10e79c */
.L_x_3708:
[----:B------:R-:W-:Y:S05]  /*b6a0*/  BSYNC B0 ;  /* 0x0000000000007941 */ /* 0x000fea0003800000 */
.L_x_3707:
[----:B------:R-:W4:Y:S01]  /*b6b0*/  LDS R149, [R149.X4+0xbc00] ;  /* 0x00bc000095957984 */ /* 0x000f220000004800 */
[----:B------:R-:W-:Y:S01]  /*b6c0*/  BSSY B0, `(.L_x_3709) ;  /* 0x0000004000007945 */ /* 0x000fe20003800000 */
[----:B------:R-:W-:Y:S05]  /*b6d0*/  @!P2 BRA `(.L_x_3710) ;  /* 0x000000200000a947 */ /* 0x000fea0003800000 */
[----:B------:R4:W-:Y:S04]  /*b6e0*/  RED.E.ADD.F32.FTZ.RN.STRONG.GPU [R62.64+-0x800], R178 ;  /* 0xfff800b23e00798e */ /* 0x0009e8000c10e79c */
[----:B----4-:R4:W-:Y:S02]  /*b6f0*/  RED.E.ADD.F32.FTZ.RN.STRONG.GPU [R64.64+-0x800], R149 ;  /* 0xfff800954000798e */ /* 0x0109e4000c10e79c */
.L_x_3710:
[----:B------:R-:W-:Y:S05]  /*b700*/  BSYNC B0 ;  /* 0x0000000000007941 */ /* 0x000fea0003800000 */
.L_x_3709:
[----:B------:R-:W4:Y:S01]  /*b710*/  LDS R163, [R163.X4+0xbe00] ;  /* 0x00be0000a3a37984 */ /* 0x000f220000004800 */
[----:B------:R-:W-:Y:S01]  /*b720*/  BSSY B0, `(.L_x_3711) ;  /* 0x0000004000007945 */ /* 0x000fe20003800000 */
[----:B------:R-:W-:Y:S05]  /*b730*/  @!P3 BRA `(.L_x_3712) ;  /* 0x000000200000b947 */ /* 0x000fea0003800000 */
[----:B------:R4:W-:Y:S04]  /*b740*/  RED.E.ADD.F32.FTZ.RN.STRONG.GPU [R62.64+-0x600], R180 ;  /* 0xfffa00b43e00798e */ /* 0x0009e8000c10e79c */
[----:B----4-:R4:W-:Y:S02]  /*b750*/  RED.E.ADD.F32.FTZ.RN.STRONG.GPU [R64.64+-0x600], R163 ;  /* 0xfffa00a34000798e */ /* 0x0109e4000c10e79c */
.L_x_3712:
[----:B------:R-:W-:Y:S05]  /*b760*/  BSYNC B0 ;  /* 0x0000000000007941 */ /* 0x000fea0003800000 */
.L_x_3711:
[----:B---34-:R3:W4:Y:S01]  /*b770*/  LDS R67, [R164.X4+0xc000] ;  /* 0x00c00000a4437984 */ /* 0x0187220000004800 */
[----:B------:R-:W-:Y:S01]  /*b780*/  BSSY B0, `(.L_x_3713) ;  /* 0x0000004000007945 */ /* 0x000fe20003800000 */
[----:B------:R-:W-:Y:S05]  /*b790*/  @!P4 BRA `(.L_x_3714) ;  /* 0x000000200000c947 */ /* 0x000fea0003800000 */
[----:B------:R3:W-:Y:S04]  /*b7a0*/  RED.E.ADD.F32.FTZ.RN.STRONG.GPU [R62.64+-0x400], R182 ;  /* 0xfffc00b63e00798e */ /* 0x0007e8000c10e79c */
[----:B----4-:R3:W-:Y:S02]  /*b7b0*/  RED.E.ADD.F32.FTZ.RN.STRONG.GPU [R64.64+-0x400], R67 ;  /* 0xfffc00434000798e */ /* 0x0107e4000c10e79c */
.L_x_3714:
[----:B------:R-:W-:Y:S05]  /*b7c0*/  BSYNC B0 ;  /* 0x0000000000007941 */ /* 0x000fea0003800000 */
.L_x_3713:
[----:B------:R-:W3:Y:S01]  /*b7d0*/  LDS R165, [R165.X4+0xc200] ;  /* 0x00c20000a5a57984 */ /* 0x000ee20000004800 */
[----:B------:R-:W-:Y:S01]  /*b7e0*/  BSSY B0, `(.L_x_3715) ;  /* 0x0000004000007945 */ /* 0x000fe20003800000 */
[----:B------:R-:W-:Y:S05]  /*b7f0*/  @!P5 BRA `(.L_x_3716) ;  /* 0x000000200000d947 */ /* 0x000fea0003800000 */
[----:B------:R4:W-:Y:S04]  /*b800*/  RED.E.ADD.F32.FTZ.RN.STRONG.GPU [R62.64+-0x200], R184 ;  /* 0xfffe00b83e00798e */ /* 0x0009e8000c10e79c */
[----:B---3--:R4:W-:Y:S02]  /*b810*/  RED.E.ADD.F32.FTZ.RN.STRONG.GPU [R64.64+-0x200], R165 ;  /* 0xfffe00a54000798e */ /* 0x0089e4000c10e79c */
.L_x_3716:
[----:B------:R-:W-:Y:S05]  /*b820*/  BSYNC B0 ;  /* 0x0000000000007941 */ /* 0x000fea0003800000 */
.L_x_3715:
[----:B---34-:R-:W3:Y:S01]  /*b830*/  SHFL.DOWN PT, R63, R60, 0x1, 0x1f ;  /* 0x08201f003c3f7f89 */ /* 0x018ee200000e0000 */
[C---:B------:R-:W-:Y:S01]  /*b840*/  ISETP.GT.AND P0, PT, R113.reuse, 0x1e, PT ;  /* 0x0000001e7100780c */ /* 0x040fe20003f04270 */
        /* <DEDUP_REMOVED lines=16> */
[----:B----4-:R-:W-:Y:S01]  /*b950*/  @!P0 FADD.FTZ R61, R61, R62 ;  /* 0x0000003e3d3d8221 */ /* 0x010fe20000010000 */
[----:B------:R-:W3:Y:S01]  /*b960*/  SHFL.DOWN PT, R63, R60, 0x2, 0x1f ;  /* 0x08401f003c3f7f89 */ /* 0x000ee200000e0000 */
[----:B------:R-:W-:Y:S01]  /*b970*/  ISETP.GT.AND P0, PT, R113, 0x1d, PT ;  /* 0x0000001d7100780c */ /* 0x000fe20003f04270 */
[----:B------:R-:W-:Y:S02]  /*b980*/  FMUL.FTZ R150, R150, R202 ;  /* 0x000000ca96967220 */ /* 0x000fe40000410000 */
[----:B------:R-:W4:Y:S01]  /*b990*/  SHFL.DOWN PT, R62, R61, 0x2, 0x1f ;  /* 0x08401f003d3e7f89 */ /* 0x000f2200000e0000 */
        /* <DEDUP_REMOVED lines=29> */
[----:B----4-:R-:W-:Y:S01]  /*bb70*/  @!P0 FADD.FTZ R61, R61, R62 ;  /* 0x0000003e3d3d8221 */ /* 0x010fe20000010000 */
[----:B------:R-:W3:Y:S01]  /*bb80*/  SHFL.DOWN PT, R63, R60, 0x8, 0x1f ;  /* 0x09001f003c3f7f89 */ /* 0x000ee200000e0000 */
[----:B------:R-:W-:Y:S01]  /*bb90*/  ISETP.GT.AND P0, PT, R113, 0x17, PT ;  /* 0x000000177100780c */ /* 0x000fe20003f04270 */
[----:B------:R-:W-:Y:S02]  /*bba0*/  FFMA.FTZ R190, R91, R196, R190 ;  /* 0x000000c45bbe7223 */ /* 0x000fe400000100be */
[----:B------:R-:W4:Y:S01]  /*bbb0*/  SHFL.DOWN PT, R62, R61, 0x8, 0x1f ;  /* 0x09001f003d3e7f89 */ /* 0x000f2200000e0000 */
[----:B------:R-:W-:Y:S02]  /*bbc0*/  FFMA.FTZ R199, R92, R199, R122 ;  /* 0x000000c75cc77223 */ /* 0x000fe4000001007a */
[----:B------:R-:W-:Y:S02]  /*bbd0*/  FFMA.FTZ R74, R121, R200, R74 ;  /* 0x000000c8794a7223 */ /* 0x000fe4000001004a */
[----:B------:R-:W-:-:S02]  /*bbe0*/  FADD.FTZ R101, R76, R101 ;  /* 0x000000654c657221 */ /* 0x000fc40000010000 */
[----:B------:R-:W-:Y:S02]  /*bbf0*/  FADD.FTZ R102, R191, R102 ;  /* 0x00000066bf667221 */ /* 0x000fe40000010000 */
[----:B------:R-:W-:Y:S02]  /*bc00*/  FFMA.FTZ R27, R44, R192, R27 ;  /* 0x000000c02c1b7223 */ /* 0x000fe4000001001b */
[----:B------:R-:W-:Y:S02]  /*bc10*/  FADD.FTZ R103, R206, R103 ;  /* 0x00000067ce677221 */ /* 0x000fe40000010000 */
[----:B------:R-:W-:Y:S02]  /*bc20*/  FFMA.FTZ R29, R46, R196, R29 ;  /* 0x000000c42e1d7223 */ /* 0x000fe4000001001d */
[----:B------:R-:W-:Y:S02]  /*bc30*/  FADD.FTZ R104, R195, R104 ;  /* 0x00000068c3687221 */ /* 0x000fe40000010000 */
[----:B------:R-:W-:-:S02]  /*bc40*/  FADD.FTZ R105, R190, R105 ;  /* 0x00000069be697221 */ /* 0x000fc40000010000 */
[----:B------:R-:W-:Y:S02]  /*bc50*/  FFMA.FTZ R31, R48, R200, R31 ;  /* 0x000000c8301f7223 */ /* 0x000fe4000001001f */
[----:B---3--:R-:W-:Y:S02]  /*bc60*/  @!P0 FADD.FTZ R60, R60, R63 ;  /* 0x0000003f3c3c8221 */ /* 0x008fe40000010000 */
[----:B------:R-:W-:Y:S02]  /*bc70*/  FADD.FTZ R106, R199, R106 ;  /* 0x0000006ac76a7221 */ /* 0x000fe40000010000 */
[----:B----4-:R-:W-:Y:S01]  /*bc80*/  @!P0 FADD.FTZ R61, R61, R62 ;  /* 0x0000003e3d3d8221 */ /* 0x010fe20000010000 */
[----:B------:R-:W3:Y:S01]  /*bc90*/  SHFL.DOWN PT, R63, R60, 0x10, 0x1f ;  /* 0x0a001f003c3f7f89 */ /* 0x000ee200000e0000 */
[----:B------:R-:W-:Y:S01]  /*bca0*/  ISETP.GT.AND P0, PT, R113, 0xf, PT ;  /* 0x0000000f7100780c */ /* 0x000fe20003f04270 */
[----:B------:R-:W-:Y:S02]  /*bcb0*/  FFMA.FTZ R32, R47, R203, R32 ;  /* 0x000000cb2f207223 */ /* 0x000fe40000010020 */
[----:B------:R-:W4:Y:S01]  /*bcc0*/  SHFL.DOWN PT, R62, R61, 0x10, 0x1f ;  /* 0x0a001f003d3e7f89 */ /* 0x000f2200000e0000 */
[----:B------:R-:W-:-:S09]  /*bcd0*/  FADD.FTZ R107, R74, R107 ;  /* 0x0000006b4a6b7221 */ /* 0x000fd20000010000 */
[----:B---3--:R-:W-:Y:S02]  /*bce0*/  @!P0 FADD.FTZ R60, R60, R63 ;  /* 0x0000003f3c3c8221 */ /* 0x008fe40000010000 */
[----:B----4-:R-:W-:-:S03]  /*bcf0*/  @!P0 FADD.FTZ R61, R61, R62 ;  /* 0x0000003e3d3d8221 */ /* 0x010fc60000010000 */
[----:B------:R-:W-:Y:S02]  /*bd00*/  MOV R64, R60 ;  /* 0x0000003c00407202 */ /* 0x000fe40000000f00 */
[----:B------:R-:W-:Y:S01]  /*bd10*/  MOV R65, R61 ;  /* 0x0000003d00417202 */ /* 0x000fe20000000f00 */
[----:B------:R-:W-:-:S04]  /*bd20*/  FFMA.FTZ R61, R120, R203, R72 ;  /* 0x000000cb783d7223 */ /* 0x000fc80000010048 */
[----:B------:R3:W-:Y:S01]  /*bd30*/  @!P1 STS.64 [R116.X8+0xc608], R64 ;  /* 0x00c6084074009388 */ /* 0x0007e20000008a00 */
[----:B------:R-:W-:-:S03]  /*bd40*/  FADD.FTZ R108, R61, R108 ;  /* 0x0000006c3d6c7221 */ /* 0x000fc60000010000 */
[----:B------:R-:W-:Y:S06]  /*bd50*/  BAR.SYNC.DEFER_BLOCKING 0x0 ;  /* 0x0000000000007b1d */ /* 0x000fec0000010000 */
[----:B------:R-:W-:Y:S05]  /*bd60*/  @P2 BRA `(.L_x_3718) ;  /* 0x0000010000002947 */ /* 0x000fea0003800000 */
[----:B------:R-:W-:Y:S01]  /*bd70*/  ULDC UR27, c[0x0][0x174] ;  /* 0x00005d00001b7ab9 */ /* 0x000fe20000000800 */
[----:B------:R-:W4:Y:S01]  /*bd80*/  LDS.128 R60, [0xc610] ;  /* 0x00c61000ff3c7984 */ /* 0x000f220000000c00 */
[----:B------:R-:W-:Y:S02]  /*bd90*/  UISETP.NE.AND UP0, UPT, UR26, UR27, UPT ;  /* 0x0000001b1a00728c */ /* 0x000fe4000bf05270 */
[----:B------:R-:W-:Y:S01]  /*bda0*/  USHF.L.U32 UR27, UR7, 0x3, URZ ;  /* 0x00000003071b7899 */ /* 0x000fe2000800063f */
[----:B------:R-:W5:Y:S03]  /*bdb0*/  LDS.64 R68, [0xc620] ;  /* 0x00c62000ff447984 */ /* 0x000f660000000a00 */
[----:B------:R-:W-:-:S13]  /*bdc0*/  PLOP3.LUT P0, PT, PT, PT, UP0, 0x80, 0x0 ;  /* 0x000000000000781c */ /* 0x000fda0003f0f008 */
[----:B------:R-:W3:Y:S01]  /*bdd0*/  @P0 LDS.64 R70, [UR27+0xfe80] ;  /* 0x00fe801bff460984 */ /* 0x000ee20008000a00 */
[----:B----4-:R-:W-:Y:S02]  /*bde0*/  FADD.FTZ R66, R65, R61 ;  /* 0x0000003d41427221 */ /* 0x010fe40000010000 */
[----:B------:R-:W-:Y:S02]  /*bdf0*/  FADD.FTZ R61, R64, R60 ;  /* 0x0000003c403d7221 */ /* 0x000fe40000010000 */
[----:B------:R-:W-:Y:S02]  /*be00*/  FADD.FTZ R63, R63, R66 ;  /* 0x000000423f3f7221 */ /* 0x000fe40000010000 */
[----:B------:R-:W-:Y:S02]  /*be10*/  FADD.FTZ R61, R62, R61 ;  /* 0x0000003d3e3d7221 */ /* 0x000fe40000010000 */
[----:B---3-5:R-:W-:Y:S02]  /*be20*/  FADD.FTZ R65, R63, R69 ;  /* 0x000000453f417221 */ /* 0x028fe40000010000 */
[----:B------:R-:W-:-:S02]  /*be30*/  FADD.FTZ R64, R61, R68 ;  /* 0x000000443d407221 */ /* 0x000fc40000010000 */
[----:B------:R-:W-:Y:S02]  /*be40*/  @P0 FADD.FTZ R65, R65, R71 ;  /* 0x0000004741410221 */ /* 0x000fe40000010000 */
[----:B------:R-:W-:-:S05]  /*be50*/  @P0 FADD.FTZ R64, R64, R70 ;  /* 0x0000004640400221 */ /* 0x000fca0000010000 */
[----:B------:R3:W-:Y:S02]  /*be60*/  STS.64 [UR27+0xfe80], R64 ;  /* 0x00fe8040ff007988 */ /* 0x0007e40008000a1b */
.L_x_3718:
[----:B------:R-:W-:Y:S05]  /*be70*/  BSYNC B0 ;  /* 0x0000000000007941 */ /* 0x000fea0003800000 */
.L_x_3717:
        /* <DEDUP_REMOVED lines=8> */
.L_x_3618:
        /* <DEDUP_REMOVED lines=22> */
[----:B------:R-:W-:Y:S01]  /*c060*/  UIADD3 UR24, UP2, UR24, -0x2000, URZ ;  /* 0xffffe00018187890 */ /* 0x000fe2000ff5e03f */
[----:B------:R-:W-:Y:S01]  /*c070*/  F2FP.BF16.PACK_AB R7, R101, R102 ;  /* 0x000000666507723e */ /* 0x000fe200000010ff */
[----:B------:R-:W-:Y:S01]  /*c080*/  STS.128 [R109.X16], R32 ;  /* 0x000000206d007388 */ /* 0x000fe2000000cc00 */
[----:B------:R-:W-:Y:S01]  /*c090*/  UIMAD UR7, UR10, UR37, UR7 ;  /* 0x000000250a0772a4 */ /* 0x000fe2000f8e0207 */
[----:B------:R-:W-:Y:S01]  /*c0a0*/  F2FP.BF16.PACK_AB R6, R103, R104 ;  /* 0x000000686706723e */ /* 0x000fe200000010ff */
[----:B------:R-:W-:Y:S01]  /*c0b0*/  UIMAD.WIDE.U32 UR36, UR10, UR36, UR8 ;  /* 0x000000240a2472a5 */ /* 0x000fe2000f8e0008 */
        /* <DEDUP_REMOVED lines=15> */
[----:B------:R-:W-:-:S02]  /*c1b0*/  UIADD3 UR16, UP3, UR16, -0x1000, URZ ;  /* 0xfffff00010107890 */ /* 0x000fc4000ff7e03f */
        /* <DEDUP_REMOVED lines=9> */
[----:B------:R-:W-:Y:S01]  /*c250*/  ULDC.64 UR8, c[0x0][0x300] ;  /* 0x0000c00000087ab9 */ /* 0x000fe20000000a00 */
[----:B------:R-:W-:Y:S01]  /*c260*/  FADD.FTZ R101, R102, R101 ;  /* 0x0000006566657221 */ /* 0x000fe20000010000 */
[----:B------:R-:W-:Y:S02]  /*c270*/  UIADD3 UR35, UR35, UR7, URZ ;  /* 0x0000000723237290 */ /* 0x000fe4000fffe03f */
[----:B------:R-:W-:Y:S01]  /*c280*/  UIMAD UR7, UR11, UR8, URZ ;  /* 0x000000080b0772a4 */ /* 0x000fe2000f8e023f */
[----:B------:R-:W-:Y:S01]  /*c290*/  FADD.FTZ R100, R101, R100 ;  /* 0x0000006465647221 */ /* 0x000fe20000010000 */
[----:B------:R-:W-:Y:S02]  /*c2a0*/  UIADD3 UR20, UP5, UR20, -0x1000, URZ ;  /* 0xfffff00014147890 */ /* 0x000fe4000ffbe03f */
[----:B------:R-:W-:Y:S01]  /*c2b0*/  UIMAD UR7, UR10, UR9, UR7 ;  /* 0x000000090a0772a4 */ /* 0x000fe2000f8e0207 */
[----:B------:R-:W-:Y:S01]  /*c2c0*/  FADD.FTZ R99, R100, R99 ;  /* 0x0000006364637221 */ /* 0x000fe20000010000 */
[----:B------:R-:W-:-:S02]  /*c2d0*/  UIMAD.WIDE.U32 UR8, UR10, UR8, UR34 ;  /* 0x000000080a0872a5 */ /* 0x000fc4000f8e0022 */
[----:B------:R-:W-:Y:S01]  /*c2e0*/  UIADD3 UR6, UR6, 0x1, URZ ;  /* 0x0000000106067890 */ /* 0x000fe2000fffe03f */
[----:B0-----:R-:W-:Y:S01]  /*c2f0*/  STG.E.128 [R2.64], R8 ;  /* 0x0000000802007986 */ /* 0x001fe2000c101d1c */
[----:B------:R-:W-:Y:S01]  /*c300*/  ULDC.64 UR34, c[0x0][0x340] ;  /* 0x0000d00000227ab9 */ /* 0x000fe20000000a00 */
[----:B------:R-:W-:Y:S01]  /*c310*/  FADD.FTZ R98, R99, R98 ;  /* 0x0000006263627221 */ /* 0x000fe20000010000 */
[----:B------:R-:W-:Y:S01]  /*c320*/  UIADD3 UR9, UR9, UR7, URZ ;  /* 0x0000000709097290 */ /* 0x000fe2000fffe03f */
[----:B-1----:R0:W-:Y:S01]  /*c330*/  STG.E.128 [R2.64+0x200], R12 ;  /* 0x0002000c02007986 */ /* 0x0021e2000c101d1c */
[----:B------:R-:W-:Y:S01]  /*c340*/  ULEA UR7, UP0, UR8, UR34, 0x1 ;  /* 0x0000002208077291 */ /* 0x000fe2000f80083f */
[----:B------:R-:W-:Y:S01]  /*c350*/  FADD.FTZ R97, R98, R97 ;  /* 0x0000006162617221 */ /* 0x000fe20000010000 */
[----:B------:R-:W-:Y:S01]  /*c360*/  UIADD3.X UR23, UR23, -0x1, URZ, UP1, !UPT ;  /* 0xffffffff17177890 */ /* 0x000fe20008ffe43f */
[----:B------:R-:W-:Y:S01]  /*c370*/  BAR.SYNC.DEFER_BLOCKING 0x0 ;  /* 0x0000000000007b1d */ /* 0x000fe20000010000 */
[----:B------:R-:W-:Y:S01]  /*c380*/  ULEA.HI.X UR8, UR8, UR35, UR9, 0x1, UP0 ;  /* 0x0000002308087291 */ /* 0x000fe200080f0c09 */
[----:B------:R-:W-:Y:S01]  /*c390*/  FADD.FTZ R96, R97, R96 ;  /* 0x0000006061607221 */ /* 0x000fe20000010000 */
[----:B------:R-:W-:-:S02]  /*c3a0*/  UISETP.GT.AND UP0, UPT, UR26, 0x1, UPT ;  /* 0x000000011a00788c */ /* 0x000fc4000bf04270 */
[----:B------:R-:W-:Y:S01]  /*c3b0*/  UIADD3.X UR25, UR25, -0x1, URZ, UP2, !UPT ;  /* 0xffffffff19197890 */ /* 0x000fe200097fe43f */
[----:B------:R-:W-:Y:S01]  /*c3c0*/  FADD.FTZ R51, R96, R51 ;  /* 0x0000003360337221 */ /* 0x000fe20000010000 */
[----:B------:R-:W-:Y:S02]  /*c3d0*/  UIADD3.X UR17, UR17, -0x1, URZ, UP3, !UPT ;  /* 0xffffffff11117890 */ /* 0x000fe40009ffe43f */
[----:B------:R-:W-:Y:S01]  /*c3e0*/  PLOP3.LUT P0, PT, PT, PT, UP0, 0x80, 0x0 ;  /* 0x000000000000781c */ /* 0x000fe20003f0f008 */
[----:B------:R-:W-:Y:S01]  /*c3f0*/  FADD.FTZ R50, R51, R50 ;  /* 0x0000003233327221 */ /* 0x000fe20000010000 */
[----:B------:R-:W-:Y:S02]  /*c400*/  UIADD3.X UR19, UR19, -0x1, URZ, UP4, !UPT ;  /* 0xffffffff13137890 */ /* 0x000fe4000a7fe43f */
[----:B------:R-:W-:Y:S01]  /*c410*/  UIADD3.X UR21, UR21, -0x1, URZ, UP5, !UPT ;  /* 0xffffffff15157890 */ /* 0x000fe2000affe43f */
[----:B0-----:R-:W-:Y:S01]  /*c420*/  MOV R2, UR7 ;  /* 0x0000000700027c02 */ /* 0x001fe20008000f00 */
[----:B------:R-:W-:Y:S01]  /*c430*/  FADD.FTZ R117, R50, R49 ;  /* 0x0000003132757221 */ /* 0x000fe20000010000 */
        /* <DEDUP_REMOVED lines=11> */
.L_x_3616:
        /* <DEDUP_REMOVED lines=34> */
.L_x_3722:
[----:B0-----:R-:W-:Y:S05]  /*c710*/  BSYNC B0 ;  /* 0x0000000000007941 */ /* 0x001fea0003800000 */
.L_x_3721:
        /* <DEDUP_REMOVED lines=33> */
.L_x_3724:
[----:B------:R-:W3:Y:S02]  /*c930*/  S2R R7, SR_TID.X ;  /* 0x0000000000077919 */ /* 0x000ee40000002100 */
.L_x_3725:
[----:B0-----:R-:W-:Y:S05]  /*c940*/  BSYNC B0 ;  /* 0x0000000000007941 */ /* 0x001fea0003800000 */
.L_x_3723:
[----:B---3--:R-:W-:-:S13]  /*c950*/  ISETP.GE.AND P0, PT, R7, c[0x0][0x16c], PT ;  /* 0x00005b0007007a0c */ /* 0x008fda0003f06270 */
[----:B------:R-:W-:Y:S05]  /*c960*/  @P0 EXIT ;  /* 0x000000000000094d */ /* 0x000fea0003800000 */
[----:B------:R-:W-:Y:S02]  /*c970*/  ULDC.64 UR6, c[0x0][0x288] ;  /* 0x0000a20000067ab9 */ /* 0x000fe40000000a00 */
[----:B------:R-:W-:Y:S02]  /*c980*/  UIMAD UR11, UR11, UR6, URZ ;  /* 0x000000060b0b72a4 */ /* 0x000fe4000f8e023f */
[----:B-12---:R-:W-:Y:S02]  /*c990*/  UIMAD.WIDE.U32 UR4, UR10, UR6, URZ ;  /* 0x000000060a0472a5 */ /* 0x006fe4000f8e003f */
[----:B------:R-:W-:-:S04]  /*c9a0*/  UIMAD UR6, UR10, UR7, UR11 ;  /* 0x000000070a0672a4 */ /* 0x000fc8000f8e020b */
[----:B------:R-:W-:Y:S02]  /*c9b0*/  UIADD3 UR6, UR5, UR6, URZ ;  /* 0x0000000605067290 */ /* 0x000fe4000fffe03f */
.L_x_3726:
        /* <DEDUP_REMOVED lines=19> */
.L_x_3623:
[----:B------:R-:W-:Y:S01]  /*caf0*/  HFMA2.MMA R70, -RZ, RZ, 0, 5.9604644775390625e-08 ;  /* 0x00000001ff467435 */ /* 0x000fe200000001ff */
[----:B------:R-:W-:-:S02]  /*cb00*/  MOV R71, R66 ;  /* 0x0000004200477202 */ /* 0x000fc40000000f00 */
[----:B------:R-:W-:Y:S02]  /*cb10*/  MOV R68, RZ ;  /* 0x000000ff00447202 */ /* 0x000fe40000000f00 */
[----:B------:R-:W-:Y:S02]  /*cb20*/  MOV R67, 0xffffffff ;  /* 0xffffffff00437802 */ /* 0x000fe40000000f00 */
[----:B------:R-:W-:Y:S02]  /*cb30*/  MOV R64, 0xcb50 ;  /* 0x0000cb5000407802 */ /* 0x000fe40000000f00 */
[----:B-----5:R-:W-:Y:S05]  /*cb40*/  CALL.REL.NOINC `($__internal_89_$__cuda_sm70_shflsync_up) ;  /* 0x00001eb000007944 */ /* 0x020fea0003c00000 */
[----:B-1----:R-:W-:Y:S01]  /*cb50*/  MOV R69, R67 ;  /* 0x0000004300457202 */ /* 0x002fe20000000f00 */
[----:B0-----:R-:W-:Y:S05]  /*cb60*/  BRA `(.L_x_3727) ;  /* 0xffff865000007947 */ /* 0x001fea000383ffff */
.L_x_3624:
[----:B------:R-:W-:Y:S01]  /*cb70*/  HFMA2.MMA R70, -RZ, RZ, 0, 5.9604644775390625e-08 ;  /* 0x00000001ff467435 */ /* 0x000fe200000001ff */
[----:B------:R-:W-:Y:S02]  /*cb80*/  MOV R71, R76 ;  /* 0x0000004c00477202 */ /* 0x000fe40000000f00 */
[----:B------:R-:W-:Y:S02]  /*cb90*/  MOV R68, RZ ;  /* 0x000000ff00447202 */ /* 0x000fe40000000f00 */
[----:B------:R-:W-:-:S02]  /*cba0*/  MOV R67, 0xffffffff ;  /* 0xffffffff00437802 */ /* 0x000fc40000000f00 */
[----:B------:R-:W-:Y:S02]  /*cbb0*/  MOV R64, 0xcbd0 ;  /* 0x0000cbd000407802 */ /* 0x000fe40000000f00 */
[----:B01---5:R-:W-:Y:S05]  /*cbc0*/  CALL.REL.NOINC `($__internal_89_$__cuda_sm70_shflsync_up) ;  /* 0x00001e3000007944 */ /* 0x023fea0003c00000 */
[----:B0-----:R-:W-:Y:S01]  /*cbd0*/  HFMA2.MMA R70, -RZ, RZ, 0, 5.9604644775390625e-08 ;  /* 0x00000001ff467435 */ /* 0x001fe200000001ff */
[----:B-1----:R-:W-:Y:S02]  /*cbe0*/  MOV R73, R67 ;  /* 0x0000004300497202 */ /* 0x002fe40000000f00 */
[----:B------:R-:W-:Y:S02]  /*cbf0*/  MOV R71, R78 ;  /* 0x0000004e00477202 */ /* 0x000fe40000000f00 */
[----:B------:R-:W-:Y:S02]  /*cc00*/  MOV R68, RZ ;  /* 0x000000ff00447202 */ /* 0x000fe40000000f00 */
[----:B------:R-:W-:Y:S02]  /*cc10*/  MOV R67, 0xffffffff ;  /* 0xffffffff00437802 */ /* 0x000fe40000000f00 */
[----:B------:R-:W-:Y:S02]  /*cc20*/  MOV R64, 0xcc40 ;  /* 0x0000cc4000407802 */ /* 0x000fe40000000f00 */
[----:B------:R-:W-:Y:S05]  /*cc30*/  CALL.REL.NOINC `($__internal_89_$__cuda_sm70_shflsync_up) ;  /* 0x00001dc000007944 */ /* 0x000fea0003c00000 */
[----:B0-----:R-:W-:Y:S01]  /*cc40*/  HFMA2.MMA R70, -RZ, RZ, 0, 5.9604644775390625e-08 ;  /* 0x00000001ff467435 */ /* 0x001fe200000001ff */
[----:B-1----:R-:W-:-:S02]  /*cc50*/  MOV R75, R67 ;  /* 0x00000043004b7202 */ /* 0x002fc40000000f00 */
[----:B------:R-:W-:Y:S02]  /*cc60*/  MOV R71, R79 ;  /* 0x0000004f00477202 */ /* 0x000fe40000000f00 */
[----:B------:R-:W-:Y:S02]  /*cc70*/  MOV R68, RZ ;  /* 0x000000ff00447202 */ /* 0x000fe40000000f00 */
[----:B------:R-:W-:Y:S02]  /*cc80*/  MOV R67, 0xffffffff ;  /* 0xffffffff00437802 */ /* 0x000fe40000000f00 */
[----:B------:R-:W-:Y:S02]  /*cc90*/  MOV R64, 0xccb0 ;  /* 0x0000ccb000407802 */ /* 0x000fe40000000f00 */
[----:B------:R-:W-:Y:S05]  /*cca0*/  CALL.REL.NOINC `($__internal_89_$__cuda_sm70_shflsync_up) ;  /* 0x00001d5000007944 */ /* 0x000fea0003c00000 */
        /* <DEDUP_REMOVED lines=20> */
[----:B------:R-:W-:Y:S05]  /*cdf0*/  CALL.REL.NOINC `($__internal_89_$__cuda_sm70_shflsync_up) ;  /* 0x00001c0000007944 */ /* 0x000fea0003c00000 */
[----:B0-----:R-:W-:Y:S01]  /*ce00*/  HFMA2.MMA R70, -RZ, RZ, 0, 1.1920928955078125e-07 ;  /* 0x00000002ff467435 */ /* 0x001fe200000001ff */
[----:B-1----:R-:W-:Y:S02]  /*ce10*/  MOV R66, R67 ;  /* 0x0000004300427202 */ /* 0x002fe40000000f00 */
[----:B------:R-:W-:Y:S02]  /*ce20*/  MOV R71, R75 ;  /* 0x0000004b00477202 */ /* 0x000fe40000000f00 */
[----:B------:R-:W-:Y:S02]  /*ce30*/  MOV R68, RZ ;  /* 0x000000ff00447202 */ /* 0x000fe40000000f00 */
[----:B------:R-:W-:Y:S02]  /*ce40*/  MOV R67, 0xffffffff ;  /* 0xffffffff00437802 */ /* 0x000fe40000000f00 */
[----:B------:R-:W-:-:S02]  /*ce50*/  MOV R64, 0xce70 ;  /* 0x0000ce7000407802 */ /* 0x000fc40000000f00 */
[----:B------:R-:W-:Y:S05]  /*ce60*/  CALL.REL.NOINC `($__internal_89_$__cuda_sm70_shflsync_up) ;  /* 0x00001b9000007944 */ /* 0x000fea0003c00000 */
[----:B0-----:R-:W-:Y:S01]  /*ce70*/  HFMA2.MMA R70, -RZ, RZ, 0, 1.1920928955078125e-07 ;  /* 0x00000002ff467435 */ /* 0x001fe200000001ff */
[----:B-1----:R-:W-:-:S02]  /*ce80*/  MOV R69, R67 ;  /* 0x0000004300457202 */ /* 0x002fc40000000f00 */
[----:B------:R-:W-:Y:S02]  /*ce90*/  MOV R71, R78 ;  /* 0x0000004e00477202 */ /* 0x000fe40000000f00 */
[----:B------:R-:W-:Y:S02]  /*cea0*/  MOV R68, RZ ;  /* 0x000000ff00447202 */ /* 0x000fe40000000f00 */
[----:B------:R-:W-:Y:S02]  /*ceb0*/  MOV R67, 0xffffffff ;  /* 0xffffffff00437802 */ /* 0x000fe40000000f00 */
[----:B------:R-:W-:Y:S02]  /*cec0*/  MOV R64, 0xcee0 ;  /* 0x0000cee000407802 */ /* 0x000fe40000000f00 */
[----:B------:R-:W-:Y:S05]  /*ced0*/  CALL.REL.NOINC `($__internal_89_$__cuda_sm70_shflsync_up) ;  /* 0x00001b2000007944 */ /* 0x000fea0003c00000 */
[----:B0-----:R-:W-:Y:S01]  /*cee0*/  HFMA2.MMA R70, -RZ, RZ, 0, 1.1920928955078125e-07 ;  /* 0x00000002ff467435 */ /* 0x001fe200000001ff */
[----:B-1----:R-:W-:Y:S02]  /*cef0*/  MOV R72, R67 ;  /* 0x0000004300487202 */ /* 0x002fe40000000f00 */
[----:B------:R-:W-:Y:S02]  /*cf00*/  MOV R71, R79 ;  /* 0x0000004f00477202 */ /* 0x000fe40000000f00 */
[----:B------:R-:W-:-:S02]  /*cf10*/  MOV R68, RZ ;  /* 0x000000ff00447202 */ /* 0x000fc40000000f00 */
[----:B------:R-:W-:Y:S02]  /*cf20*/  MOV R67, 0xffffffff ;  /* 0xffffffff00437802 */ /* 0x000fe40000000f00 */
[----:B------:R-:W-:Y:S02]  /*cf30*/  MOV R64, 0xcf50 ;  /* 0x0000cf5000407802 */ /* 0x000fe40000000f00 */
[----:B------:R-:W-:Y:S05]  /*cf40*/  CALL.REL.NOINC `($__internal_89_$__cuda_sm70_shflsync_up) ;  /* 0x00001ab000007944 */ /* 0x000fea0003c00000 */
        /* <DEDUP_REMOVED lines=17> */
[----:B------:R-:W-:Y:S05]  /*d060*/  CALL.REL.NOINC `($__internal_89_$__cuda_sm70_shflsync_up) ;  /* 0x0000199000007944 */ /* 0x000fea0003c00000 */
[----:B0-----:R-:W-:Y:S01]  /*d070*/  HFMA2.MMA R70, -RZ, RZ, 0, 2.384185791015625e-07 ;  /* 0x00000004ff467435 */ /* 0x001fe200000001ff */
[----:B-1----:R-:W-:-:S02]  /*d080*/  MOV R66, R67 ;  /* 0x0000004300427202 */ /* 0x002fc40000000f00 */
[----:B------:R-:W-:Y:S02]  /*d090*/  MOV R71, R75 ;  /* 0x0000004b00477202 */ /* 0x000fe40000000f00 */
[----:B------:R-:W-:Y:S02]  /*d0a0*/  MOV R68, RZ ;  /* 0x000000ff00447202 */ /* 0x000fe40000000f00 */
[----:B------:R-:W-:Y:S02]  /*d0b0*/  MOV R67, 0xffffffff ;  /* 0xffffffff00437802 */ /* 0x000fe40000000f00 */
[----:B------:R-:W-:Y:S02]  /*d0c0*/  MOV R64, 0xd0e0 ;  /* 0x0000d0e000407802 */ /* 0x000fe40000000f00 */
[----:B------:R-:W-:Y:S05]  /*d0d0*/  CALL.REL.NOINC `($__internal_89_$__cuda_sm70_shflsync_up) ;  /* 0x0000192000007944 */ /* 0x000fea0003c00000 */
[----:B0-----:R-:W-:Y:S01]  /*d0e0*/  HFMA2.MMA R70, -RZ, RZ, 0, 2.384185791015625e-07 ;  /* 0x00000004ff467435 */ /* 0x001fe200000001ff */
[----:B-1----:R-:W-:Y:S02]  /*d0f0*/  MOV R69, R67 ;  /* 0x0000004300457202 */ /* 0x002fe40000000f00 */
[----:B------:R-:W-:Y:S02]  /*d100*/  MOV R71, R78 ;  /* 0x0000004e00477202 */ /* 0x000fe40000000f00 */
[----:B------:R-:W-:-:S02]  /*d110*/  MOV R68, RZ ;  /* 0x000000ff00447202 */ /* 0x000fc40000000f00 */
[----:B------:R-:W-:Y:S02]  /*d120*/  MOV R67, 0xffffffff ;  /* 0xffffffff00437802 */ /* 0x000fe40000000f00 */
[----:B------:R-:W-:Y:S02]  /*d130*/  MOV R64, 0xd150 ;  /* 0x0000d15000407802 */ /* 0x000fe40000000f00 */
[----:B------:R-:W-:Y:S05]  /*d140*/  CALL.REL.NOINC `($__internal_89_$__cuda_sm70_shflsync_up) ;  /* 0x000018b000007944 */ /* 0x000fea0003c00000 */
[----:B0-----:R-:W-:Y:S01]  /*d150*/  HFMA2.MMA R70, -RZ, RZ, 0, 2.384185791015625e-07 ;  /* 0x00000004ff467435 */ /* 0x001fe200000001ff */
[----:B-1----:R-:W-:Y:S02]  /*d160*/  MOV R72, R67 ;  /* 0x0000004300487202 */ /* 0x002fe40000000f00 */
[----:B------:R-:W-:Y:S02]  /*d170*/  MOV R71, R79 ;  /* 0x0000004f00477202 */ /* 0x000fe40000000f00 */
[----:B------:R-:W-:Y:S02]  /*d180*/  MOV R68, RZ ;  /* 0x000000ff00447202 */ /* 0x000fe40000000f00 */
[----:B------:R-:W-:Y:S02]  /*d190*/  MOV R67, 0xffffffff ;  /* 0xffffffff00437802 */ /* 0x000fe40000000f00 */
[----:B------:R-:W-:-:S02]  /*d1a0*/  MOV R64, 0xd1c0 ;  /* 0x0000d1c000407802 */ /* 0x000fc40000000f00 */
[----:B------:R-:W-:Y:S05]  /*d1b0*/  CALL.REL.NOINC `($__internal_89_$__cuda_sm70_shflsync_up) ;  /* 0x0000184000007944 */ /* 0x000fea0003c00000 */
        /* <DEDUP_REMOVED lines=17> */
[----:B------:R-:W-:Y:S05]  /*d2d0*/  CALL.REL.NOINC `($__internal_89_$__cuda_sm70_shflsync_up) ;  /* 0x0000172000007944 */ /* 0x000fea0003c00000 */
[----:B0-----:R-:W-:Y:S01]  /*d2e0*/  HFMA2.MMA R70, -RZ, RZ, 0, 4.76837158203125e-07 ;  /* 0x00000008ff467435 */ /* 0x001fe200000001ff */
[----:B-1----:R-:W-:Y:S02]  /*d2f0*/  MOV R66, R67 ;  /* 0x0000004300427202 */ /* 0x002fe40000000f00 */
[----:B------:R-:W-:Y:S02]  /*d300*/  MOV R71, R75 ;  /* 0x0000004b00477202 */ /* 0x000fe40000000f00 */
[----:B------:R-:W-:Y:S02]  /*d310*/  MOV R68, RZ ;  /* 0x000000ff00447202 */ /* 0x000fe40000000f00 */
[----:B------:R-:W-:Y:S02]  /*d320*/  MOV R67, 0xffffffff ;  /* 0xffffffff00437802 */ /* 0x000fe40000000f00 */
[----:B------:R-:W-:Y:S02]  /*d330*/  MOV R64, 0xd350 ;  /* 0x0000d35000407802 */ /* 0x000fe40000000f00 */
[----:B------:R-:W-:Y:S05]  /*d340*/  CALL.REL.NOINC `($__internal_89_$__cuda_sm70_shflsync_up) ;  /* 0x000016b000007944 */ /* 0x000fea0003c00000 */
[----:B0-----:R-:W-:Y:S01]  /*d350*/  HFMA2.MMA R70, -RZ, RZ, 0, 4.76837158203125e-07 ;  /* 0x00000008ff467435 */ /* 0x001fe200000001ff */
[----:B-1----:R-:W-:-:S02]  /*d360*/  MOV R69, R67 ;  /* 0x0000004300457202 */ /* 0x002fc40000000f00 */
[----:B------:R-:W-:Y:S02]  /*d370*/  MOV R71, R78 ;  /* 0x0000004e00477202 */ /* 0x000fe40000000f00 */
[----:B------:R-:W-:Y:S02]  /*d380*/  MOV R68, RZ ;  /* 0x000000ff00447202 */ /* 0x000fe40000000f00 */
[----:B------:R-:W-:Y:S02]  /*d390*/  MOV R67, 0xffffffff ;  /* 0xffffffff00437802 */ /* 0x000fe40000000f00 */
[----:B------:R-:W-:Y:S02]  /*d3a0*/  MOV R64, 0xd3c0 ;  /* 0x0000d3c000407802 */ /* 0x000fe40000000f00 */
[----:B------:R-:W-:Y:S05]  /*d3b0*/  CALL.REL.NOINC `($__internal_89_$__cuda_sm70_shflsync_up) ;  /* 0x0000164000007944 */ /* 0x000fea0003c00000 */
[----:B0-----:R-:W-:Y:S01]  /*d3c0*/  HFMA2.MMA R70, -RZ, RZ, 0, 4.76837158203125e-07 ;  /* 0x00000008ff467435 */ /* 0x001fe200000001ff */
        /* <DEDUP_REMOVED lines=27> */
[----:B------:R-:W-:Y:S05]  /*d580*/  CALL.REL.NOINC `($__internal_89_$__cuda_sm70_shflsync_up) ;  /* 0x0000147000007944 */ /* 0x000fea0003c00000 */
[----:B0-----:R-:W-:Y:S01]  /*d590*/  HFMA2.MMA R70, -RZ, RZ, 0, 9.5367431640625e-07 ;  /* 0x00000010ff467435 */ /* 0x001fe200000001ff */
[----:B-1----:R-:W-:Y:S02]  /*d5a0*/  MOV R74, R67 ;  /* 0x00000043004a7202 */ /* 0x002fe40000000f00 */
[----:B------:R-:W-:Y:S02]  /*d5b0*/  MOV R71, R75 ;  /* 0x0000004b00477202 */ /* 0x000fe40000000f00 */
[----:B------:R-:W-:-:S02]  /*d5c0*/  MOV R68, RZ ;  /* 0x000000ff00447202 */ /* 0x000fc40000000f00 */
[----:B------:R-:W-:Y:S02]  /*d5d0*/  MOV R67, 0xffffffff ;  /* 0xffffffff00437802 */ /* 0x000fe40000000f00 */
[----:B------:R-:W-:Y:S02]  /*d5e0*/  MOV R64, 0xd600 ;  /* 0x0000d60000407802 */ /* 0x000fe40000000f00 */
[----:B------:R-:W-:Y:S05]  /*d5f0*/  CALL.REL.NOINC `($__internal_89_$__cuda_sm70_shflsync_up) ;  /* 0x0000140000007944 */ /* 0x000fea0003c00000 */
[----:B0-----:R-:W-:Y:S01]  /*d600*/  HFMA2.MMA R70, -RZ, RZ, 0, 9.5367431640625e-07 ;  /* 0x00000010ff467435 */ /* 0x001fe200000001ff */
[----:B-1----:R-:W-:Y:S02]  /*d610*/  MOV R76, R67 ;  /* 0x00000043004c7202 */ /* 0x002fe40000000f00 */
[----:B------:R-:W-:Y:S02]  /*d620*/  MOV R71, R78 ;  /* 0x0000004e00477202 */ /* 0x000fe40000000f00 */
[----:B------:R-:W-:Y:S02]  /*d630*/  MOV R68, RZ ;  /* 0x000000ff00447202 */ /* 0x000fe40000000f00 */
[----:B------:R-:W-:Y:S02]  /*d640*/  MOV R67, 0xffffffff ;  /* 0xffffffff00437802 */ /* 0x000fe40000000f00 */
[----:B------:R-:W-:-:S02]  /*d650*/  MOV R64, 0xd670 ;  /* 0x0000d67000407802 */ /* 0x000fc40000000f00 */
[----:B------:R-:W-:Y:S05]  /*d660*/  CALL.REL.NOINC `($__internal_89_$__cuda_sm70_shflsync_up) ;  /* 0x0000139000007944 */ /* 0x000fea0003c00000 */
[----:B0-----:R-:W-:Y:S01]  /*d670*/  HFMA2.MMA R70, -RZ, RZ, 0, 9.5367431640625e-07 ;  /* 0x00000010ff467435 */ /* 0x001fe200000001ff */
[----:B-1----:R-:W-:-:S02]  /*d680*/  MOV R82, R67 ;  /* 0x0000004300527202 */ /* 0x002fc40000000f00 */
[----:B------:R-:W-:Y:S02]  /*d690*/  MOV R71, R79 ;  /* 0x0000004f00477202 */ /* 0x000fe40000000f00 */
[----:B------:R-:W-:Y:S02]  /*d6a0*/  MOV R68, RZ ;  /* 0x000000ff00447202 */ /* 0x000fe40000000f00 */
[----:B------:R-:W-:Y:S02]  /*d6b0*/  MOV R67, 0xffffffff ;  /* 0xffffffff00437802 */ /* 0x000fe40000000f00 */
[----:B------:R-:W-:Y:S02]  /*d6c0*/  MOV R64, 0xd6e0 ;  /* 0x0000d6e000407802 */ /* 0x000fe40000000f00 */
[----:B------:R-:W-:Y:S05]  /*d6d0*/  CALL.REL.NOINC `($__internal_89_$__cuda_sm70_shflsync_up) ;  /* 0x0000132000007944 */ /* 0x000fea0003c00000 */
[----:B01----:R-:W-:Y:S05]  /*d6e0*/  BRA `(.L_x_3728) ;  /* 0xffff7f3000007947 */ /* 0x003fea000383ffff */
.L_x_3629:
[----:B------:R-:W-:Y:S01]  /*d6f0*/  HFMA2.MMA R70, -RZ, RZ, 0, 5.9604644775390625e-08 ;  /* 0x00000001ff467435 */ /* 0x000fe200000001ff */
[----:B------:R-:W-:Y:S02]  /*d700*/  MOV R71, R75 ;  /* 0x0000004b00477202 */ /* 0x000fe40000000f00 */
[----:B0-----:R-:W-:Y:S02]  /*d710*/  MOV R68, RZ ;  /* 0x000000ff00447202 */ /* 0x001fe40000000f00 */
[----:B------:R-:W-:-:S02]  /*d720*/  MOV R67, 0xffffffff ;  /* 0xffffffff00437802 */ /* 0x000fc40000000f00 */
[----:B------:R-:W-:Y:S02]  /*d730*/  MOV R64, 0xd750 ;  /* 0x0000d75000407802 */ /* 0x000fe40000000f00 */
[----:B-1---5:R-:W-:Y:S05]  /*d740*/  CALL.REL.NOINC `($__internal_89_$__cuda_sm70_shflsync_up) ;  /* 0x000012b000007944 */ /* 0x022fea0003c00000 */
        /* <DEDUP_REMOVED lines=14> */
[----:B0-----:R-:W-:Y:S01]  /*d830*/  HFMA2.MMA R70, -RZ, RZ, 0, 5.9604644775390625e-08 ;  /* 0x00000001ff467435 */ /* 0x001fe200000001ff */
[----:B-1----:R-:W-:Y:S02]  /*d840*/  MOV R69, R67 ;  /* 0x0000004300457202 */ /* 0x002fe40000000f00 */
[----:B------:R-:W-:Y:S02]  /*d850*/  MOV R71, R72 ;  /* 0x0000004800477202 */ /* 0x000fe40000000f00 */
[----:B------:R-:W-:-:S02]  /*d860*/  MOV R68, RZ ;  /* 0x000000ff00447202 */ /* 0x000fc40000000f00 */
[----:B------:R-:W-:Y:S02]  /*d870*/  MOV R67, 0xffffffff ;  /* 0xffffffff00437802 */ /* 0x000fe40000000f00 */
[----:B------:R-:W-:Y:S02]  /*d880*/  MOV R64, 0xd8a0 ;  /* 0x0000d8a000407802 */ /* 0x000fe40000000f00 */
[----:B------:R-:W-:Y:S05]  /*d890*/  CALL.REL.NOINC `($__internal_89_$__cuda_sm70_shflsync_up) ;  /* 0x0000116000007944 */ /* 0x000fea0003c00000 */
[----:B-1----:R-:W-:Y:S01]  /*d8a0*/  MOV R81, R67 ;  /* 0x0000004300517202 */ /* 0x002fe20000000f00 */
[----:B------:R-:W-:Y:S01]  /*d8b0*/  HFMA2.MMA R67, -RZ, RZ, 0, 0 ;  /* 0x00000000ff437435 */ /* 0x000fe200000001ff */
[----:B0-----:R-:W-:Y:S02]  /*d8c0*/  MOV R68, R60 ;  /* 0x0000003c00447202 */ /* 0x001fe40000000f00 */
[----:B------:R-:W-:Y:S02]  /*d8d0*/  MOV R65, 0x1f ;  /* 0x0000001f00417802 */ /* 0x000fe40000000f00 */
[----:B------:R-:W-:Y:S02]  /*d8e0*/  MOV R64, 0xffffffff ;  /* 0xffffffff00407802 */ /* 0x000fe40000000f00 */
[----:B------:R-:W-:-:S02]  /*d8f0*/  MOV R66, 0xd910 ;  /* 0x0000d91000427802 */ /* 0x000fc40000000f00 */
[----:B------:R-:W-:Y:S05]  /*d900*/  CALL.REL.NOINC `($__internal_88_$__cuda_sm70_shflsync_idx_p) ;  /* 0x000010a000007944 */ /* 0x000fea0003c00000 */
[----:B0-----:R-:W-:Y:S01]  /*d910*/  HFMA2.MMA R67, -RZ, RZ, 0, 0 ;  /* 0x00000000ff437435 */ /* 0x001fe200000001ff */
[----:B-1----:R-:W-:-:S02]  /*d920*/  MOV R78, R65 ;  /* 0x00000041004e7202 */ /* 0x002fc40000000f00 */
[----:B------:R-:W-:Y:S02]  /*d930*/  MOV R68, R61 ;  /* 0x0000003d00447202 */ /* 0x000fe40000000f00 */
[----:B------:R-:W-:Y:S02]  /*d940*/  MOV R65, 0x1f ;  /* 0x0000001f00417802 */ /* 0x000fe40000000f00 */
[----:B------:R-:W-:Y:S02]  /*d950*/  MOV R64, 0xffffffff ;  /* 0xffffffff00407802 */ /* 0x000fe40000000f00 */
[----:B------:R-:W-:Y:S02]  /*d960*/  MOV R66, 0xd980 ;  /* 0x0000d98000427802 */ /* 0x000fe40000000f00 */
[----:B------:R-:W-:Y:S05]  /*d970*/  CALL.REL.NOINC `($__internal_88_$__cuda_sm70_shflsync_idx_p) ;  /* 0x0000103000007944 */ /* 0x000fea0003c00000 */
[----:B0-----:R-:W-:Y:S01]  /*d980*/  HFMA2.MMA R67, -RZ, RZ, 0, 0 ;  /* 0x00000000ff437435 */ /* 0x001fe200000001ff */
[----:B-1----:R-:W-:Y:S02]  /*d990*/  MOV R79, R65 ;  /* 0x00000041004f7202 */ /* 0x002fe40000000f00 */
[----:B------:R-:W-:Y:S02]  /*d9a0*/  MOV R68, R62 ;  /* 0x0000003e00447202 */ /* 0x000fe40000000f00 */
[----:B------:R-:W-:-:S02]  /*d9b0*/  MOV R65, 0x1f ;  /* 0x0000001f00417802 */ /* 0x000fc40000000f00 */
[----:B------:R-:W-:Y:S02]  /*d9c0*/  MOV R64, 0xffffffff ;  /* 0xffffffff00407802 */ /* 0x000fe40000000f00 */
[----:B------:R-:W-:Y:S02]  /*d9d0*/  MOV R66, 0xd9f0 ;  /* 0x0000d9f000427802 */ /* 0x000fe40000000f00 */
[----:B------:R-:W-:Y:S05]  /*d9e0*/  CALL.REL.NOINC `($__internal_88_$__cuda_sm70_shflsync_idx_p) ;  /* 0x00000fc000007944 */ /* 0x000fea0003c00000 */
[----:B0-----:R-:W-:Y:S01]  /*d9f0*/  HFMA2.MMA R67, -RZ, RZ, 0, 0 ;  /* 0x00000000ff437435 */ /* 0x001fe200000001ff */
[----:B-1----:R-:W-:Y:S02]  /*da00*/  MOV R82, R65 ;  /* 0x0000004100527202 */ /* 0x002fe40000000f00 */
[----:B------:R-:W-:Y:S02]  /*da10*/  MOV R68, R63 ;  /* 0x0000003f00447202 */ /* 0x000fe40000000f00 */
[----:B------:R-:W-:Y:S02]  /*da20*/  MOV R65, 0x1f ;  /* 0x0000001f00417802 */ /* 0x000fe40000000f00 */
[----:B------:R-:W-:Y:S02]  /*da30*/  MOV R64, 0xffffffff ;  /* 0xffffffff00407802 */ /* 0x000fe40000000f00 */
[----:B------:R-:W-:-:S02]  /*da40*/  MOV R66, 0xda60 ;  /* 0x0000da6000427802 */ /* 0x000fc40000000f00 */
[----:B------:R-:W-:Y:S05]  /*da50*/  CALL.REL.NOINC `($__internal_88_$__cuda_sm70_shflsync_idx_p) ;  /* 0x00000f5000007944 */ /* 0x000fea0003c00000 */
[----:B-1----:R-:W-:Y:S01]  /*da60*/  MOV R71, R65 ;  /* 0x0000004100477202 */ /* 0x002fe20000000f00 */
[----:B0-----:R-:W-:Y:S05]  /*da70*/  BRA `(.L_x_3729) ;  /* 0xffff7ec000007947 */ /* 0x001fea000383ffff */
.L_x_3632:
[----:B------:R-:W-:Y:S01]  /*da80*/  HFMA2.MMA R71, -RZ, RZ, 0, 5.9604644775390625e-08 ;  /* 0x00000001ff477435 */ /* 0x000fe200000001ff */
[----:B------:R-:W-:-:S02]  /*da90*/  MOV R70, R65 ;  /* 0x0000004100467202 */ /* 0x000fc40000000f00 */
[----:B------:R-:W-:Y:S02]  /*daa0*/  MOV R78, 0x1f ;  /* 0x0000001f004e7802 */ /* 0x000fe40000000f00 */
[----:B------:R-:W-:Y:S02]  /*dab0*/  MOV R81, 0xffffffff ;  /* 0xffffffff00517802 */ /* 0x000fe40000000f00 */
[----:B------:R-:W-:Y:S02]  /*dac0*/  MOV R64, 0xdae0 ;  /* 0x0000dae000407802 */ /* 0x000fe40000000f00 */
[----:B------:R-:W-:Y:S05]  /*dad0*/  CALL.REL.NOINC `($__internal_87_$__cuda_sm70_shflsync_down) ;  /* 0x00000e9000007944 */ /* 0x000fea0003c00000 */
[----:B-1----:R-:W-:Y:S01]  /*dae0*/  MOV R66, R78 ;  /* 0x0000004e00427202 */ /* 0x002fe20000000f00 */
[----:B0-----:R-:W-:Y:S05]  /*daf0*/  BRA `(.L_x_3730) ;  /* 0xffff945000007947 */ /* 0x001fea000383ffff */
.L_x_3633:
[----:B------:R-:W-:Y:S01]  /*db00*/  HFMA2.MMA R71, -RZ, RZ, 0, 5.9604644775390625e-08 ;  /* 0x00000001ff477435 */ /* 0x000fe200000001ff */
[----:B------:R-:W-:Y:S02]  /*db10*/  MOV R70, R75 ;  /* 0x0000004b00467202 */ /* 0x000fe40000000f00 */
[----:B------:R-:W-:Y:S02]  /*db20*/  MOV R78, 0x1f ;  /* 0x0000001f004e7802 */ /* 0x000fe40000000f00 */
[----:B------:R-:W-:-:S02]  /*db30*/  MOV R81, 0xffffffff ;  /* 0xffffffff00517802 */ /* 0x000fc40000000f00 */
[----:B------:R-:W-:Y:S02]  /*db40*/  MOV R64, 0xdb60 ;  /* 0x0000db6000407802 */ /* 0x000fe40000000f00 */
[----:B01----:R-:W-:Y:S05]  /*db50*/  CALL.REL.NOINC `($__internal_87_$__cuda_sm70_shflsync_down) ;  /* 0x00000e1000007944 */ /* 0x003fea0003c00000 */
[----:B0-----:R-:W-:Y:S01]  /*db60*/  HFMA2.MMA R71, -RZ, RZ, 0, 5.9604644775390625e-08 ;  /* 0x00000001ff477435 */ /* 0x001fe200000001ff */
[----:B-1----:R-:W-:Y:S02]  /*db70*/  MOV R67, R78 ;  /* 0x0000004e00437202 */ /* 0x002fe40000000f00 */
[----:B------:R-:W-:Y:S02]  /*db80*/  MOV R70, R74 ;  /* 0x0000004a00467202 */ /* 0x000fe40000000f00 */
[----:B------:R-:W-:Y:S02]  /*db90*/  MOV R78, 0x1f ;  /* 0x0000001f004e7802 */ /* 0x000fe40000000f00 */
[----:B------:R-:W-:Y:S02]  /*dba0*/  MOV R81, 0xffffffff ;  /* 0xffffffff00517802 */ /* 0x000fe40000000f00 */
[----:B------:R-:W-:Y:S02]  /*dbb0*/  MOV R64, 0xdbd0 ;  /* 0x0000dbd000407802 */ /* 0x000fe40000000f00 */
[----:B------:R-:W-:Y:S05]  /*dbc0*/  CALL.REL.NOINC `($__internal_87_$__cuda_sm70_shflsync_down) ;  /* 0x00000da000007944 */ /* 0x000fea0003c00000 */
[----:B0-----:R-:W-:Y:S01]  /*dbd0*/  HFMA2.MMA R71, -RZ, RZ, 0, 5.9604644775390625e-08 ;  /* 0x00000001ff477435 */ /* 0x001fe200000001ff */
[----:B-1----:R-:W-:-:S02]  /*dbe0*/  MOV R68, R78 ;  /* 0x0000004e00447202 */ /* 0x002fc40000000f00 */
[----:B------:R-:W-:Y:S02]  /*dbf0*/  MOV R70, R69 ;  /* 0x0000004500467202 */ /* 0x000fe40000000f00 */
[----:B------:R-:W-:Y:S02]  /*dc00*/  MOV R78, 0x1f ;  /* 0x0000001f004e7802 */ /* 0x000fe40000000f00 */
[----:B------:R-:W-:Y:S02]  /*dc10*/  MOV R81, 0xffffffff ;  /* 0xffffffff00517802 */ /* 0x000fe40000000f00 */
[----:B------:R-:W-:Y:S02]  /*dc20*/  MOV R64, 0xdc40 ;  /* 0x0000dc4000407802 */ /* 0x000fe40000000f00 */
[----:B------:R-:W-:Y:S05]  /*dc30*/  CALL.REL.NOINC `($__internal_87_$__cuda_sm70_shflsync_down) ;  /* 0x00000d3000007944 */ /* 0x000fea0003c00000 */
[----:B-1----:R-:W-:Y:S01]  /*dc40*/  MOV R64, R78 ;  /* 0x0000004e00407202 */ /* 0x002fe20000000f00 */
[----:B0-----:R-:W-:Y:S05]  /*dc50*/  BRA `(.L_x_3731) ;  /* 0xffff933000007947 */ /* 0x001fea000383ffff */
.L_x_3636:
[----:B------:R-:W-:Y:S01]  /*dc60*/  HFMA2.MMA R71, -RZ, RZ, 0, 1.1920928955078125e-07 ;  /* 0x00000002ff477435 */ /* 0x000fe200000001ff */
[----:B------:R-:W-:Y:S02]  /*dc70*/  MOV R70, R76 ;  /* 0x0000004c00467202 */ /* 0x000fe40000000f00 */
[----:B------:R-:W-:-:S02]  /*dc80*/  MOV R78, 0x1f ;  /* 0x0000001f004e7802 */ /* 0x000fc40000000f00 */
[----:B------:R-:W-:Y:S02]  /*dc90*/  MOV R81, 0xffffffff ;  /* 0xffffffff00517802 */ /* 0x000fe40000000f00 */
[----:B------:R-:W-:Y:S02]  /*dca0*/  MOV R64, 0xdcc0 ;  /* 0x0000dcc000407802 */ /* 0x000fe40000000f00 */
[----:B-1234-:R-:W-:Y:S05]  /*dcb0*/  CALL.REL.NOINC `($__internal_87_$__cuda_sm70_shflsync_down) ;  /* 0x00000cb000007944 */ /* 0x01efea0003c00000 */
[----:B0-----:R-:W-:Y:S01]  /*dcc0*/  HFMA2.MMA R71, -RZ, RZ, 0, 1.1920928955078125e-07 ;  /* 0x00000002ff477435 */ /* 0x001fe200000001ff */
[----:B-1----:R-:W-:Y:S02]  /*dcd0*/  MOV R66, R78 ;  /* 0x0000004e00427202 */ /* 0x002fe40000000f00 */
[----:B------:R-:W-:Y:S02]  /*dce0*/  MOV R70, R75 ;  /* 0x0000004b00467202 */ /* 0x000fe40000000f00 */
[----:B------:R-:W-:Y:S02]  /*dcf0*/  MOV R78, 0x1f ;  /* 0x0000001f004e7802 */ /* 0x000fe40000000f00 */
[----:B------:R-:W-:Y:S02]  /*dd00*/  MOV R81, 0xffffffff ;  /* 0xffffffff00517802 */ /* 0x000fe40000000f00 */
[----:B------:R-:W-:-:S02]  /*dd10*/  MOV R64, 0xdd30 ;  /* 0x0000dd3000407802 */ /* 0x000fc40000000f00 */
[----:B------:R-:W-:Y:S05]  /*dd20*/  CALL.REL.NOINC `($__internal_87_$__cuda_sm70_shflsync_down) ;  /* 0x00000c4000007944 */ /* 0x000fea0003c00000 */
[----:B0-----:R-:W-:Y:S01]  /*dd30*/  HFMA2.MMA R71, -RZ, RZ, 0, 1.1920928955078125e-07 ;  /* 0x00000002ff477435 */ /* 0x001fe200000001ff */
[----:B-1----:R-:W-:-:S02]  /*dd40*/  MOV R67, R78 ;  /* 0x0000004e00437202 */ /* 0x002fc40000000f00 */
[----:B------:R-:W-:Y:S02]  /*dd50*/  MOV R70, R74 ;  /* 0x0000004a00467202 */ /* 0x000fe40000000f00 */
[----:B------:R-:W-:Y:S02]  /*dd60*/  MOV R78, 0x1f ;  /* 0x0000001f004e7802 */ /* 0x000fe40000000f00 */
[----:B------:R-:W-:Y:S02]  /*dd70*/  MOV R81, 0xffffffff ;  /* 0xffffffff00517802 */ /* 0x000fe40000000f00 */
[----:B------:R-:W-:Y:S02]  /*dd80*/  MOV R64, 0xdda0 ;  /* 0x0000dda000407802 */ /* 0x000fe40000000f00 */
[----:B------:R-:W-:Y:S05]  /*dd90*/  CALL.REL.NOINC `($__internal_87_$__cuda_sm70_shflsync_down) ;  /* 0x00000bd000007944 */ /* 0x000fea0003c00000 */
[----:B0-----:R-:W-:Y:S01]  /*dda0*/  HFMA2.MMA R71, -RZ, RZ, 0, 1.1920928955078125e-07 ;  /* 0x00000002ff477435 */ /* 0x001fe200000001ff */
[----:B-1----:R-:W-:Y:S02]  /*ddb0*/  MOV R68, R78 ;  /* 0x0000004e00447202 */ /* 0x002fe40000000f00 */
[----:B------:R-:W-:Y:S02]  /*ddc0*/  MOV R70, R69 ;  /* 0x0000004500467202 */ /* 0x000fe40000000f00 */
[----:B------:R-:W-:-:S02]  /*ddd0*/  MOV R78, 0x1f ;  /* 0x0000001f004e7802 */ /* 0x000fc40000000f00 */
[----:B------:R-:W-:Y:S02]  /*dde0*/  MOV R81, 0xffffffff ;  /* 0xffffffff00517802 */ /* 0x000fe40000000f00 */
[----:B------:R-:W-:Y:S02]  /*ddf0*/  MOV R64, 0xde10 ;  /* 0x0000de1000407802 */ /* 0x000fe40000000f00 */
[----:B------:R-:W-:Y:S05]  /*de00*/  CALL.REL.NOINC `($__internal_87_$__cuda_sm70_shflsync_down) ;  /* 0x00000b6000007944 */ /* 0x000fea0003c00000 */
[----:B-1----:R-:W-:Y:S01]  /*de10*/  MOV R64, R78 ;  /* 0x0000004e00407202 */ /* 0x002fe20000000f00 */
[----:B0-----:R-:W-:Y:S05]  /*de20*/  BRA `(.L_x_3732) ;  /* 0xffff92b000007947 */ /* 0x001fea000383ffff */
.L_x_3639:
[----:B------:R-:W-:Y:S01]  /*de30*/  HFMA2.MMA R71, -RZ, RZ, 0, 2.384185791015625e-07 ;  /* 0x00000004ff477435 */ /* 0x000fe200000001ff */
[----:B------:R-:W-:Y:S02]  /*de40*/  MOV R70, R76 ;  /* 0x0000004c00467202 */ /* 0x000fe40000000f00 */
[----:B------:R-:W-:Y:S02]  /*de50*/  MOV R78, 0x1f ;  /* 0x0000001f004e7802 */ /* 0x000fe40000000f00 */
[----:B------:R-:W-:Y:S02]  /*de60*/  MOV R81, 0xffffffff ;  /* 0xffffffff00517802 */ /* 0x000fe40000000f00 */
[----:B--2---:R-:W-:-:S02]  /*de70*/  MOV R64, 0xde90 ;  /* 0x0000de9000407802 */ /* 0x004fc40000000f00 */
[----:B01-34-:R-:W-:Y:S05]  /*de80*/  CALL.REL.NOINC `($__internal_87_$__cuda_sm70_shflsync_down) ;  /* 0x00000ae000007944 */ /* 0x01bfea0003c00000 */
[----:B-1----:R-:W-:Y:S01]  /*de90*/  MOV R66, R78 ;  /* 0x0000004e00427202 */ /* 0x002fe20000000f00 */
[----:B0-----:R-:W-:Y:S05]  /*dea0*/  BRA `(.L_x_3733) ;  /* 0xffff935000007947 */ /* 0x001fea000383ffff */
.L_x_3640:
[----:B------:R-:W-:Y:S01]  /*deb0*/  HFMA2.MMA R71, -RZ, RZ, 0, 2.384185791015625e-07 ;  /* 0x00000004ff477435 */ /* 0x000fe200000001ff */
[----:B------:R-:W-:-:S02]  /*dec0*/  MOV R70, R75 ;  /* 0x0000004b00467202 */ /* 0x000fc40000000f00 */
[----:B------:R-:W-:Y:S02]  /*ded0*/  MOV R78, 0x1f ;  /* 0x0000001f004e7802 */ /* 0x000fe40000000f00 */
[----:B------:R-:W-:Y:S02]  /*dee0*/  MOV R81, 0xffffffff ;  /* 0xffffffff00517802 */ /* 0x000fe40000000f00 */
[----:B--2---:R-:W-:Y:S02]  /*def0*/  MOV R64, 0xdf10 ;  /* 0x0000df1000407802 */ /* 0x004fe40000000f00 */
[----:B01-34-:R-:W-:Y:S05]  /*df00*/  CALL.REL.NOINC `($__internal_87_$__cuda_sm70_shflsync_down) ;  /* 0x00000a6000007944 */ /* 0x01bfea0003c00000 */
[----:B0-----:R-:W-:Y:S01]  /*df10*/  HFMA2.MMA R71, -RZ, RZ, 0, 2.384185791015625e-07 ;  /* 0x00000004ff477435 */ /* 0x001fe200000001ff */
[----:B-1----:R-:W-:Y:S02]  /*df20*/  MOV R67, R78 ;  /* 0x0000004e00437202 */ /* 0x002fe40000000f00 */
[----:B------:R-:W-:Y:S02]  /*df30*/  MOV R70, R74 ;  /* 0x0000004a00467202 */ /* 0x000fe40000000f00 */
[----:B------:R-:W-:Y:S02]  /*df40*/  MOV R78, 0x1f ;  /* 0x0000001f004e7802 */ /* 0x000fe40000000f00 */
[----:B------:R-:W-:-:S02]  /*df50*/  MOV R81, 0xffffffff ;  /* 0xffffffff00517802 */ /* 0x000fc40000000f00 */
[----:B------:R-:W-:Y:S02]  /*df60*/  MOV R64, 0xdf80 ;  /* 0x0000df8000407802 */ /* 0x000fe40000000f00 */
[----:B------:R-:W-:Y:S05]  /*df70*/  CALL.REL.NOINC `($__internal_87_$__cuda_sm70_shflsync_down) ;  /* 0x000009f000007944 */ /* 0x000fea0003c00000 */
[----:B0-----:R-:W-:Y:S01]  /*df80*/  HFMA2.MMA R71, -RZ, RZ, 0, 2.384185791015625e-07 ;  /* 0x00000004ff477435 */ /* 0x001fe200000001ff */
[----:B-1----:R-:W-:Y:S02]  /*df90*/  MOV R68, R78 ;  /* 0x0000004e00447202 */ /* 0x002fe40000000f00 */
[----:B------:R-:W-:Y:S02]  /*dfa0*/  MOV R70, R69 ;  /* 0x0000004500467202 */ /* 0x000fe40000000f00 */
[----:B------:R-:W-:Y:S02]  /*dfb0*/  MOV R78, 0x1f ;  /* 0x0000001f004e7802 */ /* 0x000fe40000000f00 */
[----:B------:R-:W-:Y:S02]  /*dfc0*/  MOV R81, 0xffffffff ;  /* 0xffffffff00517802 */ /* 0x000fe40000000f00 */
[----:B------:R-:W-:Y:S02]  /*dfd0*/  MOV R64, 0xdff0 ;  /* 0x0000dff000407802 */ /* 0x000fe40000000f00 */
[----:B------:R-:W-:Y:S05]  /*dfe0*/  CALL.REL.NOINC `($__internal_87_$__cuda_sm70_shflsync_down) ;  /* 0x0000098000007944 */ /* 0x000fea0003c00000 */
[----:B-1----:R-:W-:Y:S01]  /*dff0*/  MOV R64, R78 ;  /* 0x0000004e00407202 */ /* 0x002fe20000000f00 */
[----:B0-----:R-:W-:Y:S05]  /*e000*/  BRA `(.L_x_3734) ;  /* 0xffff923000007947 */ /* 0x001fea000383ffff */
.L_x_3643:
[----:B------:R-:W-:Y:S01]  /*e010*/  HFMA2.MMA R71, -RZ, RZ, 0, 4.76837158203125e-07 ;  /* 0x00000008ff477435 */ /* 0x000fe200000001ff */
[----:B------:R-:W-:-:S02]  /*e020*/  MOV R70, R76 ;  /* 0x0000004c00467202 */ /* 0x000fc40000000f00 */
[----:B------:R-:W-:Y:S02]  /*e030*/  MOV R78, 0x1f ;  /* 0x0000001f004e7802 */ /* 0x000fe40000000f00 */
[----:B------:R-:W-:Y:S02]  /*e040*/  MOV R81, 0xffffffff ;  /* 0xffffffff00517802 */ /* 0x000fe40000000f00 */
[----:B--2---:R-:W-:Y:S02]  /*e050*/  MOV R64, 0xe070 ;  /* 0x0000e07000407802 */ /* 0x004fe40000000f00 */
[----:B01-34-:R-:W-:Y:S05]  /*e060*/  CALL.REL.NOINC `($__internal_87_$__cuda_sm70_shflsync_down) ;  /* 0x0000090000007944 */ /* 0x01bfea0003c00000 */
[----:B0-----:R-:W-:Y:S01]  /*e070*/  HFMA2.MMA R71, -RZ, RZ, 0, 4.76837158203125e-07 ;  /* 0x00000008ff477435 */ /* 0x001fe200000001ff */
[----:B-1----:R-:W-:Y:S02]  /*e080*/  MOV R66, R78 ;  /* 0x0000004e00427202 */ /* 0x002fe40000000f00 */
[----:B------:R-:W-:Y:S02]  /*e090*/  MOV R70, R75 ;  /* 0x0000004b00467202 */ /* 0x000fe40000000f00 */
[----:B------:R-:W-:Y:S02]  /*e0a0*/  MOV R78, 0x1f ;  /* 0x0000001f004e7802 */ /* 0x000fe40000000f00 */
[----:B------:R-:W-:-:S02]  /*e0b0*/  MOV R81, 0xffffffff ;  /* 0xffffffff00517802 */ /* 0x000fc40000000f00 */
[----:B------:R-:W-:Y:S02]  /*e0c0*/  MOV R64, 0xe0e0 ;  /* 0x0000e0e000407802 */ /* 0x000fe40000000f00 */
[----:B------:R-:W-:Y:S05]  /*e0d0*/  CALL.REL.NOINC `($__internal_87_$__cuda_sm70_shflsync_down) ;  /* 0x0000089000007944 */ /* 0x000fea0003c00000 */
[----:B0-----:R-:W-:Y:S01]  /*e0e0*/  HFMA2.MMA R71, -RZ, RZ, 0, 4.76837158203125e-07 ;  /* 0x00000008ff477435 */ /* 0x001fe200000001ff */
[----:B-1----:R-:W-:Y:S02]  /*e0f0*/  MOV R67, R78 ;  /* 0x0000004e00437202 */ /* 0x002fe40000000f00 */
[----:B------:R-:W-:Y:S02]  /*e100*/  MOV R70, R74 ;  /* 0x0000004a00467202 */ /* 0x000fe40000000f00 */
[----:B------:R-:W-:Y:S02]  /*e110*/  MOV R78, 0x1f ;  /* 0x0000001f004e7802 */ /* 0x000fe40000000f00 */
[----:B------:R-:W-:Y:S02]  /*e120*/  MOV R81, 0xffffffff ;  /* 0xffffffff00517802 */ /* 0x000fe40000000f00 */
[----:B------:R-:W-:Y:S02]  /*e130*/  MOV R64, 0xe150 ;  /* 0x0000e15000407802 */ /* 0x000fe40000000f00 */
[----:B------:R-:W-:Y:S05]  /*e140*/  CALL.REL.NOINC `($__internal_87_$__cuda_sm70_shflsync_down) ;  /* 0x0000082000007944 */ /* 0x000fea0003c00000 */
[----:B0-----:R-:W-:Y:S01]  /*e150*/  HFMA2.MMA R71, -RZ, RZ, 0, 4.76837158203125e-07 ;  /* 0x00000008ff477435 */ /* 0x001fe200000001ff */
        /* <DEDUP_REMOVED lines=8> */
.L_x_3646:
[----:B------:R-:W-:Y:S01]  /*e1e0*/  HFMA2.MMA R71, -RZ, RZ, 0, 9.5367431640625e-07 ;  /* 0x00000010ff477435 */ /* 0x000fe200000001ff */
[----:B------:R-:W-:Y:S02]  /*e1f0*/  MOV R70, R76 ;  /* 0x0000004c00467202 */ /* 0x000fe40000000f00 */
[----:B------:R-:W-:-:S02]  /*e200*/  MOV R78, 0x1f ;  /* 0x0000001f004e7802 */ /* 0x000fc40000000f00 */
[----:B------:R-:W-:Y:S02]  /*e210*/  MOV R81, 0xffffffff ;  /* 0xffffffff00517802 */ /* 0x000fe40000000f00 */
[----:B--2---:R-:W-:Y:S02]  /*e220*/  MOV R64, 0xe240 ;  /* 0x0000e24000407802 */ /* 0x004fe40000000f00 */
[----:B01-34-:R-:W-:Y:S05]  /*e230*/  CALL.REL.NOINC `($__internal_87_$__cuda_sm70_shflsync_down) ;  /* 0x0000073000007944 */ /* 0x01bfea0003c00000 */
[----:B-1----:R-:W-:Y:S01]  /*e240*/  MOV R66, R78 ;  /* 0x0000004e00427202 */ /* 0x002fe20000000f00 */
[----:B0-----:R-:W-:Y:S05]  /*e250*/  BRA `(.L_x_3736) ;  /* 0xffff925000007947 */ /* 0x001fea000383ffff */
.L_x_3647:
[----:B------:R-:W-:Y:S01]  /*e260*/  HFMA2.MMA R71, -RZ, RZ, 0, 9.5367431640625e-07 ;  /* 0x00000010ff477435 */ /* 0x000fe200000001ff */
[----:B------:R-:W-:Y:S02]  /*e270*/  MOV R70, R75 ;  /* 0x0000004b00467202 */ /* 0x000fe40000000f00 */
[----:B------:R-:W-:Y:S02]  /*e280*/  MOV R78, 0x1f ;  /* 0x0000001f004e7802 */ /* 0x000fe40000000f00 */
[----:B------:R-:W-:Y:S02]  /*e290*/  MOV R81, 0xffffffff ;  /* 0xffffffff00517802 */ /* 0x000fe40000000f00 */
[----:B--2---:R-:W-:-:S02]  /*e2a0*/  MOV R64, 0xe2c0 ;  /* 0x0000e2c000407802 */ /* 0x004fc40000000f00 */
[----:B01-34-:R-:W-:Y:S05]  /*e2b0*/  CALL.REL.NOINC `($__internal_87_$__cuda_sm70_shflsync_down) ;  /* 0x000006b000007944 */ /* 0x01bfea0003c00000 */
[----:B0-----:R-:W-:Y:S01]  /*e2c0*/  HFMA2.MMA R71, -RZ, RZ, 0, 9.5367431640625e-07 ;  /* 0x00000010ff477435 */ /* 0x001fe200000001ff */
[----:B-1----:R-:W-:-:S02]  /*e2d0*/  MOV R67, R78 ;  /* 0x0000004e00437202 */ /* 0x002fc40000000f00 */
[----:B------:R-:W-:Y:S02]  /*e2e0*/  MOV R70, R74 ;  /* 0x0000004a00467202 */ /* 0x000fe40000000f00 */
[----:B------:R-:W-:Y:S02]  /*e2f0*/  MOV R78, 0x1f ;  /* 0x0000001f004e7802 */ /* 0x000fe40000000f00 */
[----:B------:R-:W-:Y:S02]  /*e300*/  MOV R81, 0xffffffff ;  /* 0xffffffff00517802 */ /* 0x000fe40000000f00 */
[----:B------:R-:W-:Y:S02]  /*e310*/  MOV R64, 0xe330 ;  /* 0x0000e33000407802 */ /* 0x000fe40000000f00 */
[----:B------:R-:W-:Y:S05]  /*e320*/  CALL.REL.NOINC `($__internal_87_$__cuda_sm70_shflsync_down) ;  /* 0x0000064000007944 */ /* 0x000fea0003c00000 */
[----:B0-----:R-:W-:Y:S01]  /*e330*/  HFMA2.MMA R71, -RZ, RZ, 0, 9.5367431640625e-07 ;  /* 0x00000010ff477435 */ /* 0x001fe200000001ff */
        /* <DEDUP_REMOVED lines=8> */
.L_x_3650:
[----:B---3--:R-:W-:Y:S01]  /*e3c0*/  HFMA2.MMA R67, -RZ, RZ, 0, 0 ;  /* 0x00000000ff437435 */ /* 0x008fe200000001ff */
[----:B----4-:R-:W-:Y:S02]  /*e3d0*/  MOV R68, R76 ;  /* 0x0000004c00447202 */ /* 0x010fe40000000f00 */
[----:B------:R-:W-:Y:S02]  /*e3e0*/  MOV R65, 0x1f ;  /* 0x0000001f00417802 */ /* 0x000fe40000000f00 */
[----:B--2---:R-:W-:Y:S02]  /*e3f0*/  MOV R64, 0xffffffff ;  /* 0xffffffff00407802 */ /* 0x004fe40000000f00 */
[----:B0-----:R-:W-:-:S02]  /*e400*/  MOV R66, 0xe420 ;  /* 0x0000e42000427802 */ /* 0x001fc40000000f00 */
[----:B-1----:R-:W-:Y:S05]  /*e410*/  CALL.REL.NOINC `($__internal_88_$__cuda_sm70_shflsync_idx_p) ;  /* 0x0000059000007944 */ /* 0x002fea0003c00000 */
        /* <DEDUP_REMOVED lines=21> */
[----:B------:R-:W-:Y:S01]  /*e570*/  HFMA2.MMA R71, -RZ, RZ, 0, 5.9604644775390625e-08 ;  /* 0x00000001ff477435 */ /* 0x000fe200000001ff */
[----:B-1----:R-:W-:-:S02]  /*e580*/  MOV R239, R65 ;  /* 0x0000004100ef7202 */ /* 0x002fc40000000f00 */
[----:B------:R-:W-:Y:S02]  /*e590*/  MOV R70, R76 ;  /* 0x0000004c00467202 */ /* 0x000fe40000000f00 */
[----:B------:R-:W-:Y:S02]  /*e5a0*/  MOV R78, 0x1f ;  /* 0x0000001f004e7802 */ /* 0x000fe40000000f00 */
[----:B------:R-:W-:Y:S02]  /*e5b0*/  MOV R81, 0xffffffff ;  /* 0xffffffff00517802 */ /* 0x000fe40000000f00 */
[----:B0-----:R-:W-:Y:S02]  /*e5c0*/  MOV R64, 0xe5e0 ;  /* 0x0000e5e000407802 */ /* 0x001fe40000000f00 */
[----:B------:R-:W-:Y:S05]  /*e5d0*/  CALL.REL.NOINC `($__internal_87_$__cuda_sm70_shflsync_down) ;  /* 0x0000039000007944 */ /* 0x000fea0003c00000 */
[----:B0-----:R-:W-:Y:S01]  /*e5e0*/  HFMA2.MMA R71, -RZ, RZ, 0, 5.9604644775390625e-08 ;  /* 0x00000001ff477435 */ /* 0x001fe200000001ff */
[----:B-1----:R-:W-:Y:S02]  /*e5f0*/  MOV R73, R78 ;  /* 0x0000004e00497202 */ /* 0x002fe40000000f00 */
[----:B------:R-:W-:Y:S02]  /*e600*/  MOV R70, R75 ;  /* 0x0000004b00467202 */ /* 0x000fe40000000f00 */
[----:B------:R-:W-:-:S02]  /*e610*/  MOV R78, 0x1f ;  /* 0x0000001f004e7802 */ /* 0x000fc40000000f00 */
[----:B------:R-:W-:Y:S02]  /*e620*/  MOV R81, 0xffffffff ;  /* 0xffffffff00517802 */ /* 0x000fe40000000f00 */
[----:B------:R-:W-:Y:S02]  /*e630*/  MOV R64, 0xe650 ;  /* 0x0000e65000407802 */ /* 0x000fe40000000f00 */
[----:B------:R-:W-:Y:S05]  /*e640*/  CALL.REL.NOINC `($__internal_87_$__cuda_sm70_shflsync_down) ;  /* 0x0000032000007944 */ /* 0x000fea0003c00000 */
[----:B0-----:R-:W-:Y:S01]  /*e650*/  HFMA2.MMA R71, -RZ, RZ, 0, 5.9604644775390625e-08 ;  /* 0x00000001ff477435 */ /* 0x001fe200000001ff */
[----:B-1----:R-:W-:Y:S02]  /*e660*/  MOV R77, R78 ;  /* 0x0000004e004d7202 */ /* 0x002fe40000000f00 */
[----:B------:R-:W-:Y:S02]  /*e670*/  MOV R70, R74 ;  /* 0x0000004a00467202 */ /* 0x000fe40000000f00 */
[----:B------:R-:W-:Y:S02]  /*e680*/  MOV R78, 0x1f ;  /* 0x0000001f004e7802 */ /* 0x000fe40000000f00 */
[----:B------:R-:W-:Y:S02]  /*e690*/  MOV R81, 0xffffffff ;  /* 0xffffffff00517802 */ /* 0x000fe40000000f00 */
[----:B------:R-:W-:-:S02]  /*e6a0*/  MOV R64, 0xe6c0 ;  /* 0x0000e6c000407802 */ /* 0x000fc40000000f00 */
        /* <DEDUP_REMOVED lines=20> */
[----:B01----:R-:W-:Y:S05]  /*e7f0*/  CALL.REL.NOINC `($__internal_88_$__cuda_sm70_shflsync_idx_p) ;  /* 0x000001b000007944 */ /* 0x003fea0003c00000 */
[----:B0-----:R-:W-:Y:S01]  /*e800*/  HFMA2.MMA R67, -RZ, RZ, 0, 0 ;  /* 0x00000000ff437435 */ /* 0x001fe200000001ff */
[----:B-1----:R-:W-:Y:S02]  /*e810*/  MOV R80, R65 ;  /* 0x0000004100507202 */ /* 0x002fe40000000f00 */
[----:B------:R-:W-:Y:S02]  /*e820*/  MOV R68, R61 ;  /* 0x0000003d00447202 */ /* 0x000fe40000000f00 */
[----:B------:R-:W-:Y:S02]  /*e830*/  MOV R65, 0x1f ;  /* 0x0000001f00417802 */ /* 0x000fe40000000f00 */
[----:B------:R-:W-:Y:S02]  /*e840*/  MOV R64, 0xffffffff ;  /* 0xffffffff00407802 */ /* 0x000fe40000000f00 */
[----:B------:R-:W-:Y:S02]  /*e850*/  MOV R66, 0xe870 ;  /* 0x0000e87000427802 */ /* 0x000fe40000000f00 */
        /* <DEDUP_REMOVED lines=15> */
[----:B-1----:R-:W-:Y:S01]  /*e950*/  MOV R83, R65 ;  /* 0x0000004100537202 */ /* 0x002fe20000000f00 */
[----:B0-----:R-:W-:Y:S05]  /*e960*/  BRA `(.L_x_3738) ;  /* 0xffff8da000007947 */ /* 0x001fea000383ffff */
        .weak           $__internal_87_$__cuda_sm70_shflsync_down
        .type           $__internal_87_$__cuda_sm70_shflsync_down,@function
        .size           $__internal_87_$__cuda_sm70_shflsync_down,($__internal_88_$__cuda_sm70_shflsync_idx_p - $__internal_87_$__cuda_sm70_shflsync_down)
$__internal_87_$__cuda_sm70_shflsync_down:
[----:B------:R-:W-:Y:S01]  /*e970*/  HFMA2.MMA R65, -RZ, RZ, 0, 0 ;  /* 0x00000000ff417435 */ /* 0x000fe200000001ff */
[----:B------:R-:W-:Y:S04]  /*e980*/  WARPSYNC R81 ;  /* 0x0000005100007348 */ /* 0x000fe80003800000 */
[----:B------:R0:W1:Y:S01]  /*e990*/  SHFL.DOWN PT, R78, R70, R71, R78 ;  /* 0x08000047464e7389 */ /* 0x00006200000e004e */
[----:B------:R-:W-:Y:S05]  /*e9a0*/  RET.REL.NODEC R64 `(_Z25selective_scan_bwd_kernelI32Selective_Scan_bwd_kernel_traitsILi128ELi16ELb1ELb1ELb1ELb0ELb1EN3c108BFloat16ENS1_7complexIfEEEEv12SSMParamsBwd) ;  /* 0xffff165040007950 */ /* 0x000fea0003c3ffff */
        .weak           $__internal_88_$__cuda_sm70_shflsync_idx_p
        .type           $__internal_88_$__cuda_sm70_shflsync_idx_p,@function
        .size           $__internal_88_$__cuda_sm70_shflsync_idx_p,($__internal_89_$__cuda_sm70_shflsync_up - $__internal_88_$__cuda_sm70_shflsync_idx_p)
$__internal_88_$__cuda_sm70_shflsync_idx_p:
[----:B------:R-:W-:Y:S01]  /*e9b0*/  HFMA2.MMA R71, -RZ, RZ, 0, 0 ;  /* 0x00000000ff477435 */ /* 0x000fe200000001ff */
[----:B------:R-:W-:Y:S01]  /*e9c0*/  MOV R70, R66 ;  /* 0x0000004200467202 */ /* 0x000fe20000000f00 */
[----:B------:R-:W-:Y:S04]  /*e9d0*/  WARPSYNC R64 ;  /* 0x0000004000007348 */ /* 0x000fe80003800000 */
[----:B------:R0:W1:Y:S01]  /*e9e0*/  SHFL.IDX PT, R65, R68, R67, R65 ;  /* 0x0000004344417389 */ /* 0x00006200000e0041 */
[----:B------:R-:W-:Y:S05]  /*e9f0*/  RET.REL.NODEC R70 `(_Z25selective_scan_bwd_kernelI32Selective_Scan_bwd_kernel_traitsILi128ELi16ELb1ELb1ELb1ELb0ELb1EN3c108BFloat16ENS1_7complexIfEEEEv12SSMParamsBwd) ;  /* 0xffff160046007950 */ /* 0x000fea0003c3ffff */
        .weak           $__internal_89_$__cuda_sm70_shflsync_up
        .type           $__internal_89_$__cuda_sm70_shflsync_up,@function
        .size           $__internal_89_$__cuda_sm70_shflsync_up,(.L_x_14521 - $__internal_89_$__cuda_sm70_shflsync_up)
$__internal_89_$__cuda_sm70_shflsync_up:
[----:B------:R-:W-:Y:S01]  /*ea00*/  MOV R65, 0x0 ;  /* 0x0000000000417802 */ /* 0x000fe20000000f00 */
[----:B------:R-:W-:Y:S04]  /*ea10*/  WARPSYNC R67 ;  /* 0x0000004300007348 */ /* 0x000fe80003800000 */
[----:B------:R0:W1:Y:S01]  /*ea20*/  SHFL.UP PT, R67, R71, R70, R68 ;  /* 0x0400004647437389 */ /* 0x00006200000e0044 */
[----:B------:R-:W-:Y:S05]  /*ea30*/  RET.REL.NODEC R64 `(_Z25selective_scan_bwd_kernelI32Selective_Scan_bwd_kernel_traitsILi128ELi16ELb1ELb1ELb1ELb0ELb1EN3c108BFloat16ENS1_7complexIfEEEEv12SSMParamsBwd) ;  /* 0xffff15c040007950 */ /* 0x000fea0003c3ffff */
.L_x_3739:
        /* <DEDUP_REMOVED lines=12> */
.L_x_14521:


//--------------------- .text._Z25selective_scan_bwd_kernelI32Selective_Scan_bwd_kernel_traitsILi128ELi16ELb1ELb1ELb1ELb1ELb0EN3c108BFloat16ENS1_7complexIfEEEEv12SSMParamsBwd --------------------------
	.section	.text._Z25selective_scan_bwd_kernelI32Selective_Scan_bwd_kernel_traitsILi128ELi16ELb1ELb1ELb1ELb1ELb0EN3c108BFloat16ENS1_7complexIfEEEEv12SSMParamsBwd,"ax",@progbits
	.sectioninfo	@"SHI_REGISTERS=255"
	.align	128
        .global         _Z25selective_scan_bwd_kernelI32Selective_Scan_bwd_kernel_traitsILi128ELi16ELb1ELb1ELb1ELb1ELb0EN3c108BFloat16ENS1_7complexIfEEEEv12SSMParamsBwd
        .type           _Z25selective_scan_bwd_kernelI32Selective_Scan_bwd_kernel_traitsILi128ELi16ELb1ELb1ELb1ELb1ELb0EN3c108BFloat16ENS1_7complexIfEEEEv12SSMParamsBwd,@function
        .size           _Z25selective_scan_bwd_kernelI32Selective_Scan_bwd_kernel_traitsILi128ELi16ELb1ELb1ELb1ELb1ELb0EN3c108BFloat16ENS1_7complexIfEEEEv12SSMParamsBwd,(.L_x_14524 - _Z25selective_scan_bwd_kernelI32Selective_Scan_bwd_kernel_traitsILi128ELi16ELb1ELb1ELb1ELb1ELb0EN3c108BFloat16ENS1_7complexIfEEEEv12SSMParamsBwd)
        .other          _Z25selective_scan_bwd_kernelI32Selective_Scan_bwd_kernel_traitsILi128ELi16ELb1ELb1ELb1ELb1ELb0EN3c108BFloat16ENS1_7complexIfEEEEv12SSMParamsBwd,@"STO_CUDA_ENTRY STV_DEFAULT"
_Z25selective_scan_bwd_kernelI32Selective_Scan_bwd_kernel_traitsILi128ELi16ELb1ELb1ELb1ELb1ELb0EN3c108BFloat16ENS1_7complexIfEEEEv12SSMParamsBwd:
.text._Z25selective_scan_bwd_kernelI32Selective_Scan_bwd_kernel_traitsILi128ELi16ELb1ELb1ELb1ELb1ELb0EN3c108BFloat16ENS1_7complexIfEEEEv12SSMParamsBwd:
        /* <DEDUP_REMOVED lines=44> */
[----:B------:R-:W-:Y:S02]  /*02c0*/  UIMAD UR4, UR13, UR6, URZ ;  /* 0x000000060d0472a4 */ /* 0x000fe4000f8e023f */
[----:B------:R-:W-:Y:S02]  /*02d0*/  UISETP.NE.AND.EX UP2, UPT, URZ, UR33, UPT, UP2 ;  /* 0x000000213f00728c */ /* 0x000fe4000bf45320 */
[----:B------:R-:W-:Y:S02]  /*02e0*/  UIMAD.WIDE.U32 UR22, UR12, UR6, URZ ;  /* 0x000000060c1672a5 */ /* 0x000fe4000f8e003f */
[----:B------:R-:W-:Y:S02]  /*02f0*/  UIMAD UR4, UR12, UR7, UR4 ;  /* 0x000000070c0472a4 */ /* 0x000fe4000f8e0204 */
[----:B------:R-:W-:Y:S01]  /*0300*/  UIMAD UR19, UR13, UR16, URZ ;  /* 0x000000100d1372a4 */ /* 0x000fe2000f8e023f */
[----:B0-----:R-:W-:Y:S01]  /*0310*/  IADD3 R0, R0, 0xffffffe, RZ ;  /* 0x0ffffffe00007810 */ /* 0x001fe20007ffe0ff */
[----:B------:R-:W-:-:S02]  /*0320*/  ULDC.64 UR6, c[0x0][0x278] ;  /* 0x00009e0000067ab9 */ /* 0x000fc40000000a00 */
[----:B------:R-:W-:Y:S02]  /*0330*/  UMOV UR28, URZ ;  /* 0x0000003f001c7c82 */ /* 0x000fe40008000000 */
[----:B------:R-:W-:Y:S01]  /*0340*/  @UP1 ULEA UR28, UP3, UR10, UR30, 0x2 ;  /* 0x0000001e0a1c1291 */ /* 0x000fe2000f86103f */
[----:B------:R-:W0:Y:S01]  /*0350*/  F2I.FTZ.U32.TRUNC.NTZ R0, R0 ;  /* 0x0000000000007305 */ /* 0x000e22000021f000 */
[----:B------:R-:W-:Y:S02]  /*0360*/  UIMAD UR18, UR13, UR6, URZ ;  /* 0x000000060d1272a4 */ /* 0x000fe4000f8e023f */
[----:B------:R-:W-:Y:S02]  /*0370*/  UIMAD.WIDE.U32 UR8, UR12, UR16, URZ ;  /* 0x000000100c0872a5 */ /* 0x000fe4000f8e003f */
[----:B------:R-:W-:Y:S02]  /*0380*/  UIMAD UR19, UR12, UR17, UR19 ;  /* 0x000000110c1372a4 */ /* 0x000fe4000f8e0213 */
[----:B------:R-:W-:-:S02]  /*0390*/  UMOV UR29, URZ ;  /* 0x0000003f001d7c82 */ /* 0x000fc40008000000 */
[----:B------:R-:W-:Y:S02]  /*03a0*/  ULDC.64 UR16, c[0x0][0x1b0] ;  /* 0x00006c0000107ab9 */ /* 0x000fe40000000a00 */
[----:B------:R-:W-:Y:S02]  /*03b0*/  @UP1 ULEA.HI.X UR29, UR10, UR31, UR11, 0x2, UP3 ;  /* 0x0000001f0a1d1291 */ /* 0x000fe400098f140b */
[----:B------:R-:W-:Y:S02]  /*03c0*/  UMOV UR30, URZ ;  /* 0x0000003f001e7c82 */ /* 0x000fe40008000000 */
[----:B------:R-:W-:Y:S01]  /*03d0*/  UIMAD.WIDE.U32 UR14, UR12, UR6, URZ ;  /* 0x000000060c0e72a5 */ /* 0x000fe2000f8e003f */
[----:B0-----:R0:W1:Y:S01]  /*03e0*/  R2UR UR5, R0 ;  /* 0x00000000000573c2 */ /* 0x00106200000e0000 */
[----:B------:R-:W-:Y:S02]  /*03f0*/  UIMAD UR18, UR12, UR7, UR18 ;  /* 0x000000070c1272a4 */ /* 0x000fe4000f8e0212 */
[----:B------:R-:W-:-:S02]  /*0400*/  @UP2 ULEA UR30, UP1, UR10, UR32, 0x2 ;  /* 0x000000200a1e2291 */ /* 0x000fc4000f82103f */
[----:B------:R-:W-:Y:S02]  /*0410*/  UIMAD.WIDE.U32 UR6, UR12, UR16, URZ ;  /* 0x000000100c0672a5 */ /* 0x000fe4000f8e003f */
[----:B------:R-:W-:Y:S01]  /*0420*/  UIMAD UR16, UR13, UR16, URZ ;  /* 0x000000100d1072a4 */ /* 0x000fe2000f8e023f */
[----:B0-----:R-:W-:Y:S01]  /*0430*/  IABS R0, UR10 ;  /* 0x0000000a00007c13 */ /* 0x001fe20008000000 */
[----:B------:R-:W-:Y:S02]  /*0440*/  UMOV UR31, URZ ;  /* 0x0000003f001f7c82 */ /* 0x000fe40008000000 */
[----:B------:R-:W-:Y:S01]  /*0450*/  @UP2 ULEA.HI.X UR31, UR10, UR33, UR11, 0x2, UP1 ;  /* 0x000000210a1f2291 */ /* 0x000fe200088f140b */
[----:B------:R-:W0:Y:S01]  /*0460*/  R2UR UR26, R0 ;  /* 0x00000000001a73c2 */ /* 0x000e2200000e0000 */
[----:B------:R-:W-:Y:S02]  /*0470*/  UIADD3 UR23, UR23, UR4, URZ ;  /* 0x0000000417177290 */ /* 0x000fe4000fffe03f */
[----:B------:R-:W-:-:S02]  /*0480*/  ULDC.64 UR32, c[0x0][0x1d8] ;  /* 0x0000760000207ab9 */ /* 0x000fc40000000a00 */
[----:B------:R-:W-:Y:S02]  /*0490*/  UIMAD UR16, UR12, UR17, UR16 ;  /* 0x000000110c1072a4 */ /* 0x000fe4000f8e0210 */
[----:B------:R-:W-:Y:S02]  /*04a0*/  UMOV UR4, URZ ;  /* 0x0000003f00047c82 */ /* 0x000fe40008000000 */
        /* <DEDUP_REMOVED lines=10> */
[----:B------:R-:W-:Y:S02]  /*0550*/  UIMAD UR27, UR11, UR32, URZ ;  /* 0x000000200b1b72a4 */ /* 0x000fe4000f8e023f */
[----:B------:R-:W-:Y:S02]  /*0560*/  UIMAD.WIDE.U32 UR20, UR10, UR32, UR20 ;  /* 0x000000200a1472a5 */ /* 0x000fe4000f8e0014 */
[----:B------:R-:W-:Y:S02]  /*0570*/  UIMAD UR27, UR10, UR33, UR27 ;  /* 0x000000210a1b72a4 */ /* 0x000fe4000f8e021b */
[----:B------:R-:W-:Y:S02]  /*0580*/  ULDC UR32, c[0x0][0x174] ;  /* 0x00005d0000207ab9 */ /* 0x000fe40000000800 */
[----:B------:R-:W-:Y:S02]  /*0590*/  UMOV UR33, UR23 ;  /* 0x0000001700217c82 */ /* 0x000fe40008000000 */
[----:B------:R-:W-:-:S02]  /*05a0*/  UIADD3 UR34, -UR33, URZ, URZ ;  /* 0x0000003f21227290 */ /* 0x000fc4000fffe13f */
[----:B------:R-:W-:Y:S02]  /*05b0*/  ULDC.64 UR22, c[0x0][0x280] ;  /* 0x0000a00000167ab9 */ /* 0x000fe40000000a00 */
[----:B------:R-:W-:Y:S02]  /*05c0*/  UIMAD UR26, UR36, UR34, UR26 ;  /* 0x00000022241a72a4 */ /* 0x000fe4000f8e021a */
[----:B------:R-:W-:Y:S02]  /*05d0*/  UIMAD UR18, UR11, UR22, URZ ;  /* 0x000000160b1272a4 */ /* 0x000fe4000f8e023f */
[----:B------:R-:W-:Y:S02]  /*05e0*/  UISETP.GT.U32.AND UP1, UPT, UR36, UR26, UPT ;  /* 0x0000001a2400728c */ /* 0x000fe4000bf24070 */
[----:B------:R-:W-:Y:S02]  /*05f0*/  ULEA UR34, UR32, 0xfffff800, 0xb ;  /* 0xfffff80020227891 */ /* 0x000fe4000f8e583f */
[----:B------:R-:W-:-:S02]  /*0600*/  UIMAD UR37, UR10, UR23, UR18 ;  /* 0x000000170a2572a4 */ /* 0x000fc4000f8e0212 */
[----:B------:R-:W-:Y:S02]  /*0610*/  USHF.R.S32.HI UR35, URZ, 0x1f, UR34 ;  /* 0x0000001f3f237899 */ /* 0x000fe40008011422 */
[----:B------:R-:W-:Y:S02]  /*0620*/  UIADD3 UR18, UP2, UR34, UR4, URZ ;  /* 0x0000000422127290 */ /* 0x000fe4000ff5e03f */
[----:B------:R-:W-:Y:S02]  /*0630*/  UIMAD.WIDE.U32 UR22, UR10, UR22, UR14 ;  /* 0x000000160a1672a5 */ /* 0x000fe4000f8e000e */
[----:B------:R-:W-:Y:S02]  /*0640*/  @!UP1 UIADD3 UR26, UR26, -UR36, URZ ;  /* 0x800000241a1a9290 */ /* 0x000fe4000fffe03f */
[----:B------:R-:W-:Y:S02]  /*0650*/  ULDC.64 UR14, c[0x0][0x240] ;  /* 0x00009000000e7ab9 */ /* 0x000fe40000000a00 */
[----:B------:R-:W-:-:S02]  /*0660*/  UISETP.GE.U32.AND UP3, UPT, UR26, UR36, UPT ;  /* 0x000000241a00728c */ /* 0x000fc4000bf66070 */
[----:B------:R-:W-:Y:S02]  /*0670*/  ULDC UR39, c[0x0][0x178] ;  /* 0x00005e0000277ab9 */ /* 0x000fe40000000800 */
[----:B------:R-:W-:Y:S02]  /*0680*/  UIADD3.X UR4, UR35, UR5, UR17, UP2, !UPT ;  /* 0x0000000523047290 */ /* 0x000fe400097fe411 */
        /* <DEDUP_REMOVED lines=10> */
[----:B------:R-:W-:Y:S02]  /*0730*/  ULEA UR20, UP4, UR4, UR14, 0x1 ;  /* 0x0000000e04147291 */ /* 0x000fe4000f88083f */
[----:B------:R-:W-:Y:S02]  /*0740*/  UIADD3 UR27, UR9, UR19, URZ ;  /* 0x00000013091b7290 */ /* 0x000fe4000fffe03f */
[----:B------:R-:W-:Y:S02]  /*0750*/  UMOV UR14, UR33 ;  /* 0x00000021000e7c82 */ /* 0x000fe40008000000 */
        /* <DEDUP_REMOVED lines=10> */
[----:B------:R-:W-:Y:S02]  /*0800*/  UMOV UR26, UR8 ;  /* 0x00000008001a7c82 */ /* 0x000fe40008000000 */
[----:B------:R-:W-:Y:S02]  /*0810*/  ULEA.HI.X UR9, UR9, UR5, UR22, 0x1, UP1 ;  /* 0x0000000509097291 */ /* 0x000fe400088f0c16 */
[----:B------:R-:W-:Y:S02]  /*0820*/  UIMAD.WIDE.U32 UR22, UR14, UR34, UR26 ;  /* 0x000000220e1672a5 */ /* 0x000fe4000f8e001a */
[----:B------:R-:W-:Y:S02]  /*0830*/  ULEA UR33, UR32, 0xfffff000, 0xc ;  /* 0xfffff00020217891 */ /* 0x000fe4000f8e603f */
[----:B------:R-:W-:-:S02]  /*0840*/  UIMAD UR8, UR14, UR35, UR4 ;  /* 0x000000230e0872a4 */ /* 0x000fc4000f8e0204 */
[----:B------:R-:W-:Y:S02]  /*0850*/  UIADD3 UR35, UP1, UR33, UR22, URZ ;  /* 0x0000001621237290 */ /* 0x000fe4000ff3e03f */
[----:B------:R-:W-:Y:S02]  /*0860*/  ULDC.64 UR26, c[0x0][0x1c8] ;  /* 0x00007200001a7ab9 */ /* 0x000fe40000000a00 */
[----:B------:R-:W-:Y:S02]  /*0870*/  USHF.R.S32.HI UR34, URZ, 0x1f, UR33 ;  /* 0x0000001f3f227899 */ /* 0x000fe40008011421 */
[----:B------:R-:W-:Y:S02]  /*0880*/  UIADD3 UR22, UR23, UR8, URZ ;  /* 0x0000000817167290 */ /* 0x000fe4000fffe03f */
[----:B------:R-:W-:Y:S02]  /*0890*/  ULDC.64 UR4, c[0x0][0x228] ;  /* 0x00008a0000047ab9 */ /* 0x000fe40000000a00 */
[----:B------:R-:W-:-:S02]  /*08a0*/  UIADD3 UR7, UR7, UR16, URZ ;  /* 0x0000001007077290 */ /* 0x000fc4000fffe03f */
[----:B------:R-:W-:Y:S02]  /*08b0*/  UIMAD UR16, UR15, UR26, URZ ;  /* 0x0000001a0f1072a4 */ /* 0x000fe4000f8e023f */
[----:B------:R-:W-:Y:S02]  /*08c0*/  ULEA UR8, UP2, UR35, UR4, 0x1 ;  /* 0x0000000423087291 */ /* 0x000fe4000f84083f */
[----:B------:R-:W-:Y:S02]  /*08d0*/  UIADD3.X UR4, UR34, UR22, URZ, UP1, !UPT ;  /* 0x0000001622047290 */ /* 0x000fe40008ffe43f */
[----:B------:R-:W-:Y:S02]  /*08e0*/  UIMAD.WIDE.U32 UR22, UR14, UR26, UR6 ;  /* 0x0000001a0e1672a5 */ /* 0x000fe4000f8e0006 */
[----:B------:R-:W-:Y:S02]  /*08f0*/  UIMAD UR16, UR14, UR27, UR16 ;  /* 0x0000001b0e1072a4 */ /* 0x000fe4000f8e0210 */
[----:B------:R-:W-:-:S02]  /*0900*/  UIADD3 UR33, UP1, UR33, UR22, URZ ;  /* 0x0000001621217290 */ /* 0x000fc4000ff3e03f */
[----:B------:R-:W-:Y:S02]  /*0910*/  UIADD3 UR16, UR23, UR16, URZ ;  /* 0x0000001017107290 */ /* 0x000fe4000fffe03f */
[----:B------:R-:W-:Y:S02]  /*0920*/  ULDC.64 UR6, c[0x0][0x230] ;  /* 0x00008c0000067ab9 */ /* 0x000fe40000000a00 */
[----:B------:R-:W-:Y:S02]  /*0930*/  ULEA.HI.X UR35, UR35, UR5, UR4, 0x1, UP2 ;  /* 0x0000000523237291 */ /* 0x000fe400090f0c04 */
[----:B------:R-:W-:Y:S02]  /*0940*/  ULDC UR26, c[0x0][0x164] ;  /* 0x00005900001a7ab9 */ /* 0x000fe40000000800 */
[----:B------:R-:W-:Y:S02]  /*0950*/  ULEA UR23, UP2, UR33, UR6, 0x1 ;  /* 0x0000000621177291 */ /* 0x000fe4000f84083f */
[----:B------:R-:W-:-:S02]  /*0960*/  UIADD3.X UR42, UR34, UR16, URZ, UP1, !UPT ;  /* 0x00000010222a7290 */ /* 0x000fc40008ffe43f */
[----:B------:R-:W-:Y:S02]  /*0970*/  @UP0 UIMAD UR6, UR12, UR26, UR10 ;  /* 0x0000001a0c0602a4 */ /* 0x000fe4000f8e020a */
[----:B------:R-:W-:Y:S02]  /*0980*/  UISETP.GE.AND UP1, UPT, UR32, 0x1, UPT ;  /* 0x000000012000788c */ /* 0x000fe4000bf26270 */
[----:B------:R-:W-:Y:S02]  /*0990*/  UMOV UR4, URZ ;  /* 0x0000003f00047c82 */ /* 0x000fe40008000000 */
[----:B------:R-:W-:Y:S02]  /*09a0*/  @UP0 UIMAD UR6, UR6, UR32, URZ ;  /* 0x00000020060602a4 */ /* 0x000fe4000f8e023f */
[----:B------:R-:W-:Y:S02]  /*09b0*/  ULEA.HI.X UR42, UR33, UR7, UR42, 0x1, UP2 ;  /* 0x00000007212a7291 */ /* 0x000fe400090f0c2a */
[----:B------:R-:W-:-:S02]  /*09c0*/  ULDC.64 UR26, c[0x0][0x260] ;  /* 0x00009800001a7ab9 */ /* 0x000fc40000000a00 */
[----:B------:R-:W-:Y:S02]  /*09d0*/  ULDC UR7, c[0x0][0x16c] ;  /* 0x00005b0000077ab9 */ /* 0x000fe40000000800 */
        /* <DEDUP_REMOVED lines=11> */
[----:B------:R-:W-:Y:S01]  /*0a90*/  MOV R114, RZ ;  /* 0x000000ff00727202 */ /* 0x000fe20000000f00 */
[----:B------:R-:W-:Y:S01]  /*0aa0*/  UMOV UR32, UR20 ;  /* 0x0000001400207c82 */ /* 0x000fe20008000000 */
[----:B------:R-:W-:Y:S01]  /*0ab0*/  MOV R113, RZ ;  /* 0x000000ff00717202 */ /* 0x000fe20000000f00 */
[----:B------:R-:W4:Y:S01]  /*0ac0*/  S2R R112, SR_LANEID ;  /* 0x0000000000707919 */ /* 0x000f220000000000 */
[----:B------:R-:W-:-:S02]  /*0ad0*/  UMOV UR33, UR21 ;  /* 0x0000001500217c82 */ /* 0x000fc40008000000 */
[----:B------:R-:W-:Y:S02]  /*0ae0*/  ULDC UR16, c[0x0][0x174] ;  /* 0x00005d0000107ab9 */ /* 0x000fe40000000800 */
[----:B------:R-:W-:Y:S02]  /*0af0*/  UMOV UR20, UR9 ;  /* 0x0000000900147c82 */ /* 0x000fe40008000000 */
[----:B------:R-:W-:Y:S02]  /*0b00*/  UMOV UR21, UR8 ;  /* 0x0000000800157c82 */ /* 0x000fe40008000000 */
[----:B------:R-:W-:Y:S02]  /*0b10*/  UMOV UR22, UR35 ;  /* 0x0000002300167c82 */ /* 0x000fe40008000000 */
[----:B------:R-:W-:Y:S01]  /*0b20*/  UMOV UR6, URZ ;  /* 0x0000003f00067c82 */ /* 0x000fe20008000000 */
[----:B---3--:R-:W-:-:S04]  /*0b30*/  SHF.R.S32.HI R0, RZ, 0x1f, R111 ;  /* 0x0000001fff007819 */ /* 0x008fc8000001146f */
[----:B------:R-:W-:-:S04]  /*0b40*/  LEA.HI R0, R0, R111, RZ, 0x5 ;  /* 0x0000006f00007211 */ /* 0x000fc800078f28ff */
[----:B----4-:R-:W-:Y:S02]  /*0b50*/  SHF.R.S32.HI R110, RZ, 0x5, R0 ;  /* 0x00000005ff6e7819 */ /* 0x010fe40000011400 */
.L_x_3875:
        /* <DEDUP_REMOVED lines=117> */
.L_x_3742:
[----:B------:R-:W-:Y:S05]  /*12b0*/  BSYNC B0 ;  /* 0x0000000000007941 */ /* 0x000fea0003800000 */
.L_x_3741:
        /* <DEDUP_REMOVED lines=41> */
.L_x_3744:
[----:B------:R-:W-:Y:S05]  /*1550*/  BSYNC B0 ;  /* 0x0000000000007941 */ /* 0x000fea0003800000 */
.L_x_3743:
        /* <DEDUP_REMOVED lines=39> */
.L_x_3746:
[----:B------:R-:W-:Y:S05]  /*17d0*/  BSYNC B0 ;  /* 0x0000000000007941 */ /* 0x000fea0003800000 */
.L_x_3745:
        /* <DEDUP_REMOVED lines=39> */
.L_x_3748:
[----:B------:R-:W-:Y:S05]  /*1a50*/  BSYNC B0 ;  /* 0x0000000000007941 */ /* 0x000fea0003800000 */
.L_x_3747:
        /* <DEDUP_REMOVED lines=39> */
.L_x_3750:
[----:B------:R-:W-:Y:S05]  /*1cd0*/  BSYNC B0 ;  /* 0x0000000000007941 */ /* 0x000fea0003800000 */
.L_x_3749:
        /* <DEDUP_REMOVED lines=39> */
.L_x_3752:
[----:B------:R-:W-:Y:S05]  /*1f50*/  BSYNC B0 ;  /* 0x0000000000007941 */ /* 0x000fea0003800000 */
.L_x_3751:
        /* <DEDUP_REMOVED lines=39> */
.L_x_3754:
[----:B------:R-:W-:Y:S05]  /*21d0*/  BSYNC B0 ;  /* 0x0000000000007941 */ /* 0x000fea0003800000 */
.L_x_3753:
        /* <DEDUP_REMOVED lines=39> */
.L_x_3756:
[----:B------:R-:W-:Y:S05]  /*2450*/  BSYNC B0 ;  /* 0x0000000000007941 */ /* 0x000fea0003800000 */
.L_x_3755:
        /* <DEDUP_REMOVED lines=40> */
.L_x_3758:
[----:B------:R-:W-:Y:S05]  /*26e0*/  BSYNC B0 ;  /* 0x0000000000007941 */ /* 0x000fea0003800000 */
.L_x_3757:
        /* <DEDUP_REMOVED lines=39> */
.L_x_3760:
[----:B------:R-:W-:Y:S05]  /*2960*/  BSYNC B0 ;  /* 0x0000000000007941 */ /* 0x000fea0003800000 */
.L_x_3759:
        /* <DEDUP_REMOVED lines=37> */
.L_x_3762:
[----:B------:R-:W-:Y:S05]  /*2bc0*/  BSYNC B0 ;  /* 0x0000000000007941 */ /* 0x000fea0003800000 */
.L_x_3761:
        /* <DEDUP_REMOVED lines=33> */
.L_x_3764:
[----:B------:R-:W-:Y:S05]  /*2de0*/  BSYNC B0 ;  /* 0x0000000000007941 */ /* 0x000fea0003800000 */
.L_x_3763:
        /* <DEDUP_REMOVED lines=33> */
.L_x_3766:
[----:B------:R-:W-:Y:S05]  /*3000*/  BSYNC B0 ;  /* 0x0000000000007941 */ /* 0x000fea0003800000 */
.L_x_3765:
        /* <DEDUP_REMOVED lines=33> */
.L_x_3768:
[----:B------:R-:W-:Y:S05]  /*3220*/  BSYNC B0 ;  /* 0x0000000000007941 */ /* 0x000fea0003800000 */
.L_x_3767:
        /* <DEDUP_REMOVED lines=33> */
.L_x_3770:
[----:B------:R-:W-:Y:S05]  /*3440*/  BSYNC B0 ;  /* 0x0000000000007941 */ /* 0x000fea0003800000 */
.L_x_3769:
        /* <DEDUP_REMOVED lines=33> */
.L_x_3772:
[----:B------:R-:W-:Y:S05]  /*3660*/  BSYNC B0 ;  /* 0x0000000000007941 */ /* 0x000fea0003800000 */
.L_x_3771:
        /* <DEDUP_REMOVED lines=39> */
.L_x_3874:
        /* <DEDUP_REMOVED lines=12> */
[----:B------:R-:W-:Y:S01]  /*39a0*/  MOV R80, UR36 ;  /* 0x0000002400507c02 */ /* 0x000fe20008000f00 */
[----:B------:R-:W-:-:S04]  /*39b0*/  ULDC.64 UR36, c[0x0][0x180] ;  /* 0x0000600000247ab9 */ /* 0x000fc80000000a00 */
        /* <DEDUP_REMOVED lines=20> */
[----:B------:R-:W-:-:S06]  /*3b00*/  MOV R81, UR35 ;  /* 0x0000002300517c02 */ /* 0x000fcc0008000f00 */
        /* <DEDUP_REMOVED lines=31> */
[----:B----4-:R-:W-:-:S03]  /*3d00*/  MOV R83, 0x100 ;  /* 0x0000010000537802 */ /* 0x010fc60000000f00 */
[----:B------:R-:W-:-:S06]  /*3d10*/  UIADD3 UR35, UR34, -UR35, URZ ;  /* 0x8000002322237290 */ /* 0x000fcc000fffe03f */
[----:B------:R-:W-:Y:S01]  /*3d20*/  MOV R82, UR35 ;  /* 0x0000002300527c02 */ /* 0x000fe20008000f00 */
[----:B------:R-:W0:Y:S04]  /*3d30*/  R2UR UR45, R81 ;  /* 0x00000000512d73c2 */ /* 0x000e2800000e0000 */
[----:B------:R-:W-:-:S04]  /*3d40*/  @!P1 IMAD R150, R82, R83, UR7 ;  /* 0x0000000752969e24 */ /* 0x000fc8000f8e0253 */
[----:B------:R4:W1:Y:S01]  /*3d50*/  R2UR UR44, R80 ;  /* 0x00000000502c73c2 */ /* 0x00086200000e0000 */
[----:B------:R-:W-:Y:S02]  /*3d60*/  SHF.L.U32 R159, R150, 0x3, RZ ;  /* 0x00000003969f7819 */ /* 0x000fe400000006ff */
[----:B----4-:R-:W-:Y:S01]  /*3d70*/  MOV R80, UR16 ;  /* 0x0000001000507c02 */ /* 0x010fe20008000f00 */
[----:B0-----:R-:W-:Y:S02]  /*3d80*/  FMUL.FTZ R64, R108, UR45 ;  /* 0x0000002d6c407c20 */ /* 0x001fe40008410000 */
[----:B------:R-:W-:Y:S02]  /*3d90*/  FMUL.FTZ R115, R107, UR45 ;  /* 0x0000002d6b737c20 */ /* 0x000fe40008410000 */
[----:B------:R-:W-:Y:S02]  /*3da0*/  FMUL.RZ R66, R64, 0.15915493667125701904 ;  /* 0x3e22f98340427820 */ /* 0x000fe4000040c000 */
[----:B------:R-:W-:-:S02]  /*3db0*/  FMUL.FTZ R64, R105, UR45 ;  /* 0x0000002d69407c20 */ /* 0x000fc40008410000 */
[----:B------:R-:W-:Y:S01]  /*3dc0*/  MUFU.SIN R133, R66 ;  /* 0x0000004200857308 */ /* 0x000fe20000000400 */
[----:B-1----:R-:W-:Y:S01]  /*3dd0*/  MOV R149, UR44 ;  /* 0x0000002c00957c02 */ /* 0x002fe20008000f00 */
[----:B------:R-:W-:Y:S02]  /*3de0*/  FMUL.RZ R68, R64, 0.15915493667125701904 ;  /* 0x3e22f98340447820 */ /* 0x000fe4000040c000 */
[----:B------:R-:W-:Y:S02]  /*3df0*/  FMUL.FTZ R64, R106, UR45 ;  /* 0x0000002d6a407c20 */ /* 0x000fe40008410000 */
[----:B------:R-:W-:Y:S02]  /*3e00*/  FMUL.RZ R115, R115, 0.15915493667125701904 ;  /* 0x3e22f98373737820 */ /* 0x000fe4000040c000 */
[----:B------:R-:W-:Y:S01]  /*3e10*/  FMUL.RZ R70, R64, 0.15915493667125701904 ;  /* 0x3e22f98340467820 */ /* 0x000fe2000040c000 */
[----:B------:R0:W-:Y:S01]  /*3e20*/  MUFU.COS R67, R66 ;  /* 0x0000004200437308 */ /* 0x0001e20000000000 */
[----:B------:R-:W-:-:S02]  /*3e30*/  FMUL.FTZ R64, R103, UR45 ;  /* 0x0000002d67407c20 */ /* 0x000fc40008410000 */
[----:B------:R-:W-:Y:S02]  /*3e40*/  FMUL.FTZ R149, R149, 1.4426950216293334961 ;  /* 0x3fb8aa3b95957820 */ /* 0x000fe40000410000 */
[----:B--2---:R-:W-:Y:S02]  /*3e50*/  FMUL.RZ R72, R64, 0.15915493667125701904 ;  /* 0x3e22f98340487820 */ /* 0x004fe4000040c000 */
[----:B------:R-:W-:Y:S01]  /*3e60*/  FMUL.FTZ R64, R104, UR45 ;  /* 0x0000002d68407c20 */ /* 0x000fe20008410000 */
[----:B------:R-:W-:Y:S01]  /*3e70*/  MUFU.SIN R131, R68 ;  /* 0x0000004400837308 */ /* 0x000fe20000000400 */
[----:B------:R-:W-:Y:S02]  /*3e80*/  FMUL.FTZ R153, R149, R51 ;  /* 0x0000003395997220 */ /* 0x000fe40000410000 */
[----:B0-----:R-:W-:Y:S02]  /*3e90*/  FMUL.RZ R66, R64, 0.15915493667125701904 ;  /* 0x3e22f98340427820 */ /* 0x001fe4000040c000 */
[----:B------:R-:W-:-:S02]  /*3ea0*/  FMUL.FTZ R64, R101, UR45 ;  /* 0x0000002d65407c20 */ /* 0x000fc40008410000 */
        /* <DEDUP_REMOVED lines=33> */
[C---:B------:R-:W-:Y:S01]  /*40c0*/  FMUL.FTZ R64, R149.reuse, R107 ;  /* 0x0000006b95407220 */ /* 0x040fe20000410000 */
[----:B------:R-:W-:Y:S08]  /*40d0*/  MUFU.SIN R115, R66 ;  /* 0x0000004200737308 */ /* 0x000ff00000000400 */
        /* <DEDUP_REMOVED lines=10> */
[C---:B------:R-:W-:Y:S02]  /*4180*/  FMUL.FTZ R66, R149.reuse, R102 ;  /* 0x0000006695427220 */ /* 0x040fe40000410000 */
[C---:B------:R-:W-:Y:S01]  /*4190*/  FMUL.FTZ R67, R149.reuse, R55 ;  /* 0x0000003795437220 */ /* 0x040fe20000410000 */
[----:B------:R-:W-:Y:S01]  /*41a0*/  MUFU.SIN R144, R70 ;  /* 0x0000004600907308 */ /* 0x000fe20000000400 */
[C---:B0-----:R-:W-:Y:S02]  /*41b0*/  FMUL.FTZ R117, R64.reuse, R117 ;  /* 0x0000007540757220 */ /* 0x041fe40000410000 */
[----:B------:R-:W-:Y:S02]  /*41c0*/  FMUL.FTZ R116, R64, R65 ;  /* 0x0000004140747220 */ /* 0x000fe40000410000 */
[----:B------:R-:W-:Y:S02]  /*41d0*/  FMUL.FTZ R64, R149, R100 ;  /* 0x0000006495407220 */ /* 0x000fe40000410000 */
[----:B------:R-:W-:Y:S01]  /*41e0*/  FMUL.FTZ R65, R40, UR45 ;  /* 0x0000002d28417c20 */ /* 0x000fe20008410000 */
[----:B------:R0:W-:Y:S01]  /*41f0*/  MUFU.COS R145, R70 ;  /* 0x0000004600917308 */ /* 0x0001e20000000000 */
[----:B--2---:R-:W-:-:S02]  /*4200*/  FMUL.FTZ R132, R68, R69 ;  /* 0x0000004544847220 */ /* 0x004fc40000410000 */
[----:B------:R-:W-:Y:S02]  /*4210*/  FMUL.FTZ R69, R117, R133 ;  /* 0x0000008575457220 */ /* 0x000fe40000410000 */
[----:B------:R-:W-:Y:S02]  /*4220*/  FMUL.FTZ R131, R68, R131 ;  /* 0x0000008344837220 */ /* 0x000fe40000410000 */
[C---:B------:R-:W-:Y:S01]  /*4230*/  FMUL.FTZ R68, R116.reuse, R133 ;  /* 0x0000008574447220 */ /* 0x040fe20000410000 */
[----:B------:R-:W-:Y:S01]  /*4240*/  MUFU.SIN R142, R72 ;  /* 0x00000048008e7308 */ /* 0x000fe20000000400 */
[----:B0-----:R-:W-:Y:S02]  /*4250*/  FMUL.FTZ R70, R149, R106 ;  /* 0x0000006a95467220 */ /* 0x001fe40000410000 */
[-C--:B------:R-:W-:Y:S02]  /*4260*/  FFMA.FTZ R69, R116, R134.reuse, -R69 ;  /* 0x0000008674457223 */ /* 0x080fe40000010845 */
[----:B------:R-:W-:-:S02]  /*4270*/  FFMA.FTZ R68, R117, R134, R68 ;  /* 0x0000008675447223 */ /* 0x000fc40000010044 */
[----:B------:R-:W-:Y:S01]  /*4280*/  FMUL.RZ R160, R65, 0.15915493667125701904 ;  /* 0x3e22f98341a07820 */ /* 0x000fe2000040c000 */
[----:B------:R-:W0:Y:S01]  /*4290*/  MUFU.EX2 R70, R70 ;  /* 0x0000004600467308 */ /* 0x000e220000000800 */
[----:B------:R-:W-:-:S07]  /*42a0*/  FMUL.FTZ R65, R131, R68 ;  /* 0x0000004483417220 */ /* 0x000fce0000410000 */
[----:B------:R1:W-:Y:S08]  /*42b0*/  MUFU.COS R143, R72 ;  /* 0x00000048008f7308 */ /* 0x0003f00000000000 */
[----:B------:R-:W2:Y:S01]  /*42c0*/  MUFU.EX2 R66, R66 ;  /* 0x0000004200427308 */ /* 0x000ea20000000800 */
[----:B-1----:R-:W-:Y:S01]  /*42d0*/  MOV R72, UR16 ;  /* 0x0000001000487c02 */ /* 0x002fe20008000f00 */
[----:B0-----:R-:W-:-:S02]  /*42e0*/  FMUL.FTZ R130, R70, R71 ;  /* 0x0000004746827220 */ /* 0x001fc40000410000 */
[----:B------:R-:W-:Y:S01]  /*42f0*/  FMUL.FTZ R71, R131, R69 ;  /* 0x0000004583477220 */ /* 0x000fe20000410000 */
[----:B------:R-:W-:Y:S01]  /*4300*/  ISETP.LT.OR P0, PT, R72, 0x2, P0 ;  /* 0x000000024800780c */ /* 0x000fe20000701670 */
[C---:B------:R-:W-:Y:S02]  /*4310*/  FMUL.FTZ R72, R149.reuse, R103 ;  /* 0x0000006795487220 */ /* 0x040fe40000410000 */
[----:B------:R-:W-:Y:S01]  /*4320*/  MUFU.SIN R140, R74 ;  /* 0x0000004a008c7308 */ /* 0x000fe20000000400 */
[----:B------:R-:W-:Y:S02]  /*4330*/  FMUL.FTZ R129, R70, R129 ;  /* 0x0000008146817220 */ /* 0x000fe40000410000 */
[C---:B------:R-:W-:Y:S02]  /*4340*/  FFMA.FTZ R71, R132.reuse, R68, R71 ;  /* 0x0000004484477223 */ /* 0x040fe40000010047 */
[----:B------:R-:W-:Y:S02]  /*4350*/  FFMA.FTZ R69, R132, R69, -R65 ;  /* 0x0000004584457223 */ /* 0x000fe40000010841 */
[----:B------:R-:W-:Y:S01]  /*4360*/  FMUL.FTZ R65, R149, R53 ;  /* 0x0000003595417220 */ /* 0x000fe20000410000 */
[----:B------:R-:W0:Y:S01]  /*4370*/  MUFU.EX2 R72, R72 ;  /* 0x0000004800487308 */ /* 0x000e220000000800 */
[----:B--2---:R-:W-:Y:S01]  /*4380*/  FMUL.FTZ R122, R66, R79 ;  /* 0x0000004f427a7220 */ /* 0x004fe20000410000 */
[----:B------:R-:W-:Y:S01]  /*4390*/  @!P0 IADD3 R80, R80, -0x2, RZ ;  /* 0xfffffffe50508810 */ /* 0x000fe20007ffe0ff */
[----:B------:R-:W-:-:S02]  /*43a0*/  FMUL.FTZ R121, R66, R121 ;  /* 0x0000007942797220 */ /* 0x000fc40000410000 */
[C---:B------:R-:W-:Y:S02]  /*43b0*/  FMUL.FTZ R66, R129.reuse, R71 ;  /* 0x0000004781427220 */ /* 0x040fe40000410000 */
[-C--:B------:R-:W-:Y:S01]  /*43c0*/  FMUL.FTZ R68, R129, R69.reuse ;  /* 0x0000004581447220 */ /* 0x080fe20000410000 */
[----:B------:R1:W-:Y:S01]  /*43d0*/  MUFU.COS R141, R74 ;  /* 0x0000004a008d7308 */ /* 0x0003e20000000000 */
[C---:B------:R-:W-:Y:S02]  /*43e0*/  FFMA.FTZ R66, R130.reuse, R69, -R66 ;  /* 0x0000004582427223 */ /* 0x040fe40000010842 */
[----:B------:R-:W-:Y:S02]  /*43f0*/  FFMA.FTZ R68, R130, R71, R68 ;  /* 0x0000004782447223 */ /* 0x000fe40000010044 */
[----:B------:R-:W-:-:S03]  /*4400*/  @!P0 IMAD R136, R80, R119, UR7 ;  /* 0x0000000750888e24 */ /* 0x000fc6000f8e0277 */
[----:B------:R-:W-:Y:S01]  /*4410*/  MUFU.SIN R138, R76 ;  /* 0x0000004c008a7308 */ /* 0x000fe20000000400 */
[----:B-1----:R-:W-:Y:S02]  /*4420*/  FMUL.FTZ R74, R149, R104 ;  /* 0x00000068954a7220 */ /* 0x002fe40000410000 */
[C---:B0-----:R-:W-:Y:S02]  /*4430*/  FMUL.FTZ R127, R72.reuse, R127 ;  /* 0x0000007f487f7220 */ /* 0x041fe40000410000 */
[----:B------:R-:W-:Y:S02]  /*4440*/  FMUL.FTZ R128, R72, R73 ;  /* 0x0000004948807220 */ /* 0x000fe40000410000 */
[----:B------:R-:W-:Y:S01]  /*4450*/  FMUL.FTZ R69, R127, R66 ;  /* 0x000000427f457220 */ /* 0x000fe20000410000 */
[----:B------:R0:W-:Y:S01]  /*4460*/  MUFU.COS R139, R76 ;  /* 0x0000004c008b7308 */ /* 0x0001e20000000000 */
[----:B------:R-:W-:-:S04]  /*4470*/  @!P0 IMAD.WIDE R136, R136, R137, UR26 ;  /* 0x0000001a88888e25 */ /* 0x000fc8000f8e0289 */
[----:B------:R-:W-:-:S03]  /*4480*/  FFMA.FTZ R157, R128, R68, R69 ;  /* 0x00000044809d7223 */ /* 0x000fc60000010045 */
        /* <DEDUP_REMOVED lines=18> */
[C---:B------:R-:W-:Y:S02]  /*45b0*/  FMUL.FTZ R158, R125.reuse, R155 ;  /* 0x0000009b7d9e7220 */ /* 0x040fe40000410000 */
        /* <DEDUP_REMOVED lines=10> */
[----:B----4-:R-:W-:-:S03]  /*4660*/  CS2R R66, SRZ ;  /* 0x0000000000427805 */ /* 0x010fc6000001ff00 */
[----:B------:R-:W-:Y:S03]  /*4670*/  STS.128 [R135.X16+0x2500], R92 ;  /* 0x0025005c87007388 */ /* 0x000fe6000000cc00 */
[----:B------:R-:W-:Y:S01]  /*4680*/  MUFU.COS R156, R160 ;  /* 0x000000a0009c7308 */ /* 0x000fe20000000000 */
[----:B------:R2:W-:Y:S01]  /*4690*/  STS.128 [R135.X16+0x2700], R96 ;  /* 0x0027006087007388 */ /* 0x0005e2000000cc00 */
[----:B------:R-:W-:-:S06]  /*46a0*/  NOP ;  /* 0x0000000000007918 */ /* 0x000fcc0000000000 */
[----:B------:R-:W-:Y:S01]  /*46b0*/  LDS.128 R84, [R148.X16+0x2100] ;  /* 0x0021000094547984 */ /* 0x000fe2000000cc00 */
[----:B------:R-:W-:Y:S03]  /*46c0*/  MUFU.EX2 R153, R153 ;  /* 0x0000009900997308 */ /* 0x000fe60000000800 */
[----:B------:R-:W3:Y:S04]  /*46d0*/  LDS.128 R88, [R148.X16+0x2110] ;  /* 0x0021100094587984 */ /* 0x000ee8000000cc00 */
[----:B------:R-:W4:Y:S01]  /*46e0*/  LDS.128 R92, [R148.X16+0x2120] ;  /* 0x00212000945c7984 */ /* 0x000f22000000cc00 */
[C---:B--2---:R-:W-:Y:S02]  /*46f0*/  FMUL.FTZ R135, R149.reuse, R45 ;  /* 0x0000002d95877220 */ /* 0x044fe40000410000 */
[----:B------:R-:W-:Y:S01]  /*4700*/  FMUL.FTZ R149, R149, R40 ;  /* 0x0000002895957220 */ /* 0x000fe20000410000 */
[----:B------:R2:W3:Y:S01]  /*4710*/  LDS.128 R96, [R148.X16+0x2130] ;  /* 0x0021300094607984 */ /* 0x0004e2000000cc00 */
[----:B------:R-:W-:-:S02]  /*4720*/  FFMA.FTZ R158, R126, R157, R158 ;  /* 0x0000009d7e9e7223 */ /* 0x000fc4000001009e */
[----:B------:R-:W-:Y:S01]  /*4730*/  FFMA.FTZ R150, R126, R155, -R150 ;  /* 0x0000009b7e967223 */ /* 0x000fe20000010896 */
[----:B------:R1:W-:Y:S01]  /*4740*/  STS.64 [R159+0xda80], R116 ;  /* 0x00da80749f007388 */ /* 0x0003e20000000a00 */
[C---:B0-----:R-:W-:Y:S01]  /*4750*/  FMUL.FTZ R147, R151.reuse, R147 ;  /* 0x0000009397937220 */ /* 0x041fe20000410000 */
[----:B------:R-:W0:Y:S02]  /*4760*/  MUFU.EX2 R135, R135 ;  /* 0x0000008700877308 */ /* 0x000e240000000800 */
[----:B------:R-:W-:Y:S01]  /*4770*/  BAR.SYNC.DEFER_BLOCKING 0x0 ;  /* 0x0000000000007b1d */ /* 0x000fe20000010000 */
[----:B------:R-:W-:Y:S02]  /*4780*/  FMUL.FTZ R146, R151, R146 ;  /* 0x0000009297927220 */ /* 0x000fe40000410000 */
[----:B------:R-:W-:-:S03]  /*4790*/  FMUL.FTZ R151, R123, R158 ;  /* 0x0000009e7b977220 */ /* 0x000fc60000410000 */
[----:B------:R-:W-:Y:S01]  /*47a0*/  MUFU.EX2 R149, R149 ;  /* 0x0000009500957308 */ /* 0x000fe20000000800 */
[----:B------:R-:W-:-:S07]  /*47b0*/  FFMA.FTZ R151, R124, R150, -R151 ;  /* 0x000000967c977223 */ /* 0x000fce0000010897 */
[----:B--2---:R2:W3:Y:S01]  /*47c0*/  MUFU.SIN R148, R160 ;  /* 0x000000a000947308 */ /* 0x0044e20000000400 */
[----:B------:R4:W5:Y:S01]  /*47d0*/  @!P0 LDG.E.128 R64, [R136.64] ;  /* 0x0000001888408981 */ /* 0x000962000c1e1d00 */
[C---:B------:R-:W-:Y:S01]  /*47e0*/  FMUL.FTZ R145, R152.reuse, R145 ;  /* 0x0000009198917220 */ /* 0x040fe20000410000 */
[----:B-1----:R-:W-:Y:S01]  /*47f0*/  PRMT R155, RZ, 0x7610, R71 ;  /* 0x00007610ff9b7816 */ /* 0x002fe20000000047 */
[----:B------:R-:W-:Y:S01]  /*4800*/  FMUL.FTZ R144, R152, R144 ;  /* 0x0000009098907220 */ /* 0x000fe20000410000 */
[----:B--2---:R-:W-:Y:S01]  /*4810*/  PRMT R160, RZ, 0x7610, R74 ;  /* 0x00007610ffa07816 */ /* 0x004fe2000000004a */
[C---:B0-----:R-:W-:Y:S01]  /*4820*/  FMUL.FTZ R139, R135.reuse, R139 ;  /* 0x0000008b878b7220 */ /* 0x041fe20000410000 */
[----:B------:R-:W-:Y:S01]  /*4830*/  PRMT R163, RZ, 0x7610, R75 ;  /* 0x00007610ffa37816 */ /* 0x000fe2000000004b */
[----:B------:R-:W-:Y:S01]  /*4840*/  FMUL.FTZ R138, R135, R138 ;  /* 0x0000008a878a7220 */ /* 0x000fe20000410000 */
[----:B------:R-:W-:Y:S01]  /*4850*/  PRMT R164, RZ, 0x7610, R76 ;  /* 0x00007610ffa47816 */ /* 0x000fe2000000004c */
[----:B---3--:R-:W-:Y:S01]  /*4860*/  FMUL.FTZ R135, R149, R148 ;  /* 0x0000009495877220 */ /* 0x008fe20000410000 */
[----:B------:R-:W-:Y:S01]  /*4870*/  PRMT R148, RZ, 0x7610, R68 ;  /* 0x00007610ff947816 */ /* 0x000fe20000000044 */
[----:B----4-:R-:W-:Y:S01]  /*4880*/  FMUL.FTZ R137, R123, R150 ;  /* 0x000000967b897220 */ /* 0x010fe20000410000 */
[--C-:B------:R-:W-:Y:S01]  /*4890*/  PRMT R167, RZ, 0x7610, R77.reuse ;  /* 0x00007610ffa77816 */ /* 0x100fe2000000004d */
[C---:B------:R-:W-:Y:S01]  /*48a0*/  FMUL.FTZ R150, R121.reuse, R151 ;  /* 0x0000009779967220 */ /* 0x040fe20000410000 */
        /* <DEDUP_REMOVED lines=8> */
[--C-:B------:R-:W-:Y:S01]  /*4930*/  PRMT R171, RZ, 0x7610, R79.reuse ;  /* 0x00007610ffab7816 */ /* 0x100fe2000000004f */
[----:B------:R-:W-:Y:S01]  /*4940*/  FFMA.FTZ R151, R122, R151, -R136 ;  /* 0x000000977a977223 */ /* 0x000fe20000010888 */
[----:B------:R-:W-:Y:S01]  /*4950*/  PRMT R136, RZ, 0x5410, R68 ;  /* 0x00005410ff887816 */ /* 0x000fe20000000044 */
[C---:B------:R-:W-:Y:S01]  /*4960*/  FMUL.FTZ R152, R119.reuse, R150 ;  /* 0x0000009677987220 */ /* 0x040fe20000410000 */
[----:B------:R-:W-:Y:S01]  /*4970*/  PRMT R68, RZ, 0x5410, R60 ;  /* 0x00005410ff447816 */ /* 0x000fe2000000003c */
[----:B------:R-:W-:Y:S01]  /*4980*/  FMUL.FTZ R140, R154, R140 ;  /* 0x0000008c9a8c7220 */ /* 0x000fe20000410000 */
[----:B------:R-:W-:Y:S01]  /*4990*/  PRMT R169, RZ, 0x5410, R79 ;  /* 0x00005410ffa97816 */ /* 0x000fe2000000004f */
[----:B------:R-:W-:Y:S01]  /*49a0*/  FFMA.FTZ R154, R120, R151, -R152 ;  /* 0x00000097789a7223 */ /* 0x000fe20000010898 */
[----:B------:R-:W-:Y:S01]  /*49b0*/  PRMT R152, RZ, 0x7610, R70 ;  /* 0x00007610ff987816 */ /* 0x000fe20000000046 */
[----:B------:R-:W-:Y:S01]  /*49c0*/  FMUL.FTZ R203, R136, R107 ;  /* 0x0000006b88cb7220 */ /* 0x000fe20000410000 */
[--C-:B------:R-:W-:Y:S01]  /*49d0*/  PRMT R170, RZ, 0x5410, R80.reuse ;  /* 0x00005410ffaa7816 */ /* 0x100fe20000000050 */
[----:B------:R-:W-:Y:S01]  /*49e0*/  FMUL.FTZ R151, R119, R151 ;  /* 0x0000009777977220 */ /* 0x000fe20000410000 */
[----:B------:R-:W-:Y:S01]  /*49f0*/  PRMT R172, RZ, 0x7610, R80 ;  /* 0x00007610ffac7816 */ /* 0x000fe20000000050 */
[----:B------:R-:W-:Y:S01]  /*4a00*/  FMUL.FTZ R137, R149, R156 ;  /* 0x0000009c95897220 */ /* 0x000fe20000410000 */
[----:B------:R-:W-:Y:S01]  /*4a10*/  PRMT R149, RZ, 0x7610, R69 ;  /* 0x00007610ff957816 */ /* 0x000fe20000000045 */
[----:B------:R-:W-:Y:S01]  /*4a20*/  FMUL.FTZ R202, R148, R107 ;  /* 0x0000006b94ca7220 */ /* 0x000fe20000410000 */
[----:B------:R-:W-:Y:S01]  /*4a30*/  ISETP.NE.AND P0, PT, R111, 0x7f, PT ;  /* 0x0000007f6f00780c */ /* 0x000fe20003f05270 */
[----:B------:R-:W-:Y:S01]  /*4a40*/  FMUL.FTZ R203, R68, R203 ;  /* 0x000000cb44cb7220 */ /* 0x000fe20000410000 */
[----:B------:R-:W-:Y:S01]  /*4a50*/  PRMT R173, RZ, 0x5410, R81 ;  /* 0x00005410ffad7816 */ /* 0x000fe20000000051 */
[----:B------:R-:W-:Y:S01]  /*4a60*/  FFMA.FTZ R156, R120, R150, R151 ;  /* 0x00000096789c7223 */ /* 0x000fe20000010097 */
[----:B------:R-:W-:Y:S01]  /*4a70*/  PRMT R151, RZ, 0x5410, R69 ;  /* 0x00005410ff977816 */ /* 0x000fe20000000045 */
[----:B------:R-:W-:Y:S01]  /*4a80*/  FMUL.FTZ R202, R68, R202 ;  /* 0x000000ca44ca7220 */ /* 0x000fe20000410000 */
[----:B------:R-:W-:Y:S01]  /*4a90*/  PRMT R150, RZ, 0x7610, R60 ;  /* 0x00007610ff967816 */ /* 0x000fe2000000003c */
[-C--:B------:R-:W-:Y:S01]  /*4aa0*/  FMUL.FTZ R204, R149, R108.reuse ;  /* 0x0000006c95cc7220 */ /* 0x080fe20000410000 */
[----:B------:R-:W-:Y:S01]  /*4ab0*/  PRMT R175, RZ, 0x7610, R81 ;  /* 0x00007610ffaf7816 */ /* 0x000fe20000000051 */
[-C--:B------:R-:W-:Y:S01]  /*4ac0*/  FMUL.FTZ R69, R203, R133.reuse ;  /* 0x00000085cb457220 */ /* 0x080fe20000410000 */
[--C-:B------:R-:W-:Y:S01]  /*4ad0*/  PRMT R193, RZ, 0x5410, R88.reuse ;  /* 0x00005410ffc17816 */ /* 0x100fe20000000058 */
[----:B------:R-:W-:Y:S01]  /*4ae0*/  FMUL.FTZ R205, R151, R108 ;  /* 0x0000006c97cd7220 */ /* 0x000fe20000410000 */
[----:B------:R-:W-:Y:S01]  /*4af0*/  PRMT R81, RZ, 0x7610, R88 ;  /* 0x00007610ff517816 */ /* 0x000fe20000000058 */
[----:B------:R-:W-:Y:S01]  /*4b00*/  FMUL.FTZ R204, R150, R204 ;  /* 0x000000cc96cc7220 */ /* 0x000fe20000410000 */
[--C-:B------:R-:W-:Y:S01]  /*4b10*/  PRMT R78, RZ, 0x5410, R89.reuse ;  /* 0x00005410ff4e7816 */ /* 0x100fe20000000059 */
[C---:B------:R-:W-:Y:S01]  /*4b20*/  FMUL.FTZ R68, R202.reuse, R133 ;  /* 0x00000085ca447220 */ /* 0x040fe20000410000 */
[----:B------:R-:W-:Y:S01]  /*4b30*/  PRMT R190, RZ, 0x7610, R89 ;  /* 0x00007610ffbe7816 */ /* 0x000fe20000000059 */
[-C--:B------:R-:W-:Y:S01]  /*4b40*/  FFMA.FTZ R69, R202, R134.reuse, R69 ;  /* 0x00000086ca457223 */ /* 0x080fe20000010045 */
[----:B------:R0:W1:Y:S01]  /*4b50*/  @P0 LDS.64 R88, [R111.X8+0xea88] ;  /* 0x00ea88006f580984 */ /* 0x0000620000008a00 */
        /* <DEDUP_REMOVED lines=14> */
[-C--:B------:R-:W-:Y:S01]  /*4c40*/  FMUL.FTZ R209, R150, R105.reuse ;  /* 0x0000006996d17220 */ /* 0x080fe20000410000 */
[--C-:B------:R-:W-:Y:S01]  /*4c50*/  PRMT R201, RZ, 0x5410, R84.reuse ;  /* 0x00005410ffc97816 */ /* 0x100fe20000000054 */
[-C--:B------:R-:W-:Y:S01]  /*4c60*/  FFMA.FTZ R70, R132, R68.reuse, -R157 ;  /* 0x0000004484467223 */ /* 0x080fe2000001089d */
[----:B------:R-:W-:Y:S01]  /*4c70*/  PRMT R77, RZ, 0x7610, R84 ;  /* 0x00007610ff4d7816 */ /* 0x000fe20000000054 */
[----:B------:R-:W-:Y:S01]  /*4c80*/  FMUL.FTZ R208, R152, R105 ;  /* 0x0000006998d07220 */ /* 0x000fe20000410000 */
[----:B------:R-:W-:Y:S01]  /*4c90*/  BSSY B0, `(.L_x_3774) ;  /* 0x00000df000007945 */ /* 0x000fe20003800000 */
        /* <DEDUP_REMOVED lines=16> */
[----:B------:R-:W-:Y:S01]  /*4da0*/  FMUL.FTZ R206, R155, R106 ;  /* 0x0000006a9bce7220 */ /* 0x000fe20000410000 */
[----:B------:R-:W-:Y:S01]  /*4db0*/  PRMT R82, RZ, 0x5410, R93 ;  /* 0x00005410ff527816 */ /* 0x000fe2000000005d */
[-C--:B------:R-:W-:Y:S01]  /*4dc0*/  FFMA.FTZ R157, R118, R154.reuse, -R71 ;  /* 0x0000009a769d7223 */ /* 0x080fe20000010847 */
[----:B------:R-:W-:Y:S01]  /*4dd0*/  PRMT R182, RZ, 0x7610, R93 ;  /* 0x00007610ffb67816 */ /* 0x000fe2000000005d */
[----:B------:R-:W-:Y:S01]  /*4de0*/  FMUL.FTZ R159, R115, R154 ;  /* 0x0000009a739f7220 */ /* 0x000fe20000410000 */
[----:B------:R-:W-:Y:S01]  /*4df0*/  PRMT R95, RZ, 0x5410, R96 ;  /* 0x00005410ff5f7816 */ /* 0x000fe20000000060 */
[-C--:B------:R-:W-:Y:S01]  /*4e00*/  FFMA.FTZ R71, R130, R69.reuse, R68 ;  /* 0x0000004582477223 */ /* 0x080fe20000010044 */
[----:B------:R-:W-:Y:S01]  /*4e10*/  PRMT R235, RZ, 0x7610, R96 ;  /* 0x00007610ffeb7816 */ /* 0x000fe20000000060 */
[----:B------:R-:W-:Y:S01]  /*4e20*/  FMUL.FTZ R207, R153, R106 ;  /* 0x0000006a99cf7220 */ /* 0x000fe20000410000 */
[--C-:B------:R-:W-:Y:S01]  /*4e30*/  PRMT R197, RZ, 0x5410, R86.reuse ;  /* 0x00005410ffc57816 */ /* 0x100fe20000000056 */
[----:B------:R-:W-:Y:S01]  /*4e40*/  FMUL.FTZ R69, R129, R69 ;  /* 0x0000004581457220 */ /* 0x000fe20000410000 */
[----:B------:R-:W-:Y:S01]  /*4e50*/  PRMT R79, RZ, 0x7610, R86 ;  /* 0x00007610ff4f7816 */ /* 0x000fe20000000056 */
[----:B------:R-:W-:Y:S01]  /*4e60*/  FMUL.FTZ R206, R158, R206 ;  /* 0x000000ce9ece7220 */ /* 0x000fe20000410000 */
[----:B------:R-:W-:Y:S01]  /*4e70*/  PRMT R185, RZ, 0x5410, R92 ;  /* 0x00005410ffb97816 */ /* 0x000fe2000000005c */
[----:B------:R-:W-:Y:S01]  /*4e80*/  FFMA.FTZ R159, R118, R156, R159 ;  /* 0x0000009c769f7223 */ /* 0x000fe2000001009f */
[----:B------:R-:W-:Y:S01]  /*4e90*/  PRMT R156, RZ, 0x7610, R72 ;  /* 0x00007610ff9c7816 */ /* 0x000fe20000000048 */
[----:B------:R-:W-:Y:S01]  /*4ea0*/  FMUL.FTZ R207, R158, R207 ;  /* 0x000000cf9ecf7220 */ /* 0x000fe20000410000 */
[----:B------:R-:W-:Y:S01]  /*4eb0*/  PRMT R158, RZ, 0x5410, R74 ;  /* 0x00005410ff9e7816 */ /* 0x000fe2000000004a */
[----:B------:R-:W-:Y:S01]  /*4ec0*/  FFMA.FTZ R70, R130, R70, -R69 ;  /* 0x0000004682467223 */ /* 0x000fe20000010845 */
[----:B------:R-:W-:Y:S01]  /*4ed0*/  PRMT R181, RZ, 0x5410, R94 ;  /* 0x00005410ffb57816 */ /* 0x000fe2000000005e */
[----:B------:R-:W-:Y:S01]  /*4ee0*/  FADD.FTZ R71, R206, R71 ;  /* 0x00000047ce477221 */ /* 0x000fe20000010000 */
[----:B------:R-:W-:Y:S01]  /*4ef0*/  PRMT R96, RZ, 0x5410, R97 ;  /* 0x00005410ff607816 */ /* 0x000fe20000000061 */
[C---:B------:R-:W-:Y:S01]  /*4f00*/  FMUL.FTZ R154, R146.reuse, R157 ;  /* 0x0000009d929a7220 */ /* 0x040fe20000410000 */
[--C-:B------:R-:W-:Y:S01]  /*4f10*/  PRMT R93, RZ, 0x5410, R98.reuse ;  /* 0x00005410ff5d7816 */ /* 0x100fe20000000062 */
[----:B------:R-:W-:Y:S01]  /*4f20*/  FMUL.FTZ R68, R146, R159 ;  /* 0x0000009f92447220 */ /* 0x000fe20000410000 */
[----:B------:R-:W-:Y:S01]  /*4f30*/  PRMT R91, RZ, 0x7610, R98 ;  /* 0x00007610ff5b7816 */ /* 0x000fe20000000062 */
[----:B------:R-:W-:Y:S01]  /*4f40*/  FADD.FTZ R70, R207, R70 ;  /* 0x00000046cf467221 */ /* 0x000fe20000010000 */
[----:B------:R-:W-:Y:S01]  /*4f50*/  LEA.HI R90, R111, R111, RZ, 0x1e ;  /* 0x0000006f6f5a7211 */ /* 0x000fe200078ff0ff */
[----:B------:R-:W-:-:S02]  /*4f60*/  FMUL.FTZ R69, R127, R71 ;  /* 0x000000477f457220 */ /* 0x000fc40000410000 */
[C---:B------:R-:W-:Y:S01]  /*4f70*/  FFMA.FTZ R162, R147.reuse, R159, R154 ;  /* 0x0000009f93a27223 */ /* 0x040fe2000001009a */
[----:B------:R-:W-:Y:S01]  /*4f80*/  PRMT R154, RZ, 0x5410, R72 ;  /* 0x00005410ff9a7816 */ /* 0x000fe20000000048 */
[----:B------:R-:W-:Y:S01]  /*4f90*/  FFMA.FTZ R161, R147, R157, -R68 ;  /* 0x0000009d93a17223 */ /* 0x000fe20000010844 */
[----:B------:R-:W-:Y:S01]  /*4fa0*/  PRMT R159, RZ, 0x7610, R73 ;  /* 0x00007610ff9f7816 */ /* 0x000fe20000000049 */
[-C--:B------:R-:W-:Y:S01]  /*4fb0*/  FFMA.FTZ R68, R128, R70.reuse, -R69 ;  /* 0x0000004680447223 */ /* 0x080fe20000010845 */
[--C-:B------:R-:W-:Y:S01]  /*4fc0*/  PRMT R69, RZ, 0x5410, R62.reuse ;  /* 0x00005410ff457816 */ /* 0x100fe2000000003e */
[-C--:B------:R-:W-:Y:S01]  /*4fd0*/  FMUL.FTZ R211, R154, R103.reuse ;  /* 0x000000679ad37220 */ /* 0x080fe20000410000 */
[----:B------:R-:W-:Y:S01]  /*4fe0*/  PRMT R72, RZ, 0x7610, R62 ;  /* 0x00007610ff487816 */ /* 0x000fe2000000003e */
[----:B------:R-:W-:Y:S01]  /*4ff0*/  FMUL.FTZ R70, R127, R70 ;  /* 0x000000467f467220 */ /* 0x000fe20000410000 */
[----:B------:R-:W-:Y:S01]  /*5000*/  PRMT R157, RZ, 0x5410, R73 ;  /* 0x00005410ff9d7816 */ /* 0x000fe20000000049 */
[----:B------:R-:W-:Y:S01]  /*5010*/  FMUL.FTZ R210, R156, R103 ;  /* 0x000000679cd27220 */ /* 0x000fe20000410000 */
[----:B------:R-:W-:Y:S01]  /*5020*/  PRMT R73, RZ, 0x5410, R63 ;  /* 0x00005410ff497816 */ /* 0x000fe2000000003f */
[----:B------:R-:W-:-:S02]  /*5030*/  FMUL.FTZ R211, R69, R211 ;  /* 0x000000d345d37220 */ /* 0x000fc40000410000 */
[----:B------:R-:W-:Y:S02]  /*5040*/  FFMA.FTZ R71, R128, R71, R70 ;  /* 0x0000004780477223 */ /* 0x000fe40000010046 */
[----:B------:R-:W-:Y:S02]  /*5050*/  FMUL.FTZ R210, R69, R210 ;  /* 0x000000d245d27220 */ /* 0x000fe40000410000 */
[----:B------:R-:W-:Y:S02]  /*5060*/  FADD.FTZ R68, R211, R68 ;  /* 0x00000044d3447221 */ /* 0x000fe40000010000 */
[----:B------:R-:W-:Y:S02]  /*5070*/  FADD.FTZ R71, R210, R71 ;  /* 0x00000047d2477221 */ /* 0x000fe40000010000 */
[----:B------:R-:W-:Y:S02]  /*5080*/  FMUL.FTZ R212, R159, R104 ;  /* 0x000000689fd47220 */ /* 0x000fe40000410000 */
[----:B------:R-:W-:-:S02]  /*5090*/  FMUL.FTZ R70, R125, R68 ;  /* 0x000000447d467220 */ /* 0x000fc40000410000 */
[-C--:B------:R-:W-:Y:S02]  /*50a0*/  FMUL.FTZ R69, R125, R71.reuse ;  /* 0x000000477d457220 */ /* 0x080fe40000410000 */
[----:B------:R-:W-:Y:S02]  /*50b0*/  FMUL.FTZ R213, R157, R104 ;  /* 0x000000689dd57220 */ /* 0x000fe40000410000 */
[----:B------:R-:W-:Y:S02]  /*50c0*/  FMUL.FTZ R212, R72, R212 ;  /* 0x000000d448d47220 */ /* 0x000fe40000410000 */
[----:B------:R-:W-:Y:S02]  /*50d0*/  FFMA.FTZ R71, R126, R71, R70 ;  /* 0x000000477e477223 */ /* 0x000fe40000010046 */
[----:B------:R-:W-:Y:S02]  /*50e0*/  FMUL.FTZ R213, R72, R213 ;  /* 0x000000d548d57220 */ /* 0x000fe40000410000 */
[----:B------:R-:W-:-:S02]  /*50f0*/  FFMA.FTZ R68, R126, R68, -R69 ;  /* 0x000000447e447223 */ /* 0x000fc40000010845 */
[----:B------:R-:W-:Y:S02]  /*5100*/  FADD.FTZ R71, R212, R71 ;  /* 0x00000047d4477221 */ /* 0x000fe40000010000 */
[----:B------:R-:W-:Y:S02]  /*5110*/  FADD.FTZ R68, R213, R68 ;  /* 0x00000044d5447221 */ /* 0x000fe40000010000 */
[----:B------:R-:W-:Y:S02]  /*5120*/  FMUL.FTZ R69, R123, R71 ;  /* 0x000000477b457220 */ /* 0x000fe40000410000 */
[-C--:B------:R-:W-:Y:S02]  /*5130*/  FMUL.FTZ R217, R158, R101.reuse ;  /* 0x000000659ed97220 */ /* 0x080fe40000410000 */
[----:B------:R-:W-:Y:S02]  /*5140*/  FFMA.FTZ R70, R124, R68, -R69 ;  /* 0x000000447c467223 */ /* 0x000fe40000010845 */
[----:B------:R-:W-:-:S02]  /*5150*/  FMUL.FTZ R216, R160, R101 ;  /* 0x00000065a0d87220 */ /* 0x000fc40000410000 */
[----:B------:R-:W-:Y:S02]  /*5160*/  FMUL.FTZ R217, R73, R217 ;  /* 0x000000d949d97220 */ /* 0x000fe40000410000 */
[----:B------:R-:W-:Y:S02]  /*5170*/  FMUL.FTZ R68, R123, R68 ;  /* 0x000000447b447220 */ /* 0x000fe40000410000 */
[----:B------:R-:W-:Y:S02]  /*5180*/  FMUL.FTZ R72, R144, R162 ;  /* 0x000000a290487220 */ /* 0x000fe40000410000 */
[----:B------:R-:W-:Y:S02]  /*5190*/  FMUL.FTZ R216, R73, R216 ;  /* 0x000000d849d87220 */ /* 0x000fe40000410000 */
[----:B------:R-:W-:Y:S02]  /*51a0*/  FFMA.FTZ R71, R124, R71, R68 ;  /* 0x000000477c477223 */ /* 0x000fe40000010044 */
[----:B------:R-:W-:-:S02]  /*51b0*/  FADD.FTZ R70, R217, R70 ;  /* 0x00000046d9467221 */ /* 0x000fc40000010000 */
[-C--:B------:R-:W-:Y:S02]  /*51c0*/  FFMA.FTZ R72, R145, R161.reuse, -R72 ;  /* 0x000000a191487223 */ /* 0x080fe40000010848 */
[----:B------:R-:W-:Y:S02]  /*51d0*/  FMUL.FTZ R161, R144, R161 ;  /* 0x000000a190a17220 */ /* 0x000fe40000410000 */
[----:B------:R-:W-:Y:S02]  /*51e0*/  FADD.FTZ R71, R216, R71 ;  /* 0x00000047d8477221 */ /* 0x000fe40000010000 */
[----:B------:R-:W-:Y:S02]  /*51f0*/  FMUL.FTZ R68, R121, R70 ;  /* 0x0000004679447220 */ /* 0x000fe40000410000 */
[----:B------:R-:W-:Y:S01]  /*5200*/  FFMA.FTZ R73, R145, R162, R161 ;  /* 0x000000a291497223 */ /* 0x000fe200000100a1 */
[----:B------:R-:W-:Y:S01]  /*5210*/  PRMT R161, RZ, 0x5410, R75 ;  /* 0x00005410ffa17816 */ /* 0x000fe2000000004b */
[-C--:B------:R-:W-:Y:S01]  /*5220*/  FFMA.FTZ R69, R122, R71.reuse, R68 ;  /* 0x000000477a457223 */ /* 0x080fe20000010044 */
[----:B------:R-:W-:Y:S01]  /*5230*/  PRMT R68, RZ, 0x7610, R63 ;  /* 0x00007610ff447816 */ /* 0x000fe2000000003f */
[-C--:B------:R-:W-:Y:S01]  /*5240*/  FMUL.FTZ R220, R163, R102.reuse ;  /* 0x00000066a3dc7220 */ /* 0x080fe20000410000 */
[----:B------:R-:W-:Y:S01]  /*5250*/  PRMT R162, RZ, 0x5410, R76 ;  /* 0x00005410ffa27816 */ /* 0x000fe2000000004c */
[----:B------:R-:W-:Y:S01]  /*5260*/  FMUL.FTZ R221, R161, R102 ;  /* 0x00000066a1dd7220 */ /* 0x000fe20000410000 */
[----:B------:R-:W-:Y:S01]  /*5270*/  PRMT R75, RZ, 0x5410, R56 ;  /* 0x00005410ff4b7816 */ /* 0x000fe20000000038 */
[----:B------:R-:W-:Y:S01]  /*5280*/  FMUL.FTZ R71, R121, R71 ;  /* 0x0000004779477220 */ /* 0x000fe20000410000 */
[----:B------:R-:W-:Y:S01]  /*5290*/  PRMT R76, RZ, 0x5410, R87 ;  /* 0x00005410ff4c7816 */ /* 0x000fe20000000057 */
[C---:B------:R-:W-:Y:S01]  /*52a0*/  FMUL.FTZ R220, R68.reuse, R220 ;  /* 0x000000dc44dc7220 */ /* 0x040fe20000410000 */
[----:B------:R-:W-:Y:S01]  /*52b0*/  PRMT R87, RZ, 0x7610, R94 ;  /* 0x00007610ff577816 */ /* 0x000fe2000000005e */
        /* <DEDUP_REMOVED lines=8> */
[----:B------:R-:W-:Y:S02]  /*5340*/  FMUL.FTZ R70, R119, R70 ;  /* 0x0000004677467220 */ /* 0x000fe40000410000 */
[C---:B------:R-:W-:Y:S02]  /*5350*/  FMUL.FTZ R223, R75.reuse, R223 ;  /* 0x000000df4bdf7220 */ /* 0x040fe40000410000 */
[----:B------:R-:W-:Y:S02]  /*5360*/  FFMA.FTZ R69, R120, R69, R70 ;  /* 0x0000004578457223 */ /* 0x000fe40000010046 */
[----:B------:R-:W-:Y:S01]  /*5370*/  FMUL.FTZ R222, R75, R222 ;  /* 0x000000de4bde7220 */ /* 0x000fe20000410000 */
[----:B------:R-:W-:Y:S01]  /*5380*/  PRMT R75, RZ, 0x7610, R57 ;  /* 0x00007610ff4b7816 */ /* 0x000fe20000000039 */
[----:B------:R-:W-:-:S02]  /*5390*/  FADD.FTZ R68, R223, R68 ;  /* 0x00000044df447221 */ /* 0x000fc40000010000 */
[----:B------:R-:W-:Y:S02]  /*53a0*/  FADD.FTZ R69, R222, R69 ;  /* 0x00000045de457221 */ /* 0x000fe40000010000 */
[----:B------:R-:W-:Y:S02]  /*53b0*/  FMUL.FTZ R70, R115, R68 ;  /* 0x0000004473467220 */ /* 0x000fe40000410000 */
[-C--:B------:R-:W-:Y:S02]  /*53c0*/  FMUL.FTZ R226, R167, R100.reuse ;  /* 0x00000064a7e27220 */ /* 0x080fe40000410000 */
[-C--:B------:R-:W-:Y:S01]  /*53d0*/  FFMA.FTZ R71, R118, R69.reuse, R70 ;  /* 0x0000004576477223 */ /* 0x080fe20000010046 */
        /* <DEDUP_REMOVED lines=12> */
[-C--:B------:R-:W-:Y:S02]  /*54a0*/  FMUL.FTZ R231, R166, R53.reuse ;  /* 0x00000035a6e77220 */ /* 0x080fe40000410000 */
[-C--:B------:R-:W-:Y:S02]  /*54b0*/  FFMA.FTZ R74, R143, R72.reuse, -R74 ;  /* 0x000000488f4a7223 */ /* 0x080fe4000001084a */
[----:B------:R-:W-:Y:S02]  /*54c0*/  FMUL.FTZ R72, R142, R72 ;  /* 0x000000488e487220 */ /* 0x000fe40000410000 */
[----:B------:R-:W-:-:S02]  /*54d0*/  FMUL.FTZ R230, R168, R53 ;  /* 0x00000035a8e67220 */ /* 0x000fc40000410000 */
[----:B------:R-:W-:Y:S02]  /*54e0*/  FMUL.FTZ R68, R146, R68 ;  /* 0x0000004492447220 */ /* 0x000fe40000410000 */
[----:B------:R-:W-:Y:S02]  /*54f0*/  FMUL.FTZ R231, R69, R231 ;  /* 0x000000e745e77220 */ /* 0x000fe40000410000 */
[----:B------:R-:W-:Y:S02]  /*5500*/  FFMA.FTZ R72, R143, R73, R72 ;  /* 0x000000498f487223 */ /* 0x000fe40000010048 */
[----:B------:R-:W-:Y:S02]  /*5510*/  FMUL.FTZ R230, R69, R230 ;  /* 0x000000e645e67220 */ /* 0x000fe40000410000 */
[----:B------:R-:W-:Y:S02]  /*5520*/  FFMA.FTZ R71, R147, R71, R68 ;  /* 0x0000004793477223 */ /* 0x000fe40000010044 */
[----:B------:R-:W-:-:S02]  /*5530*/  FADD.FTZ R70, R231, R70 ;  /* 0x00000046e7467221 */ /* 0x000fc40000010000 */
[----:B------:R-:W-:Y:S02]  /*5540*/  FMUL.FTZ R69, R140, R72 ;  /* 0x000000488c457220 */ /* 0x000fe40000410000 */
[----:B------:R-:W-:Y:S02]  /*5550*/  FADD.FTZ R71, R230, R71 ;  /* 0x00000047e6477221 */ /* 0x000fe40000010000 */
[----:B------:R-:W-:Y:S02]  /*5560*/  FMUL.FTZ R68, R144, R70 ;  /* 0x0000004690447220 */ /* 0x000fe40000410000 */
[----:B------:R-:W-:Y:S02]  /*5570*/  FMUL.FTZ R228, R171, R54 ;  /* 0x00000036abe47220 */ /* 0x000fe40000410000 */
[----:B------:R-:W-:Y:S02]  /*5580*/  FFMA.FTZ R73, R141, R74, -R69 ;  /* 0x0000004a8d497223 */ /* 0x000fe40000010845 */
[----:B------:R-:W-:-:S02]  /*5590*/  FFMA.FTZ R69, R145, R71, R68 ;  /* 0x0000004791457223 */ /* 0x000fc40000010044 */
[----:B------:R-:W-:Y:S02]  /*55a0*/  FMUL.FTZ R71, R144, R71 ;  /* 0x0000004790477220 */ /* 0x000fe40000410000 */
[----:B------:R-:W-:Y:S02]  /*55b0*/  FMUL.FTZ R229, R169, R54 ;  /* 0x00000036a9e57220 */ /* 0x000fe40000410000 */
[----:B------:R-:W-:Y:S02]  /*55c0*/  FMUL.FTZ R228, R75, R228 ;  /* 0x000000e44be47220 */ /* 0x000fe40000410000 */
[----:B------:R-:W-:Y:S02]  /*55d0*/  FMUL.FTZ R74, R140, R74 ;  /* 0x0000004a8c4a7220 */ /* 0x000fe40000410000 */
[----:B------:R-:W-:Y:S02]  /*55e0*/  FFMA.FTZ R70, R145, R70, -R71 ;  /* 0x0000004691467223 */ /* 0x000fe40000010847 */
[----:B------:R-:W-:-:S02]  /*55f0*/  FMUL.FTZ R229, R75, R229 ;  /* 0x000000e54be57220 */ /* 0x000fc40000410000 */
[----:B------:R-:W-:Y:S02]  /*5600*/  FADD.FTZ R71, R228, R69 ;  /* 0x00000045e4477221 */ /* 0x000fe40000010000 */
[----:B------:R-:W-:Y:S02]  /*5610*/  FFMA.FTZ R74, R141, R72, R74 ;  /* 0x000000488d4a7223 */ /* 0x000fe4000001004a */
[----:B------:R-:W-:Y:S02]  /*5620*/  FMUL.FTZ R75, R138, R73 ;  /* 0x000000498a4b7220 */ /* 0x000fe40000410000 */
[----:B------:R-:W-:Y:S02]  /*5630*/  FADD.FTZ R69, R229, R70 ;  /* 0x00000046e5457221 */ /* 0x000fe40000010000 */
[----:B------:R-:W-:Y:S02]  /*5640*/  FMUL.FTZ R72, R142, R71 ;  /* 0x000000478e487220 */ /* 0x000fe40000410000 */
[----:B------:R-:W-:-:S02]  /*5650*/  FMUL.FTZ R68, R138, R74 ;  /* 0x0000004a8a447220 */ /* 0x000fc40000410000 */
[----:B------:R-:W-:Y:S01]  /*5660*/  FFMA.FTZ R70, R139, R74, R75 ;  /* 0x0000004a8b467223 */ /* 0x000fe2000001004b */
[----:B------:R-:W-:Y:S01]  /*5670*/  PRMT R75, RZ, 0x5410, R99 ;  /* 0x00005410ff4b7816 */ /* 0x000fe20000000063 */
[CC--:B------:R-:W-:Y:S02]  /*5680*/  FFMA.FTZ R72, R143.reuse, R69.reuse, -R72 ;  /* 0x000000458f487223 */ /* 0x0c0fe40000010848 */
[----:B------:R-:W-:Y:S01]  /*5690*/  FMUL.FTZ R74, R142, R69 ;  /* 0x000000458e4a7220 */ /* 0x000fe20000410000 */
[----:B------:R-:W-:Y:S01]  /*56a0*/  PRMT R69, RZ, 0x5410, R58 ;  /* 0x00005410ff457816 */ /* 0x000fe2000000003a */
[-C--:B------:R-:W-:Y:S02]  /*56b0*/  FMUL.FTZ R233, R170, R51.reuse ;  /* 0x00000033aae97220 */ /* 0x080fe40000410000 */
[----:B------:R-:W-:Y:S02]  /*56c0*/  FMUL.FTZ R232, R172, R51 ;  /* 0x00000033ace87220 */ /* 0x000fe40000410000 */
[----:B------:R-:W-:-:S02]  /*56d0*/  FFMA.FTZ R71, R143, R71, R74 ;  /* 0x000000478f477223 */ /* 0x000fc4000001004a */
[C---:B------:R-:W-:Y:S02]  /*56e0*/  FMUL.FTZ R233, R69.reuse, R233 ;  /* 0x000000e945e97220 */ /* 0x040fe40000410000 */
[----:B------:R-:W-:Y:S02]  /*56f0*/  FMUL.FTZ R232, R69, R232 ;  /* 0x000000e845e87220 */ /* 0x000fe40000410000 */
[----:B------:R-:W-:Y:S02]  /*5700*/  FADD.FTZ R72, R233, R72 ;  /* 0x00000048e9487221 */ /* 0x000fe40000010000 */
[----:B------:R-:W-:Y:S02]  /*5710*/  FADD.FTZ R71, R232, R71 ;  /* 0x00000047e8477221 */ /* 0x000fe40000010000 */
[----:B------:R-:W-:Y:S01]  /*5720*/  FFMA.FTZ R68, R139, R73, -R68 ;  /* 0x000000498b447223 */ /* 0x000fe20000010844 */
[----:B------:R-:W-:Y:S01]  /*5730*/  PRMT R73, RZ, 0x7610, R58 ;  /* 0x00007610ff497816 */ /* 0x000fe2000000003a */
[----:B------:R-:W-:-:S02]  /*5740*/  FMUL.FTZ R225, R173, R52 ;  /* 0x00000034ade17220 */ /* 0x000fc40000410000 */
[----:B------:R-:W-:Y:S02]  /*5750*/  FMUL.FTZ R224, R175, R52 ;  /* 0x00000034afe07220 */ /* 0x000fe40000410000 */
[C---:B------:R-:W-:Y:S02]  /*5760*/  FMUL.FTZ R69, R140.reuse, R71 ;  /* 0x000000478c457220 */ /* 0x040fe40000410000 */
[----:B------:R-:W-:Y:S02]  /*5770*/  FMUL.FTZ R74, R140, R72 ;  /* 0x000000488c4a7220 */ /* 0x000fe40000410000 */
[C---:B------:R-:W-:Y:S02]  /*5780*/  FMUL.FTZ R225, R73.reuse, R225 ;  /* 0x000000e149e17220 */ /* 0x040fe40000410000 */
[----:B------:R-:W-:Y:S01]  /*5790*/  FMUL.FTZ R224, R73, R224 ;  /* 0x000000e049e07220 */ /* 0x000fe20000410000 */
[----:B------:R-:W-:Y:S01]  /*57a0*/  PRMT R73, RZ, 0x5410, R59 ;  /* 0x00005410ff497816 */ /* 0x000fe2000000003b */
[----:B------:R-:W-:-:S02]  /*57b0*/  FFMA.FTZ R72, R141, R72, -R69 ;  /* 0x000000488d487223 */ /* 0x000fc40000010845 */
[----:B------:R-:W-:Y:S02]  /*57c0*/  FFMA.FTZ R71, R141, R71, R74 ;  /* 0x000000478d477223 */ /* 0x000fe4000001004a */
[----:B------:R-:W-:Y:S02]  /*57d0*/  FADD.FTZ R72, R225, R72 ;  /* 0x00000048e1487221 */ /* 0x000fe40000010000 */
[----:B------:R-:W-:Y:S02]  /*57e0*/  FADD.FTZ R71, R224, R71 ;  /* 0x00000047e0477221 */ /* 0x000fe40000010000 */
[-C--:B------:R-:W-:Y:S02]  /*57f0*/  FMUL.FTZ R215, R174, R45.reuse ;  /* 0x0000002daed77220 */ /* 0x080fe40000410000 */
        /* <DEDUP_REMOVED lines=12> */
[-C--:B------:R-:W-:Y:S02]  /*58c0*/  FMUL.FTZ R219, R177, R40.reuse ;  /* 0x00000028b1db7220 */ /* 0x080fe40000410000 */
[----:B------:R-:W-:Y:S02]  /*58d0*/  FMUL.FTZ R218, R179, R40 ;  /* 0x00000028b3da7220 */ /* 0x000fe40000410000 */
[C---:B------:R-:W-:Y:S01]  /*58e0*/  FFMA.FTZ R180, R137.reuse, R72, -R69 ;  /* 0x0000004889b47223 */ /* 0x040fe20000010845 */
[----:B------:R-:W-:Y:S01]  /*58f0*/  PRMT R72, RZ, 0x7610, R97 ;  /* 0x00007610ff487816 */ /* 0x000fe20000000061 */
[----:B------:R-:W-:Y:S01]  /*5900*/  FFMA.FTZ R183, R137, R74, R71 ;  /* 0x0000004a89b77223 */ /* 0x000fe20000010047 */
[----:B------:R-:W-:Y:S01]  /*5910*/  PRMT R74, RZ, 0x5410, R85 ;  /* 0x00005410ff4a7816 */ /* 0x000fe20000000055 */
[C---:B------:R-:W-:Y:S01]  /*5920*/  FMUL.FTZ R69, R135.reuse, R68 ;  /* 0x0000004487457220 */ /* 0x040fe20000410000 */
[----:B------:R-:W-:Y:S01]  /*5930*/  PRMT R85, RZ, 0x7610, R92 ;  /* 0x00007610ff557816 */ /* 0x000fe2000000005c */
[----:B------:R-:W-:-:S02]  /*5940*/  FMUL.FTZ R71, R135, R70 ;  /* 0x0000004687477220 */ /* 0x000fc40000410000 */
[C---:B------:R-:W-:Y:S02]  /*5950*/  FMUL.FTZ R219, R73.reuse, R219 ;  /* 0x000000db49db7220 */ /* 0x040fe40000410000 */
[----:B------:R-:W-:Y:S01]  /*5960*/  FMUL.FTZ R218, R73, R218 ;  /* 0x000000da49da7220 */ /* 0x000fe20000410000 */
[----:B------:R-:W-:Y:S01]  /*5970*/  PRMT R73, RZ, 0x7610, R99 ;  /* 0x00007610ff497816 */ /* 0x000fe20000000063 */
[C---:B------:R-:W-:Y:S02]  /*5980*/  FFMA.FTZ R69, R137.reuse, R70, R69 ;  /* 0x0000004689457223 */ /* 0x040fe40000010045 */
[----:B------:R-:W-:Y:S02]  /*5990*/  FFMA.FTZ R68, R137, R68, -R71 ;  /* 0x0000004489447223 */ /* 0x000fe40000010847 */
[----:B------:R-:W-:Y:S02]  /*59a0*/  FADD.FTZ R71, R218, R183 ;  /* 0x000000b7da477221 */ /* 0x000fe40000010000 */
[----:B------:R-:W-:Y:S01]  /*59b0*/  FADD.FTZ R70, R219, R180 ;  /* 0x000000b4db467221 */ /* 0x000fe20000010000 */
[----:B------:R-:W-:Y:S05]  /*59c0*/  @P0 BRA `(.L_x_3775) ;  /* 0x000000b000000947 */ /* 0x000fea0003800000 */
[----:B01----:R-:W-:Y:S01]  /*59d0*/  ULDC UR34, c[0x0][0x174] ;  /* 0x00005d0000227ab9 */ /* 0x003fe20000000800 */
[----:B------:R-:W-:Y:S01]  /*59e0*/  MOV R89, RZ ;  /* 0x000000ff00597202 */ /* 0x000fe20000000f00 */
        /* <DEDUP_REMOVED lines=8> */
[----:B------:R0:W1:Y:S02]  /*5a70*/  @P0 LDS.64 R88, [R86.X8+0xda80] ;  /* 0x00da800056580984 */ /* 0x0000640000008a00 */
.L_x_3775:
[----:B01----:R-:W-:Y:S05]  /*5a80*/  BSYNC B0 ;  /* 0x0000000000007941 */ /* 0x003fea0003800000 */
.L_x_3774:
        /* <DEDUP_REMOVED lines=74> */
.L_x_3882:
        /* <DEDUP_REMOVED lines=70> */
.L_x_3883:
        /* <DEDUP_REMOVED lines=19> */
[----:B-----5:R-:W-:Y:S05]  /*64c0*/  CALL.REL.NOINC `($__internal_91_$__cuda_sm70_shflsync_idx_p) ;  /* 0x00009bc000007944 */ /* 0x020fea0003c00000 */
.L_x_3780:
[----:B------:R-:W-:Y:S05]  /*64d0*/  BRA.CONV ~URZ, `(.L_x_3781) ;  /* 0x000000637f007947 */ /* 0x000fea000b800000 */
[----:B-1----:R-:W-:Y:S01]  /*64e0*/  HFMA2.MMA R69, -RZ, RZ, 0, 1.847743988037109375e-06 ;  /* 0x0000001fff457435 */ /* 0x002fe200000001ff */
[----:B0-----:R-:W-:Y:S02]  /*64f0*/  MOV R72, R77 ;  /* 0x0000004d00487202 */ /* 0x001fe40000000f00 */
[----:B------:R-:W-:Y:S02]  /*6500*/  MOV R71, 0x1f ;  /* 0x0000001f00477802 */ /* 0x000fe40000000f00 */
[----:B------:R-:W-:Y:S02]  /*6510*/  MOV R68, 0xffffffff ;  /* 0xffffffff00447802 */ /* 0x000fe40000000f00 */
[----:B------:R-:W-:-:S02]  /*6520*/  MOV R70, 0x6540 ;  /* 0x0000654000467802 */ /* 0x000fc40000000f00 */
[----:B-----5:R-:W-:Y:S05]  /*6530*/  CALL.REL.NOINC `($__internal_91_$__cuda_sm70_shflsync_idx_p) ;  /* 0x00009b5000007944 */ /* 0x020fea0003c00000 */
.L_x_3781:
[----:B------:R-:W-:Y:S05]  /*6540*/  BRA.CONV ~URZ, `(.L_x_3782) ;  /* 0x000000637f007947 */ /* 0x000fea000b800000 */
[----:B-1----:R-:W-:Y:S01]  /*6550*/  HFMA2.MMA R69, -RZ, RZ, 0, 1.847743988037109375e-06 ;  /* 0x0000001fff457435 */ /* 0x002fe200000001ff */
[----:B0-----:R-:W-:-:S02]  /*6560*/  MOV R72, R73 ;  /* 0x0000004900487202 */ /* 0x001fc40000000f00 */
[----:B------:R-:W-:Y:S02]  /*6570*/  MOV R71, 0x1f ;  /* 0x0000001f00477802 */ /* 0x000fe40000000f00 */
[----:B------:R-:W-:Y:S02]  /*6580*/  MOV R68, 0xffffffff ;  /* 0xffffffff00447802 */ /* 0x000fe40000000f00 */
[----:B------:R-:W-:Y:S02]  /*6590*/  MOV R70, 0x65b0 ;  /* 0x000065b000467802 */ /* 0x000fe40000000f00 */
[----:B-----5:R-:W-:Y:S05]  /*65a0*/  CALL.REL.NOINC `($__internal_91_$__cuda_sm70_shflsync_idx_p) ;  /* 0x00009ae000007944 */ /* 0x020fea0003c00000 */
.L_x_3782:
[----:B------:R-:W-:Y:S05]  /*65b0*/  BRA.CONV ~URZ, `(.L_x_3783) ;  /* 0x000000637f007947 */ /* 0x000fea000b800000 */
[----:B-1----:R-:W-:Y:S01]  /*65c0*/  HFMA2.MMA R69, -RZ, RZ, 0, 1.847743988037109375e-06 ;  /* 0x0000001fff457435 */ /* 0x002fe200000001ff */
[----:B0-----:R-:W-:Y:S02]  /*65d0*/  MOV R72, R76 ;  /* 0x0000004c00487202 */ /* 0x001fe40000000f00 */
[----:B------:R-:W-:Y:S02]  /*65e0*/  MOV R71, 0x1f ;  /* 0x0000001f00477802 */ /* 0x000fe40000000f00 */
[----:B------:R-:W-:Y:S02]  /*65f0*/  MOV R68, 0xffffffff ;  /* 0xffffffff00447802 */ /* 0x000fe40000000f00 */
[----:B------:R-:W-:-:S02]  /*6600*/  MOV R70, 0x6620 ;  /* 0x0000662000467802 */ /* 0x000fc40000000f00 */
[----:B-----5:R-:W-:Y:S05]  /*6610*/  CALL.REL.NOINC `($__internal_91_$__cuda_sm70_shflsync_idx_p) ;  /* 0x00009a7000007944 */ /* 0x020fea0003c00000 */
.L_x_3783:
        /* <DEDUP_REMOVED lines=9> */
.L_x_3884:
        /* <DEDUP_REMOVED lines=50> */
.L_x_3777:
[----:B0-----:R-:W-:Y:S05]  /*69d0*/  BSYNC B0 ;  /* 0x0000000000007941 */ /* 0x001fea0003800000 */
.L_x_3776:
        /* <DEDUP_REMOVED lines=59> */
[C---:B------:R-:W-:Y:S02]  /*6d90*/  FMUL.FTZ R67, R144.reuse, -R69 ;  /* 0x8000004590437220 */ /* 0x040fe40000410000 */
[----:B------:R-:W-:-:S02]  /*6da0*/  FMUL.FTZ R68, R144, -R66 ;  /* 0x8000004290447220 */ /* 0x000fc40000410000 */
[C---:B------:R-:W-:Y:S02]  /*6db0*/  FFMA.FTZ R67, R145.reuse, R66, R67 ;  /* 0x0000004291437223 */ /* 0x040fe40000010043 */
[----:B------:R-:W-:Y:S02]  /*6dc0*/  FFMA.FTZ R68, R145, R69, -R68 ;  /* 0x0000004591447223 */ /* 0x000fe40000010844 */
[----:B------:R-:W-:Y:S02]  /*6dd0*/  FADD.FTZ R66, -R180, R67 ;  /* 0x00000043b4427221 */ /* 0x000fe40000010100 */
[C---:B0-----:R-:W-:Y:S02]  /*6de0*/  FMUL.FTZ R67, R117.reuse, R65 ;  /* 0x0000004175437220 */ /* 0x041fe40000410000 */
[----:B------:R-:W-:Y:S02]  /*6df0*/  FFMA.FTZ R71, R118, R74, R71 ;  /* 0x0000004a76477223 */ /* 0x000fe40000010047 */
[----:B------:R-:W-:-:S02]  /*6e00*/  FMUL.FTZ R117, R117, R64 ;  /* 0x0000004075757220 */ /* 0x000fc40000410000 */
[----:B------:R-:W-:Y:S02]  /*6e10*/  FMUL.FTZ R70, R119, -R72 ;  /* 0x8000004877467220 */ /* 0x000fe40000410000 */
[----:B------:R-:W-:Y:S02]  /*6e20*/  FADD.FTZ R68, R181, R68 ;  /* 0x00000044b5447221 */ /* 0x000fe40000010000 */
[----:B------:R-:W-:Y:S02]  /*6e30*/  FMUL.FTZ R73, R119, -R71 ;  /* 0x8000004777497220 */ /* 0x000fe40000410000 */
[----:B------:R-:W-:Y:S02]  /*6e40*/  FFMA.FTZ R117, R116, R65, R117 ;  /* 0x0000004174757223 */ /* 0x000fe40000010075 */
[----:B------:R-:W-:Y:S02]  /*6e50*/  FFMA.FTZ R71, R120, R71, R70 ;  /* 0x0000004778477223 */ /* 0x000fe40000010046 */
[----:B------:R-:W-:-:S02]  /*6e60*/  FMUL.FTZ R69, R146, -R66 ;  /* 0x8000004292457220 */ /* 0x000fc40000410000 */
[----:B------:R-:W-:Y:S02]  /*6e70*/  FMUL.FTZ R70, R146, -R68 ;  /* 0x8000004492467220 */ /* 0x000fe40000410000 */
[----:B------:R-:W-:Y:S02]  /*6e80*/  FFMA.FTZ R64, R116, R64, -R67 ;  /* 0x0000004074407223 */ /* 0x000fe40000010843 */
[----:B------:R-:W-:Y:S02]  /*6e90*/  FADD.FTZ R117, R202, R117 ;  /* 0x00000075ca757221 */ /* 0x000fe40000010000 */
[C---:B------:R-:W-:Y:S02]  /*6ea0*/  FFMA.FTZ R68, R147.reuse, R68, -R69 ;  /* 0x0000004493447223 */ /* 0x040fe40000010845 */
[----:B------:R-:W-:Y:S02]  /*6eb0*/  FFMA.FTZ R69, R147, R66, R70 ;  /* 0x0000004293457223 */ /* 0x000fe40000010046 */
[----:B------:R-:W-:-:S02]  /*6ec0*/  FADD.FTZ R203, R203, R64 ;  /* 0x00000040cbcb7221 */ /* 0x000fc40000010000 */
[----:B------:R-:W-:Y:S02]  /*6ed0*/  FFMA.FTZ R73, R120, R72, -R73 ;  /* 0x0000004878497223 */ /* 0x000fe40000010849 */
[----:B------:R-:W-:Y:S02]  /*6ee0*/  FMUL.FTZ R66, R121, -R71 ;  /* 0x8000004779427220 */ /* 0x000fe40000410000 */
[C---:B------:R-:W-:Y:S02]  /*6ef0*/  FMUL.FTZ R64, R133.reuse, R117 ;  /* 0x0000007585407220 */ /* 0x040fe40000410000 */
[----:B------:R-:W-:Y:S02]  /*6f00*/  FMUL.FTZ R65, R133, R203 ;  /* 0x000000cb85417220 */ /* 0x000fe40000410000 */
[-C--:B------:R-:W-:Y:S02]  /*6f10*/  FMUL.FTZ R67, R121, -R73.reuse ;  /* 0x8000004979437220 */ /* 0x080fe40000410000 */
[----:B------:R-:W-:-:S02]  /*6f20*/  FFMA.FTZ R66, R122, R73, -R66 ;  /* 0x000000497a427223 */ /* 0x000fc40000010842 */
[C---:B------:R-:W-:Y:S02]  /*6f30*/  FFMA.FTZ R64, R134.reuse, R203, -R64 ;  /* 0x000000cb86407223 */ /* 0x040fe40000010840 */
        /* <DEDUP_REMOVED lines=8> */
[-C--:B------:R-:W-:Y:S02]  /*6fc0*/  FMUL.FTZ R65, R131, R204.reuse ;  /* 0x000000cc83417220 */ /* 0x080fe40000410000 */
[----:B------:R-:W-:Y:S02]  /*6fd0*/  FFMA.FTZ R67, R132, R204, R67 ;  /* 0x000000cc84437223 */ /* 0x000fe40000010043 */
[----:B------:R-:W-:-:S02]  /*6fe0*/  FADD.FTZ R69, -R182, R69 ;  /* 0x00000045b6457221 */ /* 0x000fc40000010100 */
[----:B------:R-:W-:Y:S02]  /*6ff0*/  FFMA.FTZ R64, R132, R116, -R65 ;  /* 0x0000007484407223 */ /* 0x000fe40000010841 */
[----:B------:R-:W-:Y:S02]  /*7000*/  FADD.FTZ R68, R183, R68 ;  /* 0x00000044b7447221 */ /* 0x000fe40000010000 */
[----:B------:R-:W-:Y:S02]  /*7010*/  FADD.FTZ R205, R208, R67 ;  /* 0x00000043d0cd7221 */ /* 0x000fe40000010000 */
[----:B------:R-:W-:Y:S02]  /*7020*/  FMUL.FTZ R65, R115, -R69 ;  /* 0x8000004573417220 */ /* 0x000fe40000410000 */
[----:B------:R-:W-:Y:S02]  /*7030*/  FADD.FTZ R209, R209, R64 ;  /* 0x00000040d1d17221 */ /* 0x000fe40000010000 */
[----:B------:R-:W-:-:S02]  /*7040*/  FFMA.FTZ R71, R124, R66, -R71 ;  /* 0x000000427c477223 */ /* 0x000fc40000010847 */
[-C--:B------:R-:W-:Y:S02]  /*7050*/  FMUL.FTZ R66, R115, -R68.reuse ;  /* 0x8000004473427220 */ /* 0x080fe40000410000 */
[C---:B------:R-:W-:Y:S02]  /*7060*/  FMUL.FTZ R64, R129.reuse, R205 ;  /* 0x000000cd81407220 */ /* 0x040fe40000410000 */
[----:B------:R-:W-:Y:S02]  /*7070*/  FFMA.FTZ R68, R118, R68, -R65 ;  /* 0x0000004476447223 */ /* 0x000fe40000010841 */
[-C--:B------:R-:W-:Y:S02]  /*7080*/  FMUL.FTZ R65, R129, R209.reuse ;  /* 0x000000d181417220 */ /* 0x080fe40000410000 */
[C---:B------:R-:W-:Y:S02]  /*7090*/  FFMA.FTZ R64, R130.reuse, R209, -R64 ;  /* 0x000000d182407223 */ /* 0x040fe40000010840 */
[----:B------:R-:W-:-:S02]  /*70a0*/  FFMA.FTZ R65, R130, R205, R65 ;  /* 0x000000cd82417223 */ /* 0x000fc40000010041 */
[----:B------:R-:W-:Y:S02]  /*70b0*/  FMUL.FTZ R67, R125, -R71 ;  /* 0x800000477d437220 */ /* 0x000fe40000410000 */
[----:B------:R-:W-:Y:S02]  /*70c0*/  FADD.FTZ R202, R207, R64 ;  /* 0x00000040cfca7221 */ /* 0x000fe40000010000 */
[----:B------:R-:W-:Y:S02]  /*70d0*/  FFMA.FTZ R69, R118, R69, R66 ;  /* 0x0000004576457223 */ /* 0x000fe40000010042 */
[-C--:B------:R-:W-:Y:S02]  /*70e0*/  FMUL.FTZ R66, R125, -R70.reuse ;  /* 0x800000467d427220 */ /* 0x080fe40000410000 */
[----:B------:R-:W-:Y:S02]  /*70f0*/  FADD.FTZ R206, R206, R65 ;  /* 0x00000041cece7221 */ /* 0x000fe40000010000 */
[----:B------:R-:W-:-:S02]  /*7100*/  FFMA.FTZ R70, R126, R70, R67 ;  /* 0x000000467e467223 */ /* 0x000fc40000010043 */
[C---:B------:R-:W-:Y:S02]  /*7110*/  FMUL.FTZ R67, R127.reuse, R202 ;  /* 0x000000ca7f437220 */ /* 0x040fe40000410000 */
[----:B------:R-:W-:Y:S02]  /*7120*/  FADD.FTZ R69, -R184, R69 ;  /* 0x00000045b8457221 */ /* 0x000fe40000010100 */
[-C--:B------:R-:W-:Y:S02]  /*7130*/  FMUL.FTZ R65, R127, R206.reuse ;  /* 0x000000ce7f417220 */ /* 0x080fe40000410000 */
[----:B------:R-:W-:Y:S02]  /*7140*/  FFMA.FTZ R67, R128, R206, R67 ;  /* 0x000000ce80437223 */ /* 0x000fe40000010043 */
[----:B------:R-:W-:Y:S02]  /*7150*/  FFMA.FTZ R72, R126, R71, -R66 ;  /* 0x000000477e487223 */ /* 0x000fe40000010842 */
[----:B------:R-:W-:-:S02]  /*7160*/  FADD.FTZ R68, R185, R68 ;  /* 0x00000044b9447221 */ /* 0x000fc40000010000 */
[C---:B------:R-:W-:Y:S02]  /*7170*/  FMUL.FTZ R71, R119.reuse, -R69 ;  /* 0x8000004577477220 */ /* 0x040fe40000410000 */
[----:B------:R-:W-:Y:S02]  /*7180*/  FFMA.FTZ R64, R128, R202, -R65 ;  /* 0x000000ca80407223 */ /* 0x000fe40000010841 */
[----:B------:R-:W-:Y:S02]  /*7190*/  FADD.FTZ R207, R210, R67 ;  /* 0x00000043d2cf7221 */ /* 0x000fe40000010000 */
[-C--:B------:R-:W-:Y:S02]  /*71a0*/  FMUL.FTZ R66, R119, -R68.reuse ;  /* 0x8000004477427220 */ /* 0x080fe40000410000 */
[----:B------:R-:W-:Y:S02]  /*71b0*/  FFMA.FTZ R68, R120, R68, -R71 ;  /* 0x0000004478447223 */ /* 0x000fe40000010847 */
[----:B------:R-:W-:-:S02]  /*71c0*/  FADD.FTZ R211, R211, R64 ;  /* 0x00000040d3d37221 */ /* 0x000fc40000010000 */
[----:B------:R-:W-:Y:S02]  /*71d0*/  FMUL.FTZ R71, R127, -R72 ;  /* 0x800000487f477220 */ /* 0x000fe40000410000 */
[C---:B------:R-:W-:Y:S02]  /*71e0*/  FMUL.FTZ R64, R125.reuse, R207 ;  /* 0x000000cf7d407220 */ /* 0x040fe40000410000 */
[-C--:B------:R-:W-:Y:S02]  /*71f0*/  FMUL.FTZ R65, R125, R211.reuse ;  /* 0x000000d37d417220 */ /* 0x080fe40000410000 */
        /* <DEDUP_REMOVED lines=11> */
[C---:B------:R-:W-:Y:S02]  /*72b0*/  FMUL.FTZ R67, R123.reuse, R208 ;  /* 0x000000d07b437220 */ /* 0x040fe40000410000 */
[-C--:B------:R-:W-:Y:S02]  /*72c0*/  FMUL.FTZ R65, R123, R212.reuse ;  /* 0x000000d47b417220 */ /* 0x080fe40000410000 */
[----:B------:R-:W-:Y:S02]  /*72d0*/  FFMA.FTZ R67, R124, R212, R67 ;  /* 0x000000d47c437223 */ /* 0x000fe40000010043 */
[----:B------:R-:W-:-:S02]  /*72e0*/  FADD.FTZ R69, -R186, R69 ;  /* 0x00000045ba457221 */ /* 0x000fc40000010100 */
[----:B------:R-:W-:Y:S02]  /*72f0*/  FADD.FTZ R68, R187, R68 ;  /* 0x00000044bb447221 */ /* 0x000fe40000010000 */
[----:B------:R-:W-:Y:S02]  /*7300*/  FFMA.FTZ R64, R124, R208, -R65 ;  /* 0x000000d07c407223 */ /* 0x000fe40000010841 */
[----:B------:R-:W-:Y:S02]  /*7310*/  FFMA.FTZ R71, R130, R71, R70 ;  /* 0x0000004782477223 */ /* 0x000fe40000010046 */
[----:B------:R-:W-:Y:S02]  /*7320*/  FADD.FTZ R213, R216, R67 ;  /* 0x00000043d8d57221 */ /* 0x000fe40000010000 */
[C---:B------:R-:W-:Y:S02]  /*7330*/  FMUL.FTZ R65, R121.reuse, -R69 ;  /* 0x8000004579417220 */ /* 0x040fe40000410000 */
[----:B------:R-:W-:-:S02]  /*7340*/  FMUL.FTZ R70, R121, -R68 ;  /* 0x8000004479467220 */ /* 0x000fc40000410000 */
[----:B------:R-:W-:Y:S02]  /*7350*/  FADD.FTZ R217, R217, R64 ;  /* 0x00000040d9d97221 */ /* 0x000fe40000010000 */
[C---:B------:R-:W-:Y:S02]  /*7360*/  FMUL.FTZ R64, R121.reuse, R213 ;  /* 0x000000d579407220 */ /* 0x040fe40000410000 */
[C---:B------:R-:W-:Y:S02]  /*7370*/  FFMA.FTZ R66, R122.reuse, R68, -R65 ;  /* 0x000000447a427223 */ /* 0x040fe40000010841 */
[----:B------:R-:W-:Y:S02]  /*7380*/  FFMA.FTZ R67, R122, R69, R70 ;  /* 0x000000457a437223 */ /* 0x000fe40000010046 */
[----:B------:R-:W-:Y:S02]  /*7390*/  FMUL.FTZ R65, R121, R217 ;  /* 0x000000d979417220 */ /* 0x000fe40000410000 */
[----:B------:R-:W-:-:S02]  /*73a0*/  FMUL.FTZ R69, R131, -R71 ;  /* 0x8000004783457220 */ /* 0x000fc40000410000 */
[-C--:B------:R-:W-:Y:S02]  /*73b0*/  FMUL.FTZ R70, R131, -R72.reuse ;  /* 0x8000004883467220 */ /* 0x080fe40000410000 */
[C---:B------:R-:W-:Y:S02]  /*73c0*/  FFMA.FTZ R64, R122.reuse, R217, -R64 ;  /* 0x000000d97a407223 */ /* 0x040fe40000010840 */
[----:B------:R-:W-:Y:S02]  /*73d0*/  FADD.FTZ R66, R189, R66 ;  /* 0x00000042bd427221 */ /* 0x000fe40000010000 */
[----:B------:R-:W-:Y:S02]  /*73e0*/  FFMA.FTZ R65, R122, R213, R65 ;  /* 0x000000d57a417223 */ /* 0x000fe40000010041 */
[C---:B------:R-:W-:Y:S02]  /*73f0*/  FFMA.FTZ R68, R132.reuse, R72, -R69 ;  /* 0x0000004884447223 */ /* 0x040fe40000010845 */
[----:B------:R-:W-:-:S02]  /*7400*/  FFMA.FTZ R69, R132, R71, R70 ;  /* 0x0000004784457223 */ /* 0x000fc40000010046 */
[----:B------:R-:W-:Y:S02]  /*7410*/  FADD.FTZ R210, R221, R64 ;  /* 0x00000040ddd27221 */ /* 0x000fe40000010000 */
[----:B------:R-:W-:Y:S02]  /*7420*/  FADD.FTZ R70, -R188, R67 ;  /* 0x00000043bc467221 */ /* 0x000fe40000010100 */
[----:B------:R-:W-:Y:S02]  /*7430*/  FMUL.FTZ R73, R123, -R66 ;  /* 0x800000427b497220 */ /* 0x000fe40000410000 */
[----:B------:R-:W-:Y:S02]  /*7440*/  FADD.FTZ R220, R220, R65 ;  /* 0x00000041dcdc7221 */ /* 0x000fe40000010000 */
[----:B------:R-:W-:Y:S02]  /*7450*/  FMUL.FTZ R67, R119, R210 ;  /* 0x000000d277437220 */ /* 0x000fe40000410000 */
[----:B------:R-:W-:-:S02]  /*7460*/  FMUL.FTZ R71, R123, -R70 ;  /* 0x800000467b477220 */ /* 0x000fc40000410000 */
[----:B------:R-:W-:Y:S02]  /*7470*/  FFMA.FTZ R73, R124, R70, R73 ;  /* 0x000000467c497223 */ /* 0x000fe40000010049 */
[-C--:B------:R-:W-:Y:S02]  /*7480*/  FMUL.FTZ R65, R119, R220.reuse ;  /* 0x000000dc77417220 */ /* 0x080fe40000410000 */
[----:B------:R-:W-:Y:S02]  /*7490*/  FFMA.FTZ R67, R120, R220, R67 ;  /* 0x000000dc78437223 */ /* 0x000fe40000010043 */
[----:B------:R-:W-:Y:S02]  /*74a0*/  FFMA.FTZ R66, R124, R66, -R71 ;  /* 0x000000427c427223 */ /* 0x000fe40000010847 */
[----:B------:R-:W-:Y:S02]  /*74b0*/  FADD.FTZ R73, -R190, R73 ;  /* 0x00000049be497221 */ /* 0x000fe40000010100 */
[----:B------:R-:W-:-:S02]  /*74c0*/  FFMA.FTZ R64, R120, R210, -R65 ;  /* 0x000000d278407223 */ /* 0x000fc40000010841 */
[----:B------:R-:W-:Y:S02]  /*74d0*/  FADD.FTZ R221, R222, R67 ;  /* 0x00000043dedd7221 */ /* 0x000fe40000010000 */
[----:B------:R-:W-:Y:S02]  /*74e0*/  FADD.FTZ R66, R191, R66 ;  /* 0x00000042bf427221 */ /* 0x000fe40000010000 */
[----:B------:R-:W-:Y:S02]  /*74f0*/  FMUL.FTZ R67, R125, -R73 ;  /* 0x800000497d437220 */ /* 0x000fe40000410000 */
        /* <DEDUP_REMOVED lines=42> */
[----:B------:R-:W-:Y:S01]  /*77a0*/  FADD.FTZ R71, -R198, R71 ;  /* 0x00000047c6477221 */ /* 0x000fe20000010100 */
[----:B------:R-:W-:Y:S01]  /*77b0*/  CS2R R66, SRZ ;  /* 0x0000000000427805 */ /* 0x000fe2000001ff00 */
[C---:B------:R-:W-:Y:S02]  /*77c0*/  FFMA.FTZ R64, R143.reuse, R222, -R64 ;  /* 0x000000de8f407223 */ /* 0x040fe40000010840 */
[----:B------:R-:W-:-:S02]  /*77d0*/  FFMA.FTZ R65, R143, R228, R65 ;  /* 0x000000e48f417223 */ /* 0x000fc40000010041 */
[----:B------:R-:W-:Y:S02]  /*77e0*/  FADD.FTZ R70, R199, R70 ;  /* 0x00000046c7467221 */ /* 0x000fe40000010000 */
[----:B------:R-:W-:Y:S02]  /*77f0*/  FMUL.FTZ R73, R133, -R71 ;  /* 0x8000004785497220 */ /* 0x000fe40000410000 */
        /* <DEDUP_REMOVED lines=10> */
[----:B------:R-:W-:Y:S01]  /*78a0*/  FFMA.FTZ R70, R141, R233, -R70 ;  /* 0x000000e98d467223 */ /* 0x000fe20000010846 */
        /* <DEDUP_REMOVED lines=64> */
.L_x_3885:
[----:B------:R-:W-:Y:S05]  /*7cb0*/  BRA.DIV ~URZ, `(.L_x_3788) ;  /* 0x000075327f007947 */ /* 0x000fea000b800000 */
[----:B------:R2:W3:Y:S04]  /*7cc0*/  SHFL.DOWN PT, R71, R78, 0x1, 0x1f ;  /* 0x08201f004e477f89 */ /* 0x0004e800000e0000 */
[----:B------:R2:W4:Y:S04]  /*7cd0*/  SHFL.DOWN PT, R72, R76, 0x1, 0x1f ;  /* 0x08201f004c487f89 */ /* 0x00052800000e0000 */
[----:B------:R2:W0:Y:S02]  /*7ce0*/  SHFL.DOWN PT, R68, R73, 0x1, 0x1f ;  /* 0x08201f0049447f89 */ /* 0x00042400000e0000 */
.L_x_3886:
        /* <DEDUP_REMOVED lines=15> */
.L_x_3790:
[----:B------:R-:W-:Y:S05]  /*7de0*/  BSYNC B1 ;  /* 0x0000000000017941 */ /* 0x000fea0003800000 */
.L_x_3789:
[----:B------:R-:W-:Y:S05]  /*7df0*/  BRA.DIV ~URZ, `(.L_x_3791) ;  /* 0x000075527f007947 */ /* 0x000fea000b800000 */
[----:B-1----:R1:W2:Y:S04]  /*7e00*/  SHFL.DOWN PT, R70, R77, 0x2, 0x1f ;  /* 0x08401f004d467f89 */ /* 0x0022a800000e0000 */
[----:B---3--:R1:W3:Y:S04]  /*7e10*/  SHFL.DOWN PT, R71, R78, 0x2, 0x1f ;  /* 0x08401f004e477f89 */ /* 0x0082e800000e0000 */
[----:B----4-:R1:W4:Y:S04]  /*7e20*/  SHFL.DOWN PT, R72, R76, 0x2, 0x1f ;  /* 0x08401f004c487f89 */ /* 0x01032800000e0000 */
[----:B0-----:R1:W0:Y:S02]  /*7e30*/  SHFL.DOWN PT, R68, R73, 0x2, 0x1f ;  /* 0x08401f0049447f89 */ /* 0x00122400000e0000 */
.L_x_3887:
        /* <DEDUP_REMOVED lines=15> */
.L_x_3793:
[----:B------:R-:W-:Y:S05]  /*7f30*/  BSYNC B1 ;  /* 0x0000000000017941 */ /* 0x000fea0003800000 */
.L_x_3792:
[----:B------:R-:W-:Y:S05]  /*7f40*/  BRA.DIV ~URZ, `(.L_x_3794) ;  /* 0x000075d27f007947 */ /* 0x000fea000b800000 */
[----:B--2---:R2:W1:Y:S02]  /*7f50*/  SHFL.DOWN PT, R70, R77, 0x4, 0x1f ;  /* 0x08801f004d467f89 */ /* 0x00446400000e0000 */
.L_x_3888:
[----:B------:R-:W-:Y:S05]  /*7f60*/  BRA.DIV ~URZ, `(.L_x_3795) ;  /* 0x000076327f007947 */ /* 0x000fea000b800000 */
[----:B---3--:R3:W2:Y:S04]  /*7f70*/  SHFL.DOWN PT, R71, R78, 0x4, 0x1f ;  /* 0x08801f004e477f89 */ /* 0x0086a800000e0000 */
[----:B----4-:R3:W4:Y:S04]  /*7f80*/  SHFL.DOWN PT, R72, R76, 0x4, 0x1f ;  /* 0x08801f004c487f89 */ /* 0x01072800000e0000 */
[----:B0-----:R3:W0:Y:S02]  /*7f90*/  SHFL.DOWN PT, R68, R73, 0x4, 0x1f ;  /* 0x08801f0049447f89 */ /* 0x00162400000e0000 */
.L_x_3889:
        /* <DEDUP_REMOVED lines=15> */
.L_x_3797:
[----:B------:R-:W-:Y:S05]  /*8090*/  BSYNC B1 ;  /* 0x0000000000017941 */ /* 0x000fea0003800000 */
.L_x_3796:
[----:B------:R-:W-:Y:S05]  /*80a0*/  BRA.DIV ~URZ, `(.L_x_3798) ;  /* 0x000076527f007947 */ /* 0x000fea000b800000 */
[----:B-1----:R1:W3:Y:S04]  /*80b0*/  SHFL.DOWN PT, R70, R77, 0x8, 0x1f ;  /* 0x09001f004d467f89 */ /* 0x0022e800000e0000 */
[----:B--2---:R1:W2:Y:S04]  /*80c0*/  SHFL.DOWN PT, R71, R78, 0x8, 0x1f ;  /* 0x09001f004e477f89 */ /* 0x0042a800000e0000 */
[----:B----4-:R1:W4:Y:S04]  /*80d0*/  SHFL.DOWN PT, R72, R76, 0x8, 0x1f ;  /* 0x09001f004c487f89 */ /* 0x01032800000e0000 */
[----:B0-----:R1:W0:Y:S02]  /*80e0*/  SHFL.DOWN PT, R68, R73, 0x8, 0x1f ;  /* 0x09001f0049447f89 */ /* 0x00122400000e0000 */
.L_x_3890:
        /* <DEDUP_REMOVED lines=15> */
.L_x_3800:
[----:B------:R-:W-:Y:S05]  /*81e0*/  BSYNC B1 ;  /* 0x0000000000017941 */ /* 0x000fea0003800000 */
.L_x_3799:
[----:B------:R-:W-:Y:S05]  /*81f0*/  BRA.DIV ~URZ, `(.L_x_3801) ;  /* 0x000076d27f007947 */ /* 0x000fea000b800000 */
[----:B---3--:R3:W1:Y:S02]  /*8200*/  SHFL.DOWN PT, R70, R77, 0x10, 0x1f ;  /* 0x0a001f004d467f89 */ /* 0x00866400000e0000 */
.L_x_3891:
[----:B------:R-:W-:Y:S05]  /*8210*/  BRA.DIV ~URZ, `(.L_x_3802) ;  /* 0x000077327f007947 */ /* 0x000fea000b800000 */
[----:B--2---:R2:W3:Y:S04]  /*8220*/  SHFL.DOWN PT, R71, R78, 0x10, 0x1f ;  /* 0x0a001f004e477f89 */ /* 0x0044e800000e0000 */
[----:B----4-:R2:W4:Y:S04]  /*8230*/  SHFL.DOWN PT, R72, R76, 0x10, 0x1f ;  /* 0x0a001f004c487f89 */ /* 0x01052800000e0000 */
[----:B0-----:R2:W0:Y:S02]  /*8240*/  SHFL.DOWN PT, R68, R73, 0x10, 0x1f ;  /* 0x0a001f0049447f89 */ /* 0x00142400000e0000 */
.L_x_3892:
        /* <DEDUP_REMOVED lines=13> */
.L_x_3804:
[----:B------:R-:W-:Y:S05]  /*8320*/  BSYNC B1 ;  /* 0x0000000000017941 */ /* 0x000fea0003800000 */
.L_x_3803:
        /* <DEDUP_REMOVED lines=20> */
.L_x_3893:
        /* <DEDUP_REMOVED lines=19> */
.L_x_3807:
[----:B-1----:R-:W-:Y:S05]  /*85a0*/  BSYNC B1 ;  /* 0x0000000000017941 */ /* 0x002fea0003800000 */
.L_x_3806:
        /* <DEDUP_REMOVED lines=39> */
.L_x_3786:
[----:B0-----:R-:W-:Y:S05]  /*8820*/  BSYNC B0 ;  /* 0x0000000000007941 */ /* 0x001fea0003800000 */
.L_x_3785:
[----:B------:R-:W-:Y:S01]  /*8830*/  WARPSYNC 0xffffffff ;  /* 0xffffffff00007948 */ /* 0x000fe20003800000 */
[----:B------:R-:W-:Y:S01]  /*8840*/  BAR.SYNC.DEFER_BLOCKING 0x0 ;  /* 0x0000000000007b1d */ /* 0x000fe20000010000 */
[C---:B------:R-:W-:Y:S01]  /*8850*/  ISETP.NE.AND P0, PT, R111.reuse, RZ, PT ;  /* 0x000000ff6f00720c */ /* 0x040fe20003f05270 */
[C---:B------:R-:W-:Y:S01]  /*8860*/  FFMA.FTZ R244, -R16.reuse, R117, -RZ ;  /* 0x0000007510f47223 */ /* 0x040fe200000109ff */
[--C-:B-1----:R-:W-:Y:S01]  /*8870*/  PRMT R78, RZ, 0x7610, R59.reuse ;  /* 0x00007610ff4e7816 */ /* 0x102fe2000000003b */
[----:B------:R-:W-:Y:S01]  /*8880*/  ULEA UR34, UR16, 0xfffff800, 0xb ;  /* 0xfffff80010227891 */ /* 0x000fe2000f8e583f */
[----:B------:R-:W-:Y:S01]  /*8890*/  PRMT R76, RZ, 0x5410, R59 ;  /* 0x00005410ff4c7816 */ /* 0x000fe2000000003b */
[----:B------:R-:W-:Y:S01]  /*88a0*/  FMUL.FTZ R246, R16, R203 ;  /* 0x000000cb10f67220 */ /* 0x000fe20000410000 */
[C---:B------:R-:W-:Y:S01]  /*88b0*/  SHF.L.U32 R232, R111.reuse, 0x5, RZ ;  /* 0x000000056fe87819 */ /* 0x040fe200000006ff */
[----:B------:R-:W-:Y:S01]  /*88c0*/  FMUL.FTZ R74, R78, R40 ;  /* 0x000000284e4a7220 */ /* 0x000fe20000410000 */
[----:B------:R-:W-:Y:S01]  /*88d0*/  PRMT R86, RZ, 0x5410, R62 ;  /* 0x00005410ff567816 */ /* 0x000fe2000000003e */
[----:B------:R-:W-:Y:S01]  /*88e0*/  FMUL.FTZ R71, R76, R45 ;  /* 0x0000002d4c477220 */ /* 0x000fe20000410000 */
[C---:B------:R-:W-:Y:S01]  /*88f0*/  IADD3 R248, R111.reuse, 0xc80, RZ ;  /* 0x00000c806ff87810 */ /* 0x040fe20007ffe0ff */
[----:B------:R-:W-:Y:S01]  /*8900*/  ULDC UR35, c[0x0][0x168] ;  /* 0x00005a0000237ab9 */ /* 0x000fe20000000800 */
[C---:B------:R-:W-:Y:S01]  /*8910*/  IADD3 R250, R111.reuse, 0xd00, RZ ;  /* 0x00000d006ffa7810 */ /* 0x040fe20007ffe0ff */
[----:B------:R-:W-:Y:S01]  /*8920*/  UIADD3 UR34, -UR34, UR35, URZ ;  /* 0x0000002322227290 */ /* 0x000fe2000fffe13f */
[C---:B------:R-:W-:Y:S01]  /*8930*/  IADD3 R252, R111.reuse, 0xd80, RZ ;  /* 0x00000d806ffc7810 */ /* 0x040fe20007ffe0ff */
[----:B------:R-:W-:Y:S01]  /*8940*/  BSSY B0, `(.L_x_3808) ;  /* 0x00002b6000007945 */ /* 0x000fe20003800000 */
[----:B------:R-:W-:Y:S01]  /*8950*/  LEA.HI.SX32 R238, R111, R111, 0x1b ;  /* 0x0000006f6fee7211 */ /* 0x000fe200078fdaff */
        /* <DEDUP_REMOVED lines=10> */
[----:B------:R-:W-:-:S02]  /*8a00*/  FMUL.FTZ R68, R135, -R94 ;  /* 0x8000005e87447220 */ /* 0x000fc40000410000 */
[----:B------:R-:W-:Y:S02]  /*8a10*/  FMUL.FTZ R69, R89, UR45 ;  /* 0x0000002d59457c20 */ /* 0x000fe40008410000 */
[----:B------:R-:W-:Y:S02]  /*8a20*/  FMUL.FTZ R70, R135, -R89 ;  /* 0x8000005987467220 */ /* 0x000fe40000410000 */
[C---:B------:R-:W-:Y:S02]  /*8a30*/  FMUL.FTZ R72, R179.reuse, R94 ;  /* 0x0000005eb3487220 */ /* 0x040fe40000410000 */
[----:B------:R-:W-:Y:S02]  /*8a40*/  FFMA.FTZ R179, R179, -R74, R218 ;  /* 0x8000004ab3b37223 */ /* 0x000fe400000100da */
[C---:B--2---:R-:W-:Y:S02]  /*8a50*/  FMUL.FTZ R64, R94.reuse, UR45 ;  /* 0x0000002d5e407c20 */ /* 0x044fe40008410000 */
[----:B------:R-:W-:-:S02]  /*8a60*/  FFMA.FTZ R66, R94, UR44, -R69 ;  /* 0x0000002c5e427c23 */ /* 0x000fc40008010845 */
[C---:B------:R-:W-:Y:S02]  /*8a70*/  FFMA.FTZ R70, R137.reuse, R94, R70 ;  /* 0x0000005e89467223 */ /* 0x040fe40000010046 */
[----:B------:R-:W-:Y:S02]  /*8a80*/  FFMA.FTZ R68, R137, R89, -R68 ;  /* 0x0000005989447223 */ /* 0x000fe40000010844 */
[----:B------:R-:W-:Y:S02]  /*8a90*/  FFMA.FTZ R74, R177, -R74, R219 ;  /* 0x8000004ab14a7223 */ /* 0x000fe400000100db */
[----:B------:R-:W-:Y:S02]  /*8aa0*/  FFMA.FTZ R67, R89, UR44, R64 ;  /* 0x0000002c59437c23 */ /* 0x000fe40008010040 */
[----:B------:R-:W-:Y:S02]  /*8ab0*/  FMUL.FTZ R66, R179, R66 ;  /* 0x00000042b3427220 */ /* 0x000fe40000410000 */
[----:B------:R-:W-:-:S02]  /*8ac0*/  FADD.FTZ R91, -R91, R70 ;  /* 0x000000465b5b7221 */ /* 0x000fc40000010100 */
[----:B------:R-:W-:Y:S02]  /*8ad0*/  FADD.FTZ R93, R93, R68 ;  /* 0x000000445d5d7221 */ /* 0x000fe40000010000 */
[----:B------:R-:W-:Y:S02]  /*8ae0*/  FFMA.FTZ R67, R74, R67, R66 ;  /* 0x000000434a437223 */ /* 0x000fe40000010042 */
[----:B------:R-:W-:Y:S02]  /*8af0*/  FFMA.FTZ R72, R177, R89, R72 ;  /* 0x00000059b1487223 */ /* 0x000fe40000010048 */
[C---:B------:R-:W-:Y:S02]  /*8b00*/  FMUL.FTZ R66, R138.reuse, -R91 ;  /* 0x8000005b8a427220 */ /* 0x040fe40000410000 */
[----:B------:R-:W-:Y:S02]  /*8b10*/  FMUL.FTZ R138, R138, -R93 ;  /* 0x8000005d8a8a7220 */ /* 0x000fe40000410000 */
[----:B------:R-:W-:-:S02]  /*8b20*/  FMUL.FTZ R70, R93, UR45 ;  /* 0x0000002d5d467c20 */ /* 0x000fc40008410000 */
[----:B------:R-:W-:Y:S02]  /*8b30*/  FFMA.FTZ R75, R78, R72, R67 ;  /* 0x000000484e4b7223 */ /* 0x000fe40000010043 */
[-C--:B------:R-:W-:Y:S02]  /*8b40*/  FMUL.FTZ R137, R94, R40.reuse ;  /* 0x000000285e897220 */ /* 0x080fe40000410000 */
[----:B------:R-:W-:Y:S02]  /*8b50*/  FMUL.FTZ R135, R89, R40 ;  /* 0x0000002859877220 */ /* 0x000fe40000410000 */
[C---:B------:R-:W-:Y:S02]  /*8b60*/  FFMA.FTZ R67, R139.reuse, R93, -R66 ;  /* 0x0000005d8b437223 */ /* 0x040fe40000010842 */
[----:B------:R-:W-:Y:S02]  /*8b70*/  FFMA.FTZ R138, R139, R91, R138 ;  /* 0x0000005b8b8a7223 */ /* 0x000fe4000001008a */
[----:B------:R-:W-:-:S02]  /*8b80*/  FFMA.FTZ R66, R176, -R71, R214 ;  /* 0x80000047b0427223 */ /* 0x000fc400000100d6 */
[----:B------:R-:W-:Y:S02]  /*8b90*/  FMUL.FTZ R139, R93, R45 ;  /* 0x0000002d5d8b7220 */ /* 0x000fe40000410000 */
[C---:B------:R-:W-:Y:S02]  /*8ba0*/  FMUL.FTZ R68, R91.reuse, UR45 ;  /* 0x0000002d5b447c20 */ /* 0x040fe40008410000 */
[----:B------:R-:W-:Y:S02]  /*8bb0*/  FFMA.FTZ R73, R91, UR44, -R70 ;  /* 0x0000002c5b497c23 */ /* 0x000fe40008010846 */
[C---:B------:R-:W-:Y:S02]  /*8bc0*/  FMUL.FTZ R65, R179.reuse, R137 ;  /* 0x00000089b3417220 */ /* 0x040fe40000410000 */
[----:B------:R-:W-:Y:S02]  /*8bd0*/  FMUL.FTZ R64, R179, R135 ;  /* 0x00000087b3407220 */ /* 0x000fe40000410000 */
[----:B------:R-:W-:-:S02]  /*8be0*/  FFMA.FTZ R17, R72, R40, R17 ;  /* 0x0000002848117223 */ /* 0x000fc40000010011 */
[----:B------:R-:W-:Y:S02]  /*8bf0*/  FMUL.FTZ R177, R91, R45 ;  /* 0x0000002d5bb17220 */ /* 0x000fe40000410000 */
[----:B------:R-:W-:Y:S02]  /*8c00*/  FFMA.FTZ R71, R174, -R71, R215 ;  /* 0x80000047ae477223 */ /* 0x000fe400000100d7 */
[----:B------:R-:W-:Y:S02]  /*8c10*/  FMUL.FTZ R72, R66, R139 ;  /* 0x0000008b42487220 */ /* 0x000fe40000410000 */
[----:B------:R-:W-:Y:S01]  /*8c20*/  FMUL.FTZ R69, R176, R91 ;  /* 0x0000005bb0457220 */ /* 0x000fe20000410000 */
[----:B------:R-:W-:Y:S01]  /*8c30*/  PRMT R91, RZ, 0x7610, R61 ;  /* 0x00007610ff5b7816 */ /* 0x000fe2000000003d */
[----:B------:R-:W-:Y:S02]  /*8c40*/  FFMA.FTZ R68, R93, UR44, R68 ;  /* 0x0000002c5d447c23 */ /* 0x000fe40008010044 */
[----:B------:R-:W-:-:S02]  /*8c50*/  FMUL.FTZ R73, R66, R73 ;  /* 0x0000004942497220 */ /* 0x000fc40000410000 */
[----:B------:R-:W-:Y:S02]  /*8c60*/  FADD.FTZ R95, -R95, R138 ;  /* 0x0000008a5f5f7221 */ /* 0x000fe40000010100 */
[C---:B------:R-:W-:Y:S02]  /*8c70*/  FFMA.FTZ R65, R74.reuse, R135, R65 ;  /* 0x000000874a417223 */ /* 0x040fe40000010041 */
[----:B------:R-:W-:Y:S02]  /*8c80*/  FFMA.FTZ R64, R74, R137, -R64 ;  /* 0x000000894a407223 */ /* 0x000fe40000010840 */
[----:B------:R-:W-:Y:S01]  /*8c90*/  FADD.FTZ R77, R96, R67 ;  /* 0x00000043604d7221 */ /* 0x000fe20000010000 */
[----:B------:R-:W-:Y:S01]  /*8ca0*/  PRMT R96, RZ, 0x5410, R60 ;  /* 0x00005410ff607816 */ /* 0x000fe2000000003c */
[----:B------:R-:W-:Y:S02]  /*8cb0*/  FMUL.FTZ R70, R66, R177 ;  /* 0x000000b142467220 */ /* 0x000fe40000410000 */
[----:B------:R-:W-:-:S02]  /*8cc0*/  FMUL.FTZ R135, R78, R135 ;  /* 0x000000874e877220 */ /* 0x000fc40000410000 */
[----:B------:R-:W-:Y:S01]  /*8cd0*/  FMUL.FTZ R137, R78, R137 ;  /* 0x000000894e897220 */ /* 0x000fe20000410000 */
[----:B------:R-:W-:Y:S01]  /*8ce0*/  PRMT R78, RZ, 0x7610, R58 ;  /* 0x00007610ff4e7816 */ /* 0x000fe2000000003a */
[----:B------:R-:W-:Y:S02]  /*8cf0*/  FFMA.FTZ R67, R71, R177, -R72 ;  /* 0x000000b147437223 */ /* 0x000fe40000010848 */
[----:B------:R-:W-:Y:S01]  /*8d00*/  FFMA.FTZ R69, R174, R93, R69 ;  /* 0x0000005dae457223 */ /* 0x000fe20000010045 */
[----:B------:R-:W-:Y:S01]  /*8d10*/  IADD3 R174, R111, 0x80, RZ ;  /* 0x000000806fae7810 */ /* 0x000fe20007ffe0ff */
[C---:B------:R-:W-:Y:S02]  /*8d20*/  FFMA.FTZ R72, R71.reuse, R68, R73 ;  /* 0x0000004447487223 */ /* 0x040fe40000010049 */
[----:B------:R-:W-:Y:S01]  /*8d30*/  FMUL.FTZ R68, R140, -R95 ;  /* 0x8000005f8c447220 */ /* 0x000fe20000410000 */
[----:B------:R-:W-:Y:S01]  /*8d40*/  LEA.HI.SX32 R174, R174, R111, 0x1b ;  /* 0x0000006faeae7211 */ /* 0x000fe200078fdaff */
[----:B------:R-:W-:-:S02]  /*8d50*/  FFMA.FTZ R66, R71, R139, R70 ;  /* 0x0000008b47427223 */ /* 0x000fc40000010046 */
[C---:B------:R-:W-:Y:S02]  /*8d60*/  FMUL.FTZ R139, R76.reuse, R139 ;  /* 0x0000008b4c8b7220 */ /* 0x040fe40000410000 */
[C---:B------:R-:W-:Y:S02]  /*8d70*/  FMUL.FTZ R177, R76.reuse, R177 ;  /* 0x000000b14cb17220 */ /* 0x040fe40000410000 */
[----:B------:R-:W-:Y:S02]  /*8d80*/  FFMA.FTZ R18, R69, R45, R18 ;  /* 0x0000002d45127223 */ /* 0x000fe40000010012 */
[----:B------:R-:W-:Y:S02]  /*8d90*/  FFMA.FTZ R76, R76, R69, R72 ;  /* 0x000000454c4c7223 */ /* 0x000fe40000010048 */
[----:B------:R-:W-:Y:S02]  /*8da0*/  FMUL.FTZ R70, R78, R52 ;  /* 0x000000344e467220 */ /* 0x000fe40000410000 */
[----:B------:R-:W-:-:S02]  /*8db0*/  FFMA.FTZ R69, R141, R77, -R68 ;  /* 0x0000004d8d457223 */ /* 0x000fc40000010844 */
[----:B------:R-:W-:Y:S02]  /*8dc0*/  FMUL.FTZ R74, R77, UR45 ;  /* 0x0000002d4d4a7c20 */ /* 0x000fe40008410000 */
[----:B------:R-:W-:Y:S02]  /*8dd0*/  FMUL.FTZ R140, R140, -R77 ;  /* 0x8000004d8c8c7220 */ /* 0x000fe40000410000 */
[----:B------:R-:W-:Y:S02]  /*8de0*/  FMUL.FTZ R68, R175, R95 ;  /* 0x0000005faf447220 */ /* 0x000fe40000410000 */
[----:B------:R-:W-:Y:S02]  /*8df0*/  FADD.FTZ R50, R75, R50 ;  /* 0x000000324b327221 */ /* 0x000fe40000010000 */
[----:B------:R-:W-:Y:S02]  /*8e00*/  FFMA.FTZ R72, R175, -R70, R224 ;  /* 0x80000046af487223 */ /* 0x000fe400000100e0 */
[----:B------:R-:W-:-:S02]  /*8e10*/  FMUL.FTZ R73, R95, UR45 ;  /* 0x0000002d5f497c20 */ /* 0x000fc40008410000 */
[----:B------:R-:W-:Y:S02]  /*8e20*/  FFMA.FTZ R75, R95, UR44, -R74 ;  /* 0x0000002c5f4b7c23 */ /* 0x000fe4000801084a */
[----:B------:R-:W-:Y:S02]  /*8e30*/  FFMA.FTZ R140, R141, R95, R140 ;  /* 0x0000005f8d8c7223 */ /* 0x000fe4000001008c */
[C---:B------:R-:W-:Y:S02]  /*8e40*/  FFMA.FTZ R70, R173.reuse, -R70, R230 ;  /* 0x80000046ad467223 */ /* 0x040fe400000100e6 */
[----:B------:R-:W-:Y:S02]  /*8e50*/  FFMA.FTZ R71, R173, R77, R68 ;  /* 0x0000004dad477223 */ /* 0x000fe40000010044 */
[-C--:B------:R-:W-:Y:S02]  /*8e60*/  FMUL.FTZ R141, R95, R52.reuse ;  /* 0x000000345f8d7220 */ /* 0x080fe40000410000 */
[----:B------:R-:W-:-:S02]  /*8e70*/  FMUL.FTZ R173, R77, R52 ;  /* 0x000000344dad7220 */ /* 0x000fc40000410000 */
[----:B------:R-:W-:Y:S02]  /*8e80*/  FFMA.FTZ R73, R77, UR44, R73 ;  /* 0x0000002c4d497c23 */ /* 0x000fe40008010049 */
[----:B------:R-:W-:Y:S02]  /*8e90*/  FMUL.FTZ R75, R72, R75 ;  /* 0x0000004b484b7220 */ /* 0x000fe40000410000 */
[----:B------:R-:W-:Y:S02]  /*8ea0*/  FADD.FTZ R79, R98, R69 ;  /* 0x00000045624f7221 */ /* 0x000fe40000010000 */
[C---:B------:R-:W-:Y:S02]  /*8eb0*/  FMUL.FTZ R68, R72.reuse, R141 ;  /* 0x0000008d48447220 */ /* 0x040fe40000410000 */
[----:B------:R-:W-:Y:S02]  /*8ec0*/  FMUL.FTZ R69, R72, R173 ;  /* 0x000000ad48457220 */ /* 0x000fe40000410000 */
[----:B------:R-:W-:Y:S01]  /*8ed0*/  FADD.FTZ R140, -R97, R140 ;  /* 0x0000008c618c7221 */ /* 0x000fe20000010100 */
[----:B------:R-:W-:Y:S01]  /*8ee0*/  PRMT R97, RZ, 0x7610, R60 ;  /* 0x00007610ff617816 */ /* 0x000fe2000000003c */
[----:B------:R-:W-:Y:S01]  /*8ef0*/  FADD.FTZ R49, R76, R49 ;  /* 0x000000314c317221 */ /* 0x000fe20000010000 */
[----:B------:R-:W-:Y:S01]  /*8f00*/  PRMT R76, RZ, 0x5410, R58 ;  /* 0x00005410ff4c7816 */ /* 0x000fe2000000003a */
[----:B------:R-:W-:-:S02]  /*8f10*/  FFMA.FTZ R74, R70, R73, R75 ;  /* 0x00000049464a7223 */ /* 0x000fc4000001004b */
[C---:B------:R-:W-:Y:S02]  /*8f20*/  FFMA.FTZ R68, R70.reuse, R173, R68 ;  /* 0x000000ad46447223 */ /* 0x040fe40000010044 */
[----:B------:R-:W-:Y:S02]  /*8f30*/  FFMA.FTZ R69, R70, R141, -R69 ;  /* 0x0000008d46457223 */ /* 0x000fe40000010845 */
[C---:B------:R-:W-:Y:S02]  /*8f40*/  FMUL.FTZ R70, R142.reuse, -R140 ;  /* 0x8000008c8e467220 */ /* 0x040fe40000410000 */
[----:B------:R-:W-:Y:S02]  /*8f50*/  FMUL.FTZ R142, R142, -R79 ;  /* 0x8000004f8e8e7220 */ /* 0x000fe40000410000 */
[----:B------:R-:W-:Y:S02]  /*8f60*/  FFMA.FTZ R81, R78, R71, R74 ;  /* 0x000000474e517223 */ /* 0x000fe4000001004a */
[----:B------:R-:W-:-:S02]  /*8f70*/  FMUL.FTZ R75, R79, UR45 ;  /* 0x0000002d4f4b7c20 */ /* 0x000fc40008410000 */
[----:B------:R-:W-:Y:S02]  /*8f80*/  FMUL.FTZ R72, R76, R51 ;  /* 0x000000334c487220 */ /* 0x000fe40000410000 */
[----:B------:R-:W-:Y:S02]  /*8f90*/  FMUL.FTZ R73, R172, R140 ;  /* 0x0000008cac497220 */ /* 0x000fe40000410000 */
[----:B------:R-:W-:Y:S02]  /*8fa0*/  FMUL.FTZ R74, R140, UR45 ;  /* 0x0000002d8c4a7c20 */ /* 0x000fe40008410000 */
[----:B------:R-:W-:Y:S02]  /*8fb0*/  FFMA.FTZ R19, R71, R52, R19 ;  /* 0x0000003447137223 */ /* 0x000fe40000010013 */
[C---:B------:R-:W-:Y:S02]  /*8fc0*/  FFMA.FTZ R71, R143.reuse, R79, -R70 ;  /* 0x0000004f8f477223 */ /* 0x040fe40000010846 */
[----:B------:R-:W-:-:S02]  /*8fd0*/  FFMA.FTZ R142, R143, R140, R142 ;  /* 0x0000008c8f8e7223 */ /* 0x000fc4000001008e */
[----:B------:R-:W-:Y:S02]  /*8fe0*/  FFMA.FTZ R77, R140, UR44, -R75 ;  /* 0x0000002c8c4d7c23 */ /* 0x000fe4000801084b */
[----:B------:R-:W-:Y:S01]  /*8ff0*/  FFMA.FTZ R70, R172, -R72, R229 ;  /* 0x80000048ac467223 */ /* 0x000fe200000100e5 */
[----:B------:R-:W-:Y:S01]  /*9000*/  IADD3 R172, R111, 0xb80, RZ ;  /* 0x00000b806fac7810 */ /* 0x000fe20007ffe0ff */
[----:B------:R-:W-:Y:S02]  /*9010*/  FFMA.FTZ R73, R170, R79, R73 ;  /* 0x0000004faa497223 */ /* 0x000fe40000010049 */
[-C--:B------:R-:W-:Y:S02]  /*9020*/  FMUL.FTZ R143, R140, R51.reuse ;  /* 0x000000338c8f7220 */ /* 0x080fe40000410000 */
[C---:B------:R-:W-:Y:S02]  /*9030*/  FFMA.FTZ R75, R79.reuse, UR44, R74 ;  /* 0x0000002c4f4b7c23 */ /* 0x040fe4000801004a */
[----:B------:R-:W-:-:S02]  /*9040*/  FMUL.FTZ R79, R79, R51 ;  /* 0x000000334f4f7220 */ /* 0x000fc40000410000 */
[----:B------:R-:W-:Y:S01]  /*9050*/  FADD.FTZ R83, R178, R71 ;  /* 0x00000047b2537221 */ /* 0x000fe20000010000 */
[----:B------:R-:W-:Y:S01]  /*9060*/  PRMT R178, RZ, 0x5410, R56 ;  /* 0x00005410ffb27816 */ /* 0x000fe20000000038 */
[----:B------:R-:W-:Y:S01]  /*9070*/  FFMA.FTZ R72, R170, -R72, R233 ;  /* 0x80000048aa487223 */ /* 0x000fe200000100e9 */
[----:B------:R-:W-:Y:S01]  /*9080*/  IADD3 R170, R111, 0xb00, RZ ;  /* 0x00000b006faa7810 */ /* 0x000fe20007ffe0ff */
[C---:B------:R-:W-:Y:S02]  /*9090*/  FMUL.FTZ R71, R70.reuse, R143 ;  /* 0x0000008f46477220 */ /* 0x040fe40000410000 */
[C---:B------:R-:W-:Y:S02]  /*90a0*/  FMUL.FTZ R74, R70.reuse, R79 ;  /* 0x0000004f464a7220 */ /* 0x040fe40000410000 */
[----:B------:R-:W-:Y:S02]  /*90b0*/  FMUL.FTZ R77, R70, R77 ;  /* 0x0000004d464d7220 */ /* 0x000fe40000410000 */
[----:B------:R-:W-:-:S02]  /*90c0*/  FFMA.FTZ R70, R72, R79, R71 ;  /* 0x0000004f48467223 */ /* 0x000fc40000010047 */
[----:B------:R-:W-:Y:S02]  /*90d0*/  FADD.FTZ R142, -R99, R142 ;  /* 0x0000008e638e7221 */ /* 0x000fe40000010100 */
[C---:B------:R-:W-:Y:S02]  /*90e0*/  FFMA.FTZ R71, R72.reuse, R143, -R74 ;  /* 0x0000008f48477223 */ /* 0x040fe4000001084a */
[----:B------:R-:W-:Y:S02]  /*90f0*/  FFMA.FTZ R74, R72, R75, R77 ;  /* 0x0000004b484a7223 */ /* 0x000fe4000001004d */
[----:B------:R-:W-:Y:S02]  /*9100*/  FMUL.FTZ R72, R144, -R83 ;  /* 0x8000005390487220 */ /* 0x000fe40000410000 */
[C---:B------:R-:W-:Y:S01]  /*9110*/  FMUL.FTZ R99, R76.reuse, R79 ;  /* 0x0000004f4c637220 */ /* 0x040fe20000410000 */
[----:B------:R-:W-:Y:S01]  /*9120*/  PRMT R79, RZ, 0x7610, R57 ;  /* 0x00007610ff4f7816 */ /* 0x000fe20000000039 */
[----:B------:R-:W-:-:S02]  /*9130*/  FMUL.FTZ R143, R76, R143 ;  /* 0x0000008f4c8f7220 */ /* 0x000fc40000410000 */
[-C--:B------:R-:W-:Y:S02]  /*9140*/  FMUL.FTZ R144, R144, -R142.reuse ;  /* 0x8000008e90907220 */ /* 0x080fe40000410000 */
[----:B------:R-:W-:Y:S02]  /*9150*/  FFMA.FTZ R20, R73, R51, R20 ;  /* 0x0000003349147223 */ /* 0x000fe40000010014 */
[----:B------:R-:W-:Y:S02]  /*9160*/  FFMA.FTZ R76, R76, R73, R74 ;  /* 0x000000494c4c7223 */ /* 0x000fe4000001004a */
[C---:B------:R-:W-:Y:S02]  /*9170*/  FFMA.FTZ R73, R145.reuse, R142, R72 ;  /* 0x0000008e91497223 */ /* 0x040fe40000010048 */
[----:B------:R-:W-:Y:S02]  /*9180*/  FFMA.FTZ R144, R145, R83, -R144 ;  /* 0x0000005391907223 */ /* 0x000fe40000010890 */
[----:B------:R-:W-:-:S02]  /*9190*/  FADD.FTZ R180, -R180, R73 ;  /* 0x00000049b4b47221 */ /* 0x000fc40000010100 */
[----:B------:R-:W-:Y:S01]  /*91a0*/  FADD.FTZ R181, R181, R144 ;  /* 0x00000090b5b57221 */ /* 0x000fe20000010000 */
[----:B------:R-:W-:Y:S01]  /*91b0*/  IADD3 R144, R111, 0x800, RZ ;  /* 0x000008006f907810 */ /* 0x000fe20007ffe0ff */
[C---:B------:R-:W-:Y:S02]  /*91c0*/  FMUL.FTZ R72, R146.reuse, -R180 ;  /* 0x800000b492487220 */ /* 0x040fe40000410000 */
[-C--:B------:R-:W-:Y:S02]  /*91d0*/  FMUL.FTZ R146, R146, -R181.reuse ;  /* 0x800000b592927220 */ /* 0x080fe40000410000 */
[----:B------:R-:W-:Y:S02]  /*91e0*/  FFMA.FTZ R72, R147, R181, -R72 ;  /* 0x000000b593487223 */ /* 0x000fe40000010848 */
[----:B------:R-:W-:Y:S02]  /*91f0*/  FMUL.FTZ R75, R79, R54 ;  /* 0x000000364f4b7220 */ /* 0x000fe40000410000 */
[----:B------:R-:W-:Y:S01]  /*9200*/  FFMA.FTZ R147, R147, R180, R146 ;  /* 0x000000b493937223 */ /* 0x000fe20000010092 */
[----:B------:R-:W-:Y:S01]  /*9210*/  IADD3 R146, R111, 0x880, RZ ;  /* 0x000008806f927810 */ /* 0x000fe20007ffe0ff */
        /* <DEDUP_REMOVED lines=8> */
[----:B------:R-:W-:Y:S02]  /*92a0*/  FADD.FTZ R47, R76, R47 ;  /* 0x0000002f4c2f7221 */ /* 0x000fe40000010000 */
[----:B------:R-:W-:Y:S02]  /*92b0*/  FFMA.FTZ R74, R142, UR44, -R73 ;  /* 0x0000002c8e4a7c23 */ /* 0x000fe40008010849 */
[----:B------:R-:W-:Y:S02]  /*92c0*/  FFMA.FTZ R76, R83, UR44, R72 ;  /* 0x0000002c534c7c23 */ /* 0x000fe40008010048 */
[----:B------:R-:W-:Y:S02]  /*92d0*/  FMUL.FTZ R72, R115, -R182 ;  /* 0x800000b673487220 */ /* 0x000fe40000410000 */
[----:B------:R-:W-:-:S02]  /*92e0*/  FMUL.FTZ R173, R78, R173 ;  /* 0x000000ad4ead7220 */ /* 0x000fc40000410000 */
[----:B------:R-:W-:Y:S02]  /*92f0*/  FMUL.FTZ R141, R78, R141 ;  /* 0x0000008d4e8d7220 */ /* 0x000fe40000410000 */
[-C--:B------:R-:W-:Y:S02]  /*9300*/  FMUL.FTZ R80, R142, R54.reuse ;  /* 0x000000368e507220 */ /* 0x080fe40000410000 */
[-C--:B------:R-:W-:Y:S02]  /*9310*/  FMUL.FTZ R115, R115, -R183.reuse ;  /* 0x800000b773737220 */ /* 0x080fe40000410000 */
[----:B------:R-:W-:Y:S02]  /*9320*/  FMUL.FTZ R78, R83, R54 ;  /* 0x00000036534e7220 */ /* 0x000fe40000410000 */
[----:B------:R-:W-:Y:S02]  /*9330*/  FMUL.FTZ R77, R171, R74 ;  /* 0x0000004aab4d7220 */ /* 0x000fe40000410000 */
[----:B------:R-:W-:-:S02]  /*9340*/  FFMA.FTZ R74, R118, R183, -R72 ;  /* 0x000000b7764a7223 */ /* 0x000fc40000010848 */
[C---:B------:R-:W-:Y:S02]  /*9350*/  FMUL.FTZ R73, R171.reuse, R80 ;  /* 0x00000050ab497220 */ /* 0x040fe40000410000 */
[----:B------:R-:W-:Y:S02]  /*9360*/  FFMA.FTZ R115, R118, R182, R115 ;  /* 0x000000b676737223 */ /* 0x000fe40000010073 */
[-C--:B------:R-:W-:Y:S02]  /*9370*/  FMUL.FTZ R171, R171, R78.reuse ;  /* 0x0000004eabab7220 */ /* 0x080fe40000410000 */
[----:B------:R-:W-:Y:S02]  /*9380*/  FADD.FTZ R185, R185, R74 ;  /* 0x0000004ab9b97221 */ /* 0x000fe40000010000 */
[----:B------:R-:W-:Y:S02]  /*9390*/  FFMA.FTZ R72, R75, R78, R73 ;  /* 0x0000004e4b487223 */ /* 0x000fe40000010049 */
[----:B------:R-:W-:-:S02]  /*93a0*/  FADD.FTZ R184, -R184, R115 ;  /* 0x00000073b8b87221 */ /* 0x000fc40000010100 */
[C---:B------:R-:W-:Y:S02]  /*93b0*/  FFMA.FTZ R73, R75.reuse, R80, -R171 ;  /* 0x000000504b497223 */ /* 0x040fe400000108ab */
[----:B------:R-:W-:Y:S02]  /*93c0*/  FFMA.FTZ R76, R75, R76, R77 ;  /* 0x0000004c4b4c7223 */ /* 0x000fe4000001004d */
[CC--:B------:R-:W-:Y:S02]  /*93d0*/  FMUL.FTZ R75, R119.reuse, -R185.reuse ;  /* 0x800000b9774b7220 */ /* 0x0c0fe40000410000 */
[-C--:B------:R-:W-:Y:S02]  /*93e0*/  FMUL.FTZ R119, R119, -R184.reuse ;  /* 0x800000b877777220 */ /* 0x080fe40000410000 */
[C---:B------:R-:W-:Y:S02]  /*93f0*/  FFMA.FTZ R75, R120.reuse, R184, R75 ;  /* 0x000000b8784b7223 */ /* 0x040fe4000001004b */
[----:B------:R-:W-:-:S02]  /*9400*/  FFMA.FTZ R120, R120, R185, -R119 ;  /* 0x000000b978787223 */ /* 0x000fc40000010877 */
[----:B------:R-:W-:Y:S02]  /*9410*/  FADD.FTZ R186, -R186, R75 ;  /* 0x0000004bbaba7221 */ /* 0x000fe40000010100 */
[----:B------:R-:W-:Y:S02]  /*9420*/  FADD.FTZ R187, R187, R120 ;  /* 0x00000078bbbb7221 */ /* 0x000fe40000010000 */
[----:B------:R-:W-:Y:S01]  /*9430*/  FMUL.FTZ R115, R79, R80 ;  /* 0x000000504f737220 */ /* 0x000fe20000410000 */
[----:B------:R-:W-:Y:S01]  /*9440*/  PRMT R80, RZ, 0x5410, R57 ;  /* 0x00005410ff507816 */ /* 0x000fe20000000039 */
[C---:B------:R-:W-:Y:S02]  /*9450*/  FMUL.FTZ R74, R121.reuse, -R186 ;  /* 0x800000ba794a7220 */ /* 0x040fe40000410000 */
[----:B------:R-:W-:Y:S02]  /*9460*/  FMUL.FTZ R121, R121, -R187 ;  /* 0x800000bb79797220 */ /* 0x000fe40000410000 */
[----:B------:R-:W-:-:S02]  /*9470*/  FFMA.FTZ R21, R169, R54, R21 ;  /* 0x00000036a9157223 */ /* 0x000fc40000010015 */
[----:B------:R-:W-:Y:S02]  /*9480*/  FFMA.FTZ R74, R122, R187, -R74 ;  /* 0x000000bb7a4a7223 */ /* 0x000fe4000001084a */
[----:B------:R-:W-:Y:S02]  /*9490*/  FFMA.FTZ R169, R79, R169, R76 ;  /* 0x000000a94fa97223 */ /* 0x000fe4000001004c */
[----:B------:R-:W-:Y:S02]  /*94a0*/  FMUL.FTZ R76, R80, R53 ;  /* 0x00000035504c7220 */ /* 0x000fe40000410000 */
[----:B------:R-:W-:Y:S02]  /*94b0*/  FFMA.FTZ R121, R122, R186, R121 ;  /* 0x000000ba7a797223 */ /* 0x000fe40000010079 */
[----:B------:R-:W-:Y:S02]  /*94c0*/  FMUL.FTZ R75, R168, R180 ;  /* 0x000000b4a84b7220 */ /* 0x000fe40000410000 */
[----:B------:R-:W-:-:S02]  /*94d0*/  FADD.FTZ R189, R189, R74 ;  /* 0x0000004abdbd7221 */ /* 0x000fc40000010000 */
[----:B------:R-:W-:Y:S02]  /*94e0*/  FMUL.FTZ R74, R180, UR45 ;  /* 0x0000002db44a7c20 */ /* 0x000fe40008410000 */
[----:B------:R-:W-:Y:S02]  /*94f0*/  FFMA.FTZ R77, R166, -R76, R231 ;  /* 0x8000004ca64d7223 */ /* 0x000fe400000100e7 */
[----:B------:R-:W-:Y:S02]  /*9500*/  FADD.FTZ R188, -R188, R121 ;  /* 0x00000079bcbc7221 */ /* 0x000fe40000010100 */
[----:B------:R-:W-:Y:S02]  /*9510*/  FFMA.FTZ R166, R166, R181, R75 ;  /* 0x000000b5a6a67223 */ /* 0x000fe4000001004b */
[----:B------:R-:W-:Y:S02]  /*9520*/  FMUL.FTZ R145, R79, R78 ;  /* 0x0000004e4f917220 */ /* 0x000fe40000410000 */
[----:B------:R-:W-:-:S02]  /*9530*/  FMUL.FTZ R75, R181, UR45 ;  /* 0x0000002db54b7c20 */ /* 0x000fc40008410000 */
[----:B------:R-:W-:Y:S02]  /*9540*/  FFMA.FTZ R78, R181, UR44, R74 ;  /* 0x0000002cb54e7c23 */ /* 0x000fe4000801004a */
[C---:B------:R-:W-:Y:S02]  /*9550*/  FMUL.FTZ R74, R123.reuse, -R188 ;  /* 0x800000bc7b4a7220 */ /* 0x040fe40000410000 */
[----:B------:R-:W-:Y:S02]  /*9560*/  FMUL.FTZ R123, R123, -R189 ;  /* 0x800000bd7b7b7220 */ /* 0x000fe40000410000 */
[----:B------:R-:W-:Y:S02]  /*9570*/  FFMA.FTZ R168, R168, -R76, R227 ;  /* 0x8000004ca8a87223 */ /* 0x000fe400000100e3 */
[C---:B------:R-:W-:Y:S02]  /*9580*/  FFMA.FTZ R75, R180.reuse, UR44, -R75 ;  /* 0x0000002cb44b7c23 */ /* 0x040fe4000801084b */
[-C--:B------:R-:W-:Y:S01]  /*9590*/  FMUL.FTZ R119, R180, R53.reuse ;  /* 0x00000035b4777220 */ /* 0x080fe20000410000 */
[----:B------:R-:W-:Y:S01]  /*95a0*/  IADD3 R180, R111, 0xc00, RZ ;  /* 0x00000c006fb47810 */ /* 0x000fe20007ffe0ff */
[----:B------:R-:W-:-:S02]  /*95b0*/  FMUL.FTZ R121, R181, R53 ;  /* 0x00000035b5797220 */ /* 0x000fc40000410000 */
[----:B------:R-:W-:Y:S02]  /*95c0*/  FFMA.FTZ R123, R124, R188, R123 ;  /* 0x000000bc7c7b7223 */ /* 0x000fe4000001007b */
[C---:B------:R-:W-:Y:S02]  /*95d0*/  FMUL.FTZ R98, R168.reuse, R119 ;  /* 0x00000077a8627220 */ /* 0x040fe40000410000 */
[----:B------:R-:W-:Y:S02]  /*95e0*/  FMUL.FTZ R75, R168, R75 ;  /* 0x0000004ba84b7220 */ /* 0x000fe40000410000 */
[----:B------:R-:W-:Y:S02]  /*95f0*/  FFMA.FTZ R76, R124, R189, -R74 ;  /* 0x000000bd7c4c7223 */ /* 0x000fe4000001084a */
[----:B------:R-:W-:Y:S02]  /*9600*/  FMUL.FTZ R168, R168, R121 ;  /* 0x00000079a8a87220 */ /* 0x000fe40000410000 */
[----:B------:R-:W-:-:S02]  /*9610*/  FADD.FTZ R190, -R190, R123 ;  /* 0x0000007bbebe7221 */ /* 0x000fc40000010100 */
[----:B------:R-:W-:Y:S02]  /*9620*/  FADD.FTZ R191, R191, R76 ;  /* 0x0000004cbfbf7221 */ /* 0x000fe40000010000 */
[C---:B------:R-:W-:Y:S02]  /*9630*/  FFMA.FTZ R98, R77.reuse, R121, R98 ;  /* 0x000000794d627223 */ /* 0x040fe40000010062 */
[----:B------:R-:W-:Y:S01]  /*9640*/  FFMA.FTZ R74, R77, R119, -R168 ;  /* 0x000000774d4a7223 */ /* 0x000fe200000108a8 */
[----:B------:R-:W-:Y:S01]  /*9650*/  IADD3 R168, R111, 0xa80, RZ ;  /* 0x00000a806fa87810 */ /* 0x000fe20007ffe0ff */
[----:B------:R-:W-:Y:S02]  /*9660*/  FFMA.FTZ R77, R77, R78, R75 ;  /* 0x0000004e4d4d7223 */ /* 0x000fe4000001004b */
[C---:B------:R-:W-:Y:S02]  /*9670*/  FMUL.FTZ R75, R125.reuse, -R190 ;  /* 0x800000be7d4b7220 */ /* 0x040fe40000410000 */
[----:B------:R-:W-:-:S02]  /*9680*/  FMUL.FTZ R125, R125, -R191 ;  /* 0x800000bf7d7d7220 */ /* 0x000fc40000410000 */
[----:B------:R-:W-:Y:S01]  /*9690*/  FADD.FTZ R48, R81, R48 ;  /* 0x0000003051307221 */ /* 0x000fe20000010000 */
[----:B------:R-:W-:Y:S01]  /*96a0*/  PRMT R81, RZ, 0x7610, R56 ;  /* 0x00007610ff517816 */ /* 0x000fe20000000038 */
[C---:B------:R-:W-:Y:S02]  /*96b0*/  FFMA.FTZ R125, R126.reuse, R190, R125 ;  /* 0x000000be7e7d7223 */ /* 0x040fe4000001007d */
[----:B------:R-:W-:Y:S02]  /*96c0*/  FFMA.FTZ R76, R126, R191, -R75 ;  /* 0x000000bf7e4c7223 */ /* 0x000fe4000001084b */
[----:B------:R-:W-:Y:S02]  /*96d0*/  FMUL.FTZ R75, R81, R100 ;  /* 0x00000064514b7220 */ /* 0x000fe40000410000 */
[----:B------:R-:W-:Y:S02]  /*96e0*/  FADD.FTZ R192, -R192, R125 ;  /* 0x0000007dc0c07221 */ /* 0x000fe40000010100 */
[----:B------:R-:W-:-:S02]  /*96f0*/  FFMA.FTZ R22, R166, R53, R22 ;  /* 0x00000035a6167223 */ /* 0x000fc40000010016 */
[----:B------:R-:W-:Y:S02]  /*9700*/  FADD.FTZ R193, R193, R76 ;  /* 0x0000004cc1c17221 */ /* 0x000fe40000010000 */
[----:B------:R-:W-:Y:S02]  /*9710*/  FFMA.FTZ R166, R80, R166, R77 ;  /* 0x000000a650a67223 */ /* 0x000fe4000001004d */
[C---:B------:R-:W-:Y:S02]  /*9720*/  FMUL.FTZ R76, R167.reuse, R182 ;  /* 0x000000b6a74c7220 */ /* 0x040fe40000410000 */
[-C--:B------:R-:W-:Y:S02]  /*9730*/  FFMA.FTZ R167, R167, -R75.reuse, R226 ;  /* 0x8000004ba7a77223 */ /* 0x080fe400000100e2 */
[----:B------:R-:W-:Y:S02]  /*9740*/  FFMA.FTZ R77, R165, -R75, R216 ;  /* 0x8000004ba54d7223 */ /* 0x000fe400000100d8 */
[----:B------:R-:W-:-:S02]  /*9750*/  FMUL.FTZ R75, R127, -R192 ;  /* 0x800000c07f4b7220 */ /* 0x000fc40000410000 */
[----:B------:R-:W-:Y:S02]  /*9760*/  FMUL.FTZ R127, R127, -R193 ;  /* 0x800000c17f7f7220 */ /* 0x000fe40000410000 */
[----:B------:R-:W-:Y:S02]  /*9770*/  FFMA.FTZ R165, R165, R183, R76 ;  /* 0x000000b7a5a57223 */ /* 0x000fe4000001004c */
[C---:B------:R-:W-:Y:S02]  /*9780*/  FFMA.FTZ R127, R128.reuse, R192, R127 ;  /* 0x000000c0807f7223 */ /* 0x040fe4000001007f */
[----:B------:R-:W-:Y:S02]  /*9790*/  FFMA.FTZ R76, R128, R193, -R75 ;  /* 0x000000c1804c7223 */ /* 0x000fe4000001084b */
[----:B------:R-:W-:Y:S02]  /*97a0*/  FMUL.FTZ R79, R183, UR45 ;  /* 0x0000002db74f7c20 */ /* 0x000fe40008410000 */
[----:B------:R-:W-:-:S02]  /*97b0*/  FADD.FTZ R194, -R194, R127 ;  /* 0x0000007fc2c27221 */ /* 0x000fc40000010100 */
[----:B------:R-:W-:Y:S02]  /*97c0*/  FADD.FTZ R195, R195, R76 ;  /* 0x0000004cc3c37221 */ /* 0x000fe40000010000 */
[C---:B------:R-:W-:Y:S02]  /*97d0*/  FMUL.FTZ R121, R80.reuse, R121 ;  /* 0x0000007950797220 */ /* 0x040fe40000410000 */
[----:B------:R-:W-:Y:S02]  /*97e0*/  FMUL.FTZ R119, R80, R119 ;  /* 0x0000007750777220 */ /* 0x000fe40000410000 */
[C---:B------:R-:W-:Y:S02]  /*97f0*/  FMUL.FTZ R78, R182.reuse, UR45 ;  /* 0x0000002db64e7c20 */ /* 0x040fe40008410000 */
[----:B------:R-:W-:Y:S02]  /*9800*/  FFMA.FTZ R80, R182, UR44, -R79 ;  /* 0x0000002cb6507c23 */ /* 0x000fe4000801084f */
[----:B------:R-:W-:-:S02]  /*9810*/  FMUL.FTZ R75, R129, -R194 ;  /* 0x800000c2814b7220 */ /* 0x000fc40000410000 */
[----:B------:R-:W-:Y:S02]  /*9820*/  FMUL.FTZ R129, R129, -R195 ;  /* 0x800000c381817220 */ /* 0x000fe40000410000 */
[-C--:B------:R-:W-:Y:S02]  /*9830*/  FMUL.FTZ R182, R182, R100.reuse ;  /* 0x00000064b6b67220 */ /* 0x080fe40000410000 */
[C---:B------:R-:W-:Y:S02]  /*9840*/  FFMA.FTZ R78, R183.reuse, UR44, R78 ;  /* 0x0000002cb74e7c23 */ /* 0x040fe4000801004e */
[----:B------:R-:W-:Y:S02]  /*9850*/  FMUL.FTZ R82, R183, R100 ;  /* 0x00000064b7527220 */ /* 0x000fe40000410000 */
[----:B------:R-:W-:Y:S02]  /*9860*/  FMUL.FTZ R80, R167, R80 ;  /* 0x00000050a7507220 */ /* 0x000fe40000410000 */
[----:B------:R-:W-:-:S02]  /*9870*/  FFMA.FTZ R129, R130, R194, R129 ;  /* 0x000000c282817223 */ /* 0x000fc40000010081 */
[----:B------:R-:W-:Y:S02]  /*9880*/  FFMA.FTZ R76, R130, R195, -R75 ;  /* 0x000000c3824c7223 */ /* 0x000fe4000001084b */
[C---:B------:R-:W-:Y:S02]  /*9890*/  FMUL.FTZ R118, R167.reuse, R182 ;  /* 0x000000b6a7767220 */ /* 0x040fe40000410000 */
[----:B------:R-:W-:Y:S02]  /*98a0*/  FMUL.FTZ R120, R167, R82 ;  /* 0x00000052a7787220 */ /* 0x000fe40000410000 */
[----:B------:R-:W-:Y:S02]  /*98b0*/  FFMA.FTZ R78, R77, R78, R80 ;  /* 0x0000004e4d4e7223 */ /* 0x000fe40000010050 */
[----:B------:R-:W-:Y:S02]  /*98c0*/  FMUL.FTZ R75, R178, R55 ;  /* 0x00000037b24b7220 */ /* 0x000fe40000410000 */
[----:B------:R-:W-:-:S02]  /*98d0*/  FADD.FTZ R196, -R196, R129 ;  /* 0x00000081c4c47221 */ /* 0x000fc40000010100 */
[----:B------:R-:W-:Y:S02]  /*98e0*/  FADD.FTZ R197, R197, R76 ;  /* 0x0000004cc5c57221 */ /* 0x000fe40000010000 */
[C---:B------:R-:W-:Y:S02]  /*98f0*/  FFMA.FTZ R118, R77.reuse, R82, R118 ;  /* 0x000000524d767223 */ /* 0x040fe40000010076 */
[----:B------:R-:W-:Y:S02]  /*9900*/  FFMA.FTZ R120, R77, R182, -R120 ;  /* 0x000000b64d787223 */ /* 0x000fe40000010878 */
[----:B------:R-:W-:Y:S02]  /*9910*/  FFMA.FTZ R176, R81, R165, R78 ;  /* 0x000000a551b07223 */ /* 0x000fe4000001004e */
[-C--:B------:R-:W-:Y:S02]  /*9920*/  FFMA.FTZ R78, R164, -R75.reuse, R221 ;  /* 0x8000004ba44e7223 */ /* 0x080fe400000100dd */
[----:B------:R-:W-:-:S02]  /*9930*/  FFMA.FTZ R77, R162, -R75, R223 ;  /* 0x8000004ba24d7223 */ /* 0x000fc400000100df */
[CC--:B------:R-:W-:Y:S02]  /*9940*/  FMUL.FTZ R75, R131.reuse, -R196.reuse ;  /* 0x800000c4834b7220 */ /* 0x0c0fe40000410000 */
[-C--:B------:R-:W-:Y:S02]  /*9950*/  FMUL.FTZ R131, R131, -R197.reuse ;  /* 0x800000c583837220 */ /* 0x080fe40000410000 */
[C---:B------:R-:W-:Y:S02]  /*9960*/  FFMA.FTZ R76, R132.reuse, R197, -R75 ;  /* 0x000000c5844c7223 */ /* 0x040fe4000001084b */
[----:B------:R-:W-:Y:S02]  /*9970*/  FFMA.FTZ R131, R132, R196, R131 ;  /* 0x000000c484837223 */ /* 0x000fe40000010083 */
[----:B------:R-:W-:Y:S02]  /*9980*/  FMUL.FTZ R79, R185, UR45 ;  /* 0x0000002db94f7c20 */ /* 0x000fe40008410000 */
[----:B------:R-:W-:-:S02]  /*9990*/  FADD.FTZ R198, -R198, R131 ;  /* 0x00000083c6c67221 */ /* 0x000fc40000010100 */
[----:B------:R-:W-:Y:S02]  /*99a0*/  FADD.FTZ R199, R199, R76 ;  /* 0x0000004cc7c77221 */ /* 0x000fe40000010000 */
[C---:B------:R-:W-:Y:S02]  /*99b0*/  FMUL.FTZ R80, R184.reuse, UR45 ;  /* 0x0000002db8507c20 */ /* 0x040fe40008410000 */
[C---:B------:R-:W-:Y:S02]  /*99c0*/  FFMA.FTZ R79, R184.reuse, UR44, -R79 ;  /* 0x0000002cb84f7c23 */ /* 0x040fe4000801084f */
[-C--:B------:R-:W-:Y:S02]  /*99d0*/  FMUL.FTZ R127, R184, R55.reuse ;  /* 0x00000037b87f7220 */ /* 0x080fe40000410000 */
[----:B------:R-:W-:Y:S02]  /*99e0*/  FMUL.FTZ R129, R185, R55 ;  /* 0x00000037b9817220 */ /* 0x000fe40000410000 */
[----:B------:R-:W-:-:S02]  /*99f0*/  FMUL.FTZ R75, R133, -R198 ;  /* 0x800000c6854b7220 */ /* 0x000fc40000410000 */
[----:B------:R-:W-:Y:S02]  /*9a00*/  FMUL.FTZ R133, R133, -R199 ;  /* 0x800000c785857220 */ /* 0x000fe40000410000 */
[----:B------:R-:W-:Y:S02]  /*9a10*/  FFMA.FTZ R80, R185, UR44, R80 ;  /* 0x0000002cb9507c23 */ /* 0x000fe40008010050 */
[C---:B------:R-:W-:Y:S02]  /*9a20*/  FMUL.FTZ R122, R78.reuse, R127 ;  /* 0x0000007f4e7a7220 */ /* 0x040fe40000410000 */
[C---:B------:R-:W-:Y:S02]  /*9a30*/  FMUL.FTZ R79, R78.reuse, R79 ;  /* 0x0000004f4e4f7220 */ /* 0x040fe40000410000 */
[----:B------:R-:W-:Y:S02]  /*9a40*/  FMUL.FTZ R124, R78, R129 ;  /* 0x000000814e7c7220 */ /* 0x000fe40000410000 */
[----:B------:R-:W-:-:S02]  /*9a50*/  FFMA.FTZ R133, R134, R198, R133 ;  /* 0x000000c686857223 */ /* 0x000fc40000010085 */
[----:B------:R-:W-:Y:S02]  /*9a60*/  FMUL.FTZ R164, R164, R184 ;  /* 0x000000b8a4a47220 */ /* 0x000fe40000410000 */
[C---:B------:R-:W-:Y:S02]  /*9a70*/  FFMA.FTZ R122, R77.reuse, R129, R122 ;  /* 0x000000814d7a7223 */ /* 0x040fe4000001007a */
[C---:B------:R-:W-:Y:S02]  /*9a80*/  FFMA.FTZ R124, R77.reuse, R127, -R124 ;  /* 0x0000007f4d7c7223 */ /* 0x040fe4000001087c */
[----:B------:R-:W-:Y:S01]  /*9a90*/  FFMA.FTZ R79, R77, R80, R79 ;  /* 0x000000504d4f7223 */ /* 0x000fe2000001004f */
[----:B------:R-:W-:Y:S01]  /*9aa0*/  IADD3 R77, R232, 0x2, RZ ;  /* 0x00000002e84d7810 */ /* 0x000fe20007ffe0ff */
[----:B------:R-:W-:Y:S01]  /*9ab0*/  FFMA.FTZ R76, R134, R199, -R75 ;  /* 0x000000c7864c7223 */ /* 0x000fe2000001084b */
[----:B------:R-:W-:Y:S01]  /*9ac0*/  IADD3 R75, R232, 0x1, RZ ;  /* 0x00000001e84b7810 */ /* 0x000fe20007ffe0ff */
[----:B------:R-:W-:-:S02]  /*9ad0*/  FADD.FTZ R200, -R200, R133 ;  /* 0x00000085c8c87221 */ /* 0x000fc40000010100 */
[----:B------:R-:W-:Y:S01]  /*9ae0*/  FMUL.FTZ R94, R96, R107 ;  /* 0x0000006b605e7220 */ /* 0x000fe20000410000 */
[----:B------:R-:W-:Y:S01]  /*9af0*/  LEA.HI.SX32 R236, R75, R232, 0x1b ;  /* 0x000000e84bec7211 */ /* 0x000fe200078fdaff */
[----:B------:R-:W-:Y:S01]  /*9b00*/  FMUL.FTZ R123, R81, R182 ;  /* 0x000000b6517b7220 */ /* 0x000fe20000410000 */
[----:B------:R-:W-:Y:S01]  /*9b10*/  LEA.HI.SX32 R182, R77, R232, 0x1b ;  /* 0x000000e84db67211 */ /* 0x000fe200078fdaff */
[----:B------:R-:W-:Y:S01]  /*9b20*/  FFMA.FTZ R164, R162, R185, R164 ;  /* 0x000000b9a2a47223 */ /* 0x000fe200000100a4 */
[----:B------:R-:W-:Y:S01]  /*9b30*/  IADD3 R162, R111, 0x900, RZ ;  /* 0x000009006fa27810 */ /* 0x000fe20007ffe0ff */
[----:B------:R-:W-:Y:S02]  /*9b40*/  FADD.FTZ R201, R201, R76 ;  /* 0x0000004cc9c97221 */ /* 0x000fe40000010000 */
[----:B------:R-:W-:Y:S02]  /*9b50*/  FFMA.FTZ R95, R148, -R94, R117 ;  /* 0x8000005e945f7223 */ /* 0x000fe40000010075 */
[----:B------:R-:W-:-:S02]  /*9b60*/  FMUL.FTZ R77, R200, R107 ;  /* 0x0000006bc84d7220 */ /* 0x000fc40000410000 */
[----:B------:R-:W-:Y:S02]  /*9b70*/  FMUL.FTZ R92, R97, R108 ;  /* 0x0000006c615c7220 */ /* 0x000fe40000410000 */
[C---:B------:R-:W-:Y:S02]  /*9b80*/  FMUL.FTZ R129, R178.reuse, R129 ;  /* 0x00000081b2817220 */ /* 0x040fe40000410000 */
[C---:B------:R-:W-:Y:S02]  /*9b90*/  FMUL.FTZ R127, R178.reuse, R127 ;  /* 0x0000007fb27f7220 */ /* 0x040fe40000410000 */
[----:B------:R-:W-:Y:S01]  /*9ba0*/  FFMA.FTZ R178, R178, R164, R79 ;  /* 0x000000a4b2b27223 */ /* 0x000fe2000001004f */
[----:B------:R-:W-:Y:S01]  /*9bb0*/  IADD3 R79, R232, 0x3, RZ ;  /* 0x00000003e84f7810 */ /* 0x000fe20007ffe0ff */
[----:B------:R-:W-:Y:S02]  /*9bc0*/  FMUL.FTZ R75, R201, R107 ;  /* 0x0000006bc94b7220 */ /* 0x000fe40000410000 */
[----:B------:R-:W-:Y:S01]  /*9bd0*/  FFMA.FTZ R94, R136, -R94, R203 ;  /* 0x8000005e885e7223 */ /* 0x000fe200000100cb */
[-C--:B------:R-:W-:Y:S01]  /*9be0*/  LEA.HI.SX32 R184, R79, R232.reuse, 0x1b ;  /* 0x000000e84fb87211 */ /* 0x080fe200078fdaff */
[----:B------:R-:W-:Y:S01]  /*9bf0*/  FMUL.FTZ R76, R95, R77 ;  /* 0x0000004d5f4c7220 */ /* 0x000fe20000410000 */
[----:B------:R-:W-:Y:S01]  /*9c00*/  LEA.HI.SX32 R232, R232, R232, 0x1b ;  /* 0x000000e8e8e87211 */ /* 0x000fe200078fdaff */
[----:B------:R-:W-:-:S02]  /*9c10*/  FFMA.FTZ R93, R149, -R92, R204 ;  /* 0x8000005c955d7223 */ /* 0x000fc400000100cc */
[-C--:B------:R-:W-:Y:S02]  /*9c20*/  FMUL.FTZ R78, R199, R108.reuse ;  /* 0x0000006cc74e7220 */ /* 0x080fe40000410000 */
[----:B------:R-:W-:Y:S02]  /*9c30*/  FMUL.FTZ R80, R198, R108 ;  /* 0x0000006cc6507220 */ /* 0x000fe40000410000 */
[----:B------:R-:W-:Y:S02]  /*9c40*/  FMUL.FTZ R125, R81, R82 ;  /* 0x00000052517d7220 */ /* 0x000fe40000410000 */
[-C--:B------:R-:W-:Y:S02]  /*9c50*/  FMUL.FTZ R79, R96, R75.reuse ;  /* 0x0000004b604f7220 */ /* 0x080fe40000410000 */
[----:B------:R-:W-:Y:S02]  /*9c60*/  FFMA.FTZ R76, R94, R75, R76 ;  /* 0x0000004b5e4c7223 */ /* 0x000fe4000001004c */
[----:B------:R-:W-:Y:S01]  /*9c70*/  FFMA.FTZ R92, R151, -R92, R116 ;  /* 0x8000005c975c7223 */ /* 0x000fe20000010074 */
[----:B------:R0:W-:Y:S01]  /*9c80*/  STS [R232.X4+0x4200], R79 ;  /* 0x0042004fe8007388 */ /* 0x0001e20000004800 */
[----:B------:R-:W-:-:S02]  /*9c90*/  FMUL.FTZ R81, R93, R80 ;  /* 0x000000505d517220 */ /* 0x000fc40000410000 */
[-C--:B------:R-:W-:Y:S02]  /*9ca0*/  FMUL.FTZ R83, R93, R78.reuse ;  /* 0x0000004e5d537220 */ /* 0x080fe40000410000 */
[----:B------:R-:W-:Y:S02]  /*9cb0*/  FMUL.FTZ R88, R90, R105 ;  /* 0x000000695a587220 */ /* 0x000fe40000410000 */
[----:B------:R-:W-:Y:S02]  /*9cc0*/  FMUL.FTZ R75, R95, R75 ;  /* 0x0000004b5f4b7220 */ /* 0x000fe40000410000 */
[C---:B------:R-:W-:Y:S02]  /*9cd0*/  FFMA.FTZ R81, R92.reuse, R78, R81 ;  /* 0x0000004e5c517223 */ /* 0x040fe40000010051 */
[----:B------:R-:W-:Y:S02]  /*9ce0*/  FFMA.FTZ R82, R92, R80, -R83 ;  /* 0x000000505c527223 */ /* 0x000fe40000010853 */
[----:B------:R-:W-:-:S02]  /*9cf0*/  FADD.FTZ R76, RZ, R76 ;  /* 0x0000004cff4c7221 */ /* 0x000fc40000010000 */
[----:B------:R-:W-:Y:S02]  /*9d00*/  FFMA.FTZ R89, R150, -R88, R209 ;  /* 0x8000005896597223 */ /* 0x000fe400000100d1 */
[----:B------:R-:W-:Y:S02]  /*9d10*/  FFMA.FTZ R75, R94, R77, -R75 ;  /* 0x0000004d5e4b7223 */ /* 0x000fe4000001084b */
[----:B------:R-:W-:Y:S02]  /*9d20*/  FMUL.FTZ R85, R91, R106 ;  /* 0x0000006a5b557220 */ /* 0x000fe40000410000 */
[----:B------:R-:W-:Y:S02]  /*9d30*/  FFMA.FTZ R88, R152, -R88, R205 ;  /* 0x8000005898587223 */ /* 0x000fe400000100cd */
[----:B------:R-:W-:Y:S02]  /*9d40*/  FMUL.FTZ R83, R196, R105 ;  /* 0x00000069c4537220 */ /* 0x000fe40000410000 */
[----:B------:R-:W-:-:S02]  /*9d50*/  FMUL.FTZ R77, R96, R77 ;  /* 0x0000004d604d7220 */ /* 0x000fc40000410000 */
[----:B0-----:R-:W-:Y:S02]  /*9d60*/  FMUL.FTZ R79, R97, R78 ;  /* 0x0000004e614f7220 */ /* 0x001fe40000410000 */
[----:B------:R-:W-:Y:S01]  /*9d70*/  FADD.FTZ R76, R76, R81 ;  /* 0x000000514c4c7221 */ /* 0x000fe20000010000 */
[----:B------:R-:W-:Y:S01]  /*9d80*/  STS [R236.X4+0x4204], R77 ;  /* 0x0042044dec007388 */ /* 0x000fe20000004800 */
[----:B------:R-:W-:Y:S02]  /*9d90*/  FFMA.FTZ R87, R153, -R85, R202 ;  /* 0x8000005599577223 */ /* 0x000fe400000100ca */
[----:B------:R-:W-:Y:S01]  /*9da0*/  FMUL.FTZ R81, R197, R105 ;  /* 0x00000069c5517220 */ /* 0x000fe20000410000 */
[----:B------:R0:W-:Y:S01]  /*9db0*/  STS [R182.X4+0x4208], R79 ;  /* 0x0042084fb6007388 */ /* 0x0001e20000004800 */
[----:B------:R-:W-:Y:S02]  /*9dc0*/  FMUL.FTZ R78, R88, R83 ;  /* 0x00000053584e7220 */ /* 0x000fe40000410000 */
[----:B------:R-:W-:-:S02]  /*9dd0*/  FADD.FTZ R75, RZ, R75 ;  /* 0x0000004bff4b7221 */ /* 0x000fc40000010000 */
[----:B------:R-:W-:Y:S02]  /*9de0*/  FFMA.FTZ R85, R155, -R85, R206 ;  /* 0x800000559b557223 */ /* 0x000fe400000100ce */
[-C--:B------:R-:W-:Y:S02]  /*9df0*/  FMUL.FTZ R130, R194, R106.reuse ;  /* 0x0000006ac2827220 */ /* 0x080fe40000410000 */
[----:B------:R-:W-:Y:S02]  /*9e00*/  FADD.FTZ R75, R75, R82 ;  /* 0x000000524b4b7221 */ /* 0x000fe40000010000 */
[----:B0-----:R-:W-:Y:S02]  /*9e10*/  FFMA.FTZ R79, R89, R81, R78 ;  /* 0x00000051594f7223 */ /* 0x001fe4000001004e */
[----:B------:R-:W-:Y:S02]  /*9e20*/  FMUL.FTZ R128, R195, R106 ;  /* 0x0000006ac3807220 */ /* 0x000fe40000410000 */
[----:B------:R-:W-:-:S02]  /*9e30*/  FMUL.FTZ R78, R85, R130 ;  /* 0x00000082554e7220 */ /* 0x000fc40000410000 */
[----:B------:R-:W-:Y:S02]  /*9e40*/  FMUL.FTZ R82, R88, R81 ;  /* 0x0000005158527220 */ /* 0x000fe40000410000 */
[----:B------:R-:W-:Y:S02]  /*9e50*/  FADD.FTZ R76, R76, R79 ;  /* 0x0000004f4c4c7221 */ /* 0x000fe40000010000 */
[-C--:B------:R-:W-:Y:S02]  /*9e60*/  FFMA.FTZ R79, R87, R128.reuse, R78 ;  /* 0x00000080574f7223 */ /* 0x080fe4000001004e */
[----:B------:R-:W-:Y:S02]  /*9e70*/  FFMA.FTZ R82, R89, R83, -R82 ;  /* 0x0000005359527223 */ /* 0x000fe40000010852 */
[----:B------:R-:W-:Y:S02]  /*9e80*/  FMUL.FTZ R78, R85, R128 ;  /* 0x00000080554e7220 */ /* 0x000fe40000410000 */
[----:B------:R-:W-:-:S02]  /*9e90*/  FADD.FTZ R75, R75, R82 ;  /* 0x000000524b4b7221 */ /* 0x000fc40000010000 */
[----:B------:R-:W-:Y:S02]  /*9ea0*/  FFMA.FTZ R78, R87, R130, -R78 ;  /* 0x00000082574e7223 */ /* 0x000fe4000001084e */
[----:B------:R-:W-:Y:S01]  /*9eb0*/  FMUL.FTZ R77, R97, R80 ;  /* 0x00000050614d7220 */ /* 0x000fe20000410000 */
[----:B------:R-:W-:Y:S01]  /*9ec0*/  PRMT R80, RZ, 0x5410, R63 ;  /* 0x00005410ff507816 */ /* 0x000fe2000000003f */
[----:B------:R-:W-:Y:S02]  /*9ed0*/  FMUL.FTZ R81, R90, R81 ;  /* 0x000000515a517220 */ /* 0x000fe40000410000 */
[----:B------:R-:W-:Y:S01]  /*9ee0*/  FADD.FTZ R131, R75, R78 ;  /* 0x0000004e4b837221 */ /* 0x000fe20000010000 */
[----:B------:R-:W-:Y:S01]  /*9ef0*/  STS [R184.X4+0x420c], R77 ;  /* 0x00420c4db8007388 */ /* 0x000fe20000004800 */
[-C--:B------:R-:W-:Y:S02]  /*9f00*/  FMUL.FTZ R75, R193, R103.reuse ;  /* 0x00000067c14b7220 */ /* 0x080fe40000410000 */
[----:B------:R-:W-:Y:S01]  /*9f10*/  FMUL.FTZ R82, R86, R103 ;  /* 0x0000006756527220 */ /* 0x000fe20000410000 */
[----:B------:R0:W-:Y:S01]  /*9f20*/  STS [R232.X4+0x4210], R81 ;  /* 0x00421051e8007388 */ /* 0x0001e20000004800 */
[----:B------:R-:W-:-:S02]  /*9f30*/  FADD.FTZ R126, R76, R79 ;  /* 0x0000004f4c7e7221 */ /* 0x000fc40000010000 */
[-C--:B------:R-:W-:Y:S01]  /*9f40*/  FFMA.FTZ R84, R156, -R82.reuse, R207 ;  /* 0x800000529c547223 */ /* 0x080fe200000100cf */
[----:B------:R1:W-:Y:S01]  /*9f50*/  STS [R232.X4+0x4240], R129 ;  /* 0x00424081e8007388 */ /* 0x0003e20000004800 */
[----:B------:R-:W-:Y:S02]  /*9f60*/  FMUL.FTZ R79, R192, R103 ;  /* 0x00000067c04f7220 */ /* 0x000fe40000410000 */
[----:B------:R-:W-:Y:S01]  /*9f70*/  FMUL.FTZ R83, R90, R83 ;  /* 0x000000535a537220 */ /* 0x000fe20000410000 */
[----:B------:R-:W-:Y:S01]  /*9f80*/  STS [R232.X4+0x4244], R127 ;  /* 0x0042447fe8007388 */ /* 0x000fe20000004800 */
[----:B------:R-:W-:Y:S02]  /*9f90*/  FFMA.FTZ R82, R154, -R82, R211 ;  /* 0x800000529a527223 */ /* 0x000fe400000100d3 */
[----:B0-----:R-:W-:Y:S01]  /*9fa0*/  FMUL.FTZ R81, R86, R75 ;  /* 0x0000004b56517220 */ /* 0x001fe20000410000 */
[----:B------:R0:W-:Y:S01]  /*9fb0*/  STS [R232.X4+0x4214], R83 ;  /* 0x00421453e8007388 */ /* 0x0001e20000004800 */
[----:B------:R-:W-:Y:S01]  /*9fc0*/  FMUL.FTZ R76, R84, R79 ;  /* 0x0000004f544c7220 */ /* 0x000fe20000410000 */
[----:B-1----:R-:W-:Y:S01]  /*9fd0*/  LEA.HI.SX32 R129, R146, R111, 0x1b ;  /* 0x0000006f92817211 */ /* 0x002fe200078fdaff */
[-C--:B------:R-:W-:Y:S01]  /*9fe0*/  FMUL.FTZ R78, R84, R75.reuse ;  /* 0x0000004b544e7220 */ /* 0x080fe20000410000 */
[----:B------:R1:W-:Y:S01]  /*9ff0*/  STS [R232.X4+0x4220], R81 ;  /* 0x00422051e8007388 */ /* 0x0003e20000004800 */
[----:B------:R-:W-:-:S02]  /*a000*/  FFMA.FTZ R133, R82, R75, R76 ;  /* 0x0000004b52857223 */ /* 0x000fc4000001004c */
[C---:B------:R-:W-:Y:S01]  /*a010*/  FMUL.FTZ R77, R91.reuse, R130 ;  /* 0x000000825b4d7220 */ /* 0x040fe20000410000 */
[----:B------:R-:W-:Y:S01]  /*a020*/  STS [R232.X4+0x4248], R125 ;  /* 0x0042487de8007388 */ /* 0x000fe20000004800 */
[----:B------:R-:W-:Y:S01]  /*a030*/  FMUL.FTZ R75, R91, R128 ;  /* 0x000000805b4b7220 */ /* 0x000fe20000410000 */
[----:B0-----:R-:W-:Y:S01]  /*a040*/  PRMT R83, RZ, 0x7610, R62 ;  /* 0x00007610ff537816 */ /* 0x001fe2000000003e */
[----:B------:R-:W-:Y:S01]  /*a050*/  FFMA.FTZ R128, R82, R79, -R78 ;  /* 0x0000004f52807223 */ /* 0x000fe2000001084e */
[----:B------:R0:W-:Y:S01]  /*a060*/  STS [R232.X4+0x421c], R77 ;  /* 0x00421c4de8007388 */ /* 0x0001e20000004800 */
[----:B------:R-:W-:Y:S01]  /*a070*/  FMUL.FTZ R130, R80, R101 ;  /* 0x0000006550827220 */ /* 0x000fe20000410000 */
[----:B-1----:R-:W-:Y:S01]  /*a080*/  PRMT R81, RZ, 0x7610, R63 ;  /* 0x00007610ff517816 */ /* 0x002fe2000000003f */
[----:B------:R-:W-:Y:S01]  /*a090*/  FMUL.FTZ R78, R83, R104 ;  /* 0x00000068534e7220 */ /* 0x000fe20000410000 */
[----:B------:R1:W-:Y:S01]  /*a0a0*/  STS [R232.X4+0x4218], R75 ;  /* 0x0042184be8007388 */ /* 0x0003e20000004800 */
[----:B------:R-:W-:-:S02]  /*a0b0*/  FMUL.FTZ R140, R186, R102 ;  /* 0x00000066ba8c7220 */ /* 0x000fc40000410000 */
[----:B------:R-:W-:Y:S01]  /*a0c0*/  FMUL.FTZ R76, R81, R102 ;  /* 0x00000066514c7220 */ /* 0x000fe20000410000 */
[----:B------:R-:W-:Y:S01]  /*a0d0*/  STS [R232.X4+0x424c], R123 ;  /* 0x00424c7be8007388 */ /* 0x000fe20000004800 */
[----:B------:R-:W-:Y:S02]  /*a0e0*/  FMUL.FTZ R132, R191, R104 ;  /* 0x00000068bf847220 */ /* 0x000fe40000410000 */
[-C--:B------:R-:W-:Y:S01]  /*a0f0*/  FFMA.FTZ R234, R163, -R76.reuse, R220 ;  /* 0x8000004ca3ea7223 */ /* 0x080fe200000100dc */
[----:B------:R-:W-:Y:S01]  /*a100*/  STS [R232.X4+0x4250], R121 ;  /* 0x00425079e8007388 */ /* 0x000fe20000004800 */
[----:B------:R-:W-:Y:S02]  /*a110*/  FMUL.FTZ R147, R86, R79 ;  /* 0x0000004f56937220 */ /* 0x000fe40000410000 */
[----:B0-----:R-:W-:Y:S01]  /*a120*/  FFMA.FTZ R77, R161, -R76, R210 ;  /* 0x8000004ca14d7223 */ /* 0x001fe200000100d2 */
[----:B------:R-:W-:Y:S01]  /*a130*/  STS [R232.X4+0x4254], R119 ;  /* 0x00425477e8007388 */ /* 0x000fe20000004800 */
[----:B------:R-:W-:-:S02]  /*a140*/  FFMA.FTZ R79, R157, -R78, R208 ;  /* 0x8000004e9d4f7223 */ /* 0x000fc400000100d0 */
[----:B------:R-:W-:Y:S01]  /*a150*/  FFMA.FTZ R76, R158, -R130, R217 ;  /* 0x800000829e4c7223 */ /* 0x000fe200000100d9 */
[----:B------:R-:W-:Y:S01]  /*a160*/  STS [R232.X4+0x4224], R147 ;  /* 0x00422493e8007388 */ /* 0x000fe20000004800 */
[----:B------:R-:W-:Y:S02]  /*a170*/  FMUL.FTZ R138, R187, R102 ;  /* 0x00000066bb8a7220 */ /* 0x000fe40000410000 */
[----:B------:R-:W-:Y:S01]  /*a180*/  FMUL.FTZ R134, R234, R140 ;  /* 0x0000008cea867220 */ /* 0x000fe20000410000 */
[----:B------:R0:W-:Y:S01]  /*a190*/  STS [R232.X4+0x4258], R145 ;  /* 0x00425891e8007388 */ /* 0x0001e20000004800 */
[----:B-1----:R-:W-:Y:S02]  /*a1a0*/  FFMA.FTZ R75, R160, -R130, R213 ;  /* 0x80000082a04b7223 */ /* 0x002fe400000100d5 */
[----:B------:R-:W-:Y:S01]  /*a1b0*/  FFMA.FTZ R78, R159, -R78, R212 ;  /* 0x8000004e9f4e7223 */ /* 0x000fe200000100d4 */
[----:B------:R1:W-:Y:S01]  /*a1c0*/  STS [R232.X4+0x425c], R115 ;  /* 0x00425c73e8007388 */ /* 0x0003e20000004800 */
[----:B------:R-:W-:-:S02]  /*a1d0*/  FMUL.FTZ R130, R190, R104 ;  /* 0x00000068be827220 */ /* 0x000fc40000410000 */
[----:B------:R-:W-:Y:S01]  /*a1e0*/  FFMA.FTZ R23, R165, R100, R23 ;  /* 0x00000064a5177223 */ /* 0x000fe20000010017 */
[----:B------:R-:W-:Y:S01]  /*a1f0*/  STS [R232.X4+0x4260], R99 ;  /* 0x00426063e8007388 */ /* 0x000fe20000004800 */
[----:B------:R-:W-:Y:S01]  /*a200*/  FMUL.FTZ R165, R83, R132 ;  /* 0x0000008453a57220 */ /* 0x000fe20000410000 */
[----:B0-----:R-:W-:Y:S01]  /*a210*/  IADD3 R145, R111, 0xf00, RZ ;  /* 0x00000f006f917810 */ /* 0x001fe20007ffe0ff */
[----:B------:R-:W-:Y:S01]  /*a220*/  FADD.FTZ R46, R169, R46 ;  /* 0x0000002ea92e7221 */ /* 0x000fe20000010000 */
[----:B------:R0:W-:Y:S01]  /*a230*/  STS [R232.X4+0x4264], R143 ;  /* 0x0042648fe8007388 */ /* 0x0001e20000004800 */
[----:B------:R-:W-:Y:S01]  /*a240*/  FFMA.FTZ R181, R77, R138, R134 ;  /* 0x0000008a4db57223 */ /* 0x000fe20000010086 */
[----:B-1----:R-:W-:Y:S01]  /*a250*/  IADD3 R115, R111, 0x200, RZ ;  /* 0x000002006f737810 */ /* 0x002fe20007ffe0ff */
[----:B------:R-:W-:Y:S01]  /*a260*/  FMUL.FTZ R169, R188, R101 ;  /* 0x00000065bca97220 */ /* 0x000fe20000410000 */
[----:B------:R1:W-:Y:S01]  /*a270*/  STS [R232.X4+0x4228], R165 ;  /* 0x004228a5e8007388 */ /* 0x0003e20000004800 */
[----:B------:R-:W-:Y:S01]  /*a280*/  FMUL.FTZ R134, R78, R130 ;  /* 0x000000824e867220 */ /* 0x000fe20000410000 */
[----:B------:R-:W-:Y:S01]  /*a290*/  LEA.HI.SX32 R115, R115, R111, 0x1b ;  /* 0x0000006f73737211 */ /* 0x000fe200078fdaff */
[-C--:B------:R-:W-:Y:S01]  /*a2a0*/  FMUL.FTZ R142, R234, R138.reuse ;  /* 0x0000008aea8e7220 */ /* 0x080fe20000410000 */
[----:B------:R-:W-:Y:S01]  /*a2b0*/  STS [R232.X4+0x4268], R173 ;  /* 0x004268ade8007388 */ /* 0x000fe20000004800 */
[----:B------:R-:W-:Y:S01]  /*a2c0*/  FMUL.FTZ R185, R81, R138 ;  /* 0x0000008a51b97220 */ /* 0x000fe20000410000 */
[----:B0-----:R-:W-:Y:S01]  /*a2d0*/  IADD3 R143, R111, 0xe80, RZ ;  /* 0x00000e806f8f7810 */ /* 0x001fe20007ffe0ff */
[----:B------:R-:W-:Y:S01]  /*a2e0*/  FMUL.FTZ R138, R75, R169 ;  /* 0x000000a94b8a7220 */ /* 0x000fe20000410000 */
[----:B------:R0:W-:Y:S01]  /*a2f0*/  STS [R232.X4+0x426c], R141 ;  /* 0x00426c8de8007388 */ /* 0x0001e20000004800 */
[----:B------:R-:W-:-:S02]  /*a300*/  FFMA.FTZ R147, R79, R132, R134 ;  /* 0x000000844f937223 */ /* 0x000fc40000010086 */
[----:B-1----:R-:W-:Y:S01]  /*a310*/  FMUL.FTZ R165, R189, R101 ;  /* 0x00000065bda57220 */ /* 0x002fe20000410000 */
[----:B------:R-:W-:Y:S01]  /*a320*/  STS [R232.X4+0x4238], R185 ;  /* 0x004238b9e8007388 */ /* 0x000fe20000004800 */
[----:B------:R-:W-:Y:S02]  /*a330*/  FMUL.FTZ R132, R78, R132 ;  /* 0x000000844e847220 */ /* 0x000fe40000410000 */
[----:B------:R-:W-:Y:S01]  /*a340*/  FADD.FTZ R126, R126, R133 ;  /* 0x000000857e7e7221 */ /* 0x000fe20000010000 */
[----:B------:R-:W-:Y:S01]  /*a350*/  STS [R232.X4+0x4270], R139 ;  /* 0x0042708be8007388 */ /* 0x000fe20000004800 */
[-C--:B------:R-:W-:Y:S01]  /*a360*/  FMUL.FTZ R134, R75, R165.reuse ;  /* 0x000000a54b867220 */ /* 0x080fe20000410000 */
[C---:B0-----:R-:W-:Y:S01]  /*a370*/  IADD3 R141, R111.reuse, 0xe00, RZ ;  /* 0x00000e006f8d7810 */ /* 0x041fe20007ffe0ff */
[-C--:B------:R-:W-:Y:S01]  /*a380*/  FFMA.FTZ R171, R76, R165.reuse, R138 ;  /* 0x000000a54cab7223 */ /* 0x080fe2000001008a */
[----:B------:R-:W-:Y:S01]  /*a390*/  STS [R232.X4+0x4274], R177 ;  /* 0x004274b1e8007388 */ /* 0x000fe20000004800 */
[----:B------:R-:W-:Y:S01]  /*a3a0*/  FMUL.FTZ R179, R80, R165 ;  /* 0x000000a550b37220 */ /* 0x000fe20000410000 */
[----:B------:R-:W-:Y:S01]  /*a3b0*/  IADD3 R138, R111, 0x680, RZ ;  /* 0x000006806f8a7810 */ /* 0x000fe20007ffe0ff */
[----:B------:R-:W-:Y:S01]  /*a3c0*/  FFMA.FTZ R165, R79, R130, -R132 ;  /* 0x000000824fa57223 */ /* 0x000fe20000010884 */
[----:B------:R0:W-:Y:S01]  /*a3d0*/  STS [R232.X4+0x4278], R135 ;  /* 0x00427887e8007388 */ /* 0x0001e20000004800 */
[----:B------:R-:W-:Y:S01]  /*a3e0*/  FADD.FTZ R128, R131, R128 ;  /* 0x0000008083807221 */ /* 0x000fe20000010000 */
[C---:B------:R-:W-:Y:S01]  /*a3f0*/  IADD3 R132, R111.reuse, 0x580, RZ ;  /* 0x000005806f847810 */ /* 0x040fe20007ffe0ff */
[----:B------:R-:W-:Y:S01]  /*a400*/  FADD.FTZ R126, R126, R147 ;  /* 0x000000937e7e7221 */ /* 0x000fe20000010000 */
[----:B------:R-:W-:Y:S01]  /*a410*/  STS [R232.X4+0x4230], R179 ;  /* 0x004230b3e8007388 */ /* 0x000fe20000004800 */
[----:B------:R-:W-:Y:S01]  /*a420*/  FFMA.FTZ R175, R76, R169, -R134 ;  /* 0x000000a94caf7223 */ /* 0x000fe20000010886 */
[C---:B------:R-:W-:Y:S01]  /*a430*/  IADD3 R134, R111.reuse, 0x600, RZ ;  /* 0x000006006f867810 */ /* 0x040fe20007ffe0ff */
[----:B------:R-:W-:Y:S01]  /*a440*/  FADD.FTZ R128, R128, R165 ;  /* 0x000000a580807221 */ /* 0x000fe20000010000 */
[----:B------:R1:W-:Y:S01]  /*a450*/  STS [R232.X4+0x427c], R137 ;  /* 0x00427c89e8007388 */ /* 0x0003e20000004800 */
[----:B------:R-:W-:Y:S01]  /*a460*/  FADD.FTZ R126, R126, R171 ;  /* 0x000000ab7e7e7221 */ /* 0x000fe20000010000 */
[----:B------:R-:W-:Y:S01]  /*a470*/  IADD3 R147, R111, 0xf80, RZ ;  /* 0x00000f806f937810 */ /* 0x000fe20007ffe0ff */
[----:B------:R-:W-:Y:S01]  /*a480*/  FFMA.FTZ R183, R77, R140, -R142 ;  /* 0x0000008c4db77223 */ /* 0x000fe2000001088e */
[C---:B------:R-:W-:Y:S01]  /*a490*/  IADD3 R142, R111.reuse, 0x780, RZ ;  /* 0x000007806f8e7810 */ /* 0x040fe20007ffe0ff */
[----:B------:R-:W-:Y:S01]  /*a4a0*/  FADD.FTZ R128, R128, R175 ;  /* 0x000000af80807221 */ /* 0x000fe20000010000 */
[----:B------:R-:W-:Y:S01]  /*a4b0*/  LEA.HI.SX32 R123, R132, R111, 0x1b ;  /* 0x0000006f847b7211 */ /* 0x000fe200078fdaff */
[----:B------:R-:W-:Y:S01]  /*a4c0*/  FADD.FTZ R181, R126, R181 ;  /* 0x000000b57eb57221 */ /* 0x000fe20000010000 */
[----:B------:R-:W-:Y:S01]  /*a4d0*/  IADD3 R126, R111, 0x400, RZ ;  /* 0x000004006f7e7810 */ /* 0x000fe20007ffe0ff */
[----:B------:R-:W-:Y:S01]  /*a4e0*/  FMUL.FTZ R167, R83, R130 ;  /* 0x0000008253a77220 */ /* 0x000fe20000410000 */
[----:B------:R-:W-:Y:S01]  /*a4f0*/  IADD3 R130, R111, 0x500, RZ ;  /* 0x000005006f827810 */ /* 0x000fe20007ffe0ff */
[----:B------:R-:W-:Y:S01]  /*a500*/  FMUL.FTZ R169, R80, R169 ;  /* 0x000000a950a97220 */ /* 0x000fe20000410000 */
[----:B------:R-:W-:Y:S01]  /*a510*/  LEA.HI.SX32 R127, R142, R111, 0x1b ;  /* 0x0000006f8e7f7211 */ /* 0x000fe200078fdaff */
        /* <DEDUP_REMOVED lines=13> */
[----:B------:R-:W-:Y:S01]  /*a5f0*/  BAR.SYNC.DEFER_BLOCKING 0x0 ;  /* 0x0000000000007b1d */ /* 0x000fe20000010000 */
[----:B------:R-:W-:Y:S01]  /*a600*/  FADD.FTZ R240, R240, R74 ;  /* 0x0000004af0f07221 */ /* 0x000fe20000010000 */
[----:B------:R-:W-:Y:S01]  /*a610*/  IADD3 R120, R111, 0x280, RZ ;  /* 0x000002806f787810 */ /* 0x000fe20007ffe0ff */
[----:B------:R-:W-:Y:S01]  /*a620*/  FMUL.FTZ R74, R163, R186 ;  /* 0x000000baa34a7220 */ /* 0x000fe20000410000 */
[C---:B------:R-:W-:Y:S01]  /*a630*/  IADD3 R124, R111.reuse, 0x380, RZ ;  /* 0x000003806f7c7810 */ /* 0x040fe20007ffe0ff */
[----:B------:R-:W-:Y:S01]  /*a640*/  FADD.FTZ R72, R242, R72 ;  /* 0x00000048f2487221 */ /* 0x000fe20000010000 */
[C---:B------:R-:W-:Y:S01]  /*a650*/  IADD3 R140, R111.reuse, 0x700, RZ ;  /* 0x000007006f8c7810 */ /* 0x040fe20007ffe0ff */
[----:B------:R-:W-:Y:S01]  /*a660*/  FADD.FTZ R240, R240, R73 ;  /* 0x00000049f0f07221 */ /* 0x000fe20000010000 */
[----:B------:R-:W-:Y:S01]  /*a670*/  IADD3 R98, R111, 0x100, RZ ;  /* 0x000001006f627810 */ /* 0x000fe20007ffe0ff */
[----:B------:R-:W-:Y:S01]  /*a680*/  FFMA.FTZ R74, R161, R187, R74 ;  /* 0x000000bba14a7223 */ /* 0x000fe2000001004a */
[-C--:B------:R-:W-:Y:S01]  /*a690*/  LEA.HI.SX32 R99, R118, R111.reuse, 0x1b ;  /* 0x0000006f76637211 */ /* 0x080fe200078fdaff */
[----:B------:R-:W-:Y:S01]  /*a6a0*/  FADD.FTZ R161, R72, R70 ;  /* 0x0000004648a17221 */ /* 0x000fe20000010000 */
[----:B------:R-:W-:Y:S01]  /*a6b0*/  LEA.HI.SX32 R117, R120, R111, 0x1b ;  /* 0x0000006f78757211 */ /* 0x000fe200078fdaff */
[----:B------:R-:W-:Y:S01]  /*a6c0*/  FADD.FTZ R43, R166, R43 ;  /* 0x0000002ba62b7221 */ /* 0x000fe20000010000 */
[C---:B------:R-:W-:Y:S01]  /*a6d0*/  IADD3 R166, R111.reuse, 0xa00, RZ ;  /* 0x00000a006fa67810 */ /* 0x040fe20007ffe0ff */
[----:B------:R-:W-:Y:S01]  /*a6e0*/  FFMA.FTZ R24, R164, R55, R24 ;  /* 0x00000037a4187223 */ /* 0x000fe20000010018 */
[----:B------:R-:W-:Y:S01]  /*a6f0*/  IADD3 R164, R111, 0x980, RZ ;  /* 0x000009806fa47810 */ /* 0x000fe20007ffe0ff */
[----:B------:R-:W-:Y:S01]  /*a700*/  FADD.FTZ R240, R240, R71 ;  /* 0x00000047f0f07221 */ /* 0x000fe20000010000 */
[-C--:B------:R-:W-:Y:S01]  /*a710*/  LEA.HI.SX32 R118, R122, R111.reuse, 0x1b ;  /* 0x0000006f7a767211 */ /* 0x080fe200078fdaff */
[----:B------:R-:W-:Y:S01]  /*a720*/  FADD.FTZ R71, R161, R68 ;  /* 0x00000044a1477221 */ /* 0x000fe20000010000 */
[-C--:B------:R-:W-:Y:S01]  /*a730*/  LEA.HI.SX32 R119, R124, R111.reuse, 0x1b ;  /* 0x0000006f7c777211 */ /* 0x080fe200078fdaff */
[----:B------:R-:W-:Y:S01]  /*a740*/  FADD.FTZ R240, R240, R69 ;  /* 0x00000045f0f07221 */ /* 0x000fe20000010000 */
[-C--:B------:R-:W-:Y:S01]  /*a750*/  LEA.HI.SX32 R120, R126, R111.reuse, 0x1b ;  /* 0x0000006f7e787211 */ /* 0x080fe200078fdaff */
[----:B------:R-:W-:Y:S01]  /*a760*/  FADD.FTZ R41, R178, R41 ;  /* 0x00000029b2297221 */ /* 0x000fe20000010000 */
[-C--:B------:R-:W-:Y:S01]  /*a770*/  LEA.HI.SX32 R121, R128, R111.reuse, 0x1b ;  /* 0x0000006f80797211 */ /* 0x080fe200078fdaff */
[----:B------:R-:W-:Y:S01]  /*a780*/  FMUL.FTZ R73, R187, UR45 ;  /* 0x0000002dbb497c20 */ /* 0x000fe20008410000 */
[-C--:B------:R-:W-:Y:S01]  /*a790*/  LEA.HI.SX32 R122, R130, R111.reuse, 0x1b ;  /* 0x0000006f827a7211 */ /* 0x080fe200078fdaff */
[----:B------:R-:W-:Y:S01]  /*a7a0*/  FADD.FTZ R178, R71, R66 ;  /* 0x0000004247b27221 */ /* 0x000fe20000010000 */
[-C--:B------:R-:W-:Y:S01]  /*a7b0*/  LEA.HI.SX32 R124, R134, R111.reuse, 0x1b ;  /* 0x0000006f867c7211 */ /* 0x080fe200078fdaff */
[C---:B------:R-:W-:Y:S01]  /*a7c0*/  FMUL.FTZ R71, R15.reuse, R116 ;  /* 0x000000740f477220 */ /* 0x040fe20000410000 */
[-C--:B------:R-:W-:Y:S01]  /*a7d0*/  LEA.HI.SX32 R125, R138, R111.reuse, 0x1b ;  /* 0x0000006f8a7d7211 */ /* 0x080fe200078fdaff */
[----:B------:R-:W-:Y:S01]  /*a7e0*/  FFMA.FTZ R69, -R15, R204, -RZ ;  /* 0x000000cc0f457223 */ /* 0x000fe200000109ff */
[-C--:B------:R-:W-:Y:S01]  /*a7f0*/  LEA.HI.SX32 R126, R140, R111.reuse, 0x1b ;  /* 0x0000006f8c7e7211 */ /* 0x080fe200078fdaff */
[----:B------:R-:W-:Y:S01]  /*a800*/  FADD.FTZ R163, R240, R67 ;  /* 0x00000043f0a37221 */ /* 0x000fe20000010000 */
[-C--:B------:R-:W-:Y:S01]  /*a810*/  LEA.HI.SX32 R128, R144, R111.reuse, 0x1b ;  /* 0x0000006f90807211 */ /* 0x080fe200078fdaff */
[----:B------:R-:W2:Y:S01]  /*a820*/  LDS R165, [R99.X4+0x4800] ;  /* 0x0048000063a57984 */ /* 0x000ea20000004800 */
[-C--:B------:R-:W-:Y:S01]  /*a830*/  LEA.HI.SX32 R142, R143, R111.reuse, 0x1b ;  /* 0x0000006f8f8e7211 */ /* 0x080fe200078fdaff */
[C---:B------:R-:W-:Y:S01]  /*a840*/  FFMA.FTZ R67, -R13.reuse, R206, -RZ ;  /* 0x000000ce0d437223 */ /* 0x040fe200000109ff */
[-C--:B------:R-:W-:Y:S01]  /*a850*/  LEA.HI.SX32 R98, R98, R111.reuse, 0x1b ;  /* 0x0000006f62627211 */ /* 0x080fe200078fdaff */
[----:B------:R-:W3:Y:S01]  /*a860*/  LDS R167, [R115.X4+0x4a00] ;  /* 0x004a000073a77984 */ /* 0x000ee20000004800 */
[-C--:B------:R-:W-:Y:S01]  /*a870*/  LEA.HI.SX32 R130, R162, R111.reuse, 0x1b ;  /* 0x0000006fa2827211 */ /* 0x080fe200078fdaff */
[----:B------:R-:W-:Y:S01]  /*a880*/  FFMA.FTZ R73, R186, UR44, -R73 ;  /* 0x0000002cba497c23 */ /* 0x000fe20008010849 */
[-C--:B------:R-:W-:Y:S01]  /*a890*/  LEA.HI.SX32 R131, R164, R111.reuse, 0x1b ;  /* 0x0000006fa4837211 */ /* 0x080fe200078fdaff */
[----:B------:R-:W4:Y:S01]  /*a8a0*/  LDS R169, [R117.X4+0x4c00] ;  /* 0x004c000075a97984 */ /* 0x000f220000004800 */
[----:B------:R-:W-:Y:S01]  /*a8b0*/  LEA.HI.SX32 R132, R166, R111, 0x1b ;  /* 0x0000006fa6847211 */ /* 0x000fe200078fdaff */
[----:B------:R-:W-:Y:S01]  /*a8c0*/  FMUL.FTZ R161, R234, R73 ;  /* 0x00000049eaa17220 */ /* 0x000fe20000410000 */
[-C--:B------:R-:W-:Y:S01]  /*a8d0*/  LEA.HI.SX32 R133, R168, R111.reuse, 0x1b ;  /* 0x0000006fa8857211 */ /* 0x080fe200078fdaff */
[----:B------:R-:W2:Y:S01]  /*a8e0*/  LDS R171, [R118.X4+0x4e00] ;  /* 0x004e000076ab7984 */ /* 0x000ea20000004800 */
[-C--:B------:R-:W-:Y:S01]  /*a8f0*/  LEA.HI.SX32 R134, R170, R111.reuse, 0x1b ;  /* 0x0000006faa867211 */ /* 0x080fe200078fdaff */
[----:B------:R-:W-:Y:S01]  /*a900*/  FADD.FTZ R44, R176, R44 ;  /* 0x0000002cb02c7221 */ /* 0x000fe20000010000 */
[-C--:B0-----:R-:W-:Y:S01]  /*a910*/  LEA.HI.SX32 R135, R172, R111.reuse, 0x1b ;  /* 0x0000006fac877211 */ /* 0x081fe200078fdaff */
[----:B------:R-:W0:Y:S01]  /*a920*/  LDS R173, [R119.X4+0x5000] ;  /* 0x0050000077ad7984 */ /* 0x000e220000004800 */
[-C--:B-1----:R-:W-:Y:S01]  /*a930*/  LEA.HI.SX32 R137, R180, R111.reuse, 0x1b ;  /* 0x0000006fb4897211 */ /* 0x082fe200078fdaff */
[----:B------:R-:W-:Y:S01]  /*a940*/  FMUL.FTZ R73, R13, R202 ;  /* 0x000000ca0d497220 */ /* 0x000fe20000410000 */
[-C--:B------:R-:W-:Y:S01]  /*a950*/  LEA.HI.SX32 R138, R248, R111.reuse, 0x1b ;  /* 0x0000006ff88a7211 */ /* 0x080fe200078fdaff */
[----:B------:R-:W1:Y:S01]  /*a960*/  LDS R180, [R238.X4+0x4200] ;  /* 0x00420000eeb47984 */ /* 0x000e620000004800 */
[-C--:B------:R-:W-:Y:S01]  /*a970*/  LEA.HI.SX32 R139, R250, R111.reuse, 0x1b ;  /* 0x0000006ffa8b7211 */ /* 0x080fe200078fdaff */
[----:B------:R-:W-:Y:S01]  /*a980*/  FMUL.FTZ R176, R186, UR45 ;  /* 0x0000002dbab07c20 */ /* 0x000fe20008410000 */
[-C--:B------:R-:W-:Y:S01]  /*a990*/  LEA.HI.SX32 R140, R252, R111.reuse, 0x1b ;  /* 0x0000006ffc8c7211 */ /* 0x080fe200078fdaff */
[----:B------:R-:W0:Y:S01]  /*a9a0*/  LDS R175, [R120.X4+0x5200] ;  /* 0x0052000078af7984 */ /* 0x000e220000004800 */
[----:B------:R-:W-:Y:S01]  /*a9b0*/  LEA.HI.SX32 R141, R141, R111, 0x1b ;  /* 0x0000006f8d8d7211 */ /* 0x000fe200078fdaff */
[C---:B------:R-:W-:Y:S01]  /*a9c0*/  FMUL.FTZ R209, R14.reuse, R209 ;  /* 0x000000d10ed17220 */ /* 0x040fe20000410000 */
[-C--:B------:R-:W-:Y:S01]  /*a9d0*/  LEA.HI.SX32 R143, R145, R111.reuse, 0x1b ;  /* 0x0000006f918f7211 */ /* 0x080fe200078fdaff */
[----:B------:R-:W0:Y:S01]  /*a9e0*/  LDS R177, [R121.X4+0x5400] ;  /* 0x0054000079b17984 */ /* 0x000e220000004800 */
[----:B------:R-:W-:Y:S01]  /*a9f0*/  LEA.HI.SX32 R144, R147, R111, 0x1b ;  /* 0x0000006f93907211 */ /* 0x000fe200078fdaff */
[----:B------:R-:W-:Y:S01]  /*aa00*/  FFMA.FTZ R176, R187, UR44, R176 ;  /* 0x0000002cbbb07c23 */ /* 0x000fe200080100b0 */
[----:B------:R-:W-:Y:S01]  /*aa10*/  MOV R116, UR34 ;  /* 0x0000002200747c02 */ /* 0x000fe20008000f00 */
[----:B------:R-:W0:Y:S01]  /*aa20*/  LDS R145, [R174.X4+0x4400] ;  /* 0x00440000ae917984 */ /* 0x000e220000004800 */
[----:B------:R-:W-:-:S02]  /*aa30*/  FFMA.FTZ R205, -R14, R205, -RZ ;  /* 0x000000cd0ecd7223 */ /* 0x000fc400000109ff */
[----:B------:R-:W-:Y:S01]  /*aa40*/  LEA R116, R116, -R111, 0x1 ;  /* 0x8000006f74747211 */ /* 0x000fe200078e08ff */
[----:B------:R-:W0:Y:S01]  /*aa50*/  LDS R147, [R98.X4+0x4600] ;  /* 0x0046000062937984 */ /* 0x000e220000004800 */
[----:B------:R-:W-:Y:S02]  /*aa60*/  FMUL.FTZ R187, R11, R208 ;  /* 0x000000d00bbb7220 */ /* 0x000fe40000410000 */
[----:B------:R-:W-:Y:S01]  /*aa70*/  ISETP.GE.AND P0, PT, R116, 0x1, PT ;  /* 0x000000017400780c */ /* 0x000fe20003f06270 */
[----:B------:R-:W0:Y:S01]  /*aa80*/  LDS R179, [R122.X4+0x5600] ;  /* 0x005600007ab37984 */ /* 0x000e220000004800 */
[----:B------:R-:W-:Y:S02]  /*aa90*/  FMUL.FTZ R215, R2, R215 ;  /* 0x000000d702d77220 */ /* 0x000fe40000410000 */
[----:B------:R-:W-:Y:S01]  /*aaa0*/  FMUL.FTZ R202, R160, R188 ;  /* 0x000000bca0ca7220 */ /* 0x000fe20000410000 */
[----:B------:R-:W0:Y:S01]  /*aab0*/  LDS R181, [R123.X4+0x5800] ;  /* 0x005800007bb57984 */ /* 0x000e220000004800 */
[----:B------:R-:W-:-:S02]  /*aac0*/  FMUL.FTZ R211, R12, R211 ;  /* 0x000000d30cd37220 */ /* 0x000fc40000410000 */
[----:B------:R-:W-:Y:S01]  /*aad0*/  FFMA.FTZ R207, -R12, R207, -RZ ;  /* 0x000000cf0ccf7223 */ /* 0x000fe200000109ff */
[----:B------:R-:W0:Y:S01]  /*aae0*/  LDS R183, [R124.X4+0x5a00] ;  /* 0x005a00007cb77984 */ /* 0x000e220000004800 */
[C---:B------:R-:W-:Y:S02]  /*aaf0*/  FFMA.FTZ R213, -R10.reuse, R213, -RZ ;  /* 0x000000d50ad57223 */ /* 0x040fe400000109ff */
[----:B------:R-:W-:Y:S01]  /*ab00*/  FMUL.FTZ R217, R10, R217 ;  /* 0x000000d90ad97220 */ /* 0x000fe20000410000 */
[----:B------:R-:W0:Y:S01]  /*ab10*/  LDS R185, [R125.X4+0x5c00] ;  /* 0x005c00007db97984 */ /* 0x000e220000004800 */
[C---:B------:R-:W-:Y:S02]  /*ab20*/  FMUL.FTZ R223, R8.reuse, R223 ;  /* 0x000000df08df7220 */ /* 0x040fe40000410000 */
[----:B------:R-:W-:Y:S01]  /*ab30*/  FFMA.FTZ R221, -R8, R221, -RZ ;  /* 0x000000dd08dd7223 */ /* 0x000fe200000109ff */
[----:B------:R-:W0:Y:S01]  /*ab40*/  LDS R203, [R126.X4+0x5e00] ;  /* 0x005e00007ecb7984 */ /* 0x000e220000004800 */
[----:B------:R-:W-:-:S02]  /*ab50*/  FMUL.FTZ R231, R6, R231 ;  /* 0x000000e706e77220 */ /* 0x000fc40000410000 */
[----:B------:R-:W-:Y:S01]  /*ab60*/  FFMA.FTZ R227, -R6, R227, -RZ ;  /* 0x000000e306e37223 */ /* 0x000fe200000109ff */
[----:B------:R-:W0:Y:S01]  /*ab70*/  LDS R225, [R127.X4+0x6000] ;  /* 0x006000007fe17984 */ /* 0x000e220000004800 */
[C---:B------:R-:W-:Y:S02]  /*ab80*/  FMUL.FTZ R233, R4.reuse, R233 ;  /* 0x000000e904e97220 */ /* 0x040fe40000410000 */
[----:B------:R-:W-:Y:S01]  /*ab90*/  FFMA.FTZ R229, -R4, R229, -RZ ;  /* 0x000000e504e57223 */ /* 0x000fe200000109ff */
[----:B------:R-:W0:Y:S01]  /*aba0*/  LDS R235, [R128.X4+0x6200] ;  /* 0x0062000080eb7984 */ /* 0x000e220000004800 */
[----:B------:R-:W-:Y:S02]  /*abb0*/  FMUL.FTZ R219, R0, R219 ;  /* 0x000000db00db7220 */ /* 0x000fe40000410000 */
[----:B------:R-:W-:Y:S01]  /*abc0*/  FMUL.FTZ R66, R192, UR45 ;  /* 0x0000002dc0427c20 */ /* 0x000fe20008410000 */
[----:B------:R-:W0:Y:S01]  /*abd0*/  LDS R237, [R129.X4+0x6400] ;  /* 0x0064000081ed7984 */ /* 0x000e220000004800 */
[----:B------:R-:W-:-:S02]  /*abe0*/  FMUL.FTZ R206, R190, UR45 ;  /* 0x0000002dbece7c20 */ /* 0x000fc40008410000 */
[----:B------:R-:W-:Y:S01]  /*abf0*/  FMUL.FTZ R186, R194, UR45 ;  /* 0x0000002dc2ba7c20 */ /* 0x000fe20008410000 */
[----:B------:R-:W0:Y:S01]  /*ac00*/  LDS R239, [R130.X4+0x6600] ;  /* 0x0066000082ef7984 */ /* 0x000e220000004800 */
[----:B------:R-:W-:Y:S02]  /*ac10*/  FMUL.FTZ R68, R198, UR45 ;  /* 0x0000002dc6447c20 */ /* 0x000fe40008410000 */
[----:B------:R-:W-:Y:S01]  /*ac20*/  FFMA.FTZ R206, R191, UR44, R206 ;  /* 0x0000002cbfce7c23 */ /* 0x000fe200080100ce */
[----:B------:R-:W0:Y:S01]  /*ac30*/  LDS R241, [R131.X4+0x6800] ;  /* 0x0068000083f17984 */ /* 0x000e220000004800 */
[----:B------:R-:W-:-:S03]  /*ac40*/  FFMA.FTZ R186, R195, UR44, R186 ;  /* 0x0000002cc3ba7c23 */ /* 0x000fc600080100ba */
        /* <DEDUP_REMOVED lines=21> */
[----:B------:R-:W-:Y:S02]  /*ada0*/  FMUL.FTZ R184, R196, UR45 ;  /* 0x0000002dc4b87c20 */ /* 0x000fe40008410000 */
[----:B--2---:R-:W-:Y:S01]  /*adb0*/  FFMA.FTZ R67, -R9, R220, -RZ ;  /* 0x000000dc09437223 */ /* 0x004fe200000109ff */
[----:B------:R2:W-:Y:S01]  /*adc0*/  STS [R232.X4+0x842c], R69 ;  /* 0x00842c45e8007388 */ /* 0x0005e20000004800 */
[----:B------:R-:W-:Y:S02]  /*add0*/  FFMA.FTZ R184, R197, UR44, R184 ;  /* 0x0000002cc5b87c23 */ /* 0x000fe400080100b8 */
[----:B-----5:R-:W-:Y:S01]  /*ade0*/  FMUL.FTZ R73, R7, R216 ;  /* 0x000000d807497220 */ /* 0x020fe20000410000 */
[----:B------:R5:W-:Y:S01]  /*adf0*/  STS [R232.X4+0x843c], R67 ;  /* 0x00843c43e8007388 */ /* 0x000be20000004800 */
[----:B-1----:R-:W-:-:S03]  /*ae00*/  FMUL.FTZ R209, R9, R210 ;  /* 0x000000d209d17220 */ /* 0x002fc60000410000 */
[----:B------:R-:W-:Y:S01]  /*ae10*/  STS [R232.X4+0x8414], R205 ;  /* 0x008414cde8007388 */ /* 0x000fe20000004800 */
[----:B--2---:R-:W-:-:S03]  /*ae20*/  FFMA.FTZ R69, -R5, R228, -RZ ;  /* 0x000000e405457223 */ /* 0x004fc600000109ff */
[----:B------:R1:W-:Y:S01]  /*ae30*/  STS [R232.X4+0x8428], R187 ;  /* 0x008428bbe8007388 */ /* 0x0003e20000004800 */
[----:B-----5:R-:W-:-:S03]  /*ae40*/  FMUL.FTZ R67, R189, UR45 ;  /* 0x0000002dbd437c20 */ /* 0x020fc60008410000 */
[----:B------:R2:W-:Y:S01]  /*ae50*/  STS [R232.X4+0x845c], R69 ;  /* 0x00845c45e8007388 */ /* 0x0005e20000004800 */
[----:B------:R-:W-:-:S03]  /*ae60*/  FFMA.FTZ R204, R188, UR44, -R67 ;  /* 0x0000002cbccc7c23 */ /* 0x000fc60008010843 */
[----:B------:R5:W-:Y:S01]  /*ae70*/  STS [R232.X4+0x8448], R73 ;  /* 0x00844849e8007388 */ /* 0x000be20000004800 */
[----:B------:R-:W-:Y:S02]  /*ae80*/  FMUL.FTZ R188, R188, UR45 ;  /* 0x0000002dbcbc7c20 */ /* 0x000fe40008410000 */
[----:B-1----:R-:W-:Y:S01]  /*ae90*/  FMUL.FTZ R187, R5, R222 ;  /* 0x000000de05bb7220 */ /* 0x002fe20000410000 */
[----:B------:R1:W-:Y:S01]  /*aea0*/  STS [R232.X4+0x844c], R71 ;  /* 0x00844c47e8007388 */ /* 0x0003e20000004800 */
[----:B------:R-:W-:Y:S02]  /*aeb0*/  FMUL.FTZ R205, R3, R230 ;  /* 0x000000e603cd7220 */ /* 0x000fe40000410000 */
[----:B--2---:R-:W-:Y:S01]  /*aec0*/  FFMA.FTZ R69, -R0, R218, -RZ ;  /* 0x000000da00457223 */ /* 0x004fe200000109ff */
[----:B------:R2:W-:Y:S01]  /*aed0*/  STS [R232.X4+0x8470], R215 ;  /* 0x008470d7e8007388 */ /* 0x0005e20000004800 */
[----:B------:R-:W-:Y:S02]  /*aee0*/  FMUL.FTZ R67, R195, UR45 ;  /* 0x0000002dc3437c20 */ /* 0x000fe40008410000 */
[----:B-----5:R-:W-:Y:S01]  /*aef0*/  FFMA.FTZ R73, -R2, R214, -RZ ;  /* 0x000000d602497223 */ /* 0x020fe200000109ff */
[----:B------:R5:W-:Y:S01]  /*af00*/  STS [R232.X4+0x8438], R209 ;  /* 0x008438d1e8007388 */ /* 0x000be20000004800 */
[----:B-1----:R-:W-:-:S03]  /*af10*/  FFMA.FTZ R71, -R3, R224, -RZ ;  /* 0x000000e003477223 */ /* 0x002fc600000109ff */
[----:B------:R1:W-:Y:S01]  /*af20*/  STS [R232.X4+0x8420], R211 ;  /* 0x008420d3e8007388 */ /* 0x0003e20000004800 */
[----:B--2---:R-:W-:-:S03]  /*af30*/  FFMA.FTZ R215, R189, UR44, R188 ;  /* 0x0000002cbdd77c23 */ /* 0x004fc600080100bc */
[----:B------:R2:W-:Y:S01]  /*af40*/  STS [R232.X4+0x8424], R207 ;  /* 0x008424cfe8007388 */ /* 0x0005e20000004800 */
[----:B------:R-:W-:Y:S02]  /*af50*/  FFMA.FTZ R188, R194, UR44, -R67 ;  /* 0x0000002cc2bc7c23 */ /* 0x000fe40008010843 */
[----:B-----5:R-:W-:Y:S01]  /*af60*/  FFMA.FTZ R209, R193, UR44, R66 ;  /* 0x0000002cc1d17c23 */ /* 0x020fe20008010042 */
[----:B------:R5:W-:Y:S01]  /*af70*/  STS [R232.X4+0x8434], R213 ;  /* 0x008434d5e8007388 */ /* 0x000be20000004800 */
[----:B------:R-:W-:Y:S02]  /*af80*/  FMUL.FTZ R67, R201, UR45 ;  /* 0x0000002dc9437c20 */ /* 0x000fe40008410000 */
[----:B-1----:R-:W-:Y:S01]  /*af90*/  FMUL.FTZ R211, R193, UR45 ;  /* 0x0000002dc1d37c20 */ /* 0x002fe20008410000 */
[----:B------:R1:W-:Y:S01]  /*afa0*/  STS [R232.X4+0x847c], R69 ;  /* 0x00847c45e8007388 */ /* 0x0003e20000004800 */
[----:B------:R-:W-:Y:S02]  /*afb0*/  FMUL.FTZ R66, R200, UR45 ;  /* 0x0000002dc8427c20 */ /* 0x000fe40008410000 */
[----:B--2---:R-:W-:Y:S01]  /*afc0*/  FMUL.FTZ R207, R197, UR45 ;  /* 0x0000002dc5cf7c20 */ /* 0x004fe20008410000 */
[----:B------:R-:W-:Y:S01]  /*afd0*/  STS [R232.X4+0x8430], R217 ;  /* 0x008430d9e8007388 */ /* 0x000fe20000004800 */
[----:B------:R-:W-:-:S02]  /*afe0*/  FFMA.FTZ R211, R192, UR44, -R211 ;  /* 0x0000002cc0d37c23 */ /* 0x000fc400080108d3 */
[----:B-----5:R-:W-:Y:S01]  /*aff0*/  FMUL.FTZ R213, R191, UR45 ;  /* 0x0000002dbfd57c20 */ /* 0x020fe20008410000 */
[----:B------:R-:W-:Y:S01]  /*b000*/  STS [R232.X4+0x8440], R223 ;  /* 0x008440dfe8007388 */ /* 0x000fe20000004800 */
[----:B------:R-:W-:Y:S02]  /*b010*/  FFMA.FTZ R207, R196, UR44, -R207 ;  /* 0x0000002cc4cf7c23 */ /* 0x000fe400080108cf */
[----:B-1----:R-:W-:Y:S01]  /*b020*/  FMUL.FTZ R69, R199, UR45 ;  /* 0x0000002dc7457c20 */ /* 0x002fe20008410000 */
[----:B------:R-:W-:Y:S01]  /*b030*/  STS [R232.X4+0x8444], R221 ;  /* 0x008444dde8007388 */ /* 0x000fe20000004800 */
[----:B------:R-:W-:Y:S02]  /*b040*/  FFMA.FTZ R213, R190, UR44, -R213 ;  /* 0x0000002cbed57c23 */ /* 0x000fe400080108d5 */
[----:B------:R-:W-:Y:S01]  /*b050*/  FFMA.FTZ R182, R198, UR44, -R69 ;  /* 0x0000002cc6b67c23 */ /* 0x000fe20008010845 */
[----:B------:R-:W-:Y:S01]  /*b060*/  STS [R232.X4+0x8450], R231 ;  /* 0x008450e7e8007388 */ /* 0x000fe20000004800 */
[----:B------:R-:W-:-:S03]  /*b070*/  FFMA.FTZ R160, R200, UR44, -R67 ;  /* 0x0000002cc8a07c23 */ /* 0x000fc60008010843 */
[----:B------:R-:W-:Y:S04]  /*b080*/  STS [R232.X4+0x8454], R227 ;  /* 0x008454e3e8007388 */ /* 0x000fe80000004800 */
[----:B------:R1:W-:Y:S04]  /*b090*/  STS [R232.X4+0x8458], R187 ;  /* 0x008458bbe8007388 */ /* 0x0003e80000004800 */
[----:B------:R-:W-:Y:S04]  /*b0a0*/  STS [R232.X4+0x8460], R233 ;  /* 0x008460e9e8007388 */ /* 0x000fe80000004800 */
[----:B------:R-:W-:Y:S01]  /*b0b0*/  STS [R232.X4+0x8464], R229 ;  /* 0x008464e5e8007388 */ /* 0x000fe20000004800 */
[----:B-1----:R-:W-:-:S03]  /*b0c0*/  FFMA.FTZ R187, R201, UR44, R66 ;  /* 0x0000002cc9bb7c23 */ /* 0x002fc60008010042 */
        /* <DEDUP_REMOVED lines=61> */
.L_x_3809:
[----:B0-234-:R-:W-:Y:S05]  /*b4a0*/  BSYNC B0 ;  /* 0x0000000000007941 */ /* 0x01dfea0003800000 */
.L_x_3808:
        /* <DEDUP_REMOVED lines=19> */
[----:B------:R-:W-:Y:S02]  /*b5e0*/  UIMAD UR45, UR15, UR36, URZ ;  /* 0x000000240f2d72a4 */ /* 0x000fe4000f8e023f */
[----:B------:R-:W-:Y:S02]  /*b5f0*/  UIADD3 UR41, UR41, UR44, URZ ;  /* 0x0000002c29297290 */ /* 0x000fe4000fffe03f */
[----:B------:R-:W-:Y:S02]  /*b600*/  UIADD3 UR39, UR39, UR43, URZ ;  /* 0x0000002b27277290 */ /* 0x000fe4000fffe03f */
[----:B------:R-:W-:Y:S02]  /*b610*/  ULDC.64 UR34, c[0x0][0x2c0] ;  /* 0x0000b00000227ab9 */ /* 0x000fe40000000a00 */
[----:B------:R-:W-:Y:S02]  /*b620*/  UIMAD UR44, UR14, UR37, UR45 ;  /* 0x000000250e2c72a4 */ /* 0x000fe4000f8e022d */
[----:B------:R-:W-:-:S02]  /*b630*/  UIMAD UR46, UR15, UR34, URZ ;  /* 0x000000220f2e72a4 */ /* 0x000fc4000f8e023f */
[----:B------:R-:W-:Y:S02]  /*b640*/  UIMAD.WIDE.U32 UR36, UR14, UR36, UR40 ;  /* 0x000000240e2472a5 */ /* 0x000fe4000f8e0028 */
[----:B------:R-:W-:Y:S02]  /*b650*/  UIMAD.WIDE.U32 UR40, UR14, UR34, UR38 ;  /* 0x000000220e2872a5 */ /* 0x000fe4000f8e0026 */
[----:B------:R-:W-:Y:S02]  /*b660*/  UIMAD UR46, UR14, UR35, UR46 ;  /* 0x000000230e2e72a4 */ /* 0x000fe4000f8e022e */
[----:B------:R-:W-:Y:S02]  /*b670*/  ULDC.64 UR38, c[0x0][0x320] ;  /* 0x0000c80000267ab9 */ /* 0x000fe40000000a00 */
[----:B------:R-:W-:Y:S02]  /*b680*/  UIADD3 UR44, UR44, UR37, URZ ;  /* 0x000000252c2c7290 */ /* 0x000fe4000fffe03f */
[----:B------:R-:W-:-:S02]  /*b690*/  ULDC.64 UR34, c[0x0][0x318] ;  /* 0x0000c60000227ab9 */ /* 0x000fc40000000a00 */
[----:B------:R-:W-:Y:S02]  /*b6a0*/  ULEA UR37, UP1, UR40, UR38, 0x3 ;  /* 0x0000002628257291 */ /* 0x000fe4000f82183f */
[----:B------:R-:W-:Y:S02]  /*b6b0*/  ULEA UR43, UP0, UR36, UR34, 0x3 ;  /* 0x00000022242b7291 */ /* 0x000fe4000f80183f */
[----:B------:R-:W-:Y:S02]  /*b6c0*/  ULDC UR38, c[0x0][0x174] ;  /* 0x00005d0000267ab9 */ /* 0x000fe40000000800 */
[----:B------:R-:W-:Y:S02]  /*b6d0*/  UIADD3 UR34, UR46, UR41, URZ ;  /* 0x000000292e227290 */ /* 0x000fe4000fffe03f */
[----:B------:R-:W-:Y:S01]  /*b6e0*/  UIADD3 UR38, UR6, -UR38, URZ ;  /* 0x8000002606267290 */ /* 0x000fe2000fffe03f */
[C---:B------:R-:W-:Y:S01]  /*b6f0*/  IADD3 R66, P0, R68.reuse, UR43, RZ ;  /* 0x0000002b44427c10 */ /* 0x040fe2000ff1e0ff */
[----:B------:R-:W-:Y:S01]  /*b700*/  ULEA.HI.X UR41, UR36, UR35, UR44, 0x3, UP0 ;  /* 0x0000002324297291 */ /* 0x000fe200080f1c2c */
[----:B------:R-:W-:Y:S01]  /*b710*/  IADD3 R68, P1, R68, UR37, RZ ;  /* 0x0000002544447c10 */ /* 0x000fe2000ff3e0ff */
        /* <DEDUP_REMOVED lines=8> */
[C---:B------:R-:W-:Y:S01]  /*b7a0*/  ISETP.GE.AND P0, PT, R116.reuse, 0x81, PT ;  /* 0x000000817400780c */ /* 0x040fe20003f06270 */
[----:B------:R-:W-:Y:S01]  /*b7b0*/  ULDC.64 UR36, c[0x0][0x2d0] ;  /* 0x0000b40000247ab9 */ /* 0x000fe20000000a00 */
[----:B------:R-:W-:Y:S01]  /*b7c0*/  ISETP.GE.AND P1, PT, R116, 0x101, PT ;  /* 0x000001017400780c */ /* 0x000fe20003f26270 */
[----:B------:R-:W-:Y:S01]  /*b7d0*/  IMAD.WIDE R66, R71, 0x4, R66 ;  /* 0x0000000447427825 */ /* 0x000fe200078e0242 */
[----:B------:R-:W-:-:S02]  /*b7e0*/  UIMAD UR34, UR44, UR34, URZ ;  /* 0x000000222c2272a4 */ /* 0x000fc4000f8e023f */
[----:B------:R-:W-:Y:S01]  /*b7f0*/  UIMAD UR36, UR44, UR36, URZ ;  /* 0x000000242c2472a4 */ /* 0x000fe2000f8e023f */
[----:B------:R-:W-:Y:S01]  /*b800*/  IMAD.WIDE R68, R71, 0x4, R68 ;  /* 0x0000000447447825 */ /* 0x000fe200078e0244 */
[----:B------:R-:W-:Y:S01]  /*b810*/  MOV R71, UR40 ;  /* 0x0000002800477c02 */ /* 0x000fe20008000f00 */
[----:B------:R-:W-:Y:S02]  /*b820*/  UIMAD UR34, UR40, UR35, UR34 ;  /* 0x00000023282272a4 */ /* 0x000fe4000f8e0222 */
[----:B------:R-:W-:Y:S02]  /*b830*/  UIMAD UR36, UR40, UR37, UR36 ;  /* 0x00000025282472a4 */ /* 0x000fe4000f8e0224 */
        /* <DEDUP_REMOVED lines=8> */
.L_x_3811:
[----:B------:R-:W-:Y:S05]  /*b8c0*/  BSYNC B0 ;  /* 0x0000000000007941 */ /* 0x000fea0003800000 */
.L_x_3810:
[----:B-12---:R1:W2:Y:S01]  /*b8d0*/  LDS R71, [R98.X4+0x8800] ;  /* 0x0088000062477984 */ /* 0x0062a20000004800 */
[----:B------:R-:W-:Y:S01]  /*b8e0*/  BSSY B0, `(.L_x_3812) ;  /* 0x0000004000007945 */ /* 0x000fe20003800000 */
[----:B------:R-:W-:Y:S05]  /*b8f0*/  @!P1 BRA `(.L_x_3813) ;  /* 0x0000002000009947 */ /* 0x000fea0003800000 */
[----:B------:R3:W-:Y:S04]  /*b900*/  RED.E.ADD.F32.FTZ.RN.STRONG.GPU [R66.64+-0x3c00], R147 ;  /* 0xffc400934200798e */ /* 0x0007e8000c10e798 */
[----:B--2---:R3:W-:Y:S02]  /*b910*/  RED.E.ADD.F32.FTZ.RN.STRONG.GPU [R68.64+-0x3c00], R71 ;  /* 0xffc400474400798e */ /* 0x0047e4000c10e798 */
.L_x_3813:
[----:B------:R-:W-:Y:S05]  /*b920*/  BSYNC B0 ;  /* 0x0000000000007941 */ /* 0x000fea0003800000 */
.L_x_3812:
[----:B------:R-:W4:Y:S01]  /*b930*/  LDS R99, [R99.X4+0x8a00] ;  /* 0x008a000063637984 */ /* 0x000f220000004800 */
[----:B------:R-:W-:Y:S01]  /*b940*/  BSSY B0, `(.L_x_3814) ;  /* 0x0000004000007945 */ /* 0x000fe20003800000 */
[----:B------:R-:W-:Y:S05]  /*b950*/  @!P2 BRA `(.L_x_3815) ;  /* 0x000000200000a947 */ /* 0x000fea0003800000 */
[----:B------:R0:W-:Y:S04]  /*b960*/  RED.E.ADD.F32.FTZ.RN.STRONG.GPU [R66.64+-0x3a00], R165 ;  /* 0xffc600a54200798e */ /* 0x0001e8000c10e798 */
[----:B----4-:R0:W-:Y:S02]  /*b970*/  RED.E.ADD.F32.FTZ.RN.STRONG.GPU [R68.64+-0x3a00], R99 ;  /* 0xffc600634400798e */ /* 0x0101e4000c10e798 */
.L_x_3815:
[----:B------:R-:W-:Y:S05]  /*b980*/  BSYNC B0 ;  /* 0x0000000000007941 */ /* 0x000fea0003800000 */
.L_x_3814:
        /* <DEDUP_REMOVED lines=12> */
.L_x_3817:
[----:B------:R-:W-:Y:S05]  /*ba50*/  BSYNC B0 ;  /* 0x0000000000007941 */ /* 0x000fea0003800000 */
.L_x_3816:
[----:B------:R-:W1:Y:S01]  /*ba60*/  LDS R117, [R117.X4+0x8e00] ;  /* 0x008e000075757984 */ /* 0x000e620000004800 */
[----:B------:R-:W-:Y:S01]  /*ba70*/  BSSY B0, `(.L_x_3818) ;  /* 0x0000004000007945 */ /* 0x000fe20003800000 */
[----:B------:R-:W-:Y:S05]  /*ba80*/  @!P0 BRA `(.L_x_3819) ;  /* 0x0000002000008947 */ /* 0x000fea0003800000 */
[----:B------:R3:W-:Y:S04]  /*ba90*/  RED.E.ADD.F32.FTZ.RN.STRONG.GPU [R66.64+-0x3600], R169 ;  /* 0xffca00a94200798e */ /* 0x0007e8000c10e798 */
[----:B-1----:R3:W-:Y:S02]  /*baa0*/  RED.E.ADD.F32.FTZ.RN.STRONG.GPU [R68.64+-0x3600], R117 ;  /* 0xffca00754400798e */ /* 0x0027e4000c10e798 */
.L_x_3819:
[----:B------:R-:W-:Y:S05]  /*bab0*/  BSYNC B0 ;  /* 0x0000000000007941 */ /* 0x000fea0003800000 */
.L_x_3818:
[----:B--23--:R2:W3:Y:S01]  /*bac0*/  LDS R71, [R118.X4+0x9000] ;  /* 0x0090000076477984 */ /* 0x00c4e20000004800 */
[----:B------:R-:W-:Y:S01]  /*bad0*/  BSSY B0, `(.L_x_3820) ;  /* 0x0000004000007945 */ /* 0x000fe20003800000 */
[----:B------:R-:W-:Y:S05]  /*bae0*/  @!P1 BRA `(.L_x_3821) ;  /* 0x0000002000009947 */ /* 0x000fea0003800000 */
[----:B------:R2:W-:Y:S04]  /*baf0*/  RED.E.ADD.F32.FTZ.RN.STRONG.GPU [R66.64+-0x3400], R171 ;  /* 0xffcc00ab4200798e */ /* 0x0005e8000c10e798 */
[----:B---3--:R2:W-:Y:S02]  /*bb00*/  RED.E.ADD.F32.FTZ.RN.STRONG.GPU [R68.64+-0x3400], R71 ;  /* 0xffcc00474400798e */ /* 0x0085e4000c10e798 */
.L_x_3821:
[----:B------:R-:W-:Y:S05]  /*bb10*/  BSYNC B0 ;  /* 0x0000000000007941 */ /* 0x000fea0003800000 */
.L_x_3820:
[----:B------:R-:W2:Y:S01]  /*bb20*/  LDS R119, [R119.X4+0x9200] ;  /* 0x0092000077777984 */ /* 0x000ea20000004800 */
[----:B------:R-:W-:Y:S01]  /*bb30*/  BSSY B0, `(.L_x_3822) ;  /* 0x0000004000007945 */ /* 0x000fe20003800000 */
[----:B------:R-:W-:Y:S05]  /*bb40*/  @!P2 BRA `(.L_x_3823) ;  /* 0x000000200000a947 */ /* 0x000fea0003800000 */
[----:B------:R4:W-:Y:S04]  /*bb50*/  RED.E.ADD.F32.FTZ.RN.STRONG.GPU [R66.64+-0x3200], R173 ;  /* 0xffce00ad4200798e */ /* 0x0009e8000c10e798 */
[----:B--2---:R4:W-:Y:S02]  /*bb60*/  RED.E.ADD.F32.FTZ.RN.STRONG.GPU [R68.64+-0x3200], R119 ;  /* 0xffce00774400798e */ /* 0x0049e4000c10e798 */
.L_x_3823:
[----:B------:R-:W-:Y:S05]  /*bb70*/  BSYNC B0 ;  /* 0x0000000000007941 */ /* 0x000fea0003800000 */
.L_x_3822:
[----:B--23--:R2:W3:Y:S01]  /*bb80*/  LDS R71, [R120.X4+0x9400] ;  /* 0x0094000078477984 */ /* 0x00c4e20000004800 */
[----:B------:R-:W-:Y:S01]  /*bb90*/  BSSY B0, `(.L_x_3824) ;  /* 0x0000004000007945 */ /* 0x000fe20003800000 */
[----:B------:R-:W-:Y:S05]  /*bba0*/  @!P3 BRA `(.L_x_3825) ;  /* 0x000000200000b947 */ /* 0x000fea0003800000 */
[----:B------:R2:W-:Y:S04]  /*bbb0*/  RED.E.ADD.F32.FTZ.RN.STRONG.GPU [R66.64+-0x3000], R175 ;  /* 0xffd000af4200798e */ /* 0x0005e8000c10e798 */
[----:B---3--:R2:W-:Y:S02]  /*bbc0*/  RED.E.ADD.F32.FTZ.RN.STRONG.GPU [R68.64+-0x3000], R71 ;  /* 0xffd000474400798e */ /* 0x0085e4000c10e798 */
.L_x_3825:
[----:B------:R-:W-:Y:S05]  /*bbd0*/  BSYNC B0 ;  /* 0x0000000000007941 */ /* 0x000fea0003800000 */
.L_x_3824:
[----:B------:R-:W2:Y:S01]  /*bbe0*/  LDS R121, [R121.X4+0x9600] ;  /* 0x0096000079797984 */ /* 0x000ea20000004800 */
[----:B------:R-:W-:Y:S01]  /*bbf0*/  BSSY B0, `(.L_x_3826) ;  /* 0x0000004000007945 */ /* 0x000fe20003800000 */
[----:B------:R-:W-:Y:S05]  /*bc00*/  @!P4 BRA `(.L_x_3827) ;  /* 0x000000200000c947 */ /* 0x000fea0003800000 */
[----:B------:R4:W-:Y:S04]  /*bc10*/  RED.E.ADD.F32.FTZ.RN.STRONG.GPU [R66.64+-0x2e00], R177 ;  /* 0xffd200b14200798e */ /* 0x0009e8000c10e798 */
[----:B--2---:R4:W-:Y:S02]  /*bc20*/  RED.E.ADD.F32.FTZ.RN.STRONG.GPU [R68.64+-0x2e00], R121 ;  /* 0xffd200794400798e */ /* 0x0049e4000c10e798 */
.L_x_3827:
[----:B------:R-:W-:Y:S05]  /*bc30*/  BSYNC B0 ;  /* 0x0000000000007941 */ /* 0x000fea0003800000 */
.L_x_3826:
[----:B--23--:R2:W3:Y:S01]  /*bc40*/  LDS R71, [R122.X4+0x9800] ;  /* 0x009800007a477984 */ /* 0x00c4e20000004800 */
[----:B------:R-:W-:Y:S01]  /*bc50*/  BSSY B0, `(.L_x_3828) ;  /* 0x0000004000007945 */ /* 0x000fe20003800000 */
[----:B------:R-:W-:Y:S05]  /*bc60*/  @!P5 BRA `(.L_x_3829) ;  /* 0x000000200000d947 */ /* 0x000fea0003800000 */
[----:B------:R2:W-:Y:S04]  /*bc70*/  RED.E.ADD.F32.FTZ.RN.STRONG.GPU [R66.64+-0x2c00], R179 ;  /* 0xffd400b34200798e */ /* 0x0005e8000c10e798 */
[----:B---3--:R2:W-:Y:S02]  /*bc80*/  RED.E.ADD.F32.FTZ.RN.STRONG.GPU [R68.64+-0x2c00], R71 ;  /* 0xffd400474400798e */ /* 0x0085e4000c10e798 */
.L_x_3829:
[----:B------:R-:W-:Y:S05]  /*bc90*/  BSYNC B0 ;  /* 0x0000000000007941 */ /* 0x000fea0003800000 */
.L_x_3828:
        /* <DEDUP_REMOVED lines=12> */
.L_x_3831:
[----:B------:R-:W-:Y:S05]  /*bd60*/  BSYNC B0 ;  /* 0x0000000000007941 */ /* 0x000fea0003800000 */
.L_x_3830:
[----:B--23--:R2:W3:Y:S01]  /*bd70*/  LDS R71, [R124.X4+0x9c00] ;  /* 0x009c00007c477984 */ /* 0x00c4e20000004800 */
[----:B------:R-:W-:Y:S01]  /*bd80*/  BSSY B0, `(.L_x_3832) ;  /* 0x0000004000007945 */ /* 0x000fe20003800000 */
[----:B------:R-:W-:Y:S05]  /*bd90*/  @!P0 BRA `(.L_x_3833) ;  /* 0x0000002000008947 */ /* 0x000fea0003800000 */
[----:B------:R2:W-:Y:S04]  /*bda0*/  RED.E.ADD.F32.FTZ.RN.STRONG.GPU [R66.64+-0x2800], R183 ;  /* 0xffd800b74200798e */ /* 0x0005e8000c10e798 */
[----:B---3--:R2:W-:Y:S02]  /*bdb0*/  RED.E.ADD.F32.FTZ.RN.STRONG.GPU [R68.64+-0x2800], R71 ;  /* 0xffd800474400798e */ /* 0x0085e4000c10e798 */
.L_x_3833:
[----:B------:R-:W-:Y:S05]  /*bdc0*/  BSYNC B0 ;  /* 0x0000000000007941 */ /* 0x000fea0003800000 */
.L_x_3832:
[----:B------:R-:W2:Y:S01]  /*bdd0*/  LDS R125, [R125.X4+0x9e00] ;  /* 0x009e00007d7d7984 */ /* 0x000ea20000004800 */
[----:B------:R-:W-:Y:S01]  /*bde0*/  BSSY B0, `(.L_x_3834) ;  /* 0x0000004000007945 */ /* 0x000fe20003800000 */
[----:B------:R-:W-:Y:S05]  /*bdf0*/  @!P1 BRA `(.L_x_3835) ;  /* 0x0000002000009947 */ /* 0x000fea0003800000 */
[----:B------:R4:W-:Y:S04]  /*be00*/  RED.E.ADD.F32.FTZ.RN.STRONG.GPU [R66.64+-0x2600], R185 ;  /* 0xffda00b94200798e */ /* 0x0009e8000c10e798 */
[----:B--2---:R4:W-:Y:S02]  /*be10*/  RED.E.ADD.F32.FTZ.RN.STRONG.GPU [R68.64+-0x2600], R125 ;  /* 0xffda007d4400798e */ /* 0x0049e4000c10e798 */
.L_x_3835:
[----:B------:R-:W-:Y:S05]  /*be20*/  BSYNC B0 ;  /* 0x0000000000007941 */ /* 0x000fea0003800000 */
.L_x_3834:
[----:B--23--:R2:W3:Y:S01]  /*be30*/  LDS R71, [R126.X4+0xa000] ;  /* 0x00a000007e477984 */ /* 0x00c4e20000004800 */
[----:B------:R-:W-:Y:S01]  /*be40*/  BSSY B0, `(.L_x_3836) ;  /* 0x0000004000007945 */ /* 0x000fe20003800000 */
[----:B------:R-:W-:Y:S05]  /*be50*/  @!P2 BRA `(.L_x_3837) ;  /* 0x000000200000a947 */ /* 0x000fea0003800000 */
[----:B------:R2:W-:Y:S04]  /*be60*/  RED.E.ADD.F32.FTZ.RN.STRONG.GPU [R66.64+-0x2400], R203 ;  /* 0xffdc00cb4200798e */ /* 0x0005e8000c10e798 */
[----:B---3--:R2:W-:Y:S02]  /*be70*/  RED.E.ADD.F32.FTZ.RN.STRONG.GPU [R68.64+-0x2400], R71 ;  /* 0xffdc00474400798e */ /* 0x0085e4000c10e798 */
.L_x_3837:
[----:B------:R-:W-:Y:S05]  /*be80*/  BSYNC B0 ;  /* 0x0000000000007941 */ /* 0x000fea0003800000 */
.L_x_3836:
[----:B------:R-:W2:Y:S01]  /*be90*/  LDS R127, [R127.X4+0xa200] ;  /* 0x00a200007f7f7984 */ /* 0x000ea20000004800 */
[----:B------:R-:W-:Y:S01]  /*bea0*/  BSSY B0, `(.L_x_3838) ;  /* 0x0000004000007945 */ /* 0x000fe20003800000 */
[----:B------:R-:W-:Y:S05]  /*beb0*/  @!P3 BRA `(.L_x_3839) ;  /* 0x000000200000b947 */ /* 0x000fea0003800000 */
[----:B------:R4:W-:Y:S04]  /*bec0*/  RED.E.ADD.F32.FTZ.RN.STRONG.GPU [R66.64+-0x2200], R225 ;  /* 0xffde00e14200798e */ /* 0x0009e8000c10e798 */
[----:B--2---:R4:W-:Y:S02]  /*bed0*/  RED.E.ADD.F32.FTZ.RN.STRONG.GPU [R68.64+-0x2200], R127 ;  /* 0xffde007f4400798e */ /* 0x0049e4000c10e798 */
.L_x_3839:
[----:B------:R-:W-:Y:S05]  /*bee0*/  BSYNC B0 ;  /* 0x0000000000007941 */ /* 0x000fea0003800000 */
.L_x_3838:
[----:B--23--:R2:W3:Y:S01]  /*bef0*/  LDS R71, [R128.X4+0xa400] ;  /* 0x00a4000080477984 */ /* 0x00c4e20000004800 */
[----:B------:R-:W-:Y:S01]  /*bf00*/  BSSY B0, `(.L_x_3840) ;  /* 0x0000004000007945 */ /* 0x000fe20003800000 */
[----:B------:R-:W-:Y:S05]  /*bf10*/  @!P4 BRA `(.L_x_3841) ;  /* 0x000000200000c947 */ /* 0x000fea0003800000 */
[----:B------:R2:W-:Y:S04]  /*bf20*/  RED.E.ADD.F32.FTZ.RN.STRONG.GPU [R66.64+-0x2000], R235 ;  /* 0xffe000eb4200798e */ /* 0x0005e8000c10e798 */
[----:B---3--:R2:W-:Y:S02]  /*bf30*/  RED.E.ADD.F32.FTZ.RN.STRONG.GPU [R68.64+-0x2000], R71 ;  /* 0xffe000474400798e */ /* 0x0085e4000c10e798 */
.L_x_3841:
[----:B------:R-:W-:Y:S05]  /*bf40*/  BSYNC B0 ;  /* 0x0000000000007941 */ /* 0x000fea0003800000 */
.L_x_3840:
[----:B------:R-:W2:Y:S01]  /*bf50*/  LDS R129, [R129.X4+0xa600] ;  /* 0x00a6000081817984 */ /* 0x000ea20000004800 */
[----:B------:R-:W-:Y:S01]  /*bf60*/  BSSY B0, `(.L_x_3842) ;  /* 0x0000004000007945 */ /* 0x000fe20003800000 */
[----:B------:R-:W-:Y:S05]  /*bf70*/  @!P5 BRA `(.L_x_3843) ;  /* 0x000000200000d947 */ /* 0x000fea0003800000 */
[----:B------:R4:W-:Y:S04]  /*bf80*/  RED.E.ADD.F32.FTZ.RN.STRONG.GPU [R66.64+-0x1e00], R237 ;  /* 0xffe200ed4200798e */ /* 0x0009e8000c10e798 */
[----:B--2---:R4:W-:Y:S02]  /*bf90*/  RED.E.ADD.F32.FTZ.RN.STRONG.GPU [R68.64+-0x1e00], R129 ;  /* 0xffe200814400798e */ /* 0x0049e4000c10e798 */
.L_x_3843:
[----:B------:R-:W-:Y:S05]  /*bfa0*/  BSYNC B0 ;  /* 0x0000000000007941 */ /* 0x000fea0003800000 */
.L_x_3842:
[----:B--23--:R2:W3:Y:S01]  /*bfb0*/  LDS R71, [R130.X4+0xa800] ;  /* 0x00a8000082477984 */ /* 0x00c4e20000004800 */
        /* <DEDUP_REMOVED lines=10> */
[----:B---3--:R2:W-:Y:S02]  /*c060*/  RED.E.ADD.F32.FTZ.RN.STRONG.GPU [R68.64+-0x1c00], R71 ;  /* 0xffe400474400798e */ /* 0x0085e4000c10e798 */
.L_x_3845:
[----:B--2---:R-:W-:Y:S05]  /*c070*/  BSYNC B0 ;  /* 0x0000000000007941 */ /* 0x004fea0003800000 */
.L_x_3844:
[----:B------:R-:W2:Y:S01]  /*c080*/  LDS R131, [R131.X4+0xaa00] ;  /* 0x00aa000083837984 */ /* 0x000ea20000004800 */
[----:B------:R-:W-:Y:S01]  /*c090*/  BSSY B0, `(.L_x_3846) ;  /* 0x0000004000007945 */ /* 0x000fe20003800000 */
[----:B------:R-:W-:Y:S05]  /*c0a0*/  @!P0 BRA `(.L_x_3847) ;  /* 0x0000002000008947 */ /* 0x000fea0003800000 */
[----:B------:R4:W-:Y:S04]  /*c0b0*/  RED.E.ADD.F32.FTZ.RN.STRONG.GPU [R66.64+-0x1a00], R241 ;  /* 0xffe600f14200798e */ /* 0x0009e8000c10e798 */
[----:B--2---:R4:W-:Y:S02]  /*c0c0*/  RED.E.ADD.F32.FTZ.RN.STRONG.GPU [R68.64+-0x1a00], R131 ;  /* 0xffe600834400798e */ /* 0x0049e4000c10e798 */
.L_x_3847:
[----:B------:R-:W-:Y:S05]  /*c0d0*/  BSYNC B0 ;  /* 0x0000000000007941 */ /* 0x000fea0003800000 */
.L_x_3846:
[----:B---3--:R3:W4:Y:S01]  /*c0e0*/  LDS R71, [R132.X4+0xac00] ;  /* 0x00ac000084477984 */ /* 0x0087220000004800 */
[----:B------:R-:W-:Y:S01]  /*c0f0*/  BSSY B0, `(.L_x_3848) ;  /* 0x0000004000007945 */ /* 0x000fe20003800000 */
[----:B------:R-:W-:Y:S05]  /*c100*/  @!P1 BRA `(.L_x_3849) ;  /* 0x0000002000009947 */ /* 0x000fea0003800000 */
[----:B------:R3:W-:Y:S04]  /*c110*/  RED.E.ADD.F32.FTZ.RN.STRONG.GPU [R66.64+-0x1800], R243 ;  /* 0xffe800f34200798e */ /* 0x0007e8000c10e798 */
[----:B----4-:R3:W-:Y:S02]  /*c120*/  RED.E.ADD.F32.FTZ.RN.STRONG.GPU [R68.64+-0x1800], R71 ;  /* 0xffe800474400798e */ /* 0x0107e4000c10e798 */
.L_x_3849:
[----:B------:R-:W-:Y:S05]  /*c130*/  BSYNC B0 ;  /* 0x0000000000007941 */ /* 0x000fea0003800000 */
.L_x_3848:
[----:B------:R-:W3:Y:S01]  /*c140*/  LDS R133, [R133.X4+0xae00] ;  /* 0x00ae000085857984 */ /* 0x000ee20000004800 */
[----:B------:R-:W-:Y:S01]  /*c150*/  BSSY B0, `(.L_x_3850) ;  /* 0x0000004000007945 */ /* 0x000fe20003800000 */
[----:B------:R-:W-:Y:S05]  /*c160*/  @!P2 BRA `(.L_x_3851) ;  /* 0x000000200000a947 */ /* 0x000fea0003800000 */
[----:B------:R4:W-:Y:S04]  /*c170*/  RED.E.ADD.F32.FTZ.RN.STRONG.GPU [R66.64+-0x1600], R245 ;  /* 0xffea00f54200798e */ /* 0x0009e8000c10e798 */
[----:B---3--:R4:W-:Y:S02]  /*c180*/  RED.E.ADD.F32.FTZ.RN.STRONG.GPU [R68.64+-0x1600], R133 ;  /* 0xffea00854400798e */ /* 0x0089e4000c10e798 */
.L_x_3851:
[----:B------:R-:W-:Y:S05]  /*c190*/  BSYNC B0 ;  /* 0x0000000000007941 */ /* 0x000fea0003800000 */
.L_x_3850:
[----:B---34-:R3:W4:Y:S01]  /*c1a0*/  LDS R71, [R134.X4+0xb000] ;  /* 0x00b0000086477984 */ /* 0x0187220000004800 */
[----:B------:R-:W-:Y:S01]  /*c1b0*/  BSSY B0, `(.L_x_3852) ;  /* 0x0000004000007945 */ /* 0x000fe20003800000 */
[----:B------:R-:W-:Y:S05]  /*c1c0*/  @!P3 BRA `(.L_x_3853) ;  /* 0x000000200000b947 */ /* 0x000fea0003800000 */
[----:B------:R3:W-:Y:S04]  /*c1d0*/  RED.E.ADD.F32.FTZ.RN.STRONG.GPU [R66.64+-0x1400], R247 ;  /* 0xffec00f74200798e */ /* 0x0007e8000c10e798 */
[----:B----4-:R3:W-:Y:S02]  /*c1e0*/  RED.E.ADD.F32.FTZ.RN.STRONG.GPU [R68.64+-0x1400], R71 ;  /* 0xffec00474400798e */ /* 0x0107e4000c10e798 */
.L_x_3853:
[----:B------:R-:W-:Y:S05]  /*c1f0*/  BSYNC B0 ;  /* 0x0000000000007941 */ /* 0x000fea0003800000 */
.L_x_3852:
[----:B------:R-:W3:Y:S01]  /*c200*/  LDS R135, [R135.X4+0xb200] ;  /* 0x00b2000087877984 */ /* 0x000ee20000004800 */
[----:B------:R-:W-:Y:S01]  /*c210*/  BSSY B0, `(.L_x_3854) ;  /* 0x0000004000007945 */ /* 0x000fe20003800000 */
[----:B------:R-:W-:Y:S05]  /*c220*/  @!P4 BRA `(.L_x_3855) ;  /* 0x000000200000c947 */ /* 0x000fea0003800000 */
[----:B------:R4:W-:Y:S04]  /*c230*/  RED.E.ADD.F32.FTZ.RN.STRONG.GPU [R66.64+-0x1200], R249 ;  /* 0xffee00f94200798e */ /* 0x0009e8000c10e798 */
[----:B---3--:R4:W-:Y:S02]  /*c240*/  RED.E.ADD.F32.FTZ.RN.STRONG.GPU [R68.64+-0x1200], R135 ;  /* 0xffee00874400798e */ /* 0x0089e4000c10e798 */
.L_x_3855:
[----:B------:R-:W-:Y:S05]  /*c250*/  BSYNC B0 ;  /* 0x0000000000007941 */ /* 0x000fea0003800000 */
.L_x_3854:
[----:B------:R-:W4:Y:S01]  /*c260*/  LDS R137, [R137.X4+0xb400] ;  /* 0x00b4000089897984 */ /* 0x000f220000004800 */
[----:B------:R-:W-:Y:S01]  /*c270*/  BSSY B0, `(.L_x_3856) ;  /* 0x0000004000007945 */ /* 0x000fe20003800000 */
[----:B------:R-:W-:Y:S05]  /*c280*/  @!P5 BRA `(.L_x_3857) ;  /* 0x000000200000d947 */ /* 0x000fea0003800000 */
[----:B------:R4:W-:Y:S04]  /*c290*/  RED.E.ADD.F32.FTZ.RN.STRONG.GPU [R66.64+-0x1000], R251 ;  /* 0xfff000fb4200798e */ /* 0x0009e8000c10e798 */
[----:B----4-:R4:W-:Y:S02]  /*c2a0*/  RED.E.ADD.F32.FTZ.RN.STRONG.GPU [R68.64+-0x1000], R137 ;  /* 0xfff000894400798e */ /* 0x0109e4000c10e798 */
.L_x_3857:
[----:B------:R-:W-:Y:S05]  /*c2b0*/  BSYNC B0 ;  /* 0x0000000000007941 */ /* 0x000fea0003800000 */
.L_x_3856:
        /* <DEDUP_REMOVED lines=12> */
.L_x_3859:
[----:B---3--:R-:W-:Y:S05]  /*c380*/  BSYNC B0 ;  /* 0x0000000000007941 */ /* 0x008fea0003800000 */
.L_x_3858:
[----:B------:R-:W3:Y:S01]  /*c390*/  LDS R139, [R139.X4+0xb800] ;  /* 0x00b800008b8b7984 */ /* 0x000ee20000004800 */
[----:B------:R-:W-:Y:S01]  /*c3a0*/  BSSY B0, `(.L_x_3860) ;  /* 0x0000004000007945 */ /* 0x000fe20003800000 */
[----:B------:R-:W-:Y:S05]  /*c3b0*/  @!P0 BRA `(.L_x_3861) ;  /* 0x0000002000008947 */ /* 0x000fea0003800000 */
[----:B------:R4:W-:Y:S04]  /*c3c0*/  RED.E.ADD.F32.FTZ.RN.STRONG.GPU [R66.64+-0xc00], R162 ;  /* 0xfff400a24200798e */ /* 0x0009e8000c10e798 */
[----:B---3--:R4:W-:Y:S02]  /*c3d0*/  RED.E.ADD.F32.FTZ.RN.STRONG.GPU [R68.64+-0xc00], R139 ;  /* 0xfff4008b4400798e */ /* 0x0089e4000c10e798 */
.L_x_3861:
[----:B------:R-:W-:Y:S05]  /*c3e0*/  BSYNC B0 ;  /* 0x0000000000007941 */ /* 0x000fea0003800000 */
.L_x_3860:
[----:B----4-:R4:W3:Y:S01]  /*c3f0*/  LDS R71, [R140.X4+0xba00] ;  /* 0x00ba00008c477984 */ /* 0x0108e20000004800 */
[----:B------:R-:W-:Y:S01]  /*c400*/  BSSY B0, `(.L_x_3862) ;  /* 0x0000004000007945 */ /* 0x000fe20003800000 */
[----:B------:R-:W-:Y:S05]  /*c410*/  @!P1 BRA `(.L_x_3863) ;  /* 0x0000002000009947 */ /* 0x000fea0003800000 */
[----:B------:R4:W-:Y:S04]  /*c420*/  RED.E.ADD.F32.FTZ.RN.STRONG.GPU [R66.64+-0xa00], R164 ;  /* 0xfff600a44200798e */ /* 0x0009e8000c10e798 */
[----:B---3--:R4:W-:Y:S02]  /*c430*/  RED.E.ADD.F32.FTZ.RN.STRONG.GPU [R68.64+-0xa00], R71 ;  /* 0xfff600474400798e */ /* 0x0089e4000c10e798 */
.L_x_3863:
[----:B------:R-:W-:Y:S05]  /*c440*/  BSYNC B0 ;  /* 0x0000000000007941 */ /* 0x000fea0003800000 */
.L_x_3862:
[----:B------:R-:W4:Y:S01]  /*c450*/  LDS R141, [R141.X4+0xbc00] ;  /* 0x00bc00008d8d7984 */ /* 0x000f220000004800 */
[----:B------:R-:W-:Y:S01]  /*c460*/  BSSY B0, `(.L_x_3864) ;  /* 0x0000004000007945 */ /* 0x000fe20003800000 */
[----:B------:R-:W-:Y:S05]  /*c470*/  @!P2 BRA `(.L_x_3865) ;  /* 0x000000200000a947 */ /* 0x000fea0003800000 */
[----:B------:R4:W-:Y:S04]  /*c480*/  RED.E.ADD.F32.FTZ.RN.STRONG.GPU [R66.64+-0x800], R166 ;  /* 0xfff800a64200798e */ /* 0x0009e8000c10e798 */
[----:B----4-:R4:W-:Y:S02]  /*c490*/  RED.E.ADD.F32.FTZ.RN.STRONG.GPU [R68.64+-0x800], R141 ;  /* 0xfff8008d4400798e */ /* 0x0109e4000c10e798 */
.L_x_3865:
[----:B------:R-:W-:Y:S05]  /*c4a0*/  BSYNC B0 ;  /* 0x0000000000007941 */ /* 0x000fea0003800000 */
.L_x_3864:
[----:B---34-:R3:W4:Y:S01]  /*c4b0*/  LDS R71, [R142.X4+0xbe00] ;  /* 0x00be00008e477984 */ /* 0x0187220000004800 */
[----:B------:R-:W-:Y:S01]  /*c4c0*/  BSSY B0, `(.L_x_3866) ;  /* 0x0000004000007945 */ /* 0x000fe20003800000 */
[----:B------:R-:W-:Y:S05]  /*c4d0*/  @!P3 BRA `(.L_x_3867) ;  /* 0x000000200000b947 */ /* 0x000fea0003800000 */
[----:B------:R3:W-:Y:S04]  /*c4e0*/  RED.E.ADD.F32.FTZ.RN.STRONG.GPU [R66.64+-0x600], R168 ;  /* 0xfffa00a84200798e */ /* 0x0007e8000c10e798 */
[----:B----4-:R3:W-:Y:S02]  /*c4f0*/  RED.E.ADD.F32.FTZ.RN.STRONG.GPU [R68.64+-0x600], R71 ;  /* 0xfffa00474400798e */ /* 0x0107e4000c10e798 */
.L_x_3867:
[----:B------:R-:W-:Y:S05]  /*c500*/  BSYNC B0 ;  /* 0x0000000000007941 */ /* 0x000fea0003800000 */
.L_x_3866:
[----:B------:R-:W3:Y:S01]  /*c510*/  LDS R143, [R143.X4+0xc000] ;  /* 0x00c000008f8f7984 */ /* 0x000ee20000004800 */
[----:B------:R-:W-:Y:S01]  /*c520*/  BSSY B0, `(.L_x_3868) ;  /* 0x0000004000007945 */ /* 0x000fe20003800000 */
[----:B------:R-:W-:Y:S05]  /*c530*/  @!P4 BRA `(.L_x_3869) ;  /* 0x000000200000c947 */ /* 0x000fea0003800000 */
[----:B------:R4:W-:Y:S04]  /*c540*/  RED.E.ADD.F32.FTZ.RN.STRONG.GPU [R66.64+-0x400], R170 ;  /* 0xfffc00aa4200798e */ /* 0x0009e8000c10e798 */
[----:B---3--:R4:W-:Y:S02]  /*c550*/  RED.E.ADD.F32.FTZ.RN.STRONG.GPU [R68.64+-0x400], R143 ;  /* 0xfffc008f4400798e */ /* 0x0089e4000c10e798 */
.L_x_3869:
[----:B------:R-:W-:Y:S05]  /*c560*/  BSYNC B0 ;  /* 0x0000000000007941 */ /* 0x000fea0003800000 */
.L_x_3868:
[----:B---34-:R3:W4:Y:S01]  /*c570*/  LDS R71, [R144.X4+0xc200] ;  /* 0x00c2000090477984 */ /* 0x0187220000004800 */
[----:B------:R-:W-:Y:S01]  /*c580*/  BSSY B0, `(.L_x_3870) ;  /* 0x0000004000007945 */ /* 0x000fe20003800000 */
[----:B------:R-:W-:Y:S05]  /*c590*/  @!P5 BRA `(.L_x_3871) ;  /* 0x000000200000d947 */ /* 0x000fea0003800000 */
[----:B------:R3:W-:Y:S04]  /*c5a0*/  RED.E.ADD.F32.FTZ.RN.STRONG.GPU [R66.64+-0x200], R172 ;  /* 0xfffe00ac4200798e */ /* 0x0007e8000c10e798 */
[----:B----4-:R3:W-:Y:S02]  /*c5b0*/  RED.E.ADD.F32.FTZ.RN.STRONG.GPU [R68.64+-0x200], R71 ;  /* 0xfffe00474400798e */ /* 0x0107e4000c10e798 */
.L_x_3871:
[----:B------:R-:W-:Y:S05]  /*c5c0*/  BSYNC B0 ;  /* 0x0000000000007941 */ /* 0x000fea0003800000 */
.L_x_3870:
[----:B01-3--:R-:W0:Y:S01]  /*c5d0*/  SHFL.DOWN PT, R66, R65, 0x1, 0x1f ;  /* 0x08201f0041427f89 */ /* 0x00be2200000e0000 */
[C---:B------:R-:W-:Y:S01]  /*c5e0*/  ISETP.GT.AND P0, PT, R112.reuse, 0x1e, PT ;  /* 0x0000001e7000780c */ /* 0x040fe20003f04270 */
[----:B------:R-:W-:Y:S01]  /*c5f0*/  FMUL.FTZ R204, R75, R204 ;  /* 0x000000cc4bcc7220 */ /* 0x000fe20000410000 */
[----:B------:R-:W-:Y:S01]  /*c600*/  ISETP.NE.AND P1, PT, R112, RZ, PT ;  /* 0x000000ff7000720c */ /* 0x000fe20003f25270 */
[----:B------:R-:W1:Y:S01]  /*c610*/  SHFL.DOWN PT, R67, R64, 0x1, 0x1f ;  /* 0x08201f0040437f89 */ /* 0x000e6200000e0000 */
        /* <DEDUP_REMOVED lines=11> */
[----:B0-----:R-:W-:Y:S02]  /*c6d0*/  @!P0 FADD.FTZ R65, R65, R66 ;  /* 0x0000004241418221 */ /* 0x001fe40000010000 */
[----:B------:R-:W-:Y:S02]  /*c6e0*/  FMUL.FTZ R182, R93, R182 ;  /* 0x000000b65db67220 */ /* 0x000fe40000410000 */
[----:B-1----:R-:W-:Y:S01]  /*c6f0*/  @!P0 FADD.FTZ R64, R64, R67 ;  /* 0x0000004340408221 */ /* 0x002fe20000010000 */
[----:B------:R-:W0:Y:S01]  /*c700*/  SHFL.DOWN PT, R66, R65, 0x2, 0x1f ;  /* 0x08401f0041427f89 */ /* 0x000e2200000e0000 */
[----:B------:R-:W-:Y:S01]  /*c710*/  ISETP.GT.AND P0, PT, R112, 0x1d, PT ;  /* 0x0000001d7000780c */ /* 0x000fe20003f04270 */
[----:B------:R-:W-:Y:S02]  /*c720*/  FMUL.FTZ R148, R148, R200 ;  /* 0x000000c894947220 */ /* 0x000fe40000410000 */
[----:B------:R-:W1:Y:S01]  /*c730*/  SHFL.DOWN PT, R67, R64, 0x2, 0x1f ;  /* 0x08401f0040437f89 */ /* 0x000e6200000e0000 */
        /* <DEDUP_REMOVED lines=14> */
[----:B------:R-:W-:Y:S01]  /*c820*/  ISETP.GT.AND P0, PT, R112, 0x1b, PT ;  /* 0x0000001b7000780c */ /* 0x000fe20003f04270 */
[----:B------:R-:W-:-:S02]  /*c830*/  FFMA.FTZ R184, R89, R184, R207 ;  /* 0x000000b859b87223 */ /* 0x000fc400000100cf */
[----:B------:R-:W1:Y:S01]  /*c840*/  SHFL.DOWN PT, R67, R64, 0x4, 0x1f ;  /* 0x08801f0040437f89 */ /* 0x000e6200000e0000 */
        /* <DEDUP_REMOVED lines=10> */
[----:B0-----:R-:W-:Y:S02]  /*c8f0*/  @!P0 FADD.FTZ R65, R65, R66 ;  /* 0x0000004241418221 */ /* 0x001fe40000010000 */
[----:B------:R-:W-:-:S02]  /*c900*/  FFMA.FTZ R97, R97, R198, R182 ;  /* 0x000000c661617223 */ /* 0x000fc400000100b6 */
[----:B-1----:R-:W-:Y:S01]  /*c910*/  @!P0 FADD.FTZ R64, R64, R67 ;  /* 0x0000004340408221 */ /* 0x002fe20000010000 */
[----:B------:R-:W0:Y:S01]  /*c920*/  SHFL.DOWN PT, R66, R65, 0x8, 0x1f ;  /* 0x09001f0041427f89 */ /* 0x000e2200000e0000 */
[----:B------:R-:W-:Y:S01]  /*c930*/  ISETP.GT.AND P0, PT, R112, 0x17, PT ;  /* 0x000000177000780c */ /* 0x000fe20003f04270 */
[----:B------:R-:W-:Y:S02]  /*c940*/  FFMA.FTZ R160, R96, R201, R160 ;  /* 0x000000c960a07223 */ /* 0x000fe400000100a0 */
[----:B------:R-:W1:Y:S01]  /*c950*/  SHFL.DOWN PT, R67, R64, 0x8, 0x1f ;  /* 0x09001f0040437f89 */ /* 0x000e6200000e0000 */
[----:B------:R-:W-:Y:S02]  /*c960*/  FFMA.FTZ R25, R74, R102, R25 ;  /* 0x000000664a197223 */ /* 0x000fe40000010019 */
[----:B------:R-:W-:Y:S02]  /*c970*/  FFMA.FTZ R26, R189, R101, R26 ;  /* 0x00000065bd1a7223 */ /* 0x000fe4000001001a */
[----:B------:R-:W-:-:S02]  /*c980*/  FADD.FTZ R42, R161, R42 ;  /* 0x0000002aa12a7221 */ /* 0x000fc40000010000 */
[----:B------:R-:W-:Y:S02]  /*c990*/  FADD.FTZ R39, R204, R39 ;  /* 0x00000027cc277221 */ /* 0x000fe40000010000 */
[----:B------:R-:W-:Y:S02]  /*c9a0*/  FFMA.FTZ R27, R190, R104, R27 ;  /* 0x00000068be1b7223 */ /* 0x000fe4000001001b */
[----:B------:R-:W-:Y:S02]  /*c9b0*/  FADD.FTZ R38, R83, R38 ;  /* 0x0000002653267221 */ /* 0x000fe40000010000 */
[----:B------:R-:W-:Y:S02]  /*c9c0*/  FFMA.FTZ R28, R193, R103, R28 ;  /* 0x00000067c11c7223 */ /* 0x000fe4000001001c */
[----:B------:R-:W-:Y:S02]  /*c9d0*/  FFMA.FTZ R29, R194, R106, R29 ;  /* 0x0000006ac21d7223 */ /* 0x000fe4000001001d */
[----:B------:R-:W-:-:S02]  /*c9e0*/  FADD.FTZ R37, R86, R37 ;  /* 0x0000002556257221 */ /* 0x000fc40000010000 */
[----:B------:R-:W-:Y:S02]  /*c9f0*/  FADD.FTZ R36, R91, R36 ;  /* 0x000000245b247221 */ /* 0x000fe40000010000 */
[----:B0-----:R-:W-:Y:S02]  /*ca00*/  @!P0 FADD.FTZ R65, R65, R66 ;  /* 0x0000004241418221 */ /* 0x001fe40000010000 */
[----:B------:R-:W-:Y:S02]  /*ca10*/  FFMA.FTZ R30, R197, R105, R30 ;  /* 0x00000069c51e7223 */ /* 0x000fe4000001001e */
[----:B-1----:R-:W-:Y:S01]  /*ca20*/  @!P0 FADD.FTZ R64, R64, R67 ;  /* 0x0000004340408221 */ /* 0x002fe20000010000 */
[----:B------:R-:W0:Y:S01]  /*ca30*/  SHFL.DOWN PT, R66, R65, 0x10, 0x1f ;  /* 0x0a001f0041427f89 */ /* 0x000e2200000e0000 */
[----:B------:R-:W-:Y:S01]  /*ca40*/  ISETP.GT.AND P0, PT, R112, 0xf, PT ;  /* 0x0000000f7000780c */ /* 0x000fe20003f04270 */
[----:B------:R-:W-:Y:S02]  /*ca50*/  FFMA.FTZ R31, R198, R108, R31 ;  /* 0x0000006cc61f7223 */ /* 0x000fe4000001001f */
[----:B------:R-:W1:Y:S01]  /*ca60*/  SHFL.DOWN PT, R67, R64, 0x10, 0x1f ;  /* 0x0a001f0040437f89 */ /* 0x000e6200000e0000 */
[----:B------:R-:W-:-:S02]  /*ca70*/  FADD.FTZ R35, R184, R35 ;  /* 0x00000023b8237221 */ /* 0x000fc40000010000 */
[----:B------:R-:W-:Y:S02]  /*ca80*/  FFMA.FTZ R32, R201, R107, R32 ;  /* 0x0000006bc9207223 */ /* 0x000fe40000010020 */
[----:B------:R-:W-:Y:S02]  /*ca90*/  FADD.FTZ R34, R97, R34 ;  /* 0x0000002261227221 */ /* 0x000fe40000010000 */
[----:B------:R-:W-:-:S03]  /*caa0*/  FADD.FTZ R33, R160, R33 ;  /* 0x00000021a0217221 */ /* 0x000fc60000010000 */
[----:B0-----:R-:W-:Y:S02]  /*cab0*/  @!P0 FADD.FTZ R65, R65, R66 ;  /* 0x0000004241418221 */ /* 0x001fe40000010000 */
[----:B-1----:R-:W-:-:S03]  /*cac0*/  @!P0 FADD.FTZ R64, R64, R67 ;  /* 0x0000004340408221 */ /* 0x002fc60000010000 */
[----:B------:R-:W-:Y:S02]  /*cad0*/  MOV R68, R65 ;  /* 0x0000004100447202 */ /* 0x000fe40000000f00 */
[----:B------:R-:W-:-:S05]  /*cae0*/  MOV R69, R64 ;  /* 0x0000004000457202 */ /* 0x000fca0000000f00 */
[----:B------:R0:W-:Y:S04]  /*caf0*/  @!P1 STS.64 [R110.X8+0xc608], R68 ;  /* 0x00c608446e009388 */ /* 0x0001e80000008a00 */
[----:B------:R-:W-:Y:S06]  /*cb00*/  BAR.SYNC.DEFER_BLOCKING 0x0 ;  /* 0x0000000000007b1d */ /* 0x000fec0000010000 */
[----:B------:R-:W-:Y:S05]  /*cb10*/  @P2 BRA `(.L_x_3873) ;  /* 0x0000010000002947 */ /* 0x000fea0003800000 */
[----:B------:R-:W-:Y:S01]  /*cb20*/  ULDC UR34, c[0x0][0x174] ;  /* 0x00005d0000227ab9 */ /* 0x000fe20000000800 */
[----:B------:R-:W1:Y:S01]  /*cb30*/  LDS.128 R64, [0xc610] ;  /* 0x00c61000ff407984 */ /* 0x000e620000000c00 */
[----:B------:R-:W-:-:S02]  /*cb40*/  UISETP.NE.AND UP0, UPT, UR16, UR34, UPT ;  /* 0x000000221000728c */ /* 0x000fc4000bf05270 */
[----:B------:R-:W-:Y:S01]  /*cb50*/  USHF.L.U32 UR34, UR7, 0x3, URZ ;  /* 0x0000000307227899 */ /* 0x000fe2000800063f */
[----:B------:R-:W3:Y:S03]  /*cb60*/  LDS.64 R72, [0xc620] ;  /* 0x00c62000ff487984 */ /* 0x000ee60000000a00 */
[----:B------:R-:W-:-:S13]  /*cb70*/  PLOP3.LUT P0, PT, PT, PT, UP0, 0x80, 0x0 ;  /* 0x000000000000781c */ /* 0x000fda0003f0f008 */
[----:B------:R-:W5:Y:S01]  /*cb80*/  @P0 LDS.64 R74, [UR34+0xfe80] ;  /* 0x00fe8022ff4a0984 */ /* 0x000f620008000a00 */
[----:B-1----:R-:W-:Y:S02]  /*cb90*/  FADD.FTZ R70, R69, R65 ;  /* 0x0000004145467221 */ /* 0x002fe40000010000 */
[----:B------:R-:W-:Y:S02]  /*cba0*/  FADD.FTZ R65, R68, R64 ;  /* 0x0000004044417221 */ /* 0x000fe40000010000 */
[----:B------:R-:W-:Y:S02]  /*cbb0*/  FADD.FTZ R67, R67, R70 ;  /* 0x0000004643437221 */ /* 0x000fe40000010000 */
[----:B------:R-:W-:Y:S02]  /*cbc0*/  FADD.FTZ R65, R66, R65 ;  /* 0x0000004142417221 */ /* 0x000fe40000010000 */
[----:B0--3--:R-:W-:Y:S02]  /*cbd0*/  FADD.FTZ R69, R67, R73 ;  /* 0x0000004943457221 */ /* 0x009fe40000010000 */
[----:B------:R-:W-:-:S02]  /*cbe0*/  FADD.FTZ R68, R65, R72 ;  /* 0x0000004841447221 */ /* 0x000fc40000010000 */
[----:B-----5:R-:W-:Y:S02]  /*cbf0*/  @P0 FADD.FTZ R69, R69, R75 ;  /* 0x0000004b45450221 */ /* 0x020fe40000010000 */
[----:B------:R-:W-:-:S05]  /*cc00*/  @P0 FADD.FTZ R68, R68, R74 ;  /* 0x0000004a44440221 */ /* 0x000fca0000010000 */
[----:B------:R0:W-:Y:S02]  /*cc10*/  STS.64 [UR34+0xfe80], R68 ;  /* 0x00fe8044ff007988 */ /* 0x0001e40008000a22 */
.L_x_3873:
[----:B------:R-:W-:Y:S05]  /*cc20*/  BSYNC B0 ;  /* 0x0000000000007941 */ /* 0x000fea0003800000 */
.L_x_3872:
[----:B------:R-:W-:Y:S02]  /*cc30*/  UIADD3 UR7, UR7, 0x1, URZ ;  /* 0x0000000107077890 */ /* 0x000fe4000fffe03f */
[----:B------:R-:W-:Y:S02]  /*cc40*/  ULDC UR34, c[0x0][0x16c] ;  /* 0x00005b0000227ab9 */ /* 0x000fe40000000800 */
[----:B------:R-:W-:Y:S02]  /*cc50*/  UISETP.GE.AND UP0, UPT, UR7, UR34, UPT ;  /* 0x000000220700728c */ /* 0x000fe4000bf06270 */
[----:B------:R-:W-:-:S04]  /*cc60*/  UIADD3 UR8, UP1, UR8, 0x1, URZ ;  /* 0x0000000108087890 */ /* 0x000fc8000ff3e03f */
[----:B------:R-:W-:Y:S01]  /*cc70*/  PLOP3.LUT P0, PT, PT, PT, UP0, 0x80, 0x0 ;  /* 0x000000000000781c */ /* 0x000fe20003f0f008 */
[----:B------:R-:W-:-:S12]  /*cc80*/  UIADD3.X UR9, URZ, UR9, URZ, UP1, !UPT ;  /* 0x000000093f097290 */ /* 0x000fd80008ffe43f */
[----:B0-2-4-:R-:W-:Y:S01]  /*cc90*/  @P0 CALL.REL.NOINC `(.L_x_3773) ;  /* 0x0000001000000944 */ /* 0x015fe20003c00000 */
[----:B------:R-:W-:Y:S05]  /*cca0*/  BRA `(.L_x_3874) ;  /* 0xffff6c3000007947 */ /* 0x000fea000383ffff */
.L_x_3773:
        /* <DEDUP_REMOVED lines=17> */
[----:B------:R-:W-:Y:S02]  /*cdc0*/  ULDC.64 UR34, c[0x0][0x2e0] ;  /* 0x0000b80000227ab9 */ /* 0x000fe40000000a00 */
[----:B------:R-:W-:Y:S02]  /*cdd0*/  UIADD3 UR37, UR37, UR38, URZ ;  /* 0x0000002625257290 */ /* 0x000fe4000fffe03f */
[----:B------:R-:W-:Y:S02]  /*cde0*/  UIMAD UR38, UR11, UR34, URZ ;  /* 0x000000220b2672a4 */ /* 0x000fe4000f8e023f */
[----:B------:R-:W-:-:S02]  /*cdf0*/  UIADD3 UR32, UP1, UR32, -0x1000, URZ ;  /* 0xfffff00020207890 */ /* 0x000fc4000ff3e03f */
[----:B------:R-:W-:Y:S02]  /*ce00*/  UIMAD UR38, UR10, UR35, UR38 ;  /* 0x000000230a2672a4 */ /* 0x000fe4000f8e0226 */
[----:B------:R-:W-:Y:S02]  /*ce10*/  UIMAD.WIDE.U32 UR34, UR10, UR34, UR36 ;  /* 0x000000220a2272a5 */ /* 0x000fe4000f8e0024 */
[----:B------:R-:W-:Y:S02]  /*ce20*/  UIADD3 UR21, UP2, UR21, -0x2000, URZ ;  /* 0xffffe00015157890 */ /* 0x000fe4000ff5e03f */
[----:B------:R-:W-:Y:S02]  /*ce30*/  ULDC.64 UR36, c[0x0][0x330] ;  /* 0x0000cc0000247ab9 */ /* 0x000fe40000000a00 */
[----:B------:R-:W-:Y:S02]  /*ce40*/  UIADD3 UR35, UR35, UR38, URZ ;  /* 0x0000002623237290 */ /* 0x000fe4000fffe03f */
[----:B------:R-:W-:-:S02]  /*ce50*/  ULEA UR36, UP0, UR34, UR36, 0x1 ;  /* 0x0000002422247291 */ /* 0x000fc4000f80083f */
[----:B------:R-:W-:Y:S02]  /*ce60*/  ULDC.64 UR38, c[0x0][0x2f8] ;  /* 0x0000be0000267ab9 */ /* 0x000fe40000000a00 */
[----:B------:R-:W-:Y:S02]  /*ce70*/  ULEA.HI.X UR37, UR34, UR37, UR35, 0x1, UP0 ;  /* 0x0000002522257291 */ /* 0x000fe400080f0c23 */
[----:B------:R-:W-:Y:S02]  /*ce80*/  UIMAD UR34, UR13, UR38, URZ ;  /* 0x000000260d2272a4 */ /* 0x000fe4000f8e023f */
[----:B------:R-:W-:Y:S02]  /*ce90*/  UIADD3 UR23, UP3, UR23, -0x2000, URZ ;  /* 0xffffe00017177890 */ /* 0x000fe4000ff7e03f */
[----:B------:R-:W-:Y:S02]  /*cea0*/  UIADD3 UR17, UP4, UR17, -0x1000, URZ ;  /* 0xfffff00011117890 */ /* 0x000fe4000ff9e03f */
[----:B------:R-:W-:-:S02]  /*ceb0*/  UIADD3 UR19, UP5, UR19, -0x1000, URZ ;  /* 0xfffff00013137890 */ /* 0x000fc4000ffbe03f */
[----:B------:R-:W-:Y:S02]  /*cec0*/  UIADD3 UR6, UR6, 0x1, URZ ;  /* 0x0000000106067890 */ /* 0x000fe4000fffe03f */
[----:B------:R-:W-:Y:S02]  /*ced0*/  UIADD3.X UR33, UR33, -0x1, URZ, UP1, !UPT ;  /* 0xffffffff21217890 */ /* 0x000fe40008ffe43f */
[----:B------:R-:W-:Y:S02]  /*cee0*/  UIADD3.X UR22, UR22, -0x1, URZ, UP2, !UPT ;  /* 0xffffffff16167890 */ /* 0x000fe400097fe43f */
[----:B------:R-:W-:Y:S02]  /*cef0*/  UIADD3.X UR42, UR42, -0x1, URZ, UP3, !UPT ;  /* 0xffffffff2a2a7890 */ /* 0x000fe40009ffe43f */
[----:B------:R-:W-:Y:S02]  /*cf00*/  UIADD3.X UR18, UR18, -0x1, URZ, UP4, !UPT ;  /* 0xffffffff12127890 */ /* 0x000fe4000a7fe43f */
[----:B------:R-:W-:Y:S01]  /*cf10*/  UIADD3.X UR20, UR20, -0x1, URZ, UP5, !UPT ;  /* 0xffffffff14147890 */ /* 0x000fe2000affe43f */
[----:B--2---:R-:W-:Y:S04]  /*cf20*/  STS.128 [R109.X16], R12 ;  /* 0x0000000c6d007388 */ /* 0x004fe8000000cc00 */
[----:B---3--:R-:W-:Y:S01]  /*cf30*/  STS.128 [R109.X16+0x200], R52 ;  /* 0x000200346d007388 */ /* 0x008fe2000000cc00 */
[----:B------:R-:W-:-:S06]  /*cf40*/  NOP ;  /* 0x0000000000007918 */ /* 0x000fcc0000000000 */
[----:B------:R-:W0:Y:S02]  /*cf50*/  LDS.128 R8, [R4.X16] ;  /* 0x0000000004087984 */ /* 0x000e24000000cc00 */
[--C-:B0-----:R-:W-:Y:S02]  /*cf60*/  PRMT R0, RZ, 0x5410, R8.reuse ;  /* 0x00005410ff007816 */ /* 0x101fe40000000008 */
[----:B------:R-:W-:Y:S02]  /*cf70*/  PRMT R8, RZ, 0x7610, R8 ;  /* 0x00007610ff087816 */ /* 0x000fe40000000008 */
[----:B------:R-:W-:Y:S01]  /*cf80*/  PRMT R2, RZ, 0x5410, R10 ;  /* 0x00005410ff027816 */ /* 0x000fe2000000000a */
[----:B------:R-:W-:Y:S01]  /*cf90*/  FADD.FTZ R5, R0, UR5 ;  /* 0x0000000500057e21 */ /* 0x000fe20008010000 */
[--C-:B------:R-:W-:Y:S01]  /*cfa0*/  PRMT R0, RZ, 0x5410, R9.reuse ;  /* 0x00005410ff007816 */ /* 0x100fe20000000009 */
[----:B------:R-:W-:Y:S01]  /*cfb0*/  FADD.FTZ R8, R8, UR5 ;  /* 0x0000000508087e21 */ /* 0x000fe20008010000 */
[----:B------:R-:W-:Y:S01]  /*cfc0*/  PRMT R9, RZ, 0x7610, R9 ;  /* 0x00007610ff097816 */ /* 0x000fe20000000009 */
[----:B------:R-:W-:Y:S01]  /*cfd0*/  FADD.FTZ R12, R2, UR5 ;  /* 0x00000005020c7e21 */ /* 0x000fe20008010000 */
[----:B------:R-:W-:Y:S01]  /*cfe0*/  FSETP.GTU.FTZ.AND P2, PT, R5, 20, PT ;  /* 0x41a000000500780b */ /* 0x000fe20003f5c000 */
[----:B------:R-:W-:Y:S01]  /*cff0*/  FADD.FTZ R3, R0, UR5 ;  /* 0x0000000500037e21 */ /* 0x000fe20008010000 */
[----:B------:R-:W-:Y:S01]  /*d000*/  FSETP.GTU.FTZ.AND P4, PT, R8, 20, PT ;  /* 0x41a000000800780b */ /* 0x000fe20003f9c000 */
[----:B------:R-:W-:Y:S01]  /*d010*/  FADD.FTZ R9, R9, UR5 ;  /* 0x0000000509097e21 */ /* 0x000fe20008010000 */
[----:B------:R-:W-:-:S02]  /*d020*/  FSETP.GTU.FTZ.AND P6, PT, R12, 20, PT ;  /* 0x41a000000c00780b */ /* 0x000fc40003fdc000 */
[----:B------:R-:W-:Y:S02]  /*d030*/  FSETP.GTU.FTZ.AND P3, PT, R3, 20, PT ;  /* 0x41a000000300780b */ /* 0x000fe40003f7c000 */
[----:B------:R-:W-:Y:S02]  /*d040*/  FSETP.GTU.FTZ.AND P5, PT, R9, 20, PT ;  /* 0x41a000000900780b */ /* 0x000fe40003fbc000 */
[----:B------:R-:W-:-:S03]  /*d050*/  PRMT R10, RZ, 0x7610, R10 ;  /* 0x00007610ff0a7816 */ /* 0x000fc6000000000a */
[----:B------:R-:W-:Y:S02]  /*d060*/  @!P2 FMUL.FTZ R0, R5, -1.4426950216293334961 ;  /* 0xbfb8aa3b0500a820 */ /* 0x000fe40000410000 */
[----:B------:R-:W0:Y:S01]  /*d070*/  LDS.128 R4, [R4.X16+0x10] ;  /* 0x0000100004047984 */ /* 0x000e22000000cc00 */
[----:B------:R-:W-:Y:S02]  /*d080*/  @!P4 FMUL.FTZ R2, R8, -1.4426950216293334961 ;  /* 0xbfb8aa3b0802c820 */ /* 0x000fe40000410000 */
[----:B------:R-:W-:Y:S01]  /*d090*/  FADD.FTZ R14, R10, UR5 ;  /* 0x000000050a0e7e21 */ /* 0x000fe20008010000 */
[----:B------:R-:W1:Y:S01]  /*d0a0*/  @!P2 MUFU.EX2 R0, R0 ;  /* 0x000000000000a308 */ /* 0x000e620000000800 */
[----:B------:R-:W-:Y:S02]  /*d0b0*/  @!P3 FMUL.FTZ R3, R3, -1.4426950216293334961 ;  /* 0xbfb8aa3b0303b820 */ /* 0x000fe40000410000 */
[----:B------:R-:W-:Y:S01]  /*d0c0*/  @!P5 FMUL.FTZ R8, R9, -1.4426950216293334961 ;  /* 0xbfb8aa3b0908d820 */ /* 0x000fe20000410000 */
[----:B------:R-:W-:Y:S01]  /*d0d0*/  BAR.SYNC.DEFER_BLOCKING 0x0 ;  /* 0x0000000000007b1d */ /* 0x000fe20000010000 */
[----:B------:R-:W-:Y:S01]  /*d0e0*/  @!P6 FMUL.FTZ R9, R12, -1.4426950216293334961 ;  /* 0xbfb8aa3b0c09e820 */ /* 0x000fe20000410000 */
[----:B------:R-:W-:-:S04]  /*d0f0*/  FSETP.GTU.FTZ.AND P0, PT, R14, 20, PT ;  /* 0x41a000000e00780b */ /* 0x000fc80003f1c000 */
[----:B------:R-:W2:Y:S01]  /*d100*/  @!P3 MUFU.EX2 R3, R3 ;  /* 0x000000030003b308 */ /* 0x000ea20000000800 */
[----:B-1----:R-:W-:-:S07]  /*d110*/  @!P2 FADD.FTZ R0, R0, 1 ;  /* 0x3f8000000000a421 */ /* 0x002fce0000010000 */
[----:B------:R-:W1:Y:S08]  /*d120*/  @!P4 MUFU.EX2 R2, R2 ;  /* 0x000000020002c308 */ /* 0x000e700000000800 */
[----:B------:R3:W4:Y:S01]  /*d130*/  @!P2 MUFU.RCP R12, R0 ;  /* 0x00000000000ca308 */ /* 0x0007220000001000 */
[----:B--2---:R-:W-:-:S07]  /*d140*/  @!P3 FADD.FTZ R3, R3, 1 ;  /* 0x3f8000000303b421 */ /* 0x004fce0000010000 */
[----:B------:R0:W2:Y:S01]  /*d150*/  @!P3 MUFU.RCP R10, R3 ;  /* 0x00000003000ab308 */ /* 0x0000a20000001000 */
[--C-:B---3--:R-:W-:Y:S01]  /*d160*/  PRMT R0, RZ, 0x5410, R11.reuse ;  /* 0x00005410ff007816 */ /* 0x108fe2000000000b */
[----:B-1----:R-:W-:Y:S01]  /*d170*/  @!P4 FADD.FTZ R2, R2, 1 ;  /* 0x3f8000000202c421 */ /* 0x002fe20000010000 */
[----:B------:R-:W-:-:S03]  /*d180*/  PRMT R11, RZ, 0x7610, R11 ;  /* 0x00007610ff0b7816 */ /* 0x000fc6000000000b */
[----:B------:R-:W-:Y:S02]  /*d190*/  FADD.FTZ R16, R0, UR5 ;  /* 0x0000000500107e21 */ /* 0x000fe40008010000 */
[----:B------:R1:W3:Y:S01]  /*d1a0*/  @!P4 MUFU.RCP R13, R2 ;  /* 0x00000002000dc308 */ /* 0x0002e20000001000 */
[----:B------:R-:W-:Y:S01]  /*d1b0*/  FADD.FTZ R11, R11, UR5 ;  /* 0x000000050b0b7e21 */ /* 0x000fe20008010000 */
[--C-:B0-----:R-:W-:Y:S01]  /*d1c0*/  PRMT R3, RZ, 0x5410, R5.reuse ;  /* 0x00005410ff037816 */ /* 0x101fe20000000005 */
[----:B----4-:R-:W-:Y:S01]  /*d1d0*/  @!P2 FMUL.FTZ R33, R33, R12 ;  /* 0x0000000c2121a220 */ /* 0x010fe20000410000 */
[----:B------:R-:W-:Y:S01]  /*d1e0*/  FSETP.GTU.FTZ.AND P1, PT, R16, 20, PT ;  /* 0x41a000001000780b */ /* 0x000fe20003f3c000 */
[----:B------:R-:W-:Y:S01]  /*d1f0*/  @!P0 FMUL.FTZ R0, R14, -1.4426950216293334961 ;  /* 0xbfb8aa3b0e008820 */ /* 0x000fe20000410000 */
[----:B------:R-:W-:Y:S02]  /*d200*/  FSETP.GTU.FTZ.AND P2, PT, R11, 20, PT ;  /* 0x41a000000b00780b */ /* 0x000fe40003f5c000 */
[----:B------:R-:W0:Y:S01]  /*d210*/  @!P5 MUFU.EX2 R8, R8 ;  /* 0x000000080008d308 */ /* 0x000e220000000800 */
[--C-:B-1----:R-:W-:Y:S01]  /*d220*/  PRMT R2, RZ, 0x5410, R4.reuse ;  /* 0x00005410ff027816 */ /* 0x102fe20000000004 */
[----:B--2---:R-:W-:Y:S01]  /*d230*/  @!P3 FMUL.FTZ R35, R35, R10 ;  /* 0x0000000a2323b220 */ /* 0x004fe20000410000 */
[----:B------:R-:W-:Y:S01]  /*d240*/  PRMT R4, RZ, 0x7610, R4 ;  /* 0x00007610ff047816 */ /* 0x000fe20000000004 */
[----:B------:R-:W-:Y:S01]  /*d250*/  FADD.FTZ R10, R3, UR5 ;  /* 0x00000005030a7e21 */ /* 0x000fe20008010000 */
[----:B------:R-:W-:Y:S01]  /*d260*/  PRMT R5, RZ, 0x7610, R5 ;  /* 0x00007610ff057816 */ /* 0x000fe20000000005 */
[----:B------:R-:W-:Y:S01]  /*d270*/  FADD.FTZ R12, R2, UR5 ;  /* 0x00000005020c7e21 */ /* 0x000fe20008010000 */
[----:B------:R-:W-:Y:S01]  /*d280*/  F2FP.BF16.PACK_AB R14, R27, R28 ;  /* 0x0000001c1b0e723e */ /* 0x000fe200000010ff */
[----:B------:R-:W1:Y:S01]  /*d290*/  @!P6 MUFU.EX2 R9, R9 ;  /* 0x000000090009e308 */ /* 0x000e620000000800 */
[----:B------:R-:W-:Y:S01]  /*d2a0*/  @!P1 FMUL.FTZ R2, R16, -1.4426950216293334961 ;  /* 0xbfb8aa3b10029820 */ /* 0x000fe20000410000 */
[----:B------:R-:W-:Y:S01]  /*d2b0*/  F2FP.BF16.PACK_AB R27, R17, R18 ;  /* 0x00000012111b723e */ /* 0x000fe200000010ff */
[----:B------:R-:W-:Y:S01]  /*d2c0*/  @!P2 FMUL.FTZ R3, R11, -1.4426950216293334961 ;  /* 0xbfb8aa3b0b03a820 */ /* 0x000fe20000410000 */
[----:B------:R-:W-:Y:S01]  /*d2d0*/  FSETP.GTU.FTZ.AND P3, PT, R12, 20, PT ;  /* 0x41a000000c00780b */ /* 0x000fe20003f7c000 */
[----:B---3--:R-:W-:Y:S01]  /*d2e0*/  @!P4 FMUL.FTZ R34, R34, R13 ;  /* 0x0000000d2222c220 */ /* 0x008fe20000410000 */
[----:B------:R-:W-:Y:S01]  /*d2f0*/  F2FP.BF16.PACK_AB R13, R29, R30 ;  /* 0x0000001e1d0d723e */ /* 0x000fe200000010ff */
[----:B------:R-:W-:Y:S01]  /*d300*/  FADD.FTZ R5, R5, UR5 ;  /* 0x0000000505057e21 */ /* 0x000fe20008010000 */
[----:B------:R-:W2:Y:S01]  /*d310*/  @!P1 MUFU.EX2 R2, R2 ;  /* 0x0000000200029308 */ /* 0x000ea20000000800 */
[----:B0-----:R-:W-:-:S07]  /*d320*/  @!P5 FADD.FTZ R8, R8, 1 ;  /* 0x3f8000000808d421 */ /* 0x001fce0000010000 */
[----:B------:R0:W3:Y:S01]  /*d330*/  @!P5 MUFU.RCP R15, R8 ;  /* 0x00000008000fd308 */ /* 0x0000e20000001000 */
[----:B-1----:R-:W-:-:S07]  /*d340*/  @!P6 FADD.FTZ R9, R9, 1 ;  /* 0x3f8000000909e421 */ /* 0x002fce0000010000 */
[----:B------:R-:W1:Y:S01]  /*d350*/  @!P2 MUFU.EX2 R3, R3 ;  /* 0x000000030003a308 */ /* 0x000e620000000800 */
[----:B0-----:R-:W-:Y:S02]  /*d360*/  FADD.FTZ R8, R4, UR5 ;  /* 0x0000000504087e21 */ /* 0x001fe40008010000 */
[----:B------:R-:W-:Y:S02]  /*d370*/  @!P3 FMUL.FTZ R4, R12, -1.4426950216293334961 ;  /* 0xbfb8aa3b0c04b820 */ /* 0x000fe40000410000 */
[----:B--2---:R-:W-:Y:S01]  /*d380*/  @!P1 FADD.FTZ R2, R2, 1 ;  /* 0x3f80000002029421 */ /* 0x004fe20000010000 */
[----:B------:R-:W-:Y:S02]  /*d390*/  FSETP.GTU.FTZ.AND P4, PT, R8, 20, PT ;  /* 0x41a000000800780b */ /* 0x000fe40003f9c000 */
[----:B------:R-:W0:Y:S01]  /*d3a0*/  @!P0 MUFU.EX2 R0, R0 ;  /* 0x0000000000008308 */ /* 0x000e220000000800 */
[----:B---3--:R-:W-:Y:S01]  /*d3b0*/  @!P5 FMUL.FTZ R36, R36, R15 ;  /* 0x0000000f2424d220 */ /* 0x008fe20000410000 */
[----:B------:R-:W-:-:S02]  /*d3c0*/  FSETP.GTU.FTZ.AND P5, PT, R10, 20, PT ;  /* 0x41a000000a00780b */ /* 0x000fc40003fbc000 */
[----:B------:R-:W-:Y:S02]  /*d3d0*/  F2FP.BF16.PACK_AB R15, R25, R26 ;  /* 0x0000001a190f723e */ /* 0x000fe400000010ff */
[----:B------:R-:W-:Y:S02]  /*d3e0*/  F2FP.BF16.PACK_AB R26, R19, R20 ;  /* 0x00000014131a723e */ /* 0x000fe400000010ff */
[----:B------:R-:W2:Y:S01]  /*d3f0*/  @!P3 MUFU.EX2 R4, R4 ;  /* 0x000000040004b308 */ /* 0x000ea20000000800 */
[----:B-1----:R-:W-:Y:S01]  /*d400*/  @!P2 FADD.FTZ R3, R3, 1 ;  /* 0x3f8000000303a421 */ /* 0x002fe20000010000 */
[----:B------:R-:W-:Y:S01]  /*d410*/  F2FP.BF16.PACK_AB R25, R21, R22 ;  /* 0x000000161519723e */ /* 0x000fe200000010ff */
[----:B------:R-:W-:-:S04]  /*d420*/  @!P4 FMUL.FTZ R8, R8, -1.4426950216293334961 ;  /* 0xbfb8aa3b0808c820 */ /* 0x000fc80000410000 */
[----:B------:R-:W-:Y:S01]  /*d430*/  @!P5 FMUL.FTZ R10, R10, -1.4426950216293334961 ;  /* 0xbfb8aa3b0a0ad820 */ /* 0x000fe20000410000 */
[----:B------:R-:W1:Y:S01]  /*d440*/  @!P6 MUFU.RCP R12, R9 ;  /* 0x00000009000ce308 */ /* 0x000e620000001000 */
[----:B0-----:R-:W-:-:S07]  /*d450*/  @!P0 FADD.FTZ R0, R0, 1 ;  /* 0x3f80000000008421 */ /* 0x001fce0000010000 */
[----:B------:R-:W0:Y:S01]  /*d460*/  @!P1 MUFU.RCP R2, R2 ;  /* 0x0000000200029308 */ /* 0x000e220000001000 */
[----:B--2---:R-:W-:Y:S02]  /*d470*/  @!P3 FADD.FTZ R4, R4, 1 ;  /* 0x3f8000000404b421 */ /* 0x004fe40000010000 */
[----:B-1----:R-:W-:Y:S01]  /*d480*/  @!P6 FMUL.FTZ R37, R37, R12 ;  /* 0x0000000c2525e220 */ /* 0x002fe20000410000 */
[----:B------:R-:W-:-:S04]  /*d490*/  FSETP.GTU.FTZ.AND P6, PT, R5, 20, PT ;  /* 0x41a000000500780b */ /* 0x000fc80003fdc000 */
[----:B------:R1:W-:Y:S01]  /*d4a0*/  @!P0 MUFU.RCP R11, R0 ;  /* 0x00000000000b8308 */ /* 0x0003e20000001000 */
[----:B------:R-:W-:Y:S01]  /*d4b0*/  F2FP.BF16.PACK_AB R12, R31, R32 ;  /* 0x000000201f0c723e */ /* 0x000fe200000010ff */
[----:B0-----:R-:W-:Y:S01]  /*d4c0*/  @!P1 FMUL.FTZ R39, R39, R2 ;  /* 0x0000000227279220 */ /* 0x001fe20000410000 */
[----:B------:R-:W-:-:S05]  /*d4d0*/  PRMT R2, RZ, 0x5410, R7 ;  /* 0x00005410ff027816 */ /* 0x000fca0000000007 */
[----:B------:R-:W0:Y:S01]  /*d4e0*/  @!P2 MUFU.RCP R3, R3 ;  /* 0x000000030003a308 */ /* 0x000e220000001000 */
[--C-:B-1----:R-:W-:Y:S02]  /*d4f0*/  PRMT R0, RZ, 0x5410, R6.reuse ;  /* 0x00005410ff007816 */ /* 0x102fe40000000006 */
[----:B------:R-:W-:Y:S02]  /*d500*/  PRMT R6, RZ, 0x7610, R6 ;  /* 0x00007610ff067816 */ /* 0x000fe40000000006 */
[----:B------:R-:W-:Y:S01]  /*d510*/  PRMT R7, RZ, 0x7610, R7 ;  /* 0x00007610ff077816 */ /* 0x000fe20000000007 */
[----:B------:R-:W-:Y:S02]  /*d520*/  FADD.FTZ R9, R0, UR5 ;  /* 0x0000000500097e21 */ /* 0x000fe40008010000 */
[----:B------:R-:W1:Y:S01]  /*d530*/  @!P3 MUFU.RCP R4, R4 ;  /* 0x000000040004b308 */ /* 0x000e620000001000 */
[----:B------:R-:W-:Y:S02]  /*d540*/  FADD.FTZ R6, R6, UR5 ;  /* 0x0000000506067e21 */ /* 0x000fe40008010000 */
[----:B------:R-:W-:-:S02]  /*d550*/  @!P6 FMUL.FTZ R0, R5, -1.4426950216293334961 ;  /* 0xbfb8aa3b0500e820 */ /* 0x000fc40000410000 */
[----:B------:R-:W-:Y:S01]  /*d560*/  FADD.FTZ R5, R2, UR5 ;  /* 0x0000000502057e21 */ /* 0x000fe20008010000 */
[----:B------:R-:W-:Y:S01]  /*d570*/  FSETP.GTU.FTZ.AND P1, PT, R6, 20, PT ;  /* 0x41a000000600780b */ /* 0x000fe20003f3c000 */
[----:B------:R-:W-:Y:S01]  /*d580*/  FADD.FTZ R7, R7, UR5 ;  /* 0x0000000507077e21 */ /* 0x000fe20008010000 */
[----:B------:R-:W2:Y:S01]  /*d590*/  @!P4 MUFU.EX2 R8, R8 ;  /* 0x000000080008c308 */ /* 0x000ea20000000800 */
[----:B0-----:R-:W-:Y:S01]  /*d5a0*/  @!P2 FMUL.FTZ R42, R42, R3 ;  /* 0x000000032a2aa220 */ /* 0x001fe20000410000 */
[----:B------:R-:W-:Y:S01]  /*d5b0*/  FSETP.GTU.FTZ.AND P2, PT, R5, 20, PT ;  /* 0x41a000000500780b */ /* 0x000fe20003f5c000 */
[----:B------:R-:W-:Y:S01]  /*d5c0*/  @!P0 FMUL.FTZ R38, R38, R11 ;  /* 0x0000000b26268220 */ /* 0x000fe20000410000 */
[----:B------:R-:W-:-:S04]  /*d5d0*/  FSETP.GTU.FTZ.AND P0, PT, R9, 20, PT ;  /* 0x41a000000900780b */ /* 0x000fc80003f1c000 */
[----:B------:R-:W0:Y:S01]  /*d5e0*/  @!P5 MUFU.EX2 R10, R10 ;  /* 0x0000000a000ad308 */ /* 0x000e220000000800 */
[----:B-1----:R-:W-:Y:S01]  /*d5f0*/  @!P3 FMUL.FTZ R41, R41, R4 ;  /* 0x000000042929b220 */ /* 0x002fe20000410000 */
[----:B------:R-:W-:Y:S01]  /*d600*/  FSETP.GTU.FTZ.AND P3, PT, R7, 20, PT ;  /* 0x41a000000700780b */ /* 0x000fe20003f7c000 */
[----:B------:R-:W-:Y:S01]  /*d610*/  @!P1 FMUL.FTZ R3, R6, -1.4426950216293334961 ;  /* 0xbfb8aa3b06039820 */ /* 0x000fe20000410000 */
[----:B------:R-:W-:-:S03]  /*d620*/  LEA R6, R112, R45, 0x1 ;  /* 0x0000002d70067211 */ /* 0x000fc600078e08ff */
[----:B------:R-:W-:Y:S01]  /*d630*/  @!P2 FMUL.FTZ R4, R5, -1.4426950216293334961 ;  /* 0xbfb8aa3b0504a820 */ /* 0x000fe20000410000 */
[----:B------:R-:W1:Y:S01]  /*d640*/  @!P6 MUFU.EX2 R0, R0 ;  /* 0x000000000000e308 */ /* 0x000e620000000800 */
[----:B--2---:R-:W-:Y:S01]  /*d650*/  @!P4 FADD.FTZ R8, R8, 1 ;  /* 0x3f8000000808c421 */ /* 0x004fe20000010000 */
[----:B------:R-:W-:Y:S01]  /*d660*/  STS.128 [R6.X16], R12 ;  /* 0x0000000c06007388 */ /* 0x000fe2000000cc00 */
[----:B------:R-:W-:-:S03]  /*d670*/  @!P0 FMUL.FTZ R2, R9, -1.4426950216293334961 ;  /* 0xbfb8aa3b09028820 */ /* 0x000fc60000410000 */
[----:B------:R-:W-:Y:S01]  /*d680*/  STS.128 [R6.X16+0x10], R24 ;  /* 0x0000101806007388 */ /* 0x000fe2000000cc00 */
[----:B------:R-:W-:Y:S01]  /*d690*/  @!P3 FMUL.FTZ R5, R7, -1.4426950216293334961 ;  /* 0xbfb8aa3b0705b820 */ /* 0x000fe20000410000 */
[----:B------:R-:W-:-:S06]  /*d6a0*/  NOP ;  /* 0x0000000000007918 */ /* 0x000fcc0000000000 */
[----:B0-----:R-:W-:Y:S01]  /*d6b0*/  @!P5 FADD.FTZ R10, R10, 1 ;  /* 0x3f8000000a0ad421 */ /* 0x001fe20000010000 */
[----:B------:R-:W0:Y:S01]  /*d6c0*/  @!P4 MUFU.RCP R7, R8 ;  /* 0x000000080007c308 */ /* 0x000e220000001000 */
[----:B------:R-:W-:Y:S01]  /*d6d0*/  LDS.128 R12, [R109.X16+0x200] ;  /* 0x000200006d0c7984 */ /* 0x000fe2000000cc00 */
[----:B-1----:R-:W-:-:S06]  /*d6e0*/  @!P6 FADD.FTZ R0, R0, 1 ;  /* 0x3f8000000000e421 */ /* 0x002fcc0000010000 */
[----:B------:R1:W2:Y:S08]  /*d6f0*/  @!P5 MUFU.RCP R16, R10 ;  /* 0x0000000a0010d308 */ /* 0x0002b00000001000 */
[----:B------:R-:W3:Y:S01]  /*d700*/  @!P0 MUFU.EX2 R2, R2 ;  /* 0x0000000200028308 */ /* 0x000ee20000000800 */
[----:B-1----:R-:W1:Y:S01]  /*d710*/  LDS.128 R8, [R109.X16] ;  /* 0x000000006d087984 */ /* 0x002e62000000cc00 */
[----:B0-----:R-:W-:-:S02]  /*d720*/  @!P4 FMUL.FTZ R44, R44, R7 ;  /* 0x000000072c2cc220 */ /* 0x001fc40000410000 */
[----:B------:R-:W-:-:S03]  /*d730*/  FADD.FTZ R7, R33, R114 ;  /* 0x0000007221077221 */ /* 0x000fc60000010000 */
[----:B------:R-:W-:Y:S01]  /*d740*/  F2FP.BF16.PACK_AB R20, R44, R41 ;  /* 0x000000292c14723e */ /* 0x000fe200000010ff */
[----:B------:R-:W0:Y:S01]  /*d750*/  @!P1 MUFU.EX2 R3, R3 ;  /* 0x0000000300039308 */ /* 0x000e220000000800 */
[----:B--2---:R-:W-:Y:S01]  /*d760*/  @!P5 FMUL.FTZ R43, R43, R16 ;  /* 0x000000102b2bd220 */ /* 0x004fe20000410000 */
[----:B------:R-:W-:-:S06]  /*d770*/  F2FP.BF16.PACK_AB R16, R34, R33 ;  /* 0x000000212210723e */ /* 0x000fcc00000010ff */
[----:B------:R-:W2:Y:S01]  /*d780*/  @!P2 MUFU.EX2 R4, R4 ;  /* 0x000000040004a308 */ /* 0x000ea20000000800 */
[----:B---3--:R-:W-:-:S07]  /*d790*/  @!P0 FADD.FTZ R2, R2, 1 ;  /* 0x3f80000002028421 */ /* 0x008fce0000010000 */
[----:B------:R-:W3:Y:S01]  /*d7a0*/  @!P3 MUFU.EX2 R5, R5 ;  /* 0x000000050005b308 */ /* 0x000ee20000000800 */
[----:B0-----:R-:W-:-:S07]  /*d7b0*/  @!P1 FADD.FTZ R3, R3, 1 ;  /* 0x3f80000003039421 */ /* 0x001fce0000010000 */
[----:B------:R0:W4:Y:S01]  /*d7c0*/  @!P0 MUFU.RCP R18, R2 ;  /* 0x0000000200128308 */ /* 0x0001220000001000 */
[----:B--2---:R-:W-:-:S07]  /*d7d0*/  @!P2 FADD.FTZ R4, R4, 1 ;  /* 0x3f8000000404a421 */ /* 0x004fce0000010000 */
[----:B------:R2:W5:Y:S01]  /*d7e0*/  @!P1 MUFU.RCP R19, R3 ;  /* 0x0000000300139308 */ /* 0x0005620000001000 */
[----:B0-----:R-:W-:Y:S01]  /*d7f0*/  MOV R2, UR36 ;  /* 0x0000002400027c02 */ /* 0x001fe20008000f00 */
[----:B---3--:R-:W-:Y:S01]  /*d800*/  @!P3 FADD.FTZ R5, R5, 1 ;  /* 0x3f8000000505b421 */ /* 0x008fe20000010000 */
[----:B------:R-:W-:Y:S02]  /*d810*/  UIMAD UR36, UR12, UR39, UR34 ;  /* 0x000000270c2472a4 */ /* 0x000fe4000f8e0222 */
[----:B------:R-:W-:-:S03]  /*d820*/  UIMAD.WIDE.U32 UR34, UR12, UR38, UR8 ;  /* 0x000000260c2272a5 */ /* 0x000fc6000f8e0008 */
[----:B------:R0:W3:Y:S01]  /*d830*/  @!P6 MUFU.RCP R17, R0 ;  /* 0x000000000011e308 */ /* 0x0000e20000001000 */
[----:B--2---:R-:W-:Y:S01]  /*d840*/  MOV R3, UR37 ;  /* 0x0000002500037c02 */ /* 0x004fe20008000f00 */
[----:B----4-:R-:W-:Y:S01]  /*d850*/  @!P0 FMUL.FTZ R47, R47, R18 ;  /* 0x000000122f2f8220 */ /* 0x010fe20000410000 */
[----:B------:R-:W-:Y:S01]  /*d860*/  F2FP.BF16.PACK_AB R18, R38, R37 ;  /* 0x000000252612723e */ /* 0x000fe200000010ff */
[----:B------:R-:W-:Y:S02]  /*d870*/  ULDC.64 UR8, c[0x0][0x300] ;  /* 0x0000c00000087ab9 */ /* 0x000fe40000000a00 */
[----:B------:R-:W-:Y:S01]  /*d880*/  IMAD.WIDE R2, R51, 0x10, R2 ;  /* 0x0000001033027825 */ /* 0x000fe200078e0202 */
[----:B------:R-:W-:Y:S01]  /*d890*/  UIADD3 UR35, UR35, UR36, URZ ;  /* 0x0000002423237290 */ /* 0x000fe2000fffe03f */
[----:B------:R-:W2:Y:S01]  /*d8a0*/  @!P2 MUFU.RCP R4, R4 ;  /* 0x000000040004a308 */ /* 0x000ea20000001000 */
[----:B------:R-:W-:Y:S01]  /*d8b0*/  UIMAD UR36, UR11, UR8, URZ ;  /* 0x000000080b2472a4 */ /* 0x000fe2000f8e023f */
[----:B-----5:R-:W-:Y:S01]  /*d8c0*/  @!P1 FMUL.FTZ R48, R48, R19 ;  /* 0x0000001330309220 */ /* 0x020fe20000410000 */
[----:B-1----:R-:W-:Y:S01]  /*d8d0*/  STG.E.128 [R2.64], R8 ;  /* 0x0000000802007986 */ /* 0x002fe2000c101d18 */
[----:B------:R-:W-:Y:S01]  /*d8e0*/  F2FP.BF16.PACK_AB R19, R42, R39 ;  /* 0x000000272a13723e */ /* 0x000fe200000010ff */
[----:B0-----:R-:W-:Y:S01]  /*d8f0*/  FADD.FTZ R0, R7, R34 ;  /* 0x0000002207007221 */ /* 0x001fe20000010000 */
[----:B------:R-:W-:Y:S01]  /*d900*/  UIMAD UR36, UR10, UR9, UR36 ;  /* 0x000000090a2472a4 */ /* 0x000fe2000f8e0224 */
[----:B------:R0:W-:Y:S01]  /*d910*/  STG.E.128 [R2.64+0x200], R12 ;  /* 0x0002000c02007986 */ /* 0x0001e2000c101d18 */
[----:B------:R-:W1:Y:S01]  /*d920*/  @!P3 MUFU.RCP R5, R5 ;  /* 0x000000050005b308 */ /* 0x000e620000001000 */
[----:B---3--:R-:W-:Y:S01]  /*d930*/  @!P6 FMUL.FTZ R46, R46, R17 ;  /* 0x000000112e2ee220 */ /* 0x008fe20000410000 */
[----:B------:R-:W-:Y:S01]  /*d940*/  F2FP.BF16.PACK_AB R17, R36, R35 ;  /* 0x000000232411723e */ /* 0x000fe200000010ff */
[----:B------:R-:W-:Y:S01]  /*d950*/  BAR.SYNC.DEFER_BLOCKING 0x0 ;  /* 0x0000000000007b1d */ /* 0x000fe20000010000 */
[----:B------:R-:W-:Y:S01]  /*d960*/  F2FP.BF16.PACK_AB R22, R48, R47 ;  /* 0x0000002f3016723e */ /* 0x000fe200000010ff */
[----:B------:R-:W-:Y:S01]  /*d970*/  UIMAD.WIDE.U32 UR8, UR10, UR8, UR34 ;  /* 0x000000080a0872a5 */ /* 0x000fe2000f8e0022 */
[----:B------:R-:W-:Y:S01]  /*d980*/  F2FP.BF16.PACK_AB R21, R46, R43 ;  /* 0x0000002b2e15723e */ /* 0x000fe200000010ff */
[----:B--2---:R-:W-:-:S02]  /*d990*/  @!P2 FMUL.FTZ R49, R49, R4 ;  /* 0x000000043131a220 */ /* 0x004fc40000410000 */
[----:B------:R-:W-:Y:S02]  /*d9a0*/  ULDC.64 UR38, c[0x0][0x340] ;  /* 0x0000d00000267ab9 */ /* 0x000fe40000000a00 */
[----:B------:R-:W-:Y:S02]  /*d9b0*/  UIADD3 UR34, UR9, UR36, URZ ;  /* 0x0000002409227290 */ /* 0x000fe4000fffe03f */
[----:B------:R-:W-:Y:S01]  /*d9c0*/  ULEA UR9, UP0, UR8, UR38, 0x1 ;  /* 0x0000002608097291 */ /* 0x000fe2000f80083f */
[----:B-1----:R-:W-:-:S03]  /*d9d0*/  @!P3 FMUL.FTZ R50, R50, R5 ;  /* 0x000000053232b220 */ /* 0x002fc60000410000 */
[----:B------:R-:W-:Y:S01]  /*d9e0*/  ULEA.HI.X UR8, UR8, UR39, UR34, 0x1, UP0 ;  /* 0x0000002708087291 */ /* 0x000fe200080f0c22 */
[----:B------:R-:W-:Y:S01]  /*d9f0*/  FADD.FTZ R5, R0, R35 ;  /* 0x0000002300057221 */ /* 0x000fe20000010000 */
[----:B0-----:R-:W-:Y:S01]  /*da00*/  MOV R2, UR9 ;  /* 0x0000000900027c02 */ /* 0x001fe20008000f00 */
[----:B------:R-:W-:Y:S01]  /*da10*/  UISETP.GT.AND UP0, UPT, UR16, 0x1, UPT ;  /* 0x000000011000788c */ /* 0x000fe2000bf04270 */
[----:B------:R-:W-:Y:S01]  /*da20*/  F2FP.BF16.PACK_AB R23, R50, R49 ;  /* 0x000000313217723e */ /* 0x000fe200000010ff */
[----:B------:R-:W-:Y:S01]  /*da30*/  FADD.FTZ R36, R5, R36 ;  /* 0x0000002405247221 */ /* 0x000fe20000010000 */
[----:B------:R-:W-:Y:S01]  /*da40*/  MOV R3, UR8 ;  /* 0x0000000800037c02 */ /* 0x000fe20008000f00 */
[----:B------:R-:W-:Y:S02]  /*da50*/  UMOV UR16, UR7 ;  /* 0x0000000700107c82 */ /* 0x000fe40008000000 */
[----:B------:R-:W-:Y:S01]  /*da60*/  FADD.FTZ R37, R36, R37 ;  /* 0x0000002524257221 */ /* 0x000fe20000010000 */
[----:B------:R-:W-:Y:S01]  /*da70*/  STS.128 [R6.X16], R16 ;  /* 0x0000001006007388 */ /* 0x000fe2000000cc00 */
[----:B------:R-:W-:Y:S01]  /*da80*/  IMAD.WIDE R2, R51, 0x10, R2 ;  /* 0x0000001033027825 */ /* 0x000fe200078e0202 */
[----:B------:R-:W-:-:S02]  /*da90*/  PLOP3.LUT P0, PT, PT, PT, UP0, 0x80, 0x0 ;  /* 0x000000000000781c */ /* 0x000fc40003f0f008 */
        /* <DEDUP_REMOVED lines=16> */
[----:B-1----:R0:W-:Y:S02]  /*dba0*/  STG.E.128 [R2.64+0x200], R24 ;  /* 0x0002001802007986 */ /* 0x0021e4000c101d18 */
[----:B0-----:R-:W-:Y:S01]  /*dbb0*/  @!P0 CALL.REL.NOINC `(.L_x_3740) ;  /* 0x0000001000008944 */ /* 0x001fe20003c00000 */
[----:B------:R-:W-:Y:S05]  /*dbc0*/  BRA `(.L_x_3875) ;  /* 0xffff2f9000007947 */ /* 0x000fea000383ffff */
.L_x_3740:
        /* <DEDUP_REMOVED lines=34> */
.L_x_3877:
[----:B0-----:R-:W-:Y:S05]  /*ddf0*/  BSYNC B0 ;  /* 0x0000000000007941 */ /* 0x001fea0003800000 */
.L_x_3876:
[----:B------:R-:W-:Y:S01]  /*de00*/  BSSY B0, `(.L_x_3878) ;  /* 0x0000022000007945 */ /* 0x000fe20003800000 */
[----:B------:R-:W-:Y:S05]  /*de10*/  @!P0 BRA `(.L_x_3879) ;  /* 0x000001f000008947 */ /* 0x000fea0003800000 */
[----:B------:R-:W-:Y:S06]  /*de20*/  BAR.SYNC.DEFER_BLOCKING 0x0 ;  /* 0x0000000000007b1d */ /* 0x000fec0000010000 */
[----:B------:R-:W3:Y:S04]  /*de30*/  SHFL.DOWN P0, R3, R114, 0x1, 0x1f ;  /* 0x08201f0072037f89 */ /* 0x000ee80000000000 */
        /* <DEDUP_REMOVED lines=29> */
.L_x_3879:
[----:B------:R-:W3:Y:S02]  /*e010*/  S2R R7, SR_TID.X ;  /* 0x0000000000077919 */ /* 0x000ee40000002100 */
.L_x_3880:
[----:B0-----:R-:W-:Y:S05]  /*e020*/  BSYNC B0 ;  /* 0x0000000000007941 */ /* 0x001fea0003800000 */
.L_x_3878:
[----:B---3--:R-:W-:-:S13]  /*e030*/  ISETP.GE.AND P0, PT, R7, c[0x0][0x16c], PT ;  /* 0x00005b0007007a0c */ /* 0x008fda0003f06270 */
[----:B------:R-:W-:Y:S05]  /*e040*/  @P0 EXIT ;  /* 0x000000000000094d */ /* 0x000fea0003800000 */
[----:B------:R-:W-:Y:S02]  /*e050*/  ULDC.64 UR6, c[0x0][0x288] ;  /* 0x0000a20000067ab9 */ /* 0x000fe40000000a00 */
[----:B------:R-:W-:Y:S02]  /*e060*/  UIMAD UR11, UR11, UR6, URZ ;  /* 0x000000060b0b72a4 */ /* 0x000fe4000f8e023f */
[----:B-12---:R-:W-:Y:S02]  /*e070*/  UIMAD.WIDE.U32 UR4, UR10, UR6, URZ ;  /* 0x000000060a0472a5 */ /* 0x006fe4000f8e003f */
[----:B------:R-:W-:-:S04]  /*e080*/  UIMAD UR6, UR10, UR7, UR11 ;  /* 0x000000070a0672a4 */ /* 0x000fc8000f8e020b */
[----:B------:R-:W-:Y:S02]  /*e090*/  UIADD3 UR6, UR5, UR6, URZ ;  /* 0x0000000605067290 */ /* 0x000fe4000fffe03f */
.L_x_3881:
        /* <DEDUP_REMOVED lines=19> */
.L_x_3778:
[----:B------:R-:W-:Y:S01]  /*e1d0*/  HFMA2.MMA R74, -RZ, RZ, 0, 5.9604644775390625e-08 ;  /* 0x00000001ff4a7435 */ /* 0x000fe200000001ff */
[----:B------:R-:W-:-:S02]  /*e1e0*/  MOV R75, R70 ;  /* 0x00000046004b7202 */ /* 0x000fc40000000f00 */
[----:B------:R-:W-:Y:S02]  /*e1f0*/  MOV R72, RZ ;  /* 0x000000ff00487202 */ /* 0x000fe40000000f00 */
[----:B------:R-:W-:Y:S02]  /*e200*/  MOV R71, 0xffffffff ;  /* 0xffffffff00477802 */ /* 0x000fe40000000f00 */
[----:B------:R-:W-:Y:S02]  /*e210*/  MOV R68, 0xe230 ;  /* 0x0000e23000447802 */ /* 0x000fe40000000f00 */
[----:B-----5:R-:W-:Y:S05]  /*e220*/  CALL.REL.NOINC `($__internal_92_$__cuda_sm70_shflsync_up) ;  /* 0x00001eb000007944 */ /* 0x020fea0003c00000 */
[----:B-1----:R-:W-:Y:S01]  /*e230*/  MOV R73, R71 ;  /* 0x0000004700497202 */ /* 0x002fe20000000f00 */
[----:B0-----:R-:W-:Y:S05]  /*e240*/  BRA `(.L_x_3882) ;  /* 0xffff7ce000007947 */ /* 0x001fea000383ffff */
.L_x_3779:
[----:B------:R-:W-:Y:S01]  /*e250*/  HFMA2.MMA R74, -RZ, RZ, 0, 5.9604644775390625e-08 ;  /* 0x00000001ff4a7435 */ /* 0x000fe200000001ff */
[----:B------:R-:W-:Y:S02]  /*e260*/  MOV R75, R80 ;  /* 0x00000050004b7202 */ /* 0x000fe40000000f00 */
[----:B------:R-:W-:Y:S02]  /*e270*/  MOV R72, RZ ;  /* 0x000000ff00487202 */ /* 0x000fe40000000f00 */
[----:B------:R-:W-:-:S02]  /*e280*/  MOV R71, 0xffffffff ;  /* 0xffffffff00477802 */ /* 0x000fc40000000f00 */
[----:B------:R-:W-:Y:S02]  /*e290*/  MOV R68, 0xe2b0 ;  /* 0x0000e2b000447802 */ /* 0x000fe40000000f00 */
[----:B01---5:R-:W-:Y:S05]  /*e2a0*/  CALL.REL.NOINC `($__internal_92_$__cuda_sm70_shflsync_up) ;  /* 0x00001e3000007944 */ /* 0x023fea0003c00000 */
[----:B0-----:R-:W-:Y:S01]  /*e2b0*/  HFMA2.MMA R74, -RZ, RZ, 0, 5.9604644775390625e-08 ;  /* 0x00000001ff4a7435 */ /* 0x001fe200000001ff */
[----:B-1----:R-:W-:Y:S02]  /*e2c0*/  MOV R77, R71 ;  /* 0x00000047004d7202 */ /* 0x002fe40000000f00 */
[----:B------:R-:W-:Y:S02]  /*e2d0*/  MOV R75, R82 ;  /* 0x00000052004b7202 */ /* 0x000fe40000000f00 */
[----:B------:R-:W-:Y:S02]  /*e2e0*/  MOV R72, RZ ;  /* 0x000000ff00487202 */ /* 0x000fe40000000f00 */
[----:B------:R-:W-:Y:S02]  /*e2f0*/  MOV R71, 0xffffffff ;  /* 0xffffffff00477802 */ /* 0x000fe40000000f00 */
[----:B------:R-:W-:Y:S02]  /*e300*/  MOV R68, 0xe320 ;  /* 0x0000e32000447802 */ /* 0x000fe40000000f00 */
[----:B------:R-:W-:Y:S05]  /*e310*/  CALL.REL.NOINC `($__internal_92_$__cuda_sm70_shflsync_up) ;  /* 0x00001dc000007944 */ /* 0x000fea0003c00000 */
[----:B0-----:R-:W-:Y:S01]  /*e320*/  HFMA2.MMA R74, -RZ, RZ, 0, 5.9604644775390625e-08 ;  /* 0x00000001ff4a7435 */ /* 0x001fe200000001ff */
[----:B-1----:R-:W-:-:S02]  /*e330*/  MOV R79, R71 ;  /* 0x00000047004f7202 */ /* 0x002fc40000000f00 */
[----:B------:R-:W-:Y:S02]  /*e340*/  MOV R75, R83 ;  /* 0x00000053004b7202 */ /* 0x000fe40000000f00 */
[----:B------:R-:W-:Y:S02]  /*e350*/  MOV R72, RZ ;  /* 0x000000ff00487202 */ /* 0x000fe40000000f00 */
[----:B------:R-:W-:Y:S02]  /*e360*/  MOV R71, 0xffffffff ;  /* 0xffffffff00477802 */ /* 0x000fe40000000f00 */
[----:B------:R-:W-:Y:S02]  /*e370*/  MOV R68, 0xe390 ;  /* 0x0000e39000447802 */ /* 0x000fe40000000f00 */
[----:B------:R-:W-:Y:S05]  /*e380*/  CALL.REL.NOINC `($__internal_92_$__cuda_sm70_shflsync_up) ;  /* 0x00001d5000007944 */ /* 0x000fea0003c00000 */
        /* <DEDUP_REMOVED lines=20> */
[----:B------:R-:W-:Y:S05]  /*e4d0*/  CALL.REL.NOINC `($__internal_92_$__cuda_sm70_shflsync_up) ;  /* 0x00001c0000007944 */ /* 0x000fea0003c00000 */
[----:B0-----:R-:W-:Y:S01]  /*e4e0*/  HFMA2.MMA R74, -RZ, RZ, 0, 1.1920928955078125e-07 ;  /* 0x00000002ff4a7435 */ /* 0x001fe200000001ff */
[----:B-1----:R-:W-:Y:S02]  /*e4f0*/  MOV R70, R71 ;  /* 0x0000004700467202 */ /* 0x002fe40000000f00 */
[----:B------:R-:W-:Y:S02]  /*e500*/  MOV R75, R79 ;  /* 0x0000004f004b7202 */ /* 0x000fe40000000f00 */
[----:B------:R-:W-:Y:S02]  /*e510*/  MOV R72, RZ ;  /* 0x000000ff00487202 */ /* 0x000fe40000000f00 */
[----:B------:R-:W-:Y:S02]  /*e520*/  MOV R71, 0xffffffff ;  /* 0xffffffff00477802 */ /* 0x000fe40000000f00 */
[----:B------:R-:W-:-:S02]  /*e530*/  MOV R68, 0xe550 ;  /* 0x0000e55000447802 */ /* 0x000fc40000000f00 */
[----:B------:R-:W-:Y:S05]  /*e540*/  CALL.REL.NOINC `($__internal_92_$__cuda_sm70_shflsync_up) ;  /* 0x00001b9000007944 */ /* 0x000fea0003c00000 */
[----:B0-----:R-:W-:Y:S01]  /*e550*/  HFMA2.MMA R74, -RZ, RZ, 0, 1.1920928955078125e-07 ;  /* 0x00000002ff4a7435 */ /* 0x001fe200000001ff */
[----:B-1----:R-:W-:-:S02]  /*e560*/  MOV R73, R71 ;  /* 0x0000004700497202 */ /* 0x002fc40000000f00 */
[----:B------:R-:W-:Y:S02]  /*e570*/  MOV R75, R82 ;  /* 0x00000052004b7202 */ /* 0x000fe40000000f00 */
[----:B------:R-:W-:Y:S02]  /*e580*/  MOV R72, RZ ;  /* 0x000000ff00487202 */ /* 0x000fe40000000f00 */
[----:B------:R-:W-:Y:S02]  /*e590*/  MOV R71, 0xffffffff ;  /* 0xffffffff00477802 */ /* 0x000fe40000000f00 */
[----:B------:R-:W-:Y:S02]  /*e5a0*/  MOV R68, 0xe5c0 ;  /* 0x0000e5c000447802 */ /* 0x000fe40000000f00 */
[----:B------:R-:W-:Y:S05]  /*e5b0*/  CALL.REL.NOINC `($__internal_92_$__cuda_sm70_shflsync_up) ;  /* 0x00001b2000007944 */ /* 0x000fea0003c00000 */
[----:B0-----:R-:W-:Y:S01]  /*e5c0*/  HFMA2.MMA R74, -RZ, RZ, 0, 1.1920928955078125e-07 ;  /* 0x00000002ff4a7435 */ /* 0x001fe200000001ff */
[----:B-1----:R-:W-:Y:S02]  /*e5d0*/  MOV R76, R71 ;  /* 0x00000047004c7202 */ /* 0x002fe40000000f00 */
[----:B------:R-:W-:Y:S02]  /*e5e0*/  MOV R75, R83 ;  /* 0x00000053004b7202 */ /* 0x000fe40000000f00 */
[----:B------:R-:W-:-:S02]  /*e5f0*/  MOV R72, RZ ;  /* 0x000000ff00487202 */ /* 0x000fc40000000f00 */
[----:B------:R-:W-:Y:S02]  /*e600*/  MOV R71, 0xffffffff ;  /* 0xffffffff00477802 */ /* 0x000fe40000000f00 */
[----:B------:R-:W-:Y:S02]  /*e610*/  MOV R68, 0xe630 ;  /* 0x0000e63000447802 */ /* 0x000fe40000000f00 */
[----:B------:R-:W-:Y:S05]  /*e620*/  CALL.REL.NOINC `($__internal_92_$__cuda_sm70_shflsync_up) ;  /* 0x00001ab000007944 */ /* 0x000fea0003c00000 */
        /* <DEDUP_REMOVED lines=17> */
[----:B------:R-:W-:Y:S05]  /*e740*/  CALL.REL.NOINC `($__internal_92_$__cuda_sm70_shflsync_up) ;  /* 0x0000199000007944 */ /* 0x000fea0003c00000 */
[----:B0-----:R-:W-:Y:S01]  /*e750*/  HFMA2.MMA R74, -RZ, RZ, 0, 2.384185791015625e-07 ;  /* 0x00000004ff4a7435 */ /* 0x001fe200000001ff */
[----:B-1----:R-:W-:-:S02]  /*e760*/  MOV R70, R71 ;  /* 0x0000004700467202 */ /* 0x002fc40000000f00 */
[----:B------:R-:W-:Y:S02]  /*e770*/  MOV R75, R79 ;  /* 0x0000004f004b7202 */ /* 0x000fe40000000f00 */
[----:B------:R-:W-:Y:S02]  /*e780*/  MOV R72, RZ ;  /* 0x000000ff00487202 */ /* 0x000fe40000000f00 */
[----:B------:R-:W-:Y:S02]  /*e790*/  MOV R71, 0xffffffff ;  /* 0xffffffff00477802 */ /* 0x000fe40000000f00 */
[----:B------:R-:W-:Y:S02]  /*e7a0*/  MOV R68, 0xe7c0 ;  /* 0x0000e7c000447802 */ /* 0x000fe40000000f00 */
[----:B------:R-:W-:Y:S05]  /*e7b0*/  CALL.REL.NOINC `($__internal_92_$__cuda_sm70_shflsync_up) ;  /* 0x0000192000007944 */ /* 0x000fea0003c00000 */
[----:B0-----:R-:W-:Y:S01]  /*e7c0*/  HFMA2.MMA R74, -RZ, RZ, 0, 2.384185791015625e-07 ;  /* 0x00000004ff4a7435 */ /* 0x001fe200000001ff */
[----:B-1----:R-:W-:Y:S02]  /*e7d0*/  MOV R73, R71 ;  /* 0x0000004700497202 */ /* 0x002fe40000000f00 */
[----:B------:R-:W-:Y:S02]  /*e7e0*/  MOV R75, R82 ;  /* 0x00000052004b7202 */ /* 0x000fe40000000f00 */
[----:B------:R-:W-:-:S02]  /*e7f0*/  MOV R72, RZ ;  /* 0x000000ff00487202 */ /* 0x000fc40000000f00 */
[----:B------:R-:W-:Y:S02]  /*e800*/  MOV R71, 0xffffffff ;  /* 0xffffffff00477802 */ /* 0x000fe40000000f00 */
[----:B------:R-:W-:Y:S02]  /*e810*/  MOV R68, 0xe830 ;  /* 0x0000e83000447802 */ /* 0x000fe40000000f00 */
[----:B------:R-:W-:Y:S05]  /*e820*/  CALL.REL.NOINC `($__internal_92_$__cuda_sm70_shflsync_up) ;  /* 0x000018b000007944 */ /* 0x000fea0003c00000 */
[----:B0-----:R-:W-:Y:S01]  /*e830*/  HFMA2.MMA R74, -RZ, RZ, 0, 2.384185791015625e-07 ;  /* 0x00000004ff4a7435 */ /* 0x001fe200000001ff */
[----:B-1----:R-:W-:Y:S02]  /*e840*/  MOV R76, R71 ;  /* 0x00000047004c7202 */ /* 0x002fe40000000f00 */
[----:B------:R-:W-:Y:S02]  /*e850*/  MOV R75, R83 ;  /* 0x00000053004b7202 */ /* 0x000fe40000000f00 */
[----:B------:R-:W-:Y:S02]  /*e860*/  MOV R72, RZ ;  /* 0x000000ff00487202 */ /* 0x000fe40000000f00 */
[----:B------:R-:W-:Y:S02]  /*e870*/  MOV R71, 0xffffffff ;  /* 0xffffffff00477802 */ /* 0x000fe40000000f00 */
[----:B------:R-:W-:-:S02]  /*e880*/  MOV R68, 0xe8a0 ;  /* 0x0000e8a000447802 */ /* 0x000fc40000000f00 */
[----:B------:R-:W-:Y:S05]  /*e890*/  CALL.REL.NOINC `($__internal_92_$__cuda_sm70_shflsync_up) ;  /* 0x0000184000007944 */ /* 0x000fea0003c00000 */
        /* <DEDUP_REMOVED lines=17> */
[----:B------:R-:W-:Y:S05]  /*e9b0*/  CALL.REL.NOINC `($__internal_92_$__cuda_sm70_shflsync_up) ;  /* 0x0000172000007944 */ /* 0x000fea0003c00000 */
[----:B0-----:R-:W-:Y:S01]  /*e9c0*/  HFMA2.MMA R74, -RZ, RZ, 0, 4.76837158203125e-07 ;  /* 0x00000008ff4a7435 */ /* 0x001fe200000001ff */
[----:B-1----:R-:W-:Y:S02]  /*e9d0*/  MOV R70, R71 ;  /* 0x0000004700467202 */ /* 0x002fe40000000f00 */
[----:B------:R-:W-:Y:S02]  /*e9e0*/  MOV R75, R79 ;  /* 0x0000004f004b7202 */ /* 0x000fe40000000f00 */
[----:B------:R-:W-:Y:S02]  /*e9f0*/  MOV R72, RZ ;  /* 0x000000ff00487202 */ /* 0x000fe40000000f00 */
[----:B------:R-:W-:Y:S02]  /*ea00*/  MOV R71, 0xffffffff ;  /* 0xffffffff00477802 */ /* 0x000fe40000000f00 */
[----:B------:R-:W-:Y:S02]  /*ea10*/  MOV R68, 0xea30 ;  /* 0x0000ea3000447802 */ /* 0x000fe40000000f00 */
[----:B------:R-:W-:Y:S05]  /*ea20*/  CALL.REL.NOINC `($__internal_92_$__cuda_sm70_shflsync_up) ;  /* 0x000016b000007944 */ /* 0x000fea0003c00000 */
[----:B0-----:R-:W-:Y:S01]  /*ea30*/  HFMA2.MMA R74, -RZ, RZ, 0, 4.76837158203125e-07 ;  /* 0x00000008ff4a7435 */ /* 0x001fe200000001ff */
[----:B-1----:R-:W-:-:S02]  /*ea40*/  MOV R73, R71 ;  /* 0x0000004700497202 */ /* 0x002fc40000000f00 */
[----:B------:R-:W-:Y:S02]  /*ea50*/  MOV R75, R82 ;  /* 0x00000052004b7202 */ /* 0x000fe40000000f00 */
[----:B------:R-:W-:Y:S02]  /*ea60*/  MOV R72, RZ ;  /* 0x000000ff00487202 */ /* 0x000fe40000000f00 */
[----:B------:R-:W-:Y:S02]  /*ea70*/  MOV R71, 0xffffffff ;  /* 0xffffffff00477802 */ /* 0x000fe40000000f00 */
[----:B------:R-:W-:Y:S02]  /*ea80*/  MOV R68, 0xeaa0 ;  /* 0x0000eaa000447802 */ /* 0x000fe40000000f00 */
[----:B------:R-:W-:Y:S05]  /*ea90*/  CALL.REL.NOINC `($__internal_92_$__cuda_sm70_shflsync_up) ;  /* 0x0000164000007944 */ /* 0x000fea0003c00000 */
[----:B0-----:R-:W-:Y:S01]  /*eaa0*/  HFMA2.MMA R74, -RZ, RZ, 0, 4.76837158203125e-07 ;  /* 0x00000008ff4a7435 */ /* 0x001fe200000001ff */
        /* <DEDUP_REMOVED lines=27> */
[----:B------:R-:W-:Y:S05]  /*ec60*/  CALL.REL.NOINC `($__internal_92_$__cuda_sm70_shflsync_up) ;  /* 0x0000147000007944 */ /* 0x000fea0003c00000 */
[----:B0-----:R-:W-:Y:S01]  /*ec70*/  HFMA2.MMA R74, -RZ, RZ, 0, 9.5367431640625e-07 ;  /* 0x00000010ff4a7435 */ /* 0x001fe200000001ff */
[----:B-1----:R-:W-:Y:S02]  /*ec80*/  MOV R78, R71 ;  /* 0x00000047004e7202 */ /* 0x002fe40000000f00 */
[----:B------:R-:W-:Y:S02]  /*ec90*/  MOV R75, R79 ;  /* 0x0000004f004b7202 */ /* 0x000fe40000000f00 */
[----:B------:R-:W-:-:S02]  /*eca0*/  MOV R72, RZ ;  /* 0x000000ff00487202 */ /* 0x000fc40000000f00 */
[----:B------:R-:W-:Y:S02]  /*ecb0*/  MOV R71, 0xffffffff ;  /* 0xffffffff00477802 */ /* 0x000fe40000000f00 */
[----:B------:R-:W-:Y:S02]  /*ecc0*/  MOV R68, 0xece0 ;  /* 0x0000ece000447802 */ /* 0x000fe40000000f00 */
[----:B------:R-:W-:Y:S05]  /*ecd0*/  CALL.REL.NOINC `($__internal_92_$__cuda_sm70_shflsync_up) ;  /* 0x0000140000007944 */ /* 0x000fea0003c00000 */
[----:B0-----:R-:W-:Y:S01]  /*ece0*/  HFMA2.MMA R74, -RZ, RZ, 0, 9.5367431640625e-07 ;  /* 0x00000010ff4a7435 */ /* 0x001fe200000001ff */
[----:B-1----:R-:W-:Y:S02]  /*ecf0*/  MOV R80, R71 ;  /* 0x0000004700507202 */ /* 0x002fe40000000f00 */
[----:B------:R-:W-:Y:S02]  /*ed00*/  MOV R75, R82 ;  /* 0x00000052004b7202 */ /* 0x000fe40000000f00 */
[----:B------:R-:W-:Y:S02]  /*ed10*/  MOV R72, RZ ;  /* 0x000000ff00487202 */ /* 0x000fe40000000f00 */
[----:B------:R-:W-:Y:S02]  /*ed20*/  MOV R71, 0xffffffff ;  /* 0xffffffff00477802 */ /* 0x000fe40000000f00 */
[----:B------:R-:W-:-:S02]  /*ed30*/  MOV R68, 0xed50 ;  /* 0x0000ed5000447802 */ /* 0x000fc40000000f00 */
[----:B------:R-:W-:Y:S05]  /*ed40*/  CALL.REL.NOINC `($__internal_92_$__cuda_sm70_shflsync_up) ;  /* 0x0000139000007944 */ /* 0x000fea0003c00000 */
[----:B0-----:R-:W-:Y:S01]  /*ed50*/  HFMA2.MMA R74, -RZ, RZ, 0, 9.5367431640625e-07 ;  /* 0x00000010ff4a7435 */ /* 0x001fe200000001ff */
[----:B-1----:R-:W-:-:S02]  /*ed60*/  MOV R86, R71 ;  /* 0x0000004700567202 */ /* 0x002fc40000000f00 */
[----:B------:R-:W-:Y:S02]  /*ed70*/  MOV R75, R83 ;  /* 0x00000053004b7202 */ /* 0x000fe40000000f00 */
[----:B------:R-:W-:Y:S02]  /*ed80*/  MOV R72, RZ ;  /* 0x000000ff00487202 */ /* 0x000fe40000000f00 */
[----:B------:R-:W-:Y:S02]  /*ed90*/  MOV R71, 0xffffffff ;  /* 0xffffffff00477802 */ /* 0x000fe40000000f00 */
[----:B------:R-:W-:Y:S02]  /*eda0*/  MOV R68, 0xedc0 ;  /* 0x0000edc000447802 */ /* 0x000fe40000000f00 */
[----:B------:R-:W-:Y:S05]  /*edb0*/  CALL.REL.NOINC `($__internal_92_$__cuda_sm70_shflsync_up) ;  /* 0x0000132000007944 */ /* 0x000fea0003c00000 */
[----:B01----:R-:W-:Y:S05]  /*edc0*/  BRA `(.L_x_3883) ;  /* 0xffff75c000007947 */ /* 0x003fea000383ffff */
.L_x_3784:
[----:B------:R-:W-:Y:S01]  /*edd0*/  HFMA2.MMA R74, -RZ, RZ, 0, 5.9604644775390625e-08 ;  /* 0x00000001ff4a7435 */ /* 0x000fe200000001ff */
[----:B------:R-:W-:Y:S02]  /*ede0*/  MOV R75, R79 ;  /* 0x0000004f004b7202 */ /* 0x000fe40000000f00 */
[----:B0-----:R-:W-:Y:S02]  /*edf0*/  MOV R72, RZ ;  /* 0x000000ff00487202 */ /* 0x001fe40000000f00 */
[----:B------:R-:W-:-:S02]  /*ee00*/  MOV R71, 0xffffffff ;  /* 0xffffffff00477802 */ /* 0x000fc40000000f00 */
[----:B------:R-:W-:Y:S02]  /*ee10*/  MOV R68, 0xee30 ;  /* 0x0000ee3000447802 */ /* 0x000fe40000000f00 */
[----:B-1---5:R-:W-:Y:S05]  /*ee20*/  CALL.REL.NOINC `($__internal_92_$__cuda_sm70_shflsync_up) ;  /* 0x000012b000007944 */ /* 0x022fea0003c00000 */
        /* <DEDUP_REMOVED lines=14> */
[----:B0-----:R-:W-:Y:S01]  /*ef10*/  HFMA2.MMA R74, -RZ, RZ, 0, 5.9604644775390625e-08 ;  /* 0x00000001ff4a7435 */ /* 0x001fe200000001ff */
[----:B-1----:R-:W-:Y:S02]  /*ef20*/  MOV R70, R71 ;  /* 0x0000004700467202 */ /* 0x002fe40000000f00 */
[----:B------:R-:W-:Y:S02]  /*ef30*/  MOV R75, R76 ;  /* 0x0000004c004b7202 */ /* 0x000fe40000000f00 */
[----:B------:R-:W-:-:S02]  /*ef40*/  MOV R72, RZ ;  /* 0x000000ff00487202 */ /* 0x000fc40000000f00 */
[----:B------:R-:W-:Y:S02]  /*ef50*/  MOV R71, 0xffffffff ;  /* 0xffffffff00477802 */ /* 0x000fe40000000f00 */
[----:B------:R-:W-:Y:S02]  /*ef60*/  MOV R68, 0xef80 ;  /* 0x0000ef8000447802 */ /* 0x000fe40000000f00 */
[----:B------:R-:W-:Y:S05]  /*ef70*/  CALL.REL.NOINC `($__internal_92_$__cuda_sm70_shflsync_up) ;  /* 0x0000116000007944 */ /* 0x000fea0003c00000 */
[----:B-1----:R-:W-:Y:S01]  /*ef80*/  MOV R83, R71 ;  /* 0x0000004700537202 */ /* 0x002fe20000000f00 */
[----:B------:R-:W-:Y:S01]  /*ef90*/  HFMA2.MMA R71, -RZ, RZ, 0, 0 ;  /* 0x00000000ff477435 */ /* 0x000fe200000001ff */
[----:B------:R-:W-:Y:S02]  /*efa0*/  MOV R73, R70 ;  /* 0x0000004600497202 */ /* 0x000fe40000000f00 */
[----:B0-----:R-:W-:Y:S02]  /*efb0*/  MOV R72, R64 ;  /* 0x0000004000487202 */ /* 0x001fe40000000f00 */
[----:B------:R-:W-:Y:S02]  /*efc0*/  MOV R69, 0x1f ;  /* 0x0000001f00457802 */ /* 0x000fe40000000f00 */
[----:B------:R-:W-:-:S02]  /*efd0*/  MOV R68, 0xffffffff ;  /* 0xffffffff00447802 */ /* 0x000fc40000000f00 */
[----:B------:R-:W-:Y:S02]  /*efe0*/  MOV R70, 0xf000 ;  /* 0x0000f00000467802 */ /* 0x000fe40000000f00 */
[----:B------:R-:W-:Y:S05]  /*eff0*/  CALL.REL.NOINC `($__internal_91_$__cuda_sm70_shflsync_idx_p) ;  /* 0x0000109000007944 */ /* 0x000fea0003c00000 */
[----:B0-----:R-:W-:Y:S01]  /*f000*/  HFMA2.MMA R71, -RZ, RZ, 0, 0 ;  /* 0x00000000ff477435 */ /* 0x001fe200000001ff */
[----:B-1----:R-:W-:Y:S02]  /*f010*/  MOV R82, R69 ;  /* 0x0000004500527202 */ /* 0x002fe40000000f00 */
[----:B------:R-:W-:Y:S02]  /*f020*/  MOV R72, R65 ;  /* 0x0000004100487202 */ /* 0x000fe40000000f00 */
[----:B------:R-:W-:Y:S02]  /*f030*/  MOV R69, 0x1f ;  /* 0x0000001f00457802 */ /* 0x000fe40000000f00 */
[----:B------:R-:W-:Y:S02]  /*f040*/  MOV R68, 0xffffffff ;  /* 0xffffffff00447802 */ /* 0x000fe40000000f00 */
[----:B------:R-:W-:Y:S02]  /*f050*/  MOV R70, 0xf070 ;  /* 0x0000f07000467802 */ /* 0x000fe40000000f00 */
[----:B------:R-:W-:Y:S05]  /*f060*/  CALL.REL.NOINC `($__internal_91_$__cuda_sm70_shflsync_idx_p) ;  /* 0x0000102000007944 */ /* 0x000fea0003c00000 */
[----:B0-----:R-:W-:Y:S01]  /*f070*/  HFMA2.MMA R71, -RZ, RZ, 0, 0 ;  /* 0x00000000ff477435 */ /* 0x001fe200000001ff */
[----:B-1----:R-:W-:-:S02]  /*f080*/  MOV R85, R69 ;  /* 0x0000004500557202 */ /* 0x002fc40000000f00 */
[----:B------:R-:W-:Y:S02]  /*f090*/  MOV R72, R66 ;  /* 0x0000004200487202 */ /* 0x000fe40000000f00 */
[----:B------:R-:W-:Y:S02]  /*f0a0*/  MOV R69, 0x1f ;  /* 0x0000001f00457802 */ /* 0x000fe40000000f00 */
[----:B------:R-:W-:Y:S02]  /*f0b0*/  MOV R68, 0xffffffff ;  /* 0xffffffff00447802 */ /* 0x000fe40000000f00 */
[----:B------:R-:W-:Y:S02]  /*f0c0*/  MOV R70, 0xf0e0 ;  /* 0x0000f0e000467802 */ /* 0x000fe40000000f00 */
[----:B------:R-:W-:Y:S05]  /*f0d0*/  CALL.REL.NOINC `($__internal_91_$__cuda_sm70_shflsync_idx_p) ;  /* 0x00000fb000007944 */ /* 0x000fea0003c00000 */
[----:B0-----:R-:W-:Y:S01]  /*f0e0*/  HFMA2.MMA R71, -RZ, RZ, 0, 0 ;  /* 0x00000000ff477435 */ /* 0x001fe200000001ff */
[----:B-1----:R-:W-:Y:S02]  /*f0f0*/  MOV R86, R69 ;  /* 0x0000004500567202 */ /* 0x002fe40000000f00 */
[----:B------:R-:W-:Y:S02]  /*f100*/  MOV R72, R67 ;  /* 0x0000004300487202 */ /* 0x000fe40000000f00 */
[----:B------:R-:W-:-:S02]  /*f110*/  MOV R69, 0x1f ;  /* 0x0000001f00457802 */ /* 0x000fc40000000f00 */
[----:B------:R-:W-:Y:S02]  /*f120*/  MOV R68, 0xffffffff ;  /* 0xffffffff00447802 */ /* 0x000fe40000000f00 */
[----:B------:R-:W-:Y:S02]  /*f130*/  MOV R70, 0xf150 ;  /* 0x0000f15000467802 */ /* 0x000fe40000000f00 */
[----:B------:R-:W-:Y:S05]  /*f140*/  CALL.REL.NOINC `($__internal_91_$__cuda_sm70_shflsync_idx_p) ;  /* 0x00000f4000007944 */ /* 0x000fea0003c00000 */
[----:B-1----:R-:W-:Y:S01]  /*f150*/  MOV R75, R69 ;  /* 0x00000045004b7202 */ /* 0x002fe20000000f00 */
[----:B0-----:R-:W-:Y:S05]  /*f160*/  BRA `(.L_x_3884) ;  /* 0xffff754000007947 */ /* 0x001fea000383ffff */
.L_x_3787:
[----:B------:R-:W-:Y:S01]  /*f170*/  HFMA2.MMA R75, -RZ, RZ, 0, 5.9604644775390625e-08 ;  /* 0x00000001ff4b7435 */ /* 0x000fe200000001ff */
[----:B------:R-:W-:Y:S02]  /*f180*/  MOV R74, R77 ;  /* 0x0000004d004a7202 */ /* 0x000fe40000000f00 */
[----:B------:R-:W-:Y:S02]  /*f190*/  MOV R244, 0x1f ;  /* 0x0000001f00f47802 */ /* 0x000fe40000000f00 */
[----:B------:R-:W-:Y:S02]  /*f1a0*/  MOV R81, 0xffffffff ;  /* 0xffffffff00517802 */ /* 0x000fe40000000f00 */
[----:B------:R-:W-:-:S02]  /*f1b0*/  MOV R68, 0xf1d0 ;  /* 0x0000f1d000447802 */ /* 0x000fc40000000f00 */
[----:B------:R-:W-:Y:S05]  /*f1c0*/  CALL.REL.NOINC `($__internal_90_$__cuda_sm70_shflsync_down) ;  /* 0x00000e8000007944 */ /* 0x000fea0003c00000 */
[----:B-1----:R-:W-:Y:S01]  /*f1d0*/  MOV R70, R244 ;  /* 0x000000f400467202 */ /* 0x002fe20000000f00 */
[----:B0-----:R-:W-:Y:S05]  /*f1e0*/  BRA `(.L_x_3885) ;  /* 0xffff8ac000007947 */ /* 0x001fea000383ffff */
.L_x_3788:
[----:B------:R-:W-:Y:S01]  /*f1f0*/  HFMA2.MMA R75, -RZ, RZ, 0, 5.9604644775390625e-08 ;  /* 0x00000001ff4b7435 */ /* 0x000fe200000001ff */
[----:B------:R-:W-:-:S02]  /*f200*/  MOV R74, R78 ;  /* 0x0000004e004a7202 */ /* 0x000fc40000000f00 */
[----:B------:R-:W-:Y:S02]  /*f210*/  MOV R244, 0x1f ;  /* 0x0000001f00f47802 */ /* 0x000fe40000000f00 */
[----:B------:R-:W-:Y:S02]  /*f220*/  MOV R81, 0xffffffff ;  /* 0xffffffff00517802 */ /* 0x000fe40000000f00 */
[----:B------:R-:W-:Y:S02]  /*f230*/  MOV R68, 0xf250 ;  /* 0x0000f25000447802 */ /* 0x000fe40000000f00 */
[----:B01----:R-:W-:Y:S05]  /*f240*/  CALL.REL.NOINC `($__internal_90_$__cuda_sm70_shflsync_down) ;  /* 0x00000e0000007944 */ /* 0x003fea0003c00000 */
[----:B0-----:R-:W-:Y:S01]  /*f250*/  HFMA2.MMA R75, -RZ, RZ, 0, 5.9604644775390625e-08 ;  /* 0x00000001ff4b7435 */ /* 0x001fe200000001ff */
[----:B-1----:R-:W-:Y:S02]  /*f260*/  MOV R71, R244 ;  /* 0x000000f400477202 */ /* 0x002fe40000000f00 */
[----:B------:R-:W-:Y:S02]  /*f270*/  MOV R74, R76 ;  /* 0x0000004c004a7202 */ /* 0x000fe40000000f00 */
[----:B------:R-:W-:Y:S02]  /*f280*/  MOV R244, 0x1f ;  /* 0x0000001f00f47802 */ /* 0x000fe40000000f00 */
[----:B------:R-:W-:-:S02]  /*f290*/  MOV R81, 0xffffffff ;  /* 0xffffffff00517802 */ /* 0x000fc40000000f00 */
[----:B------:R-:W-:Y:S02]  /*f2a0*/  MOV R68, 0xf2c0 ;  /* 0x0000f2c000447802 */ /* 0x000fe40000000f00 */
[----:B------:R-:W-:Y:S05]  /*f2b0*/  CALL.REL.NOINC `($__internal_90_$__cuda_sm70_shflsync_down) ;  /* 0x00000d9000007944 */ /* 0x000fea0003c00000 */
[----:B0-----:R-:W-:Y:S01]  /*f2c0*/  HFMA2.MMA R75, -RZ, RZ, 0, 5.9604644775390625e-08 ;  /* 0x00000001ff4b7435 */ /* 0x001fe200000001ff */
[----:B-1----:R-:W-:Y:S02]  /*f2d0*/  MOV R72, R244 ;  /* 0x000000f400487202 */ /* 0x002fe40000000f00 */
[----:B------:R-:W-:Y:S02]  /*f2e0*/  MOV R74, R73 ;  /* 0x00000049004a7202 */ /* 0x000fe40000000f00 */
[----:B------:R-:W-:Y:S02]  /*f2f0*/  MOV R244, 0x1f ;  /* 0x0000001f00f47802 */ /* 0x000fe40000000f00 */
[----:B------:R-:W-:Y:S02]  /*f300*/  MOV R81, 0xffffffff ;  /* 0xffffffff00517802 */ /* 0x000fe40000000f00 */
[----:B------:R-:W-:Y:S02]  /*f310*/  MOV R68, 0xf330 ;  /* 0x0000f33000447802 */ /* 0x000fe40000000f00 */
[----:B------:R-:W-:Y:S05]  /*f320*/  CALL.REL.NOINC `($__internal_90_$__cuda_sm70_shflsync_down) ;  /* 0x00000d2000007944 */ /* 0x000fea0003c00000 */
[----:B-1----:R-:W-:Y:S01]  /*f330*/  MOV R68, R244 ;  /* 0x000000f400447202 */ /* 0x002fe20000000f00 */
[----:B0-----:R-:W-:Y:S05]  /*f340*/  BRA `(.L_x_3886) ;  /* 0xffff89a000007947 */ /* 0x001fea000383ffff */
.L_x_3791:
[----:B------:R-:W-:Y:S01]  /*f350*/  HFMA2.MMA R75, -RZ, RZ, 0, 1.1920928955078125e-07 ;  /* 0x00000002ff4b7435 */ /* 0x000fe200000001ff */
[----:B------:R-:W-:-:S02]  /*f360*/  MOV R74, R77 ;  /* 0x0000004d004a7202 */ /* 0x000fc40000000f00 */
[----:B------:R-:W-:Y:S02]  /*f370*/  MOV R244, 0x1f ;  /* 0x0000001f00f47802 */ /* 0x000fe40000000f00 */
[----:B------:R-:W-:Y:S02]  /*f380*/  MOV R81, 0xffffffff ;  /* 0xffffffff00517802 */ /* 0x000fe40000000f00 */
[----:B0-----:R-:W-:Y:S02]  /*f390*/  MOV R68, 0xf3b0 ;  /* 0x0000f3b000447802 */ /* 0x001fe40000000f00 */
[----:B-1234-:R-:W-:Y:S05]  /*f3a0*/  CALL.REL.NOINC `($__internal_90_$__cuda_sm70_shflsync_down) ;  /* 0x00000ca000007944 */ /* 0x01efea0003c00000 */
[----:B0-----:R-:W-:Y:S01]  /*f3b0*/  HFMA2.MMA R75, -RZ, RZ, 0, 1.1920928955078125e-07 ;  /* 0x00000002ff4b7435 */ /* 0x001fe200000001ff */
[----:B-1----:R-:W-:Y:S02]  /*f3c0*/  MOV R70, R244 ;  /* 0x000000f400467202 */ /* 0x002fe40000000f00 */
[----:B------:R-:W-:Y:S02]  /*f3d0*/  MOV R74, R78 ;  /* 0x0000004e004a7202 */ /* 0x000fe40000000f00 */
[----:B------:R-:W-:Y:S02]  /*f3e0*/  MOV R244, 0x1f ;  /* 0x0000001f00f47802 */ /* 0x000fe40000000f00 */
[----:B------:R-:W-:-:S02]  /*f3f0*/  MOV R81, 0xffffffff ;  /* 0xffffffff00517802 */ /* 0x000fc40000000f00 */
[----:B------:R-:W-:Y:S02]  /*f400*/  MOV R68, 0xf420 ;  /* 0x0000f42000447802 */ /* 0x000fe40000000f00 */
[----:B------:R-:W-:Y:S05]  /*f410*/  CALL.REL.NOINC `($__internal_90_$__cuda_sm70_shflsync_down) ;  /* 0x00000c3000007944 */ /* 0x000fea0003c00000 */
[----:B0-----:R-:W-:Y:S01]  /*f420*/  HFMA2.MMA R75, -RZ, RZ, 0, 1.1920928955078125e-07 ;  /* 0x00000002ff4b7435 */ /* 0x001fe200000001ff */
[----:B-1----:R-:W-:Y:S02]  /*f430*/  MOV R71, R244 ;  /* 0x000000f400477202 */ /* 0x002fe40000000f00 */
[----:B------:R-:W-:Y:S02]  /*f440*/  MOV R74, R76 ;  /* 0x0000004c004a7202 */ /* 0x000fe40000000f00 */
[----:B------:R-:W-:Y:S02]  /*f450*/  MOV R244, 0x1f ;  /* 0x0000001f00f47802 */ /* 0x000fe40000000f00 */
[----:B------:R-:W-:Y:S02]  /*f460*/  MOV R81, 0xffffffff ;  /* 0xffffffff00517802 */ /* 0x000fe40000000f00 */
[----:B------:R-:W-:Y:S02]  /*f470*/  MOV R68, 0xf490 ;  /* 0x0000f49000447802 */ /* 0x000fe40000000f00 */
[----:B------:R-:W-:Y:S05]  /*f480*/  CALL.REL.NOINC `($__internal_90_$__cuda_sm70_shflsync_down) ;  /* 0x00000bc000007944 */ /* 0x000fea0003c00000 */
[----:B0-----:R-:W-:Y:S01]  /*f490*/  HFMA2.MMA R75, -RZ, RZ, 0, 1.1920928955078125e-07 ;  /* 0x00000002ff4b7435 */ /* 0x001fe200000001ff */
[----:B-1----:R-:W-:-:S02]  /*f4a0*/  MOV R72, R244 ;  /* 0x000000f400487202 */ /* 0x002fc40000000f00 */
[----:B------:R-:W-:Y:S02]  /*f4b0*/  MOV R74, R73 ;  /* 0x00000049004a7202 */ /* 0x000fe40000000f00 */
[----:B------:R-:W-:Y:S02]  /*f4c0*/  MOV R244, 0x1f ;  /* 0x0000001f00f47802 */ /* 0x000fe40000000f00 */
[----:B------:R-:W-:Y:S02]  /*f4d0*/  MOV R81, 0xffffffff ;  /* 0xffffffff00517802 */ /* 0x000fe40000000f00 */
[----:B------:R-:W-:Y:S02]  /*f4e0*/  MOV R68, 0xf500 ;  /* 0x0000f50000447802 */ /* 0x000fe40000000f00 */
[----:B------:R-:W-:Y:S05]  /*f4f0*/  CALL.REL.NOINC `($__internal_90_$__cuda_sm70_shflsync_down) ;  /* 0x00000b5000007944 */ /* 0x000fea0003c00000 */
[----:B-1----:R-:W-:Y:S01]  /*f500*/  MOV R68, R244 ;  /* 0x000000f400447202 */ /* 0x002fe20000000f00 */
[----:B0-----:R-:W-:Y:S05]  /*f510*/  BRA `(.L_x_3887) ;  /* 0xffff892000007947 */ /* 0x001fea000383ffff */
.L_x_3794:
[----:B------:R-:W-:Y:S01]  /*f520*/  HFMA2.MMA R75, -RZ, RZ, 0, 2.384185791015625e-07 ;  /* 0x00000004ff4b7435 */ /* 0x000fe200000001ff */
[----:B------:R-:W-:Y:S02]  /*f530*/  MOV R74, R77 ;  /* 0x0000004d004a7202 */ /* 0x000fe40000000f00 */
[----:B------:R-:W-:-:S02]  /*f540*/  MOV R244, 0x1f ;  /* 0x0000001f00f47802 */ /* 0x000fc40000000f00 */
[----:B------:R-:W-:Y:S02]  /*f550*/  MOV R81, 0xffffffff ;  /* 0xffffffff00517802 */ /* 0x000fe40000000f00 */
[----:B0-----:R-:W-:Y:S02]  /*f560*/  MOV R68, 0xf580 ;  /* 0x0000f58000447802 */ /* 0x001fe40000000f00 */
[----:B-1234-:R-:W-:Y:S05]  /*f570*/  CALL.REL.NOINC `($__internal_90_$__cuda_sm70_shflsync_down) ;  /* 0x00000ad000007944 */ /* 0x01efea0003c00000 */
[----:B-1----:R-:W-:Y:S01]  /*f580*/  MOV R70, R244 ;  /* 0x000000f400467202 */ /* 0x002fe20000000f00 */
[----:B0-----:R-:W-:Y:S05]  /*f590*/  BRA `(.L_x_3888) ;  /* 0xffff89c000007947 */ /* 0x001fea000383ffff */
.L_x_3795:
[----:B------:R-:W-:Y:S01]  /*f5a0*/  HFMA2.MMA R75, -RZ, RZ, 0, 2.384185791015625e-07 ;  /* 0x00000004ff4b7435 */ /* 0x000fe200000001ff */
[----:B------:R-:W-:Y:S02]  /*f5b0*/  MOV R74, R78 ;  /* 0x0000004e004a7202 */ /* 0x000fe40000000f00 */
[----:B------:R-:W-:Y:S02]  /*f5c0*/  MOV R244, 0x1f ;  /* 0x0000001f00f47802 */ /* 0x000fe40000000f00 */
[----:B------:R-:W-:Y:S02]  /*f5d0*/  MOV R81, 0xffffffff ;  /* 0xffffffff00517802 */ /* 0x000fe40000000f00 */
[----:B0-----:R-:W-:-:S02]  /*f5e0*/  MOV R68, 0xf600 ;  /* 0x0000f60000447802 */ /* 0x001fc40000000f00 */
[----:B-1234-:R-:W-:Y:S05]  /*f5f0*/  CALL.REL.NOINC `($__internal_90_$__cuda_sm70_shflsync_down) ;  /* 0x00000a5000007944 */ /* 0x01efea0003c00000 */
[----:B0-----:R-:W-:Y:S01]  /*f600*/  HFMA2.MMA R75, -RZ, RZ, 0, 2.384185791015625e-07 ;  /* 0x00000004ff4b7435 */ /* 0x001fe200000001ff */
[----:B-1----:R-:W-:-:S02]  /*f610*/  MOV R71, R244 ;  /* 0x000000f400477202 */ /* 0x002fc40000000f00 */
[----:B------:R-:W-:Y:S02]  /*f620*/  MOV R74, R76 ;  /* 0x0000004c004a7202 */ /* 0x000fe40000000f00 */
[----:B------:R-:W-:Y:S02]  /*f630*/  MOV R244, 0x1f ;  /* 0x0000001f00f47802 */ /* 0x000fe40000000f00 */
[----:B------:R-:W-:Y:S02]  /*f640*/  MOV R81, 0xffffffff ;  /* 0xffffffff00517802 */ /* 0x000fe40000000f00 */
[----:B------:R-:W-:Y:S02]  /*f650*/  MOV R68, 0xf670 ;  /* 0x0000f67000447802 */ /* 0x000fe40000000f00 */
[----:B------:R-:W-:Y:S05]  /*f660*/  CALL.REL.NOINC `($__internal_90_$__cuda_sm70_shflsync_down) ;  /* 0x000009e000007944 */ /* 0x000fea0003c00000 */
[----:B0-----:R-:W-:Y:S01]  /*f670*/  HFMA2.MMA R75, -RZ, RZ, 0, 2.384185791015625e-07 ;  /* 0x00000004ff4b7435 */ /* 0x001fe200000001ff */
[----:B-1----:R-:W-:Y:S02]  /*f680*/  MOV R72, R244 ;  /* 0x000000f400487202 */ /* 0x002fe40000000f00 */
[----:B------:R-:W-:Y:S02]  /*f690*/  MOV R74, R73 ;  /* 0x00000049004a7202 */ /* 0x000fe40000000f00 */
[----:B------:R-:W-:-:S02]  /*f6a0*/  MOV R244, 0x1f ;  /* 0x0000001f00f47802 */ /* 0x000fc40000000f00 */
[----:B------:R-:W-:Y:S02]  /*f6b0*/  MOV R81, 0xffffffff ;  /* 0xffffffff00517802 */ /* 0x000fe40000000f00 */
[----:B------:R-:W-:Y:S02]  /*f6c0*/  MOV R68, 0xf6e0 ;  /* 0x0000f6e000447802 */ /* 0x000fe40000000f00 */
[----:B------:R-:W-:Y:S05]  /*f6d0*/  CALL.REL.NOINC `($__internal_90_$__cuda_sm70_shflsync_down) ;  /* 0x0000097000007944 */ /* 0x000fea0003c00000 */
[----:B-1----:R-:W-:Y:S01]  /*f6e0*/  MOV R68, R244 ;  /* 0x000000f400447202 */ /* 0x002fe20000000f00 */
[----:B0-----:R-:W-:Y:S05]  /*f6f0*/  BRA `(.L_x_3889) ;  /* 0xffff88a000007947 */ /* 0x001fea000383ffff */
.L_x_3798:
[----:B------:R-:W-:Y:S01]  /*f700*/  HFMA2.MMA R75, -RZ, RZ, 0, 4.76837158203125e-07 ;  /* 0x00000008ff4b7435 */ /* 0x000fe200000001ff */
[----:B------:R-:W-:Y:S02]  /*f710*/  MOV R74, R77 ;  /* 0x0000004d004a7202 */ /* 0x000fe40000000f00 */
[----:B------:R-:W-:Y:S02]  /*f720*/  MOV R244, 0x1f ;  /* 0x0000001f00f47802 */ /* 0x000fe40000000f00 */
[----:B------:R-:W-:Y:S02]  /*f730*/  MOV R81, 0xffffffff ;  /* 0xffffffff00517802 */ /* 0x000fe40000000f00 */
[----:B0-----:R-:W-:-:S02]  /*f740*/  MOV R68, 0xf760 ;  /* 0x0000f76000447802 */ /* 0x001fc40000000f00 */
[----:B-1234-:R-:W-:Y:S05]  /*f750*/  CALL.REL.NOINC `($__internal_90_$__cuda_sm70_shflsync_down) ;  /* 0x000008f000007944 */ /* 0x01efea0003c00000 */
[----:B0-----:R-:W-:Y:S01]  /*f760*/  HFMA2.MMA R75, -RZ, RZ, 0, 4.76837158203125e-07 ;  /* 0x00000008ff4b7435 */ /* 0x001fe200000001ff */
[----:B-1----:R-:W-:-:S02]  /*f770*/  MOV R70, R244 ;  /* 0x000000f400467202 */ /* 0x002fc40000000f00 */
[----:B------:R-:W-:Y:S02]  /*f780*/  MOV R74, R78 ;  /* 0x0000004e004a7202 */ /* 0x000fe40000000f00 */
[----:B------:R-:W-:Y:S02]  /*f790*/  MOV R244, 0x1f ;  /* 0x0000001f00f47802 */ /* 0x000fe40000000f00 */
[----:B------:R-:W-:Y:S02]  /*f7a0*/  MOV R81, 0xffffffff ;  /* 0xffffffff00517802 */ /* 0x000fe40000000f00 */
[----:B------:R-:W-:Y:S02]  /*f7b0*/  MOV R68, 0xf7d0 ;  /* 0x0000f7d000447802 */ /* 0x000fe40000000f00 */
[----:B------:R-:W-:Y:S05]  /*f7c0*/  CALL.REL.NOINC `($__internal_90_$__cuda_sm70_shflsync_down) ;  /* 0x0000088000007944 */ /* 0x000fea0003c00000 */
[----:B0-----:R-:W-:Y:S01]  /*f7d0*/  HFMA2.MMA R75, -RZ, RZ, 0, 4.76837158203125e-07 ;  /* 0x00000008ff4b7435 */ /* 0x001fe200000001ff */
[----:B-1----:R-:W-:Y:S02]  /*f7e0*/  MOV R71, R244 ;  /* 0x000000f400477202 */ /* 0x002fe40000000f00 */
[----:B------:R-:W-:Y:S02]  /*f7f0*/  MOV R74, R76 ;  /* 0x0000004c004a7202 */ /* 0x000fe40000000f00 */
[----:B------:R-:W-:-:S02]  /*f800*/  MOV R244, 0x1f ;  /* 0x0000001f00f47802 */ /* 0x000fc40000000f00 */
[----:B------:R-:W-:Y:S02]  /*f810*/  MOV R81, 0xffffffff ;  /* 0xffffffff00517802 */ /* 0x000fe40000000f00 */
[----:B------:R-:W-:Y:S02]  /*f820*/  MOV R68, 0xf840 ;  /* 0x0000f84000447802 */ /* 0x000fe40000000f00 */
[----:B------:R-:W-:Y:S05]  /*f830*/  CALL.REL.NOINC `($__internal_90_$__cuda_sm70_shflsync_down) ;  /* 0x0000081000007944 */ /* 0x000fea0003c00000 */
[----:B0-----:R-:W-:Y:S01]  /*f840*/  HFMA2.MMA R75, -RZ, RZ, 0, 4.76837158203125e-07 ;  /* 0x00000008ff4b7435 */ /* 0x001fe200000001ff */
[----:B-1----:R-:W-:Y:S02]  /*f850*/  MOV R72, R244 ;  /* 0x000000f400487202 */ /* 0x002fe40000000f00 */
[----:B------:R-:W-:Y:S02]  /*f860*/  MOV R74, R73 ;  /* 0x00000049004a7202 */ /* 0x000fe40000000f00 */
[----:B------:R-:W-:Y:S02]  /*f870*/  MOV R244, 0x1f ;  /* 0x0000001f00f47802 */ /* 0x000fe40000000f00 */
[----:B------:R-:W-:Y:S02]  /*f880*/  MOV R81, 0xffffffff ;  /* 0xffffffff00517802 */ /* 0x000fe40000000f00 */
[----:B------:R-:W-:-:S02]  /*f890*/  MOV R68, 0xf8b0 ;  /* 0x0000f8b000447802 */ /* 0x000fc40000000f00 */
[----:B------:R-:W-:Y:S05]  /*f8a0*/  CALL.REL.NOINC `($__internal_90_$__cuda_sm70_shflsync_down) ;  /* 0x000007a000007944 */ /* 0x000fea0003c00000 */
[----:B-1----:R-:W-:Y:S01]  /*f8b0*/  MOV R68, R244 ;  /* 0x000000f400447202 */ /* 0x002fe20000000f00 */
[----:B0-----:R-:W-:Y:S05]  /*f8c0*/  BRA `(.L_x_3890) ;  /* 0xffff882000007947 */ /* 0x001fea000383ffff */
.L_x_3801:
[----:B------:R-:W-:Y:S01]  /*f8d0*/  HFMA2.MMA R75, -RZ, RZ, 0, 9.5367431640625e-07 ;  /* 0x00000010ff4b7435 */ /* 0x000fe200000001ff */
[----:B------:R-:W-:-:S02]  /*f8e0*/  MOV R74, R77 ;  /* 0x0000004d004a7202 */ /* 0x000fc40000000f00 */
[----:B------:R-:W-:Y:S02]  /*f8f0*/  MOV R244, 0x1f ;  /* 0x0000001f00f47802 */ /* 0x000fe40000000f00 */
[----:B------:R-:W-:Y:S02]  /*f900*/  MOV R81, 0xffffffff ;  /* 0xffffffff00517802 */ /* 0x000fe40000000f00 */
[----:B0-----:R-:W-:Y:S02]  /*f910*/  MOV R68, 0xf930 ;  /* 0x0000f93000447802 */ /* 0x001fe40000000f00 */
[----:B-1234-:R-:W-:Y:S05]  /*f920*/  CALL.REL.NOINC `($__internal_90_$__cuda_sm70_shflsync_down) ;  /* 0x0000072000007944 */ /* 0x01efea0003c00000 */
[----:B-1----:R-:W-:Y:S01]  /*f930*/  MOV R70, R244 ;  /* 0x000000f400467202 */ /* 0x002fe20000000f00 */
[----:B0-----:R-:W-:Y:S05]  /*f940*/  BRA `(.L_x_3891) ;  /* 0xffff88c000007947 */ /* 0x001fea000383ffff */
.L_x_3802:
[----:B------:R-:W-:Y:S01]  /*f950*/  HFMA2.MMA R75, -RZ, RZ, 0, 9.5367431640625e-07 ;  /* 0x00000010ff4b7435 */ /* 0x000fe200000001ff */
[----:B------:R-:W-:Y:S02]  /*f960*/  MOV R74, R78 ;  /* 0x0000004e004a7202 */ /* 0x000fe40000000f00 */
[----:B------:R-:W-:Y:S02]  /*f970*/  MOV R244, 0x1f ;  /* 0x0000001f00f47802 */ /* 0x000fe40000000f00 */
[----:B------:R-:W-:-:S02]  /*f980*/  MOV R81, 0xffffffff ;  /* 0xffffffff00517802 */ /* 0x000fc40000000f00 */
[----:B0-----:R-:W-:Y:S02]  /*f990*/  MOV R68, 0xf9b0 ;  /* 0x0000f9b000447802 */ /* 0x001fe40000000f00 */
[----:B-1234-:R-:W-:Y:S05]  /*f9a0*/  CALL.REL.NOINC `($__internal_90_$__cuda_sm70_shflsync_down) ;  /* 0x000006a000007944 */ /* 0x01efea0003c00000 */
[----:B0-----:R-:W-:Y:S01]  /*f9b0*/  HFMA2.MMA R75, -RZ, RZ, 0, 9.5367431640625e-07 ;  /* 0x00000010ff4b7435 */ /* 0x001fe200000001ff */
[----:B-1----:R-:W-:Y:S02]  /*f9c0*/  MOV R71, R244 ;  /* 0x000000f400477202 */ /* 0x002fe40000000f00 */
[----:B------:R-:W-:Y:S02]  /*f9d0*/  MOV R74, R76 ;  /* 0x0000004c004a7202 */ /* 0x000fe40000000f00 */
[----:B------:R-:W-:Y:S02]  /*f9e0*/  MOV R244, 0x1f ;  /* 0x0000001f00f47802 */ /* 0x000fe40000000f00 */
[----:B------:R-:W-:Y:S02]  /*f9f0*/  MOV R81, 0xffffffff ;  /* 0xffffffff00517802 */ /* 0x000fe40000000f00 */
[----:B------:R-:W-:Y:S02]  /*fa00*/  MOV R68, 0xfa20 ;  /* 0x0000fa2000447802 */ /* 0x000fe40000000f00 */
[----:B------:R-:W-:Y:S05]  /*fa10*/  CALL.REL.NOINC `($__internal_90_$__cuda_sm70_shflsync_down) ;  /* 0x0000063000007944 */ /* 0x000fea0003c00000 */
[----:B0-----:R-:W-:Y:S01]  /*fa20*/  HFMA2.MMA R75, -RZ, RZ, 0, 9.5367431640625e-07 ;  /* 0x00000010ff4b7435 */ /* 0x001fe200000001ff */
        /* <DEDUP_REMOVED lines=8> */
.L_x_3805:
[----:B---3--:R-:W-:Y:S01]  /*fab0*/  HFMA2.MMA R71, -RZ, RZ, 0, 0 ;  /* 0x00000000ff477435 */ /* 0x008fe200000001ff */
[----:B----4-:R-:W-:Y:S02]  /*fac0*/  MOV R72, R77 ;  /* 0x0000004d00487202 */ /* 0x010fe40000000f00 */
[----:B------:R-:W-:-:S02]  /*fad0*/  MOV R69, 0x1f ;  /* 0x0000001f00457802 */ /* 0x000fc40000000f00 */
[----:B0-----:R-:W-:Y:S02]  /*fae0*/  MOV R68, 0xffffffff ;  /* 0xffffffff00447802 */ /* 0x001fe40000000f00 */
[----:B-1----:R-:W-:Y:S02]  /*faf0*/  MOV R70, 0xfb10 ;  /* 0x0000fb1000467802 */ /* 0x002fe40000000f00 */
[----:B--2---:R-:W-:Y:S05]  /*fb00*/  CALL.REL.NOINC `($__internal_91_$__cuda_sm70_shflsync_idx_p) ;  /* 0x0000058000007944 */ /* 0x004fea0003c00000 */
[----:B0-----:R-:W-:Y:S01]  /*fb10*/  HFMA2.MMA R71, -RZ, RZ, 0, 0 ;  /* 0x00000000ff477435 */ /* 0x001fe200000001ff */
[----:B-1----:R-:W-:Y:S02]  /*fb20*/  MOV R241, R69 ;  /* 0x0000004500f17202 */ /* 0x002fe40000000f00 */
[----:B------:R-:W-:Y:S02]  /*fb30*/  MOV R72, R78 ;  /* 0x0000004e00487202 */ /* 0x000fe40000000f00 */
[----:B------:R-:W-:Y:S02]  /*fb40*/  MOV R69, 0x1f ;  /* 0x0000001f00457802 */ /* 0x000fe40000000f00 */
[----:B------:R-:W-:Y:S02]  /*fb50*/  MOV R68, 0xffffffff ;  /* 0xffffffff00447802 */ /* 0x000fe40000000f00 */
[----:B------:R-:W-:-:S02]  /*fb60*/  MOV R70, 0xfb80 ;  /* 0x0000fb8000467802 */ /* 0x000fc40000000f00 */
        /* <DEDUP_REMOVED lines=15> */
[----:B------:R-:W-:Y:S01]  /*fc60*/  HFMA2.MMA R75, -RZ, RZ, 0, 5.9604644775390625e-08 ;  /* 0x00000001ff4b7435 */ /* 0x000fe200000001ff */
[----:B-1----:R-:W-:Y:S02]  /*fc70*/  MOV R234, R69 ;  /* 0x0000004500ea7202 */ /* 0x002fe40000000f00 */
[----:B------:R-:W-:Y:S02]  /*fc80*/  MOV R74, R77 ;  /* 0x0000004d004a7202 */ /* 0x000fe40000000f00 */
[----:B------:R-:W-:Y:S02]  /*fc90*/  MOV R244, 0x1f ;  /* 0x0000001f00f47802 */ /* 0x000fe40000000f00 */
[----:B------:R-:W-:Y:S02]  /*fca0*/  MOV R81, 0xffffffff ;  /* 0xffffffff00517802 */ /* 0x000fe40000000f00 */
[----:B0-----:R-:W-:-:S02]  /*fcb0*/  MOV R68, 0xfcd0 ;  /* 0x0000fcd000447802 */ /* 0x001fc40000000f00 */
[----:B------:R-:W-:Y:S05]  /*fcc0*/  CALL.REL.NOINC `($__internal_90_$__cuda_sm70_shflsync_down) ;  /* 0x0000038000007944 */ /* 0x000fea0003c00000 */
[----:B0-----:R-:W-:Y:S01]  /*fcd0*/  HFMA2.MMA R75, -RZ, RZ, 0, 5.9604644775390625e-08 ;  /* 0x00000001ff4b7435 */ /* 0x001fe200000001ff */
[----:B-1----:R-:W-:-:S02]  /*fce0*/  MOV R242, R244 ;  /* 0x000000f400f27202 */ /* 0x002fc40000000f00 */
[----:B------:R-:W-:Y:S02]  /*fcf0*/  MOV R74, R78 ;  /* 0x0000004e004a7202 */ /* 0x000fe40000000f00 */
[----:B------:R-:W-:Y:S02]  /*fd00*/  MOV R244, 0x1f ;  /* 0x0000001f00f47802 */ /* 0x000fe40000000f00 */
[----:B------:R-:W-:Y:S02]  /*fd10*/  MOV R81, 0xffffffff ;  /* 0xffffffff00517802 */ /* 0x000fe40000000f00 */
[----:B------:R-:W-:Y:S02]  /*fd20*/  MOV R68, 0xfd40 ;  /* 0x0000fd4000447802 */ /* 0x000fe40000000f00 */
[----:B------:R-:W-:Y:S05]  /*fd30*/  CALL.REL.NOINC `($__internal_90_$__cuda_sm70_shflsync_down) ;  /* 0x0000031000007944 */ /* 0x000fea0003c00000 */
[----:B0-----:R-:W-:Y:S01]  /*fd40*/  HFMA2.MMA R75, -RZ, RZ, 0, 5.9604644775390625e-08 ;  /* 0x00000001ff4b7435 */ /* 0x001fe200000001ff */
[----:B-1----:R-:W-:Y:S02]  /*fd50*/  MOV R243, R244 ;  /* 0x000000f400f37202 */ /* 0x002fe40000000f00 */
[----:B------:R-:W-:Y:S02]  /*fd60*/  MOV R74, R76 ;  /* 0x0000004c004a7202 */ /* 0x000fe40000000f00 */
[----:B------:R-:W-:-:S02]  /*fd70*/  MOV R244, 0x1f ;  /* 0x0000001f00f47802 */ /* 0x000fc40000000f00 */
[----:B------:R-:W-:Y:S02]  /*fd80*/  MOV R81, 0xffffffff ;  /* 0xffffffff00517802 */ /* 0x000fe40000000f00 */
[----:B------:R-:W-:Y:S02]  /*fd90*/  MOV R68, 0xfdb0 ;  /* 0x0000fdb000447802 */ /* 0x000fe40000000f00 */
[----:B------:R-:W-:Y:S05]  /*fda0*/  CALL.REL.NOINC `($__internal_90_$__cuda_sm70_shflsync_down) ;  /* 0x000002a000007944 */ /* 0x000fea0003c00000 */
[----:B0-----:R-:W-:Y:S01]  /*fdb0*/  HFMA2.MMA R75, -RZ, RZ, 0, 5.9604644775390625e-08 ;  /* 0x00000001ff4b7435 */ /* 0x001fe200000001ff */
[----:B-1----:R-:W-:Y:S02]  /*fdc0*/  MOV R240, R244 ;  /* 0x000000f400f07202 */ /* 0x002fe40000000f00 */
[----:B------:R-:W-:Y:S02]  /*fdd0*/  MOV R74, R73 ;  /* 0x00000049004a7202 */ /* 0x000fe40000000f00 */
[----:B------:R-:W-:Y:S02]  /*fde0*/  MOV R244, 0x1f ;  /* 0x0000001f00f47802 */ /* 0x000fe40000000f00 */
[----:B------:R-:W-:Y:S02]  /*fdf0*/  MOV R81, 0xffffffff ;  /* 0xffffffff00517802 */ /* 0x000fe40000000f00 */
[----:B------:R-:W-:-:S02]  /*fe00*/  MOV R68, 0xfe20 ;  /* 0x0000fe2000447802 */ /* 0x000fc40000000f00 */
[----:B------:R-:W-:Y:S05]  /*fe10*/  CALL.REL.NOINC `($__internal_90_$__cuda_sm70_shflsync_down) ;  /* 0x0000023000007944 */ /* 0x000fea0003c00000 */
        /* <DEDUP_REMOVED lines=12> */
[----:B01----:R-:W-:Y:S05]  /*fee0*/  CALL.REL.NOINC `($__internal_91_$__cuda_sm70_shflsync_idx_p) ;  /* 0x000001a000007944 */ /* 0x003fea0003c00000 */
        /* <DEDUP_REMOVED lines=21> */
[----:B01----:R-:W-:Y:S05]  /*10040*/  BRA `(.L_x_3893) ;  /* 0xffff842000007947 */ /* 0x003fea000383ffff */
        .weak           $__internal_90_$__cuda_sm70_shflsync_down
        .type           $__internal_90_$__cuda_sm70_shflsync_down,@function
        .size           $__internal_90_$__cuda_sm70_shflsync_down,($__internal_91_$__cuda_sm70_shflsync_idx_p - $__internal_90_$__cuda_sm70_shflsync_down)
$__internal_90_$__cuda_sm70_shflsync_down:
[----:B------:R-:W-:Y:S01]  /*10050*/  HFMA2.MMA R69, -RZ, RZ, 0, 0 ;  /* 0x00000000ff457435 */ /* 0x000fe200000001ff */
[----:B------:R-:W-:Y:S04]  /*10060*/  WARPSYNC R81 ;  /* 0x0000005100007348 */ /* 0x000fe80003800000 */
[----:B------:R0:W1:Y:S01]  /*10070*/  SHFL.DOWN PT, R244, R74, R75, R244 ;  /* 0x0800004b4af47389 */ /* 0x00006200000e00f4 */
[----:B------:R-:W-:Y:S05]  /*10080*/  RET.REL.NODEC R68 `(_Z25selective_scan_bwd_kernelI32Selective_Scan_bwd_kernel_traitsILi128ELi16ELb1ELb1ELb1ELb1ELb0EN3c108BFloat16ENS1_7complexIfEEEEv12SSMParamsBwd) ;  /* 0xfffeff7044007950 */ /* 0x000fea0003c3ffff */
        .weak           $__internal_91_$__cuda_sm70_shflsync_idx_p
        .type           $__internal_91_$__cuda_sm70_shflsync_idx_p,@function
        .size           $__internal_91_$__cuda_sm70_shflsync_idx_p,($__internal_92_$__cuda_sm70_shflsync_up - $__internal_91_$__cuda_sm70_shflsync_idx_p)
$__internal_91_$__cuda_sm70_shflsync_idx_p:
[----:B------:R-:W-:Y:S01]  /*10090*/  HFMA2.MMA R75, -RZ, RZ, 0, 0 ;  /* 0x00000000ff4b7435 */ /* 0x000fe200000001ff */
[----:B------:R-:W-:Y:S01]  /*100a0*/  MOV R74, R70 ;  /* 0x00000046004a7202 */ /* 0x000fe20000000f00 */
[----:B------:R-:W-:Y:S04]  /*100b0*/  WARPSYNC R68 ;  /* 0x0000004400007348 */ /* 0x000fe80003800000 */
[----:B------:R0:W1:Y:S01]  /*100c0*/  SHFL.IDX PT, R69, R72, R71, R69 ;  /* 0x0000004748457389 */ /* 0x00006200000e0045 */
[----:B------:R-:W-:Y:S05]  /*100d0*/  RET.REL.NODEC R74 `(_Z25selective_scan_bwd_kernelI32Selective_Scan_bwd_kernel_traitsILi128ELi16ELb1ELb1ELb1ELb1ELb0EN3c108BFloat16ENS1_7complexIfEEEEv12SSMParamsBwd) ;  /* 0xfffeff204a007950 */ /* 0x000fea0003c3ffff */
        .weak           $__internal_92_$__cuda_sm70_shflsync_up
        .type           $__internal_92_$__cuda_sm70_shflsync_up,@function
        .size           $__internal_92_$__cuda_sm70_shflsync_up,(.L_x_14524 - $__internal_92_$__cuda_sm70_shflsync_up)
$__internal_92_$__cuda_sm70_shflsync_up:
[----:B------:R-:W-:Y:S01]  /*100e0*/  MOV R69, 0x0 ;  /* 0x0000000000457802 */ /* 0x000fe20000000f00 */
[----:B------:R-:W-:Y:S04]  /*100f0*/  WARPSYNC R71 ;  /* 0x0000004700007348 */ /* 0x000fe80003800000 */
[----:B------:R0:W1:Y:S01]  /*10100*/  SHFL.UP PT, R71, R75, R74, R72 ;  /* 0x0400004a4b477389 */ /* 0x00006200000e0048 */
[----:B------:R-:W-:Y:S05]  /*10110*/  RET.REL.NODEC R68 `(_Z25selective_scan_bwd_kernelI32Selective_Scan_bwd_kernel_traitsILi128ELi16ELb1ELb1ELb1ELb1ELb0EN3c108BFloat16ENS1_7complexIfEEEEv12SSMParamsBwd) ;  /* 0xfffefee044007950 */ /* 0x000fea0003c3ffff */
.L_x_3894:
        /* <DEDUP_REMOVED lines=14> */
.L_x_14524:


//--------------------- .text._Z25selective_scan_bwd_kernelI32Selective_Scan_bwd_kernel_traitsILi128ELi16ELb1ELb1ELb1ELb1ELb1EN3c108BFloat16ENS1_7complexIfEEEEv12SSMParamsBwd --------------------------
	.section	.text._Z25selective_scan_bwd_kernelI32Selective_Scan_bwd_kernel_traitsILi128ELi16ELb1ELb1ELb1ELb1ELb1EN3c108BFloat16ENS1_7complexIfEEEEv12SSMParamsBwd,"ax",@progbits
	.sectioninfo	@"SHI_REGISTERS=255"
	.align	128
        .global         _Z25selective_scan_bwd_kernelI32Selective_Scan_bwd_kernel_traitsILi128ELi16ELb1ELb1ELb1ELb1ELb1EN3c108BFloat16ENS1_7complexIfEEEEv12SSMParamsBwd
        .type           _Z25selective_scan_bwd_kernelI32Selective_Scan_bwd_kernel_traitsILi128ELi16ELb1ELb1ELb1ELb1ELb1EN3c108BFloat16ENS1_7complexIfEEEEv12SSMParamsBwd,@function
        .size           _Z25selective_scan_bwd_kernelI32Selective_Scan_bwd_kernel_traitsILi128ELi16ELb1ELb1ELb1ELb1ELb1EN3c108BFloat16ENS1_7complexIfEEEEv12SSMParamsBwd,(.L_x_14527 - _Z25selective_scan_bwd_kernelI32Selective_Scan_bwd_kernel_traitsILi128ELi16ELb1ELb1ELb1ELb1ELb1EN3c108BFloat16ENS1_7complexIfEEEEv12SSMParamsBwd)
        .other          _Z25selective_scan_bwd_kernelI32Selective_Scan_bwd_kernel_traitsILi128ELi16ELb1ELb1ELb1ELb1ELb1EN3c108BFloat16ENS1_7complexIfEEEEv12SSMParamsBwd,@"STO_CUDA_ENTRY STV_DEFAULT"
_Z25selective_scan_bwd_kernelI32Selective_Scan_bwd_kernel_traitsILi128ELi16ELb1ELb1ELb1ELb1ELb1EN3c108BFloat16ENS1_7complexIfEEEEv12SSMParamsBwd:
.text._Z25selective_scan_bwd_kernelI32Selective_Scan_bwd_kernel_traitsILi128ELi16ELb1ELb1ELb1ELb1ELb1EN3c108BFloat16ENS1_7complexIfEEEEv12SSMParamsBwd:
        /* <DEDUP_REMOVED lines=133> */
[----:B------:R-:W-:Y:S02]  /*0850*/  UIADD3 UR7, UR7, UR16, URZ ;  /* 0x0000001007077290 */ /* 0x000fe4000fffe03f */
[----:B------:R-:W-:Y:S02]  /*0860*/  UIADD3 UR16, UP1, UR33, UR22, URZ ;  /* 0x0000001621107290 */ /* 0x000fe4000ff3e03f */
[----:B------:R-:W-:Y:S02]  /*0870*/  ULDC.64 UR24, c[0x0][0x1c8] ;  /* 0x0000720000187ab9 */ /* 0x000fe40000000a00 */
[----:B------:R-:W-:Y:S02]  /*0880*/  USHF.R.S32.HI UR34, URZ, 0x1f, UR33 ;  /* 0x0000001f3f227899 */ /* 0x000fe40008011421 */
[----:B------:R-:W-:Y:S02]  /*0890*/  UIADD3 UR22, UR23, UR8, URZ ;  /* 0x0000000817167290 */ /* 0x000fe4000fffe03f */
[----:B------:R-:W-:-:S02]  /*08a0*/  ULDC.64 UR4, c[0x0][0x228] ;  /* 0x00008a0000047ab9 */ /* 0x000fc40000000a00 */
[----:B------:R-:W-:Y:S02]  /*08b0*/  UIMAD UR35, UR15, UR24, URZ ;  /* 0x000000180f2372a4 */ /* 0x000fe4000f8e023f */
[----:B------:R-:W-:Y:S02]  /*08c0*/  ULEA UR8, UP2, UR16, UR4, 0x1 ;  /* 0x0000000410087291 */ /* 0x000fe4000f84083f */
[----:B------:R-:W-:Y:S02]  /*08d0*/  UIADD3.X UR4, UR34, UR22, URZ, UP1, !UPT ;  /* 0x0000001622047290 */ /* 0x000fe40008ffe43f */
[----:B------:R-:W-:Y:S02]  /*08e0*/  UIMAD.WIDE.U32 UR22, UR14, UR24, UR6 ;  /* 0x000000180e1672a5 */ /* 0x000fe4000f8e0006 */
[----:B------:R-:W-:Y:S02]  /*08f0*/  UIMAD UR25, UR14, UR25, UR35 ;  /* 0x000000190e1972a4 */ /* 0x000fe4000f8e0223 */
[----:B------:R-:W-:-:S02]  /*0900*/  UIADD3 UR33, UP1, UR33, UR22, URZ ;  /* 0x0000001621217290 */ /* 0x000fc4000ff3e03f */
[----:B------:R-:W-:Y:S02]  /*0910*/  UIADD3 UR23, UR23, UR25, URZ ;  /* 0x0000001917177290 */ /* 0x000fe4000fffe03f */
[----:B------:R-:W-:Y:S02]  /*0920*/  ULEA.HI.X UR24, UR16, UR5, UR4, 0x1, UP2 ;  /* 0x0000000510187291 */ /* 0x000fe400090f0c04 */
[----:B------:R-:W-:Y:S02]  /*0930*/  ULDC.64 UR6, c[0x0][0x230] ;  /* 0x00008c0000067ab9 */ /* 0x000fe40000000a00 */
        /* <DEDUP_REMOVED lines=35> */
.L_x_4031:
        /* <DEDUP_REMOVED lines=93> */
.L_x_3897:
[----:B----4-:R-:W-:Y:S05]  /*1140*/  BSYNC B0 ;  /* 0x0000000000007941 */ /* 0x010fea0003800000 */
.L_x_3896:
        /* <DEDUP_REMOVED lines=36> */
.L_x_3899:
[----:B------:R-:W-:Y:S05]  /*1390*/  BSYNC B0 ;  /* 0x0000000000007941 */ /* 0x000fea0003800000 */
.L_x_3898:
        /* <DEDUP_REMOVED lines=36> */
.L_x_3901:
[----:B------:R-:W-:Y:S05]  /*15e0*/  BSYNC B0 ;  /* 0x0000000000007941 */ /* 0x000fea0003800000 */
.L_x_3900:
        /* <DEDUP_REMOVED lines=36> */
.L_x_3903:
[----:B------:R-:W-:Y:S05]  /*1830*/  BSYNC B0 ;  /* 0x0000000000007941 */ /* 0x000fea0003800000 */
.L_x_3902:
        /* <DEDUP_REMOVED lines=36> */
.L_x_3905:
[----:B------:R-:W-:Y:S05]  /*1a80*/  BSYNC B0 ;  /* 0x0000000000007941 */ /* 0x000fea0003800000 */
.L_x_3904:
        /* <DEDUP_REMOVED lines=36> */
.L_x_3907:
[----:B------:R-:W-:Y:S05]  /*1cd0*/  BSYNC B0 ;  /* 0x0000000000007941 */ /* 0x000fea0003800000 */
.L_x_3906:
        /* <DEDUP_REMOVED lines=36> */
.L_x_3909:
[----:B------:R-:W-:Y:S05]  /*1f20*/  BSYNC B0 ;  /* 0x0000000000007941 */ /* 0x000fea0003800000 */
.L_x_3908:
        /* <DEDUP_REMOVED lines=36> */
.L_x_3911:
[----:B------:R-:W-:Y:S05]  /*2170*/  BSYNC B0 ;  /* 0x0000000000007941 */ /* 0x000fea0003800000 */
.L_x_3910:
        /* <DEDUP_REMOVED lines=36> */
.L_x_3913:
[----:B------:R-:W-:Y:S05]  /*23c0*/  BSYNC B0 ;  /* 0x0000000000007941 */ /* 0x000fea0003800000 */
.L_x_3912:
        /* <DEDUP_REMOVED lines=34> */
.L_x_3915:
[----:B------:R-:W-:Y:S05]  /*25f0*/  BSYNC B0 ;  /* 0x0000000000007941 */ /* 0x000fea0003800000 */
.L_x_3914:
        /* <DEDUP_REMOVED lines=33> */
.L_x_3917:
[----:B------:R-:W-:Y:S05]  /*2810*/  BSYNC B0 ;  /* 0x0000000000007941 */ /* 0x000fea0003800000 */
.L_x_3916:
        /* <DEDUP_REMOVED lines=33> */
.L_x_3919:
[----:B------:R-:W-:Y:S05]  /*2a30*/  BSYNC B0 ;  /* 0x0000000000007941 */ /* 0x000fea0003800000 */
.L_x_3918:
        /* <DEDUP_REMOVED lines=33> */
.L_x_3921:
[----:B------:R-:W-:Y:S05]  /*2c50*/  BSYNC B0 ;  /* 0x0000000000007941 */ /* 0x000fea0003800000 */
.L_x_3920:
        /* <DEDUP_REMOVED lines=33> */
.L_x_3923:
[----:B------:R-:W-:Y:S05]  /*2e70*/  BSYNC B0 ;  /* 0x0000000000007941 */ /* 0x000fea0003800000 */
.L_x_3922:
        /* <DEDUP_REMOVED lines=33> */
.L_x_3925:
[----:B------:R-:W-:Y:S05]  /*3090*/  BSYNC B0 ;  /* 0x0000000000007941 */ /* 0x000fea0003800000 */
.L_x_3924:
        /* <DEDUP_REMOVED lines=33> */
.L_x_3927:
[----:B------:R-:W-:Y:S05]  /*32b0*/  BSYNC B0 ;  /* 0x0000000000007941 */ /* 0x000fea0003800000 */
.L_x_3926:
[----:B------:R-:W-:Y:S01]  /*32c0*/  ULEA UR34, UR24, 0xfffff800, 0xb ;  /* 0xfffff80018227891 */ /* 0x000fe2000f8e583f */
[----:B------:R-:W0:Y:S01]  /*32d0*/  LDS.128 R20, [R110.X16] ;  /* 0x000000006e147984 */ /* 0x000e22000000cc00 */
[----:B------:R-:W-:Y:S02]  /*32e0*/  ULDC.64 UR36, c[0x0][0x1f0] ;  /* 0x00007c0000247ab9 */ /* 0x000fe40000000a00 */
[----:B------:R-:W-:Y:S01]  /*32f0*/  UIMAD UR7, UR13, UR36, URZ ;  /* 0x000000240d0772a4 */ /* 0x000fe2000f8e023f */
[----:B---3--:R-:W2:Y:S01]  /*3300*/  LDS.128 R8, [R110.X16+0x10] ;  /* 0x000010006e087984 */ /* 0x008ea2000000cc00 */
[----:B------:R-:W-:Y:S02]  /*3310*/  USHF.R.S32.HI UR35, URZ, 0x1f, UR34 ;  /* 0x0000001f3f237899 */ /* 0x000fe40008011422 */
[----:B------:R-:W-:Y:S02]  /*3320*/  UIMAD UR7, UR12, UR37, UR7 ;  /* 0x000000250c0772a4 */ /* 0x000fe4000f8e0207 */
[----:B------:R-:W-:-:S02]  /*3330*/  UIMAD.WIDE.U32 UR36, UR12, UR36, UR34 ;  /* 0x000000240c2472a5 */ /* 0x000fc4000f8e0022 */
        /* <DEDUP_REMOVED lines=11> */
[----:B------:R-:W-:Y:S01]  /*33f0*/  MOV R3, UR8 ;  /* 0x0000000800037c02 */ /* 0x000fe20008000f00 */
[----:B------:R-:W-:Y:S04]  /*3400*/  BAR.SYNC.DEFER_BLOCKING 0x0 ;  /* 0x0000000000007b1d */ /* 0x000fe80000010000 */
[----:B------:R-:W-:Y:S01]  /*3410*/  IMAD.WIDE R2, R0, 0x10, R2 ;  /* 0x0000001000027825 */ /* 0x000fe200078e0202 */
[----:B------:R-:W-:Y:S02]  /*3420*/  UIMAD UR7, UR13, UR36, URZ ;  /* 0x000000240d0772a4 */ /* 0x000fe4000f8e023f */
[----:B------:R-:W-:Y:S02]  /*3430*/  ULDC.64 UR8, c[0x0][0x208] ;  /* 0x0000820000087ab9 */ /* 0x000fe40000000a00 */
[----:B------:R3:W4:Y:S04]  /*3440*/  LDG.E.128 R24, [R2.64] ;  /* 0x0000001a02187981 */ /* 0x000728000c1e1d00 */
[----:B------:R3:W5:Y:S01]  /*3450*/  LDG.E.128 R28, [R2.64+0x200] ;  /* 0x0002001a021c7981 */ /* 0x000762000c1e1d00 */
[----:B------:R-:W-:-:S02]  /*3460*/  UIMAD UR7, UR12, UR37, UR7 ;  /* 0x000000250c0772a4 */ /* 0x000fc4000f8e0207 */
        /* <DEDUP_REMOVED lines=9> */
[----:B---3--:R-:W-:Y:S01]  /*3500*/  MOV R2, UR7 ;  /* 0x0000000700027c02 */ /* 0x008fe20008000f00 */
[----:B------:R-:W-:-:S03]  /*3510*/  ULDC.64 UR36, c[0x0][0x2e8] ;  /* 0x0000ba0000247ab9 */ /* 0x000fc60000000a00 */
[----:B------:R-:W-:Y:S01]  /*3520*/  MOV R3, UR8 ;  /* 0x0000000800037c02 */ /* 0x000fe20008000f00 */
[----:B----4-:R-:W-:Y:S04]  /*3530*/  STS.128 [R111.X16], R24 ;  /* 0x000000186f007388 */ /* 0x010fe8000000cc00 */
[----:B------:R-:W-:Y:S01]  /*3540*/  IMAD.WIDE R2, R0, 0x10, R2 ;  /* 0x0000001000027825 */ /* 0x000fe200078e0202 */
[----:B-----5:R-:W-:Y:S01]  /*3550*/  STS.128 [R111.X16+0x200], R28 ;  /* 0x0002001c6f007388 */ /* 0x020fe2000000cc00 */
[----:B------:R-:W-:-:S06]  /*3560*/  NOP ;  /* 0x0000000000007918 */ /* 0x000fcc0000000000 */
[----:B------:R-:W3:Y:S01]  /*3570*/  LDS.128 R32, [R110.X16] ;  /* 0x000000006e207984 */ /* 0x000ee2000000cc00 */
[--C-:B0-----:R-:W-:Y:S02]  /*3580*/  PRMT R38, RZ, 0x5410, R20.reuse ;  /* 0x00005410ff267816 */ /* 0x101fe40000000014 */
[--C-:B------:R-:W-:Y:S01]  /*3590*/  PRMT R39, RZ, 0x5410, R21.reuse ;  /* 0x00005410ff277816 */ /* 0x100fe20000000015 */
[----:B------:R-:W0:Y:S01]  /*35a0*/  LDS.128 R4, [R110.X16+0x10] ;  /* 0x000010006e047984 */ /* 0x000e22000000cc00 */
[----:B------:R-:W-:Y:S02]  /*35b0*/  PRMT R42, RZ, 0x7610, R21 ;  /* 0x00007610ff2a7816 */ /* 0x000fe40000000015 */
[----:B------:R-:W-:Y:S01]  /*35c0*/  PRMT R40, RZ, 0x7610, R20 ;  /* 0x00007610ff287816 */ /* 0x000fe20000000014 */
[----:B------:R-:W-:Y:S01]  /*35d0*/  BAR.SYNC.DEFER_BLOCKING 0x0 ;  /* 0x0000000000007b1d */ /* 0x000fe20000010000 */
[--C-:B------:R-:W-:Y:S02]  /*35e0*/  PRMT R43, RZ, 0x5410, R23.reuse ;  /* 0x00005410ff2b7816 */ /* 0x100fe40000000017 */
[----:B------:R-:W-:-:S02]  /*35f0*/  PRMT R45, RZ, 0x7610, R23 ;  /* 0x00007610ff2d7816 */ /* 0x000fc40000000017 */
[----:B--2---:R-:W-:Y:S02]  /*3600*/  PRMT R46, RZ, 0x5410, R8 ;  /* 0x00005410ff2e7816 */ /* 0x004fe40000000008 */
[--C-:B------:R-:W-:Y:S02]  /*3610*/  PRMT R41, RZ, 0x5410, R22.reuse ;  /* 0x00005410ff297816 */ /* 0x100fe40000000016 */
[----:B------:R-:W-:Y:S02]  /*3620*/  PRMT R44, RZ, 0x7610, R22 ;  /* 0x00007610ff2c7816 */ /* 0x000fe40000000016 */
[----:B------:R-:W-:Y:S01]  /*3630*/  LEA R49, R112, R49, 0x1 ;  /* 0x0000003170317211 */ /* 0x000fe200078e08ff */
[----:B------:R-:W-:Y:S02]  /*3640*/  UIMAD UR7, UR13, UR36, URZ ;  /* 0x000000240d0772a4 */ /* 0x000fe4000f8e023f */
[----:B------:R-:W-:Y:S01]  /*3650*/  ULDC.64 UR8, c[0x0][0x2f0] ;  /* 0x0000bc0000087ab9 */ /* 0x000fe20000000a00 */
[----:B------:R2:W4:Y:S04]  /*3660*/  LDG.E.128 R12, [R2.64] ;  /* 0x0000001a020c7981 */ /* 0x000528000c1e1d00 */
[----:B------:R2:W5:Y:S01]  /*3670*/  LDG.E.128 R16, [R2.64+0x200] ;  /* 0x0002001a02107981 */ /* 0x000562000c1e1d00 */
[----:B------:R-:W-:Y:S01]  /*3680*/  PRMT R23, RZ, 0x7610, R10 ;  /* 0x00007610ff177816 */ /* 0x000fe2000000000a */
[----:B------:R-:W-:Y:S01]  /*3690*/  UIMAD UR7, UR12, UR37, UR7 ;  /* 0x000000250c0772a4 */ /* 0x000fe2000f8e0207 */
[----:B------:R-:W-:Y:S01]  /*36a0*/  PRMT R20, RZ, 0x5410, R11 ;  /* 0x00005410ff147816 */ /* 0x000fe2000000000b */
[----:B------:R-:W-:Y:S01]  /*36b0*/  UIMAD.WIDE.U32 UR36, UR12, UR36, UR34 ;  /* 0x000000240c2472a5 */ /* 0x000fe2000f8e0022 */
[--C-:B---3--:R-:W-:Y:S01]  /*36c0*/  PRMT R29, RZ, 0x7610, R32.reuse ;  /* 0x00007610ff1d7816 */ /* 0x108fe20000000020 */
[----:B------:R-:W-:Y:S01]  /*36d0*/  UIMAD UR25, UR11, UR8, URZ ;  /* 0x000000080b1972a4 */ /* 0x000fe2000f8e023f */
[--C-:B------:R-:W-:Y:S01]  /*36e0*/  PRMT R30, RZ, 0x5410, R33.reuse ;  /* 0x00005410ff1e7816 */ /* 0x100fe20000000021 */
[----:B------:R-:W-:Y:S01]  /*36f0*/  UIADD3 UR37, UR37, UR7, URZ ;  /* 0x0000000725257290 */ /* 0x000fe2000fffe03f */
[----:B------:R-:W-:Y:S01]  /*3700*/  PRMT R33, RZ, 0x7610, R33 ;  /* 0x00007610ff217816 */ /* 0x000fe20000000021 */
[----:B------:R-:W-:Y:S01]  /*3710*/  FMUL.FTZ R24, R29, -1.4426950216293334961 ;  /* 0xbfb8aa3b1d187820 */ /* 0x000fe20000410000 */
[----:B--2---:R-:W-:Y:S01]  /*3720*/  PRMT R2, RZ, 0x5410, R32 ;  /* 0x00005410ff027816 */ /* 0x004fe20000000020 */
[----:B------:R-:W-:Y:S01]  /*3730*/  FMUL.FTZ R26, R30, -1.4426950216293334961 ;  /* 0xbfb8aa3b1e1a7820 */ /* 0x000fe20000410000 */
[----:B0-----:R-:W-:Y:S01]  /*3740*/  PRMT R85, RZ, 0x7610, R4 ;  /* 0x00007610ff557816 */ /* 0x001fe20000000004 */
[----:B------:R0:W2:Y:S01]  /*3750*/  MUFU.EX2 R25, R24 ;  /* 0x0000001800197308 */ /* 0x0000a20000000800 */
[----:B------:R-:W-:Y:S01]  /*3760*/  FMUL.FTZ R3, R33, -1.4426950216293334961 ;  /* 0xbfb8aa3b21037820 */ /* 0x000fe20000410000 */
[----:B------:R-:W-:Y:S01]  /*3770*/  PRMT R32, RZ, 0x5410, R34 ;  /* 0x00005410ff207816 */ /* 0x000fe20000000022 */
[----:B------:R-:W-:Y:S01]  /*3780*/  FMUL.FTZ R36, R2, -1.4426950216293334961 ;  /* 0xbfb8aa3b02247820 */ /* 0x000fe20000410000 */
[--C-:B------:R-:W-:Y:S01]  /*3790*/  PRMT R65, RZ, 0x7610, R35.reuse ;  /* 0x00007610ff417816 */ /* 0x100fe20000000023 */
[----:B------:R-:W-:Y:S01]  /*37a0*/  UIMAD UR25, UR10, UR9, UR25 ;  /* 0x000000090a1972a4 */ /* 0x000fe2000f8e0219 */
[----:B------:R-:W-:Y:S01]  /*37b0*/  PRMT R69, RZ, 0x5410, R4 ;  /* 0x00005410ff457816 */ /* 0x000fe20000000004 */
[----:B------:R-:W-:Y:S01]  /*37c0*/  FMUL.FTZ R4, R85, -1.4426950216293334961 ;  /* 0xbfb8aa3b55047820 */ /* 0x000fe20000410000 */
[----:B------:R-:W-:Y:S01]  /*37d0*/  MUFU.EX2 R26, R26 ;  /* 0x0000001a001a7308 */ /* 0x000fe20000000800 */
[----:B------:R-:W-:Y:S01]  /*37e0*/  PRMT R34, RZ, 0x7610, R34 ;  /* 0x00007610ff227816 */ /* 0x000fe20000000022 */
[----:B------:R-:W-:Y:S01]  /*37f0*/  FMUL.FTZ R27, R32, -1.4426950216293334961 ;  /* 0xbfb8aa3b201b7820 */ /* 0x000fe20000410000 */
[----:B------:R-:W-:Y:S01]  /*3800*/  PRMT R64, RZ, 0x5410, R35 ;  /* 0x00005410ff407816 */ /* 0x000fe20000000023 */
[----:B------:R-:W-:Y:S01]  /*3810*/  UIMAD.WIDE.U32 UR8, UR10, UR8, UR36 ;  /* 0x000000080a0872a5 */ /* 0x000fe2000f8e0024 */
[--C-:B------:R-:W-:Y:S01]  /*3820*/  PRMT R35, RZ, 0x7610, R5.reuse ;  /* 0x00007610ff237816 */ /* 0x100fe20000000005 */
[----:B0-----:R-:W-:Y:S01]  /*3830*/  FMUL.FTZ R24, R34, -1.4426950216293334961 ;  /* 0xbfb8aa3b22187820 */ /* 0x001fe20000410000 */
[----:B------:R-:W-:Y:S01]  /*3840*/  PRMT R87, RZ, 0x5410, R5 ;  /* 0x00005410ff577816 */ /* 0x000fe20000000005 */
[----:B------:R-:W0:Y:S01]  /*3850*/  MUFU.EX2 R36, R36 ;  /* 0x0000002400247308 */ /* 0x000e220000000800 */
[----:B--2---:R-:W-:Y:S01]  /*3860*/  FADD.FTZ R25, R25, 1 ;  /* 0x3f80000019197421 */ /* 0x004fe20000010000 */
[----:B------:R-:W-:Y:S01]  /*3870*/  PRMT R91, RZ, 0x7610, R6 ;  /* 0x00007610ff5b7816 */ /* 0x000fe20000000006 */
[----:B------:R-:W-:Y:S01]  /*3880*/  FMUL.FTZ R28, R64, -1.4426950216293334961 ;  /* 0xbfb8aa3b401c7820 */ /* 0x000fe20000410000 */
[----:B------:R-:W-:Y:S01]  /*3890*/  PRMT R92, RZ, 0x5410, R7 ;  /* 0x00005410ff5c7816 */ /* 0x000fe20000000007 */
[----:B------:R-:W-:Y:S01]  /*38a0*/  ULDC.64 UR36, c[0x0][0x338] ;  /* 0x0000ce0000247ab9 */ /* 0x000fe20000000a00 */
[----:B------:R-:W-:Y:S01]  /*38b0*/  PRMT R22, RZ, 0x7610, R11 ;  /* 0x00007610ff167816 */ /* 0x000fe2000000000b */
[----:B------:R-:W-:Y:S01]  /*38c0*/  UIADD3 UR9, UR9, UR25, URZ ;  /* 0x0000001909097290 */ /* 0x000fe2000fffe03f */
[----:B------:R2:W3:Y:S01]  /*38d0*/  MUFU.EX2 R31, R3 ;  /* 0x00000003001f7308 */ /* 0x0004e20000000800 */
[----:B------:R-:W-:Y:S01]  /*38e0*/  PRMT R93, RZ, 0x7610, R7 ;  /* 0x00007610ff5d7816 */ /* 0x000fe20000000007 */
[----:B------:R-:W-:Y:S01]  /*38f0*/  ULEA UR7, UP0, UR8, UR36, 0x1 ;  /* 0x0000002408077291 */ /* 0x000fe2000f80083f */
[----:B------:R-:W-:-:S03]  /*3900*/  ISETP.NE.U32.AND P0, PT, RZ, c[0x0][0x270], PT ;  /* 0x00009c00ff007a0c */ /* 0x000fc60003f05070 */
[----:B------:R-:W-:Y:S01]  /*3910*/  ULEA.HI.X UR8, UR8, UR37, UR9, 0x1, UP0 ;  /* 0x0000002508087291 */ /* 0x000fe200080f0c09 */
[----:B------:R-:W-:Y:S01]  /*3920*/  ISETP.NE.AND.EX P0, PT, RZ, c[0x0][0x274], PT, P0 ;  /* 0x00009d00ff007a0c */ /* 0x000fe20003f05300 */
[----:B0-----:R-:W-:Y:S01]  /*3930*/  FADD.FTZ R36, R36, 1 ;  /* 0x3f80000024247421 */ /* 0x001fe20000010000 */
[----:B------:R0:W-:Y:S01]  /*3940*/  MUFU.RCP R68, R25 ;  /* 0x0000001900447308 */ /* 0x0001e20000001000 */
[----:B--2---:R-:W-:Y:S02]  /*3950*/  FMUL.FTZ R3, R65, -1.4426950216293334961 ;  /* 0xbfb8aa3b41037820 */ /* 0x004fe40000410000 */
[----:B---3--:R-:W-:-:S05]  /*3960*/  FADD.FTZ R31, R31, 1 ;  /* 0x3f8000001f1f7421 */ /* 0x008fca0000010000 */
[----:B------:R-:W2:Y:S01]  /*3970*/  MUFU.RCP R47, R36 ;  /* 0x00000024002f7308 */ /* 0x000ea20000001000 */
[----:B0-----:R-:W-:-:S07]  /*3980*/  PRMT R25, RZ, 0x5410, R10 ;  /* 0x00005410ff197816 */ /* 0x001fce000000000a */
[----:B------:R0:W3:Y:S08]  /*3990*/  MUFU.EX2 R72, R4 ;  /* 0x0000000400487308 */ /* 0x0000f00000000800 */
[----:B------:R1:W3:Y:S01]  /*39a0*/  MUFU.EX2 R37, R27 ;  /* 0x0000001b00257308 */ /* 0x0002e20000000800 */
[----:B0-----:R-:W-:Y:S01]  /*39b0*/  FADD.FTZ R4, R26, 1 ;  /* 0x3f8000001a047421 */ /* 0x001fe20000010000 */
[----:B------:R-:W-:Y:S01]  /*39c0*/  PRMT R26, RZ, 0x5410, R9 ;  /* 0x00005410ff1a7816 */ /* 0x000fe20000000009 */
[----:B--2---:R-:W-:-:S05]  /*39d0*/  FMUL.FTZ R21, R2, R47 ;  /* 0x0000002f02157220 */ /* 0x004fca0000410000 */
[----:B------:R0:W-:Y:S01]  /*39e0*/  MUFU.EX2 R62, R3 ;  /* 0x00000003003e7308 */ /* 0x0001e20000000800 */
[----:B-1----:R-:W-:Y:S02]  /*39f0*/  FMUL.FTZ R27, R69, -1.4426950216293334961 ;  /* 0xbfb8aa3b451b7820 */ /* 0x002fe40000410000 */
[----:B---3--:R-:W-:-:S05]  /*3a00*/  FADD.FTZ R72, R72, 1 ;  /* 0x3f80000048487421 */ /* 0x008fca0000010000 */
[----:B------:R1:W2:Y:S01]  /*3a10*/  MUFU.EX2 R48, R24 ;  /* 0x0000001800307308 */ /* 0x0002a20000000800 */
[----:B0-----:R-:W-:Y:S02]  /*3a20*/  FMUL.FTZ R3, R35, -1.4426950216293334961 ;  /* 0xbfb8aa3b23037820 */ /* 0x001fe40000410000 */
[----:B------:R-:W-:-:S05]  /*3a30*/  FADD.FTZ R37, R37, 1 ;  /* 0x3f80000025257421 */ /* 0x000fca0000010000 */
[----:B------:R0:W-:Y:S01]  /*3a40*/  MUFU.RCP R71, R4 ;  /* 0x0000000400477308 */ /* 0x0001e20000001000 */
[----:B-1----:R-:W-:-:S07]  /*3a50*/  FMUL.FTZ R24, R87, -1.4426950216293334961 ;  /* 0xbfb8aa3b57187820 */ /* 0x002fce0000410000 */
[----:B------:R1:W-:Y:S01]  /*3a60*/  MUFU.EX2 R89, R3 ;  /* 0x0000000300597308 */ /* 0x0003e20000000800 */
[----:B0-----:R-:W-:Y:S01]  /*3a70*/  PRMT R4, RZ, 0x5410, R56 ;  /* 0x00005410ff047816 */ /* 0x001fe20000000038 */
[----:B--2---:R-:W-:-:S06]  /*3a80*/  FADD.FTZ R48, R48, 1 ;  /* 0x3f80000030307421 */ /* 0x004fcc0000010000 */
[----:B------:R0:W2:Y:S01]  /*3a90*/  MUFU.EX2 R88, R24 ;  /* 0x0000001800587308 */ /* 0x0000a20000000800 */
[----:B-1----:R-:W-:-:S04]  /*3aa0*/  FADD.FTZ R3, -R47, 1 ;  /* 0x3f8000002f037421 */ /* 0x002fc80000010100 */
[----:B------:R-:W-:Y:S02]  /*3ab0*/  FFMA.FTZ R67, R2, R3, 1 ;  /* 0x3f80000002437423 */ /* 0x000fe40000010003 */
[----:B------:R-:W-:Y:S01]  /*3ac0*/  FADD.FTZ R2, -R68, 1 ;  /* 0x3f80000044027421 */ /* 0x000fe20000010100 */
[----:B------:R-:W1:Y:S01]  /*3ad0*/  MUFU.RCP R74, R31 ;  /* 0x0000001f004a7308 */ /* 0x000e620000001000 */
[----:B0-----:R-:W-:Y:S01]  /*3ae0*/  PRMT R24, RZ, 0x5410, R6 ;  /* 0x00005410ff187816 */ /* 0x001fe20000000006 */
[----:B------:R-:W-:Y:S02]  /*3af0*/  FMUL.FTZ R3, R38, R21 ;  /* 0x0000001526037220 */ /* 0x000fe40000410000 */
[C---:B------:R-:W-:Y:S02]  /*3b00*/  FFMA.FTZ R70, R29.reuse, R2, 1 ;  /* 0x3f8000001d467423 */ /* 0x040fe40000010002 */
[----:B------:R-:W-:Y:S02]  /*3b10*/  FMUL.FTZ R5, R24, -1.4426950216293334961 ;  /* 0xbfb8aa3b18057820 */ /* 0x000fe40000410000 */
[----:B------:R0:W-:Y:S01]  /*3b20*/  MUFU.EX2 R63, R27 ;  /* 0x0000001b003f7308 */ /* 0x0001e20000000800 */
[----:B------:R-:W-:-:S02]  /*3b30*/  FMUL.FTZ R29, R29, R68 ;  /* 0x000000441d1d7220 */ /* 0x000fc40000410000 */
[----:B------:R-:W-:Y:S02]  /*3b40*/  FMUL.FTZ R6, R91, -1.4426950216293334961 ;  /* 0xbfb8aa3b5b067820 */ /* 0x000fe40000410000 */
[----:B------:R-:W-:Y:S02]  /*3b50*/  FMUL.FTZ R2, R40, R29 ;  /* 0x0000001d28027220 */ /* 0x000fe40000410000 */
[----:B--2---:R-:W-:Y:S01]  /*3b60*/  FADD.FTZ R88, R88, 1 ;  /* 0x3f80000058587421 */ /* 0x004fe20000010000 */
[----:B------:R2:W3:Y:S01]  /*3b70*/  MUFU.EX2 R60, R28 ;  /* 0x0000001c003c7308 */ /* 0x0004e20000000800 */
[----:B0-----:R-:W-:Y:S01]  /*3b80*/  MOV R27, c[0x0][0x16c] ;  /* 0x00005b00001b7a02 */ /* 0x001fe20000000f00 */
[----:B-1----:R-:W-:Y:S02]  /*3b90*/  FMUL.FTZ R31, R33, R74 ;  /* 0x0000004a211f7220 */ /* 0x002fe40000410000 */
[----:B------:R-:W-:Y:S01]  /*3ba0*/  FADD.FTZ R89, R89, 1 ;  /* 0x3f80000059597421 */ /* 0x000fe20000010000 */
[----:B------:R-:W-:-:S02]  /*3bb0*/  ISETP.GE.AND P1, PT, R27, 0x1, PT ;  /* 0x000000011b00780c */ /* 0x000fc40003f26270 */
[----:B------:R-:W-:Y:S01]  /*3bc0*/  PRMT R27, RZ, 0x7610, R9 ;  /* 0x00007610ff1b7816 */ /* 0x000fe20000000009 */
[----:B------:R0:W1:Y:S01]  /*3bd0*/  MUFU.EX2 R90, R5 ;  /* 0x00000005005a7308 */ /* 0x0000620000000800 */
[----:B------:R-:W-:Y:S01]  /*3be0*/  FFMA.FTZ R9, R3, R4, R118 ;  /* 0x0000000403097223 */ /* 0x000fe20000010076 */
[----:B------:R-:W-:Y:S02]  /*3bf0*/  PRMT R4, RZ, 0x7610, R56 ;  /* 0x00007610ff047816 */ /* 0x000fe40000000038 */
[----:B--2---:R-:W-:-:S03]  /*3c00*/  PRMT R28, RZ, 0x7610, R8 ;  /* 0x00007610ff1c7816 */ /* 0x004fc60000000008 */
[----:B------:R-:W-:Y:S01]  /*3c10*/  FFMA.FTZ R10, R2, R4, R9 ;  /* 0x00000004020a7223 */ /* 0x000fe20000010009 */
[----:B------:R-:W2:Y:S01]  /*3c20*/  MUFU.RCP R77, R37 ;  /* 0x00000025004d7308 */ /* 0x000ea20000001000 */
[----:B0-----:R-:W-:Y:S02]  /*3c30*/  FADD.FTZ R5, -R71, 1 ;  /* 0x3f80000047057421 */ /* 0x001fe40000010100 */
[----:B------:R-:W-:Y:S02]  /*3c40*/  FADD.FTZ R4, -R74, 1 ;  /* 0x3f8000004a047421 */ /* 0x000fe40000010100 */
[C---:B------:R-:W-:Y:S01]  /*3c50*/  FFMA.FTZ R73, R30.reuse, R5, 1 ;  /* 0x3f8000001e497423 */ /* 0x040fe20000010005 */
[--C-:B------:R-:W-:Y:S01]  /*3c60*/  PRMT R5, RZ, 0x5410, R57.reuse ;  /* 0x00005410ff057816 */ /* 0x100fe20000000039 */
[----:B------:R-:W-:Y:S01]  /*3c70*/  FMUL.FTZ R30, R30, R71 ;  /* 0x000000471e1e7220 */ /* 0x000fe20000410000 */
[----:B------:R-:W0:Y:S01]  /*3c80*/  MUFU.RCP R81, R48 ;  /* 0x0000003000517308 */ /* 0x000e220000001000 */
[----:B------:R-:W-:Y:S01]  /*3c90*/  FFMA.FTZ R76, R33, R4, 1 ;  /* 0x3f800000214c7423 */ /* 0x000fe20000010004 */
[----:B------:R-:W-:Y:S01]  /*3ca0*/  PRMT R4, RZ, 0x7610, R57 ;  /* 0x00007610ff047816 */ /* 0x000fe20000000039 */
[----:B------:R-:W-:-:S02]  /*3cb0*/  FMUL.FTZ R61, R39, R30 ;  /* 0x0000001e273d7220 */ /* 0x000fc40000410000 */
[----:B---3--:R-:W-:Y:S02]  /*3cc0*/  FADD.FTZ R8, R60, 1 ;  /* 0x3f8000003c087421 */ /* 0x008fe40000010000 */
[----:B------:R-:W-:Y:S01]  /*3cd0*/  FFMA.FTZ R5, R61, R5, R10 ;  /* 0x000000053d057223 */ /* 0x000fe2000001000a */
[----:B------:R-:W-:Y:S01]  /*3ce0*/  MUFU.RCP R86, R72 ;  /* 0x0000004800567308 */ /* 0x000fe20000001000 */
[----:B------:R-:W-:Y:S02]  /*3cf0*/  FMUL.FTZ R60, R42, R31 ;  /* 0x0000001f2a3c7220 */ /* 0x000fe40000410000 */
[----:B-1----:R-:W-:Y:S02]  /*3d00*/  FADD.FTZ R90, R90, 1 ;  /* 0x3f8000005a5a7421 */ /* 0x002fe40000010000 */
[----:B------:R-:W-:Y:S02]  /*3d10*/  FFMA.FTZ R33, R60, R4, R5 ;  /* 0x000000043c217223 */ /* 0x000fe40000010005 */
[----:B--2---:R-:W-:Y:S01]  /*3d20*/  FADD.FTZ R5, -R77, 1 ;  /* 0x3f8000004d057421 */ /* 0x004fe20000010100 */
[----:B------:R-:W-:Y:S01]  /*3d30*/  MUFU.RCP R83, R8 ;  /* 0x0000000800537308 */ /* 0x000fe20000001000 */
[----:B------:R-:W-:-:S02]  /*3d40*/  FADD.FTZ R4, R62, 1 ;  /* 0x3f8000003e047421 */ /* 0x000fc40000010000 */
[C---:B------:R-:W-:Y:S02]  /*3d50*/  FFMA.FTZ R79, R32.reuse, R5, 1 ;  /* 0x3f800000204f7423 */ /* 0x040fe40000010005 */
[----:B------:R-:W-:Y:S02]  /*3d60*/  FMUL.FTZ R32, R32, R77 ;  /* 0x0000004d20207220 */ /* 0x000fe40000410000 */
[----:B0-----:R-:W-:Y:S01]  /*3d70*/  FADD.FTZ R5, -R81, 1 ;  /* 0x3f80000051057421 */ /* 0x001fe20000010100 */
[----:B------:R0:W1:Y:S01]  /*3d80*/  MUFU.RCP R82, R4 ;  /* 0x0000000400527308 */ /* 0x0000620000001000 */
[----:B------:R-:W-:-:S07]  /*3d90*/  FMUL.FTZ R62, R41, R32 ;  /* 0x00000020293e7220 */ /* 0x000fce0000410000 */
[----:B------:R-:W-:Y:S01]  /*3da0*/  MUFU.RCP R88, R88 ;  /* 0x0000005800587308 */ /* 0x000fe20000001000 */
[----:B0-----:R-:W-:Y:S01]  /*3db0*/  PRMT R4, RZ, 0x7610, R58 ;  /* 0x00007610ff047816 */ /* 0x001fe2000000003a */
[----:B-1----:R-:W-:-:S04]  /*3dc0*/  FMUL.FTZ R36, R65, R82 ;  /* 0x0000005241247220 */ /* 0x002fc80000410000 */
[----:B------:R-:W-:Y:S01]  /*3dd0*/  FMUL.FTZ R66, R45, R36 ;  /* 0x000000242d427220 */ /* 0x000fe20000410000 */
[----:B----4-:R0:W-:Y:S04]  /*3de0*/  STS.128 [R111.X16], R12 ;  /* 0x0000000c6f007388 */ /* 0x0101e8000000cc00 */
[----:B-----5:R1:W-:Y:S01]  /*3df0*/  STS.128 [R111.X16+0x200], R16 ;  /* 0x000200106f007388 */ /* 0x0203e2000000cc00 */
        /* <DEDUP_REMOVED lines=36> */
[----:B------:R-:W-:Y:S01]  /*4040*/  PRMT R80, RZ, 0x7610, R10 ;  /* 0x00007610ff507816 */ /* 0x000fe2000000000a */
[----:B------:R-:W-:Y:S01]  /*4050*/  FFMA.FTZ R114, R65, R4, R6 ;  /* 0x0000000441727223 */ /* 0x000fe20000010006 */
[--C-:B------:R-:W-:Y:S01]  /*4060*/  PRMT R40, RZ, 0x5410, R11.reuse ;  /* 0x00005410ff287816 */ /* 0x100fe2000000000b */
[----:B------:R-:W1:Y:S01]  /*4070*/  LDS.128 R4, [R110.X16+0x10] ;  /* 0x000010006e047984 */ /* 0x000e62000000cc00 */
[----:B------:R-:W-:Y:S01]  /*4080*/  PRMT R84, RZ, 0x7610, R11 ;  /* 0x00007610ff547816 */ /* 0x000fe2000000000b */
[----:B------:R-:W-:Y:S01]  /*4090*/  FMUL.FTZ R11, R42, R75 ;  /* 0x0000004b2a0b7220 */ /* 0x000fe20000410000 */
[----:B------:R-:W-:Y:S01]  /*40a0*/  PRMT R48, RZ, 0x5410, R8 ;  /* 0x00005410ff307816 */ /* 0x000fe20000000008 */
[----:B------:R-:W-:-:S02]  /*40b0*/  FMUL.FTZ R10, R41, R78 ;  /* 0x0000004e290a7220 */ /* 0x000fc40000410000 */
[----:B------:R-:W-:Y:S02]  /*40c0*/  FMUL.FTZ R9, R68, R9 ;  /* 0x0000000944097220 */ /* 0x000fe40000410000 */
[----:B---3--:R-:W-:Y:S01]  /*40d0*/  FADD.FTZ R19, R19, 1 ;  /* 0x3f80000013137421 */ /* 0x008fe20000010000 */
[----:B------:R-:W2:Y:S01]  /*40e0*/  MUFU.RCP R68, R89 ;  /* 0x0000005900447308 */ /* 0x000ea20000001000 */
        /* <DEDUP_REMOVED lines=18> */
[--C-:B-1----:R-:W-:Y:S02]  /*4210*/  PRMT R41, RZ, 0x7610, R4.reuse ;  /* 0x00007610ff297816 */ /* 0x102fe40000000004 */
[----:B------:R-:W1:Y:S01]  /*4220*/  MUFU.RCP R47, R90 ;  /* 0x0000005a002f7308 */ /* 0x000e620000001000 */
[----:B------:R-:W-:Y:S01]  /*4230*/  PRMT R39, RZ, 0x5410, R4 ;  /* 0x00005410ff277816 */ /* 0x000fe20000000004 */
[----:B------:R-:W-:Y:S01]  /*4240*/  FADD.FTZ R4, -R86, 1 ;  /* 0x3f80000056047421 */ /* 0x000fe20000010100 */
[----:B------:R-:W-:Y:S01]  /*4250*/  PRMT R42, RZ, 0x5410, R5 ;  /* 0x00005410ff2a7816 */ /* 0x000fe20000000005 */
[----:B------:R-:W-:Y:S01]  /*4260*/  FMUL.FTZ R44, R44, R80 ;  /* 0x000000502c2c7220 */ /* 0x000fe20000410000 */
[--C-:B------:R-:W-:Y:S01]  /*4270*/  PRMT R79, RZ, 0x5410, R7.reuse ;  /* 0x00005410ff4f7816 */ /* 0x100fe20000000007 */
[----:B------:R-:W-:Y:S01]  /*4280*/  FFMA.FTZ R4, R85, R4, 1 ;  /* 0x3f80000055047423 */ /* 0x000fe20000010004 */
[----:B------:R-:W-:Y:S01]  /*4290*/  PRMT R82, RZ, 0x7610, R7 ;  /* 0x00007610ff527816 */ /* 0x000fe20000000007 */
[----:B------:R-:W-:Y:S01]  /*42a0*/  FMUL.FTZ R7, R28, R41 ;  /* 0x000000291c077220 */ /* 0x000fe20000410000 */
[----:B------:R-:W-:Y:S01]  /*42b0*/  PRMT R43, RZ, 0x7610, R5 ;  /* 0x00007610ff2b7816 */ /* 0x000fe20000000005 */
[----:B------:R-:W-:Y:S01]  /*42c0*/  FMUL.FTZ R5, R46, R39 ;  /* 0x000000272e057220 */ /* 0x000fe20000410000 */
[--C-:B------:R-:W-:Y:S01]  /*42d0*/  PRMT R70, RZ, 0x5410, R6.reuse ;  /* 0x00005410ff467816 */ /* 0x100fe20000000006 */
[----:B------:R-:W-:Y:S01]  /*42e0*/  FMUL.FTZ R15, R26, R42 ;  /* 0x0000002a1a0f7220 */ /* 0x000fe20000410000 */
[----:B------:R-:W-:Y:S01]  /*42f0*/  PRMT R73, RZ, 0x7610, R6 ;  /* 0x00007610ff497816 */ /* 0x000fe20000000006 */
[----:B------:R-:W-:-:S02]  /*4300*/  FADD.FTZ R6, -R88, 1 ;  /* 0x3f80000058067421 */ /* 0x000fc40000010100 */
[----:B------:R-:W-:Y:S02]  /*4310*/  FMUL.FTZ R7, R86, R7 ;  /* 0x0000000756077220 */ /* 0x000fe40000410000 */
[----:B------:R-:W-:Y:S02]  /*4320*/  FMUL.FTZ R45, R45, R14 ;  /* 0x0000000e2d2d7220 */ /* 0x000fe40000410000 */
[----:B------:R-:W-:Y:S02]  /*4330*/  FMUL.FTZ R5, R16, R5 ;  /* 0x0000000510057220 */ /* 0x000fe40000410000 */
[C---:B0-----:R-:W-:Y:S02]  /*4340*/  FFMA.FTZ R17, R87.reuse, R6, 1 ;  /* 0x3f80000057117423 */ /* 0x041fe40000010006 */
[----:B--2---:R-:W-:Y:S02]  /*4350*/  FADD.FTZ R14, -R68, 1 ;  /* 0x3f800000440e7421 */ /* 0x004fe40000010100 */
[----:B------:R-:W-:-:S02]  /*4360*/  FMUL.FTZ R87, R87, R88 ;  /* 0x0000005857577220 */ /* 0x000fc40000410000 */
[----:B----4-:R-:W-:Y:S02]  /*4370*/  FMUL.FTZ R19, R27, R43 ;  /* 0x0000002b1b137220 */ /* 0x010fe40000410000 */
[----:B------:R-:W-:Y:S02]  /*4380*/  FMUL.FTZ R88, R88, R15 ;  /* 0x0000000f58587220 */ /* 0x000fe40000410000 */
[----:B------:R-:W-:Y:S02]  /*4390*/  FMUL.FTZ R44, R81, R44 ;  /* 0x0000002c512c7220 */ /* 0x000fe40000410000 */
[----:B------:R-:W-:Y:S02]  /*43a0*/  FMUL.FTZ R15, R7, R4 ;  /* 0x00000004070f7220 */ /* 0x000fe40000410000 */
[----:B------:R-:W-:Y:S02]  /*43b0*/  FMUL.FTZ R16, R5, R18 ;  /* 0x0000001205107220 */ /* 0x000fe40000410000 */
[----:B---3--:R-:W-:-:S02]  /*43c0*/  FADD.FTZ R4, -R74, 1 ;  /* 0x3f8000004a047421 */ /* 0x008fc40000010100 */
[----:B-----5:R-:W-:Y:S01]  /*43d0*/  FADD.FTZ R7, -R77, 1 ;  /* 0x3f8000004d077421 */ /* 0x020fe20000010100 */
[----:B------:R-:W-:Y:S01]  /*43e0*/  F2FP.BF16.PACK_AB R16, R15, R16 ;  /* 0x000000100f10723e */ /* 0x000fe200000010ff */
[C---:B------:R-:W-:Y:S02]  /*43f0*/  FFMA.FTZ R14, R35.reuse, R14, 1 ;  /* 0x3f800000230e7423 */ /* 0x040fe4000001000e */
[----:B------:R-:W-:Y:S02]  /*4400*/  FMUL.FTZ R19, R68, R19 ;  /* 0x0000001344137220 */ /* 0x000fe40000410000 */
[----:B------:R-:W-:Y:S02]  /*4410*/  FADD.FTZ R18, -R94, 1 ;  /* 0x3f8000005e127421 */ /* 0x000fe40000010100 */
[----:B------:R-:W-:Y:S02]  /*4420*/  FMUL.FTZ R13, R44, R13 ;  /* 0x0000000d2c0d7220 */ /* 0x000fe40000410000 */
[----:B------:R-:W-:-:S02]  /*4430*/  FMUL.FTZ R44, R35, R68 ;  /* 0x00000044232c7220 */ /* 0x000fc40000410000 */
[----:B------:R-:W-:Y:S02]  /*4440*/  FFMA.FTZ R6, R91, R4, 1 ;  /* 0x3f8000005b067423 */ /* 0x000fe40000010004 */
[----:B------:R-:W-:Y:S02]  /*4450*/  FFMA.FTZ R46, R92, R7, 1 ;  /* 0x3f8000005c2e7423 */ /* 0x000fe40000010007 */
[----:B------:R-:W-:Y:S02]  /*4460*/  FMUL.FTZ R14, R19, R14 ;  /* 0x0000000e130e7220 */ /* 0x000fe40000410000 */
[----:B-1----:R-:W-:Y:S02]  /*4470*/  FADD.FTZ R5, -R47, 1 ;  /* 0x3f8000002f057421 */ /* 0x002fe40000010100 */
[----:B------:R-:W-:Y:S02]  /*4480*/  FFMA.FTZ R68, R93, R18, 1 ;  /* 0x3f8000005d447423 */ /* 0x000fe40000010012 */
        /* <DEDUP_REMOVED lines=107> */
.L_x_3928:
        /* <DEDUP_REMOVED lines=53> */
.L_x_4030:
        /* <DEDUP_REMOVED lines=58> */
[----:B------:R-:W-:Y:S01]  /*5230*/  IMAD R150, R112, 0x3, R137 ;  /* 0x0000000370967824 */ /* 0x000fe200078e0289 */
[C---:B------:R-:W-:Y:S01]  /*5240*/  ISETP.NE.AND P1, PT, R113.reuse, RZ, PT ;  /* 0x000000ff7100720c */ /* 0x040fe20003f25270 */
[----:B------:R-:W-:Y:S01]  /*5250*/  HFMA2.MMA R160, -RZ, RZ, 0, 9.5367431640625e-07 ;  /* 0x00000010ffa07435 */ /* 0x000fe200000001ff */
[----:B------:R-:W-:-:S02]  /*5260*/  IADD3 R138, R113, 0x200, RZ ;  /* 0x00000200718a7810 */ /* 0x000fc40007ffe0ff */
[----:B------:R-:W-:Y:S01]  /*5270*/  MOV R139, c[0x0][0x16c] ;  /* 0x00005b00008b7a02 */ /* 0x000fe20000000f00 */
[----:B----4-:R-:W-:Y:S01]  /*5280*/  HFMA2.MMA R79, -RZ, RZ, 0, 1.52587890625e-05 ;  /* 0x00000100ff4f7435 */ /* 0x010fe200000001ff */
[----:B------:R-:W-:Y:S01]  /*5290*/  MOV R78, UR25 ;  /* 0x00000019004e7c02 */ /* 0x000fe20008000f00 */
[----:B------:R-:W0:Y:S08]  /*52a0*/  R2UR UR48, R77 ;  /* 0x000000004d3073c2 */ /* 0x000e3000000e0000 */
[----:B------:R-:W-:-:S05]  /*52b0*/  @!P1 IMAD R138, R78, R79, UR7 ;  /* 0x000000074e8a9e24 */ /* 0x000fca000f8e024f */
[----:B------:R-:W-:Y:S01]  /*52c0*/  SHF.L.U32 R161, R138, 0x3, RZ ;  /* 0x000000038aa17819 */ /* 0x000fe200000006ff */
[----:B------:R4:W1:Y:S02]  /*52d0*/  R2UR UR41, R76 ;  /* 0x000000004c2973c2 */ /* 0x00086400000e0000 */
        /* <DEDUP_REMOVED lines=9> */
[----:B------:R-:W-:Y:S02]  /*5370*/  FMUL.FTZ R151, R151, 1.4426950216293334961 ;  /* 0x3fb8aa3b97977820 */ /* 0x000fe40000410000 */
[----:B------:R-:W-:Y:S01]  /*5380*/  FMUL.RZ R66, R60, 0.15915493667125701904 ;  /* 0x3e22f9833c427820 */ /* 0x000fe2000040c000 */
[----:B------:R0:W-:Y:S01]  /*5390*/  MUFU.COS R63, R62 ;  /* 0x0000003e003f7308 */ /* 0x0001e20000000000 */
[----:B------:R-:W-:-:S02]  /*53a0*/  FMUL.FTZ R60, R105, UR48 ;  /* 0x00000030693c7c20 */ /* 0x000fc40008410000 */
[----:B------:R-:W-:Y:S02]  /*53b0*/  FMUL.RZ R114, R114, 0.15915493667125701904 ;  /* 0x3e22f98372727820 */ /* 0x000fe4000040c000 */
        /* <DEDUP_REMOVED lines=39> */
[C---:B------:R-:W-:Y:S01]  /*5630*/  FMUL.FTZ R60, R151.reuse, R109 ;  /* 0x0000006d973c7220 */ /* 0x040fe20000410000 */
        /* <DEDUP_REMOVED lines=9> */
[C---:B------:R-:W-:Y:S02]  /*56d0*/  FMUL.FTZ R62, R151.reuse, R102 ;  /* 0x00000066973e7220 */ /* 0x040fe40000410000 */
        /* <DEDUP_REMOVED lines=13> */
[C---:B------:R-:W-:Y:S01]  /*57b0*/  FMUL.FTZ R64, R114.reuse, R135 ;  /* 0x0000008772407220 */ /* 0x040fe20000410000 */
[----:B------:R-:W-:Y:S01]  /*57c0*/  MUFU.SIN R144, R68 ;  /* 0x0000004400907308 */ /* 0x000fe20000000400 */
[----:B0-----:R-:W-:Y:S02]  /*57d0*/  FMUL.FTZ R66, R151, R106 ;  /* 0x0000006a97427220 */ /* 0x001fe40000410000 */
[-C--:B------:R-:W-:Y:S02]  /*57e0*/  FFMA.FTZ R65, R114, R136.reuse, -R65 ;  /* 0x0000008872417223 */ /* 0x080fe40000010841 */
[----:B------:R-:W-:Y:S02]  /*57f0*/  FFMA.FTZ R64, R115, R136, R64 ;  /* 0x0000008873407223 */ /* 0x000fe40000010040 */
[----:B------:R-:W-:Y:S01]  /*5800*/  FMUL.FTZ R61, R120, R65 ;  /* 0x00000041783d7220 */ /* 0x000fe20000410000 */
[----:B------:R-:W0:Y:S08]  /*5810*/  MUFU.EX2 R66, R66 ;  /* 0x0000004200427308 */ /* 0x000e300000000800 */
[----:B------:R1:W-:Y:S08]  /*5820*/  MUFU.COS R145, R68 ;  /* 0x0000004400917308 */ /* 0x0003f00000000000 */
[----:B------:R-:W2:Y:S01]  /*5830*/  MUFU.EX2 R62, R62 ;  /* 0x0000003e003e7308 */ /* 0x000ea20000000800 */
[----:B-1----:R-:W-:-:S02]  /*5840*/  FMUL.FTZ R68, R151, R105 ;  /* 0x0000006997447220 */ /* 0x002fc40000410000 */
[C---:B0-----:R-:W-:Y:S02]  /*5850*/  FMUL.FTZ R121, R66.reuse, R121 ;  /* 0x0000007942797220 */ /* 0x041fe40000410000 */
[----:B------:R-:W-:Y:S02]  /*5860*/  FMUL.FTZ R122, R66, R67 ;  /* 0x00000043427a7220 */ /* 0x000fe40000410000 */
[-C--:B------:R-:W-:Y:S01]  /*5870*/  FMUL.FTZ R66, R120, R64.reuse ;  /* 0x0000004078427220 */ /* 0x080fe20000410000 */
[----:B------:R-:W-:Y:S01]  /*5880*/  MUFU.SIN R142, R70 ;  /* 0x00000046008e7308 */ /* 0x000fe20000000400 */
[C---:B------:R-:W-:Y:S02]  /*5890*/  FFMA.FTZ R64, R119.reuse, R64, R61 ;  /* 0x0000004077407223 */ /* 0x040fe4000001003d */
[----:B------:R-:W-:Y:S02]  /*58a0*/  FFMA.FTZ R66, R119, R65, -R66 ;  /* 0x0000004177427223 */ /* 0x000fe40000010842 */
[----:B------:R-:W-:-:S02]  /*58b0*/  FMUL.FTZ R61, R151, R99 ;  /* 0x00000063973d7220 */ /* 0x000fc40000410000 */
[----:B------:R-:W-:Y:S01]  /*58c0*/  FMUL.FTZ R65, R122, R66 ;  /* 0x000000427a417220 */ /* 0x000fe20000410000 */
[----:B------:R0:W-:Y:S01]  /*58d0*/  MUFU.COS R143, R70 ;  /* 0x00000046008f7308 */ /* 0x0001e20000000000 */
[C---:B--2---:R-:W-:Y:S02]  /*58e0*/  FMUL.FTZ R129, R62.reuse, R129 ;  /* 0x000000813e817220 */ /* 0x044fe40000410000 */
[----:B------:R-:W-:Y:S02]  /*58f0*/  FMUL.FTZ R130, R62, R75 ;  /* 0x0000004b3e827220 */ /* 0x000fe40000410000 */
[-C--:B------:R-:W-:Y:S02]  /*5900*/  FMUL.FTZ R62, R122, R64.reuse ;  /* 0x000000407a3e7220 */ /* 0x080fe40000410000 */
[C---:B------:R-:W-:Y:S01]  /*5910*/  FFMA.FTZ R65, R121.reuse, R64, R65 ;  /* 0x0000004079417223 */ /* 0x040fe20000010041 */
[----:B------:R-:W1:Y:S01]  /*5920*/  MUFU.EX2 R68, R68 ;  /* 0x0000004400447308 */ /* 0x000e620000000800 */
[----:B0-----:R-:W-:Y:S01]  /*5930*/  MOV R70, UR24 ;  /* 0x0000001800467c02 */ /* 0x001fe20008000f00 */
[----:B------:R-:W-:-:S03]  /*5940*/  FFMA.FTZ R62, R121, R66, -R62 ;  /* 0x00000042793e7223 */ /* 0x000fc6000001083e */
[----:B------:R-:W-:Y:S01]  /*5950*/  ISETP.LT.OR P0, PT, R70, 0x2, P0 ;  /* 0x000000024600780c */ /* 0x000fe20000701670 */
[----:B------:R-:W-:Y:S02]  /*5960*/  FMUL.FTZ R70, R151, R104 ;  /* 0x0000006897467220 */ /* 0x000fe40000410000 */
[----:B------:R-:W-:Y:S08]  /*5970*/  MUFU.SIN R140, R72 ;  /* 0x00000048008c7308 */ /* 0x000ff00000000400 */
[----:B------:R0:W-:Y:S01]  /*5980*/  MUFU.COS R141, R72 ;  /* 0x00000048008d7308 */ /* 0x0001e20000000000 */
[----:B-1----:R-:W-:Y:S01]  /*5990*/  FMUL.FTZ R124, R68, R69 ;  /* 0x00000045447c7220 */ /* 0x002fe20000410000 */
[----:B------:R-:W-:Y:S01]  /*59a0*/  @!P0 IADD3 R76, R76, -0x2, RZ ;  /* 0xfffffffe4c4c8810 */ /* 0x000fe20007ffe0ff */
[----:B------:R-:W-:-:S02]  /*59b0*/  FMUL.FTZ R123, R68, R123 ;  /* 0x0000007b447b7220 */ /* 0x000fc40000410000 */
[----:B------:R-:W-:Y:S02]  /*59c0*/  FMUL.FTZ R64, R124, R62 ;  /* 0x0000003e7c407220 */ /* 0x000fe40000410000 */
[----:B------:R-:W-:Y:S01]  /*59d0*/  @!P0 IMAD R139, R76, R139, UR7 ;  /* 0x000000074c8b8e24 */ /* 0x000fe2000f8e028b */
[----:B------:R-:W1:Y:S01]  /*59e0*/  MUFU.EX2 R63, R63 ;  /* 0x0000003f003f7308 */ /* 0x000e620000000800 */
[----:B0-----:R-:W-:Y:S02]  /*59f0*/  FMUL.FTZ R72, R151, R103 ;  /* 0x0000006797487220 */ /* 0x001fe40000410000 */
[----:B------:R-:W-:Y:S02]  /*5a00*/  FFMA.FTZ R158, R123, R65, R64 ;  /* 0x000000417b9e7223 */ /* 0x000fe40000010040 */
[----:B------:R-:W-:-:S03]  /*5a10*/  @!P0 IMAD.WIDE R138, R139, R160, UR42 ;  /* 0x0000002a8b8a8e25 */ /* 0x000fc6000f8e02a0 */
        /* <DEDUP_REMOVED lines=19> */
[----:B------:R-:W1:Y:S01]  /*5b50*/  LDS.128 R76, [R150.X16+0x30] ;  /* 0x00003000964c7984 */ /* 0x000e62000000cc00 */
[----:B------:R-:W-:Y:S01]  /*5b60*/  FMUL.FTZ R133, R60, R133 ;  /* 0x000000853c857220 */ /* 0x000fe20000410000 */
[----:B------:R-:W-:Y:S01]  /*5b70*/  HFMA2.MMA R60, -RZ, RZ, 1.875, 0 ;  /* 0x3f800000ff3c7435 */ /* 0x000fe200000001ff */
[----:B------:R-:W-:Y:S01]  /*5b80*/  FMUL.FTZ R160, R126, R158 ;  /* 0x0000009e7ea07220 */ /* 0x000fe20000410000 */
[----:B---3--:R-:W-:Y:S01]  /*5b90*/  STS.128 [R137.X16+0x2100], R80 ;  /* 0x0021005089007388 */ /* 0x008fe2000000cc00 */
[----:B--2---:R-:W-:-:S02]  /*5ba0*/  MOV R61, RZ ;  /* 0x000000ff003d7202 */ /* 0x004fc40000000f00 */
[----:B------:R-:W2:Y:S01]  /*5bb0*/  MUFU.EX2 R154, R154 ;  /* 0x0000009a009a7308 */ /* 0x000ea20000000800 */
[----:B------:R-:W-:Y:S01]  /*5bc0*/  STS.128 [R137.X16+0x2300], R84 ;  /* 0x0023005489007388 */ /* 0x000fe2000000cc00 */
[----:B------:R-:W-:Y:S01]  /*5bd0*/  FFMA.FTZ R159, R125, R158, R159 ;  /* 0x0000009e7d9f7223 */ /* 0x000fe2000001009f */
[----:B----4-:R-:W-:Y:S02]  /*5be0*/  CS2R R62, SRZ ;  /* 0x00000000003e7805 */ /* 0x010fe4000001ff00 */
[----:B------:R-:W-:Y:S03]  /*5bf0*/  STS.128 [R137.X16+0x2500], R88 ;  /* 0x0025005889007388 */ /* 0x000fe6000000cc00 */
[----:B------:R-:W-:Y:S01]  /*5c00*/  MUFU.COS R156, R162 ;  /* 0x000000a2009c7308 */ /* 0x000fe20000000000 */
[----:B------:R3:W-:Y:S01]  /*5c10*/  STS.128 [R137.X16+0x2700], R92 ;  /* 0x0027005c89007388 */ /* 0x0007e2000000cc00 */
[----:B------:R-:W-:-:S06]  /*5c20*/  NOP ;  /* 0x0000000000007918 */ /* 0x000fcc0000000000 */
[----:B------:R-:W4:Y:S01]  /*5c30*/  LDS.128 R80, [R150.X16+0x2100] ;  /* 0x0021000096507984 */ /* 0x000f22000000cc00 */
[----:B------:R-:W-:Y:S03]  /*5c40*/  MUFU.EX2 R155, R155 ;  /* 0x0000009b009b7308 */ /* 0x000fe60000000800 */
[----:B------:R-:W1:Y:S04]  /*5c50*/  LDS.128 R84, [R150.X16+0x2110] ;  /* 0x0021100096547984 */ /* 0x000e68000000cc00 */
[----:B------:R-:W4:Y:S01]  /*5c60*/  LDS.128 R88, [R150.X16+0x2120] ;  /* 0x0021200096587984 */ /* 0x000f22000000cc00 */
[C---:B---3--:R-:W-:Y:S02]  /*5c70*/  FMUL.FTZ R137, R151.reuse, R51 ;  /* 0x0000003397897220 */ /* 0x048fe40000410000 */
[----:B------:R-:W-:Y:S01]  /*5c80*/  FMUL.FTZ R151, R151, R50 ;  /* 0x0000003297977220 */ /* 0x000fe20000410000 */
[----:B------:R3:W4:Y:S01]  /*5c90*/  LDS.128 R92, [R150.X16+0x2130] ;  /* 0x00213000965c7984 */ /* 0x000722000000cc00 */
[----:B0-----:R-:W-:-:S02]  /*5ca0*/  FMUL.FTZ R149, R152, R149 ;  /* 0x0000009598957220 */ /* 0x001fc40000410000 */
[----:B------:R-:W-:Y:S01]  /*5cb0*/  FMUL.FTZ R148, R152, R148 ;  /* 0x0000009498947220 */ /* 0x000fe20000410000 */
[----:B------:R0:W-:Y:S01]  /*5cc0*/  STS.64 [R161+0xda80], R114 ;  /* 0x00da8072a1007388 */ /* 0x0001e20000000a00 */
[----:B------:R-:W0:Y:S03]  /*5cd0*/  MUFU.EX2 R137, R137 ;  /* 0x0000008900897308 */ /* 0x000e260000000800 */
[----:B------:R-:W-:Y:S01]  /*5ce0*/  BAR.SYNC.DEFER_BLOCKING 0x0 ;  /* 0x0000000000007b1d */ /* 0x000fe20000010000 */
[----:B------:R-:W-:Y:S02]  /*5cf0*/  FFMA.FTZ R160, R125, R157, -R160 ;  /* 0x0000009d7da07223 */ /* 0x000fe400000108a0 */
[----:B------:R-:W-:-:S03]  /*5d00*/  FMUL.FTZ R152, R128, R159 ;  /* 0x0000009f80987220 */ /* 0x000fc60000410000 */
[----:B------:R-:W-:Y:S01]  /*5d10*/  MUFU.EX2 R151, R151 ;  /* 0x0000009700977308 */ /* 0x000fe20000000800 */
[----:B------:R-:W-:-:S07]  /*5d20*/  FFMA.FTZ R152, R127, R160, -R152 ;  /* 0x000000a07f987223 */ /* 0x000fce0000010898 */
[----:B---3--:R3:W3:Y:S01]  /*5d30*/  MUFU.SIN R150, R162 ;  /* 0x000000a200967308 */ /* 0x0086e20000000400 */
[C---:B------:R-:W-:Y:S02]  /*5d40*/  FMUL.FTZ R147, R153.reuse, R147 ;  /* 0x0000009399937220 */ /* 0x040fe40000410000 */
[----:B------:R-:W-:Y:S02]  /*5d50*/  FMUL.FTZ R146, R153, R146 ;  /* 0x0000009299927220 */ /* 0x000fe40000410000 */
[----:B------:R-:W-:Y:S01]  /*5d60*/  FMUL.FTZ R153, R130, R152 ;  /* 0x0000009882997220 */ /* 0x000fe20000410000 */
[----:B------:R4:W5:Y:S01]  /*5d70*/  @!P0 LDG.E.128 R60, [R138.64] ;  /* 0x0000001a8a3c8981 */ /* 0x000962000c1e1d00 */
[C---:B--2---:R-:W-:Y:S01]  /*5d80*/  FMUL.FTZ R145, R154.reuse, R145 ;  /* 0x000000919a917220 */ /* 0x044fe20000410000 */
[----:B-1----:R-:W-:Y:S01]  /*5d90*/  PRMT R157, RZ, 0x7610, R67 ;  /* 0x00007610ff9d7816 */ /* 0x002fe20000000043 */
[----:B------:R-:W-:Y:S01]  /*5da0*/  FMUL.FTZ R144, R154, R144 ;  /* 0x000000909a907220 */ /* 0x000fe20000410000 */
[----:B0-----:R-:W-:Y:S01]  /*5db0*/  PRMT R161, RZ, 0x7610, R69 ;  /* 0x00007610ffa17816 */ /* 0x001fe20000000045 */
[C---:B------:R-:W-:Y:S01]  /*5dc0*/  FMUL.FTZ R141, R137.reuse, R141 ;  /* 0x0000008d898d7220 */ /* 0x040fe20000410000 */
[----:B---3--:R-:W-:Y:S01]  /*5dd0*/  PRMT R162, RZ, 0x7610, R70 ;  /* 0x00007610ffa27816 */ /* 0x008fe20000000046 */
[----:B------:R-:W-:Y:S01]  /*5de0*/  FMUL.FTZ R140, R137, R140 ;  /* 0x0000008c898c7220 */ /* 0x000fe20000410000 */
[----:B------:R-:W-:Y:S01]  /*5df0*/  PRMT R165, RZ, 0x7610, R71 ;  /* 0x00007610ffa57816 */ /* 0x000fe20000000047 */
[----:B------:R-:W-:Y:S01]  /*5e00*/  FMUL.FTZ R137, R151, R150 ;  /* 0x0000009697897220 */ /* 0x000fe20000410000 */
[----:B------:R-:W-:Y:S01]  /*5e10*/  PRMT R150, RZ, 0x7610, R64 ;  /* 0x00007610ff967816 */ /* 0x000fe20000000040 */
[----:B----4-:R-:W-:Y:S01]  /*5e20*/  FMUL.FTZ R138, R128, R160 ;  /* 0x000000a0808a7220 */ /* 0x010fe20000410000 */
[----:B------:R-:W-:Y:S01]  /*5e30*/  PRMT R160, RZ, 0x7610, R57 ;  /* 0x00007610ffa07816 */ /* 0x000fe20000000039 */
[----:B------:R-:W-:Y:S01]  /*5e40*/  FMUL.FTZ R143, R155, R143 ;  /* 0x0000008f9b8f7220 */ /* 0x000fe20000410000 */
[----:B------:R-:W-:Y:S01]  /*5e50*/  PRMT R166, RZ, 0x7610, R72 ;  /* 0x00007610ffa67816 */ /* 0x000fe20000000048 */
[----:B------:R-:W-:Y:S01]  /*5e60*/  FFMA.FTZ R138, R127, R159, R138 ;  /* 0x0000009f7f8a7223 */ /* 0x000fe2000001008a */
[--C-:B------:R-:W-:Y:S01]  /*5e70*/  PRMT R169, RZ, 0x7610, R73.reuse ;  /* 0x00007610ffa97816 */ /* 0x100fe20000000049 */
[----:B------:R-:W-:Y:S01]  /*5e80*/  FMUL.FTZ R204, R150, R109 ;  /* 0x0000006d96cc7220 */ /* 0x000fe20000410000 */
[----:B------:R-:W-:Y:S01]  /*5e90*/  PRMT R167, RZ, 0x5410, R73 ;  /* 0x00005410ffa77816 */ /* 0x000fe20000000049 */
[-C--:B------:R-:W-:Y:S01]  /*5ea0*/  FMUL.FTZ R139, R130, R138.reuse ;  /* 0x0000008a828b7220 */ /* 0x080fe20000410000 */
[----:B------:R-:W-:Y:S01]  /*5eb0*/  PRMT R168, RZ, 0x5410, R74 ;  /* 0x00005410ffa87816 */ /* 0x000fe2000000004a */
[C---:B------:R-:W-:Y:S01]  /*5ec0*/  FFMA.FTZ R153, R129.reuse, R138, R153 ;  /* 0x0000008a81997223 */ /* 0x040fe20000010099 */
[----:B------:R-:W-:Y:S01]  /*5ed0*/  PRMT R138, RZ, 0x5410, R64 ;  /* 0x00005410ff8a7816 */ /* 0x000fe20000000040 */
[----:B------:R-:W-:Y:S01]  /*5ee0*/  FFMA.FTZ R152, R129, R152, -R139 ;  /* 0x0000009881987223 */ /* 0x000fe2000001088b */
[----:B------:R-:W-:Y:S01]  /*5ef0*/  PRMT R64, RZ, 0x5410, R56 ;  /* 0x00005410ff407816 */ /* 0x000fe20000000038 */
[----:B------:R-:W-:Y:S01]  /*5f00*/  FMUL.FTZ R154, R132, R153 ;  /* 0x00000099849a7220 */ /* 0x000fe20000410000 */
[----:B------:R-:W-:Y:S01]  /*5f10*/  PRMT R170, RZ, 0x7610, R74 ;  /* 0x00007610ffaa7816 */ /* 0x000fe2000000004a */
[----:B------:R-:W-:Y:S01]  /*5f20*/  FMUL.FTZ R139, R151, R156 ;  /* 0x0000009c978b7220 */ /* 0x000fe20000410000 */
[----:B------:R-:W-:Y:S01]  /*5f30*/  PRMT R151, RZ, 0x7610, R65 ;  /* 0x00007610ff977816 */ /* 0x000fe20000000041 */
[CC--:B------:R-:W-:Y:S01]  /*5f40*/  FFMA.FTZ R156, R131.reuse, R152.reuse, -R154 ;  /* 0x00000098839c7223 */ /* 0x0c0fe2000001089a */
        /* <DEDUP_REMOVED lines=14> */
[----:B------:R-:W-:Y:S01]  /*6030*/  ISETP.NE.AND P0, PT, R113, 0x7f, PT ;  /* 0x0000007f7100780c */ /* 0x000fe20003f05270 */
[----:B------:R-:W-:Y:S01]  /*6040*/  FMUL.FTZ R207, R153, R108 ;  /* 0x0000006c99cf7220 */ /* 0x000fe20000410000 */
[--C-:B------:R-:W-:Y:S01]  /*6050*/  PRMT R175, RZ, 0x5410, R77.reuse ;  /* 0x00005410ffaf7816 */ /* 0x100fe2000000004d */
[----:B------:R-:W-:Y:S01]  /*6060*/  FMUL.FTZ R206, R152, R206 ;  /* 0x000000ce98ce7220 */ /* 0x000fe20000410000 */
[----:B------:R-:W-:Y:S01]  /*6070*/  PRMT R177, RZ, 0x7610, R77 ;  /* 0x00007610ffb17816 */ /* 0x000fe2000000004d */
[C---:B------:R-:W-:Y:S01]  /*6080*/  FMUL.FTZ R64, R204.reuse, R135 ;  /* 0x00000087cc407220 */ /* 0x040fe20000410000 */
[----:B------:R-:W-:Y:S01]  /*6090*/  PRMT R200, RZ, 0x7610, R81 ;  /* 0x00007610ffc87816 */ /* 0x000fe20000000051 */
[-C--:B------:R-:W-:Y:S01]  /*60a0*/  FFMA.FTZ R65, R204, R136.reuse, R65 ;  /* 0x00000088cc417223 */ /* 0x080fe20000010041 */
[----:B------:R-:W-:Y:S01]  /*60b0*/  PRMT R195, RZ, 0x5410, R84 ;  /* 0x00005410ffc37816 */ /* 0x000fe20000000054 */
[----:B------:R-:W-:Y:S01]  /*60c0*/  FMUL.FTZ R207, R152, R207 ;  /* 0x000000cf98cf7220 */ /* 0x000fe20000410000 */
[----:B------:R-:W-:Y:S01]  /*60d0*/  PRMT R152, RZ, 0x5410, R66 ;  /* 0x00005410ff987816 */ /* 0x000fe20000000042 */
[----:B------:R-:W-:Y:S01]  /*60e0*/  FFMA.FTZ R64, R205, R136, -R64 ;  /* 0x00000088cd407223 */ /* 0x000fe20000010840 */
[----:B------:R-:W-:Y:S01]  /*60f0*/  PRMT R76, RZ, 0x5410, R85 ;  /* 0x00005410ff4c7816 */ /* 0x000fe20000000055 */
[----:B------:R-:W-:Y:S01]  /*6100*/  FADD.FTZ R65, R206, R65 ;  /* 0x00000041ce417221 */ /* 0x000fe20000010000 */
[----:B------:R-:W-:Y:S01]  /*6110*/  PRMT R192, RZ, 0x7610, R85 ;  /* 0x00007610ffc07816 */ /* 0x000fe20000000055 */
[----:B------:R-:W-:Y:S01]  /*6120*/  FMUL.FTZ R142, R155, R142 ;  /* 0x0000008e9b8e7220 */ /* 0x000fe20000410000 */
[----:B------:R-:W-:Y:S01]  /*6130*/  PRMT R155, RZ, 0x5410, R67 ;  /* 0x00005410ff9b7816 */ /* 0x000fe20000000043 */
[----:B------:R-:W-:Y:S01]  /*6140*/  FADD.FTZ R64, R207, R64 ;  /* 0x00000040cf407221 */ /* 0x000fe20000010000 */
[----:B------:R-:W-:Y:S01]  /*6150*/  PRMT R67, RZ, 0x5410, R57 ;  /* 0x00005410ff437816 */ /* 0x000fe20000000039 */
[----:B------:R-:W-:Y:S01]  /*6160*/  FMUL.FTZ R66, R120, R65 ;  /* 0x0000004178427220 */ /* 0x000fe20000410000 */
[--C-:B------:R-:W-:Y:S01]  /*6170*/  PRMT R176, RZ, 0x5410, R78.reuse ;  /* 0x00005410ffb07816 */ /* 0x100fe2000000004e */
[-C--:B------:R-:W-:Y:S01]  /*6180*/  FMUL.FTZ R211, R152, R107.reuse ;  /* 0x0000006b98d37220 */ /* 0x080fe20000410000 */
[----:B------:R-:W-:Y:S01]  /*6190*/  PRMT R178, RZ, 0x7610, R78 ;  /* 0x00007610ffb27816 */ /* 0x000fe2000000004e */
[-C--:B------:R-:W-:Y:S01]  /*61a0*/  FFMA.FTZ R66, R119, R64.reuse, -R66 ;  /* 0x0000004077427223 */ /* 0x080fe20000010842 */
[--C-:B------:R-:W-:Y:S01]  /*61b0*/  PRMT R179, RZ, 0x5410, R79.reuse ;  /* 0x00005410ffb37816 */ /* 0x100fe2000000004f */
[----:B------:R-:W-:Y:S01]  /*61c0*/  FMUL.FTZ R210, R154, R107 ;  /* 0x0000006b9ad27220 */ /* 0x000fe20000410000 */
[----:B------:R-:W-:Y:S01]  /*61d0*/  PRMT R181, RZ, 0x7610, R79 ;  /* 0x00007610ffb57816 */ /* 0x000fe2000000004f */
[----:B------:R-:W-:Y:S01]  /*61e0*/  FMUL.FTZ R64, R120, R64 ;  /* 0x0000004078407220 */ /* 0x000fe20000410000 */
[----:B------:R-:W-:Y:S01]  /*61f0*/  BSSY B0, `(.L_x_3930) ;  /* 0x00000e1000007945 */ /* 0x000fe20003800000 */
[C---:B------:R-:W-:Y:S01]  /*6200*/  FMUL.FTZ R211, R67.reuse, R211 ;  /* 0x000000d343d37220 */ /* 0x040fe20000410000 */
[--C-:B------:R-:W-:Y:S01]  /*6210*/  PRMT R203, RZ, 0x5410, R80.reuse ;  /* 0x00005410ffcb7816 */ /* 0x100fe20000000050 */
[----:B------:R-:W-:Y:S01]  /*6220*/  FMUL.FTZ R210, R67, R210 ;  /* 0x000000d243d27220 */ /* 0x000fe20000410000 */
[----:B------:R-:W-:Y:S01]  /*6230*/  PRMT R77, RZ, 0x7610, R80 ;  /* 0x00007610ff4d7816 */ /* 0x000fe20000000050 */
[----:B------:R-:W-:Y:S01]  /*6240*/  FFMA.FTZ R65, R119, R65, R64 ;  /* 0x0000004177417223 */ /* 0x000fe20000010040 */
[--C-:B------:R-:W-:Y:S01]  /*6250*/  PRMT R74, RZ, 0x5410, R83.reuse ;  /* 0x00005410ff4a7816 */ /* 0x100fe20000000053 */
[----:B------:R-:W-:Y:S01]  /*6260*/  FADD.FTZ R66, R211, R66 ;  /* 0x00000042d3427221 */ /* 0x000fe20000010000 */
[----:B------:R-:W-:Y:S01]  /*6270*/  PRMT R196, RZ, 0x7610, R83 ;  /* 0x00007610ffc47816 */ /* 0x000fe20000000053 */
[----:B------:R-:W-:Y:S01]  /*6280*/  FMUL.FTZ R67, R134, R158 ;  /* 0x0000009e86437220 */ /* 0x000fe20000410000 */
[--C-:B------:R-:W-:Y:S01]  /*6290*/  PRMT R191, RZ, 0x5410, R86.reuse ;  /* 0x00005410ffbf7816 */ /* 0x100fe20000000056 */
[----:B------:R-:W-:Y:S01]  /*62a0*/  FADD.FTZ R65, R210, R65 ;  /* 0x00000041d2417221 */ /* 0x000fe20000010000 */
[----:B------:R-:W-:Y:S01]  /*62b0*/  PRMT R83, RZ, 0x7610, R86 ;  /* 0x00007610ff537816 */ /* 0x000fe20000000056 */
[----:B------:R-:W-:Y:S01]  /*62c0*/  FMUL.FTZ R64, R122, R66 ;  /* 0x000000427a407220 */ /* 0x000fe20000410000 */
[----:B------:R-:W-:Y:S01]  /*62d0*/  PRMT R78, RZ, 0x5410, R87 ;  /* 0x00005410ff4e7816 */ /* 0x000fe20000000057 */
[-C--:B------:R-:W-:Y:S01]  /*62e0*/  FFMA.FTZ R159, R133, R156.reuse, -R67 ;  /* 0x0000009c859f7223 */ /* 0x080fe20000010843 */
[----:B------:R-:W-:Y:S01]  /*62f0*/  PRMT R188, RZ, 0x7610, R87 ;  /* 0x00007610ffbc7816 */ /* 0x000fe20000000057 */
[-C--:B------:R-:W-:Y:S01]  /*6300*/  FFMA.FTZ R67, R121, R65.reuse, R64 ;  /* 0x0000004179437223 */ /* 0x080fe20000010040 */
[--C-:B------:R-:W-:Y:S01]  /*6310*/  PRMT R80, RZ, 0x5410, R89.reuse ;  /* 0x00005410ff507816 */ /* 0x100fe20000000059 */
[----:B------:R-:W-:Y:S01]  /*6320*/  FMUL.FTZ R156, R134, R156 ;  /* 0x0000009c869c7220 */ /* 0x000fe20000410000 */
[----:B------:R-:W-:Y:S01]  /*6330*/  PRMT R184, RZ, 0x7610, R89 ;  /* 0x00007610ffb87816 */ /* 0x000fe20000000059 */
[----:B------:R-:W-:Y:S01]  /*6340*/  FMUL.FTZ R65, R122, R65 ;  /* 0x000000417a417220 */ /* 0x000fe20000410000 */
[--C-:B------:R-:W-:Y:S01]  /*6350*/  PRMT R75, RZ, 0x5410, R92.reuse ;  /* 0x00005410ff4b7816 */ /* 0x100fe2000000005c */
[----:B------:R-:W-:Y:S01]  /*6360*/  FMUL.FTZ R208, R157, R106 ;  /* 0x0000006a9dd07220 */ /* 0x000fe20000410000 */
[----:B------:R-:W-:Y:S01]  /*6370*/  PRMT R73, RZ, 0x7610, R92 ;  /* 0x00007610ff497816 */ /* 0x000fe2000000005c */
[----:B------:R-:W-:Y:S01]  /*6380*/  FFMA.FTZ R156, R133, R158, R156 ;  /* 0x0000009e859c7223 */ /* 0x000fe2000001009c */
[--C-:B------:R-:W-:Y:S01]  /*6390*/  PRMT R199, RZ, 0x5410, R82.reuse ;  /* 0x00005410ffc77816 */ /* 0x100fe20000000052 */
[----:B------:R-:W-:Y:S01]  /*63a0*/  FFMA.FTZ R66, R121, R66, -R65 ;  /* 0x0000004279427223 */ /* 0x000fe20000010841 */
[----:B------:R-:W-:Y:S01]  /*63b0*/  PRMT R79, RZ, 0x7610, R82 ;  /* 0x00007610ff4f7816 */ /* 0x000fe20000000052 */
[----:B------:R-:W-:Y:S01]  /*63c0*/  FMUL.FTZ R209, R155, R106 ;  /* 0x0000006a9bd17220 */ /* 0x000fe20000410000 */
[--C-:B------:R-:W-:Y:S01]  /*63d0*/  PRMT R187, RZ, 0x5410, R88.reuse ;  /* 0x00005410ffbb7816 */ /* 0x100fe20000000058 */
[----:B------:R-:W-:Y:S01]  /*63e0*/  FMUL.FTZ R208, R160, R208 ;  /* 0x000000d0a0d07220 */ /* 0x000fe20000410000 */
[----:B------:R-:W-:Y:S01]  /*63f0*/  PRMT R183, RZ, 0x7610, R88 ;  /* 0x00007610ffb77816 */ /* 0x000fe20000000058 */
[C---:B------:R-:W-:Y:S01]  /*6400*/  FMUL.FTZ R65, R148.reuse, R159 ;  /* 0x0000009f94417220 */ /* 0x040fe20000410000 */
[--C-:B------:R-:W-:Y:S01]  /*6410*/  PRMT R237, RZ, 0x5410, R90.reuse ;  /* 0x00005410ffed7816 */ /* 0x100fe2000000005a */
        /* <DEDUP_REMOVED lines=12> */
[----:B------:R-:W-:Y:S01]  /*64e0*/  FMUL.FTZ R64, R124, R67 ;  /* 0x000000437c407220 */ /* 0x000fe20000410000 */
[----:B------:R-:W-:Y:S01]  /*64f0*/  PRMT R68, RZ, 0x7610, R58 ;  /* 0x00007610ff447816 */ /* 0x000fe2000000003a */
[-C--:B------:R-:W-:Y:S01]  /*6500*/  FMUL.FTZ R213, R156, R105.reuse ;  /* 0x000000699cd57220 */ /* 0x080fe20000410000 */
[----:B------:R-:W-:Y:S01]  /*6510*/  PRMT R159, RZ, 0x5410, R69 ;  /* 0x00005410ff9f7816 */ /* 0x000fe20000000045 */
[-C--:B------:R-:W-:Y:S01]  /*6520*/  FFMA.FTZ R64, R123, R66.reuse, -R64 ;  /* 0x000000427b407223 */ /* 0x080fe20000010840 */
[----:B------:R-:W-:Y:S01]  /*6530*/  PRMT R69, RZ, 0x5410, R59 ;  /* 0x00005410ff457816 */ /* 0x000fe2000000003b */
[----:B------:R-:W-:Y:S01]  /*6540*/  FMUL.FTZ R66, R124, R66 ;  /* 0x000000427c427220 */ /* 0x000fe20000410000 */
[----:B------:R-:W-:Y:S01]  /*6550*/  PRMT R92, RZ, 0x5410, R93 ;  /* 0x00005410ff5c7816 */ /* 0x000fe2000000005d */
[----:B------:R-:W-:Y:S01]  /*6560*/  FMUL.FTZ R212, R158, R105 ;  /* 0x000000699ed47220 */ /* 0x000fe20000410000 */
[--C-:B------:R-:W-:Y:S01]  /*6570*/  PRMT R89, RZ, 0x5410, R94.reuse ;  /* 0x00005410ff597816 */ /* 0x100fe2000000005e */
[----:B------:R-:W-:Y:S01]  /*6580*/  FMUL.FTZ R213, R65, R213 ;  /* 0x000000d541d57220 */ /* 0x000fe20000410000 */
[----:B------:R-:W-:Y:S01]  /*6590*/  PRMT R87, RZ, 0x7610, R94 ;  /* 0x00007610ff577816 */ /* 0x000fe2000000005e */
[----:B------:R-:W-:Y:S01]  /*65a0*/  FFMA.FTZ R67, R123, R67, R66 ;  /* 0x000000437b437223 */ /* 0x000fe20000010042 */
[----:B------:R-:W-:Y:S01]  /*65b0*/  LEA.HI R86, R113, R113, RZ, 0x1e ;  /* 0x0000007171567211 */ /* 0x000fe200078ff0ff */
[----:B------:R-:W-:-:S02]  /*65c0*/  FMUL.FTZ R212, R65, R212 ;  /* 0x000000d441d47220 */ /* 0x000fc40000410000 */
[----:B------:R-:W-:Y:S02]  /*65d0*/  FADD.FTZ R64, R213, R64 ;  /* 0x00000040d5407221 */ /* 0x000fe40000010000 */
[----:B------:R-:W-:Y:S02]  /*65e0*/  FADD.FTZ R67, R212, R67 ;  /* 0x00000043d4437221 */ /* 0x000fe40000010000 */
[----:B------:R-:W-:Y:S02]  /*65f0*/  FMUL.FTZ R214, R161, R104 ;  /* 0x00000068a1d67220 */ /* 0x000fe40000410000 */
[C---:B------:R-:W-:Y:S02]  /*6600*/  FMUL.FTZ R66, R126.reuse, R64 ;  /* 0x000000407e427220 */ /* 0x040fe40000410000 */
[----:B------:R-:W-:Y:S02]  /*6610*/  FMUL.FTZ R65, R126, R67 ;  /* 0x000000437e417220 */ /* 0x000fe40000410000 */
[----:B------:R-:W-:-:S02]  /*6620*/  FMUL.FTZ R215, R159, R104 ;  /* 0x000000689fd77220 */ /* 0x000fc40000410000 */
[C---:B------:R-:W-:Y:S02]  /*6630*/  FMUL.FTZ R214, R68.reuse, R214 ;  /* 0x000000d644d67220 */ /* 0x040fe40000410000 */
[C---:B------:R-:W-:Y:S02]  /*6640*/  FFMA.FTZ R67, R125.reuse, R67, R66 ;  /* 0x000000437d437223 */ /* 0x040fe40000010042 */
[----:B------:R-:W-:Y:S02]  /*6650*/  FMUL.FTZ R215, R68, R215 ;  /* 0x000000d744d77220 */ /* 0x000fe40000410000 */
[----:B------:R-:W-:Y:S02]  /*6660*/  FFMA.FTZ R64, R125, R64, -R65 ;  /* 0x000000407d407223 */ /* 0x000fe40000010841 */
[----:B------:R-:W-:Y:S02]  /*6670*/  FADD.FTZ R67, R214, R67 ;  /* 0x00000043d6437221 */ /* 0x000fe40000010000 */
[----:B------:R-:W-:-:S02]  /*6680*/  FADD.FTZ R64, R215, R64 ;  /* 0x00000040d7407221 */ /* 0x000fc40000010000 */
[----:B------:R-:W-:Y:S02]  /*6690*/  FMUL.FTZ R65, R128, R67 ;  /* 0x0000004380417220 */ /* 0x000fe40000410000 */
[-C--:B------:R-:W-:Y:S02]  /*66a0*/  FMUL.FTZ R219, R160, R103.reuse ;  /* 0x00000067a0db7220 */ /* 0x080fe40000410000 */
[-C--:B------:R-:W-:Y:S02]  /*66b0*/  FFMA.FTZ R66, R127, R64.reuse, -R65 ;  /* 0x000000407f427223 */ /* 0x080fe40000010841 */
[----:B------:R-:W-:Y:S02]  /*66c0*/  FMUL.FTZ R218, R162, R103 ;  /* 0x00000067a2da7220 */ /* 0x000fe40000410000 */
[----:B------:R-:W-:Y:S02]  /*66d0*/  FMUL.FTZ R219, R69, R219 ;  /* 0x000000db45db7220 */ /* 0x000fe40000410000 */
[----:B------:R-:W-:-:S02]  /*66e0*/  FMUL.FTZ R64, R128, R64 ;  /* 0x0000004080407220 */ /* 0x000fc40000410000 */
[C---:B------:R-:W-:Y:S02]  /*66f0*/  FMUL.FTZ R68, R146.reuse, R164 ;  /* 0x000000a492447220 */ /* 0x040fe40000410000 */
[----:B------:R-:W-:Y:S02]  /*6700*/  FMUL.FTZ R218, R69, R218 ;  /* 0x000000da45da7220 */ /* 0x000fe40000410000 */
[----:B------:R-:W-:Y:S02]  /*6710*/  FFMA.FTZ R67, R127, R67, R64 ;  /* 0x000000437f437223 */ /* 0x000fe40000010040 */
[----:B------:R-:W-:Y:S02]  /*6720*/  FADD.FTZ R66, R219, R66 ;  /* 0x00000042db427221 */ /* 0x000fe40000010000 */
[-C--:B------:R-:W-:Y:S02]  /*6730*/  FFMA.FTZ R68, R147, R163.reuse, -R68 ;  /* 0x000000a393447223 */ /* 0x080fe40000010844 */
[----:B------:R-:W-:-:S02]  /*6740*/  FMUL.FTZ R163, R146, R163 ;  /* 0x000000a392a37220 */ /* 0x000fc40000410000 */
[----:B------:R-:W-:Y:S02]  /*6750*/  FADD.FTZ R67, R218, R67 ;  /* 0x00000043da437221 */ /* 0x000fe40000010000 */
[C---:B------:R-:W-:Y:S02]  /*6760*/  FMUL.FTZ R64, R130.reuse, R66 ;  /* 0x0000004282407220 */ /* 0x040fe40000410000 */
        /* <DEDUP_REMOVED lines=33> */
[-C--:B------:R-:W-:Y:S02]  /*6980*/  FMUL.FTZ R228, R169, R100.reuse ;  /* 0x00000064a9e47220 */ /* 0x080fe40000410000 */
        /* <DEDUP_REMOVED lines=8> */
[-C--:B------:R-:W-:Y:S02]  /*6a10*/  FMUL.FTZ R233, R168, R99.reuse ;  /* 0x00000063a8e97220 */ /* 0x080fe40000410000 */
        /* <DEDUP_REMOVED lines=12> */
[C---:B------:R-:W-:Y:S02]  /*6ae0*/  FMUL.FTZ R64, R146.reuse, R66 ;  /* 0x0000004292407220 */ /* 0x040fe40000410000 */
        /* <DEDUP_REMOVED lines=20> */
[-C--:B------:R-:W-:Y:S02]  /*6c30*/  FMUL.FTZ R235, R172, R97.reuse ;  /* 0x00000061aceb7220 */ /* 0x080fe40000410000 */
        /* <DEDUP_REMOVED lines=19> */
[-C--:B------:R-:W-:Y:S02]  /*6d70*/  FMUL.FTZ R217, R176, R51.reuse ;  /* 0x00000033b0d97220 */ /* 0x080fe40000410000 */
        /* <DEDUP_REMOVED lines=12> */
[-C--:B------:R-:W-:Y:S02]  /*6e40*/  FMUL.FTZ R221, R179, R50.reuse ;  /* 0x00000032b3dd7220 */ /* 0x080fe40000410000 */
        /* <DEDUP_REMOVED lines=27> */
.L_x_3931:
[----:B01----:R-:W-:Y:S05]  /*7000*/  BSYNC B0 ;  /* 0x0000000000007941 */ /* 0x003fea0003800000 */
.L_x_3930:
        /* <DEDUP_REMOVED lines=74> */
.L_x_4038:
        /* <DEDUP_REMOVED lines=70> */
.L_x_4039:
        /* <DEDUP_REMOVED lines=19> */
[----:B-----5:R-:W-:Y:S05]  /*7a40*/  CALL.REL.NOINC `($__internal_94_$__cuda_sm70_shflsync_idx_p) ;  /* 0x00009b6000007944 */ /* 0x020fea0003c00000 */
.L_x_3936:
[----:B------:R-:W-:Y:S05]  /*7a50*/  BRA.CONV ~URZ, `(.L_x_3937) ;  /* 0x000000637f007947 */ /* 0x000fea000b800000 */
[----:B-1----:R-:W-:Y:S01]  /*7a60*/  HFMA2.MMA R65, -RZ, RZ, 0, 1.847743988037109375e-06 ;  /* 0x0000001fff417435 */ /* 0x002fe200000001ff */
[----:B0-----:R-:W-:Y:S02]  /*7a70*/  MOV R68, R73 ;  /* 0x0000004900447202 */ /* 0x001fe40000000f00 */
[----:B------:R-:W-:Y:S02]  /*7a80*/  MOV R67, 0x1f ;  /* 0x0000001f00437802 */ /* 0x000fe40000000f00 */
[----:B------:R-:W-:Y:S02]  /*7a90*/  MOV R64, 0xffffffff ;  /* 0xffffffff00407802 */ /* 0x000fe40000000f00 */
[----:B------:R-:W-:-:S02]  /*7aa0*/  MOV R66, 0x7ac0 ;  /* 0x00007ac000427802 */ /* 0x000fc40000000f00 */
[----:B-----5:R-:W-:Y:S05]  /*7ab0*/  CALL.REL.NOINC `($__internal_94_$__cuda_sm70_shflsync_idx_p) ;  /* 0x00009af000007944 */ /* 0x020fea0003c00000 */
.L_x_3937:
[----:B------:R-:W-:Y:S05]  /*7ac0*/  BRA.CONV ~URZ, `(.L_x_3938) ;  /* 0x000000637f007947 */ /* 0x000fea000b800000 */
[----:B-1----:R-:W-:Y:S01]  /*7ad0*/  HFMA2.MMA R65, -RZ, RZ, 0, 1.847743988037109375e-06 ;  /* 0x0000001fff417435 */ /* 0x002fe200000001ff */
[----:B0-----:R-:W-:-:S02]  /*7ae0*/  MOV R68, R69 ;  /* 0x0000004500447202 */ /* 0x001fc40000000f00 */
[----:B------:R-:W-:Y:S02]  /*7af0*/  MOV R67, 0x1f ;  /* 0x0000001f00437802 */ /* 0x000fe40000000f00 */
[----:B------:R-:W-:Y:S02]  /*7b00*/  MOV R64, 0xffffffff ;  /* 0xffffffff00407802 */ /* 0x000fe40000000f00 */
[----:B------:R-:W-:Y:S02]  /*7b10*/  MOV R66, 0x7b30 ;  /* 0x00007b3000427802 */ /* 0x000fe40000000f00 */
[----:B-----5:R-:W-:Y:S05]  /*7b20*/  CALL.REL.NOINC `($__internal_94_$__cuda_sm70_shflsync_idx_p) ;  /* 0x00009a8000007944 */ /* 0x020fea0003c00000 */
.L_x_3938:
[----:B------:R-:W-:Y:S05]  /*7b30*/  BRA.CONV ~URZ, `(.L_x_3939) ;  /* 0x000000637f007947 */ /* 0x000fea000b800000 */
[----:B-1----:R-:W-:Y:S01]  /*7b40*/  HFMA2.MMA R65, -RZ, RZ, 0, 1.847743988037109375e-06 ;  /* 0x0000001fff417435 */ /* 0x002fe200000001ff */
[----:B0-----:R-:W-:Y:S02]  /*7b50*/  MOV R68, R72 ;  /* 0x0000004800447202 */ /* 0x001fe40000000f00 */
[----:B------:R-:W-:Y:S02]  /*7b60*/  MOV R67, 0x1f ;  /* 0x0000001f00437802 */ /* 0x000fe40000000f00 */
[----:B------:R-:W-:Y:S02]  /*7b70*/  MOV R64, 0xffffffff ;  /* 0xffffffff00407802 */ /* 0x000fe40000000f00 */
[----:B------:R-:W-:-:S02]  /*7b80*/  MOV R66, 0x7ba0 ;  /* 0x00007ba000427802 */ /* 0x000fc40000000f00 */
[----:B-----5:R-:W-:Y:S05]  /*7b90*/  CALL.REL.NOINC `($__internal_94_$__cuda_sm70_shflsync_idx_p) ;  /* 0x00009a1000007944 */ /* 0x020fea0003c00000 */
.L_x_3939:
        /* <DEDUP_REMOVED lines=9> */
.L_x_4040:
        /* <DEDUP_REMOVED lines=50> */
.L_x_3933:
[----:B0-----:R-:W-:Y:S05]  /*7f50*/  BSYNC B0 ;  /* 0x0000000000007941 */ /* 0x001fea0003800000 */
.L_x_3932:
        /* <DEDUP_REMOVED lines=302> */
.L_x_4041:
[----:B------:R-:W-:Y:S05]  /*9240*/  BRA.DIV ~URZ, `(.L_x_3944) ;  /* 0x000074b27f007947 */ /* 0x000fea000b800000 */
[----:B------:R2:W3:Y:S04]  /*9250*/  SHFL.DOWN PT, R67, R75, 0x1, 0x1f ;  /* 0x08201f004b437f89 */ /* 0x0004e800000e0000 */
[----:B------:R2:W4:Y:S04]  /*9260*/  SHFL.DOWN PT, R68, R74, 0x1, 0x1f ;  /* 0x08201f004a447f89 */ /* 0x00052800000e0000 */
[----:B------:R2:W0:Y:S02]  /*9270*/  SHFL.DOWN PT, R64, R69, 0x1, 0x1f ;  /* 0x08201f0045407f89 */ /* 0x00042400000e0000 */
.L_x_4042:
        /* <DEDUP_REMOVED lines=15> */
.L_x_3946:
[----:B------:R-:W-:Y:S05]  /*9370*/  BSYNC B1 ;  /* 0x0000000000017941 */ /* 0x000fea0003800000 */
.L_x_3945:
[----:B------:R-:W-:Y:S05]  /*9380*/  BRA.DIV ~URZ, `(.L_x_3947) ;  /* 0x000074d27f007947 */ /* 0x000fea000b800000 */
[----:B-1----:R0:W1:Y:S04]  /*9390*/  SHFL.DOWN PT, R66, R76, 0x2, 0x1f ;  /* 0x08401f004c427f89 */ /* 0x00206800000e0000 */
[----:B---3--:R0:W3:Y:S04]  /*93a0*/  SHFL.DOWN PT, R67, R75, 0x2, 0x1f ;  /* 0x08401f004b437f89 */ /* 0x0080e800000e0000 */
[----:B----4-:R0:W4:Y:S04]  /*93b0*/  SHFL.DOWN PT, R68, R74, 0x2, 0x1f ;  /* 0x08401f004a447f89 */ /* 0x01012800000e0000 */
[----:B------:R0:W2:Y:S02]  /*93c0*/  SHFL.DOWN PT, R64, R69, 0x2, 0x1f ;  /* 0x08401f0045407f89 */ /* 0x0000a400000e0000 */
.L_x_4043:
        /* <DEDUP_REMOVED lines=15> */
.L_x_3949:
[----:B------:R-:W-:Y:S05]  /*94c0*/  BSYNC B1 ;  /* 0x0000000000017941 */ /* 0x000fea0003800000 */
.L_x_3948:
[----:B------:R-:W-:Y:S05]  /*94d0*/  BRA.DIV ~URZ, `(.L_x_3950) ;  /* 0x000075527f007947 */ /* 0x000fea000b800000 */
[----:B-1----:R1:W0:Y:S02]  /*94e0*/  SHFL.DOWN PT, R66, R76, 0x4, 0x1f ;  /* 0x08801f004c427f89 */ /* 0x00222400000e0000 */
.L_x_4044:
[----:B------:R-:W-:Y:S05]  /*94f0*/  BRA.DIV ~URZ, `(.L_x_3951) ;  /* 0x000075b27f007947 */ /* 0x000fea000b800000 */
[----:B---3--:R3:W1:Y:S04]  /*9500*/  SHFL.DOWN PT, R67, R75, 0x4, 0x1f ;  /* 0x08801f004b437f89 */ /* 0x00866800000e0000 */
[----:B----4-:R3:W4:Y:S04]  /*9510*/  SHFL.DOWN PT, R68, R74, 0x4, 0x1f ;  /* 0x08801f004a447f89 */ /* 0x01072800000e0000 */
[----:B--2---:R3:W2:Y:S02]  /*9520*/  SHFL.DOWN PT, R64, R69, 0x4, 0x1f ;  /* 0x08801f0045407f89 */ /* 0x0046a400000e0000 */
.L_x_4045:
        /* <DEDUP_REMOVED lines=15> */
.L_x_3953:
[----:B------:R-:W-:Y:S05]  /*9620*/  BSYNC B1 ;  /* 0x0000000000017941 */ /* 0x000fea0003800000 */
.L_x_3952:
[----:B------:R-:W-:Y:S05]  /*9630*/  BRA.DIV ~URZ, `(.L_x_3954) ;  /* 0x000075d27f007947 */ /* 0x000fea000b800000 */
[----:B0-----:R0:W3:Y:S04]  /*9640*/  SHFL.DOWN PT, R66, R76, 0x8, 0x1f ;  /* 0x09001f004c427f89 */ /* 0x0010e800000e0000 */
[----:B-1----:R0:W1:Y:S04]  /*9650*/  SHFL.DOWN PT, R67, R75, 0x8, 0x1f ;  /* 0x09001f004b437f89 */ /* 0x00206800000e0000 */
[----:B----4-:R0:W4:Y:S04]  /*9660*/  SHFL.DOWN PT, R68, R74, 0x8, 0x1f ;  /* 0x09001f004a447f89 */ /* 0x01012800000e0000 */
[----:B--2---:R0:W2:Y:S02]  /*9670*/  SHFL.DOWN PT, R64, R69, 0x8, 0x1f ;  /* 0x09001f0045407f89 */ /* 0x0040a400000e0000 */
.L_x_4046:
        /* <DEDUP_REMOVED lines=15> */
.L_x_3956:
[----:B------:R-:W-:Y:S05]  /*9770*/  BSYNC B1 ;  /* 0x0000000000017941 */ /* 0x000fea0003800000 */
.L_x_3955:
[----:B------:R-:W-:Y:S05]  /*9780*/  BRA.DIV ~URZ, `(.L_x_3957) ;  /* 0x000076527f007947 */ /* 0x000fea000b800000 */
[----:B---3--:R3:W0:Y:S02]  /*9790*/  SHFL.DOWN PT, R66, R76, 0x10, 0x1f ;  /* 0x0a001f004c427f89 */ /* 0x00862400000e0000 */
.L_x_4047:
[----:B------:R-:W-:Y:S05]  /*97a0*/  BRA.DIV ~URZ, `(.L_x_3958) ;  /* 0x000076b27f007947 */ /* 0x000fea000b800000 */
[----:B-1----:R1:W3:Y:S04]  /*97b0*/  SHFL.DOWN PT, R67, R75, 0x10, 0x1f ;  /* 0x0a001f004b437f89 */ /* 0x0022e800000e0000 */
[----:B----4-:R1:W4:Y:S04]  /*97c0*/  SHFL.DOWN PT, R68, R74, 0x10, 0x1f ;  /* 0x0a001f004a447f89 */ /* 0x01032800000e0000 */
[----:B--2---:R1:W2:Y:S02]  /*97d0*/  SHFL.DOWN PT, R64, R69, 0x10, 0x1f ;  /* 0x0a001f0045407f89 */ /* 0x0042a400000e0000 */
.L_x_4048:
        /* <DEDUP_REMOVED lines=13> */
.L_x_3960:
[----:B------:R-:W-:Y:S05]  /*98b0*/  BSYNC B1 ;  /* 0x0000000000017941 */ /* 0x000fea0003800000 */
.L_x_3959:
        /* <DEDUP_REMOVED lines=20> */
.L_x_4049:
        /* <DEDUP_REMOVED lines=15> */
.L_x_3963:
[----:B0-----:R-:W-:Y:S05]  /*9af0*/  BSYNC B1 ;  /* 0x0000000000017941 */ /* 0x001fea0003800000 */
.L_x_3962:
        /* <DEDUP_REMOVED lines=39> */
.L_x_3942:
[----:B0-----:R-:W-:Y:S05]  /*9d70*/  BSYNC B0 ;  /* 0x0000000000007941 */ /* 0x001fea0003800000 */
.L_x_3941:
[----:B------:R-:W-:Y:S01]  /*9d80*/  WARPSYNC 0xffffffff ;  /* 0xffffffff00007948 */ /* 0x000fe20003800000 */
[----:B------:R-:W-:Y:S01]  /*9d90*/  BAR.SYNC.DEFER_BLOCKING 0x0 ;  /* 0x0000000000007b1d */ /* 0x000fe20000010000 */
[C---:B------:R-:W-:Y:S01]  /*9da0*/  ISETP.NE.AND P0, PT, R113.reuse, RZ, PT ;  /* 0x000000ff7100720c */ /* 0x040fe20003f05270 */
[C---:B------:R-:W-:Y:S01]  /*9db0*/  FFMA.FTZ R246, -R16.reuse, R115, -RZ ;  /* 0x0000007310f67223 */ /* 0x040fe200000109ff */
[--C-:B-1----:R-:W-:Y:S01]  /*9dc0*/  PRMT R72, RZ, 0x7610, R55.reuse ;  /* 0x00007610ff487816 */ /* 0x102fe20000000037 */
[----:B------:R-:W-:Y:S01]  /*9dd0*/  FMUL.FTZ R248, R16, R205 ;  /* 0x000000cd10f87220 */ /* 0x000fe20000410000 */
[----:B------:R-:W-:Y:S01]  /*9de0*/  PRMT R76, RZ, 0x5410, R55 ;  /* 0x00005410ff4c7816 */ /* 0x000fe20000000037 */
[----:B------:R-:W-:Y:S01]  /*9df0*/  ULDC UR36, c[0x0][0x174] ;  /* 0x00005d0000247ab9 */ /* 0x000fe20000000800 */
[----:B------:R-:W-:Y:S01]  /*9e00*/  PRMT R74, RZ, 0x7610, R54 ;  /* 0x00007610ff4a7816 */ /* 0x000fe20000000036 */
[----:B------:R-:W-:Y:S01]  /*9e10*/  FMUL.FTZ R70, R72, R50 ;  /* 0x0000003248467220 */ /* 0x000fe20000410000 */
[C---:B------:R-:W-:Y:S01]  /*9e20*/  SHF.L.U32 R238, R113.reuse, 0x5, RZ ;  /* 0x0000000571ee7819 */ /* 0x040fe200000006ff */
[----:B------:R-:W-:Y:S01]  /*9e30*/  FMUL.FTZ R69, R76, R51 ;  /* 0x000000334c457220 */ /* 0x000fe20000410000 */
[C---:B------:R-:W-:Y:S01]  /*9e40*/  IADD3 R250, R113.reuse, 0xd80, RZ ;  /* 0x00000d8071fa7810 */ /* 0x040fe20007ffe0ff */
[----:B------:R-:W-:Y:S01]  /*9e50*/  UIADD3 UR36, -UR6, UR36, URZ ;  /* 0x0000002406247290 */ /* 0x000fe2000fffe13f */
[----:B------:R-:W-:Y:S01]  /*9e60*/  IADD3 R252, R113, 0xe00, RZ ;  /* 0x00000e0071fc7810 */ /* 0x000fe20007ffe0ff */
[----:B------:R-:W-:Y:S01]  /*9e70*/  ULDC UR37, c[0x0][0x168] ;  /* 0x00005a0000257ab9 */ /* 0x000fe20000000800 */
[----:B------:R-:W-:Y:S01]  /*9e80*/  BSSY B0, `(.L_x_3964) ;  /* 0x00002ba000007945 */ /* 0x000fe20003800000 */
[----:B------:R-:W-:-:S04]  /*9e90*/  ULEA UR36, UR36, 0xfffff800, 0xb ;  /* 0xfffff80024247891 */ /* 0x000fc8000f8e583f */
[----:B------:R-:W-:Y:S01]  /*9ea0*/  UIADD3 UR36, -UR36, UR37, URZ ;  /* 0x0000002524247290 */ /* 0x000fe2000fffe13f */
[----:B------:R0:W1:Y:S04]  /*9eb0*/  LDS.64 R64, [R86.X16+0xd088] ;  /* 0x00d0880056407984 */ /* 0x000068000000ca00 */
[----:B------:R2:W-:Y:S01]  /*9ec0*/  @!P0 STS.128 [UR49+0xee80], R60 ;  /* 0x00ee803cff008988 */ /* 0x0005e20008000c31 */
[----:B0-----:R-:W-:Y:S01]  /*9ed0*/  PRMT R86, RZ, 0x5410, R58 ;  /* 0x00005410ff567816 */ /* 0x001fe2000000003a */
[CC--:B-1----:R-:W-:Y:S02]  /*9ee0*/  FMUL.FTZ R66, R64.reuse, -R85.reuse ;  /* 0x8000005540427220 */ /* 0x0c2fe40000410000 */
[C---:B------:R-:W-:Y:S02]  /*9ef0*/  FMUL.FTZ R85, R65.reuse, -R85 ;  /* 0x8000005541557220 */ /* 0x040fe40000410000 */
[-C--:B------:R-:W-:Y:S01]  /*9f00*/  FFMA.FTZ R65, R65, R84.reuse, R66 ;  /* 0x0000005441417223 */ /* 0x080fe20000010042 */
[----:B------:R-:W-:Y:S01]  /*9f10*/  P2R R66, PR, RZ, 0x1 ;  /* 0x00000001ff427803 */ /* 0x000fe20000000000 */
[----:B------:R-:W-:-:S02]  /*9f20*/  FFMA.FTZ R85, R64, R84, -R85 ;  /* 0x0000005440557223 */ /* 0x000fc40000010855 */
[----:B------:R-:W-:Y:S02]  /*9f30*/  FADD.FTZ R88, -R88, R65 ;  /* 0x0000004158587221 */ /* 0x000fe40000010100 */
[----:B------:R-:W-:Y:S02]  /*9f40*/  FADD.FTZ R85, R90, R85 ;  /* 0x000000555a557221 */ /* 0x000fe40000010000 */
[----:B------:R-:W-:Y:S02]  /*9f50*/  FMUL.FTZ R68, R181, R88 ;  /* 0x00000058b5447220 */ /* 0x000fe40000410000 */
[----:B------:R-:W-:Y:S02]  /*9f60*/  FMUL.FTZ R65, R85, UR48 ;  /* 0x0000003055417c20 */ /* 0x000fe40008410000 */
[----:B------:R-:W-:Y:S02]  /*9f70*/  FMUL.FTZ R66, R137, -R85 ;  /* 0x8000005589427220 */ /* 0x000fe40000410000 */
[----:B------:R-:W-:-:S02]  /*9f80*/  FFMA.FTZ R181, R181, -R70, R220 ;  /* 0x80000046b5b57223 */ /* 0x000fc400000100dc */
[C---:B--2---:R-:W-:Y:S02]  /*9f90*/  FMUL.FTZ R60, R88.reuse, UR48 ;  /* 0x00000030583c7c20 */ /* 0x044fe40008410000 */
[----:B------:R-:W-:Y:S02]  /*9fa0*/  FFMA.FTZ R62, R88, UR41, -R65 ;  /* 0x00000029583e7c23 */ /* 0x000fe40008010841 */
[-C--:B------:R-:W-:Y:S02]  /*9fb0*/  FMUL.FTZ R64, R137, -R88.reuse ;  /* 0x8000005889407220 */ /* 0x080fe40000410000 */
[----:B------:R-:W-:Y:S02]  /*9fc0*/  FFMA.FTZ R66, R139, R88, R66 ;  /* 0x000000588b427223 */ /* 0x000fe40000010042 */
[----:B------:R-:W-:Y:S02]  /*9fd0*/  FFMA.FTZ R70, R179, -R70, R221 ;  /* 0x80000046b3467223 */ /* 0x000fe400000100dd */
[----:B------:R-:W-:-:S02]  /*9fe0*/  FFMA.FTZ R63, R85, UR41, R60 ;  /* 0x00000029553f7c23 */ /* 0x000fc4000801003c */
[----:B------:R-:W-:Y:S02]  /*9ff0*/  FMUL.FTZ R62, R181, R62 ;  /* 0x0000003eb53e7220 */ /* 0x000fe40000410000 */
[-C--:B------:R-:W-:Y:S02]  /*a000*/  FFMA.FTZ R64, R139, R85.reuse, -R64 ;  /* 0x000000558b407223 */ /* 0x080fe40000010840 */
[-C--:B------:R-:W-:Y:S02]  /*a010*/  FMUL.FTZ R71, R88, R50.reuse ;  /* 0x0000003258477220 */ /* 0x080fe40000410000 */
[----:B------:R-:W-:Y:S02]  /*a020*/  FMUL.FTZ R67, R85, R50 ;  /* 0x0000003255437220 */ /* 0x000fe40000410000 */
[----:B------:R-:W-:Y:S02]  /*a030*/  FADD.FTZ R87, -R87, R66 ;  /* 0x0000004257577221 */ /* 0x000fe40000010100 */
[----:B------:R-:W-:-:S02]  /*a040*/  FFMA.FTZ R68, R179, R85, R68 ;  /* 0x00000055b3447223 */ /* 0x000fc40000010044 */
[----:B------:R-:W-:Y:S02]  /*a050*/  FFMA.FTZ R65, R70, R63, R62 ;  /* 0x0000003f46417223 */ /* 0x000fe4000001003e */
[----:B------:R-:W-:Y:S02]  /*a060*/  FADD.FTZ R89, R89, R64 ;  /* 0x0000004059597221 */ /* 0x000fe40000010000 */
[C---:B------:R-:W-:Y:S02]  /*a070*/  FMUL.FTZ R63, R72.reuse, R67 ;  /* 0x00000043483f7220 */ /* 0x040fe40000410000 */
[----:B------:R-:W-:Y:S02]  /*a080*/  FMUL.FTZ R62, R72, R71 ;  /* 0x00000047483e7220 */ /* 0x000fe40000410000 */
[----:B------:R-:W-:Y:S02]  /*a090*/  FMUL.FTZ R64, R140, -R87 ;  /* 0x800000578c407220 */ /* 0x000fe40000410000 */
[----:B------:R-:W-:-:S02]  /*a0a0*/  FMUL.FTZ R61, R181, R67 ;  /* 0x00000043b53d7220 */ /* 0x000fc40000410000 */
[----:B------:R-:W-:Y:S02]  /*a0b0*/  FFMA.FTZ R17, R68, R50, R17 ;  /* 0x0000003244117223 */ /* 0x000fe40000010011 */
[----:B------:R-:W-:Y:S02]  /*a0c0*/  FFMA.FTZ R72, R72, R68, R65 ;  /* 0x0000004448487223 */ /* 0x000fe40000010041 */
[----:B------:R-:W-:Y:S02]  /*a0d0*/  FMUL.FTZ R68, R89, UR48 ;  /* 0x0000003059447c20 */ /* 0x000fe40008410000 */
[----:B------:R-:W-:Y:S02]  /*a0e0*/  FMUL.FTZ R140, R140, -R89 ;  /* 0x800000598c8c7220 */ /* 0x000fe40000410000 */
[----:B------:R-:W-:Y:S02]  /*a0f0*/  FMUL.FTZ R60, R181, R71 ;  /* 0x00000047b53c7220 */ /* 0x000fe40000410000 */
[----:B------:R-:W-:-:S02]  /*a100*/  FFMA.FTZ R65, R141, R89, -R64 ;  /* 0x000000598d417223 */ /* 0x000fc40000010840 */
[----:B------:R-:W-:Y:S02]  /*a110*/  FFMA.FTZ R61, R70, R71, -R61 ;  /* 0x00000047463d7223 */ /* 0x000fe4000001083d */
[----:B------:R-:W-:Y:S02]  /*a120*/  FFMA.FTZ R64, R178, -R69, R216 ;  /* 0x80000045b2407223 */ /* 0x000fe400000100d8 */
[----:B------:R-:W-:Y:S02]  /*a130*/  FMUL.FTZ R139, R89, R51 ;  /* 0x00000033598b7220 */ /* 0x000fe40000410000 */
[C---:B------:R-:W-:Y:S02]  /*a140*/  FMUL.FTZ R66, R87.reuse, UR48 ;  /* 0x0000003057427c20 */ /* 0x040fe40008410000 */
[----:B------:R-:W-:Y:S02]  /*a150*/  FFMA.FTZ R71, R87, UR41, -R68 ;  /* 0x0000002957477c23 */ /* 0x000fe40008010844 */
[----:B------:R-:W-:-:S02]  /*a160*/  FFMA.FTZ R140, R141, R87, R140 ;  /* 0x000000578d8c7223 */ /* 0x000fc4000001008c */
[----:B------:R-:W-:Y:S02]  /*a170*/  FFMA.FTZ R60, R70, R67, R60 ;  /* 0x00000043463c7223 */ /* 0x000fe4000001003c */
[----:B------:R-:W-:Y:S02]  /*a180*/  FFMA.FTZ R69, R176, -R69, R217 ;  /* 0x80000045b0457223 */ /* 0x000fe400000100d9 */
[----:B------:R-:W-:Y:S02]  /*a190*/  FMUL.FTZ R137, R87, R51 ;  /* 0x0000003357897220 */ /* 0x000fe40000410000 */
[----:B------:R-:W-:Y:S02]  /*a1a0*/  FMUL.FTZ R70, R64, R139 ;  /* 0x0000008b40467220 */ /* 0x000fe40000410000 */
[----:B------:R-:W-:Y:S01]  /*a1b0*/  FMUL.FTZ R67, R178, R87 ;  /* 0x00000057b2437220 */ /* 0x000fe20000410000 */
[----:B------:R-:W-:Y:S01]  /*a1c0*/  IADD3 R178, R113, 0xb00, RZ ;  /* 0x00000b0071b27810 */ /* 0x000fe20007ffe0ff */
[----:B------:R-:W-:-:S02]  /*a1d0*/  FFMA.FTZ R66, R89, UR41, R66 ;  /* 0x0000002959427c23 */ /* 0x000fc40008010042 */
[----:B------:R-:W-:Y:S02]  /*a1e0*/  FMUL.FTZ R71, R64, R71 ;  /* 0x0000004740477220 */ /* 0x000fe40000410000 */
[----:B------:R-:W-:Y:S01]  /*a1f0*/  FADD.FTZ R140, -R91, R140 ;  /* 0x0000008c5b8c7221 */ /* 0x000fe20000010100 */
[----:B------:R-:W-:Y:S01]  /*a200*/  PRMT R91, RZ, 0x7610, R57 ;  /* 0x00007610ff5b7816 */ /* 0x000fe20000000039 */
[----:B------:R-:W-:Y:S01]  /*a210*/  FADD.FTZ R75, R92, R65 ;  /* 0x000000415c4b7221 */ /* 0x000fe20000010000 */
[----:B------:R-:W-:Y:S01]  /*a220*/  PRMT R92, RZ, 0x5410, R57 ;  /* 0x00005410ff5c7816 */ /* 0x000fe20000000039 */
[-C--:B------:R-:W-:Y:S02]  /*a230*/  FMUL.FTZ R68, R64, R137.reuse ;  /* 0x0000008940447220 */ /* 0x080fe40000410000 */
[----:B------:R-:W-:Y:S02]  /*a240*/  FFMA.FTZ R65, R69, R137, -R70 ;  /* 0x0000008945417223 */ /* 0x000fe40000010846 */
[----:B------:R-:W-:Y:S01]  /*a250*/  FFMA.FTZ R67, R176, R89, R67 ;  /* 0x00000059b0437223 */ /* 0x000fe20000010043 */
[----:B------:R-:W-:Y:S01]  /*a260*/  IADD3 R176, R113, 0xa80, RZ ;  /* 0x00000a8071b07810 */ /* 0x000fe20007ffe0ff */
[----:B------:R-:W-:-:S02]  /*a270*/  FFMA.FTZ R70, R69, R66, R71 ;  /* 0x0000004245467223 */ /* 0x000fc40000010047 */
[----:B------:R-:W-:Y:S02]  /*a280*/  FMUL.FTZ R66, R142, -R140 ;  /* 0x8000008c8e427220 */ /* 0x000fe40000410000 */
[----:B------:R-:W-:Y:S02]  /*a290*/  FFMA.FTZ R64, R69, R139, R68 ;  /* 0x0000008b45407223 */ /* 0x000fe40000010044 */
[----:B------:R-:W-:Y:S02]  /*a2a0*/  FMUL.FTZ R68, R74, R96 ;  /* 0x000000604a447220 */ /* 0x000fe40000410000 */
[----:B------:R-:W-:Y:S02]  /*a2b0*/  FFMA.FTZ R18, R67, R51, R18 ;  /* 0x0000003343127223 */ /* 0x000fe40000010012 */
[----:B------:R-:W-:Y:S02]  /*a2c0*/  FFMA.FTZ R73, R76, R67, R70 ;  /* 0x000000434c497223 */ /* 0x000fe40000010046 */
[----:B------:R-:W-:-:S02]  /*a2d0*/  FMUL.FTZ R142, R142, -R75 ;  /* 0x8000004b8e8e7220 */ /* 0x000fc40000410000 */
[----:B------:R-:W-:Y:S02]  /*a2e0*/  FFMA.FTZ R67, R143, R75, -R66 ;  /* 0x0000004b8f437223 */ /* 0x000fe40000010842 */
[----:B------:R-:W-:Y:S02]  /*a2f0*/  FMUL.FTZ R66, R177, R140 ;  /* 0x0000008cb1427220 */ /* 0x000fe40000410000 */
[----:B------:R-:W-:Y:S02]  /*a300*/  FMUL.FTZ R71, R75, UR48 ;  /* 0x000000304b477c20 */ /* 0x000fe40008410000 */
[----:B------:R-:W-:Y:S02]  /*a310*/  FFMA.FTZ R69, R177, -R68, R226 ;  /* 0x80000044b1457223 */ /* 0x000fe400000100e2 */
[----:B------:R-:W-:Y:S02]  /*a320*/  FFMA.FTZ R142, R143, R140, R142 ;  /* 0x0000008c8f8e7223 */ /* 0x000fe4000001008e */
[----:B------:R-:W-:-:S02]  /*a330*/  FFMA.FTZ R68, R175, -R68, R232 ;  /* 0x80000044af447223 */ /* 0x000fc400000100e8 */
[C---:B------:R-:W-:Y:S02]  /*a340*/  FMUL.FTZ R70, R140.reuse, UR48 ;  /* 0x000000308c467c20 */ /* 0x040fe40008410000 */
[----:B------:R-:W-:Y:S02]  /*a350*/  FFMA.FTZ R175, R175, R75, R66 ;  /* 0x0000004bafaf7223 */ /* 0x000fe40000010042 */
[CC--:B------:R-:W-:Y:S02]  /*a360*/  FMUL.FTZ R141, R140.reuse, R96.reuse ;  /* 0x000000608c8d7220 */ /* 0x0c0fe40000410000 */
[C---:B------:R-:W-:Y:S02]  /*a370*/  FMUL.FTZ R143, R75.reuse, R96 ;  /* 0x000000604b8f7220 */ /* 0x040fe40000410000 */
[----:B------:R-:W-:Y:S02]  /*a380*/  FFMA.FTZ R66, R140, UR41, -R71 ;  /* 0x000000298c427c23 */ /* 0x000fe40008010847 */
[----:B------:R-:W-:-:S02]  /*a390*/  FFMA.FTZ R71, R75, UR41, R70 ;  /* 0x000000294b477c23 */ /* 0x000fc40008010046 */
[----:B------:R-:W-:Y:S02]  /*a3a0*/  FADD.FTZ R77, R94, R67 ;  /* 0x000000435e4d7221 */ /* 0x000fe40000010000 */
[C---:B------:R-:W-:Y:S02]  /*a3b0*/  FMUL.FTZ R67, R69.reuse, R141 ;  /* 0x0000008d45437220 */ /* 0x040fe40000410000 */
[C---:B------:R-:W-:Y:S02]  /*a3c0*/  FMUL.FTZ R70, R69.reuse, R143 ;  /* 0x0000008f45467220 */ /* 0x040fe40000410000 */
[----:B------:R-:W-:Y:S02]  /*a3d0*/  FMUL.FTZ R69, R69, R66 ;  /* 0x0000004245457220 */ /* 0x000fe40000410000 */
[C---:B------:R-:W-:Y:S02]  /*a3e0*/  FMUL.FTZ R139, R76.reuse, R139 ;  /* 0x0000008b4c8b7220 */ /* 0x040fe40000410000 */
[----:B------:R-:W-:Y:S01]  /*a3f0*/  FMUL.FTZ R137, R76, R137 ;  /* 0x000000894c897220 */ /* 0x000fe20000410000 */
[----:B------:R-:W-:Y:S01]  /*a400*/  PRMT R76, RZ, 0x5410, R54 ;  /* 0x00005410ff4c7816 */ /* 0x000fe20000000036 */
[----:B------:R-:W-:-:S02]  /*a410*/  FADD.FTZ R142, -R93, R142 ;  /* 0x0000008e5d8e7221 */ /* 0x000fc40000010100 */
[----:B------:R-:W-:Y:S02]  /*a420*/  FADD.FTZ R33, R72, R33 ;  /* 0x0000002148217221 */ /* 0x000fe40000010000 */
[C---:B------:R-:W-:Y:S02]  /*a430*/  FFMA.FTZ R66, R68.reuse, R143, R67 ;  /* 0x0000008f44427223 */ /* 0x040fe40000010043 */
[C---:B------:R-:W-:Y:S02]  /*a440*/  FFMA.FTZ R67, R68.reuse, R141, -R70 ;  /* 0x0000008d44437223 */ /* 0x040fe40000010846 */
[----:B------:R-:W-:Y:S02]  /*a450*/  FFMA.FTZ R72, R68, R71, R69 ;  /* 0x0000004744487223 */ /* 0x000fe40000010045 */
[C---:B------:R-:W-:Y:S02]  /*a460*/  FMUL.FTZ R68, R144.reuse, -R142 ;  /* 0x8000008e90447220 */ /* 0x040fe40000410000 */
[----:B------:R-:W-:-:S02]  /*a470*/  FMUL.FTZ R144, R144, -R77 ;  /* 0x8000004d90907220 */ /* 0x000fc40000410000 */
[----:B------:R-:W-:Y:S02]  /*a480*/  FADD.FTZ R34, R73, R34 ;  /* 0x0000002249227221 */ /* 0x000fe40000010000 */
[----:B------:R-:W-:Y:S02]  /*a490*/  FMUL.FTZ R70, R76, R97 ;  /* 0x000000614c467220 */ /* 0x000fe40000410000 */
[C---:B------:R-:W-:Y:S02]  /*a4a0*/  FMUL.FTZ R143, R74.reuse, R143 ;  /* 0x0000008f4a8f7220 */ /* 0x040fe40000410000 */
[C---:B------:R-:W-:Y:S02]  /*a4b0*/  FMUL.FTZ R141, R74.reuse, R141 ;  /* 0x0000008d4a8d7220 */ /* 0x040fe40000410000 */
[----:B------:R-:W-:Y:S02]  /*a4c0*/  FFMA.FTZ R74, R74, R175, R72 ;  /* 0x000000af4a4a7223 */ /* 0x000fe40000010048 */
[----:B------:R-:W-:-:S02]  /*a4d0*/  FMUL.FTZ R73, R77, UR48 ;  /* 0x000000304d497c20 */ /* 0x000fc40008410000 */
[-C--:B------:R-:W-:Y:S02]  /*a4e0*/  FMUL.FTZ R71, R174, R142.reuse ;  /* 0x0000008eae477220 */ /* 0x080fe40000410000 */
[----:B------:R-:W-:Y:S02]  /*a4f0*/  FMUL.FTZ R72, R142, UR48 ;  /* 0x000000308e487c20 */ /* 0x000fe40008410000 */
[C---:B------:R-:W-:Y:S02]  /*a500*/  FFMA.FTZ R69, R145.reuse, R77, -R68 ;  /* 0x0000004d91457223 */ /* 0x040fe40000010844 */
[----:B------:R-:W-:Y:S02]  /*a510*/  FFMA.FTZ R144, R145, R142, R144 ;  /* 0x0000008e91907223 */ /* 0x000fe40000010090 */
[----:B------:R-:W-:Y:S02]  /*a520*/  FFMA.FTZ R19, R175, R96, R19 ;  /* 0x00000060af137223 */ /* 0x000fe40000010013 */
[----:B------:R-:W-:Y:S01]  /*a530*/  FFMA.FTZ R68, R174, -R70, R231 ;  /* 0x80000046ae447223 */ /* 0x000fe200000100e7 */
[----:B------:R-:W-:Y:S01]  /*a540*/  IADD3 R174, R113, 0xa00, RZ ;  /* 0x00000a0071ae7810 */ /* 0x000fe20007ffe0ff */
[----:B------:R-:W-:-:S02]  /*a550*/  FMUL.FTZ R145, R142, R97 ;  /* 0x000000618e917220 */ /* 0x000fc40000410000 */
[----:B------:R-:W-:Y:S02]  /*a560*/  FFMA.FTZ R75, R142, UR41, -R73 ;  /* 0x000000298e4b7c23 */ /* 0x000fe40008010849 */
[C---:B------:R-:W-:Y:S02]  /*a570*/  FMUL.FTZ R175, R77.reuse, R97 ;  /* 0x000000614daf7220 */ /* 0x040fe40000410000 */
[----:B------:R-:W-:Y:S02]  /*a580*/  FFMA.FTZ R71, R172, R77, R71 ;  /* 0x0000004dac477223 */ /* 0x000fe40000010047 */
[----:B------:R-:W-:Y:S02]  /*a590*/  FFMA.FTZ R73, R77, UR41, R72 ;  /* 0x000000294d497c23 */ /* 0x000fe40008010048 */
[----:B------:R-:W-:Y:S01]  /*a5a0*/  FADD.FTZ R77, R180, R69 ;  /* 0x00000045b44d7221 */ /* 0x000fe20000010000 */
[C---:B------:R-:W-:Y:S01]  /*a5b0*/  IADD3 R180, R113.reuse, 0xb80, RZ ;  /* 0x00000b8071b47810 */ /* 0x040fe20007ffe0ff */
[----:B------:R-:W-:Y:S01]  /*a5c0*/  FFMA.FTZ R70, R172, -R70, R235 ;  /* 0x80000046ac467223 */ /* 0x000fe200000100eb */
[----:B------:R-:W-:Y:S01]  /*a5d0*/  IADD3 R172, R113, 0x980, RZ ;  /* 0x0000098071ac7810 */ /* 0x000fe20007ffe0ff */
        /* <DEDUP_REMOVED lines=21> */
[----:B------:R-:W-:Y:S02]  /*a730*/  FMUL.FTZ R70, R95, UR48 ;  /* 0x000000305f467c20 */ /* 0x000fe40008410000 */
[----:B------:R-:W-:Y:S01]  /*a740*/  FADD.FTZ R79, -R182, R147 ;  /* 0x00000093b64f7221 */ /* 0x000fe20000010100 */
[----:B------:R-:W-:Y:S01]  /*a750*/  IADD3 R182, R113, 0xc00, RZ ;  /* 0x00000c0071b67810 */ /* 0x000fe20007ffe0ff */
        /* <DEDUP_REMOVED lines=25> */
[----:B------:R-:W-:Y:S01]  /*a8f0*/  FMUL.FTZ R149, R75, R78 ;  /* 0x0000004e4b957220 */ /* 0x000fe20000410000 */
[----:B------:R-:W-:Y:S01]  /*a900*/  PRMT R78, RZ, 0x5410, R53 ;  /* 0x00005410ff4e7816 */ /* 0x000fe20000000035 */
[----:B------:R-:W-:Y:S02]  /*a910*/  FFMA.FTZ R21, R171, R98, R21 ;  /* 0x00000062ab157223 */ /* 0x000fe40000010015 */
[----:B------:R-:W-:-:S02]  /*a920*/  FFMA.FTZ R74, R75, R171, R74 ;  /* 0x000000ab4b4a7223 */ /* 0x000fc4000001004a */
[----:B------:R-:W-:Y:S02]  /*a930*/  FADD.FTZ R186, -R186, R71 ;  /* 0x00000047baba7221 */ /* 0x000fe40000010100 */
[----:B------:R-:W-:Y:S02]  /*a940*/  FADD.FTZ R171, R187, R134 ;  /* 0x00000086bbab7221 */ /* 0x000fe40000010000 */
[----:B------:R-:W-:Y:S02]  /*a950*/  FMUL.FTZ R72, R132, -R186 ;  /* 0x800000ba84487220 */ /* 0x000fe40000410000 */
        /* <DEDUP_REMOVED lines=11> */
[----:B------:R-:W-:Y:S01]  /*aa10*/  FADD.FTZ R132, -R188, R131 ;  /* 0x00000083bc847221 */ /* 0x000fe20000010100 */
[----:B------:R-:W-:Y:S01]  /*aa20*/  IADD3 R188, R113, 0xd00, RZ ;  /* 0x00000d0071bc7810 */ /* 0x000fe20007ffe0ff */
        /* <DEDUP_REMOVED lines=10> */
[-C--:B------:R-:W-:Y:S02]  /*aad0*/  FMUL.FTZ R133, R79, R99.reuse ;  /* 0x000000634f857220 */ /* 0x080fe40000410000 */
[----:B------:R-:W-:Y:S02]  /*aae0*/  FMUL.FTZ R72, R128, -R190 ;  /* 0x800000be80487220 */ /* 0x000fe40000410000 */
        /* <DEDUP_REMOVED lines=9> */
[----:B------:R-:W-:Y:S01]  /*ab80*/  FFMA.FTZ R130, R73, R133, -R170 ;  /* 0x0000008549827223 */ /* 0x000fe200000108aa */
[----:B------:R-:W-:Y:S01]  /*ab90*/  IADD3 R170, R113, 0x900, RZ ;  /* 0x0000090071aa7810 */ /* 0x000fe20007ffe0ff */
        /* <DEDUP_REMOVED lines=48> */
[----:B------:R-:W-:Y:S02]  /*aea0*/  FFMA.FTZ R73, R164, R171, R73 ;  /* 0x000000aba4497223 */ /* 0x000fe40000010049 */
[----:B------:R-:W-:Y:S02]  /*aeb0*/  FFMA.FTZ R79, R171, UR41, R80 ;  /* 0x00000029ab4f7c23 */ /* 0x000fe40008010050 */
[-C--:B------:R-:W-:Y:S01]  /*aec0*/  FMUL.FTZ R169, R186, R101.reuse ;  /* 0x00000065baa97220 */ /* 0x080fe20000410000 */
[----:B------:R-:W-:Y:S01]  /*aed0*/  IADD3 R186, R113, 0x80, RZ ;  /* 0x0000008071ba7810 */ /* 0x000fe20007ffe0ff */
[----:B------:R-:W-:Y:S02]  /*aee0*/  FMUL.FTZ R171, R171, R101 ;  /* 0x00000065abab7220 */ /* 0x000fe40000410000 */
[----:B------:R-:W-:Y:S01]  /*aef0*/  FADD.FTZ R198, -R198, R121 ;  /* 0x00000079c6c67221 */ /* 0x000fe20000010100 */
[----:B------:R-:W-:Y:S01]  /*af00*/  PRMT R121, RZ, 0x7610, R56 ;  /* 0x00007610ff797816 */ /* 0x000fe20000000038 */
[----:B------:R-:W-:Y:S01]  /*af10*/  FMUL.FTZ R122, R166, R75 ;  /* 0x0000004ba67a7220 */ /* 0x000fe20000410000 */
[----:B------:R-:W-:Y:S01]  /*af20*/  PRMT R75, RZ, 0x7610, R59 ;  /* 0x00007610ff4b7816 */ /* 0x000fe2000000003b */
[----:B------:R-:W-:Y:S01]  /*af30*/  FADD.FTZ R199, R199, R76 ;  /* 0x0000004cc7c77221 */ /* 0x000fe20000010000 */
[----:B------:R-:W-:Y:S01]  /*af40*/  LEA.HI.SX32 R186, R186, R113, 0x1b ;  /* 0x00000071baba7211 */ /* 0x000fe200078fdaff */
[----:B------:R-:W-:-:S02]  /*af50*/  FMUL.FTZ R124, R166, R169 ;  /* 0x000000a9a67c7220 */ /* 0x000fc40000410000 */
[----:B------:R-:W-:Y:S02]  /*af60*/  FMUL.FTZ R128, R166, R171 ;  /* 0x000000aba6807220 */ /* 0x000fe40000410000 */
[C---:B------:R-:W-:Y:S02]  /*af70*/  FMUL.FTZ R76, R120.reuse, -R198 ;  /* 0x800000c6784c7220 */ /* 0x040fe40000410000 */
[----:B------:R-:W-:Y:S02]  /*af80*/  FMUL.FTZ R120, R120, -R199 ;  /* 0x800000c778787220 */ /* 0x000fe40000410000 */
[----:B------:R-:W-:Y:S01]  /*af90*/  FMUL.FTZ R123, R77, R184 ;  /* 0x000000b84d7b7220 */ /* 0x000fe20000410000 */
[----:B------:R-:W-:Y:S01]  /*afa0*/  IADD3 R184, R113, 0xc80, RZ ;  /* 0x00000c8071b87810 */ /* 0x000fe20007ffe0ff */
[----:B------:R-:W-:Y:S02]  /*afb0*/  FMUL.FTZ R77, R75, R102 ;  /* 0x000000664b4d7220 */ /* 0x000fe40000410000 */
[----:B------:R-:W-:-:S02]  /*afc0*/  FFMA.FTZ R124, R78, R171, R124 ;  /* 0x000000ab4e7c7223 */ /* 0x000fc4000001007c */
[C---:B------:R-:W-:Y:S02]  /*afd0*/  FFMA.FTZ R128, R78.reuse, R169, -R128 ;  /* 0x000000a94e807223 */ /* 0x040fe40000010880 */
[----:B------:R-:W-:Y:S02]  /*afe0*/  FFMA.FTZ R122, R78, R79, R122 ;  /* 0x0000004f4e7a7223 */ /* 0x000fe4000001007a */
[C---:B------:R-:W-:Y:S02]  /*aff0*/  FFMA.FTZ R78, R119.reuse, R199, -R76 ;  /* 0x000000c7774e7223 */ /* 0x040fe4000001084c */
[----:B------:R-:W-:Y:S01]  /*b000*/  FFMA.FTZ R119, R119, R198, R120 ;  /* 0x000000c677777223 */ /* 0x000fe20000010078 */
[----:B------:R-:W-:Y:S01]  /*b010*/  PRMT R120, RZ, 0x5410, R56 ;  /* 0x00005410ff787816 */ /* 0x000fe20000000038 */
[-C--:B------:R-:W-:Y:S02]  /*b020*/  FFMA.FTZ R79, R165, -R77.reuse, R222 ;  /* 0x8000004da54f7223 */ /* 0x080fe400000100de */
[----:B------:R-:W-:-:S02]  /*b030*/  FFMA.FTZ R81, R163, -R77, R212 ;  /* 0x8000004da3517223 */ /* 0x000fc400000100d4 */
[----:B------:R-:W-:Y:S02]  /*b040*/  FMUL.FTZ R165, R165, R132 ;  /* 0x00000084a5a57220 */ /* 0x000fe40000410000 */
[----:B------:R-:W-:Y:S02]  /*b050*/  FMUL.FTZ R83, R134, UR48 ;  /* 0x0000003086537c20 */ /* 0x000fe40008410000 */
[----:B------:R-:W-:Y:S02]  /*b060*/  FMUL.FTZ R77, R132, UR48 ;  /* 0x00000030844d7c20 */ /* 0x000fe40008410000 */
[----:B------:R-:W-:Y:S02]  /*b070*/  FADD.FTZ R200, -R200, R119 ;  /* 0x00000077c8c87221 */ /* 0x000fe40000010100 */
[----:B------:R-:W-:Y:S02]  /*b080*/  FADD.FTZ R201, R201, R78 ;  /* 0x0000004ec9c97221 */ /* 0x000fe40000010000 */
[----:B------:R-:W-:-:S02]  /*b090*/  FFMA.FTZ R76, R163, R134, R165 ;  /* 0x00000086a34c7223 */ /* 0x000fc400000100a5 */
[----:B------:R-:W-:Y:S02]  /*b0a0*/  FFMA.FTZ R78, R132, UR41, -R83 ;  /* 0x00000029844e7c23 */ /* 0x000fe40008010853 */
[----:B------:R-:W-:Y:S02]  /*b0b0*/  FFMA.FTZ R80, R134, UR41, R77 ;  /* 0x0000002986507c23 */ /* 0x000fe4000801004d */
[-C--:B------:R-:W-:Y:S02]  /*b0c0*/  FMUL.FTZ R132, R132, R102.reuse ;  /* 0x0000006684847220 */ /* 0x080fe40000410000 */
[----:B------:R-:W-:Y:S02]  /*b0d0*/  FMUL.FTZ R134, R134, R102 ;  /* 0x0000006686867220 */ /* 0x000fe40000410000 */
[C---:B------:R-:W-:Y:S02]  /*b0e0*/  FMUL.FTZ R77, R135.reuse, -R200 ;  /* 0x800000c8874d7220 */ /* 0x040fe40000410000 */
[----:B------:R-:W-:-:S02]  /*b0f0*/  FMUL.FTZ R135, R135, -R201 ;  /* 0x800000c987877220 */ /* 0x000fc40000410000 */
[C---:B------:R-:W-:Y:S02]  /*b100*/  FMUL.FTZ R83, R79.reuse, R132 ;  /* 0x000000844f537220 */ /* 0x040fe40000410000 */
[C---:B------:R-:W-:Y:S02]  /*b110*/  FMUL.FTZ R82, R79.reuse, R78 ;  /* 0x0000004e4f527220 */ /* 0x040fe40000410000 */
[----:B------:R-:W-:Y:S02]  /*b120*/  FMUL.FTZ R84, R79, R134 ;  /* 0x000000864f547220 */ /* 0x000fe40000410000 */
[C---:B------:R-:W-:Y:S02]  /*b130*/  FFMA.FTZ R79, R136.reuse, R200, R135 ;  /* 0x000000c8884f7223 */ /* 0x040fe40000010087 */
[----:B------:R-:W-:Y:S02]  /*b140*/  FFMA.FTZ R78, R136, R201, -R77 ;  /* 0x000000c9884e7223 */ /* 0x000fe4000001084d */
[----:B------:R-:W-:Y:S01]  /*b150*/  FADD.FTZ R202, -R202, R79 ;  /* 0x0000004fcaca7221 */ /* 0x000fe20000010100 */
[----:B------:R-:W-:Y:S01]  /*b160*/  IADD3 R79, R238, 0x1, RZ ;  /* 0x00000001ee4f7810 */ /* 0x000fe20007ffe0ff */
[----:B------:R-:W-:-:S02]  /*b170*/  FMUL.FTZ R95, R120, R109 ;  /* 0x0000006d785f7220 */ /* 0x000fc40000410000 */
[----:B------:R-:W-:Y:S01]  /*b180*/  FFMA.FTZ R77, R81, R80, R82 ;  /* 0x00000050514d7223 */ /* 0x000fe20000010052 */
[----:B------:R-:W-:Y:S01]  /*b190*/  LEA.HI.SX32 R240, R79, R238, 0x1b ;  /* 0x000000ee4ff07211 */ /* 0x000fe200078fdaff */
[----:B------:R-:W-:Y:S02]  /*b1a0*/  FADD.FTZ R203, R203, R78 ;  /* 0x0000004ecbcb7221 */ /* 0x000fe40000010000 */
[----:B------:R-:W-:Y:S02]  /*b1b0*/  FFMA.FTZ R119, R150, -R95, R115 ;  /* 0x8000005f96777223 */ /* 0x000fe40000010073 */
[-C--:B------:R-:W-:Y:S02]  /*b1c0*/  FMUL.FTZ R80, R202, R109.reuse ;  /* 0x0000006dca507220 */ /* 0x080fe40000410000 */
        /* <DEDUP_REMOVED lines=10> */
[----:B------:R-:W-:-:S02]  /*b270*/  FMUL.FTZ R93, R121, R108 ;  /* 0x0000006c795d7220 */ /* 0x000fc40000410000 */
[-C--:B------:R-:W-:Y:S02]  /*b280*/  FMUL.FTZ R81, R120, R78.reuse ;  /* 0x0000004e78517220 */ /* 0x080fe40000410000 */
[----:B------:R-:W-:Y:S02]  /*b290*/  FFMA.FTZ R79, R95, R78, R79 ;  /* 0x0000004e5f4f7223 */ /* 0x000fe4000001004f */
[----:B------:R-:W-:Y:S01]  /*b2a0*/  FFMA.FTZ R94, R151, -R93, R206 ;  /* 0x8000005d975e7223 */ /* 0x000fe200000100ce */
[----:B------:R0:W-:Y:S01]  /*b2b0*/  STS [R238.X4+0x4200], R81 ;  /* 0x00420051ee007388 */ /* 0x0001e20000004800 */
[-C--:B------:R-:W-:Y:S02]  /*b2c0*/  FMUL.FTZ R82, R201, R108.reuse ;  /* 0x0000006cc9527220 */ /* 0x080fe40000410000 */
[----:B------:R-:W-:Y:S02]  /*b2d0*/  FMUL.FTZ R84, R200, R108 ;  /* 0x0000006cc8547220 */ /* 0x000fe40000410000 */
[----:B------:R-:W-:-:S02]  /*b2e0*/  FMUL.FTZ R78, R119, R78 ;  /* 0x0000004e774e7220 */ /* 0x000fc40000410000 */
[----:B------:R-:W-:Y:S02]  /*b2f0*/  FFMA.FTZ R93, R153, -R93, R114 ;  /* 0x8000005d995d7223 */ /* 0x000fe40000010072 */
[C---:B------:R-:W-:Y:S02]  /*b300*/  FMUL.FTZ R83, R94.reuse, R84 ;  /* 0x000000545e537220 */ /* 0x040fe40000410000 */
[----:B------:R-:W-:Y:S02]  /*b310*/  FMUL.FTZ R85, R94, R82 ;  /* 0x000000525e557220 */ /* 0x000fe40000410000 */
[-C--:B------:R-:W-:Y:S02]  /*b320*/  FFMA.FTZ R78, R95, R80.reuse, -R78 ;  /* 0x000000505f4e7223 */ /* 0x080fe4000001084e */
[----:B------:R-:W-:Y:S02]  /*b330*/  FMUL.FTZ R89, R92, R107 ;  /* 0x0000006b5c597220 */ /* 0x000fe40000410000 */
[----:B0-----:R-:W-:-:S02]  /*b340*/  FMUL.FTZ R81, R120, R80 ;  /* 0x0000005078517220 */ /* 0x001fc40000410000 */
[C---:B------:R-:W-:Y:S02]  /*b350*/  FFMA.FTZ R80, R93.reuse, R82, R83 ;  /* 0x000000525d507223 */ /* 0x040fe40000010053 */
[----:B------:R-:W-:Y:S01]  /*b360*/  FFMA.FTZ R85, R93, R84, -R85 ;  /* 0x000000545d557223 */ /* 0x000fe20000010855 */
[----:B------:R0:W-:Y:S01]  /*b370*/  STS [R240.X4+0x4204], R81 ;  /* 0x00420451f0007388 */ /* 0x0001e20000004800 */
[----:B------:R-:W-:Y:S02]  /*b380*/  FADD.FTZ R79, RZ, R79 ;  /* 0x0000004fff4f7221 */ /* 0x000fe40000010000 */
[----:B------:R-:W-:Y:S02]  /*b390*/  FADD.FTZ R78, RZ, R78 ;  /* 0x0000004eff4e7221 */ /* 0x000fe40000010000 */
[----:B------:R-:W-:Y:S02]  /*b3a0*/  FMUL.FTZ R87, R91, R106 ;  /* 0x0000006a5b577220 */ /* 0x000fe40000410000 */
[----:B------:R-:W-:-:S02]  /*b3b0*/  FFMA.FTZ R90, R152, -R89, R211 ;  /* 0x80000059985a7223 */ /* 0x000fc400000100d3 */
[----:B------:R-:W-:Y:S02]  /*b3c0*/  FFMA.FTZ R89, R154, -R89, R207 ;  /* 0x800000599a597223 */ /* 0x000fe400000100cf */
[----:B------:R-:W-:Y:S02]  /*b3d0*/  FMUL.FTZ R163, R198, R107 ;  /* 0x0000006bc6a37220 */ /* 0x000fe40000410000 */
[----:B------:R-:W-:Y:S02]  /*b3e0*/  FADD.FTZ R79, R79, R80 ;  /* 0x000000504f4f7221 */ /* 0x000fe40000010000 */
[----:B------:R-:W-:Y:S02]  /*b3f0*/  FADD.FTZ R78, R78, R85 ;  /* 0x000000554e4e7221 */ /* 0x000fe40000010000 */
[----:B------:R-:W-:Y:S02]  /*b400*/  FFMA.FTZ R88, R155, -R87, R204 ;  /* 0x800000579b587223 */ /* 0x000fe400000100cc */
[----:B------:R-:W-:-:S02]  /*b410*/  FMUL.FTZ R85, R199, R107 ;  /* 0x0000006bc7557220 */ /* 0x000fc40000410000 */
[----:B------:R-:W-:Y:S02]  /*b420*/  FFMA.FTZ R87, R157, -R87, R208 ;  /* 0x800000579d577223 */ /* 0x000fe400000100d0 */
[----:B------:R-:W-:Y:S02]  /*b430*/  FMUL.FTZ R80, R89, R163 ;  /* 0x000000a359507220 */ /* 0x000fe40000410000 */
[----:B------:R-:W-:Y:S02]  /*b440*/  FMUL.FTZ R144, R196, R106 ;  /* 0x0000006ac4907220 */ /* 0x000fe40000410000 */
[----:B------:R-:W-:Y:S02]  /*b450*/  FMUL.FTZ R83, R121, R82 ;  /* 0x0000005279537220 */ /* 0x000fe40000410000 */
[-C--:B0-----:R-:W-:Y:S02]  /*b460*/  FMUL.FTZ R81, R89, R85.reuse ;  /* 0x0000005559517220 */ /* 0x081fe40000410000 */
[----:B------:R-:W-:Y:S01]  /*b470*/  FMUL.FTZ R82, R197, R106 ;  /* 0x0000006ac5527220 */ /* 0x000fe20000410000 */
[----:B------:R0:W-:Y:S01]  /*b480*/  STS [R234.X4+0x4208], R83 ;  /* 0x00420853ea007388 */ /* 0x0001e20000004800 */
[----:B------:R-:W-:-:S02]  /*b490*/  FFMA.FTZ R80, R90, R85, R80 ;  /* 0x000000555a507223 */ /* 0x000fc40000010050 */
[----:B------:R-:W-:Y:S02]  /*b4a0*/  FMUL.FTZ R165, R87, R144 ;  /* 0x0000009057a57220 */ /* 0x000fe40000410000 */
[----:B------:R-:W-:Y:S02]  /*b4b0*/  FADD.FTZ R79, R79, R80 ;  /* 0x000000504f4f7221 */ /* 0x000fe40000010000 */
[-C--:B------:R-:W-:Y:S02]  /*b4c0*/  FFMA.FTZ R142, R88, R82.reuse, R165 ;  /* 0x00000052588e7223 */ /* 0x080fe400000100a5 */
[----:B------:R-:W-:Y:S02]  /*b4d0*/  FMUL.FTZ R165, R87, R82 ;  /* 0x0000005257a57220 */ /* 0x000fe40000410000 */
[----:B0-----:R-:W-:Y:S02]  /*b4e0*/  FFMA.FTZ R83, R90, R163, -R81 ;  /* 0x000000a35a537223 */ /* 0x001fe40000010851 */
[----:B------:R-:W-:-:S02]  /*b4f0*/  FMUL.FTZ R81, R121, R84 ;  /* 0x0000005479517220 */ /* 0x000fc40000410000 */
[----:B------:R-:W-:Y:S02]  /*b500*/  FMUL.FTZ R84, R86, R105 ;  /* 0x0000006956547220 */ /* 0x000fe40000410000 */
[----:B------:R-:W-:Y:S01]  /*b510*/  FADD.FTZ R78, R78, R83 ;  /* 0x000000534e4e7221 */ /* 0x000fe20000010000 */
[----:B------:R0:W-:Y:S01]  /*b520*/  STS [R236.X4+0x420c], R81 ;  /* 0x00420c51ec007388 */ /* 0x0001e20000004800 */
[----:B------:R-:W-:Y:S02]  /*b530*/  FADD.FTZ R142, R79, R142 ;  /* 0x0000008e4f8e7221 */ /* 0x000fe40000010000 */
[----:B------:R-:W-:Y:S01]  /*b540*/  FFMA.FTZ R165, R88, R144, -R165 ;  /* 0x0000009058a57223 */ /* 0x000fe200000108a5 */
[----:B------:R-:W-:Y:S01]  /*b550*/  STS [R238.X4+0x4248], R127 ;  /* 0x0042487fee007388 */ /* 0x000fe20000004800 */
[----:B------:R-:W-:Y:S02]  /*b560*/  FMUL.FTZ R79, R92, R85 ;  /* 0x000000555c4f7220 */ /* 0x000fe40000410000 */
[----:B------:R-:W-:Y:S01]  /*b570*/  FMUL.FTZ R83, R91, R82 ;  /* 0x000000525b537220 */ /* 0x000fe20000410000 */
[----:B------:R-:W-:Y:S01]  /*b580*/  PRMT R82, RZ, 0x5410, R59 ;  /* 0x00005410ff527816 */ /* 0x000fe2000000003b */
[----:B------:R-:W-:Y:S01]  /*b590*/  FFMA.FTZ R85, R158, -R84, R209 ;  /* 0x800000549e557223 */ /* 0x000fe200000100d1 */
[----:B------:R-:W-:Y:S01]  /*b5a0*/  STS [R238.X4+0x4210], R79 ;  /* 0x0042104fee007388 */ /* 0x000fe20000004800 */
[----:B------:R-:W-:-:S02]  /*b5b0*/  FMUL.FTZ R177, R194, R105 ;  /* 0x00000069c2b17220 */ /* 0x000fc40000410000 */
[----:B------:R-:W-:Y:S01]  /*b5c0*/  FADD.FTZ R165, R78, R165 ;  /* 0x000000a54ea57221 */ /* 0x000fe20000010000 */
[----:B------:R1:W-:Y:S01]  /*b5d0*/  STS [R238.X4+0x4218], R83 ;  /* 0x00421853ee007388 */ /* 0x0003e20000004800 */
[----:B------:R-:W-:Y:S02]  /*b5e0*/  FFMA.FTZ R84, R156, -R84, R213 ;  /* 0x800000549c547223 */ /* 0x000fe400000100d5 */
[----:B0-----:R-:W-:Y:S01]  /*b5f0*/  FMUL.FTZ R81, R195, R105 ;  /* 0x00000069c3517220 */ /* 0x001fe20000410000 */
[----:B------:R-:W-:Y:S01]  /*b600*/  STS [R238.X4+0x424c], R123 ;  /* 0x00424c7bee007388 */ /* 0x000fe20000004800 */
[C---:B------:R-:W-:Y:S02]  /*b610*/  FMUL.FTZ R78, R85.reuse, R177 ;  /* 0x000000b1554e7220 */ /* 0x040fe40000410000 */
[-C--:B------:R-:W-:Y:S01]  /*b620*/  FMUL.FTZ R181, R86, R81.reuse ;  /* 0x0000005156b57220 */ /* 0x080fe20000410000 */
[----:B------:R-:W-:Y:S01]  /*b630*/  STS [R238.X4+0x4250], R131 ;  /* 0x00425083ee007388 */ /* 0x000fe20000004800 */
[-C--:B------:R-:W-:Y:S01]  /*b640*/  FFMA.FTZ R179, R84, R81.reuse, R78 ;  /* 0x0000005154b37223 */ /* 0x080fe2000001004e */
[----:B-1----:R-:W-:Y:S01]  /*b650*/  PRMT R83, RZ, 0x7610, R58 ;  /* 0x00007610ff537816 */ /* 0x002fe2000000003a */
[----:B------:R-:W-:Y:S01]  /*b660*/  FMUL.FTZ R81, R85, R81 ;  /* 0x0000005155517220 */ /* 0x000fe20000410000 */
[----:B------:R-:W-:Y:S01]  /*b670*/  STS [R238.X4+0x4220], R181 ;  /* 0x004220b5ee007388 */ /* 0x000fe20000004800 */
[----:B------:R-:W-:-:S02]  /*b680*/  FMUL.FTZ R173, R91, R144 ;  /* 0x000000905bad7220 */ /* 0x000fc40000410000 */
[----:B------:R-:W-:Y:S01]  /*b690*/  FMUL.FTZ R80, R83, R104 ;  /* 0x0000006853507220 */ /* 0x000fe20000410000 */
[----:B------:R-:W-:Y:S01]  /*b6a0*/  STS [R238.X4+0x4254], R133 ;  /* 0x00425485ee007388 */ /* 0x000fe20000004800 */
[----:B------:R-:W-:Y:S02]  /*b6b0*/  FMUL.FTZ R163, R92, R163 ;  /* 0x000000a35ca37220 */ /* 0x000fe40000410000 */
[----:B------:R-:W-:Y:S01]  /*b6c0*/  FFMA.FTZ R144, R84, R177, -R81 ;  /* 0x000000b154907223 */ /* 0x000fe20000010851 */
[----:B------:R-:W-:Y:S01]  /*b6d0*/  STS [R238.X4+0x421c], R173 ;  /* 0x00421cadee007388 */ /* 0x000fe20000004800 */
[----:B------:R-:W-:Y:S02]  /*b6e0*/  FMUL.FTZ R78, R82, R103 ;  /* 0x00000067524e7220 */ /* 0x000fe40000410000 */
[-C--:B------:R-:W-:Y:S01]  /*b6f0*/  FFMA.FTZ R81, R159, -R80.reuse, R210 ;  /* 0x800000509f517223 */ /* 0x080fe200000100d2 */
[----:B------:R-:W-:Y:S01]  /*b700*/  STS [R238.X4+0x4214], R163 ;  /* 0x004214a3ee007388 */ /* 0x000fe20000004800 */
[----:B------:R-:W-:-:S02]  /*b710*/  FFMA.FTZ R80, R161, -R80, R214 ;  /* 0x80000050a1507223 */ /* 0x000fc400000100d6 */
[-C--:B------:R-:W-:Y:S01]  /*b720*/  FMUL.FTZ R148, R192, R104.reuse ;  /* 0x00000068c0947220 */ /* 0x080fe20000410000 */
[----:B------:R0:W-:Y:S01]  /*b730*/  STS [R238.X4+0x4258], R147 ;  /* 0x00425893ee007388 */ /* 0x0001e20000004800 */
[----:B------:R-:W-:Y:S02]  /*b740*/  FMUL.FTZ R146, R193, R104 ;  /* 0x00000068c1927220 */ /* 0x000fe40000410000 */
[----:B------:R-:W-:Y:S01]  /*b750*/  FMUL.FTZ R177, R86, R177 ;  /* 0x000000b156b17220 */ /* 0x000fe20000410000 */
[----:B------:R1:W-:Y:S01]  /*b760*/  STS [R238.X4+0x425c], R149 ;  /* 0x00425c95ee007388 */ /* 0x0003e20000004800 */
[-C--:B------:R-:W-:Y:S02]  /*b770*/  FFMA.FTZ R79, R160, -R78.reuse, R219 ;  /* 0x8000004ea04f7223 */ /* 0x080fe400000100db */
[----:B------:R-:W-:Y:S01]  /*b780*/  FFMA.FTZ R78, R162, -R78, R215 ;  /* 0x8000004ea24e7223 */ /* 0x000fe200000100d7 */
[----:B------:R2:W-:Y:S01]  /*b790*/  STS [R238.X4+0x4224], R177 ;  /* 0x004224b1ee007388 */ /* 0x0005e20000004800 */
[----:B------:R-:W-:Y:S01]  /*b7a0*/  FMUL.FTZ R185, R190, R103 ;  /* 0x00000067beb97220 */ /* 0x000fe20000410000 */
[----:B0-----:R-:W-:Y:S01]  /*b7b0*/  LEA.HI.SX32 R147, R188, R113, 0x1b ;  /* 0x00000071bc937211 */ /* 0x001fe200078fdaff */
[----:B------:R-:W-:Y:S01]  /*b7c0*/  FMUL.FTZ R163, R80, R148 ;  /* 0x0000009450a37220 */ /* 0x000fe20000410000 */
[----:B------:R-:W-:Y:S01]  /*b7d0*/  STS [R238.X4+0x4260], R175 ;  /* 0x004260afee007388 */ /* 0x000fe20000004800 */
[----:B------:R-:W-:Y:S01]  /*b7e0*/  FMUL.FTZ R183, R191, R103 ;  /* 0x00000067bfb77220 */ /* 0x000fe20000410000 */
[----:B-1----:R-:W-:Y:S01]  /*b7f0*/  LEA.HI.SX32 R149, R252, R113, 0x1b ;  /* 0x00000071fc957211 */ /* 0x002fe200078fdaff */
[----:B------:R-:W-:Y:S01]  /*b800*/  FMUL.FTZ R164, R80, R146 ;  /* 0x0000009250a47220 */ /* 0x000fe20000410000 */
[----:B------:R-:W-:Y:S01]  /*b810*/  STS [R238.X4+0x4264], R145 ;  /* 0x00426491ee007388 */ /* 0x000fe20000004800 */
[----:B------:R-:W-:-:S02]  /*b820*/  FMUL.FTZ R166, R78, R185 ;  /* 0x000000b94ea67220 */ /* 0x000fc40000410000 */
[-C--:B------:R-:W-:Y:S01]  /*b830*/  FFMA.FTZ R163, R81, R146.reuse, R163 ;  /* 0x0000009251a37223 */ /* 0x080fe200000100a3 */
[----:B------:R-:W-:Y:S01]  /*b840*/  STS [R238.X4+0x4268], R143 ;  /* 0x0042688fee007388 */ /* 0x000fe20000004800 */
[----:B--2---:R-:W-:Y:S02]  /*b850*/  FMUL.FTZ R177, R83, R146 ;  /* 0x0000009253b17220 */ /* 0x004fe40000410000 */
[-C--:B------:R-:W-:Y:S01]  /*b860*/  FFMA.FTZ R173, R81, R148.reuse, -R164 ;  /* 0x0000009451ad7223 */ /* 0x080fe200000108a4 */
[----:B------:R-:W-:Y:S01]  /*b870*/  STS [R238.X4+0x426c], R141 ;  /* 0x00426c8dee007388 */ /* 0x000fe20000004800 */
[-C--:B------:R-:W-:Y:S01]  /*b880*/  FMUL.FTZ R146, R78, R183.reuse ;  /* 0x000000b74e927220 */ /* 0x080fe20000410000 */
[----:B------:R-:W-:Y:S01]  /*b890*/  IADD3 R164, R113, 0x780, RZ ;  /* 0x0000078071a47810 */ /* 0x000fe20007ffe0ff */
[----:B------:R-:W-:Y:S01]  /*b8a0*/  FADD.FTZ R142, R142, R179 ;  /* 0x000000b38e8e7221 */ /* 0x000fe20000010000 */
[----:B------:R-:W-:Y:S01]  /*b8b0*/  STS [R238.X4+0x4228], R177 ;  /* 0x004228b1ee007388 */ /* 0x000fe20000004800 */
[----:B------:R-:W-:Y:S01]  /*b8c0*/  FADD.FTZ R144, R165, R144 ;  /* 0x00000090a5907221 */ /* 0x000fe20000010000 */
[----:B------:R-:W-:Y:S01]  /*b8d0*/  IADD3 R165, R113, 0xf80, RZ ;  /* 0x00000f8071a57810 */ /* 0x000fe20007ffe0ff */
[-C--:B------:R-:W-:Y:S01]  /*b8e0*/  FMUL.FTZ R189, R82, R183.reuse ;  /* 0x000000b752bd7220 */ /* 0x080fe20000410000 */
[----:B------:R-:W-:Y:S01]  /*b8f0*/  STS [R238.X4+0x4270], R139 ;  /* 0x0042708bee007388 */ /* 0x000fe20000004800 */
[----:B------:R-:W-:Y:S01]  /*b900*/  FFMA.FTZ R187, R79, R183, R166 ;  /* 0x000000b74fbb7223 */ /* 0x000fe200000100a6 */
[----:B------:R-:W-:Y:S01]  /*b910*/  IADD3 R166, R113, 0x800, RZ ;  /* 0x0000080071a67810 */ /* 0x000fe20007ffe0ff */
[-C--:B------:R-:W-:Y:S01]  /*b920*/  FFMA.FTZ R183, R79, R185.reuse, -R146 ;  /* 0x000000b94fb77223 */ /* 0x080fe20000010892 */
[----:B------:R-:W-:Y:S01]  /*b930*/  STS [R238.X4+0x4230], R189 ;  /* 0x004230bdee007388 */ /* 0x000fe20000004800 */
[----:B------:R-:W-:Y:S01]  /*b940*/  FADD.FTZ R142, R142, R163 ;  /* 0x000000a38e8e7221 */ /* 0x000fe20000010000 */
[C---:B------:R-:W-:Y:S01]  /*b950*/  IADD3 R146, R113.reuse, 0x680, RZ ;  /* 0x0000068071927810 */ /* 0x040fe20007ffe0ff */
[----:B------:R-:W-:Y:S01]  /*b960*/  FADD.FTZ R144, R144, R173 ;  /* 0x000000ad90907221 */ /* 0x000fe20000010000 */
[----:B------:R-:W-:Y:S01]  /*b970*/  STS [R238.X4+0x4274], R137 ;  /* 0x00427489ee007388 */ /* 0x000fe20000004800 */
[----:B------:R-:W-:Y:S01]  /*b980*/  FADD.FTZ R142, R142, R187 ;  /* 0x000000bb8e8e7221 */ /* 0x000fe20000010000 */
[----:B------:R-:W-:Y:S01]  /*b990*/  IADD3 R163, R113, 0xe80, RZ ;  /* 0x00000e8071a37810 */ /* 0x000fe20007ffe0ff */
[----:B------:R-:W-:Y:S01]  /*b9a0*/  FADD.FTZ R183, R144, R183 ;  /* 0x000000b790b77221 */ /* 0x000fe20000010000 */
[----:B------:R0:W-:Y:S01]  /*b9b0*/  STS [R238.X4+0x4278], R63 ;  /* 0x0042783fee007388 */ /* 0x0001e20000004800 */
[----:B------:R-:W-:Y:S01]  /*b9c0*/  FMUL.FTZ R181, R83, R148 ;  /* 0x0000009453b57220 */ /* 0x000fe20000410000 */
[----:B------:R-:W-:Y:S01]  /*b9d0*/  IADD3 R144, R113, 0x600, RZ ;  /* 0x0000060071907810 */ /* 0x000fe20007ffe0ff */
[----:B------:R-:W-:Y:S01]  /*b9e0*/  FMUL.FTZ R185, R82, R185 ;  /* 0x000000b952b97220 */ /* 0x000fe20000410000 */
[----:B------:R1:W-:Y:S01]  /*b9f0*/  STS [R238.X4+0x427c], R62 ;  /* 0x00427c3eee007388 */ /* 0x0003e20000004800 */
[----:B------:R-:W-:Y:S01]  /*ba00*/  FMUL.FTZ R227, R75, R134 ;  /* 0x000000864be37220 */ /* 0x000fe20000410000 */
[----:B------:R-:W-:Y:S01]  /*ba10*/  IADD3 R134, R113, 0x400, RZ ;  /* 0x0000040071867810 */ /* 0x000fe20007ffe0ff */
[----:B------:R-:W-:Y:S01]  /*ba20*/  FMUL.FTZ R237, R75, R132 ;  /* 0x000000844bed7220 */ /* 0x000fe20000410000 */
[----:B------:R-:W-:Y:S01]  /*ba30*/  STS [R238.X4+0x422c], R181 ;  /* 0x00422cb5ee007388 */ /* 0x000fe20000004800 */
[C---:B------:R-:W-:Y:S01]  /*ba40*/  FMUL.FTZ R171, R72.reuse, R171 ;  /* 0x000000ab48ab7220 */ /* 0x040fe20000410000 */
[C---:B------:R-:W-:Y:S01]  /*ba50*/  IADD3 R132, R113.reuse, 0x380, RZ ;  /* 0x0000038071847810 */ /* 0x040fe20007ffe0ff */
[----:B------:R-:W-:Y:S01]  /*ba60*/  FMUL.FTZ R169, R72, R169 ;  /* 0x000000a948a97220 */ /* 0x000fe20000410000 */
[----:B------:R-:W-:Y:S01]  /*ba70*/  STS [R238.X4+0x4234], R185 ;  /* 0x004234b9ee007388 */ /* 0x000fe20000004800 */
[----:B------:R-:W-:Y:S01]  /*ba80*/  FADD.FTZ R135, R142, R135 ;  /* 0x000000878e877221 */ /* 0x000fe20000010000 */
[----:B0-----:R-:W-:Y:S01]  /*ba90*/  IADD3 R63, R113, 0xf00, RZ ;  /* 0x00000f00713f7810 */ /* 0x001fe20007ffe0ff */
        /* <DEDUP_REMOVED lines=15> */
[----:B------:R-:W-:Y:S01]  /*bb90*/  FADD.FTZ R244, R129, R140 ;  /* 0x0000008c81f47221 */ /* 0x000fe20000010000 */
[C---:B------:R-:W-:Y:S01]  /*bba0*/  IADD3 R128, R113.reuse, 0x280, RZ ;  /* 0x0000028071807810 */ /* 0x040fe20007ffe0ff */
[----:B------:R-:W-:Y:S01]  /*bbb0*/  BAR.SYNC.DEFER_BLOCKING 0x0 ;  /* 0x0000000000007b1d */ /* 0x000fe20000010000 */
[C---:B------:R-:W-:Y:S01]  /*bbc0*/  IADD3 R130, R113.reuse, 0x300, RZ ;  /* 0x0000030071827810 */ /* 0x040fe20007ffe0ff */
[----:B------:R-:W-:Y:S01]  /*bbd0*/  FADD.FTZ R70, R242, R70 ;  /* 0x00000046f2467221 */ /* 0x000fe20000010000 */
[C---:B------:R-:W-:Y:S01]  /*bbe0*/  IADD3 R140, R113.reuse, 0x500, RZ ;  /* 0x00000500718c7810 */ /* 0x040fe20007ffe0ff */
[----:B------:R-:W-:Y:S01]  /*bbf0*/  FFMA.FTZ R22, R168, R99, R22 ;  /* 0x00000063a8167223 */ /* 0x000fe20000010016 */
[C---:B------:R-:W-:Y:S01]  /*bc00*/  IADD3 R142, R113.reuse, 0x580, RZ ;  /* 0x00000580718e7810 */ /* 0x040fe20007ffe0ff */
[----:B------:R-:W-:Y:S01]  /*bc10*/  FADD.FTZ R70, R70, R69 ;  /* 0x0000004546467221 */ /* 0x000fe20000010000 */
[----:B------:R-:W-:Y:S01]  /*bc20*/  IADD3 R148, R113, 0x700, RZ ;  /* 0x0000070071947810 */ /* 0x000fe20007ffe0ff */
[----:B------:R-:W-:Y:S01]  /*bc30*/  FADD.FTZ R38, R71, R38 ;  /* 0x0000002647267221 */ /* 0x000fe20000010000 */
[-C--:B------:R-:W-:Y:S01]  /*bc40*/  LEA.HI.SX32 R115, R124, R113.reuse, 0x1b ;  /* 0x000000717c737211 */ /* 0x080fe200078fdaff */
[----:B------:R-:W-:Y:S01]  /*bc50*/  FADD.FTZ R70, R70, R67 ;  /* 0x0000004346467221 */ /* 0x000fe20000010000 */
[----:B------:R-:W-:Y:S01]  /*bc60*/  IADD3 R168, R113, 0x880, RZ ;  /* 0x0000088071a87810 */ /* 0x000fe20007ffe0ff */
[----:B------:R-:W-:Y:S01]  /*bc70*/  FMUL.FTZ R67, R15, R114 ;  /* 0x000000720f437220 */ /* 0x000fe20000410000 */
[-C--:B------:R-:W-:Y:S01]  /*bc80*/  LEA.HI.SX32 R124, R125, R113.reuse, 0x1b ;  /* 0x000000717d7c7211 */ /* 0x080fe200078fdaff */
[----:B------:R-:W-:Y:S01]  /*bc90*/  FADD.FTZ R71, R244, R68 ;  /* 0x00000044f4477221 */ /* 0x000fe20000010000 */
[----:B------:R-:W-:Y:S01]  /*bca0*/  LEA.HI.SX32 R123, R126, R113, 0x1b ;  /* 0x000000717e7b7211 */ /* 0x000fe200078fdaff */
[----:B------:R-:W-:Y:S01]  /*bcb0*/  FFMA.FTZ R24, R73, R101, R24 ;  /* 0x0000006549187223 */ /* 0x000fe20000010018 */
[-C--:B------:R-:W-:Y:S01]  /*bcc0*/  LEA.HI.SX32 R125, R128, R113.reuse, 0x1b ;  /* 0x00000071807d7211 */ /* 0x080fe200078fdaff */
[----:B------:R-:W-:Y:S01]  /*bcd0*/  FADD.FTZ R71, R71, R66 ;  /* 0x0000004247477221 */ /* 0x000fe20000010000 */
[-C--:B------:R-:W-:Y:S01]  /*bce0*/  LEA.HI.SX32 R135, R164, R113.reuse, 0x1b ;  /* 0x00000071a4877211 */ /* 0x080fe200078fdaff */
[----:B------:R-:W-:Y:S01]  /*bcf0*/  FADD.FTZ R70, R70, R65 ;  /* 0x0000004146467221 */ /* 0x000fe20000010000 */
[-C--:B------:R-:W-:Y:S01]  /*bd00*/  LEA.HI.SX32 R126, R130, R113.reuse, 0x1b ;  /* 0x00000071827e7211 */ /* 0x080fe200078fdaff */
[----:B------:R-:W-:Y:S01]  /*bd10*/  FADD.FTZ R71, R71, R64 ;  /* 0x0000004047477221 */ /* 0x000fe20000010000 */
[-C--:B------:R-:W-:Y:S01]  /*bd20*/  LEA.HI.SX32 R127, R132, R113.reuse, 0x1b ;  /* 0x00000071847f7211 */ /* 0x080fe200078fdaff */
[----:B------:R-:W0:Y:S01]  /*bd30*/  LDS R169, [R186.X4+0x4400] ;  /* 0x00440000baa97984 */ /* 0x000e220000004800 */
[-C--:B------:R-:W-:Y:S01]  /*bd40*/  LEA.HI.SX32 R128, R134, R113.reuse, 0x1b ;  /* 0x0000007186807211 */ /* 0x080fe200078fdaff */
[----:B------:R-:W-:Y:S01]  /*bd50*/  FFMA.FTZ R65, -R13, R208, -RZ ;  /* 0x000000d00d417223 */ /* 0x000fe200000109ff */
[----:B------:R-:W-:Y:S01]  /*bd60*/  LEA.HI.SX32 R164, R63, R113, 0x1b ;  /* 0x000000713fa47211 */ /* 0x000fe200078fdaff */
[----:B------:R-:W-:Y:S01]  /*bd70*/  FFMA.FTZ R63, R72, R73, R122 ;  /* 0x00000049483f7223 */ /* 0x000fe2000001007a */
[-C--:B------:R-:W-:Y:S01]  /*bd80*/  LEA.HI.SX32 R129, R136, R113.reuse, 0x1b ;  /* 0x0000007188817211 */ /* 0x080fe200078fdaff */
[----:B------:R-:W2:Y:S01]  /*bd90*/  LDS R171, [R115.X4+0x4600] ;  /* 0x0046000073ab7984 */ /* 0x000ea20000004800 */
[-C--:B------:R-:W-:Y:S01]  /*bda0*/  LEA.HI.SX32 R130, R140, R113.reuse, 0x1b ;  /* 0x000000718c827211 */ /* 0x080fe200078fdaff */
[----:B------:R-:W-:Y:S01]  /*bdb0*/  FADD.FTZ R40, R63, R40 ;  /* 0x000000283f287221 */ /* 0x000fe20000010000 */
[-C--:B------:R-:W-:Y:S01]  /*bdc0*/  LEA.HI.SX32 R131, R142, R113.reuse, 0x1b ;  /* 0x000000718e837211 */ /* 0x080fe200078fdaff */
[----:B------:R-:W-:Y:S01]  /*bdd0*/  FFMA.FTZ R63, -R15, R206, -RZ ;  /* 0x000000ce0f3f7223 */ /* 0x000fe200000109ff */
[-C--:B------:R-:W-:Y:S01]  /*bde0*/  LEA.HI.SX32 R132, R144, R113.reuse, 0x1b ;  /* 0x0000007190847211 */ /* 0x080fe200078fdaff */
[----:B------:R-:W3:Y:S01]  /*bdf0*/  LDS R173, [R123.X4+0x4800] ;  /* 0x004800007bad7984 */ /* 0x000ee20000004800 */
[-C--:B------:R-:W-:Y:S01]  /*be00*/  LEA.HI.SX32 R133, R146, R113.reuse, 0x1b ;  /* 0x0000007192857211 */ /* 0x080fe200078fdaff */
[----:B------:R-:W-:Y:S01]  /*be10*/  FMUL.FTZ R73, R9, R212 ;  /* 0x000000d409497220 */ /* 0x000fe20000410000 */
[-C--:B------:R-:W-:Y:S01]  /*be20*/  LEA.HI.SX32 R134, R148, R113.reuse, 0x1b ;  /* 0x0000007194867211 */ /* 0x080fe200078fdaff */
[----:B------:R-:W4:Y:S01]  /*be30*/  LDS R175, [R124.X4+0x4a00] ;  /* 0x004a00007caf7984 */ /* 0x000f220000004800 */
[-C--:B-1----:R-:W-:Y:S01]  /*be40*/  LEA.HI.SX32 R62, R113, R113.reuse, 0x1b ;  /* 0x00000071713e7211 */ /* 0x082fe200078fdaff */
[----:B------:R-:W-:Y:S01]  /*be50*/  FMUL.FTZ R69, R13, R204 ;  /* 0x000000cc0d457220 */ /* 0x000fe20000410000 */
[-C--:B------:R-:W-:Y:S01]  /*be60*/  LEA.HI.SX32 R136, R166, R113.reuse, 0x1b ;  /* 0x00000071a6887211 */ /* 0x080fe200078fdaff */
[----:B------:R-:W1:Y:S01]  /*be70*/  LDS R177, [R125.X4+0x4c00] ;  /* 0x004c00007db17984 */ /* 0x000e620000004800 */
[-C--:B------:R-:W-:Y:S01]  /*be80*/  LEA.HI.SX32 R137, R168, R113.reuse, 0x1b ;  /* 0x00000071a8897211 */ /* 0x080fe200078fdaff */
[----:B------:R-:W-:Y:S01]  /*be90*/  FFMA.FTZ R23, R167, R100, R23 ;  /* 0x00000064a7177223 */ /* 0x000fe20000010017 */
[-C--:B------:R-:W-:Y:S01]  /*bea0*/  LEA.HI.SX32 R139, R170, R113.reuse, 0x1b ;  /* 0x00000071aa8b7211 */ /* 0x080fe200078fdaff */
[----:B------:R-:W0:Y:S01]  /*beb0*/  LDS R188, [R62.X4+0x4200] ;  /* 0x004200003ebc7984 */ /* 0x000e220000004800 */
[----:B------:R-:W-:Y:S01]  /*bec0*/  LEA.HI.SX32 R140, R172, R113, 0x1b ;  /* 0x00000071ac8c7211 */ /* 0x000fe200078fdaff */
[----:B------:R-:W-:Y:S01]  /*bed0*/  FMUL.FTZ R211, R14, R211 ;  /* 0x000000d30ed37220 */ /* 0x000fe20000410000 */
[-C--:B------:R-:W-:Y:S01]  /*bee0*/  LEA.HI.SX32 R141, R174, R113.reuse, 0x1b ;  /* 0x00000071ae8d7211 */ /* 0x080fe200078fdaff */
[----:B------:R-:W0:Y:S01]  /*bef0*/  LDS R179, [R126.X4+0x4e00] ;  /* 0x004e00007eb37984 */ /* 0x000e220000004800 */
[----:B------:R-:W-:Y:S01]  /*bf00*/  LEA.HI.SX32 R142, R176, R113, 0x1b ;  /* 0x00000071b08e7211 */ /* 0x000fe200078fdaff */
[----:B------:R-:W-:Y:S01]  /*bf10*/  FMUL.FTZ R213, R12, R213 ;  /* 0x000000d50cd57220 */ /* 0x000fe20000410000 */
[-C--:B------:R-:W-:Y:S01]  /*bf20*/  LEA.HI.SX32 R143, R178, R113.reuse, 0x1b ;  /* 0x00000071b28f7211 */ /* 0x080fe200078fdaff */
[----:B------:R-:W0:Y:S01]  /*bf30*/  LDS R181, [R127.X4+0x5000] ;  /* 0x005000007fb57984 */ /* 0x000e220000004800 */
[----:B------:R-:W-:Y:S01]  /*bf40*/  LEA.HI.SX32 R144, R180, R113, 0x1b ;  /* 0x00000071b4907211 */ /* 0x000fe200078fdaff */
[----:B------:R-:W-:Y:S01]  /*bf50*/  FFMA.FTZ R215, -R10, R215, -RZ ;  /* 0x000000d70ad77223 */ /* 0x000fe200000109ff */
[-C--:B------:R-:W-:Y:S01]  /*bf60*/  LEA.HI.SX32 R145, R182, R113.reuse, 0x1b ;  /* 0x00000071b6917211 */ /* 0x080fe200078fdaff */
[----:B------:R-:W0:Y:S01]  /*bf70*/  LDS R183, [R128.X4+0x5200] ;  /* 0x0052000080b77984 */ /* 0x000e220000004800 */
[-C--:B------:R-:W-:Y:S01]  /*bf80*/  LEA.HI.SX32 R146, R184, R113.reuse, 0x1b ;  /* 0x00000071b8927211 */ /* 0x080fe200078fdaff */
[----:B------:R-:W-:Y:S01]  /*bf90*/  FMUL.FTZ R167, R3, R232 ;  /* 0x000000e803a77220 */ /* 0x000fe20000410000 */
[-C--:B------:R-:W-:Y:S01]  /*bfa0*/  LEA.HI.SX32 R148, R250, R113.reuse, 0x1b ;  /* 0x00000071fa947211 */ /* 0x080fe200078fdaff */
[----:B------:R-:W0:Y:S01]  /*bfb0*/  LDS R185, [R129.X4+0x5400] ;  /* 0x0054000081b97984 */ /* 0x000e220000004800 */
[----:B------:R-:W-:Y:S01]  /*bfc0*/  LEA.HI.SX32 R163, R163, R113, 0x1b ;  /* 0x00000071a3a37211 */ /* 0x000fe200078fdaff */
[----:B------:R-:W-:Y:S01]  /*bfd0*/  FFMA.FTZ R207, -R14, R207, -RZ ;  /* 0x000000cf0ecf7223 */ /* 0x000fe200000109ff */
[----:B------:R-:W-:Y:S01]  /*bfe0*/  LEA.HI.SX32 R165, R165, R113, 0x1b ;  /* 0x00000071a5a57211 */ /* 0x000fe200078fdaff */
[----:B------:R-:W0:Y:S01]  /*bff0*/  LDS R187, [R130.X4+0x5600] ;  /* 0x0056000082bb7984 */ /* 0x000e220000004800 */
[----:B------:R-:W-:Y:S01]  /*c000*/  MOV R64, UR36 ;  /* 0x0000002400407c02 */ /* 0x000fe20008000f00 */
[----:B------:R-:W-:-:S02]  /*c010*/  FFMA.FTZ R209, -R12, R209, -RZ ;  /* 0x000000d10cd17223 */ /* 0x000fc400000109ff */
[----:B------:R-:W0:Y:S01]  /*c020*/  LDS R189, [R131.X4+0x5800] ;  /* 0x0058000083bd7984 */ /* 0x000e220000004800 */
[----:B------:R-:W-:Y:S02]  /*c030*/  FMUL.FTZ R219, R10, R219 ;  /* 0x000000db0adb7220 */ /* 0x000fe40000410000 */
[C---:B------:R-:W-:Y:S01]  /*c040*/  FMUL.FTZ R225, R8.reuse, R225 ;  /* 0x000000e108e17220 */ /* 0x040fe20000410000 */
[----:B------:R-:W0:Y:S01]  /*c050*/  LDS R205, [R132.X4+0x5a00] ;  /* 0x005a000084cd7984 */ /* 0x000e220000004800 */
[----:B------:R-:W-:Y:S02]  /*c060*/  FFMA.FTZ R223, -R8, R223, -RZ ;  /* 0x000000df08df7223 */ /* 0x000fe400000109ff */
[C---:B------:R-:W-:Y:S01]  /*c070*/  FMUL.FTZ R233, R6.reuse, R233 ;  /* 0x000000e906e97220 */ /* 0x040fe20000410000 */
[----:B------:R-:W0:Y:S01]  /*c080*/  LDS R227, [R133.X4+0x5c00] ;  /* 0x005c000085e37984 */ /* 0x000e220000004800 */
[----:B------:R-:W-:Y:S02]  /*c090*/  FFMA.FTZ R229, -R6, R229, -RZ ;  /* 0x000000e506e57223 */ /* 0x000fe400000109ff */
[C---:B------:R-:W-:Y:S01]  /*c0a0*/  FMUL.FTZ R235, R4.reuse, R235 ;  /* 0x000000eb04eb7220 */ /* 0x040fe20000410000 */
[----:B------:R-:W0:Y:S01]  /*c0b0*/  LDS R237, [R134.X4+0x5e00] ;  /* 0x005e000086ed7984 */ /* 0x000e220000004800 */
[----:B------:R-:W-:-:S02]  /*c0c0*/  FFMA.FTZ R231, -R4, R231, -RZ ;  /* 0x000000e704e77223 */ /* 0x000fc400000109ff */
[----:B------:R-:W-:Y:S01]  /*c0d0*/  FMUL.FTZ R217, R2, R217 ;  /* 0x000000d902d97220 */ /* 0x000fe20000410000 */
[----:B------:R-:W0:Y:S01]  /*c0e0*/  LDS R239, [R135.X4+0x6000] ;  /* 0x0060000087ef7984 */ /* 0x000e220000004800 */
[----:B------:R-:W-:Y:S02]  /*c0f0*/  FMUL.FTZ R221, R0, R221 ;  /* 0x000000dd00dd7220 */ /* 0x000fe40000410000 */
[----:B------:R-:W-:Y:S01]  /*c100*/  FADD.FTZ R39, R74, R39 ;  /* 0x000000274a277221 */ /* 0x000fe20000010000 */
[----:B------:R-:W0:Y:S01]  /*c110*/  LDS R241, [R136.X4+0x6200] ;  /* 0x0062000088f17984 */ /* 0x000e220000004800 */
[----:B------:R-:W-:Y:S02]  /*c120*/  FMUL.FTZ R208, R190, UR48 ;  /* 0x00000030bed07c20 */ /* 0x000fe40008410000 */
[----:B------:R-:W-:Y:S01]  /*c130*/  FMUL.FTZ R206, R192, UR48 ;  /* 0x00000030c0ce7c20 */ /* 0x000fe20008410000 */
[----:B------:R-:W0:Y:S01]  /*c140*/  LDS R243, [R137.X4+0x6400] ;  /* 0x0064000089f37984 */ /* 0x000e220000004800 */
[----:B------:R-:W-:-:S02]  /*c150*/  FMUL.FTZ R66, R196, UR48 ;  /* 0x00000030c4427c20 */ /* 0x000fc40008410000 */
[----:B------:R-:W-:Y:S01]  /*c160*/  FMUL.FTZ R74, R200, UR48 ;  /* 0x00000030c84a7c20 */ /* 0x000fe20008410000 */
[----:B------:R-:W0:Y:S01]  /*c170*/  LDS R245, [R139.X4+0x6600] ;  /* 0x006600008bf57984 */ /* 0x000e220000004800 */
[----:B------:R-:W-:Y:S02]  /*c180*/  FMUL.FTZ R72, R202, UR48 ;  /* 0x00000030ca487c20 */ /* 0x000fe40008410000 */
[----:B------:R-:W-:Y:S01]  /*c190*/  FMUL.FTZ R162, R162, R190 ;  /* 0x000000bea2a27220 */ /* 0x000fe20000410000 */
[----:B------:R-:W0:Y:S01]  /*c1a0*/  LDS R247, [R140.X4+0x6800] ;  /* 0x006800008cf77984 */ /* 0x000e220000004800 */
[----:B------:R-:W-:Y:S02]  /*c1b0*/  FFMA.FTZ R208, R191, UR41, R208 ;  /* 0x00000029bfd07c23 */ /* 0x000fe400080100d0 */
[----:B------:R-:W-:Y:S01]  /*c1c0*/  FFMA.FTZ R206, R193, UR41, R206 ;  /* 0x00000029c1ce7c23 */ /* 0x000fe200080100ce */
[----:B------:R-:W0:Y:S01]  /*c1d0*/  LDS R249, [R141.X4+0x6a00] ;  /* 0x006a00008df97984 */ /* 0x000e220000004800 */
[----:B------:R-:W-:-:S02]  /*c1e0*/  FFMA.FTZ R74, R201, UR41, R74 ;  /* 0x00000029c94a7c23 */ /* 0x000fc4000801004a */
        /* <DEDUP_REMOVED lines=17> */
[----:B-----5:R-:W-:-:S03]  /*c300*/  FMUL.FTZ R67, R11, R210 ;  /* 0x000000d20b437220 */ /* 0x020fc60000410000 */
        /* <DEDUP_REMOVED lines=113> */
.L_x_3965:
[----:B01-34-:R-:W-:Y:S05]  /*ca20*/  BSYNC B0 ;  /* 0x0000000000007941 */ /* 0x01bfea0003800000 */
.L_x_3964:
        /* <DEDUP_REMOVED lines=17> */
[----:B------:R-:W-:Y:S02]  /*cb40*/  ULDC.64 UR36, c[0x0][0x2a0] ;  /* 0x0000a80000247ab9 */ /* 0x000fe40000000a00 */
[----:B------:R-:W-:-:S02]  /*cb50*/  UIMAD.WIDE.U32 UR44, UR46, UR12, URZ ;  /* 0x0000000c2e2c72a5 */ /* 0x000fc4000f8e003f */
[----:B------:R-:W-:Y:S02]  /*cb60*/  UIMAD UR46, UR13, UR46, UR49 ;  /* 0x0000002e0d2e72a4 */ /* 0x000fe4000f8e0231 */
[----:B------:R-:W-:Y:S02]  /*cb70*/  UIMAD UR48, UR15, UR36, URZ ;  /* 0x000000240f3072a4 */ /* 0x000fe4000f8e023f */
[----:B------:R-:W-:Y:S02]  /*cb80*/  UIADD3 UR41, UR41, UR47, URZ ;  /* 0x0000002f29297290 */ /* 0x000fe4000fffe03f */
[----:B------:R-:W-:Y:S02]  /*cb90*/  UIADD3 UR45, UR45, UR46, URZ ;  /* 0x0000002e2d2d7290 */ /* 0x000fe4000fffe03f */
[----:B------:R-:W-:Y:S02]  /*cba0*/  UIMAD UR47, UR15, UR38, URZ ;  /* 0x000000260f2f72a4 */ /* 0x000fe4000f8e023f */
[----:B------:R-:W-:-:S02]  /*cbb0*/  UIMAD UR46, UR14, UR37, UR48 ;  /* 0x000000250e2e72a4 */ /* 0x000fc4000f8e0230 */
[----:B------:R-:W-:Y:S02]  /*cbc0*/  UIMAD.WIDE.U32 UR40, UR14, UR36, UR40 ;  /* 0x000000240e2872a5 */ /* 0x000fe4000f8e0028 */
[----:B------:R-:W-:Y:S02]  /*cbd0*/  UIMAD UR47, UR14, UR39, UR47 ;  /* 0x000000270e2f72a4 */ /* 0x000fe4000f8e022f */
[----:B------:R-:W-:Y:S02]  /*cbe0*/  ULDC.64 UR36, c[0x0][0x318] ;  /* 0x0000c60000247ab9 */ /* 0x000fe40000000a00 */
[----:B------:R-:W-:Y:S02]  /*cbf0*/  UIMAD.WIDE.U32 UR44, UR14, UR38, UR44 ;  /* 0x000000260e2c72a5 */ /* 0x000fe4000f8e002c */
[----:B------:R-:W-:Y:S02]  /*cc00*/  UIADD3 UR46, UR46, UR41, URZ ;  /* 0x000000292e2e7290 */ /* 0x000fe4000fffe03f */
        /* <DEDUP_REMOVED lines=17> */
[----:B------:R-:W-:Y:S01]  /*cd20*/  MOV R67, UR40 ;  /* 0x0000002800437c02 */ /* 0x000fe20008000f00 */
        /* <DEDUP_REMOVED lines=17> */
.L_x_3967:
[----:B------:R-:W-:Y:S05]  /*ce40*/  BSYNC B0 ;  /* 0x0000000000007941 */ /* 0x000fea0003800000 */
.L_x_3966:
[----:B------:R-:W3:Y:S01]  /*ce50*/  LDS R115, [R115.X4+0x8800] ;  /* 0x0088000073737984 */ /* 0x000ee20000004800 */
[----:B------:R-:W-:Y:S01]  /*ce60*/  BSSY B0, `(.L_x_3968) ;  /* 0x0000004000007945 */ /* 0x000fe20003800000 */
[----:B------:R-:W-:Y:S05]  /*ce70*/  @!P1 BRA `(.L_x_3969) ;  /* 0x0000002000009947 */ /* 0x000fea0003800000 */
[----:B------:R4:W-:Y:S04]  /*ce80*/  RED.E.ADD.F32.FTZ.RN.STRONG.GPU [R62.64+-0x3c00], R171 ;  /* 0xffc400ab3e00798e */ /* 0x0009e8000c10e79a */
[----:B---3--:R4:W-:Y:S02]  /*ce90*/  RED.E.ADD.F32.FTZ.RN.STRONG.GPU [R64.64+-0x3c00], R115 ;  /* 0xffc400734000798e */ /* 0x0089e4000c10e79a */
.L_x_3969:
[----:B------:R-:W-:Y:S05]  /*cea0*/  BSYNC B0 ;  /* 0x0000000000007941 */ /* 0x000fea0003800000 */
.L_x_3968:
[----:B------:R-:W0:Y:S01]  /*ceb0*/  LDS R123, [R123.X4+0x8a00] ;  /* 0x008a00007b7b7984 */ /* 0x000e220000004800 */
[----:B------:R-:W-:Y:S01]  /*cec0*/  BSSY B0, `(.L_x_3970) ;  /* 0x0000004000007945 */ /* 0x000fe20003800000 */
[----:B------:R-:W-:Y:S05]  /*ced0*/  @!P2 BRA `(.L_x_3971) ;  /* 0x000000200000a947 */ /* 0x000fea0003800000 */
[----:B------:R2:W-:Y:S04]  /*cee0*/  RED.E.ADD.F32.FTZ.RN.STRONG.GPU [R62.64+-0x3a00], R173 ;  /* 0xffc600ad3e00798e */ /* 0x0005e8000c10e79a */
[----:B0-----:R2:W-:Y:S02]  /*cef0*/  RED.E.ADD.F32.FTZ.RN.STRONG.GPU [R64.64+-0x3a00], R123 ;  /* 0xffc6007b4000798e */ /* 0x0015e4000c10e79a */
.L_x_3971:
[----:B------:R-:W-:Y:S05]  /*cf00*/  BSYNC B0 ;  /* 0x0000000000007941 */ /* 0x000fea0003800000 */
.L_x_3970:
        /* <DEDUP_REMOVED lines=12> */
.L_x_3973:
[----:B-1----:R-:W-:Y:S05]  /*cfd0*/  BSYNC B0 ;  /* 0x0000000000007941 */ /* 0x002fea0003800000 */
.L_x_3972:
[----:B------:R-:W1:Y:S01]  /*cfe0*/  LDS R125, [R125.X4+0x8e00] ;  /* 0x008e00007d7d7984 */ /* 0x000e620000004800 */
[----:B------:R-:W-:Y:S01]  /*cff0*/  BSSY B0, `(.L_x_3974) ;  /* 0x0000004000007945 */ /* 0x000fe20003800000 */
[----:B------:R-:W-:Y:S05]  /*d000*/  @!P0 BRA `(.L_x_3975) ;  /* 0x0000002000008947 */ /* 0x000fea0003800000 */
[----:B------:R4:W-:Y:S04]  /*d010*/  RED.E.ADD.F32.FTZ.RN.STRONG.GPU [R62.64+-0x3600], R177 ;  /* 0xffca00b13e00798e */ /* 0x0009e8000c10e79a */
[----:B-1----:R4:W-:Y:S02]  /*d020*/  RED.E.ADD.F32.FTZ.RN.STRONG.GPU [R64.64+-0x3600], R125 ;  /* 0xffca007d4000798e */ /* 0x0029e4000c10e79a */
.L_x_3975:
[----:B------:R-:W-:Y:S05]  /*d030*/  BSYNC B0 ;  /* 0x0000000000007941 */ /* 0x000fea0003800000 */
.L_x_3974:
[----:B--2---:R2:W4:Y:S01]  /*d040*/  LDS R67, [R126.X4+0x9000] ;  /* 0x009000007e437984 */ /* 0x0045220000004800 */
[----:B------:R-:W-:Y:S01]  /*d050*/  BSSY B0, `(.L_x_3976) ;  /* 0x0000004000007945 */ /* 0x000fe20003800000 */
[----:B------:R-:W-:Y:S05]  /*d060*/  @!P1 BRA `(.L_x_3977) ;  /* 0x0000002000009947 */ /* 0x000fea0003800000 */
[----:B------:R2:W-:Y:S04]  /*d070*/  RED.E.ADD.F32.FTZ.RN.STRONG.GPU [R62.64+-0x3400], R179 ;  /* 0xffcc00b33e00798e */ /* 0x0005e8000c10e79a */
[----:B----4-:R2:W-:Y:S02]  /*d080*/  RED.E.ADD.F32.FTZ.RN.STRONG.GPU [R64.64+-0x3400], R67 ;  /* 0xffcc00434000798e */ /* 0x0105e4000c10e79a */
.L_x_3977:
[----:B------:R-:W-:Y:S05]  /*d090*/  BSYNC B0 ;  /* 0x0000000000007941 */ /* 0x000fea0003800000 */
.L_x_3976:
[----:B------:R-:W2:Y:S01]  /*d0a0*/  LDS R127, [R127.X4+0x9200] ;  /* 0x009200007f7f7984 */ /* 0x000ea20000004800 */
[----:B------:R-:W-:Y:S01]  /*d0b0*/  BSSY B0, `(.L_x_3978) ;  /* 0x0000004000007945 */ /* 0x000fe20003800000 */
[----:B------:R-:W-:Y:S05]  /*d0c0*/  @!P2 BRA `(.L_x_3979) ;  /* 0x000000200000a947 */ /* 0x000fea0003800000 */
[----:B------:R4:W-:Y:S04]  /*d0d0*/  RED.E.ADD.F32.FTZ.RN.STRONG.GPU [R62.64+-0x3200], R181 ;  /* 0xffce00b53e00798e */ /* 0x0009e8000c10e79a */
[----:B--2---:R4:W-:Y:S02]  /*d0e0*/  RED.E.ADD.F32.FTZ.RN.STRONG.GPU [R64.64+-0x3200], R127 ;  /* 0xffce007f4000798e */ /* 0x0049e4000c10e79a */
.L_x_3979:
[----:B------:R-:W-:Y:S05]  /*d0f0*/  BSYNC B0 ;  /* 0x0000000000007941 */ /* 0x000fea0003800000 */
.L_x_3978:
[----:B--2-4-:R2:W4:Y:S01]  /*d100*/  LDS R67, [R128.X4+0x9400] ;  /* 0x0094000080437984 */ /* 0x0145220000004800 */
[----:B------:R-:W-:Y:S01]  /*d110*/  BSSY B0, `(.L_x_3980) ;  /* 0x0000004000007945 */ /* 0x000fe20003800000 */
[----:B------:R-:W-:Y:S05]  /*d120*/  @!P3 BRA `(.L_x_3981) ;  /* 0x000000200000b947 */ /* 0x000fea0003800000 */
[----:B------:R2:W-:Y:S04]  /*d130*/  RED.E.ADD.F32.FTZ.RN.STRONG.GPU [R62.64+-0x3000], R183 ;  /* 0xffd000b73e00798e */ /* 0x0005e8000c10e79a */
[----:B----4-:R2:W-:Y:S02]  /*d140*/  RED.E.ADD.F32.FTZ.RN.STRONG.GPU [R64.64+-0x3000], R67 ;  /* 0xffd000434000798e */ /* 0x0105e4000c10e79a */
.L_x_3981:
[----:B------:R-:W-:Y:S05]  /*d150*/  BSYNC B0 ;  /* 0x0000000000007941 */ /* 0x000fea0003800000 */
.L_x_3980:
[----:B------:R-:W2:Y:S01]  /*d160*/  LDS R129, [R129.X4+0x9600] ;  /* 0x0096000081817984 */ /* 0x000ea20000004800 */
[----:B------:R-:W-:Y:S01]  /*d170*/  BSSY B0, `(.L_x_3982) ;  /* 0x0000004000007945 */ /* 0x000fe20003800000 */
[----:B------:R-:W-:Y:S05]  /*d180*/  @!P4 BRA `(.L_x_3983) ;  /* 0x000000200000c947 */ /* 0x000fea0003800000 */
[----:B------:R4:W-:Y:S04]  /*d190*/  RED.E.ADD.F32.FTZ.RN.STRONG.GPU [R62.64+-0x2e00], R185 ;  /* 0xffd200b93e00798e */ /* 0x0009e8000c10e79a */
[----:B--2---:R4:W-:Y:S02]  /*d1a0*/  RED.E.ADD.F32.FTZ.RN.STRONG.GPU [R64.64+-0x2e00], R129 ;  /* 0xffd200814000798e */ /* 0x0049e4000c10e79a */
.L_x_3983:
[----:B------:R-:W-:Y:S05]  /*d1b0*/  BSYNC B0 ;  /* 0x0000000000007941 */ /* 0x000fea0003800000 */
.L_x_3982:
[----:B--2-4-:R2:W4:Y:S01]  /*d1c0*/  LDS R67, [R130.X4+0x9800] ;  /* 0x0098000082437984 */ /* 0x0145220000004800 */
[----:B------:R-:W-:Y:S01]  /*d1d0*/  BSSY B0, `(.L_x_3984) ;  /* 0x0000004000007945 */ /* 0x000fe20003800000 */
[----:B------:R-:W-:Y:S05]  /*d1e0*/  @!P5 BRA `(.L_x_3985) ;  /* 0x000000200000d947 */ /* 0x000fea0003800000 */
[----:B------:R2:W-:Y:S04]  /*d1f0*/  RED.E.ADD.F32.FTZ.RN.STRONG.GPU [R62.64+-0x2c00], R187 ;  /* 0xffd400bb3e00798e */ /* 0x0005e8000c10e79a */
[----:B----4-:R2:W-:Y:S02]  /*d200*/  RED.E.ADD.F32.FTZ.RN.STRONG.GPU [R64.64+-0x2c00], R67 ;  /* 0xffd400434000798e */ /* 0x0105e4000c10e79a */
.L_x_3985:
[----:B------:R-:W-:Y:S05]  /*d210*/  BSYNC B0 ;  /* 0x0000000000007941 */ /* 0x000fea0003800000 */
.L_x_3984:
        /* <DEDUP_REMOVED lines=12> */
.L_x_3987:
[----:B------:R-:W-:Y:S05]  /*d2e0*/  BSYNC B0 ;  /* 0x0000000000007941 */ /* 0x000fea0003800000 */
.L_x_3986:
[----:B--2-4-:R2:W4:Y:S01]  /*d2f0*/  LDS R67, [R132.X4+0x9c00] ;  /* 0x009c000084437984 */ /* 0x0145220000004800 */
[----:B------:R-:W-:Y:S01]  /*d300*/  BSSY B0, `(.L_x_3988) ;  /* 0x0000004000007945 */ /* 0x000fe20003800000 */
[----:B------:R-:W-:Y:S05]  /*d310*/  @!P0 BRA `(.L_x_3989) ;  /* 0x0000002000008947 */ /* 0x000fea0003800000 */
[----:B------:R2:W-:Y:S04]  /*d320*/  RED.E.ADD.F32.FTZ.RN.STRONG.GPU [R62.64+-0x2800], R205 ;  /* 0xffd800cd3e00798e */ /* 0x0005e8000c10e79a */
[----:B----4-:R2:W-:Y:S02]  /*d330*/  RED.E.ADD.F32.FTZ.RN.STRONG.GPU [R64.64+-0x2800], R67 ;  /* 0xffd800434000798e */ /* 0x0105e4000c10e79a */
.L_x_3989:
[----:B------:R-:W-:Y:S05]  /*d340*/  BSYNC B0 ;  /* 0x0000000000007941 */ /* 0x000fea0003800000 */
.L_x_3988:
[----:B------:R-:W2:Y:S01]  /*d350*/  LDS R133, [R133.X4+0x9e00] ;  /* 0x009e000085857984 */ /* 0x000ea20000004800 */
[----:B------:R-:W-:Y:S01]  /*d360*/  BSSY B0, `(.L_x_3990) ;  /* 0x0000004000007945 */ /* 0x000fe20003800000 */
[----:B------:R-:W-:Y:S05]  /*d370*/  @!P1 BRA `(.L_x_3991) ;  /* 0x0000002000009947 */ /* 0x000fea0003800000 */
[----:B------:R4:W-:Y:S04]  /*d380*/  RED.E.ADD.F32.FTZ.RN.STRONG.GPU [R62.64+-0x2600], R227 ;  /* 0xffda00e33e00798e */ /* 0x0009e8000c10e79a */
[----:B--2---:R4:W-:Y:S02]  /*d390*/  RED.E.ADD.F32.FTZ.RN.STRONG.GPU [R64.64+-0x2600], R133 ;  /* 0xffda00854000798e */ /* 0x0049e4000c10e79a */
.L_x_3991:
[----:B------:R-:W-:Y:S05]  /*d3a0*/  BSYNC B0 ;  /* 0x0000000000007941 */ /* 0x000fea0003800000 */
.L_x_3990:
[----:B--2-4-:R2:W4:Y:S01]  /*d3b0*/  LDS R67, [R134.X4+0xa000] ;  /* 0x00a0000086437984 */ /* 0x0145220000004800 */
[----:B------:R-:W-:Y:S01]  /*d3c0*/  BSSY B0, `(.L_x_3992) ;  /* 0x0000004000007945 */ /* 0x000fe20003800000 */
[----:B------:R-:W-:Y:S05]  /*d3d0*/  @!P2 BRA `(.L_x_3993) ;  /* 0x000000200000a947 */ /* 0x000fea0003800000 */
[----:B------:R2:W-:Y:S04]  /*d3e0*/  RED.E.ADD.F32.FTZ.RN.STRONG.GPU [R62.64+-0x2400], R237 ;  /* 0xffdc00ed3e00798e */ /* 0x0005e8000c10e79a */
[----:B----4-:R2:W-:Y:S02]  /*d3f0*/  RED.E.ADD.F32.FTZ.RN.STRONG.GPU [R64.64+-0x2400], R67 ;  /* 0xffdc00434000798e */ /* 0x0105e4000c10e79a */
.L_x_3993:
[----:B------:R-:W-:Y:S05]  /*d400*/  BSYNC B0 ;  /* 0x0000000000007941 */ /* 0x000fea0003800000 */
.L_x_3992:
[----:B------:R-:W2:Y:S01]  /*d410*/  LDS R135, [R135.X4+0xa200] ;  /* 0x00a2000087877984 */ /* 0x000ea20000004800 */
[----:B------:R-:W-:Y:S01]  /*d420*/  BSSY B0, `(.L_x_3994) ;  /* 0x0000004000007945 */ /* 0x000fe20003800000 */
[----:B------:R-:W-:Y:S05]  /*d430*/  @!P3 BRA `(.L_x_3995) ;  /* 0x000000200000b947 */ /* 0x000fea0003800000 */
[----:B------:R4:W-:Y:S04]  /*d440*/  RED.E.ADD.F32.FTZ.RN.STRONG.GPU [R62.64+-0x2200], R239 ;  /* 0xffde00ef3e00798e */ /* 0x0009e8000c10e79a */
[----:B--2---:R4:W-:Y:S02]  /*d450*/  RED.E.ADD.F32.FTZ.RN.STRONG.GPU [R64.64+-0x2200], R135 ;  /* 0xffde00874000798e */ /* 0x0049e4000c10e79a */
.L_x_3995:
[----:B------:R-:W-:Y:S05]  /*d460*/  BSYNC B0 ;  /* 0x0000000000007941 */ /* 0x000fea0003800000 */
.L_x_3994:
[----:B--2-4-:R2:W4:Y:S01]  /*d470*/  LDS R67, [R136.X4+0xa400] ;  /* 0x00a4000088437984 */ /* 0x0145220000004800 */
[----:B------:R-:W-:Y:S01]  /*d480*/  BSSY B0, `(.L_x_3996) ;  /* 0x0000004000007945 */ /* 0x000fe20003800000 */
[----:B------:R-:W-:Y:S05]  /*d490*/  @!P4 BRA `(.L_x_3997) ;  /* 0x000000200000c947 */ /* 0x000fea0003800000 */
[----:B------:R2:W-:Y:S04]  /*d4a0*/  RED.E.ADD.F32.FTZ.RN.STRONG.GPU [R62.64+-0x2000], R241 ;  /* 0xffe000f13e00798e */ /* 0x0005e8000c10e79a */
[----:B----4-:R2:W-:Y:S02]  /*d4b0*/  RED.E.ADD.F32.FTZ.RN.STRONG.GPU [R64.64+-0x2000], R67 ;  /* 0xffe000434000798e */ /* 0x0105e4000c10e79a */
.L_x_3997:
[----:B------:R-:W-:Y:S05]  /*d4c0*/  BSYNC B0 ;  /* 0x0000000000007941 */ /* 0x000fea0003800000 */
.L_x_3996:
[----:B------:R-:W2:Y:S01]  /*d4d0*/  LDS R137, [R137.X4+0xa600] ;  /* 0x00a6000089897984 */ /* 0x000ea20000004800 */
[----:B------:R-:W-:Y:S01]  /*d4e0*/  BSSY B0, `(.L_x_3998) ;  /* 0x0000004000007945 */ /* 0x000fe20003800000 */
[----:B------:R-:W-:Y:S05]  /*d4f0*/  @!P5 BRA `(.L_x_3999) ;  /* 0x000000200000d947 */ /* 0x000fea0003800000 */
[----:B------:R4:W-:Y:S04]  /*d500*/  RED.E.ADD.F32.FTZ.RN.STRONG.GPU [R62.64+-0x1e00], R243 ;  /* 0xffe200f33e00798e */ /* 0x0009e8000c10e79a */
[----:B--2---:R4:W-:Y:S02]  /*d510*/  RED.E.ADD.F32.FTZ.RN.STRONG.GPU [R64.64+-0x1e00], R137 ;  /* 0xffe200894000798e */ /* 0x0049e4000c10e79a */
.L_x_3999:
[----:B------:R-:W-:Y:S05]  /*d520*/  BSYNC B0 ;  /* 0x0000000000007941 */ /* 0x000fea0003800000 */
.L_x_3998:
        /* <DEDUP_REMOVED lines=12> */
.L_x_4001:
[----:B------:R-:W-:Y:S05]  /*d5f0*/  BSYNC B0 ;  /* 0x0000000000007941 */ /* 0x000fea0003800000 */
.L_x_4000:
[----:B--2-4-:R2:W4:Y:S01]  /*d600*/  LDS R67, [R140.X4+0xaa00] ;  /* 0x00aa00008c437984 */ /* 0x0145220000004800 */
[----:B------:R-:W-:Y:S01]  /*d610*/  BSSY B0, `(.L_x_4002) ;  /* 0x0000004000007945 */ /* 0x000fe20003800000 */
[----:B------:R-:W-:Y:S05]  /*d620*/  @!P0 BRA `(.L_x_4003) ;  /* 0x0000002000008947 */ /* 0x000fea0003800000 */
[----:B------:R2:W-:Y:S04]  /*d630*/  RED.E.ADD.F32.FTZ.RN.STRONG.GPU [R62.64+-0x1a00], R247 ;  /* 0xffe600f73e00798e */ /* 0x0005e8000c10e79a */
[----:B----4-:R2:W-:Y:S02]  /*d640*/  RED.E.ADD.F32.FTZ.RN.STRONG.GPU [R64.64+-0x1a00], R67 ;  /* 0xffe600434000798e */ /* 0x0105e4000c10e79a */
.L_x_4003:
[----:B------:R-:W-:Y:S05]  /*d650*/  BSYNC B0 ;  /* 0x0000000000007941 */ /* 0x000fea0003800000 */
.L_x_4002:
[----:B------:R-:W2:Y:S01]  /*d660*/  LDS R141, [R141.X4+0xac00] ;  /* 0x00ac00008d8d7984 */ /* 0x000ea20000004800 */
[----:B------:R-:W-:Y:S01]  /*d670*/  BSSY B0, `(.L_x_4004) ;  /* 0x0000004000007945 */ /* 0x000fe20003800000 */
[----:B------:R-:W-:Y:S05]  /*d680*/  @!P1 BRA `(.L_x_4005) ;  /* 0x0000002000009947 */ /* 0x000fea0003800000 */
[----:B------:R4:W-:Y:S04]  /*d690*/  RED.E.ADD.F32.FTZ.RN.STRONG.GPU [R62.64+-0x1800], R249 ;  /* 0xffe800f93e00798e */ /* 0x0009e8000c10e79a */
[----:B--2---:R4:W-:Y:S02]  /*d6a0*/  RED.E.ADD.F32.FTZ.RN.STRONG.GPU [R64.64+-0x1800], R141 ;  /* 0xffe8008d4000798e */ /* 0x0049e4000c10e79a */
.L_x_4005:
[----:B------:R-:W-:Y:S05]  /*d6b0*/  BSYNC B0 ;  /* 0x0000000000007941 */ /* 0x000fea0003800000 */
.L_x_4004:
[----:B--2-4-:R2:W4:Y:S01]  /*d6c0*/  LDS R67, [R142.X4+0xae00] ;  /* 0x00ae00008e437984 */ /* 0x0145220000004800 */
[----:B------:R-:W-:Y:S01]  /*d6d0*/  BSSY B0, `(.L_x_4006) ;  /* 0x0000004000007945 */ /* 0x000fe20003800000 */
[----:B------:R-:W-:Y:S05]  /*d6e0*/  @!P2 BRA `(.L_x_4007) ;  /* 0x000000200000a947 */ /* 0x000fea0003800000 */
[----:B------:R2:W-:Y:S04]  /*d6f0*/  RED.E.ADD.F32.FTZ.RN.STRONG.GPU [R62.64+-0x1600], R251 ;  /* 0xffea00fb3e00798e */ /* 0x0005e8000c10e79a */
[----:B----4-:R2:W-:Y:S02]  /*d700*/  RED.E.ADD.F32.FTZ.RN.STRONG.GPU [R64.64+-0x1600], R67 ;  /* 0xffea00434000798e */ /* 0x0105e4000c10e79a */
.L_x_4007:
[----:B------:R-:W-:Y:S05]  /*d710*/  BSYNC B0 ;  /* 0x0000000000007941 */ /* 0x000fea0003800000 */
.L_x_4006:
[----:B------:R-:W2:Y:S01]  /*d720*/  LDS R143, [R143.X4+0xb000] ;  /* 0x00b000008f8f7984 */ /* 0x000ea20000004800 */
[----:B------:R-:W-:Y:S01]  /*d730*/  BSSY B0, `(.L_x_4008) ;  /* 0x0000004000007945 */ /* 0x000fe20003800000 */
[----:B------:R-:W-:Y:S05]  /*d740*/  @!P3 BRA `(.L_x_4009) ;  /* 0x000000200000b947 */ /* 0x000fea0003800000 */
[----:B------:R4:W-:Y:S04]  /*d750*/  RED.E.ADD.F32.FTZ.RN.STRONG.GPU [R62.64+-0x1400], R166 ;  /* 0xffec00a63e00798e */ /* 0x0009e8000c10e79a */
[----:B--2---:R4:W-:Y:S02]  /*d760*/  RED.E.ADD.F32.FTZ.RN.STRONG.GPU [R64.64+-0x1400], R143 ;  /* 0xffec008f4000798e */ /* 0x0049e4000c10e79a */
.L_x_4009:
[----:B------:R-:W-:Y:S05]  /*d770*/  BSYNC B0 ;  /* 0x0000000000007941 */ /* 0x000fea0003800000 */
.L_x_4008:
[----:B--2-4-:R2:W4:Y:S01]  /*d780*/  LDS R67, [R144.X4+0xb200] ;  /* 0x00b2000090437984 */ /* 0x0145220000004800 */
[----:B------:R-:W-:Y:S01]  /*d790*/  BSSY B0, `(.L_x_4010) ;  /* 0x0000004000007945 */ /* 0x000fe20003800000 */
[----:B------:R-:W-:Y:S05]  /*d7a0*/  @!P4 BRA `(.L_x_4011) ;  /* 0x000000200000c947 */ /* 0x000fea0003800000 */
[----:B------:R2:W-:Y:S04]  /*d7b0*/  RED.E.ADD.F32.FTZ.RN.STRONG.GPU [R62.64+-0x1200], R168 ;  /* 0xffee00a83e00798e */ /* 0x0005e8000c10e79a */
[----:B----4-:R2:W-:Y:S02]  /*d7c0*/  RED.E.ADD.F32.FTZ.RN.STRONG.GPU [R64.64+-0x1200], R67 ;  /* 0xffee00434000798e */ /* 0x0105e4000c10e79a */
.L_x_4011:
[----:B------:R-:W-:Y:S05]  /*d7d0*/  BSYNC B0 ;  /* 0x0000000000007941 */ /* 0x000fea0003800000 */
.L_x_4010:
[----:B------:R-:W2:Y:S01]  /*d7e0*/  LDS R145, [R145.X4+0xb400] ;  /* 0x00b4000091917984 */ /* 0x000ea20000004800 */
[----:B------:R-:W-:Y:S01]  /*d7f0*/  BSSY B0, `(.L_x_4012) ;  /* 0x0000004000007945 */ /* 0x000fe20003800000 */
[----:B------:R-:W-:Y:S05]  /*d800*/  @!P5 BRA `(.L_x_4013) ;  /* 0x000000200000d947 */ /* 0x000fea0003800000 */
[----:B------:R4:W-:Y:S04]  /*d810*/  RED.E.ADD.F32.FTZ.RN.STRONG.GPU [R62.64+-0x1000], R170 ;  /* 0xfff000aa3e00798e */ /* 0x0009e8000c10e79a */
[----:B--2---:R4:W-:Y:S02]  /*d820*/  RED.E.ADD.F32.FTZ.RN.STRONG.GPU [R64.64+-0x1000], R145 ;  /* 0xfff000914000798e */ /* 0x0049e4000c10e79a */
.L_x_4013:
[----:B------:R-:W-:Y:S05]  /*d830*/  BSYNC B0 ;  /* 0x0000000000007941 */ /* 0x000fea0003800000 */
.L_x_4012:
        /* <DEDUP_REMOVED lines=12> */
.L_x_4015:
[----:B--2---:R-:W-:Y:S05]  /*d900*/  BSYNC B0 ;  /* 0x0000000000007941 */ /* 0x004fea0003800000 */
.L_x_4014:
[----:B------:R-:W2:Y:S01]  /*d910*/  LDS R147, [R147.X4+0xb800] ;  /* 0x00b8000093937984 */ /* 0x000ea20000004800 */
[----:B------:R-:W-:Y:S01]  /*d920*/  BSSY B0, `(.L_x_4016) ;  /* 0x0000004000007945 */ /* 0x000fe20003800000 */
[----:B------:R-:W-:Y:S05]  /*d930*/  @!P0 BRA `(.L_x_4017) ;  /* 0x0000002000008947 */ /* 0x000fea0003800000 */
[----:B------:R4:W-:Y:S04]  /*d940*/  RED.E.ADD.F32.FTZ.RN.STRONG.GPU [R62.64+-0xc00], R174 ;  /* 0xfff400ae3e00798e */ /* 0x0009e8000c10e79a */
[----:B--2---:R4:W-:Y:S02]  /*d950*/  RED.E.ADD.F32.FTZ.RN.STRONG.GPU [R64.64+-0xc00], R147 ;  /* 0xfff400934000798e */ /* 0x0049e4000c10e79a */
.L_x_4017:
[----:B------:R-:W-:Y:S05]  /*d960*/  BSYNC B0 ;  /* 0x0000000000007941 */ /* 0x000fea0003800000 */
.L_x_4016:
[----:B----4-:R4:W3:Y:S01]  /*d970*/  LDS R67, [R148.X4+0xba00] ;  /* 0x00ba000094437984 */ /* 0x0108e20000004800 */
[----:B------:R-:W-:Y:S01]  /*d980*/  BSSY B0, `(.L_x_4018) ;  /* 0x0000004000007945 */ /* 0x000fe20003800000 */
[----:B------:R-:W-:Y:S05]  /*d990*/  @!P1 BRA `(.L_x_4019) ;  /* 0x0000002000009947 */ /* 0x000fea0003800000 */
[----:B------:R4:W-:Y:S04]  /*d9a0*/  RED.E.ADD.F32.FTZ.RN.STRONG.GPU [R62.64+-0xa00], R176 ;  /* 0xfff600b03e00798e */ /* 0x0009e8000c10e79a */
[----:B---3--:R4:W-:Y:S02]  /*d9b0*/  RED.E.ADD.F32.FTZ.RN.STRONG.GPU [R64.64+-0xa00], R67 ;  /* 0xfff600434000798e */ /* 0x0089e4000c10e79a */
.L_x_4019:
[----:B------:R-:W-:Y:S05]  /*d9c0*/  BSYNC B0 ;  /* 0x0000000000007941 */ /* 0x000fea0003800000 */
.L_x_4018:
[----:B------:R-:W4:Y:S01]  /*d9d0*/  LDS R149, [R149.X4+0xbc00] ;  /* 0x00bc000095957984 */ /* 0x000f220000004800 */
[----:B------:R-:W-:Y:S01]  /*d9e0*/  BSSY B0, `(.L_x_4020) ;  /* 0x0000004000007945 */ /* 0x000fe20003800000 */
[----:B------:R-:W-:Y:S05]  /*d9f0*/  @!P2 BRA `(.L_x_4021) ;  /* 0x000000200000a947 */ /* 0x000fea0003800000 */
[----:B------:R4:W-:Y:S04]  /*da00*/  RED.E.ADD.F32.FTZ.RN.STRONG.GPU [R62.64+-0x800], R178 ;  /* 0xfff800b23e00798e */ /* 0x0009e8000c10e79a */
[----:B----4-:R4:W-:Y:S02]  /*da10*/  RED.E.ADD.F32.FTZ.RN.STRONG.GPU [R64.64+-0x800], R149 ;  /* 0xfff800954000798e */ /* 0x0109e4000c10e79a */
.L_x_4021:
[----:B------:R-:W-:Y:S05]  /*da20*/  BSYNC B0 ;  /* 0x0000000000007941 */ /* 0x000fea0003800000 */
.L_x_4020:
[----:B------:R-:W4:Y:S01]  /*da30*/  LDS R163, [R163.X4+0xbe00] ;  /* 0x00be0000a3a37984 */ /* 0x000f220000004800 */
[----:B------:R-:W-:Y:S01]  /*da40*/  BSSY B0, `(.L_x_4022) ;  /* 0x0000004000007945 */ /* 0x000fe20003800000 */
[----:B------:R-:W-:Y:S05]  /*da50*/  @!P3 BRA `(.L_x_4023) ;  /* 0x000000200000b947 */ /* 0x000fea0003800000 */
[----:B------:R4:W-:Y:S04]  /*da60*/  RED.E.ADD.F32.FTZ.RN.STRONG.GPU [R62.64+-0x600], R180 ;  /* 0xfffa00b43e00798e */ /* 0x0009e8000c10e79a */
[----:B----4-:R4:W-:Y:S02]  /*da70*/  RED.E.ADD.F32.FTZ.RN.STRONG.GPU [R64.64+-0x600], R163 ;  /* 0xfffa00a34000798e */ /* 0x0109e4000c10e79a */
.L_x_4023:
[----:B------:R-:W-:Y:S05]  /*da80*/  BSYNC B0 ;  /* 0x0000000000007941 */ /* 0x000fea0003800000 */
.L_x_4022:
[----:B---34-:R3:W4:Y:S01]  /*da90*/  LDS R67, [R164.X4+0xc000] ;  /* 0x00c00000a4437984 */ /* 0x0187220000004800 */
[----:B------:R-:W-:Y:S01]  /*daa0*/  BSSY B0, `(.L_x_4024) ;  /* 0x0000004000007945 */ /* 0x000fe20003800000 */
[----:B------:R-:W-:Y:S05]  /*dab0*/  @!P4 BRA `(.L_x_4025) ;  /* 0x000000200000c947 */ /* 0x000fea0003800000 */
[----:B------:R3:W-:Y:S04]  /*dac0*/  RED.E.ADD.F32.FTZ.RN.STRONG.GPU [R62.64+-0x400], R182 ;  /* 0xfffc00b63e00798e */ /* 0x0007e8000c10e79a */
[----:B----4-:R3:W-:Y:S02]  /*dad0*/  RED.E.ADD.F32.FTZ.RN.STRONG.GPU [R64.64+-0x400], R67 ;  /* 0xfffc00434000798e */ /* 0x0107e4000c10e79a */
.L_x_4025:
[----:B------:R-:W-:Y:S05]  /*dae0*/  BSYNC B0 ;  /* 0x0000000000007941 */ /* 0x000fea0003800000 */
.L_x_4024:
[----:B------:R-:W3:Y:S01]  /*daf0*/  LDS R165, [R165.X4+0xc200] ;  /* 0x00c20000a5a57984 */ /* 0x000ee20000004800 */
[----:B------:R-:W-:Y:S01]  /*db00*/  BSSY B0, `(.L_x_4026) ;  /* 0x0000004000007945 */ /* 0x000fe20003800000 */
[----:B------:R-:W-:Y:S05]  /*db10*/  @!P5 BRA `(.L_x_4027) ;  /* 0x000000200000d947 */ /* 0x000fea0003800000 */
[----:B------:R4:W-:Y:S04]  /*db20*/  RED.E.ADD.F32.FTZ.RN.STRONG.GPU [R62.64+-0x200], R184 ;  /* 0xfffe00b83e00798e */ /* 0x0009e8000c10e79a */
[----:B---3--:R4:W-:Y:S02]  /*db30*/  RED.E.ADD.F32.FTZ.RN.STRONG.GPU [R64.64+-0x200], R165 ;  /* 0xfffe00a54000798e */ /* 0x0089e4000c10e79a */
.L_x_4027:
[----:B------:R-:W-:Y:S05]  /*db40*/  BSYNC B0 ;  /* 0x0000000000007941 */ /* 0x000fea0003800000 */
.L_x_4026:
[----:B---34-:R-:W3:Y:S01]  /*db50*/  SHFL.DOWN PT, R63, R60, 0x1, 0x1f ;  /* 0x08201f003c3f7f89 */ /* 0x018ee200000e0000 */
        /* <DEDUP_REMOVED lines=99> */
.L_x_4029:
[----:B------:R-:W-:Y:S05]  /*e190*/  BSYNC B0 ;  /* 0x0000000000007941 */ /* 0x000fea0003800000 */
.L_x_4028:
        /* <DEDUP_REMOVED lines=8> */
.L_x_3929:
        /* <DEDUP_REMOVED lines=17> */
[----:B------:R-:W-:Y:S02]  /*e330*/  UIADD3 UR20, UP2, UR20, -0x2000, URZ ;  /* 0xffffe00014147890 */ /* 0x000fe4000ff5e03f */
[----:B------:R-:W-:-:S02]  /*e340*/  UIMAD UR7, UR10, UR9, UR7 ;  /* 0x000000090a0772a4 */ /* 0x000fc4000f8e0207 */
[----:B------:R-:W-:Y:S02]  /*e350*/  UIMAD.WIDE.U32 UR8, UR10, UR8, UR36 ;  /* 0x000000080a0872a5 */ /* 0x000fe4000f8e0024 */
[----:B------:R-:W-:Y:S02]  /*e360*/  UIADD3 UR22, UP3, UR22, -0x2000, URZ ;  /* 0xffffe00016167890 */ /* 0x000fe4000ff7e03f */
[----:B------:R-:W-:Y:S02]  /*e370*/  ULDC.64 UR36, c[0x0][0x330] ;  /* 0x0000cc0000247ab9 */ /* 0x000fe40000000a00 */
[----:B------:R-:W-:Y:S02]  /*e380*/  UIADD3 UR9, UR9, UR7, URZ ;  /* 0x0000000709097290 */ /* 0x000fe4000fffe03f */
[----:B------:R-:W-:Y:S02]  /*e390*/  ULEA UR7, UP0, UR8, UR36, 0x1 ;  /* 0x0000002408077291 */ /* 0x000fe4000f80083f */
[----:B------:R-:W-:-:S02]  /*e3a0*/  UIADD3 UR18, UP4, UR18, -0x1000, URZ ;  /* 0xfffff00012127890 */ /* 0x000fc4000ff9e03f */
[----:B------:R-:W-:Y:S02]  /*e3b0*/  ULEA.HI.X UR8, UR8, UR37, UR9, 0x1, UP0 ;  /* 0x0000002508087291 */ /* 0x000fe400080f0c09 */
[----:B------:R-:W-:Y:S02]  /*e3c0*/  UIADD3 UR16, UP5, UR16, -0x1000, URZ ;  /* 0xfffff00010107890 */ /* 0x000fe4000ffbe03f */
[----:B------:R-:W-:Y:S02]  /*e3d0*/  ULDC.64 UR36, c[0x0][0x300] ;  /* 0x0000c00000247ab9 */ /* 0x000fe40000000a00 */
[----:B------:R-:W-:Y:S02]  /*e3e0*/  UIADD3 UR6, UR6, 0x1, URZ ;  /* 0x0000000106067890 */ /* 0x000fe4000fffe03f */
[----:B------:R-:W-:Y:S02]  /*e3f0*/  UIADD3.X UR33, UR33, -0x1, URZ, UP1, !UPT ;  /* 0xffffffff21217890 */ /* 0x000fe40008ffe43f */
[----:B------:R-:W-:-:S02]  /*e400*/  UIADD3.X UR21, UR21, -0x1, URZ, UP2, !UPT ;  /* 0xffffffff15157890 */ /* 0x000fc400097fe43f */
        /* <DEDUP_REMOVED lines=33> */
[--C-:B-1----:R-:W-:Y:S01]  /*e620*/  PRMT R3, RZ, 0x5410, R4.reuse ;  /* 0x00005410ff037816 */ /* 0x102fe20000000004 */
[----:B------:R-:W-:Y:S02]  /*e630*/  FADD.FTZ R10, R10, UR5 ;  /* 0x000000050a0a7e21 */ /* 0x000fe40008010000 */
[----:B------:R1:W2:Y:S01]  /*e640*/  @!P1 MUFU.RCP R13, R2 ;  /* 0x00000002000d9308 */ /* 0x0002a20000001000 */
[----:B------:R-:W-:Y:S02]  /*e650*/  FSETP.GTU.FTZ.AND P6, PT, R14, 20, PT ;  /* 0x41a000000e00780b */ /* 0x000fe40003fdc000 */
[----:B------:R-:W-:-:S02]  /*e660*/  PRMT R4, RZ, 0x7610, R4 ;  /* 0x00007610ff047816 */ /* 0x000fc40000000004 */
[----:B------:R-:W-:Y:S01]  /*e670*/  FSETP.GTU.FTZ.AND P5, PT, R10, 20, PT ;  /* 0x41a000000a00780b */ /* 0x000fe20003fbc000 */
[----:B0-----:R-:W-:Y:S02]  /*e680*/  @!P0 FADD.FTZ R8, R8, 1 ;  /* 0x3f80000008088421 */ /* 0x001fe40000010000 */
[----:B------:R0:W3:Y:S06]  /*e690*/  @!P3 MUFU.RCP R12, R0 ;  /* 0x00000000000cb308 */ /* 0x0000ec0000001000 */
[----:B-1----:R-:W-:Y:S02]  /*e6a0*/  @!P6 FMUL.FTZ R2, R14, -1.4426950216293334961 ;  /* 0xbfb8aa3b0e02e820 */ /* 0x002fe40000410000 */
[----:B------:R1:W4:Y:S01]  /*e6b0*/  @!P0 MUFU.RCP R15, R8 ;  /* 0x00000008000f8308 */ /* 0x0003220000001000 */
[--C-:B0-----:R-:W-:Y:S01]  /*e6c0*/  PRMT R0, RZ, 0x5410, R11.reuse ;  /* 0x00005410ff007816 */ /* 0x101fe2000000000b */
[----:B--2---:R-:W-:Y:S01]  /*e6d0*/  @!P1 FMUL.FTZ R48, R48, R13 ;  /* 0x0000000d30309220 */ /* 0x004fe20000410000 */
[----:B------:R-:W-:-:S03]  /*e6e0*/  PRMT R11, RZ, 0x7610, R11 ;  /* 0x00007610ff0b7816 */ /* 0x000fc6000000000b */
[----:B------:R-:W-:Y:S02]  /*e6f0*/  FADD.FTZ R16, R0, UR5 ;  /* 0x0000000500107e21 */ /* 0x000fe40008010000 */
[----:B------:R-:W-:Y:S01]  /*e700*/  FADD.FTZ R11, R11, UR5 ;  /* 0x000000050b0b7e21 */ /* 0x000fe20008010000 */
[----:B------:R-:W0:Y:S01]  /*e710*/  @!P2 MUFU.EX2 R9, R9 ;  /* 0x000000090009a308 */ /* 0x000e220000000800 */
[----:B---3--:R-:W-:Y:S01]  /*e720*/  @!P3 FMUL.FTZ R47, R47, R12 ;  /* 0x0000000c2f2fb220 */ /* 0x008fe20000410000 */
[----:B------:R-:W-:Y:S01]  /*e730*/  FSETP.GTU.FTZ.AND P4, PT, R16, 20, PT ;  /* 0x41a000001000780b */ /* 0x000fe20003f9c000 */
[----:B-1----:R-:W-:Y:S01]  /*e740*/  FADD.FTZ R8, R3, UR5 ;  /* 0x0000000503087e21 */ /* 0x002fe20008010000 */
[----:B------:R-:W-:Y:S01]  /*e750*/  FSETP.GTU.FTZ.AND P3, PT, R11, 20, PT ;  /* 0x41a000000b00780b */ /* 0x000fe20003f7c000 */
[----:B------:R-:W-:Y:S02]  /*e760*/  @!P5 FMUL.FTZ R0, R10, -1.4426950216293334961 ;  /* 0xbfb8aa3b0a00d820 */ /* 0x000fe40000410000 */
[----:B------:R-:W-:Y:S01]  /*e770*/  FADD.FTZ R10, R4, UR5 ;  /* 0x00000005040a7e21 */ /* 0x000fe20008010000 */
[----:B------:R-:W-:Y:S01]  /*e780*/  FSETP.GTU.FTZ.AND P1, PT, R8, 20, PT ;  /* 0x41a000000800780b */ /* 0x000fe20003f3c000 */
[----:B------:R-:W1:Y:S01]  /*e790*/  @!P6 MUFU.EX2 R2, R2 ;  /* 0x000000020002e308 */ /* 0x000e620000000800 */
[----:B----4-:R-:W-:Y:S01]  /*e7a0*/  @!P0 FMUL.FTZ R46, R46, R15 ;  /* 0x0000000f2e2e8220 */ /* 0x010fe20000410000 */
[----:B------:R-:W-:-:S02]  /*e7b0*/  F2FP.BF16.PACK_AB R15, R25, R26 ;  /* 0x0000001a190f723e */ /* 0x000fc400000010ff */
[----:B------:R-:W-:Y:S02]  /*e7c0*/  FSETP.GTU.FTZ.AND P0, PT, R10, 20, PT ;  /* 0x41a000000a00780b */ /* 0x000fe40003f1c000 */
[----:B------:R-:W-:Y:S01]  /*e7d0*/  @!P4 FMUL.FTZ R3, R16, -1.4426950216293334961 ;  /* 0xbfb8aa3b1003c820 */ /* 0x000fe20000410000 */
[----:B------:R-:W-:Y:S01]  /*e7e0*/  F2FP.BF16.PACK_AB R26, R19, R20 ;  /* 0x00000014131a723e */ /* 0x000fe200000010ff */
[----:B------:R-:W-:Y:S01]  /*e7f0*/  @!P3 FMUL.FTZ R4, R11, -1.4426950216293334961 ;  /* 0xbfb8aa3b0b04b820 */ /* 0x000fe20000410000 */
[----:B------:R-:W2:Y:S01]  /*e800*/  @!P5 MUFU.EX2 R0, R0 ;  /* 0x000000000000d308 */ /* 0x000ea20000000800 */
[----:B0-----:R-:W-:Y:S01]  /*e810*/  @!P2 FADD.FTZ R9, R9, 1 ;  /* 0x3f8000000909a421 */ /* 0x001fe20000010000 */
[----:B------:R-:W-:Y:S01]  /*e820*/  F2FP.BF16.PACK_AB R25, R21, R22 ;  /* 0x000000161519723e */ /* 0x000fe200000010ff */
[----:B------:R-:W-:Y:S02]  /*e830*/  @!P1 FMUL.FTZ R8, R8, -1.4426950216293334961 ;  /* 0xbfb8aa3b08089820 */ /* 0x000fe40000410000 */
[----:B-1----:R-:W-:-:S03]  /*e840*/  @!P6 FADD.FTZ R2, R2, 1 ;  /* 0x3f8000000202e421 */ /* 0x002fc60000010000 */
[----:B------:R-:W0:Y:S01]  /*e850*/  @!P4 MUFU.EX2 R3, R3 ;  /* 0x000000030003c308 */ /* 0x000e220000000800 */
[----:B------:R-:W-:-:S07]  /*e860*/  @!P0 FMUL.FTZ R10, R10, -1.4426950216293334961 ;  /* 0xbfb8aa3b0a0a8820 */ /* 0x000fce0000410000 */
[----:B------:R-:W1:Y:S01]  /*e870*/  @!P3 MUFU.EX2 R4, R4 ;  /* 0x000000040004b308 */ /* 0x000e620000000800 */
[----:B--2---:R-:W-:Y:S02]  /*e880*/  @!P5 FADD.FTZ R0, R0, 1 ;  /* 0x3f8000000000d421 */ /* 0x004fe40000010000 */
[----:B0-----:R-:W-:-:S05]  /*e890*/  @!P4 FADD.FTZ R3, R3, 1 ;  /* 0x3f8000000303c421 */ /* 0x001fca0000010000 */
[----:B------:R-:W0:Y:S01]  /*e8a0*/  @!P1 MUFU.EX2 R8, R8 ;  /* 0x0000000800089308 */ /* 0x000e220000000800 */
[----:B-1----:R-:W-:-:S07]  /*e8b0*/  @!P3 FADD.FTZ R4, R4, 1 ;  /* 0x3f8000000404b421 */ /* 0x002fce0000010000 */
[----:B------:R-:W1:Y:S08]  /*e8c0*/  @!P4 MUFU.RCP R3, R3 ;  /* 0x000000030003c308 */ /* 0x000e700000001000 */
[----:B------:R-:W2:Y:S01]  /*e8d0*/  @!P2 MUFU.RCP R12, R9 ;  /* 0x00000009000ca308 */ /* 0x000ea20000001000 */
[----:B0-----:R-:W-:-:S07]  /*e8e0*/  @!P1 FADD.FTZ R8, R8, 1 ;  /* 0x3f80000008089421 */ /* 0x001fce0000010000 */
[----:B------:R0:W3:Y:S01]  /*e8f0*/  @!P5 MUFU.RCP R14, R0 ;  /* 0x00000000000ed308 */ /* 0x0000e20000001000 */
[----:B-1----:R-:W-:Y:S01]  /*e900*/  @!P4 FMUL.FTZ R42, R42, R3 ;  /* 0x000000032a2ac220 */ /* 0x002fe20000410000 */
[--C-:B------:R-:W-:Y:S02]  /*e910*/  PRMT R3, RZ, 0x5410, R7.reuse ;  /* 0x00005410ff037816 */ /* 0x100fe40000000007 */
[----:B------:R-:W-:-:S04]  /*e920*/  PRMT R7, RZ, 0x7610, R7 ;  /* 0x00007610ff077816 */ /* 0x000fc80000000007 */
[----:B------:R-:W1:Y:S01]  /*e930*/  @!P3 MUFU.RCP R4, R4 ;  /* 0x000000040004b308 */ /* 0x000e620000001000 */
[--C-:B0-----:R-:W-:Y:S01]  /*e940*/  PRMT R0, RZ, 0x5410, R5.reuse ;  /* 0x00005410ff007816 */ /* 0x101fe20000000005 */
[----:B--2---:R-:W-:Y:S01]  /*e950*/  @!P2 FMUL.FTZ R45, R45, R12 ;  /* 0x0000000c2d2da220 */ /* 0x004fe20000410000 */
[----:B------:R-:W-:Y:S01]  /*e960*/  PRMT R5, RZ, 0x7610, R5 ;  /* 0x00007610ff057816 */ /* 0x000fe20000000005 */
[----:B------:R-:W-:Y:S01]  /*e970*/  FADD.FTZ R7, R7, UR5 ;  /* 0x0000000507077e21 */ /* 0x000fe20008010000 */
[----:B------:R-:W-:Y:S01]  /*e980*/  F2FP.BF16.PACK_AB R12, R31, R32 ;  /* 0x000000201f0c723e */ /* 0x000fe200000010ff */
[----:B------:R-:W-:Y:S01]  /*e990*/  FADD.FTZ R13, R0, UR5 ;  /* 0x00000005000d7e21 */ /* 0x000fe20008010000 */
[--C-:B------:R-:W-:Y:S01]  /*e9a0*/  PRMT R0, RZ, 0x5410, R6.reuse ;  /* 0x00005410ff007816 */ /* 0x100fe20000000006 */
[----:B------:R0:W2:Y:S01]  /*e9b0*/  @!P6 MUFU.RCP R11, R2 ;  /* 0x00000002000be308 */ /* 0x0000a20000001000 */
[----:B------:R-:W-:Y:S01]  /*e9c0*/  PRMT R6, RZ, 0x7610, R6 ;  /* 0x00007610ff067816 */ /* 0x000fe20000000006 */
[----:B---3--:R-:W-:Y:S01]  /*e9d0*/  @!P5 FMUL.FTZ R43, R43, R14 ;  /* 0x0000000e2b2bd220 */ /* 0x008fe20000410000 */
[----:B------:R-:W-:Y:S01]  /*e9e0*/  FSETP.GTU.FTZ.AND P2, PT, R13, 20, PT ;  /* 0x41a000000d00780b */ /* 0x000fe20003f5c000 */
[----:B------:R-:W-:Y:S01]  /*e9f0*/  FADD.FTZ R9, R0, UR5 ;  /* 0x0000000500097e21 */ /* 0x000fe20008010000 */
[----:B------:R-:W-:Y:S01]  /*ea00*/  F2FP.BF16.PACK_AB R14, R27, R28 ;  /* 0x0000001c1b0e723e */ /* 0x000fe200000010ff */
[----:B------:R-:W-:Y:S01]  /*ea10*/  FADD.FTZ R6, R6, UR5 ;  /* 0x0000000506067e21 */ /* 0x000fe20008010000 */
[----:B------:R-:W-:Y:S01]  /*ea20*/  F2FP.BF16.PACK_AB R27, R17, R18 ;  /* 0x00000012111b723e */ /* 0x000fe200000010ff */
[----:B------:R-:W3:Y:S01]  /*ea30*/  @!P0 MUFU.EX2 R10, R10 ;  /* 0x0000000a000a8308 */ /* 0x000ee20000000800 */
[----:B0-----:R-:W-:Y:S01]  /*ea40*/  FADD.FTZ R2, R5, UR5 ;  /* 0x0000000505027e21 */ /* 0x001fe20008010000 */
[----:B------:R-:W-:Y:S01]  /*ea50*/  FSETP.GTU.FTZ.AND P4, PT, R9, 20, PT ;  /* 0x41a000000900780b */ /* 0x000fe20003f9c000 */
[----:B-1----:R-:W-:Y:S01]  /*ea60*/  @!P3 FMUL.FTZ R41, R41, R4 ;  /* 0x000000042929b220 */ /* 0x002fe20000410000 */
[----:B------:R-:W-:Y:S01]  /*ea70*/  FSETP.GTU.FTZ.AND P5, PT, R6, 20, PT ;  /* 0x41a000000600780b */ /* 0x000fe20003fbc000 */
[----:B------:R-:W-:Y:S03]  /*ea80*/  STS.128 [R49.X16+0x10], R24 ;  /* 0x0000101831007388 */ /* 0x000fe6000000cc00 */
[----:B------:R0:W1:Y:S01]  /*ea90*/  @!P1 MUFU.RCP R5, R8 ;  /* 0x0000000800059308 */ /* 0x0000620000001000 */
[----:B--2---:R-:W-:Y:S01]  /*eaa0*/  @!P6 FMUL.FTZ R44, R44, R11 ;  /* 0x0000000b2c2ce220 */ /* 0x004fe20000410000 */
[----:B------:R-:W-:Y:S01]  /*eab0*/  FSETP.GTU.FTZ.AND P6, PT, R2, 20, PT ;  /* 0x41a000000200780b */ /* 0x000fe20003fdc000 */
[----:B------:R-:W-:Y:S01]  /*eac0*/  @!P2 FMUL.FTZ R0, R13, -1.4426950216293334961 ;  /* 0xbfb8aa3b0d00a820 */ /* 0x000fe20000410000 */
[----:B------:R-:W-:Y:S01]  /*ead0*/  F2FP.BF16.PACK_AB R13, R29, R30 ;  /* 0x0000001e1d0d723e */ /* 0x000fe200000010ff */
[----:B---3--:R-:W-:-:S04]  /*eae0*/  @!P0 FADD.FTZ R10, R10, 1 ;  /* 0x3f8000000a0a8421 */ /* 0x008fc80000010000 */
[----:B------:R2:W-:Y:S01]  /*eaf0*/  STS.128 [R49.X16], R12 ;  /* 0x0000000c31007388 */ /* 0x0005e2000000cc00 */
[----:B0-----:R-:W-:Y:S01]  /*eb00*/  FADD.FTZ R8, R3, UR5 ;  /* 0x0000000503087e21 */ /* 0x001fe20008010000 */
[----:B------:R-:W-:-:S06]  /*eb10*/  NOP ;  /* 0x0000000000007918 */ /* 0x000fcc0000000000 */
[----:B------:R-:W-:Y:S01]  /*eb20*/  FSETP.GTU.FTZ.AND P3, PT, R8, 20, PT ;  /* 0x41a000000800780b */ /* 0x000fe20003f7c000 */
[----:B-1----:R-:W-:Y:S01]  /*eb30*/  @!P1 FMUL.FTZ R40, R40, R5 ;  /* 0x0000000528289220 */ /* 0x002fe20000410000 */
[----:B------:R-:W-:Y:S01]  /*eb40*/  FSETP.GTU.FTZ.AND P1, PT, R7, 20, PT ;  /* 0x41a000000700780b */ /* 0x000fe20003f3c000 */
[----:B------:R-:W-:Y:S01]  /*eb50*/  @!P4 FMUL.FTZ R3, R9, -1.4426950216293334961 ;  /* 0xbfb8aa3b0903c820 */ /* 0x000fe20000410000 */
[----:B------:R0:W1:Y:S01]  /*eb60*/  @!P0 MUFU.RCP R20, R10 ;  /* 0x0000000a00148308 */ /* 0x0000620000001000 */
[----:B------:R-:W-:Y:S01]  /*eb70*/  LDS.128 R16, [R111.X16+0x200] ;  /* 0x000200006f107984 */ /* 0x000fe2000000cc00 */
[----:B------:R-:W-:Y:S02]  /*eb80*/  @!P6 FMUL.FTZ R2, R2, -1.4426950216293334961 ;  /* 0xbfb8aa3b0202e820 */ /* 0x000fe40000410000 */
[----:B------:R-:W-:-:S04]  /*eb90*/  @!P5 FMUL.FTZ R4, R6, -1.4426950216293334961 ;  /* 0xbfb8aa3b0604d820 */ /* 0x000fc80000410000 */
[----:B------:R-:W3:Y:S01]  /*eba0*/  @!P6 MUFU.EX2 R2, R2 ;  /* 0x000000020002e308 */ /* 0x000ee20000000800 */
[----:B------:R-:W-:Y:S02]  /*ebb0*/  @!P3 FMUL.FTZ R5, R8, -1.4426950216293334961 ;  /* 0xbfb8aa3b0805b820 */ /* 0x000fe40000410000 */
[----:B0-----:R-:W0:Y:S01]  /*ebc0*/  LDS.128 R8, [R111.X16] ;  /* 0x000000006f087984 */ /* 0x001e22000000cc00 */
[----:B------:R-:W-:-:S04]  /*ebd0*/  @!P1 FMUL.FTZ R6, R7, -1.4426950216293334961 ;  /* 0xbfb8aa3b07069820 */ /* 0x000fc80000410000 */
[----:B------:R-:W4:Y:S01]  /*ebe0*/  @!P4 MUFU.EX2 R3, R3 ;  /* 0x000000030003c308 */ /* 0x000f220000000800 */
[----:B-1----:R-:W-:-:S05]  /*ebf0*/  @!P0 FMUL.FTZ R39, R39, R20 ;  /* 0x0000001427278220 */ /* 0x002fca0000410000 */
[----:B--2---:R-:W-:Y:S02]  /*ec00*/  F2FP.BF16.PACK_AB R12, R39, R40 ;  /* 0x00000028270c723e */ /* 0x004fe400000010ff */
[----:B------:R-:W1:Y:S01]  /*ec10*/  @!P3 MUFU.EX2 R5, R5 ;  /* 0x000000050005b308 */ /* 0x000e620000000800 */
[----:B---3--:R-:W-:-:S07]  /*ec20*/  @!P6 FADD.FTZ R2, R2, 1 ;  /* 0x3f8000000202e421 */ /* 0x008fce0000010000 */
[----:B------:R-:W2:Y:S01]  /*ec30*/  @!P5 MUFU.EX2 R4, R4 ;  /* 0x000000040004d308 */ /* 0x000ea20000000800 */
[----:B----4-:R-:W-:-:S07]  /*ec40*/  @!P4 FADD.FTZ R3, R3, 1 ;  /* 0x3f8000000303c421 */ /* 0x010fce0000010000 */
        /* <DEDUP_REMOVED lines=12> */
[----:B------:R-:W-:Y:S02]  /*ed10*/  ULDC.64 UR8, c[0x0][0x2f8] ;  /* 0x0000be0000087ab9 */ /* 0x000fe40000000a00 */
[----:B------:R-:W-:Y:S01]  /*ed20*/  UIMAD UR7, UR13, UR8, URZ ;  /* 0x000000080d0772a4 */ /* 0x000fe2000f8e023f */
[----:B------:R-:W-:Y:S01]  /*ed30*/  IMAD.WIDE R2, R51, 0x10, R2 ;  /* 0x0000001033027825 */ /* 0x000fe200078e0202 */
[----:B------:R-:W-:Y:S01]  /*ed40*/  UIMAD.WIDE.U32 UR34, UR12, UR8, UR34 ;  /* 0x000000080c2272a5 */ /* 0x000fe2000f8e0022 */
[----:B------:R2:W3:Y:S01]  /*ed50*/  @!P2 MUFU.RCP R7, R0 ;  /* 0x000000000007a308 */ /* 0x0004e20000001000 */
[----:B------:R-:W-:Y:S01]  /*ed60*/  UIMAD UR7, UR12, UR9, UR7 ;  /* 0x000000090c0772a4 */ /* 0x000fe2000f8e0207 */
[----:B-----5:R-:W-:Y:S01]  /*ed70*/  @!P4 FMUL.FTZ R36, R36, R21 ;  /* 0x000000152424c220 */ /* 0x020fe20000410000 */
[----:B0-----:R-:W-:Y:S02]  /*ed80*/  STG.E.128 [R2.64], R8 ;  /* 0x0000000802007986 */ /* 0x001fe4000c101d1a */
[----:B------:R-:W-:-:S02]  /*ed90*/  UIADD3 UR9, UR35, UR7, URZ ;  /* 0x0000000723097290 */ /* 0x000fc4000fffe03f */
[----:B------:R0:W-:Y:S01]  /*eda0*/  STG.E.128 [R2.64+0x200], R16 ;  /* 0x0002001002007986 */ /* 0x0001e2000c101d1a */
[----:B------:R-:W4:Y:S01]  /*edb0*/  @!P5 MUFU.RCP R4, R4 ;  /* 0x000000040004d308 */ /* 0x000f220000001000 */
[----:B--2---:R-:W-:Y:S01]  /*edc0*/  FADD.FTZ R0, R48, R117 ;  /* 0x0000007530007221 */ /* 0x004fe20000010000 */
[----:B------:R-:W-:Y:S01]  /*edd0*/  UIMAD UR7, UR11, UR36, URZ ;  /* 0x000000240b0772a4 */ /* 0x000fe2000f8e023f */
[----:B------:R-:W-:Y:S01]  /*ede0*/  BAR.SYNC.DEFER_BLOCKING 0x0 ;  /* 0x0000000000007b1d */ /* 0x000fe20000010000 */
[----:B-1----:R-:W-:Y:S02]  /*edf0*/  @!P3 FMUL.FTZ R34, R34, R5 ;  /* 0x000000052222b220 */ /* 0x002fe40000410000 */
[----:B------:R-:W-:Y:S01]  /*ee00*/  FADD.FTZ R5, R0, R47 ;  /* 0x0000002f00057221 */ /* 0x000fe20000010000 */
[----:B------:R-:W-:Y:S01]  /*ee10*/  UIMAD UR7, UR10, UR37, UR7 ;  /* 0x000000250a0772a4 */ /* 0x000fe2000f8e0207 */
[----:B---3--:R-:W-:Y:S01]  /*ee20*/  @!P2 FMUL.FTZ R38, R38, R7 ;  /* 0x000000072626a220 */ /* 0x008fe20000410000 */
[----:B------:R-:W1:Y:S01]  /*ee30*/  @!P1 MUFU.RCP R6, R6 ;  /* 0x0000000600069308 */ /* 0x000e620000001000 */
[----:B------:R-:W-:Y:S01]  /*ee40*/  FADD.FTZ R0, R5, R46 ;  /* 0x0000002e05007221 */ /* 0x000fe20000010000 */
[----:B------:R-:W-:Y:S01]  /*ee50*/  F2FP.BF16.PACK_AB R5, R45, R46 ;  /* 0x0000002e2d05723e */ /* 0x000fe200000010ff */
[----:B------:R-:W-:Y:S01]  /*ee60*/  UMOV UR8, UR34 ;  /* 0x0000002200087c82 */ /* 0x000fe20008000000 */
[----:B------:R-:W-:Y:S01]  /*ee70*/  F2FP.BF16.PACK_AB R7, R41, R42 ;  /* 0x0000002a2907723e */ /* 0x000fe200000010ff */
[----:B------:R-:W-:Y:S01]  /*ee80*/  FADD.FTZ R45, R0, R45 ;  /* 0x0000002d002d7221 */ /* 0x000fe20000010000 */
[----:B------:R-:W-:Y:S01]  /*ee90*/  F2FP.BF16.PACK_AB R13, R37, R38 ;  /* 0x00000026250d723e */ /* 0x000fe200000010ff */
[----:B----4-:R-:W-:Y:S01]  /*eea0*/  @!P5 FMUL.FTZ R35, R35, R4 ;  /* 0x000000042323d220 */ /* 0x010fe20000410000 */
[----:B------:R-:W-:Y:S01]  /*eeb0*/  F2FP.BF16.PACK_AB R4, R47, R48 ;  /* 0x000000302f04723e */ /* 0x000fe200000010ff */
[----:B------:R-:W-:-:S02]  /*eec0*/  UIMAD.WIDE.U32 UR8, UR10, UR36, UR8 ;  /* 0x000000240a0872a5 */ /* 0x000fc4000f8e0008 */
[----:B------:R-:W-:Y:S01]  /*eed0*/  ULDC.64 UR34, c[0x0][0x340] ;  /* 0x0000d00000227ab9 */ /* 0x000fe20000000a00 */
[----:B------:R-:W-:Y:S01]  /*eee0*/  F2FP.BF16.PACK_AB R14, R35, R36 ;  /* 0x00000024230e723e */ /* 0x000fe200000010ff */
[----:B------:R-:W-:Y:S02]  /*eef0*/  UIADD3 UR9, UR9, UR7, URZ ;  /* 0x0000000709097290 */ /* 0x000fe4000fffe03f */
[----:B------:R-:W-:Y:S01]  /*ef00*/  ULEA UR7, UP0, UR8, UR34, 0x1 ;  /* 0x0000002208077291 */ /* 0x000fe2000f80083f */
[----:B-1----:R-:W-:Y:S01]  /*ef10*/  @!P1 FMUL.FTZ R33, R33, R6 ;  /* 0x0000000621219220 */ /* 0x002fe20000410000 */
[----:B------:R-:W-:Y:S01]  /*ef20*/  F2FP.BF16.PACK_AB R6, R43, R44 ;  /* 0x0000002c2b06723e */ /* 0x000fe200000010ff */
[----:B------:R-:W-:Y:S01]  /*ef30*/  FADD.FTZ R44, R45, R44 ;  /* 0x0000002c2d2c7221 */ /* 0x000fe20000010000 */
[----:B------:R-:W-:Y:S02]  /*ef40*/  ULEA.HI.X UR8, UR8, UR35, UR9, 0x1, UP0 ;  /* 0x0000002308087291 */ /* 0x000fe400080f0c09 */
[----:B------:R-:W-:Y:S01]  /*ef50*/  F2FP.BF16.PACK_AB R15, R33, R34 ;  /* 0x00000022210f723e */ /* 0x000fe200000010ff */
[----:B------:R-:W-:Y:S01]  /*ef60*/  STS.128 [R49.X16], R4 ;  /* 0x0000000431007388 */ /* 0x000fe2000000cc00 */
[----:B------:R-:W-:Y:S01]  /*ef70*/  FADD.FTZ R43, R44, R43 ;  /* 0x0000002b2c2b7221 */ /* 0x000fe20000010000 */
[----:B0-----:R-:W-:Y:S01]  /*ef80*/  MOV R2, UR7 ;  /* 0x0000000700027c02 */ /* 0x001fe20008000f00 */
[----:B------:R-:W-:Y:S01]  /*ef90*/  UISETP.GT.AND UP0, UPT, UR24, 0x1, UPT ;  /* 0x000000011800788c */ /* 0x000fe2000bf04270 */
[----:B------:R-:W-:Y:S01]  /*efa0*/  STS.128 [R49.X16+0x10], R12 ;  /* 0x0000100c31007388 */ /* 0x000fe2000000cc00 */
[----:B------:R-:W-:-:S06]  /*efb0*/  NOP ;  /* 0x0000000000007918 */ /* 0x000fcc0000000000 */
[----:B------:R-:W0:Y:S01]  /*efc0*/  LDS.128 R8, [R111.X16] ;  /* 0x000000006f087984 */ /* 0x000e22000000cc00 */
[----:B------:R-:W-:Y:S01]  /*efd0*/  FADD.FTZ R42, R43, R42 ;  /* 0x0000002a2b2a7221 */ /* 0x000fe20000010000 */
[----:B------:R-:W-:Y:S02]  /*efe0*/  MOV R3, UR8 ;  /* 0x0000000800037c02 */ /* 0x000fe40008000f00 */
[----:B------:R-:W1:Y:S01]  /*eff0*/  LDS.128 R16, [R111.X16+0x200] ;  /* 0x000200006f107984 */ /* 0x000e62000000cc00 */
[----:B------:R-:W-:Y:S01]  /*f000*/  FADD.FTZ R41, R42, R41 ;  /* 0x000000292a297221 */ /* 0x000fe20000010000 */
[----:B------:R-:W-:Y:S01]  /*f010*/  PLOP3.LUT P0, PT, PT, PT, UP0, 0x80, 0x0 ;  /* 0x000000000000781c */ /* 0x000fe20003f0f008 */
[----:B------:R-:W-:-:S04]  /*f020*/  IMAD.WIDE R2, R51, 0x10, R2 ;  /* 0x0000001033027825 */ /* 0x000fc800078e0202 */
        /* <DEDUP_REMOVED lines=12> */
.L_x_3895:
[----:B------:R-:W-:Y:S02]  /*f0f0*/  ISETP.NE.U32.AND P0, PT, RZ, c[0x0][0x328], PT ;  /* 0x0000ca00ff007a0c */ /* 0x000fe40003f05070 */
[----:B------:R-:W-:Y:S02]  /*f100*/  ISETP.NE.U32.AND P2, PT, RZ, c[0x0][0x348], PT ;  /* 0x0000d200ff007a0c */ /* 0x000fe40003f45070 */
[----:B------:R-:W-:-:S02]  /*f110*/  ISETP.NE.AND.EX P1, PT, RZ, c[0x0][0x32c], PT, P0 ;  /* 0x0000cb00ff007a0c */ /* 0x000fc40003f25300 */
        /* <DEDUP_REMOVED lines=31> */
.L_x_4033:
[----:B0-----:R-:W-:Y:S05]  /*f310*/  BSYNC B0 ;  /* 0x0000000000007941 */ /* 0x001fea0003800000 */
.L_x_4032:
        /* <DEDUP_REMOVED lines=33> */
.L_x_4035:
[----:B------:R-:W3:Y:S02]  /*f530*/  S2R R7, SR_TID.X ;  /* 0x0000000000077919 */ /* 0x000ee40000002100 */
.L_x_4036:
[----:B0-----:R-:W-:Y:S05]  /*f540*/  BSYNC B0 ;  /* 0x0000000000007941 */ /* 0x001fea0003800000 */
.L_x_4034:
[----:B---3--:R-:W-:-:S13]  /*f550*/  ISETP.GE.AND P0, PT, R7, c[0x0][0x16c], PT ;  /* 0x00005b0007007a0c */ /* 0x008fda0003f06270 */
[----:B------:R-:W-:Y:S05]  /*f560*/  @P0 EXIT ;  /* 0x000000000000094d */ /* 0x000fea0003800000 */
[----:B------:R-:W-:Y:S02]  /*f570*/  ULDC.64 UR6, c[0x0][0x288] ;  /* 0x0000a20000067ab9 */ /* 0x000fe40000000a00 */
[----:B------:R-:W-:Y:S02]  /*f580*/  UIMAD UR11, UR11, UR6, URZ ;  /* 0x000000060b0b72a4 */ /* 0x000fe4000f8e023f */
[----:B-12---:R-:W-:Y:S02]  /*f590*/  UIMAD.WIDE.U32 UR4, UR10, UR6, URZ ;  /* 0x000000060a0472a5 */ /* 0x006fe4000f8e003f */
[----:B------:R-:W-:-:S04]  /*f5a0*/  UIMAD UR6, UR10, UR7, UR11 ;  /* 0x000000070a0672a4 */ /* 0x000fc8000f8e020b */
[----:B------:R-:W-:Y:S02]  /*f5b0*/  UIADD3 UR6, UR5, UR6, URZ ;  /* 0x0000000605067290 */ /* 0x000fe4000fffe03f */
.L_x_4037:
        /* <DEDUP_REMOVED lines=19> */
.L_x_3934:
[----:B------:R-:W-:Y:S01]  /*f6f0*/  HFMA2.MMA R70, -RZ, RZ, 0, 5.9604644775390625e-08 ;  /* 0x00000001ff467435 */ /* 0x000fe200000001ff */
[----:B------:R-:W-:-:S02]  /*f700*/  MOV R71, R66 ;  /* 0x0000004200477202 */ /* 0x000fc40000000f00 */
[----:B------:R-:W-:Y:S02]  /*f710*/  MOV R68, RZ ;  /* 0x000000ff00447202 */ /* 0x000fe40000000f00 */
[----:B------:R-:W-:Y:S02]  /*f720*/  MOV R67, 0xffffffff ;  /* 0xffffffff00437802 */ /* 0x000fe40000000f00 */
[----:B------:R-:W-:Y:S02]  /*f730*/  MOV R64, 0xf750 ;  /* 0x0000f75000407802 */ /* 0x000fe40000000f00 */
[----:B-----5:R-:W-:Y:S05]  /*f740*/  CALL.REL.NOINC `($__internal_95_$__cuda_sm70_shflsync_up) ;  /* 0x00001eb000007944 */ /* 0x020fea0003c00000 */
[----:B-1----:R-:W-:Y:S01]  /*f750*/  MOV R69, R67 ;  /* 0x0000004300457202 */ /* 0x002fe20000000f00 */
[----:B0-----:R-:W-:Y:S05]  /*f760*/  BRA `(.L_x_4038) ;  /* 0xffff7d4000007947 */ /* 0x001fea000383ffff */
.L_x_3935:
[----:B------:R-:W-:Y:S01]  /*f770*/  HFMA2.MMA R70, -RZ, RZ, 0, 5.9604644775390625e-08 ;  /* 0x00000001ff467435 */ /* 0x000fe200000001ff */
[----:B------:R-:W-:Y:S02]  /*f780*/  MOV R71, R76 ;  /* 0x0000004c00477202 */ /* 0x000fe40000000f00 */
[----:B------:R-:W-:Y:S02]  /*f790*/  MOV R68, RZ ;  /* 0x000000ff00447202 */ /* 0x000fe40000000f00 */
[----:B------:R-:W-:-:S02]  /*f7a0*/  MOV R67, 0xffffffff ;  /* 0xffffffff00437802 */ /* 0x000fc40000000f00 */
[----:B------:R-:W-:Y:S02]  /*f7b0*/  MOV R64, 0xf7d0 ;  /* 0x0000f7d000407802 */ /* 0x000fe40000000f00 */
[----:B01---5:R-:W-:Y:S05]  /*f7c0*/  CALL.REL.NOINC `($__internal_95_$__cuda_sm70_shflsync_up) ;  /* 0x00001e3000007944 */ /* 0x023fea0003c00000 */
[----:B0-----:R-:W-:Y:S01]  /*f7d0*/  HFMA2.MMA R70, -RZ, RZ, 0, 5.9604644775390625e-08 ;  /* 0x00000001ff467435 */ /* 0x001fe200000001ff */
[----:B-1----:R-:W-:Y:S02]  /*f7e0*/  MOV R73, R67 ;  /* 0x0000004300497202 */ /* 0x002fe40000000f00 */
[----:B------:R-:W-:Y:S02]  /*f7f0*/  MOV R71, R78 ;  /* 0x0000004e00477202 */ /* 0x000fe40000000f00 */
[----:B------:R-:W-:Y:S02]  /*f800*/  MOV R68, RZ ;  /* 0x000000ff00447202 */ /* 0x000fe40000000f00 */
[----:B------:R-:W-:Y:S02]  /*f810*/  MOV R67, 0xffffffff ;  /* 0xffffffff00437802 */ /* 0x000fe40000000f00 */
[----:B------:R-:W-:Y:S02]  /*f820*/  MOV R64, 0xf840 ;  /* 0x0000f84000407802 */ /* 0x000fe40000000f00 */
[----:B------:R-:W-:Y:S05]  /*f830*/  CALL.REL.NOINC `($__internal_95_$__cuda_sm70_shflsync_up) ;  /* 0x00001dc000007944 */ /* 0x000fea0003c00000 */
[----:B0-----:R-:W-:Y:S01]  /*f840*/  HFMA2.MMA R70, -RZ, RZ, 0, 5.9604644775390625e-08 ;  /* 0x00000001ff467435 */ /* 0x001fe200000001ff */
[----:B-1----:R-:W-:-:S02]  /*f850*/  MOV R75, R67 ;  /* 0x00000043004b7202 */ /* 0x002fc40000000f00 */
[----:B------:R-:W-:Y:S02]  /*f860*/  MOV R71, R79 ;  /* 0x0000004f00477202 */ /* 0x000fe40000000f00 */
[----:B------:R-:W-:Y:S02]  /*f870*/  MOV R68, RZ ;  /* 0x000000ff00447202 */ /* 0x000fe40000000f00 */
[----:B------:R-:W-:Y:S02]  /*f880*/  MOV R67, 0xffffffff ;  /* 0xffffffff00437802 */ /* 0x000fe40000000f00 */
[----:B------:R-:W-:Y:S02]  /*f890*/  MOV R64, 0xf8b0 ;  /* 0x0000f8b000407802 */ /* 0x000fe40000000f00 */
[----:B------:R-:W-:Y:S05]  /*f8a0*/  CALL.REL.NOINC `($__internal_95_$__cuda_sm70_shflsync_up) ;  /* 0x00001d5000007944 */ /* 0x000fea0003c00000 */
        /* <DEDUP_REMOVED lines=20> */
[----:B------:R-:W-:Y:S05]  /*f9f0*/  CALL.REL.NOINC `($__internal_95_$__cuda_sm70_shflsync_up) ;  /* 0x00001c0000007944 */ /* 0x000fea0003c00000 */
[----:B0-----:R-:W-:Y:S01]  /*fa00*/  HFMA2.MMA R70, -RZ, RZ, 0, 1.1920928955078125e-07 ;  /* 0x00000002ff467435 */ /* 0x001fe200000001ff */
[----:B-1----:R-:W-:Y:S02]  /*fa10*/  MOV R66, R67 ;  /* 0x0000004300427202 */ /* 0x002fe40000000f00 */
[----:B------:R-:W-:Y:S02]  /*fa20*/  MOV R71, R75 ;  /* 0x0000004b00477202 */ /* 0x000fe40000000f00 */
[----:B------:R-:W-:Y:S02]  /*fa30*/  MOV R68, RZ ;  /* 0x000000ff00447202 */ /* 0x000fe40000000f00 */
[----:B------:R-:W-:Y:S02]  /*fa40*/  MOV R67, 0xffffffff ;  /* 0xffffffff00437802 */ /* 0x000fe40000000f00 */
[----:B------:R-:W-:-:S02]  /*fa50*/  MOV R64, 0xfa70 ;  /* 0x0000fa7000407802 */ /* 0x000fc40000000f00 */
[----:B------:R-:W-:Y:S05]  /*fa60*/  CALL.REL.NOINC `($__internal_95_$__cuda_sm70_shflsync_up) ;  /* 0x00001b9000007944 */ /* 0x000fea0003c00000 */
[----:B0-----:R-:W-:Y:S01]  /*fa70*/  HFMA2.MMA R70, -RZ, RZ, 0, 1.1920928955078125e-07 ;  /* 0x00000002ff467435 */ /* 0x001fe200000001ff */
[----:B-1----:R-:W-:-:S02]  /*fa80*/  MOV R69, R67 ;  /* 0x0000004300457202 */ /* 0x002fc40000000f00 */
[----:B------:R-:W-:Y:S02]  /*fa90*/  MOV R71, R78 ;  /* 0x0000004e00477202 */ /* 0x000fe40000000f00 */
[----:B------:R-:W-:Y:S02]  /*faa0*/  MOV R68, RZ ;  /* 0x000000ff00447202 */ /* 0x000fe40000000f00 */
[----:B------:R-:W-:Y:S02]  /*fab0*/  MOV R67, 0xffffffff ;  /* 0xffffffff00437802 */ /* 0x000fe40000000f00 */
[----:B------:R-:W-:Y:S02]  /*fac0*/  MOV R64, 0xfae0 ;  /* 0x0000fae000407802 */ /* 0x000fe40000000f00 */
[----:B------:R-:W-:Y:S05]  /*fad0*/  CALL.REL.NOINC `($__internal_95_$__cuda_sm70_shflsync_up) ;  /* 0x00001b2000007944 */ /* 0x000fea0003c00000 */
[----:B0-----:R-:W-:Y:S01]  /*fae0*/  HFMA2.MMA R70, -RZ, RZ, 0, 1.1920928955078125e-07 ;  /* 0x00000002ff467435 */ /* 0x001fe200000001ff */
[----:B-1----:R-:W-:Y:S02]  /*faf0*/  MOV R72, R67 ;  /* 0x0000004300487202 */ /* 0x002fe40000000f00 */
[----:B------:R-:W-:Y:S02]  /*fb00*/  MOV R71, R79 ;  /* 0x0000004f00477202 */ /* 0x000fe40000000f00 */
[----:B------:R-:W-:-:S02]  /*fb10*/  MOV R68, RZ ;  /* 0x000000ff00447202 */ /* 0x000fc40000000f00 */
[----:B------:R-:W-:Y:S02]  /*fb20*/  MOV R67, 0xffffffff ;  /* 0xffffffff00437802 */ /* 0x000fe40000000f00 */
[----:B------:R-:W-:Y:S02]  /*fb30*/  MOV R64, 0xfb50 ;  /* 0x0000fb5000407802 */ /* 0x000fe40000000f00 */
[----:B------:R-:W-:Y:S05]  /*fb40*/  CALL.REL.NOINC `($__internal_95_$__cuda_sm70_shflsync_up) ;  /* 0x00001ab000007944 */ /* 0x000fea0003c00000 */
        /* <DEDUP_REMOVED lines=17> */
[----:B------:R-:W-:Y:S05]  /*fc60*/  CALL.REL.NOINC `($__internal_95_$__cuda_sm70_shflsync_up) ;  /* 0x0000199000007944 */ /* 0x000fea0003c00000 */
[----:B0-----:R-:W-:Y:S01]  /*fc70*/  HFMA2.MMA R70, -RZ, RZ, 0, 2.384185791015625e-07 ;  /* 0x00000004ff467435 */ /* 0x001fe200000001ff */
[----:B-1----:R-:W-:-:S02]  /*fc80*/  MOV R66, R67 ;  /* 0x0000004300427202 */ /* 0x002fc40000000f00 */
[----:B------:R-:W-:Y:S02]  /*fc90*/  MOV R71, R75 ;  /* 0x0000004b00477202 */ /* 0x000fe40000000f00 */
[----:B------:R-:W-:Y:S02]  /*fca0*/  MOV R68, RZ ;  /* 0x000000ff00447202 */ /* 0x000fe40000000f00 */
[----:B------:R-:W-:Y:S02]  /*fcb0*/  MOV R67, 0xffffffff ;  /* 0xffffffff00437802 */ /* 0x000fe40000000f00 */
[----:B------:R-:W-:Y:S02]  /*fcc0*/  MOV R64, 0xfce0 ;  /* 0x0000fce000407802 */ /* 0x000fe40000000f00 */
[----:B------:R-:W-:Y:S05]  /*fcd0*/  CALL.REL.NOINC `($__internal_95_$__cuda_sm70_shflsync_up) ;  /* 0x0000192000007944 */ /* 0x000fea0003c00000 */
[----:B0-----:R-:W-:Y:S01]  /*fce0*/  HFMA2.MMA R70, -RZ, RZ, 0, 2.384185791015625e-07 ;  /* 0x00000004ff467435 */ /* 0x001fe200000001ff */
[----:B-1----:R-:W-:Y:S02]  /*fcf0*/  MOV R69, R67 ;  /* 0x0000004300457202 */ /* 0x002fe40000000f00 */
[----:B------:R-:W-:Y:S02]  /*fd00*/  MOV R71, R78 ;  /* 0x0000004e00477202 */ /* 0x000fe40000000f00 */
[----:B------:R-:W-:-:S02]  /*fd10*/  MOV R68, RZ ;  /* 0x000000ff00447202 */ /* 0x000fc40000000f00 */
[----:B------:R-:W-:Y:S02]  /*fd20*/  MOV R67, 0xffffffff ;  /* 0xffffffff00437802 */ /* 0x000fe40000000f00 */
[----:B------:R-:W-:Y:S02]  /*fd30*/  MOV R64, 0xfd50 ;  /* 0x0000fd5000407802 */ /* 0x000fe40000000f00 */
[----:B------:R-:W-:Y:S05]  /*fd40*/  CALL.REL.NOINC `($__internal_95_$__cuda_sm70_shflsync_up) ;  /* 0x000018b000007944 */ /* 0x000fea0003c00000 */
[----:B0-----:R-:W-:Y:S01]  /*fd50*/  HFMA2.MMA R70, -RZ, RZ, 0, 2.384185791015625e-07 ;  /* 0x00000004ff467435 */ /* 0x001fe200000001ff */
[----:B-1----:R-:W-:Y:S02]  /*fd60*/  MOV R72, R67 ;  /* 0x0000004300487202 */ /* 0x002fe40000000f00 */
[----:B------:R-:W-:Y:S02]  /*fd70*/  MOV R71, R79 ;  /* 0x0000004f00477202 */ /* 0x000fe40000000f00 */
[----:B------:R-:W-:Y:S02]  /*fd80*/  MOV R68, RZ ;  /* 0x000000ff00447202 */ /* 0x000fe40000000f00 */
[----:B------:R-:W-:Y:S02]  /*fd90*/  MOV R67, 0xffffffff ;  /* 0xffffffff00437802 */ /* 0x000fe40000000f00 */
[----:B------:R-:W-:-:S02]  /*fda0*/  MOV R64, 0xfdc0 ;  /* 0x0000fdc000407802 */ /* 0x000fc40000000f00 */
[----:B------:R-:W-:Y:S05]  /*fdb0*/  CALL.REL.NOINC `($__internal_95_$__cuda_sm70_shflsync_up) ;  /* 0x0000184000007944 */ /* 0x000fea0003c00000 */
        /* <DEDUP_REMOVED lines=17> */
[----:B------:R-:W-:Y:S05]  /*fed0*/  CALL.REL.NOINC `($__internal_95_$__cuda_sm70_shflsync_up) ;  /* 0x0000172000007944 */ /* 0x000fea0003c00000 */
[----:B0-----:R-:W-:Y:S01]  /*fee0*/  HFMA2.MMA R70, -RZ, RZ, 0, 4.76837158203125e-07 ;  /* 0x00000008ff467435 */ /* 0x001fe200000001ff */
[----:B-1----:R-:W-:Y:S02]  /*fef0*/  MOV R66, R67 ;  /* 0x0000004300427202 */ /* 0x002fe40000000f00 */
[----:B------:R-:W-:Y:S02]  /*ff00*/  MOV R71, R75 ;  /* 0x0000004b00477202 */ /* 0x000fe40000000f00 */
[----:B------:R-:W-:Y:S02]  /*ff10*/  MOV R68, RZ ;  /* 0x000000ff00447202 */ /* 0x000fe40000000f00 */
[----:B------:R-:W-:Y:S02]  /*ff20*/  MOV R67, 0xffffffff ;  /* 0xffffffff00437802 */ /* 0x000fe40000000f00 */
[----:B------:R-:W-:Y:S02]  /*ff30*/  MOV R64, 0xff50 ;  /* 0x0000ff5000407802 */ /* 0x000fe40000000f00 */
[----:B------:R-:W-:Y:S05]  /*ff40*/  CALL.REL.NOINC `($__internal_95_$__cuda_sm70_shflsync_up) ;  /* 0x000016b000007944 */ /* 0x000fea0003c00000 */
[----:B0-----:R-:W-:Y:S01]  /*ff50*/  HFMA2.MMA R70, -RZ, RZ, 0, 4.76837158203125e-07 ;  /* 0x00000008ff467435 */ /* 0x001fe200000001ff */
[----:B-1----:R-:W-:-:S02]  /*ff60*/  MOV R69, R67 ;  /* 0x0000004300457202 */ /* 0x002fc40000000f00 */
[----:B------:R-:W-:Y:S02]  /*ff70*/  MOV R71, R78 ;  /* 0x0000004e00477202 */ /* 0x000fe40000000f00 */
[----:B------:R-:W-:Y:S02]  /*ff80*/  MOV R68, RZ ;  /* 0x000000ff00447202 */ /* 0x000fe40000000f00 */
[----:B------:R-:W-:Y:S02]  /*ff90*/  MOV R67, 0xffffffff ;  /* 0xffffffff00437802 */ /* 0x000fe40000000f00 */
[----:B------:R-:W-:Y:S02]  /*ffa0*/  MOV R64, 0xffc0 ;  /* 0x0000ffc000407802 */ /* 0x000fe40000000f00 */
[----:B------:R-:W-:Y:S05]  /*ffb0*/  CALL.REL.NOINC `($__internal_95_$__cuda_sm70_shflsync_up) ;  /* 0x0000164000007944 */ /* 0x000fea0003c00000 */
[----:B0-----:R-:W-:Y:S01]  /*ffc0*/  HFMA2.MMA R70, -RZ, RZ, 0, 4.76837158203125e-07 ;  /* 0x00000008ff467435 */ /* 0x001fe200000001ff */
        /* <DEDUP_REMOVED lines=27> */
[----:B------:R-:W-:Y:S05]  /*10180*/  CALL.REL.NOINC `($__internal_95_$__cuda_sm70_shflsync_up) ;  /* 0x0000147000007944 */ /* 0x000fea0003c00000 */
[----:B0-----:R-:W-:Y:S01]  /*10190*/  HFMA2.MMA R70, -RZ, RZ, 0, 9.5367431640625e-07 ;  /* 0x00000010ff467435 */ /* 0x001fe200000001ff */
[----:B-1----:R-:W-:Y:S02]  /*101a0*/  MOV R74, R67 ;  /* 0x00000043004a7202 */ /* 0x002fe40000000f00 */
[----:B------:R-:W-:Y:S02]  /*101b0*/  MOV R71, R75 ;  /* 0x0000004b00477202 */ /* 0x000fe40000000f00 */
[----:B------:R-:W-:-:S02]  /*101c0*/  MOV R68, RZ ;  /* 0x000000ff00447202 */ /* 0x000fc40000000f00 */
[----:B------:R-:W-:Y:S02]  /*101d0*/  MOV R67, 0xffffffff ;  /* 0xffffffff00437802 */ /* 0x000fe40000000f00 */
[----:B------:R-:W-:Y:S02]  /*101e0*/  MOV R64, 0x10200 ;  /* 0x0001020000407802 */ /* 0x000fe40000000f00 */
[----:B------:R-:W-:Y:S05]  /*101f0*/  CALL.REL.NOINC `($__internal_95_$__cuda_sm70_shflsync_up) ;  /* 0x0000140000007944 */ /* 0x000fea0003c00000 */
[----:B0-----:R-:W-:Y:S01]  /*10200*/  HFMA2.MMA R70, -RZ, RZ, 0, 9.5367431640625e-07 ;  /* 0x00000010ff467435 */ /* 0x001fe200000001ff */
[----:B-1----:R-:W-:Y:S02]  /*10210*/  MOV R76, R67 ;  /* 0x00000043004c7202 */ /* 0x002fe40000000f00 */
[----:B------:R-:W-:Y:S02]  /*10220*/  MOV R71, R78 ;  /* 0x0000004e00477202 */ /* 0x000fe40000000f00 */
[----:B------:R-:W-:Y:S02]  /*10230*/  MOV R68, RZ ;  /* 0x000000ff00447202 */ /* 0x000fe40000000f00 */
[----:B------:R-:W-:Y:S02]  /*10240*/  MOV R67, 0xffffffff ;  /* 0xffffffff00437802 */ /* 0x000fe40000000f00 */
[----:B------:R-:W-:-:S02]  /*10250*/  MOV R64, 0x10270 ;  /* 0x0001027000407802 */ /* 0x000fc40000000f00 */
[----:B------:R-:W-:Y:S05]  /*10260*/  CALL.REL.NOINC `($__internal_95_$__cuda_sm70_shflsync_up) ;  /* 0x0000139000007944 */ /* 0x000fea0003c00000 */
[----:B0-----:R-:W-:Y:S01]  /*10270*/  HFMA2.MMA R70, -RZ, RZ, 0, 9.5367431640625e-07 ;  /* 0x00000010ff467435 */ /* 0x001fe200000001ff */
[----:B-1----:R-:W-:-:S02]  /*10280*/  MOV R82, R67 ;  /* 0x0000004300527202 */ /* 0x002fc40000000f00 */
[----:B------:R-:W-:Y:S02]  /*10290*/  MOV R71, R79 ;  /* 0x0000004f00477202 */ /* 0x000fe40000000f00 */
[----:B------:R-:W-:Y:S02]  /*102a0*/  MOV R68, RZ ;  /* 0x000000ff00447202 */ /* 0x000fe40000000f00 */
[----:B------:R-:W-:Y:S02]  /*102b0*/  MOV R67, 0xffffffff ;  /* 0xffffffff00437802 */ /* 0x000fe40000000f00 */
[----:B------:R-:W-:Y:S02]  /*102c0*/  MOV R64, 0x102e0 ;  /* 0x000102e000407802 */ /* 0x000fe40000000f00 */
[----:B------:R-:W-:Y:S05]  /*102d0*/  CALL.REL.NOINC `($__internal_95_$__cuda_sm70_shflsync_up) ;  /* 0x0000132000007944 */ /* 0x000fea0003c00000 */
[----:B01----:R-:W-:Y:S05]  /*102e0*/  BRA `(.L_x_4039) ;  /* 0xffff762000007947 */ /* 0x003fea000383ffff */
.L_x_3940:
[----:B------:R-:W-:Y:S01]  /*102f0*/  HFMA2.MMA R70, -RZ, RZ, 0, 5.9604644775390625e-08 ;  /* 0x00000001ff467435 */ /* 0x000fe200000001ff */
[----:B------:R-:W-:Y:S02]  /*10300*/  MOV R71, R75 ;  /* 0x0000004b00477202 */ /* 0x000fe40000000f00 */
[----:B0-----:R-:W-:Y:S02]  /*10310*/  MOV R68, RZ ;  /* 0x000000ff00447202 */ /* 0x001fe40000000f00 */
[----:B------:R-:W-:-:S02]  /*10320*/  MOV R67, 0xffffffff ;  /* 0xffffffff00437802 */ /* 0x000fc40000000f00 */
[----:B------:R-:W-:Y:S02]  /*10330*/  MOV R64, 0x10350 ;  /* 0x0001035000407802 */ /* 0x000fe40000000f00 */
[----:B-1---5:R-:W-:Y:S05]  /*10340*/  CALL.REL.NOINC `($__internal_95_$__cuda_sm70_shflsync_up) ;  /* 0x000012b000007944 */ /* 0x022fea0003c00000 */
        /* <DEDUP_REMOVED lines=14> */
[----:B0-----:R-:W-:Y:S01]  /*10430*/  HFMA2.MMA R70, -RZ, RZ, 0, 5.9604644775390625e-08 ;  /* 0x00000001ff467435 */ /* 0x001fe200000001ff */
[----:B-1----:R-:W-:Y:S02]  /*10440*/  MOV R69, R67 ;  /* 0x0000004300457202 */ /* 0x002fe40000000f00 */
[----:B------:R-:W-:Y:S02]  /*10450*/  MOV R71, R72 ;  /* 0x0000004800477202 */ /* 0x000fe40000000f00 */
[----:B------:R-:W-:-:S02]  /*10460*/  MOV R68, RZ ;  /* 0x000000ff00447202 */ /* 0x000fc40000000f00 */
[----:B------:R-:W-:Y:S02]  /*10470*/  MOV R67, 0xffffffff ;  /* 0xffffffff00437802 */ /* 0x000fe40000000f00 */
[----:B------:R-:W-:Y:S02]  /*10480*/  MOV R64, 0x104a0 ;  /* 0x000104a000407802 */ /* 0x000fe40000000f00 */
[----:B------:R-:W-:Y:S05]  /*10490*/  CALL.REL.NOINC `($__internal_95_$__cuda_sm70_shflsync_up) ;  /* 0x0000116000007944 */ /* 0x000fea0003c00000 */
[----:B-1----:R-:W-:Y:S01]  /*104a0*/  MOV R81, R67 ;  /* 0x0000004300517202 */ /* 0x002fe20000000f00 */
[----:B------:R-:W-:Y:S01]  /*104b0*/  HFMA2.MMA R67, -RZ, RZ, 0, 0 ;  /* 0x00000000ff437435 */ /* 0x000fe200000001ff */
[----:B0-----:R-:W-:Y:S02]  /*104c0*/  MOV R68, R60 ;  /* 0x0000003c00447202 */ /* 0x001fe40000000f00 */
[----:B------:R-:W-:Y:S02]  /*104d0*/  MOV R65, 0x1f ;  /* 0x0000001f00417802 */ /* 0x000fe40000000f00 */
[----:B------:R-:W-:Y:S02]  /*104e0*/  MOV R64, 0xffffffff ;  /* 0xffffffff00407802 */ /* 0x000fe40000000f00 */
[----:B------:R-:W-:-:S02]  /*104f0*/  MOV R66, 0x10510 ;  /* 0x0001051000427802 */ /* 0x000fc40000000f00 */
[----:B------:R-:W-:Y:S05]  /*10500*/  CALL.REL.NOINC `($__internal_94_$__cuda_sm70_shflsync_idx_p) ;  /* 0x000010a000007944 */ /* 0x000fea0003c00000 */
[----:B0-----:R-:W-:Y:S01]  /*10510*/  HFMA2.MMA R67, -RZ, RZ, 0, 0 ;  /* 0x00000000ff437435 */ /* 0x001fe200000001ff */
[----:B-1----:R-:W-:-:S02]  /*10520*/  MOV R78, R65 ;  /* 0x00000041004e7202 */ /* 0x002fc40000000f00 */
[----:B------:R-:W-:Y:S02]  /*10530*/  MOV R68, R61 ;  /* 0x0000003d00447202 */ /* 0x000fe40000000f00 */
[----:B------:R-:W-:Y:S02]  /*10540*/  MOV R65, 0x1f ;  /* 0x0000001f00417802 */ /* 0x000fe40000000f00 */
[----:B------:R-:W-:Y:S02]  /*10550*/  MOV R64, 0xffffffff ;  /* 0xffffffff00407802 */ /* 0x000fe40000000f00 */
[----:B------:R-:W-:Y:S02]  /*10560*/  MOV R66, 0x10580 ;  /* 0x0001058000427802 */ /* 0x000fe40000000f00 */
[----:B------:R-:W-:Y:S05]  /*10570*/  CALL.REL.NOINC `($__internal_94_$__cuda_sm70_shflsync_idx_p) ;  /* 0x0000103000007944 */ /* 0x000fea0003c00000 */
[----:B0-----:R-:W-:Y:S01]  /*10580*/  HFMA2.MMA R67, -RZ, RZ, 0, 0 ;  /* 0x00000000ff437435 */ /* 0x001fe200000001ff */
[----:B-1----:R-:W-:Y:S02]  /*10590*/  MOV R79, R65 ;  /* 0x00000041004f7202 */ /* 0x002fe40000000f00 */
[----:B------:R-:W-:Y:S02]  /*105a0*/  MOV R68, R62 ;  /* 0x0000003e00447202 */ /* 0x000fe40000000f00 */
[----:B------:R-:W-:-:S02]  /*105b0*/  MOV R65, 0x1f ;  /* 0x0000001f00417802 */ /* 0x000fc40000000f00 */
[----:B------:R-:W-:Y:S02]  /*105c0*/  MOV R64, 0xffffffff ;  /* 0xffffffff00407802 */ /* 0x000fe40000000f00 */
[----:B------:R-:W-:Y:S02]  /*105d0*/  MOV R66, 0x105f0 ;  /* 0x000105f000427802 */ /* 0x000fe40000000f00 */
[----:B------:R-:W-:Y:S05]  /*105e0*/  CALL.REL.NOINC `($__internal_94_$__cuda_sm70_shflsync_idx_p) ;  /* 0x00000fc000007944 */ /* 0x000fea0003c00000 */
[----:B0-----:R-:W-:Y:S01]  /*105f0*/  HFMA2.MMA R67, -RZ, RZ, 0, 0 ;  /* 0x00000000ff437435 */ /* 0x001fe200000001ff */
[----:B-1----:R-:W-:Y:S02]  /*10600*/  MOV R82, R65 ;  /* 0x0000004100527202 */ /* 0x002fe40000000f00 */
[----:B------:R-:W-:Y:S02]  /*10610*/  MOV R68, R63 ;  /* 0x0000003f00447202 */ /* 0x000fe40000000f00 */
[----:B------:R-:W-:Y:S02]  /*10620*/  MOV R65, 0x1f ;  /* 0x0000001f00417802 */ /* 0x000fe40000000f00 */
[----:B------:R-:W-:Y:S02]  /*10630*/  MOV R64, 0xffffffff ;  /* 0xffffffff00407802 */ /* 0x000fe40000000f00 */
[----:B------:R-:W-:-:S02]  /*10640*/  MOV R66, 0x10660 ;  /* 0x0001066000427802 */ /* 0x000fc40000000f00 */
[----:B------:R-:W-:Y:S05]  /*10650*/  CALL.REL.NOINC `($__internal_94_$__cuda_sm70_shflsync_idx_p) ;  /* 0x00000f5000007944 */ /* 0x000fea0003c00000 */
[----:B-1----:R-:W-:Y:S01]  /*10660*/  MOV R71, R65 ;  /* 0x0000004100477202 */ /* 0x002fe20000000f00 */
[----:B0-----:R-:W-:Y:S05]  /*10670*/  BRA `(.L_x_4040) ;  /* 0xffff75b000007947 */ /* 0x001fea000383ffff */
.L_x_3943:
[----:B------:R-:W-:Y:S01]  /*10680*/  HFMA2.MMA R71, -RZ, RZ, 0, 5.9604644775390625e-08 ;  /* 0x00000001ff477435 */ /* 0x000fe200000001ff */
[----:B------:R-:W-:-:S02]  /*10690*/  MOV R70, R65 ;  /* 0x0000004100467202 */ /* 0x000fc40000000f00 */
[----:B------:R-:W-:Y:S02]  /*106a0*/  MOV R78, 0x1f ;  /* 0x0000001f004e7802 */ /* 0x000fe40000000f00 */
[----:B------:R-:W-:Y:S02]  /*106b0*/  MOV R81, 0xffffffff ;  /* 0xffffffff00517802 */ /* 0x000fe40000000f00 */
[----:B------:R-:W-:Y:S02]  /*106c0*/  MOV R64, 0x106e0 ;  /* 0x000106e000407802 */ /* 0x000fe40000000f00 */
[----:B------:R-:W-:Y:S05]  /*106d0*/  CALL.REL.NOINC `($__internal_93_$__cuda_sm70_shflsync_down) ;  /* 0x00000e9000007944 */ /* 0x000fea0003c00000 */
[----:B-1----:R-:W-:Y:S01]  /*106e0*/  MOV R66, R78 ;  /* 0x0000004e00427202 */ /* 0x002fe20000000f00 */
[----:B0-----:R-:W-:Y:S05]  /*106f0*/  BRA `(.L_x_4041) ;  /* 0xffff8b4000007947 */ /* 0x001fea000383ffff */
.L_x_3944:
[----:B------:R-:W-:Y:S01]  /*10700*/  HFMA2.MMA R71, -RZ, RZ, 0, 5.9604644775390625e-08 ;  /* 0x00000001ff477435 */ /* 0x000fe200000001ff */
[----:B------:R-:W-:Y:S02]  /*10710*/  MOV R70, R75 ;  /* 0x0000004b00467202 */ /* 0x000fe40000000f00 */
[----:B------:R-:W-:Y:S02]  /*10720*/  MOV R78, 0x1f ;  /* 0x0000001f004e7802 */ /* 0x000fe40000000f00 */
[----:B------:R-:W-:-:S02]  /*10730*/  MOV R81, 0xffffffff ;  /* 0xffffffff00517802 */ /* 0x000fc40000000f00 */
[----:B------:R-:W-:Y:S02]  /*10740*/  MOV R64, 0x10760 ;  /* 0x0001076000407802 */ /* 0x000fe40000000f00 */
[----:B01----:R-:W-:Y:S05]  /*10750*/  CALL.REL.NOINC `($__internal_93_$__cuda_sm70_shflsync_down) ;  /* 0x00000e1000007944 */ /* 0x003fea0003c00000 */
[----:B0-----:R-:W-:Y:S01]  /*10760*/  HFMA2.MMA R71, -RZ, RZ, 0, 5.9604644775390625e-08 ;  /* 0x00000001ff477435 */ /* 0x001fe200000001ff */
[----:B-1----:R-:W-:Y:S02]  /*10770*/  MOV R67, R78 ;  /* 0x0000004e00437202 */ /* 0x002fe40000000f00 */
[----:B------:R-:W-:Y:S02]  /*10780*/  MOV R70, R74 ;  /* 0x0000004a00467202 */ /* 0x000fe40000000f00 */
[----:B------:R-:W-:Y:S02]  /*10790*/  MOV R78, 0x1f ;  /* 0x0000001f004e7802 */ /* 0x000fe40000000f00 */
[----:B------:R-:W-:Y:S02]  /*107a0*/  MOV R81, 0xffffffff ;  /* 0xffffffff00517802 */ /* 0x000fe40000000f00 */
[----:B------:R-:W-:Y:S02]  /*107b0*/  MOV R64, 0x107d0 ;  /* 0x000107d000407802 */ /* 0x000fe40000000f00 */
[----:B------:R-:W-:Y:S05]  /*107c0*/  CALL.REL.NOINC `($__internal_93_$__cuda_sm70_shflsync_down) ;  /* 0x00000da000007944 */ /* 0x000fea0003c00000 */
[----:B0-----:R-:W-:Y:S01]  /*107d0*/  HFMA2.MMA R71, -RZ, RZ, 0, 5.9604644775390625e-08 ;  /* 0x00000001ff477435 */ /* 0x001fe200000001ff */
[----:B-1----:R-:W-:-:S02]  /*107e0*/  MOV R68, R78 ;  /* 0x0000004e00447202 */ /* 0x002fc40000000f00 */
[----:B------:R-:W-:Y:S02]  /*107f0*/  MOV R70, R69 ;  /* 0x0000004500467202 */ /* 0x000fe40000000f00 */
[----:B------:R-:W-:Y:S02]  /*10800*/  MOV R78, 0x1f ;  /* 0x0000001f004e7802 */ /* 0x000fe40000000f00 */
[----:B------:R-:W-:Y:S02]  /*10810*/  MOV R81, 0xffffffff ;  /* 0xffffffff00517802 */ /* 0x000fe40000000f00 */
[----:B------:R-:W-:Y:S02]  /*10820*/  MOV R64, 0x10840 ;  /* 0x0001084000407802 */ /* 0x000fe40000000f00 */
[----:B------:R-:W-:Y:S05]  /*10830*/  CALL.REL.NOINC `($__internal_93_$__cuda_sm70_shflsync_down) ;  /* 0x00000d3000007944 */ /* 0x000fea0003c00000 */
[----:B-1----:R-:W-:Y:S01]  /*10840*/  MOV R64, R78 ;  /* 0x0000004e00407202 */ /* 0x002fe20000000f00 */
[----:B0-----:R-:W-:Y:S05]  /*10850*/  BRA `(.L_x_4042) ;  /* 0xffff8a2000007947 */ /* 0x001fea000383ffff */
.L_x_3947:
[----:B------:R-:W-:Y:S01]  /*10860*/  HFMA2.MMA R71, -RZ, RZ, 0, 1.1920928955078125e-07 ;  /* 0x00000002ff477435 */ /* 0x000fe200000001ff */
[----:B------:R-:W-:Y:S02]  /*10870*/  MOV R70, R76 ;  /* 0x0000004c00467202 */ /* 0x000fe40000000f00 */
[----:B------:R-:W-:-:S02]  /*10880*/  MOV R78, 0x1f ;  /* 0x0000001f004e7802 */ /* 0x000fc40000000f00 */
[----:B------:R-:W-:Y:S02]  /*10890*/  MOV R81, 0xffffffff ;  /* 0xffffffff00517802 */ /* 0x000fe40000000f00 */
[----:B------:R-:W-:Y:S02]  /*108a0*/  MOV R64, 0x108c0 ;  /* 0x000108c000407802 */ /* 0x000fe40000000f00 */
[----:B-1234-:R-:W-:Y:S05]  /*108b0*/  CALL.REL.NOINC `($__internal_93_$__cuda_sm70_shflsync_down) ;  /* 0x00000cb000007944 */ /* 0x01efea0003c00000 */
[----:B0-----:R-:W-:Y:S01]  /*108c0*/  HFMA2.MMA R71, -RZ, RZ, 0, 1.1920928955078125e-07 ;  /* 0x00000002ff477435 */ /* 0x001fe200000001ff */
[----:B-1----:R-:W-:Y:S02]  /*108d0*/  MOV R66, R78 ;  /* 0x0000004e00427202 */ /* 0x002fe40000000f00 */
[----:B------:R-:W-:Y:S02]  /*108e0*/  MOV R70, R75 ;  /* 0x0000004b00467202 */ /* 0x000fe40000000f00 */
[----:B------:R-:W-:Y:S02]  /*108f0*/  MOV R78, 0x1f ;  /* 0x0000001f004e7802 */ /* 0x000fe40000000f00 */
[----:B------:R-:W-:Y:S02]  /*10900*/  MOV R81, 0xffffffff ;  /* 0xffffffff00517802 */ /* 0x000fe40000000f00 */
[----:B------:R-:W-:-:S02]  /*10910*/  MOV R64, 0x10930 ;  /* 0x0001093000407802 */ /* 0x000fc40000000f00 */
[----:B------:R-:W-:Y:S05]  /*10920*/  CALL.REL.NOINC `($__internal_93_$__cuda_sm70_shflsync_down) ;  /* 0x00000c4000007944 */ /* 0x000fea0003c00000 */
[----:B0-----:R-:W-:Y:S01]  /*10930*/  HFMA2.MMA R71, -RZ, RZ, 0, 1.1920928955078125e-07 ;  /* 0x00000002ff477435 */ /* 0x001fe200000001ff */
[----:B-1----:R-:W-:-:S02]  /*10940*/  MOV R67, R78 ;  /* 0x0000004e00437202 */ /* 0x002fc40000000f00 */
[----:B------:R-:W-:Y:S02]  /*10950*/  MOV R70, R74 ;  /* 0x0000004a00467202 */ /* 0x000fe40000000f00 */
[----:B------:R-:W-:Y:S02]  /*10960*/  MOV R78, 0x1f ;  /* 0x0000001f004e7802 */ /* 0x000fe40000000f00 */
[----:B------:R-:W-:Y:S02]  /*10970*/  MOV R81, 0xffffffff ;  /* 0xffffffff00517802 */ /* 0x000fe40000000f00 */
[----:B------:R-:W-:Y:S02]  /*10980*/  MOV R64, 0x109a0 ;  /* 0x000109a000407802 */ /* 0x000fe40000000f00 */
[----:B------:R-:W-:Y:S05]  /*10990*/  CALL.REL.NOINC `($__internal_93_$__cuda_sm70_shflsync_down) ;  /* 0x00000bd000007944 */ /* 0x000fea0003c00000 */
[----:B0-----:R-:W-:Y:S01]  /*109a0*/  HFMA2.MMA R71, -RZ, RZ, 0, 1.1920928955078125e-07 ;  /* 0x00000002ff477435 */ /* 0x001fe200000001ff */
[----:B-1----:R-:W-:Y:S02]  /*109b0*/  MOV R68, R78 ;  /* 0x0000004e00447202 */ /* 0x002fe40000000f00 */
[----:B------:R-:W-:Y:S02]  /*109c0*/  MOV R70, R69 ;  /* 0x0000004500467202 */ /* 0x000fe40000000f00 */
[----:B------:R-:W-:-:S02]  /*109d0*/  MOV R78, 0x1f ;  /* 0x0000001f004e7802 */ /* 0x000fc40000000f00 */
[----:B------:R-:W-:Y:S02]  /*109e0*/  MOV R81, 0xffffffff ;  /* 0xffffffff00517802 */ /* 0x000fe40000000f00 */
[----:B------:R-:W-:Y:S02]  /*109f0*/  MOV R64, 0x10a10 ;  /* 0x00010a1000407802 */ /* 0x000fe40000000f00 */
[----:B------:R-:W-:Y:S05]  /*10a00*/  CALL.REL.NOINC `($__internal_93_$__cuda_sm70_shflsync_down) ;  /* 0x00000b6000007944 */ /* 0x000fea0003c00000 */
[----:B-1----:R-:W-:Y:S01]  /*10a10*/  MOV R64, R78 ;  /* 0x0000004e00407202 */ /* 0x002fe20000000f00 */
[----:B0-----:R-:W-:Y:S05]  /*10a20*/  BRA `(.L_x_4043) ;  /* 0xffff89a000007947 */ /* 0x001fea000383ffff */
.L_x_3950:
[----:B------:R-:W-:Y:S01]  /*10a30*/  HFMA2.MMA R71, -RZ, RZ, 0, 2.384185791015625e-07 ;  /* 0x00000004ff477435 */ /* 0x000fe200000001ff */
[----:B------:R-:W-:Y:S02]  /*10a40*/  MOV R70, R76 ;  /* 0x0000004c00467202 */ /* 0x000fe40000000f00 */
[----:B------:R-:W-:Y:S02]  /*10a50*/  MOV R78, 0x1f ;  /* 0x0000001f004e7802 */ /* 0x000fe40000000f00 */
[----:B------:R-:W-:Y:S02]  /*10a60*/  MOV R81, 0xffffffff ;  /* 0xffffffff00517802 */ /* 0x000fe40000000f00 */
[----:B--2---:R-:W-:-:S02]  /*10a70*/  MOV R64, 0x10a90 ;  /* 0x00010a9000407802 */ /* 0x004fc40000000f00 */
[----:B01-34-:R-:W-:Y:S05]  /*10a80*/  CALL.REL.NOINC `($__internal_93_$__cuda_sm70_shflsync_down) ;  /* 0x00000ae000007944 */ /* 0x01bfea0003c00000 */
[----:B-1----:R-:W-:Y:S01]  /*10a90*/  MOV R66, R78 ;  /* 0x0000004e00427202 */ /* 0x002fe20000000f00 */
[----:B0-----:R-:W-:Y:S05]  /*10aa0*/  BRA `(.L_x_4044) ;  /* 0xffff8a4000007947 */ /* 0x001fea000383ffff */
.L_x_3951:
[----:B------:R-:W-:Y:S01]  /*10ab0*/  HFMA2.MMA R71, -RZ, RZ, 0, 2.384185791015625e-07 ;  /* 0x00000004ff477435 */ /* 0x000fe200000001ff */
[----:B------:R-:W-:-:S02]  /*10ac0*/  MOV R70, R75 ;  /* 0x0000004b00467202 */ /* 0x000fc40000000f00 */
[----:B------:R-:W-:Y:S02]  /*10ad0*/  MOV R78, 0x1f ;  /* 0x0000001f004e7802 */ /* 0x000fe40000000f00 */
[----:B------:R-:W-:Y:S02]  /*10ae0*/  MOV R81, 0xffffffff ;  /* 0xffffffff00517802 */ /* 0x000fe40000000f00 */
[----:B--2---:R-:W-:Y:S02]  /*10af0*/  MOV R64, 0x10b10 ;  /* 0x00010b1000407802 */ /* 0x004fe40000000f00 */
[----:B01-34-:R-:W-:Y:S05]  /*10b00*/  CALL.REL.NOINC `($__internal_93_$__cuda_sm70_shflsync_down) ;  /* 0x00000a6000007944 */ /* 0x01bfea0003c00000 */
[----:B0-----:R-:W-:Y:S01]  /*10b10*/  HFMA2.MMA R71, -RZ, RZ, 0, 2.384185791015625e-07 ;  /* 0x00000004ff477435 */ /* 0x001fe200000001ff */
[----:B-1----:R-:W-:Y:S02]  /*10b20*/  MOV R67, R78 ;  /* 0x0000004e00437202 */ /* 0x002fe40000000f00 */
[----:B------:R-:W-:Y:S02]  /*10b30*/  MOV R70, R74 ;  /* 0x0000004a00467202 */ /* 0x000fe40000000f00 */
[----:B------:R-:W-:Y:S02]  /*10b40*/  MOV R78, 0x1f ;  /* 0x0000001f004e7802 */ /* 0x000fe40000000f00 */
[----:B------:R-:W-:-:S02]  /*10b50*/  MOV R81, 0xffffffff ;  /* 0xffffffff00517802 */ /* 0x000fc40000000f00 */
[----:B------:R-:W-:Y:S02]  /*10b60*/  MOV R64, 0x10b80 ;  /* 0x00010b8000407802 */ /* 0x000fe40000000f00 */
[----:B------:R-:W-:Y:S05]  /*10b70*/  CALL.REL.NOINC `($__internal_93_$__cuda_sm70_shflsync_down) ;  /* 0x000009f000007944 */ /* 0x000fea0003c00000 */
[----:B0-----:R-:W-:Y:S01]  /*10b80*/  HFMA2.MMA R71, -RZ, RZ, 0, 2.384185791015625e-07 ;  /* 0x00000004ff477435 */ /* 0x001fe200000001ff */
[----:B-1----:R-:W-:Y:S02]  /*10b90*/  MOV R68, R78 ;  /* 0x0000004e00447202 */ /* 0x002fe40000000f00 */
[----:B------:R-:W-:Y:S02]  /*10ba0*/  MOV R70, R69 ;  /* 0x0000004500467202 */ /* 0x000fe40000000f00 */
[----:B------:R-:W-:Y:S02]  /*10bb0*/  MOV R78, 0x1f ;  /* 0x0000001f004e7802 */ /* 0x000fe40000000f00 */
[----:B------:R-:W-:Y:S02]  /*10bc0*/  MOV R81, 0xffffffff ;  /* 0xffffffff00517802 */ /* 0x000fe40000000f00 */
[----:B------:R-:W-:Y:S02]  /*10bd0*/  MOV R64, 0x10bf0 ;  /* 0x00010bf000407802 */ /* 0x000fe40000000f00 */
[----:B------:R-:W-:Y:S05]  /*10be0*/  CALL.REL.NOINC `($__internal_93_$__cuda_sm70_shflsync_down) ;  /* 0x0000098000007944 */ /* 0x000fea0003c00000 */
[----:B-1----:R-:W-:Y:S01]  /*10bf0*/  MOV R64, R78 ;  /* 0x0000004e00407202 */ /* 0x002fe20000000f00 */
[----:B0-----:R-:W-:Y:S05]  /*10c00*/  BRA `(.L_x_4045) ;  /* 0xffff892000007947 */ /* 0x001fea000383ffff */
.L_x_3954:
[----:B------:R-:W-:Y:S01]  /*10c10*/  HFMA2.MMA R71, -RZ, RZ, 0, 4.76837158203125e-07 ;  /* 0x00000008ff477435 */ /* 0x000fe200000001ff */
[----:B------:R-:W-:-:S02]  /*10c20*/  MOV R70, R76 ;  /* 0x0000004c00467202 */ /* 0x000fc40000000f00 */
[----:B------:R-:W-:Y:S02]  /*10c30*/  MOV R78, 0x1f ;  /* 0x0000001f004e7802 */ /* 0x000fe40000000f00 */
[----:B------:R-:W-:Y:S02]  /*10c40*/  MOV R81, 0xffffffff ;  /* 0xffffffff00517802 */ /* 0x000fe40000000f00 */
[----:B--2---:R-:W-:Y:S02]  /*10c50*/  MOV R64, 0x10c70 ;  /* 0x00010c7000407802 */ /* 0x004fe40000000f00 */
[----:B01-34-:R-:W-:Y:S05]  /*10c60*/  CALL.REL.NOINC `($__internal_93_$__cuda_sm70_shflsync_down) ;  /* 0x0000090000007944 */ /* 0x01bfea0003c00000 */
[----:B0-----:R-:W-:Y:S01]  /*10c70*/  HFMA2.MMA R71, -RZ, RZ, 0, 4.76837158203125e-07 ;  /* 0x00000008ff477435 */ /* 0x001fe200000001ff */
[----:B-1----:R-:W-:Y:S02]  /*10c80*/  MOV R66, R78 ;  /* 0x0000004e00427202 */ /* 0x002fe40000000f00 */
[----:B------:R-:W-:Y:S02]  /*10c90*/  MOV R70, R75 ;  /* 0x0000004b00467202 */ /* 0x000fe40000000f00 */
[----:B------:R-:W-:Y:S02]  /*10ca0*/  MOV R78, 0x1f ;  /* 0x0000001f004e7802 */ /* 0x000fe40000000f00 */
[----:B------:R-:W-:-:S02]  /*10cb0*/  MOV R81, 0xffffffff ;  /* 0xffffffff00517802 */ /* 0x000fc40000000f00 */
[----:B------:R-:W-:Y:S02]  /*10cc0*/  MOV R64, 0x10ce0 ;  /* 0x00010ce000407802 */ /* 0x000fe40000000f00 */
[----:B------:R-:W-:Y:S05]  /*10cd0*/  CALL.REL.NOINC `($__internal_93_$__cuda_sm70_shflsync_down) ;  /* 0x0000089000007944 */ /* 0x000fea0003c00000 */
[----:B0-----:R-:W-:Y:S01]  /*10ce0*/  HFMA2.MMA R71, -RZ, RZ, 0, 4.76837158203125e-07 ;  /* 0x00000008ff477435 */ /* 0x001fe200000001ff */
[----:B-1----:R-:W-:Y:S02]  /*10cf0*/  MOV R67, R78 ;  /* 0x0000004e00437202 */ /* 0x002fe40000000f00 */
[----:B------:R-:W-:Y:S02]  /*10d00*/  MOV R70, R74 ;  /* 0x0000004a00467202 */ /* 0x000fe40000000f00 */
[----:B------:R-:W-:Y:S02]  /*10d10*/  MOV R78, 0x1f ;  /* 0x0000001f004e7802 */ /* 0x000fe40000000f00 */
[----:B------:R-:W-:Y:S02]  /*10d20*/  MOV R81, 0xffffffff ;  /* 0xffffffff00517802 */ /* 0x000fe40000000f00 */
[----:B------:R-:W-:Y:S02]  /*10d30*/  MOV R64, 0x10d50 ;  /* 0x00010d5000407802 */ /* 0x000fe40000000f00 */
[----:B------:R-:W-:Y:S05]  /*10d40*/  CALL.REL.NOINC `($__internal_93_$__cuda_sm70_shflsync_down) ;  /* 0x0000082000007944 */ /* 0x000fea0003c00000 */
[----:B0-----:R-:W-:Y:S01]  /*10d50*/  HFMA2.MMA R71, -RZ, RZ, 0, 4.76837158203125e-07 ;  /* 0x00000008ff477435 */ /* 0x001fe200000001ff */
        /* <DEDUP_REMOVED lines=8> */
.L_x_3957:
[----:B------:R-:W-:Y:S01]  /*10de0*/  HFMA2.MMA R71, -RZ, RZ, 0, 9.5367431640625e-07 ;  /* 0x00000010ff477435 */ /* 0x000fe200000001ff */
[----:B------:R-:W-:Y:S02]  /*10df0*/  MOV R70, R76 ;  /* 0x0000004c00467202 */ /* 0x000fe40000000f00 */
[----:B------:R-:W-:-:S02]  /*10e00*/  MOV R78, 0x1f ;  /* 0x0000001f004e7802 */ /* 0x000fc40000000f00 */
[----:B------:R-:W-:Y:S02]  /*10e10*/  MOV R81, 0xffffffff ;  /* 0xffffffff00517802 */ /* 0x000fe40000000f00 */
[----:B--2---:R-:W-:Y:S02]  /*10e20*/  MOV R64, 0x10e40 ;  /* 0x00010e4000407802 */ /* 0x004fe40000000f00 */
[----:B01-34-:R-:W-:Y:S05]  /*10e30*/  CALL.REL.NOINC `($__internal_93_$__cuda_sm70_shflsync_down) ;  /* 0x0000073000007944 */ /* 0x01bfea0003c00000 */
[----:B-1----:R-:W-:Y:S01]  /*10e40*/  MOV R66, R78 ;  /* 0x0000004e00427202 */ /* 0x002fe20000000f00 */
[----:B0-----:R-:W-:Y:S05]  /*10e50*/  BRA `(.L_x_4047) ;  /* 0xffff894000007947 */ /* 0x001fea000383ffff */
.L_x_3958:
[----:B------:R-:W-:Y:S01]  /*10e60*/  HFMA2.MMA R71, -RZ, RZ, 0, 9.5367431640625e-07 ;  /* 0x00000010ff477435 */ /* 0x000fe200000001ff */
[----:B------:R-:W-:Y:S02]  /*10e70*/  MOV R70, R75 ;  /* 0x0000004b00467202 */ /* 0x000fe40000000f00 */
[----:B------:R-:W-:Y:S02]  /*10e80*/  MOV R78, 0x1f ;  /* 0x0000001f004e7802 */ /* 0x000fe40000000f00 */
[----:B------:R-:W-:Y:S02]  /*10e90*/  MOV R81, 0xffffffff ;  /* 0xffffffff00517802 */ /* 0x000fe40000000f00 */
[----:B--2---:R-:W-:-:S02]  /*10ea0*/  MOV R64, 0x10ec0 ;  /* 0x00010ec000407802 */ /* 0x004fc40000000f00 */
[----:B01-34-:R-:W-:Y:S05]  /*10eb0*/  CALL.REL.NOINC `($__internal_93_$__cuda_sm70_shflsync_down) ;  /* 0x000006b000007944 */ /* 0x01bfea0003c00000 */
[----:B0-----:R-:W-:Y:S01]  /*10ec0*/  HFMA2.MMA R71, -RZ, RZ, 0, 9.5367431640625e-07 ;  /* 0x00000010ff477435 */ /* 0x001fe200000001ff */
[----:B-1----:R-:W-:-:S02]  /*10ed0*/  MOV R67, R78 ;  /* 0x0000004e00437202 */ /* 0x002fc40000000f00 */
[----:B------:R-:W-:Y:S02]  /*10ee0*/  MOV R70, R74 ;  /* 0x0000004a00467202 */ /* 0x000fe40000000f00 */
[----:B------:R-:W-:Y:S02]  /*10ef0*/  MOV R78, 0x1f ;  /* 0x0000001f004e7802 */ /* 0x000fe40000000f00 */
[----:B------:R-:W-:Y:S02]  /*10f00*/  MOV R81, 0xffffffff ;  /* 0xffffffff00517802 */ /* 0x000fe40000000f00 */
[----:B------:R-:W-:Y:S02]  /*10f10*/  MOV R64, 0x10f30 ;  /* 0x00010f3000407802 */ /* 0x000fe40000000f00 */
[----:B------:R-:W-:Y:S05]  /*10f20*/  CALL.REL.NOINC `($__internal_93_$__cuda_sm70_shflsync_down) ;  /* 0x0000064000007944 */ /* 0x000fea0003c00000 */
[----:B0-----:R-:W-:Y:S01]  /*10f30*/  HFMA2.MMA R71, -RZ, RZ, 0, 9.5367431640625e-07 ;  /* 0x00000010ff477435 */ /* 0x001fe200000001ff */
        /* <DEDUP_REMOVED lines=8> */
.L_x_3961:
[----:B---3--:R-:W-:Y:S01]  /*10fc0*/  HFMA2.MMA R67, -RZ, RZ, 0, 0 ;  /* 0x00000000ff437435 */ /* 0x008fe200000001ff */
[----:B----4-:R-:W-:Y:S02]  /*10fd0*/  MOV R68, R76 ;  /* 0x0000004c00447202 */ /* 0x010fe40000000f00 */
[----:B------:R-:W-:Y:S02]  /*10fe0*/  MOV R65, 0x1f ;  /* 0x0000001f00417802 */ /* 0x000fe40000000f00 */
[----:B--2---:R-:W-:Y:S02]  /*10ff0*/  MOV R64, 0xffffffff ;  /* 0xffffffff00407802 */ /* 0x004fe40000000f00 */
[----:B0-----:R-:W-:-:S02]  /*11000*/  MOV R66, 0x11020 ;  /* 0x0001102000427802 */ /* 0x001fc40000000f00 */
[----:B-1----:R-:W-:Y:S05]  /*11010*/  CALL.REL.NOINC `($__internal_94_$__cuda_sm70_shflsync_idx_p) ;  /* 0x0000059000007944 */ /* 0x002fea0003c00000 */
        /* <DEDUP_REMOVED lines=21> */
[----:B------:R-:W-:Y:S01]  /*11170*/  HFMA2.MMA R71, -RZ, RZ, 0, 5.9604644775390625e-08 ;  /* 0x00000001ff477435 */ /* 0x000fe200000001ff */
[----:B-1----:R-:W-:-:S02]  /*11180*/  MOV R239, R65 ;  /* 0x0000004100ef7202 */ /* 0x002fc40000000f00 */
[----:B------:R-:W-:Y:S02]  /*11190*/  MOV R70, R76 ;  /* 0x0000004c00467202 */ /* 0x000fe40000000f00 */
[----:B------:R-:W-:Y:S02]  /*111a0*/  MOV R78, 0x1f ;  /* 0x0000001f004e7802 */ /* 0x000fe40000000f00 */
[----:B------:R-:W-:Y:S02]  /*111b0*/  MOV R81, 0xffffffff ;  /* 0xffffffff00517802 */ /* 0x000fe40000000f00 */
[----:B0-----:R-:W-:Y:S02]  /*111c0*/  MOV R64, 0x111e0 ;  /* 0x000111e000407802 */ /* 0x001fe40000000f00 */
[----:B------:R-:W-:Y:S05]  /*111d0*/  CALL.REL.NOINC `($__internal_93_$__cuda_sm70_shflsync_down) ;  /* 0x0000039000007944 */ /* 0x000fea0003c00000 */
[----:B0-----:R-:W-:Y:S01]  /*111e0*/  HFMA2.MMA R71, -RZ, RZ, 0, 5.9604644775390625e-08 ;  /* 0x00000001ff477435 */ /* 0x001fe200000001ff */
[----:B-1----:R-:W-:Y:S02]  /*111f0*/  MOV R73, R78 ;  /* 0x0000004e00497202 */ /* 0x002fe40000000f00 */
[----:B------:R-:W-:Y:S02]  /*11200*/  MOV R70, R75 ;  /* 0x0000004b00467202 */ /* 0x000fe40000000f00 */
[----:B------:R-:W-:-:S02]  /*11210*/  MOV R78, 0x1f ;  /* 0x0000001f004e7802 */ /* 0x000fc40000000f00 */
[----:B------:R-:W-:Y:S02]  /*11220*/  MOV R81, 0xffffffff ;  /* 0xffffffff00517802 */ /* 0x000fe40000000f00 */
[----:B------:R-:W-:Y:S02]  /*11230*/  MOV R64, 0x11250 ;  /* 0x0001125000407802 */ /* 0x000fe40000000f00 */
[----:B------:R-:W-:Y:S05]  /*11240*/  CALL.REL.NOINC `($__internal_93_$__cuda_sm70_shflsync_down) ;  /* 0x0000032000007944 */ /* 0x000fea0003c00000 */
[----:B0-----:R-:W-:Y:S01]  /*11250*/  HFMA2.MMA R71, -RZ, RZ, 0, 5.9604644775390625e-08 ;  /* 0x00000001ff477435 */ /* 0x001fe200000001ff */
[----:B-1----:R-:W-:Y:S02]  /*11260*/  MOV R77, R78 ;  /* 0x0000004e004d7202 */ /* 0x002fe40000000f00 */
[----:B------:R-:W-:Y:S02]  /*11270*/  MOV R70, R74 ;  /* 0x0000004a00467202 */ /* 0x000fe40000000f00 */
[----:B------:R-:W-:Y:S02]  /*11280*/  MOV R78, 0x1f ;  /* 0x0000001f004e7802 */ /* 0x000fe40000000f00 */
[----:B------:R-:W-:Y:S02]  /*11290*/  MOV R81, 0xffffffff ;  /* 0xffffffff00517802 */ /* 0x000fe40000000f00 */
[----:B------:R-:W-:-:S02]  /*112a0*/  MOV R64, 0x112c0 ;  /* 0x000112c000407802 */ /* 0x000fc40000000f00 */
        /* <DEDUP_REMOVED lines=20> */
[----:B01----:R-:W-:Y:S05]  /*113f0*/  CALL.REL.NOINC `($__internal_94_$__cuda_sm70_shflsync_idx_p) ;  /* 0x000001b000007944 */ /* 0x003fea0003c00000 */
[----:B0-----:R-:W-:Y:S01]  /*11400*/  HFMA2.MMA R67, -RZ, RZ, 0, 0 ;  /* 0x00000000ff437435 */ /* 0x001fe200000001ff */
[----:B-1----:R-:W-:Y:S02]  /*11410*/  MOV R80, R65 ;  /* 0x0000004100507202 */ /* 0x002fe40000000f00 */
[----:B------:R-:W-:Y:S02]  /*11420*/  MOV R68, R61 ;  /* 0x0000003d00447202 */ /* 0x000fe40000000f00 */
[----:B------:R-:W-:Y:S02]  /*11430*/  MOV R65, 0x1f ;  /* 0x0000001f00417802 */ /* 0x000fe40000000f00 */
[----:B------:R-:W-:Y:S02]  /*11440*/  MOV R64, 0xffffffff ;  /* 0xffffffff00407802 */ /* 0x000fe40000000f00 */
[----:B------:R-:W-:Y:S02]  /*11450*/  MOV R66, 0x11470 ;  /* 0x0001147000427802 */ /* 0x000fe40000000f00 */
        /* <DEDUP_REMOVED lines=15> */
[----:B-1----:R-:W-:Y:S01]  /*11550*/  MOV R83, R65 ;  /* 0x0000004100537202 */ /* 0x002fe20000000f00 */
[----:B0-----:R-:W-:Y:S05]  /*11560*/  BRA `(.L_x_4049) ;  /* 0xffff849000007947 */ /* 0x001fea000383ffff */
        .weak           $__internal_93_$__cuda_sm70_shflsync_down
        .type           $__internal_93_$__cuda_sm70_shflsync_down,@function
        .size           $__internal_93_$__cuda_sm70_shflsync_down,($__internal_94_$__cuda_sm70_shflsync_idx_p - $__internal_93_$__cuda_sm70_shflsync_down)
$__internal_93_$__cuda_sm70_shflsync_down:
[----:B------:R-:W-:Y:S01]  /*11570*/  HFMA2.MMA R65, -RZ, RZ, 0, 0 ;  /* 0x00000000ff417435 */ /* 0x000fe200000001ff */
[----:B------:R-:W-:Y:S04]  /*11580*/  WARPSYNC R81 ;  /* 0x0000005100007348 */ /* 0x000fe80003800000 */
[----:B------:R0:W1:Y:S01]  /*11590*/  SHFL.DOWN PT, R78, R70, R71, R78 ;  /* 0x08000047464e7389 */ /* 0x00006200000e004e */
[----:B------:R-:W-:Y:S05]  /*115a0*/  RET.REL.NODEC R64 `(_Z25selective_scan_bwd_kernelI32Selective_Scan_bwd_kernel_traitsILi128ELi16ELb1ELb1ELb1ELb1ELb1EN3c108BFloat16ENS1_7complexIfEEEEv12SSMParamsBwd) ;  /* 0xfffeea5040007950 */ /* 0x000fea0003c3ffff */
        .weak           $__internal_94_$__cuda_sm70_shflsync_idx_p
        .type           $__internal_94_$__cuda_sm70_shflsync_idx_p,@function
        .size           $__internal_94_$__cuda_sm70_shflsync_idx_p,($__internal_95_$__cuda_sm70_shflsync_up - $__internal_94_$__cuda_sm70_shflsync_idx_p)
$__internal_94_$__cuda_sm70_shflsync_idx_p:
[----:B------:R-:W-:Y:S01]  /*115b0*/  HFMA2.MMA R71, -RZ, RZ, 0, 0 ;  /* 0x00000000ff477435 */ /* 0x000fe200000001ff */
[----:B------:R-:W-:Y:S01]  /*115c0*/  MOV R70, R66 ;  /* 0x0000004200467202 */ /* 0x000fe20000000f00 */
[----:B------:R-:W-:Y:S04]  /*115d0*/  WARPSYNC R64 ;  /* 0x0000004000007348 */ /* 0x000fe80003800000 */
[----:B------:R0:W1:Y:S01]  /*115e0*/  SHFL.IDX PT, R65, R68, R67, R65 ;  /* 0x0000004344417389 */ /* 0x00006200000e0041 */
[----:B------:R-:W-:Y:S05]  /*115f0*/  RET.REL.NODEC R70 `(_Z25selective_scan_bwd_kernelI32Selective_Scan_bwd_kernel_traitsILi128ELi16ELb1ELb1ELb1ELb1ELb1EN3c108BFloat16ENS1_7complexIfEEEEv12SSMParamsBwd) ;  /* 0xfffeea0046007950 */ /* 0x000fea0003c3ffff */
        .weak           $__internal_95_$__cuda_sm70_shflsync_up
        .type           $__internal_95_$__cuda_sm70_shflsync_up,@function
        .size           $__internal_95_$__cuda_sm70_shflsync_up,(.L_x_14527 - $__internal_95_$__cuda_sm70_shflsync_up)
$__internal_95_$__cuda_sm70_shflsync_up:
[----:B------:R-:W-:Y:S01]  /*11600*/  MOV R65, 0x0 ;  /* 0x0000000000417802 */ /* 0x000fe20000000f00 */
[----:B------:R-:W-:Y:S04]  /*11610*/  WARPSYNC R67 ;  /* 0x0000004300007348 */ /* 0x000fe80003800000 */
[----:B------:R0:W1:Y:S01]  /*11620*/  SHFL.UP PT, R67, R71, R70, R68 ;  /* 0x0400004647437389 */ /* 0x00006200000e0044 */
[----:B------:R-:W-:Y:S05]  /*11630*/  RET.REL.NODEC R64 `(_Z25selective_scan_bwd_kernelI32Selective_Scan_bwd_kernel_traitsILi128ELi16ELb1ELb1ELb1ELb1ELb1EN3c108BFloat16ENS1_7complexIfEEEEv12SSMParamsBwd) ;  /* 0xfffee9c040007950 */ /* 0x000fea0003c3ffff */
.L_x_4050:
        /* <DEDUP_REMOVED lines=12> */
.L_x_14527:


//--------------------- .text._Z25selective_scan_bwd_kernelI32Selective_Scan_bwd_kernel_traitsILi64ELi16ELb0ELb0ELb0ELb0ELb0EN3c108BFloat16ENS1_7complexIfEEEEv12SSMParamsBwd --------------------------
	.section	.text._Z25selective_scan_bwd_kernelI32Selective_Scan_bwd_kernel_traitsILi64ELi16ELb0ELb0ELb0ELb0ELb0EN3c108BFloat16ENS1_7complexIfEEEEv12SSMParamsBwd,"ax",@progbits
	.sectioninfo	@"SHI_REGISTERS=248"
	.align	128
        .global         _Z25selective_scan_bwd_kernelI32Selective_Scan_bwd_kernel_traitsILi64ELi16ELb0ELb0ELb0ELb0ELb0EN3c108BFloat16ENS1_7complexIfEEEEv12SSMParamsBwd
        .type           _Z25selective_scan_bwd_kernelI32Selective_Scan_bwd_kernel_traitsILi64ELi16ELb0ELb0ELb0ELb0ELb0EN3c108BFloat16ENS1_7complexIfEEEEv12SSMParamsBwd,@function
        .size           _Z25selective_scan_bwd_kernelI32Selective_Scan_bwd_kernel_traitsILi64ELi16ELb0ELb0ELb0ELb0ELb0EN3c108BFloat16ENS1_7complexIfEEEEv12SSMParamsBwd,(.L_x_14530 - _Z25selective_scan_bwd_kernelI32Selective_Scan_bwd_kernel_traitsILi64ELi16ELb0ELb0ELb0ELb0ELb0EN3c108BFloat16ENS1_7complexIfEEEEv12SSMParamsBwd)
        .other          _Z25selective_scan_bwd_kernelI32Selective_Scan_bwd_kernel_traitsILi64ELi16ELb0ELb0ELb0ELb0ELb0EN3c108BFloat16ENS1_7complexIfEEEEv12SSMParamsBwd,@"STO_CUDA_ENTRY STV_DEFAULT"
_Z25selective_scan_bwd_kernelI32Selective_Scan_bwd_kernel_traitsILi64ELi16ELb0ELb0ELb0ELb0ELb0EN3c108BFloat16ENS1_7complexIfEEEEv12SSMParamsBwd:
.text._Z25selective_scan_bwd_kernelI32Selective_Scan_bwd_kernel_traitsILi64ELi16ELb0ELb0ELb0ELb0ELb0EN3c108BFloat16ENS1_7complexIfEEEEv12SSMParamsBwd:
        /* <DEDUP_REMOVED lines=18> */
[C---:B------:R-:W-:Y:S01]  /*0120*/  SHF.L.U32 R133, R15.reuse, 0xa, RZ ;  /* 0x0000000a0f857819 */ /* 0x040fe200000006ff */
[----:B------:R-:W-:Y:S01]  /*0130*/  UMOV UR5, URZ ;  /* 0x0000003f00057c82 */ /* 0x000fe20008000000 */
[----:B------:R-:W-:Y:S01]  /*0140*/  ISETP.GE.AND P5, PT, R15, 0x1, PT ;  /* 0x000000010f00780c */ /* 0x000fe20003fa6270 */
[----:B------:R-:W-:Y:S01]  /*0150*/  CS2R R104, SRZ ;  /* 0x0000000000687805 */ /* 0x000fe2000001ff00 */
[----:B------:R-:W-:Y:S01]  /*0160*/  HFMA2.MMA R131, -RZ, RZ, 0, 0 ;  /* 0x00000000ff837435 */ /* 0x000fe200000001ff */
[----:B------:R-:W-:-:S02]  /*0170*/  MOV R132, RZ ;  /* 0x000000ff00847202 */ /* 0x000fc40000000f00 */
        /* <DEDUP_REMOVED lines=8> */
[----:B------:R-:W-:Y:S01]  /*0200*/  IADD3 R9, R133, -0x400, RZ ;  /* 0xfffffc0085097810 */ /* 0x000fe20007ffe0ff */
[----:B------:R-:W-:-:S02]  /*0210*/  IMAD R11, R135, c[0x0][0x1e4], R12 ;  /* 0x00007900870b7a24 */ /* 0x000fc400078e020c */
[----:B------:R-:W-:Y:S02]  /*0220*/  IMAD R10, R136, c[0x0][0x1d8], RZ ;  /* 0x00007600880a7a24 */ /* 0x000fe400078e02ff */
[----:B------:R-:W-:Y:S01]  /*0230*/  IMAD.WIDE.U32 R2, R137, c[0x0][0x1d8], R2 ;  /* 0x0000760089027a25 */ /* 0x000fe200078e0002 */
[----:B------:R-:W-:Y:S02]  /*0240*/  IADD3 R5, R5, R11, RZ ;  /* 0x0000000b05057210 */ /* 0x000fe40007ffe0ff */
[----:B------:R-:W-:Y:S01]  /*0250*/  SHF.R.S32.HI R11, RZ, 0x1f, R9 ;  /* 0x0000001fff0b7819 */ /* 0x000fe20000011409 */
[----:B-1----:R-:W-:Y:S01]  /*0260*/  IMAD.WIDE.U32 R6, R135, c[0x0][0x278], RZ ;  /* 0x00009e0087067a25 */ /* 0x002fe200078e00ff */
[----:B------:R-:W-:-:S03]  /*0270*/  IADD3 R12, P0, R9, R2, RZ ;  /* 0x00000002090c7210 */ /* 0x000fc60007f1e0ff */
[----:B------:R-:W-:Y:S02]  /*0280*/  IMAD R13, R135, c[0x0][0x27c], R14 ;  /* 0x00009f00870d7a24 */ /* 0x000fe400078e020e */
[----:B------:R-:W-:Y:S02]  /*0290*/  IMAD R10, R137, c[0x0][0x1dc], R10 ;  /* 0x00007700890a7a24 */ /* 0x000fe400078e020a */
[C---:B------:R-:W-:Y:S01]  /*02a0*/  IMAD R14, R136.reuse, c[0x0][0x280], RZ ;  /* 0x0000a000880e7a24 */ /* 0x040fe200078e02ff */
[----:B------:R-:W-:Y:S02]  /*02b0*/  IADD3 R7, R7, R13, RZ ;  /* 0x0000000d07077210 */ /* 0x000fe40007ffe0ff */
[----:B------:R-:W-:Y:S01]  /*02c0*/  IADD3.X R13, R11, R3, R10, P0, !PT ;  /* 0x000000030b0d7210 */ /* 0x000fe200007fe40a */
[----:B------:R-:W-:Y:S01]  /*02d0*/  IMAD R10, R136, c[0x0][0x1e8], RZ ;  /* 0x00007a00880a7a24 */ /* 0x000fe200078e02ff */
[----:B------:R-:W-:Y:S01]  /*02e0*/  ISETP.NE.U32.AND P0, PT, RZ, c[0x0][0x260], PT ;  /* 0x00009800ff007a0c */ /* 0x000fe20003f05070 */
[----:B------:R-:W-:-:S03]  /*02f0*/  IMAD.WIDE.U32 R2, R137, c[0x0][0x1e8], R4 ;  /* 0x00007a0089027a25 */ /* 0x000fc600078e0004 */
[----:B------:R-:W-:Y:S01]  /*0300*/  ISETP.NE.AND.EX P0, PT, RZ, c[0x0][0x264], PT, P0 ;  /* 0x00009900ff007a0c */ /* 0x000fe20003f05300 */
[----:B------:R-:W-:Y:S01]  /*0310*/  IMAD.WIDE.U32 R4, R137, c[0x0][0x280], R6 ;  /* 0x0000a00089047a25 */ /* 0x000fe200078e0006 */
[----:B------:R-:W-:-:S03]  /*0320*/  IADD3 R7, P6, R9, R2, RZ ;  /* 0x0000000209077210 */ /* 0x000fc60007fde0ff */
[----:B------:R-:W-:Y:S01]  /*0330*/  IMAD R6, R137, c[0x0][0x1ec], R10 ;  /* 0x00007b0089067a24 */ /* 0x000fe200078e020a */
[----:B------:R-:W-:Y:S01]  /*0340*/  IADD3 R9, P3, R9, R4, RZ ;  /* 0x0000000409097210 */ /* 0x000fe20007f7e0ff */
[----:B------:R-:W-:Y:S01]  /*0350*/  IMAD R14, R137, c[0x0][0x284], R14 ;  /* 0x0000a100890e7a24 */ /* 0x000fe200078e020e */
[C---:B------:R-:W-:Y:S02]  /*0360*/  LEA R10, P4, R12.reuse, c[0x0][0x240], 0x1 ;  /* 0x000090000c0a7a11 */ /* 0x040fe400078808ff */
[C---:B------:R-:W-:Y:S02]  /*0370*/  IADD3.X R2, R11.reuse, R3, R6, P6, !PT ;  /* 0x000000030b027210 */ /* 0x040fe400037fe406 */
[----:B------:R-:W-:Y:S02]  /*0380*/  IADD3.X R6, R11, R5, R14, P3, !PT ;  /* 0x000000050b067210 */ /* 0x000fe40001ffe40e */
[----:B------:R-:W-:Y:S02]  /*0390*/  LEA.HI.X R11, R12, c[0x0][0x244], R13, 0x1, P4 ;  /* 0x000091000c0b7a11 */ /* 0x000fe400020f0c0d */
[----:B------:R-:W-:-:S02]  /*03a0*/  ISETP.NE.U32.AND P3, PT, RZ, c[0x0][0x328], PT ;  /* 0x0000ca00ff007a0c */ /* 0x000fc40003f65070 */
[----:B------:R-:W-:Y:S02]  /*03b0*/  ISETP.NE.U32.AND P4, PT, RZ, c[0x0][0x348], PT ;  /* 0x0000d200ff007a0c */ /* 0x000fe40003f85070 */
[C---:B------:R-:W-:Y:S02]  /*03c0*/  LEA R5, P6, R7.reuse, c[0x0][0x248], 0x1 ;  /* 0x0000920007057a11 */ /* 0x040fe400078c08ff */
[----:B------:R-:W-:Y:S02]  /*03d0*/  ISETP.NE.AND.EX P3, PT, RZ, c[0x0][0x32c], PT, P3 ;  /* 0x0000cb00ff007a0c */ /* 0x000fe40003f65330 */
[----:B------:R-:W-:Y:S02]  /*03e0*/  ISETP.NE.AND.EX P4, PT, RZ, c[0x0][0x34c], PT, P4 ;  /* 0x0000d300ff007a0c */ /* 0x000fe40003f85340 */
[----:B------:R-:W-:Y:S01]  /*03f0*/  LEA.HI.X R7, R7, c[0x0][0x24c], R2, 0x1, P6 ;  /* 0x0000930007077a11 */ /* 0x000fe200030f0c02 */
[----:B------:R-:W-:Y:S01]  /*0400*/  @P0 IMAD R2, R135, c[0x0][0x164], R137 ;  /* 0x0000590087020a24 */ /* 0x000fe200078e0289 */
[----:B------:R-:W-:-:S02]  /*0410*/  @P0 MOV R109, 0x10 ;  /* 0x00000010006d0802 */ /* 0x000fc40000000f00 */
[----:B------:R-:W-:Y:S01]  /*0420*/  LEA R4, P6, R9, c[0x0][0x308], 0x1 ;  /* 0x0000c20009047a11 */ /* 0x000fe200078c08ff */
[----:B------:R-:W-:-:S04]  /*0430*/  @P0 IMAD R2, R2, c[0x0][0x174], RZ ;  /* 0x00005d0002020a24 */ /* 0x000fc800078e02ff */
[----:B------:R-:W-:-:S04]  /*0440*/  @P0 IMAD R2, R2, c[0x0][0x16c], RZ ;  /* 0x00005b0002020a24 */ /* 0x000fc800078e02ff */
[----:B------:R-:W-:Y:S02]  /*0450*/  @P0 IMAD.WIDE R108, R2, R109, c[0x0][0x260] ;  /* 0x00009800026c0625 */ /* 0x000fe400078e026d */
[----:B------:R-:W-:Y:S01]  /*0460*/  @!P0 CS2R R108, SRZ ;  /* 0x00000000006c8805 */ /* 0x000fe2000001ff00 */
[----:B--2---:R0:W1:Y:S01]  /*0470*/  @P1 R2UR UR4, R0 ;  /* 0x00000000000413c2 */ /* 0x00406200000e0000 */
[----:B------:R-:W-:-:S04]  /*0480*/  @P3 LEA R106, P1, R137, c[0x0][0x328], 0x2 ;  /* 0x0000ca00896a3a11 */ /* 0x000fc800078210ff */
[----:B------:R-:W-:-:S03]  /*0490*/  @P3 LEA.HI.X R107, R137, c[0x0][0x32c], R136, 0x2, P1 ;  /* 0x0000cb00896b3a11 */ /* 0x000fc600008f1488 */
[----:B---3--:R2:W3:Y:S01]  /*04a0*/  @P2 R2UR UR5, R8 ;  /* 0x00000000080523c2 */ /* 0x0084e200000e0000 */
[----:B------:R-:W-:Y:S02]  /*04b0*/  @P4 LEA R104, P2, R137, c[0x0][0x348], 0x2 ;  /* 0x0000d20089684a11 */ /* 0x000fe400078410ff */
[----:B0-----:R-:W-:Y:S02]  /*04c0*/  LEA.HI.X R0, R9, c[0x0][0x30c], R6, 0x1, P6 ;  /* 0x0000c30009007a11 */ /* 0x001fe400030f0c06 */
[----:B------:R-:W-:Y:S01]  /*04d0*/  @P4 LEA.HI.X R105, R137, c[0x0][0x34c], R136, 0x2, P2 ;  /* 0x0000d30089694a11 */ /* 0x000fe200010f1488 */
[----:B------:R-:W-:Y:S05]  /*04e0*/  @!P5 BRA `(.L_x_4051) ;  /* 0x000090500000d947 */ /* 0x000fea0003800000 */
[----:B------:R-:W0:Y:S01]  /*04f0*/  S2R R130, SR_TID.X ;  /* 0x0000000000827919 */ /* 0x000e220000002100 */
[----:B------:R4:W2:Y:S01]  /*0500*/  R2UR UR12, R10 ;  /* 0x000000000a0c73c2 */ /* 0x0008a200000e0000 */
[----:B------:R-:W-:Y:S02]  /*0510*/  MOV R132, RZ ;  /* 0x000000ff00847202 */ /* 0x000fe40000000f00 */
[----:B------:R-:W3:Y:S01]  /*0520*/  S2R R127, SR_LANEID ;  /* 0x00000000007f7919 */ /* 0x000ee20000000000 */
[----:B------:R-:W-:-:S02]  /*0530*/  MOV R126, RZ ;  /* 0x000000ff007e7202 */ /* 0x000fc40000000f00 */
[----:B------:R-:W-:Y:S02]  /*0540*/  MOV R131, RZ ;  /* 0x000000ff00837202 */ /* 0x000fe40000000f00 */
[----:B------:R4:W1:Y:S08]  /*0550*/  R2UR UR13, R11 ;  /* 0x000000000b0d73c2 */ /* 0x00087000000e0000 */
[----:B------:R4:W1:Y:S01]  /*0560*/  R2UR UR10, R5 ;  /* 0x00000000050a73c2 */ /* 0x00086200000e0000 */
[----:B0-----:R-:W-:-:S07]  /*0570*/  SHF.R.S32.HI R3, RZ, 0x1f, R130 ;  /* 0x0000001fff037819 */ /* 0x001fce0000011482 */
[----:B------:R4:W0:Y:S01]  /*0580*/  R2UR UR11, R7 ;  /* 0x00000000070b73c2 */ /* 0x00082200000e0000 */
[----:B------:R-:W-:-:S04]  /*0590*/  LEA.HI R3, R3, R130, RZ, 0x5 ;  /* 0x0000008203037211 */ /* 0x000fc800078f28ff */
[----:B------:R-:W-:-:S03]  /*05a0*/  SHF.R.S32.HI R125, RZ, 0x5, R3 ;  /* 0x00000005ff7d7819 */ /* 0x000fc60000011403 */
[----:B------:R4:W0:Y:S08]  /*05b0*/  R2UR UR8, R4 ;  /* 0x00000000040873c2 */ /* 0x00083000000e0000 */
[----:B-123--:R4:W0:Y:S02]  /*05c0*/  R2UR UR9, R0 ;  /* 0x00000000000973c2 */ /* 0x00e82400000e0000 */
.L_x_4094:
[----:B------:R-:W-:Y:S01]  /*05d0*/  SHF.L.U32 R68, R130, 0x4, RZ ;  /* 0x0000000482447819 */ /* 0x000fe200000006ff */
[----:B------:R-:W-:Y:S01]  /*05e0*/  BAR.SYNC.DEFER_BLOCKING 0x0 ;  /* 0x0000000000007b1d */ /* 0x000fe20000010000 */
[----:B------:R-:W-:-:S02]  /*05f0*/  IADD3 R124, -R126, c[0x0][0x174], RZ ;  /* 0x00005d007e7c7a10 */ /* 0x000fc40007ffe1ff */
[----:B----4-:R-:W-:Y:S02]  /*0600*/  LOP3.LUT R0, R68, 0xfffffe00, RZ, 0xc0, !PT ;  /* 0xfffffe0044007812 */ /* 0x010fe400078ec0ff */
        /* <DEDUP_REMOVED lines=123> */
[----:B0-----:R-:W-:-:S02]  /*0dc0*/  MOV R3, UR11 ;  /* 0x0000000b00037c02 */ /* 0x001fc40008000f00 */
[----:B------:R-:W-:-:S03]  /*0dd0*/  ISETP.GE.AND P0, PT, R21, R37, PT ;  /* 0x000000251500720c */ /* 0x000fc60003f06270 */
[----:B------:R-:W-:Y:S01]  /*0de0*/  IMAD.WIDE R2, R122, 0x2, R2 ;  /* 0x000000027a027825 */ /* 0x000fe200078e0202 */
[-C--:B------:R-:W-:Y:S02]  /*0df0*/  ISETP.GE.AND P4, PT, R22, R37.reuse, PT ;  /* 0x000000251600720c */ /* 0x080fe40003f86270 */
[-C--:B------:R-:W-:Y:S02]  /*0e00*/  ISETP.GE.AND P6, PT, R23, R37.reuse, PT ;  /* 0x000000251700720c */ /* 0x080fe40003fc6270 */
[-C--:B------:R-:W-:Y:S02]  /*0e10*/  ISETP.GE.AND P5, PT, R24, R37.reuse, PT ;  /* 0x000000251800720c */ /* 0x080fe40003fa6270 */
[----:B------:R-:W-:Y:S02]  /*0e20*/  ISETP.GE.AND P3, PT, R25, R37, PT ;  /* 0x000000251900720c */ /* 0x000fe40003f66270 */
[----:B------:R-:W-:Y:S01]  /*0e30*/  PRMT R0, RZ, 0x7610, R0 ;  /* 0x00007610ff007816 */ /* 0x000fe20000000000 */
[----:B--2---:R0:W-:Y:S04]  /*0e40*/  STS.U16 [R121], R4 ;  /* 0x0000000479007388 */ /* 0x0041e80000000400 */
[----:B---3--:R1:W-:Y:S04]  /*0e50*/  STS.U16 [R120+0x40], R5 ;  /* 0x0000400578007388 */ /* 0x0083e80000000400 */
[----:B----4-:R2:W-:Y:S04]  /*0e60*/  STS.U16 [R119+0x80], R6 ;  /* 0x0000800677007388 */ /* 0x0105e80000000400 */
[----:B-----5:R3:W-:Y:S04]  /*0e70*/  STS.U16 [R118+0xc0], R7 ;  /* 0x0000c00776007388 */ /* 0x0207e80000000400 */
        /* <DEDUP_REMOVED lines=31> */
[----:B-1----:R-:W-:Y:S02]  /*1070*/  PRMT R5, RZ, 0x7610, R5 ;  /* 0x00007610ff057816 */ /* 0x002fe40000000005 */
[----:B--2---:R-:W-:Y:S02]  /*1080*/  PRMT R6, RZ, 0x7610, R6 ;  /* 0x00007610ff067816 */ /* 0x004fe40000000006 */
[----:B---3--:R-:W-:Y:S02]  /*1090*/  PRMT R7, RZ, 0x7610, R7 ;  /* 0x00007610ff077816 */ /* 0x008fe40000000007 */
[----:B----4-:R-:W-:Y:S02]  /*10a0*/  PRMT R8, RZ, 0x7610, R8 ;  /* 0x00007610ff087816 */ /* 0x010fe40000000008 */
[----:B-----5:R-:W-:Y:S02]  /*10b0*/  PRMT R9, RZ, 0x7610, R9 ;  /* 0x00007610ff097816 */ /* 0x020fe40000000009 */
        /* <DEDUP_REMOVED lines=127> */
[----:B------:R-:W-:-:S02]  /*18b0*/  MOV R53, RZ ;  /* 0x000000ff00357202 */ /* 0x000fc40000000f00 */
        /* <DEDUP_REMOVED lines=45> */
[----:B--2---:R-:W-:-:S03]  /*1b90*/  PRMT R60, RZ, 0x5410, R2 ;  /* 0x00005410ff3c7816 */ /* 0x004fc60000000002 */
[----:B------:R-:W2:Y:S01]  /*1ba0*/  LDS.U16 R27, [R97+0x14] ;  /* 0x00001400611b7984 */ /* 0x000ea20000000400 */
[----:B---3--:R-:W-:Y:S01]  /*1bb0*/  PRMT R61, RZ, 0x5410, R3 ;  /* 0x00005410ff3d7816 */ /* 0x008fe20000000003 */
[----:B------:R-:W-:Y:S02]  /*1bc0*/  FFMA.FTZ R28, R60, R28, R131 ;  /* 0x0000001c3c1c7223 */ /* 0x000fe40000010083 */
[----:B------:R-:W3:Y:S01]  /*1bd0*/  LDS.U16 R2, [R97+0x16] ;  /* 0x0000160061027984 */ /* 0x000ee20000000400 */
[----:B----4-:R-:W-:Y:S01]  /*1be0*/  PRMT R62, RZ, 0x5410, R19 ;  /* 0x00005410ff3e7816 */ /* 0x010fe20000000013 */
        /* <DEDUP_REMOVED lines=10> */
[----:B------:R-:W5:Y:S01]  /*1c90*/  LDS.U16 R20, [R97+0x1c] ;  /* 0x00001c0061147984 */ /* 0x000f620000000400 */
[----:B------:R-:W-:-:S03]  /*1ca0*/  PRMT R65, RZ, 0x5410, R22 ;  /* 0x00005410ff417816 */ /* 0x000fc60000000016 */
[----:B------:R-:W-:Y:S01]  /*1cb0*/  FFMA.FTZ R28, R64, R28, R29 ;  /* 0x0000001c401c7223 */ /* 0x000fe2000001001d */
[----:B------:R-:W-:Y:S01]  /*1cc0*/  PRMT R29, RZ, 0x5410, R91 ;  /* 0x00005410ff1d7816 */ /* 0x000fe2000000005b */
[----:B------:R-:W5:Y:S01]  /*1cd0*/  LDS.U16 R21, [R97+0x1e] ;  /* 0x00001e0061157984 */ /* 0x000f620000000400 */
[----:B------:R-:W-:Y:S02]  /*1ce0*/  PRMT R22, RZ, 0x5410, R90 ;  /* 0x00005410ff167816 */ /* 0x000fe4000000005a */
[----:B------:R-:W-:Y:S01]  /*1cf0*/  PRMT R66, RZ, 0x5410, R23 ;  /* 0x00005410ff427816 */ /* 0x000fe20000000017 */
[----:B------:R-:W-:Y:S01]  /*1d00*/  FFMA.FTZ R29, R65, R29, R28 ;  /* 0x0000001d411d7223 */ /* 0x000fe2000001001c */
[----:B------:R-:W-:Y:S02]  /*1d10*/  PRMT R23, RZ, 0x5410, R89 ;  /* 0x00005410ff177816 */ /* 0x000fe40000000059 */
[----:B------:R-:W-:Y:S01]  /*1d20*/  PRMT R67, RZ, 0x5410, R24 ;  /* 0x00005410ff437816 */ /* 0x000fe20000000018 */
[----:B------:R-:W-:Y:S01]  /*1d30*/  FFMA.FTZ R22, R66, R22, R29 ;  /* 0x0000001642167223 */ /* 0x000fe2000001001d */
        /* <DEDUP_REMOVED lines=12> */
[----:B----4-:R-:W-:Y:S02]  /*1e00*/  PRMT R3, RZ, 0x5410, R3 ;  /* 0x00005410ff037816 */ /* 0x010fe40000000003 */
[----:B------:R-:W-:Y:S01]  /*1e10*/  MOV R24, c[0x0][0x16c] ;  /* 0x00005b0000187a02 */ /* 0x000fe20000000f00 */
[----:B------:R-:W-:Y:S01]  /*1e20*/  FFMA.FTZ R22, R2, R22, R23 ;  /* 0x0000001602167223 */ /* 0x000fe20000010017 */
[----:B------:R-:W-:Y:S02]  /*1e30*/  PRMT R23, RZ, 0x5410, R84 ;  /* 0x00005410ff177816 */ /* 0x000fe40000000054 */
[----:B------:R-:W-:Y:S02]  /*1e40*/  ISETP.GE.AND P0, PT, R24, 0x1, PT ;  /* 0x000000011800780c */ /* 0x000fe40003f06270 */
[----:B-----5:R-:W-:Y:S01]  /*1e50*/  PRMT R112, RZ, 0x5410, R19 ;  /* 0x00005410ff707816 */ /* 0x020fe20000000013 */
[----:B------:R-:W-:Y:S01]  /*1e60*/  FFMA.FTZ R23, R3, R23, R22 ;  /* 0x0000001703177223 */ /* 0x000fe20000010016 */
[----:B------:R-:W-:-:S02]  /*1e70*/  PRMT R22, RZ, 0x5410, R83 ;  /* 0x00005410ff167816 */ /* 0x000fc40000000053 */
[----:B------:R-:W-:Y:S02]  /*1e80*/  PRMT R19, RZ, 0x5410, R82 ;  /* 0x00005410ff137816 */ /* 0x000fe40000000052 */
[----:B------:R-:W-:Y:S01]  /*1e90*/  PRMT R113, RZ, 0x5410, R20 ;  /* 0x00005410ff717816 */ /* 0x000fe20000000014 */
[----:B------:R-:W-:Y:S01]  /*1ea0*/  FFMA.FTZ R22, R112, R22, R23 ;  /* 0x0000001670167223 */ /* 0x000fe20000010017 */
[----:B------:R-:W-:Y:S02]  /*1eb0*/  PRMT R131, RZ, 0x5410, R81 ;  /* 0x00005410ff837816 */ /* 0x000fe40000000051 */
[----:B------:R-:W-:Y:S01]  /*1ec0*/  PRMT R128, RZ, 0x5410, R21 ;  /* 0x00005410ff807816 */ /* 0x000fe20000000015 */
[----:B------:R-:W-:Y:S02]  /*1ed0*/  FFMA.FTZ R19, R113, R19, R22 ;  /* 0x0000001371137223 */ /* 0x000fe40000010016 */
[----:B------:R-:W-:Y:S02]  /*1ee0*/  FMUL.FTZ R52, R60, UR4 ;  /* 0x000000043c347c20 */ /* 0x000fe40008410000 */
[----:B------:R-:W-:-:S02]  /*1ef0*/  FFMA.FTZ R131, R128, R131, R19 ;  /* 0x0000008380837223 */ /* 0x000fc40000010013 */
        /* <DEDUP_REMOVED lines=15> */
[----:B------:R-:W-:Y:S06]  /*1ff0*/  BAR.SYNC.DEFER_BLOCKING 0x0 ;  /* 0x0000000000007b1d */ /* 0x000fec0000010000 */
[----:B------:R-:W-:Y:S05]  /*2000*/  @!P0 BRA `(.L_x_4052) ;  /* 0x0000615000008947 */ /* 0x000fea0003800000 */
[----:B------:R-:W-:Y:S01]  /*2010*/  IADD3 R34, R124, -0x1, RZ ;  /* 0xffffffff7c227810 */ /* 0x000fe20007ffe0ff */
[----:B------:R-:W-:Y:S01]  /*2020*/  FADD.FTZ R36, R0, UR5 ;  /* 0x0000000500247e21 */ /* 0x000fe20008010000 */
[----:B------:R-:W-:Y:S01]  /*2030*/  LEA.HI R0, R124, R124, RZ, 0x1 ;  /* 0x0000007c7c007211 */ /* 0x000fe200078f08ff */
[----:B------:R-:W-:Y:S01]  /*2040*/  FADD.FTZ R20, R18, UR5 ;  /* 0x0000000512147e21 */ /* 0x000fe20008010000 */
[----:B------:R-:W-:Y:S01]  /*2050*/  LEA.HI R19, R34, R34, RZ, 0x1 ;  /* 0x0000002222137211 */ /* 0x000fe200078f08ff */
[----:B------:R-:W-:Y:S01]  /*2060*/  FADD.FTZ R18, R61, R61 ;  /* 0x0000003d3d127221 */ /* 0x000fe20000010000 */
[----:B------:R-:W-:Y:S01]  /*2070*/  LOP3.LUT R61, R0, 0xfffffe, RZ, 0xc0, !PT ;  /* 0x00fffffe003d7812 */ /* 0x000fe200078ec0ff */
[----:B------:R-:W-:Y:S01]  /*2080*/  FADD.FTZ R31, R7, UR5 ;  /* 0x00000005071f7e21 */ /* 0x000fe20008010000 */
[----:B------:R-:W-:Y:S01]  /*2090*/  LOP3.LUT R19, R19, 0xfffffe, RZ, 0xc0, !PT ;  /* 0x00fffffe13137812 */ /* 0x000fe200078ec0ff */
[----:B------:R-:W-:Y:S01]  /*20a0*/  FADD.FTZ R30, R8, UR5 ;  /* 0x00000005081e7e21 */ /* 0x000fe20008010000 */
[----:B------:R-:W-:Y:S01]  /*20b0*/  MOV R80, RZ ;  /* 0x000000ff00507202 */ /* 0x000fe20000000f00 */
[----:B------:R-:W-:Y:S01]  /*20c0*/  FADD.FTZ R35, R4, UR5 ;  /* 0x0000000504237e21 */ /* 0x000fe20008010000 */
[----:B------:R-:W-:Y:S01]  /*20d0*/  IADD3 R34, R34, -R19, RZ ;  /* 0x8000001322227210 */ /* 0x000fe20007ffe0ff */
        /* <DEDUP_REMOVED lines=12> */
[----:B------:R-:W-:Y:S01]  /*21a0*/  FADD.FTZ R8, R2, R2 ;  /* 0x0000000202087221 */ /* 0x000fe20000010000 */
[----:B------:R-:W-:Y:S01]  /*21b0*/  LOP3.LUT R2, R130, 0x1f, RZ, 0xc0, !PT ;  /* 0x0000001f82027812 */ /* 0x000fe200078ec0ff */
        /* <DEDUP_REMOVED lines=15> */
.L_x_4089:
        /* <DEDUP_REMOVED lines=13> */
[----:B------:R-:W-:Y:S01]  /*2380*/  ISETP.GE.AND P0, PT, R124, 0x2, PT ;  /* 0x000000027c00780c */ /* 0x000fe20003f06270 */
[----:B------:R-:W-:Y:S02]  /*2390*/  IMAD R128, R136, c[0x0][0x1b8], RZ ;  /* 0x00006e0088807a24 */ /* 0x000fe400078e02ff */
[C---:B------:R-:W-:Y:S01]  /*23a0*/  IMAD R113, R137.reuse, c[0x0][0x19c], R70 ;  /* 0x0000670089717a24 */ /* 0x040fe200078e0246 */
[----:B------:R-:W-:Y:S01]  /*23b0*/  ISETP.NE.OR P0, PT, R2, RZ, !P0 ;  /* 0x000000ff0200720c */ /* 0x000fe20004705670 */
[----:B------:R-:W-:Y:S02]  /*23c0*/  IMAD R139, R137, c[0x0][0x1bc], R128 ;  /* 0x00006f00898b7a24 */ /* 0x000fe400078e0280 */
[C---:B------:R-:W-:Y:S02]  /*23d0*/  IMAD R70, R66.reuse, c[0x0][0x1a0], RZ ;  /* 0x0000680042467a24 */ /* 0x040fe400078e02ff */
[----:B------:R-:W-:-:S08]  /*23e0*/  IMAD R66, R66, c[0x0][0x1c0], RZ ;  /* 0x0000700042427a24 */ /* 0x000fd000078e02ff */
[----:B------:R-:W-:Y:S02]  /*23f0*/  @!P0 IADD3 R138, R124, -0x2, RZ ;  /* 0xfffffffe7c8a8810 */ /* 0x000fe40007ffe0ff */
[----:B------:R-:W-:-:S05]  /*2400*/  PRMT R224, RZ, 0x5410, R94 ;  /* 0x00005410ffe07816 */ /* 0x000fca000000005e */
[----:B------:R-:W-:Y:S01]  /*2410*/  FMUL.FTZ R224, R33, R224 ;  /* 0x000000e021e07220 */ /* 0x000fe20000410000 */
[----:B------:R-:W-:-:S05]  /*2420*/  PRMT R223, RZ, 0x5410, R93 ;  /* 0x00005410ffdf7816 */ /* 0x000fca000000005d */
[----:B------:R-:W-:Y:S01]  /*2430*/  FMUL.FTZ R223, R32, R223 ;  /* 0x000000df20df7220 */ /* 0x000fe20000410000 */
[----:B------:R-:W-:Y:S01]  /*2440*/  PRMT R222, RZ, 0x5410, R92 ;  /* 0x00005410ffde7816 */ /* 0x000fe2000000005c */
[----:B--2---:R-:W0:Y:S08]  /*2450*/  R2UR UR15, R65 ;  /* 0x00000000410f73c2 */ /* 0x004e3000000e0000 */
[----:B------:R1:W2:Y:S01]  /*2460*/  R2UR UR14, R64 ;  /* 0x00000000400e73c2 */ /* 0x0002a200000e0000 */
[----:B0-----:R-:W-:-:S02]  /*2470*/  FMUL.FTZ R60, R36, UR15 ;  /* 0x0000000f243c7c20 */ /* 0x001fc40008410000 */
[----:B-1----:R-:W-:Y:S02]  /*2480*/  FMUL.FTZ R64, R25, UR15 ;  /* 0x0000000f19407c20 */ /* 0x002fe40008410000 */
[----:B------:R-:W-:Y:S02]  /*2490*/  FMUL.RZ R61, R60, 0.15915493667125701904 ;  /* 0x3e22f9833c3d7820 */ /* 0x000fe4000040c000 */
[----:B------:R-:W-:Y:S02]  /*24a0*/  FMUL.FTZ R60, R35, UR15 ;  /* 0x0000000f233c7c20 */ /* 0x000fe40008410000 */
[----:B------:R-:W-:Y:S01]  /*24b0*/  MUFU.SIN R129, R61 ;  /* 0x0000003d00817308 */ /* 0x000fe20000000400 */
[----:B------:R-:W-:Y:S02]  /*24c0*/  FMUL.RZ R149, R64, 0.15915493667125701904 ;  /* 0x3e22f98340957820 */ /* 0x000fe4000040c000 */
[----:B------:R-:W-:Y:S02]  /*24d0*/  FMUL.RZ R62, R60, 0.15915493667125701904 ;  /* 0x3e22f9833c3e7820 */ /* 0x000fe4000040c000 */
[----:B------:R-:W-:-:S03]  /*24e0*/  FMUL.FTZ R60, R33, UR15 ;  /* 0x0000000f213c7c20 */ /* 0x000fc60008410000 */
[----:B------:R0:W-:Y:S01]  /*24f0*/  MUFU.COS R69, R61 ;  /* 0x0000003d00457308 */ /* 0x0001e20000000000 */
[----:B------:R-:W-:Y:S02]  /*2500*/  FMUL.RZ R63, R60, 0.15915493667125701904 ;  /* 0x3e22f9833c3f7820 */ /* 0x000fe4000040c000 */
[----:B------:R-:W-:-:S04]  /*2510*/  FMUL.FTZ R60, R32, UR15 ;  /* 0x0000000f203c7c20 */ /* 0x000fc80008410000 */
[----:B------:R-:W-:Y:S01]  /*2520*/  FMUL.RZ R65, R60, 0.15915493667125701904 ;  /* 0x3e22f9833c417820 */ /* 0x000fe2000040c000 */
        /* <DEDUP_REMOVED lines=17> */
[----:B0-----:R-:W-:-:S05]  /*2640*/  IMAD.WIDE.U32 R60, R137, c[0x0][0x198], RZ ;  /* 0x00006600893c7a25 */ /* 0x001fca00078e00ff */
[----:B------:R-:W-:Y:S01]  /*2650*/  IADD3 R61, R61, R113, RZ ;  /* 0x000000713d3d7210 */ /* 0x000fe20007ffe0ff */
[C---:B------:R-:W-:Y:S01]  /*2660*/  IMAD R113, R3.reuse, c[0x0][0x1c4], R66 ;  /* 0x0000710003717a24 */ /* 0x040fe200078e0242 */
[----:B------:R-:W-:Y:S03]  /*2670*/  MUFU.COS R172, R62 ;  /* 0x0000003e00ac7308 */ /* 0x000fe60000000000 */
[----:B------:R-:W-:-:S05]  /*2680*/  IMAD.WIDE.U32 R60, R3, c[0x0][0x1a0], R60 ;  /* 0x00006800033c7a25 */ /* 0x000fca00078e003c */
[----:B------:R-:W-:Y:S01]  /*2690*/  MUFU.SIN R156, R63 ;  /* 0x0000003f009c7308 */ /* 0x000fe20000000400 */
[----:B------:R-:W-:-:S07]  /*26a0*/  LEA R64, P1, R60, c[0x0][0x228], 0x3 ;  /* 0x00008a003c407a11 */ /* 0x000fce00078218ff */
        /* <DEDUP_REMOVED lines=12> */
[----:B0-----:R-:W-:-:S07]  /*2770*/  IMAD R67, R3, c[0x0][0x1a4], R70 ;  /* 0x0000690003437a24 */ /* 0x001fce00078e0246 */
[----:B------:R0:W-:Y:S08]  /*2780*/  MUFU.COS R151, R65 ;  /* 0x0000004100977308 */ /* 0x0001f00000000000 */
[----:B------:R-:W-:Y:S01]  /*2790*/  MUFU.SIN R152, R68 ;  /* 0x0000004400987308 */ /* 0x000fe20000000400 */
[----:B0-----:R-:W-:Y:S02]  /*27a0*/  IADD3 R65, R61, R67, RZ ;  /* 0x000000433d417210 */ /* 0x001fe40007ffe0ff */
[----:B------:R-:W-:-:S02]  /*27b0*/  IADD3 R61, R63, R113, RZ ;  /* 0x000000713f3d7210 */ /* 0x000fc40007ffe0ff */
[----:B------:R-:W-:Y:S01]  /*27c0*/  LEA.HI.X R65, R60, c[0x0][0x22c], R65, 0x3, P1 ;  /* 0x00008b003c417a11 */ /* 0x000fe200008f1c41 */
[----:B------:R-:W-:Y:S01]  /*27d0*/  FMUL.FTZ R60, R24, UR15 ;  /* 0x0000000f183c7c20 */ /* 0x000fe20008410000 */
[----:B------:R-:W-:Y:S01]  /*27e0*/  LEA.HI.X R67, R62, c[0x0][0x234], R61, 0x3, P2 ;  /* 0x00008d003e437a11 */ /* 0x000fe200010f1c3d */
[----:B------:R2:W-:Y:S01]  /*27f0*/  MUFU.COS R153, R68 ;  /* 0x0000004400997308 */ /* 0x0005e20000000000 */
[----:B------:R-:W-:Y:S01]  /*2800*/  ISETP.NE.AND P1, PT, R130, RZ, PT ;  /* 0x000000ff8200720c */ /* 0x000fe20003f25270 */
[----:B------:R-:W-:Y:S01]  /*2810*/  FMUL.RZ R113, R60, 0.15915493667125701904 ;  /* 0x3e22f9833c717820 */ /* 0x000fe2000040c000 */
[----:B------:R-:W3:Y:S01]  /*2820*/  LDG.E.64 R64, [R64.64] ;  /* 0x0000000640407981 */ /* 0x000ee2000c1e1b00 */
[----:B------:R-:W-:-:S03]  /*2830*/  IADD3 R63, R130, 0x200, RZ ;  /* 0x00000200823f7810 */ /* 0x000fc60007ffe0ff */
[----:B------:R-:W3:Y:S01]  /*2840*/  LDG.E.64 R66, [R66.64] ;  /* 0x0000000642427981 */ /* 0x000ee2000c1e1b00 */
[----:B------:R-:W-:Y:S01]  /*2850*/  MUFU.SIN R148, R149 ;  /* 0x0000009500947308 */ /* 0x000fe20000000400 */
[----:B--2---:R-:W-:-:S05]  /*2860*/  MOV R68, UR14 ;  /* 0x0000000e00447c02 */ /* 0x004fca0008000f00 */
[----:B------:R-:W-:Y:S01]  /*2870*/  FMUL.FTZ R70, R68, 1.4426950216293334961 ;  /* 0x3fb8aa3b44467820 */ /* 0x000fe20000410000 */
[----:B------:R-:W-:Y:S01]  /*2880*/  @!P1 LEA R63, R34, R3, 0x8 ;  /* 0x00000003223f9211 */ /* 0x000fe200078e40ff */
[----:B------:R-:W-:Y:S01]  /*2890*/  HFMA2.MMA R61, -RZ, RZ, 0, 0 ;  /* 0x00000000ff3d7435 */ /* 0x000fe200000001ff */
[----:B------:R-:W-:Y:S01]  /*28a0*/  MUFU.SIN R146, R113 ;  /* 0x0000007100927308 */ /* 0x000fe20000000400 */
[----:B------:R-:W-:-:S07]  /*28b0*/  FMUL.FTZ R68, R36, R70 ;  /* 0x0000004624447220 */ /* 0x000fce0000410000 */
[----:B------:R-:W0:Y:S01]  /*28c0*/  MUFU.EX2 R68, R68 ;  /* 0x0000004400447308 */ /* 0x000e220000000800 */
[----:B------:R-:W-:-:S07]  /*28d0*/  MOV R60, 0x3f800000 ;  /* 0x3f800000003c7802 */ /* 0x000fce0000000f00 */
[----:B------:R1:W-:Y:S01]  /*28e0*/  MUFU.COS R147, R113 ;  /* 0x0000007100937308 */ /* 0x0003e20000000000 */
[----:B0-----:R-:W-:-:S07]  /*28f0*/  FMUL.FTZ R128, R68, R69 ;  /* 0x0000004544807220 */ /* 0x001fce0000410000 */
[----:B------:R-:W-:Y:S01]  /*2900*/  MUFU.COS R149, R149 ;  /* 0x0000009500957308 */ /* 0x000fe20000000000 */
[----:B------:R-:W-:Y:S01]  /*2910*/  @!P0 IMAD R69, R138, c[0x0][0x16c], R3 ;  /* 0x00005b008a458a24 */ /* 0x000fe200078e0203 */
[----:B------:R-:W-:Y:S01]  /*2920*/  SHF.L.U32 R138, R63, 0x3, RZ ;  /* 0x000000033f8a7819 */ /* 0x000fe200000006ff */
[----:B------:R-:W-:-:S05]  /*2930*/  FMUL.FTZ R129, R68, R129 ;  /* 0x0000008144817220 */ /* 0x000fca0000410000 */
[----:B------:R0:W-:Y:S01]  /*2940*/  STS.64 [R138+0x10b0], R128 ;  /* 0x0010b0808a007388 */ /* 0x0001e20000000a00 */
[----:B------:R-:W-:Y:S01]  /*2950*/  FMUL.FTZ R68, R23, UR15 ;  /* 0x0000000f17447c20 */ /* 0x000fe20008410000 */
[----:B------:R-:W-:Y:S01]  /*2960*/  CS2R R62, SRZ ;  /* 0x00000000003e7805 */ /* 0x000fe2000001ff00 */
[----:B-1----:R-:W-:Y:S02]  /*2970*/  FMUL.FTZ R113, R22, UR15 ;  /* 0x0000000f16717c20 */ /* 0x002fe40008410000 */
[----:B------:R-:W-:Y:S02]  /*2980*/  FMUL.RZ R139, R68, 0.15915493667125701904 ;  /* 0x3e22f983448b7820 */ /* 0x000fe4000040c000 */
[----:B------:R-:W-:Y:S01]  /*2990*/  @!P0 IMAD.WIDE R68, R69, 0x10, R108 ;  /* 0x0000001045448825 */ /* 0x000fe200078e026c */
[----:B------:R-:W-:Y:S03]  /*29a0*/  BAR.SYNC.DEFER_BLOCKING 0x0 ;  /* 0x0000000000007b1d */ /* 0x000fe60000010000 */
[----:B------:R-:W-:-:S02]  /*29b0*/  FMUL.RZ R159, R113, 0.15915493667125701904 ;  /* 0x3e22f983719f7820 */ /* 0x000fc4000040c000 */
[----:B------:R-:W-:-:S04]  /*29c0*/  FMUL.FTZ R113, R21, UR15 ;  /* 0x0000000f15717c20 */ /* 0x000fc80008410000 */
[----:B------:R-:W-:Y:S02]  /*29d0*/  FMUL.RZ R161, R113, 0.15915493667125701904 ;  /* 0x3e22f98371a17820 */ /* 0x000fe4000040c000 */
[----:B------:R-:W-:Y:S01]  /*29e0*/  FMUL.FTZ R113, R20, UR15 ;  /* 0x0000000f14717c20 */ /* 0x000fe20008410000 */
[----:B------:R-:W-:Y:S03]  /*29f0*/  MUFU.SIN R142, R159 ;  /* 0x0000009f008e7308 */ /* 0x000fe60000000400 */
[----:B------:R-:W-:Y:S01]  /*2a00*/  FMUL.RZ R163, R113, 0.15915493667125701904 ;  /* 0x3e22f98371a37820 */ /* 0x000fe2000040c000 */
[----:B------:R1:W5:Y:S04]  /*2a10*/  @!P0 LDG.E.128 R60, [R68.64] ;  /* 0x00000006443c8981 */ /* 0x000368000c1e1d00 */
[----:B------:R2:W-:Y:S01]  /*2a20*/  MUFU.COS R143, R159 ;  /* 0x0000009f008f7308 */ /* 0x0005e20000000000 */
[----:B------:R-:W-:-:S02]  /*2a30*/  FMUL.FTZ R113, R32, R70 ;  /* 0x0000004620717220 */ /* 0x000fc40000410000 */
[-C--:B-1----:R-:W-:Y:S02]  /*2a40*/  FMUL.FTZ R68, R35, R70.reuse ;  /* 0x0000004623447220 */ /* 0x082fe40000410000 */
[----:B------:R-:W-:-:S04]  /*2a50*/  FMUL.FTZ R69, R33, R70 ;  /* 0x0000004621457220 */ /* 0x000fc80000410000 */
[----:B------:R-:W1:Y:S01]  /*2a60*/  MUFU.EX2 R68, R68 ;  /* 0x0000004400447308 */ /* 0x000e620000000800 */
[----:B--2---:R-:W-:-:S07]  /*2a70*/  FMUL.FTZ R159, R31, R70 ;  /* 0x000000461f9f7220 */ /* 0x004fce0000410000 */
[----:B------:R-:W2:Y:S08]  /*2a80*/  MUFU.EX2 R69, R69 ;  /* 0x0000004500457308 */ /* 0x000eb00000000800 */
[----:B------:R-:W4:Y:S01]  /*2a90*/  MUFU.EX2 R113, R113 ;  /* 0x0000007100717308 */ /* 0x000f220000000800 */
[----:B-1----:R-:W-:-:S07]  /*2aa0*/  FMUL.FTZ R166, R68, R71 ;  /* 0x0000004744a67220 */ /* 0x002fce0000410000 */
[----:B------:R-:W1:Y:S01]  /*2ab0*/  MUFU.EX2 R159, R159 ;  /* 0x0000009f009f7308 */ /* 0x000e620000000800 */
[----:B------:R-:W-:Y:S01]  /*2ac0*/  PRMT R71, RZ, 0x5410, R96 ;  /* 0x00005410ff477816 */ /* 0x000fe20000000060 */
[----:B--2---:R-:W-:Y:S01]  /*2ad0*/  FMUL.FTZ R165, R69, R112 ;  /* 0x0000007045a57220 */ /* 0x004fe20000410000 */
[----:B------:R-:W-:-:S05]  /*2ae0*/  PRMT R112, RZ, 0x5410, R95 ;  /* 0x00005410ff707816 */ /* 0x000fca000000005f */
[----:B------:R-:W-:Y:S01]  /*2af0*/  MUFU.SIN R140, R161 ;  /* 0x000000a1008c7308 */ /* 0x000fe20000000400 */
[----:B------:R-:W-:-:S07]  /*2b00*/  FMUL.FTZ R226, R36, R71 ;  /* 0x0000004724e27220 */ /* 0x000fce0000410000 */
[----:B------:R2:W-:Y:S01]  /*2b10*/  MUFU.COS R141, R161 ;  /* 0x000000a1008d7308 */ /* 0x0005e20000000000 */
[----:B------:R-:W-:Y:S02]  /*2b20*/  FMUL.FTZ R167, R68, R167 ;  /* 0x000000a744a77220 */ /* 0x000fe40000410000 */
[----:B--2---:R-:W-:-:S05]  /*2b30*/  FMUL.FTZ R161, R30, R70 ;  /* 0x000000461ea17220 */ /* 0x004fca0000410000 */
[----:B------:R-:W-:Y:S01]  /*2b40*/  MUFU.SIN R144, R139 ;  /* 0x0000008b00907308 */ /* 0x000fe20000000400 */
[----:B------:R-:W-:Y:S02]  /*2b50*/  FMUL.FTZ R225, R35, R112 ;  /* 0x0000007023e17220 */ /* 0x000fe40000410000 */
[----:B------:R-:W-:-:S05]  /*2b60*/  FMUL.FTZ R112, RZ, R166 ;  /* 0x000000a6ff707220 */ /* 0x000fca0000410000 */
[----:B------:R-:W-:Y:S01]  /*2b70*/  MUFU.COS R145, R139 ;  /* 0x0000008b00917308 */ /* 0x000fe20000000000 */
[----:B------:R-:W-:-:S07]  /*2b80*/  FMUL.FTZ R68, R28, R70 ;  /* 0x000000461c447220 */ /* 0x000fce0000410000 */
[----:B------:R-:W2:Y:S08]  /*2b90*/  MUFU.EX2 R169, R161 ;  /* 0x000000a100a97308 */ /* 0x000eb00000000800 */
[----:B0-----:R-:W-:Y:S08]  /*2ba0*/  MUFU.SIN R138, R163 ;  /* 0x000000a3008a7308 */ /* 0x001ff00000000400 */
[----:B------:R4:W-:Y:S01]  /*2bb0*/  MUFU.COS R139, R163 ;  /* 0x000000a3008b7308 */ /* 0x0009e20000000000 */
[----:B------:R-:W-:-:S02]  /*2bc0*/  FFMA.FTZ R112, R226, R167, -R112 ;  /* 0x000000a7e2707223 */ /* 0x000fc40000010870 */
[----:B----4-:R-:W-:Y:S02]  /*2bd0*/  FMUL.FTZ R163, R113, R160 ;  /* 0x000000a071a37220 */ /* 0x010fe40000410000 */
[----:B-1----:R-:W-:Y:S02]  /*2be0*/  FMUL.FTZ R160, R159, R168 ;  /* 0x000000a89fa07220 */ /* 0x002fe40000410000 */
[----:B------:R-:W-:-:S04]  /*2bf0*/  FMUL.FTZ R168, R226, R166 ;  /* 0x000000a6e2a87220 */ /* 0x000fc80000410000 */
[----:B------:R-:W-:Y:S01]  /*2c00*/  FFMA.FTZ R168, RZ, R167, R168 ;  /* 0x000000a7ffa87223 */ /* 0x000fe200000100a8 */
[----:B------:R-:W0:Y:S01]  /*2c10*/  MUFU.EX2 R68, R68 ;  /* 0x0000004400447308 */ /* 0x000e220000000800 */
[----:B------:R-:W-:Y:S02]  /*2c20*/  FMUL.FTZ R164, R69, R164 ;  /* 0x000000a445a47220 */ /* 0x000fe40000410000 */
[----:B------:R-:W-:Y:S02]  /*2c30*/  FMUL.FTZ R162, R113, R162 ;  /* 0x000000a271a27220 */ /* 0x000fe40000410000 */
[----:B------:R-:W-:Y:S02]  /*2c40*/  FADD.FTZ R168, RZ, R168 ;  /* 0x000000a8ffa87221 */ /* 0x000fe40000010000 */
[----:B------:R-:W-:Y:S02]  /*2c50*/  FADD.FTZ R113, R225, R112 ;  /* 0x00000070e1717221 */ /* 0x000fe40000010000 */
[----:B------:R-:W-:-:S02]  /*2c60*/  FMUL.FTZ R161, R159, R170 ;  /* 0x000000aa9fa17220 */ /* 0x000fc40000410000 */
[----:B--2---:R-:W-:Y:S02]  /*2c70*/  FMUL.FTZ R159, R169, R172 ;  /* 0x000000aca99f7220 */ /* 0x004fe40000410000 */
[C---:B------:R-:W-:Y:S02]  /*2c80*/  FMUL.FTZ R170, R164.reuse, R168 ;  /* 0x000000a8a4aa7220 */ /* 0x040fe40000410000 */
[----:B------:R-:W-:Y:S02]  /*2c90*/  FMUL.FTZ R172, R164, R113 ;  /* 0x00000071a4ac7220 */ /* 0x000fe40000410000 */
[-C--:B------:R-:W-:Y:S02]  /*2ca0*/  FMUL.FTZ R171, R29, R70.reuse ;  /* 0x000000461dab7220 */ /* 0x080fe40000410000 */
[-C--:B------:R-:W-:Y:S02]  /*2cb0*/  FMUL.FTZ R69, R27, R70.reuse ;  /* 0x000000461b457220 */ /* 0x080fe40000410000 */
[----:B------:R-:W-:-:S02]  /*2cc0*/  FMUL.FTZ R71, R26, R70 ;  /* 0x000000461a477220 */ /* 0x000fc40000410000 */
[----:B------:R-:W-:Y:S02]  /*2cd0*/  FMUL.FTZ R158, R169, R158 ;  /* 0x0000009ea99e7220 */ /* 0x000fe40000410000 */
[C---:B------:R-:W-:Y:S02]  /*2ce0*/  FFMA.FTZ R169, R165.reuse, R113, -R170 ;  /* 0x00000071a5a97223 */ /* 0x040fe400000108aa */
[----:B------:R-:W-:Y:S01]  /*2cf0*/  FFMA.FTZ R172, R165, R168, R172 ;  /* 0x000000a8a5ac7223 */ /* 0x000fe200000100ac */
[----:B------:R-:W1:Y:S01]  /*2d00*/  MUFU.EX2 R171, R171 ;  /* 0x000000ab00ab7308 */ /* 0x000e620000000800 */
[----:B------:R-:W-:Y:S02]  /*2d10*/  FADD.FTZ R169, R224, R169 ;  /* 0x000000a9e0a97221 */ /* 0x000fe40000010000 */
[----:B------:R-:W-:-:S05]  /*2d20*/  FADD.FTZ R172, RZ, R172 ;  /* 0x000000acffac7221 */ /* 0x000fca0000010000 */
[----:B------:R-:W2:Y:S01]  /*2d30*/  MUFU.EX2 R69, R69 ;  /* 0x0000004500457308 */ /* 0x000ea20000000800 */
[----:B------:R-:W-:Y:S02]  /*2d40*/  FMUL.FTZ R170, R162, R169 ;  /* 0x000000a9a2aa7220 */ /* 0x000fe40000410000 */
[----:B------:R-:W-:-:S05]  /*2d50*/  FMUL.FTZ R112, R25, R70 ;  /* 0x0000004619707220 */ /* 0x000fca0000410000 */
[----:B------:R-:W4:Y:S01]  /*2d60*/  MUFU.EX2 R71, R71 ;  /* 0x0000004700477308 */ /* 0x000f220000000800 */
[C---:B0-----:R-:W-:Y:S02]  /*2d70*/  FMUL.FTZ R155, R68.reuse, R155 ;  /* 0x0000009b449b7220 */ /* 0x041fe40000410000 */
[----:B------:R-:W-:Y:S02]  /*2d80*/  FMUL.FTZ R154, R68, R154 ;  /* 0x0000009a449a7220 */ /* 0x000fe40000410000 */
[----:B------:R-:W-:Y:S02]  /*2d90*/  FMUL.FTZ R168, R162, R172 ;  /* 0x000000aca2a87220 */ /* 0x000fe40000410000 */
[----:B------:R-:W-:Y:S02]  /*2da0*/  FMUL.FTZ R68, R23, R70 ;  /* 0x0000004617447220 */ /* 0x000fe40000410000 */
[C---:B------:R-:W-:Y:S02]  /*2db0*/  FFMA.FTZ R170, R163.reuse, R172, R170 ;  /* 0x000000aca3aa7223 */ /* 0x040fe400000100aa */
[----:B------:R-:W-:Y:S01]  /*2dc0*/  FFMA.FTZ R168, R163, R169, -R168 ;  /* 0x000000a9a3a87223 */ /* 0x000fe200000108a8 */
[----:B------:R-:W0:Y:S01]  /*2dd0*/  MUFU.EX2 R112, R112 ;  /* 0x0000007000707308 */ /* 0x000e220000000800 */
[----:B------:R-:W-:-:S02]  /*2de0*/  FADD.FTZ R170, RZ, R170 ;  /* 0x000000aaffaa7221 */ /* 0x000fc40000010000 */
[----:B------:R-:W-:-:S05]  /*2df0*/  FADD.FTZ R168, R223, R168 ;  /* 0x000000a8dfa87221 */ /* 0x000fca0000010000 */
[----:B------:R-:W0:Y:S01]  /*2e00*/  MUFU.EX2 R68, R68 ;  /* 0x0000004400447308 */ /* 0x000e220000000800 */
[C---:B-1----:R-:W-:Y:S02]  /*2e10*/  FMUL.FTZ R157, R171.reuse, R157 ;  /* 0x0000009dab9d7220 */ /* 0x042fe40000410000 */
[----:B------:R-:W-:Y:S02]  /*2e20*/  FMUL.FTZ R156, R171, R156 ;  /* 0x0000009cab9c7220 */ /* 0x000fe40000410000 */
[C---:B--2---:R-:W-:Y:S02]  /*2e30*/  FMUL.FTZ R153, R69.reuse, R153 ;  /* 0x0000009945997220 */ /* 0x044fe40000410000 */
[----:B------:R-:W-:Y:S02]  /*2e40*/  FMUL.FTZ R152, R69, R152 ;  /* 0x0000009845987220 */ /* 0x000fe40000410000 */
[----:B------:R-:W-:Y:S02]  /*2e50*/  FMUL.FTZ R169, R160, R170 ;  /* 0x000000aaa0a97220 */ /* 0x000fe40000410000 */
[----:B------:R-:W-:-:S02]  /*2e60*/  FMUL.FTZ R69, R22, R70 ;  /* 0x0000004616457220 */ /* 0x000fc40000410000 */
[C---:B----4-:R-:W-:Y:S02]  /*2e70*/  FMUL.FTZ R151, R71.reuse, R151 ;  /* 0x0000009747977220 */ /* 0x050fe40000410000 */
[----:B------:R-:W-:Y:S02]  /*2e80*/  FMUL.FTZ R150, R71, R150 ;  /* 0x0000009647967220 */ /* 0x000fe40000410000 */
[----:B------:R-:W-:Y:S02]  /*2e90*/  FMUL.FTZ R171, R160, R168 ;  /* 0x000000a8a0ab7220 */ /* 0x000fe40000410000 */
[-C--:B------:R-:W-:Y:S02]  /*2ea0*/  FMUL.FTZ R113, R24, R70.reuse ;  /* 0x0000004618717220 */ /* 0x080fe40000410000 */
[-C--:B------:R-:W-:Y:S02]  /*2eb0*/  FMUL.FTZ R71, R21, R70.reuse ;  /* 0x0000004615477220 */ /* 0x080fe40000410000 */
[----:B------:R-:W-:-:S02]  /*2ec0*/  FMUL.FTZ R70, R20, R70 ;  /* 0x0000004614467220 */ /* 0x000fc40000410000 */
[----:B------:R-:W-:Y:S02]  /*2ed0*/  FFMA.FTZ R169, R161, R168, -R169 ;  /* 0x000000a8a1a97223 */ /* 0x000fe400000108a9 */
[----:B------:R-:W-:Y:S02]  /*2ee0*/  FMUL.FTZ R222, R31, R222 ;  /* 0x000000de1fde7220 */ /* 0x000fe40000410000 */
[----:B------:R-:W-:Y:S01]  /*2ef0*/  FFMA.FTZ R171, R161, R170, R171 ;  /* 0x000000aaa1ab7223 */ /* 0x000fe200000100ab */
[----:B------:R-:W1:Y:S01]  /*2f00*/  MUFU.EX2 R69, R69 ;  /* 0x0000004500457308 */ /* 0x000e620000000800 */
[----:B------:R-:W-:Y:S02]  /*2f10*/  FADD.FTZ R169, R222, R169 ;  /* 0x000000a9dea97221 */ /* 0x000fe40000010000 */
[----:B------:R-:W-:Y:S01]  /*2f20*/  FADD.FTZ R171, RZ, R171 ;  /* 0x000000abffab7221 */ /* 0x000fe20000010000 */
[----:B------:R-:W-:Y:S01]  /*2f30*/  PRMT R221, RZ, 0x5410, R91 ;  /* 0x00005410ffdd7816 */ /* 0x000fe2000000005b */
[----:B0-----:R-:W-:-:S03]  /*2f40*/  FMUL.FTZ R149, R112, R149 ;  /* 0x0000009570957220 */ /* 0x001fc60000410000 */
[----:B------:R-:W0:Y:S01]  /*2f50*/  MUFU.EX2 R71, R71 ;  /* 0x0000004700477308 */ /* 0x000e220000000800 */
[----:B------:R-:W-:Y:S02]  /*2f60*/  FMUL.FTZ R148, R112, R148 ;  /* 0x0000009470947220 */ /* 0x000fe40000410000 */
[C---:B------:R-:W-:Y:S02]  /*2f70*/  FMUL.FTZ R145, R68.reuse, R145 ;  /* 0x0000009144917220 */ /* 0x040fe40000410000 */
[----:B------:R-:W-:-:S03]  /*2f80*/  FMUL.FTZ R144, R68, R144 ;  /* 0x0000009044907220 */ /* 0x000fc60000410000 */
[----:B------:R-:W2:Y:S01]  /*2f90*/  MUFU.EX2 R70, R70 ;  /* 0x0000004600467308 */ /* 0x000ea20000000800 */
[C---:B------:R-:W-:Y:S02]  /*2fa0*/  FMUL.FTZ R112, R158.reuse, R169 ;  /* 0x000000a99e707220 */ /* 0x040fe40000410000 */
[----:B------:R-:W-:-:S05]  /*2fb0*/  FMUL.FTZ R68, R158, R171 ;  /* 0x000000ab9e447220 */ /* 0x000fca0000410000 */
[----:B------:R-:W4:Y:S01]  /*2fc0*/  MUFU.EX2 R113, R113 ;  /* 0x0000007100717308 */ /* 0x000f220000000800 */
[C---:B------:R-:W-:Y:S02]  /*2fd0*/  FFMA.FTZ R112, R159.reuse, R171, R112 ;  /* 0x000000ab9f707223 */ /* 0x040fe40000010070 */
[----:B------:R-:W-:Y:S02]  /*2fe0*/  FFMA.FTZ R68, R159, R169, -R68 ;  /* 0x000000a99f447223 */ /* 0x000fe40000010844 */
[----:B------:R-:W-:Y:S02]  /*2ff0*/  FMUL.FTZ R221, R30, R221 ;  /* 0x000000dd1edd7220 */ /* 0x000fe40000410000 */
[----:B------:R-:W-:Y:S02]  /*3000*/  FADD.FTZ R112, RZ, R112 ;  /* 0x00000070ff707221 */ /* 0x000fe40000010000 */
[----:B------:R-:W-:Y:S02]  /*3010*/  FADD.FTZ R68, R221, R68 ;  /* 0x00000044dd447221 */ /* 0x000fe40000010000 */
[----:B-1----:R-:W-:-:S02]  /*3020*/  FMUL.FTZ R143, R69, R143 ;  /* 0x0000008f458f7220 */ /* 0x002fc40000410000 */
[----:B------:R-:W-:Y:S02]  /*3030*/  FMUL.FTZ R142, R69, R142 ;  /* 0x0000008e458e7220 */ /* 0x000fe40000410000 */
[C---:B0-----:R-:W-:Y:S02]  /*3040*/  FMUL.FTZ R141, R71.reuse, R141 ;  /* 0x0000008d478d7220 */ /* 0x041fe40000410000 */
[----:B------:R-:W-:Y:S02]  /*3050*/  FMUL.FTZ R140, R71, R140 ;  /* 0x0000008c478c7220 */ /* 0x000fe40000410000 */
[----:B------:R-:W-:Y:S02]  /*3060*/  FMUL.FTZ R69, R156, R112 ;  /* 0x000000709c457220 */ /* 0x000fe40000410000 */
[C---:B--2---:R-:W-:Y:S02]  /*3070*/  FMUL.FTZ R139, R70.reuse, R139 ;  /* 0x0000008b468b7220 */ /* 0x044fe40000410000 */
[----:B------:R-:W-:-:S02]  /*3080*/  FMUL.FTZ R138, R70, R138 ;  /* 0x0000008a468a7220 */ /* 0x000fc40000410000 */
[----:B------:R-:W-:Y:S02]  /*3090*/  FMUL.FTZ R71, R156, R68 ;  /* 0x000000449c477220 */ /* 0x000fe40000410000 */
[----:B------:R-:W-:Y:S01]  /*30a0*/  FMUL.FTZ R70, R128, R166 ;  /* 0x000000a680467220 */ /* 0x000fe20000410000 */
[----:B------:R-:W-:Y:S01]  /*30b0*/  PRMT R220, RZ, 0x5410, R90 ;  /* 0x00005410ffdc7816 */ /* 0x000fe2000000005a */
[C---:B----4-:R-:W-:Y:S02]  /*30c0*/  FMUL.FTZ R147, R113.reuse, R147 ;  /* 0x0000009371937220 */ /* 0x050fe40000410000 */
[----:B------:R-:W-:Y:S02]  /*30d0*/  FMUL.FTZ R146, R113, R146 ;  /* 0x0000009271927220 */ /* 0x000fe40000410000 */
[----:B------:R-:W-:Y:S02]  /*30e0*/  FFMA.FTZ R113, R157, R68, -R69 ;  /* 0x000000449d717223 */ /* 0x000fe40000010845 */
[----:B------:R-:W-:-:S02]  /*30f0*/  FMUL.FTZ R68, R129, R166 ;  /* 0x000000a681447220 */ /* 0x000fc40000410000 */
[----:B------:R-:W-:Y:S02]  /*3100*/  FFMA.FTZ R71, R157, R112, R71 ;  /* 0x000000709d477223 */ /* 0x000fe40000010047 */
[-C--:B------:R-:W-:Y:S02]  /*3110*/  FFMA.FTZ R70, R129, R167.reuse, R70 ;  /* 0x000000a781467223 */ /* 0x080fe40000010046 */
[----:B------:R-:W-:Y:S02]  /*3120*/  FFMA.FTZ R68, R128, R167, -R68 ;  /* 0x000000a780447223 */ /* 0x000fe40000010844 */
[----:B------:R-:W-:Y:S02]  /*3130*/  FMUL.FTZ R220, R29, R220 ;  /* 0x000000dc1ddc7220 */ /* 0x000fe40000410000 */
[----:B------:R-:W-:Y:S02]  /*3140*/  FADD.FTZ R112, RZ, R71 ;  /* 0x00000047ff707221 */ /* 0x000fe40000010000 */
[C---:B------:R-:W-:Y:S01]  /*3150*/  FMUL.FTZ R69, R164.reuse, R70 ;  /* 0x00000046a4457220 */ /* 0x040fe20000410000 */
[----:B------:R-:W-:Y:S01]  /*3160*/  PRMT R219, RZ, 0x5410, R89 ;  /* 0x00005410ffdb7816 */ /* 0x000fe20000000059 */
[----:B------:R-:W-:-:S02]  /*3170*/  FMUL.FTZ R71, R164, R68 ;  /* 0x00000044a4477220 */ /* 0x000fc40000410000 */
[----:B------:R-:W-:Y:S02]  /*3180*/  FADD.FTZ R113, R220, R113 ;  /* 0x00000071dc717221 */ /* 0x000fe40000010000 */
[C---:B------:R-:W-:Y:S02]  /*3190*/  FMUL.FTZ R168, R154.reuse, R112 ;  /* 0x000000709aa87220 */ /* 0x040fe40000410000 */
[C---:B------:R-:W-:Y:S02]  /*31a0*/  FFMA.FTZ R69, R165.reuse, R68, -R69 ;  /* 0x00000044a5457223 */ /* 0x040fe40000010845 */
[----:B------:R-:W-:Y:S02]  /*31b0*/  FFMA.FTZ R71, R165, R70, R71 ;  /* 0x00000046a5477223 */ /* 0x000fe40000010047 */
[-C--:B------:R-:W-:Y:S02]  /*31c0*/  FFMA.FTZ R168, R155, R113.reuse, -R168 ;  /* 0x000000719ba87223 */ /* 0x080fe400000108a8 */
[----:B------:R-:W-:-:S02]  /*31d0*/  FMUL.FTZ R113, R154, R113 ;  /* 0x000000719a717220 */ /* 0x000fc40000410000 */
[----:B------:R-:W-:Y:S02]  /*31e0*/  FMUL.FTZ R70, R162, R69 ;  /* 0x00000045a2467220 */ /* 0x000fe40000410000 */
[----:B------:R-:W-:Y:S02]  /*31f0*/  FMUL.FTZ R219, R28, R219 ;  /* 0x000000db1cdb7220 */ /* 0x000fe40000410000 */
[-C--:B------:R-:W-:Y:S02]  /*3200*/  FMUL.FTZ R68, R162, R71.reuse ;  /* 0x00000047a2447220 */ /* 0x080fe40000410000 */
[----:B------:R-:W-:Y:S02]  /*3210*/  FFMA.FTZ R113, R155, R112, R113 ;  /* 0x000000709b717223 */ /* 0x000fe40000010071 */
[----:B------:R-:W-:Y:S02]  /*3220*/  FFMA.FTZ R70, R163, R71, R70 ;  /* 0x00000047a3467223 */ /* 0x000fe40000010046 */
[----:B------:R-:W-:-:S02]  /*3230*/  FADD.FTZ R168, R219, R168 ;  /* 0x000000a8dba87221 */ /* 0x000fc40000010000 */
[----:B------:R-:W-:Y:S02]  /*3240*/  FFMA.FTZ R68, R163, R69, -R68 ;  /* 0x00000045a3447223 */ /* 0x000fe40000010844 */
[----:B------:R-:W-:Y:S02]  /*3250*/  FADD.FTZ R113, RZ, R113 ;  /* 0x00000071ff717221 */ /* 0x000fe40000010000 */
[----:B------:R-:W-:Y:S02]  /*3260*/  FMUL.FTZ R69, R160, R70 ;  /* 0x00000046a0457220 */ /* 0x000fe40000410000 */
[----:B------:R-:W-:Y:S01]  /*3270*/  FMUL.FTZ R170, R152, R168 ;  /* 0x000000a898aa7220 */ /* 0x000fe20000410000 */
[----:B------:R-:W-:Y:S01]  /*3280*/  PRMT R218, RZ, 0x5410, R88 ;  /* 0x00005410ffda7816 */ /* 0x000fe20000000058 */
[----:B------:R-:W-:Y:S02]  /*3290*/  FMUL.FTZ R71, R160, R68 ;  /* 0x00000044a0477220 */ /* 0x000fe40000410000 */
[----:B------:R-:W-:-:S02]  /*32a0*/  FMUL.FTZ R112, R152, R113 ;  /* 0x0000007198707220 */ /* 0x000fc40000410000 */
[----:B------:R-:W-:Y:S02]  /*32b0*/  FFMA.FTZ R69, R161, R68, -R69 ;  /* 0x00000044a1457223 */ /* 0x000fe40000010845 */
[----:B------:R-:W-:Y:S02]  /*32c0*/  FFMA.FTZ R170, R153, R113, R170 ;  /* 0x0000007199aa7223 */ /* 0x000fe400000100aa */
[----:B------:R-:W-:Y:S02]  /*32d0*/  FFMA.FTZ R71, R161, R70, R71 ;  /* 0x00000046a1477223 */ /* 0x000fe40000010047 */
[----:B------:R-:W-:Y:S02]  /*32e0*/  FFMA.FTZ R113, R153, R168, -R112 ;  /* 0x000000a899717223 */ /* 0x000fe40000010870 */
[----:B------:R-:W-:Y:S02]  /*32f0*/  FMUL.FTZ R218, R27, R218 ;  /* 0x000000da1bda7220 */ /* 0x000fe40000410000 */
[----:B------:R-:W-:-:S02]  /*3300*/  FADD.FTZ R170, RZ, R170 ;  /* 0x000000aaffaa7221 */ /* 0x000fc40000010000 */
[C---:B------:R-:W-:Y:S01]  /*3310*/  FMUL.FTZ R70, R158.reuse, R69 ;  /* 0x000000459e467220 */ /* 0x040fe20000410000 */
[----:B------:R-:W-:Y:S01]  /*3320*/  PRMT R217, RZ, 0x5410, R87 ;  /* 0x00005410ffd97816 */ /* 0x000fe20000000057 */
[-C--:B------:R-:W-:Y:S02]  /*3330*/  FMUL.FTZ R68, R158, R71.reuse ;  /* 0x000000479e447220 */ /* 0x080fe40000410000 */
[----:B------:R-:W-:Y:S02]  /*3340*/  FADD.FTZ R113, R218, R113 ;  /* 0x00000071da717221 */ /* 0x000fe40000010000 */
[----:B------:R-:W-:Y:S02]  /*3350*/  FMUL.FTZ R112, R150, R170 ;  /* 0x000000aa96707220 */ /* 0x000fe40000410000 */
[C---:B------:R-:W-:Y:S02]  /*3360*/  FFMA.FTZ R70, R159.reuse, R71, R70 ;  /* 0x000000479f467223 */ /* 0x040fe40000010046 */
[----:B------:R-:W-:-:S02]  /*3370*/  FFMA.FTZ R68, R159, R69, -R68 ;  /* 0x000000459f447223 */ /* 0x000fc40000010844 */
[-C--:B------:R-:W-:Y:S02]  /*3380*/  FFMA.FTZ R112, R151, R113.reuse, -R112 ;  /* 0x0000007197707223 */ /* 0x080fe40000010870 */
[----:B------:R-:W-:Y:S02]  /*3390*/  FMUL.FTZ R69, R156, R70 ;  /* 0x000000469c457220 */ /* 0x000fe40000410000 */
[----:B------:R-:W-:Y:S02]  /*33a0*/  FMUL.FTZ R113, R150, R113 ;  /* 0x0000007196717220 */ /* 0x000fe40000410000 */
[----:B------:R-:W-:Y:S02]  /*33b0*/  FMUL.FTZ R217, R26, R217 ;  /* 0x000000d91ad97220 */ /* 0x000fe40000410000 */
[-C--:B------:R-:W-:Y:S02]  /*33c0*/  FMUL.FTZ R71, R156, R68.reuse ;  /* 0x000000449c477220 */ /* 0x080fe40000410000 */
[----:B------:R-:W-:-:S02]  /*33d0*/  FFMA.FTZ R69, R157, R68, -R69 ;  /* 0x000000449d457223 */ /* 0x000fc40000010845 */
[----:B------:R-:W-:Y:S02]  /*33e0*/  FFMA.FTZ R113, R151, R170, R113 ;  /* 0x000000aa97717223 */ /* 0x000fe40000010071 */
[----:B------:R-:W-:Y:S02]  /*33f0*/  FADD.FTZ R112, R217, R112 ;  /* 0x00000070d9707221 */ /* 0x000fe40000010000 */
[----:B------:R-:W-:Y:S02]  /*3400*/  FFMA.FTZ R71, R157, R70, R71 ;  /* 0x000000469d477223 */ /* 0x000fe40000010047 */
[----:B------:R-:W-:Y:S02]  /*3410*/  FMUL.FTZ R70, R154, R69 ;  /* 0x000000459a467220 */ /* 0x000fe40000410000 */
[----:B------:R-:W-:Y:S02]  /*3420*/  FADD.FTZ R113, RZ, R113 ;  /* 0x00000071ff717221 */ /* 0x000fe40000010000 */
[----:B------:R-:W-:Y:S01]  /*3430*/  FMUL.FTZ R170, R148, R112 ;  /* 0x0000007094aa7220 */ /* 0x000fe20000410000 */
[----:B------:R-:W-:Y:S01]  /*3440*/  PRMT R216, RZ, 0x5410, R86 ;  /* 0x00005410ffd87816 */ /* 0x000fe20000000056 */
[----:B------:R-:W-:-:S02]  /*3450*/  FMUL.FTZ R68, R154, R71 ;  /* 0x000000479a447220 */ /* 0x000fc40000410000 */
[----:B------:R-:W-:Y:S02]  /*3460*/  FFMA.FTZ R70, R155, R71, R70 ;  /* 0x000000479b467223 */ /* 0x000fe40000010046 */
        /* <DEDUP_REMOVED lines=22> */
[----:B------:R-:W-:Y:S02]  /*35d0*/  FMUL.FTZ R69, R148, R70 ;  /* 0x0000004694457220 */ /* 0x000fe40000410000 */
[----:B------:R-:W-:-:S02]  /*35e0*/  FADD.FTZ R113, RZ, R113 ;  /* 0x00000071ff717221 */ /* 0x000fc40000010000 */
[----:B------:R-:W-:Y:S02]  /*35f0*/  FMUL.FTZ R170, R144, R112 ;  /* 0x0000007090aa7220 */ /* 0x000fe40000410000 */
[-C--:B------:R-:W-:Y:S02]  /*3600*/  FMUL.FTZ R71, R148, R68.reuse ;  /* 0x0000004494477220 */ /* 0x080fe40000410000 */
[----:B------:R-:W-:Y:S01]  /*3610*/  FFMA.FTZ R69, R149, R68, -R69 ;  /* 0x0000004495457223 */ /* 0x000fe20000010845 */
[----:B------:R-:W-:Y:S01]  /*3620*/  PRMT R68, RZ, 0x5410, R84 ;  /* 0x00005410ff447816 */ /* 0x000fe20000000054 */
[-C--:B------:R-:W-:Y:S02]  /*3630*/  FMUL.FTZ R168, R144, R113.reuse ;  /* 0x0000007190a87220 */ /* 0x080fe40000410000 */
[----:B------:R-:W-:Y:S02]  /*3640*/  FFMA.FTZ R170, R145, R113, R170 ;  /* 0x0000007191aa7223 */ /* 0x000fe400000100aa */
[----:B------:R-:W-:-:S02]  /*3650*/  FFMA.FTZ R71, R149, R70, R71 ;  /* 0x0000004695477223 */ /* 0x000fc40000010047 */
[C---:B------:R-:W-:Y:S02]  /*3660*/  FMUL.FTZ R70, R146.reuse, R69 ;  /* 0x0000004592467220 */ /* 0x040fe40000410000 */
[----:B------:R-:W-:Y:S02]  /*3670*/  FFMA.FTZ R168, R145, R112, -R168 ;  /* 0x0000007091a87223 */ /* 0x000fe400000108a8 */
        /* <DEDUP_REMOVED lines=11> */
[-C--:B------:R-:W-:Y:S02]  /*3730*/  FMUL.FTZ R71, R144, R68.reuse ;  /* 0x0000004490477220 */ /* 0x080fe40000410000 */
[----:B------:R-:W-:Y:S02]  /*3740*/  FMUL.FTZ R202, R22, R169 ;  /* 0x000000a916ca7220 */ /* 0x000fe40000410000 */
[----:B------:R-:W-:Y:S02]  /*3750*/  FFMA.FTZ R69, R145, R68, -R69 ;  /* 0x0000004491457223 */ /* 0x000fe40000010845 */
[----:B------:R-:W-:Y:S02]  /*3760*/  FFMA.FTZ R168, R143, R170, R168 ;  /* 0x000000aa8fa87223 */ /* 0x000fe400000100a8 */
[----:B------:R-:W-:Y:S02]  /*3770*/  FFMA.FTZ R71, R145, R70, R71 ;  /* 0x0000004691477223 */ /* 0x000fe40000010047 */
[----:B------:R-:W-:-:S02]  /*3780*/  FADD.FTZ R113, R202, R113 ;  /* 0x00000071ca717221 */ /* 0x000fc40000010000 */
[C---:B------:R-:W-:Y:S02]  /*3790*/  FMUL.FTZ R70, R142.reuse, R69 ;  /* 0x000000458e467220 */ /* 0x040fe40000410000 */
[----:B------:R-:W-:Y:S02]  /*37a0*/  FADD.FTZ R168, RZ, R168 ;  /* 0x000000a8ffa87221 */ /* 0x000fe40000010000 */
[----:B------:R-:W-:Y:S02]  /*37b0*/  FMUL.FTZ R68, R142, R71 ;  /* 0x000000478e447220 */ /* 0x000fe40000410000 */
[C---:B------:R-:W-:Y:S01]  /*37c0*/  FMUL.FTZ R169, R140.reuse, R113 ;  /* 0x000000718ca97220 */ /* 0x040fe20000410000 */
[----:B------:R-:W-:Y:S01]  /*37d0*/  PRMT R200, RZ, 0x5410, R82 ;  /* 0x00005410ffc87816 */ /* 0x000fe20000000052 */
[----:B------:R-:W-:Y:S02]  /*37e0*/  FFMA.FTZ R70, R143, R71, R70 ;  /* 0x000000478f467223 */ /* 0x000fe40000010046 */
[----:B------:R-:W-:-:S02]  /*37f0*/  FMUL.FTZ R112, R140, R168 ;  /* 0x000000a88c707220 */ /* 0x000fc40000410000 */
[----:B------:R-:W-:Y:S02]  /*3800*/  FFMA.FTZ R68, R143, R69, -R68 ;  /* 0x000000458f447223 */ /* 0x000fe40000010844 */
[C---:B------:R-:W-:Y:S02]  /*3810*/  FFMA.FTZ R169, R141.reuse, R168, R169 ;  /* 0x000000a88da97223 */ /* 0x040fe400000100a9 */
[----:B------:R-:W-:Y:S01]  /*3820*/  FMUL.FTZ R69, R140, R70 ;  /* 0x000000468c457220 */ /* 0x000fe20000410000 */
[----:B------:R-:W-:Y:S01]  /*3830*/  ISETP.NE.AND P0, PT, R130, 0x3f, PT ;  /* 0x0000003f8200780c */ /* 0x000fe20003f05270 */
[----:B------:R-:W-:Y:S02]  /*3840*/  FFMA.FTZ R113, R141, R113, -R112 ;  /* 0x000000718d717223 */ /* 0x000fe40000010870 */
[----:B------:R-:W-:Y:S02]  /*3850*/  FMUL.FTZ R200, R21, R200 ;  /* 0x000000c815c87220 */ /* 0x000fe40000410000 */
[----:B------:R-:W-:-:S02]  /*3860*/  FADD.FTZ R169, RZ, R169 ;  /* 0x000000a9ffa97221 */ /* 0x000fc40000010000 */
[-C--:B------:R-:W-:Y:S02]  /*3870*/  FMUL.FTZ R71, R140, R68.reuse ;  /* 0x000000448c477220 */ /* 0x080fe40000410000 */
[----:B------:R-:W-:Y:S01]  /*3880*/  FFMA.FTZ R68, R141, R68, -R69 ;  /* 0x000000448d447223 */ /* 0x000fe20000010845 */
[----:B------:R-:W-:Y:S01]  /*3890*/  PRMT R201, RZ, 0x5410, R81 ;  /* 0x00005410ffc97816 */ /* 0x000fe20000000051 */
[----:B---3--:R-:W-:Y:S02]  /*38a0*/  FMUL.FTZ R69, R65, R67 ;  /* 0x0000004341457220 */ /* 0x008fe40000410000 */
[----:B------:R-:W-:Y:S02]  /*38b0*/  FADD.FTZ R113, R200, R113 ;  /* 0x00000071c8717221 */ /* 0x000fe40000010000 */
[----:B------:R-:W-:Y:S02]  /*38c0*/  FMUL.FTZ R112, R138, R169 ;  /* 0x000000a98a707220 */ /* 0x000fe40000410000 */
[----:B------:R-:W-:-:S02]  /*38d0*/  FFMA.FTZ R71, R141, R70, R71 ;  /* 0x000000468d477223 */ /* 0x000fc40000010047 */
[-C--:B------:R-:W-:Y:S02]  /*38e0*/  FMUL.FTZ R65, R65, R66.reuse ;  /* 0x0000004241417220 */ /* 0x080fe40000410000 */
[----:B------:R-:W-:Y:S02]  /*38f0*/  FFMA.FTZ R69, R64, R66, -R69 ;  /* 0x0000004240457223 */ /* 0x000fe40000010845 */
[----:B------:R-:W-:Y:S02]  /*3900*/  FFMA.FTZ R112, R139, R113, -R112 ;  /* 0x000000718b707223 */ /* 0x000fe40000010870 */
[----:B------:R-:W-:Y:S02]  /*3910*/  FMUL.FTZ R66, R138, R71 ;  /* 0x000000478a427220 */ /* 0x000fe40000410000 */
[----:B------:R-:W-:Y:S02]  /*3920*/  FMUL.FTZ R201, R20, R201 ;  /* 0x000000c914c97220 */ /* 0x000fe40000410000 */
[----:B------:R-:W-:-:S02]  /*3930*/  FFMA.FTZ R199, R64, R67, R65 ;  /* 0x0000004340c77223 */ /* 0x000fc40000010041 */
[-C--:B------:R-:W-:Y:S02]  /*3940*/  FFMA.FTZ R64, R139, R68.reuse, -R66 ;  /* 0x000000448b407223 */ /* 0x080fe40000010842 */
[C---:B------:R-:W-:Y:S02]  /*3950*/  FMUL.FTZ R70, R138.reuse, R113 ;  /* 0x000000718a467220 */ /* 0x040fe40000410000 */
[----:B------:R-:W-:Y:S02]  /*3960*/  FADD.FTZ R66, R201, R112 ;  /* 0x00000070c9427221 */ /* 0x000fe40000010000 */
[----:B------:R0:W1:Y:S01]  /*3970*/  @P0 LDS.64 R112, [R130.X8+0x20b8] ;  /* 0x0020b80082700984 */ /* 0x0000620000008a00 */
[----:B------:R-:W-:Y:S01]  /*3980*/  FFMA.FTZ R169, R139, R169, R70 ;  /* 0x000000a98ba97223 */ /* 0x000fe20000010046 */
[----:B------:R-:W-:Y:S01]  /*3990*/  BSSY B0, `(.L_x_4053) ;  /* 0x000000a000007945 */ /* 0x000fe20003800000 */
[----:B------:R-:W-:Y:S02]  /*39a0*/  FMUL.FTZ R70, R138, R68 ;  /* 0x000000448a467220 */ /* 0x000fe40000410000 */
[----:B------:R-:W-:-:S02]  /*39b0*/  FADD.FTZ R67, RZ, R169 ;  /* 0x000000a9ff437221 */ /* 0x000fc40000010000 */
[----:B------:R-:W-:Y:S01]  /*39c0*/  FFMA.FTZ R65, R139, R71, R70 ;  /* 0x000000478b417223 */ /* 0x000fe20000010046 */
[----:B------:R-:W-:Y:S05]  /*39d0*/  @P0 BRA `(.L_x_4054) ;  /* 0x0000005000000947 */ /* 0x000fea0003800000 */
[----:B0-----:R-:W-:Y:S02]  /*39e0*/  ISETP.NE.AND P0, PT, R124, c[0x0][0x174], PT ;  /* 0x00005d007c007a0c */ /* 0x001fe40003f05270 */
[----:B-1----:R-:W-:Y:S02]  /*39f0*/  MOV R112, 0x3f800000 ;  /* 0x3f80000000707802 */ /* 0x002fe40000000f00 */
[----:B------:R-:W-:-:S09]  /*3a00*/  MOV R113, RZ ;  /* 0x000000ff00717202 */ /* 0x000fd20000000f00 */
[----:B------:R-:W-:-:S05]  /*3a10*/  @P0 LEA R68, R0, R3, 0x8 ;  /* 0x0000000300440211 */ /* 0x000fca00078e40ff */
[----:B------:R0:W1:Y:S02]  /*3a20*/  @P0 LDS.64 R112, [R68.X8+0x10b0] ;  /* 0x0010b00044700984 */ /* 0x0000640000008a00 */
.L_x_4054:
[----:B0-----:R-:W-:Y:S05]  /*3a30*/  BSYNC B0 ;  /* 0x0000000000007941 */ /* 0x001fea0003800000 */
.L_x_4053:
        /* <DEDUP_REMOVED lines=37> */
[----:B0-----:R-:W-:-:S05]  /*3c90*/  SHF.L.U32 R204, R130, 0x5, RZ ;  /* 0x0000000582cc7819 */ /* 0x001fca00000006ff */
[----:B------:R-:W-:Y:S04]  /*3ca0*/  LDS.128 R64, [R204+0x8a0] ;  /* 0x0008a000cc407984 */ /* 0x000fe80000000c00 */
[----:B------:R-:W0:Y:S02]  /*3cb0*/  LDS.128 R68, [R204+0x8b0] ;  /* 0x0008b000cc447984 */ /* 0x000e240000000c00 */
[-C--:B0-----:R-:W-:Y:S02]  /*3cc0*/  FMUL.FTZ R207, R67, R69.reuse ;  /* 0x0000004543cf7220 */ /* 0x081fe40000410000 */
[-C--:B------:R-:W-:Y:S02]  /*3cd0*/  FMUL.FTZ R206, R66, R69.reuse ;  /* 0x0000004542ce7220 */ /* 0x080fe40000410000 */
[----:B------:R-:W-:-:S02]  /*3ce0*/  FMUL.FTZ R205, R65, R69 ;  /* 0x0000004541cd7220 */ /* 0x000fc40000410000 */
[----:B------:R-:W-:Y:S02]  /*3cf0*/  FMUL.FTZ R69, R64, R69 ;  /* 0x0000004540457220 */ /* 0x000fe40000410000 */
[-C--:B------:R-:W-:Y:S02]  /*3d00*/  FFMA.FTZ R207, R66, R68.reuse, -R207 ;  /* 0x0000004442cf7223 */ /* 0x080fe400000108cf */
[-C--:B------:R-:W-:Y:S02]  /*3d10*/  FFMA.FTZ R206, R67, R68.reuse, R206 ;  /* 0x0000004443ce7223 */ /* 0x080fe400000100ce */
[-C--:B------:R-:W-:Y:S02]  /*3d20*/  FFMA.FTZ R66, R64, R68.reuse, -R205 ;  /* 0x0000004440427223 */ /* 0x080fe400000108cd */
[----:B------:R-:W-:Y:S02]  /*3d30*/  FFMA.FTZ R208, R65, R68, R69 ;  /* 0x0000004441d07223 */ /* 0x000fe40000010045 */
[----:B------:R-:W-:-:S02]  /*3d40*/  FADD.FTZ R70, R70, R207 ;  /* 0x000000cf46467221 */ /* 0x000fc40000010000 */
[----:B------:R-:W-:Y:S01]  /*3d50*/  FADD.FTZ R71, R71, R206 ;  /* 0x000000ce47477221 */ /* 0x000fe20000010000 */
[----:B------:R-:W-:Y:S05]  /*3d60*/  BRA.DIV ~URZ, `(.L_x_4057) ;  /* 0x000060f27f007947 */ /* 0x000fea000b800000 */
[----:B------:R0:W2:Y:S02]  /*3d70*/  SHFL.UP PT, R205, R66, 0x1, RZ ;  /* 0x0420000042cd7989 */ /* 0x0000a400000e00ff */
.L_x_4101:
[----:B------:R-:W-:Y:S05]  /*3d80*/  BRA.DIV ~URZ, `(.L_x_4058) ;  /* 0x000061527f007947 */ /* 0x000fea000b800000 */
[----:B------:R-:W3:Y:S01]  /*3d90*/  SHFL.UP PT, R67, R70, 0x1, RZ ;  /* 0x0420000046437989 */ /* 0x000ee200000e00ff */
[----:B------:R-:W-:Y:S01]  /*3da0*/  ISETP.GE.AND P0, PT, R127, 0x1, PT ;  /* 0x000000017f00780c */ /* 0x000fe20003f06270 */
[C---:B--2---:R-:W-:Y:S02]  /*3db0*/  FMUL.FTZ R206, R208.reuse, R205 ;  /* 0x000000cdd0ce7220 */ /* 0x044fe40000410000 */
[----:B------:R-:W2:Y:S04]  /*3dc0*/  SHFL.UP PT, R69, R71, 0x1, RZ ;  /* 0x0420000047457989 */ /* 0x000ea800000e00ff */
[----:B------:R-:W4:Y:S01]  /*3dd0*/  SHFL.UP PT, R65, R208, 0x1, RZ ;  /* 0x04200000d0417989 */ /* 0x000f2200000e00ff */
[----:B---3--:R-:W-:-:S02]  /*3de0*/  FMUL.FTZ R68, R208, R67 ;  /* 0x00000043d0447220 */ /* 0x008fc40000410000 */
[-C--:B--2---:R-:W-:Y:S02]  /*3df0*/  FMUL.FTZ R64, R208, R69.reuse ;  /* 0x00000045d0407220 */ /* 0x084fe40000410000 */
[C---:B------:R-:W-:Y:S02]  /*3e00*/  FFMA.FTZ R68, R66.reuse, R69, R68 ;  /* 0x0000004542447223 */ /* 0x040fe40000010044 */
[C---:B----4-:R-:W-:Y:S02]  /*3e10*/  FFMA.FTZ R69, R66.reuse, R65, R206 ;  /* 0x0000004142457223 */ /* 0x050fe400000100ce */
[----:B------:R-:W-:Y:S02]  /*3e20*/  FFMA.FTZ R67, R66, R67, -R64 ;  /* 0x0000004342437223 */ /* 0x000fe40000010840 */
[C---:B------:R-:W-:Y:S01]  /*3e30*/  FMUL.FTZ R65, R208.reuse, R65 ;  /* 0x00000041d0417220 */ /* 0x040fe20000410000 */
[----:B------:R-:W-:Y:S01]  /*3e40*/  FSEL R69, R208, R69, !P0 ;  /* 0x00000045d0457208 */ /* 0x000fe20004000000 */
[----:B------:R-:W-:-:S02]  /*3e50*/  @P0 FADD.FTZ R71, R71, R68 ;  /* 0x0000004447470221 */ /* 0x000fc40000010000 */
        /* <DEDUP_REMOVED lines=45> */
[----:B------:R-:W-:Y:S02]  /*4130*/  FFMA.FTZ R68, R66, R68, R209 ;  /* 0x0000004442447223 */ /* 0x000fe400000100d1 */
[----:B------:R-:W-:Y:S01]  /*4140*/  @P0 FADD.FTZ R70, R70, R207 ;  /* 0x000000cf46460221 */ /* 0x000fe20000010000 */
[----:B------:R-:W-:Y:S01]  /*4150*/  FSEL R207, R205, R206, !P0 ;  /* 0x000000cecdcf7208 */ /* 0x000fe20004000000 */
[----:B------:R-:W-:-:S02]  /*4160*/  @P0 FFMA.FTZ R66, R66, R64, -R67 ;  /* 0x0000004042420223 */ /* 0x000fc40000010843 */
[----:B------:R-:W-:Y:S01]  /*4170*/  @P0 FADD.FTZ R71, R71, R68 ;  /* 0x0000004447470221 */ /* 0x000fe20000010000 */
[----:B------:R0:W2:Y:S01]  /*4180*/  SHFL.UP PT, R212, R70, 0x10, RZ ;  /* 0x0600000046d47989 */ /* 0x0000a200000e00ff */
[----:B------:R-:W-:-:S03]  /*4190*/  MOV R205, R70 ;  /* 0x0000004600cd7202 */ /* 0x000fc60000000f00 */
[----:B------:R3:W4:Y:S04]  /*41a0*/  SHFL.UP PT, R208, R66, 0x10, RZ ;  /* 0x0600000042d07989 */ /* 0x00072800000e00ff */
[----:B------:R3:W1:Y:S01]  /*41b0*/  SHFL.UP PT, R69, R71, 0x10, RZ ;  /* 0x0600000047457989 */ /* 0x00066200000e00ff */
[----:B0-----:R-:W-:-:S03]  /*41c0*/  MOV R70, R71 ;  /* 0x0000004700467202 */ /* 0x001fc60000000f00 */
[----:B------:R3:W0:Y:S04]  /*41d0*/  SHFL.UP PT, R210, R207, 0x10, RZ ;  /* 0x06000000cfd27989 */ /* 0x00062800000e00ff */
.L_x_4102:
[----:B------:R-:W-:Y:S01]  /*41e0*/  MOV R206, R66 ;  /* 0x0000004200ce7202 */ /* 0x000fe20000000f00 */
[-C--:B--2---:R-:W-:Y:S01]  /*41f0*/  FMUL.FTZ R64, R212, R207.reuse ;  /* 0x000000cfd4407220 */ /* 0x084fe20000410000 */
[----:B------:R-:W-:Y:S01]  /*4200*/  ISETP.GE.AND P0, PT, R127, 0x10, PT ;  /* 0x000000107f00780c */ /* 0x000fe20003f06270 */
[-C--:B----4-:R-:W-:Y:S02]  /*4210*/  FMUL.FTZ R65, R208, R207.reuse ;  /* 0x000000cfd0417220 */ /* 0x090fe40000410000 */
[CC--:B-1----:R-:W-:Y:S02]  /*4220*/  FFMA.FTZ R67, R69.reuse, R206.reuse, R64 ;  /* 0x000000ce45437223 */ /* 0x0c2fe40000010040 */
[-C--:B------:R-:W-:Y:S02]  /*4230*/  FMUL.FTZ R69, R69, R207.reuse ;  /* 0x000000cf45457220 */ /* 0x080fe40000410000 */
[C---:B0-----:R-:W-:Y:S02]  /*4240*/  FFMA.FTZ R64, R210.reuse, R206, R65 ;  /* 0x000000ced2407223 */ /* 0x041fe40000010041 */
[----:B------:R-:W-:-:S02]  /*4250*/  FMUL.FTZ R65, R210, R207 ;  /* 0x000000cfd2417220 */ /* 0x000fc40000410000 */
[----:B------:R-:W-:Y:S01]  /*4260*/  FFMA.FTZ R69, R212, R206, -R69 ;  /* 0x000000ced4457223 */ /* 0x000fe20000010845 */
[----:B---3--:R-:W-:Y:S01]  /*4270*/  FSEL R71, R207, R64, !P0 ;  /* 0x00000040cf477208 */ /* 0x008fe20004000000 */
[----:B------:R-:W-:Y:S02]  /*4280*/  @P0 FFMA.FTZ R206, R208, R206, -R65 ;  /* 0x000000ced0ce0223 */ /* 0x000fe40000010841 */
[----:B------:R-:W-:Y:S02]  /*4290*/  @P0 FADD.FTZ R70, R67, R70 ;  /* 0x0000004643460221 */ /* 0x000fe40000010000 */
[----:B------:R-:W-:Y:S01]  /*42a0*/  @P0 FADD.FTZ R205, R69, R205 ;  /* 0x000000cd45cd0221 */ /* 0x000fe20000010000 */
[----:B------:R-:W-:Y:S05]  /*42b0*/  BRA.CONV ~URZ, `(.L_x_4059) ;  /* 0x000000637f007947 */ /* 0x000fea000b800000 */
[----:B------:R-:W-:Y:S01]  /*42c0*/  HFMA2.MMA R69, -RZ, RZ, 0, 1.847743988037109375e-06 ;  /* 0x0000001fff457435 */ /* 0x000fe200000001ff */
[----:B------:R-:W-:Y:S02]  /*42d0*/  MOV R67, R206 ;  /* 0x000000ce00437202 */ /* 0x000fe40000000f00 */
[----:B------:R-:W-:-:S02]  /*42e0*/  MOV R68, 0x1f ;  /* 0x0000001f00447802 */ /* 0x000fc40000000f00 */
[----:B------:R-:W-:Y:S02]  /*42f0*/  MOV R66, 0xffffffff ;  /* 0xffffffff00427802 */ /* 0x000fe40000000f00 */
[----:B------:R-:W-:Y:S02]  /*4300*/  MOV R64, 0x4320 ;  /* 0x0000432000407802 */ /* 0x000fe40000000f00 */
[----:B-----5:R-:W-:Y:S05]  /*4310*/  CALL.REL.NOINC `($__internal_97_$__cuda_sm70_shflsync_idx_p) ;  /* 0x000079b000007944 */ /* 0x020fea0003c00000 */
.L_x_4059:
[----:B------:R-:W-:Y:S05]  /*4320*/  BRA.CONV ~URZ, `(.L_x_4060) ;  /* 0x000000637f007947 */ /* 0x000fea000b800000 */
[----:B0-----:R-:W-:Y:S01]  /*4330*/  HFMA2.MMA R69, -RZ, RZ, 0, 1.847743988037109375e-06 ;  /* 0x0000001fff457435 */ /* 0x001fe200000001ff */
[----:B------:R-:W-:Y:S02]  /*4340*/  MOV R67, R71 ;  /* 0x0000004700437202 */ /* 0x000fe40000000f00 */
[----:B------:R-:W-:Y:S02]  /*4350*/  MOV R68, 0x1f ;  /* 0x0000001f00447802 */ /* 0x000fe40000000f00 */
[----:B-1----:R-:W-:Y:S02]  /*4360*/  MOV R66, 0xffffffff ;  /* 0xffffffff00427802 */ /* 0x002fe40000000f00 */
[----:B------:R-:W-:Y:S02]  /*4370*/  MOV R64, 0x4390 ;  /* 0x0000439000407802 */ /* 0x000fe40000000f00 */
[----:B-----5:R-:W-:Y:S05]  /*4380*/  CALL.REL.NOINC `($__internal_97_$__cuda_sm70_shflsync_idx_p) ;  /* 0x0000794000007944 */ /* 0x020fea0003c00000 */
.L_x_4060:
[----:B------:R-:W-:Y:S05]  /*4390*/  BRA.CONV ~URZ, `(.L_x_4061) ;  /* 0x000000637f007947 */ /* 0x000fea000b800000 */
[----:B0-----:R-:W-:Y:S01]  /*43a0*/  HFMA2.MMA R69, -RZ, RZ, 0, 1.847743988037109375e-06 ;  /* 0x0000001fff457435 */ /* 0x001fe200000001ff */
[----:B------:R-:W-:-:S02]  /*43b0*/  MOV R67, R205 ;  /* 0x000000cd00437202 */ /* 0x000fc40000000f00 */
[----:B------:R-:W-:Y:S02]  /*43c0*/  MOV R68, 0x1f ;  /* 0x0000001f00447802 */ /* 0x000fe40000000f00 */
[----:B-1----:R-:W-:Y:S02]  /*43d0*/  MOV R66, 0xffffffff ;  /* 0xffffffff00427802 */ /* 0x002fe40000000f00 */
[----:B------:R-:W-:Y:S02]  /*43e0*/  MOV R64, 0x4400 ;  /* 0x0000440000407802 */ /* 0x000fe40000000f00 */
[----:B-----5:R-:W-:Y:S05]  /*43f0*/  CALL.REL.NOINC `($__internal_97_$__cuda_sm70_shflsync_idx_p) ;  /* 0x000078d000007944 */ /* 0x020fea0003c00000 */
.L_x_4061:
[----:B------:R-:W-:Y:S05]  /*4400*/  BRA.CONV ~URZ, `(.L_x_4062) ;  /* 0x000000637f007947 */ /* 0x000fea000b800000 */
[----:B0-----:R-:W-:Y:S01]  /*4410*/  HFMA2.MMA R69, -RZ, RZ, 0, 1.847743988037109375e-06 ;  /* 0x0000001fff457435 */ /* 0x001fe200000001ff */
[----:B------:R-:W-:Y:S02]  /*4420*/  MOV R67, R70 ;  /* 0x0000004600437202 */ /* 0x000fe40000000f00 */
[----:B------:R-:W-:Y:S02]  /*4430*/  MOV R68, 0x1f ;  /* 0x0000001f00447802 */ /* 0x000fe40000000f00 */
[----:B-1----:R-:W-:Y:S02]  /*4440*/  MOV R66, 0xffffffff ;  /* 0xffffffff00427802 */ /* 0x002fe40000000f00 */
[----:B------:R-:W-:-:S02]  /*4450*/  MOV R64, 0x4470 ;  /* 0x0000447000407802 */ /* 0x000fc40000000f00 */
[----:B-----5:R-:W-:Y:S05]  /*4460*/  CALL.REL.NOINC `($__internal_97_$__cuda_sm70_shflsync_idx_p) ;  /* 0x0000786000007944 */ /* 0x020fea0003c00000 */
.L_x_4062:
[----:B------:R-:W-:Y:S05]  /*4470*/  BRA.DIV ~URZ, `(.L_x_4063) ;  /* 0x000065f27f007947 */ /* 0x000fea000b800000 */
[----:B-----5:R-:W2:Y:S04]  /*4480*/  SHFL.IDX PT, R60, R60, RZ, 0x1f ;  /* 0x00001fff3c3c7589 */ /* 0x020ea800000e0000 */
[----:B------:R-:W3:Y:S04]  /*4490*/  SHFL.IDX PT, R61, R61, RZ, 0x1f ;  /* 0x00001fff3d3d7589 */ /* 0x000ee800000e0000 */
[----:B------:R-:W4:Y:S04]  /*44a0*/  SHFL.IDX PT, R62, R62, RZ, 0x1f ;  /* 0x00001fff3e3e7589 */ /* 0x000f2800000e0000 */
[----:B------:R-:W0:Y:S04]  /*44b0*/  SHFL.IDX PT, R63, R63, RZ, 0x1f ;  /* 0x00001fff3f3f7589 */ /* 0x000e2800000e0000 */
[----:B------:R-:W1:Y:S04]  /*44c0*/  SHFL.UP PT, R206, R206, 0x1, RZ ;  /* 0x04200000cece7989 */ /* 0x000e6800000e00ff */
[----:B------:R-:W0:Y:S04]  /*44d0*/  SHFL.UP PT, R71, R71, 0x1, RZ ;  /* 0x0420000047477989 */ /* 0x000e2800000e00ff */
[----:B------:R-:W0:Y:S04]  /*44e0*/  SHFL.UP PT, R205, R205, 0x1, RZ ;  /* 0x04200000cdcd7989 */ /* 0x000e2800000e00ff */
[----:B------:R-:W0:Y:S02]  /*44f0*/  SHFL.UP PT, R70, R70, 0x1, RZ ;  /* 0x0420000046467989 */ /* 0x000e2400000e00ff */
.L_x_4103:
[----:B0123--:R-:W0:Y:S01]  /*4500*/  LDS.128 R64, [R204+0x8a0] ;  /* 0x0008a000cc407984 */ /* 0x00fe220000000c00 */
[----:B----4-:R-:W-:-:S02]  /*4510*/  FMUL.FTZ R68, R62, R71 ;  /* 0x000000473e447220 */ /* 0x010fc40000410000 */
[CC--:B------:R-:W-:Y:S02]  /*4520*/  FMUL.FTZ R69, R63.reuse, R71.reuse ;  /* 0x000000473f457220 */ /* 0x0c0fe40000410000 */
[-C--:B------:R-:W-:Y:S02]  /*4530*/  FFMA.FTZ R207, R63, R206.reuse, R68 ;  /* 0x000000ce3fcf7223 */ /* 0x080fe40000010044 */
[----:B------:R-:W-:Y:S02]  /*4540*/  FFMA.FTZ R68, R62, R206, -R69 ;  /* 0x000000ce3e447223 */ /* 0x000fe40000010845 */
[-C--:B------:R-:W-:Y:S02]  /*4550*/  FMUL.FTZ R69, R61, R71.reuse ;  /* 0x000000473d457220 */ /* 0x080fe40000410000 */
[----:B------:R-:W-:Y:S02]  /*4560*/  FMUL.FTZ R71, R60, R71 ;  /* 0x000000473c477220 */ /* 0x000fe40000410000 */
[----:B------:R-:W-:-:S02]  /*4570*/  @P1 FADD.FTZ R63, R207, R70 ;  /* 0x00000046cf3f1221 */ /* 0x000fc40000010000 */
[----:B------:R-:W-:Y:S02]  /*4580*/  @P1 FADD.FTZ R62, R68, R205 ;  /* 0x000000cd443e1221 */ /* 0x000fe40000010000 */
[-C--:B------:R-:W-:Y:S02]  /*4590*/  @P1 FFMA.FTZ R60, R60, R206.reuse, -R69 ;  /* 0x000000ce3c3c1223 */ /* 0x080fe40000010845 */
[----:B------:R-:W-:-:S05]  /*45a0*/  @P1 FFMA.FTZ R61, R61, R206, R71 ;  /* 0x000000ce3d3d1223 */ /* 0x000fca0000010047 */
[----:B------:R1:W-:Y:S01]  /*45b0*/  STS.128 [R204+0x8a0], R60 ;  /* 0x0008a03ccc007388 */ /* 0x0003e20000000c00 */
[C---:B0-----:R-:W-:Y:S02]  /*45c0*/  FMUL.FTZ R71, R65.reuse, R63 ;  /* 0x0000003f41477220 */ /* 0x041fe40000410000 */
[C---:B------:R-:W-:Y:S02]  /*45d0*/  FMUL.FTZ R70, R65.reuse, R62 ;  /* 0x0000003e41467220 */ /* 0x040fe40000410000 */
[C---:B------:R-:W-:Y:S02]  /*45e0*/  FMUL.FTZ R68, R65.reuse, R60 ;  /* 0x0000003c41447220 */ /* 0x040fe40000410000 */
[----:B------:R-:W-:Y:S02]  /*45f0*/  FMUL.FTZ R69, R65, R61 ;  /* 0x0000003d41457220 */ /* 0x000fe40000410000 */
[C---:B------:R-:W-:Y:S02]  /*4600*/  FFMA.FTZ R71, R64.reuse, R62, -R71 ;  /* 0x0000003e40477223 */ /* 0x040fe40000010847 */
[----:B------:R-:W-:-:S02]  /*4610*/  FFMA.FTZ R70, R64, R63, R70 ;  /* 0x0000003f40467223 */ /* 0x000fc40000010046 */
[C---:B------:R-:W-:Y:S02]  /*4620*/  FFMA.FTZ R65, R64.reuse, R61, R68 ;  /* 0x0000003d40417223 */ /* 0x040fe40000010044 */
[----:B------:R-:W-:Y:S02]  /*4630*/  FFMA.FTZ R64, R64, R60, -R69 ;  /* 0x0000003c40407223 */ /* 0x000fe40000010845 */
[----:B------:R-:W-:Y:S02]  /*4640*/  FADD.FTZ R66, R66, R71 ;  /* 0x0000004742427221 */ /* 0x000fe40000010000 */
[----:B------:R-:W-:-:S05]  /*4650*/  FADD.FTZ R67, R67, R70 ;  /* 0x0000004643437221 */ /* 0x000fca0000010000 */
[----:B------:R1:W-:Y:S02]  /*4660*/  STS.128 [R204+0x8b0], R64 ;  /* 0x0008b040cc007388 */ /* 0x0003e40000000c00 */
.L_x_4056:
[----:B0-----:R-:W-:Y:S05]  /*4670*/  BSYNC B0 ;  /* 0x0000000000007941 */ /* 0x001fea0003800000 */
.L_x_4055:
[----:B------:R-:W-:Y:S01]  /*4680*/  WARPSYNC 0xffffffff ;  /* 0xffffffff00007948 */ /* 0x000fe20003800000 */
[----:B------:R-:W-:Y:S01]  /*4690*/  BAR.SYNC.DEFER_BLOCKING 0x0 ;  /* 0x0000000000007b1d */ /* 0x000fe20000010000 */
[-C--:B-1---5:R-:W-:Y:S01]  /*46a0*/  FMUL.FTZ R60, R138, R199.reuse ;  /* 0x000000c78a3c7220 */ /* 0x0a2fe20000410000 */
[----:B------:R-:W-:Y:S01]  /*46b0*/  LOP3.LUT P0, RZ, R130, 0x1f, RZ, 0xc0, !PT ;  /* 0x0000001f82ff7812 */ /* 0x000fe2000780c0ff */
[C---:B------:R-:W-:Y:S02]  /*46c0*/  FMUL.FTZ R63, R139.reuse, R199 ;  /* 0x000000c78b3f7220 */ /* 0x040fe40000410000 */
[-C--:B------:R-:W-:Y:S01]  /*46d0*/  FFMA.FTZ R61, R139, R183.reuse, -R60 ;  /* 0x000000b78b3d7223 */ /* 0x080fe2000001083c */
[----:B------:R-:W-:Y:S01]  /*46e0*/  ISETP.GE.OR P0, PT, R124, c[0x0][0x174], P0 ;  /* 0x00005d007c007a0c */ /* 0x000fe20000706670 */
[----:B------:R-:W-:Y:S01]  /*46f0*/  FFMA.FTZ R63, -R138, R183, -R63 ;  /* 0x000000b78a3f7223 */ /* 0x000fe2000001093f */
        /* <DEDUP_REMOVED lines=37> */
[C---:B------:R-:W-:Y:S02]  /*4950*/  FMUL.FTZ R62, R146.reuse, -R66 ;  /* 0x80000042923e7220 */ /* 0x040fe40000410000 */
[----:B------:R-:W-:-:S02]  /*4960*/  FMUL.FTZ R65, R146, -R63 ;  /* 0x8000003f92417220 */ /* 0x000fc40000410000 */
[----:B------:R-:W-:Y:S02]  /*4970*/  FADD.FTZ R64, R179, R64 ;  /* 0x00000040b3407221 */ /* 0x000fe40000010000 */
[----:B------:R-:W-:Y:S02]  /*4980*/  FMUL.FTZ R67, R146, -R68 ;  /* 0x8000004492437220 */ /* 0x000fe40000410000 */
[----:B------:R-:W-:Y:S02]  /*4990*/  FFMA.FTZ R62, R147, R63, -R62 ;  /* 0x0000003f933e7223 */ /* 0x000fe4000001083e */
[----:B0-----:R-:W-:Y:S02]  /*49a0*/  FMUL.FTZ R63, R129, R61 ;  /* 0x0000003d813f7220 */ /* 0x001fe40000410000 */
[----:B------:R-:W-:Y:S02]  /*49b0*/  FFMA.FTZ R65, R147, R66, R65 ;  /* 0x0000004293417223 */ /* 0x000fe40000010041 */
[----:B------:R-:W-:-:S02]  /*49c0*/  FMUL.FTZ R129, R129, R60 ;  /* 0x0000003c81817220 */ /* 0x000fc40000410000 */
[CC--:B------:R-:W-:Y:S02]  /*49d0*/  FFMA.FTZ R67, R147.reuse, R64.reuse, -R67 ;  /* 0x0000004093437223 */ /* 0x0c0fe40000010843 */
[----:B------:R-:W-:Y:S02]  /*49e0*/  FMUL.FTZ R64, R146, -R64 ;  /* 0x8000004092407220 */ /* 0x000fe40000410000 */
[C---:B------:R-:W-:Y:S02]  /*49f0*/  FFMA.FTZ R63, R128.reuse, R60, -R63 ;  /* 0x0000003c803f7223 */ /* 0x040fe4000001083f */
[----:B------:R-:W-:Y:S02]  /*4a00*/  FFMA.FTZ R128, R128, R61, R129 ;  /* 0x0000003d80807223 */ /* 0x000fe40000010081 */
[----:B------:R-:W-:Y:S02]  /*4a10*/  FMUL.FTZ R60, R148, -R65 ;  /* 0x80000041943c7220 */ /* 0x000fe40000410000 */
[----:B------:R-:W-:-:S02]  /*4a20*/  FFMA.FTZ R61, R147, R68, R64 ;  /* 0x00000044933d7223 */ /* 0x000fc40000010040 */
[----:B------:R-:W-:Y:S02]  /*4a30*/  FADD.FTZ R226, R226, R63 ;  /* 0x0000003fe2e27221 */ /* 0x000fe40000010000 */
[----:B------:R-:W-:Y:S02]  /*4a40*/  FADD.FTZ R128, RZ, R128 ;  /* 0x00000080ff807221 */ /* 0x000fe40000010000 */
[-C--:B------:R-:W-:Y:S02]  /*4a50*/  FFMA.FTZ R64, R149, R62.reuse, -R60 ;  /* 0x0000003e95407223 */ /* 0x080fe4000001083c */
[----:B------:R-:W-:Y:S02]  /*4a60*/  FMUL.FTZ R62, R148, -R62 ;  /* 0x8000003e943e7220 */ /* 0x000fe40000410000 */
[----:B------:R-:W-:Y:S02]  /*4a70*/  FADD.FTZ R63, -R194, R61 ;  /* 0x0000003dc23f7221 */ /* 0x000fe40000010100 */
[----:B------:R-:W-:-:S02]  /*4a80*/  FADD.FTZ R67, R178, R67 ;  /* 0x00000043b2437221 */ /* 0x000fc40000010000 */
[C---:B------:R-:W-:Y:S02]  /*4a90*/  FMUL.FTZ R61, R166.reuse, R226 ;  /* 0x000000e2a63d7220 */ /* 0x040fe40000410000 */
[-C--:B------:R-:W-:Y:S02]  /*4aa0*/  FMUL.FTZ R60, R166, R128.reuse ;  /* 0x00000080a63c7220 */ /* 0x080fe40000410000 */
[----:B------:R-:W-:Y:S02]  /*4ab0*/  FFMA.FTZ R65, R149, R65, R62 ;  /* 0x0000004195417223 */ /* 0x000fe4000001003e */
[----:B------:R-:W-:Y:S02]  /*4ac0*/  FMUL.FTZ R62, R148, -R67 ;  /* 0x80000043943e7220 */ /* 0x000fe40000410000 */
[C---:B------:R-:W-:Y:S02]  /*4ad0*/  FFMA.FTZ R61, R167.reuse, R128, R61 ;  /* 0x00000080a73d7223 */ /* 0x040fe4000001003d */
[----:B------:R-:W-:-:S02]  /*4ae0*/  FFMA.FTZ R60, R167, R226, -R60 ;  /* 0x000000e2a73c7223 */ /* 0x000fc4000001083c */
[-C--:B------:R-:W-:Y:S02]  /*4af0*/  FMUL.FTZ R66, R148, -R63.reuse ;  /* 0x8000003f94427220 */ /* 0x080fe40000410000 */
[----:B------:R-:W-:Y:S02]  /*4b00*/  FFMA.FTZ R62, R149, R63, R62 ;  /* 0x0000003f953e7223 */ /* 0x000fe4000001003e */
[----:B------:R-:W-:Y:S02]  /*4b10*/  FADD.FTZ R129, RZ, R61 ;  /* 0x0000003dff817221 */ /* 0x000fe40000010000 */
[----:B------:R-:W-:Y:S02]  /*4b20*/  FMUL.FTZ R61, R150, -R65 ;  /* 0x80000041963d7220 */ /* 0x000fe40000410000 */
[----:B------:R-:W-:Y:S02]  /*4b30*/  FADD.FTZ R225, R225, R60 ;  /* 0x0000003ce1e17221 */ /* 0x000fe40000010000 */
[----:B------:R-:W-:-:S02]  /*4b40*/  FFMA.FTZ R66, R149, R67, -R66 ;  /* 0x0000004395427223 */ /* 0x000fc40000010842 */
[----:B------:R-:W-:Y:S02]  /*4b50*/  FADD.FTZ R63, -R193, R62 ;  /* 0x0000003ec13f7221 */ /* 0x000fe40000010100 */
[-C--:B------:R-:W-:Y:S02]  /*4b60*/  FFMA.FTZ R67, R151, R64.reuse, -R61 ;  /* 0x0000004097437223 */ /* 0x080fe4000001083d */
[----:B------:R-:W-:Y:S02]  /*4b70*/  FMUL.FTZ R62, R164, R225 ;  /* 0x000000e1a43e7220 */ /* 0x000fe40000410000 */
[----:B------:R-:W-:Y:S02]  /*4b80*/  FMUL.FTZ R64, R150, -R64 ;  /* 0x8000004096407220 */ /* 0x000fe40000410000 */
[----:B------:R-:W-:Y:S02]  /*4b90*/  FMUL.FTZ R60, R164, R129 ;  /* 0x00000081a43c7220 */ /* 0x000fe40000410000 */
[----:B------:R-:W-:-:S02]  /*4ba0*/  FADD.FTZ R66, R177, R66 ;  /* 0x00000042b1427221 */ /* 0x000fc40000010000 */
[C---:B------:R-:W-:Y:S02]  /*4bb0*/  FMUL.FTZ R68, R150.reuse, -R63 ;  /* 0x8000003f96447220 */ /* 0x040fe40000410000 */
[----:B------:R-:W-:Y:S02]  /*4bc0*/  FFMA.FTZ R62, R165, R129, R62 ;  /* 0x00000081a53e7223 */ /* 0x000fe4000001003e */
[----:B------:R-:W-:Y:S02]  /*4bd0*/  FFMA.FTZ R64, R151, R65, R64 ;  /* 0x0000004197407223 */ /* 0x000fe40000010040 */
[----:B------:R-:W-:Y:S02]  /*4be0*/  FFMA.FTZ R61, R165, R225, -R60 ;  /* 0x000000e1a53d7223 */ /* 0x000fe4000001083c */
[-C--:B------:R-:W-:Y:S02]  /*4bf0*/  FFMA.FTZ R65, R151, R66.reuse, -R68 ;  /* 0x0000004297417223 */ /* 0x080fe40000010844 */
[----:B------:R-:W-:-:S02]  /*4c00*/  FMUL.FTZ R66, R150, -R66 ;  /* 0x8000004296427220 */ /* 0x000fc40000410000 */
[----:B------:R-:W-:Y:S02]  /*4c10*/  FADD.FTZ R204, RZ, R62 ;  /* 0x0000003effcc7221 */ /* 0x000fe40000010000 */
[----:B------:R-:W-:Y:S02]  /*4c20*/  FADD.FTZ R224, R224, R61 ;  /* 0x0000003de0e07221 */ /* 0x000fe40000010000 */
[----:B------:R-:W-:Y:S02]  /*4c30*/  FFMA.FTZ R63, R151, R63, R66 ;  /* 0x0000003f973f7223 */ /* 0x000fe40000010042 */
[----:B------:R-:W-:Y:S02]  /*4c40*/  FMUL.FTZ R62, R152, -R64 ;  /* 0x80000040983e7220 */ /* 0x000fe40000410000 */
[C---:B------:R-:W-:Y:S02]  /*4c50*/  FMUL.FTZ R60, R162.reuse, R204 ;  /* 0x000000cca23c7220 */ /* 0x040fe40000410000 */
[----:B------:R-:W-:-:S02]  /*4c60*/  FMUL.FTZ R61, R162, R224 ;  /* 0x000000e0a23d7220 */ /* 0x000fc40000410000 */
[----:B------:R-:W-:Y:S02]  /*4c70*/  FADD.FTZ R63, -R192, R63 ;  /* 0x0000003fc03f7221 */ /* 0x000fe40000010100 */
[-C--:B------:R-:W-:Y:S02]  /*4c80*/  FFMA.FTZ R66, R153, R67.reuse, -R62 ;  /* 0x0000004399427223 */ /* 0x080fe4000001083e */
[C---:B------:R-:W-:Y:S02]  /*4c90*/  FFMA.FTZ R60, R163.reuse, R224, -R60 ;  /* 0x000000e0a33c7223 */ /* 0x040fe4000001083c */
[----:B------:R-:W-:Y:S02]  /*4ca0*/  FMUL.FTZ R67, R152, -R67 ;  /* 0x8000004398437220 */ /* 0x000fe40000410000 */
[----:B------:R-:W-:Y:S02]  /*4cb0*/  FADD.FTZ R65, R176, R65 ;  /* 0x00000041b0417221 */ /* 0x000fe40000010000 */
[----:B------:R-:W-:-:S02]  /*4cc0*/  FFMA.FTZ R61, R163, R204, R61 ;  /* 0x000000cca33d7223 */ /* 0x000fc4000001003d */
[C---:B------:R-:W-:Y:S02]  /*4cd0*/  FMUL.FTZ R62, R152.reuse, -R63 ;  /* 0x8000003f983e7220 */ /* 0x040fe40000410000 */
[----:B------:R-:W-:Y:S02]  /*4ce0*/  FADD.FTZ R223, R223, R60 ;  /* 0x0000003cdfdf7221 */ /* 0x000fe40000010000 */
[C---:B------:R-:W-:Y:S02]  /*4cf0*/  FFMA.FTZ R67, R153.reuse, R64, R67 ;  /* 0x0000004099437223 */ /* 0x040fe40000010043 */
[-C--:B------:R-:W-:Y:S02]  /*4d00*/  FMUL.FTZ R60, R152, -R65.reuse ;  /* 0x80000041983c7220 */ /* 0x080fe40000410000 */
[----:B------:R-:W-:Y:S02]  /*4d10*/  FADD.FTZ R205, RZ, R61 ;  /* 0x0000003dffcd7221 */ /* 0x000fe40000010000 */
[----:B------:R-:W-:-:S02]  /*4d20*/  FFMA.FTZ R64, R153, R65, -R62 ;  /* 0x0000004199407223 */ /* 0x000fc4000001083e */
[----:B------:R-:W-:Y:S02]  /*4d30*/  FMUL.FTZ R62, R160, R223 ;  /* 0x000000dfa03e7220 */ /* 0x000fe40000410000 */
[----:B------:R-:W-:Y:S02]  /*4d40*/  FMUL.FTZ R61, R154, -R67 ;  /* 0x800000439a3d7220 */ /* 0x000fe40000410000 */
[----:B------:R-:W-:Y:S02]  /*4d50*/  FFMA.FTZ R68, R153, R63, R60 ;  /* 0x0000003f99447223 */ /* 0x000fe4000001003c */
[-C--:B------:R-:W-:Y:S02]  /*4d60*/  FMUL.FTZ R60, R160, R205.reuse ;  /* 0x000000cda03c7220 */ /* 0x080fe40000410000 */
[----:B------:R-:W-:Y:S02]  /*4d70*/  FFMA.FTZ R62, R161, R205, R62 ;  /* 0x000000cda13e7223 */ /* 0x000fe4000001003e */
[----:B------:R-:W-:-:S02]  /*4d80*/  FFMA.FTZ R63, R155, R66, -R61 ;  /* 0x000000429b3f7223 */ /* 0x000fc4000001083d */
[----:B------:R-:W-:Y:S02]  /*4d90*/  FFMA.FTZ R61, R161, R223, -R60 ;  /* 0x000000dfa13d7223 */ /* 0x000fe4000001083c */
[----:B------:R-:W-:Y:S02]  /*4da0*/  FADD.FTZ R68, -R191, R68 ;  /* 0x00000044bf447221 */ /* 0x000fe40000010100 */
[----:B------:R-:W-:Y:S02]  /*4db0*/  FADD.FTZ R206, RZ, R62 ;  /* 0x0000003effce7221 */ /* 0x000fe40000010000 */
[----:B------:R-:W-:Y:S02]  /*4dc0*/  FMUL.FTZ R66, R154, -R66 ;  /* 0x800000429a427220 */ /* 0x000fe40000410000 */
[----:B------:R-:W-:Y:S02]  /*4dd0*/  FADD.FTZ R222, R222, R61 ;  /* 0x0000003ddede7221 */ /* 0x000fe40000010000 */
[----:B------:R-:W-:-:S02]  /*4de0*/  FADD.FTZ R64, R175, R64 ;  /* 0x00000040af407221 */ /* 0x000fc40000010000 */
[----:B------:R-:W-:Y:S02]  /*4df0*/  FMUL.FTZ R62, R154, -R68 ;  /* 0x800000449a3e7220 */ /* 0x000fe40000410000 */
[C---:B------:R-:W-:Y:S02]  /*4e00*/  FMUL.FTZ R60, R158.reuse, R206 ;  /* 0x000000ce9e3c7220 */ /* 0x040fe40000410000 */
[C---:B------:R-:W-:Y:S02]  /*4e10*/  FFMA.FTZ R66, R155.reuse, R67, R66 ;  /* 0x000000439b427223 */ /* 0x040fe40000010042 */
[----:B------:R-:W-:Y:S02]  /*4e20*/  FMUL.FTZ R61, R158, R222 ;  /* 0x000000de9e3d7220 */ /* 0x000fe40000410000 */
[-C--:B------:R-:W-:Y:S02]  /*4e30*/  FFMA.FTZ R65, R155, R64.reuse, -R62 ;  /* 0x000000409b417223 */ /* 0x080fe4000001083e */
[----:B------:R-:W-:-:S02]  /*4e40*/  FMUL.FTZ R64, R154, -R64 ;  /* 0x800000409a407220 */ /* 0x000fc40000410000 */
[C---:B------:R-:W-:Y:S02]  /*4e50*/  FFMA.FTZ R60, R159.reuse, R222, -R60 ;  /* 0x000000de9f3c7223 */ /* 0x040fe4000001083c */
[----:B------:R-:W-:Y:S02]  /*4e60*/  FMUL.FTZ R62, R156, -R66 ;  /* 0x800000429c3e7220 */ /* 0x000fe40000410000 */
[----:B------:R-:W-:Y:S02]  /*4e70*/  FFMA.FTZ R61, R159, R206, R61 ;  /* 0x000000ce9f3d7223 */ /* 0x000fe4000001003d */
[----:B------:R-:W-:Y:S02]  /*4e80*/  FFMA.FTZ R67, R155, R68, R64 ;  /* 0x000000449b437223 */ /* 0x000fe40000010040 */
[----:B------:R-:W-:Y:S02]  /*4e90*/  FADD.FTZ R221, R221, R60 ;  /* 0x0000003cdddd7221 */ /* 0x000fe40000010000 */
[----:B------:R-:W-:-:S02]  /*4ea0*/  FFMA.FTZ R64, R157, R63, -R62 ;  /* 0x0000003f9d407223 */ /* 0x000fc4000001083e */
[----:B------:R-:W-:Y:S02]  /*4eb0*/  FMUL.FTZ R63, R156, -R63 ;  /* 0x8000003f9c3f7220 */ /* 0x000fe40000410000 */
[----:B------:R-:W-:Y:S02]  /*4ec0*/  FADD.FTZ R207, RZ, R61 ;  /* 0x0000003dffcf7221 */ /* 0x000fe40000010000 */
[----:B------:R-:W-:Y:S02]  /*4ed0*/  FADD.FTZ R65, R174, R65 ;  /* 0x00000041ae417221 */ /* 0x000fe40000010000 */
[----:B------:R-:W-:Y:S02]  /*4ee0*/  FMUL.FTZ R62, R156, R221 ;  /* 0x000000dd9c3e7220 */ /* 0x000fe40000410000 */
[----:B------:R-:W-:Y:S02]  /*4ef0*/  FADD.FTZ R67, -R190, R67 ;  /* 0x00000043be437221 */ /* 0x000fe40000010100 */
[----:B------:R-:W-:-:S02]  /*4f00*/  FFMA.FTZ R63, R157, R66, R63 ;  /* 0x000000429d3f7223 */ /* 0x000fc4000001003f */
[C---:B------:R-:W-:Y:S02]  /*4f10*/  FMUL.FTZ R60, R156.reuse, R207 ;  /* 0x000000cf9c3c7220 */ /* 0x040fe40000410000 */
[C---:B------:R-:W-:Y:S02]  /*4f20*/  FMUL.FTZ R66, R156.reuse, -R65 ;  /* 0x800000419c427220 */ /* 0x040fe40000410000 */
[C---:B------:R-:W-:Y:S02]  /*4f30*/  FFMA.FTZ R62, R157.reuse, R207, R62 ;  /* 0x000000cf9d3e7223 */ /* 0x040fe4000001003e */
[----:B------:R-:W-:Y:S02]  /*4f40*/  FMUL.FTZ R68, R156, -R67 ;  /* 0x800000439c447220 */ /* 0x000fe40000410000 */
[----:B------:R-:W-:Y:S02]  /*4f50*/  FFMA.FTZ R61, R157, R221, -R60 ;  /* 0x000000dd9d3d7223 */ /* 0x000fe4000001083c */
[----:B------:R-:W-:-:S02]  /*4f60*/  FMUL.FTZ R60, R158, -R63 ;  /* 0x8000003f9e3c7220 */ /* 0x000fc40000410000 */
[C---:B------:R-:W-:Y:S02]  /*4f70*/  FFMA.FTZ R66, R157.reuse, R67, R66 ;  /* 0x000000439d427223 */ /* 0x040fe40000010042 */
[----:B------:R-:W-:Y:S02]  /*4f80*/  FADD.FTZ R208, RZ, R62 ;  /* 0x0000003effd07221 */ /* 0x000fe40000010000 */
[----:B------:R-:W-:Y:S02]  /*4f90*/  FFMA.FTZ R68, R157, R65, -R68 ;  /* 0x000000419d447223 */ /* 0x000fe40000010844 */
[----:B------:R-:W-:Y:S02]  /*4fa0*/  FADD.FTZ R220, R220, R61 ;  /* 0x0000003ddcdc7221 */ /* 0x000fe40000010000 */
[----:B------:R-:W-:Y:S02]  /*4fb0*/  FFMA.FTZ R65, R159, R64, -R60 ;  /* 0x000000409f417223 */ /* 0x000fe4000001083c */
[----:B------:R-:W-:-:S02]  /*4fc0*/  FADD.FTZ R66, -R189, R66 ;  /* 0x00000042bd427221 */ /* 0x000fc40000010100 */
[----:B------:R-:W-:Y:S02]  /*4fd0*/  FMUL.FTZ R60, R154, R208 ;  /* 0x000000d09a3c7220 */ /* 0x000fe40000410000 */
[----:B------:R-:W-:Y:S02]  /*4fe0*/  FMUL.FTZ R64, R158, -R64 ;  /* 0x800000409e407220 */ /* 0x000fe40000410000 */
[----:B------:R-:W-:Y:S02]  /*4ff0*/  FMUL.FTZ R61, R154, R220 ;  /* 0x000000dc9a3d7220 */ /* 0x000fe40000410000 */
[----:B------:R-:W-:Y:S02]  /*5000*/  FADD.FTZ R68, R173, R68 ;  /* 0x00000044ad447221 */ /* 0x000fe40000010000 */
[----:B------:R-:W-:Y:S02]  /*5010*/  FMUL.FTZ R62, R158, -R66 ;  /* 0x800000429e3e7220 */ /* 0x000fe40000410000 */
[----:B------:R-:W-:-:S02]  /*5020*/  FFMA.FTZ R60, R155, R220, -R60 ;  /* 0x000000dc9b3c7223 */ /* 0x000fc4000001083c */
[----:B------:R-:W-:Y:S02]  /*5030*/  FFMA.FTZ R64, R159, R63, R64 ;  /* 0x0000003f9f407223 */ /* 0x000fe40000010040 */
[----:B------:R-:W-:Y:S02]  /*5040*/  FFMA.FTZ R61, R155, R208, R61 ;  /* 0x000000d09b3d7223 */ /* 0x000fe4000001003d */
[-C--:B------:R-:W-:Y:S02]  /*5050*/  FFMA.FTZ R63, R159, R68.reuse, -R62 ;  /* 0x000000449f3f7223 */ /* 0x080fe4000001083e */
[----:B------:R-:W-:Y:S02]  /*5060*/  FADD.FTZ R219, R219, R60 ;  /* 0x0000003cdbdb7221 */ /* 0x000fe40000010000 */
[----:B------:R-:W-:Y:S02]  /*5070*/  FMUL.FTZ R68, R158, -R68 ;  /* 0x800000449e447220 */ /* 0x000fe40000410000 */
[----:B------:R-:W-:-:S02]  /*5080*/  FMUL.FTZ R60, R160, -R64 ;  /* 0x80000040a03c7220 */ /* 0x000fc40000410000 */
[----:B------:R-:W-:Y:S02]  /*5090*/  FADD.FTZ R209, RZ, R61 ;  /* 0x0000003dffd17221 */ /* 0x000fe40000010000 */
[----:B------:R-:W-:Y:S02]  /*50a0*/  FFMA.FTZ R61, R159, R66, R68 ;  /* 0x000000429f3d7223 */ /* 0x000fe40000010044 */
[----:B------:R-:W-:Y:S02]  /*50b0*/  FFMA.FTZ R66, R161, R65, -R60 ;  /* 0x00000041a1427223 */ /* 0x000fe4000001083c */
[C---:B------:R-:W-:Y:S02]  /*50c0*/  FMUL.FTZ R60, R152.reuse, R209 ;  /* 0x000000d1983c7220 */ /* 0x040fe40000410000 */
[----:B------:R-:W-:Y:S02]  /*50d0*/  FMUL.FTZ R62, R152, R219 ;  /* 0x000000db983e7220 */ /* 0x000fe40000410000 */
[----:B------:R-:W-:-:S02]  /*50e0*/  FMUL.FTZ R67, R160, -R65 ;  /* 0x80000041a0437220 */ /* 0x000fc40000410000 */
[----:B------:R-:W-:Y:S02]  /*50f0*/  FADD.FTZ R65, -R188, R61 ;  /* 0x0000003dbc417221 */ /* 0x000fe40000010100 */
[C---:B------:R-:W-:Y:S02]  /*5100*/  FFMA.FTZ R61, R153.reuse, R219, -R60 ;  /* 0x000000db993d7223 */ /* 0x040fe4000001083c */
[----:B------:R-:W-:Y:S02]  /*5110*/  FFMA.FTZ R62, R153, R209, R62 ;  /* 0x000000d1993e7223 */ /* 0x000fe4000001003e */
[----:B------:R-:W-:Y:S02]  /*5120*/  FADD.FTZ R218, R218, R61 ;  /* 0x0000003ddada7221 */ /* 0x000fe40000010000 */
[----:B------:R-:W-:Y:S02]  /*5130*/  FADD.FTZ R210, RZ, R62 ;  /* 0x0000003effd27221 */ /* 0x000fe40000010000 */
[----:B------:R-:W-:-:S02]  /*5140*/  FADD.FTZ R63, R172, R63 ;  /* 0x0000003fac3f7221 */ /* 0x000fc40000010000 */
[----:B------:R-:W-:Y:S02]  /*5150*/  FMUL.FTZ R62, R160, -R65 ;  /* 0x80000041a03e7220 */ /* 0x000fe40000410000 */
[C---:B------:R-:W-:Y:S02]  /*5160*/  FFMA.FTZ R67, R161.reuse, R64, R67 ;  /* 0x00000040a1437223 */ /* 0x040fe40000010043 */
[----:B------:R-:W-:Y:S02]  /*5170*/  FMUL.FTZ R61, R150, R218 ;  /* 0x000000da963d7220 */ /* 0x000fe40000410000 */
[-C--:B------:R-:W-:Y:S02]  /*5180*/  FFMA.FTZ R62, R161, R63.reuse, -R62 ;  /* 0x0000003fa13e7223 */ /* 0x080fe4000001083e */
[----:B------:R-:W-:Y:S02]  /*5190*/  FMUL.FTZ R64, R160, -R63 ;  /* 0x8000003fa0407220 */ /* 0x000fe40000410000 */
[----:B------:R-:W-:-:S02]  /*51a0*/  FMUL.FTZ R63, R162, -R67 ;  /* 0x80000043a23f7220 */ /* 0x000fc40000410000 */
[-C--:B------:R-:W-:Y:S02]  /*51b0*/  FMUL.FTZ R60, R150, R210.reuse ;  /* 0x000000d2963c7220 */ /* 0x080fe40000410000 */
[----:B------:R-:W-:Y:S02]  /*51c0*/  FFMA.FTZ R61, R151, R210, R61 ;  /* 0x000000d2973d7223 */ /* 0x000fe4000001003d */
[----:B------:R-:W-:Y:S02]  /*51d0*/  FFMA.FTZ R63, R163, R66, -R63 ;  /* 0x00000042a33f7223 */ /* 0x000fe4000001083f */
[----:B------:R-:W-:Y:S02]  /*51e0*/  FFMA.FTZ R60, R151, R218, -R60 ;  /* 0x000000da973c7223 */ /* 0x000fe4000001083c */
[----:B------:R-:W-:Y:S02]  /*51f0*/  FMUL.FTZ R66, R162, -R66 ;  /* 0x80000042a2427220 */ /* 0x000fe40000410000 */
[----:B------:R-:W-:-:S02]  /*5200*/  FADD.FTZ R211, RZ, R61 ;  /* 0x0000003dffd37221 */ /* 0x000fc40000010000 */
[----:B------:R-:W-:Y:S02]  /*5210*/  FFMA.FTZ R64, R161, R65, R64 ;  /* 0x00000041a1407223 */ /* 0x000fe40000010040 */
[----:B------:R-:W-:Y:S02]  /*5220*/  FADD.FTZ R61, R171, R62 ;  /* 0x0000003eab3d7221 */ /* 0x000fe40000010000 */
[----:B------:R-:W-:Y:S02]  /*5230*/  FADD.FTZ R217, R217, R60 ;  /* 0x0000003cd9d97221 */ /* 0x000fe40000010000 */
[----:B------:R-:W-:Y:S02]  /*5240*/  FFMA.FTZ R66, R163, R67, R66 ;  /* 0x00000043a3427223 */ /* 0x000fe40000010042 */
[----:B------:R-:W-:Y:S02]  /*5250*/  FADD.FTZ R64, -R187, R64 ;  /* 0x00000040bb407221 */ /* 0x000fe40000010100 */
[----:B------:R-:W-:-:S02]  /*5260*/  FMUL.FTZ R67, R162, -R61 ;  /* 0x8000003da2437220 */ /* 0x000fc40000410000 */
[----:B------:R-:W-:Y:S02]  /*5270*/  FMUL.FTZ R62, R148, R217 ;  /* 0x000000d9943e7220 */ /* 0x000fe40000410000 */
[-C--:B------:R-:W-:Y:S02]  /*5280*/  FMUL.FTZ R68, R162, -R64.reuse ;  /* 0x80000040a2447220 */ /* 0x080fe40000410000 */
        /* <DEDUP_REMOVED lines=10> */
[----:B------:R-:W-:Y:S01]  /*5330*/  FADD.FTZ R216, R216, R61 ;  /* 0x0000003dd8d87221 */ /* 0x000fe20000010000 */
[----:B------:R-:W-:Y:S01]  /*5340*/  HFMA2.MMA R61, -RZ, RZ, 0, 0 ;  /* 0x00000000ff3d7435 */ /* 0x000fe200000001ff */
[C---:B------:R-:W-:Y:S02]  /*5350*/  FFMA.FTZ R64, R165.reuse, R63, -R60 ;  /* 0x0000003fa5407223 */ /* 0x040fe4000001083c */
[----:B------:R-:W-:Y:S02]  /*5360*/  FFMA.FTZ R70, R165, R65, -R62 ;  /* 0x00000041a5467223 */ /* 0x000fe4000001083e */
[C---:B------:R-:W-:Y:S02]  /*5370*/  FMUL.FTZ R60, R146.reuse, R212 ;  /* 0x000000d4923c7220 */ /* 0x040fe40000410000 */
[----:B------:R-:W-:Y:S02]  /*5380*/  FMUL.FTZ R62, R146, R216 ;  /* 0x000000d8923e7220 */ /* 0x000fe40000410000 */
[----:B------:R-:W-:-:S02]  /*5390*/  FMUL.FTZ R63, R164, -R63 ;  /* 0x8000003fa43f7220 */ /* 0x000fc40000410000 */
[----:B------:R-:W-:Y:S02]  /*53a0*/  FMUL.FTZ R68, R164, -R65 ;  /* 0x80000041a4447220 */ /* 0x000fe40000410000 */
[C---:B------:R-:W-:Y:S02]  /*53b0*/  FFMA.FTZ R60, R147.reuse, R216, -R60 ;  /* 0x000000d8933c7223 */ /* 0x040fe4000001083c */
[----:B------:R-:W-:Y:S02]  /*53c0*/  FFMA.FTZ R213, R147, R212, R62 ;  /* 0x000000d493d57223 */ /* 0x000fe4000001003e */
[C---:B------:R-:W-:Y:S02]  /*53d0*/  FFMA.FTZ R69, R165.reuse, R66, R63 ;  /* 0x00000042a5457223 */ /* 0x040fe4000001003f */
[----:B------:R-:W-:Y:S01]  /*53e0*/  FFMA.FTZ R66, R165, R67, R68 ;  /* 0x00000043a5427223 */ /* 0x000fe20000010044 */
[----:B------:R-:W-:Y:S01]  /*53f0*/  CS2R R62, SRZ ;  /* 0x00000000003e7805 */ /* 0x000fe2000001ff00 */
[----:B------:R-:W-:Y:S01]  /*5400*/  FADD.FTZ R215, R215, R60 ;  /* 0x0000003cd7d77221 */ /* 0x000fe20000010000 */
[----:B------:R-:W-:Y:S01]  /*5410*/  MOV R60, 0x3f800000 ;  /* 0x3f800000003c7802 */ /* 0x000fe20000000f00 */
[----:B------:R-:W-:-:S02]  /*5420*/  FADD.FTZ R213, RZ, R213 ;  /* 0x000000d5ffd57221 */ /* 0x000fc40000010000 */
[----:B------:R-:W-:Y:S02]  /*5430*/  FADD.FTZ R67, -R185, R66 ;  /* 0x00000042b9437221 */ /* 0x000fe40000010100 */
[C---:B------:R-:W-:Y:S01]  /*5440*/  FMUL.FTZ R68, R144.reuse, R215 ;  /* 0x000000d790447220 */ /* 0x040fe20000410000 */
[----:B------:R0:W1:Y:S01]  /*5450*/  @!P0 LDS.128 R60, [R3.X16+0x22b0] ;  /* 0x0022b000033c8984 */ /* 0x000062000000cc00 */
[-C--:B------:R-:W-:Y:S01]  /*5460*/  FMUL.FTZ R66, R144, R213.reuse ;  /* 0x000000d590427220 */ /* 0x080fe20000410000 */
[----:B------:R-:W-:Y:S01]  /*5470*/  ISETP.GT.U32.AND P0, PT, R130, 0x1f, PT ;  /* 0x0000001f8200780c */ /* 0x000fe20003f04070 */
[C---:B------:R-:W-:Y:S02]  /*5480*/  FFMA.FTZ R68, R145.reuse, R213, R68 ;  /* 0x000000d591447223 */ /* 0x040fe40000010044 */
[----:B------:R-:W-:Y:S02]  /*5490*/  FFMA.FTZ R66, R145, R215, -R66 ;  /* 0x000000d791427223 */ /* 0x000fe40000010842 */
[----:B------:R-:W-:-:S02]  /*54a0*/  FADD.FTZ R70, R169, R70 ;  /* 0x00000046a9467221 */ /* 0x000fc40000010000 */
[----:B------:R-:W-:Y:S02]  /*54b0*/  FMUL.FTZ R65, R166, -R67 ;  /* 0x80000043a6417220 */ /* 0x000fe40000410000 */
[----:B------:R-:W-:Y:S02]  /*54c0*/  FADD.FTZ R214, RZ, R68 ;  /* 0x00000044ffd67221 */ /* 0x000fe40000010000 */
[----:B------:R-:W-:Y:S02]  /*54d0*/  FADD.FTZ R228, R203, R66 ;  /* 0x00000042cbe47221 */ /* 0x000fe40000010000 */
[----:B------:R-:W-:Y:S02]  /*54e0*/  FFMA.FTZ R71, R167, R70, -R65 ;  /* 0x00000046a7477223 */ /* 0x000fe40000010841 */
[C---:B------:R-:W-:Y:S02]  /*54f0*/  FMUL.FTZ R65, R142.reuse, R214 ;  /* 0x000000d68e417220 */ /* 0x040fe40000410000 */
[----:B------:R-:W-:-:S02]  /*5500*/  FMUL.FTZ R66, R142, R228 ;  /* 0x000000e48e427220 */ /* 0x000fc40000410000 */
[C---:B------:R-:W-:Y:S02]  /*5510*/  FMUL.FTZ R68, R166.reuse, -R70 ;  /* 0x80000046a6447220 */ /* 0x040fe40000410000 */
[C---:B------:R-:W-:Y:S02]  /*5520*/  FFMA.FTZ R65, R143.reuse, R228, -R65 ;  /* 0x000000e48f417223 */ /* 0x040fe40000010841 */
[----:B------:R-:W-:Y:S02]  /*5530*/  FFMA.FTZ R66, R143, R214, R66 ;  /* 0x000000d68f427223 */ /* 0x000fe40000010042 */
[----:B------:R-:W-:Y:S02]  /*5540*/  FFMA.FTZ R229, R167, R67, R68 ;  /* 0x00000043a7e57223 */ /* 0x000fe40000010044 */
[----:B------:R-:W-:Y:S02]  /*5550*/  FMUL.FTZ R68, R166, -R64 ;  /* 0x80000040a6447220 */ /* 0x000fe40000410000 */
[----:B------:R-:W-:-:S02]  /*5560*/  FADD.FTZ R203, R202, R65 ;  /* 0x00000041cacb7221 */ /* 0x000fc40000010000 */
[----:B------:R-:W-:Y:S02]  /*5570*/  FADD.FTZ R227, RZ, R66 ;  /* 0x00000042ffe37221 */ /* 0x000fe40000010000 */
[----:B------:R-:W-:Y:S02]  /*5580*/  FFMA.FTZ R65, R167, R69, R68 ;  /* 0x00000045a7417223 */ /* 0x000fe40000010044 */
[C---:B------:R-:W-:Y:S02]  /*5590*/  FMUL.FTZ R70, R140.reuse, R203 ;  /* 0x000000cb8c467220 */ /* 0x040fe40000410000 */
[----:B------:R-:W-:Y:S02]  /*55a0*/  FMUL.FTZ R68, R140, R227 ;  /* 0x000000e38c447220 */ /* 0x000fe40000410000 */
[----:B------:R-:W-:Y:S02]  /*55b0*/  FMUL.FTZ R67, R166, -R69 ;  /* 0x80000045a6437220 */ /* 0x000fe40000410000 */
[----:B------:R-:W-:-:S02]  /*55c0*/  FFMA.FTZ R70, R141, R227, R70 ;  /* 0x000000e38d467223 */ /* 0x000fc40000010046 */
[----:B------:R-:W-:Y:S02]  /*55d0*/  FFMA.FTZ R69, R141, R203, -R68 ;  /* 0x000000cb8d457223 */ /* 0x000fe40000010844 */
[----:B------:R-:W-:Y:S02]  /*55e0*/  FADD.FTZ R202, RZ, R70 ;  /* 0x00000046ffca7221 */ /* 0x000fe40000010000 */
[----:B------:R-:W-:Y:S02]  /*55f0*/  FADD.FTZ R200, R200, R69 ;  /* 0x00000045c8c87221 */ /* 0x000fe40000010000 */
[----:B------:R-:W-:Y:S02]  /*5600*/  FFMA.FTZ R64, R167, R64, -R67 ;  /* 0x00000040a7407223 */ /* 0x000fe40000010843 */
        /* <DEDUP_REMOVED lines=11> */
[----:B-1----:R-:W-:Y:S02]  /*56c0*/  SHF.L.U32 R230, R130, 0x5, RZ ;  /* 0x0000000582e67819 */ /* 0x002fe400000006ff */
[----:B------:R-:W-:-:S03]  /*56d0*/  ISETP.NE.AND P0, PT, R2, 0x1f, PT ;  /* 0x0000001f0200780c */ /* 0x000fc60003f05270 */
[----:B0-----:R-:W-:Y:S04]  /*56e0*/  LDS.128 R64, [R230+0xcb0] ;  /* 0x000cb000e6407984 */ /* 0x001fe80000000c00 */
[----:B------:R-:W0:Y:S02]  /*56f0*/  LDS.128 R68, [R230+0xcc0] ;  /* 0x000cc000e6447984 */ /* 0x000e240000000c00 */
[C---:B0-----:R-:W-:Y:S02]  /*5700*/  FMUL.FTZ R231, R65.reuse, R69 ;  /* 0x0000004541e77220 */ /* 0x041fe40000410000 */
[C---:B------:R-:W-:Y:S02]  /*5710*/  FMUL.FTZ R233, R65.reuse, R71 ;  /* 0x0000004741e97220 */ /* 0x040fe40000410000 */
[----:B------:R-:W-:-:S02]  /*5720*/  FMUL.FTZ R232, R65, R70 ;  /* 0x0000004641e87220 */ /* 0x000fc40000410000 */
[-C--:B------:R-:W-:Y:S02]  /*5730*/  FMUL.FTZ R65, R65, R68.reuse ;  /* 0x0000004441417220 */ /* 0x080fe40000410000 */
[C---:B------:R-:W-:Y:S02]  /*5740*/  FFMA.FTZ R68, R64.reuse, R68, -R231 ;  /* 0x0000004440447223 */ /* 0x040fe400000108e7 */
[C---:B------:R-:W-:Y:S02]  /*5750*/  FFMA.FTZ R233, R64.reuse, R70, -R233 ;  /* 0x0000004640e97223 */ /* 0x040fe400000108e9 */
[C---:B------:R-:W-:Y:S01]  /*5760*/  FFMA.FTZ R232, R64.reuse, R71, R232 ;  /* 0x0000004740e87223 */ /* 0x040fe200000100e8 */
[----:B------:R-:W-:Y:S01]  /*5770*/  MOV R235, R68 ;  /* 0x0000004400eb7202 */ /* 0x000fe20000000f00 */
[----:B------:R-:W-:Y:S02]  /*5780*/  FFMA.FTZ R234, R64, R69, R65 ;  /* 0x0000004540ea7223 */ /* 0x000fe40000010041 */
[----:B------:R-:W-:-:S02]  /*5790*/  FADD.FTZ R71, R66, R233 ;  /* 0x000000e942477221 */ /* 0x000fc40000010000 */
[----:B------:R-:W-:Y:S01]  /*57a0*/  FADD.FTZ R70, R67, R232 ;  /* 0x000000e843467221 */ /* 0x000fe20000010000 */
[----:B------:R-:W-:Y:S05]  /*57b0*/  BRA.DIV ~URZ, `(.L_x_4066) ;  /* 0x000056427f007947 */ /* 0x000fea000b800000 */
[----:B------:R0:W1:Y:S02]  /*57c0*/  SHFL.DOWN PT, R69, R68, 0x1, 0x1f ;  /* 0x08201f0044457f89 */ /* 0x00006400000e0000 */
.L_x_4104:
[----:B------:R-:W-:Y:S05]  /*57d0*/  BRA.DIV ~URZ, `(.L_x_4067) ;  /* 0x000056927f007947 */ /* 0x000fea000b800000 */
[----:B------:R2:W3:Y:S04]  /*57e0*/  SHFL.DOWN PT, R231, R234, 0x1, 0x1f ;  /* 0x08201f00eae77f89 */ /* 0x0004e800000e0000 */
[----:B------:R2:W4:Y:S04]  /*57f0*/  SHFL.DOWN PT, R232, R71, 0x1, 0x1f ;  /* 0x08201f0047e87f89 */ /* 0x00052800000e0000 */
[----:B------:R2:W0:Y:S02]  /*5800*/  SHFL.DOWN PT, R239, R70, 0x1, 0x1f ;  /* 0x08201f0046ef7f89 */ /* 0x00042400000e0000 */
.L_x_4105:
[----:B------:R-:W-:Y:S01]  /*5810*/  BSSY B1, `(.L_x_4068) ;  /* 0x000000e000017945 */ /* 0x000fe20003800000 */
[----:B------:R-:W-:Y:S01]  /*5820*/  ISETP.GT.U32.AND P1, PT, R2, 0x1d, PT ;  /* 0x0000001d0200780c */ /* 0x000fe20003f24070 */
[----:B------:R-:W-:Y:S07]  /*5830*/  @!P0 BRA `(.L_x_4069) ;  /* 0x000000b000008947 */ /* 0x000fee0003800000 */
[C---:B---3--:R-:W-:Y:S02]  /*5840*/  FMUL.FTZ R64, R234.reuse, R231 ;  /* 0x000000e7ea407220 */ /* 0x048fe40000410000 */
[----:B0-----:R-:W-:-:S02]  /*5850*/  FMUL.FTZ R65, R234, R239 ;  /* 0x000000efea417220 */ /* 0x001fc40000410000 */
[CC--:B----4-:R-:W-:Y:S02]  /*5860*/  FMUL.FTZ R66, R234.reuse, R232.reuse ;  /* 0x000000e8ea427220 */ /* 0x0d0fe40000410000 */
        /* <DEDUP_REMOVED lines=8> */
.L_x_4069:
[----:B------:R-:W-:Y:S05]  /*58f0*/  BSYNC B1 ;  /* 0x0000000000017941 */ /* 0x000fea0003800000 */
.L_x_4068:
[----:B------:R-:W-:Y:S05]  /*5900*/  BRA.DIV ~URZ, `(.L_x_4070) ;  /* 0x000056b27f007947 */ /* 0x000fea000b800000 */
[----:B-1----:R1:W2:Y:S04]  /*5910*/  SHFL.DOWN PT, R69, R235, 0x2, 0x1f ;  /* 0x08401f00eb457f89 */ /* 0x0022a800000e0000 */
[----:B---3--:R1:W3:Y:S04]  /*5920*/  SHFL.DOWN PT, R231, R234, 0x2, 0x1f ;  /* 0x08401f00eae77f89 */ /* 0x0082e800000e0000 */
[----:B----4-:R1:W4:Y:S04]  /*5930*/  SHFL.DOWN PT, R232, R71, 0x2, 0x1f ;  /* 0x08401f0047e87f89 */ /* 0x01032800000e0000 */
[----:B0-----:R1:W0:Y:S02]  /*5940*/  SHFL.DOWN PT, R239, R70, 0x2, 0x1f ;  /* 0x08401f0046ef7f89 */ /* 0x00122400000e0000 */
.L_x_4106:
[----:B------:R-:W-:Y:S01]  /*5950*/  BSSY B1, `(.L_x_4071) ;  /* 0x000000e000017945 */ /* 0x000fe20003800000 */
[----:B------:R-:W-:Y:S01]  /*5960*/  ISETP.GT.U32.AND P0, PT, R2, 0x1b, PT ;  /* 0x0000001b0200780c */ /* 0x000fe20003f04070 */
[----:B------:R-:W-:Y:S07]  /*5970*/  @P1 BRA `(.L_x_4072) ;  /* 0x000000b000001947 */ /* 0x000fee0003800000 */
        /* <DEDUP_REMOVED lines=11> */
.L_x_4072:
[----:B------:R-:W-:Y:S05]  /*5a30*/  BSYNC B1 ;  /* 0x0000000000017941 */ /* 0x000fea0003800000 */
.L_x_4071:
[----:B------:R-:W-:Y:S05]  /*5a40*/  BRA.DIV ~URZ, `(.L_x_4073) ;  /* 0x000057327f007947 */ /* 0x000fea000b800000 */
[----:B--2---:R2:W1:Y:S02]  /*5a50*/  SHFL.DOWN PT, R69, R235, 0x4, 0x1f ;  /* 0x08801f00eb457f89 */ /* 0x00446400000e0000 */
.L_x_4107:
[----:B------:R-:W-:Y:S05]  /*5a60*/  BRA.DIV ~URZ, `(.L_x_4074) ;  /* 0x000057927f007947 */ /* 0x000fea000b800000 */
[----:B---3--:R3:W2:Y:S04]  /*5a70*/  SHFL.DOWN PT, R231, R234, 0x4, 0x1f ;  /* 0x08801f00eae77f89 */ /* 0x0086a800000e0000 */
[----:B----4-:R3:W4:Y:S04]  /*5a80*/  SHFL.DOWN PT, R232, R71, 0x4, 0x1f ;  /* 0x08801f0047e87f89 */ /* 0x01072800000e0000 */
[----:B0-----:R3:W0:Y:S02]  /*5a90*/  SHFL.DOWN PT, R239, R70, 0x4, 0x1f ;  /* 0x08801f0046ef7f89 */ /* 0x00162400000e0000 */
.L_x_4108:
[----:B------:R-:W-:Y:S01]  /*5aa0*/  BSSY B1, `(.L_x_4075) ;  /* 0x000000e000017945 */ /* 0x000fe20003800000 */
[----:B------:R-:W-:Y:S01]  /*5ab0*/  ISETP.GT.U32.AND P1, PT, R2, 0x17, PT ;  /* 0x000000170200780c */ /* 0x000fe20003f24070 */
[----:B------:R-:W-:Y:S07]  /*5ac0*/  @P0 BRA `(.L_x_4076) ;  /* 0x000000b000000947 */ /* 0x000fee0003800000 */
[C---:B--2---:R-:W-:Y:S02]  /*5ad0*/  FMUL.FTZ R64, R234.reuse, R231 ;  /* 0x000000e7ea407220 */ /* 0x044fe40000410000 */
[----:B0-----:R-:W-:-:S02]  /*5ae0*/  FMUL.FTZ R65, R234, R239 ;  /* 0x000000efea417220 */ /* 0x001fc40000410000 */
[CC--:B----4-:R-:W-:Y:S02]  /*5af0*/  FMUL.FTZ R66, R234.reuse, R232.reuse ;  /* 0x000000e8ea427220 */ /* 0x0d0fe40000410000 */
        /* <DEDUP_REMOVED lines=8> */
.L_x_4076:
[----:B------:R-:W-:Y:S05]  /*5b80*/  BSYNC B1 ;  /* 0x0000000000017941 */ /* 0x000fea0003800000 */
.L_x_4075:
[----:B------:R-:W-:Y:S05]  /*5b90*/  BRA.DIV ~URZ, `(.L_x_4077) ;  /* 0x000057b27f007947 */ /* 0x000fea000b800000 */
[----:B-1----:R1:W3:Y:S04]  /*5ba0*/  SHFL.DOWN PT, R69, R235, 0x8, 0x1f ;  /* 0x09001f00eb457f89 */ /* 0x0022e800000e0000 */
[----:B--2---:R1:W2:Y:S04]  /*5bb0*/  SHFL.DOWN PT, R231, R234, 0x8, 0x1f ;  /* 0x09001f00eae77f89 */ /* 0x0042a800000e0000 */
[----:B----4-:R1:W4:Y:S04]  /*5bc0*/  SHFL.DOWN PT, R232, R71, 0x8, 0x1f ;  /* 0x09001f0047e87f89 */ /* 0x01032800000e0000 */
[----:B0-----:R1:W0:Y:S02]  /*5bd0*/  SHFL.DOWN PT, R239, R70, 0x8, 0x1f ;  /* 0x09001f0046ef7f89 */ /* 0x00122400000e0000 */
.L_x_4109:
        /* <DEDUP_REMOVED lines=14> */
.L_x_4079:
[----:B------:R-:W-:Y:S05]  /*5cc0*/  BSYNC B1 ;  /* 0x0000000000017941 */ /* 0x000fea0003800000 */
.L_x_4078:
[----:B------:R-:W-:Y:S05]  /*5cd0*/  BRA.DIV ~URZ, `(.L_x_4080) ;  /* 0x000058327f007947 */ /* 0x000fea000b800000 */
[----:B---3--:R3:W1:Y:S02]  /*5ce0*/  SHFL.DOWN PT, R69, R235, 0x10, 0x1f ;  /* 0x0a001f00eb457f89 */ /* 0x00866400000e0000 */
.L_x_4110:
[----:B------:R-:W-:Y:S05]  /*5cf0*/  BRA.DIV ~URZ, `(.L_x_4081) ;  /* 0x000058927f007947 */ /* 0x000fea000b800000 */
[----:B--2---:R2:W3:Y:S04]  /*5d00*/  SHFL.DOWN PT, R231, R234, 0x10, 0x1f ;  /* 0x0a001f00eae77f89 */ /* 0x0044e800000e0000 */
[----:B----4-:R2:W4:Y:S04]  /*5d10*/  SHFL.DOWN PT, R232, R71, 0x10, 0x1f ;  /* 0x0a001f0047e87f89 */ /* 0x01052800000e0000 */
[----:B0-----:R2:W0:Y:S02]  /*5d20*/  SHFL.DOWN PT, R239, R70, 0x10, 0x1f ;  /* 0x0a001f0046ef7f89 */ /* 0x00142400000e0000 */
.L_x_4111:
[----:B------:R-:W-:Y:S01]  /*5d30*/  BSSY B1, `(.L_x_4082) ;  /* 0x000000d000017945 */ /* 0x000fe20003800000 */
[----:B------:R-:W-:Y:S05]  /*5d40*/  @P0 BRA `(.L_x_4083) ;  /* 0x000000b000000947 */ /* 0x000fea0003800000 */
        /* <DEDUP_REMOVED lines=11> */
.L_x_4083:
[----:B------:R-:W-:Y:S05]  /*5e00*/  BSYNC B1 ;  /* 0x0000000000017941 */ /* 0x000fea0003800000 */
.L_x_4082:
[----:B------:R-:W-:Y:S05]  /*5e10*/  BRA.DIV ~URZ, `(.L_x_4084) ;  /* 0x000058c27f007947 */ /* 0x000fea000b800000 */
[----:B------:R-:W5:Y:S04]  /*5e20*/  SHFL.IDX PT, R240, R234, RZ, 0x1f ;  /* 0x00001fffeaf07589 */ /* 0x000f6800000e0000 */
[----:B------:R-:W2:Y:S04]  /*5e30*/  SHFL.IDX PT, R233, R235, RZ, 0x1f ;  /* 0x00001fffebe97589 */ /* 0x000ea800000e0000 */
[----:B----4-:R-:W4:Y:S04]  /*5e40*/  SHFL.IDX PT, R232, R71, RZ, 0x1f ;  /* 0x00001fff47e87589 */ /* 0x010f2800000e0000 */
[----:B------:R-:W3:Y:S04]  /*5e50*/  SHFL.DOWN PT, R236, R71, 0x1, 0x1f ;  /* 0x08201f0047ec7f89 */ /* 0x000ee800000e0000 */
[----:B---3--:R-:W3:Y:S04]  /*5e60*/  SHFL.IDX PT, R231, R70, RZ, 0x1f ;  /* 0x00001fff46e77589 */ /* 0x008ee800000e0000 */
[----:B0-----:R-:W0:Y:S04]  /*5e70*/  SHFL.DOWN PT, R239, R70, 0x1, 0x1f ;  /* 0x08201f0046ef7f89 */ /* 0x001e2800000e0000 */
[----:B------:R-:W1:Y:S01]  /*5e80*/  SHFL.IDX PT, R245, R60, RZ, 0x1f ;  /* 0x00001fff3cf57589 */ /* 0x000e6200000e0000 */
[----:B-----5:R-:W-:-:S02]  /*5e90*/  FMUL.FTZ R237, R63, R240 ;  /* 0x000000f03fed7220 */ /* 0x020fc40000410000 */
[CC--:B------:R-:W-:Y:S01]  /*5ea0*/  FMUL.FTZ R238, R62.reuse, R240.reuse ;  /* 0x000000f03eee7220 */ /* 0x0c0fe20000410000 */
[----:B------:R-:W0:Y:S01]  /*5eb0*/  SHFL.IDX PT, R243, R62, RZ, 0x1f ;  /* 0x00001fff3ef37589 */ /* 0x000e2200000e0000 */
[-C--:B--2---:R-:W-:Y:S02]  /*5ec0*/  FFMA.FTZ R237, R62, R233.reuse, -R237 ;  /* 0x000000e93eed7223 */ /* 0x084fe400000108ed */
[----:B------:R-:W-:Y:S01]  /*5ed0*/  FFMA.FTZ R238, R63, R233, R238 ;  /* 0x000000e93fee7223 */ /* 0x000fe200000100ee */
[----:B------:R-:W2:Y:S04]  /*5ee0*/  SHFL.IDX PT, R67, R63, RZ, 0x1f ;  /* 0x00001fff3f437589 */ /* 0x000ea800000e0000 */
[----:B------:R-:W0:Y:S04]  /*5ef0*/  SHFL.IDX PT, R244, R61, RZ, 0x1f ;  /* 0x00001fff3df47589 */ /* 0x000e2800000e0000 */
[----:B------:R5:W0:Y:S04]  /*5f00*/  SHFL.DOWN PT, R242, R234, 0x1, 0x1f ;  /* 0x08201f00eaf27f89 */ /* 0x000a2800000e0000 */
[----:B------:R1:W0:Y:S02]  /*5f10*/  SHFL.DOWN PT, R241, R235, 0x1, 0x1f ;  /* 0x08201f00ebf17f89 */ /* 0x00022400000e0000 */
[----:B-1---5:R-:W-:-:S02]  /*5f20*/  FMUL.FTZ R234, R60, R240 ;  /* 0x000000f03cea7220 */ /* 0x022fc40000410000 */
[----:B------:R-:W-:Y:S02]  /*5f30*/  FMUL.FTZ R240, R61, R240 ;  /* 0x000000f03df07220 */ /* 0x000fe40000410000 */
[----:B------:R-:W-:Y:S02]  /*5f40*/  FMUL.FTZ R235, R60, R233 ;  /* 0x000000e93ceb7220 */ /* 0x000fe40000410000 */
.L_x_4112:
[----:B---34-:R1:W3:Y:S01]  /*5f50*/  LDS.128 R68, [R230+0xcc0] ;  /* 0x000cc000e6447984 */ /* 0x0182e20000000c00 */
[----:B------:R-:W-:Y:S01]  /*5f60*/  ISETP.NE.AND P0, PT, R130, 0x1f, PT ;  /* 0x0000001f8200780c */ /* 0x000fe20003f05270 */
[----:B------:R-:W-:Y:S01]  /*5f70*/  BSSY B1, `(.L_x_4085) ;  /* 0x000000f000017945 */ /* 0x000fe20003800000 */
[----:B------:R-:W-:Y:S02]  /*5f80*/  MOV R64, R245 ;  /* 0x000000f500407202 */ /* 0x000fe40000000f00 */
[----:B0-----:R-:W-:Y:S02]  /*5f90*/  MOV R65, R244 ;  /* 0x000000f400417202 */ /* 0x001fe40000000f00 */
[----:B------:R-:W-:-:S07]  /*5fa0*/  MOV R66, R243 ;  /* 0x000000f300427202 */ /* 0x000fce0000000f00 */
[----:B------:R-:W-:Y:S05]  /*5fb0*/  @!P0 BRA `(.L_x_4086) ;  /* 0x000000a000008947 */ /* 0x000fea0003800000 */
[-C--:B-12---:R-:W-:Y:S02]  /*5fc0*/  FMUL.FTZ R60, R67, R242.reuse ;  /* 0x000000f2433c7220 */ /* 0x086fe40000410000 */
        /* <DEDUP_REMOVED lines=9> */
.L_x_4086:
[----:B-1----:R-:W-:Y:S05]  /*6060*/  BSYNC B1 ;  /* 0x0000000000017941 */ /* 0x002fea0003800000 */
.L_x_4085:
[C---:B--23--:R-:W-:Y:S01]  /*6070*/  FMUL.FTZ R239, R69.reuse, R67 ;  /* 0x0000004345ef7220 */ /* 0x04cfe20000410000 */
[----:B------:R0:W-:Y:S01]  /*6080*/  STS.128 [R230+0xcc0], R64 ;  /* 0x000cc040e6007388 */ /* 0x0001e20000000c00 */
[C---:B------:R-:W-:Y:S02]  /*6090*/  FMUL.FTZ R62, R69.reuse, R66 ;  /* 0x00000042453e7220 */ /* 0x040fe40000410000 */
        /* <DEDUP_REMOVED lines=13> */
.L_x_4065:
[----:B-1----:R-:W-:Y:S05]  /*6170*/  BSYNC B0 ;  /* 0x0000000000007941 */ /* 0x002fea0003800000 */
.L_x_4064:
[----:B------:R-:W-:Y:S01]  /*6180*/  WARPSYNC 0xffffffff ;  /* 0xffffffff00007948 */ /* 0x000fe20003800000 */
[----:B------:R-:W-:Y:S01]  /*6190*/  BAR.SYNC.DEFER_BLOCKING 0x0 ;  /* 0x0000000000007b1d */ /* 0x000fe20000010000 */
[C---:B0-----:R-:W-:Y:S01]  /*61a0*/  SHF.L.U32 R68, R130.reuse, 0x4, RZ ;  /* 0x0000000482447819 */ /* 0x041fe200000006ff */
[----:B------:R-:W-:Y:S01]  /*61b0*/  FFMA.FTZ R66, R19, -R128, RZ ;  /* 0x8000008013427223 */ /* 0x000fe200000100ff */
[----:B------:R-:W-:-:S02]  /*61c0*/  ISETP.NE.AND P2, PT, R130, RZ, PT ;  /* 0x000000ff8200720c */ /* 0x000fc40003f45270 */
[C---:B------:R-:W-:Y:S01]  /*61d0*/  ISETP.GT.AND P0, PT, R127.reuse, 0x1e, PT ;  /* 0x0000001e7f00780c */ /* 0x040fe20003f04270 */
[----:B------:R-:W-:Y:S01]  /*61e0*/  FFMA.FTZ R66, R18, -R129, R66 ;  /* 0x8000008112427223 */ /* 0x000fe20000010042 */
[----:B------:R-:W-:Y:S01]  /*61f0*/  ISETP.NE.AND P1, PT, R127, RZ, PT ;  /* 0x000000ff7f00720c */ /* 0x000fe20003f25270 */
[----:B------:R-:W-:Y:S02]  /*6200*/  BSSY B0, `(.L_x_4087) ;  /* 0x00001f1000007945 */ /* 0x000fe40003800000 */
[----:B------:R-:W-:-:S04]  /*6210*/  FFMA.FTZ R66, R17, -R204, R66 ;  /* 0x800000cc11427223 */ /* 0x000fc80000010042 */
[----:B------:R-:W-:-:S04]  /*6220*/  FFMA.FTZ R66, R16, -R205, R66 ;  /* 0x800000cd10427223 */ /* 0x000fc80000010042 */
[----:B------:R-:W-:-:S04]  /*6230*/  FFMA.FTZ R66, R15, -R206, R66 ;  /* 0x800000ce0f427223 */ /* 0x000fc80000010042 */
[----:B------:R-:W-:Y:S01]  /*6240*/  FFMA.FTZ R66, R14, -R207, R66 ;  /* 0x800000cf0e427223 */ /* 0x000fe20000010042 */
[----:B------:R-:W0:Y:S03]  /*6250*/  LDS.64 R64, [R68+0xcb8] ;  /* 0x000cb80044407984 */ /* 0x000e260000000a00 */
        /* <DEDUP_REMOVED lines=66> */
[----:B------:R-:W-:Y:S02]  /*6680*/  FFMA.FTZ R65, R19, R226, RZ ;  /* 0x000000e213417223 */ /* 0x000fe400000100ff */
[-C--:B------:R-:W-:Y:S02]  /*6690*/  FMUL.FTZ R156, R156, -R174.reuse ;  /* 0x800000ae9c9c7220 */ /* 0x080fe40000410000 */
[----:B------:R-:W-:Y:S02]  /*66a0*/  FFMA.FTZ R64, R157, R174, -R64 ;  /* 0x000000ae9d407223 */ /* 0x000fe40000010840 */
[----:B------:R-:W-:-:S02]  /*66b0*/  FFMA.FTZ R65, R18, R225, R65 ;  /* 0x000000e112417223 */ /* 0x000fc40000010041 */
[----:B------:R-:W-:Y:S02]  /*66c0*/  FFMA.FTZ R156, R157, R190, R156 ;  /* 0x000000be9d9c7223 */ /* 0x000fe4000001009c */
[----:B------:R-:W-:Y:S02]  /*66d0*/  FADD.FTZ R173, R173, R64 ;  /* 0x00000040adad7221 */ /* 0x000fe40000010000 */
[----:B------:R-:W-:Y:S02]  /*66e0*/  FFMA.FTZ R65, R17, R224, R65 ;  /* 0x000000e011417223 */ /* 0x000fe40000010041 */
[----:B------:R-:W-:Y:S02]  /*66f0*/  FADD.FTZ R189, -R189, R156 ;  /* 0x0000009cbdbd7221 */ /* 0x000fe40000010100 */
[----:B------:R-:W-:Y:S02]  /*6700*/  FMUL.FTZ R64, R158, -R173 ;  /* 0x800000ad9e407220 */ /* 0x000fe40000410000 */
[----:B------:R-:W-:-:S02]  /*6710*/  FFMA.FTZ R67, R16, R223, R65 ;  /* 0x000000df10437223 */ /* 0x000fc40000010041 */
[-C--:B------:R-:W-:Y:S02]  /*6720*/  FMUL.FTZ R158, R158, -R189.reuse ;  /* 0x800000bd9e9e7220 */ /* 0x080fe40000410000 */
[C---:B------:R-:W-:Y:S02]  /*6730*/  FFMA.FTZ R65, R159.reuse, R189, R64 ;  /* 0x000000bd9f417223 */ /* 0x040fe40000010040 */
[----:B------:R-:W-:Y:S02]  /*6740*/  FFMA.FTZ R159, R159, R173, -R158 ;  /* 0x000000ad9f9f7223 */ /* 0x000fe4000001089e */
[----:B------:R-:W-:Y:S02]  /*6750*/  FADD.FTZ R188, -R188, R65 ;  /* 0x00000041bcbc7221 */ /* 0x000fe40000010100 */
[----:B------:R-:W-:Y:S02]  /*6760*/  FADD.FTZ R172, R172, R159 ;  /* 0x0000009facac7221 */ /* 0x000fe40000010000 */
[----:B-1----:R-:W-:-:S02]  /*6770*/  FMUL.FTZ R60, R160, -R188 ;  /* 0x800000bca03c7220 */ /* 0x002fc40000410000 */
[----:B------:R-:W-:Y:S02]  /*6780*/  FFMA.FTZ R67, R15, R222, R67 ;  /* 0x000000de0f437223 */ /* 0x000fe40000010043 */
[-C--:B------:R-:W-:Y:S02]  /*6790*/  FMUL.FTZ R160, R160, -R172.reuse ;  /* 0x800000aca0a07220 */ /* 0x080fe40000410000 */
[C---:B------:R-:W-:Y:S02]  /*67a0*/  FFMA.FTZ R60, R161.reuse, R172, -R60 ;  /* 0x000000aca13c7223 */ /* 0x040fe4000001083c */
[----:B------:R-:W-:Y:S02]  /*67b0*/  FFMA.FTZ R67, R14, R221, R67 ;  /* 0x000000dd0e437223 */ /* 0x000fe40000010043 */
[----:B------:R-:W-:Y:S02]  /*67c0*/  FFMA.FTZ R160, R161, R188, R160 ;  /* 0x000000bca1a07223 */ /* 0x000fe400000100a0 */
[----:B------:R-:W-:-:S02]  /*67d0*/  FADD.FTZ R171, R171, R60 ;  /* 0x0000003cabab7221 */ /* 0x000fc40000010000 */
[----:B------:R-:W-:Y:S02]  /*67e0*/  FFMA.FTZ R67, R13, R220, R67 ;  /* 0x000000dc0d437223 */ /* 0x000fe40000010043 */
[----:B------:R-:W-:Y:S02]  /*67f0*/  FADD.FTZ R187, -R187, R160 ;  /* 0x000000a0bbbb7221 */ /* 0x000fe40000010100 */
[----:B------:R-:W-:Y:S02]  /*6800*/  FMUL.FTZ R60, R162, -R171 ;  /* 0x800000aba23c7220 */ /* 0x000fe40000410000 */
[----:B------:R-:W-:Y:S02]  /*6810*/  FFMA.FTZ R67, R12, R219, R67 ;  /* 0x000000db0c437223 */ /* 0x000fe40000010043 */
[-C--:B------:R-:W-:Y:S02]  /*6820*/  FMUL.FTZ R162, R162, -R187.reuse ;  /* 0x800000bba2a27220 */ /* 0x080fe40000410000 */
[----:B------:R-:W-:-:S02]  /*6830*/  FFMA.FTZ R61, R163, R187, R60 ;  /* 0x000000bba33d7223 */ /* 0x000fc4000001003c */
[----:B------:R-:W-:Y:S02]  /*6840*/  FFMA.FTZ R67, R11, R218, R67 ;  /* 0x000000da0b437223 */ /* 0x000fe40000010043 */
[----:B------:R-:W-:Y:S02]  /*6850*/  FFMA.FTZ R163, R163, R171, -R162 ;  /* 0x000000aba3a37223 */ /* 0x000fe400000108a2 */
[----:B------:R-:W-:Y:S02]  /*6860*/  FADD.FTZ R186, -R186, R61 ;  /* 0x0000003dbaba7221 */ /* 0x000fe40000010100 */
[----:B------:R-:W-:Y:S02]  /*6870*/  FFMA.FTZ R67, R10, R217, R67 ;  /* 0x000000d90a437223 */ /* 0x000fe40000010043 */
[----:B------:R-:W-:Y:S02]  /*6880*/  FADD.FTZ R170, R170, R163 ;  /* 0x000000a3aaaa7221 */ /* 0x000fe40000010000 */
[----:B------:R-:W-:-:S02]  /*6890*/  FMUL.FTZ R60, R164, -R186 ;  /* 0x800000baa43c7220 */ /* 0x000fc40000410000 */
[----:B------:R-:W-:Y:S02]  /*68a0*/  FFMA.FTZ R61, R10, -R211, R66 ;  /* 0x800000d30a3d7223 */ /* 0x000fe40000010042 */
[----:B------:R-:W-:Y:S02]  /*68b0*/  FFMA.FTZ R67, R9, R216, R67 ;  /* 0x000000d809437223 */ /* 0x000fe40000010043 */
[----:B------:R-:W-:Y:S02]  /*68c0*/  FFMA.FTZ R60, R165, R170, -R60 ;  /* 0x000000aaa53c7223 */ /* 0x000fe4000001083c */
[----:B------:R-:W-:Y:S02]  /*68d0*/  FFMA.FTZ R61, R9, -R212, R61 ;  /* 0x800000d4093d7223 */ /* 0x000fe4000001003d */
[----:B------:R-:W-:Y:S02]  /*68e0*/  FMUL.FTZ R164, R164, -R170 ;  /* 0x800000aaa4a47220 */ /* 0x000fe40000410000 */
[----:B------:R-:W-:-:S02]  /*68f0*/  FFMA.FTZ R67, R8, R215, R67 ;  /* 0x000000d708437223 */ /* 0x000fc40000010043 */
[----:B------:R-:W-:Y:S02]  /*6900*/  FADD.FTZ R64, R169, R60 ;  /* 0x0000003ca9407221 */ /* 0x000fe40000010000 */
[----:B------:R-:W-:Y:S02]  /*6910*/  FFMA.FTZ R61, R8, -R213, R61 ;  /* 0x800000d5083d7223 */ /* 0x000fe4000001003d */
[----:B------:R-:W-:Y:S02]  /*6920*/  FMUL.FTZ R60, R183, UR15 ;  /* 0x0000000fb73c7c20 */ /* 0x000fe40008410000 */
[----:B------:R-:W-:Y:S02]  /*6930*/  FFMA.FTZ R66, R165, R186, R164 ;  /* 0x000000baa5427223 */ /* 0x000fe400000100a4 */
[C---:B------:R-:W-:Y:S02]  /*6940*/  FFMA.FTZ R67, R7.reuse, R228, R67 ;  /* 0x000000e407437223 */ /* 0x040fe40000010043 */
[----:B------:R-:W-:-:S02]  /*6950*/  FFMA.FTZ R61, R7, -R214, R61 ;  /* 0x800000d6073d7223 */ /* 0x000fc4000001003d */
[----:B------:R-:W-:Y:S02]  /*6960*/  FFMA.FTZ R60, R199, UR14, -R60 ;  /* 0x0000000ec73c7c23 */ /* 0x000fe4000801083c */
[----:B------:R-:W-:Y:S02]  /*6970*/  FADD.FTZ R66, -R185, R66 ;  /* 0x00000042b9427221 */ /* 0x000fe40000010100 */
[C---:B------:R-:W-:Y:S02]  /*6980*/  FFMA.FTZ R67, R6.reuse, R203, R67 ;  /* 0x000000cb06437223 */ /* 0x040fe40000010043 */
[----:B------:R-:W-:Y:S02]  /*6990*/  FFMA.FTZ R61, R6, -R227, R61 ;  /* 0x800000e3063d7223 */ /* 0x000fe4000001003d */
[----:B------:R-:W-:Y:S02]  /*69a0*/  FMUL.FTZ R141, R229, R60 ;  /* 0x0000003ce58d7220 */ /* 0x000fe40000410000 */
[----:B------:R-:W-:-:S02]  /*69b0*/  FMUL.FTZ R60, R166, -R66 ;  /* 0x80000042a63c7220 */ /* 0x000fc40000410000 */
[----:B------:R-:W-:Y:S02]  /*69c0*/  FMUL.FTZ R166, R166, -R64 ;  /* 0x80000040a6a67220 */ /* 0x000fe40000410000 */
[C---:B------:R-:W-:Y:S02]  /*69d0*/  FFMA.FTZ R62, R5.reuse, R200, R67 ;  /* 0x000000c8053e7223 */ /* 0x040fe40000010043 */
[C---:B------:R-:W-:Y:S02]  /*69e0*/  FMUL.FTZ R112, R20.reuse, R199 ;  /* 0x000000c714707220 */ /* 0x040fe40000410000 */
[----:B------:R-:W-:Y:S02]  /*69f0*/  FFMA.FTZ R61, R5, -R202, R61 ;  /* 0x800000ca053d7223 */ /* 0x000fe4000001003d */
[----:B------:R-:W-:Y:S02]  /*6a00*/  FMUL.FTZ R70, R20, R183 ;  /* 0x000000b714467220 */ /* 0x000fe40000410000 */
[----:B------:R-:W-:-:S02]  /*6a10*/  FFMA.FTZ R71, R167, R66, R166 ;  /* 0x00000042a7477223 */ /* 0x000fc400000100a6 */
[C---:B------:R-:W-:Y:S02]  /*6a20*/  FFMA.FTZ R62, R4.reuse, R201, R62 ;  /* 0x000000c9043e7223 */ /* 0x040fe4000001003e */
[C---:B------:R-:W-:Y:S02]  /*6a30*/  FMUL.FTZ R67, R229.reuse, R112 ;  /* 0x00000070e5437220 */ /* 0x040fe40000410000 */
[----:B------:R-:W-:Y:S02]  /*6a40*/  FFMA.FTZ R63, R4, -R229, R61 ;  /* 0x800000e5043f7223 */ /* 0x000fe4000001003d */
[----:B------:R-:W-:Y:S02]  /*6a50*/  FFMA.FTZ R201, -R20, R145, R201 ;  /* 0x0000009114c97223 */ /* 0x000fe400000101c9 */
        /* <DEDUP_REMOVED lines=10> */
[C---:B------:R-:W-:Y:S02]  /*6b00*/  FMUL.FTZ R113, R36.reuse, R71 ;  /* 0x0000004724717220 */ /* 0x040fe40000410000 */
[----:B------:R-:W-:Y:S02]  /*6b10*/  FMUL.FTZ R142, R35, R66 ;  /* 0x00000042238e7220 */ /* 0x000fe40000410000 */
[----:B------:R-:W-:Y:S02]  /*6b20*/  FFMA.FTZ R140, R183, UR14, R112 ;  /* 0x0000000eb78c7c23 */ /* 0x000fe40008010070 */
[C---:B------:R-:W-:Y:S02]  /*6b30*/  FFMA.FTZ R226, -R36.reuse, R67, R226 ;  /* 0x0000004324e27223 */ /* 0x040fe400000101e2 */
[----:B------:R-:W-:Y:S02]  /*6b40*/  FFMA.FTZ R225, -R35, R70, R225 ;  /* 0x0000004623e17223 */ /* 0x000fe400000101e1 */
[----:B------:R-:W-:-:S02]  /*6b50*/  FMUL.FTZ R69, R36, R65 ;  /* 0x0000004124457220 */ /* 0x000fc40000410000 */
[----:B------:R-:W-:Y:S02]  /*6b60*/  FMUL.FTZ R138, R128, R113 ;  /* 0x00000071808a7220 */ /* 0x000fe40000410000 */
[----:B------:R-:W-:Y:S02]  /*6b70*/  FMUL.FTZ R112, R35, R64 ;  /* 0x0000004023707220 */ /* 0x000fe40000410000 */
[----:B------:R-:W-:Y:S02]  /*6b80*/  FMUL.FTZ R139, R129, R142 ;  /* 0x0000008e818b7220 */ /* 0x000fe40000410000 */
[----:B------:R-:W-:Y:S02]  /*6b90*/  FFMA.FTZ R144, R201, R140, R141 ;  /* 0x0000008cc9907223 */ /* 0x000fe4000001008d */
[----:B------:R-:W-:Y:S02]  /*6ba0*/  FFMA.FTZ R138, R226, R69, R138 ;  /* 0x00000045e28a7223 */ /* 0x000fe4000001008a */
[----:B------:R-:W-:-:S02]  /*6bb0*/  FFMA.FTZ R141, R225, R112, R139 ;  /* 0x00000070e18d7223 */ /* 0x000fc4000001008b */
[----:B------:R-:W-:Y:S02]  /*6bc0*/  FMUL.FTZ R139, R128, R69 ;  /* 0x00000045808b7220 */ /* 0x000fe40000410000 */
[----:B------:R-:W-:Y:S02]  /*6bd0*/  FMUL.FTZ R143, R129, R112 ;  /* 0x00000070818f7220 */ /* 0x000fe40000410000 */
[----:B------:R-:W-:Y:S02]  /*6be0*/  FADD.FTZ R140, RZ, R138 ;  /* 0x0000008aff8c7221 */ /* 0x000fe40000010000 */
[----:B------:R-:W-:Y:S01]  /*6bf0*/  FFMA.FTZ R138, R226, R113, -R139 ;  /* 0x00000071e28a7223 */ /* 0x000fe2000001088b */
[----:B------:R-:W-:Y:S01]  /*6c00*/  PRMT R113, RZ, 0x5410, R94 ;  /* 0x00005410ff717816 */ /* 0x000fe2000000005e */
[----:B------:R-:W-:Y:S02]  /*6c10*/  FMUL.FTZ R139, R182, UR15 ;  /* 0x0000000fb68b7c20 */ /* 0x000fe40008410000 */
[----:B------:R-:W-:-:S02]  /*6c20*/  FFMA.FTZ R183, R145, R183, R144 ;  /* 0x000000b791b77223 */ /* 0x000fc40000010090 */
[----:B------:R-:W-:Y:S01]  /*6c30*/  FFMA.FTZ R145, R225, R142, -R143 ;  /* 0x0000008ee1917223 */ /* 0x000fe2000001088f */
[----:B------:R-:W-:Y:S01]  /*6c40*/  PRMT R143, RZ, 0x5410, R82 ;  /* 0x00005410ff8f7816 */ /* 0x000fe20000000052 */
[----:B------:R-:W-:Y:S02]  /*6c50*/  FADD.FTZ R140, R140, R141 ;  /* 0x0000008d8c8c7221 */ /* 0x000fe40000010000 */
[----:B------:R-:W-:Y:S02]  /*6c60*/  FMUL.FTZ R141, R33, R186 ;  /* 0x000000ba218d7220 */ /* 0x000fe40000410000 */
[----:B------:R-:W-:Y:S02]  /*6c70*/  FMUL.FTZ R161, R21, R198 ;  /* 0x000000c615a17220 */ /* 0x000fe40000410000 */
[----:B------:R-:W-:Y:S02]  /*6c80*/  FFMA.FTZ R147, R198, UR14, -R139 ;  /* 0x0000000ec6937c23 */ /* 0x000fe4000801088b */
[----:B------:R-:W-:-:S02]  /*6c90*/  FMUL.FTZ R139, R33, R170 ;  /* 0x000000aa218b7220 */ /* 0x000fc40000410000 */
[----:B------:R-:W-:Y:S02]  /*6ca0*/  FFMA.FTZ R224, -R33, R113, R224 ;  /* 0x0000007121e07223 */ /* 0x000fe400000101e0 */
[----:B------:R-:W-:Y:S02]  /*6cb0*/  FMUL.FTZ R142, R204, R141 ;  /* 0x0000008dcc8e7220 */ /* 0x000fe40000410000 */
[C---:B------:R-:W-:Y:S02]  /*6cc0*/  FMUL.FTZ R151, R21.reuse, R182 ;  /* 0x000000b615977220 */ /* 0x040fe40000410000 */
[----:B------:R-:W-:Y:S02]  /*6cd0*/  FFMA.FTZ R200, -R21, R143, R200 ;  /* 0x0000008f15c87223 */ /* 0x000fe400000101c8 */
[----:B------:R-:W-:Y:S02]  /*6ce0*/  FMUL.FTZ R146, R202, R161 ;  /* 0x000000a1ca927220 */ /* 0x000fe40000410000 */
[----:B------:R-:W-:-:S02]  /*6cf0*/  FMUL.FTZ R144, R204, R139 ;  /* 0x0000008bcc907220 */ /* 0x000fc40000410000 */
[----:B------:R-:W-:Y:S02]  /*6d00*/  FADD.FTZ R138, RZ, R138 ;  /* 0x0000008aff8a7221 */ /* 0x000fe40000010000 */
[----:B------:R-:W-:Y:S02]  /*6d10*/  FMUL.FTZ R147, R202, R147 ;  /* 0x00000093ca937220 */ /* 0x000fe40000410000 */
[----:B------:R-:W-:Y:S02]  /*6d20*/  FFMA.FTZ R149, R224, R139, R142 ;  /* 0x0000008be0957223 */ /* 0x000fe4000001008e */
[----:B------:R-:W-:Y:S02]  /*6d30*/  FADD.FTZ R38, R151, R38 ;  /* 0x0000002697267221 */ /* 0x000fe40000010000 */
[-C--:B------:R-:W-:Y:S02]  /*6d40*/  FMUL.FTZ R202, R202, R151.reuse ;  /* 0x00000097caca7220 */ /* 0x080fe40000410000 */
[----:B------:R-:W-:-:S02]  /*6d50*/  FFMA.FTZ R142, R200, R151, R146 ;  /* 0x00000097c88e7223 */ /* 0x000fc40000010092 */
[----:B------:R-:W-:Y:S01]  /*6d60*/  FFMA.FTZ R151, R224, R141, -R144 ;  /* 0x0000008de0977223 */ /* 0x000fe20000010890 */
[----:B------:R-:W-:Y:S01]  /*6d70*/  PRMT R141, RZ, 0x5410, R92 ;  /* 0x00005410ff8d7816 */ /* 0x000fe2000000005c */
[----:B------:R-:W-:Y:S01]  /*6d80*/  FADD.FTZ R144, R138, R145 ;  /* 0x000000918a907221 */ /* 0x000fe20000010000 */
[----:B------:R-:W-:Y:S01]  /*6d90*/  PRMT R138, RZ, 0x5410, R93 ;  /* 0x00005410ff8a7816 */ /* 0x000fe2000000005d */
[----:B------:R-:W-:Y:S02]  /*6da0*/  FADD.FTZ R149, R140, R149 ;  /* 0x000000958c957221 */ /* 0x000fe40000010000 */
[C---:B------:R-:W-:Y:S02]  /*6db0*/  FMUL.FTZ R140, R32.reuse, R171 ;  /* 0x000000ab208c7220 */ /* 0x040fe40000410000 */
[C---:B------:R-:W-:Y:S02]  /*6dc0*/  FMUL.FTZ R146, R32.reuse, R187 ;  /* 0x000000bb20927220 */ /* 0x040fe40000410000 */
[----:B------:R-:W-:-:S02]  /*6dd0*/  FFMA.FTZ R223, -R32, R138, R223 ;  /* 0x0000008a20df7223 */ /* 0x000fc400000101df */
[----:B------:R-:W-:Y:S02]  /*6de0*/  FMUL.FTZ R145, R31, R172 ;  /* 0x000000ac1f917220 */ /* 0x000fe40000410000 */
[----:B------:R-:W-:Y:S02]  /*6df0*/  FMUL.FTZ R150, R205, R140 ;  /* 0x0000008ccd967220 */ /* 0x000fe40000410000 */
[----:B------:R-:W-:Y:S01]  /*6e00*/  FADD.FTZ R151, R144, R151 ;  /* 0x0000009790977221 */ /* 0x000fe20000010000 */
[----:B------:R-:W-:Y:S01]  /*6e10*/  PRMT R144, RZ, 0x5410, R91 ;  /* 0x00005410ff907816 */ /* 0x000fe2000000005b */
[----:B------:R-:W-:Y:S02]  /*6e20*/  FFMA.FTZ R222, -R31, R141, R222 ;  /* 0x0000008d1fde7223 */ /* 0x000fe400000101de */
[----:B------:R-:W-:Y:S02]  /*6e30*/  FMUL.FTZ R148, R205, R146 ;  /* 0x00000092cd947220 */ /* 0x000fe40000410000 */
[----:B------:R-:W-:-:S02]  /*6e40*/  FMUL.FTZ R153, R31, R188 ;  /* 0x000000bc1f997220 */ /* 0x000fc40000410000 */
[----:B------:R-:W-:Y:S02]  /*6e50*/  FMUL.FTZ R152, R206, R145 ;  /* 0x00000091ce987220 */ /* 0x000fe40000410000 */
[C---:B------:R-:W-:Y:S02]  /*6e60*/  FFMA.FTZ R150, R223.reuse, R146, -R150 ;  /* 0x00000092df967223 */ /* 0x040fe40000010896 */
[----:B------:R-:W-:Y:S02]  /*6e70*/  FMUL.FTZ R146, R30, R173 ;  /* 0x000000ad1e927220 */ /* 0x000fe40000410000 */
[-C--:B------:R-:W-:Y:S02]  /*6e80*/  FFMA.FTZ R155, R222, R153.reuse, -R152 ;  /* 0x00000099de9b7223 */ /* 0x080fe40000010898 */
[----:B------:R-:W-:Y:S02]  /*6e90*/  FFMA.FTZ R148, R223, R140, R148 ;  /* 0x0000008cdf947223 */ /* 0x000fe40000010094 */
        /* <DEDUP_REMOVED lines=11> */
[----:B------:R-:W-:Y:S02]  /*6f50*/  FADD.FTZ R150, R151, R150 ;  /* 0x0000009697967221 */ /* 0x000fe40000010000 */
[----:B------:R-:W-:Y:S02]  /*6f60*/  FFMA.FTZ R153, R221, R146, R152 ;  /* 0x00000092dd997223 */ /* 0x000fe40000010098 */
[----:B------:R-:W-:-:S02]  /*6f70*/  FFMA.FTZ R220, -R29, R149, R220 ;  /* 0x000000951ddc7223 */ /* 0x000fc400000101dc */
[----:B------:R-:W-:Y:S02]  /*6f80*/  FMUL.FTZ R151, R29, R174 ;  /* 0x000000ae1d977220 */ /* 0x000fe40000410000 */
[----:B------:R-:W-:Y:S02]  /*6f90*/  FMUL.FTZ R152, R208, R159 ;  /* 0x0000009fd0987220 */ /* 0x000fe40000410000 */
[----:B------:R-:W-:Y:S02]  /*6fa0*/  FADD.FTZ R148, R148, R153 ;  /* 0x0000009994947221 */ /* 0x000fe40000010000 */
[-C--:B------:R-:W-:Y:S02]  /*6fb0*/  FFMA.FTZ R153, R220, R151.reuse, R152 ;  /* 0x00000097dc997223 */ /* 0x080fe40000010098 */
[----:B------:R-:W-:Y:S02]  /*6fc0*/  FADD.FTZ R150, R150, R155 ;  /* 0x0000009b96967221 */ /* 0x000fe40000010000 */
[----:B------:R-:W-:-:S02]  /*6fd0*/  FMUL.FTZ R155, R208, R151 ;  /* 0x00000097d09b7220 */ /* 0x000fc40000410000 */
[----:B------:R-:W-:Y:S01]  /*6fe0*/  FADD.FTZ R156, R148, R153 ;  /* 0x00000099949c7221 */ /* 0x000fe20000010000 */
[----:B------:R-:W-:Y:S01]  /*6ff0*/  PRMT R148, RZ, 0x5410, R89 ;  /* 0x00005410ff947816 */ /* 0x000fe20000000059 */
[----:B------:R-:W-:Y:S01]  /*7000*/  FMUL.FTZ R158, R28, R191 ;  /* 0x000000bf1c9e7220 */ /* 0x000fe20000410000 */
[----:B------:R-:W-:Y:S01]  /*7010*/  PRMT R153, RZ, 0x5410, R88 ;  /* 0x00005410ff997816 */ /* 0x000fe20000000058 */
[----:B------:R-:W-:Y:S02]  /*7020*/  FFMA.FTZ R152, R220, R159, -R155 ;  /* 0x0000009fdc987223 */ /* 0x000fe4000001089b */
[----:B------:R-:W-:Y:S02]  /*7030*/  FADD.FTZ R157, R150, R157 ;  /* 0x0000009d969d7221 */ /* 0x000fe40000010000 */
[----:B------:R-:W-:Y:S02]  /*7040*/  FMUL.FTZ R155, R27, R176 ;  /* 0x000000b01b9b7220 */ /* 0x000fe40000410000 */
[----:B------:R-:W-:-:S02]  /*7050*/  FFMA.FTZ R219, -R28, R148, R219 ;  /* 0x000000941cdb7223 */ /* 0x000fc400000101db */
[----:B------:R-:W-:Y:S02]  /*7060*/  FMUL.FTZ R150, R28, R175 ;  /* 0x000000af1c967220 */ /* 0x000fe40000410000 */
[----:B------:R-:W-:Y:S02]  /*7070*/  FMUL.FTZ R159, R209, R158 ;  /* 0x0000009ed19f7220 */ /* 0x000fe40000410000 */
[----:B------:R-:W-:Y:S02]  /*7080*/  FFMA.FTZ R154, R200, R161, -R202 ;  /* 0x000000a1c89a7223 */ /* 0x000fe400000108ca */
[C---:B------:R-:W-:Y:S02]  /*7090*/  FFMA.FTZ R218, -R27.reuse, R153, R218 ;  /* 0x000000991bda7223 */ /* 0x040fe400000101da */
[----:B------:R-:W-:Y:S02]  /*70a0*/  FMUL.FTZ R161, R27, R192 ;  /* 0x000000c01ba17220 */ /* 0x000fe40000410000 */
[----:B------:R-:W-:-:S02]  /*70b0*/  FMUL.FTZ R162, R210, R155 ;  /* 0x0000009bd2a27220 */ /* 0x000fc40000410000 */
[-C--:B------:R-:W-:Y:S02]  /*70c0*/  FFMA.FTZ R159, R219, R150.reuse, R159 ;  /* 0x00000096db9f7223 */ /* 0x080fe4000001009f */
[----:B------:R-:W-:Y:S02]  /*70d0*/  FMUL.FTZ R160, R209, R150 ;  /* 0x00000096d1a07220 */ /* 0x000fe40000410000 */
[----:B------:R-:W-:Y:S01]  /*70e0*/  FADD.FTZ R157, R157, R152 ;  /* 0x000000989d9d7221 */ /* 0x000fe20000010000 */
[----:B------:R-:W-:Y:S01]  /*70f0*/  PRMT R152, RZ, 0x5410, R87 ;  /* 0x00005410ff987816 */ /* 0x000fe20000000057 */
[-C--:B------:R-:W-:Y:S02]  /*7100*/  FFMA.FTZ R163, R218, R161.reuse, -R162 ;  /* 0x000000a1daa37223 */ /* 0x080fe400000108a2 */
[----:B------:R-:W-:Y:S02]  /*7110*/  FADD.FTZ R159, R156, R159 ;  /* 0x0000009f9c9f7221 */ /* 0x000fe40000010000 */
[----:B------:R-:W-:-:S02]  /*7120*/  FMUL.FTZ R161, R210, R161 ;  /* 0x000000a1d2a17220 */ /* 0x000fc40000410000 */
[----:B------:R-:W-:Y:S02]  /*7130*/  FMUL.FTZ R156, R26, R177 ;  /* 0x000000b11a9c7220 */ /* 0x000fe40000410000 */
[----:B------:R-:W-:Y:S02]  /*7140*/  FFMA.FTZ R160, R219, R158, -R160 ;  /* 0x0000009edba07223 */ /* 0x000fe400000108a0 */
[----:B------:R-:W-:Y:S02]  /*7150*/  FFMA.FTZ R158, R218, R155, R161 ;  /* 0x0000009bda9e7223 */ /* 0x000fe400000100a1 */
[C---:B------:R-:W-:Y:S02]  /*7160*/  FFMA.FTZ R217, -R26.reuse, R152, R217 ;  /* 0x000000981ad97223 */ /* 0x040fe400000101d9 */
        /* <DEDUP_REMOVED lines=8> */
[----:B------:R-:W-:-:S02]  /*71f0*/  FMUL.FTZ R159, R25, R178 ;  /* 0x000000b2199f7220 */ /* 0x000fc40000410000 */
[----:B------:R-:W-:Y:S02]  /*7200*/  FFMA.FTZ R161, R217, R156, R162 ;  /* 0x0000009cd9a17223 */ /* 0x000fe400000100a2 */
[----:B------:R-:W-:Y:S02]  /*7210*/  FFMA.FTZ R216, -R25, R157, R216 ;  /* 0x0000009d19d87223 */ /* 0x000fe400000101d8 */
[----:B------:R-:W-:Y:S02]  /*7220*/  FMUL.FTZ R162, R212, R167 ;  /* 0x000000a7d4a27220 */ /* 0x000fe40000410000 */
[----:B------:R-:W-:Y:S02]  /*7230*/  FADD.FTZ R160, R160, R163 ;  /* 0x000000a3a0a07221 */ /* 0x000fe40000010000 */
[----:B------:R-:W-:Y:S02]  /*7240*/  FMUL.FTZ R163, R212, R159 ;  /* 0x0000009fd4a37220 */ /* 0x000fe40000410000 */
[----:B------:R-:W-:-:S02]  /*7250*/  FADD.FTZ R158, R158, R161 ;  /* 0x000000a19e9e7221 */ /* 0x000fc40000010000 */
[C---:B------:R-:W-:Y:S01]  /*7260*/  FFMA.FTZ R161, R216.reuse, R159, R162 ;  /* 0x0000009fd8a17223 */ /* 0x040fe200000100a2 */
[----:B------:R-:W-:Y:S01]  /*7270*/  PRMT R162, RZ, 0x5410, R83 ;  /* 0x00005410ffa27816 */ /* 0x000fe20000000053 */
[----:B------:R-:W-:Y:S02]  /*7280*/  FFMA.FTZ R166, R216, R167, -R163 ;  /* 0x000000a7d8a67223 */ /* 0x000fe400000108a3 */
[----:B------:R-:W-:Y:S01]  /*7290*/  FADD.FTZ R167, R158, R161 ;  /* 0x000000a19ea77221 */ /* 0x000fe20000010000 */
[----:B------:R-:W-:Y:S01]  /*72a0*/  PRMT R158, RZ, 0x5410, R85 ;  /* 0x00005410ff9e7816 */ /* 0x000fe20000000055 */
[----:B------:R-:W-:Y:S01]  /*72b0*/  FADD.FTZ R165, R160, R165 ;  /* 0x000000a5a0a57221 */ /* 0x000fe20000010000 */
[----:B------:R-:W-:Y:S01]  /*72c0*/  PRMT R161, RZ, 0x5410, R84 ;  /* 0x00005410ffa17816 */ /* 0x000fe20000000054 */
[C---:B------:R-:W-:Y:S02]  /*72d0*/  FMUL.FTZ R160, R24.reuse, R179 ;  /* 0x000000b318a07220 */ /* 0x040fe40000410000 */
[----:B------:R-:W-:-:S02]  /*72e0*/  FFMA.FTZ R215, -R24, R158, R215 ;  /* 0x0000009e18d77223 */ /* 0x000fc400000101d7 */
[----:B------:R-:W-:Y:S02]  /*72f0*/  FMUL.FTZ R164, R24, R195 ;  /* 0x000000c318a47220 */ /* 0x000fe40000410000 */
[----:B------:R-:W-:Y:S02]  /*7300*/  FMUL.FTZ R168, R213, R160 ;  /* 0x000000a0d5a87220 */ /* 0x000fe40000410000 */
[----:B------:R-:W-:Y:S02]  /*7310*/  FMUL.FTZ R163, R23, R180 ;  /* 0x000000b417a37220 */ /* 0x000fe40000410000 */
[----:B------:R-:W-:Y:S02]  /*7320*/  FADD.FTZ R80, R183, R80 ;  /* 0x00000050b7507221 */ /* 0x000fe40000010000 */
[----:B------:R-:W-:Y:S02]  /*7330*/  FFMA.FTZ R184, R215, R164, -R168 ;  /* 0x000000a4d7b87223 */ /* 0x000fe400000108a8 */
[----:B------:R-:W-:-:S02]  /*7340*/  FFMA.FTZ R228, -R23, R161, R228 ;  /* 0x000000a117e47223 */ /* 0x000fc400000101e4 */
[----:B------:R-:W-:Y:S02]  /*7350*/  FMUL.FTZ R169, R23, R196 ;  /* 0x000000c417a97220 */ /* 0x000fe40000410000 */
[----:B------:R-:W-:Y:S02]  /*7360*/  FMUL.FTZ R183, R214, R163 ;  /* 0x000000a3d6b77220 */ /* 0x000fe40000410000 */
[----:B------:R-:W-:Y:S02]  /*7370*/  FMUL.FTZ R168, R213, R164 ;  /* 0x000000a4d5a87220 */ /* 0x000fe40000410000 */
[----:B------:R-:W-:Y:S02]  /*7380*/  FMUL.FTZ R164, R22, R181 ;  /* 0x000000b516a47220 */ /* 0x000fe40000410000 */
[----:B------:R-:W-:Y:S02]  /*7390*/  FFMA.FTZ R202, R228, R169, -R183 ;  /* 0x000000a9e4ca7223 */ /* 0x000fe400000108b7 */
[----:B------:R-:W-:-:S02]  /*73a0*/  FFMA.FTZ R203, -R22, R162, R203 ;  /* 0x000000a216cb7223 */ /* 0x000fc400000101cb */
[----:B------:R-:W-:Y:S02]  /*73b0*/  FMUL.FTZ R230, R22, R197 ;  /* 0x000000c516e67220 */ /* 0x000fe40000410000 */
[----:B------:R-:W-:Y:S02]  /*73c0*/  FFMA.FTZ R168, R215, R160, R168 ;  /* 0x000000a0d7a87223 */ /* 0x000fe400000100a8 */
[----:B------:R-:W-:Y:S02]  /*73d0*/  FMUL.FTZ R169, R214, R169 ;  /* 0x000000a9d6a97220 */ /* 0x000fe40000410000 */
[----:B------:R-:W-:Y:S02]  /*73e0*/  FMUL.FTZ R183, R227, R164 ;  /* 0x000000a4e3b77220 */ /* 0x000fe40000410000 */
[----:B------:R-:W-:Y:S02]  /*73f0*/  FADD.FTZ R165, R165, R166 ;  /* 0x000000a6a5a57221 */ /* 0x000fe40000010000 */
[----:B------:R-:W-:-:S02]  /*7400*/  FADD.FTZ R167, R167, R168 ;  /* 0x000000a8a7a77221 */ /* 0x000fc40000010000 */
[----:B------:R-:W-:Y:S02]  /*7410*/  FFMA.FTZ R166, R228, R163, R169 ;  /* 0x000000a3e4a67223 */ /* 0x000fe400000100a9 */
[-C--:B------:R-:W-:Y:S02]  /*7420*/  FFMA.FTZ R232, R203, R230.reuse, -R183 ;  /* 0x000000e6cbe87223 */ /* 0x080fe400000108b7 */
[----:B------:R-:W-:Y:S01]  /*7430*/  FMUL.FTZ R230, R227, R230 ;  /* 0x000000e6e3e67220 */ /* 0x000fe20000410000 */
[----:B------:R-:W0:Y:S01]  /*7440*/  SHFL.DOWN PT, R183, R62, 0x1, 0x1f ;  /* 0x08201f003eb77f89 */ /* 0x000e2200000e0000 */
[----:B------:R-:W-:Y:S02]  /*7450*/  FADD.FTZ R165, R165, R184 ;  /* 0x000000b8a5a57221 */ /* 0x000fe40000010000 */
[----:B------:R-:W-:Y:S01]  /*7460*/  FADD.FTZ R166, R167, R166 ;  /* 0x000000a6a7a67221 */ /* 0x000fe20000010000 */
[----:B------:R-:W1:Y:S01]  /*7470*/  SHFL.DOWN PT, R184, R63, 0x1, 0x1f ;  /* 0x08201f003fb87f89 */ /* 0x000e6200000e0000 */
        /* <DEDUP_REMOVED lines=8> */
[----:B------:R-:W-:Y:S01]  /*7500*/  FMUL.FTZ R169, R198, UR15 ;  /* 0x0000000fc6a97c20 */ /* 0x000fe20008410000 */
[----:B------:R-:W-:Y:S01]  /*7510*/  SHFL.DOWN PT, R167, R166, 0x1, 0x1f ;  /* 0x08201f00a6a77f89 */ /* 0x000fe200000e0000 */
[----:B------:R-:W-:Y:S02]  /*7520*/  FMUL.FTZ R168, R181, UR15 ;  /* 0x0000000fb5a87c20 */ /* 0x000fe40008410000 */
[----:B------:R-:W-:Y:S01]  /*7530*/  FFMA.FTZ R169, R182, UR14, R169 ;  /* 0x0000000eb6a97c23 */ /* 0x000fe200080100a9 */
[----:B------:R-:W2:Y:S01]  /*7540*/  SHFL.DOWN PT, R154, R165, 0x1, 0x1f ;  /* 0x08201f00a59a7f89 */ /* 0x000ea200000e0000 */
[----:B------:R-:W-:Y:S02]  /*7550*/  FMUL.FTZ R61, R180, UR15 ;  /* 0x0000000fb43d7c20 */ /* 0x000fe40008410000 */
[----:B------:R-:W-:-:S02]  /*7560*/  FFMA.FTZ R169, R200, R169, R147 ;  /* 0x000000a9c8a97223 */ /* 0x000fc40000010093 */
[C---:B------:R-:W-:Y:S02]  /*7570*/  FFMA.FTZ R168, R197.reuse, UR14, -R168 ;  /* 0x0000000ec5a87c23 */ /* 0x040fe400080108a8 */
[----:B------:R-:W-:Y:S02]  /*7580*/  FMUL.FTZ R142, R197, UR15 ;  /* 0x0000000fc58e7c20 */ /* 0x000fe40008410000 */
[C---:B------:R-:W-:Y:S02]  /*7590*/  FFMA.FTZ R147, R196.reuse, UR14, -R61 ;  /* 0x0000000ec4937c23 */ /* 0x040fe4000801083d */
[----:B------:R-:W-:Y:S02]  /*75a0*/  FMUL.FTZ R61, R196, UR15 ;  /* 0x0000000fc43d7c20 */ /* 0x000fe40008410000 */
[----:B------:R-:W-:Y:S02]  /*75b0*/  FMUL.FTZ R168, R227, R168 ;  /* 0x000000a8e3a87220 */ /* 0x000fe40000410000 */
[----:B------:R-:W-:-:S02]  /*75c0*/  FFMA.FTZ R142, R181, UR14, R142 ;  /* 0x0000000eb58e7c23 */ /* 0x000fc4000801008e */
[----:B------:R-:W-:Y:S02]  /*75d0*/  FMUL.FTZ R147, R214, R147 ;  /* 0x00000093d6937220 */ /* 0x000fe40000410000 */
[----:B------:R-:W-:Y:S02]  /*75e0*/  FFMA.FTZ R61, R180, UR14, R61 ;  /* 0x0000000eb43d7c23 */ /* 0x000fe4000801003d */
[----:B------:R-:W-:Y:S02]  /*75f0*/  FFMA.FTZ R142, R203, R142, R168 ;  /* 0x0000008ecb8e7223 */ /* 0x000fe400000100a8 */
[----:B------:R-:W-:Y:S02]  /*7600*/  FFMA.FTZ R61, R228, R61, R147 ;  /* 0x0000003de43d7223 */ /* 0x000fe40000010093 */
[----:B------:R-:W-:Y:S02]  /*7610*/  FMUL.FTZ R60, R179, UR15 ;  /* 0x0000000fb33c7c20 */ /* 0x000fe40008410000 */
[----:B------:R-:W-:-:S02]  /*7620*/  FFMA.FTZ R181, R162, R181, R142 ;  /* 0x000000b5a2b57223 */ /* 0x000fc4000001008e */
[----:B------:R-:W-:Y:S01]  /*7630*/  FFMA.FTZ R180, R161, R180, R61 ;  /* 0x000000b4a1b47223 */ /* 0x000fe2000001003d */
[----:B------:R-:W-:Y:S01]  /*7640*/  MOV R61, R165 ;  /* 0x000000a5003d7202 */ /* 0x000fe20000000f00 */
[----:B------:R-:W-:Y:S01]  /*7650*/  FFMA.FTZ R142, R195, UR14, -R60 ;  /* 0x0000000ec38e7c23 */ /* 0x000fe2000801083c */
[----:B------:R-:W-:Y:S01]  /*7660*/  MOV R60, R166 ;  /* 0x000000a6003c7202 */ /* 0x000fe20000000f00 */
[----:B0-----:R-:W-:Y:S02]  /*7670*/  @!P0 FADD.FTZ R62, R62, R183 ;  /* 0x000000b73e3e8221 */ /* 0x001fe40000010000 */
[----:B-1----:R-:W-:Y:S02]  /*7680*/  @!P0 FADD.FTZ R63, R63, R184 ;  /* 0x000000b83f3f8221 */ /* 0x002fe40000010000 */
[----:B--2---:R-:W-:Y:S02]  /*7690*/  @!P0 FADD.FTZ R61, R61, R154 ;  /* 0x0000009a3d3d8221 */ /* 0x004fe40000010000 */
[----:B------:R-:W-:Y:S01]  /*76a0*/  @!P0 FADD.FTZ R60, R60, R167 ;  /* 0x000000a73c3c8221 */ /* 0x000fe20000010000 */
[----:B------:R-:W-:Y:S01]  /*76b0*/  ISETP.GT.AND P0, PT, R127, 0x1d, PT ;  /* 0x0000001d7f00780c */ /* 0x000fe20003f04270 */
[----:B------:R-:W-:Y:S01]  /*76c0*/  FADD.FTZ R40, R163, R40 ;  /* 0x00000028a3287221 */ /* 0x000fe20000010000 */
[----:B------:R-:W0:Y:S01]  /*76d0*/  SHFL.DOWN PT, R154, R61, 0x2, 0x1f ;  /* 0x08401f003d9a7f89 */ /* 0x000e2200000e0000 */
[----:B------:R-:W-:-:S02]  /*76e0*/  FADD.FTZ R41, R160, R41 ;  /* 0x00000029a0297221 */ /* 0x000fc40000010000 */
[----:B------:R-:W-:Y:S01]  /*76f0*/  FFMA.FTZ R182, R143, R182, R169 ;  /* 0x000000b68fb67223 */ /* 0x000fe200000100a9 */
[----:B------:R-:W1:Y:S01]  /*7700*/  SHFL.DOWN PT, R163, R62, 0x2, 0x1f ;  /* 0x08401f003ea37f89 */ /* 0x000e6200000e0000 */
[----:B------:R-:W-:Y:S02]  /*7710*/  FMUL.FTZ R143, R178, UR15 ;  /* 0x0000000fb28f7c20 */ /* 0x000fe40008410000 */
[----:B------:R-:W-:Y:S01]  /*7720*/  FMUL.FTZ R213, R213, R142 ;  /* 0x0000008ed5d57220 */ /* 0x000fe20000410000 */
[----:B------:R-:W2:Y:S01]  /*7730*/  SHFL.DOWN PT, R160, R63, 0x2, 0x1f ;  /* 0x08401f003fa07f89 */ /* 0x000ea200000e0000 */
[C---:B------:R-:W-:Y:S02]  /*7740*/  FFMA.FTZ R147, R194.reuse, UR14, -R143 ;  /* 0x0000000ec2937c23 */ /* 0x040fe4000801088f */
[----:B------:R-:W-:Y:S01]  /*7750*/  FMUL.FTZ R142, R195, UR15 ;  /* 0x0000000fc38e7c20 */ /* 0x000fe20008410000 */
[----:B------:R-:W3:Y:S01]  /*7760*/  SHFL.DOWN PT, R161, R60, 0x2, 0x1f ;  /* 0x08401f003ca17f89 */ /* 0x000ee200000e0000 */
[----:B------:R-:W-:-:S02]  /*7770*/  FMUL.FTZ R143, R194, UR15 ;  /* 0x0000000fc28f7c20 */ /* 0x000fc40008410000 */
[----:B------:R-:W-:Y:S02]  /*7780*/  FFMA.FTZ R142, R179, UR14, R142 ;  /* 0x0000000eb38e7c23 */ /* 0x000fe4000801008e */
[----:B------:R-:W-:Y:S02]  /*7790*/  FMUL.FTZ R147, R212, R147 ;  /* 0x00000093d4937220 */ /* 0x000fe40000410000 */
[----:B------:R-:W-:Y:S02]  /*77a0*/  FFMA.FTZ R143, R178, UR14, R143 ;  /* 0x0000000eb28f7c23 */ /* 0x000fe4000801008f */
[----:B------:R-:W-:Y:S02]  /*77b0*/  FFMA.FTZ R142, R215, R142, R213 ;  /* 0x0000008ed78e7223 */ /* 0x000fe400000100d5 */
[----:B------:R-:W-:Y:S02]  /*77c0*/  FFMA.FTZ R143, R216, R143, R147 ;  /* 0x0000008fd88f7223 */ /* 0x000fe40000010093 */
[----:B0-----:R-:W-:-:S02]  /*77d0*/  @!P0 FADD.FTZ R61, R61, R154 ;  /* 0x0000009a3d3d8221 */ /* 0x001fc40000010000 */
[----:B------:R-:W-:Y:S02]  /*77e0*/  FFMA.FTZ R179, R158, R179, R142 ;  /* 0x000000b39eb37223 */ /* 0x000fe4000001008e */
[----:B-1----:R-:W-:Y:S01]  /*77f0*/  @!P0 FADD.FTZ R62, R62, R163 ;  /* 0x000000a33e3e8221 */ /* 0x002fe20000010000 */
[----:B------:R-:W-:Y:S01]  /*7800*/  SHFL.DOWN PT, R158, R61, 0x4, 0x1f ;  /* 0x08801f003d9e7f89 */ /* 0x000fe200000e0000 */
[----:B------:R-:W-:Y:S02]  /*7810*/  FFMA.FTZ R178, R157, R178, R143 ;  /* 0x000000b29db27223 */ /* 0x000fe4000001008f */
[----:B--2---:R-:W-:Y:S01]  /*7820*/  @!P0 FADD.FTZ R63, R63, R160 ;  /* 0x000000a03f3f8221 */ /* 0x004fe20000010000 */
[----:B------:R-:W0:Y:S01]  /*7830*/  SHFL.DOWN PT, R157, R62, 0x4, 0x1f ;  /* 0x08801f003e9d7f89 */ /* 0x000e2200000e0000 */
[----:B------:R-:W-:Y:S02]  /*7840*/  FMUL.FTZ R142, R177, UR15 ;  /* 0x0000000fb18e7c20 */ /* 0x000fe40008410000 */
[----:B---3--:R-:W-:Y:S01]  /*7850*/  @!P0 FADD.FTZ R60, R60, R161 ;  /* 0x000000a13c3c8221 */ /* 0x008fe20000010000 */
[----:B------:R-:W1:Y:S01]  /*7860*/  SHFL.DOWN PT, R160, R63, 0x4, 0x1f ;  /* 0x08801f003fa07f89 */ /* 0x000e6200000e0000 */
[----:B------:R-:W-:Y:S01]  /*7870*/  FMUL.FTZ R143, R176, UR15 ;  /* 0x0000000fb08f7c20 */ /* 0x000fe20008410000 */
[----:B------:R-:W-:Y:S01]  /*7880*/  ISETP.GT.AND P0, PT, R127, 0x1b, PT ;  /* 0x0000001b7f00780c */ /* 0x000fe20003f04270 */
[----:B------:R-:W-:Y:S01]  /*7890*/  FFMA.FTZ R142, R193, UR14, -R142 ;  /* 0x0000000ec18e7c23 */ /* 0x000fe2000801088e */
[----:B------:R-:W2:Y:S01]  /*78a0*/  SHFL.DOWN PT, R147, R60, 0x4, 0x1f ;  /* 0x08801f003c937f89 */ /* 0x000ea200000e0000 */
[----:B------:R-:W-:-:S02]  /*78b0*/  FFMA.FTZ R143, R192, UR14, -R143 ;  /* 0x0000000ec08f7c23 */ /* 0x000fc4000801088f */
[----:B------:R-:W-:Y:S02]  /*78c0*/  FMUL.FTZ R211, R211, R142 ;  /* 0x0000008ed3d37220 */ /* 0x000fe40000410000 */
[----:B------:R-:W-:Y:S02]  /*78d0*/  FMUL.FTZ R210, R210, R143 ;  /* 0x0000008fd2d27220 */ /* 0x000fe40000410000 */
[----:B------:R-:W-:Y:S02]  /*78e0*/  FMUL.FTZ R154, R193, UR15 ;  /* 0x0000000fc19a7c20 */ /* 0x000fe40008410000 */
[----:B------:R-:W-:Y:S02]  /*78f0*/  FMUL.FTZ R143, R192, UR15 ;  /* 0x0000000fc08f7c20 */ /* 0x000fe40008410000 */
[----:B------:R-:W-:Y:S02]  /*7900*/  FMUL.FTZ R142, R175, UR15 ;  /* 0x0000000faf8e7c20 */ /* 0x000fe40008410000 */
[----:B------:R-:W-:-:S02]  /*7910*/  FADD.FTZ R43, R156, R43 ;  /* 0x0000002b9c2b7221 */ /* 0x000fc40000010000 */
[----:B------:R-:W-:Y:S02]  /*7920*/  FFMA.FTZ R156, R177, UR14, R154 ;  /* 0x0000000eb19c7c23 */ /* 0x000fe4000801009a */
[----:B------:R-:W-:Y:S02]  /*7930*/  FFMA.FTZ R143, R176, UR14, R143 ;  /* 0x0000000eb08f7c23 */ /* 0x000fe4000801008f */
[C---:B------:R-:W-:Y:S02]  /*7940*/  FFMA.FTZ R154, R191.reuse, UR14, -R142 ;  /* 0x0000000ebf9a7c23 */ /* 0x040fe4000801088e */
[----:B------:R-:W-:Y:S02]  /*7950*/  FMUL.FTZ R142, R191, UR15 ;  /* 0x0000000fbf8e7c20 */ /* 0x000fe40008410000 */
[----:B------:R-:W-:Y:S02]  /*7960*/  FFMA.FTZ R156, R217, R156, R211 ;  /* 0x0000009cd99c7223 */ /* 0x000fe400000100d3 */
[----:B------:R-:W-:-:S02]  /*7970*/  FFMA.FTZ R143, R218, R143, R210 ;  /* 0x0000008fda8f7223 */ /* 0x000fc400000100d2 */
[----:B0-----:R-:W-:Y:S02]  /*7980*/  @!P0 FADD.FTZ R62, R62, R157 ;  /* 0x0000009d3e3e8221 */ /* 0x001fe40000010000 */
[----:B-1----:R-:W-:Y:S02]  /*7990*/  @!P0 FADD.FTZ R63, R63, R160 ;  /* 0x000000a03f3f8221 */ /* 0x002fe40000010000 */
[----:B------:R-:W-:Y:S02]  /*79a0*/  @!P0 FADD.FTZ R61, R61, R158 ;  /* 0x0000009e3d3d8221 */ /* 0x000fe40000010000 */
[----:B--2---:R-:W-:Y:S01]  /*79b0*/  @!P0 FADD.FTZ R60, R60, R147 ;  /* 0x000000933c3c8221 */ /* 0x004fe20000010000 */
[----:B------:R-:W-:Y:S01]  /*79c0*/  ISETP.GT.AND P0, PT, R127, 0x17, PT ;  /* 0x000000177f00780c */ /* 0x000fe20003f04270 */
[----:B------:R-:W-:Y:S02]  /*79d0*/  FMUL.FTZ R154, R209, R154 ;  /* 0x0000009ad19a7220 */ /* 0x000fe40000410000 */
[----:B------:R-:W-:-:S02]  /*79e0*/  FFMA.FTZ R142, R175, UR14, R142 ;  /* 0x0000000eaf8e7c23 */ /* 0x000fc4000801008e */
[----:B------:R-:W-:Y:S02]  /*79f0*/  FFMA.FTZ R177, R152, R177, R156 ;  /* 0x000000b198b17223 */ /* 0x000fe4000001009c */
[----:B------:R-:W-:Y:S01]  /*7a00*/  FADD.FTZ R44, R155, R44 ;  /* 0x0000002c9b2c7221 */ /* 0x000fe20000010000 */
[----:B------:R-:W-:Y:S01]  /*7a10*/  SHFL.DOWN PT, R152, R63, 0x8, 0x1f ;  /* 0x09001f003f987f89 */ /* 0x000fe200000e0000 */
[----:B------:R-:W-:Y:S02]  /*7a20*/  FFMA.FTZ R176, R153, R176, R143 ;  /* 0x000000b099b07223 */ /* 0x000fe4000001008f */
[----:B------:R-:W-:Y:S01]  /*7a30*/  FADD.FTZ R45, R150, R45 ;  /* 0x0000002d962d7221 */ /* 0x000fe20000010000 */
[----:B------:R-:W0:Y:S01]  /*7a40*/  SHFL.DOWN PT, R155, R62, 0x8, 0x1f ;  /* 0x09001f003e9b7f89 */ /* 0x000e2200000e0000 */
[----:B------:R-:W-:Y:S02]  /*7a50*/  FFMA.FTZ R142, R219, R142, R154 ;  /* 0x0000008edb8e7223 */ /* 0x000fe4000001009a */
[----:B------:R-:W-:Y:S01]  /*7a60*/  FMUL.FTZ R143, R174, UR15 ;  /* 0x0000000fae8f7c20 */ /* 0x000fe20008410000 */
[----:B------:R-:W1:Y:S01]  /*7a70*/  SHFL.DOWN PT, R150, R61, 0x8, 0x1f ;  /* 0x09001f003d967f89 */ /* 0x000e6200000e0000 */
[----:B------:R-:W-:-:S02]  /*7a80*/  FFMA.FTZ R175, R148, R175, R142 ;  /* 0x000000af94af7223 */ /* 0x000fc4000001008e */
[C---:B------:R-:W-:Y:S01]  /*7a90*/  FFMA.FTZ R147, R190.reuse, UR14, -R143 ;  /* 0x0000000ebe937c23 */ /* 0x040fe2000801088f */
[----:B------:R-:W2:Y:S01]  /*7aa0*/  SHFL.DOWN PT, R153, R60, 0x8, 0x1f ;  /* 0x09001f003c997f89 */ /* 0x000ea200000e0000 */
[----:B------:R-:W-:Y:S02]  /*7ab0*/  FMUL.FTZ R142, R173, UR15 ;  /* 0x0000000fad8e7c20 */ /* 0x000fe40008410000 */
[----:B------:R-:W-:Y:S02]  /*7ac0*/  FMUL.FTZ R143, R190, UR15 ;  /* 0x0000000fbe8f7c20 */ /* 0x000fe40008410000 */
[----:B------:R-:W-:Y:S02]  /*7ad0*/  FFMA.FTZ R148, R189, UR14, -R142 ;  /* 0x0000000ebd947c23 */ /* 0x000fe4000801088e */
[----:B------:R-:W-:Y:S02]  /*7ae0*/  FMUL.FTZ R147, R208, R147 ;  /* 0x00000093d0937220 */ /* 0x000fe40000410000 */
[----:B------:R-:W-:-:S02]  /*7af0*/  FFMA.FTZ R143, R174, UR14, R143 ;  /* 0x0000000eae8f7c23 */ /* 0x000fc4000801008f */
[----:B------:R-:W-:Y:S02]  /*7b00*/  FMUL.FTZ R142, R189, UR15 ;  /* 0x0000000fbd8e7c20 */ /* 0x000fe40008410000 */
[----:B------:R-:W-:Y:S02]  /*7b10*/  FFMA.FTZ R147, R220, R143, R147 ;  /* 0x0000008fdc937223 */ /* 0x000fe40000010093 */
[----:B------:R-:W-:Y:S02]  /*7b20*/  FMUL.FTZ R148, R207, R148 ;  /* 0x00000094cf947220 */ /* 0x000fe40000410000 */
[----:B------:R-:W-:Y:S02]  /*7b30*/  FFMA.FTZ R142, R173, UR14, R142 ;  /* 0x0000000ead8e7c23 */ /* 0x000fe4000801008e */
[----:B------:R-:W-:Y:S02]  /*7b40*/  FMUL.FTZ R143, R172, UR15 ;  /* 0x0000000fac8f7c20 */ /* 0x000fe40008410000 */
[----:B------:R-:W-:-:S02]  /*7b50*/  FFMA.FTZ R142, R221, R142, R148 ;  /* 0x0000008edd8e7223 */ /* 0x000fc40000010094 */
[----:B------:R-:W-:Y:S02]  /*7b60*/  FFMA.FTZ R143, R188, UR14, -R143 ;  /* 0x0000000ebc8f7c23 */ /* 0x000fe4000801088f */
[----:B------:R-:W-:Y:S02]  /*7b70*/  FFMA.FTZ R173, R144, R173, R142 ;  /* 0x000000ad90ad7223 */ /* 0x000fe4000001008e */
[----:B------:R-:W-:Y:S02]  /*7b80*/  FMUL.FTZ R206, R206, R143 ;  /* 0x0000008fcece7220 */ /* 0x000fe40000410000 */
[----:B------:R-:W-:Y:S02]  /*7b90*/  FMUL.FTZ R142, R171, UR15 ;  /* 0x0000000fab8e7c20 */ /* 0x000fe40008410000 */
[----:B0-----:R-:W-:Y:S02]  /*7ba0*/  @!P0 FADD.FTZ R62, R62, R155 ;  /* 0x0000009b3e3e8221 */ /* 0x001fe40000010000 */
[----:B------:R-:W-:-:S02]  /*7bb0*/  @!P0 FADD.FTZ R63, R63, R152 ;  /* 0x000000983f3f8221 */ /* 0x000fc40000010000 */
[----:B-1----:R-:W-:Y:S02]  /*7bc0*/  @!P0 FADD.FTZ R61, R61, R150 ;  /* 0x000000963d3d8221 */ /* 0x002fe40000010000 */
[----:B--2---:R-:W-:Y:S01]  /*7bd0*/  @!P0 FADD.FTZ R60, R60, R153 ;  /* 0x000000993c3c8221 */ /* 0x004fe20000010000 */
[----:B------:R-:W-:Y:S01]  /*7be0*/  SHFL.DOWN PT, R148, R63, 0x10, 0x1f ;  /* 0x0a001f003f947f89 */ /* 0x000fe200000e0000 */
[----:B------:R-:W-:Y:S01]  /*7bf0*/  FMUL.FTZ R143, R188, UR15 ;  /* 0x0000000fbc8f7c20 */ /* 0x000fe20008410000 */
[----:B------:R-:W-:Y:S01]  /*7c00*/  ISETP.GT.AND P0, PT, R127, 0xf, PT ;  /* 0x0000000f7f00780c */ /* 0x000fe20003f04270 */
[----:B------:R-:W-:Y:S02]  /*7c10*/  FFMA.FTZ R144, R187, UR14, -R142 ;  /* 0x0000000ebb907c23 */ /* 0x000fe4000801088e */
[----:B------:R-:W-:Y:S02]  /*7c20*/  FFMA.FTZ R174, R149, R174, R147 ;  /* 0x000000ae95ae7223 */ /* 0x000fe40000010093 */
[----:B------:R-:W-:Y:S01]  /*7c30*/  FADD.FTZ R47, R146, R47 ;  /* 0x0000002f922f7221 */ /* 0x000fe20000010000 */
[----:B------:R-:W0:Y:S01]  /*7c40*/  SHFL.DOWN PT, R149, R62, 0x10, 0x1f ;  /* 0x0a001f003e957f89 */ /* 0x000e2200000e0000 */
[----:B------:R-:W-:-:S02]  /*7c50*/  FFMA.FTZ R143, R172, UR14, R143 ;  /* 0x0000000eac8f7c23 */ /* 0x000fc4000801008f */
[----:B------:R-:W-:Y:S01]  /*7c60*/  FMUL.FTZ R142, R187, UR15 ;  /* 0x0000000fbb8e7c20 */ /* 0x000fe20008410000 */
[----:B------:R-:W1:Y:S01]  /*7c70*/  SHFL.DOWN PT, R146, R61, 0x10, 0x1f ;  /* 0x0a001f003d927f89 */ /* 0x000e6200000e0000 */
[----:B------:R-:W-:Y:S02]  /*7c80*/  FFMA.FTZ R143, R222, R143, R206 ;  /* 0x0000008fde8f7223 */ /* 0x000fe400000100ce */
[----:B------:R-:W-:Y:S01]  /*7c90*/  FMUL.FTZ R144, R205, R144 ;  /* 0x00000090cd907220 */ /* 0x000fe20000410000 */
[----:B------:R-:W2:Y:S01]  /*7ca0*/  SHFL.DOWN PT, R147, R60, 0x10, 0x1f ;  /* 0x0a001f003c937f89 */ /* 0x000ea200000e0000 */
[----:B------:R-:W-:Y:S02]  /*7cb0*/  FFMA.FTZ R142, R171, UR14, R142 ;  /* 0x0000000eab8e7c23 */ /* 0x000fe4000801008e */
[----:B------:R-:W-:Y:S02]  /*7cc0*/  FADD.FTZ R50, R139, R50 ;  /* 0x000000328b327221 */ /* 0x000fe40000010000 */
[----:B------:R-:W-:-:S02]  /*7cd0*/  FFMA.FTZ R172, R141, R172, R143 ;  /* 0x000000ac8dac7223 */ /* 0x000fc4000001008f */
[----:B------:R-:W-:Y:S02]  /*7ce0*/  FFMA.FTZ R142, R223, R142, R144 ;  /* 0x0000008edf8e7223 */ /* 0x000fe40000010090 */
[----:B------:R-:W-:Y:S02]  /*7cf0*/  FMUL.FTZ R139, R64, UR15 ;  /* 0x0000000f408b7c20 */ /* 0x000fe40008410000 */
[----:B------:R-:W-:Y:S02]  /*7d00*/  FMUL.FTZ R141, R170, UR15 ;  /* 0x0000000faa8d7c20 */ /* 0x000fe40008410000 */
[----:B------:R-:W-:Y:S02]  /*7d10*/  FADD.FTZ R49, R140, R49 ;  /* 0x000000318c317221 */ /* 0x000fe40000010000 */
[----:B------:R-:W-:Y:S02]  /*7d20*/  FFMA.FTZ R171, R138, R171, R142 ;  /* 0x000000ab8aab7223 */ /* 0x000fe4000001008e */
[----:B------:R-:W-:-:S02]  /*7d30*/  FFMA.FTZ R140, R66, UR14, -R139 ;  /* 0x0000000e428c7c23 */ /* 0x000fc4000801088b */
[----:B------:R-:W-:Y:S02]  /*7d40*/  FFMA.FTZ R141, R186, UR14, -R141 ;  /* 0x0000000eba8d7c23 */ /* 0x000fe4000801088d */
[----:B------:R-:W-:Y:S02]  /*7d50*/  FMUL.FTZ R138, R65, UR15 ;  /* 0x0000000f418a7c20 */ /* 0x000fe40008410000 */
[----:B------:R-:W-:Y:S02]  /*7d60*/  FMUL.FTZ R140, R129, R140 ;  /* 0x0000008c818c7220 */ /* 0x000fe40000410000 */
[----:B------:R-:W-:Y:S02]  /*7d70*/  FMUL.FTZ R204, R204, R141 ;  /* 0x0000008dcccc7220 */ /* 0x000fe40000410000 */
[----:B------:R-:W-:Y:S02]  /*7d80*/  FMUL.FTZ R139, R66, UR15 ;  /* 0x0000000f428b7c20 */ /* 0x000fe40008410000 */
[----:B------:R-:W-:-:S02]  /*7d90*/  FFMA.FTZ R129, R71, UR14, -R138 ;  /* 0x0000000e47817c23 */ /* 0x000fc4000801088a */
[----:B------:R-:W-:Y:S02]  /*7da0*/  FMUL.FTZ R141, R186, UR15 ;  /* 0x0000000fba8d7c20 */ /* 0x000fe40008410000 */
[----:B------:R-:W-:Y:S02]  /*7db0*/  FMUL.FTZ R66, R71, UR15 ;  /* 0x0000000f47427c20 */ /* 0x000fe40008410000 */
[----:B------:R-:W-:Y:S02]  /*7dc0*/  FMUL.FTZ R129, R128, R129 ;  /* 0x0000008180817220 */ /* 0x000fe40000410000 */
[----:B------:R-:W-:Y:S02]  /*7dd0*/  FFMA.FTZ R141, R170, UR14, R141 ;  /* 0x0000000eaa8d7c23 */ /* 0x000fe4000801008d */
[----:B------:R-:W-:Y:S02]  /*7de0*/  FFMA.FTZ R128, R64, UR14, R139 ;  /* 0x0000000e40807c23 */ /* 0x000fe4000801008b */
[----:B------:R-:W-:-:S02]  /*7df0*/  FFMA.FTZ R71, R65, UR14, R66 ;  /* 0x0000000e41477c23 */ /* 0x000fc40008010042 */
[----:B0-----:R-:W-:Y:S02]  /*7e00*/  @!P0 FADD.FTZ R62, R62, R149 ;  /* 0x000000953e3e8221 */ /* 0x001fe40000010000 */
[----:B------:R-:W-:Y:S02]  /*7e10*/  @!P0 FADD.FTZ R63, R63, R148 ;  /* 0x000000943f3f8221 */ /* 0x000fe40000010000 */
[----:B-1----:R-:W-:Y:S02]  /*7e20*/  @!P0 FADD.FTZ R61, R61, R146 ;  /* 0x000000923d3d8221 */ /* 0x002fe40000010000 */
        /* <DEDUP_REMOVED lines=31> */
[----:B0-----:R-:W-:Y:S01]  /*8020*/  ISETP.NE.AND P0, PT, R124, c[0x0][0x174], PT ;  /* 0x00005d007c007a0c */ /* 0x001fe20003f05270 */
[----:B------:R-:W0:Y:S01]  /*8030*/  LDS.128 R64, [0x870] ;  /* 0x00087000ff407984 */ /* 0x000e220000000c00 */
[----:B------:R-:W-:-:S11]  /*8040*/  SHF.L.U32 R69, R3, 0x3, RZ ;  /* 0x0000000303457819 */ /* 0x000fd600000006ff */
[----:B------:R-:W1:Y:S04]  /*8050*/  @P0 LDS.64 R70, [R69+0x3ab0] ;  /* 0x003ab00045460984 */ /* 0x000e680000000a00 */
[----:B------:R-:W2:Y:S01]  /*8060*/  @P0 LDS.64 R112, [R69+0x32b0] ;  /* 0x0032b00045700984 */ /* 0x000ea20000000a00 */
[----:B0-----:R-:W-:Y:S02]  /*8070*/  FADD.FTZ R63, R63, R67 ;  /* 0x000000433f3f7221 */ /* 0x001fe40000010000 */
[----:B------:R-:W-:Y:S02]  /*8080*/  FADD.FTZ R62, R62, R66 ;  /* 0x000000423e3e7221 */ /* 0x000fe40000010000 */
[----:B------:R-:W-:Y:S02]  /*8090*/  FADD.FTZ R61, R61, R65 ;  /* 0x000000413d3d7221 */ /* 0x000fe40000010000 */
[----:B------:R-:W-:-:S02]  /*80a0*/  FADD.FTZ R60, R60, R64 ;  /* 0x000000403c3c7221 */ /* 0x000fc40000010000 */
[----:B-1----:R-:W-:Y:S02]  /*80b0*/  @P0 FADD.FTZ R63, R63, R71 ;  /* 0x000000473f3f0221 */ /* 0x002fe40000010000 */
[----:B------:R-:W-:Y:S02]  /*80c0*/  @P0 FADD.FTZ R62, R62, R70 ;  /* 0x000000463e3e0221 */ /* 0x000fe40000010000 */
[----:B--2---:R-:W-:Y:S02]  /*80d0*/  @P0 FADD.FTZ R61, R61, R113 ;  /* 0x000000713d3d0221 */ /* 0x004fe40000010000 */
[----:B------:R-:W-:Y:S01]  /*80e0*/  @P0 FADD.FTZ R60, R60, R112 ;  /* 0x000000703c3c0221 */ /* 0x000fe20000010000 */
[----:B------:R0:W-:Y:S04]  /*80f0*/  STS.64 [R69+0x3ab0], R62 ;  /* 0x003ab03e45007388 */ /* 0x0001e80000000a00 */
[----:B------:R0:W-:Y:S02]  /*8100*/  STS.64 [R69+0x32b0], R60 ;  /* 0x0032b03c45007388 */ /* 0x0001e40000000a00 */
.L_x_4088:
[----:B0-----:R-:W-:Y:S05]  /*8110*/  BSYNC B0 ;  /* 0x0000000000007941 */ /* 0x001fea0003800000 */
.L_x_4087:
[----:B------:R-:W-:-:S04]  /*8120*/  IADD3 R3, R3, 0x1, RZ ;  /* 0x0000000103037810 */ /* 0x000fc80007ffe0ff */
[----:B------:R-:W-:-:S13]  /*8130*/  ISETP.GE.AND P0, PT, R3, c[0x0][0x16c], PT ;  /* 0x00005b0003007a0c */ /* 0x000fda0003f06270 */
[----:B------:R-:W-:Y:S01]  /*8140*/  @P0 CALL.REL.NOINC `(.L_x_4052) ;  /* 0x0000001000000944 */ /* 0x000fe20003c00000 */
[----:B------:R-:W-:Y:S05]  /*8150*/  BRA `(.L_x_4089) ;  /* 0xffffa15000007947 */ /* 0x000fea000383ffff */
.L_x_4052:
        /* <DEDUP_REMOVED lines=21> */
[C---:B------:R-:W-:Y:S02]  /*82b0*/  LOP3.LUT R26, R122.reuse, 0x20, RZ, 0xfc, !PT ;  /* 0x000000207a1a7812 */ /* 0x040fe400078efcff */
[----:B0-----:R-:W-:Y:S01]  /*82c0*/  PRMT R0, R45, 0x7632, R0 ;  /* 0x000076322d007816 */ /* 0x001fe20000000000 */
[----:B------:R-:W-:Y:S01]  /*82d0*/  STS.U16 [R97], R51 ;  /* 0x0000003361007388 */ /* 0x000fe20000000400 */
[----:B------:R-:W-:-:S02]  /*82e0*/  LOP3.LUT R28, R122, 0x40, RZ, 0xfc, !PT ;  /* 0x000000407a1c7812 */ /* 0x000fc400078efcff */
[----:B-1----:R-:W-:Y:S01]  /*82f0*/  PRMT R2, R41, 0x7632, R2 ;  /* 0x0000763229027816 */ /* 0x002fe20000000002 */
[----:B------:R-:W-:Y:S01]  /*8300*/  STS.U16 [R97+0x4], R49 ;  /* 0x0000043161007388 */ /* 0x000fe20000000400 */
[----:B------:R-:W-:Y:S02]  /*8310*/  LOP3.LUT R30, R122, 0x60, RZ, 0xfc, !PT ;  /* 0x000000607a1e7812 */ /* 0x000fe400078efcff */
[----:B--2---:R-:W-:Y:S01]  /*8320*/  PRMT R3, R39, 0x7632, R3 ;  /* 0x0000763227037816 */ /* 0x004fe20000000003 */
[----:B------:R-:W-:Y:S04]  /*8330*/  STS.U16 [R97+0x8], R47 ;  /* 0x0000082f61007388 */ /* 0x000fe80000000400 */
[----:B------:R0:W-:Y:S04]  /*8340*/  STS.U16 [R97+0xc], R45 ;  /* 0x00000c2d61007388 */ /* 0x0001e80000000400 */
[----:B------:R1:W-:Y:S04]  /*8350*/  STS.U16 [R97+0xe], R0 ;  /* 0x00000e0061007388 */ /* 0x0003e80000000400 */
[----:B------:R-:W-:Y:S01]  /*8360*/  STS.U16 [R97+0x10], R43 ;  /* 0x0000102b61007388 */ /* 0x000fe20000000400 */
[----:B0-----:R-:W-:-:S03]  /*8370*/  IMAD R45, R126, -0x400, R133 ;  /* 0xfffffc007e2d7824 */ /* 0x001fc600078e0285 */
[----:B------:R0:W-:Y:S01]  /*8380*/  STS.U16 [R97+0x12], R4 ;  /* 0x0000120461007388 */ /* 0x0001e20000000400 */
[----:B-1----:R-:W-:Y:S01]  /*8390*/  IMAD R0, R134, c[0x0][0x2d8], RZ ;  /* 0x0000b60086007a24 */ /* 0x002fe200078e02ff */
[----:B------:R-:W-:Y:S02]  /*83a0*/  SHF.R.S32.HI R47, RZ, 0x1f, R45 ;  /* 0x0000001fff2f7819 */ /* 0x000fe4000001142d */
[----:B------:R-:W-:Y:S01]  /*83b0*/  STS.U16 [R97+0x14], R41 ;  /* 0x0000142961007388 */ /* 0x000fe20000000400 */
[----:B------:R-:W-:-:S03]  /*83c0*/  IMAD R9, R135, c[0x0][0x2dc], R0 ;  /* 0x0000b70087097a24 */ /* 0x000fc600078e0200 */
[----:B------:R-:W-:Y:S01]  /*83d0*/  STS.U16 [R97+0x16], R2 ;  /* 0x0000160261007388 */ /* 0x000fe20000000400 */
[----:B------:R-:W-:-:S03]  /*83e0*/  IMAD R0, R136, c[0x0][0x2e0], RZ ;  /* 0x0000b80088007a24 */ /* 0x000fc600078e02ff */
[----:B------:R-:W-:Y:S01]  /*83f0*/  STS.U16 [R97+0x18], R39 ;  /* 0x0000182761007388 */ /* 0x000fe20000000400 */
[----:B0-----:R-:W-:-:S03]  /*8400*/  IMAD R4, R137, c[0x0][0x2e4], R0 ;  /* 0x0000b90089047a24 */ /* 0x001fc600078e0200 */
[----:B------:R0:W-:Y:S04]  /*8410*/  STS.U16 [R97+0x1a], R3 ;  /* 0x00001a0361007388 */ /* 0x0001e80000000400 */
[----:B------:R-:W-:Y:S04]  /*8420*/  STS.U16 [R97+0x1c], R37 ;  /* 0x00001c2561007388 */ /* 0x000fe80000000400 */
[----:B------:R1:W-:Y:S01]  /*8430*/  STS.U16 [R97+0x1e], R5 ;  /* 0x00001e0561007388 */ /* 0x0003e20000000400 */
[----:B------:R-:W-:-:S06]  /*8440*/  NOP ;  /* 0x0000000000007918 */ /* 0x000fcc0000000000 */
[----:B------:R-:W-:Y:S01]  /*8450*/  LDS.U16 R11, [R121] ;  /* 0x00000000790b7984 */ /* 0x000fe20000000400 */
[----:B0-----:R-:W-:Y:S01]  /*8460*/  IMAD.WIDE.U32 R2, R135, c[0x0][0x2d8], RZ ;  /* 0x0000b60087027a25 */ /* 0x001fe200078e00ff */
[C---:B-1----:R-:W-:Y:S02]  /*8470*/  LEA R5, P5, R122.reuse, c[0x0][0x330], 0x1 ;  /* 0x0000cc007a057a11 */ /* 0x042fe400078a08ff */
[----:B------:R-:W-:Y:S02]  /*8480*/  LDS.U16 R13, [R120+0x40] ;  /* 0x00004000780d7984 */ /* 0x000fe40000000400 */
[----:B------:R-:W-:Y:S02]  /*8490*/  IADD3 R3, R3, R9, RZ ;  /* 0x0000000903037210 */ /* 0x000fe40007ffe0ff */
[----:B------:R-:W-:Y:S01]  /*84a0*/  LDS.U16 R15, [R119+0x80] ;  /* 0x00008000770f7984 */ /* 0x000fe20000000400 */
[----:B------:R-:W-:Y:S02]  /*84b0*/  LEA.HI.X R6, R122, c[0x0][0x334], R22, 0x1, P5 ;  /* 0x0000cd007a067a11 */ /* 0x000fe400028f0c16 */
[----:B------:R-:W-:Y:S01]  /*84c0*/  IMAD.WIDE.U32 R2, R137, c[0x0][0x2e0], R2 ;  /* 0x0000b80089027a25 */ /* 0x000fe200078e0002 */
[----:B------:R-:W-:Y:S04]  /*84d0*/  LDS.U16 R17, [R118+0xc0] ;  /* 0x0000c00076117984 */ /* 0x000fe80000000400 */
[----:B------:R-:W-:Y:S01]  /*84e0*/  LDS.U16 R19, [R117+0x100] ;  /* 0x0001000075137984 */ /* 0x000fe20000000400 */
[----:B------:R-:W-:-:S02]  /*84f0*/  IADD3 R0, P1, R45, R2, RZ ;  /* 0x000000022d007210 */ /* 0x000fc40007f3e0ff */
[----:B------:R-:W-:Y:S01]  /*8500*/  IADD3 R2, P5, R122, R123, RZ ;  /* 0x0000007b7a027210 */ /* 0x000fe20007fbe0ff */
[----:B------:R-:W-:Y:S01]  /*8510*/  LDS.U16 R21, [R116+0x140] ;  /* 0x0001400074157984 */ /* 0x000fe20000000400 */
[----:B------:R-:W-:Y:S02]  /*8520*/  IADD3.X R3, R47, R4, R3, P1, !PT ;  /* 0x000000042f037210 */ /* 0x000fe40000ffe403 */
[C---:B------:R-:W-:Y:S01]  /*8530*/  LEA R4, P6, R0.reuse, R5, 0x1 ;  /* 0x0000000500047211 */ /* 0x040fe200078c08ff */
[----:B------:R-:W-:Y:S03]  /*8540*/  LDS.U16 R23, [R115+0x180] ;  /* 0x0001800073177984 */ /* 0x000fe60000000400 */
[----:B------:R-:W-:Y:S01]  /*8550*/  LEA.HI.X R5, R0, R6, R3, 0x1, P6 ;  /* 0x0000000600057211 */ /* 0x000fe200030f0c03 */
[----:B------:R-:W-:Y:S01]  /*8560*/  LDS.U16 R25, [R114+0x1c0] ;  /* 0x0001c00072197984 */ /* 0x000fe20000000400 */
[----:B------:R-:W-:-:S03]  /*8570*/  LEA.HI.X.SX32 R3, R123, R22, 0x1, P5 ;  /* 0x000000167b037211 */ /* 0x000fc600028f0eff */
        /* <DEDUP_REMOVED lines=25> */
.L_x_4091:
[----:B------:R-:W-:Y:S05]  /*8710*/  BSYNC B0 ;  /* 0x0000000000007941 */ /* 0x000fea0003800000 */
.L_x_4090:
        /* <DEDUP_REMOVED lines=35> */
[----:B------:R-:W-:Y:S01]  /*8950*/  LOP3.LUT R68, R68, 0xfffffe00, RZ, 0xc0, !PT ;  /* 0xfffffe0044447812 */ /* 0x000fe200078ec0ff */
[----:B------:R-:W-:Y:S01]  /*8960*/  @!P1 STG.E.U16 [R4.64+-0x580], R31 ;  /* 0xfffa801f04009986 */ /* 0x000fe2000c101506 */
[----:B------:R-:W-:Y:S02]  /*8970*/  F2FP.BF16.PACK_AB R53, R54, R53 ;  /* 0x000000353635723e */ /* 0x000fe400000010ff */
[----:B-1----:R-:W-:Y:S01]  /*8980*/  LEA R23, R127, R68, 0x4 ;  /* 0x000000447f177211 */ /* 0x002fe200078e20ff */
[----:B------:R-:W-:Y:S03]  /*8990*/  @!P2 STG.E.U16 [R4.64+-0x540], R33 ;  /* 0xfffac0210400a986 */ /* 0x000fe6000c101506 */
[C---:B------:R-:W-:Y:S01]  /*89a0*/  IADD3 R0, R23.reuse, 0x1, RZ ;  /* 0x0000000117007810 */ /* 0x040fe20007ffe0ff */
[----:B------:R-:W-:Y:S01]  /*89b0*/  @!P3 STG.E.U16 [R4.64+-0x500], R35 ;  /* 0xfffb00230400b986 */ /* 0x000fe2000c101506 */
[----:B0-----:R-:W-:-:S02]  /*89c0*/  IADD3 R8, R23, 0x2, RZ ;  /* 0x0000000217087810 */ /* 0x001fc40007ffe0ff */
[----:B------:R-:W-:Y:S01]  /*89d0*/  LEA.HI.SX32 R6, R0, R23, 0x1b ;  /* 0x0000001700067211 */ /* 0x000fe200078fdaff */
[----:B------:R-:W-:Y:S01]  /*89e0*/  @!P4 STG.E.U16 [R4.64+-0x4c0], R37 ;  /* 0xfffb40250400c986 */ /* 0x000fe2000c101506 */
[----:B------:R-:W-:Y:S01]  /*89f0*/  FADD.FTZ R0, R7, R54 ;  /* 0x0000003607007221 */ /* 0x000fe20000010000 */
[C---:B------:R-:W-:Y:S02]  /*8a00*/  IADD3 R9, R23.reuse, 0x3, RZ ;  /* 0x0000000317097810 */ /* 0x040fe40007ffe0ff */
[----:B------:R-:W-:Y:S01]  /*8a10*/  @!P5 STG.E.U16 [R4.64+-0x480], R39 ;  /* 0xfffb80270400d986 */ /* 0x000fe2000c101506 */
[----:B------:R-:W-:Y:S01]  /*8a20*/  FADD.FTZ R7, R0, R55 ;  /* 0x0000003700077221 */ /* 0x000fe20000010000 */
[----:B------:R-:W-:Y:S02]  /*8a30*/  IADD3 R10, R23, 0x4, RZ ;  /* 0x00000004170a7810 */ /* 0x000fe40007ffe0ff */
[----:B------:R0:W-:Y:S01]  /*8a40*/  @!P6 STG.E.U16 [R4.64+-0x440], R41 ;  /* 0xfffbc0290400e986 */ /* 0x0001e2000c101506 */
[----:B------:R-:W-:Y:S01]  /*8a50*/  FADD.FTZ R0, R7, R56 ;  /* 0x0000003807007221 */ /* 0x000fe20000010000 */
[----:B------:R-:W-:-:S02]  /*8a60*/  IADD3 R11, R23, 0x5, RZ ;  /* 0x00000005170b7810 */ /* 0x000fc40007ffe0ff */
[----:B------:R-:W-:Y:S01]  /*8a70*/  BAR.SYNC.DEFER_BLOCKING 0x0 ;  /* 0x0000000000007b1d */ /* 0x000fe20000010000 */
[C---:B------:R-:W-:Y:S02]  /*8a80*/  IADD3 R12, R23.reuse, 0x6, RZ ;  /* 0x00000006170c7810 */ /* 0x040fe40007ffe0ff */
[C---:B------:R-:W-:Y:S02]  /*8a90*/  IADD3 R13, R23.reuse, 0x7, RZ ;  /* 0x00000007170d7810 */ /* 0x040fe40007ffe0ff */
[C---:B------:R-:W-:Y:S02]  /*8aa0*/  IADD3 R14, R23.reuse, 0x8, RZ ;  /* 0x00000008170e7810 */ /* 0x040fe40007ffe0ff */
[C---:B------:R-:W-:Y:S01]  /*8ab0*/  IADD3 R15, R23.reuse, 0x9, RZ ;  /* 0x00000009170f7810 */ /* 0x040fe20007ffe0ff */
[----:B0-----:R-:W-:Y:S01]  /*8ac0*/  FADD.FTZ R5, R0, R57 ;  /* 0x0000003900057221 */ /* 0x001fe20000010000 */
[C---:B------:R-:W-:Y:S02]  /*8ad0*/  IADD3 R16, R23.reuse, 0xa, RZ ;  /* 0x0000000a17107810 */ /* 0x040fe40007ffe0ff */
[----:B------:R-:W-:-:S02]  /*8ae0*/  IADD3 R17, R23, 0xb, RZ ;  /* 0x0000000b17117810 */ /* 0x000fc40007ffe0ff */
[C---:B------:R-:W-:Y:S02]  /*8af0*/  IADD3 R18, R23.reuse, 0xc, RZ ;  /* 0x0000000c17127810 */ /* 0x040fe40007ffe0ff */
[C---:B------:R-:W-:Y:S02]  /*8b00*/  IADD3 R19, R23.reuse, 0xd, RZ ;  /* 0x0000000d17137810 */ /* 0x040fe40007ffe0ff */
[C---:B------:R-:W-:Y:S02]  /*8b10*/  IADD3 R20, R23.reuse, 0xe, RZ ;  /* 0x0000000e17147810 */ /* 0x040fe40007ffe0ff */
[----:B------:R-:W-:Y:S02]  /*8b20*/  IADD3 R21, R23, 0xf, RZ ;  /* 0x0000000f17157810 */ /* 0x000fe40007ffe0ff */
[-C--:B------:R-:W-:Y:S02]  /*8b30*/  LEA.HI.SX32 R8, R8, R23.reuse, 0x1b ;  /* 0x0000001708087211 */ /* 0x080fe400078fdaff */
[----:B------:R-:W-:Y:S01]  /*8b40*/  LEA.HI.SX32 R9, R9, R23, 0x1b ;  /* 0x0000001709097211 */ /* 0x000fe200078fdaff */
[----:B------:R-:W-:Y:S01]  /*8b50*/  STS.U16 [R97], R53 ;  /* 0x0000003561007388 */ /* 0x000fe20000000400 */
[----:B------:R-:W-:-:S02]  /*8b60*/  F2FP.BF16.PACK_AB R55, R56, R55 ;  /* 0x000000373837723e */ /* 0x000fc400000010ff */
[-C--:B------:R-:W-:Y:S02]  /*8b70*/  LEA.HI.SX32 R10, R10, R23.reuse, 0x1b ;  /* 0x000000170a0a7211 */ /* 0x080fe400078fdaff */
[----:B------:R-:W-:Y:S02]  /*8b80*/  LEA.HI.SX32 R11, R11, R23, 0x1b ;  /* 0x000000170b0b7211 */ /* 0x000fe400078fdaff */
[----:B------:R-:W-:Y:S02]  /*8b90*/  PRMT R7, R53, 0x7632, R7 ;  /* 0x0000763235077816 */ /* 0x000fe40000000007 */
[----:B------:R-:W-:Y:S02]  /*8ba0*/  SHF.L.U32 R6, R6, 0x1, RZ ;  /* 0x0000000106067819 */ /* 0x000fe400000006ff */
[----:B------:R-:W-:Y:S01]  /*8bb0*/  F2FP.BF16.PACK_AB R57, R58, R57 ;  /* 0x000000393a39723e */ /* 0x000fe200000010ff */
[----:B------:R-:W-:Y:S01]  /*8bc0*/  FADD.FTZ R58, R5, R58 ;  /* 0x0000003a053a7221 */ /* 0x000fe20000010000 */
[-C--:B------:R-:W-:Y:S01]  /*8bd0*/  LEA.HI.SX32 R12, R12, R23.reuse, 0x1b ;  /* 0x000000170c0c7211 */ /* 0x080fe200078fdaff */
[----:B------:R0:W-:Y:S01]  /*8be0*/  STS.U16 [R6+0x2], R7 ;  /* 0x0000020706007388 */ /* 0x0001e20000000400 */
        /* <DEDUP_REMOVED lines=8> */
[----:B------:R-:W-:Y:S02]  /*8c70*/  LEA.HI.SX32 R21, R21, R23, 0x1b ;  /* 0x0000001715157211 */ /* 0x000fe400078fdaff */
[----:B------:R-:W-:Y:S02]  /*8c80*/  SHF.L.U32 R8, R8, 0x1, RZ ;  /* 0x0000000108087819 */ /* 0x000fe400000006ff */
[----:B------:R-:W-:Y:S02]  /*8c90*/  PRMT R23, R55, 0x7632, R23 ;  /* 0x0000763237177816 */ /* 0x000fe40000000017 */
[----:B------:R-:W-:Y:S01]  /*8ca0*/  SHF.L.U32 R9, R9, 0x1, RZ ;  /* 0x0000000109097819 */ /* 0x000fe200000006ff */
[----:B------:R1:W-:Y:S01]  /*8cb0*/  STS.U16 [R8+0x4], R55 ;  /* 0x0000043708007388 */ /* 0x0003e20000000400 */
[----:B------:R-:W-:-:S02]  /*8cc0*/  SHF.L.U32 R10, R10, 0x1, RZ ;  /* 0x000000010a0a7819 */ /* 0x000fc400000006ff */
[----:B------:R-:W-:Y:S01]  /*8cd0*/  PRMT R25, R57, 0x7632, R25 ;  /* 0x0000763239197816 */ /* 0x000fe20000000019 */
[----:B------:R-:W-:Y:S01]  /*8ce0*/  STS.U16 [R9+0x6], R23 ;  /* 0x0000061709007388 */ /* 0x000fe20000000400 */
[----:B------:R-:W-:Y:S02]  /*8cf0*/  SHF.L.U32 R11, R11, 0x1, RZ ;  /* 0x000000010b0b7819 */ /* 0x000fe400000006ff */
[----:B------:R-:W-:Y:S01]  /*8d00*/  F2FP.BF16.PACK_AB R0, R72, R59 ;  /* 0x0000003b4800723e */ /* 0x000fe200000010ff */
[----:B------:R-:W-:Y:S01]  /*8d10*/  STS.U16 [R10+0x8], R57 ;  /* 0x000008390a007388 */ /* 0x000fe20000000400 */
[----:B------:R-:W-:Y:S01]  /*8d20*/  SHF.L.U32 R12, R12, 0x1, RZ ;  /* 0x000000010c0c7819 */ /* 0x000fe200000006ff */
[----:B------:R-:W-:Y:S01]  /*8d30*/  FADD.FTZ R59, R58, R59 ;  /* 0x0000003b3a3b7221 */ /* 0x000fe20000010000 */
[----:B------:R-:W-:Y:S01]  /*8d40*/  F2FP.BF16.PACK_AB R4, R74, R73 ;  /* 0x000000494a04723e */ /* 0x000fe200000010ff */
[----:B------:R-:W-:Y:S01]  /*8d50*/  STS.U16 [R11+0xa], R25 ;  /* 0x00000a190b007388 */ /* 0x000fe20000000400 */
[----:B0-----:R-:W-:Y:S01]  /*8d60*/  F2FP.BF16.PACK_AB R6, R76, R75 ;  /* 0x0000004b4c06723e */ /* 0x001fe200000010ff */
[----:B------:R-:W-:Y:S01]  /*8d70*/  FADD.FTZ R72, R59, R72 ;  /* 0x000000483b487221 */ /* 0x000fe20000010000 */
[----:B------:R-:W-:Y:S01]  /*8d80*/  PRMT R7, R0, 0x7632, R7 ;  /* 0x0000763200077816 */ /* 0x000fe20000000007 */
[----:B------:R0:W-:Y:S01]  /*8d90*/  STS.U16 [R12+0xc], R0 ;  /* 0x00000c000c007388 */ /* 0x0001e20000000400 */
[----:B------:R-:W-:Y:S01]  /*8da0*/  SHF.L.U32 R13, R13, 0x1, RZ ;  /* 0x000000010d0d7819 */ /* 0x000fe200000006ff */
[----:B------:R-:W-:Y:S01]  /*8db0*/  FADD.FTZ R73, R72, R73 ;  /* 0x0000004948497221 */ /* 0x000fe20000010000 */
[----:B-1----:R-:W-:-:S02]  /*8dc0*/  PRMT R8, R4, 0x7610, R8 ;  /* 0x0000761004087816 */ /* 0x002fc40000000008 */
        /* <DEDUP_REMOVED lines=16> */
[----:B------:R-:W-:-:S02]  /*8ed0*/  SHF.L.U32 R18, R18, 0x1, RZ ;  /* 0x0000000112127819 */ /* 0x000fc400000006ff */
[----:B------:R-:W-:Y:S01]  /*8ee0*/  PRMT R12, R0, 0x7632, R12 ;  /* 0x00007632000c7816 */ /* 0x000fe2000000000c */
[----:B------:R-:W-:Y:S01]  /*8ef0*/  STS.U16 [R17+0x16], R10 ;  /* 0x0000160a11007388 */ /* 0x000fe20000000400 */
[----:B------:R-:W-:Y:S01]  /*8f00*/  SHF.L.U32 R19, R19, 0x1, RZ ;  /* 0x0000000113137819 */ /* 0x000fe200000006ff */
[----:B------:R-:W-:Y:S01]  /*8f10*/  FADD.FTZ R78, R77, R78 ;  /* 0x0000004e4d4e7221 */ /* 0x000fe20000010000 */
[----:B------:R-:W-:Y:S01]  /*8f20*/  SHF.L.U32 R20, R20, 0x1, RZ ;  /* 0x0000000114147819 */ /* 0x000fe200000006ff */
[----:B------:R0:W-:Y:S01]  /*8f30*/  STS.U16 [R18+0x18], R0 ;  /* 0x0000180012007388 */ /* 0x0001e20000000400 */
[----:B------:R-:W-:Y:S01]  /*8f40*/  PRMT R23, R4, 0x7632, R23 ;  /* 0x0000763204177816 */ /* 0x000fe20000000017 */
[----:B------:R-:W-:Y:S01]  /*8f50*/  FADD.FTZ R79, R78, R79 ;  /* 0x0000004f4e4f7221 */ /* 0x000fe20000010000 */
[----:B------:R-:W-:Y:S01]  /*8f60*/  SHF.L.U32 R21, R21, 0x1, RZ ;  /* 0x0000000115157819 */ /* 0x000fe200000006ff */
[----:B------:R-:W-:Y:S02]  /*8f70*/  STS.U16 [R19+0x1a], R12 ;  /* 0x00001a0c13007388 */ /* 0x000fe40000000400 */
[----:B------:R-:W-:-:S02]  /*8f80*/  FADD.FTZ R132, R79, R80 ;  /* 0x000000504f847221 */ /* 0x000fc40000010000 */
[----:B------:R1:W-:Y:S01]  /*8f90*/  STS.U16 [R20+0x1c], R4 ;  /* 0x00001c0414007388 */ /* 0x0003e20000000400 */
[----:B0-----:R-:W-:-:S03]  /*8fa0*/  IMAD R0, R134, c[0x0][0x2f8], RZ ;  /* 0x0000be0086007a24 */ /* 0x001fc600078e02ff */
[----:B------:R-:W-:Y:S01]  /*8fb0*/  STS.U16 [R21+0x1e], R23 ;  /* 0x00001e1715007388 */ /* 0x000fe20000000400 */
[----:B------:R-:W-:-:S06]  /*8fc0*/  NOP ;  /* 0x0000000000007918 */ /* 0x000fcc0000000000 */
[----:B------:R-:W-:Y:S01]  /*8fd0*/  LDS.U16 R121, [R121] ;  /* 0x0000000079797984 */ /* 0x000fe20000000400 */
[----:B-1----:R-:W-:-:S03]  /*8fe0*/  IMAD.WIDE.U32 R4, R135, c[0x0][0x2f8], RZ ;  /* 0x0000be0087047a25 */ /* 0x002fc600078e00ff */
[----:B------:R-:W-:Y:S01]  /*8ff0*/  LDS.U16 R9, [R120+0x40] ;  /* 0x0000400078097984 */ /* 0x000fe20000000400 */
[----:B------:R-:W-:-:S03]  /*9000*/  IMAD R7, R135, c[0x0][0x2fc], R0 ;  /* 0x0000bf0087077a24 */ /* 0x000fc600078e0200 */
        /* <DEDUP_REMOVED lines=19> */
[----:B------:R-:W-:-:S04]  /*9140*/  IADD3 R122, P1, R122, -0x3e0, RZ ;  /* 0xfffffc207a7a7810 */ /* 0x000fc80007f3e0ff */
[----:B------:R-:W-:-:S07]  /*9150*/  IADD3.X R27, R22, -0x1, RZ, P1, !PT ;  /* 0xffffffff161b7810 */ /* 0x000fce0000ffe4ff */
        /* <DEDUP_REMOVED lines=10> */
.L_x_4093:
[----:B------:R-:W-:Y:S05]  /*9200*/  BSYNC B0 ;  /* 0x0000000000007941 */ /* 0x000fea0003800000 */
.L_x_4092:
[----:B------:R-:W-:Y:S01]  /*9210*/  MOV R2, R4 ;  /* 0x0000000400027202 */ /* 0x000fe20000000f00 */
[----:B------:R-:W-:Y:S01]  /*9220*/  IMAD R4, R136, c[0x0][0x300], RZ ;  /* 0x0000c00088047a24 */ /* 0x000fe200078e02ff */
[----:B------:R-:W-:Y:S01]  /*9230*/  MOV R3, R29 ;  /* 0x0000001d00037202 */ /* 0x000fe20000000f00 */
[----:B------:R-:W-:Y:S01]  /*9240*/  UIADD3 UR12, UP0, UR12, -0x800, URZ ;  /* 0xfffff8000c0c7890 */ /* 0x000fe2000ff1e03f */
[----:B------:R-:W-:Y:S01]  /*9250*/  LEA R0, P1, R122, c[0x0][0x340], 0x1 ;  /* 0x0000d0007a007a11 */ /* 0x000fe200078208ff */
[C---:B0-----:R-:W-:Y:S01]  /*9260*/  IMAD R6, R137.reuse, c[0x0][0x304], R4 ;  /* 0x0000c10089067a24 */ /* 0x041fe200078e0204 */
[-C--:B------:R-:W-:Y:S01]  /*9270*/  ISETP.GE.AND P3, PT, R26, R25.reuse, PT ;  /* 0x000000191a00720c */ /* 0x080fe20003f66270 */
[----:B------:R-:W-:Y:S01]  /*9280*/  IMAD.WIDE.U32 R2, R137, c[0x0][0x300], R2 ;  /* 0x0000c00089027a25 */ /* 0x000fe200078e0002 */
[----:B------:R-:W-:Y:S01]  /*9290*/  LEA.HI.X R4, R122, c[0x0][0x344], R27, 0x1, P1 ;  /* 0x0000d1007a047a11 */ /* 0x000fe200008f0c1b */
[----:B------:R-:W-:Y:S01]  /*92a0*/  UIADD3 UR8, UP1, UR8, -0x800, URZ ;  /* 0xfffff80008087890 */ /* 0x000fe2000ff3e03f */
[-C--:B------:R-:W-:Y:S01]  /*92b0*/  ISETP.GE.AND P4, PT, R28, R25.reuse, PT ;  /* 0x000000191c00720c */ /* 0x080fe20003f86270 */
[----:B------:R-:W-:Y:S01]  /*92c0*/  UIADD3 UR10, UP2, UR10, -0x800, URZ ;  /* 0xfffff8000a0a7890 */ /* 0x000fe2000ff5e03f */
[----:B------:R-:W-:Y:S01]  /*92d0*/  IADD3 R5, P0, R45, R2, RZ ;  /* 0x000000022d057210 */ /* 0x000fe20007f1e0ff */
[----:B------:R-:W-:Y:S01]  /*92e0*/  UIADD3.X UR13, UR13, -0x1, URZ, UP0, !UPT ;  /* 0xffffffff0d0d7890 */ /* 0x000fe200087fe43f */
[----:B------:R-:W-:Y:S01]  /*92f0*/  ISETP.GE.AND P5, PT, R30, R25, PT ;  /* 0x000000191e00720c */ /* 0x000fe20003fa6270 */
[----:B------:R-:W-:Y:S01]  /*9300*/  UIADD3.X UR9, UR9, -0x1, URZ, UP1, !UPT ;  /* 0xffffffff09097890 */ /* 0x000fe20008ffe43f */
[----:B------:R-:W-:Y:S01]  /*9310*/  IADD3.X R3, R47, R6, R3, P0, !PT ;  /* 0x000000062f037210 */ /* 0x000fe200007fe403 */
[----:B------:R-:W-:Y:S01]  /*9320*/  UIADD3.X UR11, UR11, -0x1, URZ, UP2, !UPT ;  /* 0xffffffff0b0b7890 */ /* 0x000fe200097fe43f */
[----:B------:R-:W-:-:S02]  /*9330*/  LEA R2, P0, R5, R0, 0x1 ;  /* 0x0000000005027211 */ /* 0x000fc400078008ff */
[-C--:B------:R-:W-:Y:S02]  /*9340*/  ISETP.GE.AND P6, PT, R32, R25.reuse, PT ;  /* 0x000000192000720c */ /* 0x080fe40003fc6270 */
        /* <DEDUP_REMOVED lines=31> */
.L_x_4051:
        /* <DEDUP_REMOVED lines=11> */
[----:B------:R-:W0:Y:S01]  /*95f0*/  SHFL.DOWN P1, R3, R0, 0x2, 0x1f ;  /* 0x08401f0000037f89 */ /* 0x000e220000020000 */
[----:B-----5:R-:W-:-:S08]  /*9600*/  ISETP.NE.AND P3, PT, R7, RZ, PT ;  /* 0x000000ff0700720c */ /* 0x020fd00003f65270 */
[----:B------:R-:W-:-:S04]  /*9610*/  @!P2 SHF.R.S32.HI R6, RZ, 0x1f, R7 ;  /* 0x0000001fff06a819 */ /* 0x000fc80000011407 */
        /* <DEDUP_REMOVED lines=8> */
[----:B0-----:R-:W-:-:S05]  /*96a0*/  @P1 FADD R4, R5, R4 ;  /* 0x0000000405041221 */ /* 0x001fca0000000000 */
[----:B------:R-:W-:Y:S04]  /*96b0*/  @!P2 STS [R7.X4+0x854], R4 ;  /* 0x000854040700a388 */ /* 0x000fe80000004800 */
[----:B------:R-:W-:Y:S06]  /*96c0*/  BAR.SYNC.DEFER_BLOCKING 0x0 ;  /* 0x0000000000007b1d */ /* 0x000fec0000010000 */
[----:B------:R-:W0:Y:S02]  /*96d0*/  @!P3 LDS R3, [0x858] ;  /* 0x00085800ff03b984 */ /* 0x000e240000000800 */
[----:B0-----:R-:W-:Y:S01]  /*96e0*/  @!P3 FADD.FTZ R4, R4, R3 ;  /* 0x000000030404b221 */ /* 0x001fe20000010000 */
[----:B------:R-:W-:Y:S05]  /*96f0*/  @P3 BRA `(.L_x_4096) ;  /* 0x0000001000003947 */ /* 0x000fea0003800000 */
[----:B------:R0:W-:Y:S02]  /*9700*/  RED.E.ADD.F32.FTZ.RN.STRONG.GPU [R106.64], R4 ;  /* 0x000000046a00798e */ /* 0x0001e4000c10e786 */
.L_x_4096:
[----:B------:R-:W-:Y:S05]  /*9710*/  BSYNC B0 ;  /* 0x0000000000007941 */ /* 0x000fea0003800000 */
.L_x_4095:
[----:B------:R-:W-:Y:S01]  /*9720*/  BSSY B0, `(.L_x_4097) ;  /* 0x000001d000007945 */ /* 0x000fe20003800000 */
[----:B------:R-:W-:Y:S05]  /*9730*/  @!P0 BRA `(.L_x_4098) ;  /* 0x000001a000008947 */ /* 0x000fea0003800000 */
[----:B------:R-:W-:Y:S06]  /*9740*/  BAR.SYNC.DEFER_BLOCKING 0x0 ;  /* 0x0000000000007b1d */ /* 0x000fec0000010000 */
[----:B------:R-:W4:Y:S04]  /*9750*/  SHFL.DOWN P0, R3, R132, 0x1, 0x1f ;  /* 0x08201f0084037f89 */ /* 0x000f280000000000 */
[----:B0-----:R-:W0:Y:S04]  /*9760*/  S2R R4, SR_LANEID ;  /* 0x0000000000047919 */ /* 0x001e280000000000 */
[----:B------:R-:W5:Y:S01]  /*9770*/  S2R R21, SR_TID.X ;  /* 0x0000000000157919 */ /* 0x000f620000002100 */
[----:B----4-:R-:W-:Y:S01]  /*9780*/  @P0 FADD R3, R3, R132 ;  /* 0x0000008403030221 */ /* 0x010fe20000000000 */
[----:B0-----:R-:W-:-:S04]  /*9790*/  ISETP.NE.AND P2, PT, R4, RZ, PT ;  /* 0x000000ff0400720c */ /* 0x001fc80003f45270 */
        /* <DEDUP_REMOVED lines=17> */
[----:B------:R0:W-:Y:S01]  /*98b0*/  RED.E.ADD.F32.FTZ.RN.STRONG.GPU [R104.64], R7 ;  /* 0x000000076800798e */ /* 0x0001e2000c10e786 */
[----:B------:R-:W-:Y:S01]  /*98c0*/  HFMA2.MMA R21, -RZ, RZ, 0, 0 ;  /* 0x00000000ff157435 */ /* 0x000fe200000001ff */
[----:B------:R-:W-:Y:S05]  /*98d0*/  BRA `(.L_x_4099) ;  /* 0x0000001000007947 */ /* 0x000fea0003800000 */
.L_x_4098:
[----:B------:R-:W4:Y:S02]  /*98e0*/  S2R R21, SR_TID.X ;  /* 0x0000000000157919 */ /* 0x000f240000002100 */
.L_x_4099:
[----:B------:R-:W-:Y:S05]  /*98f0*/  BSYNC B0 ;  /* 0x0000000000007941 */ /* 0x000fea0003800000 */
.L_x_4097:
[----:B----4-:R-:W-:-:S13]  /*9900*/  ISETP.GE.AND P0, PT, R21, c[0x0][0x16c], PT ;  /* 0x00005b0015007a0c */ /* 0x010fda0003f06270 */
[----:B------:R-:W-:Y:S05]  /*9910*/  @P0 EXIT ;  /* 0x000000000000094d */ /* 0x000fea0003800000 */
[C---:B------:R-:W-:Y:S02]  /*9920*/  IMAD R0, R136.reuse, c[0x0][0x288], RZ ;  /* 0x0000a20088007a24 */ /* 0x040fe400078e02ff */
[C---:B------:R-:W-:Y:S02]  /*9930*/  IMAD R2, R136.reuse, c[0x0][0x2c8], RZ ;  /* 0x0000b20088027a24 */ /* 0x040fe400078e02ff */
[C---:B0-----:R-:W-:Y:S02]  /*9940*/  IMAD R4, R136.reuse, c[0x0][0x2a8], RZ ;  /* 0x0000aa0088047a24 */ /* 0x041fe400078e02ff */
[C---:B------:R-:W-:Y:S02]  /*9950*/  IMAD R12, R136.reuse, c[0x0][0x1b8], RZ ;  /* 0x00006e00880c7a24 */ /* 0x040fe400078e02ff */
[----:B------:R-:W-:Y:S02]  /*9960*/  IMAD R136, R136, c[0x0][0x198], RZ ;  /* 0x0000660088887a24 */ /* 0x000fe400078e02ff */
[----:B------:R-:W-:-:S04]  /*9970*/  IMAD.WIDE.U32 R6, R137, c[0x0][0x288], RZ ;  /* 0x0000a20089067a25 */ /* 0x000fc800078e00ff */
[----:B--2---:R-:W-:-:S04]  /*9980*/  IMAD.WIDE.U32 R8, R137, c[0x0][0x2c8], RZ ;  /* 0x0000b20089087a25 */ /* 0x004fc800078e00ff */
        /* <DEDUP_REMOVED lines=13> */
.L_x_4100:
        /* <DEDUP_REMOVED lines=64> */
.L_x_4057:
[----:B------:R-:W-:Y:S01]  /*9e60*/  HFMA2.MMA R67, -RZ, RZ, 0, 5.9604644775390625e-08 ;  /* 0x00000001ff437435 */ /* 0x000fe200000001ff */
[----:B------:R-:W-:Y:S02]  /*9e70*/  MOV R206, R66 ;  /* 0x0000004200ce7202 */ /* 0x000fe40000000f00 */
[----:B------:R-:W-:Y:S02]  /*9e80*/  MOV R68, RZ ;  /* 0x000000ff00447202 */ /* 0x000fe40000000f00 */
[----:B------:R-:W-:-:S02]  /*9e90*/  MOV R69, 0xffffffff ;  /* 0xffffffff00457802 */ /* 0x000fc40000000f00 */
[----:B------:R-:W-:Y:S02]  /*9ea0*/  MOV R64, 0x9ec0 ;  /* 0x00009ec000407802 */ /* 0x000fe40000000f00 */
[----:B-1---5:R-:W-:Y:S05]  /*9eb0*/  CALL.REL.NOINC `($__internal_98_$__cuda_sm70_shflsync_up) ;  /* 0x00001e5000007944 */ /* 0x022fea0003c00000 */
[----:B-1----:R-:W-:Y:S01]  /*9ec0*/  MOV R205, R69 ;  /* 0x0000004500cd7202 */ /* 0x002fe20000000f00 */
[----:B0-----:R-:W-:Y:S05]  /*9ed0*/  BRA `(.L_x_4101) ;  /* 0xffff9ea000007947 */ /* 0x001fea000383ffff */
.L_x_4058:
[----:B------:R-:W-:Y:S01]  /*9ee0*/  HFMA2.MMA R67, -RZ, RZ, 0, 5.9604644775390625e-08 ;  /* 0x00000001ff437435 */ /* 0x000fe200000001ff */
[----:B------:R-:W-:Y:S02]  /*9ef0*/  MOV R206, R208 ;  /* 0x000000d000ce7202 */ /* 0x000fe40000000f00 */
[----:B------:R-:W-:Y:S02]  /*9f00*/  MOV R68, RZ ;  /* 0x000000ff00447202 */ /* 0x000fe40000000f00 */
[----:B------:R-:W-:Y:S02]  /*9f10*/  MOV R69, 0xffffffff ;  /* 0xffffffff00457802 */ /* 0x000fe40000000f00 */
[----:B------:R-:W-:Y:S02]  /*9f20*/  MOV R64, 0x9f40 ;  /* 0x00009f4000407802 */ /* 0x000fe40000000f00 */
[----:B012--5:R-:W-:Y:S05]  /*9f30*/  CALL.REL.NOINC `($__internal_98_$__cuda_sm70_shflsync_up) ;  /* 0x00001dd000007944 */ /* 0x027fea0003c00000 */
[----:B0-----:R-:W-:Y:S01]  /*9f40*/  HFMA2.MMA R67, -RZ, RZ, 0, 5.9604644775390625e-08 ;  /* 0x00000001ff437435 */ /* 0x001fe200000001ff */
[----:B-1----:R-:W-:Y:S02]  /*9f50*/  MOV R207, R69 ;  /* 0x0000004500cf7202 */ /* 0x002fe40000000f00 */
[----:B------:R-:W-:-:S02]  /*9f60*/  MOV R206, R70 ;  /* 0x0000004600ce7202 */ /* 0x000fc40000000f00 */
[----:B------:R-:W-:Y:S02]  /*9f70*/  MOV R68, RZ ;  /* 0x000000ff00447202 */ /* 0x000fe40000000f00 */
[----:B------:R-:W-:Y:S02]  /*9f80*/  MOV R69, 0xffffffff ;  /* 0xffffffff00457802 */ /* 0x000fe40000000f00 */
[----:B------:R-:W-:Y:S02]  /*9f90*/  MOV R64, 0x9fb0 ;  /* 0x00009fb000407802 */ /* 0x000fe40000000f00 */
[----:B------:R-:W-:Y:S05]  /*9fa0*/  CALL.REL.NOINC `($__internal_98_$__cuda_sm70_shflsync_up) ;  /* 0x00001d6000007944 */ /* 0x000fea0003c00000 */
[----:B0-----:R-:W-:Y:S01]  /*9fb0*/  HFMA2.MMA R67, -RZ, RZ, 0, 5.9604644775390625e-08 ;  /* 0x00000001ff437435 */ /* 0x001fe200000001ff */
[----:B-1----:R-:W-:Y:S02]  /*9fc0*/  MOV R209, R69 ;  /* 0x0000004500d17202 */ /* 0x002fe40000000f00 */
[----:B------:R-:W-:Y:S02]  /*9fd0*/  MOV R206, R71 ;  /* 0x0000004700ce7202 */ /* 0x000fe40000000f00 */
[----:B------:R-:W-:Y:S02]  /*9fe0*/  MOV R68, RZ ;  /* 0x000000ff00447202 */ /* 0x000fe40000000f00 */
[----:B------:R-:W-:-:S02]  /*9ff0*/  MOV R69, 0xffffffff ;  /* 0xffffffff00457802 */ /* 0x000fc40000000f00 */
[----:B------:R-:W-:Y:S02]  /*a000*/  MOV R64, 0xa020 ;  /* 0x0000a02000407802 */ /* 0x000fe40000000f00 */
[----:B------:R-:W-:Y:S05]  /*a010*/  CALL.REL.NOINC `($__internal_98_$__cuda_sm70_shflsync_up) ;  /* 0x00001cf000007944 */ /* 0x000fea0003c00000 */
[C---:B01----:R-:W-:Y:S01]  /*a020*/  FMUL.FTZ R67, R208.reuse, R69 ;  /* 0x00000045d0437220 */ /* 0x043fe20000410000 */
[----:B------:R-:W-:Y:S01]  /*a030*/  ISETP.GE.AND P0, PT, R127, 0x1, PT ;  /* 0x000000017f00780c */ /* 0x000fe20003f06270 */
[C---:B------:R-:W-:Y:S02]  /*a040*/  FMUL.FTZ R68, R208.reuse, R209 ;  /* 0x000000d1d0447220 */ /* 0x040fe40000410000 */
[C---:B------:R-:W-:Y:S02]  /*a050*/  FMUL.FTZ R65, R208.reuse, R205 ;  /* 0x000000cdd0417220 */ /* 0x040fe40000410000 */
[----:B------:R-:W-:Y:S02]  /*a060*/  FMUL.FTZ R64, R208, R207 ;  /* 0x000000cfd0407220 */ /* 0x000fe40000410000 */
[C---:B------:R-:W-:Y:S02]  /*a070*/  FFMA.FTZ R67, R66.reuse, R209, -R67 ;  /* 0x000000d142437223 */ /* 0x040fe40000010843 */
[C---:B------:R-:W-:Y:S01]  /*a080*/  FFMA.FTZ R68, R66.reuse, R69, R68 ;  /* 0x0000004542447223 */ /* 0x040fe20000010044 */
[----:B------:R-:W-:Y:S01]  /*a090*/  MOV R69, 0xffffffff ;  /* 0xffffffff00457802 */ /* 0x000fe20000000f00 */
[----:B------:R-:W-:-:S02]  /*a0a0*/  FFMA.FTZ R65, R66, R207, R65 ;  /* 0x000000cf42417223 */ /* 0x000fc40000010041 */
[----:B------:R-:W-:Y:S01]  /*a0b0*/  FFMA.FTZ R205, R66, R205, -R64 ;  /* 0x000000cd42cd7223 */ /* 0x000fe20000010840 */
[----:B------:R-:W-:Y:S01]  /*a0c0*/  MOV R64, 0xa170 ;  /* 0x0000a17000407802 */ /* 0x000fe20000000f00 */
[----:B------:R-:W-:Y:S01]  /*a0d0*/  FADD.FTZ R67, R70, R67 ;  /* 0x0000004346437221 */ /* 0x000fe20000010000 */
[----:B------:R-:W-:Y:S01]  /*a0e0*/  FSEL R210, R208, R65, !P0 ;  /* 0x00000041d0d27208 */ /* 0x000fe20004000000 */
[C---:B------:R-:W-:Y:S01]  /*a0f0*/  FADD.FTZ R68, R71.reuse, R68 ;  /* 0x0000004447447221 */ /* 0x040fe20000010000 */
[----:B------:R-:W-:Y:S02]  /*a100*/  FSEL R205, R66, R205, !P0 ;  /* 0x000000cd42cd7208 */ /* 0x000fe40004000000 */
[----:B------:R-:W-:Y:S01]  /*a110*/  FSEL R208, R70, R67, !P0 ;  /* 0x0000004346d07208 */ /* 0x000fe20004000000 */
[----:B------:R-:W-:Y:S01]  /*a120*/  HFMA2.MMA R67, -RZ, RZ, 0, 1.1920928955078125e-07 ;  /* 0x00000002ff437435 */ /* 0x000fe200000001ff */
[----:B------:R-:W-:Y:S02]  /*a130*/  FSEL R207, R71, R68, !P0 ;  /* 0x0000004447cf7208 */ /* 0x000fe40004000000 */
[----:B------:R-:W-:-:S02]  /*a140*/  MOV R68, RZ ;  /* 0x000000ff00447202 */ /* 0x000fc40000000f00 */
[----:B------:R-:W-:Y:S02]  /*a150*/  MOV R206, R205 ;  /* 0x000000cd00ce7202 */ /* 0x000fe40000000f00 */
[----:B------:R-:W-:Y:S05]  /*a160*/  CALL.REL.NOINC `($__internal_98_$__cuda_sm70_shflsync_up) ;  /* 0x00001ba000007944 */ /* 0x000fea0003c00000 */
[----:B0-----:R-:W-:Y:S01]  /*a170*/  HFMA2.MMA R67, -RZ, RZ, 0, 1.1920928955078125e-07 ;  /* 0x00000002ff437435 */ /* 0x001fe200000001ff */
[----:B-1----:R-:W-:Y:S02]  /*a180*/  MOV R66, R69 ;  /* 0x0000004500427202 */ /* 0x002fe40000000f00 */
[----:B------:R-:W-:Y:S02]  /*a190*/  MOV R206, R210 ;  /* 0x000000d200ce7202 */ /* 0x000fe40000000f00 */
[----:B------:R-:W-:Y:S02]  /*a1a0*/  MOV R68, RZ ;  /* 0x000000ff00447202 */ /* 0x000fe40000000f00 */
[----:B------:R-:W-:Y:S02]  /*a1b0*/  MOV R69, 0xffffffff ;  /* 0xffffffff00457802 */ /* 0x000fe40000000f00 */
[----:B------:R-:W-:Y:S02]  /*a1c0*/  MOV R64, 0xa1e0 ;  /* 0x0000a1e000407802 */ /* 0x000fe40000000f00 */
[----:B------:R-:W-:Y:S05]  /*a1d0*/  CALL.REL.NOINC `($__internal_98_$__cuda_sm70_shflsync_up) ;  /* 0x00001b3000007944 */ /* 0x000fea0003c00000 */
[----:B0-----:R-:W-:Y:S01]  /*a1e0*/  HFMA2.MMA R67, -RZ, RZ, 0, 1.1920928955078125e-07 ;  /* 0x00000002ff437435 */ /* 0x001fe200000001ff */
[----:B-1----:R-:W-:-:S02]  /*a1f0*/  MOV R70, R69 ;  /* 0x0000004500467202 */ /* 0x002fc40000000f00 */
[----:B------:R-:W-:Y:S02]  /*a200*/  MOV R206, R208 ;  /* 0x000000d000ce7202 */ /* 0x000fe40000000f00 */
[----:B------:R-:W-:Y:S02]  /*a210*/  MOV R68, RZ ;  /* 0x000000ff00447202 */ /* 0x000fe40000000f00 */
[----:B------:R-:W-:Y:S02]  /*a220*/  MOV R69, 0xffffffff ;  /* 0xffffffff00457802 */ /* 0x000fe40000000f00 */
[----:B------:R-:W-:Y:S02]  /*a230*/  MOV R64, 0xa250 ;  /* 0x0000a25000407802 */ /* 0x000fe40000000f00 */
[----:B------:R-:W-:Y:S05]  /*a240*/  CALL.REL.NOINC `($__internal_98_$__cuda_sm70_shflsync_up) ;  /* 0x00001ac000007944 */ /* 0x000fea0003c00000 */
[----:B0-----:R-:W-:Y:S01]  /*a250*/  HFMA2.MMA R67, -RZ, RZ, 0, 1.1920928955078125e-07 ;  /* 0x00000002ff437435 */ /* 0x001fe200000001ff */
[----:B-1----:R-:W-:Y:S02]  /*a260*/  MOV R71, R69 ;  /* 0x0000004500477202 */ /* 0x002fe40000000f00 */
[----:B------:R-:W-:Y:S02]  /*a270*/  MOV R206, R207 ;  /* 0x000000cf00ce7202 */ /* 0x000fe40000000f00 */
[----:B------:R-:W-:-:S02]  /*a280*/  MOV R68, RZ ;  /* 0x000000ff00447202 */ /* 0x000fc40000000f00 */
[----:B------:R-:W-:Y:S02]  /*a290*/  MOV R69, 0xffffffff ;  /* 0xffffffff00457802 */ /* 0x000fe40000000f00 */
[----:B------:R-:W-:Y:S02]  /*a2a0*/  MOV R64, 0xa2c0 ;  /* 0x0000a2c000407802 */ /* 0x000fe40000000f00 */
[----:B------:R-:W-:Y:S05]  /*a2b0*/  CALL.REL.NOINC `($__internal_98_$__cuda_sm70_shflsync_up) ;  /* 0x00001a5000007944 */ /* 0x000fea0003c00000 */
[----:B------:R-:W-:Y:S01]  /*a2c0*/  ISETP.GE.AND P0, PT, R127, 0x2, PT ;  /* 0x000000027f00780c */ /* 0x000fe20003f06270 */
[-C--:B------:R-:W-:Y:S02]  /*a2d0*/  FMUL.FTZ R64, R66, R210.reuse ;  /* 0x000000d242407220 */ /* 0x080fe40000410000 */
[----:B01----:R-:W-:Y:S02]  /*a2e0*/  FMUL.FTZ R68, R210, R69 ;  /* 0x00000045d2447220 */ /* 0x003fe40000410000 */
[-C--:B------:R-:W-:Y:S02]  /*a2f0*/  FMUL.FTZ R206, R71, R210.reuse ;  /* 0x000000d247ce7220 */ /* 0x080fe40000410000 */
[C---:B------:R-:W-:Y:S02]  /*a300*/  FFMA.FTZ R67, R70.reuse, R205, R64 ;  /* 0x000000cd46437223 */ /* 0x040fe40000010040 */
[----:B------:R-:W-:-:S02]  /*a310*/  FMUL.FTZ R64, R70, R210 ;  /* 0x000000d246407220 */ /* 0x000fc40000410000 */
[----:B------:R-:W-:Y:S01]  /*a320*/  FFMA.FTZ R65, R71, R205, -R68 ;  /* 0x000000cd47417223 */ /* 0x000fe20000010844 */
[----:B------:R-:W-:Y:S01]  /*a330*/  FSEL R210, R210, R67, !P0 ;  /* 0x00000043d2d27208 */ /* 0x000fe20004000000 */
[----:B------:R-:W-:Y:S01]  /*a340*/  FFMA.FTZ R206, R205, R69, R206 ;  /* 0x00000045cdce7223 */ /* 0x000fe200000100ce */
[----:B------:R-:W-:Y:S01]  /*a350*/  HFMA2.MMA R67, -RZ, RZ, 0, 2.384185791015625e-07 ;  /* 0x00000004ff437435 */ /* 0x000fe200000001ff */
[----:B------:R-:W-:Y:S01]  /*a360*/  @P0 FFMA.FTZ R205, R66, R205, -R64 ;  /* 0x000000cd42cd0223 */ /* 0x000fe20000010840 */
[----:B------:R-:W-:Y:S01]  /*a370*/  MOV R68, RZ ;  /* 0x000000ff00447202 */ /* 0x000fe20000000f00 */
[----:B------:R-:W-:Y:S01]  /*a380*/  @P0 FADD.FTZ R207, R207, R206 ;  /* 0x000000cecfcf0221 */ /* 0x000fe20000010000 */
[----:B------:R-:W-:Y:S01]  /*a390*/  MOV R69, 0xffffffff ;  /* 0xffffffff00457802 */ /* 0x000fe20000000f00 */
[----:B------:R-:W-:Y:S01]  /*a3a0*/  @P0 FADD.FTZ R208, R208, R65 ;  /* 0x00000041d0d00221 */ /* 0x000fe20000010000 */
[----:B------:R-:W-:Y:S02]  /*a3b0*/  MOV R206, R205 ;  /* 0x000000cd00ce7202 */ /* 0x000fe40000000f00 */
[----:B------:R-:W-:-:S02]  /*a3c0*/  MOV R64, 0xa3e0 ;  /* 0x0000a3e000407802 */ /* 0x000fc40000000f00 */
[----:B------:R-:W-:Y:S05]  /*a3d0*/  CALL.REL.NOINC `($__internal_98_$__cuda_sm70_shflsync_up) ;  /* 0x0000193000007944 */ /* 0x000fea0003c00000 */
[----:B0-----:R-:W-:Y:S01]  /*a3e0*/  HFMA2.MMA R67, -RZ, RZ, 0, 2.384185791015625e-07 ;  /* 0x00000004ff437435 */ /* 0x001fe200000001ff */
[----:B-1----:R-:W-:-:S02]  /*a3f0*/  MOV R66, R69 ;  /* 0x0000004500427202 */ /* 0x002fc40000000f00 */
[----:B------:R-:W-:Y:S02]  /*a400*/  MOV R206, R210 ;  /* 0x000000d200ce7202 */ /* 0x000fe40000000f00 */
[----:B------:R-:W-:Y:S02]  /*a410*/  MOV R68, RZ ;  /* 0x000000ff00447202 */ /* 0x000fe40000000f00 */
[----:B------:R-:W-:Y:S02]  /*a420*/  MOV R69, 0xffffffff ;  /* 0xffffffff00457802 */ /* 0x000fe40000000f00 */
[----:B------:R-:W-:Y:S02]  /*a430*/  MOV R64, 0xa450 ;  /* 0x0000a45000407802 */ /* 0x000fe40000000f00 */
[----:B------:R-:W-:Y:S05]  /*a440*/  CALL.REL.NOINC `($__internal_98_$__cuda_sm70_shflsync_up) ;  /* 0x000018c000007944 */ /* 0x000fea0003c00000 */
[----:B0-----:R-:W-:Y:S01]  /*a450*/  HFMA2.MMA R67, -RZ, RZ, 0, 2.384185791015625e-07 ;  /* 0x00000004ff437435 */ /* 0x001fe200000001ff */
[----:B-1----:R-:W-:Y:S02]  /*a460*/  MOV R70, R69 ;  /* 0x0000004500467202 */ /* 0x002fe40000000f00 */
[----:B------:R-:W-:Y:S02]  /*a470*/  MOV R206, R208 ;  /* 0x000000d000ce7202 */ /* 0x000fe40000000f00 */
[----:B------:R-:W-:-:S02]  /*a480*/  MOV R68, RZ ;  /* 0x000000ff00447202 */ /* 0x000fc40000000f00 */
[----:B------:R-:W-:Y:S02]  /*a490*/  MOV R69, 0xffffffff ;  /* 0xffffffff00457802 */ /* 0x000fe40000000f00 */
[----:B------:R-:W-:Y:S02]  /*a4a0*/  MOV R64, 0xa4c0 ;  /* 0x0000a4c000407802 */ /* 0x000fe40000000f00 */
[----:B------:R-:W-:Y:S05]  /*a4b0*/  CALL.REL.NOINC `($__internal_98_$__cuda_sm70_shflsync_up) ;  /* 0x0000185000007944 */ /* 0x000fea0003c00000 */
[----:B0-----:R-:W-:Y:S01]  /*a4c0*/  HFMA2.MMA R67, -RZ, RZ, 0, 2.384185791015625e-07 ;  /* 0x00000004ff437435 */ /* 0x001fe200000001ff */
[----:B-1----:R-:W-:Y:S02]  /*a4d0*/  MOV R71, R69 ;  /* 0x0000004500477202 */ /* 0x002fe40000000f00 */
[----:B------:R-:W-:Y:S02]  /*a4e0*/  MOV R206, R207 ;  /* 0x000000cf00ce7202 */ /* 0x000fe40000000f00 */
[----:B------:R-:W-:Y:S02]  /*a4f0*/  MOV R68, RZ ;  /* 0x000000ff00447202 */ /* 0x000fe40000000f00 */
[----:B------:R-:W-:Y:S02]  /*a500*/  MOV R69, 0xffffffff ;  /* 0xffffffff00457802 */ /* 0x000fe40000000f00 */
[----:B------:R-:W-:-:S02]  /*a510*/  MOV R64, 0xa530 ;  /* 0x0000a53000407802 */ /* 0x000fc40000000f00 */
[----:B------:R-:W-:Y:S05]  /*a520*/  CALL.REL.NOINC `($__internal_98_$__cuda_sm70_shflsync_up) ;  /* 0x000017e000007944 */ /* 0x000fea0003c00000 */
[----:B------:R-:W-:Y:S01]  /*a530*/  ISETP.GE.AND P0, PT, R127, 0x4, PT ;  /* 0x000000047f00780c */ /* 0x000fe20003f06270 */
[-C--:B------:R-:W-:Y:S01]  /*a540*/  FMUL.FTZ R64, R66, R210.reuse ;  /* 0x000000d242407220 */ /* 0x080fe20000410000 */
[----:B0-----:R-:W-:Y:S01]  /*a550*/  HFMA2.MMA R67, -RZ, RZ, 0, 4.76837158203125e-07 ;  /* 0x00000008ff437435 */ /* 0x001fe200000001ff */
[----:B------:R-:W-:-:S02]  /*a560*/  FMUL.FTZ R206, R71, R210 ;  /* 0x000000d247ce7220 */ /* 0x000fc40000410000 */
[----:B-1----:R-:W-:Y:S02]  /*a570*/  FMUL.FTZ R68, R210, R69 ;  /* 0x00000045d2447220 */ /* 0x002fe40000410000 */
[C---:B------:R-:W-:Y:S02]  /*a580*/  FFMA.FTZ R65, R70.reuse, R205, R64 ;  /* 0x000000cd46417223 */ /* 0x040fe40000010040 */
[----:B------:R-:W-:Y:S02]  /*a590*/  FMUL.FTZ R64, R70, R210 ;  /* 0x000000d246407220 */ /* 0x000fe40000410000 */
[----:B------:R-:W-:Y:S01]  /*a5a0*/  FFMA.FTZ R206, R205, R69, R206 ;  /* 0x00000045cdce7223 */ /* 0x000fe200000100ce */
[----:B------:R-:W-:Y:S01]  /*a5b0*/  FSEL R210, R210, R65, !P0 ;  /* 0x00000041d2d27208 */ /* 0x000fe20004000000 */
[-C--:B------:R-:W-:Y:S01]  /*a5c0*/  FFMA.FTZ R71, R71, R205.reuse, -R68 ;  /* 0x000000cd47477223 */ /* 0x080fe20000010844 */
[----:B------:R-:W-:Y:S01]  /*a5d0*/  MOV R68, RZ ;  /* 0x000000ff00447202 */ /* 0x000fe20000000f00 */
[----:B------:R-:W-:Y:S01]  /*a5e0*/  @P0 FFMA.FTZ R205, R66, R205, -R64 ;  /* 0x000000cd42cd0223 */ /* 0x000fe20000010840 */
[----:B------:R-:W-:Y:S01]  /*a5f0*/  MOV R69, 0xffffffff ;  /* 0xffffffff00457802 */ /* 0x000fe20000000f00 */
[----:B------:R-:W-:Y:S01]  /*a600*/  @P0 FADD.FTZ R207, R207, R206 ;  /* 0x000000cecfcf0221 */ /* 0x000fe20000010000 */
[----:B------:R-:W-:Y:S01]  /*a610*/  MOV R64, 0xa670 ;  /* 0x0000a67000407802 */ /* 0x000fe20000000f00 */
[----:B------:R-:W-:Y:S01]  /*a620*/  @P0 FADD.FTZ R208, R208, R71 ;  /* 0x00000047d0d00221 */ /* 0x000fe20000010000 */
[----:B------:R-:W-:-:S02]  /*a630*/  MOV R206, R205 ;  /* 0x000000cd00ce7202 */ /* 0x000fc40000000f00 */
[----:B------:R-:W-:Y:S02]  /*a640*/  MOV R209, R207 ;  /* 0x000000cf00d17202 */ /* 0x000fe40000000f00 */
[----:B------:R-:W-:Y:S02]  /*a650*/  MOV R211, R208 ;  /* 0x000000d000d37202 */ /* 0x000fe40000000f00 */
[----:B------:R-:W-:Y:S05]  /*a660*/  CALL.REL.NOINC `($__internal_98_$__cuda_sm70_shflsync_up) ;  /* 0x000016a000007944 */ /* 0x000fea0003c00000 */
[----:B0-----:R-:W-:Y:S01]  /*a670*/  HFMA2.MMA R67, -RZ, RZ, 0, 4.76837158203125e-07 ;  /* 0x00000008ff437435 */ /* 0x001fe200000001ff */
[----:B-1----:R-:W-:Y:S02]  /*a680*/  MOV R66, R69 ;  /* 0x0000004500427202 */ /* 0x002fe40000000f00 */
[----:B------:R-:W-:Y:S02]  /*a690*/  MOV R206, R210 ;  /* 0x000000d200ce7202 */ /* 0x000fe40000000f00 */
[----:B------:R-:W-:Y:S02]  /*a6a0*/  MOV R68, RZ ;  /* 0x000000ff00447202 */ /* 0x000fe40000000f00 */
[----:B------:R-:W-:Y:S02]  /*a6b0*/  MOV R69, 0xffffffff ;  /* 0xffffffff00457802 */ /* 0x000fe40000000f00 */
[----:B------:R-:W-:-:S02]  /*a6c0*/  MOV R64, 0xa6e0 ;  /* 0x0000a6e000407802 */ /* 0x000fc40000000f00 */
[----:B------:R-:W-:Y:S05]  /*a6d0*/  CALL.REL.NOINC `($__internal_98_$__cuda_sm70_shflsync_up) ;  /* 0x0000163000007944 */ /* 0x000fea0003c00000 */
[----:B0-----:R-:W-:Y:S01]  /*a6e0*/  HFMA2.MMA R67, -RZ, RZ, 0, 4.76837158203125e-07 ;  /* 0x00000008ff437435 */ /* 0x001fe200000001ff */
[----:B-1----:R-:W-:-:S02]  /*a6f0*/  MOV R70, R69 ;  /* 0x0000004500467202 */ /* 0x002fc40000000f00 */
[----:B------:R-:W-:Y:S02]  /*a700*/  MOV R206, R211 ;  /* 0x000000d300ce7202 */ /* 0x000fe40000000f00 */
[----:B------:R-:W-:Y:S02]  /*a710*/  MOV R68, RZ ;  /* 0x000000ff00447202 */ /* 0x000fe40000000f00 */
[----:B------:R-:W-:Y:S02]  /*a720*/  MOV R69, 0xffffffff ;  /* 0xffffffff00457802 */ /* 0x000fe40000000f00 */
[----:B------:R-:W-:Y:S02]  /*a730*/  MOV R64, 0xa750 ;  /* 0x0000a75000407802 */ /* 0x000fe40000000f00 */
[----:B------:R-:W-:Y:S05]  /*a740*/  CALL.REL.NOINC `($__internal_98_$__cuda_sm70_shflsync_up) ;  /* 0x000015c000007944 */ /* 0x000fea0003c00000 */
[----:B0-----:R-:W-:Y:S01]  /*a750*/  HFMA2.MMA R67, -RZ, RZ, 0, 4.76837158203125e-07 ;  /* 0x00000008ff437435 */ /* 0x001fe200000001ff */
[----:B-1----:R-:W-:Y:S02]  /*a760*/  MOV R71, R69 ;  /* 0x0000004500477202 */ /* 0x002fe40000000f00 */
[----:B------:R-:W-:Y:S02]  /*a770*/  MOV R206, R209 ;  /* 0x000000d100ce7202 */ /* 0x000fe40000000f00 */
[----:B------:R-:W-:-:S02]  /*a780*/  MOV R68, RZ ;  /* 0x000000ff00447202 */ /* 0x000fc40000000f00 */
[----:B------:R-:W-:Y:S02]  /*a790*/  MOV R69, 0xffffffff ;  /* 0xffffffff00457802 */ /* 0x000fe40000000f00 */
[----:B------:R-:W-:Y:S02]  /*a7a0*/  MOV R64, 0xa7c0 ;  /* 0x0000a7c000407802 */ /* 0x000fe40000000f00 */
[----:B------:R-:W-:Y:S05]  /*a7b0*/  CALL.REL.NOINC `($__internal_98_$__cuda_sm70_shflsync_up) ;  /* 0x0000155000007944 */ /* 0x000fea0003c00000 */
[----:B------:R-:W-:Y:S01]  /*a7c0*/  ISETP.GE.AND P0, PT, R127, 0x8, PT ;  /* 0x000000087f00780c */ /* 0x000fe20003f06270 */
[-C--:B------:R-:W-:Y:S01]  /*a7d0*/  FMUL.FTZ R64, R66, R210.reuse ;  /* 0x000000d242407220 */ /* 0x080fe20000410000 */
[----:B0-----:R-:W-:Y:S01]  /*a7e0*/  HFMA2.MMA R67, -RZ, RZ, 0, 9.5367431640625e-07 ;  /* 0x00000010ff437435 */ /* 0x001fe200000001ff */
[----:B-1----:R-:W-:Y:S02]  /*a7f0*/  FMUL.FTZ R68, R210, R69 ;  /* 0x00000045d2447220 */ /* 0x002fe40000410000 */
[-C--:B------:R-:W-:Y:S02]  /*a800*/  FMUL.FTZ R206, R71, R210.reuse ;  /* 0x000000d247ce7220 */ /* 0x080fe40000410000 */
[C---:B------:R-:W-:Y:S02]  /*a810*/  FFMA.FTZ R65, R70.reuse, R205, R64 ;  /* 0x000000cd46417223 */ /* 0x040fe40000010040 */
[----:B------:R-:W-:-:S02]  /*a820*/  FMUL.FTZ R64, R70, R210 ;  /* 0x000000d246407220 */ /* 0x000fc40000410000 */
[----:B------:R-:W-:Y:S01]  /*a830*/  FFMA.FTZ R68, R71, R205, -R68 ;  /* 0x000000cd47447223 */ /* 0x000fe20000010844 */
[----:B------:R-:W-:Y:S01]  /*a840*/  FSEL R207, R210, R65, !P0 ;  /* 0x00000041d2cf7208 */ /* 0x000fe20004000000 */
[----:B------:R-:W-:Y:S01]  /*a850*/  FFMA.FTZ R206, R205, R69, R206 ;  /* 0x00000045cdce7223 */ /* 0x000fe200000100ce */
[----:B------:R-:W-:Y:S01]  /*a860*/  MOV R69, 0xffffffff ;  /* 0xffffffff00457802 */ /* 0x000fe20000000f00 */
        /* <DEDUP_REMOVED lines=9> */
[----:B------:R-:W-:Y:S05]  /*a900*/  CALL.REL.NOINC `($__internal_98_$__cuda_sm70_shflsync_up) ;  /* 0x0000140000007944 */ /* 0x000fea0003c00000 */
[----:B0-----:R-:W-:Y:S01]  /*a910*/  HFMA2.MMA R67, -RZ, RZ, 0, 9.5367431640625e-07 ;  /* 0x00000010ff437435 */ /* 0x001fe200000001ff */
[----:B-1----:R-:W-:Y:S02]  /*a920*/  MOV R208, R69 ;  /* 0x0000004500d07202 */ /* 0x002fe40000000f00 */
[----:B------:R-:W-:Y:S02]  /*a930*/  MOV R206, R207 ;  /* 0x000000cf00ce7202 */ /* 0x000fe40000000f00 */
[----:B------:R-:W-:Y:S02]  /*a940*/  MOV R68, RZ ;  /* 0x000000ff00447202 */ /* 0x000fe40000000f00 */
[----:B------:R-:W-:Y:S02]  /*a950*/  MOV R69, 0xffffffff ;  /* 0xffffffff00457802 */ /* 0x000fe40000000f00 */
[----:B------:R-:W-:-:S02]  /*a960*/  MOV R64, 0xa980 ;  /* 0x0000a98000407802 */ /* 0x000fc40000000f00 */
[----:B------:R-:W-:Y:S05]  /*a970*/  CALL.REL.NOINC `($__internal_98_$__cuda_sm70_shflsync_up) ;  /* 0x0000139000007944 */ /* 0x000fea0003c00000 */
[----:B0-----:R-:W-:Y:S01]  /*a980*/  HFMA2.MMA R67, -RZ, RZ, 0, 9.5367431640625e-07 ;  /* 0x00000010ff437435 */ /* 0x001fe200000001ff */
[----:B-1----:R-:W-:-:S02]  /*a990*/  MOV R210, R69 ;  /* 0x0000004500d27202 */ /* 0x002fc40000000f00 */
[----:B------:R-:W-:Y:S02]  /*a9a0*/  MOV R206, R211 ;  /* 0x000000d300ce7202 */ /* 0x000fe40000000f00 */
[----:B------:R-:W-:Y:S02]  /*a9b0*/  MOV R68, RZ ;  /* 0x000000ff00447202 */ /* 0x000fe40000000f00 */
[----:B------:R-:W-:Y:S02]  /*a9c0*/  MOV R69, 0xffffffff ;  /* 0xffffffff00457802 */ /* 0x000fe40000000f00 */
[----:B------:R-:W-:Y:S02]  /*a9d0*/  MOV R64, 0xa9f0 ;  /* 0x0000a9f000407802 */ /* 0x000fe40000000f00 */
[----:B------:R-:W-:Y:S05]  /*a9e0*/  CALL.REL.NOINC `($__internal_98_$__cuda_sm70_shflsync_up) ;  /* 0x0000132000007944 */ /* 0x000fea0003c00000 */
[----:B0-----:R-:W-:Y:S01]  /*a9f0*/  HFMA2.MMA R67, -RZ, RZ, 0, 9.5367431640625e-07 ;  /* 0x00000010ff437435 */ /* 0x001fe200000001ff */
[----:B-1----:R-:W-:Y:S02]  /*aa00*/  MOV R212, R69 ;  /* 0x0000004500d47202 */ /* 0x002fe40000000f00 */
[----:B------:R-:W-:Y:S02]  /*aa10*/  MOV R206, R209 ;  /* 0x000000d100ce7202 */ /* 0x000fe40000000f00 */
[----:B------:R-:W-:-:S02]  /*aa20*/  MOV R68, RZ ;  /* 0x000000ff00447202 */ /* 0x000fc40000000f00 */
[----:B------:R-:W-:Y:S02]  /*aa30*/  MOV R69, 0xffffffff ;  /* 0xffffffff00457802 */ /* 0x000fe40000000f00 */
[----:B------:R-:W-:Y:S02]  /*aa40*/  MOV R64, 0xaa60 ;  /* 0x0000aa6000407802 */ /* 0x000fe40000000f00 */
[----:B------:R-:W-:Y:S05]  /*aa50*/  CALL.REL.NOINC `($__internal_98_$__cuda_sm70_shflsync_up) ;  /* 0x000012b000007944 */ /* 0x000fea0003c00000 */
[----:B01----:R-:W-:Y:S05]  /*aa60*/  BRA `(.L_x_4102) ;  /* 0xffff977000007947 */ /* 0x003fea000383ffff */
.L_x_4063:
[----:B0-----:R-:W-:Y:S01]  /*aa70*/  HFMA2.MMA R67, -RZ, RZ, 0, 5.9604644775390625e-08 ;  /* 0x00000001ff437435 */ /* 0x001fe200000001ff */
[----:B------:R-:W-:Y:S02]  /*aa80*/  MOV R68, RZ ;  /* 0x000000ff00447202 */ /* 0x000fe40000000f00 */
[----:B------:R-:W-:Y:S02]  /*aa90*/  MOV R69, 0xffffffff ;  /* 0xffffffff00457802 */ /* 0x000fe40000000f00 */
[----:B------:R-:W-:Y:S02]  /*aaa0*/  MOV R64, 0xaac0 ;  /* 0x0000aac000407802 */ /* 0x000fe40000000f00 */
[----:B-1---5:R-:W-:Y:S05]  /*aab0*/  CALL.REL.NOINC `($__internal_98_$__cuda_sm70_shflsync_up) ;  /* 0x0000125000007944 */ /* 0x022fea0003c00000 */
        /* <DEDUP_REMOVED lines=14> */
[----:B0-----:R-:W-:Y:S01]  /*aba0*/  HFMA2.MMA R67, -RZ, RZ, 0, 5.9604644775390625e-08 ;  /* 0x00000001ff437435 */ /* 0x001fe200000001ff */
[----:B-1----:R-:W-:Y:S02]  /*abb0*/  MOV R205, R69 ;  /* 0x0000004500cd7202 */ /* 0x002fe40000000f00 */
[----:B------:R-:W-:Y:S02]  /*abc0*/  MOV R206, R70 ;  /* 0x0000004600ce7202 */ /* 0x000fe40000000f00 */
[----:B------:R-:W-:Y:S02]  /*abd0*/  MOV R68, RZ ;  /* 0x000000ff00447202 */ /* 0x000fe40000000f00 */
[----:B------:R-:W-:Y:S02]  /*abe0*/  MOV R69, 0xffffffff ;  /* 0xffffffff00457802 */ /* 0x000fe40000000f00 */
[----:B------:R-:W-:Y:S02]  /*abf0*/  MOV R64, 0xac10 ;  /* 0x0000ac1000407802 */ /* 0x000fe40000000f00 */
[----:B------:R-:W-:Y:S05]  /*ac00*/  CALL.REL.NOINC `($__internal_98_$__cuda_sm70_shflsync_up) ;  /* 0x0000110000007944 */ /* 0x000fea0003c00000 */
[----:B0-----:R-:W-:Y:S01]  /*ac10*/  HFMA2.MMA R68, -RZ, RZ, 0, 0 ;  /* 0x00000000ff447435 */ /* 0x001fe200000001ff */
[----:B------:R-:W-:-:S02]  /*ac20*/  MOV R206, R66 ;  /* 0x0000004200ce7202 */ /* 0x000fc40000000f00 */
[----:B-1----:R-:W-:Y:S02]  /*ac30*/  MOV R70, R69 ;  /* 0x0000004500467202 */ /* 0x002fe40000000f00 */
[----:B------:R-:W-:Y:S02]  /*ac40*/  MOV R67, R60 ;  /* 0x0000003c00437202 */ /* 0x000fe40000000f00 */
[----:B------:R-:W-:Y:S02]  /*ac50*/  MOV R69, 0x1f ;  /* 0x0000001f00457802 */ /* 0x000fe40000000f00 */
[----:B------:R-:W-:Y:S02]  /*ac60*/  MOV R66, 0xffffffff ;  /* 0xffffffff00427802 */ /* 0x000fe40000000f00 */
[----:B------:R-:W-:Y:S02]  /*ac70*/  MOV R64, 0xac90 ;  /* 0x0000ac9000407802 */ /* 0x000fe40000000f00 */
[----:B------:R-:W-:Y:S05]  /*ac80*/  CALL.REL.NOINC `($__internal_97_$__cuda_sm70_shflsync_idx_p) ;  /* 0x0000104000007944 */ /* 0x000fea0003c00000 */
[----:B0-----:R-:W-:Y:S01]  /*ac90*/  HFMA2.MMA R68, -RZ, RZ, 0, 0 ;  /* 0x00000000ff447435 */ /* 0x001fe200000001ff */
[----:B-1----:R-:W-:Y:S02]  /*aca0*/  MOV R60, R66 ;  /* 0x00000042003c7202 */ /* 0x002fe40000000f00 */
[----:B------:R-:W-:-:S02]  /*acb0*/  MOV R67, R61 ;  /* 0x0000003d00437202 */ /* 0x000fc40000000f00 */
[----:B------:R-:W-:Y:S02]  /*acc0*/  MOV R69, 0x1f ;  /* 0x0000001f00457802 */ /* 0x000fe40000000f00 */
[----:B------:R-:W-:Y:S02]  /*acd0*/  MOV R66, 0xffffffff ;  /* 0xffffffff00427802 */ /* 0x000fe40000000f00 */
[----:B------:R-:W-:Y:S02]  /*ace0*/  MOV R64, 0xad00 ;  /* 0x0000ad0000407802 */ /* 0x000fe40000000f00 */
[----:B------:R-:W-:Y:S05]  /*acf0*/  CALL.REL.NOINC `($__internal_97_$__cuda_sm70_shflsync_idx_p) ;  /* 0x00000fd000007944 */ /* 0x000fea0003c00000 */
[----:B0-----:R-:W-:Y:S01]  /*ad00*/  HFMA2.MMA R68, -RZ, RZ, 0, 0 ;  /* 0x00000000ff447435 */ /* 0x001fe200000001ff */
[----:B-1----:R-:W-:Y:S02]  /*ad10*/  MOV R61, R66 ;  /* 0x00000042003d7202 */ /* 0x002fe40000000f00 */
[----:B------:R-:W-:Y:S02]  /*ad20*/  MOV R67, R62 ;  /* 0x0000003e00437202 */ /* 0x000fe40000000f00 */
[----:B------:R-:W-:Y:S02]  /*ad30*/  MOV R69, 0x1f ;  /* 0x0000001f00457802 */ /* 0x000fe40000000f00 */
[----:B------:R-:W-:-:S02]  /*ad40*/  MOV R66, 0xffffffff ;  /* 0xffffffff00427802 */ /* 0x000fc40000000f00 */
[----:B------:R-:W-:Y:S02]  /*ad50*/  MOV R64, 0xad70 ;  /* 0x0000ad7000407802 */ /* 0x000fe40000000f00 */
[----:B------:R-:W-:Y:S05]  /*ad60*/  CALL.REL.NOINC `($__internal_97_$__cuda_sm70_shflsync_idx_p) ;  /* 0x00000f6000007944 */ /* 0x000fea0003c00000 */
[----:B0-----:R-:W-:Y:S01]  /*ad70*/  HFMA2.MMA R68, -RZ, RZ, 0, 0 ;  /* 0x00000000ff447435 */ /* 0x001fe200000001ff */
[----:B-1----:R-:W-:Y:S02]  /*ad80*/  MOV R62, R66 ;  /* 0x00000042003e7202 */ /* 0x002fe40000000f00 */
[----:B------:R-:W-:Y:S02]  /*ad90*/  MOV R67, R63 ;  /* 0x0000003f00437202 */ /* 0x000fe40000000f00 */
[----:B------:R-:W-:Y:S02]  /*ada0*/  MOV R69, 0x1f ;  /* 0x0000001f00457802 */ /* 0x000fe40000000f00 */
[----:B------:R-:W-:Y:S02]  /*adb0*/  MOV R66, 0xffffffff ;  /* 0xffffffff00427802 */ /* 0x000fe40000000f00 */
[----:B------:R-:W-:Y:S02]  /*adc0*/  MOV R64, 0xade0 ;  /* 0x0000ade000407802 */ /* 0x000fe40000000f00 */
[----:B------:R-:W-:Y:S05]  /*add0*/  CALL.REL.NOINC `($__internal_97_$__cuda_sm70_shflsync_idx_p) ;  /* 0x00000ef000007944 */ /* 0x000fea0003c00000 */
[----:B-1----:R-:W-:Y:S01]  /*ade0*/  MOV R63, R66 ;  /* 0x00000042003f7202 */ /* 0x002fe20000000f00 */
[----:B0-----:R-:W-:Y:S05]  /*adf0*/  BRA `(.L_x_4103) ;  /* 0xffff970000007947 */ /* 0x001fea000383ffff */
.L_x_4066:
[----:B------:R-:W-:Y:S01]  /*ae00*/  HFMA2.MMA R67, -RZ, RZ, 0, 5.9604644775390625e-08 ;  /* 0x00000001ff437435 */ /* 0x000fe200000001ff */
[----:B------:R-:W-:-:S02]  /*ae10*/  MOV R66, 0x1f ;  /* 0x0000001f00427802 */ /* 0x000fc40000000f00 */
[----:B------:R-:W-:Y:S02]  /*ae20*/  MOV R239, 0xffffffff ;  /* 0xffffffff00ef7802 */ /* 0x000fe40000000f00 */
[----:B------:R-:W-:Y:S02]  /*ae30*/  MOV R64, 0xae50 ;  /* 0x0000ae5000407802 */ /* 0x000fe40000000f00 */
[----:B------:R-:W-:Y:S05]  /*ae40*/  CALL.REL.NOINC `($__internal_96_$__cuda_sm70_shflsync_down) ;  /* 0x00000e4000007944 */ /* 0x000fea0003c00000 */
[----:B-1----:R-:W-:Y:S01]  /*ae50*/  MOV R69, R239 ;  /* 0x000000ef00457202 */ /* 0x002fe20000000f00 */
[----:B0-----:R-:W-:Y:S05]  /*ae60*/  BRA `(.L_x_4104) ;  /* 0xffffa96000007947 */ /* 0x001fea000383ffff */
.L_x_4067:
[----:B------:R-:W-:Y:S01]  /*ae70*/  HFMA2.MMA R67, -RZ, RZ, 0, 5.9604644775390625e-08 ;  /* 0x00000001ff437435 */ /* 0x000fe200000001ff */
[----:B0-----:R-:W-:Y:S02]  /*ae80*/  MOV R68, R234 ;  /* 0x000000ea00447202 */ /* 0x001fe40000000f00 */
[----:B------:R-:W-:Y:S02]  /*ae90*/  MOV R66, 0x1f ;  /* 0x0000001f00427802 */ /* 0x000fe40000000f00 */
[----:B------:R-:W-:Y:S02]  /*aea0*/  MOV R239, 0xffffffff ;  /* 0xffffffff00ef7802 */ /* 0x000fe40000000f00 */
[----:B------:R-:W-:-:S02]  /*aeb0*/  MOV R64, 0xaed0 ;  /* 0x0000aed000407802 */ /* 0x000fc40000000f00 */
[----:B-1----:R-:W-:Y:S05]  /*aec0*/  CALL.REL.NOINC `($__internal_96_$__cuda_sm70_shflsync_down) ;  /* 0x00000dc000007944 */ /* 0x002fea0003c00000 */
[----:B0-----:R-:W-:Y:S01]  /*aed0*/  HFMA2.MMA R67, -RZ, RZ, 0, 5.9604644775390625e-08 ;  /* 0x00000001ff437435 */ /* 0x001fe200000001ff */
[----:B-1----:R-:W-:-:S02]  /*aee0*/  MOV R231, R239 ;  /* 0x000000ef00e77202 */ /* 0x002fc40000000f00 */
[----:B------:R-:W-:Y:S02]  /*aef0*/  MOV R68, R71 ;  /* 0x0000004700447202 */ /* 0x000fe40000000f00 */
[----:B------:R-:W-:Y:S02]  /*af00*/  MOV R66, 0x1f ;  /* 0x0000001f00427802 */ /* 0x000fe40000000f00 */
[----:B------:R-:W-:Y:S02]  /*af10*/  MOV R239, 0xffffffff ;  /* 0xffffffff00ef7802 */ /* 0x000fe40000000f00 */
[----:B------:R-:W-:Y:S02]  /*af20*/  MOV R64, 0xaf40 ;  /* 0x0000af4000407802 */ /* 0x000fe40000000f00 */
[----:B------:R-:W-:Y:S05]  /*af30*/  CALL.REL.NOINC `($__internal_96_$__cuda_sm70_shflsync_down) ;  /* 0x00000d5000007944 */ /* 0x000fea0003c00000 */
[----:B0-----:R-:W-:Y:S01]  /*af40*/  HFMA2.MMA R67, -RZ, RZ, 0, 5.9604644775390625e-08 ;  /* 0x00000001ff437435 */ /* 0x001fe200000001ff */
[----:B-1----:R-:W-:Y:S02]  /*af50*/  MOV R232, R239 ;  /* 0x000000ef00e87202 */ /* 0x002fe40000000f00 */
[----:B------:R-:W-:Y:S02]  /*af60*/  MOV R68, R70 ;  /* 0x0000004600447202 */ /* 0x000fe40000000f00 */
[----:B------:R-:W-:-:S02]  /*af70*/  MOV R66, 0x1f ;  /* 0x0000001f00427802 */ /* 0x000fc40000000f00 */
[----:B------:R-:W-:Y:S02]  /*af80*/  MOV R239, 0xffffffff ;  /* 0xffffffff00ef7802 */ /* 0x000fe40000000f00 */
[----:B------:R-:W-:Y:S02]  /*af90*/  MOV R64, 0xafb0 ;  /* 0x0000afb000407802 */ /* 0x000fe40000000f00 */
[----:B------:R-:W-:Y:S05]  /*afa0*/  CALL.REL.NOINC `($__internal_96_$__cuda_sm70_shflsync_down) ;  /* 0x00000ce000007944 */ /* 0x000fea0003c00000 */
[----:B01----:R-:W-:Y:S05]  /*afb0*/  BRA `(.L_x_4105) ;  /* 0xffffa85000007947 */ /* 0x003fea000383ffff */
.L_x_4070:
[----:B------:R-:W-:Y:S01]  /*afc0*/  HFMA2.MMA R67, -RZ, RZ, 0, 1.1920928955078125e-07 ;  /* 0x00000002ff437435 */ /* 0x000fe200000001ff */
[----:B0-----:R-:W-:Y:S02]  /*afd0*/  MOV R68, R235 ;  /* 0x000000eb00447202 */ /* 0x001fe40000000f00 */
[----:B------:R-:W-:Y:S02]  /*afe0*/  MOV R66, 0x1f ;  /* 0x0000001f00427802 */ /* 0x000fe40000000f00 */
[----:B------:R-:W-:Y:S02]  /*aff0*/  MOV R239, 0xffffffff ;  /* 0xffffffff00ef7802 */ /* 0x000fe40000000f00 */
[----:B------:R-:W-:Y:S02]  /*b000*/  MOV R64, 0xb020 ;  /* 0x0000b02000407802 */ /* 0x000fe40000000f00 */
[----:B-1234-:R-:W-:Y:S05]  /*b010*/  CALL.REL.NOINC `($__internal_96_$__cuda_sm70_shflsync_down) ;  /* 0x00000c7000007944 */ /* 0x01efea0003c00000 */
[----:B0-----:R-:W-:Y:S01]  /*b020*/  HFMA2.MMA R67, -RZ, RZ, 0, 1.1920928955078125e-07 ;  /* 0x00000002ff437435 */ /* 0x001fe200000001ff */
[----:B-1----:R-:W-:-:S02]  /*b030*/  MOV R69, R239 ;  /* 0x000000ef00457202 */ /* 0x002fc40000000f00 */
[----:B------:R-:W-:Y:S02]  /*b040*/  MOV R68, R234 ;  /* 0x000000ea00447202 */ /* 0x000fe40000000f00 */
[----:B------:R-:W-:Y:S02]  /*b050*/  MOV R66, 0x1f ;  /* 0x0000001f00427802 */ /* 0x000fe40000000f00 */
[----:B------:R-:W-:Y:S02]  /*b060*/  MOV R239, 0xffffffff ;  /* 0xffffffff00ef7802 */ /* 0x000fe40000000f00 */
[----:B------:R-:W-:Y:S02]  /*b070*/  MOV R64, 0xb090 ;  /* 0x0000b09000407802 */ /* 0x000fe40000000f00 */
[----:B------:R-:W-:Y:S05]  /*b080*/  CALL.REL.NOINC `($__internal_96_$__cuda_sm70_shflsync_down) ;  /* 0x00000c0000007944 */ /* 0x000fea0003c00000 */
[----:B0-----:R-:W-:Y:S01]  /*b090*/  HFMA2.MMA R67, -RZ, RZ, 0, 1.1920928955078125e-07 ;  /* 0x00000002ff437435 */ /* 0x001fe200000001ff */
[----:B-1----:R-:W-:Y:S02]  /*b0a0*/  MOV R231, R239 ;  /* 0x000000ef00e77202 */ /* 0x002fe40000000f00 */
[----:B------:R-:W-:Y:S02]  /*b0b0*/  MOV R68, R71 ;  /* 0x0000004700447202 */ /* 0x000fe40000000f00 */
[----:B------:R-:W-:-:S02]  /*b0c0*/  MOV R66, 0x1f ;  /* 0x0000001f00427802 */ /* 0x000fc40000000f00 */
[----:B------:R-:W-:Y:S02]  /*b0d0*/  MOV R239, 0xffffffff ;  /* 0xffffffff00ef7802 */ /* 0x000fe40000000f00 */
[----:B------:R-:W-:Y:S02]  /*b0e0*/  MOV R64, 0xb100 ;  /* 0x0000b10000407802 */ /* 0x000fe40000000f00 */
[----:B------:R-:W-:Y:S05]  /*b0f0*/  CALL.REL.NOINC `($__internal_96_$__cuda_sm70_shflsync_down) ;  /* 0x00000b9000007944 */ /* 0x000fea0003c00000 */
[----:B0-----:R-:W-:Y:S01]  /*b100*/  HFMA2.MMA R67, -RZ, RZ, 0, 1.1920928955078125e-07 ;  /* 0x00000002ff437435 */ /* 0x001fe200000001ff */
[----:B-1----:R-:W-:Y:S02]  /*b110*/  MOV R232, R239 ;  /* 0x000000ef00e87202 */ /* 0x002fe40000000f00 */
[----:B------:R-:W-:Y:S02]  /*b120*/  MOV R68, R70 ;  /* 0x0000004600447202 */ /* 0x000fe40000000f00 */
[----:B------:R-:W-:Y:S02]  /*b130*/  MOV R66, 0x1f ;  /* 0x0000001f00427802 */ /* 0x000fe40000000f00 */
[----:B------:R-:W-:Y:S02]  /*b140*/  MOV R239, 0xffffffff ;  /* 0xffffffff00ef7802 */ /* 0x000fe40000000f00 */
[----:B------:R-:W-:-:S02]  /*b150*/  MOV R64, 0xb170 ;  /* 0x0000b17000407802 */ /* 0x000fc40000000f00 */
[----:B------:R-:W-:Y:S05]  /*b160*/  CALL.REL.NOINC `($__internal_96_$__cuda_sm70_shflsync_down) ;  /* 0x00000b2000007944 */ /* 0x000fea0003c00000 */
[----:B01----:R-:W-:Y:S05]  /*b170*/  BRA `(.L_x_4106) ;  /* 0xffffa7d000007947 */ /* 0x003fea000383ffff */
.L_x_4073:
[----:B------:R-:W-:Y:S01]  /*b180*/  HFMA2.MMA R67, -RZ, RZ, 0, 2.384185791015625e-07 ;  /* 0x00000004ff437435 */ /* 0x000fe200000001ff */
[----:B------:R-:W-:-:S02]  /*b190*/  MOV R68, R235 ;  /* 0x000000eb00447202 */ /* 0x000fc40000000f00 */
[----:B------:R-:W-:Y:S02]  /*b1a0*/  MOV R66, 0x1f ;  /* 0x0000001f00427802 */ /* 0x000fe40000000f00 */
[----:B0-----:R-:W-:Y:S02]  /*b1b0*/  MOV R239, 0xffffffff ;  /* 0xffffffff00ef7802 */ /* 0x001fe40000000f00 */
[----:B------:R-:W-:Y:S02]  /*b1c0*/  MOV R64, 0xb1e0 ;  /* 0x0000b1e000407802 */ /* 0x000fe40000000f00 */
[----:B-1234-:R-:W-:Y:S05]  /*b1d0*/  CALL.REL.NOINC `($__internal_96_$__cuda_sm70_shflsync_down) ;  /* 0x00000ab000007944 */ /* 0x01efea0003c00000 */
[----:B-1----:R-:W-:Y:S01]  /*b1e0*/  MOV R69, R239 ;  /* 0x000000ef00457202 */ /* 0x002fe20000000f00 */
[----:B0-----:R-:W-:Y:S05]  /*b1f0*/  BRA `(.L_x_4107) ;  /* 0xffffa86000007947 */ /* 0x001fea000383ffff */
.L_x_4074:
[----:B------:R-:W-:Y:S01]  /*b200*/  HFMA2.MMA R67, -RZ, RZ, 0, 2.384185791015625e-07 ;  /* 0x00000004ff437435 */ /* 0x000fe200000001ff */
[----:B------:R-:W-:Y:S02]  /*b210*/  MOV R68, R234 ;  /* 0x000000ea00447202 */ /* 0x000fe40000000f00 */
[----:B------:R-:W-:Y:S02]  /*b220*/  MOV R66, 0x1f ;  /* 0x0000001f00427802 */ /* 0x000fe40000000f00 */
[----:B0-----:R-:W-:-:S02]  /*b230*/  MOV R239, 0xffffffff ;  /* 0xffffffff00ef7802 */ /* 0x001fc40000000f00 */
[----:B------:R-:W-:Y:S02]  /*b240*/  MOV R64, 0xb260 ;  /* 0x0000b26000407802 */ /* 0x000fe40000000f00 */
[----:B-1234-:R-:W-:Y:S05]  /*b250*/  CALL.REL.NOINC `($__internal_96_$__cuda_sm70_shflsync_down) ;  /* 0x00000a3000007944 */ /* 0x01efea0003c00000 */
[----:B0-----:R-:W-:Y:S01]  /*b260*/  HFMA2.MMA R67, -RZ, RZ, 0, 2.384185791015625e-07 ;  /* 0x00000004ff437435 */ /* 0x001fe200000001ff */
[----:B-1----:R-:W-:Y:S02]  /*b270*/  MOV R231, R239 ;  /* 0x000000ef00e77202 */ /* 0x002fe40000000f00 */
[----:B------:R-:W-:Y:S02]  /*b280*/  MOV R68, R71 ;  /* 0x0000004700447202 */ /* 0x000fe40000000f00 */
[----:B------:R-:W-:Y:S02]  /*b290*/  MOV R66, 0x1f ;  /* 0x0000001f00427802 */ /* 0x000fe40000000f00 */
[----:B------:R-:W-:Y:S02]  /*b2a0*/  MOV R239, 0xffffffff ;  /* 0xffffffff00ef7802 */ /* 0x000fe40000000f00 */
[----:B------:R-:W-:Y:S02]  /*b2b0*/  MOV R64, 0xb2d0 ;  /* 0x0000b2d000407802 */ /* 0x000fe40000000f00 */
[----:B------:R-:W-:Y:S05]  /*b2c0*/  CALL.REL.NOINC `($__internal_96_$__cuda_sm70_shflsync_down) ;  /* 0x000009c000007944 */ /* 0x000fea0003c00000 */
[----:B0-----:R-:W-:Y:S01]  /*b2d0*/  HFMA2.MMA R67, -RZ, RZ, 0, 2.384185791015625e-07 ;  /* 0x00000004ff437435 */ /* 0x001fe200000001ff */
[----:B-1----:R-:W-:-:S02]  /*b2e0*/  MOV R232, R239 ;  /* 0x000000ef00e87202 */ /* 0x002fc40000000f00 */
[----:B------:R-:W-:Y:S02]  /*b2f0*/  MOV R68, R70 ;  /* 0x0000004600447202 */ /* 0x000fe40000000f00 */
[----:B------:R-:W-:Y:S02]  /*b300*/  MOV R66, 0x1f ;  /* 0x0000001f00427802 */ /* 0x000fe40000000f00 */
[----:B------:R-:W-:Y:S02]  /*b310*/  MOV R239, 0xffffffff ;  /* 0xffffffff00ef7802 */ /* 0x000fe40000000f00 */
[----:B------:R-:W-:Y:S02]  /*b320*/  MOV R64, 0xb340 ;  /* 0x0000b34000407802 */ /* 0x000fe40000000f00 */
[----:B------:R-:W-:Y:S05]  /*b330*/  CALL.REL.NOINC `($__internal_96_$__cuda_sm70_shflsync_down) ;  /* 0x0000095000007944 */ /* 0x000fea0003c00000 */
[----:B01----:R-:W-:Y:S05]  /*b340*/  BRA `(.L_x_4108) ;  /* 0xffffa75000007947 */ /* 0x003fea000383ffff */
.L_x_4077:
[----:B------:R-:W-:Y:S01]  /*b350*/  HFMA2.MMA R67, -RZ, RZ, 0, 4.76837158203125e-07 ;  /* 0x00000008ff437435 */ /* 0x000fe200000001ff */
[----:B------:R-:W-:Y:S02]  /*b360*/  MOV R68, R235 ;  /* 0x000000eb00447202 */ /* 0x000fe40000000f00 */
[----:B------:R-:W-:Y:S02]  /*b370*/  MOV R66, 0x1f ;  /* 0x0000001f00427802 */ /* 0x000fe40000000f00 */
[----:B0-----:R-:W-:-:S02]  /*b380*/  MOV R239, 0xffffffff ;  /* 0xffffffff00ef7802 */ /* 0x001fc40000000f00 */
[----:B------:R-:W-:Y:S02]  /*b390*/  MOV R64, 0xb3b0 ;  /* 0x0000b3b000407802 */ /* 0x000fe40000000f00 */
[----:B-1234-:R-:W-:Y:S05]  /*b3a0*/  CALL.REL.NOINC `($__internal_96_$__cuda_sm70_shflsync_down) ;  /* 0x000008e000007944 */ /* 0x01efea0003c00000 */
[----:B0-----:R-:W-:Y:S01]  /*b3b0*/  HFMA2.MMA R67, -RZ, RZ, 0, 4.76837158203125e-07 ;  /* 0x00000008ff437435 */ /* 0x001fe200000001ff */
[----:B-1----:R-:W-:Y:S02]  /*b3c0*/  MOV R69, R239 ;  /* 0x000000ef00457202 */ /* 0x002fe40000000f00 */
[----:B------:R-:W-:Y:S02]  /*b3d0*/  MOV R68, R234 ;  /* 0x000000ea00447202 */ /* 0x000fe40000000f00 */
[----:B------:R-:W-:Y:S02]  /*b3e0*/  MOV R66, 0x1f ;  /* 0x0000001f00427802 */ /* 0x000fe40000000f00 */
[----:B------:R-:W-:Y:S02]  /*b3f0*/  MOV R239, 0xffffffff ;  /* 0xffffffff00ef7802 */ /* 0x000fe40000000f00 */
[----:B------:R-:W-:Y:S02]  /*b400*/  MOV R64, 0xb420 ;  /* 0x0000b42000407802 */ /* 0x000fe40000000f00 */
[----:B------:R-:W-:Y:S05]  /*b410*/  CALL.REL.NOINC `($__internal_96_$__cuda_sm70_shflsync_down) ;  /* 0x0000087000007944 */ /* 0x000fea0003c00000 */
[----:B0-----:R-:W-:Y:S01]  /*b420*/  HFMA2.MMA R67, -RZ, RZ, 0, 4.76837158203125e-07 ;  /* 0x00000008ff437435 */ /* 0x001fe200000001ff */
[----:B-1----:R-:W-:-:S02]  /*b430*/  MOV R231, R239 ;  /* 0x000000ef00e77202 */ /* 0x002fc40000000f00 */
[----:B------:R-:W-:Y:S02]  /*b440*/  MOV R68, R71 ;  /* 0x0000004700447202 */ /* 0x000fe40000000f00 */
[----:B------:R-:W-:Y:S02]  /*b450*/  MOV R66, 0x1f ;  /* 0x0000001f00427802 */ /* 0x000fe40000000f00 */
[----:B------:R-:W-:Y:S02]  /*b460*/  MOV R239, 0xffffffff ;  /* 0xffffffff00ef7802 */ /* 0x000fe40000000f00 */
[----:B------:R-:W-:Y:S02]  /*b470*/  MOV R64, 0xb490 ;  /* 0x0000b49000407802 */ /* 0x000fe40000000f00 */
[----:B------:R-:W-:Y:S05]  /*b480*/  CALL.REL.NOINC `($__internal_96_$__cuda_sm70_shflsync_down) ;  /* 0x0000080000007944 */ /* 0x000fea0003c00000 */
[----:B0-----:R-:W-:Y:S01]  /*b490*/  HFMA2.MMA R67, -RZ, RZ, 0, 4.76837158203125e-07 ;  /* 0x00000008ff437435 */ /* 0x001fe200000001ff */
[----:B-1----:R-:W-:Y:S02]  /*b4a0*/  MOV R232, R239 ;  /* 0x000000ef00e87202 */ /* 0x002fe40000000f00 */
[----:B------:R-:W-:Y:S02]  /*b4b0*/  MOV R68, R70 ;  /* 0x0000004600447202 */ /* 0x000fe40000000f00 */
[----:B------:R-:W-:-:S02]  /*b4c0*/  MOV R66, 0x1f ;  /* 0x0000001f00427802 */ /* 0x000fc40000000f00 */
[----:B------:R-:W-:Y:S02]  /*b4d0*/  MOV R239, 0xffffffff ;  /* 0xffffffff00ef7802 */ /* 0x000fe40000000f00 */
[----:B------:R-:W-:Y:S02]  /*b4e0*/  MOV R64, 0xb500 ;  /* 0x0000b50000407802 */ /* 0x000fe40000000f00 */
[----:B------:R-:W-:Y:S05]  /*b4f0*/  CALL.REL.NOINC `($__internal_96_$__cuda_sm70_shflsync_down) ;  /* 0x0000079000007944 */ /* 0x000fea0003c00000 */
[----:B01----:R-:W-:Y:S05]  /*b500*/  BRA `(.L_x_4109) ;  /* 0xffffa6d000007947 */ /* 0x003fea000383ffff */
.L_x_4080:
[----:B------:R-:W-:Y:S01]  /*b510*/  HFMA2.MMA R67, -RZ, RZ, 0, 9.5367431640625e-07 ;  /* 0x00000010ff437435 */ /* 0x000fe200000001ff */
[----:B------:R-:W-:Y:S02]  /*b520*/  MOV R68, R235 ;  /* 0x000000eb00447202 */ /* 0x000fe40000000f00 */
[----:B------:R-:W-:Y:S02]  /*b530*/  MOV R66, 0x1f ;  /* 0x0000001f00427802 */ /* 0x000fe40000000f00 */
[----:B0-----:R-:W-:Y:S02]  /*b540*/  MOV R239, 0xffffffff ;  /* 0xffffffff00ef7802 */ /* 0x001fe40000000f00 */
[----:B------:R-:W-:Y:S02]  /*b550*/  MOV R64, 0xb570 ;  /* 0x0000b57000407802 */ /* 0x000fe40000000f00 */
[----:B-1234-:R-:W-:Y:S05]  /*b560*/  CALL.REL.NOINC `($__internal_96_$__cuda_sm70_shflsync_down) ;  /* 0x0000072000007944 */ /* 0x01efea0003c00000 */
[----:B-1----:R-:W-:Y:S01]  /*b570*/  MOV R69, R239 ;  /* 0x000000ef00457202 */ /* 0x002fe20000000f00 */
[----:B0-----:R-:W-:Y:S05]  /*b580*/  BRA `(.L_x_4110) ;  /* 0xffffa76000007947 */ /* 0x001fea000383ffff */
.L_x_4081:
[----:B------:R-:W-:Y:S01]  /*b590*/  HFMA2.MMA R67, -RZ, RZ, 0, 9.5367431640625e-07 ;  /* 0x00000010ff437435 */ /* 0x000fe200000001ff */
[----:B------:R-:W-:-:S02]  /*b5a0*/  MOV R68, R234 ;  /* 0x000000ea00447202 */ /* 0x000fc40000000f00 */
[----:B------:R-:W-:Y:S02]  /*b5b0*/  MOV R66, 0x1f ;  /* 0x0000001f00427802 */ /* 0x000fe40000000f00 */
[----:B0-----:R-:W-:Y:S02]  /*b5c0*/  MOV R239, 0xffffffff ;  /* 0xffffffff00ef7802 */ /* 0x001fe40000000f00 */
[----:B------:R-:W-:Y:S02]  /*b5d0*/  MOV R64, 0xb5f0 ;  /* 0x0000b5f000407802 */ /* 0x000fe40000000f00 */
[----:B-1234-:R-:W-:Y:S05]  /*b5e0*/  CALL.REL.NOINC `($__internal_96_$__cuda_sm70_shflsync_down) ;  /* 0x000006a000007944 */ /* 0x01efea0003c00000 */
[----:B0-----:R-:W-:Y:S01]  /*b5f0*/  HFMA2.MMA R67, -RZ, RZ, 0, 9.5367431640625e-07 ;  /* 0x00000010ff437435 */ /* 0x001fe200000001ff */
[----:B-1----:R-:W-:Y:S02]  /*b600*/  MOV R231, R239 ;  /* 0x000000ef00e77202 */ /* 0x002fe40000000f00 */
[----:B------:R-:W-:Y:S02]  /*b610*/  MOV R68, R71 ;  /* 0x0000004700447202 */ /* 0x000fe40000000f00 */
[----:B------:R-:W-:Y:S02]  /*b620*/  MOV R66, 0x1f ;  /* 0x0000001f00427802 */ /* 0x000fe40000000f00 */
[----:B------:R-:W-:-:S02]  /*b630*/  MOV R239, 0xffffffff ;  /* 0xffffffff00ef7802 */ /* 0x000fc40000000f00 */
[----:B------:R-:W-:Y:S02]  /*b640*/  MOV R64, 0xb660 ;  /* 0x0000b66000407802 */ /* 0x000fe40000000f00 */
[----:B------:R-:W-:Y:S05]  /*b650*/  CALL.REL.NOINC `($__internal_96_$__cuda_sm70_shflsync_down) ;  /* 0x0000063000007944 */ /* 0x000fea0003c00000 */
[----:B0-----:R-:W-:Y:S01]  /*b660*/  HFMA2.MMA R67, -RZ, RZ, 0, 9.5367431640625e-07 ;  /* 0x00000010ff437435 */ /* 0x001fe200000001ff */
[----:B-1----:R-:W-:Y:S02]  /*b670*/  MOV R232, R239 ;  /* 0x000000ef00e87202 */ /* 0x002fe40000000f00 */
[----:B------:R-:W-:Y:S02]  /*b680*/  MOV R68, R70 ;  /* 0x0000004600447202 */ /* 0x000fe40000000f00 */
[----:B------:R-:W-:Y:S02]  /*b690*/  MOV R66, 0x1f ;  /* 0x0000001f00427802 */ /* 0x000fe40000000f00 */
[----:B------:R-:W-:Y:S02]  /*b6a0*/  MOV R239, 0xffffffff ;  /* 0xffffffff00ef7802 */ /* 0x000fe40000000f00 */
[----:B------:R-:W-:Y:S02]  /*b6b0*/  MOV R64, 0xb6d0 ;  /* 0x0000b6d000407802 */ /* 0x000fe40000000f00 */
[----:B------:R-:W-:Y:S05]  /*b6c0*/  CALL.REL.NOINC `($__internal_96_$__cuda_sm70_shflsync_down) ;  /* 0x000005c000007944 */ /* 0x000fea0003c00000 */
[----:B01----:R-:W-:Y:S05]  /*b6d0*/  BRA `(.L_x_4111) ;  /* 0xffffa65000007947 */ /* 0x003fea000383ffff */
.L_x_4084:
[----:B------:R-:W-:Y:S01]  /*b6e0*/  HFMA2.MMA R68, -RZ, RZ, 0, 0 ;  /* 0x00000000ff447435 */ /* 0x000fe200000001ff */
[----:B------:R-:W-:-:S02]  /*b6f0*/  MOV R67, R235 ;  /* 0x000000eb00437202 */ /* 0x000fc40000000f00 */
[----:B-1----:R-:W-:Y:S02]  /*b700*/  MOV R69, 0x1f ;  /* 0x0000001f00457802 */ /* 0x002fe40000000f00 */
[----:B------:R-:W-:Y:S02]  /*b710*/  MOV R66, 0xffffffff ;  /* 0xffffffff00427802 */ /* 0x000fe40000000f00 */
[----:B------:R-:W-:Y:S02]  /*b720*/  MOV R64, 0xb740 ;  /* 0x0000b74000407802 */ /* 0x000fe40000000f00 */
[----:B0-234-:R-:W-:Y:S05]  /*b730*/  CALL.REL.NOINC `($__internal_97_$__cuda_sm70_shflsync_idx_p) ;  /* 0x0000059000007944 */ /* 0x01dfea0003c00000 */
        /* <DEDUP_REMOVED lines=14> */
[----:B0-----:R-:W-:Y:S01]  /*b820*/  HFMA2.MMA R68, -RZ, RZ, 0, 0 ;  /* 0x00000000ff447435 */ /* 0x001fe200000001ff */
[----:B-1----:R-:W-:-:S02]  /*b830*/  MOV R232, R66 ;  /* 0x0000004200e87202 */ /* 0x002fc40000000f00 */
[----:B------:R-:W-:Y:S02]  /*b840*/  MOV R67, R70 ;  /* 0x0000004600437202 */ /* 0x000fe40000000f00 */
[----:B------:R-:W-:Y:S02]  /*b850*/  MOV R69, 0x1f ;  /* 0x0000001f00457802 */ /* 0x000fe40000000f00 */
[----:B------:R-:W-:Y:S02]  /*b860*/  MOV R66, 0xffffffff ;  /* 0xffffffff00427802 */ /* 0x000fe40000000f00 */
[----:B------:R-:W-:Y:S02]  /*b870*/  MOV R64, 0xb890 ;  /* 0x0000b89000407802 */ /* 0x000fe40000000f00 */
[----:B------:R-:W-:Y:S05]  /*b880*/  CALL.REL.NOINC `($__internal_97_$__cuda_sm70_shflsync_idx_p) ;  /* 0x0000044000007944 */ /* 0x000fea0003c00000 */
[----:B0-----:R-:W-:Y:S01]  /*b890*/  HFMA2.MMA R67, -RZ, RZ, 0, 5.9604644775390625e-08 ;  /* 0x00000001ff437435 */ /* 0x001fe200000001ff */
[----:B-1----:R-:W-:Y:S02]  /*b8a0*/  MOV R231, R66 ;  /* 0x0000004200e77202 */ /* 0x002fe40000000f00 */
[----:B------:R-:W-:Y:S02]  /*b8b0*/  MOV R68, R235 ;  /* 0x000000eb00447202 */ /* 0x000fe40000000f00 */
[----:B------:R-:W-:-:S02]  /*b8c0*/  MOV R66, 0x1f ;  /* 0x0000001f00427802 */ /* 0x000fc40000000f00 */
[----:B------:R-:W-:Y:S02]  /*b8d0*/  MOV R239, 0xffffffff ;  /* 0xffffffff00ef7802 */ /* 0x000fe40000000f00 */
[----:B------:R-:W-:Y:S02]  /*b8e0*/  MOV R64, 0xb900 ;  /* 0x0000b90000407802 */ /* 0x000fe40000000f00 */
[----:B------:R-:W-:Y:S05]  /*b8f0*/  CALL.REL.NOINC `($__internal_96_$__cuda_sm70_shflsync_down) ;  /* 0x0000039000007944 */ /* 0x000fea0003c00000 */
[----:B0-----:R-:W-:Y:S01]  /*b900*/  HFMA2.MMA R67, -RZ, RZ, 0, 5.9604644775390625e-08 ;  /* 0x00000001ff437435 */ /* 0x001fe200000001ff */
[----:B-1----:R-:W-:Y:S02]  /*b910*/  MOV R241, R239 ;  /* 0x000000ef00f17202 */ /* 0x002fe40000000f00 */
[----:B------:R-:W-:Y:S02]  /*b920*/  MOV R68, R234 ;  /* 0x000000ea00447202 */ /* 0x000fe40000000f00 */
[----:B------:R-:W-:Y:S02]  /*b930*/  MOV R66, 0x1f ;  /* 0x0000001f00427802 */ /* 0x000fe40000000f00 */
[----:B------:R-:W-:Y:S02]  /*b940*/  MOV R239, 0xffffffff ;  /* 0xffffffff00ef7802 */ /* 0x000fe40000000f00 */
[----:B------:R-:W-:-:S02]  /*b950*/  MOV R64, 0xb970 ;  /* 0x0000b97000407802 */ /* 0x000fc40000000f00 */
[----:B------:R-:W-:Y:S05]  /*b960*/  CALL.REL.NOINC `($__internal_96_$__cuda_sm70_shflsync_down) ;  /* 0x0000032000007944 */ /* 0x000fea0003c00000 */
        /* <DEDUP_REMOVED lines=26> */
[----:B-1----:R-:W-:Y:S05]  /*bb10*/  CALL.REL.NOINC `($__internal_97_$__cuda_sm70_shflsync_idx_p) ;  /* 0x000001b000007944 */ /* 0x002fea0003c00000 */
        /* <DEDUP_REMOVED lines=14> */
[----:B0-----:R-:W-:Y:S01]  /*bc00*/  HFMA2.MMA R68, -RZ, RZ, 0, 0 ;  /* 0x00000000ff447435 */ /* 0x001fe200000001ff */
[----:B-1----:R-:W-:Y:S02]  /*bc10*/  MOV R243, R66 ;  /* 0x0000004200f37202 */ /* 0x002fe40000000f00 */
[----:B------:R-:W-:Y:S02]  /*bc20*/  MOV R67, R63 ;  /* 0x0000003f00437202 */ /* 0x000fe40000000f00 */
[----:B------:R-:W-:-:S02]  /*bc30*/  MOV R69, 0x1f ;  /* 0x0000001f00457802 */ /* 0x000fc40000000f00 */
[----:B------:R-:W-:Y:S02]  /*bc40*/  MOV R66, 0xffffffff ;  /* 0xffffffff00427802 */ /* 0x000fe40000000f00 */
[----:B------:R-:W-:Y:S02]  /*bc50*/  MOV R64, 0xbc70 ;  /* 0x0000bc7000407802 */ /* 0x000fe40000000f00 */
[----:B------:R-:W-:Y:S05]  /*bc60*/  CALL.REL.NOINC `($__internal_97_$__cuda_sm70_shflsync_idx_p) ;  /* 0x0000006000007944 */ /* 0x000fea0003c00000 */
[----:B01----:R-:W-:Y:S01]  /*bc70*/  MOV R67, R66 ;  /* 0x0000004200437202 */ /* 0x003fe20000000f00 */
[----:B------:R-:W-:Y:S05]  /*bc80*/  BRA `(.L_x_4112) ;  /* 0xffffa2c000007947 */ /* 0x000fea000383ffff */
        .weak           $__internal_96_$__cuda_sm70_shflsync_down
        .type           $__internal_96_$__cuda_sm70_shflsync_down,@function
        .size           $__internal_96_$__cuda_sm70_shflsync_down,($__internal_97_$__cuda_sm70_shflsync_idx_p - $__internal_96_$__cuda_sm70_shflsync_down)
$__internal_96_$__cuda_sm70_shflsync_down:
[----:B------:R-:W-:Y:S01]  /*bc90*/  HFMA2.MMA R65, -RZ, RZ, 0, 0 ;  /* 0x00000000ff417435 */ /* 0x000fe200000001ff */
[----:B------:R-:W-:Y:S04]  /*bca0*/  WARPSYNC R239 ;  /* 0x000000ef00007348 */ /* 0x000fe80003800000 */
[----:B------:R0:W1:Y:S01]  /*bcb0*/  SHFL.DOWN PT, R239, R68, R67, R66 ;  /* 0x0800004344ef7389 */ /* 0x00006200000e0042 */
[----:B------:R-:W-:Y:S05]  /*bcc0*/  RET.REL.NODEC R64 `(_Z25selective_scan_bwd_kernelI32Selective_Scan_bwd_kernel_traitsILi64ELi16ELb0ELb0ELb0ELb0ELb0EN3c108BFloat16ENS1_7complexIfEEEEv12SSMParamsBwd) ;  /* 0xffff433040007950 */ /* 0x000fea0003c3ffff */
        .weak           $__internal_97_$__cuda_sm70_shflsync_idx_p
        .type           $__internal_97_$__cuda_sm70_shflsync_idx_p,@function
        .size           $__internal_97_$__cuda_sm70_shflsync_idx_p,($__internal_98_$__cuda_sm70_shflsync_up - $__internal_97_$__cuda_sm70_shflsync_idx_p)
$__internal_97_$__cuda_sm70_shflsync_idx_p:
[----:B------:R-:W-:Y:S01]  /*bcd0*/  MOV R65, 0x0 ;  /* 0x0000000000417802 */ /* 0x000fe20000000f00 */
[----:B------:R-:W-:Y:S04]  /*bce0*/  WARPSYNC R66 ;  /* 0x0000004200007348 */ /* 0x000fe80003800000 */
[----:B------:R0:W1:Y:S01]  /*bcf0*/  SHFL.IDX PT, R66, R67, R68, R69 ;  /* 0x0000004443427389 */ /* 0x00006200000e0045 */
[----:B------:R-:W-:Y:S05]  /*bd00*/  RET.REL.NODEC R64 `(_Z25selective_scan_bwd_kernelI32Selective_Scan_bwd_kernel_traitsILi64ELi16ELb0ELb0ELb0ELb0ELb0EN3c108BFloat16ENS1_7complexIfEEEEv12SSMParamsBwd) ;  /* 0xffff42f040007950 */ /* 0x000fea0003c3ffff */
        .weak           $__internal_98_$__cuda_sm70_shflsync_up
        .type           $__internal_98_$__cuda_sm70_shflsync_up,@function
        .size           $__internal_98_$__cuda_sm70_shflsync_up,(.L_x_14530 - $__internal_98_$__cuda_sm70_shflsync_up)
$__internal_98_$__cuda_sm70_shflsync_up:
[----:B------:R-:W-:Y:S01]  /*bd10*/  HFMA2.MMA R65, -RZ, RZ, 0, 0 ;  /* 0x00000000ff417435 */ /* 0x000fe200000001ff */
[----:B------:R-:W-:Y:S04]  /*bd20*/  WARPSYNC R69 ;  /* 0x0000004500007348 */ /* 0x000fe80003800000 */
[----:B------:R0:W1:Y:S01]  /*bd30*/  SHFL.UP PT, R69, R206, R67, R68 ;  /* 0x04000043ce457389 */ /* 0x00006200000e0044 */
[----:B------:R-:W-:Y:S05]  /*bd40*/  RET.REL.NODEC R64 `(_Z25selective_scan_bwd_kernelI32Selective_Scan_bwd_kernel_traitsILi64ELi16ELb0ELb0ELb0ELb0ELb0EN3c108BFloat16ENS1_7complexIfEEEEv12SSMParamsBwd) ;  /* 0xffff42b040007950 */ /* 0x000fea0003c3ffff */
.L_x_4113:
        /* <DEDUP_REMOVED lines=11> */
.L_x_14530:


//--------------------- .text._Z25selective_scan_bwd_kernelI32Selective_Scan_bwd_kernel_traitsILi64ELi16ELb0ELb0ELb0ELb0ELb1EN3c108BFloat16ENS1_7complexIfEEEEv12SSMParamsBwd --------------------------
	.section	.text._Z25selective_scan_bwd_kernelI32Selective_Scan_bwd_kernel_traitsILi64ELi16ELb0ELb0ELb0ELb0ELb1EN3c108BFloat16ENS1_7complexIfEEEEv12SSMParamsBwd,"ax",@progbits
	.sectioninfo	@"SHI_REGISTERS=254"
	.align	128
        .global         _Z25selective_scan_bwd_kernelI32Selective_Scan_bwd_kernel_traitsILi64ELi16ELb0ELb0ELb0ELb0ELb1EN3c108BFloat16ENS1_7complexIfEEEEv12SSMParamsBwd
        .type           _Z25selective_scan_bwd_kernelI32Selective_Scan_bwd_kernel_traitsILi64ELi16ELb0ELb0ELb0ELb0ELb1EN3c108BFloat16ENS1_7complexIfEEEEv12SSMParamsBwd,@function
        .size           _Z25selective_scan_bwd_kernelI32Selective_Scan_bwd_kernel_traitsILi64ELi16ELb0ELb0ELb0ELb0ELb1EN3c108BFloat16ENS1_7complexIfEEEEv12SSMParamsBwd,(.L_x_14533 - _Z25selective_scan_bwd_kernelI32Selective_Scan_bwd_kernel_traitsILi64ELi16ELb0ELb0ELb0ELb0ELb1EN3c108BFloat16ENS1_7complexIfEEEEv12SSMParamsBwd)
        .other          _Z25selective_scan_bwd_kernelI32Selective_Scan_bwd_kernel_traitsILi64ELi16ELb0ELb0ELb0ELb0ELb1EN3c108BFloat16ENS1_7complexIfEEEEv12SSMParamsBwd,@"STO_CUDA_ENTRY STV_DEFAULT"
_Z25selective_scan_bwd_kernelI32Selective_Scan_bwd_kernel_traitsILi64ELi16ELb0ELb0ELb0ELb0ELb1EN3c108BFloat16ENS1_7complexIfEEEEv12SSMParamsBwd:
.text._Z25selective_scan_bwd_kernelI32Selective_Scan_bwd_kernel_traitsILi64ELi16ELb0ELb0ELb0ELb0ELb1EN3c108BFloat16ENS1_7complexIfEEEEv12SSMParamsBwd:
        /* <DEDUP_REMOVED lines=95> */
.L_x_4162:
        /* <DEDUP_REMOVED lines=386> */
[----:B-1----:R-:W-:-:S04]  /*1e10*/  PRMT R51, RZ, 0x7610, R51 ;  /* 0x00007610ff337816 */ /* 0x002fc80000000033 */
[----:B------:R-:W3:Y:S01]  /*1e20*/  @!P1 LDG.E.U16 R52, [R2.64+-0x780] ;  /* 0xfff8800602349981 */ /* 0x000ee2000c1e1500 */
[-C--:B------:R-:W-:Y:S02]  /*1e30*/  ISETP.GE.AND P1, PT, R13, R23.reuse, PT ;  /* 0x000000170d00720c */ /* 0x080fe40003f26270 */
[----:B--2---:R-:W-:Y:S01]  /*1e40*/  PRMT R58, RZ, 0x7610, R58 ;  /* 0x00007610ff3a7816 */ /* 0x004fe2000000003a */
[----:B------:R0:W2:Y:S10]  /*1e50*/  @!P0 LDG.E.U16 R60, [R40.64] ;  /* 0x00000006283c8981 */ /* 0x0000b4000c1e1500 */
[----:B------:R-:W4:Y:S01]  /*1e60*/  @!P1 LDG.E.U16 R51, [R2.64+-0x640] ;  /* 0xfff9c00602339981 */ /* 0x000f22000c1e1500 */
[----:B------:R-:W-:-:S02]  /*1e70*/  ISETP.GE.AND P1, PT, R14, R23, PT ;  /* 0x000000170e00720c */ /* 0x000fc40003f26270 */
[----:B------:R-:W-:Y:S02]  /*1e80*/  PRMT R55, RZ, 0x7610, R55 ;  /* 0x00007610ff377816 */ /* 0x000fe40000000037 */
[----:B------:R-:W-:Y:S02]  /*1e90*/  PRMT R54, RZ, 0x7610, R54 ;  /* 0x00007610ff367816 */ /* 0x000fe40000000036 */
[----:B------:R-:W-:Y:S02]  /*1ea0*/  PRMT R39, RZ, 0x7610, R39 ;  /* 0x00007610ff277816 */ /* 0x000fe40000000027 */
[----:B------:R-:W-:Y:S02]  /*1eb0*/  PRMT R45, RZ, 0x7610, R45 ;  /* 0x00007610ff2d7816 */ /* 0x000fe4000000002d */
[----:B------:R-:W-:Y:S01]  /*1ec0*/  PRMT R47, RZ, 0x7610, R47 ;  /* 0x00007610ff2f7816 */ /* 0x000fe2000000002f */
[----:B------:R-:W5:Y:S04]  /*1ed0*/  @!P2 LDG.E.U16 R54, [R2.64+-0x700] ;  /* 0xfff900060236a981 */ /* 0x000f68000c1e1500 */
[----:B------:R-:W3:Y:S01]  /*1ee0*/  @!P1 LDG.E.U16 R58, [R2.64+-0x600] ;  /* 0xfffa0006023a9981 */ /* 0x000ee2000c1e1500 */
[----:B------:R-:W-:-:S02]  /*1ef0*/  ISETP.GE.AND P1, PT, R15, R23, PT ;  /* 0x000000170f00720c */ /* 0x000fc40003f26270 */
[----:B------:R-:W-:Y:S01]  /*1f00*/  PRMT R56, RZ, 0x7610, R56 ;  /* 0x00007610ff387816 */ /* 0x000fe20000000038 */
[----:B------:R-:W3:Y:S01]  /*1f10*/  @!P3 LDG.E.U16 R39, [R2.64+-0x7c0] ;  /* 0xfff840060227b981 */ /* 0x000ee2000c1e1500 */
[-C--:B------:R-:W-:Y:S02]  /*1f20*/  ISETP.GE.AND P2, PT, R17, R23.reuse, PT ;  /* 0x000000171100720c */ /* 0x080fe40003f46270 */
[-C--:B------:R-:W-:Y:S01]  /*1f30*/  ISETP.GE.AND P3, PT, R18, R23.reuse, PT ;  /* 0x000000171200720c */ /* 0x080fe20003f66270 */
[----:B------:R-:W4:Y:S01]  /*1f40*/  @!P4 LDG.E.U16 R45, [R2.64+-0x740] ;  /* 0xfff8c006022dc981 */ /* 0x000f22000c1e1500 */
[----:B------:R-:W-:-:S03]  /*1f50*/  ISETP.GE.AND P4, PT, R19, R23, PT ;  /* 0x000000171300720c */ /* 0x000fc60003f86270 */
[----:B------:R-:W4:Y:S04]  /*1f60*/  @!P5 LDG.E.U16 R47, [R2.64+-0x6c0] ;  /* 0xfff94006022fd981 */ /* 0x000f28000c1e1500 */
[----:B------:R-:W5:Y:S01]  /*1f70*/  @!P1 LDG.E.U16 R55, [R2.64+-0x5c0] ;  /* 0xfffa400602379981 */ /* 0x000f62000c1e1500 */
[-C--:B------:R-:W-:Y:S02]  /*1f80*/  ISETP.GE.AND P1, PT, R16, R23.reuse, PT ;  /* 0x000000171000720c */ /* 0x080fe40003f26270 */
[-C--:B------:R-:W-:Y:S01]  /*1f90*/  ISETP.GE.AND P5, PT, R20, R23.reuse, PT ;  /* 0x000000171400720c */ /* 0x080fe20003fa6270 */
[----:B------:R-:W5:Y:S01]  /*1fa0*/  @!P6 LDG.E.U16 R56, [R2.64+-0x680] ;  /* 0xfff980060238e981 */ /* 0x000f62000c1e1500 */
[----:B------:R-:W-:Y:S02]  /*1fb0*/  ISETP.GE.AND P6, PT, R21, R23, PT ;  /* 0x000000171500720c */ /* 0x000fe40003fc6270 */
[----:B0-----:R-:W-:Y:S01]  /*1fc0*/  PRMT R40, RZ, 0x7610, R40 ;  /* 0x00007610ff287816 */ /* 0x001fe20000000028 */
[----:B------:R-:W5:Y:S01]  /*1fd0*/  @!P3 LDG.E.U16 R62, [R2.64+-0x500] ;  /* 0xfffb0006023eb981 */ /* 0x000f62000c1e1500 */
[----:B------:R-:W-:-:S03]  /*1fe0*/  PRMT R41, RZ, 0x7610, R41 ;  /* 0x00007610ff297816 */ /* 0x000fc60000000029 */
        /* <DEDUP_REMOVED lines=20> */
[----:B--2---:R-:W-:Y:S04]  /*2130*/  STS.U16 [R127], R60 ;  /* 0x0000003c7f007388 */ /* 0x004fe80000000400 */
[----:B---3--:R-:W-:Y:S04]  /*2140*/  STS.U16 [R126+0x40], R39 ;  /* 0x000040277e007388 */ /* 0x008fe80000000400 */
        /* <DEDUP_REMOVED lines=17> */
[----:B------:R-:W1:Y:S04]  /*2260*/  LDS.U16 R39, [R97+0x4] ;  /* 0x0000040061277984 */ /* 0x000e680000000400 */
[----:B------:R-:W-:Y:S04]  /*2270*/  LDS.U16 R40, [R97+0x6] ;  /* 0x0000060061287984 */ /* 0x000fe80000000400 */
[----:B------:R-:W2:Y:S04]  /*2280*/  LDS.U16 R45, [R97+0x8] ;  /* 0x00000800612d7984 */ /* 0x000ea80000000400 */
        /* <DEDUP_REMOVED lines=8> */
[----:B------:R-:W-:Y:S04]  /*2310*/  LDS.U16 R62, [R97+0x1a] ;  /* 0x00001a00613e7984 */ /* 0x000fe80000000400 */
[----:B------:R-:W-:Y:S04]  /*2320*/  LDS.U16 R63, [R97+0x1c] ;  /* 0x00001c00613f7984 */ /* 0x000fe80000000400 */
[----:B------:R-:W1:Y:S04]  /*2330*/  LDS.U16 R66, [R97+0x1e] ;  /* 0x00001e0061427984 */ /* 0x000e680000000400 */
[----:B------:R-:W-:Y:S01]  /*2340*/  BAR.SYNC.DEFER_BLOCKING 0x0 ;  /* 0x0000000000007b1d */ /* 0x000fe20000010000 */
[----:B0-----:R-:W-:-:S02]  /*2350*/  PRMT R64, RZ, 0x7610, R64 ;  /* 0x00007610ff407816 */ /* 0x001fc40000000040 */
[----:B------:R-:W-:-:S03]  /*2360*/  PRMT R41, RZ, 0x7610, R41 ;  /* 0x00007610ff297816 */ /* 0x000fc60000000029 */
[----:B------:R1:W5:Y:S01]  /*2370*/  @!P0 LDG.E.U16 R72, [R6.64] ;  /* 0x0000000606488981 */ /* 0x000362000c1e1500 */
[----:B------:R-:W-:-:S03]  /*2380*/  ISETP.GE.AND P0, PT, R8, R23, PT ;  /* 0x000000170800720c */ /* 0x000fc60003f06270 */
[----:B------:R0:W5:Y:S01]  /*2390*/  @!P1 LDG.E.U16 R41, [R4.64+-0x7c0] ;  /* 0xfff8400604299981 */ /* 0x000162000c1e1500 */
[-C--:B------:R-:W-:Y:S02]  /*23a0*/  ISETP.GE.AND P1, PT, R9, R23.reuse, PT ;  /* 0x000000170900720c */ /* 0x080fe40003f26270 */
[----:B------:R-:W-:Y:S01]  /*23b0*/  PRMT R61, RZ, 0x7610, R61 ;  /* 0x00007610ff3d7816 */ /* 0x000fe2000000003d */
        /* <DEDUP_REMOVED lines=16> */
[----:B------:R-:W-:-:S09]  /*24c0*/  ISETP.NE.AND P1, PT, R74, RZ, PT ;  /* 0x000000ff4a00720c */ /* 0x000fd20003f25270 */
[----:B------:R0:W5:Y:S01]  /*24d0*/  @!P0 LDG.E.U16 R110, [R4.64+-0x600] ;  /* 0xfffa0006046e8981 */ /* 0x000162000c1e1500 */
[----:B------:R-:W-:-:S03]  /*24e0*/  ISETP.GE.AND P0, PT, R15, R23, PT ;  /* 0x000000170f00720c */ /* 0x000fc60003f06270 */
[----:B------:R0:W5:Y:S10]  /*24f0*/  @!P1 LDG.E.U16 R130, [R4.64+-0x580] ;  /* 0xfffa800604829981 */ /* 0x000174000c1e1500 */
[----:B------:R0:W5:Y:S01]  /*2500*/  @!P0 LDG.E.U16 R75, [R4.64+-0x5c0] ;  /* 0xfffa4006044b8981 */ /* 0x000162000c1e1500 */
[----:B-1----:R-:W-:-:S05]  /*2510*/  PRMT R6, RZ, 0x5410, R39 ;  /* 0x00005410ff067816 */ /* 0x002fca0000000027 */
[----:B------:R-:W-:Y:S01]  /*2520*/  FMUL.FTZ R7, R6, -1.4426950216293334961 ;  /* 0xbfb8aa3b06077820 */ /* 0x000fe20000410000 */
[----:B0-----:R-:W-:-:S03]  /*2530*/  PRMT R5, RZ, 0x5410, R2 ;  /* 0x00005410ff057816 */ /* 0x001fc60000000002 */
[----:B------:R0:W-:Y:S01]  /*2540*/  MUFU.EX2 R145, R7 ;  /* 0x0000000700917308 */ /* 0x0001e20000000800 */
[----:B--2---:R-:W-:Y:S02]  /*2550*/  PRMT R45, RZ, 0x5410, R45 ;  /* 0x00005410ff2d7816 */ /* 0x004fe4000000002d */
[----:B---3--:R-:W-:Y:S01]  /*2560*/  PRMT R52, RZ, 0x5410, R52 ;  /* 0x00005410ff347816 */ /* 0x008fe20000000034 */
[----:B------:R-:W-:Y:S01]  /*2570*/  FMUL.FTZ R2, R5, -1.4426950216293334961 ;  /* 0xbfb8aa3b05027820 */ /* 0x000fe20000410000 */
[----:B0-----:R-:W-:-:S03]  /*2580*/  PRMT R7, RZ, 0x5410, R40 ;  /* 0x00005410ff077816 */ /* 0x001fc60000000028 */
[----:B------:R0:W1:Y:S02]  /*2590*/  MUFU.EX2 R74, R2 ;  /* 0x00000002004a7308 */ /* 0x0000640000000800 */
[----:B------:R-:W-:Y:S01]  /*25a0*/  FMUL.FTZ R39, R7, -1.4426950216293334961 ;  /* 0xbfb8aa3b07277820 */ /* 0x000fe20000410000 */
[----:B----4-:R-:W-:Y:S02]  /*25b0*/  PRMT R54, RZ, 0x5410, R54 ;  /* 0x00005410ff367816 */ /* 0x010fe40000000036 */
[----:B------:R-:W-:-:S03]  /*25c0*/  PRMT R58, RZ, 0x5410, R58 ;  /* 0x00005410ff3a7816 */ /* 0x000fc6000000003a */
[----:B------:R2:W-:Y:S01]  /*25d0*/  MUFU.EX2 R146, R39 ;  /* 0x0000002700927308 */ /* 0x0005e20000000800 */
[----:B0-----:R-:W-:Y:S01]  /*25e0*/  FMUL.FTZ R2, R45, -1.4426950216293334961 ;  /* 0xbfb8aa3b2d027820 */ /* 0x001fe20000410000 */
[----:B------:R-:W-:Y:S02]  /*25f0*/  PRMT R60, RZ, 0x5410, R60 ;  /* 0x00005410ff3c7816 */ /* 0x000fe4000000003c */
[----:B------:R-:W-:Y:S01]  /*2600*/  PRMT R66, RZ, 0x5410, R66 ;  /* 0x00005410ff427816 */ /* 0x000fe20000000042 */
[----:B--2---:R-:W-:-:S03]  /*2610*/  FMUL.FTZ R39, R52, -1.4426950216293334961 ;  /* 0xbfb8aa3b34277820 */ /* 0x004fc60000410000 */
[----:B------:R0:W-:Y:S01]  /*2620*/  MUFU.EX2 R147, R2 ;  /* 0x0000000200937308 */ /* 0x0001e20000000800 */
[----:B------:R-:W-:-:S07]  /*2630*/  PRMT R4, RZ, 0x5410, R3 ;  /* 0x00005410ff047816 */ /* 0x000fce0000000003 */
[----:B------:R2:W-:Y:S01]  /*2640*/  MUFU.EX2 R151, R39 ;  /* 0x0000002700977308 */ /* 0x0005e20000000800 */
[----:B0-----:R-:W-:Y:S02]  /*2650*/  FMUL.FTZ R2, R54, -1.4426950216293334961 ;  /* 0xbfb8aa3b36027820 */ /* 0x001fe40000410000 */
[----:B--2---:R-:W-:-:S05]  /*2660*/  FMUL.FTZ R39, R58, -1.4426950216293334961 ;  /* 0xbfb8aa3b3a277820 */ /* 0x004fca0000410000 */
[----:B------:R0:W-:Y:S01]  /*2670*/  MUFU.EX2 R152, R2 ;  /* 0x0000000200987308 */ /* 0x0001e20000000800 */
[----:B------:R-:W-:-:S07]  /*2680*/  FMUL.FTZ R3, R4, -1.4426950216293334961 ;  /* 0xbfb8aa3b04037820 */ /* 0x000fce0000410000 */
[----:B------:R2:W-:Y:S01]  /*2690*/  MUFU.EX2 R156, R39 ;  /* 0x00000027009c7308 */ /* 0x0005e20000000800 */
[----:B0-----:R-:W-:Y:S02]  /*26a0*/  FMUL.FTZ R2, R60, -1.4426950216293334961 ;  /* 0xbfb8aa3b3c027820 */ /* 0x001fe40000410000 */
[----:B--2---:R-:W-:-:S05]  /*26b0*/  FMUL.FTZ R39, R66, -1.4426950216293334961 ;  /* 0xbfb8aa3b42277820 */ /* 0x004fca0000410000 */
[----:B------:R-:W-:Y:S08]  /*26c0*/  MUFU.EX2 R157, R2 ;  /* 0x00000002009d7308 */ /* 0x000ff00000000800 */
[----:B------:R-:W-:Y:S01]  /*26d0*/  MUFU.EX2 R2, R39 ;  /* 0x0000002700027308 */ /* 0x000fe20000000800 */
[----:B------:R-:W-:-:S07]  /*26e0*/  PRMT R51, RZ, 0x5410, R51 ;  /* 0x00005410ff337816 */ /* 0x000fce0000000033 */
[----:B------:R-:W0:Y:S01]  /*26f0*/  MUFU.EX2 R131, R3 ;  /* 0x0000000300837308 */ /* 0x000e220000000800 */
[----:B------:R-:W-:Y:S01]  /*2700*/  FMUL.FTZ R40, R51, -1.4426950216293334961 ;  /* 0xbfb8aa3b33287820 */ /* 0x000fe20000410000 */
[----:B------:R-:W-:Y:S01]  /*2710*/  PRMT R56, RZ, 0x5410, R56 ;  /* 0x00005410ff387816 */ /* 0x000fe20000000038 */
[----:B-1----:R-:W-:-:S05]  /*2720*/  FADD.FTZ R74, R74, 1 ;  /* 0x3f8000004a4a7421 */ /* 0x002fca0000010000 */
[----:B------:R1:W-:Y:S01]  /*2730*/  MUFU.EX2 R150, R40 ;  /* 0x0000002800967308 */ /* 0x0003e20000000800 */
[----:B0-----:R-:W-:Y:S02]  /*2740*/  FADD.FTZ R131, R131, 1 ;  /* 0x3f80000083837421 */ /* 0x001fe40000010000 */
[----:B-1----:R-:W-:-:S05]  /*2750*/  FMUL.FTZ R40, R56, -1.4426950216293334961 ;  /* 0xbfb8aa3b38287820 */ /* 0x002fca0000410000 */
[----:B------:R0:W-:Y:S08]  /*2760*/  MUFU.EX2 R155, R40 ;  /* 0x00000028009b7308 */ /* 0x0001f00000000800 */
[----:B------:R-:W-:Y:S01]  /*2770*/  MUFU.RCP R74, R74 ;  /* 0x0000004a004a7308 */ /* 0x000fe20000001000 */
[----:B------:R-:W-:Y:S02]  /*2780*/  PRMT R47, RZ, 0x5410, R47 ;  /* 0x00005410ff2f7816 */ /* 0x000fe4000000002f */
[----:B------:R-:W-:-:S02]  /*2790*/  PRMT R50, RZ, 0x5410, R50 ;  /* 0x00005410ff327816 */ /* 0x000fc40000000032 */
[----:B------:R-:W-:Y:S01]  /*27a0*/  PRMT R48, RZ, 0x5410, R48 ;  /* 0x00005410ff307816 */ /* 0x000fe20000000030 */
[----:B------:R-:W-:-:S04]  /*27b0*/  FMUL.FTZ R3, R47, -1.4426950216293334961 ;  /* 0xbfb8aa3b2f037820 */ /* 0x000fc80000410000 */
[----:B------:R-:W-:Y:S01]  /*27c0*/  MUFU.EX2 R149, R3 ;  /* 0x0000000300957308 */ /* 0x000fe20000000800 */
[----:B------:R-:W-:Y:S01]  /*27d0*/  FADD.FTZ R146, R146, 1 ;  /* 0x3f80000092927421 */ /* 0x000fe20000010000 */
[----:B------:R-:W-:-:S06]  /*27e0*/  PRMT R49, RZ, 0x5410, R49 ;  /* 0x00005410ff317816 */ /* 0x000fcc0000000031 */
[----:B------:R-:W-:Y:S01]  /*27f0*/  MUFU.RCP R146, R146 ;  /* 0x0000009200927308 */ /* 0x000fe20000001000 */
        /* <DEDUP_REMOVED lines=17> */
[----:B------:R-:W4:Y:S04]  /*2910*/  LDS.U16 R39, [R97] ;  /* 0x0000000061277984 */ /* 0x000f280000000400 */
[----:B------:R-:W5:Y:S01]  /*2920*/  LDS.U16 R41, [R97+0x4] ;  /* 0x0000040061297984 */ /* 0x000f620000000400 */
[----:B-1----:R-:W-:Y:S01]  /*2930*/  FADD.FTZ R75, R145, 1 ;  /* 0x3f800000914b7421 */ /* 0x002fe20000010000 */
[----:B------:R-:W2:Y:S02]  /*2940*/  MUFU.RCP R73, R131 ;  /* 0x0000008300497308 */ /* 0x000ea40000001000 */
[----:B0-----:R-:W0:Y:S04]  /*2950*/  LDS.U16 R40, [R97+0x2] ;  /* 0x0000020061287984 */ /* 0x001e280000000400 */
[----:B------:R-:W1:Y:S02]  /*2960*/  LDS.U16 R61, [R97+0x6] ;  /* 0x00000600613d7984 */ /* 0x000e640000000400 */
[----:B------:R-:W3:Y:S02]  /*2970*/  MUFU.RCP R75, R75 ;  /* 0x0000004b004b7308 */ /* 0x000ee40000001000 */
[----:B------:R-:W0:Y:S04]  /*2980*/  LDS.U16 R64, [R97+0x8] ;  /* 0x0000080061407984 */ /* 0x000e280000000400 */
[----:B------:R-:W0:Y:S01]  /*2990*/  LDS.U16 R65, [R97+0xa] ;  /* 0x00000a0061417984 */ /* 0x000e220000000400 */
[----:B--2---:R-:W-:-:S02]  /*29a0*/  FADD.FTZ R111, -R73, 1 ;  /* 0x3f800000496f7421 */ /* 0x004fc40000010100 */
[----:B------:R-:W-:Y:S02]  /*29b0*/  FADD.FTZ R110, -R74, 1 ;  /* 0x3f8000004a6e7421 */ /* 0x000fe40000010100 */
[----:B---3--:R-:W-:Y:S02]  /*29c0*/  FFMA.FTZ R115, R4, R111, 1 ;  /* 0x3f80000004737423 */ /* 0x008fe4000001006f */
[----:B------:R-:W-:Y:S01]  /*29d0*/  FADD.FTZ R131, -R75, 1 ;  /* 0x3f8000004b837421 */ /* 0x000fe20000010100 */
[----:B----4-:R-:W-:Y:S02]  /*29e0*/  PRMT R39, RZ, 0x5410, R39 ;  /* 0x00005410ff277816 */ /* 0x010fe40000000027 */
[----:B-----5:R-:W-:-:S03]  /*29f0*/  PRMT R41, RZ, 0x5410, R41 ;  /* 0x00005410ff297816 */ /* 0x020fc60000000029 */
[----:B------:R-:W-:Y:S02]  /*2a00*/  FMUL.FTZ R111, R50, R39 ;  /* 0x00000027326f7220 */ /* 0x000fe40000410000 */
[----:B------:R-:W-:Y:S02]  /*2a10*/  FMUL.FTZ R144, R48, R41 ;  /* 0x0000002930907220 */ /* 0x000fe40000410000 */
[----:B------:R-:W-:Y:S02]  /*2a20*/  FFMA.FTZ R110, R5, R110, 1 ;  /* 0x3f800000056e7423 */ /* 0x000fe4000001006e */
[----:B------:R-:W-:Y:S02]  /*2a30*/  FFMA.FTZ R145, R6, R131, 1 ;  /* 0x3f80000006917423 */ /* 0x000fe40000010083 */
[----:B------:R-:W-:Y:S02]  /*2a40*/  FMUL.FTZ R111, R74, R111 ;  /* 0x0000006f4a6f7220 */ /* 0x000fe40000410000 */
[----:B------:R-:W-:-:S02]  /*2a50*/  FMUL.FTZ R144, R75, R144 ;  /* 0x000000904b907220 */ /* 0x000fc40000410000 */
[----:B------:R-:W-:Y:S02]  /*2a60*/  FMUL.FTZ R160, R111, R110 ;  /* 0x0000006e6fa07220 */ /* 0x000fe40000410000 */
[----:B------:R-:W-:Y:S02]  /*2a70*/  FADD.FTZ R72, R147, 1 ;  /* 0x3f80000093487421 */ /* 0x000fe40000010000 */
[----:B------:R-:W-:Y:S01]  /*2a80*/  FADD.FTZ R76, R149, 1 ;  /* 0x3f800000954c7421 */ /* 0x000fe20000010000 */
[----:B------:R-:W-:Y:S01]  /*2a90*/  LDS.U16 R147, [R97+0x10] ;  /* 0x0000100061937984 */ /* 0x000fe20000000400 */
[----:B------:R-:W-:-:S03]  /*2aa0*/  FMUL.FTZ R110, R144, R145 ;  /* 0x00000091906e7220 */ /* 0x000fc60000410000 */
[----:B------:R-:W2:Y:S01]  /*2ab0*/  LDS.U16 R145, [R97+0xe] ;  /* 0x00000e0061917984 */ /* 0x000ea20000000400 */
[----:B0-----:R-:W-:Y:S01]  /*2ac0*/  PRMT R40, RZ, 0x5410, R40 ;  /* 0x00005410ff287816 */ /* 0x001fe20000000028 */
[----:B------:R-:W0:Y:S01]  /*2ad0*/  MUFU.RCP R76, R76 ;  /* 0x0000004c004c7308 */ /* 0x000e220000001000 */
[----:B------:R-:W-:Y:S01]  /*2ae0*/  FADD.FTZ R78, R150, 1 ;  /* 0x3f800000964e7421 */ /* 0x000fe20000010000 */
[----:B------:R-:W-:Y:S02]  /*2af0*/  PRMT R55, RZ, 0x5410, R55 ;  /* 0x00005410ff377816 */ /* 0x000fe40000000037 */
[----:B------:R-:W-:Y:S01]  /*2b00*/  PRMT R62, RZ, 0x5410, R62 ;  /* 0x00005410ff3e7816 */ /* 0x000fe2000000003e */
[----:B------:R-:W-:Y:S01]  /*2b10*/  FMUL.FTZ R130, R49, R40 ;  /* 0x0000002831827220 */ /* 0x000fe20000410000 */
[----:B------:R-:W-:Y:S01]  /*2b20*/  PRMT R70, RZ, 0x5410, R70 ;  /* 0x00005410ff467816 */ /* 0x000fe20000000046 */
[----:B------:R-:W-:Y:S01]  /*2b30*/  FADD.FTZ R77, R151, 1 ;  /* 0x3f800000974d7421 */ /* 0x000fe20000010000 */
[----:B------:R-:W3:Y:S01]  /*2b40*/  MUFU.RCP R72, R72 ;  /* 0x0000004800487308 */ /* 0x000ee20000001000 */
[----:B------:R-:W-:Y:S01]  /*2b50*/  FMUL.FTZ R3, R55, -1.4426950216293334961 ;  /* 0xbfb8aa3b37037820 */ /* 0x000fe20000410000 */
[----:B-1----:R-:W-:Y:S01]  /*2b60*/  PRMT R61, RZ, 0x5410, R61 ;  /* 0x00005410ff3d7816 */ /* 0x002fe2000000003d */
[----:B------:R-:W-:Y:S01]  /*2b70*/  FMUL.FTZ R130, R73, R130 ;  /* 0x0000008249827220 */ /* 0x000fe20000410000 */
[----:B------:R-:W1:Y:S04]  /*2b80*/  LDS.U16 R111, [R97+0xc] ;  /* 0x00000c00616f7984 */ /* 0x000e680000000400 */
[----:B------:R-:W4:Y:S01]  /*2b90*/  MUFU.RCP R78, R78 ;  /* 0x0000004e004e7308 */ /* 0x000f220000001000 */
[----:B------:R-:W-:Y:S01]  /*2ba0*/  FMUL.FTZ R154, R62, -1.4426950216293334961 ;  /* 0xbfb8aa3b3e9a7820 */ /* 0x000fe20000410000 */
[----:B------:R-:W-:Y:S01]  /*2bb0*/  PRMT R71, RZ, 0x5410, R71 ;  /* 0x00005410ff477816 */ /* 0x000fe20000000047 */
[----:B------:R-:W-:Y:S01]  /*2bc0*/  FADD.FTZ R152, R152, 1 ;  /* 0x3f80000098987421 */ /* 0x000fe20000010000 */
[----:B------:R-:W-:Y:S01]  /*2bd0*/  PRMT R114, RZ, 0x5410, R114 ;  /* 0x00005410ff727816 */ /* 0x000fe20000000072 */
[----:B------:R-:W-:Y:S01]  /*2be0*/  FMUL.FTZ R165, R130, R115 ;  /* 0x0000007382a57220 */ /* 0x000fe20000410000 */
[----:B------:R-:W-:Y:S01]  /*2bf0*/  PRMT R64, RZ, 0x5410, R64 ;  /* 0x00005410ff407816 */ /* 0x000fe20000000040 */
[----:B------:R-:W-:Y:S01]  /*2c00*/  FADD.FTZ R130, -R146, 1 ;  /* 0x3f80000092827421 */ /* 0x000fe20000010100 */
[----:B------:R5:W1:Y:S01]  /*2c10*/  MUFU.EX2 R153, R3 ;  /* 0x0000000300997308 */ /* 0x000a620000000800 */
[----:B------:R-:W-:Y:S01]  /*2c20*/  PRMT R65, RZ, 0x5410, R65 ;  /* 0x00005410ff417816 */ /* 0x000fe20000000041 */
[----:B------:R-:W-:Y:S01]  /*2c30*/  FMUL.FTZ R115, R70, R61 ;  /* 0x0000003d46737220 */ /* 0x000fe20000410000 */
[----:B------:R-:W-:Y:S01]  /*2c40*/  PRMT R63, RZ, 0x5410, R63 ;  /* 0x00005410ff3f7816 */ /* 0x000fe2000000003f */
[----:B0-----:R-:W-:-:S02]  /*2c50*/  FADD.FTZ R148, -R76, 1 ;  /* 0x3f8000004c947421 */ /* 0x001fc40000010100 */
[----:B------:R-:W-:Y:S02]  /*2c60*/  FFMA.FTZ R130, R7, R130, 1 ;  /* 0x3f80000007827423 */ /* 0x000fe40000010082 */
[----:B------:R1:W0:Y:S01]  /*2c70*/  MUFU.EX2 R158, R154 ;  /* 0x0000009a009e7308 */ /* 0x0002220000000800 */
[----:B------:R-:W-:Y:S02]  /*2c80*/  FMUL.FTZ R115, R146, R115 ;  /* 0x0000007392737220 */ /* 0x000fe40000410000 */
[----:B------:R-:W-:Y:S02]  /*2c90*/  FMUL.FTZ R149, R71, R64 ;  /* 0x0000004047957220 */ /* 0x000fe40000410000 */
[----:B------:R-:W-:-:S03]  /*2ca0*/  FMUL.FTZ R151, R114, R65 ;  /* 0x0000004172977220 */ /* 0x000fc60000410000 */
[----:B------:R-:W0:Y:S01]  /*2cb0*/  MUFU.RCP R77, R77 ;  /* 0x0000004d004d7308 */ /* 0x000e220000001000 */
[----:B-----5:R-:W-:Y:S02]  /*2cc0*/  FMUL.FTZ R3, R63, -1.4426950216293334961 ;  /* 0xbfb8aa3b3f037820 */ /* 0x020fe40000410000 */
[----:B---3--:R-:W-:-:S05]  /*2cd0*/  FADD.FTZ R144, -R72, 1 ;  /* 0x3f80000048907421 */ /* 0x008fca0000010100 */
[----:B------:R-:W3:Y:S01]  /*2ce0*/  MUFU.RCP R131, R152 ;  /* 0x0000009800837308 */ /* 0x000ee20000001000 */
[----:B------:R-:W-:Y:S02]  /*2cf0*/  FFMA.FTZ R148, R47, R148, 1 ;  /* 0x3f8000002f947423 */ /* 0x000fe40000010094 */
[----:B------:R-:W-:Y:S01]  /*2d00*/  FMUL.FTZ R167, R115, R130 ;  /* 0x0000008273a77220 */ /* 0x000fe20000410000 */
[----:B------:R-:W-:Y:S01]  /*2d10*/  PRMT R115, RZ, 0x5410, R68 ;  /* 0x00005410ff737816 */ /* 0x000fe20000000044 */
[----:B------:R-:W-:Y:S02]  /*2d20*/  FMUL.FTZ R149, R72, R149 ;  /* 0x0000009548957220 */ /* 0x000fe40000410000 */
[----:B------:R-:W-:Y:S02]  /*2d30*/  FMUL.FTZ R151, R76, R151 ;  /* 0x000000974c977220 */ /* 0x000fe40000410000 */
[----:B------:R-:W-:Y:S02]  /*2d40*/  FFMA.FTZ R144, R45, R144, 1 ;  /* 0x3f8000002d907423 */ /* 0x000fe40000010090 */
[----:B----4-:R-:W-:Y:S01]  /*2d50*/  FADD.FTZ R68, -R78, 1 ;  /* 0x3f8000004e447421 */ /* 0x010fe20000010100 */
[----:B------:R-:W4:Y:S01]  /*2d60*/  MUFU.EX2 R3, R3 ;  /* 0x0000000300037308 */ /* 0x000f220000000800 */
[----:B------:R-:W-:Y:S01]  /*2d70*/  FMUL.FTZ R169, R151, R148 ;  /* 0x0000009497a97220 */ /* 0x000fe20000410000 */
[----:B------:R-:W-:Y:S01]  /*2d80*/  PRMT R130, RZ, 0x5410, R69 ;  /* 0x00005410ff827816 */ /* 0x000fe20000000045 */
[----:B------:R-:W-:Y:S01]  /*2d90*/  FMUL.FTZ R162, R149, R144 ;  /* 0x0000009095a27220 */ /* 0x000fe20000410000 */
[----:B------:R-:W5:Y:S01]  /*2da0*/  LDS.U16 R148, [R97+0x12] ;  /* 0x0000120061947984 */ /* 0x000f620000000400 */
[----:B------:R-:W-:Y:S01]  /*2db0*/  FFMA.FTZ R150, R51, R68, 1 ;  /* 0x3f80000033967423 */ /* 0x000fe20000010044 */
[----:B------:R-:W-:Y:S01]  /*2dc0*/  PRMT R144, RZ, 0x5410, R67 ;  /* 0x00005410ff907816 */ /* 0x000fe20000000043 */
[----:B-1----:R-:W-:Y:S01]  /*2dd0*/  FADD.FTZ R154, R153, 1 ;  /* 0x3f800000999a7421 */ /* 0x002fe20000010000 */
[----:B------:R-:W1:Y:S01]  /*2de0*/  LDS.U16 R149, [R97+0x14] ;  /* 0x0000140061957984 */ /* 0x000e620000000400 */
[----:B--2---:R-:W-:Y:S01]  /*2df0*/  PRMT R68, RZ, 0x5410, R145 ;  /* 0x00005410ff447816 */ /* 0x004fe20000000091 */
[----:B------:R-:W-:Y:S01]  /*2e00*/  FADD.FTZ R153, R155, 1 ;  /* 0x3f8000009b997421 */ /* 0x000fe20000010000 */
[----:B------:R-:W-:Y:S01]  /*2e10*/  PRMT R69, RZ, 0x5410, R147 ;  /* 0x00005410ff457816 */ /* 0x000fe20000000093 */
[----:B------:R-:W-:Y:S01]  /*2e20*/  FADD.FTZ R155, R156, 1 ;  /* 0x3f8000009c9b7421 */ /* 0x000fe20000010000 */
[----:B------:R-:W2:Y:S01]  /*2e30*/  LDS.U16 R151, [R97+0x16] ;  /* 0x0000160061977984 */ /* 0x000ea20000000400 */
[----:B0-----:R-:W-:-:S02]  /*2e40*/  FADD.FTZ R161, R158, 1 ;  /* 0x3f8000009ea17421 */ /* 0x001fc40000010000 */
[----:B------:R-:W-:Y:S01]  /*2e50*/  FADD.FTZ R67, -R77, 1 ;  /* 0x3f8000004d437421 */ /* 0x000fe20000010100 */
[----:B------:R-:W0:Y:S01]  /*2e60*/  LDS.U16 R156, [R97+0x18] ;  /* 0x00001800619c7984 */ /* 0x000e220000000400 */
[----:B---3--:R-:W-:Y:S02]  /*2e70*/  FADD.FTZ R163, -R131, 1 ;  /* 0x3f80000083a37421 */ /* 0x008fe40000010100 */
[----:B------:R-:W-:Y:S02]  /*2e80*/  FMUL.FTZ R152, R115, R68 ;  /* 0x0000004473987220 */ /* 0x000fe40000410000 */
[----:B------:R-:W-:Y:S02]  /*2e90*/  FMUL.FTZ R158, R144, R69 ;  /* 0x00000045909e7220 */ /* 0x000fe40000410000 */
[----:B------:R-:W-:Y:S02]  /*2ea0*/  FFMA.FTZ R159, R52, R67, 1 ;  /* 0x3f800000349f7423 */ /* 0x000fe40000010043 */
[----:B------:R-:W-:-:S02]  /*2eb0*/  FFMA.FTZ R163, R54, R163, 1 ;  /* 0x3f80000036a37423 */ /* 0x000fc400000100a3 */
[----:B------:R-:W-:Y:S02]  /*2ec0*/  FMUL.FTZ R152, R77, R152 ;  /* 0x000000984d987220 */ /* 0x000fe40000410000 */
[----:B------:R-:W-:Y:S02]  /*2ed0*/  FMUL.FTZ R158, R131, R158 ;  /* 0x0000009e839e7220 */ /* 0x000fe40000410000 */
[----:B----4-:R-:W-:Y:S02]  /*2ee0*/  FADD.FTZ R147, R3, 1 ;  /* 0x3f80000003937421 */ /* 0x010fe40000010000 */
[----:B------:R-:W-:Y:S01]  /*2ef0*/  FMUL.FTZ R164, R152, R159 ;  /* 0x0000009f98a47220 */ /* 0x000fe20000410000 */
[----:B------:R-:W-:Y:S01]  /*2f00*/  LDS.U16 R3, [R97+0x1c] ;  /* 0x00001c0061037984 */ /* 0x000fe20000000400 */
[----:B------:R-:W-:-:S03]  /*2f10*/  FMUL.FTZ R166, R158, R163 ;  /* 0x000000a39ea67220 */ /* 0x000fc60000410000 */
[----:B------:R-:W3:Y:S04]  /*2f20*/  LDS.U16 R159, [R97+0x1a] ;  /* 0x00001a00619f7984 */ /* 0x000ee80000000400 */
[----:B------:R-:W4:Y:S01]  /*2f30*/  LDS.U16 R163, [R97+0x1e] ;  /* 0x00001e0061a37984 */ /* 0x000f220000000400 */
[----:B------:R-:W0:Y:S01]  /*2f40*/  MUFU.RCP R153, R153 ;  /* 0x0000009900997308 */ /* 0x000e220000001000 */
[----:B------:R-:W-:Y:S01]  /*2f50*/  PRMT R67, RZ, 0x5410, R111 ;  /* 0x00005410ff437816 */ /* 0x000fe2000000006f */
[----:B------:R-:W-:-:S04]  /*2f60*/  FADD.FTZ R157, R157, 1 ;  /* 0x3f8000009d9d7421 */ /* 0x000fc80000010000 */
[----:B------:R-:W-:Y:S02]  /*2f70*/  FMUL.FTZ R111, R130, R67 ;  /* 0x00000043826f7220 */ /* 0x000fe40000410000 */
[----:B------:R-:W0:Y:S02]  /*2f80*/  MUFU.RCP R154, R154 ;  /* 0x0000009a009a7308 */ /* 0x000e240000001000 */
[----:B------:R-:W-:-:S06]  /*2f90*/  FMUL.FTZ R111, R78, R111 ;  /* 0x0000006f4e6f7220 */ /* 0x000fcc0000410000 */
[----:B------:R-:W0:Y:S01]  /*2fa0*/  MUFU.RCP R157, R157 ;  /* 0x0000009d009d7308 */ /* 0x000e220000001000 */
[----:B------:R-:W-:Y:S01]  /*2fb0*/  FMUL.FTZ R111, R111, R150 ;  /* 0x000000966f6f7220 */ /* 0x000fe20000410000 */
[----:B------:R-:W-:Y:S01]  /*2fc0*/  PRMT R150, RZ, 0x5410, R46 ;  /* 0x00005410ff967816 */ /* 0x000fe2000000002e */
[----:B------:R-:W-:-:S05]  /*2fd0*/  FADD.FTZ R168, R2, 1 ;  /* 0x3f80000002a87421 */ /* 0x000fca0000010000 */
[----:B------:R-:W3:Y:S01]  /*2fe0*/  MUFU.RCP R155, R155 ;  /* 0x0000009b009b7308 */ /* 0x000ee20000001000 */
[----:B-----5:R-:W-:Y:S02]  /*2ff0*/  PRMT R46, RZ, 0x5410, R148 ;  /* 0x00005410ff2e7816 */ /* 0x020fe40000000094 */
[----:B------:R-:W-:Y:S02]  /*3000*/  PRMT R145, RZ, 0x5410, R59 ;  /* 0x00005410ff917816 */ /* 0x000fe4000000003b */
[----:B-1----:R-:W-:-:S03]  /*3010*/  PRMT R148, RZ, 0x5410, R149 ;  /* 0x00005410ff947816 */ /* 0x002fc60000000095 */
[----:B------:R1:W5:Y:S01]  /*3020*/  MUFU.RCP R158, R147 ;  /* 0x00000093009e7308 */ /* 0x0003620000001000 */
[----:B------:R-:W-:Y:S02]  /*3030*/  PRMT R152, RZ, 0x5410, R53 ;  /* 0x00005410ff987816 */ /* 0x000fe40000000035 */
[----:B--2---:R-:W-:Y:S02]  /*3040*/  PRMT R149, RZ, 0x5410, R151 ;  /* 0x00005410ff957816 */ /* 0x004fe40000000097 */
[----:B0-----:R-:W-:Y:S02]  /*3050*/  PRMT R151, RZ, 0x5410, R156 ;  /* 0x00005410ff977816 */ /* 0x001fe4000000009c */
[----:B-1----:R-:W-:Y:S01]  /*3060*/  PRMT R147, RZ, 0x5410, R57 ;  /* 0x00005410ff937816 */ /* 0x002fe20000000039 */
[----:B------:R-:W-:Y:S01]  /*3070*/  FADD.FTZ R57, -R153, 1 ;  /* 0x3f80000099397421 */ /* 0x000fe20000010100 */
[----:B------:R-:W0:Y:S01]  /*3080*/  MUFU.RCP R161, R161 ;  /* 0x000000a100a17308 */ /* 0x000e220000001000 */
[----:B------:R-:W-:-:S02]  /*3090*/  FADD.FTZ R2, -R154, 1 ;  /* 0x3f8000009a027421 */ /* 0x000fc40000010100 */
[----:B------:R-:W-:Y:S02]  /*30a0*/  FFMA.FTZ R59, R56, R57, 1 ;  /* 0x3f800000383b7423 */ /* 0x000fe40000010039 */
[----:B------:R-:W-:-:S03]  /*30b0*/  FMUL.FTZ R57, R145, R46 ;  /* 0x0000002e91397220 */ /* 0x000fc60000410000 */
[----:B------:R1:W2:Y:S01]  /*30c0*/  MUFU.RCP R53, R168 ;  /* 0x000000a800357308 */ /* 0x0002a20000001000 */
[----:B------:R-:W-:Y:S02]  /*30d0*/  FMUL.FTZ R156, R147, R148 ;  /* 0x00000094939c7220 */ /* 0x000fe40000410000 */
[----:B------:R-:W-:Y:S02]  /*30e0*/  FADD.FTZ R173, -R157, 1 ;  /* 0x3f8000009dad7421 */ /* 0x000fe40000010100 */
[----:B------:R-:W-:Y:S02]  /*30f0*/  FMUL.FTZ R170, R150, R151 ;  /* 0x0000009796aa7220 */ /* 0x000fe40000410000 */
[----:B------:R-:W-:Y:S02]  /*3100*/  FFMA.FTZ R2, R55, R2, 1 ;  /* 0x3f80000037027423 */ /* 0x000fe40000010002 */
[----:B------:R-:W-:Y:S02]  /*3110*/  FMUL.FTZ R57, R154, R57 ;  /* 0x000000399a397220 */ /* 0x000fe40000410000 */
[----:B------:R-:W-:-:S02]  /*3120*/  FMUL.FTZ R156, R153, R156 ;  /* 0x0000009c999c7220 */ /* 0x000fc40000410000 */
[----:B---3--:R-:W-:Y:S02]  /*3130*/  FADD.FTZ R171, -R155, 1 ;  /* 0x3f8000009bab7421 */ /* 0x008fe40000010100 */
[----:B-1----:R-:W-:Y:S02]  /*3140*/  FMUL.FTZ R168, R152, R149 ;  /* 0x0000009598a87220 */ /* 0x002fe40000410000 */
[----:B------:R-:W-:Y:S02]  /*3150*/  FFMA.FTZ R173, R60, R173, 1 ;  /* 0x3f8000003cad7423 */ /* 0x000fe400000100ad */
[----:B------:R-:W-:Y:S01]  /*3160*/  FMUL.FTZ R170, R157, R170 ;  /* 0x000000aa9daa7220 */ /* 0x000fe20000410000 */
[----:B------:R-:W-:Y:S01]  /*3170*/  PRMT R44, RZ, 0x5410, R44 ;  /* 0x00005410ff2c7816 */ /* 0x000fe2000000002c */
[----:B------:R-:W-:Y:S01]  /*3180*/  FMUL.FTZ R57, R57, R2 ;  /* 0x0000000239397220 */ /* 0x000fe20000410000 */
[----:B------:R-:W-:Y:S01]  /*3190*/  PRMT R43, RZ, 0x5410, R43 ;  /* 0x00005410ff2b7816 */ /* 0x000fe2000000002b */
[----:B------:R-:W-:Y:S01]  /*31a0*/  FMUL.FTZ R59, R156, R59 ;  /* 0x0000003b9c3b7220 */ /* 0x000fe20000410000 */
[----:B------:R-:W-:Y:S01]  /*31b0*/  PRMT R42, RZ, 0x5410, R42 ;  /* 0x00005410ff2a7816 */ /* 0x000fe2000000002a */
[----:B------:R-:W-:Y:S01]  /*31c0*/  FFMA.FTZ R171, R58, R171, 1 ;  /* 0x3f8000003aab7423 */ /* 0x000fe200000100ab */
[----:B------:R-:W-:Y:S01]  /*31d0*/  PRMT R159, RZ, 0x5410, R159 ;  /* 0x00005410ff9f7816 */ /* 0x000fe2000000009f */
[----:B------:R-:W-:Y:S01]  /*31e0*/  FMUL.FTZ R168, R155, R168 ;  /* 0x000000a89ba87220 */ /* 0x000fe20000410000 */
[----:B------:R-:W-:Y:S01]  /*31f0*/  PRMT R156, RZ, 0x5410, R3 ;  /* 0x00005410ff9c7816 */ /* 0x000fe20000000003 */
[----:B-----5:R-:W-:Y:S01]  /*3200*/  FADD.FTZ R2, -R158, 1 ;  /* 0x3f8000009e027421 */ /* 0x020fe20000010100 */
[----:B----4-:R-:W-:Y:S01]  /*3210*/  PRMT R163, RZ, 0x5410, R163 ;  /* 0x00005410ffa37816 */ /* 0x010fe200000000a3 */
[----:B------:R-:W-:Y:S01]  /*3220*/  FMUL.FTZ R170, R170, R173 ;  /* 0x000000adaaaa7220 */ /* 0x000fe20000410000 */
[----:B------:R-:W-:Y:S01]  /*3230*/  F2FP.BF16.PACK_AB R173, R165, R160 ;  /* 0x000000a0a5ad723e */ /* 0x000fe200000010ff */
[----:B------:R-:W-:Y:S01]  /*3240*/  BAR.SYNC.DEFER_BLOCKING 0x0 ;  /* 0x0000000000007b1d */ /* 0x000fe20000010000 */
[----:B------:R-:W-:-:S02]  /*3250*/  FMUL.FTZ R168, R168, R171 ;  /* 0x000000aba8a87220 */ /* 0x000fc40000410000 */
[----:B------:R-:W-:Y:S02]  /*3260*/  FFMA.FTZ R160, R63, R2, 1 ;  /* 0x3f8000003fa07423 */ /* 0x000fe40000010002 */
[----:B0-----:R-:W-:Y:S02]  /*3270*/  FADD.FTZ R165, -R161, 1 ;  /* 0x3f800000a1a57421 */ /* 0x001fe40000010100 */
[----:B--2---:R-:W-:Y:S02]  /*3280*/  FADD.FTZ R171, -R53, 1 ;  /* 0x3f80000035ab7421 */ /* 0x004fe40000010100 */
[----:B------:R-:W-:Y:S02]  /*3290*/  FMUL.FTZ R2, R44, R159 ;  /* 0x0000009f2c027220 */ /* 0x000fe40000410000 */
[----:B------:R-:W-:Y:S02]  /*32a0*/  FMUL.FTZ R3, R43, R156 ;  /* 0x0000009c2b037220 */ /* 0x000fe40000410000 */
[----:B------:R-:W-:-:S02]  /*32b0*/  FMUL.FTZ R172, R42, R163 ;  /* 0x000000a32aac7220 */ /* 0x000fc40000410000 */
[----:B------:R-:W-:Y:S02]  /*32c0*/  FFMA.FTZ R165, R62, R165, 1 ;  /* 0x3f8000003ea57423 */ /* 0x000fe400000100a5 */
[----:B------:R-:W-:Y:S02]  /*32d0*/  FMUL.FTZ R2, R161, R2 ;  /* 0x00000002a1027220 */ /* 0x000fe40000410000 */
[----:B------:R-:W-:Y:S02]  /*32e0*/  FMUL.FTZ R3, R158, R3 ;  /* 0x000000039e037220 */ /* 0x000fe40000410000 */
[----:B------:R-:W-:Y:S02]  /*32f0*/  FFMA.FTZ R171, R66, R171, 1 ;  /* 0x3f80000042ab7423 */ /* 0x000fe400000100ab */
[----:B------:R-:W-:Y:S01]  /*3300*/  FMUL.FTZ R172, R53, R172 ;  /* 0x000000ac35ac7220 */ /* 0x000fe20000410000 */
[----:B------:R-:W-:Y:S01]  /*3310*/  F2FP.BF16.PACK_AB R110, R167, R110 ;  /* 0x0000006ea76e723e */ /* 0x000fe200000010ff */
[----:B------:R-:W-:-:S02]  /*3320*/  FMUL.FTZ R165, R2, R165 ;  /* 0x000000a502a57220 */ /* 0x000fc40000410000 */
[----:B------:R-:W-:Y:S02]  /*3330*/  FMUL.FTZ R3, R3, R160 ;  /* 0x000000a003037220 */ /* 0x000fe40000410000 */
[----:B------:R-:W-:Y:S01]  /*3340*/  FMUL.FTZ R172, R172, R171 ;  /* 0x000000abacac7220 */ /* 0x000fe20000410000 */
[----:B------:R-:W-:Y:S02]  /*3350*/  PRMT R2, R173, 0x7632, R2 ;  /* 0x00007632ad027816 */ /* 0x000fe40000000002 */
[----:B------:R-:W-:Y:S02]  /*3360*/  F2FP.BF16.PACK_AB R162, R169, R162 ;  /* 0x000000a2a9a2723e */ /* 0x000fe400000010ff */
[----:B------:R-:W-:Y:S02]  /*3370*/  PRMT R160, R110, 0x7632, R160 ;  /* 0x000076326ea07816 */ /* 0x000fe400000000a0 */
[----:B------:R-:W-:Y:S02]  /*3380*/  F2FP.BF16.PACK_AB R111, R164, R111 ;  /* 0x0000006fa46f723e */ /* 0x000fe400000010ff */
[----:B------:R-:W-:-:S02]  /*3390*/  ISETP.NE.AND P1, PT, R137, RZ, PT ;  /* 0x000000ff8900720c */ /* 0x000fc40003f25270 */
[----:B------:R-:W-:Y:S02]  /*33a0*/  F2FP.BF16.PACK_AB R57, R57, R166 ;  /* 0x000000a63939723e */ /* 0x000fe400000010ff */
[----:B------:R-:W-:Y:S02]  /*33b0*/  F2FP.BF16.PACK_AB R59, R168, R59 ;  /* 0x0000003ba83b723e */ /* 0x000fe400000010ff */
[----:B------:R-:W-:Y:S02]  /*33c0*/  F2FP.BF16.PACK_AB R165, R165, R170 ;  /* 0x000000aaa5a5723e */ /* 0x000fe400000010ff */
        /* <DEDUP_REMOVED lines=8> */
[----:B-1----:R-:W-:-:S03]  /*3450*/  PRMT R110, R59, 0x7632, R110 ;  /* 0x000076323b6e7816 */ /* 0x002fc6000000006e */
[----:B------:R1:W-:Y:S01]  /*3460*/  STS.U16 [R97+0xc], R111 ;  /* 0x00000c6f61007388 */ /* 0x0003e20000000400 */
[C---:B--2---:R-:W-:Y:S02]  /*3470*/  PRMT R160, R165.reuse, 0x7610, R160 ;  /* 0x00007610a5a07816 */ /* 0x044fe400000000a0 */
[----:B0-----:R-:W-:Y:S02]  /*3480*/  PRMT R162, R165, 0x7632, R162 ;  /* 0x00007632a5a27816 */ /* 0x001fe400000000a2 */
[----:B-1----:R-:W-:Y:S01]  /*3490*/  PRMT R111, R3, 0x7632, R111 ;  /* 0x00007632036f7816 */ /* 0x002fe2000000006f */
[----:B------:R-:W-:Y:S04]  /*34a0*/  STS.U16 [R97], R173 ;  /* 0x000000ad61007388 */ /* 0x000fe80000000400 */
        /* <DEDUP_REMOVED lines=36> */
[----:B--2---:R-:W-:-:S03]  /*36f0*/  LEA R111, P0, R134, c[0x0][0x338], 0x1 ;  /* 0x0000ce00866f7a11 */ /* 0x004fc600078008ff */
[----:B------:R-:W-:Y:S01]  /*3700*/  IMAD R162, R143, c[0x0][0x2f4], R110 ;  /* 0x0000bd008fa27a24 */ /* 0x000fe200078e026e */
[----:B------:R-:W-:Y:S02]  /*3710*/  IADD3 R110, P2, R80, R2, RZ ;  /* 0x00000002506e7210 */ /* 0x000fe40007f5e0ff */
[----:B------:R-:W-:Y:S02]  /*3720*/  LEA.HI.X R160, R134, c[0x0][0x33c], R129, 0x1, P0 ;  /* 0x0000cf0086a07a11 */ /* 0x000fe400000f0c81 */
        /* <DEDUP_REMOVED lines=24> */
.L_x_4116:
[----:B------:R-:W-:Y:S05]  /*38b0*/  BSYNC B0 ;  /* 0x0000000000007941 */ /* 0x000fea0003800000 */
.L_x_4115:
[----:B------:R1:W-:Y:S01]  /*38c0*/  @!P0 STG.E.U16 [R2.64+-0x740], R167 ;  /* 0xfff8c0a702008986 */ /* 0x0003e2000c101506 */
[-C--:B------:R-:W-:Y:S01]  /*38d0*/  ISETP.GE.AND P0, PT, R11, R193.reuse, PT ;  /* 0x000000c10b00720c */ /* 0x080fe20003f06270 */
[----:B------:R-:W-:Y:S01]  /*38e0*/  FMUL.FTZ R45, R45, R72 ;  /* 0x000000482d2d7220 */ /* 0x000fe20000410000 */
[-C--:B------:R-:W-:Y:S01]  /*38f0*/  ISETP.GE.AND P4, PT, R13, R193.reuse, PT ;  /* 0x000000c10d00720c */ /* 0x080fe20003f86270 */
[----:B------:R-:W-:Y:S01]  /*3900*/  @!P2 STG.E.U16 [R2.64+-0x700], R169 ;  /* 0xfff900a90200a986 */ /* 0x000fe2000c101506 */
[-C--:B------:R-:W-:Y:S01]  /*3910*/  ISETP.GE.AND P5, PT, R14, R193.reuse, PT ;  /* 0x000000c10e00720c */ /* 0x080fe20003fa6270 */
[----:B------:R-:W-:Y:S01]  /*3920*/  FMUL.FTZ R47, R47, R76 ;  /* 0x0000004c2f2f7220 */ /* 0x000fe20000410000 */
[-C--:B------:R-:W-:Y:S01]  /*3930*/  ISETP.GE.AND P6, PT, R15, R193.reuse, PT ;  /* 0x000000c10f00720c */ /* 0x080fe20003fc6270 */
[----:B------:R2:W-:Y:S01]  /*3940*/  @!P3 STG.E.U16 [R2.64+-0x780], R165 ;  /* 0xfff880a50200b986 */ /* 0x0005e2000c101506 */
[----:B------:R-:W-:Y:S01]  /*3950*/  ISETP.GE.AND P2, PT, R16, R193, PT ;  /* 0x000000c11000720c */ /* 0x000fe20003f46270 */
[----:B------:R-:W-:Y:S01]  /*3960*/  FMUL.FTZ R166, R52, R77 ;  /* 0x0000004d34a67220 */ /* 0x000fe20000410000 */
[----:B------:R-:W-:Y:S01]  /*3970*/  ISETP.GE.AND P3, PT, R12, R193, PT ;  /* 0x000000c10c00720c */ /* 0x000fe20003f66270 */
[----:B-1----:R-:W-:Y:S01]  /*3980*/  FMUL.FTZ R167, R54, R131 ;  /* 0x0000008336a77220 */ /* 0x002fe20000410000 */
[----:B------:R-:W-:Y:S01]  /*3990*/  PRMT R38, RZ, 0x5410, R38 ;  /* 0x00005410ff267816 */ /* 0x000fe20000000026 */
[----:B------:R-:W-:Y:S01]  /*39a0*/  @!P0 STG.E.U16 [R2.64+-0x6c0], R171 ;  /* 0xfff940ab02008986 */ /* 0x000fe2000c101506 */
[-C--:B------:R-:W-:Y:S01]  /*39b0*/  ISETP.GE.AND P0, PT, R17, R193.reuse, PT ;  /* 0x000000c11100720c */ /* 0x080fe20003f06270 */
[----:B------:R-:W-:Y:S01]  /*39c0*/  FMUL.FTZ R154, R55, R154 ;  /* 0x0000009a379a7220 */ /* 0x000fe20000410000 */
[----:B------:R-:W-:Y:S01]  /*39d0*/  PRMT R37, RZ, 0x5410, R37 ;  /* 0x00005410ff257816 */ /* 0x000fe20000000025 */
[----:B------:R-:W-:Y:S01]  /*39e0*/  @!P4 STG.E.U16 [R2.64+-0x640], R175 ;  /* 0xfff9c0af0200c986 */ /* 0x000fe2000c101506 */
[-C--:B------:R-:W-:Y:S01]  /*39f0*/  ISETP.GE.AND P4, PT, R21, R193.reuse, PT ;  /* 0x000000c11500720c */ /* 0x080fe20003f86270 */
[----:B--2---:R-:W-:Y:S01]  /*3a00*/  FMUL.FTZ R165, R51, R78 ;  /* 0x0000004e33a57220 */ /* 0x004fe20000410000 */
[----:B------:R-:W-:Y:S01]  /*3a10*/  PRMT R36, RZ, 0x5410, R36 ;  /* 0x00005410ff247816 */ /* 0x000fe20000000024 */
[----:B------:R-:W-:Y:S01]  /*3a20*/  @!P5 STG.E.U16 [R2.64+-0x600], R177 ;  /* 0xfffa00b10200d986 */ /* 0x000fe2000c101506 */
        /* <DEDUP_REMOVED lines=13> */
[----:B------:R-:W-:Y:S01]  /*3b00*/  FMUL.FTZ R161, R62, R161 ;  /* 0x000000a13ea17220 */ /* 0x000fe20000410000 */
[----:B------:R-:W-:Y:S01]  /*3b10*/  PRMT R32, RZ, 0x5410, R32 ;  /* 0x00005410ff207816 */ /* 0x000fe20000000020 */
[----:B------:R-:W-:Y:S01]  /*3b20*/  @!P5 STG.E.U16 [R2.64+-0x500], R185 ;  /* 0xfffb00b90200d986 */ /* 0x000fe2000c101506 */
[----:B------:R-:W-:Y:S01]  /*3b30*/  ISETP.NE.AND.EX P0, PT, RZ, c[0x0][0x274], PT, P0 ;  /* 0x00009d00ff007a0c */ /* 0x000fe20003f05300 */
[----:B------:R-:W-:Y:S01]  /*3b40*/  FMUL.FTZ R158, R63, R158 ;  /* 0x0000009e3f9e7220 */ /* 0x000fe20000410000 */
[----:B------:R-:W-:Y:S01]  /*3b50*/  PRMT R31, RZ, 0x5410, R31 ;  /* 0x00005410ff1f7816 */ /* 0x000fe2000000001f */
[----:B------:R-:W-:Y:S01]  /*3b60*/  @!P6 STG.E.U16 [R2.64+-0x4c0], R187 ;  /* 0xfffb40bb0200e986 */ /* 0x000fe2000c101506 */
[----:B------:R-:W-:Y:S01]  /*3b70*/  PRMT R30, RZ, 0x5410, R30 ;  /* 0x00005410ff1e7816 */ /* 0x000fe2000000001e */
[----:B------:R-:W-:Y:S01]  /*3b80*/  FMUL.FTZ R168, R66, R53 ;  /* 0x0000003542a87220 */ /* 0x000fe20000410000 */
[----:B------:R-:W-:Y:S01]  /*3b90*/  PRMT R22, RZ, 0x5410, R22 ;  /* 0x00005410ff167816 */ /* 0x000fe20000000016 */
[----:B------:R-:W-:Y:S01]  /*3ba0*/  @!P2 STG.E.U16 [R2.64+-0x480], R189 ;  /* 0xfffb80bd0200a986 */ /* 0x000fe2000c101506 */
[----:B------:R-:W-:Y:S01]  /*3bb0*/  PRMT R24, RZ, 0x5410, R24 ;  /* 0x00005410ff187816 */ /* 0x000fe20000000018 */
[----:B------:R-:W-:Y:S01]  /*3bc0*/  FADD.FTZ R78, R38, UR5 ;  /* 0x00000005264e7e21 */ /* 0x000fe20008010000 */
[----:B------:R-:W-:Y:S01]  /*3bd0*/  PRMT R25, RZ, 0x5410, R25 ;  /* 0x00005410ff197816 */ /* 0x000fe20000000019 */
[----:B------:R-:W-:Y:S01]  /*3be0*/  @!P4 STG.E.U16 [R2.64+-0x440], R191 ;  /* 0xfffbc0bf0200c986 */ /* 0x000fe2000c101506 */
[----:B------:R-:W-:Y:S01]  /*3bf0*/  PRMT R26, RZ, 0x5410, R26 ;  /* 0x00005410ff1a7816 */ /* 0x000fe2000000001a */
[----:B------:R-:W-:Y:S01]  /*3c00*/  FADD.FTZ R77, R37, UR5 ;  /* 0x00000005254d7e21 */ /* 0x000fe20008010000 */
[----:B------:R-:W-:Y:S01]  /*3c10*/  PRMT R27, RZ, 0x5410, R27 ;  /* 0x00005410ff1b7816 */ /* 0x000fe2000000001b */
[----:B------:R-:W-:Y:S01]  /*3c20*/  @!P3 STG.E.U16 [R2.64+-0x680], R173 ;  /* 0xfff980ad0200b986 */ /* 0x000fe2000c101506 */
[----:B------:R-:W-:Y:S01]  /*3c30*/  ISETP.GE.AND P3, PT, R0, R193, PT ;  /* 0x000000c10000720c */ /* 0x000fe20003f66270 */
[----:B------:R-:W-:Y:S01]  /*3c40*/  FADD.FTZ R76, R36, UR5 ;  /* 0x00000005244c7e21 */ /* 0x000fe20008010000 */
[----:B------:R-:W-:Y:S01]  /*3c50*/  PRMT R28, RZ, 0x5410, R28 ;  /* 0x00005410ff1c7816 */ /* 0x000fe2000000001c */
[----:B------:R-:W-:Y:S01]  /*3c60*/  FADD.FTZ R75, R35, UR5 ;  /* 0x00000005234b7e21 */ /* 0x000fe20008010000 */
[----:B------:R-:W-:Y:S01]  /*3c70*/  PRMT R29, RZ, 0x5410, R29 ;  /* 0x00005410ff1d7816 */ /* 0x000fe2000000001d */
[----:B------:R-:W-:-:S02]  /*3c80*/  FADD.FTZ R74, R34, UR5 ;  /* 0x00000005224a7e21 */ /* 0x000fc40008010000 */
[----:B------:R-:W-:Y:S02]  /*3c90*/  FADD.FTZ R73, R33, UR5 ;  /* 0x0000000521497e21 */ /* 0x000fe40008010000 */
[----:B------:R-:W-:Y:S02]  /*3ca0*/  FADD.FTZ R72, R32, UR5 ;  /* 0x0000000520487e21 */ /* 0x000fe40008010000 */
[----:B------:R-:W-:Y:S02]  /*3cb0*/  FADD.FTZ R58, R30, UR5 ;  /* 0x000000051e3a7e21 */ /* 0x000fe40008010000 */
[----:B------:R1:W-:Y:S01]  /*3cc0*/  @!P3 STG.E.U16 [R2.64+-0x7c0], R59 ;  /* 0xfff8403b0200b986 */ /* 0x0003e2000c101506 */
[----:B0-----:R-:W-:Y:S02]  /*3cd0*/  FADD.FTZ R57, R22, UR5 ;  /* 0x0000000516397e21 */ /* 0x001fe40008010000 */
[----:B------:R-:W-:Y:S02]  /*3ce0*/  FADD.FTZ R56, R24, UR5 ;  /* 0x0000000518387e21 */ /* 0x000fe40008010000 */
[----:B------:R-:W-:-:S02]  /*3cf0*/  FADD.FTZ R55, R25, UR5 ;  /* 0x0000000519377e21 */ /* 0x000fc40008010000 */
[----:B------:R-:W-:Y:S02]  /*3d00*/  FADD.FTZ R54, R26, UR5 ;  /* 0x000000051a367e21 */ /* 0x000fe40008010000 */
[----:B------:R-:W-:Y:S02]  /*3d10*/  FADD.FTZ R53, R27, UR5 ;  /* 0x000000051b357e21 */ /* 0x000fe40008010000 */
        /* <DEDUP_REMOVED lines=21> */
[----:B------:R-:W-:Y:S01]  /*3e70*/  FMUL.FTZ R39, R160, R39 ;  /* 0x00000027a0277220 */ /* 0x000fe20000410000 */
[----:B------:R-:W-:Y:S01]  /*3e80*/  LEA R147, P0, R134, c[0x0][0x270], 0x1 ;  /* 0x00009c0086937a11 */ /* 0x000fe200078008ff */
        /* <DEDUP_REMOVED lines=27> */
[----:B------:R-:W-:-:S02]  /*4040*/  F2FP.BF16.PACK_AB R22, R22, R151 ;  /* 0x000000971616723e */ /* 0x000fc400000010ff */
[----:B------:R2:W-:Y:S01]  /*4050*/  STS.U16 [R97+0x8], R2 ;  /* 0x0000080261007388 */ /* 0x0005e20000000400 */
[----:B------:R-:W-:Y:S02]  /*4060*/  PRMT R26, R46, 0x7632, R26 ;  /* 0x000076322e1a7816 */ /* 0x000fe4000000001a */
[----:B------:R-:W-:Y:S01]  /*4070*/  F2FP.BF16.PACK_AB R156, R163, R156 ;  /* 0x0000009ca39c723e */ /* 0x000fe200000010ff */
[----:B------:R-:W-:Y:S01]  /*4080*/  STS.U16 [R97], R39 ;  /* 0x0000002761007388 */ /* 0x000fe20000000400 */
[----:B0-----:R-:W-:Y:S02]  /*4090*/  PRMT R3, R67, 0x7632, R3 ;  /* 0x0000763243037816 */ /* 0x001fe40000000003 */
[----:B-1----:R-:W-:Y:S01]  /*40a0*/  PRMT R24, R22, 0x7632, R24 ;  /* 0x0000763216187816 */ /* 0x002fe20000000018 */
[----:B------:R-:W-:Y:S01]  /*40b0*/  STS.U16 [R97+0x4], R41 ;  /* 0x0000042961007388 */ /* 0x000fe20000000400 */
[----:B------:R-:W-:Y:S02]  /*40c0*/  PRMT R28, R156, 0x7632, R28 ;  /* 0x000076329c1c7816 */ /* 0x000fe4000000001c */
[----:B--2---:R-:W-:Y:S01]  /*40d0*/  PRMT R2, R148, 0x7632, R2 ;  /* 0x0000763294027816 */ /* 0x004fe20000000002 */
        /* <DEDUP_REMOVED lines=8> */
[----:B------:R2:W-:Y:S01]  /*4160*/  STS.U16 [R97+0x1a], R24 ;  /* 0x00001a1861007388 */ /* 0x0005e20000000400 */
[----:B0-----:R-:W-:-:S03]  /*4170*/  IMAD.WIDE.U32 R2, R141, c[0x0][0x210], RZ ;  /* 0x000084008d027a25 */ /* 0x001fc600078e00ff */
[----:B------:R-:W-:Y:S01]  /*4180*/  STS.U16 [R97+0x1c], R156 ;  /* 0x00001c9c61007388 */ /* 0x000fe20000000400 */
[----:B-1----:R-:W-:-:S03]  /*4190*/  IMAD R22, R140, c[0x0][0x210], RZ ;  /* 0x000084008c167a24 */ /* 0x002fc600078e02ff */
[----:B------:R-:W-:Y:S01]  /*41a0*/  STS.U16 [R97+0x1e], R28 ;  /* 0x00001e1c61007388 */ /* 0x000fe20000000400 */
[----:B------:R-:W-:-:S06]  /*41b0*/  NOP ;  /* 0x0000000000007918 */ /* 0x000fcc0000000000 */
[----:B------:R-:W-:Y:S01]  /*41c0*/  LDS.U16 R25, [R127] ;  /* 0x000000007f197984 */ /* 0x000fe20000000400 */
[----:B------:R-:W-:Y:S02]  /*41d0*/  IMAD R149, R141, c[0x0][0x214], R22 ;  /* 0x000085008d957a24 */ /* 0x000fe400078e0216 */
[----:B------:R-:W-:Y:S01]  /*41e0*/  IMAD R22, R142, c[0x0][0x218], RZ ;  /* 0x000086008e167a24 */ /* 0x000fe200078e02ff */
[----:B------:R-:W-:Y:S02]  /*41f0*/  LDS.U16 R27, [R126+0x40] ;  /* 0x000040007e1b7984 */ /* 0x000fe40000000400 */
[----:B------:R-:W-:Y:S01]  /*4200*/  IADD3 R3, R3, R149, RZ ;  /* 0x0000009503037210 */ /* 0x000fe20007ffe0ff */
[C---:B--2---:R-:W-:Y:S01]  /*4210*/  IMAD R24, R143.reuse, c[0x0][0x21c], R22 ;  /* 0x000087008f187a24 */ /* 0x044fe200078e0216 */
[----:B------:R-:W-:Y:S03]  /*4220*/  LDS.U16 R29, [R125+0x80] ;  /* 0x000080007d1d7984 */ /* 0x000fe60000000400 */
[----:B------:R-:W-:Y:S01]  /*4230*/  IMAD.WIDE.U32 R2, R143, c[0x0][0x218], R2 ;  /* 0x000086008f027a25 */ /* 0x000fe200078e0002 */
[----:B------:R-:W-:Y:S04]  /*4240*/  LDS.U16 R31, [R124+0xc0] ;  /* 0x0000c0007c1f7984 */ /* 0x000fe80000000400 */
[----:B------:R-:W-:Y:S01]  /*4250*/  LDS.U16 R33, [R123+0x100] ;  /* 0x000100007b217984 */ /* 0x000fe20000000400 */
[----:B------:R-:W-:-:S03]  /*4260*/  IADD3 R22, P2, R80, R2, RZ ;  /* 0x0000000250167210 */ /* 0x000fc60007f5e0ff */
[----:B------:R-:W-:Y:S01]  /*4270*/  LDS.U16 R35, [R122+0x140] ;  /* 0x000140007a237984 */ /* 0x000fe20000000400 */
[----:B------:R-:W-:-:S03]  /*4280*/  IADD3.X R3, R79, R24, R3, P2, !PT ;  /* 0x000000184f037210 */ /* 0x000fc600017fe403 */
        /* <DEDUP_REMOVED lines=34> */
.L_x_4119:
[----:B------:R-:W-:Y:S05]  /*44b0*/  BSYNC B0 ;  /* 0x0000000000007941 */ /* 0x000fea0003800000 */
.L_x_4118:
        /* <DEDUP_REMOVED lines=25> */
.L_x_4117:
[----:B------:R-:W-:Y:S01]  /*4650*/  PRMT R0, RZ, 0x5410, R96 ;  /* 0x00005410ff007816 */ /* 0x000fe20000000060 */
[----:B------:R-:W-:Y:S01]  /*4660*/  BAR.SYNC.DEFER_BLOCKING 0x0 ;  /* 0x0000000000007b1d */ /* 0x000fe20000010000 */
[----:B-1----:R-:W-:Y:S01]  /*4670*/  PRMT R2, RZ, 0x5410, R95 ;  /* 0x00005410ff027816 */ /* 0x002fe2000000005f */
[----:B------:R-:W-:Y:S01]  /*4680*/  HFMA2.MMA R34, -RZ, RZ, 0, 0 ;  /* 0x00000000ff227435 */ /* 0x000fe200000001ff */
[C---:B------:R-:W-:Y:S01]  /*4690*/  FMUL.FTZ R50, R66.reuse, UR4 ;  /* 0x0000000442327c20 */ /* 0x040fe20008410000 */
[----:B------:R-:W-:Y:S01]  /*46a0*/  CS2R R32, SRZ ;  /* 0x0000000000207805 */ /* 0x000fe2000001ff00 */
[----:B------:R-:W-:Y:S01]  /*46b0*/  FFMA.FTZ R0, R66, R0, R139 ;  /* 0x0000000042007223 */ /* 0x000fe2000001008b */
[----:B------:R-:W-:Y:S01]  /*46c0*/  CS2R R30, SRZ ;  /* 0x00000000001e7805 */ /* 0x000fe2000001ff00 */
[C---:B------:R-:W-:Y:S01]  /*46d0*/  FMUL.FTZ R49, R131.reuse, UR4 ;  /* 0x0000000483317c20 */ /* 0x040fe20008410000 */
[----:B------:R-:W-:Y:S01]  /*46e0*/  CS2R R28, SRZ ;  /* 0x00000000001c7805 */ /* 0x000fe2000001ff00 */
[----:B------:R-:W-:Y:S01]  /*46f0*/  FFMA.FTZ R3, R131, R2, R0 ;  /* 0x0000000283037223 */ /* 0x000fe20000010000 */
[----:B------:R-:W-:Y:S01]  /*4700*/  PRMT R0, RZ, 0x5410, R94 ;  /* 0x00005410ff007816 */ /* 0x000fe2000000005e */
[----:B------:R-:W-:Y:S01]  /*4710*/  FMUL.FTZ R48, R4, UR4 ;  /* 0x0000000404307c20 */ /* 0x000fe20008410000 */
[----:B------:R-:W-:Y:S01]  /*4720*/  PRMT R2, RZ, 0x5410, R92 ;  /* 0x00005410ff027816 */ /* 0x000fe2000000005c */
[----:B------:R-:W-:Y:S01]  /*4730*/  FMUL.FTZ R47, R70, UR4 ;  /* 0x00000004462f7c20 */ /* 0x000fe20008410000 */
[----:B------:R-:W-:Y:S01]  /*4740*/  CS2R R26, SRZ ;  /* 0x00000000001a7805 */ /* 0x000fe2000001ff00 */
[----:B------:R-:W-:Y:S01]  /*4750*/  FFMA.FTZ R3, R4, R0, R3 ;  /* 0x0000000004037223 */ /* 0x000fe20000010003 */
[----:B------:R-:W-:Y:S01]  /*4760*/  PRMT R0, RZ, 0x5410, R93 ;  /* 0x00005410ff007816 */ /* 0x000fe2000000005d */
[C---:B------:R-:W-:Y:S01]  /*4770*/  FMUL.FTZ R46, R71.reuse, UR4 ;  /* 0x00000004472e7c20 */ /* 0x040fe20008410000 */
[----:B0-----:R-:W-:Y:S01]  /*4780*/  CS2R R24, SRZ ;  /* 0x0000000000187805 */ /* 0x001fe2000001ff00 */
[----:B------:R-:W-:Y:S01]  /*4790*/  FMUL.FTZ R45, R114, UR4 ;  /* 0x00000004722d7c20 */ /* 0x000fe20008410000 */
[----:B------:R-:W-:Y:S01]  /*47a0*/  CS2R R22, SRZ ;  /* 0x0000000000167805 */ /* 0x000fe2000001ff00 */
[----:B------:R-:W-:Y:S01]  /*47b0*/  FFMA.FTZ R0, R70, R0, R3 ;  /* 0x0000000046007223 */ /* 0x000fe20000010003 */
[----:B------:R-:W-:Y:S01]  /*47c0*/  CS2R R20, SRZ ;  /* 0x0000000000147805 */ /* 0x000fe2000001ff00 */
[----:B------:R-:W-:Y:S01]  /*47d0*/  FMUL.FTZ R44, R130, UR4 ;  /* 0x00000004822c7c20 */ /* 0x000fe20008410000 */
[----:B------:R-:W-:Y:S01]  /*47e0*/  MOV R19, RZ ;  /* 0x000000ff00137202 */ /* 0x000fe20000000f00 */
[----:B------:R-:W-:Y:S01]  /*47f0*/  FFMA.FTZ R3, R71, R2, R0 ;  /* 0x0000000247037223 */ /* 0x000fe20000010000 */
[----:B------:R-:W-:Y:S01]  /*4800*/  PRMT R0, RZ, 0x5410, R91 ;  /* 0x00005410ff007816 */ /* 0x000fe2000000005b */
[----:B------:R-:W-:Y:S01]  /*4810*/  FMUL.FTZ R43, R115, UR4 ;  /* 0x00000004732b7c20 */ /* 0x000fe20008410000 */
[----:B------:R-:W-:Y:S01]  /*4820*/  PRMT R2, RZ, 0x5410, R89 ;  /* 0x00005410ff027816 */ /* 0x000fe20000000059 */
[----:B------:R-:W-:-:S02]  /*4830*/  FMUL.FTZ R42, R144, UR4 ;  /* 0x00000004902a7c20 */ /* 0x000fc40008410000 */
[----:B------:R-:W-:Y:S01]  /*4840*/  FFMA.FTZ R3, R114, R0, R3 ;  /* 0x0000000072037223 */ /* 0x000fe20000010003 */
[----:B------:R-:W-:Y:S01]  /*4850*/  PRMT R0, RZ, 0x5410, R90 ;  /* 0x00005410ff007816 */ /* 0x000fe2000000005a */
[----:B------:R-:W-:Y:S02]  /*4860*/  FMUL.FTZ R41, R145, UR4 ;  /* 0x0000000491297c20 */ /* 0x000fe40008410000 */
[----:B------:R-:W-:Y:S02]  /*4870*/  FMUL.FTZ R40, R7, UR4 ;  /* 0x0000000407287c20 */ /* 0x000fe40008410000 */
[----:B------:R-:W-:Y:S02]  /*4880*/  FFMA.FTZ R0, R130, R0, R3 ;  /* 0x0000000082007223 */ /* 0x000fe40000010003 */
[----:B------:R-:W-:Y:S02]  /*4890*/  FMUL.FTZ R39, R6, UR4 ;  /* 0x0000000406277c20 */ /* 0x000fe40008410000 */
[----:B------:R-:W-:Y:S01]  /*48a0*/  FFMA.FTZ R3, R115, R2, R0 ;  /* 0x0000000273037223 */ /* 0x000fe20000010000 */
[----:B------:R-:W-:Y:S01]  /*48b0*/  PRMT R0, RZ, 0x5410, R88 ;  /* 0x00005410ff007816 */ /* 0x000fe20000000058 */
[----:B------:R-:W-:Y:S01]  /*48c0*/  FMUL.FTZ R38, R5, UR4 ;  /* 0x0000000405267c20 */ /* 0x000fe20008410000 */
[----:B------:R-:W-:Y:S01]  /*48d0*/  PRMT R2, RZ, 0x5410, R87 ;  /* 0x00005410ff027816 */ /* 0x000fe20000000057 */
[----:B------:R-:W-:-:S02]  /*48e0*/  FMUL.FTZ R37, R62, UR4 ;  /* 0x000000043e257c20 */ /* 0x000fc40008410000 */
[----:B------:R-:W-:Y:S02]  /*48f0*/  FFMA.FTZ R0, R144, R0, R3 ;  /* 0x0000000090007223 */ /* 0x000fe40000010003 */
[----:B------:R-:W-:Y:S02]  /*4900*/  FMUL.FTZ R36, R63, UR4 ;  /* 0x000000043f247c20 */ /* 0x000fe40008410000 */
[----:B------:R-:W-:Y:S01]  /*4910*/  FFMA.FTZ R0, R145, R2, R0 ;  /* 0x0000000291007223 */ /* 0x000fe20000010000 */
[----:B------:R-:W-:Y:S01]  /*4920*/  PRMT R2, RZ, 0x5410, R86 ;  /* 0x00005410ff027816 */ /* 0x000fe20000000056 */
[----:B------:R-:W-:-:S04]  /*4930*/  FMUL.FTZ R35, R60, UR4 ;  /* 0x000000043c237c20 */ /* 0x000fc80008410000 */
        /* <DEDUP_REMOVED lines=8> */
[----:B------:R-:W-:-:S03]  /*49c0*/  MOV R3, c[0x0][0x16c] ;  /* 0x00005b0000037a02 */ /* 0x000fc60000000f00 */
[----:B------:R-:W-:Y:S01]  /*49d0*/  FFMA.FTZ R139, R63, R2, R0 ;  /* 0x000000023f8b7223 */ /* 0x000fe20000010000 */
[----:B------:R-:W-:Y:S02]  /*49e0*/  ISETP.GE.AND P0, PT, R3, 0x1, PT ;  /* 0x000000010300780c */ /* 0x000fe40003f06270 */
[----:B------:R-:W-:-:S05]  /*49f0*/  PRMT R0, RZ, 0x5410, R81 ;  /* 0x00005410ff007816 */ /* 0x000fca0000000051 */
[----:B------:R-:W-:-:S06]  /*4a00*/  FFMA.FTZ R139, R60, R0, R139 ;  /* 0x000000003c8b7223 */ /* 0x000fcc000001008b */
        /* <DEDUP_REMOVED lines=9> */
[----:B------:R-:W-:Y:S02]  /*4aa0*/  FADD.FTZ R13, R71, R71 ;  /* 0x00000047470d7221 */ /* 0x000fe40000010000 */
[----:B------:R-:W-:Y:S01]  /*4ab0*/  FADD.FTZ R12, R114, R114 ;  /* 0x00000072720c7221 */ /* 0x000fe20000010000 */
[----:B------:R-:W-:Y:S01]  /*4ac0*/  IADD3 R17, R17, -R0, RZ ;  /* 0x8000000011117210 */ /* 0x000fe20007ffe0ff */
        /* <DEDUP_REMOVED lines=11> */
.L_x_4157:
        /* <DEDUP_REMOVED lines=14> */
[----:B------:R-:W-:-:S03]  /*4c60*/  IMAD R144, R142, c[0x0][0x1b8], RZ ;  /* 0x00006e008e907a24 */ /* 0x000fc600078e02ff */
[----:B------:R-:W-:Y:S01]  /*4c70*/  ISETP.NE.OR P0, PT, R133, RZ, !P0 ;  /* 0x000000ff8500720c */ /* 0x000fe20004705670 */
[----:B------:R-:W-:Y:S01]  /*4c80*/  IMAD R115, R143, c[0x0][0x1bc], R144 ;  /* 0x00006f008f737a24 */ /* 0x000fe200078e0290 */
[----:B------:R-:W-:-:S05]  /*4c90*/  PRMT R229, RZ, 0x5410, R96 ;  /* 0x00005410ffe57816 */ /* 0x000fca0000000060 */
[----:B------:R-:W-:Y:S01]  /*4ca0*/  FMUL.FTZ R229, R78, R229 ;  /* 0x000000e54ee57220 */ /* 0x000fe20000410000 */
[----:B------:R-:W-:-:S05]  /*4cb0*/  PRMT R179, RZ, 0x5410, R94 ;  /* 0x00005410ffb37816 */ /* 0x000fca000000005e */
[----:B------:R-:W-:Y:S01]  /*4cc0*/  FMUL.FTZ R226, R76, R179 ;  /* 0x000000b34ce27220 */ /* 0x000fe20000410000 */
[----:B------:R-:W-:-:S05]  /*4cd0*/  PRMT R179, RZ, 0x5410, R92 ;  /* 0x00005410ffb37816 */ /* 0x000fca000000005c */
[----:B------:R-:W-:Y:S01]  /*4ce0*/  FMUL.FTZ R224, R74, R179 ;  /* 0x000000b34ae07220 */ /* 0x000fe20000410000 */
        /* <DEDUP_REMOVED lines=21> */
[----:B------:R-:W-:-:S04]  /*4e40*/  FMUL.FTZ R60, R72, UR15 ;  /* 0x0000000f483c7c20 */ /* 0x000fc80008410000 */
[----:B------:R-:W-:Y:S01]  /*4e50*/  FMUL.RZ R67, R60, 0.15915493667125701904 ;  /* 0x3e22f9833c437820 */ /* 0x000fe2000040c000 */
[----:B------:R-:W-:Y:S01]  /*4e60*/  MUFU.COS R114, R63 ;  /* 0x0000003f00727308 */ /* 0x000fe20000000000 */
[----:B------:R-:W-:-:S04]  /*4e70*/  FMUL.FTZ R60, R59, UR15 ;  /* 0x0000000f3b3c7c20 */ /* 0x000fc80008410000 */
[----:B------:R-:W-:Y:S02]  /*4e80*/  FMUL.RZ R68, R60, 0.15915493667125701904 ;  /* 0x3e22f9833c447820 */ /* 0x000fe4000040c000 */
[----:B------:R-:W-:Y:S01]  /*4e90*/  FMUL.FTZ R60, R58, UR15 ;  /* 0x0000000f3a3c7c20 */ /* 0x000fe20008410000 */
[----:B------:R-:W-:Y:S03]  /*4ea0*/  MUFU.SIN R175, R61 ;  /* 0x0000003d00af7308 */ /* 0x000fe60000000400 */
[----:B------:R-:W-:-:S05]  /*4eb0*/  FMUL.RZ R70, R60, 0.15915493667125701904 ;  /* 0x3e22f9833c467820 */ /* 0x000fca000040c000 */
[----:B------:R0:W-:Y:S08]  /*4ec0*/  MUFU.COS R177, R61 ;  /* 0x0000003d00b17308 */ /* 0x0001f00000000000 */
[----:B------:R-:W-:Y:S01]  /*4ed0*/  MUFU.SIN R164, R62 ;  /* 0x0000003e00a47308 */ /* 0x000fe20000000400 */
[----:B0-----:R-:W-:-:S05]  /*4ee0*/  IMAD.WIDE.U32 R60, R143, c[0x0][0x1b8], RZ ;  /* 0x00006e008f3c7a25 */ /* 0x001fca00078e00ff */
[----:B------:R-:W-:Y:S01]  /*4ef0*/  IADD3 R61, R61, R115, RZ ;  /* 0x000000733d3d7210 */ /* 0x000fe20007ffe0ff */
[----:B------:R-:W-:Y:S01]  /*4f00*/  IMAD R115, R66, c[0x0][0x1c0], RZ ;  /* 0x0000700042737a24 */ /* 0x000fe200078e02ff */
[----:B------:R0:W-:Y:S03]  /*4f10*/  MUFU.COS R165, R62 ;  /* 0x0000003e00a57308 */ /* 0x0001e60000000000 */
[C---:B------:R-:W-:Y:S02]  /*4f20*/  IMAD R115, R0.reuse, c[0x0][0x1c4], R115 ;  /* 0x0000710000737a24 */ /* 0x040fe400078e0273 */
[----:B------:R-:W-:-:S03]  /*4f30*/  IMAD.WIDE.U32 R60, R0, c[0x0][0x1c0], R60 ;  /* 0x00007000003c7a25 */ /* 0x000fc600078e003c */
[----:B------:R-:W-:Y:S01]  /*4f40*/  MUFU.SIN R162, R67 ;  /* 0x0000004300a27308 */ /* 0x000fe20000000400 */
[----:B0-----:R-:W-:Y:S01]  /*4f50*/  IMAD.WIDE.U32 R62, R143, c[0x0][0x198], RZ ;  /* 0x000066008f3e7a25 */ /* 0x001fe200078e00ff */
[----:B------:R-:W-:-:S06]  /*4f60*/  IADD3 R61, R61, R115, RZ ;  /* 0x000000733d3d7210 */ /* 0x000fcc0007ffe0ff */
[----:B------:R0:W-:Y:S08]  /*4f70*/  MUFU.COS R163, R67 ;  /* 0x0000004300a37308 */ /* 0x0001f00000000000 */
[----:B------:R-:W-:Y:S01]  /*4f80*/  MUFU.SIN R168, R65 ;  /* 0x0000004100a87308 */ /* 0x000fe20000000400 */
[----:B0-----:R-:W-:-:S05]  /*4f90*/  IMAD R67, R143, c[0x0][0x19c], R130 ;  /* 0x000067008f437a24 */ /* 0x001fca00078e0282 */
[----:B------:R-:W-:Y:S01]  /*4fa0*/  IADD3 R63, R63, R67, RZ ;  /* 0x000000433f3f7210 */ /* 0x000fe20007ffe0ff */
[----:B------:R-:W-:Y:S01]  /*4fb0*/  IMAD R67, R66, c[0x0][0x1a0], RZ ;  /* 0x0000680042437a24 */ /* 0x000fe200078e02ff */
[----:B------:R0:W-:Y:S01]  /*4fc0*/  MUFU.COS R166, R65 ;  /* 0x0000004100a67308 */ /* 0x0001e20000000000 */
[----:B------:R-:W-:Y:S02]  /*4fd0*/  LEA R66, P3, R60, c[0x0][0x230], 0x3 ;  /* 0x00008c003c427a11 */ /* 0x000fe400078618ff */
[C---:B------:R-:W-:Y:S02]  /*4fe0*/  IMAD R67, R0.reuse, c[0x0][0x1a4], R67 ;  /* 0x0000690000437a24 */ /* 0x040fe400078e0243 */
[----:B------:R-:W-:-:S03]  /*4ff0*/  IMAD.WIDE.U32 R62, R0, c[0x0][0x1a0], R62 ;  /* 0x00006800003e7a25 */ /* 0x000fc600078e003e */
[----:B------:R-:W-:Y:S01]  /*5000*/  MUFU.SIN R158, R70 ;  /* 0x00000046009e7308 */ /* 0x000fe20000000400 */
[----:B0-----:R-:W-:Y:S01]  /*5010*/  FMUL.FTZ R65, R57, UR15 ;  /* 0x0000000f39417c20 */ /* 0x001fe20008410000 */
[----:B------:R-:W-:Y:S02]  /*5020*/  IADD3 R63, R63, R67, RZ ;  /* 0x000000433f3f7210 */ /* 0x000fe40007ffe0ff */
[----:B------:R-:W-:Y:S01]  /*5030*/  LEA R64, P2, R62, c[0x0][0x228], 0x3 ;  /* 0x00008a003e407a11 */ /* 0x000fe200078418ff */
[----:B------:R-:W-:Y:S01]  /*5040*/  FMUL.RZ R65, R65, 0.15915493667125701904 ;  /* 0x3e22f98341417820 */ /* 0x000fe2000040c000 */
[----:B------:R-:W-:Y:S01]  /*5050*/  LEA.HI.X R67, R60, c[0x0][0x234], R61, 0x3, P3 ;  /* 0x00008d003c437a11 */ /* 0x000fe200018f1c3d */
[----:B------:R-:W-:Y:S01]  /*5060*/  FMUL.FTZ R60, R55, UR15 ;  /* 0x0000000f373c7c20 */ /* 0x000fe20008410000 */
[----:B------:R2:W-:Y:S03]  /*5070*/  MUFU.COS R159, R70 ;  /* 0x00000046009f7308 */ /* 0x0005e60000000000 */
[----:B------:R-:W-:Y:S01]  /*5080*/  FMUL.RZ R115, R60, 0.15915493667125701904 ;  /* 0x3e22f9833c737820 */ /* 0x000fe2000040c000 */
[----:B------:R-:W3:Y:S04]  /*5090*/  LDG.E.64 R66, [R66.64] ;  /* 0x0000000642427981 */ /* 0x000ee8000c1e1b00 */
[----:B------:R-:W-:Y:S01]  /*50a0*/  MUFU.SIN R156, R65 ;  /* 0x00000041009c7308 */ /* 0x000fe20000000400 */
[----:B--2---:R-:W-:-:S05]  /*50b0*/  MOV R70, UR14 ;  /* 0x0000000e00467c02 */ /* 0x004fca0008000f00 */
[----:B------:R-:W-:Y:S02]  /*50c0*/  FMUL.FTZ R70, R70, 1.4426950216293334961 ;  /* 0x3fb8aa3b46467820 */ /* 0x000fe40000410000 */
[----:B------:R0:W-:Y:S08]  /*50d0*/  MUFU.COS R157, R65 ;  /* 0x00000041009d7308 */ /* 0x0001f00000000000 */
[----:B------:R-:W-:Y:S01]  /*50e0*/  MUFU.SIN R160, R68 ;  /* 0x0000004400a07308 */ /* 0x000fe20000000400 */
[----:B0-----:R-:W-:-:S02]  /*50f0*/  LEA.HI.X R65, R62, c[0x0][0x22c], R63, 0x3, P2 ;  /* 0x00008b003e417a11 */ /* 0x001fc400010f1c3f */
[C---:B------:R-:W-:Y:S02]  /*5100*/  ISETP.NE.AND P2, PT, R137.reuse, RZ, PT ;  /* 0x000000ff8900720c */ /* 0x040fe40003f45270 */
[----:B------:R-:W-:Y:S02]  /*5110*/  IADD3 R63, R137, 0x200, RZ ;  /* 0x00000200893f7810 */ /* 0x000fe40007ffe0ff */
[----:B------:R-:W3:Y:S01]  /*5120*/  LDG.E.64 R64, [R64.64] ;  /* 0x0000000640407981 */ /* 0x000ee2000c1e1b00 */
[----:B------:R0:W-:Y:S08]  /*5130*/  MUFU.COS R161, R68 ;  /* 0x0000004400a17308 */ /* 0x0001f00000000000 */
[----:B------:R-:W-:Y:S01]  /*5140*/  MUFU.SIN R154, R155 ;  /* 0x0000009b009a7308 */ /* 0x000fe20000000400 */
[----:B0-----:R-:W-:-:S07]  /*5150*/  FMUL.FTZ R68, R78, R70 ;  /* 0x000000464e447220 */ /* 0x001fce0000410000 */
[----:B------:R-:W0:Y:S01]  /*5160*/  MUFU.EX2 R68, R68 ;  /* 0x0000004400447308 */ /* 0x000e220000000800 */
[----:B------:R-:W-:-:S04]  /*5170*/  @!P2 LEA R63, R17, R0, 0x8 ;  /* 0x00000000113fa211 */ /* 0x000fc800078e40ff */
[----:B------:R-:W-:-:S03]  /*5180*/  SHF.L.U32 R144, R63, 0x3, RZ ;  /* 0x000000033f907819 */ /* 0x000fc600000006ff */
[----:B------:R-:W-:Y:S01]  /*5190*/  MUFU.SIN R152, R115 ;  /* 0x0000007300987308 */ /* 0x000fe20000000400 */
[----:B0-----:R-:W-:-:S07]  /*51a0*/  FMUL.FTZ R130, R68, R69 ;  /* 0x0000004544827220 */ /* 0x001fce0000410000 */
[----:B------:R0:W-:Y:S01]  /*51b0*/  MUFU.COS R153, R115 ;  /* 0x0000007300997308 */ /* 0x0001e20000000000 */
[----:B------:R-:W-:-:S05]  /*51c0*/  FMUL.FTZ R131, R68, R131 ;  /* 0x0000008344837220 */ /* 0x000fca0000410000 */
[----:B------:R1:W-:Y:S01]  /*51d0*/  STS.64 [R144+0x10b0], R130 ;  /* 0x0010b08290007388 */ /* 0x0003e20000000a00 */
[----:B------:R-:W-:Y:S01]  /*51e0*/  @!P0 IADD3 R69, R128, -0x2, RZ ;  /* 0xfffffffe80458810 */ /* 0x000fe20007ffe0ff */
[----:B------:R-:W-:Y:S01]  /*51f0*/  HFMA2.MMA R61, -RZ, RZ, 0, 0 ;  /* 0x00000000ff3d7435 */ /* 0x000fe200000001ff */
[----:B0-----:R-:W-:Y:S01]  /*5200*/  FMUL.FTZ R115, R53, UR15 ;  /* 0x0000000f35737c20 */ /* 0x001fe20008410000 */
[----:B------:R-:W-:Y:S01]  /*5210*/  MOV R60, 0x3f800000 ;  /* 0x3f800000003c7802 */ /* 0x000fe20000000f00 */
[----:B------:R-:W-:Y:S01]  /*5220*/  FMUL.FTZ R68, R54, UR15 ;  /* 0x0000000f36447c20 */ /* 0x000fe20008410000 */
[----:B------:R-:W-:Y:S01]  /*5230*/  MUFU.COS R155, R155 ;  /* 0x0000009b009b7308 */ /* 0x000fe20000000000 */
[----:B------:R-:W-:Y:S02]  /*5240*/  @!P0 IMAD R69, R69, c[0x0][0x16c], R0 ;  /* 0x00005b0045458a24 */ /* 0x000fe400078e0200 */
[----:B------:R-:W-:Y:S01]  /*5250*/  FMUL.RZ R167, R115, 0.15915493667125701904 ;  /* 0x3e22f98373a77820 */ /* 0x000fe2000040c000 */
[----:B------:R-:W-:Y:S01]  /*5260*/  CS2R R62, SRZ ;  /* 0x00000000003e7805 */ /* 0x000fe2000001ff00 */
[----:B------:R-:W-:-:S02]  /*5270*/  FMUL.FTZ R115, R52, UR15 ;  /* 0x0000000f34737c20 */ /* 0x000fc40008410000 */
[----:B------:R-:W-:Y:S02]  /*5280*/  FMUL.RZ R145, R68, 0.15915493667125701904 ;  /* 0x3e22f98344917820 */ /* 0x000fe4000040c000 */
[----:B------:R-:W-:Y:S01]  /*5290*/  @!P0 IMAD.WIDE R68, R69, 0x10, R108 ;  /* 0x0000001045448825 */ /* 0x000fe200078e026c */
[----:B------:R-:W-:Y:S03]  /*52a0*/  BAR.SYNC.DEFER_BLOCKING 0x0 ;  /* 0x0000000000007b1d */ /* 0x000fe60000010000 */
[----:B------:R-:W-:Y:S02]  /*52b0*/  FMUL.RZ R169, R115, 0.15915493667125701904 ;  /* 0x3e22f98373a97820 */ /* 0x000fe4000040c000 */
[----:B------:R-:W-:Y:S01]  /*52c0*/  FMUL.FTZ R115, R51, UR15 ;  /* 0x0000000f33737c20 */ /* 0x000fe20008410000 */
[----:B------:R-:W-:Y:S03]  /*52d0*/  MUFU.SIN R148, R167 ;  /* 0x000000a700947308 */ /* 0x000fe60000000400 */
[----:B------:R-:W-:-:S02]  /*52e0*/  FMUL.RZ R171, R115, 0.15915493667125701904 ;  /* 0x3e22f98373ab7820 */ /* 0x000fc4000040c000 */
[----:B------:R-:W-:-:S03]  /*52f0*/  FMUL.FTZ R115, R75, R70 ;  /* 0x000000464b737220 */ /* 0x000fc60000410000 */
[----:B------:R0:W-:Y:S01]  /*5300*/  MUFU.COS R149, R167 ;  /* 0x000000a700957308 */ /* 0x0001e20000000000 */
[----:B------:R2:W5:Y:S01]  /*5310*/  @!P0 LDG.E.128 R60, [R68.64] ;  /* 0x00000006443c8981 */ /* 0x000562000c1e1d00 */
[----:B0-----:R-:W-:-:S06]  /*5320*/  FMUL.FTZ R167, R74, R70 ;  /* 0x000000464aa77220 */ /* 0x001fcc0000410000 */
[----:B------:R-:W-:Y:S01]  /*5330*/  MUFU.EX2 R115, R115 ;  /* 0x0000007300737308 */ /* 0x000fe20000000800 */
[-C--:B--2---:R-:W-:Y:S02]  /*5340*/  FMUL.FTZ R68, R77, R70.reuse ;  /* 0x000000464d447220 */ /* 0x084fe40000410000 */
[----:B------:R-:W-:-:S05]  /*5350*/  FMUL.FTZ R69, R76, R70 ;  /* 0x000000464c457220 */ /* 0x000fca0000410000 */
[----:B------:R-:W0:Y:S08]  /*5360*/  MUFU.EX2 R174, R167 ;  /* 0x000000a700ae7308 */ /* 0x000e300000000800 */
[----:B------:R-:W2:Y:S08]  /*5370*/  MUFU.EX2 R68, R68 ;  /* 0x0000004400447308 */ /* 0x000eb00000000800 */
[----:B------:R-:W4:Y:S01]  /*5380*/  MUFU.EX2 R69, R69 ;  /* 0x0000004500457308 */ /* 0x000f220000000800 */
[----:B------:R-:W-:-:S02]  /*5390*/  FMUL.FTZ R176, R73, R70 ;  /* 0x0000004649b07220 */ /* 0x000fc40000410000 */
[----:B0-----:R-:W-:-:S05]  /*53a0*/  FMUL.FTZ R167, R174, R177 ;  /* 0x000000b1aea77220 */ /* 0x001fca0000410000 */
[----:B------:R-:W-:Y:S01]  /*53b0*/  MUFU.SIN R150, R145 ;  /* 0x0000009100967308 */ /* 0x000fe20000000400 */
[C---:B--2---:R-:W-:Y:S02]  /*53c0*/  FMUL.FTZ R172, R68.reuse, R71 ;  /* 0x0000004744ac7220 */ /* 0x044fe40000410000 */
[----:B------:R-:W-:-:S05]  /*53d0*/  FMUL.FTZ R173, R68, R173 ;  /* 0x000000ad44ad7220 */ /* 0x000fca0000410000 */
[----:B------:R-:W-:Y:S08]  /*53e0*/  MUFU.COS R151, R145 ;  /* 0x0000009100977308 */ /* 0x000ff00000000000 */
[----:B------:R-:W0:Y:S08]  /*53f0*/  MUFU.EX2 R176, R176 ;  /* 0x000000b000b07308 */ /* 0x000e300000000800 */
[----:B-1----:R-:W-:Y:S08]  /*5400*/  MUFU.SIN R144, R171 ;  /* 0x000000ab00907308 */ /* 0x002ff00000000400 */
[----:B------:R4:W-:Y:S01]  /*5410*/  MUFU.COS R145, R171 ;  /* 0x000000ab00917308 */ /* 0x0009e20000000000 */
[----:B------:R-:W-:-:S07]  /*5420*/  FMUL.FTZ R178, R72, R70 ;  /* 0x0000004648b27220 */ /* 0x000fce0000410000 */
[----:B------:R-:W-:Y:S01]  /*5430*/  MUFU.SIN R146, R169 ;  /* 0x000000a900927308 */ /* 0x000fe20000000400 */
[----:B----4-:R-:W-:Y:S01]  /*5440*/  FMUL.FTZ R171, R69, R114 ;  /* 0x0000007245ab7220 */ /* 0x010fe20000410000 */
[----:B------:R-:W-:-:S06]  /*5450*/  PRMT R114, RZ, 0x5410, R95 ;  /* 0x00005410ff727816 */ /* 0x000fcc000000005f */
[----:B------:R1:W-:Y:S01]  /*5460*/  MUFU.COS R147, R169 ;  /* 0x000000a900937308 */ /* 0x0003e20000000000 */
[----:B------:R-:W-:Y:S02]  /*5470*/  FMUL.FTZ R227, R77, R114 ;  /* 0x000000724de37220 */ /* 0x000fe40000410000 */
[----:B------:R-:W-:Y:S02]  /*5480*/  FMUL.FTZ R114, RZ, R172 ;  /* 0x000000acff727220 */ /* 0x000fe40000410000 */
[----:B-1----:R-:W-:Y:S02]  /*5490*/  FMUL.FTZ R169, R115, R166 ;  /* 0x000000a673a97220 */ /* 0x002fe40000410000 */
[----:B------:R-:W-:Y:S02]  /*54a0*/  FMUL.FTZ R166, R174, R175 ;  /* 0x000000afaea67220 */ /* 0x000fe40000410000 */
[----:B------:R-:W-:Y:S02]  /*54b0*/  FMUL.FTZ R174, R229, R172 ;  /* 0x000000ace5ae7220 */ /* 0x000fe40000410000 */
[----:B------:R-:W-:-:S02]  /*54c0*/  FMUL.FTZ R68, R59, R70 ;  /* 0x000000463b447220 */ /* 0x000fc40000410000 */
[-C--:B------:R-:W-:Y:S02]  /*54d0*/  FFMA.FTZ R174, RZ, R173.reuse, R174 ;  /* 0x000000adffae7223 */ /* 0x080fe400000100ae */
[----:B------:R-:W-:Y:S02]  /*54e0*/  FMUL.FTZ R170, R69, R170 ;  /* 0x000000aa45aa7220 */ /* 0x000fe40000410000 */
[----:B------:R-:W-:Y:S02]  /*54f0*/  FFMA.FTZ R114, R229, R173, -R114 ;  /* 0x000000ade5727223 */ /* 0x000fe40000010872 */
[----:B------:R-:W-:Y:S01]  /*5500*/  FADD.FTZ R174, RZ, R174 ;  /* 0x000000aeffae7221 */ /* 0x000fe20000010000 */
[----:B------:R-:W1:Y:S01]  /*5510*/  MUFU.EX2 R178, R178 ;  /* 0x000000b200b27308 */ /* 0x000e620000000800 */
[----:B------:R-:W-:Y:S02]  /*5520*/  FMUL.FTZ R168, R115, R168 ;  /* 0x000000a873a87220 */ /* 0x000fe40000410000 */
[----:B0-----:R-:W-:-:S02]  /*5530*/  FMUL.FTZ R165, R176, R165 ;  /* 0x000000a5b0a57220 */ /* 0x001fc40000410000 */
[----:B------:R-:W-:Y:S02]  /*5540*/  FMUL.FTZ R164, R176, R164 ;  /* 0x000000a4b0a47220 */ /* 0x000fe40000410000 */
[----:B------:R-:W-:Y:S01]  /*5550*/  FADD.FTZ R115, R227, R114 ;  /* 0x00000072e3737221 */ /* 0x000fe20000010000 */
[----:B------:R-:W0:Y:S01]  /*5560*/  MUFU.EX2 R68, R68 ;  /* 0x0000004400447308 */ /* 0x000e220000000800 */
[----:B------:R-:W-:Y:S02]  /*5570*/  FMUL.FTZ R176, R170, R174 ;  /* 0x000000aeaab07220 */ /* 0x000fe40000410000 */
[----:B------:R-:W-:Y:S02]  /*5580*/  FMUL.FTZ R69, R58, R70 ;  /* 0x000000463a457220 */ /* 0x000fe40000410000 */
[-C--:B------:R-:W-:Y:S02]  /*5590*/  FMUL.FTZ R177, R170, R115.reuse ;  /* 0x00000073aab17220 */ /* 0x080fe40000410000 */
[----:B------:R-:W-:-:S02]  /*55a0*/  FFMA.FTZ R175, R171, R115, -R176 ;  /* 0x00000073abaf7223 */ /* 0x000fc400000108b0 */
[----:B------:R-:W-:Y:S01]  /*55b0*/  FMUL.FTZ R71, R57, R70 ;  /* 0x0000004639477220 */ /* 0x000fe20000410000 */
[----:B------:R-:W2:Y:S01]  /*55c0*/  MUFU.EX2 R69, R69 ;  /* 0x0000004500457308 */ /* 0x000ea20000000800 */
[----:B------:R-:W-:Y:S02]  /*55d0*/  FFMA.FTZ R177, R171, R174, R177 ;  /* 0x000000aeabb17223 */ /* 0x000fe400000100b1 */
[----:B------:R-:W-:Y:S02]  /*55e0*/  FADD.FTZ R175, R226, R175 ;  /* 0x000000afe2af7221 */ /* 0x000fe40000010000 */
[----:B------:R-:W-:Y:S02]  /*55f0*/  FADD.FTZ R177, RZ, R177 ;  /* 0x000000b1ffb17221 */ /* 0x000fe40000010000 */
[----:B------:R-:W-:Y:S01]  /*5600*/  FMUL.FTZ R176, R168, R175 ;  /* 0x000000afa8b07220 */ /* 0x000fe20000410000 */
[----:B------:R-:W4:Y:S01]  /*5610*/  MUFU.EX2 R71, R71 ;  /* 0x0000004700477308 */ /* 0x000f220000000800 */
[----:B------:R-:W-:-:S02]  /*5620*/  FMUL.FTZ R114, R56, R70 ;  /* 0x0000004638727220 */ /* 0x000fc40000410000 */
[C---:B-1----:R-:W-:Y:S02]  /*5630*/  FMUL.FTZ R163, R178.reuse, R163 ;  /* 0x000000a3b2a37220 */ /* 0x042fe40000410000 */
[----:B------:R-:W-:Y:S01]  /*5640*/  FMUL.FTZ R162, R178, R162 ;  /* 0x000000a2b2a27220 */ /* 0x000fe20000410000 */
[----:B------:R-:W-:Y:S01]  /*5650*/  PRMT R178, RZ, 0x5410, R93 ;  /* 0x00005410ffb27816 */ /* 0x000fe2000000005d */
[C---:B0-----:R-:W-:Y:S02]  /*5660*/  FMUL.FTZ R161, R68.reuse, R161 ;  /* 0x000000a144a17220 */ /* 0x041fe40000410000 */
[----:B------:R-:W-:Y:S02]  /*5670*/  FMUL.FTZ R160, R68, R160 ;  /* 0x000000a044a07220 */ /* 0x000fe40000410000 */
[-C--:B------:R-:W-:Y:S02]  /*5680*/  FMUL.FTZ R174, R168, R177.reuse ;  /* 0x000000b1a8ae7220 */ /* 0x080fe40000410000 */
[----:B------:R-:W-:-:S02]  /*5690*/  FFMA.FTZ R176, R169, R177, R176 ;  /* 0x000000b1a9b07223 */ /* 0x000fc400000100b0 */
[----:B------:R-:W-:Y:S01]  /*56a0*/  FMUL.FTZ R68, R54, R70 ;  /* 0x0000004636447220 */ /* 0x000fe20000410000 */
[----:B------:R-:W0:Y:S01]  /*56b0*/  MUFU.EX2 R114, R114 ;  /* 0x0000007200727308 */ /* 0x000e220000000800 */
[----:B------:R-:W-:Y:S02]  /*56c0*/  FFMA.FTZ R174, R169, R175, -R174 ;  /* 0x000000afa9ae7223 */ /* 0x000fe400000108ae */
[----:B------:R-:W-:Y:S02]  /*56d0*/  FMUL.FTZ R225, R75, R178 ;  /* 0x000000b24be17220 */ /* 0x000fe40000410000 */
[----:B------:R-:W-:Y:S02]  /*56e0*/  FADD.FTZ R176, RZ, R176 ;  /* 0x000000b0ffb07221 */ /* 0x000fe40000010000 */
[C---:B--2---:R-:W-:Y:S01]  /*56f0*/  FMUL.FTZ R159, R69.reuse, R159 ;  /* 0x0000009f459f7220 */ /* 0x044fe20000410000 */
[----:B------:R-:W1:Y:S01]  /*5700*/  MUFU.EX2 R68, R68 ;  /* 0x0000004400447308 */ /* 0x000e620000000800 */
[----:B------:R-:W-:-:S02]  /*5710*/  FMUL.FTZ R158, R69, R158 ;  /* 0x0000009e459e7220 */ /* 0x000fc40000410000 */
[----:B------:R-:W-:Y:S02]  /*5720*/  FADD.FTZ R174, R225, R174 ;  /* 0x000000aee1ae7221 */ /* 0x000fe40000010000 */
[C---:B------:R-:W-:Y:S02]  /*5730*/  FMUL.FTZ R175, R166.reuse, R176 ;  /* 0x000000b0a6af7220 */ /* 0x040fe40000410000 */
[----:B------:R-:W-:Y:S02]  /*5740*/  FMUL.FTZ R69, R53, R70 ;  /* 0x0000004635457220 */ /* 0x000fe40000410000 */
[C---:B----4-:R-:W-:Y:S02]  /*5750*/  FMUL.FTZ R157, R71.reuse, R157 ;  /* 0x0000009d479d7220 */ /* 0x050fe40000410000 */
[----:B------:R-:W-:Y:S02]  /*5760*/  FMUL.FTZ R156, R71, R156 ;  /* 0x0000009c479c7220 */ /* 0x000fe40000410000 */
[----:B------:R-:W-:-:S02]  /*5770*/  FMUL.FTZ R177, R166, R174 ;  /* 0x000000aea6b17220 */ /* 0x000fc40000410000 */
[----:B------:R-:W-:Y:S02]  /*5780*/  FFMA.FTZ R175, R167, R174, -R175 ;  /* 0x000000aea7af7223 */ /* 0x000fe400000108af */
[-C--:B------:R-:W-:Y:S02]  /*5790*/  FMUL.FTZ R115, R55, R70.reuse ;  /* 0x0000004637737220 */ /* 0x080fe40000410000 */
[----:B------:R-:W-:Y:S01]  /*57a0*/  FMUL.FTZ R71, R52, R70 ;  /* 0x0000004634477220 */ /* 0x000fe20000410000 */
[----:B------:R-:W2:Y:S01]  /*57b0*/  MUFU.EX2 R69, R69 ;  /* 0x0000004500457308 */ /* 0x000ea20000000800 */
[----:B------:R-:W-:Y:S02]  /*57c0*/  FFMA.FTZ R177, R167, R176, R177 ;  /* 0x000000b0a7b17223 */ /* 0x000fe400000100b1 */
[----:B------:R-:W-:Y:S02]  /*57d0*/  FADD.FTZ R175, R224, R175 ;  /* 0x000000afe0af7221 */ /* 0x000fe40000010000 */
[----:B------:R-:W-:-:S02]  /*57e0*/  FMUL.FTZ R70, R51, R70 ;  /* 0x0000004633467220 */ /* 0x000fc40000410000 */
[C---:B0-----:R-:W-:Y:S01]  /*57f0*/  FMUL.FTZ R155, R114.reuse, R155 ;  /* 0x0000009b729b7220 */ /* 0x041fe20000410000 */
[----:B------:R-:W0:Y:S01]  /*5800*/  MUFU.EX2 R115, R115 ;  /* 0x0000007300737308 */ /* 0x000e220000000800 */
[----:B------:R-:W-:Y:S02]  /*5810*/  FMUL.FTZ R154, R114, R154 ;  /* 0x0000009a729a7220 */ /* 0x000fe40000410000 */
[----:B------:R-:W-:Y:S02]  /*5820*/  FADD.FTZ R177, RZ, R177 ;  /* 0x000000b1ffb17221 */ /* 0x000fe40000010000 */
[----:B------:R-:W-:-:S03]  /*5830*/  FMUL.FTZ R114, R164, R175 ;  /* 0x000000afa4727220 */ /* 0x000fc60000410000 */
[----:B------:R-:W4:Y:S01]  /*5840*/  MUFU.EX2 R71, R71 ;  /* 0x0000004700477308 */ /* 0x000f220000000800 */
[C---:B-1----:R-:W-:Y:S01]  /*5850*/  FMUL.FTZ R151, R68.reuse, R151 ;  /* 0x0000009744977220 */ /* 0x042fe20000410000 */
[----:B------:R-:W-:Y:S01]  /*5860*/  PRMT R174, RZ, 0x5410, R91 ;  /* 0x00005410ffae7816 */ /* 0x000fe2000000005b */
[----:B------:R-:W-:Y:S02]  /*5870*/  FMUL.FTZ R150, R68, R150 ;  /* 0x0000009644967220 */ /* 0x000fe40000410000 */
[-C--:B------:R-:W-:Y:S02]  /*5880*/  FMUL.FTZ R68, R164, R177.reuse ;  /* 0x000000b1a4447220 */ /* 0x080fe40000410000 */
[C---:B------:R-:W-:Y:S01]  /*5890*/  FFMA.FTZ R114, R165.reuse, R177, R114 ;  /* 0x000000b1a5727223 */ /* 0x040fe20000010072 */
[----:B------:R-:W1:Y:S01]  /*58a0*/  MUFU.EX2 R70, R70 ;  /* 0x0000004600467308 */ /* 0x000e620000000800 */
[----:B------:R-:W-:Y:S02]  /*58b0*/  FFMA.FTZ R68, R165, R175, -R68 ;  /* 0x000000afa5447223 */ /* 0x000fe40000010844 */
[----:B------:R-:W-:-:S02]  /*58c0*/  FMUL.FTZ R223, R73, R174 ;  /* 0x000000ae49df7220 */ /* 0x000fc40000410000 */
[----:B------:R-:W-:Y:S02]  /*58d0*/  FADD.FTZ R114, RZ, R114 ;  /* 0x00000072ff727221 */ /* 0x000fe40000010000 */
[C---:B--2---:R-:W-:Y:S02]  /*58e0*/  FMUL.FTZ R149, R69.reuse, R149 ;  /* 0x0000009545957220 */ /* 0x044fe40000410000 */
[----:B------:R-:W-:Y:S02]  /*58f0*/  FMUL.FTZ R148, R69, R148 ;  /* 0x0000009445947220 */ /* 0x000fe40000410000 */
[----:B------:R-:W-:Y:S02]  /*5900*/  FADD.FTZ R68, R223, R68 ;  /* 0x00000044df447221 */ /* 0x000fe40000010000 */
[----:B------:R-:W-:Y:S02]  /*5910*/  FMUL.FTZ R69, R162, R114 ;  /* 0x00000072a2457220 */ /* 0x000fe40000410000 */
[----:B0-----:R-:W-:-:S02]  /*5920*/  FMUL.FTZ R153, R115, R153 ;  /* 0x0000009973997220 */ /* 0x001fc40000410000 */
[----:B------:R-:W-:Y:S02]  /*5930*/  FMUL.FTZ R152, R115, R152 ;  /* 0x0000009873987220 */ /* 0x000fe40000410000 */
[C---:B----4-:R-:W-:Y:S02]  /*5940*/  FMUL.FTZ R147, R71.reuse, R147 ;  /* 0x0000009347937220 */ /* 0x050fe40000410000 */
[----:B------:R-:W-:Y:S02]  /*5950*/  FMUL.FTZ R146, R71, R146 ;  /* 0x0000009247927220 */ /* 0x000fe40000410000 */
[-C--:B------:R-:W-:Y:S02]  /*5960*/  FMUL.FTZ R71, R162, R68.reuse ;  /* 0x00000044a2477220 */ /* 0x080fe40000410000 */
[----:B------:R-:W-:Y:S02]  /*5970*/  FFMA.FTZ R115, R163, R68, -R69 ;  /* 0x00000044a3737223 */ /* 0x000fe40000010845 */
[----:B------:R-:W-:-:S02]  /*5980*/  FMUL.FTZ R68, R131, R172 ;  /* 0x000000ac83447220 */ /* 0x000fc40000410000 */
[C---:B-1----:R-:W-:Y:S02]  /*5990*/  FMUL.FTZ R145, R70.reuse, R145 ;  /* 0x0000009146917220 */ /* 0x042fe40000410000 */
[----:B------:R-:W-:Y:S01]  /*59a0*/  FMUL.FTZ R144, R70, R144 ;  /* 0x0000009046907220 */ /* 0x000fe20000410000 */
[----:B------:R-:W-:Y:S01]  /*59b0*/  PRMT R69, RZ, 0x5410, R90 ;  /* 0x00005410ff457816 */ /* 0x000fe2000000005a */
[C---:B------:R-:W-:Y:S02]  /*59c0*/  FMUL.FTZ R70, R130.reuse, R172 ;  /* 0x000000ac82467220 */ /* 0x040fe40000410000 */
[----:B------:R-:W-:Y:S02]  /*59d0*/  FFMA.FTZ R71, R163, R114, R71 ;  /* 0x00000072a3477223 */ /* 0x000fe40000010047 */
[-C--:B------:R-:W-:Y:S02]  /*59e0*/  FFMA.FTZ R68, R130, R173.reuse, -R68 ;  /* 0x000000ad82447223 */ /* 0x080fe40000010844 */
[----:B------:R-:W-:-:S02]  /*59f0*/  FFMA.FTZ R70, R131, R173, R70 ;  /* 0x000000ad83467223 */ /* 0x000fc40000010046 */
[----:B------:R-:W-:Y:S02]  /*5a00*/  FADD.FTZ R114, RZ, R71 ;  /* 0x00000047ff727221 */ /* 0x000fe40000010000 */
[----:B------:R-:W-:Y:S02]  /*5a10*/  FMUL.FTZ R71, R170, R68 ;  /* 0x00000044aa477220 */ /* 0x000fe40000410000 */
[----:B------:R-:W-:Y:S02]  /*5a20*/  FMUL.FTZ R222, R72, R69 ;  /* 0x0000004548de7220 */ /* 0x000fe40000410000 */
[-C--:B------:R-:W-:Y:S01]  /*5a30*/  FMUL.FTZ R69, R170, R70.reuse ;  /* 0x00000046aa457220 */ /* 0x080fe20000410000 */
[----:B------:R-:W-:Y:S01]  /*5a40*/  PRMT R220, RZ, 0x5410, R89 ;  /* 0x00005410ffdc7816 */ /* 0x000fe20000000059 */
[----:B------:R-:W-:Y:S02]  /*5a50*/  FFMA.FTZ R71, R171, R70, R71 ;  /* 0x00000046ab477223 */ /* 0x000fe40000010047 */
[----:B------:R-:W-:-:S02]  /*5a60*/  FADD.FTZ R115, R222, R115 ;  /* 0x00000073de737221 */ /* 0x000fc40000010000 */
[----:B------:R-:W-:Y:S02]  /*5a70*/  FMUL.FTZ R174, R160, R114 ;  /* 0x00000072a0ae7220 */ /* 0x000fe40000410000 */
[----:B------:R-:W-:Y:S02]  /*5a80*/  FFMA.FTZ R69, R171, R68, -R69 ;  /* 0x00000044ab457223 */ /* 0x000fe40000010845 */
[----:B------:R-:W-:Y:S02]  /*5a90*/  FMUL.FTZ R68, R168, R71 ;  /* 0x00000047a8447220 */ /* 0x000fe40000410000 */
[-C--:B------:R-:W-:Y:S02]  /*5aa0*/  FFMA.FTZ R175, R161, R115.reuse, -R174 ;  /* 0x00000073a1af7223 */ /* 0x080fe400000108ae */
[----:B------:R-:W-:Y:S02]  /*5ab0*/  FMUL.FTZ R115, R160, R115 ;  /* 0x00000073a0737220 */ /* 0x000fe40000410000 */
[----:B------:R-:W-:-:S02]  /*5ac0*/  FMUL.FTZ R220, R59, R220 ;  /* 0x000000dc3bdc7220 */ /* 0x000fc40000410000 */
[-C--:B------:R-:W-:Y:S02]  /*5ad0*/  FMUL.FTZ R70, R168, R69.reuse ;  /* 0x00000045a8467220 */ /* 0x080fe40000410000 */
[----:B------:R-:W-:Y:S02]  /*5ae0*/  FFMA.FTZ R68, R169, R69, -R68 ;  /* 0x00000045a9447223 */ /* 0x000fe40000010844 */
[----:B------:R-:W-:Y:S02]  /*5af0*/  FFMA.FTZ R115, R161, R114, R115 ;  /* 0x00000072a1737223 */ /* 0x000fe40000010073 */
[----:B------:R-:W-:Y:S02]  /*5b00*/  FADD.FTZ R175, R220, R175 ;  /* 0x000000afdcaf7221 */ /* 0x000fe40000010000 */
[----:B------:R-:W-:Y:S02]  /*5b10*/  FFMA.FTZ R70, R169, R71, R70 ;  /* 0x00000047a9467223 */ /* 0x000fe40000010046 */
[----:B------:R-:W-:-:S02]  /*5b20*/  FMUL.FTZ R71, R166, R68 ;  /* 0x00000044a6477220 */ /* 0x000fc40000410000 */
[----:B------:R-:W-:Y:S02]  /*5b30*/  FADD.FTZ R115, RZ, R115 ;  /* 0x00000073ff737221 */ /* 0x000fe40000010000 */
[----:B------:R-:W-:Y:S02]  /*5b40*/  FMUL.FTZ R174, R158, R175 ;  /* 0x000000af9eae7220 */ /* 0x000fe40000410000 */
[-C--:B------:R-:W-:Y:S01]  /*5b50*/  FMUL.FTZ R69, R166, R70.reuse ;  /* 0x00000046a6457220 */ /* 0x080fe20000410000 */
[----:B------:R-:W-:Y:S01]  /*5b60*/  PRMT R213, RZ, 0x5410, R88 ;  /* 0x00005410ffd57816 */ /* 0x000fe20000000058 */
[----:B------:R-:W-:Y:S02]  /*5b70*/  FFMA.FTZ R71, R167, R70, R71 ;  /* 0x00000046a7477223 */ /* 0x000fe40000010047 */
[-C--:B------:R-:W-:Y:S02]  /*5b80*/  FMUL.FTZ R114, R158, R115.reuse ;  /* 0x000000739e727220 */ /* 0x080fe40000410000 */
[----:B------:R-:W-:-:S02]  /*5b90*/  FFMA.FTZ R174, R159, R115, R174 ;  /* 0x000000739fae7223 */ /* 0x000fc400000100ae */
[----:B------:R-:W-:Y:S02]  /*5ba0*/  FFMA.FTZ R69, R167, R68, -R69 ;  /* 0x00000044a7457223 */ /* 0x000fe40000010845 */
[----:B------:R-:W-:Y:S02]  /*5bb0*/  FMUL.FTZ R68, R164, R71 ;  /* 0x00000047a4447220 */ /* 0x000fe40000410000 */
[----:B------:R-:W-:Y:S02]  /*5bc0*/  FFMA.FTZ R114, R159, R175, -R114 ;  /* 0x000000af9f727223 */ /* 0x000fe40000010872 */
[----:B------:R-:W-:Y:S02]  /*5bd0*/  FMUL.FTZ R213, R58, R213 ;  /* 0x000000d53ad57220 */ /* 0x000fe40000410000 */
[----:B------:R-:W-:Y:S02]  /*5be0*/  FADD.FTZ R174, RZ, R174 ;  /* 0x000000aeffae7221 */ /* 0x000fe40000010000 */
[----:B------:R-:W-:-:S02]  /*5bf0*/  FMUL.FTZ R70, R164, R69 ;  /* 0x00000045a4467220 */ /* 0x000fc40000410000 */
[----:B------:R-:W-:Y:S01]  /*5c00*/  FFMA.FTZ R68, R165, R69, -R68 ;  /* 0x00000045a5447223 */ /* 0x000fe20000010844 */
[----:B------:R-:W-:Y:S01]  /*5c10*/  PRMT R212, RZ, 0x5410, R87 ;  /* 0x00005410ffd47816 */ /* 0x000fe20000000057 */
[----:B------:R-:W-:Y:S02]  /*5c20*/  FADD.FTZ R114, R213, R114 ;  /* 0x00000072d5727221 */ /* 0x000fe40000010000 */
[----:B------:R-:W-:Y:S02]  /*5c30*/  FMUL.FTZ R115, R156, R174 ;  /* 0x000000ae9c737220 */ /* 0x000fe40000410000 */
[----:B------:R-:W-:Y:S02]  /*5c40*/  FFMA.FTZ R70, R165, R71, R70 ;  /* 0x00000047a5467223 */ /* 0x000fe40000010046 */
[----:B------:R-:W-:Y:S02]  /*5c50*/  FMUL.FTZ R71, R162, R68 ;  /* 0x00000044a2477220 */ /* 0x000fe40000410000 */
[----:B------:R-:W-:-:S02]  /*5c60*/  FFMA.FTZ R115, R157, R114, -R115 ;  /* 0x000000729d737223 */ /* 0x000fc40000010873 */
[----:B------:R-:W-:Y:S02]  /*5c70*/  FMUL.FTZ R114, R156, R114 ;  /* 0x000000729c727220 */ /* 0x000fe40000410000 */
[----:B------:R-:W-:Y:S02]  /*5c80*/  FMUL.FTZ R69, R162, R70 ;  /* 0x00000046a2457220 */ /* 0x000fe40000410000 */
[----:B------:R-:W-:Y:S02]  /*5c90*/  FMUL.FTZ R212, R57, R212 ;  /* 0x000000d439d47220 */ /* 0x000fe40000410000 */
[----:B------:R-:W-:Y:S02]  /*5ca0*/  FFMA.FTZ R71, R163, R70, R71 ;  /* 0x00000046a3477223 */ /* 0x000fe40000010047 */
[----:B------:R-:W-:Y:S02]  /*5cb0*/  FFMA.FTZ R114, R157, R174, R114 ;  /* 0x000000ae9d727223 */ /* 0x000fe40000010072 */
[----:B------:R-:W-:-:S02]  /*5cc0*/  FFMA.FTZ R69, R163, R68, -R69 ;  /* 0x00000044a3457223 */ /* 0x000fc40000010845 */
[----:B------:R-:W-:Y:S02]  /*5cd0*/  FADD.FTZ R115, R212, R115 ;  /* 0x00000073d4737221 */ /* 0x000fe40000010000 */
[C---:B------:R-:W-:Y:S02]  /*5ce0*/  FMUL.FTZ R68, R160.reuse, R71 ;  /* 0x00000047a0447220 */ /* 0x040fe40000410000 */
[----:B------:R-:W-:Y:S02]  /*5cf0*/  FADD.FTZ R114, RZ, R114 ;  /* 0x00000072ff727221 */ /* 0x000fe40000010000 */
[----:B------:R-:W-:Y:S02]  /*5d00*/  FMUL.FTZ R70, R160, R69 ;  /* 0x00000045a0467220 */ /* 0x000fe40000410000 */
[C---:B------:R-:W-:Y:S02]  /*5d10*/  FMUL.FTZ R175, R154.reuse, R115 ;  /* 0x000000739aaf7220 */ /* 0x040fe40000410000 */
[----:B------:R-:W-:Y:S01]  /*5d20*/  FFMA.FTZ R68, R161, R69, -R68 ;  /* 0x00000045a1447223 */ /* 0x000fe20000010844 */
[----:B------:R-:W-:Y:S01]  /*5d30*/  PRMT R211, RZ, 0x5410, R86 ;  /* 0x00005410ffd37816 */ /* 0x000fe20000000056 */
[----:B------:R-:W-:-:S02]  /*5d40*/  FMUL.FTZ R174, R154, R114 ;  /* 0x000000729aae7220 */ /* 0x000fc40000410000 */
[----:B------:R-:W-:Y:S02]  /*5d50*/  FFMA.FTZ R70, R161, R71, R70 ;  /* 0x00000047a1467223 */ /* 0x000fe40000010046 */
[C---:B------:R-:W-:Y:S02]  /*5d60*/  FFMA.FTZ R175, R155.reuse, R114, R175 ;  /* 0x000000729baf7223 */ /* 0x040fe400000100af */
[----:B------:R-:W-:Y:S02]  /*5d70*/  FMUL.FTZ R71, R158, R68 ;  /* 0x000000449e477220 */ /* 0x000fe40000410000 */
[----:B------:R-:W-:Y:S02]  /*5d80*/  FFMA.FTZ R174, R155, R115, -R174 ;  /* 0x000000739bae7223 */ /* 0x000fe400000108ae */
[----:B------:R-:W-:Y:S02]  /*5d90*/  FMUL.FTZ R211, R56, R211 ;  /* 0x000000d338d37220 */ /* 0x000fe40000410000 */
[----:B------:R-:W-:-:S02]  /*5da0*/  FADD.FTZ R175, RZ, R175 ;  /* 0x000000afffaf7221 */ /* 0x000fc40000010000 */
[-C--:B------:R-:W-:Y:S02]  /*5db0*/  FMUL.FTZ R69, R158, R70.reuse ;  /* 0x000000469e457220 */ /* 0x080fe40000410000 */
[----:B------:R-:W-:Y:S01]  /*5dc0*/  FFMA.FTZ R71, R159, R70, R71 ;  /* 0x000000469f477223 */ /* 0x000fe20000010047 */
[----:B------:R-:W-:Y:S01]  /*5dd0*/  PRMT R210, RZ, 0x5410, R85 ;  /* 0x00005410ffd27816 */ /* 0x000fe20000000055 */
[----:B------:R-:W-:Y:S02]  /*5de0*/  FADD.FTZ R174, R211, R174 ;  /* 0x000000aed3ae7221 */ /* 0x000fe40000010000 */
[----:B------:R-:W-:Y:S02]  /*5df0*/  FMUL.FTZ R114, R152, R175 ;  /* 0x000000af98727220 */ /* 0x000fe40000410000 */
[----:B------:R-:W-:Y:S02]  /*5e00*/  FFMA.FTZ R69, R159, R68, -R69 ;  /* 0x000000449f457223 */ /* 0x000fe40000010845 */
[----:B------:R-:W-:-:S02]  /*5e10*/  FMUL.FTZ R68, R156, R71 ;  /* 0x000000479c447220 */ /* 0x000fc40000410000 */
[-C--:B------:R-:W-:Y:S02]  /*5e20*/  FFMA.FTZ R115, R153, R174.reuse, -R114 ;  /* 0x000000ae99737223 */ /* 0x080fe40000010872 */
[-C--:B------:R-:W-:Y:S02]  /*5e30*/  FMUL.FTZ R70, R156, R69.reuse ;  /* 0x000000459c467220 */ /* 0x080fe40000410000 */
[----:B------:R-:W-:Y:S02]  /*5e40*/  FMUL.FTZ R174, R152, R174 ;  /* 0x000000ae98ae7220 */ /* 0x000fe40000410000 */
[----:B------:R-:W-:Y:S02]  /*5e50*/  FMUL.FTZ R210, R55, R210 ;  /* 0x000000d237d27220 */ /* 0x000fe40000410000 */
[C---:B------:R-:W-:Y:S02]  /*5e60*/  FFMA.FTZ R68, R157.reuse, R69, -R68 ;  /* 0x000000459d447223 */ /* 0x040fe40000010844 */
[----:B------:R-:W-:-:S02]  /*5e70*/  FFMA.FTZ R70, R157, R71, R70 ;  /* 0x000000479d467223 */ /* 0x000fc40000010046 */
[----:B------:R-:W-:Y:S02]  /*5e80*/  FFMA.FTZ R174, R153, R175, R174 ;  /* 0x000000af99ae7223 */ /* 0x000fe400000100ae */
[----:B------:R-:W-:Y:S02]  /*5e90*/  FADD.FTZ R115, R210, R115 ;  /* 0x00000073d2737221 */ /* 0x000fe40000010000 */
[C---:B------:R-:W-:Y:S02]  /*5ea0*/  FMUL.FTZ R71, R154.reuse, R68 ;  /* 0x000000449a477220 */ /* 0x040fe40000410000 */
[----:B------:R-:W-:Y:S02]  /*5eb0*/  FMUL.FTZ R69, R154, R70 ;  /* 0x000000469a457220 */ /* 0x000fe40000410000 */
[----:B------:R-:W-:Y:S02]  /*5ec0*/  FADD.FTZ R174, RZ, R174 ;  /* 0x000000aeffae7221 */ /* 0x000fe40000010000 */
[----:B------:R-:W-:-:S02]  /*5ed0*/  FMUL.FTZ R175, R150, R115 ;  /* 0x0000007396af7220 */ /* 0x000fc40000410000 */
[C---:B------:R-:W-:Y:S01]  /*5ee0*/  FFMA.FTZ R71, R155.reuse, R70, R71 ;  /* 0x000000469b477223 */ /* 0x040fe20000010047 */
[----:B------:R-:W-:Y:S01]  /*5ef0*/  PRMT R209, RZ, 0x5410, R84 ;  /* 0x00005410ffd17816 */ /* 0x000fe20000000054 */
[----:B------:R-:W-:Y:S02]  /*5f00*/  FFMA.FTZ R69, R155, R68, -R69 ;  /* 0x000000449b457223 */ /* 0x000fe40000010845 */
[-C--:B------:R-:W-:Y:S02]  /*5f10*/  FMUL.FTZ R114, R150, R174.reuse ;  /* 0x000000ae96727220 */ /* 0x080fe40000410000 */
[----:B------:R-:W-:Y:S02]  /*5f20*/  FFMA.FTZ R175, R151, R174, R175 ;  /* 0x000000ae97af7223 */ /* 0x000fe400000100af */
[C---:B------:R-:W-:Y:S02]  /*5f30*/  FMUL.FTZ R68, R152.reuse, R71 ;  /* 0x0000004798447220 */ /* 0x040fe40000410000 */
[----:B------:R-:W-:-:S02]  /*5f40*/  FMUL.FTZ R70, R152, R69 ;  /* 0x0000004598467220 */ /* 0x000fc40000410000 */
[----:B------:R-:W-:Y:S02]  /*5f50*/  FFMA.FTZ R114, R151, R115, -R114 ;  /* 0x0000007397727223 */ /* 0x000fe40000010872 */
[----:B------:R-:W-:Y:S02]  /*5f60*/  FMUL.FTZ R209, R54, R209 ;  /* 0x000000d136d17220 */ /* 0x000fe40000410000 */
[----:B------:R-:W-:Y:S02]  /*5f70*/  FADD.FTZ R175, RZ, R175 ;  /* 0x000000afffaf7221 */ /* 0x000fe40000010000 */
[C---:B------:R-:W-:Y:S01]  /*5f80*/  FFMA.FTZ R68, R153.reuse, R69, -R68 ;  /* 0x0000004599447223 */ /* 0x040fe20000010844 */
[----:B------:R-:W-:Y:S01]  /*5f90*/  PRMT R208, RZ, 0x5410, R83 ;  /* 0x00005410ffd07816 */ /* 0x000fe20000000053 */
[----:B------:R-:W-:Y:S02]  /*5fa0*/  FFMA.FTZ R70, R153, R71, R70 ;  /* 0x0000004799467223 */ /* 0x000fe40000010046 */
[----:B------:R-:W-:-:S02]  /*5fb0*/  FADD.FTZ R114, R209, R114 ;  /* 0x00000072d1727221 */ /* 0x000fc40000010000 */
[----:B------:R-:W-:Y:S02]  /*5fc0*/  FMUL.FTZ R115, R148, R175 ;  /* 0x000000af94737220 */ /* 0x000fe40000410000 */
[C---:B------:R-:W-:Y:S02]  /*5fd0*/  FMUL.FTZ R71, R150.reuse, R68 ;  /* 0x0000004496477220 */ /* 0x040fe40000410000 */
[----:B------:R-:W-:Y:S02]  /*5fe0*/  FMUL.FTZ R69, R150, R70 ;  /* 0x0000004696457220 */ /* 0x000fe40000410000 */
[----:B------:R-:W-:Y:S02]  /*5ff0*/  FFMA.FTZ R115, R149, R114, -R115 ;  /* 0x0000007295737223 */ /* 0x000fe40000010873 */
[----:B------:R-:W-:Y:S02]  /*6000*/  FFMA.FTZ R71, R151, R70, R71 ;  /* 0x0000004697477223 */ /* 0x000fe40000010047 */
[----:B------:R-:W-:-:S02]  /*6010*/  FMUL.FTZ R114, R148, R114 ;  /* 0x0000007294727220 */ /* 0x000fc40000410000 */
[----:B------:R-:W-:Y:S02]  /*6020*/  FMUL.FTZ R208, R53, R208 ;  /* 0x000000d035d07220 */ /* 0x000fe40000410000 */
[----:B------:R-:W-:Y:S02]  /*6030*/  FFMA.FTZ R69, R151, R68, -R69 ;  /* 0x0000004497457223 */ /* 0x000fe40000010845 */
[----:B------:R-:W-:Y:S02]  /*6040*/  FMUL.FTZ R68, R148, R71 ;  /* 0x0000004794447220 */ /* 0x000fe40000410000 */
[----:B------:R-:W-:Y:S02]  /*6050*/  FFMA.FTZ R114, R149, R175, R114 ;  /* 0x000000af95727223 */ /* 0x000fe40000010072 */
[----:B------:R-:W-:Y:S02]  /*6060*/  FADD.FTZ R115, R208, R115 ;  /* 0x00000073d0737221 */ /* 0x000fe40000010000 */
[----:B------:R-:W-:-:S02]  /*6070*/  FMUL.FTZ R70, R148, R69 ;  /* 0x0000004594467220 */ /* 0x000fc40000410000 */
[C---:B------:R-:W-:Y:S01]  /*6080*/  FFMA.FTZ R68, R149.reuse, R69, -R68 ;  /* 0x0000004595447223 */ /* 0x040fe20000010844 */
[----:B------:R-:W-:Y:S01]  /*6090*/  PRMT R69, RZ, 0x5410, R82 ;  /* 0x00005410ff457816 */ /* 0x000fe20000000052 */
[----:B------:R-:W-:Y:S02]  /*60a0*/  FADD.FTZ R114, RZ, R114 ;  /* 0x00000072ff727221 */ /* 0x000fe40000010000 */
[C---:B------:R-:W-:Y:S02]  /*60b0*/  FMUL.FTZ R175, R146.reuse, R115 ;  /* 0x0000007392af7220 */ /* 0x040fe40000410000 */
[----:B------:R-:W-:Y:S02]  /*60c0*/  FFMA.FTZ R70, R149, R71, R70 ;  /* 0x0000004795467223 */ /* 0x000fe40000010046 */
[-C--:B------:R-:W-:Y:S02]  /*60d0*/  FMUL.FTZ R174, R146, R114.reuse ;  /* 0x0000007292ae7220 */ /* 0x080fe40000410000 */
[----:B------:R-:W-:-:S02]  /*60e0*/  FFMA.FTZ R175, R147, R114, R175 ;  /* 0x0000007293af7223 */ /* 0x000fc400000100af */
[----:B------:R-:W-:Y:S02]  /*60f0*/  FMUL.FTZ R206, R52, R69 ;  /* 0x0000004534ce7220 */ /* 0x000fe40000410000 */
[C---:B------:R-:W-:Y:S01]  /*6100*/  FMUL.FTZ R69, R146.reuse, R70 ;  /* 0x0000004692457220 */ /* 0x040fe20000410000 */
[----:B------:R-:W-:Y:S01]  /*6110*/  ISETP.NE.AND P0, PT, R137, 0x3f, PT ;  /* 0x0000003f8900780c */ /* 0x000fe20003f05270 */
[C---:B------:R-:W-:Y:S02]  /*6120*/  FFMA.FTZ R115, R147.reuse, R115, -R174 ;  /* 0x0000007393737223 */ /* 0x040fe400000108ae */
[----:B------:R-:W-:Y:S02]  /*6130*/  FADD.FTZ R175, RZ, R175 ;  /* 0x000000afffaf7221 */ /* 0x000fe40000010000 */
[-C--:B------:R-:W-:Y:S02]  /*6140*/  FMUL.FTZ R71, R146, R68.reuse ;  /* 0x0000004492477220 */ /* 0x080fe40000410000 */
[----:B------:R-:W-:Y:S01]  /*6150*/  FFMA.FTZ R68, R147, R68, -R69 ;  /* 0x0000004493447223 */ /* 0x000fe20000010845 */
[----:B------:R-:W-:Y:S01]  /*6160*/  PRMT R174, RZ, 0x5410, R81 ;  /* 0x00005410ffae7816 */ /* 0x000fe20000000051 */
[----:B---3--:R-:W-:-:S02]  /*6170*/  FMUL.FTZ R69, R65, R67 ;  /* 0x0000004341457220 */ /* 0x008fc40000410000 */
[----:B------:R-:W-:Y:S02]  /*6180*/  FADD.FTZ R115, R206, R115 ;  /* 0x00000073ce737221 */ /* 0x000fe40000010000 */
[----:B------:R-:W-:Y:S02]  /*6190*/  FMUL.FTZ R114, R144, R175 ;  /* 0x000000af90727220 */ /* 0x000fe40000410000 */
[----:B------:R-:W-:Y:S02]  /*61a0*/  FFMA.FTZ R71, R147, R70, R71 ;  /* 0x0000004693477223 */ /* 0x000fe40000010047 */
[-C--:B------:R-:W-:Y:S02]  /*61b0*/  FMUL.FTZ R65, R65, R66.reuse ;  /* 0x0000004241417220 */ /* 0x080fe40000410000 */
[----:B------:R-:W-:Y:S02]  /*61c0*/  FFMA.FTZ R69, R64, R66, -R69 ;  /* 0x0000004240457223 */ /* 0x000fe40000010845 */
[----:B------:R-:W-:-:S02]  /*61d0*/  FFMA.FTZ R114, R145, R115, -R114 ;  /* 0x0000007391727223 */ /* 0x000fc40000010872 */
[----:B------:R-:W-:Y:S02]  /*61e0*/  FMUL.FTZ R66, R144, R71 ;  /* 0x0000004790427220 */ /* 0x000fe40000410000 */
[----:B------:R-:W-:Y:S02]  /*61f0*/  FMUL.FTZ R207, R51, R174 ;  /* 0x000000ae33cf7220 */ /* 0x000fe40000410000 */
[----:B------:R-:W-:Y:S02]  /*6200*/  FFMA.FTZ R205, R64, R67, R65 ;  /* 0x0000004340cd7223 */ /* 0x000fe40000010041 */
[----:B------:R-:W-:Y:S02]  /*6210*/  FFMA.FTZ R64, R145, R68, -R66 ;  /* 0x0000004491407223 */ /* 0x000fe40000010842 */
[----:B------:R-:W-:Y:S02]  /*6220*/  FMUL.FTZ R70, R144, R115 ;  /* 0x0000007390467220 */ /* 0x000fe40000410000 */
[----:B------:R-:W-:-:S02]  /*6230*/  FADD.FTZ R66, R207, R114 ;  /* 0x00000072cf427221 */ /* 0x000fc40000010000 */
[----:B------:R0:W1:Y:S01]  /*6240*/  @P0 LDS.64 R114, [R137.X8+0x20b8] ;  /* 0x0020b80089720984 */ /* 0x0000620000008a00 */
[C---:B------:R-:W-:Y:S01]  /*6250*/  FFMA.FTZ R175, R145.reuse, R175, R70 ;  /* 0x000000af91af7223 */ /* 0x040fe20000010046 */
[----:B------:R-:W-:Y:S01]  /*6260*/  BSSY B0, `(.L_x_4121) ;  /* 0x000000e000007945 */ /* 0x000fe20003800000 */
[----:B------:R-:W-:Y:S02]  /*6270*/  FMUL.FTZ R70, R144, R68 ;  /* 0x0000004490467220 */ /* 0x000fe40000410000 */
[----:B------:R-:W-:Y:S02]  /*6280*/  FADD.FTZ R67, RZ, R175 ;  /* 0x000000afff437221 */ /* 0x000fe40000010000 */
[----:B------:R-:W-:Y:S01]  /*6290*/  FFMA.FTZ R65, R145, R71, R70 ;  /* 0x0000004791417223 */ /* 0x000fe20000010046 */
[----:B------:R-:W-:Y:S05]  /*62a0*/  @P0 BRA `(.L_x_4122) ;  /* 0x0000009000000947 */ /* 0x000fea0003800000 */
[----:B0-----:R-:W-:Y:S02]  /*62b0*/  ISETP.NE.AND P0, PT, R128, c[0x0][0x174], PT ;  /* 0x00005d0080007a0c */ /* 0x001fe40003f05270 */
[----:B-1----:R-:W-:-:S02]  /*62c0*/  MOV R114, 0x3f800000 ;  /* 0x3f80000000727802 */ /* 0x002fc40000000f00 */
[----:B------:R-:W-:-:S09]  /*62d0*/  MOV R115, RZ ;  /* 0x000000ff00737202 */ /* 0x000fd20000000f00 */
[----:B------:R-:W-:-:S04]  /*62e0*/  @P0 IADD3 R71, -R135, c[0x0][0x174], RZ ;  /* 0x00005d0087470a10 */ /* 0x000fc80007ffe1ff */
[----:B------:R-:W-:-:S04]  /*62f0*/  @P0 LEA.HI R68, R71, R71, RZ, 0x1 ;  /* 0x0000004747440211 */ /* 0x000fc800078f08ff */
[----:B------:R-:W-:-:S04]  /*6300*/  @P0 LOP3.LUT R68, R68, 0xfffffe, RZ, 0xc0, !PT ;  /* 0x00fffffe44440812 */ /* 0x000fc800078ec0ff */
[----:B------:R-:W-:-:S04]  /*6310*/  @P0 IADD3 R71, -R68, R71, RZ ;  /* 0x0000004744470210 */ /* 0x000fc80007ffe1ff */
[----:B------:R-:W-:-:S05]  /*6320*/  @P0 LEA R71, R71, R0, 0x8 ;  /* 0x0000000047470211 */ /* 0x000fca00078e40ff */
[----:B------:R0:W1:Y:S02]  /*6330*/  @P0 LDS.64 R114, [R71.X8+0x10b0] ;  /* 0x0010b00047720984 */ /* 0x0000640000008a00 */
.L_x_4122:
[----:B0-----:R-:W-:Y:S05]  /*6340*/  BSYNC B0 ;  /* 0x0000000000007941 */ /* 0x001fea0003800000 */
.L_x_4121:
        /* <DEDUP_REMOVED lines=52> */
.L_x_4169:
        /* <DEDUP_REMOVED lines=9> */
[C---:B------:R-:W-:Y:S02]  /*6720*/  FFMA.FTZ R67, R66.reuse, R67, -R64 ;  /* 0x0000004342437223 */ /* 0x040fe40000010840 */
[-C--:B----4-:R-:W-:Y:S02]  /*6730*/  FFMA.FTZ R215, R66, R65.reuse, R217 ;  /* 0x0000004142d77223 */ /* 0x090fe400000100d9 */
[C---:B------:R-:W-:Y:S02]  /*6740*/  FMUL.FTZ R65, R68.reuse, R65 ;  /* 0x0000004144417220 */ /* 0x040fe40000410000 */
[----:B------:R-:W-:Y:S01]  /*6750*/  @P0 FADD.FTZ R71, R71, R216 ;  /* 0x000000d847470221 */ /* 0x000fe20000010000 */
[----:B------:R-:W-:Y:S01]  /*6760*/  FSEL R215, R68, R215, !P0 ;  /* 0x000000d744d77208 */ /* 0x000fe20004000000 */
[----:B------:R-:W-:-:S02]  /*6770*/  @P0 FADD.FTZ R70, R70, R67 ;  /* 0x0000004346460221 */ /* 0x000fc40000010000 */
        /* <DEDUP_REMOVED lines=26> */
[C---:B----4-:R-:W-:Y:S02]  /*6920*/  FFMA.FTZ R215, R66.reuse, R67, R64 ;  /* 0x0000004342d77223 */ /* 0x050fe40000010040 */
[----:B------:R-:W-:Y:S02]  /*6930*/  FFMA.FTZ R69, R66, R69, -R68 ;  /* 0x0000004542457223 */ /* 0x000fe40000010844 */
[C---:B------:R-:W-:Y:S01]  /*6940*/  FMUL.FTZ R67, R216.reuse, R67 ;  /* 0x00000043d8437220 */ /* 0x040fe20000410000 */
[----:B------:R-:W-:Y:S01]  /*6950*/  FSEL R215, R216, R215, !P0 ;  /* 0x000000d7d8d77208 */ /* 0x000fe20004000000 */
[----:B------:R-:W-:-:S02]  /*6960*/  @P0 FADD.FTZ R71, R71, R218 ;  /* 0x000000da47470221 */ /* 0x000fc40000010000 */
[----:B------:R-:W-:Y:S02]  /*6970*/  @P0 FADD.FTZ R70, R70, R69 ;  /* 0x0000004546460221 */ /* 0x000fe40000010000 */
[----:B------:R-:W-:Y:S01]  /*6980*/  @P0 FFMA.FTZ R66, R66, R65, -R67 ;  /* 0x0000004142420223 */ /* 0x000fe20000010843 */
        /* <DEDUP_REMOVED lines=10> */
[CC--:B----4-:R-:W-:Y:S02]  /*6a30*/  FFMA.FTZ R216, R66.reuse, R65.reuse, R69 ;  /* 0x0000004142d87223 */ /* 0x0d0fe40000010045 */
[----:B------:R-:W-:Y:S02]  /*6a40*/  FMUL.FTZ R67, R215, R65 ;  /* 0x00000041d7437220 */ /* 0x000fe40000410000 */
[----:B------:R-:W-:Y:S01]  /*6a50*/  @P0 FADD.FTZ R71, R71, R68 ;  /* 0x0000004447470221 */ /* 0x000fe20000010000 */
[----:B------:R-:W-:Y:S01]  /*6a60*/  FSEL R68, R215, R216, !P0 ;  /* 0x000000d8d7447208 */ /* 0x000fe20004000000 */
[----:B------:R-:W-:-:S02]  /*6a70*/  @P0 FFMA.FTZ R66, R66, R64, -R67 ;  /* 0x0000004042420223 */ /* 0x000fc40000010843 */
[----:B------:R-:W-:Y:S01]  /*6a80*/  @P0 FADD.FTZ R70, R70, R217 ;  /* 0x000000d946460221 */ /* 0x000fe20000010000 */
[----:B------:R0:W2:Y:S01]  /*6a90*/  SHFL.UP PT, R67, R71, 0x10, RZ ;  /* 0x0600000047437989 */ /* 0x0000a200000e00ff */
[----:B------:R-:W-:-:S03]  /*6aa0*/  MOV R69, R71 ;  /* 0x0000004700457202 */ /* 0x000fc60000000f00 */
[----:B------:R0:W3:Y:S04]  /*6ab0*/  SHFL.UP PT, R217, R66, 0x10, RZ ;  /* 0x0600000042d97989 */ /* 0x0000e800000e00ff */
[----:B------:R0:W4:Y:S04]  /*6ac0*/  SHFL.UP PT, R221, R70, 0x10, RZ ;  /* 0x0600000046dd7989 */ /* 0x00012800000e00ff */
[----:B------:R0:W1:Y:S02]  /*6ad0*/  SHFL.UP PT, R219, R68, 0x10, RZ ;  /* 0x0600000044db7989 */ /* 0x00006400000e00ff */
.L_x_4170:
[----:B------:R-:W-:Y:S01]  /*6ae0*/  ISETP.GE.AND P0, PT, R136, 0x10, PT ;  /* 0x000000108800780c */ /* 0x000fe20003f06270 */
[----:B---3--:R-:W-:Y:S01]  /*6af0*/  FMUL.FTZ R64, R217, R68 ;  /* 0x00000044d9407220 */ /* 0x008fe20000410000 */
[----:B------:R-:W-:Y:S01]  /*6b00*/  MOV R218, R66 ;  /* 0x0000004200da7202 */ /* 0x000fe20000000f00 */
[----:B0---4-:R-:W-:-:S04]  /*6b10*/  FMUL.FTZ R66, R221, R68 ;  /* 0x00000044dd427220 */ /* 0x011fc80000410000 */
[C---:B--2---:R-:W-:Y:S02]  /*6b20*/  FFMA.FTZ R216, R67.reuse, R218, R66 ;  /* 0x000000da43d87223 */ /* 0x044fe40000010042 */
[----:B------:R-:W-:Y:S02]  /*6b30*/  FMUL.FTZ R66, R67, R68 ;  /* 0x0000004443427220 */ /* 0x000fe40000410000 */
[C---:B-1----:R-:W-:Y:S02]  /*6b40*/  FFMA.FTZ R65, R219.reuse, R218, R64 ;  /* 0x000000dadb417223 */ /* 0x042fe40000010040 */
[----:B------:R-:W-:Y:S02]  /*6b50*/  FMUL.FTZ R64, R219, R68 ;  /* 0x00000044db407220 */ /* 0x000fe40000410000 */
[-C--:B------:R-:W-:Y:S02]  /*6b60*/  FFMA.FTZ R221, R221, R218.reuse, -R66 ;  /* 0x000000dadddd7223 */ /* 0x080fe40000010842 */
[----:B------:R-:W-:Y:S01]  /*6b70*/  @P0 FFMA.FTZ R218, R217, R218, -R64 ;  /* 0x000000dad9da0223 */ /* 0x000fe20000010840 */
[----:B------:R-:W-:Y:S01]  /*6b80*/  FSEL R217, R68, R65, !P0 ;  /* 0x0000004144d97208 */ /* 0x000fe20004000000 */
        /* <DEDUP_REMOVED lines=8> */
[----:B-----5:R-:W-:Y:S05]  /*6c10*/  CALL.REL.NOINC `($__internal_100_$__cuda_sm70_shflsync_idx_p) ;  /* 0x0000796000007944 */ /* 0x020fea0003c00000 */
.L_x_4127:
[----:B------:R-:W-:Y:S05]  /*6c20*/  BRA.CONV ~URZ, `(.L_x_4128) ;  /* 0x000000637f007947 */ /* 0x000fea000b800000 */
[----:B0-----:R-:W-:Y:S01]  /*6c30*/  HFMA2.MMA R68, -RZ, RZ, 0, 1.847743988037109375e-06 ;  /* 0x0000001fff447435 */ /* 0x001fe200000001ff */
[----:B------:R-:W-:Y:S02]  /*6c40*/  MOV R64, R217 ;  /* 0x000000d900407202 */ /* 0x000fe40000000f00 */
[----:B-1----:R-:W-:-:S02]  /*6c50*/  MOV R67, 0x1f ;  /* 0x0000001f00437802 */ /* 0x002fc40000000f00 */
[----:B------:R-:W-:Y:S02]  /*6c60*/  MOV R65, 0xffffffff ;  /* 0xffffffff00417802 */ /* 0x000fe40000000f00 */
[----:B------:R-:W-:Y:S02]  /*6c70*/  MOV R66, 0x6c90 ;  /* 0x00006c9000427802 */ /* 0x000fe40000000f00 */
[----:B-----5:R-:W-:Y:S05]  /*6c80*/  CALL.REL.NOINC `($__internal_100_$__cuda_sm70_shflsync_idx_p) ;  /* 0x000078f000007944 */ /* 0x020fea0003c00000 */
.L_x_4128:
[----:B------:R-:W-:Y:S05]  /*6c90*/  BRA.CONV ~URZ, `(.L_x_4129) ;  /* 0x000000637f007947 */ /* 0x000fea000b800000 */
[----:B0-----:R-:W-:Y:S01]  /*6ca0*/  HFMA2.MMA R68, -RZ, RZ, 0, 1.847743988037109375e-06 ;  /* 0x0000001fff447435 */ /* 0x001fe200000001ff */
[----:B------:R-:W-:Y:S02]  /*6cb0*/  MOV R64, R70 ;  /* 0x0000004600407202 */ /* 0x000fe40000000f00 */
[----:B-1----:R-:W-:Y:S02]  /*6cc0*/  MOV R67, 0x1f ;  /* 0x0000001f00437802 */ /* 0x002fe40000000f00 */
[----:B------:R-:W-:Y:S02]  /*6cd0*/  MOV R65, 0xffffffff ;  /* 0xffffffff00417802 */ /* 0x000fe40000000f00 */
[----:B------:R-:W-:Y:S02]  /*6ce0*/  MOV R66, 0x6d00 ;  /* 0x00006d0000427802 */ /* 0x000fe40000000f00 */
[----:B-----5:R-:W-:Y:S05]  /*6cf0*/  CALL.REL.NOINC `($__internal_100_$__cuda_sm70_shflsync_idx_p) ;  /* 0x0000788000007944 */ /* 0x020fea0003c00000 */
.L_x_4129:
[----:B------:R-:W-:Y:S05]  /*6d00*/  BRA.CONV ~URZ, `(.L_x_4130) ;  /* 0x000000637f007947 */ /* 0x000fea000b800000 */
[----:B0-----:R-:W-:Y:S01]  /*6d10*/  HFMA2.MMA R68, -RZ, RZ, 0, 1.847743988037109375e-06 ;  /* 0x0000001fff447435 */ /* 0x001fe200000001ff */
[----:B------:R-:W-:-:S02]  /*6d20*/  MOV R64, R69 ;  /* 0x0000004500407202 */ /* 0x000fc40000000f00 */
[----:B-1----:R-:W-:Y:S02]  /*6d30*/  MOV R67, 0x1f ;  /* 0x0000001f00437802 */ /* 0x002fe40000000f00 */
[----:B------:R-:W-:Y:S02]  /*6d40*/  MOV R65, 0xffffffff ;  /* 0xffffffff00417802 */ /* 0x000fe40000000f00 */
[----:B------:R-:W-:Y:S02]  /*6d50*/  MOV R66, 0x6d70 ;  /* 0x00006d7000427802 */ /* 0x000fe40000000f00 */
[----:B-----5:R-:W-:Y:S05]  /*6d60*/  CALL.REL.NOINC `($__internal_100_$__cuda_sm70_shflsync_idx_p) ;  /* 0x0000781000007944 */ /* 0x020fea0003c00000 */
.L_x_4130:
[----:B------:R-:W-:Y:S05]  /*6d70*/  BRA.DIV ~URZ, `(.L_x_4131) ;  /* 0x000065927f007947 */ /* 0x000fea000b800000 */
[----:B-----5:R-:W2:Y:S04]  /*6d80*/  SHFL.IDX PT, R60, R60, RZ, 0x1f ;  /* 0x00001fff3c3c7589 */ /* 0x020ea800000e0000 */
[----:B------:R-:W3:Y:S04]  /*6d90*/  SHFL.IDX PT, R61, R61, RZ, 0x1f ;  /* 0x00001fff3d3d7589 */ /* 0x000ee800000e0000 */
[----:B------:R-:W4:Y:S04]  /*6da0*/  SHFL.IDX PT, R62, R62, RZ, 0x1f ;  /* 0x00001fff3e3e7589 */ /* 0x000f2800000e0000 */
[----:B------:R-:W0:Y:S04]  /*6db0*/  SHFL.IDX PT, R63, R63, RZ, 0x1f ;  /* 0x00001fff3f3f7589 */ /* 0x000e2800000e0000 */
[----:B------:R1:W0:Y:S04]  /*6dc0*/  SHFL.UP PT, R71, R218, 0x1, RZ ;  /* 0x04200000da477989 */ /* 0x00022800000e00ff */
[----:B------:R1:W0:Y:S04]  /*6dd0*/  SHFL.UP PT, R215, R217, 0x1, RZ ;  /* 0x04200000d9d77989 */ /* 0x00022800000e00ff */
[----:B------:R-:W0:Y:S04]  /*6de0*/  SHFL.UP PT, R70, R70, 0x1, RZ ;  /* 0x0420000046467989 */ /* 0x000e2800000e00ff */
[----:B------:R-:W0:Y:S02]  /*6df0*/  SHFL.UP PT, R69, R69, 0x1, RZ ;  /* 0x0420000045457989 */ /* 0x000e2400000e00ff */
.L_x_4171:
[----:B0123--:R-:W0:Y:S01]  /*6e00*/  LDS.128 R64, [R214+0x8a0] ;  /* 0x0008a000d6407984 */ /* 0x00fe220000000c00 */
[----:B----4-:R-:W-:-:S02]  /*6e10*/  FMUL.FTZ R216, R62, R215 ;  /* 0x000000d73ed87220 */ /* 0x010fc40000410000 */
[C---:B------:R-:W-:Y:S02]  /*6e20*/  FMUL.FTZ R68, R63.reuse, R215 ;  /* 0x000000d73f447220 */ /* 0x040fe40000410000 */
        /* <DEDUP_REMOVED lines=20> */
.L_x_4124:
[----:B0-----:R-:W-:Y:S05]  /*6f70*/  BSYNC B0 ;  /* 0x0000000000007941 */ /* 0x001fea0003800000 */
.L_x_4123:
[----:B------:R-:W-:Y:S01]  /*6f80*/  WARPSYNC 0xffffffff ;  /* 0xffffffff00007948 */ /* 0x000fe20003800000 */
[----:B------:R-:W-:Y:S01]  /*6f90*/  BAR.SYNC.DEFER_BLOCKING 0x0 ;  /* 0x0000000000007b1d */ /* 0x000fe20000010000 */
[-C--:B-1---5:R-:W-:Y:S01]  /*6fa0*/  FMUL.FTZ R60, R144, R205.reuse ;  /* 0x000000cd903c7220 */ /* 0x0a2fe20000410000 */
[----:B------:R-:W-:Y:S01]  /*6fb0*/  ISETP.GE.AND P0, PT, R128, c[0x0][0x174], PT ;  /* 0x00005d0080007a0c */ /* 0x000fe20003f06270 */
[C---:B------:R-:W-:Y:S02]  /*6fc0*/  FMUL.FTZ R63, R145.reuse, R205 ;  /* 0x000000cd913f7220 */ /* 0x040fe40000410000 */
[-C--:B------:R-:W-:Y:S01]  /*6fd0*/  FFMA.FTZ R61, R145, R189.reuse, -R60 ;  /* 0x000000bd913d7223 */ /* 0x080fe2000001083c */
[----:B------:R-:W-:Y:S01]  /*6fe0*/  ISETP.NE.OR P0, PT, R133, RZ, P0 ;  /* 0x000000ff8500720c */ /* 0x000fe20000705670 */
        /* <DEDUP_REMOVED lines=26> */
[----:B------:R-:W-:Y:S02]  /*7190*/  FFMA.FTZ R64, R149, R66, R64 ;  /* 0x0000004295407223 */ /* 0x000fe40000010040 */
[----:B------:R-:W-:-:S02]  /*71a0*/  FADD.FTZ R65, R186, R65 ;  /* 0x00000041ba417221 */ /* 0x000fc40000010000 */
[----:B------:R-:W-:Y:S02]  /*71b0*/  FMUL.FTZ R66, R150, -R62 ;  /* 0x8000003e96427220 */ /* 0x000fe40000410000 */
[----:B------:R-:W-:Y:S02]  /*71c0*/  FADD.FTZ R67, -R202, R67 ;  /* 0x00000043ca437221 */ /* 0x000fe40000010100 */
[CC--:B------:R-:W-:Y:S02]  /*71d0*/  FMUL.FTZ R63, R150.reuse, -R64.reuse ;  /* 0x80000040963f7220 */ /* 0x0c0fe40000410000 */
[C---:B------:R-:W-:Y:S02]  /*71e0*/  FMUL.FTZ R68, R150.reuse, -R65 ;  /* 0x8000004196447220 */ /* 0x040fe40000410000 */
[----:B------:R-:W-:Y:S02]  /*71f0*/  FFMA.FTZ R66, R151, R64, R66 ;  /* 0x0000004097427223 */ /* 0x000fe40000010042 */
[----:B------:R-:W-:-:S02]  /*7200*/  FMUL.FTZ R64, R150, -R67 ;  /* 0x8000004396407220 */ /* 0x000fc40000410000 */
[C---:B------:R-:W-:Y:S02]  /*7210*/  FFMA.FTZ R63, R151.reuse, R62, -R63 ;  /* 0x0000003e973f7223 */ /* 0x040fe4000001083f */
[C---:B------:R-:W-:Y:S02]  /*7220*/  FFMA.FTZ R68, R151.reuse, R67, R68 ;  /* 0x0000004397447223 */ /* 0x040fe40000010044 */
        /* <DEDUP_REMOVED lines=16> */
[-C--:B------:R-:W-:Y:S02]  /*7330*/  FMUL.FTZ R60, R154, -R62.reuse ;  /* 0x8000003e9a3c7220 */ /* 0x080fe40000410000 */
[----:B------:R-:W-:Y:S02]  /*7340*/  FADD.FTZ R131, RZ, R131 ;  /* 0x00000083ff837221 */ /* 0x000fe40000010000 */
[----:B------:R-:W-:Y:S02]  /*7350*/  FFMA.FTZ R63, R155, R62, -R63 ;  /* 0x0000003e9b3f7223 */ /* 0x000fe4000001083f */
[----:B------:R-:W-:Y:S02]  /*7360*/  FFMA.FTZ R61, R153, R68, R64 ;  /* 0x00000044993d7223 */ /* 0x000fe40000010040 */
[----:B------:R-:W-:Y:S02]  /*7370*/  FMUL.FTZ R62, R172, R229 ;  /* 0x000000e5ac3e7220 */ /* 0x000fe40000410000 */
[----:B------:R-:W-:-:S02]  /*7380*/  FADD.FTZ R67, R184, R67 ;  /* 0x00000043b8437221 */ /* 0x000fc40000010000 */
[----:B------:R-:W-:Y:S02]  /*7390*/  FFMA.FTZ R65, R155, R65, R60 ;  /* 0x000000419b417223 */ /* 0x000fe4000001003c */
[-C--:B------:R-:W-:Y:S02]  /*73a0*/  FMUL.FTZ R60, R172, R131.reuse ;  /* 0x00000083ac3c7220 */ /* 0x080fe40000410000 */
[----:B------:R-:W-:Y:S02]  /*73b0*/  FADD.FTZ R61, -R200, R61 ;  /* 0x0000003dc83d7221 */ /* 0x000fe40000010100 */
[C---:B------:R-:W-:Y:S02]  /*73c0*/  FFMA.FTZ R62, R173.reuse, R131, R62 ;  /* 0x00000083ad3e7223 */ /* 0x040fe4000001003e */
[----:B------:R-:W-:Y:S02]  /*73d0*/  FMUL.FTZ R66, R154, -R67 ;  /* 0x800000439a427220 */ /* 0x000fe40000410000 */
[----:B------:R-:W-:-:S02]  /*73e0*/  FFMA.FTZ R60, R173, R229, -R60 ;  /* 0x000000e5ad3c7223 */ /* 0x000fc4000001083c */
[-C--:B------:R-:W-:Y:S02]  /*73f0*/  FMUL.FTZ R64, R154, -R61.reuse ;  /* 0x8000003d9a407220 */ /* 0x080fe40000410000 */
[----:B------:R-:W-:Y:S02]  /*7400*/  FADD.FTZ R215, RZ, R62 ;  /* 0x0000003effd77221 */ /* 0x000fe40000010000 */
[----:B------:R-:W-:Y:S02]  /*7410*/  FFMA.FTZ R66, R155, R61, R66 ;  /* 0x0000003d9b427223 */ /* 0x000fe40000010042 */
[----:B------:R-:W-:Y:S02]  /*7420*/  FMUL.FTZ R62, R156, -R65 ;  /* 0x800000419c3e7220 */ /* 0x000fe40000410000 */
[----:B------:R-:W-:Y:S02]  /*7430*/  FADD.FTZ R227, R227, R60 ;  /* 0x0000003ce3e37221 */ /* 0x000fe40000010000 */
[----:B------:R-:W-:-:S02]  /*7440*/  FFMA.FTZ R64, R155, R67, -R64 ;  /* 0x000000439b407223 */ /* 0x000fc40000010840 */
[----:B------:R-:W-:Y:S02]  /*7450*/  FADD.FTZ R66, -R199, R66 ;  /* 0x00000042c7427221 */ /* 0x000fe40000010100 */
[----:B------:R-:W-:Y:S02]  /*7460*/  FFMA.FTZ R67, R157, R63, -R62 ;  /* 0x0000003f9d437223 */ /* 0x000fe4000001083e */
[----:B------:R-:W-:Y:S02]  /*7470*/  FMUL.FTZ R62, R170, R227 ;  /* 0x000000e3aa3e7220 */ /* 0x000fe40000410000 */
[----:B------:R-:W-:Y:S02]  /*7480*/  FMUL.FTZ R68, R156, -R63 ;  /* 0x8000003f9c447220 */ /* 0x000fe40000410000 */
[----:B------:R-:W-:Y:S02]  /*7490*/  FMUL.FTZ R60, R170, R215 ;  /* 0x000000d7aa3c7220 */ /* 0x000fe40000410000 */
[----:B------:R-:W-:-:S02]  /*74a0*/  FADD.FTZ R64, R183, R64 ;  /* 0x00000040b7407221 */ /* 0x000fc40000010000 */
[C---:B------:R-:W-:Y:S02]  /*74b0*/  FMUL.FTZ R63, R156.reuse, -R66 ;  /* 0x800000429c3f7220 */ /* 0x040fe40000410000 */
[C---:B------:R-:W-:Y:S02]  /*74c0*/  FFMA.FTZ R62, R171.reuse, R215, R62 ;  /* 0x000000d7ab3e7223 */ /* 0x040fe4000001003e */
[----:B------:R-:W-:Y:S02]  /*74d0*/  FFMA.FTZ R61, R171, R227, -R60 ;  /* 0x000000e3ab3d7223 */ /* 0x000fe4000001083c */
[CC--:B------:R-:W-:Y:S02]  /*74e0*/  FFMA.FTZ R63, R157.reuse, R64.reuse, -R63 ;  /* 0x000000409d3f7223 */ /* 0x0c0fe4000001083f */
[----:B------:R-:W-:Y:S02]  /*74f0*/  FMUL.FTZ R64, R156, -R64 ;  /* 0x800000409c407220 */ /* 0x000fe40000410000 */
[----:B------:R-:W-:-:S02]  /*7500*/  FFMA.FTZ R68, R157, R65, R68 ;  /* 0x000000419d447223 */ /* 0x000fc40000010044 */
        /* <DEDUP_REMOVED lines=34> */
[----:B------:R-:W-:Y:S02]  /*7730*/  FFMA.FTZ R65, R161, R66, -R62 ;  /* 0x00000042a1417223 */ /* 0x000fe4000001083e */
[----:B------:R-:W-:-:S02]  /*7740*/  FFMA.FTZ R60, R165, R224, -R60 ;  /* 0x000000e0a53c7223 */ /* 0x000fc4000001083c */
[----:B------:R-:W-:Y:S02]  /*7750*/  FMUL.FTZ R66, R160, -R66 ;  /* 0x80000042a0427220 */ /* 0x000fe40000410000 */
[----:B------:R-:W-:Y:S02]  /*7760*/  FMUL.FTZ R62, R162, -R64 ;  /* 0x80000040a23e7220 */ /* 0x000fe40000410000 */
[----:B------:R-:W-:Y:S02]  /*7770*/  FFMA.FTZ R61, R165, R214, R61 ;  /* 0x000000d6a53d7223 */ /* 0x000fe4000001003d */
[----:B------:R-:W-:Y:S02]  /*7780*/  FADD.FTZ R223, R223, R60 ;  /* 0x0000003cdfdf7221 */ /* 0x000fe40000010000 */
[----:B------:R-:W-:Y:S02]  /*7790*/  FFMA.FTZ R67, R161, R68, R66 ;  /* 0x00000044a1437223 */ /* 0x000fe40000010042 */
[----:B------:R-:W-:-:S02]  /*77a0*/  FFMA.FTZ R66, R163, R63, -R62 ;  /* 0x0000003fa3427223 */ /* 0x000fc4000001083e */
[----:B------:R-:W-:Y:S02]  /*77b0*/  FADD.FTZ R219, RZ, R61 ;  /* 0x0000003dffdb7221 */ /* 0x000fe40000010000 */
[C---:B------:R-:W-:Y:S02]  /*77c0*/  FMUL.FTZ R63, R162.reuse, -R63 ;  /* 0x8000003fa23f7220 */ /* 0x040fe40000410000 */
[----:B------:R-:W-:Y:S02]  /*77d0*/  FMUL.FTZ R62, R162, R223 ;  /* 0x000000dfa23e7220 */ /* 0x000fe40000410000 */
[----:B------:R-:W-:Y:S02]  /*77e0*/  FADD.FTZ R65, R180, R65 ;  /* 0x00000041b4417221 */ /* 0x000fe40000010000 */
[----:B------:R-:W-:Y:S02]  /*77f0*/  FADD.FTZ R67, -R196, R67 ;  /* 0x00000043c4437221 */ /* 0x000fe40000010100 */
[----:B------:R-:W-:-:S02]  /*7800*/  FMUL.FTZ R60, R162, R219 ;  /* 0x000000dba23c7220 */ /* 0x000fc40000410000 */
[C---:B------:R-:W-:Y:S02]  /*7810*/  FFMA.FTZ R63, R163.reuse, R64, R63 ;  /* 0x00000040a33f7223 */ /* 0x040fe4000001003f */
[C---:B------:R-:W-:Y:S02]  /*7820*/  FFMA.FTZ R62, R163.reuse, R219, R62 ;  /* 0x000000dba33e7223 */ /* 0x040fe4000001003e */
[C---:B------:R-:W-:Y:S02]  /*7830*/  FMUL.FTZ R64, R162.reuse, -R65 ;  /* 0x80000041a2407220 */ /* 0x040fe40000410000 */
[----:B------:R-:W-:Y:S02]  /*7840*/  FMUL.FTZ R68, R162, -R67 ;  /* 0x80000043a2447220 */ /* 0x000fe40000410000 */
[----:B------:R-:W-:Y:S02]  /*7850*/  FFMA.FTZ R61, R163, R223, -R60 ;  /* 0x000000dfa33d7223 */ /* 0x000fe4000001083c */
[----:B------:R-:W-:-:S02]  /*7860*/  FMUL.FTZ R60, R164, -R63 ;  /* 0x8000003fa43c7220 */ /* 0x000fc40000410000 */
[----:B------:R-:W-:Y:S02]  /*7870*/  FADD.FTZ R216, RZ, R62 ;  /* 0x0000003effd87221 */ /* 0x000fe40000010000 */
[C---:B------:R-:W-:Y:S02]  /*7880*/  FFMA.FTZ R64, R163.reuse, R67, R64 ;  /* 0x00000043a3407223 */ /* 0x040fe40000010040 */
[----:B------:R-:W-:Y:S02]  /*7890*/  FFMA.FTZ R68, R163, R65, -R68 ;  /* 0x00000041a3447223 */ /* 0x000fe40000010844 */
[----:B------:R-:W-:Y:S02]  /*78a0*/  FFMA.FTZ R65, R165, R66, -R60 ;  /* 0x00000042a5417223 */ /* 0x000fe4000001083c */
[----:B------:R-:W-:Y:S02]  /*78b0*/  FADD.FTZ R222, R222, R61 ;  /* 0x0000003ddede7221 */ /* 0x000fe40000010000 */
[----:B------:R-:W-:-:S02]  /*78c0*/  FMUL.FTZ R60, R160, R216 ;  /* 0x000000d8a03c7220 */ /* 0x000fc40000410000 */
[----:B------:R-:W-:Y:S02]  /*78d0*/  FADD.FTZ R64, -R195, R64 ;  /* 0x00000040c3407221 */ /* 0x000fe40000010100 */
[----:B------:R-:W-:Y:S02]  /*78e0*/  FMUL.FTZ R66, R164, -R66 ;  /* 0x80000042a4427220 */ /* 0x000fe40000410000 */
[-C--:B------:R-:W-:Y:S02]  /*78f0*/  FMUL.FTZ R62, R160, R222.reuse ;  /* 0x000000dea03e7220 */ /* 0x080fe40000410000 */
[----:B------:R-:W-:Y:S02]  /*7900*/  FFMA.FTZ R61, R161, R222, -R60 ;  /* 0x000000dea13d7223 */ /* 0x000fe4000001083c */
[----:B------:R-:W-:Y:S02]  /*7910*/  FADD.FTZ R68, R179, R68 ;  /* 0x00000044b3447221 */ /* 0x000fe40000010000 */
[----:B------:R-:W-:-:S02]  /*7920*/  FMUL.FTZ R60, R164, -R64 ;  /* 0x80000040a43c7220 */ /* 0x000fc40000410000 */
[----:B------:R-:W-:Y:S02]  /*7930*/  FFMA.FTZ R66, R165, R63, R66 ;  /* 0x0000003fa5427223 */ /* 0x000fe40000010042 */
[----:B------:R-:W-:Y:S02]  /*7940*/  FADD.FTZ R220, R220, R61 ;  /* 0x0000003ddcdc7221 */ /* 0x000fe40000010000 */
[----:B------:R-:W-:Y:S02]  /*7950*/  FFMA.FTZ R62, R161, R216, R62 ;  /* 0x000000d8a13e7223 */ /* 0x000fe4000001003e */
        /* <DEDUP_REMOVED lines=12> */
[----:B------:R-:W-:Y:S02]  /*7a20*/  FMUL.FTZ R65, R166, -R65 ;  /* 0x80000041a6417220 */ /* 0x000fe40000410000 */
        /* <DEDUP_REMOVED lines=10> */
[----:B------:R-:W-:Y:S02]  /*7ad0*/  FFMA.FTZ R60, R157, R218, R60 ;  /* 0x000000da9d3c7223 */ /* 0x000fe4000001003c */
[----:B------:R-:W-:Y:S02]  /*7ae0*/  FADD.FTZ R230, R212, R61 ;  /* 0x0000003dd4e67221 */ /* 0x000fe40000010000 */
[----:B------:R-:W-:Y:S02]  /*7af0*/  FADD.FTZ R66, -R193, R66 ;  /* 0x00000042c1427221 */ /* 0x000fe40000010100 */
[----:B------:R-:W-:-:S02]  /*7b00*/  FADD.FTZ R213, RZ, R60 ;  /* 0x0000003cffd57221 */ /* 0x000fc40000010000 */
[----:B------:R-:W-:Y:S02]  /*7b10*/  FADD.FTZ R61, R177, R62 ;  /* 0x0000003eb13d7221 */ /* 0x000fe40000010000 */
[----:B------:R-:W-:Y:S02]  /*7b20*/  FMUL.FTZ R62, R154, R230 ;  /* 0x000000e69a3e7220 */ /* 0x000fe40000410000 */
[----:B------:R-:W-:Y:S02]  /*7b30*/  FMUL.FTZ R68, R168, -R66 ;  /* 0x80000042a8447220 */ /* 0x000fe40000410000 */
[-C--:B------:R-:W-:Y:S02]  /*7b40*/  FMUL.FTZ R60, R154, R213.reuse ;  /* 0x000000d59a3c7220 */ /* 0x080fe40000410000 */
        /* <DEDUP_REMOVED lines=12> */
[-C--:B------:R-:W-:Y:S02]  /*7c10*/  FFMA.FTZ R61, R153, R231.reuse, -R60 ;  /* 0x000000e7993d7223 */ /* 0x080fe4000001083c */
[----:B------:R-:W-:-:S02]  /*7c20*/  FMUL.FTZ R60, R152, R231 ;  /* 0x000000e7983c7220 */ /* 0x000fc40000410000 */
[----:B------:R-:W-:Y:S02]  /*7c30*/  FFMA.FTZ R65, R169, R65, R64 ;  /* 0x00000041a9417223 */ /* 0x000fe40000010040 */
[----:B------:R-:W-:Y:S02]  /*7c40*/  FMUL.FTZ R66, R170, -R67 ;  /* 0x80000043aa427220 */ /* 0x000fe40000410000 */
[----:B------:R-:W-:Y:S02]  /*7c50*/  FADD.FTZ R63, R176, R63 ;  /* 0x0000003fb03f7221 */ /* 0x000fe40000010000 */
[C---:B------:R-:W-:Y:S02]  /*7c60*/  FMUL.FTZ R68, R170.reuse, -R62 ;  /* 0x8000003eaa447220 */ /* 0x040fe40000410000 */
[----:B------:R-:W-:Y:S01]  /*7c70*/  FFMA.FTZ R211, R153, R212, R60 ;  /* 0x000000d499d37223 */ /* 0x000fe2000001003c */
[----:B------:R-:W-:Y:S01]  /*7c80*/  MOV R60, 0x3f800000 ;  /* 0x3f800000003c7802 */ /* 0x000fe20000000f00 */
[----:B------:R-:W-:-:S02]  /*7c90*/  FMUL.FTZ R64, R170, -R65 ;  /* 0x80000041aa407220 */ /* 0x000fc40000410000 */
[----:B------:R-:W-:Y:S01]  /*7ca0*/  FADD.FTZ R232, R210, R61 ;  /* 0x0000003dd2e87221 */ /* 0x000fe20000010000 */
[----:B------:R-:W-:Y:S01]  /*7cb0*/  HFMA2.MMA R61, -RZ, RZ, 0, 0 ;  /* 0x00000000ff3d7435 */ /* 0x000fe200000001ff */
[C---:B------:R-:W-:Y:S02]  /*7cc0*/  FFMA.FTZ R65, R171.reuse, R65, R66 ;  /* 0x00000041ab417223 */ /* 0x040fe40000010042 */
[-C--:B------:R-:W-:Y:S02]  /*7cd0*/  FMUL.FTZ R66, R170, -R63.reuse ;  /* 0x8000003faa427220 */ /* 0x080fe40000410000 */
[----:B------:R-:W-:Y:S02]  /*7ce0*/  FFMA.FTZ R70, R171, R63, -R68 ;  /* 0x0000003fab467223 */ /* 0x000fe40000010844 */
[----:B------:R-:W-:Y:S02]  /*7cf0*/  FADD.FTZ R211, RZ, R211 ;  /* 0x000000d3ffd37221 */ /* 0x000fe40000010000 */
[----:B------:R-:W-:-:S02]  /*7d00*/  FMUL.FTZ R68, R150, R232 ;  /* 0x000000e896447220 */ /* 0x000fc40000410000 */
[----:B------:R-:W-:Y:S02]  /*7d10*/  FFMA.FTZ R234, R171, R62, R66 ;  /* 0x0000003eabea7223 */ /* 0x000fe40000010042 */
[-C--:B------:R-:W-:Y:S01]  /*7d20*/  FMUL.FTZ R66, R150, R211.reuse ;  /* 0x000000d396427220 */ /* 0x080fe20000410000 */
[----:B------:R-:W-:Y:S01]  /*7d30*/  CS2R R62, SRZ ;  /* 0x00000000003e7805 */ /* 0x000fe2000001ff00 */
[----:B------:R-:W-:Y:S02]  /*7d40*/  FFMA.FTZ R68, R151, R211, R68 ;  /* 0x000000d397447223 */ /* 0x000fe40000010044 */
[----:B------:R-:W-:Y:S02]  /*7d50*/  FADD.FTZ R234, -R191, R234 ;  /* 0x000000eabfea7221 */ /* 0x000fe40000010100 */
[----:B------:R-:W-:Y:S01]  /*7d60*/  FFMA.FTZ R66, R151, R232, -R66 ;  /* 0x000000e897427223 */ /* 0x000fe20000010842 */
[----:B------:R0:W1:Y:S01]  /*7d70*/  @!P0 LDS.128 R60, [R0.X16+0x22b0] ;  /* 0x0022b000003c8984 */ /* 0x000062000000cc00 */
[----:B------:R-:W-:Y:S01]  /*7d80*/  FADD.FTZ R210, RZ, R68 ;  /* 0x00000044ffd27221 */ /* 0x000fe20000010000 */
[----:B------:R-:W-:Y:S01]  /*7d90*/  ISETP.GT.U32.AND P0, PT, R137, 0x1f, PT ;  /* 0x0000001f8900780c */ /* 0x000fe20003f04070 */
[----:B------:R-:W-:-:S02]  /*7da0*/  FFMA.FTZ R64, R171, R67, -R64 ;  /* 0x00000043ab407223 */ /* 0x000fc40000010840 */
[----:B------:R-:W-:Y:S02]  /*7db0*/  FADD.FTZ R70, R175, R70 ;  /* 0x00000046af467221 */ /* 0x000fe40000010000 */
[----:B------:R-:W-:Y:S02]  /*7dc0*/  FMUL.FTZ R67, R172, -R234 ;  /* 0x800000eaac437220 */ /* 0x000fe40000410000 */
[----:B------:R-:W-:Y:S02]  /*7dd0*/  FADD.FTZ R209, R209, R66 ;  /* 0x00000042d1d17221 */ /* 0x000fe40000010000 */
[----:B------:R-:W-:Y:S02]  /*7de0*/  FMUL.FTZ R66, R148, R210 ;  /* 0x000000d294427220 */ /* 0x000fe40000410000 */
[----:B------:R-:W-:Y:S02]  /*7df0*/  FFMA.FTZ R69, R173, R70, -R67 ;  /* 0x00000046ad457223 */ /* 0x000fe40000010843 */
[----:B------:R-:W-:-:S02]  /*7e00*/  FFMA.FTZ R67, R149, R209, -R66 ;  /* 0x000000d195437223 */ /* 0x000fc40000010842 */
[----:B------:R-:W-:Y:S02]  /*7e10*/  FMUL.FTZ R66, R148, R209 ;  /* 0x000000d194427220 */ /* 0x000fe40000410000 */
[C---:B------:R-:W-:Y:S02]  /*7e20*/  FMUL.FTZ R68, R172.reuse, -R70 ;  /* 0x80000046ac447220 */ /* 0x040fe40000410000 */
[----:B------:R-:W-:Y:S02]  /*7e30*/  FMUL.FTZ R70, R172, -R64 ;  /* 0x80000040ac467220 */ /* 0x000fe40000410000 */
[----:B------:R-:W-:Y:S02]  /*7e40*/  FADD.FTZ R208, R208, R67 ;  /* 0x00000043d0d07221 */ /* 0x000fe40000010000 */
[----:B------:R-:W-:Y:S02]  /*7e50*/  FFMA.FTZ R233, R149, R210, R66 ;  /* 0x000000d295e97223 */ /* 0x000fe40000010042 */
[----:B------:R-:W-:-:S02]  /*7e60*/  FFMA.FTZ R71, R173, R234, R68 ;  /* 0x000000eaad477223 */ /* 0x000fc40000010044 */
[-C--:B------:R-:W-:Y:S02]  /*7e70*/  FMUL.FTZ R68, R172, -R65.reuse ;  /* 0x80000041ac447220 */ /* 0x080fe40000410000 */
[C---:B------:R-:W-:Y:S02]  /*7e80*/  FFMA.FTZ R65, R173.reuse, R65, R70 ;  /* 0x00000041ad417223 */ /* 0x040fe40000010046 */
[----:B------:R-:W-:Y:S02]  /*7e90*/  FADD.FTZ R233, RZ, R233 ;  /* 0x000000e9ffe97221 */ /* 0x000fe40000010000 */
[C---:B------:R-:W-:Y:S02]  /*7ea0*/  FMUL.FTZ R70, R146.reuse, R208 ;  /* 0x000000d092467220 */ /* 0x040fe40000410000 */
[----:B------:R-:W-:Y:S02]  /*7eb0*/  FFMA.FTZ R64, R173, R64, -R68 ;  /* 0x00000040ad407223 */ /* 0x000fe40000010844 */
[----:B------:R-:W-:-:S02]  /*7ec0*/  FMUL.FTZ R68, R146, R233 ;  /* 0x000000e992447220 */ /* 0x000fc40000410000 */
[C---:B------:R-:W-:Y:S02]  /*7ed0*/  FFMA.FTZ R70, R147.reuse, R233, R70 ;  /* 0x000000e993467223 */ /* 0x040fe40000010046 */
[----:B------:R-:W-:Y:S02]  /*7ee0*/  FADD.FTZ R66, R174, R69 ;  /* 0x00000045ae427221 */ /* 0x000fe40000010000 */
[----:B------:R-:W-:Y:S02]  /*7ef0*/  FFMA.FTZ R69, R147, R208, -R68 ;  /* 0x000000d093457223 */ /* 0x000fe40000010844 */
[----:B------:R-:W-:Y:S02]  /*7f00*/  FADD.FTZ R234, RZ, R70 ;  /* 0x00000046ffea7221 */ /* 0x000fe40000010000 */
[----:B------:R-:W-:Y:S02]  /*7f10*/  FADD.FTZ R67, -R190, R71 ;  /* 0x00000047be437221 */ /* 0x000fe40000010100 */
        /* <DEDUP_REMOVED lines=9> */
[----:B-1----:R-:W-:Y:S02]  /*7fb0*/  SHF.L.U32 R236, R137, 0x5, RZ ;  /* 0x0000000589ec7819 */ /* 0x002fe400000006ff */
[----:B------:R-:W-:-:S03]  /*7fc0*/  ISETP.NE.AND P0, PT, R133, 0x1f, PT ;  /* 0x0000001f8500780c */ /* 0x000fc60003f05270 */
[----:B0-----:R-:W-:Y:S04]  /*7fd0*/  LDS.128 R64, [R236+0xcb0] ;  /* 0x000cb000ec407984 */ /* 0x001fe80000000c00 */
[----:B------:R-:W0:Y:S02]  /*7fe0*/  LDS.128 R68, [R236+0xcc0] ;  /* 0x000cc000ec447984 */ /* 0x000e240000000c00 */
[C---:B0-----:R-:W-:Y:S02]  /*7ff0*/  FMUL.FTZ R237, R65.reuse, R71 ;  /* 0x0000004741ed7220 */ /* 0x041fe40000410000 */
[-C--:B------:R-:W-:Y:S02]  /*8000*/  FMUL.FTZ R238, R65, R70.reuse ;  /* 0x0000004641ee7220 */ /* 0x080fe40000410000 */
[----:B------:R-:W-:-:S02]  /*8010*/  FFMA.FTZ R239, R64, R70, -R237 ;  /* 0x0000004640ef7223 */ /* 0x000fc400000108ed */
[C---:B------:R-:W-:Y:S02]  /*8020*/  FMUL.FTZ R237, R65.reuse, R69 ;  /* 0x0000004541ed7220 */ /* 0x040fe40000410000 */
[-C--:B------:R-:W-:Y:S02]  /*8030*/  FMUL.FTZ R65, R65, R68.reuse ;  /* 0x0000004441417220 */ /* 0x080fe40000410000 */
[C---:B------:R-:W-:Y:S02]  /*8040*/  FFMA.FTZ R70, R64.reuse, R68, -R237 ;  /* 0x0000004440467223 */ /* 0x040fe400000108ed */
[C---:B------:R-:W-:Y:S02]  /*8050*/  FFMA.FTZ R238, R64.reuse, R71, R238 ;  /* 0x0000004740ee7223 */ /* 0x040fe400000100ee */
[----:B------:R-:W-:Y:S01]  /*8060*/  FFMA.FTZ R240, R64, R69, R65 ;  /* 0x0000004540f07223 */ /* 0x000fe20000010041 */
[----:B------:R-:W-:Y:S01]  /*8070*/  MOV R241, R70 ;  /* 0x0000004600f17202 */ /* 0x000fe20000000f00 */
[----:B------:R-:W-:-:S02]  /*8080*/  FADD.FTZ R239, R66, R239 ;  /* 0x000000ef42ef7221 */ /* 0x000fc40000010000 */
[----:B------:R-:W-:Y:S01]  /*8090*/  FADD.FTZ R249, R67, R238 ;  /* 0x000000ee43f97221 */ /* 0x000fe20000010000 */
[----:B------:R-:W-:Y:S05]  /*80a0*/  BRA.DIV ~URZ, `(.L_x_4134) ;  /* 0x000056027f007947 */ /* 0x000fea000b800000 */
[----:B------:R0:W1:Y:S02]  /*80b0*/  SHFL.DOWN PT, R66, R70, 0x1, 0x1f ;  /* 0x08201f0046427f89 */ /* 0x00006400000e0000 */
.L_x_4172:
[----:B------:R-:W-:Y:S05]  /*80c0*/  BRA.DIV ~URZ, `(.L_x_4135) ;  /* 0x000056527f007947 */ /* 0x000fea000b800000 */
[----:B------:R2:W3:Y:S04]  /*80d0*/  SHFL.DOWN PT, R67, R240, 0x1, 0x1f ;  /* 0x08201f00f0437f89 */ /* 0x0004e800000e0000 */
[----:B------:R2:W4:Y:S04]  /*80e0*/  SHFL.DOWN PT, R71, R239, 0x1, 0x1f ;  /* 0x08201f00ef477f89 */ /* 0x00052800000e0000 */
[----:B------:R2:W0:Y:S02]  /*80f0*/  SHFL.DOWN PT, R247, R249, 0x1, 0x1f ;  /* 0x08201f00f9f77f89 */ /* 0x00042400000e0000 */
.L_x_4173:
[----:B------:R-:W-:Y:S01]  /*8100*/  BSSY B1, `(.L_x_4136) ;  /* 0x000000e000017945 */ /* 0x000fe20003800000 */
[----:B------:R-:W-:Y:S01]  /*8110*/  ISETP.GT.U32.AND P2, PT, R133, 0x1d, PT ;  /* 0x0000001d8500780c */ /* 0x000fe20003f44070 */
[----:B------:R-:W-:Y:S07]  /*8120*/  @!P0 BRA `(.L_x_4137) ;  /* 0x000000b000008947 */ /* 0x000fee0003800000 */
        /* <DEDUP_REMOVED lines=11> */
.L_x_4137:
[----:B------:R-:W-:Y:S05]  /*81e0*/  BSYNC B1 ;  /* 0x0000000000017941 */ /* 0x000fea0003800000 */
.L_x_4136:
[----:B------:R-:W-:Y:S05]  /*81f0*/  BRA.DIV ~URZ, `(.L_x_4138) ;  /* 0x000056727f007947 */ /* 0x000fea000b800000 */
[----:B---3--:R3:W2:Y:S04]  /*8200*/  SHFL.DOWN PT, R67, R241, 0x2, 0x1f ;  /* 0x08401f00f1437f89 */ /* 0x0086a800000e0000 */
[----:B-1----:R3:W1:Y:S04]  /*8210*/  SHFL.DOWN PT, R66, R240, 0x2, 0x1f ;  /* 0x08401f00f0427f89 */ /* 0x00266800000e0000 */
[----:B----4-:R3:W4:Y:S04]  /*8220*/  SHFL.DOWN PT, R71, R239, 0x2, 0x1f ;  /* 0x08401f00ef477f89 */ /* 0x01072800000e0000 */
[----:B0-----:R3:W0:Y:S02]  /*8230*/  SHFL.DOWN PT, R247, R249, 0x2, 0x1f ;  /* 0x08401f00f9f77f89 */ /* 0x00162400000e0000 */
.L_x_4174:
[----:B------:R-:W-:Y:S01]  /*8240*/  BSSY B1, `(.L_x_4139) ;  /* 0x000000e000017945 */ /* 0x000fe20003800000 */
[----:B------:R-:W-:Y:S01]  /*8250*/  ISETP.GT.U32.AND P0, PT, R133, 0x1b, PT ;  /* 0x0000001b8500780c */ /* 0x000fe20003f04070 */
[----:B------:R-:W-:Y:S07]  /*8260*/  @P2 BRA `(.L_x_4140) ;  /* 0x000000b000002947 */ /* 0x000fee0003800000 */
        /* <DEDUP_REMOVED lines=11> */
.L_x_4140:
[----:B------:R-:W-:Y:S05]  /*8320*/  BSYNC B1 ;  /* 0x0000000000017941 */ /* 0x000fea0003800000 */
.L_x_4139:
[----:B------:R-:W-:Y:S05]  /*8330*/  BRA.DIV ~URZ, `(.L_x_4141) ;  /* 0x000056f27f007947 */ /* 0x000fea000b800000 */
[----:B--2---:R2:W3:Y:S02]  /*8340*/  SHFL.DOWN PT, R67, R241, 0x4, 0x1f ;  /* 0x08801f00f1437f89 */ /* 0x0044e400000e0000 */
.L_x_4175:
[----:B------:R-:W-:Y:S05]  /*8350*/  BRA.DIV ~URZ, `(.L_x_4142) ;  /* 0x000057527f007947 */ /* 0x000fea000b800000 */
[----:B-1----:R1:W2:Y:S04]  /*8360*/  SHFL.DOWN PT, R66, R240, 0x4, 0x1f ;  /* 0x08801f00f0427f89 */ /* 0x0022a800000e0000 */
[----:B----4-:R1:W4:Y:S04]  /*8370*/  SHFL.DOWN PT, R71, R239, 0x4, 0x1f ;  /* 0x08801f00ef477f89 */ /* 0x01032800000e0000 */
[----:B0-----:R1:W0:Y:S02]  /*8380*/  SHFL.DOWN PT, R247, R249, 0x4, 0x1f ;  /* 0x08801f00f9f77f89 */ /* 0x00122400000e0000 */
.L_x_4176:
        /* <DEDUP_REMOVED lines=14> */
.L_x_4144:
[----:B------:R-:W-:Y:S05]  /*8470*/  BSYNC B1 ;  /* 0x0000000000017941 */ /* 0x000fea0003800000 */
.L_x_4143:
[----:B------:R-:W-:Y:S05]  /*8480*/  BRA.DIV ~URZ, `(.L_x_4145) ;  /* 0x000057727f007947 */ /* 0x000fea000b800000 */
[----:B---3--:R3:W1:Y:S04]  /*8490*/  SHFL.DOWN PT, R67, R241, 0x8, 0x1f ;  /* 0x09001f00f1437f89 */ /* 0x00866800000e0000 */
[----:B--2---:R3:W2:Y:S04]  /*84a0*/  SHFL.DOWN PT, R66, R240, 0x8, 0x1f ;  /* 0x09001f00f0427f89 */ /* 0x0046a800000e0000 */
[----:B----4-:R3:W4:Y:S04]  /*84b0*/  SHFL.DOWN PT, R71, R239, 0x8, 0x1f ;  /* 0x09001f00ef477f89 */ /* 0x01072800000e0000 */
[----:B0-----:R3:W0:Y:S02]  /*84c0*/  SHFL.DOWN PT, R247, R249, 0x8, 0x1f ;  /* 0x09001f00f9f77f89 */ /* 0x00162400000e0000 */
.L_x_4177:
        /* <DEDUP_REMOVED lines=14> */
.L_x_4147:
[----:B------:R-:W-:Y:S05]  /*85b0*/  BSYNC B1 ;  /* 0x0000000000017941 */ /* 0x000fea0003800000 */
.L_x_4146:
[----:B------:R-:W-:Y:S05]  /*85c0*/  BRA.DIV ~URZ, `(.L_x_4148) ;  /* 0x000057f27f007947 */ /* 0x000fea000b800000 */
[----:B-1----:R1:W3:Y:S02]  /*85d0*/  SHFL.DOWN PT, R67, R241, 0x10, 0x1f ;  /* 0x0a001f00f1437f89 */ /* 0x0022e400000e0000 */
.L_x_4178:
[----:B------:R-:W-:Y:S05]  /*85e0*/  BRA.DIV ~URZ, `(.L_x_4149) ;  /* 0x000058527f007947 */ /* 0x000fea000b800000 */
[----:B--2---:R2:W1:Y:S04]  /*85f0*/  SHFL.DOWN PT, R66, R240, 0x10, 0x1f ;  /* 0x0a001f00f0427f89 */ /* 0x00446800000e0000 */
[----:B----4-:R2:W4:Y:S04]  /*8600*/  SHFL.DOWN PT, R71, R239, 0x10, 0x1f ;  /* 0x0a001f00ef477f89 */ /* 0x01052800000e0000 */
[----:B0-----:R2:W0:Y:S02]  /*8610*/  SHFL.DOWN PT, R247, R249, 0x10, 0x1f ;  /* 0x0a001f00f9f77f89 */ /* 0x00142400000e0000 */
.L_x_4179:
        /* <DEDUP_REMOVED lines=13> */
.L_x_4151:
[----:B------:R-:W-:Y:S05]  /*86f0*/  BSYNC B1 ;  /* 0x0000000000017941 */ /* 0x000fea0003800000 */
.L_x_4150:
[----:B------:R-:W-:Y:S05]  /*8700*/  BRA.DIV ~URZ, `(.L_x_4152) ;  /* 0x000058827f007947 */ /* 0x000fea000b800000 */
[----:B------:R-:W5:Y:S04]  /*8710*/  SHFL.IDX PT, R244, R240, RZ, 0x1f ;  /* 0x00001ffff0f47589 */ /* 0x000f6800000e0000 */
[----:B------:R-:W2:Y:S04]  /*8720*/  SHFL.IDX PT, R243, R241, RZ, 0x1f ;  /* 0x00001ffff1f37589 */ /* 0x000ea800000e0000 */
[----:B------:R-:W4:Y:S04]  /*8730*/  SHFL.IDX PT, R238, R249, RZ, 0x1f ;  /* 0x00001ffff9ee7589 */ /* 0x000f2800000e0000 */
[----:B0-----:R-:W0:Y:S04]  /*8740*/  SHFL.DOWN PT, R247, R249, 0x1, 0x1f ;  /* 0x08201f00f9f77f89 */ /* 0x001e2800000e0000 */
[----:B----4-:R-:W4:Y:S04]  /*8750*/  SHFL.IDX PT, R71, R60, RZ, 0x1f ;  /* 0x00001fff3c477589 */ /* 0x010f2800000e0000 */
[----:B------:R-:W3:Y:S04]  /*8760*/  SHFL.IDX PT, R70, R62, RZ, 0x1f ;  /* 0x00001fff3e467589 */ /* 0x000ee800000e0000 */
[----:B------:R-:W1:Y:S01]  /*8770*/  SHFL.IDX PT, R250, R63, RZ, 0x1f ;  /* 0x00001fff3ffa7589 */ /* 0x000e6200000e0000 */
[----:B-----5:R-:W-:-:S02]  /*8780*/  FMUL.FTZ R242, R63, R244 ;  /* 0x000000f43ff27220 */ /* 0x020fc40000410000 */
[C---:B------:R-:W-:Y:S01]  /*8790*/  FMUL.FTZ R64, R62.reuse, R244 ;  /* 0x000000f43e407220 */ /* 0x040fe20000410000 */
[----:B------:R-:W0:Y:S01]  /*87a0*/  SHFL.IDX PT, R69, R61, RZ, 0x1f ;  /* 0x00001fff3d457589 */ /* 0x000e2200000e0000 */
[----:B--2---:R-:W-:-:S03]  /*87b0*/  FFMA.FTZ R242, R62, R243, -R242 ;  /* 0x000000f33ef27223 */ /* 0x004fc600000108f2 */
[----:B------:R2:W0:Y:S04]  /*87c0*/  SHFL.DOWN PT, R246, R240, 0x1, 0x1f ;  /* 0x08201f00f0f67f89 */ /* 0x00042800000e0000 */
[----:B------:R5:W0:Y:S04]  /*87d0*/  SHFL.DOWN PT, R245, R241, 0x1, 0x1f ;  /* 0x08201f00f1f57f89 */ /* 0x000a2800000e0000 */
[----:B------:R-:W0:Y:S01]  /*87e0*/  SHFL.IDX PT, R237, R239, RZ, 0x1f ;  /* 0x00001fffefed7589 */ /* 0x000e2200000e0000 */
[-C--:B--23--:R-:W-:Y:S02]  /*87f0*/  FMUL.FTZ R240, R60, R244.reuse ;  /* 0x000000f43cf07220 */ /* 0x08cfe40000410000 */
[----:B------:R-:W-:Y:S01]  /*8800*/  FMUL.FTZ R244, R61, R244 ;  /* 0x000000f43df47220 */ /* 0x000fe20000410000 */
[----:B------:R2:W3:Y:S01]  /*8810*/  SHFL.DOWN PT, R248, R239, 0x1, 0x1f ;  /* 0x08201f00eff87f89 */ /* 0x0004e200000e0000 */
[----:B-1---5:R-:W-:-:S02]  /*8820*/  FFMA.FTZ R241, R63, R243, R64 ;  /* 0x000000f33ff17223 */ /* 0x022fc40000010040 */
[----:B--2---:R-:W-:Y:S02]  /*8830*/  FMUL.FTZ R239, R60, R243 ;  /* 0x000000f33cef7220 */ /* 0x004fe40000410000 */
.L_x_4180:
[----:B----4-:R1:W2:Y:S01]  /*8840*/  LDS.128 R64, [R236+0xcc0] ;  /* 0x000cc000ec407984 */ /* 0x0102a20000000c00 */
[----:B------:R-:W-:Y:S01]  /*8850*/  ISETP.NE.AND P0, PT, R137, 0x1f, PT ;  /* 0x0000001f8900780c */ /* 0x000fe20003f05270 */
[----:B------:R-:W-:Y:S01]  /*8860*/  BSSY B1, `(.L_x_4153) ;  /* 0x000000e000017945 */ /* 0x000fe20003800000 */
[----:B------:R-:W-:Y:S02]  /*8870*/  MOV R68, R71 ;  /* 0x0000004700447202 */ /* 0x000fe40000000f00 */
[----:B------:R-:W-:-:S09]  /*8880*/  MOV R71, R250 ;  /* 0x000000fa00477202 */ /* 0x000fd20000000f00 */
[----:B------:R-:W-:Y:S05]  /*8890*/  @!P0 BRA `(.L_x_4154) ;  /* 0x000000a000008947 */ /* 0x000fea0003800000 */
[-C--:B01----:R-:W-:Y:S02]  /*88a0*/  FMUL.FTZ R60, R71, R246.reuse ;  /* 0x000000f6473c7220 */ /* 0x083fe40000410000 */
        /* <DEDUP_REMOVED lines=9> */
.L_x_4154:
[----:B-1----:R-:W-:Y:S05]  /*8940*/  BSYNC B1 ;  /* 0x0000000000017941 */ /* 0x002fea0003800000 */
.L_x_4153:
[C---:B--2---:R-:W-:Y:S01]  /*8950*/  FMUL.FTZ R60, R65.reuse, R70 ;  /* 0x00000046413c7220 */ /* 0x044fe20000410000 */
[----:B0-----:R0:W-:Y:S01]  /*8960*/  STS.128 [R236+0xcc0], R68 ;  /* 0x000cc044ec007388 */ /* 0x0011e20000000c00 */
[-C--:B------:R-:W-:Y:S02]  /*8970*/  FMUL.FTZ R63, R65, R71.reuse ;  /* 0x00000047413f7220 */ /* 0x080fe40000410000 */
[----:B------:R-:W-:-:S02]  /*8980*/  FFMA.FTZ R62, R64, R71, R60 ;  /* 0x00000047403e7223 */ /* 0x000fc4000001003c */
[C---:B------:R-:W-:Y:S02]  /*8990*/  FFMA.FTZ R245, R64.reuse, R70, -R63 ;  /* 0x0000004640f57223 */ /* 0x040fe4000001083f */
[CC--:B------:R-:W-:Y:S02]  /*89a0*/  FMUL.FTZ R60, R65.reuse, R68.reuse ;  /* 0x00000044413c7220 */ /* 0x0c0fe40000410000 */
[-C--:B------:R-:W-:Y:S02]  /*89b0*/  FMUL.FTZ R63, R65, R69.reuse ;  /* 0x00000045413f7220 */ /* 0x080fe40000410000 */
        /* <DEDUP_REMOVED lines=9> */
.L_x_4133:
[----:B-1----:R-:W-:Y:S05]  /*8a50*/  BSYNC B0 ;  /* 0x0000000000007941 */ /* 0x002fea0003800000 */
.L_x_4132:
[----:B------:R-:W-:Y:S01]  /*8a60*/  WARPSYNC 0xffffffff ;  /* 0xffffffff00007948 */ /* 0x000fe20003800000 */
[----:B------:R-:W-:Y:S01]  /*8a70*/  BAR.SYNC.DEFER_BLOCKING 0x0 ;  /* 0x0000000000007b1d */ /* 0x000fe20000010000 */
[----:B0-----:R-:W-:Y:S01]  /*8a80*/  SHF.L.U32 R236, R137, 0x4, RZ ;  /* 0x0000000489ec7819 */ /* 0x001fe200000006ff */
[----:B------:R-:W-:Y:S01]  /*8a90*/  FADD.FTZ R235, RZ, R235 ;  /* 0x000000ebffeb7221 */ /* 0x000fe20000010000 */
[----:B------:R-:W-:-:S02]  /*8aa0*/  ISETP.GT.AND P0, PT, R136, 0x1e, PT ;  /* 0x0000001e8800780c */ /* 0x000fc40003f04270 */
[----:B------:R-:W-:Y:S01]  /*8ab0*/  ISETP.NE.AND P2, PT, R136, RZ, PT ;  /* 0x000000ff8800720c */ /* 0x000fe20003f45270 */
[----:B------:R-:W-:Y:S01]  /*8ac0*/  BSSY B0, `(.L_x_4155) ;  /* 0x00001f3000007945 */ /* 0x000fe20003800000 */
[----:B------:R-:W0:Y:S04]  /*8ad0*/  LDS.64 R64, [R236+0xcb8] ;  /* 0x000cb800ec407984 */ /* 0x000e280000000a00 */
        /* <DEDUP_REMOVED lines=64> */
[----:B------:R-:W-:Y:S02]  /*8ee0*/  FFMA.FTZ R155, R18, R229, RZ ;  /* 0x000000e5129b7223 */ /* 0x000fe400000100ff */
[----:B------:R-:W-:Y:S02]  /*8ef0*/  FFMA.FTZ R156, R163, R151, R162 ;  /* 0x00000097a39c7223 */ /* 0x000fe400000100a2 */
[----:B------:R-:W-:Y:S02]  /*8f00*/  FADD.FTZ R154, R179, R154 ;  /* 0x0000009ab39a7221 */ /* 0x000fe40000010000 */
[----:B------:R-:W-:Y:S02]  /*8f10*/  FFMA.FTZ R157, R16, R227, R155 ;  /* 0x000000e3109d7223 */ /* 0x000fe4000001009b */
[----:B------:R-:W-:Y:S02]  /*8f20*/  FADD.FTZ R156, -R195, R156 ;  /* 0x0000009cc39c7221 */ /* 0x000fe40000010100 */
[----:B------:R-:W-:-:S02]  /*8f30*/  FFMA.FTZ R158, R18, -R131, RZ ;  /* 0x80000083129e7223 */ /* 0x000fc400000100ff */
[C---:B------:R-:W-:Y:S02]  /*8f40*/  FMUL.FTZ R155, R164.reuse, -R154 ;  /* 0x8000009aa49b7220 */ /* 0x040fe40000410000 */
[----:B------:R-:W-:Y:S02]  /*8f50*/  FFMA.FTZ R157, R15, R226, R157 ;  /* 0x000000e20f9d7223 */ /* 0x000fe4000001009d */
[-C--:B------:R-:W-:Y:S02]  /*8f60*/  FMUL.FTZ R164, R164, -R156.reuse ;  /* 0x8000009ca4a47220 */ /* 0x080fe40000410000 */
[----:B------:R-:W-:Y:S02]  /*8f70*/  FFMA.FTZ R158, R16, -R215, R158 ;  /* 0x800000d7109e7223 */ /* 0x000fe4000001009e */
[----:B------:R-:W-:Y:S02]  /*8f80*/  FFMA.FTZ R155, R165, R156, R155 ;  /* 0x0000009ca59b7223 */ /* 0x000fe4000001009b */
[----:B------:R-:W-:-:S02]  /*8f90*/  FFMA.FTZ R159, R14, R225, R157 ;  /* 0x000000e10e9f7223 */ /* 0x000fc4000001009d */
[----:B------:R-:W-:Y:S02]  /*8fa0*/  FFMA.FTZ R157, R165, R154, -R164 ;  /* 0x0000009aa59d7223 */ /* 0x000fe400000108a4 */
[----:B------:R-:W-:Y:S02]  /*8fb0*/  FFMA.FTZ R158, R15, -R130, R158 ;  /* 0x800000820f9e7223 */ /* 0x000fe4000001009e */
[----:B------:R-:W-:Y:S02]  /*8fc0*/  FADD.FTZ R155, -R194, R155 ;  /* 0x0000009bc29b7221 */ /* 0x000fe40000010100 */
[----:B------:R-:W-:Y:S02]  /*8fd0*/  FFMA.FTZ R159, R13, R224, R159 ;  /* 0x000000e00d9f7223 */ /* 0x000fe4000001009f */
[----:B------:R-:W-:Y:S01]  /*8fe0*/  FADD.FTZ R157, R178, R157 ;  /* 0x0000009db29d7221 */ /* 0x000fe20000010000 */
[----:B------:R-:W-:Y:S01]  /*8ff0*/  PRMT R178, RZ, 0x5410, R81 ;  /* 0x00005410ffb27816 */ /* 0x000fe20000000051 */
[----:B-1----:R-:W-:-:S02]  /*9000*/  FFMA.FTZ R61, R14, -R217, R158 ;  /* 0x800000d90e3d7223 */ /* 0x002fc4000001009e */
[----:B------:R-:W-:Y:S02]  /*9010*/  FMUL.FTZ R60, R166, -R155 ;  /* 0x8000009ba63c7220 */ /* 0x000fe40000410000 */
[----:B------:R-:W-:Y:S02]  /*9020*/  FFMA.FTZ R159, R12, R223, R159 ;  /* 0x000000df0c9f7223 */ /* 0x000fe4000001009f */
[-C--:B------:R-:W-:Y:S02]  /*9030*/  FMUL.FTZ R166, R166, -R157.reuse ;  /* 0x8000009da6a67220 */ /* 0x080fe40000410000 */
[----:B------:R-:W-:Y:S02]  /*9040*/  FFMA.FTZ R61, R13, -R214, R61 ;  /* 0x800000d60d3d7223 */ /* 0x000fe4000001003d */
[----:B------:R-:W-:Y:S02]  /*9050*/  FFMA.FTZ R60, R167, R157, -R60 ;  /* 0x0000009da73c7223 */ /* 0x000fe4000001083c */
[----:B------:R-:W-:-:S02]  /*9060*/  FFMA.FTZ R159, R11, R222, R159 ;  /* 0x000000de0b9f7223 */ /* 0x000fc4000001009f */
[----:B------:R-:W-:Y:S02]  /*9070*/  FFMA.FTZ R160, R167, R155, R166 ;  /* 0x0000009ba7a07223 */ /* 0x000fe400000100a6 */
[----:B------:R-:W-:Y:S02]  /*9080*/  FFMA.FTZ R61, R12, -R219, R61 ;  /* 0x800000db0c3d7223 */ /* 0x000fe4000001003d */
[----:B------:R-:W-:Y:S02]  /*9090*/  FADD.FTZ R158, R177, R60 ;  /* 0x0000003cb19e7221 */ /* 0x000fe40000010000 */
[----:B------:R-:W-:Y:S02]  /*90a0*/  FFMA.FTZ R159, R10, R220, R159 ;  /* 0x000000dc0a9f7223 */ /* 0x000fe4000001009f */
[----:B------:R-:W-:Y:S02]  /*90b0*/  FADD.FTZ R160, -R193, R160 ;  /* 0x000000a0c1a07221 */ /* 0x000fe40000010100 */
[----:B------:R-:W-:-:S02]  /*90c0*/  FFMA.FTZ R61, R11, -R216, R61 ;  /* 0x800000d80b3d7223 */ /* 0x000fc4000001003d */
        /* <DEDUP_REMOVED lines=10> */
[----:B------:R-:W-:Y:S02]  /*9170*/  FADD.FTZ R161, R176, R161 ;  /* 0x000000a1b0a17221 */ /* 0x000fe40000010000 */
[----:B------:R-:W-:-:S02]  /*9180*/  FFMA.FTZ R61, R8, -R213, R61 ;  /* 0x800000d5083d7223 */ /* 0x000fc4000001003d */
[----:B------:R-:W-:Y:S02]  /*9190*/  FMUL.FTZ R60, R170, -R159 ;  /* 0x8000009faa3c7220 */ /* 0x000fe40000410000 */
[----:B------:R-:W-:Y:S02]  /*91a0*/  FFMA.FTZ R62, R6, R232, R63 ;  /* 0x000000e8063e7223 */ /* 0x000fe4000001003f */
[----:B------:R-:W-:Y:S02]  /*91b0*/  FMUL.FTZ R170, R170, -R161 ;  /* 0x800000a1aaaa7220 */ /* 0x000fe40000410000 */
[----:B------:R-:W-:Y:S02]  /*91c0*/  FFMA.FTZ R61, R7, -R212, R61 ;  /* 0x800000d4073d7223 */ /* 0x000fe4000001003d */
[----:B------:R-:W-:Y:S02]  /*91d0*/  FFMA.FTZ R63, R5, R209, R62 ;  /* 0x000000d1053f7223 */ /* 0x000fe4000001003e */
[----:B------:R-:W-:-:S02]  /*91e0*/  FFMA.FTZ R164, R171, R159, R170 ;  /* 0x0000009faba47223 */ /* 0x000fc400000100aa */
[----:B------:R-:W-:Y:S02]  /*91f0*/  FFMA.FTZ R60, R171, R161, -R60 ;  /* 0x000000a1ab3c7223 */ /* 0x000fe4000001083c */
[----:B------:R-:W-:Y:S02]  /*9200*/  FFMA.FTZ R61, R6, -R211, R61 ;  /* 0x800000d3063d7223 */ /* 0x000fe4000001003d */
[----:B------:R-:W-:Y:S02]  /*9210*/  FFMA.FTZ R63, R4, R208, R63 ;  /* 0x000000d0043f7223 */ /* 0x000fe4000001003f */
[----:B------:R-:W-:Y:S02]  /*9220*/  FADD.FTZ R164, -R191, R164 ;  /* 0x000000a4bfa47221 */ /* 0x000fe40000010100 */
[----:B------:R-:W-:Y:S02]  /*9230*/  FADD.FTZ R162, R175, R60 ;  /* 0x0000003cafa27221 */ /* 0x000fe40000010000 */
[----:B------:R-:W-:-:S02]  /*9240*/  FFMA.FTZ R61, R5, -R210, R61 ;  /* 0x800000d2053d7223 */ /* 0x000fc4000001003d */
[----:B------:R-:W-:Y:S02]  /*9250*/  FFMA.FTZ R62, R3, R206, R63 ;  /* 0x000000ce033e7223 */ /* 0x000fe4000001003f */
[----:B------:R-:W-:Y:S02]  /*9260*/  FMUL.FTZ R60, R172, -R164 ;  /* 0x800000a4ac3c7220 */ /* 0x000fe40000410000 */
[----:B------:R-:W-:Y:S02]  /*9270*/  FMUL.FTZ R63, R64, UR15 ;  /* 0x0000000f403f7c20 */ /* 0x000fe40008410000 */
[----:B------:R-:W-:Y:S02]  /*9280*/  FMUL.FTZ R172, R172, -R162 ;  /* 0x800000a2acac7220 */ /* 0x000fe40000410000 */
[----:B------:R-:W-:Y:S02]  /*9290*/  FFMA.FTZ R61, R4, -R233, R61 ;  /* 0x800000e9043d7223 */ /* 0x000fe4000001003d */
[----:B------:R-:W-:-:S02]  /*92a0*/  FMUL.FTZ R168, R51, R66 ;  /* 0x0000004233a87220 */ /* 0x000fc40000410000 */
[----:B------:R-:W-:Y:S02]  /*92b0*/  FFMA.FTZ R63, R66, UR14, -R63 ;  /* 0x0000000e423f7c23 */ /* 0x000fe4000801083f */
[----:B------:R-:W-:Y:S02]  /*92c0*/  FFMA.FTZ R165, R173, R164, R172 ;  /* 0x000000a4ada57223 */ /* 0x000fe400000100ac */
[----:B------:R-:W-:Y:S02]  /*92d0*/  FFMA.FTZ R62, R2, R207, R62 ;  /* 0x000000cf023e7223 */ /* 0x000fe4000001003e */
[----:B------:R-:W-:Y:S02]  /*92e0*/  FFMA.FTZ R61, R3, -R234, R61 ;  /* 0x800000ea033d7223 */ /* 0x000fe4000001003d */
[C---:B------:R-:W-:Y:S02]  /*92f0*/  FFMA.FTZ R207, -R51.reuse, R178, R207 ;  /* 0x000000b233cf7223 */ /* 0x040fe400000101cf */
[----:B------:R-:W-:-:S02]  /*9300*/  FMUL.FTZ R166, R51, R64 ;  /* 0x0000004033a67220 */ /* 0x000fc40000410000 */
[C---:B------:R-:W-:Y:S02]  /*9310*/  FMUL.FTZ R167, R235.reuse, R168 ;  /* 0x000000a8eba77220 */ /* 0x040fe40000410000 */
[----:B------:R-:W-:Y:S02]  /*9320*/  FMUL.FTZ R171, R235, R63 ;  /* 0x0000003febab7220 */ /* 0x000fe40000410000 */
[----:B------:R-:W-:Y:S02]  /*9330*/  FFMA.FTZ R163, R173, R162, -R60 ;  /* 0x000000a2ada37223 */ /* 0x000fe4000001083c */
[----:B------:R-:W-:Y:S02]  /*9340*/  FADD.FTZ R165, -R190, R165 ;  /* 0x000000a5bea57221 */ /* 0x000fe40000010100 */
[----:B------:R-:W-:Y:S02]  /*9350*/  FFMA.FTZ R63, R2, -R235, R61 ;  /* 0x800000eb023f7223 */ /* 0x000fe4000001003d */
[----:B------:R-:W-:-:S02]  /*9360*/  FMUL.FTZ R169, R235, R166 ;  /* 0x000000a6eba97220 */ /* 0x000fc40000410000 */
[----:B------:R-:W-:Y:S02]  /*9370*/  FADD.FTZ R35, R166, R35 ;  /* 0x00000023a6237221 */ /* 0x000fe40000010000 */
[C---:B------:R-:W-:Y:S01]  /*9380*/  FFMA.FTZ R61, R207.reuse, R166, R167 ;  /* 0x000000a6cf3d7223 */ /* 0x040fe200000100a7 */
[----:B------:R-:W-:Y:S01]  /*9390*/  PRMT R166, RZ, 0x5410, R96 ;  /* 0x00005410ffa67816 */ /* 0x000fe20000000060 */
[----:B------:R-:W-:Y:S02]  /*93a0*/  FMUL.FTZ R167, R66, UR15 ;  /* 0x0000000f42a77c20 */ /* 0x000fe40008410000 */
[----:B------:R-:W-:Y:S02]  /*93b0*/  FADD.FTZ R163, R174, R163 ;  /* 0x000000a3aea37221 */ /* 0x000fe40000010000 */
[----:B------:R-:W-:Y:S02]  /*93c0*/  FMUL.FTZ R172, R78, R165 ;  /* 0x000000a54eac7220 */ /* 0x000fe40000410000 */
[----:B------:R-:W-:Y:S01]  /*93d0*/  FFMA.FTZ R60, R207, R168, -R169 ;  /* 0x000000a8cf3c7223 */ /* 0x000fe200000108a9 */
[----:B------:R-:W-:Y:S01]  /*93e0*/  PRMT R168, RZ, 0x5410, R95 ;  /* 0x00005410ffa87816 */ /* 0x000fe2000000005f */
[----:B------:R-:W-:-:S02]  /*93f0*/  FFMA.FTZ R176, R64, UR14, R167 ;  /* 0x0000000e40b07c23 */ /* 0x000fc400080100a7 */
[C---:B------:R-:W-:Y:S02]  /*9400*/  FFMA.FTZ R229, -R78.reuse, R166, R229 ;  /* 0x000000a64ee57223 */ /* 0x040fe400000101e5 */
[----:B------:R-:W-:Y:S02]  /*9410*/  FMUL.FTZ R174, R77, R164 ;  /* 0x000000a44dae7220 */ /* 0x000fe40000410000 */
[----:B------:R-:W-:Y:S02]  /*9420*/  FMUL.FTZ R66, R78, R163 ;  /* 0x000000a34e427220 */ /* 0x000fe40000410000 */
[----:B------:R-:W-:Y:S02]  /*9430*/  FMUL.FTZ R167, R131, R172 ;  /* 0x000000ac83a77220 */ /* 0x000fe40000410000 */
[C---:B------:R-:W-:Y:S02]  /*9440*/  FFMA.FTZ R227, -R77.reuse, R168, R227 ;  /* 0x000000a84de37223 */ /* 0x040fe400000101e3 */
[----:B------:R-:W-:-:S02]  /*9450*/  FMUL.FTZ R170, R77, R162 ;  /* 0x000000a24daa7220 */ /* 0x000fc40000410000 */
[----:B------:R-:W-:Y:S02]  /*9460*/  FMUL.FTZ R169, R215, R174 ;  /* 0x000000aed7a97220 */ /* 0x000fe40000410000 */
[----:B------:R-:W-:Y:S02]  /*9470*/  FFMA.FTZ R167, R229, R66, R167 ;  /* 0x00000042e5a77223 */ /* 0x000fe400000100a7 */
[----:B------:R-:W-:Y:S02]  /*9480*/  FFMA.FTZ R177, R207, R176, R171 ;  /* 0x000000b0cfb17223 */ /* 0x000fe400000100ab */
[-C--:B------:R-:W-:Y:S02]  /*9490*/  FFMA.FTZ R176, R227, R170.reuse, R169 ;  /* 0x000000aae3b07223 */ /* 0x080fe400000100a9 */
[----:B------:R-:W-:Y:S02]  /*94a0*/  FADD.FTZ R167, RZ, R167 ;  /* 0x000000a7ffa77221 */ /* 0x000fe40000010000 */
[----:B------:R-:W-:-:S02]  /*94b0*/  FMUL.FTZ R171, R215, R170 ;  /* 0x000000aad7ab7220 */ /* 0x000fc40000410000 */
[----:B------:R-:W-:Y:S02]  /*94c0*/  FMUL.FTZ R169, R131, R66 ;  /* 0x0000004283a97220 */ /* 0x000fe40000410000 */
[----:B------:R-:W-:Y:S02]  /*94d0*/  FFMA.FTZ R177, R178, R64, R177 ;  /* 0x00000040b2b17223 */ /* 0x000fe400000100b1 */
[----:B------:R-:W-:Y:S01]  /*94e0*/  FADD.FTZ R176, R167, R176 ;  /* 0x000000b0a7b07221 */ /* 0x000fe20000010000 */
[----:B------:R-:W-:Y:S01]  /*94f0*/  PRMT R167, RZ, 0x5410, R94 ;  /* 0x00005410ffa77816 */ /* 0x000fe2000000005e */
[----:B------:R-:W-:Y:S02]  /*9500*/  FMUL.FTZ R64, R67, UR15 ;  /* 0x0000000f43407c20 */ /* 0x000fe40008410000 */
[----:B------:R-:W-:Y:S01]  /*9510*/  FFMA.FTZ R173, R227, R174, -R171 ;  /* 0x000000aee3ad7223 */ /* 0x000fe200000108ab */
[----:B------:R-:W-:Y:S01]  /*9520*/  PRMT R171, RZ, 0x5410, R82 ;  /* 0x00005410ffab7816 */ /* 0x000fe20000000052 */
[----:B------:R-:W-:-:S02]  /*9530*/  FMUL.FTZ R179, R76, R159 ;  /* 0x0000009f4cb37220 */ /* 0x000fc40000410000 */
[----:B------:R-:W-:Y:S02]  /*9540*/  FFMA.FTZ R172, R229, R172, -R169 ;  /* 0x000000ace5ac7223 */ /* 0x000fe400000108a9 */
[----:B------:R-:W-:Y:S02]  /*9550*/  FMUL.FTZ R185, R52, R65 ;  /* 0x0000004134b97220 */ /* 0x000fe40000410000 */
[----:B------:R-:W-:Y:S02]  /*9560*/  FFMA.FTZ R175, R65, UR14, -R64 ;  /* 0x0000000e41af7c23 */ /* 0x000fe40008010840 */
[C---:B------:R-:W-:Y:S02]  /*9570*/  FMUL.FTZ R169, R76.reuse, R161 ;  /* 0x000000a14ca97220 */ /* 0x040fe40000410000 */
[----:B------:R-:W-:Y:S02]  /*9580*/  FFMA.FTZ R226, -R76, R167, R226 ;  /* 0x000000a74ce27223 */ /* 0x000fe400000101e2 */
[----:B------:R-:W-:-:S02]  /*9590*/  FMUL.FTZ R64, R130, R179 ;  /* 0x000000b382407220 */ /* 0x000fc40000410000 */
[C---:B------:R-:W-:Y:S02]  /*95a0*/  FMUL.FTZ R183, R52.reuse, R67 ;  /* 0x0000004334b77220 */ /* 0x040fe40000410000 */
[----:B------:R-:W-:Y:S02]  /*95b0*/  FFMA.FTZ R206, -R52, R171, R206 ;  /* 0x000000ab34ce7223 */ /* 0x000fe400000101ce */
[----:B------:R-:W-:Y:S02]  /*95c0*/  FMUL.FTZ R174, R234, R185 ;  /* 0x000000b9eaae7220 */ /* 0x000fe40000410000 */
[-C--:B------:R-:W-:Y:S02]  /*95d0*/  FMUL.FTZ R178, R130, R169.reuse ;  /* 0x000000a982b27220 */ /* 0x080fe40000410000 */
[----:B------:R-:W-:Y:S02]  /*95e0*/  FADD.FTZ R172, RZ, R172 ;  /* 0x000000acffac7221 */ /* 0x000fe40000010000 */
[----:B------:R-:W-:Y:S01]  /*95f0*/  FFMA.FTZ R181, R226, R169, R64 ;  /* 0x000000a9e2b57223 */ /* 0x000fe20000010040 */
[----:B------:R-:W-:Y:S01]  /*9600*/  PRMT R64, RZ, 0x5410, R93 ;  /* 0x00005410ff407816 */ /* 0x000fe2000000005d */
[----:B------:R-:W-:-:S02]  /*9610*/  FADD.FTZ R36, R183, R36 ;  /* 0x00000024b7247221 */ /* 0x000fc40000010000 */
[-C--:B------:R-:W-:Y:S02]  /*9620*/  FMUL.FTZ R182, R234, R183.reuse ;  /* 0x000000b7eab67220 */ /* 0x080fe40000410000 */
[----:B------:R-:W-:Y:S02]  /*9630*/  FFMA.FTZ R174, R206, R183, R174 ;  /* 0x000000b7ceae7223 */ /* 0x000fe400000100ae */
[----:B------:R-:W-:Y:S02]  /*9640*/  FMUL.FTZ R180, R75, R160 ;  /* 0x000000a04bb47220 */ /* 0x000fe40000410000 */
[----:B------:R-:W-:Y:S02]  /*9650*/  FFMA.FTZ R183, R226, R179, -R178 ;  /* 0x000000b3e2b77223 */ /* 0x000fe400000108b2 */
[----:B------:R-:W-:Y:S01]  /*9660*/  FADD.FTZ R178, R172, R173 ;  /* 0x000000adacb27221 */ /* 0x000fe20000010000 */
[----:B------:R-:W-:Y:S01]  /*9670*/  PRMT R173, RZ, 0x5410, R92 ;  /* 0x00005410ffad7816 */ /* 0x000fe2000000005c */
[----:B------:R-:W-:-:S02]  /*9680*/  FADD.FTZ R176, R176, R181 ;  /* 0x000000b5b0b07221 */ /* 0x000fc40000010000 */
[C---:B------:R-:W-:Y:S02]  /*9690*/  FFMA.FTZ R225, -R75.reuse, R64, R225 ;  /* 0x000000404be17223 */ /* 0x040fe400000101e1 */
[----:B------:R-:W-:Y:S02]  /*96a0*/  FMUL.FTZ R172, R75, R158 ;  /* 0x0000009e4bac7220 */ /* 0x000fe40000410000 */
[----:B------:R-:W-:Y:S02]  /*96b0*/  FMUL.FTZ R181, R217, R180 ;  /* 0x000000b4d9b57220 */ /* 0x000fe40000410000 */
[C---:B------:R-:W-:Y:S02]  /*96c0*/  FMUL.FTZ R179, R74.reuse, R157 ;  /* 0x0000009d4ab37220 */ /* 0x040fe40000410000 */
[C---:B------:R-:W-:Y:S02]  /*96d0*/  FFMA.FTZ R224, -R74.reuse, R173, R224 ;  /* 0x000000ad4ae07223 */ /* 0x040fe400000101e0 */
[----:B------:R-:W-:-:S02]  /*96e0*/  FMUL.FTZ R187, R74, R155 ;  /* 0x0000009b4abb7220 */ /* 0x000fc40000410000 */
[-C--:B------:R-:W-:Y:S02]  /*96f0*/  FFMA.FTZ R181, R225, R172.reuse, R181 ;  /* 0x000000ace1b57223 */ /* 0x080fe400000100b5 */
[----:B------:R-:W-:Y:S02]  /*9700*/  FMUL.FTZ R186, R214, R179 ;  /* 0x000000b3d6ba7220 */ /* 0x000fe40000410000 */
[----:B------:R-:W-:Y:S02]  /*9710*/  FMUL.FTZ R184, R217, R172 ;  /* 0x000000acd9b87220 */ /* 0x000fe40000410000 */
[----:B------:R-:W-:Y:S01]  /*9720*/  FADD.FTZ R181, R176, R181 ;  /* 0x000000b5b0b57221 */ /* 0x000fe20000010000 */
[----:B------:R-:W-:Y:S01]  /*9730*/  PRMT R176, RZ, 0x5410, R91 ;  /* 0x00005410ffb07816 */ /* 0x000fe2000000005b */
[----:B------:R-:W-:Y:S02]  /*9740*/  FFMA.FTZ R189, R224, R187, -R186 ;  /* 0x000000bbe0bd7223 */ /* 0x000fe400000108ba */
[----:B------:R-:W-:-:S02]  /*9750*/  FADD.FTZ R183, R178, R183 ;  /* 0x000000b7b2b77221 */ /* 0x000fc40000010000 */
[----:B------:R-:W-:Y:S02]  /*9760*/  FMUL.FTZ R187, R214, R187 ;  /* 0x000000bbd6bb7220 */ /* 0x000fe40000410000 */
[----:B------:R-:W-:Y:S02]  /*9770*/  FMUL.FTZ R178, R73, R154 ;  /* 0x0000009a49b27220 */ /* 0x000fe40000410000 */
[----:B------:R-:W-:Y:S02]  /*9780*/  FFMA.FTZ R184, R225, R180, -R184 ;  /* 0x000000b4e1b87223 */ /* 0x000fe400000108b8 */
[----:B------:R-:W-:Y:S02]  /*9790*/  FFMA.FTZ R180, R224, R179, R187 ;  /* 0x000000b3e0b47223 */ /* 0x000fe400000100bb */
[C---:B------:R-:W-:Y:S02]  /*97a0*/  FFMA.FTZ R223, -R73.reuse, R176, R223 ;  /* 0x000000b049df7223 */ /* 0x040fe400000101df */
[----:B------:R-:W-:-:S02]  /*97b0*/  FMUL.FTZ R186, R73, R156 ;  /* 0x0000009c49ba7220 */ /* 0x000fc40000410000 */
[----:B------:R-:W-:Y:S02]  /*97c0*/  FMUL.FTZ R187, R219, R178 ;  /* 0x000000b2dbbb7220 */ /* 0x000fe40000410000 */
[----:B------:R-:W-:Y:S01]  /*97d0*/  FADD.FTZ R180, R181, R180 ;  /* 0x000000b4b5b47221 */ /* 0x000fe20000010000 */
[----:B------:R-:W-:Y:S01]  /*97e0*/  PRMT R181, RZ, 0x5410, R90 ;  /* 0x00005410ffb57816 */ /* 0x000fe2000000005a */
[-C--:B------:R-:W-:Y:S02]  /*97f0*/  FFMA.FTZ R191, R223, R186.reuse, -R187 ;  /* 0x000000badfbf7223 */ /* 0x080fe400000108bb */
[----:B------:R-:W-:Y:S02]  /*9800*/  FADD.FTZ R184, R183, R184 ;  /* 0x000000b8b7b87221 */ /* 0x000fe40000010000 */
[----:B------:R-:W-:Y:S02]  /*9810*/  FMUL.FTZ R186, R219, R186 ;  /* 0x000000badbba7220 */ /* 0x000fe40000410000 */
[----:B------:R-:W-:-:S02]  /*9820*/  FMUL.FTZ R193, R72, R151 ;  /* 0x0000009748c17220 */ /* 0x000fc40000410000 */
[C---:B------:R-:W-:Y:S02]  /*9830*/  FMUL.FTZ R183, R72.reuse, R153 ;  /* 0x0000009948b77220 */ /* 0x040fe40000410000 */
[----:B------:R-:W-:Y:S02]  /*9840*/  FFMA.FTZ R187, R223, R178, R186 ;  /* 0x000000b2dfbb7223 */ /* 0x000fe400000100ba */
[----:B------:R-:W-:Y:S02]  /*9850*/  FFMA.FTZ R222, -R72, R181, R222 ;  /* 0x000000b548de7223 */ /* 0x000fe400000101de */
[C---:B------:R-:W-:Y:S02]  /*9860*/  FMUL.FTZ R186, R216.reuse, R193 ;  /* 0x000000c1d8ba7220 */ /* 0x040fe40000410000 */
[----:B------:R-:W-:Y:S02]  /*9870*/  FMUL.FTZ R188, R216, R183 ;  /* 0x000000b7d8bc7220 */ /* 0x000fe40000410000 */
[----:B------:R-:W-:-:S02]  /*9880*/  FADD.FTZ R180, R180, R187 ;  /* 0x000000bbb4b47221 */ /* 0x000fc40000010000 */
[----:B------:R-:W-:Y:S01]  /*9890*/  FFMA.FTZ R182, R206, R185, -R182 ;  /* 0x000000b9ceb67223 */ /* 0x000fe200000108b6 */
[----:B------:R-:W-:Y:S01]  /*98a0*/  PRMT R185, RZ, 0x5410, R89 ;  /* 0x00005410ffb97816 */ /* 0x000fe20000000059 */
[C---:B------:R-:W-:Y:S02]  /*98b0*/  FFMA.FTZ R187, R222.reuse, R183, R186 ;  /* 0x000000b7debb7223 */ /* 0x040fe400000100ba */
[----:B------:R-:W-:Y:S02]  /*98c0*/  FFMA.FTZ R193, R222, R193, -R188 ;  /* 0x000000c1dec17223 */ /* 0x000fe400000108bc */
[----:B------:R-:W-:Y:S02]  /*98d0*/  FADD.FTZ R184, R184, R189 ;  /* 0x000000bdb8b87221 */ /* 0x000fe40000010000 */
[----:B------:R-:W-:Y:S02]  /*98e0*/  FMUL.FTZ R188, R59, R152 ;  /* 0x000000983bbc7220 */ /* 0x000fe40000410000 */
[----:B------:R-:W-:Y:S01]  /*98f0*/  FADD.FTZ R186, R180, R187 ;  /* 0x000000bbb4ba7221 */ /* 0x000fe20000010000 */
[----:B------:R-:W-:Y:S01]  /*9900*/  PRMT R187, RZ, 0x5410, R88 ;  /* 0x00005410ffbb7816 */ /* 0x000fe20000000058 */
[----:B------:R-:W-:-:S02]  /*9910*/  FADD.FTZ R184, R184, R191 ;  /* 0x000000bfb8b87221 */ /* 0x000fc40000010000 */
[C---:B------:R-:W-:Y:S02]  /*9920*/  FFMA.FTZ R189, -R59.reuse, R185, R220 ;  /* 0x000000b93bbd7223 */ /* 0x040fe400000101dc */
[----:B------:R-:W-:Y:S02]  /*9930*/  FMUL.FTZ R180, R59, R150 ;  /* 0x000000963bb47220 */ /* 0x000fe40000410000 */
[----:B------:R-:W-:Y:S02]  /*9940*/  FMUL.FTZ R190, R221, R188 ;  /* 0x000000bcddbe7220 */ /* 0x000fe40000410000 */
[C---:B------:R-:W-:Y:S02]  /*9950*/  FMUL.FTZ R191, R58.reuse, R149 ;  /* 0x000000953abf7220 */ /* 0x040fe40000410000 */
[----:B------:R-:W-:Y:S02]  /*9960*/  FFMA.FTZ R195, R189, R180, R190 ;  /* 0x000000b4bdc37223 */ /* 0x000fe400000100be */
[----:B------:R-:W-:-:S02]  /*9970*/  FFMA.FTZ R228, -R58, R187, R228 ;  /* 0x000000bb3ae47223 */ /* 0x000fc400000101e4 */
[----:B------:R-:W-:Y:S02]  /*9980*/  FMUL.FTZ R199, R58, R147 ;  /* 0x000000933ac77220 */ /* 0x000fe40000410000 */
[----:B------:R-:W-:Y:S02]  /*9990*/  FMUL.FTZ R190, R218, R191 ;  /* 0x000000bfdabe7220 */ /* 0x000fe40000410000 */
[----:B------:R-:W-:Y:S02]  /*99a0*/  FMUL.FTZ R192, R221, R180 ;  /* 0x000000b4ddc07220 */ /* 0x000fe40000410000 */
[-C--:B------:R-:W-:Y:S02]  /*99b0*/  FFMA.FTZ R190, R228, R199.reuse, -R190 ;  /* 0x000000c7e4be7223 */ /* 0x080fe400000108be */
[----:B------:R-:W-:Y:S02]  /*99c0*/  FMUL.FTZ R199, R218, R199 ;  /* 0x000000c7dac77220 */ /* 0x000fe40000410000 */
[----:B------:R-:W-:-:S02]  /*99d0*/  FFMA.FTZ R197, R189, R188, -R192 ;  /* 0x000000bcbdc57223 */ /* 0x000fc400000108c0 */
[----:B------:R-:W-:Y:S01]  /*99e0*/  FADD.FTZ R188, R184, R193 ;  /* 0x000000c1b8bc7221 */ /* 0x000fe20000010000 */
[----:B------:R-:W-:Y:S01]  /*99f0*/  PRMT R193, RZ, 0x5410, R87 ;  /* 0x00005410ffc17816 */ /* 0x000fe20000000057 */
[----:B------:R-:W-:Y:S02]  /*9a00*/  FADD.FTZ R186, R186, R195 ;  /* 0x000000c3baba7221 */ /* 0x000fe40000010000 */
[----:B------:R-:W-:Y:S02]  /*9a10*/  FFMA.FTZ R199, R228, R191, R199 ;  /* 0x000000bfe4c77223 */ /* 0x000fe400000100c7 */
[C---:B------:R-:W-:Y:S02]  /*9a20*/  FMUL.FTZ R184, R57.reuse, R146 ;  /* 0x0000009239b87220 */ /* 0x040fe40000410000 */
[C---:B------:R-:W-:Y:S02]  /*9a30*/  FMUL.FTZ R192, R57.reuse, R148 ;  /* 0x0000009439c07220 */ /* 0x040fe40000410000 */
[----:B------:R-:W-:Y:S01]  /*9a40*/  FADD.FTZ R199, R186, R199 ;  /* 0x000000c7bac77221 */ /* 0x000fe20000010000 */
[----:B------:R-:W-:Y:S01]  /*9a50*/  PRMT R186, RZ, 0x5410, R86 ;  /* 0x00005410ffba7816 */ /* 0x000fe20000000056 */
[----:B------:R-:W-:-:S02]  /*9a60*/  FFMA.FTZ R230, -R57, R193, R230 ;  /* 0x000000c139e67223 */ /* 0x000fc400000101e6 */
[C---:B------:R-:W-:Y:S02]  /*9a70*/  FMUL.FTZ R195, R213.reuse, R184 ;  /* 0x000000b8d5c37220 */ /* 0x040fe40000410000 */
[-C--:B------:R-:W-:Y:S02]  /*9a80*/  FMUL.FTZ R201, R213, R192.reuse ;  /* 0x000000c0d5c97220 */ /* 0x080fe40000410000 */
[----:B------:R-:W-:Y:S02]  /*9a90*/  FMUL.FTZ R205, R56, R115 ;  /* 0x0000007338cd7220 */ /* 0x000fe40000410000 */
[----:B------:R-:W-:Y:S02]  /*9aa0*/  FADD.FTZ R197, R188, R197 ;  /* 0x000000c5bcc57221 */ /* 0x000fe40000010000 */
[----:B------:R-:W-:Y:S02]  /*9ab0*/  FFMA.FTZ R203, R230, R192, -R195 ;  /* 0x000000c0e6cb7223 */ /* 0x000fe400000108c3 */
[----:B------:R-:W-:-:S02]  /*9ac0*/  FFMA.FTZ R188, -R56, R186, R231 ;  /* 0x000000ba38bc7223 */ /* 0x000fc400000101e7 */
[----:B------:R-:W-:Y:S02]  /*9ad0*/  FMUL.FTZ R195, R56, R145 ;  /* 0x0000009138c37220 */ /* 0x000fe40000410000 */
[----:B------:R-:W-:Y:S02]  /*9ae0*/  FFMA.FTZ R192, R230, R184, R201 ;  /* 0x000000b8e6c07223 */ /* 0x000fe400000100c9 */
[----:B------:R-:W-:Y:S02]  /*9af0*/  FMUL.FTZ R194, R212, R205 ;  /* 0x000000cdd4c27220 */ /* 0x000fe40000410000 */
[----:B------:R-:W-:Y:S02]  /*9b00*/  FADD.FTZ R190, R197, R190 ;  /* 0x000000bec5be7221 */ /* 0x000fe40000010000 */
[----:B------:R-:W-:Y:S02]  /*9b10*/  FADD.FTZ R192, R199, R192 ;  /* 0x000000c0c7c07221 */ /* 0x000fe40000010000 */
[----:B------:R-:W-:-:S02]  /*9b20*/  FFMA.FTZ R197, R188, R195, R194 ;  /* 0x000000c3bcc57223 */ /* 0x000fc400000100c2 */
[----:B------:R-:W-:Y:S01]  /*9b30*/  FADD.FTZ R34, R177, R34 ;  /* 0x00000022b1227221 */ /* 0x000fe20000010000 */
[----:B------:R-:W-:Y:S01]  /*9b40*/  PRMT R177, RZ, 0x5410, R85 ;  /* 0x00005410ffb17816 */ /* 0x000fe20000000055 */
[----:B------:R-:W-:Y:S02]  /*9b50*/  FMUL.FTZ R196, R212, R195 ;  /* 0x000000c3d4c47220 */ /* 0x000fe40000410000 */
[----:B------:R-:W-:Y:S02]  /*9b60*/  FADD.FTZ R203, R190, R203 ;  /* 0x000000cbbecb7221 */ /* 0x000fe40000010000 */
[C---:B------:R-:W-:Y:S02]  /*9b70*/  FMUL.FTZ R190, R55.reuse, R114 ;  /* 0x0000007237be7220 */ /* 0x040fe40000410000 */
[----:B------:R-:W-:Y:S01]  /*9b80*/  FADD.FTZ R200, R192, R197 ;  /* 0x000000c5c0c87221 */ /* 0x000fe20000010000 */
[----:B------:R-:W-:Y:S01]  /*9b90*/  PRMT R192, RZ, 0x5410, R84 ;  /* 0x00005410ffc07816 */ /* 0x000fe20000000054 */
[----:B------:R-:W-:Y:S01]  /*9ba0*/  FFMA.FTZ R198, R188, R205, -R196 ;  /* 0x000000cdbcc67223 */ /* 0x000fe200000108c4 */
[----:B------:R-:W-:Y:S01]  /*9bb0*/  PRMT R197, RZ, 0x5410, R83 ;  /* 0x00005410ffc57816 */ /* 0x000fe20000000053 */
[----:B------:R-:W-:-:S02]  /*9bc0*/  FFMA.FTZ R232, -R55, R177, R232 ;  /* 0x000000b137e87223 */ /* 0x000fc400000101e8 */
[----:B------:R-:W-:Y:S02]  /*9bd0*/  FMUL.FTZ R196, R55, R144 ;  /* 0x0000009037c47220 */ /* 0x000fe40000410000 */
[----:B------:R-:W-:Y:S02]  /*9be0*/  FMUL.FTZ R205, R211, R190 ;  /* 0x000000bed3cd7220 */ /* 0x000fe40000410000 */
[C---:B------:R-:W-:Y:S02]  /*9bf0*/  FMUL.FTZ R199, R54.reuse, R71 ;  /* 0x0000004736c77220 */ /* 0x040fe40000410000 */
[----:B------:R-:W-:Y:S02]  /*9c00*/  FFMA.FTZ R194, -R54, R192, R209 ;  /* 0x000000c036c27223 */ /* 0x000fe400000101d1 */
[----:B------:R-:W-:Y:S02]  /*9c10*/  FFMA.FTZ R207, R232, R196, -R205 ;  /* 0x000000c4e8cf7223 */ /* 0x000fe400000108cd */
[----:B------:R-:W-:-:S02]  /*9c20*/  FMUL.FTZ R209, R54, R69 ;  /* 0x0000004536d17220 */ /* 0x000fc40000410000 */
[----:B------:R-:W-:Y:S02]  /*9c30*/  FMUL.FTZ R202, R210, R199 ;  /* 0x000000c7d2ca7220 */ /* 0x000fe40000410000 */
[----:B------:R-:W-:Y:S02]  /*9c40*/  FMUL.FTZ R205, R211, R196 ;  /* 0x000000c4d3cd7220 */ /* 0x000fe40000410000 */
[----:B------:R-:W-:Y:S02]  /*9c50*/  FMUL.FTZ R196, R53, R68 ;  /* 0x0000004435c47220 */ /* 0x000fe40000410000 */
[----:B------:R-:W-:Y:S02]  /*9c60*/  FADD.FTZ R198, R203, R198 ;  /* 0x000000c6cbc67221 */ /* 0x000fe40000010000 */
        /* <DEDUP_REMOVED lines=12> */
[----:B------:R-:W-:Y:S02]  /*9d30*/  FADD.FTZ R200, R200, R209 ;  /* 0x000000d1c8c87221 */ /* 0x000fe40000010000 */
[----:B------:R-:W-:-:S02]  /*9d40*/  FFMA.FTZ R203, R201, R196, R204 ;  /* 0x000000c4c9cb7223 */ /* 0x000fc400000100cc */
[----:B------:R-:W-:Y:S02]  /*9d50*/  FMUL.FTZ R202, R65, UR15 ;  /* 0x0000000f41ca7c20 */ /* 0x000fe40008410000 */
[----:B------:R-:W-:Y:S02]  /*9d60*/  FADD.FTZ R205, R198, R205 ;  /* 0x000000cdc6cd7221 */ /* 0x000fe40000010000 */
[----:B------:R-:W-:Y:S02]  /*9d70*/  FMUL.FTZ R65, R68, UR15 ;  /* 0x0000000f44417c20 */ /* 0x000fe40008410000 */
[----:B------:R-:W-:Y:S02]  /*9d80*/  FADD.FTZ R203, R200, R203 ;  /* 0x000000cbc8cb7221 */ /* 0x000fe40000010000 */
[----:B------:R-:W-:Y:S02]  /*9d90*/  FADD.FTZ R205, R205, R182 ;  /* 0x000000b6cdcd7221 */ /* 0x000fe40000010000 */
[----:B------:R-:W-:Y:S01]  /*9da0*/  FFMA.FTZ R200, R70, UR14, -R65 ;  /* 0x0000000e46c87c23 */ /* 0x000fe20008010841 */
[----:B------:R-:W-:Y:S01]  /*9db0*/  SHFL.DOWN PT, R182, R63, 0x1, 0x1f ;  /* 0x08201f003fb67f89 */ /* 0x000fe200000e0000 */
[----:B------:R-:W-:-:S02]  /*9dc0*/  FMUL.FTZ R175, R234, R175 ;  /* 0x000000afeaaf7220 */ /* 0x000fc40000410000 */
[----:B------:R-:W-:Y:S02]  /*9dd0*/  FFMA.FTZ R202, R67, UR14, R202 ;  /* 0x0000000e43ca7c23 */ /* 0x000fe400080100ca */
[----:B------:R-:W-:Y:S02]  /*9de0*/  FMUL.FTZ R65, R70, UR15 ;  /* 0x0000000f46417c20 */ /* 0x000fe40008410000 */
[----:B------:R-:W-:Y:S02]  /*9df0*/  FADD.FTZ R174, R203, R174 ;  /* 0x000000aecbae7221 */ /* 0x000fe40000010000 */
[----:B------:R-:W-:Y:S01]  /*9e00*/  FMUL.FTZ R70, R71, UR15 ;  /* 0x0000000f47467c20 */ /* 0x000fe20008410000 */
[----:B------:R-:W0:Y:S01]  /*9e10*/  SHFL.DOWN PT, R203, R62, 0x1, 0x1f ;  /* 0x08201f003ecb7f89 */ /* 0x000e2200000e0000 */
[----:B------:R-:W-:Y:S02]  /*9e20*/  FADD.FTZ R205, R205, R60 ;  /* 0x0000003ccdcd7221 */ /* 0x000fe40000010000 */
[----:B------:R-:W-:-:S02]  /*9e30*/  FFMA.FTZ R202, R206, R202, R175 ;  /* 0x000000caceca7223 */ /* 0x000fc400000100af */
[----:B------:R-:W-:Y:S02]  /*9e40*/  FADD.FTZ R175, R174, R61 ;  /* 0x0000003daeaf7221 */ /* 0x000fe40000010000 */
[C---:B------:R-:W-:Y:S02]  /*9e50*/  FFMA.FTZ R61, R69.reuse, UR14, -R70 ;  /* 0x0000000e453d7c23 */ /* 0x040fe40008010846 */
[----:B------:R-:W1:Y:S01]  /*9e60*/  SHFL.DOWN PT, R70, R205, 0x1, 0x1f ;  /* 0x08201f00cd467f89 */ /* 0x000e6200000e0000 */
[----:B------:R-:W-:Y:S02]  /*9e70*/  FMUL.FTZ R60, R69, UR15 ;  /* 0x0000000f453c7c20 */ /* 0x000fe40008410000 */
[----:B------:R-:W-:Y:S02]  /*9e80*/  FFMA.FTZ R174, R68, UR14, R65 ;  /* 0x0000000e44ae7c23 */ /* 0x000fe40008010041 */
[----:B------:R-:W2:Y:S01]  /*9e90*/  SHFL.DOWN PT, R65, R175, 0x1, 0x1f ;  /* 0x08201f00af417f89 */ /* 0x000ea200000e0000 */
[----:B------:R-:W-:-:S02]  /*9ea0*/  FMUL.FTZ R210, R210, R61 ;  /* 0x0000003dd2d27220 */ /* 0x000fc40000410000 */
[----:B------:R-:W-:Y:S01]  /*9eb0*/  FFMA.FTZ R61, R71, UR14, R60 ;  /* 0x0000000e473d7c23 */ /* 0x000fe2000801003c */
[----:B------:R-:W-:Y:S01]  /*9ec0*/  MOV R60, R175 ;  /* 0x000000af003c7202 */ /* 0x000fe20000000f00 */
[----:B------:R-:W-:Y:S02]  /*9ed0*/  FMUL.FTZ R200, R233, R200 ;  /* 0x000000c8e9c87220 */ /* 0x000fe40000410000 */
[----:B------:R-:W-:Y:S02]  /*9ee0*/  FFMA.FTZ R61, R194, R61, R210 ;  /* 0x0000003dc23d7223 */ /* 0x000fe400000100d2 */
[----:B------:R-:W-:Y:S02]  /*9ef0*/  FFMA.FTZ R174, R201, R174, R200 ;  /* 0x000000aec9ae7223 */ /* 0x000fe400000100c8 */
[----:B------:R-:W-:Y:S02]  /*9f00*/  FFMA.FTZ R192, R192, R71, R61 ;  /* 0x00000047c0c07223 */ /* 0x000fe4000001003d */
[----:B------:R-:W-:-:S02]  /*9f10*/  FMUL.FTZ R61, R114, UR15 ;  /* 0x0000000f723d7c20 */ /* 0x000fc40008410000 */
[----:B------:R-:W-:Y:S02]  /*9f20*/  FFMA.FTZ R197, R197, R68, R174 ;  /* 0x00000044c5c57223 */ /* 0x000fe400000100ae */
[----:B------:R-:W-:Y:S01]  /*9f30*/  FFMA.FTZ R68, R144, UR14, -R61 ;  /* 0x0000000e90447c23 */ /* 0x000fe2000801083d */
[----:B------:R-:W-:Y:S01]  /*9f40*/  MOV R61, R205 ;  /* 0x000000cd003d7202 */ /* 0x000fe20000000f00 */
[----:B0-----:R-:W-:Y:S02]  /*9f50*/  @!P0 FADD.FTZ R62, R62, R203 ;  /* 0x000000cb3e3e8221 */ /* 0x001fe40000010000 */
[----:B------:R-:W-:Y:S02]  /*9f60*/  @!P0 FADD.FTZ R63, R63, R182 ;  /* 0x000000b63f3f8221 */ /* 0x000fe40000010000 */
[----:B-1----:R-:W-:Y:S01]  /*9f70*/  @!P0 FADD.FTZ R61, R61, R70 ;  /* 0x000000463d3d8221 */ /* 0x002fe20000010000 */
[----:B------:R-:W0:Y:S01]  /*9f80*/  SHFL.DOWN PT, R71, R62, 0x2, 0x1f ;  /* 0x08401f003e477f89 */ /* 0x000e2200000e0000 */
[----:B--2---:R-:W-:Y:S01]  /*9f90*/  @!P0 FADD.FTZ R60, R60, R65 ;  /* 0x000000413c3c8221 */ /* 0x004fe20000010000 */
[----:B------:R-:W-:Y:S01]  /*9fa0*/  ISETP.GT.AND P0, PT, R136, 0x1d, PT ;  /* 0x0000001d8800780c */ /* 0x000fe20003f04270 */
[----:B------:R-:W-:Y:S01]  /*9fb0*/  FMUL.FTZ R65, R144, UR15 ;  /* 0x0000000f90417c20 */ /* 0x000fe20008410000 */
[----:B------:R-:W1:Y:S01]  /*9fc0*/  SHFL.DOWN PT, R174, R63, 0x2, 0x1f ;  /* 0x08401f003fae7f89 */ /* 0x000e6200000e0000 */
[----:B------:R-:W-:-:S02]  /*9fd0*/  FFMA.FTZ R202, R171, R67, R202 ;  /* 0x00000043abca7223 */ /* 0x000fc400000100ca */
[----:B------:R-:W-:Y:S01]  /*9fe0*/  FMUL.FTZ R211, R211, R68 ;  /* 0x00000044d3d37220 */ /* 0x000fe20000410000 */
[----:B------:R-:W2:Y:S01]  /*9ff0*/  SHFL.DOWN PT, R144, R61, 0x2, 0x1f ;  /* 0x08401f003d907f89 */ /* 0x000ea200000e0000 */
[----:B------:R-:W-:Y:S02]  /*a000*/  FFMA.FTZ R67, R114, UR14, R65 ;  /* 0x0000000e72437c23 */ /* 0x000fe40008010041 */
[----:B------:R-:W-:Y:S01]  /*a010*/  FMUL.FTZ R68, R145, UR15 ;  /* 0x0000000f91447c20 */ /* 0x000fe20008410000 */
[----:B------:R-:W4:Y:S01]  /*a020*/  SHFL.DOWN PT, R69, R60, 0x2, 0x1f ;  /* 0x08401f003c457f89 */ /* 0x000f2200000e0000 */
[----:B------:R-:W-:Y:S02]  /*a030*/  FFMA.FTZ R211, R232, R67, R211 ;  /* 0x00000043e8d37223 */ /* 0x000fe400000100d3 */
[----:B------:R-:W-:Y:S02]  /*a040*/  FFMA.FTZ R65, R115, UR14, -R68 ;  /* 0x0000000e73417c23 */ /* 0x000fe40008010844 */
[----:B------:R-:W-:-:S02]  /*a050*/  FFMA.FTZ R211, R177, R114, R211 ;  /* 0x00000072b1d37223 */ /* 0x000fc400000100d3 */
[----:B------:R-:W-:Y:S02]  /*a060*/  FMUL.FTZ R68, R115, UR15 ;  /* 0x0000000f73447c20 */ /* 0x000fe40008410000 */
[----:B------:R-:W-:Y:S02]  /*a070*/  FMUL.FTZ R212, R212, R65 ;  /* 0x00000041d4d47220 */ /* 0x000fe40000410000 */
[----:B------:R-:W-:Y:S02]  /*a080*/  FFMA.FTZ R67, R145, UR14, R68 ;  /* 0x0000000e91437c23 */ /* 0x000fe40008010044 */
[----:B0-----:R-:W-:Y:S02]  /*a090*/  @!P0 FADD.FTZ R62, R62, R71 ;  /* 0x000000473e3e8221 */ /* 0x001fe40000010000 */
[----:B------:R-:W-:Y:S02]  /*a0a0*/  FMUL.FTZ R65, R146, UR15 ;  /* 0x0000000f92417c20 */ /* 0x000fe40008410000 */
[----:B-1----:R-:W-:Y:S01]  /*a0b0*/  @!P0 FADD.FTZ R63, R63, R174 ;  /* 0x000000ae3f3f8221 */ /* 0x002fe20000010000 */
[----:B------:R-:W-:Y:S01]  /*a0c0*/  SHFL.DOWN PT, R115, R62, 0x4, 0x1f ;  /* 0x08801f003e737f89 */ /* 0x000fe200000e0000 */
[----:B------:R-:W-:-:S02]  /*a0d0*/  FMUL.FTZ R68, R149, UR15 ;  /* 0x0000000f95447c20 */ /* 0x000fc40008410000 */
[----:B--2---:R-:W-:Y:S02]  /*a0e0*/  @!P0 FADD.FTZ R61, R61, R144 ;  /* 0x000000903d3d8221 */ /* 0x004fe40000010000 */
[----:B------:R-:W-:Y:S01]  /*a0f0*/  SHFL.DOWN PT, R144, R63, 0x4, 0x1f ;  /* 0x08801f003f907f89 */ /* 0x000fe200000e0000 */
[----:B----4-:R-:W-:Y:S01]  /*a100*/  @!P0 FADD.FTZ R60, R60, R69 ;  /* 0x000000453c3c8221 */ /* 0x010fe20000010000 */
[----:B------:R-:W-:Y:S01]  /*a110*/  ISETP.GT.AND P0, PT, R136, 0x1b, PT ;  /* 0x0000001b8800780c */ /* 0x000fe20003f04270 */
[----:B------:R-:W-:Y:S01]  /*a120*/  FFMA.FTZ R67, R188, R67, R212 ;  /* 0x00000043bc437223 */ /* 0x000fe200000100d4 */
[----:B------:R-:W0:Y:S01]  /*a130*/  SHFL.DOWN PT, R114, R61, 0x4, 0x1f ;  /* 0x08801f003d727f89 */ /* 0x000e2200000e0000 */
[----:B------:R-:W-:Y:S02]  /*a140*/  FFMA.FTZ R70, R148, UR14, -R65 ;  /* 0x0000000e94467c23 */ /* 0x000fe40008010841 */
[----:B------:R-:W-:Y:S01]  /*a150*/  FFMA.FTZ R65, R147, UR14, -R68 ;  /* 0x0000000e93417c23 */ /* 0x000fe20008010844 */
[----:B------:R-:W1:Y:S01]  /*a160*/  SHFL.DOWN PT, R71, R60, 0x4, 0x1f ;  /* 0x08801f003c477f89 */ /* 0x000e6200000e0000 */
[----:B------:R-:W-:-:S02]  /*a170*/  FFMA.FTZ R186, R186, R145, R67 ;  /* 0x00000091baba7223 */ /* 0x000fc40000010043 */
[----:B------:R-:W-:Y:S02]  /*a180*/  FMUL.FTZ R67, R148, UR15 ;  /* 0x0000000f94437c20 */ /* 0x000fe40008410000 */
[----:B------:R-:W-:Y:S02]  /*a190*/  FMUL.FTZ R218, R218, R65 ;  /* 0x00000041dada7220 */ /* 0x000fe40000410000 */
[----:B------:R-:W-:Y:S02]  /*a1a0*/  FMUL.FTZ R68, R147, UR15 ;  /* 0x0000000f93447c20 */ /* 0x000fe40008410000 */
[----:B------:R-:W-:Y:S02]  /*a1b0*/  FMUL.FTZ R65, R150, UR15 ;  /* 0x0000000f96417c20 */ /* 0x000fe40008410000 */
[----:B------:R-:W-:Y:S02]  /*a1c0*/  FFMA.FTZ R69, R146, UR14, R67 ;  /* 0x0000000e92457c23 */ /* 0x000fe40008010043 */
[----:B------:R-:W-:-:S02]  /*a1d0*/  FFMA.FTZ R67, R149, UR14, R68 ;  /* 0x0000000e95437c23 */ /* 0x000fc40008010044 */
[C---:B------:R-:W-:Y:S02]  /*a1e0*/  FFMA.FTZ R68, R152.reuse, UR14, -R65 ;  /* 0x0000000e98447c23 */ /* 0x040fe40008010841 */
[----:B------:R-:W-:Y:S02]  /*a1f0*/  FMUL.FTZ R65, R152, UR15 ;  /* 0x0000000f98417c20 */ /* 0x000fe40008410000 */
[----:B------:R-:W-:Y:S02]  /*a200*/  FMUL.FTZ R70, R213, R70 ;  /* 0x00000046d5467220 */ /* 0x000fe40000410000 */
[----:B0-----:R-:W-:Y:S02]  /*a210*/  @!P0 FADD.FTZ R61, R61, R114 ;  /* 0x000000723d3d8221 */ /* 0x001fe40000010000 */
[----:B------:R-:W-:Y:S02]  /*a220*/  FMUL.FTZ R221, R221, R68 ;  /* 0x00000044dddd7220 */ /* 0x000fe40000410000 */
[----:B------:R-:W-:Y:S01]  /*a230*/  FFMA.FTZ R68, R150, UR14, R65 ;  /* 0x0000000e96447c23 */ /* 0x000fe20008010041 */
[----:B------:R-:W0:Y:S01]  /*a240*/  SHFL.DOWN PT, R114, R61, 0x8, 0x1f ;  /* 0x09001f003d727f89 */ /* 0x000e2200000e0000 */
[----:B------:R-:W-:-:S02]  /*a250*/  FFMA.FTZ R69, R230, R69, R70 ;  /* 0x00000045e6457223 */ /* 0x000fc40000010046 */
[----:B------:R-:W-:Y:S02]  /*a260*/  FFMA.FTZ R68, R189, R68, R221 ;  /* 0x00000044bd447223 */ /* 0x000fe400000100dd */
[----:B------:R-:W-:Y:S02]  /*a270*/  FFMA.FTZ R69, R193, R146, R69 ;  /* 0x00000092c1457223 */ /* 0x000fe40000010045 */
[----:B------:R-:W-:Y:S02]  /*a280*/  @!P0 FADD.FTZ R62, R62, R115 ;  /* 0x000000733e3e8221 */ /* 0x000fe40000010000 */
[----:B------:R-:W-:Y:S02]  /*a290*/  @!P0 FADD.FTZ R63, R63, R144 ;  /* 0x000000903f3f8221 */ /* 0x000fe40000010000 */
[----:B-1----:R-:W-:Y:S01]  /*a2a0*/  @!P0 FADD.FTZ R60, R60, R71 ;  /* 0x000000473c3c8221 */ /* 0x002fe20000010000 */
[----:B------:R-:W-:Y:S01]  /*a2b0*/  ISETP.GT.AND P0, PT, R136, 0x17, PT ;  /* 0x000000178800780c */ /* 0x000fe20003f04270 */
[----:B------:R-:W-:Y:S01]  /*a2c0*/  FFMA.FTZ R185, R185, R150, R68 ;  /* 0x00000096b9b97223 */ /* 0x000fe20000010044 */
[----:B------:R-:W1:Y:S01]  /*a2d0*/  SHFL.DOWN PT, R71, R62, 0x8, 0x1f ;  /* 0x09001f003e477f89 */ /* 0x000e6200000e0000 */
[----:B------:R-:W-:-:S02]  /*a2e0*/  FMUL.FTZ R68, R153, UR15 ;  /* 0x0000000f99447c20 */ /* 0x000fc40008410000 */
[----:B------:R-:W-:Y:S01]  /*a2f0*/  FADD.FTZ R28, R69, R28 ;  /* 0x0000001c451c7221 */ /* 0x000fe20000010000 */
[----:B------:R-:W2:Y:S01]  /*a300*/  SHFL.DOWN PT, R144, R63, 0x8, 0x1f ;  /* 0x09001f003f907f89 */ /* 0x000ea200000e0000 */
[----:B------:R-:W-:Y:S02]  /*a310*/  FFMA.FTZ R218, R228, R67, R218 ;  /* 0x00000043e4da7223 */ /* 0x000fe400000100da */
[C---:B------:R-:W-:Y:S01]  /*a320*/  FFMA.FTZ R67, R151.reuse, UR14, -R68 ;  /* 0x0000000e97437c23 */ /* 0x040fe20008010844 */
[----:B------:R-:W4:Y:S01]  /*a330*/  SHFL.DOWN PT, R69, R60, 0x8, 0x1f ;  /* 0x09001f003c457f89 */ /* 0x000f2200000e0000 */
[----:B------:R-:W-:Y:S02]  /*a340*/  FMUL.FTZ R68, R151, UR15 ;  /* 0x0000000f97447c20 */ /* 0x000fe40008410000 */
[----:B------:R-:W-:Y:S02]  /*a350*/  FMUL.FTZ R65, R154, UR15 ;  /* 0x0000000f9a417c20 */ /* 0x000fe40008410000 */
[----:B------:R-:W-:-:S02]  /*a360*/  FMUL.FTZ R216, R216, R67 ;  /* 0x00000043d8d87220 */ /* 0x000fc40000410000 */
[----:B------:R-:W-:Y:S02]  /*a370*/  FFMA.FTZ R67, R153, UR14, R68 ;  /* 0x0000000e99437c23 */ /* 0x000fe40008010044 */
[C---:B------:R-:W-:Y:S02]  /*a380*/  FFMA.FTZ R68, R156.reuse, UR14, -R65 ;  /* 0x0000000e9c447c23 */ /* 0x040fe40008010841 */
[----:B------:R-:W-:Y:S02]  /*a390*/  FMUL.FTZ R65, R156, UR15 ;  /* 0x0000000f9c417c20 */ /* 0x000fe40008410000 */
[----:B------:R-:W-:Y:S02]  /*a3a0*/  FMUL.FTZ R219, R219, R68 ;  /* 0x00000044dbdb7220 */ /* 0x000fe40000410000 */
[----:B------:R-:W-:Y:S02]  /*a3b0*/  FMUL.FTZ R68, R157, UR15 ;  /* 0x0000000f9d447c20 */ /* 0x000fe40008410000 */
[----:B------:R-:W-:-:S02]  /*a3c0*/  FFMA.FTZ R70, R154, UR14, R65 ;  /* 0x0000000e9a467c23 */ /* 0x000fc40008010041 */
[----:B0-----:R-:W-:Y:S02]  /*a3d0*/  @!P0 FADD.FTZ R61, R61, R114 ;  /* 0x000000723d3d8221 */ /* 0x001fe40000010000 */
[----:B------:R-:W-:Y:S02]  /*a3e0*/  FFMA.FTZ R65, R155, UR14, -R68 ;  /* 0x0000000e9b417c23 */ /* 0x000fe40008010844 */
[----:B------:R-:W-:Y:S02]  /*a3f0*/  FFMA.FTZ R219, R223, R70, R219 ;  /* 0x00000046dfdb7223 */ /* 0x000fe400000100db */
[----:B------:R-:W-:Y:S01]  /*a400*/  FMUL.FTZ R214, R214, R65 ;  /* 0x00000041d6d67220 */ /* 0x000fe20000410000 */
[----:B------:R-:W0:Y:S01]  /*a410*/  SHFL.DOWN PT, R70, R61, 0x10, 0x1f ;  /* 0x0a001f003d467f89 */ /* 0x000e2200000e0000 */
[----:B------:R-:W-:Y:S02]  /*a420*/  FMUL.FTZ R68, R155, UR15 ;  /* 0x0000000f9b447c20 */ /* 0x000fe40008410000 */
[----:B------:R-:W-:-:S02]  /*a430*/  FMUL.FTZ R65, R158, UR15 ;  /* 0x0000000f9e417c20 */ /* 0x000fc40008410000 */
[----:B------:R-:W-:Y:S02]  /*a440*/  FFMA.FTZ R216, R222, R67, R216 ;  /* 0x00000043ded87223 */ /* 0x000fe400000100d8 */
[----:B-1----:R-:W-:Y:S02]  /*a450*/  @!P0 FADD.FTZ R62, R62, R71 ;  /* 0x000000473e3e8221 */ /* 0x002fe40000010000 */
[----:B--2---:R-:W-:Y:S02]  /*a460*/  @!P0 FADD.FTZ R63, R63, R144 ;  /* 0x000000903f3f8221 */ /* 0x004fe40000010000 */
[----:B----4-:R-:W-:Y:S01]  /*a470*/  @!P0 FADD.FTZ R60, R60, R69 ;  /* 0x000000453c3c8221 */ /* 0x010fe20000010000 */
[----:B------:R-:W1:Y:S01]  /*a480*/  SHFL.DOWN PT, R71, R62, 0x10, 0x1f ;  /* 0x0a001f003e477f89 */ /* 0x000e6200000e0000 */
[----:B------:R-:W-:Y:S01]  /*a490*/  FFMA.FTZ R67, R157, UR14, R68 ;  /* 0x0000000e9d437c23 */ /* 0x000fe20008010044 */
[----:B------:R-:W-:Y:S01]  /*a4a0*/  ISETP.GT.AND P0, PT, R136, 0xf, PT ;  /* 0x0000000f8800780c */ /* 0x000fe20003f04270 */
[C---:B------:R-:W-:Y:S01]  /*a4b0*/  FFMA.FTZ R68, R160.reuse, UR14, -R65 ;  /* 0x0000000ea0447c23 */ /* 0x040fe20008010841 */
[----:B------:R-:W2:Y:S01]  /*a4c0*/  SHFL.DOWN PT, R114, R63, 0x10, 0x1f ;  /* 0x0a001f003f727f89 */ /* 0x000ea200000e0000 */
[----:B------:R-:W-:-:S02]  /*a4d0*/  FMUL.FTZ R65, R160, UR15 ;  /* 0x0000000fa0417c20 */ /* 0x000fc40008410000 */
[----:B------:R-:W-:Y:S01]  /*a4e0*/  FMUL.FTZ R217, R217, R68 ;  /* 0x00000044d9d97220 */ /* 0x000fe20000410000 */
[----:B------:R-:W4:Y:S01]  /*a4f0*/  SHFL.DOWN PT, R69, R60, 0x10, 0x1f ;  /* 0x0a001f003c457f89 */ /* 0x000f2200000e0000 */
[----:B------:R-:W-:Y:S02]  /*a500*/  FFMA.FTZ R68, R158, UR14, R65 ;  /* 0x0000000e9e447c23 */ /* 0x000fe40008010041 */
[----:B------:R-:W-:Y:S02]  /*a510*/  FMUL.FTZ R65, R162, UR15 ;  /* 0x0000000fa2417c20 */ /* 0x000fe40008410000 */
[----:B------:R-:W-:Y:S02]  /*a520*/  FFMA.FTZ R217, R225, R68, R217 ;  /* 0x00000044e1d97223 */ /* 0x000fe400000100d9 */
[----:B------:R-:W-:Y:S02]  /*a530*/  FMUL.FTZ R68, R161, UR15 ;  /* 0x0000000fa1447c20 */ /* 0x000fe40008410000 */
[----:B------:R-:W-:-:S02]  /*a540*/  FFMA.FTZ R214, R224, R67, R214 ;  /* 0x00000043e0d67223 */ /* 0x000fc400000100d6 */
[----:B------:R-:W-:Y:S02]  /*a550*/  FFMA.FTZ R67, R159, UR14, -R68 ;  /* 0x0000000e9f437c23 */ /* 0x000fe40008010844 */
[----:B------:R-:W-:Y:S02]  /*a560*/  FFMA.FTZ R217, R64, R158, R217 ;  /* 0x0000009e40d97223 */ /* 0x000fe400000100d9 */
[----:B------:R-:W-:Y:S02]  /*a570*/  FFMA.FTZ R68, R164, UR14, -R65 ;  /* 0x0000000ea4447c23 */ /* 0x000fe40008010841 */
[----:B------:R-:W-:Y:S02]  /*a580*/  FMUL.FTZ R64, R163, UR15 ;  /* 0x0000000fa3407c20 */ /* 0x000fe40008410000 */
[----:B0-----:R-:W-:Y:S02]  /*a590*/  @!P0 FADD.FTZ R61, R61, R70 ;  /* 0x000000463d3d8221 */ /* 0x001fe40000010000 */
[----:B------:R-:W-:-:S02]  /*a5a0*/  FMUL.FTZ R215, R215, R68 ;  /* 0x00000044d7d77220 */ /* 0x000fc40000410000 */
[----:B------:R-:W-:Y:S02]  /*a5b0*/  FMUL.FTZ R70, R159, UR15 ;  /* 0x0000000f9f467c20 */ /* 0x000fe40008410000 */
[C---:B------:R-:W-:Y:S02]  /*a5c0*/  FFMA.FTZ R68, R165.reuse, UR14, -R64 ;  /* 0x0000000ea5447c23 */ /* 0x040fe40008010840 */
[----:B------:R-:W-:Y:S02]  /*a5d0*/  FMUL.FTZ R65, R164, UR15 ;  /* 0x0000000fa4417c20 */ /* 0x000fe40008410000 */
[----:B------:R-:W-:Y:S02]  /*a5e0*/  FMUL.FTZ R64, R165, UR15 ;  /* 0x0000000fa5407c20 */ /* 0x000fe40008410000 */
[----:B------:R-:W-:Y:S02]  /*a5f0*/  FMUL.FTZ R130, R130, R67 ;  /* 0x0000004382827220 */ /* 0x000fe40000410000 */
[----:B------:R-:W-:-:S02]  /*a600*/  FFMA.FTZ R67, R161, UR14, R70 ;  /* 0x0000000ea1437c23 */ /* 0x000fc40008010046 */
[----:B------:R-:W-:Y:S02]  /*a610*/  FMUL.FTZ R68, R131, R68 ;  /* 0x0000004483447220 */ /* 0x000fe40000410000 */
[----:B------:R-:W-:Y:S02]  /*a620*/  FFMA.FTZ R70, R162, UR14, R65 ;  /* 0x0000000ea2467c23 */ /* 0x000fe40008010041 */
[----:B------:R-:W-:Y:S02]  /*a630*/  FFMA.FTZ R64, R163, UR14, R64 ;  /* 0x0000000ea3407c23 */ /* 0x000fe40008010040 */
        /* <DEDUP_REMOVED lines=59> */
.L_x_4156:
[----:B0-----:R-:W-:Y:S05]  /*a9f0*/  BSYNC B0 ;  /* 0x0000000000007941 */ /* 0x001fea0003800000 */
.L_x_4155:
[----:B------:R-:W-:-:S04]  /*aa00*/  IADD3 R0, R0, 0x1, RZ ;  /* 0x0000000100007810 */ /* 0x000fc80007ffe0ff */
[----:B------:R-:W-:-:S13]  /*aa10*/  ISETP.GE.AND P0, PT, R0, c[0x0][0x16c], PT ;  /* 0x00005b0000007a0c */ /* 0x000fda0003f06270 */
[----:B---3--:R-:W-:Y:S01]  /*aa20*/  @P0 CALL.REL.NOINC `(.L_x_4120) ;  /* 0x0000001000000944 */ /* 0x008fe20003c00000 */
[----:B------:R-:W-:Y:S05]  /*aa30*/  BRA `(.L_x_4157) ;  /* 0xffffa14000007947 */ /* 0x000fea000383ffff */
.L_x_4120:
        /* <DEDUP_REMOVED lines=88> */
.L_x_4159:
[----:B------:R-:W-:Y:S05]  /*afc0*/  BSYNC B0 ;  /* 0x0000000000007941 */ /* 0x000fea0003800000 */
.L_x_4158:
        /* <DEDUP_REMOVED lines=35> */
[----:B------:R-:W-:Y:S03]  /*b200*/  @!P0 STG.E.U16 [R2.64+-0x580], R45 ;  /* 0xfffa802d02008986 */ /* 0x000fe6000c101506 */
[----:B-1----:R-:W-:Y:S01]  /*b210*/  LEA R37, R136, R5, 0x4 ;  /* 0x0000000588257211 */ /* 0x002fe200078e20ff */
[----:B------:R-:W-:Y:S01]  /*b220*/  @!P2 STG.E.U16 [R2.64+-0x540], R47 ;  /* 0xfffac02f0200a986 */ /* 0x000fe2000c101506 */
[----:B------:R-:W-:Y:S01]  /*b230*/  FADD.FTZ R5, R19, R138 ;  /* 0x0000008a13057221 */ /* 0x000fe20000010000 */
[----:B------:R-:W-:Y:S02]  /*b240*/  F2FP.BF16.PACK_AB R19, R20, R19 ;  /* 0x000000131413723e */ /* 0x000fe400000010ff */
[----:B------:R-:W-:Y:S01]  /*b250*/  @!P3 STG.E.U16 [R2.64+-0x500], R49 ;  /* 0xfffb00310200b986 */ /* 0x000fe2000c101506 */
[----:B------:R-:W-:-:S02]  /*b260*/  IADD3 R0, R37, 0x1, RZ ;  /* 0x0000000125007810 */ /* 0x000fc40007ffe0ff */
[----:B0-----:R-:W-:Y:S01]  /*b270*/  IADD3 R6, R37, 0x2, RZ ;  /* 0x0000000225067810 */ /* 0x001fe20007ffe0ff */
[----:B------:R-:W-:Y:S01]  /*b280*/  @!P4 STG.E.U16 [R2.64+-0x4c0], R51 ;  /* 0xfffb40330200c986 */ /* 0x000fe2000c101506 */
[-C--:B------:R-:W-:Y:S01]  /*b290*/  LEA.HI.SX32 R4, R0, R37.reuse, 0x1b ;  /* 0x0000002500047211 */ /* 0x080fe200078fdaff */
[----:B------:R-:W-:Y:S01]  /*b2a0*/  FADD.FTZ R0, R5, R20 ;  /* 0x0000001405007221 */ /* 0x000fe20000010000 */
[C---:B------:R-:W-:Y:S01]  /*b2b0*/  IADD3 R7, R37.reuse, 0x3, RZ ;  /* 0x0000000325077810 */ /* 0x040fe20007ffe0ff */
[----:B------:R-:W-:Y:S01]  /*b2c0*/  @!P5 STG.E.U16 [R2.64+-0x480], R53 ;  /* 0xfffb80350200d986 */ /* 0x000fe2000c101506 */
[C---:B------:R-:W-:Y:S01]  /*b2d0*/  IADD3 R8, R37.reuse, 0x4, RZ ;  /* 0x0000000425087810 */ /* 0x040fe20007ffe0ff */
[----:B------:R-:W-:Y:S01]  /*b2e0*/  FADD.FTZ R5, R0, R21 ;  /* 0x0000001500057221 */ /* 0x000fe20000010000 */
[C---:B------:R-:W-:Y:S01]  /*b2f0*/  IADD3 R9, R37.reuse, 0x5, RZ ;  /* 0x0000000525097810 */ /* 0x040fe20007ffe0ff */
[----:B------:R0:W-:Y:S01]  /*b300*/  @!P6 STG.E.U16 [R2.64+-0x440], R55 ;  /* 0xfffbc0370200e986 */ /* 0x0001e2000c101506 */
[----:B------:R-:W-:Y:S01]  /*b310*/  IADD3 R10, R37, 0x6, RZ ;  /* 0x00000006250a7810 */ /* 0x000fe20007ffe0ff */
[----:B------:R-:W-:Y:S01]  /*b320*/  FADD.FTZ R0, R5, R22 ;  /* 0x0000001605007221 */ /* 0x000fe20000010000 */
[----:B------:R-:W-:Y:S01]  /*b330*/  LEA.HI.SX32 R6, R6, R37, 0x1b ;  /* 0x0000002506067211 */ /* 0x000fe200078fdaff */
[----:B------:R-:W-:Y:S01]  /*b340*/  BAR.SYNC.DEFER_BLOCKING 0x0 ;  /* 0x0000000000007b1d */ /* 0x000fe20000010000 */
        /* <DEDUP_REMOVED lines=8> */
[----:B------:R-:W-:Y:S02]  /*b3d0*/  IADD3 R35, R37, 0xf, RZ ;  /* 0x0000000f25237810 */ /* 0x000fe40007ffe0ff */
[----:B------:R-:W-:Y:S02]  /*b3e0*/  LEA.HI.SX32 R7, R7, R37, 0x1b ;  /* 0x0000002507077211 */ /* 0x000fe400078fdaff */
[----:B------:R-:W-:Y:S02]  /*b3f0*/  F2FP.BF16.PACK_AB R21, R22, R21 ;  /* 0x000000151615723e */ /* 0x000fe400000010ff */
[----:B------:R-:W-:Y:S01]  /*b400*/  LEA.HI.SX32 R8, R8, R37, 0x1b ;  /* 0x0000002508087211 */ /* 0x000fe200078fdaff */
[----:B------:R-:W-:Y:S01]  /*b410*/  STS.U16 [R97], R19 ;  /* 0x0000001361007388 */ /* 0x000fe20000000400 */
[----:B0-----:R-:W-:Y:S01]  /*b420*/  F2FP.BF16.PACK_AB R2, R24, R23 ;  /* 0x000000171802723e */ /* 0x001fe200000010ff */
[----:B------:R-:W-:Y:S01]  /*b430*/  FADD.FTZ R23, R0, R23 ;  /* 0x0000001700177221 */ /* 0x000fe20000010000 */
[----:B------:R-:W-:Y:S01]  /*b440*/  LEA.HI.SX32 R9, R9, R37, 0x1b ;  /* 0x0000002509097211 */ /* 0x000fe200078fdaff */
[----:B------:R-:W-:Y:S01]  /*b450*/  IMAD R0, R140, c[0x0][0x2f8], RZ ;  /* 0x0000be008c007a24 */ /* 0x000fe200078e02ff */
[----:B------:R-:W-:Y:S01]  /*b460*/  PRMT R5, R19, 0x7632, R5 ;  /* 0x0000763213057816 */ /* 0x000fe20000000005 */
[----:B------:R-:W-:Y:S01]  /*b470*/  FADD.FTZ R24, R23, R24 ;  /* 0x0000001817187221 */ /* 0x000fe20000010000 */
[----:B------:R-:W-:-:S02]  /*b480*/  SHF.L.U32 R4, R4, 0x1, RZ ;  /* 0x0000000104047819 */ /* 0x000fc400000006ff */
[-C--:B------:R-:W-:Y:S02]  /*b490*/  LEA.HI.SX32 R10, R10, R37.reuse, 0x1b ;  /* 0x000000250a0a7211 */ /* 0x080fe400078fdaff */
[----:B------:R-:W-:Y:S01]  /*b4a0*/  SHF.L.U32 R6, R6, 0x1, RZ ;  /* 0x0000000106067819 */ /* 0x000fe200000006ff */
[----:B------:R0:W-:Y:S01]  /*b4b0*/  STS.U16 [R4+0x2], R5 ;  /* 0x0000020504007388 */ /* 0x0001e20000000400 */
[-C--:B------:R-:W-:Y:S02]  /*b4c0*/  LEA.HI.SX32 R11, R11, R37.reuse, 0x1b ;  /* 0x000000250b0b7211 */ /* 0x080fe400078fdaff */
[-C--:B------:R-:W-:Y:S01]  /*b4d0*/  LEA.HI.SX32 R12, R12, R37.reuse, 0x1b ;  /* 0x000000250c0c7211 */ /* 0x080fe200078fdaff */
[----:B------:R1:W-:Y:S01]  /*b4e0*/  STS.U16 [R6+0x4], R21 ;  /* 0x0000041506007388 */ /* 0x0003e20000000400 */
[-C--:B------:R-:W-:Y:S02]  /*b4f0*/  LEA.HI.SX32 R13, R13, R37.reuse, 0x1b ;  /* 0x000000250d0d7211 */ /* 0x080fe400078fdaff */
[----:B------:R-:W-:-:S02]  /*b500*/  LEA.HI.SX32 R14, R14, R37, 0x1b ;  /* 0x000000250e0e7211 */ /* 0x000fc400078fdaff */
[-C--:B------:R-:W-:Y:S02]  /*b510*/  LEA.HI.SX32 R15, R15, R37.reuse, 0x1b ;  /* 0x000000250f0f7211 */ /* 0x080fe400078fdaff */
[-C--:B------:R-:W-:Y:S02]  /*b520*/  LEA.HI.SX32 R16, R16, R37.reuse, 0x1b ;  /* 0x0000002510107211 */ /* 0x080fe400078fdaff */
[-C--:B------:R-:W-:Y:S02]  /*b530*/  LEA.HI.SX32 R17, R17, R37.reuse, 0x1b ;  /* 0x0000002511117211 */ /* 0x080fe400078fdaff */
[-C--:B------:R-:W-:Y:S02]  /*b540*/  LEA.HI.SX32 R18, R18, R37.reuse, 0x1b ;  /* 0x0000002512127211 */ /* 0x080fe400078fdaff */
[----:B------:R-:W-:Y:S02]  /*b550*/  LEA.HI.SX32 R35, R35, R37, 0x1b ;  /* 0x0000002523237211 */ /* 0x000fe400078fdaff */
[----:B------:R-:W-:-:S02]  /*b560*/  PRMT R20, R21, 0x7632, R20 ;  /* 0x0000763215147816 */ /* 0x000fc40000000014 */
[----:B------:R-:W-:Y:S02]  /*b570*/  SHF.L.U32 R7, R7, 0x1, RZ ;  /* 0x0000000107077819 */ /* 0x000fe400000006ff */
[----:B------:R-:W-:Y:S01]  /*b580*/  F2FP.BF16.PACK_AB R3, R26, R25 ;  /* 0x000000191a03723e */ /* 0x000fe200000010ff */
[----:B------:R-:W-:Y:S01]  /*b590*/  FADD.FTZ R25, R24, R25 ;  /* 0x0000001918197221 */ /* 0x000fe20000010000 */
[C---:B------:R-:W-:Y:S01]  /*b5a0*/  PRMT R22, R2.reuse, 0x7610, R22 ;  /* 0x0000761002167816 */ /* 0x040fe20000000016 */
[----:B------:R-:W-:Y:S01]  /*b5b0*/  STS.U16 [R7+0x6], R20 ;  /* 0x0000061407007388 */ /* 0x000fe20000000400 */
[----:B------:R-:W-:Y:S01]  /*b5c0*/  PRMT R37, R2, 0x7632, R37 ;  /* 0x0000763202257816 */ /* 0x000fe20000000025 */
[----:B------:R-:W-:Y:S01]  /*b5d0*/  FADD.FTZ R26, R25, R26 ;  /* 0x0000001a191a7221 */ /* 0x000fe20000010000 */
[----:B------:R-:W-:Y:S02]  /*b5e0*/  SHF.L.U32 R8, R8, 0x1, RZ ;  /* 0x0000000108087819 */ /* 0x000fe400000006ff */
        /* <DEDUP_REMOVED lines=77> */
.L_x_4161:
[----:B------:R-:W-:Y:S05]  /*bac0*/  BSYNC B0 ;  /* 0x0000000000007941 */ /* 0x000fea0003800000 */
.L_x_4160:
        /* <DEDUP_REMOVED lines=52> */
.L_x_4114:
        /* <DEDUP_REMOVED lines=11> */
[----:B------:R-:W0:Y:S01]  /*bec0*/  SHFL.DOWN P1, R3, R0, 0x2, 0x1f ;  /* 0x08401f0000037f89 */ /* 0x000e220000020000 */
[----:B----4-:R-:W-:-:S08]  /*bed0*/  ISETP.NE.AND P3, PT, R7, RZ, PT ;  /* 0x000000ff0700720c */ /* 0x010fd00003f65270 */
        /* <DEDUP_REMOVED lines=16> */
.L_x_4164:
[----:B------:R-:W-:Y:S05]  /*bfe0*/  BSYNC B0 ;  /* 0x0000000000007941 */ /* 0x000fea0003800000 */
.L_x_4163:
        /* <DEDUP_REMOVED lines=28> */
.L_x_4166:
[----:B------:R-:W3:Y:S02]  /*c1b0*/  S2R R21, SR_TID.X ;  /* 0x0000000000157919 */ /* 0x000ee40000002100 */
.L_x_4167:
[----:B------:R-:W-:Y:S05]  /*c1c0*/  BSYNC B0 ;  /* 0x0000000000007941 */ /* 0x000fea0003800000 */
.L_x_4165:
[----:B---3--:R-:W-:-:S13]  /*c1d0*/  ISETP.GE.AND P0, PT, R21, c[0x0][0x16c], PT ;  /* 0x00005b0015007a0c */ /* 0x008fda0003f06270 */
[----:B------:R-:W-:Y:S05]  /*c1e0*/  @P0 EXIT ;  /* 0x000000000000094d */ /* 0x000fea0003800000 */
[C---:B0-----:R-:W-:Y:S02]  /*c1f0*/  IMAD R0, R142.reuse, c[0x0][0x288], RZ ;  /* 0x0000a2008e007a24 */ /* 0x041fe400078e02ff */
        /* <DEDUP_REMOVED lines=19> */
.L_x_4168:
        /* <DEDUP_REMOVED lines=64> */
.L_x_4125:
[----:B------:R-:W-:Y:S01]  /*c730*/  HFMA2.MMA R215, -RZ, RZ, 0, 5.9604644775390625e-08 ;  /* 0x00000001ffd77435 */ /* 0x000fe200000001ff */
[----:B------:R-:W-:Y:S02]  /*c740*/  MOV R218, R66 ;  /* 0x0000004200da7202 */ /* 0x000fe40000000f00 */
[----:B------:R-:W-:Y:S02]  /*c750*/  MOV R216, RZ ;  /* 0x000000ff00d87202 */ /* 0x000fe40000000f00 */
[----:B------:R-:W-:-:S02]  /*c760*/  MOV R67, 0xffffffff ;  /* 0xffffffff00437802 */ /* 0x000fc40000000f00 */
[----:B------:R-:W-:Y:S02]  /*c770*/  MOV R64, 0xc790 ;  /* 0x0000c79000407802 */ /* 0x000fe40000000f00 */
[----:B-1---5:R-:W-:Y:S05]  /*c780*/  CALL.REL.NOINC `($__internal_101_$__cuda_sm70_shflsync_up) ;  /* 0x00001e4000007944 */ /* 0x022fea0003c00000 */
[----:B-1----:R-:W-:Y:S01]  /*c790*/  MOV R69, R67 ;  /* 0x0000004300457202 */ /* 0x002fe20000000f00 */
[----:B0-----:R-:W-:Y:S05]  /*c7a0*/  BRA `(.L_x_4169) ;  /* 0xffff9ee000007947 */ /* 0x001fea000383ffff */
.L_x_4126:
[----:B------:R-:W-:Y:S01]  /*c7b0*/  HFMA2.MMA R215, -RZ, RZ, 0, 5.9604644775390625e-08 ;  /* 0x00000001ffd77435 */ /* 0x000fe200000001ff */
[----:B------:R-:W-:Y:S02]  /*c7c0*/  MOV R218, R68 ;  /* 0x0000004400da7202 */ /* 0x000fe40000000f00 */
[----:B------:R-:W-:Y:S02]  /*c7d0*/  MOV R216, RZ ;  /* 0x000000ff00d87202 */ /* 0x000fe40000000f00 */
[----:B------:R-:W-:Y:S02]  /*c7e0*/  MOV R67, 0xffffffff ;  /* 0xffffffff00437802 */ /* 0x000fe40000000f00 */
[----:B------:R-:W-:Y:S02]  /*c7f0*/  MOV R64, 0xc810 ;  /* 0x0000c81000407802 */ /* 0x000fe40000000f00 */
[----:B012--5:R-:W-:Y:S05]  /*c800*/  CALL.REL.NOINC `($__internal_101_$__cuda_sm70_shflsync_up) ;  /* 0x00001dc000007944 */ /* 0x027fea0003c00000 */
[----:B0-----:R-:W-:Y:S01]  /*c810*/  HFMA2.MMA R215, -RZ, RZ, 0, 5.9604644775390625e-08 ;  /* 0x00000001ffd77435 */ /* 0x001fe200000001ff */
[----:B-1----:R-:W-:Y:S02]  /*c820*/  MOV R217, R67 ;  /* 0x0000004300d97202 */ /* 0x002fe40000000f00 */
[----:B------:R-:W-:-:S02]  /*c830*/  MOV R218, R70 ;  /* 0x0000004600da7202 */ /* 0x000fc40000000f00 */
[----:B------:R-:W-:Y:S02]  /*c840*/  MOV R216, RZ ;  /* 0x000000ff00d87202 */ /* 0x000fe40000000f00 */
[----:B------:R-:W-:Y:S02]  /*c850*/  MOV R67, 0xffffffff ;  /* 0xffffffff00437802 */ /* 0x000fe40000000f00 */
[----:B------:R-:W-:Y:S02]  /*c860*/  MOV R64, 0xc880 ;  /* 0x0000c88000407802 */ /* 0x000fe40000000f00 */
[----:B------:R-:W-:Y:S05]  /*c870*/  CALL.REL.NOINC `($__internal_101_$__cuda_sm70_shflsync_up) ;  /* 0x00001d5000007944 */ /* 0x000fea0003c00000 */
[----:B0-----:R-:W-:Y:S01]  /*c880*/  HFMA2.MMA R215, -RZ, RZ, 0, 5.9604644775390625e-08 ;  /* 0x00000001ffd77435 */ /* 0x001fe200000001ff */
[----:B-1----:R-:W-:Y:S02]  /*c890*/  MOV R219, R67 ;  /* 0x0000004300db7202 */ /* 0x002fe40000000f00 */
[----:B------:R-:W-:Y:S02]  /*c8a0*/  MOV R218, R71 ;  /* 0x0000004700da7202 */ /* 0x000fe40000000f00 */
[----:B------:R-:W-:Y:S02]  /*c8b0*/  MOV R216, RZ ;  /* 0x000000ff00d87202 */ /* 0x000fe40000000f00 */
[----:B------:R-:W-:-:S02]  /*c8c0*/  MOV R67, 0xffffffff ;  /* 0xffffffff00437802 */ /* 0x000fc40000000f00 */
[----:B------:R-:W-:Y:S02]  /*c8d0*/  MOV R64, 0xc8f0 ;  /* 0x0000c8f000407802 */ /* 0x000fe40000000f00 */
[----:B------:R-:W-:Y:S05]  /*c8e0*/  CALL.REL.NOINC `($__internal_101_$__cuda_sm70_shflsync_up) ;  /* 0x00001ce000007944 */ /* 0x000fea0003c00000 */
[----:B01----:R-:W-:Y:S01]  /*c8f0*/  FMUL.FTZ R215, R68, R67 ;  /* 0x0000004344d77220 */ /* 0x003fe20000410000 */
[----:B------:R-:W-:Y:S01]  /*c900*/  ISETP.GE.AND P0, PT, R136, 0x1, PT ;  /* 0x000000018800780c */ /* 0x000fe20003f06270 */
[C---:B------:R-:W-:Y:S02]  /*c910*/  FMUL.FTZ R216, R68.reuse, R219 ;  /* 0x000000db44d87220 */ /* 0x040fe40000410000 */
[----:B------:R-:W-:Y:S02]  /*c920*/  FMUL.FTZ R64, R68, R217 ;  /* 0x000000d944407220 */ /* 0x000fe40000410000 */
[----:B------:R-:W-:Y:S02]  /*c930*/  FFMA.FTZ R215, R66, R219, -R215 ;  /* 0x000000db42d77223 */ /* 0x000fe400000108d7 */
        /* <DEDUP_REMOVED lines=13> */
[----:B------:R-:W-:-:S02]  /*ca10*/  MOV R216, RZ ;  /* 0x000000ff00d87202 */ /* 0x000fc40000000f00 */
[----:B------:R-:W-:Y:S02]  /*ca20*/  MOV R218, R217 ;  /* 0x000000d900da7202 */ /* 0x000fe40000000f00 */
[----:B------:R-:W-:Y:S05]  /*ca30*/  CALL.REL.NOINC `($__internal_101_$__cuda_sm70_shflsync_up) ;  /* 0x00001b9000007944 */ /* 0x000fea0003c00000 */
[----:B0-----:R-:W-:Y:S01]  /*ca40*/  HFMA2.MMA R215, -RZ, RZ, 0, 1.1920928955078125e-07 ;  /* 0x00000002ffd77435 */ /* 0x001fe200000001ff */
[----:B-1----:R-:W-:Y:S02]  /*ca50*/  MOV R66, R67 ;  /* 0x0000004300427202 */ /* 0x002fe40000000f00 */
[----:B------:R-:W-:Y:S02]  /*ca60*/  MOV R218, R228 ;  /* 0x000000e400da7202 */ /* 0x000fe40000000f00 */
[----:B------:R-:W-:Y:S02]  /*ca70*/  MOV R216, RZ ;  /* 0x000000ff00d87202 */ /* 0x000fe40000000f00 */
[----:B------:R-:W-:Y:S02]  /*ca80*/  MOV R67, 0xffffffff ;  /* 0xffffffff00437802 */ /* 0x000fe40000000f00 */
[----:B------:R-:W-:Y:S02]  /*ca90*/  MOV R64, 0xcab0 ;  /* 0x0000cab000407802 */ /* 0x000fe40000000f00 */
[----:B------:R-:W-:Y:S05]  /*caa0*/  CALL.REL.NOINC `($__internal_101_$__cuda_sm70_shflsync_up) ;  /* 0x00001b2000007944 */ /* 0x000fea0003c00000 */
[----:B0-----:R-:W-:Y:S01]  /*cab0*/  HFMA2.MMA R215, -RZ, RZ, 0, 1.1920928955078125e-07 ;  /* 0x00000002ffd77435 */ /* 0x001fe200000001ff */
[----:B-1----:R-:W-:-:S02]  /*cac0*/  MOV R68, R67 ;  /* 0x0000004300447202 */ /* 0x002fc40000000f00 */
[----:B------:R-:W-:Y:S02]  /*cad0*/  MOV R218, R70 ;  /* 0x0000004600da7202 */ /* 0x000fe40000000f00 */
[----:B------:R-:W-:Y:S02]  /*cae0*/  MOV R216, RZ ;  /* 0x000000ff00d87202 */ /* 0x000fe40000000f00 */
[----:B------:R-:W-:Y:S02]  /*caf0*/  MOV R67, 0xffffffff ;  /* 0xffffffff00437802 */ /* 0x000fe40000000f00 */
[----:B------:R-:W-:Y:S02]  /*cb00*/  MOV R64, 0xcb20 ;  /* 0x0000cb2000407802 */ /* 0x000fe40000000f00 */
[----:B------:R-:W-:Y:S05]  /*cb10*/  CALL.REL.NOINC `($__internal_101_$__cuda_sm70_shflsync_up) ;  /* 0x00001ab000007944 */ /* 0x000fea0003c00000 */
[----:B0-----:R-:W-:Y:S01]  /*cb20*/  HFMA2.MMA R215, -RZ, RZ, 0, 1.1920928955078125e-07 ;  /* 0x00000002ffd77435 */ /* 0x001fe200000001ff */
[----:B-1----:R-:W-:Y:S02]  /*cb30*/  MOV R69, R67 ;  /* 0x0000004300457202 */ /* 0x002fe40000000f00 */
[----:B------:R-:W-:Y:S02]  /*cb40*/  MOV R218, R71 ;  /* 0x0000004700da7202 */ /* 0x000fe40000000f00 */
[----:B------:R-:W-:-:S02]  /*cb50*/  MOV R216, RZ ;  /* 0x000000ff00d87202 */ /* 0x000fc40000000f00 */
[----:B------:R-:W-:Y:S02]  /*cb60*/  MOV R67, 0xffffffff ;  /* 0xffffffff00437802 */ /* 0x000fe40000000f00 */
[----:B------:R-:W-:Y:S02]  /*cb70*/  MOV R64, 0xcb90 ;  /* 0x0000cb9000407802 */ /* 0x000fe40000000f00 */
[----:B------:R-:W-:Y:S05]  /*cb80*/  CALL.REL.NOINC `($__internal_101_$__cuda_sm70_shflsync_up) ;  /* 0x00001a4000007944 */ /* 0x000fea0003c00000 */
        /* <DEDUP_REMOVED lines=17> */
[----:B------:R-:W-:Y:S05]  /*cca0*/  CALL.REL.NOINC `($__internal_101_$__cuda_sm70_shflsync_up) ;  /* 0x0000192000007944 */ /* 0x000fea0003c00000 */
[----:B0-----:R-:W-:Y:S01]  /*ccb0*/  HFMA2.MMA R215, -RZ, RZ, 0, 2.384185791015625e-07 ;  /* 0x00000004ffd77435 */ /* 0x001fe200000001ff */
[----:B-1----:R-:W-:-:S02]  /*ccc0*/  MOV R66, R67 ;  /* 0x0000004300427202 */ /* 0x002fc40000000f00 */
[----:B------:R-:W-:Y:S02]  /*ccd0*/  MOV R218, R228 ;  /* 0x000000e400da7202 */ /* 0x000fe40000000f00 */
[----:B------:R-:W-:Y:S02]  /*cce0*/  MOV R216, RZ ;  /* 0x000000ff00d87202 */ /* 0x000fe40000000f00 */
[----:B------:R-:W-:Y:S02]  /*ccf0*/  MOV R67, 0xffffffff ;  /* 0xffffffff00437802 */ /* 0x000fe40000000f00 */
[----:B------:R-:W-:Y:S02]  /*cd00*/  MOV R64, 0xcd20 ;  /* 0x0000cd2000407802 */ /* 0x000fe40000000f00 */
[----:B------:R-:W-:Y:S05]  /*cd10*/  CALL.REL.NOINC `($__internal_101_$__cuda_sm70_shflsync_up) ;  /* 0x000018b000007944 */ /* 0x000fea0003c00000 */
[----:B0-----:R-:W-:Y:S01]  /*cd20*/  HFMA2.MMA R215, -RZ, RZ, 0, 2.384185791015625e-07 ;  /* 0x00000004ffd77435 */ /* 0x001fe200000001ff */
[----:B-1----:R-:W-:Y:S02]  /*cd30*/  MOV R68, R67 ;  /* 0x0000004300447202 */ /* 0x002fe40000000f00 */
[----:B------:R-:W-:Y:S02]  /*cd40*/  MOV R218, R70 ;  /* 0x0000004600da7202 */ /* 0x000fe40000000f00 */
[----:B------:R-:W-:-:S02]  /*cd50*/  MOV R216, RZ ;  /* 0x000000ff00d87202 */ /* 0x000fc40000000f00 */
[----:B------:R-:W-:Y:S02]  /*cd60*/  MOV R67, 0xffffffff ;  /* 0xffffffff00437802 */ /* 0x000fe40000000f00 */
[----:B------:R-:W-:Y:S02]  /*cd70*/  MOV R64, 0xcd90 ;  /* 0x0000cd9000407802 */ /* 0x000fe40000000f00 */
[----:B------:R-:W-:Y:S05]  /*cd80*/  CALL.REL.NOINC `($__internal_101_$__cuda_sm70_shflsync_up) ;  /* 0x0000184000007944 */ /* 0x000fea0003c00000 */
[----:B0-----:R-:W-:Y:S01]  /*cd90*/  HFMA2.MMA R215, -RZ, RZ, 0, 2.384185791015625e-07 ;  /* 0x00000004ffd77435 */ /* 0x001fe200000001ff */
[----:B-1----:R-:W-:Y:S02]  /*cda0*/  MOV R69, R67 ;  /* 0x0000004300457202 */ /* 0x002fe40000000f00 */
[----:B------:R-:W-:Y:S02]  /*cdb0*/  MOV R218, R71 ;  /* 0x0000004700da7202 */ /* 0x000fe40000000f00 */
[----:B------:R-:W-:Y:S02]  /*cdc0*/  MOV R216, RZ ;  /* 0x000000ff00d87202 */ /* 0x000fe40000000f00 */
[----:B------:R-:W-:Y:S02]  /*cdd0*/  MOV R67, 0xffffffff ;  /* 0xffffffff00437802 */ /* 0x000fe40000000f00 */
[----:B------:R-:W-:-:S02]  /*cde0*/  MOV R64, 0xce00 ;  /* 0x0000ce0000407802 */ /* 0x000fc40000000f00 */
[----:B------:R-:W-:Y:S05]  /*cdf0*/  CALL.REL.NOINC `($__internal_101_$__cuda_sm70_shflsync_up) ;  /* 0x000017d000007944 */ /* 0x000fea0003c00000 */
        /* <DEDUP_REMOVED lines=17> */
[----:B------:R-:W-:Y:S05]  /*cf10*/  CALL.REL.NOINC `($__internal_101_$__cuda_sm70_shflsync_up) ;  /* 0x000016b000007944 */ /* 0x000fea0003c00000 */
[----:B0-----:R-:W-:Y:S01]  /*cf20*/  HFMA2.MMA R215, -RZ, RZ, 0, 4.76837158203125e-07 ;  /* 0x00000008ffd77435 */ /* 0x001fe200000001ff */
[----:B-1----:R-:W-:-:S02]  /*cf30*/  MOV R66, R67 ;  /* 0x0000004300427202 */ /* 0x002fc40000000f00 */
[----:B------:R-:W-:Y:S02]  /*cf40*/  MOV R218, R228 ;  /* 0x000000e400da7202 */ /* 0x000fe40000000f00 */
[----:B------:R-:W-:Y:S02]  /*cf50*/  MOV R216, RZ ;  /* 0x000000ff00d87202 */ /* 0x000fe40000000f00 */
[----:B------:R-:W-:Y:S02]  /*cf60*/  MOV R67, 0xffffffff ;  /* 0xffffffff00437802 */ /* 0x000fe40000000f00 */
[----:B------:R-:W-:Y:S02]  /*cf70*/  MOV R64, 0xcf90 ;  /* 0x0000cf9000407802 */ /* 0x000fe40000000f00 */
[----:B------:R-:W-:Y:S05]  /*cf80*/  CALL.REL.NOINC `($__internal_101_$__cuda_sm70_shflsync_up) ;  /* 0x0000164000007944 */ /* 0x000fea0003c00000 */
[----:B0-----:R-:W-:Y:S01]  /*cf90*/  HFMA2.MMA R215, -RZ, RZ, 0, 4.76837158203125e-07 ;  /* 0x00000008ffd77435 */ /* 0x001fe200000001ff */
[----:B-1----:R-:W-:Y:S02]  /*cfa0*/  MOV R68, R67 ;  /* 0x0000004300447202 */ /* 0x002fe40000000f00 */
[----:B------:R-:W-:Y:S02]  /*cfb0*/  MOV R218, R70 ;  /* 0x0000004600da7202 */ /* 0x000fe40000000f00 */
[----:B------:R-:W-:-:S02]  /*cfc0*/  MOV R216, RZ ;  /* 0x000000ff00d87202 */ /* 0x000fc40000000f00 */
[----:B------:R-:W-:Y:S02]  /*cfd0*/  MOV R67, 0xffffffff ;  /* 0xffffffff00437802 */ /* 0x000fe40000000f00 */
[----:B------:R-:W-:Y:S02]  /*cfe0*/  MOV R64, 0xd000 ;  /* 0x0000d00000407802 */ /* 0x000fe40000000f00 */
[----:B------:R-:W-:Y:S05]  /*cff0*/  CALL.REL.NOINC `($__internal_101_$__cuda_sm70_shflsync_up) ;  /* 0x000015d000007944 */ /* 0x000fea0003c00000 */
[----:B0-----:R-:W-:Y:S01]  /*d000*/  HFMA2.MMA R215, -RZ, RZ, 0, 4.76837158203125e-07 ;  /* 0x00000008ffd77435 */ /* 0x001fe200000001ff */
[----:B-1----:R-:W-:Y:S02]  /*d010*/  MOV R69, R67 ;  /* 0x0000004300457202 */ /* 0x002fe40000000f00 */
[----:B------:R-:W-:Y:S02]  /*d020*/  MOV R218, R71 ;  /* 0x0000004700da7202 */ /* 0x000fe40000000f00 */
[----:B------:R-:W-:Y:S02]  /*d030*/  MOV R216, RZ ;  /* 0x000000ff00d87202 */ /* 0x000fe40000000f00 */
[----:B------:R-:W-:Y:S02]  /*d040*/  MOV R67, 0xffffffff ;  /* 0xffffffff00437802 */ /* 0x000fe40000000f00 */
[----:B------:R-:W-:-:S02]  /*d050*/  MOV R64, 0xd070 ;  /* 0x0000d07000407802 */ /* 0x000fc40000000f00 */
[----:B------:R-:W-:Y:S05]  /*d060*/  CALL.REL.NOINC `($__internal_101_$__cuda_sm70_shflsync_up) ;  /* 0x0000156000007944 */ /* 0x000fea0003c00000 */
[----:B------:R-:W-:Y:S01]  /*d070*/  ISETP.GE.AND P0, PT, R136, 0x8, PT ;  /* 0x000000088800780c */ /* 0x000fe20003f06270 */
[----:B------:R-:W-:-:S02]  /*d080*/  FMUL.FTZ R64, R66, R228 ;  /* 0x000000e442407220 */ /* 0x000fc40000410000 */
[-C--:B0-----:R-:W-:Y:S02]  /*d090*/  FMUL.FTZ R218, R69, R228.reuse ;  /* 0x000000e445da7220 */ /* 0x081fe40000410000 */
        /* <DEDUP_REMOVED lines=8> */
[----:B------:R-:W-:Y:S01]  /*d120*/  MOV R216, RZ ;  /* 0x000000ff00d87202 */ /* 0x000fe20000000f00 */
[----:B------:R-:W-:Y:S01]  /*d130*/  @P0 FADD.FTZ R71, R71, R218 ;  /* 0x000000da47470221 */ /* 0x000fe20000010000 */
[----:B------:R-:W-:Y:S01]  /*d140*/  MOV R67, 0xffffffff ;  /* 0xffffffff00437802 */ /* 0x000fe20000000f00 */
[----:B------:R-:W-:Y:S01]  /*d150*/  @P0 FADD.FTZ R70, R70, R65 ;  /* 0x0000004146460221 */ /* 0x000fe20000010000 */
[----:B------:R-:W-:-:S02]  /*d160*/  MOV R66, R217 ;  /* 0x000000d900427202 */ /* 0x000fc40000000f00 */
[----:B------:R-:W-:Y:S02]  /*d170*/  MOV R218, R217 ;  /* 0x000000d900da7202 */ /* 0x000fe40000000f00 */
[----:B------:R-:W-:Y:S02]  /*d180*/  MOV R69, R71 ;  /* 0x0000004700457202 */ /* 0x000fe40000000f00 */
[----:B------:R-:W-:Y:S02]  /*d190*/  MOV R64, 0xd1b0 ;  /* 0x0000d1b000407802 */ /* 0x000fe40000000f00 */
[----:B------:R-:W-:Y:S05]  /*d1a0*/  CALL.REL.NOINC `($__internal_101_$__cuda_sm70_shflsync_up) ;  /* 0x0000142000007944 */ /* 0x000fea0003c00000 */
[----:B0-----:R-:W-:Y:S01]  /*d1b0*/  HFMA2.MMA R215, -RZ, RZ, 0, 9.5367431640625e-07 ;  /* 0x00000010ffd77435 */ /* 0x001fe200000001ff */
[----:B-1----:R-:W-:Y:S02]  /*d1c0*/  MOV R217, R67 ;  /* 0x0000004300d97202 */ /* 0x002fe40000000f00 */
[----:B------:R-:W-:Y:S02]  /*d1d0*/  MOV R218, R68 ;  /* 0x0000004400da7202 */ /* 0x000fe40000000f00 */
[----:B------:R-:W-:Y:S02]  /*d1e0*/  MOV R216, RZ ;  /* 0x000000ff00d87202 */ /* 0x000fe40000000f00 */
[----:B------:R-:W-:-:S02]  /*d1f0*/  MOV R67, 0xffffffff ;  /* 0xffffffff00437802 */ /* 0x000fc40000000f00 */
[----:B------:R-:W-:Y:S02]  /*d200*/  MOV R64, 0xd220 ;  /* 0x0000d22000407802 */ /* 0x000fe40000000f00 */
[----:B------:R-:W-:Y:S05]  /*d210*/  CALL.REL.NOINC `($__internal_101_$__cuda_sm70_shflsync_up) ;  /* 0x000013b000007944 */ /* 0x000fea0003c00000 */
[----:B0-----:R-:W-:Y:S01]  /*d220*/  HFMA2.MMA R215, -RZ, RZ, 0, 9.5367431640625e-07 ;  /* 0x00000010ffd77435 */ /* 0x001fe200000001ff */
[----:B-1----:R-:W-:Y:S02]  /*d230*/  MOV R219, R67 ;  /* 0x0000004300db7202 */ /* 0x002fe40000000f00 */
[----:B------:R-:W-:Y:S02]  /*d240*/  MOV R218, R70 ;  /* 0x0000004600da7202 */ /* 0x000fe40000000f00 */
[----:B------:R-:W-:Y:S02]  /*d250*/  MOV R216, RZ ;  /* 0x000000ff00d87202 */ /* 0x000fe40000000f00 */
[----:B------:R-:W-:Y:S02]  /*d260*/  MOV R67, 0xffffffff ;  /* 0xffffffff00437802 */ /* 0x000fe40000000f00 */
[----:B------:R-:W-:Y:S02]  /*d270*/  MOV R64, 0xd290 ;  /* 0x0000d29000407802 */ /* 0x000fe40000000f00 */
[----:B------:R-:W-:Y:S05]  /*d280*/  CALL.REL.NOINC `($__internal_101_$__cuda_sm70_shflsync_up) ;  /* 0x0000134000007944 */ /* 0x000fea0003c00000 */
[----:B0-----:R-:W-:Y:S01]  /*d290*/  HFMA2.MMA R215, -RZ, RZ, 0, 9.5367431640625e-07 ;  /* 0x00000010ffd77435 */ /* 0x001fe200000001ff */
[----:B-1----:R-:W-:-:S02]  /*d2a0*/  MOV R221, R67 ;  /* 0x0000004300dd7202 */ /* 0x002fc40000000f00 */
[----:B------:R-:W-:Y:S02]  /*d2b0*/  MOV R218, R71 ;  /* 0x0000004700da7202 */ /* 0x000fe40000000f00 */
[----:B------:R-:W-:Y:S02]  /*d2c0*/  MOV R216, RZ ;  /* 0x000000ff00d87202 */ /* 0x000fe40000000f00 */
[----:B------:R-:W-:Y:S02]  /*d2d0*/  MOV R67, 0xffffffff ;  /* 0xffffffff00437802 */ /* 0x000fe40000000f00 */
[----:B------:R-:W-:Y:S02]  /*d2e0*/  MOV R64, 0xd300 ;  /* 0x0000d30000407802 */ /* 0x000fe40000000f00 */
[----:B------:R-:W-:Y:S05]  /*d2f0*/  CALL.REL.NOINC `($__internal_101_$__cuda_sm70_shflsync_up) ;  /* 0x000012d000007944 */ /* 0x000fea0003c00000 */
[----:B01----:R-:W-:Y:S05]  /*d300*/  BRA `(.L_x_4170) ;  /* 0xffff97d000007947 */ /* 0x003fea000383ffff */
.L_x_4131:
[----:B------:R-:W-:Y:S01]  /*d310*/  HFMA2.MMA R215, -RZ, RZ, 0, 5.9604644775390625e-08 ;  /* 0x00000001ffd77435 */ /* 0x000fe200000001ff */
[----:B------:R-:W-:Y:S02]  /*d320*/  MOV R216, RZ ;  /* 0x000000ff00d87202 */ /* 0x000fe40000000f00 */
[----:B-1----:R-:W-:Y:S02]  /*d330*/  MOV R67, 0xffffffff ;  /* 0xffffffff00437802 */ /* 0x002fe40000000f00 */
[----:B0-----:R-:W-:-:S02]  /*d340*/  MOV R64, 0xd360 ;  /* 0x0000d36000407802 */ /* 0x001fc40000000f00 */
[----:B-----5:R-:W-:Y:S05]  /*d350*/  CALL.REL.NOINC `($__internal_101_$__cuda_sm70_shflsync_up) ;  /* 0x0000127000007944 */ /* 0x020fea0003c00000 */
[----:B0-----:R-:W-:Y:S01]  /*d360*/  HFMA2.MMA R215, -RZ, RZ, 0, 5.9604644775390625e-08 ;  /* 0x00000001ffd77435 */ /* 0x001fe200000001ff */
[----:B-1----:R-:W-:-:S02]  /*d370*/  MOV R66, R67 ;  /* 0x0000004300427202 */ /* 0x002fc40000000f00 */
[----:B------:R-:W-:Y:S02]  /*d380*/  MOV R218, R217 ;  /* 0x000000d900da7202 */ /* 0x000fe40000000f00 */
[----:B------:R-:W-:Y:S02]  /*d390*/  MOV R216, RZ ;  /* 0x000000ff00d87202 */ /* 0x000fe40000000f00 */
[----:B------:R-:W-:Y:S02]  /*d3a0*/  MOV R67, 0xffffffff ;  /* 0xffffffff00437802 */ /* 0x000fe40000000f00 */
[----:B------:R-:W-:Y:S02]  /*d3b0*/  MOV R64, 0xd3d0 ;  /* 0x0000d3d000407802 */ /* 0x000fe40000000f00 */
[----:B------:R-:W-:Y:S05]  /*d3c0*/  CALL.REL.NOINC `($__internal_101_$__cuda_sm70_shflsync_up) ;  /* 0x0000120000007944 */ /* 0x000fea0003c00000 */
[----:B0-----:R-:W-:Y:S01]  /*d3d0*/  HFMA2.MMA R215, -RZ, RZ, 0, 5.9604644775390625e-08 ;  /* 0x00000001ffd77435 */ /* 0x001fe200000001ff */
[----:B-1----:R-:W-:Y:S02]  /*d3e0*/  MOV R68, R67 ;  /* 0x0000004300447202 */ /* 0x002fe40000000f00 */
[----:B------:R-:W-:Y:S02]  /*d3f0*/  MOV R218, R70 ;  /* 0x0000004600da7202 */ /* 0x000fe40000000f00 */
[----:B------:R-:W-:-:S02]  /*d400*/  MOV R216, RZ ;  /* 0x000000ff00d87202 */ /* 0x000fc40000000f00 */
[----:B------:R-:W-:Y:S02]  /*d410*/  MOV R67, 0xffffffff ;  /* 0xffffffff00437802 */ /* 0x000fe40000000f00 */
[----:B------:R-:W-:Y:S02]  /*d420*/  MOV R64, 0xd440 ;  /* 0x0000d44000407802 */ /* 0x000fe40000000f00 */
[----:B------:R-:W-:Y:S05]  /*d430*/  CALL.REL.NOINC `($__internal_101_$__cuda_sm70_shflsync_up) ;  /* 0x0000119000007944 */ /* 0x000fea0003c00000 */
[----:B0-----:R-:W-:Y:S01]  /*d440*/  HFMA2.MMA R215, -RZ, RZ, 0, 5.9604644775390625e-08 ;  /* 0x00000001ffd77435 */ /* 0x001fe200000001ff */
[----:B-1----:R-:W-:Y:S02]  /*d450*/  MOV R70, R67 ;  /* 0x0000004300467202 */ /* 0x002fe40000000f00 */
[----:B------:R-:W-:Y:S02]  /*d460*/  MOV R218, R69 ;  /* 0x0000004500da7202 */ /* 0x000fe40000000f00 */
[----:B------:R-:W-:Y:S02]  /*d470*/  MOV R216, RZ ;  /* 0x000000ff00d87202 */ /* 0x000fe40000000f00 */
[----:B------:R-:W-:Y:S02]  /*d480*/  MOV R67, 0xffffffff ;  /* 0xffffffff00437802 */ /* 0x000fe40000000f00 */
[----:B------:R-:W-:-:S02]  /*d490*/  MOV R64, 0xd4b0 ;  /* 0x0000d4b000407802 */ /* 0x000fc40000000f00 */
[----:B------:R-:W-:Y:S05]  /*d4a0*/  CALL.REL.NOINC `($__internal_101_$__cuda_sm70_shflsync_up) ;  /* 0x0000112000007944 */ /* 0x000fea0003c00000 */
[----:B-1----:R-:W-:Y:S01]  /*d4b0*/  MOV R69, R67 ;  /* 0x0000004300457202 */ /* 0x002fe20000000f00 */
[----:B------:R-:W-:Y:S01]  /*d4c0*/  HFMA2.MMA R67, -RZ, RZ, 0, 0 ;  /* 0x00000000ff437435 */ /* 0x000fe200000001ff */
[----:B------:R-:W-:-:S02]  /*d4d0*/  MOV R71, R66 ;  /* 0x0000004200477202 */ /* 0x000fc40000000f00 */
[----:B0-----:R-:W-:Y:S02]  /*d4e0*/  MOV R215, R68 ;  /* 0x0000004400d77202 */ /* 0x001fe40000000f00 */
[----:B------:R-:W-:Y:S02]  /*d4f0*/  MOV R64, R60 ;  /* 0x0000003c00407202 */ /* 0x000fe40000000f00 */
[----:B------:R-:W-:Y:S02]  /*d500*/  MOV R68, 0x1f ;  /* 0x0000001f00447802 */ /* 0x000fe40000000f00 */
[----:B------:R-:W-:Y:S02]  /*d510*/  MOV R65, 0xffffffff ;  /* 0xffffffff00417802 */ /* 0x000fe40000000f00 */
[----:B------:R-:W-:Y:S02]  /*d520*/  MOV R66, 0xd540 ;  /* 0x0000d54000427802 */ /* 0x000fe40000000f00 */
[----:B------:R-:W-:Y:S05]  /*d530*/  CALL.REL.NOINC `($__internal_100_$__cuda_sm70_shflsync_idx_p) ;  /* 0x0000104000007944 */ /* 0x000fea0003c00000 */
[----:B-1----:R-:W-:Y:S01]  /*d540*/  MOV R60, R67 ;  /* 0x00000043003c7202 */ /* 0x002fe20000000f00 */
[----:B------:R-:W-:Y:S01]  /*d550*/  HFMA2.MMA R67, -RZ, RZ, 0, 0 ;  /* 0x00000000ff437435 */ /* 0x000fe200000001ff */
[----:B0-----:R-:W-:-:S02]  /*d560*/  MOV R64, R61 ;  /* 0x0000003d00407202 */ /* 0x001fc40000000f00 */
[----:B------:R-:W-:Y:S02]  /*d570*/  MOV R68, 0x1f ;  /* 0x0000001f00447802 */ /* 0x000fe40000000f00 */
[----:B------:R-:W-:Y:S02]  /*d580*/  MOV R65, 0xffffffff ;  /* 0xffffffff00417802 */ /* 0x000fe40000000f00 */
[----:B------:R-:W-:Y:S02]  /*d590*/  MOV R66, 0xd5b0 ;  /* 0x0000d5b000427802 */ /* 0x000fe40000000f00 */
[----:B------:R-:W-:Y:S05]  /*d5a0*/  CALL.REL.NOINC `($__internal_100_$__cuda_sm70_shflsync_idx_p) ;  /* 0x00000fd000007944 */ /* 0x000fea0003c00000 */
[----:B-1----:R-:W-:Y:S01]  /*d5b0*/  MOV R61, R67 ;  /* 0x00000043003d7202 */ /* 0x002fe20000000f00 */
[----:B------:R-:W-:Y:S01]  /*d5c0*/  HFMA2.MMA R67, -RZ, RZ, 0, 0 ;  /* 0x00000000ff437435 */ /* 0x000fe200000001ff */
[----:B0-----:R-:W-:Y:S02]  /*d5d0*/  MOV R64, R62 ;  /* 0x0000003e00407202 */ /* 0x001fe40000000f00 */
[----:B------:R-:W-:Y:S02]  /*d5e0*/  MOV R68, 0x1f ;  /* 0x0000001f00447802 */ /* 0x000fe40000000f00 */
[----:B------:R-:W-:-:S02]  /*d5f0*/  MOV R65, 0xffffffff ;  /* 0xffffffff00417802 */ /* 0x000fc40000000f00 */
[----:B------:R-:W-:Y:S02]  /*d600*/  MOV R66, 0xd620 ;  /* 0x0000d62000427802 */ /* 0x000fe40000000f00 */
[----:B------:R-:W-:Y:S05]  /*d610*/  CALL.REL.NOINC `($__internal_100_$__cuda_sm70_shflsync_idx_p) ;  /* 0x00000f6000007944 */ /* 0x000fea0003c00000 */
[----:B-1----:R-:W-:Y:S01]  /*d620*/  MOV R62, R67 ;  /* 0x00000043003e7202 */ /* 0x002fe20000000f00 */
[----:B------:R-:W-:Y:S01]  /*d630*/  HFMA2.MMA R67, -RZ, RZ, 0, 0 ;  /* 0x00000000ff437435 */ /* 0x000fe200000001ff */
[----:B0-----:R-:W-:Y:S02]  /*d640*/  MOV R64, R63 ;  /* 0x0000003f00407202 */ /* 0x001fe40000000f00 */
[----:B------:R-:W-:Y:S02]  /*d650*/  MOV R68, 0x1f ;  /* 0x0000001f00447802 */ /* 0x000fe40000000f00 */
[----:B------:R-:W-:Y:S02]  /*d660*/  MOV R65, 0xffffffff ;  /* 0xffffffff00417802 */ /* 0x000fe40000000f00 */
[----:B------:R-:W-:Y:S02]  /*d670*/  MOV R66, 0xd690 ;  /* 0x0000d69000427802 */ /* 0x000fe40000000f00 */
[----:B------:R-:W-:Y:S05]  /*d680*/  CALL.REL.NOINC `($__internal_100_$__cuda_sm70_shflsync_idx_p) ;  /* 0x00000ef000007944 */ /* 0x000fea0003c00000 */
[----:B-1----:R-:W-:Y:S01]  /*d690*/  MOV R63, R67 ;  /* 0x00000043003f7202 */ /* 0x002fe20000000f00 */
[----:B0-----:R-:W-:Y:S05]  /*d6a0*/  BRA `(.L_x_4171) ;  /* 0xffff975000007947 */ /* 0x001fea000383ffff */
.L_x_4134:
[----:B------:R-:W-:Y:S01]  /*d6b0*/  HFMA2.MMA R69, -RZ, RZ, 0, 5.9604644775390625e-08 ;  /* 0x00000001ff457435 */ /* 0x000fe200000001ff */
[----:B------:R-:W-:-:S02]  /*d6c0*/  MOV R68, 0x1f ;  /* 0x0000001f00447802 */ /* 0x000fc40000000f00 */
[----:B------:R-:W-:Y:S02]  /*d6d0*/  MOV R247, 0xffffffff ;  /* 0xffffffff00f77802 */ /* 0x000fe40000000f00 */
[----:B------:R-:W-:Y:S02]  /*d6e0*/  MOV R64, 0xd700 ;  /* 0x0000d70000407802 */ /* 0x000fe40000000f00 */
[----:B------:R-:W-:Y:S05]  /*d6f0*/  CALL.REL.NOINC `($__internal_99_$__cuda_sm70_shflsync_down) ;  /* 0x00000e4000007944 */ /* 0x000fea0003c00000 */
[----:B-1----:R-:W-:Y:S01]  /*d700*/  MOV R66, R247 ;  /* 0x000000f700427202 */ /* 0x002fe20000000f00 */
[----:B0-----:R-:W-:Y:S05]  /*d710*/  BRA `(.L_x_4172) ;  /* 0xffffa9a000007947 */ /* 0x001fea000383ffff */
.L_x_4135:
[----:B------:R-:W-:Y:S01]  /*d720*/  HFMA2.MMA R69, -RZ, RZ, 0, 5.9604644775390625e-08 ;  /* 0x00000001ff457435 */ /* 0x000fe200000001ff */
[----:B0-----:R-:W-:Y:S02]  /*d730*/  MOV R70, R240 ;  /* 0x000000f000467202 */ /* 0x001fe40000000f00 */
[----:B------:R-:W-:Y:S02]  /*d740*/  MOV R68, 0x1f ;  /* 0x0000001f00447802 */ /* 0x000fe40000000f00 */
[----:B------:R-:W-:Y:S02]  /*d750*/  MOV R247, 0xffffffff ;  /* 0xffffffff00f77802 */ /* 0x000fe40000000f00 */
[----:B------:R-:W-:-:S02]  /*d760*/  MOV R64, 0xd780 ;  /* 0x0000d78000407802 */ /* 0x000fc40000000f00 */
[----:B-1----:R-:W-:Y:S05]  /*d770*/  CALL.REL.NOINC `($__internal_99_$__cuda_sm70_shflsync_down) ;  /* 0x00000dc000007944 */ /* 0x002fea0003c00000 */
[----:B0-----:R-:W-:Y:S01]  /*d780*/  HFMA2.MMA R69, -RZ, RZ, 0, 5.9604644775390625e-08 ;  /* 0x00000001ff457435 */ /* 0x001fe200000001ff */
[----:B-1----:R-:W-:-:S02]  /*d790*/  MOV R67, R247 ;  /* 0x000000f700437202 */ /* 0x002fc40000000f00 */
[----:B------:R-:W-:Y:S02]  /*d7a0*/  MOV R70, R239 ;  /* 0x000000ef00467202 */ /* 0x000fe40000000f00 */
[----:B------:R-:W-:Y:S02]  /*d7b0*/  MOV R68, 0x1f ;  /* 0x0000001f00447802 */ /* 0x000fe40000000f00 */
[----:B------:R-:W-:Y:S02]  /*d7c0*/  MOV R247, 0xffffffff ;  /* 0xffffffff00f77802 */ /* 0x000fe40000000f00 */
[----:B------:R-:W-:Y:S02]  /*d7d0*/  MOV R64, 0xd7f0 ;  /* 0x0000d7f000407802 */ /* 0x000fe40000000f00 */
[----:B------:R-:W-:Y:S05]  /*d7e0*/  CALL.REL.NOINC `($__internal_99_$__cuda_sm70_shflsync_down) ;  /* 0x00000d5000007944 */ /* 0x000fea0003c00000 */
[----:B0-----:R-:W-:Y:S01]  /*d7f0*/  HFMA2.MMA R69, -RZ, RZ, 0, 5.9604644775390625e-08 ;  /* 0x00000001ff457435 */ /* 0x001fe200000001ff */
[----:B-1----:R-:W-:Y:S02]  /*d800*/  MOV R71, R247 ;  /* 0x000000f700477202 */ /* 0x002fe40000000f00 */
[----:B------:R-:W-:Y:S02]  /*d810*/  MOV R70, R249 ;  /* 0x000000f900467202 */ /* 0x000fe40000000f00 */
[----:B------:R-:W-:-:S02]  /*d820*/  MOV R68, 0x1f ;  /* 0x0000001f00447802 */ /* 0x000fc40000000f00 */
[----:B------:R-:W-:Y:S02]  /*d830*/  MOV R247, 0xffffffff ;  /* 0xffffffff00f77802 */ /* 0x000fe40000000f00 */
[----:B------:R-:W-:Y:S02]  /*d840*/  MOV R64, 0xd860 ;  /* 0x0000d86000407802 */ /* 0x000fe40000000f00 */
[----:B------:R-:W-:Y:S05]  /*d850*/  CALL.REL.NOINC `($__internal_99_$__cuda_sm70_shflsync_down) ;  /* 0x00000ce000007944 */ /* 0x000fea0003c00000 */
[----:B01----:R-:W-:Y:S05]  /*d860*/  BRA `(.L_x_4173) ;  /* 0xffffa89000007947 */ /* 0x003fea000383ffff */
.L_x_4138:
[----:B------:R-:W-:Y:S01]  /*d870*/  HFMA2.MMA R69, -RZ, RZ, 0, 1.1920928955078125e-07 ;  /* 0x00000002ff457435 */ /* 0x000fe200000001ff */
[----:B0-----:R-:W-:Y:S02]  /*d880*/  MOV R70, R241 ;  /* 0x000000f100467202 */ /* 0x001fe40000000f00 */
[----:B------:R-:W-:Y:S02]  /*d890*/  MOV R68, 0x1f ;  /* 0x0000001f00447802 */ /* 0x000fe40000000f00 */
[----:B------:R-:W-:Y:S02]  /*d8a0*/  MOV R247, 0xffffffff ;  /* 0xffffffff00f77802 */ /* 0x000fe40000000f00 */
[----:B------:R-:W-:Y:S02]  /*d8b0*/  MOV R64, 0xd8d0 ;  /* 0x0000d8d000407802 */ /* 0x000fe40000000f00 */
[----:B-1234-:R-:W-:Y:S05]  /*d8c0*/  CALL.REL.NOINC `($__internal_99_$__cuda_sm70_shflsync_down) ;  /* 0x00000c7000007944 */ /* 0x01efea0003c00000 */
[----:B0-----:R-:W-:Y:S01]  /*d8d0*/  HFMA2.MMA R69, -RZ, RZ, 0, 1.1920928955078125e-07 ;  /* 0x00000002ff457435 */ /* 0x001fe200000001ff */
[----:B-1----:R-:W-:-:S02]  /*d8e0*/  MOV R67, R247 ;  /* 0x000000f700437202 */ /* 0x002fc40000000f00 */
[----:B------:R-:W-:Y:S02]  /*d8f0*/  MOV R70, R240 ;  /* 0x000000f000467202 */ /* 0x000fe40000000f00 */
[----:B------:R-:W-:Y:S02]  /*d900*/  MOV R68, 0x1f ;  /* 0x0000001f00447802 */ /* 0x000fe40000000f00 */
[----:B------:R-:W-:Y:S02]  /*d910*/  MOV R247, 0xffffffff ;  /* 0xffffffff00f77802 */ /* 0x000fe40000000f00 */
[----:B------:R-:W-:Y:S02]  /*d920*/  MOV R64, 0xd940 ;  /* 0x0000d94000407802 */ /* 0x000fe40000000f00 */
[----:B------:R-:W-:Y:S05]  /*d930*/  CALL.REL.NOINC `($__internal_99_$__cuda_sm70_shflsync_down) ;  /* 0x00000c0000007944 */ /* 0x000fea0003c00000 */
[----:B0-----:R-:W-:Y:S01]  /*d940*/  HFMA2.MMA R69, -RZ, RZ, 0, 1.1920928955078125e-07 ;  /* 0x00000002ff457435 */ /* 0x001fe200000001ff */
[----:B-1----:R-:W-:Y:S02]  /*d950*/  MOV R66, R247 ;  /* 0x000000f700427202 */ /* 0x002fe40000000f00 */
[----:B------:R-:W-:Y:S02]  /*d960*/  MOV R70, R239 ;  /* 0x000000ef00467202 */ /* 0x000fe40000000f00 */
[----:B------:R-:W-:-:S02]  /*d970*/  MOV R68, 0x1f ;  /* 0x0000001f00447802 */ /* 0x000fc40000000f00 */
[----:B------:R-:W-:Y:S02]  /*d980*/  MOV R247, 0xffffffff ;  /* 0xffffffff00f77802 */ /* 0x000fe40000000f00 */
[----:B------:R-:W-:Y:S02]  /*d990*/  MOV R64, 0xd9b0 ;  /* 0x0000d9b000407802 */ /* 0x000fe40000000f00 */
[----:B------:R-:W-:Y:S05]  /*d9a0*/  CALL.REL.NOINC `($__internal_99_$__cuda_sm70_shflsync_down) ;  /* 0x00000b9000007944 */ /* 0x000fea0003c00000 */
[----:B0-----:R-:W-:Y:S01]  /*d9b0*/  HFMA2.MMA R69, -RZ, RZ, 0, 1.1920928955078125e-07 ;  /* 0x00000002ff457435 */ /* 0x001fe200000001ff */
[----:B-1----:R-:W-:Y:S02]  /*d9c0*/  MOV R71, R247 ;  /* 0x000000f700477202 */ /* 0x002fe40000000f00 */
[----:B------:R-:W-:Y:S02]  /*d9d0*/  MOV R70, R249 ;  /* 0x000000f900467202 */ /* 0x000fe40000000f00 */
[----:B------:R-:W-:Y:S02]  /*d9e0*/  MOV R68, 0x1f ;  /* 0x0000001f00447802 */ /* 0x000fe40000000f00 */
[----:B------:R-:W-:Y:S02]  /*d9f0*/  MOV R247, 0xffffffff ;  /* 0xffffffff00f77802 */ /* 0x000fe40000000f00 */
[----:B------:R-:W-:-:S02]  /*da00*/  MOV R64, 0xda20 ;  /* 0x0000da2000407802 */ /* 0x000fc40000000f00 */
[----:B------:R-:W-:Y:S05]  /*da10*/  CALL.REL.NOINC `($__internal_99_$__cuda_sm70_shflsync_down) ;  /* 0x00000b2000007944 */ /* 0x000fea0003c00000 */
[----:B01----:R-:W-:Y:S05]  /*da20*/  BRA `(.L_x_4174) ;  /* 0xffffa81000007947 */ /* 0x003fea000383ffff */
.L_x_4141:
[----:B------:R-:W-:Y:S01]  /*da30*/  HFMA2.MMA R69, -RZ, RZ, 0, 2.384185791015625e-07 ;  /* 0x00000004ff457435 */ /* 0x000fe200000001ff */
[----:B------:R-:W-:-:S02]  /*da40*/  MOV R70, R241 ;  /* 0x000000f100467202 */ /* 0x000fc40000000f00 */
[----:B------:R-:W-:Y:S02]  /*da50*/  MOV R68, 0x1f ;  /* 0x0000001f00447802 */ /* 0x000fe40000000f00 */
[----:B0-----:R-:W-:Y:S02]  /*da60*/  MOV R247, 0xffffffff ;  /* 0xffffffff00f77802 */ /* 0x001fe40000000f00 */
[----:B------:R-:W-:Y:S02]  /*da70*/  MOV R64, 0xda90 ;  /* 0x0000da9000407802 */ /* 0x000fe40000000f00 */
[----:B-1234-:R-:W-:Y:S05]  /*da80*/  CALL.REL.NOINC `($__internal_99_$__cuda_sm70_shflsync_down) ;  /* 0x00000ab000007944 */ /* 0x01efea0003c00000 */
[----:B-1----:R-:W-:Y:S01]  /*da90*/  MOV R67, R247 ;  /* 0x000000f700437202 */ /* 0x002fe20000000f00 */
[----:B0-----:R-:W-:Y:S05]  /*daa0*/  BRA `(.L_x_4175) ;  /* 0xffffa8a000007947 */ /* 0x001fea000383ffff */
.L_x_4142:
[----:B------:R-:W-:Y:S01]  /*dab0*/  HFMA2.MMA R69, -RZ, RZ, 0, 2.384185791015625e-07 ;  /* 0x00000004ff457435 */ /* 0x000fe200000001ff */
[----:B------:R-:W-:Y:S02]  /*dac0*/  MOV R70, R240 ;  /* 0x000000f000467202 */ /* 0x000fe40000000f00 */
[----:B------:R-:W-:Y:S02]  /*dad0*/  MOV R68, 0x1f ;  /* 0x0000001f00447802 */ /* 0x000fe40000000f00 */
[----:B0-----:R-:W-:-:S02]  /*dae0*/  MOV R247, 0xffffffff ;  /* 0xffffffff00f77802 */ /* 0x001fc40000000f00 */
[----:B------:R-:W-:Y:S02]  /*daf0*/  MOV R64, 0xdb10 ;  /* 0x0000db1000407802 */ /* 0x000fe40000000f00 */
[----:B-1234-:R-:W-:Y:S05]  /*db00*/  CALL.REL.NOINC `($__internal_99_$__cuda_sm70_shflsync_down) ;  /* 0x00000a3000007944 */ /* 0x01efea0003c00000 */
[----:B0-----:R-:W-:Y:S01]  /*db10*/  HFMA2.MMA R69, -RZ, RZ, 0, 2.384185791015625e-07 ;  /* 0x00000004ff457435 */ /* 0x001fe200000001ff */
[----:B-1----:R-:W-:Y:S02]  /*db20*/  MOV R66, R247 ;  /* 0x000000f700427202 */ /* 0x002fe40000000f00 */
[----:B------:R-:W-:Y:S02]  /*db30*/  MOV R70, R239 ;  /* 0x000000ef00467202 */ /* 0x000fe40000000f00 */
[----:B------:R-:W-:Y:S02]  /*db40*/  MOV R68, 0x1f ;  /* 0x0000001f00447802 */ /* 0x000fe40000000f00 */
[----:B------:R-:W-:Y:S02]  /*db50*/  MOV R247, 0xffffffff ;  /* 0xffffffff00f77802 */ /* 0x000fe40000000f00 */
[----:B------:R-:W-:Y:S02]  /*db60*/  MOV R64, 0xdb80 ;  /* 0x0000db8000407802 */ /* 0x000fe40000000f00 */
[----:B------:R-:W-:Y:S05]  /*db70*/  CALL.REL.NOINC `($__internal_99_$__cuda_sm70_shflsync_down) ;  /* 0x000009c000007944 */ /* 0x000fea0003c00000 */
[----:B0-----:R-:W-:Y:S01]  /*db80*/  HFMA2.MMA R69, -RZ, RZ, 0, 2.384185791015625e-07 ;  /* 0x00000004ff457435 */ /* 0x001fe200000001ff */
[----:B-1----:R-:W-:-:S02]  /*db90*/  MOV R71, R247 ;  /* 0x000000f700477202 */ /* 0x002fc40000000f00 */
[----:B------:R-:W-:Y:S02]  /*dba0*/  MOV R70, R249 ;  /* 0x000000f900467202 */ /* 0x000fe40000000f00 */
[----:B------:R-:W-:Y:S02]  /*dbb0*/  MOV R68, 0x1f ;  /* 0x0000001f00447802 */ /* 0x000fe40000000f00 */
[----:B------:R-:W-:Y:S02]  /*dbc0*/  MOV R247, 0xffffffff ;  /* 0xffffffff00f77802 */ /* 0x000fe40000000f00 */
[----:B------:R-:W-:Y:S02]  /*dbd0*/  MOV R64, 0xdbf0 ;  /* 0x0000dbf000407802 */ /* 0x000fe40000000f00 */
[----:B------:R-:W-:Y:S05]  /*dbe0*/  CALL.REL.NOINC `($__internal_99_$__cuda_sm70_shflsync_down) ;  /* 0x0000095000007944 */ /* 0x000fea0003c00000 */
[----:B01----:R-:W-:Y:S05]  /*dbf0*/  BRA `(.L_x_4176) ;  /* 0xffffa79000007947 */ /* 0x003fea000383ffff */
.L_x_4145:
[----:B------:R-:W-:Y:S01]  /*dc00*/  HFMA2.MMA R69, -RZ, RZ, 0, 4.76837158203125e-07 ;  /* 0x00000008ff457435 */ /* 0x000fe200000001ff */
[----:B------:R-:W-:Y:S02]  /*dc10*/  MOV R70, R241 ;  /* 0x000000f100467202 */ /* 0x000fe40000000f00 */
[----:B------:R-:W-:Y:S02]  /*dc20*/  MOV R68, 0x1f ;  /* 0x0000001f00447802 */ /* 0x000fe40000000f00 */
[----:B0-----:R-:W-:-:S02]  /*dc30*/  MOV R247, 0xffffffff ;  /* 0xffffffff00f77802 */ /* 0x001fc40000000f00 */
[----:B------:R-:W-:Y:S02]  /*dc40*/  MOV R64, 0xdc60 ;  /* 0x0000dc6000407802 */ /* 0x000fe40000000f00 */
[----:B-1234-:R-:W-:Y:S05]  /*dc50*/  CALL.REL.NOINC `($__internal_99_$__cuda_sm70_shflsync_down) ;  /* 0x000008e000007944 */ /* 0x01efea0003c00000 */
[----:B0-----:R-:W-:Y:S01]  /*dc60*/  HFMA2.MMA R69, -RZ, RZ, 0, 4.76837158203125e-07 ;  /* 0x00000008ff457435 */ /* 0x001fe200000001ff */
[----:B-1----:R-:W-:Y:S02]  /*dc70*/  MOV R67, R247 ;  /* 0x000000f700437202 */ /* 0x002fe40000000f00 */
[----:B------:R-:W-:Y:S02]  /*dc80*/  MOV R70, R240 ;  /* 0x000000f000467202 */ /* 0x000fe40000000f00 */
[----:B------:R-:W-:Y:S02]  /*dc90*/  MOV R68, 0x1f ;  /* 0x0000001f00447802 */ /* 0x000fe40000000f00 */
[----:B------:R-:W-:Y:S02]  /*dca0*/  MOV R247, 0xffffffff ;  /* 0xffffffff00f77802 */ /* 0x000fe40000000f00 */
[----:B------:R-:W-:Y:S02]  /*dcb0*/  MOV R64, 0xdcd0 ;  /* 0x0000dcd000407802 */ /* 0x000fe40000000f00 */
[----:B------:R-:W-:Y:S05]  /*dcc0*/  CALL.REL.NOINC `($__internal_99_$__cuda_sm70_shflsync_down) ;  /* 0x0000087000007944 */ /* 0x000fea0003c00000 */
[----:B0-----:R-:W-:Y:S01]  /*dcd0*/  HFMA2.MMA R69, -RZ, RZ, 0, 4.76837158203125e-07 ;  /* 0x00000008ff457435 */ /* 0x001fe200000001ff */
[----:B-1----:R-:W-:-:S02]  /*dce0*/  MOV R66, R247 ;  /* 0x000000f700427202 */ /* 0x002fc40000000f00 */
[----:B------:R-:W-:Y:S02]  /*dcf0*/  MOV R70, R239 ;  /* 0x000000ef00467202 */ /* 0x000fe40000000f00 */
[----:B------:R-:W-:Y:S02]  /*dd00*/  MOV R68, 0x1f ;  /* 0x0000001f00447802 */ /* 0x000fe40000000f00 */
[----:B------:R-:W-:Y:S02]  /*dd10*/  MOV R247, 0xffffffff ;  /* 0xffffffff00f77802 */ /* 0x000fe40000000f00 */
[----:B------:R-:W-:Y:S02]  /*dd20*/  MOV R64, 0xdd40 ;  /* 0x0000dd4000407802 */ /* 0x000fe40000000f00 */
[----:B------:R-:W-:Y:S05]  /*dd30*/  CALL.REL.NOINC `($__internal_99_$__cuda_sm70_shflsync_down) ;  /* 0x0000080000007944 */ /* 0x000fea0003c00000 */
[----:B0-----:R-:W-:Y:S01]  /*dd40*/  HFMA2.MMA R69, -RZ, RZ, 0, 4.76837158203125e-07 ;  /* 0x00000008ff457435 */ /* 0x001fe200000001ff */
[----:B-1----:R-:W-:Y:S02]  /*dd50*/  MOV R71, R247 ;  /* 0x000000f700477202 */ /* 0x002fe40000000f00 */
[----:B------:R-:W-:Y:S02]  /*dd60*/  MOV R70, R249 ;  /* 0x000000f900467202 */ /* 0x000fe40000000f00 */
[----:B------:R-:W-:-:S02]  /*dd70*/  MOV R68, 0x1f ;  /* 0x0000001f00447802 */ /* 0x000fc40000000f00 */
[----:B------:R-:W-:Y:S02]  /*dd80*/  MOV R247, 0xffffffff ;  /* 0xffffffff00f77802 */ /* 0x000fe40000000f00 */
[----:B------:R-:W-:Y:S02]  /*dd90*/  MOV R64, 0xddb0 ;  /* 0x0000ddb000407802 */ /* 0x000fe40000000f00 */
[----:B------:R-:W-:Y:S05]  /*dda0*/  CALL.REL.NOINC `($__internal_99_$__cuda_sm70_shflsync_down) ;  /* 0x0000079000007944 */ /* 0x000fea0003c00000 */
[----:B01----:R-:W-:Y:S05]  /*ddb0*/  BRA `(.L_x_4177) ;  /* 0xffffa71000007947 */ /* 0x003fea000383ffff */
.L_x_4148:
[----:B------:R-:W-:Y:S01]  /*ddc0*/  HFMA2.MMA R69, -RZ, RZ, 0, 9.5367431640625e-07 ;  /* 0x00000010ff457435 */ /* 0x000fe200000001ff */
[----:B------:R-:W-:Y:S02]  /*ddd0*/  MOV R70, R241 ;  /* 0x000000f100467202 */ /* 0x000fe40000000f00 */
[----:B------:R-:W-:Y:S02]  /*dde0*/  MOV R68, 0x1f ;  /* 0x0000001f00447802 */ /* 0x000fe40000000f00 */
[----:B0-----:R-:W-:Y:S02]  /*ddf0*/  MOV R247, 0xffffffff ;  /* 0xffffffff00f77802 */ /* 0x001fe40000000f00 */
[----:B------:R-:W-:Y:S02]  /*de00*/  MOV R64, 0xde20 ;  /* 0x0000de2000407802 */ /* 0x000fe40000000f00 */
[----:B-1234-:R-:W-:Y:S05]  /*de10*/  CALL.REL.NOINC `($__internal_99_$__cuda_sm70_shflsync_down) ;  /* 0x0000072000007944 */ /* 0x01efea0003c00000 */
[----:B-1----:R-:W-:Y:S01]  /*de20*/  MOV R67, R247 ;  /* 0x000000f700437202 */ /* 0x002fe20000000f00 */
[----:B0-----:R-:W-:Y:S05]  /*de30*/  BRA `(.L_x_4178) ;  /* 0xffffa7a000007947 */ /* 0x001fea000383ffff */
.L_x_4149:
[----:B------:R-:W-:Y:S01]  /*de40*/  HFMA2.MMA R69, -RZ, RZ, 0, 9.5367431640625e-07 ;  /* 0x00000010ff457435 */ /* 0x000fe200000001ff */
[----:B------:R-:W-:-:S02]  /*de50*/  MOV R70, R240 ;  /* 0x000000f000467202 */ /* 0x000fc40000000f00 */
[----:B------:R-:W-:Y:S02]  /*de60*/  MOV R68, 0x1f ;  /* 0x0000001f00447802 */ /* 0x000fe40000000f00 */
[----:B0-----:R-:W-:Y:S02]  /*de70*/  MOV R247, 0xffffffff ;  /* 0xffffffff00f77802 */ /* 0x001fe40000000f00 */
[----:B------:R-:W-:Y:S02]  /*de80*/  MOV R64, 0xdea0 ;  /* 0x0000dea000407802 */ /* 0x000fe40000000f00 */
[----:B-1234-:R-:W-:Y:S05]  /*de90*/  CALL.REL.NOINC `($__internal_99_$__cuda_sm70_shflsync_down) ;  /* 0x000006a000007944 */ /* 0x01efea0003c00000 */
[----:B0-----:R-:W-:Y:S01]  /*dea0*/  HFMA2.MMA R69, -RZ, RZ, 0, 9.5367431640625e-07 ;  /* 0x00000010ff457435 */ /* 0x001fe200000001ff */
[----:B-1----:R-:W-:Y:S02]  /*deb0*/  MOV R66, R247 ;  /* 0x000000f700427202 */ /* 0x002fe40000000f00 */
[----:B------:R-:W-:Y:S02]  /*dec0*/  MOV R70, R239 ;  /* 0x000000ef00467202 */ /* 0x000fe40000000f00 */
[----:B------:R-:W-:Y:S02]  /*ded0*/  MOV R68, 0x1f ;  /* 0x0000001f00447802 */ /* 0x000fe40000000f00 */
[----:B------:R-:W-:-:S02]  /*dee0*/  MOV R247, 0xffffffff ;  /* 0xffffffff00f77802 */ /* 0x000fc40000000f00 */
[----:B------:R-:W-:Y:S02]  /*def0*/  MOV R64, 0xdf10 ;  /* 0x0000df1000407802 */ /* 0x000fe40000000f00 */
[----:B------:R-:W-:Y:S05]  /*df00*/  CALL.REL.NOINC `($__internal_99_$__cuda_sm70_shflsync_down) ;  /* 0x0000063000007944 */ /* 0x000fea0003c00000 */
[----:B0-----:R-:W-:Y:S01]  /*df10*/  HFMA2.MMA R69, -RZ, RZ, 0, 9.5367431640625e-07 ;  /* 0x00000010ff457435 */ /* 0x001fe200000001ff */
[----:B-1----:R-:W-:Y:S02]  /*df20*/  MOV R71, R247 ;  /* 0x000000f700477202 */ /* 0x002fe40000000f00 */
[----:B------:R-:W-:Y:S02]  /*df30*/  MOV R70, R249 ;  /* 0x000000f900467202 */ /* 0x000fe40000000f00 */
[----:B------:R-:W-:Y:S02]  /*df40*/  MOV R68, 0x1f ;  /* 0x0000001f00447802 */ /* 0x000fe40000000f00 */
[----:B------:R-:W-:Y:S02]  /*df50*/  MOV R247, 0xffffffff ;  /* 0xffffffff00f77802 */ /* 0x000fe40000000f00 */
[----:B------:R-:W-:Y:S02]  /*df60*/  MOV R64, 0xdf80 ;  /* 0x0000df8000407802 */ /* 0x000fe40000000f00 */
[----:B------:R-:W-:Y:S05]  /*df70*/  CALL.REL.NOINC `($__internal_99_$__cuda_sm70_shflsync_down) ;  /* 0x000005c000007944 */ /* 0x000fea0003c00000 */
[----:B01----:R-:W-:Y:S05]  /*df80*/  BRA `(.L_x_4179) ;  /* 0xffffa69000007947 */ /* 0x003fea000383ffff */
.L_x_4152:
[----:B---3--:R-:W-:Y:S01]  /*df90*/  HFMA2.MMA R67, -RZ, RZ, 0, 0 ;  /* 0x00000000ff437435 */ /* 0x008fe200000001ff */
[----:B------:R-:W-:-:S02]  /*dfa0*/  MOV R64, R241 ;  /* 0x000000f100407202 */ /* 0x000fc40000000f00 */
[----:B------:R-:W-:Y:S02]  /*dfb0*/  MOV R68, 0x1f ;  /* 0x0000001f00447802 */ /* 0x000fe40000000f00 */
[----:B------:R-:W-:Y:S02]  /*dfc0*/  MOV R65, 0xffffffff ;  /* 0xffffffff00417802 */ /* 0x000fe40000000f00 */
[----:B-1----:R-:W-:Y:S02]  /*dfd0*/  MOV R66, 0xdff0 ;  /* 0x0000dff000427802 */ /* 0x002fe40000000f00 */
[----:B0-2-4-:R-:W-:Y:S05]  /*dfe0*/  CALL.REL.NOINC `($__internal_100_$__cuda_sm70_shflsync_idx_p) ;  /* 0x0000059000007944 */ /* 0x015fea0003c00000 */
        /* <DEDUP_REMOVED lines=21> */
[----:B------:R-:W-:Y:S01]  /*e140*/  HFMA2.MMA R69, -RZ, RZ, 0, 5.9604644775390625e-08 ;  /* 0x00000001ff457435 */ /* 0x000fe200000001ff */
[----:B-1----:R-:W-:Y:S02]  /*e150*/  MOV R238, R67 ;  /* 0x0000004300ee7202 */ /* 0x002fe40000000f00 */
[----:B------:R-:W-:Y:S02]  /*e160*/  MOV R70, R241 ;  /* 0x000000f100467202 */ /* 0x000fe40000000f00 */
[----:B0-----:R-:W-:Y:S02]  /*e170*/  MOV R68, 0x1f ;  /* 0x0000001f00447802 */ /* 0x001fe40000000f00 */
[----:B------:R-:W-:-:S02]  /*e180*/  MOV R247, 0xffffffff ;  /* 0xffffffff00f77802 */ /* 0x000fc40000000f00 */
[----:B------:R-:W-:Y:S02]  /*e190*/  MOV R64, 0xe1b0 ;  /* 0x0000e1b000407802 */ /* 0x000fe40000000f00 */
[----:B------:R-:W-:Y:S05]  /*e1a0*/  CALL.REL.NOINC `($__internal_99_$__cuda_sm70_shflsync_down) ;  /* 0x0000039000007944 */ /* 0x000fea0003c00000 */
[----:B0-----:R-:W-:Y:S01]  /*e1b0*/  HFMA2.MMA R69, -RZ, RZ, 0, 5.9604644775390625e-08 ;  /* 0x00000001ff457435 */ /* 0x001fe200000001ff */
[----:B-1----:R-:W-:Y:S02]  /*e1c0*/  MOV R245, R247 ;  /* 0x000000f700f57202 */ /* 0x002fe40000000f00 */
[----:B------:R-:W-:Y:S02]  /*e1d0*/  MOV R70, R240 ;  /* 0x000000f000467202 */ /* 0x000fe40000000f00 */
[----:B------:R-:W-:Y:S02]  /*e1e0*/  MOV R68, 0x1f ;  /* 0x0000001f00447802 */ /* 0x000fe40000000f00 */
[----:B------:R-:W-:Y:S02]  /*e1f0*/  MOV R247, 0xffffffff ;  /* 0xffffffff00f77802 */ /* 0x000fe40000000f00 */
[----:B------:R-:W-:Y:S02]  /*e200*/  MOV R64, 0xe220 ;  /* 0x0000e22000407802 */ /* 0x000fe40000000f00 */
[----:B------:R-:W-:Y:S05]  /*e210*/  CALL.REL.NOINC `($__internal_99_$__cuda_sm70_shflsync_down) ;  /* 0x0000032000007944 */ /* 0x000fea0003c00000 */
        /* <DEDUP_REMOVED lines=14> */
[CC--:B------:R-:W-:Y:S01]  /*e300*/  FMUL.FTZ R239, R60.reuse, R243.reuse ;  /* 0x000000f33cef7220 */ /* 0x0c0fe20000410000 */
[----:B------:R-:W-:Y:S01]  /*e310*/  MOV R64, R60 ;  /* 0x0000003c00407202 */ /* 0x000fe20000000f00 */
[-C--:B------:R-:W-:Y:S01]  /*e320*/  FMUL.FTZ R240, R60, R244.reuse ;  /* 0x000000f43cf07220 */ /* 0x080fe20000410000 */
[----:B------:R-:W-:Y:S01]  /*e330*/  HFMA2.MMA R67, -RZ, RZ, 0, 0 ;  /* 0x00000000ff437435 */ /* 0x000fe200000001ff */
[-C--:B------:R-:W-:Y:S01]  /*e340*/  FMUL.FTZ R242, R63, R244.reuse ;  /* 0x000000f43ff27220 */ /* 0x080fe20000410000 */
[----:B0-----:R-:W-:Y:S01]  /*e350*/  MOV R68, 0x1f ;  /* 0x0000001f00447802 */ /* 0x001fe20000000f00 */
[CC--:B------:R-:W-:Y:S01]  /*e360*/  FMUL.FTZ R60, R62.reuse, R244.reuse ;  /* 0x000000f43e3c7220 */ /* 0x0c0fe20000410000 */
[----:B------:R-:W-:Y:S01]  /*e370*/  MOV R65, 0xffffffff ;  /* 0xffffffff00417802 */ /* 0x000fe20000000f00 */
[----:B------:R-:W-:Y:S01]  /*e380*/  FMUL.FTZ R244, R61, R244 ;  /* 0x000000f43df47220 */ /* 0x000fe20000410000 */
[----:B------:R-:W-:Y:S01]  /*e390*/  MOV R66, 0xe3d0 ;  /* 0x0000e3d000427802 */ /* 0x000fe20000000f00 */
[----:B------:R-:W-:-:S02]  /*e3a0*/  FFMA.FTZ R242, R62, R243, -R242 ;  /* 0x000000f33ef27223 */ /* 0x000fc400000108f2 */
[----:B------:R-:W-:Y:S02]  /*e3b0*/  FFMA.FTZ R241, R63, R243, R60 ;  /* 0x000000f33ff17223 */ /* 0x000fe4000001003c */
[----:B-1----:R-:W-:Y:S05]  /*e3c0*/  CALL.REL.NOINC `($__internal_100_$__cuda_sm70_shflsync_idx_p) ;  /* 0x000001b000007944 */ /* 0x002fea0003c00000 */
        /* <DEDUP_REMOVED lines=22> */
[----:B0-----:R-:W-:Y:S05]  /*e530*/  BRA `(.L_x_4180) ;  /* 0xffffa30000007947 */ /* 0x001fea000383ffff */
        .weak           $__internal_99_$__cuda_sm70_shflsync_down
        .type           $__internal_99_$__cuda_sm70_shflsync_down,@function
        .size           $__internal_99_$__cuda_sm70_shflsync_down,($__internal_100_$__cuda_sm70_shflsync_idx_p - $__internal_99_$__cuda_sm70_shflsync_down)
$__internal_99_$__cuda_sm70_shflsync_down:
[----:B------:R-:W-:Y:S01]  /*e540*/  HFMA2.MMA R65, -RZ, RZ, 0, 0 ;  /* 0x00000000ff417435 */ /* 0x000fe200000001ff */
[----:B------:R-:W-:Y:S04]  /*e550*/  WARPSYNC R247 ;  /* 0x000000f700007348 */ /* 0x000fe80003800000 */
[----:B------:R0:W1:Y:S01]  /*e560*/  SHFL.DOWN PT, R247, R70, R69, R68 ;  /* 0x0800004546f77389 */ /* 0x00006200000e0044 */
[----:B------:R-:W-:Y:S05]  /*e570*/  RET.REL.NODEC R64 `(_Z25selective_scan_bwd_kernelI32Selective_Scan_bwd_kernel_traitsILi64ELi16ELb0ELb0ELb0ELb0ELb1EN3c108BFloat16ENS1_7complexIfEEEEv12SSMParamsBwd) ;  /* 0xffff1a8040007950 */ /* 0x000fea0003c3ffff */
        .weak           $__internal_100_$__cuda_sm70_shflsync_idx_p
        .type           $__internal_100_$__cuda_sm70_shflsync_idx_p,@function
        .size           $__internal_100_$__cuda_sm70_shflsync_idx_p,($__internal_101_$__cuda_sm70_shflsync_up - $__internal_100_$__cuda_sm70_shflsync_idx_p)
$__internal_100_$__cuda_sm70_shflsync_idx_p:
[----:B------:R-:W-:Y:S01]  /*e580*/  HFMA2.MMA R251, -RZ, RZ, 0, 0 ;  /* 0x00000000fffb7435 */ /* 0x000fe200000001ff */
[----:B------:R-:W-:Y:S01]  /*e590*/  MOV R250, R66 ;  /* 0x0000004200fa7202 */ /* 0x000fe20000000f00 */
[----:B------:R-:W-:Y:S04]  /*e5a0*/  WARPSYNC R65 ;  /* 0x0000004100007348 */ /* 0x000fe80003800000 */
[----:B------:R0:W1:Y:S01]  /*e5b0*/  SHFL.IDX PT, R67, R64, R67, R68 ;  /* 0x0000004340437389 */ /* 0x00006200000e0044 */
[----:B------:R-:W-:Y:S05]  /*e5c0*/  RET.REL.NODEC R250 `(_Z25selective_scan_bwd_kernelI32Selective_Scan_bwd_kernel_traitsILi64ELi16ELb0ELb0ELb0ELb0ELb1EN3c108BFloat16ENS1_7complexIfEEEEv12SSMParamsBwd) ;  /* 0xffff1a30fa007950 */ /* 0x000fea0003c3ffff */
        .weak           $__internal_101_$__cuda_sm70_shflsync_up
        .type           $__internal_101_$__cuda_sm70_shflsync_up,@function
        .size           $__internal_101_$__cuda_sm70_shflsync_up,(.L_x_14533 - $__internal_101_$__cuda_sm70_shflsync_up)
$__internal_101_$__cuda_sm70_shflsync_up:
[----:B------:R-:W-:Y:S01]  /*e5d0*/  MOV R65, 0x0 ;  /* 0x0000000000417802 */ /* 0x000fe20000000f00 */
[----:B------:R-:W-:Y:S04]  /*e5e0*/  WARPSYNC R67 ;  /* 0x0000004300007348 */ /* 0x000fe80003800000 */
[----:B------:R0:W1:Y:S01]  /*e5f0*/  SHFL.UP PT, R67, R218, R215, R216 ;  /* 0x040000d7da437389 */ /* 0x00006200000e00d8 */
[----:B------:R-:W-:Y:S05]  /*e600*/  RET.REL.NODEC R64 `(_Z25selective_scan_bwd_kernelI32Selective_Scan_bwd_kernel_traitsILi64ELi16ELb0ELb0ELb0ELb0ELb1EN3c108BFloat16ENS1_7complexIfEEEEv12SSMParamsBwd) ;  /* 0xffff19f040007950 */ /* 0x000fea0003c3ffff */
.L_x_4181:
        /* <DEDUP_REMOVED lines=15> */
.L_x_14533:


//--------------------- .text._Z25selective_scan_bwd_kernelI32Selective_Scan_bwd_kernel_traitsILi64ELi16ELb0ELb0ELb0ELb1ELb0EN3c108BFloat16ENS1_7complexIfEEEEv12SSMParamsBwd --------------------------
	.section	.text._Z25selective_scan_bwd_kernelI32Selective_Scan_bwd_kernel_traitsILi64ELi16ELb0ELb0ELb0ELb1ELb0EN3c108BFloat16ENS1_7complexIfEEEEv12SSMParamsBwd,"ax",@progbits
	.sectioninfo	@"SHI_REGISTERS=249"
	.align	128
        .global         _Z25selective_scan_bwd_kernelI32Selective_Scan_bwd_kernel_traitsILi64ELi16ELb0ELb0ELb0ELb1ELb0EN3c108BFloat16ENS1_7complexIfEEEEv12SSMParamsBwd
        .type           _Z25selective_scan_bwd_kernelI32Selective_Scan_bwd_kernel_traitsILi64ELi16ELb0ELb0ELb0ELb1ELb0EN3c108BFloat16ENS1_7complexIfEEEEv12SSMParamsBwd,@function
        .size           _Z25selective_scan_bwd_kernelI32Selective_Scan_bwd_kernel_traitsILi64ELi16ELb0ELb0ELb0ELb1ELb0EN3c108BFloat16ENS1_7complexIfEEEEv12SSMParamsBwd,(.L_x_14536 - _Z25selective_scan_bwd_kernelI32Selective_Scan_bwd_kernel_traitsILi64ELi16ELb0ELb0ELb0ELb1ELb0EN3c108BFloat16ENS1_7complexIfEEEEv12SSMParamsBwd)
        .other          _Z25selective_scan_bwd_kernelI32Selective_Scan_bwd_kernel_traitsILi64ELi16ELb0ELb0ELb0ELb1ELb0EN3c108BFloat16ENS1_7complexIfEEEEv12SSMParamsBwd,@"STO_CUDA_ENTRY STV_DEFAULT"
_Z25selective_scan_bwd_kernelI32Selective_Scan_bwd_kernel_traitsILi64ELi16ELb0ELb0ELb0ELb1ELb0EN3c108BFloat16ENS1_7complexIfEEEEv12SSMParamsBwd:
.text._Z25selective_scan_bwd_kernelI32Selective_Scan_bwd_kernel_traitsILi64ELi16ELb0ELb0ELb0ELb1ELb0EN3c108BFloat16ENS1_7complexIfEEEEv12SSMParamsBwd:
        /* <DEDUP_REMOVED lines=93> */
.L_x_4257:
        /* <DEDUP_REMOVED lines=78> */
[----:B------:R-:W-:Y:S02]  /*0ab0*/  IADD3 R23, R20, 0x40, RZ ;  /* 0x0000004014177810 */ /* 0x000fe40007ffe0ff */
[----:B------:R-:W-:-:S02]  /*0ac0*/  ISETP.GE.AND P0, PT, R25, R57, PT ;  /* 0x000000391900720c */ /* 0x000fc40003f06270 */
[C---:B-1----:R-:W-:Y:S02]  /*0ad0*/  IADD3 R3, R20.reuse, 0x60, RZ ;  /* 0x0000006014037810 */ /* 0x042fe40007ffe0ff */
[CC--:B------:R-:W-:Y:S02]  /*0ae0*/  LEA.HI.SX32 R123, R20.reuse, R20.reuse, 0x1b ;  /* 0x00000014147b7211 */ /* 0x0c0fe400078fdaff */
[C---:B------:R-:W-:Y:S02]  /*0af0*/  IADD3 R25, R20.reuse, 0x80, RZ ;  /* 0x0000008014197810 */ /* 0x040fe40007ffe0ff */
[C---:B------:R-:W-:Y:S02]  /*0b00*/  IADD3 R35, R20.reuse, 0xa0, RZ ;  /* 0x000000a014237810 */ /* 0x040fe40007ffe0ff */
[----:B------:R-:W-:Y:S02]  /*0b10*/  LEA.HI.SX32 R21, R21, R20, 0x1b ;  /* 0x0000001415157211 */ /* 0x000fe400078fdaff */
[----:B------:R-:W-:-:S02]  /*0b20*/  IADD3 R37, R20, 0xc0, RZ ;  /* 0x000000c014257810 */ /* 0x000fc40007ffe0ff */
[-C--:B------:R-:W-:Y:S02]  /*0b30*/  LEA.HI.SX32 R23, R23, R20.reuse, 0x1b ;  /* 0x0000001417177211 */ /* 0x080fe400078fdaff */
[C---:B------:R-:W-:Y:S02]  /*0b40*/  IADD3 R39, R20.reuse, 0xe0, RZ ;  /* 0x000000e014277810 */ /* 0x040fe40007ffe0ff */
[-C--:B------:R-:W-:Y:S02]  /*0b50*/  LEA.HI.SX32 R3, R3, R20.reuse, 0x1b ;  /* 0x0000001403037211 */ /* 0x080fe400078fdaff */
[----:B------:R-:W-:Y:S02]  /*0b60*/  IADD3 R41, R20, 0x100, RZ ;  /* 0x0000010014297810 */ /* 0x000fe40007ffe0ff */
[----:B------:R-:W-:Y:S02]  /*0b70*/  SHF.L.U32 R123, R123, 0x1, RZ ;  /* 0x000000017b7b7819 */ /* 0x000fe400000006ff */
[----:B------:R-:W-:-:S02]  /*0b80*/  LEA.HI.SX32 R25, R25, R20, 0x1b ;  /* 0x0000001419197211 */ /* 0x000fc400078fdaff */
        /* <DEDUP_REMOVED lines=25> */
[----:B------:R-:W-:Y:S02]  /*0d20*/  LEA R0, R131, R0, 0x4 ;  /* 0x0000000083007211 */ /* 0x000fe400078e20ff */
[-C--:B------:R-:W-:Y:S02]  /*0d30*/  LEA.HI.SX32 R53, R53, R20.reuse, 0x1b ;  /* 0x0000001435357211 */ /* 0x080fe400078fdaff */
[----:B------:R-:W-:Y:S02]  /*0d40*/  SHF.L.U32 R111, R45, 0x1, RZ ;  /* 0x000000012d6f7819 */ /* 0x000fe400000006ff */
[----:B------:R-:W-:Y:S02]  /*0d50*/  LEA.HI.SX32 R55, R55, R20, 0x1b ;  /* 0x0000001437377211 */ /* 0x000fe400078fdaff */
[----:B------:R-:W-:-:S02]  /*0d60*/  SHF.L.U32 R110, R47, 0x1, RZ ;  /* 0x000000012f6e7819 */ /* 0x000fc400000006ff */
[----:B------:R-:W-:Y:S02]  /*0d70*/  SHF.L.U32 R101, R49, 0x1, RZ ;  /* 0x0000000131657819 */ /* 0x000fe400000006ff */
[----:B------:R-:W-:Y:S02]  /*0d80*/  SHF.L.U32 R100, R51, 0x1, RZ ;  /* 0x0000000133647819 */ /* 0x000fe400000006ff */
[----:B------:R-:W-:Y:S02]  /*0d90*/  LEA.HI.SX32 R97, R0, R0, 0x1b ;  /* 0x0000000000617211 */ /* 0x000fe400078fdaff */
[----:B------:R-:W-:Y:S02]  /*0da0*/  SHF.L.U32 R99, R53, 0x1, RZ ;  /* 0x0000000135637819 */ /* 0x000fe400000006ff */
[----:B------:R-:W-:Y:S02]  /*0db0*/  SHF.L.U32 R98, R55, 0x1, RZ ;  /* 0x0000000137627819 */ /* 0x000fe400000006ff */
[----:B------:R-:W-:-:S02]  /*0dc0*/  SHF.L.U32 R97, R97, 0x1, RZ ;  /* 0x0000000161617819 */ /* 0x000fc400000006ff */
[----:B------:R-:W-:Y:S02]  /*0dd0*/  MOV R108, UR10 ;  /* 0x0000000a006c7c02 */ /* 0x000fe40008000f00 */
[----:B0-----:R-:W-:-:S05]  /*0de0*/  MOV R109, UR11 ;  /* 0x0000000b006d7c02 */ /* 0x001fca0008000f00 */
[C---:B------:R-:W-:Y:S01]  /*0df0*/  IMAD.WIDE R108, R124.reuse, 0x2, R108 ;  /* 0x000000027c6c7825 */ /* 0x040fe200078e026c */
[----:B------:R-:W-:Y:S02]  /*0e00*/  P2R R46, PR, RZ, 0x1 ;  /* 0x00000001ff2e7803 */ /* 0x000fe40000000000 */
[-C--:B------:R-:W-:Y:S02]  /*0e10*/  ISETP.GE.AND P1, PT, R124, R57.reuse, PT ;  /* 0x000000397c00720c */ /* 0x080fe40003f26270 */
[-C--:B------:R-:W-:Y:S02]  /*0e20*/  ISETP.GE.AND P4, PT, R24, R57.reuse, PT ;  /* 0x000000391800720c */ /* 0x080fe40003f86270 */
[----:B------:R-:W-:Y:S02]  /*0e30*/  ISETP.GE.AND P5, PT, R22, R57, PT ;  /* 0x000000391600720c */ /* 0x000fe40003fa6270 */
[----:B------:R-:W-:Y:S02]  /*0e40*/  PRMT R2, RZ, 0x7610, R2 ;  /* 0x00007610ff027816 */ /* 0x000fe40000000002 */
[----:B------:R-:W-:-:S02]  /*0e50*/  PRMT R3, RZ, 0x7610, R3 ;  /* 0x00007610ff037816 */ /* 0x000fc40000000003 */
[----:B------:R-:W-:Y:S02]  /*0e60*/  P2R R22, PR, RZ, 0x4 ;  /* 0x00000004ff167803 */ /* 0x000fe40000000000 */
[----:B------:R-:W-:Y:S01]  /*0e70*/  P2R R44, PR, RZ, 0x8 ;  /* 0x00000008ff2c7803 */ /* 0x000fe20000000000 */
[----:B--2---:R-:W-:Y:S04]  /*0e80*/  STS.U16 [R123], R4 ;  /* 0x000000047b007388 */ /* 0x004fe80000000400 */
[----:B---3--:R-:W-:Y:S04]  /*0e90*/  STS.U16 [R122+0x40], R5 ;  /* 0x000040057a007388 */ /* 0x008fe80000000400 */
[----:B----4-:R-:W-:Y:S04]  /*0ea0*/  STS.U16 [R121+0x80], R6 ;  /* 0x0000800679007388 */ /* 0x010fe80000000400 */
[----:B-----5:R-:W-:Y:S04]  /*0eb0*/  STS.U16 [R120+0xc0], R7 ;  /* 0x0000c00778007388 */ /* 0x020fe80000000400 */
[----:B------:R0:W-:Y:S04]  /*0ec0*/  STS.U16 [R119+0x100], R8 ;  /* 0x0001000877007388 */ /* 0x0001e80000000400 */
        /* <DEDUP_REMOVED lines=10> */
[----:B------:R4:W-:Y:S01]  /*0f70*/  STS.U16 [R98+0x3c0], R19 ;  /* 0x0003c01362007388 */ /* 0x0009e20000000400 */
[----:B------:R-:W-:-:S06]  /*0f80*/  NOP ;  /* 0x0000000000007918 */ /* 0x000fcc0000000000 */
[----:B------:R-:W5:Y:S04]  /*0f90*/  LDS.U16 R96, [R97] ;  /* 0x0000000061607984 */ /* 0x000f680000000400 */
        /* <DEDUP_REMOVED lines=18> */
[----:B------:R-:W5:Y:S01]  /*10c0*/  @!P0 LDG.E.U16 R8, [R108.64+0x180] ;  /* 0x000180066c088981 */ /* 0x000f62000c1e1500 */
[-C--:B------:R-:W-:Y:S02]  /*10d0*/  ISETP.GE.AND P0, PT, R26, R57.reuse, PT ;  /* 0x000000391a00720c */ /* 0x080fe40003f06270 */
[----:B--2---:R-:W-:Y:S01]  /*10e0*/  PRMT R10, RZ, 0x7610, R10 ;  /* 0x00007610ff0a7816 */ /* 0x004fe2000000000a */
[----:B------:R-:W2:Y:S01]  /*10f0*/  @!P1 LDG.E.U16 R2, [R108.64] ;  /* 0x000000066c029981 */ /* 0x000ea2000c1e1500 */
[----:B------:R-:W-:Y:S02]  /*1100*/  P2R R0, PR, RZ, 0x1 ;  /* 0x00000001ff007803 */ /* 0x000fe40000000000 */
[----:B------:R-:W-:Y:S01]  /*1110*/  PRMT R4, RZ, 0x7610, R4 ;  /* 0x00007610ff047816 */ /* 0x000fe20000000004 */
[----:B------:R-:W5:Y:S06]  /*1120*/  @!P2 LDG.E.U16 R3, [R108.64+0x40] ;  /* 0x000040066c03a981 */ /* 0x000f6c000c1e1500 */
[----:B------:R-:W5:Y:S01]  /*1130*/  @!P0 LDG.E.U16 R9, [R108.64+0x1c0] ;  /* 0x0001c0066c098981 */ /* 0x000f62000c1e1500 */
[----:B------:R-:W-:-:S02]  /*1140*/  ISETP.GE.AND P0, PT, R27, R57, PT ;  /* 0x000000391b00720c */ /* 0x000fc40003f06270 */
[----:B------:R-:W-:Y:S01]  /*1150*/  PRMT R7, RZ, 0x7610, R7 ;  /* 0x00007610ff077816 */ /* 0x000fe20000000007 */
[----:B------:R-:W5:Y:S01]  /*1160*/  @!P3 LDG.E.U16 R4, [R108.64+0x80] ;  /* 0x000080066c04b981 */ /* 0x000f62000c1e1500 */
[----:B------:R-:W-:Y:S02]  /*1170*/  PRMT R5, RZ, 0x7610, R5 ;  /* 0x00007610ff057816 */ /* 0x000fe40000000005 */
[----:B------:R-:W-:Y:S02]  /*1180*/  PRMT R6, RZ, 0x7610, R6 ;  /* 0x00007610ff067816 */ /* 0x000fe40000000006 */
[----:B---3--:R-:W-:Y:S01]  /*1190*/  P2R R18, PR, RZ, 0x1 ;  /* 0x00000001ff127803 */ /* 0x008fe20000000000 */
[----:B------:R-:W3:Y:S01]  /*11a0*/  @!P4 LDG.E.U16 R7, [R108.64+0x140] ;  /* 0x000140066c07c981 */ /* 0x000ee2000c1e1500 */
[----:B------:R-:W-:-:S03]  /*11b0*/  ISETP.GE.AND P1, PT, R29, R57, PT ;  /* 0x000000391d00720c */ /* 0x000fc60003f26270 */
[----:B------:R-:W3:Y:S01]  /*11c0*/  @!P0 LDG.E.U16 R10, [R108.64+0x200] ;  /* 0x000200066c0a8981 */ /* 0x000ee2000c1e1500 */
[-C--:B------:R-:W-:Y:S02]  /*11d0*/  ISETP.GE.AND P0, PT, R28, R57.reuse, PT ;  /* 0x000000391c00720c */ /* 0x080fe40003f06270 */
[-C--:B------:R-:W-:Y:S01]  /*11e0*/  ISETP.GE.AND P2, PT, R30, R57.reuse, PT ;  /* 0x000000391e00720c */ /* 0x080fe20003f46270 */
[----:B------:R-:W3:Y:S01]  /*11f0*/  @!P5 LDG.E.U16 R5, [R108.64+0xc0] ;  /* 0x0000c0066c05d981 */ /* 0x000ee2000c1e1500 */
[----:B------:R-:W-:Y:S02]  /*1200*/  P2R R38, PR, RZ, 0x10 ;  /* 0x00000010ff267803 */ /* 0x000fe40000000000 */
[-C--:B------:R-:W-:Y:S01]  /*1210*/  ISETP.GE.AND P3, PT, R31, R57.reuse, PT ;  /* 0x000000391f00720c */ /* 0x080fe20003f66270 */
[----:B------:R-:W3:Y:S01]  /*1220*/  @!P6 LDG.E.U16 R6, [R108.64+0x100] ;  /* 0x000100066c06e981 */ /* 0x000ee2000c1e1500 */
[----:B------:R-:W-:Y:S02]  /*1230*/  P2R R24, PR, RZ, 0x20 ;  /* 0x00000020ff187803 */ /* 0x000fe40000000000 */
[----:B------:R-:W-:-:S02]  /*1240*/  ISETP.GE.AND P4, PT, R32, R57, PT ;  /* 0x000000392000720c */ /* 0x000fc40003f86270 */
[----:B------:R-:W-:Y:S02]  /*1250*/  P2R R36, PR, RZ, 0x40 ;  /* 0x00000040ff247803 */ /* 0x000fe40000000000 */
[-C--:B------:R-:W-:Y:S02]  /*1260*/  ISETP.GE.AND P5, PT, R33, R57.reuse, PT ;  /* 0x000000392100720c */ /* 0x080fe40003fa6270 */
[----:B------:R-:W-:Y:S02]  /*1270*/  ISETP.GE.AND P6, PT, R34, R57, PT ;  /* 0x000000392200720c */ /* 0x000fe40003fc6270 */
[----:B------:R-:W-:Y:S02]  /*1280*/  PRMT R11, RZ, 0x7610, R11 ;  /* 0x00007610ff0b7816 */ /* 0x000fe4000000000b */
[----:B------:R-:W-:Y:S02]  /*1290*/  PRMT R12, RZ, 0x7610, R12 ;  /* 0x00007610ff0c7816 */ /* 0x000fe4000000000c */
[----:B------:R-:W-:-:S02]  /*12a0*/  PRMT R13, RZ, 0x7610, R13 ;  /* 0x00007610ff0d7816 */ /* 0x000fc4000000000d */
[----:B------:R-:W-:Y:S01]  /*12b0*/  PRMT R14, RZ, 0x7610, R14 ;  /* 0x00007610ff0e7816 */ /* 0x000fe2000000000e */
[----:B------:R-:W3:Y:S01]  /*12c0*/  @!P0 LDG.E.U16 R11, [R108.64+0x240] ;  /* 0x000240066c0b8981 */ /* 0x000ee2000c1e1500 */
[----:B------:R-:W-:Y:S02]  /*12d0*/  PRMT R15, RZ, 0x7610, R15 ;  /* 0x00007610ff0f7816 */ /* 0x000fe4000000000f */
[----:B------:R-:W-:Y:S01]  /*12e0*/  PRMT R16, RZ, 0x7610, R16 ;  /* 0x00007610ff107816 */ /* 0x000fe20000000010 */
[----:B------:R-:W3:Y:S01]  /*12f0*/  @!P1 LDG.E.U16 R12, [R108.64+0x280] ;  /* 0x000280066c0c9981 */ /* 0x000ee2000c1e1500 */
[----:B------:R-:W-:-:S03]  /*1300*/  PRMT R17, RZ, 0x7610, R17 ;  /* 0x00007610ff117816 */ /* 0x000fc60000000011 */
[----:B------:R-:W3:Y:S04]  /*1310*/  @!P2 LDG.E.U16 R13, [R108.64+0x2c0] ;  /* 0x0002c0066c0da981 */ /* 0x000ee8000c1e1500 */
[----:B------:R-:W3:Y:S04]  /*1320*/  @!P3 LDG.E.U16 R14, [R108.64+0x300] ;  /* 0x000300066c0eb981 */ /* 0x000ee8000c1e1500 */
[----:B------:R-:W3:Y:S04]  /*1330*/  @!P4 LDG.E.U16 R15, [R108.64+0x340] ;  /* 0x000340066c0fc981 */ /* 0x000ee8000c1e1500 */
[----:B------:R-:W3:Y:S04]  /*1340*/  @!P5 LDG.E.U16 R16, [R108.64+0x380] ;  /* 0x000380066c10d981 */ /* 0x000ee8000c1e1500 */
[----:B------:R-:W3:Y:S01]  /*1350*/  @!P6 LDG.E.U16 R17, [R108.64+0x3c0] ;  /* 0x0003c0066c11e981 */ /* 0x000ee2000c1e1500 */
        /* <DEDUP_REMOVED lines=16> */
[----:B----4-:R-:W-:Y:S02]  /*1460*/  P2R R19, PR, RZ, 0x1 ;  /* 0x00000001ff137803 */ /* 0x010fe40000000000 */
[----:B------:R-:W-:Y:S02]  /*1470*/  ISETP.GE.AND P0, PT, R124, R57, PT ;  /* 0x000000397c00720c */ /* 0x000fe40003f06270 */
[----:B------:R-:W-:Y:S02]  /*1480*/  PRMT R28, RZ, 0x7610, R28 ;  /* 0x00007610ff1c7816 */ /* 0x000fe4000000001c */
[----:B------:R-:W-:Y:S02]  /*1490*/  PRMT R30, RZ, 0x7610, R30 ;  /* 0x00007610ff1e7816 */ /* 0x000fe4000000001e */
[----:B------:R-:W-:Y:S02]  /*14a0*/  PRMT R32, RZ, 0x7610, R32 ;  /* 0x00007610ff207816 */ /* 0x000fe40000000020 */
[----:B------:R-:W-:Y:S01]  /*14b0*/  PRMT R34, RZ, 0x7610, R34 ;  /* 0x00007610ff227816 */ /* 0x000fe20000000022 */
[----:B--2---:R0:W-:Y:S04]  /*14c0*/  STS.U16 [R123], R2 ;  /* 0x000000027b007388 */ /* 0x0041e80000000400 */
[----:B-----5:R1:W-:Y:S04]  /*14d0*/  STS.U16 [R122+0x40], R3 ;  /* 0x000040037a007388 */ /* 0x0203e80000000400 */
[----:B------:R-:W-:Y:S01]  /*14e0*/  STS.U16 [R121+0x80], R4 ;  /* 0x0000800479007388 */ /* 0x000fe20000000400 */
[----:B0-----:R-:W-:-:S02]  /*14f0*/  MOV R2, UR8 ;  /* 0x0000000800027c02 */ /* 0x001fc40008000f00 */
[----:B-1----:R-:W-:Y:S01]  /*1500*/  MOV R3, UR9 ;  /* 0x0000000900037c02 */ /* 0x002fe20008000f00 */
[----:B---3--:R-:W-:Y:S04]  /*1510*/  STS.U16 [R120+0xc0], R5 ;  /* 0x0000c00578007388 */ /* 0x008fe80000000400 */
[----:B------:R-:W-:Y:S04]  /*1520*/  STS.U16 [R119+0x100], R6 ;  /* 0x0001000677007388 */ /* 0x000fe80000000400 */
[----:B------:R0:W-:Y:S04]  /*1530*/  STS.U16 [R118+0x140], R7 ;  /* 0x0001400776007388 */ /* 0x0001e80000000400 */
[----:B------:R-:W-:Y:S04]  /*1540*/  STS.U16 [R117+0x180], R8 ;  /* 0x0001800875007388 */ /* 0x000fe80000000400 */
[----:B------:R-:W-:Y:S04]  /*1550*/  STS.U16 [R116+0x1c0], R9 ;  /* 0x0001c00974007388 */ /* 0x000fe80000000400 */
[----:B------:R-:W-:Y:S04]  /*1560*/  STS.U16 [R113+0x200], R10 ;  /* 0x0002000a71007388 */ /* 0x000fe80000000400 */
[----:B------:R-:W-:Y:S04]  /*1570*/  STS.U16 [R112+0x240], R11 ;  /* 0x0002400b70007388 */ /* 0x000fe80000000400 */
[----:B------:R1:W-:Y:S04]  /*1580*/  STS.U16 [R111+0x280], R12 ;  /* 0x0002800c6f007388 */ /* 0x0003e80000000400 */
[----:B------:R-:W-:Y:S04]  /*1590*/  STS.U16 [R110+0x2c0], R13 ;  /* 0x0002c00d6e007388 */ /* 0x000fe80000000400 */
[----:B------:R2:W-:Y:S01]  /*15a0*/  STS.U16 [R101+0x300], R14 ;  /* 0x0003000e65007388 */ /* 0x0005e20000000400 */
[----:B0-----:R-:W-:-:S03]  /*15b0*/  IMAD.WIDE R6, R124, 0x2, R2 ;  /* 0x000000027c067825 */ /* 0x001fc600078e0202 */
[----:B------:R-:W-:Y:S04]  /*15c0*/  STS.U16 [R100+0x340], R15 ;  /* 0x0003400f64007388 */ /* 0x000fe80000000400 */
[----:B------:R0:W-:Y:S04]  /*15d0*/  STS.U16 [R99+0x380], R16 ;  /* 0x0003801063007388 */ /* 0x0001e80000000400 */
[----:B------:R3:W-:Y:S01]  /*15e0*/  STS.U16 [R98+0x3c0], R17 ;  /* 0x0003c01162007388 */ /* 0x0007e20000000400 */
[----:B------:R-:W-:-:S06]  /*15f0*/  NOP ;  /* 0x0000000000007918 */ /* 0x000fcc0000000000 */
[----:B------:R-:W4:Y:S04]  /*1600*/  LDS.U16 R8, [R97] ;  /* 0x0000000061087984 */ /* 0x000f280000000400 */
[----:B------:R-:W-:Y:S04]  /*1610*/  LDS.U16 R9, [R97+0x2] ;  /* 0x0000020061097984 */ /* 0x000fe80000000400 */
[----:B------:R-:W2:Y:S04]  /*1620*/  LDS.U16 R10, [R97+0x4] ;  /* 0x00000400610a7984 */ /* 0x000ea80000000400 */
[----:B------:R-:W0:Y:S04]  /*1630*/  LDS.U16 R21, [R97+0x6] ;  /* 0x0000060061157984 */ /* 0x000e280000000400 */
        /* <DEDUP_REMOVED lines=14> */
[----:B------:R0:W5:Y:S01]  /*1720*/  @!P0 LDG.E.U16 R28, [R6.64] ;  /* 0x00000006061c8981 */ /* 0x000162000c1e1500 */
[----:B------:R-:W-:Y:S02]  /*1730*/  ISETP.NE.AND P0, PT, R19, RZ, PT ;  /* 0x000000ff1300720c */ /* 0x000fe40003f05270 */
[----:B-1----:R-:W-:Y:S01]  /*1740*/  PRMT R12, RZ, 0x7610, R12 ;  /* 0x00007610ff0c7816 */ /* 0x002fe2000000000c */
[----:B------:R1:W5:Y:S01]  /*1750*/  @!P1 LDG.E.U16 R32, [R6.64+0x280] ;  /* 0x0002800606209981 */ /* 0x000362000c1e1500 */
[----:B------:R-:W-:Y:S02]  /*1760*/  PRMT R11, RZ, 0x7610, R11 ;  /* 0x00007610ff0b7816 */ /* 0x000fe4000000000b */
[----:B--2---:R-:W-:Y:S01]  /*1770*/  PRMT R14, RZ, 0x7610, R14 ;  /* 0x00007610ff0e7816 */ /* 0x004fe2000000000e */
[----:B------:R1:W2:Y:S06]  /*1780*/  @!P3 LDG.E.U16 R34, [R6.64+0x300] ;  /* 0x000300060622b981 */ /* 0x0002ac000c1e1500 */
[----:B------:R1:W2:Y:S01]  /*1790*/  @!P0 LDG.E.U16 R5, [R6.64+0x40] ;  /* 0x0000400606058981 */ /* 0x0002a2000c1e1500 */
[----:B------:R-:W-:-:S13]  /*17a0*/  ISETP.NE.AND P0, PT, R35, RZ, PT ;  /* 0x000000ff2300720c */ /* 0x000fda0003f05270 */
[----:B------:R1:W2:Y:S01]  /*17b0*/  @!P0 LDG.E.U16 R12, [R6.64+0x80] ;  /* 0x00008006060c8981 */ /* 0x0002a2000c1e1500 */
[----:B------:R-:W-:-:S13]  /*17c0*/  ISETP.NE.AND P0, PT, R36, RZ, PT ;  /* 0x000000ff2400720c */ /* 0x000fda0003f05270 */
[----:B------:R1:W2:Y:S01]  /*17d0*/  @!P0 LDG.E.U16 R11, [R6.64+0xc0] ;  /* 0x0000c006060b8981 */ /* 0x0002a2000c1e1500 */
[----:B------:R-:W-:Y:S02]  /*17e0*/  ISETP.NE.AND P0, PT, R37, RZ, PT ;  /* 0x000000ff2500720c */ /* 0x000fe40003f05270 */
[----:B------:R-:W-:-:S11]  /*17f0*/  PRMT R13, RZ, 0x7610, R13 ;  /* 0x00007610ff0d7816 */ /* 0x000fd6000000000d */
[----:B------:R1:W2:Y:S01]  /*1800*/  @!P0 LDG.E.U16 R14, [R6.64+0x100] ;  /* 0x00010006060e8981 */ /* 0x0002a2000c1e1500 */
[----:B------:R-:W-:Y:S02]  /*1810*/  ISETP.NE.AND P0, PT, R38, RZ, PT ;  /* 0x000000ff2600720c */ /* 0x000fe40003f05270 */
[----:B0-----:R-:W-:-:S11]  /*1820*/  PRMT R16, RZ, 0x7610, R16 ;  /* 0x00007610ff107816 */ /* 0x001fd60000000010 */
[----:B------:R1:W2:Y:S01]  /*1830*/  @!P0 LDG.E.U16 R13, [R6.64+0x140] ;  /* 0x00014006060d8981 */ /* 0x0002a2000c1e1500 */
[----:B------:R-:W-:Y:S02]  /*1840*/  ISETP.NE.AND P0, PT, R39, RZ, PT ;  /* 0x000000ff2700720c */ /* 0x000fe40003f05270 */
[----:B------:R-:W-:-:S11]  /*1850*/  PRMT R15, RZ, 0x7610, R15 ;  /* 0x00007610ff0f7816 */ /* 0x000fd6000000000f */
[----:B------:R1:W2:Y:S01]  /*1860*/  @!P0 LDG.E.U16 R16, [R6.64+0x180] ;  /* 0x0001800606108981 */ /* 0x0002a2000c1e1500 */
[----:B------:R-:W-:-:S13]  /*1870*/  ISETP.NE.AND P0, PT, R40, RZ, PT ;  /* 0x000000ff2800720c */ /* 0x000fda0003f05270 */
[----:B------:R1:W2:Y:S01]  /*1880*/  @!P0 LDG.E.U16 R15, [R6.64+0x1c0] ;  /* 0x0001c006060f8981 */ /* 0x0002a2000c1e1500 */
[----:B------:R-:W-:Y:S02]  /*1890*/  ISETP.NE.AND P0, PT, R41, RZ, PT ;  /* 0x000000ff2900720c */ /* 0x000fe40003f05270 */
[----:B---3--:R-:W-:-:S11]  /*18a0*/  PRMT R17, RZ, 0x7610, R17 ;  /* 0x00007610ff117816 */ /* 0x008fd60000000011 */
[----:B------:R1:W3:Y:S01]  /*18b0*/  @!P0 LDG.E.U16 R30, [R6.64+0x200] ;  /* 0x00020006061e8981 */ /* 0x0002e2000c1e1500 */
[----:B------:R-:W-:Y:S02]  /*18c0*/  ISETP.NE.AND P0, PT, R42, RZ, PT ;  /* 0x000000ff2a00720c */ /* 0x000fe40003f05270 */
[----:B------:R-:W-:Y:S02]  /*18d0*/  PRMT R19, RZ, 0x7610, R19 ;  /* 0x00007610ff137816 */ /* 0x000fe40000000013 */
[----:B------:R-:W-:Y:S02]  /*18e0*/  PRMT R29, RZ, 0x7610, R29 ;  /* 0x00007610ff1d7816 */ /* 0x000fe4000000001d */
[----:B------:R-:W-:Y:S02]  /*18f0*/  PRMT R36, RZ, 0x7610, R36 ;  /* 0x00007610ff247816 */ /* 0x000fe40000000024 */
[----:B------:R-:W-:Y:S01]  /*1900*/  PRMT R31, RZ, 0x7610, R31 ;  /* 0x00007610ff1f7816 */ /* 0x000fe2000000001f */
[----:B------:R1:W3:Y:S04]  /*1910*/  @!P2 LDG.E.U16 R19, [R6.64+0x2c0] ;  /* 0x0002c0060613a981 */ /* 0x0002e8000c1e1500 */
[----:B------:R1:W3:Y:S04]  /*1920*/  @!P0 LDG.E.U16 R17, [R6.64+0x240] ;  /* 0x0002400606118981 */ /* 0x0002e8000c1e1500 */
[----:B------:R1:W3:Y:S04]  /*1930*/  @!P4 LDG.E.U16 R29, [R6.64+0x340] ;  /* 0x00034006061dc981 */ /* 0x0002e8000c1e1500 */
[----:B------:R1:W3:Y:S04]  /*1940*/  @!P5 LDG.E.U16 R36, [R6.64+0x380] ;  /* 0x000380060624d981 */ /* 0x0002e8000c1e1500 */
[----:B------:R1:W3:Y:S02]  /*1950*/  @!P6 LDG.E.U16 R31, [R6.64+0x3c0] ;  /* 0x0003c006061fe981 */ /* 0x0002e4000c1e1500 */
[----:B-1----:R-:W-:-:S02]  /*1960*/  PRMT R7, RZ, 0x5410, R96 ;  /* 0x00005410ff077816 */ /* 0x002fc40000000060 */
[----:B----4-:R-:W-:-:S05]  /*1970*/  PRMT R8, RZ, 0x5410, R8 ;  /* 0x00005410ff087816 */ /* 0x010fca0000000008 */
[----:B------:R-:W-:Y:S01]  /*1980*/  FADD.FTZ R80, R8, UR5 ;  /* 0x0000000508507e21 */ /* 0x000fe20008010000 */
[----:B------:R-:W-:-:S04]  /*1990*/  PRMT R10, RZ, 0x5410, R10 ;  /* 0x00005410ff0a7816 */ /* 0x000fc8000000000a */
[----:B------:R-:W-:Y:S02]  /*19a0*/  FSETP.GTU.FTZ.AND P4, PT, R80, 20, PT ;  /* 0x41a000005000780b */ /* 0x000fe40003f9c000 */
[----:B------:R-:W-:Y:S02]  /*19b0*/  PRMT R9, RZ, 0x5410, R9 ;  /* 0x00005410ff097816 */ /* 0x000fe40000000009 */
[----:B------:R-:W-:Y:S02]  /*19c0*/  PRMT R21, RZ, 0x5410, R21 ;  /* 0x00005410ff157816 */ /* 0x000fe40000000015 */
[----:B------:R-:W-:Y:S02]  /*19d0*/  PRMT R22, RZ, 0x5410, R22 ;  /* 0x00005410ff167816 */ /* 0x000fe40000000016 */
[----:B------:R-:W-:Y:S01]  /*19e0*/  PRMT R23, RZ, 0x5410, R23 ;  /* 0x00005410ff177816 */ /* 0x000fe20000000017 */
[----:B------:R-:W-:Y:S01]  /*19f0*/  FADD.FTZ R78, R10, UR5 ;  /* 0x000000050a4e7e21 */ /* 0x000fe20008010000 */
[----:B------:R-:W-:Y:S01]  /*1a00*/  PRMT R8, RZ, 0x5410, R88 ;  /* 0x00005410ff087816 */ /* 0x000fe20000000058 */
[----:B------:R-:W-:Y:S01]  /*1a10*/  FADD.FTZ R79, R9, UR5 ;  /* 0x00000005094f7e21 */ /* 0x000fe20008010000 */
[----:B------:R-:W-:Y:S01]  /*1a20*/  PRMT R24, RZ, 0x5410, R24 ;  /* 0x00005410ff187816 */ /* 0x000fe20000000018 */
[----:B------:R-:W-:Y:S01]  /*1a30*/  FADD.FTZ R77, R21, UR5 ;  /* 0x00000005154d7e21 */ /* 0x000fe20008010000 */
[----:B------:R-:W-:Y:S01]  /*1a40*/  MOV R33, c[0x0][0x16c] ;  /* 0x00005b0000217a02 */ /* 0x000fe20000000f00 */
[----:B------:R-:W-:-:S02]  /*1a50*/  FADD.FTZ R76, R22, UR5 ;  /* 0x00000005164c7e21 */ /* 0x000fc40008010000 */
[----:B------:R-:W-:Y:S01]  /*1a60*/  FADD.FTZ R75, R23, UR5 ;  /* 0x00000005174b7e21 */ /* 0x000fe20008010000 */
[----:B------:R-:W-:Y:S01]  /*1a70*/  BSSY B0, `(.L_x_4183) ;  /* 0x0000062000007945 */ /* 0x000fe20003800000 */
[----:B-----5:R-:W-:Y:S04]  /*1a80*/  STS.U16 [R123], R28 ;  /* 0x0000001c7b007388 */ /* 0x020fe80000000400 */
[----:B--2---:R-:W-:Y:S04]  /*1a90*/  STS.U16 [R122+0x40], R5 ;  /* 0x000040057a007388 */ /* 0x004fe80000000400 */
[----:B------:R-:W-:Y:S04]  /*1aa0*/  STS.U16 [R121+0x80], R12 ;  /* 0x0000800c79007388 */ /* 0x000fe80000000400 */
[----:B------:R-:W-:Y:S04]  /*1ab0*/  STS.U16 [R120+0xc0], R11 ;  /* 0x0000c00b78007388 */ /* 0x000fe80000000400 */
[----:B------:R-:W-:Y:S04]  /*1ac0*/  STS.U16 [R119+0x100], R14 ;  /* 0x0001000e77007388 */ /* 0x000fe80000000400 */
[----:B------:R-:W-:Y:S04]  /*1ad0*/  STS.U16 [R118+0x140], R13 ;  /* 0x0001400d76007388 */ /* 0x000fe80000000400 */
[----:B------:R-:W-:Y:S04]  /*1ae0*/  STS.U16 [R117+0x180], R16 ;  /* 0x0001801075007388 */ /* 0x000fe80000000400 */
        /* <DEDUP_REMOVED lines=18> */
[----:B------:R-:W-:Y:S04]  /*1c10*/  LDS.U16 R28, [R97+0x14] ;  /* 0x00001400611c7984 */ /* 0x000fe80000000400 */
[----:B------:R-:W-:Y:S01]  /*1c20*/  LDS.U16 R29, [R97+0x16] ;  /* 0x00001600611d7984 */ /* 0x000fe20000000400 */
[----:B0-----:R-:W-:-:S03]  /*1c30*/  PRMT R19, RZ, 0x5410, R5 ;  /* 0x00005410ff137816 */ /* 0x001fc60000000005 */
[----:B------:R-:W-:Y:S01]  /*1c40*/  LDS.U16 R30, [R97+0x18] ;  /* 0x00001800611e7984 */ /* 0x000fe20000000400 */
[----:B------:R-:W-:Y:S02]  /*1c50*/  PRMT R5, RZ, 0x5410, R95 ;  /* 0x00005410ff057816 */ /* 0x000fe4000000005f */
[----:B-1----:R-:W-:Y:S01]  /*1c60*/  PRMT R17, RZ, 0x5410, R6 ;  /* 0x00005410ff117816 */ /* 0x002fe20000000006 */
[----:B------:R-:W-:Y:S01]  /*1c70*/  FFMA.FTZ R134, R19, R7, R134 ;  /* 0x0000000713867223 */ /* 0x000fe20000010086 */
[----:B------:R-:W-:Y:S01]  /*1c80*/  PRMT R6, RZ, 0x5410, R94 ;  /* 0x00005410ff067816 */ /* 0x000fe2000000005e */
[----:B------:R-:W-:Y:S01]  /*1c90*/  LDS.U16 R60, [R97+0x1a] ;  /* 0x00001a00613c7984 */ /* 0x000fe20000000400 */
[----:B--2---:R-:W-:Y:S01]  /*1ca0*/  PRMT R16, RZ, 0x5410, R16 ;  /* 0x00005410ff107816 */ /* 0x004fe20000000010 */
[----:B------:R-:W-:Y:S02]  /*1cb0*/  FFMA.FTZ R5, R17, R5, R134 ;  /* 0x0000000511057223 */ /* 0x000fe40000010086 */
[----:B------:R-:W-:Y:S01]  /*1cc0*/  LDS.U16 R61, [R97+0x1c] ;  /* 0x00001c00613d7984 */ /* 0x000fe20000000400 */
[----:B---3--:R-:W-:Y:S01]  /*1cd0*/  PRMT R15, RZ, 0x5410, R15 ;  /* 0x00005410ff0f7816 */ /* 0x008fe2000000000f */
[----:B------:R-:W-:Y:S01]  /*1ce0*/  FFMA.FTZ R6, R16, R6, R5 ;  /* 0x0000000610067223 */ /* 0x000fe20000010005 */
[----:B------:R-:W-:-:S05]  /*1cf0*/  PRMT R5, RZ, 0x5410, R93 ;  /* 0x00005410ff057816 */ /* 0x000fca000000005d */
[----:B------:R-:W-:Y:S02]  /*1d00*/  FFMA.FTZ R5, R15, R5, R6 ;  /* 0x000000050f057223 */ /* 0x000fe40000010006 */
[----:B------:R-:W0:Y:S01]  /*1d10*/  LDS.U16 R6, [R97+0x10] ;  /* 0x0000100061067984 */ /* 0x000e220000000400 */
[----:B------:R-:W-:Y:S02]  /*1d20*/  PRMT R7, RZ, 0x5410, R92 ;  /* 0x00005410ff077816 */ /* 0x000fe4000000005c */
[----:B----4-:R-:W-:-:S05]  /*1d30*/  PRMT R14, RZ, 0x5410, R14 ;  /* 0x00005410ff0e7816 */ /* 0x010fca000000000e */
[----:B------:R-:W-:Y:S02]  /*1d40*/  FFMA.FTZ R32, R14, R7, R5 ;  /* 0x000000070e207223 */ /* 0x000fe40000010005 */
[----:B------:R1:W2:Y:S04]  /*1d50*/  LDS.U16 R7, [R97+0x12] ;  /* 0x0000120061077984 */ /* 0x0002a80000000400 */
[----:B------:R1:W3:Y:S01]  /*1d60*/  LDS.U16 R5, [R97+0x1e] ;  /* 0x00001e0061057984 */ /* 0x0002e20000000400 */
[----:B------:R-:W-:Y:S02]  /*1d70*/  PRMT R31, RZ, 0x5410, R91 ;  /* 0x00005410ff1f7816 */ /* 0x000fe4000000005b */
[----:B-----5:R-:W-:Y:S02]  /*1d80*/  PRMT R13, RZ, 0x5410, R13 ;  /* 0x00005410ff0d7816 */ /* 0x020fe4000000000d */
[----:B------:R-:W-:-:S03]  /*1d90*/  PRMT R12, RZ, 0x5410, R12 ;  /* 0x00005410ff0c7816 */ /* 0x000fc6000000000c */
[----:B------:R-:W-:Y:S01]  /*1da0*/  FFMA.FTZ R31, R13, R31, R32 ;  /* 0x0000001f0d1f7223 */ /* 0x000fe20000010020 */
[----:B------:R-:W-:Y:S02]  /*1db0*/  PRMT R32, RZ, 0x5410, R90 ;  /* 0x00005410ff207816 */ /* 0x000fe4000000005a */
[----:B------:R-:W-:-:S03]  /*1dc0*/  PRMT R11, RZ, 0x5410, R11 ;  /* 0x00005410ff0b7816 */ /* 0x000fc6000000000b */
[----:B------:R-:W-:Y:S01]  /*1dd0*/  FFMA.FTZ R32, R12, R32, R31 ;  /* 0x000000200c207223 */ /* 0x000fe2000001001f */
[----:B------:R-:W-:Y:S01]  /*1de0*/  PRMT R31, RZ, 0x5410, R89 ;  /* 0x00005410ff1f7816 */ /* 0x000fe20000000059 */
[----:B------:R-:W-:-:S04]  /*1df0*/  FADD.FTZ R74, R24, UR5 ;  /* 0x00000005184a7e21 */ /* 0x000fc80008010000 */
[----:B------:R-:W-:Y:S01]  /*1e00*/  FFMA.FTZ R31, R11, R31, R32 ;  /* 0x0000001f0b1f7223 */ /* 0x000fe20000010020 */
[----:B------:R-:W-:Y:S02]  /*1e10*/  ISETP.GE.AND P5, PT, R33, 0x1, PT ;  /* 0x000000012100780c */ /* 0x000fe40003fa6270 */
[----:B0-----:R-:W-:Y:S02]  /*1e20*/  PRMT R10, RZ, 0x5410, R6 ;  /* 0x00005410ff0a7816 */ /* 0x001fe40000000006 */
[----:B------:R-:W-:Y:S02]  /*1e30*/  FSETP.GTU.FTZ.AND P3, PT, R79, 20, PT ;  /* 0x41a000004f00780b */ /* 0x000fe40003f7c000 */
[----:B------:R-:W-:Y:S01]  /*1e40*/  FSETP.GTU.FTZ.AND P2, PT, R78, 20, PT ;  /* 0x41a000004e00780b */ /* 0x000fe20003f5c000 */
[----:B------:R-:W-:Y:S01]  /*1e50*/  FFMA.FTZ R22, R10, R8, R31 ;  /* 0x000000080a167223 */ /* 0x000fe2000001001f */
[----:B------:R-:W-:Y:S02]  /*1e60*/  FSETP.GTU.FTZ.AND P1, PT, R77, 20, PT ;  /* 0x41a000004d00780b */ /* 0x000fe40003f3c000 */
[----:B------:R-:W-:-:S02]  /*1e70*/  FSETP.GTU.FTZ.AND P0, PT, R76, 20, PT ;  /* 0x41a000004c00780b */ /* 0x000fc40003f1c000 */
[----:B------:R-:W-:Y:S01]  /*1e80*/  FSETP.GTU.FTZ.AND P6, PT, R75, 20, PT ;  /* 0x41a000004b00780b */ /* 0x000fe20003fdc000 */
[----:B------:R-:W-:Y:S07]  /*1e90*/  @P4 BRA `(.L_x_4184) ;  /* 0x000001f000004947 */ /* 0x000fee0003800000 */
[----:B-12---:R-:W-:Y:S01]  /*1ea0*/  FMUL.FTZ R80, R80, 1.4426950216293334961 ;  /* 0x3fb8aa3b50507820 */ /* 0x006fe20000410000 */
        /* <DEDUP_REMOVED lines=30> */
.L_x_4184:
[----:B-12---:R-:W-:Y:S05]  /*2090*/  BSYNC B0 ;  /* 0x0000000000007941 */ /* 0x006fea0003800000 */
.L_x_4183:
        /* <DEDUP_REMOVED lines=39> */
.L_x_4186:
[----:B------:R-:W-:Y:S05]  /*2310*/  BSYNC B0 ;  /* 0x0000000000007941 */ /* 0x000fea0003800000 */
.L_x_4185:
        /* <DEDUP_REMOVED lines=39> */
.L_x_4188:
[----:B------:R-:W-:Y:S05]  /*2590*/  BSYNC B0 ;  /* 0x0000000000007941 */ /* 0x000fea0003800000 */
.L_x_4187:
        /* <DEDUP_REMOVED lines=39> */
.L_x_4190:
[----:B------:R-:W-:Y:S05]  /*2810*/  BSYNC B0 ;  /* 0x0000000000007941 */ /* 0x000fea0003800000 */
.L_x_4189:
        /* <DEDUP_REMOVED lines=39> */
.L_x_4192:
[----:B------:R-:W-:Y:S05]  /*2a90*/  BSYNC B0 ;  /* 0x0000000000007941 */ /* 0x000fea0003800000 */
.L_x_4191:
        /* <DEDUP_REMOVED lines=39> */
.L_x_4194:
[----:B------:R-:W-:Y:S05]  /*2d10*/  BSYNC B0 ;  /* 0x0000000000007941 */ /* 0x000fea0003800000 */
.L_x_4193:
        /* <DEDUP_REMOVED lines=40> */
.L_x_4196:
[----:B------:R-:W-:Y:S05]  /*2fa0*/  BSYNC B0 ;  /* 0x0000000000007941 */ /* 0x000fea0003800000 */
.L_x_4195:
[----:B---3--:R-:W-:Y:S01]  /*2fb0*/  PRMT R62, RZ, 0x5410, R5 ;  /* 0x00005410ff3e7816 */ /* 0x008fe20000000005 */
[----:B------:R-:W-:Y:S01]  /*2fc0*/  BSSY B0, `(.L_x_4197) ;  /* 0x0000027000007945 */ /* 0x000fe20003800000 */
[----:B------:R-:W-:Y:S01]  /*2fd0*/  PRMT R3, RZ, 0x5410, R3 ;  /* 0x00005410ff037816 */ /* 0x000fe20000000003 */
[----:B------:R-:W-:Y:S01]  /*2fe0*/  HFMA2.MMA R55, -RZ, RZ, 0, 0 ;  /* 0x00000000ff377435 */ /* 0x000fe200000001ff */
[----:B------:R-:W-:Y:S01]  /*2ff0*/  FSETP.GTU.FTZ.AND P4, PT, R56, 20, PT ;  /* 0x41a000003800780b */ /* 0x000fe20003f9c000 */
[----:B------:R-:W-:Y:S01]  /*3000*/  FFMA.FTZ R134, R62, R134, R23 ;  /* 0x000000863e867223 */ /* 0x000fe20000010017 */
[----:B------:R-:W-:Y:S01]  /*3010*/  LOP3.LUT R54, R132, 0x1f, RZ, 0xc0, !PT ;  /* 0x0000001f84367812 */ /* 0x000fe200078ec0ff */
        /* <DEDUP_REMOVED lines=33> */
.L_x_4198:
[----:B------:R-:W-:Y:S05]  /*3230*/  BSYNC B0 ;  /* 0x0000000000007941 */ /* 0x000fea0003800000 */
.L_x_4197:
        /* <DEDUP_REMOVED lines=39> */
.L_x_4200:
[----:B------:R-:W-:Y:S05]  /*34b0*/  BSYNC B0 ;  /* 0x0000000000007941 */ /* 0x000fea0003800000 */
.L_x_4199:
        /* <DEDUP_REMOVED lines=38> */
.L_x_4202:
[----:B------:R-:W-:Y:S05]  /*3720*/  BSYNC B0 ;  /* 0x0000000000007941 */ /* 0x000fea0003800000 */
.L_x_4201:
        /* <DEDUP_REMOVED lines=38> */
.L_x_4204:
[----:B------:R-:W-:Y:S05]  /*3990*/  BSYNC B0 ;  /* 0x0000000000007941 */ /* 0x000fea0003800000 */
.L_x_4203:
        /* <DEDUP_REMOVED lines=33> */
.L_x_4206:
[----:B------:R-:W-:Y:S05]  /*3bb0*/  BSYNC B0 ;  /* 0x0000000000007941 */ /* 0x000fea0003800000 */
.L_x_4205:
        /* <DEDUP_REMOVED lines=33> */
.L_x_4208:
[----:B------:R-:W-:Y:S05]  /*3dd0*/  BSYNC B0 ;  /* 0x0000000000007941 */ /* 0x000fea0003800000 */
.L_x_4207:
        /* <DEDUP_REMOVED lines=33> */
.L_x_4210:
[----:B------:R-:W-:Y:S05]  /*3ff0*/  BSYNC B0 ;  /* 0x0000000000007941 */ /* 0x000fea0003800000 */
.L_x_4209:
        /* <DEDUP_REMOVED lines=33> */
.L_x_4212:
[----:B------:R-:W-:Y:S05]  /*4210*/  BSYNC B0 ;  /* 0x0000000000007941 */ /* 0x000fea0003800000 */
.L_x_4211:
        /* <DEDUP_REMOVED lines=33> */
.L_x_4214:
[----:B------:R-:W-:Y:S05]  /*4430*/  BSYNC B0 ;  /* 0x0000000000007941 */ /* 0x000fea0003800000 */
.L_x_4213:
        /* <DEDUP_REMOVED lines=29> */
[----:B------:R-:W-:Y:S01]  /*4610*/  LEA.HI R0, R126, R126, RZ, 0x1 ;  /* 0x0000007e7e007211 */ /* 0x000fe200078f08ff */
[----:B------:R-:W-:Y:S01]  /*4620*/  FADD.FTZ R14, R14, R14 ;  /* 0x0000000e0e0e7221 */ /* 0x000fe20000010000 */
[----:B------:R-:W-:Y:S01]  /*4630*/  IADD3 R18, R18, -R3, RZ ;  /* 0x8000000312127210 */ /* 0x000fe20007ffe0ff */
        /* <DEDUP_REMOVED lines=20> */
[----:B------:R-:W-:-:S02]  /*4780*/  IADD3 R0, R126, -R61, RZ ;  /* 0x8000003d7e007210 */ /* 0x000fc40007ffe0ff */
.L_x_4252:
        /* <DEDUP_REMOVED lines=99> */
[----:B------:R-:W-:Y:S02]  /*4dc0*/  MUFU.SIN R148, R115 ;  /* 0x0000007300947308 */ /* 0x000fe40000000400 */
[----:B------:R-:W-:-:S06]  /*4dd0*/  FMUL.FTZ R68, R70, R80 ;  /* 0x0000005046447220 */ /* 0x000fcc0000410000 */
[----:B------:R-:W0:Y:S01]  /*4de0*/  MUFU.EX2 R68, R68 ;  /* 0x0000004400447308 */ /* 0x000e220000000800 */
[----:B------:R-:W-:-:S07]  /*4df0*/  HFMA2.MMA R60, -RZ, RZ, 1.875, 0 ;  /* 0x3f800000ff3c7435 */ /* 0x000fce00000001ff */
[----:B------:R1:W-:Y:S01]  /*4e00*/  MUFU.COS R149, R115 ;  /* 0x0000007300957308 */ /* 0x0003e20000000000 */
[----:B0-----:R-:W-:Y:S01]  /*4e10*/  FMUL.FTZ R128, R68, R69 ;  /* 0x0000004544807220 */ /* 0x001fe20000410000 */
[----:B------:R-:W-:Y:S01]  /*4e20*/  MOV R61, RZ ;  /* 0x000000ff003d7202 */ /* 0x000fe20000000f00 */
[----:B------:R-:W-:Y:S01]  /*4e30*/  @!P0 IMAD R69, R140, c[0x0][0x16c], R3 ;  /* 0x00005b008c458a24 */ /* 0x000fe200078e0203 */
[----:B------:R-:W-:Y:S01]  /*4e40*/  SHF.L.U32 R140, R63, 0x3, RZ ;  /* 0x000000033f8c7819 */ /* 0x000fe200000006ff */
[----:B------:R-:W-:-:S03]  /*4e50*/  FMUL.FTZ R129, R68, R129 ;  /* 0x0000008144817220 */ /* 0x000fc60000410000 */
[----:B------:R-:W-:Y:S02]  /*4e60*/  MUFU.COS R151, R151 ;  /* 0x0000009700977308 */ /* 0x000fe40000000000 */
[----:B------:R0:W-:Y:S01]  /*4e70*/  STS.64 [R140+0x10b0], R128 ;  /* 0x0010b0808c007388 */ /* 0x0001e20000000a00 */
[----:B-1----:R-:W-:Y:S02]  /*4e80*/  FMUL.FTZ R115, R53, UR15 ;  /* 0x0000000f35737c20 */ /* 0x002fe40008410000 */
[----:B------:R-:W-:Y:S02]  /*4e90*/  FMUL.FTZ R68, R56, UR15 ;  /* 0x0000000f38447c20 */ /* 0x000fe40008410000 */
[----:B------:R-:W-:Y:S01]  /*4ea0*/  FMUL.RZ R163, R115, 0.15915493667125701904 ;  /* 0x3e22f98373a37820 */ /* 0x000fe2000040c000 */
[----:B------:R-:W-:Y:S01]  /*4eb0*/  CS2R R62, SRZ ;  /* 0x00000000003e7805 */ /* 0x000fe2000001ff00 */
[----:B------:R-:W-:Y:S02]  /*4ec0*/  FMUL.FTZ R115, R48, UR15 ;  /* 0x0000000f30737c20 */ /* 0x000fe40008410000 */
[----:B------:R-:W-:-:S02]  /*4ed0*/  FMUL.RZ R141, R68, 0.15915493667125701904 ;  /* 0x3e22f983448d7820 */ /* 0x000fc4000040c000 */
        /* <DEDUP_REMOVED lines=9> */
[----:B-1----:R-:W-:-:S06]  /*4f70*/  FMUL.FTZ R163, R70, R76 ;  /* 0x0000004c46a37220 */ /* 0x002fcc0000410000 */
[----:B------:R-:W-:Y:S01]  /*4f80*/  MUFU.EX2 R115, R115 ;  /* 0x0000007300737308 */ /* 0x000fe20000000800 */
[C---:B--2---:R-:W-:Y:S02]  /*4f90*/  FMUL.FTZ R68, R70.reuse, R79 ;  /* 0x0000004f46447220 */ /* 0x044fe40000410000 */
[----:B------:R-:W-:-:S05]  /*4fa0*/  FMUL.FTZ R69, R70, R78 ;  /* 0x0000004e46457220 */ /* 0x000fca0000410000 */
[----:B------:R-:W1:Y:S08]  /*4fb0*/  MUFU.EX2 R170, R163 ;  /* 0x000000a300aa7308 */ /* 0x000e700000000800 */
[----:B------:R-:W2:Y:S01]  /*4fc0*/  MUFU.EX2 R68, R68 ;  /* 0x0000004400447308 */ /* 0x000ea20000000800 */
[----:B------:R-:W-:-:S07]  /*4fd0*/  FMUL.FTZ R172, R70, R75 ;  /* 0x0000004b46ac7220 */ /* 0x000fce0000410000 */
[----:B------:R-:W4:Y:S01]  /*4fe0*/  MUFU.EX2 R69, R69 ;  /* 0x0000004500457308 */ /* 0x000f220000000800 */
[----:B-1----:R-:W-:-:S07]  /*4ff0*/  FMUL.FTZ R163, R170, R173 ;  /* 0x000000adaaa37220 */ /* 0x002fce0000410000 */
[----:B------:R-:W1:Y:S01]  /*5000*/  MUFU.EX2 R172, R172 ;  /* 0x000000ac00ac7308 */ /* 0x000e620000000800 */
[C---:B--2---:R-:W-:Y:S02]  /*5010*/  FMUL.FTZ R168, R68.reuse, R71 ;  /* 0x0000004744a87220 */ /* 0x044fe40000410000 */
[----:B------:R-:W-:-:S05]  /*5020*/  FMUL.FTZ R169, R68, R169 ;  /* 0x000000a944a97220 */ /* 0x000fca0000410000 */
[----:B------:R-:W-:Y:S01]  /*5030*/  MUFU.SIN R142, R165 ;  /* 0x000000a5008e7308 */ /* 0x000fe20000000400 */
[----:B------:R-:W-:-:S07]  /*5040*/  FMUL.FTZ R174, R70, R74 ;  /* 0x0000004a46ae7220 */ /* 0x000fce0000410000 */
[----:B------:R2:W-:Y:S01]  /*5050*/  MUFU.COS R143, R165 ;  /* 0x000000a5008f7308 */ /* 0x0005e20000000000 */
[----:B------:R-:W-:Y:S02]  /*5060*/  FMUL.FTZ R68, R70, R73 ;  /* 0x0000004946447220 */ /* 0x000fe40000410000 */
[----:B--2---:R-:W-:Y:S02]  /*5070*/  FMUL.FTZ R165, R115, R162 ;  /* 0x000000a273a57220 */ /* 0x004fe40000410000 */
[----:B------:R-:W-:-:S03]  /*5080*/  FMUL.FTZ R162, R170, R171 ;  /* 0x000000abaaa27220 */ /* 0x000fc60000410000 */
[----:B------:R-:W-:Y:S01]  /*5090*/  MUFU.SIN R146, R141 ;  /* 0x0000008d00927308 */ /* 0x000fe20000000400 */
[----:B------:R-:W-:-:S04]  /*50a0*/  FMUL.FTZ R170, R223, R168 ;  /* 0x000000a8dfaa7220 */ /* 0x000fc80000410000 */
[----:B------:R-:W-:-:S03]  /*50b0*/  FFMA.FTZ R170, RZ, R169, R170 ;  /* 0x000000a9ffaa7223 */ /* 0x000fc600000100aa */
[----:B------:R-:W-:Y:S01]  /*50c0*/  MUFU.COS R147, R141 ;  /* 0x0000008d00937308 */ /* 0x000fe20000000000 */
[----:B------:R-:W-:-:S07]  /*50d0*/  FMUL.FTZ R164, R115, R164 ;  /* 0x000000a473a47220 */ /* 0x000fce0000410000 */
[----:B0-----:R-:W-:Y:S01]  /*50e0*/  MUFU.SIN R140, R167 ;  /* 0x000000a7008c7308 */ /* 0x001fe20000000400 */
[----:B----4-:R-:W-:-:S07]  /*50f0*/  FMUL.FTZ R166, R69, R166 ;  /* 0x000000a645a67220 */ /* 0x010fce0000410000 */
[----:B------:R0:W-:Y:S01]  /*5100*/  MUFU.COS R141, R167 ;  /* 0x000000a7008d7308 */ /* 0x0001e20000000000 */
[----:B------:R-:W-:Y:S02]  /*5110*/  FADD.FTZ R170, RZ, R170 ;  /* 0x000000aaffaa7221 */ /* 0x000fe40000010000 */
[----:B0-----:R-:W-:Y:S02]  /*5120*/  FMUL.FTZ R167, R69, R114 ;  /* 0x0000007245a77220 */ /* 0x001fe40000410000 */
[----:B------:R-:W-:-:S03]  /*5130*/  FMUL.FTZ R114, RZ, R168 ;  /* 0x000000a8ff727220 */ /* 0x000fc60000410000 */
[----:B------:R-:W0:Y:S01]  /*5140*/  MUFU.EX2 R174, R174 ;  /* 0x000000ae00ae7308 */ /* 0x000e220000000800 */
[----:B------:R-:W-:Y:S02]  /*5150*/  FMUL.FTZ R69, R70, R72 ;  /* 0x0000004846457220 */ /* 0x000fe40000410000 */
[----:B------:R-:W-:Y:S02]  /*5160*/  FFMA.FTZ R115, R223, R169, -R114 ;  /* 0x000000a9df737223 */ /* 0x000fe40000010872 */
[C---:B-1----:R-:W-:Y:S02]  /*5170*/  FMUL.FTZ R161, R172.reuse, R161 ;  /* 0x000000a1aca17220 */ /* 0x042fe40000410000 */
[----:B------:R-:W-:Y:S01]  /*5180*/  FMUL.FTZ R160, R172, R160 ;  /* 0x000000a0aca07220 */ /* 0x000fe20000410000 */
[----:B------:R-:W1:Y:S01]  /*5190*/  MUFU.EX2 R68, R68 ;  /* 0x0000004400447308 */ /* 0x000e620000000800 */
[----:B------:R-:W-:Y:S02]  /*51a0*/  FADD.FTZ R115, R224, R115 ;  /* 0x00000073e0737221 */ /* 0x000fe40000010000 */
[----:B------:R-:W-:-:S02]  /*51b0*/  FMUL.FTZ R172, R166, R170 ;  /* 0x000000aaa6ac7220 */ /* 0x000fc40000410000 */
[-C--:B------:R-:W-:Y:S02]  /*51c0*/  FMUL.FTZ R171, R166, R115.reuse ;  /* 0x00000073a6ab7220 */ /* 0x080fe40000410000 */
[C---:B------:R-:W-:Y:S01]  /*51d0*/  FFMA.FTZ R172, R167.reuse, R115, -R172 ;  /* 0x00000073a7ac7223 */ /* 0x040fe200000108ac */
[----:B------:R-:W2:Y:S01]  /*51e0*/  MUFU.EX2 R69, R69 ;  /* 0x0000004500457308 */ /* 0x000ea20000000800 */
[----:B------:R-:W-:Y:S02]  /*51f0*/  FMUL.FTZ R71, R70, R59 ;  /* 0x0000003b46477220 */ /* 0x000fe40000410000 */
[----:B------:R-:W-:Y:S02]  /*5200*/  FFMA.FTZ R171, R167, R170, R171 ;  /* 0x000000aaa7ab7223 */ /* 0x000fe400000100ab */
[----:B------:R-:W-:Y:S02]  /*5210*/  FADD.FTZ R172, R221, R172 ;  /* 0x000000acddac7221 */ /* 0x000fe40000010000 */
[C---:B0-----:R-:W-:Y:S01]  /*5220*/  FMUL.FTZ R159, R174.reuse, R159 ;  /* 0x0000009fae9f7220 */ /* 0x041fe20000410000 */
[----:B------:R-:W0:Y:S01]  /*5230*/  MUFU.EX2 R71, R71 ;  /* 0x0000004700477308 */ /* 0x000e220000000800 */
[----:B------:R-:W-:-:S02]  /*5240*/  FMUL.FTZ R158, R174, R158 ;  /* 0x0000009eae9e7220 */ /* 0x000fc40000410000 */
[----:B------:R-:W-:Y:S02]  /*5250*/  FADD.FTZ R171, RZ, R171 ;  /* 0x000000abffab7221 */ /* 0x000fe40000010000 */
[----:B------:R-:W-:Y:S02]  /*5260*/  FMUL.FTZ R174, R164, R172 ;  /* 0x000000aca4ae7220 */ /* 0x000fe40000410000 */
[----:B------:R-:W-:Y:S02]  /*5270*/  FMUL.FTZ R114, R70, R58 ;  /* 0x0000003a46727220 */ /* 0x000fe40000410000 */
[C---:B-1----:R-:W-:Y:S02]  /*5280*/  FMUL.FTZ R157, R68.reuse, R157 ;  /* 0x0000009d449d7220 */ /* 0x042fe40000410000 */
[----:B------:R-:W-:Y:S02]  /*5290*/  FMUL.FTZ R156, R68, R156 ;  /* 0x0000009c449c7220 */ /* 0x000fe40000410000 */
[----:B------:R-:W-:-:S02]  /*52a0*/  FMUL.FTZ R170, R164, R171 ;  /* 0x000000aba4aa7220 */ /* 0x000fc40000410000 */
[----:B------:R-:W-:Y:S02]  /*52b0*/  FFMA.FTZ R174, R165, R171, R174 ;  /* 0x000000aba5ae7223 */ /* 0x000fe400000100ae */
[----:B------:R-:W-:Y:S01]  /*52c0*/  FMUL.FTZ R68, R70, R56 ;  /* 0x0000003846447220 */ /* 0x000fe20000410000 */
[----:B------:R-:W1:Y:S01]  /*52d0*/  MUFU.EX2 R114, R114 ;  /* 0x0000007200727308 */ /* 0x000e620000000800 */
[C---:B--2---:R-:W-:Y:S02]  /*52e0*/  FMUL.FTZ R155, R69.reuse, R155 ;  /* 0x0000009b459b7220 */ /* 0x044fe40000410000 */
[----:B------:R-:W-:Y:S02]  /*52f0*/  FMUL.FTZ R154, R69, R154 ;  /* 0x0000009a459a7220 */ /* 0x000fe40000410000 */
[----:B------:R-:W-:Y:S02]  /*5300*/  FFMA.FTZ R173, R165, R172, -R170 ;  /* 0x000000aca5ad7223 */ /* 0x000fe400000108aa */
[----:B------:R-:W-:-:S02]  /*5310*/  FADD.FTZ R174, RZ, R174 ;  /* 0x000000aeffae7221 */ /* 0x000fc40000010000 */
[----:B------:R-:W-:Y:S01]  /*5320*/  FMUL.FTZ R69, R70, R53 ;  /* 0x0000003546457220 */ /* 0x000fe20000410000 */
[----:B------:R-:W2:Y:S01]  /*5330*/  MUFU.EX2 R68, R68 ;  /* 0x0000004400447308 */ /* 0x000ea20000000800 */
[----:B------:R-:W-:Y:S02]  /*5340*/  FADD.FTZ R173, R222, R173 ;  /* 0x000000addead7221 */ /* 0x000fe40000010000 */
[C---:B------:R-:W-:Y:S02]  /*5350*/  FMUL.FTZ R170, R162.reuse, R174 ;  /* 0x000000aea2aa7220 */ /* 0x040fe40000410000 */
[C---:B0-----:R-:W-:Y:S02]  /*5360*/  FMUL.FTZ R153, R71.reuse, R153 ;  /* 0x0000009947997220 */ /* 0x041fe40000410000 */
[----:B------:R-:W-:Y:S01]  /*5370*/  FMUL.FTZ R152, R71, R152 ;  /* 0x0000009847987220 */ /* 0x000fe20000410000 */
[----:B------:R-:W0:Y:S01]  /*5380*/  MUFU.EX2 R69, R69 ;  /* 0x0000004500457308 */ /* 0x000e220000000800 */
[----:B------:R-:W-:-:S02]  /*5390*/  FMUL.FTZ R171, R162, R173 ;  /* 0x000000ada2ab7220 */ /* 0x000fc40000410000 */
[C---:B------:R-:W-:Y:S02]  /*53a0*/  FFMA.FTZ R170, R163.reuse, R173, -R170 ;  /* 0x000000ada3aa7223 */ /* 0x040fe400000108aa */
[C---:B------:R-:W-:Y:S02]  /*53b0*/  FMUL.FTZ R71, R70.reuse, R48 ;  /* 0x0000003046477220 */ /* 0x040fe40000410000 */
[C---:B------:R-:W-:Y:S02]  /*53c0*/  FMUL.FTZ R115, R70.reuse, R57 ;  /* 0x0000003946737220 */ /* 0x040fe40000410000 */
[----:B------:R-:W-:Y:S02]  /*53d0*/  FFMA.FTZ R171, R163, R174, R171 ;  /* 0x000000aea3ab7223 */ /* 0x000fe400000100ab */
[----:B------:R-:W-:Y:S02]  /*53e0*/  FADD.FTZ R170, R219, R170 ;  /* 0x000000aadbaa7221 */ /* 0x000fe40000010000 */
[----:B------:R-:W-:Y:S01]  /*53f0*/  FMUL.FTZ R70, R70, R43 ;  /* 0x0000002b46467220 */ /* 0x000fe20000410000 */
[----:B------:R-:W4:Y:S01]  /*5400*/  MUFU.EX2 R71, R71 ;  /* 0x0000004700477308 */ /* 0x000f220000000800 */
[----:B-1----:R-:W-:-:S02]  /*5410*/  FMUL.FTZ R151, R114, R151 ;  /* 0x0000009772977220 */ /* 0x002fc40000410000 */
[----:B------:R-:W-:Y:S02]  /*5420*/  FMUL.FTZ R150, R114, R150 ;  /* 0x0000009672967220 */ /* 0x000fe40000410000 */
[----:B------:R-:W-:Y:S02]  /*5430*/  FADD.FTZ R171, RZ, R171 ;  /* 0x000000abffab7221 */ /* 0x000fe40000010000 */
[----:B------:R-:W-:Y:S01]  /*5440*/  FMUL.FTZ R114, R160, R170 ;  /* 0x000000aaa0727220 */ /* 0x000fe20000410000 */
[----:B------:R-:W1:Y:S01]  /*5450*/  MUFU.EX2 R70, R70 ;  /* 0x0000004600467308 */ /* 0x000e620000000800 */
[C---:B--2---:R-:W-:Y:S01]  /*5460*/  FMUL.FTZ R147, R68.reuse, R147 ;  /* 0x0000009344937220 */ /* 0x044fe20000410000 */
[----:B------:R-:W-:Y:S01]  /*5470*/  PRMT R220, RZ, 0x5410, R91 ;  /* 0x00005410ffdc7816 */ /* 0x000fe2000000005b */
[----:B------:R-:W-:Y:S02]  /*5480*/  FMUL.FTZ R146, R68, R146 ;  /* 0x0000009244927220 */ /* 0x000fe40000410000 */
[----:B------:R-:W-:-:S02]  /*5490*/  FMUL.FTZ R68, R160, R171 ;  /* 0x000000aba0447220 */ /* 0x000fc40000410000 */
[----:B------:R-:W-:Y:S02]  /*54a0*/  FFMA.FTZ R114, R161, R171, R114 ;  /* 0x000000aba1727223 */ /* 0x000fe40000010072 */
[C---:B0-----:R-:W-:Y:S02]  /*54b0*/  FMUL.FTZ R145, R69.reuse, R145 ;  /* 0x0000009145917220 */ /* 0x041fe40000410000 */
[----:B------:R-:W-:Y:S02]  /*54c0*/  FMUL.FTZ R144, R69, R144 ;  /* 0x0000009045907220 */ /* 0x000fe40000410000 */
[----:B------:R-:W-:Y:S02]  /*54d0*/  FFMA.FTZ R69, R161, R170, -R68 ;  /* 0x000000aaa1457223 */ /* 0x000fe40000010844 */
[----:B------:R-:W-:Y:S02]  /*54e0*/  FMUL.FTZ R220, R220, R75 ;  /* 0x0000004bdcdc7220 */ /* 0x000fe40000410000 */
[----:B------:R-:W-:Y:S01]  /*54f0*/  FADD.FTZ R114, RZ, R114 ;  /* 0x00000072ff727221 */ /* 0x000fe20000010000 */
[----:B------:R-:W0:Y:S01]  /*5500*/  MUFU.EX2 R115, R115 ;  /* 0x0000007300737308 */ /* 0x000e220000000800 */
[----:B------:R-:W-:-:S02]  /*5510*/  FADD.FTZ R69, R220, R69 ;  /* 0x00000045dc457221 */ /* 0x000fc40000010000 */
[C---:B------:R-:W-:Y:S02]  /*5520*/  FMUL.FTZ R68, R158.reuse, R114 ;  /* 0x000000729e447220 */ /* 0x040fe40000410000 */
        /* <DEDUP_REMOVED lines=13> */
[C---:B------:R-:W-:Y:S02]  /*5600*/  FMUL.FTZ R71, R166.reuse, R68 ;  /* 0x00000044a6477220 */ /* 0x040fe40000410000 */
[----:B------:R-:W-:Y:S02]  /*5610*/  FMUL.FTZ R217, R217, R74 ;  /* 0x0000004ad9d97220 */ /* 0x000fe40000410000 */
[----:B------:R-:W-:Y:S01]  /*5620*/  FMUL.FTZ R69, R166, R70 ;  /* 0x00000046a6457220 */ /* 0x000fe20000410000 */
[----:B------:R-:W-:Y:S01]  /*5630*/  PRMT R218, RZ, 0x5410, R89 ;  /* 0x00005410ffda7816 */ /* 0x000fe20000000059 */
[C---:B0-----:R-:W-:Y:S02]  /*5640*/  FMUL.FTZ R149, R115.reuse, R149 ;  /* 0x0000009573957220 */ /* 0x041fe40000410000 */
[----:B------:R-:W-:-:S02]  /*5650*/  FMUL.FTZ R148, R115, R148 ;  /* 0x0000009473947220 */ /* 0x000fc40000410000 */
[----:B------:R-:W-:Y:S02]  /*5660*/  FFMA.FTZ R71, R167, R70, R71 ;  /* 0x00000046a7477223 */ /* 0x000fe40000010047 */
[----:B------:R-:W-:Y:S02]  /*5670*/  FADD.FTZ R170, R217, R170 ;  /* 0x000000aad9aa7221 */ /* 0x000fe40000010000 */
[----:B------:R-:W-:Y:S02]  /*5680*/  FMUL.FTZ R115, R156, R114 ;  /* 0x000000729c737220 */ /* 0x000fe40000410000 */
[----:B------:R-:W-:Y:S02]  /*5690*/  FFMA.FTZ R69, R167, R68, -R69 ;  /* 0x00000044a7457223 */ /* 0x000fe40000010845 */
[----:B------:R-:W-:Y:S02]  /*56a0*/  FMUL.FTZ R68, R164, R71 ;  /* 0x00000047a4447220 */ /* 0x000fe40000410000 */
[----:B------:R-:W-:-:S02]  /*56b0*/  FFMA.FTZ R115, R157, R170, -R115 ;  /* 0x000000aa9d737223 */ /* 0x000fc40000010873 */
[----:B------:R-:W-:Y:S02]  /*56c0*/  FMUL.FTZ R170, R156, R170 ;  /* 0x000000aa9caa7220 */ /* 0x000fe40000410000 */
[----:B------:R-:W-:Y:S02]  /*56d0*/  FMUL.FTZ R218, R218, R73 ;  /* 0x00000049dada7220 */ /* 0x000fe40000410000 */
[-C--:B------:R-:W-:Y:S02]  /*56e0*/  FMUL.FTZ R70, R164, R69.reuse ;  /* 0x00000045a4467220 */ /* 0x080fe40000410000 */
[----:B------:R-:W-:Y:S02]  /*56f0*/  FFMA.FTZ R68, R165, R69, -R68 ;  /* 0x00000045a5447223 */ /* 0x000fe40000010844 */
[----:B------:R-:W-:Y:S02]  /*5700*/  FFMA.FTZ R170, R157, R114, R170 ;  /* 0x000000729daa7223 */ /* 0x000fe400000100aa */
[----:B------:R-:W-:-:S02]  /*5710*/  FADD.FTZ R115, R218, R115 ;  /* 0x00000073da737221 */ /* 0x000fc40000010000 */
[----:B------:R-:W-:Y:S02]  /*5720*/  FFMA.FTZ R70, R165, R71, R70 ;  /* 0x00000047a5467223 */ /* 0x000fe40000010046 */
[----:B------:R-:W-:Y:S02]  /*5730*/  FMUL.FTZ R71, R162, R68 ;  /* 0x00000044a2477220 */ /* 0x000fe40000410000 */
[----:B------:R-:W-:Y:S02]  /*5740*/  FADD.FTZ R170, RZ, R170 ;  /* 0x000000aaffaa7221 */ /* 0x000fe40000010000 */
[----:B------:R-:W-:Y:S02]  /*5750*/  FMUL.FTZ R171, R154, R115 ;  /* 0x000000739aab7220 */ /* 0x000fe40000410000 */
[-C--:B------:R-:W-:Y:S01]  /*5760*/  FMUL.FTZ R69, R162, R70.reuse ;  /* 0x00000046a2457220 */ /* 0x080fe20000410000 */
[----:B------:R-:W-:Y:S01]  /*5770*/  PRMT R209, RZ, 0x5410, R88 ;  /* 0x00005410ffd17816 */ /* 0x000fe20000000058 */
[----:B------:R-:W-:-:S02]  /*5780*/  FFMA.FTZ R71, R163, R70, R71 ;  /* 0x00000046a3477223 */ /* 0x000fc40000010047 */
[-C--:B------:R-:W-:Y:S02]  /*5790*/  FMUL.FTZ R114, R154, R170.reuse ;  /* 0x000000aa9a727220 */ /* 0x080fe40000410000 */
[----:B------:R-:W-:Y:S02]  /*57a0*/  FFMA.FTZ R171, R155, R170, R171 ;  /* 0x000000aa9bab7223 */ /* 0x000fe400000100ab */
[----:B------:R-:W-:Y:S02]  /*57b0*/  FFMA.FTZ R69, R163, R68, -R69 ;  /* 0x00000044a3457223 */ /* 0x000fe40000010845 */
[----:B------:R-:W-:Y:S02]  /*57c0*/  FMUL.FTZ R68, R160, R71 ;  /* 0x00000047a0447220 */ /* 0x000fe40000410000 */
[----:B------:R-:W-:Y:S02]  /*57d0*/  FFMA.FTZ R114, R155, R115, -R114 ;  /* 0x000000739b727223 */ /* 0x000fe40000010872 */
[----:B------:R-:W-:-:S02]  /*57e0*/  FMUL.FTZ R209, R209, R72 ;  /* 0x00000048d1d17220 */ /* 0x000fc40000410000 */
[----:B------:R-:W-:Y:S02]  /*57f0*/  FADD.FTZ R171, RZ, R171 ;  /* 0x000000abffab7221 */ /* 0x000fe40000010000 */
[-C--:B------:R-:W-:Y:S02]  /*5800*/  FMUL.FTZ R70, R160, R69.reuse ;  /* 0x00000045a0467220 */ /* 0x080fe40000410000 */
[----:B------:R-:W-:Y:S01]  /*5810*/  FFMA.FTZ R68, R161, R69, -R68 ;  /* 0x00000045a1447223 */ /* 0x000fe20000010844 */
[----:B------:R-:W-:Y:S01]  /*5820*/  PRMT R208, RZ, 0x5410, R87 ;  /* 0x00005410ffd07816 */ /* 0x000fe20000000057 */
[----:B------:R-:W-:Y:S02]  /*5830*/  FADD.FTZ R114, R209, R114 ;  /* 0x00000072d1727221 */ /* 0x000fe40000010000 */
[----:B------:R-:W-:Y:S02]  /*5840*/  FMUL.FTZ R115, R152, R171 ;  /* 0x000000ab98737220 */ /* 0x000fe40000410000 */
[----:B------:R-:W-:-:S02]  /*5850*/  FFMA.FTZ R70, R161, R71, R70 ;  /* 0x00000047a1467223 */ /* 0x000fc40000010046 */
[----:B------:R-:W-:Y:S02]  /*5860*/  FMUL.FTZ R71, R158, R68 ;  /* 0x000000449e477220 */ /* 0x000fe40000410000 */
[-C--:B------:R-:W-:Y:S02]  /*5870*/  FFMA.FTZ R115, R153, R114.reuse, -R115 ;  /* 0x0000007299737223 */ /* 0x080fe40000010873 */
[----:B------:R-:W-:Y:S02]  /*5880*/  FMUL.FTZ R114, R152, R114 ;  /* 0x0000007298727220 */ /* 0x000fe40000410000 */
[-C--:B------:R-:W-:Y:S02]  /*5890*/  FMUL.FTZ R69, R158, R70.reuse ;  /* 0x000000469e457220 */ /* 0x080fe40000410000 */
[----:B------:R-:W-:Y:S02]  /*58a0*/  FMUL.FTZ R208, R208, R59 ;  /* 0x0000003bd0d07220 */ /* 0x000fe40000410000 */
[----:B------:R-:W-:-:S02]  /*58b0*/  FFMA.FTZ R71, R159, R70, R71 ;  /* 0x000000469f477223 */ /* 0x000fc40000010047 */
[----:B------:R-:W-:Y:S02]  /*58c0*/  FFMA.FTZ R114, R153, R171, R114 ;  /* 0x000000ab99727223 */ /* 0x000fe40000010072 */
[----:B------:R-:W-:Y:S02]  /*58d0*/  FFMA.FTZ R69, R159, R68, -R69 ;  /* 0x000000449f457223 */ /* 0x000fe40000010845 */
[----:B------:R-:W-:Y:S02]  /*58e0*/  FADD.FTZ R115, R208, R115 ;  /* 0x00000073d0737221 */ /* 0x000fe40000010000 */
[C---:B------:R-:W-:Y:S02]  /*58f0*/  FMUL.FTZ R68, R156.reuse, R71 ;  /* 0x000000479c447220 */ /* 0x040fe40000410000 */
[----:B------:R-:W-:Y:S02]  /*5900*/  FADD.FTZ R114, RZ, R114 ;  /* 0x00000072ff727221 */ /* 0x000fe40000010000 */
[----:B------:R-:W-:-:S02]  /*5910*/  FMUL.FTZ R70, R156, R69 ;  /* 0x000000459c467220 */ /* 0x000fc40000410000 */
[C---:B------:R-:W-:Y:S02]  /*5920*/  FMUL.FTZ R171, R150.reuse, R115 ;  /* 0x0000007396ab7220 */ /* 0x040fe40000410000 */
[C---:B------:R-:W-:Y:S01]  /*5930*/  FFMA.FTZ R68, R157.reuse, R69, -R68 ;  /* 0x000000459d447223 */ /* 0x040fe20000010844 */
[----:B------:R-:W-:Y:S01]  /*5940*/  PRMT R207, RZ, 0x5410, R86 ;  /* 0x00005410ffcf7816 */ /* 0x000fe20000000056 */
[-C--:B------:R-:W-:Y:S02]  /*5950*/  FMUL.FTZ R170, R150, R114.reuse ;  /* 0x0000007296aa7220 */ /* 0x080fe40000410000 */
[----:B------:R-:W-:Y:S02]  /*5960*/  FFMA.FTZ R70, R157, R71, R70 ;  /* 0x000000479d467223 */ /* 0x000fe40000010046 */
[----:B------:R-:W-:Y:S02]  /*5970*/  FFMA.FTZ R171, R151, R114, R171 ;  /* 0x0000007297ab7223 */ /* 0x000fe400000100ab */
[----:B------:R-:W-:-:S02]  /*5980*/  FMUL.FTZ R71, R154, R68 ;  /* 0x000000449a477220 */ /* 0x000fc40000410000 */
[----:B------:R-:W-:Y:S02]  /*5990*/  FFMA.FTZ R170, R151, R115, -R170 ;  /* 0x0000007397aa7223 */ /* 0x000fe400000108aa */
[----:B------:R-:W-:Y:S02]  /*59a0*/  FMUL.FTZ R207, R207, R58 ;  /* 0x0000003acfcf7220 */ /* 0x000fe40000410000 */
[----:B------:R-:W-:Y:S02]  /*59b0*/  FADD.FTZ R171, RZ, R171 ;  /* 0x000000abffab7221 */ /* 0x000fe40000010000 */
[-C--:B------:R-:W-:Y:S02]  /*59c0*/  FMUL.FTZ R69, R154, R70.reuse ;  /* 0x000000469a457220 */ /* 0x080fe40000410000 */
[----:B------:R-:W-:Y:S01]  /*59d0*/  FFMA.FTZ R71, R155, R70, R71 ;  /* 0x000000469b477223 */ /* 0x000fe20000010047 */
[----:B------:R-:W-:Y:S01]  /*59e0*/  PRMT R206, RZ, 0x5410, R85 ;  /* 0x00005410ffce7816 */ /* 0x000fe20000000055 */
[----:B------:R-:W-:-:S02]  /*59f0*/  FADD.FTZ R170, R207, R170 ;  /* 0x000000aacfaa7221 */ /* 0x000fc40000010000 */
[----:B------:R-:W-:Y:S02]  /*5a00*/  FMUL.FTZ R114, R148, R171 ;  /* 0x000000ab94727220 */ /* 0x000fe40000410000 */
[----:B------:R-:W-:Y:S02]  /*5a10*/  FFMA.FTZ R69, R155, R68, -R69 ;  /* 0x000000449b457223 */ /* 0x000fe40000010845 */
[C---:B------:R-:W-:Y:S02]  /*5a20*/  FMUL.FTZ R68, R152.reuse, R71 ;  /* 0x0000004798447220 */ /* 0x040fe40000410000 */
[-C--:B------:R-:W-:Y:S02]  /*5a30*/  FFMA.FTZ R115, R149, R170.reuse, -R114 ;  /* 0x000000aa95737223 */ /* 0x080fe40000010872 */
[----:B------:R-:W-:Y:S02]  /*5a40*/  FMUL.FTZ R70, R152, R69 ;  /* 0x0000004598467220 */ /* 0x000fe40000410000 */
[----:B------:R-:W-:-:S02]  /*5a50*/  FMUL.FTZ R170, R148, R170 ;  /* 0x000000aa94aa7220 */ /* 0x000fc40000410000 */
[----:B------:R-:W-:Y:S02]  /*5a60*/  FMUL.FTZ R206, R206, R57 ;  /* 0x00000039cece7220 */ /* 0x000fe40000410000 */
[C---:B------:R-:W-:Y:S02]  /*5a70*/  FFMA.FTZ R68, R153.reuse, R69, -R68 ;  /* 0x0000004599447223 */ /* 0x040fe40000010844 */
[----:B------:R-:W-:Y:S02]  /*5a80*/  FFMA.FTZ R70, R153, R71, R70 ;  /* 0x0000004799467223 */ /* 0x000fe40000010046 */
[----:B------:R-:W-:Y:S02]  /*5a90*/  FFMA.FTZ R170, R149, R171, R170 ;  /* 0x000000ab95aa7223 */ /* 0x000fe400000100aa */
[----:B------:R-:W-:Y:S02]  /*5aa0*/  FADD.FTZ R115, R206, R115 ;  /* 0x00000073ce737221 */ /* 0x000fe40000010000 */
[----:B------:R-:W-:-:S02]  /*5ab0*/  FMUL.FTZ R71, R150, R68 ;  /* 0x0000004496477220 */ /* 0x000fc40000410000 */
[-C--:B------:R-:W-:Y:S02]  /*5ac0*/  FMUL.FTZ R69, R150, R70.reuse ;  /* 0x0000004696457220 */ /* 0x080fe40000410000 */
[----:B------:R-:W-:Y:S02]  /*5ad0*/  FADD.FTZ R170, RZ, R170 ;  /* 0x000000aaffaa7221 */ /* 0x000fe40000010000 */
[C---:B------:R-:W-:Y:S02]  /*5ae0*/  FMUL.FTZ R171, R146.reuse, R115 ;  /* 0x0000007392ab7220 */ /* 0x040fe40000410000 */
[C---:B------:R-:W-:Y:S01]  /*5af0*/  FFMA.FTZ R71, R151.reuse, R70, R71 ;  /* 0x0000004697477223 */ /* 0x040fe20000010047 */
[----:B------:R-:W-:Y:S01]  /*5b00*/  PRMT R205, RZ, 0x5410, R84 ;  /* 0x00005410ffcd7816 */ /* 0x000fe20000000054 */
[----:B------:R-:W-:Y:S02]  /*5b10*/  FFMA.FTZ R69, R151, R68, -R69 ;  /* 0x0000004497457223 */ /* 0x000fe40000010845 */
[----:B------:R-:W-:-:S02]  /*5b20*/  FMUL.FTZ R114, R146, R170 ;  /* 0x000000aa92727220 */ /* 0x000fc40000410000 */
[C---:B------:R-:W-:Y:S02]  /*5b30*/  FFMA.FTZ R171, R147.reuse, R170, R171 ;  /* 0x000000aa93ab7223 */ /* 0x040fe400000100ab */
[C---:B------:R-:W-:Y:S02]  /*5b40*/  FMUL.FTZ R68, R148.reuse, R71 ;  /* 0x0000004794447220 */ /* 0x040fe40000410000 */
[----:B------:R-:W-:Y:S02]  /*5b50*/  FMUL.FTZ R70, R148, R69 ;  /* 0x0000004594467220 */ /* 0x000fe40000410000 */
[----:B------:R-:W-:Y:S02]  /*5b60*/  FFMA.FTZ R114, R147, R115, -R114 ;  /* 0x0000007393727223 */ /* 0x000fe40000010872 */
[----:B------:R-:W-:Y:S02]  /*5b70*/  FMUL.FTZ R205, R205, R56 ;  /* 0x00000038cdcd7220 */ /* 0x000fe40000410000 */
[----:B------:R-:W-:-:S02]  /*5b80*/  FADD.FTZ R171, RZ, R171 ;  /* 0x000000abffab7221 */ /* 0x000fc40000010000 */
[C---:B------:R-:W-:Y:S01]  /*5b90*/  FFMA.FTZ R68, R149.reuse, R69, -R68 ;  /* 0x0000004595447223 */ /* 0x040fe20000010844 */
[----:B------:R-:W-:Y:S01]  /*5ba0*/  PRMT R204, RZ, 0x5410, R83 ;  /* 0x00005410ffcc7816 */ /* 0x000fe20000000053 */
[----:B------:R-:W-:Y:S02]  /*5bb0*/  FFMA.FTZ R70, R149, R71, R70 ;  /* 0x0000004795467223 */ /* 0x000fe40000010046 */
[----:B------:R-:W-:Y:S02]  /*5bc0*/  FADD.FTZ R114, R205, R114 ;  /* 0x00000072cd727221 */ /* 0x000fe40000010000 */
[----:B------:R-:W-:Y:S02]  /*5bd0*/  FMUL.FTZ R115, R144, R171 ;  /* 0x000000ab90737220 */ /* 0x000fe40000410000 */
[C---:B------:R-:W-:Y:S02]  /*5be0*/  FMUL.FTZ R71, R146.reuse, R68 ;  /* 0x0000004492477220 */ /* 0x040fe40000410000 */
[----:B------:R-:W-:-:S02]  /*5bf0*/  FMUL.FTZ R69, R146, R70 ;  /* 0x0000004692457220 */ /* 0x000fc40000410000 */
[----:B------:R-:W-:Y:S02]  /*5c00*/  FFMA.FTZ R115, R145, R114, -R115 ;  /* 0x0000007291737223 */ /* 0x000fe40000010873 */
[C---:B------:R-:W-:Y:S02]  /*5c10*/  FFMA.FTZ R71, R147.reuse, R70, R71 ;  /* 0x0000004693477223 */ /* 0x040fe40000010047 */
[----:B------:R-:W-:Y:S02]  /*5c20*/  FMUL.FTZ R114, R144, R114 ;  /* 0x0000007290727220 */ /* 0x000fe40000410000 */
[----:B------:R-:W-:Y:S02]  /*5c30*/  FMUL.FTZ R204, R204, R53 ;  /* 0x00000035cccc7220 */ /* 0x000fe40000410000 */
[----:B------:R-:W-:Y:S02]  /*5c40*/  FFMA.FTZ R69, R147, R68, -R69 ;  /* 0x0000004493457223 */ /* 0x000fe40000010845 */
[----:B------:R-:W-:-:S02]  /*5c50*/  FMUL.FTZ R68, R144, R71 ;  /* 0x0000004790447220 */ /* 0x000fc40000410000 */
[C---:B------:R-:W-:Y:S02]  /*5c60*/  FFMA.FTZ R114, R145.reuse, R171, R114 ;  /* 0x000000ab91727223 */ /* 0x040fe40000010072 */
[----:B------:R-:W-:Y:S02]  /*5c70*/  FADD.FTZ R115, R204, R115 ;  /* 0x00000073cc737221 */ /* 0x000fe40000010000 */
[-C--:B------:R-:W-:Y:S02]  /*5c80*/  FMUL.FTZ R70, R144, R69.reuse ;  /* 0x0000004590467220 */ /* 0x080fe40000410000 */
[----:B------:R-:W-:Y:S01]  /*5c90*/  FFMA.FTZ R68, R145, R69, -R68 ;  /* 0x0000004591447223 */ /* 0x000fe20000010844 */
[----:B------:R-:W-:Y:S01]  /*5ca0*/  PRMT R69, RZ, 0x5410, R82 ;  /* 0x00005410ff457816 */ /* 0x000fe20000000052 */
[----:B------:R-:W-:Y:S02]  /*5cb0*/  FADD.FTZ R114, RZ, R114 ;  /* 0x00000072ff727221 */ /* 0x000fe40000010000 */
[----:B------:R-:W-:-:S02]  /*5cc0*/  FMUL.FTZ R171, R142, R115 ;  /* 0x000000738eab7220 */ /* 0x000fc40000410000 */
[----:B------:R-:W-:Y:S02]  /*5cd0*/  FFMA.FTZ R70, R145, R71, R70 ;  /* 0x0000004791467223 */ /* 0x000fe40000010046 */
[CC--:B------:R-:W-:Y:S02]  /*5ce0*/  FMUL.FTZ R170, R142.reuse, R114.reuse ;  /* 0x000000728eaa7220 */ /* 0x0c0fe40000410000 */
[----:B------:R-:W-:Y:S02]  /*5cf0*/  FFMA.FTZ R171, R143, R114, R171 ;  /* 0x000000728fab7223 */ /* 0x000fe400000100ab */
[----:B------:R-:W-:Y:S02]  /*5d00*/  FMUL.FTZ R202, R69, R48 ;  /* 0x0000003045ca7220 */ /* 0x000fe40000410000 */
[----:B------:R-:W-:Y:S01]  /*5d10*/  FMUL.FTZ R69, R142, R70 ;  /* 0x000000468e457220 */ /* 0x000fe20000410000 */
[----:B------:R-:W-:Y:S01]  /*5d20*/  ISETP.NE.AND P0, PT, R132, 0x3f, PT ;  /* 0x0000003f8400780c */ /* 0x000fe20003f05270 */
[----:B------:R-:W-:-:S02]  /*5d30*/  FFMA.FTZ R115, R143, R115, -R170 ;  /* 0x000000738f737223 */ /* 0x000fc400000108aa */
[----:B------:R-:W-:Y:S02]  /*5d40*/  FADD.FTZ R171, RZ, R171 ;  /* 0x000000abffab7221 */ /* 0x000fe40000010000 */
[-C--:B------:R-:W-:Y:S02]  /*5d50*/  FMUL.FTZ R71, R142, R68.reuse ;  /* 0x000000448e477220 */ /* 0x080fe40000410000 */
[----:B------:R-:W-:Y:S01]  /*5d60*/  FFMA.FTZ R68, R143, R68, -R69 ;  /* 0x000000448f447223 */ /* 0x000fe20000010845 */
[----:B------:R-:W-:Y:S01]  /*5d70*/  PRMT R170, RZ, 0x5410, R81 ;  /* 0x00005410ffaa7816 */ /* 0x000fe20000000051 */
[----:B---3--:R-:W-:Y:S02]  /*5d80*/  FMUL.FTZ R69, R65, R67 ;  /* 0x0000004341457220 */ /* 0x008fe40000410000 */
[----:B------:R-:W-:Y:S02]  /*5d90*/  FADD.FTZ R115, R202, R115 ;  /* 0x00000073ca737221 */ /* 0x000fe40000010000 */
[----:B------:R-:W-:-:S02]  /*5da0*/  FMUL.FTZ R114, R140, R171 ;  /* 0x000000ab8c727220 */ /* 0x000fc40000410000 */
[----:B------:R-:W-:Y:S02]  /*5db0*/  FFMA.FTZ R71, R143, R70, R71 ;  /* 0x000000468f477223 */ /* 0x000fe40000010047 */
[-C--:B------:R-:W-:Y:S02]  /*5dc0*/  FMUL.FTZ R65, R65, R66.reuse ;  /* 0x0000004241417220 */ /* 0x080fe40000410000 */
[----:B------:R-:W-:Y:S02]  /*5dd0*/  FFMA.FTZ R69, R64, R66, -R69 ;  /* 0x0000004240457223 */ /* 0x000fe40000010845 */
[----:B------:R-:W-:Y:S02]  /*5de0*/  FFMA.FTZ R114, R141, R115, -R114 ;  /* 0x000000738d727223 */ /* 0x000fe40000010872 */
[----:B------:R-:W-:Y:S02]  /*5df0*/  FMUL.FTZ R66, R140, R71 ;  /* 0x000000478c427220 */ /* 0x000fe40000410000 */
[----:B------:R-:W-:-:S02]  /*5e00*/  FMUL.FTZ R203, R170, R43 ;  /* 0x0000002baacb7220 */ /* 0x000fc40000410000 */
[----:B------:R-:W-:Y:S02]  /*5e10*/  FFMA.FTZ R201, R64, R67, R65 ;  /* 0x0000004340c97223 */ /* 0x000fe40000010041 */
[-C--:B------:R-:W-:Y:S02]  /*5e20*/  FFMA.FTZ R64, R141, R68.reuse, -R66 ;  /* 0x000000448d407223 */ /* 0x080fe40000010842 */
[C---:B------:R-:W-:Y:S02]  /*5e30*/  FMUL.FTZ R70, R140.reuse, R115 ;  /* 0x000000738c467220 */ /* 0x040fe40000410000 */
[----:B------:R-:W-:Y:S02]  /*5e40*/  FADD.FTZ R66, R203, R114 ;  /* 0x00000072cb427221 */ /* 0x000fe40000010000 */
[----:B------:R0:W1:Y:S01]  /*5e50*/  @P0 LDS.64 R114, [R132.X8+0x20b8] ;  /* 0x0020b80084720984 */ /* 0x0000620000008a00 */
[----:B------:R-:W-:Y:S01]  /*5e60*/  FFMA.FTZ R171, R141, R171, R70 ;  /* 0x000000ab8dab7223 */ /* 0x000fe20000010046 */
[----:B------:R-:W-:Y:S01]  /*5e70*/  BSSY B0, `(.L_x_4216) ;  /* 0x000000a000007945 */ /* 0x000fe20003800000 */
[----:B------:R-:W-:-:S02]  /*5e80*/  FMUL.FTZ R70, R140, R68 ;  /* 0x000000448c467220 */ /* 0x000fc40000410000 */
[----:B------:R-:W-:Y:S02]  /*5e90*/  FADD.FTZ R67, RZ, R171 ;  /* 0x000000abff437221 */ /* 0x000fe40000010000 */
[----:B------:R-:W-:Y:S01]  /*5ea0*/  FFMA.FTZ R65, R141, R71, R70 ;  /* 0x000000478d417223 */ /* 0x000fe20000010046 */
[----:B------:R-:W-:Y:S05]  /*5eb0*/  @P0 BRA `(.L_x_4217) ;  /* 0x0000005000000947 */ /* 0x000fea0003800000 */
[----:B0-----:R-:W-:Y:S02]  /*5ec0*/  ISETP.NE.AND P0, PT, R126, c[0x0][0x174], PT ;  /* 0x00005d007e007a0c */ /* 0x001fe40003f05270 */
[----:B-1----:R-:W-:Y:S02]  /*5ed0*/  MOV R114, 0x3f800000 ;  /* 0x3f80000000727802 */ /* 0x002fe40000000f00 */
[----:B------:R-:W-:-:S09]  /*5ee0*/  MOV R115, RZ ;  /* 0x000000ff00737202 */ /* 0x000fd20000000f00 */
[----:B------:R-:W-:-:S05]  /*5ef0*/  @P0 LEA R68, R0, R3, 0x8 ;  /* 0x0000000300440211 */ /* 0x000fca00078e40ff */
[----:B------:R0:W1:Y:S02]  /*5f00*/  @P0 LDS.64 R114, [R68.X8+0x10b0] ;  /* 0x0010b00044720984 */ /* 0x0000640000008a00 */
.L_x_4217:
[----:B0-----:R-:W-:Y:S05]  /*5f10*/  BSYNC B0 ;  /* 0x0000000000007941 */ /* 0x001fea0003800000 */
.L_x_4216:
        /* <DEDUP_REMOVED lines=52> */
.L_x_4264:
        /* <DEDUP_REMOVED lines=70> */
.L_x_4265:
        /* <DEDUP_REMOVED lines=19> */
[----:B-----5:R-:W-:Y:S05]  /*67f0*/  CALL.REL.NOINC `($__internal_103_$__cuda_sm70_shflsync_idx_p) ;  /* 0x000086f000007944 */ /* 0x020fea0003c00000 */
.L_x_4222:
[----:B------:R-:W-:Y:S05]  /*6800*/  BRA.CONV ~URZ, `(.L_x_4223) ;  /* 0x000000637f007947 */ /* 0x000fea000b800000 */
[----:B0-----:R-:W-:Y:S01]  /*6810*/  HFMA2.MMA R69, -RZ, RZ, 0, 1.847743988037109375e-06 ;  /* 0x0000001fff457435 */ /* 0x001fe200000001ff */
[----:B------:R-:W-:Y:S02]  /*6820*/  MOV R67, R71 ;  /* 0x0000004700437202 */ /* 0x000fe40000000f00 */
[----:B------:R-:W-:Y:S02]  /*6830*/  MOV R68, 0x1f ;  /* 0x0000001f00447802 */ /* 0x000fe40000000f00 */
[----:B-1----:R-:W-:Y:S02]  /*6840*/  MOV R66, 0xffffffff ;  /* 0xffffffff00427802 */ /* 0x002fe40000000f00 */
[----:B------:R-:W-:Y:S02]  /*6850*/  MOV R64, 0x6870 ;  /* 0x0000687000407802 */ /* 0x000fe40000000f00 */
[----:B-----5:R-:W-:Y:S05]  /*6860*/  CALL.REL.NOINC `($__internal_103_$__cuda_sm70_shflsync_idx_p) ;  /* 0x0000868000007944 */ /* 0x020fea0003c00000 */
.L_x_4223:
[----:B------:R-:W-:Y:S05]  /*6870*/  BRA.CONV ~URZ, `(.L_x_4224) ;  /* 0x000000637f007947 */ /* 0x000fea000b800000 */
[----:B0-----:R-:W-:Y:S01]  /*6880*/  HFMA2.MMA R69, -RZ, RZ, 0, 1.847743988037109375e-06 ;  /* 0x0000001fff457435 */ /* 0x001fe200000001ff */
[----:B------:R-:W-:-:S02]  /*6890*/  MOV R67, R211 ;  /* 0x000000d300437202 */ /* 0x000fc40000000f00 */
[----:B------:R-:W-:Y:S02]  /*68a0*/  MOV R68, 0x1f ;  /* 0x0000001f00447802 */ /* 0x000fe40000000f00 */
[----:B-1----:R-:W-:Y:S02]  /*68b0*/  MOV R66, 0xffffffff ;  /* 0xffffffff00427802 */ /* 0x002fe40000000f00 */
[----:B------:R-:W-:Y:S02]  /*68c0*/  MOV R64, 0x68e0 ;  /* 0x000068e000407802 */ /* 0x000fe40000000f00 */
[----:B-----5:R-:W-:Y:S05]  /*68d0*/  CALL.REL.NOINC `($__internal_103_$__cuda_sm70_shflsync_idx_p) ;  /* 0x0000861000007944 */ /* 0x020fea0003c00000 */
.L_x_4224:
[----:B------:R-:W-:Y:S05]  /*68e0*/  BRA.CONV ~URZ, `(.L_x_4225) ;  /* 0x000000637f007947 */ /* 0x000fea000b800000 */
[----:B0-----:R-:W-:Y:S01]  /*68f0*/  HFMA2.MMA R69, -RZ, RZ, 0, 1.847743988037109375e-06 ;  /* 0x0000001fff457435 */ /* 0x001fe200000001ff */
[----:B------:R-:W-:Y:S02]  /*6900*/  MOV R67, R70 ;  /* 0x0000004600437202 */ /* 0x000fe40000000f00 */
[----:B------:R-:W-:Y:S02]  /*6910*/  MOV R68, 0x1f ;  /* 0x0000001f00447802 */ /* 0x000fe40000000f00 */
[----:B-1----:R-:W-:Y:S02]  /*6920*/  MOV R66, 0xffffffff ;  /* 0xffffffff00427802 */ /* 0x002fe40000000f00 */
[----:B------:R-:W-:-:S02]  /*6930*/  MOV R64, 0x6950 ;  /* 0x0000695000407802 */ /* 0x000fc40000000f00 */
[----:B-----5:R-:W-:Y:S05]  /*6940*/  CALL.REL.NOINC `($__internal_103_$__cuda_sm70_shflsync_idx_p) ;  /* 0x000085a000007944 */ /* 0x020fea0003c00000 */
.L_x_4225:
        /* <DEDUP_REMOVED lines=9> */
.L_x_4266:
        /* <DEDUP_REMOVED lines=23> */
.L_x_4219:
[----:B0-----:R-:W-:Y:S05]  /*6b50*/  BSYNC B0 ;  /* 0x0000000000007941 */ /* 0x001fea0003800000 */
.L_x_4218:
        /* <DEDUP_REMOVED lines=50> */
[C---:B0-----:R-:W-:Y:S02]  /*6e80*/  FMUL.FTZ R63, R129.reuse, R61 ;  /* 0x0000003d813f7220 */ /* 0x041fe40000410000 */
[----:B------:R-:W-:Y:S02]  /*6e90*/  FMUL.FTZ R129, R129, R60 ;  /* 0x0000003c81817220 */ /* 0x000fe40000410000 */
[----:B------:R-:W-:-:S02]  /*6ea0*/  FFMA.FTZ R65, R149, R66, R65 ;  /* 0x0000004295417223 */ /* 0x000fc40000010041 */
        /* <DEDUP_REMOVED lines=8> */
[----:B------:R-:W-:Y:S02]  /*6f30*/  FFMA.FTZ R64, R151, R62, -R63 ;  /* 0x0000003e97407223 */ /* 0x000fe4000001083f */
[----:B------:R-:W-:Y:S02]  /*6f40*/  FADD.FTZ R67, R180, R67 ;  /* 0x00000043b4437221 */ /* 0x000fe40000010000 */
[----:B------:R-:W-:Y:S02]  /*6f50*/  FADD.FTZ R63, -R196, R61 ;  /* 0x0000003dc43f7221 */ /* 0x000fe40000010100 */
[----:B------:R-:W-:-:S02]  /*6f60*/  FMUL.FTZ R61, R168, R223 ;  /* 0x000000dfa83d7220 */ /* 0x000fc40000410000 */
[----:B------:R-:W-:Y:S02]  /*6f70*/  FMUL.FTZ R60, R168, R216 ;  /* 0x000000d8a83c7220 */ /* 0x000fe40000410000 */
[C---:B------:R-:W-:Y:S02]  /*6f80*/  FMUL.FTZ R68, R150.reuse, -R67 ;  /* 0x8000004396447220 */ /* 0x040fe40000410000 */
[C---:B------:R-:W-:Y:S02]  /*6f90*/  FMUL.FTZ R62, R150.reuse, -R62 ;  /* 0x8000003e963e7220 */ /* 0x040fe40000410000 */
[C---:B------:R-:W-:Y:S02]  /*6fa0*/  FFMA.FTZ R214, R169.reuse, R216, R61 ;  /* 0x000000d8a9d67223 */ /* 0x040fe4000001003d */
[----:B------:R-:W-:Y:S02]  /*6fb0*/  FFMA.FTZ R61, R169, R223, -R60 ;  /* 0x000000dfa93d7223 */ /* 0x000fe4000001083c */
[----:B------:R-:W-:-:S02]  /*6fc0*/  FMUL.FTZ R66, R150, -R63 ;  /* 0x8000003f96427220 */ /* 0x000fc40000410000 */
[C---:B------:R-:W-:Y:S02]  /*6fd0*/  FFMA.FTZ R68, R151.reuse, R63, R68 ;  /* 0x0000003f97447223 */ /* 0x040fe40000010044 */
[C---:B------:R-:W-:Y:S02]  /*6fe0*/  FFMA.FTZ R62, R151.reuse, R65, R62 ;  /* 0x00000041973e7223 */ /* 0x040fe4000001003e */
[----:B------:R-:W-:Y:S02]  /*6ff0*/  FADD.FTZ R224, R224, R61 ;  /* 0x0000003de0e07221 */ /* 0x000fe40000010000 */
[----:B------:R-:W-:Y:S02]  /*7000*/  FFMA.FTZ R66, R151, R67, -R66 ;  /* 0x0000004397427223 */ /* 0x000fe40000010842 */
[----:B------:R-:W-:Y:S02]  /*7010*/  FADD.FTZ R68, -R195, R68 ;  /* 0x00000044c3447221 */ /* 0x000fe40000010100 */
[----:B------:R-:W-:-:S02]  /*7020*/  FADD.FTZ R214, RZ, R214 ;  /* 0x000000d6ffd67221 */ /* 0x000fc40000010000 */
[----:B------:R-:W-:Y:S02]  /*7030*/  FMUL.FTZ R65, R152, -R62 ;  /* 0x8000003e98417220 */ /* 0x000fe40000410000 */
[----:B------:R-:W-:Y:S02]  /*7040*/  FMUL.FTZ R61, R166, R224 ;  /* 0x000000e0a63d7220 */ /* 0x000fe40000410000 */
[----:B------:R-:W-:Y:S02]  /*7050*/  FADD.FTZ R66, R179, R66 ;  /* 0x00000042b3427221 */ /* 0x000fe40000010000 */
[----:B------:R-:W-:Y:S02]  /*7060*/  FMUL.FTZ R63, R152, -R68 ;  /* 0x80000044983f7220 */ /* 0x000fe40000410000 */
[----:B------:R-:W-:Y:S02]  /*7070*/  FMUL.FTZ R60, R166, R214 ;  /* 0x000000d6a63c7220 */ /* 0x000fe40000410000 */
[----:B------:R-:W-:-:S02]  /*7080*/  FFMA.FTZ R65, R153, R64, -R65 ;  /* 0x0000004099417223 */ /* 0x000fc40000010841 */
[C---:B------:R-:W-:Y:S02]  /*7090*/  FMUL.FTZ R64, R152.reuse, -R64 ;  /* 0x8000004098407220 */ /* 0x040fe40000410000 */
[----:B------:R-:W-:Y:S02]  /*70a0*/  FFMA.FTZ R61, R167, R214, R61 ;  /* 0x000000d6a73d7223 */ /* 0x000fe4000001003d */
[-C--:B------:R-:W-:Y:S02]  /*70b0*/  FFMA.FTZ R63, R153, R66.reuse, -R63 ;  /* 0x00000042993f7223 */ /* 0x080fe4000001083f */
[----:B------:R-:W-:Y:S02]  /*70c0*/  FMUL.FTZ R66, R152, -R66 ;  /* 0x8000004298427220 */ /* 0x000fe40000410000 */
[----:B------:R-:W-:Y:S02]  /*70d0*/  FFMA.FTZ R60, R167, R224, -R60 ;  /* 0x000000e0a73c7223 */ /* 0x000fe4000001083c */
[----:B------:R-:W-:-:S02]  /*70e0*/  FFMA.FTZ R64, R153, R62, R64 ;  /* 0x0000003e99407223 */ /* 0x000fc40000010040 */
[----:B------:R-:W-:Y:S02]  /*70f0*/  FADD.FTZ R215, RZ, R61 ;  /* 0x0000003dffd77221 */ /* 0x000fe40000010000 */
[----:B------:R-:W-:Y:S02]  /*7100*/  FFMA.FTZ R61, R153, R68, R66 ;  /* 0x00000044993d7223 */ /* 0x000fe40000010042 */
[----:B------:R-:W-:Y:S02]  /*7110*/  FADD.FTZ R221, R221, R60 ;  /* 0x0000003cdddd7221 */ /* 0x000fe40000010000 */
[----:B------:R-:W-:Y:S02]  /*7120*/  FMUL.FTZ R70, R154, -R64 ;  /* 0x800000409a467220 */ /* 0x000fe40000410000 */
[----:B------:R-:W-:Y:S02]  /*7130*/  FMUL.FTZ R60, R164, R215 ;  /* 0x000000d7a43c7220 */ /* 0x000fe40000410000 */
[----:B------:R-:W-:-:S02]  /*7140*/  FADD.FTZ R66, -R194, R61 ;  /* 0x0000003dc2427221 */ /* 0x000fc40000010100 */
[----:B------:R-:W-:Y:S02]  /*7150*/  FMUL.FTZ R62, R164, R221 ;  /* 0x000000dda43e7220 */ /* 0x000fe40000410000 */
[----:B------:R-:W-:Y:S02]  /*7160*/  FFMA.FTZ R70, R155, R65, -R70 ;  /* 0x000000419b467223 */ /* 0x000fe40000010846 */
        /* <DEDUP_REMOVED lines=16> */
[C---:B------:R-:W-:Y:S02]  /*7270*/  FMUL.FTZ R62, R156.reuse, -R65 ;  /* 0x800000419c3e7220 */ /* 0x040fe40000410000 */
[----:B------:R-:W-:Y:S02]  /*7280*/  FADD.FTZ R213, RZ, R61 ;  /* 0x0000003dffd57221 */ /* 0x000fe40000010000 */
[----:B------:R-:W-:Y:S02]  /*7290*/  FADD.FTZ R64, R177, R64 ;  /* 0x00000040b1407221 */ /* 0x000fe40000010000 */
[----:B------:R-:W-:Y:S02]  /*72a0*/  FMUL.FTZ R61, R156, -R66 ;  /* 0x800000429c3d7220 */ /* 0x000fe40000410000 */
[----:B------:R-:W-:Y:S02]  /*72b0*/  FADD.FTZ R219, R219, R60 ;  /* 0x0000003cdbdb7221 */ /* 0x000fe40000010000 */
[----:B------:R-:W-:-:S02]  /*72c0*/  FFMA.FTZ R62, R157, R70, -R62 ;  /* 0x000000469d3e7223 */ /* 0x000fc4000001083e */
[----:B------:R-:W-:Y:S02]  /*72d0*/  FMUL.FTZ R60, R160, R213 ;  /* 0x000000d5a03c7220 */ /* 0x000fe40000410000 */
[----:B------:R-:W-:Y:S02]  /*72e0*/  FMUL.FTZ R70, R156, -R70 ;  /* 0x800000469c467220 */ /* 0x000fe40000410000 */
[----:B------:R-:W-:Y:S02]  /*72f0*/  FFMA.FTZ R63, R157, R64, -R61 ;  /* 0x000000409d3f7223 */ /* 0x000fe4000001083d */
[----:B------:R-:W-:Y:S02]  /*7300*/  FFMA.FTZ R61, R161, R219, -R60 ;  /* 0x000000dba13d7223 */ /* 0x000fe4000001083c */
[----:B------:R-:W-:Y:S02]  /*7310*/  FFMA.FTZ R70, R157, R65, R70 ;  /* 0x000000419d467223 */ /* 0x000fe40000010046 */
[----:B------:R-:W-:-:S02]  /*7320*/  FMUL.FTZ R60, R160, R219 ;  /* 0x000000dba03c7220 */ /* 0x000fc40000410000 */
[----:B------:R-:W-:Y:S02]  /*7330*/  FMUL.FTZ R67, R158, -R70 ;  /* 0x800000469e437220 */ /* 0x000fe40000410000 */
[----:B------:R-:W-:Y:S02]  /*7340*/  FFMA.FTZ R60, R161, R213, R60 ;  /* 0x000000d5a13c7223 */ /* 0x000fe4000001003c */
[----:B------:R-:W-:Y:S02]  /*7350*/  FMUL.FTZ R64, R156, -R64 ;  /* 0x800000409c407220 */ /* 0x000fe40000410000 */
[----:B------:R-:W-:Y:S02]  /*7360*/  FADD.FTZ R220, R220, R61 ;  /* 0x0000003ddcdc7221 */ /* 0x000fe40000010000 */
[----:B------:R-:W-:Y:S02]  /*7370*/  FFMA.FTZ R67, R159, R62, -R67 ;  /* 0x0000003e9f437223 */ /* 0x000fe40000010843 */
[----:B------:R-:W-:-:S02]  /*7380*/  FADD.FTZ R210, RZ, R60 ;  /* 0x0000003cffd27221 */ /* 0x000fc40000010000 */
[----:B------:R-:W-:Y:S02]  /*7390*/  FFMA.FTZ R65, R157, R66, R64 ;  /* 0x000000429d417223 */ /* 0x000fe40000010040 */
[C---:B------:R-:W-:Y:S02]  /*73a0*/  FMUL.FTZ R62, R158.reuse, -R62 ;  /* 0x8000003e9e3e7220 */ /* 0x040fe40000410000 */
[----:B------:R-:W-:Y:S02]  /*73b0*/  FMUL.FTZ R61, R158, R220 ;  /* 0x000000dc9e3d7220 */ /* 0x000fe40000410000 */
[----:B------:R-:W-:Y:S02]  /*73c0*/  FADD.FTZ R63, R176, R63 ;  /* 0x0000003fb03f7221 */ /* 0x000fe40000010000 */
[----:B------:R-:W-:Y:S02]  /*73d0*/  FMUL.FTZ R60, R158, R210 ;  /* 0x000000d29e3c7220 */ /* 0x000fe40000410000 */
[----:B------:R-:W-:-:S02]  /*73e0*/  FADD.FTZ R65, -R192, R65 ;  /* 0x00000041c0417221 */ /* 0x000fc40000010100 */
[C---:B------:R-:W-:Y:S02]  /*73f0*/  FFMA.FTZ R70, R159.reuse, R70, R62 ;  /* 0x000000469f467223 */ /* 0x040fe4000001003e */
[C---:B------:R-:W-:Y:S02]  /*7400*/  FFMA.FTZ R61, R159.reuse, R210, R61 ;  /* 0x000000d29f3d7223 */ /* 0x040fe4000001003d */
[C---:B------:R-:W-:Y:S02]  /*7410*/  FMUL.FTZ R62, R158.reuse, -R63 ;  /* 0x8000003f9e3e7220 */ /* 0x040fe40000410000 */
[----:B------:R-:W-:Y:S02]  /*7420*/  FFMA.FTZ R60, R159, R220, -R60 ;  /* 0x000000dc9f3c7223 */ /* 0x000fe4000001083c */
[----:B------:R-:W-:Y:S02]  /*7430*/  FMUL.FTZ R64, R158, -R65 ;  /* 0x800000419e407220 */ /* 0x000fe40000410000 */
[----:B------:R-:W-:-:S02]  /*7440*/  FADD.FTZ R211, RZ, R61 ;  /* 0x0000003dffd37221 */ /* 0x000fc40000010000 */
[----:B------:R-:W-:Y:S02]  /*7450*/  FMUL.FTZ R66, R160, -R70 ;  /* 0x80000046a0427220 */ /* 0x000fe40000410000 */
[----:B------:R-:W-:Y:S02]  /*7460*/  FFMA.FTZ R62, R159, R65, R62 ;  /* 0x000000419f3e7223 */ /* 0x000fe4000001003e */
[----:B------:R-:W-:Y:S02]  /*7470*/  FADD.FTZ R217, R217, R60 ;  /* 0x0000003cd9d97221 */ /* 0x000fe40000010000 */
[----:B------:R-:W-:Y:S02]  /*7480*/  FFMA.FTZ R64, R159, R63, -R64 ;  /* 0x0000003f9f407223 */ /* 0x000fe40000010840 */
        /* <DEDUP_REMOVED lines=11> */
[----:B------:R-:W-:Y:S02]  /*7540*/  FFMA.FTZ R65, R161, R64, -R60 ;  /* 0x00000040a1417223 */ /* 0x000fe4000001083c */
[----:B------:R-:W-:Y:S02]  /*7550*/  FMUL.FTZ R60, R162, -R67 ;  /* 0x80000043a23c7220 */ /* 0x000fe40000410000 */
[----:B------:R-:W-:-:S02]  /*7560*/  FADD.FTZ R128, RZ, R62 ;  /* 0x0000003eff807221 */ /* 0x000fc40000010000 */
[C---:B------:R-:W-:Y:S02]  /*7570*/  FMUL.FTZ R61, R154.reuse, R218 ;  /* 0x000000da9a3d7220 */ /* 0x040fe40000410000 */
[----:B------:R-:W-:Y:S02]  /*7580*/  FFMA.FTZ R62, R163, R66, -R60 ;  /* 0x00000042a33e7223 */ /* 0x000fe4000001083c */
[-C--:B------:R-:W-:Y:S02]  /*7590*/  FMUL.FTZ R60, R154, R128.reuse ;  /* 0x000000809a3c7220 */ /* 0x080fe40000410000 */
[C---:B------:R-:W-:Y:S02]  /*75a0*/  FFMA.FTZ R61, R155.reuse, R128, R61 ;  /* 0x000000809b3d7223 */ /* 0x040fe4000001003d */
[----:B------:R-:W-:Y:S02]  /*75b0*/  FFMA.FTZ R60, R155, R218, -R60 ;  /* 0x000000da9b3c7223 */ /* 0x000fe4000001083c */
[----:B------:R-:W-:-:S02]  /*75c0*/  FADD.FTZ R129, RZ, R61 ;  /* 0x0000003dff817221 */ /* 0x000fc40000010000 */
[----:B------:R-:W-:Y:S02]  /*75d0*/  FADD.FTZ R209, R209, R60 ;  /* 0x0000003cd1d17221 */ /* 0x000fe40000010000 */
[----:B------:R-:W-:Y:S02]  /*75e0*/  FMUL.FTZ R60, R152, R129 ;  /* 0x00000081983c7220 */ /* 0x000fe40000410000 */
[----:B------:R-:W-:Y:S02]  /*75f0*/  FMUL.FTZ R64, R160, -R64 ;  /* 0x80000040a0407220 */ /* 0x000fe40000410000 */
[-C--:B------:R-:W-:Y:S02]  /*7600*/  FFMA.FTZ R61, R153, R209.reuse, -R60 ;  /* 0x000000d1993d7223 */ /* 0x080fe4000001083c */
[----:B------:R-:W-:Y:S02]  /*7610*/  FMUL.FTZ R60, R152, R209 ;  /* 0x000000d1983c7220 */ /* 0x000fe40000410000 */
[----:B------:R-:W-:-:S02]  /*7620*/  FFMA.FTZ R63, R161, R63, R64 ;  /* 0x0000003fa13f7223 */ /* 0x000fc40000010040 */
[----:B------:R-:W-:Y:S02]  /*7630*/  FADD.FTZ R65, R174, R65 ;  /* 0x00000041ae417221 */ /* 0x000fe40000010000 */
[----:B------:R-:W-:Y:S02]  /*7640*/  FFMA.FTZ R60, R153, R129, R60 ;  /* 0x00000081993c7223 */ /* 0x000fe4000001003c */
[----:B------:R-:W-:Y:S02]  /*7650*/  FADD.FTZ R63, -R190, R63 ;  /* 0x0000003fbe3f7221 */ /* 0x000fe40000010100 */
[C---:B------:R-:W-:Y:S02]  /*7660*/  FMUL.FTZ R68, R162.reuse, -R65 ;  /* 0x80000041a2447220 */ /* 0x040fe40000410000 */
[----:B------:R-:W-:Y:S02]  /*7670*/  FMUL.FTZ R66, R162, -R66 ;  /* 0x80000042a2427220 */ /* 0x000fe40000410000 */
[----:B------:R-:W-:-:S02]  /*7680*/  FADD.FTZ R226, R208, R61 ;  /* 0x0000003dd0e27221 */ /* 0x000fc40000010000 */
[----:B------:R-:W-:Y:S02]  /*7690*/  FADD.FTZ R208, RZ, R60 ;  /* 0x0000003cffd07221 */ /* 0x000fe40000010000 */
[-C--:B------:R-:W-:Y:S02]  /*76a0*/  FMUL.FTZ R64, R162, -R63.reuse ;  /* 0x8000003fa2407220 */ /* 0x080fe40000410000 */
[C---:B------:R-:W-:Y:S02]  /*76b0*/  FFMA.FTZ R68, R163.reuse, R63, R68 ;  /* 0x0000003fa3447223 */ /* 0x040fe40000010044 */
[C---:B------:R-:W-:Y:S02]  /*76c0*/  FFMA.FTZ R66, R163.reuse, R67, R66 ;  /* 0x00000043a3427223 */ /* 0x040fe40000010042 */
[----:B------:R-:W-:Y:S02]  /*76d0*/  FMUL.FTZ R60, R150, R208 ;  /* 0x000000d0963c7220 */ /* 0x000fe40000410000 */
[----:B------:R-:W-:-:S02]  /*76e0*/  FFMA.FTZ R64, R163, R65, -R64 ;  /* 0x00000041a3407223 */ /* 0x000fc40000010840 */
[----:B------:R-:W-:Y:S02]  /*76f0*/  FADD.FTZ R68, -R189, R68 ;  /* 0x00000044bd447221 */ /* 0x000fe40000010100 */
[----:B------:R-:W-:Y:S02]  /*7700*/  FMUL.FTZ R61, R150, R226 ;  /* 0x000000e2963d7220 */ /* 0x000fe40000410000 */
[C---:B------:R-:W-:Y:S02]  /*7710*/  FMUL.FTZ R65, R164.reuse, -R66 ;  /* 0x80000042a4417220 */ /* 0x040fe40000410000 */
[----:B------:R-:W-:Y:S02]  /*7720*/  FFMA.FTZ R60, R151, R226, -R60 ;  /* 0x000000e2973c7223 */ /* 0x000fe4000001083c */
[----:B------:R-:W-:Y:S02]  /*7730*/  FADD.FTZ R64, R173, R64 ;  /* 0x00000040ad407221 */ /* 0x000fe40000010000 */
[----:B------:R-:W-:-:S02]  /*7740*/  FMUL.FTZ R63, R164, -R68 ;  /* 0x80000044a43f7220 */ /* 0x000fc40000410000 */
[----:B------:R-:W-:Y:S02]  /*7750*/  FFMA.FTZ R61, R151, R208, R61 ;  /* 0x000000d0973d7223 */ /* 0x000fe4000001003d */
[-C--:B------:R-:W-:Y:S02]  /*7760*/  FFMA.FTZ R65, R165, R62.reuse, -R65 ;  /* 0x0000003ea5417223 */ /* 0x080fe40000010841 */
[----:B------:R-:W-:Y:S02]  /*7770*/  FMUL.FTZ R62, R164, -R62 ;  /* 0x8000003ea43e7220 */ /* 0x000fe40000410000 */
[----:B------:R-:W-:Y:S02]  /*7780*/  FADD.FTZ R225, R207, R60 ;  /* 0x0000003ccfe17221 */ /* 0x000fe40000010000 */
[----:B------:R-:W-:Y:S02]  /*7790*/  FFMA.FTZ R63, R165, R64, -R63 ;  /* 0x00000040a53f7223 */ /* 0x000fe4000001083f */
[----:B------:R-:W-:-:S02]  /*77a0*/  FADD.FTZ R207, RZ, R61 ;  /* 0x0000003dffcf7221 */ /* 0x000fc40000010000 */
[----:B------:R-:W-:Y:S02]  /*77b0*/  FMUL.FTZ R64, R164, -R64 ;  /* 0x80000040a4407220 */ /* 0x000fe40000410000 */
[C---:B------:R-:W-:Y:S02]  /*77c0*/  FFMA.FTZ R62, R165.reuse, R66, R62 ;  /* 0x00000042a53e7223 */ /* 0x040fe4000001003e */
[----:B------:R-:W-:Y:S02]  /*77d0*/  FMUL.FTZ R60, R148, R207 ;  /* 0x000000cf943c7220 */ /* 0x000fe40000410000 */
[----:B------:R-:W-:Y:S02]  /*77e0*/  FFMA.FTZ R67, R165, R68, R64 ;  /* 0x00000044a5437223 */ /* 0x000fe40000010040 */
[----:B------:R-:W-:Y:S02]  /*77f0*/  FMUL.FTZ R66, R166, -R62 ;  /* 0x8000003ea6427220 */ /* 0x000fe40000410000 */
[----:B------:R-:W-:-:S02]  /*7800*/  FFMA.FTZ R61, R149, R225, -R60 ;  /* 0x000000e1953d7223 */ /* 0x000fc4000001083c */
[----:B------:R-:W-:Y:S02]  /*7810*/  FADD.FTZ R67, -R188, R67 ;  /* 0x00000043bc437221 */ /* 0x000fe40000010100 */
[----:B------:R-:W-:Y:S02]  /*7820*/  FMUL.FTZ R60, R148, R225 ;  /* 0x000000e1943c7220 */ /* 0x000fe40000410000 */
[-C--:B------:R-:W-:Y:S02]  /*7830*/  FFMA.FTZ R64, R167, R65.reuse, -R66 ;  /* 0x00000041a7407223 */ /* 0x080fe40000010842 */
[----:B------:R-:W-:Y:S02]  /*7840*/  FMUL.FTZ R65, R166, -R65 ;  /* 0x80000041a6417220 */ /* 0x000fe40000410000 */
[----:B------:R-:W-:Y:S01]  /*7850*/  FADD.FTZ R228, R206, R61 ;  /* 0x0000003dcee47221 */ /* 0x000fe20000010000 */
[----:B------:R-:W-:Y:S01]  /*7860*/  HFMA2.MMA R61, -RZ, RZ, 0, 0 ;  /* 0x00000000ff3d7435 */ /* 0x000fe200000001ff */
[----:B------:R-:W-:-:S02]  /*7870*/  FADD.FTZ R63, R172, R63 ;  /* 0x0000003fac3f7221 */ /* 0x000fc40000010000 */
[C---:B------:R-:W-:Y:S02]  /*7880*/  FMUL.FTZ R66, R166.reuse, -R67 ;  /* 0x80000043a6427220 */ /* 0x040fe40000410000 */
[----:B------:R-:W-:Y:S01]  /*7890*/  FFMA.FTZ R206, R149, R207, R60 ;  /* 0x000000cf95ce7223 */ /* 0x000fe2000001003c */
[----:B------:R-:W-:Y:S01]  /*78a0*/  MOV R60, 0x3f800000 ;  /* 0x3f800000003c7802 */ /* 0x000fe20000000f00 */
[C---:B------:R-:W-:Y:S02]  /*78b0*/  FFMA.FTZ R68, R167.reuse, R62, R65 ;  /* 0x0000003ea7447223 */ /* 0x040fe40000010041 */
[-C--:B------:R-:W-:Y:S02]  /*78c0*/  FMUL.FTZ R62, R166, -R63.reuse ;  /* 0x8000003fa63e7220 */ /* 0x080fe40000410000 */
[----:B------:R-:W-:Y:S02]  /*78d0*/  FFMA.FTZ R70, R167, R63, -R66 ;  /* 0x0000003fa7467223 */ /* 0x000fe40000010842 */
[----:B------:R-:W-:-:S02]  /*78e0*/  FADD.FTZ R206, RZ, R206 ;  /* 0x000000ceffce7221 */ /* 0x000fc40000010000 */
[C---:B------:R-:W-:Y:S02]  /*78f0*/  FMUL.FTZ R66, R146.reuse, R228 ;  /* 0x000000e492427220 */ /* 0x040fe40000410000 */
        /* <DEDUP_REMOVED lines=9> */
[----:B------:R-:W-:-:S02]  /*7990*/  FADD.FTZ R70, R171, R70 ;  /* 0x00000046ab467221 */ /* 0x000fc40000010000 */
[----:B------:R-:W-:Y:S02]  /*79a0*/  FMUL.FTZ R65, R168, -R230 ;  /* 0x800000e6a8417220 */ /* 0x000fe40000410000 */
[----:B------:R-:W-:Y:S02]  /*79b0*/  FADD.FTZ R205, R205, R66 ;  /* 0x00000042cdcd7221 */ /* 0x000fe40000010000 */
[----:B------:R-:W-:Y:S02]  /*79c0*/  FMUL.FTZ R66, R144, R227 ;  /* 0x000000e390427220 */ /* 0x000fe40000410000 */
[-C--:B------:R-:W-:Y:S02]  /*79d0*/  FMUL.FTZ R67, R168, -R70.reuse ;  /* 0x80000046a8437220 */ /* 0x080fe40000410000 */
[----:B------:R-:W-:Y:S02]  /*79e0*/  FFMA.FTZ R71, R169, R70, -R65 ;  /* 0x00000046a9477223 */ /* 0x000fe40000010841 */
[----:B------:R-:W-:-:S02]  /*79f0*/  FFMA.FTZ R65, R145, R205, -R66 ;  /* 0x000000cd91417223 */ /* 0x000fc40000010842 */
[----:B------:R-:W-:Y:S02]  /*7a00*/  FMUL.FTZ R66, R144, R205 ;  /* 0x000000cd90427220 */ /* 0x000fe40000410000 */
[----:B------:R-:W-:Y:S02]  /*7a10*/  FFMA.FTZ R229, R169, R230, R67 ;  /* 0x000000e6a9e57223 */ /* 0x000fe40000010043 */
[----:B------:R-:W-:Y:S02]  /*7a20*/  FMUL.FTZ R69, R168, -R64 ;  /* 0x80000040a8457220 */ /* 0x000fe40000410000 */
[----:B------:R-:W-:Y:S02]  /*7a30*/  FADD.FTZ R230, R204, R65 ;  /* 0x00000041cce67221 */ /* 0x000fe40000010000 */
[----:B------:R-:W-:Y:S02]  /*7a40*/  FFMA.FTZ R204, R145, R227, R66 ;  /* 0x000000e391cc7223 */ /* 0x000fe40000010042 */
[----:B------:R-:W-:-:S02]  /*7a50*/  FFMA.FTZ R65, R169, R68, R69 ;  /* 0x00000044a9417223 */ /* 0x000fc40000010045 */
[----:B------:R-:W-:Y:S02]  /*7a60*/  FADD.FTZ R204, RZ, R204 ;  /* 0x000000ccffcc7221 */ /* 0x000fe40000010000 */
[----:B------:R-:W-:Y:S02]  /*7a70*/  FMUL.FTZ R69, R142, R230 ;  /* 0x000000e68e457220 */ /* 0x000fe40000410000 */
[----:B------:R-:W-:Y:S02]  /*7a80*/  FMUL.FTZ R67, R168, -R68 ;  /* 0x80000044a8437220 */ /* 0x000fe40000410000 */
[-C--:B------:R-:W-:Y:S02]  /*7a90*/  FMUL.FTZ R68, R142, R204.reuse ;  /* 0x000000cc8e447220 */ /* 0x080fe40000410000 */
[----:B------:R-:W-:Y:S02]  /*7aa0*/  FFMA.FTZ R69, R143, R204, R69 ;  /* 0x000000cc8f457223 */ /* 0x000fe40000010045 */
[----:B------:R-:W-:-:S02]  /*7ab0*/  FFMA.FTZ R64, R169, R64, -R67 ;  /* 0x00000040a9407223 */ /* 0x000fc40000010843 */
[----:B------:R-:W-:Y:S02]  /*7ac0*/  FADD.FTZ R67, -R186, R229 ;  /* 0x000000e5ba437221 */ /* 0x000fe40000010100 */
[----:B------:R-:W-:Y:S02]  /*7ad0*/  FFMA.FTZ R231, R143, R230, -R68 ;  /* 0x000000e68fe77223 */ /* 0x000fe40000010844 */
[----:B------:R-:W-:Y:S02]  /*7ae0*/  FADD.FTZ R229, RZ, R69 ;  /* 0x00000045ffe57221 */ /* 0x000fe40000010000 */
[----:B------:R-:W-:Y:S02]  /*7af0*/  FADD.FTZ R66, R170, R71 ;  /* 0x00000047aa427221 */ /* 0x000fe40000010000 */
[----:B------:R-:W-:Y:S02]  /*7b00*/  FADD.FTZ R231, R202, R231 ;  /* 0x000000e7cae77221 */ /* 0x000fe40000010000 */
[----:B------:R-:W-:Y:S01]  /*7b10*/  FMUL.FTZ R68, R140, R229 ;  /* 0x000000e58c447220 */ /* 0x000fe20000410000 */
[----:B------:R0:W-:Y:S03]  /*7b20*/  STS.128 [R132.X16+0xcb0], R64 ;  /* 0x000cb04084007388 */ /* 0x0001e6000000cc00 */
[----:B------:R-:W-:-:S04]  /*7b30*/  FFMA.FTZ R68, R141, R231, -R68 ;  /* 0x000000e78d447223 */ /* 0x000fc80000010844 */
        /* <DEDUP_REMOVED lines=8> */
[----:B------:R-:W-:Y:S02]  /*7bc0*/  FMUL.FTZ R233, R65, R69 ;  /* 0x0000004541e97220 */ /* 0x000fe40000410000 */
        /* <DEDUP_REMOVED lines=11> */
.L_x_4267:
[----:B------:R-:W-:Y:S05]  /*7c80*/  BRA.DIV ~URZ, `(.L_x_4230) ;  /* 0x000064027f007947 */ /* 0x000fea000b800000 */
[----:B------:R2:W3:Y:S04]  /*7c90*/  SHFL.DOWN PT, R70, R233, 0x1, 0x1f ;  /* 0x08201f00e9467f89 */ /* 0x0004e800000e0000 */
[----:B------:R2:W4:Y:S04]  /*7ca0*/  SHFL.DOWN PT, R234, R232, 0x1, 0x1f ;  /* 0x08201f00e8ea7f89 */ /* 0x00052800000e0000 */
[----:B------:R2:W0:Y:S02]  /*7cb0*/  SHFL.DOWN PT, R241, R71, 0x1, 0x1f ;  /* 0x08201f0047f17f89 */ /* 0x00042400000e0000 */
.L_x_4268:
        /* <DEDUP_REMOVED lines=14> */
.L_x_4232:
[----:B------:R-:W-:Y:S05]  /*7da0*/  BSYNC B1 ;  /* 0x0000000000017941 */ /* 0x000fea0003800000 */
.L_x_4231:
[----:B------:R-:W-:Y:S05]  /*7db0*/  BRA.DIV ~URZ, `(.L_x_4233) ;  /* 0x000064227f007947 */ /* 0x000fea000b800000 */
[----:B-1----:R1:W2:Y:S04]  /*7dc0*/  SHFL.DOWN PT, R69, R236, 0x2, 0x1f ;  /* 0x08401f00ec457f89 */ /* 0x0022a800000e0000 */
[----:B---3--:R1:W3:Y:S04]  /*7dd0*/  SHFL.DOWN PT, R70, R233, 0x2, 0x1f ;  /* 0x08401f00e9467f89 */ /* 0x0082e800000e0000 */
[----:B----4-:R1:W4:Y:S04]  /*7de0*/  SHFL.DOWN PT, R234, R232, 0x2, 0x1f ;  /* 0x08401f00e8ea7f89 */ /* 0x01032800000e0000 */
[----:B0-----:R1:W0:Y:S02]  /*7df0*/  SHFL.DOWN PT, R241, R71, 0x2, 0x1f ;  /* 0x08401f0047f17f89 */ /* 0x00122400000e0000 */
.L_x_4269:
        /* <DEDUP_REMOVED lines=14> */
.L_x_4235:
[----:B------:R-:W-:Y:S05]  /*7ee0*/  BSYNC B1 ;  /* 0x0000000000017941 */ /* 0x000fea0003800000 */
.L_x_4234:
[----:B------:R-:W-:Y:S05]  /*7ef0*/  BRA.DIV ~URZ, `(.L_x_4236) ;  /* 0x000064a27f007947 */ /* 0x000fea000b800000 */
[----:B--2---:R2:W1:Y:S02]  /*7f00*/  SHFL.DOWN PT, R69, R236, 0x4, 0x1f ;  /* 0x08801f00ec457f89 */ /* 0x00446400000e0000 */
.L_x_4270:
[----:B------:R-:W-:Y:S05]  /*7f10*/  BRA.DIV ~URZ, `(.L_x_4237) ;  /* 0x000065027f007947 */ /* 0x000fea000b800000 */
[----:B---3--:R3:W2:Y:S04]  /*7f20*/  SHFL.DOWN PT, R70, R233, 0x4, 0x1f ;  /* 0x08801f00e9467f89 */ /* 0x0086a800000e0000 */
[----:B----4-:R3:W4:Y:S04]  /*7f30*/  SHFL.DOWN PT, R234, R232, 0x4, 0x1f ;  /* 0x08801f00e8ea7f89 */ /* 0x01072800000e0000 */
[----:B0-----:R3:W0:Y:S02]  /*7f40*/  SHFL.DOWN PT, R241, R71, 0x4, 0x1f ;  /* 0x08801f0047f17f89 */ /* 0x00162400000e0000 */
.L_x_4271:
        /* <DEDUP_REMOVED lines=14> */
.L_x_4239:
[----:B------:R-:W-:Y:S05]  /*8030*/  BSYNC B1 ;  /* 0x0000000000017941 */ /* 0x000fea0003800000 */
.L_x_4238:
[----:B------:R-:W-:Y:S05]  /*8040*/  BRA.DIV ~URZ, `(.L_x_4240) ;  /* 0x000065227f007947 */ /* 0x000fea000b800000 */
[----:B-1----:R1:W3:Y:S04]  /*8050*/  SHFL.DOWN PT, R69, R236, 0x8, 0x1f ;  /* 0x09001f00ec457f89 */ /* 0x0022e800000e0000 */
[----:B--2---:R1:W2:Y:S04]  /*8060*/  SHFL.DOWN PT, R70, R233, 0x8, 0x1f ;  /* 0x09001f00e9467f89 */ /* 0x0042a800000e0000 */
[----:B----4-:R1:W4:Y:S04]  /*8070*/  SHFL.DOWN PT, R234, R232, 0x8, 0x1f ;  /* 0x09001f00e8ea7f89 */ /* 0x01032800000e0000 */
[----:B0-----:R1:W0:Y:S02]  /*8080*/  SHFL.DOWN PT, R241, R71, 0x8, 0x1f ;  /* 0x09001f0047f17f89 */ /* 0x00122400000e0000 */
.L_x_4272:
        /* <DEDUP_REMOVED lines=14> */
.L_x_4242:
[----:B------:R-:W-:Y:S05]  /*8170*/  BSYNC B1 ;  /* 0x0000000000017941 */ /* 0x000fea0003800000 */
.L_x_4241:
[----:B------:R-:W-:Y:S05]  /*8180*/  BRA.DIV ~URZ, `(.L_x_4243) ;  /* 0x000065a27f007947 */ /* 0x000fea000b800000 */
[----:B---3--:R3:W1:Y:S02]  /*8190*/  SHFL.DOWN PT, R69, R236, 0x10, 0x1f ;  /* 0x0a001f00ec457f89 */ /* 0x00866400000e0000 */
.L_x_4273:
[----:B------:R-:W-:Y:S05]  /*81a0*/  BRA.DIV ~URZ, `(.L_x_4244) ;  /* 0x000066027f007947 */ /* 0x000fea000b800000 */
[----:B--2---:R2:W3:Y:S04]  /*81b0*/  SHFL.DOWN PT, R70, R233, 0x10, 0x1f ;  /* 0x0a001f00e9467f89 */ /* 0x0044e800000e0000 */
[----:B----4-:R2:W4:Y:S04]  /*81c0*/  SHFL.DOWN PT, R234, R232, 0x10, 0x1f ;  /* 0x0a001f00e8ea7f89 */ /* 0x01052800000e0000 */
[----:B0-----:R2:W0:Y:S02]  /*81d0*/  SHFL.DOWN PT, R241, R71, 0x10, 0x1f ;  /* 0x0a001f0047f17f89 */ /* 0x00142400000e0000 */
.L_x_4274:
        /* <DEDUP_REMOVED lines=13> */
.L_x_4246:
[----:B------:R-:W-:Y:S05]  /*82b0*/  BSYNC B1 ;  /* 0x0000000000017941 */ /* 0x000fea0003800000 */
.L_x_4245:
[----:B------:R-:W-:Y:S05]  /*82c0*/  BRA.DIV ~URZ, `(.L_x_4247) ;  /* 0x000066327f007947 */ /* 0x000fea000b800000 */
[----:B------:R-:W5:Y:S04]  /*82d0*/  SHFL.IDX PT, R238, R233, RZ, 0x1f ;  /* 0x00001fffe9ee7589 */ /* 0x000f6800000e0000 */
[----:B------:R-:W2:Y:S04]  /*82e0*/  SHFL.IDX PT, R237, R236, RZ, 0x1f ;  /* 0x00001fffeced7589 */ /* 0x000ea800000e0000 */
[----:B----4-:R-:W4:Y:S04]  /*82f0*/  SHFL.IDX PT, R234, R71, RZ, 0x1f ;  /* 0x00001fff47ea7589 */ /* 0x010f2800000e0000 */
[----:B0-----:R-:W0:Y:S04]  /*8300*/  SHFL.DOWN PT, R241, R71, 0x1, 0x1f ;  /* 0x08201f0047f17f89 */ /* 0x001e2800000e0000 */
[----:B------:R-:W3:Y:S04]  /*8310*/  SHFL.IDX PT, R245, R60, RZ, 0x1f ;  /* 0x00001fff3cf57589 */ /* 0x000ee800000e0000 */
[----:B---3--:R-:W3:Y:S04]  /*8320*/  SHFL.IDX PT, R70, R62, RZ, 0x1f ;  /* 0x00001fff3e467589 */ /* 0x008ee800000e0000 */
[----:B------:R-:W1:Y:S01]  /*8330*/  SHFL.IDX PT, R246, R63, RZ, 0x1f ;  /* 0x00001fff3ff67589 */ /* 0x000e6200000e0000 */
[----:B-----5:R-:W-:-:S02]  /*8340*/  FMUL.FTZ R64, R63, R238 ;  /* 0x000000ee3f407220 */ /* 0x020fc40000410000 */
[-C--:B------:R-:W-:Y:S01]  /*8350*/  FMUL.FTZ R66, R62, R238.reuse ;  /* 0x000000ee3e427220 */ /* 0x080fe20000410000 */
[----:B------:R-:W0:Y:S03]  /*8360*/  SHFL.IDX PT, R244, R61, RZ, 0x1f ;  /* 0x00001fff3df47589 */ /* 0x000e2600000e0000 */
[----:B--2---:R-:W-:Y:S01]  /*8370*/  FFMA.FTZ R239, R63, R237, R66 ;  /* 0x000000ed3fef7223 */ /* 0x004fe20000010042 */
[----:B------:R-:W2:Y:S04]  /*8380*/  SHFL.IDX PT, R235, R232, RZ, 0x1f ;  /* 0x00001fffe8eb7589 */ /* 0x000ea800000e0000 */
[----:B------:R5:W0:Y:S04]  /*8390*/  SHFL.DOWN PT, R240, R232, 0x1, 0x1f ;  /* 0x08201f00e8f07f89 */ /* 0x000a2800000e0000 */
[----:B------:R1:W0:Y:S04]  /*83a0*/  SHFL.DOWN PT, R242, R236, 0x1, 0x1f ;  /* 0x08201f00ecf27f89 */ /* 0x00022800000e0000 */
[----:B------:R3:W0:Y:S01]  /*83b0*/  SHFL.DOWN PT, R243, R233, 0x1, 0x1f ;  /* 0x08201f00e9f37f89 */ /* 0x00062200000e0000 */
[----:B-1---5:R-:W-:-:S02]  /*83c0*/  FMUL.FTZ R232, R60, R238 ;  /* 0x000000ee3ce87220 */ /* 0x022fc40000410000 */
[----:B------:R-:W-:Y:S02]  /*83d0*/  FMUL.FTZ R238, R61, R238 ;  /* 0x000000ee3dee7220 */ /* 0x000fe40000410000 */
[-C--:B------:R-:W-:Y:S02]  /*83e0*/  FFMA.FTZ R236, R62, R237.reuse, -R64 ;  /* 0x000000ed3eec7223 */ /* 0x080fe40000010840 */
[----:B---3--:R-:W-:Y:S02]  /*83f0*/  FMUL.FTZ R233, R60, R237 ;  /* 0x000000ed3ce97220 */ /* 0x008fe40000410000 */
.L_x_4275:
[----:B----4-:R1:W3:Y:S01]  /*8400*/  LDS.128 R64, [R202+0xcc0] ;  /* 0x000cc000ca407984 */ /* 0x0102e20000000c00 */
[----:B------:R-:W-:Y:S01]  /*8410*/  ISETP.NE.AND P0, PT, R132, 0x1f, PT ;  /* 0x0000001f8400780c */ /* 0x000fe20003f05270 */
[----:B------:R-:W-:Y:S01]  /*8420*/  BSSY B1, `(.L_x_4248) ;  /* 0x000000f000017945 */ /* 0x000fe20003800000 */
[----:B------:R-:W-:Y:S02]  /*8430*/  MOV R68, R245 ;  /* 0x000000f500447202 */ /* 0x000fe40000000f00 */
[----:B0-----:R-:W-:Y:S02]  /*8440*/  MOV R69, R244 ;  /* 0x000000f400457202 */ /* 0x001fe40000000f00 */
[----:B------:R-:W-:-:S07]  /*8450*/  MOV R71, R246 ;  /* 0x000000f600477202 */ /* 0x000fce0000000f00 */
        /* <DEDUP_REMOVED lines=11> */
.L_x_4249:
[----:B-1----:R-:W-:Y:S05]  /*8510*/  BSYNC B1 ;  /* 0x0000000000017941 */ /* 0x002fea0003800000 */
.L_x_4248:
[C---:B---3--:R-:W-:Y:S01]  /*8520*/  FMUL.FTZ R60, R65.reuse, R70 ;  /* 0x00000046413c7220 */ /* 0x048fe20000410000 */
[----:B------:R0:W-:Y:S01]  /*8530*/  STS.128 [R202+0xcc0], R68 ;  /* 0x000cc044ca007388 */ /* 0x0001e20000000c00 */
        /* <DEDUP_REMOVED lines=12> */
[----:B--2---:R-:W-:Y:S02]  /*8600*/  FADD.FTZ R62, R236, R235 ;  /* 0x000000ebec3e7221 */ /* 0x004fe40000010000 */
[----:B------:R-:W-:Y:S02]  /*8610*/  FADD.FTZ R63, R239, R234 ;  /* 0x000000eaef3f7221 */ /* 0x000fe40000010000 */
.L_x_4228:
[----:B-1----:R-:W-:Y:S05]  /*8620*/  BSYNC B0 ;  /* 0x0000000000007941 */ /* 0x002fea0003800000 */
.L_x_4227:
[----:B------:R-:W-:Y:S01]  /*8630*/  WARPSYNC 0xffffffff ;  /* 0xffffffff00007948 */ /* 0x000fe20003800000 */
[----:B------:R-:W-:Y:S01]  /*8640*/  BAR.SYNC.DEFER_BLOCKING 0x0 ;  /* 0x0000000000007b1d */ /* 0x000fe20000010000 */
[----:B0-----:R-:W-:-:S02]  /*8650*/  SHF.L.U32 R202, R132, 0x4, RZ ;  /* 0x0000000484ca7819 */ /* 0x001fc400000006ff */
[----:B------:R-:W-:Y:S02]  /*8660*/  ISETP.NE.AND P2, PT, R132, RZ, PT ;  /* 0x000000ff8400720c */ /* 0x000fe40003f45270 */
[C---:B------:R-:W-:Y:S01]  /*8670*/  ISETP.GT.AND P0, PT, R131.reuse, 0x1e, PT ;  /* 0x0000001e8300780c */ /* 0x040fe20003f04270 */
[----:B------:R-:W-:Y:S01]  /*8680*/  BSSY B0, `(.L_x_4250) ;  /* 0x00001f7000007945 */ /* 0x000fe20003800000 */
[----:B------:R-:W-:Y:S01]  /*8690*/  ISETP.NE.AND P1, PT, R131, RZ, PT ;  /* 0x000000ff8300720c */ /* 0x000fe20003f25270 */
[----:B------:R-:W0:Y:S08]  /*86a0*/  LDS.64 R64, [R202+0xcb8] ;  /* 0x000cb800ca407984 */ /* 0x000e300000000a00 */
[----:B------:R1:W-:Y:S01]  /*86b0*/  @!P2 STS.128 [R3.X16+0x22b0], R60 ;  /* 0x0022b03c0300a388 */ /* 0x0003e2000000cc00 */
[----:B0-----:R-:W-:-:S02]  /*86c0*/  FMUL.FTZ R67, R65, -R115 ;  /* 0x8000007341437220 */ /* 0x001fc40000410000 */
[C---:B------:R-:W-:Y:S02]  /*86d0*/  FMUL.FTZ R115, R64.reuse, -R115 ;  /* 0x8000007340737220 */ /* 0x040fe40000410000 */
[-C--:B------:R-:W-:Y:S02]  /*86e0*/  FFMA.FTZ R64, R64, R114.reuse, -R67 ;  /* 0x0000007240407223 */ /* 0x080fe40000010843 */
        /* <DEDUP_REMOVED lines=58> */
[----:B------:R-:W-:Y:S02]  /*8a90*/  FFMA.FTZ R153, R19, R223, RZ ;  /* 0x000000df13997223 */ /* 0x000fe400000100ff */
[----:B------:R-:W-:Y:S02]  /*8aa0*/  FMUL.FTZ R158, R158, -R151 ;  /* 0x800000979e9e7220 */ /* 0x000fe40000410000 */
[----:B------:R-:W-:Y:S02]  /*8ab0*/  FMUL.FTZ R154, R140, R231 ;  /* 0x000000e78c9a7220 */ /* 0x000fe40000410000 */
[----:B------:R-:W-:Y:S02]  /*8ac0*/  FFMA.FTZ R140, R159, R151, -R152 ;  /* 0x000000979f8c7223 */ /* 0x000fe40000010898 */
[----:B------:R-:W-:Y:S02]  /*8ad0*/  FFMA.FTZ R153, R17, R224, R153 ;  /* 0x000000e011997223 */ /* 0x000fe40000010099 */
[----:B------:R-:W-:-:S02]  /*8ae0*/  FFMA.FTZ R152, R159, R149, R158 ;  /* 0x000000959f987223 */ /* 0x000fc4000001009e */
[----:B------:R-:W-:Y:S02]  /*8af0*/  FADD.FTZ R140, R175, R140 ;  /* 0x0000008caf8c7221 */ /* 0x000fe40000010000 */
[----:B------:R-:W-:Y:S02]  /*8b00*/  FFMA.FTZ R159, R141, R229, R154 ;  /* 0x000000e58d9f7223 */ /* 0x000fe4000001009a */
[----:B------:R-:W-:Y:S02]  /*8b10*/  FFMA.FTZ R153, R16, R221, R153 ;  /* 0x000000dd10997223 */ /* 0x000fe40000010099 */
[----:B------:R-:W-:Y:S02]  /*8b20*/  FADD.FTZ R152, -R191, R152 ;  /* 0x00000098bf987221 */ /* 0x000fe40000010100 */
[----:B------:R-:W-:Y:S02]  /*8b30*/  FFMA.FTZ R154, R19, -R216, RZ ;  /* 0x800000d8139a7223 */ /* 0x000fe400000100ff */
[----:B------:R-:W-:-:S02]  /*8b40*/  FMUL.FTZ R141, R160, -R140 ;  /* 0x8000008ca08d7220 */ /* 0x000fc40000410000 */
[----:B------:R-:W-:Y:S02]  /*8b50*/  FFMA.FTZ R153, R15, R222, R153 ;  /* 0x000000de0f997223 */ /* 0x000fe40000010099 */
[----:B------:R-:W-:Y:S02]  /*8b60*/  FMUL.FTZ R160, R160, -R152 ;  /* 0x80000098a0a07220 */ /* 0x000fe40000410000 */
[----:B------:R-:W-:Y:S02]  /*8b70*/  FFMA.FTZ R154, R17, -R214, R154 ;  /* 0x800000d6119a7223 */ /* 0x000fe4000001009a */
[C---:B------:R-:W-:Y:S02]  /*8b80*/  FFMA.FTZ R141, R161.reuse, R152, R141 ;  /* 0x00000098a18d7223 */ /* 0x040fe4000001008d */
[----:B------:R-:W-:Y:S02]  /*8b90*/  FFMA.FTZ R155, R14, R219, R153 ;  /* 0x000000db0e9b7223 */ /* 0x000fe40000010099 */
[----:B------:R-:W-:-:S02]  /*8ba0*/  FFMA.FTZ R153, R161, R140, -R160 ;  /* 0x0000008ca1997223 */ /* 0x000fc400000108a0 */
[----:B------:R-:W-:Y:S02]  /*8bb0*/  FFMA.FTZ R154, R16, -R215, R154 ;  /* 0x800000d7109a7223 */ /* 0x000fe4000001009a */
[----:B------:R-:W-:Y:S02]  /*8bc0*/  FADD.FTZ R141, -R190, R141 ;  /* 0x0000008dbe8d7221 */ /* 0x000fe40000010100 */
[----:B------:R-:W-:Y:S01]  /*8bd0*/  FADD.FTZ R153, R174, R153 ;  /* 0x00000099ae997221 */ /* 0x000fe20000010000 */
[----:B------:R-:W-:Y:S01]  /*8be0*/  PRMT R174, RZ, 0x5410, R81 ;  /* 0x00005410ffae7816 */ /* 0x000fe20000000051 */
[----:B------:R-:W-:Y:S02]  /*8bf0*/  FFMA.FTZ R154, R15, -R212, R154 ;  /* 0x800000d40f9a7223 */ /* 0x000fe4000001009a */
[----:B------:R-:W-:Y:S02]  /*8c00*/  FFMA.FTZ R155, R13, R220, R155 ;  /* 0x000000dc0d9b7223 */ /* 0x000fe4000001009b */
[----:B-1----:R-:W-:-:S02]  /*8c10*/  FMUL.FTZ R60, R162, -R141 ;  /* 0x8000008da23c7220 */ /* 0x002fc40000410000 */
[----:B------:R-:W-:Y:S02]  /*8c20*/  FMUL.FTZ R162, R162, -R153 ;  /* 0x80000099a2a27220 */ /* 0x000fe40000410000 */
[----:B------:R-:W-:Y:S02]  /*8c30*/  FFMA.FTZ R61, R14, -R213, R154 ;  /* 0x800000d50e3d7223 */ /* 0x000fe4000001009a */
[----:B------:R-:W-:Y:S02]  /*8c40*/  FFMA.FTZ R155, R12, R217, R155 ;  /* 0x000000d90c9b7223 */ /* 0x000fe4000001009b */
[C---:B------:R-:W-:Y:S02]  /*8c50*/  FFMA.FTZ R60, R163.reuse, R153, -R60 ;  /* 0x00000099a33c7223 */ /* 0x040fe4000001083c */
[----:B------:R-:W-:Y:S02]  /*8c60*/  FFMA.FTZ R156, R163, R141, R162 ;  /* 0x0000008da39c7223 */ /* 0x000fe400000100a2 */
[----:B------:R-:W-:-:S02]  /*8c70*/  FFMA.FTZ R61, R13, -R210, R61 ;  /* 0x800000d20d3d7223 */ /* 0x000fc4000001003d */
[----:B------:R-:W-:Y:S02]  /*8c80*/  FFMA.FTZ R155, R11, R218, R155 ;  /* 0x000000da0b9b7223 */ /* 0x000fe4000001009b */
[----:B------:R-:W-:Y:S02]  /*8c90*/  FADD.FTZ R154, R173, R60 ;  /* 0x0000003cad9a7221 */ /* 0x000fe40000010000 */
[----:B------:R-:W-:Y:S02]  /*8ca0*/  FADD.FTZ R156, -R189, R156 ;  /* 0x0000009cbd9c7221 */ /* 0x000fe40000010100 */
[----:B------:R-:W-:Y:S02]  /*8cb0*/  FFMA.FTZ R61, R12, -R211, R61 ;  /* 0x800000d30c3d7223 */ /* 0x000fe4000001003d */
[----:B------:R-:W-:Y:S02]  /*8cc0*/  FFMA.FTZ R155, R10, R209, R155 ;  /* 0x000000d10a9b7223 */ /* 0x000fe4000001009b */
[----:B------:R-:W-:-:S02]  /*8cd0*/  FMUL.FTZ R60, R164, -R154 ;  /* 0x8000009aa43c7220 */ /* 0x000fc40000410000 */
[----:B------:R-:W-:Y:S02]  /*8ce0*/  FMUL.FTZ R164, R164, -R156 ;  /* 0x8000009ca4a47220 */ /* 0x000fe40000410000 */
[----:B------:R-:W-:Y:S02]  /*8cf0*/  FFMA.FTZ R61, R11, -R128, R61 ;  /* 0x800000800b3d7223 */ /* 0x000fe4000001003d */
[----:B------:R-:W-:Y:S02]  /*8d00*/  FFMA.FTZ R62, R9, R226, R155 ;  /* 0x000000e2093e7223 */ /* 0x000fe4000001009b */
[C---:B------:R-:W-:Y:S02]  /*8d10*/  FFMA.FTZ R155, R165.reuse, R156, R60 ;  /* 0x0000009ca59b7223 */ /* 0x040fe4000001003c */
[----:B------:R-:W-:Y:S02]  /*8d20*/  FFMA.FTZ R157, R165, R154, -R164 ;  /* 0x0000009aa59d7223 */ /* 0x000fe400000108a4 */
[----:B------:R-:W-:-:S02]  /*8d30*/  FFMA.FTZ R61, R10, -R129, R61 ;  /* 0x800000810a3d7223 */ /* 0x000fc4000001003d */
[----:B------:R-:W-:Y:S02]  /*8d40*/  FADD.FTZ R155, -R188, R155 ;  /* 0x0000009bbc9b7221 */ /* 0x000fe40000010100 */
[----:B------:R-:W-:Y:S02]  /*8d50*/  FADD.FTZ R157, R172, R157 ;  /* 0x0000009dac9d7221 */ /* 0x000fe40000010000 */
[----:B------:R-:W-:Y:S02]  /*8d60*/  FFMA.FTZ R61, R9, -R208, R61 ;  /* 0x800000d0093d7223 */ /* 0x000fe4000001003d */
[----:B------:R-:W-:Y:S02]  /*8d70*/  FFMA.FTZ R62, R8, R225, R62 ;  /* 0x000000e1083e7223 */ /* 0x000fe4000001003e */
[C---:B------:R-:W-:Y:S02]  /*8d80*/  FMUL.FTZ R60, R166.reuse, -R155 ;  /* 0x8000009ba63c7220 */ /* 0x040fe40000410000 */
[----:B------:R-:W-:-:S02]  /*8d90*/  FMUL.FTZ R166, R166, -R157 ;  /* 0x8000009da6a67220 */ /* 0x000fc40000410000 */
[----:B------:R-:W-:Y:S02]  /*8da0*/  FFMA.FTZ R61, R8, -R207, R61 ;  /* 0x800000cf083d7223 */ /* 0x000fe4000001003d */
[----:B------:R-:W-:Y:S02]  /*8db0*/  FFMA.FTZ R62, R7, R228, R62 ;  /* 0x000000e4073e7223 */ /* 0x000fe4000001003e */
[C---:B------:R-:W-:Y:S02]  /*8dc0*/  FFMA.FTZ R60, R167.reuse, R157, -R60 ;  /* 0x0000009da73c7223 */ /* 0x040fe4000001083c */
[----:B------:R-:W-:Y:S02]  /*8dd0*/  FMUL.FTZ R63, R64, UR15 ;  /* 0x0000000f403f7c20 */ /* 0x000fe40008410000 */
[----:B------:R-:W-:Y:S02]  /*8de0*/  FFMA.FTZ R160, R167, R155, R166 ;  /* 0x0000009ba7a07223 */ /* 0x000fe400000100a6 */
[----:B------:R-:W-:-:S02]  /*8df0*/  FFMA.FTZ R61, R7, -R206, R61 ;  /* 0x800000ce073d7223 */ /* 0x000fc4000001003d */
[----:B------:R-:W-:Y:S02]  /*8e00*/  FFMA.FTZ R62, R6, R205, R62 ;  /* 0x000000cd063e7223 */ /* 0x000fe4000001003e */
[----:B------:R-:W-:Y:S02]  /*8e10*/  FADD.FTZ R158, R171, R60 ;  /* 0x0000003cab9e7221 */ /* 0x000fe40000010000 */
[----:B------:R-:W-:Y:S02]  /*8e20*/  FADD.FTZ R159, RZ, R159 ;  /* 0x0000009fff9f7221 */ /* 0x000fe40000010000 */
[----:B------:R-:W-:Y:S02]  /*8e30*/  FFMA.FTZ R60, R66, UR14, -R63 ;  /* 0x0000000e423c7c23 */ /* 0x000fe4000801083f */
[----:B------:R-:W-:Y:S02]  /*8e40*/  FADD.FTZ R160, -R187, R160 ;  /* 0x000000a0bba07221 */ /* 0x000fe40000010100 */
[----:B------:R-:W-:-:S02]  /*8e50*/  FFMA.FTZ R61, R6, -R227, R61 ;  /* 0x800000e3063d7223 */ /* 0x000fc4000001003d */
[----:B------:R-:W-:Y:S02]  /*8e60*/  FFMA.FTZ R62, R5, R230, R62 ;  /* 0x000000e6053e7223 */ /* 0x000fe4000001003e */
[----:B------:R-:W-:Y:S02]  /*8e70*/  FMUL.FTZ R171, R159, R60 ;  /* 0x0000003c9fab7220 */ /* 0x000fe40000410000 */
[----:B------:R-:W-:Y:S02]  /*8e80*/  FFMA.FTZ R61, R5, -R204, R61 ;  /* 0x800000cc053d7223 */ /* 0x000fe4000001003d */
[C---:B------:R-:W-:Y:S02]  /*8e90*/  FMUL.FTZ R60, R168.reuse, -R160 ;  /* 0x800000a0a83c7220 */ /* 0x040fe40000410000 */
[----:B------:R-:W-:Y:S02]  /*8ea0*/  FMUL.FTZ R168, R168, -R158 ;  /* 0x8000009ea8a87220 */ /* 0x000fe40000410000 */
[----:B------:R-:W-:-:S02]  /*8eb0*/  FFMA.FTZ R62, R4, R231, R62 ;  /* 0x000000e7043e7223 */ /* 0x000fc4000001003e */
[-C--:B------:R-:W-:Y:S02]  /*8ec0*/  FMUL.FTZ R164, R66, R43.reuse ;  /* 0x0000002b42a47220 */ /* 0x080fe40000410000 */
[----:B------:R-:W-:Y:S02]  /*8ed0*/  FMUL.FTZ R162, R64, R43 ;  /* 0x0000002b40a27220 */ /* 0x000fe40000410000 */
[----:B------:R-:W-:Y:S02]  /*8ee0*/  FFMA.FTZ R61, R4, -R229, R61 ;  /* 0x800000e5043d7223 */ /* 0x000fe4000001003d */
[----:B------:R-:W-:Y:S02]  /*8ef0*/  FFMA.FTZ R165, R169, R160, R168 ;  /* 0x000000a0a9a57223 */ /* 0x000fe400000100a8 */
[----:B------:R-:W-:Y:S02]  /*8f00*/  FFMA.FTZ R62, R2, R203, R62 ;  /* 0x000000cb023e7223 */ /* 0x000fe4000001003e */
[----:B------:R-:W-:-:S02]  /*8f10*/  FFMA.FTZ R203, R174, -R43, R203 ;  /* 0x8000002baecb7223 */ /* 0x000fc400000100cb */
[C---:B------:R-:W-:Y:S02]  /*8f20*/  FMUL.FTZ R161, R159.reuse, R164 ;  /* 0x000000a49fa17220 */ /* 0x040fe40000410000 */
[----:B------:R-:W-:Y:S02]  /*8f30*/  FMUL.FTZ R163, R159, R162 ;  /* 0x000000a29fa37220 */ /* 0x000fe40000410000 */
[----:B------:R-:W-:Y:S02]  /*8f40*/  FFMA.FTZ R63, R2, -R159, R61 ;  /* 0x8000009f023f7223 */ /* 0x000fe4000001003d */
[----:B------:R-:W-:Y:S02]  /*8f50*/  FFMA.FTZ R159, R169, R158, -R60 ;  /* 0x0000009ea99f7223 */ /* 0x000fe4000001083c */
[----:B------:R-:W-:Y:S02]  /*8f60*/  FADD.FTZ R165, -R186, R165 ;  /* 0x000000a5baa57221 */ /* 0x000fe40000010100 */
[----:B------:R-:W-:-:S02]  /*8f70*/  FADD.FTZ R20, R162, R20 ;  /* 0x00000014a2147221 */ /* 0x000fc40000010000 */
[C---:B------:R-:W-:Y:S01]  /*8f80*/  FFMA.FTZ R61, R203.reuse, R162, R161 ;  /* 0x000000a2cb3d7223 */ /* 0x040fe200000100a1 */
[----:B------:R-:W-:Y:S01]  /*8f90*/  PRMT R162, RZ, 0x5410, R96 ;  /* 0x00005410ffa27816 */ /* 0x000fe20000000060 */
[----:B------:R-:W-:Y:S01]  /*8fa0*/  FFMA.FTZ R60, R203, R164, -R163 ;  /* 0x000000a4cb3c7223 */ /* 0x000fe200000108a3 */
[----:B------:R-:W-:Y:S01]  /*8fb0*/  PRMT R161, RZ, 0x5410, R95 ;  /* 0x00005410ffa17816 */ /* 0x000fe2000000005f */
[----:B------:R-:W-:Y:S02]  /*8fc0*/  FMUL.FTZ R163, R66, UR15 ;  /* 0x0000000f42a37c20 */ /* 0x000fe40008410000 */
[----:B------:R-:W-:Y:S02]  /*8fd0*/  FADD.FTZ R159, R170, R159 ;  /* 0x0000009faa9f7221 */ /* 0x000fe40000010000 */
[----:B------:R-:W-:Y:S02]  /*8fe0*/  FMUL.FTZ R164, R165, R80 ;  /* 0x00000050a5a47220 */ /* 0x000fe40000410000 */
[----:B------:R-:W-:-:S02]  /*8ff0*/  FMUL.FTZ R169, R160, R79 ;  /* 0x0000004fa0a97220 */ /* 0x000fc40000410000 */
[----:B------:R-:W-:Y:S02]  /*9000*/  FFMA.FTZ R168, R64, UR14, R163 ;  /* 0x0000000e40a87c23 */ /* 0x000fe400080100a3 */
[-C--:B------:R-:W-:Y:S02]  /*9010*/  FFMA.FTZ R223, R162, -R80.reuse, R223 ;  /* 0x80000050a2df7223 */ /* 0x080fe400000100df */
[-C--:B------:R-:W-:Y:S02]  /*9020*/  FFMA.FTZ R224, R161, -R79.reuse, R224 ;  /* 0x8000004fa1e07223 */ /* 0x080fe400000100e0 */
[----:B------:R-:W-:Y:S02]  /*9030*/  FMUL.FTZ R66, R159, R80 ;  /* 0x000000509f427220 */ /* 0x000fe40000410000 */
[----:B------:R-:W-:Y:S02]  /*9040*/  FMUL.FTZ R166, R216, R164 ;  /* 0x000000a4d8a67220 */ /* 0x000fe40000410000 */
[----:B------:R-:W-:-:S02]  /*9050*/  FMUL.FTZ R163, R158, R79 ;  /* 0x0000004f9ea37220 */ /* 0x000fc40000410000 */
[----:B------:R-:W-:Y:S02]  /*9060*/  FMUL.FTZ R167, R214, R169 ;  /* 0x000000a9d6a77220 */ /* 0x000fe40000410000 */
[----:B------:R-:W-:Y:S02]  /*9070*/  FFMA.FTZ R203, R203, R168, R171 ;  /* 0x000000a8cbcb7223 */ /* 0x000fe400000100ab */
[-C--:B------:R-:W-:Y:S02]  /*9080*/  FFMA.FTZ R166, R223, R66.reuse, R166 ;  /* 0x00000042dfa67223 */ /* 0x080fe400000100a6 */
[-C--:B------:R-:W-:Y:S02]  /*9090*/  FFMA.FTZ R171, R224, R163.reuse, R167 ;  /* 0x000000a3e0ab7223 */ /* 0x080fe400000100a7 */
[----:B------:R-:W-:Y:S02]  /*90a0*/  FMUL.FTZ R167, R216, R66 ;  /* 0x00000042d8a77220 */ /* 0x000fe40000410000 */
[----:B------:R-:W-:-:S02]  /*90b0*/  FMUL.FTZ R168, R214, R163 ;  /* 0x000000a3d6a87220 */ /* 0x000fc40000410000 */
[----:B------:R-:W-:Y:S02]  /*90c0*/  FADD.FTZ R166, RZ, R166 ;  /* 0x000000a6ffa67221 */ /* 0x000fe40000010000 */
[----:B------:R-:W-:Y:S02]  /*90d0*/  FFMA.FTZ R167, R223, R164, -R167 ;  /* 0x000000a4dfa77223 */ /* 0x000fe400000108a7 */
[----:B------:R-:W-:Y:S02]  /*90e0*/  FMUL.FTZ R164, R67, UR15 ;  /* 0x0000000f43a47c20 */ /* 0x000fe40008410000 */
[----:B------:R-:W-:Y:S01]  /*90f0*/  FFMA.FTZ R174, R174, R64, R203 ;  /* 0x00000040aeae7223 */ /* 0x000fe200000100cb */
[----:B------:R-:W-:Y:S01]  /*9100*/  PRMT R64, RZ, 0x5410, R94 ;  /* 0x00005410ff407816 */ /* 0x000fe2000000005e */
[----:B------:R-:W-:Y:S02]  /*9110*/  FFMA.FTZ R168, R224, R169, -R168 ;  /* 0x000000a9e0a87223 */ /* 0x000fe400000108a8 */
[----:B------:R-:W-:Y:S01]  /*9120*/  FADD.FTZ R169, R166, R171 ;  /* 0x000000aba6a97221 */ /* 0x000fe20000010000 */
[----:B------:R-:W-:Y:S01]  /*9130*/  PRMT R166, RZ, 0x5410, R82 ;  /* 0x00005410ffa67816 */ /* 0x000fe20000000052 */
[----:B------:R-:W-:-:S02]  /*9140*/  FMUL.FTZ R170, R155, R78 ;  /* 0x0000004e9baa7220 */ /* 0x000fc40000410000 */
[C---:B------:R-:W-:Y:S02]  /*9150*/  FMUL.FTZ R188, R65.reuse, R48 ;  /* 0x0000003041bc7220 */ /* 0x040fe40000410000 */
[----:B------:R-:W-:Y:S02]  /*9160*/  FFMA.FTZ R172, R65, UR14, -R164 ;  /* 0x0000000e41ac7c23 */ /* 0x000fe400080108a4 */
[-C--:B------:R-:W-:Y:S02]  /*9170*/  FMUL.FTZ R164, R157, R78.reuse ;  /* 0x0000004e9da47220 */ /* 0x080fe40000410000 */
[----:B------:R-:W-:Y:S02]  /*9180*/  FFMA.FTZ R221, R64, -R78, R221 ;  /* 0x8000004e40dd7223 */ /* 0x000fe400000100dd */
[----:B------:R-:W-:Y:S02]  /*9190*/  FMUL.FTZ R171, R215, R170 ;  /* 0x000000aad7ab7220 */ /* 0x000fe40000410000 */
[----:B------:R-:W-:-:S02]  /*91a0*/  FMUL.FTZ R178, R67, R48 ;  /* 0x0000003043b27220 */ /* 0x000fc40000410000 */
[----:B------:R-:W-:Y:S02]  /*91b0*/  FFMA.FTZ R231, R166, -R48, R231 ;  /* 0x80000030a6e77223 */ /* 0x000fe400000100e7 */
[----:B------:R-:W-:Y:S02]  /*91c0*/  FMUL.FTZ R175, R229, R188 ;  /* 0x000000bce5af7220 */ /* 0x000fe40000410000 */
[-C--:B------:R-:W-:Y:S02]  /*91d0*/  FMUL.FTZ R173, R215, R164.reuse ;  /* 0x000000a4d7ad7220 */ /* 0x080fe40000410000 */
[----:B------:R-:W-:Y:S02]  /*91e0*/  FADD.FTZ R167, RZ, R167 ;  /* 0x000000a7ffa77221 */ /* 0x000fe40000010000 */
[----:B------:R-:W-:Y:S02]  /*91f0*/  FFMA.FTZ R176, R221, R164, R171 ;  /* 0x000000a4ddb07223 */ /* 0x000fe400000100ab */
[----:B------:R-:W-:-:S02]  /*9200*/  FADD.FTZ R21, R178, R21 ;  /* 0x00000015b2157221 */ /* 0x000fc40000010000 */
[-C--:B------:R-:W-:Y:S02]  /*9210*/  FMUL.FTZ R183, R229, R178.reuse ;  /* 0x000000b2e5b77220 */ /* 0x080fe40000410000 */
[----:B------:R-:W-:Y:S02]  /*9220*/  FFMA.FTZ R171, R231, R178, R175 ;  /* 0x000000b2e7ab7223 */ /* 0x000fe400000100af */
[----:B------:R-:W-:Y:S02]  /*9230*/  FFMA.FTZ R178, R221, R170, -R173 ;  /* 0x000000aaddb27223 */ /* 0x000fe400000108ad */
[----:B------:R-:W-:Y:S01]  /*9240*/  FADD.FTZ R173, R167, R168 ;  /* 0x000000a8a7ad7221 */ /* 0x000fe20000010000 */
[----:B------:R-:W-:Y:S01]  /*9250*/  PRMT R167, RZ, 0x5410, R93 ;  /* 0x00005410ffa77816 */ /* 0x000fe2000000005d */
[----:B------:R-:W-:Y:S01]  /*9260*/  FADD.FTZ R176, R169, R176 ;  /* 0x000000b0a9b07221 */ /* 0x000fe20000010000 */
[----:B------:R-:W-:Y:S01]  /*9270*/  PRMT R168, RZ, 0x5410, R92 ;  /* 0x00005410ffa87816 */ /* 0x000fe2000000005c */
[----:B------:R-:W-:-:S02]  /*9280*/  FMUL.FTZ R175, R156, R77 ;  /* 0x0000004d9caf7220 */ /* 0x000fc40000410000 */
[-C--:B------:R-:W-:Y:S02]  /*9290*/  FMUL.FTZ R170, R153, R76.reuse ;  /* 0x0000004c99aa7220 */ /* 0x080fe40000410000 */
[-C--:B------:R-:W-:Y:S02]  /*92a0*/  FMUL.FTZ R169, R154, R77.reuse ;  /* 0x0000004d9aa97220 */ /* 0x080fe40000410000 */
[----:B------:R-:W-:Y:S02]  /*92b0*/  FFMA.FTZ R222, R167, -R77, R222 ;  /* 0x8000004da7de7223 */ /* 0x000fe400000100de */
[-C--:B------:R-:W-:Y:S02]  /*92c0*/  FFMA.FTZ R219, R168, -R76.reuse, R219 ;  /* 0x8000004ca8db7223 */ /* 0x080fe400000100db */
[----:B------:R-:W-:Y:S02]  /*92d0*/  FMUL.FTZ R177, R212, R175 ;  /* 0x000000afd4b17220 */ /* 0x000fe40000410000 */
[----:B------:R-:W-:-:S02]  /*92e0*/  FMUL.FTZ R180, R141, R76 ;  /* 0x0000004c8db47220 */ /* 0x000fc40000410000 */
[----:B------:R-:W-:Y:S02]  /*92f0*/  FMUL.FTZ R181, R213, R170 ;  /* 0x000000aad5b57220 */ /* 0x000fe40000410000 */
[-C--:B------:R-:W-:Y:S02]  /*9300*/  FMUL.FTZ R179, R212, R169.reuse ;  /* 0x000000a9d4b37220 */ /* 0x080fe40000410000 */
[C---:B------:R-:W-:Y:S02]  /*9310*/  FFMA.FTZ R177, R222.reuse, R169, R177 ;  /* 0x000000a9deb17223 */ /* 0x040fe400000100b1 */
[----:B------:R-:W-:Y:S01]  /*9320*/  FADD.FTZ R178, R173, R178 ;  /* 0x000000b2adb27221 */ /* 0x000fe20000010000 */
[----:B------:R-:W-:Y:S01]  /*9330*/  PRMT R173, RZ, 0x5410, R91 ;  /* 0x00005410ffad7816 */ /* 0x000fe2000000005b */
[----:B------:R-:W-:Y:S02]  /*9340*/  FFMA.FTZ R182, R219, R180, -R181 ;  /* 0x000000b4dbb67223 */ /* 0x000fe400000108b5 */
        /* <DEDUP_REMOVED lines=14> */
[----:B------:R-:W-:Y:S02]  /*9430*/  FFMA.FTZ R180, R220, R175, R181 ;  /* 0x000000afdcb47223 */ /* 0x000fe400000100b5 */
[-C--:B------:R-:W-:Y:S02]  /*9440*/  FFMA.FTZ R217, R176, -R74.reuse, R217 ;  /* 0x8000004ab0d97223 */ /* 0x080fe400000100d9 */
[----:B------:R-:W-:Y:S02]  /*9450*/  FMUL.FTZ R178, R151, R74 ;  /* 0x0000004a97b27220 */ /* 0x000fe40000410000 */
[----:B------:R-:W-:Y:S02]  /*9460*/  FMUL.FTZ R181, R211, R186 ;  /* 0x000000bad3b57220 */ /* 0x000fe40000410000 */
[----:B------:R-:W-:Y:S02]  /*9470*/  FADD.FTZ R177, R177, R180 ;  /* 0x000000b4b1b17221 */ /* 0x000fe40000010000 */
[----:B------:R-:W-:-:S02]  /*9480*/  FFMA.FTZ R180, R217, R178, R181 ;  /* 0x000000b2d9b47223 */ /* 0x000fc400000100b5 */
[----:B------:R-:W-:Y:S02]  /*9490*/  FADD.FTZ R179, R179, R182 ;  /* 0x000000b6b3b37221 */ /* 0x000fe40000010000 */
[----:B------:R-:W-:Y:S02]  /*94a0*/  FMUL.FTZ R182, R211, R178 ;  /* 0x000000b2d3b67220 */ /* 0x000fe40000410000 */
[----:B------:R-:W-:Y:S01]  /*94b0*/  FADD.FTZ R185, R177, R180 ;  /* 0x000000b4b1b97221 */ /* 0x000fe20000010000 */
[----:B------:R-:W-:Y:S01]  /*94c0*/  PRMT R177, RZ, 0x5410, R89 ;  /* 0x00005410ffb17816 */ /* 0x000fe20000000059 */
[----:B------:R-:W-:Y:S01]  /*94d0*/  FMUL.FTZ R187, R150, R73 ;  /* 0x0000004996bb7220 */ /* 0x000fe20000410000 */
[----:B------:R-:W-:Y:S01]  /*94e0*/  PRMT R180, RZ, 0x5410, R88 ;  /* 0x00005410ffb47816 */ /* 0x000fe20000000058 */
[----:B------:R-:W-:Y:S02]  /*94f0*/  FADD.FTZ R184, R179, R184 ;  /* 0x000000b8b3b87221 */ /* 0x000fe40000010000 */
[----:B------:R-:W-:-:S02]  /*9500*/  FFMA.FTZ R181, R217, R186, -R182 ;  /* 0x000000bad9b57223 */ /* 0x000fc400000108b6 */
[-C--:B------:R-:W-:Y:S02]  /*9510*/  FMUL.FTZ R179, R148, R73.reuse ;  /* 0x0000004994b37220 */ /* 0x080fe40000410000 */
[----:B------:R-:W-:Y:S02]  /*9520*/  FMUL.FTZ R182, R147, R72 ;  /* 0x0000004893b67220 */ /* 0x000fe40000410000 */
[----:B------:R-:W-:Y:S02]  /*9530*/  FFMA.FTZ R218, R177, -R73, R218 ;  /* 0x80000049b1da7223 */ /* 0x000fe400000100da */
[C---:B------:R-:W-:Y:S02]  /*9540*/  FMUL.FTZ R186, R128.reuse, R187 ;  /* 0x000000bb80ba7220 */ /* 0x040fe40000410000 */
[----:B------:R-:W-:Y:S02]  /*9550*/  FFMA.FTZ R183, R231, R188, -R183 ;  /* 0x000000bce7b77223 */ /* 0x000fe400000108b7 */
[----:B------:R-:W-:-:S02]  /*9560*/  FMUL.FTZ R188, R128, R179 ;  /* 0x000000b380bc7220 */ /* 0x000fc40000410000 */
[-C--:B------:R-:W-:Y:S02]  /*9570*/  FFMA.FTZ R209, R180, -R72.reuse, R209 ;  /* 0x80000048b4d17223 */ /* 0x080fe400000100d1 */
[----:B------:R-:W-:Y:S02]  /*9580*/  FMUL.FTZ R190, R145, R72 ;  /* 0x0000004891be7220 */ /* 0x000fe40000410000 */
[----:B------:R-:W-:Y:S02]  /*9590*/  FMUL.FTZ R189, R129, R182 ;  /* 0x000000b681bd7220 */ /* 0x000fe40000410000 */
[C---:B------:R-:W-:Y:S02]  /*95a0*/  FFMA.FTZ R186, R218.reuse, R179, R186 ;  /* 0x000000b3daba7223 */ /* 0x040fe400000100ba */
[----:B------:R-:W-:Y:S02]  /*95b0*/  FFMA.FTZ R187, R218, R187, -R188 ;  /* 0x000000bbdabb7223 */ /* 0x000fe400000108bc */
[----:B------:R-:W-:Y:S01]  /*95c0*/  FADD.FTZ R184, R184, R181 ;  /* 0x000000b5b8b87221 */ /* 0x000fe20000010000 */
[----:B------:R-:W-:Y:S01]  /*95d0*/  PRMT R181, RZ, 0x5410, R87 ;  /* 0x00005410ffb57816 */ /* 0x000fe20000000057 */
[----:B------:R-:W-:-:S02]  /*95e0*/  FFMA.FTZ R188, R209, R190, -R189 ;  /* 0x000000bed1bc7223 */ /* 0x000fc400000108bd */
[----:B------:R-:W-:Y:S02]  /*95f0*/  FADD.FTZ R186, R185, R186 ;  /* 0x000000bab9ba7221 */ /* 0x000fe40000010000 */
[----:B------:R-:W-:Y:S02]  /*9600*/  FMUL.FTZ R190, R129, R190 ;  /* 0x000000be81be7220 */ /* 0x000fe40000410000 */
[-C--:B------:R-:W-:Y:S02]  /*9610*/  FMUL.FTZ R185, R144, R59.reuse ;  /* 0x0000003b90b97220 */ /* 0x080fe40000410000 */
        /* <DEDUP_REMOVED lines=15> */
[----:B------:R-:W-:-:S02]  /*9710*/  FADD.FTZ R189, R189, R190 ;  /* 0x000000bebdbd7221 */ /* 0x000fc40000010000 */
[-C--:B------:R-:W-:Y:S01]  /*9720*/  FFMA.FTZ R188, R225, R186.reuse, R191 ;  /* 0x000000bae1bc7223 */ /* 0x080fe200000100bf */
[----:B------:R-:W-:Y:S01]  /*9730*/  PRMT R191, RZ, 0x5410, R83 ;  /* 0x00005410ffbf7816 */ /* 0x000fe20000000053 */
[----:B------:R-:W-:Y:S01]  /*9740*/  FADD.FTZ R192, R187, R192 ;  /* 0x000000c0bbc07221 */ /* 0x000fe20000010000 */
[----:B------:R-:W-:Y:S01]  /*9750*/  PRMT R187, RZ, 0x5410, R85 ;  /* 0x00005410ffbb7816 */ /* 0x000fe20000000055 */
[----:B------:R-:W-:Y:S02]  /*9760*/  FMUL.FTZ R193, R207, R186 ;  /* 0x000000bacfc17220 */ /* 0x000fe40000410000 */
[----:B------:R-:W-:Y:S02]  /*9770*/  FADD.FTZ R190, R189, R188 ;  /* 0x000000bcbdbe7221 */ /* 0x000fe40000010000 */
[----:B------:R-:W-:Y:S02]  /*9780*/  FMUL.FTZ R189, R114, R57 ;  /* 0x0000003972bd7220 */ /* 0x000fe40000410000 */
[----:B------:R-:W-:Y:S01]  /*9790*/  FADD.FTZ R55, R174, R55 ;  /* 0x00000037ae377221 */ /* 0x000fe20000010000 */
[----:B------:R-:W-:Y:S01]  /*97a0*/  PRMT R174, RZ, 0x5410, R84 ;  /* 0x00005410ffae7816 */ /* 0x000fe20000000054 */
[----:B------:R-:W-:-:S02]  /*97b0*/  FFMA.FTZ R195, R225, R194, -R193 ;  /* 0x000000c2e1c37223 */ /* 0x000fc400000108c1 */
[-C--:B------:R-:W-:Y:S02]  /*97c0*/  FFMA.FTZ R228, R187, -R57.reuse, R228 ;  /* 0x80000039bbe47223 */ /* 0x080fe400000100e4 */
[-C--:B------:R-:W-:Y:S02]  /*97d0*/  FMUL.FTZ R188, R71, R56.reuse ;  /* 0x0000003847bc7220 */ /* 0x080fe40000410000 */
[----:B------:R-:W-:Y:S02]  /*97e0*/  FMUL.FTZ R193, R142, R57 ;  /* 0x000000398ec17220 */ /* 0x000fe40000410000 */
[----:B------:R-:W-:Y:S02]  /*97f0*/  FMUL.FTZ R194, R206, R189 ;  /* 0x000000bdcec27220 */ /* 0x000fe40000410000 */
[-C--:B------:R-:W-:Y:S02]  /*9800*/  FFMA.FTZ R205, R174, -R56.reuse, R205 ;  /* 0x80000038aecd7223 */ /* 0x080fe400000100cd */
[----:B------:R-:W-:-:S02]  /*9810*/  FMUL.FTZ R196, R69, R56 ;  /* 0x0000003845c47220 */ /* 0x000fc40000410000 */
[----:B------:R-:W-:Y:S02]  /*9820*/  FMUL.FTZ R197, R227, R188 ;  /* 0x000000bce3c57220 */ /* 0x000fe40000410000 */
[-C--:B------:R-:W-:Y:S02]  /*9830*/  FFMA.FTZ R199, R228, R193.reuse, -R194 ;  /* 0x000000c1e4c77223 */ /* 0x080fe400000108c2 */
[----:B------:R-:W-:Y:S02]  /*9840*/  FMUL.FTZ R194, R206, R193 ;  /* 0x000000c1cec27220 */ /* 0x000fe40000410000 */
[----:B------:R-:W-:Y:S02]  /*9850*/  FMUL.FTZ R193, R68, R53 ;  /* 0x0000003544c17220 */ /* 0x000fe40000410000 */
[----:B------:R-:W-:Y:S02]  /*9860*/  FADD.FTZ R192, R192, R195 ;  /* 0x000000c3c0c07221 */ /* 0x000fe40000010000 */
[----:B------:R-:W-:-:S02]  /*9870*/  FFMA.FTZ R201, R205, R196, -R197 ;  /* 0x000000c4cdc97223 */ /* 0x000fc400000108c5 */
[----:B------:R-:W-:Y:S02]  /*9880*/  FFMA.FTZ R197, R228, R189, R194 ;  /* 0x000000bde4c57223 */ /* 0x000fe400000100c2 */
[-C--:B------:R-:W-:Y:S02]  /*9890*/  FFMA.FTZ R230, R191, -R53.reuse, R230 ;  /* 0x80000035bfe67223 */ /* 0x080fe400000100e6 */
[----:B------:R-:W-:Y:S02]  /*98a0*/  FMUL.FTZ R203, R70, R53 ;  /* 0x0000003546cb7220 */ /* 0x000fe40000410000 */
[----:B------:R-:W-:Y:S02]  /*98b0*/  FMUL.FTZ R194, R204, R193 ;  /* 0x000000c1ccc27220 */ /* 0x000fe40000410000 */
[----:B------:R-:W-:Y:S02]  /*98c0*/  FADD.FTZ R192, R192, R199 ;  /* 0x000000c7c0c07221 */ /* 0x000fe40000010000 */
[----:B------:R-:W-:-:S02]  /*98d0*/  FADD.FTZ R190, R190, R197 ;  /* 0x000000c5bebe7221 */ /* 0x000fc40000010000 */
[----:B------:R-:W-:Y:S02]  /*98e0*/  FMUL.FTZ R196, R227, R196 ;  /* 0x000000c4e3c47220 */ /* 0x000fe40000410000 */
[-C--:B------:R-:W-:Y:S02]  /*98f0*/  FFMA.FTZ R197, R230, R203.reuse, -R194 ;  /* 0x000000cbe6c57223 */ /* 0x080fe400000108c2 */
[----:B------:R-:W-:Y:S02]  /*9900*/  FADD.FTZ R192, R192, R201 ;  /* 0x000000c9c0c07221 */ /* 0x000fe40000010000 */
[----:B------:R-:W-:Y:S02]  /*9910*/  FFMA.FTZ R195, R205, R188, R196 ;  /* 0x000000bccdc37223 */ /* 0x000fe400000100c4 */
[----:B------:R-:W-:Y:S02]  /*9920*/  FMUL.FTZ R203, R204, R203 ;  /* 0x000000cbcccb7220 */ /* 0x000fe40000410000 */
[----:B------:R-:W-:-:S02]  /*9930*/  FADD.FTZ R192, R192, R197 ;  /* 0x000000c5c0c07221 */ /* 0x000fc40000010000 */
[----:B------:R-:W-:Y:S02]  /*9940*/  FADD.FTZ R190, R190, R195 ;  /* 0x000000c3bebe7221 */ /* 0x000fe40000010000 */
[----:B------:R-:W-:Y:S02]  /*9950*/  FFMA.FTZ R203, R230, R193, R203 ;  /* 0x000000c1e6cb7223 */ /* 0x000fe400000100cb */
[----:B------:R-:W-:Y:S02]  /*9960*/  FADD.FTZ R183, R192, R183 ;  /* 0x000000b7c0b77221 */ /* 0x000fe40000010000 */
[----:B------:R-:W-:Y:S02]  /*9970*/  FMUL.FTZ R194, R65, UR15 ;  /* 0x0000000f41c27c20 */ /* 0x000fe40008410000 */
[----:B------:R-:W-:Y:S02]  /*9980*/  FMUL.FTZ R65, R68, UR15 ;  /* 0x0000000f44417c20 */ /* 0x000fe40008410000 */
[----:B------:R-:W-:-:S02]  /*9990*/  FADD.FTZ R190, R190, R203 ;  /* 0x000000cbbebe7221 */ /* 0x000fc40000010000 */
[----:B------:R-:W-:Y:S02]  /*99a0*/  FADD.FTZ R183, R183, R60 ;  /* 0x0000003cb7b77221 */ /* 0x000fe40000010000 */
[----:B------:R-:W-:Y:S02]  /*99b0*/  FFMA.FTZ R65, R70, UR14, -R65 ;  /* 0x0000000e46417c23 */ /* 0x000fe40008010841 */
[----:B------:R-:W-:Y:S01]  /*99c0*/  FFMA.FTZ R194, R67, UR14, R194 ;  /* 0x0000000e43c27c23 */ /* 0x000fe200080100c2 */
[----:B------:R-:W0:Y:S01]  /*99d0*/  SHFL.DOWN PT, R192, R183, 0x1, 0x1f ;  /* 0x08201f00b7c07f89 */ /* 0x000e2200000e0000 */
[----:B------:R-:W-:Y:S02]  /*99e0*/  FMUL.FTZ R172, R229, R172 ;  /* 0x000000ace5ac7220 */ /* 0x000fe40000410000 */
[----:B------:R-:W-:Y:S02]  /*99f0*/  FADD.FTZ R190, R190, R171 ;  /* 0x000000abbebe7221 */ /* 0x000fe40000010000 */
[----:B------:R-:W-:Y:S01]  /*9a00*/  FMUL.FTZ R204, R204, R65 ;  /* 0x00000041cccc7220 */ /* 0x000fe20000410000 */
[----:B------:R-:W-:Y:S01]  /*9a10*/  SHFL.DOWN PT, R171, R62, 0x1, 0x1f ;  /* 0x08201f003eab7f89 */ /* 0x000fe200000e0000 */
[----:B------:R-:W-:-:S02]  /*9a20*/  FMUL.FTZ R65, R70, UR15 ;  /* 0x0000000f46417c20 */ /* 0x000fc40008410000 */
[----:B------:R-:W-:Y:S02]  /*9a30*/  FFMA.FTZ R172, R231, R194, R172 ;  /* 0x000000c2e7ac7223 */ /* 0x000fe400000100ac */
[----:B------:R-:W-:Y:S01]  /*9a40*/  FADD.FTZ R190, R190, R61 ;  /* 0x0000003dbebe7221 */ /* 0x000fe20000010000 */
[----:B------:R-:W1:Y:S01]  /*9a50*/  SHFL.DOWN PT, R194, R63, 0x1, 0x1f ;  /* 0x08201f003fc27f89 */ /* 0x000e6200000e0000 */
[----:B------:R-:W-:Y:S02]  /*9a60*/  FMUL.FTZ R70, R71, UR15 ;  /* 0x0000000f47467c20 */ /* 0x000fe40008410000 */
[C---:B------:R-:W-:Y:S02]  /*9a70*/  FMUL.FTZ R60, R69.reuse, UR15 ;  /* 0x0000000f453c7c20 */ /* 0x040fe40008410000 */
[----:B------:R-:W-:Y:S02]  /*9a80*/  FFMA.FTZ R70, R69, UR14, -R70 ;  /* 0x0000000e45467c23 */ /* 0x000fe40008010846 */
[----:B------:R-:W2:Y:S01]  /*9a90*/  SHFL.DOWN PT, R69, R190, 0x1, 0x1f ;  /* 0x08201f00be457f89 */ /* 0x000ea200000e0000 */
[----:B------:R-:W-:-:S02]  /*9aa0*/  FFMA.FTZ R65, R68, UR14, R65 ;  /* 0x0000000e44417c23 */ /* 0x000fc40008010041 */
[----:B------:R-:W-:Y:S02]  /*9ab0*/  FMUL.FTZ R61, R114, UR15 ;  /* 0x0000000f723d7c20 */ /* 0x000fe40008410000 */
[----:B------:R-:W-:Y:S02]  /*9ac0*/  FFMA.FTZ R65, R230, R65, R204 ;  /* 0x00000041e6417223 */ /* 0x000fe400000100cc */
[----:B------:R-:W-:Y:S02]  /*9ad0*/  FMUL.FTZ R70, R227, R70 ;  /* 0x00000046e3467220 */ /* 0x000fe40000410000 */
[----:B------:R-:W-:Y:S02]  /*9ae0*/  FFMA.FTZ R68, R191, R68, R65 ;  /* 0x00000044bf447223 */ /* 0x000fe40000010041 */
[----:B------:R-:W-:Y:S02]  /*9af0*/  FFMA.FTZ R60, R71, UR14, R60 ;  /* 0x0000000e473c7c23 */ /* 0x000fe4000801003c */
[----:B------:R-:W-:Y:S01]  /*9b00*/  FFMA.FTZ R65, R142, UR14, -R61 ;  /* 0x0000000e8e417c23 */ /* 0x000fe2000801083d */
[----:B------:R-:W-:Y:S01]  /*9b10*/  MOV R61, R183 ;  /* 0x000000b7003d7202 */ /* 0x000fe20000000f00 */
[----:B------:R-:W-:-:S02]  /*9b20*/  FFMA.FTZ R60, R205, R60, R70 ;  /* 0x0000003ccd3c7223 */ /* 0x000fc40000010046 */
[----:B------:R-:W-:Y:S02]  /*9b30*/  FMUL.FTZ R206, R206, R65 ;  /* 0x00000041cece7220 */ /* 0x000fe40000410000 */
[----:B0-----:R-:W-:Y:S02]  /*9b40*/  @!P0 FADD.FTZ R61, R61, R192 ;  /* 0x000000c03d3d8221 */ /* 0x001fe40000010000 */
[----:B------:R-:W-:Y:S01]  /*9b50*/  FFMA.FTZ R71, R174, R71, R60 ;  /* 0x00000047ae477223 */ /* 0x000fe2000001003c */
[----:B------:R-:W-:Y:S01]  /*9b60*/  MOV R60, R190 ;  /* 0x000000be003c7202 */ /* 0x000fe20000000f00 */
[----:B-1----:R-:W-:Y:S02]  /*9b70*/  @!P0 FADD.FTZ R63, R63, R194 ;  /* 0x000000c23f3f8221 */ /* 0x002fe40000010000 */
[----:B------:R-:W-:Y:S02]  /*9b80*/  FMUL.FTZ R65, R142, UR15 ;  /* 0x0000000f8e417c20 */ /* 0x000fe40008410000 */
[----:B------:R-:W0:Y:S01]  /*9b90*/  SHFL.DOWN PT, R142, R61, 0x2, 0x1f ;  /* 0x08401f003d8e7f89 */ /* 0x000e2200000e0000 */
[----:B------:R-:W-:-:S02]  /*9ba0*/  FFMA.FTZ R67, R166, R67, R172 ;  /* 0x00000043a6437223 */ /* 0x000fc400000100ac */
[----:B------:R-:W-:Y:S01]  /*9bb0*/  @!P0 FADD.FTZ R62, R62, R171 ;  /* 0x000000ab3e3e8221 */ /* 0x000fe20000010000 */
[----:B------:R-:W1:Y:S01]  /*9bc0*/  SHFL.DOWN PT, R166, R63, 0x2, 0x1f ;  /* 0x08401f003fa67f89 */ /* 0x000e6200000e0000 */
[----:B--2---:R-:W-:Y:S01]  /*9bd0*/  @!P0 FADD.FTZ R60, R60, R69 ;  /* 0x000000453c3c8221 */ /* 0x004fe20000010000 */
[----:B------:R-:W-:Y:S01]  /*9be0*/  ISETP.GT.AND P0, PT, R131, 0x1d, PT ;  /* 0x0000001d8300780c */ /* 0x000fe20003f04270 */
[----:B------:R-:W-:Y:S01]  /*9bf0*/  FADD.FTZ R52, R67, R52 ;  /* 0x0000003443347221 */ /* 0x000fe20000010000 */
[----:B------:R-:W2:Y:S01]  /*9c00*/  SHFL.DOWN PT, R69, R62, 0x2, 0x1f ;  /* 0x08401f003e457f89 */ /* 0x000ea200000e0000 */
[----:B------:R-:W-:Y:S02]  /*9c10*/  FADD.FTZ R51, R68, R51 ;  /* 0x0000003344337221 */ /* 0x000fe40000010000 */
[----:B------:R-:W-:Y:S01]  /*9c20*/  FMUL.FTZ R68, R143, UR15 ;  /* 0x0000000f8f447c20 */ /* 0x000fe20008410000 */
[----:B------:R-:W3:Y:S01]  /*9c30*/  SHFL.DOWN PT, R67, R60, 0x2, 0x1f ;  /* 0x08401f003c437f89 */ /* 0x000ee200000e0000 */
[----:B------:R-:W-:-:S02]  /*9c40*/  FFMA.FTZ R65, R114, UR14, R65 ;  /* 0x0000000e72417c23 */ /* 0x000fc40008010041 */
[C---:B------:R-:W-:Y:S02]  /*9c50*/  FFMA.FTZ R70, R115.reuse, UR14, -R68 ;  /* 0x0000000e73467c23 */ /* 0x040fe40008010844 */
[----:B------:R-:W-:Y:S02]  /*9c60*/  FMUL.FTZ R68, R115, UR15 ;  /* 0x0000000f73447c20 */ /* 0x000fe40008410000 */
[----:B------:R-:W-:Y:S02]  /*9c70*/  FFMA.FTZ R65, R228, R65, R206 ;  /* 0x00000041e4417223 */ /* 0x000fe400000100ce */
[----:B------:R-:W-:Y:S02]  /*9c80*/  FMUL.FTZ R70, R207, R70 ;  /* 0x00000046cf467220 */ /* 0x000fe40000410000 */
[----:B------:R-:W-:Y:S02]  /*9c90*/  FFMA.FTZ R68, R143, UR14, R68 ;  /* 0x0000000e8f447c23 */ /* 0x000fe40008010044 */
[----:B0-----:R-:W-:-:S02]  /*9ca0*/  @!P0 FADD.FTZ R61, R61, R142 ;  /* 0x0000008e3d3d8221 */ /* 0x001fc40000010000 */
[----:B------:R-:W-:Y:S02]  /*9cb0*/  FFMA.FTZ R114, R187, R114, R65 ;  /* 0x00000072bb727223 */ /* 0x000fe40000010041 */
[----:B------:R-:W-:Y:S02]  /*9cc0*/  FFMA.FTZ R68, R225, R68, R70 ;  /* 0x00000044e1447223 */ /* 0x000fe40000010046 */
[----:B-1----:R-:W-:Y:S01]  /*9cd0*/  @!P0 FADD.FTZ R63, R63, R166 ;  /* 0x000000a63f3f8221 */ /* 0x002fe20000010000 */
[----:B------:R-:W0:Y:S01]  /*9ce0*/  SHFL.DOWN PT, R70, R61, 0x4, 0x1f ;  /* 0x08801f003d467f89 */ /* 0x000e2200000e0000 */
[----:B------:R-:W-:Y:S02]  /*9cf0*/  FADD.FTZ R49, R114, R49 ;  /* 0x0000003172317221 */ /* 0x000fe40000010000 */
[----:B--2---:R-:W-:Y:S01]  /*9d00*/  @!P0 FADD.FTZ R62, R62, R69 ;  /* 0x000000453e3e8221 */ /* 0x004fe20000010000 */
[----:B------:R-:W1:Y:S01]  /*9d10*/  SHFL.DOWN PT, R114, R63, 0x4, 0x1f ;  /* 0x08801f003f727f89 */ /* 0x000e6200000e0000 */
[----:B---3--:R-:W-:Y:S01]  /*9d20*/  @!P0 FADD.FTZ R60, R60, R67 ;  /* 0x000000433c3c8221 */ /* 0x008fe20000010000 */
[----:B------:R-:W-:Y:S01]  /*9d30*/  ISETP.GT.AND P0, PT, R131, 0x1b, PT ;  /* 0x0000001b8300780c */ /* 0x000fe20003f04270 */
[----:B------:R-:W-:Y:S01]  /*9d40*/  FADD.FTZ R50, R71, R50 ;  /* 0x0000003247327221 */ /* 0x000fe20000010000 */
[----:B------:R-:W2:Y:S01]  /*9d50*/  SHFL.DOWN PT, R115, R62, 0x4, 0x1f ;  /* 0x08801f003e737f89 */ /* 0x000ea200000e0000 */
[----:B------:R-:W-:-:S02]  /*9d60*/  FMUL.FTZ R65, R144, UR15 ;  /* 0x0000000f90417c20 */ /* 0x000fc40008410000 */
[----:B------:R-:W-:Y:S01]  /*9d70*/  FFMA.FTZ R143, R184, R143, R68 ;  /* 0x0000008fb88f7223 */ /* 0x000fe20000010044 */
[----:B------:R-:W3:Y:S01]  /*9d80*/  SHFL.DOWN PT, R71, R60, 0x4, 0x1f ;  /* 0x08801f003c477f89 */ /* 0x000ee200000e0000 */
[----:B------:R-:W-:Y:S02]  /*9d90*/  FMUL.FTZ R68, R147, UR15 ;  /* 0x0000000f93447c20 */ /* 0x000fe40008410000 */
[----:B------:R-:W-:Y:S02]  /*9da0*/  FFMA.FTZ R65, R146, UR14, -R65 ;  /* 0x0000000e92417c23 */ /* 0x000fe40008010841 */
[----:B------:R-:W-:Y:S02]  /*9db0*/  FFMA.FTZ R68, R145, UR14, -R68 ;  /* 0x0000000e91447c23 */ /* 0x000fe40008010844 */
[----:B------:R-:W-:Y:S02]  /*9dc0*/  FMUL.FTZ R208, R208, R65 ;  /* 0x00000041d0d07220 */ /* 0x000fe40000410000 */
[----:B------:R-:W-:-:S02]  /*9dd0*/  FMUL.FTZ R67, R146, UR15 ;  /* 0x0000000f92437c20 */ /* 0x000fc40008410000 */
[----:B------:R-:W-:Y:S02]  /*9de0*/  FMUL.FTZ R129, R129, R68 ;  /* 0x0000004481817220 */ /* 0x000fe40000410000 */
[----:B------:R-:W-:Y:S02]  /*9df0*/  FMUL.FTZ R65, R148, UR15 ;  /* 0x0000000f94417c20 */ /* 0x000fe40008410000 */
[----:B------:R-:W-:Y:S02]  /*9e00*/  FMUL.FTZ R68, R145, UR15 ;  /* 0x0000000f91447c20 */ /* 0x000fe40008410000 */
[----:B------:R-:W-:Y:S02]  /*9e10*/  FFMA.FTZ R69, R144, UR14, R67 ;  /* 0x0000000e90457c23 */ /* 0x000fe40008010043 */
[----:B------:R-:W-:Y:S02]  /*9e20*/  FFMA.FTZ R67, R150, UR14, -R65 ;  /* 0x0000000e96437c23 */ /* 0x000fe40008010841 */
[----:B------:R-:W-:-:S02]  /*9e30*/  FFMA.FTZ R68, R147, UR14, R68 ;  /* 0x0000000e93447c23 */ /* 0x000fc40008010044 */
[----:B------:R-:W-:Y:S02]  /*9e40*/  FMUL.FTZ R65, R150, UR15 ;  /* 0x0000000f96417c20 */ /* 0x000fe40008410000 */
[----:B0-----:R-:W-:Y:S02]  /*9e50*/  @!P0 FADD.FTZ R61, R61, R70 ;  /* 0x000000463d3d8221 */ /* 0x001fe40000010000 */
[----:B------:R-:W-:Y:S02]  /*9e60*/  FFMA.FTZ R68, R209, R68, R129 ;  /* 0x00000044d1447223 */ /* 0x000fe40000010081 */
[----:B------:R-:W-:Y:S02]  /*9e70*/  FMUL.FTZ R67, R128, R67 ;  /* 0x0000004380437220 */ /* 0x000fe40000410000 */
[----:B------:R-:W-:Y:S02]  /*9e80*/  FFMA.FTZ R65, R148, UR14, R65 ;  /* 0x0000000e94417c23 */ /* 0x000fe40008010041 */
[----:B-1----:R-:W-:-:S02]  /*9e90*/  @!P0 FADD.FTZ R63, R63, R114 ;  /* 0x000000723f3f8221 */ /* 0x002fc40000010000 */
[----:B------:R-:W0:Y:S01]  /*9ea0*/  SHFL.DOWN PT, R114, R61, 0x8, 0x1f ;  /* 0x09001f003d727f89 */ /* 0x000e2200000e0000 */
[----:B------:R-:W-:Y:S02]  /*9eb0*/  FFMA.FTZ R69, R226, R69, R208 ;  /* 0x00000045e2457223 */ /* 0x000fe400000100d0 */
[----:B------:R-:W-:Y:S01]  /*9ec0*/  FFMA.FTZ R147, R180, R147, R68 ;  /* 0x00000093b4937223 */ /* 0x000fe20000010044 */
[----:B------:R-:W-:Y:S01]  /*9ed0*/  SHFL.DOWN PT, R128, R63, 0x8, 0x1f ;  /* 0x09001f003f807f89 */ /* 0x000fe200000e0000 */
[----:B------:R-:W-:Y:S02]  /*9ee0*/  FFMA.FTZ R65, R218, R65, R67 ;  /* 0x00000041da417223 */ /* 0x000fe40000010043 */
[----:B--2---:R-:W-:Y:S02]  /*9ef0*/  @!P0 FADD.FTZ R62, R62, R115 ;  /* 0x000000733e3e8221 */ /* 0x004fe40000010000 */
[----:B---3--:R-:W-:Y:S01]  /*9f00*/  @!P0 FADD.FTZ R60, R60, R71 ;  /* 0x000000473c3c8221 */ /* 0x008fe20000010000 */
[----:B------:R-:W-:Y:S01]  /*9f10*/  ISETP.GT.AND P0, PT, R131, 0x17, PT ;  /* 0x000000178300780c */ /* 0x000fe20003f04270 */
[----:B------:R-:W-:Y:S01]  /*9f20*/  FMUL.FTZ R68, R151, UR15 ;  /* 0x0000000f97447c20 */ /* 0x000fe20008410000 */
[----:B------:R-:W1:Y:S01]  /*9f30*/  SHFL.DOWN PT, R71, R62, 0x8, 0x1f ;  /* 0x09001f003e477f89 */ /* 0x000e6200000e0000 */
[----:B------:R-:W-:-:S02]  /*9f40*/  FFMA.FTZ R144, R181, R144, R69 ;  /* 0x00000090b5907223 */ /* 0x000fc40000010045 */
[----:B------:R-:W-:Y:S01]  /*9f50*/  FFMA.FTZ R148, R177, R148, R65 ;  /* 0x00000094b1947223 */ /* 0x000fe20000010041 */
[----:B------:R-:W2:Y:S01]  /*9f60*/  SHFL.DOWN PT, R69, R60, 0x8, 0x1f ;  /* 0x09001f003c457f89 */ /* 0x000ea200000e0000 */
[C---:B------:R-:W-:Y:S02]  /*9f70*/  FFMA.FTZ R70, R149.reuse, UR14, -R68 ;  /* 0x0000000e95467c23 */ /* 0x040fe40008010844 */
[----:B------:R-:W-:Y:S02]  /*9f80*/  FMUL.FTZ R65, R140, UR15 ;  /* 0x0000000f8c417c20 */ /* 0x000fe40008410000 */
[----:B------:R-:W-:Y:S02]  /*9f90*/  FMUL.FTZ R68, R149, UR15 ;  /* 0x0000000f95447c20 */ /* 0x000fe40008410000 */
[----:B------:R-:W-:Y:S02]  /*9fa0*/  FFMA.FTZ R67, R152, UR14, -R65 ;  /* 0x0000000e98437c23 */ /* 0x000fe40008010841 */
[----:B------:R-:W-:-:S02]  /*9fb0*/  FMUL.FTZ R70, R211, R70 ;  /* 0x00000046d3467220 */ /* 0x000fc40000410000 */
[----:B------:R-:W-:Y:S02]  /*9fc0*/  FFMA.FTZ R68, R151, UR14, R68 ;  /* 0x0000000e97447c23 */ /* 0x000fe40008010044 */
[----:B------:R-:W-:Y:S02]  /*9fd0*/  FMUL.FTZ R65, R152, UR15 ;  /* 0x0000000f98417c20 */ /* 0x000fe40008410000 */
[----:B------:R-:W-:Y:S02]  /*9fe0*/  FFMA.FTZ R70, R217, R68, R70 ;  /* 0x00000044d9467223 */ /* 0x000fe40000010046 */
[----:B------:R-:W-:Y:S02]  /*9ff0*/  FMUL.FTZ R67, R210, R67 ;  /* 0x00000043d2437220 */ /* 0x000fe40000410000 */
[----:B------:R-:W-:Y:S02]  /*a000*/  FFMA.FTZ R65, R140, UR14, R65 ;  /* 0x0000000e8c417c23 */ /* 0x000fe40008010041 */
[----:B------:R-:W-:-:S02]  /*a010*/  FMUL.FTZ R68, R153, UR15 ;  /* 0x0000000f99447c20 */ /* 0x000fc40008410000 */
[----:B------:R-:W-:Y:S02]  /*a020*/  FFMA.FTZ R65, R220, R65, R67 ;  /* 0x00000041dc417223 */ /* 0x000fe40000010043 */
[----:B------:R-:W-:Y:S02]  /*a030*/  FFMA.FTZ R68, R141, UR14, -R68 ;  /* 0x0000000e8d447c23 */ /* 0x000fe40008010844 */
[----:B0-----:R-:W-:Y:S02]  /*a040*/  @!P0 FADD.FTZ R61, R61, R114 ;  /* 0x000000723d3d8221 */ /* 0x001fe40000010000 */
[----:B------:R-:W-:Y:S02]  /*a050*/  FFMA.FTZ R140, R173, R140, R65 ;  /* 0x0000008cad8c7223 */ /* 0x000fe40000010041 */
[----:B------:R-:W-:Y:S02]  /*a060*/  FMUL.FTZ R213, R213, R68 ;  /* 0x00000044d5d57220 */ /* 0x000fe40000410000 */
[----:B------:R-:W-:-:S02]  /*a070*/  FMUL.FTZ R65, R154, UR15 ;  /* 0x0000000f9a417c20 */ /* 0x000fc40008410000 */
[----:B------:R-:W-:Y:S02]  /*a080*/  FMUL.FTZ R68, R141, UR15 ;  /* 0x0000000f8d447c20 */ /* 0x000fe40008410000 */
[----:B------:R-:W-:Y:S02]  /*a090*/  FFMA.FTZ R151, R176, R151, R70 ;  /* 0x00000097b0977223 */ /* 0x000fe40000010046 */
[----:B------:R-:W0:Y:S01]  /*a0a0*/  SHFL.DOWN PT, R70, R61, 0x10, 0x1f ;  /* 0x0a001f003d467f89 */ /* 0x000e2200000e0000 */
[C---:B------:R-:W-:Y:S02]  /*a0b0*/  FFMA.FTZ R67, R156.reuse, UR14, -R65 ;  /* 0x0000000e9c437c23 */ /* 0x040fe40008010841 */
[----:B------:R-:W-:Y:S02]  /*a0c0*/  FFMA.FTZ R68, R153, UR14, R68 ;  /* 0x0000000e99447c23 */ /* 0x000fe40008010044 */
[----:B------:R-:W-:Y:S02]  /*a0d0*/  FMUL.FTZ R65, R156, UR15 ;  /* 0x0000000f9c417c20 */ /* 0x000fe40008410000 */
[----:B-1----:R-:W-:-:S02]  /*a0e0*/  @!P0 FADD.FTZ R62, R62, R71 ;  /* 0x000000473e3e8221 */ /* 0x002fc40000010000 */
[----:B------:R-:W-:Y:S02]  /*a0f0*/  @!P0 FADD.FTZ R63, R63, R128 ;  /* 0x000000803f3f8221 */ /* 0x000fe40000010000 */
[----:B--2---:R-:W-:Y:S01]  /*a100*/  @!P0 FADD.FTZ R60, R60, R69 ;  /* 0x000000453c3c8221 */ /* 0x004fe20000010000 */
[----:B------:R-:W1:Y:S01]  /*a110*/  SHFL.DOWN PT, R71, R62, 0x10, 0x1f ;  /* 0x0a001f003e477f89 */ /* 0x000e6200000e0000 */
[----:B------:R-:W-:Y:S01]  /*a120*/  FFMA.FTZ R68, R219, R68, R213 ;  /* 0x00000044db447223 */ /* 0x000fe200000100d5 */
[----:B------:R-:W-:Y:S01]  /*a130*/  ISETP.GT.AND P0, PT, R131, 0xf, PT ;  /* 0x0000000f8300780c */ /* 0x000fe20003f04270 */
[----:B------:R-:W-:Y:S01]  /*a140*/  FMUL.FTZ R67, R212, R67 ;  /* 0x00000043d4437220 */ /* 0x000fe20000410000 */
[----:B------:R-:W2:Y:S01]  /*a150*/  SHFL.DOWN PT, R114, R63, 0x10, 0x1f ;  /* 0x0a001f003f727f89 */ /* 0x000ea200000e0000 */
[----:B------:R-:W-:Y:S02]  /*a160*/  FFMA.FTZ R65, R154, UR14, R65 ;  /* 0x0000000e9a417c23 */ /* 0x000fe40008010041 */
[----:B------:R-:W-:Y:S01]  /*a170*/  FFMA.FTZ R153, R168, R153, R68 ;  /* 0x00000099a8997223 */ /* 0x000fe20000010044 */
[----:B------:R-:W3:Y:S01]  /*a180*/  SHFL.DOWN PT, R69, R60, 0x10, 0x1f ;  /* 0x0a001f003c457f89 */ /* 0x000ee200000e0000 */
[----:B------:R-:W-:-:S02]  /*a190*/  FFMA.FTZ R65, R222, R65, R67 ;  /* 0x00000041de417223 */ /* 0x000fc40000010043 */
[----:B------:R-:W-:Y:S02]  /*a1a0*/  FMUL.FTZ R68, R157, UR15 ;  /* 0x0000000f9d447c20 */ /* 0x000fe40008410000 */
[----:B------:R-:W-:Y:S02]  /*a1b0*/  FFMA.FTZ R154, R167, R154, R65 ;  /* 0x0000009aa79a7223 */ /* 0x000fe40000010041 */
[----:B------:R-:W-:Y:S02]  /*a1c0*/  FFMA.FTZ R68, R155, UR14, -R68 ;  /* 0x0000000e9b447c23 */ /* 0x000fe40008010844 */
[----:B------:R-:W-:Y:S02]  /*a1d0*/  FMUL.FTZ R65, R158, UR15 ;  /* 0x0000000f9e417c20 */ /* 0x000fe40008410000 */
[----:B------:R-:W-:Y:S02]  /*a1e0*/  FMUL.FTZ R215, R215, R68 ;  /* 0x00000044d7d77220 */ /* 0x000fe40000410000 */
[----:B------:R-:W-:-:S02]  /*a1f0*/  FFMA.FTZ R65, R160, UR14, -R65 ;  /* 0x0000000ea0417c23 */ /* 0x000fc40008010841 */
[----:B------:R-:W-:Y:S02]  /*a200*/  FMUL.FTZ R68, R159, UR15 ;  /* 0x0000000f9f447c20 */ /* 0x000fe40008410000 */
[----:B------:R-:W-:Y:S02]  /*a210*/  FMUL.FTZ R214, R214, R65 ;  /* 0x00000041d6d67220 */ /* 0x000fe40000410000 */
[----:B0-----:R-:W-:Y:S02]  /*a220*/  @!P0 FADD.FTZ R61, R61, R70 ;  /* 0x000000463d3d8221 */ /* 0x001fe40000010000 */
[----:B------:R-:W-:Y:S02]  /*a230*/  FFMA.FTZ R65, R165, UR14, -R68 ;  /* 0x0000000ea5417c23 */ /* 0x000fe40008010844 */
[----:B------:R-:W-:Y:S02]  /*a240*/  FMUL.FTZ R70, R155, UR15 ;  /* 0x0000000f9b467c20 */ /* 0x000fe40008410000 */
[----:B------:R-:W-:-:S02]  /*a250*/  FMUL.FTZ R67, R160, UR15 ;  /* 0x0000000fa0437c20 */ /* 0x000fc40008410000 */
[----:B------:R-:W-:Y:S02]  /*a260*/  FMUL.FTZ R68, R165, UR15 ;  /* 0x0000000fa5447c20 */ /* 0x000fe40008410000 */
[----:B------:R-:W-:Y:S02]  /*a270*/  FFMA.FTZ R70, R157, UR14, R70 ;  /* 0x0000000e9d467c23 */ /* 0x000fe40008010046 */
[----:B------:R-:W-:Y:S02]  /*a280*/  FMUL.FTZ R65, R216, R65 ;  /* 0x00000041d8417220 */ /* 0x000fe40000410000 */
[----:B------:R-:W-:Y:S02]  /*a290*/  FFMA.FTZ R67, R158, UR14, R67 ;  /* 0x0000000e9e437c23 */ /* 0x000fe40008010043 */
[----:B------:R-:W-:Y:S02]  /*a2a0*/  FFMA.FTZ R68, R159, UR14, R68 ;  /* 0x0000000e9f447c23 */ /* 0x000fe40008010044 */
[----:B-1----:R-:W-:-:S02]  /*a2b0*/  @!P0 FADD.FTZ R62, R62, R71 ;  /* 0x000000473e3e8221 */ /* 0x002fc40000010000 */
[----:B--2---:R-:W-:Y:S02]  /*a2c0*/  @!P0 FADD.FTZ R63, R63, R114 ;  /* 0x000000723f3f8221 */ /* 0x004fe40000010000 */
        /* <DEDUP_REMOVED lines=50> */
.L_x_4251:
[----:B0-----:R-:W-:Y:S05]  /*a5f0*/  BSYNC B0 ;  /* 0x0000000000007941 */ /* 0x001fea0003800000 */
.L_x_4250:
[----:B------:R-:W-:-:S04]  /*a600*/  IADD3 R3, R3, 0x1, RZ ;  /* 0x0000000103037810 */ /* 0x000fc80007ffe0ff */
[----:B------:R-:W-:-:S13]  /*a610*/  ISETP.GE.AND P0, PT, R3, c[0x0][0x16c], PT ;  /* 0x00005b0003007a0c */ /* 0x000fda0003f06270 */
[----:B------:R-:W-:Y:S01]  /*a620*/  @P0 CALL.REL.NOINC `(.L_x_4215) ;  /* 0x0000001000000944 */ /* 0x000fe20003c00000 */
[----:B------:R-:W-:Y:S05]  /*a630*/  BRA `(.L_x_4252) ;  /* 0xffffa15000007947 */ /* 0x000fea000383ffff */
.L_x_4215:
        /* <DEDUP_REMOVED lines=38> */
[C---:B------:R-:W-:Y:S01]  /*a8a0*/  LOP3.LUT R11, R124.reuse, 0x1a0, RZ, 0xfc, !PT ;  /* 0x000001a07c0b7812 */ /* 0x040fe200078efcff */
[----:B------:R-:W5:Y:S01]  /*a8b0*/  @!P3 LDG.E.U16 R54, [R108.64+0x180] ;  /* 0x000180066c36b981 */ /* 0x000f62000c1e1500 */
[-C--:B------:R-:W-:Y:S02]  /*a8c0*/  ISETP.GE.AND P0, PT, R7, R17.reuse, PT ;  /* 0x000000110700720c */ /* 0x080fe40003f06270 */
[----:B------:R-:W-:Y:S01]  /*a8d0*/  LOP3.LUT R12, R124, 0x1c0, RZ, 0xfc, !PT ;  /* 0x000001c07c0c7812 */ /* 0x000fe200078efcff */
        /* <DEDUP_REMOVED lines=24> */
[----:B------:R-:W-:Y:S01]  /*aa60*/  LOP3.LUT R202, R202, 0xfffffe00, RZ, 0xc0, !PT ;  /* 0xfffffe00caca7812 */ /* 0x000fe200078ec0ff */
        /* <DEDUP_REMOVED lines=22> */
[----:B------:R-:W-:Y:S01]  /*abd0*/  LDS.U16 R34, [R97+0x1c] ;  /* 0x00001c0061227984 */ /* 0x000fe20000000400 */
[----:B0-----:R-:W-:-:S05]  /*abe0*/  PRMT R16, RZ, 0x5410, R16 ;  /* 0x00005410ff107816 */ /* 0x001fca0000000010 */
[----:B------:R-:W-:Y:S01]  /*abf0*/  FADD.FTZ R48, R16, UR5 ;  /* 0x0000000510307e21 */ /* 0x000fe20008010000 */
[----:B-1----:R-:W-:Y:S01]  /*ac00*/  PRMT R18, RZ, 0x5410, R18 ;  /* 0x00005410ff127816 */ /* 0x002fe20000000012 */
[----:B------:R-:W-:Y:S01]  /*ac10*/  LDS.U16 R16, [R97+0x8] ;  /* 0x0000080061107984 */ /* 0x000fe20000000400 */
[----:B--2---:R-:W-:Y:S02]  /*ac20*/  PRMT R19, RZ, 0x5410, R19 ;  /* 0x00005410ff137816 */ /* 0x004fe40000000013 */
[----:B------:R-:W-:Y:S01]  /*ac30*/  FSETP.GTU.FTZ.AND P4, PT, R48, 20, PT ;  /* 0x41a000003000780b */ /* 0x000fe20003f9c000 */
[----:B------:R-:W-:Y:S02]  /*ac40*/  FADD.FTZ R56, R18, UR5 ;  /* 0x0000000512387e21 */ /* 0x000fe40008010000 */
[----:B------:R-:W-:Y:S01]  /*ac50*/  FADD.FTZ R57, R19, UR5 ;  /* 0x0000000513397e21 */ /* 0x000fe20008010000 */
[----:B---3--:R-:W-:Y:S01]  /*ac60*/  PRMT R43, RZ, 0x5410, R43 ;  /* 0x00005410ff2b7816 */ /* 0x008fe2000000002b */
[----:B------:R-:W-:Y:S01]  /*ac70*/  LDS.U16 R18, [R97+0xa] ;  /* 0x00000a0061127984 */ /* 0x000fe20000000400 */
[----:B------:R-:W-:-:S02]  /*ac80*/  FSETP.GTU.FTZ.AND P5, PT, R56, 20, PT ;  /* 0x41a000003800780b */ /* 0x000fc40003fbc000 */
[----:B------:R-:W-:-:S05]  /*ac90*/  FSETP.GTU.FTZ.AND P0, PT, R57, 20, PT ;  /* 0x41a000003900780b */ /* 0x000fca0003f1c000 */
[----:B------:R-:W-:Y:S01]  /*aca0*/  @!P4 FMUL.FTZ R48, R48, -1.4426950216293334961 ;  /* 0xbfb8aa3b3030c820 */ /* 0x000fe20000410000 */
[----:B------:R-:W-:Y:S01]  /*acb0*/  LDS.U16 R19, [R97+0xc] ;  /* 0x00000c0061137984 */ /* 0x000fe20000000400 */
[----:B------:R-:W-:Y:S02]  /*acc0*/  FADD.FTZ R58, R43, UR5 ;  /* 0x000000052b3a7e21 */ /* 0x000fe40008010000 */
[----:B------:R0:W-:Y:S01]  /*acd0*/  @!P4 MUFU.EX2 R54, R48 ;  /* 0x000000300036c308 */ /* 0x0001e20000000800 */
[----:B------:R-:W1:Y:S01]  /*ace0*/  LDS.U16 R43, [R97+0xe] ;  /* 0x00000e00612b7984 */ /* 0x000e620000000400 */
[----:B------:R-:W-:Y:S02]  /*acf0*/  @!P5 FMUL.FTZ R56, R56, -1.4426950216293334961 ;  /* 0xbfb8aa3b3838d820 */ /* 0x000fe40000410000 */
[----:B------:R-:W-:Y:S01]  /*ad00*/  @!P0 FMUL.FTZ R57, R57, -1.4426950216293334961 ;  /* 0xbfb8aa3b39398820 */ /* 0x000fe20000410000 */
[----:B0-----:R-:W0:Y:S03]  /*ad10*/  LDS.U16 R48, [R97+0x10] ;  /* 0x0000100061307984 */ /* 0x001e260000000400 */
[----:B------:R-:W2:Y:S08]  /*ad20*/  @!P5 MUFU.EX2 R56, R56 ;  /* 0x000000380038d308 */ /* 0x000eb00000000800 */
[----:B------:R-:W3:Y:S01]  /*ad30*/  @!P0 MUFU.EX2 R57, R57 ;  /* 0x0000003900398308 */ /* 0x000ee20000000800 */
[----:B--2---:R-:W-:-:S02]  /*ad40*/  @!P5 FADD.FTZ R56, R56, 1 ;  /* 0x3f8000003838d421 */ /* 0x004fc40000010000 */
[----:B---3--:R-:W-:-:S05]  /*ad50*/  @!P0 FADD.FTZ R57, R57, 1 ;  /* 0x3f80000039398421 */ /* 0x008fca0000010000 */
[----:B------:R-:W2:Y:S01]  /*ad60*/  @!P5 MUFU.RCP R56, R56 ;  /* 0x000000380038d308 */ /* 0x000ea20000001000 */
[----:B----4-:R-:W-:-:S07]  /*ad70*/  PRMT R53, RZ, 0x5410, R53 ;  /* 0x00005410ff357816 */ /* 0x010fce0000000035 */
[----:B------:R-:W3:Y:S01]  /*ad80*/  @!P0 MUFU.RCP R57, R57 ;  /* 0x0000003900398308 */ /* 0x000ee20000001000 */
[----:B-1----:R-:W-:Y:S02]  /*ad90*/  PRMT R43, RZ, 0x5410, R43 ;  /* 0x00005410ff2b7816 */ /* 0x002fe4000000002b */
[----:B0-----:R-:W-:-:S03]  /*ada0*/  PRMT R48, RZ, 0x5410, R48 ;  /* 0x00005410ff307816 */ /* 0x001fc60000000030 */
[----:B------:R-:W-:Y:S02]  /*adb0*/  FADD.FTZ R43, R43, UR5 ;  /* 0x000000052b2b7e21 */ /* 0x000fe40008010000 */
[----:B------:R-:W-:Y:S02]  /*adc0*/  FADD.FTZ R53, R53, UR5 ;  /* 0x0000000535357e21 */ /* 0x000fe40008010000 */
[----:B------:R-:W-:Y:S02]  /*add0*/  FADD.FTZ R48, R48, UR5 ;  /* 0x0000000530307e21 */ /* 0x000fe40008010000 */
[----:B------:R-:W-:Y:S01]  /*ade0*/  @!P4 FADD.FTZ R54, R54, 1 ;  /* 0x3f8000003636c421 */ /* 0x000fe20000010000 */
[----:B------:R-:W-:Y:S01]  /*adf0*/  FSETP.GTU.FTZ.AND P6, PT, R43, 20, PT ;  /* 0x41a000002b00780b */ /* 0x000fe20003fdc000 */
[----:B--2---:R-:W-:Y:S01]  /*ae00*/  @!P5 FMUL.FTZ R37, R37, R56 ;  /* 0x000000382525d220 */ /* 0x004fe20000410000 */
[----:B------:R-:W-:Y:S01]  /*ae10*/  FSETP.GTU.FTZ.AND P5, PT, R48, 20, PT ;  /* 0x41a000003000780b */ /* 0x000fe20003fbc000 */
[----:B---3--:R-:W-:Y:S01]  /*ae20*/  @!P0 FMUL.FTZ R38, R38, R57 ;  /* 0x0000003926268220 */ /* 0x008fe20000410000 */
[----:B------:R-:W-:Y:S01]  /*ae30*/  FSETP.GTU.FTZ.AND P0, PT, R53, 20, PT ;  /* 0x41a000003500780b */ /* 0x000fe20003f1c000 */
[----:B------:R-:W0:Y:S01]  /*ae40*/  @!P4 MUFU.RCP R59, R54 ;  /* 0x00000036003bc308 */ /* 0x000e220000001000 */
[----:B------:R-:W-:-:S02]  /*ae50*/  PRMT R16, RZ, 0x5410, R16 ;  /* 0x00005410ff107816 */ /* 0x000fc40000000010 */
[----:B------:R-:W-:Y:S02]  /*ae60*/  PRMT R18, RZ, 0x5410, R18 ;  /* 0x00005410ff127816 */ /* 0x000fe40000000012 */
[----:B------:R-:W-:Y:S01]  /*ae70*/  PRMT R19, RZ, 0x5410, R19 ;  /* 0x00005410ff137816 */ /* 0x000fe20000000013 */
[----:B------:R-:W-:Y:S02]  /*ae80*/  FADD.FTZ R16, R16, UR5 ;  /* 0x0000000510107e21 */ /* 0x000fe40008010000 */
[----:B------:R-:W-:Y:S02]  /*ae90*/  @!P6 FMUL.FTZ R43, R43, -1.4426950216293334961 ;  /* 0xbfb8aa3b2b2be820 */ /* 0x000fe40000410000 */
[----:B------:R-:W-:Y:S02]  /*aea0*/  @!P5 FMUL.FTZ R48, R48, -1.4426950216293334961 ;  /* 0xbfb8aa3b3030d820 */ /* 0x000fe40000410000 */
[----:B------:R-:W-:Y:S02]  /*aeb0*/  @!P0 FMUL.FTZ R53, R53, -1.4426950216293334961 ;  /* 0xbfb8aa3b35358820 */ /* 0x000fe40000410000 */
[----:B------:R-:W-:-:S02]  /*aec0*/  FADD.FTZ R18, R18, UR5 ;  /* 0x0000000512127e21 */ /* 0x000fc40008010000 */
[----:B------:R-:W-:Y:S01]  /*aed0*/  FADD.FTZ R19, R19, UR5 ;  /* 0x0000000513137e21 */ /* 0x000fe20008010000 */
[----:B------:R-:W-:Y:S01]  /*aee0*/  FSETP.GTU.FTZ.AND P2, PT, R16, 20, PT ;  /* 0x41a000001000780b */ /* 0x000fe20003f5c000 */
[----:B0-----:R-:W-:Y:S01]  /*aef0*/  @!P4 FMUL.FTZ R36, R36, R59 ;  /* 0x0000003b2424c220 */ /* 0x001fe20000410000 */
[----:B------:R-:W-:Y:S01]  /*af00*/  FSETP.GTU.FTZ.AND P3, PT, R18, 20, PT ;  /* 0x41a000001200780b */ /* 0x000fe20003f7c000 */
[----:B------:R-:W0:Y:S01]  /*af10*/  @!P6 MUFU.EX2 R43, R43 ;  /* 0x0000002b002be308 */ /* 0x000e220000000800 */
[----:B------:R-:W-:-:S07]  /*af20*/  FSETP.GTU.FTZ.AND P4, PT, R19, 20, PT ;  /* 0x41a000001300780b */ /* 0x000fce0003f9c000 */
[----:B------:R-:W1:Y:S08]  /*af30*/  @!P5 MUFU.EX2 R48, R48 ;  /* 0x000000300030d308 */ /* 0x000e700000000800 */
[----:B------:R-:W2:Y:S01]  /*af40*/  @!P0 MUFU.EX2 R53, R53 ;  /* 0x0000003500358308 */ /* 0x000ea20000000800 */
[----:B------:R-:W-:Y:S02]  /*af50*/  @!P2 FMUL.FTZ R16, R16, -1.4426950216293334961 ;  /* 0xbfb8aa3b1010a820 */ /* 0x000fe40000410000 */
[----:B------:R-:W-:-:S02]  /*af60*/  @!P3 FMUL.FTZ R18, R18, -1.4426950216293334961 ;  /* 0xbfb8aa3b1212b820 */ /* 0x000fc40000410000 */
[----:B------:R-:W-:Y:S01]  /*af70*/  @!P4 FMUL.FTZ R19, R19, -1.4426950216293334961 ;  /* 0xbfb8aa3b1313c820 */ /* 0x000fe20000410000 */
[----:B------:R-:W-:Y:S01]  /*af80*/  FSETP.GTU.FTZ.AND P1, PT, R58, 20, PT ;  /* 0x41a000003a00780b */ /* 0x000fe20003f3c000 */
[----:B0-----:R-:W-:Y:S02]  /*af90*/  @!P6 FADD.FTZ R43, R43, 1 ;  /* 0x3f8000002b2be421 */ /* 0x001fe40000010000 */
[----:B-1----:R-:W-:Y:S01]  /*afa0*/  @!P5 FADD.FTZ R48, R48, 1 ;  /* 0x3f8000003030d421 */ /* 0x002fe20000010000 */
[----:B------:R-:W0:Y:S01]  /*afb0*/  @!P2 MUFU.EX2 R16, R16 ;  /* 0x000000100010a308 */ /* 0x000e220000000800 */
[----:B--2---:R-:W-:-:S07]  /*afc0*/  @!P0 FADD.FTZ R53, R53, 1 ;  /* 0x3f80000035358421 */ /* 0x004fce0000010000 */
[----:B------:R-:W1:Y:S08]  /*afd0*/  @!P3 MUFU.EX2 R18, R18 ;  /* 0x000000120012b308 */ /* 0x000e700000000800 */
[----:B------:R-:W2:Y:S08]  /*afe0*/  @!P4 MUFU.EX2 R19, R19 ;  /* 0x000000130013c308 */ /* 0x000eb00000000800 */
[----:B------:R3:W-:Y:S08]  /*aff0*/  @!P5 MUFU.RCP R75, R48 ;  /* 0x00000030004bd308 */ /* 0x0007f00000001000 */
[----:B------:R4:W-:Y:S01]  /*b000*/  @!P0 MUFU.RCP R76, R53 ;  /* 0x00000035004c8308 */ /* 0x0009e20000001000 */
[----:B---3--:R-:W-:-:S07]  /*b010*/  PRMT R48, R35, 0x7610, R48 ;  /* 0x0000761023307816 */ /* 0x008fce0000000030 */
[----:B------:R3:W-:Y:S01]  /*b020*/  @!P6 MUFU.RCP R74, R43 ;  /* 0x0000002b004ae308 */ /* 0x0007e20000001000 */
[----:B----4-:R-:W-:Y:S02]  /*b030*/  PRMT R53, R35, 0x7632, R53 ;  /* 0x0000763223357816 */ /* 0x010fe40000000035 */
[----:B------:R-:W-:Y:S04]  /*b040*/  LDS.U16 R35, [R97+0x1e] ;  /* 0x00001e0061237984 */ /* 0x000fe80000000400 */
[----:B---3--:R-:W3:Y:S01]  /*b050*/  LDS.U16 R43, [R97+0x1a] ;  /* 0x00001a00612b7984 */ /* 0x008ee20000000400 */
[----:B------:R-:W-:Y:S02]  /*b060*/  @!P1 FMUL.FTZ R58, R58, -1.4426950216293334961 ;  /* 0xbfb8aa3b3a3a9820 */ /* 0x000fe40000410000 */
[----:B0-----:R-:W-:-:S02]  /*b070*/  @!P2 FADD.FTZ R16, R16, 1 ;  /* 0x3f8000001010a421 */ /* 0x001fc40000010000 */
[----:B-1----:R-:W-:Y:S02]  /*b080*/  @!P3 FADD.FTZ R18, R18, 1 ;  /* 0x3f8000001212b421 */ /* 0x002fe40000010000 */
[----:B------:R-:W0:Y:S01]  /*b090*/  @!P1 MUFU.EX2 R58, R58 ;  /* 0x0000003a003a9308 */ /* 0x000e220000000800 */
[----:B--2---:R-:W-:-:S07]  /*b0a0*/  @!P4 FADD.FTZ R19, R19, 1 ;  /* 0x3f8000001313c421 */ /* 0x004fce0000010000 */
[----:B------:R1:W2:Y:S08]  /*b0b0*/  @!P2 MUFU.RCP R71, R16 ;  /* 0x000000100047a308 */ /* 0x0002b00000001000 */
[----:B------:R4:W-:Y:S01]  /*b0c0*/  @!P3 MUFU.RCP R72, R18 ;  /* 0x000000120048b308 */ /* 0x0009e20000001000 */
[----:B-1----:R-:W-:Y:S07]  /*b0d0*/  LDS.U16 R16, [R97+0x14] ;  /* 0x0000140061107984 */ /* 0x002fee0000000400 */
[----:B------:R1:W-:Y:S01]  /*b0e0*/  @!P4 MUFU.RCP R73, R19 ;  /* 0x000000130049c308 */ /* 0x0003e20000001000 */
[----:B----4-:R-:W-:Y:S04]  /*b0f0*/  LDS.U16 R18, [R97+0x16] ;  /* 0x0000160061127984 */ /* 0x010fe80000000400 */
[----:B-1----:R-:W1:Y:S04]  /*b100*/  LDS.U16 R19, [R97+0x18] ;  /* 0x0000180061137984 */ /* 0x002e680000000400 */
[----:B------:R-:W-:Y:S01]  /*b110*/  BAR.SYNC.DEFER_BLOCKING 0x0 ;  /* 0x0000000000007b1d */ /* 0x000fe20000010000 */
[----:B------:R-:W-:Y:S01]  /*b120*/  LEA R77, R131, R202, 0x4 ;  /* 0x000000ca834d7211 */ /* 0x000fe200078e20ff */
[----:B0-----:R-:W-:Y:S01]  /*b130*/  @!P1 FADD.FTZ R58, R58, 1 ;  /* 0x3f8000003a3a9421 */ /* 0x001fe20000010000 */
[----:B------:R-:W-:-:S02]  /*b140*/  PRMT R34, RZ, 0x5410, R34 ;  /* 0x00005410ff227816 */ /* 0x000fc40000000022 */
[C---:B------:R-:W-:Y:S01]  /*b150*/  IADD3 R54, R77.reuse, 0x1, RZ ;  /* 0x000000014d367810 */ /* 0x040fe20007ffe0ff */
[----:B------:R0:W4:Y:S01]  /*b160*/  @!P1 MUFU.RCP R70, R58 ;  /* 0x0000003a00469308 */ /* 0x0001220000001000 */
[C---:B------:R-:W-:Y:S02]  /*b170*/  IADD3 R56, R77.reuse, 0x2, RZ ;  /* 0x000000024d387810 */ /* 0x040fe40007ffe0ff */
[C---:B------:R-:W-:Y:S02]  /*b180*/  IADD3 R57, R77.reuse, 0x3, RZ ;  /* 0x000000034d397810 */ /* 0x040fe40007ffe0ff */
[----:B------:R-:W-:Y:S01]  /*b190*/  IADD3 R59, R77, 0x4, RZ ;  /* 0x000000044d3b7810 */ /* 0x000fe20007ffe0ff */
[----:B------:R-:W-:Y:S01]  /*b1a0*/  FADD.FTZ R34, R34, UR5 ;  /* 0x0000000522227e21 */ /* 0x000fe20008010000 */
[-C--:B------:R-:W-:Y:S02]  /*b1b0*/  LEA.HI.SX32 R54, R54, R77.reuse, 0x1b ;  /* 0x0000004d36367211 */ /* 0x080fe400078fdaff */
[----:B------:R-:W-:-:S02]  /*b1c0*/  LEA.HI.SX32 R56, R56, R77, 0x1b ;  /* 0x0000004d38387211 */ /* 0x000fc400078fdaff */
[----:B0-----:R-:W-:Y:S02]  /*b1d0*/  IADD3 R58, R77, 0x5, RZ ;  /* 0x000000054d3a7810 */ /* 0x001fe40007ffe0ff */
[----:B------:R-:W-:Y:S02]  /*b1e0*/  LEA.HI.SX32 R57, R57, R77, 0x1b ;  /* 0x0000004d39397211 */ /* 0x000fe400078fdaff */
[----:B------:R-:W-:Y:S02]  /*b1f0*/  F2FP.BF16.PACK_AB R32, R32, R33 ;  /* 0x000000212020723e */ /* 0x000fe400000010ff */
[----:B------:R-:W-:Y:S02]  /*b200*/  IADD3 R60, R77, 0x6, RZ ;  /* 0x000000064d3c7810 */ /* 0x000fe40007ffe0ff */
[----:B------:R-:W-:Y:S01]  /*b210*/  LEA.HI.SX32 R59, R59, R77, 0x1b ;  /* 0x0000004d3b3b7211 */ /* 0x000fe200078fdaff */
[----:B--2---:R-:W-:Y:S01]  /*b220*/  @!P2 FMUL.FTZ R40, R40, R71 ;  /* 0x000000472828a220 */ /* 0x004fe20000410000 */
[----:B------:R-:W-:-:S02]  /*b230*/  SHF.L.U32 R54, R54, 0x1, RZ ;  /* 0x0000000136367819 */ /* 0x000fc400000006ff */
[----:B---3--:R-:W-:Y:S02]  /*b240*/  PRMT R43, RZ, 0x5410, R43 ;  /* 0x00005410ff2b7816 */ /* 0x008fe4000000002b */
[----:B------:R-:W-:Y:S02]  /*b250*/  PRMT R35, RZ, 0x5410, R35 ;  /* 0x00005410ff237816 */ /* 0x000fe40000000023 */
[C---:B------:R-:W-:Y:S02]  /*b260*/  IADD3 R61, R77.reuse, 0x7, RZ ;  /* 0x000000074d3d7810 */ /* 0x040fe40007ffe0ff */
[----:B------:R-:W-:Y:S02]  /*b270*/  F2FP.BF16.PACK_AB R30, R30, R31 ;  /* 0x0000001f1e1e723e */ /* 0x000fe400000010ff */
[----:B------:R-:W-:Y:S02]  /*b280*/  SHF.L.U32 R56, R56, 0x1, RZ ;  /* 0x0000000138387819 */ /* 0x000fe400000006ff */
[----:B------:R-:W-:-:S02]  /*b290*/  IADD3 R62, R77, 0x8, RZ ;  /* 0x000000084d3e7810 */ /* 0x000fc40007ffe0ff */
[-C--:B------:R-:W-:Y:S02]  /*b2a0*/  LEA.HI.SX32 R58, R58, R77.reuse, 0x1b ;  /* 0x0000004d3a3a7211 */ /* 0x080fe400078fdaff */
[----:B------:R-:W-:Y:S02]  /*b2b0*/  PRMT R31, R32, 0x7632, R31 ;  /* 0x00007632201f7816 */ /* 0x000fe4000000001f */
[----:B------:R-:W-:Y:S02]  /*b2c0*/  SHF.L.U32 R57, R57, 0x1, RZ ;  /* 0x0000000139397819 */ /* 0x000fe400000006ff */
[----:B------:R-:W-:Y:S01]  /*b2d0*/  FSETP.GTU.FTZ.AND P2, PT, R34, 20, PT ;  /* 0x41a000002200780b */ /* 0x000fe20003f5c000 */
[----:B------:R-:W-:Y:S01]  /*b2e0*/  STS.U16 [R97], R48 ;  /* 0x0000003061007388 */ /* 0x000fe20000000400 */
[----:B------:R-:W-:Y:S02]  /*b2f0*/  IADD3 R63, R77, 0x9, RZ ;  /* 0x000000094d3f7810 */ /* 0x000fe40007ffe0ff */
[----:B------:R-:W-:-:S02]  /*b300*/  LEA.HI.SX32 R60, R60, R77, 0x1b ;  /* 0x0000004d3c3c7211 */ /* 0x000fc400078fdaff */
[----:B------:R-:W-:Y:S01]  /*b310*/  SHF.L.U32 R59, R59, 0x1, RZ ;  /* 0x000000013b3b7819 */ /* 0x000fe200000006ff */
[----:B------:R-:W-:Y:S01]  /*b320*/  STS.U16 [R54+0x2], R53 ;  /* 0x0000023536007388 */ /* 0x000fe20000000400 */
[----:B------:R-:W-:Y:S01]  /*b330*/  IADD3 R64, R77, 0xa, RZ ;  /* 0x0000000a4d407810 */ /* 0x000fe20007ffe0ff */
[----:B------:R-:W-:Y:S01]  /*b340*/  FADD.FTZ R43, R43, UR5 ;  /* 0x000000052b2b7e21 */ /* 0x000fe20008010000 */
[----:B------:R-:W-:Y:S01]  /*b350*/  IADD3 R65, R77, 0xb, RZ ;  /* 0x0000000b4d417810 */ /* 0x000fe20007ffe0ff */
[----:B------:R-:W-:Y:S01]  /*b360*/  FADD.FTZ R35, R35, UR5 ;  /* 0x0000000523237e21 */ /* 0x000fe20008010000 */
[----:B------:R-:W-:Y:S01]  /*b370*/  LEA.HI.SX32 R61, R61, R77, 0x1b ;  /* 0x0000004d3d3d7211 */ /* 0x000fe200078fdaff */
[----:B------:R-:W-:Y:S01]  /*b380*/  STS.U16 [R56+0x4], R32 ;  /* 0x0000042038007388 */ /* 0x000fe20000000400 */
[----:B------:R-:W-:Y:S02]  /*b390*/  F2FP.BF16.PACK_AB R28, R28, R29 ;  /* 0x0000001d1c1c723e */ /* 0x000fe400000010ff */
[----:B------:R-:W-:Y:S01]  /*b3a0*/  IADD3 R66, R77, 0xc, RZ ;  /* 0x0000000c4d427810 */ /* 0x000fe20007ffe0ff */
[----:B------:R-:W-:Y:S01]  /*b3b0*/  STS.U16 [R57+0x6], R31 ;  /* 0x0000061f39007388 */ /* 0x000fe20000000400 */
[----:B------:R-:W-:-:S02]  /*b3c0*/  LEA.HI.SX32 R62, R62, R77, 0x1b ;  /* 0x0000004d3e3e7211 */ /* 0x000fc400078fdaff */
[----:B------:R-:W-:Y:S02]  /*b3d0*/  PRMT R33, R30, 0x7632, R33 ;  /* 0x000076321e217816 */ /* 0x000fe40000000021 */
[----:B------:R-:W-:Y:S01]  /*b3e0*/  SHF.L.U32 R58, R58, 0x1, RZ ;  /* 0x000000013a3a7819 */ /* 0x000fe200000006ff */
[----:B------:R0:W-:Y:S01]  /*b3f0*/  STS.U16 [R59+0x8], R30 ;  /* 0x0000081e3b007388 */ /* 0x0001e20000000400 */
[----:B------:R-:W-:Y:S02]  /*b400*/  IADD3 R67, R77, 0xd, RZ ;  /* 0x0000000d4d437810 */ /* 0x000fe40007ffe0ff */
[----:B------:R-:W-:Y:S02]  /*b410*/  LEA.HI.SX32 R63, R63, R77, 0x1b ;  /* 0x0000004d3f3f7211 */ /* 0x000fe400078fdaff */
[----:B------:R-:W-:Y:S02]  /*b420*/  F2FP.BF16.PACK_AB R29, R26, R27 ;  /* 0x0000001b1a1d723e */ /* 0x000fe400000010ff */
[----:B------:R-:W-:Y:S01]  /*b430*/  SHF.L.U32 R60, R60, 0x1, RZ ;  /* 0x000000013c3c7819 */ /* 0x000fe200000006ff */
[----:B----4-:R-:W-:Y:S01]  /*b440*/  @!P1 FMUL.FTZ R39, R39, R70 ;  /* 0x0000004627279220 */ /* 0x010fe20000410000 */
[----:B------:R-:W-:Y:S01]  /*b450*/  IADD3 R68, R77, 0xe, RZ ;  /* 0x0000000e4d447810 */ /* 0x000fe20007ffe0ff */
[----:B------:R-:W-:Y:S01]  /*b460*/  @!P3 FMUL.FTZ R41, R41, R72 ;  /* 0x000000482929b220 */ /* 0x000fe20000410000 */
[----:B------:R-:W-:-:S02]  /*b470*/  LEA.HI.SX32 R64, R64, R77, 0x1b ;  /* 0x0000004d40407211 */ /* 0x000fc400078fdaff */
[----:B------:R-:W-:Y:S02]  /*b480*/  IADD3 R69, R77, 0xf, RZ ;  /* 0x0000000f4d457810 */ /* 0x000fe40007ffe0ff */
[----:B------:R-:W-:Y:S02]  /*b490*/  LEA.HI.SX32 R65, R65, R77, 0x1b ;  /* 0x0000004d41417211 */ /* 0x000fe400078fdaff */
[----:B0-----:R-:W-:Y:S02]  /*b4a0*/  PRMT R30, R28, 0x7632, R30 ;  /* 0x000076321c1e7816 */ /* 0x001fe4000000001e */
[----:B------:R-:W-:Y:S02]  /*b4b0*/  SHF.L.U32 R61, R61, 0x1, RZ ;  /* 0x000000013d3d7819 */ /* 0x000fe400000006ff */
[----:B------:R-:W-:Y:S01]  /*b4c0*/  F2FP.BF16.PACK_AB R25, R24, R25 ;  /* 0x000000191819723e */ /* 0x000fe200000010ff */
[----:B------:R-:W-:Y:S01]  /*b4d0*/  @!P0 FMUL.FTZ R47, R47, R76 ;  /* 0x0000004c2f2f8220 */ /* 0x000fe20000410000 */
[----:B------:R-:W-:Y:S01]  /*b4e0*/  LEA.HI.SX32 R66, R66, R77, 0x1b ;  /* 0x0000004d42427211 */ /* 0x000fe200078fdaff */
[----:B------:R-:W-:Y:S01]  /*b4f0*/  STS.U16 [R58+0xa], R33 ;  /* 0x00000a213a007388 */ /* 0x000fe20000000400 */
[----:B------:R-:W-:-:S02]  /*b500*/  FSETP.GTU.FTZ.AND P3, PT, R43, 20, PT ;  /* 0x41a000002b00780b */ /* 0x000fc40003f7c000 */
[----:B------:R-:W-:Y:S02]  /*b510*/  FSETP.GTU.FTZ.AND P1, PT, R35, 20, PT ;  /* 0x41a000002300780b */ /* 0x000fe40003f3c000 */
[----:B------:R-:W-:Y:S01]  /*b520*/  SHF.L.U32 R62, R62, 0x1, RZ ;  /* 0x000000013e3e7819 */ /* 0x000fe200000006ff */
[----:B------:R0:W-:Y:S01]  /*b530*/  STS.U16 [R60+0xc], R28 ;  /* 0x00000c1c3c007388 */ /* 0x0001e20000000400 */
[----:B------:R-:W-:Y:S02]  /*b540*/  LEA.HI.SX32 R67, R67, R77, 0x1b ;  /* 0x0000004d43437211 */ /* 0x000fe400078fdaff */
[----:B------:R-:W-:Y:S02]  /*b550*/  PRMT R31, R29, 0x7632, R31 ;  /* 0x000076321d1f7816 */ /* 0x000fe4000000001f */
[----:B------:R-:W-:Y:S02]  /*b560*/  SHF.L.U32 R63, R63, 0x1, RZ ;  /* 0x000000013f3f7819 */ /* 0x000fe400000006ff */
[----:B------:R-:W-:-:S02]  /*b570*/  F2FP.BF16.PACK_AB R22, R22, R23 ;  /* 0x000000171616723e */ /* 0x000fc400000010ff */
[----:B------:R-:W-:Y:S02]  /*b580*/  LEA.HI.SX32 R68, R68, R77, 0x1b ;  /* 0x0000004d44447211 */ /* 0x000fe400078fdaff */
[----:B------:R-:W-:Y:S02]  /*b590*/  SHF.L.U32 R64, R64, 0x1, RZ ;  /* 0x0000000140407819 */ /* 0x000fe400000006ff */
[----:B------:R-:W-:Y:S02]  /*b5a0*/  F2FP.BF16.PACK_AB R20, R20, R21 ;  /* 0x000000151414723e */ /* 0x000fe400000010ff */
[----:B------:R-:W-:Y:S01]  /*b5b0*/  ISETP.NE.AND P0, PT, R132, RZ, PT ;  /* 0x000000ff8400720c */ /* 0x000fe20003f05270 */
[----:B------:R2:W-:Y:S01]  /*b5c0*/  STS.U16 [R61+0xe], R30 ;  /* 0x00000e1e3d007388 */ /* 0x0005e20000000400 */
[----:B------:R-:W-:Y:S02]  /*b5d0*/  LEA.HI.SX32 R69, R69, R77, 0x1b ;  /* 0x0000004d45457211 */ /* 0x000fe400078fdaff */
[----:B0-----:R-:W-:-:S02]  /*b5e0*/  PRMT R28, R25, 0x7632, R28 ;  /* 0x00007632191c7816 */ /* 0x001fc4000000001c */
[----:B------:R-:W-:Y:S01]  /*b5f0*/  SHF.L.U32 R65, R65, 0x1, RZ ;  /* 0x0000000141417819 */ /* 0x000fe200000006ff */
[----:B------:R-:W-:Y:S01]  /*b600*/  @!P2 FMUL.FTZ R27, R34, -1.4426950216293334961 ;  /* 0xbfb8aa3b221ba820 */ /* 0x000fe20000410000 */
[----:B------:R-:W-:Y:S01]  /*b610*/  SHF.L.U32 R66, R66, 0x1, RZ ;  /* 0x0000000142427819 */ /* 0x000fe200000006ff */
[----:B------:R-:W-:Y:S01]  /*b620*/  STS.U16 [R62+0x10], R29 ;  /* 0x0000101d3e007388 */ /* 0x000fe20000000400 */
[----:B------:R-:W-:Y:S02]  /*b630*/  SHF.L.U32 R67, R67, 0x1, RZ ;  /* 0x0000000143437819 */ /* 0x000fe400000006ff */
[----:B--2---:R-:W-:Y:S01]  /*b640*/  PRMT R30, R22, 0x7632, R30 ;  /* 0x00007632161e7816 */ /* 0x004fe2000000001e */
[----:B------:R-:W-:Y:S01]  /*b650*/  STS.U16 [R63+0x12], R31 ;  /* 0x0000121f3f007388 */ /* 0x000fe20000000400 */
[----:B------:R-:W-:Y:S02]  /*b660*/  PRMT R34, R20, 0x7610, R34 ;  /* 0x0000761014227816 */ /* 0x000fe40000000022 */
[----:B------:R-:W-:Y:S01]  /*b670*/  SHF.L.U32 R68, R68, 0x1, RZ ;  /* 0x0000000144447819 */ /* 0x000fe200000006ff */
[----:B------:R-:W-:Y:S01]  /*b680*/  STS.U16 [R64+0x14], R25 ;  /* 0x0000141940007388 */ /* 0x000fe20000000400 */
[----:B------:R-:W-:-:S02]  /*b690*/  PRMT R32, R20, 0x7632, R32 ;  /* 0x0000763214207816 */ /* 0x000fc40000000020 */
[----:B------:R-:W-:Y:S01]  /*b6a0*/  SHF.L.U32 R69, R69, 0x1, RZ ;  /* 0x0000000145457819 */ /* 0x000fe200000006ff */
[----:B------:R-:W-:Y:S04]  /*b6b0*/  STS.U16 [R65+0x16], R28 ;  /* 0x0000161c41007388 */ /* 0x000fe80000000400 */
[----:B------:R-:W-:Y:S01]  /*b6c0*/  STS.U16 [R66+0x18], R22 ;  /* 0x0000181642007388 */ /* 0x000fe20000000400 */
[----:B------:R-:W-:-:S03]  /*b6d0*/  @!P4 FMUL.FTZ R42, R42, R73 ;  /* 0x000000492a2ac220 */ /* 0x000fc60000410000 */
[----:B------:R-:W-:Y:S01]  /*b6e0*/  STS.U16 [R67+0x1a], R30 ;  /* 0x00001a1e43007388 */ /* 0x000fe20000000400 */
[----:B------:R-:W-:-:S03]  /*b6f0*/  @!P5 FMUL.FTZ R44, R44, R75 ;  /* 0x0000004b2c2cd220 */ /* 0x000fc60000410000 */
[----:B------:R-:W-:Y:S01]  /*b700*/  STS.U16 [R68+0x1c], R34 ;  /* 0x00001c2244007388 */ /* 0x000fe20000000400 */
[----:B------:R-:W-:Y:S01]  /*b710*/  @!P3 FMUL.FTZ R26, R43, -1.4426950216293334961 ;  /* 0xbfb8aa3b2b1ab820 */ /* 0x000fe20000410000 */
[----:B-1----:R-:W-:Y:S01]  /*b720*/  PRMT R19, RZ, 0x5410, R19 ;  /* 0x00005410ff137816 */ /* 0x002fe20000000013 */
[----:B------:R-:W-:Y:S01]  /*b730*/  @!P1 FMUL.FTZ R24, R35, -1.4426950216293334961 ;  /* 0xbfb8aa3b23189820 */ /* 0x000fe20000410000 */
[----:B------:R-:W-:Y:S01]  /*b740*/  STS.U16 [R69+0x1e], R32 ;  /* 0x00001e2045007388 */ /* 0x000fe20000000400 */
[----:B------:R-:W-:-:S06]  /*b750*/  NOP ;  /* 0x0000000000007918 */ /* 0x000fcc0000000000 */
[----:B------:R-:W-:Y:S01]  /*b760*/  LDS.U16 R29, [R123] ;  /* 0x000000007b1d7984 */ /* 0x000fe20000000400 */
[----:B------:R-:W-:-:S03]  /*b770*/  PRMT R16, RZ, 0x5410, R16 ;  /* 0x00005410ff107816 */ /* 0x000fc60000000010 */
        /* <DEDUP_REMOVED lines=18> */
[----:B------:R-:W-:Y:S01]  /*b8a0*/  PRMT R18, RZ, 0x5410, R18 ;  /* 0x00005410ff127816 */ /* 0x000fe20000000012 */
[----:B------:R-:W-:Y:S01]  /*b8b0*/  FADD.FTZ R16, R16, UR5 ;  /* 0x0000000510107e21 */ /* 0x000fe20008010000 */
[----:B------:R-:W-:Y:S01]  /*b8c0*/  FSETP.GTU.FTZ.AND P4, PT, R19, 20, PT ;  /* 0x41a000001300780b */ /* 0x000fe20003f9c000 */
[----:B------:R-:W-:Y:S02]  /*b8d0*/  @!P6 FMUL.FTZ R45, R45, R74 ;  /* 0x0000004a2d2de220 */ /* 0x000fe40000410000 */
[----:B------:R-:W-:Y:S01]  /*b8e0*/  FADD.FTZ R18, R18, UR5 ;  /* 0x0000000512127e21 */ /* 0x000fe20008010000 */
[----:B------:R-:W-:-:S04]  /*b8f0*/  FSETP.GTU.FTZ.AND P6, PT, R16, 20, PT ;  /* 0x41a000001000780b */ /* 0x000fc80003fdc000 */
[----:B------:R-:W-:-:S05]  /*b900*/  FSETP.GTU.FTZ.AND P5, PT, R18, 20, PT ;  /* 0x41a000001200780b */ /* 0x000fca0003fbc000 */
[----:B------:R-:W-:-:S04]  /*b910*/  @!P4 FMUL.FTZ R19, R19, -1.4426950216293334961 ;  /* 0xbfb8aa3b1313c820 */ /* 0x000fc80000410000 */
[----:B------:R-:W-:Y:S01]  /*b920*/  @!P6 FMUL.FTZ R16, R16, -1.4426950216293334961 ;  /* 0xbfb8aa3b1010e820 */ /* 0x000fe20000410000 */
[----:B------:R-:W0:Y:S03]  /*b930*/  LDS R91, [0x840] ;  /* 0x00084000ff5b7984 */ /* 0x000e260000000800 */
[----:B------:R-:W-:Y:S01]  /*b940*/  @!P5 FMUL.FTZ R18, R18, -1.4426950216293334961 ;  /* 0xbfb8aa3b1212d820 */ /* 0x000fe20000410000 */
[----:B------:R-:W1:Y:S08]  /*b950*/  @!P4 MUFU.EX2 R19, R19 ;  /* 0x000000130013c308 */ /* 0x000e700000000800 */
[----:B------:R-:W2:Y:S08]  /*b960*/  @!P6 MUFU.EX2 R16, R16 ;  /* 0x000000100010e308 */ /* 0x000eb00000000800 */
[----:B------:R-:W3:Y:S08]  /*b970*/  @!P3 MUFU.EX2 R26, R26 ;  /* 0x0000001a001ab308 */ /* 0x000ef00000000800 */
[----:B------:R-:W4:Y:S08]  /*b980*/  @!P5 MUFU.EX2 R18, R18 ;  /* 0x000000120012d308 */ /* 0x000f300000000800 */
[----:B------:R-:W5:Y:S01]  /*b990*/  @!P1 MUFU.EX2 R24, R24 ;  /* 0x0000001800189308 */ /* 0x000f620000000800 */
[----:B-1----:R-:W-:-:S02]  /*b9a0*/  @!P4 FADD.FTZ R19, R19, 1 ;  /* 0x3f8000001313c421 */ /* 0x002fc40000010000 */
[----:B--2---:R-:W-:-:S05]  /*b9b0*/  @!P6 FADD.FTZ R16, R16, 1 ;  /* 0x3f8000001010e421 */ /* 0x004fca0000010000 */
[----:B------:R-:W1:Y:S01]  /*b9c0*/  @!P2 MUFU.EX2 R27, R27 ;  /* 0x0000001b001ba308 */ /* 0x000e620000000800 */
[----:B---3--:R-:W-:Y:S02]  /*b9d0*/  @!P3 FADD.FTZ R26, R26, 1 ;  /* 0x3f8000001a1ab421 */ /* 0x008fe40000010000 */
[----:B----4-:R-:W-:-:S05]  /*b9e0*/  @!P5 FADD.FTZ R18, R18, 1 ;  /* 0x3f8000001212d421 */ /* 0x010fca0000010000 */
[----:B------:R-:W2:Y:S01]  /*b9f0*/  @!P4 MUFU.RCP R23, R19 ;  /* 0x000000130017c308 */ /* 0x000ea20000001000 */
[----:B-----5:R-:W-:-:S07]  /*ba00*/  @!P1 FADD.FTZ R24, R24, 1 ;  /* 0x3f80000018189421 */ /* 0x020fce0000010000 */
[----:B------:R3:W4:Y:S01]  /*ba10*/  @!P6 MUFU.RCP R21, R16 ;  /* 0x000000100015e308 */ /* 0x0007220000001000 */
[----:B-1----:R-:W-:Y:S02]  /*ba20*/  @!P2 FADD.FTZ R27, R27, 1 ;  /* 0x3f8000001b1ba421 */ /* 0x002fe40000010000 */
[----:B---3--:R-:W-:-:S05]  /*ba30*/  IMAD R16, R136, c[0x0][0x2d8], RZ ;  /* 0x0000b60088107a24 */ /* 0x008fca00078e02ff */
[----:B------:R1:W3:Y:S01]  /*ba40*/  @!P5 MUFU.RCP R20, R18 ;  /* 0x000000120014d308 */ /* 0x0002e20000001000 */
[----:B------:R-:W-:-:S07]  /*ba50*/  IMAD R93, R137, c[0x0][0x2dc], R16 ;  /* 0x0000b700895d7a24 */ /* 0x000fce00078e0210 */
[----:B------:R-:W5:Y:S01]  /*ba60*/  @!P3 MUFU.RCP R26, R26 ;  /* 0x0000001a001ab308 */ /* 0x000f620000001000 */
[----:B-1----:R-:W-:-:S05]  /*ba70*/  IMAD.WIDE.U32 R18, R137, c[0x0][0x2d8], RZ ;  /* 0x0000b60089127a25 */ /* 0x002fca00078e00ff */
[----:B------:R-:W-:Y:S02]  /*ba80*/  IADD3 R19, R19, R93, RZ ;  /* 0x0000005d13137210 */ /* 0x000fe40007ffe0ff */
[----:B------:R-:W1:Y:S01]  /*ba90*/  @!P1 MUFU.RCP R24, R24 ;  /* 0x0000001800189308 */ /* 0x000e620000001000 */
[----:B--2---:R-:W-:Y:S01]  /*baa0*/  @!P4 FMUL.FTZ R50, R50, R23 ;  /* 0x000000173232c220 */ /* 0x004fe20000410000 */
[----:B0-----:R-:W-:Y:S01]  /*bab0*/  ISETP.GE.AND P4, PT, R124, R91, PT ;  /* 0x0000005b7c00720c */ /* 0x001fe20003f86270 */
[----:B------:R-:W-:Y:S02]  /*bac0*/  IMAD R16, R138, c[0x0][0x2e0], RZ ;  /* 0x0000b8008a107a24 */ /* 0x000fe400078e02ff */
[----:B------:R-:W-:-:S03]  /*bad0*/  IMAD R95, R130, -0x400, R135 ;  /* 0xfffffc00825f7824 */ /* 0x000fc600078e0287 */
[----:B------:R-:W0:Y:S01]  /*bae0*/  @!P2 MUFU.RCP R27, R27 ;  /* 0x0000001b001ba308 */ /* 0x000e220000001000 */
[----:B------:R-:W-:Y:S01]  /*baf0*/  IMAD.WIDE.U32 R18, R139, c[0x0][0x2e0], R18 ;  /* 0x0000b8008b127a25 */ /* 0x000fe200078e0012 */
[----:B------:R-:W-:-:S03]  /*bb00*/  SHF.R.S32.HI R109, RZ, 0x1f, R95 ;  /* 0x0000001fff6d7819 */ /* 0x000fc6000001145f */
[----:B----4-:R-:W-:Y:S02]  /*bb10*/  @!P6 FMUL.FTZ R46, R46, R21 ;  /* 0x000000152e2ee220 */ /* 0x010fe40000410000 */
[----:B------:R-:W-:Y:S01]  /*bb20*/  IMAD R21, R139, c[0x0][0x2e4], R16 ;  /* 0x0000b9008b157a24 */ /* 0x000fe200078e0210 */
[----:B------:R-:W-:Y:S01]  /*bb30*/  IADD3 R16, P6, R95, R18, RZ ;  /* 0x000000125f107210 */ /* 0x000fe20007fde0ff */
[----:B---3--:R-:W-:Y:S01]  /*bb40*/  @!P5 FMUL.FTZ R49, R49, R20 ;  /* 0x000000143131d220 */ /* 0x008fe20000410000 */
[C---:B------:R-:W-:Y:S01]  /*bb50*/  LEA R25, P5, R124.reuse, c[0x0][0x330], 0x1 ;  /* 0x0000cc007c197a11 */ /* 0x040fe200078a08ff */
[----:B-----5:R-:W-:Y:S01]  /*bb60*/  @!P3 FMUL.FTZ R51, R51, R26 ;  /* 0x0000001a3333b220 */ /* 0x020fe20000410000 */
[----:B------:R-:W-:Y:S01]  /*bb70*/  SHF.R.S32.HI R26, RZ, 0x1f, R124 ;  /* 0x0000001fff1a7819 */ /* 0x000fe2000001147c */
[----:B-1----:R-:W-:Y:S01]  /*bb80*/  @!P1 FMUL.FTZ R55, R55, R24 ;  /* 0x0000001837379220 */ /* 0x002fe20000410000 */
[----:B------:R-:W-:Y:S02]  /*bb90*/  IADD3.X R19, R109, R21, R19, P6, !PT ;  /* 0x000000156d137210 */ /* 0x000fe400037fe413 */
[----:B------:R-:W-:-:S02]  /*bba0*/  LEA.HI.X R20, R124, c[0x0][0x334], R26, 0x1, P5 ;  /* 0x0000cd007c147a11 */ /* 0x000fc400028f0c1a */
[----:B------:R-:W-:Y:S01]  /*bbb0*/  LEA R24, P6, R16, R25, 0x1 ;  /* 0x0000001910187211 */ /* 0x000fe200078c08ff */
[----:B------:R-:W-:Y:S01]  /*bbc0*/  BSSY B0, `(.L_x_4253) ;  /* 0x0000012000007945 */ /* 0x000fe20003800000 */
[----:B------:R-:W-:Y:S01]  /*bbd0*/  IADD3 R18, P5, R124, R125, RZ ;  /* 0x0000007d7c127210 */ /* 0x000fe20007fbe0ff */
[----:B0-----:R-:W-:Y:S01]  /*bbe0*/  @!P2 FMUL.FTZ R52, R52, R27 ;  /* 0x0000001b3434a220 */ /* 0x001fe20000410000 */
[----:B------:R-:W-:Y:S02]  /*bbf0*/  LEA.HI.X R25, R16, R20, R19, 0x1, P6 ;  /* 0x0000001410197211 */ /* 0x000fe400030f0c13 */
[-C--:B------:R-:W-:Y:S02]  /*bc00*/  ISETP.GE.AND P1, PT, R14, R91.reuse, PT ;  /* 0x0000005b0e00720c */ /* 0x080fe40003f26270 */
[-C--:B------:R-:W-:Y:S02]  /*bc10*/  ISETP.GE.AND P2, PT, R0, R91.reuse, PT ;  /* 0x0000005b0000720c */ /* 0x080fe40003f46270 */
[----:B------:R-:W-:-:S02]  /*bc20*/  ISETP.GE.AND P3, PT, R2, R91, PT ;  /* 0x0000005b0200720c */ /* 0x000fc40003f66270 */
        /* <DEDUP_REMOVED lines=11> */
.L_x_4254:
[----:B------:R-:W-:Y:S05]  /*bce0*/  BSYNC B0 ;  /* 0x0000000000007941 */ /* 0x000fea0003800000 */
.L_x_4253:
        /* <DEDUP_REMOVED lines=15> */
[-C--:B------:R-:W-:Y:S01]  /*bde0*/  ISETP.GE.AND P5, PT, R9, R91.reuse, PT ;  /* 0x0000005b0900720c */ /* 0x080fe20003fa6270 */
        /* <DEDUP_REMOVED lines=20> */
[----:B------:R-:W-:Y:S01]  /*bf30*/  F2FP.BF16.PACK_AB R21, R47, R44 ;  /* 0x0000002c2f15723e */ /* 0x000fe200000010ff */
[----:B------:R-:W-:Y:S01]  /*bf40*/  @!P5 STG.E.U16 [R24.64+-0x540], R81 ;  /* 0xfffac0511800d986 */ /* 0x000fe2000c101506 */
[----:B------:R-:W-:Y:S01]  /*bf50*/  PRMT R29, R40, 0x7632, R29 ;  /* 0x00007632281d7816 */ /* 0x000fe2000000001d */
[----:B------:R-:W-:Y:S01]  /*bf60*/  FADD.FTZ R44, R45, R44 ;  /* 0x0000002c2d2c7221 */ /* 0x000fe20000010000 */
[----:B------:R-:W-:Y:S01]  /*bf70*/  PRMT R30, R20, 0x7610, R30 ;  /* 0x00007610141e7816 */ /* 0x000fe2000000001e */
[----:B------:R-:W-:Y:S01]  /*bf80*/  @!P6 STG.E.U16 [R24.64+-0x500], R83 ;  /* 0xfffb00531800e986 */ /* 0x000fe2000c101506 */
[----:B------:R-:W-:Y:S01]  /*bf90*/  F2FP.BF16.PACK_AB R22, R49, R46 ;  /* 0x0000002e3116723e */ /* 0x000fe200000010ff */
[----:B------:R-:W-:-:S02]  /*bfa0*/  FADD.FTZ R47, R44, R47 ;  /* 0x0000002f2c2f7221 */ /* 0x000fc40000010000 */
[----:B------:R-:W-:Y:S02]  /*bfb0*/  @!P4 STG.E.U16 [R24.64+-0x4c0], R85 ;  /* 0xfffb40551800c986 */ /* 0x000fe4000c101506 */
[----:B------:R-:W-:Y:S02]  /*bfc0*/  FADD.FTZ R46, R47, R46 ;  /* 0x0000002e2f2e7221 */ /* 0x000fe40000010000 */
[----:B------:R-:W-:Y:S02]  /*bfd0*/  @!P1 STG.E.U16 [R24.64+-0x480], R87 ;  /* 0xfffb805718009986 */ /* 0x000fe4000c101506 */
[----:B------:R-:W-:Y:S02]  /*bfe0*/  FADD.FTZ R49, R46, R49 ;  /* 0x000000312e317221 */ /* 0x000fe40000010000 */
[----:B------:R0:W-:Y:S04]  /*bff0*/  @!P2 STG.E.U16 [R24.64+-0x7c0], R31 ;  /* 0xfff8401f1800a986 */ /* 0x0001e8000c101506 */
[----:B------:R1:W-:Y:S04]  /*c000*/  @!P3 STG.E.U16 [R24.64+-0x440], R89 ;  /* 0xfffbc0591800b986 */ /* 0x0003e8000c101506 */
[----:B------:R-:W-:Y:S01]  /*c010*/  BAR.SYNC.DEFER_BLOCKING 0x0 ;  /* 0x0000000000007b1d */ /* 0x000fe20000010000 */
[----:B0-----:R-:W-:-:S02]  /*c020*/  PRMT R31, R21, 0x7610, R31 ;  /* 0x00007610151f7816 */ /* 0x001fc4000000001f */
[----:B-1----:R-:W-:Y:S02]  /*c030*/  PRMT R24, R20, 0x7632, R24 ;  /* 0x0000763214187816 */ /* 0x002fe40000000018 */
[----:B------:R-:W-:Y:S02]  /*c040*/  PRMT R25, R21, 0x7632, R25 ;  /* 0x0000763215197816 */ /* 0x000fe40000000019 */
[----:B------:R-:W-:Y:S01]  /*c050*/  F2FP.BF16.PACK_AB R20, R51, R50 ;  /* 0x000000323314723e */ /* 0x000fe200000010ff */
[----:B------:R-:W-:Y:S01]  /*c060*/  FADD.FTZ R50, R49, R50 ;  /* 0x0000003231327221 */ /* 0x000fe20000010000 */
[----:B------:R-:W-:Y:S02]  /*c070*/  F2FP.BF16.PACK_AB R21, R55, R52 ;  /* 0x000000343715723e */ /* 0x000fe400000010ff */
[----:B------:R-:W-:Y:S01]  /*c080*/  PRMT R28, R20, 0x7632, R28 ;  /* 0x00007632141c7816 */ /* 0x000fe2000000001c */
[----:B------:R-:W-:-:S04]  /*c090*/  FADD.FTZ R51, R50, R51 ;  /* 0x0000003332337221 */ /* 0x000fc80000010000 */
[----:B------:R-:W-:Y:S01]  /*c0a0*/  FADD.FTZ R52, R51, R52 ;  /* 0x0000003433347221 */ /* 0x000fe20000010000 */
[----:B------:R-:W-:Y:S03]  /*c0b0*/  STS.U16 [R97], R36 ;  /* 0x0000002461007388 */ /* 0x000fe60000000400 */
[----:B------:R-:W-:Y:S01]  /*c0c0*/  FADD.FTZ R133, R52, R55 ;  /* 0x0000003734857221 */ /* 0x000fe20000010000 */
[----:B------:R0:W-:Y:S04]  /*c0d0*/  STS.U16 [R54+0x2], R27 ;  /* 0x0000021b36007388 */ /* 0x0001e80000000400 */
[----:B------:R-:W-:Y:S04]  /*c0e0*/  STS.U16 [R56+0x4], R38 ;  /* 0x0000042638007388 */ /* 0x000fe80000000400 */
[----:B------:R-:W-:Y:S01]  /*c0f0*/  STS.U16 [R57+0x6], R23 ;  /* 0x0000061739007388 */ /* 0x000fe20000000400 */
[----:B0-----:R-:W-:-:S03]  /*c100*/  PRMT R27, R22, 0x7632, R27 ;  /* 0x00007632161b7816 */ /* 0x001fc6000000001b */
[----:B------:R-:W-:Y:S04]  /*c110*/  STS.U16 [R59+0x8], R40 ;  /* 0x000008283b007388 */ /* 0x000fe80000000400 */
[----:B------:R-:W-:Y:S04]  /*c120*/  STS.U16 [R58+0xa], R29 ;  /* 0x00000a1d3a007388 */ /* 0x000fe80000000400 */
[----:B------:R0:W-:Y:S04]  /*c130*/  STS.U16 [R60+0xc], R30 ;  /* 0x00000c1e3c007388 */ /* 0x0001e80000000400 */
[----:B------:R-:W-:Y:S04]  /*c140*/  STS.U16 [R61+0xe], R24 ;  /* 0x00000e183d007388 */ /* 0x000fe80000000400 */
[----:B------:R-:W-:Y:S01]  /*c150*/  STS.U16 [R62+0x10], R31 ;  /* 0x0000101f3e007388 */ /* 0x000fe20000000400 */
[----:B0-----:R-:W-:-:S03]  /*c160*/  PRMT R30, R21, 0x7632, R30 ;  /* 0x00007632151e7816 */ /* 0x001fc6000000001e */
[----:B------:R-:W-:Y:S04]  /*c170*/  STS.U16 [R63+0x12], R25 ;  /* 0x000012193f007388 */ /* 0x000fe80000000400 */
[----:B------:R-:W-:Y:S04]  /*c180*/  STS.U16 [R64+0x14], R22 ;  /* 0x0000141640007388 */ /* 0x000fe80000000400 */
[----:B------:R-:W-:Y:S04]  /*c190*/  STS.U16 [R65+0x16], R27 ;  /* 0x0000161b41007388 */ /* 0x000fe80000000400 */
[----:B------:R0:W-:Y:S04]  /*c1a0*/  STS.U16 [R66+0x18], R20 ;  /* 0x0000181442007388 */ /* 0x0001e80000000400 */
[----:B------:R-:W-:Y:S04]  /*c1b0*/  STS.U16 [R67+0x1a], R28 ;  /* 0x00001a1c43007388 */ /* 0x000fe80000000400 */
[----:B------:R1:W-:Y:S01]  /*c1c0*/  STS.U16 [R68+0x1c], R21 ;  /* 0x00001c1544007388 */ /* 0x0003e20000000400 */
[----:B0-----:R-:W-:-:S03]  /*c1d0*/  IMAD R20, R136, c[0x0][0x2f8], RZ ;  /* 0x0000be0088147a24 */ /* 0x001fc600078e02ff */
[----:B------:R-:W-:Y:S01]  /*c1e0*/  STS.U16 [R69+0x1e], R30 ;  /* 0x00001e1e45007388 */ /* 0x000fe20000000400 */
[----:B------:R-:W-:-:S06]  /*c1f0*/  NOP ;  /* 0x0000000000007918 */ /* 0x000fcc0000000000 */
[----:B------:R-:W-:Y:S01]  /*c200*/  LDS.U16 R123, [R123] ;  /* 0x000000007b7b7984 */ /* 0x000fe20000000400 */
[----:B-1----:R-:W-:-:S03]  /*c210*/  IMAD R21, R137, c[0x0][0x2fc], R20 ;  /* 0x0000bf0089157a24 */ /* 0x002fc600078e0214 */
        /* <DEDUP_REMOVED lines=17> */
[----:B0-----:R-:W-:-:S05]  /*c330*/  IMAD.WIDE.U32 R16, R137, c[0x0][0x2f8], RZ ;  /* 0x0000be0089107a25 */ /* 0x001fca00078e00ff */
[----:B------:R-:W-:Y:S01]  /*c340*/  IADD3 R43, R17, R21, RZ ;  /* 0x00000015112b7210 */ /* 0x000fe20007ffe0ff */
[----:B------:R-:W0:Y:S02]  /*c350*/  LDS R39, [0x840] ;  /* 0x00084000ff277984 */ /* 0x000e240000000800 */
[C---:B0-----:R-:W-:Y:S02]  /*c360*/  ISETP.GE.AND P0, PT, R124.reuse, R39, PT ;  /* 0x000000277c00720c */ /* 0x041fe40003f06270 */
        /* <DEDUP_REMOVED lines=12> */
.L_x_4256:
[----:B------:R-:W-:Y:S05]  /*c430*/  BSYNC B0 ;  /* 0x0000000000007941 */ /* 0x000fea0003800000 */
.L_x_4255:
[----:B------:R-:W-:Y:S01]  /*c440*/  MOV R17, R43 ;  /* 0x0000002b00117202 */ /* 0x000fe20000000f00 */
[----:B0-----:R-:W-:Y:S01]  /*c450*/  IMAD R20, R138, c[0x0][0x300], RZ ;  /* 0x0000c0008a147a24 */ /* 0x001fe200078e02ff */
[----:B------:R-:W-:Y:S01]  /*c460*/  LEA R18, P1, R124, c[0x0][0x340], 0x1 ;  /* 0x0000d0007c127a11 */ /* 0x000fe200078208ff */
[----:B------:R-:W-:Y:S01]  /*c470*/  UIADD3 UR10, UP0, UR10, -0x800, URZ ;  /* 0xfffff8000a0a7890 */ /* 0x000fe2000ff1e03f */
[-C--:B------:R-:W-:Y:S01]  /*c480*/  ISETP.GE.AND P3, PT, R15, R39.reuse, PT ;  /* 0x000000270f00720c */ /* 0x080fe20003f66270 */
[C---:B------:R-:W-:Y:S01]  /*c490*/  IMAD.WIDE.U32 R16, R139.reuse, c[0x0][0x300], R16 ;  /* 0x0000c0008b107a25 */ /* 0x040fe200078e0010 */
[-C--:B------:R-:W-:Y:S01]  /*c4a0*/  ISETP.GE.AND P4, PT, R14, R39.reuse, PT ;  /* 0x000000270e00720c */ /* 0x080fe20003f86270 */
[----:B------:R-:W-:Y:S01]  /*c4b0*/  UIADD3 UR12, UP1, UR12, -0x800, URZ ;  /* 0xfffff8000c0c7890 */ /* 0x000fe2000ff3e03f */
[----:B------:R-:W-:Y:S01]  /*c4c0*/  LEA.HI.X R15, R124, c[0x0][0x344], R41, 0x1, P1 ;  /* 0x0000d1007c0f7a11 */ /* 0x000fe200008f0c29 */
[----:B------:R-:W-:Y:S01]  /*c4d0*/  IMAD R20, R139, c[0x0][0x304], R20 ;  /* 0x0000c1008b147a24 */ /* 0x000fe200078e0214 */
[----:B------:R-:W-:Y:S01]  /*c4e0*/  IADD3 R16, P0, R95, R16, RZ ;  /* 0x000000105f107210 */ /* 0x000fe20007f1e0ff */
[----:B------:R-:W-:Y:S01]  /*c4f0*/  UIADD3 UR8, UP2, UR8, -0x800, URZ ;  /* 0xfffff80008087890 */ /* 0x000fe2000ff5e03f */
[-C--:B------:R-:W-:Y:S01]  /*c500*/  ISETP.GE.AND P5, PT, R0, R39.reuse, PT ;  /* 0x000000270000720c */ /* 0x080fe20003fa6270 */
        /* <DEDUP_REMOVED lines=37> */
.L_x_4182:
        /* <DEDUP_REMOVED lines=29> */
.L_x_4259:
[----:B------:R-:W-:Y:S05]  /*c930*/  BSYNC B0 ;  /* 0x0000000000007941 */ /* 0x000fea0003800000 */
.L_x_4258:
[----:B------:R-:W-:Y:S01]  /*c940*/  BSSY B0, `(.L_x_4260) ;  /* 0x000001d000007945 */ /* 0x000fe20003800000 */
[----:B------:R-:W-:Y:S05]  /*c950*/  @!P0 BRA `(.L_x_4261) ;  /* 0x000001a000008947 */ /* 0x000fea0003800000 */
[----:B------:R-:W-:Y:S06]  /*c960*/  BAR.SYNC.DEFER_BLOCKING 0x0 ;  /* 0x0000000000007b1d */ /* 0x000fec0000010000 */
[----:B------:R-:W4:Y:S04]  /*c970*/  SHFL.DOWN P0, R0, R133, 0x1, 0x1f ;  /* 0x08201f0085007f89 */ /* 0x000f280000000000 */
[----:B------:R-:W5:Y:S04]  /*c980*/  S2R R6, SR_LANEID ;  /* 0x0000000000067919 */ /* 0x000f680000000000 */
[----:B------:R-:W0:Y:S01]  /*c990*/  S2R R21, SR_TID.X ;  /* 0x0000000000157919 */ /* 0x000e220000002100 */
[----:B----4-:R-:W-:Y:S01]  /*c9a0*/  @P0 FADD R0, R0, R133 ;  /* 0x0000008500000221 */ /* 0x010fe20000000000 */
[----:B-----5:R-:W-:-:S04]  /*c9b0*/  ISETP.NE.AND P2, PT, R6, RZ, PT ;  /* 0x000000ff0600720c */ /* 0x020fc80003f45270 */
[----:B------:R-:W4:Y:S01]  /*c9c0*/  SHFL.DOWN P0, R3, R0, 0x2, 0x1f ;  /* 0x08401f0000037f89 */ /* 0x000f220000000000 */
[----:B0-----:R-:W-:-:S08]  /*c9d0*/  ISETP.NE.AND P1, PT, R21, RZ, PT ;  /* 0x000000ff1500720c */ /* 0x001fd00003f25270 */
[----:B------:R-:W-:-:S04]  /*c9e0*/  @!P2 SHF.R.S32.HI R6, RZ, 0x1f, R21 ;  /* 0x0000001fff06a819 */ /* 0x000fc80000011415 */
[----:B------:R-:W-:Y:S01]  /*c9f0*/  @!P2 LEA.HI R6, R6, R21, RZ, 0x5 ;  /* 0x000000150606a211 */ /* 0x000fe200078f28ff */
[----:B----4-:R-:W-:-:S05]  /*ca00*/  @P0 FADD R3, R0, R3 ;  /* 0x0000000300030221 */ /* 0x010fca0000000000 */
[----:B------:R-:W0:Y:S02]  /*ca10*/  SHFL.DOWN P0, R2, R3, 0x4, 0x1f ;  /* 0x08801f0003027f89 */ /* 0x000e240000000000 */
[----:B0-----:R-:W-:Y:S01]  /*ca20*/  @P0 FADD R2, R3, R2 ;  /* 0x0000000203020221 */ /* 0x001fe20000000000 */
[----:B------:R-:W-:-:S04]  /*ca30*/  @!P2 SHF.R.S32.HI R3, RZ, 0x5, R6 ;  /* 0x00000005ff03a819 */ /* 0x000fc80000011406 */
        /* <DEDUP_REMOVED lines=12> */
.L_x_4261:
[----:B------:R-:W4:Y:S02]  /*cb00*/  S2R R21, SR_TID.X ;  /* 0x0000000000157919 */ /* 0x000f240000002100 */
.L_x_4262:
[----:B------:R-:W-:Y:S05]  /*cb10*/  BSYNC B0 ;  /* 0x0000000000007941 */ /* 0x000fea0003800000 */
.L_x_4260:
        /* <DEDUP_REMOVED lines=22> */
.L_x_4263:
        /* <DEDUP_REMOVED lines=64> */
.L_x_4220:
[----:B------:R-:W-:Y:S01]  /*d080*/  HFMA2.MMA R67, -RZ, RZ, 0, 5.9604644775390625e-08 ;  /* 0x00000001ff437435 */ /* 0x000fe200000001ff */
[----:B------:R-:W-:Y:S02]  /*d090*/  MOV R212, R66 ;  /* 0x0000004200d47202 */ /* 0x000fe40000000f00 */
[----:B------:R-:W-:Y:S02]  /*d0a0*/  MOV R68, RZ ;  /* 0x000000ff00447202 */ /* 0x000fe40000000f00 */
[----:B------:R-:W-:-:S02]  /*d0b0*/  MOV R69, 0xffffffff ;  /* 0xffffffff00457802 */ /* 0x000fc40000000f00 */
[----:B------:R-:W-:Y:S02]  /*d0c0*/  MOV R64, 0xd0e0 ;  /* 0x0000d0e000407802 */ /* 0x000fe40000000f00 */
[----:B-1---5:R-:W-:Y:S05]  /*d0d0*/  CALL.REL.NOINC `($__internal_104_$__cuda_sm70_shflsync_up) ;  /* 0x00001e5000007944 */ /* 0x022fea0003c00000 */
[----:B-1----:R-:W-:Y:S01]  /*d0e0*/  MOV R211, R69 ;  /* 0x0000004500d37202 */ /* 0x002fe20000000f00 */
[----:B0-----:R-:W-:Y:S05]  /*d0f0*/  BRA `(.L_x_4264) ;  /* 0xffff916000007947 */ /* 0x001fea000383ffff */
.L_x_4221:
[----:B------:R-:W-:Y:S01]  /*d100*/  HFMA2.MMA R67, -RZ, RZ, 0, 5.9604644775390625e-08 ;  /* 0x00000001ff437435 */ /* 0x000fe200000001ff */
[----:B------:R-:W-:Y:S02]  /*d110*/  MOV R212, R214 ;  /* 0x000000d600d47202 */ /* 0x000fe40000000f00 */
[----:B------:R-:W-:Y:S02]  /*d120*/  MOV R68, RZ ;  /* 0x000000ff00447202 */ /* 0x000fe40000000f00 */
[----:B------:R-:W-:Y:S02]  /*d130*/  MOV R69, 0xffffffff ;  /* 0xffffffff00457802 */ /* 0x000fe40000000f00 */
[----:B------:R-:W-:Y:S02]  /*d140*/  MOV R64, 0xd160 ;  /* 0x0000d16000407802 */ /* 0x000fe40000000f00 */
[----:B012--5:R-:W-:Y:S05]  /*d150*/  CALL.REL.NOINC `($__internal_104_$__cuda_sm70_shflsync_up) ;  /* 0x00001dd000007944 */ /* 0x027fea0003c00000 */
[----:B0-----:R-:W-:Y:S01]  /*d160*/  HFMA2.MMA R67, -RZ, RZ, 0, 5.9604644775390625e-08 ;  /* 0x00000001ff437435 */ /* 0x001fe200000001ff */
[----:B-1----:R-:W-:Y:S02]  /*d170*/  MOV R213, R69 ;  /* 0x0000004500d57202 */ /* 0x002fe40000000f00 */
[----:B------:R-:W-:-:S02]  /*d180*/  MOV R212, R70 ;  /* 0x0000004600d47202 */ /* 0x000fc40000000f00 */
[----:B------:R-:W-:Y:S02]  /*d190*/  MOV R68, RZ ;  /* 0x000000ff00447202 */ /* 0x000fe40000000f00 */
[----:B------:R-:W-:Y:S02]  /*d1a0*/  MOV R69, 0xffffffff ;  /* 0xffffffff00457802 */ /* 0x000fe40000000f00 */
[----:B------:R-:W-:Y:S02]  /*d1b0*/  MOV R64, 0xd1d0 ;  /* 0x0000d1d000407802 */ /* 0x000fe40000000f00 */
[----:B------:R-:W-:Y:S05]  /*d1c0*/  CALL.REL.NOINC `($__internal_104_$__cuda_sm70_shflsync_up) ;  /* 0x00001d6000007944 */ /* 0x000fea0003c00000 */
[----:B0-----:R-:W-:Y:S01]  /*d1d0*/  HFMA2.MMA R67, -RZ, RZ, 0, 5.9604644775390625e-08 ;  /* 0x00000001ff437435 */ /* 0x001fe200000001ff */
[----:B-1----:R-:W-:Y:S02]  /*d1e0*/  MOV R215, R69 ;  /* 0x0000004500d77202 */ /* 0x002fe40000000f00 */
[----:B------:R-:W-:Y:S02]  /*d1f0*/  MOV R212, R71 ;  /* 0x0000004700d47202 */ /* 0x000fe40000000f00 */
[----:B------:R-:W-:Y:S02]  /*d200*/  MOV R68, RZ ;  /* 0x000000ff00447202 */ /* 0x000fe40000000f00 */
[----:B------:R-:W-:-:S02]  /*d210*/  MOV R69, 0xffffffff ;  /* 0xffffffff00457802 */ /* 0x000fc40000000f00 */
[----:B------:R-:W-:Y:S02]  /*d220*/  MOV R64, 0xd240 ;  /* 0x0000d24000407802 */ /* 0x000fe40000000f00 */
[----:B------:R-:W-:Y:S05]  /*d230*/  CALL.REL.NOINC `($__internal_104_$__cuda_sm70_shflsync_up) ;  /* 0x00001cf000007944 */ /* 0x000fea0003c00000 */
        /* <DEDUP_REMOVED lines=20> */
[----:B------:R-:W-:Y:S05]  /*d380*/  CALL.REL.NOINC `($__internal_104_$__cuda_sm70_shflsync_up) ;  /* 0x00001ba000007944 */ /* 0x000fea0003c00000 */
[----:B0-----:R-:W-:Y:S01]  /*d390*/  HFMA2.MMA R67, -RZ, RZ, 0, 1.1920928955078125e-07 ;  /* 0x00000002ff437435 */ /* 0x001fe200000001ff */
[----:B-1----:R-:W-:Y:S02]  /*d3a0*/  MOV R66, R69 ;  /* 0x0000004500427202 */ /* 0x002fe40000000f00 */
[----:B------:R-:W-:Y:S02]  /*d3b0*/  MOV R212, R216 ;  /* 0x000000d800d47202 */ /* 0x000fe40000000f00 */
[----:B------:R-:W-:Y:S02]  /*d3c0*/  MOV R68, RZ ;  /* 0x000000ff00447202 */ /* 0x000fe40000000f00 */
[----:B------:R-:W-:Y:S02]  /*d3d0*/  MOV R69, 0xffffffff ;  /* 0xffffffff00457802 */ /* 0x000fe40000000f00 */
[----:B------:R-:W-:Y:S02]  /*d3e0*/  MOV R64, 0xd400 ;  /* 0x0000d40000407802 */ /* 0x000fe40000000f00 */
[----:B------:R-:W-:Y:S05]  /*d3f0*/  CALL.REL.NOINC `($__internal_104_$__cuda_sm70_shflsync_up) ;  /* 0x00001b3000007944 */ /* 0x000fea0003c00000 */
[----:B0-----:R-:W-:Y:S01]  /*d400*/  HFMA2.MMA R67, -RZ, RZ, 0, 1.1920928955078125e-07 ;  /* 0x00000002ff437435 */ /* 0x001fe200000001ff */
[----:B-1----:R-:W-:-:S02]  /*d410*/  MOV R70, R69 ;  /* 0x0000004500467202 */ /* 0x002fc40000000f00 */
[----:B------:R-:W-:Y:S02]  /*d420*/  MOV R212, R214 ;  /* 0x000000d600d47202 */ /* 0x000fe40000000f00 */
[----:B------:R-:W-:Y:S02]  /*d430*/  MOV R68, RZ ;  /* 0x000000ff00447202 */ /* 0x000fe40000000f00 */
[----:B------:R-:W-:Y:S02]  /*d440*/  MOV R69, 0xffffffff ;  /* 0xffffffff00457802 */ /* 0x000fe40000000f00 */
[----:B------:R-:W-:Y:S02]  /*d450*/  MOV R64, 0xd470 ;  /* 0x0000d47000407802 */ /* 0x000fe40000000f00 */
[----:B------:R-:W-:Y:S05]  /*d460*/  CALL.REL.NOINC `($__internal_104_$__cuda_sm70_shflsync_up) ;  /* 0x00001ac000007944 */ /* 0x000fea0003c00000 */
[----:B0-----:R-:W-:Y:S01]  /*d470*/  HFMA2.MMA R67, -RZ, RZ, 0, 1.1920928955078125e-07 ;  /* 0x00000002ff437435 */ /* 0x001fe200000001ff */
[----:B-1----:R-:W-:Y:S02]  /*d480*/  MOV R71, R69 ;  /* 0x0000004500477202 */ /* 0x002fe40000000f00 */
[----:B------:R-:W-:Y:S02]  /*d490*/  MOV R212, R213 ;  /* 0x000000d500d47202 */ /* 0x000fe40000000f00 */
[----:B------:R-:W-:-:S02]  /*d4a0*/  MOV R68, RZ ;  /* 0x000000ff00447202 */ /* 0x000fc40000000f00 */
[----:B------:R-:W-:Y:S02]  /*d4b0*/  MOV R69, 0xffffffff ;  /* 0xffffffff00457802 */ /* 0x000fe40000000f00 */
[----:B------:R-:W-:Y:S02]  /*d4c0*/  MOV R64, 0xd4e0 ;  /* 0x0000d4e000407802 */ /* 0x000fe40000000f00 */
[----:B------:R-:W-:Y:S05]  /*d4d0*/  CALL.REL.NOINC `($__internal_104_$__cuda_sm70_shflsync_up) ;  /* 0x00001a5000007944 */ /* 0x000fea0003c00000 */
        /* <DEDUP_REMOVED lines=17> */
[----:B------:R-:W-:Y:S05]  /*d5f0*/  CALL.REL.NOINC `($__internal_104_$__cuda_sm70_shflsync_up) ;  /* 0x0000193000007944 */ /* 0x000fea0003c00000 */
[----:B0-----:R-:W-:Y:S01]  /*d600*/  HFMA2.MMA R67, -RZ, RZ, 0, 2.384185791015625e-07 ;  /* 0x00000004ff437435 */ /* 0x001fe200000001ff */
[----:B-1----:R-:W-:-:S02]  /*d610*/  MOV R66, R69 ;  /* 0x0000004500427202 */ /* 0x002fc40000000f00 */
[----:B------:R-:W-:Y:S02]  /*d620*/  MOV R212, R216 ;  /* 0x000000d800d47202 */ /* 0x000fe40000000f00 */
[----:B------:R-:W-:Y:S02]  /*d630*/  MOV R68, RZ ;  /* 0x000000ff00447202 */ /* 0x000fe40000000f00 */
[----:B------:R-:W-:Y:S02]  /*d640*/  MOV R69, 0xffffffff ;  /* 0xffffffff00457802 */ /* 0x000fe40000000f00 */
[----:B------:R-:W-:Y:S02]  /*d650*/  MOV R64, 0xd670 ;  /* 0x0000d67000407802 */ /* 0x000fe40000000f00 */
[----:B------:R-:W-:Y:S05]  /*d660*/  CALL.REL.NOINC `($__internal_104_$__cuda_sm70_shflsync_up) ;  /* 0x000018c000007944 */ /* 0x000fea0003c00000 */
[----:B0-----:R-:W-:Y:S01]  /*d670*/  HFMA2.MMA R67, -RZ, RZ, 0, 2.384185791015625e-07 ;  /* 0x00000004ff437435 */ /* 0x001fe200000001ff */
[----:B-1----:R-:W-:Y:S02]  /*d680*/  MOV R70, R69 ;  /* 0x0000004500467202 */ /* 0x002fe40000000f00 */
[----:B------:R-:W-:Y:S02]  /*d690*/  MOV R212, R214 ;  /* 0x000000d600d47202 */ /* 0x000fe40000000f00 */
[----:B------:R-:W-:-:S02]  /*d6a0*/  MOV R68, RZ ;  /* 0x000000ff00447202 */ /* 0x000fc40000000f00 */
[----:B------:R-:W-:Y:S02]  /*d6b0*/  MOV R69, 0xffffffff ;  /* 0xffffffff00457802 */ /* 0x000fe40000000f00 */
[----:B------:R-:W-:Y:S02]  /*d6c0*/  MOV R64, 0xd6e0 ;  /* 0x0000d6e000407802 */ /* 0x000fe40000000f00 */
[----:B------:R-:W-:Y:S05]  /*d6d0*/  CALL.REL.NOINC `($__internal_104_$__cuda_sm70_shflsync_up) ;  /* 0x0000185000007944 */ /* 0x000fea0003c00000 */
[----:B0-----:R-:W-:Y:S01]  /*d6e0*/  HFMA2.MMA R67, -RZ, RZ, 0, 2.384185791015625e-07 ;  /* 0x00000004ff437435 */ /* 0x001fe200000001ff */
[----:B-1----:R-:W-:Y:S02]  /*d6f0*/  MOV R71, R69 ;  /* 0x0000004500477202 */ /* 0x002fe40000000f00 */
[----:B------:R-:W-:Y:S02]  /*d700*/  MOV R212, R213 ;  /* 0x000000d500d47202 */ /* 0x000fe40000000f00 */
[----:B------:R-:W-:Y:S02]  /*d710*/  MOV R68, RZ ;  /* 0x000000ff00447202 */ /* 0x000fe40000000f00 */
[----:B------:R-:W-:Y:S02]  /*d720*/  MOV R69, 0xffffffff ;  /* 0xffffffff00457802 */ /* 0x000fe40000000f00 */
[----:B------:R-:W-:-:S02]  /*d730*/  MOV R64, 0xd750 ;  /* 0x0000d75000407802 */ /* 0x000fc40000000f00 */
[----:B------:R-:W-:Y:S05]  /*d740*/  CALL.REL.NOINC `($__internal_104_$__cuda_sm70_shflsync_up) ;  /* 0x000017e000007944 */ /* 0x000fea0003c00000 */
        /* <DEDUP_REMOVED lines=19> */
[----:B------:R-:W-:Y:S05]  /*d880*/  CALL.REL.NOINC `($__internal_104_$__cuda_sm70_shflsync_up) ;  /* 0x000016a000007944 */ /* 0x000fea0003c00000 */
[----:B0-----:R-:W-:Y:S01]  /*d890*/  HFMA2.MMA R67, -RZ, RZ, 0, 4.76837158203125e-07 ;  /* 0x00000008ff437435 */ /* 0x001fe200000001ff */
[----:B-1----:R-:W-:Y:S02]  /*d8a0*/  MOV R66, R69 ;  /* 0x0000004500427202 */ /* 0x002fe40000000f00 */
[----:B------:R-:W-:Y:S02]  /*d8b0*/  MOV R212, R216 ;  /* 0x000000d800d47202 */ /* 0x000fe40000000f00 */
[----:B------:R-:W-:Y:S02]  /*d8c0*/  MOV R68, RZ ;  /* 0x000000ff00447202 */ /* 0x000fe40000000f00 */
[----:B------:R-:W-:Y:S02]  /*d8d0*/  MOV R69, 0xffffffff ;  /* 0xffffffff00457802 */ /* 0x000fe40000000f00 */
[----:B------:R-:W-:-:S02]  /*d8e0*/  MOV R64, 0xd900 ;  /* 0x0000d90000407802 */ /* 0x000fc40000000f00 */
[----:B------:R-:W-:Y:S05]  /*d8f0*/  CALL.REL.NOINC `($__internal_104_$__cuda_sm70_shflsync_up) ;  /* 0x0000163000007944 */ /* 0x000fea0003c00000 */
[----:B0-----:R-:W-:Y:S01]  /*d900*/  HFMA2.MMA R67, -RZ, RZ, 0, 4.76837158203125e-07 ;  /* 0x00000008ff437435 */ /* 0x001fe200000001ff */
[----:B-1----:R-:W-:-:S02]  /*d910*/  MOV R70, R69 ;  /* 0x0000004500467202 */ /* 0x002fc40000000f00 */
[----:B------:R-:W-:Y:S02]  /*d920*/  MOV R212, R225 ;  /* 0x000000e100d47202 */ /* 0x000fe40000000f00 */
[----:B------:R-:W-:Y:S02]  /*d930*/  MOV R68, RZ ;  /* 0x000000ff00447202 */ /* 0x000fe40000000f00 */
[----:B------:R-:W-:Y:S02]  /*d940*/  MOV R69, 0xffffffff ;  /* 0xffffffff00457802 */ /* 0x000fe40000000f00 */
[----:B------:R-:W-:Y:S02]  /*d950*/  MOV R64, 0xd970 ;  /* 0x0000d97000407802 */ /* 0x000fe40000000f00 */
[----:B------:R-:W-:Y:S05]  /*d960*/  CALL.REL.NOINC `($__internal_104_$__cuda_sm70_shflsync_up) ;  /* 0x000015c000007944 */ /* 0x000fea0003c00000 */
[----:B0-----:R-:W-:Y:S01]  /*d970*/  HFMA2.MMA R67, -RZ, RZ, 0, 4.76837158203125e-07 ;  /* 0x00000008ff437435 */ /* 0x001fe200000001ff */
[----:B-1----:R-:W-:Y:S02]  /*d980*/  MOV R71, R69 ;  /* 0x0000004500477202 */ /* 0x002fe40000000f00 */
[----:B------:R-:W-:Y:S02]  /*d990*/  MOV R212, R215 ;  /* 0x000000d700d47202 */ /* 0x000fe40000000f00 */
[----:B------:R-:W-:-:S02]  /*d9a0*/  MOV R68, RZ ;  /* 0x000000ff00447202 */ /* 0x000fc40000000f00 */
[----:B------:R-:W-:Y:S02]  /*d9b0*/  MOV R69, 0xffffffff ;  /* 0xffffffff00457802 */ /* 0x000fe40000000f00 */
[----:B------:R-:W-:Y:S02]  /*d9c0*/  MOV R64, 0xd9e0 ;  /* 0x0000d9e000407802 */ /* 0x000fe40000000f00 */
[----:B------:R-:W-:Y:S05]  /*d9d0*/  CALL.REL.NOINC `($__internal_104_$__cuda_sm70_shflsync_up) ;  /* 0x0000155000007944 */ /* 0x000fea0003c00000 */
        /* <DEDUP_REMOVED lines=20> */
[----:B------:R-:W-:Y:S05]  /*db20*/  CALL.REL.NOINC `($__internal_104_$__cuda_sm70_shflsync_up) ;  /* 0x0000140000007944 */ /* 0x000fea0003c00000 */
[----:B0-----:R-:W-:Y:S01]  /*db30*/  HFMA2.MMA R67, -RZ, RZ, 0, 9.5367431640625e-07 ;  /* 0x00000010ff437435 */ /* 0x001fe200000001ff */
[----:B-1----:R-:W-:Y:S02]  /*db40*/  MOV R214, R69 ;  /* 0x0000004500d67202 */ /* 0x002fe40000000f00 */
[----:B------:R-:W-:Y:S02]  /*db50*/  MOV R212, R213 ;  /* 0x000000d500d47202 */ /* 0x000fe40000000f00 */
[----:B------:R-:W-:Y:S02]  /*db60*/  MOV R68, RZ ;  /* 0x000000ff00447202 */ /* 0x000fe40000000f00 */
[----:B------:R-:W-:Y:S02]  /*db70*/  MOV R69, 0xffffffff ;  /* 0xffffffff00457802 */ /* 0x000fe40000000f00 */
[----:B------:R-:W-:-:S02]  /*db80*/  MOV R64, 0xdba0 ;  /* 0x0000dba000407802 */ /* 0x000fc40000000f00 */
[----:B------:R-:W-:Y:S05]  /*db90*/  CALL.REL.NOINC `($__internal_104_$__cuda_sm70_shflsync_up) ;  /* 0x0000139000007944 */ /* 0x000fea0003c00000 */
[----:B0-----:R-:W-:Y:S01]  /*dba0*/  HFMA2.MMA R67, -RZ, RZ, 0, 9.5367431640625e-07 ;  /* 0x00000010ff437435 */ /* 0x001fe200000001ff */
[----:B-1----:R-:W-:-:S02]  /*dbb0*/  MOV R216, R69 ;  /* 0x0000004500d87202 */ /* 0x002fc40000000f00 */
[----:B------:R-:W-:Y:S02]  /*dbc0*/  MOV R212, R225 ;  /* 0x000000e100d47202 */ /* 0x000fe40000000f00 */
[----:B------:R-:W-:Y:S02]  /*dbd0*/  MOV R68, RZ ;  /* 0x000000ff00447202 */ /* 0x000fe40000000f00 */
[----:B------:R-:W-:Y:S02]  /*dbe0*/  MOV R69, 0xffffffff ;  /* 0xffffffff00457802 */ /* 0x000fe40000000f00 */
[----:B------:R-:W-:Y:S02]  /*dbf0*/  MOV R64, 0xdc10 ;  /* 0x0000dc1000407802 */ /* 0x000fe40000000f00 */
[----:B------:R-:W-:Y:S05]  /*dc00*/  CALL.REL.NOINC `($__internal_104_$__cuda_sm70_shflsync_up) ;  /* 0x0000132000007944 */ /* 0x000fea0003c00000 */
[----:B0-----:R-:W-:Y:S01]  /*dc10*/  HFMA2.MMA R67, -RZ, RZ, 0, 9.5367431640625e-07 ;  /* 0x00000010ff437435 */ /* 0x001fe200000001ff */
[----:B-1----:R-:W-:Y:S02]  /*dc20*/  MOV R226, R69 ;  /* 0x0000004500e27202 */ /* 0x002fe40000000f00 */
[----:B------:R-:W-:Y:S02]  /*dc30*/  MOV R212, R215 ;  /* 0x000000d700d47202 */ /* 0x000fe40000000f00 */
[----:B------:R-:W-:-:S02]  /*dc40*/  MOV R68, RZ ;  /* 0x000000ff00447202 */ /* 0x000fc40000000f00 */
[----:B------:R-:W-:Y:S02]  /*dc50*/  MOV R69, 0xffffffff ;  /* 0xffffffff00457802 */ /* 0x000fe40000000f00 */
[----:B------:R-:W-:Y:S02]  /*dc60*/  MOV R64, 0xdc80 ;  /* 0x0000dc8000407802 */ /* 0x000fe40000000f00 */
[----:B------:R-:W-:Y:S05]  /*dc70*/  CALL.REL.NOINC `($__internal_104_$__cuda_sm70_shflsync_up) ;  /* 0x000012b000007944 */ /* 0x000fea0003c00000 */
[----:B01----:R-:W-:Y:S05]  /*dc80*/  BRA `(.L_x_4265) ;  /* 0xffff8a3000007947 */ /* 0x003fea000383ffff */
.L_x_4226:
[----:B0-----:R-:W-:Y:S01]  /*dc90*/  HFMA2.MMA R67, -RZ, RZ, 0, 5.9604644775390625e-08 ;  /* 0x00000001ff437435 */ /* 0x001fe200000001ff */
[----:B------:R-:W-:Y:S02]  /*dca0*/  MOV R68, RZ ;  /* 0x000000ff00447202 */ /* 0x000fe40000000f00 */
[----:B------:R-:W-:Y:S02]  /*dcb0*/  MOV R69, 0xffffffff ;  /* 0xffffffff00457802 */ /* 0x000fe40000000f00 */
[----:B------:R-:W-:Y:S02]  /*dcc0*/  MOV R64, 0xdce0 ;  /* 0x0000dce000407802 */ /* 0x000fe40000000f00 */
[----:B-1---5:R-:W-:Y:S05]  /*dcd0*/  CALL.REL.NOINC `($__internal_104_$__cuda_sm70_shflsync_up) ;  /* 0x0000125000007944 */ /* 0x022fea0003c00000 */
        /* <DEDUP_REMOVED lines=14> */
[----:B0-----:R-:W-:Y:S01]  /*ddc0*/  HFMA2.MMA R67, -RZ, RZ, 0, 5.9604644775390625e-08 ;  /* 0x00000001ff437435 */ /* 0x001fe200000001ff */
[----:B-1----:R-:W-:Y:S02]  /*ddd0*/  MOV R211, R69 ;  /* 0x0000004500d37202 */ /* 0x002fe40000000f00 */
[----:B------:R-:W-:Y:S02]  /*dde0*/  MOV R212, R70 ;  /* 0x0000004600d47202 */ /* 0x000fe40000000f00 */
[----:B------:R-:W-:Y:S02]  /*ddf0*/  MOV R68, RZ ;  /* 0x000000ff00447202 */ /* 0x000fe40000000f00 */
[----:B------:R-:W-:Y:S02]  /*de00*/  MOV R69, 0xffffffff ;  /* 0xffffffff00457802 */ /* 0x000fe40000000f00 */
[----:B------:R-:W-:Y:S02]  /*de10*/  MOV R64, 0xde30 ;  /* 0x0000de3000407802 */ /* 0x000fe40000000f00 */
[----:B------:R-:W-:Y:S05]  /*de20*/  CALL.REL.NOINC `($__internal_104_$__cuda_sm70_shflsync_up) ;  /* 0x0000110000007944 */ /* 0x000fea0003c00000 */
[----:B0-----:R-:W-:Y:S01]  /*de30*/  HFMA2.MMA R68, -RZ, RZ, 0, 0 ;  /* 0x00000000ff447435 */ /* 0x001fe200000001ff */
[----:B------:R-:W-:-:S02]  /*de40*/  MOV R212, R66 ;  /* 0x0000004200d47202 */ /* 0x000fc40000000f00 */
[----:B-1----:R-:W-:Y:S02]  /*de50*/  MOV R70, R69 ;  /* 0x0000004500467202 */ /* 0x002fe40000000f00 */
[----:B------:R-:W-:Y:S02]  /*de60*/  MOV R67, R60 ;  /* 0x0000003c00437202 */ /* 0x000fe40000000f00 */
[----:B------:R-:W-:Y:S02]  /*de70*/  MOV R69, 0x1f ;  /* 0x0000001f00457802 */ /* 0x000fe40000000f00 */
[----:B------:R-:W-:Y:S02]  /*de80*/  MOV R66, 0xffffffff ;  /* 0xffffffff00427802 */ /* 0x000fe40000000f00 */
[----:B------:R-:W-:Y:S02]  /*de90*/  MOV R64, 0xdeb0 ;  /* 0x0000deb000407802 */ /* 0x000fe40000000f00 */
[----:B------:R-:W-:Y:S05]  /*dea0*/  CALL.REL.NOINC `($__internal_103_$__cuda_sm70_shflsync_idx_p) ;  /* 0x0000104000007944 */ /* 0x000fea0003c00000 */
[----:B0-----:R-:W-:Y:S01]  /*deb0*/  HFMA2.MMA R68, -RZ, RZ, 0, 0 ;  /* 0x00000000ff447435 */ /* 0x001fe200000001ff */
[----:B-1----:R-:W-:Y:S02]  /*dec0*/  MOV R60, R66 ;  /* 0x00000042003c7202 */ /* 0x002fe40000000f00 */
[----:B------:R-:W-:-:S02]  /*ded0*/  MOV R67, R61 ;  /* 0x0000003d00437202 */ /* 0x000fc40000000f00 */
[----:B------:R-:W-:Y:S02]  /*dee0*/  MOV R69, 0x1f ;  /* 0x0000001f00457802 */ /* 0x000fe40000000f00 */
[----:B------:R-:W-:Y:S02]  /*def0*/  MOV R66, 0xffffffff ;  /* 0xffffffff00427802 */ /* 0x000fe40000000f00 */
[----:B------:R-:W-:Y:S02]  /*df00*/  MOV R64, 0xdf20 ;  /* 0x0000df2000407802 */ /* 0x000fe40000000f00 */
[----:B------:R-:W-:Y:S05]  /*df10*/  CALL.REL.NOINC `($__internal_103_$__cuda_sm70_shflsync_idx_p) ;  /* 0x00000fd000007944 */ /* 0x000fea0003c00000 */
[----:B0-----:R-:W-:Y:S01]  /*df20*/  HFMA2.MMA R68, -RZ, RZ, 0, 0 ;  /* 0x00000000ff447435 */ /* 0x001fe200000001ff */
[----:B-1----:R-:W-:Y:S02]  /*df30*/  MOV R61, R66 ;  /* 0x00000042003d7202 */ /* 0x002fe40000000f00 */
[----:B------:R-:W-:Y:S02]  /*df40*/  MOV R67, R62 ;  /* 0x0000003e00437202 */ /* 0x000fe40000000f00 */
[----:B------:R-:W-:Y:S02]  /*df50*/  MOV R69, 0x1f ;  /* 0x0000001f00457802 */ /* 0x000fe40000000f00 */
[----:B------:R-:W-:-:S02]  /*df60*/  MOV R66, 0xffffffff ;  /* 0xffffffff00427802 */ /* 0x000fc40000000f00 */
[----:B------:R-:W-:Y:S02]  /*df70*/  MOV R64, 0xdf90 ;  /* 0x0000df9000407802 */ /* 0x000fe40000000f00 */
[----:B------:R-:W-:Y:S05]  /*df80*/  CALL.REL.NOINC `($__internal_103_$__cuda_sm70_shflsync_idx_p) ;  /* 0x00000f6000007944 */ /* 0x000fea0003c00000 */
[----:B0-----:R-:W-:Y:S01]  /*df90*/  HFMA2.MMA R68, -RZ, RZ, 0, 0 ;  /* 0x00000000ff447435 */ /* 0x001fe200000001ff */
[----:B-1----:R-:W-:Y:S02]  /*dfa0*/  MOV R62, R66 ;  /* 0x00000042003e7202 */ /* 0x002fe40000000f00 */
[----:B------:R-:W-:Y:S02]  /*dfb0*/  MOV R67, R63 ;  /* 0x0000003f00437202 */ /* 0x000fe40000000f00 */
[----:B------:R-:W-:Y:S02]  /*dfc0*/  MOV R69, 0x1f ;  /* 0x0000001f00457802 */ /* 0x000fe40000000f00 */
[----:B------:R-:W-:Y:S02]  /*dfd0*/  MOV R66, 0xffffffff ;  /* 0xffffffff00427802 */ /* 0x000fe40000000f00 */
[----:B------:R-:W-:Y:S02]  /*dfe0*/  MOV R64, 0xe000 ;  /* 0x0000e00000407802 */ /* 0x000fe40000000f00 */
[----:B------:R-:W-:Y:S05]  /*dff0*/  CALL.REL.NOINC `($__internal_103_$__cuda_sm70_shflsync_idx_p) ;  /* 0x00000ef000007944 */ /* 0x000fea0003c00000 */
[----:B-1----:R-:W-:Y:S01]  /*e000*/  MOV R63, R66 ;  /* 0x00000042003f7202 */ /* 0x002fe20000000f00 */
[----:B0-----:R-:W-:Y:S05]  /*e010*/  BRA `(.L_x_4266) ;  /* 0xffff89c000007947 */ /* 0x001fea000383ffff */
.L_x_4229:
[----:B------:R-:W-:Y:S01]  /*e020*/  HFMA2.MMA R67, -RZ, RZ, 0, 5.9604644775390625e-08 ;  /* 0x00000001ff437435 */ /* 0x000fe200000001ff */
[----:B------:R-:W-:-:S02]  /*e030*/  MOV R66, 0x1f ;  /* 0x0000001f00427802 */ /* 0x000fc40000000f00 */
[----:B------:R-:W-:Y:S02]  /*e040*/  MOV R241, 0xffffffff ;  /* 0xffffffff00f17802 */ /* 0x000fe40000000f00 */
[----:B------:R-:W-:Y:S02]  /*e050*/  MOV R64, 0xe070 ;  /* 0x0000e07000407802 */ /* 0x000fe40000000f00 */
[----:B------:R-:W-:Y:S05]  /*e060*/  CALL.REL.NOINC `($__internal_102_$__cuda_sm70_shflsync_down) ;  /* 0x00000e4000007944 */ /* 0x000fea0003c00000 */
[----:B-1----:R-:W-:Y:S01]  /*e070*/  MOV R69, R241 ;  /* 0x000000f100457202 */ /* 0x002fe20000000f00 */
[----:B0-----:R-:W-:Y:S05]  /*e080*/  BRA `(.L_x_4267) ;  /* 0xffff9bf000007947 */ /* 0x001fea000383ffff */
.L_x_4230:
[----:B------:R-:W-:Y:S01]  /*e090*/  HFMA2.MMA R67, -RZ, RZ, 0, 5.9604644775390625e-08 ;  /* 0x00000001ff437435 */ /* 0x000fe200000001ff */
[----:B0-----:R-:W-:Y:S02]  /*e0a0*/  MOV R68, R233 ;  /* 0x000000e900447202 */ /* 0x001fe40000000f00 */
[----:B------:R-:W-:Y:S02]  /*e0b0*/  MOV R66, 0x1f ;  /* 0x0000001f00427802 */ /* 0x000fe40000000f00 */
[----:B------:R-:W-:Y:S02]  /*e0c0*/  MOV R241, 0xffffffff ;  /* 0xffffffff00f17802 */ /* 0x000fe40000000f00 */
[----:B------:R-:W-:-:S02]  /*e0d0*/  MOV R64, 0xe0f0 ;  /* 0x0000e0f000407802 */ /* 0x000fc40000000f00 */
[----:B-1----:R-:W-:Y:S05]  /*e0e0*/  CALL.REL.NOINC `($__internal_102_$__cuda_sm70_shflsync_down) ;  /* 0x00000dc000007944 */ /* 0x002fea0003c00000 */
[----:B0-----:R-:W-:Y:S01]  /*e0f0*/  HFMA2.MMA R67, -RZ, RZ, 0, 5.9604644775390625e-08 ;  /* 0x00000001ff437435 */ /* 0x001fe200000001ff */
[----:B-1----:R-:W-:-:S02]  /*e100*/  MOV R70, R241 ;  /* 0x000000f100467202 */ /* 0x002fc40000000f00 */
[----:B------:R-:W-:Y:S02]  /*e110*/  MOV R68, R232 ;  /* 0x000000e800447202 */ /* 0x000fe40000000f00 */
[----:B------:R-:W-:Y:S02]  /*e120*/  MOV R66, 0x1f ;  /* 0x0000001f00427802 */ /* 0x000fe40000000f00 */
[----:B------:R-:W-:Y:S02]  /*e130*/  MOV R241, 0xffffffff ;  /* 0xffffffff00f17802 */ /* 0x000fe40000000f00 */
[----:B------:R-:W-:Y:S02]  /*e140*/  MOV R64, 0xe160 ;  /* 0x0000e16000407802 */ /* 0x000fe40000000f00 */
[----:B------:R-:W-:Y:S05]  /*e150*/  CALL.REL.NOINC `($__internal_102_$__cuda_sm70_shflsync_down) ;  /* 0x00000d5000007944 */ /* 0x000fea0003c00000 */
[----:B0-----:R-:W-:Y:S01]  /*e160*/  HFMA2.MMA R67, -RZ, RZ, 0, 5.9604644775390625e-08 ;  /* 0x00000001ff437435 */ /* 0x001fe200000001ff */
[----:B-1----:R-:W-:Y:S02]  /*e170*/  MOV R234, R241 ;  /* 0x000000f100ea7202 */ /* 0x002fe40000000f00 */
[----:B------:R-:W-:Y:S02]  /*e180*/  MOV R68, R71 ;  /* 0x0000004700447202 */ /* 0x000fe40000000f00 */
[----:B------:R-:W-:-:S02]  /*e190*/  MOV R66, 0x1f ;  /* 0x0000001f00427802 */ /* 0x000fc40000000f00 */
[----:B------:R-:W-:Y:S02]  /*e1a0*/  MOV R241, 0xffffffff ;  /* 0xffffffff00f17802 */ /* 0x000fe40000000f00 */
[----:B------:R-:W-:Y:S02]  /*e1b0*/  MOV R64, 0xe1d0 ;  /* 0x0000e1d000407802 */ /* 0x000fe40000000f00 */
[----:B------:R-:W-:Y:S05]  /*e1c0*/  CALL.REL.NOINC `($__internal_102_$__cuda_sm70_shflsync_down) ;  /* 0x00000ce000007944 */ /* 0x000fea0003c00000 */
[----:B01----:R-:W-:Y:S05]  /*e1d0*/  BRA `(.L_x_4268) ;  /* 0xffff9ae000007947 */ /* 0x003fea000383ffff */
.L_x_4233:
[----:B------:R-:W-:Y:S01]  /*e1e0*/  HFMA2.MMA R67, -RZ, RZ, 0, 1.1920928955078125e-07 ;  /* 0x00000002ff437435 */ /* 0x000fe200000001ff */
[----:B0-----:R-:W-:Y:S02]  /*e1f0*/  MOV R68, R236 ;  /* 0x000000ec00447202 */ /* 0x001fe40000000f00 */
[----:B------:R-:W-:Y:S02]  /*e200*/  MOV R66, 0x1f ;  /* 0x0000001f00427802 */ /* 0x000fe40000000f00 */
[----:B------:R-:W-:Y:S02]  /*e210*/  MOV R241, 0xffffffff ;  /* 0xffffffff00f17802 */ /* 0x000fe40000000f00 */
[----:B------:R-:W-:Y:S02]  /*e220*/  MOV R64, 0xe240 ;  /* 0x0000e24000407802 */ /* 0x000fe40000000f00 */
[----:B-1234-:R-:W-:Y:S05]  /*e230*/  CALL.REL.NOINC `($__internal_102_$__cuda_sm70_shflsync_down) ;  /* 0x00000c7000007944 */ /* 0x01efea0003c00000 */
[----:B0-----:R-:W-:Y:S01]  /*e240*/  HFMA2.MMA R67, -RZ, RZ, 0, 1.1920928955078125e-07 ;  /* 0x00000002ff437435 */ /* 0x001fe200000001ff */
[----:B-1----:R-:W-:-:S02]  /*e250*/  MOV R69, R241 ;  /* 0x000000f100457202 */ /* 0x002fc40000000f00 */
[----:B------:R-:W-:Y:S02]  /*e260*/  MOV R68, R233 ;  /* 0x000000e900447202 */ /* 0x000fe40000000f00 */
[----:B------:R-:W-:Y:S02]  /*e270*/  MOV R66, 0x1f ;  /* 0x0000001f00427802 */ /* 0x000fe40000000f00 */
[----:B------:R-:W-:Y:S02]  /*e280*/  MOV R241, 0xffffffff ;  /* 0xffffffff00f17802 */ /* 0x000fe40000000f00 */
[----:B------:R-:W-:Y:S02]  /*e290*/  MOV R64, 0xe2b0 ;  /* 0x0000e2b000407802 */ /* 0x000fe40000000f00 */
[----:B------:R-:W-:Y:S05]  /*e2a0*/  CALL.REL.NOINC `($__internal_102_$__cuda_sm70_shflsync_down) ;  /* 0x00000c0000007944 */ /* 0x000fea0003c00000 */
[----:B0-----:R-:W-:Y:S01]  /*e2b0*/  HFMA2.MMA R67, -RZ, RZ, 0, 1.1920928955078125e-07 ;  /* 0x00000002ff437435 */ /* 0x001fe200000001ff */
[----:B-1----:R-:W-:Y:S02]  /*e2c0*/  MOV R70, R241 ;  /* 0x000000f100467202 */ /* 0x002fe40000000f00 */
[----:B------:R-:W-:Y:S02]  /*e2d0*/  MOV R68, R232 ;  /* 0x000000e800447202 */ /* 0x000fe40000000f00 */
[----:B------:R-:W-:-:S02]  /*e2e0*/  MOV R66, 0x1f ;  /* 0x0000001f00427802 */ /* 0x000fc40000000f00 */
[----:B------:R-:W-:Y:S02]  /*e2f0*/  MOV R241, 0xffffffff ;  /* 0xffffffff00f17802 */ /* 0x000fe40000000f00 */
[----:B------:R-:W-:Y:S02]  /*e300*/  MOV R64, 0xe320 ;  /* 0x0000e32000407802 */ /* 0x000fe40000000f00 */
[----:B------:R-:W-:Y:S05]  /*e310*/  CALL.REL.NOINC `($__internal_102_$__cuda_sm70_shflsync_down) ;  /* 0x00000b9000007944 */ /* 0x000fea0003c00000 */
[----:B0-----:R-:W-:Y:S01]  /*e320*/  HFMA2.MMA R67, -RZ, RZ, 0, 1.1920928955078125e-07 ;  /* 0x00000002ff437435 */ /* 0x001fe200000001ff */
[----:B-1----:R-:W-:Y:S02]  /*e330*/  MOV R234, R241 ;  /* 0x000000f100ea7202 */ /* 0x002fe40000000f00 */
[----:B------:R-:W-:Y:S02]  /*e340*/  MOV R68, R71 ;  /* 0x0000004700447202 */ /* 0x000fe40000000f00 */
[----:B------:R-:W-:Y:S02]  /*e350*/  MOV R66, 0x1f ;  /* 0x0000001f00427802 */ /* 0x000fe40000000f00 */
[----:B------:R-:W-:Y:S02]  /*e360*/  MOV R241, 0xffffffff ;  /* 0xffffffff00f17802 */ /* 0x000fe40000000f00 */
[----:B------:R-:W-:-:S02]  /*e370*/  MOV R64, 0xe390 ;  /* 0x0000e39000407802 */ /* 0x000fc40000000f00 */
[----:B------:R-:W-:Y:S05]  /*e380*/  CALL.REL.NOINC `($__internal_102_$__cuda_sm70_shflsync_down) ;  /* 0x00000b2000007944 */ /* 0x000fea0003c00000 */
[----:B01----:R-:W-:Y:S05]  /*e390*/  BRA `(.L_x_4269) ;  /* 0xffff9a6000007947 */ /* 0x003fea000383ffff */
.L_x_4236:
[----:B------:R-:W-:Y:S01]  /*e3a0*/  HFMA2.MMA R67, -RZ, RZ, 0, 2.384185791015625e-07 ;  /* 0x00000004ff437435 */ /* 0x000fe200000001ff */
[----:B------:R-:W-:-:S02]  /*e3b0*/  MOV R68, R236 ;  /* 0x000000ec00447202 */ /* 0x000fc40000000f00 */
[----:B------:R-:W-:Y:S02]  /*e3c0*/  MOV R66, 0x1f ;  /* 0x0000001f00427802 */ /* 0x000fe40000000f00 */
[----:B0-----:R-:W-:Y:S02]  /*e3d0*/  MOV R241, 0xffffffff ;  /* 0xffffffff00f17802 */ /* 0x001fe40000000f00 */
[----:B------:R-:W-:Y:S02]  /*e3e0*/  MOV R64, 0xe400 ;  /* 0x0000e40000407802 */ /* 0x000fe40000000f00 */
[----:B-1234-:R-:W-:Y:S05]  /*e3f0*/  CALL.REL.NOINC `($__internal_102_$__cuda_sm70_shflsync_down) ;  /* 0x00000ab000007944 */ /* 0x01efea0003c00000 */
[----:B-1----:R-:W-:Y:S01]  /*e400*/  MOV R69, R241 ;  /* 0x000000f100457202 */ /* 0x002fe20000000f00 */
[----:B0-----:R-:W-:Y:S05]  /*e410*/  BRA `(.L_x_4270) ;  /* 0xffff9af000007947 */ /* 0x001fea000383ffff */
.L_x_4237:
[----:B------:R-:W-:Y:S01]  /*e420*/  HFMA2.MMA R67, -RZ, RZ, 0, 2.384185791015625e-07 ;  /* 0x00000004ff437435 */ /* 0x000fe200000001ff */
[----:B------:R-:W-:Y:S02]  /*e430*/  MOV R68, R233 ;  /* 0x000000e900447202 */ /* 0x000fe40000000f00 */
[----:B------:R-:W-:Y:S02]  /*e440*/  MOV R66, 0x1f ;  /* 0x0000001f00427802 */ /* 0x000fe40000000f00 */
[----:B0-----:R-:W-:-:S02]  /*e450*/  MOV R241, 0xffffffff ;  /* 0xffffffff00f17802 */ /* 0x001fc40000000f00 */
[----:B------:R-:W-:Y:S02]  /*e460*/  MOV R64, 0xe480 ;  /* 0x0000e48000407802 */ /* 0x000fe40000000f00 */
[----:B-1234-:R-:W-:Y:S05]  /*e470*/  CALL.REL.NOINC `($__internal_102_$__cuda_sm70_shflsync_down) ;  /* 0x00000a3000007944 */ /* 0x01efea0003c00000 */
[----:B0-----:R-:W-:Y:S01]  /*e480*/  HFMA2.MMA R67, -RZ, RZ, 0, 2.384185791015625e-07 ;  /* 0x00000004ff437435 */ /* 0x001fe200000001ff */
[----:B-1----:R-:W-:Y:S02]  /*e490*/  MOV R70, R241 ;  /* 0x000000f100467202 */ /* 0x002fe40000000f00 */
[----:B------:R-:W-:Y:S02]  /*e4a0*/  MOV R68, R232 ;  /* 0x000000e800447202 */ /* 0x000fe40000000f00 */
[----:B------:R-:W-:Y:S02]  /*e4b0*/  MOV R66, 0x1f ;  /* 0x0000001f00427802 */ /* 0x000fe40000000f00 */
[----:B------:R-:W-:Y:S02]  /*e4c0*/  MOV R241, 0xffffffff ;  /* 0xffffffff00f17802 */ /* 0x000fe40000000f00 */
[----:B------:R-:W-:Y:S02]  /*e4d0*/  MOV R64, 0xe4f0 ;  /* 0x0000e4f000407802 */ /* 0x000fe40000000f00 */
[----:B------:R-:W-:Y:S05]  /*e4e0*/  CALL.REL.NOINC `($__internal_102_$__cuda_sm70_shflsync_down) ;  /* 0x000009c000007944 */ /* 0x000fea0003c00000 */
[----:B0-----:R-:W-:Y:S01]  /*e4f0*/  HFMA2.MMA R67, -RZ, RZ, 0, 2.384185791015625e-07 ;  /* 0x00000004ff437435 */ /* 0x001fe200000001ff */
[----:B-1----:R-:W-:-:S02]  /*e500*/  MOV R234, R241 ;  /* 0x000000f100ea7202 */ /* 0x002fc40000000f00 */
[----:B------:R-:W-:Y:S02]  /*e510*/  MOV R68, R71 ;  /* 0x0000004700447202 */ /* 0x000fe40000000f00 */
[----:B------:R-:W-:Y:S02]  /*e520*/  MOV R66, 0x1f ;  /* 0x0000001f00427802 */ /* 0x000fe40000000f00 */
[----:B------:R-:W-:Y:S02]  /*e530*/  MOV R241, 0xffffffff ;  /* 0xffffffff00f17802 */ /* 0x000fe40000000f00 */
[----:B------:R-:W-:Y:S02]  /*e540*/  MOV R64, 0xe560 ;  /* 0x0000e56000407802 */ /* 0x000fe40000000f00 */
[----:B------:R-:W-:Y:S05]  /*e550*/  CALL.REL.NOINC `($__internal_102_$__cuda_sm70_shflsync_down) ;  /* 0x0000095000007944 */ /* 0x000fea0003c00000 */
[----:B01----:R-:W-:Y:S05]  /*e560*/  BRA `(.L_x_4271) ;  /* 0xffff99e000007947 */ /* 0x003fea000383ffff */
.L_x_4240:
[----:B------:R-:W-:Y:S01]  /*e570*/  HFMA2.MMA R67, -RZ, RZ, 0, 4.76837158203125e-07 ;  /* 0x00000008ff437435 */ /* 0x000fe200000001ff */
[----:B------:R-:W-:Y:S02]  /*e580*/  MOV R68, R236 ;  /* 0x000000ec00447202 */ /* 0x000fe40000000f00 */
[----:B------:R-:W-:Y:S02]  /*e590*/  MOV R66, 0x1f ;  /* 0x0000001f00427802 */ /* 0x000fe40000000f00 */
[----:B0-----:R-:W-:-:S02]  /*e5a0*/  MOV R241, 0xffffffff ;  /* 0xffffffff00f17802 */ /* 0x001fc40000000f00 */
[----:B------:R-:W-:Y:S02]  /*e5b0*/  MOV R64, 0xe5d0 ;  /* 0x0000e5d000407802 */ /* 0x000fe40000000f00 */
[----:B-1234-:R-:W-:Y:S05]  /*e5c0*/  CALL.REL.NOINC `($__internal_102_$__cuda_sm70_shflsync_down) ;  /* 0x000008e000007944 */ /* 0x01efea0003c00000 */
[----:B0-----:R-:W-:Y:S01]  /*e5d0*/  HFMA2.MMA R67, -RZ, RZ, 0, 4.76837158203125e-07 ;  /* 0x00000008ff437435 */ /* 0x001fe200000001ff */
[----:B-1----:R-:W-:Y:S02]  /*e5e0*/  MOV R69, R241 ;  /* 0x000000f100457202 */ /* 0x002fe40000000f00 */
[----:B------:R-:W-:Y:S02]  /*e5f0*/  MOV R68, R233 ;  /* 0x000000e900447202 */ /* 0x000fe40000000f00 */
[----:B------:R-:W-:Y:S02]  /*e600*/  MOV R66, 0x1f ;  /* 0x0000001f00427802 */ /* 0x000fe40000000f00 */
[----:B------:R-:W-:Y:S02]  /*e610*/  MOV R241, 0xffffffff ;  /* 0xffffffff00f17802 */ /* 0x000fe40000000f00 */
[----:B------:R-:W-:Y:S02]  /*e620*/  MOV R64, 0xe640 ;  /* 0x0000e64000407802 */ /* 0x000fe40000000f00 */
[----:B------:R-:W-:Y:S05]  /*e630*/  CALL.REL.NOINC `($__internal_102_$__cuda_sm70_shflsync_down) ;  /* 0x0000087000007944 */ /* 0x000fea0003c00000 */
[----:B0-----:R-:W-:Y:S01]  /*e640*/  HFMA2.MMA R67, -RZ, RZ, 0, 4.76837158203125e-07 ;  /* 0x00000008ff437435 */ /* 0x001fe200000001ff */
[----:B-1----:R-:W-:-:S02]  /*e650*/  MOV R70, R241 ;  /* 0x000000f100467202 */ /* 0x002fc40000000f00 */
[----:B------:R-:W-:Y:S02]  /*e660*/  MOV R68, R232 ;  /* 0x000000e800447202 */ /* 0x000fe40000000f00 */
[----:B------:R-:W-:Y:S02]  /*e670*/  MOV R66, 0x1f ;  /* 0x0000001f00427802 */ /* 0x000fe40000000f00 */
[----:B------:R-:W-:Y:S02]  /*e680*/  MOV R241, 0xffffffff ;  /* 0xffffffff00f17802 */ /* 0x000fe40000000f00 */
[----:B------:R-:W-:Y:S02]  /*e690*/  MOV R64, 0xe6b0 ;  /* 0x0000e6b000407802 */ /* 0x000fe40000000f00 */
[----:B------:R-:W-:Y:S05]  /*e6a0*/  CALL.REL.NOINC `($__internal_102_$__cuda_sm70_shflsync_down) ;  /* 0x0000080000007944 */ /* 0x000fea0003c00000 */
[----:B0-----:R-:W-:Y:S01]  /*e6b0*/  HFMA2.MMA R67, -RZ, RZ, 0, 4.76837158203125e-07 ;  /* 0x00000008ff437435 */ /* 0x001fe200000001ff */
[----:B-1----:R-:W-:Y:S02]  /*e6c0*/  MOV R234, R241 ;  /* 0x000000f100ea7202 */ /* 0x002fe40000000f00 */
[----:B------:R-:W-:Y:S02]  /*e6d0*/  MOV R68, R71 ;  /* 0x0000004700447202 */ /* 0x000fe40000000f00 */
[----:B------:R-:W-:-:S02]  /*e6e0*/  MOV R66, 0x1f ;  /* 0x0000001f00427802 */ /* 0x000fc40000000f00 */
[----:B------:R-:W-:Y:S02]  /*e6f0*/  MOV R241, 0xffffffff ;  /* 0xffffffff00f17802 */ /* 0x000fe40000000f00 */
[----:B------:R-:W-:Y:S02]  /*e700*/  MOV R64, 0xe720 ;  /* 0x0000e72000407802 */ /* 0x000fe40000000f00 */
[----:B------:R-:W-:Y:S05]  /*e710*/  CALL.REL.NOINC `($__internal_102_$__cuda_sm70_shflsync_down) ;  /* 0x0000079000007944 */ /* 0x000fea0003c00000 */
[----:B01----:R-:W-:Y:S05]  /*e720*/  BRA `(.L_x_4272) ;  /* 0xffff996000007947 */ /* 0x003fea000383ffff */
.L_x_4243:
[----:B------:R-:W-:Y:S01]  /*e730*/  HFMA2.MMA R67, -RZ, RZ, 0, 9.5367431640625e-07 ;  /* 0x00000010ff437435 */ /* 0x000fe200000001ff */
[----:B------:R-:W-:Y:S02]  /*e740*/  MOV R68, R236 ;  /* 0x000000ec00447202 */ /* 0x000fe40000000f00 */
[----:B------:R-:W-:Y:S02]  /*e750*/  MOV R66, 0x1f ;  /* 0x0000001f00427802 */ /* 0x000fe40000000f00 */
[----:B0-----:R-:W-:Y:S02]  /*e760*/  MOV R241, 0xffffffff ;  /* 0xffffffff00f17802 */ /* 0x001fe40000000f00 */
[----:B------:R-:W-:Y:S02]  /*e770*/  MOV R64, 0xe790 ;  /* 0x0000e79000407802 */ /* 0x000fe40000000f00 */
[----:B-1234-:R-:W-:Y:S05]  /*e780*/  CALL.REL.NOINC `($__internal_102_$__cuda_sm70_shflsync_down) ;  /* 0x0000072000007944 */ /* 0x01efea0003c00000 */
[----:B-1----:R-:W-:Y:S01]  /*e790*/  MOV R69, R241 ;  /* 0x000000f100457202 */ /* 0x002fe20000000f00 */
[----:B0-----:R-:W-:Y:S05]  /*e7a0*/  BRA `(.L_x_4273) ;  /* 0xffff99f000007947 */ /* 0x001fea000383ffff */
.L_x_4244:
[----:B------:R-:W-:Y:S01]  /*e7b0*/  HFMA2.MMA R67, -RZ, RZ, 0, 9.5367431640625e-07 ;  /* 0x00000010ff437435 */ /* 0x000fe200000001ff */
[----:B------:R-:W-:-:S02]  /*e7c0*/  MOV R68, R233 ;  /* 0x000000e900447202 */ /* 0x000fc40000000f00 */
[----:B------:R-:W-:Y:S02]  /*e7d0*/  MOV R66, 0x1f ;  /* 0x0000001f00427802 */ /* 0x000fe40000000f00 */
[----:B0-----:R-:W-:Y:S02]  /*e7e0*/  MOV R241, 0xffffffff ;  /* 0xffffffff00f17802 */ /* 0x001fe40000000f00 */
[----:B------:R-:W-:Y:S02]  /*e7f0*/  MOV R64, 0xe810 ;  /* 0x0000e81000407802 */ /* 0x000fe40000000f00 */
[----:B-1234-:R-:W-:Y:S05]  /*e800*/  CALL.REL.NOINC `($__internal_102_$__cuda_sm70_shflsync_down) ;  /* 0x000006a000007944 */ /* 0x01efea0003c00000 */
[----:B0-----:R-:W-:Y:S01]  /*e810*/  HFMA2.MMA R67, -RZ, RZ, 0, 9.5367431640625e-07 ;  /* 0x00000010ff437435 */ /* 0x001fe200000001ff */
[----:B-1----:R-:W-:Y:S02]  /*e820*/  MOV R70, R241 ;  /* 0x000000f100467202 */ /* 0x002fe40000000f00 */
[----:B------:R-:W-:Y:S02]  /*e830*/  MOV R68, R232 ;  /* 0x000000e800447202 */ /* 0x000fe40000000f00 */
[----:B------:R-:W-:Y:S02]  /*e840*/  MOV R66, 0x1f ;  /* 0x0000001f00427802 */ /* 0x000fe40000000f00 */
[----:B------:R-:W-:-:S02]  /*e850*/  MOV R241, 0xffffffff ;  /* 0xffffffff00f17802 */ /* 0x000fc40000000f00 */
[----:B------:R-:W-:Y:S02]  /*e860*/  MOV R64, 0xe880 ;  /* 0x0000e88000407802 */ /* 0x000fe40000000f00 */
[----:B------:R-:W-:Y:S05]  /*e870*/  CALL.REL.NOINC `($__internal_102_$__cuda_sm70_shflsync_down) ;  /* 0x0000063000007944 */ /* 0x000fea0003c00000 */
[----:B0-----:R-:W-:Y:S01]  /*e880*/  HFMA2.MMA R67, -RZ, RZ, 0, 9.5367431640625e-07 ;  /* 0x00000010ff437435 */ /* 0x001fe200000001ff */
[----:B-1----:R-:W-:Y:S02]  /*e890*/  MOV R234, R241 ;  /* 0x000000f100ea7202 */ /* 0x002fe40000000f00 */
[----:B------:R-:W-:Y:S02]  /*e8a0*/  MOV R68, R71 ;  /* 0x0000004700447202 */ /* 0x000fe40000000f00 */
[----:B------:R-:W-:Y:S02]  /*e8b0*/  MOV R66, 0x1f ;  /* 0x0000001f00427802 */ /* 0x000fe40000000f00 */
[----:B------:R-:W-:Y:S02]  /*e8c0*/  MOV R241, 0xffffffff ;  /* 0xffffffff00f17802 */ /* 0x000fe40000000f00 */
[----:B------:R-:W-:Y:S02]  /*e8d0*/  MOV R64, 0xe8f0 ;  /* 0x0000e8f000407802 */ /* 0x000fe40000000f00 */
[----:B------:R-:W-:Y:S05]  /*e8e0*/  CALL.REL.NOINC `($__internal_102_$__cuda_sm70_shflsync_down) ;  /* 0x000005c000007944 */ /* 0x000fea0003c00000 */
[----:B01----:R-:W-:Y:S05]  /*e8f0*/  BRA `(.L_x_4274) ;  /* 0xffff98e000007947 */ /* 0x003fea000383ffff */
.L_x_4247:
[----:B------:R-:W-:Y:S01]  /*e900*/  HFMA2.MMA R68, -RZ, RZ, 0, 0 ;  /* 0x00000000ff447435 */ /* 0x000fe200000001ff */
[----:B------:R-:W-:-:S02]  /*e910*/  MOV R67, R236 ;  /* 0x000000ec00437202 */ /* 0x000fc40000000f00 */
[----:B-1----:R-:W-:Y:S02]  /*e920*/  MOV R69, 0x1f ;  /* 0x0000001f00457802 */ /* 0x002fe40000000f00 */
[----:B------:R-:W-:Y:S02]  /*e930*/  MOV R66, 0xffffffff ;  /* 0xffffffff00427802 */ /* 0x000fe40000000f00 */
[----:B------:R-:W-:Y:S02]  /*e940*/  MOV R64, 0xe960 ;  /* 0x0000e96000407802 */ /* 0x000fe40000000f00 */
[----:B0-234-:R-:W-:Y:S05]  /*e950*/  CALL.REL.NOINC `($__internal_103_$__cuda_sm70_shflsync_idx_p) ;  /* 0x0000059000007944 */ /* 0x01dfea0003c00000 */
        /* <DEDUP_REMOVED lines=14> */
[----:B0-----:R-:W-:Y:S01]  /*ea40*/  HFMA2.MMA R68, -RZ, RZ, 0, 0 ;  /* 0x00000000ff447435 */ /* 0x001fe200000001ff */
[----:B-1----:R-:W-:-:S02]  /*ea50*/  MOV R235, R66 ;  /* 0x0000004200eb7202 */ /* 0x002fc40000000f00 */
[----:B------:R-:W-:Y:S02]  /*ea60*/  MOV R67, R71 ;  /* 0x0000004700437202 */ /* 0x000fe40000000f00 */
[----:B------:R-:W-:Y:S02]  /*ea70*/  MOV R69, 0x1f ;  /* 0x0000001f00457802 */ /* 0x000fe40000000f00 */
[----:B------:R-:W-:Y:S02]  /*ea80*/  MOV R66, 0xffffffff ;  /* 0xffffffff00427802 */ /* 0x000fe40000000f00 */
[----:B------:R-:W-:Y:S02]  /*ea90*/  MOV R64, 0xeab0 ;  /* 0x0000eab000407802 */ /* 0x000fe40000000f00 */
[----:B------:R-:W-:Y:S05]  /*eaa0*/  CALL.REL.NOINC `($__internal_103_$__cuda_sm70_shflsync_idx_p) ;  /* 0x0000044000007944 */ /* 0x000fea0003c00000 */
[----:B0-----:R-:W-:Y:S01]  /*eab0*/  HFMA2.MMA R67, -RZ, RZ, 0, 5.9604644775390625e-08 ;  /* 0x00000001ff437435 */ /* 0x001fe200000001ff */
[----:B-1----:R-:W-:Y:S02]  /*eac0*/  MOV R234, R66 ;  /* 0x0000004200ea7202 */ /* 0x002fe40000000f00 */
[----:B------:R-:W-:Y:S02]  /*ead0*/  MOV R68, R236 ;  /* 0x000000ec00447202 */ /* 0x000fe40000000f00 */
[----:B------:R-:W-:-:S02]  /*eae0*/  MOV R66, 0x1f ;  /* 0x0000001f00427802 */ /* 0x000fc40000000f00 */
[----:B------:R-:W-:Y:S02]  /*eaf0*/  MOV R241, 0xffffffff ;  /* 0xffffffff00f17802 */ /* 0x000fe40000000f00 */
[----:B------:R-:W-:Y:S02]  /*eb00*/  MOV R64, 0xeb20 ;  /* 0x0000eb2000407802 */ /* 0x000fe40000000f00 */
[----:B------:R-:W-:Y:S05]  /*eb10*/  CALL.REL.NOINC `($__internal_102_$__cuda_sm70_shflsync_down) ;  /* 0x0000039000007944 */ /* 0x000fea0003c00000 */
[----:B0-----:R-:W-:Y:S01]  /*eb20*/  HFMA2.MMA R67, -RZ, RZ, 0, 5.9604644775390625e-08 ;  /* 0x00000001ff437435 */ /* 0x001fe200000001ff */
[----:B-1----:R-:W-:Y:S02]  /*eb30*/  MOV R242, R241 ;  /* 0x000000f100f27202 */ /* 0x002fe40000000f00 */
[----:B------:R-:W-:Y:S02]  /*eb40*/  MOV R68, R233 ;  /* 0x000000e900447202 */ /* 0x000fe40000000f00 */
[----:B------:R-:W-:Y:S02]  /*eb50*/  MOV R66, 0x1f ;  /* 0x0000001f00427802 */ /* 0x000fe40000000f00 */
[----:B------:R-:W-:Y:S02]  /*eb60*/  MOV R241, 0xffffffff ;  /* 0xffffffff00f17802 */ /* 0x000fe40000000f00 */
[----:B------:R-:W-:-:S02]  /*eb70*/  MOV R64, 0xeb90 ;  /* 0x0000eb9000407802 */ /* 0x000fc40000000f00 */
[----:B------:R-:W-:Y:S05]  /*eb80*/  CALL.REL.NOINC `($__internal_102_$__cuda_sm70_shflsync_down) ;  /* 0x0000032000007944 */ /* 0x000fea0003c00000 */
        /* <DEDUP_REMOVED lines=14> */
[CC--:B------:R-:W-:Y:S01]  /*ec70*/  FMUL.FTZ R233, R60.reuse, R237.reuse ;  /* 0x000000ed3ce97220 */ /* 0x0c0fe20000410000 */
[----:B0-----:R-:W-:Y:S01]  /*ec80*/  MOV R67, R60 ;  /* 0x0000003c00437202 */ /* 0x001fe20000000f00 */
        /* <DEDUP_REMOVED lines=10> */
[----:B-1----:R-:W-:Y:S05]  /*ed30*/  CALL.REL.NOINC `($__internal_103_$__cuda_sm70_shflsync_idx_p) ;  /* 0x000001b000007944 */ /* 0x002fea0003c00000 */
        /* <DEDUP_REMOVED lines=14> */
[----:B0-----:R-:W-:Y:S01]  /*ee20*/  HFMA2.MMA R68, -RZ, RZ, 0, 0 ;  /* 0x00000000ff447435 */ /* 0x001fe200000001ff */
[----:B-1----:R-:W-:Y:S02]  /*ee30*/  MOV R70, R66 ;  /* 0x0000004200467202 */ /* 0x002fe40000000f00 */
[----:B------:R-:W-:Y:S02]  /*ee40*/  MOV R67, R63 ;  /* 0x0000003f00437202 */ /* 0x000fe40000000f00 */
[----:B------:R-:W-:-:S02]  /*ee50*/  MOV R69, 0x1f ;  /* 0x0000001f00457802 */ /* 0x000fc40000000f00 */
[----:B------:R-:W-:Y:S02]  /*ee60*/  MOV R66, 0xffffffff ;  /* 0xffffffff00427802 */ /* 0x000fe40000000f00 */
[----:B------:R-:W-:Y:S02]  /*ee70*/  MOV R64, 0xee90 ;  /* 0x0000ee9000407802 */ /* 0x000fe40000000f00 */
[----:B------:R-:W-:Y:S05]  /*ee80*/  CALL.REL.NOINC `($__internal_103_$__cuda_sm70_shflsync_idx_p) ;  /* 0x0000006000007944 */ /* 0x000fea0003c00000 */
[----:B-1----:R-:W-:Y:S01]  /*ee90*/  MOV R246, R66 ;  /* 0x0000004200f67202 */ /* 0x002fe20000000f00 */
[----:B0-----:R-:W-:Y:S05]  /*eea0*/  BRA `(.L_x_4275) ;  /* 0xffff955000007947 */ /* 0x001fea000383ffff */
        .weak           $__internal_102_$__cuda_sm70_shflsync_down
        .type           $__internal_102_$__cuda_sm70_shflsync_down,@function
        .size           $__internal_102_$__cuda_sm70_shflsync_down,($__internal_103_$__cuda_sm70_shflsync_idx_p - $__internal_102_$__cuda_sm70_shflsync_down)
$__internal_102_$__cuda_sm70_shflsync_down:
[----:B------:R-:W-:Y:S01]  /*eeb0*/  HFMA2.MMA R65, -RZ, RZ, 0, 0 ;  /* 0x00000000ff417435 */ /* 0x000fe200000001ff */
[----:B------:R-:W-:Y:S04]  /*eec0*/  WARPSYNC R241 ;  /* 0x000000f100007348 */ /* 0x000fe80003800000 */
[----:B------:R0:W1:Y:S01]  /*eed0*/  SHFL.DOWN PT, R241, R68, R67, R66 ;  /* 0x0800004344f17389 */ /* 0x00006200000e0042 */
[----:B------:R-:W-:Y:S05]  /*eee0*/  RET.REL.NODEC R64 `(_Z25selective_scan_bwd_kernelI32Selective_Scan_bwd_kernel_traitsILi64ELi16ELb0ELb0ELb0ELb1ELb0EN3c108BFloat16ENS1_7complexIfEEEEv12SSMParamsBwd) ;  /* 0xffff111040007950 */ /* 0x000fea0003c3ffff */
        .weak           $__internal_103_$__cuda_sm70_shflsync_idx_p
        .type           $__internal_103_$__cuda_sm70_shflsync_idx_p,@function
        .size           $__internal_103_$__cuda_sm70_shflsync_idx_p,($__internal_104_$__cuda_sm70_shflsync_up - $__internal_103_$__cuda_sm70_shflsync_idx_p)
$__internal_103_$__cuda_sm70_shflsync_idx_p:
[----:B------:R-:W-:Y:S01]  /*eef0*/  MOV R65, 0x0 ;  /* 0x0000000000417802 */ /* 0x000fe20000000f00 */
[----:B------:R-:W-:Y:S04]  /*ef00*/  WARPSYNC R66 ;  /* 0x0000004200007348 */ /* 0x000fe80003800000 */
[----:B------:R0:W1:Y:S01]  /*ef10*/  SHFL.IDX PT, R66, R67, R68, R69 ;  /* 0x0000004443427389 */ /* 0x00006200000e0045 */
[----:B------:R-:W-:Y:S05]  /*ef20*/  RET.REL.NODEC R64 `(_Z25selective_scan_bwd_kernelI32Selective_Scan_bwd_kernel_traitsILi64ELi16ELb0ELb0ELb0ELb1ELb0EN3c108BFloat16ENS1_7complexIfEEEEv12SSMParamsBwd) ;  /* 0xffff10d040007950 */ /* 0x000fea0003c3ffff */
        .weak           $__internal_104_$__cuda_sm70_shflsync_up
        .type           $__internal_104_$__cuda_sm70_shflsync_up,@function
        .size           $__internal_104_$__cuda_sm70_shflsync_up,(.L_x_14536 - $__internal_104_$__cuda_sm70_shflsync_up)
$__internal_104_$__cuda_sm70_shflsync_up:
[----:B------:R-:W-:Y:S01]  /*ef30*/  HFMA2.MMA R65, -RZ, RZ, 0, 0 ;  /* 0x00000000ff417435 */ /* 0x000fe200000001ff */
[----:B------:R-:W-:Y:S04]  /*ef40*/  WARPSYNC R69 ;  /* 0x0000004500007348 */ /* 0x000fe80003800000 */
[----:B------:R0:W1:Y:S01]  /*ef50*/  SHFL.UP PT, R69, R212, R67, R68 ;  /* 0x04000043d4457389 */ /* 0x00006200000e0044 */
[----:B------:R-:W-:Y:S05]  /*ef60*/  RET.REL.NODEC R64 `(_Z25selective_scan_bwd_kernelI32Selective_Scan_bwd_kernel_traitsILi64ELi16ELb0ELb0ELb0ELb1ELb0EN3c108BFloat16ENS1_7complexIfEEEEv12SSMParamsBwd) ;  /* 0xffff109040007950 */ /* 0x000fea0003c3ffff */
.L_x_4276:
        /* <DEDUP_REMOVED lines=9> */
.L_x_14536:


//--------------------- .text._Z25selective_scan_bwd_kernelI32Selective_Scan_bwd_kernel_traitsILi64ELi16ELb0ELb0ELb0ELb1ELb1EN3c108BFloat16ENS1_7complexIfEEEEv12SSMParamsBwd --------------------------
	.section	.text._Z25selective_scan_bwd_kernelI32Selective_Scan_bwd_kernel_traitsILi64ELi16ELb0ELb0ELb0ELb1ELb1EN3c108BFloat16ENS1_7complexIfEEEEv12SSMParamsBwd,"ax",@progbits
	.sectioninfo	@"SHI_REGISTERS=255"
	.align	128
        .global         _Z25selective_scan_bwd_kernelI32Selective_Scan_bwd_kernel_traitsILi64ELi16ELb0ELb0ELb0ELb1ELb1EN3c108BFloat16ENS1_7complexIfEEEEv12SSMParamsBwd
        .type           _Z25selective_scan_bwd_kernelI32Selective_Scan_bwd_kernel_traitsILi64ELi16ELb0ELb0ELb0ELb1ELb1EN3c108BFloat16ENS1_7complexIfEEEEv12SSMParamsBwd,@function
        .size           _Z25selective_scan_bwd_kernelI32Selective_Scan_bwd_kernel_traitsILi64ELi16ELb0ELb0ELb0ELb1ELb1EN3c108BFloat16ENS1_7complexIfEEEEv12SSMParamsBwd,(.L_x_14539 - _Z25selective_scan_bwd_kernelI32Selective_Scan_bwd_kernel_traitsILi64ELi16ELb0ELb0ELb0ELb1ELb1EN3c108BFloat16ENS1_7complexIfEEEEv12SSMParamsBwd)
        .other          _Z25selective_scan_bwd_kernelI32Selective_Scan_bwd_kernel_traitsILi64ELi16ELb0ELb0ELb0ELb1ELb1EN3c108BFloat16ENS1_7complexIfEEEEv12SSMParamsBwd,@"STO_CUDA_ENTRY STV_DEFAULT"
_Z25selective_scan_bwd_kernelI32Selective_Scan_bwd_kernel_traitsILi64ELi16ELb0ELb0ELb0ELb1ELb1EN3c108BFloat16ENS1_7complexIfEEEEv12SSMParamsBwd:
.text._Z25selective_scan_bwd_kernelI32Selective_Scan_bwd_kernel_traitsILi64ELi16ELb0ELb0ELb0ELb1ELb1EN3c108BFloat16ENS1_7complexIfEEEEv12SSMParamsBwd:
        /* <DEDUP_REMOVED lines=95> */
.L_x_4357:
        /* <DEDUP_REMOVED lines=125> */
[----:B0-----:R-:W-:Y:S02]  /*0dc0*/  IADD3.X R109, R99, UR11, RZ, P0, !PT ;  /* 0x0000000b636d7c10 */ /* 0x001fe400087fe4ff */
[-C--:B------:R-:W-:Y:S02]  /*0dd0*/  ISETP.GE.AND P0, PT, R0, R23.reuse, PT ;  /* 0x000000170000720c */ /* 0x080fe40003f06270 */
[----:B------:R-:W-:Y:S02]  /*0de0*/  PRMT R3, RZ, 0x7610, R3 ;  /* 0x00007610ff037816 */ /* 0x000fe40000000003 */
[-C--:B------:R-:W-:Y:S02]  /*0df0*/  ISETP.GE.AND P2, PT, R8, R23.reuse, PT ;  /* 0x000000170800720c */ /* 0x080fe40003f46270 */
[-C--:B------:R-:W-:Y:S02]  /*0e00*/  ISETP.GE.AND P3, PT, R9, R23.reuse, PT ;  /* 0x000000170900720c */ /* 0x080fe40003f66270 */
[----:B------:R-:W-:-:S02]  /*0e10*/  ISETP.GE.AND P4, PT, R12, R23, PT ;  /* 0x000000170c00720c */ /* 0x000fc40003f86270 */
[-C--:B------:R-:W-:Y:S02]  /*0e20*/  ISETP.GE.AND P5, PT, R10, R23.reuse, PT ;  /* 0x000000170a00720c */ /* 0x080fe40003fa6270 */
[----:B------:R-:W-:Y:S01]  /*0e30*/  ISETP.GE.AND P6, PT, R11, R23, PT ;  /* 0x000000170b00720c */ /* 0x000fe20003fc6270 */
[----:B--2---:R-:W-:Y:S04]  /*0e40*/  STS.U16 [R129], R4 ;  /* 0x0000000481007388 */ /* 0x004fe80000000400 */
[----:B----4-:R-:W-:Y:S04]  /*0e50*/  STS.U16 [R128+0x40], R5 ;  /* 0x0000400580007388 */ /* 0x010fe80000000400 */
[----:B-----5:R-:W-:Y:S04]  /*0e60*/  STS.U16 [R127+0x80], R6 ;  /* 0x000080067f007388 */ /* 0x020fe80000000400 */
[----:B---3--:R-:W-:Y:S04]  /*0e70*/  STS.U16 [R126+0xc0], R7 ;  /* 0x0000c0077e007388 */ /* 0x008fe80000000400 */
        /* <DEDUP_REMOVED lines=31> */
[----:B------:R-:W-:-:S04]  /*1070*/  LEA R4, P1, R136, UR8, 0x1 ;  /* 0x0000000888047c11 */ /* 0x000fc8000f8208ff */
[C---:B------:R-:W-:Y:S01]  /*1080*/  LEA.HI.X R5, R136.reuse, UR9, R133, 0x1, P1 ;  /* 0x0000000988057c11 */ /* 0x040fe200088f0c85 */
[----:B------:R-:W5:Y:S01]  /*1090*/  @!P0 LDG.E.U16 R3, [R108.64+0x40] ;  /* 0x000040066c038981 */ /* 0x000f62000c1e1500 */
[-C--:B------:R-:W-:Y:S02]  /*10a0*/  ISETP.GE.AND P0, PT, R13, R23.reuse, PT ;  /* 0x000000170d00720c */ /* 0x080fe40003f06270 */
[----:B------:R-:W-:Y:S02]  /*10b0*/  ISETP.GE.AND P1, PT, R136, R23, PT ;  /* 0x000000178800720c */ /* 0x000fe40003f26270 */
[----:B-1----:R-:W-:-:S09]  /*10c0*/  PRMT R28, RZ, 0x7610, R28 ;  /* 0x00007610ff1c7816 */ /* 0x002fd2000000001c */
[----:B------:R-:W5:Y:S01]  /*10d0*/  @!P0 LDG.E.U16 R27, [R108.64+0x1c0] ;  /* 0x0001c0066c1b8981 */ /* 0x000f62000c1e1500 */
[----:B------:R-:W-:Y:S02]  /*10e0*/  ISETP.GE.AND P0, PT, R14, R23, PT ;  /* 0x000000170e00720c */ /* 0x000fe40003f06270 */
[----:B------:R-:W-:Y:S02]  /*10f0*/  PRMT R6, RZ, 0x7610, R6 ;  /* 0x00007610ff067816 */ /* 0x000fe40000000006 */
[----:B------:R-:W-:Y:S02]  /*1100*/  PRMT R22, RZ, 0x7610, R22 ;  /* 0x00007610ff167816 */ /* 0x000fe40000000016 */
[----:B------:R-:W-:Y:S02]  /*1110*/  PRMT R7, RZ, 0x7610, R7 ;  /* 0x00007610ff077816 */ /* 0x000fe40000000007 */
[----:B------:R-:W-:Y:S01]  /*1120*/  PRMT R26, RZ, 0x7610, R26 ;  /* 0x00007610ff1a7816 */ /* 0x000fe2000000001a */
[----:B------:R-:W5:Y:S01]  /*1130*/  @!P1 LDG.E.U16 R6, [R108.64] ;  /* 0x000000066c069981 */ /* 0x000f62000c1e1500 */
[----:B------:R-:W-:-:S02]  /*1140*/  PRMT R24, RZ, 0x7610, R24 ;  /* 0x00007610ff187816 */ /* 0x000fc40000000018 */
[----:B------:R-:W-:Y:S01]  /*1150*/  PRMT R25, RZ, 0x7610, R25 ;  /* 0x00007610ff197816 */ /* 0x000fe20000000019 */
[----:B------:R-:W5:Y:S01]  /*1160*/  @!P0 LDG.E.U16 R28, [R108.64+0x200] ;  /* 0x000200066c1c8981 */ /* 0x000f62000c1e1500 */
[-C--:B------:R-:W-:Y:S02]  /*1170*/  ISETP.GE.AND P0, PT, R15, R23.reuse, PT ;  /* 0x000000170f00720c */ /* 0x080fe40003f06270 */
        /* <DEDUP_REMOVED lines=12> */
[----:B--2---:R-:W-:Y:S02]  /*1240*/  PRMT R30, RZ, 0x7610, R30 ;  /* 0x00007610ff1e7816 */ /* 0x004fe4000000001e */
[----:B------:R-:W-:Y:S02]  /*1250*/  PRMT R31, RZ, 0x7610, R31 ;  /* 0x00007610ff1f7816 */ /* 0x000fe4000000001f */
[----:B---3--:R-:W-:Y:S01]  /*1260*/  PRMT R32, RZ, 0x7610, R32 ;  /* 0x00007610ff207816 */ /* 0x008fe20000000020 */
[----:B------:R-:W2:Y:S01]  /*1270*/  @!P0 LDG.E.U16 R29, [R108.64+0x240] ;  /* 0x000240066c1d8981 */ /* 0x000ea2000c1e1500 */
[----:B------:R-:W-:-:S02]  /*1280*/  PRMT R33, RZ, 0x7610, R33 ;  /* 0x00007610ff217816 */ /* 0x000fc40000000021 */
[----:B------:R-:W-:Y:S01]  /*1290*/  PRMT R34, RZ, 0x7610, R34 ;  /* 0x00007610ff227816 */ /* 0x000fe20000000022 */
[----:B------:R-:W3:Y:S01]  /*12a0*/  @!P1 LDG.E.U16 R30, [R108.64+0x280] ;  /* 0x000280066c1e9981 */ /* 0x000ee2000c1e1500 */
[----:B----4-:R-:W-:-:S03]  /*12b0*/  PRMT R35, RZ, 0x7610, R35 ;  /* 0x00007610ff237816 */ /* 0x010fc60000000023 */
[----:B------:R-:W4:Y:S04]  /*12c0*/  @!P2 LDG.E.U16 R31, [R108.64+0x2c0] ;  /* 0x0002c0066c1fa981 */ /* 0x000f28000c1e1500 */
[----:B------:R-:W4:Y:S04]  /*12d0*/  @!P3 LDG.E.U16 R32, [R108.64+0x300] ;  /* 0x000300066c20b981 */ /* 0x000f28000c1e1500 */
[----:B------:R-:W4:Y:S04]  /*12e0*/  @!P4 LDG.E.U16 R33, [R108.64+0x340] ;  /* 0x000340066c21c981 */ /* 0x000f28000c1e1500 */
[----:B------:R-:W4:Y:S04]  /*12f0*/  @!P5 LDG.E.U16 R34, [R108.64+0x380] ;  /* 0x000380066c22d981 */ /* 0x000f28000c1e1500 */
[----:B------:R-:W4:Y:S01]  /*1300*/  @!P6 LDG.E.U16 R35, [R108.64+0x3c0] ;  /* 0x0003c0066c23e981 */ /* 0x000f22000c1e1500 */
        /* <DEDUP_REMOVED lines=13> */
[----:B------:R0:W-:Y:S04]  /*13e0*/  STS.U16 [R127+0x80], R22 ;  /* 0x000080167f007388 */ /* 0x0001e80000000400 */
[----:B------:R-:W-:Y:S04]  /*13f0*/  STS.U16 [R126+0xc0], R7 ;  /* 0x0000c0077e007388 */ /* 0x000fe80000000400 */
[----:B------:R-:W-:Y:S04]  /*1400*/  STS.U16 [R125+0x100], R24 ;  /* 0x000100187d007388 */ /* 0x000fe80000000400 */
[----:B------:R-:W-:Y:S04]  /*1410*/  STS.U16 [R124+0x140], R25 ;  /* 0x000140197c007388 */ /* 0x000fe80000000400 */
[----:B------:R-:W-:Y:S04]  /*1420*/  STS.U16 [R123+0x180], R26 ;  /* 0x0001801a7b007388 */ /* 0x000fe80000000400 */
[----:B------:R-:W-:Y:S04]  /*1430*/  STS.U16 [R122+0x1c0], R27 ;  /* 0x0001c01b7a007388 */ /* 0x000fe80000000400 */
[----:B------:R1:W-:Y:S04]  /*1440*/  STS.U16 [R121+0x200], R28 ;  /* 0x0002001c79007388 */ /* 0x0003e80000000400 */
[----:B--2---:R2:W-:Y:S04]  /*1450*/  STS.U16 [R120+0x240], R29 ;  /* 0x0002401d78007388 */ /* 0x0045e80000000400 */
[----:B---3--:R3:W-:Y:S04]  /*1460*/  STS.U16 [R119+0x280], R30 ;  /* 0x0002801e77007388 */ /* 0x0087e80000000400 */
[----:B----4-:R4:W-:Y:S04]  /*1470*/  STS.U16 [R118+0x2c0], R31 ;  /* 0x0002c01f76007388 */ /* 0x0109e80000000400 */
[----:B------:R5:W-:Y:S04]  /*1480*/  STS.U16 [R115+0x300], R32 ;  /* 0x0003002073007388 */ /* 0x000be80000000400 */
[----:B------:R0:W-:Y:S04]  /*1490*/  STS.U16 [R114+0x340], R33 ;  /* 0x0003402172007388 */ /* 0x0001e80000000400 */
[----:B------:R0:W-:Y:S04]  /*14a0*/  STS.U16 [R113+0x380], R34 ;  /* 0x0003802271007388 */ /* 0x0001e80000000400 */
        /* <DEDUP_REMOVED lines=9> */
[----:B------:R0:W2:Y:S04]  /*1540*/  LDS.U16 R55, [R97+0xe] ;  /* 0x00000e0061377984 */ /* 0x0000a80000000400 */
[----:B------:R0:W3:Y:S04]  /*1550*/  LDS.U16 R56, [R97+0x10] ;  /* 0x0000100061387984 */ /* 0x0000e80000000400 */
[----:B------:R0:W3:Y:S04]  /*1560*/  LDS.U16 R47, [R97+0x12] ;  /* 0x00001200612f7984 */ /* 0x0000e80000000400 */
[----:B------:R0:W3:Y:S04]  /*1570*/  LDS.U16 R40, [R97+0x14] ;  /* 0x0000140061287984 */ /* 0x0000e80000000400 */
[----:B------:R0:W3:Y:S04]  /*1580*/  LDS.U16 R39, [R97+0x16] ;  /* 0x0000160061277984 */ /* 0x0000e80000000400 */
[----:B------:R0:W3:Y:S04]  /*1590*/  LDS.U16 R38, [R97+0x18] ;  /* 0x0000180061267984 */ /* 0x0000e80000000400 */
[----:B------:R0:W3:Y:S04]  /*15a0*/  LDS.U16 R37, [R97+0x1a] ;  /* 0x00001a0061257984 */ /* 0x0000e80000000400 */
[----:B------:R0:W4:Y:S04]  /*15b0*/  LDS.U16 R36, [R97+0x1c] ;  /* 0x00001c0061247984 */ /* 0x0001280000000400 */
[----:B------:R2:W5:Y:S04]  /*15c0*/  LDS.U16 R35, [R97+0x1e] ;  /* 0x00001e0061237984 */ /* 0x0005680000000400 */
[----:B------:R-:W-:Y:S01]  /*15d0*/  BAR.SYNC.DEFER_BLOCKING 0x0 ;  /* 0x0000000000007b1d */ /* 0x000fe20000010000 */
[----:B0-----:R-:W-:-:S02]  /*15e0*/  PRMT R22, RZ, 0x7610, R22 ;  /* 0x00007610ff167816 */ /* 0x001fc40000000016 */
[----:B-1----:R-:W-:Y:S02]  /*15f0*/  PRMT R28, RZ, 0x7610, R28 ;  /* 0x00007610ff1c7816 */ /* 0x002fe4000000001c */
[----:B--2---:R-:W-:Y:S02]  /*1600*/  PRMT R29, RZ, 0x7610, R29 ;  /* 0x00007610ff1d7816 */ /* 0x004fe4000000001d */
[----:B------:R0:W2:Y:S01]  /*1610*/  @!P0 LDG.E.U16 R22, [R4.64] ;  /* 0x0000000604168981 */ /* 0x0000a2000c1e1500 */
[----:B------:R-:W-:-:S03]  /*1620*/  ISETP.GE.AND P0, PT, R8, R23, PT ;  /* 0x000000170800720c */ /* 0x000fc60003f06270 */
[----:B------:R0:W2:Y:S01]  /*1630*/  @!P1 LDG.E.U16 R29, [R4.64+0x40] ;  /* 0x00004006041d9981 */ /* 0x0000a2000c1e1500 */
[-C--:B------:R-:W-:Y:S02]  /*1640*/  ISETP.GE.AND P1, PT, R9, R23.reuse, PT ;  /* 0x000000170900720c */ /* 0x080fe40003f26270 */
[----:B---3--:R-:W-:Y:S01]  /*1650*/  PRMT R30, RZ, 0x7610, R30 ;  /* 0x00007610ff1e7816 */ /* 0x008fe2000000001e */
[----:B------:R0:W3:Y:S01]  /*1660*/  @!P2 LDG.E.U16 R57, [R4.64+0x2c0] ;  /* 0x0002c0060439a981 */ /* 0x0000e2000c1e1500 */
[----:B----4-:R-:W-:Y:S02]  /*1670*/  PRMT R31, RZ, 0x7610, R31 ;  /* 0x00007610ff1f7816 */ /* 0x010fe4000000001f */
[----:B-----5:R-:W-:Y:S01]  /*1680*/  PRMT R32, RZ, 0x7610, R32 ;  /* 0x00007610ff207816 */ /* 0x020fe20000000020 */
[----:B------:R0:W4:Y:S04]  /*1690*/  @!P3 LDG.E.U16 R58, [R4.64+0x300] ;  /* 0x00030006043ab981 */ /* 0x000128000c1e1500 */
[----:B------:R0:W5:Y:S01]  /*16a0*/  @!P0 LDG.E.U16 R28, [R4.64+0x80] ;  /* 0x00008006041c8981 */ /* 0x000162000c1e1500 */
[----:B------:R-:W-:-:S03]  /*16b0*/  ISETP.GE.AND P0, PT, R10, R23, PT ;  /* 0x000000170a00720c */ /* 0x000fc60003f06270 */
[----:B------:R0:W3:Y:S01]  /*16c0*/  @!P1 LDG.E.U16 R31, [R4.64+0xc0] ;  /* 0x0000c006041f9981 */ /* 0x0000e2000c1e1500 */
[----:B------:R-:W-:Y:S02]  /*16d0*/  ISETP.GE.AND P1, PT, R11, R23, PT ;  /* 0x000000170b00720c */ /* 0x000fe40003f26270 */
[----:B------:R-:W-:Y:S01]  /*16e0*/  PRMT R33, RZ, 0x7610, R33 ;  /* 0x00007610ff217816 */ /* 0x000fe20000000021 */
[----:B------:R0:W4:Y:S01]  /*16f0*/  @!P4 LDG.E.U16 R59, [R4.64+0x340] ;  /* 0x00034006043bc981 */ /* 0x000122000c1e1500 */
[----:B------:R-:W-:-:S03]  /*1700*/  PRMT R34, RZ, 0x7610, R34 ;  /* 0x00007610ff227816 */ /* 0x000fc60000000022 */
[----:B------:R0:W4:Y:S04]  /*1710*/  @!P5 LDG.E.U16 R60, [R4.64+0x380] ;  /* 0x00038006043cd981 */ /* 0x000128000c1e1500 */
[----:B------:R0:W4:Y:S01]  /*1720*/  @!P0 LDG.E.U16 R30, [R4.64+0x100] ;  /* 0x00010006041e8981 */ /* 0x000122000c1e1500 */
[----:B------:R-:W-:-:S03]  /*1730*/  ISETP.GE.AND P0, PT, R12, R23, PT ;  /* 0x000000170c00720c */ /* 0x000fc60003f06270 */
[----:B------:R0:W4:Y:S01]  /*1740*/  @!P1 LDG.E.U16 R33, [R4.64+0x140] ;  /* 0x0001400604219981 */ /* 0x000122000c1e1500 */
[----:B------:R-:W-:-:S03]  /*1750*/  ISETP.GE.AND P1, PT, R13, R23, PT ;  /* 0x000000170d00720c */ /* 0x000fc60003f26270 */
[----:B------:R0:W4:Y:S06]  /*1760*/  @!P6 LDG.E.U16 R61, [R4.64+0x3c0] ;  /* 0x0003c006043de981 */ /* 0x00012c000c1e1500 */
[----:B------:R0:W4:Y:S01]  /*1770*/  @!P0 LDG.E.U16 R32, [R4.64+0x180] ;  /* 0x0001800604208981 */ /* 0x000122000c1e1500 */
[----:B------:R-:W-:-:S03]  /*1780*/  ISETP.GE.AND P0, PT, R14, R23, PT ;  /* 0x000000170e00720c */ /* 0x000fc60003f06270 */
[----:B------:R0:W4:Y:S01]  /*1790*/  @!P1 LDG.E.U16 R41, [R4.64+0x1c0] ;  /* 0x0001c00604299981 */ /* 0x000122000c1e1500 */
[----:B------:R-:W-:-:S09]  /*17a0*/  ISETP.NE.AND P1, PT, R2, RZ, PT ;  /* 0x000000ff0200720c */ /* 0x000fd20003f25270 */
[----:B------:R0:W4:Y:S01]  /*17b0*/  @!P0 LDG.E.U16 R34, [R4.64+0x200] ;  /* 0x0002000604228981 */ /* 0x000122000c1e1500 */
[----:B------:R-:W-:Y:S02]  /*17c0*/  ISETP.NE.AND P0, PT, R42, RZ, PT ;  /* 0x000000ff2a00720c */ /* 0x000fe40003f05270 */
[----:B------:R-:W-:-:S06]  /*17d0*/  PRMT R42, RZ, 0x7610, R42 ;  /* 0x00007610ff2a7816 */ /* 0x000fcc000000002a */
[----:B------:R0:W4:Y:S05]  /*17e0*/  @!P1 LDG.E.U16 R42, [R4.64+0x280] ;  /* 0x00028006042a9981 */ /* 0x00012a000c1e1500 */
[----:B------:R0:W4:Y:S01]  /*17f0*/  @!P0 LDG.E.U16 R43, [R4.64+0x240] ;  /* 0x00024006042b8981 */ /* 0x000122000c1e1500 */
[----:B------:R-:W-:Y:S01]  /*1800*/  ISETP.GE.AND P0, PT, R136, R23, PT ;  /* 0x000000178800720c */ /* 0x000fe20003f06270 */
[C---:B------:R-:W-:Y:S01]  /*1810*/  IMAD R24, R142.reuse, c[0x0][0x1f0], RZ ;  /* 0x00007c008e187a24 */ /* 0x040fe200078e02ff */
[----:B------:R-:W-:Y:S01]  /*1820*/  SHF.R.S32.HI R101, RZ, 0x1f, R100 ;  /* 0x0000001fff657819 */ /* 0x000fe20000011464 */
[----:B------:R-:W-:Y:S02]  /*1830*/  IMAD R26, R142, c[0x0][0x200], RZ ;  /* 0x000080008e1a7a24 */ /* 0x000fe400078e02ff */
[----:B------:R-:W-:-:S02]  /*1840*/  IMAD R45, R143, c[0x0][0x1f4], R24 ;  /* 0x00007d008f2d7a24 */ /* 0x000fc400078e0218 */
[----:B------:R-:W-:-:S06]  /*1850*/  IMAD.WIDE.U32 R6, R143, c[0x0][0x200], RZ ;  /* 0x000080008f067a25 */ /* 0x000fcc00078e00ff */
[----:B------:R-:W-:Y:S02]  /*1860*/  @!P0 MOV R24, R100 ;  /* 0x0000006400188202 */ /* 0x000fe40000000f00 */
[----:B------:R-:W-:Y:S01]  /*1870*/  @!P0 MOV R25, R101 ;  /* 0x0000006500198202 */ /* 0x000fe20000000f00 */
[----:B------:R-:W-:-:S04]  /*1880*/  IMAD.WIDE.U32 R2, R143, c[0x0][0x1f0], RZ ;  /* 0x00007c008f027a25 */ /* 0x000fc800078e00ff */
[----:B0-----:R-:W-:Y:S01]  /*1890*/  @!P0 IMAD.WIDE.U32 R4, R143, c[0x0][0x1f0], R100 ;  /* 0x00007c008f048a25 */ /* 0x001fe200078e0064 */
[----:B------:R-:W-:-:S03]  /*18a0*/  IADD3 R3, R3, R45, RZ ;  /* 0x0000002d03037210 */ /* 0x000fc60007ffe0ff */
[C---:B------:R-:W-:Y:S02]  /*18b0*/  IMAD R63, R143.reuse, c[0x0][0x204], R26 ;  /* 0x000081008f3f7a24 */ /* 0x040fe400078e021a */
[----:B------:R-:W-:Y:S01]  /*18c0*/  @!P0 IMAD.WIDE.U32 R24, R143, c[0x0][0x200], R24 ;  /* 0x000080008f188a25 */ /* 0x000fe200078e0018 */
[----:B------:R-:W-:Y:S02]  /*18d0*/  MOV R26, R6 ;  /* 0x00000006001a7202 */ /* 0x000fe40000000f00 */
[----:B------:R-:W-:Y:S01]  /*18e0*/  @!P0 IADD3 R5, R45, R5, RZ ;  /* 0x000000052d058210 */ /* 0x000fe20007ffe0ff */
[----:B------:R-:W-:Y:S01]  /*18f0*/  IMAD R6, R144, c[0x0][0x1f8], RZ ;  /* 0x00007e0090067a24 */ /* 0x000fe200078e02ff */
[----:B------:R-:W-:Y:S02]  /*1900*/  IADD3 R27, R7, R63, RZ ;  /* 0x0000003f071b7210 */ /* 0x000fe40007ffe0ff */
[----:B------:R-:W-:Y:S02]  /*1910*/  @!P0 IADD3 R25, R63, R25, RZ ;  /* 0x000000193f198210 */ /* 0x000fe40007ffe0ff */
[----:B------:R-:W-:Y:S01]  /*1920*/  IADD3 R80, R137, -c[0x0][0x174], RZ ;  /* 0x80005d0089507a10 */ /* 0x000fe20007ffe0ff */
[----:B------:R-:W-:-:S02]  /*1930*/  IMAD R68, R145, c[0x0][0x1fc], R6 ;  /* 0x00007f0091447a24 */ /* 0x000fc400078e0206 */
[----:B------:R-:W-:-:S04]  /*1940*/  IMAD.WIDE.U32 R6, R145, c[0x0][0x1f8], R2 ;  /* 0x00007e0091067a25 */ /* 0x000fc800078e0002 */
[----:B------:R-:W-:-:S04]  /*1950*/  @!P0 IMAD.WIDE.U32 R2, R145, c[0x0][0x1f8], R4 ;  /* 0x00007e0091028a25 */ /* 0x000fc800078e0004 */
[----:B------:R-:W-:Y:S02]  /*1960*/  IMAD R44, R144, c[0x0][0x208], RZ ;  /* 0x00008200902c7a24 */ /* 0x000fe400078e02ff */
[----:B------:R-:W-:Y:S02]  /*1970*/  IMAD R80, R80, -0x400, RZ ;  /* 0xfffffc0050507824 */ /* 0x000fe400078e02ff */
[----:B------:R-:W-:-:S04]  /*1980*/  IMAD.WIDE.U32 R26, R145, c[0x0][0x208], R26 ;  /* 0x00008200911a7a25 */ /* 0x000fc800078e001a */
[C---:B------:R-:W-:Y:S01]  /*1990*/  @!P0 IMAD.WIDE.U32 R4, R145.reuse, c[0x0][0x208], R24 ;  /* 0x0000820091048a25 */ /* 0x040fe200078e0018 */
[----:B------:R-:W-:Y:S02]  /*19a0*/  SHF.R.S32.HI R79, RZ, 0x1f, R80 ;  /* 0x0000001fff4f7819 */ /* 0x000fe40000011450 */
[----:B------:R-:W-:Y:S01]  /*19b0*/  IADD3 R25, P4, R80, R26, RZ ;  /* 0x0000001a50197210 */ /* 0x000fe20007f9e0ff */
[----:B------:R-:W-:Y:S01]  /*19c0*/  IMAD R44, R145, c[0x0][0x20c], R44 ;  /* 0x00008300912c7a24 */ /* 0x000fe200078e022c */
[----:B------:R-:W-:-:S04]  /*19d0*/  @!P0 IADD3 R63, P3, R136, R4, RZ ;  /* 0x00000004883f8210 */ /* 0x000fc80007f7e0ff */
[----:B------:R-:W-:Y:S02]  /*19e0*/  IADD3.X R62, R79, R44, R27, P4, !PT ;  /* 0x0000002c4f3e7210 */ /* 0x000fe400027fe41b */
[----:B------:R-:W-:Y:S02]  /*19f0*/  @!P0 IADD3.X R64, R133, R5, R44, P3, !PT ;  /* 0x0000000585408210 */ /* 0x000fe40001ffe42c */
[----:B------:R-:W-:-:S05]  /*1a00*/  PRMT R48, RZ, 0x5410, R48 ;  /* 0x00005410ff307816 */ /* 0x000fca0000000030 */
[----:B------:R-:W-:Y:S01]  /*1a10*/  FADD.FTZ R78, R48, UR5 ;  /* 0x00000005304e7e21 */ /* 0x000fe20008010000 */
[----:B------:R-:W-:Y:S02]  /*1a20*/  IADD3 R65, P2, R80, R6, RZ ;  /* 0x0000000650417210 */ /* 0x000fe40007f5e0ff */
[----:B------:R-:W-:Y:S02]  /*1a30*/  @!P0 IADD3 R67, P1, R136, R2, RZ ;  /* 0x0000000288438210 */ /* 0x000fe40007f3e0ff */
[----:B------:R-:W-:Y:S02]  /*1a40*/  FSETP.GTU.FTZ.AND P5, PT, R78, 20, PT ;  /* 0x41a000004e00780b */ /* 0x000fe40003fbc000 */
[----:B------:R-:W-:Y:S02]  /*1a50*/  IADD3.X R66, R79, R68, R7, P2, !PT ;  /* 0x000000444f427210 */ /* 0x000fe400017fe407 */
[----:B------:R-:W-:Y:S02]  /*1a60*/  @!P0 IADD3.X R68, R133, R3, R68, P1, !PT ;  /* 0x0000000385448210 */ /* 0x000fe40000ffe444 */
[----:B------:R-:W-:-:S02]  /*1a70*/  LEA R2, P1, R136, c[0x0][0x268], 0x1 ;  /* 0x00009a0088027a11 */ /* 0x000fc400078208ff */
[C---:B------:R-:W-:Y:S02]  /*1a80*/  LEA R4, P2, R136.reuse, c[0x0][0x258], 0x1 ;  /* 0x0000960088047a11 */ /* 0x040fe400078408ff */
[----:B------:R-:W-:Y:S02]  /*1a90*/  PRMT R49, RZ, 0x5410, R49 ;  /* 0x00005410ff317816 */ /* 0x000fe40000000031 */
[----:B------:R-:W-:Y:S02]  /*1aa0*/  PRMT R50, RZ, 0x5410, R50 ;  /* 0x00005410ff327816 */ /* 0x000fe40000000032 */
[----:B------:R-:W-:Y:S02]  /*1ab0*/  PRMT R51, RZ, 0x5410, R51 ;  /* 0x00005410ff337816 */ /* 0x000fe40000000033 */
[----:B------:R-:W-:Y:S02]  /*1ac0*/  PRMT R52, RZ, 0x5410, R52 ;  /* 0x00005410ff347816 */ /* 0x000fe40000000034 */
[----:B------:R-:W-:Y:S01]  /*1ad0*/  PRMT R53, RZ, 0x5410, R53 ;  /* 0x00005410ff357816 */ /* 0x000fe20000000035 */
[----:B------:R-:W-:Y:S01]  /*1ae0*/  FADD.FTZ R77, R49, UR5 ;  /* 0x00000005314d7e21 */ /* 0x000fe20008010000 */
[--C-:B------:R-:W-:Y:S01]  /*1af0*/  LEA.HI.X R3, R136, c[0x0][0x26c], R133.reuse, 0x1, P1 ;  /* 0x00009b0088037a11 */ /* 0x100fe200008f0c85 */
[----:B------:R-:W-:Y:S01]  /*1b00*/  FADD.FTZ R76, R50, UR5 ;  /* 0x00000005324c7e21 */ /* 0x000fe20008010000 */
[----:B------:R-:W-:Y:S01]  /*1b10*/  LEA.HI.X R5, R136, c[0x0][0x25c], R133, 0x1, P2 ;  /* 0x0000970088057a11 */ /* 0x000fe200010f0c85 */
[----:B------:R-:W-:Y:S01]  /*1b20*/  FADD.FTZ R75, R51, UR5 ;  /* 0x00000005334b7e21 */ /* 0x000fe20008010000 */
[----:B------:R-:W-:Y:S01]  /*1b30*/  LEA R4, P4, R25, R4, 0x1 ;  /* 0x0000000419047211 */ /* 0x000fe200078808ff */
[----:B------:R-:W-:Y:S01]  /*1b40*/  FADD.FTZ R74, R52, UR5 ;  /* 0x00000005344a7e21 */ /* 0x000fe20008010000 */
[----:B------:R-:W-:Y:S01]  /*1b50*/  LEA R2, P2, R65, R2, 0x1 ;  /* 0x0000000241027211 */ /* 0x000fe200078408ff */
[----:B------:R-:W-:Y:S01]  /*1b60*/  FADD.FTZ R73, R53, UR5 ;  /* 0x0000000535497e21 */ /* 0x000fe20008010000 */
[----:B------:R-:W-:-:S02]  /*1b70*/  @!P0 LEA R6, P1, R67, c[0x0][0x268], 0x1 ;  /* 0x00009a0043068a11 */ /* 0x000fc400078208ff */
[----:B------:R-:W-:Y:S02]  /*1b80*/  @!P0 LEA R24, P3, R63, c[0x0][0x258], 0x1 ;  /* 0x000096003f188a11 */ /* 0x000fe400078608ff */
[----:B------:R-:W-:Y:S01]  /*1b90*/  PRMT R54, RZ, 0x5410, R54 ;  /* 0x00005410ff367816 */ /* 0x000fe20000000036 */
[----:B------:R-:W-:Y:S01]  /*1ba0*/  BSSY B0, `(.L_x_4278) ;  /* 0x000004c000007945 */ /* 0x000fe20003800000 */
[----:B------:R-:W-:Y:S02]  /*1bb0*/  LEA.HI.X R5, R25, R5, R62, 0x1, P4 ;  /* 0x0000000519057211 */ /* 0x000fe400020f0c3e */
[----:B------:R-:W-:Y:S01]  /*1bc0*/  LEA.HI.X R3, R65, R3, R66, 0x1, P2 ;  /* 0x0000000341037211 */ /* 0x000fe200010f0c42 */
[----:B------:R-:W-:Y:S01]  /*1bd0*/  FADD.FTZ R72, R54, UR5 ;  /* 0x0000000536487e21 */ /* 0x000fe20008010000 */
[----:B------:R-:W-:Y:S02]  /*1be0*/  @!P0 LEA.HI.X R7, R67, c[0x0][0x26c], R68, 0x1, P1 ;  /* 0x00009b0043078a11 */ /* 0x000fe400008f0c44 */
[----:B------:R-:W-:-:S02]  /*1bf0*/  @!P0 LEA.HI.X R25, R63, c[0x0][0x25c], R64, 0x1, P3 ;  /* 0x000097003f198a11 */ /* 0x000fc400018f0c40 */
[----:B------:R-:W-:Y:S02]  /*1c00*/  FSETP.GTU.FTZ.AND P4, PT, R77, 20, PT ;  /* 0x41a000004d00780b */ /* 0x000fe40003f9c000 */
        /* <DEDUP_REMOVED lines=21> */
[----:B------:R0:W1:Y:S04]  /*1d60*/  LDS.U16 R46, [R97] ;  /* 0x00000000612e7984 */ /* 0x0000680000000400 */
[----:B------:R0:W2:Y:S04]  /*1d70*/  LDS.U16 R45, [R97+0x2] ;  /* 0x00000200612d7984 */ /* 0x0000a80000000400 */
[----:B------:R0:W3:Y:S04]  /*1d80*/  LDS.U16 R44, [R97+0x4] ;  /* 0x00000400612c7984 */ /* 0x0000e80000000400 */
[----:B------:R0:W4:Y:S04]  /*1d90*/  LDS.U16 R43, [R97+0x6] ;  /* 0x00000600612b7984 */ /* 0x0001280000000400 */
        /* <DEDUP_REMOVED lines=11> */
[----:B------:R0:W0:Y:S01]  /*1e50*/  LDS.U16 R22, [R97+0x1e] ;  /* 0x00001e0061167984 */ /* 0x0000220000000400 */
[----:B------:R-:W-:Y:S05]  /*1e60*/  @P5 BRA `(.L_x_4279) ;  /* 0x000001f000005947 */ /* 0x000fea0003800000 */
[----:B-1234-:R-:W-:Y:S01]  /*1e70*/  FMUL.FTZ R78, R78, 1.4426950216293334961 ;  /* 0x3fb8aa3b4e4e7820 */ /* 0x01efe20000410000 */
[----:B------:R-:W-:Y:S01]  /*1e80*/  MOV R51, 0x3e800000 ;  /* 0x3e80000000337802 */ /* 0x000fe20000000f00 */
[----:B------:R-:W-:-:S02]  /*1e90*/  HFMA2.MMA R52, -RZ, RZ, 1.3056640625, -1.8671875 ;  /* 0x3d39bf78ff347435 */ /* 0x000fc400000001ff */
        /* <DEDUP_REMOVED lines=28> */
.L_x_4279:
[----:B-1234-:R-:W-:Y:S05]  /*2060*/  BSYNC B0 ;  /* 0x0000000000007941 */ /* 0x01efea0003800000 */
.L_x_4278:
[----:B------:R-:W-:Y:S01]  /*2070*/  PRMT R55, RZ, 0x5410, R55 ;  /* 0x00005410ff377816 */ /* 0x000fe20000000037 */
[----:B------:R-:W-:Y:S01]  /*2080*/  BSSY B0, `(.L_x_4280) ;  /* 0x0000023000007945 */ /* 0x000fe20003800000 */
[----:B------:R-:W-:-:S03]  /*2090*/  FSETP.GTU.FTZ.AND P5, PT, R72, 20, PT ;  /* 0x41a000004800780b */ /* 0x000fc60003fbc000 */
[----:B0-----:R-:W-:Y:S01]  /*20a0*/  FADD.FTZ R59, R55, UR5 ;  /* 0x00000005373b7e21 */ /* 0x001fe20008010000 */
[----:B------:R-:W-:Y:S05]  /*20b0*/  @P4 BRA `(.L_x_4281) ;  /* 0x000001f000004947 */ /* 0x000fea0003800000 */
[----:B------:R-:W-:Y:S01]  /*20c0*/  FMUL.FTZ R77, R77, 1.4426950216293334961 ;  /* 0x3fb8aa3b4d4d7820 */ /* 0x000fe20000410000 */
        /* <DEDUP_REMOVED lines=30> */
.L_x_4281:
[----:B------:R-:W-:Y:S05]  /*22b0*/  BSYNC B0 ;  /* 0x0000000000007941 */ /* 0x000fea0003800000 */
.L_x_4280:
[----:B------:R-:W-:Y:S01]  /*22c0*/  PRMT R56, RZ, 0x5410, R56 ;  /* 0x00005410ff387816 */ /* 0x000fe20000000038 */
[----:B------:R-:W-:Y:S01]  /*22d0*/  BSSY B0, `(.L_x_4282) ;  /* 0x0000023000007945 */ /* 0x000fe20003800000 */
[----:B------:R-:W-:-:S03]  /*22e0*/  FSETP.GTU.FTZ.AND P4, PT, R59, 20, PT ;  /* 0x41a000003b00780b */ /* 0x000fc60003f9c000 */
[----:B------:R-:W-:Y:S01]  /*22f0*/  FADD.FTZ R58, R56, UR5 ;  /* 0x00000005383a7e21 */ /* 0x000fe20008010000 */
        /* <DEDUP_REMOVED lines=32> */
.L_x_4283:
[----:B------:R-:W-:Y:S05]  /*2500*/  BSYNC B0 ;  /* 0x0000000000007941 */ /* 0x000fea0003800000 */
.L_x_4282:
        /* <DEDUP_REMOVED lines=36> */
.L_x_4285:
[----:B------:R-:W-:Y:S05]  /*2750*/  BSYNC B0 ;  /* 0x0000000000007941 */ /* 0x000fea0003800000 */
.L_x_4284:
        /* <DEDUP_REMOVED lines=36> */
.L_x_4287:
[----:B------:R-:W-:Y:S05]  /*29a0*/  BSYNC B0 ;  /* 0x0000000000007941 */ /* 0x000fea0003800000 */
.L_x_4286:
        /* <DEDUP_REMOVED lines=36> */
.L_x_4289:
[----:B------:R-:W-:Y:S05]  /*2bf0*/  BSYNC B0 ;  /* 0x0000000000007941 */ /* 0x000fea0003800000 */
.L_x_4288:
        /* <DEDUP_REMOVED lines=36> */
.L_x_4291:
[----:B------:R-:W-:Y:S05]  /*2e40*/  BSYNC B0 ;  /* 0x0000000000007941 */ /* 0x000fea0003800000 */
.L_x_4290:
        /* <DEDUP_REMOVED lines=36> */
.L_x_4293:
[----:B------:R-:W-:Y:S05]  /*3090*/  BSYNC B0 ;  /* 0x0000000000007941 */ /* 0x000fea0003800000 */
.L_x_4292:
        /* <DEDUP_REMOVED lines=36> */
.L_x_4295:
[----:B------:R-:W-:Y:S05]  /*32e0*/  BSYNC B0 ;  /* 0x0000000000007941 */ /* 0x000fea0003800000 */
.L_x_4294:
        /* <DEDUP_REMOVED lines=36> */
.L_x_4297:
[----:B------:R-:W-:Y:S05]  /*3530*/  BSYNC B0 ;  /* 0x0000000000007941 */ /* 0x000fea0003800000 */
.L_x_4296:
[----:B------:R-:W-:Y:S01]  /*3540*/  BSSY B0, `(.L_x_4298) ;  /* 0x0000023000007945 */ /* 0x000fe20003800000 */
[----:B------:R-:W-:Y:S02]  /*3550*/  FSETP.GTU.FTZ.AND P2, PT, R51, 20, PT ;  /* 0x41a000003300780b */ /* 0x000fe40003f5c000 */
[----:B------:R-:W-:Y:S01]  /*3560*/  PRMT R36, RZ, 0x7610, R36 ;  /* 0x00007610ff247816 */ /* 0x000fe20000000024 */
        /* <DEDUP_REMOVED lines=32> */
.L_x_4299:
[----:B------:R-:W-:Y:S05]  /*3770*/  BSYNC B0 ;  /* 0x0000000000007941 */ /* 0x000fea0003800000 */
.L_x_4298:
[----:B------:R-:W-:Y:S01]  /*3780*/  BSSY B0, `(.L_x_4300) ;  /* 0x0000021000007945 */ /* 0x000fe20003800000 */
        /* <DEDUP_REMOVED lines=32> */
.L_x_4301:
[----:B------:R-:W-:Y:S05]  /*3990*/  BSYNC B0 ;  /* 0x0000000000007941 */ /* 0x000fea0003800000 */
.L_x_4300:
        /* <DEDUP_REMOVED lines=33> */
.L_x_4303:
[----:B------:R-:W-:Y:S05]  /*3bb0*/  BSYNC B0 ;  /* 0x0000000000007941 */ /* 0x000fea0003800000 */
.L_x_4302:
        /* <DEDUP_REMOVED lines=33> */
.L_x_4305:
[----:B------:R-:W-:Y:S05]  /*3dd0*/  BSYNC B0 ;  /* 0x0000000000007941 */ /* 0x000fea0003800000 */
.L_x_4304:
        /* <DEDUP_REMOVED lines=33> */
.L_x_4307:
[----:B------:R-:W-:Y:S05]  /*3ff0*/  BSYNC B0 ;  /* 0x0000000000007941 */ /* 0x000fea0003800000 */
.L_x_4306:
        /* <DEDUP_REMOVED lines=33> */
.L_x_4309:
[----:B------:R-:W-:Y:S05]  /*4210*/  BSYNC B0 ;  /* 0x0000000000007941 */ /* 0x000fea0003800000 */
.L_x_4308:
        /* <DEDUP_REMOVED lines=83> */
[----:B------:R-:W0:Y:S04]  /*4750*/  LDS.U16 R35, [R97+0x4] ;  /* 0x0000040061237984 */ /* 0x000e280000000400 */
[----:B------:R-:W-:Y:S04]  /*4760*/  LDS.U16 R36, [R97+0x6] ;  /* 0x0000060061247984 */ /* 0x000fe80000000400 */
[----:B------:R-:W-:Y:S04]  /*4770*/  LDS.U16 R37, [R97+0x8] ;  /* 0x0000080061257984 */ /* 0x000fe80000000400 */
[----:B------:R-:W-:Y:S04]  /*4780*/  LDS.U16 R38, [R97+0xa] ;  /* 0x00000a0061267984 */ /* 0x000fe80000000400 */
[----:B------:R-:W1:Y:S04]  /*4790*/  LDS.U16 R39, [R97+0xc] ;  /* 0x00000c0061277984 */ /* 0x000e680000000400 */
[----:B------:R-:W-:Y:S04]  /*47a0*/  LDS.U16 R40, [R97+0xe] ;  /* 0x00000e0061287984 */ /* 0x000fe80000000400 */
[----:B------:R-:W-:Y:S04]  /*47b0*/  LDS.U16 R47, [R97+0x10] ;  /* 0x00001000612f7984 */ /* 0x000fe80000000400 */
[----:B------:R-:W-:Y:S04]  /*47c0*/  LDS.U16 R48, [R97+0x12] ;  /* 0x0000120061307984 */ /* 0x000fe80000000400 */
[----:B------:R-:W2:Y:S04]  /*47d0*/  LDS.U16 R49, [R97+0x14] ;  /* 0x0000140061317984 */ /* 0x000ea80000000400 */
[----:B------:R-:W3:Y:S04]  /*47e0*/  LDS.U16 R50, [R97+0x16] ;  /* 0x0000160061327984 */ /* 0x000ee80000000400 */
[----:B------:R-:W4:Y:S04]  /*47f0*/  LDS.U16 R60, [R97+0x18] ;  /* 0x00001800613c7984 */ /* 0x000f280000000400 */
[----:B------:R-:W-:Y:S04]  /*4800*/  LDS.U16 R61, [R97+0x1a] ;  /* 0x00001a00613d7984 */ /* 0x000fe80000000400 */
[----:B------:R-:W-:Y:S04]  /*4810*/  LDS.U16 R62, [R97+0x1c] ;  /* 0x00001c00613e7984 */ /* 0x000fe80000000400 */
[----:B------:R-:W2:Y:S04]  /*4820*/  LDS.U16 R63, [R97+0x1e] ;  /* 0x00001e00613f7984 */ /* 0x000ea80000000400 */
[----:B------:R-:W-:Y:S06]  /*4830*/  BAR.SYNC.DEFER_BLOCKING 0x0 ;  /* 0x0000000000007b1d */ /* 0x000fec0000010000 */
        /* <DEDUP_REMOVED lines=26> */
[----:B0-----:R-:W-:-:S02]  /*49e0*/  PRMT R6, RZ, 0x5410, R35 ;  /* 0x00005410ff067816 */ /* 0x001fc40000000023 */
[----:B-1----:R-:W-:-:S03]  /*49f0*/  PRMT R35, RZ, 0x5410, R39 ;  /* 0x00005410ff237816 */ /* 0x002fc60000000027 */
[----:B------:R-:W-:Y:S01]  /*4a00*/  FMUL.FTZ R7, R6, -1.4426950216293334961 ;  /* 0xbfb8aa3b06077820 */ /* 0x000fe20000410000 */
[----:B--2---:R-:W-:-:S03]  /*4a10*/  PRMT R5, RZ, 0x5410, R2 ;  /* 0x00005410ff057816 */ /* 0x004fc60000000002 */
[----:B------:R0:W-:Y:S01]  /*4a20*/  MUFU.EX2 R150, R7 ;  /* 0x0000000700967308 */ /* 0x0001e20000000800 */
[----:B------:R-:W-:Y:S01]  /*4a30*/  PRMT R39, RZ, 0x5410, R49 ;  /* 0x00005410ff277816 */ /* 0x000fe20000000031 */
[----:B------:R-:W-:Y:S01]  /*4a40*/  FMUL.FTZ R2, R5, -1.4426950216293334961 ;  /* 0xbfb8aa3b05027820 */ /* 0x000fe20000410000 */
[----:B0-----:R-:W-:Y:S01]  /*4a50*/  PRMT R7, RZ, 0x5410, R36 ;  /* 0x00005410ff077816 */ /* 0x001fe20000000024 */
[----:B------:R-:W-:-:S04]  /*4a60*/  FMUL.FTZ R36, R35, -1.4426950216293334961 ;  /* 0xbfb8aa3b23247820 */ /* 0x000fc80000410000 */
[----:B------:R-:W0:Y:S01]  /*4a70*/  MUFU.EX2 R148, R2 ;  /* 0x0000000200947308 */ /* 0x000e220000000800 */
[----:B------:R-:W-:-:S07]  /*4a80*/  FMUL.FTZ R24, R7, -1.4426950216293334961 ;  /* 0xbfb8aa3b07187820 */ /* 0x000fce0000410000 */
[----:B------:R1:W-:Y:S02]  /*4a90*/  MUFU.EX2 R154, R36 ;  /* 0x00000024009a7308 */ /* 0x0003e40000000800 */
[----:B-1----:R-:W-:Y:S01]  /*4aa0*/  PRMT R36, RZ, 0x5410, R40 ;  /* 0x00005410ff247816 */ /* 0x002fe20000000028 */
[----:B------:R-:W-:-:S05]  /*4ab0*/  FMUL.FTZ R40, R39, -1.4426950216293334961 ;  /* 0xbfb8aa3b27287820 */ /* 0x000fca0000410000 */
[----:B------:R1:W-:Y:S01]  /*4ac0*/  MUFU.EX2 R151, R24 ;  /* 0x0000001800977308 */ /* 0x0003e20000000800 */
[----:B------:R-:W-:-:S07]  /*4ad0*/  PRMT R4, RZ, 0x5410, R3 ;  /* 0x00005410ff047816 */ /* 0x000fce0000000003 */
[----:B------:R3:W-:Y:S01]  /*4ae0*/  MUFU.EX2 R158, R40 ;  /* 0x00000028009e7308 */ /* 0x0007e20000000800 */
[----:B-1----:R-:W-:Y:S01]  /*4af0*/  PRMT R24, RZ, 0x5410, R37 ;  /* 0x00005410ff187816 */ /* 0x002fe20000000025 */
[----:B------:R-:W-:Y:S01]  /*4b00*/  FMUL.FTZ R37, R36, -1.4426950216293334961 ;  /* 0xbfb8aa3b24257820 */ /* 0x000fe20000410000 */
[----:B---3--:R-:W-:-:S05]  /*4b10*/  PRMT R40, RZ, 0x5410, R50 ;  /* 0x00005410ff287816 */ /* 0x008fca0000000032 */
[----:B------:R1:W-:Y:S01]  /*4b20*/  MUFU.EX2 R155, R37 ;  /* 0x00000025009b7308 */ /* 0x0003e20000000800 */
[----:B------:R-:W-:Y:S01]  /*4b30*/  FMUL.FTZ R3, R4, -1.4426950216293334961 ;  /* 0xbfb8aa3b04037820 */ /* 0x000fe20000410000 */
[----:B-1----:R-:W-:Y:S01]  /*4b40*/  PRMT R37, RZ, 0x5410, R47 ;  /* 0x00005410ff257816 */ /* 0x002fe2000000002f */
[----:B------:R-:W-:-:S05]  /*4b50*/  FMUL.FTZ R47, R40, -1.4426950216293334961 ;  /* 0xbfb8aa3b282f7820 */ /* 0x000fca0000410000 */
[----:B------:R4:W-:Y:S02]  /*4b60*/  MUFU.EX2 R159, R47 ;  /* 0x0000002f009f7308 */ /* 0x0009e40000000800 */
[----:B----4-:R-:W-:Y:S01]  /*4b70*/  PRMT R47, RZ, 0x5410, R60 ;  /* 0x00005410ff2f7816 */ /* 0x010fe2000000003c */
[----:B0-----:R-:W-:-:S05]  /*4b80*/  FADD.FTZ R60, R148, 1 ;  /* 0x3f800000943c7421 */ /* 0x001fca0000010000 */
[----:B------:R0:W-:Y:S08]  /*4b90*/  MUFU.EX2 R149, R3 ;  /* 0x0000000300957308 */ /* 0x0001f00000000800 */
[----:B------:R-:W1:Y:S01]  /*4ba0*/  MUFU.RCP R60, R60 ;  /* 0x0000003c003c7308 */ /* 0x000e620000001000 */
[----:B------:R-:W-:Y:S01]  /*4bb0*/  FMUL.FTZ R2, R24, -1.4426950216293334961 ;  /* 0xbfb8aa3b18027820 */ /* 0x000fe20000410000 */
[----:B------:R-:W-:-:S02]  /*4bc0*/  PRMT R25, RZ, 0x5410, R38 ;  /* 0x00005410ff197816 */ /* 0x000fc40000000026 */
[----:B------:R-:W-:Y:S02]  /*4bd0*/  PRMT R50, RZ, 0x5410, R63 ;  /* 0x00005410ff327816 */ /* 0x000fe4000000003f */
[----:B------:R-:W-:Y:S01]  /*4be0*/  PRMT R63, RZ, 0x5410, R44 ;  /* 0x00005410ff3f7816 */ /* 0x000fe2000000002c */
[----:B0-----:R-:W-:Y:S01]  /*4bf0*/  FMUL.FTZ R3, R25, -1.4426950216293334961 ;  /* 0xbfb8aa3b19037820 */ /* 0x001fe20000410000 */
[----:B------:R0:W2:Y:S01]  /*4c00*/  MUFU.EX2 R152, R2 ;  /* 0x0000000200987308 */ /* 0x0000a20000000800 */
[----:B------:R-:W-:Y:S01]  /*4c10*/  PRMT R38, RZ, 0x5410, R48 ;  /* 0x00005410ff267816 */ /* 0x000fe20000000030 */
[----:B-1----:R-:W-:-:S06]  /*4c20*/  FADD.FTZ R44, -R60, 1 ;  /* 0x3f8000003c2c7421 */ /* 0x002fcc0000010100 */
[----:B------:R-:W1:Y:S01]  /*4c30*/  MUFU.EX2 R153, R3 ;  /* 0x0000000300997308 */ /* 0x000e620000000800 */
[----:B0-----:R-:W-:Y:S01]  /*4c40*/  FMUL.FTZ R2, R37, -1.4426950216293334961 ;  /* 0xbfb8aa3b25027820 */ /* 0x001fe20000410000 */
[----:B------:R-:W-:Y:S01]  /*4c50*/  PRMT R48, RZ, 0x5410, R61 ;  /* 0x00005410ff307816 */ /* 0x000fe2000000003d */
[----:B------:R-:W-:-:S05]  /*4c60*/  FMUL.FTZ R61, R50, -1.4426950216293334961 ;  /* 0xbfb8aa3b323d7820 */ /* 0x000fca0000410000 */
[----:B------:R0:W3:Y:S01]  /*4c70*/  MUFU.EX2 R156, R2 ;  /* 0x00000002009c7308 */ /* 0x0000e20000000800 */
[----:B------:R-:W-:Y:S02]  /*4c80*/  FMUL.FTZ R49, R48, -1.4426950216293334961 ;  /* 0xbfb8aa3b30317820 */ /* 0x000fe40000410000 */
[----:B0-----:R-:W-:-:S05]  /*4c90*/  FMUL.FTZ R2, R47, -1.4426950216293334961 ;  /* 0xbfb8aa3b2f027820 */ /* 0x001fca0000410000 */
[----:B------:R0:W-:Y:S08]  /*4ca0*/  MUFU.EX2 R161, R49 ;  /* 0x0000003100a17308 */ /* 0x0001f00000000800 */
[----:B------:R-:W-:Y:S01]  /*4cb0*/  MUFU.EX2 R160, R2 ;  /* 0x0000000200a07308 */ /* 0x000fe20000000800 */
[----:B0-----:R-:W-:Y:S02]  /*4cc0*/  PRMT R49, RZ, 0x5410, R62 ;  /* 0x00005410ff317816 */ /* 0x001fe4000000003e */
[----:B------:R-:W-:-:S05]  /*4cd0*/  PRMT R62, RZ, 0x5410, R45 ;  /* 0x00005410ff3e7816 */ /* 0x000fca000000002d */
[----:B------:R2:W-:Y:S02]  /*4ce0*/  MUFU.EX2 R2, R61 ;  /* 0x0000003d00027308 */ /* 0x0005e40000000800 */
[----:B--2---:R-:W-:Y:S01]  /*4cf0*/  FADD.FTZ R61, R152, 1 ;  /* 0x3f800000983d7421 */ /* 0x004fe20000010000 */
[----:B-----5:R-:W-:Y:S04]  /*4d00*/  STS.U16 [R129], R64 ;  /* 0x0000004081007388 */ /* 0x020fe80000000400 */
        /* <DEDUP_REMOVED lines=16> */
[----:B------:R-:W4:Y:S04]  /*4e10*/  LDS.U16 R70, [R97] ;  /* 0x0000000061467984 */ /* 0x000f280000000400 */
[----:B------:R-:W5:Y:S04]  /*4e20*/  LDS.U16 R111, [R97+0x4] ;  /* 0x00000400616f7984 */ /* 0x000f680000000400 */
[----:B------:R-:W5:Y:S01]  /*4e30*/  LDS.U16 R110, [R97+0x2] ;  /* 0x00000200616e7984 */ /* 0x000f620000000400 */
[----:B0-----:R-:W-:-:S03]  /*4e40*/  FADD.FTZ R67, R149, 1 ;  /* 0x3f80000095437421 */ /* 0x001fc60000010000 */
[----:B------:R-:W0:Y:S01]  /*4e50*/  LDS.U16 R149, [R97+0xa] ;  /* 0x00000a0061957984 */ /* 0x000e220000000400 */
[----:B--2---:R-:W-:Y:S02]  /*4e60*/  FFMA.FTZ R116, R5, R44, 1 ;  /* 0x3f80000005747423 */ /* 0x004fe4000001002c */
[----:B------:R-:W2:Y:S01]  /*4e70*/  MUFU.RCP R67, R67 ;  /* 0x0000004300437308 */ /* 0x000ea20000001000 */
[----:B------:R-:W-:Y:S01]  /*4e80*/  PRMT R65, RZ, 0x5410, R46 ;  /* 0x00005410ff417816 */ /* 0x000fe2000000002e */
[----:B------:R-:W0:Y:S01]  /*4e90*/  LDS.U16 R147, [R97+0x6] ;  /* 0x0000060061937984 */ /* 0x000e220000000400 */
[----:B------:R-:W-:-:S03]  /*4ea0*/  FADD.FTZ R71, R150, 1 ;  /* 0x3f80000096477421 */ /* 0x000fc60000010000 */
[----:B------:R-:W0:Y:S03]  /*4eb0*/  LDS.U16 R148, [R97+0x8] ;  /* 0x0000080061947984 */ /* 0x000e260000000400 */
[----:B------:R-:W2:Y:S01]  /*4ec0*/  MUFU.RCP R71, R71 ;  /* 0x0000004700477308 */ /* 0x000ea20000001000 */
[----:B------:R-:W-:Y:S01]  /*4ed0*/  FADD.FTZ R66, R154, 1 ;  /* 0x3f8000009a427421 */ /* 0x000fe20000010000 */
[----:B------:R-:W-:Y:S01]  /*4ee0*/  LDS.U16 R152, [R97+0xe] ;  /* 0x00000e0061987984 */ /* 0x000fe20000000400 */
[----:B------:R-:W-:-:S03]  /*4ef0*/  FADD.FTZ R68, R151, 1 ;  /* 0x3f80000097447421 */ /* 0x000fc60000010000 */
[----:B------:R-:W0:Y:S01]  /*4f00*/  LDS.U16 R154, [R97+0x10] ;  /* 0x00001000619a7984 */ /* 0x000e220000000400 */
[----:B-1----:R-:W-:Y:S01]  /*4f10*/  FADD.FTZ R64, R153, 1 ;  /* 0x3f80000099407421 */ /* 0x002fe20000010000 */
[----:B------:R-:W1:Y:S01]  /*4f20*/  MUFU.RCP R61, R61 ;  /* 0x0000003d003d7308 */ /* 0x000e620000001000 */
[----:B---3--:R-:W-:Y:S01]  /*4f30*/  FADD.FTZ R156, R156, 1 ;  /* 0x3f8000009c9c7421 */ /* 0x008fe20000010000 */
[----:B------:R-:W-:Y:S01]  /*4f40*/  LDS.U16 R163, [R97+0x1e] ;  /* 0x00001e0061a37984 */ /* 0x000fe20000000400 */
[----:B----4-:R-:W-:Y:S02]  /*4f50*/  PRMT R44, RZ, 0x5410, R70 ;  /* 0x00005410ff2c7816 */ /* 0x010fe40000000046 */
[----:B-----5:R-:W-:-:S03]  /*4f60*/  PRMT R46, RZ, 0x5410, R111 ;  /* 0x00005410ff2e7816 */ /* 0x020fc6000000006f */
[----:B------:R-:W-:-:S04]  /*4f70*/  FMUL.FTZ R111, R65, R44 ;  /* 0x0000002c416f7220 */ /* 0x000fc80000410000 */
[----:B------:R-:W-:Y:S02]  /*4f80*/  FMUL.FTZ R111, R60, R111 ;  /* 0x0000006f3c6f7220 */ /* 0x000fe40000410000 */
[----:B--2---:R-:W-:Y:S02]  /*4f90*/  FADD.FTZ R45, -R67, 1 ;  /* 0x3f800000432d7421 */ /* 0x004fe40000010100 */
[----:B------:R-:W-:Y:S02]  /*4fa0*/  FMUL.FTZ R162, R111, R116 ;  /* 0x000000746fa27220 */ /* 0x000fe40000410000 */
[----:B------:R-:W2:Y:S01]  /*4fb0*/  LDS.U16 R111, [R97+0xc] ;  /* 0x00000c00616f7984 */ /* 0x000ea20000000400 */
[----:B------:R-:W-:Y:S01]  /*4fc0*/  FFMA.FTZ R117, R4, R45, 1 ;  /* 0x3f80000004757423 */ /* 0x000fe2000001002d */
[----:B------:R-:W-:Y:S01]  /*4fd0*/  PRMT R45, RZ, 0x5410, R110 ;  /* 0x00005410ff2d7816 */ /* 0x000fe2000000006e */
[----:B------:R-:W3:Y:S01]  /*4fe0*/  MUFU.RCP R68, R68 ;  /* 0x0000004400447308 */ /* 0x000ee20000001000 */
[----:B------:R-:W-:-:S02]  /*4ff0*/  FADD.FTZ R131, -R71, 1 ;  /* 0x3f80000047837421 */ /* 0x000fc40000010100 */
[----:B------:R-:W-:Y:S02]  /*5000*/  FMUL.FTZ R130, R63, R46 ;  /* 0x0000002e3f827220 */ /* 0x000fe40000410000 */
[----:B------:R-:W-:-:S03]  /*5010*/  FMUL.FTZ R70, R62, R45 ;  /* 0x0000002d3e467220 */ /* 0x000fc60000410000 */
[----:B------:R-:W4:Y:S01]  /*5020*/  MUFU.RCP R64, R64 ;  /* 0x0000004000407308 */ /* 0x000f220000001000 */
[----:B------:R-:W-:Y:S02]  /*5030*/  FMUL.FTZ R110, R67, R70 ;  /* 0x00000046436e7220 */ /* 0x000fe40000410000 */
[----:B------:R-:W-:Y:S02]  /*5040*/  FFMA.FTZ R131, R6, R131, 1 ;  /* 0x3f80000006837423 */ /* 0x000fe40000010083 */
[----:B------:R-:W-:Y:S02]  /*5050*/  FMUL.FTZ R130, R71, R130 ;  /* 0x0000008247827220 */ /* 0x000fe40000410000 */
[----:B------:R-:W-:Y:S01]  /*5060*/  FMUL.FTZ R165, R110, R117 ;  /* 0x000000756ea57220 */ /* 0x000fe20000410000 */
[----:B------:R-:W5:Y:S01]  /*5070*/  MUFU.RCP R66, R66 ;  /* 0x0000004200427308 */ /* 0x000f620000001000 */
[----:B------:R-:W-:Y:S01]  /*5080*/  FMUL.FTZ R110, R130, R131 ;  /* 0x00000083826e7220 */ /* 0x000fe20000410000 */
[----:B------:R-:W-:-:S02]  /*5090*/  PRMT R116, RZ, 0x5410, R43 ;  /* 0x00005410ff747816 */ /* 0x000fc4000000002b */
[----:B------:R-:W-:Y:S01]  /*50a0*/  PRMT R130, RZ, 0x5410, R41 ;  /* 0x00005410ff827816 */ /* 0x000fe20000000029 */
[----:B-1----:R-:W-:Y:S01]  /*50b0*/  FADD.FTZ R41, -R61, 1 ;  /* 0x3f8000003d297421 */ /* 0x002fe20000010100 */
[----:B0-----:R-:W-:Y:S01]  /*50c0*/  PRMT R43, RZ, 0x5410, R149 ;  /* 0x00005410ff2b7816 */ /* 0x001fe20000000095 */
[----:B------:R-:W-:Y:S01]  /*50d0*/  FMUL.FTZ R3, R38, -1.4426950216293334961 ;  /* 0xbfb8aa3b26037820 */ /* 0x000fe20000410000 */
[----:B------:R4:W-:Y:S01]  /*50e0*/  MUFU.RCP R70, R156 ;  /* 0x0000009c00467308 */ /* 0x0009e20000001000 */
[----:B------:R-:W-:Y:S01]  /*50f0*/  PRMT R117, RZ, 0x5410, R42 ;  /* 0x00005410ff757816 */ /* 0x000fe2000000002a */
[----:B------:R-:W-:Y:S01]  /*5100*/  FFMA.FTZ R153, R24, R41, 1 ;  /* 0x3f80000018997423 */ /* 0x000fe20000010029 */
[----:B------:R-:W-:Y:S01]  /*5110*/  PRMT R41, RZ, 0x5410, R147 ;  /* 0x00005410ff297816 */ /* 0x000fe20000000093 */
[----:B---3--:R-:W-:Y:S02]  /*5120*/  FADD.FTZ R42, -R68, 1 ;  /* 0x3f800000442a7421 */ /* 0x008fe40000010100 */
[----:B------:R-:W-:-:S02]  /*5130*/  FMUL.FTZ R149, R130, R43 ;  /* 0x0000002b82957220 */ /* 0x000fc40000410000 */
[C---:B----4-:R-:W-:Y:S01]  /*5140*/  FADD.FTZ R156, -R64.reuse, 1 ;  /* 0x3f800000409c7421 */ /* 0x050fe20000010100 */
[----:B------:R0:W1:Y:S01]  /*5150*/  MUFU.EX2 R157, R3 ;  /* 0x00000003009d7308 */ /* 0x0000620000000800 */
[----:B------:R-:W-:Y:S01]  /*5160*/  FFMA.FTZ R151, R7, R42, 1 ;  /* 0x3f80000007977423 */ /* 0x000fe2000001002a */
[----:B------:R-:W-:Y:S01]  /*5170*/  PRMT R42, RZ, 0x5410, R148 ;  /* 0x00005410ff2a7816 */ /* 0x000fe20000000094 */
[----:B------:R-:W-:Y:S02]  /*5180*/  FFMA.FTZ R156, R25, R156, 1 ;  /* 0x3f800000199c7423 */ /* 0x000fe4000001009c */
[----:B------:R-:W-:Y:S02]  /*5190*/  FMUL.FTZ R149, R64, R149 ;  /* 0x0000009540957220 */ /* 0x000fe40000410000 */
[----:B------:R-:W-:Y:S02]  /*51a0*/  FMUL.FTZ R147, R116, R41 ;  /* 0x0000002974937220 */ /* 0x000fe40000410000 */
[----:B0-----:R-:W-:-:S02]  /*51b0*/  FMUL.FTZ R3, R49, -1.4426950216293334961 ;  /* 0xbfb8aa3b31037820 */ /* 0x001fc40000410000 */
[----:B------:R-:W-:Y:S01]  /*51c0*/  FMUL.FTZ R169, R149, R156 ;  /* 0x0000009c95a97220 */ /* 0x000fe20000410000 */
[----:B------:R-:W-:Y:S01]  /*51d0*/  PRMT R149, RZ, 0x5410, R32 ;  /* 0x00005410ff957816 */ /* 0x000fe20000000020 */
[----:B------:R-:W-:Y:S02]  /*51e0*/  FMUL.FTZ R148, R68, R147 ;  /* 0x0000009344947220 */ /* 0x000fe40000410000 */
[----:B------:R-:W-:Y:S02]  /*51f0*/  FADD.FTZ R69, R155, 1 ;  /* 0x3f8000009b457421 */ /* 0x000fe40000010000 */
[----:B------:R-:W-:Y:S01]  /*5200*/  FMUL.FTZ R150, R117, R42 ;  /* 0x0000002a75967220 */ /* 0x000fe20000410000 */
[----:B------:R-:W0:Y:S01]  /*5210*/  MUFU.EX2 R3, R3 ;  /* 0x0000000300037308 */ /* 0x000e220000000800 */
[----:B-----5:R-:W-:Y:S01]  /*5220*/  FADD.FTZ R32, -R66, 1 ;  /* 0x3f80000042207421 */ /* 0x020fe20000010100 */
[----:B------:R-:W3:Y:S01]  /*5230*/  LDS.U16 R155, [R97+0x12] ;  /* 0x00001200619b7984 */ /* 0x000ee20000000400 */
[----:B------:R-:W-:Y:S01]  /*5240*/  FMUL.FTZ R167, R148, R151 ;  /* 0x0000009794a77220 */ /* 0x000fe20000410000 */
[----:B------:R-:W-:Y:S01]  /*5250*/  PRMT R151, RZ, 0x5410, R34 ;  /* 0x00005410ff977816 */ /* 0x000fe20000000022 */
[----:B------:R-:W-:Y:S01]  /*5260*/  FMUL.FTZ R150, R61, R150 ;  /* 0x000000963d967220 */ /* 0x000fe20000410000 */
[----:B------:R-:W-:Y:S01]  /*5270*/  PRMT R34, RZ, 0x5410, R154 ;  /* 0x00005410ff227816 */ /* 0x000fe2000000009a */
[----:B------:R-:W-:Y:S01]  /*5280*/  FFMA.FTZ R156, R35, R32, 1 ;  /* 0x3f800000239c7423 */ /* 0x000fe20000010020 */
[----:B--2---:R-:W-:Y:S01]  /*5290*/  PRMT R32, RZ, 0x5410, R111 ;  /* 0x00005410ff207816 */ /* 0x004fe2000000006f */
[----:B------:R-:W-:Y:S01]  /*52a0*/  FADD.FTZ R146, R158, 1 ;  /* 0x3f8000009e927421 */ /* 0x000fe20000010000 */
[----:B------:R-:W2:Y:S01]  /*52b0*/  MUFU.RCP R69, R69 ;  /* 0x0000004500457308 */ /* 0x000ea20000001000 */
[----:B------:R-:W4:Y:S01]  /*52c0*/  LDS.U16 R158, [R97+0x16] ;  /* 0x00001600619e7984 */ /* 0x000f220000000400 */
[----:B------:R-:W-:-:S02]  /*52d0*/  FMUL.FTZ R164, R150, R153 ;  /* 0x0000009996a47220 */ /* 0x000fc40000410000 */
[----:B------:R-:W-:Y:S02]  /*52e0*/  FADD.FTZ R153, R161, 1 ;  /* 0x3f800000a1997421 */ /* 0x000fe40000010000 */
[----:B-1----:R-:W-:Y:S02]  /*52f0*/  FADD.FTZ R131, R157, 1 ;  /* 0x3f8000009d837421 */ /* 0x002fe40000010000 */
[----:B------:R-:W-:Y:S01]  /*5300*/  FMUL.FTZ R111, R151, R32 ;  /* 0x00000020976f7220 */ /* 0x000fe20000410000 */
[----:B------:R-:W1:Y:S01]  /*5310*/  LDS.U16 R157, [R97+0x14] ;  /* 0x00001400619d7984 */ /* 0x000e620000000400 */
[----:B------:R-:W-:Y:S02]  /*5320*/  FMUL.FTZ R161, R149, R34 ;  /* 0x0000002295a17220 */ /* 0x000fe40000410000 */
[----:B------:R-:W-:Y:S02]  /*5330*/  FADD.FTZ R166, -R70, 1 ;  /* 0x3f80000046a67421 */ /* 0x000fe40000010100 */
[----:B------:R-:W-:-:S02]  /*5340*/  FMUL.FTZ R111, R66, R111 ;  /* 0x0000006f426f7220 */ /* 0x000fc40000410000 */
[----:B------:R-:W-:Y:S02]  /*5350*/  FMUL.FTZ R161, R70, R161 ;  /* 0x000000a146a17220 */ /* 0x000fe40000410000 */
[----:B------:R-:W-:Y:S02]  /*5360*/  FFMA.FTZ R154, R37, R166, 1 ;  /* 0x3f800000259a7423 */ /* 0x000fe400000100a6 */
[----:B------:R-:W-:Y:S02]  /*5370*/  FMUL.FTZ R111, R111, R156 ;  /* 0x0000009c6f6f7220 */ /* 0x000fe40000410000 */
[----:B------:R-:W-:Y:S02]  /*5380*/  FADD.FTZ R150, R160, 1 ;  /* 0x3f800000a0967421 */ /* 0x000fe40000010000 */
[----:B0-----:R-:W-:Y:S01]  /*5390*/  FADD.FTZ R156, R3, 1 ;  /* 0x3f800000039c7421 */ /* 0x001fe20000010000 */
[----:B------:R-:W0:Y:S01]  /*53a0*/  LDS.U16 R160, [R97+0x18] ;  /* 0x0000180061a07984 */ /* 0x000e220000000400 */
[----:B------:R-:W-:Y:S01]  /*53b0*/  FMUL.FTZ R168, R161, R154 ;  /* 0x0000009aa1a87220 */ /* 0x000fe20000410000 */
[----:B------:R-:W-:Y:S01]  /*53c0*/  PRMT R148, RZ, 0x5410, R33 ;  /* 0x00005410ff947816 */ /* 0x000fe20000000021 */
[----:B------:R-:W-:Y:S01]  /*53d0*/  FADD.FTZ R159, R159, 1 ;  /* 0x3f8000009f9f7421 */ /* 0x000fe20000010000 */
[----:B------:R-:W5:Y:S01]  /*53e0*/  LDS.U16 R3, [R97+0x1a] ;  /* 0x00001a0061037984 */ /* 0x000f620000000400 */
[----:B--2---:R-:W-:-:S03]  /*53f0*/  FADD.FTZ R33, -R69, 1 ;  /* 0x3f80000045217421 */ /* 0x004fc60000010100 */
[----:B------:R-:W2:Y:S01]  /*5400*/  LDS.U16 R161, [R97+0x1c] ;  /* 0x00001c0061a17984 */ /* 0x000ea20000000400 */
[----:B------:R3:W-:Y:S08]  /*5410*/  MUFU.RCP R147, R159 ;  /* 0x0000009f00937308 */ /* 0x0007f00000001000 */
[----:B------:R-:W1:Y:S01]  /*5420*/  MUFU.RCP R150, R150 ;  /* 0x0000009600967308 */ /* 0x000e620000001000 */
[----:B---3--:R-:W-:Y:S01]  /*5430*/  FFMA.FTZ R159, R36, R33, 1 ;  /* 0x3f800000249f7423 */ /* 0x008fe20000010021 */
[----:B------:R-:W-:-:S06]  /*5440*/  PRMT R33, RZ, 0x5410, R152 ;  /* 0x00005410ff217816 */ /* 0x000fcc0000000098 */
[----:B------:R-:W3:Y:S01]  /*5450*/  MUFU.RCP R146, R146 ;  /* 0x0000009200927308 */ /* 0x000ee20000001000 */
[----:B------:R-:W-:-:S04]  /*5460*/  FMUL.FTZ R152, R148, R33 ;  /* 0x0000002194987220 */ /* 0x000fc80000410000 */
[----:B------:R-:W-:-:S03]  /*5470*/  FMUL.FTZ R152, R69, R152 ;  /* 0x0000009845987220 */ /* 0x000fc60000410000 */
[----:B------:R-:W0:Y:S01]  /*5480*/  MUFU.RCP R131, R131 ;  /* 0x0000008300837308 */ /* 0x000e220000001000 */
[----:B------:R-:W-:Y:S02]  /*5490*/  FMUL.FTZ R166, R152, R159 ;  /* 0x0000009f98a67220 */ /* 0x000fe40000410000 */
[----:B-1----:R-:W-:Y:S02]  /*54a0*/  FADD.FTZ R152, -R150, 1 ;  /* 0x3f80000096987421 */ /* 0x002fe40000010100 */
[----:B------:R-:W-:Y:S01]  /*54b0*/  FADD.FTZ R159, R2, 1 ;  /* 0x3f800000029f7421 */ /* 0x000fe20000010000 */
[----:B------:R-:W-:Y:S01]  /*54c0*/  PRMT R31, RZ, 0x5410, R31 ;  /* 0x00005410ff1f7816 */ /* 0x000fe2000000001f */
[----:B------:R-:W-:Y:S01]  /*54d0*/  FFMA.FTZ R172, R47, R152, 1 ;  /* 0x3f8000002fac7423 */ /* 0x000fe20000010098 */
[----:B------:R-:W1:Y:S01]  /*54e0*/  MUFU.RCP R156, R156 ;  /* 0x0000009c009c7308 */ /* 0x000e620000001000 */
[----:B------:R-:W-:Y:S01]  /*54f0*/  PRMT R29, RZ, 0x5410, R29 ;  /* 0x00005410ff1d7816 */ /* 0x000fe2000000001d */
[----:B---3--:R-:W-:Y:S01]  /*5500*/  FADD.FTZ R2, -R146, 1 ;  /* 0x3f80000092027421 */ /* 0x008fe20000010100 */
[----:B------:R-:W-:-:S02]  /*5510*/  PRMT R152, RZ, 0x5410, R155 ;  /* 0x00005410ff987816 */ /* 0x000fc4000000009b */
[----:B----4-:R-:W-:Y:S01]  /*5520*/  PRMT R154, RZ, 0x5410, R158 ;  /* 0x00005410ff9a7816 */ /* 0x010fe2000000009e */
[----:B------:R-:W-:Y:S02]  /*5530*/  FFMA.FTZ R170, R39, R2, 1 ;  /* 0x3f80000027aa7423 */ /* 0x000fe40000010002 */
[----:B------:R-:W3:Y:S01]  /*5540*/  MUFU.RCP R153, R153 ;  /* 0x0000009900997308 */ /* 0x000ee20000001000 */
[----:B------:R-:W-:Y:S01]  /*5550*/  PRMT R30, RZ, 0x5410, R30 ;  /* 0x00005410ff1e7816 */ /* 0x000fe2000000001e */
[----:B0-----:R-:W-:Y:S01]  /*5560*/  FADD.FTZ R171, -R131, 1 ;  /* 0x3f80000083ab7421 */ /* 0x001fe20000010100 */
[----:B------:R-:W-:Y:S01]  /*5570*/  PRMT R155, RZ, 0x5410, R157 ;  /* 0x00005410ff9b7816 */ /* 0x000fe2000000009d */
[----:B------:R-:W-:Y:S02]  /*5580*/  FADD.FTZ R173, -R147, 1 ;  /* 0x3f80000093ad7421 */ /* 0x000fe40000010100 */
[----:B------:R-:W-:Y:S02]  /*5590*/  FMUL.FTZ R2, R31, R152 ;  /* 0x000000981f027220 */ /* 0x000fe40000410000 */
[----:B------:R-:W0:Y:S01]  /*55a0*/  MUFU.RCP R159, R159 ;  /* 0x0000009f009f7308 */ /* 0x000e220000001000 */
[----:B------:R-:W-:-:S02]  /*55b0*/  FMUL.FTZ R158, R29, R154 ;  /* 0x0000009a1d9e7220 */ /* 0x000fc40000410000 */
[----:B------:R-:W-:Y:S02]  /*55c0*/  FFMA.FTZ R171, R38, R171, 1 ;  /* 0x3f80000026ab7423 */ /* 0x000fe400000100ab */
[----:B------:R-:W-:Y:S02]  /*55d0*/  FFMA.FTZ R175, R40, R173, 1 ;  /* 0x3f80000028af7423 */ /* 0x000fe400000100ad */
[----:B------:R-:W-:Y:S02]  /*55e0*/  FMUL.FTZ R2, R131, R2 ;  /* 0x0000000283027220 */ /* 0x000fe40000410000 */
[----:B------:R-:W-:Y:S02]  /*55f0*/  FMUL.FTZ R158, R147, R158 ;  /* 0x0000009e939e7220 */ /* 0x000fe40000410000 */
        /* <DEDUP_REMOVED lines=8> */
[----:B-1----:R-:W-:Y:S01]  /*5680*/  FADD.FTZ R2, -R156, 1 ;  /* 0x3f8000009c027421 */ /* 0x002fe20000010100 */
[----:B------:R-:W-:-:S02]  /*5690*/  PRMT R22, RZ, 0x5410, R22 ;  /* 0x00005410ff167816 */ /* 0x000fc40000000016 */
[----:B-----5:R-:W-:Y:S02]  /*56a0*/  PRMT R158, RZ, 0x5410, R3 ;  /* 0x00005410ff9e7816 */ /* 0x020fe40000000003 */
[----:B--2---:R-:W-:Y:S02]  /*56b0*/  PRMT R161, RZ, 0x5410, R161 ;  /* 0x00005410ffa17816 */ /* 0x004fe400000000a1 */
[----:B------:R-:W-:Y:S01]  /*56c0*/  PRMT R163, RZ, 0x5410, R163 ;  /* 0x00005410ffa37816 */ /* 0x000fe200000000a3 */
[----:B------:R-:W-:Y:S01]  /*56d0*/  FMUL.FTZ R170, R173, R170 ;  /* 0x000000aaadaa7220 */ /* 0x000fe20000410000 */
[----:B------:R-:W-:Y:S01]  /*56e0*/  F2FP.BF16.PACK_AB R174, R165, R162 ;  /* 0x000000a2a5ae723e */ /* 0x000fe200000010ff */
[----:B------:R-:W-:Y:S01]  /*56f0*/  BAR.SYNC.DEFER_BLOCKING 0x0 ;  /* 0x0000000000007b1d */ /* 0x000fe20000010000 */
[----:B------:R-:W-:Y:S02]  /*5700*/  FFMA.FTZ R160, R49, R2, 1 ;  /* 0x3f80000031a07423 */ /* 0x000fe40000010002 */
[----:B------:R-:W-:-:S02]  /*5710*/  FMUL.FTZ R177, R28, R157 ;  /* 0x0000009d1cb17220 */ /* 0x000fc40000410000 */
[----:B---3--:R-:W-:Y:S02]  /*5720*/  FADD.FTZ R165, -R153, 1 ;  /* 0x3f80000099a57421 */ /* 0x008fe40000010100 */
[----:B0-----:R-:W-:Y:S02]  /*5730*/  FADD.FTZ R173, -R159, 1 ;  /* 0x3f8000009fad7421 */ /* 0x001fe40000010100 */
[----:B------:R-:W-:Y:S02]  /*5740*/  FMUL.FTZ R2, R27, R158 ;  /* 0x0000009e1b027220 */ /* 0x000fe40000410000 */
        /* <DEDUP_REMOVED lines=11> */
[----:B------:R-:W-:Y:S02]  /*5800*/  FMUL.FTZ R3, R3, R160 ;  /* 0x000000a003037220 */ /* 0x000fe40000410000 */
[----:B------:R-:W-:Y:S01]  /*5810*/  FMUL.FTZ R162, R162, R173 ;  /* 0x000000ada2a27220 */ /* 0x000fe20000410000 */
[----:B------:R-:W-:Y:S02]  /*5820*/  PRMT R2, R174, 0x7632, R2 ;  /* 0x00007632ae027816 */ /* 0x000fe40000000002 */
[----:B------:R-:W-:Y:S02]  /*5830*/  PRMT R160, R110, 0x7632, R160 ;  /* 0x000076326ea07816 */ /* 0x000fe400000000a0 */
[----:B------:R-:W-:Y:S02]  /*5840*/  F2FP.BF16.PACK_AB R111, R166, R111 ;  /* 0x0000006fa66f723e */ /* 0x000fe400000010ff */
[----:B------:R-:W-:-:S02]  /*5850*/  ISETP.NE.AND P1, PT, R139, RZ, PT ;  /* 0x000000ff8b00720c */ /* 0x000fc40003f25270 */
        /* <DEDUP_REMOVED lines=82> */
.L_x_4311:
[----:B------:R-:W-:Y:S05]  /*5d80*/  BSYNC B0 ;  /* 0x0000000000007941 */ /* 0x000fea0003800000 */
.L_x_4310:
        /* <DEDUP_REMOVED lines=9> */
[-C--:B------:R-:W-:Y:S01]  /*5e20*/  ISETP.GE.AND P6, PT, R15, R197.reuse, PT ;  /* 0x000000c50f00720c */ /* 0x080fe20003fc6270 */
        /* <DEDUP_REMOVED lines=41> */
[----:B0-----:R-:W-:Y:S02]  /*60c0*/  FMUL.FTZ R7, R30, R39 ;  /* 0x000000271e077220 */ /* 0x001fe40000410000 */
[----:B------:R-:W-:Y:S02]  /*60d0*/  FMUL.FTZ R6, R29, R40 ;  /* 0x000000281d067220 */ /* 0x000fe40000410000 */
[----:B------:R-:W-:Y:S02]  /*60e0*/  FMUL.FTZ R5, R28, R47 ;  /* 0x0000002f1c057220 */ /* 0x000fe40000410000 */
[----:B------:R-:W-:Y:S02]  /*60f0*/  FMUL.FTZ R61, R27, R48 ;  /* 0x000000301b3d7220 */ /* 0x000fe40000410000 */
[----:B------:R-:W-:-:S02]  /*6100*/  FMUL.FTZ R62, R26, R49 ;  /* 0x000000311a3e7220 */ /* 0x000fc40000410000 */
[----:B------:R-:W-:Y:S01]  /*6110*/  FMUL.FTZ R60, R22, R50 ;  /* 0x00000032163c7220 */ /* 0x000fe20000410000 */
[----:B------:R-:W-:Y:S05]  /*6120*/  @!P0 BRA `(.L_x_4312) ;  /* 0x000007f000008947 */ /* 0x000fea0003800000 */
[----:B-1----:R-:W-:Y:S01]  /*6130*/  BAR.SYNC.DEFER_BLOCKING 0x0 ;  /* 0x0000000000007b1d */ /* 0x002fe20000010000 */
        /* <DEDUP_REMOVED lines=44> */
[----:B------:R-:W-:Y:S01]  /*6400*/  STS.U16 [R97+0x14], R39 ;  /* 0x0000142761007388 */ /* 0x000fe20000000400 */
[----:B0-----:R-:W-:-:S03]  /*6410*/  IMAD.WIDE.U32 R2, R143, c[0x0][0x210], RZ ;  /* 0x000084008f027a25 */ /* 0x001fc600078e00ff */
[----:B------:R0:W-:Y:S04]  /*6420*/  STS.U16 [R97+0x16], R22 ;  /* 0x0000161661007388 */ /* 0x0001e80000000400 */
[----:B------:R-:W-:Y:S04]  /*6430*/  STS.U16 [R97+0x18], R47 ;  /* 0x0000182f61007388 */ /* 0x000fe80000000400 */
[----:B------:R1:W-:Y:S01]  /*6440*/  STS.U16 [R97+0x1a], R24 ;  /* 0x00001a1861007388 */ /* 0x0003e20000000400 */
[----:B0-----:R-:W-:-:S03]  /*6450*/  IMAD R22, R142, c[0x0][0x210], RZ ;  /* 0x000084008e167a24 */ /* 0x001fc600078e02ff */
[----:B------:R-:W-:Y:S01]  /*6460*/  STS.U16 [R97+0x1c], R49 ;  /* 0x00001c3161007388 */ /* 0x000fe20000000400 */
[----:B------:R-:W-:-:S03]  /*6470*/  IMAD R153, R143, c[0x0][0x214], R22 ;  /* 0x000085008f997a24 */ /* 0x000fc600078e0216 */
[----:B------:R-:W-:Y:S01]  /*6480*/  STS.U16 [R97+0x1e], R28 ;  /* 0x00001e1c61007388 */ /* 0x000fe20000000400 */
[----:B------:R-:W-:-:S06]  /*6490*/  NOP ;  /* 0x0000000000007918 */ /* 0x000fcc0000000000 */
[----:B------:R-:W-:Y:S01]  /*64a0*/  LDS.U16 R25, [R129] ;  /* 0x0000000081197984 */ /* 0x000fe20000000400 */
[----:B------:R-:W-:Y:S01]  /*64b0*/  IADD3 R3, R3, R153, RZ ;  /* 0x0000009903037210 */ /* 0x000fe20007ffe0ff */
[----:B------:R-:W-:Y:S02]  /*64c0*/  IMAD R22, R144, c[0x0][0x218], RZ ;  /* 0x0000860090167a24 */ /* 0x000fe400078e02ff */
[----:B------:R-:W-:Y:S02]  /*64d0*/  LDS.U16 R27, [R128+0x40] ;  /* 0x00004000801b7984 */ /* 0x000fe40000000400 */
[C---:B------:R-:W-:Y:S02]  /*64e0*/  IMAD.WIDE.U32 R2, R145.reuse, c[0x0][0x218], R2 ;  /* 0x0000860091027a25 */ /* 0x040fe400078e0002 */
[----:B------:R-:W-:Y:S02]  /*64f0*/  LDS.U16 R29, [R127+0x80] ;  /* 0x000080007f1d7984 */ /* 0x000fe40000000400 */
[----:B-1----:R-:W-:Y:S01]  /*6500*/  IMAD R24, R145, c[0x0][0x21c], R22 ;  /* 0x0000870091187a24 */ /* 0x002fe200078e0216 */
        /* <DEDUP_REMOVED lines=39> */
.L_x_4314:
[----:B------:R-:W-:Y:S05]  /*6780*/  BSYNC B0 ;  /* 0x0000000000007941 */ /* 0x000fea0003800000 */
.L_x_4313:
        /* <DEDUP_REMOVED lines=25> */
.L_x_4312:
[----:B-1----:R-:W-:Y:S01]  /*6920*/  PRMT R0, RZ, 0x5410, R96 ;  /* 0x00005410ff007816 */ /* 0x002fe20000000060 */
[----:B------:R-:W-:Y:S01]  /*6930*/  BAR.SYNC.DEFER_BLOCKING 0x0 ;  /* 0x0000000000007b1d */ /* 0x000fe20000010000 */
[----:B------:R-:W-:Y:S01]  /*6940*/  PRMT R2, RZ, 0x5410, R95 ;  /* 0x00005410ff027816 */ /* 0x000fe2000000005f */
[----:B------:R-:W-:Y:S01]  /*6950*/  HFMA2.MMA R34, -RZ, RZ, 0, 0 ;  /* 0x00000000ff227435 */ /* 0x000fe200000001ff */
[C---:B------:R-:W-:Y:S01]  /*6960*/  FMUL.FTZ R50, R64.reuse, UR4 ;  /* 0x0000000440327c20 */ /* 0x040fe20008410000 */
[----:B------:R-:W-:Y:S01]  /*6970*/  CS2R R32, SRZ ;  /* 0x0000000000207805 */ /* 0x000fe2000001ff00 */
[----:B------:R-:W-:Y:S01]  /*6980*/  FFMA.FTZ R0, R64, R0, R141 ;  /* 0x0000000040007223 */ /* 0x000fe2000001008d */
[----:B------:R-:W-:Y:S01]  /*6990*/  PRMT R141, RZ, 0x5410, R81 ;  /* 0x00005410ff8d7816 */ /* 0x000fe20000000051 */
[C---:B------:R-:W-:Y:S01]  /*69a0*/  FMUL.FTZ R49, R65.reuse, UR4 ;  /* 0x0000000441317c20 */ /* 0x040fe20008410000 */
[----:B------:R-:W-:Y:S01]  /*69b0*/  CS2R R30, SRZ ;  /* 0x00000000001e7805 */ /* 0x000fe2000001ff00 */
[----:B------:R-:W-:Y:S01]  /*69c0*/  FFMA.FTZ R0, R65, R2, R0 ;  /* 0x0000000241007223 */ /* 0x000fe20000010000 */
[----:B------:R-:W-:Y:S01]  /*69d0*/  PRMT R2, RZ, 0x5410, R94 ;  /* 0x00005410ff027816 */ /* 0x000fe2000000005e */
[C---:B------:R-:W-:Y:S01]  /*69e0*/  FMUL.FTZ R48, R63.reuse, UR4 ;  /* 0x000000043f307c20 */ /* 0x040fe20008410000 */
[----:B------:R-:W-:Y:S01]  /*69f0*/  CS2R R28, SRZ ;  /* 0x00000000001c7805 */ /* 0x000fe2000001ff00 */
[----:B------:R-:W-:Y:S01]  /*6a00*/  FMUL.FTZ R47, R116, UR4 ;  /* 0x00000004742f7c20 */ /* 0x000fe20008410000 */
[----:B------:R-:W-:Y:S01]  /*6a10*/  CS2R R26, SRZ ;  /* 0x00000000001a7805 */ /* 0x000fe2000001ff00 */
[----:B------:R-:W-:Y:S01]  /*6a20*/  FFMA.FTZ R3, R63, R2, R0 ;  /* 0x000000023f037223 */ /* 0x000fe20000010000 */
[----:B------:R-:W-:Y:S01]  /*6a30*/  PRMT R0, RZ, 0x5410, R93 ;  /* 0x00005410ff007816 */ /* 0x000fe2000000005d */
[----:B------:R-:W-:Y:S01]  /*6a40*/  FMUL.FTZ R46, R117, UR4 ;  /* 0x00000004752e7c20 */ /* 0x000fe20008410000 */
[----:B------:R-:W-:Y:S01]  /*6a50*/  PRMT R2, RZ, 0x5410, R92 ;  /* 0x00005410ff027816 */ /* 0x000fe2000000005c */
        /* <DEDUP_REMOVED lines=11> */
[----:B------:R-:W-:Y:S01]  /*6b10*/  MOV R19, RZ ;  /* 0x000000ff00137202 */ /* 0x000fe20000000f00 */
[----:B------:R-:W-:-:S02]  /*6b20*/  FFMA.FTZ R0, R130, R0, R3 ;  /* 0x0000000082007223 */ /* 0x000fc40000010003 */
[----:B------:R-:W-:Y:S02]  /*6b30*/  FMUL.FTZ R41, R4, UR4 ;  /* 0x0000000404297c20 */ /* 0x000fe40008410000 */
[----:B------:R-:W-:Y:S01]  /*6b40*/  FFMA.FTZ R3, R151, R2, R0 ;  /* 0x0000000297037223 */ /* 0x000fe20000010000 */
[----:B------:R-:W-:Y:S01]  /*6b50*/  PRMT R0, RZ, 0x5410, R89 ;  /* 0x00005410ff007816 */ /* 0x000fe20000000059 */
[----:B------:R-:W-:Y:S01]  /*6b60*/  FMUL.FTZ R40, R7, UR4 ;  /* 0x0000000407287c20 */ /* 0x000fe20008410000 */
[----:B------:R-:W-:Y:S01]  /*6b70*/  PRMT R2, RZ, 0x5410, R88 ;  /* 0x00005410ff027816 */ /* 0x000fe20000000058 */
[----:B------:R-:W-:Y:S02]  /*6b80*/  FMUL.FTZ R39, R6, UR4 ;  /* 0x0000000406277c20 */ /* 0x000fe40008410000 */
[----:B------:R-:W-:Y:S02]  /*6b90*/  FFMA.FTZ R0, R148, R0, R3 ;  /* 0x0000000094007223 */ /* 0x000fe40000010003 */
[----:B------:R-:W-:-:S02]  /*6ba0*/  FMUL.FTZ R38, R5, UR4 ;  /* 0x0000000405267c20 */ /* 0x000fc40008410000 */
[----:B------:R-:W-:Y:S01]  /*6bb0*/  FFMA.FTZ R3, R149, R2, R0 ;  /* 0x0000000295037223 */ /* 0x000fe20000010000 */
[----:B------:R-:W-:Y:S01]  /*6bc0*/  PRMT R0, RZ, 0x5410, R87 ;  /* 0x00005410ff007816 */ /* 0x000fe20000000057 */
[----:B------:R-:W-:Y:S01]  /*6bd0*/  FMUL.FTZ R37, R61, UR4 ;  /* 0x000000043d257c20 */ /* 0x000fe20008410000 */
[----:B------:R-:W-:Y:S01]  /*6be0*/  PRMT R2, RZ, 0x5410, R86 ;  /* 0x00005410ff027816 */ /* 0x000fe20000000056 */
[----:B------:R-:W-:Y:S02]  /*6bf0*/  FMUL.FTZ R36, R62, UR4 ;  /* 0x000000043e247c20 */ /* 0x000fe40008410000 */
[----:B------:R-:W-:Y:S02]  /*6c00*/  FFMA.FTZ R0, R4, R0, R3 ;  /* 0x0000000004007223 */ /* 0x000fe40000010003 */
[----:B------:R-:W-:Y:S02]  /*6c10*/  FMUL.FTZ R35, R60, UR4 ;  /* 0x000000043c237c20 */ /* 0x000fe40008410000 */
[----:B------:R-:W-:Y:S01]  /*6c20*/  FFMA.FTZ R3, R7, R2, R0 ;  /* 0x0000000207037223 */ /* 0x000fe20000010000 */
[----:B------:R-:W-:-:S02]  /*6c30*/  PRMT R0, RZ, 0x5410, R85 ;  /* 0x00005410ff007816 */ /* 0x000fc40000000055 */
[----:B------:R-:W-:-:S03]  /*6c40*/  PRMT R2, RZ, 0x5410, R84 ;  /* 0x00005410ff027816 */ /* 0x000fc60000000054 */
[----:B------:R-:W-:-:S04]  /*6c50*/  FFMA.FTZ R0, R6, R0, R3 ;  /* 0x0000000006007223 */ /* 0x000fc80000010003 */
[----:B------:R-:W-:Y:S01]  /*6c60*/  FFMA.FTZ R0, R5, R2, R0 ;  /* 0x0000000205007223 */ /* 0x000fe20000010000 */
[----:B------:R-:W-:-:S05]  /*6c70*/  PRMT R2, RZ, 0x5410, R83 ;  /* 0x00005410ff027816 */ /* 0x000fca0000000053 */
[----:B------:R-:W-:Y:S01]  /*6c80*/  FFMA.FTZ R3, R61, R2, R0 ;  /* 0x000000023d037223 */ /* 0x000fe20000010000 */
[----:B------:R-:W-:Y:S02]  /*6c90*/  MOV R2, c[0x0][0x16c] ;  /* 0x00005b0000027a02 */ /* 0x000fe40000000f00 */
[----:B------:R-:W-:Y:S02]  /*6ca0*/  PRMT R0, RZ, 0x5410, R82 ;  /* 0x00005410ff007816 */ /* 0x000fe40000000052 */
[----:B------:R-:W-:-:S03]  /*6cb0*/  ISETP.GE.AND P0, PT, R2, 0x1, PT ;  /* 0x000000010200780c */ /* 0x000fc60003f06270 */
[----:B------:R-:W-:-:S04]  /*6cc0*/  FFMA.FTZ R3, R62, R0, R3 ;  /* 0x000000003e037223 */ /* 0x000fc80000010003 */
[----:B------:R-:W-:-:S06]  /*6cd0*/  FFMA.FTZ R141, R60, R141, R3 ;  /* 0x0000008d3c8d7223 */ /* 0x000fcc0000010003 */
[----:B------:R-:W-:Y:S05]  /*6ce0*/  @!P0 BRA `(.L_x_4315) ;  /* 0x000060a000008947 */ /* 0x000fea0003800000 */
[----:B------:R-:W-:Y:S01]  /*6cf0*/  IADD3 R17, R132, -0x1, RZ ;  /* 0xffffffff84117810 */ /* 0x000fe20007ffe0ff */
[----:B------:R-:W-:Y:S01]  /*6d00*/  FADD.FTZ R8, R4, R4 ;  /* 0x0000000404087221 */ /* 0x000fe20000010000 */
[----:B------:R-:W-:Y:S01]  /*6d10*/  MOV R34, RZ ;  /* 0x000000ff00227202 */ /* 0x000fe20000000f00 */
[----:B------:R-:W-:Y:S01]  /*6d20*/  FADD.FTZ R18, R64, R64 ;  /* 0x0000004040127221 */ /* 0x000fe20000010000 */
        /* <DEDUP_REMOVED lines=23> */
[----:B------:R-:W-:-:S02]  /*6ea0*/  FADD.FTZ R4, R61, R61 ;  /* 0x0000003d3d047221 */ /* 0x000fc40000010000 */
[----:B------:R-:W-:Y:S02]  /*6eb0*/  FADD.FTZ R3, R62, R62 ;  /* 0x0000003e3e037221 */ /* 0x000fe40000010000 */
[----:B------:R-:W-:Y:S02]  /*6ec0*/  FADD.FTZ R2, R60, R60 ;  /* 0x0000003c3c027221 */ /* 0x000fe40000010000 */
.L_x_4352:
        /* <DEDUP_REMOVED lines=96> */
[----:B------:R-:W-:Y:S01]  /*74d0*/  SHF.L.U32 R146, R63, 0x3, RZ ;  /* 0x000000033f927819 */ /* 0x000fe200000006ff */
[----:B------:R-:W-:Y:S02]  /*74e0*/  HFMA2.MMA R61, -RZ, RZ, 0, 0 ;  /* 0x00000000ff3d7435 */ /* 0x000fe400000001ff */
[----:B------:R-:W-:Y:S01]  /*74f0*/  MUFU.SIN R154, R117 ;  /* 0x00000075009a7308 */ /* 0x000fe20000000400 */
[----:B0-----:R-:W-:-:S07]  /*7500*/  FMUL.FTZ R130, R68, R69 ;  /* 0x0000004544827220 */ /* 0x001fce0000410000 */
[----:B------:R0:W-:Y:S01]  /*7510*/  MUFU.COS R155, R117 ;  /* 0x00000075009b7308 */ /* 0x0001e20000000000 */
[----:B------:R-:W-:-:S05]  /*7520*/  FMUL.FTZ R131, R68, R131 ;  /* 0x0000008344837220 */ /* 0x000fca0000410000 */
[----:B------:R1:W-:Y:S01]  /*7530*/  STS.64 [R146+0x10b0], R130 ;  /* 0x0010b08292007388 */ /* 0x0003e20000000a00 */
[----:B------:R-:W-:Y:S01]  /*7540*/  @!P0 IADD3 R69, R132, -0x2, RZ ;  /* 0xfffffffe84458810 */ /* 0x000fe20007ffe0ff */
[----:B------:R-:W-:Y:S01]  /*7550*/  FMUL.FTZ R68, R54, UR15 ;  /* 0x0000000f36447c20 */ /* 0x000fe20008410000 */
[----:B------:R-:W-:Y:S01]  /*7560*/  MOV R60, 0x3f800000 ;  /* 0x3f800000003c7802 */ /* 0x000fe20000000f00 */
[----:B0-----:R-:W-:Y:S01]  /*7570*/  FMUL.FTZ R117, R53, UR15 ;  /* 0x0000000f35757c20 */ /* 0x001fe20008410000 */
[----:B------:R-:W-:Y:S01]  /*7580*/  MUFU.COS R157, R157 ;  /* 0x0000009d009d7308 */ /* 0x000fe20000000000 */
[----:B------:R-:W-:Y:S01]  /*7590*/  @!P0 IMAD R69, R69, c[0x0][0x16c], R0 ;  /* 0x00005b0045458a24 */ /* 0x000fe200078e0200 */
[----:B------:R-:W-:Y:S01]  /*75a0*/  CS2R R62, SRZ ;  /* 0x00000000003e7805 */ /* 0x000fe2000001ff00 */
[----:B------:R-:W-:Y:S02]  /*75b0*/  FMUL.RZ R169, R117, 0.15915493667125701904 ;  /* 0x3e22f98375a97820 */ /* 0x000fe4000040c000 */
[----:B------:R-:W-:-:S02]  /*75c0*/  FMUL.RZ R147, R68, 0.15915493667125701904 ;  /* 0x3e22f98344937820 */ /* 0x000fc4000040c000 */
        /* <DEDUP_REMOVED lines=8> */
[----:B------:R-:W-:Y:S01]  /*7650*/  MUFU.EX2 R117, R117 ;  /* 0x0000007500757308 */ /* 0x000fe20000000800 */
[C---:B0-----:R-:W-:Y:S02]  /*7660*/  FMUL.FTZ R68, R70.reuse, R77 ;  /* 0x0000004d46447220 */ /* 0x041fe40000410000 */
[----:B------:R-:W-:-:S05]  /*7670*/  FMUL.FTZ R69, R70, R76 ;  /* 0x0000004c46457220 */ /* 0x000fca0000410000 */
[----:B------:R-:W0:Y:S08]  /*7680*/  MUFU.EX2 R68, R68 ;  /* 0x0000004400447308 */ /* 0x000e300000000800 */
[----:B------:R-:W2:Y:S01]  /*7690*/  MUFU.EX2 R69, R69 ;  /* 0x0000004500457308 */ /* 0x000ea20000000800 */
[----:B------:R-:W-:-:S07]  /*76a0*/  FMUL.FTZ R179, R70, R73 ;  /* 0x0000004946b37220 */ /* 0x000fce0000410000 */
[----:B------:R-:W-:Y:S01]  /*76b0*/  MUFU.SIN R150, R169 ;  /* 0x000000a900967308 */ /* 0x000fe20000000400 */
[----:B0-----:R-:W-:-:S07]  /*76c0*/  FMUL.FTZ R174, R68, R71 ;  /* 0x0000004744ae7220 */ /* 0x001fce0000410000 */
[----:B------:R0:W-:Y:S02]  /*76d0*/  MUFU.COS R151, R169 ;  /* 0x000000a900977308 */ /* 0x0001e40000000000 */
[----:B0-----:R-:W-:-:S06]  /*76e0*/  FMUL.FTZ R169, R70, R74 ;  /* 0x0000004a46a97220 */ /* 0x001fcc0000410000 */
[----:B------:R-:W-:Y:S01]  /*76f0*/  MUFU.SIN R152, R147 ;  /* 0x0000009300987308 */ /* 0x000fe20000000400 */
[----:B------:R-:W-:-:S07]  /*7700*/  FMUL.FTZ R175, R68, R175 ;  /* 0x000000af44af7220 */ /* 0x000fce0000410000 */
[----:B------:R-:W-:Y:S08]  /*7710*/  MUFU.COS R153, R147 ;  /* 0x0000009300997308 */ /* 0x000ff00000000000 */
[----:B------:R-:W0:Y:S08]  /*7720*/  MUFU.EX2 R177, R169 ;  /* 0x000000a900b17308 */ /* 0x000e300000000800 */
[----:B-1----:R-:W-:Y:S08]  /*7730*/  MUFU.SIN R146, R173 ;  /* 0x000000ad00927308 */ /* 0x002ff00000000400 */
[----:B------:R2:W-:Y:S01]  /*7740*/  MUFU.COS R147, R173 ;  /* 0x000000ad00937308 */ /* 0x0005e20000000000 */
[----:B------:R-:W-:-:S07]  /*7750*/  FMUL.FTZ R180, R70, R72 ;  /* 0x0000004846b47220 */ /* 0x000fce0000410000 */
[----:B------:R-:W-:Y:S01]  /*7760*/  MUFU.SIN R148, R171 ;  /* 0x000000ab00947308 */ /* 0x000fe20000000400 */
[----:B--2---:R-:W-:Y:S01]  /*7770*/  FMUL.FTZ R173, R69, R116 ;  /* 0x0000007445ad7220 */ /* 0x004fe20000410000 */
[----:B------:R-:W-:-:S06]  /*7780*/  PRMT R116, RZ, 0x5410, R95 ;  /* 0x00005410ff747816 */ /* 0x000fcc000000005f */
[----:B------:R1:W-:Y:S01]  /*7790*/  MUFU.COS R149, R171 ;  /* 0x000000ab00957308 */ /* 0x0003e20000000000 */
[----:B------:R-:W-:Y:S02]  /*77a0*/  FMUL.FTZ R229, R116, R77 ;  /* 0x0000004d74e57220 */ /* 0x000fe40000410000 */
[----:B------:R-:W-:-:S05]  /*77b0*/  FMUL.FTZ R116, RZ, R174 ;  /* 0x000000aeff747220 */ /* 0x000fca0000410000 */
[----:B------:R-:W2:Y:S01]  /*77c0*/  MUFU.EX2 R179, R179 ;  /* 0x000000b300b37308 */ /* 0x000ea20000000800 */
[----:B-1----:R-:W-:Y:S02]  /*77d0*/  FMUL.FTZ R171, R117, R176 ;  /* 0x000000b075ab7220 */ /* 0x002fe40000410000 */
[----:B------:R-:W-:Y:S02]  /*77e0*/  FMUL.FTZ R176, R231, R174 ;  /* 0x000000aee7b07220 */ /* 0x000fe40000410000 */
[----:B------:R-:W-:Y:S02]  /*77f0*/  FMUL.FTZ R68, R70, R59 ;  /* 0x0000003b46447220 */ /* 0x000fe40000410000 */
[-C--:B------:R-:W-:Y:S02]  /*7800*/  FFMA.FTZ R176, RZ, R175.reuse, R176 ;  /* 0x000000afffb07223 */ /* 0x080fe400000100b0 */
[----:B------:R-:W-:Y:S02]  /*7810*/  FMUL.FTZ R172, R69, R172 ;  /* 0x000000ac45ac7220 */ /* 0x000fe40000410000 */
[----:B------:R-:W-:-:S02]  /*7820*/  FFMA.FTZ R116, R231, R175, -R116 ;  /* 0x000000afe7747223 */ /* 0x000fc40000010874 */
[----:B------:R-:W-:Y:S01]  /*7830*/  FADD.FTZ R176, RZ, R176 ;  /* 0x000000b0ffb07221 */ /* 0x000fe20000010000 */
[----:B------:R-:W1:Y:S01]  /*7840*/  MUFU.EX2 R180, R180 ;  /* 0x000000b400b47308 */ /* 0x000e620000000800 */
[----:B------:R-:W-:Y:S02]  /*7850*/  FMUL.FTZ R170, R117, R170 ;  /* 0x000000aa75aa7220 */ /* 0x000fe40000410000 */
[----:B0-----:R-:W-:Y:S02]  /*7860*/  FMUL.FTZ R169, R177, R178 ;  /* 0x000000b2b1a97220 */ /* 0x001fe40000410000 */
[----:B------:R-:W-:Y:S02]  /*7870*/  FADD.FTZ R117, R229, R116 ;  /* 0x00000074e5757221 */ /* 0x000fe40000010000 */
[----:B------:R-:W-:Y:S01]  /*7880*/  FMUL.FTZ R178, R172, R176 ;  /* 0x000000b0acb27220 */ /* 0x000fe20000410000 */
[----:B------:R-:W0:Y:S01]  /*7890*/  MUFU.EX2 R68, R68 ;  /* 0x0000004400447308 */ /* 0x000e220000000800 */
[----:B------:R-:W-:-:S02]  /*78a0*/  FMUL.FTZ R69, R70, R58 ;  /* 0x0000003a46457220 */ /* 0x000fc40000410000 */
[----:B------:R-:W-:Y:S02]  /*78b0*/  FMUL.FTZ R168, R177, R168 ;  /* 0x000000a8b1a87220 */ /* 0x000fe40000410000 */
[C---:B--2---:R-:W-:Y:S02]  /*78c0*/  FMUL.FTZ R167, R179.reuse, R167 ;  /* 0x000000a7b3a77220 */ /* 0x044fe40000410000 */
[----:B------:R-:W-:Y:S02]  /*78d0*/  FMUL.FTZ R166, R179, R166 ;  /* 0x000000a6b3a67220 */ /* 0x000fe40000410000 */
[-C--:B------:R-:W-:Y:S02]  /*78e0*/  FMUL.FTZ R179, R172, R117.reuse ;  /* 0x00000075acb37220 */ /* 0x080fe40000410000 */
[C---:B------:R-:W-:Y:S02]  /*78f0*/  FFMA.FTZ R177, R173.reuse, R117, -R178 ;  /* 0x00000075adb17223 */ /* 0x040fe400000108b2 */
[----:B------:R-:W-:Y:S01]  /*7900*/  FMUL.FTZ R71, R70, R57 ;  /* 0x0000003946477220 */ /* 0x000fe20000410000 */
[----:B------:R-:W2:Y:S01]  /*7910*/  MUFU.EX2 R69, R69 ;  /* 0x0000004500457308 */ /* 0x000ea20000000800 */
[----:B------:R-:W-:-:S02]  /*7920*/  FFMA.FTZ R179, R173, R176, R179 ;  /* 0x000000b0adb37223 */ /* 0x000fc400000100b3 */
[----:B------:R-:W-:Y:S02]  /*7930*/  FADD.FTZ R177, R228, R177 ;  /* 0x000000b1e4b17221 */ /* 0x000fe40000010000 */
[----:B------:R-:W-:Y:S02]  /*7940*/  FADD.FTZ R179, RZ, R179 ;  /* 0x000000b3ffb37221 */ /* 0x000fe40000010000 */
[----:B------:R-:W-:Y:S01]  /*7950*/  FMUL.FTZ R178, R170, R177 ;  /* 0x000000b1aab27220 */ /* 0x000fe20000410000 */
[----:B------:R-:W4:Y:S01]  /*7960*/  MUFU.EX2 R71, R71 ;  /* 0x0000004700477308 */ /* 0x000f220000000800 */
[----:B------:R-:W-:Y:S02]  /*7970*/  FMUL.FTZ R116, R70, R56 ;  /* 0x0000003846747220 */ /* 0x000fe40000410000 */
[C---:B-1----:R-:W-:Y:S02]  /*7980*/  FMUL.FTZ R165, R180.reuse, R165 ;  /* 0x000000a5b4a57220 */ /* 0x042fe40000410000 */
[----:B------:R-:W-:Y:S01]  /*7990*/  FMUL.FTZ R164, R180, R164 ;  /* 0x000000a4b4a47220 */ /* 0x000fe20000410000 */
[----:B------:R-:W-:Y:S01]  /*79a0*/  PRMT R180, RZ, 0x5410, R93 ;  /* 0x00005410ffb47816 */ /* 0x000fe2000000005d */
[----:B0-----:R-:W-:-:S02]  /*79b0*/  FMUL.FTZ R163, R68, R163 ;  /* 0x000000a344a37220 */ /* 0x001fc40000410000 */
[----:B------:R-:W-:Y:S02]  /*79c0*/  FMUL.FTZ R162, R68, R162 ;  /* 0x000000a244a27220 */ /* 0x000fe40000410000 */
[-C--:B------:R-:W-:Y:S02]  /*79d0*/  FMUL.FTZ R176, R170, R179.reuse ;  /* 0x000000b3aab07220 */ /* 0x080fe40000410000 */
[C---:B------:R-:W-:Y:S02]  /*79e0*/  FFMA.FTZ R178, R171.reuse, R179, R178 ;  /* 0x000000b3abb27223 */ /* 0x040fe400000100b2 */
[----:B------:R-:W-:Y:S01]  /*79f0*/  FMUL.FTZ R68, R70, R54 ;  /* 0x0000003646447220 */ /* 0x000fe20000410000 */
[----:B------:R-:W0:Y:S01]  /*7a00*/  MUFU.EX2 R116, R116 ;  /* 0x0000007400747308 */ /* 0x000e220000000800 */
[----:B------:R-:W-:Y:S02]  /*7a10*/  FFMA.FTZ R176, R171, R177, -R176 ;  /* 0x000000b1abb07223 */ /* 0x000fe400000108b0 */
[----:B------:R-:W-:-:S02]  /*7a20*/  FMUL.FTZ R227, R180, R75 ;  /* 0x0000004bb4e37220 */ /* 0x000fc40000410000 */
[----:B------:R-:W-:Y:S02]  /*7a30*/  FADD.FTZ R178, RZ, R178 ;  /* 0x000000b2ffb27221 */ /* 0x000fe40000010000 */
[C---:B--2---:R-:W-:Y:S01]  /*7a40*/  FMUL.FTZ R161, R69.reuse, R161 ;  /* 0x000000a145a17220 */ /* 0x044fe20000410000 */
[----:B------:R-:W1:Y:S01]  /*7a50*/  MUFU.EX2 R68, R68 ;  /* 0x0000004400447308 */ /* 0x000e620000000800 */
[----:B------:R-:W-:Y:S02]  /*7a60*/  FMUL.FTZ R160, R69, R160 ;  /* 0x000000a045a07220 */ /* 0x000fe40000410000 */
[----:B------:R-:W-:Y:S02]  /*7a70*/  FADD.FTZ R176, R227, R176 ;  /* 0x000000b0e3b07221 */ /* 0x000fe40000010000 */
[----:B------:R-:W-:Y:S02]  /*7a80*/  FMUL.FTZ R177, R168, R178 ;  /* 0x000000b2a8b17220 */ /* 0x000fe40000410000 */
[----:B------:R-:W-:-:S02]  /*7a90*/  FMUL.FTZ R69, R70, R53 ;  /* 0x0000003546457220 */ /* 0x000fc40000410000 */
[C---:B----4-:R-:W-:Y:S02]  /*7aa0*/  FMUL.FTZ R159, R71.reuse, R159 ;  /* 0x0000009f479f7220 */ /* 0x050fe40000410000 */
[----:B------:R-:W-:Y:S02]  /*7ab0*/  FMUL.FTZ R158, R71, R158 ;  /* 0x0000009e479e7220 */ /* 0x000fe40000410000 */
[-C--:B------:R-:W-:Y:S02]  /*7ac0*/  FMUL.FTZ R179, R168, R176.reuse ;  /* 0x000000b0a8b37220 */ /* 0x080fe40000410000 */
[C---:B------:R-:W-:Y:S02]  /*7ad0*/  FFMA.FTZ R177, R169.reuse, R176, -R177 ;  /* 0x000000b0a9b17223 */ /* 0x040fe400000108b1 */
[C---:B------:R-:W-:Y:S02]  /*7ae0*/  FMUL.FTZ R117, R70.reuse, R55 ;  /* 0x0000003746757220 */ /* 0x040fe40000410000 */
[----:B------:R-:W-:Y:S01]  /*7af0*/  FMUL.FTZ R71, R70, R52 ;  /* 0x0000003446477220 */ /* 0x000fe20000410000 */
[----:B------:R-:W2:Y:S01]  /*7b00*/  MUFU.EX2 R69, R69 ;  /* 0x0000004500457308 */ /* 0x000ea20000000800 */
[----:B------:R-:W-:-:S02]  /*7b10*/  FFMA.FTZ R179, R169, R178, R179 ;  /* 0x000000b2a9b37223 */ /* 0x000fc400000100b3 */
[----:B------:R-:W-:Y:S02]  /*7b20*/  FADD.FTZ R177, R226, R177 ;  /* 0x000000b1e2b17221 */ /* 0x000fe40000010000 */
[----:B------:R-:W-:Y:S02]  /*7b30*/  FMUL.FTZ R70, R70, R51 ;  /* 0x0000003346467220 */ /* 0x000fe40000410000 */
        /* <DEDUP_REMOVED lines=60> */
[C---:B------:R-:W-:Y:S02]  /*7f00*/  FMUL.FTZ R68, R166.reuse, R71 ;  /* 0x00000047a6447220 */ /* 0x040fe40000410000 */
        /* <DEDUP_REMOVED lines=12> */
[-C--:B------:R-:W-:Y:S02]  /*7fd0*/  FMUL.FTZ R69, R164, R70.reuse ;  /* 0x00000046a4457220 */ /* 0x080fe40000410000 */
        /* <DEDUP_REMOVED lines=26> */
[----:B------:R-:W-:Y:S02]  /*8180*/  FMUL.FTZ R70, R158, R69 ;  /* 0x000000459e467220 */ /* 0x000fe40000410000 */
        /* <DEDUP_REMOVED lines=80> */
.L_x_4317:
[----:B0-----:R-:W-:Y:S05]  /*8690*/  BSYNC B0 ;  /* 0x0000000000007941 */ /* 0x001fea0003800000 */
.L_x_4316:
        /* <DEDUP_REMOVED lines=52> */
.L_x_4364:
        /* <DEDUP_REMOVED lines=69> */
.L_x_4365:
        /* <DEDUP_REMOVED lines=19> */
[----:B-----5:R-:W-:Y:S05]  /*8f60*/  CALL.REL.NOINC `($__internal_106_$__cuda_sm70_shflsync_idx_p) ;  /* 0x000086b000007944 */ /* 0x020fea0003c00000 */
.L_x_4322:
[----:B------:R-:W-:Y:S05]  /*8f70*/  BRA.CONV ~URZ, `(.L_x_4323) ;  /* 0x000000637f007947 */ /* 0x000fea000b800000 */
[----:B-1----:R-:W-:Y:S01]  /*8f80*/  HFMA2.MMA R65, -RZ, RZ, 0, 1.847743988037109375e-06 ;  /* 0x0000001fff417435 */ /* 0x002fe200000001ff */
[----:B------:R-:W-:Y:S02]  /*8f90*/  MOV R68, R219 ;  /* 0x000000db00447202 */ /* 0x000fe40000000f00 */
[----:B------:R-:W-:-:S02]  /*8fa0*/  MOV R66, 0x1f ;  /* 0x0000001f00427802 */ /* 0x000fc40000000f00 */
[----:B------:R-:W-:Y:S02]  /*8fb0*/  MOV R67, 0xffffffff ;  /* 0xffffffff00437802 */ /* 0x000fe40000000f00 */
[----:B------:R-:W-:Y:S02]  /*8fc0*/  MOV R64, 0x8fe0 ;  /* 0x00008fe000407802 */ /* 0x000fe40000000f00 */
[----:B-----5:R-:W-:Y:S05]  /*8fd0*/  CALL.REL.NOINC `($__internal_106_$__cuda_sm70_shflsync_idx_p) ;  /* 0x0000864000007944 */ /* 0x020fea0003c00000 */
.L_x_4323:
[----:B------:R-:W-:Y:S05]  /*8fe0*/  BRA.CONV ~URZ, `(.L_x_4324) ;  /* 0x000000637f007947 */ /* 0x000fea000b800000 */
[----:B-1----:R-:W-:Y:S01]  /*8ff0*/  HFMA2.MMA R65, -RZ, RZ, 0, 1.847743988037109375e-06 ;  /* 0x0000001fff417435 */ /* 0x002fe200000001ff */
[----:B------:R-:W-:Y:S02]  /*9000*/  MOV R68, R70 ;  /* 0x0000004600447202 */ /* 0x000fe40000000f00 */
[----:B------:R-:W-:Y:S02]  /*9010*/  MOV R66, 0x1f ;  /* 0x0000001f00427802 */ /* 0x000fe40000000f00 */
[----:B------:R-:W-:Y:S02]  /*9020*/  MOV R67, 0xffffffff ;  /* 0xffffffff00437802 */ /* 0x000fe40000000f00 */
[----:B------:R-:W-:Y:S02]  /*9030*/  MOV R64, 0x9050 ;  /* 0x0000905000407802 */ /* 0x000fe40000000f00 */
[----:B-----5:R-:W-:Y:S05]  /*9040*/  CALL.REL.NOINC `($__internal_106_$__cuda_sm70_shflsync_idx_p) ;  /* 0x000085d000007944 */ /* 0x020fea0003c00000 */
.L_x_4324:
[----:B------:R-:W-:Y:S05]  /*9050*/  BRA.CONV ~URZ, `(.L_x_4325) ;  /* 0x000000637f007947 */ /* 0x000fea000b800000 */
[----:B-1----:R-:W-:Y:S01]  /*9060*/  HFMA2.MMA R65, -RZ, RZ, 0, 1.847743988037109375e-06 ;  /* 0x0000001fff417435 */ /* 0x002fe200000001ff */
[----:B------:R-:W-:-:S02]  /*9070*/  MOV R68, R69 ;  /* 0x0000004500447202 */ /* 0x000fc40000000f00 */
[----:B------:R-:W-:Y:S02]  /*9080*/  MOV R66, 0x1f ;  /* 0x0000001f00427802 */ /* 0x000fe40000000f00 */
[----:B------:R-:W-:Y:S02]  /*9090*/  MOV R67, 0xffffffff ;  /* 0xffffffff00437802 */ /* 0x000fe40000000f00 */
[----:B------:R-:W-:Y:S02]  /*90a0*/  MOV R64, 0x90c0 ;  /* 0x000090c000407802 */ /* 0x000fe40000000f00 */
[----:B-----5:R-:W-:Y:S05]  /*90b0*/  CALL.REL.NOINC `($__internal_106_$__cuda_sm70_shflsync_idx_p) ;  /* 0x0000856000007944 */ /* 0x020fea0003c00000 */
.L_x_4325:
[----:B------:R-:W-:Y:S05]  /*90c0*/  BRA.DIV ~URZ, `(.L_x_4326) ;  /* 0x000072f27f007947 */ /* 0x000fea000b800000 */
[----:B-----5:R-:W0:Y:S04]  /*90d0*/  SHFL.IDX PT, R60, R60, RZ, 0x1f ;  /* 0x00001fff3c3c7589 */ /* 0x020e2800000e0000 */
[----:B------:R-:W2:Y:S04]  /*90e0*/  SHFL.IDX PT, R61, R61, RZ, 0x1f ;  /* 0x00001fff3d3d7589 */ /* 0x000ea800000e0000 */
[----:B------:R-:W3:Y:S04]  /*90f0*/  SHFL.IDX PT, R62, R62, RZ, 0x1f ;  /* 0x00001fff3e3e7589 */ /* 0x000ee800000e0000 */
[----:B------:R-:W4:Y:S04]  /*9100*/  SHFL.IDX PT, R63, R63, RZ, 0x1f ;  /* 0x00001fff3f3f7589 */ /* 0x000f2800000e0000 */
[----:B------:R1:W0:Y:S04]  /*9110*/  SHFL.UP PT, R71, R220, 0x1, RZ ;  /* 0x04200000dc477989 */ /* 0x00022800000e00ff */
[----:B------:R1:W0:Y:S04]  /*9120*/  SHFL.UP PT, R217, R219, 0x1, RZ ;  /* 0x04200000dbd97989 */ /* 0x00022800000e00ff */
[----:B------:R-:W0:Y:S04]  /*9130*/  SHFL.UP PT, R70, R70, 0x1, RZ ;  /* 0x0420000046467989 */ /* 0x000e2800000e00ff */
[----:B------:R-:W0:Y:S02]  /*9140*/  SHFL.UP PT, R69, R69, 0x1, RZ ;  /* 0x0420000045457989 */ /* 0x000e2400000e00ff */
.L_x_4366:
[----:B-12---:R-:W1:Y:S01]  /*9150*/  LDS.128 R64, [R216+0x8a0] ;  /* 0x0008a000d8407984 */ /* 0x006e620000000c00 */
[----:B0--3--:R-:W-:-:S02]  /*9160*/  FMUL.FTZ R218, R62, R217 ;  /* 0x000000d93eda7220 */ /* 0x009fc40000410000 */
[C---:B----4-:R-:W-:Y:S02]  /*9170*/  FMUL.FTZ R68, R63.reuse, R217 ;  /* 0x000000d93f447220 */ /* 0x050fe40000410000 */
        /* <DEDUP_REMOVED lines=9> */
[C---:B-1----:R-:W-:Y:S02]  /*9210*/  FMUL.FTZ R71, R65.reuse, R63 ;  /* 0x0000003f41477220 */ /* 0x042fe40000410000 */
        /* <DEDUP_REMOVED lines=10> */
.L_x_4319:
[----:B0-----:R-:W-:Y:S05]  /*92c0*/  BSYNC B0 ;  /* 0x0000000000007941 */ /* 0x001fea0003800000 */
.L_x_4318:
[----:B------:R-:W-:Y:S01]  /*92d0*/  WARPSYNC 0xffffffff ;  /* 0xffffffff00007948 */ /* 0x000fe20003800000 */
[----:B------:R-:W-:Y:S01]  /*92e0*/  BAR.SYNC.DEFER_BLOCKING 0x0 ;  /* 0x0000000000007b1d */ /* 0x000fe20000010000 */
[-C--:B-----5:R-:W-:Y:S01]  /*92f0*/  FMUL.FTZ R60, R146, R207.reuse ;  /* 0x000000cf923c7220 */ /* 0x0a0fe20000410000 */
[----:B------:R-:W-:Y:S01]  /*9300*/  ISETP.GE.AND P0, PT, R132, c[0x0][0x174], PT ;  /* 0x00005d0084007a0c */ /* 0x000fe20003f06270 */
[C---:B------:R-:W-:Y:S02]  /*9310*/  FMUL.FTZ R63, R147.reuse, R207 ;  /* 0x000000cf933f7220 */ /* 0x040fe40000410000 */
[-C--:B------:R-:W-:Y:S01]  /*9320*/  FFMA.FTZ R61, R147, R191.reuse, -R60 ;  /* 0x000000bf933d7223 */ /* 0x080fe2000001083c */
[----:B------:R-:W-:Y:S01]  /*9330*/  ISETP.NE.OR P0, PT, R135, RZ, P0 ;  /* 0x000000ff8700720c */ /* 0x000fe20000705670 */
[----:B------:R-:W-:Y:S01]  /*9340*/  FFMA.FTZ R63, -R146, R191, -R63 ;  /* 0x000000bf923f7223 */ /* 0x000fe2000001093f */
[----:B------:R-:W-:Y:S01]  /*9350*/  BSSY B0, `(.L_x_4327) ;  /* 0x00001a5000007945 */ /* 0x000fe20003800000 */
[----:B------:R-:W-:-:S02]  /*9360*/  FADD.FTZ R65, R190, R61 ;  /* 0x0000003dbe417221 */ /* 0x000fc40000010000 */
[----:B-1----:R-:W-:Y:S02]  /*9370*/  FMUL.FTZ R62, R146, R117 ;  /* 0x00000075923e7220 */ /* 0x002fe40000410000 */
        /* <DEDUP_REMOVED lines=260> */
[----:B------:R-:W-:Y:S01]  /*a3c0*/  FADD.FTZ R239, R66, R239 ;  /* 0x000000ef42ef7221 */ /* 0x000fe20000010000 */
[----:B------:R-:W-:Y:S01]  /*a3d0*/  MOV R241, R68 ;  /* 0x0000004400f17202 */ /* 0x000fe20000000f00 */
[----:B------:R-:W-:Y:S01]  /*a3e0*/  FADD.FTZ R252, R67, R70 ;  /* 0x0000004643fc7221 */ /* 0x000fe20000010000 */
[----:B------:R-:W-:Y:S05]  /*a3f0*/  BRA.DIV ~URZ, `(.L_x_4329) ;  /* 0x000063527f007947 */ /* 0x000fea000b800000 */
[----:B------:R0:W1:Y:S02]  /*a400*/  SHFL.DOWN PT, R69, R68, 0x1, 0x1f ;  /* 0x08201f0044457f89 */ /* 0x00006400000e0000 */
.L_x_4367:
[----:B------:R-:W-:Y:S05]  /*a410*/  BRA.DIV ~URZ, `(.L_x_4330) ;  /* 0x000063a27f007947 */ /* 0x000fea000b800000 */
[----:B------:R2:W3:Y:S04]  /*a420*/  SHFL.DOWN PT, R70, R240, 0x1, 0x1f ;  /* 0x08201f00f0467f89 */ /* 0x0004e800000e0000 */
[----:B------:R2:W4:Y:S04]  /*a430*/  SHFL.DOWN PT, R71, R239, 0x1, 0x1f ;  /* 0x08201f00ef477f89 */ /* 0x00052800000e0000 */
[----:B------:R2:W0:Y:S02]  /*a440*/  SHFL.DOWN PT, R249, R252, 0x1, 0x1f ;  /* 0x08201f00fcf97f89 */ /* 0x00042400000e0000 */
.L_x_4368:
[----:B------:R-:W-:Y:S01]  /*a450*/  BSSY B1, `(.L_x_4331) ;  /* 0x000000d000017945 */ /* 0x000fe20003800000 */
[----:B------:R-:W-:Y:S05]  /*a460*/  @!P0 BRA `(.L_x_4332) ;  /* 0x000000b000008947 */ /* 0x000fea0003800000 */
        /* <DEDUP_REMOVED lines=11> */
.L_x_4332:
[----:B------:R-:W-:Y:S05]  /*a520*/  BSYNC B1 ;  /* 0x0000000000017941 */ /* 0x000fea0003800000 */
.L_x_4331:
[----:B------:R-:W-:Y:S01]  /*a530*/  ISETP.GT.U32.AND P0, PT, R135, 0x1d, PT ;  /* 0x0000001d8700780c */ /* 0x000fe20003f04070 */
[----:B------:R-:W-:Y:S05]  /*a540*/  BRA.DIV ~URZ, `(.L_x_4333) ;  /* 0x000063c27f007947 */ /* 0x000fea000b800000 */
[----:B-1----:R1:W2:Y:S04]  /*a550*/  SHFL.DOWN PT, R69, R241, 0x2, 0x1f ;  /* 0x08401f00f1457f89 */ /* 0x0022a800000e0000 */
[----:B---3--:R1:W3:Y:S04]  /*a560*/  SHFL.DOWN PT, R70, R240, 0x2, 0x1f ;  /* 0x08401f00f0467f89 */ /* 0x0082e800000e0000 */
[----:B----4-:R1:W4:Y:S04]  /*a570*/  SHFL.DOWN PT, R71, R239, 0x2, 0x1f ;  /* 0x08401f00ef477f89 */ /* 0x01032800000e0000 */
[----:B0-----:R1:W0:Y:S02]  /*a580*/  SHFL.DOWN PT, R249, R252, 0x2, 0x1f ;  /* 0x08401f00fcf97f89 */ /* 0x00122400000e0000 */
.L_x_4369:
        /* <DEDUP_REMOVED lines=13> */
.L_x_4335:
[----:B------:R-:W-:Y:S05]  /*a660*/  BSYNC B1 ;  /* 0x0000000000017941 */ /* 0x000fea0003800000 */
.L_x_4334:
[----:B------:R-:W-:Y:S01]  /*a670*/  ISETP.GT.U32.AND P0, PT, R135, 0x1b, PT ;  /* 0x0000001b8700780c */ /* 0x000fe20003f04070 */
[----:B------:R-:W-:Y:S10]  /*a680*/  BRA.DIV ~URZ, `(.L_x_4336) ;  /* 0x000064427f007947 */ /* 0x000ff4000b800000 */
[----:B--2---:R2:W1:Y:S02]  /*a690*/  SHFL.DOWN PT, R69, R241, 0x4, 0x1f ;  /* 0x08801f00f1457f89 */ /* 0x00446400000e0000 */
.L_x_4370:
[----:B------:R-:W-:Y:S05]  /*a6a0*/  BRA.DIV ~URZ, `(.L_x_4337) ;  /* 0x000064a27f007947 */ /* 0x000fea000b800000 */
[----:B---3--:R3:W2:Y:S04]  /*a6b0*/  SHFL.DOWN PT, R70, R240, 0x4, 0x1f ;  /* 0x08801f00f0467f89 */ /* 0x0086a800000e0000 */
[----:B----4-:R3:W4:Y:S04]  /*a6c0*/  SHFL.DOWN PT, R71, R239, 0x4, 0x1f ;  /* 0x08801f00ef477f89 */ /* 0x01072800000e0000 */
[----:B0-----:R3:W0:Y:S02]  /*a6d0*/  SHFL.DOWN PT, R249, R252, 0x4, 0x1f ;  /* 0x08801f00fcf97f89 */ /* 0x00162400000e0000 */
.L_x_4371:
        /* <DEDUP_REMOVED lines=13> */
.L_x_4339:
[----:B------:R-:W-:Y:S05]  /*a7b0*/  BSYNC B1 ;  /* 0x0000000000017941 */ /* 0x000fea0003800000 */
.L_x_4338:
[----:B------:R-:W-:Y:S01]  /*a7c0*/  ISETP.GT.U32.AND P0, PT, R135, 0x17, PT ;  /* 0x000000178700780c */ /* 0x000fe20003f04070 */
[----:B------:R-:W-:Y:S05]  /*a7d0*/  BRA.DIV ~URZ, `(.L_x_4340) ;  /* 0x000064c27f007947 */ /* 0x000fea000b800000 */
[----:B-1----:R1:W3:Y:S04]  /*a7e0*/  SHFL.DOWN PT, R69, R241, 0x8, 0x1f ;  /* 0x09001f00f1457f89 */ /* 0x0022e800000e0000 */
[----:B--2---:R1:W2:Y:S04]  /*a7f0*/  SHFL.DOWN PT, R70, R240, 0x8, 0x1f ;  /* 0x09001f00f0467f89 */ /* 0x0042a800000e0000 */
[----:B----4-:R1:W4:Y:S04]  /*a800*/  SHFL.DOWN PT, R71, R239, 0x8, 0x1f ;  /* 0x09001f00ef477f89 */ /* 0x01032800000e0000 */
[----:B0-----:R1:W0:Y:S02]  /*a810*/  SHFL.DOWN PT, R249, R252, 0x8, 0x1f ;  /* 0x09001f00fcf97f89 */ /* 0x00122400000e0000 */
.L_x_4372:
        /* <DEDUP_REMOVED lines=13> */
.L_x_4342:
[----:B------:R-:W-:Y:S05]  /*a8f0*/  BSYNC B1 ;  /* 0x0000000000017941 */ /* 0x000fea0003800000 */
.L_x_4341:
[----:B------:R-:W-:Y:S01]  /*a900*/  ISETP.GT.U32.AND P0, PT, R135, 0xf, PT ;  /* 0x0000000f8700780c */ /* 0x000fe20003f04070 */
[----:B------:R-:W-:Y:S10]  /*a910*/  BRA.DIV ~URZ, `(.L_x_4343) ;  /* 0x000065427f007947 */ /* 0x000ff4000b800000 */
[----:B---3--:R3:W1:Y:S02]  /*a920*/  SHFL.DOWN PT, R69, R241, 0x10, 0x1f ;  /* 0x0a001f00f1457f89 */ /* 0x00866400000e0000 */
.L_x_4373:
[----:B------:R-:W-:Y:S05]  /*a930*/  BRA.DIV ~URZ, `(.L_x_4344) ;  /* 0x000065a27f007947 */ /* 0x000fea000b800000 */
[----:B--2---:R2:W3:Y:S04]  /*a940*/  SHFL.DOWN PT, R70, R240, 0x10, 0x1f ;  /* 0x0a001f00f0467f89 */ /* 0x0044e800000e0000 */
[----:B----4-:R2:W4:Y:S04]  /*a950*/  SHFL.DOWN PT, R71, R239, 0x10, 0x1f ;  /* 0x0a001f00ef477f89 */ /* 0x01052800000e0000 */
[----:B0-----:R2:W0:Y:S02]  /*a960*/  SHFL.DOWN PT, R249, R252, 0x10, 0x1f ;  /* 0x0a001f00fcf97f89 */ /* 0x00142400000e0000 */
.L_x_4374:
        /* <DEDUP_REMOVED lines=13> */
.L_x_4346:
[----:B------:R-:W-:Y:S05]  /*aa40*/  BSYNC B1 ;  /* 0x0000000000017941 */ /* 0x000fea0003800000 */
.L_x_4345:
[----:B------:R-:W-:Y:S05]  /*aa50*/  BRA.DIV ~URZ, `(.L_x_4347) ;  /* 0x000065d27f007947 */ /* 0x000fea000b800000 */
[----:B------:R-:W5:Y:S04]  /*aa60*/  SHFL.IDX PT, R246, R240, RZ, 0x1f ;  /* 0x00001ffff0f67589 */ /* 0x000f6800000e0000 */
[----:B------:R-:W2:Y:S04]  /*aa70*/  SHFL.IDX PT, R245, R241, RZ, 0x1f ;  /* 0x00001ffff1f57589 */ /* 0x000ea800000e0000 */
[----:B------:R-:W4:Y:S04]  /*aa80*/  SHFL.IDX PT, R243, R252, RZ, 0x1f ;  /* 0x00001ffffcf37589 */ /* 0x000f2800000e0000 */
[----:B0-----:R-:W0:Y:S04]  /*aa90*/  SHFL.DOWN PT, R249, R252, 0x1, 0x1f ;  /* 0x08201f00fcf97f89 */ /* 0x001e2800000e0000 */
[----:B----4-:R-:W4:Y:S04]  /*aaa0*/  SHFL.IDX PT, R71, R60, RZ, 0x1f ;  /* 0x00001fff3c477589 */ /* 0x010f2800000e0000 */
[----:B---3--:R-:W3:Y:S04]  /*aab0*/  SHFL.IDX PT, R70, R62, RZ, 0x1f ;  /* 0x00001fff3e467589 */ /* 0x008ee800000e0000 */
[----:B------:R-:W1:Y:S01]  /*aac0*/  SHFL.IDX PT, R251, R63, RZ, 0x1f ;  /* 0x00001fff3ffb7589 */ /* 0x000e6200000e0000 */
[----:B-----5:R-:W-:-:S02]  /*aad0*/  FMUL.FTZ R64, R63, R246 ;  /* 0x000000f63f407220 */ /* 0x020fc40000410000 */
[-C--:B------:R-:W-:Y:S01]  /*aae0*/  FMUL.FTZ R242, R62, R246.reuse ;  /* 0x000000f63ef27220 */ /* 0x080fe20000410000 */
[----:B-1----:R-:W1:Y:S03]  /*aaf0*/  SHFL.IDX PT, R69, R61, RZ, 0x1f ;  /* 0x00001fff3d457589 */ /* 0x002e6600000e0000 */
[----:B--2---:R-:W-:Y:S01]  /*ab00*/  FFMA.FTZ R242, R63, R245, R242 ;  /* 0x000000f53ff27223 */ /* 0x004fe200000100f2 */
[----:B------:R2:W0:Y:S04]  /*ab10*/  SHFL.DOWN PT, R247, R240, 0x1, 0x1f ;  /* 0x08201f00f0f77f89 */ /* 0x00042800000e0000 */
[----:B------:R5:W0:Y:S04]  /*ab20*/  SHFL.DOWN PT, R248, R241, 0x1, 0x1f ;  /* 0x08201f00f1f87f89 */ /* 0x000a2800000e0000 */
[----:B------:R-:W0:Y:S01]  /*ab30*/  SHFL.IDX PT, R244, R239, RZ, 0x1f ;  /* 0x00001fffeff47589 */ /* 0x000e2200000e0000 */
[----:B--2---:R-:W-:-:S02]  /*ab40*/  FMUL.FTZ R240, R60, R246 ;  /* 0x000000f63cf07220 */ /* 0x004fc40000410000 */
[----:B------:R-:W-:Y:S01]  /*ab50*/  FMUL.FTZ R246, R61, R246 ;  /* 0x000000f63df67220 */ /* 0x000fe20000410000 */
[----:B------:R2:W0:Y:S01]  /*ab60*/  SHFL.DOWN PT, R250, R239, 0x1, 0x1f ;  /* 0x08201f00effa7f89 */ /* 0x00042200000e0000 */
[-C--:B-----5:R-:W-:Y:S02]  /*ab70*/  FFMA.FTZ R241, R62, R245.reuse, -R64 ;  /* 0x000000f53ef17223 */ /* 0x0a0fe40000010840 */
[----:B--2---:R-:W-:Y:S02]  /*ab80*/  FMUL.FTZ R239, R60, R245 ;  /* 0x000000f53cef7220 */ /* 0x004fe40000410000 */
.L_x_4375:
[----:B-1-34-:R1:W2:Y:S01]  /*ab90*/  LDS.128 R64, [R238+0xcc0] ;  /* 0x000cc000ee407984 */ /* 0x01a2a20000000c00 */
        /* <DEDUP_REMOVED lines=15> */
.L_x_4349:
[----:B-1----:R-:W-:Y:S05]  /*ac90*/  BSYNC B1 ;  /* 0x0000000000017941 */ /* 0x002fea0003800000 */
.L_x_4348:
[C---:B--2---:R-:W-:Y:S01]  /*aca0*/  FMUL.FTZ R60, R65.reuse, R70 ;  /* 0x00000046413c7220 */ /* 0x044fe20000410000 */
[----:B------:R1:W-:Y:S01]  /*acb0*/  STS.128 [R238+0xcc0], R68 ;  /* 0x000cc044ee007388 */ /* 0x0003e20000000c00 */
[-C--:B------:R-:W-:Y:S02]  /*acc0*/  FMUL.FTZ R63, R65, R71.reuse ;  /* 0x00000047413f7220 */ /* 0x080fe40000410000 */
[----:B------:R-:W-:-:S02]  /*acd0*/  FFMA.FTZ R62, R64, R71, R60 ;  /* 0x00000047403e7223 */ /* 0x000fc4000001003c */
[C---:B0-----:R-:W-:Y:S02]  /*ace0*/  FFMA.FTZ R247, R64.reuse, R70, -R63 ;  /* 0x0000004640f77223 */ /* 0x041fe4000001083f */
        /* <DEDUP_REMOVED lines=11> */
.L_x_4328:
[----:B-1----:R-:W-:Y:S05]  /*ada0*/  BSYNC B0 ;  /* 0x0000000000007941 */ /* 0x002fea0003800000 */
.L_x_4327:
[----:B------:R-:W-:Y:S01]  /*adb0*/  WARPSYNC 0xffffffff ;  /* 0xffffffff00007948 */ /* 0x000fe20003800000 */
[----:B------:R-:W-:Y:S01]  /*adc0*/  BAR.SYNC.DEFER_BLOCKING 0x0 ;  /* 0x0000000000007b1d */ /* 0x000fe20000010000 */
[----:B------:R-:W-:Y:S01]  /*add0*/  SHF.L.U32 R238, R139, 0x4, RZ ;  /* 0x000000048bee7819 */ /* 0x000fe200000006ff */
[----:B------:R-:W-:Y:S01]  /*ade0*/  FADD.FTZ R237, RZ, R237 ;  /* 0x000000edffed7221 */ /* 0x000fe20000010000 */
[----:B------:R-:W-:-:S02]  /*adf0*/  ISETP.GT.AND P0, PT, R138, 0x1e, PT ;  /* 0x0000001e8a00780c */ /* 0x000fc40003f04270 */
[----:B------:R-:W-:Y:S01]  /*ae00*/  ISETP.NE.AND P2, PT, R138, RZ, PT ;  /* 0x000000ff8a00720c */ /* 0x000fe20003f45270 */
[----:B------:R-:W-:Y:S01]  /*ae10*/  BSSY B0, `(.L_x_4350) ;  /* 0x00001f3000007945 */ /* 0x000fe20003800000 */
[----:B0-----:R-:W0:Y:S04]  /*ae20*/  LDS.64 R64, [R238+0xcb8] ;  /* 0x000cb800ee407984 */ /* 0x001e280000000a00 */
        /* <DEDUP_REMOVED lines=129> */
[-C--:B------:R-:W-:Y:S02]  /*b640*/  FFMA.FTZ R209, R180, -R51.reuse, R209 ;  /* 0x80000033b4d17223 */ /* 0x080fe400000100d1 */
        /* <DEDUP_REMOVED lines=8> */
[----:B------:R-:W-:Y:S01]  /*b6d0*/  FFMA.FTZ R61, R209, R168, R169 ;  /* 0x000000a8d13d7223 */ /* 0x000fe200000100a9 */
[----:B------:R-:W-:Y:S01]  /*b6e0*/  PRMT R168, RZ, 0x5410, R96 ;  /* 0x00005410ffa87816 */ /* 0x000fe20000000060 */
[----:B------:R-:W-:Y:S02]  /*b6f0*/  FMUL.FTZ R169, R66, UR15 ;  /* 0x0000000f42a97c20 */ /* 0x000fe40008410000 */
[----:B------:R-:W-:Y:S02]  /*b700*/  FADD.FTZ R165, R176, R165 ;  /* 0x000000a5b0a57221 */ /* 0x000fe40000010000 */
[----:B------:R-:W-:Y:S02]  /*b710*/  FMUL.FTZ R174, R167, R78 ;  /* 0x0000004ea7ae7220 */ /* 0x000fe40000410000 */
[----:B------:R-:W-:Y:S01]  /*b720*/  FFMA.FTZ R60, R209, R170, -R171 ;  /* 0x000000aad13c7223 */ /* 0x000fe200000108ab */
[----:B------:R-:W-:Y:S01]  /*b730*/  PRMT R170, RZ, 0x5410, R95 ;  /* 0x00005410ffaa7816 */ /* 0x000fe2000000005f */
[----:B------:R-:W-:-:S02]  /*b740*/  FFMA.FTZ R178, R64, UR14, R169 ;  /* 0x0000000e40b27c23 */ /* 0x000fc400080100a9 */
[-C--:B------:R-:W-:Y:S02]  /*b750*/  FFMA.FTZ R231, R168, -R78.reuse, R231 ;  /* 0x8000004ea8e77223 */ /* 0x080fe400000100e7 */
[-C--:B------:R-:W-:Y:S02]  /*b760*/  FMUL.FTZ R176, R166, R77.reuse ;  /* 0x0000004da6b07220 */ /* 0x080fe40000410000 */
[----:B------:R-:W-:Y:S02]  /*b770*/  FMUL.FTZ R66, R165, R78 ;  /* 0x0000004ea5427220 */ /* 0x000fe40000410000 */
[----:B------:R-:W-:Y:S02]  /*b780*/  FMUL.FTZ R169, R217, R174 ;  /* 0x000000aed9a97220 */ /* 0x000fe40000410000 */
[-C--:B------:R-:W-:Y:S02]  /*b790*/  FFMA.FTZ R229, R170, -R77.reuse, R229 ;  /* 0x8000004daae57223 */ /* 0x080fe400000100e5 */
[----:B------:R-:W-:-:S02]  /*b7a0*/  FMUL.FTZ R172, R164, R77 ;  /* 0x0000004da4ac7220 */ /* 0x000fc40000410000 */
[----:B------:R-:W-:Y:S02]  /*b7b0*/  FMUL.FTZ R171, R131, R176 ;  /* 0x000000b083ab7220 */ /* 0x000fe40000410000 */
[----:B------:R-:W-:Y:S02]  /*b7c0*/  FFMA.FTZ R169, R231, R66, R169 ;  /* 0x00000042e7a97223 */ /* 0x000fe400000100a9 */
[----:B------:R-:W-:Y:S02]  /*b7d0*/  FFMA.FTZ R179, R209, R178, R173 ;  /* 0x000000b2d1b37223 */ /* 0x000fe400000100ad */
[-C--:B------:R-:W-:Y:S02]  /*b7e0*/  FFMA.FTZ R178, R229, R172.reuse, R171 ;  /* 0x000000ace5b27223 */ /* 0x080fe400000100ab */
[----:B------:R-:W-:Y:S02]  /*b7f0*/  FADD.FTZ R169, RZ, R169 ;  /* 0x000000a9ffa97221 */ /* 0x000fe40000010000 */
[----:B------:R-:W-:-:S02]  /*b800*/  FMUL.FTZ R173, R131, R172 ;  /* 0x000000ac83ad7220 */ /* 0x000fc40000410000 */
[----:B------:R-:W-:Y:S02]  /*b810*/  FFMA.FTZ R179, R180, R64, R179 ;  /* 0x00000040b4b37223 */ /* 0x000fe400000100b3 */
[----:B------:R-:W-:Y:S01]  /*b820*/  FADD.FTZ R178, R169, R178 ;  /* 0x000000b2a9b27221 */ /* 0x000fe20000010000 */
[----:B------:R-:W-:Y:S01]  /*b830*/  PRMT R169, RZ, 0x5410, R94 ;  /* 0x00005410ffa97816 */ /* 0x000fe2000000005e */
[----:B------:R-:W-:Y:S02]  /*b840*/  FMUL.FTZ R171, R217, R66 ;  /* 0x00000042d9ab7220 */ /* 0x000fe40000410000 */
[----:B------:R-:W-:Y:S02]  /*b850*/  FMUL.FTZ R64, R67, UR15 ;  /* 0x0000000f43407c20 */ /* 0x000fe40008410000 */
[----:B------:R-:W-:Y:S02]  /*b860*/  FMUL.FTZ R181, R161, R76 ;  /* 0x0000004ca1b57220 */ /* 0x000fe40000410000 */
[----:B------:R-:W-:Y:S01]  /*b870*/  FFMA.FTZ R175, R229, R176, -R173 ;  /* 0x000000b0e5af7223 */ /* 0x000fe200000108ad */
[----:B------:R-:W-:Y:S01]  /*b880*/  PRMT R173, RZ, 0x5410, R82 ;  /* 0x00005410ffad7816 */ /* 0x000fe20000000052 */
[----:B------:R-:W-:-:S02]  /*b890*/  FFMA.FTZ R174, R231, R174, -R171 ;  /* 0x000000aee7ae7223 */ /* 0x000fc400000108ab */
[C---:B------:R-:W-:Y:S02]  /*b8a0*/  FMUL.FTZ R187, R65.reuse, R52 ;  /* 0x0000003441bb7220 */ /* 0x040fe40000410000 */
[----:B------:R-:W-:Y:S02]  /*b8b0*/  FFMA.FTZ R177, R65, UR14, -R64 ;  /* 0x0000000e41b17c23 */ /* 0x000fe40008010840 */
[-C--:B------:R-:W-:Y:S02]  /*b8c0*/  FFMA.FTZ R228, R169, -R76.reuse, R228 ;  /* 0x8000004ca9e47223 */ /* 0x080fe400000100e4 */
[----:B------:R-:W-:Y:S02]  /*b8d0*/  FMUL.FTZ R171, R163, R76 ;  /* 0x0000004ca3ab7220 */ /* 0x000fe40000410000 */
[----:B------:R-:W-:Y:S02]  /*b8e0*/  FMUL.FTZ R64, R130, R181 ;  /* 0x000000b582407220 */ /* 0x000fe40000410000 */
[----:B------:R-:W-:-:S02]  /*b8f0*/  FMUL.FTZ R185, R67, R52 ;  /* 0x0000003443b97220 */ /* 0x000fc40000410000 */
[----:B------:R-:W-:Y:S02]  /*b900*/  FFMA.FTZ R208, R173, -R52, R208 ;  /* 0x80000034add07223 */ /* 0x000fe400000100d0 */
[----:B------:R-:W-:Y:S02]  /*b910*/  FMUL.FTZ R176, R236, R187 ;  /* 0x000000bbecb07220 */ /* 0x000fe40000410000 */
[-C--:B------:R-:W-:Y:S02]  /*b920*/  FMUL.FTZ R180, R130, R171.reuse ;  /* 0x000000ab82b47220 */ /* 0x080fe40000410000 */
[----:B------:R-:W-:Y:S01]  /*b930*/  FFMA.FTZ R183, R228, R171, R64 ;  /* 0x000000abe4b77223 */ /* 0x000fe20000010040 */
[----:B------:R-:W-:Y:S01]  /*b940*/  PRMT R64, RZ, 0x5410, R93 ;  /* 0x00005410ff407816 */ /* 0x000fe2000000005d */
[----:B------:R-:W-:Y:S02]  /*b950*/  FADD.FTZ R174, RZ, R174 ;  /* 0x000000aeffae7221 */ /* 0x000fe40000010000 */
[----:B------:R-:W-:-:S02]  /*b960*/  FMUL.FTZ R177, R236, R177 ;  /* 0x000000b1ecb17220 */ /* 0x000fc40000410000 */
[----:B------:R-:W-:Y:S02]  /*b970*/  FMUL.FTZ R182, R162, R75 ;  /* 0x0000004ba2b67220 */ /* 0x000fe40000410000 */
[----:B------:R-:W-:Y:S02]  /*b980*/  FADD.FTZ R36, R185, R36 ;  /* 0x00000024b9247221 */ /* 0x000fe40000010000 */
[-C--:B------:R-:W-:Y:S02]  /*b990*/  FMUL.FTZ R236, R236, R185.reuse ;  /* 0x000000b9ecec7220 */ /* 0x080fe40000410000 */
[----:B------:R-:W-:Y:S02]  /*b9a0*/  FFMA.FTZ R176, R208, R185, R176 ;  /* 0x000000b9d0b07223 */ /* 0x000fe400000100b0 */
[----:B------:R-:W-:Y:S02]  /*b9b0*/  FFMA.FTZ R185, R228, R181, -R180 ;  /* 0x000000b5e4b97223 */ /* 0x000fe400000108b4 */
[----:B------:R-:W-:Y:S01]  /*b9c0*/  FADD.FTZ R180, R174, R175 ;  /* 0x000000afaeb47221 */ /* 0x000fe20000010000 */
[----:B------:R-:W-:Y:S01]  /*b9d0*/  PRMT R175, RZ, 0x5410, R92 ;  /* 0x00005410ffaf7816 */ /* 0x000fe2000000005c */
[----:B------:R-:W-:-:S02]  /*b9e0*/  FADD.FTZ R178, R178, R183 ;  /* 0x000000b7b2b27221 */ /* 0x000fc40000010000 */
[-C--:B------:R-:W-:Y:S02]  /*b9f0*/  FFMA.FTZ R227, R64, -R75.reuse, R227 ;  /* 0x8000004b40e37223 */ /* 0x080fe400000100e3 */
[----:B------:R-:W-:Y:S02]  /*ba00*/  FMUL.FTZ R174, R160, R75 ;  /* 0x0000004ba0ae7220 */ /* 0x000fe40000410000 */
[----:B------:R-:W-:Y:S02]  /*ba10*/  FMUL.FTZ R183, R219, R182 ;  /* 0x000000b6dbb77220 */ /* 0x000fe40000410000 */
[----:B------:R-:W-:Y:S02]  /*ba20*/  FMUL.FTZ R181, R159, R74 ;  /* 0x0000004a9fb57220 */ /* 0x000fe40000410000 */
[----:B------:R-:W-:Y:S02]  /*ba30*/  FFMA.FTZ R183, R227, R174, R183 ;  /* 0x000000aee3b77223 */ /* 0x000fe400000100b7 */
[----:B------:R-:W-:-:S02]  /*ba40*/  FFMA.FTZ R226, R175, -R74, R226 ;  /* 0x8000004aafe27223 */ /* 0x000fc400000100e2 */
[----:B------:R-:W-:Y:S02]  /*ba50*/  FMUL.FTZ R189, R157, R74 ;  /* 0x0000004a9dbd7220 */ /* 0x000fe40000410000 */
[----:B------:R-:W-:Y:S02]  /*ba60*/  FMUL.FTZ R186, R216, R181 ;  /* 0x000000b5d8ba7220 */ /* 0x000fe40000410000 */
[----:B------:R-:W-:Y:S01]  /*ba70*/  FADD.FTZ R183, R178, R183 ;  /* 0x000000b7b2b77221 */ /* 0x000fe20000010000 */
[----:B------:R-:W-:Y:S01]  /*ba80*/  PRMT R178, RZ, 0x5410, R91 ;  /* 0x00005410ffb27816 */ /* 0x000fe2000000005b */
[----:B------:R-:W-:Y:S02]  /*ba90*/  FMUL.FTZ R184, R219, R174 ;  /* 0x000000aedbb87220 */ /* 0x000fe40000410000 */
[----:B------:R-:W-:Y:S02]  /*baa0*/  FADD.FTZ R185, R180, R185 ;  /* 0x000000b9b4b97221 */ /* 0x000fe40000010000 */
[----:B------:R-:W-:-:S02]  /*bab0*/  FFMA.FTZ R191, R226, R189, -R186 ;  /* 0x000000bde2bf7223 */ /* 0x000fc400000108ba */
[----:B------:R-:W-:Y:S02]  /*bac0*/  FMUL.FTZ R189, R216, R189 ;  /* 0x000000bdd8bd7220 */ /* 0x000fe40000410000 */
[-C--:B------:R-:W-:Y:S02]  /*bad0*/  FMUL.FTZ R180, R156, R73.reuse ;  /* 0x000000499cb47220 */ /* 0x080fe40000410000 */
[----:B------:R-:W-:Y:S02]  /*bae0*/  FFMA.FTZ R184, R227, R182, -R184 ;  /* 0x000000b6e3b87223 */ /* 0x000fe400000108b8 */
[----:B------:R-:W-:Y:S02]  /*baf0*/  FFMA.FTZ R225, R178, -R73, R225 ;  /* 0x80000049b2e17223 */ /* 0x000fe400000100e1 */
[----:B------:R-:W-:Y:S02]  /*bb00*/  FFMA.FTZ R182, R226, R181, R189 ;  /* 0x000000b5e2b67223 */ /* 0x000fe400000100bd */
        /* <DEDUP_REMOVED lines=8> */
[----:B------:R-:W-:Y:S02]  /*bb90*/  FMUL.FTZ R185, R155, R72 ;  /* 0x000000489bb97220 */ /* 0x000fe40000410000 */
[----:B------:R-:W-:Y:S02]  /*bba0*/  FFMA.FTZ R189, R225, R180, R186 ;  /* 0x000000b4e1bd7223 */ /* 0x000fe400000100ba */
[----:B------:R-:W-:Y:S02]  /*bbb0*/  FFMA.FTZ R224, R183, -R72, R224 ;  /* 0x80000048b7e07223 */ /* 0x000fe400000100e0 */
        /* <DEDUP_REMOVED lines=28> */
[-C--:B------:R-:W-:Y:S02]  /*bd80*/  FMUL.FTZ R184, R148, R57.reuse ;  /* 0x0000003994b87220 */ /* 0x080fe40000410000 */
[-C--:B------:R-:W-:Y:S02]  /*bd90*/  FMUL.FTZ R192, R150, R57.reuse ;  /* 0x0000003996c07220 */ /* 0x080fe40000410000 */
[----:B------:R-:W-:Y:S01]  /*bda0*/  FADD.FTZ R201, R186, R201 ;  /* 0x000000c9bac97221 */ /* 0x000fe20000010000 */
[----:B------:R-:W-:Y:S01]  /*bdb0*/  PRMT R186, RZ, 0x5410, R86 ;  /* 0x00005410ffba7816 */ /* 0x000fe20000000056 */
[----:B------:R-:W-:-:S02]  /*bdc0*/  FFMA.FTZ R232, R195, -R57, R232 ;  /* 0x80000039c3e87223 */ /* 0x000fc400000100e8 */
[C---:B------:R-:W-:Y:S02]  /*bdd0*/  FMUL.FTZ R197, R215.reuse, R184 ;  /* 0x000000b8d7c57220 */ /* 0x040fe40000410000 */
[----:B------:R-:W-:Y:S02]  /*bde0*/  FMUL.FTZ R203, R215, R192 ;  /* 0x000000c0d7cb7220 */ /* 0x000fe40000410000 */
[----:B------:R-:W-:Y:S02]  /*bdf0*/  FMUL.FTZ R207, R117, R56 ;  /* 0x0000003875cf7220 */ /* 0x000fe40000410000 */
[----:B------:R-:W-:Y:S02]  /*be00*/  FADD.FTZ R199, R188, R199 ;  /* 0x000000c7bcc77221 */ /* 0x000fe40000010000 */
[----:B------:R-:W-:Y:S02]  /*be10*/  FFMA.FTZ R205, R232, R192, -R197 ;  /* 0x000000c0e8cd7223 */ /* 0x000fe400000108c5 */
[----:B------:R-:W-:-:S02]  /*be20*/  FFMA.FTZ R188, R186, -R56, R233 ;  /* 0x80000038babc7223 */ /* 0x000fc400000100e9 */
        /* <DEDUP_REMOVED lines=10> */
[----:B------:R-:W-:Y:S02]  /*bed0*/  FMUL.FTZ R190, R116, R55 ;  /* 0x0000003774be7220 */ /* 0x000fe40000410000 */
[----:B------:R-:W-:Y:S01]  /*bee0*/  FADD.FTZ R200, R192, R199 ;  /* 0x000000c7c0c87221 */ /* 0x000fe20000010000 */
[----:B------:R-:W-:Y:S01]  /*bef0*/  PRMT R192, RZ, 0x5410, R84 ;  /* 0x00005410ffc07816 */ /* 0x000fe20000000054 */
[----:B------:R-:W-:Y:S01]  /*bf00*/  FFMA.FTZ R198, R188, R207, -R196 ;  /* 0x000000cfbcc67223 */ /* 0x000fe200000108c4 */
[----:B------:R-:W-:Y:S01]  /*bf10*/  PRMT R199, RZ, 0x5410, R83 ;  /* 0x00005410ffc77816 */ /* 0x000fe20000000053 */
[----:B------:R-:W-:-:S02]  /*bf20*/  FFMA.FTZ R234, R179, -R55, R234 ;  /* 0x80000037b3ea7223 */ /* 0x000fc400000100ea */
[----:B------:R-:W-:Y:S02]  /*bf30*/  FMUL.FTZ R196, R146, R55 ;  /* 0x0000003792c47220 */ /* 0x000fe40000410000 */
[----:B------:R-:W-:Y:S02]  /*bf40*/  FMUL.FTZ R207, R213, R190 ;  /* 0x000000bed5cf7220 */ /* 0x000fe40000410000 */
[-C--:B------:R-:W-:Y:S02]  /*bf50*/  FMUL.FTZ R201, R71, R54.reuse ;  /* 0x0000003647c97220 */ /* 0x080fe40000410000 */
[----:B------:R-:W-:Y:S02]  /*bf60*/  FFMA.FTZ R194, R192, -R54, R211 ;  /* 0x80000036c0c27223 */ /* 0x000fe400000100d3 */
        /* <DEDUP_REMOVED lines=8> */
[-C--:B------:R-:W-:Y:S02]  /*bff0*/  FFMA.FTZ R203, R199, -R53.reuse, R210 ;  /* 0x80000035c7cb7223 */ /* 0x080fe400000100d2 */
        /* <DEDUP_REMOVED lines=13> */
[----:B------:R-:W-:Y:S01]  /*c0d0*/  FMUL.FTZ R65, R68, UR15 ;  /* 0x0000000f44417c20 */ /* 0x000fe20008410000 */
[----:B------:R-:W-:Y:S01]  /*c0e0*/  SHFL.DOWN PT, R198, R63, 0x1, 0x1f ;  /* 0x08201f003fc67f89 */ /* 0x000fe200000e0000 */
[----:B------:R-:W-:Y:S02]  /*c0f0*/  FADD.FTZ R205, R200, R205 ;  /* 0x000000cdc8cd7221 */ /* 0x000fe40000010000 */
[----:B------:R-:W-:Y:S02]  /*c100*/  FADD.FTZ R207, R207, R236 ;  /* 0x000000eccfcf7221 */ /* 0x000fe40000010000 */
[----:B------:R-:W-:-:S02]  /*c110*/  FFMA.FTZ R200, R70, UR14, -R65 ;  /* 0x0000000e46c87c23 */ /* 0x000fc40008010841 */
        /* <DEDUP_REMOVED lines=37> */
[----:B------:R-:W3:Y:S01]  /*c370*/  SHFL.DOWN PT, R69, R60, 0x2, 0x1f ;  /* 0x08401f003c457f89 */ /* 0x000ee200000e0000 */
        /* <DEDUP_REMOVED lines=13> */
[----:B---3--:R-:W-:Y:S01]  /*c450*/  @!P0 FADD.FTZ R60, R60, R69 ;  /* 0x000000453c3c8221 */ /* 0x008fe20000010000 */
        /* <DEDUP_REMOVED lines=34> */
[----:B------:R-:W3:Y:S01]  /*c680*/  SHFL.DOWN PT, R69, R60, 0x8, 0x1f ;  /* 0x09001f003c457f89 */ /* 0x000ee200000e0000 */
        /* <DEDUP_REMOVED lines=19> */
[----:B---3--:R-:W-:Y:S01]  /*c7c0*/  @!P0 FADD.FTZ R60, R60, R69 ;  /* 0x000000453c3c8221 */ /* 0x008fe20000010000 */
[----:B------:R-:W1:Y:S01]  /*c7d0*/  SHFL.DOWN PT, R71, R62, 0x10, 0x1f ;  /* 0x0a001f003e477f89 */ /* 0x000e6200000e0000 */
[----:B------:R-:W-:Y:S01]  /*c7e0*/  FFMA.FTZ R67, R159, UR14, R68 ;  /* 0x0000000e9f437c23 */ /* 0x000fe20008010044 */
[----:B------:R-:W-:Y:S01]  /*c7f0*/  ISETP.GT.AND P0, PT, R138, 0xf, PT ;  /* 0x0000000f8a00780c */ /* 0x000fe20003f04270 */
[C---:B------:R-:W-:Y:S01]  /*c800*/  FFMA.FTZ R68, R162.reuse, UR14, -R65 ;  /* 0x0000000ea2447c23 */ /* 0x040fe20008010841 */
[----:B------:R-:W2:Y:S01]  /*c810*/  SHFL.DOWN PT, R116, R63, 0x10, 0x1f ;  /* 0x0a001f003f747f89 */ /* 0x000ea200000e0000 */
[----:B------:R-:W-:-:S02]  /*c820*/  FMUL.FTZ R65, R162, UR15 ;  /* 0x0000000fa2417c20 */ /* 0x000fc40008410000 */
[----:B------:R-:W-:Y:S01]  /*c830*/  FMUL.FTZ R219, R219, R68 ;  /* 0x00000044dbdb7220 */ /* 0x000fe20000410000 */
[----:B------:R-:W3:Y:S01]  /*c840*/  SHFL.DOWN PT, R69, R60, 0x10, 0x1f ;  /* 0x0a001f003c457f89 */ /* 0x000ee200000e0000 */
        /* <DEDUP_REMOVED lines=79> */
.L_x_4351:
[----:B0-----:R-:W-:Y:S05]  /*cd40*/  BSYNC B0 ;  /* 0x0000000000007941 */ /* 0x001fea0003800000 */
.L_x_4350:
[----:B------:R-:W-:-:S04]  /*cd50*/  IADD3 R0, R0, 0x1, RZ ;  /* 0x0000000100007810 */ /* 0x000fc80007ffe0ff */
[----:B------:R-:W-:-:S13]  /*cd60*/  ISETP.GE.AND P0, PT, R0, c[0x0][0x16c], PT ;  /* 0x00005b0000007a0c */ /* 0x000fda0003f06270 */
[----:B------:R-:W-:Y:S01]  /*cd70*/  @P0 CALL.REL.NOINC `(.L_x_4315) ;  /* 0x0000001000000944 */ /* 0x000fe20003c00000 */
[----:B------:R-:W-:Y:S05]  /*cd80*/  BRA `(.L_x_4352) ;  /* 0xffffa14000007947 */ /* 0x000fea000383ffff */
.L_x_4315:
        /* <DEDUP_REMOVED lines=20> */
[----:B------:R-:W-:Y:S02]  /*ced0*/  LOP3.LUT R6, R136, 0x100, RZ, 0xfc, !PT ;  /* 0x0000010088067812 */ /* 0x000fe400078efcff */
        /* <DEDUP_REMOVED lines=22> */
[----:B------:R-:W-:Y:S02]  /*d040*/  LOP3.LUT R12, R136, 0x1c0, RZ, 0xfc, !PT ;  /* 0x000001c0880c7812 */ /* 0x000fe400078efcff */
        /* <DEDUP_REMOVED lines=46> */
[----:B-1----:R-:W-:-:S11]  /*d330*/  PRMT R18, RZ, 0x5410, R18 ;  /* 0x00005410ff127816 */ /* 0x002fd60000000012 */
[----:B------:R-:W-:Y:S02]  /*d340*/  @!P3 FMUL.FTZ R52, R16, -1.4426950216293334961 ;  /* 0xbfb8aa3b1034b820 */ /* 0x000fe40000410000 */
[----:B------:R-:W-:Y:S01]  /*d350*/  FADD.FTZ R18, R18, UR5 ;  /* 0x0000000512127e21 */ /* 0x000fe20008010000 */
[----:B--2---:R-:W-:Y:S01]  /*d360*/  PRMT R51, RZ, 0x5410, R51 ;  /* 0x00005410ff337816 */ /* 0x004fe20000000033 */
[----:B------:R-:W-:Y:S02]  /*d370*/  LDS.U16 R16, [R97+0x8] ;  /* 0x0000080061107984 */ /* 0x000fe40000000400 */
[----:B------:R-:W0:Y:S01]  /*d380*/  @!P3 MUFU.EX2 R52, R52 ;  /* 0x000000340034b308 */ /* 0x000e220000000800 */
[----:B------:R-:W-:Y:S01]  /*d390*/  FSETP.GTU.FTZ.AND P5, PT, R18, 20, PT ;  /* 0x41a000001200780b */ /* 0x000fe20003fbc000 */
[----:B------:R-:W-:Y:S01]  /*d3a0*/  FADD.FTZ R51, R51, UR5 ;  /* 0x0000000533337e21 */ /* 0x000fe20008010000 */
[----:B---3--:R-:W-:-:S04]  /*d3b0*/  PRMT R17, RZ, 0x5410, R17 ;  /* 0x00005410ff117816 */ /* 0x008fc80000000011 */
[----:B------:R-:W-:Y:S01]  /*d3c0*/  FSETP.GTU.FTZ.AND P2, PT, R51, 20, PT ;  /* 0x41a000003300780b */ /* 0x000fe20003f5c000 */
[----:B------:R-:W-:Y:S02]  /*d3d0*/  FADD.FTZ R17, R17, UR5 ;  /* 0x0000000511117e21 */ /* 0x000fe40008010000 */
[----:B0-----:R-:W-:Y:S02]  /*d3e0*/  @!P3 FADD.FTZ R54, R52, 1 ;  /* 0x3f8000003436b421 */ /* 0x001fe40000010000 */
[----:B------:R-:W0:Y:S02]  /*d3f0*/  LDS.U16 R52, [R97+0x10] ;  /* 0x0000100061347984 */ /* 0x000e240000000400 */
[----:B------:R-:W-:Y:S01]  /*d400*/  @!P5 FMUL.FTZ R56, R18, -1.4426950216293334961 ;  /* 0xbfb8aa3b1238d820 */ /* 0x000fe20000410000 */
[----:B------:R-:W-:-:S05]  /*d410*/  FSETP.GTU.FTZ.AND P6, PT, R17, 20, PT ;  /* 0x41a000001100780b */ /* 0x000fca0003fdc000 */
[----:B------:R-:W-:Y:S01]  /*d420*/  @!P2 FMUL.FTZ R57, R51, -1.4426950216293334961 ;  /* 0xbfb8aa3b3339a820 */ /* 0x000fe20000410000 */
[----:B------:R-:W-:Y:S01]  /*d430*/  LDS.U16 R18, [R97+0xc] ;  /* 0x00000c0061127984 */ /* 0x000fe20000000400 */
[----:B------:R-:W1:Y:S03]  /*d440*/  @!P5 MUFU.EX2 R56, R56 ;  /* 0x000000380038d308 */ /* 0x000e660000000800 */
[----:B------:R-:W2:Y:S03]  /*d450*/  LDS.U16 R51, [R97+0xe] ;  /* 0x00000e0061337984 */ /* 0x000ea60000000400 */
[----:B------:R-:W-:Y:S02]  /*d460*/  @!P6 FMUL.FTZ R53, R17, -1.4426950216293334961 ;  /* 0xbfb8aa3b1135e820 */ /* 0x000fe40000410000 */
[----:B------:R-:W3:Y:S02]  /*d470*/  LDS.U16 R17, [R97+0xa] ;  /* 0x00000a0061117984 */ /* 0x000ee40000000400 */
[----:B------:R4:W5:Y:S01]  /*d480*/  @!P6 MUFU.EX2 R55, R53 ;  /* 0x000000350037e308 */ /* 0x0009620000000800 */
[----:B-1----:R-:W-:Y:S01]  /*d490*/  @!P5 FADD.FTZ R56, R56, 1 ;  /* 0x3f8000003838d421 */ /* 0x002fe20000010000 */
[----:B----4-:R-:W1:Y:S06]  /*d4a0*/  LDS.U16 R53, [R97+0x12] ;  /* 0x0000120061357984 */ /* 0x010e6c0000000400 */
[----:B------:R-:W4:Y:S01]  /*d4b0*/  @!P5 MUFU.RCP R56, R56 ;  /* 0x000000380038d308 */ /* 0x000f220000001000 */
[----:B-----5:R-:W-:Y:S01]  /*d4c0*/  @!P6 FADD.FTZ R55, R55, 1 ;  /* 0x3f8000003737e421 */ /* 0x020fe20000010000 */
[----:B0-----:R-:W-:-:S05]  /*d4d0*/  PRMT R52, RZ, 0x5410, R52 ;  /* 0x00005410ff347816 */ /* 0x001fca0000000034 */
[----:B------:R-:W-:Y:S02]  /*d4e0*/  FADD.FTZ R52, R52, UR5 ;  /* 0x0000000534347e21 */ /* 0x000fe40008010000 */
[----:B----4-:R-:W-:Y:S01]  /*d4f0*/  @!P5 FMUL.FTZ R21, R21, R56 ;  /* 0x000000381515d220 */ /* 0x010fe20000410000 */
[----:B------:R-:W0:Y:S02]  /*d500*/  @!P6 MUFU.RCP R55, R55 ;  /* 0x000000370037e308 */ /* 0x000e240000001000 */
[----:B------:R-:W-:Y:S02]  /*d510*/  FSETP.GTU.FTZ.AND P5, PT, R52, 20, PT ;  /* 0x41a000003400780b */ /* 0x000fe40003fbc000 */
[----:B--2---:R-:W-:-:S04]  /*d520*/  PRMT R51, RZ, 0x5410, R51 ;  /* 0x00005410ff337816 */ /* 0x004fc80000000033 */
[----:B------:R-:W2:Y:S01]  /*d530*/  @!P2 MUFU.EX2 R57, R57 ;  /* 0x000000390039a308 */ /* 0x000ea20000000800 */
[----:B------:R-:W-:-:S06]  /*d540*/  FADD.FTZ R51, R51, UR5 ;  /* 0x0000000533337e21 */ /* 0x000fcc0008010000 */
[----:B------:R-:W-:Y:S02]  /*d550*/  @!P5 FMUL.FTZ R52, R52, -1.4426950216293334961 ;  /* 0xbfb8aa3b3434d820 */ /* 0x000fe40000410000 */
[----:B0-----:R-:W-:Y:S01]  /*d560*/  @!P6 FMUL.FTZ R20, R20, R55 ;  /* 0x000000371414e220 */ /* 0x001fe20000410000 */
[----:B------:R-:W-:Y:S01]  /*d570*/  FSETP.GTU.FTZ.AND P6, PT, R51, 20, PT ;  /* 0x41a000003300780b */ /* 0x000fe20003fdc000 */
[----:B------:R-:W0:Y:S01]  /*d580*/  @!P3 MUFU.RCP R54, R54 ;  /* 0x000000360036b308 */ /* 0x000e220000001000 */
[----:B------:R-:W-:-:S07]  /*d590*/  PRMT R16, RZ, 0x5410, R16 ;  /* 0x00005410ff107816 */ /* 0x000fce0000000010 */
[----:B------:R-:W4:Y:S01]  /*d5a0*/  @!P5 MUFU.EX2 R52, R52 ;  /* 0x000000340034d308 */ /* 0x000f220000000800 */
[----:B---3--:R-:W-:Y:S02]  /*d5b0*/  PRMT R17, RZ, 0x5410, R17 ;  /* 0x00005410ff117816 */ /* 0x008fe40000000011 */
[----:B------:R-:W-:Y:S01]  /*d5c0*/  PRMT R18, RZ, 0x5410, R18 ;  /* 0x00005410ff127816 */ /* 0x000fe20000000012 */
[----:B--2---:R-:W-:Y:S02]  /*d5d0*/  @!P2 FADD.FTZ R57, R57, 1 ;  /* 0x3f8000003939a421 */ /* 0x004fe40000010000 */
[----:B------:R-:W-:Y:S02]  /*d5e0*/  FADD.FTZ R16, R16, UR5 ;  /* 0x0000000510107e21 */ /* 0x000fe40008010000 */
[----:B------:R-:W-:Y:S02]  /*d5f0*/  FADD.FTZ R17, R17, UR5 ;  /* 0x0000000511117e21 */ /* 0x000fe40008010000 */
[----:B------:R-:W-:-:S02]  /*d600*/  FADD.FTZ R18, R18, UR5 ;  /* 0x0000000512127e21 */ /* 0x000fc40008010000 */
[----:B------:R-:W-:Y:S01]  /*d610*/  @!P6 FMUL.FTZ R51, R51, -1.4426950216293334961 ;  /* 0xbfb8aa3b3333e820 */ /* 0x000fe20000410000 */
[----:B------:R-:W2:Y:S01]  /*d620*/  @!P2 MUFU.RCP R57, R57 ;  /* 0x000000390039a308 */ /* 0x000ea20000001000 */
[----:B0-----:R-:W-:Y:S01]  /*d630*/  @!P3 FMUL.FTZ R19, R19, R54 ;  /* 0x000000361313b220 */ /* 0x001fe20000410000 */
[----:B------:R-:W-:Y:S01]  /*d640*/  FSETP.GTU.FTZ.AND P0, PT, R16, 20, PT ;  /* 0x41a000001000780b */ /* 0x000fe20003f1c000 */
[----:B----4-:R-:W-:Y:S01]  /*d650*/  @!P5 FADD.FTZ R52, R52, 1 ;  /* 0x3f8000003434d421 */ /* 0x010fe20000010000 */
[----:B------:R-:W-:Y:S02]  /*d660*/  FSETP.GTU.FTZ.AND P4, PT, R17, 20, PT ;  /* 0x41a000001100780b */ /* 0x000fe40003f9c000 */
[----:B------:R-:W-:Y:S02]  /*d670*/  FSETP.GTU.FTZ.AND P3, PT, R18, 20, PT ;  /* 0x41a000001200780b */ /* 0x000fe40003f7c000 */
[----:B------:R-:W0:Y:S01]  /*d680*/  @!P6 MUFU.EX2 R51, R51 ;  /* 0x000000330033e308 */ /* 0x000e220000000800 */
[----:B-1----:R-:W-:-:S07]  /*d690*/  PRMT R53, RZ, 0x5410, R53 ;  /* 0x00005410ff357816 */ /* 0x002fce0000000035 */
[----:B------:R-:W1:Y:S01]  /*d6a0*/  @!P5 MUFU.RCP R52, R52 ;  /* 0x000000340034d308 */ /* 0x000e620000001000 */
[----:B------:R-:W-:Y:S02]  /*d6b0*/  FADD.FTZ R53, R53, UR5 ;  /* 0x0000000535357e21 */ /* 0x000fe40008010000 */
[----:B------:R-:W-:Y:S02]  /*d6c0*/  @!P0 FMUL.FTZ R16, R16, -1.4426950216293334961 ;  /* 0xbfb8aa3b10108820 */ /* 0x000fe40000410000 */
[----:B------:R-:W-:Y:S02]  /*d6d0*/  @!P4 FMUL.FTZ R17, R17, -1.4426950216293334961 ;  /* 0xbfb8aa3b1111c820 */ /* 0x000fe40000410000 */
[----:B------:R-:W-:Y:S02]  /*d6e0*/  @!P3 FMUL.FTZ R18, R18, -1.4426950216293334961 ;  /* 0xbfb8aa3b1212b820 */ /* 0x000fe40000410000 */
[----:B--2---:R-:W-:Y:S01]  /*d6f0*/  @!P2 FMUL.FTZ R22, R22, R57 ;  /* 0x000000391616a220 */ /* 0x004fe20000410000 */
[----:B------:R-:W-:Y:S01]  /*d700*/  FSETP.GTU.FTZ.AND P2, PT, R53, 20, PT ;  /* 0x41a000003500780b */ /* 0x000fe20003f5c000 */
[----:B0-----:R-:W-:Y:S01]  /*d710*/  @!P6 FADD.FTZ R51, R51, 1 ;  /* 0x3f8000003333e421 */ /* 0x001fe20000010000 */
[----:B------:R-:W0:Y:S01]  /*d720*/  @!P0 MUFU.EX2 R16, R16 ;  /* 0x0000001000108308 */ /* 0x000e220000000800 */
[----:B------:R-:W-:-:S02]  /*d730*/  PRMT R50, R49, 0x7610, R50 ;  /* 0x0000761031327816 */ /* 0x000fc40000000032 */
[----:B------:R-:W-:Y:S01]  /*d740*/  F2FP.BF16.PACK_AB R48, R47, R48 ;  /* 0x000000302f30723e */ /* 0x000fe200000010ff */
[----:B-1----:R-:W-:Y:S01]  /*d750*/  @!P5 FMUL.FTZ R27, R27, R52 ;  /* 0x000000341b1bd220 */ /* 0x002fe20000410000 */
[----:B------:R-:W-:Y:S01]  /*d760*/  PRMT R52, R49, 0x7632, R52 ;  /* 0x0000763231347816 */ /* 0x000fe20000000034 */
[----:B------:R-:W-:Y:S02]  /*d770*/  LDS.U16 R47, [R97+0x1e] ;  /* 0x00001e00612f7984 */ /* 0x000fe40000000400 */
[----:B------:R-:W1:Y:S02]  /*d780*/  @!P4 MUFU.EX2 R17, R17 ;  /* 0x000000110011c308 */ /* 0x000e640000000800 */
[----:B------:R-:W-:Y:S06]  /*d790*/  LDS.U16 R49, [R97+0x1c] ;  /* 0x00001c0061317984 */ /* 0x000fec0000000400 */
[----:B------:R-:W2:Y:S01]  /*d7a0*/  @!P3 MUFU.EX2 R18, R18 ;  /* 0x000000120012b308 */ /* 0x000ea20000000800 */
[----:B------:R-:W-:-:S07]  /*d7b0*/  @!P2 FMUL.FTZ R53, R53, -1.4426950216293334961 ;  /* 0xbfb8aa3b3535a820 */ /* 0x000fce0000410000 */
[----:B------:R3:W-:Y:S02]  /*d7c0*/  @!P6 MUFU.RCP R71, R51 ;  /* 0x000000330047e308 */ /* 0x0007e40000001000 */
[----:B---3--:R-:W3:Y:S06]  /*d7d0*/  LDS.U16 R51, [R97+0x1a] ;  /* 0x00001a0061337984 */ /* 0x008eec0000000400 */
[----:B------:R-:W4:Y:S01]  /*d7e0*/  @!P2 MUFU.EX2 R53, R53 ;  /* 0x000000350035a308 */ /* 0x000f220000000800 */
[----:B0-----:R-:W-:Y:S02]  /*d7f0*/  @!P0 FADD.FTZ R16, R16, 1 ;  /* 0x3f80000010108421 */ /* 0x001fe40000010000 */
[----:B-1----:R-:W-:-:S02]  /*d800*/  @!P4 FADD.FTZ R17, R17, 1 ;  /* 0x3f8000001111c421 */ /* 0x002fc40000010000 */
[----:B--2---:R-:W-:-:S03]  /*d810*/  @!P3 FADD.FTZ R18, R18, 1 ;  /* 0x3f8000001212b421 */ /* 0x004fc60000010000 */
[----:B------:R0:W1:Y:S01]  /*d820*/  @!P0 MUFU.RCP R70, R16 ;  /* 0x0000001000468308 */ /* 0x0000620000001000 */
[----:B------:R-:W-:-:S07]  /*d830*/  LOP3.LUT R55, R238, 0xfffffe00, RZ, 0xc0, !PT ;  /* 0xfffffe00ee377812 */ /* 0x000fce00078ec0ff */
[----:B------:R2:W-:Y:S01]  /*d840*/  @!P4 MUFU.RCP R69, R17 ;  /* 0x000000110045c308 */ /* 0x0005e20000001000 */
[----:B0-----:R-:W0:Y:S07]  /*d850*/  LDS.U16 R16, [R97+0x14] ;  /* 0x0000140061107984 */ /* 0x001e2e0000000400 */
[----:B------:R5:W0:Y:S01]  /*d860*/  @!P3 MUFU.RCP R72, R18 ;  /* 0x000000120048b308 */ /* 0x000a220000001000 */
[----:B--2---:R-:W2:Y:S04]  /*d870*/  LDS.U16 R17, [R97+0x16] ;  /* 0x0000160061117984 */ /* 0x004ea80000000400 */
[----:B-----5:R-:W5:Y:S04]  /*d880*/  LDS.U16 R18, [R97+0x18] ;  /* 0x0000180061127984 */ /* 0x020f680000000400 */
[----:B------:R-:W-:Y:S01]  /*d890*/  BAR.SYNC.DEFER_BLOCKING 0x0 ;  /* 0x0000000000007b1d */ /* 0x000fe20000010000 */
[----:B------:R-:W-:Y:S01]  /*d8a0*/  LEA R73, R138, R55, 0x4 ;  /* 0x000000378a497211 */ /* 0x000fe200078e20ff */
[----:B----4-:R-:W-:-:S03]  /*d8b0*/  @!P2 FADD.FTZ R53, R53, 1 ;  /* 0x3f8000003535a421 */ /* 0x010fc60000010000 */
[C---:B------:R-:W-:Y:S02]  /*d8c0*/  IADD3 R54, R73.reuse, 0x1, RZ ;  /* 0x0000000149367810 */ /* 0x040fe40007ffe0ff */
[C---:B------:R-:W-:Y:S01]  /*d8d0*/  IADD3 R55, R73.reuse, 0x2, RZ ;  /* 0x0000000249377810 */ /* 0x040fe20007ffe0ff */
[----:B------:R-:W4:Y:S01]  /*d8e0*/  @!P2 MUFU.RCP R53, R53 ;  /* 0x000000350035a308 */ /* 0x000f220000001000 */
[C---:B------:R-:W-:Y:S02]  /*d8f0*/  IADD3 R56, R73.reuse, 0x3, RZ ;  /* 0x0000000349387810 */ /* 0x040fe40007ffe0ff */
[C---:B------:R-:W-:Y:S02]  /*d900*/  IADD3 R57, R73.reuse, 0x4, RZ ;  /* 0x0000000449397810 */ /* 0x040fe40007ffe0ff */
[----:B------:R-:W-:Y:S02]  /*d910*/  LEA.HI.SX32 R54, R54, R73, 0x1b ;  /* 0x0000004936367211 */ /* 0x000fe400078fdaff */
[----:B------:R-:W-:-:S02]  /*d920*/  IADD3 R58, R73, 0x5, RZ ;  /* 0x00000005493a7810 */ /* 0x000fc40007ffe0ff */
[-C--:B------:R-:W-:Y:S02]  /*d930*/  LEA.HI.SX32 R55, R55, R73.reuse, 0x1b ;  /* 0x0000004937377211 */ /* 0x080fe400078fdaff */
[----:B------:R-:W-:Y:S02]  /*d940*/  IADD3 R59, R73, 0x6, RZ ;  /* 0x00000006493b7810 */ /* 0x000fe40007ffe0ff */
[-C--:B------:R-:W-:Y:S02]  /*d950*/  LEA.HI.SX32 R56, R56, R73.reuse, 0x1b ;  /* 0x0000004938387211 */ /* 0x080fe400078fdaff */
[----:B------:R-:W-:Y:S02]  /*d960*/  LEA.HI.SX32 R57, R57, R73, 0x1b ;  /* 0x0000004939397211 */ /* 0x000fe400078fdaff */
[----:B------:R-:W-:Y:S02]  /*d970*/  SHF.L.U32 R54, R54, 0x1, RZ ;  /* 0x0000000136367819 */ /* 0x000fe400000006ff */
[----:B------:R-:W-:-:S02]  /*d980*/  IADD3 R60, R73, 0x7, RZ ;  /* 0x00000007493c7810 */ /* 0x000fc40007ffe0ff */
[----:B------:R-:W-:Y:S02]  /*d990*/  LEA.HI.SX32 R58, R58, R73, 0x1b ;  /* 0x000000493a3a7211 */ /* 0x000fe400078fdaff */
[----:B------:R-:W-:Y:S02]  /*d9a0*/  F2FP.BF16.PACK_AB R45, R45, R46 ;  /* 0x0000002e2d2d723e */ /* 0x000fe400000010ff */
[----:B------:R-:W-:Y:S02]  /*d9b0*/  SHF.L.U32 R55, R55, 0x1, RZ ;  /* 0x0000000137377819 */ /* 0x000fe400000006ff */
[----:B---3--:R-:W-:Y:S02]  /*d9c0*/  PRMT R51, RZ, 0x5410, R51 ;  /* 0x00005410ff337816 */ /* 0x008fe40000000033 */
[----:B------:R-:W-:Y:S02]  /*d9d0*/  PRMT R49, RZ, 0x5410, R49 ;  /* 0x00005410ff317816 */ /* 0x000fe40000000031 */
[----:B------:R-:W-:-:S02]  /*d9e0*/  PRMT R47, RZ, 0x5410, R47 ;  /* 0x00005410ff2f7816 */ /* 0x000fc4000000002f */
[----:B------:R-:W-:Y:S02]  /*d9f0*/  IADD3 R61, R73, 0x8, RZ ;  /* 0x00000008493d7810 */ /* 0x000fe40007ffe0ff */
[-C--:B------:R-:W-:Y:S02]  /*da00*/  LEA.HI.SX32 R59, R59, R73.reuse, 0x1b ;  /* 0x000000493b3b7211 */ /* 0x080fe400078fdaff */
[----:B------:R-:W-:Y:S02]  /*da10*/  PRMT R46, R48, 0x7632, R46 ;  /* 0x00007632302e7816 */ /* 0x000fe4000000002e */
[----:B------:R-:W-:Y:S01]  /*da20*/  SHF.L.U32 R56, R56, 0x1, RZ ;  /* 0x0000000138387819 */ /* 0x000fe200000006ff */
[----:B------:R-:W-:Y:S01]  /*da30*/  STS.U16 [R97], R50 ;  /* 0x0000003261007388 */ /* 0x000fe20000000400 */
[----:B------:R-:W-:Y:S02]  /*da40*/  SHF.L.U32 R57, R57, 0x1, RZ ;  /* 0x0000000139397819 */ /* 0x000fe400000006ff */
[----:B------:R-:W-:Y:S01]  /*da50*/  IADD3 R62, R73, 0x9, RZ ;  /* 0x00000009493e7810 */ /* 0x000fe20007ffe0ff */
[----:B------:R-:W-:Y:S01]  /*da60*/  STS.U16 [R54+0x2], R52 ;  /* 0x0000023436007388 */ /* 0x000fe20000000400 */
[----:B------:R-:W-:Y:S01]  /*da70*/  F2FP.BF16.PACK_AB R43, R43, R44 ;  /* 0x0000002c2b2b723e */ /* 0x000fe200000010ff */
[----:B------:R-:W-:Y:S01]  /*da80*/  FADD.FTZ R51, R51, UR5 ;  /* 0x0000000533337e21 */ /* 0x000fe20008010000 */
[----:B------:R-:W-:Y:S01]  /*da90*/  IADD3 R63, R73, 0xa, RZ ;  /* 0x0000000a493f7810 */ /* 0x000fe20007ffe0ff */
[----:B------:R-:W-:Y:S01]  /*daa0*/  STS.U16 [R55+0x4], R48 ;  /* 0x0000043037007388 */ /* 0x000fe20000000400 */
[----:B------:R-:W-:Y:S01]  /*dab0*/  LEA.HI.SX32 R60, R60, R73, 0x1b ;  /* 0x000000493c3c7211 */ /* 0x000fe200078fdaff */
[----:B------:R-:W-:Y:S01]  /*dac0*/  FADD.FTZ R49, R49, UR5 ;  /* 0x0000000531317e21 */ /* 0x000fe20008010000 */
[----:B------:R-:W-:Y:S01]  /*dad0*/  PRMT R44, R45, 0x7632, R44 ;  /* 0x000076322d2c7816 */ /* 0x000fe2000000002c */
[----:B------:R-:W-:Y:S01]  /*dae0*/  FADD.FTZ R47, R47, UR5 ;  /* 0x000000052f2f7e21 */ /* 0x000fe20008010000 */
[----:B------:R-:W-:Y:S01]  /*daf0*/  SHF.L.U32 R58, R58, 0x1, RZ ;  /* 0x000000013a3a7819 */ /* 0x000fe200000006ff */
[----:B------:R-:W-:Y:S01]  /*db00*/  STS.U16 [R56+0x6], R46 ;  /* 0x0000062e38007388 */ /* 0x000fe20000000400 */
[----:B------:R-:W-:-:S02]  /*db10*/  IADD3 R64, R73, 0xb, RZ ;  /* 0x0000000b49407810 */ /* 0x000fc40007ffe0ff */
[-C--:B------:R-:W-:Y:S02]  /*db20*/  LEA.HI.SX32 R61, R61, R73.reuse, 0x1b ;  /* 0x000000493d3d7211 */ /* 0x080fe400078fdaff */
[----:B------:R-:W-:Y:S01]  /*db30*/  SHF.L.U32 R59, R59, 0x1, RZ ;  /* 0x000000013b3b7819 */ /* 0x000fe200000006ff */
[----:B------:R3:W-:Y:S01]  /*db40*/  STS.U16 [R57+0x8], R45 ;  /* 0x0000082d39007388 */ /* 0x0007e20000000400 */
[C---:B------:R-:W-:Y:S02]  /*db50*/  IADD3 R65, R73.reuse, 0xc, RZ ;  /* 0x0000000c49417810 */ /* 0x040fe40007ffe0ff */
[----:B------:R-:W-:Y:S02]  /*db60*/  IADD3 R66, R73, 0xd, RZ ;  /* 0x0000000d49427810 */ /* 0x000fe40007ffe0ff */
[-C--:B------:R-:W-:Y:S02]  /*db70*/  LEA.HI.SX32 R62, R62, R73.reuse, 0x1b ;  /* 0x000000493e3e7211 */ /* 0x080fe400078fdaff */
[----:B------:R-:W-:Y:S01]  /*db80*/  F2FP.BF16.PACK_AB R42, R41, R42 ;  /* 0x0000002a292a723e */ /* 0x000fe200000010ff */
[----:B-1----:R-:W-:Y:S01]  /*db90*/  @!P0 FMUL.FTZ R23, R23, R70 ;  /* 0x0000004617178220 */ /* 0x002fe20000410000 */
[----:B------:R-:W-:Y:S01]  /*dba0*/  IADD3 R67, R73, 0xe, RZ ;  /* 0x0000000e49437810 */ /* 0x000fe20007ffe0ff */
[----:B0-----:R-:W-:Y:S01]  /*dbb0*/  @!P3 FMUL.FTZ R25, R25, R72 ;  /* 0x000000481919b220 */ /* 0x001fe20000410000 */
[----:B------:R-:W-:Y:S01]  /*dbc0*/  LEA.HI.SX32 R63, R63, R73, 0x1b ;  /* 0x000000493f3f7211 */ /* 0x000fe200078fdaff */
[----:B----4-:R-:W-:Y:S01]  /*dbd0*/  @!P2 FMUL.FTZ R28, R28, R53 ;  /* 0x000000351c1ca220 */ /* 0x010fe20000410000 */
[----:B---3--:R-:W-:Y:S01]  /*dbe0*/  PRMT R45, R43, 0x7632, R45 ;  /* 0x000076322b2d7816 */ /* 0x008fe2000000002d */
[----:B------:R-:W-:Y:S01]  /*dbf0*/  STS.U16 [R58+0xa], R44 ;  /* 0x00000a2c3a007388 */ /* 0x000fe20000000400 */
[----:B------:R-:W-:-:S02]  /*dc00*/  SHF.L.U32 R60, R60, 0x1, RZ ;  /* 0x000000013c3c7819 */ /* 0x000fc400000006ff */
[----:B------:R-:W-:Y:S01]  /*dc10*/  F2FP.BF16.PACK_AB R40, R39, R40 ;  /* 0x000000282728723e */ /* 0x000fe200000010ff */
[----:B------:R0:W-:Y:S01]  /*dc20*/  STS.U16 [R59+0xc], R43 ;  /* 0x00000c2b3b007388 */ /* 0x0001e20000000400 */
[----:B------:R-:W-:Y:S02]  /*dc30*/  IADD3 R68, R73, 0xf, RZ ;  /* 0x0000000f49447810 */ /* 0x000fe40007ffe0ff */
[-C--:B------:R-:W-:Y:S02]  /*dc40*/  LEA.HI.SX32 R64, R64, R73.reuse, 0x1b ;  /* 0x0000004940407211 */ /* 0x080fe400078fdaff */
[----:B------:R-:W-:Y:S02]  /*dc50*/  SHF.L.U32 R61, R61, 0x1, RZ ;  /* 0x000000013d3d7819 */ /* 0x000fe400000006ff */
[----:B------:R-:W-:Y:S02]  /*dc60*/  LEA.HI.SX32 R65, R65, R73, 0x1b ;  /* 0x0000004941417211 */ /* 0x000fe400078fdaff */
[----:B------:R-:W-:-:S02]  /*dc70*/  FSETP.GTU.FTZ.AND P3, PT, R51, 20, PT ;  /* 0x41a000003300780b */ /* 0x000fc40003f7c000 */
[----:B------:R-:W-:Y:S02]  /*dc80*/  FSETP.GTU.FTZ.AND P2, PT, R49, 20, PT ;  /* 0x41a000003100780b */ /* 0x000fe40003f5c000 */
[----:B------:R-:W-:Y:S02]  /*dc90*/  FSETP.GTU.FTZ.AND P0, PT, R47, 20, PT ;  /* 0x41a000002f00780b */ /* 0x000fe40003f1c000 */
[----:B------:R-:W-:Y:S02]  /*dca0*/  F2FP.BF16.PACK_AB R37, R37, R38 ;  /* 0x000000262525723e */ /* 0x000fe400000010ff */
[-C--:B------:R-:W-:Y:S02]  /*dcb0*/  LEA.HI.SX32 R66, R66, R73.reuse, 0x1b ;  /* 0x0000004942427211 */ /* 0x080fe400078fdaff */
[----:B0-----:R-:W-:Y:S02]  /*dcc0*/  PRMT R43, R42, 0x7632, R43 ;  /* 0x000076322a2b7816 */ /* 0x001fe4000000002b */
[----:B------:R-:W-:Y:S01]  /*dcd0*/  SHF.L.U32 R62, R62, 0x1, RZ ;  /* 0x000000013e3e7819 */ /* 0x000fe200000006ff */
[----:B------:R-:W-:Y:S01]  /*dce0*/  STS.U16 [R60+0xe], R45 ;  /* 0x00000e2d3c007388 */ /* 0x000fe20000000400 */
[----:B------:R-:W-:-:S02]  /*dcf0*/  LEA.HI.SX32 R67, R67, R73, 0x1b ;  /* 0x0000004943437211 */ /* 0x000fc400078fdaff */
[----:B------:R-:W-:Y:S02]  /*dd00*/  PRMT R44, R40, 0x7610, R44 ;  /* 0x00007610282c7816 */ /* 0x000fe4000000002c */
[----:B------:R-:W-:Y:S02]  /*dd10*/  SHF.L.U32 R63, R63, 0x1, RZ ;  /* 0x000000013f3f7819 */ /* 0x000fe400000006ff */
[----:B------:R-:W-:Y:S01]  /*dd20*/  F2FP.BF16.PACK_AB R35, R35, R36 ;  /* 0x000000242323723e */ /* 0x000fe200000010ff */
[----:B------:R0:W-:Y:S01]  /*dd30*/  STS.U16 [R61+0x10], R42 ;  /* 0x0000102a3d007388 */ /* 0x0001e20000000400 */
[----:B------:R-:W-:Y:S02]  /*dd40*/  LEA.HI.SX32 R68, R68, R73, 0x1b ;  /* 0x0000004944447211 */ /* 0x000fe400078fdaff */
[----:B------:R-:W-:Y:S02]  /*dd50*/  PRMT R46, R40, 0x7632, R46 ;  /* 0x00007632282e7816 */ /* 0x000fe4000000002e */
[----:B------:R-:W-:-:S02]  /*dd60*/  SHF.L.U32 R64, R64, 0x1, RZ ;  /* 0x0000000140407819 */ /* 0x000fc400000006ff */
[----:B------:R-:W-:Y:S02]  /*dd70*/  PRMT R38, R37, 0x7610, R38 ;  /* 0x0000761025267816 */ /* 0x000fe40000000026 */
[----:B------:R-:W-:Y:S01]  /*dd80*/  SHF.L.U32 R65, R65, 0x1, RZ ;  /* 0x0000000141417819 */ /* 0x000fe200000006ff */
[----:B------:R-:W-:Y:S01]  /*dd90*/  STS.U16 [R62+0x12], R43 ;  /* 0x0000122b3e007388 */ /* 0x000fe20000000400 */
[----:B0-----:R-:W-:Y:S02]  /*dda0*/  PRMT R42, R37, 0x7632, R42 ;  /* 0x00007632252a7816 */ /* 0x001fe4000000002a */
[----:B------:R-:W-:Y:S01]  /*ddb0*/  SHF.L.U32 R66, R66, 0x1, RZ ;  /* 0x0000000142427819 */ /* 0x000fe200000006ff */
[----:B------:R-:W-:Y:S01]  /*ddc0*/  STS.U16 [R63+0x14], R44 ;  /* 0x0000142c3f007388 */ /* 0x000fe20000000400 */
[----:B------:R-:W-:Y:S02]  /*ddd0*/  PRMT R48, R35, 0x7610, R48 ;  /* 0x0000761023307816 */ /* 0x000fe40000000030 */
[----:B------:R-:W-:Y:S01]  /*dde0*/  SHF.L.U32 R67, R67, 0x1, RZ ;  /* 0x0000000143437819 */ /* 0x000fe200000006ff */
[----:B------:R-:W-:Y:S01]  /*ddf0*/  STS.U16 [R64+0x16], R46 ;  /* 0x0000162e40007388 */ /* 0x000fe20000000400 */
[----:B------:R-:W-:-:S02]  /*de00*/  PRMT R50, R35, 0x7632, R50 ;  /* 0x0000763223327816 */ /* 0x000fc40000000032 */
[----:B------:R-:W-:Y:S01]  /*de10*/  SHF.L.U32 R68, R68, 0x1, RZ ;  /* 0x0000000144447819 */ /* 0x000fe200000006ff */
[----:B------:R0:W-:Y:S01]  /*de20*/  STS.U16 [R65+0x18], R38 ;  /* 0x0000182641007388 */ /* 0x0001e20000000400 */
[----:B------:R-:W-:Y:S02]  /*de30*/  PRMT R16, RZ, 0x5410, R16 ;  /* 0x00005410ff107816 */ /* 0x000fe40000000010 */
[----:B--2---:R-:W-:Y:S01]  /*de40*/  PRMT R17, RZ, 0x5410, R17 ;  /* 0x00005410ff117816 */ /* 0x004fe20000000011 */
[----:B------:R1:W-:Y:S01]  /*de50*/  STS.U16 [R66+0x1a], R42 ;  /* 0x00001a2a42007388 */ /* 0x0003e20000000400 */
[----:B------:R-:W-:-:S03]  /*de60*/  @!P4 FMUL.FTZ R24, R24, R69 ;  /* 0x000000451818c220 */ /* 0x000fc60000410000 */
[----:B------:R-:W-:Y:S01]  /*de70*/  STS.U16 [R67+0x1c], R48 ;  /* 0x00001c3043007388 */ /* 0x000fe20000000400 */
[----:B------:R-:W-:Y:S02]  /*de80*/  @!P6 FMUL.FTZ R26, R26, R71 ;  /* 0x000000471a1ae220 */ /* 0x000fe40000410000 */
[----:B------:R-:W-:Y:S01]  /*de90*/  FADD.FTZ R16, R16, UR5 ;  /* 0x0000000510107e21 */ /* 0x000fe20008010000 */
[----:B------:R-:W-:Y:S01]  /*dea0*/  STS.U16 [R68+0x1e], R50 ;  /* 0x00001e3244007388 */ /* 0x000fe20000000400 */
[----:B------:R-:W-:Y:S01]  /*deb0*/  @!P3 FMUL.FTZ R41, R51, -1.4426950216293334961 ;  /* 0xbfb8aa3b3329b820 */ /* 0x000fe20000410000 */
[----:B------:R-:W-:-:S06]  /*dec0*/  NOP ;  /* 0x0000000000007918 */ /* 0x000fcc0000000000 */
[----:B------:R-:W-:Y:S01]  /*ded0*/  @!P2 FMUL.FTZ R39, R49, -1.4426950216293334961 ;  /* 0xbfb8aa3b3127a820 */ /* 0x000fe20000410000 */
[----:B------:R-:W-:Y:S01]  /*dee0*/  LDS.U16 R35, [R129] ;  /* 0x0000000081237984 */ /* 0x000fe20000000400 */
[----:B------:R-:W-:Y:S02]  /*def0*/  @!P0 FMUL.FTZ R40, R47, -1.4426950216293334961 ;  /* 0xbfb8aa3b2f288820 */ /* 0x000fe40000410000 */
[----:B------:R-:W-:Y:S01]  /*df00*/  FADD.FTZ R17, R17, UR5 ;  /* 0x0000000511117e21 */ /* 0x000fe20008010000 */
        /* <DEDUP_REMOVED lines=15> */
[----:B------:R-:W-:-:S03]  /*e000*/  FSETP.GTU.FTZ.AND P6, PT, R16, 20, PT ;  /* 0x41a000001000780b */ /* 0x000fc60003fdc000 */
[----:B------:R-:W-:Y:S01]  /*e010*/  @!P1 STS [0x840], R101 ;  /* 0x00084065ff009388 */ /* 0x000fe20000000800 */
[----:B------:R-:W-:-:S03]  /*e020*/  FSETP.GTU.FTZ.AND P5, PT, R17, 20, PT ;  /* 0x41a000001100780b */ /* 0x000fc60003fbc000 */
[----:B------:R-:W-:Y:S01]  /*e030*/  BAR.SYNC.DEFER_BLOCKING 0x0 ;  /* 0x0000000000007b1d */ /* 0x000fe20000010000 */
[----:B-----5:R-:W-:-:S05]  /*e040*/  PRMT R18, RZ, 0x5410, R18 ;  /* 0x00005410ff127816 */ /* 0x020fca0000000012 */
[----:B------:R-:W-:Y:S02]  /*e050*/  FADD.FTZ R18, R18, UR5 ;  /* 0x0000000512127e21 */ /* 0x000fe40008010000 */
[----:B------:R-:W-:Y:S02]  /*e060*/  @!P6 FMUL.FTZ R16, R16, -1.4426950216293334961 ;  /* 0xbfb8aa3b1010e820 */ /* 0x000fe40000410000 */
[----:B------:R-:W-:Y:S01]  /*e070*/  @!P5 FMUL.FTZ R17, R17, -1.4426950216293334961 ;  /* 0xbfb8aa3b1111d820 */ /* 0x000fe20000410000 */
[----:B------:R-:W-:-:S03]  /*e080*/  FSETP.GTU.FTZ.AND P4, PT, R18, 20, PT ;  /* 0x41a000001200780b */ /* 0x000fc60003f9c000 */
[----:B------:R-:W2:Y:S08]  /*e090*/  @!P6 MUFU.EX2 R16, R16 ;  /* 0x000000100010e308 */ /* 0x000eb00000000800 */
[----:B------:R-:W3:Y:S01]  /*e0a0*/  @!P5 MUFU.EX2 R17, R17 ;  /* 0x000000110011d308 */ /* 0x000ee20000000800 */
[----:B------:R-:W4:Y:S01]  /*e0b0*/  LDS R89, [0x840] ;  /* 0x00084000ff597984 */ /* 0x000f220000000800 */
[----:B------:R-:W-:-:S06]  /*e0c0*/  @!P4 FMUL.FTZ R18, R18, -1.4426950216293334961 ;  /* 0xbfb8aa3b1212c820 */ /* 0x000fcc0000410000 */
[----:B------:R-:W5:Y:S01]  /*e0d0*/  @!P3 MUFU.EX2 R41, R41 ;  /* 0x000000290029b308 */ /* 0x000f620000000800 */
[----:B--2---:R-:W-:Y:S02]  /*e0e0*/  @!P6 FADD.FTZ R16, R16, 1 ;  /* 0x3f8000001010e421 */ /* 0x004fe40000010000 */
[----:B0-----:R-:W-:-:S05]  /*e0f0*/  IMAD R38, R142, c[0x0][0x2d8], RZ ;  /* 0x0000b6008e267a24 */ /* 0x001fca00078e02ff */
[----:B------:R-:W0:Y:S01]  /*e100*/  @!P4 MUFU.EX2 R18, R18 ;  /* 0x000000120012c308 */ /* 0x000e220000000800 */
[----:B---3--:R-:W-:Y:S02]  /*e110*/  @!P5 FADD.FTZ R17, R17, 1 ;  /* 0x3f8000001111d421 */ /* 0x008fe40000010000 */
[----:B------:R-:W-:-:S05]  /*e120*/  IMAD R93, R143, c[0x0][0x2dc], R38 ;  /* 0x0000b7008f5d7a24 */ /* 0x000fca00078e0226 */
[----:B------:R-:W2:Y:S01]  /*e130*/  @!P2 MUFU.EX2 R39, R39 ;  /* 0x000000270027a308 */ /* 0x000ea20000000800 */
[----:B-----5:R-:W-:-:S07]  /*e140*/  @!P3 FADD.FTZ R41, R41, 1 ;  /* 0x3f8000002929b421 */ /* 0x020fce0000010000 */
[----:B------:R-:W3:Y:S08]  /*e150*/  @!P6 MUFU.RCP R36, R16 ;  /* 0x000000100024e308 */ /* 0x000ef00000001000 */
[----:B------:R5:W-:Y:S08]  /*e160*/  @!P5 MUFU.RCP R37, R17 ;  /* 0x000000110025d308 */ /* 0x000bf00000001000 */
[----:B------:R-:W2:Y:S01]  /*e170*/  @!P0 MUFU.EX2 R40, R40 ;  /* 0x0000002800288308 */ /* 0x000ea20000000800 */
[----:B-----5:R-:W-:-:S05]  /*e180*/  IMAD.WIDE.U32 R16, R143, c[0x0][0x2d8], RZ ;  /* 0x0000b6008f107a25 */ /* 0x020fca00078e00ff */
[----:B------:R-:W-:Y:S02]  /*e190*/  IADD3 R17, R17, R93, RZ ;  /* 0x0000005d11117210 */ /* 0x000fe40007ffe0ff */
[----:B------:R-:W5:Y:S01]  /*e1a0*/  @!P3 MUFU.RCP R41, R41 ;  /* 0x000000290029b308 */ /* 0x000f620000001000 */
[----:B0-----:R-:W-:Y:S02]  /*e1b0*/  @!P4 FADD.FTZ R18, R18, 1 ;  /* 0x3f8000001212c421 */ /* 0x001fe40000010000 */
[----:B-1----:R-:W-:Y:S02]  /*e1c0*/  IMAD R42, R144, c[0x0][0x2e0], RZ ;  /* 0x0000b800902a7a24 */ /* 0x002fe400078e02ff */
[----:B------:R-:W-:-:S04]  /*e1d0*/  IMAD.WIDE.U32 R16, R145, c[0x0][0x2e0], R16 ;  /* 0x0000b80091107a25 */ /* 0x000fc800078e0010 */
[----:B--2---:R-:W-:Y:S01]  /*e1e0*/  @!P2 FADD.FTZ R39, R39, 1 ;  /* 0x3f8000002727a421 */ /* 0x004fe20000010000 */
[----:B------:R-:W0:Y:S01]  /*e1f0*/  @!P4 MUFU.RCP R18, R18 ;  /* 0x000000120012c308 */ /* 0x000e220000001000 */
[----:B---3--:R-:W-:Y:S01]  /*e200*/  @!P6 FMUL.FTZ R29, R29, R36 ;  /* 0x000000241d1de220 */ /* 0x008fe20000410000 */
[----:B------:R-:W-:Y:S01]  /*e210*/  IADD3 R16, P6, R80, R16, RZ ;  /* 0x0000001050107210 */ /* 0x000fe20007fde0ff */
[----:B------:R-:W-:Y:S02]  /*e220*/  IMAD R42, R145, c[0x0][0x2e4], R42 ;  /* 0x0000b900912a7a24 */ /* 0x000fe400078e022a */
[----:B------:R-:W-:-:S03]  /*e230*/  @!P0 FADD.FTZ R40, R40, 1 ;  /* 0x3f80000028288421 */ /* 0x000fc60000010000 */
[----:B------:R-:W1:Y:S01]  /*e240*/  @!P2 MUFU.RCP R38, R39 ;  /* 0x000000270026a308 */ /* 0x000e620000001000 */
[----:B------:R-:W-:Y:S01]  /*e250*/  IADD3.X R91, R79, R42, R17, P6, !PT ;  /* 0x0000002a4f5b7210 */ /* 0x000fe200037fe411 */
[----:B-----5:R-:W-:Y:S01]  /*e260*/  @!P3 FMUL.FTZ R32, R32, R41 ;  /* 0x000000292020b220 */ /* 0x020fe20000410000 */
[----:B----4-:R-:W-:-:S05]  /*e270*/  ISETP.GE.AND P3, PT, R136, R89, PT ;  /* 0x000000598800720c */ /* 0x010fca0003f66270 */
[----:B------:R-:W2:Y:S01]  /*e280*/  @!P0 MUFU.RCP R17, R40 ;  /* 0x0000002800118308 */ /* 0x000ea20000001000 */
[----:B------:R-:W-:Y:S01]  /*e290*/  @!P5 FMUL.FTZ R30, R30, R37 ;  /* 0x000000251e1ed220 */ /* 0x000fe20000410000 */
[C---:B------:R-:W-:Y:S01]  /*e2a0*/  LEA R37, P5, R136.reuse, c[0x0][0x330], 0x1 ;  /* 0x0000cc0088257a11 */ /* 0x040fe200078a08ff */
[----:B0-----:R-:W-:Y:S01]  /*e2b0*/  @!P4 FMUL.FTZ R31, R31, R18 ;  /* 0x000000121f1fc220 */ /* 0x001fe20000410000 */
[----:B------:R-:W-:Y:S02]  /*e2c0*/  BSSY B0, `(.L_x_4353) ;  /* 0x0000015000007945 */ /* 0x000fe40003800000 */
[----:B------:R-:W-:Y:S01]  /*e2d0*/  LEA.HI.X R18, R136, c[0x0][0x334], R133, 0x1, P5 ;  /* 0x0000cd0088127a11 */ /* 0x000fe200028f0c85 */
[----:B-1----:R-:W-:Y:S01]  /*e2e0*/  @!P2 FMUL.FTZ R33, R33, R38 ;  /* 0x000000262121a220 */ /* 0x002fe20000410000 */
[----:B------:R-:W-:Y:S02]  /*e2f0*/  LEA R38, P4, R16, R37, 0x1 ;  /* 0x0000002510267211 */ /* 0x000fe400078808ff */
[----:B------:R-:W-:-:S02]  /*e300*/  ISETP.GE.AND P2, PT, R14, R89, PT ;  /* 0x000000590e00720c */ /* 0x000fc40003f46270 */
[-C--:B------:R-:W-:Y:S02]  /*e310*/  ISETP.GE.AND P5, PT, R0, R89.reuse, PT ;  /* 0x000000590000720c */ /* 0x080fe40003fa6270 */
[----:B------:R-:W-:Y:S01]  /*e320*/  ISETP.GE.AND P6, PT, R2, R89, PT ;  /* 0x000000590200720c */ /* 0x000fe20003fc6270 */
[----:B--2---:R-:W-:Y:S01]  /*e330*/  @!P0 FMUL.FTZ R34, R34, R17 ;  /* 0x0000001122228220 */ /* 0x004fe20000410000 */
        /* <DEDUP_REMOVED lines=13> */
.L_x_4354:
[----:B------:R-:W-:Y:S05]  /*e410*/  BSYNC B0 ;  /* 0x0000000000007941 */ /* 0x000fea0003800000 */
.L_x_4353:
        /* <DEDUP_REMOVED lines=28> */
[----:B0-----:R-:W-:Y:S01]  /*e5e0*/  PRMT R35, R17, 0x7610, R35 ;  /* 0x0000761011237816 */ /* 0x001fe20000000023 */
[----:B------:R-:W-:Y:S01]  /*e5f0*/  @!P5 STG.E.U16 [R38.64+-0x5c0], R73 ;  /* 0xfffa40492600d986 */ /* 0x000fe2000c101506 */
[-C--:B------:R-:W-:Y:S02]  /*e600*/  ISETP.GE.AND P5, PT, R15, R89.reuse, PT ;  /* 0x000000590f00720c */ /* 0x080fe40003fa6270 */
[----:B------:R-:W-:Y:S01]  /*e610*/  PRMT R36, R17, 0x7632, R36 ;  /* 0x0000763211247816 */ /* 0x000fe20000000024 */
[----:B------:R-:W-:Y:S01]  /*e620*/  @!P6 STG.E.U16 [R38.64+-0x580], R75 ;  /* 0xfffa804b2600e986 */ /* 0x000fe2000c101506 */
[----:B------:R-:W-:Y:S02]  /*e630*/  ISETP.GE.AND P6, PT, R13, R89, PT ;  /* 0x000000590d00720c */ /* 0x000fe40003fc6270 */
[----:B------:R-:W-:Y:S01]  /*e640*/  F2FP.BF16.PACK_AB R17, R26, R25 ;  /* 0x000000191a11723e */ /* 0x000fe200000010ff */
[----:B------:R-:W-:Y:S01]  /*e650*/  @!P0 STG.E.U16 [R38.64+-0x540], R77 ;  /* 0xfffac04d26008986 */ /* 0x000fe2000c101506 */
[----:B------:R-:W-:Y:S01]  /*e660*/  PRMT R22, R21, 0x7632, R22 ;  /* 0x0000763215167816 */ /* 0x000fe20000000016 */
[----:B------:R-:W-:Y:S01]  /*e670*/  FADD.FTZ R25, R24, R25 ;  /* 0x0000001918197221 */ /* 0x000fe20000010000 */
[----:B------:R-:W-:Y:S01]  /*e680*/  F2FP.BF16.PACK_AB R18, R28, R27 ;  /* 0x0000001b1c12723e */ /* 0x000fe200000010ff */
[----:B------:R-:W-:Y:S01]  /*e690*/  @!P3 STG.E.U16 [R38.64+-0x500], R81 ;  /* 0xfffb00512600b986 */ /* 0x000fe2000c101506 */
[----:B------:R-:W-:Y:S01]  /*e6a0*/  PRMT R37, R17, 0x7610, R37 ;  /* 0x0000761011257816 */ /* 0x000fe20000000025 */
[----:B------:R-:W-:-:S02]  /*e6b0*/  FADD.FTZ R26, R25, R26 ;  /* 0x0000001a191a7221 */ /* 0x000fc40000010000 */
[----:B------:R-:W-:Y:S02]  /*e6c0*/  @!P4 STG.E.U16 [R38.64+-0x4c0], R83 ;  /* 0xfffb40532600c986 */ /* 0x000fe4000c101506 */
[----:B------:R-:W-:Y:S02]  /*e6d0*/  FADD.FTZ R27, R26, R27 ;  /* 0x0000001b1a1b7221 */ /* 0x000fe40000010000 */
[----:B------:R-:W-:Y:S02]  /*e6e0*/  @!P2 STG.E.U16 [R38.64+-0x480], R85 ;  /* 0xfffb80552600a986 */ /* 0x000fe4000c101506 */
[----:B------:R-:W-:Y:S02]  /*e6f0*/  FADD.FTZ R28, R27, R28 ;  /* 0x0000001c1b1c7221 */ /* 0x000fe40000010000 */
[----:B------:R-:W-:Y:S04]  /*e700*/  @!P5 STG.E.U16 [R38.64+-0x7c0], R43 ;  /* 0xfff8402b2600d986 */ /* 0x000fe8000c101506 */
[----:B------:R0:W-:Y:S04]  /*e710*/  @!P6 STG.E.U16 [R38.64+-0x440], R87 ;  /* 0xfffbc0572600e986 */ /* 0x0001e8000c101506 */
[----:B------:R-:W-:Y:S01]  /*e720*/  BAR.SYNC.DEFER_BLOCKING 0x0 ;  /* 0x0000000000007b1d */ /* 0x000fe20000010000 */
[----:B0-----:R-:W-:-:S02]  /*e730*/  PRMT R38, R18, 0x7610, R38 ;  /* 0x0000761012267816 */ /* 0x001fc40000000026 */
[----:B------:R-:W-:Y:S02]  /*e740*/  PRMT R39, R18, 0x7632, R39 ;  /* 0x0000763212277816 */ /* 0x000fe40000000027 */
[----:B------:R-:W-:Y:S01]  /*e750*/  F2FP.BF16.PACK_AB R18, R34, R33 ;  /* 0x000000212212723e */ /* 0x000fe200000010ff */
[----:B------:R0:W-:Y:S04]  /*e760*/  STS.U16 [R97], R19 ;  /* 0x0000001361007388 */ /* 0x0001e80000000400 */
[----:B------:R1:W-:Y:S04]  /*e770*/  STS.U16 [R54+0x2], R20 ;  /* 0x0000021436007388 */ /* 0x0003e80000000400 */
[----:B------:R2:W-:Y:S01]  /*e780*/  STS.U16 [R55+0x4], R21 ;  /* 0x0000041537007388 */ /* 0x0005e20000000400 */
[----:B0-----:R-:W-:Y:S01]  /*e790*/  F2FP.BF16.PACK_AB R19, R30, R29 ;  /* 0x0000001d1e13723e */ /* 0x001fe200000010ff */
[----:B------:R-:W-:-:S02]  /*e7a0*/  FADD.FTZ R29, R28, R29 ;  /* 0x0000001d1c1d7221 */ /* 0x000fc40000010000 */
[----:B------:R0:W-:Y:S01]  /*e7b0*/  STS.U16 [R56+0x6], R22 ;  /* 0x0000061638007388 */ /* 0x0001e20000000400 */
[----:B-1----:R-:W-:Y:S01]  /*e7c0*/  PRMT R20, R17, 0x7632, R20 ;  /* 0x0000763211147816 */ /* 0x002fe20000000014 */
[----:B------:R-:W-:Y:S02]  /*e7d0*/  FADD.FTZ R30, R29, R30 ;  /* 0x0000001e1d1e7221 */ /* 0x000fe40000010000 */
[----:B------:R-:W-:Y:S01]  /*e7e0*/  STS.U16 [R57+0x8], R35 ;  /* 0x0000082339007388 */ /* 0x000fe20000000400 */
[----:B------:R-:W-:Y:S02]  /*e7f0*/  F2FP.BF16.PACK_AB R17, R32, R31 ;  /* 0x0000001f2011723e */ /* 0x000fe400000010ff */
[----:B--2---:R-:W-:Y:S01]  /*e800*/  PRMT R21, R19, 0x7632, R21 ;  /* 0x0000763213157816 */ /* 0x004fe20000000015 */
[----:B------:R1:W-:Y:S01]  /*e810*/  STS.U16 [R58+0xa], R36 ;  /* 0x00000a243a007388 */ /* 0x0003e20000000400 */
[----:B------:R-:W-:Y:S01]  /*e820*/  FADD.FTZ R31, R30, R31 ;  /* 0x0000001f1e1f7221 */ /* 0x000fe20000010000 */
[----:B0-----:R-:W-:-:S02]  /*e830*/  PRMT R22, R17, 0x7632, R22 ;  /* 0x0000763211167816 */ /* 0x001fc40000000016 */
[----:B------:R-:W-:Y:S01]  /*e840*/  STS.U16 [R59+0xc], R37 ;  /* 0x00000c253b007388 */ /* 0x000fe20000000400 */
[----:B------:R-:W-:-:S03]  /*e850*/  FADD.FTZ R32, R31, R32 ;  /* 0x000000201f207221 */ /* 0x000fc60000010000 */
[----:B------:R-:W-:Y:S01]  /*e860*/  STS.U16 [R60+0xe], R20 ;  /* 0x00000e143c007388 */ /* 0x000fe20000000400 */
[----:B------:R-:W-:Y:S01]  /*e870*/  FADD.FTZ R33, R32, R33 ;  /* 0x0000002120217221 */ /* 0x000fe20000010000 */
[----:B-1----:R-:W-:Y:S02]  /*e880*/  PRMT R36, R18, 0x7632, R36 ;  /* 0x0000763212247816 */ /* 0x002fe40000000024 */
[----:B------:R-:W-:Y:S01]  /*e890*/  STS.U16 [R61+0x10], R38 ;  /* 0x000010263d007388 */ /* 0x000fe20000000400 */
[----:B------:R-:W-:-:S03]  /*e8a0*/  FADD.FTZ R140, R33, R34 ;  /* 0x00000022218c7221 */ /* 0x000fc60000010000 */
[----:B------:R-:W-:Y:S04]  /*e8b0*/  STS.U16 [R62+0x12], R39 ;  /* 0x000012273e007388 */ /* 0x000fe80000000400 */
[----:B------:R-:W-:Y:S04]  /*e8c0*/  STS.U16 [R63+0x14], R19 ;  /* 0x000014133f007388 */ /* 0x000fe80000000400 */
[----:B------:R-:W-:Y:S04]  /*e8d0*/  STS.U16 [R64+0x16], R21 ;  /* 0x0000161540007388 */ /* 0x000fe80000000400 */
[----:B------:R0:W-:Y:S04]  /*e8e0*/  STS.U16 [R65+0x18], R17 ;  /* 0x0000181141007388 */ /* 0x0001e80000000400 */
[----:B------:R-:W-:Y:S04]  /*e8f0*/  STS.U16 [R66+0x1a], R22 ;  /* 0x00001a1642007388 */ /* 0x000fe80000000400 */
[----:B------:R1:W-:Y:S01]  /*e900*/  STS.U16 [R67+0x1c], R18 ;  /* 0x00001c1243007388 */ /* 0x0003e20000000400 */
[----:B0-----:R-:W-:-:S03]  /*e910*/  IMAD.WIDE.U32 R16, R143, c[0x0][0x2f8], RZ ;  /* 0x0000be008f107a25 */ /* 0x001fc600078e00ff */
[----:B------:R-:W-:Y:S01]  /*e920*/  STS.U16 [R68+0x1e], R36 ;  /* 0x00001e2444007388 */ /* 0x000fe20000000400 */
[----:B------:R-:W-:-:S06]  /*e930*/  NOP ;  /* 0x0000000000007918 */ /* 0x000fcc0000000000 */
[----:B------:R-:W-:Y:S01]  /*e940*/  LDS.U16 R129, [R129] ;  /* 0x0000000081817984 */ /* 0x000fe20000000400 */
[----:B-1----:R-:W-:-:S03]  /*e950*/  IMAD R18, R142, c[0x0][0x2f8], RZ ;  /* 0x0000be008e127a24 */ /* 0x002fc600078e02ff */
        /* <DEDUP_REMOVED lines=33> */
.L_x_4356:
[----:B------:R-:W-:Y:S05]  /*eb70*/  BSYNC B0 ;  /* 0x0000000000007941 */ /* 0x000fea0003800000 */
.L_x_4355:
[----:B------:R-:W-:Y:S01]  /*eb80*/  MOV R17, R23 ;  /* 0x0000001700117202 */ /* 0x000fe20000000f00 */
[----:B------:R-:W-:Y:S01]  /*eb90*/  IMAD R18, R144, c[0x0][0x300], RZ ;  /* 0x0000c00090127a24 */ /* 0x000fe200078e02ff */
[----:B------:R-:W-:Y:S01]  /*eba0*/  IADD3 R98, P0, R98, -0x7c0, RZ ;  /* 0xfffff84062627810 */ /* 0x000fe20007f1e0ff */
[----:B------:R-:W-:Y:S01]  /*ebb0*/  UIADD3 UR10, UP0, UR10, -0x800, URZ ;  /* 0xfffff8000a0a7890 */ /* 0x000fe2000ff1e03f */
[-C--:B------:R-:W-:Y:S01]  /*ebc0*/  ISETP.GE.AND P3, PT, R15, R51.reuse, PT ;  /* 0x000000330f00720c */ /* 0x080fe20003f66270 */
[----:B------:R-:W-:Y:S01]  /*ebd0*/  IMAD.WIDE.U32 R16, R145, c[0x0][0x300], R16 ;  /* 0x0000c00091107a25 */ /* 0x000fe200078e0010 */
[----:B------:R-:W-:Y:S01]  /*ebe0*/  IADD3.X R99, R99, -0x1, RZ, P0, !PT ;  /* 0xffffffff63637810 */ /* 0x000fe200007fe4ff */
[----:B------:R-:W-:Y:S01]  /*ebf0*/  UIADD3 UR12, UP1, UR12, -0x800, URZ ;  /* 0xfffff8000c0c7890 */ /* 0x000fe2000ff3e03f */
[----:B------:R-:W-:Y:S01]  /*ec00*/  ISETP.GE.AND P4, PT, R14, R51, PT ;  /* 0x000000330e00720c */ /* 0x000fe20003f86270 */
[----:B------:R-:W-:Y:S01]  /*ec10*/  IMAD R18, R145, c[0x0][0x304], R18 ;  /* 0x0000c10091127a24 */ /* 0x000fe200078e0212 */
[----:B------:R-:W-:Y:S01]  /*ec20*/  IADD3 R80, P0, R80, R16, RZ ;  /* 0x0000001050507210 */ /* 0x000fe20007f1e0ff */
[----:B------:R-:W-:Y:S01]  /*ec30*/  UIADD3 UR8, UP2, UR8, -0x800, URZ ;  /* 0xfffff80008087890 */ /* 0x000fe2000ff5e03f */
[----:B------:R-:W-:Y:S01]  /*ec40*/  IADD3 R16, P1, R98, c[0x0][0x340], RZ ;  /* 0x0000d00062107a10 */ /* 0x000fe20007f3e0ff */
        /* <DEDUP_REMOVED lines=39> */
.L_x_4277:
        /* <DEDUP_REMOVED lines=29> */
.L_x_4359:
[----:B------:R-:W-:Y:S05]  /*f090*/  BSYNC B0 ;  /* 0x0000000000007941 */ /* 0x000fea0003800000 */
.L_x_4358:
        /* <DEDUP_REMOVED lines=28> */
.L_x_4361:
[----:B------:R-:W3:Y:S02]  /*f260*/  S2R R21, SR_TID.X ;  /* 0x0000000000157919 */ /* 0x000ee40000002100 */
.L_x_4362:
[----:B------:R-:W-:Y:S05]  /*f270*/  BSYNC B0 ;  /* 0x0000000000007941 */ /* 0x000fea0003800000 */
.L_x_4360:
        /* <DEDUP_REMOVED lines=22> */
.L_x_4363:
        /* <DEDUP_REMOVED lines=64> */
.L_x_4320:
[----:B------:R-:W-:Y:S01]  /*f7e0*/  HFMA2.MMA R217, -RZ, RZ, 0, 5.9604644775390625e-08 ;  /* 0x00000001ffd97435 */ /* 0x000fe200000001ff */
[----:B------:R-:W-:Y:S02]  /*f7f0*/  MOV R220, R66 ;  /* 0x0000004200dc7202 */ /* 0x000fe40000000f00 */
[----:B------:R-:W-:Y:S02]  /*f800*/  MOV R218, RZ ;  /* 0x000000ff00da7202 */ /* 0x000fe40000000f00 */
[----:B------:R-:W-:-:S02]  /*f810*/  MOV R67, 0xffffffff ;  /* 0xffffffff00437802 */ /* 0x000fc40000000f00 */
[----:B------:R-:W-:Y:S02]  /*f820*/  MOV R64, 0xf840 ;  /* 0x0000f84000407802 */ /* 0x000fe40000000f00 */
[----:B-1---5:R-:W-:Y:S05]  /*f830*/  CALL.REL.NOINC `($__internal_107_$__cuda_sm70_shflsync_up) ;  /* 0x00001e3000007944 */ /* 0x022fea0003c00000 */
[----:B-1----:R-:W-:Y:S01]  /*f840*/  MOV R69, R67 ;  /* 0x0000004300457202 */ /* 0x002fe20000000f00 */
[----:B0-----:R-:W-:Y:S05]  /*f850*/  BRA `(.L_x_4364) ;  /* 0xffff918000007947 */ /* 0x001fea000383ffff */
.L_x_4321:
[----:B------:R-:W-:Y:S01]  /*f860*/  HFMA2.MMA R217, -RZ, RZ, 0, 5.9604644775390625e-08 ;  /* 0x00000001ffd97435 */ /* 0x000fe200000001ff */
[----:B------:R-:W-:Y:S02]  /*f870*/  MOV R220, R68 ;  /* 0x0000004400dc7202 */ /* 0x000fe40000000f00 */
[----:B------:R-:W-:Y:S02]  /*f880*/  MOV R218, RZ ;  /* 0x000000ff00da7202 */ /* 0x000fe40000000f00 */
[----:B------:R-:W-:Y:S02]  /*f890*/  MOV R67, 0xffffffff ;  /* 0xffffffff00437802 */ /* 0x000fe40000000f00 */
[----:B------:R-:W-:Y:S02]  /*f8a0*/  MOV R64, 0xf8c0 ;  /* 0x0000f8c000407802 */ /* 0x000fe40000000f00 */
[----:B012--5:R-:W-:Y:S05]  /*f8b0*/  CALL.REL.NOINC `($__internal_107_$__cuda_sm70_shflsync_up) ;  /* 0x00001db000007944 */ /* 0x027fea0003c00000 */
[----:B0-----:R-:W-:Y:S01]  /*f8c0*/  HFMA2.MMA R217, -RZ, RZ, 0, 5.9604644775390625e-08 ;  /* 0x00000001ffd97435 */ /* 0x001fe200000001ff */
[----:B-1----:R-:W-:Y:S02]  /*f8d0*/  MOV R219, R67 ;  /* 0x0000004300db7202 */ /* 0x002fe40000000f00 */
[----:B------:R-:W-:-:S02]  /*f8e0*/  MOV R220, R70 ;  /* 0x0000004600dc7202 */ /* 0x000fc40000000f00 */
[----:B------:R-:W-:Y:S02]  /*f8f0*/  MOV R218, RZ ;  /* 0x000000ff00da7202 */ /* 0x000fe40000000f00 */
[----:B------:R-:W-:Y:S02]  /*f900*/  MOV R67, 0xffffffff ;  /* 0xffffffff00437802 */ /* 0x000fe40000000f00 */
[----:B------:R-:W-:Y:S02]  /*f910*/  MOV R64, 0xf930 ;  /* 0x0000f93000407802 */ /* 0x000fe40000000f00 */
[----:B------:R-:W-:Y:S05]  /*f920*/  CALL.REL.NOINC `($__internal_107_$__cuda_sm70_shflsync_up) ;  /* 0x00001d4000007944 */ /* 0x000fea0003c00000 */
[----:B0-----:R-:W-:Y:S01]  /*f930*/  HFMA2.MMA R217, -RZ, RZ, 0, 5.9604644775390625e-08 ;  /* 0x00000001ffd97435 */ /* 0x001fe200000001ff */
[----:B-1----:R-:W-:Y:S02]  /*f940*/  MOV R221, R67 ;  /* 0x0000004300dd7202 */ /* 0x002fe40000000f00 */
[----:B------:R-:W-:Y:S02]  /*f950*/  MOV R220, R71 ;  /* 0x0000004700dc7202 */ /* 0x000fe40000000f00 */
[----:B------:R-:W-:Y:S02]  /*f960*/  MOV R218, RZ ;  /* 0x000000ff00da7202 */ /* 0x000fe40000000f00 */
[----:B------:R-:W-:-:S02]  /*f970*/  MOV R67, 0xffffffff ;  /* 0xffffffff00437802 */ /* 0x000fc40000000f00 */
[----:B------:R-:W-:Y:S02]  /*f980*/  MOV R64, 0xf9a0 ;  /* 0x0000f9a000407802 */ /* 0x000fe40000000f00 */
[----:B------:R-:W-:Y:S05]  /*f990*/  CALL.REL.NOINC `($__internal_107_$__cuda_sm70_shflsync_up) ;  /* 0x00001cd000007944 */ /* 0x000fea0003c00000 */
        /* <DEDUP_REMOVED lines=20> */
[----:B------:R-:W-:Y:S05]  /*fae0*/  CALL.REL.NOINC `($__internal_107_$__cuda_sm70_shflsync_up) ;  /* 0x00001b8000007944 */ /* 0x000fea0003c00000 */
[----:B0-----:R-:W-:Y:S01]  /*faf0*/  HFMA2.MMA R217, -RZ, RZ, 0, 1.1920928955078125e-07 ;  /* 0x00000002ffd97435 */ /* 0x001fe200000001ff */
[----:B-1----:R-:W-:Y:S02]  /*fb00*/  MOV R66, R67 ;  /* 0x0000004300427202 */ /* 0x002fe40000000f00 */
[----:B------:R-:W-:Y:S02]  /*fb10*/  MOV R220, R230 ;  /* 0x000000e600dc7202 */ /* 0x000fe40000000f00 */
[----:B------:R-:W-:Y:S02]  /*fb20*/  MOV R218, RZ ;  /* 0x000000ff00da7202 */ /* 0x000fe40000000f00 */
[----:B------:R-:W-:Y:S02]  /*fb30*/  MOV R67, 0xffffffff ;  /* 0xffffffff00437802 */ /* 0x000fe40000000f00 */
[----:B------:R-:W-:Y:S02]  /*fb40*/  MOV R64, 0xfb60 ;  /* 0x0000fb6000407802 */ /* 0x000fe40000000f00 */
[----:B------:R-:W-:Y:S05]  /*fb50*/  CALL.REL.NOINC `($__internal_107_$__cuda_sm70_shflsync_up) ;  /* 0x00001b1000007944 */ /* 0x000fea0003c00000 */
[----:B0-----:R-:W-:Y:S01]  /*fb60*/  HFMA2.MMA R217, -RZ, RZ, 0, 1.1920928955078125e-07 ;  /* 0x00000002ffd97435 */ /* 0x001fe200000001ff */
[----:B-1----:R-:W-:-:S02]  /*fb70*/  MOV R68, R67 ;  /* 0x0000004300447202 */ /* 0x002fc40000000f00 */
[----:B------:R-:W-:Y:S02]  /*fb80*/  MOV R220, R70 ;  /* 0x0000004600dc7202 */ /* 0x000fe40000000f00 */
[----:B------:R-:W-:Y:S02]  /*fb90*/  MOV R218, RZ ;  /* 0x000000ff00da7202 */ /* 0x000fe40000000f00 */
[----:B------:R-:W-:Y:S02]  /*fba0*/  MOV R67, 0xffffffff ;  /* 0xffffffff00437802 */ /* 0x000fe40000000f00 */
[----:B------:R-:W-:Y:S02]  /*fbb0*/  MOV R64, 0xfbd0 ;  /* 0x0000fbd000407802 */ /* 0x000fe40000000f00 */
[----:B------:R-:W-:Y:S05]  /*fbc0*/  CALL.REL.NOINC `($__internal_107_$__cuda_sm70_shflsync_up) ;  /* 0x00001aa000007944 */ /* 0x000fea0003c00000 */
[----:B0-----:R-:W-:Y:S01]  /*fbd0*/  HFMA2.MMA R217, -RZ, RZ, 0, 1.1920928955078125e-07 ;  /* 0x00000002ffd97435 */ /* 0x001fe200000001ff */
[----:B-1----:R-:W-:Y:S02]  /*fbe0*/  MOV R69, R67 ;  /* 0x0000004300457202 */ /* 0x002fe40000000f00 */
[----:B------:R-:W-:Y:S02]  /*fbf0*/  MOV R220, R71 ;  /* 0x0000004700dc7202 */ /* 0x000fe40000000f00 */
[----:B------:R-:W-:-:S02]  /*fc00*/  MOV R218, RZ ;  /* 0x000000ff00da7202 */ /* 0x000fc40000000f00 */
[----:B------:R-:W-:Y:S02]  /*fc10*/  MOV R67, 0xffffffff ;  /* 0xffffffff00437802 */ /* 0x000fe40000000f00 */
[----:B------:R-:W-:Y:S02]  /*fc20*/  MOV R64, 0xfc40 ;  /* 0x0000fc4000407802 */ /* 0x000fe40000000f00 */
[----:B------:R-:W-:Y:S05]  /*fc30*/  CALL.REL.NOINC `($__internal_107_$__cuda_sm70_shflsync_up) ;  /* 0x00001a3000007944 */ /* 0x000fea0003c00000 */
        /* <DEDUP_REMOVED lines=17> */
[----:B------:R-:W-:Y:S05]  /*fd50*/  CALL.REL.NOINC `($__internal_107_$__cuda_sm70_shflsync_up) ;  /* 0x0000191000007944 */ /* 0x000fea0003c00000 */
[----:B0-----:R-:W-:Y:S01]  /*fd60*/  HFMA2.MMA R217, -RZ, RZ, 0, 2.384185791015625e-07 ;  /* 0x00000004ffd97435 */ /* 0x001fe200000001ff */
[----:B-1----:R-:W-:-:S02]  /*fd70*/  MOV R66, R67 ;  /* 0x0000004300427202 */ /* 0x002fc40000000f00 */
[----:B------:R-:W-:Y:S02]  /*fd80*/  MOV R220, R230 ;  /* 0x000000e600dc7202 */ /* 0x000fe40000000f00 */
[----:B------:R-:W-:Y:S02]  /*fd90*/  MOV R218, RZ ;  /* 0x000000ff00da7202 */ /* 0x000fe40000000f00 */
[----:B------:R-:W-:Y:S02]  /*fda0*/  MOV R67, 0xffffffff ;  /* 0xffffffff00437802 */ /* 0x000fe40000000f00 */
[----:B------:R-:W-:Y:S02]  /*fdb0*/  MOV R64, 0xfdd0 ;  /* 0x0000fdd000407802 */ /* 0x000fe40000000f00 */
[----:B------:R-:W-:Y:S05]  /*fdc0*/  CALL.REL.NOINC `($__internal_107_$__cuda_sm70_shflsync_up) ;  /* 0x000018a000007944 */ /* 0x000fea0003c00000 */
[----:B0-----:R-:W-:Y:S01]  /*fdd0*/  HFMA2.MMA R217, -RZ, RZ, 0, 2.384185791015625e-07 ;  /* 0x00000004ffd97435 */ /* 0x001fe200000001ff */
[----:B-1----:R-:W-:Y:S02]  /*fde0*/  MOV R68, R67 ;  /* 0x0000004300447202 */ /* 0x002fe40000000f00 */
[----:B------:R-:W-:Y:S02]  /*fdf0*/  MOV R220, R70 ;  /* 0x0000004600dc7202 */ /* 0x000fe40000000f00 */
[----:B------:R-:W-:-:S02]  /*fe00*/  MOV R218, RZ ;  /* 0x000000ff00da7202 */ /* 0x000fc40000000f00 */
[----:B------:R-:W-:Y:S02]  /*fe10*/  MOV R67, 0xffffffff ;  /* 0xffffffff00437802 */ /* 0x000fe40000000f00 */
[----:B------:R-:W-:Y:S02]  /*fe20*/  MOV R64, 0xfe40 ;  /* 0x0000fe4000407802 */ /* 0x000fe40000000f00 */
[----:B------:R-:W-:Y:S05]  /*fe30*/  CALL.REL.NOINC `($__internal_107_$__cuda_sm70_shflsync_up) ;  /* 0x0000183000007944 */ /* 0x000fea0003c00000 */
[----:B0-----:R-:W-:Y:S01]  /*fe40*/  HFMA2.MMA R217, -RZ, RZ, 0, 2.384185791015625e-07 ;  /* 0x00000004ffd97435 */ /* 0x001fe200000001ff */
[----:B-1----:R-:W-:Y:S02]  /*fe50*/  MOV R69, R67 ;  /* 0x0000004300457202 */ /* 0x002fe40000000f00 */
[----:B------:R-:W-:Y:S02]  /*fe60*/  MOV R220, R71 ;  /* 0x0000004700dc7202 */ /* 0x000fe40000000f00 */
[----:B------:R-:W-:Y:S02]  /*fe70*/  MOV R218, RZ ;  /* 0x000000ff00da7202 */ /* 0x000fe40000000f00 */
[----:B------:R-:W-:Y:S02]  /*fe80*/  MOV R67, 0xffffffff ;  /* 0xffffffff00437802 */ /* 0x000fe40000000f00 */
[----:B------:R-:W-:-:S02]  /*fe90*/  MOV R64, 0xfeb0 ;  /* 0x0000feb000407802 */ /* 0x000fc40000000f00 */
[----:B------:R-:W-:Y:S05]  /*fea0*/  CALL.REL.NOINC `($__internal_107_$__cuda_sm70_shflsync_up) ;  /* 0x000017c000007944 */ /* 0x000fea0003c00000 */
        /* <DEDUP_REMOVED lines=17> */
[----:B------:R-:W-:Y:S05]  /*ffc0*/  CALL.REL.NOINC `($__internal_107_$__cuda_sm70_shflsync_up) ;  /* 0x000016a000007944 */ /* 0x000fea0003c00000 */
[----:B0-----:R-:W-:Y:S01]  /*ffd0*/  HFMA2.MMA R217, -RZ, RZ, 0, 4.76837158203125e-07 ;  /* 0x00000008ffd97435 */ /* 0x001fe200000001ff */
[----:B-1----:R-:W-:-:S02]  /*ffe0*/  MOV R66, R67 ;  /* 0x0000004300427202 */ /* 0x002fc40000000f00 */
[----:B------:R-:W-:Y:S02]  /*fff0*/  MOV R220, R230 ;  /* 0x000000e600dc7202 */ /* 0x000fe40000000f00 */
[----:B------:R-:W-:Y:S02]  /*10000*/  MOV R218, RZ ;  /* 0x000000ff00da7202 */ /* 0x000fe40000000f00 */
[----:B------:R-:W-:Y:S02]  /*10010*/  MOV R67, 0xffffffff ;  /* 0xffffffff00437802 */ /* 0x000fe40000000f00 */
[----:B------:R-:W-:Y:S02]  /*10020*/  MOV R64, 0x10040 ;  /* 0x0001004000407802 */ /* 0x000fe40000000f00 */
[----:B------:R-:W-:Y:S05]  /*10030*/  CALL.REL.NOINC `($__internal_107_$__cuda_sm70_shflsync_up) ;  /* 0x0000163000007944 */ /* 0x000fea0003c00000 */
[----:B0-----:R-:W-:Y:S01]  /*10040*/  HFMA2.MMA R217, -RZ, RZ, 0, 4.76837158203125e-07 ;  /* 0x00000008ffd97435 */ /* 0x001fe200000001ff */
[----:B-1----:R-:W-:Y:S02]  /*10050*/  MOV R68, R67 ;  /* 0x0000004300447202 */ /* 0x002fe40000000f00 */
[----:B------:R-:W-:Y:S02]  /*10060*/  MOV R220, R70 ;  /* 0x0000004600dc7202 */ /* 0x000fe40000000f00 */
[----:B------:R-:W-:-:S02]  /*10070*/  MOV R218, RZ ;  /* 0x000000ff00da7202 */ /* 0x000fc40000000f00 */
[----:B------:R-:W-:Y:S02]  /*10080*/  MOV R67, 0xffffffff ;  /* 0xffffffff00437802 */ /* 0x000fe40000000f00 */
[----:B------:R-:W-:Y:S02]  /*10090*/  MOV R64, 0x100b0 ;  /* 0x000100b000407802 */ /* 0x000fe40000000f00 */
[----:B------:R-:W-:Y:S05]  /*100a0*/  CALL.REL.NOINC `($__internal_107_$__cuda_sm70_shflsync_up) ;  /* 0x000015c000007944 */ /* 0x000fea0003c00000 */
[----:B0-----:R-:W-:Y:S01]  /*100b0*/  HFMA2.MMA R217, -RZ, RZ, 0, 4.76837158203125e-07 ;  /* 0x00000008ffd97435 */ /* 0x001fe200000001ff */
[----:B-1----:R-:W-:Y:S02]  /*100c0*/  MOV R69, R67 ;  /* 0x0000004300457202 */ /* 0x002fe40000000f00 */
[----:B------:R-:W-:Y:S02]  /*100d0*/  MOV R220, R71 ;  /* 0x0000004700dc7202 */ /* 0x000fe40000000f00 */
[----:B------:R-:W-:Y:S02]  /*100e0*/  MOV R218, RZ ;  /* 0x000000ff00da7202 */ /* 0x000fe40000000f00 */
[----:B------:R-:W-:Y:S02]  /*100f0*/  MOV R67, 0xffffffff ;  /* 0xffffffff00437802 */ /* 0x000fe40000000f00 */
[----:B------:R-:W-:-:S02]  /*10100*/  MOV R64, 0x10120 ;  /* 0x0001012000407802 */ /* 0x000fc40000000f00 */
[----:B------:R-:W-:Y:S05]  /*10110*/  CALL.REL.NOINC `($__internal_107_$__cuda_sm70_shflsync_up) ;  /* 0x0000155000007944 */ /* 0x000fea0003c00000 */
        /* <DEDUP_REMOVED lines=19> */
[----:B------:R-:W-:Y:S05]  /*10250*/  CALL.REL.NOINC `($__internal_107_$__cuda_sm70_shflsync_up) ;  /* 0x0000141000007944 */ /* 0x000fea0003c00000 */
[----:B0-----:R-:W-:Y:S01]  /*10260*/  HFMA2.MMA R217, -RZ, RZ, 0, 9.5367431640625e-07 ;  /* 0x00000010ffd97435 */ /* 0x001fe200000001ff */
[----:B-1----:R-:W-:Y:S02]  /*10270*/  MOV R219, R67 ;  /* 0x0000004300db7202 */ /* 0x002fe40000000f00 */
[----:B------:R-:W-:Y:S02]  /*10280*/  MOV R220, R68 ;  /* 0x0000004400dc7202 */ /* 0x000fe40000000f00 */
[----:B------:R-:W-:Y:S02]  /*10290*/  MOV R218, RZ ;  /* 0x000000ff00da7202 */ /* 0x000fe40000000f00 */
[----:B------:R-:W-:-:S02]  /*102a0*/  MOV R67, 0xffffffff ;  /* 0xffffffff00437802 */ /* 0x000fc40000000f00 */
[----:B------:R-:W-:Y:S02]  /*102b0*/  MOV R64, 0x102d0 ;  /* 0x000102d000407802 */ /* 0x000fe40000000f00 */
[----:B------:R-:W-:Y:S05]  /*102c0*/  CALL.REL.NOINC `($__internal_107_$__cuda_sm70_shflsync_up) ;  /* 0x000013a000007944 */ /* 0x000fea0003c00000 */
[----:B0-----:R-:W-:Y:S01]  /*102d0*/  HFMA2.MMA R217, -RZ, RZ, 0, 9.5367431640625e-07 ;  /* 0x00000010ffd97435 */ /* 0x001fe200000001ff */
[----:B-1----:R-:W-:Y:S02]  /*102e0*/  MOV R221, R67 ;  /* 0x0000004300dd7202 */ /* 0x002fe40000000f00 */
[----:B------:R-:W-:Y:S02]  /*102f0*/  MOV R220, R70 ;  /* 0x0000004600dc7202 */ /* 0x000fe40000000f00 */
[----:B------:R-:W-:Y:S02]  /*10300*/  MOV R218, RZ ;  /* 0x000000ff00da7202 */ /* 0x000fe40000000f00 */
[----:B------:R-:W-:Y:S02]  /*10310*/  MOV R67, 0xffffffff ;  /* 0xffffffff00437802 */ /* 0x000fe40000000f00 */
[----:B------:R-:W-:Y:S02]  /*10320*/  MOV R64, 0x10340 ;  /* 0x0001034000407802 */ /* 0x000fe40000000f00 */
[----:B------:R-:W-:Y:S05]  /*10330*/  CALL.REL.NOINC `($__internal_107_$__cuda_sm70_shflsync_up) ;  /* 0x0000133000007944 */ /* 0x000fea0003c00000 */
[----:B0-----:R-:W-:Y:S01]  /*10340*/  HFMA2.MMA R217, -RZ, RZ, 0, 9.5367431640625e-07 ;  /* 0x00000010ffd97435 */ /* 0x001fe200000001ff */
[----:B-1----:R-:W-:-:S02]  /*10350*/  MOV R223, R67 ;  /* 0x0000004300df7202 */ /* 0x002fc40000000f00 */
[----:B------:R-:W-:Y:S02]  /*10360*/  MOV R220, R71 ;  /* 0x0000004700dc7202 */ /* 0x000fe40000000f00 */
[----:B------:R-:W-:Y:S02]  /*10370*/  MOV R218, RZ ;  /* 0x000000ff00da7202 */ /* 0x000fe40000000f00 */
[----:B------:R-:W-:Y:S02]  /*10380*/  MOV R67, 0xffffffff ;  /* 0xffffffff00437802 */ /* 0x000fe40000000f00 */
[----:B------:R-:W-:Y:S02]  /*10390*/  MOV R64, 0x103b0 ;  /* 0x000103b000407802 */ /* 0x000fe40000000f00 */
[----:B------:R-:W-:Y:S05]  /*103a0*/  CALL.REL.NOINC `($__internal_107_$__cuda_sm70_shflsync_up) ;  /* 0x000012c000007944 */ /* 0x000fea0003c00000 */
[----:B01----:R-:W-:Y:S05]  /*103b0*/  BRA `(.L_x_4365) ;  /* 0xffff8a7000007947 */ /* 0x003fea000383ffff */
.L_x_4326:
[----:B------:R-:W-:Y:S01]  /*103c0*/  HFMA2.MMA R217, -RZ, RZ, 0, 5.9604644775390625e-08 ;  /* 0x00000001ffd97435 */ /* 0x000fe200000001ff */
[----:B------:R-:W-:Y:S02]  /*103d0*/  MOV R218, RZ ;  /* 0x000000ff00da7202 */ /* 0x000fe40000000f00 */
[----:B------:R-:W-:Y:S02]  /*103e0*/  MOV R67, 0xffffffff ;  /* 0xffffffff00437802 */ /* 0x000fe40000000f00 */
[----:B------:R-:W-:-:S02]  /*103f0*/  MOV R64, 0x10410 ;  /* 0x0001041000407802 */ /* 0x000fc40000000f00 */
[----:B-1---5:R-:W-:Y:S05]  /*10400*/  CALL.REL.NOINC `($__internal_107_$__cuda_sm70_shflsync_up) ;  /* 0x0000126000007944 */ /* 0x022fea0003c00000 */
[----:B0-----:R-:W-:Y:S01]  /*10410*/  HFMA2.MMA R217, -RZ, RZ, 0, 5.9604644775390625e-08 ;  /* 0x00000001ffd97435 */ /* 0x001fe200000001ff */
[----:B-1----:R-:W-:-:S02]  /*10420*/  MOV R71, R67 ;  /* 0x0000004300477202 */ /* 0x002fc40000000f00 */
[----:B------:R-:W-:Y:S02]  /*10430*/  MOV R220, R219 ;  /* 0x000000db00dc7202 */ /* 0x000fe40000000f00 */
[----:B------:R-:W-:Y:S02]  /*10440*/  MOV R218, RZ ;  /* 0x000000ff00da7202 */ /* 0x000fe40000000f00 */
[----:B------:R-:W-:Y:S02]  /*10450*/  MOV R67, 0xffffffff ;  /* 0xffffffff00437802 */ /* 0x000fe40000000f00 */
[----:B------:R-:W-:Y:S02]  /*10460*/  MOV R64, 0x10480 ;  /* 0x0001048000407802 */ /* 0x000fe40000000f00 */
[----:B------:R-:W-:Y:S05]  /*10470*/  CALL.REL.NOINC `($__internal_107_$__cuda_sm70_shflsync_up) ;  /* 0x000011f000007944 */ /* 0x000fea0003c00000 */
[----:B0-----:R-:W-:Y:S01]  /*10480*/  HFMA2.MMA R217, -RZ, RZ, 0, 5.9604644775390625e-08 ;  /* 0x00000001ffd97435 */ /* 0x001fe200000001ff */
[----:B-1----:R-:W-:Y:S02]  /*10490*/  MOV R66, R67 ;  /* 0x0000004300427202 */ /* 0x002fe40000000f00 */
[----:B------:R-:W-:Y:S02]  /*104a0*/  MOV R220, R70 ;  /* 0x0000004600dc7202 */ /* 0x000fe40000000f00 */
[----:B------:R-:W-:-:S02]  /*104b0*/  MOV R218, RZ ;  /* 0x000000ff00da7202 */ /* 0x000fc40000000f00 */
[----:B------:R-:W-:Y:S02]  /*104c0*/  MOV R67, 0xffffffff ;  /* 0xffffffff00437802 */ /* 0x000fe40000000f00 */
[----:B------:R-:W-:Y:S02]  /*104d0*/  MOV R64, 0x104f0 ;  /* 0x000104f000407802 */ /* 0x000fe40000000f00 */
[----:B------:R-:W-:Y:S05]  /*104e0*/  CALL.REL.NOINC `($__internal_107_$__cuda_sm70_shflsync_up) ;  /* 0x0000118000007944 */ /* 0x000fea0003c00000 */
[----:B0-----:R-:W-:Y:S01]  /*104f0*/  HFMA2.MMA R217, -RZ, RZ, 0, 5.9604644775390625e-08 ;  /* 0x00000001ffd97435 */ /* 0x001fe200000001ff */
[----:B-1----:R-:W-:Y:S02]  /*10500*/  MOV R70, R67 ;  /* 0x0000004300467202 */ /* 0x002fe40000000f00 */
[----:B------:R-:W-:Y:S02]  /*10510*/  MOV R220, R69 ;  /* 0x0000004500dc7202 */ /* 0x000fe40000000f00 */
[----:B------:R-:W-:Y:S02]  /*10520*/  MOV R218, RZ ;  /* 0x000000ff00da7202 */ /* 0x000fe40000000f00 */
[----:B------:R-:W-:Y:S02]  /*10530*/  MOV R67, 0xffffffff ;  /* 0xffffffff00437802 */ /* 0x000fe40000000f00 */
[----:B------:R-:W-:-:S02]  /*10540*/  MOV R64, 0x10560 ;  /* 0x0001056000407802 */ /* 0x000fc40000000f00 */
[----:B------:R-:W-:Y:S05]  /*10550*/  CALL.REL.NOINC `($__internal_107_$__cuda_sm70_shflsync_up) ;  /* 0x0000111000007944 */ /* 0x000fea0003c00000 */
[----:B0-----:R-:W-:Y:S01]  /*10560*/  MOV R217, R66 ;  /* 0x0000004200d97202 */ /* 0x001fe20000000f00 */
[----:B------:R-:W-:Y:S01]  /*10570*/  HFMA2.MMA R66, -RZ, RZ, 0, 0 ;  /* 0x00000000ff427435 */ /* 0x000fe200000001ff */
[----:B-1----:R-:W-:-:S02]  /*10580*/  MOV R69, R67 ;  /* 0x0000004300457202 */ /* 0x002fc40000000f00 */
[----:B------:R-:W-:Y:S02]  /*10590*/  MOV R68, R60 ;  /* 0x0000003c00447202 */ /* 0x000fe40000000f00 */
[----:B------:R-:W-:Y:S02]  /*105a0*/  MOV R65, 0x1f ;  /* 0x0000001f00417802 */ /* 0x000fe40000000f00 */
[----:B------:R-:W-:Y:S02]  /*105b0*/  MOV R67, 0xffffffff ;  /* 0xffffffff00437802 */ /* 0x000fe40000000f00 */
[----:B------:R-:W-:Y:S02]  /*105c0*/  MOV R64, 0x105e0 ;  /* 0x000105e000407802 */ /* 0x000fe40000000f00 */
[----:B------:R-:W-:Y:S05]  /*105d0*/  CALL.REL.NOINC `($__internal_106_$__cuda_sm70_shflsync_idx_p) ;  /* 0x0000104000007944 */ /* 0x000fea0003c00000 */
[----:B------:R-:W-:Y:S01]  /*105e0*/  HFMA2.MMA R66, -RZ, RZ, 0, 0 ;  /* 0x00000000ff427435 */ /* 0x000fe200000001ff */
[----:B-1----:R-:W-:Y:S02]  /*105f0*/  MOV R60, R65 ;  /* 0x00000041003c7202 */ /* 0x002fe40000000f00 */
[----:B------:R-:W-:Y:S02]  /*10600*/  MOV R68, R61 ;  /* 0x0000003d00447202 */ /* 0x000fe40000000f00 */
[----:B------:R-:W-:-:S02]  /*10610*/  MOV R65, 0x1f ;  /* 0x0000001f00417802 */ /* 0x000fc40000000f00 */
[----:B------:R-:W-:Y:S02]  /*10620*/  MOV R67, 0xffffffff ;  /* 0xffffffff00437802 */ /* 0x000fe40000000f00 */
[----:B------:R-:W-:Y:S02]  /*10630*/  MOV R64, 0x10650 ;  /* 0x0001065000407802 */ /* 0x000fe40000000f00 */
[----:B------:R-:W-:Y:S05]  /*10640*/  CALL.REL.NOINC `($__internal_106_$__cuda_sm70_shflsync_idx_p) ;  /* 0x00000fd000007944 */ /* 0x000fea0003c00000 */
[----:B------:R-:W-:Y:S01]  /*10650*/  HFMA2.MMA R66, -RZ, RZ, 0, 0 ;  /* 0x00000000ff427435 */ /* 0x000fe200000001ff */
[----:B-1----:R-:W-:Y:S02]  /*10660*/  MOV R61, R65 ;  /* 0x00000041003d7202 */ /* 0x002fe40000000f00 */
[----:B------:R-:W-:Y:S02]  /*10670*/  MOV R68, R62 ;  /* 0x0000003e00447202 */ /* 0x000fe40000000f00 */
[----:B------:R-:W-:Y:S02]  /*10680*/  MOV R65, 0x1f ;  /* 0x0000001f00417802 */ /* 0x000fe40000000f00 */
[----:B------:R-:W-:Y:S02]  /*10690*/  MOV R67, 0xffffffff ;  /* 0xffffffff00437802 */ /* 0x000fe40000000f00 */
[----:B------:R-:W-:-:S02]  /*106a0*/  MOV R64, 0x106c0 ;  /* 0x000106c000407802 */ /* 0x000fc40000000f00 */
[----:B------:R-:W-:Y:S05]  /*106b0*/  CALL.REL.NOINC `($__internal_106_$__cuda_sm70_shflsync_idx_p) ;  /* 0x00000f6000007944 */ /* 0x000fea0003c00000 */
[----:B------:R-:W-:Y:S01]  /*106c0*/  HFMA2.MMA R66, -RZ, RZ, 0, 0 ;  /* 0x00000000ff427435 */ /* 0x000fe200000001ff */
[----:B-1----:R-:W-:-:S02]  /*106d0*/  MOV R62, R65 ;  /* 0x00000041003e7202 */ /* 0x002fc40000000f00 */
[----:B------:R-:W-:Y:S02]  /*106e0*/  MOV R68, R63 ;  /* 0x0000003f00447202 */ /* 0x000fe40000000f00 */
[----:B------:R-:W-:Y:S02]  /*106f0*/  MOV R65, 0x1f ;  /* 0x0000001f00417802 */ /* 0x000fe40000000f00 */
[----:B------:R-:W-:Y:S02]  /*10700*/  MOV R67, 0xffffffff ;  /* 0xffffffff00437802 */ /* 0x000fe40000000f00 */
[----:B------:R-:W-:Y:S02]  /*10710*/  MOV R64, 0x10730 ;  /* 0x0001073000407802 */ /* 0x000fe40000000f00 */
[----:B------:R-:W-:Y:S05]  /*10720*/  CALL.REL.NOINC `($__internal_106_$__cuda_sm70_shflsync_idx_p) ;  /* 0x00000ef000007944 */ /* 0x000fea0003c00000 */
[----:B-1----:R-:W-:Y:S01]  /*10730*/  MOV R63, R65 ;  /* 0x00000041003f7202 */ /* 0x002fe20000000f00 */
[----:B------:R-:W-:Y:S05]  /*10740*/  BRA `(.L_x_4366) ;  /* 0xffff8a0000007947 */ /* 0x000fea000383ffff */
.L_x_4329:
[----:B------:R-:W-:Y:S01]  /*10750*/  HFMA2.MMA R67, -RZ, RZ, 0, 5.9604644775390625e-08 ;  /* 0x00000001ff437435 */ /* 0x000fe200000001ff */
[----:B------:R-:W-:Y:S02]  /*10760*/  MOV R66, 0x1f ;  /* 0x0000001f00427802 */ /* 0x000fe40000000f00 */
[----:B------:R-:W-:-:S02]  /*10770*/  MOV R249, 0xffffffff ;  /* 0xffffffff00f97802 */ /* 0x000fc40000000f00 */
[----:B------:R-:W-:Y:S02]  /*10780*/  MOV R64, 0x107a0 ;  /* 0x000107a000407802 */ /* 0x000fe40000000f00 */
[----:B------:R-:W-:Y:S05]  /*10790*/  CALL.REL.NOINC `($__internal_105_$__cuda_sm70_shflsync_down) ;  /* 0x00000e4000007944 */ /* 0x000fea0003c00000 */
[----:B-1----:R-:W-:Y:S01]  /*107a0*/  MOV R69, R249 ;  /* 0x000000f900457202 */ /* 0x002fe20000000f00 */
[----:B0-----:R-:W-:Y:S05]  /*107b0*/  BRA `(.L_x_4367) ;  /* 0xffff9c5000007947 */ /* 0x001fea000383ffff */
.L_x_4330:
[----:B------:R-:W-:Y:S01]  /*107c0*/  HFMA2.MMA R67, -RZ, RZ, 0, 5.9604644775390625e-08 ;  /* 0x00000001ff437435 */ /* 0x000fe200000001ff */
[----:B0-----:R-:W-:Y:S02]  /*107d0*/  MOV R68, R240 ;  /* 0x000000f000447202 */ /* 0x001fe40000000f00 */
[----:B------:R-:W-:Y:S02]  /*107e0*/  MOV R66, 0x1f ;  /* 0x0000001f00427802 */ /* 0x000fe40000000f00 */
[----:B------:R-:W-:Y:S02]  /*107f0*/  MOV R249, 0xffffffff ;  /* 0xffffffff00f97802 */ /* 0x000fe40000000f00 */
[----:B------:R-:W-:Y:S02]  /*10800*/  MOV R64, 0x10820 ;  /* 0x0001082000407802 */ /* 0x000fe40000000f00 */
[----:B-1----:R-:W-:Y:S05]  /*10810*/  CALL.REL.NOINC `($__internal_105_$__cuda_sm70_shflsync_down) ;  /* 0x00000dc000007944 */ /* 0x002fea0003c00000 */
[----:B0-----:R-:W-:Y:S01]  /*10820*/  HFMA2.MMA R67, -RZ, RZ, 0, 5.9604644775390625e-08 ;  /* 0x00000001ff437435 */ /* 0x001fe200000001ff */
[----:B-1----:R-:W-:Y:S02]  /*10830*/  MOV R70, R249 ;  /* 0x000000f900467202 */ /* 0x002fe40000000f00 */
[----:B------:R-:W-:-:S02]  /*10840*/  MOV R68, R239 ;  /* 0x000000ef00447202 */ /* 0x000fc40000000f00 */
[----:B------:R-:W-:Y:S02]  /*10850*/  MOV R66, 0x1f ;  /* 0x0000001f00427802 */ /* 0x000fe40000000f00 */
[----:B------:R-:W-:Y:S02]  /*10860*/  MOV R249, 0xffffffff ;  /* 0xffffffff00f97802 */ /* 0x000fe40000000f00 */
[----:B------:R-:W-:Y:S02]  /*10870*/  MOV R64, 0x10890 ;  /* 0x0001089000407802 */ /* 0x000fe40000000f00 */
[----:B------:R-:W-:Y:S05]  /*10880*/  CALL.REL.NOINC `($__internal_105_$__cuda_sm70_shflsync_down) ;  /* 0x00000d5000007944 */ /* 0x000fea0003c00000 */
[----:B0-----:R-:W-:Y:S01]  /*10890*/  HFMA2.MMA R67, -RZ, RZ, 0, 5.9604644775390625e-08 ;  /* 0x00000001ff437435 */ /* 0x001fe200000001ff */
[----:B-1----:R-:W-:Y:S02]  /*108a0*/  MOV R71, R249 ;  /* 0x000000f900477202 */ /* 0x002fe40000000f00 */
[----:B------:R-:W-:Y:S02]  /*108b0*/  MOV R68, R252 ;  /* 0x000000fc00447202 */ /* 0x000fe40000000f00 */
[----:B------:R-:W-:Y:S02]  /*108c0*/  MOV R66, 0x1f ;  /* 0x0000001f00427802 */ /* 0x000fe40000000f00 */
[----:B------:R-:W-:-:S02]  /*108d0*/  MOV R249, 0xffffffff ;  /* 0xffffffff00f97802 */ /* 0x000fc40000000f00 */
[----:B------:R-:W-:Y:S02]  /*108e0*/  MOV R64, 0x10900 ;  /* 0x0001090000407802 */ /* 0x000fe40000000f00 */
[----:B------:R-:W-:Y:S05]  /*108f0*/  CALL.REL.NOINC `($__internal_105_$__cuda_sm70_shflsync_down) ;  /* 0x00000ce000007944 */ /* 0x000fea0003c00000 */
[----:B01----:R-:W-:Y:S05]  /*10900*/  BRA `(.L_x_4368) ;  /* 0xffff9b4000007947 */ /* 0x003fea000383ffff */
.L_x_4333:
[----:B------:R-:W-:Y:S01]  /*10910*/  HFMA2.MMA R67, -RZ, RZ, 0, 1.1920928955078125e-07 ;  /* 0x00000002ff437435 */ /* 0x000fe200000001ff */
[----:B0-----:R-:W-:Y:S02]  /*10920*/  MOV R68, R241 ;  /* 0x000000f100447202 */ /* 0x001fe40000000f00 */
[----:B------:R-:W-:Y:S02]  /*10930*/  MOV R66, 0x1f ;  /* 0x0000001f00427802 */ /* 0x000fe40000000f00 */
[----:B------:R-:W-:Y:S02]  /*10940*/  MOV R249, 0xffffffff ;  /* 0xffffffff00f97802 */ /* 0x000fe40000000f00 */
[----:B------:R-:W-:Y:S02]  /*10950*/  MOV R64, 0x10970 ;  /* 0x0001097000407802 */ /* 0x000fe40000000f00 */
[----:B-1234-:R-:W-:Y:S05]  /*10960*/  CALL.REL.NOINC `($__internal_105_$__cuda_sm70_shflsync_down) ;  /* 0x00000c7000007944 */ /* 0x01efea0003c00000 */
[----:B0-----:R-:W-:Y:S01]  /*10970*/  HFMA2.MMA R67, -RZ, RZ, 0, 1.1920928955078125e-07 ;  /* 0x00000002ff437435 */ /* 0x001fe200000001ff */
[----:B-1----:R-:W-:Y:S02]  /*10980*/  MOV R69, R249 ;  /* 0x000000f900457202 */ /* 0x002fe40000000f00 */
[----:B------:R-:W-:-:S02]  /*10990*/  MOV R68, R240 ;  /* 0x000000f000447202 */ /* 0x000fc40000000f00 */
[----:B------:R-:W-:Y:S02]  /*109a0*/  MOV R66, 0x1f ;  /* 0x0000001f00427802 */ /* 0x000fe40000000f00 */
[----:B------:R-:W-:Y:S02]  /*109b0*/  MOV R249, 0xffffffff ;  /* 0xffffffff00f97802 */ /* 0x000fe40000000f00 */
[----:B------:R-:W-:Y:S02]  /*109c0*/  MOV R64, 0x109e0 ;  /* 0x000109e000407802 */ /* 0x000fe40000000f00 */
[----:B------:R-:W-:Y:S05]  /*109d0*/  CALL.REL.NOINC `($__internal_105_$__cuda_sm70_shflsync_down) ;  /* 0x00000c0000007944 */ /* 0x000fea0003c00000 */
[----:B0-----:R-:W-:Y:S01]  /*109e0*/  HFMA2.MMA R67, -RZ, RZ, 0, 1.1920928955078125e-07 ;  /* 0x00000002ff437435 */ /* 0x001fe200000001ff */
[----:B-1----:R-:W-:Y:S02]  /*109f0*/  MOV R70, R249 ;  /* 0x000000f900467202 */ /* 0x002fe40000000f00 */
[----:B------:R-:W-:Y:S02]  /*10a00*/  MOV R68, R239 ;  /* 0x000000ef00447202 */ /* 0x000fe40000000f00 */
[----:B------:R-:W-:Y:S02]  /*10a10*/  MOV R66, 0x1f ;  /* 0x0000001f00427802 */ /* 0x000fe40000000f00 */
[----:B------:R-:W-:-:S02]  /*10a20*/  MOV R249, 0xffffffff ;  /* 0xffffffff00f97802 */ /* 0x000fc40000000f00 */
[----:B------:R-:W-:Y:S02]  /*10a30*/  MOV R64, 0x10a50 ;  /* 0x00010a5000407802 */ /* 0x000fe40000000f00 */
[----:B------:R-:W-:Y:S05]  /*10a40*/  CALL.REL.NOINC `($__internal_105_$__cuda_sm70_shflsync_down) ;  /* 0x00000b9000007944 */ /* 0x000fea0003c00000 */
[----:B0-----:R-:W-:Y:S01]  /*10a50*/  HFMA2.MMA R67, -RZ, RZ, 0, 1.1920928955078125e-07 ;  /* 0x00000002ff437435 */ /* 0x001fe200000001ff */
[----:B-1----:R-:W-:Y:S02]  /*10a60*/  MOV R71, R249 ;  /* 0x000000f900477202 */ /* 0x002fe40000000f00 */
[----:B------:R-:W-:Y:S02]  /*10a70*/  MOV R68, R252 ;  /* 0x000000fc00447202 */ /* 0x000fe40000000f00 */
[----:B------:R-:W-:Y:S02]  /*10a80*/  MOV R66, 0x1f ;  /* 0x0000001f00427802 */ /* 0x000fe40000000f00 */
[----:B------:R-:W-:Y:S02]  /*10a90*/  MOV R249, 0xffffffff ;  /* 0xffffffff00f97802 */ /* 0x000fe40000000f00 */
[----:B------:R-:W-:Y:S02]  /*10aa0*/  MOV R64, 0x10ac0 ;  /* 0x00010ac000407802 */ /* 0x000fe40000000f00 */
[----:B------:R-:W-:Y:S05]  /*10ab0*/  CALL.REL.NOINC `($__internal_105_$__cuda_sm70_shflsync_down) ;  /* 0x00000b2000007944 */ /* 0x000fea0003c00000 */
[----:B01----:R-:W-:Y:S05]  /*10ac0*/  BRA `(.L_x_4369) ;  /* 0xffff9ac000007947 */ /* 0x003fea000383ffff */
.L_x_4336:
[----:B------:R-:W-:Y:S01]  /*10ad0*/  HFMA2.MMA R67, -RZ, RZ, 0, 2.384185791015625e-07 ;  /* 0x00000004ff437435 */ /* 0x000fe200000001ff */
[----:B------:R-:W-:-:S02]  /*10ae0*/  MOV R68, R241 ;  /* 0x000000f100447202 */ /* 0x000fc40000000f00 */
[----:B------:R-:W-:Y:S02]  /*10af0*/  MOV R66, 0x1f ;  /* 0x0000001f00427802 */ /* 0x000fe40000000f00 */
[----:B0-----:R-:W-:Y:S02]  /*10b00*/  MOV R249, 0xffffffff ;  /* 0xffffffff00f97802 */ /* 0x001fe40000000f00 */
[----:B------:R-:W-:Y:S02]  /*10b10*/  MOV R64, 0x10b30 ;  /* 0x00010b3000407802 */ /* 0x000fe40000000f00 */
[----:B-1234-:R-:W-:Y:S05]  /*10b20*/  CALL.REL.NOINC `($__internal_105_$__cuda_sm70_shflsync_down) ;  /* 0x00000ab000007944 */ /* 0x01efea0003c00000 */
[----:B-1----:R-:W-:Y:S01]  /*10b30*/  MOV R69, R249 ;  /* 0x000000f900457202 */ /* 0x002fe20000000f00 */
[----:B0-----:R-:W-:Y:S05]  /*10b40*/  BRA `(.L_x_4370) ;  /* 0xffff9b5000007947 */ /* 0x001fea000383ffff */
.L_x_4337:
[----:B------:R-:W-:Y:S01]  /*10b50*/  HFMA2.MMA R67, -RZ, RZ, 0, 2.384185791015625e-07 ;  /* 0x00000004ff437435 */ /* 0x000fe200000001ff */
[----:B------:R-:W-:Y:S02]  /*10b60*/  MOV R68, R240 ;  /* 0x000000f000447202 */ /* 0x000fe40000000f00 */
[----:B------:R-:W-:Y:S02]  /*10b70*/  MOV R66, 0x1f ;  /* 0x0000001f00427802 */ /* 0x000fe40000000f00 */
[----:B0-----:R-:W-:-:S02]  /*10b80*/  MOV R249, 0xffffffff ;  /* 0xffffffff00f97802 */ /* 0x001fc40000000f00 */
[----:B------:R-:W-:Y:S02]  /*10b90*/  MOV R64, 0x10bb0 ;  /* 0x00010bb000407802 */ /* 0x000fe40000000f00 */
[----:B-1234-:R-:W-:Y:S05]  /*10ba0*/  CALL.REL.NOINC `($__internal_105_$__cuda_sm70_shflsync_down) ;  /* 0x00000a3000007944 */ /* 0x01efea0003c00000 */
[----:B0-----:R-:W-:Y:S01]  /*10bb0*/  HFMA2.MMA R67, -RZ, RZ, 0, 2.384185791015625e-07 ;  /* 0x00000004ff437435 */ /* 0x001fe200000001ff */
[----:B-1----:R-:W-:Y:S02]  /*10bc0*/  MOV R70, R249 ;  /* 0x000000f900467202 */ /* 0x002fe40000000f00 */
[----:B------:R-:W-:Y:S02]  /*10bd0*/  MOV R68, R239 ;  /* 0x000000ef00447202 */ /* 0x000fe40000000f00 */
[----:B------:R-:W-:Y:S02]  /*10be0*/  MOV R66, 0x1f ;  /* 0x0000001f00427802 */ /* 0x000fe40000000f00 */
[----:B------:R-:W-:Y:S02]  /*10bf0*/  MOV R249, 0xffffffff ;  /* 0xffffffff00f97802 */ /* 0x000fe40000000f00 */
[----:B------:R-:W-:Y:S02]  /*10c00*/  MOV R64, 0x10c20 ;  /* 0x00010c2000407802 */ /* 0x000fe40000000f00 */
[----:B------:R-:W-:Y:S05]  /*10c10*/  CALL.REL.NOINC `($__internal_105_$__cuda_sm70_shflsync_down) ;  /* 0x000009c000007944 */ /* 0x000fea0003c00000 */
[----:B0-----:R-:W-:Y:S01]  /*10c20*/  HFMA2.MMA R67, -RZ, RZ, 0, 2.384185791015625e-07 ;  /* 0x00000004ff437435 */ /* 0x001fe200000001ff */
[----:B-1----:R-:W-:-:S02]  /*10c30*/  MOV R71, R249 ;  /* 0x000000f900477202 */ /* 0x002fc40000000f00 */
[----:B------:R-:W-:Y:S02]  /*10c40*/  MOV R68, R252 ;  /* 0x000000fc00447202 */ /* 0x000fe40000000f00 */
[----:B------:R-:W-:Y:S02]  /*10c50*/  MOV R66, 0x1f ;  /* 0x0000001f00427802 */ /* 0x000fe40000000f00 */
[----:B------:R-:W-:Y:S02]  /*10c60*/  MOV R249, 0xffffffff ;  /* 0xffffffff00f97802 */ /* 0x000fe40000000f00 */
[----:B------:R-:W-:Y:S02]  /*10c70*/  MOV R64, 0x10c90 ;  /* 0x00010c9000407802 */ /* 0x000fe40000000f00 */
[----:B------:R-:W-:Y:S05]  /*10c80*/  CALL.REL.NOINC `($__internal_105_$__cuda_sm70_shflsync_down) ;  /* 0x0000095000007944 */ /* 0x000fea0003c00000 */
[----:B01----:R-:W-:Y:S05]  /*10c90*/  BRA `(.L_x_4371) ;  /* 0xffff9a4000007947 */ /* 0x003fea000383ffff */
.L_x_4340:
[----:B------:R-:W-:Y:S01]  /*10ca0*/  HFMA2.MMA R67, -RZ, RZ, 0, 4.76837158203125e-07 ;  /* 0x00000008ff437435 */ /* 0x000fe200000001ff */
[----:B------:R-:W-:Y:S02]  /*10cb0*/  MOV R68, R241 ;  /* 0x000000f100447202 */ /* 0x000fe40000000f00 */
[----:B------:R-:W-:Y:S02]  /*10cc0*/  MOV R66, 0x1f ;  /* 0x0000001f00427802 */ /* 0x000fe40000000f00 */
[----:B0-----:R-:W-:-:S02]  /*10cd0*/  MOV R249, 0xffffffff ;  /* 0xffffffff00f97802 */ /* 0x001fc40000000f00 */
[----:B------:R-:W-:Y:S02]  /*10ce0*/  MOV R64, 0x10d00 ;  /* 0x00010d0000407802 */ /* 0x000fe40000000f00 */
[----:B-1234-:R-:W-:Y:S05]  /*10cf0*/  CALL.REL.NOINC `($__internal_105_$__cuda_sm70_shflsync_down) ;  /* 0x000008e000007944 */ /* 0x01efea0003c00000 */
[----:B0-----:R-:W-:Y:S01]  /*10d00*/  HFMA2.MMA R67, -RZ, RZ, 0, 4.76837158203125e-07 ;  /* 0x00000008ff437435 */ /* 0x001fe200000001ff */
[----:B-1----:R-:W-:Y:S02]  /*10d10*/  MOV R69, R249 ;  /* 0x000000f900457202 */ /* 0x002fe40000000f00 */
[----:B------:R-:W-:Y:S02]  /*10d20*/  MOV R68, R240 ;  /* 0x000000f000447202 */ /* 0x000fe40000000f00 */
[----:B------:R-:W-:Y:S02]  /*10d30*/  MOV R66, 0x1f ;  /* 0x0000001f00427802 */ /* 0x000fe40000000f00 */
[----:B------:R-:W-:Y:S02]  /*10d40*/  MOV R249, 0xffffffff ;  /* 0xffffffff00f97802 */ /* 0x000fe40000000f00 */
[----:B------:R-:W-:Y:S02]  /*10d50*/  MOV R64, 0x10d70 ;  /* 0x00010d7000407802 */ /* 0x000fe40000000f00 */
[----:B------:R-:W-:Y:S05]  /*10d60*/  CALL.REL.NOINC `($__internal_105_$__cuda_sm70_shflsync_down) ;  /* 0x0000087000007944 */ /* 0x000fea0003c00000 */
[----:B0-----:R-:W-:Y:S01]  /*10d70*/  HFMA2.MMA R67, -RZ, RZ, 0, 4.76837158203125e-07 ;  /* 0x00000008ff437435 */ /* 0x001fe200000001ff */
[----:B-1----:R-:W-:-:S02]  /*10d80*/  MOV R70, R249 ;  /* 0x000000f900467202 */ /* 0x002fc40000000f00 */
[----:B------:R-:W-:Y:S02]  /*10d90*/  MOV R68, R239 ;  /* 0x000000ef00447202 */ /* 0x000fe40000000f00 */
[----:B------:R-:W-:Y:S02]  /*10da0*/  MOV R66, 0x1f ;  /* 0x0000001f00427802 */ /* 0x000fe40000000f00 */
[----:B------:R-:W-:Y:S02]  /*10db0*/  MOV R249, 0xffffffff ;  /* 0xffffffff00f97802 */ /* 0x000fe40000000f00 */
[----:B------:R-:W-:Y:S02]  /*10dc0*/  MOV R64, 0x10de0 ;  /* 0x00010de000407802 */ /* 0x000fe40000000f00 */
[----:B------:R-:W-:Y:S05]  /*10dd0*/  CALL.REL.NOINC `($__internal_105_$__cuda_sm70_shflsync_down) ;  /* 0x0000080000007944 */ /* 0x000fea0003c00000 */
[----:B0-----:R-:W-:Y:S01]  /*10de0*/  HFMA2.MMA R67, -RZ, RZ, 0, 4.76837158203125e-07 ;  /* 0x00000008ff437435 */ /* 0x001fe200000001ff */
[----:B-1----:R-:W-:Y:S02]  /*10df0*/  MOV R71, R249 ;  /* 0x000000f900477202 */ /* 0x002fe40000000f00 */
[----:B------:R-:W-:Y:S02]  /*10e00*/  MOV R68, R252 ;  /* 0x000000fc00447202 */ /* 0x000fe40000000f00 */
[----:B------:R-:W-:-:S02]  /*10e10*/  MOV R66, 0x1f ;  /* 0x0000001f00427802 */ /* 0x000fc40000000f00 */
[----:B------:R-:W-:Y:S02]  /*10e20*/  MOV R249, 0xffffffff ;  /* 0xffffffff00f97802 */ /* 0x000fe40000000f00 */
[----:B------:R-:W-:Y:S02]  /*10e30*/  MOV R64, 0x10e50 ;  /* 0x00010e5000407802 */ /* 0x000fe40000000f00 */
[----:B------:R-:W-:Y:S05]  /*10e40*/  CALL.REL.NOINC `($__internal_105_$__cuda_sm70_shflsync_down) ;  /* 0x0000079000007944 */ /* 0x000fea0003c00000 */
[----:B01----:R-:W-:Y:S05]  /*10e50*/  BRA `(.L_x_4372) ;  /* 0xffff99c000007947 */ /* 0x003fea000383ffff */
.L_x_4343:
[----:B------:R-:W-:Y:S01]  /*10e60*/  HFMA2.MMA R67, -RZ, RZ, 0, 9.5367431640625e-07 ;  /* 0x00000010ff437435 */ /* 0x000fe200000001ff */
[----:B------:R-:W-:Y:S02]  /*10e70*/  MOV R68, R241 ;  /* 0x000000f100447202 */ /* 0x000fe40000000f00 */
[----:B------:R-:W-:Y:S02]  /*10e80*/  MOV R66, 0x1f ;  /* 0x0000001f00427802 */ /* 0x000fe40000000f00 */
[----:B0-----:R-:W-:Y:S02]  /*10e90*/  MOV R249, 0xffffffff ;  /* 0xffffffff00f97802 */ /* 0x001fe40000000f00 */
[----:B------:R-:W-:Y:S02]  /*10ea0*/  MOV R64, 0x10ec0 ;  /* 0x00010ec000407802 */ /* 0x000fe40000000f00 */
[----:B-1234-:R-:W-:Y:S05]  /*10eb0*/  CALL.REL.NOINC `($__internal_105_$__cuda_sm70_shflsync_down) ;  /* 0x0000072000007944 */ /* 0x01efea0003c00000 */
[----:B-1----:R-:W-:Y:S01]  /*10ec0*/  MOV R69, R249 ;  /* 0x000000f900457202 */ /* 0x002fe20000000f00 */
[----:B0-----:R-:W-:Y:S05]  /*10ed0*/  BRA `(.L_x_4373) ;  /* 0xffff9a5000007947 */ /* 0x001fea000383ffff */
.L_x_4344:
[----:B------:R-:W-:Y:S01]  /*10ee0*/  HFMA2.MMA R67, -RZ, RZ, 0, 9.5367431640625e-07 ;  /* 0x00000010ff437435 */ /* 0x000fe200000001ff */
[----:B------:R-:W-:-:S02]  /*10ef0*/  MOV R68, R240 ;  /* 0x000000f000447202 */ /* 0x000fc40000000f00 */
[----:B------:R-:W-:Y:S02]  /*10f00*/  MOV R66, 0x1f ;  /* 0x0000001f00427802 */ /* 0x000fe40000000f00 */
[----:B0-----:R-:W-:Y:S02]  /*10f10*/  MOV R249, 0xffffffff ;  /* 0xffffffff00f97802 */ /* 0x001fe40000000f00 */
[----:B------:R-:W-:Y:S02]  /*10f20*/  MOV R64, 0x10f40 ;  /* 0x00010f4000407802 */ /* 0x000fe40000000f00 */
[----:B-1234-:R-:W-:Y:S05]  /*10f30*/  CALL.REL.NOINC `($__internal_105_$__cuda_sm70_shflsync_down) ;  /* 0x000006a000007944 */ /* 0x01efea0003c00000 */
[----:B0-----:R-:W-:Y:S01]  /*10f40*/  HFMA2.MMA R67, -RZ, RZ, 0, 9.5367431640625e-07 ;  /* 0x00000010ff437435 */ /* 0x001fe200000001ff */
[----:B-1----:R-:W-:Y:S02]  /*10f50*/  MOV R70, R249 ;  /* 0x000000f900467202 */ /* 0x002fe40000000f00 */
[----:B------:R-:W-:Y:S02]  /*10f60*/  MOV R68, R239 ;  /* 0x000000ef00447202 */ /* 0x000fe40000000f00 */
[----:B------:R-:W-:Y:S02]  /*10f70*/  MOV R66, 0x1f ;  /* 0x0000001f00427802 */ /* 0x000fe40000000f00 */
[----:B------:R-:W-:-:S02]  /*10f80*/  MOV R249, 0xffffffff ;  /* 0xffffffff00f97802 */ /* 0x000fc40000000f00 */
[----:B------:R-:W-:Y:S02]  /*10f90*/  MOV R64, 0x10fb0 ;  /* 0x00010fb000407802 */ /* 0x000fe40000000f00 */
[----:B------:R-:W-:Y:S05]  /*10fa0*/  CALL.REL.NOINC `($__internal_105_$__cuda_sm70_shflsync_down) ;  /* 0x0000063000007944 */ /* 0x000fea0003c00000 */
[----:B0-----:R-:W-:Y:S01]  /*10fb0*/  HFMA2.MMA R67, -RZ, RZ, 0, 9.5367431640625e-07 ;  /* 0x00000010ff437435 */ /* 0x001fe200000001ff */
[----:B-1----:R-:W-:Y:S02]  /*10fc0*/  MOV R71, R249 ;  /* 0x000000f900477202 */ /* 0x002fe40000000f00 */
[----:B------:R-:W-:Y:S02]  /*10fd0*/  MOV R68, R252 ;  /* 0x000000fc00447202 */ /* 0x000fe40000000f00 */
[----:B------:R-:W-:Y:S02]  /*10fe0*/  MOV R66, 0x1f ;  /* 0x0000001f00427802 */ /* 0x000fe40000000f00 */
[----:B------:R-:W-:Y:S02]  /*10ff0*/  MOV R249, 0xffffffff ;  /* 0xffffffff00f97802 */ /* 0x000fe40000000f00 */
[----:B------:R-:W-:Y:S02]  /*11000*/  MOV R64, 0x11020 ;  /* 0x0001102000407802 */ /* 0x000fe40000000f00 */
[----:B------:R-:W-:Y:S05]  /*11010*/  CALL.REL.NOINC `($__internal_105_$__cuda_sm70_shflsync_down) ;  /* 0x000005c000007944 */ /* 0x000fea0003c00000 */
[----:B01----:R-:W-:Y:S05]  /*11020*/  BRA `(.L_x_4374) ;  /* 0xffff994000007947 */ /* 0x003fea000383ffff */
.L_x_4347:
[----:B------:R-:W-:Y:S01]  /*11030*/  HFMA2.MMA R66, -RZ, RZ, 0, 0 ;  /* 0x00000000ff427435 */ /* 0x000fe200000001ff */
[----:B------:R-:W-:-:S02]  /*11040*/  MOV R68, R241 ;  /* 0x000000f100447202 */ /* 0x000fc40000000f00 */
[----:B------:R-:W-:Y:S02]  /*11050*/  MOV R65, 0x1f ;  /* 0x0000001f00417802 */ /* 0x000fe40000000f00 */
[----:B------:R-:W-:Y:S02]  /*11060*/  MOV R67, 0xffffffff ;  /* 0xffffffff00437802 */ /* 0x000fe40000000f00 */
[----:B------:R-:W-:Y:S02]  /*11070*/  MOV R64, 0x11090 ;  /* 0x0001109000407802 */ /* 0x000fe40000000f00 */
[----:B01234-:R-:W-:Y:S05]  /*11080*/  CALL.REL.NOINC `($__internal_106_$__cuda_sm70_shflsync_idx_p) ;  /* 0x0000059000007944 */ /* 0x01ffea0003c00000 */
[----:B------:R-:W-:Y:S01]  /*11090*/  HFMA2.MMA R66, -RZ, RZ, 0, 0 ;  /* 0x00000000ff427435 */ /* 0x000fe200000001ff */
[----:B-1----:R-:W-:Y:S02]  /*110a0*/  MOV R245, R65 ;  /* 0x0000004100f57202 */ /* 0x002fe40000000f00 */
[----:B------:R-:W-:Y:S02]  /*110b0*/  MOV R68, R240 ;  /* 0x000000f000447202 */ /* 0x000fe40000000f00 */
[----:B------:R-:W-:Y:S02]  /*110c0*/  MOV R65, 0x1f ;  /* 0x0000001f00417802 */ /* 0x000fe40000000f00 */
[----:B------:R-:W-:-:S02]  /*110d0*/  MOV R67, 0xffffffff ;  /* 0xffffffff00437802 */ /* 0x000fc40000000f00 */
[----:B------:R-:W-:Y:S02]  /*110e0*/  MOV R64, 0x11100 ;  /* 0x0001110000407802 */ /* 0x000fe40000000f00 */
[----:B------:R-:W-:Y:S05]  /*110f0*/  CALL.REL.NOINC `($__internal_106_$__cuda_sm70_shflsync_idx_p) ;  /* 0x0000052000007944 */ /* 0x000fea0003c00000 */
[----:B------:R-:W-:Y:S01]  /*11100*/  HFMA2.MMA R66, -RZ, RZ, 0, 0 ;  /* 0x00000000ff427435 */ /* 0x000fe200000001ff */
[----:B-1----:R-:W-:Y:S02]  /*11110*/  MOV R246, R65 ;  /* 0x0000004100f67202 */ /* 0x002fe40000000f00 */
[----:B------:R-:W-:Y:S02]  /*11120*/  MOV R68, R239 ;  /* 0x000000ef00447202 */ /* 0x000fe40000000f00 */
[----:B------:R-:W-:Y:S02]  /*11130*/  MOV R65, 0x1f ;  /* 0x0000001f00417802 */ /* 0x000fe40000000f00 */
[----:B------:R-:W-:Y:S02]  /*11140*/  MOV R67, 0xffffffff ;  /* 0xffffffff00437802 */ /* 0x000fe40000000f00 */
[----:B------:R-:W-:Y:S02]  /*11150*/  MOV R64, 0x11170 ;  /* 0x0001117000407802 */ /* 0x000fe40000000f00 */
        /* <DEDUP_REMOVED lines=8> */
[----:B------:R-:W-:Y:S01]  /*111e0*/  HFMA2.MMA R67, -RZ, RZ, 0, 5.9604644775390625e-08 ;  /* 0x00000001ff437435 */ /* 0x000fe200000001ff */
[----:B-1----:R-:W-:Y:S02]  /*111f0*/  MOV R243, R65 ;  /* 0x0000004100f37202 */ /* 0x002fe40000000f00 */
[----:B------:R-:W-:Y:S02]  /*11200*/  MOV R68, R241 ;  /* 0x000000f100447202 */ /* 0x000fe40000000f00 */
[----:B------:R-:W-:-:S02]  /*11210*/  MOV R66, 0x1f ;  /* 0x0000001f00427802 */ /* 0x000fc40000000f00 */
[----:B------:R-:W-:Y:S02]  /*11220*/  MOV R249, 0xffffffff ;  /* 0xffffffff00f97802 */ /* 0x000fe40000000f00 */
[----:B------:R-:W-:Y:S02]  /*11230*/  MOV R64, 0x11250 ;  /* 0x0001125000407802 */ /* 0x000fe40000000f00 */
[----:B------:R-:W-:Y:S05]  /*11240*/  CALL.REL.NOINC `($__internal_105_$__cuda_sm70_shflsync_down) ;  /* 0x0000039000007944 */ /* 0x000fea0003c00000 */
[----:B0-----:R-:W-:Y:S01]  /*11250*/  HFMA2.MMA R67, -RZ, RZ, 0, 5.9604644775390625e-08 ;  /* 0x00000001ff437435 */ /* 0x001fe200000001ff */
[----:B-1----:R-:W-:Y:S02]  /*11260*/  MOV R248, R249 ;  /* 0x000000f900f87202 */ /* 0x002fe40000000f00 */
[----:B------:R-:W-:Y:S02]  /*11270*/  MOV R68, R240 ;  /* 0x000000f000447202 */ /* 0x000fe40000000f00 */
[----:B------:R-:W-:Y:S02]  /*11280*/  MOV R66, 0x1f ;  /* 0x0000001f00427802 */ /* 0x000fe40000000f00 */
[----:B------:R-:W-:Y:S02]  /*11290*/  MOV R249, 0xffffffff ;  /* 0xffffffff00f97802 */ /* 0x000fe40000000f00 */
[----:B------:R-:W-:-:S02]  /*112a0*/  MOV R64, 0x112c0 ;  /* 0x000112c000407802 */ /* 0x000fc40000000f00 */
[----:B------:R-:W-:Y:S05]  /*112b0*/  CALL.REL.NOINC `($__internal_105_$__cuda_sm70_shflsync_down) ;  /* 0x0000032000007944 */ /* 0x000fea0003c00000 */
[----:B0-----:R-:W-:Y:S01]  /*112c0*/  HFMA2.MMA R67, -RZ, RZ, 0, 5.9604644775390625e-08 ;  /* 0x00000001ff437435 */ /* 0x001fe200000001ff */
[----:B-1----:R-:W-:-:S02]  /*112d0*/  MOV R247, R249 ;  /* 0x000000f900f77202 */ /* 0x002fc40000000f00 */
[----:B------:R-:W-:Y:S02]  /*112e0*/  MOV R68, R239 ;  /* 0x000000ef00447202 */ /* 0x000fe40000000f00 */
[----:B------:R-:W-:Y:S02]  /*112f0*/  MOV R66, 0x1f ;  /* 0x0000001f00427802 */ /* 0x000fe40000000f00 */
[----:B------:R-:W-:Y:S02]  /*11300*/  MOV R249, 0xffffffff ;  /* 0xffffffff00f97802 */ /* 0x000fe40000000f00 */
[----:B------:R-:W-:Y:S02]  /*11310*/  MOV R64, 0x11330 ;  /* 0x0001133000407802 */ /* 0x000fe40000000f00 */
[----:B------:R-:W-:Y:S05]  /*11320*/  CALL.REL.NOINC `($__internal_105_$__cuda_sm70_shflsync_down) ;  /* 0x000002b000007944 */ /* 0x000fea0003c00000 */
[----:B0-----:R-:W-:Y:S01]  /*11330*/  HFMA2.MMA R67, -RZ, RZ, 0, 5.9604644775390625e-08 ;  /* 0x00000001ff437435 */ /* 0x001fe200000001ff */
[----:B-1----:R-:W-:Y:S02]  /*11340*/  MOV R250, R249 ;  /* 0x000000f900fa7202 */ /* 0x002fe40000000f00 */
[----:B------:R-:W-:Y:S02]  /*11350*/  MOV R68, R252 ;  /* 0x000000fc00447202 */ /* 0x000fe40000000f00 */
[----:B------:R-:W-:-:S02]  /*11360*/  MOV R66, 0x1f ;  /* 0x0000001f00427802 */ /* 0x000fc40000000f00 */
[----:B------:R-:W-:Y:S02]  /*11370*/  MOV R249, 0xffffffff ;  /* 0xffffffff00f97802 */ /* 0x000fe40000000f00 */
[----:B------:R-:W-:Y:S02]  /*11380*/  MOV R64, 0x113a0 ;  /* 0x000113a000407802 */ /* 0x000fe40000000f00 */
[----:B------:R-:W-:Y:S05]  /*11390*/  CALL.REL.NOINC `($__internal_105_$__cuda_sm70_shflsync_down) ;  /* 0x0000024000007944 */ /* 0x000fea0003c00000 */
        /* <DEDUP_REMOVED lines=12> */
[----:B-1----:R-:W-:Y:S05]  /*11460*/  CALL.REL.NOINC `($__internal_106_$__cuda_sm70_shflsync_idx_p) ;  /* 0x000001b000007944 */ /* 0x002fea0003c00000 */
        /* <DEDUP_REMOVED lines=21> */
[----:B-1----:R-:W-:Y:S01]  /*115c0*/  MOV R251, R65 ;  /* 0x0000004100fb7202 */ /* 0x002fe20000000f00 */
[----:B------:R-:W-:Y:S05]  /*115d0*/  BRA `(.L_x_4375) ;  /* 0xffff95b000007947 */ /* 0x000fea000383ffff */
        .weak           $__internal_105_$__cuda_sm70_shflsync_down
        .type           $__internal_105_$__cuda_sm70_shflsync_down,@function
        .size           $__internal_105_$__cuda_sm70_shflsync_down,($__internal_106_$__cuda_sm70_shflsync_idx_p - $__internal_105_$__cuda_sm70_shflsync_down)
$__internal_105_$__cuda_sm70_shflsync_down:
[----:B------:R-:W-:Y:S01]  /*115e0*/  HFMA2.MMA R65, -RZ, RZ, 0, 0 ;  /* 0x00000000ff417435 */ /* 0x000fe200000001ff */
[----:B------:R-:W-:Y:S04]  /*115f0*/  WARPSYNC R249 ;  /* 0x000000f900007348 */ /* 0x000fe80003800000 */
[----:B------:R0:W1:Y:S01]  /*11600*/  SHFL.DOWN PT, R249, R68, R67, R66 ;  /* 0x0800004344f97389 */ /* 0x00006200000e0042 */
[----:B------:R-:W-:Y:S05]  /*11610*/  RET.REL.NODEC R64 `(_Z25selective_scan_bwd_kernelI32Selective_Scan_bwd_kernel_traitsILi64ELi16ELb0ELb0ELb0ELb1ELb1EN3c108BFloat16ENS1_7complexIfEEEEv12SSMParamsBwd) ;  /* 0xfffee9e040007950 */ /* 0x000fea0003c3ffff */
        .weak           $__internal_106_$__cuda_sm70_shflsync_idx_p
        .type           $__internal_106_$__cuda_sm70_shflsync_idx_p,@function
        .size           $__internal_106_$__cuda_sm70_shflsync_idx_p,($__internal_107_$__cuda_sm70_shflsync_up - $__internal_106_$__cuda_sm70_shflsync_idx_p)
$__internal_106_$__cuda_sm70_shflsync_idx_p:
[----:B------:R-:W-:Y:S04]  /*11620*/  WARPSYNC R67 ;  /* 0x0000004300007348 */ /* 0x000fe80003800000 */
[----:B------:R0:W1:Y:S02]  /*11630*/  SHFL.IDX PT, R65, R68, R66, R65 ;  /* 0x0000004244417389 */ /* 0x00006400000e0041 */
[----:B0-----:R-:W-:Y:S01]  /*11640*/  HFMA2.MMA R67, -RZ, RZ, 0, 0 ;  /* 0x00000000ff437435 */ /* 0x001fe200000001ff */
[----:B------:R-:W-:-:S05]  /*11650*/  MOV R66, R64 ;  /* 0x0000004000427202 */ /* 0x000fca0000000f00 */
[----:B------:R-:W-:Y:S05]  /*11660*/  RET.REL.NODEC R66 `(_Z25selective_scan_bwd_kernelI32Selective_Scan_bwd_kernel_traitsILi64ELi16ELb0ELb0ELb0ELb1ELb1EN3c108BFloat16ENS1_7complexIfEEEEv12SSMParamsBwd) ;  /* 0xfffee99042007950 */ /* 0x000fea0003c3ffff */
        .weak           $__internal_107_$__cuda_sm70_shflsync_up
        .type           $__internal_107_$__cuda_sm70_shflsync_up,@function
        .size           $__internal_107_$__cuda_sm70_shflsync_up,(.L_x_14539 - $__internal_107_$__cuda_sm70_shflsync_up)
$__internal_107_$__cuda_sm70_shflsync_up:
[----:B------:R-:W-:Y:S01]  /*11670*/  MOV R65, 0x0 ;  /* 0x0000000000417802 */ /* 0x000fe20000000f00 */
[----:B------:R-:W-:Y:S04]  /*11680*/  WARPSYNC R67 ;  /* 0x0000004300007348 */ /* 0x000fe80003800000 */
[----:B------:R0:W1:Y:S01]  /*11690*/  SHFL.UP PT, R67, R220, R217, R218 ;  /* 0x040000d9dc437389 */ /* 0x00006200000e00da */
[----:B------:R-:W-:Y:S05]  /*116a0*/  RET.REL.NODEC R64 `(_Z25selective_scan_bwd_kernelI32Selective_Scan_bwd_kernel_traitsILi64ELi16ELb0ELb0ELb0ELb1ELb1EN3c108BFloat16ENS1_7complexIfEEEEv12SSMParamsBwd) ;  /* 0xfffee95040007950 */ /* 0x000fea0003c3ffff */
.L_x_4376:
        /* <DEDUP_REMOVED lines=13> */
.L_x_14539:


//--------------------- .text._Z25selective_scan_bwd_kernelI32Selective_Scan_bwd_kernel_traitsILi64ELi16ELb0ELb0ELb1ELb0ELb0EN3c108BFloat16ENS1_7complexIfEEEEv12SSMParamsBwd --------------------------
	.section	.text._Z25selective_scan_bwd_kernelI32Selective_Scan_bwd_kernel_traitsILi64ELi16ELb0ELb0ELb1ELb0ELb0EN3c108BFloat16ENS1_7complexIfEEEEv12SSMParamsBwd,"ax",@progbits
	.sectioninfo	@"SHI_REGISTERS=255"
	.align	128
        .global         _Z25selective_scan_bwd_kernelI32Selective_Scan_bwd_kernel_traitsILi64ELi16ELb0ELb0ELb1ELb0ELb0EN3c108BFloat16ENS1_7complexIfEEEEv12SSMParamsBwd
        .type           _Z25selective_scan_bwd_kernelI32Selective_Scan_bwd_kernel_traitsILi64ELi16ELb0ELb0ELb1ELb0ELb0EN3c108BFloat16ENS1_7complexIfEEEEv12SSMParamsBwd,@function
        .size           _Z25selective_scan_bwd_kernelI32Selective_Scan_bwd_kernel_traitsILi64ELi16ELb0ELb0ELb1ELb0ELb0EN3c108BFloat16ENS1_7complexIfEEEEv12SSMParamsBwd,(.L_x_14542 - _Z25selective_scan_bwd_kernelI32Selective_Scan_bwd_kernel_traitsILi64ELi16ELb0ELb0ELb1ELb0ELb0EN3c108BFloat16ENS1_7complexIfEEEEv12SSMParamsBwd)
        .other          _Z25selective_scan_bwd_kernelI32Selective_Scan_bwd_kernel_traitsILi64ELi16ELb0ELb0ELb1ELb0ELb0EN3c108BFloat16ENS1_7complexIfEEEEv12SSMParamsBwd,@"STO_CUDA_ENTRY STV_DEFAULT"
_Z25selective_scan_bwd_kernelI32Selective_Scan_bwd_kernel_traitsILi64ELi16ELb0ELb0ELb1ELb0ELb0EN3c108BFloat16ENS1_7complexIfEEEEv12SSMParamsBwd:
.text._Z25selective_scan_bwd_kernelI32Selective_Scan_bwd_kernel_traitsILi64ELi16ELb0ELb0ELb1ELb0ELb0EN3c108BFloat16ENS1_7complexIfEEEEv12SSMParamsBwd:
        /* <DEDUP_REMOVED lines=165> */
.L_x_4484:
        /* <DEDUP_REMOVED lines=263> */
[----:B------:R-:W-:Y:S04]  /*1ac0*/  LDS.U16 R11, [R94+0x10] ;  /* 0x000010005e0b7984 */ /* 0x000fe80000000400 */
[----:B------:R-:W-:Y:S04]  /*1ad0*/  LDS.U16 R12, [R94+0x12] ;  /* 0x000012005e0c7984 */ /* 0x000fe80000000400 */
        /* <DEDUP_REMOVED lines=25> */
[----:B------:R-:W-:-:S03]  /*1c70*/  ISETP.GE.AND P1, PT, R47, R162, PT ;  /* 0x000000a22f00720c */ /* 0x000fc60003f26270 */
        /* <DEDUP_REMOVED lines=102> */
[----:B------:R-:W-:Y:S02]  /*22e0*/  MOV R18, c[0x0][0x16c] ;  /* 0x00005b0000127a02 */ /* 0x000fe40000000f00 */
[----:B----4-:R-:W-:Y:S01]  /*22f0*/  PRMT R51, RZ, 0x5410, R51 ;  /* 0x00005410ff337816 */ /* 0x010fe20000000033 */
[----:B------:R-:W-:Y:S01]  /*2300*/  FFMA.FTZ R2, R52, R2, R3 ;  /* 0x0000000234027223 */ /* 0x000fe20000010003 */
[----:B------:R-:W-:Y:S02]  /*2310*/  PRMT R3, RZ, 0x5410, R79 ;  /* 0x00005410ff037816 */ /* 0x000fe4000000004f */
[----:B------:R-:W-:Y:S02]  /*2320*/  ISETP.GE.AND P0, PT, R18, 0x1, PT ;  /* 0x000000011200780c */ /* 0x000fe40003f06270 */
[----:B-----5:R-:W-:Y:S01]  /*2330*/  PRMT R49, RZ, 0x5410, R49 ;  /* 0x00005410ff317816 */ /* 0x020fe20000000031 */
[----:B------:R-:W-:Y:S01]  /*2340*/  FFMA.FTZ R2, R51, R3, R2 ;  /* 0x0000000333027223 */ /* 0x000fe20000010002 */
[----:B------:R-:W-:-:S05]  /*2350*/  PRMT R3, RZ, 0x5410, R78 ;  /* 0x00005410ff037816 */ /* 0x000fca000000004e */
[----:B------:R-:W-:Y:S01]  /*2360*/  FFMA.FTZ R2, R49, R3, R2 ;  /* 0x0000000331027223 */ /* 0x000fe20000010002 */
[----:B------:R-:W-:Y:S01]  /*2370*/  CS2R R36, SRZ ;  /* 0x0000000000247805 */ /* 0x000fe2000001ff00 */
[----:B------:R-:W-:Y:S01]  /*2380*/  CS2R R34, SRZ ;  /* 0x0000000000227805 */ /* 0x000fe2000001ff00 */
[----:B------:R-:W-:Y:S01]  /*2390*/  PRMT R3, RZ, 0x5410, R12 ;  /* 0x00005410ff037816 */ /* 0x000fe2000000000c */
[----:B------:R-:W-:Y:S01]  /*23a0*/  FMUL.FTZ R33, R77, UR4 ;  /* 0x000000044d217c20 */ /* 0x000fe20008410000 */
[----:B------:R0:W-:Y:S01]  /*23b0*/  STL [R1+0x4], R2 ;  /* 0x0000040201007387 */ /* 0x0001e20000100800 */
[----:B------:R-:W-:Y:S02]  /*23c0*/  FMUL.FTZ R32, R76, UR4 ;  /* 0x000000044c207c20 */ /* 0x000fe40008410000 */
[----:B------:R-:W-:Y:S02]  /*23d0*/  FMUL.FTZ R31, R75, UR4 ;  /* 0x000000044b1f7c20 */ /* 0x000fe40008410000 */
[----:B------:R-:W-:-:S02]  /*23e0*/  FMUL.FTZ R30, R74, UR4 ;  /* 0x000000044a1e7c20 */ /* 0x000fc40008410000 */
[----:B------:R-:W-:Y:S02]  /*23f0*/  FMUL.FTZ R29, R73, UR4 ;  /* 0x00000004491d7c20 */ /* 0x000fe40008410000 */
[----:B------:R-:W-:Y:S01]  /*2400*/  FMUL.FTZ R28, R72, UR4 ;  /* 0x00000004481c7c20 */ /* 0x000fe20008410000 */
[----:B0-----:R-:W-:Y:S01]  /*2410*/  PRMT R2, RZ, 0x5410, R11 ;  /* 0x00005410ff027816 */ /* 0x001fe2000000000b */
        /* <DEDUP_REMOVED lines=9> */
[----:B------:R-:W-:Y:S01]  /*24b0*/  FMUL.FTZ R18, R49, UR4 ;  /* 0x0000000431127c20 */ /* 0x000fe20008410000 */
[----:B------:R-:W-:Y:S06]  /*24c0*/  BAR.SYNC.DEFER_BLOCKING 0x0 ;  /* 0x0000000000007b1d */ /* 0x000fec0000010000 */
[----:B------:R-:W-:Y:S05]  /*24d0*/  @!P0 BRA `(.L_x_4378) ;  /* 0x00009cb000008947 */ /* 0x000fea0003800000 */
[----:B------:R-:W-:Y:S01]  /*24e0*/  UIADD3 UR32, UR29, -0x1, URZ ;  /* 0xffffffff1d207890 */ /* 0x000fe2000fffe03f */
[----:B------:R-:W-:Y:S01]  /*24f0*/  FADD.FTZ R12, R8, UR5 ;  /* 0x00000005080c7e21 */ /* 0x000fe20008010000 */
[----:B------:R-:W-:Y:S01]  /*2500*/  MOV R50, RZ ;  /* 0x000000ff00327202 */ /* 0x000fe20000000f00 */
[----:B------:R-:W-:Y:S01]  /*2510*/  FADD.FTZ R11, R9, UR5 ;  /* 0x00000005090b7e21 */ /* 0x000fe20008010000 */
[----:B------:R-:W-:Y:S01]  /*2520*/  ULEA.HI UR7, UR32, UR32, URZ, 0x1 ;  /* 0x0000002020077291 */ /* 0x000fe2000f8f083f */
[----:B------:R-:W-:Y:S01]  /*2530*/  FADD.FTZ R17, R0, UR5 ;  /* 0x0000000500117e21 */ /* 0x000fe20008010000 */
[----:B------:R-:W-:Y:S01]  /*2540*/  LOP3.LUT R0, R98, 0x1f, RZ, 0xc0, !PT ;  /* 0x0000001f62007812 */ /* 0x000fe200078ec0ff */
        /* <DEDUP_REMOVED lines=18> */
.L_x_4479:
        /* <DEDUP_REMOVED lines=18> */
[----:B------:R-:W-:Y:S01]  /*2790*/  LOP3.LUT R62, R98, 0x7ffffe0, RZ, 0xc0, !PT ;  /* 0x07ffffe0623e7812 */ /* 0x000fe200078ec0ff */
[----:B------:R-:W-:Y:S01]  /*27a0*/  ULDC UR34, c[0x0][0x168] ;  /* 0x00005a0000227ab9 */ /* 0x000fe20000000800 */
[----:B------:R-:W-:Y:S01]  /*27b0*/  MOV R67, UR7 ;  /* 0x0000000700437c02 */ /* 0x000fe20008000f00 */
[----:B------:R-:W-:Y:S01]  /*27c0*/  UIADD3 UR34, -UR38, UR34, URZ ;  /* 0x0000002226227290 */ /* 0x000fe2000fffe13f */
[----:B------:R-:W-:Y:S01]  /*27d0*/  SHF.L.U32 R63, R62, 0x5, RZ ;  /* 0x000000053e3f7819 */ /* 0x000fe200000006ff */
[----:B------:R-:W-:Y:S01]  /*27e0*/  UIMAD UR20, UR39, UR20, URZ ;  /* 0x00000014271472a4 */ /* 0x000fe2000f8e023f */
[----:B------:R-:W-:Y:S01]  /*27f0*/  PRMT R71, RZ, 0x7610, R71 ;  /* 0x00007610ff477816 */ /* 0x000fe20000000047 */
[----:B------:R-:W-:Y:S01]  /*2800*/  USHF.L.U32 UR34, UR34, 0x1, URZ ;  /* 0x0000000122227899 */ /* 0x000fe2000800063f */
[----:B------:R-:W-:Y:S01]  /*2810*/  LOP3.LUT R62, R63, 0xffffffe0, R0, 0xe2, !PT ;  /* 0xffffffe03f3e7812 */ /* 0x000fe200078ee200 */
[----:B------:R-:W-:Y:S01]  /*2820*/  UIMAD UR20, UR7, UR21, UR20 ;  /* 0x00000015071472a4 */ /* 0x000fe2000f8e0214 */
[----:B------:R-:W-:-:S02]  /*2830*/  PRMT R69, RZ, 0x7610, R69 ;  /* 0x00007610ff457816 */ /* 0x000fc40000000045 */
[C---:B------:R-:W-:Y:S02]  /*2840*/  LOP3.LUT R63, R62.reuse, 0x20, RZ, 0xfc, !PT ;  /* 0x000000203e3f7812 */ /* 0x040fe400078efcff */
[----:B------:R-:W-:Y:S02]  /*2850*/  LOP3.LUT R64, R62, 0x40, RZ, 0xfc, !PT ;  /* 0x000000403e407812 */ /* 0x000fe400078efcff */
[----:B------:R-:W-:Y:S02]  /*2860*/  ISETP.GE.AND P6, PT, R63, UR34, PT ;  /* 0x000000223f007c0c */ /* 0x000fe4000bfc6270 */
[--C-:B------:R-:W-:Y:S02]  /*2870*/  SHF.R.S32.HI R63, RZ, 0x1f, R62.reuse ;  /* 0x0000001fff3f7819 */ /* 0x100fe4000001143e */
[----:B------:R-:W-:Y:S02]  /*2880*/  ISETP.GE.AND P0, PT, R64, UR34, PT ;  /* 0x0000002240007c0c */ /* 0x000fe4000bf06270 */
[C---:B------:R-:W-:Y:S01]  /*2890*/  LOP3.LUT R64, R62.reuse, 0x60, RZ, 0xfc, !PT ;  /* 0x000000603e407812 */ /* 0x040fe200078efcff */
[----:B------:R-:W-:Y:S01]  /*28a0*/  IMAD.WIDE.U32 R66, R67, c[0x0][0x1c0], R62 ;  /* 0x0000700043427a25 */ /* 0x000fe200078e003e */
[----:B------:R-:W-:-:S02]  /*28b0*/  ISETP.GE.AND P5, PT, R62, UR34, PT ;  /* 0x000000223e007c0c */ /* 0x000fc4000bfa6270 */
[----:B------:R-:W-:Y:S02]  /*28c0*/  ISETP.GE.AND P1, PT, R64, UR34, PT ;  /* 0x0000002240007c0c */ /* 0x000fe4000bf26270 */
[----:B------:R-:W-:Y:S02]  /*28d0*/  LOP3.LUT R65, R62, 0x80, RZ, 0xfc, !PT ;  /* 0x000000803e417812 */ /* 0x000fe400078efcff */
[----:B------:R-:W-:Y:S02]  /*28e0*/  IADD3 R63, R67, UR20, RZ ;  /* 0x00000014433f7c10 */ /* 0x000fe4000fffe0ff */
[----:B------:R-:W-:Y:S02]  /*28f0*/  LEA R64, P4, R66, UR27, 0x1 ;  /* 0x0000001b42407c11 */ /* 0x000fe4000f8808ff */
[----:B------:R-:W-:Y:S02]  /*2900*/  LOP3.LUT R68, R62, 0xa0, RZ, 0xfc, !PT ;  /* 0x000000a03e447812 */ /* 0x000fe400078efcff */
[----:B------:R-:W-:-:S02]  /*2910*/  ISETP.GE.AND P2, PT, R65, UR34, PT ;  /* 0x0000002241007c0c */ /* 0x000fc4000bf46270 */
[----:B------:R-:W-:Y:S02]  /*2920*/  LEA.HI.X R65, R66, UR28, R63, 0x1, P4 ;  /* 0x0000001c42417c11 */ /* 0x000fe4000a0f0c3f */
[C---:B------:R-:W-:Y:S02]  /*2930*/  LOP3.LUT R66, R62.reuse, 0x100, RZ, 0xfc, !PT ;  /* 0x000001003e427812 */ /* 0x040fe400078efcff */
[----:B------:R-:W-:Y:S01]  /*2940*/  LOP3.LUT R67, R62, 0xc0, RZ, 0xfc, !PT ;  /* 0x000000c03e437812 */ /* 0x000fe200078efcff */
[----:B------:R0:W3:Y:S01]  /*2950*/  @!P6 LDG.E.U16 R71, [R64.64+0x40] ;  /* 0x0000401e4047e981 */ /* 0x0000e2000c1e1500 */
[----:B------:R-:W-:Y:S02]  /*2960*/  ISETP.GE.AND P3, PT, R68, UR34, PT ;  /* 0x0000002244007c0c */ /* 0x000fe4000bf66270 */
[----:B------:R-:W-:Y:S01]  /*2970*/  LOP3.LUT R63, R62, 0xe0, RZ, 0xfc, !PT ;  /* 0x000000e03e3f7812 */ /* 0x000fe200078efcff */
[----:B------:R0:W4:Y:S01]  /*2980*/  @!P5 LDG.E.U16 R69, [R64.64] ;  /* 0x0000001e4045d981 */ /* 0x000122000c1e1500 */
[----:B------:R-:W-:-:S02]  /*2990*/  PRMT R68, RZ, 0x7610, R68 ;  /* 0x00007610ff447816 */ /* 0x000fc40000000044 */
[----:B------:R-:W-:Y:S02]  /*29a0*/  ISETP.GE.AND P6, PT, R66, UR34, PT ;  /* 0x0000002242007c0c */ /* 0x000fe4000bfc6270 */
[----:B------:R-:W-:Y:S02]  /*29b0*/  ISETP.GE.AND P4, PT, R67, UR34, PT ;  /* 0x0000002243007c0c */ /* 0x000fe4000bf86270 */
[----:B------:R-:W-:Y:S01]  /*29c0*/  LOP3.LUT R66, R62, 0x120, RZ, 0xfc, !PT ;  /* 0x000001203e427812 */ /* 0x000fe200078efcff */
[----:B------:R0:W3:Y:S01]  /*29d0*/  @!P0 LDG.E.U16 R68, [R64.64+0x80] ;  /* 0x0000801e40448981 */ /* 0x0000e2000c1e1500 */
[----:B------:R-:W-:Y:S02]  /*29e0*/  ISETP.GE.AND P5, PT, R63, UR34, PT ;  /* 0x000000223f007c0c */ /* 0x000fe4000bfa6270 */
[----:B------:R-:W-:Y:S02]  /*29f0*/  PRMT R67, RZ, 0x7610, R67 ;  /* 0x00007610ff437816 */ /* 0x000fe40000000043 */
[----:B------:R-:W-:-:S02]  /*2a00*/  PRMT R63, RZ, 0x7610, R63 ;  /* 0x00007610ff3f7816 */ /* 0x000fc4000000003f */
[----:B------:R-:W-:Y:S02]  /*2a10*/  LOP3.LUT R70, R62, 0x140, RZ, 0xfc, !PT ;  /* 0x000001403e467812 */ /* 0x000fe400078efcff */
[----:B------:R-:W-:Y:S01]  /*2a20*/  ISETP.GE.AND P0, PT, R66, UR34, PT ;  /* 0x0000002242007c0c */ /* 0x000fe2000bf06270 */
[----:B------:R0:W3:Y:S01]  /*2a30*/  @!P1 LDG.E.U16 R67, [R64.64+0xc0] ;  /* 0x0000c01e40439981 */ /* 0x0000e2000c1e1500 */
[----:B------:R-:W-:Y:S02]  /*2a40*/  LOP3.LUT R66, R62, 0x160, RZ, 0xfc, !PT ;  /* 0x000001603e427812 */ /* 0x000fe400078efcff */
[----:B------:R-:W-:Y:S01]  /*2a50*/  ISETP.GE.AND P1, PT, R70, UR34, PT ;  /* 0x0000002246007c0c */ /* 0x000fe2000bf26270 */
[----:B------:R0:W3:Y:S01]  /*2a60*/  @!P2 LDG.E.U16 R63, [R64.64+0x100] ;  /* 0x0001001e403fa981 */ /* 0x0000e2000c1e1500 */
[----:B------:R-:W-:Y:S02]  /*2a70*/  PRMT R104, RZ, 0x7610, R104 ;  /* 0x00007610ff687816 */ /* 0x000fe40000000068 */
[----:B------:R-:W-:-:S02]  /*2a80*/  PRMT R101, RZ, 0x7610, R101 ;  /* 0x00007610ff657816 */ /* 0x000fc40000000065 */
[----:B------:R-:W-:Y:S02]  /*2a90*/  ISETP.GE.AND P2, PT, R66, UR34, PT ;  /* 0x0000002242007c0c */ /* 0x000fe4000bf46270 */
[----:B------:R-:W-:Y:S01]  /*2aa0*/  PRMT R100, RZ, 0x7610, R100 ;  /* 0x00007610ff647816 */ /* 0x000fe20000000064 */
[----:B------:R0:W3:Y:S01]  /*2ab0*/  @!P3 LDG.E.U16 R104, [R64.64+0x140] ;  /* 0x0001401e4068b981 */ /* 0x0000e2000c1e1500 */
[----:B------:R-:W-:Y:S02]  /*2ac0*/  PRMT R99, RZ, 0x7610, R99 ;  /* 0x00007610ff637816 */ /* 0x000fe40000000063 */
[----:B------:R-:W-:Y:S01]  /*2ad0*/  PRMT R70, RZ, 0x7610, R70 ;  /* 0x00007610ff467816 */ /* 0x000fe20000000046 */
[----:B------:R0:W3:Y:S01]  /*2ae0*/  @!P4 LDG.E.U16 R101, [R64.64+0x180] ;  /* 0x0001801e4065c981 */ /* 0x0000e2000c1e1500 */
[----:B------:R-:W-:Y:S02]  /*2af0*/  PRMT R105, RZ, 0x7610, R105 ;  /* 0x00007610ff697816 */ /* 0x000fe40000000069 */
[----:B------:R-:W-:Y:S01]  /*2b00*/  PRMT R106, RZ, 0x7610, R106 ;  /* 0x00007610ff6a7816 */ /* 0x000fe2000000006a */
[----:B------:R0:W3:Y:S04]  /*2b10*/  @!P5 LDG.E.U16 R100, [R64.64+0x1c0] ;  /* 0x0001c01e4064d981 */ /* 0x0000e8000c1e1500 */
[----:B------:R0:W3:Y:S04]  /*2b20*/  @!P6 LDG.E.U16 R99, [R64.64+0x200] ;  /* 0x0002001e4063e981 */ /* 0x0000e8000c1e1500 */
[----:B------:R0:W3:Y:S04]  /*2b30*/  @!P0 LDG.E.U16 R70, [R64.64+0x240] ;  /* 0x0002401e40468981 */ /* 0x0000e8000c1e1500 */
[----:B------:R0:W3:Y:S04]  /*2b40*/  @!P1 LDG.E.U16 R105, [R64.64+0x280] ;  /* 0x0002801e40699981 */ /* 0x0000e8000c1e1500 */
[----:B------:R0:W3:Y:S01]  /*2b50*/  @!P2 LDG.E.U16 R106, [R64.64+0x2c0] ;  /* 0x0002c01e406aa981 */ /* 0x0000e2000c1e1500 */
[----:B------:R-:W-:-:S02]  /*2b60*/  LOP3.LUT R102, R62, 0x180, RZ, 0xfc, !PT ;  /* 0x000001803e667812 */ /* 0x000fc400078efcff */
[----:B------:R-:W-:Y:S02]  /*2b70*/  LOP3.LUT R103, R62, 0x1a0, RZ, 0xfc, !PT ;  /* 0x000001a03e677812 */ /* 0x000fe400078efcff */
[----:B------:R-:W-:Y:S02]  /*2b80*/  ISETP.GE.AND P4, PT, R102, UR34, PT ;  /* 0x0000002266007c0c */ /* 0x000fe4000bf86270 */
[----:B------:R-:W-:Y:S02]  /*2b90*/  ISETP.GE.AND P5, PT, R103, UR34, PT ;  /* 0x0000002267007c0c */ /* 0x000fe4000bfa6270 */
[C---:B------:R-:W-:Y:S02]  /*2ba0*/  LOP3.LUT R66, R62.reuse, 0x1c0, RZ, 0xfc, !PT ;  /* 0x000001c03e427812 */ /* 0x040fe400078efcff */
[----:B------:R-:W-:Y:S02]  /*2bb0*/  LOP3.LUT R102, R62, 0x1e0, RZ, 0xfc, !PT ;  /* 0x000001e03e667812 */ /* 0x000fe400078efcff */
[----:B------:R-:W-:-:S02]  /*2bc0*/  ISETP.GE.AND P6, PT, R66, UR34, PT ;  /* 0x0000002242007c0c */ /* 0x000fc4000bfc6270 */
[----:B------:R-:W-:Y:S02]  /*2bd0*/  ISETP.GE.AND P0, PT, R102, UR34, PT ;  /* 0x0000002266007c0c */ /* 0x000fe4000bf06270 */
[C---:B------:R-:W-:Y:S02]  /*2be0*/  LOP3.LUT R66, R62.reuse, 0x220, RZ, 0xfc, !PT ;  /* 0x000002203e427812 */ /* 0x040fe400078efcff */
[----:B------:R-:W-:Y:S02]  /*2bf0*/  LOP3.LUT R103, R62, 0x200, RZ, 0xfc, !PT ;  /* 0x000002003e677812 */ /* 0x000fe400078efcff */
[----:B------:R-:W-:Y:S02]  /*2c00*/  PRMT R113, RZ, 0x7610, R113 ;  /* 0x00007610ff717816 */ /* 0x000fe40000000071 */
[----:B------:R-:W-:Y:S02]  /*2c10*/  ISETP.GE.AND P2, PT, R66, UR34, PT ;  /* 0x0000002242007c0c */ /* 0x000fe4000bf46270 */
[----:B------:R-:W-:-:S02]  /*2c20*/  ISETP.GE.AND P1, PT, R103, UR34, PT ;  /* 0x0000002267007c0c */ /* 0x000fc4000bf26270 */
[C---:B------:R-:W-:Y:S01]  /*2c30*/  LOP3.LUT R66, R62.reuse, 0x280, RZ, 0xfc, !PT ;  /* 0x000002803e427812 */ /* 0x040fe200078efcff */
[----:B------:R0:W3:Y:S01]  /*2c40*/  @!P5 LDG.E.U16 R113, [R64.64+0x340] ;  /* 0x0003401e4071d981 */ /* 0x0000e2000c1e1500 */
[----:B------:R-:W-:Y:S02]  /*2c50*/  PRMT R107, RZ, 0x7610, R107 ;  /* 0x00007610ff6b7816 */ /* 0x000fe4000000006b */
[C---:B------:R-:W-:Y:S02]  /*2c60*/  LOP3.LUT R102, R62.reuse, 0x240, RZ, 0xfc, !PT ;  /* 0x000002403e667812 */ /* 0x040fe400078efcff */
[----:B------:R-:W-:Y:S02]  /*2c70*/  PRMT R110, RZ, 0x7610, R110 ;  /* 0x00007610ff6e7816 */ /* 0x000fe4000000006e */
[----:B------:R-:W-:Y:S01]  /*2c80*/  LOP3.LUT R103, R62, 0x260, RZ, 0xfc, !PT ;  /* 0x000002603e677812 */ /* 0x000fe200078efcff */
[----:B------:R0:W3:Y:S01]  /*2c90*/  @!P4 LDG.E.U16 R107, [R64.64+0x300] ;  /* 0x0003001e406bc981 */ /* 0x0000e2000c1e1500 */
[----:B------:R-:W-:-:S02]  /*2ca0*/  PRMT R114, RZ, 0x7610, R114 ;  /* 0x00007610ff727816 */ /* 0x000fc40000000072 */
[----:B------:R-:W-:Y:S01]  /*2cb0*/  ISETP.GE.AND P5, PT, R66, UR34, PT ;  /* 0x0000002242007c0c */ /* 0x000fe2000bfa6270 */
[----:B------:R0:W3:Y:S01]  /*2cc0*/  @!P0 LDG.E.U16 R110, [R64.64+0x3c0] ;  /* 0x0003c01e406e8981 */ /* 0x0000e2000c1e1500 */
[----:B------:R-:W-:Y:S02]  /*2cd0*/  ISETP.GE.AND P3, PT, R102, UR34, PT ;  /* 0x0000002266007c0c */ /* 0x000fe4000bf66270 */
[C---:B------:R-:W-:Y:S01]  /*2ce0*/  LOP3.LUT R66, R62.reuse, 0x2c0, RZ, 0xfc, !PT ;  /* 0x000002c03e427812 */ /* 0x040fe200078efcff */
[----:B------:R0:W3:Y:S01]  /*2cf0*/  @!P6 LDG.E.U16 R114, [R64.64+0x380] ;  /* 0x0003801e4072e981 */ /* 0x0000e2000c1e1500 */
[----:B------:R-:W-:Y:S02]  /*2d00*/  LOP3.LUT R102, R62, 0x2a0, RZ, 0xfc, !PT ;  /* 0x000002a03e667812 */ /* 0x000fe400078efcff */
[----:B------:R-:W-:Y:S02]  /*2d10*/  PRMT R123, RZ, 0x7610, R123 ;  /* 0x00007610ff7b7816 */ /* 0x000fe4000000007b */
[----:B------:R-:W-:-:S02]  /*2d20*/  ISETP.GE.AND P4, PT, R103, UR34, PT ;  /* 0x0000002267007c0c */ /* 0x000fc4000bf86270 */
[----:B------:R-:W-:Y:S02]  /*2d30*/  ISETP.GE.AND P0, PT, R66, UR34, PT ;  /* 0x0000002242007c0c */ /* 0x000fe4000bf06270 */
[----:B------:R-:W-:Y:S01]  /*2d40*/  PRMT R103, RZ, 0x7610, R103 ;  /* 0x00007610ff677816 */ /* 0x000fe20000000067 */
[----:B------:R0:W3:Y:S01]  /*2d50*/  @!P1 LDG.E.U16 R123, [R64.64+0x400] ;  /* 0x0004001e407b9981 */ /* 0x0000e2000c1e1500 */
[----:B------:R-:W-:Y:S02]  /*2d60*/  LOP3.LUT R66, R62, 0x2e0, RZ, 0xfc, !PT ;  /* 0x000002e03e427812 */ /* 0x000fe400078efcff */
[----:B------:R-:W-:Y:S02]  /*2d70*/  ISETP.GE.AND P6, PT, R102, UR34, PT ;  /* 0x0000002266007c0c */ /* 0x000fe4000bfc6270 */
[----:B------:R-:W-:Y:S01]  /*2d80*/  PRMT R102, RZ, 0x7610, R102 ;  /* 0x00007610ff667816 */ /* 0x000fe20000000066 */
[----:B------:R0:W3:Y:S01]  /*2d90*/  @!P2 LDG.E.U16 R103, [R64.64+0x440] ;  /* 0x0004401e4067a981 */ /* 0x0000e2000c1e1500 */
[----:B------:R-:W-:-:S02]  /*2da0*/  LOP3.LUT R108, R62, 0x300, RZ, 0xfc, !PT ;  /* 0x000003003e6c7812 */ /* 0x000fc400078efcff */
[----:B------:R-:W-:Y:S02]  /*2db0*/  ISETP.GE.AND P1, PT, R66, UR34, PT ;  /* 0x0000002242007c0c */ /* 0x000fe4000bf26270 */
[----:B------:R-:W-:Y:S01]  /*2dc0*/  LOP3.LUT R66, R62, 0x320, RZ, 0xfc, !PT ;  /* 0x000003203e427812 */ /* 0x000fe200078efcff */
[----:B------:R0:W3:Y:S01]  /*2dd0*/  @!P3 LDG.E.U16 R102, [R64.64+0x480] ;  /* 0x0004801e4066b981 */ /* 0x0000e2000c1e1500 */
[----:B------:R-:W-:Y:S02]  /*2de0*/  ISETP.GE.AND P2, PT, R108, UR34, PT ;  /* 0x000000226c007c0c */ /* 0x000fe4000bf46270 */
[----:B------:R-:W-:Y:S02]  /*2df0*/  PRMT R108, RZ, 0x7610, R108 ;  /* 0x00007610ff6c7816 */ /* 0x000fe4000000006c */
[----:B------:R-:W-:Y:S02]  /*2e00*/  ISETP.GE.AND P3, PT, R66, UR34, PT ;  /* 0x0000002242007c0c */ /* 0x000fe4000bf66270 */
[----:B------:R-:W-:-:S02]  /*2e10*/  PRMT R111, RZ, 0x7610, R111 ;  /* 0x00007610ff6f7816 */ /* 0x000fc4000000006f */
        /* <DEDUP_REMOVED lines=8> */
[----:B------:R-:W-:-:S02]  /*2ea0*/  ISETP.GE.AND P5, PT, R112, UR34, PT ;  /* 0x0000002270007c0c */ /* 0x000fc4000bfa6270 */
[----:B------:R-:W-:Y:S02]  /*2eb0*/  PRMT R115, RZ, 0x7610, R115 ;  /* 0x00007610ff737816 */ /* 0x000fe40000000073 */
[----:B------:R-:W-:Y:S02]  /*2ec0*/  PRMT R112, RZ, 0x7610, R112 ;  /* 0x00007610ff707816 */ /* 0x000fe40000000070 */
[----:B------:R-:W-:Y:S02]  /*2ed0*/  ISETP.GE.AND P6, PT, R66, UR34, PT ;  /* 0x0000002242007c0c */ /* 0x000fe4000bfc6270 */
[C---:B------:R-:W-:Y:S01]  /*2ee0*/  LOP3.LUT R66, R62.reuse, 0x3a0, RZ, 0xfc, !PT ;  /* 0x000003a03e427812 */ /* 0x040fe200078efcff */
[----:B------:R0:W3:Y:S01]  /*2ef0*/  @!P0 LDG.E.U16 R115, [R64.64+0x580] ;  /* 0x0005801e40738981 */ /* 0x0000e2000c1e1500 */
[----:B------:R-:W-:Y:S02]  /*2f00*/  LOP3.LUT R62, R62, 0x3c0, RZ, 0xfc, !PT ;  /* 0x000003c03e3e7812 */ /* 0x000fe400078efcff */
[----:B------:R-:W-:Y:S01]  /*2f10*/  SHF.L.U32 R117, R98, 0x5, RZ ;  /* 0x0000000562757819 */ /* 0x000fe200000006ff */
[----:B------:R0:W3:Y:S01]  /*2f20*/  @!P1 LDG.E.U16 R112, [R64.64+0x5c0] ;  /* 0x0005c01e40709981 */ /* 0x0000e2000c1e1500 */
[----:B------:R-:W-:-:S02]  /*2f30*/  ISETP.GE.AND P0, PT, R66, UR34, PT ;  /* 0x0000002242007c0c */ /* 0x000fc4000bf06270 */
[----:B------:R-:W-:Y:S02]  /*2f40*/  ISETP.GE.AND P1, PT, R62, UR34, PT ;  /* 0x000000223e007c0c */ /* 0x000fe4000bf26270 */
[----:B------:R-:W-:Y:S02]  /*2f50*/  PRMT R116, RZ, 0x7610, R116 ;  /* 0x00007610ff747816 */ /* 0x000fe40000000074 */
[----:B------:R-:W-:Y:S02]  /*2f60*/  LOP3.LUT R62, R117, 0xffffffe0, R0, 0xe2, !PT ;  /* 0xffffffe0753e7812 */ /* 0x000fe400078ee200 */
[----:B------:R-:W-:Y:S02]  /*2f70*/  PRMT R118, RZ, 0x7610, R118 ;  /* 0x00007610ff767816 */ /* 0x000fe40000000076 */
[----:B------:R-:W-:Y:S01]  /*2f80*/  PRMT R117, RZ, 0x7610, R117 ;  /* 0x00007610ff757816 */ /* 0x000fe20000000075 */
[----:B------:R0:W3:Y:S01]  /*2f90*/  @!P2 LDG.E.U16 R116, [R64.64+0x600] ;  /* 0x0006001e4074a981 */ /* 0x0000e2000c1e1500 */
[----:B------:R-:W-:-:S02]  /*2fa0*/  PRMT R119, RZ, 0x7610, R119 ;  /* 0x00007610ff777816 */ /* 0x000fc40000000077 */
        /* <DEDUP_REMOVED lines=9> */
[----:B------:R-:W-:-:S04]  /*3040*/  LOP3.LUT R62, R62, 0x3e0, RZ, 0xfc, !PT ;  /* 0x000003e03e3e7812 */ /* 0x000fc800078efcff */
[----:B------:R-:W-:Y:S01]  /*3050*/  ISETP.GE.AND P2, PT, R62, UR34, PT ;  /* 0x000000223e007c0c */ /* 0x000fe2000bf46270 */
[----:B------:R-:W-:Y:S01]  /*3060*/  ULDC.64 UR34, c[0x0][0x198] ;  /* 0x0000660000227ab9 */ /* 0x000fe20000000a00 */
[----:B------:R-:W-:-:S11]  /*3070*/  PRMT R120, RZ, 0x7610, R120 ;  /* 0x00007610ff787816 */ /* 0x000fd60000000078 */
[----:B------:R0:W3:Y:S01]  /*3080*/  @!P2 LDG.E.U16 R120, [R64.64+0x7c0] ;  /* 0x0007c01e4078a981 */ /* 0x0000e2000c1e1500 */
[----:B------:R-:W-:Y:S01]  /*3090*/  LOP3.LUT P0, RZ, R98, 0x1f, RZ, 0xc0, !PT ;  /* 0x0000001f62ff7812 */ /* 0x000fe2000780c0ff */
[----:B--2---:R-:W1:Y:S02]  /*30a0*/  R2UR UR41, R61 ;  /* 0x000000003d2973c2 */ /* 0x004e6400000e0000 */
[----:B-1----:R-:W-:-:S04]  /*30b0*/  FMUL.FTZ R61, R14, UR41 ;  /* 0x000000290e3d7c20 */ /* 0x002fc80008410000 */
[----:B0-----:R-:W-:Y:S01]  /*30c0*/  FMUL.RZ R64, R61, 0.15915493667125701904 ;  /* 0x3e22f9833d407820 */ /* 0x001fe2000040c000 */
[----:B------:R-:W-:Y:S01]  /*30d0*/  MOV R61, UR29 ;  /* 0x0000001d003d7c02 */ /* 0x000fe20008000f00 */
[----:B------:R-:W-:-:S03]  /*30e0*/  FMUL.FTZ R62, R17, UR41 ;  /* 0x00000029113e7c20 */ /* 0x000fc60008410000 */
[----:B------:R-:W-:Y:S01]  /*30f0*/  ISETP.LT.OR P0, PT, R61, 0x2, P0 ;  /* 0x000000023d00780c */ /* 0x000fe20000701670 */
[----:B------:R-:W-:Y:S02]  /*3100*/  FMUL.RZ R66, R62, 0.15915493667125701904 ;  /* 0x3e22f9833e427820 */ /* 0x000fe4000040c000 */
[----:B------:R-:W-:Y:S02]  /*3110*/  FMUL.FTZ R62, R16, UR41 ;  /* 0x00000029103e7c20 */ /* 0x000fe40008410000 */
[----:B------:R-:W-:Y:S01]  /*3120*/  MUFU.SIN R125, R66 ;  /* 0x00000042007d7308 */ /* 0x000fe20000000400 */
[----:B------:R-:W-:Y:S02]  /*3130*/  FMUL.FTZ R61, R13, UR41 ;  /* 0x000000290d3d7c20 */ /* 0x000fe40008410000 */
[----:B------:R-:W-:-:S05]  /*3140*/  FMUL.RZ R127, R62, 0.15915493667125701904 ;  /* 0x3e22f9833e7f7820 */ /* 0x000fca000040c000 */
[----:B------:R0:W-:Y:S01]  /*3150*/  MUFU.COS R124, R66 ;  /* 0x00000042007c7308 */ /* 0x0001e20000000000 */
[----:B------:R-:W-:Y:S02]  /*3160*/  FMUL.FTZ R62, R15, UR41 ;  /* 0x000000290f3e7c20 */ /* 0x000fe40008410000 */
[----:B------:R-:W-:Y:S01]  /*3170*/  FMUL.RZ R65, R61, 0.15915493667125701904 ;  /* 0x3e22f9833d417820 */ /* 0x000fe2000040c000 */
[----:B------:R-:W-:Y:S02]  /*3180*/  MOV R61, c[0x0][0x16c] ;  /* 0x00005b00003d7a02 */ /* 0x000fe40000000f00 */
[----:B0-----:R-:W-:Y:S01]  /*3190*/  MOV R66, UR29 ;  /* 0x0000001d00427c02 */ /* 0x001fe20008000f00 */
[----:B------:R-:W-:-:S03]  /*31a0*/  FMUL.RZ R62, R62, 0.15915493667125701904 ;  /* 0x3e22f9833e3e7820 */ /* 0x000fc6000040c000 */
[----:B------:R-:W-:Y:S02]  /*31b0*/  @!P0 IADD3 R66, R66, -0x2, RZ ;  /* 0xfffffffe42428810 */ /* 0x000fe40007ffe0ff */
[----:B------:R-:W-:Y:S01]  /*31c0*/  SHF.L.U32 R208, R98, 0x5, RZ ;  /* 0x0000000562d07819 */ /* 0x000fe200000006ff */
[----:B------:R-:W-:Y:S02]  /*31d0*/  MUFU.SIN R185, R62 ;  /* 0x0000003e00b97308 */ /* 0x000fe40000000400 */
[----:B------:R-:W-:Y:S02]  /*31e0*/  @!P0 IMAD R66, R66, R61, UR7 ;  /* 0x0000000742428e24 */ /* 0x000fe4000f8e023d */
[----:B------:R-:W-:-:S04]  /*31f0*/  FMUL.FTZ R61, R12, UR41 ;  /* 0x000000290c3d7c20 */ /* 0x000fc80008410000 */
[----:B------:R0:W-:Y:S01]  /*3200*/  MUFU.COS R186, R62 ;  /* 0x0000003e00ba7308 */ /* 0x0001e20000000000 */
[----:B------:R-:W-:-:S07]  /*3210*/  UIMAD UR40, UR17, UR34, URZ ;  /* 0x00000022112872a4 */ /* 0x000fce000f8e023f */
[----:B------:R-:W-:Y:S01]  /*3220*/  MUFU.SIN R187, R127 ;  /* 0x0000007f00bb7308 */ /* 0x000fe20000000400 */
[----:B0-----:R-:W-:-:S04]  /*3230*/  LOP3.LUT R62, R208, 0xfffffc00, RZ, 0xc0, !PT ;  /* 0xfffffc00d03e7812 */ /* 0x001fc800078ec0ff */
[----:B------:R-:W-:-:S03]  /*3240*/  IADD3 R129, R62, R97, RZ ;  /* 0x000000613e817210 */ /* 0x000fc60007ffe0ff */
[----:B------:R0:W-:Y:S01]  /*3250*/  MUFU.COS R188, R127 ;  /* 0x0000007f00bc7308 */ /* 0x0001e20000000000 */
[----:B------:R-:W-:Y:S01]  /*3260*/  IADD3 R128, R129, 0x20, RZ ;  /* 0x0000002081807810 */ /* 0x000fe20007ffe0ff */
[----:B0-----:R-:W-:Y:S02]  /*3270*/  FMUL.RZ R127, R61, 0.15915493667125701904 ;  /* 0x3e22f9833d7f7820 */ /* 0x001fe4000040c000 */
[----:B------:R-:W-:-:S04]  /*3280*/  FMUL.FTZ R61, R11, UR41 ;  /* 0x000000290b3d7c20 */ /* 0x000fc80008410000 */
[----:B------:R-:W-:Y:S01]  /*3290*/  MUFU.SIN R181, R65 ;  /* 0x0000004100b57308 */ /* 0x000fe20000000400 */
[C---:B------:R-:W-:Y:S01]  /*32a0*/  IADD3 R130, R129.reuse, 0x40, RZ ;  /* 0x0000004081827810 */ /* 0x040fe20007ffe0ff */
[----:B------:R-:W-:Y:S01]  /*32b0*/  UIMAD.WIDE.U32 UR20, UR16, UR34, URZ ;  /* 0x00000022101472a5 */ /* 0x000fe2000f8e003f */
[----:B------:R-:W-:-:S05]  /*32c0*/  IADD3 R132, R129, 0x60, RZ ;  /* 0x0000006081847810 */ /* 0x000fca0007ffe0ff */
[----:B------:R0:W-:Y:S01]  /*32d0*/  MUFU.COS R182, R65 ;  /* 0x0000004100b67308 */ /* 0x0001e20000000000 */
[C---:B------:R-:W-:Y:S01]  /*32e0*/  IADD3 R134, R129.reuse, 0x80, RZ ;  /* 0x0000008081867810 */ /* 0x040fe20007ffe0ff */
[----:B------:R-:W-:Y:S01]  /*32f0*/  UIMAD UR40, UR16, UR35, UR40 ;  /* 0x00000023102872a4 */ /* 0x000fe2000f8e0228 */
[----:B------:R-:W-:Y:S01]  /*3300*/  IADD3 R164, R129, 0x220, RZ ;  /* 0x0000022081a47810 */ /* 0x000fe20007ffe0ff */
[----:B------:R-:W-:Y:S01]  /*3310*/  FMUL.FTZ R149, R7, UR41 ;  /* 0x0000002907957c20 */ /* 0x000fe20008410000 */
[----:B------:R-:W-:Y:S01]  /*3320*/  IADD3 R136, R129, 0xa0, RZ ;  /* 0x000000a081887810 */ /* 0x000fe20007ffe0ff */
[----:B------:R-:W-:Y:S01]  /*3330*/  ULDC.64 UR34, c[0x0][0x1a0] ;  /* 0x0000680000227ab9 */ /* 0x000fe20000000a00 */
[----:B0-----:R-:W-:Y:S01]  /*3340*/  FMUL.RZ R65, R61, 0.15915493667125701904 ;  /* 0x3e22f9833d417820 */ /* 0x001fe2000040c000 */
[----:B------:R-:W-:Y:S01]  /*3350*/  MUFU.SIN R183, R64 ;  /* 0x0000004000b77308 */ /* 0x000fe20000000400 */
[----:B------:R-:W-:Y:S02]  /*3360*/  IADD3 R142, R129, 0xc0, RZ ;  /* 0x000000c0818e7810 */ /* 0x000fe40007ffe0ff */
[----:B------:R-:W-:-:S05]  /*3370*/  LEA.HI.SX32 R138, R130, R129, 0x1b ;  /* 0x00000081828a7211 */ /* 0x000fca00078fdaff */
[----:B------:R0:W-:Y:S01]  /*3380*/  MUFU.COS R184, R64 ;  /* 0x0000004000b87308 */ /* 0x0001e20000000000 */
[----:B------:R-:W-:Y:S01]  /*3390*/  IADD3 R144, R129, 0xe0, RZ ;  /* 0x000000e081907810 */ /* 0x000fe20007ffe0ff */
[----:B------:R-:W-:Y:S01]  /*33a0*/  UIMAD UR39, UR39, UR34, URZ ;  /* 0x00000022272772a4 */ /* 0x000fe2000f8e023f */
[----:B------:R-:W-:Y:S01]  /*33b0*/  LEA.HI.SX32 R139, R132, R129, 0x1b ;  /* 0x00000081848b7211 */ /* 0x000fe200078fdaff */
[----:B------:R-:W-:-:S04]  /*33c0*/  UIADD3 UR21, UR21, UR40, URZ ;  /* 0x0000002815157290 */ /* 0x000fc8000fffe03f */
[----:B------:R-:W-:Y:S01]  /*33d0*/  MUFU.SIN R177, R65 ;  /* 0x0000004100b17308 */ /* 0x000fe20000000400 */
[-C--:B0-----:R-:W-:Y:S01]  /*33e0*/  LEA.HI.SX32 R64, R129, R129.reuse, 0x1b ;  /* 0x0000008181407211 */ /* 0x081fe200078fdaff */
[----:B------:R-:W-:Y:S01]  /*33f0*/  FMUL.RZ R153, R149, 0.15915493667125701904 ;  /* 0x3e22f98395997820 */ /* 0x000fe2000040c000 */
[----:B------:R-:W-:-:S05]  /*3400*/  LEA.HI.SX32 R140, R134, R129, 0x1b ;  /* 0x00000081868c7211 */ /* 0x000fca00078fdaff */
[----:B------:R0:W-:Y:S01]  /*3410*/  MUFU.COS R178, R65 ;  /* 0x0000004100b27308 */ /* 0x0001e20000000000 */
[-C--:B------:R-:W-:Y:S02]  /*3420*/  LEA.HI.SX32 R143, R164, R129.reuse, 0x1b ;  /* 0x00000081a48f7211 */ /* 0x080fe400078fdaff */
[----:B------:R-:W-:Y:S02]  /*3430*/  SHF.L.U32 R64, R64, 0x1, RZ ;  /* 0x0000000140407819 */ /* 0x000fe400000006ff */
[-C--:B------:R-:W-:Y:S02]  /*3440*/  LEA.HI.SX32 R141, R136, R129.reuse, 0x1b ;  /* 0x00000081888d7211 */ /* 0x080fe400078fdaff */
[-C--:B0-----:R-:W-:Y:S02]  /*3450*/  LEA.HI.SX32 R65, R128, R129.reuse, 0x1b ;  /* 0x0000008180417211 */ /* 0x081fe400078fdaff */
[----:B------:R-:W-:Y:S02]  /*3460*/  IADD3 R146, R129, 0x100, RZ ;  /* 0x0000010081927810 */ /* 0x000fe40007ffe0ff */
[----:B------:R-:W-:Y:S01]  /*3470*/  SHF.L.U32 R164, R65, 0x1, RZ ;  /* 0x0000000141a47819 */ /* 0x000fe200000006ff */
[----:B------:R-:W-:Y:S01]  /*3480*/  FMUL.FTZ R65, R6, UR41 ;  /* 0x0000002906417c20 */ /* 0x000fe20008410000 */
[----:B------:R-:W-:-:S02]  /*3490*/  LEA.HI.SX32 R142, R142, R129, 0x1b ;  /* 0x000000818e8e7211 */ /* 0x000fc400078fdaff */
[----:B------:R-:W-:Y:S01]  /*34a0*/  SHF.L.U32 R149, R138, 0x1, RZ ;  /* 0x000000018a957819 */ /* 0x000fe200000006ff */
[----:B------:R-:W-:Y:S01]  /*34b0*/  UIMAD UR39, UR7, UR35, UR39 ;  /* 0x00000023072772a4 */ /* 0x000fe2000f8e0227 */
[----:B------:R-:W-:Y:S02]  /*34c0*/  IADD3 R148, R129, 0x120, RZ ;  /* 0x0000012081947810 */ /* 0x000fe40007ffe0ff */
[-C--:B------:R-:W-:Y:S02]  /*34d0*/  LEA.HI.SX32 R144, R144, R129.reuse, 0x1b ;  /* 0x0000008190907211 */ /* 0x080fe400078fdaff */
[----:B------:R-:W-:Y:S01]  /*34e0*/  SHF.L.U32 R138, R139, 0x1, RZ ;  /* 0x000000018b8a7819 */ /* 0x000fe200000006ff */
[----:B----4-:R-:W-:Y:S01]  /*34f0*/  STS.U16 [R64], R69 ;  /* 0x0000004540007388 */ /* 0x010fe20000000400 */
[C---:B------:R-:W-:Y:S01]  /*3500*/  IADD3 R150, R129.reuse, 0x140, RZ ;  /* 0x0000014081967810 */ /* 0x040fe20007ffe0ff */
[----:B------:R-:W-:Y:S01]  /*3510*/  UIMAD.WIDE.U32 UR34, UR7, UR34, UR20 ;  /* 0x00000022072272a5 */ /* 0x000fe2000f8e0014 */
[----:B------:R-:W-:Y:S01]  /*3520*/  SHF.L.U32 R140, R140, 0x1, RZ ;  /* 0x000000018c8c7819 */ /* 0x000fe200000006ff */
[----:B---3--:R-:W-:Y:S01]  /*3530*/  STS.U16 [R164+0x40], R71 ;  /* 0x00004047a4007388 */ /* 0x008fe20000000400 */
[----:B------:R-:W-:Y:S01]  /*3540*/  IADD3 R152, R129, 0x160, RZ ;  /* 0x0000016081987810 */ /* 0x000fe20007ffe0ff */
[----:B------:R-:W-:Y:S01]  /*3550*/  FMUL.RZ R139, R65, 0.15915493667125701904 ;  /* 0x3e22f983418b7820 */ /* 0x000fe2000040c000 */
[----:B------:R-:W-:Y:S01]  /*3560*/  SHF.L.U32 R141, R141, 0x1, RZ ;  /* 0x000000018d8d7819 */ /* 0x000fe200000006ff */
[----:B------:R-:W-:Y:S01]  /*3570*/  STS.U16 [R149+0x80], R68 ;  /* 0x0000804495007388 */ /* 0x000fe20000000400 */
[-C--:B------:R-:W-:Y:S01]  /*3580*/  LEA.HI.SX32 R146, R146, R129.reuse, 0x1b ;  /* 0x0000008192927211 */ /* 0x080fe200078fdaff */
[----:B------:R-:W-:Y:S01]  /*3590*/  ULDC.64 UR20, c[0x0][0x228] ;  /* 0x00008a0000147ab9 */ /* 0x000fe20000000a00 */
[----:B------:R-:W-:Y:S01]  /*35a0*/  SHF.L.U32 R142, R142, 0x1, RZ ;  /* 0x000000018e8e7819 */ /* 0x000fe200000006ff */
[----:B------:R0:W-:Y:S01]  /*35b0*/  STS.U16 [R138+0xc0], R67 ;  /* 0x0000c0438a007388 */ /* 0x0001e20000000400 */
[----:B------:R-:W-:-:S02]  /*35c0*/  LEA.HI.SX32 R148, R148, R129, 0x1b ;  /* 0x0000008194947211 */ /* 0x000fc400078fdaff */
[----:B------:R-:W-:Y:S01]  /*35d0*/  SHF.L.U32 R65, R144, 0x1, RZ ;  /* 0x0000000190417819 */ /* 0x000fe200000006ff */
[----:B------:R1:W-:Y:S01]  /*35e0*/  STS.U16 [R140+0x100], R63 ;  /* 0x0001003f8c007388 */ /* 0x0003e20000000400 */
[-C--:B------:R-:W-:Y:S01]  /*35f0*/  LEA.HI.SX32 R150, R150, R129.reuse, 0x1b ;  /* 0x0000008196967211 */ /* 0x080fe200078fdaff */
[----:B------:R-:W-:Y:S01]  /*3600*/  UIADD3 UR35, UR35, UR39, URZ ;  /* 0x0000002723237290 */ /* 0x000fe2000fffe03f */
[-C--:B------:R-:W-:Y:S01]  /*3610*/  LEA.HI.SX32 R152, R152, R129.reuse, 0x1b ;  /* 0x0000008198987211 */ /* 0x080fe200078fdaff */
[----:B------:R-:W-:Y:S01]  /*3620*/  ULEA UR20, UP0, UR34, UR20, 0x3 ;  /* 0x0000001422147291 */ /* 0x000fe2000f80183f */
[----:B------:R-:W-:Y:S01]  /*3630*/  SHF.L.U32 R146, R146, 0x1, RZ ;  /* 0x0000000192927819 */ /* 0x000fe200000006ff */
[----:B------:R-:W-:Y:S01]  /*3640*/  STS.U16 [R141+0x140], R104 ;  /* 0x000140688d007388 */ /* 0x000fe20000000400 */
[----:B0-----:R-:W-:Y:S01]  /*3650*/  SHF.L.U32 R67, R148, 0x1, RZ ;  /* 0x0000000194437819 */ /* 0x001fe200000006ff */
[----:B-1----:R-:W-:Y:S02]  /*3660*/  FMUL.FTZ R63, R5, UR41 ;  /* 0x00000029053f7c20 */ /* 0x002fe40008410000 */
[----:B------:R-:W-:Y:S01]  /*3670*/  STS.U16 [R142+0x180], R101 ;  /* 0x000180658e007388 */ /* 0x000fe20000000400 */
[----:B------:R-:W-:Y:S01]  /*3680*/  IADD3 R166, R129, 0x240, RZ ;  /* 0x0000024081a67810 */ /* 0x000fe20007ffe0ff */
[----:B------:R-:W-:Y:S01]  /*3690*/  ULEA.HI.X UR21, UR34, UR21, UR35, 0x3, UP0 ;  /* 0x0000001522157291 */ /* 0x000fe200080f1c23 */
[----:B------:R-:W-:Y:S01]  /*36a0*/  SHF.L.U32 R150, R150, 0x1, RZ ;  /* 0x0000000196967819 */ /* 0x000fe200000006ff */
[----:B------:R0:W-:Y:S01]  /*36b0*/  STS.U16 [R65+0x1c0], R100 ;  /* 0x0001c06441007388 */ /* 0x0001e20000000400 */
[----:B------:R-:W-:Y:S01]  /*36c0*/  FMUL.RZ R64, R63, 0.15915493667125701904 ;  /* 0x3e22f9833f407820 */ /* 0x000fe2000040c000 */
[----:B------:R-:W-:-:S02]  /*36d0*/  LEA.HI.SX32 R145, R166, R129, 0x1b ;  /* 0x00000081a6917211 */ /* 0x000fc400078fdaff */
[----:B------:R-:W-:Y:S01]  /*36e0*/  STS.U16 [R146+0x200], R99 ;  /* 0x0002006392007388 */ /* 0x000fe20000000400 */
[----:B------:R-:W-:Y:S01]  /*36f0*/  MUFU.SIN R165, R64 ;  /* 0x0000004000a57308 */ /* 0x000fe20000000400 */
[----:B0-----:R-:W-:Y:S02]  /*3700*/  SHF.L.U32 R65, R152, 0x1, RZ ;  /* 0x0000000198417819 */ /* 0x001fe400000006ff */
[----:B------:R-:W-:Y:S05]  /*3710*/  STS.U16 [R67+0x240], R70 ;  /* 0x0002404643007388 */ /* 0x000fea0000000400 */
[----:B------:R0:W-:Y:S01]  /*3720*/  MUFU.COS R166, R64 ;  /* 0x0000004000a67308 */ /* 0x0001e20000000000 */
[----:B------:R-:W-:Y:S04]  /*3730*/  STS.U16 [R150+0x280], R105 ;  /* 0x0002806996007388 */ /* 0x000fe80000000400 */
[----:B------:R1:W-:Y:S01]  /*3740*/  STS.U16 [R65+0x2c0], R106 ;  /* 0x0002c06a41007388 */ /* 0x0003e20000000400 */
[----:B0-----:R-:W-:-:S02]  /*3750*/  MOV R64, UR20 ;  /* 0x0000001400407c02 */ /* 0x001fc40008000f00 */
[----:B-1----:R-:W-:-:S06]  /*3760*/  MOV R65, UR21 ;  /* 0x0000001500417c02 */ /* 0x002fcc0008000f00 */
[----:B------:R-:W2:Y:S01]  /*3770*/  LDG.E.64 R64, [R64.64] ;  /* 0x0000001e40407981 */ /* 0x000ea2000c1e1b00 */
[----:B------:R0:W1:Y:S01]  /*3780*/  R2UR UR42, R60 ;  /* 0x000000003c2a73c2 */ /* 0x00006200000e0000 */
[C---:B------:R-:W-:Y:S02]  /*3790*/  IADD3 R154, R129.reuse, 0x180, RZ ;  /* 0x00000180819a7810 */ /* 0x040fe40007ffe0ff */
[C---:B------:R-:W-:Y:S02]  /*37a0*/  IADD3 R156, R129.reuse, 0x1a0, RZ ;  /* 0x000001a0819c7810 */ /* 0x040fe40007ffe0ff */
[C---:B------:R-:W-:Y:S01]  /*37b0*/  IADD3 R158, R129.reuse, 0x1c0, RZ ;  /* 0x000001c0819e7810 */ /* 0x040fe20007ffe0ff */
[----:B------:R-:W-:Y:S01]  /*37c0*/  FMUL.FTZ R63, R4, UR41 ;  /* 0x00000029043f7c20 */ /* 0x000fe20008410000 */
[----:B------:R-:W-:Y:S01]  /*37d0*/  IADD3 R160, R129, 0x1e0, RZ ;  /* 0x000001e081a07810 */ /* 0x000fe20007ffe0ff */
[----:B------:R-:W-:Y:S01]  /*37e0*/  FMUL.FTZ R61, R10, UR41 ;  /* 0x000000290a3d7c20 */ /* 0x000fe20008410000 */
[-C--:B------:R-:W-:Y:S01]  /*37f0*/  LEA.HI.SX32 R154, R154, R129.reuse, 0x1b ;  /* 0x000000819a9a7211 */ /* 0x080fe200078fdaff */
[----:B0-----:R-:W-:Y:S01]  /*3800*/  FMUL.FTZ R60, R3, UR41 ;  /* 0x00000029033c7c20 */ /* 0x001fe20008410000 */
[----:B------:R-:W-:-:S02]  /*3810*/  LEA.HI.SX32 R156, R156, R129, 0x1b ;  /* 0x000000819c9c7211 */ /* 0x000fc400078fdaff */
[-C--:B------:R-:W-:Y:S01]  /*3820*/  LEA.HI.SX32 R158, R158, R129.reuse, 0x1b ;  /* 0x000000819e9e7211 */ /* 0x080fe200078fdaff */
[----:B------:R-:W-:Y:S01]  /*3830*/  MUFU.SIN R179, R127 ;  /* 0x0000007f00b37308 */ /* 0x000fe20000000400 */
[----:B------:R-:W-:Y:S01]  /*3840*/  LEA.HI.SX32 R160, R160, R129, 0x1b ;  /* 0x00000081a0a07211 */ /* 0x000fe200078fdaff */
[----:B------:R-:W-:Y:S01]  /*3850*/  FMUL.RZ R69, R63, 0.15915493667125701904 ;  /* 0x3e22f9833f457820 */ /* 0x000fe2000040c000 */
[----:B------:R-:W-:Y:S02]  /*3860*/  SHF.L.U32 R154, R154, 0x1, RZ ;  /* 0x000000019a9a7819 */ /* 0x000fe400000006ff */
[----:B-1----:R-:W-:-:S03]  /*3870*/  MOV R68, UR42 ;  /* 0x0000002a00447c02 */ /* 0x002fc60008000f00 */
[----:B------:R0:W-:Y:S01]  /*3880*/  MUFU.COS R180, R127 ;  /* 0x0000007f00b47308 */ /* 0x0001e20000000000 */
[----:B------:R-:W-:Y:S01]  /*3890*/  SHF.L.U32 R156, R156, 0x1, RZ ;  /* 0x000000019c9c7819 */ /* 0x000fe200000006ff */
[----:B------:R-:W-:Y:S01]  /*38a0*/  FMUL.FTZ R68, R68, 1.4426950216293334961 ;  /* 0x3fb8aa3b44447820 */ /* 0x000fe20000410000 */
[----:B------:R-:W-:Y:S01]  /*38b0*/  SHF.L.U32 R63, R158, 0x1, RZ ;  /* 0x000000019e3f7819 */ /* 0x000fe200000006ff */
[----:B------:R-:W-:Y:S01]  /*38c0*/  FMUL.RZ R104, R60, 0.15915493667125701904 ;  /* 0x3e22f9833c687820 */ /* 0x000fe2000040c000 */
[----:B------:R-:W-:Y:S01]  /*38d0*/  SHF.L.U32 R67, R160, 0x1, RZ ;  /* 0x00000001a0437819 */ /* 0x000fe200000006ff */
[----:B------:R-:W-:Y:S02]  /*38e0*/  FMUL.FTZ R60, R16, R68 ;  /* 0x00000044103c7220 */ /* 0x000fe40000410000 */
[----:B0-----:R-:W-:Y:S02]  /*38f0*/  FMUL.RZ R127, R61, 0.15915493667125701904 ;  /* 0x3e22f9833d7f7820 */ /* 0x001fe4000040c000 */
[----:B------:R-:W-:Y:S01]  /*3900*/  FMUL.FTZ R61, R9, UR41 ;  /* 0x00000029093d7c20 */ /* 0x000fe20008410000 */
[----:B------:R-:W-:Y:S01]  /*3910*/  MUFU.SIN R163, R69 ;  /* 0x0000004500a37308 */ /* 0x000fe20000000400 */
[----:B------:R-:W-:Y:S02]  /*3920*/  STS.U16 [R154+0x300], R107 ;  /* 0x0003006b9a007388 */ /* 0x000fe40000000400 */
[----:B------:R-:W-:-:S02]  /*3930*/  FMUL.RZ R128, R61, 0.15915493667125701904 ;  /* 0x3e22f9833d807820 */ /* 0x000fc4000040c000 */
[----:B------:R-:W-:Y:S03]  /*3940*/  STS.U16 [R156+0x340], R113 ;  /* 0x000340719c007388 */ /* 0x000fe60000000400 */
[----:B------:R0:W-:Y:S01]  /*3950*/  MUFU.COS R164, R69 ;  /* 0x0000004500a47308 */ /* 0x0001e20000000000 */
[----:B------:R-:W-:Y:S01]  /*3960*/  FMUL.FTZ R61, R8, UR41 ;  /* 0x00000029083d7c20 */ /* 0x000fe20008410000 */
[----:B------:R-:W-:Y:S01]  /*3970*/  STS.U16 [R63+0x380], R114 ;  /* 0x000380723f007388 */ /* 0x000fe20000000400 */
[C---:B------:R-:W-:Y:S02]  /*3980*/  IADD3 R162, R129.reuse, 0x200, RZ ;  /* 0x0000020081a27810 */ /* 0x040fe40007ffe0ff */
[----:B------:R-:W-:Y:S01]  /*3990*/  IADD3 R210, R129, 0x3a0, RZ ;  /* 0x000003a081d27810 */ /* 0x000fe20007ffe0ff */
[----:B------:R1:W-:Y:S01]  /*39a0*/  STS.U16 [R67+0x3c0], R110 ;  /* 0x0003c06e43007388 */ /* 0x0003e20000000400 */
[-C--:B0-----:R-:W-:Y:S01]  /*39b0*/  FMUL.FTZ R69, R13, R68.reuse ;  /* 0x000000440d457220 */ /* 0x081fe20000410000 */
[----:B------:R-:W0:Y:S01]  /*39c0*/  MUFU.EX2 R60, R60 ;  /* 0x0000003c003c7308 */ /* 0x000e220000000800 */
[----:B------:R-:W-:Y:S01]  /*39d0*/  IADD3 R168, R129, 0x260, RZ ;  /* 0x0000026081a87810 */ /* 0x000fe20007ffe0ff */
[----:B------:R-:W-:Y:S01]  /*39e0*/  FMUL.RZ R151, R61, 0.15915493667125701904 ;  /* 0x3e22f9833d977820 */ /* 0x000fe2000040c000 */
[----:B------:R-:W-:Y:S01]  /*39f0*/  IADD3 R170, R129, 0x280, RZ ;  /* 0x0000028081aa7810 */ /* 0x000fe20007ffe0ff */
[----:B-1----:R-:W-:Y:S01]  /*3a00*/  FMUL.FTZ R67, R14, R68 ;  /* 0x000000440e437220 */ /* 0x002fe20000410000 */
[----:B------:R-:W-:-:S03]  /*3a10*/  LEA.HI.SX32 R162, R162, R129, 0x1b ;  /* 0x00000081a2a27211 */ /* 0x000fc600078fdaff */
[----:B------:R-:W1:Y:S01]  /*3a20*/  MUFU.EX2 R69, R69 ;  /* 0x0000004500457308 */ /* 0x000e620000000800 */
[-C--:B------:R-:W-:Y:S01]  /*3a30*/  LEA.HI.SX32 R61, R210, R129.reuse, 0x1b ;  /* 0x00000081d23d7211 */ /* 0x080fe200078fdaff */
[----:B------:R-:W-:Y:S01]  /*3a40*/  FMUL.FTZ R63, R15, R68 ;  /* 0x000000440f3f7220 */ /* 0x000fe20000410000 */
[C---:B------:R-:W-:Y:S02]  /*3a50*/  IADD3 R172, R129.reuse, 0x2a0, RZ ;  /* 0x000002a081ac7810 */ /* 0x040fe40007ffe0ff */
[C---:B------:R-:W-:Y:S02]  /*3a60*/  IADD3 R190, R129.reuse, 0x2c0, RZ ;  /* 0x000002c081be7810 */ /* 0x040fe40007ffe0ff */
[C---:B------:R-:W-:Y:S01]  /*3a70*/  IADD3 R192, R129.reuse, 0x2e0, RZ ;  /* 0x000002e081c07810 */ /* 0x040fe20007ffe0ff */
[----:B------:R-:W3:Y:S01]  /*3a80*/  MUFU.EX2 R67, R67 ;  /* 0x0000004300437308 */ /* 0x000ee20000000800 */
[----:B------:R-:W-:Y:S02]  /*3a90*/  LEA.HI.SX32 R147, R168, R129, 0x1b ;  /* 0x00000081a8937211 */ /* 0x000fe400078fdaff */
[----:B------:R-:W-:-:S02]  /*3aa0*/  IADD3 R194, R129, 0x300, RZ ;  /* 0x0000030081c27810 */ /* 0x000fc40007ffe0ff */
[-C--:B------:R-:W-:Y:S02]  /*3ab0*/  LEA.HI.SX32 R137, R170, R129.reuse, 0x1b ;  /* 0x00000081aa897211 */ /* 0x080fe400078fdaff */
[----:B------:R-:W-:Y:S02]  /*3ac0*/  SHF.L.U32 R162, R162, 0x1, RZ ;  /* 0x00000001a2a27819 */ /* 0x000fe400000006ff */
[----:B------:R-:W-:Y:S01]  /*3ad0*/  SHF.L.U32 R101, R61, 0x1, RZ ;  /* 0x000000013d657819 */ /* 0x000fe200000006ff */
[----:B------:R-:W-:Y:S01]  /*3ae0*/  FMUL.FTZ R61, R11, R68 ;  /* 0x000000440b3d7220 */ /* 0x000fe20000410000 */
[----:B------:R-:W-:Y:S02]  /*3af0*/  IADD3 R196, R129, 0x320, RZ ;  /* 0x0000032081c47810 */ /* 0x000fe40007ffe0ff */
[----:B------:R-:W-:Y:S02]  /*3b00*/  LEA.HI.SX32 R136, R172, R129, 0x1b ;  /* 0x00000081ac887211 */ /* 0x000fe400078fdaff */
[----:B------:R-:W-:-:S02]  /*3b10*/  SHF.L.U32 R70, R143, 0x1, RZ ;  /* 0x000000018f467819 */ /* 0x000fc400000006ff */
[----:B------:R-:W-:Y:S02]  /*3b20*/  IADD3 R202, R129, 0x340, RZ ;  /* 0x0000034081ca7810 */ /* 0x000fe40007ffe0ff */
[-C--:B------:R-:W-:Y:S02]  /*3b30*/  LEA.HI.SX32 R134, R190, R129.reuse, 0x1b ;  /* 0x00000081be867211 */ /* 0x080fe400078fdaff */
[----:B------:R-:W-:Y:S01]  /*3b40*/  SHF.L.U32 R145, R145, 0x1, RZ ;  /* 0x0000000191917819 */ /* 0x000fe200000006ff */
[----:B------:R-:W4:Y:S01]  /*3b50*/  MUFU.EX2 R63, R63 ;  /* 0x0000003f003f7308 */ /* 0x000f220000000800 */
[----:B------:R-:W-:Y:S02]  /*3b60*/  IADD3 R204, R129, 0x360, RZ ;  /* 0x0000036081cc7810 */ /* 0x000fe40007ffe0ff */
[----:B------:R-:W-:Y:S02]  /*3b70*/  LEA.HI.SX32 R135, R192, R129, 0x1b ;  /* 0x00000081c0877211 */ /* 0x000fe400078fdaff */
[----:B------:R-:W-:-:S02]  /*3b80*/  SHF.L.U32 R147, R147, 0x1, RZ ;  /* 0x0000000193937819 */ /* 0x000fc400000006ff */
[----:B------:R-:W-:Y:S01]  /*3b90*/  PRMT R224, RZ, 0x5410, R93 ;  /* 0x00005410ffe07816 */ /* 0x000fe2000000005d */
[----:B------:R-:W-:Y:S01]  /*3ba0*/  STS.U16 [R162+0x400], R123 ;  /* 0x0004007ba2007388 */ /* 0x000fe20000000400 */
[----:B------:R-:W-:Y:S02]  /*3bb0*/  IADD3 R206, R129, 0x380, RZ ;  /* 0x0000038081ce7810 */ /* 0x000fe40007ffe0ff */
[-C--:B------:R-:W-:Y:S02]  /*3bc0*/  LEA.HI.SX32 R131, R194, R129.reuse, 0x1b ;  /* 0x00000081c2837211 */ /* 0x080fe400078fdaff */
[----:B------:R-:W-:Y:S01]  /*3bd0*/  SHF.L.U32 R100, R137, 0x1, RZ ;  /* 0x0000000189647819 */ /* 0x000fe200000006ff */
[----:B------:R0:W-:Y:S01]  /*3be0*/  STS.U16 [R70+0x440], R103 ;  /* 0x0004406746007388 */ /* 0x0001e20000000400 */
[-C--:B------:R-:W-:Y:S02]  /*3bf0*/  LEA.HI.SX32 R132, R196, R129.reuse, 0x1b ;  /* 0x00000081c4847211 */ /* 0x080fe400078fdaff */
[----:B------:R-:W-:Y:S01]  /*3c00*/  SHF.L.U32 R136, R136, 0x1, RZ ;  /* 0x0000000188887819 */ /* 0x000fe200000006ff */
[----:B------:R-:W-:Y:S01]  /*3c10*/  MUFU.SIN R173, R128 ;  /* 0x0000008000ad7308 */ /* 0x000fe20000000400 */
[----:B------:R-:W-:Y:S01]  /*3c20*/  IADD3 R212, R129, 0x3c0, RZ ;  /* 0x000003c081d47810 */ /* 0x000fe20007ffe0ff */
[----:B------:R1:W-:Y:S01]  /*3c30*/  STS.U16 [R145+0x480], R102 ;  /* 0x0004806691007388 */ /* 0x0003e20000000400 */
[----:B------:R-:W-:-:S02]  /*3c40*/  LEA.HI.SX32 R133, R202, R129, 0x1b ;  /* 0x00000081ca857211 */ /* 0x000fc400078fdaff */
[----:B------:R-:W-:Y:S01]  /*3c50*/  SHF.L.U32 R134, R134, 0x1, RZ ;  /* 0x0000000186867819 */ /* 0x000fe200000006ff */
[----:B------:R-:W-:Y:S01]  /*3c60*/  STS.U16 [R147+0x4c0], R108 ;  /* 0x0004c06c93007388 */ /* 0x000fe20000000400 */
[----:B------:R-:W-:Y:S01]  /*3c70*/  LEA.HI.SX32 R130, R204, R129, 0x1b ;  /* 0x00000081cc827211 */ /* 0x000fe200078fdaff */
[----:B------:R1:W-:Y:S01]  /*3c80*/  MUFU.COS R174, R128 ;  /* 0x0000008000ae7308 */ /* 0x0003e20000000000 */
[----:B------:R-:W-:Y:S01]  /*3c90*/  SHF.L.U32 R135, R135, 0x1, RZ ;  /* 0x0000000187877819 */ /* 0x000fe200000006ff */
[----:B0-----:R-:W-:Y:S01]  /*3ca0*/  FMUL.FTZ R70, R12, R68 ;  /* 0x000000440c467220 */ /* 0x001fe20000410000 */
[----:B------:R-:W-:Y:S01]  /*3cb0*/  SHF.L.U32 R131, R131, 0x1, RZ ;  /* 0x0000000183837819 */ /* 0x000fe200000006ff */
[----:B------:R-:W-:Y:S01]  /*3cc0*/  FMUL.FTZ R187, R60, R187 ;  /* 0x000000bb3cbb7220 */ /* 0x000fe20000410000 */
[----:B------:R0:W-:Y:S01]  /*3cd0*/  STS.U16 [R100+0x500], R111 ;  /* 0x0005006f64007388 */ /* 0x0001e20000000400 */
[----:B------:R-:W-:Y:S02]  /*3ce0*/  FMUL.FTZ R224, R17, R224 ;  /* 0x000000e011e07220 */ /* 0x000fe40000410000 */
[----:B------:R-:W0:Y:S01]  /*3cf0*/  MUFU.EX2 R61, R61 ;  /* 0x0000003d003d7308 */ /* 0x000e220000000800 */
[----:B-1----:R-:W-:Y:S01]  /*3d00*/  LEA.HI.SX32 R128, R206, R129, 0x1b ;  /* 0x00000081ce807211 */ /* 0x002fe200078fdaff */
[----:B------:R-:W-:Y:S01]  /*3d10*/  STS.U16 [R136+0x540], R109 ;  /* 0x0005406d88007388 */ /* 0x000fe20000000400 */
[----:B------:R-:W-:Y:S01]  /*3d20*/  SHF.L.U32 R71, R132, 0x1, RZ ;  /* 0x0000000184477819 */ /* 0x000fe200000006ff */
[----:B------:R-:W-:Y:S01]  /*3d30*/  FMUL.FTZ R188, R60, R188 ;  /* 0x000000bc3cbc7220 */ /* 0x000fe20000410000 */
[----:B------:R-:W-:Y:S01]  /*3d40*/  SHF.L.U32 R102, R133, 0x1, RZ ;  /* 0x0000000185667819 */ /* 0x000fe200000006ff */
[----:B------:R-:W-:Y:S02]  /*3d50*/  STS.U16 [R134+0x580], R115 ;  /* 0x0005807386007388 */ /* 0x000fe40000000400 */
[----:B------:R-:W-:Y:S01]  /*3d60*/  MUFU.SIN R175, R127 ;  /* 0x0000007f00af7308 */ /* 0x000fe20000000400 */
[----:B------:R-:W-:Y:S01]  /*3d70*/  SHF.L.U32 R130, R130, 0x1, RZ ;  /* 0x0000000182827819 */ /* 0x000fe200000006ff */
[C---:B------:R-:W-:Y:S01]  /*3d80*/  FMUL.FTZ R182, R69.reuse, R182 ;  /* 0x000000b645b67220 */ /* 0x040fe20000410000 */
[----:B------:R-:W-:Y:S01]  /*3d90*/  STS.U16 [R135+0x5c0], R112 ;  /* 0x0005c07087007388 */ /* 0x000fe20000000400 */
[----:B------:R-:W-:Y:S01]  /*3da0*/  FMUL.FTZ R181, R69, R181 ;  /* 0x000000b545b57220 */ /* 0x000fe20000410000 */
[----:B------:R-:W-:-:S03]  /*3db0*/  SHF.L.U32 R99, R128, 0x1, RZ ;  /* 0x0000000180637819 */ /* 0x000fc600000006ff */
[----:B------:R1:W-:Y:S01]  /*3dc0*/  MUFU.COS R176, R127 ;  /* 0x0000007f00b07308 */ /* 0x0003e20000000000 */
[----:B------:R-:W-:Y:S01]  /*3dd0*/  FMUL.FTZ R60, R10, R68 ;  /* 0x000000440a3c7220 */ /* 0x000fe20000410000 */
[----:B------:R-:W-:Y:S01]  /*3de0*/  STS.U16 [R131+0x600], R116 ;  /* 0x0006007483007388 */ /* 0x000fe20000000400 */
[----:B------:R-:W-:Y:S01]  /*3df0*/  FMUL.FTZ R69, R224, R187 ;  /* 0x000000bbe0457220 */ /* 0x000fe20000410000 */
[----:B------:R-:W-:Y:S02]  /*3e00*/  PRMT R223, RZ, 0x5410, R92 ;  /* 0x00005410ffdf7816 */ /* 0x000fe4000000005c */
[----:B-1----:R-:W-:Y:S01]  /*3e10*/  LEA.HI.SX32 R127, R212, R129, 0x1b ;  /* 0x00000081d47f7211 */ /* 0x002fe200078fdaff */
[----:B------:R-:W-:Y:S01]  /*3e20*/  STS.U16 [R71+0x640], R118 ;  /* 0x0006407647007388 */ /* 0x000fe20000000400 */
[----:B------:R-:W1:Y:S01]  /*3e30*/  MUFU.EX2 R70, R70 ;  /* 0x0000004600467308 */ /* 0x000e620000000800 */
[----:B---3--:R-:W-:Y:S01]  /*3e40*/  FMUL.FTZ R184, R67, R184 ;  /* 0x000000b843b87220 */ /* 0x008fe20000410000 */
[----:B0-----:R-:W-:Y:S01]  /*3e50*/  SHF.L.U32 R100, R127, 0x1, RZ ;  /* 0x000000017f647819 */ /* 0x001fe200000006ff */
[----:B------:R-:W-:Y:S01]  /*3e60*/  STS.U16 [R102+0x680], R117 ;  /* 0x0006807566007388 */ /* 0x000fe20000000400 */
[----:B------:R-:W-:-:S02]  /*3e70*/  FMUL.FTZ R183, R67, R183 ;  /* 0x000000b743b77220 */ /* 0x000fc40000410000 */
[----:B------:R-:W-:Y:S01]  /*3e80*/  FMUL.FTZ R67, RZ, R187 ;  /* 0x000000bbff437220 */ /* 0x000fe20000410000 */
[----:B------:R-:W-:Y:S01]  /*3e90*/  STS.U16 [R130+0x6c0], R119 ;  /* 0x0006c07782007388 */ /* 0x000fe20000000400 */
[----:B------:R-:W-:Y:S01]  /*3ea0*/  FFMA.FTZ R69, RZ, R188, R69 ;  /* 0x000000bcff457223 */ /* 0x000fe20000010045 */
[----:B------:R-:W0:Y:S02]  /*3eb0*/  MUFU.EX2 R60, R60 ;  /* 0x0000003c003c7308 */ /* 0x000e240000000800 */
[----:B------:R-:W-:Y:S01]  /*3ec0*/  STS.U16 [R99+0x700], R122 ;  /* 0x0007007a63007388 */ /* 0x000fe20000000400 */
[----:B----4-:R-:W-:-:S03]  /*3ed0*/  FMUL.FTZ R185, R63, R185 ;  /* 0x000000b93fb97220 */ /* 0x010fc60000410000 */
[----:B------:R-:W-:Y:S01]  /*3ee0*/  STS.U16 [R101+0x740], R126 ;  /* 0x0007407e65007388 */ /* 0x000fe20000000400 */
[----:B------:R-:W-:Y:S02]  /*3ef0*/  FMUL.FTZ R223, R16, R223 ;  /* 0x000000df10df7220 */ /* 0x000fe40000410000 */
[----:B------:R-:W-:Y:S01]  /*3f00*/  FADD.FTZ R69, RZ, R69 ;  /* 0x00000045ff457221 */ /* 0x000fe20000010000 */
[----:B------:R3:W-:Y:S01]  /*3f10*/  STS.U16 [R100+0x780], R121 ;  /* 0x0007807964007388 */ /* 0x0007e20000000400 */
[C---:B------:R-:W-:Y:S02]  /*3f20*/  FMUL.FTZ R178, R61.reuse, R178 ;  /* 0x000000b23db27220 */ /* 0x040fe40000410000 */
[----:B------:R-:W-:Y:S02]  /*3f30*/  FMUL.FTZ R177, R61, R177 ;  /* 0x000000b13db17220 */ /* 0x000fe40000410000 */
[----:B------:R-:W-:Y:S02]  /*3f40*/  FMUL.FTZ R186, R63, R186 ;  /* 0x000000ba3fba7220 */ /* 0x000fe40000410000 */
[----:B---3--:R-:W-:-:S02]  /*3f50*/  FFMA.FTZ R100, R224, R188, -R67 ;  /* 0x000000bce0647223 */ /* 0x008fc40000010843 */
[----:B------:R-:W-:Y:S02]  /*3f60*/  FMUL.FTZ R61, R185, R69 ;  /* 0x00000045b93d7220 */ /* 0x000fe40000410000 */
[----:B------:R-:W-:Y:S02]  /*3f70*/  FADD.FTZ R100, R223, R100 ;  /* 0x00000064df647221 */ /* 0x000fe40000010000 */
[----:B-1----:R-:W-:Y:S02]  /*3f80*/  FMUL.FTZ R180, R70, R180 ;  /* 0x000000b446b47220 */ /* 0x002fe40000410000 */
[----:B------:R-:W-:Y:S02]  /*3f90*/  FFMA.FTZ R67, R186, R100, -R61 ;  /* 0x00000064ba437223 */ /* 0x000fe4000001083d */
[----:B------:R-:W-:Y:S02]  /*3fa0*/  FMUL.FTZ R61, R8, R68 ;  /* 0x00000044083d7220 */ /* 0x000fe40000410000 */
[----:B------:R-:W-:-:S02]  /*3fb0*/  FMUL.FTZ R179, R70, R179 ;  /* 0x000000b346b37220 */ /* 0x000fc40000410000 */
[----:B------:R-:W-:Y:S01]  /*3fc0*/  FMUL.FTZ R70, R185, R100 ;  /* 0x00000064b9467220 */ /* 0x000fe20000410000 */
[----:B------:R-:W-:Y:S01]  /*3fd0*/  PRMT R222, RZ, 0x5410, R91 ;  /* 0x00005410ffde7816 */ /* 0x000fe2000000005b */
[C---:B0-----:R-:W-:Y:S01]  /*3fe0*/  FMUL.FTZ R176, R60.reuse, R176 ;  /* 0x000000b03cb07220 */ /* 0x041fe20000410000 */
[----:B------:R-:W-:Y:S01]  /*3ff0*/  MUFU.SIN R171, R151 ;  /* 0x0000009700ab7308 */ /* 0x000fe20000000400 */
[----:B------:R-:W-:Y:S02]  /*4000*/  FMUL.FTZ R175, R60, R175 ;  /* 0x000000af3caf7220 */ /* 0x000fe40000410000 */
[-C--:B------:R-:W-:Y:S02]  /*4010*/  FMUL.FTZ R63, R9, R68.reuse ;  /* 0x00000044093f7220 */ /* 0x080fe40000410000 */
[----:B------:R-:W-:Y:S02]  /*4020*/  FFMA.FTZ R70, R186, R69, R70 ;  /* 0x00000045ba467223 */ /* 0x000fe40000010046 */
[----:B------:R-:W-:Y:S01]  /*4030*/  FMUL.FTZ R60, R17, R68 ;  /* 0x00000044113c7220 */ /* 0x000fe20000410000 */
[----:B------:R-:W-:Y:S01]  /*4040*/  MUFU.COS R172, R151 ;  /* 0x0000009700ac7308 */ /* 0x000fe20000000000 */
[----:B------:R-:W-:Y:S01]  /*4050*/  FMUL.FTZ R222, R15, R222 ;  /* 0x000000de0fde7220 */ /* 0x000fe20000410000 */
[----:B------:R-:W-:Y:S01]  /*4060*/  ISETP.NE.AND P1, PT, R98, RZ, PT ;  /* 0x000000ff6200720c */ /* 0x000fe20003f25270 */
[----:B------:R-:W-:-:S05]  /*4070*/  FADD.FTZ R70, RZ, R70 ;  /* 0x00000046ff467221 */ /* 0x000fca0000010000 */
[----:B------:R-:W0:Y:S01]  /*4080*/  MUFU.EX2 R61, R61 ;  /* 0x0000003d003d7308 */ /* 0x000e220000000800 */
[----:B------:R-:W-:Y:S02]  /*4090*/  FADD.FTZ R67, R222, R67 ;  /* 0x00000043de437221 */ /* 0x000fe40000010000 */
[----:B------:R-:W-:-:S05]  /*40a0*/  FMUL.FTZ R69, R183, R70 ;  /* 0x00000046b7457220 */ /* 0x000fca0000410000 */
[----:B------:R-:W1:Y:S01]  /*40b0*/  MUFU.EX2 R63, R63 ;  /* 0x0000003f003f7308 */ /* 0x000e620000000800 */
[----:B------:R-:W-:Y:S01]  /*40c0*/  IADD3 R214, R129, 0x3e0, RZ ;  /* 0x000003e081d67810 */ /* 0x000fe20007ffe0ff */
[----:B------:R-:W-:-:S06]  /*40d0*/  FFMA.FTZ R100, R184, R67, -R69 ;  /* 0x00000043b8647223 */ /* 0x000fcc0000010845 */
[----:B------:R-:W3:Y:S01]  /*40e0*/  MUFU.EX2 R60, R60 ;  /* 0x0000003c003c7308 */ /* 0x000ee20000000800 */
[----:B------:R-:W-:Y:S02]  /*40f0*/  MOV R69, UR32 ;  /* 0x0000002000457c02 */ /* 0x000fe40008000f00 */
[----:B------:R-:W-:Y:S01]  /*4100*/  LEA R62, R97, R62, 0x5 ;  /* 0x0000003e613e7211 */ /* 0x000fe200078e28ff */
[----:B------:R-:W-:Y:S01]  /*4110*/  FMUL.FTZ R71, R183, R67 ;  /* 0x00000043b7477220 */ /* 0x000fe20000410000 */
[----:B------:R-:W-:Y:S01]  /*4120*/  LEA.HI.SX32 R129, R214, R129, 0x1b ;  /* 0x00000081d6817211 */ /* 0x000fe200078fdaff */
[C---:B0-----:R-:W-:Y:S01]  /*4130*/  FMUL.FTZ R172, R61.reuse, R172 ;  /* 0x000000ac3dac7220 */ /* 0x041fe20000410000 */
[----:B------:R-:W-:Y:S01]  /*4140*/  PRMT R221, RZ, 0x5410, R90 ;  /* 0x00005410ffdd7816 */ /* 0x000fe2000000005a */
[----:B------:R-:W-:Y:S01]  /*4150*/  FMUL.FTZ R171, R61, R171 ;  /* 0x000000ab3dab7220 */ /* 0x000fe20000410000 */
[----:B------:R-:W-:Y:S02]  /*4160*/  LEA R61, R69, UR7, 0x8 ;  /* 0x00000007453d7c11 */ /* 0x000fe4000f8e40ff */
[----:B------:R-:W-:-:S02]  /*4170*/  LEA.HI.SX32 R62, R62, R62, 0x1b ;  /* 0x0000003e3e3e7211 */ /* 0x000fc400078fdaff */
[----:B------:R-:W-:Y:S01]  /*4180*/  @P1 IADD3 R61, R98, 0x200, RZ ;  /* 0x00000200623d1810 */ /* 0x000fe20007ffe0ff */
[----:B------:R-:W-:Y:S01]  /*4190*/  FFMA.FTZ R71, R184, R70, R71 ;  /* 0x00000046b8477223 */ /* 0x000fe20000010047 */
[----:B------:R-:W-:Y:S01]  /*41a0*/  SHF.L.U32 R129, R129, 0x1, RZ ;  /* 0x0000000181817819 */ /* 0x000fe200000006ff */
[----:B------:R-:W-:Y:S01]  /*41b0*/  MUFU.SIN R161, R104 ;  /* 0x0000006800a17308 */ /* 0x000fe20000000400 */
[----:B------:R-:W-:Y:S01]  /*41c0*/  FMUL.FTZ R221, R14, R221 ;  /* 0x000000dd0edd7220 */ /* 0x000fe20000410000 */
[----:B------:R-:W-:Y:S01]  /*41d0*/  SHF.L.U32 R69, R62, 0x1, RZ ;  /* 0x000000013e457819 */ /* 0x000fe200000006ff */
[C---:B-1----:R-:W-:Y:S02]  /*41e0*/  FMUL.FTZ R174, R63.reuse, R174 ;  /* 0x000000ae3fae7220 */ /* 0x042fe40000410000 */
[----:B------:R-:W-:Y:S02]  /*41f0*/  FMUL.FTZ R173, R63, R173 ;  /* 0x000000ad3fad7220 */ /* 0x000fe40000410000 */
[C---:B---3--:R-:W-:Y:S01]  /*4200*/  FMUL.FTZ R124, R60.reuse, R124 ;  /* 0x0000007c3c7c7220 */ /* 0x048fe20000410000 */
[----:B------:R0:W-:Y:S01]  /*4210*/  MUFU.COS R162, R104 ;  /* 0x0000006800a27308 */ /* 0x0001e20000000000 */
[----:B------:R-:W-:Y:S01]  /*4220*/  FMUL.FTZ R125, R60, R125 ;  /* 0x0000007d3c7d7220 */ /* 0x000fe20000410000 */
[----:B------:R-:W-:Y:S01]  /*4230*/  STS.U16 [R129+0x7c0], R120 ;  /* 0x0007c07881007388 */ /* 0x000fe20000000400 */
[----:B------:R-:W-:Y:S01]  /*4240*/  FMUL.FTZ R63, R2, UR41 ;  /* 0x00000029023f7c20 */ /* 0x000fe20008410000 */
[----:B------:R-:W-:-:S06]  /*4250*/  NOP ;  /* 0x0000000000007918 */ /* 0x000fcc0000000000 */
[----:B0-----:R-:W-:Y:S01]  /*4260*/  SHF.L.U32 R104, R61, 0x3, RZ ;  /* 0x000000033d687819 */ /* 0x001fe200000006ff */
[----:B------:R-:W-:Y:S01]  /*4270*/  FADD.FTZ R71, RZ, R71 ;  /* 0x00000047ff477221 */ /* 0x000fe20000010000 */
[----:B------:R-:W-:Y:S01]  /*4280*/  MUFU.SIN R169, R153 ;  /* 0x0000009900a97308 */ /* 0x000fe20000000400 */
[----:B------:R-:W-:Y:S01]  /*4290*/  FADD.FTZ R100, R221, R100 ;  /* 0x00000064dd647221 */ /* 0x000fe20000010000 */
[----:B------:R-:W-:Y:S01]  /*42a0*/  LDS.U16 R158, [R69] ;  /* 0x00000000459e7984 */ /* 0x000fe20000000400 */
[----:B------:R-:W-:Y:S01]  /*42b0*/  FMUL.RZ R103, R63, 0.15915493667125701904 ;  /* 0x3e22f9833f677820 */ /* 0x000fe2000040c000 */
[----:B------:R-:W-:Y:S02]  /*42c0*/  PRMT R220, RZ, 0x5410, R89 ;  /* 0x00005410ffdc7816 */ /* 0x000fe40000000059 */
[----:B------:R-:W0:Y:S02]  /*42d0*/  LDS.U16 R157, [R69+0x2] ;  /* 0x00000200459d7984 */ /* 0x000e240000000400 */
[----:B------:R1:W-:Y:S02]  /*42e0*/  MUFU.COS R170, R153 ;  /* 0x0000009900aa7308 */ /* 0x0003e40000000000 */
[----:B------:R-:W-:Y:S01]  /*42f0*/  LDS.U16 R154, [R69+0x4] ;  /* 0x00000400459a7984 */ /* 0x000fe20000000400 */
[----:B------:R-:W-:-:S03]  /*4300*/  FMUL.FTZ R63, R181, R71 ;  /* 0x00000047b53f7220 */ /* 0x000fc60000410000 */
[----:B------:R-:W-:Y:S01]  /*4310*/  LDS.U16 R152, [R69+0x8] ;  /* 0x0000080045987984 */ /* 0x000fe20000000400 */
[----:B------:R-:W-:-:S03]  /*4320*/  FMUL.FTZ R67, R181, R100 ;  /* 0x00000064b5437220 */ /* 0x000fc60000410000 */
[----:B-1----:R-:W-:Y:S04]  /*4330*/  LDS.U16 R153, [R69+0x6] ;  /* 0x0000060045997984 */ /* 0x002fe80000000400 */
[----:B------:R-:W1:Y:S04]  /*4340*/  LDS.U16 R151, [R69+0xa] ;  /* 0x00000a0045977984 */ /* 0x000e680000000400 */
[----:B------:R-:W-:Y:S04]  /*4350*/  LDS.U16 R146, [R69+0xc] ;  /* 0x00000c0045927984 */ /* 0x000fe80000000400 */
        /* <DEDUP_REMOVED lines=10> */
[----:B------:R-:W0:Y:S04]  /*4400*/  LDS.U16 R127, [R69+0x22] ;  /* 0x00002200457f7984 */ /* 0x000e280000000400 */
        /* <DEDUP_REMOVED lines=9> */
[----:B------:R-:W0:Y:S04]  /*44a0*/  LDS.U16 R102, [R69+0x36] ;  /* 0x0000360045667984 */ /* 0x000e280000000400 */
[----:B------:R-:W0:Y:S04]  /*44b0*/  LDS.U16 R189, [R69+0x38] ;  /* 0x0000380045bd7984 */ /* 0x000e280000000400 */
[----:B------:R-:W0:Y:S04]  /*44c0*/  LDS.U16 R190, [R69+0x3a] ;  /* 0x00003a0045be7984 */ /* 0x000e280000000400 */
[----:B------:R-:W0:Y:S04]  /*44d0*/  LDS.U16 R191, [R69+0x3c] ;  /* 0x00003c0045bf7984 */ /* 0x000e280000000400 */
[----:B------:R-:W0:Y:S04]  /*44e0*/  LDS.U16 R192, [R69+0x3e] ;  /* 0x00003e0045c07984 */ /* 0x000e280000000400 */
[----:B------:R1:W-:Y:S01]  /*44f0*/  STS.64 [R104+0x39e0], R124 ;  /* 0x0039e07c68007388 */ /* 0x0003e20000000a00 */
[----:B------:R-:W-:-:S02]  /*4500*/  FFMA.FTZ R105, R182, R100, -R63 ;  /* 0x00000064b6697223 */ /* 0x000fc4000001083f */
[----:B------:R-:W-:Y:S02]  /*4510*/  FFMA.FTZ R100, R182, R71, R67 ;  /* 0x00000047b6647223 */ /* 0x000fe40000010043 */
[----:B------:R-:W-:Y:S01]  /*4520*/  FMUL.FTZ R220, R13, R220 ;  /* 0x000000dc0ddc7220 */ /* 0x000fe20000410000 */
[----:B------:R-:W-:Y:S01]  /*4530*/  HFMA2.MMA R67, -RZ, RZ, 0, 9.5367431640625e-07 ;  /* 0x00000010ff437435 */ /* 0x000fe200000001ff */
[----:B------:R-:W-:Y:S02]  /*4540*/  FMUL.FTZ R60, R7, R68 ;  /* 0x00000044073c7220 */ /* 0x000fe40000410000 */
[----:B------:R-:W-:Y:S02]  /*4550*/  FADD.FTZ R105, R220, R105 ;  /* 0x00000069dc697221 */ /* 0x000fe40000010000 */
[----:B-1----:R-:W-:Y:S01]  /*4560*/  FADD.FTZ R104, RZ, R100 ;  /* 0x00000064ff687221 */ /* 0x002fe20000010000 */
[----:B------:R-:W-:Y:S01]  /*4570*/  PRMT R219, RZ, 0x5410, R88 ;  /* 0x00005410ffdb7816 */ /* 0x000fe20000000058 */
[----:B------:R1:W-:Y:S01]  /*4580*/  MUFU.EX2 R70, R60 ;  /* 0x0000003c00467308 */ /* 0x0003e20000000800 */
[----:B------:R-:W-:-:S02]  /*4590*/  FMUL.FTZ R111, R179, R105 ;  /* 0x00000069b36f7220 */ /* 0x000fc40000410000 */
[----:B------:R-:W-:Y:S02]  /*45a0*/  FMUL.FTZ R106, R179, R104 ;  /* 0x00000068b36a7220 */ /* 0x000fe40000410000 */
[-C--:B------:R-:W-:Y:S02]  /*45b0*/  FMUL.FTZ R71, R6, R68.reuse ;  /* 0x0000004406477220 */ /* 0x080fe40000410000 */
[-C--:B------:R-:W-:Y:S01]  /*45c0*/  FMUL.FTZ R69, R4, R68.reuse ;  /* 0x0000004404457220 */ /* 0x080fe20000410000 */
[----:B-1----:R-:W-:Y:S01]  /*45d0*/  HFMA2.MMA R60, -RZ, RZ, 1.875, 0 ;  /* 0x3f800000ff3c7435 */ /* 0x002fe200000001ff */
[-C--:B------:R-:W-:Y:S01]  /*45e0*/  FMUL.FTZ R99, R5, R68.reuse ;  /* 0x0000004405637220 */ /* 0x080fe20000410000 */
[----:B------:R-:W-:Y:S01]  /*45f0*/  MOV R61, RZ ;  /* 0x000000ff003d7202 */ /* 0x000fe20000000f00 */
[----:B------:R-:W-:Y:S01]  /*4600*/  FMUL.FTZ R100, R3, R68 ;  /* 0x0000004403647220 */ /* 0x000fe20000410000 */
[----:B------:R-:W-:Y:S01]  /*4610*/  CS2R R62, SRZ ;  /* 0x00000000003e7805 */ /* 0x000fe2000001ff00 */
[----:B------:R-:W-:-:S02]  /*4620*/  FFMA.FTZ R106, R180, R105, -R106 ;  /* 0x00000069b46a7223 */ /* 0x000fc4000001086a */
[----:B------:R-:W-:Y:S02]  /*4630*/  FFMA.FTZ R111, R180, R104, R111 ;  /* 0x00000068b46f7223 */ /* 0x000fe4000001006f */
[----:B------:R-:W-:Y:S02]  /*4640*/  FMUL.FTZ R219, R12, R219 ;  /* 0x000000db0cdb7220 */ /* 0x000fe40000410000 */
[----:B------:R-:W-:Y:S01]  /*4650*/  FMUL.FTZ R68, R2, R68 ;  /* 0x0000004402447220 */ /* 0x000fe20000410000 */
[----:B------:R-:W-:Y:S01]  /*4660*/  MUFU.SIN R167, R139 ;  /* 0x0000008b00a77308 */ /* 0x000fe20000000400 */
[----:B------:R-:W-:Y:S01]  /*4670*/  @!P0 IMAD.WIDE R66, R66, R67, UR10 ;  /* 0x0000000a42428e25 */ /* 0x000fe2000f8e0243 */
[----:B------:R-:W-:Y:S03]  /*4680*/  BAR.SYNC.DEFER_BLOCKING 0x0 ;  /* 0x0000000000007b1d */ /* 0x000fe60000010000 */
[----:B------:R-:W-:-:S02]  /*4690*/  FADD.FTZ R111, RZ, R111 ;  /* 0x0000006fff6f7221 */ /* 0x000fc40000010000 */
[----:B------:R-:W-:Y:S01]  /*46a0*/  FADD.FTZ R106, R219, R106 ;  /* 0x0000006adb6a7221 */ /* 0x000fe20000010000 */
[----:B------:R-:W-:Y:S01]  /*46b0*/  MUFU.COS R168, R139 ;  /* 0x0000008b00a87308 */ /* 0x000fe20000000000 */
[----:B------:R-:W-:-:S07]  /*46c0*/  PRMT R218, RZ, 0x5410, R87 ;  /* 0x00005410ffda7816 */ /* 0x000fce0000000057 */
[----:B------:R-:W1:Y:S08]  /*46d0*/  MUFU.EX2 R71, R71 ;  /* 0x0000004700477308 */ /* 0x000e700000000800 */
[----:B------:R-:W0:Y:S01]  /*46e0*/  MUFU.EX2 R69, R69 ;  /* 0x0000004500457308 */ /* 0x000e220000000800 */
[----:B------:R1:W5:Y:S07]  /*46f0*/  @!P0 LDG.E.128 R60, [R66.64] ;  /* 0x0000001e423c8981 */ /* 0x00036e000c1e1d00 */
[----:B------:R-:W-:Y:S01]  /*4700*/  MUFU.SIN R159, R103 ;  /* 0x00000067009f7308 */ /* 0x000fe20000000400 */
[----:B-1----:R-:W-:-:S02]  /*4710*/  FMUL.FTZ R67, R177, R111 ;  /* 0x0000006fb1437220 */ /* 0x002fc40000410000 */
[----:B------:R-:W-:-:S05]  /*4720*/  FMUL.FTZ R66, R177, R106 ;  /* 0x0000006ab1427220 */ /* 0x000fca0000410000 */
[----:B------:R-:W-:Y:S01]  /*4730*/  MUFU.COS R103, R103 ;  /* 0x0000006700677308 */ /* 0x000fe20000000000 */
[C---:B------:R-:W-:Y:S02]  /*4740*/  FFMA.FTZ R67, R178.reuse, R106, -R67 ;  /* 0x0000006ab2437223 */ /* 0x040fe40000010843 */
[----:B------:R-:W-:-:S05]  /*4750*/  FFMA.FTZ R66, R178, R111, R66 ;  /* 0x0000006fb2427223 */ /* 0x000fca0000010042 */
[----:B------:R-:W1:Y:S01]  /*4760*/  MUFU.EX2 R68, R68 ;  /* 0x0000004400447308 */ /* 0x000e620000000800 */
[----:B------:R-:W-:Y:S02]  /*4770*/  FMUL.FTZ R218, R11, R218 ;  /* 0x000000da0bda7220 */ /* 0x000fe40000410000 */
[----:B------:R-:W-:Y:S02]  /*4780*/  FADD.FTZ R66, RZ, R66 ;  /* 0x00000042ff427221 */ /* 0x000fe40000010000 */
[----:B------:R-:W-:Y:S02]  /*4790*/  FADD.FTZ R67, R218, R67 ;  /* 0x00000043da437221 */ /* 0x000fe40000010000 */
[C---:B------:R-:W-:Y:S02]  /*47a0*/  FMUL.FTZ R168, R71.reuse, R168 ;  /* 0x000000a847a87220 */ /* 0x040fe40000410000 */
[----:B------:R-:W-:Y:S02]  /*47b0*/  FMUL.FTZ R167, R71, R167 ;  /* 0x000000a747a77220 */ /* 0x000fe40000410000 */
[----:B0-----:R-:W-:-:S02]  /*47c0*/  FMUL.FTZ R164, R69, R164 ;  /* 0x000000a445a47220 */ /* 0x001fc40000410000 */
[----:B------:R-:W-:Y:S02]  /*47d0*/  FMUL.FTZ R163, R69, R163 ;  /* 0x000000a345a37220 */ /* 0x000fe40000410000 */
[C---:B------:R-:W-:Y:S02]  /*47e0*/  FMUL.FTZ R69, R175.reuse, R66 ;  /* 0x00000042af457220 */ /* 0x040fe40000410000 */
[----:B------:R-:W-:Y:S01]  /*47f0*/  FMUL.FTZ R71, R175, R67 ;  /* 0x00000043af477220 */ /* 0x000fe20000410000 */
[----:B------:R-:W-:Y:S01]  /*4800*/  PRMT R217, RZ, 0x5410, R86 ;  /* 0x00005410ffd97816 */ /* 0x000fe20000000056 */
[C---:B-1----:R-:W-:Y:S02]  /*4810*/  FMUL.FTZ R160, R68.reuse, R103 ;  /* 0x0000006744a07220 */ /* 0x042fe40000410000 */
[----:B------:R-:W-:Y:S02]  /*4820*/  FMUL.FTZ R159, R68, R159 ;  /* 0x0000009f449f7220 */ /* 0x000fe40000410000 */
[----:B------:R-:W-:-:S02]  /*4830*/  FFMA.FTZ R68, R176, R67, -R69 ;  /* 0x00000043b0447223 */ /* 0x000fc40000010845 */
[----:B------:R-:W-:Y:S02]  /*4840*/  FFMA.FTZ R71, R176, R66, R71 ;  /* 0x00000042b0477223 */ /* 0x000fe40000010047 */
[-C--:B------:R-:W-:Y:S02]  /*4850*/  FMUL.FTZ R66, R124, R187.reuse ;  /* 0x000000bb7c427220 */ /* 0x080fe40000410000 */
[C---:B------:R-:W-:Y:S02]  /*4860*/  FMUL.FTZ R67, R125.reuse, R187 ;  /* 0x000000bb7d437220 */ /* 0x040fe40000410000 */
[----:B------:R-:W-:Y:S02]  /*4870*/  FMUL.FTZ R217, R10, R217 ;  /* 0x000000d90ad97220 */ /* 0x000fe40000410000 */
[-C--:B------:R-:W-:Y:S02]  /*4880*/  FFMA.FTZ R66, R125, R188.reuse, R66 ;  /* 0x000000bc7d427223 */ /* 0x080fe40000010042 */
[----:B------:R-:W-:-:S02]  /*4890*/  FFMA.FTZ R67, R124, R188, -R67 ;  /* 0x000000bc7c437223 */ /* 0x000fc40000010843 */
[C---:B------:R-:W-:Y:S02]  /*48a0*/  FMUL.FTZ R170, R70.reuse, R170 ;  /* 0x000000aa46aa7220 */ /* 0x040fe40000410000 */
[----:B------:R-:W-:Y:S02]  /*48b0*/  FMUL.FTZ R169, R70, R169 ;  /* 0x000000a946a97220 */ /* 0x000fe40000410000 */
[----:B------:R-:W-:Y:S02]  /*48c0*/  FADD.FTZ R70, R217, R68 ;  /* 0x00000044d9467221 */ /* 0x000fe40000010000 */
[C---:B------:R-:W-:Y:S02]  /*48d0*/  FMUL.FTZ R68, R185.reuse, R66 ;  /* 0x00000042b9447220 */ /* 0x040fe40000410000 */
[-C--:B------:R-:W-:Y:S01]  /*48e0*/  FMUL.FTZ R69, R185, R67.reuse ;  /* 0x00000043b9457220 */ /* 0x080fe20000410000 */
[----:B------:R-:W0:Y:S01]  /*48f0*/  MUFU.EX2 R99, R99 ;  /* 0x0000006300637308 */ /* 0x000e220000000800 */
[----:B------:R-:W-:-:S02]  /*4900*/  FFMA.FTZ R68, R186, R67, -R68 ;  /* 0x00000043ba447223 */ /* 0x000fc40000010844 */
[----:B------:R-:W-:Y:S02]  /*4910*/  FFMA.FTZ R69, R186, R66, R69 ;  /* 0x00000042ba457223 */ /* 0x000fe40000010045 */
[CC--:B------:R-:W-:Y:S02]  /*4920*/  FMUL.FTZ R66, R183.reuse, R68.reuse ;  /* 0x00000044b7427220 */ /* 0x0c0fe40000410000 */
[-C--:B------:R-:W-:Y:S01]  /*4930*/  FMUL.FTZ R67, R183, R69.reuse ;  /* 0x00000045b7437220 */ /* 0x080fe20000410000 */
[----:B------:R-:W1:Y:S01]  /*4940*/  MUFU.EX2 R100, R100 ;  /* 0x0000006400647308 */ /* 0x000e620000000800 */
[C---:B------:R-:W-:Y:S02]  /*4950*/  FFMA.FTZ R66, R184.reuse, R69, R66 ;  /* 0x00000045b8427223 */ /* 0x040fe40000010042 */
[----:B------:R-:W-:Y:S02]  /*4960*/  FFMA.FTZ R67, R184, R68, -R67 ;  /* 0x00000044b8437223 */ /* 0x000fe40000010843 */
[----:B------:R-:W-:-:S02]  /*4970*/  FMUL.FTZ R68, R181, R66 ;  /* 0x00000042b5447220 */ /* 0x000fc40000410000 */
[----:B------:R-:W-:Y:S02]  /*4980*/  FMUL.FTZ R69, R181, R67 ;  /* 0x00000043b5457220 */ /* 0x000fe40000410000 */
[----:B------:R-:W-:Y:S01]  /*4990*/  FADD.FTZ R71, RZ, R71 ;  /* 0x00000047ff477221 */ /* 0x000fe20000010000 */
[----:B------:R-:W-:Y:S01]  /*49a0*/  PRMT R216, RZ, 0x5410, R85 ;  /* 0x00005410ffd87816 */ /* 0x000fe20000000055 */
[C---:B0-----:R-:W-:Y:S02]  /*49b0*/  FMUL.FTZ R166, R99.reuse, R166 ;  /* 0x000000a663a67220 */ /* 0x041fe40000410000 */
[----:B------:R-:W-:Y:S02]  /*49c0*/  FMUL.FTZ R165, R99, R165 ;  /* 0x000000a563a57220 */ /* 0x000fe40000410000 */
[C---:B------:R-:W-:Y:S02]  /*49d0*/  FFMA.FTZ R68, R182.reuse, R67, -R68 ;  /* 0x00000043b6447223 */ /* 0x040fe40000010844 */
[----:B------:R-:W-:-:S02]  /*49e0*/  FFMA.FTZ R69, R182, R66, R69 ;  /* 0x00000042b6457223 */ /* 0x000fc40000010045 */
[----:B------:R-:W-:Y:S02]  /*49f0*/  FMUL.FTZ R99, R173, R71 ;  /* 0x00000047ad637220 */ /* 0x000fe40000410000 */
[C---:B-1----:R-:W-:Y:S02]  /*4a00*/  FMUL.FTZ R162, R100.reuse, R162 ;  /* 0x000000a264a27220 */ /* 0x042fe40000410000 */
[----:B------:R-:W-:Y:S02]  /*4a10*/  FMUL.FTZ R161, R100, R161 ;  /* 0x000000a164a17220 */ /* 0x000fe40000410000 */
[C---:B------:R-:W-:Y:S02]  /*4a20*/  FMUL.FTZ R66, R179.reuse, R68 ;  /* 0x00000044b3427220 */ /* 0x040fe40000410000 */
[----:B------:R-:W-:Y:S02]  /*4a30*/  FMUL.FTZ R67, R179, R69 ;  /* 0x00000045b3437220 */ /* 0x000fe40000410000 */
[----:B------:R-:W-:-:S02]  /*4a40*/  FMUL.FTZ R100, R173, R70 ;  /* 0x00000046ad647220 */ /* 0x000fc40000410000 */
[----:B------:R-:W-:Y:S02]  /*4a50*/  FFMA.FTZ R99, R174, R70, -R99 ;  /* 0x00000046ae637223 */ /* 0x000fe40000010863 */
[----:B------:R-:W-:Y:S02]  /*4a60*/  FMUL.FTZ R216, R9, R216 ;  /* 0x000000d809d87220 */ /* 0x000fe40000410000 */
[C---:B------:R-:W-:Y:S02]  /*4a70*/  FFMA.FTZ R66, R180.reuse, R69, R66 ;  /* 0x00000045b4427223 */ /* 0x040fe40000010042 */
[----:B------:R-:W-:Y:S02]  /*4a80*/  FFMA.FTZ R67, R180, R68, -R67 ;  /* 0x00000044b4437223 */ /* 0x000fe40000010843 */
[----:B------:R-:W-:Y:S02]  /*4a90*/  FFMA.FTZ R100, R174, R71, R100 ;  /* 0x00000047ae647223 */ /* 0x000fe40000010064 */
[----:B------:R-:W-:-:S02]  /*4aa0*/  FADD.FTZ R99, R216, R99 ;  /* 0x00000063d8637221 */ /* 0x000fc40000010000 */
[CC--:B------:R-:W-:Y:S02]  /*4ab0*/  FMUL.FTZ R68, R177.reuse, R66.reuse ;  /* 0x00000042b1447220 */ /* 0x0c0fe40000410000 */
[----:B------:R-:W-:Y:S02]  /*4ac0*/  FMUL.FTZ R69, R177, R67 ;  /* 0x00000043b1457220 */ /* 0x000fe40000410000 */
[----:B------:R-:W-:Y:S02]  /*4ad0*/  FADD.FTZ R100, RZ, R100 ;  /* 0x00000064ff647221 */ /* 0x000fe40000010000 */
[----:B------:R-:W-:Y:S01]  /*4ae0*/  FMUL.FTZ R71, R171, R99 ;  /* 0x00000063ab477220 */ /* 0x000fe20000410000 */
[----:B------:R-:W-:Y:S01]  /*4af0*/  PRMT R215, RZ, 0x5410, R84 ;  /* 0x00005410ffd77816 */ /* 0x000fe20000000054 */
[C---:B------:R-:W-:Y:S02]  /*4b00*/  FFMA.FTZ R68, R178.reuse, R67, -R68 ;  /* 0x00000043b2447223 */ /* 0x040fe40000010844 */
[----:B------:R-:W-:-:S02]  /*4b10*/  FFMA.FTZ R69, R178, R66, R69 ;  /* 0x00000042b2457223 */ /* 0x000fc40000010045 */
[-C--:B------:R-:W-:Y:S02]  /*4b20*/  FMUL.FTZ R70, R171, R100.reuse ;  /* 0x00000064ab467220 */ /* 0x080fe40000410000 */
[C---:B------:R-:W-:Y:S02]  /*4b30*/  FFMA.FTZ R71, R172.reuse, R100, R71 ;  /* 0x00000064ac477223 */ /* 0x040fe40000010047 */
[C---:B------:R-:W-:Y:S02]  /*4b40*/  FMUL.FTZ R66, R175.reuse, R68 ;  /* 0x00000044af427220 */ /* 0x040fe40000410000 */
[----:B------:R-:W-:Y:S02]  /*4b50*/  FMUL.FTZ R67, R175, R69 ;  /* 0x00000045af437220 */ /* 0x000fe40000410000 */
[----:B------:R-:W-:Y:S02]  /*4b60*/  FFMA.FTZ R70, R172, R99, -R70 ;  /* 0x00000063ac467223 */ /* 0x000fe40000010846 */
[----:B------:R-:W-:-:S02]  /*4b70*/  FMUL.FTZ R215, R8, R215 ;  /* 0x000000d708d77220 */ /* 0x000fc40000410000 */
[----:B------:R-:W-:Y:S01]  /*4b80*/  FADD.FTZ R71, RZ, R71 ;  /* 0x00000047ff477221 */ /* 0x000fe20000010000 */
[----:B------:R-:W-:Y:S01]  /*4b90*/  PRMT R202, RZ, 0x5410, R83 ;  /* 0x00005410ffca7816 */ /* 0x000fe20000000053 */
[C---:B------:R-:W-:Y:S02]  /*4ba0*/  FFMA.FTZ R66, R176.reuse, R69, R66 ;  /* 0x00000045b0427223 */ /* 0x040fe40000010042 */
[----:B------:R-:W-:Y:S02]  /*4bb0*/  FFMA.FTZ R67, R176, R68, -R67 ;  /* 0x00000044b0437223 */ /* 0x000fe40000010843 */
[----:B------:R-:W-:Y:S02]  /*4bc0*/  FADD.FTZ R70, R215, R70 ;  /* 0x00000046d7467221 */ /* 0x000fe40000010000 */
[----:B------:R-:W-:Y:S02]  /*4bd0*/  FMUL.FTZ R99, R169, R71 ;  /* 0x00000047a9637220 */ /* 0x000fe40000410000 */
[----:B------:R-:W-:-:S02]  /*4be0*/  FMUL.FTZ R68, R173, R66 ;  /* 0x00000042ad447220 */ /* 0x000fc40000410000 */
[-C--:B------:R-:W-:Y:S02]  /*4bf0*/  FMUL.FTZ R69, R173, R67.reuse ;  /* 0x00000043ad457220 */ /* 0x080fe40000410000 */
[-C--:B------:R-:W-:Y:S02]  /*4c00*/  FMUL.FTZ R100, R169, R70.reuse ;  /* 0x00000046a9647220 */ /* 0x080fe40000410000 */
[----:B------:R-:W-:Y:S02]  /*4c10*/  FFMA.FTZ R99, R170, R70, -R99 ;  /* 0x00000046aa637223 */ /* 0x000fe40000010863 */
        /* <DEDUP_REMOVED lines=8> */
[----:B------:R-:W-:Y:S01]  /*4ca0*/  FMUL.FTZ R71, R167, R99 ;  /* 0x00000063a7477220 */ /* 0x000fe20000410000 */
[----:B------:R-:W-:Y:S01]  /*4cb0*/  PRMT R203, RZ, 0x5410, R82 ;  /* 0x00005410ffcb7816 */ /* 0x000fe20000000052 */
[----:B------:R-:W-:-:S02]  /*4cc0*/  FFMA.FTZ R66, R172, R69, R66 ;  /* 0x00000045ac427223 */ /* 0x000fc40000010042 */
[----:B------:R-:W-:Y:S02]  /*4cd0*/  FFMA.FTZ R67, R172, R68, -R67 ;  /* 0x00000044ac437223 */ /* 0x000fe40000010843 */
        /* <DEDUP_REMOVED lines=8> */
[C---:B------:R-:W-:Y:S02]  /*4d60*/  FFMA.FTZ R68, R170.reuse, R67, -R68 ;  /* 0x00000043aa447223 */ /* 0x040fe40000010844 */
[----:B------:R-:W-:Y:S02]  /*4d70*/  FFMA.FTZ R69, R170, R66, R69 ;  /* 0x00000042aa457223 */ /* 0x000fe40000010045 */
[----:B------:R-:W-:Y:S02]  /*4d80*/  FADD.FTZ R70, R203, R70 ;  /* 0x00000046cb467221 */ /* 0x000fe40000010000 */
[----:B------:R-:W-:-:S02]  /*4d90*/  FMUL.FTZ R99, R165, R71 ;  /* 0x00000047a5637220 */ /* 0x000fc40000410000 */
[C---:B------:R-:W-:Y:S02]  /*4da0*/  FMUL.FTZ R66, R167.reuse, R68 ;  /* 0x00000044a7427220 */ /* 0x040fe40000410000 */
[-C--:B------:R-:W-:Y:S02]  /*4db0*/  FMUL.FTZ R67, R167, R69.reuse ;  /* 0x00000045a7437220 */ /* 0x080fe40000410000 */
[-C--:B------:R-:W-:Y:S02]  /*4dc0*/  FMUL.FTZ R100, R165, R70.reuse ;  /* 0x00000046a5647220 */ /* 0x080fe40000410000 */
[----:B------:R-:W-:Y:S02]  /*4dd0*/  FFMA.FTZ R99, R166, R70, -R99 ;  /* 0x00000046a6637223 */ /* 0x000fe40000010863 */
[----:B------:R-:W-:Y:S02]  /*4de0*/  FMUL.FTZ R204, R5, R204 ;  /* 0x000000cc05cc7220 */ /* 0x000fe40000410000 */
[----:B------:R-:W-:-:S02]  /*4df0*/  FFMA.FTZ R66, R168, R69, R66 ;  /* 0x00000045a8427223 */ /* 0x000fc40000010042 */
[----:B------:R-:W-:Y:S02]  /*4e00*/  FFMA.FTZ R67, R168, R68, -R67 ;  /* 0x00000044a8437223 */ /* 0x000fe40000010843 */
[----:B------:R-:W-:Y:S02]  /*4e10*/  FFMA.FTZ R100, R166, R71, R100 ;  /* 0x00000047a6647223 */ /* 0x000fe40000010064 */
[----:B------:R-:W-:Y:S01]  /*4e20*/  FADD.FTZ R99, R204, R99 ;  /* 0x00000063cc637221 */ /* 0x000fe20000010000 */
[----:B--2---:R0:W1:Y:S01]  /*4e30*/  R2UR UR35, R65 ;  /* 0x00000000412373c2 */ /* 0x00406200000e0000 */
[C---:B------:R-:W-:Y:S02]  /*4e40*/  FMUL.FTZ R68, R165.reuse, R66 ;  /* 0x00000042a5447220 */ /* 0x040fe40000410000 */
[----:B------:R-:W-:Y:S02]  /*4e50*/  FMUL.FTZ R69, R165, R67 ;  /* 0x00000043a5457220 */ /* 0x000fe40000410000 */
[----:B------:R-:W-:-:S02]  /*4e60*/  FADD.FTZ R100, RZ, R100 ;  /* 0x00000064ff647221 */ /* 0x000fc40000010000 */
[C---:B------:R-:W-:Y:S01]  /*4e70*/  FMUL.FTZ R71, R163.reuse, R99 ;  /* 0x00000063a3477220 */ /* 0x040fe20000410000 */
[----:B------:R2:W0:Y:S01]  /*4e80*/  R2UR UR34, R64 ;  /* 0x00000000402273c2 */ /* 0x00042200000e0000 */
[C---:B------:R-:W-:Y:S01]  /*4e90*/  FFMA.FTZ R68, R166.reuse, R67, -R68 ;  /* 0x00000043a6447223 */ /* 0x040fe20000010844 */
[----:B------:R-:W-:Y:S01]  /*4ea0*/  PRMT R207, RZ, 0x5410, R80 ;  /* 0x00005410ffcf7816 */ /* 0x000fe20000000050 */
[----:B------:R-:W-:Y:S02]  /*4eb0*/  FFMA.FTZ R69, R166, R66, R69 ;  /* 0x00000042a6457223 */ /* 0x000fe40000010045 */
[CC--:B------:R-:W-:Y:S02]  /*4ec0*/  FMUL.FTZ R70, R163.reuse, R100.reuse ;  /* 0x00000064a3467220 */ /* 0x0c0fe40000410000 */
[----:B------:R-:W-:Y:S02]  /*4ed0*/  FFMA.FTZ R71, R164, R100, R71 ;  /* 0x00000064a4477223 */ /* 0x000fe40000010047 */
[----:B------:R-:W-:-:S02]  /*4ee0*/  FMUL.FTZ R66, R163, R68 ;  /* 0x00000044a3427220 */ /* 0x000fc40000410000 */
[----:B------:R-:W-:Y:S02]  /*4ef0*/  FMUL.FTZ R67, R163, R69 ;  /* 0x00000045a3437220 */ /* 0x000fe40000410000 */
[----:B------:R-:W-:Y:S02]  /*4f00*/  FFMA.FTZ R70, R164, R99, -R70 ;  /* 0x00000063a4467223 */ /* 0x000fe40000010846 */
[----:B------:R-:W-:Y:S02]  /*4f10*/  FMUL.FTZ R207, R4, R207 ;  /* 0x000000cf04cf7220 */ /* 0x000fe40000410000 */
[----:B------:R-:W-:Y:S01]  /*4f20*/  FADD.FTZ R71, RZ, R71 ;  /* 0x00000047ff477221 */ /* 0x000fe20000010000 */
[----:B------:R-:W-:Y:S01]  /*4f30*/  PRMT R206, RZ, 0x5410, R79 ;  /* 0x00005410ffce7816 */ /* 0x000fe2000000004f */
[C---:B------:R-:W-:Y:S02]  /*4f40*/  FFMA.FTZ R66, R164.reuse, R69, R66 ;  /* 0x00000045a4427223 */ /* 0x040fe40000010042 */
[----:B------:R-:W-:-:S02]  /*4f50*/  FFMA.FTZ R67, R164, R68, -R67 ;  /* 0x00000044a4437223 */ /* 0x000fc40000010843 */
[----:B------:R-:W-:Y:S02]  /*4f60*/  FADD.FTZ R70, R207, R70 ;  /* 0x00000046cf467221 */ /* 0x000fe40000010000 */
[C---:B------:R-:W-:Y:S02]  /*4f70*/  FMUL.FTZ R69, R161.reuse, R71 ;  /* 0x00000047a1457220 */ /* 0x040fe40000410000 */
[C---:B0-----:R-:W-:Y:S02]  /*4f80*/  FMUL.FTZ R65, R161.reuse, R67 ;  /* 0x00000043a1417220 */ /* 0x041fe40000410000 */
[-C--:B------:R-:W-:Y:S02]  /*4f90*/  FMUL.FTZ R99, R161, R70.reuse ;  /* 0x00000046a1637220 */ /* 0x080fe40000410000 */
[----:B------:R-:W-:Y:S02]  /*4fa0*/  FFMA.FTZ R69, R162, R70, -R69 ;  /* 0x00000046a2457223 */ /* 0x000fe40000010845 */
[----:B------:R-:W-:Y:S01]  /*4fb0*/  FMUL.FTZ R206, R3, R206 ;  /* 0x000000ce03ce7220 */ /* 0x000fe20000410000 */
[----:B------:R-:W-:Y:S01]  /*4fc0*/  PRMT R157, RZ, 0x5410, R157 ;  /* 0x00005410ff9d7816 */ /* 0x000fe2000000009d */
[----:B------:R-:W-:-:S02]  /*4fd0*/  FMUL.FTZ R68, R161, R66 ;  /* 0x00000042a1447220 */ /* 0x000fc40000410000 */
[C---:B------:R-:W-:Y:S02]  /*4fe0*/  FFMA.FTZ R65, R162.reuse, R66, R65 ;  /* 0x00000042a2417223 */ /* 0x040fe40000010041 */
[----:B------:R-:W-:Y:S02]  /*4ff0*/  FFMA.FTZ R99, R162, R71, R99 ;  /* 0x00000047a2637223 */ /* 0x000fe40000010063 */
[----:B------:R-:W-:Y:S01]  /*5000*/  FADD.FTZ R66, R206, R69 ;  /* 0x00000045ce427221 */ /* 0x000fe20000010000 */
[----:B------:R-:W-:Y:S01]  /*5010*/  PRMT R158, RZ, 0x5410, R158 ;  /* 0x00005410ff9e7816 */ /* 0x000fe2000000009e */
[----:B--2---:R-:W-:Y:S01]  /*5020*/  FFMA.FTZ R64, R162, R67, -R68 ;  /* 0x00000043a2407223 */ /* 0x004fe20000010844 */
[----:B------:R-:W-:Y:S01]  /*5030*/  PRMT R151, RZ, 0x5410, R151 ;  /* 0x00005410ff977816 */ /* 0x000fe20000000097 */
[----:B-1----:R-:W-:Y:S02]  /*5040*/  FMUL.FTZ R67, R157, UR35 ;  /* 0x000000239d437c20 */ /* 0x002fe40008410000 */
[----:B------:R-:W-:-:S02]  /*5050*/  FADD.FTZ R99, RZ, R99 ;  /* 0x00000063ff637221 */ /* 0x000fc40000010000 */
[C---:B------:R-:W-:Y:S01]  /*5060*/  FMUL.FTZ R70, R159.reuse, R66 ;  /* 0x000000429f467220 */ /* 0x040fe20000410000 */
[----:B------:R-:W-:Y:S01]  /*5070*/  PRMT R152, RZ, 0x5410, R152 ;  /* 0x00005410ff987816 */ /* 0x000fe20000000098 */
[----:B------:R-:W-:Y:S01]  /*5080*/  FFMA.FTZ R156, R158, UR34, -R67 ;  /* 0x000000229e9c7c23 */ /* 0x000fe20008010843 */
[----:B---3--:R-:W-:Y:S01]  /*5090*/  PRMT R143, RZ, 0x5410, R143 ;  /* 0x00005410ff8f7816 */ /* 0x008fe2000000008f */
[-C--:B------:R-:W-:Y:S02]  /*50a0*/  FMUL.FTZ R71, R159, R99.reuse ;  /* 0x000000639f477220 */ /* 0x080fe40000410000 */
[----:B------:R-:W-:Y:S02]  /*50b0*/  FFMA.FTZ R67, R160, R99, R70 ;  /* 0x00000063a0437223 */ /* 0x000fe40000010046 */
[C---:B------:R-:W-:Y:S02]  /*50c0*/  FMUL.FTZ R99, R151.reuse, UR35 ;  /* 0x0000002397637c20 */ /* 0x040fe40008410000 */
[----:B------:R-:W-:Y:S01]  /*50d0*/  FMUL.FTZ R103, R151, UR34 ;  /* 0x0000002297677c20 */ /* 0x000fe20008410000 */
[----:B------:R-:W-:Y:S01]  /*50e0*/  PRMT R144, RZ, 0x5410, R144 ;  /* 0x00005410ff907816 */ /* 0x000fe20000000090 */
[----:B------:R-:W-:Y:S01]  /*50f0*/  FADD.FTZ R147, R75, R75 ;  /* 0x0000004b4b937221 */ /* 0x000fe20000010000 */
[----:B----4-:R-:W-:Y:S01]  /*5100*/  PRMT R135, RZ, 0x5410, R135 ;  /* 0x00005410ff877816 */ /* 0x010fe20000000087 */
[----:B------:R-:W-:-:S02]  /*5110*/  FFMA.FTZ R148, R152, UR34, -R99 ;  /* 0x0000002298947c23 */ /* 0x000fc40008010863 */
[----:B------:R-:W-:Y:S02]  /*5120*/  FFMA.FTZ R70, R152, UR35, R103 ;  /* 0x0000002398467c23 */ /* 0x000fe40008010067 */
[C---:B------:R-:W-:Y:S02]  /*5130*/  FMUL.FTZ R99, R143.reuse, UR35 ;  /* 0x000000238f637c20 */ /* 0x040fe40008410000 */
[----:B------:R-:W-:Y:S01]  /*5140*/  FMUL.FTZ R103, R143, UR34 ;  /* 0x000000228f677c20 */ /* 0x000fe20008410000 */
[----:B------:R-:W-:Y:S01]  /*5150*/  PRMT R136, RZ, 0x5410, R136 ;  /* 0x00005410ff887816 */ /* 0x000fe20000000088 */
[C---:B------:R-:W-:Y:S01]  /*5160*/  FMUL.FTZ R148, R147.reuse, R148 ;  /* 0x0000009493947220 */ /* 0x040fe20000410000 */
[----:B------:R-:W-:Y:S01]  /*5170*/  PRMT R127, RZ, 0x5410, R127 ;  /* 0x00005410ff7f7816 */ /* 0x000fe2000000007f */
[----:B------:R-:W-:Y:S02]  /*5180*/  FMUL.FTZ R147, R147, R70 ;  /* 0x0000004693937220 */ /* 0x000fe40000410000 */
[----:B------:R-:W-:-:S02]  /*5190*/  FADD.FTZ R139, R73, R73 ;  /* 0x00000049498b7221 */ /* 0x000fc40000010000 */
[C---:B------:R-:W-:Y:S02]  /*51a0*/  FFMA.FTZ R140, R144.reuse, UR34, -R99 ;  /* 0x00000022908c7c23 */ /* 0x040fe40008010863 */
[----:B------:R-:W-:Y:S02]  /*51b0*/  FFMA.FTZ R70, R144, UR35, R103 ;  /* 0x0000002390467c23 */ /* 0x000fe40008010067 */
[C---:B------:R-:W-:Y:S02]  /*51c0*/  FMUL.FTZ R99, R135.reuse, UR35 ;  /* 0x0000002387637c20 */ /* 0x040fe40008410000 */
[----:B------:R-:W-:Y:S01]  /*51d0*/  FMUL.FTZ R103, R135, UR34 ;  /* 0x0000002287677c20 */ /* 0x000fe20008410000 */
[----:B------:R-:W-:Y:S01]  /*51e0*/  PRMT R128, RZ, 0x5410, R128 ;  /* 0x00005410ff807816 */ /* 0x000fe20000000080 */
[C---:B------:R-:W-:Y:S01]  /*51f0*/  FMUL.FTZ R140, R139.reuse, R140 ;  /* 0x0000008c8b8c7220 */ /* 0x040fe20000410000 */
[----:B------:R-:W-:Y:S01]  /*5200*/  PRMT R117, RZ, 0x5410, R117 ;  /* 0x00005410ff757816 */ /* 0x000fe20000000075 */
[----:B------:R-:W-:-:S02]  /*5210*/  FMUL.FTZ R139, R139, R70 ;  /* 0x000000468b8b7220 */ /* 0x000fc40000410000 */
[----:B------:R-:W-:Y:S02]  /*5220*/  FADD.FTZ R131, R59, R59 ;  /* 0x0000003b3b837221 */ /* 0x000fe40000010000 */
[C---:B------:R-:W-:Y:S02]  /*5230*/  FFMA.FTZ R132, R136.reuse, UR34, -R99 ;  /* 0x0000002288847c23 */ /* 0x040fe40008010863 */
[----:B------:R-:W-:Y:S02]  /*5240*/  FFMA.FTZ R70, R136, UR35, R103 ;  /* 0x0000002388467c23 */ /* 0x000fe40008010067 */
[C---:B------:R-:W-:Y:S02]  /*5250*/  FMUL.FTZ R99, R127.reuse, UR35 ;  /* 0x000000237f637c20 */ /* 0x040fe40008410000 */
[----:B------:R-:W-:Y:S01]  /*5260*/  FMUL.FTZ R103, R127, UR34 ;  /* 0x000000227f677c20 */ /* 0x000fe20008410000 */
[----:B------:R-:W-:Y:S01]  /*5270*/  PRMT R153, RZ, 0x5410, R153 ;  /* 0x00005410ff997816 */ /* 0x000fe20000000099 */
[----:B------:R-:W-:Y:S01]  /*5280*/  FMUL.FTZ R69, R157, UR34 ;  /* 0x000000229d457c20 */ /* 0x000fe20008410000 */
[----:B------:R-:W-:Y:S01]  /*5290*/  ISETP.NE.AND P0, PT, R98, 0x3f, PT ;  /* 0x0000003f6200780c */ /* 0x000fe20003f05270 */
[C---:B------:R-:W-:Y:S01]  /*52a0*/  FMUL.FTZ R132, R131.reuse, R132 ;  /* 0x0000008483847220 */ /* 0x040fe20000410000 */
[----:B------:R-:W-:Y:S01]  /*52b0*/  PRMT R118, RZ, 0x5410, R118 ;  /* 0x00005410ff767816 */ /* 0x000fe20000000076 */
[----:B------:R-:W-:Y:S01]  /*52c0*/  FMUL.FTZ R131, R131, R70 ;  /* 0x0000004683837220 */ /* 0x000fe20000410000 */
[----:B------:R-:W-:Y:S01]  /*52d0*/  PRMT R107, RZ, 0x5410, R107 ;  /* 0x00005410ff6b7816 */ /* 0x000fe2000000006b */
[----:B------:R-:W-:-:S02]  /*52e0*/  FADD.FTZ R121, R57, R57 ;  /* 0x0000003939797221 */ /* 0x000fc40000010000 */
[C---:B------:R-:W-:Y:S02]  /*52f0*/  FFMA.FTZ R122, R128.reuse, UR34, -R99 ;  /* 0x00000022807a7c23 */ /* 0x040fe40008010863 */
[----:B------:R-:W-:Y:S02]  /*5300*/  FFMA.FTZ R70, R128, UR35, R103 ;  /* 0x0000002380467c23 */ /* 0x000fe40008010067 */
[C---:B------:R-:W-:Y:S01]  /*5310*/  FMUL.FTZ R99, R117.reuse, UR35 ;  /* 0x0000002375637c20 */ /* 0x040fe20008410000 */
[----:B------:R-:W-:Y:S01]  /*5320*/  PRMT R154, RZ, 0x5410, R154 ;  /* 0x00005410ff9a7816 */ /* 0x000fe2000000009a */
[----:B------:R-:W-:Y:S01]  /*5330*/  FMUL.FTZ R103, R117, UR34 ;  /* 0x0000002275677c20 */ /* 0x000fe20008410000 */
[----:B------:R-:W-:Y:S01]  /*5340*/  PRMT R145, RZ, 0x5410, R145 ;  /* 0x00005410ff917816 */ /* 0x000fe20000000091 */
[----:B------:R-:W-:Y:S02]  /*5350*/  FADD.FTZ R155, R77, R77 ;  /* 0x0000004d4d9b7221 */ /* 0x000fe40000010000 */
[----:B------:R-:W-:-:S02]  /*5360*/  FFMA.FTZ R68, R158, UR35, R69 ;  /* 0x000000239e447c23 */ /* 0x000fc40008010045 */
[----:B------:R-:W-:Y:S02]  /*5370*/  FFMA.FTZ R66, R160, R66, -R71 ;  /* 0x00000042a0427223 */ /* 0x000fe40000010847 */
[----:B------:R-:W-:Y:S02]  /*5380*/  FMUL.FTZ R69, R153, UR35 ;  /* 0x0000002399457c20 */ /* 0x000fe40008410000 */
[----:B------:R-:W-:Y:S01]  /*5390*/  FMUL.FTZ R122, R121, R122 ;  /* 0x0000007a797a7220 */ /* 0x000fe20000410000 */
[----:B------:R-:W-:Y:S01]  /*53a0*/  PRMT R108, RZ, 0x5410, R108 ;  /* 0x00005410ff6c7816 */ /* 0x000fe2000000006c */
[----:B------:R-:W-:Y:S02]  /*53b0*/  FMUL.FTZ R71, R153, UR34 ;  /* 0x0000002299477c20 */ /* 0x000fe40008410000 */
[----:B------:R-:W-:Y:S02]  /*53c0*/  FMUL.FTZ R121, R121, R70 ;  /* 0x0000004679797220 */ /* 0x000fe40000410000 */
[----:B------:R-:W-:-:S02]  /*53d0*/  FADD.FTZ R113, R55, R55 ;  /* 0x0000003737717221 */ /* 0x000fc40000010000 */
[C---:B------:R-:W-:Y:S02]  /*53e0*/  FFMA.FTZ R114, R118.reuse, UR34, -R99 ;  /* 0x0000002276727c23 */ /* 0x040fe40008010863 */
[----:B------:R-:W-:Y:S02]  /*53f0*/  FFMA.FTZ R70, R118, UR35, R103 ;  /* 0x0000002376467c23 */ /* 0x000fe40008010067 */
        /* <DEDUP_REMOVED lines=8> */
[----:B------:R-:W-:Y:S02]  /*5480*/  FMUL.FTZ R69, R145, UR35 ;  /* 0x0000002391457c20 */ /* 0x000fe40008410000 */
[----:B------:R-:W-:Y:S02]  /*5490*/  FMUL.FTZ R114, R113, R114 ;  /* 0x0000007271727220 */ /* 0x000fe40000410000 */
[----:B------:R-:W-:Y:S02]  /*54a0*/  FMUL.FTZ R71, R145, UR34 ;  /* 0x0000002291477c20 */ /* 0x000fe40008410000 */
[----:B------:R-:W-:-:S02]  /*54b0*/  FMUL.FTZ R113, R113, R70 ;  /* 0x0000004671717220 */ /* 0x000fc40000410000 */
[----:B------:R-:W-:Y:S01]  /*54c0*/  FFMA.FTZ R70, R108, UR35, R111 ;  /* 0x000000236c467c23 */ /* 0x000fe2000801006f */
[----:B------:R-:W-:Y:S01]  /*54d0*/  PRMT R138, RZ, 0x5410, R138 ;  /* 0x00005410ff8a7816 */ /* 0x000fe2000000008a */
[C---:B------:R-:W-:Y:S01]  /*54e0*/  FMUL.FTZ R150, R149.reuse, R150 ;  /* 0x0000009695967220 */ /* 0x040fe20000410000 */
[----:B------:R0:W1:Y:S01]  /*54f0*/  @P0 LDS.64 R110, [R98.X8+0x49e8] ;  /* 0x0049e800626e0984 */ /* 0x0000620000008a00 */
[----:B------:R-:W-:Y:S01]  /*5500*/  FMUL.FTZ R149, R149, R68 ;  /* 0x0000004495957220 */ /* 0x000fe20000410000 */
[----:B------:R-:W-:Y:S01]  /*5510*/  PRMT R129, RZ, 0x5410, R129 ;  /* 0x00005410ff817816 */ /* 0x000fe20000000081 */
[----:B------:R-:W-:Y:S02]  /*5520*/  FADD.FTZ R141, R74, R74 ;  /* 0x0000004a4a8d7221 */ /* 0x000fe40000010000 */
[C---:B------:R-:W-:Y:S02]  /*5530*/  FFMA.FTZ R142, R146.reuse, UR34, -R69 ;  /* 0x00000022928e7c23 */ /* 0x040fe40008010845 */
[----:B------:R-:W-:-:S02]  /*5540*/  FFMA.FTZ R68, R146, UR35, R71 ;  /* 0x0000002392447c23 */ /* 0x000fc40008010047 */
[C---:B------:R-:W-:Y:S02]  /*5550*/  FMUL.FTZ R69, R137.reuse, UR35 ;  /* 0x0000002389457c20 */ /* 0x040fe40008410000 */
[----:B------:R-:W-:Y:S01]  /*5560*/  FMUL.FTZ R71, R137, UR34 ;  /* 0x0000002289477c20 */ /* 0x000fe20008410000 */
[----:B------:R-:W-:Y:S01]  /*5570*/  PRMT R130, RZ, 0x5410, R130 ;  /* 0x00005410ff827816 */ /* 0x000fe20000000082 */
[C---:B------:R-:W-:Y:S01]  /*5580*/  FMUL.FTZ R142, R141.reuse, R142 ;  /* 0x0000008e8d8e7220 */ /* 0x040fe20000410000 */
[----:B------:R-:W-:Y:S01]  /*5590*/  PRMT R119, RZ, 0x5410, R119 ;  /* 0x00005410ff777816 */ /* 0x000fe20000000077 */
[----:B------:R-:W-:Y:S02]  /*55a0*/  FMUL.FTZ R141, R141, R68 ;  /* 0x000000448d8d7220 */ /* 0x000fe40000410000 */
[----:B------:R-:W-:Y:S02]  /*55b0*/  FADD.FTZ R133, R72, R72 ;  /* 0x0000004848857221 */ /* 0x000fe40000010000 */
        /* <DEDUP_REMOVED lines=14> */
[C---:B------:R-:W-:Y:S02]  /*56a0*/  FMUL.FTZ R126, R123.reuse, R126 ;  /* 0x0000007e7b7e7220 */ /* 0x040fe40000410000 */
[----:B------:R-:W-:-:S02]  /*56b0*/  FMUL.FTZ R123, R123, R68 ;  /* 0x000000447b7b7220 */ /* 0x000fc40000410000 */
[----:B------:R-:W-:Y:S02]  /*56c0*/  FADD.FTZ R115, R56, R56 ;  /* 0x0000003838737221 */ /* 0x000fe40000010000 */
[C---:B------:R-:W-:Y:S02]  /*56d0*/  FFMA.FTZ R116, R120.reuse, UR34, -R69 ;  /* 0x0000002278747c23 */ /* 0x040fe40008010845 */
[----:B------:R-:W-:Y:S02]  /*56e0*/  FFMA.FTZ R68, R120, UR35, R71 ;  /* 0x0000002378447c23 */ /* 0x000fe40008010047 */
[C---:B------:R-:W-:Y:S02]  /*56f0*/  FMUL.FTZ R69, R109.reuse, UR35 ;  /* 0x000000236d457c20 */ /* 0x040fe40008410000 */
[----:B------:R-:W-:Y:S02]  /*5700*/  FMUL.FTZ R71, R109, UR34 ;  /* 0x000000226d477c20 */ /* 0x000fe40008410000 */
[----:B------:R-:W-:-:S02]  /*5710*/  FMUL.FTZ R99, R107, UR35 ;  /* 0x000000236b637c20 */ /* 0x000fc40008410000 */
[C---:B------:R-:W-:Y:S01]  /*5720*/  FMUL.FTZ R116, R115.reuse, R116 ;  /* 0x0000007473747220 */ /* 0x040fe20000410000 */
[----:B------:R-:W-:Y:S01]  /*5730*/  PRMT R102, RZ, 0x5410, R102 ;  /* 0x00005410ff667816 */ /* 0x000fe20000000066 */
[----:B------:R-:W-:Y:S02]  /*5740*/  FMUL.FTZ R115, R115, R68 ;  /* 0x0000004473737220 */ /* 0x000fe40000410000 */
[----:B------:R-:W-:Y:S02]  /*5750*/  FADD.FTZ R105, R54, R54 ;  /* 0x0000003636697221 */ /* 0x000fe40000010000 */
[C---:B------:R-:W-:Y:S02]  /*5760*/  FFMA.FTZ R106, R112.reuse, UR34, -R69 ;  /* 0x00000022706a7c23 */ /* 0x040fe40008010845 */
[----:B------:R-:W-:Y:S02]  /*5770*/  FADD.FTZ R103, R53, R53 ;  /* 0x0000003535677221 */ /* 0x000fe40000010000 */
[----:B------:R-:W-:-:S02]  /*5780*/  FFMA.FTZ R68, R112, UR35, R71 ;  /* 0x0000002370447c23 */ /* 0x000fc40008010047 */
[----:B------:R-:W-:Y:S01]  /*5790*/  FFMA.FTZ R104, R108, UR34, -R99 ;  /* 0x000000226c687c23 */ /* 0x000fe20008010863 */
[----:B------:R-:W-:Y:S01]  /*57a0*/  PRMT R101, RZ, 0x5410, R101 ;  /* 0x00005410ff657816 */ /* 0x000fe20000000065 */
[C---:B------:R-:W-:Y:S01]  /*57b0*/  FMUL.FTZ R106, R105.reuse, R106 ;  /* 0x0000006a696a7220 */ /* 0x040fe20000410000 */
[----:B------:R-:W-:Y:S01]  /*57c0*/  PRMT R205, RZ, 0x5410, R78 ;  /* 0x00005410ffcd7816 */ /* 0x000fe2000000004e */
[----:B------:R-:W-:Y:S02]  /*57d0*/  FMUL.FTZ R105, R105, R68 ;  /* 0x0000004469697220 */ /* 0x000fe40000410000 */
[C---:B------:R-:W-:Y:S02]  /*57e0*/  FMUL.FTZ R104, R103.reuse, R104 ;  /* 0x0000006867687220 */ /* 0x040fe40000410000 */
[----:B------:R-:W-:Y:S02]  /*57f0*/  FMUL.FTZ R103, R103, R70 ;  /* 0x0000004667677220 */ /* 0x000fe40000410000 */
[----:B------:R-:W-:-:S02]  /*5800*/  FMUL.FTZ R68, R102, UR35 ;  /* 0x0000002366447c20 */ /* 0x000fc40008410000 */
[----:B------:R-:W-:Y:S02]  /*5810*/  FMUL.FTZ R70, R102, UR34 ;  /* 0x0000002266467c20 */ /* 0x000fe40008410000 */
[----:B------:R-:W-:Y:S02]  /*5820*/  FADD.FTZ R99, R52, R52 ;  /* 0x0000003434637221 */ /* 0x000fe40000010000 */
[----:B------:R-:W-:Y:S01]  /*5830*/  FFMA.FTZ R68, R101, UR34, -R68 ;  /* 0x0000002265447c23 */ /* 0x000fe20008010844 */
[----:B------:R-:W-:Y:S01]  /*5840*/  BSSY B0, `(.L_x_4379) ;  /* 0x0000018000007945 */ /* 0x000fe20003800000 */
[----:B------:R-:W-:Y:S02]  /*5850*/  FMUL.FTZ R205, R2, R205 ;  /* 0x000000cd02cd7220 */ /* 0x000fe40000410000 */
[----:B------:R-:W-:Y:S02]  /*5860*/  FMUL.FTZ R69, R159, R65 ;  /* 0x000000419f457220 */ /* 0x000fe40000410000 */
[----:B------:R-:W-:-:S02]  /*5870*/  FFMA.FTZ R70, R101, UR35, R70 ;  /* 0x0000002365467c23 */ /* 0x000fc40008010046 */
[----:B------:R-:W-:Y:S02]  /*5880*/  FMUL.FTZ R71, R159, R64 ;  /* 0x000000409f477220 */ /* 0x000fe40000410000 */
[C---:B------:R-:W-:Y:S02]  /*5890*/  FMUL.FTZ R100, R99.reuse, R68 ;  /* 0x0000004463647220 */ /* 0x040fe40000410000 */
[----:B------:R-:W-:Y:S02]  /*58a0*/  FMUL.FTZ R99, R99, R70 ;  /* 0x0000004663637220 */ /* 0x000fe40000410000 */
[C---:B------:R-:W-:Y:S02]  /*58b0*/  FFMA.FTZ R65, R160.reuse, R65, R71 ;  /* 0x00000041a0417223 */ /* 0x040fe40000010047 */
[----:B------:R-:W-:Y:S02]  /*58c0*/  FFMA.FTZ R64, R160, R64, -R69 ;  /* 0x00000040a0407223 */ /* 0x000fe40000010845 */
[----:B------:R-:W-:-:S02]  /*58d0*/  FADD.FTZ R66, R205, R66 ;  /* 0x00000042cd427221 */ /* 0x000fc40000010000 */
        /* <DEDUP_REMOVED lines=14> */
.L_x_4380:
[----:B01----:R-:W-:Y:S05]  /*59c0*/  BSYNC B0 ;  /* 0x0000000000007941 */ /* 0x003fea0003800000 */
.L_x_4379:
        /* <DEDUP_REMOVED lines=23> */
[----:B------:R-:W-:Y:S04]  /*5b40*/  LDS.128 R64, [R208+0x31d0] ;  /* 0x0031d000d0407984 */ /* 0x000fe80000000c00 */
[----:B------:R-:W0:Y:S02]  /*5b50*/  LDS.128 R68, [R208+0x31e0] ;  /* 0x0031e000d0447984 */ /* 0x000e240000000c00 */
[----:B0-----:R-:W-:-:S02]  /*5b60*/  FMUL.FTZ R209, R67, R69 ;  /* 0x0000004543d17220 */ /* 0x001fc40000410000 */
[CC--:B------:R-:W-:Y:S02]  /*5b70*/  FMUL.FTZ R210, R66.reuse, R69.reuse ;  /* 0x0000004542d27220 */ /* 0x0c0fe40000410000 */
[-C--:B------:R-:W-:Y:S02]  /*5b80*/  FFMA.FTZ R211, R66, R68.reuse, -R209 ;  /* 0x0000004442d37223 */ /* 0x080fe400000108d1 */
[-C--:B------:R-:W-:Y:S02]  /*5b90*/  FMUL.FTZ R209, R65, R69.reuse ;  /* 0x0000004541d17220 */ /* 0x080fe40000410000 */
[C---:B------:R-:W-:Y:S02]  /*5ba0*/  FMUL.FTZ R69, R64.reuse, R69 ;  /* 0x0000004540457220 */ /* 0x040fe40000410000 */
[-C--:B------:R-:W-:Y:S02]  /*5bb0*/  FFMA.FTZ R210, R67, R68.reuse, R210 ;  /* 0x0000004443d27223 */ /* 0x080fe400000100d2 */
[----:B------:R-:W-:-:S02]  /*5bc0*/  FFMA.FTZ R66, R64, R68, -R209 ;  /* 0x0000004440427223 */ /* 0x000fc400000108d1 */
[----:B------:R-:W-:Y:S02]  /*5bd0*/  FFMA.FTZ R68, R65, R68, R69 ;  /* 0x0000004441447223 */ /* 0x000fe40000010045 */
[----:B------:R-:W-:Y:S02]  /*5be0*/  FADD.FTZ R70, R70, R211 ;  /* 0x000000d346467221 */ /* 0x000fe40000010000 */
[----:B------:R-:W-:Y:S01]  /*5bf0*/  FADD.FTZ R71, R71, R210 ;  /* 0x000000d247477221 */ /* 0x000fe20000010000 */
[----:B------:R-:W-:Y:S05]  /*5c00*/  BRA.DIV ~URZ, `(.L_x_4383) ;  /* 0x000081927f007947 */ /* 0x000fea000b800000 */
[----:B------:R0:W1:Y:S02]  /*5c10*/  SHFL.UP PT, R67, R66, 0x1, RZ ;  /* 0x0420000042437989 */ /* 0x00006400000e00ff */
.L_x_4491:
        /* <DEDUP_REMOVED lines=21> */
[C---:B-1----:R-:W-:Y:S02]  /*5d70*/  FMUL.FTZ R68, R65.reuse, R209 ;  /* 0x000000d141447220 */ /* 0x042fe40000410000 */
[-C--:B--2---:R-:W-:Y:S02]  /*5d80*/  FMUL.FTZ R210, R65, R69.reuse ;  /* 0x0000004541d27220 */ /* 0x084fe40000410000 */
[C---:B------:R-:W-:Y:S02]  /*5d90*/  FFMA.FTZ R69, R66.reuse, R69, -R68 ;  /* 0x0000004542457223 */ /* 0x040fe40000010844 */
[----:B------:R-:W-:-:S03]  /*5da0*/  FFMA.FTZ R210, R66, R209, R210 ;  /* 0x000000d142d27223 */ /* 0x000fc600000100d2 */
[----:B------:R-:W-:Y:S02]  /*5db0*/  @P0 FADD.FTZ R70, R70, R69 ;  /* 0x0000004546460221 */ /* 0x000fe40000010000 */
[CC--:B0-----:R-:W-:Y:S02]  /*5dc0*/  FMUL.FTZ R68, R65.reuse, R64.reuse ;  /* 0x0000004041447220 */ /* 0x0c1fe40000410000 */
        /* <DEDUP_REMOVED lines=12> */
[C---:B------:R-:W-:Y:S02]  /*5e90*/  FFMA.FTZ R210, R66.reuse, R69, R210 ;  /* 0x0000004542d27223 */ /* 0x040fe400000100d2 */
[----:B------:R-:W-:Y:S02]  /*5ea0*/  FFMA.FTZ R209, R66, R209, -R64 ;  /* 0x000000d142d17223 */ /* 0x000fe40000010840 */
[C---:B--2---:R-:W-:Y:S02]  /*5eb0*/  FMUL.FTZ R69, R68.reuse, R65 ;  /* 0x0000004144457220 */ /* 0x044fe40000410000 */
[----:B------:R-:W-:Y:S02]  /*5ec0*/  @P0 FADD.FTZ R71, R71, R210 ;  /* 0x000000d247470221 */ /* 0x000fe40000010000 */
[-C--:B---3--:R-:W-:Y:S02]  /*5ed0*/  FMUL.FTZ R64, R68, R67.reuse ;  /* 0x0000004344407220 */ /* 0x088fe40000410000 */
[----:B------:R-:W-:-:S02]  /*5ee0*/  FFMA.FTZ R69, R66, R67, R69 ;  /* 0x0000004342457223 */ /* 0x000fc40000010045 */
[----:B------:R-:W-:Y:S02]  /*5ef0*/  @P0 FADD.FTZ R70, R70, R209 ;  /* 0x000000d146460221 */ /* 0x000fe40000010000 */
[----:B------:R-:W-:Y:S01]  /*5f00*/  @P0 FFMA.FTZ R66, R66, R65, -R64 ;  /* 0x0000004142420223 */ /* 0x000fe20000010840 */
[----:B------:R-:W0:Y:S01]  /*5f10*/  SHFL.UP PT, R209, R71, 0x8, RZ ;  /* 0x0500000047d17989 */ /* 0x000e2200000e00ff */
[----:B------:R-:W-:Y:S02]  /*5f20*/  FSEL R69, R68, R69, !P0 ;  /* 0x0000004544457208 */ /* 0x000fe40004000000 */
[----:B------:R-:W-:Y:S01]  /*5f30*/  ISETP.GE.AND P0, PT, R97, 0x8, PT ;  /* 0x000000086100780c */ /* 0x000fe20003f06270 */
        /* <DEDUP_REMOVED lines=19> */
.L_x_4492:
[----:B------:R-:W-:Y:S01]  /*6070*/  MOV R212, R213 ;  /* 0x000000d500d47202 */ /* 0x000fe20000000f00 */
[-C--:B-1----:R-:W-:Y:S01]  /*6080*/  FMUL.FTZ R64, R226, R211.reuse ;  /* 0x000000d3e2407220 */ /* 0x082fe20000410000 */
[----:B------:R-:W-:Y:S01]  /*6090*/  ISETP.GE.AND P0, PT, R97, 0x10, PT ;  /* 0x000000106100780c */ /* 0x000fe20003f06270 */
[----:B--2---:R-:W-:Y:S01]  /*60a0*/  FMUL.FTZ R65, R214, R211 ;  /* 0x000000d3d6417220 */ /* 0x004fe20000410000 */
[----:B------:R-:W-:Y:S01]  /*60b0*/  MOV R67, R71 ;  /* 0x0000004700437202 */ /* 0x000fe20000000f00 */
[----:B---3--:R-:W-:-:S02]  /*60c0*/  FFMA.FTZ R64, R69, R212, R64 ;  /* 0x000000d445407223 */ /* 0x008fc40000010040 */
[-C--:B------:R-:W-:Y:S02]  /*60d0*/  FMUL.FTZ R69, R69, R211.reuse ;  /* 0x000000d345457220 */ /* 0x080fe40000410000 */
[C---:B0---4-:R-:W-:Y:S02]  /*60e0*/  FFMA.FTZ R66, R68.reuse, R212, R65 ;  /* 0x000000d444427223 */ /* 0x051fe40000010041 */
[----:B------:R-:W-:Y:S01]  /*60f0*/  FMUL.FTZ R65, R68, R211 ;  /* 0x000000d344417220 */ /* 0x000fe20000410000 */
[----:B------:R-:W-:Y:S01]  /*6100*/  MOV R68, R70 ;  /* 0x0000004600447202 */ /* 0x000fe20000000f00 */
[----:B------:R-:W-:Y:S01]  /*6110*/  FFMA.FTZ R69, R226, R212, -R69 ;  /* 0x000000d4e2457223 */ /* 0x000fe20000010845 */
        /* <DEDUP_REMOVED lines=8> */
[----:B-----5:R-:W-:Y:S05]  /*61a0*/  CALL.REL.NOINC `($__internal_109_$__cuda_sm70_shflsync_idx_p) ;  /* 0x0000991000007944 */ /* 0x020fea0003c00000 */
.L_x_4385:
[----:B------:R-:W-:Y:S05]  /*61b0*/  BRA.CONV ~URZ, `(.L_x_4386) ;  /* 0x000000437f007947 */ /* 0x000fea000b800000 */
[----:B-1----:R-:W-:Y:S01]  /*61c0*/  HFMA2.MMA R66, -RZ, RZ, 0, 1.847743988037109375e-06 ;  /* 0x0000001fff427435 */ /* 0x002fe200000001ff */
[----:B------:R-:W-:Y:S02]  /*61d0*/  MOV R65, R211 ;  /* 0x000000d300417202 */ /* 0x000fe40000000f00 */
[----:B------:R-:W-:-:S03]  /*61e0*/  MOV R64, 0x6200 ;  /* 0x0000620000407802 */ /* 0x000fc60000000f00 */
[----:B0----5:R-:W-:Y:S05]  /*61f0*/  CALL.REL.NOINC `($__internal_109_$__cuda_sm70_shflsync_idx_p) ;  /* 0x000098c000007944 */ /* 0x021fea0003c00000 */
.L_x_4386:
[----:B------:R-:W-:Y:S05]  /*6200*/  BRA.CONV ~URZ, `(.L_x_4387) ;  /* 0x000000437f007947 */ /* 0x000fea000b800000 */
[----:B-1----:R-:W-:Y:S01]  /*6210*/  HFMA2.MMA R66, -RZ, RZ, 0, 1.847743988037109375e-06 ;  /* 0x0000001fff427435 */ /* 0x002fe200000001ff */
[----:B------:R-:W-:Y:S02]  /*6220*/  MOV R65, R68 ;  /* 0x0000004400417202 */ /* 0x000fe40000000f00 */
[----:B------:R-:W-:-:S03]  /*6230*/  MOV R64, 0x6250 ;  /* 0x0000625000407802 */ /* 0x000fc60000000f00 */
[----:B0----5:R-:W-:Y:S05]  /*6240*/  CALL.REL.NOINC `($__internal_109_$__cuda_sm70_shflsync_idx_p) ;  /* 0x0000987000007944 */ /* 0x021fea0003c00000 */
.L_x_4387:
[----:B------:R-:W-:Y:S05]  /*6250*/  BRA.CONV ~URZ, `(.L_x_4388) ;  /* 0x000000437f007947 */ /* 0x000fea000b800000 */
[----:B-1----:R-:W-:Y:S01]  /*6260*/  HFMA2.MMA R66, -RZ, RZ, 0, 1.847743988037109375e-06 ;  /* 0x0000001fff427435 */ /* 0x002fe200000001ff */
[----:B------:R-:W-:-:S02]  /*6270*/  MOV R65, R67 ;  /* 0x0000004300417202 */ /* 0x000fc40000000f00 */
[----:B------:R-:W-:-:S03]  /*6280*/  MOV R64, 0x62a0 ;  /* 0x000062a000407802 */ /* 0x000fc60000000f00 */
[----:B0----5:R-:W-:Y:S05]  /*6290*/  CALL.REL.NOINC `($__internal_109_$__cuda_sm70_shflsync_idx_p) ;  /* 0x0000982000007944 */ /* 0x021fea0003c00000 */
.L_x_4388:
[----:B------:R-:W-:Y:S05]  /*62a0*/  BRA.DIV ~URZ, `(.L_x_4389) ;  /* 0x000087227f007947 */ /* 0x000fea000b800000 */
[----:B-----5:R-:W2:Y:S04]  /*62b0*/  SHFL.IDX PT, R60, R60, RZ, 0x1f ;  /* 0x00001fff3c3c7589 */ /* 0x020ea800000e0000 */
[----:B------:R-:W3:Y:S04]  /*62c0*/  SHFL.IDX PT, R61, R61, RZ, 0x1f ;  /* 0x00001fff3d3d7589 */ /* 0x000ee800000e0000 */
[----:B------:R-:W4:Y:S04]  /*62d0*/  SHFL.IDX PT, R62, R62, RZ, 0x1f ;  /* 0x00001fff3e3e7589 */ /* 0x000f2800000e0000 */
[----:B------:R-:W1:Y:S04]  /*62e0*/  SHFL.IDX PT, R63, R63, RZ, 0x1f ;  /* 0x00001fff3f3f7589 */ /* 0x000e6800000e0000 */
[----:B------:R-:W0:Y:S04]  /*62f0*/  SHFL.UP PT, R212, R212, 0x1, RZ ;  /* 0x04200000d4d47989 */ /* 0x000e2800000e00ff */
[----:B------:R-:W0:Y:S04]  /*6300*/  SHFL.UP PT, R211, R211, 0x1, RZ ;  /* 0x04200000d3d37989 */ /* 0x000e2800000e00ff */
[----:B------:R-:W0:Y:S04]  /*6310*/  SHFL.UP PT, R68, R68, 0x1, RZ ;  /* 0x0420000044447989 */ /* 0x000e2800000e00ff */
[----:B------:R0:W0:Y:S02]  /*6320*/  SHFL.UP PT, R69, R67, 0x1, RZ ;  /* 0x0420000043457989 */ /* 0x00002400000e00ff */
.L_x_4493:
[----:B0123--:R-:W0:Y:S01]  /*6330*/  LDS.128 R64, [R208+0x31d0] ;  /* 0x0031d000d0407984 */ /* 0x00fe220000000c00 */
[----:B----4-:R-:W-:-:S02]  /*6340*/  FMUL.FTZ R70, R62, R211 ;  /* 0x000000d33e467220 */ /* 0x010fc40000410000 */
[CC--:B------:R-:W-:Y:S02]  /*6350*/  FMUL.FTZ R71, R63.reuse, R211.reuse ;  /* 0x000000d33f477220 */ /* 0x0c0fe40000410000 */
[-C--:B------:R-:W-:Y:S02]  /*6360*/  FFMA.FTZ R70, R63, R212.reuse, R70 ;  /* 0x000000d43f467223 */ /* 0x080fe40000010046 */
[----:B------:R-:W-:Y:S02]  /*6370*/  FFMA.FTZ R71, R62, R212, -R71 ;  /* 0x000000d43e477223 */ /* 0x000fe40000010847 */
[----:B------:R-:W-:Y:S02]  /*6380*/  @P1 FADD.FTZ R63, R70, R69 ;  /* 0x00000045463f1221 */ /* 0x000fe40000010000 */
[-C--:B------:R-:W-:Y:S02]  /*6390*/  FMUL.FTZ R69, R61, R211.reuse ;  /* 0x000000d33d457220 */ /* 0x080fe40000410000 */
[----:B------:R-:W-:-:S02]  /*63a0*/  FMUL.FTZ R211, R60, R211 ;  /* 0x000000d33cd37220 */ /* 0x000fc40000410000 */
        /* <DEDUP_REMOVED lines=15> */
.L_x_4382:
[----:B------:R-:W-:Y:S05]  /*64a0*/  BSYNC B0 ;  /* 0x0000000000007941 */ /* 0x000fea0003800000 */
.L_x_4381:
[----:B------:R-:W-:Y:S01]  /*64b0*/  LOP3.LUT P0, RZ, R98, 0x1f, RZ, 0xc0, !PT ;  /* 0x0000001f62ff7812 */ /* 0x000fe2000780c0ff */
[C---:B-1---5:R-:W-:Y:S01]  /*64c0*/  FMUL.FTZ R60, R159.reuse, -R110 ;  /* 0x8000006e9f3c7220 */ /* 0x062fe20000410000 */
        /* <DEDUP_REMOVED lines=36> */
[----:B------:R-:W-:Y:S02]  /*6710*/  FADD.FTZ R62, -R103, R60 ;  /* 0x0000003c673e7221 */ /* 0x000fe40000010100 */
[----:B------:R-:W-:Y:S01]  /*6720*/  FFMA.FTZ R64, R166, R67, -R64 ;  /* 0x00000043a6407223 */ /* 0x000fe20000010840 */
[----:B------:R-:W0:Y:S01]  /*6730*/  LDS.64 R60, [R98.X16+0x31d8] ;  /* 0x0031d800623c7984 */ /* 0x000e22000000ca00 */
        /* <DEDUP_REMOVED lines=32> */
[----:B------:R-:W-:Y:S02]  /*6940*/  FMUL.FTZ R66, R175, -R68 ;  /* 0x80000044af427220 */ /* 0x000fe40000410000 */
[----:B------:R-:W-:Y:S02]  /*6950*/  FFMA.FTZ R62, R170, R62, R65 ;  /* 0x0000003eaa3e7223 */ /* 0x000fe40000010041 */
[----:B------:R-:W-:Y:S02]  /*6960*/  FADD.FTZ R64, R116, R63 ;  /* 0x0000003f74407221 */ /* 0x000fe40000010000 */
[-C--:B------:R-:W-:Y:S02]  /*6970*/  FFMA.FTZ R63, R176, R67.reuse, -R66 ;  /* 0x00000043b03f7223 */ /* 0x080fe40000010842 */
[----:B------:R-:W-:Y:S02]  /*6980*/  FADD.FTZ R66, -R115, R62 ;  /* 0x0000003e73427221 */ /* 0x000fe40000010100 */
[----:B------:R-:W-:-:S02]  /*6990*/  FMUL.FTZ R65, R175, -R67 ;  /* 0x80000043af417220 */ /* 0x000fc40000410000 */
[C---:B------:R-:W-:Y:S02]  /*69a0*/  FMUL.FTZ R67, R171.reuse, -R66 ;  /* 0x80000042ab437220 */ /* 0x040fe40000410000 */
[----:B------:R-:W-:Y:S02]  /*69b0*/  FMUL.FTZ R69, R171, -R64 ;  /* 0x80000040ab457220 */ /* 0x000fe40000410000 */
[----:B------:R-:W-:Y:S02]  /*69c0*/  FFMA.FTZ R62, R176, R68, R65 ;  /* 0x00000044b03e7223 */ /* 0x000fe40000010041 */
[----:B0-----:R-:W-:Y:S02]  /*69d0*/  FMUL.FTZ R65, R125, R61 ;  /* 0x0000003d7d417220 */ /* 0x001fe40000410000 */
[C---:B------:R-:W-:Y:S02]  /*69e0*/  FFMA.FTZ R67, R172.reuse, R64, -R67 ;  /* 0x00000040ac437223 */ /* 0x040fe40000010843 */
[----:B------:R-:W-:-:S02]  /*69f0*/  FFMA.FTZ R66, R172, R66, R69 ;  /* 0x00000042ac427223 */ /* 0x000fc40000010045 */
[-C--:B------:R-:W-:Y:S02]  /*6a00*/  FMUL.FTZ R125, R125, R60.reuse ;  /* 0x0000003c7d7d7220 */ /* 0x080fe40000410000 */
[----:B------:R-:W-:Y:S02]  /*6a10*/  FFMA.FTZ R65, R124, R60, -R65 ;  /* 0x0000003c7c417223 */ /* 0x000fe40000010841 */
[----:B------:R-:W-:Y:S02]  /*6a20*/  FADD.FTZ R67, R122, R67 ;  /* 0x000000437a437221 */ /* 0x000fe40000010000 */
[----:B------:R-:W-:Y:S02]  /*6a30*/  FADD.FTZ R66, -R121, R66 ;  /* 0x0000004279427221 */ /* 0x000fe40000010100 */
[----:B------:R-:W-:Y:S02]  /*6a40*/  FFMA.FTZ R125, R124, R61, R125 ;  /* 0x0000003d7c7d7223 */ /* 0x000fe4000001007d */
[----:B------:R-:W-:-:S02]  /*6a50*/  FADD.FTZ R224, R224, R65 ;  /* 0x00000041e0e07221 */ /* 0x000fc40000010000 */
[CC--:B------:R-:W-:Y:S02]  /*6a60*/  FMUL.FTZ R65, R173.reuse, -R67.reuse ;  /* 0x80000043ad417220 */ /* 0x0c0fe40000410000 */
[----:B------:R-:W-:Y:S02]  /*6a70*/  FMUL.FTZ R61, R173, -R66 ;  /* 0x80000042ad3d7220 */ /* 0x000fe40000410000 */
[----:B------:R-:W-:Y:S02]  /*6a80*/  FADD.FTZ R125, RZ, R125 ;  /* 0x0000007dff7d7221 */ /* 0x000fe40000010000 */
[----:B------:R-:W-:Y:S02]  /*6a90*/  FMUL.FTZ R60, R187, R224 ;  /* 0x000000e0bb3c7220 */ /* 0x000fe40000410000 */
[C---:B------:R-:W-:Y:S02]  /*6aa0*/  FFMA.FTZ R66, R174.reuse, R66, R65 ;  /* 0x00000042ae427223 */ /* 0x040fe40000010041 */
[----:B------:R-:W-:-:S02]  /*6ab0*/  FFMA.FTZ R67, R174, R67, -R61 ;  /* 0x00000043ae437223 */ /* 0x000fc4000001083d */
[-C--:B------:R-:W-:Y:S02]  /*6ac0*/  FMUL.FTZ R61, R187, R125.reuse ;  /* 0x0000007dbb3d7220 */ /* 0x080fe40000410000 */
[----:B------:R-:W-:Y:S02]  /*6ad0*/  FFMA.FTZ R124, R188, R125, R60 ;  /* 0x0000007dbc7c7223 */ /* 0x000fe4000001003c */
[----:B------:R-:W-:Y:S02]  /*6ae0*/  FADD.FTZ R66, -R123, R66 ;  /* 0x000000427b427221 */ /* 0x000fe40000010100 */
[----:B------:R-:W-:Y:S02]  /*6af0*/  FADD.FTZ R67, R126, R67 ;  /* 0x000000437e437221 */ /* 0x000fe40000010000 */
[----:B------:R-:W-:Y:S02]  /*6b00*/  FFMA.FTZ R60, R188, R224, -R61 ;  /* 0x000000e0bc3c7223 */ /* 0x000fe4000001083d */
[----:B------:R-:W-:-:S02]  /*6b10*/  FADD.FTZ R124, RZ, R124 ;  /* 0x0000007cff7c7221 */ /* 0x000fc40000010000 */
[C---:B------:R-:W-:Y:S02]  /*6b20*/  FMUL.FTZ R64, R175.reuse, -R66 ;  /* 0x80000042af407220 */ /* 0x040fe40000410000 */
[-C--:B------:R-:W-:Y:S02]  /*6b30*/  FMUL.FTZ R61, R175, -R67.reuse ;  /* 0x80000043af3d7220 */ /* 0x080fe40000410000 */
[----:B------:R-:W-:Y:S02]  /*6b40*/  FADD.FTZ R223, R223, R60 ;  /* 0x0000003cdfdf7221 */ /* 0x000fe40000010000 */
[----:B------:R-:W-:Y:S02]  /*6b50*/  FMUL.FTZ R60, R185, R124 ;  /* 0x0000007cb93c7220 */ /* 0x000fe40000410000 */
[C---:B------:R-:W-:Y:S02]  /*6b60*/  FFMA.FTZ R67, R176.reuse, R67, -R64 ;  /* 0x00000043b0437223 */ /* 0x040fe40000010840 */
[----:B------:R-:W-:-:S02]  /*6b70*/  FFMA.FTZ R66, R176, R66, R61 ;  /* 0x00000042b0427223 */ /* 0x000fc4000001003d */
[-C--:B------:R-:W-:Y:S02]  /*6b80*/  FMUL.FTZ R65, R185, R223.reuse ;  /* 0x000000dfb9417220 */ /* 0x080fe40000410000 */
[----:B------:R-:W-:Y:S02]  /*6b90*/  FFMA.FTZ R61, R186, R223, -R60 ;  /* 0x000000dfba3d7223 */ /* 0x000fe4000001083c */
[----:B------:R-:W-:Y:S02]  /*6ba0*/  FADD.FTZ R67, R132, R67 ;  /* 0x0000004384437221 */ /* 0x000fe40000010000 */
[----:B------:R-:W-:Y:S02]  /*6bb0*/  FFMA.FTZ R65, R186, R124, R65 ;  /* 0x0000007cba417223 */ /* 0x000fe40000010041 */
[----:B------:R-:W-:Y:S02]  /*6bc0*/  FADD.FTZ R66, -R131, R66 ;  /* 0x0000004283427221 */ /* 0x000fe40000010100 */
[----:B------:R-:W-:-:S02]  /*6bd0*/  FADD.FTZ R222, R222, R61 ;  /* 0x0000003ddede7221 */ /* 0x000fc40000010000 */
[C---:B------:R-:W-:Y:S02]  /*6be0*/  FMUL.FTZ R69, R177.reuse, -R67 ;  /* 0x80000043b1457220 */ /* 0x040fe40000410000 */
[----:B------:R-:W-:Y:S02]  /*6bf0*/  FADD.FTZ R208, RZ, R65 ;  /* 0x00000041ffd07221 */ /* 0x000fe40000010000 */
[----:B------:R-:W-:Y:S02]  /*6c00*/  FMUL.FTZ R60, R177, -R66 ;  /* 0x80000042b13c7220 */ /* 0x000fe40000410000 */
[C---:B------:R-:W-:Y:S02]  /*6c10*/  FMUL.FTZ R65, R183.reuse, R222 ;  /* 0x000000deb7417220 */ /* 0x040fe40000410000 */
[----:B------:R-:W-:Y:S02]  /*6c20*/  FFMA.FTZ R66, R178, R66, R69 ;  /* 0x00000042b2427223 */ /* 0x000fe40000010045 */
[----:B------:R-:W-:-:S02]  /*6c30*/  FMUL.FTZ R61, R183, R208 ;  /* 0x000000d0b73d7220 */ /* 0x000fc40000410000 */
[----:B------:R-:W-:Y:S02]  /*6c40*/  FFMA.FTZ R65, R184, R208, R65 ;  /* 0x000000d0b8417223 */ /* 0x000fe40000010041 */
[----:B------:R-:W-:Y:S02]  /*6c50*/  FFMA.FTZ R67, R178, R67, -R60 ;  /* 0x00000043b2437223 */ /* 0x000fe4000001083c */
        /* <DEDUP_REMOVED lines=23> */
[C---:B------:R-:W-:Y:S02]  /*6dd0*/  FMUL.FTZ R64, R179.reuse, -R64 ;  /* 0x80000040b3407220 */ /* 0x040fe40000410000 */
        /* <DEDUP_REMOVED lines=13> */
[----:B------:R-:W-:Y:S02]  /*6eb0*/  FFMA.FTZ R62, R182, R65, -R61 ;  /* 0x00000041b63e7223 */ /* 0x000fe4000001083d */
[----:B------:R-:W-:Y:S02]  /*6ec0*/  FMUL.FTZ R61, R177, R219 ;  /* 0x000000dbb13d7220 */ /* 0x000fe40000410000 */
[----:B------:R-:W-:-:S02]  /*6ed0*/  FADD.FTZ R67, R142, R67 ;  /* 0x000000438e437221 */ /* 0x000fc40000010000 */
[----:B------:R-:W-:Y:S02]  /*6ee0*/  FMUL.FTZ R63, R183, -R66 ;  /* 0x80000042b73f7220 */ /* 0x000fe40000410000 */
[----:B------:R-:W-:Y:S02]  /*6ef0*/  FMUL.FTZ R65, R181, -R65 ;  /* 0x80000041b5417220 */ /* 0x000fe40000410000 */
[-C--:B------:R-:W-:Y:S02]  /*6f00*/  FMUL.FTZ R60, R177, R211.reuse ;  /* 0x000000d3b13c7220 */ /* 0x080fe40000410000 */
[----:B------:R-:W-:Y:S02]  /*6f10*/  FFMA.FTZ R212, R178, R211, R61 ;  /* 0x000000d3b2d47223 */ /* 0x000fe4000001003d */
[----:B------:R-:W-:Y:S02]  /*6f20*/  FFMA.FTZ R69, R184, R67, -R63 ;  /* 0x00000043b8457223 */ /* 0x000fe4000001083f */
[----:B------:R-:W-:-:S02]  /*6f30*/  FFMA.FTZ R65, R182, R64, R65 ;  /* 0x00000040b6417223 */ /* 0x000fc40000010041 */
[C---:B------:R-:W-:Y:S02]  /*6f40*/  FMUL.FTZ R67, R183.reuse, -R67 ;  /* 0x80000043b7437220 */ /* 0x040fe40000410000 */
[----:B------:R-:W-:Y:S02]  /*6f50*/  FFMA.FTZ R61, R178, R219, -R60 ;  /* 0x000000dbb23d7223 */ /* 0x000fe4000001083c */
[----:B------:R-:W-:Y:S02]  /*6f60*/  FADD.FTZ R212, RZ, R212 ;  /* 0x000000d4ffd47221 */ /* 0x000fe40000010000 */
[----:B------:R-:W-:Y:S02]  /*6f70*/  FMUL.FTZ R63, R183, -R65 ;  /* 0x80000041b73f7220 */ /* 0x000fe40000410000 */
[----:B------:R-:W-:Y:S02]  /*6f80*/  FFMA.FTZ R66, R184, R66, R67 ;  /* 0x00000042b8427223 */ /* 0x000fe40000010043 */
[----:B------:R-:W-:-:S02]  /*6f90*/  FADD.FTZ R218, R218, R61 ;  /* 0x0000003ddada7221 */ /* 0x000fc40000010000 */
[----:B------:R-:W-:Y:S02]  /*6fa0*/  FMUL.FTZ R61, R175, R212 ;  /* 0x000000d4af3d7220 */ /* 0x000fe40000410000 */
[----:B------:R-:W-:Y:S02]  /*6fb0*/  FFMA.FTZ R64, R184, R62, -R63 ;  /* 0x0000003eb8407223 */ /* 0x000fe4000001083f */
[----:B------:R-:W-:Y:S02]  /*6fc0*/  FADD.FTZ R66, -R147, R66 ;  /* 0x0000004293427221 */ /* 0x000fe40000010100 */
[----:B------:R-:W-:Y:S02]  /*6fd0*/  FMUL.FTZ R63, R175, R218 ;  /* 0x000000daaf3f7220 */ /* 0x000fe40000410000 */
[----:B------:R-:W-:Y:S02]  /*6fe0*/  FMUL.FTZ R62, R183, -R62 ;  /* 0x8000003eb73e7220 */ /* 0x000fe40000410000 */
        /* <DEDUP_REMOVED lines=8> */
[----:B------:R-:W-:Y:S02]  /*7070*/  FADD.FTZ R213, RZ, R63 ;  /* 0x0000003fffd57221 */ /* 0x000fe40000010000 */
[----:B------:R-:W-:Y:S02]  /*7080*/  FMUL.FTZ R65, R185, -R62 ;  /* 0x8000003eb9417220 */ /* 0x000fe40000410000 */
[C---:B------:R-:W-:Y:S02]  /*7090*/  FMUL.FTZ R61, R173.reuse, R217 ;  /* 0x000000d9ad3d7220 */ /* 0x040fe40000410000 */
[----:B------:R-:W-:Y:S02]  /*70a0*/  FFMA.FTZ R66, R186, R66, R69 ;  /* 0x00000042ba427223 */ /* 0x000fe40000010045 */
[----:B------:R-:W-:-:S02]  /*70b0*/  FMUL.FTZ R60, R173, R213 ;  /* 0x000000d5ad3c7220 */ /* 0x000fc40000410000 */
[-C--:B------:R-:W-:Y:S02]  /*70c0*/  FFMA.FTZ R63, R186, R64.reuse, -R65 ;  /* 0x00000040ba3f7223 */ /* 0x080fe40000010841 */
        /* <DEDUP_REMOVED lines=12> */
[-C--:B------:R-:W-:Y:S02]  /*7190*/  FFMA.FTZ R60, R172, R216.reuse, -R61 ;  /* 0x000000d8ac3c7223 */ /* 0x080fe4000001083d */
[-C--:B------:R-:W-:Y:S02]  /*71a0*/  FMUL.FTZ R61, R187, -R63.reuse ;  /* 0x8000003fbb3d7220 */ /* 0x080fe40000410000 */
[----:B------:R-:W-:Y:S02]  /*71b0*/  FFMA.FTZ R64, R188, R63, -R64 ;  /* 0x0000003fbc407223 */ /* 0x000fe40000010840 */
[----:B------:R-:W-:Y:S02]  /*71c0*/  FMUL.FTZ R63, R171, R216 ;  /* 0x000000d8ab3f7220 */ /* 0x000fe40000410000 */
[----:B------:R-:W-:-:S02]  /*71d0*/  FMUL.FTZ R67, R187, -R67 ;  /* 0x80000043bb437220 */ /* 0x000fc40000410000 */
[----:B------:R-:W-:Y:S01]  /*71e0*/  FADD.FTZ R225, R215, R60 ;  /* 0x0000003cd7e17221 */ /* 0x000fe20000010000 */
[----:B------:R-:W-:Y:S01]  /*71f0*/  HFMA2.MMA R60, -RZ, RZ, 1.875, 0 ;  /* 0x3f800000ff3c7435 */ /* 0x000fe200000001ff */
[----:B------:R-:W-:Y:S02]  /*7200*/  FFMA.FTZ R215, R172, R214, R63 ;  /* 0x000000d6acd77223 */ /* 0x000fe4000001003f */
[----:B------:R-:W-:Y:S01]  /*7210*/  FFMA.FTZ R66, R188, R66, R67 ;  /* 0x00000042bc427223 */ /* 0x000fe20000010043 */
[----:B------:R-:W-:Y:S01]  /*7220*/  CS2R R62, SRZ ;  /* 0x00000000003e7805 */ /* 0x000fe2000001ff00 */
[----:B------:R-:W-:Y:S02]  /*7230*/  FADD.FTZ R215, RZ, R215 ;  /* 0x000000d7ffd77221 */ /* 0x000fe40000010000 */
[----:B------:R-:W-:Y:S02]  /*7240*/  FADD.FTZ R67, -R155, R66 ;  /* 0x000000429b437221 */ /* 0x000fe40000010100 */
[----:B------:R-:W-:-:S02]  /*7250*/  FADD.FTZ R66, R156, R69 ;  /* 0x000000459c427221 */ /* 0x000fc40000010000 */
[C---:B------:R-:W-:Y:S02]  /*7260*/  FMUL.FTZ R69, R169.reuse, R225 ;  /* 0x000000e1a9457220 */ /* 0x040fe40000410000 */
[-C--:B------:R-:W-:Y:S02]  /*7270*/  FMUL.FTZ R68, R169, R215.reuse ;  /* 0x000000d7a9447220 */ /* 0x080fe40000410000 */
[C---:B------:R-:W-:Y:S02]  /*7280*/  FFMA.FTZ R69, R170.reuse, R215, R69 ;  /* 0x000000d7aa457223 */ /* 0x040fe40000010045 */
[----:B------:R-:W-:Y:S02]  /*7290*/  FFMA.FTZ R227, R170, R225, -R68 ;  /* 0x000000e1aae37223 */ /* 0x000fe40000010844 */
[----:B------:R-:W-:Y:S02]  /*72a0*/  FADD.FTZ R226, RZ, R69 ;  /* 0x00000045ffe27221 */ /* 0x000fe40000010000 */
[----:B------:R-:W-:-:S02]  /*72b0*/  FADD.FTZ R227, R202, R227 ;  /* 0x000000e3cae37221 */ /* 0x000fc40000010000 */
[CC--:B------:R-:W-:Y:S02]  /*72c0*/  FMUL.FTZ R68, R167.reuse, R226.reuse ;  /* 0x000000e2a7447220 */ /* 0x0c0fe40000410000 */
[----:B------:R-:W-:Y:S02]  /*72d0*/  FMUL.FTZ R69, R167, R227 ;  /* 0x000000e3a7457220 */ /* 0x000fe40000410000 */
[----:B------:R-:W-:Y:S01]  /*72e0*/  FFMA.FTZ R65, R188, R65, R61 ;  /* 0x00000041bc417223 */ /* 0x000fe2000001003d */
[----:B------:R-:W-:Y:S01]  /*72f0*/  MOV R61, RZ ;  /* 0x000000ff003d7202 */ /* 0x000fe20000000f00 */
[C---:B------:R-:W-:Y:S02]  /*7300*/  FFMA.FTZ R68, R168.reuse, R227, -R68 ;  /* 0x000000e3a8447223 */ /* 0x040fe40000010844 */
[----:B------:R-:W-:Y:S02]  /*7310*/  FFMA.FTZ R69, R168, R226, R69 ;  /* 0x000000e2a8457223 */ /* 0x000fe40000010045 */
[----:B------:R-:W-:Y:S01]  /*7320*/  FADD.FTZ R228, R203, R68 ;  /* 0x00000044cbe47221 */ /* 0x000fe20000010000 */
[----:B------:R-:W0:Y:S01]  /*7330*/  @!P0 LDS.128 R60, [R70.X16+0x4be0] ;  /* 0x004be000463c8984 */ /* 0x000e22000000cc00 */
[----:B------:R-:W-:Y:S01]  /*7340*/  FADD.FTZ R202, RZ, R69 ;  /* 0x00000045ffca7221 */ /* 0x000fe20000010000 */
[----:B------:R-:W-:-:S02]  /*7350*/  ISETP.GT.U32.AND P0, PT, R98, 0x1f, PT ;  /* 0x0000001f6200780c */ /* 0x000fc40003f04070 */
[----:B------:R1:W-:Y:S02]  /*7360*/  STS.128 [R98.X16+0x35e0], R64 ;  /* 0x0035e04062007388 */ /* 0x0003e4000000cc00 */
[C---:B-1----:R-:W-:Y:S02]  /*7370*/  FMUL.FTZ R67, R165.reuse, R228 ;  /* 0x000000e4a5437220 */ /* 0x042fe40000410000 */
[-C--:B------:R-:W-:Y:S02]  /*7380*/  FMUL.FTZ R65, R165, R202.reuse ;  /* 0x000000caa5417220 */ /* 0x080fe40000410000 */
[C---:B------:R-:W-:Y:S02]  /*7390*/  FFMA.FTZ R67, R166.reuse, R202, R67 ;  /* 0x000000caa6437223 */ /* 0x040fe40000010043 */
[----:B------:R-:W-:Y:S02]  /*73a0*/  FFMA.FTZ R65, R166, R228, -R65 ;  /* 0x000000e4a6417223 */ /* 0x000fe40000010841 */
[----:B------:R-:W-:-:S02]  /*73b0*/  FADD.FTZ R203, RZ, R67 ;  /* 0x00000043ffcb7221 */ /* 0x000fc40000010000 */
[----:B------:R-:W-:Y:S02]  /*73c0*/  FADD.FTZ R204, R204, R65 ;  /* 0x00000041cccc7221 */ /* 0x000fe40000010000 */
[CC--:B------:R-:W-:Y:S02]  /*73d0*/  FMUL.FTZ R65, R163.reuse, R203.reuse ;  /* 0x000000cba3417220 */ /* 0x0c0fe40000410000 */
[-C--:B------:R-:W-:Y:S02]  /*73e0*/  FMUL.FTZ R66, R163, R204.reuse ;  /* 0x000000cca3427220 */ /* 0x080fe40000410000 */
[C---:B------:R-:W-:Y:S02]  /*73f0*/  FFMA.FTZ R64, R164.reuse, R204, -R65 ;  /* 0x000000cca4407223 */ /* 0x040fe40000010841 */
[----:B------:R-:W-:Y:S02]  /*7400*/  FFMA.FTZ R66, R164, R203, R66 ;  /* 0x000000cba4427223 */ /* 0x000fe40000010042 */
[----:B------:R-:W-:-:S02]  /*7410*/  FADD.FTZ R229, R207, R64 ;  /* 0x00000040cfe57221 */ /* 0x000fc40000010000 */
[----:B------:R-:W-:Y:S02]  /*7420*/  FADD.FTZ R207, RZ, R66 ;  /* 0x00000042ffcf7221 */ /* 0x000fe40000010000 */
[C---:B------:R-:W-:Y:S02]  /*7430*/  FMUL.FTZ R66, R161.reuse, R229 ;  /* 0x000000e5a1427220 */ /* 0x040fe40000410000 */
[-C--:B------:R-:W-:Y:S02]  /*7440*/  FMUL.FTZ R64, R161, R207.reuse ;  /* 0x000000cfa1407220 */ /* 0x080fe40000410000 */
[C---:B------:R-:W-:Y:S02]  /*7450*/  FFMA.FTZ R66, R162.reuse, R207, R66 ;  /* 0x000000cfa2427223 */ /* 0x040fe40000010042 */
[----:B------:R-:W-:-:S04]  /*7460*/  FFMA.FTZ R65, R162, R229, -R64 ;  /* 0x000000e5a2417223 */ /* 0x000fc80000010840 */
[----:B------:R-:W-:Y:S02]  /*7470*/  FADD.FTZ R230, R206, R65 ;  /* 0x00000041cee67221 */ /* 0x000fe40000010000 */
[----:B------:R-:W-:Y:S02]  /*7480*/  FADD.FTZ R206, RZ, R66 ;  /* 0x00000042ffce7221 */ /* 0x000fe40000010000 */
[C---:B------:R-:W-:Y:S02]  /*7490*/  FMUL.FTZ R231, R159.reuse, R230 ;  /* 0x000000e69fe77220 */ /* 0x040fe40000410000 */
[-C--:B------:R-:W-:Y:S02]  /*74a0*/  FMUL.FTZ R65, R159, R206.reuse ;  /* 0x000000ce9f417220 */ /* 0x080fe40000410000 */
[C---:B------:R-:W-:Y:S02]  /*74b0*/  FFMA.FTZ R231, R160.reuse, R206, R231 ;  /* 0x000000cea0e77223 */ /* 0x040fe400000100e7 */
[----:B------:R-:W-:-:S04]  /*74c0*/  FFMA.FTZ R64, R160, R230, -R65 ;  /* 0x000000e6a0407223 */ /* 0x000fc80000010841 */
[----:B------:R-:W-:Y:S01]  /*74d0*/  FADD.FTZ R205, R205, R64 ;  /* 0x00000040cdcd7221 */ /* 0x000fe20000010000 */
[----:B------:R-:W-:Y:S06]  /*74e0*/  BAR.SYNC.DEFER_BLOCKING 0x0 ;  /* 0x0000000000007b1d */ /* 0x000fec0000010000 */
[----:B------:R-:W-:Y:S05]  /*74f0*/  @P0 BRA `(.L_x_4391) ;  /* 0x00000ac000000947 */ /* 0x000fea0003800000 */
[----:B0-----:R-:W-:Y:S02]  /*7500*/  SHF.L.U32 R232, R98, 0x5, RZ ;  /* 0x0000000562e87819 */ /* 0x001fe400000006ff */
[----:B------:R-:W-:-:S03]  /*7510*/  ISETP.NE.AND P0, PT, R0, 0x1f, PT ;  /* 0x0000001f0000780c */ /* 0x000fc60003f05270 */
[----:B------:R-:W-:Y:S04]  /*7520*/  LDS.128 R64, [R232+0x35e0] ;  /* 0x0035e000e8407984 */ /* 0x000fe80000000c00 */
[----:B------:R-:W0:Y:S02]  /*7530*/  LDS.128 R68, [R232+0x35f0] ;  /* 0x0035f000e8447984 */ /* 0x000e240000000c00 */
[C---:B0-----:R-:W-:Y:S02]  /*7540*/  FMUL.FTZ R236, R65.reuse, R70 ;  /* 0x0000004641ec7220 */ /* 0x041fe40000410000 */
[-C--:B------:R-:W-:Y:S02]  /*7550*/  FMUL.FTZ R241, R65, R71.reuse ;  /* 0x0000004741f17220 */ /* 0x080fe40000410000 */
[----:B------:R-:W-:-:S02]  /*7560*/  FFMA.FTZ R236, R64, R71, R236 ;  /* 0x0000004740ec7223 */ /* 0x000fc400000100ec */
[CC--:B------:R-:W-:Y:S02]  /*7570*/  FMUL.FTZ R71, R65.reuse, R69.reuse ;  /* 0x0000004541477220 */ /* 0x0c0fe40000410000 */
[----:B------:R-:W-:Y:S02]  /*7580*/  FMUL.FTZ R65, R65, R68 ;  /* 0x0000004441417220 */ /* 0x000fe40000410000 */
[C---:B------:R-:W-:Y:S02]  /*7590*/  FFMA.FTZ R241, R64.reuse, R70, -R241 ;  /* 0x0000004640f17223 */ /* 0x040fe400000108f1 */
[C---:B------:R-:W-:Y:S02]  /*75a0*/  FFMA.FTZ R69, R64.reuse, R69, R65 ;  /* 0x0000004540457223 */ /* 0x040fe40000010041 */
[----:B------:R-:W-:Y:S02]  /*75b0*/  FFMA.FTZ R71, R64, R68, -R71 ;  /* 0x0000004440477223 */ /* 0x000fe40000010847 */
[----:B------:R-:W-:Y:S01]  /*75c0*/  FADD.FTZ R68, R66, R241 ;  /* 0x000000f142447221 */ /* 0x000fe20000010000 */
[----:B------:R-:W-:Y:S01]  /*75d0*/  MOV R241, R69 ;  /* 0x0000004500f17202 */ /* 0x000fe20000000f00 */
[----:B------:R-:W-:Y:S01]  /*75e0*/  FADD.FTZ R67, R67, R236 ;  /* 0x000000ec43437221 */ /* 0x000fe20000010000 */
[----:B------:R-:W-:Y:S05]  /*75f0*/  BRA.DIV ~URZ, `(.L_x_4392) ;  /* 0x000076d27f007947 */ /* 0x000fea000b800000 */
[----:B------:R0:W1:Y:S02]  /*7600*/  SHFL.DOWN PT, R70, R71, 0x1, 0x1f ;  /* 0x08201f0047467f89 */ /* 0x00006400000e0000 */
.L_x_4494:
[----:B------:R-:W-:Y:S05]  /*7610*/  BRA.DIV ~URZ, `(.L_x_4393) ;  /* 0x000077327f007947 */ /* 0x000fea000b800000 */
[----:B------:R-:W2:Y:S04]  /*7620*/  SHFL.DOWN PT, R69, R69, 0x1, 0x1f ;  /* 0x08201f0045457f89 */ /* 0x000ea800000e0000 */
[----:B------:R3:W4:Y:S04]  /*7630*/  SHFL.DOWN PT, R236, R68, 0x1, 0x1f ;  /* 0x08201f0044ec7f89 */ /* 0x00072800000e0000 */
[----:B------:R3:W0:Y:S02]  /*7640*/  SHFL.DOWN PT, R66, R67, 0x1, 0x1f ;  /* 0x08201f0043427f89 */ /* 0x00062400000e0000 */
.L_x_4495:
[----:B------:R-:W-:Y:S01]  /*7650*/  BSSY B1, `(.L_x_4394) ;  /* 0x000000d000017945 */ /* 0x000fe20003800000 */
[----:B------:R-:W-:Y:S05]  /*7660*/  @!P0 BRA `(.L_x_4395) ;  /* 0x000000b000008947 */ /* 0x000fea0003800000 */
[C---:B0-----:R-:W-:Y:S02]  /*7670*/  FMUL.FTZ R64, R241.reuse, R66 ;  /* 0x00000042f1407220 */ /* 0x041fe40000410000 */
[----:B----4-:R-:W-:-:S02]  /*7680*/  FMUL.FTZ R240, R241, R236 ;  /* 0x000000ecf1f07220 */ /* 0x010fc40000410000 */
[----:B------:R-:W-:Y:S02]  /*7690*/  FFMA.FTZ R65, R71, R236, -R64 ;  /* 0x000000ec47417223 */ /* 0x000fe40000010840 */
[-C--:B--2---:R-:W-:Y:S02]  /*76a0*/  FMUL.FTZ R64, R241, R69.reuse ;  /* 0x00000045f1407220 */ /* 0x084fe40000410000 */
[----:B------:R-:W-:Y:S02]  /*76b0*/  FFMA.FTZ R240, R71, R66, R240 ;  /* 0x0000004247f07223 */ /* 0x000fe400000100f0 */
[-C--:B-1----:R-:W-:Y:S02]  /*76c0*/  FMUL.FTZ R66, R241, R70.reuse ;  /* 0x00000046f1427220 */ /* 0x082fe40000410000 */
[C---:B------:R-:W-:Y:S02]  /*76d0*/  FFMA.FTZ R64, R71.reuse, R70, -R64 ;  /* 0x0000004647407223 */ /* 0x040fe40000010840 */
[----:B------:R-:W-:-:S02]  /*76e0*/  FFMA.FTZ R241, R71, R69, R66 ;  /* 0x0000004547f17223 */ /* 0x000fc40000010042 */
[----:B---3--:R-:W-:Y:S01]  /*76f0*/  FADD.FTZ R68, R68, R65 ;  /* 0x0000004144447221 */ /* 0x008fe20000010000 */
[----:B------:R-:W-:Y:S01]  /*7700*/  MOV R71, R64 ;  /* 0x0000004000477202 */ /* 0x000fe20000000f00 */
[----:B------:R-:W-:Y:S02]  /*7710*/  FADD.FTZ R67, R67, R240 ;  /* 0x000000f043437221 */ /* 0x000fe40000010000 */
.L_x_4395:
[----:B------:R-:W-:Y:S05]  /*7720*/  BSYNC B1 ;  /* 0x0000000000017941 */ /* 0x000fea0003800000 */
.L_x_4394:
[----:B------:R-:W-:Y:S01]  /*7730*/  ISETP.GT.U32.AND P0, PT, R0, 0x1d, PT ;  /* 0x0000001d0000780c */ /* 0x000fe20003f04070 */
[----:B------:R-:W-:Y:S05]  /*7740*/  BRA.DIV ~URZ, `(.L_x_4396) ;  /* 0x000077527f007947 */ /* 0x000fea000b800000 */
[----:B--2---:R2:W3:Y:S04]  /*7750*/  SHFL.DOWN PT, R69, R71, 0x2, 0x1f ;  /* 0x08401f0047457f89 */ /* 0x0044e800000e0000 */
[----:B-1----:R2:W1:Y:S04]  /*7760*/  SHFL.DOWN PT, R70, R241, 0x2, 0x1f ;  /* 0x08401f00f1467f89 */ /* 0x00246800000e0000 */
[----:B----4-:R2:W4:Y:S04]  /*7770*/  SHFL.DOWN PT, R236, R68, 0x2, 0x1f ;  /* 0x08401f0044ec7f89 */ /* 0x01052800000e0000 */
[----:B0-----:R2:W0:Y:S02]  /*7780*/  SHFL.DOWN PT, R66, R67, 0x2, 0x1f ;  /* 0x08401f0043427f89 */ /* 0x00142400000e0000 */
.L_x_4496:
[----:B------:R-:W-:Y:S01]  /*7790*/  BSSY B1, `(.L_x_4397) ;  /* 0x000000d000017945 */ /* 0x000fe20003800000 */
[----:B------:R-:W-:Y:S05]  /*77a0*/  @P0 BRA `(.L_x_4398) ;  /* 0x000000b000000947 */ /* 0x000fea0003800000 */
[C---:B0-----:R-:W-:Y:S02]  /*77b0*/  FMUL.FTZ R64, R241.reuse, R66 ;  /* 0x00000042f1407220 */ /* 0x041fe40000410000 */
[----:B----4-:R-:W-:-:S02]  /*77c0*/  FMUL.FTZ R240, R241, R236 ;  /* 0x000000ecf1f07220 */ /* 0x010fc40000410000 */
[----:B------:R-:W-:Y:S02]  /*77d0*/  FFMA.FTZ R65, R71, R236, -R64 ;  /* 0x000000ec47417223 */ /* 0x000fe40000010840 */
        /* <DEDUP_REMOVED lines=8> */
.L_x_4398:
[----:B------:R-:W-:Y:S05]  /*7860*/  BSYNC B1 ;  /* 0x0000000000017941 */ /* 0x000fea0003800000 */
.L_x_4397:
[----:B------:R-:W-:Y:S01]  /*7870*/  ISETP.GT.U32.AND P0, PT, R0, 0x1b, PT ;  /* 0x0000001b0000780c */ /* 0x000fe20003f04070 */
[----:B------:R-:W-:Y:S10]  /*7880*/  BRA.DIV ~URZ, `(.L_x_4399) ;  /* 0x000077d27f007947 */ /* 0x000ff4000b800000 */
[----:B---3--:R3:W2:Y:S02]  /*7890*/  SHFL.DOWN PT, R69, R71, 0x4, 0x1f ;  /* 0x08801f0047457f89 */ /* 0x0086a400000e0000 */
.L_x_4497:
[----:B------:R-:W-:Y:S05]  /*78a0*/  BRA.DIV ~URZ, `(.L_x_4400) ;  /* 0x000078327f007947 */ /* 0x000fea000b800000 */
[----:B-1----:R1:W3:Y:S04]  /*78b0*/  SHFL.DOWN PT, R70, R241, 0x4, 0x1f ;  /* 0x08801f00f1467f89 */ /* 0x0022e800000e0000 */
[----:B----4-:R1:W4:Y:S04]  /*78c0*/  SHFL.DOWN PT, R236, R68, 0x4, 0x1f ;  /* 0x08801f0044ec7f89 */ /* 0x01032800000e0000 */
[----:B0-----:R1:W0:Y:S02]  /*78d0*/  SHFL.DOWN PT, R66, R67, 0x4, 0x1f ;  /* 0x08801f0043427f89 */ /* 0x00122400000e0000 */
.L_x_4498:
[----:B------:R-:W-:Y:S01]  /*78e0*/  BSSY B1, `(.L_x_4401) ;  /* 0x000000d000017945 */ /* 0x000fe20003800000 */
[----:B------:R-:W-:Y:S05]  /*78f0*/  @P0 BRA `(.L_x_4402) ;  /* 0x000000b000000947 */ /* 0x000fea0003800000 */
[C---:B0-----:R-:W-:Y:S02]  /*7900*/  FMUL.FTZ R64, R241.reuse, R66 ;  /* 0x00000042f1407220 */ /* 0x041fe40000410000 */
[----:B----4-:R-:W-:-:S02]  /*7910*/  FMUL.FTZ R240, R241, R236 ;  /* 0x000000ecf1f07220 */ /* 0x010fc40000410000 */
[----:B------:R-:W-:Y:S02]  /*7920*/  FFMA.FTZ R65, R71, R236, -R64 ;  /* 0x000000ec47417223 */ /* 0x000fe40000010840 */
        /* <DEDUP_REMOVED lines=8> */
.L_x_4402:
[----:B------:R-:W-:Y:S05]  /*79b0*/  BSYNC B1 ;  /* 0x0000000000017941 */ /* 0x000fea0003800000 */
.L_x_4401:
[----:B------:R-:W-:Y:S01]  /*79c0*/  ISETP.GT.U32.AND P0, PT, R0, 0x17, PT ;  /* 0x000000170000780c */ /* 0x000fe20003f04070 */
[----:B------:R-:W-:Y:S05]  /*79d0*/  BRA.DIV ~URZ, `(.L_x_4403) ;  /* 0x000078527f007947 */ /* 0x000fea000b800000 */
[----:B--2---:R2:W1:Y:S04]  /*79e0*/  SHFL.DOWN PT, R69, R71, 0x8, 0x1f ;  /* 0x09001f0047457f89 */ /* 0x00446800000e0000 */
[----:B---3--:R2:W3:Y:S04]  /*79f0*/  SHFL.DOWN PT, R70, R241, 0x8, 0x1f ;  /* 0x09001f00f1467f89 */ /* 0x0084e800000e0000 */
[----:B----4-:R2:W4:Y:S04]  /*7a00*/  SHFL.DOWN PT, R236, R68, 0x8, 0x1f ;  /* 0x09001f0044ec7f89 */ /* 0x01052800000e0000 */
[----:B0-----:R2:W0:Y:S02]  /*7a10*/  SHFL.DOWN PT, R66, R67, 0x8, 0x1f ;  /* 0x09001f0043427f89 */ /* 0x00142400000e0000 */
.L_x_4499:
        /* <DEDUP_REMOVED lines=13> */
.L_x_4405:
[----:B------:R-:W-:Y:S05]  /*7af0*/  BSYNC B1 ;  /* 0x0000000000017941 */ /* 0x000fea0003800000 */
.L_x_4404:
[----:B------:R-:W-:Y:S01]  /*7b00*/  ISETP.GT.U32.AND P0, PT, R0, 0xf, PT ;  /* 0x0000000f0000780c */ /* 0x000fe20003f04070 */
[----:B------:R-:W-:Y:S10]  /*7b10*/  BRA.DIV ~URZ, `(.L_x_4406) ;  /* 0x000078d27f007947 */ /* 0x000ff4000b800000 */
[----:B-1----:R1:W2:Y:S02]  /*7b20*/  SHFL.DOWN PT, R69, R71, 0x10, 0x1f ;  /* 0x0a001f0047457f89 */ /* 0x0022a400000e0000 */
.L_x_4500:
[----:B------:R-:W-:Y:S05]  /*7b30*/  BRA.DIV ~URZ, `(.L_x_4407) ;  /* 0x000079327f007947 */ /* 0x000fea000b800000 */
[----:B---3--:R3:W1:Y:S04]  /*7b40*/  SHFL.DOWN PT, R70, R241, 0x10, 0x1f ;  /* 0x0a001f00f1467f89 */ /* 0x00866800000e0000 */
[----:B----4-:R3:W4:Y:S04]  /*7b50*/  SHFL.DOWN PT, R236, R68, 0x10, 0x1f ;  /* 0x0a001f0044ec7f89 */ /* 0x01072800000e0000 */
[----:B0-----:R3:W0:Y:S02]  /*7b60*/  SHFL.DOWN PT, R66, R67, 0x10, 0x1f ;  /* 0x0a001f0043427f89 */ /* 0x00162400000e0000 */
.L_x_4501:
        /* <DEDUP_REMOVED lines=13> */
.L_x_4409:
[----:B------:R-:W-:Y:S05]  /*7c40*/  BSYNC B1 ;  /* 0x0000000000017941 */ /* 0x000fea0003800000 */
.L_x_4408:
[----:B------:R-:W-:Y:S05]  /*7c50*/  BRA.DIV ~URZ, `(.L_x_4410) ;  /* 0x000079627f007947 */ /* 0x000fea000b800000 */
[----:B------:R-:W5:Y:S04]  /*7c60*/  SHFL.IDX PT, R64, R241, RZ, 0x1f ;  /* 0x00001ffff1407589 */ /* 0x000f6800000e0000 */
[----:B--2---:R-:W2:Y:S04]  /*7c70*/  SHFL.IDX PT, R69, R71, RZ, 0x1f ;  /* 0x00001fff47457589 */ /* 0x004ea800000e0000 */
[----:B-1----:R-:W1:Y:S04]  /*7c80*/  SHFL.IDX PT, R70, R68, RZ, 0x1f ;  /* 0x00001fff44467589 */ /* 0x002e6800000e0000 */
[----:B------:R-:W3:Y:S04]  /*7c90*/  SHFL.IDX PT, R242, R62, RZ, 0x1f ;  /* 0x00001fff3ef27589 */ /* 0x000ee800000e0000 */
[----:B------:R-:W4:Y:S04]  /*7ca0*/  SHFL.DOWN PT, R71, R71, 0x1, 0x1f ;  /* 0x08201f0047477f89 */ /* 0x000f2800000e0000 */
[----:B---3--:R-:W3:Y:S01]  /*7cb0*/  SHFL.DOWN PT, R241, R241, 0x1, 0x1f ;  /* 0x08201f00f1f17f89 */ /* 0x008ee200000e0000 */
[----:B-----5:R-:W-:-:S03]  /*7cc0*/  FMUL.FTZ R240, R62, R64 ;  /* 0x000000403ef07220 */ /* 0x020fc60000410000 */
[----:B------:R-:W0:Y:S01]  /*7cd0*/  SHFL.DOWN PT, R68, R68, 0x1, 0x1f ;  /* 0x08201f0044447f89 */ /* 0x000e2200000e0000 */
[CC--:B------:R-:W-:Y:S02]  /*7ce0*/  FMUL.FTZ R244, R63.reuse, R64.reuse ;  /* 0x000000403ff47220 */ /* 0x0c0fe40000410000 */
[-C--:B--2---:R-:W-:Y:S01]  /*7cf0*/  FFMA.FTZ R240, R63, R69.reuse, R240 ;  /* 0x000000453ff07223 */ /* 0x084fe200000100f0 */
[----:B------:R-:W2:Y:S01]  /*7d00*/  SHFL.IDX PT, R246, R61, RZ, 0x1f ;  /* 0x00001fff3df67589 */ /* 0x000ea200000e0000 */
[-C--:B------:R-:W-:Y:S02]  /*7d10*/  FMUL.FTZ R245, R60, R69.reuse ;  /* 0x000000453cf57220 */ /* 0x080fe40000410000 */
[----:B------:R-:W-:Y:S01]  /*7d20*/  FFMA.FTZ R244, R62, R69, -R244 ;  /* 0x000000453ef47223 */ /* 0x000fe200000108f4 */
[----:B------:R-:W0:Y:S04]  /*7d30*/  SHFL.IDX PT, R63, R63, RZ, 0x1f ;  /* 0x00001fff3f3f7589 */ /* 0x000e2800000e0000 */
[----:B----4-:R-:W4:Y:S04]  /*7d40*/  SHFL.IDX PT, R236, R67, RZ, 0x1f ;  /* 0x00001fff43ec7589 */ /* 0x010f2800000e0000 */
[----:B------:R5:W0:Y:S04]  /*7d50*/  SHFL.DOWN PT, R243, R67, 0x1, 0x1f ;  /* 0x08201f0043f37f89 */ /* 0x000a2800000e0000 */
[----:B------:R1:W0:Y:S01]  /*7d60*/  SHFL.IDX PT, R247, R60, RZ, 0x1f ;  /* 0x00001fff3cf77589 */ /* 0x00022200000e0000 */
[----:B-----5:R-:W-:-:S02]  /*7d70*/  FMUL.FTZ R67, R60, R64 ;  /* 0x000000403c437220 */ /* 0x020fc40000410000 */
[----:B-1----:R-:W-:Y:S02]  /*7d80*/  FMUL.FTZ R60, R61, R64 ;  /* 0x000000403d3c7220 */ /* 0x002fe40000410000 */
.L_x_4502:
[----:B--23--:R-:W-:Y:S01]  /*7d90*/  ISETP.NE.AND P0, PT, R98, 0x1f, PT ;  /* 0x0000001f6200780c */ /* 0x00cfe20003f05270 */
        /* <DEDUP_REMOVED lines=9> */
[CC--:B------:R-:W-:Y:S02]  /*7e30*/  FMUL.FTZ R63, R67.reuse, R241.reuse ;  /* 0x000000f1433f7220 */ /* 0x0c0fe40000410000 */
[C---:B------:R-:W-:Y:S02]  /*7e40*/  FMUL.FTZ R70, R66.reuse, R241 ;  /* 0x000000f142467220 */ /* 0x040fe40000410000 */
[----:B------:R-:W-:Y:S02]  /*7e50*/  FFMA.FTZ R69, R66, R71, -R63 ;  /* 0x0000004742457223 */ /* 0x000fe4000001083f */
[----:B------:R-:W-:Y:S02]  /*7e60*/  FMUL.FTZ R66, R64, R241 ;  /* 0x000000f140427220 */ /* 0x000fe40000410000 */
[----:B------:R-:W-:Y:S02]  /*7e70*/  FFMA.FTZ R70, R67, R71, R70 ;  /* 0x0000004743467223 */ /* 0x000fe40000010046 */
[----:B------:R-:W-:-:S02]  /*7e80*/  FMUL.FTZ R63, R65, R241 ;  /* 0x000000f1413f7220 */ /* 0x000fc40000410000 */
[-C--:B------:R-:W-:Y:S02]  /*7e90*/  FFMA.FTZ R65, R65, R71.reuse, R66 ;  /* 0x0000004741417223 */ /* 0x080fe40000010042 */
[----:B------:R-:W-:Y:S02]  /*7ea0*/  FFMA.FTZ R64, R64, R71, -R63 ;  /* 0x0000004740407223 */ /* 0x000fe4000001083f */
[----:B------:R-:W-:Y:S02]  /*7eb0*/  FADD.FTZ R66, R69, R68 ;  /* 0x0000004445427221 */ /* 0x000fe40000010000 */
[----:B------:R-:W-:Y:S02]  /*7ec0*/  FADD.FTZ R67, R70, R243 ;  /* 0x000000f346437221 */ /* 0x000fe40000010000 */
.L_x_4412:
[----:B------:R-:W-:Y:S05]  /*7ed0*/  BSYNC B1 ;  /* 0x0000000000017941 */ /* 0x000fea0003800000 */
.L_x_4411:
[----:B------:R-:W0:Y:S04]  /*7ee0*/  LDS.128 R68, [R232+0x35f0] ;  /* 0x0035f000e8447984 */ /* 0x000e280000000c00 */
[----:B------:R1:W-:Y:S01]  /*7ef0*/  STS.128 [R232+0x35f0], R64 ;  /* 0x0035f040e8007388 */ /* 0x0003e20000000c00 */
[----:B0-----:R-:W-:-:S02]  /*7f00*/  FMUL.FTZ R241, R69, R66 ;  /* 0x0000004245f17220 */ /* 0x001fc40000410000 */
[CC--:B------:R-:W-:Y:S02]  /*7f10*/  FMUL.FTZ R63, R69.reuse, R67.reuse ;  /* 0x00000043453f7220 */ /* 0x0c0fe40000410000 */
[C---:B------:R-:W-:Y:S02]  /*7f20*/  FFMA.FTZ R242, R68.reuse, R67, R241 ;  /* 0x0000004344f27223 */ /* 0x040fe400000100f1 */
[C---:B------:R-:W-:Y:S02]  /*7f30*/  FFMA.FTZ R243, R68.reuse, R66, -R63 ;  /* 0x0000004244f37223 */ /* 0x040fe4000001083f */
[C---:B------:R-:W-:Y:S02]  /*7f40*/  FMUL.FTZ R241, R69.reuse, R64 ;  /* 0x0000004045f17220 */ /* 0x040fe40000410000 */
[-C--:B------:R-:W-:Y:S02]  /*7f50*/  FMUL.FTZ R63, R69, R65.reuse ;  /* 0x00000041453f7220 */ /* 0x080fe40000410000 */
[----:B------:R-:W-:-:S02]  /*7f60*/  FFMA.FTZ R69, R68, R65, R241 ;  /* 0x0000004144457223 */ /* 0x000fc400000100f1 */
[----:B------:R-:W-:Y:S02]  /*7f70*/  FFMA.FTZ R68, R68, R64, -R63 ;  /* 0x0000004044447223 */ /* 0x000fe4000001083f */
[----:B------:R-:W-:Y:S02]  /*7f80*/  FADD.FTZ R70, R70, R243 ;  /* 0x000000f346467221 */ /* 0x000fe40000010000 */
[----:B------:R-:W-:Y:S02]  /*7f90*/  FADD.FTZ R71, R71, R242 ;  /* 0x000000f247477221 */ /* 0x000fe40000010000 */
[----:B----4-:R-:W-:-:S03]  /*7fa0*/  FADD.FTZ R63, R240, R236 ;  /* 0x000000ecf03f7221 */ /* 0x010fc60000010000 */
[----:B------:R1:W-:Y:S04]  /*7fb0*/  STS.128 [R232+0x35e0], R68 ;  /* 0x0035e044e8007388 */ /* 0x0003e80000000c00 */
.L_x_4391:
[----:B0-----:R-:W-:Y:S05]  /*7fc0*/  BSYNC B0 ;  /* 0x0000000000007941 */ /* 0x001fea0003800000 */
.L_x_4390:
[----:B------:R-:W-:Y:S01]  /*7fd0*/  WARPSYNC 0xffffffff ;  /* 0xffffffff00007948 */ /* 0x000fe20003800000 */
[----:B------:R-:W-:Y:S01]  /*7fe0*/  ISETP.NE.AND P0, PT, R98, RZ, PT ;  /* 0x000000ff6200720c */ /* 0x000fe20003f05270 */
[----:B------:R-:W-:Y:S02]  /*7ff0*/  FADD.FTZ R231, RZ, R231 ;  /* 0x000000e7ffe77221 */ /* 0x000fe40000010000 */
[----:B------:R-:W-:Y:S01]  /*8000*/  BAR.SYNC.DEFER_BLOCKING 0x0 ;  /* 0x0000000000007b1d */ /* 0x000fe20000010000 */
[----:B-1----:R-:W-:Y:S01]  /*8010*/  SHF.L.U32 R68, R98, 0x4, RZ ;  /* 0x0000000462447819 */ /* 0x002fe200000006ff */
[----:B------:R-:W-:Y:S02]  /*8020*/  FMUL.FTZ R71, R143, R210 ;  /* 0x000000d28f477220 */ /* 0x000fe40000410000 */
[----:B------:R-:W-:Y:S02]  /*8030*/  FMUL.FTZ R69, R151, R208 ;  /* 0x000000d097457220 */ /* 0x000fe40000410000 */
[----:B------:R-:W-:Y:S01]  /*8040*/  FMUL.FTZ R143, R143, R220 ;  /* 0x000000dc8f8f7220 */ /* 0x000fe20000410000 */
[----:B------:R-:W-:Y:S01]  /*8050*/  ULDC UR20, c[0x0][0x168] ;  /* 0x00005a0000147ab9 */ /* 0x000fe20000000800 */
[----:B------:R-:W-:Y:S01]  /*8060*/  FMUL.FTZ R151, R151, R222 ;  /* 0x000000de97977220 */ /* 0x000fe20000410000 */
[----:B------:R-:W-:Y:S01]  /*8070*/  UIADD3 UR20, -UR38, UR20, URZ ;  /* 0x0000001426147290 */ /* 0x000fe2000fffe13f */
[----:B------:R-:W-:Y:S01]  /*8080*/  FMUL.FTZ R70, R145, R209 ;  /* 0x000000d191467220 */ /* 0x000fe20000410000 */
[----:B------:R-:W-:Y:S01]  /*8090*/  BSSY B0, `(.L_x_4413) ;  /* 0x000024d000007945 */ /* 0x000fe20003800000 */
[----:B------:R-:W-:-:S02]  /*80a0*/  FFMA.FTZ R71, R144, R220, -R71 ;  /* 0x000000dc90477223 */ /* 0x000fc40000010847 */
[----:B------:R-:W-:Y:S02]  /*80b0*/  FFMA.FTZ R69, R152, R222, -R69 ;  /* 0x000000de98457223 */ /* 0x000fe40000010845 */
[----:B------:R-:W-:Y:S02]  /*80c0*/  FMUL.FTZ R145, R145, R221 ;  /* 0x000000dd91917220 */ /* 0x000fe40000410000 */
[----:B------:R-:W-:Y:S02]  /*80d0*/  FFMA.FTZ R144, R144, R210, R143 ;  /* 0x000000d290907223 */ /* 0x000fe4000001008f */
[----:B------:R-:W-:Y:S02]  /*80e0*/  FFMA.FTZ R152, R152, R208, R151 ;  /* 0x000000d098987223 */ /* 0x000fe40000010097 */
[----:B------:R-:W-:Y:S01]  /*80f0*/  FMUL.FTZ R232, R102, R207 ;  /* 0x000000cf66e87220 */ /* 0x000fe20000410000 */
[----:B------:R-:W0:Y:S01]  /*8100*/  LDS.64 R64, [R68+0x35e8] ;  /* 0x0035e80044407984 */ /* 0x000e220000000a00 */
[----:B------:R-:W-:-:S02]  /*8110*/  FMUL.FTZ R143, R125, UR34 ;  /* 0x000000227d8f7c20 */ /* 0x000fc40008410000 */
[----:B------:R-:W-:Y:S02]  /*8120*/  FADD.FTZ R151, R77, R77 ;  /* 0x0000004d4d977221 */ /* 0x000fe40000010000 */
[C---:B------:R-:W-:Y:S02]  /*8130*/  FFMA.FTZ R70, R146.reuse, R221, -R70 ;  /* 0x000000dd92467223 */ /* 0x040fe40000010846 */
[----:B------:R-:W-:Y:S02]  /*8140*/  FFMA.FTZ R146, R146, R209, R145 ;  /* 0x000000d192927223 */ /* 0x000fe40000010091 */
[-C--:B------:R-:W-:Y:S02]  /*8150*/  FMUL.FTZ R236, R102, R229.reuse ;  /* 0x000000e566ec7220 */ /* 0x080fe40000410000 */
[----:B------:R-:W-:Y:S02]  /*8160*/  FFMA.FTZ R102, R101, R229, -R232 ;  /* 0x000000e565667223 */ /* 0x000fe400000108e8 */
[----:B------:R-:W-:-:S02]  /*8170*/  FFMA.FTZ R145, R224, UR35, R143 ;  /* 0x00000023e0917c23 */ /* 0x000fc4000801008f */
[----:B------:R-:W-:Y:S02]  /*8180*/  FADD.FTZ R232, R76, R76 ;  /* 0x0000004c4ce87221 */ /* 0x000fe40000010000 */
[----:B------:R-:W-:Y:S02]  /*8190*/  FFMA.FTZ R101, R101, R207, R236 ;  /* 0x000000cf65657223 */ /* 0x000fe400000100ec */
[CC--:B0-----:R-:W-:Y:S02]  /*81a0*/  FMUL.FTZ R67, R65.reuse, -R111.reuse ;  /* 0x8000006f41437220 */ /* 0x0c1fe40000410000 */
[C---:B------:R-:W-:Y:S02]  /*81b0*/  FMUL.FTZ R111, R64.reuse, -R111 ;  /* 0x8000006f406f7220 */ /* 0x040fe40000410000 */
[-C--:B------:R-:W-:Y:S02]  /*81c0*/  FFMA.FTZ R64, R64, R110.reuse, -R67 ;  /* 0x0000006e40407223 */ /* 0x080fe40000010843 */
[----:B------:R-:W-:-:S02]  /*81d0*/  FFMA.FTZ R65, R65, R110, R111 ;  /* 0x0000006e41417223 */ /* 0x000fc4000001006f */
[----:B------:R-:W-:Y:S02]  /*81e0*/  FMUL.FTZ R111, R135, R212 ;  /* 0x000000d4876f7220 */ /* 0x000fe40000410000 */
[----:B------:R-:W-:Y:S02]  /*81f0*/  FMUL.FTZ R110, R137, R211 ;  /* 0x000000d3896e7220 */ /* 0x000fe40000410000 */
[-C--:B------:R-:W-:Y:S02]  /*8200*/  FMUL.FTZ R135, R135, R218.reuse ;  /* 0x000000da87877220 */ /* 0x080fe40000410000 */
[-C--:B------:R-:W-:Y:S02]  /*8210*/  FMUL.FTZ R137, R137, R219.reuse ;  /* 0x000000db89897220 */ /* 0x080fe40000410000 */
[----:B------:R-:W-:Y:S02]  /*8220*/  FFMA.FTZ R111, R136, R218, -R111 ;  /* 0x000000da886f7223 */ /* 0x000fe4000001086f */
[----:B------:R-:W-:-:S02]  /*8230*/  FFMA.FTZ R110, R138, R219, -R110 ;  /* 0x000000db8a6e7223 */ /* 0x000fc4000001086e */
[----:B------:R-:W-:Y:S02]  /*8240*/  FFMA.FTZ R136, R136, R212, R135 ;  /* 0x000000d488887223 */ /* 0x000fe40000010087 */
[----:B------:R-:W-:Y:S02]  /*8250*/  FFMA.FTZ R138, R138, R211, R137 ;  /* 0x000000d38a8a7223 */ /* 0x000fe40000010089 */
[C---:B------:R-:W-:Y:S02]  /*8260*/  FMUL.FTZ R135, R129.reuse, R213 ;  /* 0x000000d581877220 */ /* 0x040fe40000410000 */
[-C--:B------:R-:W-:Y:S02]  /*8270*/  FMUL.FTZ R137, R129, R217.reuse ;  /* 0x000000d981897220 */ /* 0x080fe40000410000 */
[C---:B------:R-:W-:Y:S02]  /*8280*/  FFMA.FTZ R129, R130.reuse, R217, -R135 ;  /* 0x000000d982817223 */ /* 0x040fe40000010887 */
[----:B------:R-:W-:-:S02]  /*8290*/  FFMA.FTZ R130, R130, R213, R137 ;  /* 0x000000d582827223 */ /* 0x000fc40000010089 */
[C---:B------:R-:W-:Y:S02]  /*82a0*/  FMUL.FTZ R135, R127.reuse, R214 ;  /* 0x000000d67f877220 */ /* 0x040fe40000410000 */
        /* <DEDUP_REMOVED lines=17> */
[C---:B------:R-:W-:Y:S02]  /*83c0*/  FMUL.FTZ R67, R157.reuse, R125 ;  /* 0x0000007d9d437220 */ /* 0x040fe40000410000 */
[----:B------:R-:W-:Y:S02]  /*83d0*/  FMUL.FTZ R157, R157, R224 ;  /* 0x000000e09d9d7220 */ /* 0x000fe40000410000 */
[C---:B------:R-:W-:Y:S02]  /*83e0*/  FFMA.FTZ R107, R108.reuse, R204, -R135 ;  /* 0x000000cc6c6b7223 */ /* 0x040fe40000010887 */
[----:B------:R-:W-:Y:S02]  /*83f0*/  FFMA.FTZ R108, R108, R203, R137 ;  /* 0x000000cb6c6c7223 */ /* 0x000fe40000010089 */
[----:B------:R-:W-:Y:S02]  /*8400*/  FFMA.FTZ R66, R158, R224, -R67 ;  /* 0x000000e09e427223 */ /* 0x000fe40000010843 */
[----:B------:R-:W-:-:S02]  /*8410*/  FMUL.FTZ R137, R125, UR35 ;  /* 0x000000237d897c20 */ /* 0x000fc40008410000 */
[C---:B------:R-:W-:Y:S02]  /*8420*/  FMUL.FTZ R67, R153.reuse, R124 ;  /* 0x0000007c99437220 */ /* 0x040fe40000410000 */
[----:B------:R-:W-:Y:S02]  /*8430*/  FMUL.FTZ R135, R190, R206 ;  /* 0x000000cebe877220 */ /* 0x000fe40000410000 */
[----:B------:R-:W-:Y:S02]  /*8440*/  FFMA.FTZ R158, R158, R125, R157 ;  /* 0x0000007d9e9e7223 */ /* 0x000fe4000001009d */
[----:B------:R-:W-:Y:S02]  /*8450*/  FMUL.FTZ R153, R153, R223 ;  /* 0x000000df99997220 */ /* 0x000fe40000410000 */
[----:B------:R-:W-:Y:S02]  /*8460*/  FMUL.FTZ R190, R190, R230 ;  /* 0x000000e6bebe7220 */ /* 0x000fe40000410000 */
[----:B------:R-:W-:-:S02]  /*8470*/  FFMA.FTZ R137, R224, UR34, -R137 ;  /* 0x00000022e0897c23 */ /* 0x000fc40008010889 */
[C---:B------:R-:W-:Y:S02]  /*8480*/  FFMA.FTZ R67, R154.reuse, R223, -R67 ;  /* 0x000000df9a437223 */ /* 0x040fe40000010843 */
[C---:B------:R-:W-:Y:S02]  /*8490*/  FFMA.FTZ R135, R189.reuse, R230, -R135 ;  /* 0x000000e6bd877223 */ /* 0x040fe40000010887 */
[----:B------:R-:W-:Y:S02]  /*84a0*/  FFMA.FTZ R154, R154, R124, R153 ;  /* 0x0000007c9a9a7223 */ /* 0x000fe40000010099 */
[----:B------:R-:W-:Y:S02]  /*84b0*/  FFMA.FTZ R189, R189, R206, R190 ;  /* 0x000000cebdbd7223 */ /* 0x000fe400000100be */
[C---:B------:R-:W-:Y:S02]  /*84c0*/  FFMA.FTZ R143, -R151.reuse, R158, RZ ;  /* 0x0000009e978f7223 */ /* 0x040fe400000101ff */
[----:B------:R-:W-:-:S02]  /*84d0*/  FFMA.FTZ R190, R151, R66, RZ ;  /* 0x0000004297be7223 */ /* 0x000fc400000100ff */
[C---:B------:R-:W-:Y:S02]  /*84e0*/  FMUL.FTZ R66, R151.reuse, R137 ;  /* 0x0000008997427220 */ /* 0x040fe40000410000 */
[----:B------:R-:W-:Y:S02]  /*84f0*/  FFMA.FTZ R137, -R151, R145, -RZ ;  /* 0x0000009197897223 */ /* 0x000fe400000109ff */
[----:B------:R-:W-:Y:S02]  /*8500*/  FFMA.FTZ R145, -R232, R154, R143 ;  /* 0x0000009ae8917223 */ /* 0x000fe4000001018f */
[----:B------:R-:W-:Y:S02]  /*8510*/  FMUL.FTZ R154, R124, UR35 ;  /* 0x000000237c9a7c20 */ /* 0x000fe40008410000 */
[----:B------:R-:W-:Y:S02]  /*8520*/  FFMA.FTZ R190, R232, R67, R190 ;  /* 0x00000043e8be7223 */ /* 0x000fe400000100be */
[----:B------:R-:W-:-:S02]  /*8530*/  FFMA.FTZ R67, R223, UR34, -R154 ;  /* 0x00000022df437c23 */ /* 0x000fc4000801089a */
[----:B------:R-:W-:Y:S02]  /*8540*/  FADD.FTZ R154, R75, R75 ;  /* 0x0000004b4b9a7221 */ /* 0x000fe40000010000 */
[----:B------:R-:W-:Y:S02]  /*8550*/  FADD.FTZ R157, R74, R74 ;  /* 0x0000004a4a9d7221 */ /* 0x000fe40000010000 */
[C---:B------:R-:W-:Y:S02]  /*8560*/  FFMA.FTZ R151, R154.reuse, R69, R190 ;  /* 0x000000459a977223 */ /* 0x040fe400000100be */
[----:B------:R-:W-:Y:S02]  /*8570*/  FFMA.FTZ R153, -R154, R152, R145 ;  /* 0x000000989a997223 */ /* 0x000fe40000010191 */
[C---:B------:R-:W-:Y:S02]  /*8580*/  FMUL.FTZ R69, R208.reuse, UR35 ;  /* 0x00000023d0457c20 */ /* 0x040fe40008410000 */
[----:B------:R-:W-:-:S02]  /*8590*/  FMUL.FTZ R145, R208, UR34 ;  /* 0x00000022d0917c20 */ /* 0x000fc40008410000 */
[C---:B------:R-:W-:Y:S02]  /*85a0*/  FFMA.FTZ R152, R157.reuse, R70, R151 ;  /* 0x000000469d987223 */ /* 0x040fe40000010097 */
[----:B------:R-:W-:Y:S02]  /*85b0*/  FFMA.FTZ R153, -R157, R146, R153 ;  /* 0x000000929d997223 */ /* 0x000fe40000010199 */
[C---:B------:R-:W-:Y:S02]  /*85c0*/  FMUL.FTZ R70, R209.reuse, UR35 ;  /* 0x00000023d1467c20 */ /* 0x040fe40008410000 */
[----:B------:R-:W-:Y:S02]  /*85d0*/  FMUL.FTZ R146, R209, UR34 ;  /* 0x00000022d1927c20 */ /* 0x000fe40008410000 */
[C---:B------:R-:W-:Y:S02]  /*85e0*/  FFMA.FTZ R69, R222.reuse, UR34, -R69 ;  /* 0x00000022de457c23 */ /* 0x040fe40008010845 */
[----:B------:R-:W-:-:S02]  /*85f0*/  FFMA.FTZ R145, R222, UR35, R145 ;  /* 0x00000023de917c23 */ /* 0x000fc40008010091 */
[C---:B------:R-:W-:Y:S02]  /*8600*/  FFMA.FTZ R70, R221.reuse, UR34, -R70 ;  /* 0x00000022dd467c23 */ /* 0x040fe40008010846 */
[----:B------:R-:W-:Y:S02]  /*8610*/  FFMA.FTZ R146, R221, UR35, R146 ;  /* 0x00000023dd927c23 */ /* 0x000fe40008010092 */
[C---:B------:R-:W-:Y:S02]  /*8620*/  FMUL.FTZ R69, R154.reuse, R69 ;  /* 0x000000459a457220 */ /* 0x040fe40000410000 */
[----:B------:R-:W-:Y:S02]  /*8630*/  FFMA.FTZ R145, -R154, R145, -RZ ;  /* 0x000000919a917223 */ /* 0x000fe400000109ff */
[----:B------:R-:W-:Y:S02]  /*8640*/  FADD.FTZ R154, R73, R73 ;  /* 0x00000049499a7221 */ /* 0x000fe40000010000 */
[----:B------:R-:W-:-:S02]  /*8650*/  FMUL.FTZ R70, R157, R70 ;  /* 0x000000469d467220 */ /* 0x000fc40000410000 */
[----:B------:R-:W-:Y:S02]  /*8660*/  FFMA.FTZ R146, -R157, R146, -RZ ;  /* 0x000000929d927223 */ /* 0x000fe400000109ff */
[----:B------:R-:W-:Y:S02]  /*8670*/  FMUL.FTZ R151, R210, UR35 ;  /* 0x00000023d2977c20 */ /* 0x000fe40008410000 */
[----:B------:R-:W-:Y:S02]  /*8680*/  FADD.FTZ R65, -R196, R65 ;  /* 0x00000041c4417221 */ /* 0x000fe40000010100 */
[----:B------:R-:W-:Y:S02]  /*8690*/  FMUL.FTZ R157, R210, UR34 ;  /* 0x00000022d29d7c20 */ /* 0x000fe40008410000 */
[----:B------:R-:W-:Y:S02]  /*86a0*/  FADD.FTZ R195, R195, R64 ;  /* 0x00000040c3c37221 */ /* 0x000fe40000010000 */
[----:B------:R-:W-:-:S02]  /*86b0*/  FFMA.FTZ R153, -R154, R144, R153 ;  /* 0x000000909a997223 */ /* 0x000fc40000010199 */
[C---:B------:R-:W-:Y:S02]  /*86c0*/  FFMA.FTZ R144, R220.reuse, UR34, -R151 ;  /* 0x00000022dc907c23 */ /* 0x040fe40008010897 */
[C---:B------:R-:W-:Y:S02]  /*86d0*/  FMUL.FTZ R64, R159.reuse, -R65 ;  /* 0x800000419f407220 */ /* 0x040fe40000410000 */
[----:B------:R-:W-:Y:S02]  /*86e0*/  FFMA.FTZ R151, R220, UR35, R157 ;  /* 0x00000023dc977c23 */ /* 0x000fe4000801009d */
[----:B------:R-:W-:Y:S02]  /*86f0*/  FMUL.FTZ R159, R159, -R195 ;  /* 0x800000c39f9f7220 */ /* 0x000fe40000410000 */
[----:B------:R-:W-:Y:S02]  /*8700*/  FFMA.FTZ R71, R154, R71, R152 ;  /* 0x000000479a477223 */ /* 0x000fe40000010098 */
[----:B------:R-:W-:-:S02]  /*8710*/  FADD.FTZ R157, R72, R72 ;  /* 0x00000048489d7221 */ /* 0x000fc40000010000 */
[C---:B------:R-:W-:Y:S02]  /*8720*/  FFMA.FTZ R159, R160.reuse, R65, R159 ;  /* 0x00000041a09f7223 */ /* 0x040fe4000001009f */
[C---:B------:R-:W-:Y:S02]  /*8730*/  FFMA.FTZ R152, R157.reuse, R110, R71 ;  /* 0x0000006e9d987223 */ /* 0x040fe40000010047 */
[----:B------:R-:W-:Y:S02]  /*8740*/  FFMA.FTZ R153, -R157, R138, R153 ;  /* 0x0000008a9d997223 */ /* 0x000fe40000010199 */
[----:B------:R-:W-:Y:S02]  /*8750*/  FFMA.FTZ R64, R160, R195, -R64 ;  /* 0x000000c3a0407223 */ /* 0x000fe40000010840 */
[C---:B------:R-:W-:Y:S02]  /*8760*/  FMUL.FTZ R110, R211.reuse, UR35 ;  /* 0x00000023d36e7c20 */ /* 0x040fe40008410000 */
[----:B------:R-:W-:-:S02]  /*8770*/  FMUL.FTZ R138, R211, UR34 ;  /* 0x00000022d38a7c20 */ /* 0x000fc40008410000 */
[----:B------:R-:W-:Y:S02]  /*8780*/  FADD.FTZ R194, -R194, R159 ;  /* 0x0000009fc2c27221 */ /* 0x000fe40000010100 */
[----:B------:R-:W-:Y:S02]  /*8790*/  FADD.FTZ R64, R193, R64 ;  /* 0x00000040c1407221 */ /* 0x000fe40000010000 */
[C---:B------:R-:W-:Y:S02]  /*87a0*/  FMUL.FTZ R144, R154.reuse, R144 ;  /* 0x000000909a907220 */ /* 0x040fe40000410000 */
[----:B------:R-:W-:Y:S02]  /*87b0*/  FFMA.FTZ R151, -R154, R151, -RZ ;  /* 0x000000979a977223 */ /* 0x000fe400000109ff */
[C---:B------:R-:W-:Y:S02]  /*87c0*/  FFMA.FTZ R110, R219.reuse, UR34, -R110 ;  /* 0x00000022db6e7c23 */ /* 0x040fe4000801086e */
[----:B------:R-:W-:-:S02]  /*87d0*/  FFMA.FTZ R138, R219, UR35, R138 ;  /* 0x00000023db8a7c23 */ /* 0x000fc4000801008a */
[----:B------:R-:W-:Y:S02]  /*87e0*/  FADD.FTZ R154, R59, R59 ;  /* 0x0000003b3b9a7221 */ /* 0x000fe40000010000 */
[C---:B------:R-:W-:Y:S02]  /*87f0*/  FMUL.FTZ R71, R161.reuse, -R194 ;  /* 0x800000c2a1477220 */ /* 0x040fe40000410000 */
[----:B------:R-:W-:Y:S02]  /*8800*/  FMUL.FTZ R161, R161, -R64 ;  /* 0x80000040a1a17220 */ /* 0x000fe40000410000 */
[C---:B------:R-:W-:Y:S02]  /*8810*/  FMUL.FTZ R110, R157.reuse, R110 ;  /* 0x0000006e9d6e7220 */ /* 0x040fe40000410000 */
[----:B------:R-:W-:Y:S02]  /*8820*/  FFMA.FTZ R138, -R157, R138, -RZ ;  /* 0x0000008a9d8a7223 */ /* 0x000fe400000109ff */
[----:B------:R-:W-:-:S02]  /*8830*/  FFMA.FTZ R157, -R154, R136, R153 ;  /* 0x000000889a9d7223 */ /* 0x000fc40000010199 */
[----:B------:R-:W-:Y:S02]  /*8840*/  FFMA.FTZ R71, R162, R64, -R71 ;  /* 0x00000040a2477223 */ /* 0x000fe40000010847 */
[----:B------:R-:W-:Y:S02]  /*8850*/  FMUL.FTZ R153, R212, UR34 ;  /* 0x00000022d4997c20 */ /* 0x000fe40008410000 */
[----:B------:R-:W-:Y:S02]  /*8860*/  FFMA.FTZ R162, R162, R194, R161 ;  /* 0x000000c2a2a27223 */ /* 0x000fe400000100a1 */
[----:B------:R-:W-:Y:S02]  /*8870*/  FFMA.FTZ R136, R218, UR35, R153 ;  /* 0x00000023da887c23 */ /* 0x000fe40008010099 */
[----:B------:R-:W-:Y:S02]  /*8880*/  FADD.FTZ R71, R100, R71 ;  /* 0x0000004764477221 */ /* 0x000fe40000010000 */
[----:B------:R-:W-:-:S02]  /*8890*/  FADD.FTZ R153, -R99, R162 ;  /* 0x000000a263997221 */ /* 0x000fc40000010100 */
[----:B------:R-:W-:Y:S02]  /*88a0*/  FMUL.FTZ R158, R124, UR34 ;  /* 0x000000227c9e7c20 */ /* 0x000fe40008410000 */
[----:B------:R-:W-:Y:S02]  /*88b0*/  FFMA.FTZ R152, R154, R111, R152 ;  /* 0x0000006f9a987223 */ /* 0x000fe40000010098 */
[C---:B------:R-:W-:Y:S02]  /*88c0*/  FMUL.FTZ R99, R163.reuse, -R71 ;  /* 0x80000047a3637220 */ /* 0x040fe40000410000 */
[----:B------:R-:W-:Y:S02]  /*88d0*/  FMUL.FTZ R111, R212, UR35 ;  /* 0x00000023d46f7c20 */ /* 0x000fe40008410000 */
[----:B------:R-:W-:Y:S02]  /*88e0*/  FMUL.FTZ R163, R163, -R153 ;  /* 0x80000099a3a37220 */ /* 0x000fe40000410000 */
[----:B------:R-:W-:-:S02]  /*88f0*/  FFMA.FTZ R143, R223, UR35, R158 ;  /* 0x00000023df8f7c23 */ /* 0x000fc4000801009e */
[----:B------:R-:W-:Y:S02]  /*8900*/  FADD.FTZ R158, R58, R58 ;  /* 0x0000003a3a9e7221 */ /* 0x000fe40000010000 */
[----:B------:R-:W-:Y:S02]  /*8910*/  FFMA.FTZ R100, R164, R153, R99 ;  /* 0x00000099a4647223 */ /* 0x000fe40000010063 */
[----:B------:R-:W-:Y:S02]  /*8920*/  FFMA.FTZ R111, R218, UR34, -R111 ;  /* 0x00000022da6f7c23 */ /* 0x000fe4000801086f */
[----:B------:R-:W-:Y:S02]  /*8930*/  FFMA.FTZ R163, R164, R71, -R163 ;  /* 0x00000047a4a37223 */ /* 0x000fe400000108a3 */
[----:B------:R-:W-:Y:S02]  /*8940*/  FFMA.FTZ R157, -R158, R130, R157 ;  /* 0x000000829e9d7223 */ /* 0x000fe4000001019d */
[----:B------:R-:W-:-:S02]  /*8950*/  FADD.FTZ R100, -R103, R100 ;  /* 0x0000006467647221 */ /* 0x000fc40000010100 */
[C---:B------:R-:W-:Y:S02]  /*8960*/  FMUL.FTZ R111, R154.reuse, R111 ;  /* 0x0000006f9a6f7220 */ /* 0x040fe40000410000 */
[----:B------:R-:W-:Y:S02]  /*8970*/  FFMA.FTZ R136, -R154, R136, -RZ ;  /* 0x000000889a887223 */ /* 0x000fe400000109ff */
[C---:B------:R-:W-:Y:S02]  /*8980*/  FMUL.FTZ R130, R213.reuse, UR35 ;  /* 0x00000023d5827c20 */ /* 0x040fe40008410000 */
[----:B------:R-:W-:Y:S02]  /*8990*/  FADD.FTZ R104, R104, R163 ;  /* 0x000000a368687221 */ /* 0x000fe40000010000 */
[----:B------:R-:W-:Y:S02]  /*89a0*/  FMUL.FTZ R154, R213, UR34 ;  /* 0x00000022d59a7c20 */ /* 0x000fe40008410000 */
[----:B------:R-:W-:-:S02]  /*89b0*/  FFMA.FTZ R152, R158, R129, R152 ;  /* 0x000000819e987223 */ /* 0x000fc40000010098 */
[----:B------:R-:W-:Y:S02]  /*89c0*/  FMUL.FTZ R99, R165, -R100 ;  /* 0x80000064a5637220 */ /* 0x000fe40000410000 */
[----:B------:R-:W-:Y:S02]  /*89d0*/  FFMA.FTZ R129, R217, UR34, -R130 ;  /* 0x00000022d9817c23 */ /* 0x000fe40008010882 */
[-C--:B------:R-:W-:Y:S02]  /*89e0*/  FMUL.FTZ R165, R165, -R104.reuse ;  /* 0x80000068a5a57220 */ /* 0x080fe40000410000 */
[----:B------:R-:W-:Y:S02]  /*89f0*/  FFMA.FTZ R130, R217, UR35, R154 ;  /* 0x00000023d9827c23 */ /* 0x000fe4000801009a */
[----:B------:R-:W-:Y:S02]  /*8a00*/  FFMA.FTZ R99, R166, R104, -R99 ;  /* 0x00000068a6637223 */ /* 0x000fe40000010863 */
[----:B------:R-:W-:-:S02]  /*8a10*/  FMUL.FTZ R103, R214, UR35 ;  /* 0x00000023d6677c20 */ /* 0x000fc40008410000 */
[----:B------:R-:W-:Y:S02]  /*8a20*/  FFMA.FTZ R166, R166, R100, R165 ;  /* 0x00000064a6a67223 */ /* 0x000fe400000100a5 */
[C---:B------:R-:W-:Y:S02]  /*8a30*/  FMUL.FTZ R129, R158.reuse, R129 ;  /* 0x000000819e817220 */ /* 0x040fe40000410000 */
[----:B------:R-:W-:Y:S02]  /*8a40*/  FFMA.FTZ R130, -R158, R130, -RZ ;  /* 0x000000829e827223 */ /* 0x000fe400000109ff */
[----:B------:R-:W-:Y:S02]  /*8a50*/  FADD.FTZ R158, R57, R57 ;  /* 0x00000039399e7221 */ /* 0x000fe40000010000 */
[----:B------:R-:W-:Y:S02]  /*8a60*/  FFMA.FTZ R103, R216, UR34, -R103 ;  /* 0x00000022d8677c23 */ /* 0x000fe40008010867 */
[----:B------:R-:W-:-:S02]  /*8a70*/  FADD.FTZ R105, -R105, R166 ;  /* 0x000000a669697221 */ /* 0x000fc40000010100 */
[----:B------:R-:W-:Y:S02]  /*8a80*/  FADD.FTZ R99, R106, R99 ;  /* 0x000000636a637221 */ /* 0x000fe40000010000 */
[C---:B------:R-:W-:Y:S02]  /*8a90*/  FFMA.FTZ R154, R158.reuse, R127, R152 ;  /* 0x0000007f9e9a7223 */ /* 0x040fe40000010098 */
[----:B------:R-:W-:Y:S02]  /*8aa0*/  FMUL.FTZ R127, R158, R103 ;  /* 0x000000679e7f7220 */ /* 0x000fe40000410000 */
[C---:B------:R-:W-:Y:S02]  /*8ab0*/  FMUL.FTZ R103, R167.reuse, -R105 ;  /* 0x80000069a7677220 */ /* 0x040fe40000410000 */
[-C--:B------:R-:W-:Y:S02]  /*8ac0*/  FMUL.FTZ R167, R167, -R99.reuse ;  /* 0x80000063a7a77220 */ /* 0x080fe40000410000 */
[----:B------:R-:W-:-:S02]  /*8ad0*/  FFMA.FTZ R103, R168, R99, -R103 ;  /* 0x00000063a8677223 */ /* 0x000fc40000010867 */
[----:B------:R-:W-:Y:S02]  /*8ae0*/  FFMA.FTZ R106, R168, R105, R167 ;  /* 0x00000069a86a7223 */ /* 0x000fe400000100a7 */
[----:B------:R-:W-:Y:S02]  /*8af0*/  FADD.FTZ R114, R114, R103 ;  /* 0x0000006772727221 */ /* 0x000fe40000010000 */
[----:B------:R-:W-:Y:S02]  /*8b00*/  FADD.FTZ R106, -R113, R106 ;  /* 0x0000006a716a7221 */ /* 0x000fe40000010100 */
[----:B------:R-:W-:Y:S02]  /*8b10*/  FMUL.FTZ R159, R214, UR34 ;  /* 0x00000022d69f7c20 */ /* 0x000fe40008410000 */
[C---:B------:R-:W-:Y:S02]  /*8b20*/  FMUL.FTZ R103, R169.reuse, -R106 ;  /* 0x8000006aa9677220 */ /* 0x040fe40000410000 */
[----:B------:R-:W-:-:S02]  /*8b30*/  FMUL.FTZ R169, R169, -R114 ;  /* 0x80000072a9a97220 */ /* 0x000fc40000410000 */
[----:B------:R-:W-:Y:S02]  /*8b40*/  FFMA.FTZ R152, R216, UR35, R159 ;  /* 0x00000023d8987c23 */ /* 0x000fe4000801009f */
[----:B------:R-:W-:Y:S02]  /*8b50*/  FADD.FTZ R160, R56, R56 ;  /* 0x0000003838a07221 */ /* 0x000fe40000010000 */
[----:B------:R-:W-:Y:S02]  /*8b60*/  FFMA.FTZ R103, R170, R114, -R103 ;  /* 0x00000072aa677223 */ /* 0x000fe40000010867 */
[----:B------:R-:W-:Y:S02]  /*8b70*/  FFMA.FTZ R157, -R158, R128, R157 ;  /* 0x000000809e9d7223 */ /* 0x000fe4000001019d */
[----:B------:R-:W-:Y:S02]  /*8b80*/  FFMA.FTZ R170, R170, R106, R169 ;  /* 0x0000006aaaaa7223 */ /* 0x000fe400000100a9 */
[----:B------:R-:W-:-:S02]  /*8b90*/  FFMA.FTZ R152, -R158, R152, -RZ ;  /* 0x000000989e987223 */ /* 0x000fc400000109ff */
[C---:B------:R-:W-:Y:S02]  /*8ba0*/  FMUL.FTZ R128, R215.reuse, UR35 ;  /* 0x00000023d7807c20 */ /* 0x040fe40008410000 */
[----:B------:R-:W-:Y:S02]  /*8bb0*/  FMUL.FTZ R158, R215, UR34 ;  /* 0x00000022d79e7c20 */ /* 0x000fe40008410000 */
[----:B------:R-:W-:Y:S02]  /*8bc0*/  FFMA.FTZ R154, R160, R119, R154 ;  /* 0x00000077a09a7223 */ /* 0x000fe4000001009a */
[----:B------:R-:W-:Y:S02]  /*8bd0*/  FADD.FTZ R159, R55, R55 ;  /* 0x00000037379f7221 */ /* 0x000fe40000010000 */
[----:B------:R-:W-:Y:S02]  /*8be0*/  FADD.FTZ R115, -R115, R170 ;  /* 0x000000aa73737221 */ /* 0x000fe40000010100 */
[----:B------:R-:W-:-:S02]  /*8bf0*/  FFMA.FTZ R128, R225, UR34, -R128 ;  /* 0x00000022e1807c23 */ /* 0x000fc40008010880 */
[----:B------:R-:W-:Y:S02]  /*8c00*/  FADD.FTZ R103, R116, R103 ;  /* 0x0000006774677221 */ /* 0x000fe40000010000 */
[----:B------:R-:W-:Y:S02]  /*8c10*/  FFMA.FTZ R119, R225, UR35, R158 ;  /* 0x00000023e1777c23 */ /* 0x000fe4000801009e */
[----:B------:R-:W-:Y:S02]  /*8c20*/  FFMA.FTZ R154, R159, R117, R154 ;  /* 0x000000759f9a7223 */ /* 0x000fe4000001009a */
[----:B------:R-:W-:Y:S02]  /*8c30*/  FADD.FTZ R158, R54, R54 ;  /* 0x00000036369e7221 */ /* 0x000fe40000010000 */
[----:B------:R-:W-:Y:S02]  /*8c40*/  FFMA.FTZ R157, -R160, R120, R157 ;  /* 0x00000078a09d7223 */ /* 0x000fe4000001019d */
[----:B------:R-:W-:-:S02]  /*8c50*/  FMUL.FTZ R116, R171, -R115 ;  /* 0x80000073ab747220 */ /* 0x000fc40000410000 */
[----:B------:R-:W-:Y:S02]  /*8c60*/  FMUL.FTZ R113, R160, R128 ;  /* 0x00000080a0717220 */ /* 0x000fe40000410000 */
[C---:B------:R-:W-:Y:S02]  /*8c70*/  FMUL.FTZ R120, R226.reuse, UR35 ;  /* 0x00000023e2787c20 */ /* 0x040fe40008410000 */
[----:B------:R-:W-:Y:S02]  /*8c80*/  FMUL.FTZ R171, R171, -R103 ;  /* 0x80000067abab7220 */ /* 0x000fe40000410000 */
[----:B------:R-:W-:Y:S02]  /*8c90*/  FMUL.FTZ R128, R226, UR34 ;  /* 0x00000022e2807c20 */ /* 0x000fe40008410000 */
[----:B------:R-:W-:Y:S02]  /*8ca0*/  FFMA.FTZ R154, R158, R109, R154 ;  /* 0x0000006d9e9a7223 */ /* 0x000fe4000001009a */
[----:B------:R-:W-:-:S02]  /*8cb0*/  FFMA.FTZ R109, R172, R103, -R116 ;  /* 0x00000067ac6d7223 */ /* 0x000fc40000010874 */
[C---:B------:R-:W-:Y:S02]  /*8cc0*/  FFMA.FTZ R117, R227.reuse, UR34, -R120 ;  /* 0x00000022e3757c23 */ /* 0x040fe40008010878 */
[----:B------:R-:W-:Y:S02]  /*8cd0*/  FFMA.FTZ R116, R172, R115, R171 ;  /* 0x00000073ac747223 */ /* 0x000fe400000100ab */
[----:B------:R-:W-:Y:S02]  /*8ce0*/  FFMA.FTZ R120, R227, UR35, R128 ;  /* 0x00000023e3787c23 */ /* 0x000fe40008010080 */
[----:B------:R-:W-:Y:S02]  /*8cf0*/  FADD.FTZ R116, -R121, R116 ;  /* 0x0000007479747221 */ /* 0x000fe40000010100 */
[C---:B------:R-:W-:Y:S02]  /*8d00*/  FMUL.FTZ R117, R159.reuse, R117 ;  /* 0x000000759f757220 */ /* 0x040fe40000410000 */
[----:B------:R-:W-:-:S02]  /*8d10*/  FFMA.FTZ R120, -R159, R120, -RZ ;  /* 0x000000789f787223 */ /* 0x000fc400000109ff */
[----:B------:R-:W-:Y:S02]  /*8d20*/  FFMA.FTZ R157, -R159, R118, R157 ;  /* 0x000000769f9d7223 */ /* 0x000fe4000001019d */
[----:B------:R-:W-:Y:S02]  /*8d30*/  FADD.FTZ R122, R122, R109 ;  /* 0x0000006d7a7a7221 */ /* 0x000fe40000010000 */
[----:B------:R-:W-:Y:S02]  /*8d40*/  FMUL.FTZ R159, R202, UR35 ;  /* 0x00000023ca9f7c20 */ /* 0x000fe40008410000 */
[----:B------:R-:W-:Y:S02]  /*8d50*/  FADD.FTZ R128, R53, R53 ;  /* 0x0000003535807221 */ /* 0x000fe40000010000 */
[C---:B------:R-:W-:Y:S02]  /*8d60*/  FMUL.FTZ R121, R173.reuse, -R116 ;  /* 0x80000074ad797220 */ /* 0x040fe40000410000 */
[----:B------:R-:W-:-:S02]  /*8d70*/  FMUL.FTZ R173, R173, -R122 ;  /* 0x8000007aadad7220 */ /* 0x000fc40000410000 */
[----:B------:R-:W-:Y:S02]  /*8d80*/  FFMA.FTZ R109, R228, UR34, -R159 ;  /* 0x00000022e46d7c23 */ /* 0x000fe4000801089f */
[----:B------:R-:W-:Y:S02]  /*8d90*/  FMUL.FTZ R161, R202, UR34 ;  /* 0x00000022caa17c20 */ /* 0x000fe40008410000 */
[----:B------:R-:W-:Y:S02]  /*8da0*/  FFMA.FTZ R159, R128, R107, R154 ;  /* 0x0000006b809f7223 */ /* 0x000fe4000001009a */
[C---:B------:R-:W-:Y:S02]  /*8db0*/  FFMA.FTZ R107, R174.reuse, R122, -R121 ;  /* 0x0000007aae6b7223 */ /* 0x040fe40000010879 */
[----:B------:R-:W-:Y:S02]  /*8dc0*/  FFMA.FTZ R174, R174, R116, R173 ;  /* 0x00000074aeae7223 */ /* 0x000fe400000100ad */
[----:B------:R-:W-:-:S02]  /*8dd0*/  FFMA.FTZ R118, R228, UR35, R161 ;  /* 0x00000023e4767c23 */ /* 0x000fc400080100a1 */
[C---:B------:R-:W-:Y:S02]  /*8de0*/  FMUL.FTZ R121, R203.reuse, UR35 ;  /* 0x00000023cb797c20 */ /* 0x040fe40008410000 */
[----:B------:R-:W-:Y:S02]  /*8df0*/  FMUL.FTZ R161, R203, UR34 ;  /* 0x00000022cba17c20 */ /* 0x000fe40008410000 */
[----:B------:R-:W-:Y:S02]  /*8e00*/  FADD.FTZ R123, -R123, R174 ;  /* 0x000000ae7b7b7221 */ /* 0x000fe40000010100 */
[----:B------:R-:W-:Y:S02]  /*8e10*/  FFMA.FTZ R157, -R158, R112, R157 ;  /* 0x000000709e9d7223 */ /* 0x000fe4000001019d */
        /* <DEDUP_REMOVED lines=18> */
[C---:B------:R-:W-:Y:S02]  /*8f40*/  FMUL.FTZ R109, R158.reuse, R109 ;  /* 0x0000006d9e6d7220 */ /* 0x040fe40000410000 */
[----:B------:R-:W-:-:S02]  /*8f50*/  FFMA.FTZ R118, -R158, R118, -RZ ;  /* 0x000000769e767223 */ /* 0x000fc400000109ff */
[C---:B------:R-:W-:Y:S02]  /*8f60*/  FMUL.FTZ R126, R207.reuse, UR35 ;  /* 0x00000023cf7e7c20 */ /* 0x040fe40008410000 */
[----:B------:R-:W-:Y:S02]  /*8f70*/  FMUL.FTZ R154, R207, UR34 ;  /* 0x00000022cf9a7c20 */ /* 0x000fe40008410000 */
[----:B------:R-:W-:Y:S02]  /*8f80*/  FADD.FTZ R158, R51, R51 ;  /* 0x00000033339e7221 */ /* 0x000fe40000010000 */
[----:B------:R-:W-:Y:S02]  /*8f90*/  FFMA.FTZ R108, -R163, R101, R108 ;  /* 0x00000065a36c7223 */ /* 0x000fe4000001016c */
[----:B------:R-:W-:Y:S02]  /*8fa0*/  FADD.FTZ R133, -R133, R178 ;  /* 0x000000b285857221 */ /* 0x000fe40000010100 */
[----:B------:R-:W-:-:S02]  /*8fb0*/  FFMA.FTZ R126, R229, UR34, -R126 ;  /* 0x00000022e57e7c23 */ /* 0x000fc4000801087e */
[----:B------:R-:W-:Y:S02]  /*8fc0*/  FFMA.FTZ R154, R229, UR35, R154 ;  /* 0x00000023e59a7c23 */ /* 0x000fe4000801009a */
[----:B------:R-:W-:Y:S02]  /*8fd0*/  FFMA.FTZ R189, -R158, R189, R108 ;  /* 0x000000bd9ebd7223 */ /* 0x000fe4000001016c */
[----:B------:R-:W-:Y:S02]  /*8fe0*/  FADD.FTZ R101, R134, R131 ;  /* 0x0000008386657221 */ /* 0x000fe40000010000 */
[----:B------:R-:W-:Y:S02]  /*8ff0*/  FMUL.FTZ R108, R179, -R133 ;  /* 0x80000085b36c7220 */ /* 0x000fe40000410000 */
[C---:B------:R-:W-:Y:S01]  /*9000*/  FMUL.FTZ R159, R163.reuse, R126 ;  /* 0x0000007ea39f7220 */ /* 0x040fe20000410000 */
[----:B------:R-:W-:Y:S01]  /*9010*/  MOV R126, UR7 ;  /* 0x00000007007e7c02 */ /* 0x000fe20008000f00 */
[----:B------:R-:W-:-:S02]  /*9020*/  FFMA.FTZ R161, -R163, R154, -RZ ;  /* 0x0000009aa3a17223 */ /* 0x000fc400000109ff */
[-C--:B------:R-:W-:Y:S02]  /*9030*/  FMUL.FTZ R179, R179, -R101.reuse ;  /* 0x80000065b3b37220 */ /* 0x080fe40000410000 */
[C---:B------:R-:W-:Y:S01]  /*9040*/  FFMA.FTZ R163, R180.reuse, R101, -R108 ;  /* 0x00000065b4a37223 */ /* 0x040fe2000001086c */
[----:B------:R0:W-:Y:S01]  /*9050*/  @!P0 STS.128 [R126.X16+0x4be0], R60 ;  /* 0x004be03c7e008388 */ /* 0x0001e2000000cc00 */
[----:B------:R-:W-:Y:S02]  /*9060*/  FFMA.FTZ R108, R180, R133, R179 ;  /* 0x00000085b46c7223 */ /* 0x000fe400000100b3 */
[----:B------:R-:W-:Y:S02]  /*9070*/  FADD.FTZ R140, R140, R163 ;  /* 0x000000a38c8c7221 */ /* 0x000fe40000010000 */
[----:B------:R-:W-:Y:S01]  /*9080*/  FFMA.FTZ R135, R158, R135, R128 ;  /* 0x000000879e877223 */ /* 0x000fe20000010080 */
[----:B------:R-:W-:Y:S01]  /*9090*/  SHF.L.U32 R128, R98, 0x5, RZ ;  /* 0x0000000562807819 */ /* 0x000fe200000006ff */
[----:B------:R-:W-:-:S02]  /*90a0*/  FADD.FTZ R108, -R139, R108 ;  /* 0x0000006c8b6c7221 */ /* 0x000fc40000010100 */
[----:B------:R-:W-:Y:S01]  /*90b0*/  FMUL.FTZ R67, R232, R67 ;  /* 0x00000043e8437220 */ /* 0x000fe20000410000 */
[----:B------:R-:W-:Y:S01]  /*90c0*/  LEA.HI.SX32 R128, R128, R128, 0x1b ;  /* 0x0000008080807211 */ /* 0x000fe200078fdaff */
[----:B------:R-:W-:Y:S02]  /*90d0*/  FFMA.FTZ R119, -R160, R119, -RZ ;  /* 0x00000077a0777223 */ /* 0x000fe400000109ff */
[----:B------:R-:W-:Y:S02]  /*90e0*/  FMUL.FTZ R131, R206, UR35 ;  /* 0x00000023ce837c20 */ /* 0x000fe40008410000 */
[----:B------:R1:W-:Y:S01]  /*90f0*/  STS [R128.X4+0x1088], R67 ;  /* 0x0010884380007388 */ /* 0x0003e20000004800 */
[C---:B0-----:R-:W-:Y:S02]  /*9100*/  FMUL.FTZ R61, R181.reuse, -R140 ;  /* 0x8000008cb53d7220 */ /* 0x041fe40000410000 */
[-C--:B------:R-:W-:Y:S01]  /*9110*/  FMUL.FTZ R181, R181, -R108.reuse ;  /* 0x8000006cb5b57220 */ /* 0x080fe20000410000 */
[----:B------:R-:W-:Y:S01]  /*9120*/  STS [R128.X4+0x1090], R69 ;  /* 0x0010904580007388 */ /* 0x000fe20000004800 */
[----:B------:R-:W-:-:S02]  /*9130*/  FFMA.FTZ R60, R182, R108, R61 ;  /* 0x0000006cb63c7223 */ /* 0x000fc4000001003d */
[----:B------:R-:W-:Y:S01]  /*9140*/  FFMA.FTZ R131, R230, UR34, -R131 ;  /* 0x00000022e6837c23 */ /* 0x000fe20008010883 */
[----:B------:R0:W-:Y:S01]  /*9150*/  STS [R128.X4+0x10b0], R111 ;  /* 0x0010b06f80007388 */ /* 0x0001e20000004800 */
[----:B------:R-:W-:Y:S02]  /*9160*/  FADD.FTZ R141, -R141, R60 ;  /* 0x0000003c8d8d7221 */ /* 0x000fe40000010100 */
[----:B-1----:R-:W-:Y:S01]  /*9170*/  FFMA.FTZ R67, R182, R140, -R181 ;  /* 0x0000008cb6437223 */ /* 0x002fe200000108b5 */
[----:B------:R-:W-:Y:S01]  /*9180*/  STS [R128.X4+0x1098], R70 ;  /* 0x0010984680007388 */ /* 0x000fe20000004800 */
[C---:B------:R-:W-:Y:S02]  /*9190*/  FMUL.FTZ R60, R183.reuse, -R141 ;  /* 0x8000008db73c7220 */ /* 0x040fe40000410000 */
[----:B------:R-:W-:Y:S01]  /*91a0*/  FADD.FTZ R67, R142, R67 ;  /* 0x000000438e437221 */ /* 0x000fe20000010000 */
[----:B------:R1:W-:Y:S01]  /*91b0*/  STS [R128.X4+0x1080], R66 ;  /* 0x0010804280007388 */ /* 0x0003e20000004800 */
[----:B------:R-:W-:Y:S01]  /*91c0*/  FMUL.FTZ R131, R158, R131 ;  /* 0x000000839e837220 */ /* 0x000fe20000410000 */
[----:B0-----:R-:W-:Y:S01]  /*91d0*/  PRMT R111, RZ, 0x5410, R93 ;  /* 0x00005410ff6f7816 */ /* 0x001fe2000000005d */
[-C--:B------:R-:W-:Y:S01]  /*91e0*/  FMUL.FTZ R183, R183, -R67.reuse ;  /* 0x80000043b7b77220 */ /* 0x080fe20000410000 */
[----:B------:R0:W-:Y:S01]  /*91f0*/  STS [R128.X4+0x10c8], R113 ;  /* 0x0010c87180007388 */ /* 0x0001e20000004800 */
[----:B------:R-:W-:-:S02]  /*9200*/  FFMA.FTZ R61, R184, R67, -R60 ;  /* 0x00000043b83d7223 */ /* 0x000fc4000001083c */
[----:B------:R-:W-:Y:S01]  /*9210*/  FFMA.FTZ R60, R184, R141, R183 ;  /* 0x0000008db83c7223 */ /* 0x000fe200000100b7 */
[----:B------:R2:W-:Y:S01]  /*9220*/  STS [R128.X4+0x10d0], R117 ;  /* 0x0010d07580007388 */ /* 0x0005e20000004800 */
[----:B------:R-:W-:Y:S01]  /*9230*/  FADD.FTZ R148, R148, R61 ;  /* 0x0000003d94947221 */ /* 0x000fe20000010000 */
[----:B-1----:R-:W-:Y:S01]  /*9240*/  PRMT R66, RZ, 0x5410, R92 ;  /* 0x00005410ff427816 */ /* 0x002fe2000000005c */
[----:B------:R-:W-:Y:S01]  /*9250*/  FADD.FTZ R60, -R147, R60 ;  /* 0x0000003c933c7221 */ /* 0x000fe20000010100 */
[----:B------:R-:W-:Y:S01]  /*9260*/  STS [R128.X4+0x10e0], R112 ;  /* 0x0010e07080007388 */ /* 0x000fe20000004800 */
[C---:B------:R-:W-:Y:S02]  /*9270*/  FMUL.FTZ R61, R185.reuse, -R148 ;  /* 0x80000094b93d7220 */ /* 0x040fe40000410000 */
[-C--:B------:R-:W-:Y:S01]  /*9280*/  FMUL.FTZ R185, R185, -R60.reuse ;  /* 0x8000003cb9b97220 */ /* 0x080fe20000410000 */
[----:B------:R-:W-:Y:S01]  /*9290*/  STS [R128.X4+0x10a8], R110 ;  /* 0x0010a86e80007388 */ /* 0x000fe20000004800 */
        /* <DEDUP_REMOVED lines=11> */
[----:B------:R1:W-:Y:S01]  /*9350*/  STS [R128.X4+0x10d8], R109 ;  /* 0x0010d86d80007388 */ /* 0x0003e20000004800 */
[----:B------:R-:W-:Y:S02]  /*9360*/  FADD.FTZ R156, R156, R61 ;  /* 0x0000003d9c9c7221 */ /* 0x000fe40000010000 */
[----:B------:R-:W-:Y:S01]  /*9370*/  FADD.FTZ R62, -R155, R62 ;  /* 0x0000003e9b3e7221 */ /* 0x000fe20000010100 */
[----:B------:R3:W-:Y:S01]  /*9380*/  STS [R128.X4+0x10cc], R119 ;  /* 0x0010cc7780007388 */ /* 0x0007e20000004800 */
[C---:B------:R-:W-:Y:S02]  /*9390*/  FMUL.FTZ R70, R17.reuse, R156 ;  /* 0x0000009c11467220 */ /* 0x040fe40000410000 */
[C---:B0-----:R-:W-:Y:S01]  /*93a0*/  FFMA.FTZ R113, -R17.reuse, R111, R224 ;  /* 0x0000006f11717223 */ /* 0x041fe200000101e0 */
[----:B------:R0:W-:Y:S01]  /*93b0*/  STS [R128.X4+0x10c0], R127 ;  /* 0x0010c07f80007388 */ /* 0x0001e20000004800 */
[----:B--2---:R-:W-:Y:S01]  /*93c0*/  FMUL.FTZ R117, R16, R69 ;  /* 0x0000004510757220 */ /* 0x004fe20000410000 */
[----:B-1----:R-:W-:Y:S01]  /*93d0*/  PRMT R109, RZ, 0x5410, R91 ;  /* 0x00005410ff6d7816 */ /* 0x002fe2000000005b */
[----:B------:R-:W-:Y:S01]  /*93e0*/  FMUL.FTZ R112, R17, R62 ;  /* 0x0000003e11707220 */ /* 0x000fe20000410000 */
[----:B------:R-:W-:Y:S01]  /*93f0*/  STS [R128.X4+0x10b8], R129 ;  /* 0x0010b88180007388 */ /* 0x000fe20000004800 */
[----:B------:R-:W-:-:S02]  /*9400*/  FMUL.FTZ R61, R125, R70 ;  /* 0x000000467d3d7220 */ /* 0x000fc40000410000 */
[C---:B------:R-:W-:Y:S01]  /*9410*/  FFMA.FTZ R110, -R16.reuse, R66, R223 ;  /* 0x00000042106e7223 */ /* 0x040fe200000101df */
[----:B------:R1:W-:Y:S01]  /*9420*/  STS [R128.X4+0x10bc], R130 ;  /* 0x0010bc8280007388 */ /* 0x0003e20000004800 */
[----:B------:R-:W-:Y:S02]  /*9430*/  FMUL.FTZ R121, R16, R149 ;  /* 0x0000009510797220 */ /* 0x000fe40000410000 */
[----:B------:R-:W-:Y:S01]  /*9440*/  FMUL.FTZ R118, R124, R117 ;  /* 0x000000757c767220 */ /* 0x000fe20000410000 */
[----:B------:R-:W-:Y:S01]  /*9450*/  STS [R128.X4+0x10a0], R144 ;  /* 0x0010a09080007388 */ /* 0x000fe20000004800 */
[-C--:B------:R-:W-:Y:S02]  /*9460*/  FFMA.FTZ R63, R113, R112.reuse, -R61 ;  /* 0x00000070713f7223 */ /* 0x080fe4000001083d */
[----:B------:R-:W-:Y:S01]  /*9470*/  FMUL.FTZ R61, R125, R112 ;  /* 0x000000707d3d7220 */ /* 0x000fe20000410000 */
[----:B------:R-:W-:Y:S01]  /*9480*/  STS [R128.X4+0x10ac], R138 ;  /* 0x0010ac8a80007388 */ /* 0x000fe20000004800 */
[----:B------:R-:W-:-:S02]  /*9490*/  FFMA.FTZ R120, R110, R121, -R118 ;  /* 0x000000796e787223 */ /* 0x000fc40000010876 */
[----:B------:R-:W-:Y:S01]  /*94a0*/  FMUL.FTZ R121, R124, R121 ;  /* 0x000000797c797220 */ /* 0x000fe20000410000 */
[----:B------:R-:W-:Y:S01]  /*94b0*/  STS [R128.X4+0x10b4], R136 ;  /* 0x0010b48880007388 */ /* 0x000fe20000004800 */
[----:B------:R-:W-:Y:S02]  /*94c0*/  FFMA.FTZ R61, R113, R70, R61 ;  /* 0x00000046713d7223 */ /* 0x000fe4000001003d */
[C---:B------:R-:W-:Y:S01]  /*94d0*/  FMUL.FTZ R126, R15.reuse, R60 ;  /* 0x0000003c0f7e7220 */ /* 0x040fe20000410000 */
[----:B------:R-:W-:Y:S01]  /*94e0*/  STS [R128.X4+0x10f0], R131 ;  /* 0x0010f08380007388 */ /* 0x000fe20000004800 */
[----:B------:R-:W-:Y:S02]  /*94f0*/  FFMA.FTZ R118, R110, R117, R121 ;  /* 0x000000756e767223 */ /* 0x000fe40000010079 */
[----:B------:R-:W-:Y:S01]  /*9500*/  FADD.FTZ R61, RZ, R61 ;  /* 0x0000003dff3d7221 */ /* 0x000fe20000010000 */
[----:B------:R-:W-:Y:S01]  /*9510*/  STS [R128.X4+0x1084], R137 ;  /* 0x0010848980007388 */ /* 0x000fe20000004800 */
[----:B---3--:R-:W-:-:S02]  /*9520*/  FFMA.FTZ R119, -R15, R109, R222 ;  /* 0x0000006d0f777223 */ /* 0x008fc400000101de */
[----:B------:R-:W-:Y:S01]  /*9530*/  FMUL.FTZ R112, R15, R148 ;  /* 0x000000940f707220 */ /* 0x000fe20000410000 */
[----:B------:R-:W-:Y:S01]  /*9540*/  STS [R128.X4+0x1094], R145 ;  /* 0x0010949180007388 */ /* 0x000fe20000004800 */
[C---:B------:R-:W-:Y:S02]  /*9550*/  FMUL.FTZ R121, R208.reuse, R126 ;  /* 0x0000007ed0797220 */ /* 0x040fe40000410000 */
[----:B------:R-:W-:Y:S01]  /*9560*/  FADD.FTZ R63, RZ, R63 ;  /* 0x0000003fff3f7221 */ /* 0x000fe20000010000 */
[----:B------:R-:W-:Y:S01]  /*9570*/  STS [R128.X4+0x109c], R146 ;  /* 0x00109c9280007388 */ /* 0x000fe20000004800 */
[----:B------:R-:W-:Y:S02]  /*9580*/  FADD.FTZ R61, R61, R118 ;  /* 0x000000763d3d7221 */ /* 0x000fe40000010000 */
[-C--:B------:R-:W-:Y:S01]  /*9590*/  FFMA.FTZ R118, R119, R112.reuse, R121 ;  /* 0x0000007077767223 */ /* 0x080fe20000010079 */
[----:B------:R-:W-:Y:S01]  /*95a0*/  PRMT R121, RZ, 0x5410, R89 ;  /* 0x00005410ff797816 */ /* 0x000fe20000000059 */
[----:B0-----:R-:W-:Y:S01]  /*95b0*/  FMUL.FTZ R127, R208, R112 ;  /* 0x00000070d07f7220 */ /* 0x001fe20000410000 */
[----:B------:R-:W-:Y:S01]  /*95c0*/  STS [R128.X4+0x10a4], R151 ;  /* 0x0010a49780007388 */ /* 0x000fe20000004800 */
[----:B------:R-:W-:Y:S01]  /*95d0*/  FADD.FTZ R63, R63, R120 ;  /* 0x000000783f3f7221 */ /* 0x000fe20000010000 */
[----:B------:R-:W-:Y:S01]  /*95e0*/  PRMT R120, RZ, 0x5410, R90 ;  /* 0x00005410ff787816 */ /* 0x000fe2000000005a */
[----:B------:R-:W-:Y:S01]  /*95f0*/  FADD.FTZ R61, R61, R118 ;  /* 0x000000763d3d7221 */ /* 0x000fe20000010000 */
[----:B------:R0:W-:Y:S01]  /*9600*/  STS [R128.X4+0x10c4], R152 ;  /* 0x0010c49880007388 */ /* 0x0001e20000004800 */
[----:B------:R-:W-:-:S02]  /*9610*/  FFMA.FTZ R126, R119, R126, -R127 ;  /* 0x0000007e777e7223 */ /* 0x000fc4000001087f */
[C---:B------:R-:W-:Y:S01]  /*9620*/  FMUL.FTZ R118, R14.reuse, R67 ;  /* 0x000000430e767220 */ /* 0x040fe20000410000 */
[----:B------:R-:W-:Y:S01]  /*9630*/  STS [R128.X4+0x10e8], R159 ;  /* 0x0010e89f80007388 */ /* 0x000fe20000004800 */
[----:B------:R-:W-:Y:S02]  /*9640*/  FADD.FTZ R63, R63, R126 ;  /* 0x0000007e3f3f7221 */ /* 0x000fe40000010000 */
[C---:B------:R-:W-:Y:S01]  /*9650*/  FFMA.FTZ R221, -R14.reuse, R120, R221 ;  /* 0x000000780edd7223 */ /* 0x040fe200000101dd */
[----:B------:R-:W-:Y:S01]  /*9660*/  STS [R128.X4+0x10ec], R161 ;  /* 0x0010eca180007388 */ /* 0x000fe20000004800 */
[----:B-1----:R-:W-:Y:S01]  /*9670*/  FMUL.FTZ R130, R14, R141 ;  /* 0x0000008d0e827220 */ /* 0x002fe20000410000 */
[----:B0-----:R-:W-:Y:S01]  /*9680*/  PRMT R152, RZ, 0x5410, R78 ;  /* 0x00005410ff987816 */ /* 0x001fe2000000004e */
[----:B------:R-:W-:Y:S02]  /*9690*/  FMUL.FTZ R129, R209, R118 ;  /* 0x00000076d1817220 */ /* 0x000fe40000410000 */
[----:B------:R-:W-:-:S02]  /*96a0*/  FMUL.FTZ R126, R13, R140 ;  /* 0x0000008c0d7e7220 */ /* 0x000fc40000410000 */
[----:B------:R-:W-:Y:S02]  /*96b0*/  FMUL.FTZ R157, R206, UR34 ;  /* 0x00000022ce9d7c20 */ /* 0x000fe40008410000 */
[C---:B------:R-:W-:Y:S02]  /*96c0*/  FMUL.FTZ R138, R231.reuse, UR35 ;  /* 0x00000023e78a7c20 */ /* 0x040fe40008410000 */
[----:B------:R-:W-:Y:S02]  /*96d0*/  FMUL.FTZ R144, R231, UR34 ;  /* 0x00000022e7907c20 */ /* 0x000fe40008410000 */
[----:B------:R-:W-:Y:S02]  /*96e0*/  FFMA.FTZ R134, R221, R130, -R129 ;  /* 0x00000082dd867223 */ /* 0x000fe40000010881 */
[C---:B------:R-:W-:Y:S02]  /*96f0*/  FFMA.FTZ R127, -R13.reuse, R121, R220 ;  /* 0x000000790d7f7223 */ /* 0x040fe400000101dc */
[----:B------:R-:W-:-:S02]  /*9700*/  FMUL.FTZ R131, R13, R108 ;  /* 0x0000006c0d837220 */ /* 0x000fc40000410000 */
[----:B------:R-:W-:Y:S02]  /*9710*/  FMUL.FTZ R136, R210, R126 ;  /* 0x0000007ed2887220 */ /* 0x000fe40000410000 */
[----:B------:R-:W-:Y:S02]  /*9720*/  FMUL.FTZ R130, R209, R130 ;  /* 0x00000082d1827220 */ /* 0x000fe40000410000 */
[----:B------:R-:W-:Y:S02]  /*9730*/  FFMA.FTZ R157, R230, UR35, R157 ;  /* 0x00000023e69d7c23 */ /* 0x000fe4000801009d */
[----:B------:R-:W-:Y:S02]  /*9740*/  FADD.FTZ R142, R49, R49 ;  /* 0x00000031318e7221 */ /* 0x000fe40000010000 */
[C---:B------:R-:W-:Y:S02]  /*9750*/  FFMA.FTZ R129, R205.reuse, UR34, -R138 ;  /* 0x00000022cd817c23 */ /* 0x040fe4000801088a */
[----:B------:R-:W-:-:S02]  /*9760*/  FFMA.FTZ R137, R205, UR35, R144 ;  /* 0x00000023cd897c23 */ /* 0x000fc40008010090 */
[-C--:B------:R-:W-:Y:S02]  /*9770*/  FFMA.FTZ R136, R127, R131.reuse, -R136 ;  /* 0x000000837f887223 */ /* 0x080fe40000010888 */
[----:B------:R-:W-:Y:S02]  /*9780*/  FFMA.FTZ R130, R221, R118, R130 ;  /* 0x00000076dd827223 */ /* 0x000fe40000010082 */
[----:B------:R-:W-:Y:S02]  /*9790*/  FMUL.FTZ R131, R210, R131 ;  /* 0x00000083d2837220 */ /* 0x000fe40000410000 */
[----:B------:R-:W-:Y:S02]  /*97a0*/  FFMA.FTZ R143, -R232, R143, -RZ ;  /* 0x0000008fe88f7223 */ /* 0x000fe400000109ff */
[----:B------:R-:W-:Y:S02]  /*97b0*/  FFMA.FTZ R157, -R158, R157, -RZ ;  /* 0x0000009d9e9d7223 */ /* 0x000fe400000109ff */
[C---:B------:R-:W-:Y:S01]  /*97c0*/  FMUL.FTZ R129, R142.reuse, R129 ;  /* 0x000000818e817220 */ /* 0x040fe20000410000 */
[----:B------:R-:W-:Y:S01]  /*97d0*/  STS [R128.X4+0x108c], R143 ;  /* 0x00108c8f80007388 */ /* 0x000fe20000004800 */
[----:B------:R-:W-:-:S02]  /*97e0*/  FFMA.FTZ R139, -R142, R137, -RZ ;  /* 0x000000898e8b7223 */ /* 0x000fc400000109ff */
[----:B------:R-:W-:Y:S01]  /*97f0*/  FADD.FTZ R61, R61, R130 ;  /* 0x000000823d3d7221 */ /* 0x000fe20000010000 */
[----:B------:R-:W-:Y:S01]  /*9800*/  STS [R128.X4+0x10f4], R157 ;  /* 0x0010f49d80007388 */ /* 0x000fe20000004800 */
[----:B------:R-:W-:Y:S02]  /*9810*/  FFMA.FTZ R130, R127, R126, R131 ;  /* 0x0000007e7f827223 */ /* 0x000fe40000010083 */
[----:B------:R-:W-:Y:S01]  /*9820*/  FADD.FTZ R63, R63, R134 ;  /* 0x000000863f3f7221 */ /* 0x000fe20000010000 */
[----:B------:R0:W-:Y:S01]  /*9830*/  STS [R128.X4+0x10f8], R129 ;  /* 0x0010f88180007388 */ /* 0x0001e20000004800 */
[----:B------:R-:W-:Y:S02]  /*9840*/  FADD.FTZ R61, R61, R130 ;  /* 0x000000823d3d7221 */ /* 0x000fe40000010000 */
[----:B------:R-:W-:Y:S01]  /*9850*/  FMUL.FTZ R130, R12, R101 ;  /* 0x000000650c827220 */ /* 0x000fe20000410000 */
[----:B------:R1:W-:Y:S01]  /*9860*/  STS [R128.X4+0x10fc], R139 ;  /* 0x0010fc8b80007388 */ /* 0x0003e20000004800 */
[----:B------:R-:W-:-:S02]  /*9870*/  FMUL.FTZ R138, R195, UR41 ;  /* 0x00000029c38a7c20 */ /* 0x000fc40008410000 */
[----:B------:R-:W-:Y:S02]  /*9880*/  FMUL.FTZ R134, R12, R133 ;  /* 0x000000850c867220 */ /* 0x000fe40000410000 */
[----:B------:R-:W-:Y:S01]  /*9890*/  FMUL.FTZ R131, R211, R130 ;  /* 0x00000082d3837220 */ /* 0x000fe20000410000 */
[----:B0-----:R-:W-:Y:S01]  /*98a0*/  PRMT R129, RZ, 0x5410, R87 ;  /* 0x00005410ff817816 */ /* 0x001fe20000000057 */
[----:B------:R-:W-:Y:S02]  /*98b0*/  FFMA.FTZ R144, R65, UR42, -R138 ;  /* 0x0000002a41907c23 */ /* 0x000fe4000801088a */
[----:B------:R-:W-:Y:S01]  /*98c0*/  FADD.FTZ R63, R63, R136 ;  /* 0x000000883f3f7221 */ /* 0x000fe20000010000 */
[----:B-1----:R-:W-:Y:S01]  /*98d0*/  PRMT R128, RZ, 0x5410, R88 ;  /* 0x00005410ff807816 */ /* 0x002fe20000000058 */
[----:B------:R-:W-:Y:S02]  /*98e0*/  FMUL.FTZ R136, R65, UR41 ;  /* 0x0000002941887c20 */ /* 0x000fe40008410000 */
[----:B------:R-:W-:-:S02]  /*98f0*/  FFMA.FTZ R137, -R11, R129, R218 ;  /* 0x000000810b897223 */ /* 0x000fc400000101da */
[----:B------:R-:W-:Y:S02]  /*9900*/  FFMA.FTZ R219, -R12, R128, R219 ;  /* 0x000000800cdb7223 */ /* 0x000fe400000101db */
[----:B------:R-:W-:Y:S02]  /*9910*/  FFMA.FTZ R160, R195, UR42, R136 ;  /* 0x0000002ac3a07c23 */ /* 0x000fe40008010088 */
[-C--:B------:R-:W-:Y:S02]  /*9920*/  FFMA.FTZ R138, R219, R134.reuse, -R131 ;  /* 0x00000086db8a7223 */ /* 0x080fe40000010883 */
[----:B------:R-:W-:Y:S02]  /*9930*/  FMUL.FTZ R134, R211, R134 ;  /* 0x00000086d3867220 */ /* 0x000fe40000410000 */
[----:B------:R-:W-:Y:S02]  /*9940*/  FMUL.FTZ R131, R11, R102 ;  /* 0x000000660b837220 */ /* 0x000fe40000410000 */
[----:B------:R-:W-:-:S02]  /*9950*/  FFMA.FTZ R134, R219, R130, R134 ;  /* 0x00000082db867223 */ /* 0x000fc40000010086 */
[----:B------:R-:W-:Y:S02]  /*9960*/  FMUL.FTZ R136, R11, R132 ;  /* 0x000000840b887220 */ /* 0x000fe40000410000 */
[----:B------:R-:W-:Y:S02]  /*9970*/  FMUL.FTZ R139, R212, R131 ;  /* 0x00000083d48b7220 */ /* 0x000fe40000410000 */
[----:B------:R-:W-:Y:S02]  /*9980*/  FADD.FTZ R61, R61, R134 ;  /* 0x000000863d3d7221 */ /* 0x000fe40000010000 */
[----:B------:R-:W-:Y:S02]  /*9990*/  FFMA.FTZ R145, -R2, R152, R205 ;  /* 0x0000009802917223 */ /* 0x000fe400000101cd */
[----:B------:R-:W-:Y:S02]  /*99a0*/  FMUL.FTZ R143, R231, R144 ;  /* 0x00000090e78f7220 */ /* 0x000fe40000410000 */
[----:B------:R-:W-:-:S02]  /*99b0*/  FFMA.FTZ R134, R137, R136, R139 ;  /* 0x0000008889867223 */ /* 0x000fc4000001008b */
[----:B------:R-:W-:Y:S02]  /*99c0*/  FFMA.FTZ R160, R145, R160, R143 ;  /* 0x000000a091a07223 */ /* 0x000fe4000001008f */
[----:B------:R-:W-:Y:S01]  /*99d0*/  FADD.FTZ R61, R61, R134 ;  /* 0x000000863d3d7221 */ /* 0x000fe20000010000 */
[----:B------:R-:W-:Y:S01]  /*99e0*/  PRMT R134, RZ, 0x5410, R86 ;  /* 0x00005410ff867816 */ /* 0x000fe20000000056 */
[----:B------:R-:W-:Y:S02]  /*99f0*/  FMUL.FTZ R143, R64, UR41 ;  /* 0x00000029408f7c20 */ /* 0x000fe40008410000 */
[----:B------:R-:W-:Y:S02]  /*9a00*/  FMUL.FTZ R146, R10, R123 ;  /* 0x0000007b0a927220 */ /* 0x000fe40000410000 */
[----:B------:R-:W-:Y:S02]  /*9a10*/  FMUL.FTZ R144, R212, R136 ;  /* 0x00000088d4907220 */ /* 0x000fe40000410000 */
[----:B------:R-:W-:-:S02]  /*9a20*/  FADD.FTZ R63, R63, R138 ;  /* 0x0000008a3f3f7221 */ /* 0x000fc40000010000 */
[----:B------:R-:W-:Y:S02]  /*9a30*/  FFMA.FTZ R147, R194, UR42, -R143 ;  /* 0x0000002ac2937c23 */ /* 0x000fe4000801088f */
[C---:B------:R-:W-:Y:S02]  /*9a40*/  FFMA.FTZ R217, -R10.reuse, R134, R217 ;  /* 0x000000860ad97223 */ /* 0x040fe400000101d9 */
[----:B------:R-:W-:Y:S02]  /*9a50*/  FMUL.FTZ R138, R10, R107 ;  /* 0x0000006b0a8a7220 */ /* 0x000fe40000410000 */
[----:B------:R-:W-:Y:S02]  /*9a60*/  FMUL.FTZ R143, R213, R146 ;  /* 0x00000092d58f7220 */ /* 0x000fe40000410000 */
[----:B------:R-:W-:Y:S01]  /*9a70*/  FFMA.FTZ R144, R137, R131, -R144 ;  /* 0x0000008389907223 */ /* 0x000fe20000010890 */
[----:B------:R-:W-:Y:S01]  /*9a80*/  PRMT R131, RZ, 0x5410, R79 ;  /* 0x00005410ff837816 */ /* 0x000fe2000000004f */
[----:B------:R-:W-:-:S02]  /*9a90*/  FMUL.FTZ R139, R3, R64 ;  /* 0x00000040038b7220 */ /* 0x000fc40000410000 */
[----:B------:R-:W-:Y:S01]  /*9aa0*/  FFMA.FTZ R150, R217, R138, R143 ;  /* 0x0000008ad9967223 */ /* 0x000fe2000001008f */
[----:B------:R-:W-:Y:S01]  /*9ab0*/  PRMT R143, RZ, 0x5410, R85 ;  /* 0x00005410ff8f7816 */ /* 0x000fe20000000055 */
[C---:B------:R-:W-:Y:S02]  /*9ac0*/  FMUL.FTZ R157, R3.reuse, R194 ;  /* 0x000000c2039d7220 */ /* 0x040fe40000410000 */
[C---:B------:R-:W-:Y:S02]  /*9ad0*/  FMUL.FTZ R158, R206.reuse, R147 ;  /* 0x00000093ce9e7220 */ /* 0x040fe40000410000 */
[----:B------:R-:W-:Y:S02]  /*9ae0*/  FFMA.FTZ R230, -R3, R131, R230 ;  /* 0x0000008303e67223 */ /* 0x000fe400000101e6 */
[----:B------:R-:W-:Y:S02]  /*9af0*/  FMUL.FTZ R151, R206, R139 ;  /* 0x0000008bce977220 */ /* 0x000fe40000410000 */
[----:B------:R-:W-:-:S02]  /*9b00*/  FMUL.FTZ R147, R213, R138 ;  /* 0x0000008ad5937220 */ /* 0x000fc40000410000 */
[----:B------:R-:W-:Y:S02]  /*9b10*/  FADD.FTZ R61, R61, R150 ;  /* 0x000000963d3d7221 */ /* 0x000fe40000010000 */
[----:B------:R-:W-:Y:S02]  /*9b20*/  FMUL.FTZ R150, R9, R116 ;  /* 0x0000007409967220 */ /* 0x000fe40000410000 */
[-C--:B------:R-:W-:Y:S02]  /*9b30*/  FMUL.FTZ R172, R206, R157.reuse ;  /* 0x0000009dceac7220 */ /* 0x080fe40000410000 */
[----:B------:R-:W-:Y:S02]  /*9b40*/  FFMA.FTZ R157, R230, R157, -R151 ;  /* 0x0000009de69d7223 */ /* 0x000fe40000010897 */
[----:B------:R-:W-:Y:S02]  /*9b50*/  FFMA.FTZ R146, R217, R146, -R147 ;  /* 0x00000092d9927223 */ /* 0x000fe40000010893 */
[----:B------:R-:W-:-:S02]  /*9b60*/  FADD.FTZ R63, R63, R144 ;  /* 0x000000903f3f7221 */ /* 0x000fc40000010000 */
[----:B------:R-:W-:Y:S02]  /*9b70*/  FMUL.FTZ R155, R194, UR41 ;  /* 0x00000029c29b7c20 */ /* 0x000fe40008410000 */
[C---:B------:R-:W-:Y:S02]  /*9b80*/  FMUL.FTZ R144, R9.reuse, R122 ;  /* 0x0000007a09907220 */ /* 0x040fe40000410000 */
[----:B------:R-:W-:Y:S02]  /*9b90*/  FFMA.FTZ R151, -R9, R143, R216 ;  /* 0x0000008f09977223 */ /* 0x000fe400000101d8 */
[----:B------:R-:W-:Y:S02]  /*9ba0*/  FMUL.FTZ R147, R214, R150 ;  /* 0x00000096d6937220 */ /* 0x000fe40000410000 */
[----:B------:R-:W-:Y:S02]  /*9bb0*/  FFMA.FTZ R159, R64, UR42, R155 ;  /* 0x0000002a409f7c23 */ /* 0x000fe4000801009b */
[----:B------:R-:W-:-:S02]  /*9bc0*/  FFMA.FTZ R154, R151, R144, R147 ;  /* 0x00000090979a7223 */ /* 0x000fc40000010093 */
[----:B------:R-:W-:Y:S02]  /*9bd0*/  FMUL.FTZ R155, R214, R144 ;  /* 0x00000090d69b7220 */ /* 0x000fe40000410000 */
[----:B------:R-:W-:Y:S02]  /*9be0*/  FFMA.FTZ R147, R230, R159, R158 ;  /* 0x0000009fe6937223 */ /* 0x000fe4000001009e */
[----:B------:R-:W-:Y:S02]  /*9bf0*/  FADD.FTZ R61, R61, R154 ;  /* 0x0000009a3d3d7221 */ /* 0x000fe40000010000 */
[----:B------:R-:W-:Y:S01]  /*9c00*/  FFMA.FTZ R158, R151, R150, -R155 ;  /* 0x00000096979e7223 */ /* 0x000fe2000001089b */
[----:B------:R-:W-:Y:S01]  /*9c10*/  PRMT R150, RZ, 0x5410, R84 ;  /* 0x00005410ff967816 */ /* 0x000fe20000000054 */
[----:B------:R-:W-:Y:S01]  /*9c20*/  FADD.FTZ R63, R63, R146 ;  /* 0x000000923f3f7221 */ /* 0x000fe20000010000 */
[----:B------:R-:W-:Y:S01]  /*9c30*/  PRMT R146, RZ, 0x5410, R80 ;  /* 0x00005410ff927816 */ /* 0x000fe20000000050 */
[----:B------:R-:W-:-:S02]  /*9c40*/  FMUL.FTZ R154, R71, UR41 ;  /* 0x00000029479a7c20 */ /* 0x000fc40008410000 */
[----:B------:R-:W-:Y:S02]  /*9c50*/  FMUL.FTZ R155, R4, R71 ;  /* 0x00000047049b7220 */ /* 0x000fe40000410000 */
[C---:B------:R-:W-:Y:S02]  /*9c60*/  FMUL.FTZ R162, R8.reuse, R115 ;  /* 0x0000007308a27220 */ /* 0x040fe40000410000 */
[----:B------:R-:W-:Y:S02]  /*9c70*/  FFMA.FTZ R164, R153, UR42, -R154 ;  /* 0x0000002a99a47c23 */ /* 0x000fe4000801089a */
[C---:B------:R-:W-:Y:S02]  /*9c80*/  FMUL.FTZ R154, R8.reuse, R103 ;  /* 0x00000067089a7220 */ /* 0x040fe40000410000 */
[----:B------:R-:W-:Y:S02]  /*9c90*/  FFMA.FTZ R225, -R8, R150, R225 ;  /* 0x0000009608e17223 */ /* 0x000fe400000101e1 */
[----:B------:R-:W-:-:S02]  /*9ca0*/  FFMA.FTZ R168, -R4, R146, R229 ;  /* 0x0000009204a87223 */ /* 0x000fc400000101e5 */
[----:B------:R-:W-:Y:S02]  /*9cb0*/  FMUL.FTZ R163, R4, R153 ;  /* 0x0000009904a37220 */ /* 0x000fe40000410000 */
[----:B------:R-:W-:Y:S02]  /*9cc0*/  FMUL.FTZ R165, R207, R155 ;  /* 0x0000009bcfa57220 */ /* 0x000fe40000410000 */
[----:B------:R-:W-:Y:S02]  /*9cd0*/  FMUL.FTZ R159, R215, R162 ;  /* 0x000000a2d79f7220 */ /* 0x000fe40000410000 */
[----:B------:R-:W-:Y:S02]  /*9ce0*/  FMUL.FTZ R173, R207, R164 ;  /* 0x000000a4cfad7220 */ /* 0x000fe40000410000 */
[----:B------:R-:W-:Y:S02]  /*9cf0*/  FMUL.FTZ R161, R215, R154 ;  /* 0x0000009ad7a17220 */ /* 0x000fe40000410000 */
[----:B------:R-:W-:Y:S01]  /*9d00*/  FADD.FTZ R63, R63, R158 ;  /* 0x0000009e3f3f7221 */ /* 0x000fe20000010000 */
[----:B------:R-:W-:Y:S01]  /*9d10*/  PRMT R158, RZ, 0x5410, R83 ;  /* 0x00005410ff9e7816 */ /* 0x000fe20000000053 */
[----:B------:R-:W-:-:S02]  /*9d20*/  FMUL.FTZ R207, R207, R163 ;  /* 0x000000a3cfcf7220 */ /* 0x000fc40000410000 */
[----:B------:R-:W-:Y:S01]  /*9d30*/  FFMA.FTZ R164, R225, R154, R159 ;  /* 0x0000009ae1a47223 */ /* 0x000fe2000001009f */
[----:B------:R-:W-:Y:S01]  /*9d40*/  PRMT R159, RZ, 0x5410, R81 ;  /* 0x00005410ff9f7816 */ /* 0x000fe20000000051 */
[----:B------:R-:W-:Y:S02]  /*9d50*/  FFMA.FTZ R175, R168, R163, -R165 ;  /* 0x000000a3a8af7223 */ /* 0x000fe400000108a5 */
[----:B------:R-:W-:Y:S02]  /*9d60*/  FMUL.FTZ R163, R7, R114 ;  /* 0x0000007207a37220 */ /* 0x000fe40000410000 */
[----:B------:R-:W-:Y:S01]  /*9d70*/  FFMA.FTZ R162, R225, R162, -R161 ;  /* 0x000000a2e1a27223 */ /* 0x000fe200000108a1 */
[----:B------:R-:W-:Y:S01]  /*9d80*/  PRMT R161, RZ, 0x5410, R82 ;  /* 0x00005410ffa17816 */ /* 0x000fe20000000052 */
[----:B------:R-:W-:Y:S02]  /*9d90*/  FADD.FTZ R61, R61, R164 ;  /* 0x000000a43d3d7221 */ /* 0x000fe40000010000 */
[----:B------:R-:W-:-:S02]  /*9da0*/  FFMA.FTZ R164, -R7, R158, R227 ;  /* 0x0000009e07a47223 */ /* 0x000fc400000101e3 */
[----:B------:R-:W-:Y:S02]  /*9db0*/  FMUL.FTZ R165, R6, R99 ;  /* 0x0000006306a57220 */ /* 0x000fe40000410000 */
[----:B------:R-:W-:Y:S02]  /*9dc0*/  FMUL.FTZ R169, R7, R106 ;  /* 0x0000006a07a97220 */ /* 0x000fe40000410000 */
[----:B------:R-:W-:Y:S02]  /*9dd0*/  FMUL.FTZ R166, R226, R163 ;  /* 0x000000a3e2a67220 */ /* 0x000fe40000410000 */
[C---:B------:R-:W-:Y:S02]  /*9de0*/  FFMA.FTZ R228, -R6.reuse, R161, R228 ;  /* 0x000000a106e47223 */ /* 0x040fe400000101e4 */
[----:B------:R-:W-:Y:S02]  /*9df0*/  FMUL.FTZ R171, R6, R105 ;  /* 0x0000006906ab7220 */ /* 0x000fe40000410000 */
[----:B------:R-:W-:-:S02]  /*9e00*/  FMUL.FTZ R170, R202, R165 ;  /* 0x000000a5caaa7220 */ /* 0x000fc40000410000 */
[-C--:B------:R-:W-:Y:S02]  /*9e10*/  FFMA.FTZ R174, R164, R169.reuse, -R166 ;  /* 0x000000a9a4ae7223 */ /* 0x080fe400000108a6 */
[----:B------:R-:W-:Y:S02]  /*9e20*/  FMUL.FTZ R169, R226, R169 ;  /* 0x000000a9e2a97220 */ /* 0x000fe40000410000 */
[C---:B------:R-:W-:Y:S02]  /*9e30*/  FMUL.FTZ R166, R5.reuse, R104 ;  /* 0x0000006805a67220 */ /* 0x040fe40000410000 */
[----:B------:R-:W-:Y:S02]  /*9e40*/  FFMA.FTZ R176, R228, R171, -R170 ;  /* 0x000000abe4b07223 */ /* 0x000fe400000108aa */
[----:B------:R-:W-:Y:S02]  /*9e50*/  FFMA.FTZ R170, R164, R163, R169 ;  /* 0x000000a3a4aa7223 */ /* 0x000fe400000100a9 */
[----:B------:R-:W-:-:S02]  /*9e60*/  FFMA.FTZ R167, -R5, R159, R204 ;  /* 0x0000009f05a77223 */ /* 0x000fc400000101cc */
[----:B------:R-:W-:Y:S02]  /*9e70*/  FMUL.FTZ R178, R5, R100 ;  /* 0x0000006405b27220 */ /* 0x000fe40000410000 */
[----:B------:R-:W-:Y:S02]  /*9e80*/  FMUL.FTZ R169, R203, R166 ;  /* 0x000000a6cba97220 */ /* 0x000fe40000410000 */
[----:B------:R-:W-:Y:S02]  /*9e90*/  FMUL.FTZ R171, R202, R171 ;  /* 0x000000abcaab7220 */ /* 0x000fe40000410000 */
[----:B------:R-:W-:Y:S02]  /*9ea0*/  FADD.FTZ R61, R61, R170 ;  /* 0x000000aa3d3d7221 */ /* 0x000fe40000010000 */
[----:B------:R-:W-:Y:S02]  /*9eb0*/  FADD.FTZ R63, R63, R162 ;  /* 0x000000a23f3f7221 */ /* 0x000fe40000010000 */
[----:B------:R-:W-:-:S02]  /*9ec0*/  FFMA.FTZ R170, R167, R178, -R169 ;  /* 0x000000b2a7aa7223 */ /* 0x000fc400000108a9 */
[----:B------:R-:W-:Y:S02]  /*9ed0*/  FFMA.FTZ R162, R228, R165, R171 ;  /* 0x000000a5e4a27223 */ /* 0x000fe400000100ab */
[----:B------:R-:W-:Y:S02]  /*9ee0*/  FMUL.FTZ R178, R203, R178 ;  /* 0x000000b2cbb27220 */ /* 0x000fe40000410000 */
[----:B------:R-:W-:Y:S02]  /*9ef0*/  FADD.FTZ R61, R61, R162 ;  /* 0x000000a23d3d7221 */ /* 0x000fe40000010000 */
[----:B------:R-:W-:Y:S02]  /*9f00*/  FFMA.FTZ R178, R167, R166, R178 ;  /* 0x000000a6a7b27223 */ /* 0x000fe400000100b2 */
[----:B------:R-:W-:Y:S02]  /*9f10*/  FADD.FTZ R63, R63, R174 ;  /* 0x000000ae3f3f7221 */ /* 0x000fe40000010000 */
[----:B------:R-:W-:-:S02]  /*9f20*/  FADD.FTZ R61, R61, R178 ;  /* 0x000000b23d3d7221 */ /* 0x000fc40000010000 */
[----:B------:R-:W-:Y:S02]  /*9f30*/  FFMA.FTZ R174, R168, R155, R207 ;  /* 0x0000009ba8ae7223 */ /* 0x000fe400000100cf */
[----:B------:R-:W-:Y:S02]  /*9f40*/  FFMA.FTZ R172, R230, R139, R172 ;  /* 0x0000008be6ac7223 */ /* 0x000fe400000100ac */
[----:B------:R-:W-:Y:S02]  /*9f50*/  FMUL.FTZ R162, R153, UR41 ;  /* 0x0000002999a27c20 */ /* 0x000fe40008410000 */
[----:B------:R-:W-:Y:S02]  /*9f60*/  FADD.FTZ R61, R61, R174 ;  /* 0x000000ae3d3d7221 */ /* 0x000fe40000010000 */
[----:B------:R-:W-:Y:S01]  /*9f70*/  FFMA.FTZ R153, R71, UR42, R162 ;  /* 0x0000002a47997c23 */ /* 0x000fe200080100a2 */
[----:B------:R-:W-:Y:S01]  /*9f80*/  MOV R162, UR20 ;  /* 0x0000001400a27c02 */ /* 0x000fe20008000f00 */
[----:B------:R-:W-:-:S02]  /*9f90*/  FADD.FTZ R172, R61, R172 ;  /* 0x000000ac3dac7221 */ /* 0x000fc40000010000 */
[----:B------:R-:W-:Y:S01]  /*9fa0*/  FMUL.FTZ R61, R104, UR41 ;  /* 0x00000029683d7c20 */ /* 0x000fe20008410000 */
[----:B------:R-:W-:Y:S01]  /*9fb0*/  LEA R179, R162, -R98, 0x1 ;  /* 0x80000062a2b37211 */ /* 0x000fe200078e08ff */
[----:B------:R-:W-:Y:S02]  /*9fc0*/  FMUL.FTZ R174, R99, UR41 ;  /* 0x0000002963ae7c20 */ /* 0x000fe40008410000 */
[----:B------:R-:W-:Y:S01]  /*9fd0*/  FADD.FTZ R63, R63, R176 ;  /* 0x000000b03f3f7221 */ /* 0x000fe20000010000 */
[----:B------:R-:W-:Y:S01]  /*9fe0*/  ISETP.GE.AND P0, PT, R179, 0x1, PT ;  /* 0x00000001b300780c */ /* 0x000fe20003f06270 */
[----:B------:R-:W-:Y:S02]  /*9ff0*/  FFMA.FTZ R153, R168, R153, R173 ;  /* 0x00000099a8997223 */ /* 0x000fe400000100ad */
[----:B------:R-:W-:Y:S02]  /*a000*/  FFMA.FTZ R168, R100, UR42, -R61 ;  /* 0x0000002a64a87c23 */ /* 0x000fe4000801083d */
[----:B------:R-:W-:-:S02]  /*a010*/  FMUL.FTZ R61, R114, UR41 ;  /* 0x00000029723d7c20 */ /* 0x000fc40008410000 */
[----:B------:R-:W-:Y:S02]  /*a020*/  FFMA.FTZ R169, R105, UR42, -R174 ;  /* 0x0000002a69a97c23 */ /* 0x000fe400080108ae */
[----:B------:R-:W-:Y:S02]  /*a030*/  FADD.FTZ R170, R63, R170 ;  /* 0x000000aa3faa7221 */ /* 0x000fe40000010000 */
[----:B------:R-:W-:Y:S02]  /*a040*/  FMUL.FTZ R174, R105, UR41 ;  /* 0x0000002969ae7c20 */ /* 0x000fe40008410000 */
[----:B------:R-:W-:Y:S02]  /*a050*/  FMUL.FTZ R63, R100, UR41 ;  /* 0x00000029643f7c20 */ /* 0x000fe40008410000 */
[----:B------:R-:W-:Y:S02]  /*a060*/  FFMA.FTZ R105, R106, UR42, -R61 ;  /* 0x0000002a6a697c23 */ /* 0x000fe4000801083d */
[----:B------:R-:W-:-:S02]  /*a070*/  FMUL.FTZ R100, R103, UR41 ;  /* 0x0000002967647c20 */ /* 0x000fc40008410000 */
[----:B------:R-:W-:Y:S02]  /*a080*/  FMUL.FTZ R61, R122, UR41 ;  /* 0x000000297a3d7c20 */ /* 0x000fe40008410000 */
[----:B------:R-:W-:Y:S02]  /*a090*/  FFMA.FTZ R173, R99, UR42, R174 ;  /* 0x0000002a63ad7c23 */ /* 0x000fe400080100ae */
[----:B------:R-:W-:Y:S02]  /*a0a0*/  FMUL.FTZ R174, R107, UR41 ;  /* 0x000000296bae7c20 */ /* 0x000fe40008410000 */
[C---:B------:R-:W-:Y:S02]  /*a0b0*/  FFMA.FTZ R100, R115.reuse, UR42, -R100 ;  /* 0x0000002a73647c23 */ /* 0x040fe40008010864 */
[----:B------:R-:W-:Y:S02]  /*a0c0*/  FMUL.FTZ R176, R115, UR41 ;  /* 0x0000002973b07c20 */ /* 0x000fe40008410000 */
[----:B------:R-:W-:-:S02]  /*a0d0*/  FFMA.FTZ R115, R116, UR42, -R61 ;  /* 0x0000002a74737c23 */ /* 0x000fc4000801083d */
[----:B------:R-:W-:Y:S02]  /*a0e0*/  FMUL.FTZ R61, R116, UR41 ;  /* 0x00000029743d7c20 */ /* 0x000fe40008410000 */
[C---:B------:R-:W-:Y:S02]  /*a0f0*/  FFMA.FTZ R116, R123.reuse, UR42, -R174 ;  /* 0x0000002a7b747c23 */ /* 0x040fe400080108ae */
[----:B------:R-:W-:Y:S02]  /*a100*/  FMUL.FTZ R178, R123, UR41 ;  /* 0x000000297bb27c20 */ /* 0x000fe40008410000 */
[----:B------:R-:W-:Y:S02]  /*a110*/  FMUL.FTZ R123, R132, UR41 ;  /* 0x00000029847b7c20 */ /* 0x000fe40008410000 */
[----:B------:R-:W-:Y:S02]  /*a120*/  FFMA.FTZ R174, R103, UR42, R176 ;  /* 0x0000002a67ae7c23 */ /* 0x000fe400080100b0 */
[----:B------:R-:W-:-:S02]  /*a130*/  FMUL.FTZ R180, R101, UR41 ;  /* 0x0000002965b47c20 */ /* 0x000fc40008410000 */
[----:B------:R-:W-:Y:S02]  /*a140*/  FMUL.FTZ R171, R106, UR41 ;  /* 0x000000296aab7c20 */ /* 0x000fe40008410000 */
[----:B------:R-:W-:Y:S02]  /*a150*/  FFMA.FTZ R176, R122, UR42, R61 ;  /* 0x0000002a7ab07c23 */ /* 0x000fe4000801003d */
[----:B------:R-:W-:Y:S02]  /*a160*/  FFMA.FTZ R106, R104, UR42, R63 ;  /* 0x0000002a686a7c23 */ /* 0x000fe4000801003f */
[----:B------:R-:W-:Y:S02]  /*a170*/  FMUL.FTZ R61, R140, UR41 ;  /* 0x000000298c3d7c20 */ /* 0x000fe40008410000 */
[C---:B------:R-:W-:Y:S02]  /*a180*/  FFMA.FTZ R123, R102.reuse, UR42, -R123 ;  /* 0x0000002a667b7c23 */ /* 0x040fe4000801087b */
[----:B------:R-:W-:-:S02]  /*a190*/  FMUL.FTZ R63, R102, UR41 ;  /* 0x00000029663f7c20 */ /* 0x000fc40008410000 */
[C---:B------:R-:W-:Y:S02]  /*a1a0*/  FFMA.FTZ R102, R133.reuse, UR42, -R180 ;  /* 0x0000002a85667c23 */ /* 0x040fe400080108b4 */
[----:B------:R-:W-:Y:S02]  /*a1b0*/  FMUL.FTZ R180, R133, UR41 ;  /* 0x0000002985b47c20 */ /* 0x000fe40008410000 */
[C---:B------:R-:W-:Y:S02]  /*a1c0*/  FFMA.FTZ R133, R108.reuse, UR42, -R61 ;  /* 0x0000002a6c857c23 */ /* 0x040fe4000801083d */
[----:B------:R-:W-:Y:S02]  /*a1d0*/  FMUL.FTZ R61, R108, UR41 ;  /* 0x000000296c3d7c20 */ /* 0x000fe40008410000 */
[----:B------:R-:W-:Y:S02]  /*a1e0*/  FMUL.FTZ R184, R67, UR41 ;  /* 0x0000002943b87c20 */ /* 0x000fe40008410000 */
[----:B------:R-:W-:-:S02]  /*a1f0*/  FFMA.FTZ R182, R140, UR42, R61 ;  /* 0x0000002a8cb67c23 */ /* 0x000fc4000801003d */
[----:B------:R-:W-:Y:S02]  /*a200*/  FMUL.FTZ R61, R148, UR41 ;  /* 0x00000029943d7c20 */ /* 0x000fe40008410000 */
[C---:B------:R-:W-:Y:S02]  /*a210*/  FFMA.FTZ R184, R141.reuse, UR42, -R184 ;  /* 0x0000002a8db87c23 */ /* 0x040fe400080108b8 */
[----:B------:R-:W-:Y:S02]  /*a220*/  FMUL.FTZ R194, R141, UR41 ;  /* 0x000000298dc27c20 */ /* 0x000fe40008410000 */
[----:B------:R-:W-:Y:S02]  /*a230*/  FMUL.FTZ R186, R69, UR41 ;  /* 0x0000002945ba7c20 */ /* 0x000fe40008410000 */
[----:B------:R-:W-:Y:S02]  /*a240*/  FFMA.FTZ R141, R60, UR42, -R61 ;  /* 0x0000002a3c8d7c23 */ /* 0x000fe4000801083d */
[----:B------:R-:W-:-:S02]  /*a250*/  FMUL.FTZ R61, R156, UR41 ;  /* 0x000000299c3d7c20 */ /* 0x000fc40008410000 */
[----:B------:R-:W-:Y:S02]  /*a260*/  FADD.FTZ R170, R170, R175 ;  /* 0x000000afaaaa7221 */ /* 0x000fe40000010000 */
[----:B------:R-:W-:Y:S02]  /*a270*/  FFMA.FTZ R108, R132, UR42, R63 ;  /* 0x0000002a846c7c23 */ /* 0x000fe4000801003f */
[C---:B------:R-:W-:Y:S02]  /*a280*/  FFMA.FTZ R175, R149.reuse, UR42, -R186 ;  /* 0x0000002a95af7c23 */ /* 0x040fe400080108ba */
[----:B------:R-:W-:Y:S02]  /*a290*/  FMUL.FTZ R63, R60, UR41 ;  /* 0x000000293c3f7c20 */ /* 0x000fe40008410000 */
[----:B------:R-:W-:Y:S02]  /*a2a0*/  FFMA.FTZ R186, R62, UR42, -R61 ;  /* 0x0000002a3eba7c23 */ /* 0x000fe4000801083d */
[----:B------:R-:W-:-:S02]  /*a2b0*/  FMUL.FTZ R60, R149, UR41 ;  /* 0x00000029953c7c20 */ /* 0x000fc40008410000 */
[----:B------:R-:W-:Y:S02]  /*a2c0*/  FMUL.FTZ R61, R62, UR41 ;  /* 0x000000293e3d7c20 */ /* 0x000fe40008410000 */
        /* <DEDUP_REMOVED lines=41> */
.L_x_4414:
[----:B------:R-:W-:Y:S05]  /*a560*/  BSYNC B0 ;  /* 0x0000000000007941 */ /* 0x000fea0003800000 */
.L_x_4413:
[----:B------:R-:W-:Y:S01]  /*a570*/  ULDC.64 UR20, c[0x0][0x2b8] ;  /* 0x0000ae0000147ab9 */ /* 0x000fe20000000a00 */
[C---:B0-----:R-:W-:Y:S01]  /*a580*/  FMUL.FTZ R62, R192.reuse, R231 ;  /* 0x000000e7c03e7220 */ /* 0x041fe20000410000 */
[----:B------:R-:W-:Y:S01]  /*a590*/  USHF.R.U32.HI UR34, URZ, 0x1, UR21 ;  /* 0x000000013f227899 */ /* 0x000fe20008011615 */
[-C--:B------:R-:W-:Y:S01]  /*a5a0*/  FMUL.FTZ R192, R192, R205.reuse ;  /* 0x000000cdc0c07220 */ /* 0x080fe20000410000 */
[----:B------:R-:W-:Y:S01]  /*a5b0*/  USHF.R.U64 UR20, UR20, 0x1, UR21 ;  /* 0x0000000114147899 */ /* 0x000fe20008001215 */
[C---:B------:R-:W-:Y:S01]  /*a5c0*/  FFMA.FTZ R205, R191.reuse, R205, -R62 ;  /* 0x000000cdbfcd7223 */ /* 0x040fe2000001083e */
[----:B------:R-:W-:Y:S01]  /*a5d0*/  UIMAD UR39, UR34, UR33, URZ ;  /* 0x00000021222772a4 */ /* 0x000fe2000f8e023f */
[----:B------:R-:W-:Y:S01]  /*a5e0*/  FFMA.FTZ R191, R191, R231, R192 ;  /* 0x000000e7bfbf7223 */ /* 0x000fe200000100c0 */
[----:B------:R-:W-:Y:S01]  /*a5f0*/  UIMAD.WIDE.U32 UR34, UR20, UR33, URZ ;  /* 0x00000021142272a5 */ /* 0x000fe2000f8e003f */
[C---:B------:R-:W-:Y:S01]  /*a600*/  FMUL.FTZ R192, R142.reuse, R205 ;  /* 0x000000cd8ec07220 */ /* 0x040fe20000410000 */
[----:B------:R-:W-:Y:S01]  /*a610*/  UIMAD UR39, UR36, UR20, UR39 ;  /* 0x00000014242772a4 */ /* 0x000fe2000f8e0227 */
[----:B------:R-:W-:Y:S01]  /*a620*/  FMUL.FTZ R196, R142, R191 ;  /* 0x000000bf8ec47220 */ /* 0x000fe20000410000 */
[----:B------:R-:W-:Y:S01]  /*a630*/  ULDC UR40, c[0x0][0x174] ;  /* 0x00005d0000287ab9 */ /* 0x000fe20000000800 */
[C---:B------:R-:W-:Y:S01]  /*a640*/  FMUL.FTZ R142, R2.reuse, R65 ;  /* 0x00000041028e7220 */ /* 0x040fe20000410000 */
[----:B------:R-:W-:Y:S01]  /*a650*/  ULDC.64 UR20, c[0x0][0x2c0] ;  /* 0x0000b00000147ab9 */ /* 0x000fe20000000a00 */
[-C--:B------:R-:W-:Y:S01]  /*a660*/  FMUL.FTZ R62, R2, R195.reuse ;  /* 0x000000c3023e7220 */ /* 0x080fe20000410000 */
[----:B------:R-:W-:Y:S01]  /*a670*/  UIADD3 UR35, UR35, UR39, URZ ;  /* 0x0000002723237290 */ /* 0x000fe2000fffe03f */
[----:B------:R-:W-:Y:S01]  /*a680*/  FADD.FTZ R65, R170, R157 ;  /* 0x0000009daa417221 */ /* 0x000fe20000010000 */
[----:B------:R-:W-:Y:S01]  /*a690*/  UIMAD UR39, UR37, UR20, URZ ;  /* 0x00000014252772a4 */ /* 0x000fe2000f8e023f */
[----:B------:R-:W-:Y:S01]  /*a6a0*/  BSSY B0, `(.L_x_4415) ;  /* 0x000002a000007945 */ /* 0x000fe20003800000 */
[----:B------:R-:W-:Y:S01]  /*a6b0*/  FFMA.FTZ R177, R152, R195, R160 ;  /* 0x000000c398b17223 */ /* 0x000fe200000100a0 */
[----:B------:R-:W-:Y:S01]  /*a6c0*/  ISETP.GE.AND P1, PT, R179, 0x81, PT ;  /* 0x00000081b300780c */ /* 0x000fe20003f26270 */
        /* <DEDUP_REMOVED lines=8> */
[----:B------:R-:W-:Y:S01]  /*a750*/  IADD3 R157, R98, 0xc0, RZ ;  /* 0x000000c0629d7810 */ /* 0x000fe20007ffe0ff */
        /* <DEDUP_REMOVED lines=15> */
[----:B------:R-:W-:-:S04]  /*a850*/  IMAD.WIDE.U32 R60, R63, c[0x0][0x2d0], R60 ;  /* 0x0000b4003f3c7a25 */ /* 0x000fc800078e003c */
[----:B------:R-:W-:Y:S01]  /*a860*/  FMUL.FTZ R63, R231, R142 ;  /* 0x0000008ee73f7220 */ /* 0x000fe20000410000 */
[----:B------:R-:W-:Y:S01]  /*a870*/  IADD3 R61, R61, UR20, RZ ;  /* 0x000000143d3d7c10 */ /* 0x000fe2000fffe0ff */
[-C--:B------:R-:W-:Y:S02]  /*a880*/  FMUL.FTZ R231, R231, R62.reuse ;  /* 0x0000003ee7e77220 */ /* 0x080fe40000410000 */
[C---:B------:R-:W-:Y:S01]  /*a890*/  FFMA.FTZ R181, R145.reuse, R62, R63 ;  /* 0x0000003e91b57223 */ /* 0x040fe2000001003f */
[C---:B------:R-:W-:Y:S01]  /*a8a0*/  IADD3 R63, R98.reuse, 0x40, RZ ;  /* 0x00000040623f7810 */ /* 0x040fe20007ffe0ff */
[----:B------:R-:W-:Y:S01]  /*a8b0*/  FFMA.FTZ R142, R145, R142, -R231 ;  /* 0x0000008e918e7223 */ /* 0x000fe200000108e7 */
[----:B------:R-:W-:Y:S01]  /*a8c0*/  IADD3 R145, R98, 0x80, RZ ;  /* 0x0000008062917810 */ /* 0x000fe20007ffe0ff */
[----:B------:R-:W-:Y:S01]  /*a8d0*/  FADD.FTZ R172, R172, R181 ;  /* 0x000000b5acac7221 */ /* 0x000fe20000010000 */
[-C--:B------:R-:W-:Y:S01]  /*a8e0*/  LEA.HI.SX32 R63, R63, R98.reuse, 0x1b ;  /* 0x000000623f3f7211 */ /* 0x080fe200078fdaff */
[----:B------:R-:W-:Y:S01]  /*a8f0*/  FADD.FTZ R65, R65, R142 ;  /* 0x0000008e41417221 */ /* 0x000fe20000010000 */
[----:B------:R-:W-:-:S04]  /*a900*/  LEA.HI.SX32 R145, R145, R98, 0x1b ;  /* 0x0000006291917211 */ /* 0x000fc800078fdaff */
[----:B------:R-:W0:Y:S01]  /*a910*/  LDS R63, [R63.X4+0x1180] ;  /* 0x001180003f3f7984 */ /* 0x000e220000004800 */
[----:B------:R-:W-:Y:S05]  /*a920*/  @!P0 BRA `(.L_x_4416) ;  /* 0x0000001000008947 */ /* 0x000fea0003800000 */
[----:B0-----:R0:W-:Y:S02]  /*a930*/  RED.E.ADD.F32.FTZ.RN.STRONG.GPU [R60.64+-0x1f00], R63 ;  /* 0xffe1003f3c00798e */ /* 0x0011e4000c10e79e */
.L_x_4416:
[----:B------:R-:W-:Y:S05]  /*a940*/  BSYNC B0 ;  /* 0x0000000000007941 */ /* 0x000fea0003800000 */
.L_x_4415:
[----:B------:R-:W1:Y:S01]  /*a950*/  LDS R145, [R145.X4+0x1280] ;  /* 0x0012800091917984 */ /* 0x000e620000004800 */
[----:B------:R-:W-:Y:S01]  /*a960*/  BSSY B0, `(.L_x_4417) ;  /* 0x0000004000007945 */ /* 0x000fe20003800000 */
[----:B------:R-:W-:Y:S01]  /*a970*/  LEA.HI.SX32 R157, R157, R98, 0x1b ;  /* 0x000000629d9d7211 */ /* 0x000fe200078fdaff */
[----:B------:R-:W-:Y:S05]  /*a980*/  @!P1 BRA `(.L_x_4418) ;  /* 0x0000001000009947 */ /* 0x000fea0003800000 */
[----:B-1----:R1:W-:Y:S02]  /*a990*/  RED.E.ADD.F32.FTZ.RN.STRONG.GPU [R60.64+-0x1e00], R145 ;  /* 0xffe200913c00798e */ /* 0x0023e4000c10e79e */
.L_x_4418:
[----:B------:R-:W-:Y:S05]  /*a9a0*/  BSYNC B0 ;  /* 0x0000000000007941 */ /* 0x000fea0003800000 */
.L_x_4417:
[----:B------:R-:W2:Y:S01]  /*a9b0*/  LDS R157, [R157.X4+0x1380] ;  /* 0x001380009d9d7984 */ /* 0x000ea20000004800 */
[----:B------:R-:W-:Y:S01]  /*a9c0*/  BSSY B0, `(.L_x_4419) ;  /* 0x0000005000007945 */ /* 0x000fe20003800000 */
[C---:B0-----:R-:W-:Y:S02]  /*a9d0*/  IADD3 R63, R98.reuse, 0x100, RZ ;  /* 0x00000100623f7810 */ /* 0x041fe40007ffe0ff */
[----:B-1----:R-:W-:Y:S01]  /*a9e0*/  IADD3 R145, R98, 0x140, RZ ;  /* 0x0000014062917810 */ /* 0x002fe20007ffe0ff */
[----:B------:R-:W-:Y:S05]  /*a9f0*/  @!P2 BRA `(.L_x_4420) ;  /* 0x000000100000a947 */ /* 0x000fea0003800000 */
[----:B--2---:R0:W-:Y:S02]  /*aa00*/  RED.E.ADD.F32.FTZ.RN.STRONG.GPU [R60.64+-0x1d00], R157 ;  /* 0xffe3009d3c00798e */ /* 0x0041e4000c10e79e */
.L_x_4420:
[----:B------:R-:W-:Y:S05]  /*aa10*/  BSYNC B0 ;  /* 0x0000000000007941 */ /* 0x000fea0003800000 */
.L_x_4419:
[----:B------:R-:W-:Y:S01]  /*aa20*/  LEA.HI.SX32 R63, R63, R98, 0x1b ;  /* 0x000000623f3f7211 */ /* 0x000fe200078fdaff */
[----:B------:R-:W-:Y:S01]  /*aa30*/  BSSY B0, `(.L_x_4421) ;  /* 0x000000d000007945 */ /* 0x000fe20003800000 */
[----:B------:R-:W-:-:S02]  /*aa40*/  ISETP.GE.AND P6, PT, R179, 0x101, PT ;  /* 0x00000101b300780c */ /* 0x000fc40003fc6270 */
[----:B0-2---:R-:W-:Y:S02]  /*aa50*/  IADD3 R157, R98, 0x180, RZ ;  /* 0x00000180629d7810 */ /* 0x005fe40007ffe0ff */
        /* <DEDUP_REMOVED lines=10> */
.L_x_4422:
[----:B------:R-:W-:Y:S05]  /*ab00*/  BSYNC B0 ;  /* 0x0000000000007941 */ /* 0x000fea0003800000 */
.L_x_4421:
[----:B------:R-:W1:Y:S01]  /*ab10*/  LDS R145, [R145.X4+0x1580] ;  /* 0x0015800091917984 */ /* 0x000e620000004800 */
[----:B------:R-:W-:Y:S01]  /*ab20*/  BSSY B0, `(.L_x_4423) ;  /* 0x0000005000007945 */ /* 0x000fe20003800000 */
[----:B0-----:R-:W-:Y:S02]  /*ab30*/  IADD3 R63, R98, 0x1c0, RZ ;  /* 0x000001c0623f7810 */ /* 0x001fe40007ffe0ff */
[----:B------:R-:W-:Y:S01]  /*ab40*/  LEA.HI.SX32 R157, R157, R98, 0x1b ;  /* 0x000000629d9d7211 */ /* 0x000fe200078fdaff */
[----:B------:R-:W-:Y:S05]  /*ab50*/  @!P0 BRA `(.L_x_4424) ;  /* 0x0000001000008947 */ /* 0x000fea0003800000 */
[----:B-1----:R0:W-:Y:S02]  /*ab60*/  RED.E.ADD.F32.FTZ.RN.STRONG.GPU [R60.64+-0x1b00], R145 ;  /* 0xffe500913c00798e */ /* 0x0021e4000c10e79e */
.L_x_4424:
[----:B------:R-:W-:Y:S05]  /*ab70*/  BSYNC B0 ;  /* 0x0000000000007941 */ /* 0x000fea0003800000 */
.L_x_4423:
[----:B------:R-:W2:Y:S01]  /*ab80*/  LDS R157, [R157.X4+0x1680] ;  /* 0x001680009d9d7984 */ /* 0x000ea20000004800 */
[----:B------:R-:W-:Y:S01]  /*ab90*/  BSSY B0, `(.L_x_4425) ;  /* 0x0000005000007945 */ /* 0x000fe20003800000 */
[----:B------:R-:W-:-:S02]  /*aba0*/  IADD3 R181, R98, 0x200, RZ ;  /* 0x0000020062b57810 */ /* 0x000fc40007ffe0ff */
[----:B------:R-:W-:Y:S01]  /*abb0*/  LEA.HI.SX32 R63, R63, R98, 0x1b ;  /* 0x000000623f3f7211 */ /* 0x000fe200078fdaff */
[----:B------:R-:W-:Y:S05]  /*abc0*/  @!P1 BRA `(.L_x_4426) ;  /* 0x0000001000009947 */ /* 0x000fea0003800000 */
[----:B--2---:R2:W-:Y:S02]  /*abd0*/  RED.E.ADD.F32.FTZ.RN.STRONG.GPU [R60.64+-0x1a00], R157 ;  /* 0xffe6009d3c00798e */ /* 0x0045e4000c10e79e */
.L_x_4426:
[----:B------:R-:W-:Y:S05]  /*abe0*/  BSYNC B0 ;  /* 0x0000000000007941 */ /* 0x000fea0003800000 */
.L_x_4425:
[----:B------:R-:W3:Y:S01]  /*abf0*/  LDS R63, [R63.X4+0x1780] ;  /* 0x001780003f3f7984 */ /* 0x000ee20000004800 */
[----:B------:R-:W-:Y:S01]  /*ac00*/  BSSY B0, `(.L_x_4427) ;  /* 0x0000005000007945 */ /* 0x000fe20003800000 */
[----:B01----:R-:W-:Y:S02]  /*ac10*/  IADD3 R145, R98, 0x240, RZ ;  /* 0x0000024062917810 */ /* 0x003fe40007ffe0ff */
[----:B------:R-:W-:Y:S01]  /*ac20*/  LEA.HI.SX32 R62, R181, R98, 0x1b ;  /* 0x00000062b53e7211 */ /* 0x000fe200078fdaff */
[----:B------:R-:W-:Y:S05]  /*ac30*/  @!P2 BRA `(.L_x_4428) ;  /* 0x000000100000a947 */ /* 0x000fea0003800000 */
[----:B---3--:R0:W-:Y:S02]  /*ac40*/  RED.E.ADD.F32.FTZ.RN.STRONG.GPU [R60.64+-0x1900], R63 ;  /* 0xffe7003f3c00798e */ /* 0x0081e4000c10e79e */
.L_x_4428:
[----:B------:R-:W-:Y:S05]  /*ac50*/  BSYNC B0 ;  /* 0x0000000000007941 */ /* 0x000fea0003800000 */
.L_x_4427:
[----:B0--3--:R0:W1:Y:S01]  /*ac60*/  LDS R63, [R62.X4+0x1880] ;  /* 0x001880003e3f7984 */ /* 0x0090620000004800 */
[----:B------:R-:W-:Y:S01]  /*ac70*/  BSSY B0, `(.L_x_4429) ;  /* 0x0000005000007945 */ /* 0x000fe20003800000 */
[----:B--2---:R-:W-:Y:S02]  /*ac80*/  IADD3 R157, R98, 0x280, RZ ;  /* 0x00000280629d7810 */ /* 0x004fe40007ffe0ff */
[----:B------:R-:W-:Y:S01]  /*ac90*/  LEA.HI.SX32 R145, R145, R98, 0x1b ;  /* 0x0000006291917211 */ /* 0x000fe200078fdaff */
[----:B------:R-:W-:Y:S05]  /*aca0*/  @!P3 BRA `(.L_x_4430) ;  /* 0x000000100000b947 */ /* 0x000fea0003800000 */
[----:B-1----:R1:W-:Y:S02]  /*acb0*/  RED.E.ADD.F32.FTZ.RN.STRONG.GPU [R60.64+-0x1800], R63 ;  /* 0xffe8003f3c00798e */ /* 0x0023e4000c10e79e */
.L_x_4430:
[----:B------:R-:W-:Y:S05]  /*acc0*/  BSYNC B0 ;  /* 0x0000000000007941 */ /* 0x000fea0003800000 */
.L_x_4429:
[----:B------:R-:W2:Y:S01]  /*acd0*/  LDS R145, [R145.X4+0x1980] ;  /* 0x0019800091917984 */ /* 0x000ea20000004800 */
[----:B------:R-:W-:Y:S01]  /*ace0*/  BSSY B0, `(.L_x_4431) ;  /* 0x0000004000007945 */ /* 0x000fe20003800000 */
[----:B------:R-:W-:Y:S01]  /*acf0*/  LEA.HI.SX32 R157, R157, R98, 0x1b ;  /* 0x000000629d9d7211 */ /* 0x000fe200078fdaff */
[----:B------:R-:W-:Y:S05]  /*ad00*/  @!P4 BRA `(.L_x_4432) ;  /* 0x000000100000c947 */ /* 0x000fea0003800000 */
[----:B--2---:R2:W-:Y:S02]  /*ad10*/  RED.E.ADD.F32.FTZ.RN.STRONG.GPU [R60.64+-0x1700], R145 ;  /* 0xffe900913c00798e */ /* 0x0045e4000c10e79e */
.L_x_4432:
[----:B------:R-:W-:Y:S05]  /*ad20*/  BSYNC B0 ;  /* 0x0000000000007941 */ /* 0x000fea0003800000 */
.L_x_4431:
[----:B------:R-:W3:Y:S01]  /*ad30*/  LDS R157, [R157.X4+0x1a80] ;  /* 0x001a80009d9d7984 */ /* 0x000ee20000004800 */
[----:B------:R-:W-:Y:S01]  /*ad40*/  BSSY B0, `(.L_x_4433) ;  /* 0x0000005000007945 */ /* 0x000fe20003800000 */
[----:B-1----:R-:W-:-:S02]  /*ad50*/  IADD3 R63, R98, 0x2c0, RZ ;  /* 0x000002c0623f7810 */ /* 0x002fc40007ffe0ff */
[----:B--2---:R-:W-:Y:S01]  /*ad60*/  IADD3 R145, R98, 0x300, RZ ;  /* 0x0000030062917810 */ /* 0x004fe20007ffe0ff */
[----:B------:R-:W-:Y:S05]  /*ad70*/  @!P5 BRA `(.L_x_4434) ;  /* 0x000000100000d947 */ /* 0x000fea0003800000 */
[----:B---3--:R1:W-:Y:S02]  /*ad80*/  RED.E.ADD.F32.FTZ.RN.STRONG.GPU [R60.64+-0x1600], R157 ;  /* 0xffea009d3c00798e */ /* 0x0083e4000c10e79e */
.L_x_4434:
[----:B------:R-:W-:Y:S05]  /*ad90*/  BSYNC B0 ;  /* 0x0000000000007941 */ /* 0x000fea0003800000 */
.L_x_4433:
[-C--:B------:R-:W-:Y:S01]  /*ada0*/  LEA.HI.SX32 R63, R63, R98.reuse, 0x1b ;  /* 0x000000623f3f7211 */ /* 0x080fe200078fdaff */
[----:B------:R-:W-:Y:S01]  /*adb0*/  BSSY B0, `(.L_x_4435) ;  /* 0x000000d000007945 */ /* 0x000fe20003800000 */
[----:B------:R-:W-:Y:S02]  /*adc0*/  ISETP.GE.AND P6, PT, R179, 0x2c1, PT ;  /* 0x000002c1b300780c */ /* 0x000fe40003fc6270 */
[----:B-1-3--:R-:W-:Y:S02]  /*add0*/  IADD3 R157, R98, 0x340, RZ ;  /* 0x00000340629d7810 */ /* 0x00afe40007ffe0ff */
        /* <DEDUP_REMOVED lines=10> */
.L_x_4436:
[----:B------:R-:W-:Y:S05]  /*ae80*/  BSYNC B0 ;  /* 0x0000000000007941 */ /* 0x000fea0003800000 */
.L_x_4435:
[----:B------:R-:W2:Y:S01]  /*ae90*/  LDS R145, [R145.X4+0x1c80] ;  /* 0x001c800091917984 */ /* 0x000ea20000004800 */
[----:B------:R-:W-:Y:S01]  /*aea0*/  BSSY B0, `(.L_x_4437) ;  /* 0x0000005000007945 */ /* 0x000fe20003800000 */
[----:B-1----:R-:W-:-:S02]  /*aeb0*/  IADD3 R63, R98, 0x380, RZ ;  /* 0x00000380623f7810 */ /* 0x002fc40007ffe0ff */
[----:B------:R-:W-:Y:S01]  /*aec0*/  LEA.HI.SX32 R157, R157, R98, 0x1b ;  /* 0x000000629d9d7211 */ /* 0x000fe200078fdaff */
[----:B------:R-:W-:Y:S05]  /*aed0*/  @!P0 BRA `(.L_x_4438) ;  /* 0x0000001000008947 */ /* 0x000fea0003800000 */
[----:B--2---:R1:W-:Y:S02]  /*aee0*/  RED.E.ADD.F32.FTZ.RN.STRONG.GPU [R60.64+-0x1400], R145 ;  /* 0xffec00913c00798e */ /* 0x0043e4000c10e79e */
.L_x_4438:
[----:B------:R-:W-:Y:S05]  /*aef0*/  BSYNC B0 ;  /* 0x0000000000007941 */ /* 0x000fea0003800000 */
.L_x_4437:
[----:B------:R-:W3:Y:S01]  /*af00*/  LDS R157, [R157.X4+0x1d80] ;  /* 0x001d80009d9d7984 */ /* 0x000ee20000004800 */
[----:B------:R-:W-:Y:S01]  /*af10*/  BSSY B0, `(.L_x_4439) ;  /* 0x0000005000007945 */ /* 0x000fe20003800000 */
[----:B-12---:R-:W-:Y:S02]  /*af20*/  IADD3 R145, R98, 0x3c0, RZ ;  /* 0x000003c062917810 */ /* 0x006fe40007ffe0ff */
[----:B------:R-:W-:Y:S01]  /*af30*/  LEA.HI.SX32 R63, R63, R98, 0x1b ;  /* 0x000000623f3f7211 */ /* 0x000fe200078fdaff */
[----:B------:R-:W-:Y:S05]  /*af40*/  @!P1 BRA `(.L_x_4440) ;  /* 0x0000001000009947 */ /* 0x000fea0003800000 */
[----:B---3--:R1:W-:Y:S02]  /*af50*/  RED.E.ADD.F32.FTZ.RN.STRONG.GPU [R60.64+-0x1300], R157 ;  /* 0xffed009d3c00798e */ /* 0x0083e4000c10e79e */
.L_x_4440:
[----:B------:R-:W-:Y:S05]  /*af60*/  BSYNC B0 ;  /* 0x0000000000007941 */ /* 0x000fea0003800000 */
.L_x_4439:
[----:B------:R-:W2:Y:S01]  /*af70*/  LDS R63, [R63.X4+0x1e80] ;  /* 0x001e80003f3f7984 */ /* 0x000ea20000004800 */
[----:B------:R-:W-:Y:S01]  /*af80*/  BSSY B0, `(.L_x_4441) ;  /* 0x0000005000007945 */ /* 0x000fe20003800000 */
[----:B-1-3--:R-:W-:Y:S02]  /*af90*/  IADD3 R157, R98, 0x400, RZ ;  /* 0x00000400629d7810 */ /* 0x00afe40007ffe0ff */
[----:B------:R-:W-:Y:S01]  /*afa0*/  LEA.HI.SX32 R145, R145, R98, 0x1b ;  /* 0x0000006291917211 */ /* 0x000fe200078fdaff */
[----:B------:R-:W-:Y:S05]  /*afb0*/  @!P2 BRA `(.L_x_4442) ;  /* 0x000000100000a947 */ /* 0x000fea0003800000 */
[----:B--2---:R1:W-:Y:S02]  /*afc0*/  RED.E.ADD.F32.FTZ.RN.STRONG.GPU [R60.64+-0x1200], R63 ;  /* 0xffee003f3c00798e */ /* 0x0043e4000c10e79e */
.L_x_4442:
[----:B------:R-:W-:Y:S05]  /*afd0*/  BSYNC B0 ;  /* 0x0000000000007941 */ /* 0x000fea0003800000 */
.L_x_4441:
[----:B------:R-:W3:Y:S01]  /*afe0*/  LDS R145, [R145.X4+0x1f80] ;  /* 0x001f800091917984 */ /* 0x000ee20000004800 */
[----:B------:R-:W-:Y:S01]  /*aff0*/  BSSY B0, `(.L_x_4443) ;  /* 0x0000005000007945 */ /* 0x000fe20003800000 */
[----:B-12---:R-:W-:-:S02]  /*b000*/  IADD3 R63, R98, 0x440, RZ ;  /* 0x00000440623f7810 */ /* 0x006fc40007ffe0ff */
[----:B------:R-:W-:Y:S01]  /*b010*/  LEA.HI.SX32 R157, R157, R98, 0x1b ;  /* 0x000000629d9d7211 */ /* 0x000fe200078fdaff */
[----:B------:R-:W-:Y:S05]  /*b020*/  @!P3 BRA `(.L_x_4444) ;  /* 0x000000100000b947 */ /* 0x000fea0003800000 */
[----:B---3--:R1:W-:Y:S02]  /*b030*/  RED.E.ADD.F32.FTZ.RN.STRONG.GPU [R60.64+-0x1100], R145 ;  /* 0xffef00913c00798e */ /* 0x0083e4000c10e79e */
.L_x_4444:
[----:B------:R-:W-:Y:S05]  /*b040*/  BSYNC B0 ;  /* 0x0000000000007941 */ /* 0x000fea0003800000 */
.L_x_4443:
[----:B------:R-:W2:Y:S01]  /*b050*/  LDS R157, [R157.X4+0x2080] ;  /* 0x002080009d9d7984 */ /* 0x000ea20000004800 */
[----:B------:R-:W-:Y:S01]  /*b060*/  BSSY B0, `(.L_x_4445) ;  /* 0x0000004000007945 */ /* 0x000fe20003800000 */
[----:B------:R-:W-:Y:S01]  /*b070*/  LEA.HI.SX32 R63, R63, R98, 0x1b ;  /* 0x000000623f3f7211 */ /* 0x000fe200078fdaff */
[----:B------:R-:W-:Y:S05]  /*b080*/  @!P4 BRA `(.L_x_4446) ;  /* 0x000000100000c947 */ /* 0x000fea0003800000 */
[----:B--2---:R2:W-:Y:S02]  /*b090*/  RED.E.ADD.F32.FTZ.RN.STRONG.GPU [R60.64+-0x1000], R157 ;  /* 0xfff0009d3c00798e */ /* 0x0045e4000c10e79e */
.L_x_4446:
[----:B------:R-:W-:Y:S05]  /*b0a0*/  BSYNC B0 ;  /* 0x0000000000007941 */ /* 0x000fea0003800000 */
.L_x_4445:
[----:B------:R-:W4:Y:S01]  /*b0b0*/  LDS R63, [R63.X4+0x2180] ;  /* 0x002180003f3f7984 */ /* 0x000f220000004800 */
[----:B------:R-:W-:Y:S01]  /*b0c0*/  BSSY B0, `(.L_x_4447) ;  /* 0x0000005000007945 */ /* 0x000fe20003800000 */
[C---:B-1-3--:R-:W-:Y:S02]  /*b0d0*/  IADD3 R145, R98.reuse, 0x480, RZ ;  /* 0x0000048062917810 */ /* 0x04afe40007ffe0ff */
[----:B--2---:R-:W-:Y:S01]  /*b0e0*/  IADD3 R157, R98, 0x4c0, RZ ;  /* 0x000004c0629d7810 */ /* 0x004fe20007ffe0ff */
[----:B------:R-:W-:Y:S05]  /*b0f0*/  @!P5 BRA `(.L_x_4448) ;  /* 0x000000100000d947 */ /* 0x000fea0003800000 */
[----:B----4-:R1:W-:Y:S02]  /*b100*/  RED.E.ADD.F32.FTZ.RN.STRONG.GPU [R60.64+-0xf00], R63 ;  /* 0xfff1003f3c00798e */ /* 0x0103e4000c10e79e */
.L_x_4448:
[----:B------:R-:W-:Y:S05]  /*b110*/  BSYNC B0 ;  /* 0x0000000000007941 */ /* 0x000fea0003800000 */
.L_x_4447:
        /* <DEDUP_REMOVED lines=14> */
.L_x_4450:
[----:B------:R-:W-:Y:S05]  /*b200*/  BSYNC B0 ;  /* 0x0000000000007941 */ /* 0x000fea0003800000 */
.L_x_4449:
[----:B------:R-:W2:Y:S01]  /*b210*/  LDS R157, [R157.X4+0x2380] ;  /* 0x002380009d9d7984 */ /* 0x000ea20000004800 */
[----:B------:R-:W-:Y:S01]  /*b220*/  BSSY B0, `(.L_x_4451) ;  /* 0x0000005000007945 */ /* 0x000fe20003800000 */
[----:B-1----:R-:W-:Y:S02]  /*b230*/  IADD3 R145, R98, 0x540, RZ ;  /* 0x0000054062917810 */ /* 0x002fe40007ffe0ff */
[----:B------:R-:W-:Y:S01]  /*b240*/  LEA.HI.SX32 R63, R63, R98, 0x1b ;  /* 0x000000623f3f7211 */ /* 0x000fe200078fdaff */
[----:B------:R-:W-:Y:S05]  /*b250*/  @!P0 BRA `(.L_x_4452) ;  /* 0x0000001000008947 */ /* 0x000fea0003800000 */
[----:B--2---:R1:W-:Y:S02]  /*b260*/  RED.E.ADD.F32.FTZ.RN.STRONG.GPU [R60.64+-0xd00], R157 ;  /* 0xfff3009d3c00798e */ /* 0x0043e4000c10e79e */
.L_x_4452:
[----:B------:R-:W-:Y:S05]  /*b270*/  BSYNC B0 ;  /* 0x0000000000007941 */ /* 0x000fea0003800000 */
.L_x_4451:
[----:B------:R-:W3:Y:S01]  /*b280*/  LDS R63, [R63.X4+0x2480] ;  /* 0x002480003f3f7984 */ /* 0x000ee20000004800 */
[----:B------:R-:W-:Y:S01]  /*b290*/  BSSY B0, `(.L_x_4453) ;  /* 0x0000005000007945 */ /* 0x000fe20003800000 */
[----:B-12---:R-:W-:-:S02]  /*b2a0*/  IADD3 R157, R98, 0x580, RZ ;  /* 0x00000580629d7810 */ /* 0x006fc40007ffe0ff */
[----:B------:R-:W-:Y:S01]  /*b2b0*/  LEA.HI.SX32 R145, R145, R98, 0x1b ;  /* 0x0000006291917211 */ /* 0x000fe200078fdaff */
[----:B------:R-:W-:Y:S05]  /*b2c0*/  @!P1 BRA `(.L_x_4454) ;  /* 0x0000001000009947 */ /* 0x000fea0003800000 */
[----:B---3--:R1:W-:Y:S02]  /*b2d0*/  RED.E.ADD.F32.FTZ.RN.STRONG.GPU [R60.64+-0xc00], R63 ;  /* 0xfff4003f3c00798e */ /* 0x0083e4000c10e79e */
.L_x_4454:
[----:B------:R-:W-:Y:S05]  /*b2e0*/  BSYNC B0 ;  /* 0x0000000000007941 */ /* 0x000fea0003800000 */
.L_x_4453:
[----:B------:R-:W2:Y:S01]  /*b2f0*/  LDS R145, [R145.X4+0x2580] ;  /* 0x0025800091917984 */ /* 0x000ea20000004800 */
[----:B------:R-:W-:Y:S01]  /*b300*/  BSSY B0, `(.L_x_4455) ;  /* 0x0000005000007945 */ /* 0x000fe20003800000 */
[----:B-1-3--:R-:W-:Y:S02]  /*b310*/  IADD3 R63, R98, 0x5c0, RZ ;  /* 0x000005c0623f7810 */ /* 0x00afe40007ffe0ff */
[----:B------:R-:W-:Y:S01]  /*b320*/  LEA.HI.SX32 R157, R157, R98, 0x1b ;  /* 0x000000629d9d7211 */ /* 0x000fe200078fdaff */
[----:B------:R-:W-:Y:S05]  /*b330*/  @!P2 BRA `(.L_x_4456) ;  /* 0x000000100000a947 */ /* 0x000fea0003800000 */
[----:B--2---:R1:W-:Y:S02]  /*b340*/  RED.E.ADD.F32.FTZ.RN.STRONG.GPU [R60.64+-0xb00], R145 ;  /* 0xfff500913c00798e */ /* 0x0043e4000c10e79e */
.L_x_4456:
[----:B------:R-:W-:Y:S05]  /*b350*/  BSYNC B0 ;  /* 0x0000000000007941 */ /* 0x000fea0003800000 */
.L_x_4455:
[----:B------:R-:W3:Y:S01]  /*b360*/  LDS R157, [R157.X4+0x2680] ;  /* 0x002680009d9d7984 */ /* 0x000ee20000004800 */
[----:B------:R-:W-:Y:S01]  /*b370*/  BSSY B0, `(.L_x_4457) ;  /* 0x0000005000007945 */ /* 0x000fe20003800000 */
[----:B-12---:R-:W-:Y:S02]  /*b380*/  IADD3 R145, R98, 0x600, RZ ;  /* 0x0000060062917810 */ /* 0x006fe40007ffe0ff */
[----:B------:R-:W-:Y:S01]  /*b390*/  LEA.HI.SX32 R63, R63, R98, 0x1b ;  /* 0x000000623f3f7211 */ /* 0x000fe200078fdaff */
[----:B------:R-:W-:Y:S05]  /*b3a0*/  @!P3 BRA `(.L_x_4458) ;  /* 0x000000100000b947 */ /* 0x000fea0003800000 */
[----:B---3--:R1:W-:Y:S02]  /*b3b0*/  RED.E.ADD.F32.FTZ.RN.STRONG.GPU [R60.64+-0xa00], R157 ;  /* 0xfff6009d3c00798e */ /* 0x0083e4000c10e79e */
.L_x_4458:
[----:B------:R-:W-:Y:S05]  /*b3c0*/  BSYNC B0 ;  /* 0x0000000000007941 */ /* 0x000fea0003800000 */
.L_x_4457:
[----:B------:R-:W2:Y:S01]  /*b3d0*/  LDS R63, [R63.X4+0x2780] ;  /* 0x002780003f3f7984 */ /* 0x000ea20000004800 */
[----:B------:R-:W-:Y:S01]  /*b3e0*/  BSSY B0, `(.L_x_4459) ;  /* 0x0000004000007945 */ /* 0x000fe20003800000 */
[----:B------:R-:W-:Y:S01]  /*b3f0*/  LEA.HI.SX32 R145, R145, R98, 0x1b ;  /* 0x0000006291917211 */ /* 0x000fe200078fdaff */
[----:B------:R-:W-:Y:S05]  /*b400*/  @!P4 BRA `(.L_x_4460) ;  /* 0x000000100000c947 */ /* 0x000fea0003800000 */
[----:B--2---:R2:W-:Y:S02]  /*b410*/  RED.E.ADD.F32.FTZ.RN.STRONG.GPU [R60.64+-0x900], R63 ;  /* 0xfff7003f3c00798e */ /* 0x0045e4000c10e79e */
.L_x_4460:
[----:B------:R-:W-:Y:S05]  /*b420*/  BSYNC B0 ;  /* 0x0000000000007941 */ /* 0x000fea0003800000 */
.L_x_4459:
[----:B------:R-:W4:Y:S01]  /*b430*/  LDS R145, [R145.X4+0x2880] ;  /* 0x0028800091917984 */ /* 0x000f220000004800 */
[----:B------:R-:W-:Y:S01]  /*b440*/  BSSY B0, `(.L_x_4461) ;  /* 0x0000005000007945 */ /* 0x000fe20003800000 */
[----:B--2---:R-:W-:-:S02]  /*b450*/  IADD3 R63, R98, 0x640, RZ ;  /* 0x00000640623f7810 */ /* 0x004fc40007ffe0ff */
[----:B-1-3--:R-:W-:Y:S01]  /*b460*/  IADD3 R157, R98, 0x680, RZ ;  /* 0x00000680629d7810 */ /* 0x00afe20007ffe0ff */
[----:B------:R-:W-:Y:S05]  /*b470*/  @!P5 BRA `(.L_x_4462) ;  /* 0x000000100000d947 */ /* 0x000fea0003800000 */
[----:B----4-:R1:W-:Y:S02]  /*b480*/  RED.E.ADD.F32.FTZ.RN.STRONG.GPU [R60.64+-0x800], R145 ;  /* 0xfff800913c00798e */ /* 0x0103e4000c10e79e */
.L_x_4462:
[----:B------:R-:W-:Y:S05]  /*b490*/  BSYNC B0 ;  /* 0x0000000000007941 */ /* 0x000fea0003800000 */
.L_x_4461:
        /* <DEDUP_REMOVED lines=14> */
.L_x_4464:
[----:B------:R-:W-:Y:S05]  /*b580*/  BSYNC B0 ;  /* 0x0000000000007941 */ /* 0x000fea0003800000 */
.L_x_4463:
[----:B------:R-:W2:Y:S01]  /*b590*/  LDS R157, [R157.X4+0x2a80] ;  /* 0x002a80009d9d7984 */ /* 0x000ea20000004800 */
[----:B------:R-:W-:Y:S01]  /*b5a0*/  BSSY B0, `(.L_x_4465) ;  /* 0x0000005000007945 */ /* 0x000fe20003800000 */
[----:B-1----:R-:W-:-:S02]  /*b5b0*/  IADD3 R63, R98, 0x700, RZ ;  /* 0x00000700623f7810 */ /* 0x002fc40007ffe0ff */
[----:B------:R-:W-:Y:S01]  /*b5c0*/  LEA.HI.SX32 R145, R145, R98, 0x1b ;  /* 0x0000006291917211 */ /* 0x000fe200078fdaff */
[----:B------:R-:W-:Y:S05]  /*b5d0*/  @!P0 BRA `(.L_x_4466) ;  /* 0x0000001000008947 */ /* 0x000fea0003800000 */
[----:B--2---:R1:W-:Y:S02]  /*b5e0*/  RED.E.ADD.F32.FTZ.RN.STRONG.GPU [R60.64+-0x600], R157 ;  /* 0xfffa009d3c00798e */ /* 0x0043e4000c10e79e */
.L_x_4466:
[----:B------:R-:W-:Y:S05]  /*b5f0*/  BSYNC B0 ;  /* 0x0000000000007941 */ /* 0x000fea0003800000 */
.L_x_4465:
[----:B------:R-:W3:Y:S01]  /*b600*/  LDS R145, [R145.X4+0x2b80] ;  /* 0x002b800091917984 */ /* 0x000ee20000004800 */
[----:B------:R-:W-:Y:S01]  /*b610*/  BSSY B0, `(.L_x_4467) ;  /* 0x0000005000007945 */ /* 0x000fe20003800000 */
[----:B-12---:R-:W-:Y:S02]  /*b620*/  IADD3 R157, R98, 0x740, RZ ;  /* 0x00000740629d7810 */ /* 0x006fe40007ffe0ff */
[----:B------:R-:W-:Y:S01]  /*b630*/  LEA.HI.SX32 R63, R63, R98, 0x1b ;  /* 0x000000623f3f7211 */ /* 0x000fe200078fdaff */
[----:B------:R-:W-:Y:S05]  /*b640*/  @!P1 BRA `(.L_x_4468) ;  /* 0x0000001000009947 */ /* 0x000fea0003800000 */
[----:B---3--:R1:W-:Y:S02]  /*b650*/  RED.E.ADD.F32.FTZ.RN.STRONG.GPU [R60.64+-0x500], R145 ;  /* 0xfffb00913c00798e */ /* 0x0083e4000c10e79e */
.L_x_4468:
[----:B------:R-:W-:Y:S05]  /*b660*/  BSYNC B0 ;  /* 0x0000000000007941 */ /* 0x000fea0003800000 */
.L_x_4467:
[----:B------:R-:W2:Y:S01]  /*b670*/  LDS R63, [R63.X4+0x2c80] ;  /* 0x002c80003f3f7984 */ /* 0x000ea20000004800 */
[----:B------:R-:W-:Y:S01]  /*b680*/  BSSY B0, `(.L_x_4469) ;  /* 0x0000005000007945 */ /* 0x000fe20003800000 */
[----:B-1-3--:R-:W-:Y:S02]  /*b690*/  IADD3 R145, R98, 0x780, RZ ;  /* 0x0000078062917810 */ /* 0x00afe40007ffe0ff */
[----:B------:R-:W-:Y:S01]  /*b6a0*/  LEA.HI.SX32 R157, R157, R98, 0x1b ;  /* 0x000000629d9d7211 */ /* 0x000fe200078fdaff */
[----:B------:R-:W-:Y:S05]  /*b6b0*/  @!P2 BRA `(.L_x_4470) ;  /* 0x000000100000a947 */ /* 0x000fea0003800000 */
[----:B--2---:R1:W-:Y:S02]  /*b6c0*/  RED.E.ADD.F32.FTZ.RN.STRONG.GPU [R60.64+-0x400], R63 ;  /* 0xfffc003f3c00798e */ /* 0x0043e4000c10e79e */
.L_x_4470:
[----:B------:R-:W-:Y:S05]  /*b6d0*/  BSYNC B0 ;  /* 0x0000000000007941 */ /* 0x000fea0003800000 */
.L_x_4469:
[----:B------:R-:W3:Y:S01]  /*b6e0*/  LDS R157, [R157.X4+0x2d80] ;  /* 0x002d80009d9d7984 */ /* 0x000ee20000004800 */
[----:B------:R-:W-:Y:S01]  /*b6f0*/  BSSY B0, `(.L_x_4471) ;  /* 0x0000005000007945 */ /* 0x000fe20003800000 */
[----:B-12---:R-:W-:-:S02]  /*b700*/  IADD3 R63, R98, 0x7c0, RZ ;  /* 0x000007c0623f7810 */ /* 0x006fc40007ffe0ff */
[----:B------:R-:W-:Y:S01]  /*b710*/  LEA.HI.SX32 R145, R145, R98, 0x1b ;  /* 0x0000006291917211 */ /* 0x000fe200078fdaff */
[----:B------:R-:W-:Y:S05]  /*b720*/  @!P3 BRA `(.L_x_4472) ;  /* 0x000000100000b947 */ /* 0x000fea0003800000 */
[----:B---3--:R1:W-:Y:S02]  /*b730*/  RED.E.ADD.F32.FTZ.RN.STRONG.GPU [R60.64+-0x300], R157 ;  /* 0xfffd009d3c00798e */ /* 0x0083e4000c10e79e */
.L_x_4472:
[----:B------:R-:W-:Y:S05]  /*b740*/  BSYNC B0 ;  /* 0x0000000000007941 */ /* 0x000fea0003800000 */
.L_x_4471:
[----:B------:R-:W2:Y:S01]  /*b750*/  LDS R145, [R145.X4+0x2e80] ;  /* 0x002e800091917984 */ /* 0x000ea20000004800 */
[----:B------:R-:W-:Y:S01]  /*b760*/  BSSY B0, `(.L_x_4473) ;  /* 0x0000004000007945 */ /* 0x000fe20003800000 */
[----:B------:R-:W-:Y:S01]  /*b770*/  LEA.HI.SX32 R63, R63, R98, 0x1b ;  /* 0x000000623f3f7211 */ /* 0x000fe200078fdaff */
[----:B------:R-:W-:Y:S05]  /*b780*/  @!P4 BRA `(.L_x_4474) ;  /* 0x000000100000c947 */ /* 0x000fea0003800000 */
[----:B--2---:R2:W-:Y:S02]  /*b790*/  RED.E.ADD.F32.FTZ.RN.STRONG.GPU [R60.64+-0x200], R145 ;  /* 0xfffe00913c00798e */ /* 0x0045e4000c10e79e */
.L_x_4474:
[----:B------:R-:W-:Y:S05]  /*b7a0*/  BSYNC B0 ;  /* 0x0000000000007941 */ /* 0x000fea0003800000 */
.L_x_4473:
[----:B------:R-:W4:Y:S01]  /*b7b0*/  LDS R63, [R63.X4+0x2f80] ;  /* 0x002f80003f3f7984 */ /* 0x000f220000004800 */
[----:B------:R-:W-:Y:S01]  /*b7c0*/  BSSY B0, `(.L_x_4475) ;  /* 0x0000003000007945 */ /* 0x000fe20003800000 */
[----:B------:R-:W-:Y:S05]  /*b7d0*/  @!P5 BRA `(.L_x_4476) ;  /* 0x000000100000d947 */ /* 0x000fea0003800000 */
[----:B----4-:R4:W-:Y:S02]  /*b7e0*/  RED.E.ADD.F32.FTZ.RN.STRONG.GPU [R60.64+-0x100], R63 ;  /* 0xffff003f3c00798e */ /* 0x0109e4000c10e79e */
.L_x_4476:
[----:B------:R-:W-:Y:S05]  /*b7f0*/  BSYNC B0 ;  /* 0x0000000000007941 */ /* 0x000fea0003800000 */
.L_x_4475:
[----:B------:R-:W5:Y:S01]  /*b800*/  SHFL.DOWN PT, R142, R65, 0x1, 0x1f ;  /* 0x08201f00418e7f89 */ /* 0x000f6200000e0000 */
[----:B------:R-:W-:Y:S01]  /*b810*/  ISETP.GT.AND P0, PT, R97, 0x1e, PT ;  /* 0x0000001e6100780c */ /* 0x000fe20003f04270 */
[----:B------:R-:W-:Y:S01]  /*b820*/  FMUL.FTZ R168, R203, R168 ;  /* 0x000000a8cba87220 */ /* 0x000fe20000410000 */
[----:B-12-4-:R-:W-:Y:S01]  /*b830*/  MOV R61, R65 ;  /* 0x00000041003d7202 */ /* 0x016fe20000000f00 */
[----:B---3--:R-:W1:Y:S01]  /*b840*/  SHFL.DOWN PT, R157, R135, 0x1, 0x1f ;  /* 0x08201f00879d7f89 */ /* 0x008e6200000e0000 */
[----:B0-----:R-:W-:Y:S01]  /*b850*/  MOV R62, R135 ;  /* 0x00000087003e7202 */ /* 0x001fe20000000f00 */
[----:B------:R-:W-:Y:S01]  /*b860*/  FFMA.FTZ R106, R167, R106, R168 ;  /* 0x0000006aa76a7223 */ /* 0x000fe200000100a8 */
[----:B------:R-:W-:Y:S01]  /*b870*/  MOV R63, R189 ;  /* 0x000000bd003f7202 */ /* 0x000fe20000000f00 */
[----:B------:R-:W0:Y:S01]  /*b880*/  SHFL.DOWN PT, R152, R189, 0x1, 0x1f ;  /* 0x08201f00bd987f89 */ /* 0x000e2200000e0000 */
[----:B------:R-:W-:Y:S01]  /*b890*/  MOV R60, R172 ;  /* 0x000000ac003c7202 */ /* 0x000fe20000000f00 */
[----:B------:R-:W-:Y:S01]  /*b8a0*/  FFMA.FTZ R147, R131, R64, R147 ;  /* 0x0000004083937223 */ /* 0x000fe20000010093 */
[----:B------:R-:W-:Y:S01]  /*b8b0*/  ISETP.NE.AND P1, PT, R97, RZ, PT ;  /* 0x000000ff6100720c */ /* 0x000fe20003f25270 */
[----:B------:R-:W2:Y:S01]  /*b8c0*/  SHFL.DOWN PT, R145, R172, 0x1, 0x1f ;  /* 0x08201f00ac917f89 */ /* 0x000ea200000e0000 */
[----:B------:R-:W-:Y:S01]  /*b8d0*/  FFMA.FTZ R146, R146, R71, R153 ;  /* 0x0000004792927223 */ /* 0x000fe20000010099 */
[----:B------:R-:W-:Y:S01]  /*b8e0*/  ISETP.NE.AND P2, PT, R98, RZ, PT ;  /* 0x000000ff6200720c */ /* 0x000fe20003f45270 */
[----:B------:R-:W-:Y:S01]  /*b8f0*/  FFMA.FTZ R159, R159, R104, R106 ;  /* 0x000000689f9f7223 */ /* 0x000fe2000001006a */
[----:B------:R-:W-:Y:S01]  /*b900*/  BSSY B0, `(.L_x_4477) ;  /* 0x0000080000007945 */ /* 0x000fe20003800000 */
[----:B------:R-:W-:-:S02]  /*b910*/  FMUL.FTZ R100, R215, R100 ;  /* 0x00000064d7647220 */ /* 0x000fc40000410000 */
[----:B------:R-:W-:Y:S02]  /*b920*/  FMUL.FTZ R169, R202, R169 ;  /* 0x000000a9caa97220 */ /* 0x000fe40000410000 */
[----:B------:R-:W-:Y:S02]  /*b930*/  FFMA.FTZ R100, R225, R174, R100 ;  /* 0x000000aee1647223 */ /* 0x000fe40000010064 */
[----:B------:R-:W-:Y:S02]  /*b940*/  FMUL.FTZ R105, R226, R105 ;  /* 0x00000069e2697220 */ /* 0x000fe40000410000 */
[----:B-----5:R-:W-:Y:S02]  /*b950*/  @!P0 FADD.FTZ R61, R61, R142 ;  /* 0x0000008e3d3d8221 */ /* 0x020fe40000010000 */
[----:B------:R-:W-:Y:S02]  /*b960*/  FFMA.FTZ R100, R150, R103, R100 ;  /* 0x0000006796647223 */ /* 0x000fe40000010064 */
[----:B-1----:R-:W-:Y:S01]  /*b970*/  @!P0 FADD.FTZ R62, R62, R157 ;  /* 0x0000009d3e3e8221 */ /* 0x002fe20000010000 */
[----:B------:R-:W1:Y:S01]  /*b980*/  SHFL.DOWN PT, R142, R61, 0x2, 0x1f ;  /* 0x08401f003d8e7f89 */ /* 0x000e6200000e0000 */
[----:B------:R-:W-:-:S02]  /*b990*/  FADD.FTZ R43, R100, R43 ;  /* 0x0000002b642b7221 */ /* 0x000fc40000010000 */
[----:B0-----:R-:W-:Y:S01]  /*b9a0*/  @!P0 FADD.FTZ R63, R63, R152 ;  /* 0x000000983f3f8221 */ /* 0x001fe20000010000 */
[----:B------:R-:W0:Y:S01]  /*b9b0*/  SHFL.DOWN PT, R135, R62, 0x2, 0x1f ;  /* 0x08401f003e877f89 */ /* 0x000e2200000e0000 */
[----:B------:R-:W-:Y:S02]  /*b9c0*/  FMUL.FTZ R115, R214, R115 ;  /* 0x00000073d6737220 */ /* 0x000fe40000410000 */
        /* <DEDUP_REMOVED lines=12> */
[----:B------:R-:W-:Y:S02]  /*ba90*/  FMUL.FTZ R186, R125, R186 ;  /* 0x000000ba7dba7220 */ /* 0x000fe40000410000 */
        /* <DEDUP_REMOVED lines=88> */
[----:B------:R-:W-:-:S04]  /*c020*/  USHF.L.U32 UR20, UR7, 0x3, URZ ;  /* 0x0000000307147899 */ /* 0x000fc8000800063f */
[----:B------:R-:W-:-:S13]  /*c030*/  PLOP3.LUT P0, PT, PT, PT, UP0, 0x80, 0x0 ;  /* 0x000000000000781c */ /* 0x000fda0003f0f008 */
[----:B------:R-:W1:Y:S04]  /*c040*/  @P0 LDS.64 R70, [UR20+0x63e0] ;  /* 0x0063e014ff460984 */ /* 0x000e680008000a00 */
[----:B------:R-:W2:Y:S01]  /*c050*/  @P0 LDS.64 R100, [UR20+0x5be0] ;  /* 0x005be014ff640984 */ /* 0x000ea20008000a00 */
        /* <DEDUP_REMOVED lines=8> */
[----:B------:R0:W-:Y:S04]  /*c0e0*/  STS.64 [UR20+0x63e0], R62 ;  /* 0x0063e03eff007988 */ /* 0x0001e80008000a14 */
[----:B------:R0:W-:Y:S02]  /*c0f0*/  STS.64 [UR20+0x5be0], R60 ;  /* 0x005be03cff007988 */ /* 0x0001e40008000a14 */
.L_x_4478:
[----:B0-----:R-:W-:Y:S05]  /*c100*/  BSYNC B0 ;  /* 0x0000000000007941 */ /* 0x001fea0003800000 */
.L_x_4477:
        /* <DEDUP_REMOVED lines=8> */
.L_x_4378:
[----:B------:R-:W-:Y:S01]  /*c190*/  BAR.SYNC.DEFER_BLOCKING 0x0 ;  /* 0x0000000000007b1d */ /* 0x000fe20000010000 */
        /* <DEDUP_REMOVED lines=32> */
[----:B------:R-:W-:Y:S04]  /*c3a0*/  STS.U16 [R94+0xe], R0 ;  /* 0x00000e005e007388 */ /* 0x000fe80000000400 */
[----:B------:R-:W-:Y:S04]  /*c3b0*/  STS.U16 [R94+0x10], R24 ;  /* 0x000010185e007388 */ /* 0x000fe80000000400 */
[----:B------:R-:W-:Y:S04]  /*c3c0*/  STS.U16 [R94+0x12], R4 ;  /* 0x000012045e007388 */ /* 0x000fe80000000400 */
[----:B------:R0:W-:Y:S04]  /*c3d0*/  STS.U16 [R94+0x14], R22 ;  /* 0x000014165e007388 */ /* 0x0001e80000000400 */
[----:B------:R1:W-:Y:S04]  /*c3e0*/  STS.U16 [R94+0x16], R2 ;  /* 0x000016025e007388 */ /* 0x0003e80000000400 */
[----:B------:R-:W-:Y:S01]  /*c3f0*/  STS.U16 [R94+0x18], R20 ;  /* 0x000018145e007388 */ /* 0x000fe20000000400 */
[----:B0-----:R-:W-:-:S03]  /*c400*/  SHF.R.S32.HI R22, RZ, 0x1f, R95 ;  /* 0x0000001fff167819 */ /* 0x001fc6000001145f */
[----:B------:R0:W-:Y:S01]  /*c410*/  STS.U16 [R94+0x1a], R3 ;  /* 0x00001a035e007388 */ /* 0x0001e20000000400 */
[----:B-1----:R-:W-:-:S03]  /*c420*/  IADD3 R2, P2, R95, UR38, RZ ;  /* 0x000000265f027c10 */ /* 0x002fc6000ff5e0ff */
[----:B------:R-:W-:Y:S04]  /*c430*/  STS.U16 [R94+0x1c], R18 ;  /* 0x00001c125e007388 */ /* 0x000fe80000000400 */
[----:B------:R-:W-:Y:S01]  /*c440*/  STS.U16 [R94+0x1e], R5 ;  /* 0x00001e055e007388 */ /* 0x000fe20000000400 */
[----:B------:R-:W-:-:S06]  /*c450*/  NOP ;  /* 0x0000000000007918 */ /* 0x000fcc0000000000 */
[----:B------:R-:W-:Y:S01]  /*c460*/  LDS.U16 R9, [R252] ;  /* 0x00000000fc097984 */ /* 0x000fe20000000400 */
[----:B0-----:R-:W-:Y:S01]  /*c470*/  MOV R3, UR38 ;  /* 0x0000002600037c02 */ /* 0x001fe20008000f00 */
[----:B------:R-:W-:Y:S02]  /*c480*/  UIMAD UR38, UR33, UR35, UR7 ;  /* 0x00000023212672a4 */ /* 0x000fe4000f8e0207 */
[----:B------:R-:W-:Y:S01]  /*c490*/  LDS.U16 R11, [R251+0x40] ;  /* 0x00004000fb0b7984 */ /* 0x000fe20000000400 */
[----:B------:R-:W-:Y:S01]  /*c4a0*/  UIADD3 UR7, UR21, UR32, URZ ;  /* 0x0000002015077290 */ /* 0x000fe2000fffe03f */
[----:B------:R-:W-:Y:S02]  /*c4b0*/  LEA.HI.X.SX32 R3, R3, R22, 0x1, P2 ;  /* 0x0000001603037211 */ /* 0x000fe400010f0eff */
        /* <DEDUP_REMOVED lines=31> */
.L_x_4481:
[----:B------:R-:W-:Y:S05]  /*c6b0*/  BSYNC B0 ;  /* 0x0000000000007941 */ /* 0x000fea0003800000 */
.L_x_4480:
[----:B------:R-:W2:Y:S01]  /*c6c0*/  LDL.LU R8, [R1] ;  /* 0x0000000001087983 */ /* 0x000ea20000300800 */
        /* <DEDUP_REMOVED lines=23> */
[----:B0-----:R-:W-:Y:S01]  /*c840*/  MOV R6, UR7 ;  /* 0x0000000700067c02 */ /* 0x001fe20008000f00 */
        /* <DEDUP_REMOVED lines=43> */
[C---:B------:R-:W-:Y:S02]  /*cb00*/  IADD3 R10, R68.reuse, 0x4, RZ ;  /* 0x00000004440a7810 */ /* 0x040fe40007ffe0ff */
[----:B0-----:R-:W-:Y:S01]  /*cb10*/  IADD3 R11, R68, 0x5, RZ ;  /* 0x00000005440b7810 */ /* 0x001fe20007ffe0ff */
[----:B------:R-:W-:Y:S01]  /*cb20*/  @!P5 STG.E.U16 [R4.64+-0x480], R51 ;  /* 0xfffb80330400d986 */ /* 0x000fe2000c10151e */
[-C--:B------:R-:W-:Y:S02]  /*cb30*/  LEA.HI.SX32 R6, R6, R68.reuse, 0x1b ;  /* 0x0000004406067211 */ /* 0x080fe400078fdaff */
[----:B------:R-:W-:Y:S01]  /*cb40*/  IADD3 R12, R68, 0x6, RZ ;  /* 0x00000006440c7810 */ /* 0x000fe20007ffe0ff */
[----:B------:R0:W-:Y:S01]  /*cb50*/  @!P6 STG.E.U16 [R4.64+-0x440], R53 ;  /* 0xfffbc0350400e986 */ /* 0x0001e2000c10151e */
[----:B------:R-:W-:-:S02]  /*cb60*/  LEA.HI.SX32 R9, R9, R68, 0x1b ;  /* 0x0000004409097211 */ /* 0x000fc400078fdaff */
[-C--:B------:R-:W-:Y:S02]  /*cb70*/  LEA.HI.SX32 R10, R10, R68.reuse, 0x1b ;  /* 0x000000440a0a7211 */ /* 0x080fe400078fdaff */
[-C--:B------:R-:W-:Y:S02]  /*cb80*/  LEA.HI.SX32 R11, R11, R68.reuse, 0x1b ;  /* 0x000000440b0b7211 */ /* 0x080fe400078fdaff */
[----:B------:R-:W-:Y:S02]  /*cb90*/  SHF.L.U32 R6, R6, 0x1, RZ ;  /* 0x0000000106067819 */ /* 0x000fe400000006ff */
[----:B-1----:R-:W-:Y:S02]  /*cba0*/  IADD3 R13, R68, 0x7, RZ ;  /* 0x00000007440d7810 */ /* 0x002fe40007ffe0ff */
[----:B------:R-:W-:Y:S02]  /*cbb0*/  LEA.HI.SX32 R12, R12, R68, 0x1b ;  /* 0x000000440c0c7211 */ /* 0x000fe400078fdaff */
[----:B------:R-:W-:-:S02]  /*cbc0*/  IADD3 R14, R68, 0x8, RZ ;  /* 0x00000008440e7810 */ /* 0x000fc40007ffe0ff */
[----:B------:R-:W-:Y:S02]  /*cbd0*/  SHF.L.U32 R9, R9, 0x1, RZ ;  /* 0x0000000109097819 */ /* 0x000fe400000006ff */
[----:B---3--:R-:W-:Y:S02]  /*cbe0*/  IADD3 R15, R68, 0x9, RZ ;  /* 0x00000009440f7810 */ /* 0x008fe40007ffe0ff */
[----:B------:R-:W-:Y:S02]  /*cbf0*/  SHF.L.U32 R10, R10, 0x1, RZ ;  /* 0x000000010a0a7819 */ /* 0x000fe400000006ff */
[C---:B------:R-:W-:Y:S02]  /*cc00*/  IADD3 R16, R68.reuse, 0xa, RZ ;  /* 0x0000000a44107810 */ /* 0x040fe40007ffe0ff */
[----:B------:R-:W-:Y:S02]  /*cc10*/  SHF.L.U32 R11, R11, 0x1, RZ ;  /* 0x000000010b0b7819 */ /* 0x000fe400000006ff */
[----:B----4-:R-:W-:-:S02]  /*cc20*/  IADD3 R17, R68, 0xb, RZ ;  /* 0x0000000b44117810 */ /* 0x010fc40007ffe0ff */
[----:B------:R-:W-:Y:S02]  /*cc30*/  LEA.HI.SX32 R13, R13, R68, 0x1b ;  /* 0x000000440d0d7211 */ /* 0x000fe400078fdaff */
[----:B0-----:R-:W-:Y:S02]  /*cc40*/  F2FP.BF16.PACK_AB R4, R41, R40 ;  /* 0x000000282904723e */ /* 0x001fe400000010ff */
[----:B------:R-:W-:Y:S02]  /*cc50*/  SHF.L.U32 R12, R12, 0x1, RZ ;  /* 0x000000010c0c7819 */ /* 0x000fe400000006ff */
[----:B------:R-:W-:Y:S02]  /*cc60*/  IADD3 R18, R68, 0xc, RZ ;  /* 0x0000000c44127810 */ /* 0x000fe40007ffe0ff */
[----:B------:R-:W-:Y:S02]  /*cc70*/  LEA.HI.SX32 R14, R14, R68, 0x1b ;  /* 0x000000440e0e7211 */ /* 0x000fe400078fdaff */
[----:B------:R-:W-:-:S02]  /*cc80*/  IADD3 R19, R68, 0xd, RZ ;  /* 0x0000000d44137810 */ /* 0x000fc40007ffe0ff */
[-C--:B------:R-:W-:Y:S02]  /*cc90*/  LEA.HI.SX32 R15, R15, R68.reuse, 0x1b ;  /* 0x000000440f0f7211 */ /* 0x080fe400078fdaff */
[----:B------:R-:W-:Y:S02]  /*cca0*/  IADD3 R20, R68, 0xe, RZ ;  /* 0x0000000e44147810 */ /* 0x000fe40007ffe0ff */
[-C--:B------:R-:W-:Y:S02]  /*ccb0*/  LEA.HI.SX32 R16, R16, R68.reuse, 0x1b ;  /* 0x0000004410107211 */ /* 0x080fe400078fdaff */
[----:B------:R-:W-:Y:S02]  /*ccc0*/  IADD3 R21, R68, 0xf, RZ ;  /* 0x0000000f44157810 */ /* 0x000fe40007ffe0ff */
[----:B------:R-:W-:Y:S02]  /*ccd0*/  LEA.HI.SX32 R17, R17, R68, 0x1b ;  /* 0x0000004411117211 */ /* 0x000fe400078fdaff */
[----:B------:R-:W-:-:S02]  /*cce0*/  SHF.L.U32 R13, R13, 0x1, RZ ;  /* 0x000000010d0d7819 */ /* 0x000fc400000006ff */
[-C--:B------:R-:W-:Y:S02]  /*ccf0*/  LEA.HI.SX32 R18, R18, R68.reuse, 0x1b ;  /* 0x0000004412127211 */ /* 0x080fe400078fdaff */
[----:B------:R-:W-:Y:S02]  /*cd00*/  SHF.L.U32 R14, R14, 0x1, RZ ;  /* 0x000000010e0e7819 */ /* 0x000fe400000006ff */
[-C--:B------:R-:W-:Y:S02]  /*cd10*/  LEA.HI.SX32 R19, R19, R68.reuse, 0x1b ;  /* 0x0000004413137211 */ /* 0x080fe400078fdaff */
[----:B------:R-:W-:Y:S02]  /*cd20*/  SHF.L.U32 R15, R15, 0x1, RZ ;  /* 0x000000010f0f7819 */ /* 0x000fe400000006ff */
[----:B------:R-:W-:Y:S02]  /*cd30*/  LEA.HI.SX32 R20, R20, R68, 0x1b ;  /* 0x0000004414147211 */ /* 0x000fe400078fdaff */
[----:B------:R-:W-:-:S02]  /*cd40*/  SHF.L.U32 R16, R16, 0x1, RZ ;  /* 0x0000000110107819 */ /* 0x000fc400000006ff */
[-C--:B------:R-:W-:Y:S02]  /*cd50*/  LEA.HI.SX32 R21, R21, R68.reuse, 0x1b ;  /* 0x0000004415157211 */ /* 0x080fe400078fdaff */
[----:B------:R-:W-:Y:S02]  /*cd60*/  SHF.L.U32 R17, R17, 0x1, RZ ;  /* 0x0000000111117819 */ /* 0x000fe400000006ff */
[----:B------:R-:W-:Y:S02]  /*cd70*/  SHF.L.U32 R18, R18, 0x1, RZ ;  /* 0x0000000112127819 */ /* 0x000fe400000006ff */
[----:B------:R-:W-:Y:S02]  /*cd80*/  SHF.L.U32 R19, R19, 0x1, RZ ;  /* 0x0000000113137819 */ /* 0x000fe400000006ff */
[----:B------:R-:W-:Y:S02]  /*cd90*/  SHF.L.U32 R20, R20, 0x1, RZ ;  /* 0x0000000114147819 */ /* 0x000fe400000006ff */
[----:B------:R-:W-:Y:S01]  /*cda0*/  SHF.L.U32 R21, R21, 0x1, RZ ;  /* 0x0000000115157819 */ /* 0x000fe200000006ff */
[----:B--2---:R-:W-:Y:S01]  /*cdb0*/  FADD.FTZ R0, R34, R8 ;  /* 0x0000000822007221 */ /* 0x004fe20000010000 */
[----:B------:R-:W-:-:S02]  /*cdc0*/  LEA.HI.SX32 R8, R7, R68, 0x1b ;  /* 0x0000004407087211 */ /* 0x000fc400078fdaff */
[----:B------:R-:W-:Y:S01]  /*cdd0*/  F2FP.BF16.PACK_AB R34, R35, R34 ;  /* 0x000000222322723e */ /* 0x000fe200000010ff */
[----:B------:R-:W-:Y:S01]  /*cde0*/  BAR.SYNC.DEFER_BLOCKING 0x0 ;  /* 0x0000000000007b1d */ /* 0x000fe20000010000 */
[----:B------:R-:W-:Y:S01]  /*cdf0*/  FADD.FTZ R7, R0, R35 ;  /* 0x0000002300077221 */ /* 0x000fe20000010000 */
[----:B------:R-:W-:Y:S02]  /*ce00*/  SHF.L.U32 R8, R8, 0x1, RZ ;  /* 0x0000000108087819 */ /* 0x000fe400000006ff */
[----:B------:R-:W-:Y:S01]  /*ce10*/  PRMT R5, R34, 0x7632, R5 ;  /* 0x0000763222057816 */ /* 0x000fe20000000005 */
        /* <DEDUP_REMOVED lines=10> */
[----:B------:R-:W-:Y:S03]  /*cec0*/  STS.U16 [R94], R34 ;  /* 0x000000225e007388 */ /* 0x000fe60000000400 */
        /* <DEDUP_REMOVED lines=33> */
[----:B------:R0:W-:Y:S01]  /*d0e0*/  STS.U16 [R21+0x1e], R23 ;  /* 0x00001e1715007388 */ /* 0x0001e20000000400 */
[----:B------:R-:W-:-:S06]  /*d0f0*/  NOP ;  /* 0x0000000000007918 */ /* 0x000fcc0000000000 */
[----:B------:R-:W-:Y:S01]  /*d100*/  LDS.U16 R7, [R252] ;  /* 0x00000000fc077984 */ /* 0x000fe20000000400 */
[----:B0-----:R-:W-:-:S03]  /*d110*/  IADD3.X R21, R22, -0x1, RZ, P1, !PT ;  /* 0xffffffff16157810 */ /* 0x001fc60000ffe4ff */
        /* <DEDUP_REMOVED lines=33> */
.L_x_4483:
[----:B------:R-:W-:Y:S05]  /*d330*/  BSYNC B0 ;  /* 0x0000000000007941 */ /* 0x000fea0003800000 */
.L_x_4482:
        /* <DEDUP_REMOVED lines=56> */
.L_x_4377:
        /* <DEDUP_REMOVED lines=9> */
[----:B----4-:R-:W-:Y:S02]  /*d750*/  ISETP.NE.AND P2, PT, R6, RZ, PT ;  /* 0x000000ff0600720c */ /* 0x010fe40003f45270 */
[----:B-----5:R-:W-:-:S11]  /*d760*/  ISETP.NE.AND P3, PT, R7, RZ, PT ;  /* 0x000000ff0700720c */ /* 0x020fd60003f65270 */
[----:B------:R-:W-:-:S04]  /*d770*/  @!P2 SHF.R.S32.HI R6, RZ, 0x1f, R7 ;  /* 0x0000001fff06a819 */ /* 0x000fc80000011407 */
        /* <DEDUP_REMOVED lines=11> */
[----:B-1----:R-:W-:-:S05]  /*d830*/  @P1 FADD R4, R5, R4 ;  /* 0x0000000405041221 */ /* 0x002fca0000000000 */
[----:B------:R-:W-:Y:S04]  /*d840*/  @!P2 STS [R7.X4+0x3184], R4 ;  /* 0x003184040700a388 */ /* 0x000fe80000004800 */
[----:B------:R-:W-:Y:S06]  /*d850*/  BAR.SYNC.DEFER_BLOCKING 0x0 ;  /* 0x0000000000007b1d */ /* 0x000fec0000010000 */
[----:B------:R-:W1:Y:S02]  /*d860*/  @!P3 LDS R3, [0x3188] ;  /* 0x00318800ff03b984 */ /* 0x000e640000000800 */
[----:B-1----:R-:W-:Y:S01]  /*d870*/  @!P3 FADD.FTZ R4, R4, R3 ;  /* 0x000000030404b221 */ /* 0x002fe20000010000 */
[----:B------:R-:W-:Y:S05]  /*d880*/  @P3 BRA `(.L_x_4486) ;  /* 0x0000003000003947 */ /* 0x000fea0003800000 */
[----:B------:R-:W-:Y:S02]  /*d890*/  MOV R2, UR12 ;  /* 0x0000000c00027c02 */ /* 0x000fe40008000f00 */
[----:B------:R-:W-:-:S05]  /*d8a0*/  MOV R3, UR13 ;  /* 0x0000000d00037c02 */ /* 0x000fca0008000f00 */
[----:B------:R1:W-:Y:S02]  /*d8b0*/  RED.E.ADD.F32.FTZ.RN.STRONG.GPU [R2.64], R4 ;  /* 0x000000040200798e */ /* 0x0003e4000c10e79e */
.L_x_4486:
[----:B------:R-:W-:Y:S05]  /*d8c0*/  BSYNC B0 ;  /* 0x0000000000007941 */ /* 0x000fea0003800000 */
.L_x_4485:
[----:B------:R-:W-:Y:S01]  /*d8d0*/  BSSY B0, `(.L_x_4487) ;  /* 0x0000020000007945 */ /* 0x000fe20003800000 */
[----:B------:R-:W-:Y:S05]  /*d8e0*/  @!P0 BRA `(.L_x_4488) ;  /* 0x000001d000008947 */ /* 0x000fea0003800000 */
[----:B-1----:R-:W3:Y:S04]  /*d8f0*/  LDL.LU R2, [R1] ;  /* 0x0000000001027983 */ /* 0x002ee80000300800 */
[----:B------:R-:W1:Y:S04]  /*d900*/  S2R R6, SR_LANEID ;  /* 0x0000000000067919 */ /* 0x000e680000000000 */
[----:B------:R-:W4:Y:S04]  /*d910*/  S2R R11, SR_TID.X ;  /* 0x00000000000b7919 */ /* 0x000f280000002100 */
[----:B------:R-:W-:Y:S01]  /*d920*/  BAR.SYNC.DEFER_BLOCKING 0x0 ;  /* 0x0000000000007b1d */ /* 0x000fe20000010000 */
[----:B-1----:R-:W-:-:S02]  /*d930*/  ISETP.NE.AND P2, PT, R6, RZ, PT ;  /* 0x000000ff0600720c */ /* 0x002fc40003f45270 */
[----:B----4-:R-:W-:-:S11]  /*d940*/  ISETP.NE.AND P1, PT, R11, RZ, PT ;  /* 0x000000ff0b00720c */ /* 0x010fd60003f25270 */
[----:B------:R-:W-:-:S04]  /*d950*/  @!P2 SHF.R.S32.HI R6, RZ, 0x1f, R11 ;  /* 0x0000001fff06a819 */ /* 0x000fc8000001140b */
[----:B------:R-:W-:Y:S01]  /*d960*/  @!P2 LEA.HI R6, R6, R11, RZ, 0x5 ;  /* 0x0000000b0606a211 */ /* 0x000fe200078f28ff */
[----:B---3--:R-:W1:Y:S02]  /*d970*/  SHFL.DOWN P0, R0, R2, 0x1, 0x1f ;  /* 0x08201f0002007f89 */ /* 0x008e640000000000 */
[----:B-1----:R-:W-:-:S05]  /*d980*/  @P0 FADD R0, R0, R2 ;  /* 0x0000000200000221 */ /* 0x002fca0000000000 */
[----:B------:R-:W1:Y:S02]  /*d990*/  SHFL.DOWN P0, R3, R0, 0x2, 0x1f ;  /* 0x08401f0000037f89 */ /* 0x000e640000000000 */
[----:B-1----:R-:W-:-:S05]  /*d9a0*/  @P0 FADD R3, R0, R3 ;  /* 0x0000000300030221 */ /* 0x002fca0000000000 */
[----:B------:R-:W1:Y:S02]  /*d9b0*/  SHFL.DOWN P0, R2, R3, 0x4, 0x1f ;  /* 0x08801f0003027f89 */ /* 0x000e640000000000 */
[----:B-1----:R-:W-:Y:S01]  /*d9c0*/  @P0 FADD R2, R3, R2 ;  /* 0x0000000203020221 */ /* 0x002fe20000000000 */
[----:B------:R-:W-:-:S04]  /*d9d0*/  @!P2 SHF.R.S32.HI R3, RZ, 0x5, R6 ;  /* 0x00000005ff03a819 */ /* 0x000fc80000011406 */
        /* <DEDUP_REMOVED lines=11> */
[----:B------:R1:W-:Y:S01]  /*da90*/  RED.E.ADD.F32.FTZ.RN.STRONG.GPU [R2.64], R4 ;  /* 0x000000040200798e */ /* 0x0003e2000c10e79e */
[----:B------:R-:W-:Y:S01]  /*daa0*/  HFMA2.MMA R11, -RZ, RZ, 0, 0 ;  /* 0x00000000ff0b7435 */ /* 0x000fe200000001ff */
[----:B------:R-:W-:Y:S05]  /*dab0*/  BRA `(.L_x_4489) ;  /* 0x0000001000007947 */ /* 0x000fea0003800000 */
.L_x_4488:
[----:B------:R-:W3:Y:S02]  /*dac0*/  S2R R11, SR_TID.X ;  /* 0x00000000000b7919 */ /* 0x000ee40000002100 */
.L_x_4489:
[----:B------:R-:W-:Y:S05]  /*dad0*/  BSYNC B0 ;  /* 0x0000000000007941 */ /* 0x000fea0003800000 */
.L_x_4487:
        /* <DEDUP_REMOVED lines=12> */
.L_x_4490:
[----:B0-----:R-:W0:Y:S01]  /*dba0*/  LDS.64 R12, [R11.X8+0x5be0] ;  /* 0x005be0000b0c7984 */ /* 0x001e220000008a00 */
[----:B-1----:R-:W-:Y:S02]  /*dbb0*/  MOV R2, UR4 ;  /* 0x0000000400027c02 */ /* 0x002fe40008000f00 */
        /* <DEDUP_REMOVED lines=30> */
.L_x_4383:
[----:B------:R-:W-:Y:S01]  /*dda0*/  HFMA2.MMA R209, -RZ, RZ, 0, 5.9604644775390625e-08 ;  /* 0x00000001ffd17435 */ /* 0x000fe200000001ff */
[----:B------:R-:W-:-:S02]  /*ddb0*/  MOV R212, R66 ;  /* 0x0000004200d47202 */ /* 0x000fc40000000f00 */
[----:B------:R-:W-:Y:S02]  /*ddc0*/  MOV R210, RZ ;  /* 0x000000ff00d27202 */ /* 0x000fe40000000f00 */
[----:B------:R-:W-:Y:S02]  /*ddd0*/  MOV R69, 0xffffffff ;  /* 0xffffffff00457802 */ /* 0x000fe40000000f00 */
[----:B------:R-:W-:Y:S02]  /*dde0*/  MOV R64, 0xde00 ;  /* 0x0000de0000407802 */ /* 0x000fe40000000f00 */
[----:B-----5:R-:W-:Y:S05]  /*ddf0*/  CALL.REL.NOINC `($__internal_110_$__cuda_sm70_shflsync_up) ;  /* 0x00001d4000007944 */ /* 0x020fea0003c00000 */
[----:B-1----:R-:W-:Y:S01]  /*de00*/  MOV R67, R69 ;  /* 0x0000004500437202 */ /* 0x002fe20000000f00 */
[----:B0-----:R-:W-:Y:S05]  /*de10*/  BRA `(.L_x_4491) ;  /* 0xffff7e0000007947 */ /* 0x001fea000383ffff */
.L_x_4384:
[----:B------:R-:W-:Y:S01]  /*de20*/  HFMA2.MMA R209, -RZ, RZ, 0, 5.9604644775390625e-08 ;  /* 0x00000001ffd17435 */ /* 0x000fe200000001ff */
[----:B------:R-:W-:Y:S02]  /*de30*/  MOV R212, R68 ;  /* 0x0000004400d47202 */ /* 0x000fe40000000f00 */
[----:B------:R-:W-:Y:S02]  /*de40*/  MOV R210, RZ ;  /* 0x000000ff00d27202 */ /* 0x000fe40000000f00 */
[----:B------:R-:W-:-:S02]  /*de50*/  MOV R69, 0xffffffff ;  /* 0xffffffff00457802 */ /* 0x000fc40000000f00 */
[----:B------:R-:W-:Y:S02]  /*de60*/  MOV R64, 0xde80 ;  /* 0x0000de8000407802 */ /* 0x000fe40000000f00 */
[----:B01---5:R-:W-:Y:S05]  /*de70*/  CALL.REL.NOINC `($__internal_110_$__cuda_sm70_shflsync_up) ;  /* 0x00001cc000007944 */ /* 0x023fea0003c00000 */
[----:B0-----:R-:W-:Y:S01]  /*de80*/  HFMA2.MMA R209, -RZ, RZ, 0, 5.9604644775390625e-08 ;  /* 0x00000001ffd17435 */ /* 0x001fe200000001ff */
[----:B-1----:R-:W-:Y:S02]  /*de90*/  MOV R211, R69 ;  /* 0x0000004500d37202 */ /* 0x002fe40000000f00 */
[----:B------:R-:W-:Y:S02]  /*dea0*/  MOV R212, R70 ;  /* 0x0000004600d47202 */ /* 0x000fe40000000f00 */
[----:B------:R-:W-:Y:S02]  /*deb0*/  MOV R210, RZ ;  /* 0x000000ff00d27202 */ /* 0x000fe40000000f00 */
[----:B------:R-:W-:Y:S02]  /*dec0*/  MOV R69, 0xffffffff ;  /* 0xffffffff00457802 */ /* 0x000fe40000000f00 */
[----:B------:R-:W-:Y:S02]  /*ded0*/  MOV R64, 0xdef0 ;  /* 0x0000def000407802 */ /* 0x000fe40000000f00 */
[----:B------:R-:W-:Y:S05]  /*dee0*/  CALL.REL.NOINC `($__internal_110_$__cuda_sm70_shflsync_up) ;  /* 0x00001c5000007944 */ /* 0x000fea0003c00000 */
[----:B0-----:R-:W-:Y:S01]  /*def0*/  HFMA2.MMA R209, -RZ, RZ, 0, 5.9604644775390625e-08 ;  /* 0x00000001ffd17435 */ /* 0x001fe200000001ff */
[----:B-1----:R-:W-:-:S02]  /*df00*/  MOV R213, R69 ;  /* 0x0000004500d57202 */ /* 0x002fc40000000f00 */
[----:B------:R-:W-:Y:S02]  /*df10*/  MOV R212, R71 ;  /* 0x0000004700d47202 */ /* 0x000fe40000000f00 */
[----:B------:R-:W-:Y:S02]  /*df20*/  MOV R210, RZ ;  /* 0x000000ff00d27202 */ /* 0x000fe40000000f00 */
[----:B------:R-:W-:Y:S02]  /*df30*/  MOV R69, 0xffffffff ;  /* 0xffffffff00457802 */ /* 0x000fe40000000f00 */
[----:B------:R-:W-:Y:S02]  /*df40*/  MOV R64, 0xdf60 ;  /* 0x0000df6000407802 */ /* 0x000fe40000000f00 */
[----:B------:R-:W-:Y:S05]  /*df50*/  CALL.REL.NOINC `($__internal_110_$__cuda_sm70_shflsync_up) ;  /* 0x00001be000007944 */ /* 0x000fea0003c00000 */
[C---:B------:R-:W-:Y:S01]  /*df60*/  FMUL.FTZ R64, R68.reuse, R67 ;  /* 0x0000004344407220 */ /* 0x040fe20000410000 */
[----:B------:R-:W-:Y:S01]  /*df70*/  ISETP.GE.AND P0, PT, R97, 0x1, PT ;  /* 0x000000016100780c */ /* 0x000fe20003f06270 */
[----:B0-----:R-:W-:Y:S02]  /*df80*/  FMUL.FTZ R209, R68, R213 ;  /* 0x000000d544d17220 */ /* 0x001fe40000410000 */
[----:B------:R-:W-:-:S02]  /*df90*/  FFMA.FTZ R225, R66, R211, R64 ;  /* 0x000000d342e17223 */ /* 0x000fc40000010040 */
[C---:B-1----:R-:W-:Y:S02]  /*dfa0*/  FMUL.FTZ R65, R68.reuse, R69 ;  /* 0x0000004544417220 */ /* 0x042fe40000410000 */
[C---:B------:R-:W-:Y:S01]  /*dfb0*/  FMUL.FTZ R64, R68.reuse, R211 ;  /* 0x000000d344407220 */ /* 0x040fe20000410000 */
[----:B------:R-:W-:Y:S01]  /*dfc0*/  FSEL R214, R68, R225, !P0 ;  /* 0x000000e144d67208 */ /* 0x000fe20004000000 */
[C---:B------:R-:W-:Y:S01]  /*dfd0*/  FFMA.FTZ R210, R66.reuse, R69, R209 ;  /* 0x0000004542d27223 */ /* 0x040fe200000100d1 */
[----:B------:R-:W-:Y:S01]  /*dfe0*/  HFMA2.MMA R209, -RZ, RZ, 0, 1.1920928955078125e-07 ;  /* 0x00000002ffd17435 */ /* 0x000fe200000001ff */
[C---:B------:R-:W-:Y:S01]  /*dff0*/  FFMA.FTZ R65, R66.reuse, R213, -R65 ;  /* 0x000000d542417223 */ /* 0x040fe20000010841 */
[----:B------:R-:W-:Y:S01]  /*e000*/  MOV R69, 0xffffffff ;  /* 0xffffffff00457802 */ /* 0x000fe20000000f00 */
[----:B------:R-:W-:Y:S01]  /*e010*/  FFMA.FTZ R67, R66, R67, -R64 ;  /* 0x0000004342437223 */ /* 0x000fe20000010840 */
[----:B------:R-:W-:Y:S01]  /*e020*/  MOV R64, 0xe0b0 ;  /* 0x0000e0b000407802 */ /* 0x000fe20000000f00 */
[----:B------:R-:W-:-:S02]  /*e030*/  FADD.FTZ R210, R71, R210 ;  /* 0x000000d247d27221 */ /* 0x000fc40000010000 */
[----:B------:R-:W-:Y:S01]  /*e040*/  FADD.FTZ R65, R70, R65 ;  /* 0x0000004146417221 */ /* 0x000fe20000010000 */
[----:B------:R-:W-:Y:S02]  /*e050*/  FSEL R66, R66, R67, !P0 ;  /* 0x0000004342427208 */ /* 0x000fe40004000000 */
[----:B------:R-:W-:Y:S02]  /*e060*/  FSEL R68, R71, R210, !P0 ;  /* 0x000000d247447208 */ /* 0x000fe40004000000 */
[----:B------:R-:W-:Y:S02]  /*e070*/  FSEL R70, R70, R65, !P0 ;  /* 0x0000004146467208 */ /* 0x000fe40004000000 */
[----:B------:R-:W-:Y:S02]  /*e080*/  MOV R210, RZ ;  /* 0x000000ff00d27202 */ /* 0x000fe40000000f00 */
[----:B------:R-:W-:Y:S02]  /*e090*/  MOV R212, R66 ;  /* 0x0000004200d47202 */ /* 0x000fe40000000f00 */
[----:B------:R-:W-:Y:S05]  /*e0a0*/  CALL.REL.NOINC `($__internal_110_$__cuda_sm70_shflsync_up) ;  /* 0x00001a9000007944 */ /* 0x000fea0003c00000 */
[----:B0-----:R-:W-:Y:S01]  /*e0b0*/  HFMA2.MMA R209, -RZ, RZ, 0, 1.1920928955078125e-07 ;  /* 0x00000002ffd17435 */ /* 0x001fe200000001ff */
[----:B-1----:R-:W-:-:S02]  /*e0c0*/  MOV R67, R69 ;  /* 0x0000004500437202 */ /* 0x002fc40000000f00 */
[----:B------:R-:W-:Y:S02]  /*e0d0*/  MOV R212, R214 ;  /* 0x000000d600d47202 */ /* 0x000fe40000000f00 */
[----:B------:R-:W-:Y:S02]  /*e0e0*/  MOV R210, RZ ;  /* 0x000000ff00d27202 */ /* 0x000fe40000000f00 */
[----:B------:R-:W-:Y:S02]  /*e0f0*/  MOV R69, 0xffffffff ;  /* 0xffffffff00457802 */ /* 0x000fe40000000f00 */
[----:B------:R-:W-:Y:S02]  /*e100*/  MOV R64, 0xe120 ;  /* 0x0000e12000407802 */ /* 0x000fe40000000f00 */
[----:B------:R-:W-:Y:S05]  /*e110*/  CALL.REL.NOINC `($__internal_110_$__cuda_sm70_shflsync_up) ;  /* 0x00001a2000007944 */ /* 0x000fea0003c00000 */
[----:B0-----:R-:W-:Y:S01]  /*e120*/  HFMA2.MMA R209, -RZ, RZ, 0, 1.1920928955078125e-07 ;  /* 0x00000002ffd17435 */ /* 0x001fe200000001ff */
[----:B-1----:R-:W-:Y:S02]  /*e130*/  MOV R71, R69 ;  /* 0x0000004500477202 */ /* 0x002fe40000000f00 */
[----:B------:R-:W-:Y:S02]  /*e140*/  MOV R212, R70 ;  /* 0x0000004600d47202 */ /* 0x000fe40000000f00 */
[----:B------:R-:W-:-:S02]  /*e150*/  MOV R210, RZ ;  /* 0x000000ff00d27202 */ /* 0x000fc40000000f00 */
[----:B------:R-:W-:Y:S02]  /*e160*/  MOV R69, 0xffffffff ;  /* 0xffffffff00457802 */ /* 0x000fe40000000f00 */
[----:B------:R-:W-:Y:S02]  /*e170*/  MOV R64, 0xe190 ;  /* 0x0000e19000407802 */ /* 0x000fe40000000f00 */
[----:B------:R-:W-:Y:S05]  /*e180*/  CALL.REL.NOINC `($__internal_110_$__cuda_sm70_shflsync_up) ;  /* 0x000019b000007944 */ /* 0x000fea0003c00000 */
[----:B0-----:R-:W-:Y:S01]  /*e190*/  HFMA2.MMA R209, -RZ, RZ, 0, 1.1920928955078125e-07 ;  /* 0x00000002ffd17435 */ /* 0x001fe200000001ff */
[----:B-1----:R-:W-:Y:S02]  /*e1a0*/  MOV R211, R69 ;  /* 0x0000004500d37202 */ /* 0x002fe40000000f00 */
[----:B------:R-:W-:Y:S02]  /*e1b0*/  MOV R212, R68 ;  /* 0x0000004400d47202 */ /* 0x000fe40000000f00 */
[----:B------:R-:W-:Y:S02]  /*e1c0*/  MOV R210, RZ ;  /* 0x000000ff00d27202 */ /* 0x000fe40000000f00 */
[----:B------:R-:W-:Y:S02]  /*e1d0*/  MOV R69, 0xffffffff ;  /* 0xffffffff00457802 */ /* 0x000fe40000000f00 */
[----:B------:R-:W-:-:S02]  /*e1e0*/  MOV R64, 0xe200 ;  /* 0x0000e20000407802 */ /* 0x000fc40000000f00 */
[----:B------:R-:W-:Y:S05]  /*e1f0*/  CALL.REL.NOINC `($__internal_110_$__cuda_sm70_shflsync_up) ;  /* 0x0000194000007944 */ /* 0x000fea0003c00000 */
[----:B------:R-:W-:Y:S01]  /*e200*/  ISETP.GE.AND P0, PT, R97, 0x2, PT ;  /* 0x000000026100780c */ /* 0x000fe20003f06270 */
[----:B------:R-:W-:-:S02]  /*e210*/  FMUL.FTZ R64, R67, R214 ;  /* 0x000000d643407220 */ /* 0x000fc40000410000 */
[CC--:B-1----:R-:W-:Y:S02]  /*e220*/  FMUL.FTZ R65, R214.reuse, R69.reuse ;  /* 0x00000045d6417220 */ /* 0x0c2fe40000410000 */
[----:B0-----:R-:W-:Y:S02]  /*e230*/  FMUL.FTZ R209, R211, R214 ;  /* 0x000000d6d3d17220 */ /* 0x001fe40000410000 */
[C---:B------:R-:W-:Y:S02]  /*e240*/  FFMA.FTZ R210, R71.reuse, R66, R64 ;  /* 0x0000004247d27223 */ /* 0x040fe40000010040 */
[----:B------:R-:W-:Y:S02]  /*e250*/  FMUL.FTZ R64, R71, R214 ;  /* 0x000000d647407220 */ /* 0x000fe40000410000 */
[----:B------:R-:W-:Y:S01]  /*e260*/  FFMA.FTZ R65, R211, R66, -R65 ;  /* 0x00000042d3417223 */ /* 0x000fe20000010841 */
[----:B------:R-:W-:Y:S01]  /*e270*/  FSEL R214, R214, R210, !P0 ;  /* 0x000000d2d6d67208 */ /* 0x000fe20004000000 */
[----:B------:R-:W-:Y:S01]  /*e280*/  FFMA.FTZ R209, R66, R69, R209 ;  /* 0x0000004542d17223 */ /* 0x000fe200000100d1 */
[----:B------:R-:W-:Y:S01]  /*e290*/  MOV R210, RZ ;  /* 0x000000ff00d27202 */ /* 0x000fe20000000f00 */
        /* <DEDUP_REMOVED lines=8> */
[----:B------:R-:W-:Y:S02]  /*e320*/  MOV R64, 0xe340 ;  /* 0x0000e34000407802 */ /* 0x000fe40000000f00 */
[----:B------:R-:W-:Y:S05]  /*e330*/  CALL.REL.NOINC `($__internal_110_$__cuda_sm70_shflsync_up) ;  /* 0x0000180000007944 */ /* 0x000fea0003c00000 */
[----:B0-----:R-:W-:Y:S01]  /*e340*/  HFMA2.MMA R209, -RZ, RZ, 0, 2.384185791015625e-07 ;  /* 0x00000004ffd17435 */ /* 0x001fe200000001ff */
[----:B-1----:R-:W-:Y:S02]  /*e350*/  MOV R66, R69 ;  /* 0x0000004500427202 */ /* 0x002fe40000000f00 */
[----:B------:R-:W-:Y:S02]  /*e360*/  MOV R212, R214 ;  /* 0x000000d600d47202 */ /* 0x000fe40000000f00 */
[----:B------:R-:W-:Y:S02]  /*e370*/  MOV R210, RZ ;  /* 0x000000ff00d27202 */ /* 0x000fe40000000f00 */
[----:B------:R-:W-:-:S02]  /*e380*/  MOV R69, 0xffffffff ;  /* 0xffffffff00457802 */ /* 0x000fc40000000f00 */
[----:B------:R-:W-:Y:S02]  /*e390*/  MOV R64, 0xe3b0 ;  /* 0x0000e3b000407802 */ /* 0x000fe40000000f00 */
[----:B------:R-:W-:Y:S05]  /*e3a0*/  CALL.REL.NOINC `($__internal_110_$__cuda_sm70_shflsync_up) ;  /* 0x0000179000007944 */ /* 0x000fea0003c00000 */
[----:B0-----:R-:W-:Y:S01]  /*e3b0*/  HFMA2.MMA R209, -RZ, RZ, 0, 2.384185791015625e-07 ;  /* 0x00000004ffd17435 */ /* 0x001fe200000001ff */
[----:B-1----:R-:W-:Y:S02]  /*e3c0*/  MOV R67, R69 ;  /* 0x0000004500437202 */ /* 0x002fe40000000f00 */
[----:B------:R-:W-:Y:S02]  /*e3d0*/  MOV R212, R70 ;  /* 0x0000004600d47202 */ /* 0x000fe40000000f00 */
[----:B------:R-:W-:Y:S02]  /*e3e0*/  MOV R210, RZ ;  /* 0x000000ff00d27202 */ /* 0x000fe40000000f00 */
[----:B------:R-:W-:Y:S02]  /*e3f0*/  MOV R69, 0xffffffff ;  /* 0xffffffff00457802 */ /* 0x000fe40000000f00 */
[----:B------:R-:W-:Y:S02]  /*e400*/  MOV R64, 0xe420 ;  /* 0x0000e42000407802 */ /* 0x000fe40000000f00 */
[----:B------:R-:W-:Y:S05]  /*e410*/  CALL.REL.NOINC `($__internal_110_$__cuda_sm70_shflsync_up) ;  /* 0x0000172000007944 */ /* 0x000fea0003c00000 */
[----:B0-----:R-:W-:Y:S01]  /*e420*/  HFMA2.MMA R209, -RZ, RZ, 0, 2.384185791015625e-07 ;  /* 0x00000004ffd17435 */ /* 0x001fe200000001ff */
[----:B-1----:R-:W-:-:S02]  /*e430*/  MOV R68, R69 ;  /* 0x0000004500447202 */ /* 0x002fc40000000f00 */
[----:B------:R-:W-:Y:S02]  /*e440*/  MOV R212, R211 ;  /* 0x000000d300d47202 */ /* 0x000fe40000000f00 */
[----:B------:R-:W-:Y:S02]  /*e450*/  MOV R210, RZ ;  /* 0x000000ff00d27202 */ /* 0x000fe40000000f00 */
[----:B------:R-:W-:Y:S02]  /*e460*/  MOV R69, 0xffffffff ;  /* 0xffffffff00457802 */ /* 0x000fe40000000f00 */
[----:B------:R-:W-:Y:S02]  /*e470*/  MOV R64, 0xe490 ;  /* 0x0000e49000407802 */ /* 0x000fe40000000f00 */
[----:B------:R-:W-:Y:S05]  /*e480*/  CALL.REL.NOINC `($__internal_110_$__cuda_sm70_shflsync_up) ;  /* 0x000016b000007944 */ /* 0x000fea0003c00000 */
        /* <DEDUP_REMOVED lines=9> */
[----:B------:R-:W-:Y:S01]  /*e520*/  HFMA2.MMA R209, -RZ, RZ, 0, 4.76837158203125e-07 ;  /* 0x00000008ffd17435 */ /* 0x000fe200000001ff */
        /* <DEDUP_REMOVED lines=9> */
[----:B------:R-:W-:Y:S02]  /*e5c0*/  MOV R64, 0xe5e0 ;  /* 0x0000e5e000407802 */ /* 0x000fe40000000f00 */
[----:B------:R-:W-:Y:S05]  /*e5d0*/  CALL.REL.NOINC `($__internal_110_$__cuda_sm70_shflsync_up) ;  /* 0x0000156000007944 */ /* 0x000fea0003c00000 */
[----:B0-----:R-:W-:Y:S01]  /*e5e0*/  HFMA2.MMA R209, -RZ, RZ, 0, 4.76837158203125e-07 ;  /* 0x00000008ffd17435 */ /* 0x001fe200000001ff */
[----:B-1----:R-:W-:Y:S02]  /*e5f0*/  MOV R68, R69 ;  /* 0x0000004500447202 */ /* 0x002fe40000000f00 */
[----:B------:R-:W-:Y:S02]  /*e600*/  MOV R212, R214 ;  /* 0x000000d600d47202 */ /* 0x000fe40000000f00 */
[----:B------:R-:W-:-:S02]  /*e610*/  MOV R210, RZ ;  /* 0x000000ff00d27202 */ /* 0x000fc40000000f00 */
[----:B------:R-:W-:Y:S02]  /*e620*/  MOV R69, 0xffffffff ;  /* 0xffffffff00457802 */ /* 0x000fe40000000f00 */
[----:B------:R-:W-:Y:S02]  /*e630*/  MOV R64, 0xe650 ;  /* 0x0000e65000407802 */ /* 0x000fe40000000f00 */
[----:B------:R-:W-:Y:S05]  /*e640*/  CALL.REL.NOINC `($__internal_110_$__cuda_sm70_shflsync_up) ;  /* 0x000014f000007944 */ /* 0x000fea0003c00000 */
[----:B0-----:R-:W-:Y:S01]  /*e650*/  HFMA2.MMA R209, -RZ, RZ, 0, 4.76837158203125e-07 ;  /* 0x00000008ffd17435 */ /* 0x001fe200000001ff */
[----:B-1----:R-:W-:Y:S02]  /*e660*/  MOV R70, R69 ;  /* 0x0000004500467202 */ /* 0x002fe40000000f00 */
[----:B------:R-:W-:Y:S02]  /*e670*/  MOV R212, R67 ;  /* 0x0000004300d47202 */ /* 0x000fe40000000f00 */
[----:B------:R-:W-:Y:S02]  /*e680*/  MOV R210, RZ ;  /* 0x000000ff00d27202 */ /* 0x000fe40000000f00 */
[----:B------:R-:W-:Y:S02]  /*e690*/  MOV R69, 0xffffffff ;  /* 0xffffffff00457802 */ /* 0x000fe40000000f00 */
[----:B------:R-:W-:-:S02]  /*e6a0*/  MOV R64, 0xe6c0 ;  /* 0x0000e6c000407802 */ /* 0x000fc40000000f00 */
[----:B------:R-:W-:Y:S05]  /*e6b0*/  CALL.REL.NOINC `($__internal_110_$__cuda_sm70_shflsync_up) ;  /* 0x0000148000007944 */ /* 0x000fea0003c00000 */
[----:B0-----:R-:W-:Y:S01]  /*e6c0*/  HFMA2.MMA R209, -RZ, RZ, 0, 4.76837158203125e-07 ;  /* 0x00000008ffd17435 */ /* 0x001fe200000001ff */
        /* <DEDUP_REMOVED lines=8> */
[----:B01----:R-:W-:Y:S02]  /*e750*/  FMUL.FTZ R210, R214, R69 ;  /* 0x00000045d6d27220 */ /* 0x003fe40000410000 */
[----:B------:R-:W-:-:S02]  /*e760*/  FMUL.FTZ R212, R71, R214 ;  /* 0x000000d647d47220 */ /* 0x000fc40000410000 */
        /* <DEDUP_REMOVED lines=15> */
[----:B------:R-:W-:Y:S05]  /*e860*/  CALL.REL.NOINC `($__internal_110_$__cuda_sm70_shflsync_up) ;  /* 0x000012d000007944 */ /* 0x000fea0003c00000 */
[----:B0-----:R-:W-:Y:S01]  /*e870*/  HFMA2.MMA R209, -RZ, RZ, 0, 9.5367431640625e-07 ;  /* 0x00000010ffd17435 */ /* 0x001fe200000001ff */
[----:B-1----:R-:W-:Y:S02]  /*e880*/  MOV R214, R69 ;  /* 0x0000004500d67202 */ /* 0x002fe40000000f00 */
[----:B------:R-:W-:Y:S02]  /*e890*/  MOV R212, R211 ;  /* 0x000000d300d47202 */ /* 0x000fe40000000f00 */
[----:B------:R-:W-:Y:S02]  /*e8a0*/  MOV R210, RZ ;  /* 0x000000ff00d27202 */ /* 0x000fe40000000f00 */
[----:B------:R-:W-:-:S02]  /*e8b0*/  MOV R69, 0xffffffff ;  /* 0xffffffff00457802 */ /* 0x000fc40000000f00 */
[----:B------:R-:W-:Y:S02]  /*e8c0*/  MOV R64, 0xe8e0 ;  /* 0x0000e8e000407802 */ /* 0x000fe40000000f00 */
[----:B------:R-:W-:Y:S05]  /*e8d0*/  CALL.REL.NOINC `($__internal_110_$__cuda_sm70_shflsync_up) ;  /* 0x0000126000007944 */ /* 0x000fea0003c00000 */
[----:B0-----:R-:W-:Y:S01]  /*e8e0*/  HFMA2.MMA R209, -RZ, RZ, 0, 9.5367431640625e-07 ;  /* 0x00000010ffd17435 */ /* 0x001fe200000001ff */
[----:B-1----:R-:W-:Y:S02]  /*e8f0*/  MOV R68, R69 ;  /* 0x0000004500447202 */ /* 0x002fe40000000f00 */
[----:B------:R-:W-:Y:S02]  /*e900*/  MOV R212, R67 ;  /* 0x0000004300d47202 */ /* 0x000fe40000000f00 */
[----:B------:R-:W-:Y:S02]  /*e910*/  MOV R210, RZ ;  /* 0x000000ff00d27202 */ /* 0x000fe40000000f00 */
[----:B------:R-:W-:Y:S02]  /*e920*/  MOV R69, 0xffffffff ;  /* 0xffffffff00457802 */ /* 0x000fe40000000f00 */
[----:B------:R-:W-:Y:S02]  /*e930*/  MOV R64, 0xe950 ;  /* 0x0000e95000407802 */ /* 0x000fe40000000f00 */
[----:B------:R-:W-:Y:S05]  /*e940*/  CALL.REL.NOINC `($__internal_110_$__cuda_sm70_shflsync_up) ;  /* 0x000011f000007944 */ /* 0x000fea0003c00000 */
[----:B0-----:R-:W-:Y:S01]  /*e950*/  HFMA2.MMA R209, -RZ, RZ, 0, 9.5367431640625e-07 ;  /* 0x00000010ffd17435 */ /* 0x001fe200000001ff */
[----:B-1----:R-:W-:-:S02]  /*e960*/  MOV R226, R69 ;  /* 0x0000004500e27202 */ /* 0x002fc40000000f00 */
[----:B------:R-:W-:Y:S02]  /*e970*/  MOV R212, R66 ;  /* 0x0000004200d47202 */ /* 0x000fe40000000f00 */
[----:B------:R-:W-:Y:S02]  /*e980*/  MOV R210, RZ ;  /* 0x000000ff00d27202 */ /* 0x000fe40000000f00 */
[----:B------:R-:W-:Y:S02]  /*e990*/  MOV R69, 0xffffffff ;  /* 0xffffffff00457802 */ /* 0x000fe40000000f00 */
[----:B------:R-:W-:Y:S02]  /*e9a0*/  MOV R64, 0xe9c0 ;  /* 0x0000e9c000407802 */ /* 0x000fe40000000f00 */
[----:B------:R-:W-:Y:S05]  /*e9b0*/  CALL.REL.NOINC `($__internal_110_$__cuda_sm70_shflsync_up) ;  /* 0x0000118000007944 */ /* 0x000fea0003c00000 */
[----:B01----:R-:W-:Y:S05]  /*e9c0*/  BRA `(.L_x_4492) ;  /* 0xffff76a000007947 */ /* 0x003fea000383ffff */
.L_x_4389:
[----:B------:R-:W-:Y:S01]  /*e9d0*/  HFMA2.MMA R209, -RZ, RZ, 0, 5.9604644775390625e-08 ;  /* 0x00000001ffd17435 */ /* 0x000fe200000001ff */
[----:B------:R-:W-:Y:S02]  /*e9e0*/  MOV R210, RZ ;  /* 0x000000ff00d27202 */ /* 0x000fe40000000f00 */
[----:B------:R-:W-:Y:S02]  /*e9f0*/  MOV R69, 0xffffffff ;  /* 0xffffffff00457802 */ /* 0x000fe40000000f00 */
[----:B------:R-:W-:-:S02]  /*ea00*/  MOV R64, 0xea20 ;  /* 0x0000ea2000407802 */ /* 0x000fc40000000f00 */
[----:B01---5:R-:W-:Y:S05]  /*ea10*/  CALL.REL.NOINC `($__internal_110_$__cuda_sm70_shflsync_up) ;  /* 0x0000112000007944 */ /* 0x023fea0003c00000 */
[----:B0-----:R-:W-:Y:S01]  /*ea20*/  HFMA2.MMA R209, -RZ, RZ, 0, 5.9604644775390625e-08 ;  /* 0x00000001ffd17435 */ /* 0x001fe200000001ff */
[----:B-1----:R-:W-:-:S02]  /*ea30*/  MOV R66, R69 ;  /* 0x0000004500427202 */ /* 0x002fc40000000f00 */
[----:B------:R-:W-:Y:S02]  /*ea40*/  MOV R212, R211 ;  /* 0x000000d300d47202 */ /* 0x000fe40000000f00 */
[----:B------:R-:W-:Y:S02]  /*ea50*/  MOV R210, RZ ;  /* 0x000000ff00d27202 */ /* 0x000fe40000000f00 */
[----:B------:R-:W-:Y:S02]  /*ea60*/  MOV R69, 0xffffffff ;  /* 0xffffffff00457802 */ /* 0x000fe40000000f00 */
[----:B------:R-:W-:Y:S02]  /*ea70*/  MOV R64, 0xea90 ;  /* 0x0000ea9000407802 */ /* 0x000fe40000000f00 */
[----:B------:R-:W-:Y:S05]  /*ea80*/  CALL.REL.NOINC `($__internal_110_$__cuda_sm70_shflsync_up) ;  /* 0x000010b000007944 */ /* 0x000fea0003c00000 */
[----:B0-----:R-:W-:Y:S01]  /*ea90*/  HFMA2.MMA R209, -RZ, RZ, 0, 5.9604644775390625e-08 ;  /* 0x00000001ffd17435 */ /* 0x001fe200000001ff */
[----:B-1----:R-:W-:Y:S02]  /*eaa0*/  MOV R211, R69 ;  /* 0x0000004500d37202 */ /* 0x002fe40000000f00 */
[----:B------:R-:W-:Y:S02]  /*eab0*/  MOV R212, R68 ;  /* 0x0000004400d47202 */ /* 0x000fe40000000f00 */
[----:B------:R-:W-:-:S02]  /*eac0*/  MOV R210, RZ ;  /* 0x000000ff00d27202 */ /* 0x000fc40000000f00 */
[----:B------:R-:W-:Y:S02]  /*ead0*/  MOV R69, 0xffffffff ;  /* 0xffffffff00457802 */ /* 0x000fe40000000f00 */
[----:B------:R-:W-:Y:S02]  /*eae0*/  MOV R64, 0xeb00 ;  /* 0x0000eb0000407802 */ /* 0x000fe40000000f00 */
[----:B------:R-:W-:Y:S05]  /*eaf0*/  CALL.REL.NOINC `($__internal_110_$__cuda_sm70_shflsync_up) ;  /* 0x0000104000007944 */ /* 0x000fea0003c00000 */
[----:B0-----:R-:W-:Y:S01]  /*eb00*/  HFMA2.MMA R209, -RZ, RZ, 0, 5.9604644775390625e-08 ;  /* 0x00000001ffd17435 */ /* 0x001fe200000001ff */
[----:B-1----:R-:W-:Y:S02]  /*eb10*/  MOV R68, R69 ;  /* 0x0000004500447202 */ /* 0x002fe40000000f00 */
[----:B------:R-:W-:Y:S02]  /*eb20*/  MOV R212, R67 ;  /* 0x0000004300d47202 */ /* 0x000fe40000000f00 */
[----:B------:R-:W-:Y:S02]  /*eb30*/  MOV R210, RZ ;  /* 0x000000ff00d27202 */ /* 0x000fe40000000f00 */
[----:B------:R-:W-:Y:S02]  /*eb40*/  MOV R69, 0xffffffff ;  /* 0xffffffff00457802 */ /* 0x000fe40000000f00 */
[----:B------:R-:W-:-:S02]  /*eb50*/  MOV R64, 0xeb70 ;  /* 0x0000eb7000407802 */ /* 0x000fc40000000f00 */
[----:B------:R-:W-:Y:S05]  /*eb60*/  CALL.REL.NOINC `($__internal_110_$__cuda_sm70_shflsync_up) ;  /* 0x00000fd000007944 */ /* 0x000fea0003c00000 */
[----:B0-----:R-:W-:Y:S01]  /*eb70*/  MOV R212, R66 ;  /* 0x0000004200d47202 */ /* 0x001fe20000000f00 */
[----:B------:R-:W-:Y:S01]  /*eb80*/  HFMA2.MMA R66, -RZ, RZ, 0, 0 ;  /* 0x00000000ff427435 */ /* 0x000fe200000001ff */
[----:B------:R-:W-:-:S02]  /*eb90*/  MOV R65, R60 ;  /* 0x0000003c00417202 */ /* 0x000fc40000000f00 */
[----:B------:R-:W-:-:S03]  /*eba0*/  MOV R64, 0xebc0 ;  /* 0x0000ebc000407802 */ /* 0x000fc60000000f00 */
[----:B-1----:R-:W-:Y:S05]  /*ebb0*/  CALL.REL.NOINC `($__internal_109_$__cuda_sm70_shflsync_idx_p) ;  /* 0x00000f0000007944 */ /* 0x002fea0003c00000 */
[----:B-1----:R-:W-:Y:S01]  /*ebc0*/  MOV R60, R66 ;  /* 0x00000042003c7202 */ /* 0x002fe20000000f00 */
[----:B------:R-:W-:Y:S01]  /*ebd0*/  HFMA2.MMA R66, -RZ, RZ, 0, 0 ;  /* 0x00000000ff427435 */ /* 0x000fe200000001ff */
[----:B------:R-:W-:Y:S02]  /*ebe0*/  MOV R65, R61 ;  /* 0x0000003d00417202 */ /* 0x000fe40000000f00 */
[----:B------:R-:W-:-:S03]  /*ebf0*/  MOV R64, 0xec10 ;  /* 0x0000ec1000407802 */ /* 0x000fc60000000f00 */
[----:B0-----:R-:W-:Y:S05]  /*ec00*/  CALL.REL.NOINC `($__internal_109_$__cuda_sm70_shflsync_idx_p) ;  /* 0x00000eb000007944 */ /* 0x001fea0003c00000 */
[----:B-1----:R-:W-:Y:S01]  /*ec10*/  MOV R61, R66 ;  /* 0x00000042003d7202 */ /* 0x002fe20000000f00 */
[----:B------:R-:W-:Y:S01]  /*ec20*/  HFMA2.MMA R66, -RZ, RZ, 0, 0 ;  /* 0x00000000ff427435 */ /* 0x000fe200000001ff */
[----:B------:R-:W-:Y:S02]  /*ec30*/  MOV R65, R62 ;  /* 0x0000003e00417202 */ /* 0x000fe40000000f00 */
[----:B------:R-:W-:-:S03]  /*ec40*/  MOV R64, 0xec60 ;  /* 0x0000ec6000407802 */ /* 0x000fc60000000f00 */
[----:B0-----:R-:W-:Y:S05]  /*ec50*/  CALL.REL.NOINC `($__internal_109_$__cuda_sm70_shflsync_idx_p) ;  /* 0x00000e6000007944 */ /* 0x001fea0003c00000 */
[----:B-1----:R-:W-:Y:S01]  /*ec60*/  MOV R62, R66 ;  /* 0x00000042003e7202 */ /* 0x002fe20000000f00 */
[----:B------:R-:W-:Y:S01]  /*ec70*/  HFMA2.MMA R66, -RZ, RZ, 0, 0 ;  /* 0x00000000ff427435 */ /* 0x000fe200000001ff */
[----:B------:R-:W-:-:S02]  /*ec80*/  MOV R65, R63 ;  /* 0x0000003f00417202 */ /* 0x000fc40000000f00 */
[----:B------:R-:W-:-:S03]  /*ec90*/  MOV R64, 0xecb0 ;  /* 0x0000ecb000407802 */ /* 0x000fc60000000f00 */
[----:B0-----:R-:W-:Y:S05]  /*eca0*/  CALL.REL.NOINC `($__internal_109_$__cuda_sm70_shflsync_idx_p) ;  /* 0x00000e1000007944 */ /* 0x001fea0003c00000 */
[----:B-1----:R-:W-:Y:S01]  /*ecb0*/  MOV R63, R66 ;  /* 0x00000042003f7202 */ /* 0x002fe20000000f00 */
[----:B0-----:R-:W-:Y:S05]  /*ecc0*/  BRA `(.L_x_4493) ;  /* 0xffff766000007947 */ /* 0x001fea000383ffff */
.L_x_4392:
[----:B------:R-:W-:Y:S01]  /*ecd0*/  HFMA2.MMA R66, -RZ, RZ, 0, 5.9604644775390625e-08 ;  /* 0x00000001ff427435 */ /* 0x000fe200000001ff */
[----:B------:R-:W-:Y:S02]  /*ece0*/  MOV R243, R71 ;  /* 0x0000004700f37202 */ /* 0x000fe40000000f00 */
[----:B------:R-:W-:Y:S02]  /*ecf0*/  MOV R242, 0x1f ;  /* 0x0000001f00f27802 */ /* 0x000fe40000000f00 */
[----:B------:R-:W-:Y:S02]  /*ed00*/  MOV R65, 0xffffffff ;  /* 0xffffffff00417802 */ /* 0x000fe40000000f00 */
[----:B------:R-:W-:Y:S02]  /*ed10*/  MOV R64, 0xed30 ;  /* 0x0000ed3000407802 */ /* 0x000fe40000000f00 */
[----:B------:R-:W-:Y:S05]  /*ed20*/  CALL.REL.NOINC `($__internal_108_$__cuda_sm70_shflsync_down) ;  /* 0x00000d5000007944 */ /* 0x000fea0003c00000 */
[----:B-1----:R-:W-:Y:S01]  /*ed30*/  MOV R70, R66 ;  /* 0x0000004200467202 */ /* 0x002fe20000000f00 */
[----:B------:R-:W-:Y:S05]  /*ed40*/  BRA `(.L_x_4494) ;  /* 0xffff88c000007947 */ /* 0x000fea000383ffff */
.L_x_4393:
[----:B------:R-:W-:Y:S01]  /*ed50*/  HFMA2.MMA R66, -RZ, RZ, 0, 5.9604644775390625e-08 ;  /* 0x00000001ff427435 */ /* 0x000fe200000001ff */
[----:B------:R-:W-:-:S02]  /*ed60*/  MOV R243, R69 ;  /* 0x0000004500f37202 */ /* 0x000fc40000000f00 */
[----:B------:R-:W-:Y:S02]  /*ed70*/  MOV R242, 0x1f ;  /* 0x0000001f00f27802 */ /* 0x000fe40000000f00 */
[----:B------:R-:W-:Y:S02]  /*ed80*/  MOV R65, 0xffffffff ;  /* 0xffffffff00417802 */ /* 0x000fe40000000f00 */
[----:B------:R-:W-:Y:S02]  /*ed90*/  MOV R64, 0xedb0 ;  /* 0x0000edb000407802 */ /* 0x000fe40000000f00 */
[----:B01----:R-:W-:Y:S05]  /*eda0*/  CALL.REL.NOINC `($__internal_108_$__cuda_sm70_shflsync_down) ;  /* 0x00000cd000007944 */ /* 0x003fea0003c00000 */
[----:B-1----:R-:W-:Y:S01]  /*edb0*/  MOV R69, R66 ;  /* 0x0000004200457202 */ /* 0x002fe20000000f00 */
[----:B------:R-:W-:Y:S01]  /*edc0*/  HFMA2.MMA R66, -RZ, RZ, 0, 5.9604644775390625e-08 ;  /* 0x00000001ff427435 */ /* 0x000fe200000001ff */
[----:B------:R-:W-:Y:S02]  /*edd0*/  MOV R243, R68 ;  /* 0x0000004400f37202 */ /* 0x000fe40000000f00 */
[----:B------:R-:W-:Y:S02]  /*ede0*/  MOV R242, 0x1f ;  /* 0x0000001f00f27802 */ /* 0x000fe40000000f00 */
[----:B------:R-:W-:-:S02]  /*edf0*/  MOV R65, 0xffffffff ;  /* 0xffffffff00417802 */ /* 0x000fc40000000f00 */
[----:B------:R-:W-:Y:S02]  /*ee00*/  MOV R64, 0xee20 ;  /* 0x0000ee2000407802 */ /* 0x000fe40000000f00 */
[----:B------:R-:W-:Y:S05]  /*ee10*/  CALL.REL.NOINC `($__internal_108_$__cuda_sm70_shflsync_down) ;  /* 0x00000c6000007944 */ /* 0x000fea0003c00000 */
[----:B-1----:R-:W-:Y:S01]  /*ee20*/  MOV R236, R66 ;  /* 0x0000004200ec7202 */ /* 0x002fe20000000f00 */
[----:B------:R-:W-:Y:S01]  /*ee30*/  HFMA2.MMA R66, -RZ, RZ, 0, 5.9604644775390625e-08 ;  /* 0x00000001ff427435 */ /* 0x000fe200000001ff */
[----:B------:R-:W-:Y:S02]  /*ee40*/  MOV R243, R67 ;  /* 0x0000004300f37202 */ /* 0x000fe40000000f00 */
[----:B------:R-:W-:Y:S02]  /*ee50*/  MOV R242, 0x1f ;  /* 0x0000001f00f27802 */ /* 0x000fe40000000f00 */
[----:B------:R-:W-:Y:S02]  /*ee60*/  MOV R65, 0xffffffff ;  /* 0xffffffff00417802 */ /* 0x000fe40000000f00 */
[----:B------:R-:W-:Y:S02]  /*ee70*/  MOV R64, 0xee90 ;  /* 0x0000ee9000407802 */ /* 0x000fe40000000f00 */
[----:B------:R-:W-:Y:S05]  /*ee80*/  CALL.REL.NOINC `($__internal_108_$__cuda_sm70_shflsync_down) ;  /* 0x00000bf000007944 */ /* 0x000fea0003c00000 */
[----:B-1----:R-:W-:Y:S05]  /*ee90*/  BRA `(.L_x_4495) ;  /* 0xffff87b000007947 */ /* 0x002fea000383ffff */
.L_x_4396:
[----:B0-----:R-:W-:Y:S01]  /*eea0*/  HFMA2.MMA R66, -RZ, RZ, 0, 1.1920928955078125e-07 ;  /* 0x00000002ff427435 */ /* 0x001fe200000001ff */
[----:B------:R-:W-:Y:S02]  /*eeb0*/  MOV R243, R71 ;  /* 0x0000004700f37202 */ /* 0x000fe40000000f00 */
[----:B------:R-:W-:-:S02]  /*eec0*/  MOV R242, 0x1f ;  /* 0x0000001f00f27802 */ /* 0x000fc40000000f00 */
[----:B------:R-:W-:Y:S02]  /*eed0*/  MOV R65, 0xffffffff ;  /* 0xffffffff00417802 */ /* 0x000fe40000000f00 */
[----:B------:R-:W-:Y:S02]  /*eee0*/  MOV R64, 0xef00 ;  /* 0x0000ef0000407802 */ /* 0x000fe40000000f00 */
[----:B-1234-:R-:W-:Y:S05]  /*eef0*/  CALL.REL.NOINC `($__internal_108_$__cuda_sm70_shflsync_down) ;  /* 0x00000b8000007944 */ /* 0x01efea0003c00000 */
[----:B-1----:R-:W-:Y:S01]  /*ef00*/  MOV R69, R66 ;  /* 0x0000004200457202 */ /* 0x002fe20000000f00 */
[----:B------:R-:W-:Y:S01]  /*ef10*/  HFMA2.MMA R66, -RZ, RZ, 0, 1.1920928955078125e-07 ;  /* 0x00000002ff427435 */ /* 0x000fe200000001ff */
[----:B------:R-:W-:Y:S02]  /*ef20*/  MOV R243, R241 ;  /* 0x000000f100f37202 */ /* 0x000fe40000000f00 */
[----:B------:R-:W-:Y:S02]  /*ef30*/  MOV R242, 0x1f ;  /* 0x0000001f00f27802 */ /* 0x000fe40000000f00 */
[----:B------:R-:W-:Y:S02]  /*ef40*/  MOV R65, 0xffffffff ;  /* 0xffffffff00417802 */ /* 0x000fe40000000f00 */
[----:B------:R-:W-:-:S02]  /*ef50*/  MOV R64, 0xef70 ;  /* 0x0000ef7000407802 */ /* 0x000fc40000000f00 */
[----:B------:R-:W-:Y:S05]  /*ef60*/  CALL.REL.NOINC `($__internal_108_$__cuda_sm70_shflsync_down) ;  /* 0x00000b1000007944 */ /* 0x000fea0003c00000 */
[----:B-1----:R-:W-:Y:S01]  /*ef70*/  MOV R70, R66 ;  /* 0x0000004200467202 */ /* 0x002fe20000000f00 */
[----:B------:R-:W-:Y:S01]  /*ef80*/  HFMA2.MMA R66, -RZ, RZ, 0, 1.1920928955078125e-07 ;  /* 0x00000002ff427435 */ /* 0x000fe200000001ff */
[----:B------:R-:W-:-:S02]  /*ef90*/  MOV R243, R68 ;  /* 0x0000004400f37202 */ /* 0x000fc40000000f00 */
[----:B------:R-:W-:Y:S02]  /*efa0*/  MOV R242, 0x1f ;  /* 0x0000001f00f27802 */ /* 0x000fe40000000f00 */
[----:B------:R-:W-:Y:S02]  /*efb0*/  MOV R65, 0xffffffff ;  /* 0xffffffff00417802 */ /* 0x000fe40000000f00 */
[----:B------:R-:W-:Y:S02]  /*efc0*/  MOV R64, 0xefe0 ;  /* 0x0000efe000407802 */ /* 0x000fe40000000f00 */
[----:B------:R-:W-:Y:S05]  /*efd0*/  CALL.REL.NOINC `($__internal_108_$__cuda_sm70_shflsync_down) ;  /* 0x00000aa000007944 */ /* 0x000fea0003c00000 */
[----:B-1----:R-:W-:Y:S01]  /*efe0*/  MOV R236, R66 ;  /* 0x0000004200ec7202 */ /* 0x002fe20000000f00 */
[----:B------:R-:W-:Y:S01]  /*eff0*/  HFMA2.MMA R66, -RZ, RZ, 0, 1.1920928955078125e-07 ;  /* 0x00000002ff427435 */ /* 0x000fe200000001ff */
[----:B------:R-:W-:Y:S02]  /*f000*/  MOV R243, R67 ;  /* 0x0000004300f37202 */ /* 0x000fe40000000f00 */
[----:B------:R-:W-:Y:S02]  /*f010*/  MOV R242, 0x1f ;  /* 0x0000001f00f27802 */ /* 0x000fe40000000f00 */
[----:B------:R-:W-:-:S02]  /*f020*/  MOV R65, 0xffffffff ;  /* 0xffffffff00417802 */ /* 0x000fc40000000f00 */
[----:B------:R-:W-:Y:S02]  /*f030*/  MOV R64, 0xf050 ;  /* 0x0000f05000407802 */ /* 0x000fe40000000f00 */
[----:B------:R-:W-:Y:S05]  /*f040*/  CALL.REL.NOINC `($__internal_108_$__cuda_sm70_shflsync_down) ;  /* 0x00000a3000007944 */ /* 0x000fea0003c00000 */
[----:B-1----:R-:W-:Y:S05]  /*f050*/  BRA `(.L_x_4496) ;  /* 0xffff873000007947 */ /* 0x002fea000383ffff */
.L_x_4399:
[----:B0-----:R-:W-:Y:S01]  /*f060*/  HFMA2.MMA R66, -RZ, RZ, 0, 2.384185791015625e-07 ;  /* 0x00000004ff427435 */ /* 0x001fe200000001ff */
[----:B------:R-:W-:Y:S02]  /*f070*/  MOV R243, R71 ;  /* 0x0000004700f37202 */ /* 0x000fe40000000f00 */
[----:B------:R-:W-:Y:S02]  /*f080*/  MOV R242, 0x1f ;  /* 0x0000001f00f27802 */ /* 0x000fe40000000f00 */
[----:B------:R-:W-:Y:S02]  /*f090*/  MOV R65, 0xffffffff ;  /* 0xffffffff00417802 */ /* 0x000fe40000000f00 */
[----:B------:R-:W-:Y:S02]  /*f0a0*/  MOV R64, 0xf0c0 ;  /* 0x0000f0c000407802 */ /* 0x000fe40000000f00 */
[----:B-1234-:R-:W-:Y:S05]  /*f0b0*/  CALL.REL.NOINC `($__internal_108_$__cuda_sm70_shflsync_down) ;  /* 0x000009c000007944 */ /* 0x01efea0003c00000 */
[----:B-1----:R-:W-:Y:S01]  /*f0c0*/  MOV R69, R66 ;  /* 0x0000004200457202 */ /* 0x002fe20000000f00 */
[----:B------:R-:W-:Y:S05]  /*f0d0*/  BRA `(.L_x_4497) ;  /* 0xffff87c000007947 */ /* 0x000fea000383ffff */
.L_x_4400:
[----:B0-----:R-:W-:Y:S01]  /*f0e0*/  HFMA2.MMA R66, -RZ, RZ, 0, 2.384185791015625e-07 ;  /* 0x00000004ff427435 */ /* 0x001fe200000001ff */
[----:B------:R-:W-:Y:S02]  /*f0f0*/  MOV R243, R241 ;  /* 0x000000f100f37202 */ /* 0x000fe40000000f00 */
[----:B------:R-:W-:-:S02]  /*f100*/  MOV R242, 0x1f ;  /* 0x0000001f00f27802 */ /* 0x000fc40000000f00 */
[----:B------:R-:W-:Y:S02]  /*f110*/  MOV R65, 0xffffffff ;  /* 0xffffffff00417802 */ /* 0x000fe40000000f00 */
[----:B------:R-:W-:Y:S02]  /*f120*/  MOV R64, 0xf140 ;  /* 0x0000f14000407802 */ /* 0x000fe40000000f00 */
[----:B-1234-:R-:W-:Y:S05]  /*f130*/  CALL.REL.NOINC `($__internal_108_$__cuda_sm70_shflsync_down) ;  /* 0x0000094000007944 */ /* 0x01efea0003c00000 */
[----:B-1----:R-:W-:Y:S01]  /*f140*/  MOV R70, R66 ;  /* 0x0000004200467202 */ /* 0x002fe20000000f00 */
[----:B------:R-:W-:Y:S01]  /*f150*/  HFMA2.MMA R66, -RZ, RZ, 0, 2.384185791015625e-07 ;  /* 0x00000004ff427435 */ /* 0x000fe200000001ff */
[----:B------:R-:W-:Y:S02]  /*f160*/  MOV R243, R68 ;  /* 0x0000004400f37202 */ /* 0x000fe40000000f00 */
[----:B------:R-:W-:Y:S02]  /*f170*/  MOV R242, 0x1f ;  /* 0x0000001f00f27802 */ /* 0x000fe40000000f00 */
[----:B------:R-:W-:Y:S02]  /*f180*/  MOV R65, 0xffffffff ;  /* 0xffffffff00417802 */ /* 0x000fe40000000f00 */
[----:B------:R-:W-:-:S02]  /*f190*/  MOV R64, 0xf1b0 ;  /* 0x0000f1b000407802 */ /* 0x000fc40000000f00 */
[----:B------:R-:W-:Y:S05]  /*f1a0*/  CALL.REL.NOINC `($__internal_108_$__cuda_sm70_shflsync_down) ;  /* 0x000008d000007944 */ /* 0x000fea0003c00000 */
[----:B-1----:R-:W-:Y:S01]  /*f1b0*/  MOV R236, R66 ;  /* 0x0000004200ec7202 */ /* 0x002fe20000000f00 */
[----:B------:R-:W-:Y:S01]  /*f1c0*/  HFMA2.MMA R66, -RZ, RZ, 0, 2.384185791015625e-07 ;  /* 0x00000004ff427435 */ /* 0x000fe200000001ff */
[----:B------:R-:W-:-:S02]  /*f1d0*/  MOV R243, R67 ;  /* 0x0000004300f37202 */ /* 0x000fc40000000f00 */
[----:B------:R-:W-:Y:S02]  /*f1e0*/  MOV R242, 0x1f ;  /* 0x0000001f00f27802 */ /* 0x000fe40000000f00 */
[----:B------:R-:W-:Y:S02]  /*f1f0*/  MOV R65, 0xffffffff ;  /* 0xffffffff00417802 */ /* 0x000fe40000000f00 */
[----:B------:R-:W-:Y:S02]  /*f200*/  MOV R64, 0xf220 ;  /* 0x0000f22000407802 */ /* 0x000fe40000000f00 */
[----:B------:R-:W-:Y:S05]  /*f210*/  CALL.REL.NOINC `($__internal_108_$__cuda_sm70_shflsync_down) ;  /* 0x0000086000007944 */ /* 0x000fea0003c00000 */
[----:B-1----:R-:W-:Y:S05]  /*f220*/  BRA `(.L_x_4498) ;  /* 0xffff86b000007947 */ /* 0x002fea000383ffff */
.L_x_4403:
[----:B0-----:R-:W-:Y:S01]  /*f230*/  HFMA2.MMA R66, -RZ, RZ, 0, 4.76837158203125e-07 ;  /* 0x00000008ff427435 */ /* 0x001fe200000001ff */
[----:B------:R-:W-:Y:S02]  /*f240*/  MOV R243, R71 ;  /* 0x0000004700f37202 */ /* 0x000fe40000000f00 */
[----:B------:R-:W-:Y:S02]  /*f250*/  MOV R242, 0x1f ;  /* 0x0000001f00f27802 */ /* 0x000fe40000000f00 */
[----:B------:R-:W-:Y:S02]  /*f260*/  MOV R65, 0xffffffff ;  /* 0xffffffff00417802 */ /* 0x000fe40000000f00 */
[----:B------:R-:W-:-:S02]  /*f270*/  MOV R64, 0xf290 ;  /* 0x0000f29000407802 */ /* 0x000fc40000000f00 */
[----:B-1234-:R-:W-:Y:S05]  /*f280*/  CALL.REL.NOINC `($__internal_108_$__cuda_sm70_shflsync_down) ;  /* 0x000007f000007944 */ /* 0x01efea0003c00000 */
[----:B-1----:R-:W-:Y:S01]  /*f290*/  MOV R69, R66 ;  /* 0x0000004200457202 */ /* 0x002fe20000000f00 */
[----:B------:R-:W-:Y:S01]  /*f2a0*/  HFMA2.MMA R66, -RZ, RZ, 0, 4.76837158203125e-07 ;  /* 0x00000008ff427435 */ /* 0x000fe200000001ff */
[----:B------:R-:W-:-:S02]  /*f2b0*/  MOV R243, R241 ;  /* 0x000000f100f37202 */ /* 0x000fc40000000f00 */
[----:B------:R-:W-:Y:S02]  /*f2c0*/  MOV R242, 0x1f ;  /* 0x0000001f00f27802 */ /* 0x000fe40000000f00 */
[----:B------:R-:W-:Y:S02]  /*f2d0*/  MOV R65, 0xffffffff ;  /* 0xffffffff00417802 */ /* 0x000fe40000000f00 */
[----:B------:R-:W-:Y:S02]  /*f2e0*/  MOV R64, 0xf300 ;  /* 0x0000f30000407802 */ /* 0x000fe40000000f00 */
[----:B------:R-:W-:Y:S05]  /*f2f0*/  CALL.REL.NOINC `($__internal_108_$__cuda_sm70_shflsync_down) ;  /* 0x0000078000007944 */ /* 0x000fea0003c00000 */
[----:B-1----:R-:W-:Y:S01]  /*f300*/  MOV R70, R66 ;  /* 0x0000004200467202 */ /* 0x002fe20000000f00 */
[----:B------:R-:W-:Y:S01]  /*f310*/  HFMA2.MMA R66, -RZ, RZ, 0, 4.76837158203125e-07 ;  /* 0x00000008ff427435 */ /* 0x000fe200000001ff */
[----:B------:R-:W-:Y:S02]  /*f320*/  MOV R243, R68 ;  /* 0x0000004400f37202 */ /* 0x000fe40000000f00 */
[----:B------:R-:W-:Y:S02]  /*f330*/  MOV R242, 0x1f ;  /* 0x0000001f00f27802 */ /* 0x000fe40000000f00 */
[----:B------:R-:W-:-:S02]  /*f340*/  MOV R65, 0xffffffff ;  /* 0xffffffff00417802 */ /* 0x000fc40000000f00 */
[----:B------:R-:W-:Y:S02]  /*f350*/  MOV R64, 0xf370 ;  /* 0x0000f37000407802 */ /* 0x000fe40000000f00 */
[----:B------:R-:W-:Y:S05]  /*f360*/  CALL.REL.NOINC `($__internal_108_$__cuda_sm70_shflsync_down) ;  /* 0x0000071000007944 */ /* 0x000fea0003c00000 */
[----:B-1----:R-:W-:Y:S01]  /*f370*/  MOV R236, R66 ;  /* 0x0000004200ec7202 */ /* 0x002fe20000000f00 */
[----:B------:R-:W-:Y:S01]  /*f380*/  HFMA2.MMA R66, -RZ, RZ, 0, 4.76837158203125e-07 ;  /* 0x00000008ff427435 */ /* 0x000fe200000001ff */
[----:B------:R-:W-:Y:S02]  /*f390*/  MOV R243, R67 ;  /* 0x0000004300f37202 */ /* 0x000fe40000000f00 */
[----:B------:R-:W-:Y:S02]  /*f3a0*/  MOV R242, 0x1f ;  /* 0x0000001f00f27802 */ /* 0x000fe40000000f00 */
[----:B------:R-:W-:Y:S02]  /*f3b0*/  MOV R65, 0xffffffff ;  /* 0xffffffff00417802 */ /* 0x000fe40000000f00 */
[----:B------:R-:W-:Y:S02]  /*f3c0*/  MOV R64, 0xf3e0 ;  /* 0x0000f3e000407802 */ /* 0x000fe40000000f00 */
[----:B------:R-:W-:Y:S05]  /*f3d0*/  CALL.REL.NOINC `($__internal_108_$__cuda_sm70_shflsync_down) ;  /* 0x000006a000007944 */ /* 0x000fea0003c00000 */
[----:B-1----:R-:W-:Y:S05]  /*f3e0*/  BRA `(.L_x_4499) ;  /* 0xffff863000007947 */ /* 0x002fea000383ffff */
.L_x_4406:
[----:B0-----:R-:W-:Y:S01]  /*f3f0*/  HFMA2.MMA R66, -RZ, RZ, 0, 9.5367431640625e-07 ;  /* 0x00000010ff427435 */ /* 0x001fe200000001ff */
[----:B------:R-:W-:Y:S02]  /*f400*/  MOV R243, R71 ;  /* 0x0000004700f37202 */ /* 0x000fe40000000f00 */
[----:B------:R-:W-:-:S02]  /*f410*/  MOV R242, 0x1f ;  /* 0x0000001f00f27802 */ /* 0x000fc40000000f00 */
[----:B------:R-:W-:Y:S02]  /*f420*/  MOV R65, 0xffffffff ;  /* 0xffffffff00417802 */ /* 0x000fe40000000f00 */
[----:B------:R-:W-:Y:S02]  /*f430*/  MOV R64, 0xf450 ;  /* 0x0000f45000407802 */ /* 0x000fe40000000f00 */
[----:B-1234-:R-:W-:Y:S05]  /*f440*/  CALL.REL.NOINC `($__internal_108_$__cuda_sm70_shflsync_down) ;  /* 0x0000063000007944 */ /* 0x01efea0003c00000 */
[----:B-1----:R-:W-:Y:S01]  /*f450*/  MOV R69, R66 ;  /* 0x0000004200457202 */ /* 0x002fe20000000f00 */
[----:B------:R-:W-:Y:S05]  /*f460*/  BRA `(.L_x_4500) ;  /* 0xffff86c000007947 */ /* 0x000fea000383ffff */
.L_x_4407:
[----:B0-----:R-:W-:Y:S01]  /*f470*/  HFMA2.MMA R66, -RZ, RZ, 0, 9.5367431640625e-07 ;  /* 0x00000010ff427435 */ /* 0x001fe200000001ff */
[----:B------:R-:W-:Y:S02]  /*f480*/  MOV R243, R241 ;  /* 0x000000f100f37202 */ /* 0x000fe40000000f00 */
[----:B------:R-:W-:Y:S02]  /*f490*/  MOV R242, 0x1f ;  /* 0x0000001f00f27802 */ /* 0x000fe40000000f00 */
[----:B------:R-:W-:Y:S02]  /*f4a0*/  MOV R65, 0xffffffff ;  /* 0xffffffff00417802 */ /* 0x000fe40000000f00 */
[----:B------:R-:W-:-:S02]  /*f4b0*/  MOV R64, 0xf4d0 ;  /* 0x0000f4d000407802 */ /* 0x000fc40000000f00 */
[----:B-1234-:R-:W-:Y:S05]  /*f4c0*/  CALL.REL.NOINC `($__internal_108_$__cuda_sm70_shflsync_down) ;  /* 0x000005b000007944 */ /* 0x01efea0003c00000 */
[----:B-1----:R-:W-:Y:S01]  /*f4d0*/  MOV R70, R66 ;  /* 0x0000004200467202 */ /* 0x002fe20000000f00 */
[----:B------:R-:W-:Y:S01]  /*f4e0*/  HFMA2.MMA R66, -RZ, RZ, 0, 9.5367431640625e-07 ;  /* 0x00000010ff427435 */ /* 0x000fe200000001ff */
[----:B------:R-:W-:-:S02]  /*f4f0*/  MOV R243, R68 ;  /* 0x0000004400f37202 */ /* 0x000fc40000000f00 */
[----:B------:R-:W-:Y:S02]  /*f500*/  MOV R242, 0x1f ;  /* 0x0000001f00f27802 */ /* 0x000fe40000000f00 */
[----:B------:R-:W-:Y:S02]  /*f510*/  MOV R65, 0xffffffff ;  /* 0xffffffff00417802 */ /* 0x000fe40000000f00 */
[----:B------:R-:W-:Y:S02]  /*f520*/  MOV R64, 0xf540 ;  /* 0x0000f54000407802 */ /* 0x000fe40000000f00 */
[----:B------:R-:W-:Y:S05]  /*f530*/  CALL.REL.NOINC `($__internal_108_$__cuda_sm70_shflsync_down) ;  /* 0x0000054000007944 */ /* 0x000fea0003c00000 */
[----:B-1----:R-:W-:Y:S01]  /*f540*/  MOV R236, R66 ;  /* 0x0000004200ec7202 */ /* 0x002fe20000000f00 */
[----:B------:R-:W-:Y:S01]  /*f550*/  HFMA2.MMA R66, -RZ, RZ, 0, 9.5367431640625e-07 ;  /* 0x00000010ff427435 */ /* 0x000fe200000001ff */
[----:B------:R-:W-:Y:S02]  /*f560*/  MOV R243, R67 ;  /* 0x0000004300f37202 */ /* 0x000fe40000000f00 */
[----:B------:R-:W-:Y:S02]  /*f570*/  MOV R242, 0x1f ;  /* 0x0000001f00f27802 */ /* 0x000fe40000000f00 */
[----:B------:R-:W-:-:S02]  /*f580*/  MOV R65, 0xffffffff ;  /* 0xffffffff00417802 */ /* 0x000fc40000000f00 */
[----:B------:R-:W-:Y:S02]  /*f590*/  MOV R64, 0xf5b0 ;  /* 0x0000f5b000407802 */ /* 0x000fe40000000f00 */
[----:B------:R-:W-:Y:S05]  /*f5a0*/  CALL.REL.NOINC `($__internal_108_$__cuda_sm70_shflsync_down) ;  /* 0x000004d000007944 */ /* 0x000fea0003c00000 */
[----:B-1----:R-:W-:Y:S05]  /*f5b0*/  BRA `(.L_x_4501) ;  /* 0xffff85b000007947 */ /* 0x002fea000383ffff */
.L_x_4410:
[----:B0-----:R-:W-:Y:S01]  /*f5c0*/  HFMA2.MMA R66, -RZ, RZ, 0, 0 ;  /* 0x00000000ff427435 */ /* 0x001fe200000001ff */
[----:B------:R-:W-:Y:S02]  /*f5d0*/  MOV R65, R71 ;  /* 0x0000004700417202 */ /* 0x000fe40000000f00 */
[----:B------:R-:W-:-:S03]  /*f5e0*/  MOV R64, 0xf600 ;  /* 0x0000f60000407802 */ /* 0x000fc60000000f00 */
[----:B-1234-:R-:W-:Y:S05]  /*f5f0*/  CALL.REL.NOINC `($__internal_109_$__cuda_sm70_shflsync_idx_p) ;  /* 0x000004c000007944 */ /* 0x01efea0003c00000 */
        /* <DEDUP_REMOVED lines=16> */
[----:B------:R-:W-:Y:S01]  /*f700*/  HFMA2.MMA R66, -RZ, RZ, 0, 5.9604644775390625e-08 ;  /* 0x00000001ff427435 */ /* 0x000fe200000001ff */
[----:B------:R-:W-:Y:S02]  /*f710*/  MOV R243, R71 ;  /* 0x0000004700f37202 */ /* 0x000fe40000000f00 */
[----:B------:R-:W-:Y:S02]  /*f720*/  MOV R242, 0x1f ;  /* 0x0000001f00f27802 */ /* 0x000fe40000000f00 */
[----:B------:R-:W-:Y:S02]  /*f730*/  MOV R65, 0xffffffff ;  /* 0xffffffff00417802 */ /* 0x000fe40000000f00 */
[----:B------:R-:W-:Y:S02]  /*f740*/  MOV R64, 0xf760 ;  /* 0x0000f76000407802 */ /* 0x000fe40000000f00 */
[----:B0-----:R-:W-:Y:S05]  /*f750*/  CALL.REL.NOINC `($__internal_108_$__cuda_sm70_shflsync_down) ;  /* 0x0000032000007944 */ /* 0x001fea0003c00000 */
[----:B-1----:R-:W-:Y:S01]  /*f760*/  MOV R71, R66 ;  /* 0x0000004200477202 */ /* 0x002fe20000000f00 */
[----:B------:R-:W-:Y:S01]  /*f770*/  HFMA2.MMA R66, -RZ, RZ, 0, 5.9604644775390625e-08 ;  /* 0x00000001ff427435 */ /* 0x000fe200000001ff */
[----:B------:R-:W-:-:S02]  /*f780*/  MOV R243, R241 ;  /* 0x000000f100f37202 */ /* 0x000fc40000000f00 */
[----:B------:R-:W-:Y:S02]  /*f790*/  MOV R242, 0x1f ;  /* 0x0000001f00f27802 */ /* 0x000fe40000000f00 */
[----:B------:R-:W-:Y:S02]  /*f7a0*/  MOV R65, 0xffffffff ;  /* 0xffffffff00417802 */ /* 0x000fe40000000f00 */
[----:B------:R-:W-:Y:S02]  /*f7b0*/  MOV R64, 0xf7d0 ;  /* 0x0000f7d000407802 */ /* 0x000fe40000000f00 */
[----:B------:R-:W-:Y:S05]  /*f7c0*/  CALL.REL.NOINC `($__internal_108_$__cuda_sm70_shflsync_down) ;  /* 0x000002b000007944 */ /* 0x000fea0003c00000 */
        /* <DEDUP_REMOVED lines=14> */
[----:B------:R-:W-:Y:S01]  /*f8b0*/  FMUL.FTZ R64, R62, R240 ;  /* 0x000000f03e407220 */ /* 0x000fe20000410000 */
[----:B------:R-:W-:Y:S01]  /*f8c0*/  MOV R65, R60 ;  /* 0x0000003c00417202 */ /* 0x000fe20000000f00 */
[----:B------:R-:W-:Y:S01]  /*f8d0*/  FMUL.FTZ R244, R63, R240 ;  /* 0x000000f03ff47220 */ /* 0x000fe20000410000 */
[----:B-1----:R-:W-:Y:S01]  /*f8e0*/  MOV R243, R66 ;  /* 0x0000004200f37202 */ /* 0x002fe20000000f00 */
[C---:B------:R-:W-:Y:S01]  /*f8f0*/  FMUL.FTZ R245, R60.reuse, R69 ;  /* 0x000000453cf57220 */ /* 0x040fe20000410000 */
[----:B------:R-:W-:Y:S01]  /*f900*/  HFMA2.MMA R66, -RZ, RZ, 0, 0 ;  /* 0x00000000ff427435 */ /* 0x000fe200000001ff */
[----:B------:R-:W-:-:S02]  /*f910*/  FMUL.FTZ R67, R60, R240 ;  /* 0x000000f03c437220 */ /* 0x000fc40000410000 */
[----:B------:R-:W-:Y:S02]  /*f920*/  FMUL.FTZ R60, R61, R240 ;  /* 0x000000f03d3c7220 */ /* 0x000fe40000410000 */
[-C--:B------:R-:W-:Y:S01]  /*f930*/  FFMA.FTZ R240, R63, R69.reuse, R64 ;  /* 0x000000453ff07223 */ /* 0x080fe20000010040 */
[----:B------:R-:W-:Y:S01]  /*f940*/  MOV R64, 0xf970 ;  /* 0x0000f97000407802 */ /* 0x000fe20000000f00 */
[----:B------:R-:W-:Y:S02]  /*f950*/  FFMA.FTZ R244, R62, R69, -R244 ;  /* 0x000000453ef47223 */ /* 0x000fe400000108f4 */
[----:B------:R-:W-:Y:S05]  /*f960*/  CALL.REL.NOINC `($__internal_109_$__cuda_sm70_shflsync_idx_p) ;  /* 0x0000015000007944 */ /* 0x000fea0003c00000 */
        /* <DEDUP_REMOVED lines=16> */
[----:B0-----:R-:W-:Y:S05]  /*fa70*/  BRA `(.L_x_4502) ;  /* 0xffff831000007947 */ /* 0x001fea000383ffff */
        .weak           $__internal_108_$__cuda_sm70_shflsync_down
        .type           $__internal_108_$__cuda_sm70_shflsync_down,@function
        .size           $__internal_108_$__cuda_sm70_shflsync_down,($__internal_109_$__cuda_sm70_shflsync_idx_p - $__internal_108_$__cuda_sm70_shflsync_down)
$__internal_108_$__cuda_sm70_shflsync_down:
[----:B------:R-:W-:Y:S04]  /*fa80*/  WARPSYNC R65 ;  /* 0x0000004100007348 */ /* 0x000fe80003800000 */
[----:B------:R0:W1:Y:S02]  /*fa90*/  SHFL.DOWN PT, R66, R243, R66, R242 ;  /* 0x08000042f3427389 */ /* 0x00006400000e00f2 */
[----:B0-----:R-:W-:-:S06]  /*faa0*/  HFMA2.MMA R65, -RZ, RZ, 0, 0 ;  /* 0x00000000ff417435 */ /* 0x001fcc00000001ff */
[----:B------:R-:W-:Y:S05]  /*fab0*/  RET.REL.NODEC R64 `(_Z25selective_scan_bwd_kernelI32Selective_Scan_bwd_kernel_traitsILi64ELi16ELb0ELb0ELb1ELb0ELb0EN3c108BFloat16ENS1_7complexIfEEEEv12SSMParamsBwd) ;  /* 0xffff054040007950 */ /* 0x000fea0003c3ffff */
        .weak           $__internal_109_$__cuda_sm70_shflsync_idx_p
        .type           $__internal_109_$__cuda_sm70_shflsync_idx_p,@function
        .size           $__internal_109_$__cuda_sm70_shflsync_idx_p,($__internal_110_$__cuda_sm70_shflsync_up - $__internal_109_$__cuda_sm70_shflsync_idx_p)
$__internal_109_$__cuda_sm70_shflsync_idx_p:
[----:B------:R-:W-:Y:S01]  /*fac0*/  HFMA2.MMA R0, -RZ, RZ, 0, 1.847743988037109375e-06 ;  /* 0x0000001fff007435 */ /* 0x000fe200000001ff */
[----:B------:R-:W-:-:S04]  /*fad0*/  MOV R97, 0xffffffff ;  /* 0xffffffff00617802 */ /* 0x000fc80000000f00 */
[----:B------:R-:W-:Y:S04]  /*fae0*/  WARPSYNC R97 ;  /* 0x0000006100007348 */ /* 0x000fe80003800000 */
[----:B------:R0:W1:Y:S04]  /*faf0*/  SHFL.IDX PT, R66, R65, R66, R0 ;  /* 0x0000004241427389 */ /* 0x00006800000e0000 */
[----:B0-----:R-:W0:Y:S01]  /*fb00*/  S2R R97, SR_LANEID ;  /* 0x0000000000617919 */ /* 0x001e220000000000 */
[----:B------:R-:W-:Y:S02]  /*fb10*/  MOV R65, 0x0 ;  /* 0x0000000000417802 */ /* 0x000fe40000000f00 */
[----:B------:R-:W-:-:S02]  /*fb20*/  LOP3.LUT R0, R98, 0x1f, RZ, 0xc0, !PT ;  /* 0x0000001f62007812 */ /* 0x000fc400078ec0ff */
[----:B------:R-:W-:Y:S05]  /*fb30*/  RET.REL.NODEC R64 `(_Z25selective_scan_bwd_kernelI32Selective_Scan_bwd_kernel_traitsILi64ELi16ELb0ELb0ELb1ELb0ELb0EN3c108BFloat16ENS1_7complexIfEEEEv12SSMParamsBwd) ;  /* 0xffff04c040007950 */ /* 0x000fea0003c3ffff */
        .weak           $__internal_110_$__cuda_sm70_shflsync_up
        .type           $__internal_110_$__cuda_sm70_shflsync_up,@function
        .size           $__internal_110_$__cuda_sm70_shflsync_up,(.L_x_14542 - $__internal_110_$__cuda_sm70_shflsync_up)
$__internal_110_$__cuda_sm70_shflsync_up:
[----:B------:R-:W-:Y:S01]  /*fb40*/  HFMA2.MMA R65, -RZ, RZ, 0, 0 ;  /* 0x00000000ff417435 */ /* 0x000fe200000001ff */
[----:B------:R-:W-:Y:S04]  /*fb50*/  WARPSYNC R69 ;  /* 0x0000004500007348 */ /* 0x000fe80003800000 */
[----:B------:R0:W1:Y:S01]  /*fb60*/  SHFL.UP PT, R69, R212, R209, R210 ;  /* 0x040000d1d4457389 */ /* 0x00006200000e00d2 */
[----:B------:R-:W-:Y:S05]  /*fb70*/  RET.REL.NODEC R64 `(_Z25selective_scan_bwd_kernelI32Selective_Scan_bwd_kernel_traitsILi64ELi16ELb0ELb0ELb1ELb0ELb0EN3c108BFloat16ENS1_7complexIfEEEEv12SSMParamsBwd) ;  /* 0xffff048040007950 */ /* 0x000fea0003c3ffff */
.L_x_4503:
        /* <DEDUP_REMOVED lines=16> */
.L_x_14542:


//--------------------- .text._Z25selective_scan_bwd_kernelI32Selective_Scan_bwd_kernel_traitsILi64ELi16ELb0ELb0ELb1ELb0ELb1EN3c108BFloat16ENS1_7complexIfEEEEv12SSMParamsBwd --------------------------
	.section	.text._Z25selective_scan_bwd_kernelI32Selective_Scan_bwd_kernel_traitsILi64ELi16ELb0ELb0ELb1ELb0ELb1EN3c108BFloat16ENS1_7complexIfEEEEv12SSMParamsBwd,"ax",@progbits
	.sectioninfo	@"SHI_REGISTERS=255"
	.align	128
        .global         _Z25selective_scan_bwd_kernelI32Selective_Scan_bwd_kernel_traitsILi64ELi16ELb0ELb0ELb1ELb0ELb1EN3c108BFloat16ENS1_7complexIfEEEEv12SSMParamsBwd
        .type           _Z25selective_scan_bwd_kernelI32Selective_Scan_bwd_kernel_traitsILi64ELi16ELb0ELb0ELb1ELb0ELb1EN3c108BFloat16ENS1_7complexIfEEEEv12SSMParamsBwd,@function
        .size           _Z25selective_scan_bwd_kernelI32Selective_Scan_bwd_kernel_traitsILi64ELi16ELb0ELb0ELb1ELb0ELb1EN3c108BFloat16ENS1_7complexIfEEEEv12SSMParamsBwd,(.L_x_14545 - _Z25selective_scan_bwd_kernelI32Selective_Scan_bwd_kernel_traitsILi64ELi16ELb0ELb0ELb1ELb0ELb1EN3c108BFloat16ENS1_7complexIfEEEEv12SSMParamsBwd)
        .other          _Z25selective_scan_bwd_kernelI32Selective_Scan_bwd_kernel_traitsILi64ELi16ELb0ELb0ELb1ELb0ELb1EN3c108BFloat16ENS1_7complexIfEEEEv12SSMParamsBwd,@"STO_CUDA_ENTRY STV_DEFAULT"
_Z25selective_scan_bwd_kernelI32Selective_Scan_bwd_kernel_traitsILi64ELi16ELb0ELb0ELb1ELb0ELb1EN3c108BFloat16ENS1_7complexIfEEEEv12SSMParamsBwd:
.text._Z25selective_scan_bwd_kernelI32Selective_Scan_bwd_kernel_traitsILi64ELi16ELb0ELb0ELb1ELb0ELb1EN3c108BFloat16ENS1_7complexIfEEEEv12SSMParamsBwd:
        /* <DEDUP_REMOVED lines=167> */
.L_x_4616:
        /* <DEDUP_REMOVED lines=136> */
[----:B------:R-:W-:Y:S01]  /*12f0*/  ISETP.GE.AND P3, PT, R10, R99, PT ;  /* 0x000000630a00720c */ /* 0x000fe20003f66270 */
[----:B---3--:R-:W-:Y:S04]  /*1300*/  STS.U16 [R252], R5 ;  /* 0x00000005fc007388 */ /* 0x008fe80000000400 */
[----:B----4-:R1:W-:Y:S02]  /*1310*/  STS.U16 [R251+0x40], R4 ;  /* 0x00004004fb007388 */ /* 0x0103e40000000400 */
[----:B-1----:R-:W-:-:S02]  /*1320*/  LEA R4, R97, R80, 0x4 ;  /* 0x0000005061047211 */ /* 0x002fc400078e20ff */
[----:B-----5:R-:W-:Y:S04]  /*1330*/  STS.U16 [R250+0x80], R7 ;  /* 0x00008007fa007388 */ /* 0x020fe80000000400 */
[----:B--2---:R1:W-:Y:S04]  /*1340*/  STS.U16 [R249+0xc0], R34 ;  /* 0x0000c022f9007388 */ /* 0x0043e80000000400 */
[----:B------:R-:W-:Y:S01]  /*1350*/  STS.U16 [R248+0x100], R9 ;  /* 0x00010009f8007388 */ /* 0x000fe20000000400 */
[----:B------:R-:W-:-:S03]  /*1360*/  LEA.HI.SX32 R93, R4, R4, 0x1b ;  /* 0x00000004045d7211 */ /* 0x000fc600078fdaff */
[----:B------:R2:W-:Y:S04]  /*1370*/  STS.U16 [R237+0x140], R36 ;  /* 0x00014024ed007388 */ /* 0x0005e80000000400 */
[----:B------:R-:W-:Y:S04]  /*1380*/  STS.U16 [R236+0x180], R11 ;  /* 0x0001800bec007388 */ /* 0x000fe80000000400 */
[----:B------:R3:W-:Y:S04]  /*1390*/  STS.U16 [R235+0x1c0], R38 ;  /* 0x0001c026eb007388 */ /* 0x0007e80000000400 */
[----:B------:R-:W-:Y:S01]  /*13a0*/  STS.U16 [R234+0x200], R13 ;  /* 0x0002000dea007388 */ /* 0x000fe20000000400 */
[----:B------:R-:W-:-:S03]  /*13b0*/  SHF.L.U32 R93, R93, 0x1, RZ ;  /* 0x000000015d5d7819 */ /* 0x000fc600000006ff */
        /* <DEDUP_REMOVED lines=25> */
[----:B------:R-:W-:Y:S01]  /*1550*/  BAR.SYNC.DEFER_BLOCKING 0x0 ;  /* 0x0000000000007b1d */ /* 0x000fe20000010000 */
[----:B-1----:R-:W-:Y:S02]  /*1560*/  PRMT R34, RZ, 0x7610, R34 ;  /* 0x00007610ff227816 */ /* 0x002fe40000000022 */
[----:B------:R-:W-:Y:S02]  /*1570*/  PRMT R7, RZ, 0x7610, R7 ;  /* 0x00007610ff077816 */ /* 0x000fe40000000007 */
[----:B--2---:R-:W-:Y:S02]  /*1580*/  PRMT R36, RZ, 0x7610, R36 ;  /* 0x00007610ff247816 */ /* 0x004fe40000000024 */
[----:B------:R-:W-:Y:S02]  /*1590*/  PRMT R9, RZ, 0x7610, R9 ;  /* 0x00007610ff097816 */ /* 0x000fe40000000009 */
[----:B---3--:R-:W-:Y:S02]  /*15a0*/  PRMT R38, RZ, 0x7610, R38 ;  /* 0x00007610ff267816 */ /* 0x008fe40000000026 */
[----:B------:R-:W-:-:S02]  /*15b0*/  PRMT R11, RZ, 0x7610, R11 ;  /* 0x00007610ff0b7816 */ /* 0x000fc4000000000b */
[----:B----4-:R-:W-:Y:S02]  /*15c0*/  PRMT R40, RZ, 0x7610, R40 ;  /* 0x00007610ff287816 */ /* 0x010fe40000000028 */
[----:B------:R-:W-:Y:S01]  /*15d0*/  PRMT R13, RZ, 0x7610, R13 ;  /* 0x00007610ff0d7816 */ /* 0x000fe2000000000d */
[----:B------:R1:W2:Y:S01]  /*15e0*/  @!P2 LDG.E.U16 R5, [R2.64] ;  /* 0x000000200205a981 */ /* 0x0002a2000c1e1500 */
[----:B------:R-:W-:-:S03]  /*15f0*/  ISETP.GE.AND P2, PT, R12, R99, PT ;  /* 0x000000630c00720c */ /* 0x000fc60003f46270 */
[----:B------:R1:W3:Y:S01]  /*1600*/  @!P1 LDG.E.U16 R34, [R2.64+0x40] ;  /* 0x0000402002229981 */ /* 0x0002e2000c1e1500 */
[----:B------:R-:W-:-:S03]  /*1610*/  ISETP.GE.AND P1, PT, R14, R99, PT ;  /* 0x000000630e00720c */ /* 0x000fc60003f26270 */
[----:B------:R1:W4:Y:S01]  /*1620*/  @!P0 LDG.E.U16 R7, [R2.64+0x80] ;  /* 0x0000802002078981 */ /* 0x000322000c1e1500 */
        /* <DEDUP_REMOVED lines=12> */
[----:B------:R-:W-:Y:S02]  /*16f0*/  ISETP.GE.AND P1, PT, R28, R99, PT ;  /* 0x000000631c00720c */ /* 0x000fe40003f26270 */
[----:B-----5:R-:W-:Y:S02]  /*1700*/  PRMT R42, RZ, 0x7610, R42 ;  /* 0x00007610ff2a7816 */ /* 0x020fe4000000002a */
[----:B------:R-:W-:Y:S02]  /*1710*/  PRMT R4, RZ, 0x7610, R4 ;  /* 0x00007610ff047816 */ /* 0x000fe40000000004 */
[----:B0-----:R-:W-:Y:S02]  /*1720*/  PRMT R44, RZ, 0x7610, R44 ;  /* 0x00007610ff2c7816 */ /* 0x001fe4000000002c */
        /* <DEDUP_REMOVED lines=14> */
[----:B-1----:R-:W-:Y:S02]  /*1810*/  LEA R2, P0, R96, UR20, 0x1 ;  /* 0x0000001460027c11 */ /* 0x002fe4000f8008ff */
[-C--:B------:R-:W-:Y:S02]  /*1820*/  ISETP.GE.AND P4, PT, R0, R99.reuse, PT ;  /* 0x000000630000720c */ /* 0x080fe40003f86270 */
[----:B------:R-:W-:Y:S02]  /*1830*/  LEA.HI.X R3, R96, UR21, R138, 0x1, P0 ;  /* 0x0000001560037c11 */ /* 0x000fe400080f0c8a */
        /* <DEDUP_REMOVED lines=14> */
[----:B--2---:R-:W-:Y:S04]  /*1920*/  STS.U16 [R252], R5 ;  /* 0x00000005fc007388 */ /* 0x004fe80000000400 */
[----:B---3--:R-:W-:Y:S04]  /*1930*/  STS.U16 [R251+0x40], R34 ;  /* 0x00004022fb007388 */ /* 0x008fe80000000400 */
[----:B----4-:R-:W-:Y:S04]  /*1940*/  STS.U16 [R250+0x80], R7 ;  /* 0x00008007fa007388 */ /* 0x010fe80000000400 */
[----:B------:R-:W-:Y:S04]  /*1950*/  STS.U16 [R249+0xc0], R36 ;  /* 0x0000c024f9007388 */ /* 0x000fe80000000400 */
[----:B------:R-:W-:Y:S04]  /*1960*/  STS.U16 [R248+0x100], R9 ;  /* 0x00010009f8007388 */ /* 0x000fe80000000400 */
[----:B------:R0:W-:Y:S04]  /*1970*/  STS.U16 [R237+0x140], R38 ;  /* 0x00014026ed007388 */ /* 0x0001e80000000400 */
[----:B------:R-:W-:Y:S04]  /*1980*/  STS.U16 [R236+0x180], R11 ;  /* 0x0001800bec007388 */ /* 0x000fe80000000400 */
[----:B------:R1:W-:Y:S04]  /*1990*/  STS.U16 [R235+0x1c0], R40 ;  /* 0x0001c028eb007388 */ /* 0x0003e80000000400 */
[----:B------:R-:W-:Y:S04]  /*19a0*/  STS.U16 [R234+0x200], R13 ;  /* 0x0002000dea007388 */ /* 0x000fe80000000400 */
[----:B-----5:R2:W-:Y:S04]  /*19b0*/  STS.U16 [R233+0x240], R42 ;  /* 0x0002402ae9007388 */ /* 0x0205e80000000400 */
        /* <DEDUP_REMOVED lines=25> */
[----:B-1----:R-:W-:Y:S02]  /*1b50*/  PRMT R40, RZ, 0x7610, R40 ;  /* 0x00007610ff287816 */ /* 0x002fe40000000028 */
[----:B--2---:R-:W-:Y:S02]  /*1b60*/  PRMT R42, RZ, 0x7610, R42 ;  /* 0x00007610ff2a7816 */ /* 0x004fe4000000002a */
[----:B---3--:R-:W-:Y:S01]  /*1b70*/  PRMT R46, RZ, 0x7610, R46 ;  /* 0x00007610ff2e7816 */ /* 0x008fe2000000002e */
[----:B------:R0:W2:Y:S01]  /*1b80*/  @!P2 LDG.E.U16 R39, [R2.64] ;  /* 0x000000200227a981 */ /* 0x0000a2000c1e1500 */
[----:B------:R-:W-:-:S03]  /*1b90*/  ISETP.GE.AND P2, PT, R12, R99, PT ;  /* 0x000000630c00720c */ /* 0x000fc60003f46270 */
[----:B------:R0:W3:Y:S01]  /*1ba0*/  @!P1 LDG.E.U16 R38, [R2.64+0x40] ;  /* 0x0000402002269981 */ /* 0x0000e2000c1e1500 */
        /* <DEDUP_REMOVED lines=15> */
[----:B----4-:R-:W-:Y:S01]  /*1ca0*/  PRMT R48, RZ, 0x7610, R48 ;  /* 0x00007610ff307816 */ /* 0x010fe20000000030 */
[----:B------:R0:W4:Y:S04]  /*1cb0*/  @!P0 LDG.E.U16 R50, [R2.64+0x240] ;  /* 0x0002402002328981 */ /* 0x000128000c1e1500 */
[----:B------:R0:W4:Y:S04]  /*1cc0*/  @!P6 LDG.E.U16 R52, [R2.64+0x2c0] ;  /* 0x0002c0200234e981 */ /* 0x000128000c1e1500 */
[----:B------:R0:W4:Y:S04]  /*1cd0*/  @!P4 LDG.E.U16 R48, [R2.64+0x280] ;  /* 0x000280200230c981 */ /* 0x000128000c1e1500 */
[----:B------:R0:W4:Y:S04]  /*1ce0*/  @!P5 LDG.E.U16 R51, [R2.64+0x300] ;  /* 0x000300200233d981 */ /* 0x000128000c1e1500 */
[----:B------:R0:W4:Y:S04]  /*1cf0*/  @!P3 LDG.E.U16 R54, [R2.64+0x340] ;  /* 0x000340200236b981 */ /* 0x000128000c1e1500 */
[----:B------:R0:W4:Y:S04]  /*1d00*/  @!P2 LDG.E.U16 R53, [R2.64+0x380] ;  /* 0x000380200235a981 */ /* 0x000128000c1e1500 */
[----:B------:R0:W4:Y:S01]  /*1d10*/  @!P1 LDG.E.U16 R56, [R2.64+0x3c0] ;  /* 0x0003c02002389981 */ /* 0x000122000c1e1500 */
        /* <DEDUP_REMOVED lines=45> */
[----:B------:R-:W-:Y:S01]  /*1ff0*/  LEA.HI.X R3, R96, c[0x0][0x25c], R138, 0x1, P2 ;  /* 0x0000970060037a11 */ /* 0x000fe200010f0c8a */
[----:B------:R-:W-:Y:S01]  /*2000*/  ULDC.64 UR8, c[0x0][0x2e8] ;  /* 0x0000ba0000087ab9 */ /* 0x000fe20000000a00 */
[----:B------:R-:W-:-:S04]  /*2010*/  LEA R2, P4, R57, R2, 0x1 ;  /* 0x0000000239027211 */ /* 0x000fc800078808ff */
[----:B------:R-:W-:Y:S02]  /*2020*/  LEA.HI.X R3, R57, R3, R64, 0x1, P4 ;  /* 0x0000000339037211 */ /* 0x000fe400020f0c40 */
[----:B------:R-:W-:-:S04]  /*2030*/  LEA R34, P1, R96, c[0x0][0x268], 0x1 ;  /* 0x00009a0060227a11 */ /* 0x000fc800078208ff */
[----:B------:R-:W-:Y:S02]  /*2040*/  LEA.HI.X R5, R96, c[0x0][0x26c], R138, 0x1, P1 ;  /* 0x00009b0060057a11 */ /* 0x000fe400008f0c8a */
[C---:B------:R-:W-:Y:S01]  /*2050*/  @!P0 LEA R44, P1, R45.reuse, c[0x0][0x268], 0x1 ;  /* 0x00009a002d2c8a11 */ /* 0x040fe200078208ff */
[----:B------:R-:W-:Y:S01]  /*2060*/  UIADD3.X UR34, UR27, UR38, UR35, UP0, !UPT ;  /* 0x000000261b227290 */ /* 0x000fe200087fe423 */
[----:B------:R-:W-:Y:S02]  /*2070*/  MOV R35, UR37 ;  /* 0x0000002500237c02 */ /* 0x000fe40008000f00 */
[----:B------:R-:W-:Y:S02]  /*2080*/  @!P0 LEA.HI.X R45, R45, c[0x0][0x26c], R60, 0x1, P1 ;  /* 0x00009b002d2d8a11 */ /* 0x000fe400008f0c3c */
[----:B------:R-:W-:Y:S02]  /*2090*/  ISETP.GE.AND P1, PT, R32, R99, PT ;  /* 0x000000632000720c */ /* 0x000fe40003f26270 */
[----:B------:R-:W-:-:S02]  /*20a0*/  LEA R34, P2, R35, R34, 0x1 ;  /* 0x0000002223227211 */ /* 0x000fc400078408ff */
[----:B------:R-:W-:-:S04]  /*20b0*/  MOV R62, UR34 ;  /* 0x00000022003e7c02 */ /* 0x000fc80008000f00 */
[----:B------:R-:W-:Y:S02]  /*20c0*/  LEA.HI.X R35, R35, R5, R62, 0x1, P2 ;  /* 0x0000000523237211 */ /* 0x000fe400010f0c3e */
[----:B------:R-:W-:-:S04]  /*20d0*/  @!P0 LEA R4, P3, R55, c[0x0][0x258], 0x1 ;  /* 0x0000960037048a11 */ /* 0x000fc800078608ff */
[----:B------:R-:W-:Y:S02]  /*20e0*/  @!P0 LEA.HI.X R5, R55, c[0x0][0x25c], R58, 0x1, P3 ;  /* 0x0000970037058a11 */ /* 0x000fe400018f0c3a */
        /* <DEDUP_REMOVED lines=12> */
[----:B-----5:R-:W-:Y:S04]  /*21b0*/  STS.U16 [R250+0x80], R41 ;  /* 0x00008029fa007388 */ /* 0x020fe80000000400 */
[----:B------:R-:W-:Y:S04]  /*21c0*/  STS.U16 [R249+0xc0], R40 ;  /* 0x0000c028f9007388 */ /* 0x000fe80000000400 */
[----:B------:R-:W-:Y:S04]  /*21d0*/  STS.U16 [R248+0x100], R43 ;  /* 0x0001002bf8007388 */ /* 0x000fe80000000400 */
[----:B------:R-:W-:Y:S04]  /*21e0*/  STS.U16 [R237+0x140], R42 ;  /* 0x0001402aed007388 */ /* 0x000fe80000000400 */
[----:B------:R0:W-:Y:S04]  /*21f0*/  STS.U16 [R236+0x180], R47 ;  /* 0x0001802fec007388 */ /* 0x0001e80000000400 */
[----:B------:R-:W-:Y:S04]  /*2200*/  STS.U16 [R235+0x1c0], R46 ;  /* 0x0001c02eeb007388 */ /* 0x000fe80000000400 */
[----:B------:R-:W-:Y:S04]  /*2210*/  STS.U16 [R234+0x200], R49 ;  /* 0x00020031ea007388 */ /* 0x000fe80000000400 */
[----:B----4-:R-:W-:Y:S04]  /*2220*/  STS.U16 [R233+0x240], R50 ;  /* 0x00024032e9007388 */ /* 0x010fe80000000400 */
        /* <DEDUP_REMOVED lines=26> */
[----:B------:R-:W3:Y:S01]  /*23d0*/  @!P1 LDG.E.U16 R47, [R34.64+-0x780] ;  /* 0xfff88020222f9981 */ /* 0x000ee2000c1e1500 */
[----:B------:R-:W-:-:S13]  /*23e0*/  ISETP.GE.AND P1, PT, R12, R99, PT ;  /* 0x000000630c00720c */ /* 0x000fda0003f26270 */
[----:B------:R-:W4:Y:S01]  /*23f0*/  @!P1 LDG.E.U16 R54, [R34.64+-0x640] ;  /* 0xfff9c02022369981 */ /* 0x000f22000c1e1500 */
[-C--:B------:R-:W-:Y:S02]  /*2400*/  ISETP.GE.AND P1, PT, R14, R99.reuse, PT ;  /* 0x000000630e00720c */ /* 0x080fe40003f26270 */
[----:B--2---:R-:W-:Y:S02]  /*2410*/  PRMT R56, RZ, 0x7610, R56 ;  /* 0x00007610ff387816 */ /* 0x004fe40000000038 */
[----:B------:R-:W-:Y:S02]  /*2420*/  PRMT R51, RZ, 0x7610, R51 ;  /* 0x00007610ff337816 */ /* 0x000fe40000000033 */
[----:B------:R-:W-:Y:S02]  /*2430*/  PRMT R48, RZ, 0x7610, R48 ;  /* 0x00007610ff307816 */ /* 0x000fe40000000030 */
[----:B------:R-:W-:Y:S02]  /*2440*/  PRMT R50, RZ, 0x7610, R50 ;  /* 0x00007610ff327816 */ /* 0x000fe40000000032 */
[----:B------:R-:W-:Y:S01]  /*2450*/  PRMT R43, RZ, 0x7610, R43 ;  /* 0x00007610ff2b7816 */ /* 0x000fe2000000002b */
[----:B------:R-:W2:Y:S04]  /*2460*/  @!P2 LDG.E.U16 R51, [R34.64+-0x700] ;  /* 0xfff900202233a981 */ /* 0x000ea8000c1e1500 */
        /* <DEDUP_REMOVED lines=14> */
[----:B------:R-:W4:Y:S01]  /*2550*/  @!P6 LDG.E.U16 R53, [R34.64+-0x680] ;  /* 0xfff980202235e981 */ /* 0x000f22000c1e1500 */
[----:B------:R-:W-:Y:S02]  /*2560*/  ISETP.GE.AND P6, PT, R28, R99, PT ;  /* 0x000000631c00720c */ /* 0x000fe40003fc6270 */
[----:B0-----:R-:W-:Y:S01]  /*2570*/  PRMT R44, RZ, 0x7610, R44 ;  /* 0x00007610ff2c7816 */ /* 0x001fe2000000002c */
[----:B------:R-:W4:Y:S01]  /*2580*/  @!P2 LDG.E.U16 R58, [R34.64+-0x540] ;  /* 0xfffac020223aa981 */ /* 0x000f22000c1e1500 */
[----:B------:R-:W-:-:S03]  /*2590*/  PRMT R45, RZ, 0x7610, R45 ;  /* 0x00007610ff2d7816 */ /* 0x000fc6000000002d */
[----:B------:R-:W4:Y:S04]  /*25a0*/  @!P4 LDG.E.U16 R60, [R34.64+-0x4c0] ;  /* 0xfffb4020223cc981 */ /* 0x000f28000c1e1500 */
[----:B------:R-:W4:Y:S04]  /*25b0*/  @!P1 LDG.E.U16 R44, [R34.64+-0x580] ;  /* 0xfffa8020222c9981 */ /* 0x000f28000c1e1500 */
        /* <DEDUP_REMOVED lines=19> */
[----:B------:R-:W-:Y:S04]  /*26f0*/  STS.U16 [R251+0x40], R48 ;  /* 0x00004030fb007388 */ /* 0x000fe80000000400 */
[----:B---3--:R-:W-:Y:S04]  /*2700*/  STS.U16 [R250+0x80], R47 ;  /* 0x0000802ffa007388 */ /* 0x008fe80000000400 */
[----:B------:R-:W-:Y:S04]  /*2710*/  STS.U16 [R249+0xc0], R50 ;  /* 0x0000c032f9007388 */ /* 0x000fe80000000400 */
[----:B------:R-:W-:Y:S04]  /*2720*/  STS.U16 [R248+0x100], R51 ;  /* 0x00010033f8007388 */ /* 0x000fe80000000400 */
[----:B------:R-:W-:Y:S04]  /*2730*/  STS.U16 [R237+0x140], R52 ;  /* 0x00014034ed007388 */ /* 0x000fe80000000400 */
[----:B----4-:R-:W-:Y:S04]  /*2740*/  STS.U16 [R236+0x180], R53 ;  /* 0x00018035ec007388 */ /* 0x010fe80000000400 */
        /* <DEDUP_REMOVED lines=11> */
[----:B------:R-:W-:Y:S04]  /*2800*/  LDS.U16 R35, [R93+0x2] ;  /* 0x000002005d237984 */ /* 0x000fe80000000400 */
[----:B------:R-:W-:Y:S04]  /*2810*/  LDS.U16 R43, [R93+0x4] ;  /* 0x000004005d2b7984 */ /* 0x000fe80000000400 */
[----:B------:R-:W-:Y:S04]  /*2820*/  LDS.U16 R44, [R93+0x6] ;  /* 0x000006005d2c7984 */ /* 0x000fe80000000400 */
[----:B------:R-:W2:Y:S04]  /*2830*/  LDS.U16 R47, [R93+0x8] ;  /* 0x000008005d2f7984 */ /* 0x000ea80000000400 */
[----:B------:R-:W3:Y:S04]  /*2840*/  LDS.U16 R48, [R93+0xa] ;  /* 0x00000a005d307984 */ /* 0x000ee80000000400 */
[----:B------:R-:W4:Y:S04]  /*2850*/  LDS.U16 R50, [R93+0xc] ;  /* 0x00000c005d327984 */ /* 0x000f280000000400 */
[----:B------:R-:W2:Y:S04]  /*2860*/  LDS.U16 R51, [R93+0xe] ;  /* 0x00000e005d337984 */ /* 0x000ea80000000400 */
        /* <DEDUP_REMOVED lines=12> */
[----:B------:R-:W5:Y:S01]  /*2930*/  @!P1 LDG.E.U16 R62, [R2.64+-0x7c0] ;  /* 0xfff84020023e9981 */ /* 0x000f62000c1e1500 */
[----:B------:R-:W-:-:S03]  /*2940*/  ISETP.GE.AND P1, PT, R0, R99, PT ;  /* 0x000000630000720c */ /* 0x000fc60003f26270 */
[----:B------:R-:W5:Y:S04]  /*2950*/  @!P2 LDG.E.U16 R104, [R2.64+-0x540] ;  /* 0xfffac0200268a981 */ /* 0x000f68000c1e1500 */
[----:B------:R-:W5:Y:S04]  /*2960*/  @!P3 LDG.E.U16 R103, [R2.64+-0x500] ;  /* 0xfffb00200267b981 */ /* 0x000f68000c1e1500 */
[----:B------:R-:W5:Y:S01]  /*2970*/  @!P0 LDG.E.U16 R67, [R2.64+-0x780] ;  /* 0xfff8802002438981 */ /* 0x000f62000c1e1500 */
[----:B------:R-:W-:-:S03]  /*2980*/  ISETP.GE.AND P0, PT, R6, R99, PT ;  /* 0x000000630600720c */ /* 0x000fc60003f06270 */
[----:B------:R-:W5:Y:S01]  /*2990*/  @!P1 LDG.E.U16 R66, [R2.64+-0x740] ;  /* 0xfff8c02002429981 */ /* 0x000f62000c1e1500 */
[----:B------:R-:W-:-:S03]  /*29a0*/  ISETP.GE.AND P1, PT, R8, R99, PT ;  /* 0x000000630800720c */ /* 0x000fc60003f26270 */
[----:B------:R-:W5:Y:S04]  /*29b0*/  @!P4 LDG.E.U16 R106, [R2.64+-0x4c0] ;  /* 0xfffb4020026ac981 */ /* 0x000f68000c1e1500 */
[----:B------:R-:W5:Y:S04]  /*29c0*/  @!P5 LDG.E.U16 R105, [R2.64+-0x480] ;  /* 0xfffb80200269d981 */ /* 0x000f68000c1e1500 */
[----:B------:R-:W5:Y:S01]  /*29d0*/  @!P0 LDG.E.U16 R69, [R2.64+-0x700] ;  /* 0xfff9002002458981 */ /* 0x000f62000c1e1500 */
[-C--:B------:R-:W-:Y:S02]  /*29e0*/  ISETP.GE.AND P0, PT, R10, R99.reuse, PT ;  /* 0x000000630a00720c */ /* 0x080fe40003f06270 */
[----:B0-----:R-:W-:Y:S01]  /*29f0*/  PRMT R5, RZ, 0x7610, R5 ;  /* 0x00007610ff057816 */ /* 0x001fe20000000005 */
[----:B------:R-:W5:Y:S01]  /*2a00*/  @!P1 LDG.E.U16 R72, [R2.64+-0x6c0] ;  /* 0xfff9402002489981 */ /* 0x000f62000c1e1500 */
[----:B------:R-:W-:-:S03]  /*2a10*/  ISETP.GE.AND P1, PT, R12, R99, PT ;  /* 0x000000630c00720c */ /* 0x000fc60003f26270 */
[----:B------:R-:W5:Y:S06]  /*2a20*/  @!P6 LDG.E.U16 R108, [R2.64+-0x440] ;  /* 0xfffbc020026ce981 */ /* 0x000f6c000c1e1500 */
[----:B------:R-:W5:Y:S01]  /*2a30*/  @!P0 LDG.E.U16 R5, [R2.64+-0x680] ;  /* 0xfff9802002058981 */ /* 0x000f62000c1e1500 */
[----:B------:R-:W-:Y:S02]  /*2a40*/  ISETP.GE.AND P0, PT, R14, R99, PT ;  /* 0x000000630e00720c */ /* 0x000fe40003f06270 */
[----:B------:R-:W-:-:S06]  /*2a50*/  PRMT R4, RZ, 0x7610, R4 ;  /* 0x00007610ff047816 */ /* 0x000fcc0000000004 */
[----:B------:R-:W5:Y:S01]  /*2a60*/  @!P1 LDG.E.U16 R4, [R2.64+-0x640] ;  /* 0xfff9c02002049981 */ /* 0x000f62000c1e1500 */
[----:B------:R-:W-:-:S04]  /*2a70*/  ISETP.NE.AND P1, PT, R73, RZ, PT ;  /* 0x000000ff4900720c */ /* 0x000fc80003f25270 */
[----:B------:R-:W5:Y:S01]  /*2a80*/  @!P0 LDG.E.U16 R75, [R2.64+-0x600] ;  /* 0xfffa0020024b8981 */ /* 0x000f62000c1e1500 */
[----:B------:R-:W-:-:S08]  /*2a90*/  ISETP.GE.AND P0, PT, R16, R99, PT ;  /* 0x000000631000720c */ /* 0x000fd00003f06270 */
[----:B------:R-:W5:Y:S05]  /*2aa0*/  @!P1 LDG.E.U16 R76, [R2.64+-0x580] ;  /* 0xfffa8020024c9981 */ /* 0x000f6a000c1e1500 */
[----:B------:R-:W5:Y:S01]  /*2ab0*/  @!P0 LDG.E.U16 R74, [R2.64+-0x5c0] ;  /* 0xfffa4020024a8981 */ /* 0x000f62000c1e1500 */
[----:B-1----:R-:W-:-:S05]  /*2ac0*/  PRMT R34, RZ, 0x5410, R34 ;  /* 0x00005410ff227816 */ /* 0x002fca0000000022 */
[----:B------:R-:W-:-:S04]  /*2ad0*/  FMUL.FTZ R45, R34, -1.4426950216293334961 ;  /* 0xbfb8aa3b222d7820 */ /* 0x000fc80000410000 */
[----:B------:R2:W0:Y:S02]  /*2ae0*/  MUFU.EX2 R73, R45 ;  /* 0x0000002d00497308 */ /* 0x0004240000000800 */
[----:B--2---:R-:W-:Y:S02]  /*2af0*/  PRMT R45, RZ, 0x5410, R47 ;  /* 0x00005410ff2d7816 */ /* 0x004fe4000000002f */
[----:B---3--:R-:W-:-:S05]  /*2b00*/  PRMT R47, RZ, 0x5410, R48 ;  /* 0x00005410ff2f7816 */ /* 0x008fca0000000030 */
[----:B------:R-:W-:-:S04]  /*2b10*/  FMUL.FTZ R48, R47, -1.4426950216293334961 ;  /* 0xbfb8aa3b2f307820 */ /* 0x000fc80000410000 */
[----:B------:R4:W-:Y:S02]  /*2b20*/  MUFU.EX2 R110, R48 ;  /* 0x00000030006e7308 */ /* 0x0009e40000000800 */
        /* <DEDUP_REMOVED lines=26> */
[----:B------:R1:W-:Y:S01]  /*2cd0*/  MUFU.EX2 R122, R58 ;  /* 0x0000003a007a7308 */ /* 0x0003e20000000800 */
[----:B------:R-:W-:Y:S02]  /*2ce0*/  PRMT R35, RZ, 0x5410, R35 ;  /* 0x00005410ff237816 */ /* 0x000fe40000000023 */
[----:B-1----:R-:W-:Y:S02]  /*2cf0*/  PRMT R58, RZ, 0x5410, R60 ;  /* 0x00005410ff3a7816 */ /* 0x002fe4000000003c */
[----:B------:R-:W-:-:S03]  /*2d00*/  PRMT R43, RZ, 0x5410, R43 ;  /* 0x00005410ff2b7816 */ /* 0x000fc6000000002b */
[----:B------:R-:W-:Y:S02]  /*2d10*/  FMUL.FTZ R60, R58, -1.4426950216293334961 ;  /* 0xbfb8aa3b3a3c7820 */ /* 0x000fe40000410000 */
[----:B------:R-:W-:Y:S01]  /*2d20*/  FMUL.FTZ R107, R35, -1.4426950216293334961 ;  /* 0xbfb8aa3b236b7820 */ /* 0x000fe20000410000 */
        /* <DEDUP_REMOVED lines=9> */
[----:B------:R1:W-:Y:S01]  /*2dc0*/  MUFU.EX2 R124, R60 ;  /* 0x0000003c007c7308 */ /* 0x0003e20000000800 */
[----:B------:R-:W-:-:S02]  /*2dd0*/  FMUL.FTZ R109, R43, -1.4426950216293334961 ;  /* 0xbfb8aa3b2b6d7820 */ /* 0x000fc40000410000 */
        /* <DEDUP_REMOVED lines=8> */
[----:B------:R-:W4:Y:S04]  /*2e60*/  LDS.U16 R62, [R93+0x4] ;  /* 0x000004005d3e7984 */ /* 0x000f280000000400 */
[----:B-1----:R-:W1:Y:S01]  /*2e70*/  LDS.U16 R60, [R93] ;  /* 0x000000005d3c7984 */ /* 0x002e620000000400 */
[----:B------:R-:W5:Y:S03]  /*2e80*/  MUFU.EX2 R107, R107 ;  /* 0x0000006b006b7308 */ /* 0x000f660000000800 */
[----:B------:R-:W1:Y:S01]  /*2e90*/  LDS.U16 R61, [R93+0x2] ;  /* 0x000002005d3d7984 */ /* 0x000e620000000400 */
[----:B------:R-:W-:-:S03]  /*2ea0*/  PRMT R44, RZ, 0x5410, R44 ;  /* 0x00005410ff2c7816 */ /* 0x000fc6000000002c */
[----:B------:R-:W1:Y:S01]  /*2eb0*/  LDS.U16 R67, [R93+0x8] ;  /* 0x000008005d437984 */ /* 0x000e620000000400 */
[----:B------:R-:W2:Y:S01]  /*2ec0*/  MUFU.EX2 R109, R109 ;  /* 0x0000006d006d7308 */ /* 0x000ea20000000800 */
[----:B------:R-:W-:Y:S02]  /*2ed0*/  FMUL.FTZ R2, R44, -1.4426950216293334961 ;  /* 0xbfb8aa3b2c027820 */ /* 0x000fe40000410000 */
[----:B------:R-:W-:Y:S01]  /*2ee0*/  FMUL.FTZ R3, R45, -1.4426950216293334961 ;  /* 0xbfb8aa3b2d037820 */ /* 0x000fe20000410000 */
[----:B------:R-:W1:Y:S01]  /*2ef0*/  LDS.U16 R66, [R93+0x6] ;  /* 0x000006005d427984 */ /* 0x000e620000000400 */
[----:B0-----:R-:W-:-:S03]  /*2f00*/  FADD.FTZ R73, R73, 1 ;  /* 0x3f80000049497421 */ /* 0x001fc60000010000 */
[----:B------:R-:W0:Y:S01]  /*2f10*/  MUFU.EX2 R2, R2 ;  /* 0x0000000200027308 */ /* 0x000e220000000800 */
[----:B-----5:R-:W-:Y:S01]  /*2f20*/  FADD.FTZ R107, R107, 1 ;  /* 0x3f8000006b6b7421 */ /* 0x020fe20000010000 */
[----:B------:R-:W-:Y:S01]  /*2f30*/  PRMT R63, RZ, 0x5410, R63 ;  /* 0x00005410ff3f7816 */ /* 0x000fe2000000003f */
[----:B------:R-:W5:Y:S01]  /*2f40*/  LDS.U16 R69, [R93+0xa] ;  /* 0x00000a005d457984 */ /* 0x000f620000000400 */
[----:B------:R-:W-:Y:S02]  /*2f50*/  PRMT R65, RZ, 0x5410, R65 ;  /* 0x00005410ff417816 */ /* 0x000fe40000000041 */
[----:B------:R-:W-:Y:S02]  /*2f60*/  PRMT R64, RZ, 0x5410, R64 ;  /* 0x00005410ff407816 */ /* 0x000fe40000000040 */
[----:B------:R-:W-:Y:S01]  /*2f70*/  PRMT R100, RZ, 0x5410, R100 ;  /* 0x00005410ff647816 */ /* 0x000fe20000000064 */
[----:B------:R-:W4:Y:S01]  /*2f80*/  MUFU.EX2 R3, R3 ;  /* 0x0000000300037308 */ /* 0x000f220000000800 */
[----:B--2---:R-:W-:Y:S01]  /*2f90*/  FADD.FTZ R74, R109, 1 ;  /* 0x3f8000006d4a7421 */ /* 0x004fe20000010000 */
[----:B------:R-:W-:Y:S01]  /*2fa0*/  PRMT R101, RZ, 0x5410, R101 ;  /* 0x00005410ff657816 */ /* 0x000fe20000000065 */
[----:B---3--:R-:W-:Y:S01]  /*2fb0*/  FADD.FTZ R105, R111, 1 ;  /* 0x3f8000006f697421 */ /* 0x008fe20000010000 */
[----:B------:R-:W-:Y:S04]  /*2fc0*/  LDS.U16 R125, [R93+0x1a] ;  /* 0x00001a005d7d7984 */ /* 0x000fe80000000400 */
[----:B------:R-:W2:Y:S01]  /*2fd0*/  MUFU.RCP R72, R107 ;  /* 0x0000006b00487308 */ /* 0x000ea20000001000 */
[----:B0-----:R-:W-:Y:S01]  /*2fe0*/  FADD.FTZ R2, R2, 1 ;  /* 0x3f80000002027421 */ /* 0x001fe20000010000 */
[----:B------:R-:W-:Y:S01]  /*2ff0*/  LDS.U16 R128, [R93+0x1c] ;  /* 0x00001c005d807984 */ /* 0x000fe20000000400 */
[----:B------:R-:W-:-:S02]  /*3000*/  FADD.FTZ R115, R115, 1 ;  /* 0x3f80000073737421 */ /* 0x000fc40000010000 */
[----:B------:R-:W-:Y:S01]  /*3010*/  FADD.FTZ R116, R116, 1 ;  /* 0x3f80000074747421 */ /* 0x000fe20000010000 */
[----:B------:R-:W-:Y:S02]  /*3020*/  LDS.U16 R127, [R93+0x1e] ;  /* 0x00001e005d7f7984 */ /* 0x000fe40000000400 */
[----:B------:R-:W-:Y:S08]  /*3030*/  MUFU.RCP R73, R73 ;  /* 0x0000004900497308 */ /* 0x000ff00000001000 */
[----:B------:R-:W0:Y:S01]  /*3040*/  MUFU.RCP R74, R74 ;  /* 0x0000004a004a7308 */ /* 0x000e220000001000 */
[----:B----4-:R-:W-:Y:S01]  /*3050*/  FADD.FTZ R3, R3, 1 ;  /* 0x3f80000003037421 */ /* 0x010fe20000010000 */
[----:B------:R-:W-:-:S02]  /*3060*/  PRMT R62, RZ, 0x5410, R62 ;  /* 0x00005410ff3e7816 */ /* 0x000fc4000000003e */
[----:B-1----:R-:W-:-:S04]  /*3070*/  PRMT R60, RZ, 0x5410, R60 ;  /* 0x00005410ff3c7816 */ /* 0x002fc8000000003c */
[----:B------:R2:W-:Y:S01]  /*3080*/  MUFU.RCP R75, R2 ;  /* 0x00000002004b7308 */ /* 0x0005e20000001000 */
[----:B------:R-:W-:Y:S01]  /*3090*/  PRMT R61, RZ, 0x5410, R61 ;  /* 0x00005410ff3d7816 */ /* 0x000fe2000000003d */
[----:B------:R-:W-:-:S06]  /*30a0*/  FMUL.FTZ R103, R63, R62 ;  /* 0x0000003e3f677220 */ /* 0x000fcc0000410000 */
[----:B------:R1:W3:Y:S01]  /*30b0*/  MUFU.RCP R76, R3 ;  /* 0x00000003004c7308 */ /* 0x0002e20000001000 */
[----:B--2---:R-:W-:Y:S02]  /*30c0*/  FADD.FTZ R2, -R72, 1 ;  /* 0x3f80000048027421 */ /* 0x004fe40000010100 */
[----:B0-----:R-:W-:Y:S02]  /*30d0*/  FADD.FTZ R4, -R74, 1 ;  /* 0x3f8000004a047421 */ /* 0x001fe40000010100 */
[----:B------:R-:W-:Y:S02]  /*30e0*/  FFMA.FTZ R106, R35, R2, 1 ;  /* 0x3f800000236a7423 */ /* 0x000fe40000010002 */
[----:B------:R-:W-:Y:S02]  /*30f0*/  FMUL.FTZ R2, R65, R60 ;  /* 0x0000003c41027220 */ /* 0x000fe40000410000 */
[----:B-1----:R-:W-:Y:S02]  /*3100*/  FADD.FTZ R3, -R73, 1 ;  /* 0x3f80000049037421 */ /* 0x002fe40000010100 */
[----:B------:R-:W-:-:S02]  /*3110*/  FMUL.FTZ R5, R64, R61 ;  /* 0x0000003d40057220 */ /* 0x000fc40000410000 */
[----:B------:R-:W-:Y:S02]  /*3120*/  FFMA.FTZ R3, R34, R3, 1 ;  /* 0x3f80000022037423 */ /* 0x000fe40000010003 */
[----:B------:R-:W-:Y:S02]  /*3130*/  FMUL.FTZ R103, R74, R103 ;  /* 0x000000674a677220 */ /* 0x000fe40000410000 */
[----:B------:R-:W-:Y:S02]  /*3140*/  FFMA.FTZ R108, R43, R4, 1 ;  /* 0x3f8000002b6c7423 */ /* 0x000fe40000010004 */
[----:B------:R-:W-:Y:S01]  /*3150*/  FMUL.FTZ R2, R73, R2 ;  /* 0x0000000249027220 */ /* 0x000fe20000410000 */
[----:B------:R-:W-:Y:S01]  /*3160*/  PRMT R67, RZ, 0x5410, R67 ;  /* 0x00005410ff437816 */ /* 0x000fe20000000043 */
[----:B------:R-:W-:Y:S02]  /*3170*/  FMUL.FTZ R5, R72, R5 ;  /* 0x0000000548057220 */ /* 0x000fe40000410000 */
[----:B------:R-:W-:-:S02]  /*3180*/  FMUL.FTZ R4, R2, R3 ;  /* 0x0000000302047220 */ /* 0x000fc40000410000 */
[----:B------:R-:W-:Y:S01]  /*3190*/  FMUL.FTZ R129, R103, R108 ;  /* 0x0000006c67817220 */ /* 0x000fe20000410000 */
[----:B------:R-:W0:Y:S01]  /*31a0*/  LDS.U16 R3, [R93+0xe] ;  /* 0x00000e005d037984 */ /* 0x000e220000000400 */
[----:B------:R-:W-:-:S03]  /*31b0*/  FMUL.FTZ R5, R5, R106 ;  /* 0x0000006a05057220 */ /* 0x000fc60000410000 */
[----:B------:R-:W1:Y:S01]  /*31c0*/  LDS.U16 R103, [R93+0x10] ;  /* 0x000010005d677984 */ /* 0x000e620000000400 */
[----:B---3--:R-:W-:Y:S02]  /*31d0*/  FADD.FTZ R106, -R76, 1 ;  /* 0x3f8000004c6a7421 */ /* 0x008fe40000010100 */
[----:B------:R-:W-:Y:S01]  /*31e0*/  FMUL.FTZ R111, R100, R67 ;  /* 0x00000043646f7220 */ /* 0x000fe20000410000 */
[----:B------:R-:W2:Y:S01]  /*31f0*/  LDS.U16 R2, [R93+0xc] ;  /* 0x00000c005d027984 */ /* 0x000ea20000000400 */
[----:B------:R-:W-:Y:S02]  /*3200*/  FFMA.FTZ R108, R45, R106, 1 ;  /* 0x3f8000002d6c7423 */ /* 0x000fe4000001006a */
[----:B------:R-:W-:Y:S01]  /*3210*/  FMUL.FTZ R111, R76, R111 ;  /* 0x0000006f4c6f7220 */ /* 0x000fe20000410000 */
[----:B------:R3:W-:Y:S01]  /*3220*/  MUFU.RCP R120, R115 ;  /* 0x0000007300787308 */ /* 0x0007e20000001000 */
[----:B------:R-:W-:Y:S02]  /*3230*/  FADD.FTZ R126, R118, 1 ;  /* 0x3f800000767e7421 */ /* 0x000fe40000010000 */
[----:B------:R-:W-:Y:S01]  /*3240*/  FMUL.FTZ R131, R111, R108 ;  /* 0x0000006c6f837220 */ /* 0x000fe20000410000 */
[----:B------:R-:W-:Y:S01]  /*3250*/  PRMT R108, RZ, 0x5410, R59 ;  /* 0x00005410ff6c7816 */ /* 0x000fe2000000003b */
[----:B------:R-:W-:Y:S01]  /*3260*/  FADD.FTZ R59, R119, 1 ;  /* 0x3f800000773b7421 */ /* 0x000fe20000010000 */
[----:B------:R-:W-:Y:S01]  /*3270*/  LDS.U16 R118, [R93+0x16] ;  /* 0x000016005d767984 */ /* 0x000fe20000000400 */
[----:B------:R-:W-:-:S03]  /*3280*/  FADD.FTZ R104, R110, 1 ;  /* 0x3f8000006e687421 */ /* 0x000fc60000010000 */
[----:B---3--:R-:W3:Y:S04]  /*3290*/  LDS.U16 R115, [R93+0x14] ;  /* 0x000014005d737984 */ /* 0x008ee80000000400 */
[----:B------:R-:W4:Y:S01]  /*32a0*/  LDS.U16 R119, [R93+0x18] ;  /* 0x000018005d777984 */ /* 0x000f220000000400 */
[----:B------:R5:W-:Y:S01]  /*32b0*/  MUFU.RCP R121, R116 ;  /* 0x0000007400797308 */ /* 0x000be20000001000 */
[----:B------:R-:W-:Y:S01]  /*32c0*/  PRMT R66, RZ, 0x5410, R66 ;  /* 0x00005410ff427816 */ /* 0x000fe20000000042 */
[----:B------:R-:W-:Y:S02]  /*32d0*/  FADD.FTZ R110, R113, 1 ;  /* 0x3f800000716e7421 */ /* 0x000fe40000010000 */
[----:B------:R-:W-:-:S04]  /*32e0*/  FADD.FTZ R109, R112, 1 ;  /* 0x3f800000706d7421 */ /* 0x000fc80000010000 */
[----:B------:R-:W0:Y:S01]  /*32f0*/  MUFU.RCP R105, R105 ;  /* 0x0000006900697308 */ /* 0x000e220000001000 */
[----:B-----5:R-:W5:Y:S01]  /*3300*/  LDS.U16 R116, [R93+0x12] ;  /* 0x000012005d747984 */ /* 0x020f620000000400 */
[----:B------:R-:W-:-:S06]  /*3310*/  FADD.FTZ R107, -R75, 1 ;  /* 0x3f8000004b6b7421 */ /* 0x000fcc0000010100 */
[----:B------:R-:W0:Y:S01]  /*3320*/  MUFU.RCP R104, R104 ;  /* 0x0000006800687308 */ /* 0x000e220000001000 */
[----:B------:R-:W-:Y:S02]  /*3330*/  FMUL.FTZ R106, R101, R66 ;  /* 0x00000042656a7220 */ /* 0x000fe40000410000 */
[----:B------:R-:W-:Y:S02]  /*3340*/  FFMA.FTZ R107, R44, R107, 1 ;  /* 0x3f8000002c6b7423 */ /* 0x000fe4000001006b */
[----:B------:R-:W-:-:S03]  /*3350*/  FMUL.FTZ R106, R75, R106 ;  /* 0x0000006a4b6a7220 */ /* 0x000fc60000410000 */
[----:B------:R-:W-:Y:S01]  /*3360*/  MUFU.RCP R110, R110 ;  /* 0x0000006e006e7308 */ /* 0x000fe20000001000 */
[----:B------:R-:W-:Y:S02]  /*3370*/  PRMT R102, RZ, 0x5410, R102 ;  /* 0x00005410ff667816 */ /* 0x000fe40000000066 */
[----:B------:R-:W-:Y:S01]  /*3380*/  PRMT R69, RZ, 0x5410, R69 ;  /* 0x00005410ff457816 */ /* 0x000fe20000000045 */
[----:B------:R-:W-:-:S04]  /*3390*/  FMUL.FTZ R132, R106, R107 ;  /* 0x0000006b6a847220 */ /* 0x000fc80000410000 */
[----:B------:R-:W2:Y:S01]  /*33a0*/  MUFU.RCP R109, R109 ;  /* 0x0000006d006d7308 */ /* 0x000ea20000001000 */
[----:B------:R-:W-:Y:S01]  /*33b0*/  PRMT R107, RZ, 0x5410, R71 ;  /* 0x00005410ff6b7816 */ /* 0x000fe20000000047 */
[----:B0-----:R-:W-:Y:S02]  /*33c0*/  FADD.FTZ R71, -R105, 1 ;  /* 0x3f80000069477421 */ /* 0x001fe40000010100 */
[----:B------:R-:W-:Y:S02]  /*33d0*/  FADD.FTZ R112, -R104, 1 ;  /* 0x3f80000068707421 */ /* 0x000fe40000010100 */
[----:B------:R-:W-:Y:S02]  /*33e0*/  FMUL.FTZ R113, R102, R69 ;  /* 0x0000004566717220 */ /* 0x000fe40000410000 */
[----:B------:R-:W0:Y:S01]  /*33f0*/  MUFU.RCP R126, R126 ;  /* 0x0000007e007e7308 */ /* 0x000e220000001000 */
[----:B------:R-:W-:Y:S01]  /*3400*/  FADD.FTZ R114, R114, 1 ;  /* 0x3f80000072727421 */ /* 0x000fe20000010000 */
[----:B------:R-:W-:Y:S01]  /*3410*/  PRMT R106, RZ, 0x5410, R70 ;  /* 0x00005410ff6a7816 */ /* 0x000fe20000000046 */
[----:B------:R-:W-:Y:S01]  /*3420*/  FFMA.FTZ R111, R48, R71, 1 ;  /* 0x3f800000306f7423 */ /* 0x000fe20000010047 */
[----:B------:R-:W-:Y:S01]  /*3430*/  PRMT R71, RZ, 0x5410, R3 ;  /* 0x00005410ff477816 */ /* 0x000fe20000000003 */
[----:B------:R-:W-:Y:S01]  /*3440*/  FFMA.FTZ R112, R47, R112, 1 ;  /* 0x3f8000002f707423 */ /* 0x000fe20000010070 */
[----:B-1----:R-:W-:Y:S01]  /*3450*/  PRMT R103, RZ, 0x5410, R103 ;  /* 0x00005410ff677816 */ /* 0x002fe20000000067 */
[----:B------:R-:W-:Y:S01]  /*3460*/  FMUL.FTZ R113, R104, R113 ;  /* 0x0000007168717220 */ /* 0x000fe20000410000 */
[----:B------:R1:W0:Y:S01]  /*3470*/  MUFU.RCP R117, R114 ;  /* 0x0000007200757308 */ /* 0x0002220000001000 */
[----:B--2---:R-:W-:-:S02]  /*3480*/  PRMT R70, RZ, 0x5410, R2 ;  /* 0x00005410ff467816 */ /* 0x004fc40000000002 */
[----:B------:R-:W-:Y:S02]  /*3490*/  FMUL.FTZ R134, R113, R112 ;  /* 0x0000007071867220 */ /* 0x000fe40000410000 */
[----:B------:R-:W-:Y:S02]  /*34a0*/  FADD.FTZ R113, -R109, 1 ;  /* 0x3f8000006d717421 */ /* 0x000fe40000010100 */
[----:B------:R-:W-:Y:S02]  /*34b0*/  FMUL.FTZ R112, R106, R71 ;  /* 0x000000476a707220 */ /* 0x000fe40000410000 */
[----:B-1----:R-:W-:Y:S02]  /*34c0*/  FADD.FTZ R114, -R110, 1 ;  /* 0x3f8000006e727421 */ /* 0x002fe40000010100 */
[----:B------:R-:W-:Y:S02]  /*34d0*/  FMUL.FTZ R3, R108, R103 ;  /* 0x000000676c037220 */ /* 0x000fe40000410000 */
[----:B------:R-:W-:-:S02]  /*34e0*/  FFMA.FTZ R123, R51, R114, 1 ;  /* 0x3f800000337b7423 */ /* 0x000fc40000010072 */
[----:B------:R-:W-:Y:S02]  /*34f0*/  FADD.FTZ R122, R122, 1 ;  /* 0x3f8000007a7a7421 */ /* 0x000fe40000010000 */
[----:B------:R-:W-:Y:S02]  /*3500*/  FFMA.FTZ R113, R50, R113, 1 ;  /* 0x3f80000032717423 */ /* 0x000fe40000010071 */
[----:B------:R-:W-:Y:S02]  /*3510*/  FMUL.FTZ R112, R109, R112 ;  /* 0x000000706d707220 */ /* 0x000fe40000410000 */
[----:B------:R-:W-:Y:S02]  /*3520*/  FMUL.FTZ R114, R110, R3 ;  /* 0x000000036e727220 */ /* 0x000fe40000410000 */
[----:B------:R-:W-:Y:S01]  /*3530*/  FMUL.FTZ R2, R107, R70 ;  /* 0x000000466b027220 */ /* 0x000fe20000410000 */
[----:B------:R0:W1:Y:S01]  /*3540*/  MUFU.RCP R130, R122 ;  /* 0x0000007a00827308 */ /* 0x0000620000001000 */
[----:B------:R-:W-:Y:S01]  /*3550*/  FMUL.FTZ R3, R112, R113 ;  /* 0x0000007170037220 */ /* 0x000fe20000410000 */
[----:B------:R-:W-:Y:S01]  /*3560*/  PRMT R112, RZ, 0x5410, R46 ;  /* 0x00005410ff707816 */ /* 0x000fe2000000002e */
[----:B------:R-:W-:Y:S01]  /*3570*/  FMUL.FTZ R133, R114, R123 ;  /* 0x0000007b72857220 */ /* 0x000fe20000410000 */
[----:B------:R-:W-:Y:S01]  /*3580*/  PRMT R113, RZ, 0x5410, R42 ;  /* 0x00005410ff717816 */ /* 0x000fe2000000002a */
[----:B------:R-:W-:Y:S01]  /*3590*/  FADD.FTZ R136, R124, 1 ;  /* 0x3f8000007c887421 */ /* 0x000fe20000010000 */
[----:B------:R-:W-:Y:S01]  /*35a0*/  PRMT R114, RZ, 0x5410, R41 ;  /* 0x00005410ff727816 */ /* 0x000fe20000000029 */
[----:B------:R-:W-:Y:S01]  /*35b0*/  FMUL.FTZ R2, R105, R2 ;  /* 0x0000000269027220 */ /* 0x000fe20000410000 */
[----:B---3--:R-:W-:Y:S01]  /*35c0*/  PRMT R115, RZ, 0x5410, R115 ;  /* 0x00005410ff737816 */ /* 0x008fe20000000073 */
[----:B------:R-:W-:Y:S01]  /*35d0*/  FADD.FTZ R123, -R121, 1 ;  /* 0x3f800000797b7421 */ /* 0x000fe20000010100 */
[----:B------:R-:W-:Y:S01]  /*35e0*/  PRMT R118, RZ, 0x5410, R118 ;  /* 0x00005410ff767816 */ /* 0x000fe20000000076 */
[----:B0-----:R-:W-:Y:S01]  /*35f0*/  FADD.FTZ R122, -R126, 1 ;  /* 0x3f8000007e7a7421 */ /* 0x001fe20000010100 */
[----:B----4-:R-:W-:Y:S01]  /*3600*/  PRMT R119, RZ, 0x5410, R119 ;  /* 0x00005410ff777816 */ /* 0x010fe20000000077 */
[----:B------:R-:W0:Y:S01]  /*3610*/  MUFU.RCP R59, R59 ;  /* 0x0000003b003b7308 */ /* 0x000e220000001000 */
[----:B------:R-:W-:Y:S01]  /*3620*/  FMUL.FTZ R2, R2, R111 ;  /* 0x0000006f02027220 */ /* 0x000fe20000410000 */
[----:B------:R-:W-:Y:S01]  /*3630*/  PRMT R111, RZ, 0x5410, R49 ;  /* 0x00005410ff6f7816 */ /* 0x000fe20000000031 */
[----:B------:R-:W-:Y:S01]  /*3640*/  FFMA.FTZ R135, R54, R123, 1 ;  /* 0x3f80000036877423 */ /* 0x000fe2000001007b */
[----:B-----5:R-:W-:Y:S01]  /*3650*/  PRMT R116, RZ, 0x5410, R116 ;  /* 0x00005410ff747816 */ /* 0x020fe20000000074 */
[----:B------:R-:W-:-:S03]  /*3660*/  FFMA.FTZ R124, R55, R122, 1 ;  /* 0x3f800000377c7423 */ /* 0x000fc6000001007a */
[----:B------:R2:W3:Y:S01]  /*3670*/  MUFU.RCP R41, R136 ;  /* 0x0000008800297308 */ /* 0x0004e20000001000 */
[----:B------:R-:W-:Y:S02]  /*3680*/  FADD.FTZ R42, -R120, 1 ;  /* 0x3f800000782a7421 */ /* 0x000fe40000010100 */
[----:B------:R-:W-:Y:S02]  /*3690*/  FMUL.FTZ R123, R112, R115 ;  /* 0x00000073707b7220 */ /* 0x000fe40000410000 */
[----:B------:R-:W-:Y:S02]  /*36a0*/  FMUL.FTZ R122, R113, R118 ;  /* 0x00000076717a7220 */ /* 0x000fe40000410000 */
[----:B------:R-:W-:Y:S02]  /*36b0*/  FMUL.FTZ R137, R114, R119 ;  /* 0x0000007772897220 */ /* 0x000fe40000410000 */
[----:B------:R-:W-:Y:S02]  /*36c0*/  FFMA.FTZ R46, R53, R42, 1 ;  /* 0x3f800000352e7423 */ /* 0x000fe4000001002a */
[----:B------:R-:W-:-:S02]  /*36d0*/  FMUL.FTZ R123, R120, R123 ;  /* 0x0000007b787b7220 */ /* 0x000fc40000410000 */
[----:B------:R-:W-:Y:S02]  /*36e0*/  FMUL.FTZ R122, R121, R122 ;  /* 0x0000007a797a7220 */ /* 0x000fe40000410000 */
[----:B------:R-:W-:Y:S02]  /*36f0*/  FMUL.FTZ R137, R126, R137 ;  /* 0x000000897e897220 */ /* 0x000fe40000410000 */
[----:B------:R-:W-:Y:S02]  /*3700*/  FADD.FTZ R49, -R117, 1 ;  /* 0x3f80000075317421 */ /* 0x000fe40000010100 */
[----:B------:R-:W-:Y:S01]  /*3710*/  FMUL.FTZ R42, R111, R116 ;  /* 0x000000746f2a7220 */ /* 0x000fe20000410000 */
[----:B--2---:R-:W-:Y:S01]  /*3720*/  F2FP.BF16.PACK_AB R136, R5, R4 ;  /* 0x000000040588723e */ /* 0x004fe200000010ff */
[----:B------:R-:W-:Y:S01]  /*3730*/  BAR.SYNC.DEFER_BLOCKING 0x0 ;  /* 0x0000000000007b1d */ /* 0x000fe20000010000 */
        /* <DEDUP_REMOVED lines=10> */
[----:B-1----:R-:W-:Y:S01]  /*37e0*/  FADD.FTZ R4, -R130, 1 ;  /* 0x3f80000082047421 */ /* 0x002fe20000010100 */
[----:B------:R-:W-:Y:S01]  /*37f0*/  PRMT R127, RZ, 0x5410, R127 ;  /* 0x00005410ff7f7816 */ /* 0x000fe2000000007f */
[----:B------:R-:W-:-:S02]  /*3800*/  FMUL.FTZ R42, R42, R49 ;  /* 0x000000312a2a7220 */ /* 0x000fc40000410000 */
[----:B------:R-:W-:Y:S02]  /*3810*/  FFMA.FTZ R38, R57, R4, 1 ;  /* 0x3f80000039267423 */ /* 0x000fe40000010004 */
[----:B0-----:R-:W-:Y:S02]  /*3820*/  FADD.FTZ R5, -R59, 1 ;  /* 0x3f8000003b057421 */ /* 0x001fe40000010100 */
[----:B---3--:R-:W-:Y:S02]  /*3830*/  FADD.FTZ R49, -R41, 1 ;  /* 0x3f80000029317421 */ /* 0x008fe40000010100 */
        /* <DEDUP_REMOVED lines=12> */
[----:B------:R-:W-:Y:S02]  /*3900*/  F2FP.BF16.PACK_AB R129, R132, R129 ;  /* 0x000000818481723e */ /* 0x000fe400000010ff */
[----:B------:R-:W-:Y:S02]  /*3910*/  PRMT R5, R136, 0x7632, R5 ;  /* 0x0000763288057816 */ /* 0x000fe40000000005 */
        /* <DEDUP_REMOVED lines=51> */
[----:B------:R1:W-:Y:S01]  /*3c50*/  STL.64 [R1], R162 ;  /* 0x000000a201007387 */ /* 0x0003e20000100a00 */
        /* <DEDUP_REMOVED lines=19> */
.L_x_4506:
[----:B-1----:R-:W-:Y:S05]  /*3d90*/  BSYNC B0 ;  /* 0x0000000000007941 */ /* 0x002fea0003800000 */
.L_x_4505:
        /* <DEDUP_REMOVED lines=12> */
[----:B0-----:R-:W-:Y:S01]  /*3e60*/  FMUL.FTZ R4, R34, R73 ;  /* 0x0000004922047220 */ /* 0x001fe20000410000 */
[----:B------:R-:W-:Y:S01]  /*3e70*/  ISETP.GE.AND P2, PT, R0, R161, PT ;  /* 0x000000a10000720c */ /* 0x000fe20003f46270 */
[----:B------:R-:W-:Y:S01]  /*3e80*/  UIADD3.X UR34, UR27, UR8, UR35, UP0, !UPT ;  /* 0x000000081b227290 */ /* 0x000fe200087fe423 */
[----:B------:R-:W-:Y:S01]  /*3e90*/  MOV R5, UR7 ;  /* 0x0000000700057c02 */ /* 0x000fe20008000f00 */
        /* <DEDUP_REMOVED lines=36> */
[----:B0-----:R-:W-:Y:S01]  /*40e0*/  FMUL.FTZ R133, R56, R59 ;  /* 0x0000003b38857220 */ /* 0x001fe20000410000 */
        /* <DEDUP_REMOVED lines=26> */
[----:B------:R-:W-:Y:S01]  /*4290*/  FADD.FTZ R59, R27, UR5 ;  /* 0x000000051b3b7e21 */ /* 0x000fe20008010000 */
[----:B------:R-:W-:Y:S01]  /*42a0*/  @!P2 STG.E.U16 [R2.64+-0x680], R141 ;  /* 0xfff9808d0200a986 */ /* 0x000fe2000c101520 */
[----:B------:R-:W-:Y:S01]  /*42b0*/  ISETP.GE.AND P2, PT, R30, R161, PT ;  /* 0x000000a11e00720c */ /* 0x000fe20003f46270 */
[----:B------:R-:W-:Y:S02]  /*42c0*/  FADD.FTZ R58, R25, UR5 ;  /* 0x00000005193a7e21 */ /* 0x000fe40008010000 */
[----:B------:R-:W-:Y:S02]  /*42d0*/  FADD.FTZ R57, R23, UR5 ;  /* 0x0000000517397e21 */ /* 0x000fe40008010000 */
[----:B------:R-:W-:-:S02]  /*42e0*/  FADD.FTZ R56, R21, UR5 ;  /* 0x0000000515387e21 */ /* 0x000fc40008010000 */
[----:B------:R-:W-:Y:S02]  /*42f0*/  FADD.FTZ R55, R19, UR5 ;  /* 0x0000000513377e21 */ /* 0x000fe40008010000 */
[----:B------:R-:W-:Y:S02]  /*4300*/  FADD.FTZ R54, R17, UR5 ;  /* 0x0000000511367e21 */ /* 0x000fe40008010000 */
[----:B------:R-:W-:Y:S02]  /*4310*/  FADD.FTZ R53, R15, UR5 ;  /* 0x000000050f357e21 */ /* 0x000fe40008010000 */
        /* <DEDUP_REMOVED lines=42> */
[----:B------:R-:W-:Y:S01]  /*45c0*/  PRMT R7, R67, 0x7632, R7 ;  /* 0x0000763243077816 */ /* 0x000fe20000000007 */
        /* <DEDUP_REMOVED lines=12> */
[----:B------:R-:W-:Y:S01]  /*4690*/  UIMAD UR36, UR12, UR9, UR7 ;  /* 0x000000090c2472a4 */ /* 0x000fe2000f8e0207 */
[----:B------:R-:W-:Y:S01]  /*46a0*/  F2FP.BF16.PACK_AB R127, R127, R128 ;  /* 0x000000807f7f723e */ /* 0x000fe200000010ff */
[----:B------:R-:W-:Y:S01]  /*46b0*/  BSSY B0, `(.L_x_4508) ;  /* 0x0000038000007945 */ /* 0x000fe20003800000 */
[----:B0-----:R-:W-:Y:S01]  /*46c0*/  PRMT R4, R103, 0x7632, R4 ;  /* 0x0000763267047816 */ /* 0x001fe20000000004 */
[----:B------:R-:W-:Y:S01]  /*46d0*/  STS.U16 [R93+0x4], R62 ;  /* 0x0000043e5d007388 */ /* 0x000fe20000000400 */
[----:B-1----:R-:W-:Y:S01]  /*46e0*/  PRMT R3, R70, 0x7632, R3 ;  /* 0x0000763246037816 */ /* 0x002fe20000000003 */
[----:B------:R-:W-:Y:S01]  /*46f0*/  UIADD3 UR7, UR35, UR36, URZ ;  /* 0x0000002423077290 */ /* 0x000fe2000fffe03f */
[----:B------:R-:W-:Y:S01]  /*4700*/  PRMT R21, R2, 0x7632, R21 ;  /* 0x0000763202157816 */ /* 0x000fe20000000015 */
[----:B------:R-:W-:Y:S01]  /*4710*/  STS.U16 [R93+0x8], R67 ;  /* 0x000008435d007388 */ /* 0x000fe20000000400 */
[----:B--2---:R-:W-:-:S02]  /*4720*/  PRMT R5, R115, 0x7632, R5 ;  /* 0x0000763273057816 */ /* 0x004fc40000000005 */
[----:B------:R-:W-:Y:S01]  /*4730*/  PRMT R25, R127, 0x7632, R25 ;  /* 0x000076327f197816 */ /* 0x000fe20000000019 */
        /* <DEDUP_REMOVED lines=47> */
.L_x_4509:
[----:B------:R-:W-:Y:S05]  /*4a30*/  BSYNC B0 ;  /* 0x0000000000007941 */ /* 0x000fea0003800000 */
.L_x_4508:
        /* <DEDUP_REMOVED lines=43> */
.L_x_4507:
[----:B------:R-:W2:Y:S01]  /*4cf0*/  LDL.LU R0, [R1+0xc] ;  /* 0x00000c0001007983 */ /* 0x000ea20000300800 */
[----:B0-----:R-:W-:Y:S01]  /*4d00*/  PRMT R3, RZ, 0x5410, R92 ;  /* 0x00005410ff037816 */ /* 0x001fe2000000005c */
        /* <DEDUP_REMOVED lines=56> */
[----:B------:R-:W-:Y:S02]  /*5090*/  FFMA.FTZ R0, R33, R2, R0 ;  /* 0x0000000221007223 */ /* 0x000fe40000010000 */
[----:B------:R-:W-:-:S03]  /*50a0*/  CS2R R2, SRZ ;  /* 0x0000000000027805 */ /* 0x000fc6000001ff00 */
[----:B------:R0:W-:Y:S02]  /*50b0*/  STL [R1+0xc], R0 ;  /* 0x00000c0001007387 */ /* 0x0001e40000100800 */
[----:B0-----:R-:W-:Y:S01]  /*50c0*/  MOV R0, RZ ;  /* 0x000000ff00007202 */ /* 0x001fe20000000f00 */
        /* <DEDUP_REMOVED lines=9> */
.L_x_4611:
        /* <DEDUP_REMOVED lines=15> */
[----:B------:R-:W-:Y:S02]  /*5250*/  MOV R61, UR35 ;  /* 0x00000023003d7c02 */ /* 0x000fe40008000f00 */
[----:B------:R-:W-:Y:S01]  /*5260*/  LOP3.LUT R62, R98, 0x7ffffe0, RZ, 0xc0, !PT ;  /* 0x07ffffe0623e7812 */ /* 0x000fe200078ec0ff */
[----:B------:R-:W-:Y:S02]  /*5270*/  ULDC UR36, c[0x0][0x168] ;  /* 0x00005a0000247ab9 */ /* 0x000fe40000000800 */
[----:B------:R-:W-:Y:S01]  /*5280*/  ULDC.64 UR34, c[0x0][0x1c0] ;  /* 0x0000700000227ab9 */ /* 0x000fe20000000a00 */
[----:B------:R-:W2:Y:S01]  /*5290*/  LDG.E.64 R60, [R60.64] ;  /* 0x000000203c3c7981 */ /* 0x000ea2000c1e1b00 */
[----:B------:R-:W-:Y:S01]  /*52a0*/  SHF.L.U32 R62, R62, 0x5, RZ ;  /* 0x000000053e3e7819 */ /* 0x000fe200000006ff */
[----:B------:R-:W-:Y:S01]  /*52b0*/  UIADD3 UR36, -UR25, UR36, URZ ;  /* 0x0000002419247290 */ /* 0x000fe2000fffe13f */
[----:B------:R-:W-:Y:S01]  /*52c0*/  MOV R67, UR7 ;  /* 0x0000000700437c02 */ /* 0x000fe20008000f00 */
[----:B------:R-:W-:Y:S01]  /*52d0*/  UIMAD UR34, UR39, UR34, URZ ;  /* 0x00000022272272a4 */ /* 0x000fe2000f8e023f */
[----:B------:R-:W-:Y:S01]  /*52e0*/  LOP3.LUT R62, R62, 0xffffffe0, R95, 0xe2, !PT ;  /* 0xffffffe03e3e7812 */ /* 0x000fe200078ee25f */
[----:B------:R-:W-:-:S02]  /*52f0*/  USHF.L.U32 UR36, UR36, 0x1, URZ ;  /* 0x0000000124247899 */ /* 0x000fc4000800063f */
[----:B------:R-:W-:Y:S01]  /*5300*/  UIMAD UR34, UR7, UR35, UR34 ;  /* 0x00000023072272a4 */ /* 0x000fe2000f8e0222 */
[--C-:B------:R-:W-:Y:S02]  /*5310*/  SHF.R.S32.HI R63, RZ, 0x1f, R62.reuse ;  /* 0x0000001fff3f7819 */ /* 0x100fe4000001143e */
[C---:B------:R-:W-:Y:S02]  /*5320*/  LOP3.LUT R64, R62.reuse, 0x20, RZ, 0xfc, !PT ;  /* 0x000000203e407812 */ /* 0x040fe400078efcff */
[C---:B------:R-:W-:Y:S01]  /*5330*/  ISETP.GE.AND P4, PT, R62.reuse, UR36, PT ;  /* 0x000000243e007c0c */ /* 0x040fe2000bf86270 */
[----:B------:R-:W-:Y:S01]  /*5340*/  IMAD.WIDE.U32 R66, R67, c[0x0][0x1c0], R62 ;  /* 0x0000700043427a25 */ /* 0x000fe200078e003e */
[----:B------:R-:W-:Y:S02]  /*5350*/  LOP3.LUT R68, R62, 0x60, RZ, 0xfc, !PT ;  /* 0x000000603e447812 */ /* 0x000fe400078efcff */
[----:B------:R-:W-:Y:S02]  /*5360*/  ISETP.GE.AND P5, PT, R64, UR36, PT ;  /* 0x0000002440007c0c */ /* 0x000fe4000bfa6270 */
[----:B------:R-:W-:-:S02]  /*5370*/  LOP3.LUT R65, R62, 0x40, RZ, 0xfc, !PT ;  /* 0x000000403e417812 */ /* 0x000fc400078efcff */
[----:B------:R-:W-:Y:S01]  /*5380*/  IADD3 R63, R67, UR34, RZ ;  /* 0x00000022433f7c10 */ /* 0x000fe2000fffe0ff */
[----:B------:R-:W-:Y:S01]  /*5390*/  ULDC.64 UR34, c[0x0][0x198] ;  /* 0x0000660000227ab9 */ /* 0x000fe20000000a00 */
[----:B------:R-:W-:Y:S02]  /*53a0*/  LEA R64, P2, R66, UR22, 0x1 ;  /* 0x0000001642407c11 */ /* 0x000fe4000f8408ff */
[----:B------:R-:W-:Y:S02]  /*53b0*/  ISETP.GE.AND P1, PT, R68, UR36, PT ;  /* 0x0000002444007c0c */ /* 0x000fe4000bf26270 */
[----:B------:R-:W-:Y:S02]  /*53c0*/  LOP3.LUT R68, R62, 0x80, RZ, 0xfc, !PT ;  /* 0x000000803e447812 */ /* 0x000fe400078efcff */
[----:B------:R-:W-:Y:S02]  /*53d0*/  ISETP.GE.AND P0, PT, R65, UR36, PT ;  /* 0x0000002441007c0c */ /* 0x000fe4000bf06270 */
[----:B------:R-:W-:-:S02]  /*53e0*/  PRMT R67, RZ, 0x7610, R67 ;  /* 0x00007610ff437816 */ /* 0x000fc40000000043 */
[----:B------:R-:W-:Y:S02]  /*53f0*/  LEA.HI.X R65, R66, UR23, R63, 0x1, P2 ;  /* 0x0000001742417c11 */ /* 0x000fe400090f0c3f */
[----:B------:R-:W-:Y:S02]  /*5400*/  LOP3.LUT R63, R62, 0xa0, RZ, 0xfc, !PT ;  /* 0x000000a03e3f7812 */ /* 0x000fe400078efcff */
[----:B------:R-:W-:Y:S01]  /*5410*/  ISETP.GE.AND P2, PT, R68, UR36, PT ;  /* 0x0000002444007c0c */ /* 0x000fe2000bf46270 */
[----:B------:R0:W3:Y:S01]  /*5420*/  @!P4 LDG.E.U16 R67, [R64.64] ;  /* 0x000000204043c981 */ /* 0x0000e2000c1e1500 */
[----:B------:R-:W-:Y:S02]  /*5430*/  LOP3.LUT R66, R62, 0xc0, RZ, 0xfc, !PT ;  /* 0x000000c03e427812 */ /* 0x000fe400078efcff */
[----:B------:R-:W-:Y:S02]  /*5440*/  PRMT R68, RZ, 0x7610, R68 ;  /* 0x00007610ff447816 */ /* 0x000fe40000000044 */
[----:B------:R-:W-:-:S02]  /*5450*/  ISETP.GE.AND P3, PT, R63, UR36, PT ;  /* 0x000000243f007c0c */ /* 0x000fc4000bf66270 */
[----:B------:R-:W-:Y:S02]  /*5460*/  LOP3.LUT R69, R62, 0xe0, RZ, 0xfc, !PT ;  /* 0x000000e03e457812 */ /* 0x000fe400078efcff */
[----:B------:R-:W-:Y:S01]  /*5470*/  ISETP.GE.AND P4, PT, R66, UR36, PT ;  /* 0x0000002442007c0c */ /* 0x000fe2000bf86270 */
[----:B------:R0:W4:Y:S01]  /*5480*/  @!P5 LDG.E.U16 R68, [R64.64+0x40] ;  /* 0x000040204044d981 */ /* 0x000122000c1e1500 */
[----:B------:R-:W-:Y:S02]  /*5490*/  PRMT R63, RZ, 0x7610, R63 ;  /* 0x00007610ff3f7816 */ /* 0x000fe4000000003f */
[----:B------:R-:W-:Y:S02]  /*54a0*/  PRMT R66, RZ, 0x7610, R66 ;  /* 0x00007610ff427816 */ /* 0x000fe40000000042 */
[C---:B------:R-:W-:Y:S02]  /*54b0*/  LOP3.LUT R70, R62.reuse, 0x100, RZ, 0xfc, !PT ;  /* 0x000001003e467812 */ /* 0x040fe400078efcff */
[----:B------:R-:W-:Y:S01]  /*54c0*/  ISETP.GE.AND P5, PT, R69, UR36, PT ;  /* 0x0000002445007c0c */ /* 0x000fe2000bfa6270 */
[----:B------:R0:W3:Y:S01]  /*54d0*/  @!P0 LDG.E.U16 R63, [R64.64+0x80] ;  /* 0x00008020403f8981 */ /* 0x0000e2000c1e1500 */
[----:B------:R-:W-:-:S02]  /*54e0*/  LOP3.LUT R69, R62, 0x120, RZ, 0xfc, !PT ;  /* 0x000001203e457812 */ /* 0x000fc400078efcff */
[----:B------:R-:W-:Y:S01]  /*54f0*/  ISETP.GE.AND P0, PT, R70, UR36, PT ;  /* 0x0000002446007c0c */ /* 0x000fe2000bf06270 */
[----:B------:R0:W3:Y:S01]  /*5500*/  @!P1 LDG.E.U16 R66, [R64.64+0xc0] ;  /* 0x0000c02040429981 */ /* 0x0000e2000c1e1500 */
[----:B------:R-:W-:Y:S02]  /*5510*/  ISETP.GE.AND P1, PT, R69, UR36, PT ;  /* 0x0000002445007c0c */ /* 0x000fe4000bf26270 */
[----:B------:R-:W-:Y:S02]  /*5520*/  PRMT R70, RZ, 0x7610, R70 ;  /* 0x00007610ff467816 */ /* 0x000fe40000000046 */
[----:B------:R-:W-:Y:S02]  /*5530*/  PRMT R69, RZ, 0x7610, R69 ;  /* 0x00007610ff457816 */ /* 0x000fe40000000045 */
[C---:B------:R-:W-:Y:S02]  /*5540*/  LOP3.LUT R99, R62.reuse, 0x140, RZ, 0xfc, !PT ;  /* 0x000001403e637812 */ /* 0x040fe400078efcff */
[----:B------:R-:W-:Y:S01]  /*5550*/  LOP3.LUT R100, R62, 0x160, RZ, 0xfc, !PT ;  /* 0x000001603e647812 */ /* 0x000fe200078efcff */
[----:B------:R0:W3:Y:S01]  /*5560*/  @!P2 LDG.E.U16 R70, [R64.64+0x100] ;  /* 0x000100204046a981 */ /* 0x0000e2000c1e1500 */
[----:B------:R-:W-:-:S02]  /*5570*/  PRMT R71, RZ, 0x7610, R71 ;  /* 0x00007610ff477816 */ /* 0x000fc40000000047 */
[----:B------:R-:W-:Y:S01]  /*5580*/  ISETP.GE.AND P2, PT, R99, UR36, PT ;  /* 0x0000002463007c0c */ /* 0x000fe2000bf46270 */
[----:B------:R0:W3:Y:S01]  /*5590*/  @!P3 LDG.E.U16 R69, [R64.64+0x140] ;  /* 0x000140204045b981 */ /* 0x0000e2000c1e1500 */
[----:B------:R-:W-:Y:S02]  /*55a0*/  LOP3.LUT R99, R62, 0x180, RZ, 0xfc, !PT ;  /* 0x000001803e637812 */ /* 0x000fe400078efcff */
[----:B------:R-:W-:Y:S01]  /*55b0*/  ISETP.GE.AND P3, PT, R100, UR36, PT ;  /* 0x0000002464007c0c */ /* 0x000fe2000bf66270 */
[----:B------:R0:W3:Y:S01]  /*55c0*/  @!P4 LDG.E.U16 R71, [R64.64+0x180] ;  /* 0x000180204047c981 */ /* 0x0000e2000c1e1500 */
[----:B------:R-:W-:Y:S02]  /*55d0*/  ISETP.GE.AND P4, PT, R99, UR36, PT ;  /* 0x0000002463007c0c */ /* 0x000fe4000bf86270 */
[----:B------:R-:W-:Y:S02]  /*55e0*/  PRMT R102, RZ, 0x7610, R102 ;  /* 0x00007610ff667816 */ /* 0x000fe40000000066 */
[----:B------:R-:W-:-:S02]  /*55f0*/  PRMT R106, RZ, 0x7610, R106 ;  /* 0x00007610ff6a7816 */ /* 0x000fc4000000006a */
[C---:B------:R-:W-:Y:S02]  /*5600*/  LOP3.LUT R103, R62.reuse, 0x1c0, RZ, 0xfc, !PT ;  /* 0x000001c03e677812 */ /* 0x040fe400078efcff */
[C---:B------:R-:W-:Y:S01]  /*5610*/  LOP3.LUT R107, R62.reuse, 0x200, RZ, 0xfc, !PT ;  /* 0x000002003e6b7812 */ /* 0x040fe200078efcff */
[----:B------:R0:W3:Y:S01]  /*5620*/  @!P0 LDG.E.U16 R102, [R64.64+0x200] ;  /* 0x0002002040668981 */ /* 0x0000e2000c1e1500 */
[----:B------:R-:W-:Y:S02]  /*5630*/  PRMT R104, RZ, 0x7610, R104 ;  /* 0x00007610ff687816 */ /* 0x000fe40000000068 */
[----:B------:R-:W-:Y:S01]  /*5640*/  PRMT R100, RZ, 0x7610, R100 ;  /* 0x00007610ff647816 */ /* 0x000fe20000000064 */
[----:B------:R0:W3:Y:S01]  /*5650*/  @!P3 LDG.E.U16 R106, [R64.64+0x2c0] ;  /* 0x0002c020406ab981 */ /* 0x0000e2000c1e1500 */
[----:B------:R-:W-:Y:S02]  /*5660*/  PRMT R101, RZ, 0x7610, R101 ;  /* 0x00007610ff657816 */ /* 0x000fe40000000065 */
[----:B------:R-:W-:Y:S01]  /*5670*/  ISETP.GE.AND P0, PT, R103, UR36, PT ;  /* 0x0000002467007c0c */ /* 0x000fe2000bf06270 */
[----:B------:R0:W3:Y:S01]  /*5680*/  @!P4 LDG.E.U16 R104, [R64.64+0x300] ;  /* 0x000300204068c981 */ /* 0x0000e2000c1e1500 */
[----:B------:R-:W-:-:S02]  /*5690*/  LOP3.LUT R103, R62, 0x1e0, RZ, 0xfc, !PT ;  /* 0x000001e03e677812 */ /* 0x000fc400078efcff */
[----:B------:R-:W-:Y:S01]  /*56a0*/  ISETP.GE.AND P3, PT, R107, UR36, PT ;  /* 0x000000246b007c0c */ /* 0x000fe2000bf66270 */
[----:B------:R0:W4:Y:S01]  /*56b0*/  @!P5 LDG.E.U16 R100, [R64.64+0x1c0] ;  /* 0x0001c0204064d981 */ /* 0x000122000c1e1500 */
[C---:B------:R-:W-:Y:S02]  /*56c0*/  LOP3.LUT R99, R62.reuse, 0x1a0, RZ, 0xfc, !PT ;  /* 0x000001a03e637812 */ /* 0x040fe400078efcff */
[----:B------:R-:W-:Y:S01]  /*56d0*/  LOP3.LUT R108, R62, 0x240, RZ, 0xfc, !PT ;  /* 0x000002403e6c7812 */ /* 0x000fe200078efcff */
[----:B------:R0:W4:Y:S01]  /*56e0*/  @!P1 LDG.E.U16 R101, [R64.64+0x240] ;  /* 0x0002402040659981 */ /* 0x000122000c1e1500 */
[----:B------:R-:W-:Y:S02]  /*56f0*/  ISETP.GE.AND P4, PT, R103, UR36, PT ;  /* 0x0000002467007c0c */ /* 0x000fe4000bf86270 */
[----:B------:R-:W-:Y:S02]  /*5700*/  ISETP.GE.AND P5, PT, R99, UR36, PT ;  /* 0x0000002463007c0c */ /* 0x000fe4000bfa6270 */
[----:B------:R-:W-:-:S02]  /*5710*/  PRMT R105, RZ, 0x7610, R105 ;  /* 0x00007610ff697816 */ /* 0x000fc40000000069 */
[----:B------:R-:W-:Y:S02]  /*5720*/  ISETP.GE.AND P1, PT, R108, UR36, PT ;  /* 0x000000246c007c0c */ /* 0x000fe4000bf26270 */
[----:B------:R-:W-:Y:S02]  /*5730*/  PRMT R108, RZ, 0x7610, R108 ;  /* 0x00007610ff6c7816 */ /* 0x000fe4000000006c */
[C---:B------:R-:W-:Y:S01]  /*5740*/  LOP3.LUT R107, R62.reuse, 0x220, RZ, 0xfc, !PT ;  /* 0x000002203e6b7812 */ /* 0x040fe200078efcff */
[----:B------:R0:W4:Y:S01]  /*5750*/  @!P2 LDG.E.U16 R105, [R64.64+0x280] ;  /* 0x000280204069a981 */ /* 0x000122000c1e1500 */
[----:B------:R-:W-:Y:S02]  /*5760*/  LOP3.LUT R110, R62, 0x280, RZ, 0xfc, !PT ;  /* 0x000002803e6e7812 */ /* 0x000fe400078efcff */
[----:B------:R-:W-:Y:S01]  /*5770*/  PRMT R109, RZ, 0x7610, R109 ;  /* 0x00007610ff6d7816 */ /* 0x000fe2000000006d */
[----:B------:R0:W4:Y:S01]  /*5780*/  @!P3 LDG.E.U16 R108, [R64.64+0x400] ;  /* 0x00040020406cb981 */ /* 0x000122000c1e1500 */
[----:B------:R-:W-:-:S02]  /*5790*/  PRMT R99, RZ, 0x7610, R99 ;  /* 0x00007610ff637816 */ /* 0x000fc40000000063 */
[----:B------:R-:W-:Y:S02]  /*57a0*/  ISETP.GE.AND P2, PT, R107, UR36, PT ;  /* 0x000000246b007c0c */ /* 0x000fe4000bf46270 */
[----:B------:R-:W-:Y:S01]  /*57b0*/  PRMT R103, RZ, 0x7610, R103 ;  /* 0x00007610ff677816 */ /* 0x000fe20000000067 */
[----:B------:R0:W4:Y:S01]  /*57c0*/  @!P4 LDG.E.U16 R109, [R64.64+0x3c0] ;  /* 0x0003c020406dc981 */ /* 0x000122000c1e1500 */
[----:B------:R-:W-:Y:S02]  /*57d0*/  LOP3.LUT R107, R62, 0x260, RZ, 0xfc, !PT ;  /* 0x000002603e6b7812 */ /* 0x000fe400078efcff */
[----:B------:R-:W-:Y:S01]  /*57e0*/  ISETP.GE.AND P3, PT, R110, UR36, PT ;  /* 0x000000246e007c0c */ /* 0x000fe2000bf66270 */
[----:B------:R0:W4:Y:S01]  /*57f0*/  @!P5 LDG.E.U16 R99, [R64.64+0x340] ;  /* 0x000340204063d981 */ /* 0x000122000c1e1500 */
[----:B------:R-:W-:Y:S02]  /*5800*/  LOP3.LUT R110, R62, 0x2c0, RZ, 0xfc, !PT ;  /* 0x000002c03e6e7812 */ /* 0x000fe400078efcff */
[----:B------:R-:W-:Y:S01]  /*5810*/  ISETP.GE.AND P4, PT, R107, UR36, PT ;  /* 0x000000246b007c0c */ /* 0x000fe2000bf86270 */
[----:B------:R0:W4:Y:S01]  /*5820*/  @!P0 LDG.E.U16 R103, [R64.64+0x380] ;  /* 0x0003802040678981 */ /* 0x000122000c1e1500 */
[----:B------:R-:W-:-:S02]  /*5830*/  PRMT R107, RZ, 0x7610, R107 ;  /* 0x00007610ff6b7816 */ /* 0x000fc4000000006b */
[----:B------:R-:W-:Y:S02]  /*5840*/  ISETP.GE.AND P5, PT, R110, UR36, PT ;  /* 0x000000246e007c0c */ /* 0x000fe4000bfa6270 */
[----:B------:R-:W-:Y:S02]  /*5850*/  PRMT R110, RZ, 0x7610, R110 ;  /* 0x00007610ff6e7816 */ /* 0x000fe4000000006e */
[C---:B------:R-:W-:Y:S01]  /*5860*/  LOP3.LUT R111, R62.reuse, 0x2a0, RZ, 0xfc, !PT ;  /* 0x000002a03e6f7812 */ /* 0x040fe200078efcff */
[----:B------:R0:W4:Y:S03]  /*5870*/  @!P2 LDG.E.U16 R107, [R64.64+0x440] ;  /* 0x00044020406ba981 */ /* 0x000126000c1e1500 */
[----:B------:R-:W-:Y:S01]  /*5880*/  ISETP.GE.AND P0, PT, R111, UR36, PT ;  /* 0x000000246f007c0c */ /* 0x000fe2000bf06270 */
[----:B------:R0:W4:Y:S01]  /*5890*/  @!P1 LDG.E.U16 R110, [R64.64+0x480] ;  /* 0x00048020406e9981 */ /* 0x000122000c1e1500 */
[----:B------:R-:W-:-:S02]  /*58a0*/  LOP3.LUT R111, R62, 0x2e0, RZ, 0xfc, !PT ;  /* 0x000002e03e6f7812 */ /* 0x000fc400078efcff */
[----:B------:R-:W-:Y:S02]  /*58b0*/  PRMT R113, RZ, 0x7610, R113 ;  /* 0x00007610ff717816 */ /* 0x000fe40000000071 */
[----:B------:R-:W-:Y:S02]  /*58c0*/  ISETP.GE.AND P2, PT, R111, UR36, PT ;  /* 0x000000246f007c0c */ /* 0x000fe4000bf46270 */
[C---:B------:R-:W-:Y:S02]  /*58d0*/  LOP3.LUT R111, R62.reuse, 0x300, RZ, 0xfc, !PT ;  /* 0x000003003e6f7812 */ /* 0x040fe400078efcff */
[----:B------:R-:W-:Y:S01]  /*58e0*/  PRMT R115, RZ, 0x7610, R115 ;  /* 0x00007610ff737816 */ /* 0x000fe20000000073 */
[----:B------:R0:W4:Y:S01]  /*58f0*/  @!P4 LDG.E.U16 R113, [R64.64+0x4c0] ;  /* 0x0004c0204071c981 */ /* 0x000122000c1e1500 */
[----:B------:R-:W-:Y:S02]  /*5900*/  LOP3.LUT R112, R62, 0x320, RZ, 0xfc, !PT ;  /* 0x000003203e707812 */ /* 0x000fe400078efcff */
[----:B------:R-:W-:-:S02]  /*5910*/  ISETP.GE.AND P1, PT, R111, UR36, PT ;  /* 0x000000246f007c0c */ /* 0x000fc4000bf26270 */
[----:B------:R-:W-:Y:S01]  /*5920*/  LOP3.LUT R111, R62, 0x340, RZ, 0xfc, !PT ;  /* 0x000003403e6f7812 */ /* 0x000fe200078efcff */
[----:B------:R0:W4:Y:S01]  /*5930*/  @!P3 LDG.E.U16 R115, [R64.64+0x500] ;  /* 0x000500204073b981 */ /* 0x000122000c1e1500 */
[----:B------:R-:W-:Y:S02]  /*5940*/  ISETP.GE.AND P4, PT, R112, UR36, PT ;  /* 0x0000002470007c0c */ /* 0x000fe4000bf86270 */
[----:B------:R-:W-:Y:S02]  /*5950*/  PRMT R112, RZ, 0x7610, R112 ;  /* 0x00007610ff707816 */ /* 0x000fe40000000070 */
[----:B------:R-:W-:Y:S02]  /*5960*/  ISETP.GE.AND P3, PT, R111, UR36, PT ;  /* 0x000000246f007c0c */ /* 0x000fe4000bf66270 */
[----:B------:R-:W-:Y:S02]  /*5970*/  PRMT R114, RZ, 0x7610, R114 ;  /* 0x00007610ff727816 */ /* 0x000fe40000000072 */
[----:B------:R-:W-:Y:S01]  /*5980*/  PRMT R111, RZ, 0x7610, R111 ;  /* 0x00007610ff6f7816 */ /* 0x000fe2000000006f */
[----:B------:R0:W4:Y:S01]  /*5990*/  @!P0 LDG.E.U16 R112, [R64.64+0x540] ;  /* 0x0005402040708981 */ /* 0x000122000c1e1500 */
[----:B------:R-:W-:-:S03]  /*59a0*/  LOP3.LUT R116, R62, 0x360, RZ, 0xfc, !PT ;  /* 0x000003603e747812 */ /* 0x000fc600078efcff */
[----:B------:R0:W4:Y:S01]  /*59b0*/  @!P5 LDG.E.U16 R114, [R64.64+0x580] ;  /* 0x000580204072d981 */ /* 0x000122000c1e1500 */
[----:B------:R-:W-:Y:S02]  /*59c0*/  LOP3.LUT R117, R62, 0x3a0, RZ, 0xfc, !PT ;  /* 0x000003a03e757812 */ /* 0x000fe400078efcff */
[----:B------:R-:W-:Y:S01]  /*59d0*/  SHF.L.U32 R120, R98, 0x5, RZ ;  /* 0x0000000562787819 */ /* 0x000fe200000006ff */
[----:B------:R0:W4:Y:S01]  /*59e0*/  @!P2 LDG.E.U16 R111, [R64.64+0x5c0] ;  /* 0x0005c020406fa981 */ /* 0x000122000c1e1500 */
[----:B------:R-:W-:Y:S02]  /*59f0*/  ISETP.GE.AND P0, PT, R116, UR36, PT ;  /* 0x0000002474007c0c */ /* 0x000fe4000bf06270 */
[----:B------:R-:W-:Y:S02]  /*5a00*/  LOP3.LUT R116, R62, 0x380, RZ, 0xfc, !PT ;  /* 0x000003803e747812 */ /* 0x000fe400078efcff */
[----:B------:R-:W-:Y:S02]  /*5a10*/  ISETP.GE.AND P2, PT, R117, UR36, PT ;  /* 0x0000002475007c0c */ /* 0x000fe4000bf46270 */
[----:B------:R-:W-:-:S02]  /*5a20*/  LOP3.LUT R120, R120, 0xffffffe0, R95, 0xe2, !PT ;  /* 0xffffffe078787812 */ /* 0x000fc400078ee25f */
[----:B------:R-:W-:Y:S02]  /*5a30*/  PRMT R117, RZ, 0x7610, R117 ;  /* 0x00007610ff757816 */ /* 0x000fe40000000075 */
[----:B------:R-:W-:Y:S02]  /*5a40*/  ISETP.GE.AND P5, PT, R116, UR36, PT ;  /* 0x0000002474007c0c */ /* 0x000fe4000bfa6270 */
[----:B------:R-:W-:Y:S02]  /*5a50*/  LOP3.LUT R120, R120, 0x3e0, RZ, 0xfc, !PT ;  /* 0x000003e078787812 */ /* 0x000fe400078efcff */
[----:B------:R-:W-:Y:S01]  /*5a60*/  PRMT R118, RZ, 0x7610, R118 ;  /* 0x00007610ff767816 */ /* 0x000fe20000000076 */
[----:B------:R0:W4:Y:S01]  /*5a70*/  @!P4 LDG.E.U16 R117, [R64.64+0x640] ;  /* 0x000640204075c981 */ /* 0x000122000c1e1500 */
[----:B------:R-:W-:Y:S02]  /*5a80*/  PRMT R116, RZ, 0x7610, R116 ;  /* 0x00007610ff747816 */ /* 0x000fe40000000074 */
[----:B------:R-:W-:-:S02]  /*5a90*/  PRMT R119, RZ, 0x7610, R119 ;  /* 0x00007610ff777816 */ /* 0x000fc40000000077 */
[----:B------:R-:W-:Y:S01]  /*5aa0*/  ISETP.GE.AND P4, PT, R120, UR36, PT ;  /* 0x0000002478007c0c */ /* 0x000fe2000bf86270 */
[----:B------:R0:W4:Y:S01]  /*5ab0*/  @!P1 LDG.E.U16 R118, [R64.64+0x600] ;  /* 0x0006002040769981 */ /* 0x000122000c1e1500 */
[----:B------:R-:W-:Y:S02]  /*5ac0*/  LOP3.LUT R62, R62, 0x3c0, RZ, 0xfc, !PT ;  /* 0x000003c03e3e7812 */ /* 0x000fe400078efcff */
[----:B------:R-:W-:Y:S01]  /*5ad0*/  PRMT R120, RZ, 0x7610, R120 ;  /* 0x00007610ff787816 */ /* 0x000fe20000000078 */
[----:B------:R0:W4:Y:S01]  /*5ae0*/  @!P3 LDG.E.U16 R116, [R64.64+0x680] ;  /* 0x000680204074b981 */ /* 0x000122000c1e1500 */
[----:B------:R-:W-:-:S03]  /*5af0*/  ISETP.GE.AND P1, PT, R62, UR36, PT ;  /* 0x000000243e007c0c */ /* 0x000fc6000bf26270 */
[----:B------:R0:W4:Y:S04]  /*5b00*/  @!P0 LDG.E.U16 R119, [R64.64+0x6c0] ;  /* 0x0006c02040778981 */ /* 0x000128000c1e1500 */
[----:B------:R0:W4:Y:S01]  /*5b10*/  @!P5 LDG.E.U16 R120, [R64.64+0x700] ;  /* 0x000700204078d981 */ /* 0x000122000c1e1500 */
[----:B------:R-:W-:Y:S02]  /*5b20*/  PRMT R123, RZ, 0x7610, R123 ;  /* 0x00007610ff7b7816 */ /* 0x000fe4000000007b */
[----:B------:R-:W-:Y:S02]  /*5b30*/  PRMT R122, RZ, 0x7610, R122 ;  /* 0x00007610ff7a7816 */ /* 0x000fe4000000007a */
[----:B------:R-:W-:Y:S02]  /*5b40*/  PRMT R121, RZ, 0x7610, R121 ;  /* 0x00007610ff797816 */ /* 0x000fe40000000079 */
[----:B------:R0:W4:Y:S04]  /*5b50*/  @!P2 LDG.E.U16 R123, [R64.64+0x740] ;  /* 0x00074020407ba981 */ /* 0x000128000c1e1500 */
[----:B------:R0:W4:Y:S04]  /*5b60*/  @!P1 LDG.E.U16 R122, [R64.64+0x780] ;  /* 0x00078020407a9981 */ /* 0x000128000c1e1500 */
[----:B------:R0:W4:Y:S01]  /*5b70*/  @!P4 LDG.E.U16 R121, [R64.64+0x7c0] ;  /* 0x0007c0204079c981 */ /* 0x000122000c1e1500 */
[----:B------:R-:W-:Y:S01]  /*5b80*/  SHF.L.U32 R213, R98, 0x5, RZ ;  /* 0x0000000562d57819 */ /* 0x000fe200000006ff */
[----:B--2---:R-:W1:Y:S02]  /*5b90*/  R2UR UR43, R61 ;  /* 0x000000003d2b73c2 */ /* 0x004e6400000e0000 */
[----:B-1----:R-:W-:-:S04]  /*5ba0*/  FMUL.FTZ R62, R76, UR43 ;  /* 0x0000002b4c3e7c20 */ /* 0x002fc80008410000 */
[----:B------:R-:W-:Y:S02]  /*5bb0*/  FMUL.RZ R126, R62, 0.15915493667125701904 ;  /* 0x3e22f9833e7e7820 */ /* 0x000fe4000040c000 */
[----:B------:R-:W-:Y:S02]  /*5bc0*/  FMUL.FTZ R62, R75, UR43 ;  /* 0x0000002b4b3e7c20 */ /* 0x000fe40008410000 */
[----:B------:R-:W-:Y:S02]  /*5bd0*/  FMUL.FTZ R61, R73, UR43 ;  /* 0x0000002b493d7c20 */ /* 0x000fe40008410000 */
[----:B------:R-:W-:Y:S02]  /*5be0*/  FMUL.RZ R127, R62, 0.15915493667125701904 ;  /* 0x3e22f9833e7f7820 */ /* 0x000fe4000040c000 */
[----:B------:R-:W-:Y:S02]  /*5bf0*/  FMUL.FTZ R62, R74, UR43 ;  /* 0x0000002b4a3e7c20 */ /* 0x000fe40008410000 */
[----:B------:R-:W-:-:S02]  /*5c00*/  FMUL.RZ R128, R61, 0.15915493667125701904 ;  /* 0x3e22f9833d807820 */ /* 0x000fc4000040c000 */
[----:B------:R-:W-:Y:S02]  /*5c10*/  FMUL.FTZ R61, R72, UR43 ;  /* 0x0000002b483d7c20 */ /* 0x000fe40008410000 */
[----:B0-----:R-:W-:Y:S01]  /*5c20*/  FMUL.RZ R64, R62, 0.15915493667125701904 ;  /* 0x3e22f9833e407820 */ /* 0x001fe2000040c000 */
[----:B------:R-:W-:Y:S01]  /*5c30*/  LOP3.LUT R62, R213, 0xfffffc00, RZ, 0xc0, !PT ;  /* 0xfffffc00d53e7812 */ /* 0x000fe200078ec0ff */
[----:B------:R-:W-:Y:S03]  /*5c40*/  MUFU.SIN R125, R126 ;  /* 0x0000007e007d7308 */ /* 0x000fe60000000400 */
[----:B------:R-:W-:-:S05]  /*5c50*/  IADD3 R132, R62, R97, RZ ;  /* 0x000000613e847210 */ /* 0x000fca0007ffe0ff */
[----:B------:R0:W-:Y:S02]  /*5c60*/  MUFU.COS R124, R126 ;  /* 0x0000007e007c7308 */ /* 0x0001e40000000000 */
[----:B0-----:R-:W-:Y:S02]  /*5c70*/  FMUL.RZ R126, R61, 0.15915493667125701904 ;  /* 0x3e22f9833d7e7820 */ /* 0x001fe4000040c000 */
[----:B------:R-:W-:-:S04]  /*5c80*/  FMUL.FTZ R61, R59, UR43 ;  /* 0x0000002b3b3d7c20 */ /* 0x000fc80008410000 */
[----:B------:R-:W-:Y:S01]  /*5c90*/  FMUL.RZ R130, R61, 0.15915493667125701904 ;  /* 0x3e22f9833d827820 */ /* 0x000fe2000040c000 */
[CC--:B------:R-:W-:Y:S01]  /*5ca0*/  LEA.HI.SX32 R61, R132.reuse, R132.reuse, 0x1b ;  /* 0x00000084843d7211 */ /* 0x0c0fe200078fdaff */
[----:B------:R-:W-:Y:S01]  /*5cb0*/  MUFU.SIN R187, R127 ;  /* 0x0000007f00bb7308 */ /* 0x000fe20000000400 */
[C---:B------:R-:W-:Y:S02]  /*5cc0*/  IADD3 R65, R132.reuse, 0x20, RZ ;  /* 0x0000002084417810 */ /* 0x040fe40007ffe0ff */
[----:B------:R-:W-:Y:S01]  /*5cd0*/  SHF.L.U32 R134, R61, 0x1, RZ ;  /* 0x000000013d867819 */ /* 0x000fe200000006ff */
[----:B------:R-:W-:Y:S01]  /*5ce0*/  FMUL.FTZ R61, R55, UR43 ;  /* 0x0000002b373d7c20 */ /* 0x000fe20008410000 */
[----:B------:R-:W0:Y:S03]  /*5cf0*/  R2UR UR44, R60 ;  /* 0x000000003c2c73c2 */ /* 0x000e2600000e0000 */
[----:B------:R1:W-:Y:S01]  /*5d00*/  MUFU.COS R188, R127 ;  /* 0x0000007f00bc7308 */ /* 0x0003e20000000000 */
[----:B------:R-:W-:Y:S01]  /*5d10*/  IADD3 R163, R132, 0x220, RZ ;  /* 0x0000022084a37810 */ /* 0x000fe20007ffe0ff */
[----:B------:R-:W-:Y:S01]  /*5d20*/  FMUL.RZ R146, R61, 0.15915493667125701904 ;  /* 0x3e22f9833d927820 */ /* 0x000fe2000040c000 */
[----:B------:R-:W-:-:S02]  /*5d30*/  LEA.HI.SX32 R131, R65, R132, 0x1b ;  /* 0x0000008441837211 */ /* 0x000fc400078fdaff */
[----:B-1----:R-:W-:-:S03]  /*5d40*/  IADD3 R127, R132, 0x40, RZ ;  /* 0x00000040847f7810 */ /* 0x002fc60007ffe0ff */
[----:B------:R-:W-:Y:S01]  /*5d50*/  MUFU.SIN R171, R146 ;  /* 0x0000009200ab7308 */ /* 0x000fe20000000400 */
[-C--:B------:R-:W-:Y:S02]  /*5d60*/  LEA.HI.SX32 R138, R163, R132.reuse, 0x1b ;  /* 0x00000084a38a7211 */ /* 0x080fe400078fdaff */
[----:B------:R-:W-:Y:S02]  /*5d70*/  LEA.HI.SX32 R135, R127, R132, 0x1b ;  /* 0x000000847f877211 */ /* 0x000fe400078fdaff */
[C---:B------:R-:W-:Y:S02]  /*5d80*/  IADD3 R129, R132.reuse, 0x60, RZ ;  /* 0x0000006084817810 */ /* 0x040fe40007ffe0ff */
[----:B------:R-:W-:Y:S01]  /*5d90*/  SHF.L.U32 R163, R131, 0x1, RZ ;  /* 0x0000000183a37819 */ /* 0x000fe200000006ff */
[----:B------:R1:W-:Y:S01]  /*5da0*/  MUFU.COS R172, R146 ;  /* 0x0000009200ac7308 */ /* 0x0003e20000000000 */
[C---:B------:R-:W-:Y:S02]  /*5db0*/  IADD3 R133, R132.reuse, 0x80, RZ ;  /* 0x0000008084857810 */ /* 0x040fe40007ffe0ff */
[C---:B------:R-:W-:Y:S01]  /*5dc0*/  IADD3 R139, R132.reuse, 0xa0, RZ ;  /* 0x000000a0848b7810 */ /* 0x040fe20007ffe0ff */
[----:B---3--:R-:W-:Y:S01]  /*5dd0*/  STS.U16 [R134], R67 ;  /* 0x0000004386007388 */ /* 0x008fe20000000400 */
[----:B------:R-:W-:-:S02]  /*5de0*/  IADD3 R165, R132, 0x240, RZ ;  /* 0x0000024084a57810 */ /* 0x000fc40007ffe0ff */
[----:B-1----:R-:W-:Y:S01]  /*5df0*/  SHF.L.U32 R146, R135, 0x1, RZ ;  /* 0x0000000187927819 */ /* 0x002fe200000006ff */
[----:B----4-:R-:W-:Y:S01]  /*5e00*/  STS.U16 [R163+0x40], R68 ;  /* 0x00004044a3007388 */ /* 0x010fe20000000400 */
[-C--:B------:R-:W-:Y:S02]  /*5e10*/  LEA.HI.SX32 R136, R129, R132.reuse, 0x1b ;  /* 0x0000008481887211 */ /* 0x080fe400078fdaff */
[-C--:B------:R-:W-:Y:S01]  /*5e20*/  LEA.HI.SX32 R137, R133, R132.reuse, 0x1b ;  /* 0x0000008485897211 */ /* 0x080fe200078fdaff */
[----:B------:R1:W-:Y:S01]  /*5e30*/  STS.U16 [R146+0x80], R63 ;  /* 0x0000803f92007388 */ /* 0x0003e20000000400 */
[-C--:B------:R-:W-:Y:S02]  /*5e40*/  LEA.HI.SX32 R139, R139, R132.reuse, 0x1b ;  /* 0x000000848b8b7211 */ /* 0x080fe400078fdaff */
[----:B------:R-:W-:Y:S02]  /*5e50*/  LEA.HI.SX32 R140, R165, R132, 0x1b ;  /* 0x00000084a58c7211 */ /* 0x000fe400078fdaff */
[----:B------:R-:W-:-:S02]  /*5e60*/  SHF.L.U32 R165, R136, 0x1, RZ ;  /* 0x0000000188a57819 */ /* 0x000fc400000006ff */
[----:B------:R-:W-:Y:S01]  /*5e70*/  SHF.L.U32 R137, R137, 0x1, RZ ;  /* 0x0000000189897819 */ /* 0x000fe200000006ff */
[----:B-1----:R-:W-:Y:S01]  /*5e80*/  FMUL.FTZ R63, R52, UR43 ;  /* 0x0000002b343f7c20 */ /* 0x002fe20008410000 */
[----:B------:R-:W-:Y:S01]  /*5e90*/  SHF.L.U32 R136, R139, 0x1, RZ ;  /* 0x000000018b887819 */ /* 0x000fe200000006ff */
[----:B------:R-:W-:Y:S02]  /*5ea0*/  STS.U16 [R165+0xc0], R66 ;  /* 0x0000c042a5007388 */ /* 0x000fe40000000400 */
[----:B------:R-:W-:Y:S02]  /*5eb0*/  FMUL.RZ R67, R63, 0.15915493667125701904 ;  /* 0x3e22f9833f437820 */ /* 0x000fe4000040c000 */
[----:B------:R-:W-:Y:S01]  /*5ec0*/  FMUL.FTZ R63, R51, UR43 ;  /* 0x0000002b333f7c20 */ /* 0x000fe20008410000 */
[C---:B------:R-:W-:Y:S01]  /*5ed0*/  IADD3 R141, R132.reuse, 0xc0, RZ ;  /* 0x000000c0848d7810 */ /* 0x040fe20007ffe0ff */
[----:B------:R-:W-:Y:S01]  /*5ee0*/  STS.U16 [R137+0x100], R70 ;  /* 0x0001004689007388 */ /* 0x000fe20000000400 */
[----:B------:R-:W-:-:S02]  /*5ef0*/  IADD3 R143, R132, 0xe0, RZ ;  /* 0x000000e0848f7810 */ /* 0x000fc40007ffe0ff */
[C---:B------:R-:W-:Y:S01]  /*5f00*/  IADD3 R145, R132.reuse, 0x100, RZ ;  /* 0x0000010084917810 */ /* 0x040fe20007ffe0ff */
[----:B------:R1:W-:Y:S01]  /*5f10*/  STS.U16 [R136+0x140], R69 ;  /* 0x0001404588007388 */ /* 0x0003e20000000400 */
[C---:B------:R-:W-:Y:S02]  /*5f20*/  IADD3 R147, R132.reuse, 0x120, RZ ;  /* 0x0000012084937810 */ /* 0x040fe40007ffe0ff */
[----:B------:R-:W-:Y:S02]  /*5f30*/  IADD3 R149, R132, 0x140, RZ ;  /* 0x0000014084957810 */ /* 0x000fe40007ffe0ff */
[-C--:B------:R-:W-:Y:S02]  /*5f40*/  LEA.HI.SX32 R141, R141, R132.reuse, 0x1b ;  /* 0x000000848d8d7211 */ /* 0x080fe400078fdaff */
[-C--:B------:R-:W-:Y:S01]  /*5f50*/  LEA.HI.SX32 R143, R143, R132.reuse, 0x1b ;  /* 0x000000848f8f7211 */ /* 0x080fe200078fdaff */
[----:B-1----:R-:W-:Y:S01]  /*5f60*/  FMUL.RZ R69, R63, 0.15915493667125701904 ;  /* 0x3e22f9833f457820 */ /* 0x002fe2000040c000 */
[----:B0-----:R-:W-:Y:S01]  /*5f70*/  MOV R63, UR44 ;  /* 0x0000002c003f7c02 */ /* 0x001fe20008000f00 */
[----:B------:R-:W-:Y:S01]  /*5f80*/  FMUL.FTZ R60, R50, UR43 ;  /* 0x0000002b323c7c20 */ /* 0x000fe20008410000 */
[----:B------:R-:W-:-:S02]  /*5f90*/  LEA.HI.SX32 R145, R145, R132, 0x1b ;  /* 0x0000008491917211 */ /* 0x000fc400078fdaff */
[C---:B------:R-:W-:Y:S01]  /*5fa0*/  IADD3 R151, R132.reuse, 0x160, RZ ;  /* 0x0000016084977810 */ /* 0x040fe20007ffe0ff */
[----:B------:R-:W-:Y:S01]  /*5fb0*/  FMUL.FTZ R63, R63, 1.4426950216293334961 ;  /* 0x3fb8aa3b3f3f7820 */ /* 0x000fe20000410000 */
[-C--:B------:R-:W-:Y:S02]  /*5fc0*/  LEA.HI.SX32 R147, R147, R132.reuse, 0x1b ;  /* 0x0000008493937211 */ /* 0x080fe400078fdaff */
[C---:B------:R-:W-:Y:S02]  /*5fd0*/  IADD3 R153, R132.reuse, 0x180, RZ ;  /* 0x0000018084997810 */ /* 0x040fe40007ffe0ff */
[----:B------:R-:W-:Y:S02]  /*5fe0*/  LEA.HI.SX32 R149, R149, R132, 0x1b ;  /* 0x0000008495957211 */ /* 0x000fe400078fdaff */
[----:B------:R-:W-:Y:S02]  /*5ff0*/  SHF.L.U32 R148, R141, 0x1, RZ ;  /* 0x000000018d947819 */ /* 0x000fe400000006ff */
[----:B------:R-:W-:-:S02]  /*6000*/  IADD3 R155, R132, 0x1a0, RZ ;  /* 0x000001a0849b7810 */ /* 0x000fc40007ffe0ff */
[----:B------:R-:W-:Y:S01]  /*6010*/  SHF.L.U32 R143, R143, 0x1, RZ ;  /* 0x000000018f8f7819 */ /* 0x000fe200000006ff */
[----:B------:R-:W-:Y:S01]  /*6020*/  FMUL.RZ R162, R60, 0.15915493667125701904 ;  /* 0x3e22f9833ca27820 */ /* 0x000fe2000040c000 */
[C---:B------:R-:W-:Y:S02]  /*6030*/  IADD3 R157, R132.reuse, 0x1c0, RZ ;  /* 0x000001c0849d7810 */ /* 0x040fe40007ffe0ff */
[----:B------:R-:W-:Y:S01]  /*6040*/  SHF.L.U32 R145, R145, 0x1, RZ ;  /* 0x0000000191917819 */ /* 0x000fe200000006ff */
[----:B------:R-:W-:Y:S01]  /*6050*/  FMUL.FTZ R60, R75, R63 ;  /* 0x0000003f4b3c7220 */ /* 0x000fe20000410000 */
[C---:B------:R-:W-:Y:S02]  /*6060*/  IADD3 R159, R132.reuse, 0x1e0, RZ ;  /* 0x000001e0849f7810 */ /* 0x040fe40007ffe0ff */
[----:B------:R-:W-:Y:S02]  /*6070*/  LEA.HI.SX32 R151, R151, R132, 0x1b ;  /* 0x0000008497977211 */ /* 0x000fe400078fdaff */
[----:B------:R-:W-:Y:S01]  /*6080*/  SHF.L.U32 R68, R147, 0x1, RZ ;  /* 0x0000000193447819 */ /* 0x000fe200000006ff */
[----:B------:R-:W-:Y:S01]  /*6090*/  STS.U16 [R148+0x180], R71 ;  /* 0x0001804794007388 */ /* 0x000fe20000000400 */
[----:B------:R-:W-:-:S02]  /*60a0*/  IADD3 R161, R132, 0x200, RZ ;  /* 0x0000020084a17810 */ /* 0x000fc40007ffe0ff */
[----:B------:R-:W-:Y:S02]  /*60b0*/  IADD3 R195, R132, 0x300, RZ ;  /* 0x0000030084c37810 */ /* 0x000fe40007ffe0ff */
[-C--:B------:R-:W-:Y:S02]  /*60c0*/  LEA.HI.SX32 R153, R153, R132.reuse, 0x1b ;  /* 0x0000008499997211 */ /* 0x080fe400078fdaff */
[----:B------:R-:W-:Y:S01]  /*60d0*/  SHF.L.U32 R66, R149, 0x1, RZ ;  /* 0x0000000195427819 */ /* 0x000fe200000006ff */
[----:B------:R-:W-:Y:S01]  /*60e0*/  STS.U16 [R143+0x1c0], R100 ;  /* 0x0001c0648f007388 */ /* 0x000fe20000000400 */
[-C--:B------:R-:W-:Y:S02]  /*60f0*/  LEA.HI.SX32 R155, R155, R132.reuse, 0x1b ;  /* 0x000000849b9b7211 */ /* 0x080fe400078fdaff */
[-C--:B------:R-:W-:Y:S01]  /*6100*/  LEA.HI.SX32 R157, R157, R132.reuse, 0x1b ;  /* 0x000000849d9d7211 */ /* 0x080fe200078fdaff */
[----:B------:R-:W-:Y:S01]  /*6110*/  STS.U16 [R145+0x200], R102 ;  /* 0x0002006691007388 */ /* 0x000fe20000000400 */
[----:B------:R-:W-:-:S02]  /*6120*/  LEA.HI.SX32 R159, R159, R132, 0x1b ;  /* 0x000000849f9f7211 */ /* 0x000fc400078fdaff */
[----:B------:R-:W-:Y:S01]  /*6130*/  SHF.L.U32 R151, R151, 0x1, RZ ;  /* 0x0000000197977819 */ /* 0x000fe200000006ff */
[----:B------:R0:W-:Y:S01]  /*6140*/  STS.U16 [R68+0x240], R101 ;  /* 0x0002406544007388 */ /* 0x0001e20000000400 */
[-C--:B------:R-:W-:Y:S02]  /*6150*/  LEA.HI.SX32 R161, R161, R132.reuse, 0x1b ;  /* 0x00000084a1a17211 */ /* 0x080fe400078fdaff */
[----:B------:R-:W-:Y:S01]  /*6160*/  LEA.HI.SX32 R61, R195, R132, 0x1b ;  /* 0x00000084c33d7211 */ /* 0x000fe200078fdaff */
[----:B------:R1:W-:Y:S01]  /*6170*/  STS.U16 [R66+0x280], R105 ;  /* 0x0002806942007388 */ /* 0x0003e20000000400 */
[----:B------:R-:W-:Y:S01]  /*6180*/  SHF.L.U32 R153, R153, 0x1, RZ ;  /* 0x0000000199997819 */ /* 0x000fe200000006ff */
[----:B------:R-:W2:Y:S01]  /*6190*/  MUFU.EX2 R60, R60 ;  /* 0x0000003c003c7308 */ /* 0x000ea20000000800 */
[----:B------:R-:W-:Y:S01]  /*61a0*/  SHF.L.U32 R70, R155, 0x1, RZ ;  /* 0x000000019b467819 */ /* 0x000fe200000006ff */
[----:B------:R-:W-:Y:S01]  /*61b0*/  STS.U16 [R151+0x2c0], R106 ;  /* 0x0002c06a97007388 */ /* 0x000fe20000000400 */
[----:B0-----:R-:W-:-:S02]  /*61c0*/  SHF.L.U32 R68, R159, 0x1, RZ ;  /* 0x000000019f447819 */ /* 0x001fc400000006ff */
[----:B------:R-:W-:Y:S02]  /*61d0*/  SHF.L.U32 R101, R61, 0x1, RZ ;  /* 0x000000013d657819 */ /* 0x000fe400000006ff */
[----:B-1----:R-:W-:Y:S01]  /*61e0*/  SHF.L.U32 R66, R157, 0x1, RZ ;  /* 0x000000019d427819 */ /* 0x002fe200000006ff */
[----:B------:R-:W-:Y:S01]  /*61f0*/  MUFU.SIN R185, R64 ;  /* 0x0000004000b97308 */ /* 0x000fe20000000400 */
[----:B------:R-:W-:Y:S01]  /*6200*/  STS.U16 [R153+0x300], R104 ;  /* 0x0003006899007388 */ /* 0x000fe20000000400 */
[-C--:B------:R-:W-:Y:S01]  /*6210*/  FMUL.FTZ R61, R59, R63.reuse ;  /* 0x0000003f3b3d7220 */ /* 0x080fe20000410000 */
[----:B------:R-:W-:Y:S02]  /*6220*/  SHF.L.U32 R138, R138, 0x1, RZ ;  /* 0x000000018a8a7819 */ /* 0x000fe400000006ff */
[----:B------:R-:W-:Y:S03]  /*6230*/  STS.U16 [R70+0x340], R99 ;  /* 0x0003406346007388 */ /* 0x000fe60000000400 */
[----:B------:R0:W-:Y:S01]  /*6240*/  MUFU.COS R186, R64 ;  /* 0x0000004000ba7308 */ /* 0x0001e20000000000 */
[----:B------:R1:W-:Y:S07]  /*6250*/  STS.U16 [R66+0x380], R103 ;  /* 0x0003806742007388 */ /* 0x0003ee0000000400 */
[----:B------:R-:W-:Y:S01]  /*6260*/  MUFU.SIN R165, R67 ;  /* 0x0000004300a57308 */ /* 0x000fe20000000400 */
[----:B0-----:R-:W-:Y:S01]  /*6270*/  FMUL.FTZ R64, R58, UR43 ;  /* 0x0000002b3a407c20 */ /* 0x001fe20008410000 */
[----:B------:R-:W-:Y:S01]  /*6280*/  STS.U16 [R68+0x3c0], R109 ;  /* 0x0003c06d44007388 */ /* 0x000fe20000000400 */
[----:B-1----:R-:W-:-:S05]  /*6290*/  FMUL.FTZ R66, R74, R63 ;  /* 0x0000003f4a427220 */ /* 0x002fca0000410000 */
[----:B------:R0:W-:Y:S02]  /*62a0*/  MUFU.COS R166, R67 ;  /* 0x0000004300a67308 */ /* 0x0001e40000000000 */
[----:B0-----:R-:W-:-:S06]  /*62b0*/  SHF.L.U32 R67, R161, 0x1, RZ ;  /* 0x00000001a1437819 */ /* 0x001fcc00000006ff */
[----:B------:R-:W-:Y:S01]  /*62c0*/  MUFU.SIN R181, R126 ;  /* 0x0000007e00b57308 */ /* 0x000fe20000000400 */
[----:B------:R0:W-:Y:S07]  /*62d0*/  STS.U16 [R67+0x400], R108 ;  /* 0x0004006c43007388 */ /* 0x0001ee0000000400 */
[----:B------:R1:W-:Y:S01]  /*62e0*/  MUFU.COS R182, R126 ;  /* 0x0000007e00b67308 */ /* 0x0003e20000000000 */
[----:B------:R-:W-:Y:S07]  /*62f0*/  STS.U16 [R138+0x440], R107 ;  /* 0x0004406b8a007388 */ /* 0x000fee0000000400 */
[----:B------:R-:W-:Y:S01]  /*6300*/  MUFU.SIN R163, R69 ;  /* 0x0000004500a37308 */ /* 0x000fe20000000400 */
[----:B-1----:R-:W-:-:S02]  /*6310*/  FMUL.RZ R126, R64, 0.15915493667125701904 ;  /* 0x3e22f983407e7820 */ /* 0x002fc4000040c000 */
[----:B------:R-:W-:Y:S02]  /*6320*/  FMUL.FTZ R64, R57, UR43 ;  /* 0x0000002b39407c20 */ /* 0x000fe40008410000 */
[----:B0-----:R-:W-:-:S03]  /*6330*/  FMUL.FTZ R67, R73, R63 ;  /* 0x0000003f49437220 */ /* 0x001fc60000410000 */
[----:B------:R0:W-:Y:S02]  /*6340*/  MUFU.COS R164, R69 ;  /* 0x0000004500a47308 */ /* 0x0001e40000000000 */
[----:B0-----:R-:W-:-:S06]  /*6350*/  SHF.L.U32 R69, R140, 0x1, RZ ;  /* 0x000000018c457819 */ /* 0x001fcc00000006ff */
[----:B------:R-:W-:Y:S01]  /*6360*/  MUFU.SIN R179, R130 ;  /* 0x0000008200b37308 */ /* 0x000fe20000000400 */
[----:B------:R0:W-:Y:S07]  /*6370*/  STS.U16 [R69+0x480], R110 ;  /* 0x0004806e45007388 */ /* 0x0001ee0000000400 */
[----:B------:R-:W-:Y:S01]  /*6380*/  MUFU.COS R180, R130 ;  /* 0x0000008200b47308 */ /* 0x000fe20000000000 */
[----:B------:R-:W-:-:S07]  /*6390*/  IADD3 R167, R132, 0x260, RZ ;  /* 0x0000026084a77810 */ /* 0x000fce0007ffe0ff */
[----:B------:R-:W1:Y:S01]  /*63a0*/  MUFU.EX2 R61, R61 ;  /* 0x0000003d003d7308 */ /* 0x000e620000000800 */
[----:B0-----:R-:W-:Y:S01]  /*63b0*/  FMUL.FTZ R69, R58, R63 ;  /* 0x0000003f3a457220 */ /* 0x001fe20000410000 */
[----:B------:R-:W-:-:S06]  /*63c0*/  IADD3 R169, R132, 0x280, RZ ;  /* 0x0000028084a97810 */ /* 0x000fcc0007ffe0ff */
[----:B------:R-:W-:Y:S01]  /*63d0*/  MUFU.SIN R183, R128 ;  /* 0x0000008000b77308 */ /* 0x000fe20000000400 */
[----:B--2---:R-:W-:-:S07]  /*63e0*/  FMUL.FTZ R188, R60, R188 ;  /* 0x000000bc3cbc7220 */ /* 0x004fce0000410000 */
[----:B------:R0:W-:Y:S01]  /*63f0*/  MUFU.COS R184, R128 ;  /* 0x0000008000b87308 */ /* 0x0001e20000000000 */
[----:B------:R-:W-:Y:S01]  /*6400*/  FMUL.FTZ R187, R60, R187 ;  /* 0x000000bb3cbb7220 */ /* 0x000fe20000410000 */
[----:B------:R-:W-:Y:S01]  /*6410*/  IADD3 R189, R132, 0x2a0, RZ ;  /* 0x000002a084bd7810 */ /* 0x000fe20007ffe0ff */
[----:B------:R-:W-:-:S05]  /*6420*/  FMUL.FTZ R60, R56, R63 ;  /* 0x0000003f383c7220 */ /* 0x000fca0000410000 */
[----:B------:R-:W2:Y:S01]  /*6430*/  MUFU.EX2 R66, R66 ;  /* 0x0000004200427308 */ /* 0x000ea20000000800 */
[----:B0-----:R-:W-:Y:S02]  /*6440*/  FMUL.RZ R128, R64, 0.15915493667125701904 ;  /* 0x3e22f98340807820 */ /* 0x001fe4000040c000 */
[----:B------:R-:W-:Y:S01]  /*6450*/  FMUL.FTZ R64, R56, UR43 ;  /* 0x0000002b38407c20 */ /* 0x000fe20008410000 */
[----:B------:R-:W-:-:S04]  /*6460*/  IADD3 R191, R132, 0x2c0, RZ ;  /* 0x000002c084bf7810 */ /* 0x000fc80007ffe0ff */
[----:B------:R-:W0:Y:S01]  /*6470*/  MUFU.EX2 R67, R67 ;  /* 0x0000004300437308 */ /* 0x000e220000000800 */
[----:B------:R-:W-:Y:S01]  /*6480*/  FMUL.RZ R64, R64, 0.15915493667125701904 ;  /* 0x3e22f98340407820 */ /* 0x000fe2000040c000 */
[----:B------:R-:W-:Y:S01]  /*6490*/  IADD3 R193, R132, 0x2e0, RZ ;  /* 0x000002e084c17810 */ /* 0x000fe20007ffe0ff */
[----:B------:R-:W-:Y:S01]  /*64a0*/  FMUL.FTZ R68, R72, R63 ;  /* 0x0000003f48447220 */ /* 0x000fe20000410000 */
[-C--:B------:R-:W-:Y:S02]  /*64b0*/  LEA.HI.SX32 R142, R167, R132.reuse, 0x1b ;  /* 0x00000084a78e7211 */ /* 0x080fe400078fdaff */
[-C--:B------:R-:W-:Y:S02]  /*64c0*/  LEA.HI.SX32 R144, R169, R132.reuse, 0x1b ;  /* 0x00000084a9907211 */ /* 0x080fe400078fdaff */
[----:B------:R-:W-:Y:S01]  /*64d0*/  MUFU.SIN R177, R126 ;  /* 0x0000007e00b17308 */ /* 0x000fe20000000400 */
[-C--:B------:R-:W-:Y:S02]  /*64e0*/  LEA.HI.SX32 R65, R191, R132.reuse, 0x1b ;  /* 0x00000084bf417211 */ /* 0x080fe400078fdaff */
[----:B------:R-:W-:-:S05]  /*64f0*/  LEA.HI.SX32 R133, R193, R132, 0x1b ;  /* 0x00000084c1857211 */ /* 0x000fca00078fdaff */
[----:B------:R-:W-:Y:S01]  /*6500*/  MUFU.COS R178, R126 ;  /* 0x0000007e00b27308 */ /* 0x000fe20000000000 */
[----:B------:R-:W-:-:S07]  /*6510*/  SHF.L.U32 R142, R142, 0x1, RZ ;  /* 0x000000018e8e7819 */ /* 0x000fce00000006ff */
[----:B------:R-:W3:Y:S01]  /*6520*/  MUFU.EX2 R69, R69 ;  /* 0x0000004500457308 */ /* 0x000ee20000000800 */
[----:B------:R-:W-:Y:S01]  /*6530*/  SHF.L.U32 R144, R144, 0x1, RZ ;  /* 0x0000000190907819 */ /* 0x000fe200000006ff */
[----:B-1----:R-:W-:-:S06]  /*6540*/  FMUL.FTZ R180, R61, R180 ;  /* 0x000000b43db47220 */ /* 0x002fcc0000410000 */
[----:B------:R-:W-:Y:S01]  /*6550*/  MUFU.SIN R173, R64 ;  /* 0x0000004000ad7308 */ /* 0x000fe20000000400 */
[----:B------:R-:W-:Y:S01]  /*6560*/  FMUL.FTZ R179, R61, R179 ;  /* 0x000000b33db37220 */ /* 0x000fe20000410000 */
[----:B------:R-:W-:-:S06]  /*6570*/  SHF.L.U32 R99, R65, 0x1, RZ ;  /* 0x0000000141637819 */ /* 0x000fcc00000006ff */
[----:B------:R1:W-:Y:S01]  /*6580*/  MUFU.COS R174, R64 ;  /* 0x0000004000ae7308 */ /* 0x0003e20000000000 */
[----:B------:R-:W-:Y:S01]  /*6590*/  PRMT R61, RZ, 0x5410, R92 ;  /* 0x00005410ff3d7816 */ /* 0x000fe2000000005c */
[----:B------:R-:W-:Y:S01]  /*65a0*/  STS.U16 [R142+0x4c0], R113 ;  /* 0x0004c0718e007388 */ /* 0x000fe20000000400 */
[----:B------:R-:W-:Y:S02]  /*65b0*/  SHF.L.U32 R70, R133, 0x1, RZ ;  /* 0x0000000185467819 */ /* 0x000fe400000006ff */
[----:B-1----:R-:W-:-:S03]  /*65c0*/  LEA.HI.SX32 R64, R189, R132, 0x1b ;  /* 0x00000084bd407211 */ /* 0x002fc600078fdaff */
[----:B------:R-:W1:Y:S01]  /*65d0*/  MUFU.EX2 R60, R60 ;  /* 0x0000003c003c7308 */ /* 0x000e620000000800 */
[----:B------:R-:W-:Y:S01]  /*65e0*/  SHF.L.U32 R71, R64, 0x1, RZ ;  /* 0x0000000140477819 */ /* 0x000fe200000006ff */
[C---:B--2---:R-:W-:Y:S01]  /*65f0*/  FMUL.FTZ R186, R66.reuse, R186 ;  /* 0x000000ba42ba7220 */ /* 0x044fe20000410000 */
[----:B------:R-:W-:Y:S01]  /*6600*/  STS.U16 [R144+0x500], R115 ;  /* 0x0005007390007388 */ /* 0x000fe20000000400 */
[----:B------:R-:W-:-:S04]  /*6610*/  FMUL.FTZ R185, R66, R185 ;  /* 0x000000b942b97220 */ /* 0x000fc80000410000 */
[----:B------:R-:W2:Y:S01]  /*6620*/  MUFU.EX2 R68, R68 ;  /* 0x0000004400447308 */ /* 0x000ea20000000800 */
[----:B------:R-:W-:Y:S01]  /*6630*/  PRMT R66, RZ, 0x5410, R91 ;  /* 0x00005410ff427816 */ /* 0x000fe2000000005b */
[----:B------:R-:W-:Y:S01]  /*6640*/  STS.U16 [R71+0x540], R112 ;  /* 0x0005407047007388 */ /* 0x000fe20000000400 */
[C---:B0-----:R-:W-:Y:S02]  /*6650*/  FMUL.FTZ R184, R67.reuse, R184 ;  /* 0x000000b843b87220 */ /* 0x041fe40000410000 */
[----:B------:R-:W-:Y:S01]  /*6660*/  FMUL.FTZ R183, R67, R183 ;  /* 0x000000b743b77220 */ /* 0x000fe20000410000 */
[----:B------:R-:W-:Y:S01]  /*6670*/  STS.U16 [R99+0x580], R114 ;  /* 0x0005807263007388 */ /* 0x000fe20000000400 */
[----:B------:R-:W-:Y:S01]  /*6680*/  FMUL.FTZ R220, R76, R61 ;  /* 0x0000003d4cdc7220 */ /* 0x000fe20000410000 */
[----:B------:R-:W-:Y:S01]  /*6690*/  UIMAD UR42, UR11, UR34, URZ ;  /* 0x000000220b2a72a4 */ /* 0x000fe2000f8e023f */
[----:B------:R-:W-:Y:S01]  /*66a0*/  FMUL.FTZ R67, RZ, R187 ;  /* 0x000000bbff437220 */ /* 0x000fe20000410000 */
[----:B------:R0:W-:Y:S01]  /*66b0*/  STS.U16 [R70+0x5c0], R111 ;  /* 0x0005c06f46007388 */ /* 0x0001e20000000400 */
[----:B---3--:R-:W-:-:S02]  /*66c0*/  FMUL.FTZ R178, R69, R178 ;  /* 0x000000b245b27220 */ /* 0x008fc40000410000 */
[----:B------:R-:W-:Y:S02]  /*66d0*/  FMUL.FTZ R177, R69, R177 ;  /* 0x000000b145b17220 */ /* 0x000fe40000410000 */
[----:B------:R-:W-:Y:S02]  /*66e0*/  FMUL.FTZ R219, R75, R66 ;  /* 0x000000424bdb7220 */ /* 0x000fe40000410000 */
[-C--:B------:R-:W-:Y:S02]  /*66f0*/  FMUL.FTZ R61, R55, R63.reuse ;  /* 0x0000003f373d7220 */ /* 0x080fe40000410000 */
[----:B0-----:R-:W-:Y:S01]  /*6700*/  FMUL.FTZ R70, R57, R63 ;  /* 0x0000003f39467220 */ /* 0x001fe20000410000 */
[----:B------:R-:W-:Y:S01]  /*6710*/  IADD3 R203, R132, 0x320, RZ ;  /* 0x0000032084cb7810 */ /* 0x000fe20007ffe0ff */
[C---:B------:R-:W-:Y:S01]  /*6720*/  FMUL.FTZ R69, R220.reuse, R187 ;  /* 0x000000bbdc457220 */ /* 0x040fe20000410000 */
[----:B------:R-:W-:Y:S01]  /*6730*/  UIMAD.WIDE.U32 UR36, UR10, UR34, URZ ;  /* 0x000000220a2472a5 */ /* 0x000fe2000f8e003f */
[-C--:B------:R-:W-:Y:S01]  /*6740*/  FFMA.FTZ R66, R220, R188.reuse, -R67 ;  /* 0x000000bcdc427223 */ /* 0x080fe20000010843 */
[----:B------:R-:W-:Y:S01]  /*6750*/  UIMAD UR42, UR10, UR35, UR42 ;  /* 0x000000230a2a72a4 */ /* 0x000fe2000f8e022a */
[----:B------:R-:W-:Y:S01]  /*6760*/  MUFU.SIN R175, R128 ;  /* 0x0000008000af7308 */ /* 0x000fe20000000400 */
[C---:B------:R-:W-:Y:S01]  /*6770*/  IADD3 R205, R132.reuse, 0x340, RZ ;  /* 0x0000034084cd7810 */ /* 0x040fe20007ffe0ff */
[----:B------:R-:W-:Y:S01]  /*6780*/  ULDC.64 UR34, c[0x0][0x1a0] ;  /* 0x0000680000227ab9 */ /* 0x000fe20000000a00 */
[C---:B------:R-:W-:Y:S01]  /*6790*/  IADD3 R207, R132.reuse, 0x360, RZ ;  /* 0x0000036084cf7810 */ /* 0x040fe20007ffe0ff */
[----:B------:R-:W-:Y:S01]  /*67a0*/  FFMA.FTZ R69, RZ, R188, R69 ;  /* 0x000000bcff457223 */ /* 0x000fe20000010045 */
[----:B------:R-:W-:Y:S01]  /*67b0*/  IADD3 R209, R132, 0x380, RZ ;  /* 0x0000038084d17810 */ /* 0x000fe20007ffe0ff */
[----:B------:R-:W-:-:S02]  /*67c0*/  FADD.FTZ R66, R219, R66 ;  /* 0x00000042db427221 */ /* 0x000fc40000010000 */
[----:B------:R0:W-:Y:S01]  /*67d0*/  MUFU.COS R176, R128 ;  /* 0x0000008000b07308 */ /* 0x0001e20000000000 */
[C---:B-1----:R-:W-:Y:S01]  /*67e0*/  FMUL.FTZ R174, R60.reuse, R174 ;  /* 0x000000ae3cae7220 */ /* 0x042fe20000410000 */
[-C--:B------:R-:W-:Y:S01]  /*67f0*/  LEA.HI.SX32 R127, R203, R132.reuse, 0x1b ;  /* 0x00000084cb7f7211 */ /* 0x080fe200078fdaff */
[----:B------:R-:W-:Y:S01]  /*6800*/  FMUL.FTZ R173, R60, R173 ;  /* 0x000000ad3cad7220 */ /* 0x000fe20000410000 */
[----:B------:R-:W-:Y:S01]  /*6810*/  UIMAD UR39, UR39, UR34, URZ ;  /* 0x00000022272772a4 */ /* 0x000fe2000f8e023f */
[----:B------:R-:W-:Y:S01]  /*6820*/  FMUL.FTZ R60, R76, R63 ;  /* 0x0000003f4c3c7220 */ /* 0x000fe20000410000 */
[----:B------:R-:W-:Y:S02]  /*6830*/  UIADD3 UR37, UR37, UR42, URZ ;  /* 0x0000002a25257290 */ /* 0x000fe4000fffe03f */
[----:B------:R-:W1:Y:S01]  /*6840*/  MUFU.EX2 R70, R70 ;  /* 0x0000004600467308 */ /* 0x000e620000000800 */
[----:B0-----:R-:W-:Y:S01]  /*6850*/  FMUL.FTZ R128, R54, UR43 ;  /* 0x0000002b36807c20 */ /* 0x001fe20008410000 */
[----:B------:R-:W-:Y:S01]  /*6860*/  LEA.HI.SX32 R126, R205, R132, 0x1b ;  /* 0x00000084cd7e7211 */ /* 0x000fe200078fdaff */
[----:B--2---:R-:W-:Y:S01]  /*6870*/  FMUL.FTZ R182, R68, R182 ;  /* 0x000000b644b67220 */ /* 0x004fe20000410000 */
[----:B------:R-:W-:Y:S01]  /*6880*/  LEA.HI.SX32 R130, R207, R132, 0x1b ;  /* 0x00000084cf827211 */ /* 0x000fe200078fdaff */
[----:B------:R-:W-:-:S03]  /*6890*/  FMUL.RZ R150, R128, 0.15915493667125701904 ;  /* 0x3e22f98380967820 */ /* 0x000fc6000040c000 */
[----:B------:R-:W0:Y:S01]  /*68a0*/  MUFU.EX2 R61, R61 ;  /* 0x0000003d003d7308 */ /* 0x000e220000000800 */
[----:B------:R-:W-:Y:S01]  /*68b0*/  FMUL.FTZ R181, R68, R181 ;  /* 0x000000b544b57220 */ /* 0x000fe20000410000 */
[----:B------:R-:W-:Y:S01]  /*68c0*/  LEA.HI.SX32 R128, R209, R132, 0x1b ;  /* 0x00000084d1807211 */ /* 0x000fe200078fdaff */
[----:B------:R-:W-:Y:S01]  /*68d0*/  FADD.FTZ R69, RZ, R69 ;  /* 0x00000045ff457221 */ /* 0x000fe20000010000 */
[----:B------:R-:W-:Y:S01]  /*68e0*/  UIMAD UR39, UR7, UR35, UR39 ;  /* 0x00000023072772a4 */ /* 0x000fe2000f8e0227 */
[----:B------:R-:W-:Y:S01]  /*68f0*/  FMUL.FTZ R68, R185, R66 ;  /* 0x00000042b9447220 */ /* 0x000fe20000410000 */
[----:B------:R-:W-:Y:S01]  /*6900*/  UIMAD.WIDE.U32 UR36, UR7, UR34, UR36 ;  /* 0x00000022072472a5 */ /* 0x000fe2000f8e0024 */
[----:B------:R-:W-:Y:S01]  /*6910*/  SHF.L.U32 R100, R127, 0x1, RZ ;  /* 0x000000017f647819 */ /* 0x000fe200000006ff */
[----:B------:R-:W2:Y:S01]  /*6920*/  MUFU.EX2 R60, R60 ;  /* 0x0000003c003c7308 */ /* 0x000ea20000000800 */
[----:B------:R-:W-:Y:S01]  /*6930*/  SHF.L.U32 R103, R126, 0x1, RZ ;  /* 0x000000017e677819 */ /* 0x000fe200000006ff */
[----:B------:R-:W-:Y:S01]  /*6940*/  ULDC.64 UR34, c[0x0][0x228] ;  /* 0x00008a0000227ab9 */ /* 0x000fe20000000a00 */
[----:B------:R-:W-:Y:S01]  /*6950*/  ISETP.NE.AND P1, PT, R98, RZ, PT ;  /* 0x000000ff6200720c */ /* 0x000fe20003f25270 */
[-C--:B------:R-:W-:Y:S01]  /*6960*/  FMUL.FTZ R67, R185, R69.reuse ;  /* 0x00000045b9437220 */ /* 0x080fe20000410000 */
[----:B------:R-:W-:Y:S01]  /*6970*/  SHF.L.U32 R130, R130, 0x1, RZ ;  /* 0x0000000182827819 */ /* 0x000fe200000006ff */
[----:B------:R-:W-:Y:S01]  /*6980*/  FFMA.FTZ R68, R186, R69, R68 ;  /* 0x00000045ba447223 */ /* 0x000fe20000010044 */
[----:B------:R-:W-:Y:S01]  /*6990*/  SHF.L.U32 R71, R128, 0x1, RZ ;  /* 0x0000000180477819 */ /* 0x000fe200000006ff */
[----:B------:R-:W-:Y:S01]  /*69a0*/  UIADD3 UR37, UR37, UR39, URZ ;  /* 0x0000002725257290 */ /* 0x000fe2000fffe03f */
[----:B------:R-:W-:Y:S01]  /*69b0*/  STS.U16 [R101+0x600], R118 ;  /* 0x0006007665007388 */ /* 0x000fe20000000400 */
[----:B------:R-:W-:Y:S01]  /*69c0*/  ULEA UR34, UP0, UR36, UR34, 0x3 ;  /* 0x0000002224227291 */ /* 0x000fe2000f80183f */
[----:B------:R-:W-:-:S02]  /*69d0*/  PRMT R69, RZ, 0x5410, R90 ;  /* 0x00005410ff457816 */ /* 0x000fc4000000005a */
[C---:B------:R-:W-:Y:S01]  /*69e0*/  IADD3 R211, R132.reuse, 0x3a0, RZ ;  /* 0x000003a084d37810 */ /* 0x040fe20007ffe0ff */
[----:B------:R-:W-:Y:S01]  /*69f0*/  STS.U16 [R100+0x640], R117 ;  /* 0x0006407564007388 */ /* 0x000fe20000000400 */
[----:B------:R-:W-:Y:S01]  /*6a00*/  IADD3 R215, R132, 0x3c0, RZ ;  /* 0x000003c084d77810 */ /* 0x000fe20007ffe0ff */
[----:B------:R-:W-:Y:S01]  /*6a10*/  FFMA.FTZ R67, R186, R66, -R67 ;  /* 0x00000042ba437223 */ /* 0x000fe20000010843 */
[----:B------:R-:W-:Y:S01]  /*6a20*/  IADD3 R217, R132, 0x3e0, RZ ;  /* 0x000003e084d97810 */ /* 0x000fe20007ffe0ff */
[----:B------:R-:W-:Y:S01]  /*6a30*/  STS.U16 [R103+0x680], R116 ;  /* 0x0006807467007388 */ /* 0x000fe20000000400 */
[----:B------:R-:W-:Y:S01]  /*6a40*/  ULEA.HI.X UR35, UR36, UR35, UR37, 0x3, UP0 ;  /* 0x0000002324237291 */ /* 0x000fe200080f1c25 */
[----:B------:R-:W-:Y:S02]  /*6a50*/  FMUL.FTZ R66, R49, UR43 ;  /* 0x0000002b31427c20 */ /* 0x000fe40008410000 */
[----:B------:R-:W-:Y:S01]  /*6a60*/  STS.U16 [R130+0x6c0], R119 ;  /* 0x0006c07782007388 */ /* 0x000fe20000000400 */
[----:B------:R-:W-:Y:S01]  /*6a70*/  LEA.HI.SX32 R129, R211, R132, 0x1b ;  /* 0x00000084d3817211 */ /* 0x000fe200078fdaff */
[----:B------:R-:W-:Y:S01]  /*6a80*/  FMUL.FTZ R218, R74, R69 ;  /* 0x000000454ada7220 */ /* 0x000fe20000410000 */
[----:B------:R-:W-:Y:S01]  /*6a90*/  LEA R62, R97, R62, 0x5 ;  /* 0x0000003e613e7211 */ /* 0x000fe200078e28ff */
[----:B------:R3:W-:Y:S01]  /*6aa0*/  STS.U16 [R71+0x700], R120 ;  /* 0x0007007847007388 */ /* 0x0007e20000000400 */
[----:B------:R-:W-:Y:S01]  /*6ab0*/  FADD.FTZ R68, RZ, R68 ;  /* 0x00000044ff447221 */ /* 0x000fe20000010000 */
[----:B------:R-:W-:Y:S01]  /*6ac0*/  LEA.HI.SX32 R131, R215, R132, 0x1b ;  /* 0x00000084d7837211 */ /* 0x000fe200078fdaff */
[C---:B-1----:R-:W-:Y:S01]  /*6ad0*/  FMUL.FTZ R176, R70.reuse, R176 ;  /* 0x000000b046b07220 */ /* 0x042fe20000410000 */
[----:B------:R-:W-:Y:S01]  /*6ae0*/  LEA.HI.SX32 R132, R217, R132, 0x1b ;  /* 0x00000084d9847211 */ /* 0x000fe200078fdaff */
[----:B------:R-:W-:Y:S01]  /*6af0*/  FMUL.FTZ R175, R70, R175 ;  /* 0x000000af46af7220 */ /* 0x000fe20000410000 */
[----:B------:R-:W-:Y:S01]  /*6b00*/  SHF.L.U32 R102, R129, 0x1, RZ ;  /* 0x0000000181667819 */ /* 0x000fe200000006ff */
[----:B------:R-:W-:Y:S01]  /*6b10*/  FMUL.FTZ R135, R53, UR43 ;  /* 0x0000002b35877c20 */ /* 0x000fe20008410000 */
[----:B---3--:R-:W-:Y:S01]  /*6b20*/  MOV R71, UR38 ;  /* 0x0000002600477c02 */ /* 0x008fe20008000f00 */
[----:B------:R-:W-:Y:S01]  /*6b30*/  FMUL.RZ R70, R66, 0.15915493667125701904 ;  /* 0x3e22f98342467820 */ /* 0x000fe2000040c000 */
[----:B------:R-:W-:Y:S01]  /*6b40*/  LEA.HI.SX32 R62, R62, R62, 0x1b ;  /* 0x0000003e3e3e7211 */ /* 0x000fe200078fdaff */
[----:B0-----:R-:W-:-:S02]  /*6b50*/  FMUL.FTZ R172, R61, R172 ;  /* 0x000000ac3dac7220 */ /* 0x001fc40000410000 */
[----:B------:R-:W-:Y:S01]  /*6b60*/  FMUL.FTZ R171, R61, R171 ;  /* 0x000000ab3dab7220 */ /* 0x000fe20000410000 */
[----:B------:R-:W-:Y:S01]  /*6b70*/  LEA R61, R71, UR7, 0x8 ;  /* 0x00000007473d7c11 */ /* 0x000fe2000f8e40ff */
[----:B------:R-:W-:Y:S01]  /*6b80*/  FADD.FTZ R67, R218, R67 ;  /* 0x00000043da437221 */ /* 0x000fe20000010000 */
[----:B------:R-:W-:Y:S01]  /*6b90*/  MOV R64, UR34 ;  /* 0x0000002200407c02 */ /* 0x000fe20008000f00 */
[----:B------:R-:W-:Y:S01]  /*6ba0*/  FMUL.FTZ R66, R183, R68 ;  /* 0x00000044b7427220 */ /* 0x000fe20000410000 */
[----:B------:R-:W-:Y:S02]  /*6bb0*/  MOV R65, UR35 ;  /* 0x0000002300417c02 */ /* 0x000fe40008000f00 */
[----:B------:R-:W-:Y:S02]  /*6bc0*/  SHF.L.U32 R131, R131, 0x1, RZ ;  /* 0x0000000183837819 */ /* 0x000fe400000006ff */
[----:B------:R-:W-:Y:S01]  /*6bd0*/  @P1 IADD3 R61, R98, 0x200, RZ ;  /* 0x00000200623d1810 */ /* 0x000fe20007ffe0ff */
[----:B------:R-:W-:Y:S01]  /*6be0*/  FMUL.RZ R135, R135, 0.15915493667125701904 ;  /* 0x3e22f98387877820 */ /* 0x000fe2000040c000 */
[----:B------:R-:W-:Y:S01]  /*6bf0*/  SHF.L.U32 R132, R132, 0x1, RZ ;  /* 0x0000000184847819 */ /* 0x000fe200000006ff */
[-C--:B------:R-:W-:Y:S01]  /*6c00*/  FMUL.FTZ R69, R183, R67.reuse ;  /* 0x00000043b7457220 */ /* 0x080fe20000410000 */
[----:B------:R-:W-:Y:S01]  /*6c10*/  SHF.L.U32 R62, R62, 0x1, RZ ;  /* 0x000000013e3e7819 */ /* 0x000fe200000006ff */
[----:B------:R-:W-:Y:S01]  /*6c20*/  FFMA.FTZ R66, R184, R67, -R66 ;  /* 0x00000043b8427223 */ /* 0x000fe20000010842 */
[----:B------:R-:W-:Y:S01]  /*6c30*/  STS.U16 [R102+0x740], R123 ;  /* 0x0007407b66007388 */ /* 0x000fe20000000400 */
[C---:B--2---:R-:W-:Y:S01]  /*6c40*/  FMUL.FTZ R124, R60.reuse, R124 ;  /* 0x0000007c3c7c7220 */ /* 0x044fe20000410000 */
[----:B------:R-:W-:Y:S01]  /*6c50*/  SHF.L.U32 R67, R61, 0x3, RZ ;  /* 0x000000033d437819 */ /* 0x000fe200000006ff */
[----:B------:R-:W-:Y:S01]  /*6c60*/  FMUL.FTZ R125, R60, R125 ;  /* 0x0000007d3c7d7220 */ /* 0x000fe20000410000 */
[----:B------:R-:W-:Y:S01]  /*6c70*/  STS.U16 [R131+0x780], R122 ;  /* 0x0007807a83007388 */ /* 0x000fe20000000400 */
[----:B------:R-:W-:Y:S03]  /*6c80*/  MUFU.SIN R167, R135 ;  /* 0x0000008700a77308 */ /* 0x000fe60000000400 */
[----:B------:R-:W5:Y:S04]  /*6c90*/  LDG.E.64 R64, [R64.64] ;  /* 0x0000002040407981 */ /* 0x000f68000c1e1b00 */
[----:B------:R-:W-:Y:S01]  /*6ca0*/  STS.U16 [R132+0x7c0], R121 ;  /* 0x0007c07984007388 */ /* 0x000fe20000000400 */
[----:B------:R0:W-:Y:S01]  /*6cb0*/  MUFU.COS R168, R135 ;  /* 0x0000008700a87308 */ /* 0x0001e20000000000 */
[----:B------:R-:W-:-:S06]  /*6cc0*/  NOP ;  /* 0x0000000000007918 */ /* 0x000fcc0000000000 */
[----:B------:R-:W1:Y:S04]  /*6cd0*/  LDS.U16 R158, [R62] ;  /* 0x000000003e9e7984 */ /* 0x000e680000000400 */
[----:B------:R-:W2:Y:S04]  /*6ce0*/  LDS.U16 R157, [R62+0x2] ;  /* 0x000002003e9d7984 */ /* 0x000ea80000000400 */
[----:B------:R-:W3:Y:S04]  /*6cf0*/  LDS.U16 R154, [R62+0x4] ;  /* 0x000004003e9a7984 */ /* 0x000ee80000000400 */
[----:B------:R-:W4:Y:S04]  /*6d00*/  LDS.U16 R153, [R62+0x6] ;  /* 0x000006003e997984 */ /* 0x000f280000000400 */
        /* <DEDUP_REMOVED lines=28> */
[----:B------:R0:W-:Y:S01]  /*6ed0*/  STS.64 [R67+0x39e0], R124 ;  /* 0x0039e07c43007388 */ /* 0x0001e20000000a00 */
[----:B------:R-:W-:-:S03]  /*6ee0*/  ISETP.NE.AND P0, PT, R98, 0x3f, PT ;  /* 0x0000003f6200780c */ /* 0x000fc60003f05270 */
[----:B------:R-:W-:Y:S01]  /*6ef0*/  BAR.SYNC.DEFER_BLOCKING 0x0 ;  /* 0x0000000000007b1d */ /* 0x000fe20000010000 */
[----:B------:R-:W-:-:S09]  /*6f00*/  FMUL.FTZ R60, R54, R63 ;  /* 0x0000003f363c7220 */ /* 0x000fd20000410000 */
[----:B------:R0:W1:Y:S01]  /*6f10*/  @P0 LDS.64 R110, [R98.X8+0x49e8] ;  /* 0x0049e800626e0984 */ /* 0x0000620000008a00 */
[----:B------:R-:W-:Y:S08]  /*6f20*/  MUFU.COS R170, R150 ;  /* 0x0000009600aa7308 */ /* 0x000ff00000000000 */
[----:B------:R-:W1:Y:S08]  /*6f30*/  MUFU.EX2 R60, R60 ;  /* 0x0000003c003c7308 */ /* 0x000e700000000800 */
[----:B------:R1:W1:Y:S01]  /*6f40*/  MUFU.SIN R161, R162 ;  /* 0x000000a200a17308 */ /* 0x0002620000000400 */
[----:B0-----:R-:W-:-:S07]  /*6f50*/  PRMT R62, RZ, 0x5410, R89 ;  /* 0x00005410ff3e7816 */ /* 0x001fce0000000059 */
[----:B------:R0:W0:Y:S08]  /*6f60*/  MUFU.SIN R169, R150 ;  /* 0x0000009600a97308 */ /* 0x0000300000000400 */
[----:B------:R-:W0:Y:S08]  /*6f70*/  MUFU.COS R162, R162 ;  /* 0x000000a200a27308 */ /* 0x000e300000000000 */
[----:B------:R0:W0:Y:S08]  /*6f80*/  MUFU.SIN R159, R70 ;  /* 0x00000046009f7308 */ /* 0x0000300000000400 */
[----:B------:R0:W0:Y:S01]  /*6f90*/  MUFU.COS R160, R70 ;  /* 0x0000004600a07308 */ /* 0x0000220000000000 */
[----:B------:R-:W-:Y:S01]  /*6fa0*/  FFMA.FTZ R69, R184, R68, R69 ;  /* 0x00000044b8457223 */ /* 0x000fe20000010045 */
[----:B------:R-:W-:Y:S01]  /*6fb0*/  BSSY B0, `(.L_x_4511) ;  /* 0x0000012000007945 */ /* 0x000fe20003800000 */
[----:B------:R-:W-:-:S02]  /*6fc0*/  FMUL.FTZ R217, R73, R62 ;  /* 0x0000003e49d97220 */ /* 0x000fc40000410000 */
[----:B------:R-:W-:Y:S02]  /*6fd0*/  FMUL.FTZ R61, R53, R63 ;  /* 0x0000003f353d7220 */ /* 0x000fe40000410000 */
[----:B-1----:R-:W-:Y:S02]  /*6fe0*/  FMUL.FTZ R170, R60, R170 ;  /* 0x000000aa3caa7220 */ /* 0x002fe40000410000 */
[----:B------:R-:W-:Y:S01]  /*6ff0*/  FADD.FTZ R69, RZ, R69 ;  /* 0x00000045ff457221 */ /* 0x000fe20000010000 */
[----:B------:R-:W-:Y:S05]  /*7000*/  @P0 BRA `(.L_x_4512) ;  /* 0x000000c000000947 */ /* 0x000fea0003800000 */
[----:B--234-:R-:W-:Y:S01]  /*7010*/  ULDC UR35, c[0x0][0x174] ;  /* 0x00005d0000237ab9 */ /* 0x01cfe20000000800 */
[----:B------:R-:W-:Y:S01]  /*7020*/  HFMA2.MMA R110, -RZ, RZ, 1.875, 0 ;  /* 0x3f800000ff6e7435 */ /* 0x000fe200000001ff */
        /* <DEDUP_REMOVED lines=10> */
.L_x_4512:
[----:B--234-:R-:W-:Y:S05]  /*70d0*/  BSYNC B0 ;  /* 0x0000000000007941 */ /* 0x01cfea0003800000 */
.L_x_4511:
[----:B------:R-:W-:Y:S01]  /*70e0*/  UISETP.GE.AND UP0, UPT, UR24, 0x2, UPT ;  /* 0x000000021800788c */ /* 0x000fe2000bf06270 */
[----:B------:R-:W-:Y:S01]  /*70f0*/  FADD.FTZ R66, R217, R66 ;  /* 0x00000042d9427221 */ /* 0x000fe20000010000 */
[----:B------:R-:W-:Y:S01]  /*7100*/  PRMT R71, RZ, 0x5410, R88 ;  /* 0x00005410ff477816 */ /* 0x000fe20000000058 */
[C---:B------:R-:W-:Y:S01]  /*7110*/  FMUL.FTZ R67, R181.reuse, R69 ;  /* 0x00000045b5437220 */ /* 0x040fe20000410000 */
[----:B------:R-:W2:Y:S01]  /*7120*/  MUFU.EX2 R61, R61 ;  /* 0x0000003d003d7308 */ /* 0x000ea20000000800 */
[-C--:B-1----:R-:W-:Y:S01]  /*7130*/  FMUL.FTZ R62, R181, R66.reuse ;  /* 0x00000042b53e7220 */ /* 0x082fe20000410000 */
[----:B------:R-:W-:Y:S01]  /*7140*/  PLOP3.LUT P0, PT, PT, PT, UP0, 0x80, 0x0 ;  /* 0x000000000000781c */ /* 0x000fe20003f0f008 */
[----:B0-----:R-:W-:Y:S01]  /*7150*/  FMUL.FTZ R169, R60, R169 ;  /* 0x000000a93ca97220 */ /* 0x001fe20000410000 */
[----:B------:R-:W-:Y:S01]  /*7160*/  MOV R99, UR24 ;  /* 0x0000001800637c02 */ /* 0x000fe20008000f00 */
[----:B------:R-:W-:Y:S01]  /*7170*/  FFMA.FTZ R69, R182, R69, R62 ;  /* 0x00000045b6457223 */ /* 0x000fe2000001003e */
[----:B------:R-:W-:Y:S01]  /*7180*/  ISETP.NE.OR P0, PT, R95, RZ, !P0 ;  /* 0x000000ff5f00720c */ /* 0x000fe20004705670 */
[----:B------:R-:W-:Y:S01]  /*7190*/  FMUL.FTZ R60, R52, R63 ;  /* 0x0000003f343c7220 */ /* 0x000fe20000410000 */
[----:B------:R-:W-:Y:S01]  /*71a0*/  MOV R101, c[0x0][0x16c] ;  /* 0x00005b0000657a02 */ /* 0x000fe20000000f00 */
[----:B------:R-:W-:Y:S01]  /*71b0*/  FFMA.FTZ R67, R182, R66, -R67 ;  /* 0x00000042b6437223 */ /* 0x000fe20000010843 */
[----:B------:R-:W-:Y:S01]  /*71c0*/  HFMA2.MMA R108, -RZ, RZ, 0, 9.5367431640625e-07 ;  /* 0x00000010ff6c7435 */ /* 0x000fe200000001ff */
[----:B------:R-:W-:Y:S01]  /*71d0*/  FMUL.FTZ R216, R72, R71 ;  /* 0x0000004748d87220 */ /* 0x000fe20000410000 */
[----:B------:R0:W1:Y:S01]  /*71e0*/  MUFU.EX2 R68, R60 ;  /* 0x0000003c00447308 */ /* 0x0000620000000800 */
[----:B------:R-:W-:Y:S01]  /*71f0*/  FADD.FTZ R70, RZ, R69 ;  /* 0x00000045ff467221 */ /* 0x000fe20000010000 */
[----:B------:R-:W-:Y:S01]  /*7200*/  PRMT R102, RZ, 0x5410, R87 ;  /* 0x00005410ff667816 */ /* 0x000fe20000000057 */
[----:B------:R-:W-:-:S02]  /*7210*/  FADD.FTZ R67, R216, R67 ;  /* 0x00000043d8437221 */ /* 0x000fc40000010000 */
[CC--:B------:R-:W-:Y:S02]  /*7220*/  FMUL.FTZ R66, R179.reuse, R70.reuse ;  /* 0x00000046b3427220 */ /* 0x0c0fe40000410000 */
[-C--:B------:R-:W-:Y:S01]  /*7230*/  FMUL.FTZ R71, R179, R67.reuse ;  /* 0x00000043b3477220 */ /* 0x080fe20000410000 */
[----:B0-----:R-:W-:Y:S01]  /*7240*/  @!P0 IADD3 R60, R99, -0x2, RZ ;  /* 0xfffffffe633c8810 */ /* 0x001fe20007ffe0ff */
[----:B------:R-:W-:Y:S02]  /*7250*/  FFMA.FTZ R100, R180, R67, -R66 ;  /* 0x00000043b4647223 */ /* 0x000fe40000010842 */
[----:B------:R-:W-:Y:S02]  /*7260*/  FMUL.FTZ R62, R51, R63 ;  /* 0x0000003f333e7220 */ /* 0x000fe40000410000 */
[----:B------:R-:W-:Y:S01]  /*7270*/  @!P0 IMAD R67, R60, R101, UR7 ;  /* 0x000000073c438e24 */ /* 0x000fe2000f8e0265 */
[----:B------:R-:W-:Y:S01]  /*7280*/  HFMA2.MMA R60, -RZ, RZ, 1.875, 0 ;  /* 0x3f800000ff3c7435 */ /* 0x000fe200000001ff */
[----:B------:R-:W-:Y:S01]  /*7290*/  FMUL.FTZ R66, R50, R63 ;  /* 0x0000003f32427220 */ /* 0x000fe20000410000 */
[----:B------:R0:W-:Y:S01]  /*72a0*/  MUFU.EX2 R69, R62 ;  /* 0x0000003e00457308 */ /* 0x0001e20000000800 */
[----:B------:R-:W-:-:S02]  /*72b0*/  FFMA.FTZ R99, R180, R70, R71 ;  /* 0x00000046b4637223 */ /* 0x000fc40000010047 */
[C---:B--2---:R-:W-:Y:S02]  /*72c0*/  FMUL.FTZ R168, R61.reuse, R168 ;  /* 0x000000a83da87220 */ /* 0x044fe40000410000 */
[----:B------:R-:W-:Y:S01]  /*72d0*/  FMUL.FTZ R167, R61, R167 ;  /* 0x000000a73da77220 */ /* 0x000fe20000410000 */
[----:B------:R-:W-:Y:S01]  /*72e0*/  MOV R61, RZ ;  /* 0x000000ff003d7202 */ /* 0x000fe20000000f00 */
[----:B------:R-:W-:Y:S01]  /*72f0*/  FMUL.FTZ R71, R49, R63 ;  /* 0x0000003f31477220 */ /* 0x000fe20000410000 */
[----:B------:R2:W3:Y:S01]  /*7300*/  MUFU.EX2 R70, R66 ;  /* 0x0000004200467308 */ /* 0x0004e20000000800 */
[----:B0-----:R-:W-:Y:S01]  /*7310*/  CS2R R62, SRZ ;  /* 0x00000000003e7805 */ /* 0x001fe2000001ff00 */
[----:B------:R-:W-:Y:S02]  /*7320*/  FMUL.FTZ R209, R59, R102 ;  /* 0x000000663bd17220 */ /* 0x000fe40000410000 */
[----:B------:R-:W-:Y:S02]  /*7330*/  FADD.FTZ R99, RZ, R99 ;  /* 0x00000063ff637221 */ /* 0x000fe40000010000 */
[----:B------:R-:W-:-:S02]  /*7340*/  FADD.FTZ R100, R209, R100 ;  /* 0x00000064d1647221 */ /* 0x000fc40000010000 */
[----:B------:R-:W-:Y:S01]  /*7350*/  FMUL.FTZ R101, R177, R99 ;  /* 0x00000063b1657220 */ /* 0x000fe20000410000 */
[----:B------:R-:W0:Y:S01]  /*7360*/  MUFU.EX2 R71, R71 ;  /* 0x0000004700477308 */ /* 0x000e220000000800 */
[----:B--2---:R-:W-:-:S04]  /*7370*/  @!P0 IMAD.WIDE R66, R67, R108, UR40 ;  /* 0x0000002843428e25 */ /* 0x004fc8000f8e026c */
[-C--:B------:R-:W-:Y:S01]  /*7380*/  FMUL.FTZ R102, R177, R100.reuse ;  /* 0x00000064b1667220 */ /* 0x080fe20000410000 */
[----:B------:R2:W5:Y:S01]  /*7390*/  @!P0 LDG.E.128 R60, [R66.64] ;  /* 0x00000020423c8981 */ /* 0x000562000c1e1d00 */
[----:B------:R-:W-:Y:S02]  /*73a0*/  FFMA.FTZ R101, R178, R100, -R101 ;  /* 0x00000064b2657223 */ /* 0x000fe40000010865 */
[C---:B-1----:R-:W-:Y:S02]  /*73b0*/  FMUL.FTZ R166, R68.reuse, R166 ;  /* 0x000000a644a67220 */ /* 0x042fe40000410000 */
[----:B------:R-:W-:Y:S01]  /*73c0*/  FMUL.FTZ R165, R68, R165 ;  /* 0x000000a544a57220 */ /* 0x000fe20000410000 */
[----:B--2---:R-:W-:Y:S01]  /*73d0*/  PRMT R67, RZ, 0x5410, R86 ;  /* 0x00005410ff437816 */ /* 0x004fe20000000056 */
[----:B------:R-:W-:-:S04]  /*73e0*/  FFMA.FTZ R102, R178, R99, R102 ;  /* 0x00000063b2667223 */ /* 0x000fc80000010066 */
[----:B------:R-:W-:-:S04]  /*73f0*/  FMUL.FTZ R208, R58, R67 ;  /* 0x000000433ad07220 */ /* 0x000fc80000410000 */
[----:B------:R-:W-:Y:S02]  /*7400*/  FADD.FTZ R101, R208, R101 ;  /* 0x00000065d0657221 */ /* 0x000fe40000010000 */
[----:B------:R-:W-:Y:S02]  /*7410*/  FADD.FTZ R102, RZ, R102 ;  /* 0x00000066ff667221 */ /* 0x000fe40000010000 */
[C---:B------:R-:W-:Y:S02]  /*7420*/  FMUL.FTZ R67, R175.reuse, R101 ;  /* 0x00000065af437220 */ /* 0x040fe40000410000 */
[-C--:B------:R-:W-:Y:S02]  /*7430*/  FMUL.FTZ R66, R175, R102.reuse ;  /* 0x00000066af427220 */ /* 0x080fe40000410000 */
[----:B------:R-:W-:Y:S02]  /*7440*/  FFMA.FTZ R102, R176, R102, R67 ;  /* 0x00000066b0667223 */ /* 0x000fe40000010043 */
[----:B---3--:R-:W-:-:S02]  /*7450*/  FMUL.FTZ R162, R70, R162 ;  /* 0x000000a246a27220 */ /* 0x008fc40000410000 */
[----:B------:R-:W-:Y:S01]  /*7460*/  FMUL.FTZ R161, R70, R161 ;  /* 0x000000a146a17220 */ /* 0x000fe20000410000 */
[----:B------:R-:W-:Y:S01]  /*7470*/  PRMT R70, RZ, 0x5410, R85 ;  /* 0x00005410ff467816 */ /* 0x000fe20000000055 */
[----:B------:R-:W-:Y:S02]  /*7480*/  FMUL.FTZ R67, R125, R187 ;  /* 0x000000bb7d437220 */ /* 0x000fe40000410000 */
[----:B------:R-:W-:Y:S02]  /*7490*/  FFMA.FTZ R68, R176, R101, -R66 ;  /* 0x00000065b0447223 */ /* 0x000fe40000010842 */
[C---:B------:R-:W-:Y:S02]  /*74a0*/  FMUL.FTZ R66, R124.reuse, R187 ;  /* 0x000000bb7c427220 */ /* 0x040fe40000410000 */
[----:B------:R-:W-:Y:S02]  /*74b0*/  FFMA.FTZ R67, R124, R188, -R67 ;  /* 0x000000bc7c437223 */ /* 0x000fe40000010843 */
[----:B------:R-:W-:-:S02]  /*74c0*/  FMUL.FTZ R207, R57, R70 ;  /* 0x0000004639cf7220 */ /* 0x000fc40000410000 */
[C---:B------:R-:W-:Y:S02]  /*74d0*/  FMUL.FTZ R164, R69.reuse, R164 ;  /* 0x000000a445a47220 */ /* 0x040fe40000410000 */
[----:B------:R-:W-:Y:S02]  /*74e0*/  FMUL.FTZ R163, R69, R163 ;  /* 0x000000a345a37220 */ /* 0x000fe40000410000 */
[----:B------:R-:W-:Y:S02]  /*74f0*/  FFMA.FTZ R66, R125, R188, R66 ;  /* 0x000000bc7d427223 */ /* 0x000fe40000010042 */
[----:B------:R-:W-:Y:S02]  /*7500*/  FMUL.FTZ R69, R185, R67 ;  /* 0x00000043b9457220 */ /* 0x000fe40000410000 */
[----:B------:R-:W-:Y:S02]  /*7510*/  FADD.FTZ R70, R207, R68 ;  /* 0x00000044cf467221 */ /* 0x000fe40000010000 */
        /* <DEDUP_REMOVED lines=9> */
[C---:B------:R-:W-:Y:S02]  /*75b0*/  FFMA.FTZ R69, R182.reuse, R66, R69 ;  /* 0x00000042b6457223 */ /* 0x040fe40000010045 */
[----:B------:R-:W-:Y:S01]  /*75c0*/  FADD.FTZ R102, RZ, R102 ;  /* 0x00000066ff667221 */ /* 0x000fe20000010000 */
[----:B------:R-:W-:Y:S01]  /*75d0*/  PRMT R101, RZ, 0x5410, R84 ;  /* 0x00005410ff657816 */ /* 0x000fe20000000054 */
[----:B------:R-:W-:Y:S02]  /*75e0*/  FFMA.FTZ R68, R182, R67, -R68 ;  /* 0x00000043b6447223 */ /* 0x000fe40000010844 */
[----:B0-----:R-:W-:-:S02]  /*75f0*/  FMUL.FTZ R160, R71, R160 ;  /* 0x000000a047a07220 */ /* 0x001fc40000410000 */
[----:B------:R-:W-:Y:S02]  /*7600*/  FMUL.FTZ R159, R71, R159 ;  /* 0x0000009f479f7220 */ /* 0x000fe40000410000 */
[----:B------:R-:W-:Y:S02]  /*7610*/  FMUL.FTZ R99, R173, R70 ;  /* 0x00000046ad637220 */ /* 0x000fe40000410000 */
[----:B------:R-:W-:Y:S02]  /*7620*/  FMUL.FTZ R67, R179, R69 ;  /* 0x00000045b3437220 */ /* 0x000fe40000410000 */
[----:B------:R-:W-:Y:S02]  /*7630*/  FMUL.FTZ R71, R173, R102 ;  /* 0x00000066ad477220 */ /* 0x000fe40000410000 */
[----:B------:R-:W-:Y:S02]  /*7640*/  FMUL.FTZ R66, R179, R68 ;  /* 0x00000044b3427220 */ /* 0x000fe40000410000 */
[----:B------:R-:W-:-:S02]  /*7650*/  FFMA.FTZ R99, R174, R102, R99 ;  /* 0x00000066ae637223 */ /* 0x000fc40000010063 */
[----:B------:R-:W-:Y:S02]  /*7660*/  FFMA.FTZ R67, R180, R68, -R67 ;  /* 0x00000044b4437223 */ /* 0x000fe40000010843 */
[----:B------:R-:W-:Y:S02]  /*7670*/  FFMA.FTZ R71, R174, R70, -R71 ;  /* 0x00000046ae477223 */ /* 0x000fe40000010847 */
[----:B------:R-:W-:Y:S02]  /*7680*/  FMUL.FTZ R206, R56, R101 ;  /* 0x0000006538ce7220 */ /* 0x000fe40000410000 */
[----:B------:R-:W-:Y:S02]  /*7690*/  FFMA.FTZ R66, R180, R69, R66 ;  /* 0x00000045b4427223 */ /* 0x000fe40000010042 */
[----:B------:R-:W-:Y:S02]  /*76a0*/  FADD.FTZ R99, RZ, R99 ;  /* 0x00000063ff637221 */ /* 0x000fe40000010000 */
[----:B------:R-:W-:-:S02]  /*76b0*/  FMUL.FTZ R69, R177, R67 ;  /* 0x00000043b1457220 */ /* 0x000fc40000410000 */
[----:B------:R-:W-:Y:S01]  /*76c0*/  FADD.FTZ R71, R206, R71 ;  /* 0x00000047ce477221 */ /* 0x000fe20000010000 */
[----:B------:R-:W-:Y:S01]  /*76d0*/  PRMT R102, RZ, 0x5410, R83 ;  /* 0x00005410ff667816 */ /* 0x000fe20000000053 */
[-C--:B------:R-:W-:Y:S02]  /*76e0*/  FMUL.FTZ R68, R177, R66.reuse ;  /* 0x00000042b1447220 */ /* 0x080fe40000410000 */
[C---:B------:R-:W-:Y:S02]  /*76f0*/  FMUL.FTZ R70, R171.reuse, R99 ;  /* 0x00000063ab467220 */ /* 0x040fe40000410000 */
[C---:B------:R-:W-:Y:S02]  /*7700*/  FFMA.FTZ R69, R178.reuse, R66, R69 ;  /* 0x00000042b2457223 */ /* 0x040fe40000010045 */
[----:B------:R-:W-:Y:S02]  /*7710*/  FMUL.FTZ R100, R171, R71 ;  /* 0x00000047ab647220 */ /* 0x000fe40000410000 */
[----:B------:R-:W-:-:S02]  /*7720*/  FFMA.FTZ R68, R178, R67, -R68 ;  /* 0x00000043b2447223 */ /* 0x000fc40000010844 */
[C---:B------:R-:W-:Y:S02]  /*7730*/  FFMA.FTZ R70, R172.reuse, R71, -R70 ;  /* 0x00000047ac467223 */ /* 0x040fe40000010846 */
[----:B------:R-:W-:Y:S02]  /*7740*/  FMUL.FTZ R205, R55, R102 ;  /* 0x0000006637cd7220 */ /* 0x000fe40000410000 */
[C---:B------:R-:W-:Y:S02]  /*7750*/  FMUL.FTZ R67, R175.reuse, R69 ;  /* 0x00000045af437220 */ /* 0x040fe40000410000 */
[----:B------:R-:W-:Y:S02]  /*7760*/  FFMA.FTZ R100, R172, R99, R100 ;  /* 0x00000063ac647223 */ /* 0x000fe40000010064 */
[----:B------:R-:W-:Y:S02]  /*7770*/  FMUL.FTZ R66, R175, R68 ;  /* 0x00000044af427220 */ /* 0x000fe40000410000 */
[----:B------:R-:W-:-:S02]  /*7780*/  FADD.FTZ R70, R205, R70 ;  /* 0x00000046cd467221 */ /* 0x000fc40000010000 */
[C---:B------:R-:W-:Y:S02]  /*7790*/  FFMA.FTZ R67, R176.reuse, R68, -R67 ;  /* 0x00000044b0437223 */ /* 0x040fe40000010843 */
[----:B------:R-:W-:Y:S01]  /*77a0*/  FADD.FTZ R100, RZ, R100 ;  /* 0x00000064ff647221 */ /* 0x000fe20000010000 */
[----:B------:R-:W-:Y:S01]  /*77b0*/  PRMT R101, RZ, 0x5410, R82 ;  /* 0x00005410ff657816 */ /* 0x000fe20000000052 */
[----:B------:R-:W-:Y:S02]  /*77c0*/  FFMA.FTZ R66, R176, R69, R66 ;  /* 0x00000045b0427223 */ /* 0x000fe40000010042 */
[----:B------:R-:W-:Y:S02]  /*77d0*/  FMUL.FTZ R99, R169, R70 ;  /* 0x00000046a9637220 */ /* 0x000fe40000410000 */
[----:B------:R-:W-:Y:S02]  /*77e0*/  FMUL.FTZ R69, R173, R67 ;  /* 0x00000043ad457220 */ /* 0x000fe40000410000 */
[----:B------:R-:W-:-:S02]  /*77f0*/  FMUL.FTZ R71, R169, R100 ;  /* 0x00000064a9477220 */ /* 0x000fc40000410000 */
[----:B------:R-:W-:Y:S02]  /*7800*/  FMUL.FTZ R68, R173, R66 ;  /* 0x00000042ad447220 */ /* 0x000fe40000410000 */
[----:B------:R-:W-:Y:S02]  /*7810*/  FFMA.FTZ R99, R170, R100, R99 ;  /* 0x00000064aa637223 */ /* 0x000fe40000010063 */
[----:B------:R-:W-:Y:S02]  /*7820*/  FFMA.FTZ R69, R174, R66, R69 ;  /* 0x00000042ae457223 */ /* 0x000fe40000010045 */
[----:B------:R-:W-:Y:S02]  /*7830*/  FFMA.FTZ R71, R170, R70, -R71 ;  /* 0x00000046aa477223 */ /* 0x000fe40000010847 */
[----:B------:R-:W-:Y:S02]  /*7840*/  FMUL.FTZ R204, R54, R101 ;  /* 0x0000006536cc7220 */ /* 0x000fe40000410000 */
[----:B------:R-:W-:-:S02]  /*7850*/  FFMA.FTZ R68, R174, R67, -R68 ;  /* 0x00000043ae447223 */ /* 0x000fc40000010844 */
[----:B------:R-:W-:Y:S02]  /*7860*/  FADD.FTZ R99, RZ, R99 ;  /* 0x00000063ff637221 */ /* 0x000fe40000010000 */
[C---:B------:R-:W-:Y:S02]  /*7870*/  FMUL.FTZ R67, R171.reuse, R69 ;  /* 0x00000045ab437220 */ /* 0x040fe40000410000 */
[----:B------:R-:W-:Y:S01]  /*7880*/  FADD.FTZ R71, R204, R71 ;  /* 0x00000047cc477221 */ /* 0x000fe20000010000 */
[----:B------:R-:W-:Y:S01]  /*7890*/  PRMT R102, RZ, 0x5410, R81 ;  /* 0x00005410ff667816 */ /* 0x000fe20000000051 */
[-C--:B------:R-:W-:Y:S02]  /*78a0*/  FMUL.FTZ R66, R171, R68.reuse ;  /* 0x00000044ab427220 */ /* 0x080fe40000410000 */
[----:B------:R-:W-:Y:S02]  /*78b0*/  FMUL.FTZ R70, R167, R99 ;  /* 0x00000063a7467220 */ /* 0x000fe40000410000 */
[----:B------:R-:W-:-:S02]  /*78c0*/  FFMA.FTZ R67, R172, R68, -R67 ;  /* 0x00000044ac437223 */ /* 0x000fc40000010843 */
[----:B------:R-:W-:Y:S02]  /*78d0*/  FMUL.FTZ R100, R167, R71 ;  /* 0x00000047a7647220 */ /* 0x000fe40000410000 */
[----:B------:R-:W-:Y:S02]  /*78e0*/  FFMA.FTZ R66, R172, R69, R66 ;  /* 0x00000045ac427223 */ /* 0x000fe40000010042 */
[C---:B------:R-:W-:Y:S02]  /*78f0*/  FFMA.FTZ R70, R168.reuse, R71, -R70 ;  /* 0x00000047a8467223 */ /* 0x040fe40000010846 */
[----:B------:R-:W-:Y:S02]  /*7900*/  FMUL.FTZ R203, R53, R102 ;  /* 0x0000006635cb7220 */ /* 0x000fe40000410000 */
[----:B------:R-:W-:Y:S02]  /*7910*/  FMUL.FTZ R69, R169, R67 ;  /* 0x00000043a9457220 */ /* 0x000fe40000410000 */
[----:B------:R-:W-:-:S02]  /*7920*/  FFMA.FTZ R100, R168, R99, R100 ;  /* 0x00000063a8647223 */ /* 0x000fc40000010064 */
[-C--:B------:R-:W-:Y:S02]  /*7930*/  FMUL.FTZ R68, R169, R66.reuse ;  /* 0x00000042a9447220 */ /* 0x080fe40000410000 */
[----:B------:R-:W-:Y:S02]  /*7940*/  FADD.FTZ R70, R203, R70 ;  /* 0x00000046cb467221 */ /* 0x000fe40000010000 */
[C---:B------:R-:W-:Y:S02]  /*7950*/  FFMA.FTZ R69, R170.reuse, R66, R69 ;  /* 0x00000042aa457223 */ /* 0x040fe40000010045 */
[----:B------:R-:W-:Y:S01]  /*7960*/  FADD.FTZ R100, RZ, R100 ;  /* 0x00000064ff647221 */ /* 0x000fe20000010000 */
[----:B------:R-:W-:Y:S01]  /*7970*/  PRMT R101, RZ, 0x5410, R80 ;  /* 0x00005410ff657816 */ /* 0x000fe20000000050 */
[----:B------:R-:W-:Y:S02]  /*7980*/  FFMA.FTZ R68, R170, R67, -R68 ;  /* 0x00000043aa447223 */ /* 0x000fe40000010844 */
[----:B------:R-:W-:-:S02]  /*7990*/  FMUL.FTZ R99, R165, R70 ;  /* 0x00000046a5637220 */ /* 0x000fc40000410000 */
[----:B------:R-:W-:Y:S02]  /*79a0*/  FMUL.FTZ R67, R167, R69 ;  /* 0x00000045a7437220 */ /* 0x000fe40000410000 */
[----:B------:R-:W-:Y:S02]  /*79b0*/  FMUL.FTZ R71, R165, R100 ;  /* 0x00000064a5477220 */ /* 0x000fe40000410000 */
[----:B------:R-:W-:Y:S02]  /*79c0*/  FMUL.FTZ R66, R167, R68 ;  /* 0x00000044a7427220 */ /* 0x000fe40000410000 */
[----:B------:R-:W-:Y:S02]  /*79d0*/  FFMA.FTZ R99, R166, R100, R99 ;  /* 0x00000064a6637223 */ /* 0x000fe40000010063 */
[----:B------:R-:W-:Y:S02]  /*79e0*/  FFMA.FTZ R67, R168, R68, -R67 ;  /* 0x00000044a8437223 */ /* 0x000fe40000010843 */
[----:B------:R-:W-:-:S02]  /*79f0*/  FFMA.FTZ R71, R166, R70, -R71 ;  /* 0x00000046a6477223 */ /* 0x000fc40000010847 */
[----:B------:R-:W-:Y:S02]  /*7a00*/  FMUL.FTZ R202, R52, R101 ;  /* 0x0000006534ca7220 */ /* 0x000fe40000410000 */
[----:B------:R-:W-:Y:S02]  /*7a10*/  FFMA.FTZ R66, R168, R69, R66 ;  /* 0x00000045a8427223 */ /* 0x000fe40000010042 */
[----:B------:R-:W-:Y:S02]  /*7a20*/  FADD.FTZ R99, RZ, R99 ;  /* 0x00000063ff637221 */ /* 0x000fe40000010000 */
[C---:B------:R-:W-:Y:S02]  /*7a30*/  FMUL.FTZ R69, R165.reuse, R67 ;  /* 0x00000043a5457220 */ /* 0x040fe40000410000 */
[----:B------:R-:W-:Y:S01]  /*7a40*/  FADD.FTZ R71, R202, R71 ;  /* 0x00000047ca477221 */ /* 0x000fe20000010000 */
[----:B-----5:R0:W1:Y:S01]  /*7a50*/  R2UR UR34, R64 ;  /* 0x00000000402273c2 */ /* 0x02006200000e0000 */
[----:B------:R-:W-:Y:S01]  /*7a60*/  FMUL.FTZ R68, R165, R66 ;  /* 0x00000042a5447220 */ /* 0x000fe20000410000 */
[----:B------:R-:W-:Y:S01]  /*7a70*/  PRMT R212, RZ, 0x5410, R79 ;  /* 0x00005410ffd47816 */ /* 0x000fe2000000004f */
[----:B------:R-:W-:-:S02]  /*7a80*/  FMUL.FTZ R70, R163, R99 ;  /* 0x00000063a3467220 */ /* 0x000fc40000410000 */
[C---:B------:R-:W-:Y:S02]  /*7a90*/  FFMA.FTZ R69, R166.reuse, R66, R69 ;  /* 0x00000042a6457223 */ /* 0x040fe40000010045 */
[C---:B------:R-:W-:Y:S01]  /*7aa0*/  FMUL.FTZ R100, R163.reuse, R71 ;  /* 0x00000047a3647220 */ /* 0x040fe20000410000 */
[----:B------:R2:W3:Y:S01]  /*7ab0*/  R2UR UR35, R65 ;  /* 0x00000000412373c2 */ /* 0x0004e200000e0000 */
[----:B------:R-:W-:Y:S02]  /*7ac0*/  FFMA.FTZ R68, R166, R67, -R68 ;  /* 0x00000043a6447223 */ /* 0x000fe40000010844 */
[----:B------:R-:W-:Y:S02]  /*7ad0*/  FFMA.FTZ R71, R164, R71, -R70 ;  /* 0x00000047a4477223 */ /* 0x000fe40000010846 */
[----:B------:R-:W-:Y:S02]  /*7ae0*/  FMUL.FTZ R67, R163, R69 ;  /* 0x00000045a3437220 */ /* 0x000fe40000410000 */
[----:B------:R-:W-:-:S02]  /*7af0*/  FMUL.FTZ R212, R51, R212 ;  /* 0x000000d433d47220 */ /* 0x000fc40000410000 */
[C---:B------:R-:W-:Y:S02]  /*7b00*/  FFMA.FTZ R100, R164.reuse, R99, R100 ;  /* 0x00000063a4647223 */ /* 0x040fe40000010064 */
[-C--:B------:R-:W-:Y:S02]  /*7b10*/  FMUL.FTZ R66, R163, R68.reuse ;  /* 0x00000044a3427220 */ /* 0x080fe40000410000 */
[----:B------:R-:W-:Y:S02]  /*7b20*/  FFMA.FTZ R67, R164, R68, -R67 ;  /* 0x00000044a4437223 */ /* 0x000fe40000010843 */
[----:B------:R-:W-:Y:S02]  /*7b30*/  FADD.FTZ R71, R212, R71 ;  /* 0x00000047d4477221 */ /* 0x000fe40000010000 */
[----:B------:R-:W-:Y:S01]  /*7b40*/  FADD.FTZ R100, RZ, R100 ;  /* 0x00000064ff647221 */ /* 0x000fe20000010000 */
[----:B------:R-:W-:Y:S01]  /*7b50*/  PRMT R211, RZ, 0x5410, R78 ;  /* 0x00005410ffd37816 */ /* 0x000fe2000000004e */
[----:B------:R-:W-:-:S02]  /*7b60*/  FFMA.FTZ R66, R164, R69, R66 ;  /* 0x00000045a4427223 */ /* 0x000fc40000010042 */
[C---:B--2---:R-:W-:Y:S02]  /*7b70*/  FMUL.FTZ R65, R161.reuse, R67 ;  /* 0x00000043a1417220 */ /* 0x044fe40000410000 */
[CC--:B------:R-:W-:Y:S02]  /*7b80*/  FMUL.FTZ R99, R161.reuse, R71.reuse ;  /* 0x00000047a1637220 */ /* 0x0c0fe40000410000 */
[C---:B------:R-:W-:Y:S02]  /*7b90*/  FMUL.FTZ R69, R161.reuse, R100 ;  /* 0x00000064a1457220 */ /* 0x040fe40000410000 */
[-C--:B------:R-:W-:Y:S02]  /*7ba0*/  FMUL.FTZ R68, R161, R66.reuse ;  /* 0x00000042a1447220 */ /* 0x080fe40000410000 */
[C---:B------:R-:W-:Y:S02]  /*7bb0*/  FFMA.FTZ R65, R162.reuse, R66, R65 ;  /* 0x00000042a2417223 */ /* 0x040fe40000010041 */
[C---:B------:R-:W-:Y:S01]  /*7bc0*/  FFMA.FTZ R99, R162.reuse, R100, R99 ;  /* 0x00000064a2637223 */ /* 0x040fe20000010063 */
[----:B------:R-:W-:Y:S01]  /*7bd0*/  PRMT R157, RZ, 0x5410, R157 ;  /* 0x00005410ff9d7816 */ /* 0x000fe2000000009d */
[----:B------:R-:W-:-:S02]  /*7be0*/  FFMA.FTZ R66, R162, R71, -R69 ;  /* 0x00000047a2427223 */ /* 0x000fc40000010845 */
[----:B------:R-:W-:Y:S02]  /*7bf0*/  FMUL.FTZ R211, R50, R211 ;  /* 0x000000d332d37220 */ /* 0x000fe40000410000 */
[----:B0-----:R-:W-:Y:S02]  /*7c00*/  FFMA.FTZ R64, R162, R67, -R68 ;  /* 0x00000043a2407223 */ /* 0x001fe40000010844 */
[----:B------:R-:W-:Y:S01]  /*7c10*/  FADD.FTZ R99, RZ, R99 ;  /* 0x00000063ff637221 */ /* 0x000fe20000010000 */
[----:B------:R-:W-:Y:S01]  /*7c20*/  PRMT R158, RZ, 0x5410, R158 ;  /* 0x00005410ff9e7816 */ /* 0x000fe2000000009e */
[----:B------:R-:W-:Y:S01]  /*7c30*/  FADD.FTZ R68, R211, R66 ;  /* 0x00000042d3447221 */ /* 0x000fe20000010000 */
[----:B------:R-:W-:Y:S01]  /*7c40*/  PRMT R153, RZ, 0x5410, R153 ;  /* 0x00005410ff997816 */ /* 0x000fe20000000099 */
[C---:B-1----:R-:W-:Y:S01]  /*7c50*/  FMUL.FTZ R69, R157.reuse, UR34 ;  /* 0x000000229d457c20 */ /* 0x042fe20008410000 */
[----:B------:R-:W-:Y:S01]  /*7c60*/  PRMT R151, RZ, 0x5410, R151 ;  /* 0x00005410ff977816 */ /* 0x000fe20000000097 */
[----:B---3--:R-:W-:-:S02]  /*7c70*/  FMUL.FTZ R67, R157, UR35 ;  /* 0x000000239d437c20 */ /* 0x008fc40008410000 */
[CC--:B------:R-:W-:Y:S02]  /*7c80*/  FMUL.FTZ R71, R159.reuse, R99.reuse ;  /* 0x000000639f477220 */ /* 0x0c0fe40000410000 */
[-C--:B------:R-:W-:Y:S01]  /*7c90*/  FMUL.FTZ R70, R159, R68.reuse ;  /* 0x000000449f467220 */ /* 0x080fe20000410000 */
[----:B------:R-:W-:Y:S01]  /*7ca0*/  PRMT R154, RZ, 0x5410, R154 ;  /* 0x00005410ff9a7816 */ /* 0x000fe2000000009a */
[----:B------:R-:W-:Y:S01]  /*7cb0*/  FFMA.FTZ R66, R158, UR35, R69 ;  /* 0x000000239e427c23 */ /* 0x000fe20008010045 */
[----:B------:R-:W-:Y:S01]  /*7cc0*/  PRMT R152, RZ, 0x5410, R152 ;  /* 0x00005410ff987816 */ /* 0x000fe20000000098 */
[----:B------:R-:W-:Y:S01]  /*7cd0*/  FADD.FTZ R155, R48, R48 ;  /* 0x00000030309b7221 */ /* 0x000fe20000010000 */
[----:B------:R-:W-:Y:S01]  /*7ce0*/  PRMT R145, RZ, 0x5410, R145 ;  /* 0x00005410ff917816 */ /* 0x000fe20000000091 */
[----:B------:R-:W-:Y:S02]  /*7cf0*/  FFMA.FTZ R156, R158, UR34, -R67 ;  /* 0x000000229e9c7c23 */ /* 0x000fe40008010843 */
[C---:B------:R-:W-:Y:S01]  /*7d00*/  FFMA.FTZ R69, R160.reuse, R68, -R71 ;  /* 0x00000044a0457223 */ /* 0x040fe20000010847 */
[----:B------:R-:W-:Y:S01]  /*7d10*/  PRMT R143, RZ, 0x5410, R143 ;  /* 0x00005410ff8f7816 */ /* 0x000fe2000000008f */
[----:B------:R-:W-:-:S02]  /*7d20*/  FFMA.FTZ R67, R160, R99, R70 ;  /* 0x00000063a0437223 */ /* 0x000fc40000010046 */
[C---:B------:R-:W-:Y:S02]  /*7d30*/  FMUL.FTZ R71, R153.reuse, UR35 ;  /* 0x0000002399477c20 */ /* 0x040fe40008410000 */
[----:B------:R-:W-:Y:S02]  /*7d40*/  FMUL.FTZ R99, R153, UR34 ;  /* 0x0000002299637c20 */ /* 0x000fe40008410000 */
[C---:B------:R-:W-:Y:S02]  /*7d50*/  FMUL.FTZ R101, R151.reuse, UR35 ;  /* 0x0000002397657c20 */ /* 0x040fe40008410000 */
[----:B------:R-:W-:Y:S01]  /*7d60*/  FMUL.FTZ R107, R151, UR34 ;  /* 0x00000022976b7c20 */ /* 0x000fe20008410000 */
[----:B------:R-:W-:Y:S01]  /*7d70*/  PRMT R146, RZ, 0x5410, R146 ;  /* 0x00005410ff927816 */ /* 0x000fe20000000092 */
[C---:B------:R-:W-:Y:S01]  /*7d80*/  FMUL.FTZ R156, R155.reuse, R156 ;  /* 0x0000009c9b9c7220 */ /* 0x040fe20000410000 */
[----:B------:R-:W-:Y:S01]  /*7d90*/  PRMT R144, RZ, 0x5410, R144 ;  /* 0x00005410ff907816 */ /* 0x000fe20000000090 */
[----:B------:R-:W-:Y:S01]  /*7da0*/  FMUL.FTZ R155, R155, R66 ;  /* 0x000000429b9b7220 */ /* 0x000fe20000410000 */
[----:B------:R-:W-:Y:S01]  /*7db0*/  PRMT R137, RZ, 0x5410, R137 ;  /* 0x00005410ff897816 */ /* 0x000fe20000000089 */
[----:B------:R-:W-:-:S02]  /*7dc0*/  FADD.FTZ R149, R47, R47 ;  /* 0x0000002f2f957221 */ /* 0x000fc40000010000 */
[----:B------:R-:W-:Y:S01]  /*7dd0*/  FFMA.FTZ R150, R154, UR34, -R71 ;  /* 0x000000229a967c23 */ /* 0x000fe20008010847 */
[----:B------:R-:W-:Y:S01]  /*7de0*/  PRMT R135, RZ, 0x5410, R135 ;  /* 0x00005410ff877816 */ /* 0x000fe20000000087 */
[----:B------:R-:W-:Y:S02]  /*7df0*/  FADD.FTZ R147, R46, R46 ;  /* 0x0000002e2e937221 */ /* 0x000fe40000010000 */
[----:B------:R-:W-:Y:S02]  /*7e00*/  FFMA.FTZ R66, R154, UR35, R99 ;  /* 0x000000239a427c23 */ /* 0x000fe40008010063 */
[C---:B------:R-:W-:Y:S02]  /*7e10*/  FFMA.FTZ R148, R152.reuse, UR34, -R101 ;  /* 0x0000002298947c23 */ /* 0x040fe40008010865 */
[----:B------:R-:W-:Y:S02]  /*7e20*/  FMUL.FTZ R71, R145, UR35 ;  /* 0x0000002391477c20 */ /* 0x000fe40008410000 */
[----:B------:R-:W-:-:S02]  /*7e30*/  FFMA.FTZ R68, R152, UR35, R107 ;  /* 0x0000002398447c23 */ /* 0x000fc4000801006b */
        /* <DEDUP_REMOVED lines=8> */
[----:B------:R-:W-:-:S02]  /*7ec0*/  FMUL.FTZ R148, R147, R148 ;  /* 0x0000009493947220 */ /* 0x000fc40000410000 */
[----:B------:R-:W-:Y:S02]  /*7ed0*/  FADD.FTZ R141, R45, R45 ;  /* 0x0000002d2d8d7221 */ /* 0x000fe40000010000 */
[----:B------:R-:W-:Y:S01]  /*7ee0*/  FFMA.FTZ R142, R146, UR34, -R71 ;  /* 0x00000022928e7c23 */ /* 0x000fe20008010847 */
[----:B------:R-:W-:Y:S01]  /*7ef0*/  PRMT R127, RZ, 0x5410, R127 ;  /* 0x00005410ff7f7816 */ /* 0x000fe2000000007f */
[----:B------:R-:W-:Y:S02]  /*7f00*/  FMUL.FTZ R147, R147, R68 ;  /* 0x0000004493937220 */ /* 0x000fe40000410000 */
[----:B------:R-:W-:Y:S02]  /*7f10*/  FADD.FTZ R139, R44, R44 ;  /* 0x0000002c2c8b7221 */ /* 0x000fe40000010000 */
[----:B------:R-:W-:Y:S02]  /*7f20*/  FFMA.FTZ R66, R146, UR35, R99 ;  /* 0x0000002392427c23 */ /* 0x000fe40008010063 */
[----:B------:R-:W-:-:S02]  /*7f30*/  FFMA.FTZ R140, R144, UR34, -R101 ;  /* 0x00000022908c7c23 */ /* 0x000fc40008010865 */
[C---:B------:R-:W-:Y:S02]  /*7f40*/  FMUL.FTZ R71, R137.reuse, UR35 ;  /* 0x0000002389477c20 */ /* 0x040fe40008410000 */
[----:B------:R-:W-:Y:S02]  /*7f50*/  FFMA.FTZ R68, R144, UR35, R107 ;  /* 0x0000002390447c23 */ /* 0x000fe4000801006b */
        /* <DEDUP_REMOVED lines=24> */
[----:B------:R-:W-:-:S02]  /*80e0*/  FMUL.FTZ R133, R133, R66 ;  /* 0x0000004285857220 */ /* 0x000fc40000410000 */
[----:B------:R-:W-:Y:S02]  /*80f0*/  FMUL.FTZ R132, R131, R132 ;  /* 0x0000008483847220 */ /* 0x000fe40000410000 */
[----:B------:R-:W-:Y:S02]  /*8100*/  FADD.FTZ R123, R41, R41 ;  /* 0x00000029297b7221 */ /* 0x000fe40000010000 */
[----:B------:R-:W-:Y:S02]  /*8110*/  FFMA.FTZ R126, R130, UR34, -R71 ;  /* 0x00000022827e7c23 */ /* 0x000fe40008010847 */
[----:B------:R-:W-:Y:S02]  /*8120*/  FMUL.FTZ R131, R131, R68 ;  /* 0x0000004483837220 */ /* 0x000fe40000410000 */
[----:B------:R-:W-:Y:S02]  /*8130*/  FADD.FTZ R121, R40, R40 ;  /* 0x0000002828797221 */ /* 0x000fe40000010000 */
[----:B------:R-:W-:-:S02]  /*8140*/  FFMA.FTZ R66, R130, UR35, R99 ;  /* 0x0000002382427c23 */ /* 0x000fc40008010063 */
[C---:B------:R-:W-:Y:S02]  /*8150*/  FFMA.FTZ R122, R128.reuse, UR34, -R101 ;  /* 0x00000022807a7c23 */ /* 0x040fe40008010865 */
[C---:B------:R-:W-:Y:S02]  /*8160*/  FMUL.FTZ R71, R119.reuse, UR35 ;  /* 0x0000002377477c20 */ /* 0x040fe40008410000 */
[----:B------:R-:W-:Y:S02]  /*8170*/  FFMA.FTZ R68, R128, UR35, R107 ;  /* 0x0000002380447c23 */ /* 0x000fe4000801006b */
[----:B------:R-:W-:Y:S02]  /*8180*/  FMUL.FTZ R99, R119, UR34 ;  /* 0x0000002277637c20 */ /* 0x000fe40008410000 */
[C---:B------:R-:W-:Y:S02]  /*8190*/  FMUL.FTZ R101, R117.reuse, UR35 ;  /* 0x0000002375657c20 */ /* 0x040fe40008410000 */
[----:B------:R-:W-:-:S02]  /*81a0*/  FMUL.FTZ R107, R117, UR34 ;  /* 0x00000022756b7c20 */ /* 0x000fc40008410000 */
[C---:B------:R-:W-:Y:S01]  /*81b0*/  FMUL.FTZ R126, R123.reuse, R126 ;  /* 0x0000007e7b7e7220 */ /* 0x040fe20000410000 */
[----:B------:R-:W-:Y:S01]  /*81c0*/  PRMT R112, RZ, 0x5410, R112 ;  /* 0x00005410ff707816 */ /* 0x000fe20000000070 */
[----:B------:R-:W-:Y:S02]  /*81d0*/  FMUL.FTZ R123, R123, R66 ;  /* 0x000000427b7b7220 */ /* 0x000fe40000410000 */
[----:B------:R-:W-:Y:S02]  /*81e0*/  FMUL.FTZ R122, R121, R122 ;  /* 0x0000007a797a7220 */ /* 0x000fe40000410000 */
[----:B------:R-:W-:Y:S02]  /*81f0*/  FADD.FTZ R115, R39, R39 ;  /* 0x0000002727737221 */ /* 0x000fe40000010000 */
[----:B------:R-:W-:Y:S02]  /*8200*/  FFMA.FTZ R116, R120, UR34, -R71 ;  /* 0x0000002278747c23 */ /* 0x000fe40008010847 */
[----:B------:R-:W-:-:S02]  /*8210*/  FMUL.FTZ R121, R121, R68 ;  /* 0x0000004479797220 */ /* 0x000fc40000410000 */
[----:B------:R-:W-:Y:S02]  /*8220*/  FADD.FTZ R113, R38, R38 ;  /* 0x0000002626717221 */ /* 0x000fe40000010000 */
[----:B------:R-:W-:Y:S02]  /*8230*/  FFMA.FTZ R66, R120, UR35, R99 ;  /* 0x0000002378427c23 */ /* 0x000fe40008010063 */
[C---:B------:R-:W-:Y:S02]  /*8240*/  FFMA.FTZ R114, R118.reuse, UR34, -R101 ;  /* 0x0000002276727c23 */ /* 0x040fe40008010865 */
[----:B------:R-:W-:Y:S01]  /*8250*/  FFMA.FTZ R68, R118, UR35, R107 ;  /* 0x0000002376447c23 */ /* 0x000fe2000801006b */
[----:B------:R-:W-:Y:S01]  /*8260*/  PRMT R109, RZ, 0x5410, R109 ;  /* 0x00005410ff6d7816 */ /* 0x000fe2000000006d */
[C---:B------:R-:W-:Y:S01]  /*8270*/  FMUL.FTZ R116, R115.reuse, R116 ;  /* 0x0000007473747220 */ /* 0x040fe20000410000 */
[----:B------:R-:W-:Y:S01]  /*8280*/  PRMT R210, RZ, 0x5410, R77 ;  /* 0x00005410ffd27816 */ /* 0x000fe2000000004d */
[----:B------:R-:W-:Y:S01]  /*8290*/  FMUL.FTZ R115, R115, R66 ;  /* 0x0000004273737220 */ /* 0x000fe20000410000 */
[----:B------:R-:W-:Y:S01]  /*82a0*/  PRMT R105, RZ, 0x5410, R105 ;  /* 0x00005410ff697816 */ /* 0x000fe20000000069 */
[C---:B------:R-:W-:Y:S01]  /*82b0*/  FMUL.FTZ R114, R113.reuse, R114 ;  /* 0x0000007271727220 */ /* 0x040fe20000410000 */
[----:B------:R-:W-:Y:S01]  /*82c0*/  PRMT R103, RZ, 0x5410, R103 ;  /* 0x00005410ff677816 */ /* 0x000fe20000000067 */
[----:B------:R-:W-:-:S02]  /*82d0*/  FMUL.FTZ R113, R113, R68 ;  /* 0x0000004471717220 */ /* 0x000fc40000410000 */
[C---:B------:R-:W-:Y:S02]  /*82e0*/  FMUL.FTZ R66, R112.reuse, UR35 ;  /* 0x0000002370427c20 */ /* 0x040fe40008410000 */
[C---:B------:R-:W-:Y:S02]  /*82f0*/  FMUL.FTZ R71, R159.reuse, R65 ;  /* 0x000000419f477220 */ /* 0x040fe40000410000 */
[----:B------:R-:W-:Y:S01]  /*8300*/  FMUL.FTZ R68, R112, UR34 ;  /* 0x0000002270447c20 */ /* 0x000fe20008410000 */
[----:B------:R-:W-:Y:S01]  /*8310*/  PRMT R106, RZ, 0x5410, R106 ;  /* 0x00005410ff6a7816 */ /* 0x000fe2000000006a */
[----:B------:R-:W-:Y:S01]  /*8320*/  FMUL.FTZ R70, R159, R64 ;  /* 0x000000409f467220 */ /* 0x000fe20000410000 */
[----:B------:R-:W-:Y:S01]  /*8330*/  PRMT R104, RZ, 0x5410, R104 ;  /* 0x00005410ff687816 */ /* 0x000fe20000000068 */
[----:B------:R-:W-:Y:S02]  /*8340*/  FADD.FTZ R107, R37, R37 ;  /* 0x00000025256b7221 */ /* 0x000fe40000010000 */
[----:B------:R-:W-:-:S02]  /*8350*/  FFMA.FTZ R66, R109, UR34, -R66 ;  /* 0x000000226d427c23 */ /* 0x000fc40008010842 */
[----:B------:R-:W-:Y:S02]  /*8360*/  FFMA.FTZ R64, R160, R64, -R71 ;  /* 0x00000040a0407223 */ /* 0x000fe40000010847 */
[----:B------:R-:W-:Y:S02]  /*8370*/  FFMA.FTZ R68, R109, UR35, R68 ;  /* 0x000000236d447c23 */ /* 0x000fe40008010044 */
[----:B------:R-:W-:Y:S02]  /*8380*/  FMUL.FTZ R210, R49, R210 ;  /* 0x000000d231d27220 */ /* 0x000fe40000410000 */
[C---:B------:R-:W-:Y:S02]  /*8390*/  FMUL.FTZ R71, R105.reuse, UR35 ;  /* 0x0000002369477c20 */ /* 0x040fe40008410000 */
[----:B------:R-:W-:Y:S02]  /*83a0*/  FMUL.FTZ R193, R105, UR34 ;  /* 0x0000002269c17c20 */ /* 0x000fe40008410000 */
[----:B------:R-:W-:-:S02]  /*83b0*/  FMUL.FTZ R195, R103, UR35 ;  /* 0x0000002367c37c20 */ /* 0x000fc40008410000 */
[----:B------:R-:W-:Y:S01]  /*83c0*/  FMUL.FTZ R215, R103, UR34 ;  /* 0x0000002267d77c20 */ /* 0x000fe20008410000 */
[----:B------:R-:W-:Y:S01]  /*83d0*/  ISETP.GT.U32.AND P0, PT, R98, 0x1f, PT ;  /* 0x0000001f6200780c */ /* 0x000fe20003f04070 */
[C---:B------:R-:W-:Y:S01]  /*83e0*/  FMUL.FTZ R108, R107.reuse, R66 ;  /* 0x000000426b6c7220 */ /* 0x040fe20000410000 */
[----:B------:R-:W-:Y:S01]  /*83f0*/  PRMT R190, RZ, 0x5410, R190 ;  /* 0x00005410ffbe7816 */ /* 0x000fe200000000be */
[----:B------:R-:W-:Y:S01]  /*8400*/  FMUL.FTZ R107, R107, R68 ;  /* 0x000000446b6b7220 */ /* 0x000fe20000410000 */
[----:B------:R-:W-:Y:S01]  /*8410*/  PRMT R192, RZ, 0x5410, R192 ;  /* 0x00005410ffc07816 */ /* 0x000fe200000000c0 */
[----:B------:R-:W-:Y:S02]  /*8420*/  FFMA.FTZ R65, R160, R65, R70 ;  /* 0x00000041a0417223 */ /* 0x000fe40000010046 */
[----:B------:R-:W-:Y:S02]  /*8430*/  FADD.FTZ R101, R36, R36 ;  /* 0x0000002424657221 */ /* 0x000fe40000010000 */
[----:B------:R-:W-:-:S02]  /*8440*/  FFMA.FTZ R102, R106, UR34, -R71 ;  /* 0x000000226a667c23 */ /* 0x000fc40008010847 */
[----:B------:R-:W-:Y:S02]  /*8450*/  FADD.FTZ R66, R210, R69 ;  /* 0x00000045d2427221 */ /* 0x000fe40000010000 */
[----:B------:R-:W-:Y:S02]  /*8460*/  FADD.FTZ R67, RZ, R67 ;  /* 0x00000043ff437221 */ /* 0x000fe40000010000 */
[----:B------:R-:W-:Y:S02]  /*8470*/  FADD.FTZ R99, R35, R35 ;  /* 0x0000002323637221 */ /* 0x000fe40000010000 */
[----:B------:R-:W-:Y:S02]  /*8480*/  FFMA.FTZ R68, R106, UR35, R193 ;  /* 0x000000236a447c23 */ /* 0x000fe400080100c1 */
[C---:B------:R-:W-:Y:S02]  /*8490*/  FFMA.FTZ R100, R104.reuse, UR34, -R195 ;  /* 0x0000002268647c23 */ /* 0x040fe400080108c3 */
[----:B------:R-:W-:Y:S01]  /*84a0*/  FFMA.FTZ R70, R104, UR35, R215 ;  /* 0x0000002368467c23 */ /* 0x000fe200080100d7 */
        /* <DEDUP_REMOVED lines=28> */
[-C--:B------:R-:W-:Y:S02]  /*8670*/  FFMA.FTZ R214, R67, R68.reuse, R214 ;  /* 0x0000004443d67223 */ /* 0x080fe400000100d6 */
[-C--:B------:R-:W-:Y:S02]  /*8680*/  FMUL.FTZ R67, R65, R69.reuse ;  /* 0x0000004541437220 */ /* 0x080fe40000410000 */
[----:B------:R-:W-:Y:S02]  /*8690*/  FMUL.FTZ R221, R64, R69 ;  /* 0x0000004540dd7220 */ /* 0x000fe40000410000 */
[-C--:B------:R-:W-:Y:S02]  /*86a0*/  FFMA.FTZ R215, R66, R68.reuse, -R215 ;  /* 0x0000004442d77223 */ /* 0x080fe400000108d7 */
[----:B------:R-:W-:-:S02]  /*86b0*/  FFMA.FTZ R67, R64, R68, -R67 ;  /* 0x0000004440437223 */ /* 0x000fc40000010843 */
[----:B------:R-:W-:Y:S02]  /*86c0*/  FFMA.FTZ R221, R65, R68, R221 ;  /* 0x0000004441dd7223 */ /* 0x000fe400000100dd */
[----:B------:R-:W-:Y:S02]  /*86d0*/  FADD.FTZ R68, R70, R215 ;  /* 0x000000d746447221 */ /* 0x000fe40000010000 */
[----:B------:R-:W-:Y:S01]  /*86e0*/  FADD.FTZ R69, R71, R214 ;  /* 0x000000d647457221 */ /* 0x000fe20000010000 */
[----:B------:R-:W-:Y:S05]  /*86f0*/  BRA.DIV ~URZ, `(.L_x_4515) ;  /* 0x000082427f007947 */ /* 0x000fea000b800000 */
[----:B------:R0:W1:Y:S02]  /*8700*/  SHFL.UP PT, R214, R67, 0x1, RZ ;  /* 0x0420000043d67989 */ /* 0x00006400000e00ff */
.L_x_4623:
        /* <DEDUP_REMOVED lines=11> */
[----:B------:R-:W-:Y:S02]  /*87c0*/  @P0 FADD.FTZ R69, R69, R70 ;  /* 0x0000004645450221 */ /* 0x000fe40000010000 */
[-C--:B----4-:R-:W-:Y:S01]  /*87d0*/  FMUL.FTZ R65, R221, R64.reuse ;  /* 0x00000040dd417220 */ /* 0x090fe20000410000 */
[----:B------:R-:W1:Y:S01]  /*87e0*/  SHFL.UP PT, R70, R68, 0x2, RZ ;  /* 0x0440000044467989 */ /* 0x000e6200000e00ff */
        /* <DEDUP_REMOVED lines=9> */
[C---:B------:R-:W-:Y:S02]  /*8880*/  FFMA.FTZ R222, R67.reuse, R71, R222 ;  /* 0x0000004743de7223 */ /* 0x040fe400000100de */
[----:B------:R-:W-:-:S03]  /*8890*/  FFMA.FTZ R215, R67, R70, -R214 ;  /* 0x0000004643d77223 */ /* 0x000fc600000108d6 */
        /* <DEDUP_REMOVED lines=45> */
.L_x_4624:
[----:B------:R-:W-:Y:S01]  /*8b70*/  MOV R215, R224 ;  /* 0x000000e000d77202 */ /* 0x000fe20000000f00 */
[-C--:B0-----:R-:W-:Y:S01]  /*8b80*/  FMUL.FTZ R69, R222, R214.reuse ;  /* 0x000000d6de457220 */ /* 0x081fe20000410000 */
[----:B------:R-:W-:Y:S01]  /*8b90*/  ISETP.GE.AND P0, PT, R97, 0x10, PT ;  /* 0x000000106100780c */ /* 0x000fe20003f06270 */
[C---:B-1----:R-:W-:Y:S02]  /*8ba0*/  FMUL.FTZ R64, R66.reuse, R214 ;  /* 0x000000d642407220 */ /* 0x042fe40000410000 */
[----:B------:R-:W-:-:S02]  /*8bb0*/  FFMA.FTZ R70, R66, R215, R69 ;  /* 0x000000d742467223 */ /* 0x000fc40000010045 */
[-C--:B----4-:R-:W-:Y:S02]  /*8bc0*/  FMUL.FTZ R66, R221, R214.reuse ;  /* 0x000000d6dd427220 */ /* 0x090fe40000410000 */
[-C--:B------:R-:W-:Y:S02]  /*8bd0*/  FFMA.FTZ R65, R222, R215.reuse, -R64 ;  /* 0x000000d7de417223 */ /* 0x080fe40000010840 */
[C---:B--2---:R-:W-:Y:S02]  /*8be0*/  FFMA.FTZ R69, R223.reuse, R215, R66 ;  /* 0x000000d7df457223 */ /* 0x044fe40000010042 */
[----:B------:R-:W-:Y:S02]  /*8bf0*/  FMUL.FTZ R64, R223, R214 ;  /* 0x000000d6df407220 */ /* 0x000fe40000410000 */
[----:B------:R-:W-:Y:S01]  /*8c00*/  @P0 FADD.FTZ R67, R70, R67 ;  /* 0x0000004346430221 */ /* 0x000fe20000010000 */
[----:B------:R-:W-:Y:S01]  /*8c10*/  FSEL R69, R214, R69, !P0 ;  /* 0x00000045d6457208 */ /* 0x000fe20004000000 */
[----:B------:R-:W-:-:S02]  /*8c20*/  @P0 FFMA.FTZ R215, R221, R215, -R64 ;  /* 0x000000d7ddd70223 */ /* 0x000fc40000010840 */
[----:B------:R-:W-:Y:S01]  /*8c30*/  @P0 FADD.FTZ R68, R65, R68 ;  /* 0x0000004441440221 */ /* 0x000fe20000010000 */
[----:B------:R-:W-:Y:S05]  /*8c40*/  BRA.CONV ~URZ, `(.L_x_4517) ;  /* 0x000000537f007947 */ /* 0x000fea000b800000 */
[----:B------:R-:W-:Y:S01]  /*8c50*/  HFMA2.MMA R66, -RZ, RZ, 0, 1.847743988037109375e-06 ;  /* 0x0000001fff427435 */ /* 0x000fe200000001ff */
[----:B------:R-:W-:Y:S02]  /*8c60*/  MOV R64, R215 ;  /* 0x000000d700407202 */ /* 0x000fe40000000f00 */
[----:B------:R-:W-:Y:S02]  /*8c70*/  MOV R247, 0xffffffff ;  /* 0xffffffff00f77802 */ /* 0x000fe40000000f00 */
[----:B------:R-:W-:Y:S02]  /*8c80*/  MOV R65, 0x8ca0 ;  /* 0x00008ca000417802 */ /* 0x000fe40000000f00 */
[----:B------:R-:W-:Y:S05]  /*8c90*/  CALL.REL.NOINC `($__internal_112_$__cuda_sm70_shflsync_idx_p) ;  /* 0x00009a6000007944 */ /* 0x000fea0003c00000 */
.L_x_4517:
[----:B------:R-:W-:Y:S05]  /*8ca0*/  BRA.CONV ~URZ, `(.L_x_4518) ;  /* 0x000000537f007947 */ /* 0x000fea000b800000 */
[----:B-1----:R-:W-:Y:S01]  /*8cb0*/  HFMA2.MMA R66, -RZ, RZ, 0, 1.847743988037109375e-06 ;  /* 0x0000001fff427435 */ /* 0x002fe200000001ff */
[----:B------:R-:W-:Y:S02]  /*8cc0*/  MOV R64, R69 ;  /* 0x0000004500407202 */ /* 0x000fe40000000f00 */
[----:B------:R-:W-:Y:S02]  /*8cd0*/  MOV R247, 0xffffffff ;  /* 0xffffffff00f77802 */ /* 0x000fe40000000f00 */
[----:B------:R-:W-:-:S02]  /*8ce0*/  MOV R65, 0x8d00 ;  /* 0x00008d0000417802 */ /* 0x000fc40000000f00 */
[----:B------:R-:W-:Y:S05]  /*8cf0*/  CALL.REL.NOINC `($__internal_112_$__cuda_sm70_shflsync_idx_p) ;  /* 0x00009a0000007944 */ /* 0x000fea0003c00000 */
.L_x_4518:
[----:B------:R-:W-:Y:S05]  /*8d00*/  BRA.CONV ~URZ, `(.L_x_4519) ;  /* 0x000000537f007947 */ /* 0x000fea000b800000 */
[----:B-1----:R-:W-:Y:S01]  /*8d10*/  HFMA2.MMA R66, -RZ, RZ, 0, 1.847743988037109375e-06 ;  /* 0x0000001fff427435 */ /* 0x002fe200000001ff */
[----:B------:R-:W-:-:S02]  /*8d20*/  MOV R64, R68 ;  /* 0x0000004400407202 */ /* 0x000fc40000000f00 */
[----:B------:R-:W-:Y:S02]  /*8d30*/  MOV R247, 0xffffffff ;  /* 0xffffffff00f77802 */ /* 0x000fe40000000f00 */
[----:B------:R-:W-:Y:S02]  /*8d40*/  MOV R65, 0x8d60 ;  /* 0x00008d6000417802 */ /* 0x000fe40000000f00 */
[----:B------:R-:W-:Y:S05]  /*8d50*/  CALL.REL.NOINC `($__internal_112_$__cuda_sm70_shflsync_idx_p) ;  /* 0x000099a000007944 */ /* 0x000fea0003c00000 */
.L_x_4519:
[----:B------:R-:W-:Y:S05]  /*8d60*/  BRA.CONV ~URZ, `(.L_x_4520) ;  /* 0x000000537f007947 */ /* 0x000fea000b800000 */
[----:B-1----:R-:W-:Y:S01]  /*8d70*/  HFMA2.MMA R66, -RZ, RZ, 0, 1.847743988037109375e-06 ;  /* 0x0000001fff427435 */ /* 0x002fe200000001ff */
[----:B------:R-:W-:Y:S02]  /*8d80*/  MOV R64, R67 ;  /* 0x0000004300407202 */ /* 0x000fe40000000f00 */
[----:B------:R-:W-:Y:S02]  /*8d90*/  MOV R247, 0xffffffff ;  /* 0xffffffff00f77802 */ /* 0x000fe40000000f00 */
[----:B------:R-:W-:Y:S02]  /*8da0*/  MOV R65, 0x8dc0 ;  /* 0x00008dc000417802 */ /* 0x000fe40000000f00 */
[----:B------:R-:W-:Y:S05]  /*8db0*/  CALL.REL.NOINC `($__internal_112_$__cuda_sm70_shflsync_idx_p) ;  /* 0x0000994000007944 */ /* 0x000fea0003c00000 */
.L_x_4520:
[----:B------:R-:W-:Y:S05]  /*8dc0*/  BRA.DIV ~URZ, `(.L_x_4521) ;  /* 0x000087527f007947 */ /* 0x000fea000b800000 */
[----:B------:R-:W0:Y:S04]  /*8dd0*/  SHFL.IDX PT, R60, R60, RZ, 0x1f ;  /* 0x00001fff3c3c7589 */ /* 0x000e2800000e0000 */
[----:B------:R-:W2:Y:S04]  /*8de0*/  SHFL.IDX PT, R61, R61, RZ, 0x1f ;  /* 0x00001fff3d3d7589 */ /* 0x000ea800000e0000 */
[----:B------:R-:W3:Y:S04]  /*8df0*/  SHFL.IDX PT, R62, R62, RZ, 0x1f ;  /* 0x00001fff3e3e7589 */ /* 0x000ee800000e0000 */
[----:B------:R-:W4:Y:S04]  /*8e00*/  SHFL.IDX PT, R63, R63, RZ, 0x1f ;  /* 0x00001fff3f3f7589 */ /* 0x000f2800000e0000 */
[----:B------:R1:W0:Y:S04]  /*8e10*/  SHFL.UP PT, R70, R215, 0x1, RZ ;  /* 0x04200000d7467989 */ /* 0x00022800000e00ff */
[----:B------:R-:W0:Y:S04]  /*8e20*/  SHFL.UP PT, R69, R69, 0x1, RZ ;  /* 0x0420000045457989 */ /* 0x000e2800000e00ff */
[----:B------:R-:W0:Y:S04]  /*8e30*/  SHFL.UP PT, R68, R68, 0x1, RZ ;  /* 0x0420000044447989 */ /* 0x000e2800000e00ff */
[----:B------:R1:W0:Y:S02]  /*8e40*/  SHFL.UP PT, R71, R67, 0x1, RZ ;  /* 0x0420000043477989 */ /* 0x00022400000e00ff */
.L_x_4625:
[----:B-12---:R-:W1:Y:S01]  /*8e50*/  LDS.128 R64, [R213+0x31d0] ;  /* 0x0031d000d5407984 */ /* 0x006e620000000c00 */
[----:B0--3--:R-:W-:-:S02]  /*8e60*/  FMUL.FTZ R214, R62, R69 ;  /* 0x000000453ed67220 */ /* 0x009fc40000410000 */
[CC--:B----4-:R-:W-:Y:S02]  /*8e70*/  FMUL.FTZ R215, R63.reuse, R69.reuse ;  /* 0x000000453fd77220 */ /* 0x0d0fe40000410000 */
        /* <DEDUP_REMOVED lines=20> */
.L_x_4514:
[----:B------:R-:W-:Y:S05]  /*8fc0*/  BSYNC B0 ;  /* 0x0000000000007941 */ /* 0x000fea0003800000 */
.L_x_4513:
[CC--:B0-----:R-:W-:Y:S01]  /*8fd0*/  FMUL.FTZ R60, R159.reuse, R196.reuse ;  /* 0x000000c49f3c7220 */ /* 0x0c1fe20000410000 */
[----:B------:R-:W-:Y:S01]  /*8fe0*/  WARPSYNC 0xffffffff ;  /* 0xffffffff00007948 */ /* 0x000fe20003800000 */
[C---:B------:R-:W-:Y:S01]  /*8ff0*/  FMUL.FTZ R64, R160.reuse, R196 ;  /* 0x000000c4a0407220 */ /* 0x040fe20000410000 */
[----:B------:R-:W-:Y:S01]  /*9000*/  BAR.SYNC.DEFER_BLOCKING 0x0 ;  /* 0x0000000000007b1d */ /* 0x000fe20000010000 */
[-C--:B------:R-:W-:Y:S01]  /*9010*/  FFMA.FTZ R62, R160, R195.reuse, -R60 ;  /* 0x000000c3a03e7223 */ /* 0x080fe2000001083c */
[----:B------:R-:W-:Y:S01]  /*9020*/  MOV R70, UR7 ;  /* 0x0000000700467c02 */ /* 0x000fe20008000f00 */
[C---:B------:R-:W-:Y:S02]  /*9030*/  FFMA.FTZ R63, -R159.reuse, R195, -R64 ;  /* 0x000000c39f3f7223 */ /* 0x040fe40000010940 */
[C---:B------:R-:W-:Y:S01]  /*9040*/  FMUL.FTZ R61, R159.reuse, R111 ;  /* 0x0000006f9f3d7220 */ /* 0x040fe20000410000 */
[----:B------:R-:W-:Y:S01]  /*9050*/  ULDC UR36, c[0x0][0x174] ;  /* 0x00005d0000247ab9 */ /* 0x000fe20000000800 */
[----:B------:R-:W-:Y:S01]  /*9060*/  FMUL.FTZ R60, R159, -R110 ;  /* 0x8000006e9f3c7220 */ /* 0x000fe20000410000 */
[----:B------:R-:W-:Y:S01]  /*9070*/  UISETP.GE.AND UP0, UPT, UR24, UR36, UPT ;  /* 0x000000241800728c */ /* 0x000fe2000bf06270 */
[----:B------:R-:W-:Y:S01]  /*9080*/  FADD.FTZ R62, R193, R62 ;  /* 0x0000003ec13e7221 */ /* 0x000fe20000010000 */
[----:B------:R-:W-:Y:S01]  /*9090*/  BSSY B0, `(.L_x_4522) ;  /* 0x00001a9000007945 */ /* 0x000fe20003800000 */
[----:B------:R-:W-:-:S02]  /*90a0*/  FADD.FTZ R63, -R194, R63 ;  /* 0x0000003fc23f7221 */ /* 0x000fc40000010100 */
[C---:B------:R-:W-:Y:S01]  /*90b0*/  FFMA.FTZ R61, R160.reuse, R110, -R61 ;  /* 0x0000006ea03d7223 */ /* 0x040fe2000001083d */
[----:B------:R-:W-:Y:S01]  /*90c0*/  PLOP3.LUT P0, PT, PT, PT, UP0, 0x80, 0x0 ;  /* 0x000000000000781c */ /* 0x000fe20003f0f008 */
[----:B------:R-:W-:Y:S02]  /*90d0*/  FFMA.FTZ R60, R160, -R111, R60 ;  /* 0x8000006fa03c7223 */ /* 0x000fe4000001003c */
[----:B------:R-:W-:Y:S01]  /*90e0*/  FMUL.FTZ R66, R161, -R62 ;  /* 0x8000003ea1427220 */ /* 0x000fe20000410000 */
[----:B------:R-:W-:Y:S01]  /*90f0*/  ISETP.NE.OR P0, PT, R95, RZ, P0 ;  /* 0x000000ff5f00720c */ /* 0x000fe20000705670 */
[C---:B------:R-:W-:Y:S02]  /*9100*/  FMUL.FTZ R67, R161.reuse, -R63 ;  /* 0x8000003fa1437220 */ /* 0x040fe40000410000 */
[C---:B------:R-:W-:Y:S02]  /*9110*/  FMUL.FTZ R65, R161.reuse, -R61 ;  /* 0x8000003da1417220 */ /* 0x040fe40000410000 */
[----:B------:R-:W-:-:S02]  /*9120*/  FMUL.FTZ R64, R161, -R60 ;  /* 0x8000003ca1407220 */ /* 0x000fc40000410000 */
[C---:B------:R-:W-:Y:S02]  /*9130*/  FFMA.FTZ R66, R162.reuse, R63, R66 ;  /* 0x0000003fa2427223 */ /* 0x040fe40000010042 */
[C---:B------:R-:W-:Y:S02]  /*9140*/  FFMA.FTZ R67, R162.reuse, R62, -R67 ;  /* 0x0000003ea2437223 */ /* 0x040fe40000010843 */
[C---:B------:R-:W-:Y:S02]  /*9150*/  FFMA.FTZ R65, R162.reuse, R60, R65 ;  /* 0x0000003ca2417223 */ /* 0x040fe40000010041 */
[----:B------:R-:W-:Y:S02]  /*9160*/  FFMA.FTZ R64, R162, R61, -R64 ;  /* 0x0000003da2407223 */ /* 0x000fe40000010840 */
[----:B------:R-:W-:Y:S02]  /*9170*/  FADD.FTZ R66, -R99, R66 ;  /* 0x0000004263427221 */ /* 0x000fe40000010100 */
[----:B------:R-:W-:-:S02]  /*9180*/  FADD.FTZ R67, R100, R67 ;  /* 0x0000004364437221 */ /* 0x000fc40000010000 */
[C---:B------:R-:W-:Y:S02]  /*9190*/  FMUL.FTZ R61, R163.reuse, -R65 ;  /* 0x80000041a33d7220 */ /* 0x040fe40000410000 */
[C---:B------:R-:W-:Y:S02]  /*91a0*/  FMUL.FTZ R60, R163.reuse, -R64 ;  /* 0x80000040a33c7220 */ /* 0x040fe40000410000 */
[C---:B------:R-:W-:Y:S02]  /*91b0*/  FMUL.FTZ R62, R163.reuse, -R66 ;  /* 0x80000042a33e7220 */ /* 0x040fe40000410000 */
[----:B------:R-:W-:Y:S02]  /*91c0*/  FMUL.FTZ R63, R163, -R67 ;  /* 0x80000043a33f7220 */ /* 0x000fe40000410000 */
[C---:B------:R-:W-:Y:S02]  /*91d0*/  FFMA.FTZ R61, R164.reuse, R64, -R61 ;  /* 0x00000040a43d7223 */ /* 0x040fe4000001083d */
[----:B------:R-:W-:-:S02]  /*91e0*/  FFMA.FTZ R60, R164, R65, R60 ;  /* 0x00000041a43c7223 */ /* 0x000fc4000001003c */
[C---:B------:R-:W-:Y:S02]  /*91f0*/  FFMA.FTZ R67, R164.reuse, R67, -R62 ;  /* 0x00000043a4437223 */ /* 0x040fe4000001083e */
[----:B------:R-:W-:Y:S02]  /*9200*/  FFMA.FTZ R66, R164, R66, R63 ;  /* 0x00000042a4427223 */ /* 0x000fe4000001003f */
[C---:B------:R-:W-:Y:S02]  /*9210*/  FMUL.FTZ R63, R165.reuse, -R61 ;  /* 0x8000003da53f7220 */ /* 0x040fe40000410000 */
[----:B------:R-:W-:Y:S02]  /*9220*/  FMUL.FTZ R62, R165, -R60 ;  /* 0x8000003ca53e7220 */ /* 0x000fe40000410000 */
[----:B------:R-:W-:Y:S02]  /*9230*/  FADD.FTZ R67, R102, R67 ;  /* 0x0000004366437221 */ /* 0x000fe40000010000 */
[----:B------:R-:W-:-:S02]  /*9240*/  FADD.FTZ R66, -R101, R66 ;  /* 0x0000004265427221 */ /* 0x000fc40000010100 */
[C---:B------:R-:W-:Y:S02]  /*9250*/  FFMA.FTZ R63, R166.reuse, R60, R63 ;  /* 0x0000003ca63f7223 */ /* 0x040fe4000001003f */
[----:B------:R-:W-:Y:S02]  /*9260*/  FFMA.FTZ R62, R166, R61, -R62 ;  /* 0x0000003da63e7223 */ /* 0x000fe4000001083e */
[C---:B------:R-:W-:Y:S02]  /*9270*/  FMUL.FTZ R61, R165.reuse, -R67 ;  /* 0x80000043a53d7220 */ /* 0x040fe40000410000 */
[----:B------:R-:W-:Y:S02]  /*9280*/  FMUL.FTZ R60, R165, -R66 ;  /* 0x80000042a53c7220 */ /* 0x000fe40000410000 */
[C---:B------:R-:W-:Y:S02]  /*9290*/  FMUL.FTZ R65, R167.reuse, -R63 ;  /* 0x8000003fa7417220 */ /* 0x040fe40000410000 */
[----:B------:R-:W-:-:S02]  /*92a0*/  FMUL.FTZ R64, R167, -R62 ;  /* 0x8000003ea7407220 */ /* 0x000fc40000410000 */
[C---:B------:R-:W-:Y:S02]  /*92b0*/  FFMA.FTZ R66, R166.reuse, R66, R61 ;  /* 0x00000042a6427223 */ /* 0x040fe4000001003d */
[----:B------:R-:W-:Y:S02]  /*92c0*/  FFMA.FTZ R67, R166, R67, -R60 ;  /* 0x00000043a6437223 */ /* 0x000fe4000001083c */
[C---:B------:R-:W-:Y:S02]  /*92d0*/  FFMA.FTZ R65, R168.reuse, R62, -R65 ;  /* 0x0000003ea8417223 */ /* 0x040fe40000010841 */
[----:B------:R-:W-:Y:S02]  /*92e0*/  FFMA.FTZ R64, R168, R63, R64 ;  /* 0x0000003fa8407223 */ /* 0x000fe40000010040 */
[----:B------:R-:W-:Y:S02]  /*92f0*/  FADD.FTZ R66, -R107, R66 ;  /* 0x000000426b427221 */ /* 0x000fe40000010100 */
[----:B------:R-:W-:-:S02]  /*9300*/  FADD.FTZ R67, R108, R67 ;  /* 0x000000436c437221 */ /* 0x000fc40000010000 */
[C---:B------:R-:W-:Y:S02]  /*9310*/  FMUL.FTZ R63, R169.reuse, -R65 ;  /* 0x80000041a93f7220 */ /* 0x040fe40000410000 */
[----:B------:R-:W-:Y:S02]  /*9320*/  FMUL.FTZ R62, R169, -R64 ;  /* 0x80000040a93e7220 */ /* 0x000fe40000410000 */
[C---:B------:R-:W-:Y:S02]  /*9330*/  FMUL.FTZ R60, R167.reuse, -R66 ;  /* 0x80000042a73c7220 */ /* 0x040fe40000410000 */
[----:B------:R-:W-:Y:S02]  /*9340*/  FMUL.FTZ R61, R167, -R67 ;  /* 0x80000043a73d7220 */ /* 0x000fe40000410000 */
[C---:B------:R-:W-:Y:S02]  /*9350*/  FFMA.FTZ R63, R170.reuse, R64, R63 ;  /* 0x00000040aa3f7223 */ /* 0x040fe4000001003f */
[----:B------:R-:W-:-:S02]  /*9360*/  FFMA.FTZ R62, R170, R65, -R62 ;  /* 0x00000041aa3e7223 */ /* 0x000fc4000001083e */
[C---:B------:R-:W-:Y:S02]  /*9370*/  FFMA.FTZ R67, R168.reuse, R67, -R60 ;  /* 0x00000043a8437223 */ /* 0x040fe4000001083c */
[----:B------:R-:W-:Y:S02]  /*9380*/  FFMA.FTZ R66, R168, R66, R61 ;  /* 0x00000042a8427223 */ /* 0x000fe4000001003d */
[C---:B------:R-:W-:Y:S02]  /*9390*/  FMUL.FTZ R61, R171.reuse, -R63 ;  /* 0x8000003fab3d7220 */ /* 0x040fe40000410000 */
[----:B------:R-:W-:Y:S02]  /*93a0*/  FMUL.FTZ R60, R171, -R62 ;  /* 0x8000003eab3c7220 */ /* 0x000fe40000410000 */
[----:B------:R-:W-:Y:S02]  /*93b0*/  FADD.FTZ R67, R114, R67 ;  /* 0x0000004372437221 */ /* 0x000fe40000010000 */
[----:B------:R-:W-:-:S02]  /*93c0*/  FADD.FTZ R66, -R113, R66 ;  /* 0x0000004271427221 */ /* 0x000fc40000010100 */
[C---:B------:R-:W-:Y:S02]  /*93d0*/  FFMA.FTZ R62, R172.reuse, R62, -R61 ;  /* 0x0000003eac3e7223 */ /* 0x040fe4000001083d */
[----:B------:R-:W-:Y:S02]  /*93e0*/  FFMA.FTZ R63, R172, R63, R60 ;  /* 0x0000003fac3f7223 */ /* 0x000fe4000001003c */
[C---:B------:R-:W-:Y:S02]  /*93f0*/  FMUL.FTZ R61, R169.reuse, -R67 ;  /* 0x80000043a93d7220 */ /* 0x040fe40000410000 */
[-C--:B------:R-:W-:Y:S02]  /*9400*/  FMUL.FTZ R60, R169, -R66.reuse ;  /* 0x80000042a93c7220 */ /* 0x080fe40000410000 */
[----:B------:R-:W-:Y:S02]  /*9410*/  FMUL.FTZ R65, R173, -R63 ;  /* 0x8000003fad417220 */ /* 0x000fe40000410000 */
[----:B------:R-:W-:-:S02]  /*9420*/  FFMA.FTZ R66, R170, R66, R61 ;  /* 0x00000042aa427223 */ /* 0x000fc4000001003d */
[-C--:B------:R-:W-:Y:S02]  /*9430*/  FMUL.FTZ R64, R173, -R62.reuse ;  /* 0x8000003ead407220 */ /* 0x080fe40000410000 */
[----:B------:R-:W-:Y:S02]  /*9440*/  FFMA.FTZ R67, R170, R67, -R60 ;  /* 0x00000043aa437223 */ /* 0x000fe4000001083c */
[C---:B------:R-:W-:Y:S02]  /*9450*/  FFMA.FTZ R65, R174.reuse, R62, -R65 ;  /* 0x0000003eae417223 */ /* 0x040fe40000010841 */
[----:B------:R-:W-:Y:S02]  /*9460*/  FADD.FTZ R66, -R115, R66 ;  /* 0x0000004273427221 */ /* 0x000fe40000010100 */
[----:B------:R-:W-:Y:S02]  /*9470*/  FFMA.FTZ R64, R174, R63, R64 ;  /* 0x0000003fae407223 */ /* 0x000fe40000010040 */
[----:B------:R-:W-:-:S02]  /*9480*/  FADD.FTZ R67, R116, R67 ;  /* 0x0000004374437221 */ /* 0x000fc40000010000 */
[----:B------:R-:W-:Y:S02]  /*9490*/  FMUL.FTZ R63, R175, -R65 ;  /* 0x80000041af3f7220 */ /* 0x000fe40000410000 */
[----:B------:R-:W-:Y:S02]  /*94a0*/  FMUL.FTZ R60, R171, -R66 ;  /* 0x80000042ab3c7220 */ /* 0x000fe40000410000 */
[-C--:B------:R-:W-:Y:S02]  /*94b0*/  FMUL.FTZ R62, R175, -R64.reuse ;  /* 0x80000040af3e7220 */ /* 0x080fe40000410000 */
[-C--:B------:R-:W-:Y:S02]  /*94c0*/  FMUL.FTZ R61, R171, -R67.reuse ;  /* 0x80000043ab3d7220 */ /* 0x080fe40000410000 */
[----:B------:R-:W-:Y:S02]  /*94d0*/  FFMA.FTZ R64, R176, R64, R63 ;  /* 0x00000040b0407223 */ /* 0x000fe4000001003f */
[----:B------:R-:W-:-:S02]  /*94e0*/  FFMA.FTZ R67, R172, R67, -R60 ;  /* 0x00000043ac437223 */ /* 0x000fc4000001083c */
[----:B------:R-:W-:Y:S02]  /*94f0*/  FFMA.FTZ R66, R172, R66, R61 ;  /* 0x00000042ac427223 */ /* 0x000fe4000001003d */
[----:B------:R-:W-:Y:S01]  /*9500*/  FFMA.FTZ R62, R176, R65, -R62 ;  /* 0x00000041b03e7223 */ /* 0x000fe2000001083e */
[----:B------:R-:W0:Y:S01]  /*9510*/  LDS.64 R60, [R98.X16+0x31d8] ;  /* 0x0031d800623c7984 */ /* 0x000e22000000ca00 */
[----:B------:R-:W-:Y:S02]  /*9520*/  FMUL.FTZ R63, R177, -R64 ;  /* 0x80000040b13f7220 */ /* 0x000fe40000410000 */
[----:B------:R-:W-:Y:S02]  /*9530*/  FADD.FTZ R67, R122, R67 ;  /* 0x000000437a437221 */ /* 0x000fe40000010000 */
[----:B------:R-:W-:Y:S02]  /*9540*/  FADD.FTZ R66, -R121, R66 ;  /* 0x0000004279427221 */ /* 0x000fe40000010100 */
[----:B------:R-:W-:-:S02]  /*9550*/  FMUL.FTZ R69, R177, -R62 ;  /* 0x8000003eb1457220 */ /* 0x000fc40000410000 */
[C---:B------:R-:W-:Y:S02]  /*9560*/  FFMA.FTZ R65, R178.reuse, R62, -R63 ;  /* 0x0000003eb2417223 */ /* 0x040fe4000001083f */
[C---:B------:R-:W-:Y:S02]  /*9570*/  FMUL.FTZ R63, R173.reuse, -R67 ;  /* 0x80000043ad3f7220 */ /* 0x040fe40000410000 */
[----:B------:R-:W-:Y:S02]  /*9580*/  FMUL.FTZ R62, R173, -R66 ;  /* 0x80000042ad3e7220 */ /* 0x000fe40000410000 */
[----:B------:R-:W-:Y:S02]  /*9590*/  FFMA.FTZ R69, R178, R64, R69 ;  /* 0x00000040b2457223 */ /* 0x000fe40000010045 */
[----:B------:R-:W-:Y:S02]  /*95a0*/  FFMA.FTZ R66, R174, R66, R63 ;  /* 0x00000042ae427223 */ /* 0x000fe4000001003f */
[----:B------:R-:W-:-:S02]  /*95b0*/  FMUL.FTZ R64, R179, -R65 ;  /* 0x80000041b3407220 */ /* 0x000fc40000410000 */
[----:B------:R-:W-:Y:S02]  /*95c0*/  FFMA.FTZ R67, R174, R67, -R62 ;  /* 0x00000043ae437223 */ /* 0x000fe4000001083e */
[-C--:B------:R-:W-:Y:S02]  /*95d0*/  FMUL.FTZ R62, R179, -R69.reuse ;  /* 0x80000045b33e7220 */ /* 0x080fe40000410000 */
[----:B------:R-:W-:Y:S02]  /*95e0*/  FADD.FTZ R66, -R123, R66 ;  /* 0x000000427b427221 */ /* 0x000fe40000010100 */
[----:B------:R-:W-:Y:S02]  /*95f0*/  FFMA.FTZ R64, R180, R69, R64 ;  /* 0x00000045b4407223 */ /* 0x000fe40000010040 */
[----:B------:R-:W-:Y:S02]  /*9600*/  FADD.FTZ R67, R126, R67 ;  /* 0x000000437e437221 */ /* 0x000fe40000010000 */
[----:B------:R-:W-:-:S02]  /*9610*/  FFMA.FTZ R65, R180, R65, -R62 ;  /* 0x00000041b4417223 */ /* 0x000fc4000001083e */
[----:B------:R-:W-:Y:S02]  /*9620*/  FMUL.FTZ R62, R175, -R66 ;  /* 0x80000042af3e7220 */ /* 0x000fe40000410000 */
[----:B------:R-:W-:Y:S02]  /*9630*/  FMUL.FTZ R68, R181, -R64 ;  /* 0x80000040b5447220 */ /* 0x000fe40000410000 */
[----:B------:R-:W-:Y:S02]  /*9640*/  FMUL.FTZ R63, R175, -R67 ;  /* 0x80000043af3f7220 */ /* 0x000fe40000410000 */
[----:B------:R-:W-:Y:S02]  /*9650*/  FMUL.FTZ R69, R181, -R65 ;  /* 0x80000041b5457220 */ /* 0x000fe40000410000 */
[----:B------:R-:W-:Y:S02]  /*9660*/  FFMA.FTZ R67, R176, R67, -R62 ;  /* 0x00000043b0437223 */ /* 0x000fe4000001083e */
[----:B------:R-:W-:-:S02]  /*9670*/  FFMA.FTZ R68, R182, R65, -R68 ;  /* 0x00000041b6447223 */ /* 0x000fc40000010844 */
[----:B------:R-:W-:Y:S02]  /*9680*/  FFMA.FTZ R66, R176, R66, R63 ;  /* 0x00000042b0427223 */ /* 0x000fe4000001003f */
[----:B------:R-:W-:Y:S02]  /*9690*/  FFMA.FTZ R69, R182, R64, R69 ;  /* 0x00000040b6457223 */ /* 0x000fe40000010045 */
[----:B------:R-:W-:Y:S02]  /*96a0*/  FADD.FTZ R67, R132, R67 ;  /* 0x0000004384437221 */ /* 0x000fe40000010000 */
[----:B------:R-:W-:Y:S02]  /*96b0*/  FMUL.FTZ R62, R183, -R68 ;  /* 0x80000044b73e7220 */ /* 0x000fe40000410000 */
[----:B------:R-:W-:Y:S02]  /*96c0*/  FADD.FTZ R66, -R131, R66 ;  /* 0x0000004283427221 */ /* 0x000fe40000010100 */
[----:B------:R-:W-:-:S02]  /*96d0*/  FMUL.FTZ R65, R183, -R69 ;  /* 0x80000045b7417220 */ /* 0x000fc40000410000 */
[C---:B------:R-:W-:Y:S02]  /*96e0*/  FMUL.FTZ R63, R177.reuse, -R67 ;  /* 0x80000043b13f7220 */ /* 0x040fe40000410000 */
[C---:B------:R-:W-:Y:S02]  /*96f0*/  FFMA.FTZ R69, R184.reuse, R69, R62 ;  /* 0x00000045b8457223 */ /* 0x040fe4000001003e */
[----:B------:R-:W-:Y:S02]  /*9700*/  FMUL.FTZ R62, R177, -R66 ;  /* 0x80000042b13e7220 */ /* 0x000fe40000410000 */
[----:B------:R-:W-:Y:S02]  /*9710*/  FFMA.FTZ R65, R184, R68, -R65 ;  /* 0x00000044b8417223 */ /* 0x000fe40000010841 */
[----:B------:R-:W-:Y:S02]  /*9720*/  FFMA.FTZ R66, R178, R66, R63 ;  /* 0x00000042b2427223 */ /* 0x000fe4000001003f */
[----:B------:R-:W-:-:S02]  /*9730*/  FMUL.FTZ R64, R185, -R69 ;  /* 0x80000045b9407220 */ /* 0x000fc40000410000 */
[----:B------:R-:W-:Y:S02]  /*9740*/  FFMA.FTZ R67, R178, R67, -R62 ;  /* 0x00000043b2437223 */ /* 0x000fe4000001083e */
[-C--:B------:R-:W-:Y:S02]  /*9750*/  FMUL.FTZ R62, R185, -R65.reuse ;  /* 0x80000041b93e7220 */ /* 0x080fe40000410000 */
[----:B------:R-:W-:Y:S02]  /*9760*/  FADD.FTZ R66, -R133, R66 ;  /* 0x0000004285427221 */ /* 0x000fe40000010100 */
[----:B------:R-:W-:Y:S02]  /*9770*/  FFMA.FTZ R64, R186, R65, -R64 ;  /* 0x00000041ba407223 */ /* 0x000fe40000010840 */
[----:B------:R-:W-:Y:S02]  /*9780*/  FADD.FTZ R67, R134, R67 ;  /* 0x0000004386437221 */ /* 0x000fe40000010000 */
[----:B------:R-:W-:-:S02]  /*9790*/  FFMA.FTZ R65, R186, R69, R62 ;  /* 0x00000045ba417223 */ /* 0x000fc4000001003e */
[----:B0-----:R-:W-:Y:S02]  /*97a0*/  FMUL.FTZ R62, R125, R60 ;  /* 0x0000003c7d3e7220 */ /* 0x001fe40000410000 */
[----:B------:R-:W-:Y:S02]  /*97b0*/  FMUL.FTZ R63, R179, -R66 ;  /* 0x80000042b33f7220 */ /* 0x000fe40000410000 */
[----:B------:R-:W-:Y:S02]  /*97c0*/  FMUL.FTZ R125, R125, R61 ;  /* 0x0000003d7d7d7220 */ /* 0x000fe40000410000 */
[----:B------:R-:W-:Y:S02]  /*97d0*/  FMUL.FTZ R69, R179, -R67 ;  /* 0x80000043b3457220 */ /* 0x000fe40000410000 */
[----:B------:R-:W-:Y:S02]  /*97e0*/  FFMA.FTZ R62, R124, R61, R62 ;  /* 0x0000003d7c3e7223 */ /* 0x000fe4000001003e */
[----:B------:R-:W-:-:S02]  /*97f0*/  FFMA.FTZ R63, R180, R67, -R63 ;  /* 0x00000043b43f7223 */ /* 0x000fc4000001083f */
[----:B------:R-:W-:Y:S02]  /*9800*/  FFMA.FTZ R125, R124, R60, -R125 ;  /* 0x0000003c7c7d7223 */ /* 0x000fe4000001087d */
[----:B------:R-:W-:Y:S02]  /*9810*/  FFMA.FTZ R66, R180, R66, R69 ;  /* 0x00000042b4427223 */ /* 0x000fe40000010045 */
[----:B------:R-:W-:Y:S02]  /*9820*/  FADD.FTZ R215, RZ, R62 ;  /* 0x0000003effd77221 */ /* 0x000fe40000010000 */
[----:B------:R-:W-:Y:S02]  /*9830*/  FADD.FTZ R63, R140, R63 ;  /* 0x0000003f8c3f7221 */ /* 0x000fe40000010000 */
[----:B------:R-:W-:Y:S02]  /*9840*/  FADD.FTZ R220, R220, R125 ;  /* 0x0000007ddcdc7221 */ /* 0x000fe40000010000 */
[----:B------:R-:W-:-:S02]  /*9850*/  FADD.FTZ R66, -R139, R66 ;  /* 0x000000428b427221 */ /* 0x000fc40000010100 */
[----:B------:R-:W-:Y:S02]  /*9860*/  FMUL.FTZ R61, R187, R215 ;  /* 0x000000d7bb3d7220 */ /* 0x000fe40000410000 */
[----:B------:R-:W-:Y:S02]  /*9870*/  FMUL.FTZ R69, R181, -R63 ;  /* 0x8000003fb5457220 */ /* 0x000fe40000410000 */
[----:B------:R-:W-:Y:S02]  /*9880*/  FMUL.FTZ R62, R187, R220 ;  /* 0x000000dcbb3e7220 */ /* 0x000fe40000410000 */
[----:B------:R-:W-:Y:S02]  /*9890*/  FMUL.FTZ R67, R181, -R66 ;  /* 0x80000042b5437220 */ /* 0x000fe40000410000 */
[----:B------:R-:W-:Y:S02]  /*98a0*/  FFMA.FTZ R60, R188, R220, -R61 ;  /* 0x000000dcbc3c7223 */ /* 0x000fe4000001083d */
[----:B------:R-:W-:-:S02]  /*98b0*/  FFMA.FTZ R66, R182, R66, R69 ;  /* 0x00000042b6427223 */ /* 0x000fc40000010045 */
[----:B------:R-:W-:Y:S02]  /*98c0*/  FFMA.FTZ R62, R188, R215, R62 ;  /* 0x000000d7bc3e7223 */ /* 0x000fe4000001003e */
[----:B------:R-:W-:Y:S02]  /*98d0*/  FFMA.FTZ R67, R182, R63, -R67 ;  /* 0x0000003fb6437223 */ /* 0x000fe40000010843 */
[----:B------:R-:W-:Y:S02]  /*98e0*/  FADD.FTZ R219, R219, R60 ;  /* 0x0000003cdbdb7221 */ /* 0x000fe40000010000 */
[----:B------:R-:W-:Y:S02]  /*98f0*/  FADD.FTZ R66, -R141, R66 ;  /* 0x000000428d427221 */ /* 0x000fe40000010100 */
[----:B------:R-:W-:Y:S02]  /*9900*/  FADD.FTZ R214, RZ, R62 ;  /* 0x0000003effd67221 */ /* 0x000fe40000010000 */
[----:B------:R-:W-:-:S02]  /*9910*/  FADD.FTZ R67, R142, R67 ;  /* 0x000000438e437221 */ /* 0x000fc40000010000 */
[----:B------:R-:W-:Y:S02]  /*9920*/  FMUL.FTZ R61, R185, R219 ;  /* 0x000000dbb93d7220 */ /* 0x000fe40000410000 */
[----:B------:R-:W-:Y:S02]  /*9930*/  FMUL.FTZ R62, R183, -R66 ;  /* 0x80000042b73e7220 */ /* 0x000fe40000410000 */
[-C--:B------:R-:W-:Y:S02]  /*9940*/  FMUL.FTZ R60, R185, R214.reuse ;  /* 0x000000d6b93c7220 */ /* 0x080fe40000410000 */
[-C--:B------:R-:W-:Y:S02]  /*9950*/  FMUL.FTZ R63, R183, -R67.reuse ;  /* 0x80000043b73f7220 */ /* 0x080fe40000410000 */
        /* <DEDUP_REMOVED lines=20> */
[----:B------:R-:W-:Y:S02]  /*9aa0*/  FMUL.FTZ R61, R187, -R66 ;  /* 0x80000042bb3d7220 */ /* 0x000fe40000410000 */
[C---:B------:R-:W-:Y:S02]  /*9ab0*/  FMUL.FTZ R62, R181.reuse, R217 ;  /* 0x000000d9b53e7220 */ /* 0x040fe40000410000 */
[----:B------:R-:W-:Y:S02]  /*9ac0*/  FMUL.FTZ R60, R181, R125 ;  /* 0x0000007db53c7220 */ /* 0x000fe40000410000 */
[-C--:B------:R-:W-:Y:S02]  /*9ad0*/  FMUL.FTZ R67, R187, -R63.reuse ;  /* 0x8000003fbb437220 */ /* 0x080fe40000410000 */
[----:B------:R-:W-:Y:S02]  /*9ae0*/  FFMA.FTZ R69, R188, R63, -R61 ;  /* 0x0000003fbc457223 */ /* 0x000fe4000001083d */
[----:B------:R-:W-:-:S02]  /*9af0*/  FFMA.FTZ R124, R182, R125, R62 ;  /* 0x0000007db67c7223 */ /* 0x000fc4000001003e */
[----:B------:R-:W-:Y:S02]  /*9b00*/  FFMA.FTZ R61, R182, R217, -R60 ;  /* 0x000000d9b63d7223 */ /* 0x000fe4000001083c */
[----:B------:R-:W-:Y:S02]  /*9b10*/  FFMA.FTZ R66, R188, R66, R67 ;  /* 0x00000042bc427223 */ /* 0x000fe40000010043 */
        /* <DEDUP_REMOVED lines=86> */
[----:B------:R-:W-:Y:S02]  /*a080*/  FMUL.FTZ R241, R65, R71 ;  /* 0x0000004741f17220 */ /* 0x000fe40000410000 */
[----:B------:R-:W-:-:S02]  /*a090*/  FFMA.FTZ R239, R64, R68, -R239 ;  /* 0x0000004440ef7223 */ /* 0x000fc400000108ef */
[C---:B------:R-:W-:Y:S02]  /*a0a0*/  FMUL.FTZ R68, R65.reuse, R68 ;  /* 0x0000004441447220 */ /* 0x040fe40000410000 */
[-C--:B------:R-:W-:Y:S02]  /*a0b0*/  FMUL.FTZ R65, R65, R70.reuse ;  /* 0x0000004641417220 */ /* 0x080fe40000410000 */
[C---:B------:R-:W-:Y:S02]  /*a0c0*/  FFMA.FTZ R241, R64.reuse, R70, -R241 ;  /* 0x0000004640f17223 */ /* 0x040fe400000108f1 */
[C---:B------:R-:W-:Y:S01]  /*a0d0*/  FFMA.FTZ R70, R64.reuse, R71, R65 ;  /* 0x0000004740467223 */ /* 0x040fe20000010041 */
[----:B------:R-:W-:Y:S01]  /*a0e0*/  MOV R71, R239 ;  /* 0x000000ef00477202 */ /* 0x000fe20000000f00 */
[----:B------:R-:W-:Y:S02]  /*a0f0*/  FFMA.FTZ R69, R64, R69, R68 ;  /* 0x0000004540457223 */ /* 0x000fe40000010044 */
[----:B------:R-:W-:-:S02]  /*a100*/  FADD.FTZ R70, R67, R70 ;  /* 0x0000004643467221 */ /* 0x000fc40000010000 */
[----:B------:R-:W-:Y:S01]  /*a110*/  FADD.FTZ R68, R66, R241 ;  /* 0x000000f142447221 */ /* 0x000fe20000010000 */
[----:B------:R-:W-:Y:S02]  /*a120*/  MOV R240, R69 ;  /* 0x0000004500f07202 */ /* 0x000fe40000000f00 */
[----:B------:R-:W-:Y:S01]  /*a130*/  MOV R238, R70 ;  /* 0x0000004600ee7202 */ /* 0x000fe20000000f00 */
[----:B------:R-:W-:Y:S05]  /*a140*/  BRA.DIV ~URZ, `(.L_x_4524) ;  /* 0x000077227f007947 */ /* 0x000fea000b800000 */
[----:B------:R0:W1:Y:S02]  /*a150*/  SHFL.DOWN PT, R67, R239, 0x1, 0x1f ;  /* 0x08201f00ef437f89 */ /* 0x00006400000e0000 */
.L_x_4626:
[----:B------:R-:W-:Y:S05]  /*a160*/  BRA.DIV ~URZ, `(.L_x_4525) ;  /* 0x000077827f007947 */ /* 0x000fea000b800000 */
[----:B------:R-:W2:Y:S04]  /*a170*/  SHFL.DOWN PT, R69, R69, 0x1, 0x1f ;  /* 0x08201f0045457f89 */ /* 0x000ea800000e0000 */
[----:B0-----:R0:W3:Y:S04]  /*a180*/  SHFL.DOWN PT, R239, R68, 0x1, 0x1f ;  /* 0x08201f0044ef7f89 */ /* 0x0010e800000e0000 */
[----:B------:R0:W4:Y:S02]  /*a190*/  SHFL.DOWN PT, R66, R70, 0x1, 0x1f ;  /* 0x08201f0046427f89 */ /* 0x00012400000e0000 */
.L_x_4627:
[----:B------:R-:W-:Y:S01]  /*a1a0*/  BSSY B1, `(.L_x_4526) ;  /* 0x000000d000017945 */ /* 0x000fe20003800000 */
[----:B------:R-:W-:Y:S05]  /*a1b0*/  @!P0 BRA `(.L_x_4527) ;  /* 0x000000b000008947 */ /* 0x000fea0003800000 */
[----:B----4-:R-:W-:-:S04]  /*a1c0*/  FMUL.FTZ R64, R240, R66 ;  /* 0x00000042f0407220 */ /* 0x010fc80000410000 */
[C---:B---3--:R-:W-:Y:S02]  /*a1d0*/  FFMA.FTZ R65, R71.reuse, R239, -R64 ;  /* 0x000000ef47417223 */ /* 0x048fe40000010840 */
[C---:B--2---:R-:W-:Y:S02]  /*a1e0*/  FMUL.FTZ R64, R240.reuse, R69 ;  /* 0x00000045f0407220 */ /* 0x044fe40000410000 */
[C---:B------:R-:W-:Y:S02]  /*a1f0*/  FMUL.FTZ R239, R240.reuse, R239 ;  /* 0x000000eff0ef7220 */ /* 0x040fe40000410000 */
[-C--:B-1----:R-:W-:Y:S02]  /*a200*/  FMUL.FTZ R240, R240, R67.reuse ;  /* 0x00000043f0f07220 */ /* 0x082fe40000410000 */
[C---:B------:R-:W-:Y:S02]  /*a210*/  FFMA.FTZ R64, R71.reuse, R67, -R64 ;  /* 0x0000004347407223 */ /* 0x040fe40000010840 */
[----:B------:R-:W-:-:S02]  /*a220*/  FFMA.FTZ R239, R71, R66, R239 ;  /* 0x0000004247ef7223 */ /* 0x000fc400000100ef */
[----:B------:R-:W-:Y:S01]  /*a230*/  FFMA.FTZ R240, R71, R69, R240 ;  /* 0x0000004547f07223 */ /* 0x000fe200000100f0 */
[----:B------:R-:W-:Y:S01]  /*a240*/  MOV R71, R64 ;  /* 0x0000004000477202 */ /* 0x000fe20000000f00 */
[----:B0-----:R-:W-:Y:S02]  /*a250*/  FADD.FTZ R68, R68, R65 ;  /* 0x0000004144447221 */ /* 0x001fe40000010000 */
[----:B------:R-:W-:Y:S02]  /*a260*/  FADD.FTZ R238, R238, R239 ;  /* 0x000000efeeee7221 */ /* 0x000fe40000010000 */
.L_x_4527:
[----:B------:R-:W-:Y:S05]  /*a270*/  BSYNC B1 ;  /* 0x0000000000017941 */ /* 0x000fea0003800000 */
.L_x_4526:
[----:B------:R-:W-:Y:S01]  /*a280*/  ISETP.GT.U32.AND P0, PT, R95, 0x1d, PT ;  /* 0x0000001d5f00780c */ /* 0x000fe20003f04070 */
[----:B------:R-:W-:Y:S05]  /*a290*/  BRA.DIV ~URZ, `(.L_x_4528) ;  /* 0x000077a27f007947 */ /* 0x000fea000b800000 */
[----:B-1----:R1:W0:Y:S04]  /*a2a0*/  SHFL.DOWN PT, R67, R71, 0x2, 0x1f ;  /* 0x08401f0047437f89 */ /* 0x00222800000e0000 */
[----:B--2---:R1:W2:Y:S04]  /*a2b0*/  SHFL.DOWN PT, R69, R240, 0x2, 0x1f ;  /* 0x08401f00f0457f89 */ /* 0x0042a800000e0000 */
[----:B0-----:R1:W0:Y:S04]  /*a2c0*/  SHFL.DOWN PT, R70, R68, 0x2, 0x1f ;  /* 0x08401f0044467f89 */ /* 0x00122800000e0000 */
[----:B----4-:R1:W4:Y:S02]  /*a2d0*/  SHFL.DOWN PT, R66, R238, 0x2, 0x1f ;  /* 0x08401f00ee427f89 */ /* 0x01032400000e0000 */
.L_x_4628:
[----:B------:R-:W-:Y:S01]  /*a2e0*/  BSSY B1, `(.L_x_4529) ;  /* 0x000000d000017945 */ /* 0x000fe20003800000 */
[----:B------:R-:W-:Y:S05]  /*a2f0*/  @P0 BRA `(.L_x_4530) ;  /* 0x000000b000000947 */ /* 0x000fea0003800000 */
[C---:B--2---:R-:W-:Y:S02]  /*a300*/  FMUL.FTZ R64, R240.reuse, R69 ;  /* 0x00000045f0407220 */ /* 0x044fe40000410000 */
[----:B----4-:R-:W-:-:S02]  /*a310*/  FMUL.FTZ R65, R240, R66 ;  /* 0x00000042f0417220 */ /* 0x010fc40000410000 */
[CC--:B0--3--:R-:W-:Y:S02]  /*a320*/  FMUL.FTZ R239, R240.reuse, R70.reuse ;  /* 0x00000046f0ef7220 */ /* 0x0c9fe40000410000 */
        /* <DEDUP_REMOVED lines=8> */
.L_x_4530:
[----:B------:R-:W-:Y:S05]  /*a3b0*/  BSYNC B1 ;  /* 0x0000000000017941 */ /* 0x000fea0003800000 */
.L_x_4529:
[----:B------:R-:W-:Y:S01]  /*a3c0*/  ISETP.GT.U32.AND P0, PT, R95, 0x1b, PT ;  /* 0x0000001b5f00780c */ /* 0x000fe20003f04070 */
[----:B------:R-:W-:Y:S10]  /*a3d0*/  BRA.DIV ~URZ, `(.L_x_4531) ;  /* 0x000078227f007947 */ /* 0x000ff4000b800000 */
[----:B------:R1:W4:Y:S02]  /*a3e0*/  SHFL.DOWN PT, R67, R71, 0x4, 0x1f ;  /* 0x08801f0047437f89 */ /* 0x00032400000e0000 */
.L_x_4629:
[----:B------:R-:W-:Y:S05]  /*a3f0*/  BRA.DIV ~URZ, `(.L_x_4532) ;  /* 0x000078827f007947 */ /* 0x000fea000b800000 */
[----:B--2---:R2:W1:Y:S04]  /*a400*/  SHFL.DOWN PT, R69, R240, 0x4, 0x1f ;  /* 0x08801f00f0457f89 */ /* 0x00446800000e0000 */
[----:B0-----:R2:W0:Y:S04]  /*a410*/  SHFL.DOWN PT, R70, R68, 0x4, 0x1f ;  /* 0x08801f0044467f89 */ /* 0x00142800000e0000 */
[----:B----4-:R2:W4:Y:S02]  /*a420*/  SHFL.DOWN PT, R66, R238, 0x4, 0x1f ;  /* 0x08801f00ee427f89 */ /* 0x01052400000e0000 */
.L_x_4630:
[----:B------:R-:W-:Y:S01]  /*a430*/  BSSY B1, `(.L_x_4533) ;  /* 0x000000d000017945 */ /* 0x000fe20003800000 */
[----:B------:R-:W-:Y:S05]  /*a440*/  @P0 BRA `(.L_x_4534) ;  /* 0x000000b000000947 */ /* 0x000fea0003800000 */
[C---:B-1----:R-:W-:Y:S02]  /*a450*/  FMUL.FTZ R64, R240.reuse, R69 ;  /* 0x00000045f0407220 */ /* 0x042fe40000410000 */
[----:B----4-:R-:W-:-:S02]  /*a460*/  FMUL.FTZ R65, R240, R66 ;  /* 0x00000042f0417220 */ /* 0x010fc40000410000 */
[CC--:B0--3--:R-:W-:Y:S02]  /*a470*/  FMUL.FTZ R239, R240.reuse, R70.reuse ;  /* 0x00000046f0ef7220 */ /* 0x0c9fe40000410000 */
        /* <DEDUP_REMOVED lines=8> */
.L_x_4534:
[----:B------:R-:W-:Y:S05]  /*a500*/  BSYNC B1 ;  /* 0x0000000000017941 */ /* 0x000fea0003800000 */
.L_x_4533:
[----:B------:R-:W-:Y:S01]  /*a510*/  ISETP.GT.U32.AND P0, PT, R95, 0x17, PT ;  /* 0x000000175f00780c */ /* 0x000fe20003f04070 */
[----:B------:R-:W-:Y:S05]  /*a520*/  BRA.DIV ~URZ, `(.L_x_4535) ;  /* 0x000078a27f007947 */ /* 0x000fea000b800000 */
[----:B------:R2:W4:Y:S04]  /*a530*/  SHFL.DOWN PT, R67, R71, 0x8, 0x1f ;  /* 0x09001f0047437f89 */ /* 0x00052800000e0000 */
[----:B-1----:R2:W1:Y:S04]  /*a540*/  SHFL.DOWN PT, R69, R240, 0x8, 0x1f ;  /* 0x09001f00f0457f89 */ /* 0x00246800000e0000 */
[----:B0-----:R2:W0:Y:S04]  /*a550*/  SHFL.DOWN PT, R70, R68, 0x8, 0x1f ;  /* 0x09001f0044467f89 */ /* 0x00142800000e0000 */
[----:B----4-:R2:W4:Y:S02]  /*a560*/  SHFL.DOWN PT, R66, R238, 0x8, 0x1f ;  /* 0x09001f00ee427f89 */ /* 0x01052400000e0000 */
.L_x_4631:
        /* <DEDUP_REMOVED lines=13> */
.L_x_4537:
[----:B------:R-:W-:Y:S05]  /*a640*/  BSYNC B1 ;  /* 0x0000000000017941 */ /* 0x000fea0003800000 */
.L_x_4536:
[----:B------:R-:W-:Y:S01]  /*a650*/  ISETP.GT.U32.AND P0, PT, R95, 0xf, PT ;  /* 0x0000000f5f00780c */ /* 0x000fe20003f04070 */
[----:B------:R-:W-:Y:S10]  /*a660*/  BRA.DIV ~URZ, `(.L_x_4538) ;  /* 0x000079227f007947 */ /* 0x000ff4000b800000 */
[----:B------:R2:W4:Y:S02]  /*a670*/  SHFL.DOWN PT, R67, R71, 0x10, 0x1f ;  /* 0x0a001f0047437f89 */ /* 0x00052400000e0000 */
.L_x_4632:
[----:B------:R-:W-:Y:S05]  /*a680*/  BRA.DIV ~URZ, `(.L_x_4539) ;  /* 0x000079827f007947 */ /* 0x000fea000b800000 */
[----:B-1----:R1:W2:Y:S04]  /*a690*/  SHFL.DOWN PT, R69, R240, 0x10, 0x1f ;  /* 0x0a001f00f0457f89 */ /* 0x0022a800000e0000 */
[----:B0-----:R1:W0:Y:S04]  /*a6a0*/  SHFL.DOWN PT, R70, R68, 0x10, 0x1f ;  /* 0x0a001f0044467f89 */ /* 0x00122800000e0000 */
[----:B----4-:R1:W4:Y:S02]  /*a6b0*/  SHFL.DOWN PT, R66, R238, 0x10, 0x1f ;  /* 0x0a001f00ee427f89 */ /* 0x01032400000e0000 */
.L_x_4633:
        /* <DEDUP_REMOVED lines=13> */
.L_x_4541:
[----:B------:R-:W-:Y:S05]  /*a790*/  BSYNC B1 ;  /* 0x0000000000017941 */ /* 0x000fea0003800000 */
.L_x_4540:
[----:B------:R-:W-:Y:S05]  /*a7a0*/  BRA.DIV ~URZ, `(.L_x_4542) ;  /* 0x000079b27f007947 */ /* 0x000fea000b800000 */
[----:B------:R-:W5:Y:S04]  /*a7b0*/  SHFL.IDX PT, R64, R240, RZ, 0x1f ;  /* 0x00001ffff0407589 */ /* 0x000f6800000e0000 */
[----:B0-----:R-:W0:Y:S04]  /*a7c0*/  SHFL.IDX PT, R70, R71, RZ, 0x1f ;  /* 0x00001fff47467589 */ /* 0x001e2800000e0000 */
[----:B--2---:R-:W2:Y:S04]  /*a7d0*/  SHFL.IDX PT, R69, R68, RZ, 0x1f ;  /* 0x00001fff44457589 */ /* 0x004ea800000e0000 */
[----:B------:R-:W1:Y:S04]  /*a7e0*/  SHFL.IDX PT, R67, R238, RZ, 0x1f ;  /* 0x00001fffee437589 */ /* 0x000e6800000e0000 */
[----:B---3--:R-:W3:Y:S04]  /*a7f0*/  SHFL.IDX PT, R239, R62, RZ, 0x1f ;  /* 0x00001fff3eef7589 */ /* 0x008ee800000e0000 */
[----:B------:R-:W4:Y:S04]  /*a800*/  SHFL.IDX PT, R247, R63, RZ, 0x1f ;  /* 0x00001fff3ff77589 */ /* 0x000f2800000e0000 */
[----:B------:R-:W1:Y:S01]  /*a810*/  SHFL.DOWN PT, R71, R71, 0x1, 0x1f ;  /* 0x08201f0047477f89 */ /* 0x000e6200000e0000 */
[----:B-----5:R-:W-:-:S02]  /*a820*/  FMUL.FTZ R241, R63, R64 ;  /* 0x000000403ff17220 */ /* 0x020fc40000410000 */
[----:B------:R-:W-:Y:S01]  /*a830*/  FMUL.FTZ R242, R62, R64 ;  /* 0x000000403ef27220 */ /* 0x000fe20000410000 */
[----:B-1----:R-:W1:Y:S01]  /*a840*/  SHFL.DOWN PT, R240, R240, 0x1, 0x1f ;  /* 0x08201f00f0f07f89 */ /* 0x002e6200000e0000 */
[C---:B0-----:R-:W-:Y:S02]  /*a850*/  FMUL.FTZ R244, R60.reuse, R70 ;  /* 0x000000463cf47220 */ /* 0x041fe40000410000 */
[----:B------:R-:W-:Y:S01]  /*a860*/  FMUL.FTZ R243, R60, R64 ;  /* 0x000000403cf37220 */ /* 0x000fe20000410000 */
[----:B------:R-:W0:Y:S01]  /*a870*/  SHFL.DOWN PT, R68, R68, 0x1, 0x1f ;  /* 0x08201f0044447f89 */ /* 0x000e2200000e0000 */
[-C--:B------:R-:W-:Y:S02]  /*a880*/  FFMA.FTZ R241, R62, R70.reuse, -R241 ;  /* 0x000000463ef17223 */ /* 0x080fe400000108f1 */
[----:B------:R-:W-:Y:S01]  /*a890*/  FFMA.FTZ R242, R63, R70, R242 ;  /* 0x000000463ff27223 */ /* 0x000fe200000100f2 */
[----:B------:R-:W0:Y:S04]  /*a8a0*/  SHFL.DOWN PT, R238, R238, 0x1, 0x1f ;  /* 0x08201f00eeee7f89 */ /* 0x000e2800000e0000 */
[----:B------:R-:W0:Y:S04]  /*a8b0*/  SHFL.IDX PT, R245, R61, RZ, 0x1f ;  /* 0x00001fff3df57589 */ /* 0x000e2800000e0000 */
[----:B------:R5:W0:Y:S02]  /*a8c0*/  SHFL.IDX PT, R246, R60, RZ, 0x1f ;  /* 0x00001fff3cf67589 */ /* 0x000a2400000e0000 */
[----:B-----5:R-:W-:-:S02]  /*a8d0*/  FMUL.FTZ R60, R61, R64 ;  /* 0x000000403d3c7220 */ /* 0x020fc40000410000 */
.L_x_4634:
[----:B-1234-:R-:W-:Y:S01]  /*a8e0*/  ISETP.NE.AND P0, PT, R98, 0x1f, PT ;  /* 0x0000001f6200780c */ /* 0x01efe20003f05270 */
[----:B------:R-:W-:Y:S01]  /*a8f0*/  BSSY B1, `(.L_x_4543) ;  /* 0x0000014000017945 */ /* 0x000fe20003800000 */
[----:B------:R-:W-:Y:S01]  /*a900*/  FADD.FTZ R63, R242, R67 ;  /* 0x00000043f23f7221 */ /* 0x000fe20000010000 */
[----:B0-----:R-:W-:Y:S01]  /*a910*/  MOV R64, R246 ;  /* 0x000000f600407202 */ /* 0x001fe20000000f00 */
[----:B------:R-:W-:Y:S01]  /*a920*/  FADD.FTZ R60, -R60, R244 ;  /* 0x000000f43c3c7221 */ /* 0x000fe20000010100 */
[----:B------:R-:W-:Y:S01]  /*a930*/  MOV R65, R245 ;  /* 0x000000f500417202 */ /* 0x000fe20000000f00 */
[----:B------:R-:W-:Y:S01]  /*a940*/  FFMA.FTZ R61, R61, R70, R243 ;  /* 0x000000463d3d7223 */ /* 0x000fe200000100f3 */
        /* <DEDUP_REMOVED lines=13> */
[----:B------:R-:W-:Y:S02]  /*aa20*/  FADD.FTZ R67, R67, R238 ;  /* 0x000000ee43437221 */ /* 0x000fe40000010000 */
.L_x_4544:
[----:B------:R-:W-:Y:S05]  /*aa30*/  BSYNC B1 ;  /* 0x0000000000017941 */ /* 0x000fea0003800000 */
.L_x_4543:
[----:B------:R-:W-:-:S05]  /*aa40*/  SHF.L.U32 R241, R98, 0x5, RZ ;  /* 0x0000000562f17819 */ /* 0x000fca00000006ff */
[----:B------:R-:W0:Y:S04]  /*aa50*/  LDS.128 R68, [R241+0x35f0] ;  /* 0x0035f000f1447984 */ /* 0x000e280000000c00 */
[----:B------:R1:W-:Y:S01]  /*aa60*/  STS.128 [R241+0x35f0], R64 ;  /* 0x0035f040f1007388 */ /* 0x0003e20000000c00 */
[C---:B0-----:R-:W-:Y:S02]  /*aa70*/  FMUL.FTZ R239, R69.reuse, R67 ;  /* 0x0000004345ef7220 */ /* 0x041fe40000410000 */
[CC--:B------:R-:W-:Y:S02]  /*aa80*/  FMUL.FTZ R238, R69.reuse, R66.reuse ;  /* 0x0000004245ee7220 */ /* 0x0c0fe40000410000 */
[----:B------:R-:W-:Y:S02]  /*aa90*/  FFMA.FTZ R239, R68, R66, -R239 ;  /* 0x0000004244ef7223 */ /* 0x000fe400000108ef */
[----:B------:R-:W-:-:S02]  /*aaa0*/  FMUL.FTZ R240, R69, R64 ;  /* 0x0000004045f07220 */ /* 0x000fc40000410000 */
[----:B------:R-:W-:Y:S02]  /*aab0*/  FADD.FTZ R70, R70, R239 ;  /* 0x000000ef46467221 */ /* 0x000fe40000010000 */
[C---:B------:R-:W-:Y:S02]  /*aac0*/  FFMA.FTZ R238, R68.reuse, R67, R238 ;  /* 0x0000004344ee7223 */ /* 0x040fe400000100ee */
[-C--:B------:R-:W-:Y:S02]  /*aad0*/  FMUL.FTZ R239, R69, R65.reuse ;  /* 0x0000004145ef7220 */ /* 0x080fe40000410000 */
[C---:B------:R-:W-:Y:S02]  /*aae0*/  FFMA.FTZ R69, R68.reuse, R65, R240 ;  /* 0x0000004144457223 */ /* 0x040fe400000100f0 */
[----:B------:R-:W-:Y:S02]  /*aaf0*/  FFMA.FTZ R68, R68, R64, -R239 ;  /* 0x0000004044447223 */ /* 0x000fe400000108ef */
[----:B------:R-:W-:-:S05]  /*ab00*/  FADD.FTZ R71, R71, R238 ;  /* 0x000000ee47477221 */ /* 0x000fca0000010000 */
[----:B------:R1:W-:Y:S02]  /*ab10*/  STS.128 [R241+0x35e0], R68 ;  /* 0x0035e044f1007388 */ /* 0x0003e40000000c00 */
.L_x_4523:
[----:B0-----:R-:W-:Y:S05]  /*ab20*/  BSYNC B0 ;  /* 0x0000000000007941 */ /* 0x001fea0003800000 */
.L_x_4522:
[----:B------:R-:W-:Y:S01]  /*ab30*/  WARPSYNC 0xffffffff ;  /* 0xffffffff00007948 */ /* 0x000fe20003800000 */
[----:B------:R-:W-:Y:S02]  /*ab40*/  FADD.FTZ R232, RZ, R232 ;  /* 0x000000e8ffe87221 */ /* 0x000fe40000010000 */
[----:B------:R-:W-:Y:S01]  /*ab50*/  BAR.SYNC.DEFER_BLOCKING 0x0 ;  /* 0x0000000000007b1d */ /* 0x000fe20000010000 */
[C---:B-1----:R-:W-:Y:S01]  /*ab60*/  SHF.L.U32 R68, R98.reuse, 0x4, RZ ;  /* 0x0000000462447819 */ /* 0x042fe200000006ff */
[C---:B------:R-:W-:Y:S01]  /*ab70*/  FMUL.FTZ R71, R143.reuse, R124 ;  /* 0x0000007c8f477220 */ /* 0x040fe20000410000 */
[C---:B------:R-:W-:Y:S01]  /*ab80*/  ISETP.NE.AND P0, PT, R98.reuse, RZ, PT ;  /* 0x000000ff6200720c */ /* 0x040fe20003f05270 */
[----:B------:R-:W-:Y:S01]  /*ab90*/  FMUL.FTZ R143, R143, R216 ;  /* 0x000000d88f8f7220 */ /* 0x000fe20000410000 */
[----:B------:R-:W-:Y:S01]  /*aba0*/  SHF.L.U32 R239, R98, 0x5, RZ ;  /* 0x0000000562ef7819 */ /* 0x000fe200000006ff */
[C---:B------:R-:W-:Y:S01]  /*abb0*/  FMUL.FTZ R69, R151.reuse, R213 ;  /* 0x000000d597457220 */ /* 0x040fe20000410000 */
[----:B------:R-:W-:Y:S01]  /*abc0*/  BSSY B0, `(.L_x_4545) ;  /* 0x0000253000007945 */ /* 0x000fe20003800000 */
[----:B------:R-:W-:Y:S01]  /*abd0*/  FMUL.FTZ R151, R151, R218 ;  /* 0x000000da97977220 */ /* 0x000fe20000410000 */
[----:B------:R-:W-:Y:S01]  /*abe0*/  LEA.HI.SX32 R239, R239, R239, 0x1b ;  /* 0x000000efefef7211 */ /* 0x000fe200078fdaff */
[----:B------:R-:W-:-:S02]  /*abf0*/  FMUL.FTZ R70, R145, R125 ;  /* 0x0000007d91467220 */ /* 0x000fc40000410000 */
[C---:B------:R-:W-:Y:S02]  /*ac00*/  FFMA.FTZ R71, R144.reuse, R216, -R71 ;  /* 0x000000d890477223 */ /* 0x040fe40000010847 */
[----:B------:R-:W-:Y:S02]  /*ac10*/  FMUL.FTZ R145, R145, R217 ;  /* 0x000000d991917220 */ /* 0x000fe40000410000 */
[----:B------:R-:W-:Y:S02]  /*ac20*/  FFMA.FTZ R144, R144, R124, R143 ;  /* 0x0000007c90907223 */ /* 0x000fe4000001008f */
[C---:B------:R-:W-:Y:S02]  /*ac30*/  FFMA.FTZ R69, R152.reuse, R218, -R69 ;  /* 0x000000da98457223 */ /* 0x040fe40000010845 */
[----:B------:R-:W-:Y:S02]  /*ac40*/  FMUL.FTZ R143, R215, UR34 ;  /* 0x00000022d78f7c20 */ /* 0x000fe40008410000 */
[----:B------:R-:W-:Y:S01]  /*ac50*/  FFMA.FTZ R152, R152, R213, R151 ;  /* 0x000000d598987223 */ /* 0x000fe20000010097 */
[----:B------:R-:W0:Y:S01]  /*ac60*/  LDS.64 R64, [R68+0x35e8] ;  /* 0x0035e80044407984 */ /* 0x000e220000000a00 */
[----:B------:R-:W-:-:S02]  /*ac70*/  FFMA.FTZ R70, R146, R217, -R70 ;  /* 0x000000d992467223 */ /* 0x000fc40000010846 */
[----:B------:R-:W-:Y:S02]  /*ac80*/  FADD.FTZ R151, R48, R48 ;  /* 0x0000003030977221 */ /* 0x000fe40000010000 */
[----:B------:R-:W-:Y:S02]  /*ac90*/  FFMA.FTZ R146, R146, R125, R145 ;  /* 0x0000007d92927223 */ /* 0x000fe40000010091 */
[----:B------:R-:W-:Y:S02]  /*aca0*/  FFMA.FTZ R145, R220, UR35, R143 ;  /* 0x00000023dc917c23 */ /* 0x000fe4000801008f */
[C---:B------:R-:W-:Y:S02]  /*acb0*/  FMUL.FTZ R238, R112.reuse, R203 ;  /* 0x000000cb70ee7220 */ /* 0x040fe40000410000 */
[-C--:B------:R-:W-:Y:S02]  /*acc0*/  FMUL.FTZ R240, R112, R227.reuse ;  /* 0x000000e370f07220 */ /* 0x080fe40000410000 */
[----:B------:R-:W-:-:S02]  /*acd0*/  FFMA.FTZ R112, R109, R227, -R238 ;  /* 0x000000e36d707223 */ /* 0x000fc400000108ee */
[----:B------:R-:W-:Y:S02]  /*ace0*/  FFMA.FTZ R109, R109, R203, R240 ;  /* 0x000000cb6d6d7223 */ /* 0x000fe400000100f0 */
[CC--:B0-----:R-:W-:Y:S02]  /*acf0*/  FMUL.FTZ R67, R65.reuse, -R111.reuse ;  /* 0x8000006f41437220 */ /* 0x0c1fe40000410000 */
[C---:B------:R-:W-:Y:S02]  /*ad00*/  FMUL.FTZ R111, R64.reuse, -R111 ;  /* 0x8000006f406f7220 */ /* 0x040fe40000410000 */
[-C--:B------:R-:W-:Y:S02]  /*ad10*/  FFMA.FTZ R64, R64, R110.reuse, -R67 ;  /* 0x0000006e40407223 */ /* 0x080fe40000010843 */
[----:B------:R-:W-:Y:S02]  /*ad20*/  FFMA.FTZ R65, R65, R110, R111 ;  /* 0x0000006e41417223 */ /* 0x000fe4000001006f */
[----:B------:R-:W-:-:S02]  /*ad30*/  FMUL.FTZ R111, R137, R221 ;  /* 0x000000dd896f7220 */ /* 0x000fc40000410000 */
[-C--:B------:R-:W-:Y:S02]  /*ad40*/  FMUL.FTZ R137, R137, R222.reuse ;  /* 0x000000de89897220 */ /* 0x080fe40000410000 */
[----:B------:R-:W-:Y:S02]  /*ad50*/  FFMA.FTZ R110, R138, R222, -R111 ;  /* 0x000000de8a6e7223 */ /* 0x000fe4000001086f */
[CC--:B------:R-:W-:Y:S02]  /*ad60*/  FMUL.FTZ R111, R135.reuse, R209.reuse ;  /* 0x000000d1876f7220 */ /* 0x0c0fe40000410000 */
[-C--:B------:R-:W-:Y:S02]  /*ad70*/  FMUL.FTZ R135, R135, R208.reuse ;  /* 0x000000d087877220 */ /* 0x080fe40000410000 */
[C---:B------:R-:W-:Y:S02]  /*ad80*/  FFMA.FTZ R111, R136.reuse, R208, -R111 ;  /* 0x000000d0886f7223 */ /* 0x040fe4000001086f */
[----:B------:R-:W-:-:S02]  /*ad90*/  FFMA.FTZ R136, R136, R209, R135 ;  /* 0x000000d188887223 */ /* 0x000fc40000010087 */
[----:B------:R-:W-:Y:S02]  /*ada0*/  FFMA.FTZ R138, R138, R221, R137 ;  /* 0x000000dd8a8a7223 */ /* 0x000fe40000010089 */
[C---:B------:R-:W-:Y:S02]  /*adb0*/  FMUL.FTZ R135, R129.reuse, R207 ;  /* 0x000000cf81877220 */ /* 0x040fe40000410000 */
        /* <DEDUP_REMOVED lines=22> */
[----:B------:R-:W-:Y:S02]  /*af20*/  FMUL.FTZ R67, R157, R215 ;  /* 0x000000d79d437220 */ /* 0x000fe40000410000 */
[----:B------:R-:W-:Y:S02]  /*af30*/  FFMA.FTZ R104, R104, R212, R137 ;  /* 0x000000d468687223 */ /* 0x000fe40000010089 */
[----:B------:R-:W-:Y:S02]  /*af40*/  FADD.FTZ R64, R195, R64 ;  /* 0x00000040c3407221 */ /* 0x000fe40000010000 */
[----:B------:R-:W-:Y:S02]  /*af50*/  FMUL.FTZ R137, R215, UR35 ;  /* 0x00000023d7897c20 */ /* 0x000fe40008410000 */
[----:B------:R-:W-:Y:S02]  /*af60*/  FMUL.FTZ R157, R157, R220 ;  /* 0x000000dc9d9d7220 */ /* 0x000fe40000410000 */
[----:B------:R-:W-:-:S02]  /*af70*/  FMUL.FTZ R135, R190, R211 ;  /* 0x000000d3be877220 */ /* 0x000fc40000410000 */
[----:B------:R-:W-:Y:S02]  /*af80*/  FMUL.FTZ R190, R190, R230 ;  /* 0x000000e6bebe7220 */ /* 0x000fe40000410000 */
[----:B------:R-:W-:Y:S02]  /*af90*/  FFMA.FTZ R66, R158, R220, -R67 ;  /* 0x000000dc9e427223 */ /* 0x000fe40000010843 */
[----:B------:R-:W-:Y:S02]  /*afa0*/  FADD.FTZ R196, -R196, R65 ;  /* 0x00000041c4c47221 */ /* 0x000fe40000010100 */
[----:B------:R-:W-:Y:S02]  /*afb0*/  FFMA.FTZ R137, R220, UR34, -R137 ;  /* 0x00000022dc897c23 */ /* 0x000fe40008010889 */
[----:B------:R-:W-:Y:S02]  /*afc0*/  FMUL.FTZ R65, R159, -R64 ;  /* 0x800000409f417220 */ /* 0x000fe40000410000 */
[----:B------:R-:W-:-:S02]  /*afd0*/  FFMA.FTZ R158, R158, R215, R157 ;  /* 0x000000d79e9e7223 */ /* 0x000fc4000001009d */
[----:B------:R-:W-:Y:S02]  /*afe0*/  FFMA.FTZ R135, R189, R230, -R135 ;  /* 0x000000e6bd877223 */ /* 0x000fe40000010887 */
[----:B------:R-:W-:Y:S02]  /*aff0*/  FMUL.FTZ R67, R153, R214 ;  /* 0x000000d699437220 */ /* 0x000fe40000410000 */
[----:B------:R-:W-:Y:S02]  /*b000*/  FFMA.FTZ R189, R189, R211, R190 ;  /* 0x000000d3bdbd7223 */ /* 0x000fe400000100be */
[----:B------:R-:W-:Y:S02]  /*b010*/  FMUL.FTZ R153, R153, R219 ;  /* 0x000000db99997220 */ /* 0x000fe40000410000 */
[----:B------:R-:W-:Y:S02]  /*b020*/  FFMA.FTZ R190, R151, R66, RZ ;  /* 0x0000004297be7223 */ /* 0x000fe400000100ff */
[----:B------:R-:W-:-:S02]  /*b030*/  FMUL.FTZ R159, R159, -R196 ;  /* 0x800000c49f9f7220 */ /* 0x000fc40000410000 */
[C---:B------:R-:W-:Y:S02]  /*b040*/  FMUL.FTZ R66, R151.reuse, R137 ;  /* 0x0000008997427220 */ /* 0x040fe40000410000 */
[----:B------:R-:W-:Y:S02]  /*b050*/  FFMA.FTZ R65, R160, R196, R65 ;  /* 0x000000c4a0417223 */ /* 0x000fe40000010041 */
[C---:B------:R-:W-:Y:S02]  /*b060*/  FFMA.FTZ R143, -R151.reuse, R158, RZ ;  /* 0x0000009e978f7223 */ /* 0x040fe400000101ff */
[----:B------:R-:W-:Y:S02]  /*b070*/  FFMA.FTZ R137, -R151, R145, -RZ ;  /* 0x0000009197897223 */ /* 0x000fe400000109ff */
[----:B------:R-:W-:Y:S02]  /*b080*/  FFMA.FTZ R67, R154, R219, -R67 ;  /* 0x000000db9a437223 */ /* 0x000fe40000010843 */
[----:B------:R-:W-:-:S02]  /*b090*/  FADD.FTZ R151, R47, R47 ;  /* 0x0000002f2f977221 */ /* 0x000fc40000010000 */
[----:B------:R-:W-:Y:S02]  /*b0a0*/  FFMA.FTZ R154, R154, R214, R153 ;  /* 0x000000d69a9a7223 */ /* 0x000fe40000010099 */
[----:B------:R-:W-:Y:S02]  /*b0b0*/  FFMA.FTZ R160, R160, R64, -R159 ;  /* 0x00000040a0a07223 */ /* 0x000fe4000001089f */
[----:B------:R-:W-:Y:S02]  /*b0c0*/  FADD.FTZ R65, -R194, R65 ;  /* 0x00000041c2417221 */ /* 0x000fe40000010100 */
[C---:B------:R-:W-:Y:S02]  /*b0d0*/  FFMA.FTZ R158, R151.reuse, R67, R190 ;  /* 0x00000043979e7223 */ /* 0x040fe400000100be */
[----:B------:R-:W-:Y:S02]  /*b0e0*/  FFMA.FTZ R67, -R151, R154, R143 ;  /* 0x0000009a97437223 */ /* 0x000fe4000001018f */
[----:B------:R-:W-:-:S02]  /*b0f0*/  FADD.FTZ R193, R193, R160 ;  /* 0x000000a0c1c17221 */ /* 0x000fc40000010000 */
[C---:B------:R-:W-:Y:S02]  /*b100*/  FMUL.FTZ R143, R161.reuse, -R65 ;  /* 0x80000041a18f7220 */ /* 0x040fe40000410000 */
[-C--:B------:R-:W-:Y:S02]  /*b110*/  FMUL.FTZ R161, R161, -R193.reuse ;  /* 0x800000c1a1a17220 */ /* 0x080fe40000410000 */
[C---:B------:R-:W-:Y:S02]  /*b120*/  FFMA.FTZ R143, R162.reuse, R193, -R143 ;  /* 0x000000c1a28f7223 */ /* 0x040fe4000001088f */
[----:B------:R-:W-:Y:S02]  /*b130*/  FFMA.FTZ R154, R162, R65, R161 ;  /* 0x00000041a29a7223 */ /* 0x000fe400000100a1 */
[----:B------:R-:W-:Y:S02]  /*b140*/  FMUL.FTZ R160, R214, UR35 ;  /* 0x00000023d6a07c20 */ /* 0x000fe40008410000 */
[----:B------:R-:W-:-:S02]  /*b150*/  FADD.FTZ R100, R100, R143 ;  /* 0x0000008f64647221 */ /* 0x000fc40000010000 */
[----:B------:R-:W-:Y:S02]  /*b160*/  FFMA.FTZ R160, R219, UR34, -R160 ;  /* 0x00000022dba07c23 */ /* 0x000fe400080108a0 */
[----:B------:R-:W-:Y:S02]  /*b170*/  FADD.FTZ R154, -R99, R154 ;  /* 0x0000009a639a7221 */ /* 0x000fe40000010100 */
[----:B------:R-:W-:Y:S02]  /*b180*/  FMUL.FTZ R99, R163, -R100 ;  /* 0x80000064a3637220 */ /* 0x000fe40000410000 */
[----:B------:R-:W-:Y:S02]  /*b190*/  FMUL.FTZ R145, R151, R160 ;  /* 0x000000a097917220 */ /* 0x000fe40000410000 */
[----:B------:R-:W-:Y:S02]  /*b1a0*/  FMUL.FTZ R162, R214, UR34 ;  /* 0x00000022d6a27c20 */ /* 0x000fe40008410000 */
[----:B------:R-:W-:-:S02]  /*b1b0*/  FFMA.FTZ R160, R164, R154, R99 ;  /* 0x0000009aa4a07223 */ /* 0x000fc40000010063 */
[----:B------:R-:W-:Y:S02]  /*b1c0*/  FMUL.FTZ R163, R163, -R154 ;  /* 0x8000009aa3a37220 */ /* 0x000fe40000410000 */
[----:B------:R-:W-:Y:S02]  /*b1d0*/  FFMA.FTZ R162, R219, UR35, R162 ;  /* 0x00000023dba27c23 */ /* 0x000fe400080100a2 */
[----:B------:R-:W-:Y:S02]  /*b1e0*/  FADD.FTZ R101, -R101, R160 ;  /* 0x000000a065657221 */ /* 0x000fe40000010100 */
[----:B------:R-:W-:Y:S02]  /*b1f0*/  FADD.FTZ R160, R46, R46 ;  /* 0x0000002e2ea07221 */ /* 0x000fe40000010000 */
[----:B------:R-:W-:Y:S02]  /*b200*/  FFMA.FTZ R163, R164, R100, -R163 ;  /* 0x00000064a4a37223 */ /* 0x000fe400000108a3 */
[----:B------:R-:W-:-:S02]  /*b210*/  FFMA.FTZ R143, -R151, R162, -RZ ;  /* 0x000000a2978f7223 */ /* 0x000fc400000109ff */
[C---:B------:R-:W-:Y:S02]  /*b220*/  FFMA.FTZ R151, R160.reuse, R69, R158 ;  /* 0x00000045a0977223 */ /* 0x040fe4000001009e */
[----:B------:R-:W-:Y:S02]  /*b230*/  FFMA.FTZ R153, -R160, R152, R67 ;  /* 0x00000098a0997223 */ /* 0x000fe40000010143 */
[----:B------:R-:W-:Y:S02]  /*b240*/  FADD.FTZ R69, R102, R163 ;  /* 0x000000a366457221 */ /* 0x000fe40000010000 */
[C---:B------:R-:W-:Y:S02]  /*b250*/  FMUL.FTZ R67, R165.reuse, -R101 ;  /* 0x80000065a5437220 */ /* 0x040fe40000410000 */
[-C--:B------:R-:W-:Y:S02]  /*b260*/  FMUL.FTZ R165, R165, -R69.reuse ;  /* 0x80000045a5a57220 */ /* 0x080fe40000410000 */
[----:B------:R-:W-:-:S02]  /*b270*/  FFMA.FTZ R67, R166, R69, -R67 ;  /* 0x00000045a6437223 */ /* 0x000fc40000010843 */
[----:B------:R-:W-:Y:S02]  /*b280*/  FFMA.FTZ R152, R166, R101, R165 ;  /* 0x00000065a6987223 */ /* 0x000fe400000100a5 */
[----:B------:R-:W-:Y:S02]  /*b290*/  FADD.FTZ R108, R108, R67 ;  /* 0x000000436c6c7221 */ /* 0x000fe40000010000 */
[----:B------:R-:W-:Y:S02]  /*b2a0*/  FMUL.FTZ R67, R213, UR35 ;  /* 0x00000023d5437c20 */ /* 0x000fe40008410000 */
[----:B------:R-:W-:Y:S02]  /*b2b0*/  FADD.FTZ R152, -R107, R152 ;  /* 0x000000986b987221 */ /* 0x000fe40000010100 */
[----:B------:R-:W-:Y:S02]  /*b2c0*/  FFMA.FTZ R67, R218, UR34, -R67 ;  /* 0x00000022da437c23 */ /* 0x000fe40008010843 */
[----:B------:R-:W-:-:S02]  /*b2d0*/  FMUL.FTZ R99, R213, UR34 ;  /* 0x00000022d5637c20 */ /* 0x000fc40008410000 */
[----:B------:R-:W-:Y:S02]  /*b2e0*/  FMUL.FTZ R102, R160, R67 ;  /* 0x00000043a0667220 */ /* 0x000fe40000410000 */
[C---:B------:R-:W-:Y:S02]  /*b2f0*/  FMUL.FTZ R67, R167.reuse, -R108 ;  /* 0x8000006ca7437220 */ /* 0x040fe40000410000 */
[-C--:B------:R-:W-:Y:S02]  /*b300*/  FMUL.FTZ R167, R167, -R152.reuse ;  /* 0x80000098a7a77220 */ /* 0x080fe40000410000 */
[C---:B------:R-:W-:Y:S02]  /*b310*/  FFMA.FTZ R158, R168.reuse, R152, R67 ;  /* 0x00000098a89e7223 */ /* 0x040fe40000010043 */
[----:B------:R-:W-:Y:S02]  /*b320*/  FFMA.FTZ R67, R168, R108, -R167 ;  /* 0x0000006ca8437223 */ /* 0x000fe400000108a7 */
[----:B------:R-:W-:-:S02]  /*b330*/  FADD.FTZ R157, R45, R45 ;  /* 0x0000002d2d9d7221 */ /* 0x000fc40000010000 */
[----:B------:R-:W-:Y:S02]  /*b340*/  FADD.FTZ R113, -R113, R158 ;  /* 0x0000009e71717221 */ /* 0x000fe40000010100 */
[----:B------:R-:W-:Y:S02]  /*b350*/  FADD.FTZ R67, R114, R67 ;  /* 0x0000004372437221 */ /* 0x000fe40000010000 */
[----:B------:R-:W-:Y:S02]  /*b360*/  FFMA.FTZ R99, R218, UR35, R99 ;  /* 0x00000023da637c23 */ /* 0x000fe40008010063 */
[----:B------:R-:W-:Y:S02]  /*b370*/  FFMA.FTZ R158, R157, R70, R151 ;  /* 0x000000469d9e7223 */ /* 0x000fe40000010097 */
[C---:B------:R-:W-:Y:S02]  /*b380*/  FMUL.FTZ R70, R169.reuse, -R113 ;  /* 0x80000071a9467220 */ /* 0x040fe40000410000 */
[----:B------:R-:W-:-:S02]  /*b390*/  FMUL.FTZ R169, R169, -R67 ;  /* 0x80000043a9a97220 */ /* 0x000fc40000410000 */
[----:B------:R-:W-:Y:S02]  /*b3a0*/  FFMA.FTZ R99, -R160, R99, -RZ ;  /* 0x00000063a0637223 */ /* 0x000fe400000109ff */
[----:B------:R-:W-:Y:S02]  /*b3b0*/  FFMA.FTZ R153, -R157, R146, R153 ;  /* 0x000000929d997223 */ /* 0x000fe40000010199 */
[C---:B------:R-:W-:Y:S02]  /*b3c0*/  FMUL.FTZ R146, R125.reuse, UR35 ;  /* 0x000000237d927c20 */ /* 0x040fe40008410000 */
[----:B------:R-:W-:Y:S02]  /*b3d0*/  FMUL.FTZ R160, R125, UR34 ;  /* 0x000000227da07c20 */ /* 0x000fe40008410000 */
[C---:B------:R-:W-:Y:S02]  /*b3e0*/  FFMA.FTZ R114, R170.reuse, R113, R169 ;  /* 0x00000071aa727223 */ /* 0x040fe400000100a9 */
[----:B------:R-:W-:-:S02]  /*b3f0*/  FFMA.FTZ R151, R170, R67, -R70 ;  /* 0x00000043aa977223 */ /* 0x000fc40000010846 */
[C---:B------:R-:W-:Y:S02]  /*b400*/  FFMA.FTZ R70, R217.reuse, UR34, -R146 ;  /* 0x00000022d9467c23 */ /* 0x040fe40008010892 */
[----:B------:R-:W-:Y:S02]  /*b410*/  FFMA.FTZ R107, R217, UR35, R160 ;  /* 0x00000023d96b7c23 */ /* 0x000fe400080100a0 */
[----:B------:R-:W-:Y:S02]  /*b420*/  FADD.FTZ R159, R44, R44 ;  /* 0x0000002c2c9f7221 */ /* 0x000fe40000010000 */
[----:B------:R-:W-:Y:S02]  /*b430*/  FADD.FTZ R114, -R115, R114 ;  /* 0x0000007273727221 */ /* 0x000fe40000010100 */
[----:B------:R-:W-:Y:S02]  /*b440*/  FADD.FTZ R116, R116, R151 ;  /* 0x0000009774747221 */ /* 0x000fe40000010000 */
[----:B------:R-:W-:-:S02]  /*b450*/  FMUL.FTZ R70, R157, R70 ;  /* 0x000000469d467220 */ /* 0x000fc40000410000 */
[----:B------:R-:W-:Y:S02]  /*b460*/  FFMA.FTZ R107, -R157, R107, -RZ ;  /* 0x0000006b9d6b7223 */ /* 0x000fe400000109ff */
[----:B------:R-:W-:Y:S02]  /*b470*/  FFMA.FTZ R157, R159, R71, R158 ;  /* 0x000000479f9d7223 */ /* 0x000fe4000001009e */
[C---:B------:R-:W-:Y:S02]  /*b480*/  FMUL.FTZ R71, R171.reuse, -R114 ;  /* 0x80000072ab477220 */ /* 0x040fe40000410000 */
[-C--:B------:R-:W-:Y:S02]  /*b490*/  FMUL.FTZ R171, R171, -R116.reuse ;  /* 0x80000074abab7220 */ /* 0x080fe40000410000 */
[C---:B------:R-:W-:Y:S02]  /*b4a0*/  FFMA.FTZ R71, R172.reuse, R116, -R71 ;  /* 0x00000074ac477223 */ /* 0x040fe40000010847 */
[----:B------:R-:W-:-:S02]  /*b4b0*/  FFMA.FTZ R172, R172, R114, R171 ;  /* 0x00000072acac7223 */ /* 0x000fc400000100ab */
[----:B------:R-:W-:Y:S02]  /*b4c0*/  FMUL.FTZ R151, R124, UR34 ;  /* 0x000000227c977c20 */ /* 0x000fe40008410000 */
[----:B------:R-:W-:Y:S02]  /*b4d0*/  FADD.FTZ R158, R43, R43 ;  /* 0x0000002b2b9e7221 */ /* 0x000fe40000010000 */
[----:B------:R-:W-:Y:S02]  /*b4e0*/  FADD.FTZ R121, -R121, R172 ;  /* 0x000000ac79797221 */ /* 0x000fe40000010100 */
[----:B------:R-:W-:Y:S02]  /*b4f0*/  FADD.FTZ R71, R122, R71 ;  /* 0x000000477a477221 */ /* 0x000fe40000010000 */
[----:B------:R-:W-:Y:S02]  /*b500*/  FFMA.FTZ R146, R216, UR35, R151 ;  /* 0x00000023d8927c23 */ /* 0x000fe40008010097 */
[----:B------:R-:W-:-:S02]  /*b510*/  FFMA.FTZ R153, -R159, R144, R153 ;  /* 0x000000909f997223 */ /* 0x000fc40000010199 */
[----:B------:R-:W-:Y:S02]  /*b520*/  FMUL.FTZ R115, R124, UR35 ;  /* 0x000000237c737c20 */ /* 0x000fe40008410000 */
[----:B------:R-:W-:Y:S02]  /*b530*/  FFMA.FTZ R144, R158, R110, R157 ;  /* 0x0000006e9e907223 */ /* 0x000fe4000001009d */
[----:B------:R-:W-:Y:S02]  /*b540*/  FMUL.FTZ R151, R221, UR35 ;  /* 0x00000023dd977c20 */ /* 0x000fe40008410000 */
[C---:B------:R-:W-:Y:S02]  /*b550*/  FMUL.FTZ R110, R173.reuse, -R121 ;  /* 0x80000079ad6e7220 */ /* 0x040fe40000410000 */
[----:B------:R-:W-:Y:S02]  /*b560*/  FMUL.FTZ R173, R173, -R71 ;  /* 0x80000047adad7220 */ /* 0x000fe40000410000 */
[----:B------:R-:W-:-:S02]  /*b570*/  FFMA.FTZ R115, R216, UR34, -R115 ;  /* 0x00000022d8737c23 */ /* 0x000fc40008010873 */
[----:B------:R-:W-:Y:S02]  /*b580*/  FMUL.FTZ R157, R221, UR34 ;  /* 0x00000022dd9d7c20 */ /* 0x000fe40008410000 */
[----:B------:R-:W-:Y:S02]  /*b590*/  FFMA.FTZ R122, R222, UR34, -R151 ;  /* 0x00000022de7a7c23 */ /* 0x000fe40008010897 */
[C---:B------:R-:W-:Y:S02]  /*b5a0*/  FFMA.FTZ R151, R174.reuse, R71, -R110 ;  /* 0x00000047ae977223 */ /* 0x040fe4000001086e */
[----:B------:R-:W-:Y:S02]  /*b5b0*/  FFMA.FTZ R174, R174, R121, R173 ;  /* 0x00000079aeae7223 */ /* 0x000fe400000100ad */
[C---:B------:R-:W-:Y:S02]  /*b5c0*/  FMUL.FTZ R115, R159.reuse, R115 ;  /* 0x000000739f737220 */ /* 0x040fe40000410000 */
[----:B------:R-:W-:-:S02]  /*b5d0*/  FFMA.FTZ R146, -R159, R146, -RZ ;  /* 0x000000929f927223 */ /* 0x000fc400000109ff */
[----:B------:R-:W-:Y:S02]  /*b5e0*/  FFMA.FTZ R157, R222, UR35, R157 ;  /* 0x00000023de9d7c23 */ /* 0x000fe4000801009d */
[----:B------:R-:W-:Y:S02]  /*b5f0*/  FADD.FTZ R159, R42, R42 ;  /* 0x0000002a2a9f7221 */ /* 0x000fe40000010000 */
[----:B------:R-:W-:Y:S02]  /*b600*/  FFMA.FTZ R153, -R158, R138, R153 ;  /* 0x0000008a9e997223 */ /* 0x000fe40000010199 */
        /* <DEDUP_REMOVED lines=9> */
[----:B------:R-:W-:Y:S02]  /*b6a0*/  FADD.FTZ R157, R41, R41 ;  /* 0x00000029299d7221 */ /* 0x000fe40000010000 */
[----:B------:R-:W-:Y:S01]  /*b6b0*/  FADD.FTZ R131, -R131, R176 ;  /* 0x000000b083837221 */ /* 0x000fe20000010100 */
[----:B------:R-:W-:Y:S01]  /*b6c0*/  MOV R176, UR7 ;  /* 0x0000000700b07c02 */ /* 0x000fe20008000f00 */
[----:B------:R-:W-:Y:S02]  /*b6d0*/  FADD.FTZ R111, R132, R111 ;  /* 0x0000006f846f7221 */ /* 0x000fe40000010000 */
[C---:B------:R-:W-:Y:S02]  /*b6e0*/  FMUL.FTZ R123, R209.reuse, UR35 ;  /* 0x00000023d17b7c20 */ /* 0x040fe40008410000 */
[----:B------:R-:W-:Y:S01]  /*b6f0*/  FMUL.FTZ R151, R209, UR34 ;  /* 0x00000022d1977c20 */ /* 0x000fe20008410000 */
[----:B------:R0:W-:Y:S01]  /*b700*/  @!P0 STS.128 [R176.X16+0x4be0], R60 ;  /* 0x004be03cb0008388 */ /* 0x0001e2000000cc00 */
[----:B------:R-:W-:-:S02]  /*b710*/  FFMA.FTZ R158, R157, R129, R158 ;  /* 0x000000819d9e7223 */ /* 0x000fc4000001009e */
[C---:B------:R-:W-:Y:S01]  /*b720*/  FMUL.FTZ R129, R177.reuse, -R131 ;  /* 0x80000083b1817220 */ /* 0x040fe20000410000 */
[----:B------:R1:W-:Y:S01]  /*b730*/  STS [R239.X4+0x1094], R99 ;  /* 0x00109463ef007388 */ /* 0x0003e20000004800 */
[-C--:B------:R-:W-:Y:S02]  /*b740*/  FMUL.FTZ R177, R177, -R111.reuse ;  /* 0x8000006fb1b17220 */ /* 0x080fe40000410000 */
[C---:B------:R-:W-:Y:S01]  /*b750*/  FFMA.FTZ R123, R208.reuse, UR34, -R123 ;  /* 0x00000022d07b7c23 */ /* 0x040fe2000801087b */
[----:B------:R2:W-:Y:S01]  /*b760*/  STS [R239.X4+0x1080], R66 ;  /* 0x00108042ef007388 */ /* 0x0005e20000004800 */
[----:B------:R-:W-:Y:S02]  /*b770*/  FFMA.FTZ R144, R208, UR35, R151 ;  /* 0x00000023d0907c23 */ /* 0x000fe40008010097 */
[----:B------:R-:W-:Y:S01]  /*b780*/  FFMA.FTZ R153, -R159, R136, R153 ;  /* 0x000000889f997223 */ /* 0x000fe20000010199 */
[----:B------:R3:W-:Y:S01]  /*b790*/  STS [R239.X4+0x1098], R70 ;  /* 0x00109846ef007388 */ /* 0x0007e20000004800 */
[----:B------:R-:W-:-:S02]  /*b7a0*/  FFMA.FTZ R151, R178, R111, -R129 ;  /* 0x0000006fb2977223 */ /* 0x000fc40000010881 */
[----:B------:R-:W-:Y:S01]  /*b7b0*/  FFMA.FTZ R178, R178, R131, R177 ;  /* 0x00000083b2b27223 */ /* 0x000fe200000100b1 */
[----:B------:R4:W-:Y:S01]  /*b7c0*/  STS [R239.X4+0x1090], R102 ;  /* 0x00109066ef007388 */ /* 0x0009e20000004800 */
[----:B------:R-:W-:Y:S02]  /*b7d0*/  FMUL.FTZ R132, R207, UR35 ;  /* 0x00000023cf847c20 */ /* 0x000fe40008410000 */
[C---:B------:R-:W-:Y:S01]  /*b7e0*/  FMUL.FTZ R123, R159.reuse, R123 ;  /* 0x0000007b9f7b7220 */ /* 0x040fe20000410000 */
[----:B------:R5:W-:Y:S01]  /*b7f0*/  STS [R239.X4+0x109c], R107 ;  /* 0x00109c6bef007388 */ /* 0x000be20000004800 */
[----:B------:R-:W-:Y:S02]  /*b800*/  FFMA.FTZ R144, -R159, R144, -RZ ;  /* 0x000000909f907223 */ /* 0x000fe400000109ff */
[----:B------:R-:W-:Y:S01]  /*b810*/  FMUL.FTZ R136, R207, UR34 ;  /* 0x00000022cf887c20 */ /* 0x000fe20008410000 */
[----:B------:R-:W-:Y:S01]  /*b820*/  STS [R239.X4+0x10ac], R110 ;  /* 0x0010ac6eef007388 */ /* 0x000fe20000004800 */
[----:B------:R-:W-:-:S02]  /*b830*/  FADD.FTZ R159, R40, R40 ;  /* 0x00000028289f7221 */ /* 0x000fc40000010000 */
[----:B------:R-:W-:Y:S01]  /*b840*/  FFMA.FTZ R153, -R157, R130, R153 ;  /* 0x000000829d997223 */ /* 0x000fe20000010199 */
[----:B------:R-:W-:Y:S01]  /*b850*/  STS [R239.X4+0x10a8], R122 ;  /* 0x0010a87aef007388 */ /* 0x000fe20000004800 */
[----:B------:R-:W-:Y:S02]  /*b860*/  FADD.FTZ R130, -R133, R178 ;  /* 0x000000b285827221 */ /* 0x000fe40000010100 */
[C---:B------:R-:W-:Y:S01]  /*b870*/  FFMA.FTZ R132, R223.reuse, UR34, -R132 ;  /* 0x00000022df847c23 */ /* 0x040fe20008010884 */
[----:B------:R-:W-:Y:S01]  /*b880*/  STS [R239.X4+0x10a0], R115 ;  /* 0x0010a073ef007388 */ /* 0x000fe20000004800 */
[----:B------:R-:W-:Y:S02]  /*b890*/  FADD.FTZ R134, R134, R151 ;  /* 0x0000009786867221 */ /* 0x000fe40000010000 */
[----:B------:R-:W-:Y:S01]  /*b8a0*/  FFMA.FTZ R136, R223, UR35, R136 ;  /* 0x00000023df887c23 */ /* 0x000fe20008010088 */
[----:B------:R-:W-:Y:S01]  /*b8b0*/  STS [R239.X4+0x108c], R143 ;  /* 0x00108c8fef007388 */ /* 0x000fe20000004800 */
[----:B------:R-:W-:-:S02]  /*b8c0*/  FFMA.FTZ R158, R159, R127, R158 ;  /* 0x0000007f9f9e7223 */ /* 0x000fc4000001009e */
[----:B------:R-:W-:Y:S01]  /*b8d0*/  FMUL.FTZ R151, R206, UR34 ;  /* 0x00000022ce977c20 */ /* 0x000fe20008410000 */
[----:B------:R-:W-:Y:S01]  /*b8e0*/  STS [R239.X4+0x10b4], R144 ;  /* 0x0010b490ef007388 */ /* 0x000fe20000004800 */
[----:B------:R-:W-:Y:S02]  /*b8f0*/  FMUL.FTZ R127, R179, -R130 ;  /* 0x80000082b37f7220 */ /* 0x000fe40000410000 */
[----:B------:R-:W-:Y:S01]  /*b900*/  FMUL.FTZ R129, R157, R132 ;  /* 0x000000849d817220 */ /* 0x000fe20000410000 */
[----:B------:R-:W-:Y:S01]  /*b910*/  STS [R239.X4+0x10b0], R123 ;  /* 0x0010b07bef007388 */ /* 0x000fe20000004800 */
[----:B------:R-:W-:Y:S02]  /*b920*/  FMUL.FTZ R179, R179, -R134 ;  /* 0x80000086b3b37220 */ /* 0x000fe40000410000 */
[----:B------:R-:W-:Y:S01]  /*b930*/  FFMA.FTZ R132, -R157, R136, -RZ ;  /* 0x000000889d847223 */ /* 0x000fe200000109ff */
[----:B------:R-:W-:Y:S01]  /*b940*/  STS [R239.X4+0x10a4], R146 ;  /* 0x0010a492ef007388 */ /* 0x000fe20000004800 */
[----:B------:R-:W-:-:S02]  /*b950*/  FFMA.FTZ R136, R224, UR35, R151 ;  /* 0x00000023e0887c23 */ /* 0x000fc40008010097 */
[C---:B------:R-:W-:Y:S01]  /*b960*/  FFMA.FTZ R151, R180.reuse, R134, -R127 ;  /* 0x00000086b4977223 */ /* 0x040fe2000001087f */
[----:B------:R-:W-:Y:S01]  /*b970*/  STS [R239.X4+0x10bc], R132 ;  /* 0x0010bc84ef007388 */ /* 0x000fe20000004800 */
[----:B------:R-:W-:Y:S02]  /*b980*/  FFMA.FTZ R180, R180, R130, R179 ;  /* 0x00000082b4b47223 */ /* 0x000fe400000100b3 */
[----:B------:R-:W-:Y:S01]  /*b990*/  FADD.FTZ R157, R39, R39 ;  /* 0x00000027279d7221 */ /* 0x000fe20000010000 */
[----:B------:R-:W-:Y:S01]  /*b9a0*/  STS [R239.X4+0x10b8], R129 ;  /* 0x0010b881ef007388 */ /* 0x000fe20000004800 */
[----:B------:R-:W-:Y:S02]  /*b9b0*/  FADD.FTZ R139, -R139, R180 ;  /* 0x000000b48b8b7221 */ /* 0x000fe40000010100 */
[----:B------:R-:W-:Y:S01]  /*b9c0*/  FFMA.FTZ R158, R157, R119, R158 ;  /* 0x000000779d9e7223 */ /* 0x000fe2000001009e */
[----:B------:R-:W-:Y:S01]  /*b9d0*/  STS [R239.X4+0x1084], R137 ;  /* 0x00108489ef007388 */ /* 0x000fe20000004800 */
[----:B------:R-:W-:-:S02]  /*b9e0*/  FADD.FTZ R119, R140, R151 ;  /* 0x000000978c777221 */ /* 0x000fc40000010000 */
[----:B------:R-:W-:Y:S01]  /*b9f0*/  FFMA.FTZ R153, -R159, R128, R153 ;  /* 0x000000809f997223 */ /* 0x000fe20000010199 */
[----:B------:R-:W-:Y:S01]  /*ba00*/  STS [R239.X4+0x1088], R145 ;  /* 0x00108891ef007388 */ /* 0x000fe20000004800 */
[----:B------:R-:W-:Y:S02]  /*ba10*/  FMUL.FTZ R128, R181, -R139 ;  /* 0x8000008bb5807220 */ /* 0x000fe40000410000 */
[----:B------:R-:W-:Y:S02]  /*ba20*/  FFMA.FTZ R127, -R159, R136, -RZ ;  /* 0x000000889f7f7223 */ /* 0x000fe400000109ff */
[----:B------:R-:W-:Y:S02]  /*ba30*/  FMUL.FTZ R181, R181, -R119 ;  /* 0x80000077b5b57220 */ /* 0x000fe40000410000 */
[C---:B------:R-:W-:Y:S01]  /*ba40*/  FMUL.FTZ R136, R205.reuse, UR35 ;  /* 0x00000023cd887c20 */ /* 0x040fe20008410000 */
[----:B------:R-:W-:Y:S01]  /*ba50*/  STS [R239.X4+0x10c4], R127 ;  /* 0x0010c47fef007388 */ /* 0x000fe20000004800 */
[----:B------:R-:W-:-:S02]  /*ba60*/  FMUL.FTZ R140, R205, UR34 ;  /* 0x00000022cd8c7c20 */ /* 0x000fc40008410000 */
[C---:B------:R-:W-:Y:S02]  /*ba70*/  FFMA.FTZ R151, R182.reuse, R119, -R128 ;  /* 0x00000077b6977223 */ /* 0x040fe40000010880 */
[----:B------:R-:W-:Y:S02]  /*ba80*/  FFMA.FTZ R182, R182, R139, R181 ;  /* 0x0000008bb6b67223 */ /* 0x000fe400000100b5 */
[C---:B------:R-:W-:Y:S02]  /*ba90*/  FFMA.FTZ R136, R225.reuse, UR34, -R136 ;  /* 0x00000022e1887c23 */ /* 0x040fe40008010888 */
[----:B------:R-:W-:Y:S02]  /*baa0*/  FFMA.FTZ R140, R225, UR35, R140 ;  /* 0x00000023e18c7c23 */ /* 0x000fe4000801008c */
[----:B------:R-:W-:Y:S02]  /*bab0*/  FMUL.FTZ R133, R206, UR35 ;  /* 0x00000023ce857c20 */ /* 0x000fe40008410000 */
[----:B------:R-:W-:-:S02]  /*bac0*/  FADD.FTZ R160, R38, R38 ;  /* 0x0000002626a07221 */ /* 0x000fc40000010000 */
[----:B------:R-:W-:Y:S02]  /*bad0*/  FFMA.FTZ R153, -R157, R120, R153 ;  /* 0x000000789d997223 */ /* 0x000fe40000010199 */
[----:B------:R-:W-:Y:S02]  /*bae0*/  FADD.FTZ R120, -R141, R182 ;  /* 0x000000b68d787221 */ /* 0x000fe40000010100 */
[C---:B------:R-:W-:Y:S02]  /*baf0*/  FMUL.FTZ R128, R157.reuse, R136 ;  /* 0x000000889d807220 */ /* 0x040fe40000410000 */
[----:B------:R-:W-:Y:S02]  /*bb00*/  FADD.FTZ R142, R142, R151 ;  /* 0x000000978e8e7221 */ /* 0x000fe40000010000 */
[----:B------:R-:W-:Y:S01]  /*bb10*/  FFMA.FTZ R136, -R157, R140, -RZ ;  /* 0x0000008c9d887223 */ /* 0x000fe200000109ff */
[----:B------:R0:W-:Y:S01]  /*bb20*/  STS [R239.X4+0x10c8], R128 ;  /* 0x0010c880ef007388 */ /* 0x0001e20000004800 */
[----:B------:R-:W-:-:S02]  /*bb30*/  FFMA.FTZ R133, R224, UR34, -R133 ;  /* 0x00000022e0857c23 */ /* 0x000fc40008010885 */
[----:B------:R-:W-:Y:S01]  /*bb40*/  FFMA.FTZ R157, R160, R117, R158 ;  /* 0x00000075a09d7223 */ /* 0x000fe2000001009e */
[----:B------:R-:W-:Y:S01]  /*bb50*/  STS [R239.X4+0x10cc], R136 ;  /* 0x0010cc88ef007388 */ /* 0x000fe20000004800 */
[C---:B------:R-:W-:Y:S02]  /*bb60*/  FMUL.FTZ R117, R183.reuse, -R120 ;  /* 0x80000078b7757220 */ /* 0x040fe40000410000 */
[-C--:B------:R-:W-:Y:S02]  /*bb70*/  FMUL.FTZ R183, R183, -R142.reuse ;  /* 0x8000008eb7b77220 */ /* 0x080fe40000410000 */
[----:B------:R-:W-:Y:S02]  /*bb80*/  FMUL.FTZ R133, R159, R133 ;  /* 0x000000859f857220 */ /* 0x000fe40000410000 */
[C---:B------:R-:W-:Y:S02]  /*bb90*/  FFMA.FTZ R117, R184.reuse, R142, -R117 ;  /* 0x0000008eb8757223 */ /* 0x040fe40000010875 */
[----:B------:R-:W-:Y:S01]  /*bba0*/  FADD.FTZ R159, R37, R37 ;  /* 0x00000025259f7221 */ /* 0x000fe20000010000 */
[----:B------:R-:W-:Y:S01]  /*bbb0*/  STS [R239.X4+0x10c0], R133 ;  /* 0x0010c085ef007388 */ /* 0x000fe20000004800 */
[----:B------:R-:W-:-:S02]  /*bbc0*/  FFMA.FTZ R184, R184, R120, R183 ;  /* 0x00000078b8b87223 */ /* 0x000fc400000100b7 */
[----:B------:R-:W-:Y:S02]  /*bbd0*/  FFMA.FTZ R164, R159, R112, R157 ;  /* 0x000000709fa47223 */ /* 0x000fe4000001009d */
[----:B------:R-:W-:Y:S02]  /*bbe0*/  FADD.FTZ R157, -R147, R184 ;  /* 0x000000b8939d7221 */ /* 0x000fe40000010100 */
[----:B------:R-:W-:Y:S02]  /*bbf0*/  FADD.FTZ R117, R148, R117 ;  /* 0x0000007594757221 */ /* 0x000fe40000010000 */
[C---:B------:R-:W-:Y:S02]  /*bc00*/  FMUL.FTZ R112, R185.reuse, -R157 ;  /* 0x8000009db9707220 */ /* 0x040fe40000410000 */
[----:B------:R-:W-:Y:S02]  /*bc10*/  FMUL.FTZ R141, R204, UR35 ;  /* 0x00000023cc8d7c20 */ /* 0x000fe40008410000 */
[----:B------:R-:W-:-:S02]  /*bc20*/  FMUL.FTZ R185, R185, -R117 ;  /* 0x80000075b9b97220 */ /* 0x000fc40000410000 */
[----:B------:R-:W-:Y:S02]  /*bc30*/  FFMA.FTZ R140, R226, UR34, -R141 ;  /* 0x00000022e28c7c23 */ /* 0x000fe4000801088d */
[C---:B------:R-:W-:Y:S02]  /*bc40*/  FFMA.FTZ R162, R186.reuse, R157, R185 ;  /* 0x0000009dbaa27223 */ /* 0x040fe400000100b9 */
[----:B------:R-:W-:Y:S02]  /*bc50*/  FFMA.FTZ R141, R186, R117, -R112 ;  /* 0x00000075ba8d7223 */ /* 0x000fe40000010870 */
[----:B------:R-:W-:Y:S02]  /*bc60*/  FADD.FTZ R112, R36, R36 ;  /* 0x0000002424707221 */ /* 0x000fe40000010000 */
[----:B------:R-:W-:Y:S02]  /*bc70*/  FADD.FTZ R162, -R149, R162 ;  /* 0x000000a295a27221 */ /* 0x000fe40000010100 */
[----:B------:R-:W-:-:S02]  /*bc80*/  FADD.FTZ R150, R150, R141 ;  /* 0x0000008d96967221 */ /* 0x000fc40000010000 */
[----:B------:R-:W-:Y:S02]  /*bc90*/  FFMA.FTZ R164, R112, R105, R164 ;  /* 0x0000006970a47223 */ /* 0x000fe400000100a4 */
[C---:B------:R-:W-:Y:S02]  /*bca0*/  FMUL.FTZ R105, R187.reuse, -R162 ;  /* 0x800000a2bb697220 */ /* 0x040fe40000410000 */
[----:B------:R-:W-:Y:S02]  /*bcb0*/  FMUL.FTZ R151, R204, UR34 ;  /* 0x00000022cc977c20 */ /* 0x000fe40008410000 */
[----:B------:R-:W-:Y:S02]  /*bcc0*/  FMUL.FTZ R187, R187, -R150 ;  /* 0x80000096bbbb7220 */ /* 0x000fe40000410000 */
[----:B------:R-:W-:Y:S02]  /*bcd0*/  FFMA.FTZ R118, -R160, R118, R153 ;  /* 0x00000076a0767223 */ /* 0x000fe40000010199 */
[----:B------:R-:W-:-:S02]  /*bce0*/  FFMA.FTZ R105, R188, R150, -R105 ;  /* 0x00000096bc697223 */ /* 0x000fc40000010869 */
[----:B------:R-:W-:Y:S02]  /*bcf0*/  FFMA.FTZ R151, R226, UR35, R151 ;  /* 0x00000023e2977c23 */ /* 0x000fe40008010097 */
[----:B------:R-:W-:Y:S02]  /*bd00*/  FFMA.FTZ R188, R188, R162, R187 ;  /* 0x000000a2bcbc7223 */ /* 0x000fe400000100bb */
[C---:B------:R-:W-:Y:S02]  /*bd10*/  FMUL.FTZ R148, R203.reuse, UR35 ;  /* 0x00000023cb947c20 */ /* 0x040fe40008410000 */
[----:B------:R-:W-:Y:S02]  /*bd20*/  FMUL.FTZ R158, R203, UR34 ;  /* 0x00000022cb9e7c20 */ /* 0x000fe40008410000 */
[----:B------:R-:W-:Y:S02]  /*bd30*/  FADD.FTZ R161, R35, R35 ;  /* 0x0000002323a17221 */ /* 0x000fe40000010000 */
[----:B------:R-:W-:-:S02]  /*bd40*/  FFMA.FTZ R109, -R159, R109, R118 ;  /* 0x0000006d9f6d7223 */ /* 0x000fc40000010176 */
[C---:B------:R-:W-:Y:S02]  /*bd50*/  FMUL.FTZ R141, R202.reuse, UR35 ;  /* 0x00000023ca8d7c20 */ /* 0x040fe40008410000 */
[----:B------:R-:W-:Y:S02]  /*bd60*/  FMUL.FTZ R147, R202, UR34 ;  /* 0x00000022ca937c20 */ /* 0x000fe40008410000 */
[----:B------:R-:W-:Y:S02]  /*bd70*/  FMUL.FTZ R118, R212, UR34 ;  /* 0x00000022d4767c20 */ /* 0x000fe40008410000 */
[C---:B------:R-:W-:Y:S02]  /*bd80*/  FMUL.FTZ R140, R160.reuse, R140 ;  /* 0x0000008ca08c7220 */ /* 0x040fe40000410000 */
[----:B------:R-:W-:Y:S02]  /*bd90*/  FFMA.FTZ R151, -R160, R151, -RZ ;  /* 0x00000097a0977223 */ /* 0x000fe400000109ff */
[----:B------:R-:W-:Y:S01]  /*bda0*/  FADD.FTZ R175, -R155, R188 ;  /* 0x000000bc9baf7221 */ /* 0x000fe20000010100 */
[----:B------:R-:W-:Y:S01]  /*bdb0*/  STS [R239.X4+0x10d0], R140 ;  /* 0x0010d08cef007388 */ /* 0x000fe20000004800 */
[----:B------:R-:W-:-:S02]  /*bdc0*/  FFMA.FTZ R148, R227, UR34, -R148 ;  /* 0x00000022e3947c23 */ /* 0x000fc40008010894 */
[----:B------:R-:W-:Y:S01]  /*bdd0*/  FFMA.FTZ R160, R227, UR35, R158 ;  /* 0x00000023e3a07c23 */ /* 0x000fe2000801009e */
[----:B------:R-:W-:Y:S01]  /*bde0*/  STS [R239.X4+0x10d4], R151 ;  /* 0x0010d497ef007388 */ /* 0x000fe20000004800 */
[----:B------:R-:W-:Y:S02]  /*bdf0*/  FFMA.FTZ R166, R161, R103, R164 ;  /* 0x00000067a1a67223 */ /* 0x000fe400000100a4 */
[C---:B------:R-:W-:Y:S02]  /*be00*/  FFMA.FTZ R141, R228.reuse, UR34, -R141 ;  /* 0x00000022e48d7c23 */ /* 0x040fe4000801088d */
[----:B------:R-:W-:Y:S02]  /*be10*/  FFMA.FTZ R147, R228, UR35, R147 ;  /* 0x00000023e4937c23 */ /* 0x000fe40008010093 */
[----:B------:R-:W-:Y:S01]  /*be20*/  FADD.FTZ R103, R156, R105 ;  /* 0x000000699c677221 */ /* 0x000fe20000010000 */
[----:B------:R-:W-:Y:S01]  /*be30*/  PRMT R105, RZ, 0x5410, R92 ;  /* 0x00005410ff697816 */ /* 0x000fe2000000005c */
[----:B------:R-:W-:-:S02]  /*be40*/  FFMA.FTZ R178, R229, UR35, R118 ;  /* 0x00000023e5b27c23 */ /* 0x000fc40008010076 */
[----:B------:R-:W-:Y:S02]  /*be50*/  FMUL.FTZ R118, R76, R175 ;  /* 0x000000af4c767220 */ /* 0x000fe40000410000 */
[C---:B------:R-:W-:Y:S02]  /*be60*/  FMUL.FTZ R158, R159.reuse, R148 ;  /* 0x000000949f9e7220 */ /* 0x040fe40000410000 */
[----:B------:R-:W-:Y:S02]  /*be70*/  FFMA.FTZ R160, -R159, R160, -RZ ;  /* 0x000000a09fa07223 */ /* 0x000fe400000109ff */
[C---:B------:R-:W-:Y:S01]  /*be80*/  FMUL.FTZ R167, R112.reuse, R141 ;  /* 0x0000008d70a77220 */ /* 0x040fe20000410000 */
[----:B------:R-:W-:Y:S01]  /*be90*/  STS [R239.X4+0x10d8], R158 ;  /* 0x0010d89eef007388 */ /* 0x000fe20000004800 */
[C---:B------:R-:W-:Y:S02]  /*bea0*/  FFMA.FTZ R168, -R112.reuse, R147, -RZ ;  /* 0x0000009370a87223 */ /* 0x040fe400000109ff */
[----:B------:R-:W-:Y:S01]  /*beb0*/  FFMA.FTZ R159, -R112, R106, R109 ;  /* 0x0000006a709f7223 */ /* 0x000fe2000001016d */
[----:B------:R-:W-:Y:S01]  /*bec0*/  PRMT R106, RZ, 0x5410, R91 ;  /* 0x00005410ff6a7816 */ /* 0x000fe2000000005b */
[----:B------:R-:W-:Y:S01]  /*bed0*/  FMUL.FTZ R112, R212, UR35 ;  /* 0x00000023d4707c20 */ /* 0x000fe20008410000 */
[----:B------:R-:W-:Y:S01]  /*bee0*/  STS [R239.X4+0x10dc], R160 ;  /* 0x0010dca0ef007388 */ /* 0x000fe20000004800 */
[----:B------:R-:W-:-:S02]  /*bef0*/  FFMA.FTZ R220, -R76, R105, R220 ;  /* 0x000000694cdc7223 */ /* 0x000fc400000101dc */
[----:B------:R-:W-:Y:S01]  /*bf00*/  FMUL.FTZ R153, R75, R162 ;  /* 0x000000a24b997220 */ /* 0x000fe20000410000 */
[----:B------:R-:W-:Y:S01]  /*bf10*/  STS [R239.X4+0x10e0], R167 ;  /* 0x0010e0a7ef007388 */ /* 0x000fe20000004800 */
[----:B------:R-:W-:Y:S02]  /*bf20*/  FMUL.FTZ R141, R76, R103 ;  /* 0x000000674c8d7220 */ /* 0x000fe40000410000 */
[----:B------:R-:W-:Y:S01]  /*bf30*/  FMUL.FTZ R147, R215, R118 ;  /* 0x00000076d7937220 */ /* 0x000fe20000410000 */
[----:B------:R-:W-:Y:S01]  /*bf40*/  STS [R239.X4+0x10e4], R168 ;  /* 0x0010e4a8ef007388 */ /* 0x000fe20000004800 */
[----:B------:R-:W-:Y:S02]  /*bf50*/  FFMA.FTZ R177, R229, UR34, -R112 ;  /* 0x00000022e5b17c23 */ /* 0x000fe40008010870 */
[C---:B------:R-:W-:Y:S02]  /*bf60*/  FFMA.FTZ R112, -R75.reuse, R106, R219 ;  /* 0x0000006a4b707223 */ /* 0x040fe400000101db */
[----:B------:R-:W-:-:S02]  /*bf70*/  FMUL.FTZ R109, R75, R150 ;  /* 0x000000964b6d7220 */ /* 0x000fc40000410000 */
[----:B------:R-:W-:Y:S02]  /*bf80*/  FMUL.FTZ R148, R214, R153 ;  /* 0x00000099d6947220 */ /* 0x000fe40000410000 */
[----:B------:R-:W-:Y:S02]  /*bf90*/  FFMA.FTZ R147, R220, R141, R147 ;  /* 0x0000008ddc937223 */ /* 0x000fe40000010093 */
[-C--:B------:R-:W-:Y:S02]  /*bfa0*/  FFMA.FTZ R148, R112, R109.reuse, R148 ;  /* 0x0000006d70947223 */ /* 0x080fe40000010094 */
[----:B------:R-:W-:Y:S02]  /*bfb0*/  FADD.FTZ R147, RZ, R147 ;  /* 0x00000093ff937221 */ /* 0x000fe40000010000 */
[----:B------:R-:W-:Y:S02]  /*bfc0*/  FMUL.FTZ R155, R214, R109 ;  /* 0x0000006dd69b7220 */ /* 0x000fe40000410000 */
[----:B------:R-:W-:-:S02]  /*bfd0*/  FMUL.FTZ R149, R215, R141 ;  /* 0x0000008dd7957220 */ /* 0x000fc40000410000 */
[----:B------:R-:W-:Y:S01]  /*bfe0*/  FADD.FTZ R148, R147, R148 ;  /* 0x0000009493947221 */ /* 0x000fe20000010000 */
[----:B------:R-:W-:Y:S01]  /*bff0*/  PRMT R147, RZ, 0x5410, R90 ;  /* 0x00005410ff937816 */ /* 0x000fe2000000005a */
[----:B------:R-:W-:Y:S02]  /*c000*/  FFMA.FTZ R164, R112, R153, -R155 ;  /* 0x0000009970a47223 */ /* 0x000fe4000001089b */
[----:B------:R-:W-:Y:S02]  /*c010*/  FFMA.FTZ R149, R220, R118, -R149 ;  /* 0x00000076dc957223 */ /* 0x000fe40000010895 */
[----:B------:R-:W-:Y:S02]  /*c020*/  FMUL.FTZ R155, R74, R117 ;  /* 0x000000754a9b7220 */ /* 0x000fe40000410000 */
[C---:B------:R-:W-:Y:S01]  /*c030*/  FFMA.FTZ R156, -R161.reuse, R104, R159 ;  /* 0x00000068a19c7223 */ /* 0x040fe2000001019f */
[----:B------:R-:W-:Y:S01]  /*c040*/  PRMT R104, RZ, 0x5410, R89 ;  /* 0x00005410ff687816 */ /* 0x000fe20000000059 */
[----:B------:R-:W-:-:S02]  /*c050*/  FMUL.FTZ R177, R161, R177 ;  /* 0x000000b1a1b17220 */ /* 0x000fc40000410000 */
[----:B------:R-:W-:Y:S02]  /*c060*/  FFMA.FTZ R178, -R161, R178, -RZ ;  /* 0x000000b2a1b27223 */ /* 0x000fe400000109ff */
[C---:B------:R-:W-:Y:S01]  /*c070*/  FFMA.FTZ R218, -R74.reuse, R147, R218 ;  /* 0x000000934ada7223 */ /* 0x040fe200000101da */
[----:B------:R-:W-:Y:S01]  /*c080*/  STS [R239.X4+0x10e8], R177 ;  /* 0x0010e8b1ef007388 */ /* 0x000fe20000004800 */
[----:B------:R-:W-:Y:S02]  /*c090*/  FMUL.FTZ R153, R74, R157 ;  /* 0x0000009d4a997220 */ /* 0x000fe40000410000 */
[----:B------:R-:W-:Y:S01]  /*c0a0*/  FMUL.FTZ R118, R73, R142 ;  /* 0x0000008e49767220 */ /* 0x000fe20000410000 */
[----:B------:R-:W-:Y:S01]  /*c0b0*/  STS [R239.X4+0x10ec], R178 ;  /* 0x0010ecb2ef007388 */ /* 0x000fe20000004800 */
[----:B------:R-:W-:Y:S02]  /*c0c0*/  FMUL.FTZ R161, R213, R155 ;  /* 0x0000009bd5a17220 */ /* 0x000fe40000410000 */
[----:B------:R-:W-:-:S02]  /*c0d0*/  FADD.FTZ R149, RZ, R149 ;  /* 0x00000095ff957221 */ /* 0x000fc40000010000 */
[----:B------:R-:W-:Y:S02]  /*c0e0*/  FFMA.FTZ R217, -R73, R104, R217 ;  /* 0x0000006849d97223 */ /* 0x000fe400000101d9 */
[-C--:B------:R-:W-:Y:S02]  /*c0f0*/  FMUL.FTZ R159, R213, R153.reuse ;  /* 0x00000099d59f7220 */ /* 0x080fe40000410000 */
[----:B------:R-:W-:Y:S02]  /*c100*/  FMUL.FTZ R172, R73, R120 ;  /* 0x0000007849ac7220 */ /* 0x000fe40000410000 */
[----:B------:R-:W-:Y:S02]  /*c110*/  FMUL.FTZ R163, R125, R118 ;  /* 0x000000767da37220 */ /* 0x000fe40000410000 */
[----:B------:R-:W-:Y:S01]  /*c120*/  FFMA.FTZ R170, R218, R153, -R161 ;  /* 0x00000099daaa7223 */ /* 0x000fe200000108a1 */
[----:B------:R-:W-:Y:S01]  /*c130*/  PRMT R153, RZ, 0x5410, R88 ;  /* 0x00005410ff997816 */ /* 0x000fe20000000058 */
[----:B------:R-:W-:-:S02]  /*c140*/  FADD.FTZ R149, R149, R164 ;  /* 0x000000a495957221 */ /* 0x000fc40000010000 */
[----:B------:R-:W-:Y:S02]  /*c150*/  FFMA.FTZ R159, R218, R155, R159 ;  /* 0x0000009bda9f7223 */ /* 0x000fe4000001009f */
[-C--:B------:R-:W-:Y:S02]  /*c160*/  FFMA.FTZ R163, R217, R172.reuse, -R163 ;  /* 0x000000acd9a37223 */ /* 0x080fe400000108a3 */
        /* <DEDUP_REMOVED lines=12> */
[C---:B------:R-:W-:Y:S02]  /*c230*/  FMUL.FTZ R174, R59.reuse, R130 ;  /* 0x000000823bae7220 */ /* 0x040fe40000410000 */
[----:B------:R-:W-:Y:S02]  /*c240*/  FADD.FTZ R163, R170, R163 ;  /* 0x000000a3aaa37221 */ /* 0x000fe40000010000 */
[----:B------:R-:W-:Y:S02]  /*c250*/  FFMA.FTZ R170, R216, R149, R164 ;  /* 0x00000095d8aa7223 */ /* 0x000fe400000100a4 */
[C---:B------:R-:W-:Y:S02]  /*c260*/  FFMA.FTZ R161, -R59.reuse, R159, R222 ;  /* 0x0000009f3ba17223 */ /* 0x040fe400000101de */
[----:B------:R-:W-:-:S02]  /*c270*/  FMUL.FTZ R148, R59, R134 ;  /* 0x000000863b947220 */ /* 0x000fc40000410000 */
[----:B------:R-:W-:Y:S02]  /*c280*/  FMUL.FTZ R169, R221, R174 ;  /* 0x000000aedda97220 */ /* 0x000fe40000410000 */
[----:B------:R-:W-:Y:S02]  /*c290*/  FADD.FTZ R164, R34, R34 ;  /* 0x0000002222a47221 */ /* 0x000fe40000010000 */
[----:B------:R-:W-:Y:S02]  /*c2a0*/  FADD.FTZ R165, R165, R170 ;  /* 0x000000aaa5a57221 */ /* 0x000fe40000010000 */
[----:B------:R-:W-:Y:S01]  /*c2b0*/  FADD.FTZ R172, R163, R172 ;  /* 0x000000aca3ac7221 */ /* 0x000fe20000010000 */
[----:B------:R-:W-:Y:S01]  /*c2c0*/  PRMT R163, RZ, 0x5410, R86 ;  /* 0x00005410ffa37816 */ /* 0x000fe20000000056 */
[-C--:B------:R-:W-:Y:S02]  /*c2d0*/  FMUL.FTZ R171, R221, R148.reuse ;  /* 0x00000094ddab7220 */ /* 0x080fe40000410000 */
[----:B------:R-:W-:-:S02]  /*c2e0*/  FFMA.FTZ R170, R161, R148, R169 ;  /* 0x00000094a1aa7223 */ /* 0x000fc400000100a9 */
[----:B------:R-:W-:Y:S02]  /*c2f0*/  FFMA.FTZ R166, R164, R135, R166 ;  /* 0x00000087a4a67223 */ /* 0x000fe400000100a6 */
[C---:B------:R-:W-:Y:S02]  /*c300*/  FMUL.FTZ R173, R211.reuse, UR35 ;  /* 0x00000023d3ad7c20 */ /* 0x040fe40008410000 */
[----:B------:R-:W-:Y:S02]  /*c310*/  FMUL.FTZ R179, R211, UR34 ;  /* 0x00000022d3b37c20 */ /* 0x000fe40008410000 */
[----:B------:R-:W-:Y:S02]  /*c320*/  FMUL.FTZ R135, R58, R111 ;  /* 0x0000006f3a877220 */ /* 0x000fe40000410000 */
[----:B------:R-:W-:Y:S02]  /*c330*/  FFMA.FTZ R171, R161, R174, -R171 ;  /* 0x000000aea1ab7223 */ /* 0x000fe400000108ab */
[----:B------:R-:W-:-:S02]  /*c340*/  FADD.FTZ R165, R165, R170 ;  /* 0x000000aaa5a57221 */ /* 0x000fc40000010000 */
[C---:B------:R-:W-:Y:S02]  /*c350*/  FFMA.FTZ R173, R230.reuse, UR34, -R173 ;  /* 0x00000022e6ad7c23 */ /* 0x040fe400080108ad */
[----:B------:R-:W-:Y:S02]  /*c360*/  FFMA.FTZ R179, R230, UR35, R179 ;  /* 0x00000023e6b37c23 */ /* 0x000fe400080100b3 */
[C---:B------:R-:W-:Y:S02]  /*c370*/  FFMA.FTZ R208, -R58.reuse, R163, R208 ;  /* 0x000000a33ad07223 */ /* 0x040fe400000101d0 */
[----:B------:R-:W-:Y:S02]  /*c380*/  FMUL.FTZ R169, R58, R131 ;  /* 0x000000833aa97220 */ /* 0x000fe40000410000 */
[----:B------:R-:W-:Y:S02]  /*c390*/  FMUL.FTZ R170, R209, R135 ;  /* 0x00000087d1aa7220 */ /* 0x000fe40000410000 */
[----:B------:R-:W-:-:S02]  /*c3a0*/  FADD.FTZ R171, R172, R171 ;  /* 0x000000abacab7221 */ /* 0x000fc40000010000 */
[C---:B------:R-:W-:Y:S02]  /*c3b0*/  FMUL.FTZ R186, R164.reuse, R173 ;  /* 0x000000ada4ba7220 */ /* 0x040fe40000410000 */
[C---:B------:R-:W-:Y:S02]  /*c3c0*/  FFMA.FTZ R184, -R164.reuse, R179, -RZ ;  /* 0x000000b3a4b87223 */ /* 0x040fe400000109ff */
[----:B------:R-:W-:Y:S01]  /*c3d0*/  FFMA.FTZ R189, -R164, R189, R156 ;  /* 0x000000bda4bd7223 */ /* 0x000fe2000001019c */
[----:B------:R-:W-:Y:S01]  /*c3e0*/  PRMT R164, RZ, 0x5410, R85 ;  /* 0x00005410ffa47816 */ /* 0x000fe20000000055 */
[-C--:B------:R-:W-:Y:S01]  /*c3f0*/  FFMA.FTZ R172, R208, R169.reuse, -R170 ;  /* 0x000000a9d0ac7223 */ /* 0x080fe200000108aa */
[----:B------:R-:W-:Y:S01]  /*c400*/  STS [R239.X4+0x10f0], R186 ;  /* 0x0010f0baef007388 */ /* 0x000fe20000004800 */
[----:B------:R-:W-:Y:S02]  /*c410*/  FMUL.FTZ R169, R209, R169 ;  /* 0x000000a9d1a97220 */ /* 0x000fe40000410000 */
[----:B------:R-:W-:Y:S01]  /*c420*/  FMUL.FTZ R156, R57, R126 ;  /* 0x0000007e399c7220 */ /* 0x000fe20000410000 */
[----:B------:R-:W-:Y:S01]  /*c430*/  STS [R239.X4+0x10f4], R184 ;  /* 0x0010f4b8ef007388 */ /* 0x000fe20000004800 */
[----:B------:R-:W-:-:S02]  /*c440*/  FADD.FTZ R171, R171, R172 ;  /* 0x000000acabab7221 */ /* 0x000fc40000010000 */
[----:B------:R-:W-:Y:S02]  /*c450*/  FFMA.FTZ R170, R208, R135, R169 ;  /* 0x00000087d0aa7223 */ /* 0x000fe400000100a9 */
[C---:B------:R-:W-:Y:S02]  /*c460*/  FFMA.FTZ R223, -R57.reuse, R164, R223 ;  /* 0x000000a439df7223 */ /* 0x040fe400000101df */
[----:B------:R-:W-:Y:S02]  /*c470*/  FMUL.FTZ R172, R57, R138 ;  /* 0x0000008a39ac7220 */ /* 0x000fe40000410000 */
[----:B------:R-:W-:Y:S02]  /*c480*/  FMUL.FTZ R173, R207, R156 ;  /* 0x0000009ccfad7220 */ /* 0x000fe40000410000 */
[----:B------:R-:W-:Y:S01]  /*c490*/  FADD.FTZ R170, R165, R170 ;  /* 0x000000aaa5aa7221 */ /* 0x000fe20000010000 */
[----:B------:R-:W-:Y:S01]  /*c4a0*/  PRMT R165, RZ, 0x5410, R78 ;  /* 0x00005410ffa57816 */ /* 0x000fe2000000004e */
[----:B------:R-:W-:-:S02]  /*c4b0*/  FMUL.FTZ R174, R193, UR43 ;  /* 0x0000002bc1ae7c20 */ /* 0x000fc40008410000 */
[-C--:B0-----:R-:W-:Y:S02]  /*c4c0*/  FFMA.FTZ R60, R223, R172.reuse, -R173 ;  /* 0x000000acdf3c7223 */ /* 0x081fe400000108ad */
[----:B------:R-:W-:Y:S02]  /*c4d0*/  FMUL.FTZ R172, R207, R172 ;  /* 0x000000accfac7220 */ /* 0x000fe40000410000 */
[C---:B------:R-:W-:Y:S02]  /*c4e0*/  FMUL.FTZ R169, R50.reuse, R193 ;  /* 0x000000c132a97220 */ /* 0x040fe40000410000 */
[----:B------:R-:W-:Y:S02]  /*c4f0*/  FFMA.FTZ R174, R65, UR44, -R174 ;  /* 0x0000002c41ae7c23 */ /* 0x000fe400080108ae */
[----:B------:R-:W-:Y:S01]  /*c500*/  FADD.FTZ R60, R171, R60 ;  /* 0x0000003cab3c7221 */ /* 0x000fe20000010000 */
[----:B------:R-:W-:Y:S01]  /*c510*/  PRMT R171, RZ, 0x5410, R84 ;  /* 0x00005410ffab7816 */ /* 0x000fe20000000054 */
[----:B------:R-:W-:-:S02]  /*c520*/  FMUL.FTZ R179, R50, R65 ;  /* 0x0000004132b37220 */ /* 0x000fc40000410000 */
[----:B------:R-:W-:Y:S02]  /*c530*/  FFMA.FTZ R61, R223, R156, R172 ;  /* 0x0000009cdf3d7223 */ /* 0x000fe400000100ac */
[----:B------:R-:W-:Y:S02]  /*c540*/  FFMA.FTZ R230, -R50, R165, R230 ;  /* 0x000000a532e67223 */ /* 0x000fe400000101e6 */
[C---:B------:R-:W-:Y:S02]  /*c550*/  FMUL.FTZ R62, R211.reuse, R169 ;  /* 0x000000a9d33e7220 */ /* 0x040fe40000410000 */
[C---:B------:R-:W-:Y:S02]  /*c560*/  FMUL.FTZ R173, R56.reuse, R71 ;  /* 0x0000004738ad7220 */ /* 0x040fe40000410000 */
[----:B------:R-:W-:Y:S02]  /*c570*/  FMUL.FTZ R63, R56, R121 ;  /* 0x00000079383f7220 */ /* 0x000fe40000410000 */
[----:B------:R-:W-:-:S02]  /*c580*/  FMUL.FTZ R174, R211, R174 ;  /* 0x000000aed3ae7220 */ /* 0x000fc40000410000 */
[-C--:B------:R-:W-:Y:S02]  /*c590*/  FMUL.FTZ R211, R211, R179.reuse ;  /* 0x000000b3d3d37220 */ /* 0x080fe40000410000 */
[----:B------:R-:W-:Y:S02]  /*c5a0*/  FADD.FTZ R61, R170, R61 ;  /* 0x0000003daa3d7221 */ /* 0x000fe40000010000 */
[----:B------:R-:W-:Y:S02]  /*c5b0*/  FFMA.FTZ R179, R230, R179, -R62 ;  /* 0x000000b3e6b37223 */ /* 0x000fe4000001083e */
[----:B------:R-:W-:Y:S02]  /*c5c0*/  FFMA.FTZ R224, -R56, R171, R224 ;  /* 0x000000ab38e07223 */ /* 0x000fe400000101e0 */
[C---:B------:R-:W-:Y:S02]  /*c5d0*/  FMUL.FTZ R170, R206.reuse, R173 ;  /* 0x000000adceaa7220 */ /* 0x040fe40000410000 */
[----:B------:R-:W-:-:S02]  /*c5e0*/  FMUL.FTZ R62, R206, R63 ;  /* 0x0000003fce3e7220 */ /* 0x000fc40000410000 */
[----:B------:R-:W-:Y:S02]  /*c5f0*/  FMUL.FTZ R172, R65, UR43 ;  /* 0x0000002b41ac7c20 */ /* 0x000fe40008410000 */
[C---:B------:R-:W-:Y:S01]  /*c600*/  FFMA.FTZ R63, R224.reuse, R63, -R170 ;  /* 0x0000003fe03f7223 */ /* 0x040fe200000108aa */
[----:B------:R-:W-:Y:S01]  /*c610*/  PRMT R170, RZ, 0x5410, R83 ;  /* 0x00005410ffaa7816 */ /* 0x000fe20000000053 */
[----:B------:R-:W-:Y:S02]  /*c620*/  FFMA.FTZ R62, R224, R173, R62 ;  /* 0x000000ade03e7223 */ /* 0x000fe4000001003e */
[----:B------:R-:W-:Y:S02]  /*c630*/  FFMA.FTZ R65, R193, UR44, R172 ;  /* 0x0000002cc1417c23 */ /* 0x000fe400080100ac */
[----:B------:R-:W-:Y:S02]  /*c640*/  FMUL.FTZ R176, R55, R116 ;  /* 0x0000007437b07220 */ /* 0x000fe40000410000 */
[----:B------:R-:W-:-:S02]  /*c650*/  FADD.FTZ R180, R61, R62 ;  /* 0x0000003e3db47221 */ /* 0x000fc40000010000 */
[----:B------:R-:W-:Y:S02]  /*c660*/  FADD.FTZ R63, R60, R63 ;  /* 0x0000003f3c3f7221 */ /* 0x000fe40000010000 */
[----:B------:R-:W-:Y:S01]  /*c670*/  FFMA.FTZ R172, R230, R65, R174 ;  /* 0x00000041e6ac7223 */ /* 0x000fe200000100ae */
[----:B------:R-:W-:Y:S01]  /*c680*/  PRMT R174, RZ, 0x5410, R79 ;  /* 0x00005410ffae7816 */ /* 0x000fe2000000004f */
[C---:B------:R-:W-:Y:S02]  /*c690*/  FFMA.FTZ R225, -R55.reuse, R170, R225 ;  /* 0x000000aa37e17223 */ /* 0x040fe400000101e1 */
[----:B------:R-:W-:Y:S02]  /*c6a0*/  FMUL.FTZ R60, R55, R114 ;  /* 0x00000072373c7220 */ /* 0x000fe40000410000 */
[----:B------:R-:W-:Y:S02]  /*c6b0*/  FMUL.FTZ R61, R205, R176 ;  /* 0x000000b0cd3d7220 */ /* 0x000fe40000410000 */
[----:B------:R-:W-:-:S02]  /*c6c0*/  FMUL.FTZ R65, R100, UR43 ;  /* 0x0000002b64417c20 */ /* 0x000fc40008410000 */
[-C--:B------:R-:W-:Y:S02]  /*c6d0*/  FFMA.FTZ R194, R225, R60.reuse, -R61 ;  /* 0x0000003ce1c27223 */ /* 0x080fe4000001083d */
[----:B------:R-:W-:Y:S02]  /*c6e0*/  FMUL.FTZ R60, R205, R60 ;  /* 0x0000003ccd3c7220 */ /* 0x000fe40000410000 */
[----:B------:R-:W-:Y:S02]  /*c6f0*/  FFMA.FTZ R61, R154, UR44, -R65 ;  /* 0x0000002c9a3d7c23 */ /* 0x000fe40008010841 */
[----:B------:R-:W-:Y:S02]  /*c700*/  FMUL.FTZ R65, R51, R100 ;  /* 0x0000006433417220 */ /* 0x000fe40000410000 */
[----:B------:R-:W-:Y:S02]  /*c710*/  FFMA.FTZ R181, R225, R176, R60 ;  /* 0x000000b0e1b57223 */ /* 0x000fe4000001003c */
[----:B------:R-:W-:-:S02]  /*c720*/  FFMA.FTZ R62, -R51, R174, R229 ;  /* 0x000000ae333e7223 */ /* 0x000fc400000101e5 */
[----:B------:R-:W-:Y:S02]  /*c730*/  FMUL.FTZ R183, R51, R154 ;  /* 0x0000009a33b77220 */ /* 0x000fe40000410000 */
[C---:B------:R-:W-:Y:S02]  /*c740*/  FMUL.FTZ R60, R212.reuse, R65 ;  /* 0x00000041d43c7220 */ /* 0x040fe40000410000 */
[----:B------:R-:W-:Y:S02]  /*c750*/  FMUL.FTZ R61, R212, R61 ;  /* 0x0000003dd43d7220 */ /* 0x000fe40000410000 */
[----:B------:R-:W-:Y:S01]  /*c760*/  FADD.FTZ R180, R180, R181 ;  /* 0x000000b5b4b47221 */ /* 0x000fe20000010000 */
[----:B------:R-:W-:Y:S01]  /*c770*/  PRMT R181, RZ, 0x5410, R82 ;  /* 0x00005410ffb57816 */ /* 0x000fe20000000052 */
[-C--:B------:R-:W-:Y:S02]  /*c780*/  FMUL.FTZ R212, R212, R183.reuse ;  /* 0x000000b7d4d47220 */ /* 0x080fe40000410000 */
[----:B------:R-:W-:-:S02]  /*c790*/  FFMA.FTZ R60, R62, R183, -R60 ;  /* 0x000000b73e3c7223 */ /* 0x000fc4000001083c */
[C---:B------:R-:W-:Y:S02]  /*c7a0*/  FMUL.FTZ R183, R54.reuse, R67 ;  /* 0x0000004336b77220 */ /* 0x040fe40000410000 */
[C---:B------:R-:W-:Y:S02]  /*c7b0*/  FMUL.FTZ R185, R54.reuse, R113 ;  /* 0x0000007136b97220 */ /* 0x040fe40000410000 */
[----:B------:R-:W-:Y:S02]  /*c7c0*/  FFMA.FTZ R226, -R54, R181, R226 ;  /* 0x000000b536e27223 */ /* 0x000fe400000101e2 */
[C---:B------:R-:W-:Y:S02]  /*c7d0*/  FMUL.FTZ R187, R204.reuse, R183 ;  /* 0x000000b7ccbb7220 */ /* 0x040fe40000410000 */
[----:B------:R-:W-:Y:S02]  /*c7e0*/  FMUL.FTZ R182, R204, R185 ;  /* 0x000000b9ccb67220 */ /* 0x000fe40000410000 */
[----:B------:R-:W-:Y:S01]  /*c7f0*/  FADD.FTZ R194, R63, R194 ;  /* 0x000000c23fc27221 */ /* 0x000fe20000010000 */
[----:B------:R-:W-:Y:S01]  /*c800*/  PRMT R63, RZ, 0x5410, R80 ;  /* 0x00005410ff3f7816 */ /* 0x000fe20000000050 */
[----:B------:R-:W-:-:S02]  /*c810*/  FMUL.FTZ R188, R69, UR43 ;  /* 0x0000002b45bc7c20 */ /* 0x000fc40008410000 */
[C---:B------:R-:W-:Y:S02]  /*c820*/  FFMA.FTZ R187, R226.reuse, R185, -R187 ;  /* 0x000000b9e2bb7223 */ /* 0x040fe400000108bb */
[----:B------:R-:W-:Y:S02]  /*c830*/  FFMA.FTZ R195, R226, R183, R182 ;  /* 0x000000b7e2c37223 */ /* 0x000fe400000100b6 */
[----:B------:R-:W-:Y:S02]  /*c840*/  FMUL.FTZ R185, R52, R69 ;  /* 0x0000004534b97220 */ /* 0x000fe40000410000 */
[----:B------:R-:W-:Y:S02]  /*c850*/  FFMA.FTZ R219, R101, UR44, -R188 ;  /* 0x0000002c65db7c23 */ /* 0x000fe400080108bc */
[----:B------:R-:W-:Y:S01]  /*c860*/  FADD.FTZ R195, R180, R195 ;  /* 0x000000c3b4c37221 */ /* 0x000fe20000010000 */
[----:B------:R-:W-:Y:S01]  /*c870*/  PRMT R180, RZ, 0x5410, R81 ;  /* 0x00005410ffb47816 */ /* 0x000fe20000000051 */
[----:B------:R-:W-:-:S02]  /*c880*/  FFMA.FTZ R228, -R52, R63, R228 ;  /* 0x0000003f34e47223 */ /* 0x000fc400000101e4 */
[----:B------:R-:W-:Y:S02]  /*c890*/  FMUL.FTZ R229, R52, R101 ;  /* 0x0000006534e57220 */ /* 0x000fe40000410000 */
[C---:B------:R-:W-:Y:S02]  /*c8a0*/  FMUL.FTZ R190, R202.reuse, R185 ;  /* 0x000000b9cabe7220 */ /* 0x040fe40000410000 */
[----:B------:R-:W-:Y:S02]  /*c8b0*/  FMUL.FTZ R182, R53, R108 ;  /* 0x0000006c35b67220 */ /* 0x000fe40000410000 */
[C---:B------:R-:W-:Y:S02]  /*c8c0*/  FMUL.FTZ R219, R202.reuse, R219 ;  /* 0x000000dbcadb7220 */ /* 0x040fe40000410000 */
[-C--:B------:R-:W-:Y:S02]  /*c8d0*/  FMUL.FTZ R202, R202, R229.reuse ;  /* 0x000000e5caca7220 */ /* 0x080fe40000410000 */
[----:B------:R-:W-:-:S02]  /*c8e0*/  FFMA.FTZ R190, R228, R229, -R190 ;  /* 0x000000e5e4be7223 */ /* 0x000fc400000108be */
[C---:B------:R-:W-:Y:S02]  /*c8f0*/  FMUL.FTZ R188, R53.reuse, R152 ;  /* 0x0000009835bc7220 */ /* 0x040fe40000410000 */
[----:B------:R-:W-:Y:S02]  /*c900*/  FFMA.FTZ R227, -R53, R180, R227 ;  /* 0x000000b435e37223 */ /* 0x000fe400000101e3 */
[----:B------:R-:W-:Y:S02]  /*c910*/  FMUL.FTZ R229, R203, R182 ;  /* 0x000000b6cbe57220 */ /* 0x000fe40000410000 */
[----:B-1----:R-:W-:Y:S02]  /*c920*/  FMUL.FTZ R99, R232, UR35 ;  /* 0x00000023e8637c20 */ /* 0x002fe40008410000 */
[----:B------:R-:W-:Y:S02]  /*c930*/  FADD.FTZ R194, R194, R187 ;  /* 0x000000bbc2c27221 */ /* 0x000fe40000010000 */
[----:B------:R-:W-:-:S02]  /*c940*/  FFMA.FTZ R229, R227, R188, -R229 ;  /* 0x000000bce3e57223 */ /* 0x000fc400000108e5 */
[----:B--2---:R-:W-:Y:S02]  /*c950*/  FADD.FTZ R66, R33, R33 ;  /* 0x0000002121427221 */ /* 0x004fe40000010000 */
[----:B------:R-:W-:Y:S02]  /*c960*/  FFMA.FTZ R99, R210, UR34, -R99 ;  /* 0x00000022d2637c23 */ /* 0x000fe40008010863 */
[----:B---3--:R-:W-:Y:S02]  /*c970*/  FMUL.FTZ R70, R101, UR43 ;  /* 0x0000002b65467c20 */ /* 0x008fe40008410000 */
[----:B------:R-:W-:Y:S02]  /*c980*/  FADD.FTZ R229, R194, R229 ;  /* 0x000000e5c2e57221 */ /* 0x000fe40000010000 */
[----:B------:R-:W-:Y:S01]  /*c990*/  FMUL.FTZ R187, R203, R188 ;  /* 0x000000bccbbb7220 */ /* 0x000fe20000410000 */
[----:B------:R-:W-:Y:S01]  /*c9a0*/  PRMT R188, RZ, 0x5410, R77 ;  /* 0x00005410ffbc7816 */ /* 0x000fe2000000004d */
[----:B----4-:R-:W-:-:S02]  /*c9b0*/  FMUL.FTZ R102, R66, R99 ;  /* 0x0000006342667220 */ /* 0x010fc40000410000 */
[----:B------:R-:W-:Y:S02]  /*c9c0*/  FMUL.FTZ R99, R154, UR43 ;  /* 0x0000002b9a637c20 */ /* 0x000fe40008410000 */
[----:B-----5:R-:W-:Y:S01]  /*c9d0*/  FMUL.FTZ R107, R232, UR34 ;  /* 0x00000022e86b7c20 */ /* 0x020fe20008410000 */
[----:B------:R0:W-:Y:S01]  /*c9e0*/  STS [R239.X4+0x10f8], R102 ;  /* 0x0010f866ef007388 */ /* 0x0001e20000004800 */
[----:B------:R-:W-:Y:S01]  /*c9f0*/  FFMA.FTZ R70, R69, UR44, R70 ;  /* 0x0000002c45467c23 */ /* 0x000fe20008010046 */
[----:B------:R-:W-:Y:S01]  /*ca00*/  ULDC UR34, c[0x0][0x168] ;  /* 0x00005a0000227ab9 */ /* 0x000fe20000000800 */
[----:B------:R-:W-:Y:S01]  /*ca10*/  FADD.FTZ R229, R229, R190 ;  /* 0x000000bee5e57221 */ /* 0x000fe20000010000 */
[----:B------:R-:W-:Y:S01]  /*ca20*/  UIADD3 UR34, -UR25, UR34, URZ ;  /* 0x0000002219227290 */ /* 0x000fe2000fffe13f */
[----:B------:R-:W-:Y:S02]  /*ca30*/  FFMA.FTZ R222, R227, R182, R187 ;  /* 0x000000b6e3de7223 */ /* 0x000fe400000100bb */
[----:B------:R-:W-:-:S02]  /*ca40*/  FFMA.FTZ R101, R100, UR44, R99 ;  /* 0x0000002c64657c23 */ /* 0x000fc40008010063 */
[----:B------:R-:W-:Y:S02]  /*ca50*/  FFMA.FTZ R107, R210, UR35, R107 ;  /* 0x00000023d26b7c23 */ /* 0x000fe4000801006b */
[C---:B------:R-:W-:Y:S02]  /*ca60*/  FFMA.FTZ R70, R228.reuse, R70, R219 ;  /* 0x00000046e4467223 */ /* 0x040fe400000100db */
[----:B------:R-:W-:Y:S02]  /*ca70*/  FADD.FTZ R128, R229, R60 ;  /* 0x0000003ce5807221 */ /* 0x000fe40000010000 */
[----:B------:R-:W-:Y:S02]  /*ca80*/  FADD.FTZ R222, R195, R222 ;  /* 0x000000dec3de7221 */ /* 0x000fe40000010000 */
[----:B------:R-:W-:Y:S02]  /*ca90*/  FFMA.FTZ R99, R228, R185, R202 ;  /* 0x000000b9e4637223 */ /* 0x000fe400000100ca */
[----:B------:R-:W-:-:S02]  /*caa0*/  FMUL.FTZ R60, R67, UR43 ;  /* 0x0000002b433c7c20 */ /* 0x000fc40008410000 */
[----:B------:R-:W-:Y:S02]  /*cab0*/  FFMA.FTZ R101, R62, R101, R61 ;  /* 0x000000653e657223 */ /* 0x000fe4000001003d */
[----:B------:R-:W-:Y:S02]  /*cac0*/  FFMA.FTZ R110, -R66, R107, -RZ ;  /* 0x0000006b426e7223 */ /* 0x000fe400000109ff */
[----:B------:R-:W-:Y:S02]  /*cad0*/  FFMA.FTZ R70, R63, R69, R70 ;  /* 0x000000453f467223 */ /* 0x000fe40000010046 */
[----:B------:R-:W-:Y:S01]  /*cae0*/  FMUL.FTZ R61, R108, UR43 ;  /* 0x0000002b6c3d7c20 */ /* 0x000fe20008410000 */
[----:B------:R1:W-:Y:S01]  /*caf0*/  STS [R239.X4+0x10fc], R110 ;  /* 0x0010fc6eef007388 */ /* 0x0003e20000004800 */
[----:B------:R-:W-:Y:S02]  /*cb00*/  FFMA.FTZ R107, R62, R65, R212 ;  /* 0x000000413e6b7223 */ /* 0x000fe400000100d4 */
[----:B------:R-:W-:Y:S01]  /*cb10*/  FADD.FTZ R222, R222, R99 ;  /* 0x00000063dede7221 */ /* 0x000fe20000010000 */
[----:B------:R-:W-:Y:S01]  /*cb20*/  MOV R99, UR34 ;  /* 0x0000002200637c02 */ /* 0x000fe20008000f00 */
[----:B------:R-:W-:-:S02]  /*cb30*/  FFMA.FTZ R69, R113, UR44, -R60 ;  /* 0x0000002c71457c23 */ /* 0x000fc4000801083c */
[----:B------:R-:W-:Y:S01]  /*cb40*/  FMUL.FTZ R60, R113, UR43 ;  /* 0x0000002b713c7c20 */ /* 0x000fe20008410000 */
[----:B------:R-:W-:Y:S01]  /*cb50*/  LEA R143, R99, -R98, 0x1 ;  /* 0x80000062638f7211 */ /* 0x000fe200078e08ff */
[----:B0-----:R-:W-:Y:S02]  /*cb60*/  FFMA.FTZ R102, R152, UR44, -R61 ;  /* 0x0000002c98667c23 */ /* 0x001fe4000801083d */
[----:B------:R-:W-:Y:S01]  /*cb70*/  FADD.FTZ R222, R222, R107 ;  /* 0x0000006bdede7221 */ /* 0x000fe20000010000 */
[----:B------:R-:W-:Y:S01]  /*cb80*/  ISETP.GE.AND P0, PT, R143, 0x1, PT ;  /* 0x000000018f00780c */ /* 0x000fe20003f06270 */
[----:B------:R-:W-:Y:S02]  /*cb90*/  FMUL.FTZ R61, R116, UR43 ;  /* 0x0000002b743d7c20 */ /* 0x000fe40008410000 */
[----:B------:R-:W-:Y:S02]  /*cba0*/  FFMA.FTZ R107, R67, UR44, R60 ;  /* 0x0000002c436b7c23 */ /* 0x000fe4000801003c */
[----:B------:R-:W-:-:S02]  /*cbb0*/  FMUL.FTZ R60, R71, UR43 ;  /* 0x0000002b473c7c20 */ /* 0x000fc40008410000 */
[----:B------:R-:W-:Y:S02]  /*cbc0*/  FMUL.FTZ R63, R152, UR43 ;  /* 0x0000002b983f7c20 */ /* 0x000fe40008410000 */
[----:B------:R-:W-:Y:S02]  /*cbd0*/  FFMA.FTZ R122, R114, UR44, -R61 ;  /* 0x0000002c727a7c23 */ /* 0x000fe4000801083d */
[----:B------:R-:W-:Y:S02]  /*cbe0*/  FMUL.FTZ R61, R126, UR43 ;  /* 0x0000002b7e3d7c20 */ /* 0x000fe40008410000 */
[C---:B------:R-:W-:Y:S02]  /*cbf0*/  FFMA.FTZ R113, R121.reuse, UR44, -R60 ;  /* 0x0000002c79717c23 */ /* 0x040fe4000801083c */
[----:B-1----:R-:W-:Y:S02]  /*cc00*/  FFMA.FTZ R110, R108, UR44, R63 ;  /* 0x0000002c6c6e7c23 */ /* 0x002fe4000801003f */
[----:B------:R-:W-:-:S02]  /*cc10*/  FMUL.FTZ R60, R121, UR43 ;  /* 0x0000002b793c7c20 */ /* 0x000fc40008410000 */
[----:B------:R-:W-:Y:S02]  /*cc20*/  FMUL.FTZ R63, R114, UR43 ;  /* 0x0000002b723f7c20 */ /* 0x000fe40008410000 */
[C---:B------:R-:W-:Y:S02]  /*cc30*/  FFMA.FTZ R114, R138.reuse, UR44, -R61 ;  /* 0x0000002c8a727c23 */ /* 0x040fe4000801083d */
[----:B------:R-:W-:Y:S02]  /*cc40*/  FMUL.FTZ R61, R138, UR43 ;  /* 0x0000002b8a3d7c20 */ /* 0x000fe40008410000 */
[----:B------:R-:W-:Y:S02]  /*cc50*/  FFMA.FTZ R115, R71, UR44, R60 ;  /* 0x0000002c47737c23 */ /* 0x000fe4000801003c */
        /* <DEDUP_REMOVED lines=8> */
[C---:B------:R-:W-:Y:S02]  /*cce0*/  FFMA.FTZ R195, R196.reuse, UR44, -R187 ;  /* 0x0000002cc4c37c23 */ /* 0x040fe400080108bb */
[----:B------:R-:W-:Y:S02]  /*ccf0*/  FFMA.FTZ R127, R119, UR44, R60 ;  /* 0x0000002c777f7c23 */ /* 0x000fe4000801003c */
[----:B------:R-:W-:Y:S02]  /*cd00*/  FMUL.FTZ R187, R196, UR43 ;  /* 0x0000002bc4bb7c20 */ /* 0x000fe40008410000 */
[----:B------:R-:W-:Y:S02]  /*cd10*/  FMUL.FTZ R62, R131, UR43 ;  /* 0x0000002b833e7c20 */ /* 0x000fe40008410000 */
[----:B------:R-:W-:Y:S02]  /*cd20*/  FMUL.FTZ R60, R117, UR43 ;  /* 0x0000002b753c7c20 */ /* 0x000fe40008410000 */
[----:B------:R-:W-:-:S02]  /*cd30*/  FFMA.FTZ R144, R120, UR44, -R61 ;  /* 0x0000002c78907c23 */ /* 0x000fc4000801083d */
[----:B------:R-:W-:Y:S02]  /*cd40*/  FFMA.FTZ R211, R230, R169, R211 ;  /* 0x000000a9e6d37223 */ /* 0x000fe400000100d3 */
[----:B------:R-:W-:Y:S02]  /*cd50*/  FMUL.FTZ R61, R120, UR43 ;  /* 0x0000002b783d7c20 */ /* 0x000fe40008410000 */
[----:B------:R-:W-:Y:S02]  /*cd60*/  FFMA.FTZ R230, R64, UR44, R187 ;  /* 0x0000002c40e67c23 */ /* 0x000fe400080100bb */
[----:B------:R-:W-:Y:S02]  /*cd70*/  FFMA.FTZ R132, R116, UR44, R63 ;  /* 0x0000002c74847c23 */ /* 0x000fe4000801003f */
[C---:B------:R-:W-:Y:S02]  /*cd80*/  FMUL.FTZ R138, R111.reuse, UR43 ;  /* 0x0000002b6f8a7c20 */ /* 0x040fe40008410000 */
[----:B------:R-:W-:-:S02]  /*cd90*/  FFMA.FTZ R123, R111, UR44, R62 ;  /* 0x0000002c6f7b7c23 */ /* 0x000fc4000801003e */
[----:B------:R-:W-:Y:S02]  /*cda0*/  FFMA.FTZ R120, R157, UR44, -R60 ;  /* 0x0000002c9d787c23 */ /* 0x000fe4000801083c */
[----:B------:R-:W-:Y:S02]  /*cdb0*/  FMUL.FTZ R195, R232, R195 ;  /* 0x000000c3e8c37220 */ /* 0x000fe40000410000 */
[----:B------:R-:W-:Y:S02]  /*cdc0*/  FFMA.FTZ R187, -R49, R188, R210 ;  /* 0x000000bc31bb7223 */ /* 0x000fe400000101d2 */
[----:B------:R-:W-:Y:S02]  /*cdd0*/  FMUL.FTZ R63, R130, UR43 ;  /* 0x0000002b823f7c20 */ /* 0x000fe40008410000 */
[----:B------:R-:W-:Y:S02]  /*cde0*/  FMUL.FTZ R129, R150, UR43 ;  /* 0x0000002b96817c20 */ /* 0x000fe40008410000 */
[----:B------:R-:W-:-:S02]  /*cdf0*/  FMUL.FTZ R146, R103, UR43 ;  /* 0x0000002b67927c20 */ /* 0x000fc40008410000 */
[----:B------:R-:W-:Y:S02]  /*ce00*/  FMUL.FTZ R62, R157, UR43 ;  /* 0x0000002b9d3e7c20 */ /* 0x000fe40008410000 */
[----:B------:R-:W-:Y:S02]  /*ce10*/  FMUL.FTZ R133, R162, UR43 ;  /* 0x0000002ba2857c20 */ /* 0x000fe40008410000 */
[----:B------:R-:W-:Y:S02]  /*ce20*/  FMUL.FTZ R60, R175, UR43 ;  /* 0x0000002baf3c7c20 */ /* 0x000fe40008410000 */
[----:B------:R-:W-:Y:S02]  /*ce30*/  FFMA.FTZ R138, R131, UR44, -R138 ;  /* 0x0000002c838a7c23 */ /* 0x000fe4000801088a */
[----:B------:R-:W-:Y:S02]  /*ce40*/  FFMA.FTZ R195, R187, R230, R195 ;  /* 0x000000e6bbc37223 */ /* 0x000fe400000100c3 */
[----:B------:R-:W-:-:S02]  /*ce50*/  FADD.FTZ R211, R222, R211 ;  /* 0x000000d3ded37221 */ /* 0x000fc40000010000 */
[----:B------:R-:W-:Y:S02]  /*ce60*/  FFMA.FTZ R130, R134, UR44, R63 ;  /* 0x0000002c86827c23 */ /* 0x000fe4000801003f */
[----:B------:R-:W-:Y:S02]  /*ce70*/  FFMA.FTZ R129, R162, UR44, -R129 ;  /* 0x0000002ca2817c23 */ /* 0x000fe40008010881 */
[----:B------:R-:W-:Y:S02]  /*ce80*/  FFMA.FTZ R146, R175, UR44, -R146 ;  /* 0x0000002caf927c23 */ /* 0x000fe40008010892 */
[----:B------:R-:W-:Y:S02]  /*ce90*/  FFMA.FTZ R152, R142, UR44, R61 ;  /* 0x0000002c8e987c23 */ /* 0x000fe4000801003d */
[----:B------:R-:W-:Y:S02]  /*cea0*/  FFMA.FTZ R137, R117, UR44, R62 ;  /* 0x0000002c75897c23 */ /* 0x000fe4000801003e */
[----:B------:R-:W-:-:S02]  /*ceb0*/  FFMA.FTZ R133, R150, UR44, R133 ;  /* 0x0000002c96857c23 */ /* 0x000fc40008010085 */
        /* <DEDUP_REMOVED lines=35> */
.L_x_4546:
[----:B------:R-:W-:Y:S05]  /*d0f0*/  BSYNC B0 ;  /* 0x0000000000007941 */ /* 0x000fea0003800000 */
.L_x_4545:
[C---:B------:R-:W-:Y:S01]  /*d100*/  FMUL.FTZ R61, R192.reuse, R232 ;  /* 0x000000e8c03d7220 */ /* 0x040fe20000410000 */
[----:B------:R-:W-:Y:S01]  /*d110*/  ULDC.64 UR34, c[0x0][0x2b8] ;  /* 0x0000ae0000227ab9 */ /* 0x000fe20000000a00 */
[-C--:B------:R-:W-:Y:S01]  /*d120*/  FMUL.FTZ R192, R192, R210.reuse ;  /* 0x000000d2c0c07220 */ /* 0x080fe20000410000 */
[----:B------:R-:W-:Y:S01]  /*d130*/  USHF.R.U32.HI UR36, URZ, 0x1, UR35 ;  /* 0x000000013f247899 */ /* 0x000fe20008011623 */
[----:B0-----:R-:W-:Y:S01]  /*d140*/  FFMA.FTZ R63, R191, R210, -R61 ;  /* 0x000000d2bf3f7223 */ /* 0x001fe2000001083d */
[----:B------:R-:W-:Y:S01]  /*d150*/  USHF.R.U64 UR34, UR34, 0x1, UR35 ;  /* 0x0000000122227899 */ /* 0x000fe20008001223 */
[----:B------:R-:W-:Y:S01]  /*d160*/  FFMA.FTZ R195, R188, R64, R195 ;  /* 0x00000040bcc37223 */ /* 0x000fe200000100c3 */
[----:B------:R-:W-:Y:S01]  /*d170*/  UIMAD UR39, UR36, UR12, URZ ;  /* 0x0000000c242772a4 */ /* 0x000fe2000f8e023f */
[----:B------:R-:W-:Y:S01]  /*d180*/  FMUL.FTZ R63, R66, R63 ;  /* 0x0000003f423f7220 */ /* 0x000fe20000410000 */
[----:B------:R-:W-:Y:S01]  /*d190*/  UIMAD.WIDE.U32 UR36, UR34, UR12, URZ ;  /* 0x0000000c222472a5 */ /* 0x000fe2000f8e003f */
[C---:B------:R-:W-:Y:S01]  /*d1a0*/  FMUL.FTZ R196, R49.reuse, R196 ;  /* 0x000000c431c47220 */ /* 0x040fe20000410000 */
        /* <DEDUP_REMOVED lines=8> */
[----:B------:R-:W-:Y:S01]  /*d230*/  FFMA.FTZ R191, R191, R232, R192 ;  /* 0x000000e8bfbf7223 */ /* 0x000fe200000100c0 */
[----:B------:R-:W-:Y:S01]  /*d240*/  UIMAD.WIDE.U32 UR36, UR14, UR34, UR36 ;  /* 0x000000220e2472a5 */ /* 0x000fe2000f8e0024 */
[C---:B------:R-:W-:Y:S01]  /*d250*/  FMUL.FTZ R62, R232.reuse, R196 ;  /* 0x000000c4e83e7220 */ /* 0x040fe20000410000 */
[----:B------:R-:W-:Y:S01]  /*d260*/  UIMAD UR39, UR14, UR35, UR39 ;  /* 0x000000230e2772a4 */ /* 0x000fe2000f8e0227 */
[----:B------:R-:W0:Y:S01]  /*d270*/  LDS R63, [R63.X4+0x1180] ;  /* 0x001180003f3f7984 */ /* 0x000e220000004800 */
[----:B------:R-:W-:Y:S01]  /*d280*/  ULDC UR42, c[0x0][0x174] ;  /* 0x00005d00002a7ab9 */ /* 0x000fe20000000800 */
[-C--:B------:R-:W-:Y:S01]  /*d290*/  FMUL.FTZ R232, R232, R64.reuse ;  /* 0x00000040e8e87220 */ /* 0x080fe20000410000 */
[----:B------:R-:W-:Y:S01]  /*d2a0*/  ULDC.64 UR34, c[0x0][0x320] ;  /* 0x0000c80000227ab9 */ /* 0x000fe20000000a00 */
[----:B------:R-:W-:Y:S01]  /*d2b0*/  FADD.FTZ R17, R64, R17 ;  /* 0x0000001140117221 */ /* 0x000fe20000010000 */
[----:B------:R-:W-:Y:S01]  /*d2c0*/  UIADD3 UR39, UR39, UR37, URZ ;  /* 0x0000002527277290 */ /* 0x000fe2000fffe03f */
[C---:B------:R-:W-:Y:S01]  /*d2d0*/  FFMA.FTZ R62, R187.reuse, R64, R62 ;  /* 0x00000040bb3e7223 */ /* 0x040fe2000001003e */
[----:B------:R-:W-:Y:S01]  /*d2e0*/  ULEA UR37, UP0, UR36, UR34, 0x3 ;  /* 0x0000002224257291 */ /* 0x000fe2000f80183f */
[----:B------:R-:W-:Y:S01]  /*d2f0*/  FMUL.FTZ R66, R66, R191 ;  /* 0x000000bf42427220 */ /* 0x000fe20000410000 */
[----:B------:R-:W-:Y:S01]  /*d300*/  UIADD3 UR34, UR6, -UR42, URZ ;  /* 0x8000002a06227290 */ /* 0x000fe2000fffe03f */
[----:B------:R-:W-:Y:S01]  /*d310*/  FFMA.FTZ R187, R187, R196, -R232 ;  /* 0x000000c4bbbb7223 */ /* 0x000fe200000108e8 */
[----:B------:R-:W-:Y:S01]  /*d320*/  ULEA.HI.X UR35, UR36, UR35, UR39, 0x3, UP0 ;  /* 0x0000002324237291 */ /* 0x000fe200080f1c27 */
[----:B------:R-:W-:Y:S01]  /*d330*/  FADD.FTZ R64, R128, R179 ;  /* 0x000000b380407221 */ /* 0x000fe20000010000 */
[----:B------:R-:W-:Y:S01]  /*d340*/  UIMAD UR34, UR34, -0x800, URZ ;  /* 0xfffff800222278a4 */ /* 0x000fe2000f8e023f */
[C---:B------:R-:W-:Y:S01]  /*d350*/  LEA R60, P0, R98.reuse, UR37, 0x2 ;  /* 0x00000025623c7c11 */ /* 0x040fe2000f8010ff */
[----:B------:R-:W-:Y:S01]  /*d360*/  USHF.L.U32 UR36, UR8, 0x2, URZ ;  /* 0x0000000208247899 */ /* 0x000fe2000800063f */
[----:B------:R-:W-:Y:S01]  /*d370*/  BSSY B0, `(.L_x_4547) ;  /* 0x0000016000007945 */ /* 0x000fe20003800000 */
[----:B------:R-:W-:Y:S01]  /*d380*/  USHF.L.U64.HI UR37, UR8, 0x2, UR9 ;  /* 0x0000000208257899 */ /* 0x000fe20008010209 */
[C---:B------:R-:W-:Y:S01]  /*d390*/  LEA.HI.X R61, R98.reuse, UR35, RZ, 0x2, P0 ;  /* 0x00000023623d7c11 */ /* 0x040fe200080f14ff */
[----:B------:R-:W-:Y:S01]  /*d3a0*/  FADD.FTZ R189, R189, -R66 ;  /* 0x80000042bdbd7221 */ /* 0x000fe20000010000 */
        /* <DEDUP_REMOVED lines=8> */
[----:B------:R-:W-:Y:S01]  /*d430*/  ISETP.GE.AND P2, PT, R143, 0xc1, PT ;  /* 0x000000c18f00780c */ /* 0x000fe20003f46270 */
[----:B------:R-:W-:Y:S01]  /*d440*/  FADD.FTZ R211, R211, R62 ;  /* 0x0000003ed3d37221 */ /* 0x000fe20000010000 */
[C---:B------:R-:W-:Y:S01]  /*d450*/  IADD3 R145, R98.reuse, 0xc0, RZ ;  /* 0x000000c062917810 */ /* 0x040fe20007ffe0ff */
[----:B------:R-:W-:Y:S01]  /*d460*/  IMAD.WIDE.U32 R60, R139, c[0x0][0x2d0], R60 ;  /* 0x0000b4008b3c7a25 */ /* 0x000fe200078e003c */
[----:B------:R-:W-:-:S03]  /*d470*/  IADD3 R139, R98, 0x80, RZ ;  /* 0x00000080628b7810 */ /* 0x000fc60007ffe0ff */
[----:B------:R-:W-:Y:S01]  /*d480*/  FADD.FTZ R64, R64, R187 ;  /* 0x000000bb40407221 */ /* 0x000fe20000010000 */
[----:B------:R-:W-:Y:S02]  /*d490*/  IADD3 R61, R61, UR34, RZ ;  /* 0x000000223d3d7c10 */ /* 0x000fe4000fffe0ff */
[----:B------:R-:W-:Y:S01]  /*d4a0*/  LEA.HI.SX32 R139, R139, R98, 0x1b ;  /* 0x000000628b8b7211 */ /* 0x000fe200078fdaff */
[----:B------:R-:W-:Y:S05]  /*d4b0*/  @!P0 BRA `(.L_x_4548) ;  /* 0x0000001000008947 */ /* 0x000fea0003800000 */
[----:B0-----:R0:W-:Y:S02]  /*d4c0*/  RED.E.ADD.F32.FTZ.RN.STRONG.GPU [R60.64+-0x1f00], R63 ;  /* 0xffe1003f3c00798e */ /* 0x0011e4000c10e7a0 */
.L_x_4548:
[----:B------:R-:W-:Y:S05]  /*d4d0*/  BSYNC B0 ;  /* 0x0000000000007941 */ /* 0x000fea0003800000 */
.L_x_4547:
[----:B------:R-:W1:Y:S01]  /*d4e0*/  LDS R139, [R139.X4+0x1280] ;  /* 0x001280008b8b7984 */ /* 0x000e620000004800 */
[----:B------:R-:W-:Y:S01]  /*d4f0*/  BSSY B0, `(.L_x_4549) ;  /* 0x0000004000007945 */ /* 0x000fe20003800000 */
[----:B------:R-:W-:Y:S01]  /*d500*/  LEA.HI.SX32 R145, R145, R98, 0x1b ;  /* 0x0000006291917211 */ /* 0x000fe200078fdaff */
[----:B------:R-:W-:Y:S05]  /*d510*/  @!P1 BRA `(.L_x_4550) ;  /* 0x0000001000009947 */ /* 0x000fea0003800000 */
[----:B-1----:R1:W-:Y:S02]  /*d520*/  RED.E.ADD.F32.FTZ.RN.STRONG.GPU [R60.64+-0x1e00], R139 ;  /* 0xffe2008b3c00798e */ /* 0x0023e4000c10e7a0 */
.L_x_4550:
[----:B------:R-:W-:Y:S05]  /*d530*/  BSYNC B0 ;  /* 0x0000000000007941 */ /* 0x000fea0003800000 */
.L_x_4549:
[----:B------:R-:W2:Y:S01]  /*d540*/  LDS R145, [R145.X4+0x1380] ;  /* 0x0013800091917984 */ /* 0x000ea20000004800 */
[----:B------:R-:W-:Y:S01]  /*d550*/  BSSY B0, `(.L_x_4551) ;  /* 0x0000005000007945 */ /* 0x000fe20003800000 */
[C---:B0-----:R-:W-:Y:S02]  /*d560*/  IADD3 R63, R98.reuse, 0x100, RZ ;  /* 0x00000100623f7810 */ /* 0x041fe40007ffe0ff */
[----:B-1----:R-:W-:Y:S01]  /*d570*/  IADD3 R139, R98, 0x140, RZ ;  /* 0x00000140628b7810 */ /* 0x002fe20007ffe0ff */
[----:B------:R-:W-:Y:S05]  /*d580*/  @!P2 BRA `(.L_x_4552) ;  /* 0x000000100000a947 */ /* 0x000fea0003800000 */
[----:B--2---:R0:W-:Y:S02]  /*d590*/  RED.E.ADD.F32.FTZ.RN.STRONG.GPU [R60.64+-0x1d00], R145 ;  /* 0xffe300913c00798e */ /* 0x0041e4000c10e7a0 */
.L_x_4552:
[----:B------:R-:W-:Y:S05]  /*d5a0*/  BSYNC B0 ;  /* 0x0000000000007941 */ /* 0x000fea0003800000 */
.L_x_4551:
        /* <DEDUP_REMOVED lines=14> */
.L_x_4554:
[----:B------:R-:W-:Y:S05]  /*d690*/  BSYNC B0 ;  /* 0x0000000000007941 */ /* 0x000fea0003800000 */
.L_x_4553:
[----:B------:R-:W1:Y:S01]  /*d6a0*/  LDS R139, [R139.X4+0x1580] ;  /* 0x001580008b8b7984 */ /* 0x000e620000004800 */
[----:B------:R-:W-:Y:S01]  /*d6b0*/  BSSY B0, `(.L_x_4555) ;  /* 0x0000005000007945 */ /* 0x000fe20003800000 */
[----:B0-----:R-:W-:Y:S02]  /*d6c0*/  IADD3 R63, R98, 0x1c0, RZ ;  /* 0x000001c0623f7810 */ /* 0x001fe40007ffe0ff */
[----:B------:R-:W-:Y:S01]  /*d6d0*/  LEA.HI.SX32 R145, R145, R98, 0x1b ;  /* 0x0000006291917211 */ /* 0x000fe200078fdaff */
[----:B------:R-:W-:Y:S05]  /*d6e0*/  @!P0 BRA `(.L_x_4556) ;  /* 0x0000001000008947 */ /* 0x000fea0003800000 */
[----:B-1----:R0:W-:Y:S02]  /*d6f0*/  RED.E.ADD.F32.FTZ.RN.STRONG.GPU [R60.64+-0x1b00], R139 ;  /* 0xffe5008b3c00798e */ /* 0x0021e4000c10e7a0 */
.L_x_4556:
[----:B------:R-:W-:Y:S05]  /*d700*/  BSYNC B0 ;  /* 0x0000000000007941 */ /* 0x000fea0003800000 */
.L_x_4555:
[----:B------:R-:W2:Y:S01]  /*d710*/  LDS R145, [R145.X4+0x1680] ;  /* 0x0016800091917984 */ /* 0x000ea20000004800 */
[----:B------:R-:W-:Y:S01]  /*d720*/  BSSY B0, `(.L_x_4557) ;  /* 0x0000005000007945 */ /* 0x000fe20003800000 */
[----:B------:R-:W-:-:S02]  /*d730*/  IADD3 R151, R98, 0x200, RZ ;  /* 0x0000020062977810 */ /* 0x000fc40007ffe0ff */
[----:B------:R-:W-:Y:S01]  /*d740*/  LEA.HI.SX32 R63, R63, R98, 0x1b ;  /* 0x000000623f3f7211 */ /* 0x000fe200078fdaff */
[----:B------:R-:W-:Y:S05]  /*d750*/  @!P1 BRA `(.L_x_4558) ;  /* 0x0000001000009947 */ /* 0x000fea0003800000 */
[----:B--2---:R2:W-:Y:S02]  /*d760*/  RED.E.ADD.F32.FTZ.RN.STRONG.GPU [R60.64+-0x1a00], R145 ;  /* 0xffe600913c00798e */ /* 0x0045e4000c10e7a0 */
.L_x_4558:
[----:B------:R-:W-:Y:S05]  /*d770*/  BSYNC B0 ;  /* 0x0000000000007941 */ /* 0x000fea0003800000 */
.L_x_4557:
[----:B------:R-:W3:Y:S01]  /*d780*/  LDS R63, [R63.X4+0x1780] ;  /* 0x001780003f3f7984 */ /* 0x000ee20000004800 */
[----:B------:R-:W-:Y:S01]  /*d790*/  BSSY B0, `(.L_x_4559) ;  /* 0x0000005000007945 */ /* 0x000fe20003800000 */
[----:B01----:R-:W-:Y:S02]  /*d7a0*/  IADD3 R139, R98, 0x240, RZ ;  /* 0x00000240628b7810 */ /* 0x003fe40007ffe0ff */
[----:B------:R-:W-:Y:S01]  /*d7b0*/  LEA.HI.SX32 R62, R151, R98, 0x1b ;  /* 0x00000062973e7211 */ /* 0x000fe200078fdaff */
[----:B------:R-:W-:Y:S05]  /*d7c0*/  @!P2 BRA `(.L_x_4560) ;  /* 0x000000100000a947 */ /* 0x000fea0003800000 */
[----:B---3--:R0:W-:Y:S02]  /*d7d0*/  RED.E.ADD.F32.FTZ.RN.STRONG.GPU [R60.64+-0x1900], R63 ;  /* 0xffe7003f3c00798e */ /* 0x0081e4000c10e7a0 */
.L_x_4560:
[----:B------:R-:W-:Y:S05]  /*d7e0*/  BSYNC B0 ;  /* 0x0000000000007941 */ /* 0x000fea0003800000 */
.L_x_4559:
[----:B0--3--:R0:W1:Y:S01]  /*d7f0*/  LDS R63, [R62.X4+0x1880] ;  /* 0x001880003e3f7984 */ /* 0x0090620000004800 */
[----:B------:R-:W-:Y:S01]  /*d800*/  BSSY B0, `(.L_x_4561) ;  /* 0x0000005000007945 */ /* 0x000fe20003800000 */
[----:B--2---:R-:W-:Y:S02]  /*d810*/  IADD3 R145, R98, 0x280, RZ ;  /* 0x0000028062917810 */ /* 0x004fe40007ffe0ff */
[----:B------:R-:W-:Y:S01]  /*d820*/  LEA.HI.SX32 R139, R139, R98, 0x1b ;  /* 0x000000628b8b7211 */ /* 0x000fe200078fdaff */
[----:B------:R-:W-:Y:S05]  /*d830*/  @!P3 BRA `(.L_x_4562) ;  /* 0x000000100000b947 */ /* 0x000fea0003800000 */
[----:B-1----:R1:W-:Y:S02]  /*d840*/  RED.E.ADD.F32.FTZ.RN.STRONG.GPU [R60.64+-0x1800], R63 ;  /* 0xffe8003f3c00798e */ /* 0x0023e4000c10e7a0 */
.L_x_4562:
[----:B------:R-:W-:Y:S05]  /*d850*/  BSYNC B0 ;  /* 0x0000000000007941 */ /* 0x000fea0003800000 */
.L_x_4561:
[----:B------:R-:W2:Y:S01]  /*d860*/  LDS R139, [R139.X4+0x1980] ;  /* 0x001980008b8b7984 */ /* 0x000ea20000004800 */
[----:B------:R-:W-:Y:S01]  /*d870*/  BSSY B0, `(.L_x_4563) ;  /* 0x0000004000007945 */ /* 0x000fe20003800000 */
[----:B------:R-:W-:Y:S01]  /*d880*/  LEA.HI.SX32 R145, R145, R98, 0x1b ;  /* 0x0000006291917211 */ /* 0x000fe200078fdaff */
[----:B------:R-:W-:Y:S05]  /*d890*/  @!P4 BRA `(.L_x_4564) ;  /* 0x000000100000c947 */ /* 0x000fea0003800000 */
[----:B--2---:R2:W-:Y:S02]  /*d8a0*/  RED.E.ADD.F32.FTZ.RN.STRONG.GPU [R60.64+-0x1700], R139 ;  /* 0xffe9008b3c00798e */ /* 0x0045e4000c10e7a0 */
.L_x_4564:
[----:B------:R-:W-:Y:S05]  /*d8b0*/  BSYNC B0 ;  /* 0x0000000000007941 */ /* 0x000fea0003800000 */
.L_x_4563:
[----:B------:R-:W3:Y:S01]  /*d8c0*/  LDS R145, [R145.X4+0x1a80] ;  /* 0x001a800091917984 */ /* 0x000ee20000004800 */
[----:B------:R-:W-:Y:S01]  /*d8d0*/  BSSY B0, `(.L_x_4565) ;  /* 0x0000005000007945 */ /* 0x000fe20003800000 */
[----:B-1----:R-:W-:-:S02]  /*d8e0*/  IADD3 R63, R98, 0x2c0, RZ ;  /* 0x000002c0623f7810 */ /* 0x002fc40007ffe0ff */
[----:B--2---:R-:W-:Y:S01]  /*d8f0*/  IADD3 R139, R98, 0x300, RZ ;  /* 0x00000300628b7810 */ /* 0x004fe20007ffe0ff */
[----:B------:R-:W-:Y:S05]  /*d900*/  @!P5 BRA `(.L_x_4566) ;  /* 0x000000100000d947 */ /* 0x000fea0003800000 */
[----:B---3--:R1:W-:Y:S02]  /*d910*/  RED.E.ADD.F32.FTZ.RN.STRONG.GPU [R60.64+-0x1600], R145 ;  /* 0xffea00913c00798e */ /* 0x0083e4000c10e7a0 */
.L_x_4566:
[----:B------:R-:W-:Y:S05]  /*d920*/  BSYNC B0 ;  /* 0x0000000000007941 */ /* 0x000fea0003800000 */
.L_x_4565:
        /* <DEDUP_REMOVED lines=14> */
.L_x_4568:
[----:B------:R-:W-:Y:S05]  /*da10*/  BSYNC B0 ;  /* 0x0000000000007941 */ /* 0x000fea0003800000 */
.L_x_4567:
[----:B------:R-:W2:Y:S01]  /*da20*/  LDS R139, [R139.X4+0x1c80] ;  /* 0x001c80008b8b7984 */ /* 0x000ea20000004800 */
[----:B------:R-:W-:Y:S01]  /*da30*/  BSSY B0, `(.L_x_4569) ;  /* 0x0000005000007945 */ /* 0x000fe20003800000 */
[----:B-1----:R-:W-:-:S02]  /*da40*/  IADD3 R63, R98, 0x380, RZ ;  /* 0x00000380623f7810 */ /* 0x002fc40007ffe0ff */
[----:B------:R-:W-:Y:S01]  /*da50*/  LEA.HI.SX32 R145, R145, R98, 0x1b ;  /* 0x0000006291917211 */ /* 0x000fe200078fdaff */
[----:B------:R-:W-:Y:S05]  /*da60*/  @!P0 BRA `(.L_x_4570) ;  /* 0x0000001000008947 */ /* 0x000fea0003800000 */
[----:B--2---:R1:W-:Y:S02]  /*da70*/  RED.E.ADD.F32.FTZ.RN.STRONG.GPU [R60.64+-0x1400], R139 ;  /* 0xffec008b3c00798e */ /* 0x0043e4000c10e7a0 */
.L_x_4570:
[----:B------:R-:W-:Y:S05]  /*da80*/  BSYNC B0 ;  /* 0x0000000000007941 */ /* 0x000fea0003800000 */
.L_x_4569:
[----:B------:R-:W3:Y:S01]  /*da90*/  LDS R145, [R145.X4+0x1d80] ;  /* 0x001d800091917984 */ /* 0x000ee20000004800 */
[----:B------:R-:W-:Y:S01]  /*daa0*/  BSSY B0, `(.L_x_4571) ;  /* 0x0000005000007945 */ /* 0x000fe20003800000 */
[----:B-12---:R-:W-:Y:S02]  /*dab0*/  IADD3 R139, R98, 0x3c0, RZ ;  /* 0x000003c0628b7810 */ /* 0x006fe40007ffe0ff */
[----:B------:R-:W-:Y:S01]  /*dac0*/  LEA.HI.SX32 R63, R63, R98, 0x1b ;  /* 0x000000623f3f7211 */ /* 0x000fe200078fdaff */
[----:B------:R-:W-:Y:S05]  /*dad0*/  @!P1 BRA `(.L_x_4572) ;  /* 0x0000001000009947 */ /* 0x000fea0003800000 */
[----:B---3--:R1:W-:Y:S02]  /*dae0*/  RED.E.ADD.F32.FTZ.RN.STRONG.GPU [R60.64+-0x1300], R145 ;  /* 0xffed00913c00798e */ /* 0x0083e4000c10e7a0 */
.L_x_4572:
[----:B------:R-:W-:Y:S05]  /*daf0*/  BSYNC B0 ;  /* 0x0000000000007941 */ /* 0x000fea0003800000 */
.L_x_4571:
[----:B------:R-:W2:Y:S01]  /*db00*/  LDS R63, [R63.X4+0x1e80] ;  /* 0x001e80003f3f7984 */ /* 0x000ea20000004800 */
[----:B------:R-:W-:Y:S01]  /*db10*/  BSSY B0, `(.L_x_4573) ;  /* 0x0000005000007945 */ /* 0x000fe20003800000 */
[----:B-1-3--:R-:W-:Y:S02]  /*db20*/  IADD3 R145, R98, 0x400, RZ ;  /* 0x0000040062917810 */ /* 0x00afe40007ffe0ff */
[----:B------:R-:W-:Y:S01]  /*db30*/  LEA.HI.SX32 R139, R139, R98, 0x1b ;  /* 0x000000628b8b7211 */ /* 0x000fe200078fdaff */
[----:B------:R-:W-:Y:S05]  /*db40*/  @!P2 BRA `(.L_x_4574) ;  /* 0x000000100000a947 */ /* 0x000fea0003800000 */
[----:B--2---:R1:W-:Y:S02]  /*db50*/  RED.E.ADD.F32.FTZ.RN.STRONG.GPU [R60.64+-0x1200], R63 ;  /* 0xffee003f3c00798e */ /* 0x0043e4000c10e7a0 */
.L_x_4574:
[----:B------:R-:W-:Y:S05]  /*db60*/  BSYNC B0 ;  /* 0x0000000000007941 */ /* 0x000fea0003800000 */
.L_x_4573:
[----:B------:R-:W3:Y:S01]  /*db70*/  LDS R139, [R139.X4+0x1f80] ;  /* 0x001f80008b8b7984 */ /* 0x000ee20000004800 */
[----:B------:R-:W-:Y:S01]  /*db80*/  BSSY B0, `(.L_x_4575) ;  /* 0x0000005000007945 */ /* 0x000fe20003800000 */
[----:B-12---:R-:W-:-:S02]  /*db90*/  IADD3 R63, R98, 0x440, RZ ;  /* 0x00000440623f7810 */ /* 0x006fc40007ffe0ff */
[----:B------:R-:W-:Y:S01]  /*dba0*/  LEA.HI.SX32 R145, R145, R98, 0x1b ;  /* 0x0000006291917211 */ /* 0x000fe200078fdaff */
[----:B------:R-:W-:Y:S05]  /*dbb0*/  @!P3 BRA `(.L_x_4576) ;  /* 0x000000100000b947 */ /* 0x000fea0003800000 */
[----:B---3--:R1:W-:Y:S02]  /*dbc0*/  RED.E.ADD.F32.FTZ.RN.STRONG.GPU [R60.64+-0x1100], R139 ;  /* 0xffef008b3c00798e */ /* 0x0083e4000c10e7a0 */
.L_x_4576:
[----:B------:R-:W-:Y:S05]  /*dbd0*/  BSYNC B0 ;  /* 0x0000000000007941 */ /* 0x000fea0003800000 */
.L_x_4575:
[----:B------:R-:W2:Y:S01]  /*dbe0*/  LDS R145, [R145.X4+0x2080] ;  /* 0x0020800091917984 */ /* 0x000ea20000004800 */
[----:B------:R-:W-:Y:S01]  /*dbf0*/  BSSY B0, `(.L_x_4577) ;  /* 0x0000004000007945 */ /* 0x000fe20003800000 */
[----:B------:R-:W-:Y:S01]  /*dc00*/  LEA.HI.SX32 R63, R63, R98, 0x1b ;  /* 0x000000623f3f7211 */ /* 0x000fe200078fdaff */
[----:B------:R-:W-:Y:S05]  /*dc10*/  @!P4 BRA `(.L_x_4578) ;  /* 0x000000100000c947 */ /* 0x000fea0003800000 */
[----:B--2---:R2:W-:Y:S02]  /*dc20*/  RED.E.ADD.F32.FTZ.RN.STRONG.GPU [R60.64+-0x1000], R145 ;  /* 0xfff000913c00798e */ /* 0x0045e4000c10e7a0 */
.L_x_4578:
[----:B------:R-:W-:Y:S05]  /*dc30*/  BSYNC B0 ;  /* 0x0000000000007941 */ /* 0x000fea0003800000 */
.L_x_4577:
[----:B------:R-:W4:Y:S01]  /*dc40*/  LDS R63, [R63.X4+0x2180] ;  /* 0x002180003f3f7984 */ /* 0x000f220000004800 */
[----:B------:R-:W-:Y:S01]  /*dc50*/  BSSY B0, `(.L_x_4579) ;  /* 0x0000005000007945 */ /* 0x000fe20003800000 */
[C---:B-1-3--:R-:W-:Y:S02]  /*dc60*/  IADD3 R139, R98.reuse, 0x480, RZ ;  /* 0x00000480628b7810 */ /* 0x04afe40007ffe0ff */
[----:B--2---:R-:W-:Y:S01]  /*dc70*/  IADD3 R145, R98, 0x4c0, RZ ;  /* 0x000004c062917810 */ /* 0x004fe20007ffe0ff */
[----:B------:R-:W-:Y:S05]  /*dc80*/  @!P5 BRA `(.L_x_4580) ;  /* 0x000000100000d947 */ /* 0x000fea0003800000 */
[----:B----4-:R1:W-:Y:S02]  /*dc90*/  RED.E.ADD.F32.FTZ.RN.STRONG.GPU [R60.64+-0xf00], R63 ;  /* 0xfff1003f3c00798e */ /* 0x0103e4000c10e7a0 */
.L_x_4580:
[----:B------:R-:W-:Y:S05]  /*dca0*/  BSYNC B0 ;  /* 0x0000000000007941 */ /* 0x000fea0003800000 */
.L_x_4579:
        /* <DEDUP_REMOVED lines=14> */
.L_x_4582:
[----:B------:R-:W-:Y:S05]  /*dd90*/  BSYNC B0 ;  /* 0x0000000000007941 */ /* 0x000fea0003800000 */
.L_x_4581:
[----:B------:R-:W2:Y:S01]  /*dda0*/  LDS R145, [R145.X4+0x2380] ;  /* 0x0023800091917984 */ /* 0x000ea20000004800 */
[----:B------:R-:W-:Y:S01]  /*ddb0*/  BSSY B0, `(.L_x_4583) ;  /* 0x0000005000007945 */ /* 0x000fe20003800000 */
[----:B-1----:R-:W-:Y:S02]  /*ddc0*/  IADD3 R139, R98, 0x540, RZ ;  /* 0x00000540628b7810 */ /* 0x002fe40007ffe0ff */
[----:B------:R-:W-:Y:S01]  /*ddd0*/  LEA.HI.SX32 R63, R63, R98, 0x1b ;  /* 0x000000623f3f7211 */ /* 0x000fe200078fdaff */
[----:B------:R-:W-:Y:S05]  /*dde0*/  @!P0 BRA `(.L_x_4584) ;  /* 0x0000001000008947 */ /* 0x000fea0003800000 */
[----:B--2---:R1:W-:Y:S02]  /*ddf0*/  RED.E.ADD.F32.FTZ.RN.STRONG.GPU [R60.64+-0xd00], R145 ;  /* 0xfff300913c00798e */ /* 0x0043e4000c10e7a0 */
.L_x_4584:
[----:B------:R-:W-:Y:S05]  /*de00*/  BSYNC B0 ;  /* 0x0000000000007941 */ /* 0x000fea0003800000 */
.L_x_4583:
[----:B------:R-:W3:Y:S01]  /*de10*/  LDS R63, [R63.X4+0x2480] ;  /* 0x002480003f3f7984 */ /* 0x000ee20000004800 */
[----:B------:R-:W-:Y:S01]  /*de20*/  BSSY B0, `(.L_x_4585) ;  /* 0x0000005000007945 */ /* 0x000fe20003800000 */
[----:B-12---:R-:W-:-:S02]  /*de30*/  IADD3 R145, R98, 0x580, RZ ;  /* 0x0000058062917810 */ /* 0x006fc40007ffe0ff */
[----:B------:R-:W-:Y:S01]  /*de40*/  LEA.HI.SX32 R139, R139, R98, 0x1b ;  /* 0x000000628b8b7211 */ /* 0x000fe200078fdaff */
[----:B------:R-:W-:Y:S05]  /*de50*/  @!P1 BRA `(.L_x_4586) ;  /* 0x0000001000009947 */ /* 0x000fea0003800000 */
[----:B---3--:R1:W-:Y:S02]  /*de60*/  RED.E.ADD.F32.FTZ.RN.STRONG.GPU [R60.64+-0xc00], R63 ;  /* 0xfff4003f3c00798e */ /* 0x0083e4000c10e7a0 */
.L_x_4586:
[----:B------:R-:W-:Y:S05]  /*de70*/  BSYNC B0 ;  /* 0x0000000000007941 */ /* 0x000fea0003800000 */
.L_x_4585:
[----:B------:R-:W2:Y:S01]  /*de80*/  LDS R139, [R139.X4+0x2580] ;  /* 0x002580008b8b7984 */ /* 0x000ea20000004800 */
[----:B------:R-:W-:Y:S01]  /*de90*/  BSSY B0, `(.L_x_4587) ;  /* 0x0000005000007945 */ /* 0x000fe20003800000 */
[----:B-1-3--:R-:W-:Y:S02]  /*dea0*/  IADD3 R63, R98, 0x5c0, RZ ;  /* 0x000005c0623f7810 */ /* 0x00afe40007ffe0ff */
[----:B------:R-:W-:Y:S01]  /*deb0*/  LEA.HI.SX32 R145, R145, R98, 0x1b ;  /* 0x0000006291917211 */ /* 0x000fe200078fdaff */
[----:B------:R-:W-:Y:S05]  /*dec0*/  @!P2 BRA `(.L_x_4588) ;  /* 0x000000100000a947 */ /* 0x000fea0003800000 */
[----:B--2---:R1:W-:Y:S02]  /*ded0*/  RED.E.ADD.F32.FTZ.RN.STRONG.GPU [R60.64+-0xb00], R139 ;  /* 0xfff5008b3c00798e */ /* 0x0043e4000c10e7a0 */
.L_x_4588:
[----:B------:R-:W-:Y:S05]  /*dee0*/  BSYNC B0 ;  /* 0x0000000000007941 */ /* 0x000fea0003800000 */
.L_x_4587:
[----:B------:R-:W3:Y:S01]  /*def0*/  LDS R145, [R145.X4+0x2680] ;  /* 0x0026800091917984 */ /* 0x000ee20000004800 */
[----:B------:R-:W-:Y:S01]  /*df00*/  BSSY B0, `(.L_x_4589) ;  /* 0x0000005000007945 */ /* 0x000fe20003800000 */
[----:B-12---:R-:W-:Y:S02]  /*df10*/  IADD3 R139, R98, 0x600, RZ ;  /* 0x00000600628b7810 */ /* 0x006fe40007ffe0ff */
[----:B------:R-:W-:Y:S01]  /*df20*/  LEA.HI.SX32 R63, R63, R98, 0x1b ;  /* 0x000000623f3f7211 */ /* 0x000fe200078fdaff */
[----:B------:R-:W-:Y:S05]  /*df30*/  @!P3 BRA `(.L_x_4590) ;  /* 0x000000100000b947 */ /* 0x000fea0003800000 */
[----:B---3--:R1:W-:Y:S02]  /*df40*/  RED.E.ADD.F32.FTZ.RN.STRONG.GPU [R60.64+-0xa00], R145 ;  /* 0xfff600913c00798e */ /* 0x0083e4000c10e7a0 */
.L_x_4590:
[----:B------:R-:W-:Y:S05]  /*df50*/  BSYNC B0 ;  /* 0x0000000000007941 */ /* 0x000fea0003800000 */
.L_x_4589:
[----:B------:R-:W2:Y:S01]  /*df60*/  LDS R63, [R63.X4+0x2780] ;  /* 0x002780003f3f7984 */ /* 0x000ea20000004800 */
[----:B------:R-:W-:Y:S01]  /*df70*/  BSSY B0, `(.L_x_4591) ;  /* 0x0000004000007945 */ /* 0x000fe20003800000 */
[----:B------:R-:W-:Y:S01]  /*df80*/  LEA.HI.SX32 R139, R139, R98, 0x1b ;  /* 0x000000628b8b7211 */ /* 0x000fe200078fdaff */
[----:B------:R-:W-:Y:S05]  /*df90*/  @!P4 BRA `(.L_x_4592) ;  /* 0x000000100000c947 */ /* 0x000fea0003800000 */
[----:B--2---:R2:W-:Y:S02]  /*dfa0*/  RED.E.ADD.F32.FTZ.RN.STRONG.GPU [R60.64+-0x900], R63 ;  /* 0xfff7003f3c00798e */ /* 0x0045e4000c10e7a0 */
.L_x_4592:
[----:B------:R-:W-:Y:S05]  /*dfb0*/  BSYNC B0 ;  /* 0x0000000000007941 */ /* 0x000fea0003800000 */
.L_x_4591:
[----:B------:R-:W4:Y:S01]  /*dfc0*/  LDS R139, [R139.X4+0x2880] ;  /* 0x002880008b8b7984 */ /* 0x000f220000004800 */
[----:B------:R-:W-:Y:S01]  /*dfd0*/  BSSY B0, `(.L_x_4593) ;  /* 0x0000005000007945 */ /* 0x000fe20003800000 */
[----:B--2---:R-:W-:-:S02]  /*dfe0*/  IADD3 R63, R98, 0x640, RZ ;  /* 0x00000640623f7810 */ /* 0x004fc40007ffe0ff */
[----:B-1-3--:R-:W-:Y:S01]  /*dff0*/  IADD3 R145, R98, 0x680, RZ ;  /* 0x0000068062917810 */ /* 0x00afe20007ffe0ff */
[----:B------:R-:W-:Y:S05]  /*e000*/  @!P5 BRA `(.L_x_4594) ;  /* 0x000000100000d947 */ /* 0x000fea0003800000 */
[----:B----4-:R1:W-:Y:S02]  /*e010*/  RED.E.ADD.F32.FTZ.RN.STRONG.GPU [R60.64+-0x800], R139 ;  /* 0xfff8008b3c00798e */ /* 0x0103e4000c10e7a0 */
.L_x_4594:
[----:B------:R-:W-:Y:S05]  /*e020*/  BSYNC B0 ;  /* 0x0000000000007941 */ /* 0x000fea0003800000 */
.L_x_4593:
        /* <DEDUP_REMOVED lines=14> */
.L_x_4596:
[----:B------:R-:W-:Y:S05]  /*e110*/  BSYNC B0 ;  /* 0x0000000000007941 */ /* 0x000fea0003800000 */
.L_x_4595:
[----:B------:R-:W2:Y:S01]  /*e120*/  LDS R145, [R145.X4+0x2a80] ;  /* 0x002a800091917984 */ /* 0x000ea20000004800 */
[----:B------:R-:W-:Y:S01]  /*e130*/  BSSY B0, `(.L_x_4597) ;  /* 0x0000005000007945 */ /* 0x000fe20003800000 */
[----:B-1----:R-:W-:-:S02]  /*e140*/  IADD3 R63, R98, 0x700, RZ ;  /* 0x00000700623f7810 */ /* 0x002fc40007ffe0ff */
[----:B------:R-:W-:Y:S01]  /*e150*/  LEA.HI.SX32 R139, R139, R98, 0x1b ;  /* 0x000000628b8b7211 */ /* 0x000fe200078fdaff */
[----:B------:R-:W-:Y:S05]  /*e160*/  @!P0 BRA `(.L_x_4598) ;  /* 0x0000001000008947 */ /* 0x000fea0003800000 */
[----:B--2---:R1:W-:Y:S02]  /*e170*/  RED.E.ADD.F32.FTZ.RN.STRONG.GPU [R60.64+-0x600], R145 ;  /* 0xfffa00913c00798e */ /* 0x0043e4000c10e7a0 */
.L_x_4598:
[----:B------:R-:W-:Y:S05]  /*e180*/  BSYNC B0 ;  /* 0x0000000000007941 */ /* 0x000fea0003800000 */
.L_x_4597:
[----:B------:R-:W3:Y:S01]  /*e190*/  LDS R139, [R139.X4+0x2b80] ;  /* 0x002b80008b8b7984 */ /* 0x000ee20000004800 */
[----:B------:R-:W-:Y:S01]  /*e1a0*/  BSSY B0, `(.L_x_4599) ;  /* 0x0000005000007945 */ /* 0x000fe20003800000 */
[----:B------:R-:W-:Y:S02]  /*e1b0*/  IADD3 R143, R98, 0x740, RZ ;  /* 0x00000740628f7810 */ /* 0x000fe40007ffe0ff */
[----:B------:R-:W-:Y:S01]  /*e1c0*/  LEA.HI.SX32 R63, R63, R98, 0x1b ;  /* 0x000000623f3f7211 */ /* 0x000fe200078fdaff */
[----:B------:R-:W-:Y:S05]  /*e1d0*/  @!P1 BRA `(.L_x_4600) ;  /* 0x0000001000009947 */ /* 0x000fea0003800000 */
[----:B---3--:R3:W-:Y:S02]  /*e1e0*/  RED.E.ADD.F32.FTZ.RN.STRONG.GPU [R60.64+-0x500], R139 ;  /* 0xfffb008b3c00798e */ /* 0x0087e4000c10e7a0 */
.L_x_4600:
[----:B------:R-:W-:Y:S05]  /*e1f0*/  BSYNC B0 ;  /* 0x0000000000007941 */ /* 0x000fea0003800000 */
.L_x_4599:
[----:B------:R-:W4:Y:S01]  /*e200*/  LDS R63, [R63.X4+0x2c80] ;  /* 0x002c80003f3f7984 */ /* 0x000f220000004800 */
[----:B------:R-:W-:Y:S01]  /*e210*/  BSSY B0, `(.L_x_4601) ;  /* 0x0000005000007945 */ /* 0x000fe20003800000 */
[----:B---3--:R-:W-:Y:S02]  /*e220*/  IADD3 R139, R98, 0x780, RZ ;  /* 0x00000780628b7810 */ /* 0x008fe40007ffe0ff */
[----:B------:R-:W-:Y:S01]  /*e230*/  LEA.HI.SX32 R143, R143, R98, 0x1b ;  /* 0x000000628f8f7211 */ /* 0x000fe200078fdaff */
[----:B------:R-:W-:Y:S05]  /*e240*/  @!P2 BRA `(.L_x_4602) ;  /* 0x000000100000a947 */ /* 0x000fea0003800000 */
[----:B----4-:R3:W-:Y:S02]  /*e250*/  RED.E.ADD.F32.FTZ.RN.STRONG.GPU [R60.64+-0x400], R63 ;  /* 0xfffc003f3c00798e */ /* 0x0107e4000c10e7a0 */
.L_x_4602:
[----:B------:R-:W-:Y:S05]  /*e260*/  BSYNC B0 ;  /* 0x0000000000007941 */ /* 0x000fea0003800000 */
.L_x_4601:
[----:B------:R-:W0:Y:S01]  /*e270*/  LDS R143, [R143.X4+0x2d80] ;  /* 0x002d80008f8f7984 */ /* 0x000e220000004800 */
[----:B------:R-:W-:Y:S01]  /*e280*/  BSSY B0, `(.L_x_4603) ;  /* 0x0000005000007945 */ /* 0x000fe20003800000 */
[----:B---34-:R-:W-:-:S02]  /*e290*/  IADD3 R63, R98, 0x7c0, RZ ;  /* 0x000007c0623f7810 */ /* 0x018fc40007ffe0ff */
[----:B------:R-:W-:Y:S01]  /*e2a0*/  LEA.HI.SX32 R139, R139, R98, 0x1b ;  /* 0x000000628b8b7211 */ /* 0x000fe200078fdaff */
[----:B------:R-:W-:Y:S05]  /*e2b0*/  @!P3 BRA `(.L_x_4604) ;  /* 0x000000100000b947 */ /* 0x000fea0003800000 */
[----:B0-----:R0:W-:Y:S02]  /*e2c0*/  RED.E.ADD.F32.FTZ.RN.STRONG.GPU [R60.64+-0x300], R143 ;  /* 0xfffd008f3c00798e */ /* 0x0011e4000c10e7a0 */
.L_x_4604:
[----:B------:R-:W-:Y:S05]  /*e2d0*/  BSYNC B0 ;  /* 0x0000000000007941 */ /* 0x000fea0003800000 */
.L_x_4603:
[----:B------:R-:W3:Y:S01]  /*e2e0*/  LDS R139, [R139.X4+0x2e80] ;  /* 0x002e80008b8b7984 */ /* 0x000ee20000004800 */
[----:B------:R-:W-:Y:S01]  /*e2f0*/  BSSY B0, `(.L_x_4605) ;  /* 0x0000004000007945 */ /* 0x000fe20003800000 */
[----:B------:R-:W-:Y:S01]  /*e300*/  LEA.HI.SX32 R63, R63, R98, 0x1b ;  /* 0x000000623f3f7211 */ /* 0x000fe200078fdaff */
[----:B------:R-:W-:Y:S05]  /*e310*/  @!P4 BRA `(.L_x_4606) ;  /* 0x000000100000c947 */ /* 0x000fea0003800000 */
[----:B---3--:R3:W-:Y:S02]  /*e320*/  RED.E.ADD.F32.FTZ.RN.STRONG.GPU [R60.64+-0x200], R139 ;  /* 0xfffe008b3c00798e */ /* 0x0087e4000c10e7a0 */
.L_x_4606:
[----:B------:R-:W-:Y:S05]  /*e330*/  BSYNC B0 ;  /* 0x0000000000007941 */ /* 0x000fea0003800000 */
.L_x_4605:
[----:B------:R-:W4:Y:S01]  /*e340*/  LDS R63, [R63.X4+0x2f80] ;  /* 0x002f80003f3f7984 */ /* 0x000f220000004800 */
[----:B------:R-:W-:Y:S01]  /*e350*/  BSSY B0, `(.L_x_4607) ;  /* 0x0000003000007945 */ /* 0x000fe20003800000 */
[----:B------:R-:W-:Y:S05]  /*e360*/  @!P5 BRA `(.L_x_4608) ;  /* 0x000000100000d947 */ /* 0x000fea0003800000 */
[----:B----4-:R4:W-:Y:S02]  /*e370*/  RED.E.ADD.F32.FTZ.RN.STRONG.GPU [R60.64+-0x100], R63 ;  /* 0xffff003f3c00798e */ /* 0x0109e4000c10e7a0 */
.L_x_4608:
[----:B------:R-:W-:Y:S05]  /*e380*/  BSYNC B0 ;  /* 0x0000000000007941 */ /* 0x000fea0003800000 */
.L_x_4607:
[----:B------:R-:W5:Y:S01]  /*e390*/  SHFL.DOWN PT, R66, R64, 0x1, 0x1f ;  /* 0x08201f0040427f89 */ /* 0x000f6200000e0000 */
[----:B------:R-:W-:Y:S01]  /*e3a0*/  ISETP.GT.AND P0, PT, R97, 0x1e, PT ;  /* 0x0000001e6100780c */ /* 0x000fe20003f04270 */
[----:B------:R-:W-:Y:S01]  /*e3b0*/  FFMA.FTZ R101, R174, R100, R101 ;  /* 0x00000064ae657223 */ /* 0x000fe20000010065 */
[----:B01-34-:R-:W-:Y:S01]  /*e3c0*/  MOV R61, R64 ;  /* 0x00000040003d7202 */ /* 0x01bfe20000000f00 */
[----:B------:R-:W0:Y:S01]  /*e3d0*/  SHFL.DOWN PT, R143, R166, 0x1, 0x1f ;  /* 0x08201f00a68f7f89 */ /* 0x000e2200000e0000 */
[----:B------:R-:W-:Y:S01]  /*e3e0*/  MOV R62, R166 ;  /* 0x000000a6003e7202 */ /* 0x000fe20000000f00 */
[----:B------:R-:W-:Y:S01]  /*e3f0*/  FADD.FTZ R19, R65, R19 ;  /* 0x0000001341137221 */ /* 0x000fe20000010000 */
[----:B------:R-:W-:Y:S01]  /*e400*/  MOV R63, R189 ;  /* 0x000000bd003f7202 */ /* 0x000fe20000000f00 */
[----:B------:R-:W1:Y:S01]  /*e410*/  SHFL.DOWN PT, R128, R189, 0x1, 0x1f ;  /* 0x08201f00bd807f89 */ /* 0x000e6200000e0000 */
[----:B------:R-:W-:Y:S01]  /*e420*/  MOV R60, R211 ;  /* 0x000000d3003c7202 */ /* 0x000fe20000000f00 */
[----:B------:R-:W-:Y:S01]  /*e430*/  FADD.FTZ R14, R101, R14 ;  /* 0x0000000e650e7221 */ /* 0x000fe20000010000 */
[----:B------:R-:W-:Y:S01]  /*e440*/  ISETP.NE.AND P1, PT, R97, RZ, PT ;  /* 0x000000ff6100720c */ /* 0x000fe20003f25270 */
[----:B------:R-:W3:Y:S01]  /*e450*/  SHFL.DOWN PT, R139, R211, 0x1, 0x1f ;  /* 0x08201f00d38b7f89 */ /* 0x000ee200000e0000 */
[----:B------:R-:W-:Y:S01]  /*e460*/  FMUL.FTZ R69, R204, R69 ;  /* 0x00000045cc457220 */ /* 0x000fe20000410000 */
[----:B------:R-:W-:Y:S01]  /*e470*/  ISETP.NE.AND P2, PT, R98, RZ, PT ;  /* 0x000000ff6200720c */ /* 0x000fe20003f45270 */
[----:B------:R-:W-:Y:S01]  /*e480*/  FMUL.FTZ R102, R203, R102 ;  /* 0x00000066cb667220 */ /* 0x000fe20000410000 */
[----:B------:R-:W-:Y:S01]  /*e490*/  BSSY B0, `(.L_x_4609) ;  /* 0x000007d000007945 */ /* 0x000fe20003800000 */
[----:B------:R-:W-:-:S02]  /*e4a0*/  FFMA.FTZ R226, R226, R107, R69 ;  /* 0x0000006be2e27223 */ /* 0x000fc40000010045 */
[----:B------:R-:W-:Y:S02]  /*e4b0*/  FMUL.FTZ R122, R205, R122 ;  /* 0x0000007acd7a7220 */ /* 0x000fe40000410000 */
[----:B------:R-:W-:Y:S02]  /*e4c0*/  FFMA.FTZ R226, R181, R67, R226 ;  /* 0x00000043b5e27223 */ /* 0x000fe400000100e2 */
[----:B------:R-:W-:Y:S02]  /*e4d0*/  FMUL.FTZ R113, R206, R113 ;  /* 0x00000071ce717220 */ /* 0x000fe40000410000 */
[----:B-----5:R-:W-:Y:S02]  /*e4e0*/  @!P0 FADD.FTZ R61, R61, R66 ;  /* 0x000000423d3d8221 */ /* 0x020fe40000010000 */
[----:B------:R-:W-:Y:S02]  /*e4f0*/  FMUL.FTZ R114, R207, R114 ;  /* 0x00000072cf727220 */ /* 0x000fe40000410000 */
[----:B0-----:R-:W-:Y:S01]  /*e500*/  @!P0 FADD.FTZ R62, R62, R143 ;  /* 0x0000008f3e3e8221 */ /* 0x001fe20000010000 */
[----:B------:R-:W0:Y:S01]  /*e510*/  SHFL.DOWN PT, R64, R61, 0x2, 0x1f ;  /* 0x08401f003d407f89 */ /* 0x000e2200000e0000 */
[----:B------:R-:W-:-:S02]  /*e520*/  FMUL.FTZ R138, R209, R138 ;  /* 0x0000008ad18a7220 */ /* 0x000fc40000410000 */
[----:B-1----:R-:W-:Y:S01]  /*e530*/  @!P0 FADD.FTZ R63, R63, R128 ;  /* 0x000000803f3f8221 */ /* 0x002fe20000010000 */
[----:B------:R-:W1:Y:S01]  /*e540*/  SHFL.DOWN PT, R143, R62, 0x2, 0x1f ;  /* 0x08401f003e8f7f89 */ /* 0x000e6200000e0000 */
[----:B------:R-:W-:Y:S02]  /*e550*/  FMUL.FTZ R140, R221, R140 ;  /* 0x0000008cdd8c7220 */ /* 0x000fe40000410000 */
[----:B---3--:R-:W-:Y:S01]  /*e560*/  @!P0 FADD.FTZ R60, R60, R139 ;  /* 0x0000008b3c3c8221 */ /* 0x008fe20000010000 */
        /* <DEDUP_REMOVED lines=34> */
[----:B---3--:R-:W-:Y:S01]  /*e790*/  @!P0 FADD.FTZ R63, R63, R66 ;  /* 0x000000423f3f8221 */ /* 0x008fe20000010000 */
[----:B------:R-:W1:Y:S01]  /*e7a0*/  SHFL.DOWN PT, R101, R62, 0x8, 0x1f ;  /* 0x09001f003e657f89 */ /* 0x000e6200000e0000 */
        /* <DEDUP_REMOVED lines=17> */
[----:B---3--:R-:W-:Y:S01]  /*e8c0*/  @!P0 FADD.FTZ R63, R63, R66 ;  /* 0x000000423f3f8221 */ /* 0x008fe20000010000 */
[----:B------:R-:W1:Y:S01]  /*e8d0*/  SHFL.DOWN PT, R67, R62, 0x10, 0x1f ;  /* 0x0a001f003e437f89 */ /* 0x000e6200000e0000 */
[----:B------:R-:W-:Y:S02]  /*e8e0*/  FADD.FTZ R16, R195, R16 ;  /* 0x00000010c3107221 */ /* 0x000fe40000010000 */
[----:B----4-:R-:W-:Y:S01]  /*e8f0*/  @!P0 FADD.FTZ R60, R60, R65 ;  /* 0x000000413c3c8221 */ /* 0x010fe20000010000 */
[----:B------:R-:W3:Y:S01]  /*e900*/  SHFL.DOWN PT, R66, R63, 0x10, 0x1f ;  /* 0x0a001f003f427f89 */ /* 0x000ee200000e0000 */
[----:B------:R-:W-:Y:S01]  /*e910*/  ISETP.GT.AND P0, PT, R97, 0xf, PT ;  /* 0x0000000f6100780c */ /* 0x000fe20003f04270 */
[----:B------:R-:W-:Y:S02]  /*e920*/  FADD.FTZ R15, R172, R15 ;  /* 0x0000000fac0f7221 */ /* 0x000fe40000010000 */
[----:B------:R-:W4:Y:S01]  /*e930*/  SHFL.DOWN PT, R65, R60, 0x10, 0x1f ;  /* 0x0a001f003c417f89 */ /* 0x000f2200000e0000 */
        /* <DEDUP_REMOVED lines=10> */
[----:B---3--:R-:W-:Y:S02]  /*e9e0*/  @!P0 FADD.FTZ R63, R63, R66 ;  /* 0x000000423f3f8221 */ /* 0x008fe40000010000 */
[----:B------:R-:W-:Y:S02]  /*e9f0*/  FADD.FTZ R10, R225, R10 ;  /* 0x0000000ae10a7221 */ /* 0x000fe40000010000 */
[----:B----4-:R-:W-:-:S02]  /*ea00*/  @!P0 FADD.FTZ R60, R60, R65 ;  /* 0x000000413c3c8221 */ /* 0x010fc40000010000 */
        /* <DEDUP_REMOVED lines=26> */
[----:B------:R-:W3:Y:S01]  /*ebb0*/  @P0 LDS.64 R100, [UR34+0x5be0] ;  /* 0x005be022ff640984 */ /* 0x000ee20008000a00 */
[----:B0-----:R-:W-:Y:S02]  /*ebc0*/  FADD.FTZ R63, R63, R67 ;  /* 0x000000433f3f7221 */ /* 0x001fe40000010000 */
[----:B------:R-:W-:Y:S02]  /*ebd0*/  FADD.FTZ R62, R62, R66 ;  /* 0x000000423e3e7221 */ /* 0x000fe40000010000 */
[----:B------:R-:W-:Y:S02]  /*ebe0*/  FADD.FTZ R61, R61, R65 ;  /* 0x000000413d3d7221 */ /* 0x000fe40000010000 */
[----:B------:R-:W-:-:S02]  /*ebf0*/  FADD.FTZ R60, R60, R64 ;  /* 0x000000403c3c7221 */ /* 0x000fc40000010000 */
[----:B-1----:R-:W-:Y:S02]  /*ec00*/  @P0 FADD.FTZ R63, R63, R71 ;  /* 0x000000473f3f0221 */ /* 0x002fe40000010000 */
[----:B------:R-:W-:Y:S02]  /*ec10*/  @P0 FADD.FTZ R62, R62, R70 ;  /* 0x000000463e3e0221 */ /* 0x000fe40000010000 */
[----:B---3--:R-:W-:Y:S02]  /*ec20*/  @P0 FADD.FTZ R61, R61, R101 ;  /* 0x000000653d3d0221 */ /* 0x008fe40000010000 */
[----:B------:R-:W-:Y:S01]  /*ec30*/  @P0 FADD.FTZ R60, R60, R100 ;  /* 0x000000643c3c0221 */ /* 0x000fe20000010000 */
[----:B------:R0:W-:Y:S04]  /*ec40*/  STS.64 [UR34+0x63e0], R62 ;  /* 0x0063e03eff007988 */ /* 0x0001e80008000a22 */
[----:B------:R0:W-:Y:S02]  /*ec50*/  STS.64 [UR34+0x5be0], R60 ;  /* 0x005be03cff007988 */ /* 0x0001e40008000a22 */
.L_x_4610:
[----:B0-----:R-:W-:Y:S05]  /*ec60*/  BSYNC B0 ;  /* 0x0000000000007941 */ /* 0x001fea0003800000 */
.L_x_4609:
        /* <DEDUP_REMOVED lines=8> */
.L_x_4510:
[----:B------:R0:W5:Y:S01]  /*ecf0*/  LDL.64 R66, [R1] ;  /* 0x0000000001427983 */ /* 0x0001620000100a00 */
[----:B------:R-:W-:Y:S01]  /*ed00*/  F2FP.BF16.PACK_AB R29, R29, R30 ;  /* 0x0000001e1d1d723e */ /* 0x000fe200000010ff */
[----:B------:R-:W-:Y:S01]  /*ed10*/  ULDC.64 UR8, c[0x0][0x2d8] ;  /* 0x0000b60000087ab9 */ /* 0x000fe20000000a00 */
[----:B------:R-:W-:Y:S01]  /*ed20*/  F2FP.BF16.PACK_AB R27, R27, R28 ;  /* 0x0000001c1b1b723e */ /* 0x000fe200000010ff */
[----:B------:R-:W-:Y:S01]  /*ed30*/  BAR.SYNC.DEFER_BLOCKING 0x0 ;  /* 0x0000000000007b1d */ /* 0x000fe20000010000 */
[----:B------:R-:W-:Y:S01]  /*ed40*/  PRMT R28, R29, 0x7632, R28 ;  /* 0x000076321d1c7816 */ /* 0x000fe2000000001c */
[----:B------:R-:W-:Y:S01]  /*ed50*/  UIMAD UR7, UR13, UR8, URZ ;  /* 0x000000080d0772a4 */ /* 0x000fe2000f8e023f */
[----:B------:R-:W-:Y:S01]  /*ed60*/  ISETP.NE.AND P6, PT, R98, RZ, PT ;  /* 0x000000ff6200720c */ /* 0x000fe20003fc5270 */
[----:B------:R-:W-:Y:S01]  /*ed70*/  UIMAD.WIDE.U32 UR34, UR12, UR8, URZ ;  /* 0x000000080c2272a5 */ /* 0x000fe2000f8e003f */
[----:B------:R-:W-:Y:S01]  /*ed80*/  F2FP.BF16.PACK_AB R31, R31, R32 ;  /* 0x000000201f1f723e */ /* 0x000fe200000010ff */
[----:B------:R-:W-:Y:S01]  /*ed90*/  ULDC.64 UR36, c[0x0][0x2f8] ;  /* 0x0000be0000247ab9 */ /* 0x000fe20000000a00 */
[----:B------:R-:W-:Y:S01]  /*eda0*/  F2FP.BF16.PACK_AB R25, R25, R26 ;  /* 0x0000001a1919723e */ /* 0x000fe200000010ff */
[----:B------:R-:W-:Y:S01]  /*edb0*/  UIMAD UR38, UR13, UR36, URZ ;  /* 0x000000240d2672a4 */ /* 0x000fe2000f8e023f */
[----:B------:R-:W-:Y:S01]  /*edc0*/  F2FP.BF16.PACK_AB R23, R23, R24 ;  /* 0x000000181717723e */ /* 0x000fe200000010ff */
[----:B------:R-:W-:Y:S01]  /*edd0*/  UIMAD UR25, UR12, UR9, UR7 ;  /* 0x000000090c1972a4 */ /* 0x000fe2000f8e0207 */
[----:B------:R-:W-:Y:S01]  /*ede0*/  F2FP.BF16.PACK_AB R21, R21, R22 ;  /* 0x000000161515723e */ /* 0x000fe200000010ff */
[----:B------:R-:W-:Y:S01]  /*edf0*/  UIMAD.WIDE.U32 UR8, UR12, UR36, URZ ;  /* 0x000000240c0872a5 */ /* 0x000fe2000f8e003f */
[----:B------:R-:W-:Y:S01]  /*ee00*/  F2FP.BF16.PACK_AB R19, R19, R20 ;  /* 0x000000141313723e */ /* 0x000fe200000010ff */
[----:B------:R-:W-:Y:S01]  /*ee10*/  UIMAD UR38, UR12, UR37, UR38 ;  /* 0x000000250c2672a4 */ /* 0x000fe2000f8e0226 */
[----:B------:R-:W-:Y:S01]  /*ee20*/  F2FP.BF16.PACK_AB R17, R17, R18 ;  /* 0x000000121111723e */ /* 0x000fe200000010ff */
[----:B------:R-:W-:Y:S01]  /*ee30*/  UIADD3 UR7, UR35, UR25, URZ ;  /* 0x0000001923077290 */ /* 0x000fe2000fffe03f */
[----:B------:R-:W-:Y:S01]  /*ee40*/  PRMT R30, R31, 0x7632, R30 ;  /* 0x000076321f1e7816 */ /* 0x000fe2000000001e */
[----:B------:R-:W-:Y:S01]  /*ee50*/  BSSY B0, `(.L_x_4612) ;  /* 0x000003c000007945 */ /* 0x000fe20003800000 */
[----:B------:R-:W-:-:S02]  /*ee60*/  PRMT R32, R27, 0x7632, R32 ;  /* 0x000076321b207816 */ /* 0x000fc40000000020 */
[----:B------:R-:W-:Y:S02]  /*ee70*/  PRMT R22, R25, 0x7632, R22 ;  /* 0x0000763219167816 */ /* 0x000fe40000000016 */
[----:B------:R-:W-:Y:S01]  /*ee80*/  PRMT R24, R23, 0x7632, R24 ;  /* 0x0000763217187816 */ /* 0x000fe20000000018 */
[----:B------:R1:W-:Y:S01]  /*ee90*/  STS.U16 [R93+0x6], R28 ;  /* 0x0000061c5d007388 */ /* 0x0003e20000000400 */
[----:B------:R-:W-:Y:S02]  /*eea0*/  PRMT R18, R21, 0x7632, R18 ;  /* 0x0000763215127816 */ /* 0x000fe40000000012 */
[----:B------:R-:W-:Y:S01]  /*eeb0*/  PRMT R20, R19, 0x7632, R20 ;  /* 0x0000763213147816 */ /* 0x000fe20000000014 */
[----:B------:R-:W-:Y:S01]  /*eec0*/  STS.U16 [R93], R31 ;  /* 0x0000001f5d007388 */ /* 0x000fe20000000400 */
[----:B------:R-:W-:-:S03]  /*eed0*/  PRMT R26, R17, 0x7610, R26 ;  /* 0x00007610111a7816 */ /* 0x000fc6000000001a */
        /* <DEDUP_REMOVED lines=34> */
[----:B------:R-:W1:Y:S02]  /*f100*/  LDS R53, [0x840] ;  /* 0x00084000ff357984 */ /* 0x000e640000000800 */
[----:B-1----:R-:W-:-:S13]  /*f110*/  ISETP.GE.AND P0, PT, R96, R53, PT ;  /* 0x000000356000720c */ /* 0x002fda0003f06270 */
        /* <DEDUP_REMOVED lines=15> */
.L_x_4613:
[----:B0-----:R-:W-:Y:S05]  /*f210*/  BSYNC B0 ;  /* 0x0000000000007941 */ /* 0x001fea0003800000 */
.L_x_4612:
[----:B------:R-:W2:Y:S01]  /*f220*/  LDL.LU R21, [R1+0x8] ;  /* 0x0000080001157983 */ /* 0x000ea20000300800 */
        /* <DEDUP_REMOVED lines=49> */
[----:B------:R-:W-:Y:S01]  /*f540*/  @!P4 STG.E.U16 [R18.64+-0x600], R37 ;  /* 0xfffa00251200c986 */ /* 0x000fe2000c101520 */
[----:B------:R-:W-:-:S03]  /*f550*/  ISETP.GE.AND P4, PT, R62, R53, PT ;  /* 0x000000353e00720c */ /* 0x000fc60003f86270 */
[----:B------:R-:W-:Y:S01]  /*f560*/  @!P5 STG.E.U16 [R18.64+-0x5c0], R39 ;  /* 0xfffa40271200d986 */ /* 0x000fe2000c101520 */
[----:B------:R-:W-:Y:S02]  /*f570*/  ISETP.GE.AND P5, PT, R64, R53, PT ;  /* 0x000000354000720c */ /* 0x000fe40003fa6270 */
[----:B------:R-:W-:Y:S01]  /*f580*/  LOP3.LUT R68, R68, 0xfffffe00, RZ, 0xc0, !PT ;  /* 0xfffffe0044447812 */ /* 0x000fe200078ec0ff */
[----:B------:R-:W-:Y:S03]  /*f590*/  @!P0 STG.E.U16 [R18.64+-0x580], R41 ;  /* 0xfffa802912008986 */ /* 0x000fe6000c101520 */
[----:B------:R-:W-:Y:S01]  /*f5a0*/  LEA R55, R97, R68, 0x4 ;  /* 0x0000004461377211 */ /* 0x000fe200078e20ff */
[----:B------:R-:W-:Y:S04]  /*f5b0*/  @!P1 STG.E.U16 [R18.64+-0x540], R43 ;  /* 0xfffac02b12009986 */ /* 0x000fe8000c101520 */
[----:B------:R-:W-:Y:S04]  /*f5c0*/  @!P2 STG.E.U16 [R18.64+-0x500], R45 ;  /* 0xfffb002d1200a986 */ /* 0x000fe8000c101520 */
[----:B------:R-:W-:Y:S04]  /*f5d0*/  @!P3 STG.E.U16 [R18.64+-0x4c0], R47 ;  /* 0xfffb402f1200b986 */ /* 0x000fe8000c101520 */
[----:B------:R-:W-:Y:S04]  /*f5e0*/  @!P4 STG.E.U16 [R18.64+-0x480], R49 ;  /* 0xfffb80311200c986 */ /* 0x000fe8000c101520 */
[----:B------:R2:W-:Y:S01]  /*f5f0*/  @!P5 STG.E.U16 [R18.64+-0x440], R51 ;  /* 0xfffbc0331200d986 */ /* 0x0005e2000c101520 */
[----:B------:R-:W-:-:S02]  /*f600*/  IADD3 R20, R55, 0x1, RZ ;  /* 0x0000000137147810 */ /* 0x000fc40007ffe0ff */
[C---:B------:R-:W-:Y:S02]  /*f610*/  IADD3 R22, R55.reuse, 0x2, RZ ;  /* 0x0000000237167810 */ /* 0x040fe40007ffe0ff */
[C---:B0-----:R-:W-:Y:S02]  /*f620*/  IADD3 R23, R55.reuse, 0x3, RZ ;  /* 0x0000000337177810 */ /* 0x041fe40007ffe0ff */
[C---:B------:R-:W-:Y:S02]  /*f630*/  IADD3 R24, R55.reuse, 0x4, RZ ;  /* 0x0000000437187810 */ /* 0x040fe40007ffe0ff */
[C---:B-1----:R-:W-:Y:S02]  /*f640*/  IADD3 R25, R55.reuse, 0x5, RZ ;  /* 0x0000000537197810 */ /* 0x042fe40007ffe0ff */
[----:B------:R-:W-:Y:S02]  /*f650*/  IADD3 R26, R55, 0x6, RZ ;  /* 0x00000006371a7810 */ /* 0x000fe40007ffe0ff */
[----:B------:R-:W-:-:S02]  /*f660*/  LEA.HI.SX32 R22, R22, R55, 0x1b ;  /* 0x0000003716167211 */ /* 0x000fc400078fdaff */
[-C--:B------:R-:W-:Y:S02]  /*f670*/  LEA.HI.SX32 R23, R23, R55.reuse, 0x1b ;  /* 0x0000003717177211 */ /* 0x080fe400078fdaff */
[C---:B---3--:R-:W-:Y:S02]  /*f680*/  IADD3 R27, R55.reuse, 0x7, RZ ;  /* 0x00000007371b7810 */ /* 0x048fe40007ffe0ff */
[-C--:B------:R-:W-:Y:S02]  /*f690*/  LEA.HI.SX32 R24, R24, R55.reuse, 0x1b ;  /* 0x0000003718187211 */ /* 0x080fe400078fdaff */
[----:B------:R-:W-:Y:S02]  /*f6a0*/  IADD3 R28, R55, 0x8, RZ ;  /* 0x00000008371c7810 */ /* 0x000fe40007ffe0ff */
[----:B------:R-:W-:Y:S02]  /*f6b0*/  LEA.HI.SX32 R25, R25, R55, 0x1b ;  /* 0x0000003719197211 */ /* 0x000fe400078fdaff */
[----:B----4-:R-:W-:-:S02]  /*f6c0*/  IADD3 R29, R55, 0x9, RZ ;  /* 0x00000009371d7810 */ /* 0x010fc40007ffe0ff */
[-C--:B------:R-:W-:Y:S02]  /*f6d0*/  LEA.HI.SX32 R26, R26, R55.reuse, 0x1b ;  /* 0x000000371a1a7211 */ /* 0x080fe400078fdaff */
[----:B------:R-:W-:Y:S02]  /*f6e0*/  SHF.L.U32 R22, R22, 0x1, RZ ;  /* 0x0000000116167819 */ /* 0x000fe400000006ff */
[----:B------:R-:W-:Y:S02]  /*f6f0*/  IADD3 R30, R55, 0xa, RZ ;  /* 0x0000000a371e7810 */ /* 0x000fe40007ffe0ff */
[----:B------:R-:W-:Y:S02]  /*f700*/  SHF.L.U32 R23, R23, 0x1, RZ ;  /* 0x0000000117177819 */ /* 0x000fe400000006ff */
[----:B------:R-:W-:Y:S02]  /*f710*/  IADD3 R31, R55, 0xb, RZ ;  /* 0x0000000b371f7810 */ /* 0x000fe40007ffe0ff */
[----:B------:R-:W-:-:S02]  /*f720*/  LEA.HI.SX32 R27, R27, R55, 0x1b ;  /* 0x000000371b1b7211 */ /* 0x000fc400078fdaff */
[----:B------:R-:W-:Y:S02]  /*f730*/  SHF.L.U32 R24, R24, 0x1, RZ ;  /* 0x0000000118187819 */ /* 0x000fe400000006ff */
[----:B------:R-:W-:Y:S02]  /*f740*/  IADD3 R32, R55, 0xc, RZ ;  /* 0x0000000c37207810 */ /* 0x000fe40007ffe0ff */
[-C--:B------:R-:W-:Y:S02]  /*f750*/  LEA.HI.SX32 R28, R28, R55.reuse, 0x1b ;  /* 0x000000371c1c7211 */ /* 0x080fe400078fdaff */
[----:B------:R-:W-:Y:S02]  /*f760*/  SHF.L.U32 R25, R25, 0x1, RZ ;  /* 0x0000000119197819 */ /* 0x000fe400000006ff */
[----:B------:R-:W-:Y:S02]  /*f770*/  IADD3 R33, R55, 0xd, RZ ;  /* 0x0000000d37217810 */ /* 0x000fe40007ffe0ff */
[----:B------:R-:W-:-:S02]  /*f780*/  LEA.HI.SX32 R29, R29, R55, 0x1b ;  /* 0x000000371d1d7211 */ /* 0x000fc400078fdaff */
[----:B------:R-:W-:Y:S02]  /*f790*/  SHF.L.U32 R26, R26, 0x1, RZ ;  /* 0x000000011a1a7819 */ /* 0x000fe400000006ff */
[C---:B------:R-:W-:Y:S02]  /*f7a0*/  IADD3 R34, R55.reuse, 0xe, RZ ;  /* 0x0000000e37227810 */ /* 0x040fe40007ffe0ff */
        /* <DEDUP_REMOVED lines=17> */
[----:B------:R-:W-:-:S03]  /*f8c0*/  LEA.HI.SX32 R21, R20, R55, 0x1b ;  /* 0x0000003714157211 */ /* 0x000fc600078fdaff */
[----:B------:R-:W-:Y:S01]  /*f8d0*/  FADD.FTZ R20, R17, R2 ;  /* 0x0000000211147221 */ /* 0x000fe20000010000 */
[----:B------:R-:W-:-:S03]  /*f8e0*/  F2FP.BF16.PACK_AB R2, R2, R0 ;  /* 0x000000000202723e */ /* 0x000fc600000010ff */
[----:B------:R-:W-:Y:S01]  /*f8f0*/  FADD.FTZ R17, R20, R3 ;  /* 0x0000000314117221 */ /* 0x000fe20000010000 */
[----:B------:R-:W-:Y:S02]  /*f900*/  F2FP.BF16.PACK_AB R3, R4, R3 ;  /* 0x000000030403723e */ /* 0x000fe400000010ff */
[C---:B------:R-:W-:Y:S01]  /*f910*/  PRMT R19, R2.reuse, 0x7632, R19 ;  /* 0x0000763202137816 */ /* 0x040fe20000000013 */
[----:B------:R-:W-:Y:S01]  /*f920*/  FADD.FTZ R0, R17, R4 ;  /* 0x0000000411007221 */ /* 0x000fe20000010000 */
[----:B------:R-:W-:Y:S01]  /*f930*/  PRMT R17, R2, 0x7610, R17 ;  /* 0x0000761002117816 */ /* 0x000fe20000000011 */
[----:B------:R-:W-:Y:S01]  /*f940*/  BAR.SYNC.DEFER_BLOCKING 0x0 ;  /* 0x0000000000007b1d */ /* 0x000fe20000010000 */
[----:B------:R-:W-:Y:S02]  /*f950*/  F2FP.BF16.PACK_AB R2, R6, R5 ;  /* 0x000000050602723e */ /* 0x000fe400000010ff */
[----:B------:R-:W-:Y:S02]  /*f960*/  SHF.L.U32 R21, R21, 0x1, RZ ;  /* 0x0000000115157819 */ /* 0x000fe400000006ff */
[----:B------:R-:W-:-:S02]  /*f970*/  PRMT R18, R3, 0x7632, R18 ;  /* 0x0000763203127816 */ /* 0x000fc40000000012 */
[----:B------:R-:W-:Y:S02]  /*f980*/  F2FP.BF16.PACK_AB R4, R8, R7 ;  /* 0x000000070804723e */ /* 0x000fe400000010ff */
[C---:B------:R-:W-:Y:S02]  /*f990*/  PRMT R20, R2.reuse, 0x7610, R20 ;  /* 0x0000761002147816 */ /* 0x040fe40000000014 */
[----:B------:R-:W-:Y:S02]  /*f9a0*/  PRMT R37, R2, 0x7632, R37 ;  /* 0x0000763202257816 */ /* 0x000fe40000000025 */
[----:B------:R-:W-:Y:S01]  /*f9b0*/  F2FP.BF16.PACK_AB R2, R10, R9 ;  /* 0x000000090a02723e */ /* 0x000fe200000010ff */
[----:B------:R0:W-:Y:S04]  /*f9c0*/  STS.U16 [R93], R17 ;  /* 0x000000115d007388 */ /* 0x0001e80000000400 */
[----:B------:R1:W-:Y:S04]  /*f9d0*/  STS.U16 [R21+0x2], R19 ;  /* 0x0000021315007388 */ /* 0x0003e80000000400 */
[----:B------:R2:W-:Y:S01]  /*f9e0*/  STS.U16 [R22+0x4], R3 ;  /* 0x0000040316007388 */ /* 0x0005e20000000400 */
[----:B0-----:R-:W-:-:S03]  /*f9f0*/  PRMT R17, R4, 0x7632, R17 ;  /* 0x0000763204117816 */ /* 0x001fc60000000011 */
[----:B------:R0:W-:Y:S01]  /*fa00*/  STS.U16 [R23+0x6], R18 ;  /* 0x0000061217007388 */ /* 0x0001e20000000400 */
[----:B-1----:R-:W-:-:S03]  /*fa10*/  PRMT R19, R2, 0x7610, R19 ;  /* 0x0000761002137816 */ /* 0x002fc60000000013 */
[----:B------:R1:W-:Y:S01]  /*fa20*/  STS.U16 [R24+0x8], R20 ;  /* 0x0000081418007388 */ /* 0x0003e20000000400 */
[----:B------:R-:W-:Y:S02]  /*fa30*/  PRMT R21, R2, 0x7632, R21 ;  /* 0x0000763202157816 */ /* 0x000fe40000000015 */
[----:B--2---:R-:W-:Y:S01]  /*fa40*/  F2FP.BF16.PACK_AB R3, R12, R11 ;  /* 0x0000000b0c03723e */ /* 0x004fe200000010ff */
[----:B------:R-:W-:Y:S01]  /*fa50*/  STS.U16 [R25+0xa], R37 ;  /* 0x00000a2519007388 */ /* 0x000fe20000000400 */
[----:B------:R-:W-:Y:S02]  /*fa60*/  F2FP.BF16.PACK_AB R2, R14, R13 ;  /* 0x0000000d0e02723e */ /* 0x000fe400000010ff */
[----:B0-----:R-:W-:Y:S01]  /*fa70*/  PRMT R18, R3, 0x7632, R18 ;  /* 0x0000763203127816 */ /* 0x001fe20000000012 */
[----:B------:R0:W-:Y:S01]  /*fa80*/  STS.U16 [R26+0xc], R4 ;  /* 0x00000c041a007388 */ /* 0x0001e20000000400 */
[----:B-1----:R-:W-:-:S03]  /*fa90*/  PRMT R20, R2, 0x7632, R20 ;  /* 0x0000763202147816 */ /* 0x002fc60000000014 */
[----:B------:R-:W-:Y:S04]  /*faa0*/  STS.U16 [R27+0xe], R17 ;  /* 0x00000e111b007388 */ /* 0x000fe80000000400 */
[----:B------:R-:W-:Y:S01]  /*fab0*/  STS.U16 [R28+0x10], R19 ;  /* 0x000010131c007388 */ /* 0x000fe20000000400 */
[----:B0-----:R-:W-:-:S03]  /*fac0*/  F2FP.BF16.PACK_AB R4, R16, R15 ;  /* 0x0000000f1004723e */ /* 0x001fc600000010ff */
        /* <DEDUP_REMOVED lines=59> */
.L_x_4615:
[----:B-1----:R-:W-:Y:S05]  /*fe80*/  BSYNC B0 ;  /* 0x0000000000007941 */ /* 0x002fea0003800000 */
.L_x_4614:
        /* <DEDUP_REMOVED lines=61> */
.L_x_4504:
        /* <DEDUP_REMOVED lines=32> */
.L_x_4618:
[----:B------:R-:W-:Y:S05]  /*10460*/  BSYNC B0 ;  /* 0x0000000000007941 */ /* 0x000fea0003800000 */
.L_x_4617:
[----:B------:R-:W-:Y:S01]  /*10470*/  BSSY B0, `(.L_x_4619) ;  /* 0x0000020000007945 */ /* 0x000fe20003800000 */
[----:B------:R-:W-:Y:S05]  /*10480*/  @!P0 BRA `(.L_x_4620) ;  /* 0x000001d000008947 */ /* 0x000fea0003800000 */
[----:B-1----:R-:W3:Y:S04]  /*10490*/  LDL.LU R2, [R1+0x8] ;  /* 0x0000080001027983 */ /* 0x002ee80000300800 */
        /* <DEDUP_REMOVED lines=28> */
.L_x_4620:
[----:B------:R-:W3:Y:S02]  /*10660*/  S2R R11, SR_TID.X ;  /* 0x00000000000b7919 */ /* 0x000ee40000002100 */
.L_x_4621:
[----:B------:R-:W-:Y:S05]  /*10670*/  BSYNC B0 ;  /* 0x0000000000007941 */ /* 0x000fea0003800000 */
.L_x_4619:
        /* <DEDUP_REMOVED lines=12> */
.L_x_4622:
        /* <DEDUP_REMOVED lines=32> */
.L_x_4515:
[----:B------:R-:W-:Y:S01]  /*10940*/  HFMA2.MMA R70, -RZ, RZ, 0, 5.9604644775390625e-08 ;  /* 0x00000001ff467435 */ /* 0x000fe200000001ff */
[----:B------:R-:W-:-:S02]  /*10950*/  MOV R215, R67 ;  /* 0x0000004300d77202 */ /* 0x000fc40000000f00 */
[----:B------:R-:W-:Y:S02]  /*10960*/  MOV R71, RZ ;  /* 0x000000ff00477202 */ /* 0x000fe40000000f00 */
[----:B------:R-:W-:Y:S02]  /*10970*/  MOV R66, 0xffffffff ;  /* 0xffffffff00427802 */ /* 0x000fe40000000f00 */
[----:B------:R-:W-:Y:S02]  /*10980*/  MOV R64, 0x109a0 ;  /* 0x000109a000407802 */ /* 0x000fe40000000f00 */
[----:B------:R-:W-:Y:S05]  /*10990*/  CALL.REL.NOINC `($__internal_113_$__cuda_sm70_shflsync_up) ;  /* 0x00001dd000007944 */ /* 0x000fea0003c00000 */
[----:B-1----:R-:W-:Y:S01]  /*109a0*/  MOV R214, R66 ;  /* 0x0000004200d67202 */ /* 0x002fe20000000f00 */
[----:B0-----:R-:W-:Y:S05]  /*109b0*/  BRA `(.L_x_4623) ;  /* 0xffff7d5000007947 */ /* 0x001fea000383ffff */
.L_x_4516:
[----:B------:R-:W-:Y:S01]  /*109c0*/  HFMA2.MMA R70, -RZ, RZ, 0, 5.9604644775390625e-08 ;  /* 0x00000001ff467435 */ /* 0x000fe200000001ff */
[----:B------:R-:W-:Y:S02]  /*109d0*/  MOV R215, R221 ;  /* 0x000000dd00d77202 */ /* 0x000fe40000000f00 */
[----:B------:R-:W-:Y:S02]  /*109e0*/  MOV R71, RZ ;  /* 0x000000ff00477202 */ /* 0x000fe40000000f00 */
[----:B------:R-:W-:-:S02]  /*109f0*/  MOV R66, 0xffffffff ;  /* 0xffffffff00427802 */ /* 0x000fc40000000f00 */
[----:B------:R-:W-:Y:S02]  /*10a00*/  MOV R64, 0x10a20 ;  /* 0x00010a2000407802 */ /* 0x000fe40000000f00 */
[----:B01----:R-:W-:Y:S05]  /*10a10*/  CALL.REL.NOINC `($__internal_113_$__cuda_sm70_shflsync_up) ;  /* 0x00001d5000007944 */ /* 0x003fea0003c00000 */
[----:B0-----:R-:W-:Y:S01]  /*10a20*/  HFMA2.MMA R70, -RZ, RZ, 0, 5.9604644775390625e-08 ;  /* 0x00000001ff467435 */ /* 0x001fe200000001ff */
[----:B-1----:R-:W-:Y:S02]  /*10a30*/  MOV R222, R66 ;  /* 0x0000004200de7202 */ /* 0x002fe40000000f00 */
[----:B------:R-:W-:Y:S02]  /*10a40*/  MOV R215, R68 ;  /* 0x0000004400d77202 */ /* 0x000fe40000000f00 */
[----:B------:R-:W-:Y:S02]  /*10a50*/  MOV R71, RZ ;  /* 0x000000ff00477202 */ /* 0x000fe40000000f00 */
[----:B------:R-:W-:Y:S02]  /*10a60*/  MOV R66, 0xffffffff ;  /* 0xffffffff00427802 */ /* 0x000fe40000000f00 */
[----:B------:R-:W-:Y:S02]  /*10a70*/  MOV R64, 0x10a90 ;  /* 0x00010a9000407802 */ /* 0x000fe40000000f00 */
[----:B------:R-:W-:Y:S05]  /*10a80*/  CALL.REL.NOINC `($__internal_113_$__cuda_sm70_shflsync_up) ;  /* 0x00001ce000007944 */ /* 0x000fea0003c00000 */
[----:B0-----:R-:W-:Y:S01]  /*10a90*/  HFMA2.MMA R70, -RZ, RZ, 0, 5.9604644775390625e-08 ;  /* 0x00000001ff467435 */ /* 0x001fe200000001ff */
[----:B-1----:R-:W-:-:S02]  /*10aa0*/  MOV R224, R66 ;  /* 0x0000004200e07202 */ /* 0x002fc40000000f00 */
[----:B------:R-:W-:Y:S02]  /*10ab0*/  MOV R215, R69 ;  /* 0x0000004500d77202 */ /* 0x000fe40000000f00 */
[----:B------:R-:W-:Y:S02]  /*10ac0*/  MOV R71, RZ ;  /* 0x000000ff00477202 */ /* 0x000fe40000000f00 */
[----:B------:R-:W-:Y:S02]  /*10ad0*/  MOV R66, 0xffffffff ;  /* 0xffffffff00427802 */ /* 0x000fe40000000f00 */
[----:B------:R-:W-:Y:S02]  /*10ae0*/  MOV R64, 0x10b00 ;  /* 0x00010b0000407802 */ /* 0x000fe40000000f00 */
[----:B------:R-:W-:Y:S05]  /*10af0*/  CALL.REL.NOINC `($__internal_113_$__cuda_sm70_shflsync_up) ;  /* 0x00001c7000007944 */ /* 0x000fea0003c00000 */
        /* <DEDUP_REMOVED lines=20> */
[----:B------:R-:W-:Y:S05]  /*10c40*/  CALL.REL.NOINC `($__internal_113_$__cuda_sm70_shflsync_up) ;  /* 0x00001b2000007944 */ /* 0x000fea0003c00000 */
[----:B0-----:R-:W-:Y:S01]  /*10c50*/  HFMA2.MMA R70, -RZ, RZ, 0, 1.1920928955078125e-07 ;  /* 0x00000002ff467435 */ /* 0x001fe200000001ff */
[----:B-1----:R-:W-:Y:S02]  /*10c60*/  MOV R214, R66 ;  /* 0x0000004200d67202 */ /* 0x002fe40000000f00 */
[----:B------:R-:W-:Y:S02]  /*10c70*/  MOV R215, R221 ;  /* 0x000000dd00d77202 */ /* 0x000fe40000000f00 */
[----:B------:R-:W-:Y:S02]  /*10c80*/  MOV R71, RZ ;  /* 0x000000ff00477202 */ /* 0x000fe40000000f00 */
[----:B------:R-:W-:-:S02]  /*10c90*/  MOV R66, 0xffffffff ;  /* 0xffffffff00427802 */ /* 0x000fc40000000f00 */
[----:B------:R-:W-:Y:S02]  /*10ca0*/  MOV R64, 0x10cc0 ;  /* 0x00010cc000407802 */ /* 0x000fe40000000f00 */
[----:B------:R-:W-:Y:S05]  /*10cb0*/  CALL.REL.NOINC `($__internal_113_$__cuda_sm70_shflsync_up) ;  /* 0x00001ab000007944 */ /* 0x000fea0003c00000 */
[----:B0-----:R-:W-:Y:S01]  /*10cc0*/  HFMA2.MMA R70, -RZ, RZ, 0, 1.1920928955078125e-07 ;  /* 0x00000002ff467435 */ /* 0x001fe200000001ff */
[----:B-1----:R-:W-:Y:S02]  /*10cd0*/  MOV R222, R66 ;  /* 0x0000004200de7202 */ /* 0x002fe40000000f00 */
[----:B------:R-:W-:Y:S02]  /*10ce0*/  MOV R215, R68 ;  /* 0x0000004400d77202 */ /* 0x000fe40000000f00 */
[----:B------:R-:W-:Y:S02]  /*10cf0*/  MOV R71, RZ ;  /* 0x000000ff00477202 */ /* 0x000fe40000000f00 */
[----:B------:R-:W-:Y:S02]  /*10d00*/  MOV R66, 0xffffffff ;  /* 0xffffffff00427802 */ /* 0x000fe40000000f00 */
[----:B------:R-:W-:Y:S02]  /*10d10*/  MOV R64, 0x10d30 ;  /* 0x00010d3000407802 */ /* 0x000fe40000000f00 */
[----:B------:R-:W-:Y:S05]  /*10d20*/  CALL.REL.NOINC `($__internal_113_$__cuda_sm70_shflsync_up) ;  /* 0x00001a4000007944 */ /* 0x000fea0003c00000 */
[----:B0-----:R-:W-:Y:S01]  /*10d30*/  HFMA2.MMA R70, -RZ, RZ, 0, 1.1920928955078125e-07 ;  /* 0x00000002ff467435 */ /* 0x001fe200000001ff */
[----:B-1----:R-:W-:-:S02]  /*10d40*/  MOV R224, R66 ;  /* 0x0000004200e07202 */ /* 0x002fc40000000f00 */
[----:B------:R-:W-:Y:S02]  /*10d50*/  MOV R215, R69 ;  /* 0x0000004500d77202 */ /* 0x000fe40000000f00 */
[----:B------:R-:W-:Y:S02]  /*10d60*/  MOV R71, RZ ;  /* 0x000000ff00477202 */ /* 0x000fe40000000f00 */
[----:B------:R-:W-:Y:S02]  /*10d70*/  MOV R66, 0xffffffff ;  /* 0xffffffff00427802 */ /* 0x000fe40000000f00 */
[----:B------:R-:W-:Y:S02]  /*10d80*/  MOV R64, 0x10da0 ;  /* 0x00010da000407802 */ /* 0x000fe40000000f00 */
[----:B------:R-:W-:Y:S05]  /*10d90*/  CALL.REL.NOINC `($__internal_113_$__cuda_sm70_shflsync_up) ;  /* 0x000019d000007944 */ /* 0x000fea0003c00000 */
        /* <DEDUP_REMOVED lines=17> */
[----:B------:R-:W-:Y:S05]  /*10eb0*/  CALL.REL.NOINC `($__internal_113_$__cuda_sm70_shflsync_up) ;  /* 0x000018b000007944 */ /* 0x000fea0003c00000 */
[----:B0-----:R-:W-:Y:S01]  /*10ec0*/  HFMA2.MMA R70, -RZ, RZ, 0, 2.384185791015625e-07 ;  /* 0x00000004ff467435 */ /* 0x001fe200000001ff */
[----:B-1----:R-:W-:Y:S02]  /*10ed0*/  MOV R214, R66 ;  /* 0x0000004200d67202 */ /* 0x002fe40000000f00 */
[----:B------:R-:W-:Y:S02]  /*10ee0*/  MOV R215, R221 ;  /* 0x000000dd00d77202 */ /* 0x000fe40000000f00 */
[----:B------:R-:W-:Y:S02]  /*10ef0*/  MOV R71, RZ ;  /* 0x000000ff00477202 */ /* 0x000fe40000000f00 */
[----:B------:R-:W-:Y:S02]  /*10f00*/  MOV R66, 0xffffffff ;  /* 0xffffffff00427802 */ /* 0x000fe40000000f00 */
[----:B------:R-:W-:-:S02]  /*10f10*/  MOV R64, 0x10f30 ;  /* 0x00010f3000407802 */ /* 0x000fc40000000f00 */
[----:B------:R-:W-:Y:S05]  /*10f20*/  CALL.REL.NOINC `($__internal_113_$__cuda_sm70_shflsync_up) ;  /* 0x0000184000007944 */ /* 0x000fea0003c00000 */
[----:B0-----:R-:W-:Y:S01]  /*10f30*/  HFMA2.MMA R70, -RZ, RZ, 0, 2.384185791015625e-07 ;  /* 0x00000004ff467435 */ /* 0x001fe200000001ff */
[----:B-1----:R-:W-:-:S02]  /*10f40*/  MOV R222, R66 ;  /* 0x0000004200de7202 */ /* 0x002fc40000000f00 */
[----:B------:R-:W-:Y:S02]  /*10f50*/  MOV R215, R68 ;  /* 0x0000004400d77202 */ /* 0x000fe40000000f00 */
[----:B------:R-:W-:Y:S02]  /*10f60*/  MOV R71, RZ ;  /* 0x000000ff00477202 */ /* 0x000fe40000000f00 */
[----:B------:R-:W-:Y:S02]  /*10f70*/  MOV R66, 0xffffffff ;  /* 0xffffffff00427802 */ /* 0x000fe40000000f00 */
[----:B------:R-:W-:Y:S02]  /*10f80*/  MOV R64, 0x10fa0 ;  /* 0x00010fa000407802 */ /* 0x000fe40000000f00 */
[----:B------:R-:W-:Y:S05]  /*10f90*/  CALL.REL.NOINC `($__internal_113_$__cuda_sm70_shflsync_up) ;  /* 0x000017d000007944 */ /* 0x000fea0003c00000 */
[----:B0-----:R-:W-:Y:S01]  /*10fa0*/  HFMA2.MMA R70, -RZ, RZ, 0, 2.384185791015625e-07 ;  /* 0x00000004ff467435 */ /* 0x001fe200000001ff */
[----:B-1----:R-:W-:Y:S02]  /*10fb0*/  MOV R224, R66 ;  /* 0x0000004200e07202 */ /* 0x002fe40000000f00 */
[----:B------:R-:W-:Y:S02]  /*10fc0*/  MOV R215, R69 ;  /* 0x0000004500d77202 */ /* 0x000fe40000000f00 */
[----:B------:R-:W-:-:S02]  /*10fd0*/  MOV R71, RZ ;  /* 0x000000ff00477202 */ /* 0x000fc40000000f00 */
[----:B------:R-:W-:Y:S02]  /*10fe0*/  MOV R66, 0xffffffff ;  /* 0xffffffff00427802 */ /* 0x000fe40000000f00 */
[----:B------:R-:W-:Y:S02]  /*10ff0*/  MOV R64, 0x11010 ;  /* 0x0001101000407802 */ /* 0x000fe40000000f00 */
[----:B------:R-:W-:Y:S05]  /*11000*/  CALL.REL.NOINC `($__internal_113_$__cuda_sm70_shflsync_up) ;  /* 0x0000176000007944 */ /* 0x000fea0003c00000 */
        /* <DEDUP_REMOVED lines=17> */
[----:B------:R-:W-:Y:S05]  /*11120*/  CALL.REL.NOINC `($__internal_113_$__cuda_sm70_shflsync_up) ;  /* 0x0000164000007944 */ /* 0x000fea0003c00000 */
[----:B0-----:R-:W-:Y:S01]  /*11130*/  HFMA2.MMA R70, -RZ, RZ, 0, 4.76837158203125e-07 ;  /* 0x00000008ff467435 */ /* 0x001fe200000001ff */
[----:B-1----:R-:W-:Y:S02]  /*11140*/  MOV R214, R66 ;  /* 0x0000004200d67202 */ /* 0x002fe40000000f00 */
[----:B------:R-:W-:Y:S02]  /*11150*/  MOV R215, R221 ;  /* 0x000000dd00d77202 */ /* 0x000fe40000000f00 */
[----:B------:R-:W-:Y:S02]  /*11160*/  MOV R71, RZ ;  /* 0x000000ff00477202 */ /* 0x000fe40000000f00 */
[----:B------:R-:W-:Y:S02]  /*11170*/  MOV R66, 0xffffffff ;  /* 0xffffffff00427802 */ /* 0x000fe40000000f00 */
[----:B------:R-:W-:Y:S02]  /*11180*/  MOV R64, 0x111a0 ;  /* 0x000111a000407802 */ /* 0x000fe40000000f00 */
[----:B------:R-:W-:Y:S05]  /*11190*/  CALL.REL.NOINC `($__internal_113_$__cuda_sm70_shflsync_up) ;  /* 0x000015d000007944 */ /* 0x000fea0003c00000 */
[----:B0-----:R-:W-:Y:S01]  /*111a0*/  HFMA2.MMA R70, -RZ, RZ, 0, 4.76837158203125e-07 ;  /* 0x00000008ff467435 */ /* 0x001fe200000001ff */
[----:B-1----:R-:W-:-:S02]  /*111b0*/  MOV R222, R66 ;  /* 0x0000004200de7202 */ /* 0x002fc40000000f00 */
[----:B------:R-:W-:Y:S02]  /*111c0*/  MOV R215, R68 ;  /* 0x0000004400d77202 */ /* 0x000fe40000000f00 */
[----:B------:R-:W-:Y:S02]  /*111d0*/  MOV R71, RZ ;  /* 0x000000ff00477202 */ /* 0x000fe40000000f00 */
[----:B------:R-:W-:Y:S02]  /*111e0*/  MOV R66, 0xffffffff ;  /* 0xffffffff00427802 */ /* 0x000fe40000000f00 */
[----:B------:R-:W-:Y:S02]  /*111f0*/  MOV R64, 0x11210 ;  /* 0x0001121000407802 */ /* 0x000fe40000000f00 */
[----:B------:R-:W-:Y:S05]  /*11200*/  CALL.REL.NOINC `($__internal_113_$__cuda_sm70_shflsync_up) ;  /* 0x0000156000007944 */ /* 0x000fea0003c00000 */
[----:B0-----:R-:W-:Y:S01]  /*11210*/  HFMA2.MMA R70, -RZ, RZ, 0, 4.76837158203125e-07 ;  /* 0x00000008ff467435 */ /* 0x001fe200000001ff */
        /* <DEDUP_REMOVED lines=25> */
[----:B------:R-:W-:Y:S05]  /*113b0*/  CALL.REL.NOINC `($__internal_113_$__cuda_sm70_shflsync_up) ;  /* 0x000013b000007944 */ /* 0x000fea0003c00000 */
[----:B0-----:R-:W-:Y:S01]  /*113c0*/  HFMA2.MMA R70, -RZ, RZ, 0, 9.5367431640625e-07 ;  /* 0x00000010ff467435 */ /* 0x001fe200000001ff */
[----:B-1----:R-:W-:Y:S02]  /*113d0*/  MOV R221, R66 ;  /* 0x0000004200dd7202 */ /* 0x002fe40000000f00 */
[----:B------:R-:W-:Y:S02]  /*113e0*/  MOV R215, R214 ;  /* 0x000000d600d77202 */ /* 0x000fe40000000f00 */
[----:B------:R-:W-:Y:S02]  /*113f0*/  MOV R71, RZ ;  /* 0x000000ff00477202 */ /* 0x000fe40000000f00 */
[----:B------:R-:W-:-:S02]  /*11400*/  MOV R66, 0xffffffff ;  /* 0xffffffff00427802 */ /* 0x000fc40000000f00 */
[----:B------:R-:W-:Y:S02]  /*11410*/  MOV R64, 0x11430 ;  /* 0x0001143000407802 */ /* 0x000fe40000000f00 */
[----:B------:R-:W-:Y:S05]  /*11420*/  CALL.REL.NOINC `($__internal_113_$__cuda_sm70_shflsync_up) ;  /* 0x0000134000007944 */ /* 0x000fea0003c00000 */
[----:B0-----:R-:W-:Y:S01]  /*11430*/  HFMA2.MMA R70, -RZ, RZ, 0, 9.5367431640625e-07 ;  /* 0x00000010ff467435 */ /* 0x001fe200000001ff */
[----:B-1----:R-:W-:Y:S02]  /*11440*/  MOV R223, R66 ;  /* 0x0000004200df7202 */ /* 0x002fe40000000f00 */
[----:B------:R-:W-:Y:S02]  /*11450*/  MOV R215, R68 ;  /* 0x0000004400d77202 */ /* 0x000fe40000000f00 */
[----:B------:R-:W-:Y:S02]  /*11460*/  MOV R71, RZ ;  /* 0x000000ff00477202 */ /* 0x000fe40000000f00 */
[----:B------:R-:W-:Y:S02]  /*11470*/  MOV R66, 0xffffffff ;  /* 0xffffffff00427802 */ /* 0x000fe40000000f00 */
[----:B------:R-:W-:Y:S02]  /*11480*/  MOV R64, 0x114a0 ;  /* 0x000114a000407802 */ /* 0x000fe40000000f00 */
[----:B------:R-:W-:Y:S05]  /*11490*/  CALL.REL.NOINC `($__internal_113_$__cuda_sm70_shflsync_up) ;  /* 0x000012d000007944 */ /* 0x000fea0003c00000 */
[----:B0-----:R-:W-:Y:S01]  /*114a0*/  HFMA2.MMA R70, -RZ, RZ, 0, 9.5367431640625e-07 ;  /* 0x00000010ff467435 */ /* 0x001fe200000001ff */
[----:B-1----:R-:W-:-:S02]  /*114b0*/  MOV R222, R66 ;  /* 0x0000004200de7202 */ /* 0x002fc40000000f00 */
[----:B------:R-:W-:Y:S02]  /*114c0*/  MOV R215, R69 ;  /* 0x0000004500d77202 */ /* 0x000fe40000000f00 */
[----:B------:R-:W-:Y:S02]  /*114d0*/  MOV R71, RZ ;  /* 0x000000ff00477202 */ /* 0x000fe40000000f00 */
[----:B------:R-:W-:Y:S02]  /*114e0*/  MOV R66, 0xffffffff ;  /* 0xffffffff00427802 */ /* 0x000fe40000000f00 */
[----:B------:R-:W-:Y:S02]  /*114f0*/  MOV R64, 0x11510 ;  /* 0x0001151000407802 */ /* 0x000fe40000000f00 */
[----:B------:R-:W-:Y:S05]  /*11500*/  CALL.REL.NOINC `($__internal_113_$__cuda_sm70_shflsync_up) ;  /* 0x0000126000007944 */ /* 0x000fea0003c00000 */
[----:B01----:R-:W-:Y:S05]  /*11510*/  BRA `(.L_x_4624) ;  /* 0xffff765000007947 */ /* 0x003fea000383ffff */
.L_x_4521:
[----:B------:R-:W-:Y:S01]  /*11520*/  HFMA2.MMA R70, -RZ, RZ, 0, 5.9604644775390625e-08 ;  /* 0x00000001ff467435 */ /* 0x000fe200000001ff */
[----:B------:R-:W-:Y:S02]  /*11530*/  MOV R71, RZ ;  /* 0x000000ff00477202 */ /* 0x000fe40000000f00 */
[----:B-1----:R-:W-:Y:S02]  /*11540*/  MOV R66, 0xffffffff ;  /* 0xffffffff00427802 */ /* 0x002fe40000000f00 */
[----:B------:R-:W-:-:S02]  /*11550*/  MOV R64, 0x11570 ;  /* 0x0001157000407802 */ /* 0x000fc40000000f00 */
        /* <DEDUP_REMOVED lines=8> */
[----:B0-----:R-:W-:Y:S01]  /*115e0*/  HFMA2.MMA R70, -RZ, RZ, 0, 5.9604644775390625e-08 ;  /* 0x00000001ff467435 */ /* 0x001fe200000001ff */
[----:B-1----:R-:W-:Y:S02]  /*115f0*/  MOV R69, R66 ;  /* 0x0000004200457202 */ /* 0x002fe40000000f00 */
[----:B------:R-:W-:Y:S02]  /*11600*/  MOV R215, R68 ;  /* 0x0000004400d77202 */ /* 0x000fe40000000f00 */
[----:B------:R-:W-:-:S02]  /*11610*/  MOV R71, RZ ;  /* 0x000000ff00477202 */ /* 0x000fc40000000f00 */
[----:B------:R-:W-:Y:S02]  /*11620*/  MOV R66, 0xffffffff ;  /* 0xffffffff00427802 */ /* 0x000fe40000000f00 */
[----:B------:R-:W-:Y:S02]  /*11630*/  MOV R64, 0x11650 ;  /* 0x0001165000407802 */ /* 0x000fe40000000f00 */
[----:B------:R-:W-:Y:S05]  /*11640*/  CALL.REL.NOINC `($__internal_113_$__cuda_sm70_shflsync_up) ;  /* 0x0000112000007944 */ /* 0x000fea0003c00000 */
[----:B0-----:R-:W-:Y:S01]  /*11650*/  HFMA2.MMA R70, -RZ, RZ, 0, 5.9604644775390625e-08 ;  /* 0x00000001ff467435 */ /* 0x001fe200000001ff */
[----:B-1----:R-:W-:Y:S02]  /*11660*/  MOV R68, R66 ;  /* 0x0000004200447202 */ /* 0x002fe40000000f00 */
[----:B------:R-:W-:Y:S02]  /*11670*/  MOV R215, R67 ;  /* 0x0000004300d77202 */ /* 0x000fe40000000f00 */
[----:B------:R-:W-:Y:S02]  /*11680*/  MOV R71, RZ ;  /* 0x000000ff00477202 */ /* 0x000fe40000000f00 */
[----:B------:R-:W-:Y:S02]  /*11690*/  MOV R66, 0xffffffff ;  /* 0xffffffff00427802 */ /* 0x000fe40000000f00 */
[----:B------:R-:W-:-:S02]  /*116a0*/  MOV R64, 0x116c0 ;  /* 0x000116c000407802 */ /* 0x000fc40000000f00 */
[----:B------:R-:W-:Y:S05]  /*116b0*/  CALL.REL.NOINC `($__internal_113_$__cuda_sm70_shflsync_up) ;  /* 0x000010b000007944 */ /* 0x000fea0003c00000 */
[----:B01----:R-:W-:Y:S01]  /*116c0*/  MOV R71, R66 ;  /* 0x0000004200477202 */ /* 0x003fe20000000f00 */
[----:B------:R-:W-:Y:S01]  /*116d0*/  HFMA2.MMA R66, -RZ, RZ, 0, 0 ;  /* 0x00000000ff427435 */ /* 0x000fe200000001ff */
[----:B------:R-:W-:-:S02]  /*116e0*/  MOV R64, R60 ;  /* 0x0000003c00407202 */ /* 0x000fc40000000f00 */
[----:B------:R-:W-:Y:S02]  /*116f0*/  MOV R70, R214 ;  /* 0x000000d600467202 */ /* 0x000fe40000000f00 */
[----:B------:R-:W-:Y:S02]  /*11700*/  MOV R247, 0xffffffff ;  /* 0xffffffff00f77802 */ /* 0x000fe40000000f00 */
[----:B------:R-:W-:Y:S02]  /*11710*/  MOV R65, 0x11730 ;  /* 0x0001173000417802 */ /* 0x000fe40000000f00 */
[----:B------:R-:W-:Y:S05]  /*11720*/  CALL.REL.NOINC `($__internal_112_$__cuda_sm70_shflsync_idx_p) ;  /* 0x00000fd000007944 */ /* 0x000fea0003c00000 */
[----:B-1----:R-:W-:Y:S01]  /*11730*/  MOV R60, R66 ;  /* 0x00000042003c7202 */ /* 0x002fe20000000f00 */
[----:B------:R-:W-:Y:S01]  /*11740*/  HFMA2.MMA R66, -RZ, RZ, 0, 0 ;  /* 0x00000000ff427435 */ /* 0x000fe200000001ff */
[----:B------:R-:W-:Y:S02]  /*11750*/  MOV R64, R61 ;  /* 0x0000003d00407202 */ /* 0x000fe40000000f00 */
[----:B------:R-:W-:Y:S02]  /*11760*/  MOV R247, 0xffffffff ;  /* 0xffffffff00f77802 */ /* 0x000fe40000000f00 */
[----:B------:R-:W-:-:S02]  /*11770*/  MOV R65, 0x11790 ;  /* 0x0001179000417802 */ /* 0x000fc40000000f00 */
[----:B------:R-:W-:Y:S05]  /*11780*/  CALL.REL.NOINC `($__internal_112_$__cuda_sm70_shflsync_idx_p) ;  /* 0x00000f7000007944 */ /* 0x000fea0003c00000 */
[----:B-1----:R-:W-:Y:S01]  /*11790*/  MOV R61, R66 ;  /* 0x00000042003d7202 */ /* 0x002fe20000000f00 */
[----:B------:R-:W-:Y:S01]  /*117a0*/  HFMA2.MMA R66, -RZ, RZ, 0, 0 ;  /* 0x00000000ff427435 */ /* 0x000fe200000001ff */
[----:B------:R-:W-:-:S02]  /*117b0*/  MOV R64, R62 ;  /* 0x0000003e00407202 */ /* 0x000fc40000000f00 */
[----:B------:R-:W-:Y:S02]  /*117c0*/  MOV R247, 0xffffffff ;  /* 0xffffffff00f77802 */ /* 0x000fe40000000f00 */
[----:B------:R-:W-:Y:S02]  /*117d0*/  MOV R65, 0x117f0 ;  /* 0x000117f000417802 */ /* 0x000fe40000000f00 */
[----:B------:R-:W-:Y:S05]  /*117e0*/  CALL.REL.NOINC `($__internal_112_$__cuda_sm70_shflsync_idx_p) ;  /* 0x00000f1000007944 */ /* 0x000fea0003c00000 */
[----:B-1----:R-:W-:Y:S01]  /*117f0*/  MOV R62, R66 ;  /* 0x00000042003e7202 */ /* 0x002fe20000000f00 */
[----:B------:R-:W-:Y:S01]  /*11800*/  HFMA2.MMA R66, -RZ, RZ, 0, 0 ;  /* 0x00000000ff427435 */ /* 0x000fe200000001ff */
[----:B------:R-:W-:Y:S02]  /*11810*/  MOV R64, R63 ;  /* 0x0000003f00407202 */ /* 0x000fe40000000f00 */
[----:B------:R-:W-:Y:S02]  /*11820*/  MOV R247, 0xffffffff ;  /* 0xffffffff00f77802 */ /* 0x000fe40000000f00 */
[----:B------:R-:W-:Y:S02]  /*11830*/  MOV R65, 0x11850 ;  /* 0x0001185000417802 */ /* 0x000fe40000000f00 */
[----:B------:R-:W-:Y:S05]  /*11840*/  CALL.REL.NOINC `($__internal_112_$__cuda_sm70_shflsync_idx_p) ;  /* 0x00000eb000007944 */ /* 0x000fea0003c00000 */
[----:B-1----:R-:W-:Y:S01]  /*11850*/  MOV R63, R66 ;  /* 0x00000042003f7202 */ /* 0x002fe20000000f00 */
[----:B------:R-:W-:Y:S05]  /*11860*/  BRA `(.L_x_4625) ;  /* 0xffff75e000007947 */ /* 0x000fea000383ffff */
.L_x_4524:
[----:B------:R-:W-:Y:S01]  /*11870*/  HFMA2.MMA R66, -RZ, RZ, 0, 5.9604644775390625e-08 ;  /* 0x00000001ff427435 */ /* 0x000fe200000001ff */
[----:B------:R-:W-:-:S02]  /*11880*/  MOV R241, R239 ;  /* 0x000000ef00f17202 */ /* 0x000fc40000000f00 */
[----:B------:R-:W-:Y:S02]  /*11890*/  MOV R242, 0x1f ;  /* 0x0000001f00f27802 */ /* 0x000fe40000000f00 */
[----:B------:R-:W-:Y:S02]  /*118a0*/  MOV R65, 0xffffffff ;  /* 0xffffffff00417802 */ /* 0x000fe40000000f00 */
[----:B------:R-:W-:Y:S02]  /*118b0*/  MOV R64, 0x118d0 ;  /* 0x000118d000407802 */ /* 0x000fe40000000f00 */
[----:B------:R-:W-:Y:S05]  /*118c0*/  CALL.REL.NOINC `($__internal_111_$__cuda_sm70_shflsync_down) ;  /* 0x00000df000007944 */ /* 0x000fea0003c00000 */
[----:B-1----:R-:W-:Y:S01]  /*118d0*/  MOV R67, R66 ;  /* 0x0000004200437202 */ /* 0x002fe20000000f00 */
[----:B------:R-:W-:Y:S05]  /*118e0*/  BRA `(.L_x_4626) ;  /* 0xffff887000007947 */ /* 0x000fea000383ffff */
.L_x_4525:
[----:B------:R-:W-:Y:S01]  /*118f0*/  HFMA2.MMA R66, -RZ, RZ, 0, 5.9604644775390625e-08 ;  /* 0x00000001ff427435 */ /* 0x000fe200000001ff */
[----:B------:R-:W-:Y:S02]  /*11900*/  MOV R241, R69 ;  /* 0x0000004500f17202 */ /* 0x000fe40000000f00 */
[----:B------:R-:W-:Y:S02]  /*11910*/  MOV R242, 0x1f ;  /* 0x0000001f00f27802 */ /* 0x000fe40000000f00 */
[----:B------:R-:W-:-:S02]  /*11920*/  MOV R65, 0xffffffff ;  /* 0xffffffff00417802 */ /* 0x000fc40000000f00 */
[----:B------:R-:W-:Y:S02]  /*11930*/  MOV R64, 0x11950 ;  /* 0x0001195000407802 */ /* 0x000fe40000000f00 */
[----:B01----:R-:W-:Y:S05]  /*11940*/  CALL.REL.NOINC `($__internal_111_$__cuda_sm70_shflsync_down) ;  /* 0x00000d7000007944 */ /* 0x003fea0003c00000 */
[----:B-1----:R-:W-:Y:S01]  /*11950*/  MOV R69, R66 ;  /* 0x0000004200457202 */ /* 0x002fe20000000f00 */
[----:B------:R-:W-:Y:S01]  /*11960*/  HFMA2.MMA R66, -RZ, RZ, 0, 5.9604644775390625e-08 ;  /* 0x00000001ff427435 */ /* 0x000fe200000001ff */
[----:B------:R-:W-:Y:S02]  /*11970*/  MOV R241, R68 ;  /* 0x0000004400f17202 */ /* 0x000fe40000000f00 */
[----:B------:R-:W-:Y:S02]  /*11980*/  MOV R242, 0x1f ;  /* 0x0000001f00f27802 */ /* 0x000fe40000000f00 */
[----:B------:R-:W-:Y:S02]  /*11990*/  MOV R65, 0xffffffff ;  /* 0xffffffff00417802 */ /* 0x000fe40000000f00 */
[----:B------:R-:W-:Y:S02]  /*119a0*/  MOV R64, 0x119c0 ;  /* 0x000119c000407802 */ /* 0x000fe40000000f00 */
[----:B------:R-:W-:Y:S05]  /*119b0*/  CALL.REL.NOINC `($__internal_111_$__cuda_sm70_shflsync_down) ;  /* 0x00000d0000007944 */ /* 0x000fea0003c00000 */
[----:B-1----:R-:W-:Y:S01]  /*119c0*/  MOV R239, R66 ;  /* 0x0000004200ef7202 */ /* 0x002fe20000000f00 */
[----:B------:R-:W-:Y:S01]  /*119d0*/  HFMA2.MMA R66, -RZ, RZ, 0, 5.9604644775390625e-08 ;  /* 0x00000001ff427435 */ /* 0x000fe200000001ff */
[----:B------:R-:W-:-:S02]  /*119e0*/  MOV R241, R70 ;  /* 0x0000004600f17202 */ /* 0x000fc40000000f00 */
[----:B------:R-:W-:Y:S02]  /*119f0*/  MOV R242, 0x1f ;  /* 0x0000001f00f27802 */ /* 0x000fe40000000f00 */
[----:B------:R-:W-:Y:S02]  /*11a00*/  MOV R65, 0xffffffff ;  /* 0xffffffff00417802 */ /* 0x000fe40000000f00 */
[----:B------:R-:W-:Y:S02]  /*11a10*/  MOV R64, 0x11a30 ;  /* 0x00011a3000407802 */ /* 0x000fe40000000f00 */
[----:B------:R-:W-:Y:S05]  /*11a20*/  CALL.REL.NOINC `($__internal_111_$__cuda_sm70_shflsync_down) ;  /* 0x00000c9000007944 */ /* 0x000fea0003c00000 */
[----:B-1----:R-:W-:Y:S05]  /*11a30*/  BRA `(.L_x_4627) ;  /* 0xffff876000007947 */ /* 0x002fea000383ffff */
.L_x_4528:
[----:B----4-:R-:W-:Y:S01]  /*11a40*/  HFMA2.MMA R66, -RZ, RZ, 0, 1.1920928955078125e-07 ;  /* 0x00000002ff427435 */ /* 0x010fe200000001ff */
[----:B------:R-:W-:Y:S02]  /*11a50*/  MOV R241, R71 ;  /* 0x0000004700f17202 */ /* 0x000fe40000000f00 */
[----:B------:R-:W-:Y:S02]  /*11a60*/  MOV R242, 0x1f ;  /* 0x0000001f00f27802 */ /* 0x000fe40000000f00 */
[----:B------:R-:W-:Y:S02]  /*11a70*/  MOV R65, 0xffffffff ;  /* 0xffffffff00417802 */ /* 0x000fe40000000f00 */
[----:B------:R-:W-:-:S02]  /*11a80*/  MOV R64, 0x11aa0 ;  /* 0x00011aa000407802 */ /* 0x000fc40000000f00 */
[----:B0123--:R-:W-:Y:S05]  /*11a90*/  CALL.REL.NOINC `($__internal_111_$__cuda_sm70_shflsync_down) ;  /* 0x00000c2000007944 */ /* 0x00ffea0003c00000 */
[----:B-1----:R-:W-:Y:S01]  /*11aa0*/  MOV R67, R66 ;  /* 0x0000004200437202 */ /* 0x002fe20000000f00 */
[----:B------:R-:W-:Y:S01]  /*11ab0*/  HFMA2.MMA R66, -RZ, RZ, 0, 1.1920928955078125e-07 ;  /* 0x00000002ff427435 */ /* 0x000fe200000001ff */
[----:B------:R-:W-:-:S02]  /*11ac0*/  MOV R241, R240 ;  /* 0x000000f000f17202 */ /* 0x000fc40000000f00 */
[----:B------:R-:W-:Y:S02]  /*11ad0*/  MOV R242, 0x1f ;  /* 0x0000001f00f27802 */ /* 0x000fe40000000f00 */
[----:B------:R-:W-:Y:S02]  /*11ae0*/  MOV R65, 0xffffffff ;  /* 0xffffffff00417802 */ /* 0x000fe40000000f00 */
[----:B------:R-:W-:Y:S02]  /*11af0*/  MOV R64, 0x11b10 ;  /* 0x00011b1000407802 */ /* 0x000fe40000000f00 */
[----:B------:R-:W-:Y:S05]  /*11b00*/  CALL.REL.NOINC `($__internal_111_$__cuda_sm70_shflsync_down) ;  /* 0x00000bb000007944 */ /* 0x000fea0003c00000 */
[----:B-1----:R-:W-:Y:S01]  /*11b10*/  MOV R69, R66 ;  /* 0x0000004200457202 */ /* 0x002fe20000000f00 */
[----:B------:R-:W-:Y:S01]  /*11b20*/  HFMA2.MMA R66, -RZ, RZ, 0, 1.1920928955078125e-07 ;  /* 0x00000002ff427435 */ /* 0x000fe200000001ff */
[----:B------:R-:W-:Y:S02]  /*11b30*/  MOV R241, R68 ;  /* 0x0000004400f17202 */ /* 0x000fe40000000f00 */
[----:B------:R-:W-:Y:S02]  /*11b40*/  MOV R242, 0x1f ;  /* 0x0000001f00f27802 */ /* 0x000fe40000000f00 */
[----:B------:R-:W-:-:S02]  /*11b50*/  MOV R65, 0xffffffff ;  /* 0xffffffff00417802 */ /* 0x000fc40000000f00 */
[----:B------:R-:W-:Y:S02]  /*11b60*/  MOV R64, 0x11b80 ;  /* 0x00011b8000407802 */ /* 0x000fe40000000f00 */
[----:B------:R-:W-:Y:S05]  /*11b70*/  CALL.REL.NOINC `($__internal_111_$__cuda_sm70_shflsync_down) ;  /* 0x00000b4000007944 */ /* 0x000fea0003c00000 */
[----:B-1----:R-:W-:Y:S01]  /*11b80*/  MOV R70, R66 ;  /* 0x0000004200467202 */ /* 0x002fe20000000f00 */
[----:B------:R-:W-:Y:S01]  /*11b90*/  HFMA2.MMA R66, -RZ, RZ, 0, 1.1920928955078125e-07 ;  /* 0x00000002ff427435 */ /* 0x000fe200000001ff */
[----:B------:R-:W-:Y:S02]  /*11ba0*/  MOV R241, R238 ;  /* 0x000000ee00f17202 */ /* 0x000fe40000000f00 */
[----:B------:R-:W-:Y:S02]  /*11bb0*/  MOV R242, 0x1f ;  /* 0x0000001f00f27802 */ /* 0x000fe40000000f00 */
[----:B------:R-:W-:Y:S02]  /*11bc0*/  MOV R65, 0xffffffff ;  /* 0xffffffff00417802 */ /* 0x000fe40000000f00 */
[----:B------:R-:W-:Y:S02]  /*11bd0*/  MOV R64, 0x11bf0 ;  /* 0x00011bf000407802 */ /* 0x000fe40000000f00 */
[----:B------:R-:W-:Y:S05]  /*11be0*/  CALL.REL.NOINC `($__internal_111_$__cuda_sm70_shflsync_down) ;  /* 0x00000ad000007944 */ /* 0x000fea0003c00000 */
[----:B-1----:R-:W-:Y:S05]  /*11bf0*/  BRA `(.L_x_4628) ;  /* 0xffff86e000007947 */ /* 0x002fea000383ffff */
.L_x_4531:
[----:B----4-:R-:W-:Y:S01]  /*11c00*/  HFMA2.MMA R66, -RZ, RZ, 0, 2.384185791015625e-07 ;  /* 0x00000004ff427435 */ /* 0x010fe200000001ff */
[----:B------:R-:W-:Y:S02]  /*11c10*/  MOV R241, R71 ;  /* 0x0000004700f17202 */ /* 0x000fe40000000f00 */
[----:B------:R-:W-:-:S02]  /*11c20*/  MOV R242, 0x1f ;  /* 0x0000001f00f27802 */ /* 0x000fc40000000f00 */
[----:B------:R-:W-:Y:S02]  /*11c30*/  MOV R65, 0xffffffff ;  /* 0xffffffff00417802 */ /* 0x000fe40000000f00 */
[----:B------:R-:W-:Y:S02]  /*11c40*/  MOV R64, 0x11c60 ;  /* 0x00011c6000407802 */ /* 0x000fe40000000f00 */
[----:B0123--:R-:W-:Y:S05]  /*11c50*/  CALL.REL.NOINC `($__internal_111_$__cuda_sm70_shflsync_down) ;  /* 0x00000a6000007944 */ /* 0x00ffea0003c00000 */
[----:B-1----:R-:W-:Y:S01]  /*11c60*/  MOV R67, R66 ;  /* 0x0000004200437202 */ /* 0x002fe20000000f00 */
[----:B------:R-:W-:Y:S05]  /*11c70*/  BRA `(.L_x_4629) ;  /* 0xffff877000007947 */ /* 0x000fea000383ffff */
.L_x_4532:
[----:B----4-:R-:W-:Y:S01]  /*11c80*/  HFMA2.MMA R66, -RZ, RZ, 0, 2.384185791015625e-07 ;  /* 0x00000004ff427435 */ /* 0x010fe200000001ff */
[----:B------:R-:W-:Y:S02]  /*11c90*/  MOV R241, R240 ;  /* 0x000000f000f17202 */ /* 0x000fe40000000f00 */
[----:B------:R-:W-:Y:S02]  /*11ca0*/  MOV R242, 0x1f ;  /* 0x0000001f00f27802 */ /* 0x000fe40000000f00 */
[----:B------:R-:W-:Y:S02]  /*11cb0*/  MOV R65, 0xffffffff ;  /* 0xffffffff00417802 */ /* 0x000fe40000000f00 */
[----:B------:R-:W-:-:S02]  /*11cc0*/  MOV R64, 0x11ce0 ;  /* 0x00011ce000407802 */ /* 0x000fc40000000f00 */
[----:B0123--:R-:W-:Y:S05]  /*11cd0*/  CALL.REL.NOINC `($__internal_111_$__cuda_sm70_shflsync_down) ;  /* 0x000009e000007944 */ /* 0x00ffea0003c00000 */
[----:B-1----:R-:W-:Y:S01]  /*11ce0*/  MOV R69, R66 ;  /* 0x0000004200457202 */ /* 0x002fe20000000f00 */
[----:B------:R-:W-:Y:S01]  /*11cf0*/  HFMA2.MMA R66, -RZ, RZ, 0, 2.384185791015625e-07 ;  /* 0x00000004ff427435 */ /* 0x000fe200000001ff */
[----:B------:R-:W-:-:S02]  /*11d00*/  MOV R241, R68 ;  /* 0x0000004400f17202 */ /* 0x000fc40000000f00 */
[----:B------:R-:W-:Y:S02]  /*11d10*/  MOV R242, 0x1f ;  /* 0x0000001f00f27802 */ /* 0x000fe40000000f00 */
[----:B------:R-:W-:Y:S02]  /*11d20*/  MOV R65, 0xffffffff ;  /* 0xffffffff00417802 */ /* 0x000fe40000000f00 */
[----:B------:R-:W-:Y:S02]  /*11d30*/  MOV R64, 0x11d50 ;  /* 0x00011d5000407802 */ /* 0x000fe40000000f00 */
[----:B------:R-:W-:Y:S05]  /*11d40*/  CALL.REL.NOINC `($__internal_111_$__cuda_sm70_shflsync_down) ;  /* 0x0000097000007944 */ /* 0x000fea0003c00000 */
[----:B-1----:R-:W-:Y:S01]  /*11d50*/  MOV R70, R66 ;  /* 0x0000004200467202 */ /* 0x002fe20000000f00 */
[----:B------:R-:W-:Y:S01]  /*11d60*/  HFMA2.MMA R66, -RZ, RZ, 0, 2.384185791015625e-07 ;  /* 0x00000004ff427435 */ /* 0x000fe200000001ff */
[----:B------:R-:W-:Y:S02]  /*11d70*/  MOV R241, R238 ;  /* 0x000000ee00f17202 */ /* 0x000fe40000000f00 */
[----:B------:R-:W-:Y:S02]  /*11d80*/  MOV R242, 0x1f ;  /* 0x0000001f00f27802 */ /* 0x000fe40000000f00 */
[----:B------:R-:W-:-:S02]  /*11d90*/  MOV R65, 0xffffffff ;  /* 0xffffffff00417802 */ /* 0x000fc40000000f00 */
[----:B------:R-:W-:Y:S02]  /*11da0*/  MOV R64, 0x11dc0 ;  /* 0x00011dc000407802 */ /* 0x000fe40000000f00 */
[----:B------:R-:W-:Y:S05]  /*11db0*/  CALL.REL.NOINC `($__internal_111_$__cuda_sm70_shflsync_down) ;  /* 0x0000090000007944 */ /* 0x000fea0003c00000 */
[----:B-1----:R-:W-:Y:S05]  /*11dc0*/  BRA `(.L_x_4630) ;  /* 0xffff866000007947 */ /* 0x002fea000383ffff */
.L_x_4535:
[----:B----4-:R-:W-:Y:S01]  /*11dd0*/  HFMA2.MMA R66, -RZ, RZ, 0, 4.76837158203125e-07 ;  /* 0x00000008ff427435 */ /* 0x010fe200000001ff */
[----:B------:R-:W-:Y:S02]  /*11de0*/  MOV R241, R71 ;  /* 0x0000004700f17202 */ /* 0x000fe40000000f00 */
[----:B------:R-:W-:Y:S02]  /*11df0*/  MOV R242, 0x1f ;  /* 0x0000001f00f27802 */ /* 0x000fe40000000f00 */
[----:B------:R-:W-:Y:S02]  /*11e00*/  MOV R65, 0xffffffff ;  /* 0xffffffff00417802 */ /* 0x000fe40000000f00 */
[----:B------:R-:W-:Y:S02]  /*11e10*/  MOV R64, 0x11e30 ;  /* 0x00011e3000407802 */ /* 0x000fe40000000f00 */
[----:B0123--:R-:W-:Y:S05]  /*11e20*/  CALL.REL.NOINC `($__internal_111_$__cuda_sm70_shflsync_down) ;  /* 0x0000089000007944 */ /* 0x00ffea0003c00000 */
[----:B-1----:R-:W-:Y:S01]  /*11e30*/  MOV R67, R66 ;  /* 0x0000004200437202 */ /* 0x002fe20000000f00 */
[----:B------:R-:W-:Y:S01]  /*11e40*/  HFMA2.MMA R66, -RZ, RZ, 0, 4.76837158203125e-07 ;  /* 0x00000008ff427435 */ /* 0x000fe200000001ff */
[----:B------:R-:W-:Y:S02]  /*11e50*/  MOV R241, R240 ;  /* 0x000000f000f17202 */ /* 0x000fe40000000f00 */
[----:B------:R-:W-:-:S02]  /*11e60*/  MOV R242, 0x1f ;  /* 0x0000001f00f27802 */ /* 0x000fc40000000f00 */
[----:B------:R-:W-:Y:S02]  /*11e70*/  MOV R65, 0xffffffff ;  /* 0xffffffff00417802 */ /* 0x000fe40000000f00 */
[----:B------:R-:W-:Y:S02]  /*11e80*/  MOV R64, 0x11ea0 ;  /* 0x00011ea000407802 */ /* 0x000fe40000000f00 */
[----:B------:R-:W-:Y:S05]  /*11e90*/  CALL.REL.NOINC `($__internal_111_$__cuda_sm70_shflsync_down) ;  /* 0x0000082000007944 */ /* 0x000fea0003c00000 */
[----:B-1----:R-:W-:Y:S01]  /*11ea0*/  MOV R69, R66 ;  /* 0x0000004200457202 */ /* 0x002fe20000000f00 */
[----:B------:R-:W-:Y:S01]  /*11eb0*/  HFMA2.MMA R66, -RZ, RZ, 0, 4.76837158203125e-07 ;  /* 0x00000008ff427435 */ /* 0x000fe200000001ff */
[----:B------:R-:W-:Y:S02]  /*11ec0*/  MOV R241, R68 ;  /* 0x0000004400f17202 */ /* 0x000fe40000000f00 */
[----:B------:R-:W-:Y:S02]  /*11ed0*/  MOV R242, 0x1f ;  /* 0x0000001f00f27802 */ /* 0x000fe40000000f00 */
[----:B------:R-:W-:Y:S02]  /*11ee0*/  MOV R65, 0xffffffff ;  /* 0xffffffff00417802 */ /* 0x000fe40000000f00 */
[----:B------:R-:W-:-:S02]  /*11ef0*/  MOV R64, 0x11f10 ;  /* 0x00011f1000407802 */ /* 0x000fc40000000f00 */
[----:B------:R-:W-:Y:S05]  /*11f00*/  CALL.REL.NOINC `($__internal_111_$__cuda_sm70_shflsync_down) ;  /* 0x000007b000007944 */ /* 0x000fea0003c00000 */
[----:B-1----:R-:W-:Y:S01]  /*11f10*/  MOV R70, R66 ;  /* 0x0000004200467202 */ /* 0x002fe20000000f00 */
[----:B------:R-:W-:Y:S01]  /*11f20*/  HFMA2.MMA R66, -RZ, RZ, 0, 4.76837158203125e-07 ;  /* 0x00000008ff427435 */ /* 0x000fe200000001ff */
[----:B------:R-:W-:-:S02]  /*11f30*/  MOV R241, R238 ;  /* 0x000000ee00f17202 */ /* 0x000fc40000000f00 */
[----:B------:R-:W-:Y:S02]  /*11f40*/  MOV R242, 0x1f ;  /* 0x0000001f00f27802 */ /* 0x000fe40000000f00 */
[----:B------:R-:W-:Y:S02]  /*11f50*/  MOV R65, 0xffffffff ;  /* 0xffffffff00417802 */ /* 0x000fe40000000f00 */
[----:B------:R-:W-:Y:S02]  /*11f60*/  MOV R64, 0x11f80 ;  /* 0x00011f8000407802 */ /* 0x000fe40000000f00 */
[----:B------:R-:W-:Y:S05]  /*11f70*/  CALL.REL.NOINC `($__internal_111_$__cuda_sm70_shflsync_down) ;  /* 0x0000074000007944 */ /* 0x000fea0003c00000 */
[----:B-1----:R-:W-:Y:S05]  /*11f80*/  BRA `(.L_x_4631) ;  /* 0xffff85e000007947 */ /* 0x002fea000383ffff */
.L_x_4538:
[----:B----4-:R-:W-:Y:S01]  /*11f90*/  HFMA2.MMA R66, -RZ, RZ, 0, 9.5367431640625e-07 ;  /* 0x00000010ff427435 */ /* 0x010fe200000001ff */
[----:B------:R-:W-:Y:S02]  /*11fa0*/  MOV R241, R71 ;  /* 0x0000004700f17202 */ /* 0x000fe40000000f00 */
[----:B------:R-:W-:Y:S02]  /*11fb0*/  MOV R242, 0x1f ;  /* 0x0000001f00f27802 */ /* 0x000fe40000000f00 */
[----:B------:R-:W-:Y:S02]  /*11fc0*/  MOV R65, 0xffffffff ;  /* 0xffffffff00417802 */ /* 0x000fe40000000f00 */
[----:B------:R-:W-:-:S02]  /*11fd0*/  MOV R64, 0x11ff0 ;  /* 0x00011ff000407802 */ /* 0x000fc40000000f00 */
[----:B0123--:R-:W-:Y:S05]  /*11fe0*/  CALL.REL.NOINC `($__internal_111_$__cuda_sm70_shflsync_down) ;  /* 0x000006d000007944 */ /* 0x00ffea0003c00000 */
[----:B-1----:R-:W-:Y:S01]  /*11ff0*/  MOV R67, R66 ;  /* 0x0000004200437202 */ /* 0x002fe20000000f00 */
[----:B------:R-:W-:Y:S05]  /*12000*/  BRA `(.L_x_4632) ;  /* 0xffff867000007947 */ /* 0x000fea000383ffff */
.L_x_4539:
[----:B----4-:R-:W-:Y:S01]  /*12010*/  HFMA2.MMA R66, -RZ, RZ, 0, 9.5367431640625e-07 ;  /* 0x00000010ff427435 */ /* 0x010fe200000001ff */
[----:B------:R-:W-:-:S02]  /*12020*/  MOV R241, R240 ;  /* 0x000000f000f17202 */ /* 0x000fc40000000f00 */
[----:B------:R-:W-:Y:S02]  /*12030*/  MOV R242, 0x1f ;  /* 0x0000001f00f27802 */ /* 0x000fe40000000f00 */
[----:B------:R-:W-:Y:S02]  /*12040*/  MOV R65, 0xffffffff ;  /* 0xffffffff00417802 */ /* 0x000fe40000000f00 */
[----:B------:R-:W-:Y:S02]  /*12050*/  MOV R64, 0x12070 ;  /* 0x0001207000407802 */ /* 0x000fe40000000f00 */
[----:B0123--:R-:W-:Y:S05]  /*12060*/  CALL.REL.NOINC `($__internal_111_$__cuda_sm70_shflsync_down) ;  /* 0x0000065000007944 */ /* 0x00ffea0003c00000 */
[----:B-1----:R-:W-:Y:S01]  /*12070*/  MOV R69, R66 ;  /* 0x0000004200457202 */ /* 0x002fe20000000f00 */
[----:B------:R-:W-:Y:S01]  /*12080*/  HFMA2.MMA R66, -RZ, RZ, 0, 9.5367431640625e-07 ;  /* 0x00000010ff427435 */ /* 0x000fe200000001ff */
[----:B------:R-:W-:Y:S02]  /*12090*/  MOV R241, R68 ;  /* 0x0000004400f17202 */ /* 0x000fe40000000f00 */
[----:B------:R-:W-:Y:S02]  /*120a0*/  MOV R242, 0x1f ;  /* 0x0000001f00f27802 */ /* 0x000fe40000000f00 */
[----:B------:R-:W-:-:S02]  /*120b0*/  MOV R65, 0xffffffff ;  /* 0xffffffff00417802 */ /* 0x000fc40000000f00 */
[----:B------:R-:W-:Y:S02]  /*120c0*/  MOV R64, 0x120e0 ;  /* 0x000120e000407802 */ /* 0x000fe40000000f00 */
[----:B------:R-:W-:Y:S05]  /*120d0*/  CALL.REL.NOINC `($__internal_111_$__cuda_sm70_shflsync_down) ;  /* 0x000005e000007944 */ /* 0x000fea0003c00000 */
[----:B-1----:R-:W-:Y:S01]  /*120e0*/  MOV R70, R66 ;  /* 0x0000004200467202 */ /* 0x002fe20000000f00 */
[----:B------:R-:W-:Y:S01]  /*120f0*/  HFMA2.MMA R66, -RZ, RZ, 0, 9.5367431640625e-07 ;  /* 0x00000010ff427435 */ /* 0x000fe200000001ff */
[----:B------:R-:W-:Y:S02]  /*12100*/  MOV R241, R238 ;  /* 0x000000ee00f17202 */ /* 0x000fe40000000f00 */
[----:B------:R-:W-:Y:S02]  /*12110*/  MOV R242, 0x1f ;  /* 0x0000001f00f27802 */ /* 0x000fe40000000f00 */
[----:B------:R-:W-:Y:S02]  /*12120*/  MOV R65, 0xffffffff ;  /* 0xffffffff00417802 */ /* 0x000fe40000000f00 */
[----:B------:R-:W-:Y:S02]  /*12130*/  MOV R64, 0x12150 ;  /* 0x0001215000407802 */ /* 0x000fe40000000f00 */
[----:B------:R-:W-:Y:S05]  /*12140*/  CALL.REL.NOINC `($__internal_111_$__cuda_sm70_shflsync_down) ;  /* 0x0000057000007944 */ /* 0x000fea0003c00000 */
[----:B-1----:R-:W-:Y:S05]  /*12150*/  BRA `(.L_x_4633) ;  /* 0xffff856000007947 */ /* 0x002fea000383ffff */
.L_x_4542:
[----:B----4-:R-:W-:Y:S01]  /*12160*/  HFMA2.MMA R66, -RZ, RZ, 0, 0 ;  /* 0x00000000ff427435 */ /* 0x010fe200000001ff */
[----:B------:R-:W-:Y:S02]  /*12170*/  MOV R64, R71 ;  /* 0x0000004700407202 */ /* 0x000fe40000000f00 */
[----:B------:R-:W-:-:S02]  /*12180*/  MOV R247, 0xffffffff ;  /* 0xffffffff00f77802 */ /* 0x000fc40000000f00 */
[----:B------:R-:W-:Y:S02]  /*12190*/  MOV R65, 0x121b0 ;  /* 0x000121b000417802 */ /* 0x000fe40000000f00 */
[----:B0123--:R-:W-:Y:S05]  /*121a0*/  CALL.REL.NOINC `($__internal_112_$__cuda_sm70_shflsync_idx_p) ;  /* 0x0000055000007944 */ /* 0x00ffea0003c00000 */
[----:B-1----:R-:W-:Y:S01]  /*121b0*/  MOV R69, R66 ;  /* 0x0000004200457202 */ /* 0x002fe20000000f00 */
[----:B------:R-:W-:Y:S01]  /*121c0*/  HFMA2.MMA R66, -RZ, RZ, 0, 0 ;  /* 0x00000000ff427435 */ /* 0x000fe200000001ff */
[----:B------:R-:W-:Y:S02]  /*121d0*/  MOV R64, R240 ;  /* 0x000000f000407202 */ /* 0x000fe40000000f00 */
[----:B------:R-:W-:Y:S02]  /*121e0*/  MOV R247, 0xffffffff ;  /* 0xffffffff00f77802 */ /* 0x000fe40000000f00 */
[----:B------:R-:W-:Y:S02]  /*121f0*/  MOV R65, 0x12210 ;  /* 0x0001221000417802 */ /* 0x000fe40000000f00 */
[----:B------:R-:W-:Y:S05]  /*12200*/  CALL.REL.NOINC `($__internal_112_$__cuda_sm70_shflsync_idx_p) ;  /* 0x000004f000007944 */ /* 0x000fea0003c00000 */
[----:B-1----:R-:W-:Y:S01]  /*12210*/  MOV R239, R66 ;  /* 0x0000004200ef7202 */ /* 0x002fe20000000f00 */
[----:B------:R-:W-:Y:S01]  /*12220*/  HFMA2.MMA R66, -RZ, RZ, 0, 0 ;  /* 0x00000000ff427435 */ /* 0x000fe200000001ff */
[----:B------:R-:W-:Y:S02]  /*12230*/  MOV R64, R68 ;  /* 0x0000004400407202 */ /* 0x000fe40000000f00 */
[----:B------:R-:W-:-:S02]  /*12240*/  MOV R247, 0xffffffff ;  /* 0xffffffff00f77802 */ /* 0x000fc40000000f00 */
        /* <DEDUP_REMOVED lines=16> */
[----:B------:R-:W-:Y:S05]  /*12350*/  CALL.REL.NOINC `($__internal_111_$__cuda_sm70_shflsync_down) ;  /* 0x0000036000007944 */ /* 0x000fea0003c00000 */
[----:B-1----:R-:W-:Y:S01]  /*12360*/  MOV R71, R66 ;  /* 0x0000004200477202 */ /* 0x002fe20000000f00 */
[----:B------:R-:W-:Y:S01]  /*12370*/  HFMA2.MMA R66, -RZ, RZ, 0, 5.9604644775390625e-08 ;  /* 0x00000001ff427435 */ /* 0x000fe200000001ff */
[----:B------:R-:W-:Y:S02]  /*12380*/  MOV R241, R240 ;  /* 0x000000f000f17202 */ /* 0x000fe40000000f00 */
[----:B------:R-:W-:Y:S02]  /*12390*/  MOV R242, 0x1f ;  /* 0x0000001f00f27802 */ /* 0x000fe40000000f00 */
[----:B------:R-:W-:-:S02]  /*123a0*/  MOV R65, 0xffffffff ;  /* 0xffffffff00417802 */ /* 0x000fc40000000f00 */
[----:B------:R-:W-:Y:S02]  /*123b0*/  MOV R64, 0x123d0 ;  /* 0x000123d000407802 */ /* 0x000fe40000000f00 */
[----:B------:R-:W-:Y:S05]  /*123c0*/  CALL.REL.NOINC `($__internal_111_$__cuda_sm70_shflsync_down) ;  /* 0x000002f000007944 */ /* 0x000fea0003c00000 */
        /* <DEDUP_REMOVED lines=47> */
        .weak           $__internal_111_$__cuda_sm70_shflsync_down
        .type           $__internal_111_$__cuda_sm70_shflsync_down,@function
        .size           $__internal_111_$__cuda_sm70_shflsync_down,($__internal_112_$__cuda_sm70_shflsync_idx_p - $__internal_111_$__cuda_sm70_shflsync_down)
$__internal_111_$__cuda_sm70_shflsync_down:
[----:B------:R-:W-:Y:S04]  /*126c0*/  WARPSYNC R65 ;  /* 0x0000004100007348 */ /* 0x000fe80003800000 */
[----:B------:R0:W1:Y:S02]  /*126d0*/  SHFL.DOWN PT, R66, R241, R66, R242 ;  /* 0x08000042f1427389 */ /* 0x00006400000e00f2 */
[----:B0-----:R-:W-:-:S06]  /*126e0*/  HFMA2.MMA R65, -RZ, RZ, 0, 0 ;  /* 0x00000000ff417435 */ /* 0x001fcc00000001ff */
[----:B------:R-:W-:Y:S05]  /*126f0*/  RET.REL.NODEC R64 `(_Z25selective_scan_bwd_kernelI32Selective_Scan_bwd_kernel_traitsILi64ELi16ELb0ELb0ELb1ELb0ELb1EN3c108BFloat16ENS1_7complexIfEEEEv12SSMParamsBwd) ;  /* 0xfffed90040007950 */ /* 0x000fea0003c3ffff */
        .weak           $__internal_112_$__cuda_sm70_shflsync_idx_p
        .type           $__internal_112_$__cuda_sm70_shflsync_idx_p,@function
        .size           $__internal_112_$__cuda_sm70_shflsync_idx_p,($__internal_113_$__cuda_sm70_shflsync_up - $__internal_112_$__cuda_sm70_shflsync_idx_p)
$__internal_112_$__cuda_sm70_shflsync_idx_p:
[----:B------:R-:W-:Y:S01]  /*12700*/  MOV R95, 0x1f ;  /* 0x0000001f005f7802 */ /* 0x000fe20000000f00 */
[----:B------:R-:W-:Y:S04]  /*12710*/  WARPSYNC R247 ;  /* 0x000000f700007348 */ /* 0x000fe80003800000 */
[----:B------:R0:W1:Y:S02]  /*12720*/  SHFL.IDX PT, R66, R64, R66, R95 ;  /* 0x0000004240427389 */ /* 0x00006400000e005f */
[----:B0-----:R-:W-:Y:S01]  /*12730*/  MOV R64, R65 ;  /* 0x0000004100407202 */ /* 0x001fe20000000f00 */
[----:B------:R-:W-:Y:S01]  /*12740*/  HFMA2.MMA R65, -RZ, RZ, 0, 0 ;  /* 0x00000000ff417435 */ /* 0x000fe200000001ff */
[----:B------:R-:W-:-:S05]  /*12750*/  LOP3.LUT R95, R98, 0x1f, RZ, 0xc0, !PT ;  /* 0x0000001f625f7812 */ /* 0x000fca00078ec0ff */
[----:B------:R-:W-:Y:S05]  /*12760*/  RET.REL.NODEC R64 `(_Z25selective_scan_bwd_kernelI32Selective_Scan_bwd_kernel_traitsILi64ELi16ELb0ELb0ELb1ELb0ELb1EN3c108BFloat16ENS1_7complexIfEEEEv12SSMParamsBwd) ;  /* 0xfffed89040007950 */ /* 0x000fea0003c3ffff */
        .weak           $__internal_113_$__cuda_sm70_shflsync_up
        .type           $__internal_113_$__cuda_sm70_shflsync_up,@function
        .size           $__internal_113_$__cuda_sm70_shflsync_up,(.L_x_14545 - $__internal_113_$__cuda_sm70_shflsync_up)
$__internal_113_$__cuda_sm70_shflsync_up:
[----:B------:R-:W-:Y:S01]  /*12770*/  MOV R65, 0x0 ;  /* 0x0000000000417802 */ /* 0x000fe20000000f00 */
[----:B------:R-:W-:Y:S04]  /*12780*/  WARPSYNC R66 ;  /* 0x0000004200007348 */ /* 0x000fe80003800000 */
[----:B------:R0:W1:Y:S01]  /*12790*/  SHFL.UP PT, R66, R215, R70, R71 ;  /* 0x04000046d7427389 */ /* 0x00006200000e0047 */
[----:B------:R-:W-:Y:S05]  /*127a0*/  RET.REL.NODEC R64 `(_Z25selective_scan_bwd_kernelI32Selective_Scan_bwd_kernel_traitsILi64ELi16ELb0ELb0ELb1ELb0ELb1EN3c108BFloat16ENS1_7complexIfEEEEv12SSMParamsBwd) ;  /* 0xfffed85040007950 */ /* 0x000fea0003c3ffff */
.L_x_4635:
        /* <DEDUP_REMOVED lines=13> */
.L_x_14545:


//--------------------- .text._Z25selective_scan_bwd_kernelI32Selective_Scan_bwd_kernel_traitsILi64ELi16ELb0ELb0ELb1ELb1ELb0EN3c108BFloat16ENS1_7complexIfEEEEv12SSMParamsBwd --------------------------
	.section	.text._Z25selective_scan_bwd_kernelI32Selective_Scan_bwd_kernel_traitsILi64ELi16ELb0ELb0ELb1ELb1ELb0EN3c108BFloat16ENS1_7complexIfEEEEv12SSMParamsBwd,"ax",@progbits
	.sectioninfo	@"SHI_REGISTERS=255"
	.align	128
        .global         _Z25selective_scan_bwd_kernelI32Selective_Scan_bwd_kernel_traitsILi64ELi16ELb0ELb0ELb1ELb1ELb0EN3c108BFloat16ENS1_7complexIfEEEEv12SSMParamsBwd
        .type           _Z25selective_scan_bwd_kernelI32Selective_Scan_bwd_kernel_traitsILi64ELi16ELb0ELb0ELb1ELb1ELb0EN3c108BFloat16ENS1_7complexIfEEEEv12SSMParamsBwd,@function
        .size           _Z25selective_scan_bwd_kernelI32Selective_Scan_bwd_kernel_traitsILi64ELi16ELb0ELb0ELb1ELb1ELb0EN3c108BFloat16ENS1_7complexIfEEEEv12SSMParamsBwd,(.L_x_14548 - _Z25selective_scan_bwd_kernelI32Selective_Scan_bwd_kernel_traitsILi64ELi16ELb0ELb0ELb1ELb1ELb0EN3c108BFloat16ENS1_7complexIfEEEEv12SSMParamsBwd)
        .other          _Z25selective_scan_bwd_kernelI32Selective_Scan_bwd_kernel_traitsILi64ELi16ELb0ELb0ELb1ELb1ELb0EN3c108BFloat16ENS1_7complexIfEEEEv12SSMParamsBwd,@"STO_CUDA_ENTRY STV_DEFAULT"
_Z25selective_scan_bwd_kernelI32Selective_Scan_bwd_kernel_traitsILi64ELi16ELb0ELb0ELb1ELb1ELb0EN3c108BFloat16ENS1_7complexIfEEEEv12SSMParamsBwd:
.text._Z25selective_scan_bwd_kernelI32Selective_Scan_bwd_kernel_traitsILi64ELi16ELb0ELb0ELb1ELb1ELb0EN3c108BFloat16ENS1_7complexIfEEEEv12SSMParamsBwd:
        /* <DEDUP_REMOVED lines=165> */
.L_x_4775:
        /* <DEDUP_REMOVED lines=152> */
[----:B------:R0:W-:Y:S04]  /*13d0*/  STS.U16 [R231+0x300], R16 ;  /* 0x00030010e7007388 */ /* 0x0001e80000000400 */
[----:B------:R-:W-:Y:S04]  /*13e0*/  STS.U16 [R201+0x340], R18 ;  /* 0x00034012c9007388 */ /* 0x000fe80000000400 */
        /* <DEDUP_REMOVED lines=111> */
[----:B------:R0:W5:Y:S06]  /*1ae0*/  @!P5 LDG.E.U16 R31, [R8.64+0x380] ;  /* 0x0003801e081fd981 */ /* 0x00016c000c1e1500 */
[----:B------:R0:W5:Y:S01]  /*1af0*/  @!P0 LDG.E.U16 R21, [R8.64+0x80] ;  /* 0x0000801e08158981 */ /* 0x000162000c1e1500 */
[----:B------:R-:W-:-:S03]  /*1b00*/  ISETP.GE.AND P0, PT, R28, R97, PT ;  /* 0x000000611c00720c */ /* 0x000fc60003f06270 */
[----:B------:R0:W5:Y:S01]  /*1b10*/  @!P1 LDG.E.U16 R22, [R8.64+0xc0] ;  /* 0x0000c01e08169981 */ /* 0x000162000c1e1500 */
[----:B------:R-:W-:Y:S02]  /*1b20*/  ISETP.GE.AND P1, PT, R30, R97, PT ;  /* 0x000000611e00720c */ /* 0x000fe40003f26270 */
[----:B------:R-:W-:-:S07]  /*1b30*/  PRMT R24, RZ, 0x7610, R24 ;  /* 0x00007610ff187816 */ /* 0x000fce0000000018 */
        /* <DEDUP_REMOVED lines=8> */
[----:B------:R-:W-:Y:S02]  /*1bc0*/  ISETP.NE.AND P1, PT, R27, RZ, PT ;  /* 0x000000ff1b00720c */ /* 0x000fe40003f25270 */
[----:B------:R-:W-:-:S07]  /*1bd0*/  PRMT R27, RZ, 0x7610, R27 ;  /* 0x00007610ff1b7816 */ /* 0x000fce000000001b */
[----:B------:R0:W5:Y:S01]  /*1be0*/  @!P0 LDG.E.U16 R27, [R8.64+0x200] ;  /* 0x0002001e081b8981 */ /* 0x000162000c1e1500 */
[----:B------:R-:W-:Y:S02]  /*1bf0*/  ISETP.NE.AND P0, PT, R29, RZ, PT ;  /* 0x000000ff1d00720c */ /* 0x000fe40003f05270 */
[----:B------:R-:W-:Y:S02]  /*1c00*/  PRMT R28, RZ, 0x7610, R28 ;  /* 0x00007610ff1c7816 */ /* 0x000fe4000000001c */
[----:B------:R-:W-:Y:S02]  /*1c10*/  PRMT R29, RZ, 0x7610, R29 ;  /* 0x00007610ff1d7816 */ /* 0x000fe4000000001d */
[----:B------:R-:W-:Y:S02]  /*1c20*/  PRMT R30, RZ, 0x7610, R30 ;  /* 0x00007610ff1e7816 */ /* 0x000fe4000000001e */
        /* <DEDUP_REMOVED lines=12> */
[----:B------:R-:W-:Y:S01]  /*1cf0*/  STL [R1], R35 ;  /* 0x0000002301007387 */ /* 0x000fe20000100800 */
[----:B------:R-:W-:-:S05]  /*1d00*/  FADD.FTZ R56, R7, UR5 ;  /* 0x0000000507387e21 */ /* 0x000fca0008010000 */
[----:B------:R-:W-:Y:S02]  /*1d10*/  FSETP.GTU.FTZ.AND P4, PT, R56, 20, PT ;  /* 0x41a000003800780b */ /* 0x000fe40003f9c000 */
[----:B-1----:R-:W-:Y:S02]  /*1d20*/  PRMT R10, RZ, 0x5410, R10 ;  /* 0x00005410ff0a7816 */ /* 0x002fe4000000000a */
[----:B--2---:R-:W-:Y:S02]  /*1d30*/  PRMT R11, RZ, 0x5410, R11 ;  /* 0x00005410ff0b7816 */ /* 0x004fe4000000000b */
[----:B---3--:R-:W-:Y:S02]  /*1d40*/  PRMT R12, RZ, 0x5410, R12 ;  /* 0x00005410ff0c7816 */ /* 0x008fe4000000000c */
[----:B----4-:R-:W-:Y:S02]  /*1d50*/  PRMT R13, RZ, 0x5410, R13 ;  /* 0x00005410ff0d7816 */ /* 0x010fe4000000000d */
[----:B------:R-:W-:Y:S01]  /*1d60*/  PRMT R14, RZ, 0x5410, R14 ;  /* 0x00005410ff0e7816 */ /* 0x000fe2000000000e */
[----:B------:R-:W-:Y:S01]  /*1d70*/  FADD.FTZ R55, R10, UR5 ;  /* 0x000000050a377e21 */ /* 0x000fe20008010000 */
[----:B------:R-:W-:Y:S01]  /*1d80*/  PRMT R7, RZ, 0x5410, R84 ;  /* 0x00005410ff077816 */ /* 0x000fe20000000054 */
[----:B------:R-:W-:Y:S01]  /*1d90*/  FADD.FTZ R54, R11, UR5 ;  /* 0x000000050b367e21 */ /* 0x000fe20008010000 */
[----:B------:R-:W-:Y:S01]  /*1da0*/  PRMT R15, RZ, 0x5410, R15 ;  /* 0x00005410ff0f7816 */ /* 0x000fe2000000000f */
[----:B------:R-:W-:-:S02]  /*1db0*/  FADD.FTZ R53, R12, UR5 ;  /* 0x000000050c357e21 */ /* 0x000fc40008010000 */
[----:B------:R-:W-:Y:S02]  /*1dc0*/  FADD.FTZ R52, R13, UR5 ;  /* 0x000000050d347e21 */ /* 0x000fe40008010000 */
[----:B------:R-:W-:Y:S01]  /*1dd0*/  FADD.FTZ R51, R14, UR5 ;  /* 0x000000050e337e21 */ /* 0x000fe20008010000 */
[----:B------:R-:W-:Y:S01]  /*1de0*/  BSSY B0, `(.L_x_4637) ;  /* 0x0000063000007945 */ /* 0x000fe20003800000 */
[----:B------:R-:W-:Y:S01]  /*1df0*/  FSETP.GTU.FTZ.AND P3, PT, R55, 20, PT ;  /* 0x41a000003700780b */ /* 0x000fe20003f7c000 */
[----:B------:R-:W-:Y:S01]  /*1e00*/  FADD.FTZ R49, R15, UR5 ;  /* 0x000000050f317e21 */ /* 0x000fe20008010000 */
[----:B------:R-:W-:Y:S02]  /*1e10*/  FSETP.GTU.FTZ.AND P2, PT, R54, 20, PT ;  /* 0x41a000003600780b */ /* 0x000fe40003f5c000 */
[----:B------:R-:W-:Y:S02]  /*1e20*/  FSETP.GTU.FTZ.AND P1, PT, R53, 20, PT ;  /* 0x41a000003500780b */ /* 0x000fe40003f3c000 */
[----:B------:R-:W-:-:S02]  /*1e30*/  FSETP.GTU.FTZ.AND P0, PT, R52, 20, PT ;  /* 0x41a000003400780b */ /* 0x000fc40003f1c000 */
        /* <DEDUP_REMOVED lines=93> */
.L_x_4638:
[----:B-12---:R-:W-:Y:S05]  /*2410*/  BSYNC B0 ;  /* 0x0000000000007941 */ /* 0x006fea0003800000 */
.L_x_4637:
        /* <DEDUP_REMOVED lines=39> */
.L_x_4640:
[----:B------:R-:W-:Y:S05]  /*2690*/  BSYNC B0 ;  /* 0x0000000000007941 */ /* 0x000fea0003800000 */
.L_x_4639:
        /* <DEDUP_REMOVED lines=39> */
.L_x_4642:
[----:B------:R-:W-:Y:S05]  /*2910*/  BSYNC B0 ;  /* 0x0000000000007941 */ /* 0x000fea0003800000 */
.L_x_4641:
        /* <DEDUP_REMOVED lines=39> */
.L_x_4644:
[----:B------:R-:W-:Y:S05]  /*2b90*/  BSYNC B0 ;  /* 0x0000000000007941 */ /* 0x000fea0003800000 */
.L_x_4643:
        /* <DEDUP_REMOVED lines=39> */
.L_x_4646:
[----:B------:R-:W-:Y:S05]  /*2e10*/  BSYNC B0 ;  /* 0x0000000000007941 */ /* 0x000fea0003800000 */
.L_x_4645:
        /* <DEDUP_REMOVED lines=39> */
.L_x_4648:
[----:B------:R-:W-:Y:S05]  /*3090*/  BSYNC B0 ;  /* 0x0000000000007941 */ /* 0x000fea0003800000 */
.L_x_4647:
        /* <DEDUP_REMOVED lines=40> */
.L_x_4650:
[----:B------:R-:W-:Y:S05]  /*3320*/  BSYNC B0 ;  /* 0x0000000000007941 */ /* 0x000fea0003800000 */
.L_x_4649:
        /* <DEDUP_REMOVED lines=41> */
.L_x_4652:
[----:B------:R-:W-:Y:S05]  /*35c0*/  BSYNC B0 ;  /* 0x0000000000007941 */ /* 0x000fea0003800000 */
.L_x_4651:
        /* <DEDUP_REMOVED lines=38> */
.L_x_4654:
[----:B------:R-:W-:Y:S05]  /*3830*/  BSYNC B0 ;  /* 0x0000000000007941 */ /* 0x000fea0003800000 */
.L_x_4653:
        /* <DEDUP_REMOVED lines=39> */
.L_x_4656:
[----:B------:R-:W-:Y:S05]  /*3ab0*/  BSYNC B0 ;  /* 0x0000000000007941 */ /* 0x000fea0003800000 */
.L_x_4655:
        /* <DEDUP_REMOVED lines=37> */
.L_x_4658:
[----:B------:R-:W-:Y:S05]  /*3d10*/  BSYNC B0 ;  /* 0x0000000000007941 */ /* 0x000fea0003800000 */
.L_x_4657:
        /* <DEDUP_REMOVED lines=33> */
.L_x_4660:
[----:B------:R-:W-:Y:S05]  /*3f30*/  BSYNC B0 ;  /* 0x0000000000007941 */ /* 0x000fea0003800000 */
.L_x_4659:
        /* <DEDUP_REMOVED lines=33> */
.L_x_4662:
[----:B------:R-:W-:Y:S05]  /*4150*/  BSYNC B0 ;  /* 0x0000000000007941 */ /* 0x000fea0003800000 */
.L_x_4661:
        /* <DEDUP_REMOVED lines=33> */
.L_x_4664:
[----:B------:R-:W-:Y:S05]  /*4370*/  BSYNC B0 ;  /* 0x0000000000007941 */ /* 0x000fea0003800000 */
.L_x_4663:
        /* <DEDUP_REMOVED lines=33> */
.L_x_4666:
[----:B------:R-:W-:Y:S05]  /*4590*/  BSYNC B0 ;  /* 0x0000000000007941 */ /* 0x000fea0003800000 */
.L_x_4665:
        /* <DEDUP_REMOVED lines=33> */
.L_x_4668:
[----:B------:R-:W-:Y:S05]  /*47b0*/  BSYNC B0 ;  /* 0x0000000000007941 */ /* 0x000fea0003800000 */
.L_x_4667:
        /* <DEDUP_REMOVED lines=14> */
[----:B0-----:R-:W-:Y:S02]  /*48a0*/  FMUL.FTZ R4, R42, UR4 ;  /* 0x000000042a047c20 */ /* 0x001fe40008410000 */
        /* <DEDUP_REMOVED lines=9> */
[----:B------:R-:W-:Y:S01]  /*4940*/  MOV R28, RZ ;  /* 0x000000ff001c7202 */ /* 0x000fe20000000f00 */
[----:B------:R-:W-:Y:S01]  /*4950*/  CS2R R26, SRZ ;  /* 0x00000000001a7805 */ /* 0x000fe2000001ff00 */
[----:B------:R-:W-:Y:S01]  /*4960*/  MOV R25, RZ ;  /* 0x000000ff00197202 */ /* 0x000fe20000000f00 */
[----:B------:R-:W-:Y:S01]  /*4970*/  ULOP3.LUT UR9, UR9, 0xfffffe, URZ, 0xc0, !UPT ;  /* 0x00fffffe09097892 */ /* 0x000fe2000f8ec03f */
[----:B------:R-:W-:Y:S01]  /*4980*/  CS2R R22, SRZ ;  /* 0x0000000000167805 */ /* 0x000fe2000001ff00 */
[----:B------:R-:W-:Y:S01]  /*4990*/  CS2R R20, SRZ ;  /* 0x0000000000147805 */ /* 0x000fe2000001ff00 */
[----:B------:R-:W-:Y:S01]  /*49a0*/  CS2R R18, SRZ ;  /* 0x0000000000127805 */ /* 0x000fe2000001ff00 */
[----:B------:R-:W-:Y:S01]  /*49b0*/  MOV R17, RZ ;  /* 0x000000ff00117202 */ /* 0x000fe20000000f00 */
[----:B------:R-:W-:-:S02]  /*49c0*/  UIADD3 UR32, UR32, -UR9, URZ ;  /* 0x8000000920207290 */ /* 0x000fc4000fffe03f */
[----:B------:R-:W-:Y:S02]  /*49d0*/  UMOV UR7, URZ ;  /* 0x0000003f00077c82 */ /* 0x000fe40008000000 */
[----:B------:R-:W-:Y:S02]  /*49e0*/  UMOV UR8, URZ ;  /* 0x0000003f00087c82 */ /* 0x000fe40008000000 */
[----:B------:R-:W-:Y:S02]  /*49f0*/  UMOV UR9, URZ ;  /* 0x0000003f00097c82 */ /* 0x000fe40008000000 */
.L_x_4770:
        /* <DEDUP_REMOVED lines=41> */
[C---:B------:R-:W-:Y:S02]  /*4c90*/  LOP3.LUT R68, R62.reuse, 0xa0, RZ, 0xfc, !PT ;  /* 0x000000a03e447812 */ /* 0x040fe400078efcff */
[----:B------:R-:W-:-:S02]  /*4ca0*/  LOP3.LUT R67, R62, 0xc0, RZ, 0xfc, !PT ;  /* 0x000000c03e437812 */ /* 0x000fc400078efcff */
[----:B------:R-:W-:Y:S02]  /*4cb0*/  ISETP.GE.AND P2, PT, R65, UR34, PT ;  /* 0x0000002241007c0c */ /* 0x000fe4000bf46270 */
[----:B------:R-:W-:Y:S02]  /*4cc0*/  LEA.HI.X R65, R66, UR28, R63, 0x1, P4 ;  /* 0x0000001c42417c11 */ /* 0x000fe4000a0f0c3f */
[----:B------:R-:W-:Y:S02]  /*4cd0*/  LOP3.LUT R66, R62, 0x100, RZ, 0xfc, !PT ;  /* 0x000001003e427812 */ /* 0x000fe400078efcff */
[----:B------:R-:W-:Y:S01]  /*4ce0*/  ISETP.GE.AND P3, PT, R68, UR34, PT ;  /* 0x0000002244007c0c */ /* 0x000fe2000bf66270 */
[----:B------:R0:W3:Y:S01]  /*4cf0*/  @!P6 LDG.E.U16 R71, [R64.64+0x40] ;  /* 0x0000401e4047e981 */ /* 0x0000e2000c1e1500 */
[----:B------:R-:W-:Y:S02]  /*4d00*/  ISETP.GE.AND P4, PT, R67, UR34, PT ;  /* 0x0000002243007c0c */ /* 0x000fe4000bf86270 */
[----:B------:R-:W-:Y:S01]  /*4d10*/  LOP3.LUT R63, R62, 0xe0, RZ, 0xfc, !PT ;  /* 0x000000e03e3f7812 */ /* 0x000fe200078efcff */
[----:B------:R0:W4:Y:S01]  /*4d20*/  @!P5 LDG.E.U16 R69, [R64.64] ;  /* 0x0000001e4045d981 */ /* 0x000122000c1e1500 */
[----:B------:R-:W-:-:S02]  /*4d30*/  PRMT R68, RZ, 0x7610, R68 ;  /* 0x00007610ff447816 */ /* 0x000fc40000000044 */
[----:B------:R-:W-:Y:S02]  /*4d40*/  ISETP.GE.AND P6, PT, R66, UR34, PT ;  /* 0x0000002242007c0c */ /* 0x000fe4000bfc6270 */
[----:B------:R-:W-:Y:S02]  /*4d50*/  LOP3.LUT R66, R62, 0x120, RZ, 0xfc, !PT ;  /* 0x000001203e427812 */ /* 0x000fe400078efcff */
[----:B------:R-:W-:Y:S01]  /*4d60*/  ISETP.GE.AND P5, PT, R63, UR34, PT ;  /* 0x000000223f007c0c */ /* 0x000fe2000bfa6270 */
[----:B------:R0:W3:Y:S01]  /*4d70*/  @!P0 LDG.E.U16 R68, [R64.64+0x80] ;  /* 0x0000801e40448981 */ /* 0x0000e2000c1e1500 */
[----:B------:R-:W-:Y:S02]  /*4d80*/  PRMT R67, RZ, 0x7610, R67 ;  /* 0x00007610ff437816 */ /* 0x000fe40000000043 */
[----:B------:R-:W-:Y:S02]  /*4d90*/  PRMT R63, RZ, 0x7610, R63 ;  /* 0x00007610ff3f7816 */ /* 0x000fe4000000003f */
[----:B------:R-:W-:-:S02]  /*4da0*/  PRMT R99, RZ, 0x7610, R99 ;  /* 0x00007610ff637816 */ /* 0x000fc40000000063 */
[----:B------:R-:W-:Y:S01]  /*4db0*/  LOP3.LUT R70, R62, 0x140, RZ, 0xfc, !PT ;  /* 0x000001403e467812 */ /* 0x000fe200078efcff */
[----:B------:R0:W3:Y:S01]  /*4dc0*/  @!P1 LDG.E.U16 R67, [R64.64+0xc0] ;  /* 0x0000c01e40439981 */ /* 0x0000e2000c1e1500 */
[----:B------:R-:W-:Y:S02]  /*4dd0*/  ISETP.GE.AND P0, PT, R66, UR34, PT ;  /* 0x0000002242007c0c */ /* 0x000fe4000bf06270 */
[C---:B------:R-:W-:Y:S01]  /*4de0*/  LOP3.LUT R66, R62.reuse, 0x160, RZ, 0xfc, !PT ;  /* 0x000001603e427812 */ /* 0x040fe200078efcff */
[----:B------:R0:W3:Y:S01]  /*4df0*/  @!P2 LDG.E.U16 R63, [R64.64+0x100] ;  /* 0x0001001e403fa981 */ /* 0x0000e2000c1e1500 */
[----:B------:R-:W-:Y:S02]  /*4e00*/  LOP3.LUT R100, R62, 0x180, RZ, 0xfc, !PT ;  /* 0x000001803e647812 */ /* 0x000fe400078efcff */
[----:B------:R-:W-:Y:S01]  /*4e10*/  ISETP.GE.AND P1, PT, R70, UR34, PT ;  /* 0x0000002246007c0c */ /* 0x000fe2000bf26270 */
[----:B------:R0:W3:Y:S01]  /*4e20*/  @!P4 LDG.E.U16 R99, [R64.64+0x180] ;  /* 0x0001801e4063c981 */ /* 0x0000e2000c1e1500 */
[----:B------:R-:W-:-:S02]  /*4e30*/  PRMT R102, RZ, 0x7610, R102 ;  /* 0x00007610ff667816 */ /* 0x000fc40000000066 */
[----:B------:R-:W-:Y:S02]  /*4e40*/  ISETP.GE.AND P2, PT, R66, UR34, PT ;  /* 0x0000002242007c0c */ /* 0x000fe4000bf46270 */
[----:B------:R-:W-:Y:S02]  /*4e50*/  ISETP.GE.AND P4, PT, R100, UR34, PT ;  /* 0x0000002264007c0c */ /* 0x000fe4000bf86270 */
[----:B------:R-:W-:Y:S01]  /*4e60*/  PRMT R98, RZ, 0x7610, R98 ;  /* 0x00007610ff627816 */ /* 0x000fe20000000062 */
[----:B------:R0:W3:Y:S01]  /*4e70*/  @!P3 LDG.E.U16 R102, [R64.64+0x140] ;  /* 0x0001401e4066b981 */ /* 0x0000e2000c1e1500 */
[----:B------:R-:W-:Y:S02]  /*4e80*/  PRMT R97, RZ, 0x7610, R97 ;  /* 0x00007610ff617816 */ /* 0x000fe40000000061 */
[----:B------:R-:W-:Y:S02]  /*4e90*/  PRMT R70, RZ, 0x7610, R70 ;  /* 0x00007610ff467816 */ /* 0x000fe40000000046 */
[----:B------:R-:W-:Y:S01]  /*4ea0*/  PRMT R103, RZ, 0x7610, R103 ;  /* 0x00007610ff677816 */ /* 0x000fe20000000067 */
[----:B------:R0:W3:Y:S01]  /*4eb0*/  @!P5 LDG.E.U16 R98, [R64.64+0x1c0] ;  /* 0x0001c01e4062d981 */ /* 0x0000e2000c1e1500 */
[----:B------:R-:W-:-:S02]  /*4ec0*/  PRMT R105, RZ, 0x7610, R105 ;  /* 0x00007610ff697816 */ /* 0x000fc40000000069 */
[----:B------:R-:W-:Y:S01]  /*4ed0*/  PRMT R104, RZ, 0x7610, R104 ;  /* 0x00007610ff687816 */ /* 0x000fe20000000068 */
[----:B------:R0:W3:Y:S04]  /*4ee0*/  @!P6 LDG.E.U16 R97, [R64.64+0x200] ;  /* 0x0002001e4061e981 */ /* 0x0000e8000c1e1500 */
[----:B------:R0:W3:Y:S04]  /*4ef0*/  @!P0 LDG.E.U16 R70, [R64.64+0x240] ;  /* 0x0002401e40468981 */ /* 0x0000e8000c1e1500 */
[----:B------:R0:W3:Y:S04]  /*4f00*/  @!P1 LDG.E.U16 R103, [R64.64+0x280] ;  /* 0x0002801e40679981 */ /* 0x0000e8000c1e1500 */
[----:B------:R0:W3:Y:S04]  /*4f10*/  @!P2 LDG.E.U16 R105, [R64.64+0x2c0] ;  /* 0x0002c01e4069a981 */ /* 0x0000e8000c1e1500 */
[----:B------:R0:W3:Y:S01]  /*4f20*/  @!P4 LDG.E.U16 R104, [R64.64+0x300] ;  /* 0x0003001e4068c981 */ /* 0x0000e2000c1e1500 */
[----:B------:R-:W-:-:S02]  /*4f30*/  LOP3.LUT R101, R62, 0x1a0, RZ, 0xfc, !PT ;  /* 0x000001a03e657812 */ /* 0x000fc400078efcff */
[C---:B------:R-:W-:Y:S02]  /*4f40*/  LOP3.LUT R66, R62.reuse, 0x1c0, RZ, 0xfc, !PT ;  /* 0x000001c03e427812 */ /* 0x040fe400078efcff */
[----:B------:R-:W-:Y:S02]  /*4f50*/  ISETP.GE.AND P5, PT, R101, UR34, PT ;  /* 0x0000002265007c0c */ /* 0x000fe4000bfa6270 */
[----:B------:R-:W-:Y:S02]  /*4f60*/  LOP3.LUT R100, R62, 0x1e0, RZ, 0xfc, !PT ;  /* 0x000001e03e647812 */ /* 0x000fe400078efcff */
[----:B------:R-:W-:Y:S02]  /*4f70*/  ISETP.GE.AND P6, PT, R66, UR34, PT ;  /* 0x0000002242007c0c */ /* 0x000fe4000bfc6270 */
[----:B------:R-:W-:Y:S02]  /*4f80*/  ISETP.GE.AND P0, PT, R100, UR34, PT ;  /* 0x0000002264007c0c */ /* 0x000fe4000bf06270 */
[----:B------:R-:W-:-:S02]  /*4f90*/  LOP3.LUT R66, R62, 0x220, RZ, 0xfc, !PT ;  /* 0x000002203e427812 */ /* 0x000fc400078efcff */
[----:B------:R-:W-:Y:S02]  /*4fa0*/  LOP3.LUT R101, R62, 0x200, RZ, 0xfc, !PT ;  /* 0x000002003e657812 */ /* 0x000fe400078efcff */
[----:B------:R-:W-:Y:S02]  /*4fb0*/  PRMT R112, RZ, 0x7610, R112 ;  /* 0x00007610ff707816 */ /* 0x000fe40000000070 */
[----:B------:R-:W-:Y:S02]  /*4fc0*/  ISETP.GE.AND P2, PT, R66, UR34, PT ;  /* 0x0000002242007c0c */ /* 0x000fe4000bf46270 */
[----:B------:R-:W-:Y:S02]  /*4fd0*/  ISETP.GE.AND P1, PT, R101, UR34, PT ;  /* 0x0000002265007c0c */ /* 0x000fe4000bf26270 */
[C---:B------:R-:W-:Y:S01]  /*4fe0*/  LOP3.LUT R66, R62.reuse, 0x280, RZ, 0xfc, !PT ;  /* 0x000002803e427812 */ /* 0x040fe200078efcff */
[----:B------:R0:W3:Y:S01]  /*4ff0*/  @!P5 LDG.E.U16 R112, [R64.64+0x340] ;  /* 0x0003401e4070d981 */ /* 0x0000e2000c1e1500 */
[----:B------:R-:W-:-:S02]  /*5000*/  LOP3.LUT R100, R62, 0x240, RZ, 0xfc, !PT ;  /* 0x000002403e647812 */ /* 0x000fc400078efcff */
[----:B------:R-:W-:Y:S02]  /*5010*/  PRMT R113, RZ, 0x7610, R113 ;  /* 0x00007610ff717816 */ /* 0x000fe40000000071 */
[----:B------:R-:W-:Y:S02]  /*5020*/  PRMT R108, RZ, 0x7610, R108 ;  /* 0x00007610ff6c7816 */ /* 0x000fe4000000006c */
[----:B------:R-:W-:Y:S02]  /*5030*/  LOP3.LUT R101, R62, 0x260, RZ, 0xfc, !PT ;  /* 0x000002603e657812 */ /* 0x000fe400078efcff */
[----:B------:R-:W-:Y:S01]  /*5040*/  ISETP.GE.AND P5, PT, R66, UR34, PT ;  /* 0x0000002242007c0c */ /* 0x000fe2000bfa6270 */
[----:B------:R0:W3:Y:S01]  /*5050*/  @!P6 LDG.E.U16 R113, [R64.64+0x380] ;  /* 0x0003801e4071e981 */ /* 0x0000e2000c1e1500 */
[----:B------:R-:W-:Y:S02]  /*5060*/  ISETP.GE.AND P3, PT, R100, UR34, PT ;  /* 0x0000002264007c0c */ /* 0x000fe4000bf66270 */
[C---:B------:R-:W-:Y:S01]  /*5070*/  LOP3.LUT R66, R62.reuse, 0x2c0, RZ, 0xfc, !PT ;  /* 0x000002c03e427812 */ /* 0x040fe200078efcff */
[----:B------:R0:W3:Y:S01]  /*5080*/  @!P0 LDG.E.U16 R108, [R64.64+0x3c0] ;  /* 0x0003c01e406c8981 */ /* 0x0000e2000c1e1500 */
[----:B------:R-:W-:-:S02]  /*5090*/  LOP3.LUT R100, R62, 0x2a0, RZ, 0xfc, !PT ;  /* 0x000002a03e647812 */ /* 0x000fc400078efcff */
[----:B------:R-:W-:Y:S02]  /*50a0*/  PRMT R116, RZ, 0x7610, R116 ;  /* 0x00007610ff747816 */ /* 0x000fe40000000074 */
[----:B------:R-:W-:Y:S02]  /*50b0*/  ISETP.GE.AND P4, PT, R101, UR34, PT ;  /* 0x0000002265007c0c */ /* 0x000fe4000bf86270 */
[----:B------:R-:W-:Y:S02]  /*50c0*/  ISETP.GE.AND P0, PT, R66, UR34, PT ;  /* 0x0000002242007c0c */ /* 0x000fe4000bf06270 */
[----:B------:R-:W-:Y:S01]  /*50d0*/  PRMT R101, RZ, 0x7610, R101 ;  /* 0x00007610ff657816 */ /* 0x000fe20000000065 */
[----:B------:R0:W3:Y:S01]  /*50e0*/  @!P1 LDG.E.U16 R116, [R64.64+0x400] ;  /* 0x0004001e40749981 */ /* 0x0000e2000c1e1500 */
[----:B------:R-:W-:Y:S02]  /*50f0*/  LOP3.LUT R66, R62, 0x2e0, RZ, 0xfc, !PT ;  /* 0x000002e03e427812 */ /* 0x000fe400078efcff */
[----:B------:R-:W-:-:S02]  /*5100*/  ISETP.GE.AND P6, PT, R100, UR34, PT ;  /* 0x0000002264007c0c */ /* 0x000fc4000bfc6270 */
[----:B------:R-:W-:Y:S01]  /*5110*/  PRMT R100, RZ, 0x7610, R100 ;  /* 0x00007610ff647816 */ /* 0x000fe20000000064 */
[----:B------:R0:W3:Y:S01]  /*5120*/  @!P2 LDG.E.U16 R101, [R64.64+0x440] ;  /* 0x0004401e4065a981 */ /* 0x0000e2000c1e1500 */
[----:B------:R-:W-:Y:S02]  /*5130*/  LOP3.LUT R109, R62, 0x300, RZ, 0xfc, !PT ;  /* 0x000003003e6d7812 */ /* 0x000fe400078efcff */
[----:B------:R-:W-:Y:S02]  /*5140*/  ISETP.GE.AND P1, PT, R66, UR34, PT ;  /* 0x0000002242007c0c */ /* 0x000fe4000bf26270 */
[----:B------:R-:W-:Y:S01]  /*5150*/  LOP3.LUT R66, R62, 0x320, RZ, 0xfc, !PT ;  /* 0x000003203e427812 */ /* 0x000fe200078efcff */
[----:B------:R0:W3:Y:S01]  /*5160*/  @!P3 LDG.E.U16 R100, [R64.64+0x480] ;  /* 0x0004801e4064b981 */ /* 0x0000e2000c1e1500 */
[----:B------:R-:W-:Y:S02]  /*5170*/  ISETP.GE.AND P2, PT, R109, UR34, PT ;  /* 0x000000226d007c0c */ /* 0x000fe4000bf46270 */
[----:B------:R-:W-:-:S02]  /*5180*/  PRMT R109, RZ, 0x7610, R109 ;  /* 0x00007610ff6d7816 */ /* 0x000fc4000000006d */
[----:B------:R-:W-:Y:S02]  /*5190*/  ISETP.GE.AND P3, PT, R66, UR34, PT ;  /* 0x0000002242007c0c */ /* 0x000fe4000bf66270 */
[----:B------:R-:W-:Y:S02]  /*51a0*/  PRMT R111, RZ, 0x7610, R111 ;  /* 0x00007610ff6f7816 */ /* 0x000fe4000000006f */
[C---:B------:R-:W-:Y:S01]  /*51b0*/  LOP3.LUT R66, R62.reuse, 0x340, RZ, 0xfc, !PT ;  /* 0x000003403e427812 */ /* 0x040fe200078efcff */
[----:B------:R0:W3:Y:S01]  /*51c0*/  @!P4 LDG.E.U16 R109, [R64.64+0x4c0] ;  /* 0x0004c01e406dc981 */ /* 0x0000e2000c1e1500 */
[----:B------:R-:W-:Y:S02]  /*51d0*/  PRMT R110, RZ, 0x7610, R110 ;  /* 0x00007610ff6e7816 */ /* 0x000fe4000000006e */
[----:B------:R-:W-:Y:S01]  /*51e0*/  LOP3.LUT R114, R62, 0x360, RZ, 0xfc, !PT ;  /* 0x000003603e727812 */ /* 0x000fe200078efcff */
[----:B------:R0:W3:Y:S01]  /*51f0*/  @!P5 LDG.E.U16 R111, [R64.64+0x500] ;  /* 0x0005001e406fd981 */ /* 0x0000e2000c1e1500 */
[----:B------:R-:W-:-:S02]  /*5200*/  ISETP.GE.AND P4, PT, R66, UR34, PT ;  /* 0x0000002242007c0c */ /* 0x000fc4000bf86270 */
[----:B------:R-:W-:Y:S01]  /*5210*/  LOP3.LUT R66, R62, 0x380, RZ, 0xfc, !PT ;  /* 0x000003803e427812 */ /* 0x000fe200078efcff */
[----:B------:R0:W3:Y:S01]  /*5220*/  @!P6 LDG.E.U16 R110, [R64.64+0x540] ;  /* 0x0005401e406ee981 */ /* 0x0000e2000c1e1500 */
[----:B------:R-:W-:Y:S02]  /*5230*/  ISETP.GE.AND P5, PT, R114, UR34, PT ;  /* 0x0000002272007c0c */ /* 0x000fe4000bfa6270 */
[----:B------:R-:W-:Y:S02]  /*5240*/  PRMT R114, RZ, 0x7610, R114 ;  /* 0x00007610ff727816 */ /* 0x000fe40000000072 */
[----:B------:R-:W-:Y:S02]  /*5250*/  ISETP.GE.AND P6, PT, R66, UR34, PT ;  /* 0x0000002242007c0c */ /* 0x000fe4000bfc6270 */
[C---:B------:R-:W-:Y:S02]  /*5260*/  LOP3.LUT R66, R62.reuse, 0x3a0, RZ, 0xfc, !PT ;  /* 0x000003a03e427812 */ /* 0x040fe400078efcff */
[----:B------:R-:W-:Y:S01]  /*5270*/  LOP3.LUT R62, R62, 0x3c0, RZ, 0xfc, !PT ;  /* 0x000003c03e3e7812 */ /* 0x000fe200078efcff */
[----:B------:R0:W3:Y:S01]  /*5280*/  @!P1 LDG.E.U16 R114, [R64.64+0x5c0] ;  /* 0x0005c01e40729981 */ /* 0x0000e2000c1e1500 */
[----:B------:R-:W-:-:S02]  /*5290*/  SHF.L.U32 R117, R96, 0x5, RZ ;  /* 0x0000000560757819 */ /* 0x000fc400000006ff */
[----:B------:R-:W-:Y:S02]  /*52a0*/  PRMT R115, RZ, 0x7610, R115 ;  /* 0x00007610ff737816 */ /* 0x000fe40000000073 */
[----:B------:R-:W-:Y:S02]  /*52b0*/  ISETP.GE.AND P1, PT, R62, UR34, PT ;  /* 0x000000223e007c0c */ /* 0x000fe4000bf26270 */
[----:B------:R-:W-:Y:S02]  /*52c0*/  LOP3.LUT R62, R117, 0xffffffe0, R198, 0xe2, !PT ;  /* 0xffffffe0753e7812 */ /* 0x000fe400078ee2c6 */
[----:B------:R-:W-:Y:S01]  /*52d0*/  PRMT R117, RZ, 0x7610, R117 ;  /* 0x00007610ff757816 */ /* 0x000fe20000000075 */
[----:B------:R0:W3:Y:S05]  /*52e0*/  @!P0 LDG.E.U16 R115, [R64.64+0x580] ;  /* 0x0005801e40738981 */ /* 0x0000ea000c1e1500 */
[----:B------:R0:W3:Y:S01]  /*52f0*/  @!P2 LDG.E.U16 R117, [R64.64+0x600] ;  /* 0x0006001e4075a981 */ /* 0x0000e2000c1e1500 */
[----:B------:R-:W-:-:S02]  /*5300*/  ISETP.GE.AND P0, PT, R66, UR34, PT ;  /* 0x0000002242007c0c */ /* 0x000fc4000bf06270 */
[----:B------:R-:W-:Y:S02]  /*5310*/  PRMT R119, RZ, 0x7610, R119 ;  /* 0x00007610ff777816 */ /* 0x000fe40000000077 */
[----:B------:R-:W-:Y:S02]  /*5320*/  PRMT R118, RZ, 0x7610, R118 ;  /* 0x00007610ff767816 */ /* 0x000fe40000000076 */
[----:B------:R-:W-:Y:S02]  /*5330*/  PRMT R120, RZ, 0x7610, R120 ;  /* 0x00007610ff787816 */ /* 0x000fe40000000078 */
[----:B------:R-:W-:Y:S01]  /*5340*/  PRMT R121, RZ, 0x7610, R121 ;  /* 0x00007610ff797816 */ /* 0x000fe20000000079 */
[----:B------:R0:W3:Y:S01]  /*5350*/  @!P3 LDG.E.U16 R119, [R64.64+0x640] ;  /* 0x0006401e4077b981 */ /* 0x0000e2000c1e1500 */
[----:B------:R-:W-:Y:S02]  /*5360*/  LOP3.LUT R62, R62, 0x3e0, RZ, 0xfc, !PT ;  /* 0x000003e03e3e7812 */ /* 0x000fe400078efcff */
[----:B------:R-:W-:Y:S01]  /*5370*/  PRMT R124, RZ, 0x7610, R124 ;  /* 0x00007610ff7c7816 */ /* 0x000fe2000000007c */
[----:B------:R0:W3:Y:S01]  /*5380*/  @!P4 LDG.E.U16 R118, [R64.64+0x680] ;  /* 0x0006801e4076c981 */ /* 0x0000e2000c1e1500 */
[----:B------:R-:W-:Y:S01]  /*5390*/  ISETP.GE.AND P2, PT, R62, UR34, PT ;  /* 0x000000223e007c0c */ /* 0x000fe2000bf46270 */
[----:B------:R-:W-:-:S02]  /*53a0*/  ULDC.64 UR34, c[0x0][0x198] ;  /* 0x0000660000227ab9 */ /* 0x000fc40000000a00 */
[----:B------:R0:W3:Y:S04]  /*53b0*/  @!P5 LDG.E.U16 R120, [R64.64+0x6c0] ;  /* 0x0006c01e4078d981 */ /* 0x0000e8000c1e1500 */
[----:B------:R0:W3:Y:S04]  /*53c0*/  @!P6 LDG.E.U16 R121, [R64.64+0x700] ;  /* 0x0007001e4079e981 */ /* 0x0000e8000c1e1500 */
[----:B------:R0:W3:Y:S01]  /*53d0*/  @!P0 LDG.E.U16 R124, [R64.64+0x740] ;  /* 0x0007401e407c8981 */ /* 0x0000e2000c1e1500 */
[----:B------:R-:W-:Y:S02]  /*53e0*/  PRMT R123, RZ, 0x7610, R123 ;  /* 0x00007610ff7b7816 */ /* 0x000fe4000000007b */
[----:B------:R-:W-:-:S04]  /*53f0*/  PRMT R122, RZ, 0x7610, R122 ;  /* 0x00007610ff7a7816 */ /* 0x000fc8000000007a */
[----:B------:R0:W3:Y:S04]  /*5400*/  @!P1 LDG.E.U16 R123, [R64.64+0x780] ;  /* 0x0007801e407b9981 */ /* 0x0000e8000c1e1500 */
        /* <DEDUP_REMOVED lines=60> */
[----:B------:R-:W-:Y:S02]  /*57d0*/  IADD3 R146, R129, 0x100, RZ ;  /* 0x0000010081927810 */ /* 0x000fe40007ffe0ff */
[-C--:B0-----:R-:W-:Y:S02]  /*57e0*/  LEA.HI.SX32 R65, R128, R129.reuse, 0x1b ;  /* 0x0000008180417211 */ /* 0x081fe400078fdaff */
[----:B------:R-:W-:Y:S02]  /*57f0*/  LEA.HI.SX32 R141, R136, R129, 0x1b ;  /* 0x00000081888d7211 */ /* 0x000fe400078fdaff */
[----:B------:R-:W-:Y:S01]  /*5800*/  SHF.L.U32 R164, R65, 0x1, RZ ;  /* 0x0000000141a47819 */ /* 0x000fe200000006ff */
[----:B------:R-:W-:Y:S01]  /*5810*/  FMUL.FTZ R65, R39, UR41 ;  /* 0x0000002927417c20 */ /* 0x000fe20008410000 */
[----:B------:R-:W-:-:S02]  /*5820*/  IADD3 R148, R129, 0x120, RZ ;  /* 0x0000012081947810 */ /* 0x000fc40007ffe0ff */
[-C--:B------:R-:W-:Y:S02]  /*5830*/  LEA.HI.SX32 R142, R142, R129.reuse, 0x1b ;  /* 0x000000818e8e7211 */ /* 0x080fe400078fdaff */
        /* <DEDUP_REMOVED lines=12> */
[----:B------:R-:W-:-:S02]  /*5900*/  LEA.HI.SX32 R146, R146, R129, 0x1b ;  /* 0x0000008192927211 */ /* 0x000fc400078fdaff */
[----:B------:R-:W-:Y:S01]  /*5910*/  SHF.L.U32 R141, R141, 0x1, RZ ;  /* 0x000000018d8d7819 */ /* 0x000fe200000006ff */
[----:B------:R-:W-:Y:S01]  /*5920*/  STS.U16 [R149+0x80], R68 ;  /* 0x0000804495007388 */ /* 0x000fe20000000400 */
[-C--:B------:R-:W-:Y:S01]  /*5930*/  LEA.HI.SX32 R148, R148, R129.reuse, 0x1b ;  /* 0x0000008194947211 */ /* 0x080fe200078fdaff */
[----:B------:R-:W-:Y:S01]  /*5940*/  ULDC.64 UR20, c[0x0][0x228] ;  /* 0x00008a0000147ab9 */ /* 0x000fe20000000a00 */
[----:B------:R-:W-:Y:S01]  /*5950*/  SHF.L.U32 R142, R142, 0x1, RZ ;  /* 0x000000018e8e7819 */ /* 0x000fe200000006ff */
[----:B------:R0:W-:Y:S01]  /*5960*/  STS.U16 [R138+0xc0], R67 ;  /* 0x0000c0438a007388 */ /* 0x0001e20000000400 */
[-C--:B------:R-:W-:Y:S02]  /*5970*/  LEA.HI.SX32 R150, R150, R129.reuse, 0x1b ;  /* 0x0000008196967211 */ /* 0x080fe400078fdaff */
[----:B------:R-:W-:Y:S01]  /*5980*/  SHF.L.U32 R65, R144, 0x1, RZ ;  /* 0x0000000190417819 */ /* 0x000fe200000006ff */
[----:B------:R1:W-:Y:S01]  /*5990*/  STS.U16 [R140+0x100], R63 ;  /* 0x0001003f8c007388 */ /* 0x0003e20000000400 */
[-C--:B------:R-:W-:Y:S01]  /*59a0*/  LEA.HI.SX32 R152, R152, R129.reuse, 0x1b ;  /* 0x0000008198987211 */ /* 0x080fe200078fdaff */
[----:B------:R-:W-:Y:S01]  /*59b0*/  UIADD3 UR35, UR35, UR39, URZ ;  /* 0x0000002723237290 */ /* 0x000fe2000fffe03f */
[----:B------:R-:W-:Y:S01]  /*59c0*/  LEA.HI.SX32 R154, R154, R129, 0x1b ;  /* 0x000000819a9a7211 */ /* 0x000fe200078fdaff */
[----:B------:R-:W-:Y:S01]  /*59d0*/  ULEA UR20, UP0, UR34, UR20, 0x3 ;  /* 0x0000001422147291 */ /* 0x000fe2000f80183f */
[----:B------:R-:W-:Y:S01]  /*59e0*/  SHF.L.U32 R146, R146, 0x1, RZ ;  /* 0x0000000192927819 */ /* 0x000fe200000006ff */
[----:B------:R-:W-:Y:S01]  /*59f0*/  STS.U16 [R141+0x140], R102 ;  /* 0x000140668d007388 */ /* 0x000fe20000000400 */
[----:B0-----:R-:W-:-:S02]  /*5a00*/  SHF.L.U32 R67, R148, 0x1, RZ ;  /* 0x0000000194437819 */ /* 0x001fc400000006ff */
[----:B------:R-:W-:Y:S01]  /*5a10*/  SHF.L.U32 R150, R150, 0x1, RZ ;  /* 0x0000000196967819 */ /* 0x000fe200000006ff */
[----:B-1----:R-:W-:Y:S01]  /*5a20*/  FMUL.FTZ R63, R37, UR41 ;  /* 0x00000029253f7c20 */ /* 0x002fe20008410000 */
[----:B------:R-:W-:Y:S01]  /*5a30*/  STS.U16 [R142+0x180], R99 ;  /* 0x000180638e007388 */ /* 0x000fe20000000400 */
[----:B------:R-:W-:Y:S01]  /*5a40*/  IADD3 R166, R129, 0x240, RZ ;  /* 0x0000024081a67810 */ /* 0x000fe20007ffe0ff */
[----:B------:R-:W-:Y:S01]  /*5a50*/  ULEA.HI.X UR21, UR34, UR21, UR35, 0x3, UP0 ;  /* 0x0000001522157291 */ /* 0x000fe200080f1c23 */
[----:B------:R-:W-:Y:S01]  /*5a60*/  SHF.L.U32 R152, R152, 0x1, RZ ;  /* 0x0000000198987819 */ /* 0x000fe200000006ff */
[----:B------:R0:W-:Y:S01]  /*5a70*/  STS.U16 [R65+0x1c0], R98 ;  /* 0x0001c06241007388 */ /* 0x0001e20000000400 */
[----:B------:R-:W-:-:S03]  /*5a80*/  FMUL.RZ R64, R63, 0.15915493667125701904 ;  /* 0x3e22f9833f407820 */ /* 0x000fc6000040c000 */
[----:B------:R-:W-:Y:S01]  /*5a90*/  STS.U16 [R146+0x200], R97 ;  /* 0x0002006192007388 */ /* 0x000fe20000000400 */
[----:B------:R-:W-:-:S03]  /*5aa0*/  LEA.HI.SX32 R145, R166, R129, 0x1b ;  /* 0x00000081a6917211 */ /* 0x000fc600078fdaff */
[----:B------:R-:W-:Y:S01]  /*5ab0*/  STS.U16 [R67+0x240], R70 ;  /* 0x0002404643007388 */ /* 0x000fe20000000400 */
[----:B0-----:R-:W-:-:S03]  /*5ac0*/  SHF.L.U32 R65, R154, 0x1, RZ ;  /* 0x000000019a417819 */ /* 0x001fc600000006ff */
[----:B------:R-:W-:Y:S01]  /*5ad0*/  STS.U16 [R150+0x280], R103 ;  /* 0x0002806796007388 */ /* 0x000fe20000000400 */
[----:B------:R-:W-:Y:S03]  /*5ae0*/  MUFU.SIN R165, R64 ;  /* 0x0000004000a57308 */ /* 0x000fe60000000400 */
[----:B------:R-:W-:Y:S04]  /*5af0*/  STS.U16 [R152+0x2c0], R105 ;  /* 0x0002c06998007388 */ /* 0x000fe80000000400 */
[----:B------:R0:W-:Y:S01]  /*5b00*/  STS.U16 [R65+0x300], R104 ;  /* 0x0003006841007388 */ /* 0x0001e20000000400 */
[----:B------:R1:W-:Y:S02]  /*5b10*/  MUFU.COS R166, R64 ;  /* 0x0000004000a67308 */ /* 0x0003e40000000000 */
[----:B-1----:R-:W-:-:S02]  /*5b20*/  MOV R64, UR20 ;  /* 0x0000001400407c02 */ /* 0x002fc40008000f00 */
[----:B0-----:R-:W-:-:S06]  /*5b30*/  MOV R65, UR21 ;  /* 0x0000001500417c02 */ /* 0x001fcc0008000f00 */
[----:B------:R-:W2:Y:S01]  /*5b40*/  LDG.E.64 R64, [R64.64] ;  /* 0x0000001e40407981 */ /* 0x000ea2000c1e1b00 */
[----:B------:R-:W0:Y:S01]  /*5b50*/  R2UR UR42, R60 ;  /* 0x000000003c2a73c2 */ /* 0x000e2200000e0000 */
[C---:B------:R-:W-:Y:S02]  /*5b60*/  IADD3 R156, R129.reuse, 0x1a0, RZ ;  /* 0x000001a0819c7810 */ /* 0x040fe40007ffe0ff */
[C---:B------:R-:W-:Y:S02]  /*5b70*/  IADD3 R158, R129.reuse, 0x1c0, RZ ;  /* 0x000001c0819e7810 */ /* 0x040fe40007ffe0ff */
[----:B------:R-:W-:Y:S01]  /*5b80*/  IADD3 R160, R129, 0x1e0, RZ ;  /* 0x000001e081a07810 */ /* 0x000fe20007ffe0ff */
[----:B------:R-:W-:Y:S01]  /*5b90*/  FMUL.FTZ R63, R34, UR41 ;  /* 0x00000029223f7c20 */ /* 0x000fe20008410000 */
[-C--:B------:R-:W-:Y:S02]  /*5ba0*/  LEA.HI.SX32 R156, R156, R129.reuse, 0x1b ;  /* 0x000000819c9c7211 */ /* 0x080fe400078fdaff */
[----:B------:R-:W-:-:S02]  /*5bb0*/  LEA.HI.SX32 R158, R158, R129, 0x1b ;  /* 0x000000819e9e7211 */ /* 0x000fc400078fdaff */
[-C--:B------:R-:W-:Y:S01]  /*5bc0*/  LEA.HI.SX32 R160, R160, R129.reuse, 0x1b ;  /* 0x00000081a0a07211 */ /* 0x080fe200078fdaff */
[----:B------:R-:W-:Y:S01]  /*5bd0*/  FMUL.RZ R70, R63, 0.15915493667125701904 ;  /* 0x3e22f9833f467820 */ /* 0x000fe2000040c000 */
[----:B------:R-:W-:Y:S02]  /*5be0*/  SHF.L.U32 R67, R156, 0x1, RZ ;  /* 0x000000019c437819 */ /* 0x000fe400000006ff */
[----:B------:R-:W-:Y:S02]  /*5bf0*/  SHF.L.U32 R158, R158, 0x1, RZ ;  /* 0x000000019e9e7819 */ /* 0x000fe400000006ff */
[----:B------:R-:W-:Y:S02]  /*5c00*/  SHF.L.U32 R63, R160, 0x1, RZ ;  /* 0x00000001a03f7819 */ /* 0x000fe400000006ff */
[----:B------:R-:W-:Y:S02]  /*5c10*/  IADD3 R162, R129, 0x200, RZ ;  /* 0x0000020081a27810 */ /* 0x000fe40007ffe0ff */
[----:B0-----:R-:W-:Y:S01]  /*5c20*/  MOV R68, UR42 ;  /* 0x0000002a00447c02 */ /* 0x001fe20008000f00 */
[----:B------:R-:W-:Y:S01]  /*5c30*/  STS.U16 [R67+0x340], R112 ;  /* 0x0003407043007388 */ /* 0x000fe20000000400 */
[----:B------:R-:W-:-:S03]  /*5c40*/  LEA.HI.SX32 R162, R162, R129, 0x1b ;  /* 0x00000081a2a27211 */ /* 0x000fc600078fdaff */
[----:B------:R-:W-:Y:S01]  /*5c50*/  FMUL.FTZ R68, R68, 1.4426950216293334961 ;  /* 0x3fb8aa3b44447820 */ /* 0x000fe20000410000 */
[----:B------:R-:W-:Y:S01]  /*5c60*/  STS.U16 [R158+0x380], R113 ;  /* 0x000380719e007388 */ /* 0x000fe20000000400 */
[----:B------:R-:W-:-:S03]  /*5c70*/  FMUL.FTZ R61, R47, UR41 ;  /* 0x000000292f3d7c20 */ /* 0x000fc60008410000 */
[----:B------:R0:W-:Y:S01]  /*5c80*/  STS.U16 [R63+0x3c0], R108 ;  /* 0x0003c06c3f007388 */ /* 0x0001e20000000400 */
[----:B------:R-:W-:Y:S01]  /*5c90*/  FMUL.FTZ R60, R29, UR41 ;  /* 0x000000291d3c7c20 */ /* 0x000fe20008410000 */
[----:B------:R-:W-:Y:S01]  /*5ca0*/  SHF.L.U32 R69, R162, 0x1, RZ ;  /* 0x00000001a2457819 */ /* 0x000fe200000006ff */
[----:B------:R-:W-:Y:S01]  /*5cb0*/  MUFU.SIN R179, R125 ;  /* 0x0000007d00b37308 */ /* 0x000fe20000000400 */
[----:B------:R-:W-:Y:S01]  /*5cc0*/  IADD3 R168, R129, 0x260, RZ ;  /* 0x0000026081a87810 */ /* 0x000fe20007ffe0ff */
[----:B------:R-:W-:Y:S02]  /*5cd0*/  FMUL.RZ R162, R60, 0.15915493667125701904 ;  /* 0x3e22f9833ca27820 */ /* 0x000fe4000040c000 */
[----:B0-----:R-:W-:-:S04]  /*5ce0*/  FMUL.FTZ R63, R68, R54 ;  /* 0x00000036443f7220 */ /* 0x001fc80000410000 */
[----:B------:R0:W-:Y:S01]  /*5cf0*/  MUFU.COS R180, R125 ;  /* 0x0000007d00b47308 */ /* 0x0001e20000000000 */
[C---:B------:R-:W-:Y:S01]  /*5d00*/  IADD3 R170, R129.reuse, 0x280, RZ ;  /* 0x0000028081aa7810 */ /* 0x040fe20007ffe0ff */
[----:B------:R-:W-:Y:S01]  /*5d10*/  FMUL.FTZ R60, R68, R55 ;  /* 0x00000037443c7220 */ /* 0x000fe20000410000 */
[----:B------:R-:W-:Y:S01]  /*5d20*/  IADD3 R172, R129, 0x2a0, RZ ;  /* 0x000002a081ac7810 */ /* 0x000fe20007ffe0ff */
[----:B------:R1:W-:Y:S01]  /*5d30*/  STS.U16 [R69+0x400], R116 ;  /* 0x0004007445007388 */ /* 0x0003e20000000400 */
[----:B------:R-:W-:-:S03]  /*5d40*/  LEA.HI.SX32 R147, R168, R129, 0x1b ;  /* 0x00000081a8937211 */ /* 0x000fc600078fdaff */
[----:B------:R-:W3:Y:S01]  /*5d50*/  MUFU.EX2 R63, R63 ;  /* 0x0000003f003f7308 */ /* 0x000ee20000000800 */
[----:B0-----:R-:W-:Y:S02]  /*5d60*/  FMUL.RZ R125, R61, 0.15915493667125701904 ;  /* 0x3e22f9833d7d7820 */ /* 0x001fe4000040c000 */
[----:B------:R-:W-:Y:S01]  /*5d70*/  FMUL.FTZ R61, R45, UR41 ;  /* 0x000000292d3d7c20 */ /* 0x000fe20008410000 */
[-C--:B------:R-:W-:Y:S01]  /*5d80*/  LEA.HI.SX32 R137, R170, R129.reuse, 0x1b ;  /* 0x00000081aa897211 */ /* 0x080fe200078fdaff */
[----:B-1----:R-:W-:Y:S01]  /*5d90*/  FMUL.FTZ R69, R68, R52 ;  /* 0x0000003444457220 */ /* 0x002fe20000410000 */
[----:B------:R-:W-:Y:S02]  /*5da0*/  LEA.HI.SX32 R136, R172, R129, 0x1b ;  /* 0x00000081ac887211 */ /* 0x000fe400078fdaff */
[----:B------:R-:W-:Y:S01]  /*5db0*/  MUFU.SIN R163, R70 ;  /* 0x0000004600a37308 */ /* 0x000fe20000000400 */
[----:B------:R-:W-:Y:S01]  /*5dc0*/  FMUL.RZ R128, R61, 0.15915493667125701904 ;  /* 0x3e22f9833d807820 */ /* 0x000fe2000040c000 */
[----:B------:R-:W-:Y:S01]  /*5dd0*/  SHF.L.U32 R145, R145, 0x1, RZ ;  /* 0x0000000191917819 */ /* 0x000fe200000006ff */
[----:B------:R-:W-:Y:S01]  /*5de0*/  FMUL.FTZ R61, R43, UR41 ;  /* 0x000000292b3d7c20 */ /* 0x000fe20008410000 */
[----:B------:R-:W-:-:S04]  /*5df0*/  IADD3 R208, R129, 0x3a0, RZ ;  /* 0x000003a081d07810 */ /* 0x000fc80007ffe0ff */
[----:B------:R0:W-:Y:S01]  /*5e00*/  MUFU.COS R164, R70 ;  /* 0x0000004600a47308 */ /* 0x0001e20000000000 */
[----:B------:R-:W-:Y:S01]  /*5e10*/  SHF.L.U32 R98, R147, 0x1, RZ ;  /* 0x0000000193627819 */ /* 0x000fe200000006ff */
[----:B------:R-:W-:Y:S01]  /*5e20*/  FMUL.FTZ R67, R68, R53 ;  /* 0x0000003544437220 */ /* 0x000fe20000410000 */
[----:B------:R-:W-:Y:S01]  /*5e30*/  SHF.L.U32 R102, R137, 0x1, RZ ;  /* 0x0000000189667819 */ /* 0x000fe200000006ff */
[----:B------:R-:W-:Y:S01]  /*5e40*/  FMUL.RZ R151, R61, 0.15915493667125701904 ;  /* 0x3e22f9833d977820 */ /* 0x000fe2000040c000 */
[----:B------:R-:W-:Y:S02]  /*5e50*/  SHF.L.U32 R71, R136, 0x1, RZ ;  /* 0x0000000188477819 */ /* 0x000fe400000006ff */
[----:B0-----:R-:W-:Y:S01]  /*5e60*/  SHF.L.U32 R70, R143, 0x1, RZ ;  /* 0x000000018f467819 */ /* 0x001fe200000006ff */
[----:B------:R-:W0:Y:S01]  /*5e70*/  MUFU.EX2 R60, R60 ;  /* 0x0000003c003c7308 */ /* 0x000e220000000800 */
[----:B------:R-:W-:-:S03]  /*5e80*/  LEA.HI.SX32 R61, R208, R129, 0x1b ;  /* 0x00000081d03d7211 */ /* 0x000fc600078fdaff */
[----:B------:R-:W-:Y:S01]  /*5e90*/  STS.U16 [R70+0x440], R101 ;  /* 0x0004406546007388 */ /* 0x000fe20000000400 */
[----:B------:R-:W-:-:S03]  /*5ea0*/  IADD3 R190, R129, 0x2c0, RZ ;  /* 0x000002c081be7810 */ /* 0x000fc60007ffe0ff */
[----:B------:R-:W1:Y:S01]  /*5eb0*/  MUFU.EX2 R69, R69 ;  /* 0x0000004500457308 */ /* 0x000e620000000800 */
[----:B------:R-:W-:Y:S01]  /*5ec0*/  STS.U16 [R145+0x480], R100 ;  /* 0x0004806491007388 */ /* 0x000fe20000000400 */
[----:B------:R-:W-:-:S03]  /*5ed0*/  IADD3 R192, R129, 0x2e0, RZ ;  /* 0x000002e081c07810 */ /* 0x000fc60007ffe0ff */
[----:B------:R-:W-:Y:S01]  /*5ee0*/  STS.U16 [R98+0x4c0], R109 ;  /* 0x0004c06d62007388 */ /* 0x000fe20000000400 */
[----:B------:R-:W-:Y:S02]  /*5ef0*/  IADD3 R194, R129, 0x300, RZ ;  /* 0x0000030081c27810 */ /* 0x000fe40007ffe0ff */
[----:B------:R-:W4:Y:S01]  /*5f00*/  MUFU.EX2 R67, R67 ;  /* 0x0000004300437308 */ /* 0x000f220000000800 */
[----:B------:R-:W-:Y:S01]  /*5f10*/  STS.U16 [R102+0x500], R111 ;  /* 0x0005006f66007388 */ /* 0x000fe20000000400 */
[----:B------:R-:W-:-:S03]  /*5f20*/  LEA.HI.SX32 R134, R190, R129, 0x1b ;  /* 0x00000081be867211 */ /* 0x000fc600078fdaff */
[----:B------:R0:W-:Y:S01]  /*5f30*/  STS.U16 [R71+0x540], R110 ;  /* 0x0005406e47007388 */ /* 0x0001e20000000400 */
[C---:B---3--:R-:W-:Y:S01]  /*5f40*/  FMUL.FTZ R186, R63.reuse, R186 ;  /* 0x000000ba3fba7220 */ /* 0x048fe20000410000 */
[----:B------:R-:W-:Y:S01]  /*5f50*/  LEA.HI.SX32 R135, R192, R129, 0x1b ;  /* 0x00000081c0877211 */ /* 0x000fe200078fdaff */
[----:B------:R-:W-:Y:S01]  /*5f60*/  FMUL.FTZ R185, R63, R185 ;  /* 0x000000b93fb97220 */ /* 0x000fe20000410000 */
[----:B------:R-:W-:Y:S02]  /*5f70*/  PRMT R63, RZ, 0x5410, R92 ;  /* 0x00005410ff3f7816 */ /* 0x000fe4000000005c */
[----:B------:R-:W-:Y:S02]  /*5f80*/  LEA.HI.SX32 R131, R194, R129, 0x1b ;  /* 0x00000081c2837211 */ /* 0x000fe400078fdaff */
[----:B0-----:R-:W-:Y:S01]  /*5f90*/  SHF.L.U32 R71, R61, 0x1, RZ ;  /* 0x000000013d477819 */ /* 0x001fe200000006ff */
[----:B------:R-:W-:Y:S01]  /*5fa0*/  FMUL.FTZ R61, R68, R49 ;  /* 0x00000031443d7220 */ /* 0x000fe20000410000 */
[----:B------:R-:W-:Y:S01]  /*5fb0*/  SHF.L.U32 R134, R134, 0x1, RZ ;  /* 0x0000000186867819 */ /* 0x000fe200000006ff */
[----:B------:R-:W-:Y:S01]  /*5fc0*/  FMUL.FTZ R70, R68, R51 ;  /* 0x0000003344467220 */ /* 0x000fe20000410000 */
[----:B------:R-:W-:Y:S01]  /*5fd0*/  SHF.L.U32 R135, R135, 0x1, RZ ;  /* 0x0000000187877819 */ /* 0x000fe200000006ff */
[C---:B------:R-:W-:Y:S01]  /*5fe0*/  FMUL.FTZ R187, R60.reuse, R187 ;  /* 0x000000bb3cbb7220 */ /* 0x040fe20000410000 */
[----:B------:R-:W-:Y:S01]  /*5ff0*/  SHF.L.U32 R98, R131, 0x1, RZ ;  /* 0x0000000183627819 */ /* 0x000fe200000006ff */
[----:B------:R-:W0:Y:S01]  /*6000*/  MUFU.EX2 R61, R61 ;  /* 0x0000003d003d7308 */ /* 0x000e220000000800 */
[----:B------:R-:W-:Y:S01]  /*6010*/  FMUL.FTZ R222, R63, R56 ;  /* 0x000000383fde7220 */ /* 0x000fe20000410000 */
[----:B------:R-:W-:Y:S01]  /*6020*/  STS.U16 [R134+0x580], R115 ;  /* 0x0005807386007388 */ /* 0x000fe20000000400 */
[----:B------:R-:W-:-:S02]  /*6030*/  FMUL.FTZ R188, R60, R188 ;  /* 0x000000bc3cbc7220 */ /* 0x000fc40000410000 */
[C---:B-1----:R-:W-:Y:S01]  /*6040*/  FMUL.FTZ R182, R69.reuse, R182 ;  /* 0x000000b645b67220 */ /* 0x042fe20000410000 */
[----:B------:R-:W-:Y:S01]  /*6050*/  STS.U16 [R135+0x5c0], R114 ;  /* 0x0005c07287007388 */ /* 0x000fe20000000400 */
[----:B------:R-:W-:Y:S01]  /*6060*/  FMUL.FTZ R181, R69, R181 ;  /* 0x000000b545b57220 */ /* 0x000fe20000410000 */
[----:B------:R-:W1:Y:S01]  /*6070*/  MUFU.EX2 R70, R70 ;  /* 0x0000004600467308 */ /* 0x000e620000000800 */
[----:B------:R-:W-:Y:S01]  /*6080*/  FMUL.FTZ R60, R68, R47 ;  /* 0x0000002f443c7220 */ /* 0x000fe20000410000 */
[----:B------:R3:W-:Y:S01]  /*6090*/  STS.U16 [R98+0x600], R117 ;  /* 0x0006007562007388 */ /* 0x0007e20000000400 */
[----:B------:R-:W-:Y:S02]  /*60a0*/  FMUL.FTZ R69, R222, R187 ;  /* 0x000000bbde457220 */ /* 0x000fe40000410000 */
[C---:B----4-:R-:W-:Y:S02]  /*60b0*/  FMUL.FTZ R184, R67.reuse, R184 ;  /* 0x000000b843b87220 */ /* 0x050fe40000410000 */
[----:B------:R-:W-:-:S02]  /*60c0*/  FMUL.FTZ R183, R67, R183 ;  /* 0x000000b743b77220 */ /* 0x000fc40000410000 */
[----:B------:R-:W-:Y:S01]  /*60d0*/  FMUL.FTZ R67, RZ, R187 ;  /* 0x000000bbff437220 */ /* 0x000fe20000410000 */
[----:B---3--:R-:W-:Y:S01]  /*60e0*/  PRMT R98, RZ, 0x5410, R91 ;  /* 0x00005410ff627816 */ /* 0x008fe2000000005b */
[-C--:B------:R-:W-:Y:S01]  /*60f0*/  FFMA.FTZ R69, RZ, R188.reuse, R69 ;  /* 0x000000bcff457223 */ /* 0x080fe20000010045 */
[----:B------:R-:W-:Y:S03]  /*6100*/  MUFU.SIN R175, R125 ;  /* 0x0000007d00af7308 */ /* 0x000fe60000000400 */
[----:B------:R-:W-:Y:S02]  /*6110*/  FMUL.FTZ R221, R98, R55 ;  /* 0x0000003762dd7220 */ /* 0x000fe40000410000 */
[----:B------:R-:W-:-:S03]  /*6120*/  FFMA.FTZ R98, R222, R188, -R67 ;  /* 0x000000bcde627223 */ /* 0x000fc60000010843 */
[----:B------:R-:W-:Y:S01]  /*6130*/  MUFU.COS R176, R125 ;  /* 0x0000007d00b07308 */ /* 0x000fe20000000000 */
[----:B------:R-:W-:Y:S02]  /*6140*/  FADD.FTZ R69, RZ, R69 ;  /* 0x00000045ff457221 */ /* 0x000fe40000010000 */
[----:B0-----:R-:W-:-:S05]  /*6150*/  FMUL.FTZ R178, R61, R178 ;  /* 0x000000b23db27220 */ /* 0x001fca0000410000 */
[----:B------:R-:W0:Y:S01]  /*6160*/  MUFU.EX2 R60, R60 ;  /* 0x0000003c003c7308 */ /* 0x000e220000000800 */
[----:B------:R-:W-:Y:S02]  /*6170*/  FMUL.FTZ R177, R61, R177 ;  /* 0x000000b13db17220 */ /* 0x000fe40000410000 */
[----:B------:R-:W-:Y:S02]  /*6180*/  FADD.FTZ R98, R221, R98 ;  /* 0x00000062dd627221 */ /* 0x000fe40000010000 */
[----:B------:R-:W-:Y:S02]  /*6190*/  FMUL.FTZ R61, R185, R69 ;  /* 0x00000045b93d7220 */ /* 0x000fe40000410000 */
[C---:B-1----:R-:W-:Y:S02]  /*61a0*/  FMUL.FTZ R180, R70.reuse, R180 ;  /* 0x000000b446b47220 */ /* 0x042fe40000410000 */
[----:B------:R-:W-:Y:S02]  /*61b0*/  FMUL.FTZ R179, R70, R179 ;  /* 0x000000b346b37220 */ /* 0x000fe40000410000 */
[----:B------:R-:W-:-:S02]  /*61c0*/  FFMA.FTZ R67, R186, R98, -R61 ;  /* 0x00000062ba437223 */ /* 0x000fc4000001083d */
[----:B------:R-:W-:Y:S02]  /*61d0*/  FMUL.FTZ R70, R185, R98 ;  /* 0x00000062b9467220 */ /* 0x000fe40000410000 */
[----:B------:R-:W-:Y:S01]  /*61e0*/  FMUL.FTZ R61, R68, R43 ;  /* 0x0000002b443d7220 */ /* 0x000fe20000410000 */
[C---:B------:R-:W-:Y:S01]  /*61f0*/  IADD3 R196, R129.reuse, 0x320, RZ ;  /* 0x0000032081c47810 */ /* 0x040fe20007ffe0ff */
[----:B------:R-:W-:Y:S01]  /*6200*/  FFMA.FTZ R70, R186, R69, R70 ;  /* 0x00000045ba467223 */ /* 0x000fe20000010046 */
[C---:B------:R-:W-:Y:S01]  /*6210*/  IADD3 R202, R129.reuse, 0x340, RZ ;  /* 0x0000034081ca7810 */ /* 0x040fe20007ffe0ff */
[C---:B0-----:R-:W-:Y:S01]  /*6220*/  FMUL.FTZ R176, R60.reuse, R176 ;  /* 0x000000b03cb07220 */ /* 0x041fe20000410000 */
[C---:B------:R-:W-:Y:S01]  /*6230*/  IADD3 R204, R129.reuse, 0x360, RZ ;  /* 0x0000036081cc7810 */ /* 0x040fe20007ffe0ff */
[----:B------:R-:W-:Y:S01]  /*6240*/  FMUL.FTZ R175, R60, R175 ;  /* 0x000000af3caf7220 */ /* 0x000fe20000410000 */
[----:B------:R-:W-:Y:S01]  /*6250*/  IADD3 R206, R129, 0x380, RZ ;  /* 0x0000038081ce7810 */ /* 0x000fe20007ffe0ff */
[----:B------:R-:W-:Y:S01]  /*6260*/  MUFU.SIN R171, R151 ;  /* 0x0000009700ab7308 */ /* 0x000fe20000000400 */
[----:B------:R-:W-:Y:S01]  /*6270*/  PRMT R69, RZ, 0x5410, R90 ;  /* 0x00005410ff457816 */ /* 0x000fe2000000005a */
[----:B------:R-:W-:Y:S01]  /*6280*/  FMUL.FTZ R60, R68, R56 ;  /* 0x00000038443c7220 */ /* 0x000fe20000410000 */
[----:B------:R-:W-:-:S02]  /*6290*/  LEA.HI.SX32 R132, R196, R129, 0x1b ;  /* 0x00000081c4847211 */ /* 0x000fc400078fdaff */
[----:B------:R-:W-:-:S03]  /*62a0*/  LEA.HI.SX32 R133, R202, R129, 0x1b ;  /* 0x00000081ca857211 */ /* 0x000fc600078fdaff */
[----:B------:R-:W-:Y:S01]  /*62b0*/  MUFU.COS R172, R151 ;  /* 0x0000009700ac7308 */ /* 0x000fe20000000000 */
[----:B------:R-:W-:Y:S01]  /*62c0*/  LEA.HI.SX32 R130, R204, R129, 0x1b ;  /* 0x00000081cc827211 */ /* 0x000fe200078fdaff */
[----:B------:R-:W-:Y:S01]  /*62d0*/  FMUL.FTZ R63, R68, R45 ;  /* 0x0000002d443f7220 */ /* 0x000fe20000410000 */
[----:B------:R-:W-:Y:S01]  /*62e0*/  LEA.HI.SX32 R125, R206, R129, 0x1b ;  /* 0x00000081ce7d7211 */ /* 0x000fe200078fdaff */
[----:B------:R-:W-:-:S04]  /*62f0*/  FMUL.FTZ R220, R69, R54 ;  /* 0x0000003645dc7220 */ /* 0x000fc80000410000 */
[----:B------:R-:W0:Y:S01]  /*6300*/  MUFU.EX2 R61, R61 ;  /* 0x0000003d003d7308 */ /* 0x000e220000000800 */
[----:B------:R-:W-:Y:S01]  /*6310*/  SHF.L.U32 R132, R132, 0x1, RZ ;  /* 0x0000000184847819 */ /* 0x000fe200000006ff */
[----:B------:R-:W-:Y:S01]  /*6320*/  FADD.FTZ R70, RZ, R70 ;  /* 0x00000046ff467221 */ /* 0x000fe20000010000 */
[----:B------:R-:W-:Y:S02]  /*6330*/  SHF.L.U32 R133, R133, 0x1, RZ ;  /* 0x0000000185857819 */ /* 0x000fe400000006ff */
[----:B------:R-:W-:Y:S02]  /*6340*/  ISETP.NE.AND P1, PT, R96, RZ, PT ;  /* 0x000000ff6000720c */ /* 0x000fe40003f25270 */
[----:B------:R-:W-:Y:S01]  /*6350*/  SHF.L.U32 R97, R130, 0x1, RZ ;  /* 0x0000000182617819 */ /* 0x000fe200000006ff */
[----:B------:R-:W1:Y:S01]  /*6360*/  MUFU.EX2 R60, R60 ;  /* 0x0000003c003c7308 */ /* 0x000e620000000800 */
[----:B------:R-:W-:Y:S01]  /*6370*/  SHF.L.U32 R100, R125, 0x1, RZ ;  /* 0x000000017d647819 */ /* 0x000fe200000006ff */
[----:B------:R-:W-:Y:S01]  /*6380*/  FADD.FTZ R67, R220, R67 ;  /* 0x00000043dc437221 */ /* 0x000fe20000010000 */
[----:B------:R-:W-:Y:S01]  /*6390*/  STS.U16 [R132+0x640], R119 ;  /* 0x0006407784007388 */ /* 0x000fe20000000400 */
[----:B------:R-:W-:Y:S01]  /*63a0*/  FMUL.FTZ R69, R183, R70 ;  /* 0x00000046b7457220 */ /* 0x000fe20000410000 */
[----:B------:R-:W-:-:S02]  /*63b0*/  IADD3 R212, R129, 0x3c0, RZ ;  /* 0x000003c081d47810 */ /* 0x000fc40007ffe0ff */
[----:B------:R-:W-:Y:S01]  /*63c0*/  STS.U16 [R133+0x680], R118 ;  /* 0x0006807685007388 */ /* 0x000fe20000000400 */
[----:B------:R-:W-:Y:S01]  /*63d0*/  MUFU.SIN R173, R128 ;  /* 0x0000008000ad7308 */ /* 0x000fe20000000400 */
[----:B------:R-:W-:Y:S01]  /*63e0*/  IADD3 R214, R129, 0x3e0, RZ ;  /* 0x000003e081d67810 */ /* 0x000fe20007ffe0ff */
[----:B------:R-:W-:Y:S01]  /*63f0*/  FFMA.FTZ R98, R184, R67, -R69 ;  /* 0x00000043b8627223 */ /* 0x000fe20000010845 */
[----:B------:R-:W-:Y:S01]  /*6400*/  STS.U16 [R97+0x6c0], R120 ;  /* 0x0006c07861007388 */ /* 0x000fe20000000400 */
[----:B------:R-:W-:-:S04]  /*6410*/  MOV R69, UR32 ;  /* 0x0000002000457c02 */ /* 0x000fc80008000f00 */
[----:B------:R3:W-:Y:S01]  /*6420*/  MUFU.COS R174, R128 ;  /* 0x0000008000ae7308 */ /* 0x0007e20000000000 */
[----:B------:R-:W-:Y:S01]  /*6430*/  STS.U16 [R100+0x700], R121 ;  /* 0x0007007964007388 */ /* 0x000fe20000000400 */
[----:B------:R-:W-:-:S06]  /*6440*/  LEA R62, R95, R62, 0x5 ;  /* 0x0000003e5f3e7211 */ /* 0x000fcc00078e28ff */
[----:B------:R-:W4:Y:S01]  /*6450*/  MUFU.EX2 R63, R63 ;  /* 0x0000003f003f7308 */ /* 0x000f220000000800 */
[----:B------:R1:W-:Y:S01]  /*6460*/  STS.U16 [R71+0x740], R124 ;  /* 0x0007407c47007388 */ /* 0x0003e20000000400 */
[-C--:B---3--:R-:W-:Y:S01]  /*6470*/  LEA.HI.SX32 R128, R212, R129.reuse, 0x1b ;  /* 0x00000081d4807211 */ /* 0x088fe200078fdaff */
[C---:B0-----:R-:W-:Y:S01]  /*6480*/  FMUL.FTZ R172, R61.reuse, R172 ;  /* 0x000000ac3dac7220 */ /* 0x041fe20000410000 */
[----:B------:R-:W-:Y:S01]  /*6490*/  LEA.HI.SX32 R129, R214, R129, 0x1b ;  /* 0x00000081d6817211 */ /* 0x000fe200078fdaff */
[----:B------:R-:W-:Y:S01]  /*64a0*/  FMUL.FTZ R171, R61, R171 ;  /* 0x000000ab3dab7220 */ /* 0x000fe20000410000 */
[----:B------:R-:W-:Y:S02]  /*64b0*/  LEA R61, R69, UR7, 0x8 ;  /* 0x00000007453d7c11 */ /* 0x000fe4000f8e40ff */
[----:B------:R-:W-:Y:S01]  /*64c0*/  LEA.HI.SX32 R62, R62, R62, 0x1b ;  /* 0x0000003e3e3e7211 */ /* 0x000fe200078fdaff */
[----:B-1----:R-:W-:Y:S01]  /*64d0*/  FMUL.FTZ R71, R183, R67 ;  /* 0x00000043b7477220 */ /* 0x002fe20000410000 */
[----:B------:R-:W-:-:S02]  /*64e0*/  SHF.L.U32 R128, R128, 0x1, RZ ;  /* 0x0000000180807819 */ /* 0x000fc400000006ff */
[----:B------:R-:W-:Y:S01]  /*64f0*/  @P1 IADD3 R61, R96, 0x200, RZ ;  /* 0x00000200603d1810 */ /* 0x000fe20007ffe0ff */
[----:B------:R-:W-:Y:S01]  /*6500*/  FFMA.FTZ R71, R184, R70, R71 ;  /* 0x00000046b8477223 */ /* 0x000fe20000010047 */
[----:B------:R-:W-:Y:S02]  /*6510*/  SHF.L.U32 R129, R129, 0x1, RZ ;  /* 0x0000000181817819 */ /* 0x000fe400000006ff */
[----:B------:R-:W-:Y:S01]  /*6520*/  PRMT R70, RZ, 0x5410, R89 ;  /* 0x00005410ff467816 */ /* 0x000fe20000000059 */
[----:B------:R-:W-:Y:S01]  /*6530*/  FMUL.FTZ R126, R60, R126 ;  /* 0x0000007e3c7e7220 */ /* 0x000fe20000410000 */
[----:B------:R-:W-:Y:S01]  /*6540*/  SHF.L.U32 R69, R62, 0x1, RZ ;  /* 0x000000013e457819 */ /* 0x000fe200000006ff */
[----:B------:R-:W-:Y:S01]  /*6550*/  FMUL.FTZ R127, R60, R127 ;  /* 0x0000007f3c7f7220 */ /* 0x000fe20000410000 */
[----:B------:R-:W-:Y:S01]  /*6560*/  SHF.L.U32 R102, R61, 0x3, RZ ;  /* 0x000000033d667819 */ /* 0x000fe200000006ff */
[----:B------:R-:W-:Y:S01]  /*6570*/  STS.U16 [R128+0x780], R123 ;  /* 0x0007807b80007388 */ /* 0x000fe20000000400 */
[----:B------:R-:W-:Y:S01]  /*6580*/  FMUL.FTZ R219, R70, R53 ;  /* 0x0000003546db7220 */ /* 0x000fe20000410000 */
[----:B------:R-:W-:Y:S01]  /*6590*/  MUFU.SIN R169, R153 ;  /* 0x0000009900a97308 */ /* 0x000fe20000000400 */
[C---:B----4-:R-:W-:Y:S01]  /*65a0*/  FMUL.FTZ R174, R63.reuse, R174 ;  /* 0x000000ae3fae7220 */ /* 0x050fe20000410000 */
[----:B------:R-:W-:Y:S01]  /*65b0*/  STS.U16 [R129+0x7c0], R122 ;  /* 0x0007c07a81007388 */ /* 0x000fe20000000400 */
[----:B------:R-:W-:Y:S01]  /*65c0*/  FMUL.FTZ R173, R63, R173 ;  /* 0x000000ad3fad7220 */ /* 0x000fe20000410000 */
[----:B------:R-:W-:-:S06]  /*65d0*/  NOP ;  /* 0x0000000000007918 */ /* 0x000fcc0000000000 */
[----:B------:R0:W-:Y:S01]  /*65e0*/  MUFU.COS R170, R153 ;  /* 0x0000009900aa7308 */ /* 0x0001e20000000000 */
[----:B------:R-:W-:Y:S01]  /*65f0*/  FMUL.FTZ R63, R24, UR41 ;  /* 0x00000029183f7c20 */ /* 0x000fe20008410000 */
[----:B------:R-:W-:Y:S01]  /*6600*/  LDS.U16 R158, [R69] ;  /* 0x00000000459e7984 */ /* 0x000fe20000000400 */
[----:B------:R-:W-:-:S03]  /*6610*/  FADD.FTZ R71, RZ, R71 ;  /* 0x00000047ff477221 */ /* 0x000fc60000010000 */
[----:B------:R-:W1:Y:S01]  /*6620*/  LDS.U16 R157, [R69+0x2] ;  /* 0x00000200459d7984 */ /* 0x000e620000000400 */
[----:B------:R-:W-:-:S03]  /*6630*/  FADD.FTZ R98, R219, R98 ;  /* 0x00000062db627221 */ /* 0x000fc60000010000 */
[----:B------:R-:W-:Y:S04]  /*6640*/  LDS.U16 R154, [R69+0x4] ;  /* 0x00000400459a7984 */ /* 0x000fe80000000400 */
[----:B0-----:R-:W-:Y:S04]  /*6650*/  LDS.U16 R153, [R69+0x6] ;  /* 0x0000060045997984 */ /* 0x001fe80000000400 */
[----:B------:R-:W-:Y:S04]  /*6660*/  LDS.U16 R152, [R69+0x8] ;  /* 0x0000080045987984 */ /* 0x000fe80000000400 */
[----:B------:R-:W0:Y:S04]  /*6670*/  LDS.U16 R151, [R69+0xa] ;  /* 0x00000a0045977984 */ /* 0x000e280000000400 */
        /* <DEDUP_REMOVED lines=25> */
[----:B------:R1:W0:Y:S01]  /*6810*/  LDS.U16 R192, [R69+0x3e] ;  /* 0x00003e0045c07984 */ /* 0x0002220000000400 */
[----:B------:R-:W-:-:S03]  /*6820*/  FMUL.RZ R101, R63, 0.15915493667125701904 ;  /* 0x3e22f9833f657820 */ /* 0x000fc6000040c000 */
[----:B------:R2:W-:Y:S01]  /*6830*/  STS.64 [R102+0x39e0], R126 ;  /* 0x0039e07e66007388 */ /* 0x0005e20000000a00 */
[CC--:B------:R-:W-:Y:S02]  /*6840*/  FMUL.FTZ R63, R181.reuse, R71.reuse ;  /* 0x00000047b53f7220 */ /* 0x0c0fe40000410000 */
[-C--:B------:R-:W-:Y:S02]  /*6850*/  FMUL.FTZ R67, R181, R98.reuse ;  /* 0x00000062b5437220 */ /* 0x080fe40000410000 */
[C---:B------:R-:W-:Y:S02]  /*6860*/  FFMA.FTZ R103, R182.reuse, R98, -R63 ;  /* 0x00000062b6677223 */ /* 0x040fe4000001083f */
[----:B------:R-:W-:Y:S01]  /*6870*/  FFMA.FTZ R98, R182, R71, R67 ;  /* 0x00000047b6627223 */ /* 0x000fe20000010043 */
[----:B------:R-:W-:Y:S01]  /*6880*/  HFMA2.MMA R67, -RZ, RZ, 0, 9.5367431640625e-07 ;  /* 0x00000010ff437435 */ /* 0x000fe200000001ff */
[----:B------:R-:W-:Y:S01]  /*6890*/  FMUL.FTZ R60, R68, R41 ;  /* 0x00000029443c7220 */ /* 0x000fe20000410000 */
[----:B-1----:R-:W-:-:S03]  /*68a0*/  PRMT R69, RZ, 0x5410, R88 ;  /* 0x00005410ff457816 */ /* 0x002fc60000000058 */
[----:B------:R1:W-:Y:S01]  /*68b0*/  MUFU.EX2 R70, R60 ;  /* 0x0000003c00467308 */ /* 0x0003e20000000800 */
[----:B------:R-:W-:Y:S01]  /*68c0*/  MOV R61, RZ ;  /* 0x000000ff003d7202 */ /* 0x000fe20000000f00 */
[----:B------:R-:W-:Y:S01]  /*68d0*/  CS2R R62, SRZ ;  /* 0x00000000003e7805 */ /* 0x000fe2000001ff00 */
[----:B------:R-:W-:Y:S01]  /*68e0*/  FMUL.FTZ R218, R69, R52 ;  /* 0x0000003445da7220 */ /* 0x000fe20000410000 */
[----:B-1----:R-:W-:Y:S01]  /*68f0*/  HFMA2.MMA R60, -RZ, RZ, 1.875, 0 ;  /* 0x3f800000ff3c7435 */ /* 0x002fe200000001ff */
[----:B------:R-:W-:Y:S01]  /*6900*/  @!P0 IMAD.WIDE R66, R66, R67, UR10 ;  /* 0x0000000a42428e25 */ /* 0x000fe2000f8e0243 */
[----:B------:R-:W-:Y:S03]  /*6910*/  BAR.SYNC.DEFER_BLOCKING 0x0 ;  /* 0x0000000000007b1d */ /* 0x000fe60000010000 */
[----:B--2---:R-:W-:Y:S02]  /*6920*/  FADD.FTZ R102, RZ, R98 ;  /* 0x00000062ff667221 */ /* 0x004fe40000010000 */
[----:B------:R-:W-:-:S02]  /*6930*/  FADD.FTZ R103, R218, R103 ;  /* 0x00000067da677221 */ /* 0x000fc40000010000 */
[C---:B------:R-:W-:Y:S02]  /*6940*/  FMUL.FTZ R104, R179.reuse, R102 ;  /* 0x00000066b3687220 */ /* 0x040fe40000410000 */
[----:B------:R-:W-:Y:S02]  /*6950*/  FMUL.FTZ R111, R179, R103 ;  /* 0x00000067b36f7220 */ /* 0x000fe40000410000 */
[C---:B------:R-:W-:Y:S02]  /*6960*/  FMUL.FTZ R71, R68.reuse, R39 ;  /* 0x0000002744477220 */ /* 0x040fe40000410000 */
[C---:B------:R-:W-:Y:S02]  /*6970*/  FMUL.FTZ R69, R68.reuse, R34 ;  /* 0x0000002244457220 */ /* 0x040fe40000410000 */
[C---:B------:R-:W-:Y:S02]  /*6980*/  FMUL.FTZ R97, R68.reuse, R37 ;  /* 0x0000002544617220 */ /* 0x040fe40000410000 */
[----:B------:R-:W-:Y:S01]  /*6990*/  FMUL.FTZ R98, R68, R29 ;  /* 0x0000001d44627220 */ /* 0x000fe20000410000 */
[----:B------:R1:W5:Y:S01]  /*69a0*/  @!P0 LDG.E.128 R60, [R66.64] ;  /* 0x0000001e423c8981 */ /* 0x000362000c1e1d00 */
[----:B------:R-:W-:-:S02]  /*69b0*/  FFMA.FTZ R104, R180, R103, -R104 ;  /* 0x00000067b4687223 */ /* 0x000fc40000010868 */
[----:B------:R-:W-:Y:S01]  /*69c0*/  FFMA.FTZ R111, R180, R102, R111 ;  /* 0x00000066b46f7223 */ /* 0x000fe2000001006f */
[----:B-1----:R-:W-:Y:S01]  /*69d0*/  PRMT R66, RZ, 0x5410, R87 ;  /* 0x00005410ff427816 */ /* 0x002fe20000000057 */
[----:B------:R-:W-:Y:S01]  /*69e0*/  FMUL.FTZ R68, R68, R24 ;  /* 0x0000001844447220 */ /* 0x000fe20000410000 */
[----:B------:R-:W-:Y:S03]  /*69f0*/  MUFU.SIN R167, R139 ;  /* 0x0000008b00a77308 */ /* 0x000fe60000000400 */
[----:B------:R-:W-:Y:S02]  /*6a00*/  FMUL.FTZ R217, R66, R51 ;  /* 0x0000003342d97220 */ /* 0x000fe40000410000 */
[----:B------:R-:W-:Y:S02]  /*6a10*/  FADD.FTZ R111, RZ, R111 ;  /* 0x0000006fff6f7221 */ /* 0x000fe40000010000 */
[----:B------:R-:W-:Y:S01]  /*6a20*/  FADD.FTZ R104, R217, R104 ;  /* 0x00000068d9687221 */ /* 0x000fe20000010000 */
[----:B------:R-:W-:Y:S01]  /*6a30*/  MUFU.COS R168, R139 ;  /* 0x0000008b00a87308 */ /* 0x000fe20000000000 */
[----:B------:R-:W-:Y:S01]  /*6a40*/  PRMT R216, RZ, 0x5410, R86 ;  /* 0x00005410ffd87816 */ /* 0x000fe20000000056 */
[----:B------:R-:W-:-:S06]  /*6a50*/  FMUL.FTZ R67, R177, R111 ;  /* 0x0000006fb1437220 */ /* 0x000fcc0000410000 */
[----:B------:R-:W1:Y:S01]  /*6a60*/  MUFU.EX2 R71, R71 ;  /* 0x0000004700477308 */ /* 0x000e620000000800 */
[----:B------:R-:W-:-:S07]  /*6a70*/  FMUL.FTZ R66, R177, R104 ;  /* 0x00000068b1427220 */ /* 0x000fce0000410000 */
[----:B------:R-:W2:Y:S01]  /*6a80*/  MUFU.EX2 R69, R69 ;  /* 0x0000004500457308 */ /* 0x000ea20000000800 */
[----:B------:R-:W-:-:S07]  /*6a90*/  FFMA.FTZ R67, R178, R104, -R67 ;  /* 0x00000068b2437223 */ /* 0x000fce0000010843 */
[----:B------:R-:W-:Y:S01]  /*6aa0*/  MUFU.SIN R159, R101 ;  /* 0x00000065009f7308 */ /* 0x000fe20000000400 */
[----:B------:R-:W-:Y:S02]  /*6ab0*/  FFMA.FTZ R66, R178, R111, R66 ;  /* 0x0000006fb2427223 */ /* 0x000fe40000010042 */
[----:B------:R-:W-:-:S05]  /*6ac0*/  FMUL.FTZ R216, R216, R49 ;  /* 0x00000031d8d87220 */ /* 0x000fca0000410000 */
[----:B------:R-:W-:Y:S08]  /*6ad0*/  MUFU.COS R101, R101 ;  /* 0x0000006500657308 */ /* 0x000ff00000000000 */
[----:B------:R-:W0:Y:S01]  /*6ae0*/  MUFU.EX2 R68, R68 ;  /* 0x0000004400447308 */ /* 0x000e220000000800 */
[----:B------:R-:W-:Y:S02]  /*6af0*/  FADD.FTZ R66, RZ, R66 ;  /* 0x00000042ff427221 */ /* 0x000fe40000010000 */
[----:B------:R-:W-:-:S02]  /*6b00*/  FADD.FTZ R67, R216, R67 ;  /* 0x00000043d8437221 */ /* 0x000fc40000010000 */
[C---:B-1----:R-:W-:Y:S02]  /*6b10*/  FMUL.FTZ R168, R71.reuse, R168 ;  /* 0x000000a847a87220 */ /* 0x042fe40000410000 */
[----:B------:R-:W-:Y:S02]  /*6b20*/  FMUL.FTZ R167, R71, R167 ;  /* 0x000000a747a77220 */ /* 0x000fe40000410000 */
[C---:B--2---:R-:W-:Y:S02]  /*6b30*/  FMUL.FTZ R164, R69.reuse, R164 ;  /* 0x000000a445a47220 */ /* 0x044fe40000410000 */
[----:B------:R-:W-:Y:S02]  /*6b40*/  FMUL.FTZ R163, R69, R163 ;  /* 0x000000a345a37220 */ /* 0x000fe40000410000 */
[C---:B------:R-:W-:Y:S02]  /*6b50*/  FMUL.FTZ R69, R175.reuse, R66 ;  /* 0x00000042af457220 */ /* 0x040fe40000410000 */
[----:B------:R-:W-:-:S02]  /*6b60*/  FMUL.FTZ R71, R175, R67 ;  /* 0x00000043af477220 */ /* 0x000fc40000410000 */
[C---:B------:R-:W-:Y:S02]  /*6b70*/  FMUL.FTZ R170, R70.reuse, R170 ;  /* 0x000000aa46aa7220 */ /* 0x040fe40000410000 */
[----:B------:R-:W-:Y:S01]  /*6b80*/  FMUL.FTZ R169, R70, R169 ;  /* 0x000000a946a97220 */ /* 0x000fe20000410000 */
[----:B------:R-:W-:Y:S01]  /*6b90*/  PRMT R70, RZ, 0x5410, R85 ;  /* 0x00005410ff467816 */ /* 0x000fe20000000055 */
[C---:B0-----:R-:W-:Y:S02]  /*6ba0*/  FMUL.FTZ R160, R68.reuse, R101 ;  /* 0x0000006544a07220 */ /* 0x041fe40000410000 */
[----:B------:R-:W-:Y:S02]  /*6bb0*/  FMUL.FTZ R159, R68, R159 ;  /* 0x0000009f449f7220 */ /* 0x000fe40000410000 */
[C---:B------:R-:W-:Y:S02]  /*6bc0*/  FFMA.FTZ R68, R176.reuse, R67, -R69 ;  /* 0x00000043b0447223 */ /* 0x040fe40000010845 */
[----:B------:R-:W-:-:S02]  /*6bd0*/  FFMA.FTZ R71, R176, R66, R71 ;  /* 0x00000042b0477223 */ /* 0x000fc40000010047 */
[-C--:B------:R-:W-:Y:S02]  /*6be0*/  FMUL.FTZ R66, R126, R187.reuse ;  /* 0x000000bb7e427220 */ /* 0x080fe40000410000 */
[C---:B------:R-:W-:Y:S02]  /*6bf0*/  FMUL.FTZ R67, R127.reuse, R187 ;  /* 0x000000bb7f437220 */ /* 0x040fe40000410000 */
[----:B------:R-:W-:Y:S02]  /*6c00*/  FMUL.FTZ R215, R70, R47 ;  /* 0x0000002f46d77220 */ /* 0x000fe40000410000 */
[-C--:B------:R-:W-:Y:S02]  /*6c10*/  FFMA.FTZ R66, R127, R188.reuse, R66 ;  /* 0x000000bc7f427223 */ /* 0x080fe40000010042 */
[----:B------:R-:W-:Y:S01]  /*6c20*/  FFMA.FTZ R67, R126, R188, -R67 ;  /* 0x000000bc7e437223 */ /* 0x000fe20000010843 */
[----:B------:R-:W0:Y:S01]  /*6c30*/  MUFU.EX2 R97, R97 ;  /* 0x0000006100617308 */ /* 0x000e220000000800 */
[----:B------:R-:W-:-:S02]  /*6c40*/  FADD.FTZ R70, R215, R68 ;  /* 0x00000044d7467221 */ /* 0x000fc40000010000 */
[CC--:B------:R-:W-:Y:S02]  /*6c50*/  FMUL.FTZ R68, R185.reuse, R66.reuse ;  /* 0x00000042b9447220 */ /* 0x0c0fe40000410000 */
[-C--:B------:R-:W-:Y:S02]  /*6c60*/  FMUL.FTZ R69, R185, R67.reuse ;  /* 0x00000043b9457220 */ /* 0x080fe40000410000 */
[C---:B------:R-:W-:Y:S01]  /*6c70*/  FFMA.FTZ R68, R186.reuse, R67, -R68 ;  /* 0x00000043ba447223 */ /* 0x040fe20000010844 */
[----:B------:R-:W-:Y:S01]  /*6c80*/  MUFU.SIN R161, R162 ;  /* 0x000000a200a17308 */ /* 0x000fe20000000400 */
[----:B------:R-:W-:Y:S02]  /*6c90*/  FFMA.FTZ R69, R186, R66, R69 ;  /* 0x00000042ba457223 */ /* 0x000fe40000010045 */
[----:B------:R-:W-:-:S05]  /*6ca0*/  FMUL.FTZ R66, R183, R68 ;  /* 0x00000044b7427220 */ /* 0x000fca0000410000 */
[----:B------:R-:W-:Y:S01]  /*6cb0*/  MUFU.COS R162, R162 ;  /* 0x000000a200a27308 */ /* 0x000fe20000000000 */
[----:B------:R-:W-:-:S07]  /*6cc0*/  FMUL.FTZ R67, R183, R69 ;  /* 0x00000045b7437220 */ /* 0x000fce0000410000 */
[----:B------:R-:W1:Y:S01]  /*6cd0*/  MUFU.EX2 R98, R98 ;  /* 0x0000006200627308 */ /* 0x000e620000000800 */
[C---:B------:R-:W-:Y:S02]  /*6ce0*/  FFMA.FTZ R66, R184.reuse, R69, R66 ;  /* 0x00000045b8427223 */ /* 0x040fe40000010042 */
[----:B------:R-:W-:Y:S02]  /*6cf0*/  FFMA.FTZ R67, R184, R68, -R67 ;  /* 0x00000044b8437223 */ /* 0x000fe40000010843 */
[----:B------:R-:W-:Y:S01]  /*6d00*/  FADD.FTZ R71, RZ, R71 ;  /* 0x00000047ff477221 */ /* 0x000fe20000010000 */
[----:B------:R-:W-:Y:S01]  /*6d10*/  PRMT R206, RZ, 0x5410, R84 ;  /* 0x00005410ffce7816 */ /* 0x000fe20000000054 */
[C---:B0-----:R-:W-:Y:S02]  /*6d20*/  FMUL.FTZ R166, R97.reuse, R166 ;  /* 0x000000a661a67220 */ /* 0x041fe40000410000 */
[----:B------:R-:W-:Y:S02]  /*6d30*/  FMUL.FTZ R165, R97, R165 ;  /* 0x000000a561a57220 */ /* 0x000fe40000410000 */
[----:B------:R-:W-:-:S02]  /*6d40*/  FMUL.FTZ R68, R181, R66 ;  /* 0x00000042b5447220 */ /* 0x000fc40000410000 */
[----:B------:R-:W-:Y:S02]  /*6d50*/  FMUL.FTZ R69, R181, R67 ;  /* 0x00000043b5457220 */ /* 0x000fe40000410000 */
[----:B------:R-:W-:Y:S02]  /*6d60*/  FMUL.FTZ R97, R173, R71 ;  /* 0x00000047ad617220 */ /* 0x000fe40000410000 */
[C---:B-1----:R-:W-:Y:S02]  /*6d70*/  FMUL.FTZ R162, R98.reuse, R162 ;  /* 0x000000a262a27220 */ /* 0x042fe40000410000 */
[----:B------:R-:W-:Y:S02]  /*6d80*/  FMUL.FTZ R161, R98, R161 ;  /* 0x000000a162a17220 */ /* 0x000fe40000410000 */
[C---:B------:R-:W-:Y:S02]  /*6d90*/  FFMA.FTZ R68, R182.reuse, R67, -R68 ;  /* 0x00000043b6447223 */ /* 0x040fe40000010844 */
[----:B------:R-:W-:-:S02]  /*6da0*/  FFMA.FTZ R69, R182, R66, R69 ;  /* 0x00000042b6457223 */ /* 0x000fc40000010045 */
[-C--:B------:R-:W-:Y:S02]  /*6db0*/  FMUL.FTZ R98, R173, R70.reuse ;  /* 0x00000046ad627220 */ /* 0x080fe40000410000 */
[----:B------:R-:W-:Y:S02]  /*6dc0*/  FFMA.FTZ R97, R174, R70, -R97 ;  /* 0x00000046ae617223 */ /* 0x000fe40000010861 */
[----:B------:R-:W-:Y:S02]  /*6dd0*/  FMUL.FTZ R206, R206, R45 ;  /* 0x0000002dcece7220 */ /* 0x000fe40000410000 */
[C---:B------:R-:W-:Y:S02]  /*6de0*/  FMUL.FTZ R66, R179.reuse, R68 ;  /* 0x00000044b3427220 */ /* 0x040fe40000410000 */
[----:B------:R-:W-:Y:S02]  /*6df0*/  FMUL.FTZ R67, R179, R69 ;  /* 0x00000045b3437220 */ /* 0x000fe40000410000 */
[----:B------:R-:W-:-:S02]  /*6e00*/  FFMA.FTZ R98, R174, R71, R98 ;  /* 0x00000047ae627223 */ /* 0x000fc40000010062 */
[----:B------:R-:W-:Y:S02]  /*6e10*/  FADD.FTZ R97, R206, R97 ;  /* 0x00000061ce617221 */ /* 0x000fe40000010000 */
[C---:B------:R-:W-:Y:S02]  /*6e20*/  FFMA.FTZ R66, R180.reuse, R69, R66 ;  /* 0x00000045b4427223 */ /* 0x040fe40000010042 */
[----:B------:R-:W-:Y:S02]  /*6e30*/  FFMA.FTZ R67, R180, R68, -R67 ;  /* 0x00000044b4437223 */ /* 0x000fe40000010843 */
[----:B------:R-:W-:Y:S02]  /*6e40*/  FADD.FTZ R98, RZ, R98 ;  /* 0x00000062ff627221 */ /* 0x000fe40000010000 */
[----:B------:R-:W-:Y:S02]  /*6e50*/  FMUL.FTZ R71, R171, R97 ;  /* 0x00000061ab477220 */ /* 0x000fe40000410000 */
[----:B------:R-:W-:-:S02]  /*6e60*/  FMUL.FTZ R68, R177, R66 ;  /* 0x00000042b1447220 */ /* 0x000fc40000410000 */
[-C--:B------:R-:W-:Y:S02]  /*6e70*/  FMUL.FTZ R69, R177, R67.reuse ;  /* 0x00000043b1457220 */ /* 0x080fe40000410000 */
[-C--:B------:R-:W-:Y:S02]  /*6e80*/  FMUL.FTZ R70, R171, R98.reuse ;  /* 0x00000062ab467220 */ /* 0x080fe40000410000 */
[----:B------:R-:W-:Y:S01]  /*6e90*/  FFMA.FTZ R71, R172, R98, R71 ;  /* 0x00000062ac477223 */ /* 0x000fe20000010047 */
[----:B------:R-:W-:Y:S01]  /*6ea0*/  PRMT R98, RZ, 0x5410, R83 ;  /* 0x00005410ff627816 */ /* 0x000fe20000000053 */
[C---:B------:R-:W-:Y:S02]  /*6eb0*/  FFMA.FTZ R68, R178.reuse, R67, -R68 ;  /* 0x00000043b2447223 */ /* 0x040fe40000010844 */
[----:B------:R-:W-:Y:S02]  /*6ec0*/  FFMA.FTZ R69, R178, R66, R69 ;  /* 0x00000042b2457223 */ /* 0x000fe40000010045 */
[----:B------:R-:W-:-:S02]  /*6ed0*/  FFMA.FTZ R70, R172, R97, -R70 ;  /* 0x00000061ac467223 */ /* 0x000fc40000010846 */
[----:B------:R-:W-:Y:S02]  /*6ee0*/  FMUL.FTZ R205, R98, R43 ;  /* 0x0000002b62cd7220 */ /* 0x000fe40000410000 */
[----:B------:R-:W-:Y:S02]  /*6ef0*/  FADD.FTZ R71, RZ, R71 ;  /* 0x00000047ff477221 */ /* 0x000fe40000010000 */
[C---:B------:R-:W-:Y:S02]  /*6f00*/  FMUL.FTZ R66, R175.reuse, R68 ;  /* 0x00000044af427220 */ /* 0x040fe40000410000 */
[----:B------:R-:W-:Y:S01]  /*6f10*/  FMUL.FTZ R67, R175, R69 ;  /* 0x00000045af437220 */ /* 0x000fe20000410000 */
[----:B------:R-:W-:Y:S01]  /*6f20*/  PRMT R204, RZ, 0x5410, R82 ;  /* 0x00005410ffcc7816 */ /* 0x000fe20000000052 */
[----:B------:R-:W-:Y:S02]  /*6f30*/  FADD.FTZ R70, R205, R70 ;  /* 0x00000046cd467221 */ /* 0x000fe40000010000 */
[----:B------:R-:W-:-:S02]  /*6f40*/  FMUL.FTZ R97, R169, R71 ;  /* 0x00000047a9617220 */ /* 0x000fc40000410000 */
[C---:B------:R-:W-:Y:S02]  /*6f50*/  FFMA.FTZ R66, R176.reuse, R69, R66 ;  /* 0x00000045b0427223 */ /* 0x040fe40000010042 */
[----:B------:R-:W-:Y:S02]  /*6f60*/  FFMA.FTZ R67, R176, R68, -R67 ;  /* 0x00000044b0437223 */ /* 0x000fe40000010843 */
[-C--:B------:R-:W-:Y:S02]  /*6f70*/  FMUL.FTZ R98, R169, R70.reuse ;  /* 0x00000046a9627220 */ /* 0x080fe40000410000 */
[----:B------:R-:W-:Y:S02]  /*6f80*/  FFMA.FTZ R97, R170, R70, -R97 ;  /* 0x00000046aa617223 */ /* 0x000fe40000010861 */
[----:B------:R-:W-:Y:S02]  /*6f90*/  FMUL.FTZ R204, R204, R41 ;  /* 0x00000029cccc7220 */ /* 0x000fe40000410000 */
[----:B------:R-:W-:-:S02]  /*6fa0*/  FMUL.FTZ R68, R173, R66 ;  /* 0x00000042ad447220 */ /* 0x000fc40000410000 */
[----:B------:R-:W-:Y:S02]  /*6fb0*/  FMUL.FTZ R69, R173, R67 ;  /* 0x00000043ad457220 */ /* 0x000fe40000410000 */
[----:B------:R-:W-:Y:S02]  /*6fc0*/  FFMA.FTZ R98, R170, R71, R98 ;  /* 0x00000047aa627223 */ /* 0x000fe40000010062 */
[----:B------:R-:W-:Y:S02]  /*6fd0*/  FADD.FTZ R97, R204, R97 ;  /* 0x00000061cc617221 */ /* 0x000fe40000010000 */
[C---:B------:R-:W-:Y:S02]  /*6fe0*/  FFMA.FTZ R68, R174.reuse, R67, -R68 ;  /* 0x00000043ae447223 */ /* 0x040fe40000010844 */
[----:B------:R-:W-:Y:S02]  /*6ff0*/  FFMA.FTZ R69, R174, R66, R69 ;  /* 0x00000042ae457223 */ /* 0x000fe40000010045 */
[----:B------:R-:W-:-:S02]  /*7000*/  FADD.FTZ R98, RZ, R98 ;  /* 0x00000062ff627221 */ /* 0x000fc40000010000 */
[----:B------:R-:W-:Y:S02]  /*7010*/  FMUL.FTZ R71, R167, R97 ;  /* 0x00000061a7477220 */ /* 0x000fe40000410000 */
[C---:B------:R-:W-:Y:S02]  /*7020*/  FMUL.FTZ R66, R171.reuse, R68 ;  /* 0x00000044ab427220 */ /* 0x040fe40000410000 */
[-C--:B------:R-:W-:Y:S02]  /*7030*/  FMUL.FTZ R67, R171, R69.reuse ;  /* 0x00000045ab437220 */ /* 0x080fe40000410000 */
[-C--:B------:R-:W-:Y:S02]  /*7040*/  FMUL.FTZ R70, R167, R98.reuse ;  /* 0x00000062a7467220 */ /* 0x080fe40000410000 */
[----:B------:R-:W-:Y:S01]  /*7050*/  FFMA.FTZ R71, R168, R98, R71 ;  /* 0x00000062a8477223 */ /* 0x000fe20000010047 */
[----:B------:R-:W-:Y:S01]  /*7060*/  PRMT R98, RZ, 0x5410, R81 ;  /* 0x00005410ff627816 */ /* 0x000fe20000000051 */
[----:B------:R-:W-:-:S02]  /*7070*/  FFMA.FTZ R66, R172, R69, R66 ;  /* 0x00000045ac427223 */ /* 0x000fc40000010042 */
[----:B------:R-:W-:Y:S02]  /*7080*/  FFMA.FTZ R67, R172, R68, -R67 ;  /* 0x00000044ac437223 */ /* 0x000fe40000010843 */
[C---:B------:R-:W-:Y:S02]  /*7090*/  FMUL.FTZ R68, R169.reuse, R66 ;  /* 0x00000042a9447220 */ /* 0x040fe40000410000 */
[----:B------:R-:W-:Y:S02]  /*70a0*/  FMUL.FTZ R69, R169, R67 ;  /* 0x00000043a9457220 */ /* 0x000fe40000410000 */
[----:B------:R-:W-:Y:S02]  /*70b0*/  FFMA.FTZ R70, R168, R97, -R70 ;  /* 0x00000061a8467223 */ /* 0x000fe40000010846 */
[----:B------:R-:W-:Y:S02]  /*70c0*/  FMUL.FTZ R203, R98, R39 ;  /* 0x0000002762cb7220 */ /* 0x000fe40000410000 */
[----:B------:R-:W-:Y:S01]  /*70d0*/  FADD.FTZ R71, RZ, R71 ;  /* 0x00000047ff477221 */ /* 0x000fe20000010000 */
[----:B------:R-:W-:Y:S01]  /*70e0*/  PRMT R202, RZ, 0x5410, R80 ;  /* 0x00005410ffca7816 */ /* 0x000fe20000000050 */
[----:B------:R-:W-:-:S02]  /*70f0*/  FFMA.FTZ R68, R170, R67, -R68 ;  /* 0x00000043aa447223 */ /* 0x000fc40000010844 */
[----:B------:R-:W-:Y:S02]  /*7100*/  FFMA.FTZ R69, R170, R66, R69 ;  /* 0x00000042aa457223 */ /* 0x000fe40000010045 */
[----:B------:R-:W-:Y:S02]  /*7110*/  FADD.FTZ R70, R203, R70 ;  /* 0x00000046cb467221 */ /* 0x000fe40000010000 */
        /* <DEDUP_REMOVED lines=9> */
[----:B------:R-:W-:Y:S01]  /*71b0*/  FADD.FTZ R97, R202, R97 ;  /* 0x00000061ca617221 */ /* 0x000fe20000010000 */
[----:B------:R0:W1:Y:S01]  /*71c0*/  R2UR UR35, R65 ;  /* 0x00000000412373c2 */ /* 0x00006200000e0000 */
[----:B------:R-:W-:-:S02]  /*71d0*/  FMUL.FTZ R68, R165, R66 ;  /* 0x00000042a5447220 */ /* 0x000fc40000410000 */
[----:B------:R-:W-:Y:S02]  /*71e0*/  FMUL.FTZ R69, R165, R67 ;  /* 0x00000043a5457220 */ /* 0x000fe40000410000 */
[----:B------:R-:W-:Y:S02]  /*71f0*/  FADD.FTZ R98, RZ, R98 ;  /* 0x00000062ff627221 */ /* 0x000fe40000010000 */
[C---:B------:R-:W-:Y:S01]  /*7200*/  FMUL.FTZ R71, R163.reuse, R97 ;  /* 0x00000061a3477220 */ /* 0x040fe20000410000 */
[----:B------:R2:W0:Y:S01]  /*7210*/  R2UR UR34, R64 ;  /* 0x00000000402273c2 */ /* 0x00042200000e0000 */
[C---:B------:R-:W-:Y:S01]  /*7220*/  FFMA.FTZ R68, R166.reuse, R67, -R68 ;  /* 0x00000043a6447223 */ /* 0x040fe20000010844 */
[----:B------:R-:W-:Y:S01]  /*7230*/  PRMT R209, RZ, 0x5410, R79 ;  /* 0x00005410ffd17816 */ /* 0x000fe2000000004f */
[----:B------:R-:W-:Y:S02]  /*7240*/  FFMA.FTZ R69, R166, R66, R69 ;  /* 0x00000042a6457223 */ /* 0x000fe40000010045 */
[----:B------:R-:W-:-:S02]  /*7250*/  FMUL.FTZ R70, R163, R98 ;  /* 0x00000062a3467220 */ /* 0x000fc40000410000 */
[C---:B------:R-:W-:Y:S02]  /*7260*/  FFMA.FTZ R71, R164.reuse, R98, R71 ;  /* 0x00000062a4477223 */ /* 0x040fe40000010047 */
[C---:B------:R-:W-:Y:S02]  /*7270*/  FMUL.FTZ R66, R163.reuse, R68 ;  /* 0x00000044a3427220 */ /* 0x040fe40000410000 */
[----:B------:R-:W-:Y:S02]  /*7280*/  FMUL.FTZ R67, R163, R69 ;  /* 0x00000045a3437220 */ /* 0x000fe40000410000 */
[C---:B------:R-:W-:Y:S02]  /*7290*/  FFMA.FTZ R70, R164.reuse, R97, -R70 ;  /* 0x00000061a4467223 */ /* 0x040fe40000010846 */
[----:B------:R-:W-:Y:S02]  /*72a0*/  FMUL.FTZ R209, R209, R34 ;  /* 0x00000022d1d17220 */ /* 0x000fe40000410000 */
[----:B------:R-:W-:Y:S01]  /*72b0*/  FADD.FTZ R71, RZ, R71 ;  /* 0x00000047ff477221 */ /* 0x000fe20000010000 */
[----:B------:R-:W-:Y:S01]  /*72c0*/  PRMT R208, RZ, 0x5410, R78 ;  /* 0x00005410ffd07816 */ /* 0x000fe2000000004e */
[----:B------:R-:W-:-:S02]  /*72d0*/  FFMA.FTZ R66, R164, R69, R66 ;  /* 0x00000045a4427223 */ /* 0x000fc40000010042 */
[----:B------:R-:W-:Y:S02]  /*72e0*/  FFMA.FTZ R67, R164, R68, -R67 ;  /* 0x00000044a4437223 */ /* 0x000fe40000010843 */
[----:B------:R-:W-:Y:S02]  /*72f0*/  FADD.FTZ R70, R209, R70 ;  /* 0x00000046d1467221 */ /* 0x000fe40000010000 */
[C---:B------:R-:W-:Y:S02]  /*7300*/  FMUL.FTZ R69, R161.reuse, R71 ;  /* 0x00000047a1457220 */ /* 0x040fe40000410000 */
[C---:B0-----:R-:W-:Y:S02]  /*7310*/  FMUL.FTZ R65, R161.reuse, R67 ;  /* 0x00000043a1417220 */ /* 0x041fe40000410000 */
[-C--:B------:R-:W-:Y:S02]  /*7320*/  FMUL.FTZ R97, R161, R70.reuse ;  /* 0x00000046a1617220 */ /* 0x080fe40000410000 */
[----:B------:R-:W-:-:S02]  /*7330*/  FFMA.FTZ R69, R162, R70, -R69 ;  /* 0x00000046a2457223 */ /* 0x000fc40000010845 */
[----:B------:R-:W-:Y:S01]  /*7340*/  FMUL.FTZ R208, R208, R29 ;  /* 0x0000001dd0d07220 */ /* 0x000fe20000410000 */
[----:B------:R-:W-:Y:S01]  /*7350*/  PRMT R157, RZ, 0x5410, R157 ;  /* 0x00005410ff9d7816 */ /* 0x000fe2000000009d */
[-C--:B------:R-:W-:Y:S02]  /*7360*/  FMUL.FTZ R68, R161, R66.reuse ;  /* 0x00000042a1447220 */ /* 0x080fe40000410000 */
[C---:B------:R-:W-:Y:S02]  /*7370*/  FFMA.FTZ R65, R162.reuse, R66, R65 ;  /* 0x00000042a2417223 */ /* 0x040fe40000010041 */
[----:B------:R-:W-:Y:S02]  /*7380*/  FFMA.FTZ R97, R162, R71, R97 ;  /* 0x00000047a2617223 */ /* 0x000fe40000010061 */
[----:B------:R-:W-:Y:S01]  /*7390*/  FADD.FTZ R66, R208, R69 ;  /* 0x00000045d0427221 */ /* 0x000fe20000010000 */
[----:B------:R-:W-:Y:S01]  /*73a0*/  PRMT R158, RZ, 0x5410, R158 ;  /* 0x00005410ff9e7816 */ /* 0x000fe2000000009e */
[----:B--2---:R-:W-:Y:S01]  /*73b0*/  FFMA.FTZ R64, R162, R67, -R68 ;  /* 0x00000043a2407223 */ /* 0x004fe20000010844 */
[----:B------:R-:W-:Y:S01]  /*73c0*/  PRMT R151, RZ, 0x5410, R151 ;  /* 0x00005410ff977816 */ /* 0x000fe20000000097 */
[----:B-1----:R-:W-:-:S02]  /*73d0*/  FMUL.FTZ R67, R157, UR35 ;  /* 0x000000239d437c20 */ /* 0x002fc40008410000 */
[----:B------:R-:W-:Y:S02]  /*73e0*/  FADD.FTZ R97, RZ, R97 ;  /* 0x00000061ff617221 */ /* 0x000fe40000010000 */
[C---:B------:R-:W-:Y:S01]  /*73f0*/  FMUL.FTZ R70, R159.reuse, R66 ;  /* 0x000000429f467220 */ /* 0x040fe20000410000 */
[----:B------:R-:W-:Y:S01]  /*7400*/  PRMT R152, RZ, 0x5410, R152 ;  /* 0x00005410ff987816 */ /* 0x000fe20000000098 */
[----:B------:R-:W-:Y:S01]  /*7410*/  FFMA.FTZ R156, R158, UR34, -R67 ;  /* 0x000000229e9c7c23 */ /* 0x000fe20008010843 */
[----:B---3--:R-:W-:Y:S01]  /*7420*/  PRMT R143, RZ, 0x5410, R143 ;  /* 0x00005410ff8f7816 */ /* 0x008fe2000000008f */
[-C--:B------:R-:W-:Y:S02]  /*7430*/  FMUL.FTZ R71, R159, R97.reuse ;  /* 0x000000619f477220 */ /* 0x080fe40000410000 */
[----:B------:R-:W-:Y:S02]  /*7440*/  FFMA.FTZ R67, R160, R97, R70 ;  /* 0x00000061a0437223 */ /* 0x000fe40000010046 */
[----:B------:R-:W-:-:S02]  /*7450*/  FMUL.FTZ R97, R151, UR35 ;  /* 0x0000002397617c20 */ /* 0x000fc40008410000 */
[----:B------:R-:W-:Y:S01]  /*7460*/  FMUL.FTZ R101, R151, UR34 ;  /* 0x0000002297657c20 */ /* 0x000fe20008410000 */
[----:B------:R-:W-:Y:S01]  /*7470*/  PRMT R144, RZ, 0x5410, R144 ;  /* 0x00005410ff907816 */ /* 0x000fe20000000090 */
[----:B------:R-:W-:Y:S01]  /*7480*/  FADD.FTZ R147, R74, R74 ;  /* 0x0000004a4a937221 */ /* 0x000fe20000010000 */
[----:B----4-:R-:W-:Y:S01]  /*7490*/  PRMT R135, RZ, 0x5410, R135 ;  /* 0x00005410ff877816 */ /* 0x010fe20000000087 */
        /* <DEDUP_REMOVED lines=101> */
[----:B------:R-:W-:Y:S02]  /*7af0*/  FFMA.FTZ R104, R112, UR34, -R69 ;  /* 0x0000002270687c23 */ /* 0x000fe40008010845 */
        /* <DEDUP_REMOVED lines=37> */
.L_x_4671:
[----:B01----:R-:W-:Y:S05]  /*7d50*/  BSYNC B0 ;  /* 0x0000000000007941 */ /* 0x003fea0003800000 */
.L_x_4670:
        /* <DEDUP_REMOVED lines=29> */
[-C--:B------:R-:W-:Y:S02]  /*7f30*/  FFMA.FTZ R211, R66, R68.reuse, -R211 ;  /* 0x0000004442d37223 */ /* 0x080fe400000108d3 */
[C---:B------:R-:W-:Y:S02]  /*7f40*/  FMUL.FTZ R69, R64.reuse, R69 ;  /* 0x0000004540457220 */ /* 0x040fe40000410000 */
[----:B------:R-:W-:-:S02]  /*7f50*/  FFMA.FTZ R67, R64, R68, -R67 ;  /* 0x0000004440437223 */ /* 0x000fc40000010843 */
[----:B------:R-:W-:Y:S02]  /*7f60*/  FFMA.FTZ R69, R65, R68, R69 ;  /* 0x0000004441457223 */ /* 0x000fe40000010045 */
[----:B------:R-:W-:Y:S02]  /*7f70*/  FADD.FTZ R70, R70, R211 ;  /* 0x000000d346467221 */ /* 0x000fe40000010000 */
[----:B------:R-:W-:Y:S01]  /*7f80*/  FADD.FTZ R71, R71, R212 ;  /* 0x000000d447477221 */ /* 0x000fe20000010000 */
[----:B------:R-:W-:Y:S05]  /*7f90*/  BRA.DIV ~URZ, `(.L_x_4674) ;  /* 0x00008f827f007947 */ /* 0x000fea000b800000 */
[----:B------:R0:W1:Y:S02]  /*7fa0*/  SHFL.UP PT, R68, R67, 0x1, RZ ;  /* 0x0420000043447989 */ /* 0x00006400000e00ff */
.L_x_4782:
[----:B------:R-:W-:Y:S05]  /*7fb0*/  BRA.DIV ~URZ, `(.L_x_4675) ;  /* 0x00008fe27f007947 */ /* 0x000fea000b800000 */
[----:B------:R-:W2:Y:S01]  /*7fc0*/  SHFL.UP PT, R66, R70, 0x1, RZ ;  /* 0x0420000046427989 */ /* 0x000ea200000e00ff */
[----:B------:R-:W-:-:S03]  /*7fd0*/  ISETP.GE.AND P0, PT, R95, 0x1, PT ;  /* 0x000000015f00780c */ /* 0x000fc60003f06270 */
[----:B------:R-:W3:Y:S04]  /*7fe0*/  SHFL.UP PT, R212, R71, 0x1, RZ ;  /* 0x0420000047d47989 */ /* 0x000ee800000e00ff */
[----:B------:R-:W4:Y:S01]  /*7ff0*/  SHFL.UP PT, R64, R69, 0x1, RZ ;  /* 0x0420000045407989 */ /* 0x000f2200000e00ff */
[----:B--2---:R-:W-:-:S04]  /*8000*/  FMUL.FTZ R65, R69, R66 ;  /* 0x0000004245417220 */ /* 0x004fc80000410000 */
[-C--:B---3--:R-:W-:Y:S02]  /*8010*/  FFMA.FTZ R214, R67, R212.reuse, R65 ;  /* 0x000000d443d67223 */ /* 0x088fe40000010041 */
[----:B------:R-:W-:Y:S02]  /*8020*/  FMUL.FTZ R212, R69, R212 ;  /* 0x000000d445d47220 */ /* 0x000fe40000410000 */
[----:B------:R-:W-:Y:S02]  /*8030*/  @P0 FADD.FTZ R71, R71, R214 ;  /* 0x000000d647470221 */ /* 0x000fe40000010000 */
[----:B------:R-:W-:Y:S02]  /*8040*/  FFMA.FTZ R65, R67, R66, -R212 ;  /* 0x0000004243417223 */ /* 0x000fe400000108d4 */
[----:B-1----:R-:W-:Y:S01]  /*8050*/  FMUL.FTZ R66, R69, R68 ;  /* 0x0000004445427220 */ /* 0x002fe20000410000 */
[----:B------:R-:W1:Y:S01]  /*8060*/  SHFL.UP PT, R212, R71, 0x2, RZ ;  /* 0x0440000047d47989 */ /* 0x000e6200000e00ff */
[----:B------:R-:W-:-:S02]  /*8070*/  @P0 FADD.FTZ R70, R70, R65 ;  /* 0x0000004146460221 */ /* 0x000fc40000010000 */
        /* <DEDUP_REMOVED lines=8> */
[----:B-1----:R-:W-:-:S04]  /*8100*/  FMUL.FTZ R68, R64, R212 ;  /* 0x000000d440447220 */ /* 0x002fc80000410000 */
[-C--:B--2---:R-:W-:Y:S02]  /*8110*/  FFMA.FTZ R69, R67, R211.reuse, -R68 ;  /* 0x000000d343457223 */ /* 0x084fe40000010844 */
[----:B------:R-:W-:-:S03]  /*8120*/  FMUL.FTZ R211, R64, R211 ;  /* 0x000000d340d37220 */ /* 0x000fc60000410000 */
[----:B------:R-:W-:Y:S02]  /*8130*/  @P0 FADD.FTZ R70, R70, R69 ;  /* 0x0000004546460221 */ /* 0x000fe40000010000 */
[----:B------:R-:W-:Y:S02]  /*8140*/  FFMA.FTZ R212, R67, R212, R211 ;  /* 0x000000d443d47223 */ /* 0x000fe400000100d3 */
[C---:B0-----:R-:W-:Y:S02]  /*8150*/  FMUL.FTZ R68, R64.reuse, R65 ;  /* 0x0000004140447220 */ /* 0x041fe40000410000 */
[----:B------:R-:W-:Y:S02]  /*8160*/  @P0 FADD.FTZ R71, R71, R212 ;  /* 0x000000d447470221 */ /* 0x000fe40000010000 */
[CC--:B---3--:R-:W-:Y:S02]  /*8170*/  FFMA.FTZ R69, R67.reuse, R66.reuse, R68 ;  /* 0x0000004243457223 */ /* 0x0c8fe40000010044 */
        /* <DEDUP_REMOVED lines=13> */
[----:B------:R-:W-:Y:S02]  /*8250*/  @P0 FADD.FTZ R70, R70, R65 ;  /* 0x0000004146460221 */ /* 0x000fe40000010000 */
[-C--:B---3--:R-:W-:Y:S02]  /*8260*/  FMUL.FTZ R65, R69, R66.reuse ;  /* 0x0000004245417220 */ /* 0x088fe40000410000 */
[----:B------:R-:W-:Y:S02]  /*8270*/  @P0 FADD.FTZ R71, R71, R212 ;  /* 0x000000d447470221 */ /* 0x000fe40000010000 */
[C---:B------:R-:W-:Y:S02]  /*8280*/  FFMA.FTZ R68, R67.reuse, R66, R68 ;  /* 0x0000004243447223 */ /* 0x040fe40000010044 */
[----:B------:R-:W-:Y:S01]  /*8290*/  @P0 FFMA.FTZ R67, R67, R64, -R65 ;  /* 0x0000004043430223 */ /* 0x000fe20000010841 */
[----:B------:R-:W0:Y:S02]  /*82a0*/  SHFL.UP PT, R66, R70, 0x8, RZ ;  /* 0x0500000046427989 */ /* 0x000e2400000e00ff */
[----:B------:R-:W-:-:S02]  /*82b0*/  FSEL R68, R69, R68, !P0 ;  /* 0x0000004445447208 */ /* 0x000fc40004000000 */
[----:B------:R-:W1:Y:S01]  /*82c0*/  SHFL.UP PT, R211, R71, 0x8, RZ ;  /* 0x0500000047d37989 */ /* 0x000e6200000e00ff */
[----:B------:R-:W-:-:S03]  /*82d0*/  ISETP.GE.AND P0, PT, R95, 0x8, PT ;  /* 0x000000085f00780c */ /* 0x000fc60003f06270 */
[----:B------:R-:W2:Y:S04]  /*82e0*/  SHFL.UP PT, R64, R67, 0x8, RZ ;  /* 0x0500000043407989 */ /* 0x000ea800000e00ff */
[----:B------:R-:W3:Y:S01]  /*82f0*/  SHFL.UP PT, R65, R68, 0x8, RZ ;  /* 0x0500000044417989 */ /* 0x000ee200000e00ff */
[C---:B0-----:R-:W-:Y:S02]  /*8300*/  FMUL.FTZ R212, R68.reuse, R66 ;  /* 0x0000004244d47220 */ /* 0x041fe40000410000 */
[CC--:B-1----:R-:W-:Y:S02]  /*8310*/  FMUL.FTZ R69, R68.reuse, R211.reuse ;  /* 0x000000d344457220 */ /* 0x0c2fe40000410000 */
[----:B------:R-:W-:Y:S02]  /*8320*/  FFMA.FTZ R214, R67, R211, R212 ;  /* 0x000000d343d67223 */ /* 0x000fe400000100d4 */
[----:B--2---:R-:W-:-:S02]  /*8330*/  FMUL.FTZ R212, R68, R64 ;  /* 0x0000004044d47220 */ /* 0x004fc40000410000 */
[C---:B------:R-:W-:Y:S02]  /*8340*/  FFMA.FTZ R69, R67.reuse, R66, -R69 ;  /* 0x0000004243457223 */ /* 0x040fe40000010845 */
        /* <DEDUP_REMOVED lines=12> */
.L_x_4783:
        /* <DEDUP_REMOVED lines=19> */
[----:B-----5:R-:W-:Y:S05]  /*8540*/  CALL.REL.NOINC `($__internal_115_$__cuda_sm70_shflsync_idx_p) ;  /* 0x0000a7b000007944 */ /* 0x020fea0003c00000 */
.L_x_4676:
[----:B------:R-:W-:Y:S05]  /*8550*/  BRA.CONV ~URZ, `(.L_x_4677) ;  /* 0x000000537f007947 */ /* 0x000fea000b800000 */
[----:B-1----:R-:W-:Y:S01]  /*8560*/  HFMA2.MMA R66, -RZ, RZ, 0, 1.847743988037109375e-06 ;  /* 0x0000001fff427435 */ /* 0x002fe200000001ff */
[----:B------:R-:W-:Y:S02]  /*8570*/  MOV R64, R69 ;  /* 0x0000004500407202 */ /* 0x000fe40000000f00 */
[----:B------:R-:W-:Y:S02]  /*8580*/  MOV R247, 0xffffffff ;  /* 0xffffffff00f77802 */ /* 0x000fe40000000f00 */
[----:B------:R-:W-:-:S02]  /*8590*/  MOV R65, 0x85b0 ;  /* 0x000085b000417802 */ /* 0x000fc40000000f00 */
[----:B0----5:R-:W-:Y:S05]  /*85a0*/  CALL.REL.NOINC `($__internal_115_$__cuda_sm70_shflsync_idx_p) ;  /* 0x0000a75000007944 */ /* 0x021fea0003c00000 */
.L_x_4677:
[----:B------:R-:W-:Y:S05]  /*85b0*/  BRA.CONV ~URZ, `(.L_x_4678) ;  /* 0x000000537f007947 */ /* 0x000fea000b800000 */
[----:B-1----:R-:W-:Y:S01]  /*85c0*/  HFMA2.MMA R66, -RZ, RZ, 0, 1.847743988037109375e-06 ;  /* 0x0000001fff427435 */ /* 0x002fe200000001ff */
[----:B------:R-:W-:-:S02]  /*85d0*/  MOV R64, R68 ;  /* 0x0000004400407202 */ /* 0x000fc40000000f00 */
[----:B------:R-:W-:Y:S02]  /*85e0*/  MOV R247, 0xffffffff ;  /* 0xffffffff00f77802 */ /* 0x000fe40000000f00 */
[----:B------:R-:W-:Y:S02]  /*85f0*/  MOV R65, 0x8610 ;  /* 0x0000861000417802 */ /* 0x000fe40000000f00 */
[----:B0----5:R-:W-:Y:S05]  /*8600*/  CALL.REL.NOINC `($__internal_115_$__cuda_sm70_shflsync_idx_p) ;  /* 0x0000a6f000007944 */ /* 0x021fea0003c00000 */
.L_x_4678:
[----:B------:R-:W-:Y:S05]  /*8610*/  BRA.CONV ~URZ, `(.L_x_4679) ;  /* 0x000000537f007947 */ /* 0x000fea000b800000 */
[----:B-1----:R-:W-:Y:S01]  /*8620*/  HFMA2.MMA R66, -RZ, RZ, 0, 1.847743988037109375e-06 ;  /* 0x0000001fff427435 */ /* 0x002fe200000001ff */
[----:B------:R-:W-:Y:S02]  /*8630*/  MOV R64, R67 ;  /* 0x0000004300407202 */ /* 0x000fe40000000f00 */
[----:B------:R-:W-:Y:S02]  /*8640*/  MOV R247, 0xffffffff ;  /* 0xffffffff00f77802 */ /* 0x000fe40000000f00 */
[----:B------:R-:W-:Y:S02]  /*8650*/  MOV R65, 0x8670 ;  /* 0x0000867000417802 */ /* 0x000fe40000000f00 */
[----:B0----5:R-:W-:Y:S05]  /*8660*/  CALL.REL.NOINC `($__internal_115_$__cuda_sm70_shflsync_idx_p) ;  /* 0x0000a69000007944 */ /* 0x021fea0003c00000 */
.L_x_4679:
        /* <DEDUP_REMOVED lines=9> */
.L_x_4784:
[----:B0123--:R-:W0:Y:S01]  /*8700*/  LDS.128 R64, [R210+0x31d0] ;  /* 0x0031d000d2407984 */ /* 0x00fe220000000c00 */
[----:B----4-:R-:W-:-:S02]  /*8710*/  FMUL.FTZ R212, R62, R69 ;  /* 0x000000453ed47220 */ /* 0x010fc40000410000 */
[C---:B------:R-:W-:Y:S02]  /*8720*/  FMUL.FTZ R71, R63.reuse, R69 ;  /* 0x000000453f477220 */ /* 0x040fe40000410000 */
        /* <DEDUP_REMOVED lines=20> */
.L_x_4673:
[----:B------:R-:W-:Y:S05]  /*8870*/  BSYNC B0 ;  /* 0x0000000000007941 */ /* 0x000fea0003800000 */
.L_x_4672:
[CC--:B-1---5:R-:W-:Y:S01]  /*8880*/  FMUL.FTZ R61, R159.reuse, R111.reuse ;  /* 0x0000006f9f3d7220 */ /* 0x0e2fe20000410000 */
        /* <DEDUP_REMOVED lines=50> */
[----:B------:R-:W-:Y:S02]  /*8bb0*/  FFMA.FTZ R65, R170, R64, -R65 ;  /* 0x00000040aa417223 */ /* 0x000fe40000010841 */
[----:B------:R-:W-:Y:S02]  /*8bc0*/  FFMA.FTZ R60, R166, R60, R63 ;  /* 0x0000003ca63c7223 */ /* 0x000fe4000001003f */
[----:B------:R-:W-:Y:S02]  /*8bd0*/  FADD.FTZ R62, R104, R61 ;  /* 0x0000003d683e7221 */ /* 0x000fe40000010000 */
[C---:B------:R-:W-:Y:S02]  /*8be0*/  FMUL.FTZ R64, R171.reuse, -R66 ;  /* 0x80000042ab407220 */ /* 0x040fe40000410000 */
[----:B------:R-:W-:Y:S02]  /*8bf0*/  FMUL.FTZ R63, R171, -R65 ;  /* 0x80000041ab3f7220 */ /* 0x000fe40000410000 */
[----:B------:R-:W-:-:S02]  /*8c00*/  FADD.FTZ R60, -R103, R60 ;  /* 0x0000003c673c7221 */ /* 0x000fc40000010100 */
[C---:B------:R-:W-:Y:S02]  /*8c10*/  FMUL.FTZ R61, R167.reuse, -R62 ;  /* 0x8000003ea73d7220 */ /* 0x040fe40000410000 */
[C---:B------:R-:W-:Y:S02]  /*8c20*/  FFMA.FTZ R65, R172.reuse, R65, -R64 ;  /* 0x00000041ac417223 */ /* 0x040fe40000010840 */
[----:B------:R-:W-:Y:S02]  /*8c30*/  FFMA.FTZ R66, R172, R66, R63 ;  /* 0x00000042ac427223 */ /* 0x000fe4000001003f */
[-C--:B------:R-:W-:Y:S02]  /*8c40*/  FFMA.FTZ R64, R168, R60.reuse, R61 ;  /* 0x0000003ca8407223 */ /* 0x080fe4000001003d */
[----:B------:R-:W-:Y:S02]  /*8c50*/  FMUL.FTZ R63, R167, -R60 ;  /* 0x8000003ca73f7220 */ /* 0x000fe40000410000 */
[----:B------:R-:W0:Y:S01]  /*8c60*/  LDS.64 R60, [R96.X16+0x31d8] ;  /* 0x0031d800603c7984 */ /* 0x000e22000000ca00 */
        /* <DEDUP_REMOVED lines=38> */
[----:B------:R-:W-:Y:S02]  /*8ed0*/  FFMA.FTZ R69, R182, R66, -R69 ;  /* 0x00000042b6457223 */ /* 0x000fe40000010845 */
[-C--:B------:R-:W-:Y:S02]  /*8ee0*/  FMUL.FTZ R127, R127, R61.reuse ;  /* 0x0000003d7f7f7220 */ /* 0x080fe40000410000 */
[----:B------:R-:W-:Y:S02]  /*8ef0*/  FFMA.FTZ R64, R174, R64, R67 ;  /* 0x00000040ae407223 */ /* 0x000fe40000010043 */
[----:B------:R-:W-:Y:S02]  /*8f00*/  FFMA.FTZ R63, R126, R61, R63 ;  /* 0x0000003d7e3f7223 */ /* 0x000fe4000001003f */
[----:B------:R-:W-:-:S02]  /*8f10*/  FADD.FTZ R66, R124, R65 ;  /* 0x000000417c427221 */ /* 0x000fc40000010000 */
[----:B------:R-:W-:Y:S02]  /*8f20*/  FMUL.FTZ R67, R183, -R69 ;  /* 0x80000045b7437220 */ /* 0x000fe40000410000 */
[----:B------:R-:W-:Y:S02]  /*8f30*/  FFMA.FTZ R127, R126, R60, -R127 ;  /* 0x0000003c7e7f7223 */ /* 0x000fe4000001087f */
[----:B------:R-:W-:Y:S02]  /*8f40*/  FADD.FTZ R64, -R123, R64 ;  /* 0x000000407b407221 */ /* 0x000fe40000010100 */
[----:B------:R-:W-:Y:S02]  /*8f50*/  FADD.FTZ R126, RZ, R63 ;  /* 0x0000003fff7e7221 */ /* 0x000fe40000010000 */
[----:B------:R-:W-:Y:S02]  /*8f60*/  FMUL.FTZ R65, R175, -R66 ;  /* 0x80000042af417220 */ /* 0x000fe40000410000 */
[----:B------:R-:W-:-:S02]  /*8f70*/  FFMA.FTZ R61, R184, R68, R67 ;  /* 0x00000044b83d7223 */ /* 0x000fc40000010043 */
[----:B------:R-:W-:Y:S02]  /*8f80*/  FADD.FTZ R222, R222, R127 ;  /* 0x0000007fdede7221 */ /* 0x000fe40000010000 */
[----:B------:R-:W-:Y:S02]  /*8f90*/  FMUL.FTZ R67, R175, -R64 ;  /* 0x80000040af437220 */ /* 0x000fe40000410000 */
[C---:B------:R-:W-:Y:S02]  /*8fa0*/  FMUL.FTZ R63, R187.reuse, R126 ;  /* 0x0000007ebb3f7220 */ /* 0x040fe40000410000 */
[C---:B------:R-:W-:Y:S02]  /*8fb0*/  FFMA.FTZ R64, R176.reuse, R64, R65 ;  /* 0x00000040b0407223 */ /* 0x040fe40000010041 */
[----:B------:R-:W-:Y:S02]  /*8fc0*/  FMUL.FTZ R65, R187, R222 ;  /* 0x000000debb417220 */ /* 0x000fe40000410000 */
[----:B------:R-:W-:-:S02]  /*8fd0*/  FFMA.FTZ R67, R176, R66, -R67 ;  /* 0x00000042b0437223 */ /* 0x000fc40000010843 */
[C---:B------:R-:W-:Y:S02]  /*8fe0*/  FFMA.FTZ R60, R188.reuse, R222, -R63 ;  /* 0x000000debc3c7223 */ /* 0x040fe4000001083f */
[----:B------:R-:W-:Y:S02]  /*8ff0*/  FADD.FTZ R64, -R131, R64 ;  /* 0x0000004083407221 */ /* 0x000fe40000010100 */
[----:B------:R-:W-:Y:S02]  /*9000*/  FFMA.FTZ R65, R188, R126, R65 ;  /* 0x0000007ebc417223 */ /* 0x000fe40000010041 */
[----:B------:R-:W-:Y:S02]  /*9010*/  FADD.FTZ R67, R132, R67 ;  /* 0x0000004384437221 */ /* 0x000fe40000010000 */
[----:B------:R-:W-:Y:S02]  /*9020*/  FADD.FTZ R221, R221, R60 ;  /* 0x0000003cdddd7221 */ /* 0x000fe40000010000 */
[----:B------:R-:W-:-:S02]  /*9030*/  FMUL.FTZ R60, R177, -R64 ;  /* 0x80000040b13c7220 */ /* 0x000fc40000410000 */
[----:B------:R-:W-:Y:S02]  /*9040*/  FADD.FTZ R127, RZ, R65 ;  /* 0x00000041ff7f7221 */ /* 0x000fe40000010000 */
[----:B------:R-:W-:Y:S02]  /*9050*/  FMUL.FTZ R65, R177, -R67 ;  /* 0x80000043b1417220 */ /* 0x000fe40000410000 */
[C---:B------:R-:W-:Y:S02]  /*9060*/  FMUL.FTZ R63, R185.reuse, R221 ;  /* 0x000000ddb93f7220 */ /* 0x040fe40000410000 */
[C---:B------:R-:W-:Y:S02]  /*9070*/  FFMA.FTZ R67, R178.reuse, R67, -R60 ;  /* 0x00000043b2437223 */ /* 0x040fe4000001083c */
[----:B------:R-:W-:Y:S02]  /*9080*/  FMUL.FTZ R60, R185, R127 ;  /* 0x0000007fb93c7220 */ /* 0x000fe40000410000 */
[----:B------:R-:W-:-:S02]  /*9090*/  FFMA.FTZ R64, R178, R64, R65 ;  /* 0x00000040b2407223 */ /* 0x000fc40000010041 */
[----:B------:R-:W-:Y:S02]  /*90a0*/  FFMA.FTZ R210, R186, R127, R63 ;  /* 0x0000007fbad27223 */ /* 0x000fe4000001003f */
[----:B------:R-:W-:Y:S02]  /*90b0*/  FADD.FTZ R67, R134, R67 ;  /* 0x0000004386437221 */ /* 0x000fe40000010000 */
[----:B------:R-:W-:Y:S02]  /*90c0*/  FFMA.FTZ R63, R186, R221, -R60 ;  /* 0x000000ddba3f7223 */ /* 0x000fe4000001083c */
[----:B------:R-:W-:Y:S02]  /*90d0*/  FADD.FTZ R64, -R133, R64 ;  /* 0x0000004085407221 */ /* 0x000fe40000010100 */
[----:B------:R-:W-:Y:S02]  /*90e0*/  FADD.FTZ R210, RZ, R210 ;  /* 0x000000d2ffd27221 */ /* 0x000fe40000010000 */
[----:B------:R-:W-:-:S02]  /*90f0*/  FMUL.FTZ R65, R179, -R67 ;  /* 0x80000043b3417220 */ /* 0x000fc40000410000 */
        /* <DEDUP_REMOVED lines=13> */
[C---:B------:R-:W-:Y:S02]  /*91d0*/  FMUL.FTZ R65, R181.reuse, -R67 ;  /* 0x80000043b5417220 */ /* 0x040fe40000410000 */
        /* <DEDUP_REMOVED lines=28> */
[C---:B------:R-:W-:Y:S02]  /*93a0*/  FFMA.FTZ R214, R178.reuse, R213, R63 ;  /* 0x000000d5b2d67223 */ /* 0x040fe4000001003f */
[----:B------:R-:W-:Y:S02]  /*93b0*/  FFMA.FTZ R63, R178, R217, -R60 ;  /* 0x000000d9b23f7223 */ /* 0x000fe4000001083c */
[----:B------:R-:W-:Y:S02]  /*93c0*/  FADD.FTZ R66, -R149, R64 ;  /* 0x0000004095427221 */ /* 0x000fe40000010100 */
[----:B------:R-:W-:Y:S02]  /*93d0*/  FADD.FTZ R214, RZ, R214 ;  /* 0x000000d6ffd67221 */ /* 0x000fe40000010000 */
[----:B------:R-:W-:Y:S02]  /*93e0*/  FMUL.FTZ R62, R183, -R68 ;  /* 0x80000044b73e7220 */ /* 0x000fe40000410000 */
[----:B------:R-:W-:-:S02]  /*93f0*/  FADD.FTZ R67, R150, R67 ;  /* 0x0000004396437221 */ /* 0x000fc40000010000 */
[----:B------:R-:W-:Y:S02]  /*9400*/  FMUL.FTZ R60, R187, -R66 ;  /* 0x80000042bb3c7220 */ /* 0x000fe40000410000 */
[----:B------:R-:W-:Y:S02]  /*9410*/  FADD.FTZ R216, R216, R63 ;  /* 0x0000003fd8d87221 */ /* 0x000fe40000010000 */
[----:B------:R-:W-:Y:S02]  /*9420*/  FMUL.FTZ R63, R175, R214 ;  /* 0x000000d6af3f7220 */ /* 0x000fe40000410000 */
[----:B------:R-:W-:Y:S02]  /*9430*/  FFMA.FTZ R62, R184, R69, -R62 ;  /* 0x00000045b83e7223 */ /* 0x000fe4000001083e */
[----:B------:R-:W-:Y:S02]  /*9440*/  FFMA.FTZ R69, R188, R67, -R60 ;  /* 0x00000043bc457223 */ /* 0x000fe4000001083c */
[----:B------:R-:W-:-:S02]  /*9450*/  FFMA.FTZ R60, R176, R216, -R63 ;  /* 0x000000d8b03c7223 */ /* 0x000fc4000001083f */
[----:B------:R-:W-:Y:S02]  /*9460*/  FMUL.FTZ R63, R175, R216 ;  /* 0x000000d8af3f7220 */ /* 0x000fe40000410000 */
[----:B------:R-:W-:Y:S02]  /*9470*/  FMUL.FTZ R67, R187, -R67 ;  /* 0x80000043bb437220 */ /* 0x000fe40000410000 */
[----:B------:R-:W-:Y:S01]  /*9480*/  FADD.FTZ R223, R215, R60 ;  /* 0x0000003cd7df7221 */ /* 0x000fe20000010000 */
[----:B------:R-:W-:Y:S01]  /*9490*/  MOV R60, 0x3f800000 ;  /* 0x3f800000003c7802 */ /* 0x000fe20000000f00 */
[----:B------:R-:W-:Y:S02]  /*94a0*/  FFMA.FTZ R215, R176, R214, R63 ;  /* 0x000000d6b0d77223 */ /* 0x000fe4000001003f */
[----:B------:R-:W-:Y:S02]  /*94b0*/  FMUL.FTZ R65, R185, -R61 ;  /* 0x8000003db9417220 */ /* 0x000fe40000410000 */
[----:B------:R-:W-:-:S02]  /*94c0*/  FFMA.FTZ R66, R188, R66, R67 ;  /* 0x00000042bc427223 */ /* 0x000fc40000010043 */
[----:B------:R-:W-:Y:S02]  /*94d0*/  FADD.FTZ R215, RZ, R215 ;  /* 0x000000d7ffd77221 */ /* 0x000fe40000010000 */
[-C--:B------:R-:W-:Y:S02]  /*94e0*/  FFMA.FTZ R64, R186, R62.reuse, -R65 ;  /* 0x0000003eba407223 */ /* 0x080fe40000010841 */
[----:B------:R-:W-:Y:S02]  /*94f0*/  FMUL.FTZ R62, R185, -R62 ;  /* 0x8000003eb93e7220 */ /* 0x000fe40000410000 */
[----:B------:R-:W-:Y:S02]  /*9500*/  FADD.FTZ R67, -R155, R66 ;  /* 0x000000429b437221 */ /* 0x000fe40000010100 */
[----:B------:R-:W-:Y:S02]  /*9510*/  FADD.FTZ R66, R156, R69 ;  /* 0x000000459c427221 */ /* 0x000fe40000010000 */
[----:B------:R-:W-:-:S02]  /*9520*/  FMUL.FTZ R68, R173, R215 ;  /* 0x000000d7ad447220 */ /* 0x000fc40000410000 */
[----:B------:R-:W-:Y:S02]  /*9530*/  FMUL.FTZ R69, R173, R223 ;  /* 0x000000dfad457220 */ /* 0x000fe40000410000 */
[----:B------:R-:W-:Y:S02]  /*9540*/  FFMA.FTZ R62, R186, R61, R62 ;  /* 0x0000003dba3e7223 */ /* 0x000fe4000001003e */
[C---:B------:R-:W-:Y:S02]  /*9550*/  FFMA.FTZ R225, R174.reuse, R223, -R68 ;  /* 0x000000dfaee17223 */ /* 0x040fe40000010844 */
[----:B------:R-:W-:Y:S02]  /*9560*/  FFMA.FTZ R69, R174, R215, R69 ;  /* 0x000000d7ae457223 */ /* 0x000fe40000010045 */
[----:B------:R-:W-:Y:S02]  /*9570*/  FMUL.FTZ R61, R187, -R62 ;  /* 0x8000003ebb3d7220 */ /* 0x000fe40000410000 */
[----:B------:R-:W-:-:S02]  /*9580*/  FADD.FTZ R225, R206, R225 ;  /* 0x000000e1cee17221 */ /* 0x000fc40000010000 */
[----:B------:R-:W-:Y:S02]  /*9590*/  FADD.FTZ R206, RZ, R69 ;  /* 0x00000045ffce7221 */ /* 0x000fe40000010000 */
[-C--:B------:R-:W-:Y:S02]  /*95a0*/  FMUL.FTZ R65, R187, -R64.reuse ;  /* 0x80000040bb417220 */ /* 0x080fe40000410000 */
[C---:B------:R-:W-:Y:S01]  /*95b0*/  FFMA.FTZ R64, R188.reuse, R64, -R61 ;  /* 0x00000040bc407223 */ /* 0x040fe2000001083d */
[----:B------:R-:W-:Y:S01]  /*95c0*/  HFMA2.MMA R61, -RZ, RZ, 0, 0 ;  /* 0x00000000ff3d7435 */ /* 0x000fe200000001ff */
[C---:B------:R-:W-:Y:S02]  /*95d0*/  FMUL.FTZ R69, R171.reuse, R225 ;  /* 0x000000e1ab457220 */ /* 0x040fe40000410000 */
[----:B------:R-:W-:Y:S02]  /*95e0*/  FMUL.FTZ R68, R171, R206 ;  /* 0x000000ceab447220 */ /* 0x000fe40000410000 */
[----:B------:R-:W-:-:S02]  /*95f0*/  FFMA.FTZ R65, R188, R62, R65 ;  /* 0x0000003ebc417223 */ /* 0x000fc40000010041 */
        /* <DEDUP_REMOVED lines=37> */
[----:B------:R-:W-:-:S04]  /*9850*/  FADD.FTZ R208, RZ, R66 ;  /* 0x00000042ffd07221 */ /* 0x000fc80000010000 */
[----:B------:R-:W-:-:S04]  /*9860*/  FMUL.FTZ R65, R159, R208 ;  /* 0x000000d09f417220 */ /* 0x000fc80000410000 */
[CC--:B------:R-:W-:Y:S02]  /*9870*/  FFMA.FTZ R64, R160.reuse, R230.reuse, -R65 ;  /* 0x000000e6a0407223 */ /* 0x0c0fe40000010841 */
[----:B------:R-:W-:Y:S02]  /*9880*/  FMUL.FTZ R65, R159, R230 ;  /* 0x000000e69f417220 */ /* 0x000fe40000410000 */
[----:B------:R-:W-:Y:S02]  /*9890*/  FADD.FTZ R207, R207, R64 ;  /* 0x00000040cfcf7221 */ /* 0x000fe40000010000 */
[----:B------:R-:W-:Y:S01]  /*98a0*/  FFMA.FTZ R232, R160, R208, R65 ;  /* 0x000000d0a0e87223 */ /* 0x000fe20000010041 */
        /* <DEDUP_REMOVED lines=21> */
.L_x_4785:
[----:B------:R-:W-:Y:S05]  /*9a00*/  BRA.DIV ~URZ, `(.L_x_4684) ;  /* 0x000084e27f007947 */ /* 0x000fea000b800000 */
[----:B------:R-:W2:Y:S04]  /*9a10*/  SHFL.DOWN PT, R69, R69, 0x1, 0x1f ;  /* 0x08201f0045457f89 */ /* 0x000ea800000e0000 */
[----:B0-----:R0:W3:Y:S04]  /*9a20*/  SHFL.DOWN PT, R239, R68, 0x1, 0x1f ;  /* 0x08201f0044ef7f89 */ /* 0x0010e800000e0000 */
[----:B------:R0:W4:Y:S02]  /*9a30*/  SHFL.DOWN PT, R66, R70, 0x1, 0x1f ;  /* 0x08201f0046427f89 */ /* 0x00012400000e0000 */
.L_x_4786:
[----:B------:R-:W-:Y:S01]  /*9a40*/  BSSY B1, `(.L_x_4685) ;  /* 0x000000d000017945 */ /* 0x000fe20003800000 */
[----:B------:R-:W-:Y:S05]  /*9a50*/  @!P0 BRA `(.L_x_4686) ;  /* 0x000000b000008947 */ /* 0x000fea0003800000 */
[C---:B----4-:R-:W-:Y:S02]  /*9a60*/  FMUL.FTZ R64, R240.reuse, R66 ;  /* 0x00000042f0407220 */ /* 0x050fe40000410000 */
[----:B---3--:R-:W-:-:S02]  /*9a70*/  FMUL.FTZ R65, R240, R239 ;  /* 0x000000eff0417220 */ /* 0x008fc40000410000 */
[C---:B------:R-:W-:Y:S02]  /*9a80*/  FFMA.FTZ R239, R71.reuse, R239, -R64 ;  /* 0x000000ef47ef7223 */ /* 0x040fe40000010840 */
[C---:B--2---:R-:W-:Y:S02]  /*9a90*/  FMUL.FTZ R64, R240.reuse, R69 ;  /* 0x00000045f0407220 */ /* 0x044fe40000410000 */
[-C--:B-1----:R-:W-:Y:S02]  /*9aa0*/  FMUL.FTZ R240, R240, R67.reuse ;  /* 0x00000043f0f07220 */ /* 0x082fe40000410000 */
[C---:B------:R-:W-:Y:S02]  /*9ab0*/  FFMA.FTZ R64, R71.reuse, R67, -R64 ;  /* 0x0000004347407223 */ /* 0x040fe40000010840 */
[C---:B------:R-:W-:Y:S02]  /*9ac0*/  FFMA.FTZ R65, R71.reuse, R66, R65 ;  /* 0x0000004247417223 */ /* 0x040fe40000010041 */
[----:B------:R-:W-:Y:S01]  /*9ad0*/  FFMA.FTZ R240, R71, R69, R240 ;  /* 0x0000004547f07223 */ /* 0x000fe200000100f0 */
[----:B------:R-:W-:Y:S01]  /*9ae0*/  MOV R71, R64 ;  /* 0x0000004000477202 */ /* 0x000fe20000000f00 */
[----:B0-----:R-:W-:-:S02]  /*9af0*/  FADD.FTZ R68, R68, R239 ;  /* 0x000000ef44447221 */ /* 0x001fc40000010000 */
[----:B------:R-:W-:Y:S02]  /*9b00*/  FADD.FTZ R238, R238, R65 ;  /* 0x00000041eeee7221 */ /* 0x000fe40000010000 */
.L_x_4686:
[----:B------:R-:W-:Y:S05]  /*9b10*/  BSYNC B1 ;  /* 0x0000000000017941 */ /* 0x000fea0003800000 */
.L_x_4685:
[----:B------:R-:W-:Y:S01]  /*9b20*/  ISETP.GT.U32.AND P0, PT, R198, 0x1d, PT ;  /* 0x0000001dc600780c */ /* 0x000fe20003f04070 */
[----:B------:R-:W-:Y:S05]  /*9b30*/  BRA.DIV ~URZ, `(.L_x_4687) ;  /* 0x000085027f007947 */ /* 0x000fea000b800000 */
[----:B-1----:R1:W0:Y:S04]  /*9b40*/  SHFL.DOWN PT, R67, R71, 0x2, 0x1f ;  /* 0x08401f0047437f89 */ /* 0x00222800000e0000 */
[----:B--2---:R1:W2:Y:S04]  /*9b50*/  SHFL.DOWN PT, R69, R240, 0x2, 0x1f ;  /* 0x08401f00f0457f89 */ /* 0x0042a800000e0000 */
[----:B0-----:R1:W0:Y:S04]  /*9b60*/  SHFL.DOWN PT, R70, R68, 0x2, 0x1f ;  /* 0x08401f0044467f89 */ /* 0x00122800000e0000 */
[----:B----4-:R1:W4:Y:S02]  /*9b70*/  SHFL.DOWN PT, R66, R238, 0x2, 0x1f ;  /* 0x08401f00ee427f89 */ /* 0x01032400000e0000 */
.L_x_4787:
[----:B------:R-:W-:Y:S01]  /*9b80*/  BSSY B1, `(.L_x_4688) ;  /* 0x000000d000017945 */ /* 0x000fe20003800000 */
[----:B------:R-:W-:Y:S05]  /*9b90*/  @P0 BRA `(.L_x_4689) ;  /* 0x000000b000000947 */ /* 0x000fea0003800000 */
[C---:B----4-:R-:W-:Y:S02]  /*9ba0*/  FMUL.FTZ R64, R240.reuse, R66 ;  /* 0x00000042f0407220 */ /* 0x050fe40000410000 */
[----:B0--3--:R-:W-:-:S02]  /*9bb0*/  FMUL.FTZ R239, R240, R70 ;  /* 0x00000046f0ef7220 */ /* 0x009fc40000410000 */
        /* <DEDUP_REMOVED lines=9> */
.L_x_4689:
[----:B------:R-:W-:Y:S05]  /*9c50*/  BSYNC B1 ;  /* 0x0000000000017941 */ /* 0x000fea0003800000 */
.L_x_4688:
[----:B------:R-:W-:Y:S01]  /*9c60*/  ISETP.GT.U32.AND P0, PT, R198, 0x1b, PT ;  /* 0x0000001bc600780c */ /* 0x000fe20003f04070 */
[----:B------:R-:W-:Y:S10]  /*9c70*/  BRA.DIV ~URZ, `(.L_x_4690) ;  /* 0x000085827f007947 */ /* 0x000ff4000b800000 */
[----:B------:R1:W4:Y:S02]  /*9c80*/  SHFL.DOWN PT, R67, R71, 0x4, 0x1f ;  /* 0x08801f0047437f89 */ /* 0x00032400000e0000 */
.L_x_4788:
[----:B------:R-:W-:Y:S05]  /*9c90*/  BRA.DIV ~URZ, `(.L_x_4691) ;  /* 0x000085e27f007947 */ /* 0x000fea000b800000 */
[----:B--2---:R2:W1:Y:S04]  /*9ca0*/  SHFL.DOWN PT, R69, R240, 0x4, 0x1f ;  /* 0x08801f00f0457f89 */ /* 0x00446800000e0000 */
[----:B0-----:R2:W0:Y:S04]  /*9cb0*/  SHFL.DOWN PT, R70, R68, 0x4, 0x1f ;  /* 0x08801f0044467f89 */ /* 0x00142800000e0000 */
[----:B----4-:R2:W4:Y:S02]  /*9cc0*/  SHFL.DOWN PT, R66, R238, 0x4, 0x1f ;  /* 0x08801f00ee427f89 */ /* 0x01052400000e0000 */
.L_x_4789:
[----:B------:R-:W-:Y:S01]  /*9cd0*/  BSSY B1, `(.L_x_4692) ;  /* 0x000000d000017945 */ /* 0x000fe20003800000 */
[----:B------:R-:W-:Y:S05]  /*9ce0*/  @P0 BRA `(.L_x_4693) ;  /* 0x000000b000000947 */ /* 0x000fea0003800000 */
[C---:B----4-:R-:W-:Y:S02]  /*9cf0*/  FMUL.FTZ R64, R240.reuse, R66 ;  /* 0x00000042f0407220 */ /* 0x050fe40000410000 */
[----:B0--3--:R-:W-:-:S02]  /*9d00*/  FMUL.FTZ R239, R240, R70 ;  /* 0x00000046f0ef7220 */ /* 0x009fc40000410000 */
        /* <DEDUP_REMOVED lines=9> */
.L_x_4693:
[----:B------:R-:W-:Y:S05]  /*9da0*/  BSYNC B1 ;  /* 0x0000000000017941 */ /* 0x000fea0003800000 */
.L_x_4692:
[----:B------:R-:W-:Y:S01]  /*9db0*/  ISETP.GT.U32.AND P0, PT, R198, 0x17, PT ;  /* 0x00000017c600780c */ /* 0x000fe20003f04070 */
[----:B------:R-:W-:Y:S05]  /*9dc0*/  BRA.DIV ~URZ, `(.L_x_4694) ;  /* 0x000086027f007947 */ /* 0x000fea000b800000 */
[----:B------:R2:W4:Y:S04]  /*9dd0*/  SHFL.DOWN PT, R67, R71, 0x8, 0x1f ;  /* 0x09001f0047437f89 */ /* 0x00052800000e0000 */
[----:B-1----:R2:W1:Y:S04]  /*9de0*/  SHFL.DOWN PT, R69, R240, 0x8, 0x1f ;  /* 0x09001f00f0457f89 */ /* 0x00246800000e0000 */
[----:B0-----:R2:W0:Y:S04]  /*9df0*/  SHFL.DOWN PT, R70, R68, 0x8, 0x1f ;  /* 0x09001f0044467f89 */ /* 0x00142800000e0000 */
[----:B----4-:R2:W4:Y:S02]  /*9e00*/  SHFL.DOWN PT, R66, R238, 0x8, 0x1f ;  /* 0x09001f00ee427f89 */ /* 0x01052400000e0000 */
.L_x_4790:
        /* <DEDUP_REMOVED lines=13> */
.L_x_4696:
[----:B------:R-:W-:Y:S05]  /*9ee0*/  BSYNC B1 ;  /* 0x0000000000017941 */ /* 0x000fea0003800000 */
.L_x_4695:
[----:B------:R-:W-:Y:S01]  /*9ef0*/  ISETP.GT.U32.AND P0, PT, R198, 0xf, PT ;  /* 0x0000000fc600780c */ /* 0x000fe20003f04070 */
[----:B------:R-:W-:Y:S10]  /*9f00*/  BRA.DIV ~URZ, `(.L_x_4697) ;  /* 0x000086827f007947 */ /* 0x000ff4000b800000 */
[----:B------:R2:W4:Y:S02]  /*9f10*/  SHFL.DOWN PT, R67, R71, 0x10, 0x1f ;  /* 0x0a001f0047437f89 */ /* 0x00052400000e0000 */
.L_x_4791:
[----:B------:R-:W-:Y:S05]  /*9f20*/  BRA.DIV ~URZ, `(.L_x_4698) ;  /* 0x000086e27f007947 */ /* 0x000fea000b800000 */
[----:B-1----:R1:W2:Y:S04]  /*9f30*/  SHFL.DOWN PT, R69, R240, 0x10, 0x1f ;  /* 0x0a001f00f0457f89 */ /* 0x0022a800000e0000 */
[----:B0-----:R1:W0:Y:S04]  /*9f40*/  SHFL.DOWN PT, R70, R68, 0x10, 0x1f ;  /* 0x0a001f0044467f89 */ /* 0x00122800000e0000 */
[----:B----4-:R1:W4:Y:S02]  /*9f50*/  SHFL.DOWN PT, R66, R238, 0x10, 0x1f ;  /* 0x0a001f00ee427f89 */ /* 0x01032400000e0000 */
.L_x_4792:
        /* <DEDUP_REMOVED lines=13> */
.L_x_4700:
[----:B------:R-:W-:Y:S05]  /*a030*/  BSYNC B1 ;  /* 0x0000000000017941 */ /* 0x000fea0003800000 */
.L_x_4699:
        /* <DEDUP_REMOVED lines=20> */
.L_x_4793:
        /* <DEDUP_REMOVED lines=21> */
.L_x_4703:
[----:B------:R-:W-:Y:S05]  /*a2d0*/  BSYNC B1 ;  /* 0x0000000000017941 */ /* 0x000fea0003800000 */
.L_x_4702:
[----:B------:R-:W-:-:S05]  /*a2e0*/  SHF.L.U32 R241, R96, 0x5, RZ ;  /* 0x0000000560f17819 */ /* 0x000fca00000006ff */
[----:B------:R-:W0:Y:S04]  /*a2f0*/  LDS.128 R68, [R241+0x35f0] ;  /* 0x0035f000f1447984 */ /* 0x000e280000000c00 */
[----:B------:R1:W-:Y:S01]  /*a300*/  STS.128 [R241+0x35f0], R64 ;  /* 0x0035f040f1007388 */ /* 0x0003e20000000c00 */
[CC--:B0-----:R-:W-:Y:S02]  /*a310*/  FMUL.FTZ R239, R69.reuse, R67.reuse ;  /* 0x0000004345ef7220 */ /* 0x0c1fe40000410000 */
[-C--:B------:R-:W-:Y:S02]  /*a320*/  FMUL.FTZ R238, R69, R66.reuse ;  /* 0x0000004245ee7220 */ /* 0x080fe40000410000 */
[C---:B------:R-:W-:Y:S02]  /*a330*/  FFMA.FTZ R239, R68.reuse, R66, -R239 ;  /* 0x0000004244ef7223 */ /* 0x040fe400000108ef */
[----:B------:R-:W-:-:S02]  /*a340*/  FFMA.FTZ R240, R68, R67, R238 ;  /* 0x0000004344f07223 */ /* 0x000fc400000100ee */
[----:B------:R-:W-:Y:S02]  /*a350*/  FADD.FTZ R70, R70, R239 ;  /* 0x000000ef46467221 */ /* 0x000fe40000010000 */
[CC--:B------:R-:W-:Y:S02]  /*a360*/  FMUL.FTZ R238, R69.reuse, R64.reuse ;  /* 0x0000004045ee7220 */ /* 0x0c0fe40000410000 */
[-C--:B------:R-:W-:Y:S02]  /*a370*/  FMUL.FTZ R239, R69, R65.reuse ;  /* 0x0000004145ef7220 */ /* 0x080fe40000410000 */
[C---:B------:R-:W-:Y:S02]  /*a380*/  FFMA.FTZ R69, R68.reuse, R65, R238 ;  /* 0x0000004144457223 */ /* 0x040fe400000100ee */
[----:B------:R-:W-:Y:S02]  /*a390*/  FFMA.FTZ R68, R68, R64, -R239 ;  /* 0x0000004044447223 */ /* 0x000fe400000108ef */
[----:B------:R-:W-:-:S05]  /*a3a0*/  FADD.FTZ R71, R71, R240 ;  /* 0x000000f047477221 */ /* 0x000fca0000010000 */
[----:B------:R1:W-:Y:S02]  /*a3b0*/  STS.128 [R241+0x35e0], R68 ;  /* 0x0035e044f1007388 */ /* 0x0003e40000000c00 */
.L_x_4682:
[----:B0-----:R-:W-:Y:S05]  /*a3c0*/  BSYNC B0 ;  /* 0x0000000000007941 */ /* 0x001fea0003800000 */
.L_x_4681:
        /* <DEDUP_REMOVED lines=83> */
[C---:B------:R-:W-:Y:S02]  /*a900*/  FFMA.FTZ R145, -R238.reuse, R154, R143 ;  /* 0x0000009aee917223 */ /* 0x040fe4000001018f */
[----:B------:R-:W-:Y:S02]  /*a910*/  FMUL.FTZ R154, R127, UR35 ;  /* 0x000000237f9a7c20 */ /* 0x000fe40008410000 */
[----:B------:R-:W-:Y:S02]  /*a920*/  FFMA.FTZ R190, R238, R67, R190 ;  /* 0x00000043eebe7223 */ /* 0x000fe400000100be */
[----:B------:R-:W-:-:S02]  /*a930*/  FFMA.FTZ R143, R221, UR34, -R154 ;  /* 0x00000022dd8f7c23 */ /* 0x000fc4000801089a */
[----:B------:R-:W-:Y:S02]  /*a940*/  FADD.FTZ R154, R74, R74 ;  /* 0x0000004a4a9a7221 */ /* 0x000fe40000010000 */
[----:B------:R-:W-:Y:S02]  /*a950*/  FMUL.FTZ R157, R212, UR34 ;  /* 0x00000022d49d7c20 */ /* 0x000fe40008410000 */
[C---:B------:R-:W-:Y:S02]  /*a960*/  FFMA.FTZ R151, R154.reuse, R69, R190 ;  /* 0x000000459a977223 */ /* 0x040fe400000100be */
[----:B------:R-:W-:Y:S02]  /*a970*/  FFMA.FTZ R153, -R154, R152, R145 ;  /* 0x000000989a997223 */ /* 0x000fe40000010191 */
[C---:B------:R-:W-:Y:S02]  /*a980*/  FMUL.FTZ R69, R210.reuse, UR35 ;  /* 0x00000023d2457c20 */ /* 0x040fe40008410000 */
[----:B------:R-:W-:-:S02]  /*a990*/  FMUL.FTZ R145, R210, UR34 ;  /* 0x00000022d2917c20 */ /* 0x000fc40008410000 */
[C---:B------:R-:W-:Y:S02]  /*a9a0*/  FFMA.FTZ R69, R220.reuse, UR34, -R69 ;  /* 0x00000022dc457c23 */ /* 0x040fe40008010845 */
[----:B------:R-:W-:Y:S02]  /*a9b0*/  FFMA.FTZ R152, R220, UR35, R145 ;  /* 0x00000023dc987c23 */ /* 0x000fe40008010091 */
[C---:B------:R-:W-:Y:S02]  /*a9c0*/  FMUL.FTZ R145, R154.reuse, R69 ;  /* 0x000000459a917220 */ /* 0x040fe40000410000 */
[----:B------:R-:W-:Y:S02]  /*a9d0*/  FFMA.FTZ R69, -R154, R152, -RZ ;  /* 0x000000989a457223 */ /* 0x000fe400000109ff */
[----:B------:R-:W-:Y:S02]  /*a9e0*/  FADD.FTZ R154, R73, R73 ;  /* 0x00000049499a7221 */ /* 0x000fe40000010000 */
[----:B------:R-:W-:-:S02]  /*a9f0*/  FADD.FTZ R65, -R196, R65 ;  /* 0x00000041c4417221 */ /* 0x000fc40000010100 */
[C---:B------:R-:W-:Y:S02]  /*aa00*/  FFMA.FTZ R152, R154.reuse, R70, R151 ;  /* 0x000000469a987223 */ /* 0x040fe40000010097 */
[----:B------:R-:W-:Y:S02]  /*aa10*/  FFMA.FTZ R153, -R154, R146, R153 ;  /* 0x000000929a997223 */ /* 0x000fe40000010199 */
        /* <DEDUP_REMOVED lines=8> */
[----:B------:R-:W-:Y:S02]  /*aaa0*/  FFMA.FTZ R151, R154, R71, R152 ;  /* 0x000000479a977223 */ /* 0x000fe40000010098 */
[----:B------:R-:W-:-:S02]  /*aab0*/  FMUL.FTZ R71, R212, UR35 ;  /* 0x00000023d4477c20 */ /* 0x000fc40008410000 */
[----:B------:R-:W-:Y:S02]  /*aac0*/  FFMA.FTZ R153, -R154, R144, R153 ;  /* 0x000000909a997223 */ /* 0x000fe40000010199 */
[C---:B------:R-:W-:Y:S02]  /*aad0*/  FFMA.FTZ R71, R218.reuse, UR34, -R71 ;  /* 0x00000022da477c23 */ /* 0x040fe40008010847 */
[----:B------:R-:W-:Y:S02]  /*aae0*/  FFMA.FTZ R144, R218, UR35, R157 ;  /* 0x00000023da907c23 */ /* 0x000fe4000801009d */
[----:B------:R-:W-:Y:S02]  /*aaf0*/  FADD.FTZ R157, R59, R59 ;  /* 0x0000003b3b9d7221 */ /* 0x000fe40000010000 */
[C---:B------:R-:W-:Y:S02]  /*ab00*/  FMUL.FTZ R71, R154.reuse, R71 ;  /* 0x000000479a477220 */ /* 0x040fe40000410000 */
[----:B------:R-:W-:-:S02]  /*ab10*/  FFMA.FTZ R144, -R154, R144, -RZ ;  /* 0x000000909a907223 */ /* 0x000fc400000109ff */
[C---:B------:R-:W-:Y:S02]  /*ab20*/  FFMA.FTZ R152, R157.reuse, R110, R151 ;  /* 0x0000006e9d987223 */ /* 0x040fe40000010097 */
[----:B------:R-:W-:Y:S02]  /*ab30*/  FADD.FTZ R154, R58, R58 ;  /* 0x0000003a3a9a7221 */ /* 0x000fe40000010000 */
[----:B------:R-:W-:Y:S02]  /*ab40*/  FFMA.FTZ R153, -R157, R138, R153 ;  /* 0x0000008a9d997223 */ /* 0x000fe40000010199 */
[----:B------:R-:W-:Y:S02]  /*ab50*/  FFMA.FTZ R152, R154, R111, R152 ;  /* 0x0000006f9a987223 */ /* 0x000fe40000010098 */
[C---:B------:R-:W-:Y:S02]  /*ab60*/  FMUL.FTZ R111, R214.reuse, UR35 ;  /* 0x00000023d66f7c20 */ /* 0x040fe40008410000 */
[----:B------:R-:W-:-:S02]  /*ab70*/  FMUL.FTZ R151, R214, UR34 ;  /* 0x00000022d6977c20 */ /* 0x000fc40008410000 */
[----:B------:R-:W-:Y:S02]  /*ab80*/  FFMA.FTZ R111, R216, UR34, -R111 ;  /* 0x00000022d86f7c23 */ /* 0x000fe4000801086f */
[----:B------:R-:W-:Y:S02]  /*ab90*/  FFMA.FTZ R153, -R154, R136, R153 ;  /* 0x000000889a997223 */ /* 0x000fe40000010199 */
[----:B------:R-:W-:Y:S02]  /*aba0*/  FFMA.FTZ R136, R216, UR35, R151 ;  /* 0x00000023d8887c23 */ /* 0x000fe40008010097 */
[C---:B------:R-:W-:Y:S02]  /*abb0*/  FMUL.FTZ R151, R154.reuse, R111 ;  /* 0x0000006f9a977220 */ /* 0x040fe40000410000 */
[----:B------:R-:W-:Y:S02]  /*abc0*/  FADD.FTZ R111, R57, R57 ;  /* 0x00000039396f7221 */ /* 0x000fe40000010000 */
[----:B------:R-:W-:-:S02]  /*abd0*/  FFMA.FTZ R136, -R154, R136, -RZ ;  /* 0x000000889a887223 */ /* 0x000fc400000109ff */
[----:B------:R-:W-:Y:S02]  /*abe0*/  FFMA.FTZ R153, -R111, R130, R153 ;  /* 0x000000826f997223 */ /* 0x000fe40000010199 */
[C---:B------:R-:W-:Y:S02]  /*abf0*/  FMUL.FTZ R130, R215.reuse, UR35 ;  /* 0x00000023d7827c20 */ /* 0x040fe40008410000 */
[----:B------:R-:W-:Y:S02]  /*ac00*/  FMUL.FTZ R154, R215, UR34 ;  /* 0x00000022d79a7c20 */ /* 0x000fe40008410000 */
[----:B------:R-:W-:Y:S02]  /*ac10*/  FFMA.FTZ R152, R111, R129, R152 ;  /* 0x000000816f987223 */ /* 0x000fe40000010098 */
[C---:B------:R-:W-:Y:S02]  /*ac20*/  FFMA.FTZ R129, R223.reuse, UR34, -R130 ;  /* 0x00000022df817c23 */ /* 0x040fe40008010882 */
[----:B------:R-:W-:-:S02]  /*ac30*/  FFMA.FTZ R130, R223, UR35, R154 ;  /* 0x00000023df827c23 */ /* 0x000fc4000801009a */
[C---:B------:R-:W-:Y:S02]  /*ac40*/  FMUL.FTZ R129, R111.reuse, R129 ;  /* 0x000000816f817220 */ /* 0x040fe40000410000 */
[----:B------:R-:W-:Y:S02]  /*ac50*/  FFMA.FTZ R130, -R111, R130, -RZ ;  /* 0x000000826f827223 */ /* 0x000fe400000109ff */
[----:B------:R-:W-:Y:S02]  /*ac60*/  FADD.FTZ R111, R50, R50 ;  /* 0x00000032326f7221 */ /* 0x000fe40000010000 */
[C---:B------:R-:W-:Y:S02]  /*ac70*/  FMUL.FTZ R64, R159.reuse, -R65 ;  /* 0x800000419f407220 */ /* 0x040fe40000410000 */
[----:B------:R-:W-:Y:S02]  /*ac80*/  FMUL.FTZ R159, R159, -R195 ;  /* 0x800000c39f9f7220 */ /* 0x000fe40000410000 */
[----:B------:R-:W-:-:S02]  /*ac90*/  FFMA.FTZ R153, -R111, R128, R153 ;  /* 0x000000806f997223 */ /* 0x000fc40000010199 */
[C---:B------:R-:W-:Y:S02]  /*aca0*/  FMUL.FTZ R128, R206.reuse, UR35 ;  /* 0x00000023ce807c20 */ /* 0x040fe40008410000 */
[----:B------:R-:W-:Y:S02]  /*acb0*/  FMUL.FTZ R154, R206, UR34 ;  /* 0x00000022ce9a7c20 */ /* 0x000fe40008410000 */
[----:B------:R-:W-:Y:S02]  /*acc0*/  FFMA.FTZ R159, R160, R65, R159 ;  /* 0x00000041a09f7223 */ /* 0x000fe4000001009f */
[C---:B------:R-:W-:Y:S02]  /*acd0*/  FMUL.FTZ R110, R213.reuse, UR35 ;  /* 0x00000023d56e7c20 */ /* 0x040fe40008410000 */
[----:B------:R-:W-:Y:S02]  /*ace0*/  FMUL.FTZ R138, R213, UR34 ;  /* 0x00000022d58a7c20 */ /* 0x000fe40008410000 */
[----:B------:R-:W-:-:S02]  /*acf0*/  FFMA.FTZ R152, R111, R125, R152 ;  /* 0x0000007d6f987223 */ /* 0x000fc40000010098 */
[----:B------:R-:W-:Y:S02]  /*ad00*/  FFMA.FTZ R64, R160, R195, -R64 ;  /* 0x000000c3a0407223 */ /* 0x000fe40000010840 */
[C---:B------:R-:W-:Y:S02]  /*ad10*/  FFMA.FTZ R125, R225.reuse, UR34, -R128 ;  /* 0x00000022e17d7c23 */ /* 0x040fe40008010880 */
[----:B------:R-:W-:Y:S02]  /*ad20*/  FFMA.FTZ R128, R225, UR35, R154 ;  /* 0x00000023e1807c23 */ /* 0x000fe4000801009a */
[----:B------:R-:W-:Y:S02]  /*ad30*/  FADD.FTZ R194, -R194, R159 ;  /* 0x0000009fc2c27221 */ /* 0x000fe40000010100 */
[C---:B------:R-:W-:Y:S02]  /*ad40*/  FFMA.FTZ R110, R217.reuse, UR34, -R110 ;  /* 0x00000022d96e7c23 */ /* 0x040fe4000801086e */
[----:B------:R-:W-:-:S02]  /*ad50*/  FFMA.FTZ R138, R217, UR35, R138 ;  /* 0x00000023d98a7c23 */ /* 0x000fc4000801008a */
[----:B------:R-:W-:Y:S02]  /*ad60*/  FADD.FTZ R64, R193, R64 ;  /* 0x00000040c1407221 */ /* 0x000fe40000010000 */
[C---:B------:R-:W-:Y:S02]  /*ad70*/  FMUL.FTZ R125, R111.reuse, R125 ;  /* 0x0000007d6f7d7220 */ /* 0x040fe40000410000 */
[----:B------:R-:W-:Y:S02]  /*ad80*/  FFMA.FTZ R128, -R111, R128, -RZ ;  /* 0x000000806f807223 */ /* 0x000fe400000109ff */
[----:B------:R-:W-:Y:S02]  /*ad90*/  FMUL.FTZ R111, R161, -R194 ;  /* 0x800000c2a16f7220 */ /* 0x000fe40000410000 */
[C---:B------:R-:W-:Y:S02]  /*ada0*/  FMUL.FTZ R110, R157.reuse, R110 ;  /* 0x0000006e9d6e7220 */ /* 0x040fe40000410000 */
[----:B------:R-:W-:-:S02]  /*adb0*/  FFMA.FTZ R138, -R157, R138, -RZ ;  /* 0x0000008a9d8a7223 */ /* 0x000fc400000109ff */
[-C--:B------:R-:W-:Y:S02]  /*adc0*/  FMUL.FTZ R161, R161, -R64.reuse ;  /* 0x80000040a1a17220 */ /* 0x080fe40000410000 */
[----:B------:R-:W-:Y:S02]  /*add0*/  FADD.FTZ R157, R48, R48 ;  /* 0x00000030309d7221 */ /* 0x000fe40000010000 */
[C---:B------:R-:W-:Y:S02]  /*ade0*/  FFMA.FTZ R111, R162.reuse, R64, -R111 ;  /* 0x00000040a26f7223 */ /* 0x040fe4000001086f */
[----:B------:R-:W-:Y:S02]  /*adf0*/  FFMA.FTZ R162, R162, R194, R161 ;  /* 0x000000c2a2a27223 */ /* 0x000fe400000100a1 */
[----:B------:R-:W-:Y:S02]  /*ae00*/  FFMA.FTZ R153, -R157, R120, R153 ;  /* 0x000000789d997223 */ /* 0x000fe40000010199 */
[----:B------:R-:W-:-:S02]  /*ae10*/  FMUL.FTZ R158, R127, UR34 ;  /* 0x000000227f9e7c20 */ /* 0x000fc40008410000 */
[C---:B------:R-:W-:Y:S02]  /*ae20*/  FMUL.FTZ R120, R224.reuse, UR35 ;  /* 0x00000023e0787c20 */ /* 0x040fe40008410000 */
[----:B------:R-:W-:Y:S02]  /*ae30*/  FMUL.FTZ R154, R224, UR34 ;  /* 0x00000022e09a7c20 */ /* 0x000fe40008410000 */
[----:B------:R-:W-:Y:S02]  /*ae40*/  FADD.FTZ R97, -R97, R162 ;  /* 0x000000a261617221 */ /* 0x000fe40000010100 */
[----:B------:R-:W-:Y:S02]  /*ae50*/  FFMA.FTZ R152, R157, R119, R152 ;  /* 0x000000779d987223 */ /* 0x000fe40000010098 */
[----:B------:R-:W-:Y:S02]  /*ae60*/  FADD.FTZ R111, R98, R111 ;  /* 0x0000006f626f7221 */ /* 0x000fe40000010000 */
[----:B------:R-:W-:-:S02]  /*ae70*/  FFMA.FTZ R67, R221, UR35, R158 ;  /* 0x00000023dd437c23 */ /* 0x000fc4000801009e */
[C---:B------:R-:W-:Y:S02]  /*ae80*/  FFMA.FTZ R120, R205.reuse, UR34, -R120 ;  /* 0x00000022cd787c23 */ /* 0x040fe40008010878 */
[----:B------:R-:W-:Y:S02]  /*ae90*/  FFMA.FTZ R119, R205, UR35, R154 ;  /* 0x00000023cd777c23 */ /* 0x000fe4000801009a */
[----:B------:R-:W-:Y:S02]  /*aea0*/  FADD.FTZ R158, R46, R46 ;  /* 0x0000002e2e9e7221 */ /* 0x000fe40000010000 */
[C---:B------:R-:W-:Y:S02]  /*aeb0*/  FMUL.FTZ R98, R163.reuse, -R97 ;  /* 0x80000061a3627220 */ /* 0x040fe40000410000 */
[----:B------:R-:W-:Y:S02]  /*aec0*/  FMUL.FTZ R163, R163, -R111 ;  /* 0x8000006fa3a37220 */ /* 0x000fe40000410000 */
[----:B------:R-:W-:-:S02]  /*aed0*/  FMUL.FTZ R120, R157, R120 ;  /* 0x000000789d787220 */ /* 0x000fc40000410000 */
[----:B------:R-:W-:Y:S02]  /*aee0*/  FFMA.FTZ R119, -R157, R119, -RZ ;  /* 0x000000779d777223 */ /* 0x000fe400000109ff */
[----:B------:R-:W-:Y:S02]  /*aef0*/  FFMA.FTZ R157, -R158, R118, R153 ;  /* 0x000000769e9d7223 */ /* 0x000fe40000010199 */
[C---:B------:R-:W-:Y:S02]  /*af00*/  FFMA.FTZ R153, R164.reuse, R111, -R98 ;  /* 0x0000006fa4997223 */ /* 0x040fe40000010862 */
[----:B------:R-:W-:Y:S02]  /*af10*/  FFMA.FTZ R98, R164, R97, R163 ;  /* 0x00000061a4627223 */ /* 0x000fe400000100a3 */
[----:B------:R-:W-:Y:S02]  /*af20*/  FADD.FTZ R102, R102, R153 ;  /* 0x0000009966667221 */ /* 0x000fe40000010000 */
[----:B------:R-:W-:-:S02]  /*af30*/  FADD.FTZ R98, -R101, R98 ;  /* 0x0000006265627221 */ /* 0x000fc40000010100 */
[----:B------:R-:W-:Y:S02]  /*af40*/  FADD.FTZ R160, R44, R44 ;  /* 0x0000002c2ca07221 */ /* 0x000fe40000010000 */
[C---:B------:R-:W-:Y:S02]  /*af50*/  FMUL.FTZ R101, R165.reuse, -R102 ;  /* 0x80000066a5657220 */ /* 0x040fe40000410000 */
[----:B------:R-:W-:Y:S02]  /*af60*/  FMUL.FTZ R165, R165, -R98 ;  /* 0x80000062a5a57220 */ /* 0x000fe40000410000 */
[----:B------:R-:W-:Y:S02]  /*af70*/  FFMA.FTZ R153, -R160, R112, R157 ;  /* 0x00000070a0997223 */ /* 0x000fe4000001019d */
[C---:B------:R-:W-:Y:S02]  /*af80*/  FFMA.FTZ R112, R166.reuse, R98, R101 ;  /* 0x00000062a6707223 */ /* 0x040fe40000010065 */
[----:B------:R-:W-:-:S02]  /*af90*/  FFMA.FTZ R165, R166, R102, -R165 ;  /* 0x00000066a6a57223 */ /* 0x000fc400000108a5 */
[----:B------:R-:W-:Y:S02]  /*afa0*/  FFMA.FTZ R154, R158, R117, R152 ;  /* 0x000000759e9a7223 */ /* 0x000fe40000010098 */
[----:B------:R-:W-:Y:S02]  /*afb0*/  FADD.FTZ R112, -R103, R112 ;  /* 0x0000007067707221 */ /* 0x000fe40000010100 */
[----:B------:R-:W-:Y:S02]  /*afc0*/  FADD.FTZ R104, R104, R165 ;  /* 0x000000a568687221 */ /* 0x000fe40000010000 */
[----:B------:R-:W-:Y:S02]  /*afd0*/  FMUL.FTZ R117, R204, UR35 ;  /* 0x00000023cc757c20 */ /* 0x000fe40008410000 */
[----:B------:R-:W-:Y:S02]  /*afe0*/  FFMA.FTZ R118, R160, R109, R154 ;  /* 0x0000006da0767223 */ /* 0x000fe4000001009a */
[----:B------:R-:W-:-:S02]  /*aff0*/  FMUL.FTZ R159, R204, UR34 ;  /* 0x00000022cc9f7c20 */ /* 0x000fc40008410000 */
[----:B------:R-:W-:Y:S02]  /*b000*/  FMUL.FTZ R154, R203, UR35 ;  /* 0x00000023cb9a7c20 */ /* 0x000fe40008410000 */
[C---:B------:R-:W-:Y:S02]  /*b010*/  FMUL.FTZ R109, R167.reuse, -R112 ;  /* 0x80000070a76d7220 */ /* 0x040fe40000410000 */
[----:B------:R-:W-:Y:S02]  /*b020*/  FMUL.FTZ R167, R167, -R104 ;  /* 0x80000068a7a77220 */ /* 0x000fe40000410000 */
[C---:B------:R-:W-:Y:S02]  /*b030*/  FFMA.FTZ R117, R226.reuse, UR34, -R117 ;  /* 0x00000022e2757c23 */ /* 0x040fe40008010875 */
[----:B------:R-:W-:Y:S02]  /*b040*/  FFMA.FTZ R159, R226, UR35, R159 ;  /* 0x00000023e29f7c23 */ /* 0x000fe4000801009f */
[----:B------:R-:W-:-:S02]  /*b050*/  FFMA.FTZ R103, R227, UR34, -R154 ;  /* 0x00000022e3677c23 */ /* 0x000fc4000801089a */
[----:B------:R-:W-:Y:S02]  /*b060*/  FADD.FTZ R154, R42, R42 ;  /* 0x0000002a2a9a7221 */ /* 0x000fe40000010000 */
[C---:B------:R-:W-:Y:S02]  /*b070*/  FFMA.FTZ R109, R168.reuse, R104, -R109 ;  /* 0x00000068a86d7223 */ /* 0x040fe4000001086d */
[----:B------:R-:W-:Y:S02]  /*b080*/  FFMA.FTZ R168, R168, R112, R167 ;  /* 0x00000070a8a87223 */ /* 0x000fe400000100a7 */
[C---:B------:R-:W-:Y:S02]  /*b090*/  FMUL.FTZ R152, R158.reuse, R117 ;  /* 0x000000759e987220 */ /* 0x040fe40000410000 */
[----:B------:R-:W-:Y:S02]  /*b0a0*/  FFMA.FTZ R117, -R158, R159, -RZ ;  /* 0x0000009f9e757223 */ /* 0x000fe400000109ff */
[----:B------:R-:W-:-:S02]  /*b0b0*/  FMUL.FTZ R159, R202, UR35 ;  /* 0x00000023ca9f7c20 */ /* 0x000fc40008410000 */
[----:B------:R-:W-:Y:S02]  /*b0c0*/  FMUL.FTZ R161, R202, UR34 ;  /* 0x00000022caa17c20 */ /* 0x000fe40008410000 */
[----:B------:R-:W-:Y:S02]  /*b0d0*/  FFMA.FTZ R157, R154, R105, R118 ;  /* 0x000000699a9d7223 */ /* 0x000fe40000010076 */
[----:B------:R-:W-:Y:S02]  /*b0e0*/  FADD.FTZ R118, -R113, R168 ;  /* 0x000000a871767221 */ /* 0x000fe40000010100 */
[----:B------:R-:W-:Y:S02]  /*b0f0*/  FADD.FTZ R114, R114, R109 ;  /* 0x0000006d72727221 */ /* 0x000fe40000010000 */
[----:B------:R-:W-:Y:S02]  /*b100*/  FMUL.FTZ R158, R203, UR34 ;  /* 0x00000022cb9e7c20 */ /* 0x000fe40008410000 */
[----:B------:R-:W-:-:S02]  /*b110*/  FFMA.FTZ R109, R228, UR34, -R159 ;  /* 0x00000022e46d7c23 */ /* 0x000fc4000801089f */
[----:B------:R-:W-:Y:S02]  /*b120*/  FFMA.FTZ R105, R228, UR35, R161 ;  /* 0x00000023e4697c23 */ /* 0x000fe400080100a1 */
[----:B------:R-:W-:Y:S02]  /*b130*/  FADD.FTZ R159, R40, R40 ;  /* 0x00000028289f7221 */ /* 0x000fe40000010000 */
[C---:B------:R-:W-:Y:S02]  /*b140*/  FMUL.FTZ R113, R169.reuse, -R118 ;  /* 0x80000076a9717220 */ /* 0x040fe40000410000 */
[----:B------:R-:W-:Y:S02]  /*b150*/  FMUL.FTZ R169, R169, -R114 ;  /* 0x80000072a9a97220 */ /* 0x000fe40000410000 */
[----:B------:R-:W-:Y:S02]  /*b160*/  FFMA.FTZ R101, R227, UR35, R158 ;  /* 0x00000023e3657c23 */ /* 0x000fe4000801009e */
[----:B------:R-:W-:-:S02]  /*b170*/  FMUL.FTZ R109, R154, R109 ;  /* 0x0000006d9a6d7220 */ /* 0x000fc40000410000 */
[C---:B------:R-:W-:Y:S02]  /*b180*/  FFMA.FTZ R105, -R154.reuse, R105, -RZ ;  /* 0x000000699a697223 */ /* 0x040fe400000109ff */
[----:B------:R-:W-:Y:S02]  /*b190*/  FFMA.FTZ R108, -R154, R108, R153 ;  /* 0x0000006c9a6c7223 */ /* 0x000fe40000010199 */
[----:B------:R-:W-:Y:S02]  /*b1a0*/  FMUL.FTZ R158, R209, UR35 ;  /* 0x00000023d19e7c20 */ /* 0x000fe40008410000 */
[----:B------:R-:W-:Y:S02]  /*b1b0*/  FFMA.FTZ R154, R159, R100, R157 ;  /* 0x000000649f9a7223 */ /* 0x000fe4000001009d */
[C---:B------:R-:W-:Y:S02]  /*b1c0*/  FFMA.FTZ R100, R170.reuse, R118, R169 ;  /* 0x00000076aa647223 */ /* 0x040fe400000100a9 */
[----:B------:R-:W-:-:S02]  /*b1d0*/  FFMA.FTZ R113, R170, R114, -R113 ;  /* 0x00000072aa717223 */ /* 0x000fc40000010871 */
[----:B------:R-:W-:Y:S02]  /*b1e0*/  FFMA.FTZ R158, R229, UR34, -R158 ;  /* 0x00000022e59e7c23 */ /* 0x000fe4000801089e */
[----:B------:R-:W-:Y:S02]  /*b1f0*/  FADD.FTZ R100, -R115, R100 ;  /* 0x0000006473647221 */ /* 0x000fe40000010100 */
[----:B------:R-:W-:Y:S02]  /*b200*/  FADD.FTZ R116, R116, R113 ;  /* 0x0000007174747221 */ /* 0x000fe40000010000 */
[C---:B------:R-:W-:Y:S02]  /*b210*/  FMUL.FTZ R115, R159.reuse, R158 ;  /* 0x0000009e9f737220 */ /* 0x040fe40000410000 */
[----:B------:R-:W-:Y:S02]  /*b220*/  FFMA.FTZ R158, -R159, R99, R108 ;  /* 0x000000639f9e7223 */ /* 0x000fe4000001016c */
[----:B------:R-:W-:-:S02]  /*b230*/  FMUL.FTZ R99, R171, -R100 ;  /* 0x80000064ab637220 */ /* 0x000fc40000410000 */
[----:B------:R-:W-:Y:S02]  /*b240*/  FMUL.FTZ R171, R171, -R116 ;  /* 0x80000074abab7220 */ /* 0x000fe40000410000 */
[----:B------:R-:W-:Y:S02]  /*b250*/  FMUL.FTZ R103, R160, R103 ;  /* 0x00000067a0677220 */ /* 0x000fe40000410000 */
[----:B------:R-:W-:Y:S02]  /*b260*/  FFMA.FTZ R108, R172, R100, R171 ;  /* 0x00000064ac6c7223 */ /* 0x000fe400000100ab */
[----:B------:R-:W-:Y:S02]  /*b270*/  FFMA.FTZ R101, -R160, R101, -RZ ;  /* 0x00000065a0657223 */ /* 0x000fe400000109ff */
[----:B------:R-:W-:Y:S02]  /*b280*/  FFMA.FTZ R99, R172, R116, -R99 ;  /* 0x00000074ac637223 */ /* 0x000fe40000010863 */
[----:B------:R-:W-:-:S02]  /*b290*/  FMUL.FTZ R160, R209, UR34 ;  /* 0x00000022d1a07c20 */ /* 0x000fc40008410000 */
[----:B------:R-:W-:Y:S02]  /*b2a0*/  FADD.FTZ R108, -R121, R108 ;  /* 0x0000006c796c7221 */ /* 0x000fe40000010100 */
[----:B------:R-:W-:Y:S02]  /*b2b0*/  FADD.FTZ R122, R122, R99 ;  /* 0x000000637a7a7221 */ /* 0x000fe40000010000 */
[----:B------:R-:W-:Y:S02]  /*b2c0*/  FFMA.FTZ R113, R229, UR35, R160 ;  /* 0x00000023e5717c23 */ /* 0x000fe400080100a0 */
[C---:B------:R-:W-:Y:S02]  /*b2d0*/  FMUL.FTZ R99, R173.reuse, -R108 ;  /* 0x8000006cad637220 */ /* 0x040fe40000410000 */
[-C--:B------:R-:W-:Y:S02]  /*b2e0*/  FMUL.FTZ R173, R173, -R122.reuse ;  /* 0x8000007aadad7220 */ /* 0x080fe40000410000 */
[----:B------:R-:W-:Y:S01]  /*b2f0*/  FFMA.FTZ R113, -R159, R113, -RZ ;  /* 0x000000719f717223 */ /* 0x000fe200000109ff */
[----:B------:R-:W-:Y:S01]  /*b300*/  MOV R159, UR7 ;  /* 0x00000007009f7c02 */ /* 0x000fe20008000f00 */
[----:B------:R-:W-:-:S02]  /*b310*/  FFMA.FTZ R99, R174, R122, -R99 ;  /* 0x0000007aae637223 */ /* 0x000fc40000010863 */
[----:B------:R-:W-:Y:S02]  /*b320*/  FFMA.FTZ R174, R174, R108, R173 ;  /* 0x0000006caeae7223 */ /* 0x000fe400000100ad */
[----:B------:R0:W-:Y:S01]  /*b330*/  @!P0 STS.128 [R159.X16+0x4be0], R60 ;  /* 0x004be03c9f008388 */ /* 0x0001e2000000cc00 */
[----:B------:R-:W-:Y:S02]  /*b340*/  FADD.FTZ R124, R124, R99 ;  /* 0x000000637c7c7221 */ /* 0x000fe40000010000 */
[----:B------:R-:W-:Y:S02]  /*b350*/  FADD.FTZ R160, R38, R38 ;  /* 0x0000002626a07221 */ /* 0x000fe40000010000 */
[----:B------:R-:W-:Y:S02]  /*b360*/  FFMA.FTZ R67, -R238, R67, -RZ ;  /* 0x00000043ee437223 */ /* 0x000fe400000109ff */
[----:B------:R-:W-:Y:S01]  /*b370*/  FFMA.FTZ R135, R160, R135, R154 ;  /* 0x00000087a0877223 */ /* 0x000fe2000001009a */
[----:B------:R-:W-:Y:S01]  /*b380*/  SHF.L.U32 R154, R96, 0x5, RZ ;  /* 0x00000005609a7819 */ /* 0x000fe200000006ff */
[----:B------:R-:W-:-:S02]  /*b390*/  FADD.FTZ R99, R36, R36 ;  /* 0x0000002424637221 */ /* 0x000fc40000010000 */
[----:B------:R-:W-:Y:S01]  /*b3a0*/  FFMA.FTZ R189, -R160, R189, R158 ;  /* 0x000000bda0bd7223 */ /* 0x000fe2000001019e */
[----:B------:R-:W-:Y:S01]  /*b3b0*/  LEA.HI.SX32 R154, R154, R154, 0x1b ;  /* 0x0000009a9a9a7211 */ /* 0x000fe200078fdaff */
[C---:B------:R-:W-:Y:S02]  /*b3c0*/  FMUL.FTZ R153, R208.reuse, UR35 ;  /* 0x00000023d0997c20 */ /* 0x040fe40008410000 */
[----:B------:R-:W-:Y:S02]  /*b3d0*/  FMUL.FTZ R157, R208, UR34 ;  /* 0x00000022d09d7c20 */ /* 0x000fe40008410000 */
[----:B0-----:R-:W-:Y:S01]  /*b3e0*/  FADD.FTZ R60, -R123, R174 ;  /* 0x000000ae7b3c7221 */ /* 0x001fe20000010100 */
[----:B------:R0:W-:Y:S01]  /*b3f0*/  STS [R154.X4+0x1080], R66 ;  /* 0x001080429a007388 */ /* 0x0001e20000004800 */
[C---:B------:R-:W-:Y:S02]  /*b400*/  FMUL.FTZ R61, R175.reuse, -R124 ;  /* 0x8000007caf3d7220 */ /* 0x040fe40000410000 */
[-C--:B------:R-:W-:Y:S01]  /*b410*/  FMUL.FTZ R175, R175, -R60.reuse ;  /* 0x8000003cafaf7220 */ /* 0x080fe20000410000 */
[----:B------:R1:W-:Y:S01]  /*b420*/  STS [R154.X4+0x109c], R70 ;  /* 0x00109c469a007388 */ /* 0x0003e20000004800 */
[----:B------:R-:W-:-:S02]  /*b430*/  FFMA.FTZ R62, R176, R60, R61 ;  /* 0x0000003cb03e7223 */ /* 0x000fc4000001003d */
[----:B------:R-:W-:Y:S01]  /*b440*/  FFMA.FTZ R175, R176, R124, -R175 ;  /* 0x0000007cb0af7223 */ /* 0x000fe200000108af */
[----:B------:R2:W-:Y:S01]  /*b450*/  STS [R154.X4+0x108c], R67 ;  /* 0x00108c439a007388 */ /* 0x0005e20000004800 */
[----:B------:R-:W-:Y:S02]  /*b460*/  FADD.FTZ R62, -R131, R62 ;  /* 0x0000003e833e7221 */ /* 0x000fe40000010100 */
[----:B------:R-:W-:Y:S01]  /*b470*/  FADD.FTZ R132, R132, R175 ;  /* 0x000000af84847221 */ /* 0x000fe20000010000 */
[----:B------:R-:W-:Y:S01]  /*b480*/  STS [R154.X4+0x10c4], R128 ;  /* 0x0010c4809a007388 */ /* 0x000fe20000004800 */
[C---:B------:R-:W-:Y:S02]  /*b490*/  FMUL.FTZ R61, R177.reuse, -R62 ;  /* 0x8000003eb13d7220 */ /* 0x040fe40000410000 */
[-C--:B------:R-:W-:Y:S01]  /*b4a0*/  FMUL.FTZ R177, R177, -R132.reuse ;  /* 0x80000084b1b17220 */ /* 0x080fe20000410000 */
[----:B------:R-:W-:Y:S01]  /*b4b0*/  STS [R154.X4+0x1094], R69 ;  /* 0x001094459a007388 */ /* 0x000fe20000004800 */
[----:B------:R-:W-:-:S02]  /*b4c0*/  FFMA.FTZ R61, R178, R132, -R61 ;  /* 0x00000084b23d7223 */ /* 0x000fc4000001083d */
[----:B0-----:R-:W-:Y:S01]  /*b4d0*/  FFMA.FTZ R66, R178, R62, R177 ;  /* 0x0000003eb2427223 */ /* 0x001fe200000100b1 */
[----:B------:R-:W-:Y:S01]  /*b4e0*/  STS [R154.X4+0x10a0], R71 ;  /* 0x0010a0479a007388 */ /* 0x000fe20000004800 */
[----:B------:R-:W-:Y:S02]  /*b4f0*/  FADD.FTZ R134, R134, R61 ;  /* 0x0000003d86867221 */ /* 0x000fe40000010000 */
[----:B------:R-:W-:Y:S01]  /*b500*/  FADD.FTZ R66, -R133, R66 ;  /* 0x0000004285427221 */ /* 0x000fe20000010100 */
[----:B------:R-:W-:Y:S01]  /*b510*/  STS [R154.X4+0x10c8], R120 ;  /* 0x0010c8789a007388 */ /* 0x000fe20000004800 */
[C---:B------:R-:W-:Y:S02]  /*b520*/  FMUL.FTZ R61, R179.reuse, -R134 ;  /* 0x80000086b33d7220 */ /* 0x040fe40000410000 */
[-C--:B------:R-:W-:Y:S01]  /*b530*/  FMUL.FTZ R179, R179, -R66.reuse ;  /* 0x80000042b3b37220 */ /* 0x080fe20000410000 */
[----:B------:R-:W-:Y:S01]  /*b540*/  STS [R154.X4+0x10bc], R130 ;  /* 0x0010bc829a007388 */ /* 0x000fe20000004800 */
[----:B-1----:R-:W-:-:S02]  /*b550*/  FFMA.FTZ R70, R180, R66, R61 ;  /* 0x00000042b4467223 */ /* 0x002fc4000001003d */
[----:B--2---:R-:W-:Y:S01]  /*b560*/  FFMA.FTZ R67, R180, R134, -R179 ;  /* 0x00000086b4437223 */ /* 0x004fe200000108b3 */
[----:B------:R0:W-:Y:S01]  /*b570*/  STS [R154.X4+0x10a8], R110 ;  /* 0x0010a86e9a007388 */ /* 0x0001e20000004800 */
[----:B------:R-:W-:Y:S02]  /*b580*/  FADD.FTZ R139, -R139, R70 ;  /* 0x000000468b8b7221 */ /* 0x000fe40000010100 */
[----:B------:R-:W-:Y:S01]  /*b590*/  FADD.FTZ R67, R140, R67 ;  /* 0x000000438c437221 */ /* 0x000fe20000010000 */
[----:B------:R-:W-:Y:S01]  /*b5a0*/  STS [R154.X4+0x10d8], R103 ;  /* 0x0010d8679a007388 */ /* 0x000fe20000004800 */
[C---:B------:R-:W-:Y:S02]  /*b5b0*/  FMUL.FTZ R61, R181.reuse, -R139 ;  /* 0x8000008bb53d7220 */ /* 0x040fe40000410000 */
[-C--:B------:R-:W-:Y:S01]  /*b5c0*/  FMUL.FTZ R181, R181, -R67.reuse ;  /* 0x80000043b5b57220 */ /* 0x080fe20000410000 */
[----:B------:R-:W-:Y:S01]  /*b5d0*/  STS [R154.X4+0x10dc], R101 ;  /* 0x0010dc659a007388 */ /* 0x000fe20000004800 */
[C---:B------:R-:W-:Y:S01]  /*b5e0*/  FFMA.FTZ R61, R182.reuse, R67, -R61 ;  /* 0x00000043b63d7223 */ /* 0x040fe2000001083d */
[----:B0-----:R-:W-:Y:S01]  /*b5f0*/  PRMT R110, RZ, 0x5410, R77 ;  /* 0x00005410ff6e7816 */ /* 0x001fe2000000004d */
[----:B------:R-:W-:Y:S01]  /*b600*/  FFMA.FTZ R128, R182, R139, R181 ;  /* 0x0000008bb6807223 */ /* 0x000fe200000100b5 */
[----:B------:R-:W-:Y:S01]  /*b610*/  STS [R154.X4+0x10e0], R109 ;  /* 0x0010e06d9a007388 */ /* 0x000fe20000004800 */
[----:B------:R-:W-:-:S02]  /*b620*/  FADD.FTZ R142, R142, R61 ;  /* 0x0000003d8e8e7221 */ /* 0x000fc40000010000 */
[----:B------:R-:W-:Y:S01]  /*b630*/  FADD.FTZ R128, -R141, R128 ;  /* 0x000000808d807221 */ /* 0x000fe20000010100 */
[----:B------:R-:W-:Y:S01]  /*b640*/  STS [R154.X4+0x10ec], R113 ;  /* 0x0010ec719a007388 */ /* 0x000fe20000004800 */
[----:B------:R-:W-:Y:S02]  /*b650*/  FMUL.FTZ R70, R232, UR35 ;  /* 0x00000023e8467c20 */ /* 0x000fe40008410000 */
[C---:B------:R-:W-:Y:S01]  /*b660*/  FMUL.FTZ R61, R183.reuse, -R128 ;  /* 0x80000080b73d7220 */ /* 0x040fe20000410000 */
[----:B------:R-:W-:Y:S01]  /*b670*/  STS [R154.X4+0x10b4], R136 ;  /* 0x0010b4889a007388 */ /* 0x000fe20000004800 */
[-C--:B------:R-:W-:Y:S02]  /*b680*/  FMUL.FTZ R183, R183, -R142.reuse ;  /* 0x8000008eb7b77220 */ /* 0x080fe40000410000 */
[C---:B------:R-:W-:Y:S01]  /*b690*/  FFMA.FTZ R61, R184.reuse, R142, -R61 ;  /* 0x0000008eb83d7223 */ /* 0x040fe2000001083d */
[----:B------:R0:W-:Y:S01]  /*b6a0*/  STS [R154.X4+0x10e4], R105 ;  /* 0x0010e4699a007388 */ /* 0x0001e20000004800 */
[----:B------:R-:W-:-:S02]  /*b6b0*/  FFMA.FTZ R184, R184, R128, R183 ;  /* 0x00000080b8b87223 */ /* 0x000fc400000100b7 */
[----:B------:R-:W-:Y:S01]  /*b6c0*/  FFMA.FTZ R70, R207, UR34, -R70 ;  /* 0x00000022cf467c23 */ /* 0x000fe20008010846 */
[----:B------:R-:W-:Y:S01]  /*b6d0*/  STS [R154.X4+0x10e8], R115 ;  /* 0x0010e8739a007388 */ /* 0x000fe20000004800 */
[----:B------:R-:W-:Y:S02]  /*b6e0*/  FADD.FTZ R147, -R147, R184 ;  /* 0x000000b893937221 */ /* 0x000fe40000010100 */
[----:B------:R-:W-:Y:S01]  /*b6f0*/  FADD.FTZ R69, R148, R61 ;  /* 0x0000003d94457221 */ /* 0x000fe20000010000 */
[----:B------:R-:W-:Y:S01]  /*b700*/  STS [R154.X4+0x10cc], R119 ;  /* 0x0010cc779a007388 */ /* 0x000fe20000004800 */
[----:B------:R-:W-:Y:S01]  /*b710*/  FMUL.FTZ R71, R99, R70 ;  /* 0x0000004663477220 */ /* 0x000fe20000410000 */
[----:B0-----:R-:W-:Y:S01]  /*b720*/  PRMT R105, RZ, 0x5410, R92 ;  /* 0x00005410ff697816 */ /* 0x001fe2000000005c */
[----:B------:R-:W-:Y:S01]  /*b730*/  FMUL.FTZ R70, R232, UR34 ;  /* 0x00000022e8467c20 */ /* 0x000fe20008410000 */
[----:B------:R-:W-:Y:S01]  /*b740*/  STS [R154.X4+0x10ac], R138 ;  /* 0x0010ac8a9a007388 */ /* 0x000fe20000004800 */
[----:B------:R-:W-:-:S02]  /*b750*/  FMUL.FTZ R61, R185, -R147 ;  /* 0x80000093b93d7220 */ /* 0x000fc40000410000 */
[----:B------:R-:W-:Y:S01]  /*b760*/  FMUL.FTZ R185, R185, -R69 ;  /* 0x80000045b9b97220 */ /* 0x000fe20000410000 */
[----:B------:R0:W-:Y:S01]  /*b770*/  STS [R154.X4+0x10f8], R71 ;  /* 0x0010f8479a007388 */ /* 0x0001e20000004800 */
[----:B------:R-:W-:Y:S02]  /*b780*/  FFMA.FTZ R120, R207, UR35, R70 ;  /* 0x00000023cf787c23 */ /* 0x000fe40008010046 */
[----:B------:R-:W-:Y:S01]  /*b790*/  FMUL.FTZ R130, R195, UR41 ;  /* 0x00000029c3827c20 */ /* 0x000fe20008410000 */
[----:B------:R-:W-:Y:S01]  /*b7a0*/  STS [R154.X4+0x10d4], R117 ;  /* 0x0010d4759a007388 */ /* 0x000fe20000004800 */
[C---:B------:R-:W-:Y:S02]  /*b7b0*/  FFMA.FTZ R158, R186.reuse, R147, R185 ;  /* 0x00000093ba9e7223 */ /* 0x040fe400000100b9 */
[----:B------:R-:W-:Y:S01]  /*b7c0*/  FFMA.FTZ R103, -R99, R120, -RZ ;  /* 0x0000007863677223 */ /* 0x000fe200000109ff */
[----:B------:R-:W-:Y:S01]  /*b7d0*/  STS [R154.X4+0x1098], R146 ;  /* 0x001098929a007388 */ /* 0x000fe20000004800 */
[----:B------:R-:W-:Y:S01]  /*b7e0*/  FFMA.FTZ R61, R186, R69, -R61 ;  /* 0x00000045ba3d7223 */ /* 0x000fe2000001083d */
[----:B0-----:R-:W-:Y:S01]  /*b7f0*/  PRMT R71, RZ, 0x5410, R78 ;  /* 0x00005410ff477816 */ /* 0x001fe2000000004e */
[C---:B------:R-:W-:Y:S01]  /*b800*/  FMUL.FTZ R120, R65.reuse, UR41 ;  /* 0x0000002941787c20 */ /* 0x040fe20008410000 */
[----:B------:R0:W-:Y:S01]  /*b810*/  STS [R154.X4+0x10fc], R103 ;  /* 0x0010fc679a007388 */ /* 0x0001e20000004800 */
[----:B------:R-:W-:-:S02]  /*b820*/  FFMA.FTZ R63, R65, UR42, -R130 ;  /* 0x0000002a413f7c23 */ /* 0x000fc40008010882 */
[----:B------:R-:W-:Y:S01]  /*b830*/  FADD.FTZ R158, -R149, R158 ;  /* 0x0000009e959e7221 */ /* 0x000fe20000010100 */
[----:B------:R1:W-:Y:S01]  /*b840*/  STS [R154.X4+0x10c0], R125 ;  /* 0x0010c07d9a007388 */ /* 0x0003e20000004800 */
[----:B------:R-:W-:Y:S02]  /*b850*/  FADD.FTZ R150, R150, R61 ;  /* 0x0000003d96967221 */ /* 0x000fe40000010000 */
[----:B------:R-:W-:Y:S01]  /*b860*/  FFMA.FTZ R70, R110, -R24, R207 ;  /* 0x800000186e467223 */ /* 0x000fe200000100cf */
[----:B------:R2:W-:Y:S01]  /*b870*/  STS [R154.X4+0x10a4], R144 ;  /* 0x0010a4909a007388 */ /* 0x0005e20000004800 */
[----:B------:R-:W-:Y:S01]  /*b880*/  FFMA.FTZ R109, R195, UR42, R120 ;  /* 0x0000002ac36d7c23 */ /* 0x000fe20008010078 */
[----:B------:R-:W-:Y:S01]  /*b890*/  PRMT R120, RZ, 0x5410, R91 ;  /* 0x00005410ff787816 */ /* 0x000fe2000000005b */
[----:B------:R-:W-:Y:S01]  /*b8a0*/  FMUL.FTZ R63, R232, R63 ;  /* 0x0000003fe83f7220 */ /* 0x000fe20000410000 */
[----:B------:R3:W-:Y:S01]  /*b8b0*/  STS [R154.X4+0x10b8], R129 ;  /* 0x0010b8819a007388 */ /* 0x0007e20000004800 */
[----:B------:R-:W-:-:S02]  /*b8c0*/  FMUL.FTZ R101, R64, R29 ;  /* 0x0000001d40657220 */ /* 0x000fc40000410000 */
[C---:B------:R-:W-:Y:S01]  /*b8d0*/  FMUL.FTZ R61, R187.reuse, -R158 ;  /* 0x8000009ebb3d7220 */ /* 0x040fe20000410000 */
[----:B------:R4:W-:Y:S01]  /*b8e0*/  STS [R154.X4+0x1084], R137 ;  /* 0x001084899a007388 */ /* 0x0009e20000004800 */
[C---:B------:R-:W-:Y:S02]  /*b8f0*/  FFMA.FTZ R153, R230.reuse, UR34, -R153 ;  /* 0x00000022e6997c23 */ /* 0x040fe40008010899 */
[----:B------:R-:W-:Y:S01]  /*b900*/  FFMA.FTZ R157, R230, UR35, R157 ;  /* 0x00000023e69d7c23 */ /* 0x000fe2000801009d */
[----:B------:R5:W-:Y:S01]  /*b910*/  STS [R154.X4+0x10d0], R152 ;  /* 0x0010d0989a007388 */ /* 0x000be20000004800 */
[----:B------:R-:W-:Y:S02]  /*b920*/  FMUL.FTZ R113, R194, R29 ;  /* 0x0000001dc2717220 */ /* 0x000fe40000410000 */
[----:B------:R-:W-:Y:S01]  /*b930*/  FMUL.FTZ R187, R187, -R150 ;  /* 0x80000096bbbb7220 */ /* 0x000fe20000410000 */
[----:B------:R-:W-:Y:S01]  /*b940*/  STS [R154.X4+0x1090], R145 ;  /* 0x001090919a007388 */ /* 0x000fe20000004800 */
[----:B------:R-:W-:-:S02]  /*b950*/  FFMA.FTZ R109, R70, R109, R63 ;  /* 0x0000006d466d7223 */ /* 0x000fc4000001003f */
[----:B------:R-:W-:Y:S01]  /*b960*/  FFMA.FTZ R230, R71, -R29, R230 ;  /* 0x8000001d47e67223 */ /* 0x000fe200000100e6 */
[----:B------:R-:W-:Y:S01]  /*b970*/  STS [R154.X4+0x10b0], R151 ;  /* 0x0010b0979a007388 */ /* 0x000fe20000004800 */
[----:B0-----:R-:W-:Y:S02]  /*b980*/  FMUL.FTZ R103, R208, R101 ;  /* 0x00000065d0677220 */ /* 0x001fe40000410000 */
[----:B------:R-:W-:Y:S02]  /*b990*/  FMUL.FTZ R63, R64, UR41 ;  /* 0x00000029403f7c20 */ /* 0x000fe40008410000 */
[C---:B------:R-:W-:Y:S02]  /*b9a0*/  FFMA.FTZ R61, R188.reuse, R150, -R61 ;  /* 0x00000096bc3d7223 */ /* 0x040fe4000001083d */
[----:B------:R-:W-:Y:S02]  /*b9b0*/  FFMA.FTZ R188, R188, R158, R187 ;  /* 0x0000009ebcbc7223 */ /* 0x000fe400000100bb */
[----:B------:R-:W-:-:S02]  /*b9c0*/  FMUL.FTZ R165, R208, R113 ;  /* 0x00000071d0a57220 */ /* 0x000fc40000410000 */
[----:B------:R-:W-:Y:S02]  /*b9d0*/  FFMA.FTZ R113, R230, R113, -R103 ;  /* 0x00000071e6717223 */ /* 0x000fe40000010867 */
[-C--:B------:R-:W-:Y:S02]  /*b9e0*/  FMUL.FTZ R130, R158, R55.reuse ;  /* 0x000000379e827220 */ /* 0x080fe40000410000 */
[----:B------:R-:W-:Y:S02]  /*b9f0*/  FFMA.FTZ R63, R194, UR42, -R63 ;  /* 0x0000002ac23f7c23 */ /* 0x000fe4000801083f */
[----:B------:R-:W-:Y:S02]  /*ba00*/  FADD.FTZ R103, R156, R61 ;  /* 0x0000003d9c677221 */ /* 0x000fe40000010000 */
[----:B------:R-:W-:Y:S02]  /*ba10*/  FADD.FTZ R155, -R155, R188 ;  /* 0x000000bc9b9b7221 */ /* 0x000fe40000010100 */
[----:B------:R-:W-:-:S02]  /*ba20*/  FFMA.FTZ R221, R120, -R55, R221 ;  /* 0x8000003778dd7223 */ /* 0x000fc400000100dd */
[----:B------:R-:W-:Y:S02]  /*ba30*/  FMUL.FTZ R136, R150, R55 ;  /* 0x0000003796887220 */ /* 0x000fe40000410000 */
[----:B------:R-:W-:Y:S02]  /*ba40*/  FMUL.FTZ R115, R127, R130 ;  /* 0x000000827f737220 */ /* 0x000fe40000410000 */
[----:B------:R-:W-:Y:S02]  /*ba50*/  FMUL.FTZ R123, R208, R63 ;  /* 0x0000003fd07b7220 */ /* 0x000fe40000410000 */
[-C--:B------:R-:W-:Y:S02]  /*ba60*/  FMUL.FTZ R119, R103, R56.reuse ;  /* 0x0000003867777220 */ /* 0x080fe40000410000 */
[----:B------:R-:W-:Y:S02]  /*ba70*/  FMUL.FTZ R63, R194, UR41 ;  /* 0x00000029c23f7c20 */ /* 0x000fe40008410000 */
[----:B------:R-:W-:-:S02]  /*ba80*/  FMUL.FTZ R61, R155, R56 ;  /* 0x000000389b3d7220 */ /* 0x000fc40000410000 */
[----:B------:R-:W-:Y:S02]  /*ba90*/  FFMA.FTZ R138, R221, R136, R115 ;  /* 0x00000088dd8a7223 */ /* 0x000fe40000010073 */
[----:B------:R-:W-:Y:S02]  /*baa0*/  FFMA.FTZ R222, R105, -R56, R222 ;  /* 0x8000003869de7223 */ /* 0x000fe400000100de */
[----:B------:R-:W-:Y:S02]  /*bab0*/  FMUL.FTZ R115, R126, R119 ;  /* 0x000000777e737220 */ /* 0x000fe40000410000 */
[----:B------:R-:W-:Y:S02]  /*bac0*/  FFMA.FTZ R117, R64, UR42, R63 ;  /* 0x0000002a40757c23 */ /* 0x000fe4000801003f */
[----:B------:R-:W-:Y:S02]  /*bad0*/  FMUL.FTZ R63, R126, R61 ;  /* 0x0000003d7e3f7220 */ /* 0x000fe40000410000 */
[----:B------:R-:W-:-:S02]  /*bae0*/  FMUL.FTZ R121, R127, R136 ;  /* 0x000000887f797220 */ /* 0x000fc40000410000 */
[----:B------:R-:W-:Y:S01]  /*baf0*/  FFMA.FTZ R61, R222, R61, -R115 ;  /* 0x0000003dde3d7223 */ /* 0x000fe20000010873 */
[----:B------:R-:W-:Y:S01]  /*bb00*/  PRMT R115, RZ, 0x5410, R90 ;  /* 0x00005410ff737816 */ /* 0x000fe2000000005a */
[----:B------:R-:W-:Y:S02]  /*bb10*/  FFMA.FTZ R117, R230, R117, R123 ;  /* 0x00000075e6757223 */ /* 0x000fe4000001007b */
[----:B------:R-:W-:Y:S02]  /*bb20*/  FFMA.FTZ R63, R222, R119, R63 ;  /* 0x00000077de3f7223 */ /* 0x000fe4000001003f */
[----:B------:R-:W-:Y:S01]  /*bb30*/  FFMA.FTZ R140, R221, R130, -R121 ;  /* 0x00000082dd8c7223 */ /* 0x000fe20000010879 */
[----:B------:R-:W-:Y:S01]  /*bb40*/  PRMT R130, RZ, 0x5410, R79 ;  /* 0x00005410ff827816 */ /* 0x000fe2000000004f */
[----:B------:R-:W-:Y:S02]  /*bb50*/  FMUL.FTZ R123, R147, R54 ;  /* 0x00000036937b7220 */ /* 0x000fe40000410000 */
[----:B------:R-:W-:-:S02]  /*bb60*/  FMUL.FTZ R146, R111, UR41 ;  /* 0x000000296f927c20 */ /* 0x000fc40008410000 */
[----:B------:R-:W-:Y:S02]  /*bb70*/  FMUL.FTZ R166, R97, R34 ;  /* 0x0000002261a67220 */ /* 0x000fe40000410000 */
[-C--:B------:R-:W-:Y:S02]  /*bb80*/  FMUL.FTZ R121, R69, R54.reuse ;  /* 0x0000003645797220 */ /* 0x080fe40000410000 */
[----:B------:R-:W-:Y:S02]  /*bb90*/  FADD.FTZ R63, RZ, R63 ;  /* 0x0000003fff3f7221 */ /* 0x000fe40000010000 */
[----:B------:R-:W-:Y:S02]  /*bba0*/  FFMA.FTZ R220, R115, -R54, R220 ;  /* 0x8000003673dc7223 */ /* 0x000fe400000100dc */
[----:B-1----:R-:W-:Y:S02]  /*bbb0*/  FMUL.FTZ R125, R210, R123 ;  /* 0x0000007bd27d7220 */ /* 0x002fe40000410000 */
[----:B------:R-:W-:-:S02]  /*bbc0*/  FFMA.FTZ R146, R97, UR42, -R146 ;  /* 0x0000002a61927c23 */ /* 0x000fc40008010892 */
[-C--:B--2---:R-:W-:Y:S02]  /*bbd0*/  FMUL.FTZ R144, R111, R34.reuse ;  /* 0x000000226f907220 */ /* 0x084fe40000410000 */
[----:B------:R-:W-:Y:S02]  /*bbe0*/  FFMA.FTZ R156, R130, -R34, R229 ;  /* 0x80000022829c7223 */ /* 0x000fe400000100e5 */
[----:B------:R-:W-:Y:S02]  /*bbf0*/  FMUL.FTZ R131, R209, R166 ;  /* 0x000000a6d1837220 */ /* 0x000fe40000410000 */
[-C--:B---3--:R-:W-:Y:S02]  /*bc00*/  FMUL.FTZ R129, R210, R121.reuse ;  /* 0x00000079d2817220 */ /* 0x088fe40000410000 */
[----:B------:R-:W-:Y:S02]  /*bc10*/  FADD.FTZ R138, R63, R138 ;  /* 0x0000008a3f8a7221 */ /* 0x000fe40000010000 */
[----:B------:R-:W-:-:S02]  /*bc20*/  FFMA.FTZ R125, R220, R121, R125 ;  /* 0x00000079dc7d7223 */ /* 0x000fc4000001007d */
[C---:B----4-:R-:W-:Y:S02]  /*bc30*/  FMUL.FTZ R137, R209.reuse, R146 ;  /* 0x00000092d1897220 */ /* 0x050fe40000410000 */
[----:B------:R-:W-:Y:S02]  /*bc40*/  FADD.FTZ R63, RZ, R61 ;  /* 0x0000003dff3f7221 */ /* 0x000fe40000010000 */
[----:B------:R-:W-:Y:S02]  /*bc50*/  FADD.FTZ R3, R144, R3 ;  /* 0x0000000390037221 */ /* 0x000fe40000010000 */
[-C--:B------:R-:W-:Y:S02]  /*bc60*/  FMUL.FTZ R209, R209, R144.reuse ;  /* 0x00000090d1d17220 */ /* 0x080fe40000410000 */
[----:B------:R-:W-:Y:S02]  /*bc70*/  FFMA.FTZ R61, R156, R144, R131 ;  /* 0x000000909c3d7223 */ /* 0x000fe40000010083 */
[----:B------:R-:W-:Y:S01]  /*bc80*/  FFMA.FTZ R144, R220, R123, -R129 ;  /* 0x0000007bdc907223 */ /* 0x000fe20000010881 */
[----:B------:R-:W-:Y:S01]  /*bc90*/  PRMT R123, RZ, 0x5410, R88 ;  /* 0x00005410ff7b7816 */ /* 0x000fe20000000058 */
[----:B------:R-:W-:Y:S01]  /*bca0*/  FADD.FTZ R129, R138, R125 ;  /* 0x0000007d8a817221 */ /* 0x000fe20000010000 */
[----:B------:R-:W-:Y:S01]  /*bcb0*/  PRMT R138, RZ, 0x5410, R89 ;  /* 0x00005410ff8a7816 */ /* 0x000fe20000000059 */
[----:B------:R-:W-:-:S02]  /*bcc0*/  FMUL.FTZ R146, R128, R53 ;  /* 0x0000003580927220 */ /* 0x000fc40000410000 */
[----:B------:R-:W-:Y:S02]  /*bcd0*/  FADD.FTZ R63, R63, R140 ;  /* 0x0000008c3f3f7221 */ /* 0x000fe40000010000 */
[-C--:B------:R-:W-:Y:S02]  /*bce0*/  FFMA.FTZ R219, R138, -R53.reuse, R219 ;  /* 0x800000358adb7223 */ /* 0x080fe400000100db */
[----:B------:R-:W-:Y:S02]  /*bcf0*/  FMUL.FTZ R140, R142, R53 ;  /* 0x000000358e8c7220 */ /* 0x000fe40000410000 */
[----:B------:R-:W-:Y:S02]  /*bd00*/  FMUL.FTZ R131, R211, R146 ;  /* 0x00000092d3837220 */ /* 0x000fe40000410000 */
[----:B------:R-:W-:Y:S02]  /*bd10*/  FMUL.FTZ R125, R67, R52 ;  /* 0x00000034437d7220 */ /* 0x000fe40000410000 */
[----:B------:R-:W-:-:S02]  /*bd20*/  FMUL.FTZ R143, R238, R143 ;  /* 0x0000008fee8f7220 */ /* 0x000fc40000410000 */
[C---:B------:R-:W-:Y:S02]  /*bd30*/  FMUL.FTZ R153, R160.reuse, R153 ;  /* 0x00000099a0997220 */ /* 0x040fe40000410000 */
[----:B------:R-:W-:Y:S01]  /*bd40*/  FFMA.FTZ R157, -R160, R157, -RZ ;  /* 0x0000009da09d7223 */ /* 0x000fe200000109ff */
[----:B------:R-:W-:Y:S01]  /*bd50*/  STS [R154.X4+0x1088], R143 ;  /* 0x0010888f9a007388 */ /* 0x000fe20000004800 */
[-C--:B------:R-:W-:Y:S02]  /*bd60*/  FMUL.FTZ R133, R211, R140.reuse ;  /* 0x0000008cd3857220 */ /* 0x080fe40000410000 */
[----:B------:R-:W-:Y:S01]  /*bd70*/  FFMA.FTZ R148, R219, R140, R131 ;  /* 0x0000008cdb947223 */ /* 0x000fe20000010083 */
[----:B------:R-:W-:Y:S01]  /*bd80*/  STS [R154.X4+0x10f0], R153 ;  /* 0x0010f0999a007388 */ /* 0x000fe20000004800 */
[-C--:B------:R-:W-:Y:S02]  /*bd90*/  FFMA.FTZ R218, R123, -R52.reuse, R218 ;  /* 0x800000347bda7223 */ /* 0x080fe400000100da */
[----:B------:R-:W-:Y:S01]  /*bda0*/  FMUL.FTZ R141, R139, R52 ;  /* 0x000000348b8d7220 */ /* 0x000fe20000410000 */
[----:B------:R0:W-:Y:S01]  /*bdb0*/  STS [R154.X4+0x10f4], R157 ;  /* 0x0010f49d9a007388 */ /* 0x0001e20000004800 */
[----:B------:R-:W-:-:S02]  /*bdc0*/  FMUL.FTZ R131, R212, R125 ;  /* 0x0000007dd4837220 */ /* 0x000fc40000410000 */
[----:B-----5:R-:W-:Y:S01]  /*bdd0*/  FFMA.FTZ R152, R219, R146, -R133 ;  /* 0x00000092db987223 */ /* 0x020fe20000010885 */
[----:B------:R-:W-:Y:S01]  /*bde0*/  PRMT R146, RZ, 0x5410, R87 ;  /* 0x00005410ff927816 */ /* 0x000fe20000000057 */
[----:B------:R-:W-:Y:S02]  /*bdf0*/  FADD.FTZ R63, R63, R144 ;  /* 0x000000903f3f7221 */ /* 0x000fe40000010000 */
[----:B------:R-:W-:Y:S02]  /*be00*/  FMUL.FTZ R144, R134, R51 ;  /* 0x0000003386907220 */ /* 0x000fe40000410000 */
[----:B------:R-:W-:Y:S02]  /*be10*/  FADD.FTZ R129, R129, R148 ;  /* 0x0000009481817221 */ /* 0x000fe40000010000 */
[-C--:B0-----:R-:W-:Y:S02]  /*be20*/  FFMA.FTZ R154, R218, R141.reuse, -R131 ;  /* 0x0000008dda9a7223 */ /* 0x081fe40000010883 */
[----:B------:R-:W-:-:S02]  /*be30*/  FMUL.FTZ R141, R212, R141 ;  /* 0x0000008dd48d7220 */ /* 0x000fc40000410000 */
[----:B------:R-:W-:Y:S02]  /*be40*/  FFMA.FTZ R217, R146, -R51, R217 ;  /* 0x8000003392d97223 */ /* 0x000fe400000100d9 */
[----:B------:R-:W-:Y:S02]  /*be50*/  FFMA.FTZ R148, R218, R125, R141 ;  /* 0x0000007dda947223 */ /* 0x000fe4000001008d */
        /* <DEDUP_REMOVED lines=8> */
[----:B------:R-:W-:Y:S02]  /*bee0*/  FFMA.FTZ R133, R217, R144, R160 ;  /* 0x00000090d9857223 */ /* 0x000fe400000100a0 */
[-C--:B------:R-:W-:Y:S02]  /*bef0*/  FFMA.FTZ R216, R129, -R49.reuse, R216 ;  /* 0x8000003181d87223 */ /* 0x080fe400000100d8 */
[----:B------:R-:W-:Y:S02]  /*bf00*/  FMUL.FTZ R131, R132, R49 ;  /* 0x0000003184837220 */ /* 0x000fe40000410000 */
[----:B------:R-:W-:-:S02]  /*bf10*/  FMUL.FTZ R143, R214, R141 ;  /* 0x0000008dd68f7220 */ /* 0x000fc40000410000 */
[----:B------:R-:W-:Y:S02]  /*bf20*/  FADD.FTZ R133, R148, R133 ;  /* 0x0000008594857221 */ /* 0x000fe40000010000 */
[-C--:B------:R-:W-:Y:S02]  /*bf30*/  FFMA.FTZ R148, R216, R131.reuse, R143 ;  /* 0x00000083d8947223 */ /* 0x080fe4000001008f */
[----:B------:R-:W-:Y:S02]  /*bf40*/  FADD.FTZ R63, R63, R154 ;  /* 0x0000009a3f3f7221 */ /* 0x000fe40000010000 */
[----:B------:R-:W-:Y:S01]  /*bf50*/  FADD.FTZ R133, R133, R148 ;  /* 0x0000009485857221 */ /* 0x000fe20000010000 */
[----:B------:R-:W-:Y:S01]  /*bf60*/  PRMT R148, RZ, 0x5410, R85 ;  /* 0x00005410ff947816 */ /* 0x000fe20000000055 */
[----:B------:R-:W-:Y:S02]  /*bf70*/  FMUL.FTZ R145, R214, R131 ;  /* 0x00000083d6917220 */ /* 0x000fe40000410000 */
[----:B------:R-:W-:-:S02]  /*bf80*/  FADD.FTZ R63, R63, R152 ;  /* 0x000000983f3f7221 */ /* 0x000fc40000010000 */
[----:B------:R-:W-:Y:S02]  /*bf90*/  FMUL.FTZ R152, R124, R47 ;  /* 0x0000002f7c987220 */ /* 0x000fe40000410000 */
[----:B------:R-:W-:Y:S02]  /*bfa0*/  FFMA.FTZ R154, R216, R141, -R145 ;  /* 0x0000008dd89a7223 */ /* 0x000fe40000010891 */
[-C--:B------:R-:W-:Y:S02]  /*bfb0*/  FFMA.FTZ R223, R148, -R47.reuse, R223 ;  /* 0x8000002f94df7223 */ /* 0x080fe400000100df */
[----:B------:R-:W-:Y:S02]  /*bfc0*/  FMUL.FTZ R160, R60, R47 ;  /* 0x0000002f3ca07220 */ /* 0x000fe40000410000 */
[----:B------:R-:W-:Y:S02]  /*bfd0*/  FMUL.FTZ R141, R215, R152 ;  /* 0x00000098d78d7220 */ /* 0x000fe40000410000 */
[----:B------:R-:W-:Y:S01]  /*bfe0*/  FADD.FTZ R63, R63, R154 ;  /* 0x0000009a3f3f7221 */ /* 0x000fe20000010000 */
[----:B------:R-:W-:Y:S01]  /*bff0*/  PRMT R154, RZ, 0x5410, R84 ;  /* 0x00005410ff9a7816 */ /* 0x000fe20000000054 */
[----:B------:R-:W-:-:S02]  /*c000*/  FMUL.FTZ R168, R97, UR41 ;  /* 0x0000002961a87c20 */ /* 0x000fc40008410000 */
[-C--:B------:R-:W-:Y:S02]  /*c010*/  FFMA.FTZ R162, R223, R160.reuse, -R141 ;  /* 0x000000a0dfa27223 */ /* 0x080fe4000001088d */
[-C--:B------:R-:W-:Y:S02]  /*c020*/  FMUL.FTZ R141, R122, R45.reuse ;  /* 0x0000002d7a8d7220 */ /* 0x080fe40000410000 */
[----:B------:R-:W-:Y:S02]  /*c030*/  FFMA.FTZ R97, R111, UR42, R168 ;  /* 0x0000002a6f617c23 */ /* 0x000fe400080100a8 */
[----:B------:R-:W-:Y:S02]  /*c040*/  FMUL.FTZ R160, R215, R160 ;  /* 0x000000a0d7a07220 */ /* 0x000fe40000410000 */
[-C--:B------:R-:W-:Y:S02]  /*c050*/  FMUL.FTZ R143, R108, R45.reuse ;  /* 0x0000002d6c8f7220 */ /* 0x080fe40000410000 */
[----:B------:R-:W-:-:S02]  /*c060*/  FFMA.FTZ R225, R154, -R45, R225 ;  /* 0x8000002d9ae17223 */ /* 0x000fc400000100e1 */
[----:B------:R-:W-:Y:S02]  /*c070*/  FMUL.FTZ R168, R206, R141 ;  /* 0x0000008dcea87220 */ /* 0x000fe40000410000 */
[C---:B------:R-:W-:Y:S02]  /*c080*/  FFMA.FTZ R166, R156.reuse, R166, -R209 ;  /* 0x000000a69ca67223 */ /* 0x040fe400000108d1 */
[----:B------:R-:W-:Y:S01]  /*c090*/  FFMA.FTZ R137, R156, R97, R137 ;  /* 0x000000619c897223 */ /* 0x000fe20000010089 */
[----:B------:R-:W-:Y:S01]  /*c0a0*/  PRMT R156, RZ, 0x5410, R83 ;  /* 0x00005410ff9c7816 */ /* 0x000fe20000000053 */
[----:B------:R-:W-:Y:S02]  /*c0b0*/  FFMA.FTZ R160, R223, R152, R160 ;  /* 0x00000098dfa07223 */ /* 0x000fe400000100a0 */
[-C--:B------:R-:W-:Y:S02]  /*c0c0*/  FMUL.FTZ R164, R206, R143.reuse ;  /* 0x0000008fcea47220 */ /* 0x080fe40000410000 */
[----:B------:R-:W-:-:S02]  /*c0d0*/  FFMA.FTZ R168, R225, R143, -R168 ;  /* 0x0000008fe1a87223 */ /* 0x000fc400000108a8 */
[-C--:B------:R-:W-:Y:S02]  /*c0e0*/  FMUL.FTZ R97, R100, R43.reuse ;  /* 0x0000002b64617220 */ /* 0x080fe40000410000 */
[----:B------:R-:W-:Y:S02]  /*c0f0*/  FMUL.FTZ R143, R116, R43 ;  /* 0x0000002b748f7220 */ /* 0x000fe40000410000 */
[----:B------:R-:W-:Y:S02]  /*c100*/  FADD.FTZ R133, R133, R160 ;  /* 0x000000a085857221 */ /* 0x000fe40000010000 */
[----:B------:R-:W-:Y:S02]  /*c110*/  FFMA.FTZ R164, R225, R141, R164 ;  /* 0x0000008de1a47223 */ /* 0x000fe400000100a4 */
[----:B------:R-:W-:Y:S02]  /*c120*/  FFMA.FTZ R160, R156, -R43, R205 ;  /* 0x8000002b9ca07223 */ /* 0x000fe400000100cd */
[----:B------:R-:W-:-:S02]  /*c130*/  FMUL.FTZ R149, R224, R97 ;  /* 0x00000061e0957220 */ /* 0x000fc40000410000 */
[----:B------:R-:W-:Y:S02]  /*c140*/  FADD.FTZ R63, R63, R162 ;  /* 0x000000a23f3f7221 */ /* 0x000fe40000010000 */
[-C--:B------:R-:W-:Y:S02]  /*c150*/  FMUL.FTZ R151, R224, R143.reuse ;  /* 0x0000008fe0977220 */ /* 0x080fe40000410000 */
[----:B------:R-:W-:Y:S01]  /*c160*/  FADD.FTZ R164, R133, R164 ;  /* 0x000000a485a47221 */ /* 0x000fe20000010000 */
[----:B------:R-:W-:Y:S01]  /*c170*/  PRMT R133, RZ, 0x5410, R82 ;  /* 0x00005410ff857816 */ /* 0x000fe20000000052 */
[----:B------:R-:W-:Y:S02]  /*c180*/  FFMA.FTZ R149, R160, R143, R149 ;  /* 0x0000008fa0957223 */ /* 0x000fe40000010095 */
[----:B------:R-:W-:Y:S02]  /*c190*/  FMUL.FTZ R145, R114, R41 ;  /* 0x0000002972917220 */ /* 0x000fe40000410000 */
[----:B------:R-:W-:Y:S01]  /*c1a0*/  FFMA.FTZ R162, R160, R97, -R151 ;  /* 0x00000061a0a27223 */ /* 0x000fe20000010897 */
[----:B------:R-:W-:Y:S01]  /*c1b0*/  PRMT R151, RZ, 0x5410, R80 ;  /* 0x00005410ff977816 */ /* 0x000fe20000000050 */
[----:B------:R-:W-:-:S02]  /*c1c0*/  FADD.FTZ R63, R63, R168 ;  /* 0x000000a83f3f7221 */ /* 0x000fc40000010000 */
[----:B------:R-:W-:Y:S01]  /*c1d0*/  FADD.FTZ R149, R164, R149 ;  /* 0x00000095a4957221 */ /* 0x000fe20000010000 */
[----:B------:R-:W-:Y:S01]  /*c1e0*/  PRMT R164, RZ, 0x5410, R81 ;  /* 0x00005410ffa47816 */ /* 0x000fe20000000051 */
[-C--:B------:R-:W-:Y:S02]  /*c1f0*/  FFMA.FTZ R226, R133, -R41.reuse, R226 ;  /* 0x8000002985e27223 */ /* 0x080fe400000100e2 */
[----:B------:R-:W-:Y:S02]  /*c200*/  FMUL.FTZ R153, R118, R41 ;  /* 0x0000002976997220 */ /* 0x000fe40000410000 */
[----:B------:R-:W-:Y:S02]  /*c210*/  FMUL.FTZ R157, R204, R145 ;  /* 0x00000091cc9d7220 */ /* 0x000fe40000410000 */
[----:B------:R-:W-:Y:S02]  /*c220*/  FADD.FTZ R63, R63, R162 ;  /* 0x000000a23f3f7221 */ /* 0x000fe40000010000 */
[----:B------:R-:W-:-:S02]  /*c230*/  FMUL.FTZ R162, R104, R39 ;  /* 0x0000002768a27220 */ /* 0x000fc40000410000 */
[-C--:B------:R-:W-:Y:S02]  /*c240*/  FFMA.FTZ R170, R226, R153.reuse, -R157 ;  /* 0x00000099e2aa7223 */ /* 0x080fe4000001089d */
[----:B------:R-:W-:Y:S02]  /*c250*/  FMUL.FTZ R153, R204, R153 ;  /* 0x00000099cc997220 */ /* 0x000fe40000410000 */
[-C--:B------:R-:W-:Y:S02]  /*c260*/  FFMA.FTZ R227, R164, -R39.reuse, R227 ;  /* 0x80000027a4e37223 */ /* 0x080fe400000100e3 */
[----:B------:R-:W-:Y:S02]  /*c270*/  FMUL.FTZ R172, R112, R39 ;  /* 0x0000002770ac7220 */ /* 0x000fe40000410000 */
[----:B------:R-:W-:Y:S02]  /*c280*/  FMUL.FTZ R97, R203, R162 ;  /* 0x000000a2cb617220 */ /* 0x000fe40000410000 */
[----:B------:R-:W-:-:S02]  /*c290*/  FADD.FTZ R63, R63, R170 ;  /* 0x000000aa3f3f7221 */ /* 0x000fc40000010000 */
[----:B------:R-:W-:Y:S02]  /*c2a0*/  FFMA.FTZ R168, R226, R145, R153 ;  /* 0x00000091e2a87223 */ /* 0x000fe40000010099 */
        /* <DEDUP_REMOVED lines=8> */
[-C--:B------:R-:W-:Y:S02]  /*c330*/  FMUL.FTZ R159, R202, R149.reuse ;  /* 0x00000095ca9f7220 */ /* 0x080fe40000410000 */
[----:B------:R-:W-:Y:S02]  /*c340*/  FADD.FTZ R97, R168, R97 ;  /* 0x00000061a8617221 */ /* 0x000fe40000010000 */
[----:B------:R-:W-:-:S02]  /*c350*/  FFMA.FTZ R168, R228, R149, R157 ;  /* 0x00000095e4a87223 */ /* 0x000fc4000001009d */
[----:B------:R-:W-:Y:S02]  /*c360*/  FFMA.FTZ R172, R228, R153, -R159 ;  /* 0x00000099e4ac7223 */ /* 0x000fe4000001089f */
[----:B------:R-:W-:Y:S02]  /*c370*/  FADD.FTZ R63, R63, R170 ;  /* 0x000000aa3f3f7221 */ /* 0x000fe40000010000 */
[----:B------:R-:W-:Y:S01]  /*c380*/  FADD.FTZ R168, R97, R168 ;  /* 0x000000a861a87221 */ /* 0x000fe20000010000 */
[----:B------:R-:W-:Y:S01]  /*c390*/  MOV R97, UR20 ;  /* 0x0000001400617c02 */ /* 0x000fe20008000f00 */
[----:B------:R-:W-:Y:S02]  /*c3a0*/  FADD.FTZ R63, R63, R172 ;  /* 0x000000ac3f3f7221 */ /* 0x000fe40000010000 */
[----:B------:R-:W-:Y:S01]  /*c3b0*/  FMUL.FTZ R153, R102, UR41 ;  /* 0x0000002966997c20 */ /* 0x000fe20008410000 */
[----:B------:R-:W-:Y:S01]  /*c3c0*/  LEA R176, R97, -R96, 0x1 ;  /* 0x8000006061b07211 */ /* 0x000fe200078e08ff */
[----:B------:R-:W-:-:S02]  /*c3d0*/  FADD.FTZ R168, R168, R61 ;  /* 0x0000003da8a87221 */ /* 0x000fc40000010000 */
[----:B------:R-:W-:Y:S01]  /*c3e0*/  FMUL.FTZ R61, R104, UR41 ;  /* 0x00000029683d7c20 */ /* 0x000fe20008410000 */
[----:B------:R-:W-:Y:S01]  /*c3f0*/  ISETP.GE.AND P0, PT, R176, 0x1, PT ;  /* 0x00000001b000780c */ /* 0x000fe20003f06270 */
[----:B------:R-:W-:Y:S02]  /*c400*/  FADD.FTZ R166, R63, R166 ;  /* 0x000000a63fa67221 */ /* 0x000fe40000010000 */
[C---:B------:R-:W-:Y:S02]  /*c410*/  FFMA.FTZ R153, R98.reuse, UR42, -R153 ;  /* 0x0000002a62997c23 */ /* 0x040fe40008010899 */
[----:B------:R-:W-:Y:S02]  /*c420*/  FMUL.FTZ R63, R98, UR41 ;  /* 0x00000029623f7c20 */ /* 0x000fe40008410000 */
[C---:B------:R-:W-:Y:S02]  /*c430*/  FFMA.FTZ R98, R112.reuse, UR42, -R61 ;  /* 0x0000002a70627c23 */ /* 0x040fe4000801083d */
[----:B------:R-:W-:-:S02]  /*c440*/  FMUL.FTZ R61, R112, UR41 ;  /* 0x00000029703d7c20 */ /* 0x000fc40008410000 */
[----:B------:R-:W-:Y:S02]  /*c450*/  FMUL.FTZ R159, R116, UR41 ;  /* 0x00000029749f7c20 */ /* 0x000fe40008410000 */
[----:B------:R-:W-:Y:S02]  /*c460*/  FFMA.FTZ R112, R104, UR42, R61 ;  /* 0x0000002a68707c23 */ /* 0x000fe4000801003d */
[----:B------:R-:W-:Y:S02]  /*c470*/  FMUL.FTZ R61, R124, UR41 ;  /* 0x000000297c3d7c20 */ /* 0x000fe40008410000 */
[C---:B------:R-:W-:Y:S02]  /*c480*/  FFMA.FTZ R159, R100.reuse, UR42, -R159 ;  /* 0x0000002a649f7c23 */ /* 0x040fe4000801089f */
[----:B------:R-:W-:Y:S02]  /*c490*/  FMUL.FTZ R167, R100, UR41 ;  /* 0x0000002964a77c20 */ /* 0x000fe40008410000 */
[----:B------:R-:W-:-:S02]  /*c4a0*/  FFMA.FTZ R100, R60, UR42, -R61 ;  /* 0x0000002a3c647c23 */ /* 0x000fc4000801083d */
[----:B------:R-:W-:Y:S02]  /*c4b0*/  FFMA.FTZ R165, R230, R101, R165 ;  /* 0x00000065e6a57223 */ /* 0x000fe400000100a5 */
[----:B------:R-:W-:Y:S02]  /*c4c0*/  FMUL.FTZ R61, R60, UR41 ;  /* 0x000000293c3d7c20 */ /* 0x000fe40008410000 */
[----:B------:R-:W-:Y:S02]  /*c4d0*/  FMUL.FTZ R60, R67, UR41 ;  /* 0x00000029433c7c20 */ /* 0x000fe40008410000 */
[----:B------:R-:W-:Y:S02]  /*c4e0*/  FMUL.FTZ R157, R114, UR41 ;  /* 0x00000029729d7c20 */ /* 0x000fe40008410000 */
[----:B------:R-:W-:Y:S02]  /*c4f0*/  FADD.FTZ R165, R168, R165 ;  /* 0x000000a5a8a57221 */ /* 0x000fe40000010000 */
[----:B------:R-:W-:-:S02]  /*c500*/  FFMA.FTZ R168, R124, UR42, R61 ;  /* 0x0000002a7ca87c23 */ /* 0x000fc4000801003d */
[----:B------:R-:W-:Y:S02]  /*c510*/  FMUL.FTZ R173, R62, UR41 ;  /* 0x000000293ead7c20 */ /* 0x000fe40008410000 */
[C---:B------:R-:W-:Y:S02]  /*c520*/  FFMA.FTZ R171, R139.reuse, UR42, -R60 ;  /* 0x0000002a8bab7c23 */ /* 0x040fe4000801083c */
[----:B------:R-:W-:Y:S02]  /*c530*/  FMUL.FTZ R61, R134, UR41 ;  /* 0x00000029863d7c20 */ /* 0x000fe40008410000 */
[----:B------:R-:W-:Y:S02]  /*c540*/  FMUL.FTZ R60, R139, UR41 ;  /* 0x000000298b3c7c20 */ /* 0x000fe40008410000 */
[C---:B------:R-:W-:Y:S02]  /*c550*/  FFMA.FTZ R157, R118.reuse, UR42, -R157 ;  /* 0x0000002a769d7c23 */ /* 0x040fe4000801089d */
[----:B------:R-:W-:-:S02]  /*c560*/  FMUL.FTZ R161, R118, UR41 ;  /* 0x0000002976a17c20 */ /* 0x000fc40008410000 */
[----:B------:R-:W-:Y:S02]  /*c570*/  FFMA.FTZ R118, R102, UR42, R63 ;  /* 0x0000002a66767c23 */ /* 0x000fe4000801003f */
[----:B------:R-:W-:Y:S02]  /*c580*/  FMUL.FTZ R163, R122, UR41 ;  /* 0x000000297aa37c20 */ /* 0x000fe40008410000 */
[----:B------:R-:W-:Y:S02]  /*c590*/  FMUL.FTZ R63, R108, UR41 ;  /* 0x000000296c3f7c20 */ /* 0x000fe40008410000 */
[----:B------:R-:W-:Y:S02]  /*c5a0*/  FFMA.FTZ R139, R132, UR42, R173 ;  /* 0x0000002a848b7c23 */ /* 0x000fe400080100ad */
[----:B------:R-:W-:Y:S02]  /*c5b0*/  FFMA.FTZ R170, R66, UR42, -R61 ;  /* 0x0000002a42aa7c23 */ /* 0x000fe4000801083d */
[----:B------:R-:W-:-:S02]  /*c5c0*/  FFMA.FTZ R173, R67, UR42, R60 ;  /* 0x0000002a43ad7c23 */ /* 0x000fc4000801003c */
[----:B------:R-:W-:Y:S02]  /*c5d0*/  FMUL.FTZ R61, R142, UR41 ;  /* 0x000000298e3d7c20 */ /* 0x000fe40008410000 */
[----:B------:R-:W-:Y:S02]  /*c5e0*/  FMUL.FTZ R60, R69, UR41 ;  /* 0x00000029453c7c20 */ /* 0x000fe40008410000 */
[----:B------:R-:W-:Y:S02]  /*c5f0*/  FFMA.FTZ R163, R108, UR42, -R163 ;  /* 0x0000002a6ca37c23 */ /* 0x000fe400080108a3 */
[----:B------:R-:W-:Y:S02]  /*c600*/  FFMA.FTZ R108, R122, UR42, R63 ;  /* 0x0000002a7a6c7c23 */ /* 0x000fe4000801003f */
[----:B------:R-:W-:Y:S02]  /*c610*/  FMUL.FTZ R169, R132, UR41 ;  /* 0x0000002984a97c20 */ /* 0x000fe40008410000 */
[----:B------:R-:W-:-:S02]  /*c620*/  FMUL.FTZ R63, R66, UR41 ;  /* 0x00000029423f7c20 */ /* 0x000fc40008410000 */
[----:B------:R-:W-:Y:S02]  /*c630*/  FFMA.FTZ R172, R128, UR42, -R61 ;  /* 0x0000002a80ac7c23 */ /* 0x000fe4000801083d */
[----:B------:R-:W-:Y:S02]  /*c640*/  FFMA.FTZ R175, R147, UR42, -R60 ;  /* 0x0000002a93af7c23 */ /* 0x000fe4000801083c */
[----:B------:R-:W-:Y:S02]  /*c650*/  FMUL.FTZ R61, R150, UR41 ;  /* 0x00000029963d7c20 */ /* 0x000fe40008410000 */
[----:B------:R-:W-:Y:S02]  /*c660*/  FMUL.FTZ R60, R103, UR41 ;  /* 0x00000029673c7c20 */ /* 0x000fe40008410000 */
[----:B------:R-:W-:Y:S02]  /*c670*/  FFMA.FTZ R169, R62, UR42, -R169 ;  /* 0x0000002a3ea97c23 */ /* 0x000fe400080108a9 */
[----:B------:R-:W-:-:S02]  /*c680*/  FFMA.FTZ R66, R134, UR42, R63 ;  /* 0x0000002a86427c23 */ /* 0x000fc4000801003f */
[----:B------:R-:W-:Y:S02]  /*c690*/  FMUL.FTZ R63, R128, UR41 ;  /* 0x00000029803f7c20 */ /* 0x000fe40008410000 */
[----:B------:R-:W-:Y:S02]  /*c6a0*/  FMUL.FTZ R62, R147, UR41 ;  /* 0x00000029933e7c20 */ /* 0x000fe40008410000 */
[C---:B------:R-:W-:Y:S02]  /*c6b0*/  FFMA.FTZ R128, R158.reuse, UR42, -R61 ;  /* 0x0000002a9e807c23 */ /* 0x040fe4000801083d */
[C---:B------:R-:W-:Y:S02]  /*c6c0*/  FFMA.FTZ R147, R155.reuse, UR42, -R60 ;  /* 0x0000002a9b937c23 */ /* 0x040fe4000801083c */
[----:B------:R-:W-:Y:S02]  /*c6d0*/  FMUL.FTZ R61, R158, UR41 ;  /* 0x000000299e3d7c20 */ /* 0x000fe40008410000 */
[----:B------:R-:W-:-:S02]  /*c6e0*/  FMUL.FTZ R60, R155, UR41 ;  /* 0x000000299b3c7c20 */ /* 0x000fc40008410000 */
[----:B------:R-:W-:Y:S02]  /*c6f0*/  FMUL.FTZ R153, R202, R153 ;  /* 0x00000099ca997220 */ /* 0x000fe40000410000 */
[----:B------:R-:W-:Y:S02]  /*c700*/  FFMA.FTZ R161, R114, UR42, R161 ;  /* 0x0000002a72a17c23 */ /* 0x000fe400080100a1 */
        /* <DEDUP_REMOVED lines=39> */
.L_x_4705:
[----:B------:R-:W-:Y:S05]  /*c980*/  BSYNC B0 ;  /* 0x0000000000007941 */ /* 0x000fea0003800000 */
.L_x_4704:
[----:B------:R-:W-:Y:S01]  /*c990*/  ULDC.64 UR20, c[0x0][0x2b8] ;  /* 0x0000ae0000147ab9 */ /* 0x000fe20000000a00 */
[C---:B0-----:R-:W-:Y:S01]  /*c9a0*/  FMUL.FTZ R62, R192.reuse, R232 ;  /* 0x000000e8c03e7220 */ /* 0x041fe20000410000 */
[----:B------:R-:W-:Y:S01]  /*c9b0*/  USHF.R.U32.HI UR34, URZ, 0x1, UR21 ;  /* 0x000000013f227899 */ /* 0x000fe20008011615 */
[-C--:B------:R-:W-:Y:S01]  /*c9c0*/  FMUL.FTZ R192, R192, R207.reuse ;  /* 0x000000cfc0c07220 */ /* 0x080fe20000410000 */
[----:B------:R-:W-:Y:S01]  /*c9d0*/  USHF.R.U64 UR20, UR20, 0x1, UR21 ;  /* 0x0000000114147899 */ /* 0x000fe20008001215 */
[----:B------:R-:W-:Y:S01]  /*c9e0*/  FFMA.FTZ R62, R191, R207, -R62 ;  /* 0x000000cfbf3e7223 */ /* 0x000fe2000001083e */
[----:B------:R-:W-:Y:S01]  /*c9f0*/  UIMAD UR39, UR34, UR33, URZ ;  /* 0x00000021222772a4 */ /* 0x000fe2000f8e023f */
[----:B------:R-:W-:Y:S01]  /*ca00*/  FFMA.FTZ R110, R110, R195, R109 ;  /* 0x000000c36e6e7223 */ /* 0x000fe2000001006d */
[----:B------:R-:W-:Y:S01]  /*ca10*/  UIMAD.WIDE.U32 UR34, UR20, UR33, URZ ;  /* 0x00000021142272a5 */ /* 0x000fe2000f8e003f */
[----:B------:R-:W-:Y:S01]  /*ca20*/  FMUL.FTZ R62, R99, R62 ;  /* 0x0000003e633e7220 */ /* 0x000fe20000410000 */
[----:B------:R-:W-:Y:S01]  /*ca30*/  UIMAD UR39, UR36, UR20, UR39 ;  /* 0x00000014242772a4 */ /* 0x000fe2000f8e0227 */
[-C--:B------:R-:W-:Y:S01]  /*ca40*/  FMUL.FTZ R65, R65, R24.reuse ;  /* 0x0000001841417220 */ /* 0x080fe20000410000 */
[----:B------:R-:W-:Y:S01]  /*ca50*/  ULDC UR40, c[0x0][0x174] ;  /* 0x00005d0000287ab9 */ /* 0x000fe20000000800 */
[----:B------:R-:W-:Y:S01]  /*ca60*/  FMUL.FTZ R195, R195, R24 ;  /* 0x00000018c3c37220 */ /* 0x000fe20000410000 */
[----:B------:R-:W-:Y:S01]  /*ca70*/  ULDC.64 UR20, c[0x0][0x2c0] ;  /* 0x0000b00000147ab9 */ /* 0x000fe20000000a00 */
[----:B------:R-:W-:Y:S01]  /*ca80*/  FADD.FTZ R135, R135, R62 ;  /* 0x0000003e87877221 */ /* 0x000fe20000010000 */
[----:B------:R-:W-:Y:S01]  /*ca90*/  UIADD3 UR35, UR35, UR39, URZ ;  /* 0x0000002723237290 */ /* 0x000fe2000fffe03f */
[----:B------:R-:W-:Y:S01]  /*caa0*/  FFMA.FTZ R192, R191, R232, R192 ;  /* 0x000000e8bfc07223 */ /* 0x000fe200000100c0 */
[----:B------:R-:W-:Y:S01]  /*cab0*/  UIMAD UR39, UR37, UR20, URZ ;  /* 0x00000014252772a4 */ /* 0x000fe2000f8e023f */
[C---:B------:R-:W-:Y:S01]  /*cac0*/  FMUL.FTZ R62, R232.reuse, R65 ;  /* 0x00000041e83e7220 */ /* 0x040fe20000410000 */
[----:B------:R-:W-:Y:S01]  /*cad0*/  BSSY B0, `(.L_x_4706) ;  /* 0x0000029000007945 */ /* 0x000fe20003800000 */
[----:B------:R-:W-:Y:S01]  /*cae0*/  FMUL.FTZ R232, R232, R195 ;  /* 0x000000c3e8e87220 */ /* 0x000fe20000410000 */
[----:B------:R-:W-:Y:S01]  /*caf0*/  UIMAD UR39, UR18, UR21, UR39 ;  /* 0x00000015122772a4 */ /* 0x000fe2000f8e0227 */
[----:B------:R-:W-:Y:S01]  /*cb00*/  FMUL.FTZ R192, R99, R192 ;  /* 0x000000c063c07220 */ /* 0x000fe20000410000 */
[----:B------:R-:W-:Y:S01]  /*cb10*/  UIMAD.WIDE.U32 UR20, UR18, UR20, UR34 ;  /* 0x00000014121472a5 */ /* 0x000fe2000f8e0022 */
[----:B------:R-:W-:Y:S01]  /*cb20*/  FFMA.FTZ R232, R70, R65, -R232 ;  /* 0x0000004146e87223 */ /* 0x000fe200000108e8 */
[----:B------:R-:W-:Y:S01]  /*cb30*/  IADD3 R99, R96, 0x80, RZ ;  /* 0x0000008060637810 */ /* 0x000fe20007ffe0ff */
[----:B------:R-:W-:Y:S01]  /*cb40*/  ULDC.64 UR34, c[0x0][0x320] ;  /* 0x0000c80000227ab9 */ /* 0x000fe20000000a00 */
[----:B------:R-:W-:Y:S01]  /*cb50*/  FFMA.FTZ R62, R70, R195, R62 ;  /* 0x000000c3463e7223 */ /* 0x000fe2000001003e */
[----:B------:R-:W-:Y:S01]  /*cb60*/  UIADD3 UR39, UR39, UR21, URZ ;  /* 0x0000001527277290 */ /* 0x000fe2000fffe03f */
[----:B------:R-:W-:Y:S01]  /*cb70*/  FADD.FTZ R65, R166, R113 ;  /* 0x00000071a6417221 */ /* 0x000fe20000010000 */
[----:B------:R-:W-:Y:S01]  /*cb80*/  ULEA UR34, UP0, UR20, UR34, 0x3 ;  /* 0x0000002214227291 */ /* 0x000fe2000f80183f */
[----:B------:R-:W-:Y:S01]  /*cb90*/  FADD.FTZ R189, R189, -R192 ;  /* 0x800000c0bdbd7221 */ /* 0x000fe20000010000 */
[----:B------:R-:W-:Y:S01]  /*cba0*/  UIADD3 UR21, UR6, -UR40, URZ ;  /* 0x8000002806157290 */ /* 0x000fe2000fffe03f */
[----:B------:R-:W-:Y:S01]  /*cbb0*/  FADD.FTZ R0, R195, R0 ;  /* 0x00000000c3007221 */ /* 0x000fe20000010000 */
[----:B------:R-:W-:Y:S01]  /*cbc0*/  ULEA.HI.X UR35, UR20, UR35, UR39, 0x3, UP0 ;  /* 0x0000002314237291 */ /* 0x000fe200080f1c27 */
[----:B------:R-:W-:Y:S01]  /*cbd0*/  ISETP.GE.AND P1, PT, R176, 0x81, PT ;  /* 0x00000081b000780c */ /* 0x000fe20003f26270 */
[----:B------:R-:W-:Y:S01]  /*cbe0*/  UIMAD UR20, UR21, -0x800, URZ ;  /* 0xfffff800151478a4 */ /* 0x000fe2000f8e023f */
[----:B------:R-:W-:Y:S01]  /*cbf0*/  LEA R60, P0, R96, UR34, 0x2 ;  /* 0x00000022603c7c11 */ /* 0x000fe2000f8010ff */
[----:B------:R-:W-:Y:S01]  /*cc00*/  USHF.L.U32 UR34, UR8, 0x2, URZ ;  /* 0x0000000208227899 */ /* 0x000fe2000800063f */
[----:B------:R-:W-:Y:S01]  /*cc10*/  ISETP.GE.AND P2, PT, R176, 0xc1, PT ;  /* 0x000000c1b000780c */ /* 0x000fe20003f46270 */
[----:B------:R-:W-:Y:S01]  /*cc20*/  FADD.FTZ R165, R165, R62 ;  /* 0x0000003ea5a57221 */ /* 0x000fe20000010000 */
[----:B------:R-:W-:Y:S01]  /*cc30*/  LEA.HI.X R61, R96, UR35, RZ, 0x2, P0 ;  /* 0x00000023603d7c11 */ /* 0x000fe200080f14ff */
[----:B------:R-:W-:Y:S01]  /*cc40*/  USHF.L.U64.HI UR35, UR8, 0x2, UR9 ;  /* 0x0000000208237899 */ /* 0x000fe20008010209 */
[----:B------:R-:W-:Y:S01]  /*cc50*/  MOV R63, UR20 ;  /* 0x00000014003f7c02 */ /* 0x000fe20008000f00 */
[----:B------:R-:W-:Y:S01]  /*cc60*/  ULDC.64 UR20, c[0x0][0x2d0] ;  /* 0x0000b40000147ab9 */ /* 0x000fe20000000a00 */
[----:B------:R-:W-:Y:S01]  /*cc70*/  ISETP.GE.AND P0, PT, R176, 0x41, PT ;  /* 0x00000041b000780c */ /* 0x000fe20003f06270 */
[----:B------:R-:W-:Y:S01]  /*cc80*/  UIMAD UR20, UR35, UR20, URZ ;  /* 0x00000014231472a4 */ /* 0x000fe2000f8e023f */
[----:B------:R-:W-:Y:S01]  /*cc90*/  FADD.FTZ R65, R65, R232 ;  /* 0x000000e841417221 */ /* 0x000fe20000010000 */
[----:B------:R-:W-:Y:S01]  /*cca0*/  IADD3 R109, R96, 0xc0, RZ ;  /* 0x000000c0606d7810 */ /* 0x000fe20007ffe0ff */
[----:B------:R-:W-:Y:S01]  /*ccb0*/  IMAD.WIDE R60, R63, 0x4, R60 ;  /* 0x000000043f3c7825 */ /* 0x000fe200078e023c */
[----:B------:R-:W-:Y:S01]  /*ccc0*/  MOV R63, UR34 ;  /* 0x00000022003f7c02 */ /* 0x000fe20008000f00 */
[----:B------:R-:W-:Y:S01]  /*ccd0*/  UIMAD UR20, UR34, UR21, UR20 ;  /* 0x00000015221472a4 */ /* 0x000fe2000f8e0214 */
[----:B------:R-:W-:-:S03]  /*cce0*/  LEA.HI.SX32 R99, R99, R96, 0x1b ;  /* 0x0000006063637211 */ /* 0x000fc600078fdaff */
[----:B------:R-:W-:Y:S01]  /*ccf0*/  IMAD.WIDE.U32 R60, R63, c[0x0][0x2d0], R60 ;  /* 0x0000b4003f3c7a25 */ /* 0x000fe200078e003c */
[----:B------:R-:W-:-:S04]  /*cd00*/  IADD3 R63, R96, 0x40, RZ ;  /* 0x00000040603f7810 */ /* 0x000fc80007ffe0ff */
[----:B------:R-:W-:Y:S02]  /*cd10*/  LEA.HI.SX32 R63, R63, R96, 0x1b ;  /* 0x000000603f3f7211 */ /* 0x000fe400078fdaff */
[----:B------:R-:W-:-:S04]  /*cd20*/  IADD3 R61, R61, UR20, RZ ;  /* 0x000000143d3d7c10 */ /* 0x000fc8000fffe0ff */
[----:B------:R-:W0:Y:S01]  /*cd30*/  LDS R63, [R63.X4+0x1180] ;  /* 0x001180003f3f7984 */ /* 0x000e220000004800 */
[----:B------:R-:W-:Y:S05]  /*cd40*/  @!P0 BRA `(.L_x_4707) ;  /* 0x0000001000008947 */ /* 0x000fea0003800000 */
[----:B0-----:R0:W-:Y:S02]  /*cd50*/  RED.E.ADD.F32.FTZ.RN.STRONG.GPU [R60.64+-0x1f00], R63 ;  /* 0xffe1003f3c00798e */ /* 0x0011e4000c10e79e */
.L_x_4707:
[----:B------:R-:W-:Y:S05]  /*cd60*/  BSYNC B0 ;  /* 0x0000000000007941 */ /* 0x000fea0003800000 */
.L_x_4706:
[----:B------:R-:W1:Y:S01]  /*cd70*/  LDS R99, [R99.X4+0x1280] ;  /* 0x0012800063637984 */ /* 0x000e620000004800 */
[----:B------:R-:W-:Y:S01]  /*cd80*/  BSSY B0, `(.L_x_4708) ;  /* 0x0000004000007945 */ /* 0x000fe20003800000 */
[----:B------:R-:W-:Y:S01]  /*cd90*/  LEA.HI.SX32 R109, R109, R96, 0x1b ;  /* 0x000000606d6d7211 */ /* 0x000fe200078fdaff */
[----:B------:R-:W-:Y:S05]  /*cda0*/  @!P1 BRA `(.L_x_4709) ;  /* 0x0000001000009947 */ /* 0x000fea0003800000 */
[----:B-1----:R1:W-:Y:S02]  /*cdb0*/  RED.E.ADD.F32.FTZ.RN.STRONG.GPU [R60.64+-0x1e00], R99 ;  /* 0xffe200633c00798e */ /* 0x0023e4000c10e79e */
.L_x_4709:
[----:B------:R-:W-:Y:S05]  /*cdc0*/  BSYNC B0 ;  /* 0x0000000000007941 */ /* 0x000fea0003800000 */
.L_x_4708:
[----:B------:R-:W2:Y:S01]  /*cdd0*/  LDS R109, [R109.X4+0x1380] ;  /* 0x001380006d6d7984 */ /* 0x000ea20000004800 */
[----:B------:R-:W-:Y:S01]  /*cde0*/  BSSY B0, `(.L_x_4710) ;  /* 0x0000005000007945 */ /* 0x000fe20003800000 */
[C---:B0-----:R-:W-:Y:S02]  /*cdf0*/  IADD3 R63, R96.reuse, 0x100, RZ ;  /* 0x00000100603f7810 */ /* 0x041fe40007ffe0ff */
[----:B-1----:R-:W-:Y:S01]  /*ce00*/  IADD3 R99, R96, 0x140, RZ ;  /* 0x0000014060637810 */ /* 0x002fe20007ffe0ff */
[----:B------:R-:W-:Y:S05]  /*ce10*/  @!P2 BRA `(.L_x_4711) ;  /* 0x000000100000a947 */ /* 0x000fea0003800000 */
[----:B--2---:R0:W-:Y:S02]  /*ce20*/  RED.E.ADD.F32.FTZ.RN.STRONG.GPU [R60.64+-0x1d00], R109 ;  /* 0xffe3006d3c00798e */ /* 0x0041e4000c10e79e */
.L_x_4711:
[----:B------:R-:W-:Y:S05]  /*ce30*/  BSYNC B0 ;  /* 0x0000000000007941 */ /* 0x000fea0003800000 */
.L_x_4710:
        /* <DEDUP_REMOVED lines=14> */
.L_x_4713:
[----:B------:R-:W-:Y:S05]  /*cf20*/  BSYNC B0 ;  /* 0x0000000000007941 */ /* 0x000fea0003800000 */
.L_x_4712:
[----:B------:R-:W1:Y:S01]  /*cf30*/  LDS R99, [R99.X4+0x1580] ;  /* 0x0015800063637984 */ /* 0x000e620000004800 */
[----:B------:R-:W-:Y:S01]  /*cf40*/  BSSY B0, `(.L_x_4714) ;  /* 0x0000005000007945 */ /* 0x000fe20003800000 */
[----:B0-----:R-:W-:Y:S02]  /*cf50*/  IADD3 R63, R96, 0x1c0, RZ ;  /* 0x000001c0603f7810 */ /* 0x001fe40007ffe0ff */
[----:B------:R-:W-:Y:S01]  /*cf60*/  LEA.HI.SX32 R109, R109, R96, 0x1b ;  /* 0x000000606d6d7211 */ /* 0x000fe200078fdaff */
[----:B------:R-:W-:Y:S05]  /*cf70*/  @!P0 BRA `(.L_x_4715) ;  /* 0x0000001000008947 */ /* 0x000fea0003800000 */
[----:B-1----:R0:W-:Y:S02]  /*cf80*/  RED.E.ADD.F32.FTZ.RN.STRONG.GPU [R60.64+-0x1b00], R99 ;  /* 0xffe500633c00798e */ /* 0x0021e4000c10e79e */
.L_x_4715:
[----:B------:R-:W-:Y:S05]  /*cf90*/  BSYNC B0 ;  /* 0x0000000000007941 */ /* 0x000fea0003800000 */
.L_x_4714:
[----:B------:R-:W2:Y:S01]  /*cfa0*/  LDS R109, [R109.X4+0x1680] ;  /* 0x001680006d6d7984 */ /* 0x000ea20000004800 */
[----:B------:R-:W-:Y:S01]  /*cfb0*/  BSSY B0, `(.L_x_4716) ;  /* 0x0000005000007945 */ /* 0x000fe20003800000 */
[----:B------:R-:W-:-:S02]  /*cfc0*/  IADD3 R113, R96, 0x200, RZ ;  /* 0x0000020060717810 */ /* 0x000fc40007ffe0ff */
[----:B------:R-:W-:Y:S01]  /*cfd0*/  LEA.HI.SX32 R63, R63, R96, 0x1b ;  /* 0x000000603f3f7211 */ /* 0x000fe200078fdaff */
[----:B------:R-:W-:Y:S05]  /*cfe0*/  @!P1 BRA `(.L_x_4717) ;  /* 0x0000001000009947 */ /* 0x000fea0003800000 */
[----:B--2---:R2:W-:Y:S02]  /*cff0*/  RED.E.ADD.F32.FTZ.RN.STRONG.GPU [R60.64+-0x1a00], R109 ;  /* 0xffe6006d3c00798e */ /* 0x0045e4000c10e79e */
.L_x_4717:
[----:B------:R-:W-:Y:S05]  /*d000*/  BSYNC B0 ;  /* 0x0000000000007941 */ /* 0x000fea0003800000 */
.L_x_4716:
[----:B------:R-:W3:Y:S01]  /*d010*/  LDS R63, [R63.X4+0x1780] ;  /* 0x001780003f3f7984 */ /* 0x000ee20000004800 */
[----:B------:R-:W-:Y:S01]  /*d020*/  BSSY B0, `(.L_x_4718) ;  /* 0x0000005000007945 */ /* 0x000fe20003800000 */
[----:B01----:R-:W-:Y:S02]  /*d030*/  IADD3 R99, R96, 0x240, RZ ;  /* 0x0000024060637810 */ /* 0x003fe40007ffe0ff */
[----:B------:R-:W-:Y:S01]  /*d040*/  LEA.HI.SX32 R62, R113, R96, 0x1b ;  /* 0x00000060713e7211 */ /* 0x000fe200078fdaff */
[----:B------:R-:W-:Y:S05]  /*d050*/  @!P2 BRA `(.L_x_4719) ;  /* 0x000000100000a947 */ /* 0x000fea0003800000 */
[----:B---3--:R0:W-:Y:S02]  /*d060*/  RED.E.ADD.F32.FTZ.RN.STRONG.GPU [R60.64+-0x1900], R63 ;  /* 0xffe7003f3c00798e */ /* 0x0081e4000c10e79e */
.L_x_4719:
[----:B------:R-:W-:Y:S05]  /*d070*/  BSYNC B0 ;  /* 0x0000000000007941 */ /* 0x000fea0003800000 */
.L_x_4718:
[----:B0--3--:R0:W1:Y:S01]  /*d080*/  LDS R63, [R62.X4+0x1880] ;  /* 0x001880003e3f7984 */ /* 0x0090620000004800 */
[----:B------:R-:W-:Y:S01]  /*d090*/  BSSY B0, `(.L_x_4720) ;  /* 0x0000005000007945 */ /* 0x000fe20003800000 */
[----:B--2---:R-:W-:Y:S02]  /*d0a0*/  IADD3 R109, R96, 0x280, RZ ;  /* 0x00000280606d7810 */ /* 0x004fe40007ffe0ff */
[----:B------:R-:W-:Y:S01]  /*d0b0*/  LEA.HI.SX32 R99, R99, R96, 0x1b ;  /* 0x0000006063637211 */ /* 0x000fe200078fdaff */
[----:B------:R-:W-:Y:S05]  /*d0c0*/  @!P3 BRA `(.L_x_4721) ;  /* 0x000000100000b947 */ /* 0x000fea0003800000 */
[----:B-1----:R1:W-:Y:S02]  /*d0d0*/  RED.E.ADD.F32.FTZ.RN.STRONG.GPU [R60.64+-0x1800], R63 ;  /* 0xffe8003f3c00798e */ /* 0x0023e4000c10e79e */
.L_x_4721:
[----:B------:R-:W-:Y:S05]  /*d0e0*/  BSYNC B0 ;  /* 0x0000000000007941 */ /* 0x000fea0003800000 */
.L_x_4720:
[----:B------:R-:W2:Y:S01]  /*d0f0*/  LDS R99, [R99.X4+0x1980] ;  /* 0x0019800063637984 */ /* 0x000ea20000004800 */
[----:B------:R-:W-:Y:S01]  /*d100*/  BSSY B0, `(.L_x_4722) ;  /* 0x0000004000007945 */ /* 0x000fe20003800000 */
[----:B------:R-:W-:Y:S01]  /*d110*/  LEA.HI.SX32 R109, R109, R96, 0x1b ;  /* 0x000000606d6d7211 */ /* 0x000fe200078fdaff */
[----:B------:R-:W-:Y:S05]  /*d120*/  @!P4 BRA `(.L_x_4723) ;  /* 0x000000100000c947 */ /* 0x000fea0003800000 */
[----:B--2---:R2:W-:Y:S02]  /*d130*/  RED.E.ADD.F32.FTZ.RN.STRONG.GPU [R60.64+-0x1700], R99 ;  /* 0xffe900633c00798e */ /* 0x0045e4000c10e79e */
.L_x_4723:
[----:B------:R-:W-:Y:S05]  /*d140*/  BSYNC B0 ;  /* 0x0000000000007941 */ /* 0x000fea0003800000 */
.L_x_4722:
[----:B------:R-:W3:Y:S01]  /*d150*/  LDS R109, [R109.X4+0x1a80] ;  /* 0x001a80006d6d7984 */ /* 0x000ee20000004800 */
[----:B------:R-:W-:Y:S01]  /*d160*/  BSSY B0, `(.L_x_4724) ;  /* 0x0000005000007945 */ /* 0x000fe20003800000 */
[----:B-1----:R-:W-:-:S02]  /*d170*/  IADD3 R63, R96, 0x2c0, RZ ;  /* 0x000002c0603f7810 */ /* 0x002fc40007ffe0ff */
[----:B--2---:R-:W-:Y:S01]  /*d180*/  IADD3 R99, R96, 0x300, RZ ;  /* 0x0000030060637810 */ /* 0x004fe20007ffe0ff */
[----:B------:R-:W-:Y:S05]  /*d190*/  @!P5 BRA `(.L_x_4725) ;  /* 0x000000100000d947 */ /* 0x000fea0003800000 */
[----:B---3--:R1:W-:Y:S02]  /*d1a0*/  RED.E.ADD.F32.FTZ.RN.STRONG.GPU [R60.64+-0x1600], R109 ;  /* 0xffea006d3c00798e */ /* 0x0083e4000c10e79e */
.L_x_4725:
[----:B------:R-:W-:Y:S05]  /*d1b0*/  BSYNC B0 ;  /* 0x0000000000007941 */ /* 0x000fea0003800000 */
.L_x_4724:
        /* <DEDUP_REMOVED lines=14> */
.L_x_4727:
[----:B------:R-:W-:Y:S05]  /*d2a0*/  BSYNC B0 ;  /* 0x0000000000007941 */ /* 0x000fea0003800000 */
.L_x_4726:
[----:B------:R-:W2:Y:S01]  /*d2b0*/  LDS R99, [R99.X4+0x1c80] ;  /* 0x001c800063637984 */ /* 0x000ea20000004800 */
[----:B------:R-:W-:Y:S01]  /*d2c0*/  BSSY B0, `(.L_x_4728) ;  /* 0x0000005000007945 */ /* 0x000fe20003800000 */
[----:B-1----:R-:W-:-:S02]  /*d2d0*/  IADD3 R63, R96, 0x380, RZ ;  /* 0x00000380603f7810 */ /* 0x002fc40007ffe0ff */
[----:B------:R-:W-:Y:S01]  /*d2e0*/  LEA.HI.SX32 R109, R109, R96, 0x1b ;  /* 0x000000606d6d7211 */ /* 0x000fe200078fdaff */
[----:B------:R-:W-:Y:S05]  /*d2f0*/  @!P0 BRA `(.L_x_4729) ;  /* 0x0000001000008947 */ /* 0x000fea0003800000 */
[----:B--2---:R1:W-:Y:S02]  /*d300*/  RED.E.ADD.F32.FTZ.RN.STRONG.GPU [R60.64+-0x1400], R99 ;  /* 0xffec00633c00798e */ /* 0x0043e4000c10e79e */
.L_x_4729:
[----:B------:R-:W-:Y:S05]  /*d310*/  BSYNC B0 ;  /* 0x0000000000007941 */ /* 0x000fea0003800000 */
.L_x_4728:
[----:B------:R-:W3:Y:S01]  /*d320*/  LDS R109, [R109.X4+0x1d80] ;  /* 0x001d80006d6d7984 */ /* 0x000ee20000004800 */
[----:B------:R-:W-:Y:S01]  /*d330*/  BSSY B0, `(.L_x_4730) ;  /* 0x0000005000007945 */ /* 0x000fe20003800000 */
[----:B-12---:R-:W-:Y:S02]  /*d340*/  IADD3 R99, R96, 0x3c0, RZ ;  /* 0x000003c060637810 */ /* 0x006fe40007ffe0ff */
[----:B------:R-:W-:Y:S01]  /*d350*/  LEA.HI.SX32 R63, R63, R96, 0x1b ;  /* 0x000000603f3f7211 */ /* 0x000fe200078fdaff */
[----:B------:R-:W-:Y:S05]  /*d360*/  @!P1 BRA `(.L_x_4731) ;  /* 0x0000001000009947 */ /* 0x000fea0003800000 */
[----:B---3--:R1:W-:Y:S02]  /*d370*/  RED.E.ADD.F32.FTZ.RN.STRONG.GPU [R60.64+-0x1300], R109 ;  /* 0xffed006d3c00798e */ /* 0x0083e4000c10e79e */
.L_x_4731:
[----:B------:R-:W-:Y:S05]  /*d380*/  BSYNC B0 ;  /* 0x0000000000007941 */ /* 0x000fea0003800000 */
.L_x_4730:
[----:B------:R-:W2:Y:S01]  /*d390*/  LDS R63, [R63.X4+0x1e80] ;  /* 0x001e80003f3f7984 */ /* 0x000ea20000004800 */
[----:B------:R-:W-:Y:S01]  /*d3a0*/  BSSY B0, `(.L_x_4732) ;  /* 0x0000005000007945 */ /* 0x000fe20003800000 */
[----:B-1-3--:R-:W-:Y:S02]  /*d3b0*/  IADD3 R109, R96, 0x400, RZ ;  /* 0x00000400606d7810 */ /* 0x00afe40007ffe0ff */
[----:B------:R-:W-:Y:S01]  /*d3c0*/  LEA.HI.SX32 R99, R99, R96, 0x1b ;  /* 0x0000006063637211 */ /* 0x000fe200078fdaff */
[----:B------:R-:W-:Y:S05]  /*d3d0*/  @!P2 BRA `(.L_x_4733) ;  /* 0x000000100000a947 */ /* 0x000fea0003800000 */
[----:B--2---:R1:W-:Y:S02]  /*d3e0*/  RED.E.ADD.F32.FTZ.RN.STRONG.GPU [R60.64+-0x1200], R63 ;  /* 0xffee003f3c00798e */ /* 0x0043e4000c10e79e */
.L_x_4733:
[----:B------:R-:W-:Y:S05]  /*d3f0*/  BSYNC B0 ;  /* 0x0000000000007941 */ /* 0x000fea0003800000 */
.L_x_4732:
[----:B------:R-:W3:Y:S01]  /*d400*/  LDS R99, [R99.X4+0x1f80] ;  /* 0x001f800063637984 */ /* 0x000ee20000004800 */
[----:B------:R-:W-:Y:S01]  /*d410*/  BSSY B0, `(.L_x_4734) ;  /* 0x0000005000007945 */ /* 0x000fe20003800000 */
[----:B-12---:R-:W-:-:S02]  /*d420*/  IADD3 R63, R96, 0x440, RZ ;  /* 0x00000440603f7810 */ /* 0x006fc40007ffe0ff */
[----:B------:R-:W-:Y:S01]  /*d430*/  LEA.HI.SX32 R109, R109, R96, 0x1b ;  /* 0x000000606d6d7211 */ /* 0x000fe200078fdaff */
[----:B------:R-:W-:Y:S05]  /*d440*/  @!P3 BRA `(.L_x_4735) ;  /* 0x000000100000b947 */ /* 0x000fea0003800000 */
[----:B---3--:R1:W-:Y:S02]  /*d450*/  RED.E.ADD.F32.FTZ.RN.STRONG.GPU [R60.64+-0x1100], R99 ;  /* 0xffef00633c00798e */ /* 0x0083e4000c10e79e */
.L_x_4735:
[----:B------:R-:W-:Y:S05]  /*d460*/  BSYNC B0 ;  /* 0x0000000000007941 */ /* 0x000fea0003800000 */
.L_x_4734:
[----:B------:R-:W2:Y:S01]  /*d470*/  LDS R109, [R109.X4+0x2080] ;  /* 0x002080006d6d7984 */ /* 0x000ea20000004800 */
[----:B------:R-:W-:Y:S01]  /*d480*/  BSSY B0, `(.L_x_4736) ;  /* 0x0000004000007945 */ /* 0x000fe20003800000 */
[----:B------:R-:W-:Y:S01]  /*d490*/  LEA.HI.SX32 R63, R63, R96, 0x1b ;  /* 0x000000603f3f7211 */ /* 0x000fe200078fdaff */
[----:B------:R-:W-:Y:S05]  /*d4a0*/  @!P4 BRA `(.L_x_4737) ;  /* 0x000000100000c947 */ /* 0x000fea0003800000 */
[----:B--2---:R2:W-:Y:S02]  /*d4b0*/  RED.E.ADD.F32.FTZ.RN.STRONG.GPU [R60.64+-0x1000], R109 ;  /* 0xfff0006d3c00798e */ /* 0x0045e4000c10e79e */
.L_x_4737:
[----:B------:R-:W-:Y:S05]  /*d4c0*/  BSYNC B0 ;  /* 0x0000000000007941 */ /* 0x000fea0003800000 */
.L_x_4736:
[----:B------:R-:W4:Y:S01]  /*d4d0*/  LDS R63, [R63.X4+0x2180] ;  /* 0x002180003f3f7984 */ /* 0x000f220000004800 */
[----:B------:R-:W-:Y:S01]  /*d4e0*/  BSSY B0, `(.L_x_4738) ;  /* 0x0000005000007945 */ /* 0x000fe20003800000 */
[C---:B-1-3--:R-:W-:Y:S02]  /*d4f0*/  IADD3 R99, R96.reuse, 0x480, RZ ;  /* 0x0000048060637810 */ /* 0x04afe40007ffe0ff */
[----:B--2---:R-:W-:Y:S01]  /*d500*/  IADD3 R109, R96, 0x4c0, RZ ;  /* 0x000004c0606d7810 */ /* 0x004fe20007ffe0ff */
[----:B------:R-:W-:Y:S05]  /*d510*/  @!P5 BRA `(.L_x_4739) ;  /* 0x000000100000d947 */ /* 0x000fea0003800000 */
[----:B----4-:R1:W-:Y:S02]  /*d520*/  RED.E.ADD.F32.FTZ.RN.STRONG.GPU [R60.64+-0xf00], R63 ;  /* 0xfff1003f3c00798e */ /* 0x0103e4000c10e79e */
.L_x_4739:
[----:B------:R-:W-:Y:S05]  /*d530*/  BSYNC B0 ;  /* 0x0000000000007941 */ /* 0x000fea0003800000 */
.L_x_4738:
        /* <DEDUP_REMOVED lines=14> */
.L_x_4741:
[----:B------:R-:W-:Y:S05]  /*d620*/  BSYNC B0 ;  /* 0x0000000000007941 */ /* 0x000fea0003800000 */
.L_x_4740:
[----:B------:R-:W2:Y:S01]  /*d630*/  LDS R109, [R109.X4+0x2380] ;  /* 0x002380006d6d7984 */ /* 0x000ea20000004800 */
[----:B------:R-:W-:Y:S01]  /*d640*/  BSSY B0, `(.L_x_4742) ;  /* 0x0000005000007945 */ /* 0x000fe20003800000 */
[----:B-1----:R-:W-:Y:S02]  /*d650*/  IADD3 R99, R96, 0x540, RZ ;  /* 0x0000054060637810 */ /* 0x002fe40007ffe0ff */
[----:B------:R-:W-:Y:S01]  /*d660*/  LEA.HI.SX32 R63, R63, R96, 0x1b ;  /* 0x000000603f3f7211 */ /* 0x000fe200078fdaff */
[----:B------:R-:W-:Y:S05]  /*d670*/  @!P0 BRA `(.L_x_4743) ;  /* 0x0000001000008947 */ /* 0x000fea0003800000 */
[----:B--2---:R1:W-:Y:S02]  /*d680*/  RED.E.ADD.F32.FTZ.RN.STRONG.GPU [R60.64+-0xd00], R109 ;  /* 0xfff3006d3c00798e */ /* 0x0043e4000c10e79e */
.L_x_4743:
[----:B------:R-:W-:Y:S05]  /*d690*/  BSYNC B0 ;  /* 0x0000000000007941 */ /* 0x000fea0003800000 */
.L_x_4742:
[----:B------:R-:W3:Y:S01]  /*d6a0*/  LDS R63, [R63.X4+0x2480] ;  /* 0x002480003f3f7984 */ /* 0x000ee20000004800 */
[----:B------:R-:W-:Y:S01]  /*d6b0*/  BSSY B0, `(.L_x_4744) ;  /* 0x0000005000007945 */ /* 0x000fe20003800000 */
[----:B-12---:R-:W-:-:S02]  /*d6c0*/  IADD3 R109, R96, 0x580, RZ ;  /* 0x00000580606d7810 */ /* 0x006fc40007ffe0ff */
[----:B------:R-:W-:Y:S01]  /*d6d0*/  LEA.HI.SX32 R99, R99, R96, 0x1b ;  /* 0x0000006063637211 */ /* 0x000fe200078fdaff */
[----:B------:R-:W-:Y:S05]  /*d6e0*/  @!P1 BRA `(.L_x_4745) ;  /* 0x0000001000009947 */ /* 0x000fea0003800000 */
[----:B---3--:R1:W-:Y:S02]  /*d6f0*/  RED.E.ADD.F32.FTZ.RN.STRONG.GPU [R60.64+-0xc00], R63 ;  /* 0xfff4003f3c00798e */ /* 0x0083e4000c10e79e */
.L_x_4745:
[----:B------:R-:W-:Y:S05]  /*d700*/  BSYNC B0 ;  /* 0x0000000000007941 */ /* 0x000fea0003800000 */
.L_x_4744:
[----:B------:R-:W2:Y:S01]  /*d710*/  LDS R99, [R99.X4+0x2580] ;  /* 0x0025800063637984 */ /* 0x000ea20000004800 */
[----:B------:R-:W-:Y:S01]  /*d720*/  BSSY B0, `(.L_x_4746) ;  /* 0x0000005000007945 */ /* 0x000fe20003800000 */
[----:B-1-3--:R-:W-:Y:S02]  /*d730*/  IADD3 R63, R96, 0x5c0, RZ ;  /* 0x000005c0603f7810 */ /* 0x00afe40007ffe0ff */
[----:B------:R-:W-:Y:S01]  /*d740*/  LEA.HI.SX32 R109, R109, R96, 0x1b ;  /* 0x000000606d6d7211 */ /* 0x000fe200078fdaff */
[----:B------:R-:W-:Y:S05]  /*d750*/  @!P2 BRA `(.L_x_4747) ;  /* 0x000000100000a947 */ /* 0x000fea0003800000 */
[----:B--2---:R1:W-:Y:S02]  /*d760*/  RED.E.ADD.F32.FTZ.RN.STRONG.GPU [R60.64+-0xb00], R99 ;  /* 0xfff500633c00798e */ /* 0x0043e4000c10e79e */
.L_x_4747:
[----:B------:R-:W-:Y:S05]  /*d770*/  BSYNC B0 ;  /* 0x0000000000007941 */ /* 0x000fea0003800000 */
.L_x_4746:
[----:B------:R-:W3:Y:S01]  /*d780*/  LDS R109, [R109.X4+0x2680] ;  /* 0x002680006d6d7984 */ /* 0x000ee20000004800 */
[----:B------:R-:W-:Y:S01]  /*d790*/  BSSY B0, `(.L_x_4748) ;  /* 0x0000005000007945 */ /* 0x000fe20003800000 */
[----:B-12---:R-:W-:Y:S02]  /*d7a0*/  IADD3 R99, R96, 0x600, RZ ;  /* 0x0000060060637810 */ /* 0x006fe40007ffe0ff */
[----:B------:R-:W-:Y:S01]  /*d7b0*/  LEA.HI.SX32 R63, R63, R96, 0x1b ;  /* 0x000000603f3f7211 */ /* 0x000fe200078fdaff */
[----:B------:R-:W-:Y:S05]  /*d7c0*/  @!P3 BRA `(.L_x_4749) ;  /* 0x000000100000b947 */ /* 0x000fea0003800000 */
[----:B---3--:R1:W-:Y:S02]  /*d7d0*/  RED.E.ADD.F32.FTZ.RN.STRONG.GPU [R60.64+-0xa00], R109 ;  /* 0xfff6006d3c00798e */ /* 0x0083e4000c10e79e */
.L_x_4749:
[----:B------:R-:W-:Y:S05]  /*d7e0*/  BSYNC B0 ;  /* 0x0000000000007941 */ /* 0x000fea0003800000 */
.L_x_4748:
[----:B------:R-:W2:Y:S01]  /*d7f0*/  LDS R63, [R63.X4+0x2780] ;  /* 0x002780003f3f7984 */ /* 0x000ea20000004800 */
[----:B------:R-:W-:Y:S01]  /*d800*/  BSSY B0, `(.L_x_4750) ;  /* 0x0000004000007945 */ /* 0x000fe20003800000 */
[----:B------:R-:W-:Y:S01]  /*d810*/  LEA.HI.SX32 R99, R99, R96, 0x1b ;  /* 0x0000006063637211 */ /* 0x000fe200078fdaff */
[----:B------:R-:W-:Y:S05]  /*d820*/  @!P4 BRA `(.L_x_4751) ;  /* 0x000000100000c947 */ /* 0x000fea0003800000 */
[----:B--2---:R2:W-:Y:S02]  /*d830*/  RED.E.ADD.F32.FTZ.RN.STRONG.GPU [R60.64+-0x900], R63 ;  /* 0xfff7003f3c00798e */ /* 0x0045e4000c10e79e */
.L_x_4751:
[----:B------:R-:W-:Y:S05]  /*d840*/  BSYNC B0 ;  /* 0x0000000000007941 */ /* 0x000fea0003800000 */
.L_x_4750:
[----:B------:R-:W4:Y:S01]  /*d850*/  LDS R99, [R99.X4+0x2880] ;  /* 0x0028800063637984 */ /* 0x000f220000004800 */
[----:B------:R-:W-:Y:S01]  /*d860*/  BSSY B0, `(.L_x_4752) ;  /* 0x0000005000007945 */ /* 0x000fe20003800000 */
[----:B--2---:R-:W-:-:S02]  /*d870*/  IADD3 R63, R96, 0x640, RZ ;  /* 0x00000640603f7810 */ /* 0x004fc40007ffe0ff */
[----:B-1-3--:R-:W-:Y:S01]  /*d880*/  IADD3 R109, R96, 0x680, RZ ;  /* 0x00000680606d7810 */ /* 0x00afe20007ffe0ff */
[----:B------:R-:W-:Y:S05]  /*d890*/  @!P5 BRA `(.L_x_4753) ;  /* 0x000000100000d947 */ /* 0x000fea0003800000 */
[----:B----4-:R1:W-:Y:S02]  /*d8a0*/  RED.E.ADD.F32.FTZ.RN.STRONG.GPU [R60.64+-0x800], R99 ;  /* 0xfff800633c00798e */ /* 0x0103e4000c10e79e */
.L_x_4753:
[----:B------:R-:W-:Y:S05]  /*d8b0*/  BSYNC B0 ;  /* 0x0000000000007941 */ /* 0x000fea0003800000 */
.L_x_4752:
        /* <DEDUP_REMOVED lines=14> */
.L_x_4755:
[----:B------:R-:W-:Y:S05]  /*d9a0*/  BSYNC B0 ;  /* 0x0000000000007941 */ /* 0x000fea0003800000 */
.L_x_4754:
[----:B------:R-:W2:Y:S01]  /*d9b0*/  LDS R109, [R109.X4+0x2a80] ;  /* 0x002a80006d6d7984 */ /* 0x000ea20000004800 */
[----:B------:R-:W-:Y:S01]  /*d9c0*/  BSSY B0, `(.L_x_4756) ;  /* 0x0000005000007945 */ /* 0x000fe20003800000 */
[----:B-1----:R-:W-:-:S02]  /*d9d0*/  IADD3 R63, R96, 0x700, RZ ;  /* 0x00000700603f7810 */ /* 0x002fc40007ffe0ff */
[----:B------:R-:W-:Y:S01]  /*d9e0*/  LEA.HI.SX32 R99, R99, R96, 0x1b ;  /* 0x0000006063637211 */ /* 0x000fe200078fdaff */
[----:B------:R-:W-:Y:S05]  /*d9f0*/  @!P0 BRA `(.L_x_4757) ;  /* 0x0000001000008947 */ /* 0x000fea0003800000 */
[----:B--2---:R1:W-:Y:S02]  /*da00*/  RED.E.ADD.F32.FTZ.RN.STRONG.GPU [R60.64+-0x600], R109 ;  /* 0xfffa006d3c00798e */ /* 0x0043e4000c10e79e */
.L_x_4757:
[----:B------:R-:W-:Y:S05]  /*da10*/  BSYNC B0 ;  /* 0x0000000000007941 */ /* 0x000fea0003800000 */
.L_x_4756:
[----:B------:R-:W3:Y:S01]  /*da20*/  LDS R99, [R99.X4+0x2b80] ;  /* 0x002b800063637984 */ /* 0x000ee20000004800 */
[----:B------:R-:W-:Y:S01]  /*da30*/  BSSY B0, `(.L_x_4758) ;  /* 0x0000005000007945 */ /* 0x000fe20003800000 */
[----:B-12---:R-:W-:Y:S02]  /*da40*/  IADD3 R109, R96, 0x740, RZ ;  /* 0x00000740606d7810 */ /* 0x006fe40007ffe0ff */
[----:B------:R-:W-:Y:S01]  /*da50*/  LEA.HI.SX32 R63, R63, R96, 0x1b ;  /* 0x000000603f3f7211 */ /* 0x000fe200078fdaff */
[----:B------:R-:W-:Y:S05]  /*da60*/  @!P1 BRA `(.L_x_4759) ;  /* 0x0000001000009947 */ /* 0x000fea0003800000 */
[----:B---3--:R1:W-:Y:S02]  /*da70*/  RED.E.ADD.F32.FTZ.RN.STRONG.GPU [R60.64+-0x500], R99 ;  /* 0xfffb00633c00798e */ /* 0x0083e4000c10e79e */
.L_x_4759:
[----:B------:R-:W-:Y:S05]  /*da80*/  BSYNC B0 ;  /* 0x0000000000007941 */ /* 0x000fea0003800000 */
.L_x_4758:
[----:B------:R-:W2:Y:S01]  /*da90*/  LDS R63, [R63.X4+0x2c80] ;  /* 0x002c80003f3f7984 */ /* 0x000ea20000004800 */
[----:B------:R-:W-:Y:S01]  /*daa0*/  BSSY B0, `(.L_x_4760) ;  /* 0x0000005000007945 */ /* 0x000fe20003800000 */
[----:B-1-3--:R-:W-:Y:S02]  /*dab0*/  IADD3 R99, R96, 0x780, RZ ;  /* 0x0000078060637810 */ /* 0x00afe40007ffe0ff */
[----:B------:R-:W-:Y:S01]  /*dac0*/  LEA.HI.SX32 R109, R109, R96, 0x1b ;  /* 0x000000606d6d7211 */ /* 0x000fe200078fdaff */
[----:B------:R-:W-:Y:S05]  /*dad0*/  @!P2 BRA `(.L_x_4761) ;  /* 0x000000100000a947 */ /* 0x000fea0003800000 */
[----:B--2---:R1:W-:Y:S02]  /*dae0*/  RED.E.ADD.F32.FTZ.RN.STRONG.GPU [R60.64+-0x400], R63 ;  /* 0xfffc003f3c00798e */ /* 0x0043e4000c10e79e */
.L_x_4761:
[----:B------:R-:W-:Y:S05]  /*daf0*/  BSYNC B0 ;  /* 0x0000000000007941 */ /* 0x000fea0003800000 */
.L_x_4760:
[----:B------:R-:W3:Y:S01]  /*db00*/  LDS R109, [R109.X4+0x2d80] ;  /* 0x002d80006d6d7984 */ /* 0x000ee20000004800 */
[----:B------:R-:W-:Y:S01]  /*db10*/  BSSY B0, `(.L_x_4762) ;  /* 0x0000005000007945 */ /* 0x000fe20003800000 */
[----:B-12---:R-:W-:-:S02]  /*db20*/  IADD3 R63, R96, 0x7c0, RZ ;  /* 0x000007c0603f7810 */ /* 0x006fc40007ffe0ff */
[----:B------:R-:W-:Y:S01]  /*db30*/  LEA.HI.SX32 R99, R99, R96, 0x1b ;  /* 0x0000006063637211 */ /* 0x000fe200078fdaff */
[----:B------:R-:W-:Y:S05]  /*db40*/  @!P3 BRA `(.L_x_4763) ;  /* 0x000000100000b947 */ /* 0x000fea0003800000 */
[----:B---3--:R1:W-:Y:S02]  /*db50*/  RED.E.ADD.F32.FTZ.RN.STRONG.GPU [R60.64+-0x300], R109 ;  /* 0xfffd006d3c00798e */ /* 0x0083e4000c10e79e */
.L_x_4763:
[----:B------:R-:W-:Y:S05]  /*db60*/  BSYNC B0 ;  /* 0x0000000000007941 */ /* 0x000fea0003800000 */
.L_x_4762:
[----:B------:R-:W2:Y:S01]  /*db70*/  LDS R99, [R99.X4+0x2e80] ;  /* 0x002e800063637984 */ /* 0x000ea20000004800 */
[----:B------:R-:W-:Y:S01]  /*db80*/  BSSY B0, `(.L_x_4764) ;  /* 0x0000004000007945 */ /* 0x000fe20003800000 */
[----:B------:R-:W-:Y:S01]  /*db90*/  LEA.HI.SX32 R63, R63, R96, 0x1b ;  /* 0x000000603f3f7211 */ /* 0x000fe200078fdaff */
[----:B------:R-:W-:Y:S05]  /*dba0*/  @!P4 BRA `(.L_x_4765) ;  /* 0x000000100000c947 */ /* 0x000fea0003800000 */
[----:B--2---:R2:W-:Y:S02]  /*dbb0*/  RED.E.ADD.F32.FTZ.RN.STRONG.GPU [R60.64+-0x200], R99 ;  /* 0xfffe00633c00798e */ /* 0x0045e4000c10e79e */
.L_x_4765:
[----:B------:R-:W-:Y:S05]  /*dbc0*/  BSYNC B0 ;  /* 0x0000000000007941 */ /* 0x000fea0003800000 */
.L_x_4764:
[----:B------:R-:W4:Y:S01]  /*dbd0*/  LDS R63, [R63.X4+0x2f80] ;  /* 0x002f80003f3f7984 */ /* 0x000f220000004800 */
[----:B------:R-:W-:Y:S01]  /*dbe0*/  BSSY B0, `(.L_x_4766) ;  /* 0x0000003000007945 */ /* 0x000fe20003800000 */
[----:B------:R-:W-:Y:S05]  /*dbf0*/  @!P5 BRA `(.L_x_4767) ;  /* 0x000000100000d947 */ /* 0x000fea0003800000 */
[----:B----4-:R4:W-:Y:S02]  /*dc00*/  RED.E.ADD.F32.FTZ.RN.STRONG.GPU [R60.64+-0x100], R63 ;  /* 0xffff003f3c00798e */ /* 0x0109e4000c10e79e */
.L_x_4767:
[----:B------:R-:W-:Y:S05]  /*dc10*/  BSYNC B0 ;  /* 0x0000000000007941 */ /* 0x000fea0003800000 */
.L_x_4766:
[----:B------:R-:W5:Y:S01]  /*dc20*/  SHFL.DOWN PT, R70, R65, 0x1, 0x1f ;  /* 0x08201f0041467f89 */ /* 0x000f6200000e0000 */
[----:B------:R-:W-:Y:S01]  /*dc30*/  ISETP.GT.AND P0, PT, R95, 0x1e, PT ;  /* 0x0000001e5f00780c */ /* 0x000fe20003f04270 */
[----:B------:R-:W-:Y:S01]  /*dc40*/  FFMA.FTZ R64, R71, R64, R117 ;  /* 0x0000004047407223 */ /* 0x000fe20000010075 */
[----:B-12-4-:R-:W-:Y:S01]  /*dc50*/  MOV R61, R65 ;  /* 0x00000041003d7202 */ /* 0x016fe20000000f00 */
[----:B---3--:R-:W1:Y:S01]  /*dc60*/  SHFL.DOWN PT, R109, R135, 0x1, 0x1f ;  /* 0x08201f00876d7f89 */ /* 0x008e6200000e0000 */
[----:B0-----:R-:W-:Y:S01]  /*dc70*/  MOV R62, R135 ;  /* 0x00000087003e7202 */ /* 0x001fe20000000f00 */
[----:B------:R-:W-:Y:S01]  /*dc80*/  FADD.FTZ R33, R64, R33 ;  /* 0x0000002140217221 */ /* 0x000fe20000010000 */
[----:B------:R-:W-:Y:S01]  /*dc90*/  MOV R63, R189 ;  /* 0x000000bd003f7202 */ /* 0x000fe20000000f00 */
[----:B------:R-:W0:Y:S01]  /*dca0*/  SHFL.DOWN PT, R166, R189, 0x1, 0x1f ;  /* 0x08201f00bda67f89 */ /* 0x000e2200000e0000 */
[----:B------:R-:W-:Y:S01]  /*dcb0*/  MOV R60, R165 ;  /* 0x000000a5003c7202 */ /* 0x000fe20000000f00 */
[----:B------:R-:W-:Y:S01]  /*dcc0*/  FMUL.FTZ R98, R203, R98 ;  /* 0x00000062cb627220 */ /* 0x000fe20000410000 */
[----:B------:R-:W-:Y:S01]  /*dcd0*/  ISETP.NE.AND P1, PT, R95, RZ, PT ;  /* 0x000000ff5f00720c */ /* 0x000fe20003f25270 */
[----:B------:R-:W2:Y:S01]  /*dce0*/  SHFL.DOWN PT, R99, R165, 0x1, 0x1f ;  /* 0x08201f00a5637f89 */ /* 0x000ea200000e0000 */
[----:B------:R-:W-:Y:S01]  /*dcf0*/  ISETP.NE.AND P2, PT, R96, RZ, PT ;  /* 0x000000ff6000720c */ /* 0x000fe20003f45270 */
[----:B------:R-:W-:Y:S01]  /*dd00*/  FMUL.FTZ R157, R204, R157 ;  /* 0x0000009dcc9d7220 */ /* 0x000fe20000410000 */
[----:B------:R-:W-:Y:S01]  /*dd10*/  BSSY B0, `(.L_x_4768) ;  /* 0x000007f000007945 */ /* 0x000fe20003800000 */
[----:B------:R-:W-:-:S02]  /*dd20*/  FMUL.FTZ R159, R224, R159 ;  /* 0x0000009fe09f7220 */ /* 0x000fc40000410000 */
[----:B------:R-:W-:Y:S02]  /*dd30*/  FMUL.FTZ R163, R206, R163 ;  /* 0x000000a3cea37220 */ /* 0x000fe40000410000 */
[----:B------:R-:W-:Y:S02]  /*dd40*/  FMUL.FTZ R100, R215, R100 ;  /* 0x00000064d7647220 */ /* 0x000fe40000410000 */
[----:B------:R-:W-:Y:S02]  /*dd50*/  FMUL.FTZ R169, R214, R169 ;  /* 0x000000a9d6a97220 */ /* 0x000fe40000410000 */
[----:B-----5:R-:W-:Y:S02]  /*dd60*/  @!P0 FADD.FTZ R61, R61, R70 ;  /* 0x000000463d3d8221 */ /* 0x020fe40000010000 */
[----:B------:R-:W-:Y:S02]  /*dd70*/  FMUL.FTZ R170, R213, R170 ;  /* 0x000000aad5aa7220 */ /* 0x000fe40000410000 */
[----:B-1----:R-:W-:Y:S01]  /*dd80*/  @!P0 FADD.FTZ R62, R62, R109 ;  /* 0x0000006d3e3e8221 */ /* 0x002fe20000010000 */
[----:B------:R-:W1:Y:S01]  /*dd90*/  SHFL.DOWN PT, R70, R61, 0x2, 0x1f ;  /* 0x08401f003d467f89 */ /* 0x000e6200000e0000 */
[----:B------:R-:W-:-:S02]  /*dda0*/  FMUL.FTZ R171, R212, R171 ;  /* 0x000000abd4ab7220 */ /* 0x000fc40000410000 */
[----:B0-----:R-:W-:Y:S02]  /*ddb0*/  @!P0 FADD.FTZ R63, R63, R166 ;  /* 0x000000a63f3f8221 */ /* 0x001fe40000010000 */
[----:B------:R-:W-:Y:S02]  /*ddc0*/  FMUL.FTZ R172, R211, R172 ;  /* 0x000000acd3ac7220 */ /* 0x000fe40000410000 */
[----:B--2---:R-:W-:Y:S01]  /*ddd0*/  @!P0 FADD.FTZ R60, R60, R99 ;  /* 0x000000633c3c8221 */ /* 0x004fe20000010000 */
[----:B------:R-:W0:Y:S01]  /*dde0*/  SHFL.DOWN PT, R166, R63, 0x2, 0x1f ;  /* 0x08401f003fa67f89 */ /* 0x000e2200000e0000 */
[----:B------:R-:W-:Y:S01]  /*ddf0*/  ISETP.GT.AND P0, PT, R95, 0x1d, PT ;  /* 0x0000001d5f00780c */ /* 0x000fe20003f04270 */
[----:B------:R-:W-:Y:S02]  /*de00*/  FMUL.FTZ R175, R210, R175 ;  /* 0x000000afd2af7220 */ /* 0x000fe40000410000 */
[----:B------:R-:W2:Y:S01]  /*de10*/  SHFL.DOWN PT, R99, R62, 0x2, 0x1f ;  /* 0x08401f003e637f89 */ /* 0x000ea200000e0000 */
[----:B------:R-:W-:-:S02]  /*de20*/  FMUL.FTZ R128, R127, R128 ;  /* 0x000000807f807220 */ /* 0x000fc40000410000 */
[----:B------:R-:W-:Y:S01]  /*de30*/  FMUL.FTZ R147, R126, R147 ;  /* 0x000000937e937220 */ /* 0x000fe20000410000 */
[----:B------:R-:W3:Y:S01]  /*de40*/  SHFL.DOWN PT, R65, R60, 0x2, 0x1f ;  /* 0x08401f003c417f89 */ /* 0x000ee200000e0000 */
[----:B------:R-:W-:Y:S02]  /*de50*/  FFMA.FTZ R118, R228, R118, R153 ;  /* 0x00000076e4767223 */ /* 0x000fe40000010099 */
[----:B------:R-:W-:Y:S02]  /*de60*/  FFMA.FTZ R227, R227, R112, R98 ;  /* 0x00000070e3e37223 */ /* 0x000fe40000010062 */
[----:B------:R-:W-:Y:S02]  /*de70*/  FFMA.FTZ R157, R226, R161, R157 ;  /* 0x000000a1e29d7223 */ /* 0x000fe4000001009d */
[----:B------:R-:W-:Y:S02]  /*de80*/  FFMA.FTZ R159, R160, R167, R159 ;  /* 0x000000a7a09f7223 */ /* 0x000fe4000001009f */
[----:B-1----:R-:W-:-:S02]  /*de90*/  @!P0 FADD.FTZ R61, R61, R70 ;  /* 0x000000463d3d8221 */ /* 0x002fc40000010000 */
[----:B------:R-:W-:Y:S02]  /*dea0*/  FFMA.FTZ R163, R225, R108, R163 ;  /* 0x0000006ce1a37223 */ /* 0x000fe400000100a3 */
[----:B------:R-:W-:Y:S01]  /*deb0*/  FFMA.FTZ R223, R223, R168, R100 ;  /* 0x000000a8dfdf7223 */ /* 0x000fe20000010064 */
[----:B------:R-:W1:Y:S01]  /*dec0*/  SHFL.DOWN PT, R70, R61, 0x4, 0x1f ;  /* 0x08801f003d467f89 */ /* 0x000e6200000e0000 */
[----:B------:R-:W-:Y:S02]  /*ded0*/  FFMA.FTZ R139, R216, R139, R169 ;  /* 0x0000008bd88b7223 */ /* 0x000fe400000100a9 */
[----:B0-----:R-:W-:Y:S02]  /*dee0*/  @!P0 FADD.FTZ R63, R63, R166 ;  /* 0x000000a63f3f8221 */ /* 0x001fe40000010000 */
[----:B------:R-:W-:Y:S02]  /*def0*/  FFMA.FTZ R217, R217, R66, R170 ;  /* 0x00000042d9d97223 */ /* 0x000fe400000100aa */
[----:B--2---:R-:W-:Y:S01]  /*df00*/  @!P0 FADD.FTZ R62, R62, R99 ;  /* 0x000000633e3e8221 */ /* 0x004fe20000010000 */
[----:B------:R-:W0:Y:S01]  /*df10*/  SHFL.DOWN PT, R166, R63, 0x4, 0x1f ;  /* 0x08801f003fa67f89 */ /* 0x000e2200000e0000 */
        /* <DEDUP_REMOVED lines=11> */
[----:B-1----:R-:W-:Y:S02]  /*dfd0*/  @!P0 FADD.FTZ R61, R61, R70 ;  /* 0x000000463d3d8221 */ /* 0x002fe40000010000 */
[----:B------:R-:W-:Y:S02]  /*dfe0*/  FFMA.FTZ R227, R164, R104, R227 ;  /* 0x00000068a4e37223 */ /* 0x000fe400000100e3 */
[----:B------:R-:W-:Y:S01]  /*dff0*/  FFMA.FTZ R157, R133, R114, R157 ;  /* 0x00000072859d7223 */ /* 0x000fe2000001009d */
[----:B------:R-:W1:Y:S01]  /*e000*/  SHFL.DOWN PT, R64, R61, 0x8, 0x1f ;  /* 0x09001f003d407f89 */ /* 0x000e6200000e0000 */
[----:B0-----:R-:W-:-:S02]  /*e010*/  @!P0 FADD.FTZ R63, R63, R166 ;  /* 0x000000a63f3f8221 */ /* 0x001fc40000010000 */
[----:B------:R-:W-:Y:S02]  /*e020*/  FFMA.FTZ R116, R156, R116, R159 ;  /* 0x000000749c747223 */ /* 0x000fe4000001009f */
[----:B--2---:R-:W-:Y:S01]  /*e030*/  @!P0 FADD.FTZ R62, R62, R99 ;  /* 0x000000633e3e8221 */ /* 0x004fe20000010000 */
[----:B------:R-:W0:Y:S01]  /*e040*/  SHFL.DOWN PT, R70, R63, 0x8, 0x1f ;  /* 0x09001f003f467f89 */ /* 0x000e2200000e0000 */
        /* <DEDUP_REMOVED lines=11> */
[----:B-1----:R-:W-:Y:S02]  /*e100*/  @!P0 FADD.FTZ R61, R61, R64 ;  /* 0x000000403d3d8221 */ /* 0x002fe40000010000 */
[----:B------:R-:W-:-:S02]  /*e110*/  FFMA.FTZ R221, R120, R150, R221 ;  /* 0x0000009678dd7223 */ /* 0x000fc400000100dd */
[----:B------:R-:W-:Y:S01]  /*e120*/  FFMA.FTZ R222, R105, R103, R222 ;  /* 0x0000006769de7223 */ /* 0x000fe200000100de */
[----:B------:R-:W1:Y:S01]  /*e130*/  SHFL.DOWN PT, R64, R61, 0x10, 0x1f ;  /* 0x0a001f003d407f89 */ /* 0x000e6200000e0000 */
[----:B0-----:R-:W-:Y:S02]  /*e140*/  @!P0 FADD.FTZ R63, R63, R70 ;  /* 0x000000463f3f8221 */ /* 0x001fe40000010000 */
[----:B------:R-:W-:Y:S02]  /*e150*/  FADD.FTZ R2, R101, R2 ;  /* 0x0000000265027221 */ /* 0x000fe40000010000 */
[----:B--2---:R-:W-:Y:S01]  /*e160*/  @!P0 FADD.FTZ R62, R62, R71 ;  /* 0x000000473e3e8221 */ /* 0x004fe20000010000 */
[----:B------:R-:W0:Y:S01]  /*e170*/  SHFL.DOWN PT, R70, R63, 0x10, 0x1f ;  /* 0x0a001f003f467f89 */ /* 0x000e2200000e0000 */
[----:B------:R-:W-:Y:S02]  /*e180*/  FADD.FTZ R35, R110, R35 ;  /* 0x000000236e237221 */ /* 0x000fe40000010000 */
[----:B---3--:R-:W-:Y:S01]  /*e190*/  @!P0 FADD.FTZ R60, R60, R65 ;  /* 0x000000413c3c8221 */ /* 0x008fe20000010000 */
[----:B------:R-:W2:Y:S01]  /*e1a0*/  SHFL.DOWN PT, R71, R62, 0x10, 0x1f ;  /* 0x0a001f003e477f89 */ /* 0x000ea200000e0000 */
[----:B------:R-:W-:Y:S01]  /*e1b0*/  ISETP.GT.AND P0, PT, R95, 0xf, PT ;  /* 0x0000000f5f00780c */ /* 0x000fe20003f04270 */
[----:B------:R-:W-:-:S02]  /*e1c0*/  FADD.FTZ R4, R149, R4 ;  /* 0x0000000495047221 */ /* 0x000fc40000010000 */
[----:B------:R-:W3:Y:S01]  /*e1d0*/  SHFL.DOWN PT, R65, R60, 0x10, 0x1f ;  /* 0x0a001f003c417f89 */ /* 0x000ee200000e0000 */
[----:B------:R-:W-:Y:S02]  /*e1e0*/  FADD.FTZ R32, R137, R32 ;  /* 0x0000002089207221 */ /* 0x000fe40000010000 */
[----:B------:R-:W-:Y:S02]  /*e1f0*/  FADD.FTZ R5, R162, R5 ;  /* 0x00000005a2057221 */ /* 0x000fe40000010000 */
[----:B------:R-:W-:Y:S02]  /*e200*/  FADD.FTZ R31, R118, R31 ;  /* 0x0000001f761f7221 */ /* 0x000fe40000010000 */
[----:B------:R-:W-:Y:S02]  /*e210*/  FADD.FTZ R6, R145, R6 ;  /* 0x0000000691067221 */ /* 0x000fe40000010000 */
[----:B------:R-:W-:Y:S02]  /*e220*/  FADD.FTZ R30, R227, R30 ;  /* 0x0000001ee31e7221 */ /* 0x000fe40000010000 */
[----:B-1----:R-:W-:-:S02]  /*e230*/  @!P0 FADD.FTZ R61, R61, R64 ;  /* 0x000000403d3d8221 */ /* 0x002fc40000010000 */
[----:B------:R-:W-:Y:S02]  /*e240*/  FADD.FTZ R7, R143, R7 ;  /* 0x000000078f077221 */ /* 0x000fe40000010000 */
[----:B------:R-:W-:Y:S02]  /*e250*/  FADD.FTZ R28, R157, R28 ;  /* 0x0000001c9d1c7221 */ /* 0x000fe40000010000 */
[----:B0-----:R-:W-:Y:S02]  /*e260*/  @!P0 FADD.FTZ R63, R63, R70 ;  /* 0x000000463f3f8221 */ /* 0x001fe40000010000 */
        /* <DEDUP_REMOVED lines=41> */
.L_x_4769:
[----:B0-----:R-:W-:Y:S05]  /*e500*/  BSYNC B0 ;  /* 0x0000000000007941 */ /* 0x001fea0003800000 */
.L_x_4768:
        /* <DEDUP_REMOVED lines=8> */
.L_x_4669:
        /* <DEDUP_REMOVED lines=8> */
[----:B------:R-:W3:Y:S01]  /*e610*/  LDL R98, [R1] ;  /* 0x0000000001627983 */ /* 0x000ee20000100800 */
[----:B------:R-:W-:Y:S01]  /*e620*/  PRMT R29, RZ, 0x7610, R29 ;  /* 0x00007610ff1d7816 */ /* 0x000fe2000000001d */
[----:B------:R-:W-:Y:S01]  /*e630*/  ULDC.64 UR34, c[0x0][0x2f8] ;  /* 0x0000be0000227ab9 */ /* 0x000fe20000000a00 */
[----:B------:R-:W-:-:S02]  /*e640*/  LOP3.LUT R54, R94, 0x80, RZ, 0xfc, !PT ;  /* 0x000000805e367812 */ /* 0x000fc400078efcff */
[----:B------:R-:W-:Y:S02]  /*e650*/  PRMT R37, RZ, 0x7610, R37 ;  /* 0x00007610ff257816 */ /* 0x000fe40000000025 */
[C---:B------:R-:W-:Y:S02]  /*e660*/  LOP3.LUT R52, R94.reuse, 0xa0, RZ, 0xfc, !PT ;  /* 0x000000a05e347812 */ /* 0x040fe400078efcff */
        /* <DEDUP_REMOVED lines=54> */
[----:B------:R-:W-:-:S02]  /*e9d0*/  LOP3.LUT R68, R68, 0xfffffe00, RZ, 0xc0, !PT ;  /* 0xfffffe0044447812 */ /* 0x000fc400078ec0ff */
        /* <DEDUP_REMOVED lines=16> */
[----:B------:R-:W-:Y:S01]  /*eae0*/  STS.U16 [R199+0x3c0], R78 ;  /* 0x0003c04ec7007388 */ /* 0x000fe20000000400 */
[----:B------:R-:W-:-:S06]  /*eaf0*/  NOP ;  /* 0x0000000000007918 */ /* 0x000fcc0000000000 */
[----:B------:R-:W1:Y:S04]  /*eb00*/  LDS.U16 R29, [R93] ;  /* 0x000000005d1d7984 */ /* 0x000e680000000400 */
[----:B------:R-:W2:Y:S04]  /*eb10*/  LDS.U16 R37, [R93+0x2] ;  /* 0x000002005d257984 */ /* 0x000ea80000000400 */
[----:B------:R-:W3:Y:S04]  /*eb20*/  LDS.U16 R39, [R93+0x4] ;  /* 0x000004005d277984 */ /* 0x000ee80000000400 */
[----:B------:R-:W4:Y:S04]  /*eb30*/  LDS.U16 R41, [R93+0x6] ;  /* 0x000006005d297984 */ /* 0x000f280000000400 */
[----:B------:R-:W-:Y:S01]  /*eb40*/  LDS.U16 R45, [R93+0x12] ;  /* 0x000012005d2d7984 */ /* 0x000fe20000000400 */
[----:B0-----:R-:W-:-:S03]  /*eb50*/  LEA R76, R95, R68, 0x4 ;  /* 0x000000445f4c7211 */ /* 0x001fc600078e20ff */
[----:B------:R-:W-:Y:S01]  /*eb60*/  LDS.U16 R16, [R93+0x1a] ;  /* 0x00001a005d107984 */ /* 0x000fe20000000400 */
[----:B-1----:R-:W-:-:S05]  /*eb70*/  PRMT R29, RZ, 0x5410, R29 ;  /* 0x00005410ff1d7816 */ /* 0x002fca000000001d */
[----:B------:R-:W-:Y:S01]  /*eb80*/  FADD.FTZ R43, R29, UR5 ;  /* 0x000000051d2b7e21 */ /* 0x000fe20008010000 */
[----:B--2---:R-:W-:Y:S01]  /*eb90*/  PRMT R37, RZ, 0x5410, R37 ;  /* 0x00005410ff257816 */ /* 0x004fe20000000025 */
[----:B------:R-:W-:Y:S03]  /*eba0*/  LDS.U16 R29, [R93+0x8] ;  /* 0x000008005d1d7984 */ /* 0x000fe60000000400 */
[----:B------:R-:W-:Y:S02]  /*ebb0*/  FSETP.GTU.FTZ.AND P4, PT, R43, 20, PT ;  /* 0x41a000002b00780b */ /* 0x000fe40003f9c000 */
[----:B---3--:R-:W-:Y:S01]  /*ebc0*/  PRMT R39, RZ, 0x5410, R39 ;  /* 0x00005410ff277816 */ /* 0x008fe20000000027 */
[----:B------:R-:W-:Y:S01]  /*ebd0*/  FADD.FTZ R49, R37, UR5 ;  /* 0x0000000525317e21 */ /* 0x000fe20008010000 */
[----:B----4-:R-:W-:Y:S01]  /*ebe0*/  PRMT R41, RZ, 0x5410, R41 ;  /* 0x00005410ff297816 */ /* 0x010fe20000000029 */
[----:B------:R-:W-:Y:S02]  /*ebf0*/  LDS.U16 R37, [R93+0xa] ;  /* 0x00000a005d257984 */ /* 0x000fe40000000400 */
[----:B------:R-:W-:Y:S01]  /*ec00*/  FADD.FTZ R51, R39, UR5 ;  /* 0x0000000527337e21 */ /* 0x000fe20008010000 */
[----:B------:R-:W-:Y:S01]  /*ec10*/  FSETP.GTU.FTZ.AND P5, PT, R49, 20, PT ;  /* 0x41a000003100780b */ /* 0x000fe20003fbc000 */
[----:B------:R-:W0:Y:S03]  /*ec20*/  LDS.U16 R39, [R93+0xc] ;  /* 0x00000c005d277984 */ /* 0x000e260000000400 */
[----:B------:R-:W-:Y:S01]  /*ec30*/  FSETP.GTU.FTZ.AND P0, PT, R51, 20, PT ;  /* 0x41a000003300780b */ /* 0x000fe20003f1c000 */
[----:B------:R-:W-:-:S04]  /*ec40*/  @!P4 FMUL.FTZ R43, R43, -1.4426950216293334961 ;  /* 0xbfb8aa3b2b2bc820 */ /* 0x000fc80000410000 */
[----:B------:R1:W2:Y:S04]  /*ec50*/  @!P4 MUFU.EX2 R47, R43 ;  /* 0x0000002b002fc308 */ /* 0x0002a80000000800 */
[----:B------:R-:W-:Y:S01]  /*ec60*/  @!P5 FMUL.FTZ R49, R49, -1.4426950216293334961 ;  /* 0xbfb8aa3b3131d820 */ /* 0x000fe20000410000 */
[----:B-1----:R-:W1:Y:S03]  /*ec70*/  LDS.U16 R43, [R93+0x10] ;  /* 0x000010005d2b7984 */ /* 0x002e660000000400 */
[----:B------:R-:W-:Y:S02]  /*ec80*/  @!P0 FMUL.FTZ R51, R51, -1.4426950216293334961 ;  /* 0xbfb8aa3b33338820 */ /* 0x000fe40000410000 */
[----:B------:R-:W3:Y:S01]  /*ec90*/  @!P5 MUFU.EX2 R49, R49 ;  /* 0x000000310031d308 */ /* 0x000ee20000000800 */
[----:B------:R-:W-:-:S02]  /*eca0*/  FADD.FTZ R53, R41, UR5 ;  /* 0x0000000529357e21 */ /* 0x000fc40008010000 */
[----:B------:R-:W4:Y:S05]  /*ecb0*/  LDS.U16 R41, [R93+0xe] ;  /* 0x00000e005d297984 */ /* 0x000f2a0000000400 */
[----:B------:R-:W5:Y:S01]  /*ecc0*/  @!P0 MUFU.EX2 R51, R51 ;  /* 0x0000003300338308 */ /* 0x000f620000000800 */
[----:B--2---:R-:W-:Y:S02]  /*ecd0*/  @!P4 FADD.FTZ R47, R47, 1 ;  /* 0x3f8000002f2fc421 */ /* 0x004fe40000010000 */
[----:B---3--:R-:W-:-:S05]  /*ece0*/  @!P5 FADD.FTZ R49, R49, 1 ;  /* 0x3f8000003131d421 */ /* 0x008fca0000010000 */
[----:B------:R-:W2:Y:S01]  /*ecf0*/  @!P4 MUFU.RCP R62, R47 ;  /* 0x0000002f003ec308 */ /* 0x000ea20000001000 */
[----:B------:R-:W-:Y:S01]  /*ed00*/  FSETP.GTU.FTZ.AND P1, PT, R53, 20, PT ;  /* 0x41a000003500780b */ /* 0x000fe20003f3c000 */
[----:B-----5:R-:W-:-:S06]  /*ed10*/  @!P0 FADD.FTZ R51, R51, 1 ;  /* 0x3f80000033338421 */ /* 0x020fcc0000010000 */
[----:B------:R-:W3:Y:S01]  /*ed20*/  @!P5 MUFU.RCP R49, R49 ;  /* 0x000000310031d308 */ /* 0x000ee20000001000 */
[----:B0-----:R-:W-:-:S07]  /*ed30*/  PRMT R39, RZ, 0x5410, R39 ;  /* 0x00005410ff277816 */ /* 0x001fce0000000027 */
[----:B------:R-:W0:Y:S01]  /*ed40*/  @!P0 MUFU.RCP R64, R51 ;  /* 0x0000003300408308 */ /* 0x000e220000001000 */
[----:B------:R-:W-:Y:S01]  /*ed50*/  FADD.FTZ R39, R39, UR5 ;  /* 0x0000000527277e21 */ /* 0x000fe20008010000 */
[----:B------:R-:W-:Y:S02]  /*ed60*/  PRMT R45, RZ, 0x5410, R45 ;  /* 0x00005410ff2d7816 */ /* 0x000fe4000000002d */
[----:B-1----:R-:W-:Y:S01]  /*ed70*/  PRMT R43, RZ, 0x5410, R43 ;  /* 0x00005410ff2b7816 */ /* 0x002fe2000000002b */
[----:B--2---:R-:W-:Y:S01]  /*ed80*/  @!P4 FMUL.FTZ R17, R17, R62 ;  /* 0x0000003e1111c220 */ /* 0x004fe20000410000 */
[----:B------:R-:W-:Y:S01]  /*ed90*/  FSETP.GTU.FTZ.AND P4, PT, R39, 20, PT ;  /* 0x41a000002700780b */ /* 0x000fe20003f9c000 */
[----:B------:R-:W-:Y:S02]  /*eda0*/  FADD.FTZ R45, R45, UR5 ;  /* 0x000000052d2d7e21 */ /* 0x000fe40008010000 */
[----:B------:R-:W-:Y:S02]  /*edb0*/  FADD.FTZ R43, R43, UR5 ;  /* 0x000000052b2b7e21 */ /* 0x000fe40008010000 */
[----:B------:R-:W-:-:S02]  /*edc0*/  @!P1 FMUL.FTZ R53, R53, -1.4426950216293334961 ;  /* 0xbfb8aa3b35359820 */ /* 0x000fc40000410000 */
[----:B---3--:R-:W-:Y:S01]  /*edd0*/  @!P5 FMUL.FTZ R18, R18, R49 ;  /* 0x000000311212d220 */ /* 0x008fe20000410000 */
[----:B------:R-:W-:Y:S01]  /*ede0*/  FSETP.GTU.FTZ.AND P5, PT, R43, 20, PT ;  /* 0x41a000002b00780b */ /* 0x000fe20003fbc000 */
[----:B0-----:R-:W-:Y:S01]  /*edf0*/  @!P0 FMUL.FTZ R19, R19, R64 ;  /* 0x0000004013138220 */ /* 0x001fe20000410000 */
[----:B------:R-:W-:Y:S01]  /*ee00*/  FSETP.GTU.FTZ.AND P0, PT, R45, 20, PT ;  /* 0x41a000002d00780b */ /* 0x000fe20003f1c000 */
[----:B------:R-:W0:Y:S01]  /*ee10*/  @!P1 MUFU.EX2 R53, R53 ;  /* 0x0000003500359308 */ /* 0x000e220000000800 */
[----:B------:R-:W-:Y:S02]  /*ee20*/  PRMT R29, RZ, 0x5410, R29 ;  /* 0x00005410ff1d7816 */ /* 0x000fe4000000001d */
[----:B------:R-:W-:Y:S01]  /*ee30*/  PRMT R37, RZ, 0x5410, R37 ;  /* 0x00005410ff257816 */ /* 0x000fe20000000025 */
[----:B------:R-:W-:Y:S01]  /*ee40*/  @!P4 FMUL.FTZ R39, R39, -1.4426950216293334961 ;  /* 0xbfb8aa3b2727c820 */ /* 0x000fe20000410000 */
[----:B----4-:R-:W-:Y:S01]  /*ee50*/  PRMT R41, RZ, 0x5410, R41 ;  /* 0x00005410ff297816 */ /* 0x010fe20000000029 */
[----:B------:R-:W-:-:S02]  /*ee60*/  FADD.FTZ R29, R29, UR5 ;  /* 0x000000051d1d7e21 */ /* 0x000fc40008010000 */
[----:B------:R-:W-:Y:S02]  /*ee70*/  FADD.FTZ R37, R37, UR5 ;  /* 0x0000000525257e21 */ /* 0x000fe40008010000 */
[----:B------:R-:W-:Y:S01]  /*ee80*/  @!P5 FMUL.FTZ R43, R43, -1.4426950216293334961 ;  /* 0xbfb8aa3b2b2bd820 */ /* 0x000fe20000410000 */
[----:B------:R-:W-:Y:S01]  /*ee90*/  FSETP.GTU.FTZ.AND P2, PT, R29, 20, PT ;  /* 0x41a000001d00780b */ /* 0x000fe20003f5c000 */
[----:B------:R-:W-:Y:S01]  /*eea0*/  FADD.FTZ R41, R41, UR5 ;  /* 0x0000000529297e21 */ /* 0x000fe20008010000 */
[----:B------:R-:W-:Y:S01]  /*eeb0*/  FSETP.GTU.FTZ.AND P3, PT, R37, 20, PT ;  /* 0x41a000002500780b */ /* 0x000fe20003f7c000 */
[----:B------:R-:W-:Y:S01]  /*eec0*/  @!P0 FMUL.FTZ R45, R45, -1.4426950216293334961 ;  /* 0xbfb8aa3b2d2d8820 */ /* 0x000fe20000410000 */
[----:B------:R-:W1:Y:S01]  /*eed0*/  @!P4 MUFU.EX2 R39, R39 ;  /* 0x000000270027c308 */ /* 0x000e620000000800 */
[----:B0-----:R-:W-:Y:S01]  /*eee0*/  @!P1 FADD.FTZ R53, R53, 1 ;  /* 0x3f80000035359421 */ /* 0x001fe20000010000 */
[----:B------:R-:W-:-:S06]  /*eef0*/  FSETP.GTU.FTZ.AND P6, PT, R41, 20, PT ;  /* 0x41a000002900780b */ /* 0x000fcc0003fdc000 */
[----:B------:R-:W0:Y:S01]  /*ef00*/  @!P5 MUFU.EX2 R43, R43 ;  /* 0x0000002b002bd308 */ /* 0x000e220000000800 */
[----:B------:R-:W-:-:S07]  /*ef10*/  @!P2 FMUL.FTZ R29, R29, -1.4426950216293334961 ;  /* 0xbfb8aa3b1d1da820 */ /* 0x000fce0000410000 */
[----:B------:R-:W2:Y:S01]  /*ef20*/  @!P0 MUFU.EX2 R45, R45 ;  /* 0x0000002d002d8308 */ /* 0x000ea20000000800 */
[----:B------:R-:W-:-:S07]  /*ef30*/  @!P3 FMUL.FTZ R37, R37, -1.4426950216293334961 ;  /* 0xbfb8aa3b2525b820 */ /* 0x000fce0000410000 */
[----:B------:R-:W3:Y:S01]  /*ef40*/  @!P1 MUFU.RCP R67, R53 ;  /* 0x0000003500439308 */ /* 0x000ee20000001000 */
[----:B-1----:R-:W-:Y:S02]  /*ef50*/  @!P4 FADD.FTZ R39, R39, 1 ;  /* 0x3f8000002727c421 */ /* 0x002fe40000010000 */
[----:B------:R-:W-:Y:S02]  /*ef60*/  @!P6 FMUL.FTZ R41, R41, -1.4426950216293334961 ;  /* 0xbfb8aa3b2929e820 */ /* 0x000fe40000410000 */
[----:B0-----:R-:W-:-:S03]  /*ef70*/  @!P5 FADD.FTZ R43, R43, 1 ;  /* 0x3f8000002b2bd421 */ /* 0x001fc60000010000 */
[----:B------:R-:W0:Y:S01]  /*ef80*/  @!P2 MUFU.EX2 R29, R29 ;  /* 0x0000001d001da308 */ /* 0x000e220000000800 */
[----:B--2---:R-:W-:-:S07]  /*ef90*/  @!P0 FADD.FTZ R45, R45, 1 ;  /* 0x3f8000002d2d8421 */ /* 0x004fce0000010000 */
[----:B------:R-:W1:Y:S01]  /*efa0*/  @!P3 MUFU.EX2 R37, R37 ;  /* 0x000000250025b308 */ /* 0x000e620000000800 */
[----:B---3--:R-:W-:Y:S01]  /*efb0*/  @!P1 FMUL.FTZ R20, R20, R67 ;  /* 0x0000004314149220 */ /* 0x008fe20000410000 */
[----:B------:R-:W-:-:S06]  /*efc0*/  PRMT R67, R15, 0x7632, R67 ;  /* 0x000076320f437816 */ /* 0x000fcc0000000043 */
[----:B------:R2:W-:Y:S02]  /*efd0*/  @!P4 MUFU.RCP R68, R39 ;  /* 0x000000270044c308 */ /* 0x0005e40000001000 */
[----:B--2---:R-:W-:-:S06]  /*efe0*/  IADD3 R39, R76, 0xe, RZ ;  /* 0x0000000e4c277810 */ /* 0x004fcc0007ffe0ff */
[----:B------:R-:W2:Y:S08]  /*eff0*/  @!P6 MUFU.EX2 R41, R41 ;  /* 0x000000290029e308 */ /* 0x000eb00000000800 */
[----:B------:R3:W-:Y:S08]  /*f000*/  @!P5 MUFU.RCP R71, R43 ;  /* 0x0000002b0047d308 */ /* 0x0007f00000001000 */
[----:B------:R4:W-:Y:S01]  /*f010*/  @!P0 MUFU.RCP R74, R45 ;  /* 0x0000002d004a8308 */ /* 0x0009e20000001000 */
[----:B---3--:R-:W-:-:S02]  /*f020*/  LEA.HI.SX32 R43, R39, R76, 0x1b ;  /* 0x0000004c272b7211 */ /* 0x008fc400078fdaff */
[----:B------:R-:W-:Y:S02]  /*f030*/  F2FP.BF16.PACK_AB R39, R13, R14 ;  /* 0x0000000e0d27723e */ /* 0x000fe400000010ff */
[----:B------:R-:W3:Y:S01]  /*f040*/  LDS.U16 R13, [R93+0x14] ;  /* 0x000014005d0d7984 */ /* 0x000ee20000000400 */
[----:B----4-:R-:W-:Y:S01]  /*f050*/  PRMT R45, R15, 0x7610, R45 ;  /* 0x000076100f2d7816 */ /* 0x010fe2000000002d */
[----:B0-----:R-:W-:Y:S02]  /*f060*/  @!P2 FADD.FTZ R29, R29, 1 ;  /* 0x3f8000001d1da421 */ /* 0x001fe40000010000 */
[----:B------:R-:W0:Y:S01]  /*f070*/  LDS.U16 R15, [R93+0x18] ;  /* 0x000018005d0f7984 */ /* 0x000e220000000400 */
[----:B-1----:R-:W-:Y:S01]  /*f080*/  @!P3 FADD.FTZ R37, R37, 1 ;  /* 0x3f8000002525b421 */ /* 0x002fe20000010000 */
[----:B------:R1:W4:Y:S01]  /*f090*/  @!P2 MUFU.RCP R70, R29 ;  /* 0x0000001d0046a308 */ /* 0x0003220000001000 */
[----:B--2---:R-:W-:Y:S01]  /*f0a0*/  @!P6 FADD.FTZ R41, R41, 1 ;  /* 0x3f8000002929e421 */ /* 0x004fe20000010000 */
[----:B------:R-:W-:Y:S06]  /*f0b0*/  LDS.U16 R14, [R93+0x16] ;  /* 0x000016005d0e7984 */ /* 0x000fec0000000400 */
[----:B------:R2:W-:Y:S01]  /*f0c0*/  @!P3 MUFU.RCP R69, R37 ;  /* 0x000000250045b308 */ /* 0x0005e20000001000 */
[----:B-1----:R-:W-:-:S02]  /*f0d0*/  IADD3 R29, R76, 0x6, RZ ;  /* 0x000000064c1d7810 */ /* 0x002fc40007ffe0ff */
[----:B--2---:R-:W-:-:S05]  /*f0e0*/  IADD3 R37, R76, 0x9, RZ ;  /* 0x000000094c257810 */ /* 0x004fca0007ffe0ff */
[----:B------:R1:W2:Y:S01]  /*f0f0*/  @!P6 MUFU.RCP R72, R41 ;  /* 0x000000290048e308 */ /* 0x0002a20000001000 */
[-C--:B------:R-:W-:Y:S02]  /*f100*/  LEA.HI.SX32 R61, R37, R76.reuse, 0x1b ;  /* 0x0000004c253d7211 */ /* 0x080fe400078fdaff */
[----:B------:R-:W-:Y:S01]  /*f110*/  LDS.U16 R37, [R93+0x1e] ;  /* 0x00001e005d257984 */ /* 0x000fe20000000400 */
[----:B-1----:R-:W-:-:S03]  /*f120*/  LEA.HI.SX32 R41, R29, R76, 0x1b ;  /* 0x0000004c1d297211 */ /* 0x002fc600078fdaff */
[----:B------:R-:W1:Y:S04]  /*f130*/  LDS.U16 R29, [R93+0x1c] ;  /* 0x00001c005d1d7984 */ /* 0x000e680000000400 */
[----:B------:R-:W-:Y:S01]  /*f140*/  BAR.SYNC.DEFER_BLOCKING 0x0 ;  /* 0x0000000000007b1d */ /* 0x000fe20000010000 */
[C---:B------:R-:W-:Y:S02]  /*f150*/  IADD3 R47, R76.reuse, 0x1, RZ ;  /* 0x000000014c2f7810 */ /* 0x040fe40007ffe0ff */
[C---:B------:R-:W-:Y:S02]  /*f160*/  IADD3 R49, R76.reuse, 0x2, RZ ;  /* 0x000000024c317810 */ /* 0x040fe40007ffe0ff */
[C---:B------:R-:W-:Y:S02]  /*f170*/  IADD3 R51, R76.reuse, 0x3, RZ ;  /* 0x000000034c337810 */ /* 0x040fe40007ffe0ff */
[----:B------:R-:W-:-:S02]  /*f180*/  IADD3 R53, R76, 0x4, RZ ;  /* 0x000000044c357810 */ /* 0x000fc40007ffe0ff */
[C---:B------:R-:W-:Y:S02]  /*f190*/  IADD3 R55, R76.reuse, 0x5, RZ ;  /* 0x000000054c377810 */ /* 0x040fe40007ffe0ff */
[-C--:B------:R-:W-:Y:S02]  /*f1a0*/  LEA.HI.SX32 R47, R47, R76.reuse, 0x1b ;  /* 0x0000004c2f2f7211 */ /* 0x080fe400078fdaff */
[-C--:B------:R-:W-:Y:S02]  /*f1b0*/  LEA.HI.SX32 R49, R49, R76.reuse, 0x1b ;  /* 0x0000004c31317211 */ /* 0x080fe400078fdaff */
[C---:B------:R-:W-:Y:S02]  /*f1c0*/  IADD3 R57, R76.reuse, 0x7, RZ ;  /* 0x000000074c397810 */ /* 0x040fe40007ffe0ff */
[----:B------:R-:W-:Y:S02]  /*f1d0*/  LEA.HI.SX32 R51, R51, R76, 0x1b ;  /* 0x0000004c33337211 */ /* 0x000fe400078fdaff */
[----:B------:R-:W-:-:S02]  /*f1e0*/  IADD3 R59, R76, 0x8, RZ ;  /* 0x000000084c3b7810 */ /* 0x000fc40007ffe0ff */
[-C--:B------:R-:W-:Y:S02]  /*f1f0*/  LEA.HI.SX32 R53, R53, R76.reuse, 0x1b ;  /* 0x0000004c35357211 */ /* 0x080fe400078fdaff */
[----:B---3--:R-:W-:Y:S02]  /*f200*/  PRMT R13, RZ, 0x5410, R13 ;  /* 0x00005410ff0d7816 */ /* 0x008fe4000000000d */
[----:B0-----:R-:W-:Y:S02]  /*f210*/  PRMT R15, RZ, 0x5410, R15 ;  /* 0x00005410ff0f7816 */ /* 0x001fe4000000000f */
[----:B------:R-:W-:Y:S02]  /*f220*/  LEA.HI.SX32 R55, R55, R76, 0x1b ;  /* 0x0000004c37377211 */ /* 0x000fe400078fdaff */
[----:B------:R-:W-:Y:S02]  /*f230*/  SHF.L.U32 R47, R47, 0x1, RZ ;  /* 0x000000012f2f7819 */ /* 0x000fe400000006ff */
[----:B------:R-:W-:-:S02]  /*f240*/  F2FP.BF16.PACK_AB R11, R11, R12 ;  /* 0x0000000c0b0b723e */ /* 0x000fc400000010ff */
[----:B------:R-:W-:Y:S02]  /*f250*/  SHF.L.U32 R49, R49, 0x1, RZ ;  /* 0x0000000131317819 */ /* 0x000fe400000006ff */
[----:B------:R-:W-:Y:S02]  /*f260*/  F2FP.BF16.PACK_AB R9, R9, R10 ;  /* 0x0000000a0909723e */ /* 0x000fe400000010ff */
[-C--:B------:R-:W-:Y:S02]  /*f270*/  LEA.HI.SX32 R57, R57, R76.reuse, 0x1b ;  /* 0x0000004c39397211 */ /* 0x080fe400078fdaff */
[----:B------:R-:W-:Y:S02]  /*f280*/  PRMT R10, R39, 0x7632, R10 ;  /* 0x00007632270a7816 */ /* 0x000fe4000000000a */
[----:B------:R-:W-:Y:S01]  /*f290*/  SHF.L.U32 R51, R51, 0x1, RZ ;  /* 0x0000000133337819 */ /* 0x000fe200000006ff */
[----:B------:R-:W-:Y:S01]  /*f2a0*/  STS.U16 [R93], R45 ;  /* 0x0000002d5d007388 */ /* 0x000fe20000000400 */
[C---:B------:R-:W-:Y:S01]  /*f2b0*/  IADD3 R62, R76.reuse, 0xa, RZ ;  /* 0x0000000a4c3e7810 */ /* 0x040fe20007ffe0ff */
[----:B------:R-:W-:Y:S01]  /*f2c0*/  FADD.FTZ R13, R13, UR5 ;  /* 0x000000050d0d7e21 */ /* 0x000fe20008010000 */
[----:B------:R-:W-:Y:S01]  /*f2d0*/  LEA.HI.SX32 R59, R59, R76, 0x1b ;  /* 0x0000004c3b3b7211 */ /* 0x000fe200078fdaff */
[----:B------:R-:W-:Y:S01]  /*f2e0*/  FADD.FTZ R15, R15, UR5 ;  /* 0x000000050f0f7e21 */ /* 0x000fe20008010000 */
[----:B------:R-:W-:Y:S01]  /*f2f0*/  SHF.L.U32 R53, R53, 0x1, RZ ;  /* 0x0000000135357819 */ /* 0x000fe200000006ff */
[----:B------:R-:W-:Y:S01]  /*f300*/  STS.U16 [R47+0x2], R67 ;  /* 0x000002432f007388 */ /* 0x000fe20000000400 */
[----:B------:R-:W-:-:S02]  /*f310*/  IADD3 R63, R76, 0xb, RZ ;  /* 0x0000000b4c3f7810 */ /* 0x000fc40007ffe0ff */
[----:B------:R-:W-:Y:S02]  /*f320*/  PRMT R12, R11, 0x7632, R12 ;  /* 0x000076320b0c7816 */ /* 0x000fe4000000000c */
[----:B------:R-:W-:Y:S02]  /*f330*/  SHF.L.U32 R55, R55, 0x1, RZ ;  /* 0x0000000137377819 */ /* 0x000fe400000006ff */
[----:B------:R-:W-:Y:S01]  /*f340*/  F2FP.BF16.PACK_AB R7, R7, R8 ;  /* 0x000000080707723e */ /* 0x000fe200000010ff */
[----:B------:R-:W-:Y:S01]  /*f350*/  STS.U16 [R49+0x4], R39 ;  /* 0x0000042731007388 */ /* 0x000fe20000000400 */
[C---:B------:R-:W-:Y:S02]  /*f360*/  IADD3 R64, R76.reuse, 0xc, RZ ;  /* 0x0000000c4c407810 */ /* 0x040fe40007ffe0ff */
[----:B------:R-:W-:Y:S01]  /*f370*/  SHF.L.U32 R41, R41, 0x1, RZ ;  /* 0x0000000129297819 */ /* 0x000fe200000006ff */
[----:B------:R-:W-:Y:S01]  /*f380*/  STS.U16 [R51+0x6], R10 ;  /* 0x0000060a33007388 */ /* 0x000fe20000000400 */
[----:B------:R-:W-:-:S02]  /*f390*/  IADD3 R65, R76, 0xd, RZ ;  /* 0x0000000d4c417810 */ /* 0x000fc40007ffe0ff */
[----:B------:R-:W-:Y:S02]  /*f3a0*/  PRMT R8, R9, 0x7632, R8 ;  /* 0x0000763209087816 */ /* 0x000fe40000000008 */
[----:B------:R-:W-:Y:S01]  /*f3b0*/  SHF.L.U32 R57, R57, 0x1, RZ ;  /* 0x0000000139397819 */ /* 0x000fe200000006ff */
[----:B----4-:R-:W-:Y:S01]  /*f3c0*/  @!P2 FMUL.FTZ R21, R21, R70 ;  /* 0x000000461515a220 */ /* 0x010fe20000410000 */
[----:B------:R-:W-:Y:S01]  /*f3d0*/  LEA.HI.SX32 R62, R62, R76, 0x1b ;  /* 0x0000004c3e3e7211 */ /* 0x000fe200078fdaff */
[----:B------:R-:W-:Y:S01]  /*f3e0*/  @!P0 FMUL.FTZ R27, R27, R74 ;  /* 0x0000004a1b1b8220 */ /* 0x000fe20000410000 */
[----:B------:R-:W-:Y:S01]  /*f3f0*/  SHF.L.U32 R59, R59, 0x1, RZ ;  /* 0x000000013b3b7819 */ /* 0x000fe200000006ff */
[----:B------:R-:W-:Y:S01]  /*f400*/  STS.U16 [R53+0x8], R11 ;  /* 0x0000080b35007388 */ /* 0x000fe20000000400 */
[----:B------:R-:W-:Y:S02]  /*f410*/  F2FP.BF16.PACK_AB R5, R5, R6 ;  /* 0x000000060505723e */ /* 0x000fe400000010ff */
[----:B------:R-:W-:Y:S01]  /*f420*/  IADD3 R66, R76, 0xf, RZ ;  /* 0x0000000f4c427810 */ /* 0x000fe20007ffe0ff */
[----:B------:R-:W-:Y:S01]  /*f430*/  STS.U16 [R55+0xa], R12 ;  /* 0x00000a0c37007388 */ /* 0x000fe20000000400 */
[----:B------:R-:W-:-:S02]  /*f440*/  LEA.HI.SX32 R63, R63, R76, 0x1b ;  /* 0x0000004c3f3f7211 */ /* 0x000fc400078fdaff */
[----:B------:R-:W-:Y:S02]  /*f450*/  PRMT R6, R7, 0x7632, R6 ;  /* 0x0000763207067816 */ /* 0x000fe40000000006 */
[----:B------:R-:W-:Y:S01]  /*f460*/  SHF.L.U32 R61, R61, 0x1, RZ ;  /* 0x000000013d3d7819 */ /* 0x000fe200000006ff */
[----:B--2---:R-:W-:Y:S01]  /*f470*/  @!P6 FMUL.FTZ R25, R25, R72 ;  /* 0x000000481919e220 */ /* 0x004fe20000410000 */
[-C--:B------:R-:W-:Y:S01]  /*f480*/  LEA.HI.SX32 R64, R64, R76.reuse, 0x1b ;  /* 0x0000004c40407211 */ /* 0x080fe200078fdaff */
[----:B------:R-:W-:Y:S01]  /*f490*/  STS.U16 [R41+0xc], R9 ;  /* 0x00000c0929007388 */ /* 0x000fe20000000400 */
[----:B------:R-:W-:Y:S02]  /*f4a0*/  FSETP.GTU.FTZ.AND P0, PT, R13, 20, PT ;  /* 0x41a000000d00780b */ /* 0x000fe40003f1c000 */
[----:B------:R-:W-:Y:S01]  /*f4b0*/  FSETP.GTU.FTZ.AND P2, PT, R15, 20, PT ;  /* 0x41a000000f00780b */ /* 0x000fe20003f5c000 */
[----:B------:R-:W-:Y:S01]  /*f4c0*/  STS.U16 [R57+0xe], R8 ;  /* 0x00000e0839007388 */ /* 0x000fe20000000400 */
[----:B------:R-:W-:-:S02]  /*f4d0*/  LEA.HI.SX32 R65, R65, R76, 0x1b ;  /* 0x0000004c41417211 */ /* 0x000fc400078fdaff */
[----:B------:R-:W-:Y:S01]  /*f4e0*/  F2FP.BF16.PACK_AB R3, R3, R4 ;  /* 0x000000040303723e */ /* 0x000fe200000010ff */
[----:B------:R-:W-:Y:S01]  /*f4f0*/  STS.U16 [R59+0x10], R7 ;  /* 0x000010073b007388 */ /* 0x000fe20000000400 */
[----:B------:R-:W-:Y:S02]  /*f500*/  SHF.L.U32 R62, R62, 0x1, RZ ;  /* 0x000000013e3e7819 */ /* 0x000fe400000006ff */
[----:B------:R-:W-:Y:S02]  /*f510*/  F2FP.BF16.PACK_AB R0, R0, R2 ;  /* 0x000000020000723e */ /* 0x000fe400000010ff */
[----:B------:R-:W-:Y:S01]  /*f520*/  ISETP.NE.AND P6, PT, R96, RZ, PT ;  /* 0x000000ff6000720c */ /* 0x000fe20003fc5270 */
[----:B------:R0:W-:Y:S01]  /*f530*/  STS.U16 [R61+0x12], R6 ;  /* 0x000012063d007388 */ /* 0x0001e20000000400 */
[----:B------:R-:W-:Y:S02]  /*f540*/  LEA.HI.SX32 R66, R66, R76, 0x1b ;  /* 0x0000004c42427211 */ /* 0x000fe400078fdaff */
[----:B------:R-:W-:-:S02]  /*f550*/  PRMT R4, R5, 0x7632, R4 ;  /* 0x0000763205047816 */ /* 0x000fc40000000004 */
[----:B------:R-:W-:Y:S02]  /*f560*/  SHF.L.U32 R63, R63, 0x1, RZ ;  /* 0x000000013f3f7819 */ /* 0x000fe400000006ff */
[----:B------:R-:W-:Y:S02]  /*f570*/  SHF.L.U32 R64, R64, 0x1, RZ ;  /* 0x0000000140407819 */ /* 0x000fe400000006ff */
[----:B------:R-:W-:Y:S02]  /*f580*/  SHF.L.U32 R65, R65, 0x1, RZ ;  /* 0x0000000141417819 */ /* 0x000fe400000006ff */
[----:B0-----:R-:W-:Y:S01]  /*f590*/  PRMT R6, R3, 0x7632, R6 ;  /* 0x0000763203067816 */ /* 0x001fe20000000006 */
[----:B------:R0:W-:Y:S01]  /*f5a0*/  STS.U16 [R62+0x14], R5 ;  /* 0x000014053e007388 */ /* 0x0001e20000000400 */
[C---:B------:R-:W-:Y:S02]  /*f5b0*/  PRMT R7, R0.reuse, 0x7610, R7 ;  /* 0x0000761000077816 */ /* 0x040fe40000000007 */
[----:B------:R-:W-:Y:S01]  /*f5c0*/  SHF.L.U32 R43, R43, 0x1, RZ ;  /* 0x000000012b2b7819 */ /* 0x000fe200000006ff */
[----:B------:R-:W-:Y:S01]  /*f5d0*/  STS.U16 [R63+0x16], R4 ;  /* 0x000016043f007388 */ /* 0x000fe20000000400 */
[----:B------:R-:W-:-:S02]  /*f5e0*/  PRMT R10, R0, 0x7632, R10 ;  /* 0x00007632000a7816 */ /* 0x000fc4000000000a */
[----:B------:R-:W-:Y:S01]  /*f5f0*/  SHF.L.U32 R66, R66, 0x1, RZ ;  /* 0x0000000142427819 */ /* 0x000fe200000006ff */
[----:B------:R-:W-:Y:S01]  /*f600*/  STS.U16 [R64+0x18], R3 ;  /* 0x0000180340007388 */ /* 0x000fe20000000400 */
[----:B-1----:R-:W-:Y:S02]  /*f610*/  PRMT R29, RZ, 0x5410, R29 ;  /* 0x00005410ff1d7816 */ /* 0x002fe4000000001d */
[----:B------:R-:W-:Y:S01]  /*f620*/  PRMT R37, RZ, 0x5410, R37 ;  /* 0x00005410ff257816 */ /* 0x000fe20000000025 */
[----:B------:R-:W-:Y:S01]  /*f630*/  STS.U16 [R65+0x1a], R6 ;  /* 0x00001a0641007388 */ /* 0x000fe20000000400 */
[----:B------:R-:W-:-:S03]  /*f640*/  @!P3 FMUL.FTZ R22, R22, R69 ;  /* 0x000000451616b220 */ /* 0x000fc60000410000 */
[----:B------:R1:W-:Y:S01]  /*f650*/  STS.U16 [R43+0x1c], R7 ;  /* 0x00001c072b007388 */ /* 0x0003e20000000400 */
[----:B------:R-:W-:Y:S02]  /*f660*/  @!P5 FMUL.FTZ R26, R26, R71 ;  /* 0x000000471a1ad220 */ /* 0x000fe40000410000 */
[----:B------:R-:W-:Y:S01]  /*f670*/  @!P0 FMUL.FTZ R0, R13, -1.4426950216293334961 ;  /* 0xbfb8aa3b0d008820 */ /* 0x000fe20000410000 */
[----:B------:R-:W-:Y:S01]  /*f680*/  STS.U16 [R66+0x1e], R10 ;  /* 0x00001e0a42007388 */ /* 0x000fe20000000400 */
[----:B0-----:R-:W-:Y:S01]  /*f690*/  @!P2 FMUL.FTZ R5, R15, -1.4426950216293334961 ;  /* 0xbfb8aa3b0f05a820 */ /* 0x001fe20000410000 */
[----:B------:R-:W-:-:S06]  /*f6a0*/  NOP ;  /* 0x0000000000007918 */ /* 0x000fcc0000000000 */
[----:B-1----:R-:W-:Y:S01]  /*f6b0*/  FADD.FTZ R7, R29, UR5 ;  /* 0x000000051d077e21 */ /* 0x002fe20008010000 */
        /* <DEDUP_REMOVED lines=20> */
[----:B------:R-:W-:-:S03]  /*f800*/  PRMT R16, RZ, 0x5410, R16 ;  /* 0x00005410ff107816 */ /* 0x000fc60000000010 */
[----:B------:R-:W-:Y:S02]  /*f810*/  FADD.FTZ R14, R14, UR5 ;  /* 0x000000050e0e7e21 */ /* 0x000fe40008010000 */
[----:B------:R-:W-:-:S03]  /*f820*/  FADD.FTZ R16, R16, UR5 ;  /* 0x0000000510107e21 */ /* 0x000fc60008010000 */
[----:B------:R-:W-:Y:S02]  /*f830*/  FSETP.GTU.FTZ.AND P1, PT, R14, 20, PT ;  /* 0x41a000000e00780b */ /* 0x000fe40003f3c000 */
[----:B------:R-:W-:Y:S01]  /*f840*/  FSETP.GTU.FTZ.AND P3, PT, R16, 20, PT ;  /* 0x41a000001000780b */ /* 0x000fe20003f7c000 */
[----:B------:R-:W0:Y:S10]  /*f850*/  LDS R85, [0x840] ;  /* 0x00084000ff557984 */ /* 0x000e340000000800 */
[----:B------:R-:W-:-:S02]  /*f860*/  @!P1 FMUL.FTZ R4, R14, -1.4426950216293334961 ;  /* 0xbfb8aa3b0e049820 */ /* 0x000fc40000410000 */
[----:B------:R-:W-:Y:S01]  /*f870*/  @!P3 FMUL.FTZ R6, R16, -1.4426950216293334961 ;  /* 0xbfb8aa3b1006b820 */ /* 0x000fe20000410000 */
[----:B------:R-:W-:Y:S01]  /*f880*/  SHF.R.S32.HI R99, RZ, 0x1f, R94 ;  /* 0x0000001fff637819 */ /* 0x000fe2000001145e */
[----:B------:R-:W-:Y:S01]  /*f890*/  @!P4 FMUL.FTZ R23, R23, R68 ;  /* 0x000000441717c220 */ /* 0x000fe20000410000 */
[----:B------:R-:W-:Y:S02]  /*f8a0*/  IADD3 R2, P4, R94, UR38, RZ ;  /* 0x000000265e027c10 */ /* 0x000fe4000ff9e0ff */
[----:B------:R-:W-:Y:S01]  /*f8b0*/  MOV R8, UR38 ;  /* 0x0000002600087c02 */ /* 0x000fe20008000f00 */
[----:B------:R-:W1:Y:S01]  /*f8c0*/  @!P0 MUFU.EX2 R0, R0 ;  /* 0x0000000000008308 */ /* 0x000e620000000800 */
[----:B------:R-:W-:Y:S02]  /*f8d0*/  FSETP.GTU.FTZ.AND P5, PT, R9, 20, PT ;  /* 0x41a000000900780b */ /* 0x000fe40003fbc000 */
[----:B------:R-:W-:Y:S02]  /*f8e0*/  LEA.HI.X.SX32 R3, R8, R99, 0x1, P4 ;  /* 0x0000006308037211 */ /* 0x000fe400020f0eff */
[----:B------:R-:W-:-:S03]  /*f8f0*/  FSETP.GTU.FTZ.AND P4, PT, R7, 20, PT ;  /* 0x41a000000700780b */ /* 0x000fc60003f9c000 */
[----:B------:R-:W2:Y:S08]  /*f900*/  @!P1 MUFU.EX2 R4, R4 ;  /* 0x0000000400049308 */ /* 0x000eb00000000800 */
[----:B------:R-:W3:Y:S08]  /*f910*/  @!P2 MUFU.EX2 R5, R5 ;  /* 0x000000050005a308 */ /* 0x000ef00000000800 */
[----:B------:R-:W4:Y:S01]  /*f920*/  @!P3 MUFU.EX2 R6, R6 ;  /* 0x000000060006b308 */ /* 0x000f220000000800 */
[----:B------:R-:W-:-:S02]  /*f930*/  @!P5 FMUL.FTZ R9, R9, -1.4426950216293334961 ;  /* 0xbfb8aa3b0909d820 */ /* 0x000fc40000410000 */
[----:B------:R-:W-:Y:S02]  /*f940*/  @!P4 FMUL.FTZ R7, R7, -1.4426950216293334961 ;  /* 0xbfb8aa3b0707c820 */ /* 0x000fe40000410000 */
[----:B-1----:R-:W-:Y:S02]  /*f950*/  @!P0 FADD.FTZ R0, R0, 1 ;  /* 0x3f80000000008421 */ /* 0x002fe40000010000 */
[----:B--2---:R-:W-:Y:S01]  /*f960*/  @!P1 FADD.FTZ R4, R4, 1 ;  /* 0x3f80000004049421 */ /* 0x004fe20000010000 */
[----:B0-----:R-:W-:Y:S01]  /*f970*/  ISETP.GE.AND P6, PT, R94, R85, PT ;  /* 0x000000555e00720c */ /* 0x001fe20003fc6270 */
[----:B---3--:R-:W-:Y:S01]  /*f980*/  @!P2 FADD.FTZ R5, R5, 1 ;  /* 0x3f8000000505a421 */ /* 0x008fe20000010000 */
[----:B------:R-:W-:Y:S01]  /*f990*/  UIMAD UR7, UR36, UR8, URZ ;  /* 0x00000008240772a4 */ /* 0x000fe2000f8e023f */
[----:B------:R0:W1:Y:S01]  /*f9a0*/  @!P4 MUFU.EX2 R8, R7 ;  /* 0x000000070008c308 */ /* 0x0000620000000800 */
[----:B----4-:R-:W-:-:S07]  /*f9b0*/  @!P3 FADD.FTZ R6, R6, 1 ;  /* 0x3f8000000606b421 */ /* 0x010fce0000010000 */
[----:B------:R-:W2:Y:S01]  /*f9c0*/  @!P5 MUFU.EX2 R9, R9 ;  /* 0x000000090009d308 */ /* 0x000ea20000000800 */
[----:B------:R-:W-:Y:S02]  /*f9d0*/  UIMAD UR32, UR33, UR9, UR7 ;  /* 0x00000009212072a4 */ /* 0x000fe4000f8e0207 */
[----:B------:R-:W-:-:S05]  /*f9e0*/  UIMAD UR7, UR36, UR34, URZ ;  /* 0x00000022240772a4 */ /* 0x000fca000f8e023f */
[----:B------:R0:W3:Y:S01]  /*f9f0*/  @!P0 MUFU.RCP R87, R0 ;  /* 0x0000000000578308 */ /* 0x0000e20000001000 */
[----:B------:R-:W-:-:S07]  /*fa00*/  UIMAD.WIDE.U32 UR20, UR33, UR8, URZ ;  /* 0x00000008211472a5 */ /* 0x000fce000f8e003f */
[----:B------:R0:W4:Y:S08]  /*fa10*/  @!P1 MUFU.RCP R89, R4 ;  /* 0x0000000400599308 */ /* 0x0001300000001000 */
[----:B------:R0:W0:Y:S08]  /*fa20*/  @!P2 MUFU.RCP R10, R5 ;  /* 0x00000005000aa308 */ /* 0x0000300000001000 */
[----:B------:R0:W0:Y:S01]  /*fa30*/  @!P3 MUFU.RCP R91, R6 ;  /* 0x00000006005bb308 */ /* 0x0000220000001000 */
[----:B------:R-:W-:Y:S01]  /*fa40*/  UIMAD UR38, UR33, UR35, UR7 ;  /* 0x00000023212672a4 */ /* 0x000fe2000f8e0207 */
[----:B------:R-:W-:Y:S01]  /*fa50*/  BSSY B0, `(.L_x_4771) ;  /* 0x0000010000007945 */ /* 0x000fe20003800000 */
[----:B------:R-:W-:-:S02]  /*fa60*/  UIMAD.WIDE.U32 UR8, UR33, UR34, URZ ;  /* 0x00000022210872a5 */ /* 0x000fc4000f8e003f */
[----:B------:R-:W-:Y:S01]  /*fa70*/  UIADD3 UR7, UR21, UR32, URZ ;  /* 0x0000002015077290 */ /* 0x000fe2000fffe03f */
[----:B------:R-:W-:Y:S06]  /*fa80*/  @P6 BRA `(.L_x_4772) ;  /* 0x000000c000006947 */ /* 0x000fec0003800000 */
[----:B01234-:R-:W-:Y:S01]  /*fa90*/  MOV R5, UR33 ;  /* 0x0000002100057c02 */ /* 0x01ffe20008000f00 */
        /* <DEDUP_REMOVED lines=11> */
.L_x_4772:
[----:B-1234-:R-:W-:Y:S05]  /*fb50*/  BSYNC B0 ;  /* 0x0000000000007941 */ /* 0x01efea0003800000 */
.L_x_4771:
[----:B------:R-:W2:Y:S01]  /*fb60*/  LDL.LU R16, [R1+0x8] ;  /* 0x0000080001107983 */ /* 0x000ea20000300800 */
[----:B------:R-:W-:Y:S01]  /*fb70*/  ULDC UR32, c[0x0][0x174] ;  /* 0x00005d0000207ab9 */ /* 0x000fe20000000800 */
[----:B------:R-:W-:Y:S01]  /*fb80*/  @!P4 FADD.FTZ R8, R8, 1 ;  /* 0x3f8000000808c421 */ /* 0x000fe20000010000 */
[----:B------:R-:W-:Y:S01]  /*fb90*/  ULDC.64 UR34, c[0x0][0x2e0] ;  /* 0x0000b80000227ab9 */ /* 0x000fe20000000a00 */
[----:B------:R-:W-:Y:S01]  /*fba0*/  @!P5 FADD.FTZ R9, R9, 1 ;  /* 0x3f8000000909d421 */ /* 0x000fe20000010000 */
[----:B------:R-:W-:Y:S01]  /*fbb0*/  UIADD3 UR32, UR6, -UR32, URZ ;  /* 0x8000002006207290 */ /* 0x000fe2000fffe03f */
[----:B------:R-:W-:Y:S01]  /*fbc0*/  @!P0 FMUL.FTZ R28, R28, R87 ;  /* 0x000000571c1c8220 */ /* 0x000fe20000410000 */
[----:B------:R-:W-:Y:S01]  /*fbd0*/  UMOV UR21, UR7 ;  /* 0x0000000700157c82 */ /* 0x000fe20008000000 */
[----:B0-----:R-:W-:Y:S01]  /*fbe0*/  LEA R4, P0, R94, c[0x0][0x330], 0x1 ;  /* 0x0000cc005e047a11 */ /* 0x001fe200078008ff */
        /* <DEDUP_REMOVED lines=82> */
[----:B------:R-:W-:Y:S01]  /*10110*/  STS.U16 [R53+0x8], R21 ;  /* 0x0000081535007388 */ /* 0x000fe20000000400 */
[----:B------:R-:W-:Y:S02]  /*10120*/  F2FP.BF16.PACK_AB R0, R32, R31 ;  /* 0x0000001f2000723e */ /* 0x000fe400000010ff */
[----:B------:R-:W-:Y:S01]  /*10130*/  FADD.FTZ R30, R27, R30 ;  /* 0x0000001e1b1e7221 */ /* 0x000fe20000010000 */
[----:B------:R-:W-:Y:S01]  /*10140*/  STS.U16 [R55+0xa], R9 ;  /* 0x00000a0937007388 */ /* 0x000fe20000000400 */
[----:B------:R-:W-:Y:S02]  /*10150*/  PRMT R14, R0, 0x7632, R14 ;  /* 0x00007632000e7816 */ /* 0x000fe4000000000e */
[----:B-1----:R-:W-:Y:S01]  /*10160*/  PRMT R8, R5, 0x7632, R8 ;  /* 0x0000763205087816 */ /* 0x002fe20000000008 */
[----:B------:R0:W-:Y:S01]  /*10170*/  STS.U16 [R41+0xc], R10 ;  /* 0x00000c0a29007388 */ /* 0x0001e20000000400 */
[----:B------:R-:W-:-:S03]  /*10180*/  FADD.FTZ R31, R30, R31 ;  /* 0x0000001f1e1f7221 */ /* 0x000fc60000010000 */
[----:B------:R-:W-:Y:S01]  /*10190*/  STS.U16 [R57+0xe], R6 ;  /* 0x00000e0639007388 */ /* 0x000fe20000000400 */
[----:B------:R-:W-:-:S03]  /*101a0*/  FADD.FTZ R32, R31, R32 ;  /* 0x000000201f207221 */ /* 0x000fc60000010000 */
[----:B------:R-:W-:Y:S01]  /*101b0*/  STS.U16 [R59+0x10], R11 ;  /* 0x0000100b3b007388 */ /* 0x000fe20000000400 */
[----:B------:R-:W-:Y:S01]  /*101c0*/  FADD.FTZ R32, R32, R33 ;  /* 0x0000002120207221 */ /* 0x000fe20000010000 */
[----:B0-----:R-:W-:Y:S02]  /*101d0*/  PRMT R10, R4, 0x7632, R10 ;  /* 0x00007632040a7816 */ /* 0x001fe4000000000a */
[----:B------:R-:W-:Y:S04]  /*101e0*/  STS.U16 [R61+0x12], R12 ;  /* 0x0000120c3d007388 */ /* 0x000fe80000000400 */
[----:B------:R-:W-:Y:S04]  /*101f0*/  STS.U16 [R62+0x14], R5 ;  /* 0x000014053e007388 */ /* 0x000fe80000000400 */
[----:B------:R-:W-:Y:S04]  /*10200*/  STS.U16 [R63+0x16], R8 ;  /* 0x000016083f007388 */ /* 0x000fe80000000400 */
[----:B------:R0:W-:Y:S04]  /*10210*/  STS.U16 [R64+0x18], R0 ;  /* 0x0000180040007388 */ /* 0x0001e80000000400 */
[----:B------:R-:W-:Y:S04]  /*10220*/  STS.U16 [R65+0x1a], R14 ;  /* 0x00001a0e41007388 */ /* 0x000fe80000000400 */
[----:B------:R1:W-:Y:S01]  /*10230*/  STS.U16 [R43+0x1c], R4 ;  /* 0x00001c042b007388 */ /* 0x0003e20000000400 */
[----:B0-----:R-:W-:-:S03]  /*10240*/  IADD3 R0, P1, R94, -0x3e0, RZ ;  /* 0xfffffc205e007810 */ /* 0x001fc60007f3e0ff */
[----:B------:R-:W-:Y:S01]  /*10250*/  STS.U16 [R66+0x1e], R10 ;  /* 0x00001e0a42007388 */ /* 0x000fe20000000400 */
[----:B------:R-:W-:-:S06]  /*10260*/  NOP ;  /* 0x0000000000007918 */ /* 0x000fcc0000000000 */
[----:B------:R-:W-:Y:S01]  /*10270*/  LDS.U16 R9, [R100] ;  /* 0x0000000064097984 */ /* 0x000fe20000000400 */
[----:B-1----:R-:W-:Y:S01]  /*10280*/  FADD.FTZ R4, R32, R35 ;  /* 0x0000002320047221 */ /* 0x002fe20000010000 */
[----:B------:R-:W-:Y:S02]  /*10290*/  IADD3.X R99, R99, -0x1, RZ, P1, !PT ;  /* 0xffffffff63637810 */ /* 0x000fe40000ffe4ff */
        /* <DEDUP_REMOVED lines=33> */
.L_x_4774:
[----:B------:R-:W-:Y:S05]  /*104b0*/  BSYNC B0 ;  /* 0x0000000000007941 */ /* 0x000fea0003800000 */
.L_x_4773:
        /* <DEDUP_REMOVED lines=56> */
.L_x_4636:
        /* <DEDUP_REMOVED lines=32> */
.L_x_4777:
[----:B------:R-:W-:Y:S05]  /*10a40*/  BSYNC B0 ;  /* 0x0000000000007941 */ /* 0x000fea0003800000 */
.L_x_4776:
        /* <DEDUP_REMOVED lines=31> */
.L_x_4779:
[----:B------:R-:W3:Y:S02]  /*10c40*/  S2R R11, SR_TID.X ;  /* 0x00000000000b7919 */ /* 0x000ee40000002100 */
.L_x_4780:
[----:B------:R-:W-:Y:S05]  /*10c50*/  BSYNC B0 ;  /* 0x0000000000007941 */ /* 0x000fea0003800000 */
.L_x_4778:
        /* <DEDUP_REMOVED lines=12> */
.L_x_4781:
        /* <DEDUP_REMOVED lines=32> */
.L_x_4674:
[----:B------:R-:W-:Y:S01]  /*10f20*/  HFMA2.MMA R212, -RZ, RZ, 0, 5.9604644775390625e-08 ;  /* 0x00000001ffd47435 */ /* 0x000fe200000001ff */
[----:B------:R-:W-:-:S02]  /*10f30*/  MOV R213, R67 ;  /* 0x0000004300d57202 */ /* 0x000fc40000000f00 */
[----:B------:R-:W-:Y:S02]  /*10f40*/  MOV R211, RZ ;  /* 0x000000ff00d37202 */ /* 0x000fe40000000f00 */
[----:B------:R-:W-:Y:S02]  /*10f50*/  MOV R66, 0xffffffff ;  /* 0xffffffff00427802 */ /* 0x000fe40000000f00 */
[----:B------:R-:W-:Y:S02]  /*10f60*/  MOV R64, 0x10f80 ;  /* 0x00010f8000407802 */ /* 0x000fe40000000f00 */
[----:B-----5:R-:W-:Y:S05]  /*10f70*/  CALL.REL.NOINC `($__internal_116_$__cuda_sm70_shflsync_up) ;  /* 0x00001df000007944 */ /* 0x020fea0003c00000 */
[----:B-1----:R-:W-:Y:S01]  /*10f80*/  MOV R68, R66 ;  /* 0x0000004200447202 */ /* 0x002fe20000000f00 */
[----:B0-----:R-:W-:Y:S05]  /*10f90*/  BRA `(.L_x_4782) ;  /* 0xffff701000007947 */ /* 0x001fea000383ffff */
.L_x_4675:
[----:B------:R-:W-:Y:S01]  /*10fa0*/  HFMA2.MMA R212, -RZ, RZ, 0, 5.9604644775390625e-08 ;  /* 0x00000001ffd47435 */ /* 0x000fe200000001ff */
[----:B------:R-:W-:Y:S02]  /*10fb0*/  MOV R213, R69 ;  /* 0x0000004500d57202 */ /* 0x000fe40000000f00 */
[----:B------:R-:W-:Y:S02]  /*10fc0*/  MOV R211, RZ ;  /* 0x000000ff00d37202 */ /* 0x000fe40000000f00 */
[----:B------:R-:W-:-:S02]  /*10fd0*/  MOV R66, 0xffffffff ;  /* 0xffffffff00427802 */ /* 0x000fc40000000f00 */
[----:B------:R-:W-:Y:S02]  /*10fe0*/  MOV R64, 0x11000 ;  /* 0x0001100000407802 */ /* 0x000fe40000000f00 */
[----:B01---5:R-:W-:Y:S05]  /*10ff0*/  CALL.REL.NOINC `($__internal_116_$__cuda_sm70_shflsync_up) ;  /* 0x00001d7000007944 */ /* 0x023fea0003c00000 */
[----:B0-----:R-:W-:Y:S01]  /*11000*/  HFMA2.MMA R212, -RZ, RZ, 0, 5.9604644775390625e-08 ;  /* 0x00000001ffd47435 */ /* 0x001fe200000001ff */
[----:B-1----:R-:W-:Y:S02]  /*11010*/  MOV R214, R66 ;  /* 0x0000004200d67202 */ /* 0x002fe40000000f00 */
[----:B------:R-:W-:Y:S02]  /*11020*/  MOV R213, R70 ;  /* 0x0000004600d57202 */ /* 0x000fe40000000f00 */
[----:B------:R-:W-:Y:S02]  /*11030*/  MOV R211, RZ ;  /* 0x000000ff00d37202 */ /* 0x000fe40000000f00 */
[----:B------:R-:W-:Y:S02]  /*11040*/  MOV R66, 0xffffffff ;  /* 0xffffffff00427802 */ /* 0x000fe40000000f00 */
[----:B------:R-:W-:Y:S02]  /*11050*/  MOV R64, 0x11070 ;  /* 0x0001107000407802 */ /* 0x000fe40000000f00 */
[----:B------:R-:W-:Y:S05]  /*11060*/  CALL.REL.NOINC `($__internal_116_$__cuda_sm70_shflsync_up) ;  /* 0x00001d0000007944 */ /* 0x000fea0003c00000 */
[----:B0-----:R-:W-:Y:S01]  /*11070*/  HFMA2.MMA R212, -RZ, RZ, 0, 5.9604644775390625e-08 ;  /* 0x00000001ffd47435 */ /* 0x001fe200000001ff */
[----:B-1----:R-:W-:-:S02]  /*11080*/  MOV R224, R66 ;  /* 0x0000004200e07202 */ /* 0x002fc40000000f00 */
[----:B------:R-:W-:Y:S02]  /*11090*/  MOV R213, R71 ;  /* 0x0000004700d57202 */ /* 0x000fe40000000f00 */
[----:B------:R-:W-:Y:S02]  /*110a0*/  MOV R211, RZ ;  /* 0x000000ff00d37202 */ /* 0x000fe40000000f00 */
[----:B------:R-:W-:Y:S02]  /*110b0*/  MOV R66, 0xffffffff ;  /* 0xffffffff00427802 */ /* 0x000fe40000000f00 */
[----:B------:R-:W-:Y:S02]  /*110c0*/  MOV R64, 0x110e0 ;  /* 0x000110e000407802 */ /* 0x000fe40000000f00 */
[----:B------:R-:W-:Y:S05]  /*110d0*/  CALL.REL.NOINC `($__internal_116_$__cuda_sm70_shflsync_up) ;  /* 0x00001c9000007944 */ /* 0x000fea0003c00000 */
        /* <DEDUP_REMOVED lines=20> */
[----:B------:R-:W-:Y:S05]  /*11220*/  CALL.REL.NOINC `($__internal_116_$__cuda_sm70_shflsync_up) ;  /* 0x00001b4000007944 */ /* 0x000fea0003c00000 */
[----:B0-----:R-:W-:Y:S01]  /*11230*/  HFMA2.MMA R212, -RZ, RZ, 0, 1.1920928955078125e-07 ;  /* 0x00000002ffd47435 */ /* 0x001fe200000001ff */
[----:B-1----:R-:W-:Y:S02]  /*11240*/  MOV R68, R66 ;  /* 0x0000004200447202 */ /* 0x002fe40000000f00 */
[----:B------:R-:W-:Y:S02]  /*11250*/  MOV R213, R69 ;  /* 0x0000004500d57202 */ /* 0x000fe40000000f00 */
[----:B------:R-:W-:Y:S02]  /*11260*/  MOV R211, RZ ;  /* 0x000000ff00d37202 */ /* 0x000fe40000000f00 */
[----:B------:R-:W-:Y:S02]  /*11270*/  MOV R66, 0xffffffff ;  /* 0xffffffff00427802 */ /* 0x000fe40000000f00 */
[----:B------:R-:W-:-:S02]  /*11280*/  MOV R64, 0x112a0 ;  /* 0x000112a000407802 */ /* 0x000fc40000000f00 */
[----:B------:R-:W-:Y:S05]  /*11290*/  CALL.REL.NOINC `($__internal_116_$__cuda_sm70_shflsync_up) ;  /* 0x00001ad000007944 */ /* 0x000fea0003c00000 */
[----:B0-----:R-:W-:Y:S01]  /*112a0*/  HFMA2.MMA R212, -RZ, RZ, 0, 1.1920928955078125e-07 ;  /* 0x00000002ffd47435 */ /* 0x001fe200000001ff */
[----:B-1----:R-:W-:-:S02]  /*112b0*/  MOV R70, R66 ;  /* 0x0000004200467202 */ /* 0x002fc40000000f00 */
[----:B------:R-:W-:Y:S02]  /*112c0*/  MOV R213, R223 ;  /* 0x000000df00d57202 */ /* 0x000fe40000000f00 */
[----:B------:R-:W-:Y:S02]  /*112d0*/  MOV R211, RZ ;  /* 0x000000ff00d37202 */ /* 0x000fe40000000f00 */
[----:B------:R-:W-:Y:S02]  /*112e0*/  MOV R66, 0xffffffff ;  /* 0xffffffff00427802 */ /* 0x000fe40000000f00 */
[----:B------:R-:W-:Y:S02]  /*112f0*/  MOV R64, 0x11310 ;  /* 0x0001131000407802 */ /* 0x000fe40000000f00 */
[----:B------:R-:W-:Y:S05]  /*11300*/  CALL.REL.NOINC `($__internal_116_$__cuda_sm70_shflsync_up) ;  /* 0x00001a6000007944 */ /* 0x000fea0003c00000 */
[----:B0-----:R-:W-:Y:S01]  /*11310*/  HFMA2.MMA R212, -RZ, RZ, 0, 1.1920928955078125e-07 ;  /* 0x00000002ffd47435 */ /* 0x001fe200000001ff */
[----:B-1----:R-:W-:Y:S02]  /*11320*/  MOV R214, R66 ;  /* 0x0000004200d67202 */ /* 0x002fe40000000f00 */
[----:B------:R-:W-:Y:S02]  /*11330*/  MOV R213, R71 ;  /* 0x0000004700d57202 */ /* 0x000fe40000000f00 */
[----:B------:R-:W-:-:S02]  /*11340*/  MOV R211, RZ ;  /* 0x000000ff00d37202 */ /* 0x000fc40000000f00 */
[----:B------:R-:W-:Y:S02]  /*11350*/  MOV R66, 0xffffffff ;  /* 0xffffffff00427802 */ /* 0x000fe40000000f00 */
[----:B------:R-:W-:Y:S02]  /*11360*/  MOV R64, 0x11380 ;  /* 0x0001138000407802 */ /* 0x000fe40000000f00 */
[----:B------:R-:W-:Y:S05]  /*11370*/  CALL.REL.NOINC `($__internal_116_$__cuda_sm70_shflsync_up) ;  /* 0x000019f000007944 */ /* 0x000fea0003c00000 */
[----:B------:R-:W-:Y:S01]  /*11380*/  ISETP.GE.AND P0, PT, R95, 0x2, PT ;  /* 0x000000025f00780c */ /* 0x000fe20003f06270 */
[C---:B------:R-:W-:Y:S01]  /*11390*/  FMUL.FTZ R65, R214.reuse, R69 ;  /* 0x00000045d6417220 */ /* 0x040fe20000410000 */
[----:B0-----:R-:W-:Y:S01]  /*113a0*/  MOV R211, RZ ;  /* 0x000000ff00d37202 */ /* 0x001fe20000000f00 */
        /* <DEDUP_REMOVED lines=9> */
[----:B------:R-:W-:Y:S01]  /*11440*/  HFMA2.MMA R212, -RZ, RZ, 0, 2.384185791015625e-07 ;  /* 0x00000004ffd47435 */ /* 0x000fe200000001ff */
[----:B------:R-:W-:Y:S01]  /*11450*/  @P0 FADD.FTZ R71, R71, R66 ;  /* 0x0000004247470221 */ /* 0x000fe20000010000 */
[----:B------:R-:W-:Y:S02]  /*11460*/  MOV R214, R67 ;  /* 0x0000004300d67202 */ /* 0x000fe40000000f00 */
[----:B------:R-:W-:-:S02]  /*11470*/  FSEL R224, R69, R70, !P0 ;  /* 0x0000004645e07208 */ /* 0x000fc40004000000 */
[----:B------:R-:W-:Y:S02]  /*11480*/  MOV R66, 0xffffffff ;  /* 0xffffffff00427802 */ /* 0x000fe40000000f00 */
[----:B------:R-:W-:Y:S02]  /*11490*/  MOV R70, R223 ;  /* 0x000000df00467202 */ /* 0x000fe40000000f00 */
[----:B------:R-:W-:Y:S02]  /*114a0*/  MOV R213, R214 ;  /* 0x000000d600d57202 */ /* 0x000fe40000000f00 */
[----:B------:R-:W-:Y:S05]  /*114b0*/  CALL.REL.NOINC `($__internal_116_$__cuda_sm70_shflsync_up) ;  /* 0x000018b000007944 */ /* 0x000fea0003c00000 */
[----:B0-----:R-:W-:Y:S01]  /*114c0*/  HFMA2.MMA R212, -RZ, RZ, 0, 2.384185791015625e-07 ;  /* 0x00000004ffd47435 */ /* 0x001fe200000001ff */
[----:B-1----:R-:W-:Y:S02]  /*114d0*/  MOV R67, R66 ;  /* 0x0000004200437202 */ /* 0x002fe40000000f00 */
[----:B------:R-:W-:Y:S02]  /*114e0*/  MOV R213, R224 ;  /* 0x000000e000d57202 */ /* 0x000fe40000000f00 */
[----:B------:R-:W-:Y:S02]  /*114f0*/  MOV R211, RZ ;  /* 0x000000ff00d37202 */ /* 0x000fe40000000f00 */
[----:B------:R-:W-:-:S02]  /*11500*/  MOV R66, 0xffffffff ;  /* 0xffffffff00427802 */ /* 0x000fc40000000f00 */
[----:B------:R-:W-:Y:S02]  /*11510*/  MOV R64, 0x11530 ;  /* 0x0001153000407802 */ /* 0x000fe40000000f00 */
[----:B------:R-:W-:Y:S05]  /*11520*/  CALL.REL.NOINC `($__internal_116_$__cuda_sm70_shflsync_up) ;  /* 0x0000184000007944 */ /* 0x000fea0003c00000 */
[----:B0-----:R-:W-:Y:S01]  /*11530*/  HFMA2.MMA R212, -RZ, RZ, 0, 2.384185791015625e-07 ;  /* 0x00000004ffd47435 */ /* 0x001fe200000001ff */
[----:B-1----:R-:W-:Y:S02]  /*11540*/  MOV R68, R66 ;  /* 0x0000004200447202 */ /* 0x002fe40000000f00 */
[----:B------:R-:W-:Y:S02]  /*11550*/  MOV R213, R70 ;  /* 0x0000004600d57202 */ /* 0x000fe40000000f00 */
[----:B------:R-:W-:Y:S02]  /*11560*/  MOV R211, RZ ;  /* 0x000000ff00d37202 */ /* 0x000fe40000000f00 */
[----:B------:R-:W-:Y:S02]  /*11570*/  MOV R66, 0xffffffff ;  /* 0xffffffff00427802 */ /* 0x000fe40000000f00 */
[----:B------:R-:W-:Y:S02]  /*11580*/  MOV R64, 0x115a0 ;  /* 0x000115a000407802 */ /* 0x000fe40000000f00 */
[----:B------:R-:W-:Y:S05]  /*11590*/  CALL.REL.NOINC `($__internal_116_$__cuda_sm70_shflsync_up) ;  /* 0x000017d000007944 */ /* 0x000fea0003c00000 */
[----:B0-----:R-:W-:Y:S01]  /*115a0*/  HFMA2.MMA R212, -RZ, RZ, 0, 2.384185791015625e-07 ;  /* 0x00000004ffd47435 */ /* 0x001fe200000001ff */
[----:B-1----:R-:W-:-:S02]  /*115b0*/  MOV R69, R66 ;  /* 0x0000004200457202 */ /* 0x002fc40000000f00 */
[----:B------:R-:W-:Y:S02]  /*115c0*/  MOV R213, R71 ;  /* 0x0000004700d57202 */ /* 0x000fe40000000f00 */
[----:B------:R-:W-:Y:S02]  /*115d0*/  MOV R211, RZ ;  /* 0x000000ff00d37202 */ /* 0x000fe40000000f00 */
[----:B------:R-:W-:Y:S02]  /*115e0*/  MOV R66, 0xffffffff ;  /* 0xffffffff00427802 */ /* 0x000fe40000000f00 */
[----:B------:R-:W-:Y:S02]  /*115f0*/  MOV R64, 0x11610 ;  /* 0x0001161000407802 */ /* 0x000fe40000000f00 */
[----:B------:R-:W-:Y:S05]  /*11600*/  CALL.REL.NOINC `($__internal_116_$__cuda_sm70_shflsync_up) ;  /* 0x0000176000007944 */ /* 0x000fea0003c00000 */
[----:B------:R-:W-:Y:S01]  /*11610*/  ISETP.GE.AND P0, PT, R95, 0x4, PT ;  /* 0x000000045f00780c */ /* 0x000fe20003f06270 */
[----:B------:R-:W-:Y:S01]  /*11620*/  FMUL.FTZ R65, R69, R224 ;  /* 0x000000e045417220 */ /* 0x000fe20000410000 */
[----:B0-----:R-:W-:Y:S01]  /*11630*/  HFMA2.MMA R212, -RZ, RZ, 0, 4.76837158203125e-07 ;  /* 0x00000008ffd47435 */ /* 0x001fe200000001ff */
[-C--:B-1----:R-:W-:Y:S01]  /*11640*/  FMUL.FTZ R64, R224, R66.reuse ;  /* 0x00000042e0407220 */ /* 0x082fe20000410000 */
[----:B------:R-:W-:Y:S01]  /*11650*/  MOV R211, RZ ;  /* 0x000000ff00d37202 */ /* 0x000fe20000000f00 */
[----:B------:R-:W-:-:S02]  /*11660*/  FFMA.FTZ R66, R214, R66, R65 ;  /* 0x00000042d6427223 */ /* 0x000fc40000010041 */
[----:B------:R-:W-:Y:S02]  /*11670*/  FFMA.FTZ R69, R69, R214, -R64 ;  /* 0x000000d645457223 */ /* 0x000fe40000010840 */
[CC--:B------:R-:W-:Y:S02]  /*11680*/  FMUL.FTZ R65, R67.reuse, R224.reuse ;  /* 0x000000e043417220 */ /* 0x0c0fe40000410000 */
[C---:B------:R-:W-:Y:S02]  /*11690*/  FMUL.FTZ R64, R68.reuse, R224 ;  /* 0x000000e044407220 */ /* 0x040fe40000410000 */
[-C--:B------:R-:W-:Y:S02]  /*116a0*/  FFMA.FTZ R65, R68, R214.reuse, R65 ;  /* 0x000000d644417223 */ /* 0x080fe40000010041 */
[----:B------:R-:W-:Y:S01]  /*116b0*/  @P0 FFMA.FTZ R214, R67, R214, -R64 ;  /* 0x000000d643d60223 */ /* 0x000fe20000010840 */
[----:B------:R-:W-:Y:S01]  /*116c0*/  MOV R64, 0x11740 ;  /* 0x0001174000407802 */ /* 0x000fe20000000f00 */
[----:B------:R-:W-:Y:S01]  /*116d0*/  @P0 FADD.FTZ R71, R71, R66 ;  /* 0x0000004247470221 */ /* 0x000fe20000010000 */
[----:B------:R-:W-:Y:S01]  /*116e0*/  FSEL R223, R224, R65, !P0 ;  /* 0x00000041e0df7208 */ /* 0x000fe20004000000 */
[----:B------:R-:W-:Y:S01]  /*116f0*/  @P0 FADD.FTZ R70, R70, R69 ;  /* 0x0000004546460221 */ /* 0x000fe20000010000 */
[----:B------:R-:W-:-:S02]  /*11700*/  MOV R66, 0xffffffff ;  /* 0xffffffff00427802 */ /* 0x000fc40000000f00 */
[----:B------:R-:W-:Y:S02]  /*11710*/  MOV R67, R71 ;  /* 0x0000004700437202 */ /* 0x000fe40000000f00 */
[----:B------:R-:W-:Y:S02]  /*11720*/  MOV R213, R214 ;  /* 0x000000d600d57202 */ /* 0x000fe40000000f00 */
[----:B------:R-:W-:Y:S05]  /*11730*/  CALL.REL.NOINC `($__internal_116_$__cuda_sm70_shflsync_up) ;  /* 0x0000163000007944 */ /* 0x000fea0003c00000 */
[----:B0-----:R-:W-:Y:S01]  /*11740*/  HFMA2.MMA R212, -RZ, RZ, 0, 4.76837158203125e-07 ;  /* 0x00000008ffd47435 */ /* 0x001fe200000001ff */
[----:B-1----:R-:W-:Y:S02]  /*11750*/  MOV R68, R66 ;  /* 0x0000004200447202 */ /* 0x002fe40000000f00 */
[----:B------:R-:W-:Y:S02]  /*11760*/  MOV R213, R223 ;  /* 0x000000df00d57202 */ /* 0x000fe40000000f00 */
[----:B------:R-:W-:Y:S02]  /*11770*/  MOV R211, RZ ;  /* 0x000000ff00d37202 */ /* 0x000fe40000000f00 */
[----:B------:R-:W-:Y:S02]  /*11780*/  MOV R66, 0xffffffff ;  /* 0xffffffff00427802 */ /* 0x000fe40000000f00 */
[----:B------:R-:W-:-:S02]  /*11790*/  MOV R64, 0x117b0 ;  /* 0x000117b000407802 */ /* 0x000fc40000000f00 */
[----:B------:R-:W-:Y:S05]  /*117a0*/  CALL.REL.NOINC `($__internal_116_$__cuda_sm70_shflsync_up) ;  /* 0x000015c000007944 */ /* 0x000fea0003c00000 */
[----:B0-----:R-:W-:Y:S01]  /*117b0*/  HFMA2.MMA R212, -RZ, RZ, 0, 4.76837158203125e-07 ;  /* 0x00000008ffd47435 */ /* 0x001fe200000001ff */
[----:B-1----:R-:W-:-:S02]  /*117c0*/  MOV R69, R66 ;  /* 0x0000004200457202 */ /* 0x002fc40000000f00 */
[----:B------:R-:W-:Y:S02]  /*117d0*/  MOV R213, R70 ;  /* 0x0000004600d57202 */ /* 0x000fe40000000f00 */
[----:B------:R-:W-:Y:S02]  /*117e0*/  MOV R211, RZ ;  /* 0x000000ff00d37202 */ /* 0x000fe40000000f00 */
[----:B------:R-:W-:Y:S02]  /*117f0*/  MOV R66, 0xffffffff ;  /* 0xffffffff00427802 */ /* 0x000fe40000000f00 */
[----:B------:R-:W-:Y:S02]  /*11800*/  MOV R64, 0x11820 ;  /* 0x0001182000407802 */ /* 0x000fe40000000f00 */
[----:B------:R-:W-:Y:S05]  /*11810*/  CALL.REL.NOINC `($__internal_116_$__cuda_sm70_shflsync_up) ;  /* 0x0000155000007944 */ /* 0x000fea0003c00000 */
[----:B0-----:R-:W-:Y:S01]  /*11820*/  HFMA2.MMA R212, -RZ, RZ, 0, 4.76837158203125e-07 ;  /* 0x00000008ffd47435 */ /* 0x001fe200000001ff */
[----:B-1----:R-:W-:Y:S02]  /*11830*/  MOV R71, R66 ;  /* 0x0000004200477202 */ /* 0x002fe40000000f00 */
[----:B------:R-:W-:Y:S02]  /*11840*/  MOV R213, R67 ;  /* 0x0000004300d57202 */ /* 0x000fe40000000f00 */
[----:B------:R-:W-:-:S02]  /*11850*/  MOV R211, RZ ;  /* 0x000000ff00d37202 */ /* 0x000fc40000000f00 */
[----:B------:R-:W-:Y:S02]  /*11860*/  MOV R66, 0xffffffff ;  /* 0xffffffff00427802 */ /* 0x000fe40000000f00 */
[----:B------:R-:W-:Y:S02]  /*11870*/  MOV R64, 0x11890 ;  /* 0x0001189000407802 */ /* 0x000fe40000000f00 */
[----:B------:R-:W-:Y:S05]  /*11880*/  CALL.REL.NOINC `($__internal_116_$__cuda_sm70_shflsync_up) ;  /* 0x000014e000007944 */ /* 0x000fea0003c00000 */
[----:B------:R-:W-:Y:S01]  /*11890*/  ISETP.GE.AND P0, PT, R95, 0x8, PT ;  /* 0x000000085f00780c */ /* 0x000fe20003f06270 */
[----:B-1----:R-:W-:Y:S01]  /*118a0*/  FMUL.FTZ R64, R223, R66 ;  /* 0x00000042df407220 */ /* 0x002fe20000410000 */
[----:B0-----:R-:W-:Y:S01]  /*118b0*/  HFMA2.MMA R212, -RZ, RZ, 0, 9.5367431640625e-07 ;  /* 0x00000010ffd47435 */ /* 0x001fe200000001ff */
[CC--:B------:R-:W-:Y:S01]  /*118c0*/  FMUL.FTZ R65, R71.reuse, R223.reuse ;  /* 0x000000df47417220 */ /* 0x0c0fe20000410000 */
[----:B------:R-:W-:Y:S01]  /*118d0*/  MOV R211, RZ ;  /* 0x000000ff00d37202 */ /* 0x000fe20000000f00 */
[----:B------:R-:W-:Y:S02]  /*118e0*/  FFMA.FTZ R71, R71, R214, -R64 ;  /* 0x000000d647477223 */ /* 0x000fe40000010840 */
[----:B------:R-:W-:Y:S02]  /*118f0*/  FFMA.FTZ R66, R214, R66, R65 ;  /* 0x00000042d6427223 */ /* 0x000fe40000010041 */
[----:B------:R-:W-:-:S02]  /*11900*/  FMUL.FTZ R64, R68, R223 ;  /* 0x000000df44407220 */ /* 0x000fc40000410000 */
[C---:B------:R-:W-:Y:S02]  /*11910*/  FMUL.FTZ R65, R69.reuse, R223 ;  /* 0x000000df45417220 */ /* 0x040fe40000410000 */
[-C--:B------:R-:W-:Y:S02]  /*11920*/  FFMA.FTZ R64, R69, R214.reuse, R64 ;  /* 0x000000d645407223 */ /* 0x080fe40000010040 */
[----:B------:R-:W-:Y:S02]  /*11930*/  @P0 FFMA.FTZ R214, R68, R214, -R65 ;  /* 0x000000d644d60223 */ /* 0x000fe40000010841 */
[----:B------:R-:W-:Y:S01]  /*11940*/  @P0 FADD.FTZ R67, R67, R66 ;  /* 0x0000004243430221 */ /* 0x000fe20000010000 */
[----:B------:R-:W-:Y:S01]  /*11950*/  FSEL R69, R223, R64, !P0 ;  /* 0x00000040df457208 */ /* 0x000fe20004000000 */
[----:B------:R-:W-:Y:S01]  /*11960*/  @P0 FADD.FTZ R70, R70, R71 ;  /* 0x0000004746460221 */ /* 0x000fe20000010000 */
[----:B------:R-:W-:Y:S02]  /*11970*/  MOV R66, 0xffffffff ;  /* 0xffffffff00427802 */ /* 0x000fe40000000f00 */
[----:B------:R-:W-:-:S02]  /*11980*/  MOV R223, R214 ;  /* 0x000000d600df7202 */ /* 0x000fc40000000f00 */
[----:B------:R-:W-:Y:S02]  /*11990*/  MOV R213, R214 ;  /* 0x000000d600d57202 */ /* 0x000fe40000000f00 */
[----:B------:R-:W-:Y:S02]  /*119a0*/  MOV R64, 0x119c0 ;  /* 0x000119c000407802 */ /* 0x000fe40000000f00 */
[----:B------:R-:W-:Y:S05]  /*119b0*/  CALL.REL.NOINC `($__internal_116_$__cuda_sm70_shflsync_up) ;  /* 0x000013b000007944 */ /* 0x000fea0003c00000 */
[----:B0-----:R-:W-:Y:S01]  /*119c0*/  HFMA2.MMA R212, -RZ, RZ, 0, 9.5367431640625e-07 ;  /* 0x00000010ffd47435 */ /* 0x001fe200000001ff */
[----:B-1----:R-:W-:Y:S02]  /*119d0*/  MOV R214, R66 ;  /* 0x0000004200d67202 */ /* 0x002fe40000000f00 */
[----:B------:R-:W-:Y:S02]  /*119e0*/  MOV R213, R69 ;  /* 0x0000004500d57202 */ /* 0x000fe40000000f00 */
[----:B------:R-:W-:Y:S02]  /*119f0*/  MOV R211, RZ ;  /* 0x000000ff00d37202 */ /* 0x000fe40000000f00 */
[----:B------:R-:W-:Y:S02]  /*11a00*/  MOV R66, 0xffffffff ;  /* 0xffffffff00427802 */ /* 0x000fe40000000f00 */
[----:B------:R-:W-:-:S02]  /*11a10*/  MOV R64, 0x11a30 ;  /* 0x00011a3000407802 */ /* 0x000fc40000000f00 */
[----:B------:R-:W-:Y:S05]  /*11a20*/  CALL.REL.NOINC `($__internal_116_$__cuda_sm70_shflsync_up) ;  /* 0x0000134000007944 */ /* 0x000fea0003c00000 */
[----:B0-----:R-:W-:Y:S01]  /*11a30*/  HFMA2.MMA R212, -RZ, RZ, 0, 9.5367431640625e-07 ;  /* 0x00000010ffd47435 */ /* 0x001fe200000001ff */
[----:B-1----:R-:W-:-:S02]  /*11a40*/  MOV R68, R66 ;  /* 0x0000004200447202 */ /* 0x002fc40000000f00 */
[----:B------:R-:W-:Y:S02]  /*11a50*/  MOV R213, R70 ;  /* 0x0000004600d57202 */ /* 0x000fe40000000f00 */
[----:B------:R-:W-:Y:S02]  /*11a60*/  MOV R211, RZ ;  /* 0x000000ff00d37202 */ /* 0x000fe40000000f00 */
[----:B------:R-:W-:Y:S02]  /*11a70*/  MOV R66, 0xffffffff ;  /* 0xffffffff00427802 */ /* 0x000fe40000000f00 */
[----:B------:R-:W-:Y:S02]  /*11a80*/  MOV R64, 0x11aa0 ;  /* 0x00011aa000407802 */ /* 0x000fe40000000f00 */
[----:B------:R-:W-:Y:S05]  /*11a90*/  CALL.REL.NOINC `($__internal_116_$__cuda_sm70_shflsync_up) ;  /* 0x000012d000007944 */ /* 0x000fea0003c00000 */
[----:B0-----:R-:W-:Y:S01]  /*11aa0*/  HFMA2.MMA R212, -RZ, RZ, 0, 9.5367431640625e-07 ;  /* 0x00000010ffd47435 */ /* 0x001fe200000001ff */
[----:B-1----:R-:W-:Y:S02]  /*11ab0*/  MOV R224, R66 ;  /* 0x0000004200e07202 */ /* 0x002fe40000000f00 */
[----:B------:R-:W-:Y:S02]  /*11ac0*/  MOV R213, R67 ;  /* 0x0000004300d57202 */ /* 0x000fe40000000f00 */
[----:B------:R-:W-:-:S02]  /*11ad0*/  MOV R211, RZ ;  /* 0x000000ff00d37202 */ /* 0x000fc40000000f00 */
[----:B------:R-:W-:Y:S02]  /*11ae0*/  MOV R66, 0xffffffff ;  /* 0xffffffff00427802 */ /* 0x000fe40000000f00 */
[----:B------:R-:W-:Y:S02]  /*11af0*/  MOV R64, 0x11b10 ;  /* 0x00011b1000407802 */ /* 0x000fe40000000f00 */
[----:B------:R-:W-:Y:S05]  /*11b00*/  CALL.REL.NOINC `($__internal_116_$__cuda_sm70_shflsync_up) ;  /* 0x0000126000007944 */ /* 0x000fea0003c00000 */
[----:B01----:R-:W-:Y:S05]  /*11b10*/  BRA `(.L_x_4783) ;  /* 0xffff68f000007947 */ /* 0x003fea000383ffff */
.L_x_4680:
[----:B------:R-:W-:Y:S01]  /*11b20*/  HFMA2.MMA R212, -RZ, RZ, 0, 5.9604644775390625e-08 ;  /* 0x00000001ffd47435 */ /* 0x000fe200000001ff */
[----:B------:R-:W-:Y:S02]  /*11b30*/  MOV R211, RZ ;  /* 0x000000ff00d37202 */ /* 0x000fe40000000f00 */
[----:B-1----:R-:W-:Y:S02]  /*11b40*/  MOV R66, 0xffffffff ;  /* 0xffffffff00427802 */ /* 0x002fe40000000f00 */
[----:B------:R-:W-:Y:S02]  /*11b50*/  MOV R64, 0x11b70 ;  /* 0x00011b7000407802 */ /* 0x000fe40000000f00 */
[----:B0----5:R-:W-:Y:S05]  /*11b60*/  CALL.REL.NOINC `($__internal_116_$__cuda_sm70_shflsync_up) ;  /* 0x0000120000007944 */ /* 0x021fea0003c00000 */
[----:B0-----:R-:W-:Y:S01]  /*11b70*/  HFMA2.MMA R212, -RZ, RZ, 0, 5.9604644775390625e-08 ;  /* 0x00000001ffd47435 */ /* 0x001fe200000001ff */
[----:B-1----:R-:W-:Y:S02]  /*11b80*/  MOV R70, R66 ;  /* 0x0000004200467202 */ /* 0x002fe40000000f00 */
[----:B------:R-:W-:-:S02]  /*11b90*/  MOV R213, R69 ;  /* 0x0000004500d57202 */ /* 0x000fc40000000f00 */
[----:B------:R-:W-:Y:S02]  /*11ba0*/  MOV R211, RZ ;  /* 0x000000ff00d37202 */ /* 0x000fe40000000f00 */
[----:B------:R-:W-:Y:S02]  /*11bb0*/  MOV R66, 0xffffffff ;  /* 0xffffffff00427802 */ /* 0x000fe40000000f00 */
[----:B------:R-:W-:Y:S02]  /*11bc0*/  MOV R64, 0x11be0 ;  /* 0x00011be000407802 */ /* 0x000fe40000000f00 */
[----:B------:R-:W-:Y:S05]  /*11bd0*/  CALL.REL.NOINC `($__internal_116_$__cuda_sm70_shflsync_up) ;  /* 0x0000119000007944 */ /* 0x000fea0003c00000 */
[----:B0-----:R-:W-:Y:S01]  /*11be0*/  HFMA2.MMA R212, -RZ, RZ, 0, 5.9604644775390625e-08 ;  /* 0x00000001ffd47435 */ /* 0x001fe200000001ff */
[----:B-1----:R-:W-:Y:S02]  /*11bf0*/  MOV R69, R66 ;  /* 0x0000004200457202 */ /* 0x002fe40000000f00 */
[----:B------:R-:W-:Y:S02]  /*11c00*/  MOV R213, R68 ;  /* 0x0000004400d57202 */ /* 0x000fe40000000f00 */
[----:B------:R-:W-:Y:S02]  /*11c10*/  MOV R211, RZ ;  /* 0x000000ff00d37202 */ /* 0x000fe40000000f00 */
[----:B------:R-:W-:-:S02]  /*11c20*/  MOV R66, 0xffffffff ;  /* 0xffffffff00427802 */ /* 0x000fc40000000f00 */
[----:B------:R-:W-:Y:S02]  /*11c30*/  MOV R64, 0x11c50 ;  /* 0x00011c5000407802 */ /* 0x000fe40000000f00 */
[----:B------:R-:W-:Y:S05]  /*11c40*/  CALL.REL.NOINC `($__internal_116_$__cuda_sm70_shflsync_up) ;  /* 0x0000112000007944 */ /* 0x000fea0003c00000 */
[----:B0-----:R-:W-:Y:S01]  /*11c50*/  HFMA2.MMA R212, -RZ, RZ, 0, 5.9604644775390625e-08 ;  /* 0x00000001ffd47435 */ /* 0x001fe200000001ff */
[----:B-1----:R-:W-:Y:S02]  /*11c60*/  MOV R68, R66 ;  /* 0x0000004200447202 */ /* 0x002fe40000000f00 */
[----:B------:R-:W-:Y:S02]  /*11c70*/  MOV R213, R67 ;  /* 0x0000004300d57202 */ /* 0x000fe40000000f00 */
[----:B------:R-:W-:Y:S02]  /*11c80*/  MOV R211, RZ ;  /* 0x000000ff00d37202 */ /* 0x000fe40000000f00 */
[----:B------:R-:W-:Y:S02]  /*11c90*/  MOV R66, 0xffffffff ;  /* 0xffffffff00427802 */ /* 0x000fe40000000f00 */
[----:B------:R-:W-:Y:S02]  /*11ca0*/  MOV R64, 0x11cc0 ;  /* 0x00011cc000407802 */ /* 0x000fe40000000f00 */
[----:B------:R-:W-:Y:S05]  /*11cb0*/  CALL.REL.NOINC `($__internal_116_$__cuda_sm70_shflsync_up) ;  /* 0x000010b000007944 */ /* 0x000fea0003c00000 */
[----:B0-----:R-:W-:Y:S02]  /*11cc0*/  MOV R213, R70 ;  /* 0x0000004600d57202 */ /* 0x001fe40000000f00 */
[----:B-1----:R-:W-:Y:S01]  /*11cd0*/  MOV R70, R66 ;  /* 0x0000004200467202 */ /* 0x002fe20000000f00 */
[----:B------:R-:W-:Y:S01]  /*11ce0*/  HFMA2.MMA R66, -RZ, RZ, 0, 0 ;  /* 0x00000000ff427435 */ /* 0x000fe200000001ff */
[----:B------:R-:W-:-:S02]  /*11cf0*/  MOV R64, R60 ;  /* 0x0000003c00407202 */ /* 0x000fc40000000f00 */
[----:B------:R-:W-:Y:S02]  /*11d00*/  MOV R247, 0xffffffff ;  /* 0xffffffff00f77802 */ /* 0x000fe40000000f00 */
[----:B------:R-:W-:Y:S02]  /*11d10*/  MOV R65, 0x11d30 ;  /* 0x00011d3000417802 */ /* 0x000fe40000000f00 */
[----:B------:R-:W-:Y:S05]  /*11d20*/  CALL.REL.NOINC `($__internal_115_$__cuda_sm70_shflsync_idx_p) ;  /* 0x00000fd000007944 */ /* 0x000fea0003c00000 */
[----:B-1----:R-:W-:Y:S01]  /*11d30*/  MOV R60, R66 ;  /* 0x00000042003c7202 */ /* 0x002fe20000000f00 */
[----:B------:R-:W-:Y:S01]  /*11d40*/  HFMA2.MMA R66, -RZ, RZ, 0, 0 ;  /* 0x00000000ff427435 */ /* 0x000fe200000001ff */
[----:B------:R-:W-:Y:S02]  /*11d50*/  MOV R64, R61 ;  /* 0x0000003d00407202 */ /* 0x000fe40000000f00 */
[----:B------:R-:W-:Y:S02]  /*11d60*/  MOV R247, 0xffffffff ;  /* 0xffffffff00f77802 */ /* 0x000fe40000000f00 */
[----:B------:R-:W-:Y:S02]  /*11d70*/  MOV R65, 0x11d90 ;  /* 0x00011d9000417802 */ /* 0x000fe40000000f00 */
[----:B0-----:R-:W-:Y:S05]  /*11d80*/  CALL.REL.NOINC `($__internal_115_$__cuda_sm70_shflsync_idx_p) ;  /* 0x00000f7000007944 */ /* 0x001fea0003c00000 */
[----:B-1----:R-:W-:Y:S01]  /*11d90*/  MOV R61, R66 ;  /* 0x00000042003d7202 */ /* 0x002fe20000000f00 */
[----:B------:R-:W-:Y:S01]  /*11da0*/  HFMA2.MMA R66, -RZ, RZ, 0, 0 ;  /* 0x00000000ff427435 */ /* 0x000fe200000001ff */
[----:B------:R-:W-:-:S02]  /*11db0*/  MOV R64, R62 ;  /* 0x0000003e00407202 */ /* 0x000fc40000000f00 */
[----:B------:R-:W-:Y:S02]  /*11dc0*/  MOV R247, 0xffffffff ;  /* 0xffffffff00f77802 */ /* 0x000fe40000000f00 */
[----:B------:R-:W-:Y:S02]  /*11dd0*/  MOV R65, 0x11df0 ;  /* 0x00011df000417802 */ /* 0x000fe40000000f00 */
[----:B0-----:R-:W-:Y:S05]  /*11de0*/  CALL.REL.NOINC `($__internal_115_$__cuda_sm70_shflsync_idx_p) ;  /* 0x00000f1000007944 */ /* 0x001fea0003c00000 */
[----:B-1----:R-:W-:Y:S01]  /*11df0*/  MOV R62, R66 ;  /* 0x00000042003e7202 */ /* 0x002fe20000000f00 */
[----:B------:R-:W-:Y:S01]  /*11e00*/  HFMA2.MMA R66, -RZ, RZ, 0, 0 ;  /* 0x00000000ff427435 */ /* 0x000fe200000001ff */
[----:B------:R-:W-:Y:S02]  /*11e10*/  MOV R64, R63 ;  /* 0x0000003f00407202 */ /* 0x000fe40000000f00 */
[----:B------:R-:W-:Y:S02]  /*11e20*/  MOV R247, 0xffffffff ;  /* 0xffffffff00f77802 */ /* 0x000fe40000000f00 */
[----:B------:R-:W-:Y:S02]  /*11e30*/  MOV R65, 0x11e50 ;  /* 0x00011e5000417802 */ /* 0x000fe40000000f00 */
[----:B0-----:R-:W-:Y:S05]  /*11e40*/  CALL.REL.NOINC `($__internal_115_$__cuda_sm70_shflsync_idx_p) ;  /* 0x00000eb000007944 */ /* 0x001fea0003c00000 */
[----:B-1----:R-:W-:Y:S01]  /*11e50*/  MOV R63, R66 ;  /* 0x00000042003f7202 */ /* 0x002fe20000000f00 */
[----:B0-----:R-:W-:Y:S05]  /*11e60*/  BRA `(.L_x_4784) ;  /* 0xffff689000007947 */ /* 0x001fea000383ffff */
.L_x_4683:
[----:B------:R-:W-:Y:S01]  /*11e70*/  HFMA2.MMA R66, -RZ, RZ, 0, 5.9604644775390625e-08 ;  /* 0x00000001ff427435 */ /* 0x000fe200000001ff */
[----:B------:R-:W-:-:S02]  /*11e80*/  MOV R241, R239 ;  /* 0x000000ef00f17202 */ /* 0x000fc40000000f00 */
[----:B------:R-:W-:Y:S02]  /*11e90*/  MOV R242, 0x1f ;  /* 0x0000001f00f27802 */ /* 0x000fe40000000f00 */
[----:B------:R-:W-:Y:S02]  /*11ea0*/  MOV R65, 0xffffffff ;  /* 0xffffffff00417802 */ /* 0x000fe40000000f00 */
[----:B------:R-:W-:Y:S02]  /*11eb0*/  MOV R64, 0x11ed0 ;  /* 0x00011ed000407802 */ /* 0x000fe40000000f00 */
[----:B------:R-:W-:Y:S05]  /*11ec0*/  CALL.REL.NOINC `($__internal_114_$__cuda_sm70_shflsync_down) ;  /* 0x00000df000007944 */ /* 0x000fea0003c00000 */
[----:B-1----:R-:W-:Y:S01]  /*11ed0*/  MOV R67, R66 ;  /* 0x0000004200437202 */ /* 0x002fe20000000f00 */
[----:B------:R-:W-:Y:S05]  /*11ee0*/  BRA `(.L_x_4785) ;  /* 0xffff7b1000007947 */ /* 0x000fea000383ffff */
.L_x_4684:
[----:B------:R-:W-:Y:S01]  /*11ef0*/  HFMA2.MMA R66, -RZ, RZ, 0, 5.9604644775390625e-08 ;  /* 0x00000001ff427435 */ /* 0x000fe200000001ff */
[----:B------:R-:W-:Y:S02]  /*11f00*/  MOV R241, R69 ;  /* 0x0000004500f17202 */ /* 0x000fe40000000f00 */
[----:B------:R-:W-:Y:S02]  /*11f10*/  MOV R242, 0x1f ;  /* 0x0000001f00f27802 */ /* 0x000fe40000000f00 */
[----:B------:R-:W-:-:S02]  /*11f20*/  MOV R65, 0xffffffff ;  /* 0xffffffff00417802 */ /* 0x000fc40000000f00 */
[----:B------:R-:W-:Y:S02]  /*11f30*/  MOV R64, 0x11f50 ;  /* 0x00011f5000407802 */ /* 0x000fe40000000f00 */
[----:B01----:R-:W-:Y:S05]  /*11f40*/  CALL.REL.NOINC `($__internal_114_$__cuda_sm70_shflsync_down) ;  /* 0x00000d7000007944 */ /* 0x003fea0003c00000 */
[----:B-1----:R-:W-:Y:S01]  /*11f50*/  MOV R69, R66 ;  /* 0x0000004200457202 */ /* 0x002fe20000000f00 */
[----:B------:R-:W-:Y:S01]  /*11f60*/  HFMA2.MMA R66, -RZ, RZ, 0, 5.9604644775390625e-08 ;  /* 0x00000001ff427435 */ /* 0x000fe200000001ff */
[----:B------:R-:W-:Y:S02]  /*11f70*/  MOV R241, R68 ;  /* 0x0000004400f17202 */ /* 0x000fe40000000f00 */
[----:B------:R-:W-:Y:S02]  /*11f80*/  MOV R242, 0x1f ;  /* 0x0000001f00f27802 */ /* 0x000fe40000000f00 */
[----:B------:R-:W-:Y:S02]  /*11f90*/  MOV R65, 0xffffffff ;  /* 0xffffffff00417802 */ /* 0x000fe40000000f00 */
[----:B------:R-:W-:Y:S02]  /*11fa0*/  MOV R64, 0x11fc0 ;  /* 0x00011fc000407802 */ /* 0x000fe40000000f00 */
[----:B------:R-:W-:Y:S05]  /*11fb0*/  CALL.REL.NOINC `($__internal_114_$__cuda_sm70_shflsync_down) ;  /* 0x00000d0000007944 */ /* 0x000fea0003c00000 */
[----:B-1----:R-:W-:Y:S01]  /*11fc0*/  MOV R239, R66 ;  /* 0x0000004200ef7202 */ /* 0x002fe20000000f00 */
[----:B------:R-:W-:Y:S01]  /*11fd0*/  HFMA2.MMA R66, -RZ, RZ, 0, 5.9604644775390625e-08 ;  /* 0x00000001ff427435 */ /* 0x000fe200000001ff */
[----:B------:R-:W-:-:S02]  /*11fe0*/  MOV R241, R70 ;  /* 0x0000004600f17202 */ /* 0x000fc40000000f00 */
[----:B------:R-:W-:Y:S02]  /*11ff0*/  MOV R242, 0x1f ;  /* 0x0000001f00f27802 */ /* 0x000fe40000000f00 */
[----:B------:R-:W-:Y:S02]  /*12000*/  MOV R65, 0xffffffff ;  /* 0xffffffff00417802 */ /* 0x000fe40000000f00 */
[----:B------:R-:W-:Y:S02]  /*12010*/  MOV R64, 0x12030 ;  /* 0x0001203000407802 */ /* 0x000fe40000000f00 */
[----:B------:R-:W-:Y:S05]  /*12020*/  CALL.REL.NOINC `($__internal_114_$__cuda_sm70_shflsync_down) ;  /* 0x00000c9000007944 */ /* 0x000fea0003c00000 */
[----:B-1----:R-:W-:Y:S05]  /*12030*/  BRA `(.L_x_4786) ;  /* 0xffff7a0000007947 */ /* 0x002fea000383ffff */
.L_x_4687:
[----:B----4-:R-:W-:Y:S01]  /*12040*/  HFMA2.MMA R66, -RZ, RZ, 0, 1.1920928955078125e-07 ;  /* 0x00000002ff427435 */ /* 0x010fe200000001ff */
[----:B------:R-:W-:Y:S02]  /*12050*/  MOV R241, R71 ;  /* 0x0000004700f17202 */ /* 0x000fe40000000f00 */
[----:B------:R-:W-:Y:S02]  /*12060*/  MOV R242, 0x1f ;  /* 0x0000001f00f27802 */ /* 0x000fe40000000f00 */
[----:B------:R-:W-:Y:S02]  /*12070*/  MOV R65, 0xffffffff ;  /* 0xffffffff00417802 */ /* 0x000fe40000000f00 */
[----:B------:R-:W-:-:S02]  /*12080*/  MOV R64, 0x120a0 ;  /* 0x000120a000407802 */ /* 0x000fc40000000f00 */
[----:B0123--:R-:W-:Y:S05]  /*12090*/  CALL.REL.NOINC `($__internal_114_$__cuda_sm70_shflsync_down) ;  /* 0x00000c2000007944 */ /* 0x00ffea0003c00000 */
[----:B-1----:R-:W-:Y:S01]  /*120a0*/  MOV R67, R66 ;  /* 0x0000004200437202 */ /* 0x002fe20000000f00 */
[----:B------:R-:W-:Y:S01]  /*120b0*/  HFMA2.MMA R66, -RZ, RZ, 0, 1.1920928955078125e-07 ;  /* 0x00000002ff427435 */ /* 0x000fe200000001ff */
[----:B------:R-:W-:-:S02]  /*120c0*/  MOV R241, R240 ;  /* 0x000000f000f17202 */ /* 0x000fc40000000f00 */
[----:B------:R-:W-:Y:S02]  /*120d0*/  MOV R242, 0x1f ;  /* 0x0000001f00f27802 */ /* 0x000fe40000000f00 */
[----:B------:R-:W-:Y:S02]  /*120e0*/  MOV R65, 0xffffffff ;  /* 0xffffffff00417802 */ /* 0x000fe40000000f00 */
[----:B------:R-:W-:Y:S02]  /*120f0*/  MOV R64, 0x12110 ;  /* 0x0001211000407802 */ /* 0x000fe40000000f00 */
[----:B------:R-:W-:Y:S05]  /*12100*/  CALL.REL.NOINC `($__internal_114_$__cuda_sm70_shflsync_down) ;  /* 0x00000bb000007944 */ /* 0x000fea0003c00000 */
[----:B-1----:R-:W-:Y:S01]  /*12110*/  MOV R69, R66 ;  /* 0x0000004200457202 */ /* 0x002fe20000000f00 */
[----:B------:R-:W-:Y:S01]  /*12120*/  HFMA2.MMA R66, -RZ, RZ, 0, 1.1920928955078125e-07 ;  /* 0x00000002ff427435 */ /* 0x000fe200000001ff */
[----:B------:R-:W-:Y:S02]  /*12130*/  MOV R241, R68 ;  /* 0x0000004400f17202 */ /* 0x000fe40000000f00 */
[----:B------:R-:W-:Y:S02]  /*12140*/  MOV R242, 0x1f ;  /* 0x0000001f00f27802 */ /* 0x000fe40000000f00 */
[----:B------:R-:W-:-:S02]  /*12150*/  MOV R65, 0xffffffff ;  /* 0xffffffff00417802 */ /* 0x000fc40000000f00 */
[----:B------:R-:W-:Y:S02]  /*12160*/  MOV R64, 0x12180 ;  /* 0x0001218000407802 */ /* 0x000fe40000000f00 */
[----:B------:R-:W-:Y:S05]  /*12170*/  CALL.REL.NOINC `($__internal_114_$__cuda_sm70_shflsync_down) ;  /* 0x00000b4000007944 */ /* 0x000fea0003c00000 */
[----:B-1----:R-:W-:Y:S01]  /*12180*/  MOV R70, R66 ;  /* 0x0000004200467202 */ /* 0x002fe20000000f00 */
[----:B------:R-:W-:Y:S01]  /*12190*/  HFMA2.MMA R66, -RZ, RZ, 0, 1.1920928955078125e-07 ;  /* 0x00000002ff427435 */ /* 0x000fe200000001ff */
[----:B------:R-:W-:Y:S02]  /*121a0*/  MOV R241, R238 ;  /* 0x000000ee00f17202 */ /* 0x000fe40000000f00 */
[----:B------:R-:W-:Y:S02]  /*121b0*/  MOV R242, 0x1f ;  /* 0x0000001f00f27802 */ /* 0x000fe40000000f00 */
[----:B------:R-:W-:Y:S02]  /*121c0*/  MOV R65, 0xffffffff ;  /* 0xffffffff00417802 */ /* 0x000fe40000000f00 */
[----:B------:R-:W-:Y:S02]  /*121d0*/  MOV R64, 0x121f0 ;  /* 0x000121f000407802 */ /* 0x000fe40000000f00 */
[----:B------:R-:W-:Y:S05]  /*121e0*/  CALL.REL.NOINC `($__internal_114_$__cuda_sm70_shflsync_down) ;  /* 0x00000ad000007944 */ /* 0x000fea0003c00000 */
[----:B-1----:R-:W-:Y:S05]  /*121f0*/  BRA `(.L_x_4787) ;  /* 0xffff798000007947 */ /* 0x002fea000383ffff */
.L_x_4690:
[----:B----4-:R-:W-:Y:S01]  /*12200*/  HFMA2.MMA R66, -RZ, RZ, 0, 2.384185791015625e-07 ;  /* 0x00000004ff427435 */ /* 0x010fe200000001ff */
[----:B------:R-:W-:Y:S02]  /*12210*/  MOV R241, R71 ;  /* 0x0000004700f17202 */ /* 0x000fe40000000f00 */
[----:B------:R-:W-:-:S02]  /*12220*/  MOV R242, 0x1f ;  /* 0x0000001f00f27802 */ /* 0x000fc40000000f00 */
[----:B------:R-:W-:Y:S02]  /*12230*/  MOV R65, 0xffffffff ;  /* 0xffffffff00417802 */ /* 0x000fe40000000f00 */
[----:B------:R-:W-:Y:S02]  /*12240*/  MOV R64, 0x12260 ;  /* 0x0001226000407802 */ /* 0x000fe40000000f00 */
[----:B0123--:R-:W-:Y:S05]  /*12250*/  CALL.REL.NOINC `($__internal_114_$__cuda_sm70_shflsync_down) ;  /* 0x00000a6000007944 */ /* 0x00ffea0003c00000 */
[----:B-1----:R-:W-:Y:S01]  /*12260*/  MOV R67, R66 ;  /* 0x0000004200437202 */ /* 0x002fe20000000f00 */
[----:B------:R-:W-:Y:S05]  /*12270*/  BRA `(.L_x_4788) ;  /* 0xffff7a1000007947 */ /* 0x000fea000383ffff */
.L_x_4691:
[----:B----4-:R-:W-:Y:S01]  /*12280*/  HFMA2.MMA R66, -RZ, RZ, 0, 2.384185791015625e-07 ;  /* 0x00000004ff427435 */ /* 0x010fe200000001ff */
[----:B------:R-:W-:Y:S02]  /*12290*/  MOV R241, R240 ;  /* 0x000000f000f17202 */ /* 0x000fe40000000f00 */
[----:B------:R-:W-:Y:S02]  /*122a0*/  MOV R242, 0x1f ;  /* 0x0000001f00f27802 */ /* 0x000fe40000000f00 */
[----:B------:R-:W-:Y:S02]  /*122b0*/  MOV R65, 0xffffffff ;  /* 0xffffffff00417802 */ /* 0x000fe40000000f00 */
[----:B------:R-:W-:-:S02]  /*122c0*/  MOV R64, 0x122e0 ;  /* 0x000122e000407802 */ /* 0x000fc40000000f00 */
[----:B0123--:R-:W-:Y:S05]  /*122d0*/  CALL.REL.NOINC `($__internal_114_$__cuda_sm70_shflsync_down) ;  /* 0x000009e000007944 */ /* 0x00ffea0003c00000 */
[----:B-1----:R-:W-:Y:S01]  /*122e0*/  MOV R69, R66 ;  /* 0x0000004200457202 */ /* 0x002fe20000000f00 */
[----:B------:R-:W-:Y:S01]  /*122f0*/  HFMA2.MMA R66, -RZ, RZ, 0, 2.384185791015625e-07 ;  /* 0x00000004ff427435 */ /* 0x000fe200000001ff */
[----:B------:R-:W-:-:S02]  /*12300*/  MOV R241, R68 ;  /* 0x0000004400f17202 */ /* 0x000fc40000000f00 */
[----:B------:R-:W-:Y:S02]  /*12310*/  MOV R242, 0x1f ;  /* 0x0000001f00f27802 */ /* 0x000fe40000000f00 */
[----:B------:R-:W-:Y:S02]  /*12320*/  MOV R65, 0xffffffff ;  /* 0xffffffff00417802 */ /* 0x000fe40000000f00 */
[----:B------:R-:W-:Y:S02]  /*12330*/  MOV R64, 0x12350 ;  /* 0x0001235000407802 */ /* 0x000fe40000000f00 */
[----:B------:R-:W-:Y:S05]  /*12340*/  CALL.REL.NOINC `($__internal_114_$__cuda_sm70_shflsync_down) ;  /* 0x0000097000007944 */ /* 0x000fea0003c00000 */
[----:B-1----:R-:W-:Y:S01]  /*12350*/  MOV R70, R66 ;  /* 0x0000004200467202 */ /* 0x002fe20000000f00 */
[----:B------:R-:W-:Y:S01]  /*12360*/  HFMA2.MMA R66, -RZ, RZ, 0, 2.384185791015625e-07 ;  /* 0x00000004ff427435 */ /* 0x000fe200000001ff */
[----:B------:R-:W-:Y:S02]  /*12370*/  MOV R241, R238 ;  /* 0x000000ee00f17202 */ /* 0x000fe40000000f00 */
[----:B------:R-:W-:Y:S02]  /*12380*/  MOV R242, 0x1f ;  /* 0x0000001f00f27802 */ /* 0x000fe40000000f00 */
[----:B------:R-:W-:-:S02]  /*12390*/  MOV R65, 0xffffffff ;  /* 0xffffffff00417802 */ /* 0x000fc40000000f00 */
[----:B------:R-:W-:Y:S02]  /*123a0*/  MOV R64, 0x123c0 ;  /* 0x000123c000407802 */ /* 0x000fe40000000f00 */
[----:B------:R-:W-:Y:S05]  /*123b0*/  CALL.REL.NOINC `($__internal_114_$__cuda_sm70_shflsync_down) ;  /* 0x0000090000007944 */ /* 0x000fea0003c00000 */
[----:B-1----:R-:W-:Y:S05]  /*123c0*/  BRA `(.L_x_4789) ;  /* 0xffff790000007947 */ /* 0x002fea000383ffff */
.L_x_4694:
[----:B----4-:R-:W-:Y:S01]  /*123d0*/  HFMA2.MMA R66, -RZ, RZ, 0, 4.76837158203125e-07 ;  /* 0x00000008ff427435 */ /* 0x010fe200000001ff */
[----:B------:R-:W-:Y:S02]  /*123e0*/  MOV R241, R71 ;  /* 0x0000004700f17202 */ /* 0x000fe40000000f00 */
[----:B------:R-:W-:Y:S02]  /*123f0*/  MOV R242, 0x1f ;  /* 0x0000001f00f27802 */ /* 0x000fe40000000f00 */
[----:B------:R-:W-:Y:S02]  /*12400*/  MOV R65, 0xffffffff ;  /* 0xffffffff00417802 */ /* 0x000fe40000000f00 */
[----:B------:R-:W-:Y:S02]  /*12410*/  MOV R64, 0x12430 ;  /* 0x0001243000407802 */ /* 0x000fe40000000f00 */
[----:B0123--:R-:W-:Y:S05]  /*12420*/  CALL.REL.NOINC `($__internal_114_$__cuda_sm70_shflsync_down) ;  /* 0x0000089000007944 */ /* 0x00ffea0003c00000 */
[----:B-1----:R-:W-:Y:S01]  /*12430*/  MOV R67, R66 ;  /* 0x0000004200437202 */ /* 0x002fe20000000f00 */
[----:B------:R-:W-:Y:S01]  /*12440*/  HFMA2.MMA R66, -RZ, RZ, 0, 4.76837158203125e-07 ;  /* 0x00000008ff427435 */ /* 0x000fe200000001ff */
[----:B------:R-:W-:Y:S02]  /*12450*/  MOV R241, R240 ;  /* 0x000000f000f17202 */ /* 0x000fe40000000f00 */
[----:B------:R-:W-:-:S02]  /*12460*/  MOV R242, 0x1f ;  /* 0x0000001f00f27802 */ /* 0x000fc40000000f00 */
[----:B------:R-:W-:Y:S02]  /*12470*/  MOV R65, 0xffffffff ;  /* 0xffffffff00417802 */ /* 0x000fe40000000f00 */
[----:B------:R-:W-:Y:S02]  /*12480*/  MOV R64, 0x124a0 ;  /* 0x000124a000407802 */ /* 0x000fe40000000f00 */
[----:B------:R-:W-:Y:S05]  /*12490*/  CALL.REL.NOINC `($__internal_114_$__cuda_sm70_shflsync_down) ;  /* 0x0000082000007944 */ /* 0x000fea0003c00000 */
[----:B-1----:R-:W-:Y:S01]  /*124a0*/  MOV R69, R66 ;  /* 0x0000004200457202 */ /* 0x002fe20000000f00 */
[----:B------:R-:W-:Y:S01]  /*124b0*/  HFMA2.MMA R66, -RZ, RZ, 0, 4.76837158203125e-07 ;  /* 0x00000008ff427435 */ /* 0x000fe200000001ff */
[----:B------:R-:W-:Y:S02]  /*124c0*/  MOV R241, R68 ;  /* 0x0000004400f17202 */ /* 0x000fe40000000f00 */
[----:B------:R-:W-:Y:S02]  /*124d0*/  MOV R242, 0x1f ;  /* 0x0000001f00f27802 */ /* 0x000fe40000000f00 */
[----:B------:R-:W-:Y:S02]  /*124e0*/  MOV R65, 0xffffffff ;  /* 0xffffffff00417802 */ /* 0x000fe40000000f00 */
[----:B------:R-:W-:-:S02]  /*124f0*/  MOV R64, 0x12510 ;  /* 0x0001251000407802 */ /* 0x000fc40000000f00 */
[----:B------:R-:W-:Y:S05]  /*12500*/  CALL.REL.NOINC `($__internal_114_$__cuda_sm70_shflsync_down) ;  /* 0x000007b000007944 */ /* 0x000fea0003c00000 */
[----:B-1----:R-:W-:Y:S01]  /*12510*/  MOV R70, R66 ;  /* 0x0000004200467202 */ /* 0x002fe20000000f00 */
[----:B------:R-:W-:Y:S01]  /*12520*/  HFMA2.MMA R66, -RZ, RZ, 0, 4.76837158203125e-07 ;  /* 0x00000008ff427435 */ /* 0x000fe200000001ff */
[----:B------:R-:W-:-:S02]  /*12530*/  MOV R241, R238 ;  /* 0x000000ee00f17202 */ /* 0x000fc40000000f00 */
[----:B------:R-:W-:Y:S02]  /*12540*/  MOV R242, 0x1f ;  /* 0x0000001f00f27802 */ /* 0x000fe40000000f00 */
[----:B------:R-:W-:Y:S02]  /*12550*/  MOV R65, 0xffffffff ;  /* 0xffffffff00417802 */ /* 0x000fe40000000f00 */
[----:B------:R-:W-:Y:S02]  /*12560*/  MOV R64, 0x12580 ;  /* 0x0001258000407802 */ /* 0x000fe40000000f00 */
[----:B------:R-:W-:Y:S05]  /*12570*/  CALL.REL.NOINC `($__internal_114_$__cuda_sm70_shflsync_down) ;  /* 0x0000074000007944 */ /* 0x000fea0003c00000 */
[----:B-1----:R-:W-:Y:S05]  /*12580*/  BRA `(.L_x_4790) ;  /* 0xffff788000007947 */ /* 0x002fea000383ffff */
.L_x_4697:
[----:B----4-:R-:W-:Y:S01]  /*12590*/  HFMA2.MMA R66, -RZ, RZ, 0, 9.5367431640625e-07 ;  /* 0x00000010ff427435 */ /* 0x010fe200000001ff */
[----:B------:R-:W-:Y:S02]  /*125a0*/  MOV R241, R71 ;  /* 0x0000004700f17202 */ /* 0x000fe40000000f00 */
[----:B------:R-:W-:Y:S02]  /*125b0*/  MOV R242, 0x1f ;  /* 0x0000001f00f27802 */ /* 0x000fe40000000f00 */
[----:B------:R-:W-:Y:S02]  /*125c0*/  MOV R65, 0xffffffff ;  /* 0xffffffff00417802 */ /* 0x000fe40000000f00 */
[----:B------:R-:W-:-:S02]  /*125d0*/  MOV R64, 0x125f0 ;  /* 0x000125f000407802 */ /* 0x000fc40000000f00 */
[----:B0123--:R-:W-:Y:S05]  /*125e0*/  CALL.REL.NOINC `($__internal_114_$__cuda_sm70_shflsync_down) ;  /* 0x000006d000007944 */ /* 0x00ffea0003c00000 */
[----:B-1----:R-:W-:Y:S01]  /*125f0*/  MOV R67, R66 ;  /* 0x0000004200437202 */ /* 0x002fe20000000f00 */
[----:B------:R-:W-:Y:S05]  /*12600*/  BRA `(.L_x_4791) ;  /* 0xffff791000007947 */ /* 0x000fea000383ffff */
.L_x_4698:
[----:B----4-:R-:W-:Y:S01]  /*12610*/  HFMA2.MMA R66, -RZ, RZ, 0, 9.5367431640625e-07 ;  /* 0x00000010ff427435 */ /* 0x010fe200000001ff */
[----:B------:R-:W-:-:S02]  /*12620*/  MOV R241, R240 ;  /* 0x000000f000f17202 */ /* 0x000fc40000000f00 */
[----:B------:R-:W-:Y:S02]  /*12630*/  MOV R242, 0x1f ;  /* 0x0000001f00f27802 */ /* 0x000fe40000000f00 */
[----:B------:R-:W-:Y:S02]  /*12640*/  MOV R65, 0xffffffff ;  /* 0xffffffff00417802 */ /* 0x000fe40000000f00 */
[----:B------:R-:W-:Y:S02]  /*12650*/  MOV R64, 0x12670 ;  /* 0x0001267000407802 */ /* 0x000fe40000000f00 */
[----:B0123--:R-:W-:Y:S05]  /*12660*/  CALL.REL.NOINC `($__internal_114_$__cuda_sm70_shflsync_down) ;  /* 0x0000065000007944 */ /* 0x00ffea0003c00000 */
[----:B-1----:R-:W-:Y:S01]  /*12670*/  MOV R69, R66 ;  /* 0x0000004200457202 */ /* 0x002fe20000000f00 */
[----:B------:R-:W-:Y:S01]  /*12680*/  HFMA2.MMA R66, -RZ, RZ, 0, 9.5367431640625e-07 ;  /* 0x00000010ff427435 */ /* 0x000fe200000001ff */
[----:B------:R-:W-:Y:S02]  /*12690*/  MOV R241, R68 ;  /* 0x0000004400f17202 */ /* 0x000fe40000000f00 */
[----:B------:R-:W-:Y:S02]  /*126a0*/  MOV R242, 0x1f ;  /* 0x0000001f00f27802 */ /* 0x000fe40000000f00 */
[----:B------:R-:W-:-:S02]  /*126b0*/  MOV R65, 0xffffffff ;  /* 0xffffffff00417802 */ /* 0x000fc40000000f00 */
[----:B------:R-:W-:Y:S02]  /*126c0*/  MOV R64, 0x126e0 ;  /* 0x000126e000407802 */ /* 0x000fe40000000f00 */
[----:B------:R-:W-:Y:S05]  /*126d0*/  CALL.REL.NOINC `($__internal_114_$__cuda_sm70_shflsync_down) ;  /* 0x000005e000007944 */ /* 0x000fea0003c00000 */
[----:B-1----:R-:W-:Y:S01]  /*126e0*/  MOV R70, R66 ;  /* 0x0000004200467202 */ /* 0x002fe20000000f00 */
[----:B------:R-:W-:Y:S01]  /*126f0*/  HFMA2.MMA R66, -RZ, RZ, 0, 9.5367431640625e-07 ;  /* 0x00000010ff427435 */ /* 0x000fe200000001ff */
[----:B------:R-:W-:Y:S02]  /*12700*/  MOV R241, R238 ;  /* 0x000000ee00f17202 */ /* 0x000fe40000000f00 */
[----:B------:R-:W-:Y:S02]  /*12710*/  MOV R242, 0x1f ;  /* 0x0000001f00f27802 */ /* 0x000fe40000000f00 */
[----:B------:R-:W-:Y:S02]  /*12720*/  MOV R65, 0xffffffff ;  /* 0xffffffff00417802 */ /* 0x000fe40000000f00 */
[----:B------:R-:W-:Y:S02]  /*12730*/  MOV R64, 0x12750 ;  /* 0x0001275000407802 */ /* 0x000fe40000000f00 */
[----:B------:R-:W-:Y:S05]  /*12740*/  CALL.REL.NOINC `($__internal_114_$__cuda_sm70_shflsync_down) ;  /* 0x0000057000007944 */ /* 0x000fea0003c00000 */
[----:B-1----:R-:W-:Y:S05]  /*12750*/  BRA `(.L_x_4792) ;  /* 0xffff780000007947 */ /* 0x002fea000383ffff */
.L_x_4701:
[----:B----4-:R-:W-:Y:S01]  /*12760*/  HFMA2.MMA R66, -RZ, RZ, 0, 0 ;  /* 0x00000000ff427435 */ /* 0x010fe200000001ff */
[----:B------:R-:W-:Y:S02]  /*12770*/  MOV R64, R71 ;  /* 0x0000004700407202 */ /* 0x000fe40000000f00 */
[----:B------:R-:W-:-:S02]  /*12780*/  MOV R247, 0xffffffff ;  /* 0xffffffff00f77802 */ /* 0x000fc40000000f00 */
[----:B------:R-:W-:Y:S02]  /*12790*/  MOV R65, 0x127b0 ;  /* 0x000127b000417802 */ /* 0x000fe40000000f00 */
[----:B0123--:R-:W-:Y:S05]  /*127a0*/  CALL.REL.NOINC `($__internal_115_$__cuda_sm70_shflsync_idx_p) ;  /* 0x0000055000007944 */ /* 0x00ffea0003c00000 */
        /* <DEDUP_REMOVED lines=8> */
[----:B------:R-:W-:Y:S02]  /*12830*/  MOV R64, R68 ;  /* 0x0000004400407202 */ /* 0x000fe40000000f00 */
[----:B------:R-:W-:-:S02]  /*12840*/  MOV R247, 0xffffffff ;  /* 0xffffffff00f77802 */ /* 0x000fc40000000f00 */
        /* <DEDUP_REMOVED lines=16> */
[----:B0-----:R-:W-:Y:S05]  /*12950*/  CALL.REL.NOINC `($__internal_114_$__cuda_sm70_shflsync_down) ;  /* 0x0000036000007944 */ /* 0x001fea0003c00000 */
[----:B-1----:R-:W-:Y:S01]  /*12960*/  MOV R71, R66 ;  /* 0x0000004200477202 */ /* 0x002fe20000000f00 */
[----:B------:R-:W-:Y:S01]  /*12970*/  HFMA2.MMA R66, -RZ, RZ, 0, 5.9604644775390625e-08 ;  /* 0x00000001ff427435 */ /* 0x000fe200000001ff */
[----:B------:R-:W-:Y:S02]  /*12980*/  MOV R241, R240 ;  /* 0x000000f000f17202 */ /* 0x000fe40000000f00 */
[----:B------:R-:W-:Y:S02]  /*12990*/  MOV R242, 0x1f ;  /* 0x0000001f00f27802 */ /* 0x000fe40000000f00 */
[----:B------:R-:W-:-:S02]  /*129a0*/  MOV R65, 0xffffffff ;  /* 0xffffffff00417802 */ /* 0x000fc40000000f00 */
[----:B------:R-:W-:Y:S02]  /*129b0*/  MOV R64, 0x129d0 ;  /* 0x000129d000407802 */ /* 0x000fe40000000f00 */
[----:B------:R-:W-:Y:S05]  /*129c0*/  CALL.REL.NOINC `($__internal_114_$__cuda_sm70_shflsync_down) ;  /* 0x000002f000007944 */ /* 0x000fea0003c00000 */
        /* <DEDUP_REMOVED lines=47> */
        .weak           $__internal_114_$__cuda_sm70_shflsync_down
        .type           $__internal_114_$__cuda_sm70_shflsync_down,@function
        .size           $__internal_114_$__cuda_sm70_shflsync_down,($__internal_115_$__cuda_sm70_shflsync_idx_p - $__internal_114_$__cuda_sm70_shflsync_down)
$__internal_114_$__cuda_sm70_shflsync_down:
[----:B------:R-:W-:Y:S04]  /*12cc0*/  WARPSYNC R65 ;  /* 0x0000004100007348 */ /* 0x000fe80003800000 */
[----:B------:R0:W1:Y:S02]  /*12cd0*/  SHFL.DOWN PT, R66, R241, R66, R242 ;  /* 0x08000042f1427389 */ /* 0x00006400000e00f2 */
[----:B0-----:R-:W-:-:S06]  /*12ce0*/  HFMA2.MMA R65, -RZ, RZ, 0, 0 ;  /* 0x00000000ff417435 */ /* 0x001fcc00000001ff */
[----:B------:R-:W-:Y:S05]  /*12cf0*/  RET.REL.NODEC R64 `(_Z25selective_scan_bwd_kernelI32Selective_Scan_bwd_kernel_traitsILi64ELi16ELb0ELb0ELb1ELb1ELb0EN3c108BFloat16ENS1_7complexIfEEEEv12SSMParamsBwd) ;  /* 0xfffed30040007950 */ /* 0x000fea0003c3ffff */
        .weak           $__internal_115_$__cuda_sm70_shflsync_idx_p
        .type           $__internal_115_$__cuda_sm70_shflsync_idx_p,@function
        .size           $__internal_115_$__cuda_sm70_shflsync_idx_p,($__internal_116_$__cuda_sm70_shflsync_up - $__internal_115_$__cuda_sm70_shflsync_idx_p)
$__internal_115_$__cuda_sm70_shflsync_idx_p:
[----:B------:R-:W-:Y:S01]  /*12d00*/  MOV R95, 0x1f ;  /* 0x0000001f005f7802 */ /* 0x000fe20000000f00 */
[----:B------:R-:W-:Y:S04]  /*12d10*/  WARPSYNC R247 ;  /* 0x000000f700007348 */ /* 0x000fe80003800000 */
[----:B------:R0:W1:Y:S04]  /*12d20*/  SHFL.IDX PT, R66, R64, R66, R95 ;  /* 0x0000004240427389 */ /* 0x00006800000e005f */
[----:B0-----:R-:W0:Y:S01]  /*12d30*/  S2R R95, SR_LANEID ;  /* 0x00000000005f7919 */ /* 0x001e220000000000 */
[----:B------:R-:W-:Y:S01]  /*12d40*/  MOV R64, R65 ;  /* 0x0000004100407202 */ /* 0x000fe20000000f00 */
[----:B------:R-:W-:-:S06]  /*12d50*/  HFMA2.MMA R65, -RZ, RZ, 0, 0 ;  /* 0x00000000ff417435 */ /* 0x000fcc00000001ff */
[----:B------:R-:W-:Y:S05]  /*12d60*/  RET.REL.NODEC R64 `(_Z25selective_scan_bwd_kernelI32Selective_Scan_bwd_kernel_traitsILi64ELi16ELb0ELb0ELb1ELb1ELb0EN3c108BFloat16ENS1_7complexIfEEEEv12SSMParamsBwd) ;  /* 0xfffed29040007950 */ /* 0x000fea0003c3ffff */
        .weak           $__internal_116_$__cuda_sm70_shflsync_up
        .type           $__internal_116_$__cuda_sm70_shflsync_up,@function
        .size           $__internal_116_$__cuda_sm70_shflsync_up,(.L_x_14548 - $__internal_116_$__cuda_sm70_shflsync_up)
$__internal_116_$__cuda_sm70_shflsync_up:
[----:B------:R-:W-:Y:S01]  /*12d70*/  MOV R65, 0x0 ;  /* 0x0000000000417802 */ /* 0x000fe20000000f00 */
[----:B------:R-:W-:Y:S04]  /*12d80*/  WARPSYNC R66 ;  /* 0x0000004200007348 */ /* 0x000fe80003800000 */
[----:B------:R0:W1:Y:S01]  /*12d90*/  SHFL.UP PT, R66, R213, R212, R211 ;  /* 0x040000d4d5427389 */ /* 0x00006200000e00d3 */
[----:B------:R-:W-:Y:S05]  /*12da0*/  RET.REL.NODEC R64 `(_Z25selective_scan_bwd_kernelI32Selective_Scan_bwd_kernel_traitsILi64ELi16ELb0ELb0ELb1ELb1ELb0EN3c108BFloat16ENS1_7complexIfEEEEv12SSMParamsBwd) ;  /* 0xfffed25040007950 */ /* 0x000fea0003c3ffff */
.L_x_4794:
        /* <DEDUP_REMOVED lines=13> */
.L_x_14548:


//--------------------- .text._Z25selective_scan_bwd_kernelI32Selective_Scan_bwd_kernel_traitsILi64ELi16ELb0ELb0ELb1ELb1ELb1EN3c108BFloat16ENS1_7complexIfEEEEv12SSMParamsBwd --------------------------
	.section	.text._Z25selective_scan_bwd_kernelI32Selective_Scan_bwd_kernel_traitsILi64ELi16ELb0ELb0ELb1ELb1ELb1EN3c108BFloat16ENS1_7complexIfEEEEv12SSMParamsBwd,"ax",@progbits
	.sectioninfo	@"SHI_REGISTERS=255"
	.align	128
        .global         _Z25selective_scan_bwd_kernelI32Selective_Scan_bwd_kernel_traitsILi64ELi16ELb0ELb0ELb1ELb1ELb1EN3c108BFloat16ENS1_7complexIfEEEEv12SSMParamsBwd
        .type           _Z25selective_scan_bwd_kernelI32Selective_Scan_bwd_kernel_traitsILi64ELi16ELb0ELb0ELb1ELb1ELb1EN3c108BFloat16ENS1_7complexIfEEEEv12SSMParamsBwd,@function
        .size           _Z25selective_scan_bwd_kernelI32Selective_Scan_bwd_kernel_traitsILi64ELi16ELb0ELb0ELb1ELb1ELb1EN3c108BFloat16ENS1_7complexIfEEEEv12SSMParamsBwd,(.L_x_14551 - _Z25selective_scan_bwd_kernelI32Selective_Scan_bwd_kernel_traitsILi64ELi16ELb0ELb0ELb1ELb1ELb1EN3c108BFloat16ENS1_7complexIfEEEEv12SSMParamsBwd)
        .other          _Z25selective_scan_bwd_kernelI32Selective_Scan_bwd_kernel_traitsILi64ELi16ELb0ELb0ELb1ELb1ELb1EN3c108BFloat16ENS1_7complexIfEEEEv12SSMParamsBwd,@"STO_CUDA_ENTRY STV_DEFAULT"
_Z25selective_scan_bwd_kernelI32Selective_Scan_bwd_kernel_traitsILi64ELi16ELb0ELb0ELb1ELb1ELb1EN3c108BFloat16ENS1_7complexIfEEEEv12SSMParamsBwd:
.text._Z25selective_scan_bwd_kernelI32Selective_Scan_bwd_kernel_traitsILi64ELi16ELb0ELb0ELb1ELb1ELb1EN3c108BFloat16ENS1_7complexIfEEEEv12SSMParamsBwd:
        /* <DEDUP_REMOVED lines=167> */
.L_x_4939:
        /* <DEDUP_REMOVED lines=149> */
[----:B------:R4:W-:Y:S04]  /*13c0*/  STS.U16 [R231+0x300], R44 ;  /* 0x0003002ce7007388 */ /* 0x0009e80000000400 */
        /* <DEDUP_REMOVED lines=53> */
[----:B-----5:R-:W-:Y:S01]  /*1720*/  PRMT R46, RZ, 0x7610, R46 ;  /* 0x00007610ff2e7816 */ /* 0x020fe2000000002e */
[----:B------:R-:W3:Y:S01]  /*1730*/  @!P0 LDG.E.U16 R42, [R106.64+0x240] ;  /* 0x000240206a2a8981 */ /* 0x000ee2000c1e1500 */
[----:B0-----:R-:W-:-:S02]  /*1740*/  PRMT R48, RZ, 0x7610, R48 ;  /* 0x00007610ff307816 */ /* 0x001fc40000000030 */
        /* <DEDUP_REMOVED lines=31> */
[----:B------:R2:W-:Y:S04]  /*1940*/  STS.U16 [R231+0x300], R46 ;  /* 0x0003002ee7007388 */ /* 0x0005e80000000400 */
        /* <DEDUP_REMOVED lines=11> */
[----:B------:R-:W1:Y:S04]  /*1a00*/  LDS.U16 R15, [R93+0xe] ;  /* 0x00000e005d0f7984 */ /* 0x000e680000000400 */
[----:B------:R0:W1:Y:S04]  /*1a10*/  LDS.U16 R21, [R93+0x10] ;  /* 0x000010005d157984 */ /* 0x0000680000000400 */
[----:B------:R0:W1:Y:S04]  /*1a20*/  LDS.U16 R23, [R93+0x12] ;  /* 0x000012005d177984 */ /* 0x0000680000000400 */
[----:B------:R0:W1:Y:S04]  /*1a30*/  LDS.U16 R25, [R93+0x14] ;  /* 0x000014005d197984 */ /* 0x0000680000000400 */
[----:B------:R0:W1:Y:S04]  /*1a40*/  LDS.U16 R27, [R93+0x16] ;  /* 0x000016005d1b7984 */ /* 0x0000680000000400 */
[----:B------:R0:W1:Y:S04]  /*1a50*/  LDS.U16 R29, [R93+0x18] ;  /* 0x000018005d1d7984 */ /* 0x0000680000000400 */
[----:B------:R0:W1:Y:S04]  /*1a60*/  LDS.U16 R4, [R93+0x1a] ;  /* 0x00001a005d047984 */ /* 0x0000680000000400 */
[----:B------:R0:W2:Y:S04]  /*1a70*/  LDS.U16 R3, [R93+0x1c] ;  /* 0x00001c005d037984 */ /* 0x0000a80000000400 */
[----:B------:R1:W4:Y:S04]  /*1a80*/  LDS.U16 R2, [R93+0x1e] ;  /* 0x00001e005d027984 */ /* 0x0003280000000400 */
[----:B------:R-:W-:Y:S01]  /*1a90*/  BAR.SYNC.DEFER_BLOCKING 0x0 ;  /* 0x0000000000007b1d */ /* 0x000fe20000010000 */
[----:B0-----:R-:W-:-:S05]  /*1aa0*/  PRMT R36, RZ, 0x7610, R36 ;  /* 0x00007610ff247816 */ /* 0x001fca0000000024 */
[----:B------:R-:W5:Y:S01]  /*1ab0*/  @!P0 LDG.E.U16 R31, [R34.64] ;  /* 0x00000020221f8981 */ /* 0x000f62000c1e1500 */
[----:B------:R-:W-:-:S03]  /*1ac0*/  ISETP.GE.AND P0, PT, R32, R105, PT ;  /* 0x000000692000720c */ /* 0x000fc60003f06270 */
[----:B------:R-:W5:Y:S01]  /*1ad0*/  @!P1 LDG.E.U16 R33, [R34.64+0x40] ;  /* 0x0000402022219981 */ /* 0x000f62000c1e1500 */
[-C--:B------:R-:W-:Y:S02]  /*1ae0*/  ISETP.GE.AND P1, PT, R0, R105.reuse, PT ;  /* 0x000000690000720c */ /* 0x080fe40003f26270 */
[----:B-1----:R-:W-:Y:S01]  /*1af0*/  PRMT R38, RZ, 0x7610, R38 ;  /* 0x00007610ff267816 */ /* 0x002fe20000000026 */
[----:B------:R-:W5:Y:S01]  /*1b00*/  @!P5 LDG.E.U16 R47, [R34.64+0x380] ;  /* 0x00038020222fd981 */ /* 0x000f62000c1e1500 */
[----:B--2---:R-:W-:Y:S02]  /*1b10*/  PRMT R40, RZ, 0x7610, R40 ;  /* 0x00007610ff287816 */ /* 0x004fe40000000028 */
[----:B---3--:R-:W-:Y:S01]  /*1b20*/  PRMT R42, RZ, 0x7610, R42 ;  /* 0x00007610ff2a7816 */ /* 0x008fe2000000002a */
[----:B------:R-:W2:Y:S04]  /*1b30*/  @!P6 LDG.E.U16 R50, [R34.64+0x3c0] ;  /* 0x0003c0202232e981 */ /* 0x000ea8000c1e1500 */
[----:B------:R-:W3:Y:S01]  /*1b40*/  @!P0 LDG.E.U16 R37, [R34.64+0x80] ;  /* 0x0000802022258981 */ /* 0x000ee2000c1e1500 */
[----:B------:R-:W-:-:S03]  /*1b50*/  ISETP.GE.AND P0, PT, R6, R105, PT ;  /* 0x000000690600720c */ /* 0x000fc60003f06270 */
[----:B------:R-:W2:Y:S01]  /*1b60*/  @!P1 LDG.E.U16 R36, [R34.64+0xc0] ;  /* 0x0000c02022249981 */ /* 0x000ea2000c1e1500 */
[----:B------:R-:W-:-:S09]  /*1b70*/  ISETP.GE.AND P1, PT, R8, R105, PT ;  /* 0x000000690800720c */ /* 0x000fd20003f26270 */
[----:B------:R-:W2:Y:S01]  /*1b80*/  @!P0 LDG.E.U16 R39, [R34.64+0x100] ;  /* 0x0001002022278981 */ /* 0x000ea2000c1e1500 */
[----:B------:R-:W-:-:S03]  /*1b90*/  ISETP.GE.AND P0, PT, R10, R105, PT ;  /* 0x000000690a00720c */ /* 0x000fc60003f06270 */
[----:B------:R-:W2:Y:S01]  /*1ba0*/  @!P1 LDG.E.U16 R38, [R34.64+0x140] ;  /* 0x0001402022269981 */ /* 0x000ea2000c1e1500 */
[----:B------:R-:W-:-:S09]  /*1bb0*/  ISETP.GE.AND P1, PT, R12, R105, PT ;  /* 0x000000690c00720c */ /* 0x000fd20003f26270 */
[----:B------:R-:W2:Y:S01]  /*1bc0*/  @!P0 LDG.E.U16 R41, [R34.64+0x180] ;  /* 0x0001802022298981 */ /* 0x000ea2000c1e1500 */
[----:B------:R-:W-:-:S03]  /*1bd0*/  ISETP.GE.AND P0, PT, R14, R105, PT ;  /* 0x000000690e00720c */ /* 0x000fc60003f06270 */
[----:B------:R-:W2:Y:S01]  /*1be0*/  @!P1 LDG.E.U16 R40, [R34.64+0x1c0] ;  /* 0x0001c02022289981 */ /* 0x000ea2000c1e1500 */
[----:B------:R-:W-:Y:S02]  /*1bf0*/  ISETP.NE.AND P1, PT, R43, RZ, PT ;  /* 0x000000ff2b00720c */ /* 0x000fe40003f25270 */
[----:B------:R-:W-:-:S07]  /*1c00*/  PRMT R43, RZ, 0x7610, R43 ;  /* 0x00007610ff2b7816 */ /* 0x000fce000000002b */
[----:B------:R-:W2:Y:S01]  /*1c10*/  @!P0 LDG.E.U16 R43, [R34.64+0x200] ;  /* 0x00020020222b8981 */ /* 0x000ea2000c1e1500 */
[----:B------:R-:W-:Y:S02]  /*1c20*/  ISETP.NE.AND P0, PT, R45, RZ, PT ;  /* 0x000000ff2d00720c */ /* 0x000fe40003f05270 */
[----:B------:R-:W-:Y:S02]  /*1c30*/  PRMT R45, RZ, 0x7610, R45 ;  /* 0x00007610ff2d7816 */ /* 0x000fe4000000002d */
[----:B----4-:R-:W-:Y:S02]  /*1c40*/  PRMT R44, RZ, 0x7610, R44 ;  /* 0x00007610ff2c7816 */ /* 0x010fe4000000002c */
[----:B------:R-:W-:Y:S02]  /*1c50*/  PRMT R46, RZ, 0x7610, R46 ;  /* 0x00007610ff2e7816 */ /* 0x000fe4000000002e */
[----:B------:R-:W-:Y:S01]  /*1c60*/  PRMT R48, RZ, 0x7610, R48 ;  /* 0x00007610ff307816 */ /* 0x000fe20000000030 */
[----:B------:R-:W4:Y:S04]  /*1c70*/  @!P1 LDG.E.U16 R45, [R34.64+0x280] ;  /* 0x00028020222d9981 */ /* 0x000f28000c1e1500 */
[----:B------:R-:W4:Y:S04]  /*1c80*/  @!P0 LDG.E.U16 R42, [R34.64+0x240] ;  /* 0x00024020222a8981 */ /* 0x000f28000c1e1500 */
[----:B------:R-:W4:Y:S04]  /*1c90*/  @!P2 LDG.E.U16 R44, [R34.64+0x2c0] ;  /* 0x0002c020222ca981 */ /* 0x000f28000c1e1500 */
[----:B------:R-:W4:Y:S04]  /*1ca0*/  @!P3 LDG.E.U16 R46, [R34.64+0x300] ;  /* 0x00030020222eb981 */ /* 0x000f28000c1e1500 */
[----:B------:R-:W4:Y:S01]  /*1cb0*/  @!P4 LDG.E.U16 R48, [R34.64+0x340] ;  /* 0x000340202230c981 */ /* 0x000f22000c1e1500 */
[----:B------:R-:W-:-:S03]  /*1cc0*/  PRMT R5, RZ, 0x5410, R5 ;  /* 0x00005410ff057816 */ /* 0x000fc60000000005 */
[----:B------:R0:W-:Y:S02]  /*1cd0*/  STL [R1+0x4], R149 ;  /* 0x0000049501007387 */ /* 0x0001e40000100800 */
[----:B------:R-:W-:Y:S02]  /*1ce0*/  FADD.FTZ R76, R5, UR5 ;  /* 0x00000005054c7e21 */ /* 0x000fe40008010000 */
[----:B------:R0:W-:Y:S03]  /*1cf0*/  STL [R1], R147 ;  /* 0x0000009301007387 */ /* 0x0001e60000100800 */
[----:B------:R-:W-:Y:S02]  /*1d00*/  FSETP.GTU.FTZ.AND P2, PT, R76, 20, PT ;  /* 0x41a000004c00780b */ /* 0x000fe40003f5c000 */
[----:B------:R-:W-:Y:S02]  /*1d10*/  PRMT R7, RZ, 0x5410, R7 ;  /* 0x00005410ff077816 */ /* 0x000fe40000000007 */
[----:B------:R-:W-:-:S02]  /*1d20*/  PRMT R9, RZ, 0x5410, R9 ;  /* 0x00005410ff097816 */ /* 0x000fc40000000009 */
[----:B------:R-:W-:Y:S02]  /*1d30*/  PRMT R11, RZ, 0x5410, R11 ;  /* 0x00005410ff0b7816 */ /* 0x000fe4000000000b */
[----:B------:R-:W-:Y:S02]  /*1d40*/  PRMT R13, RZ, 0x5410, R13 ;  /* 0x00005410ff0d7816 */ /* 0x000fe4000000000d */
[----:B------:R-:W-:Y:S02]  /*1d50*/  PRMT R17, RZ, 0x5410, R17 ;  /* 0x00005410ff117816 */ /* 0x000fe40000000011 */
[----:B------:R-:W-:Y:S01]  /*1d60*/  PRMT R19, RZ, 0x5410, R19 ;  /* 0x00005410ff137816 */ /* 0x000fe20000000013 */
[----:B------:R-:W-:Y:S01]  /*1d70*/  FADD.FTZ R75, R7, UR5 ;  /* 0x00000005074b7e21 */ /* 0x000fe20008010000 */
[----:B------:R-:W-:Y:S01]  /*1d80*/  PRMT R15, RZ, 0x5410, R15 ;  /* 0x00005410ff0f7816 */ /* 0x000fe2000000000f */
[----:B------:R-:W-:Y:S02]  /*1d90*/  FADD.FTZ R74, R9, UR5 ;  /* 0x00000005094a7e21 */ /* 0x000fe40008010000 */
[----:B------:R-:W-:-:S02]  /*1da0*/  FADD.FTZ R73, R11, UR5 ;  /* 0x000000050b497e21 */ /* 0x000fc40008010000 */
[----:B------:R-:W-:Y:S02]  /*1db0*/  FADD.FTZ R72, R13, UR5 ;  /* 0x000000050d487e21 */ /* 0x000fe40008010000 */
[----:B------:R-:W-:Y:S02]  /*1dc0*/  FADD.FTZ R59, R17, UR5 ;  /* 0x00000005113b7e21 */ /* 0x000fe40008010000 */
[----:B------:R-:W-:Y:S01]  /*1dd0*/  FADD.FTZ R58, R19, UR5 ;  /* 0x00000005133a7e21 */ /* 0x000fe20008010000 */
[----:B------:R-:W-:Y:S01]  /*1de0*/  BSSY B0, `(.L_x_4796) ;  /* 0x0000039000007945 */ /* 0x000fe20003800000 */
[----:B------:R-:W-:Y:S01]  /*1df0*/  FSETP.GTU.FTZ.AND P3, PT, R75, 20, PT ;  /* 0x41a000004b00780b */ /* 0x000fe20003f7c000 */
[----:B------:R-:W-:Y:S01]  /*1e00*/  FADD.FTZ R57, R15, UR5 ;  /* 0x000000050f397e21 */ /* 0x000fe20008010000 */
[----:B------:R-:W-:Y:S02]  /*1e10*/  FSETP.GTU.FTZ.AND P4, PT, R74, 20, PT ;  /* 0x41a000004a00780b */ /* 0x000fe40003f9c000 */
[----:B------:R-:W-:-:S02]  /*1e20*/  FSETP.GTU.FTZ.AND P5, PT, R73, 20, PT ;  /* 0x41a000004900780b */ /* 0x000fc40003fbc000 */
[----:B------:R-:W-:Y:S02]  /*1e30*/  FSETP.GTU.FTZ.AND P6, PT, R72, 20, PT ;  /* 0x41a000004800780b */ /* 0x000fe40003fdc000 */
[----:B------:R-:W-:Y:S02]  /*1e40*/  FSETP.GTU.FTZ.AND P0, PT, R59, 20, PT ;  /* 0x41a000003b00780b */ /* 0x000fe40003f1c000 */
[----:B------:R-:W-:Y:S01]  /*1e50*/  FSETP.GTU.FTZ.AND P1, PT, R58, 20, PT ;  /* 0x41a000003a00780b */ /* 0x000fe20003f3c000 */
[----:B-----5:R0:W-:Y:S04]  /*1e60*/  STS.U16 [R149], R31 ;  /* 0x0000001f95007388 */ /* 0x0201e80000000400 */
[----:B------:R0:W-:Y:S04]  /*1e70*/  STS.U16 [R147+0x40], R33 ;  /* 0x0000402193007388 */ /* 0x0001e80000000400 */
[----:B---3--:R0:W-:Y:S04]  /*1e80*/  STS.U16 [R252+0x80], R37 ;  /* 0x00008025fc007388 */ /* 0x0081e80000000400 */
[----:B--2---:R0:W-:Y:S04]  /*1e90*/  STS.U16 [R251+0xc0], R36 ;  /* 0x0000c024fb007388 */ /* 0x0041e80000000400 */
[----:B------:R0:W-:Y:S04]  /*1ea0*/  STS.U16 [R250+0x100], R39 ;  /* 0x00010027fa007388 */ /* 0x0001e80000000400 */
[----:B------:R0:W-:Y:S04]  /*1eb0*/  STS.U16 [R249+0x140], R38 ;  /* 0x00014026f9007388 */ /* 0x0001e80000000400 */
[----:B------:R0:W-:Y:S04]  /*1ec0*/  STS.U16 [R248+0x180], R41 ;  /* 0x00018029f8007388 */ /* 0x0001e80000000400 */
[----:B------:R0:W-:Y:S04]  /*1ed0*/  STS.U16 [R237+0x1c0], R40 ;  /* 0x0001c028ed007388 */ /* 0x0001e80000000400 */
[----:B------:R0:W-:Y:S04]  /*1ee0*/  STS.U16 [R236+0x200], R43 ;  /* 0x0002002bec007388 */ /* 0x0001e80000000400 */
[----:B----4-:R0:W-:Y:S04]  /*1ef0*/  STS.U16 [R235+0x240], R42 ;  /* 0x0002402aeb007388 */ /* 0x0101e80000000400 */
        /* <DEDUP_REMOVED lines=39> */
.L_x_4797:
[----:B------:R-:W-:Y:S05]  /*2170*/  BSYNC B0 ;  /* 0x0000000000007941 */ /* 0x000fea0003800000 */
.L_x_4796:
        /* <DEDUP_REMOVED lines=36> */
.L_x_4799:
[----:B------:R-:W-:Y:S05]  /*23c0*/  BSYNC B0 ;  /* 0x0000000000007941 */ /* 0x000fea0003800000 */
.L_x_4798:
        /* <DEDUP_REMOVED lines=36> */
.L_x_4801:
[----:B------:R-:W-:Y:S05]  /*2610*/  BSYNC B0 ;  /* 0x0000000000007941 */ /* 0x000fea0003800000 */
.L_x_4800:
        /* <DEDUP_REMOVED lines=36> */
.L_x_4803:
[----:B------:R-:W-:Y:S05]  /*2860*/  BSYNC B0 ;  /* 0x0000000000007941 */ /* 0x000fea0003800000 */
.L_x_4802:
        /* <DEDUP_REMOVED lines=36> */
.L_x_4805:
[----:B------:R-:W-:Y:S05]  /*2ab0*/  BSYNC B0 ;  /* 0x0000000000007941 */ /* 0x000fea0003800000 */
.L_x_4804:
        /* <DEDUP_REMOVED lines=36> */
.L_x_4807:
[----:B------:R-:W-:Y:S05]  /*2d00*/  BSYNC B0 ;  /* 0x0000000000007941 */ /* 0x000fea0003800000 */
.L_x_4806:
        /* <DEDUP_REMOVED lines=36> */
.L_x_4809:
[----:B------:R-:W-:Y:S05]  /*2f50*/  BSYNC B0 ;  /* 0x0000000000007941 */ /* 0x000fea0003800000 */
.L_x_4808:
[----:B------:R-:W-:Y:S01]  /*2f60*/  PRMT R3, RZ, 0x5410, R3 ;  /* 0x00005410ff037816 */ /* 0x000fe20000000003 */
[----:B------:R-:W-:Y:S01]  /*2f70*/  BSSY B0, `(.L_x_4810) ;  /* 0x0000023000007945 */ /* 0x000fe20003800000 */
[----:B------:R-:W-:-:S03]  /*2f80*/  FSETP.GTU.FTZ.AND P1, PT, R51, 20, PT ;  /* 0x41a000003300780b */ /* 0x000fc60003f3c000 */
[----:B0-----:R-:W-:Y:S01]  /*2f90*/  FADD.FTZ R50, R3, UR5 ;  /* 0x0000000503327e21 */ /* 0x001fe20008010000 */
        /* <DEDUP_REMOVED lines=32> */
.L_x_4811:
[----:B------:R-:W-:Y:S05]  /*31a0*/  BSYNC B0 ;  /* 0x0000000000007941 */ /* 0x000fea0003800000 */
.L_x_4810:
        /* <DEDUP_REMOVED lines=36> */
.L_x_4813:
[----:B------:R-:W-:Y:S05]  /*33f0*/  BSYNC B0 ;  /* 0x0000000000007941 */ /* 0x000fea0003800000 */
.L_x_4812:
        /* <DEDUP_REMOVED lines=34> */
.L_x_4815:
[----:B------:R-:W-:Y:S05]  /*3620*/  BSYNC B0 ;  /* 0x0000000000007941 */ /* 0x000fea0003800000 */
.L_x_4814:
        /* <DEDUP_REMOVED lines=33> */
.L_x_4817:
[----:B------:R-:W-:Y:S05]  /*3840*/  BSYNC B0 ;  /* 0x0000000000007941 */ /* 0x000fea0003800000 */
.L_x_4816:
        /* <DEDUP_REMOVED lines=33> */
.L_x_4819:
[----:B------:R-:W-:Y:S05]  /*3a60*/  BSYNC B0 ;  /* 0x0000000000007941 */ /* 0x000fea0003800000 */
.L_x_4818:
        /* <DEDUP_REMOVED lines=33> */
.L_x_4821:
[----:B------:R-:W-:Y:S05]  /*3c80*/  BSYNC B0 ;  /* 0x0000000000007941 */ /* 0x000fea0003800000 */
.L_x_4820:
        /* <DEDUP_REMOVED lines=33> */
.L_x_4823:
[----:B------:R-:W-:Y:S05]  /*3ea0*/  BSYNC B0 ;  /* 0x0000000000007941 */ /* 0x000fea0003800000 */
.L_x_4822:
        /* <DEDUP_REMOVED lines=33> */
.L_x_4825:
[----:B------:R-:W-:Y:S05]  /*40c0*/  BSYNC B0 ;  /* 0x0000000000007941 */ /* 0x000fea0003800000 */
.L_x_4824:
        /* <DEDUP_REMOVED lines=33> */
.L_x_4827:
[----:B------:R-:W-:Y:S05]  /*42e0*/  BSYNC B0 ;  /* 0x0000000000007941 */ /* 0x000fea0003800000 */
.L_x_4826:
        /* <DEDUP_REMOVED lines=45> */
[C---:B------:R-:W-:Y:S01]  /*45c0*/  @!P0 IADD3.X R40, R145.reuse, UR38, R3, P1, !PT ;  /* 0x0000002691288c10 */ /* 0x040fe20008ffe403 */
        /* <DEDUP_REMOVED lines=56> */
[----:B------:R-:W-:Y:S01]  /*4950*/  PRMT R33, RZ, 0x7610, R33 ;  /* 0x00007610ff217816 */ /* 0x000fe20000000021 */
[----:B------:R-:W2:Y:S01]  /*4960*/  @!P1 LDG.E.U16 R29, [R36.64+-0x600] ;  /* 0xfffa0020241d9981 */ /* 0x000ea2000c1e1500 */
[-C--:B------:R-:W-:Y:S02]  /*4970*/  ISETP.GE.AND P1, PT, R16, R105.reuse, PT ;  /* 0x000000691000720c */ /* 0x080fe40003f26270 */
[-C--:B------:R-:W-:Y:S01]  /*4980*/  ISETP.GE.AND P2, PT, R20, R105.reuse, PT ;  /* 0x000000691400720c */ /* 0x080fe20003f46270 */
[----:B------:R-:W2:Y:S01]  /*4990*/  @!P3 LDG.E.U16 R17, [R36.64+-0x7c0] ;  /* 0xfff840202411b981 */ /* 0x000ea2000c1e1500 */
[----:B------:R-:W-:-:S02]  /*49a0*/  ISETP.GE.AND P3, PT, R22, R105, PT ;  /* 0x000000691600720c */ /* 0x000fc40003f66270 */
[----:B0-----:R-:W-:Y:S01]  /*49b0*/  PRMT R34, RZ, 0x7610, R34 ;  /* 0x00007610ff227816 */ /* 0x001fe20000000022 */
        /* <DEDUP_REMOVED lines=44> */
[----:B------:R3:W-:Y:S01]  /*4c80*/  STS.U16 [R199+0x3c0], R62 ;  /* 0x0003c03ec7007388 */ /* 0x0007e20000000400 */
[----:B------:R-:W-:-:S06]  /*4c90*/  NOP ;  /* 0x0000000000007918 */ /* 0x000fcc0000000000 */
[----:B------:R-:W-:Y:S04]  /*4ca0*/  LDS.U16 R15, [R93] ;  /* 0x000000005d0f7984 */ /* 0x000fe80000000400 */
[----:B------:R-:W-:Y:S04]  /*4cb0*/  LDS.U16 R17, [R93+0x2] ;  /* 0x000002005d117984 */ /* 0x000fe80000000400 */
[----:B------:R-:W4:Y:S04]  /*4cc0*/  LDS.U16 R21, [R93+0x4] ;  /* 0x000004005d157984 */ /* 0x000f280000000400 */
[----:B------:R-:W-:Y:S04]  /*4cd0*/  LDS.U16 R23, [R93+0x6] ;  /* 0x000006005d177984 */ /* 0x000fe80000000400 */
[----:B------:R-:W-:Y:S04]  /*4ce0*/  LDS.U16 R25, [R93+0x8] ;  /* 0x000008005d197984 */ /* 0x000fe80000000400 */
[----:B------:R-:W-:Y:S04]  /*4cf0*/  LDS.U16 R29, [R93+0xa] ;  /* 0x00000a005d1d7984 */ /* 0x000fe80000000400 */
[----:B------:R-:W2:Y:S04]  /*4d00*/  LDS.U16 R33, [R93+0xc] ;  /* 0x00000c005d217984 */ /* 0x000ea80000000400 */
[----:B------:R-:W-:Y:S04]  /*4d10*/  LDS.U16 R34, [R93+0xe] ;  /* 0x00000e005d227984 */ /* 0x000fe80000000400 */
[----:B------:R-:W1:Y:S04]  /*4d20*/  LDS.U16 R35, [R93+0x10] ;  /* 0x000010005d237984 */ /* 0x000e680000000400 */
[----:B------:R-:W-:Y:S04]  /*4d30*/  LDS.U16 R36, [R93+0x12] ;  /* 0x000012005d247984 */ /* 0x000fe80000000400 */
[----:B------:R-:W1:Y:S04]  /*4d40*/  LDS.U16 R37, [R93+0x14] ;  /* 0x000014005d257984 */ /* 0x000e680000000400 */
[----:B------:R-:W-:Y:S04]  /*4d50*/  LDS.U16 R38, [R93+0x16] ;  /* 0x000016005d267984 */ /* 0x000fe80000000400 */
[----:B------:R-:W-:Y:S04]  /*4d60*/  LDS.U16 R39, [R93+0x18] ;  /* 0x000018005d277984 */ /* 0x000fe80000000400 */
[----:B------:R-:W-:Y:S04]  /*4d70*/  LDS.U16 R40, [R93+0x1a] ;  /* 0x00001a005d287984 */ /* 0x000fe80000000400 */
[----:B------:R-:W2:Y:S04]  /*4d80*/  LDS.U16 R41, [R93+0x1c] ;  /* 0x00001c005d297984 */ /* 0x000ea80000000400 */
[----:B------:R-:W4:Y:S04]  /*4d90*/  LDS.U16 R42, [R93+0x1e] ;  /* 0x00001e005d2a7984 */ /* 0x000f280000000400 */
[----:B------:R-:W-:Y:S01]  /*4da0*/  BAR.SYNC.DEFER_BLOCKING 0x0 ;  /* 0x0000000000007b1d */ /* 0x000fe20000010000 */
[----:B0-----:R-:W-:-:S05]  /*4db0*/  PRMT R46, RZ, 0x7610, R46 ;  /* 0x00007610ff2e7816 */ /* 0x001fca000000002e */
[----:B------:R0:W5:Y:S01]  /*4dc0*/  @!P0 LDG.E.U16 R61, [R4.64] ;  /* 0x00000020043d8981 */ /* 0x000162000c1e1500 */
[----:B------:R-:W-:-:S03]  /*4dd0*/  ISETP.GE.AND P0, PT, R32, R105, PT ;  /* 0x000000692000720c */ /* 0x000fc60003f06270 */
[----:B------:R0:W5:Y:S01]  /*4de0*/  @!P1 LDG.E.U16 R46, [R2.64+-0x7c0] ;  /* 0xfff84020022e9981 */ /* 0x000162000c1e1500 */
[-C--:B------:R-:W-:Y:S02]  /*4df0*/  ISETP.GE.AND P1, PT, R0, R105.reuse, PT ;  /* 0x000000690000720c */ /* 0x080fe40003f26270 */
[----:B-1----:R-:W-:Y:S01]  /*4e00*/  PRMT R48, RZ, 0x7610, R48 ;  /* 0x00007610ff307816 */ /* 0x002fe20000000030 */
[----:B------:R1:W5:Y:S01]  /*4e10*/  @!P3 LDG.E.U16 R70, [R2.64+-0x500] ;  /* 0xfffb00200246b981 */ /* 0x000362000c1e1500 */
[----:B--2---:R-:W-:Y:S02]  /*4e20*/  PRMT R60, RZ, 0x7610, R60 ;  /* 0x00007610ff3c7816 */ /* 0x004fe4000000003c */
[----:B---3--:R-:W-:Y:S01]  /*4e30*/  PRMT R62, RZ, 0x7610, R62 ;  /* 0x00007610ff3e7816 */ /* 0x008fe2000000003e */
[----:B------:R1:W2:Y:S04]  /*4e40*/  @!P4 LDG.E.U16 R98, [R2.64+-0x4c0] ;  /* 0xfffb40200262c981 */ /* 0x0002a8000c1e1500 */
[----:B------:R1:W3:Y:S01]  /*4e50*/  @!P0 LDG.E.U16 R65, [R2.64+-0x780] ;  /* 0xfff8802002418981 */ /* 0x0002e2000c1e1500 */
[----:B------:R-:W-:-:S03]  /*4e60*/  ISETP.GE.AND P0, PT, R6, R105, PT ;  /* 0x000000690600720c */ /* 0x000fc60003f06270 */
[----:B------:R1:W2:Y:S01]  /*4e70*/  @!P1 LDG.E.U16 R48, [R2.64+-0x740] ;  /* 0xfff8c02002309981 */ /* 0x0002a2000c1e1500 */
[----:B------:R-:W-:-:S03]  /*4e80*/  ISETP.GE.AND P1, PT, R8, R105, PT ;  /* 0x000000690800720c */ /* 0x000fc60003f26270 */
[----:B------:R1:W2:Y:S04]  /*4e90*/  @!P5 LDG.E.U16 R97, [R2.64+-0x480] ;  /* 0xfffb80200261d981 */ /* 0x0002a8000c1e1500 */
[----:B------:R1:W2:Y:S04]  /*4ea0*/  @!P6 LDG.E.U16 R100, [R2.64+-0x440] ;  /* 0xfffbc0200264e981 */ /* 0x0002a8000c1e1500 */
[----:B------:R1:W2:Y:S01]  /*4eb0*/  @!P0 LDG.E.U16 R67, [R2.64+-0x700] ;  /* 0xfff9002002438981 */ /* 0x0002a2000c1e1500 */
[-C--:B------:R-:W-:Y:S02]  /*4ec0*/  ISETP.GE.AND P0, PT, R10, R105.reuse, PT ;  /* 0x000000690a00720c */ /* 0x080fe40003f06270 */
[----:B0-----:R-:W-:Y:S01]  /*4ed0*/  PRMT R5, RZ, 0x7610, R5 ;  /* 0x00007610ff057816 */ /* 0x001fe20000000005 */
[----:B------:R1:W2:Y:S01]  /*4ee0*/  @!P1 LDG.E.U16 R60, [R2.64+-0x6c0] ;  /* 0xfff94020023c9981 */ /* 0x0002a2000c1e1500 */
[----:B------:R-:W-:-:S09]  /*4ef0*/  ISETP.GE.AND P1, PT, R12, R105, PT ;  /* 0x000000690c00720c */ /* 0x000fd20003f26270 */
[----:B------:R1:W2:Y:S01]  /*4f00*/  @!P0 LDG.E.U16 R5, [R2.64+-0x680] ;  /* 0xfff9802002058981 */ /* 0x0002a2000c1e1500 */
[----:B------:R-:W-:Y:S02]  /*4f10*/  ISETP.GE.AND P0, PT, R14, R105, PT ;  /* 0x000000690e00720c */ /* 0x000fe40003f06270 */
[----:B------:R-:W-:-:S06]  /*4f20*/  PRMT R4, RZ, 0x7610, R4 ;  /* 0x00007610ff047816 */ /* 0x000fcc0000000004 */
[----:B------:R1:W2:Y:S01]  /*4f30*/  @!P1 LDG.E.U16 R4, [R2.64+-0x640] ;  /* 0xfff9c02002049981 */ /* 0x0002a2000c1e1500 */
[----:B------:R-:W-:-:S04]  /*4f40*/  ISETP.NE.AND P1, PT, R66, RZ, PT ;  /* 0x000000ff4200720c */ /* 0x000fc80003f25270 */
[----:B------:R1:W2:Y:S01]  /*4f50*/  @!P0 LDG.E.U16 R69, [R2.64+-0x600] ;  /* 0xfffa002002458981 */ /* 0x0002a2000c1e1500 */
[----:B------:R-:W-:Y:S02]  /*4f60*/  ISETP.GE.AND P0, PT, R16, R105, PT ;  /* 0x000000691000720c */ /* 0x000fe40003f06270 */
[----:B------:R-:W-:-:S06]  /*4f70*/  PRMT R66, RZ, 0x7610, R66 ;  /* 0x00007610ff427816 */ /* 0x000fcc0000000042 */
[----:B------:R1:W2:Y:S04]  /*4f80*/  @!P1 LDG.E.U16 R71, [R2.64+-0x580] ;  /* 0xfffa802002479981 */ /* 0x0002a8000c1e1500 */
[----:B------:R1:W2:Y:S04]  /*4f90*/  @!P2 LDG.E.U16 R66, [R2.64+-0x540] ;  /* 0xfffac0200242a981 */ /* 0x0002a8000c1e1500 */
[----:B------:R1:W2:Y:S01]  /*4fa0*/  @!P0 LDG.E.U16 R62, [R2.64+-0x5c0] ;  /* 0xfffa4020023e8981 */ /* 0x0002a2000c1e1500 */
[----:B----4-:R-:W-:-:S05]  /*4fb0*/  PRMT R21, RZ, 0x5410, R21 ;  /* 0x00005410ff157816 */ /* 0x010fca0000000015 */
[----:B------:R-:W-:Y:S01]  /*4fc0*/  FMUL.FTZ R102, R21, -1.4426950216293334961 ;  /* 0xbfb8aa3b15667820 */ /* 0x000fe20000410000 */
[----:B------:R-:W-:-:S05]  /*4fd0*/  PRMT R15, RZ, 0x5410, R15 ;  /* 0x00005410ff0f7816 */ /* 0x000fca000000000f */
[----:B------:R-:W-:Y:S01]  /*4fe0*/  MUFU.EX2 R102, R102 ;  /* 0x0000006600667308 */ /* 0x000fe20000000800 */
[----:B------:R-:W-:Y:S01]  /*4ff0*/  FMUL.FTZ R99, R15, -1.4426950216293334961 ;  /* 0xbfb8aa3b0f637820 */ /* 0x000fe20000410000 */
[----:B------:R-:W-:Y:S02]  /*5000*/  PRMT R33, RZ, 0x5410, R33 ;  /* 0x00005410ff217816 */ /* 0x000fe40000000021 */
[----:B------:R-:W-:Y:S02]  /*5010*/  PRMT R17, RZ, 0x5410, R17 ;  /* 0x00005410ff117816 */ /* 0x000fe40000000011 */
[----:B------:R-:W-:Y:S01]  /*5020*/  PRMT R35, RZ, 0x5410, R35 ;  /* 0x00005410ff237816 */ /* 0x000fe20000000023 */
[----:B------:R-:W-:Y:S01]  /*5030*/  FMUL.FTZ R104, R33, -1.4426950216293334961 ;  /* 0xbfb8aa3b21687820 */ /* 0x000fe20000410000 */
[----:B------:R-:W0:Y:S01]  /*5040*/  MUFU.EX2 R99, R99 ;  /* 0x0000006300637308 */ /* 0x000e220000000800 */
[----:B------:R-:W-:Y:S02]  /*5050*/  FMUL.FTZ R101, R17, -1.4426950216293334961 ;  /* 0xbfb8aa3b11657820 */ /* 0x000fe40000410000 */
[----:B------:R-:W-:Y:S01]  /*5060*/  FMUL.FTZ R111, R35, -1.4426950216293334961 ;  /* 0xbfb8aa3b236f7820 */ /* 0x000fe20000410000 */
[----:B------:R-:W-:-:S04]  /*5070*/  PRMT R29, RZ, 0x5410, R29 ;  /* 0x00005410ff1d7816 */ /* 0x000fc8000000001d */
[----:B------:R-:W-:Y:S01]  /*5080*/  MUFU.EX2 R104, R104 ;  /* 0x0000006800687308 */ /* 0x000fe20000000800 */
[----:B------:R-:W-:Y:S01]  /*5090*/  PRMT R37, RZ, 0x5410, R37 ;  /* 0x00005410ff257816 */ /* 0x000fe20000000025 */
[----:B------:R-:W-:Y:S01]  /*50a0*/  FMUL.FTZ R103, R29, -1.4426950216293334961 ;  /* 0xbfb8aa3b1d677820 */ /* 0x000fe20000410000 */
[----:B------:R-:W-:-:S05]  /*50b0*/  PRMT R25, RZ, 0x5410, R25 ;  /* 0x00005410ff197816 */ /* 0x000fca0000000019 */
[----:B------:R-:W-:Y:S01]  /*50c0*/  MUFU.EX2 R101, R101 ;  /* 0x0000006500657308 */ /* 0x000fe20000000800 */
[----:B------:R-:W-:-:S07]  /*50d0*/  PRMT R23, RZ, 0x5410, R23 ;  /* 0x00005410ff177816 */ /* 0x000fce0000000017 */
[----:B------:R-:W-:Y:S01]  /*50e0*/  MUFU.EX2 R111, R111 ;  /* 0x0000006f006f7308 */ /* 0x000fe20000000800 */
[----:B------:R-:W-:Y:S01]  /*50f0*/  FMUL.FTZ R114, R37, -1.4426950216293334961 ;  /* 0xbfb8aa3b25727820 */ /* 0x000fe20000410000 */
[----:B------:R-:W-:Y:S01]  /*5100*/  PRMT R41, RZ, 0x5410, R41 ;  /* 0x00005410ff297816 */ /* 0x000fe20000000029 */
[----:B0-----:R-:W-:Y:S01]  /*5110*/  FADD.FTZ R99, R99, 1 ;  /* 0x3f80000063637421 */ /* 0x001fe20000010000 */
[----:B------:R-:W-:Y:S01]  /*5120*/  PRMT R63, RZ, 0x5410, R63 ;  /* 0x00005410ff3f7816 */ /* 0x000fe2000000003f */
[----:B-1----:R-:W-:-:S03]  /*5130*/  FMUL.FTZ R3, R25, -1.4426950216293334961 ;  /* 0xbfb8aa3b19037820 */ /* 0x002fc60000410000 */
[----:B------:R-:W-:Y:S01]  /*5140*/  MUFU.EX2 R103, R103 ;  /* 0x0000006700677308 */ /* 0x000fe20000000800 */
[----:B------:R-:W-:Y:S01]  /*5150*/  FMUL.FTZ R2, R23, -1.4426950216293334961 ;  /* 0xbfb8aa3b17027820 */ /* 0x000fe20000410000 */
[----:B------:R-:W-:-:S06]  /*5160*/  PRMT R34, RZ, 0x5410, R34 ;  /* 0x00005410ff227816 */ /* 0x000fcc0000000022 */
[----:B------:R0:W-:Y:S01]  /*5170*/  MUFU.EX2 R115, R114 ;  /* 0x0000007200737308 */ /* 0x0001e20000000800 */
[----:B------:R-:W-:Y:S02]  /*5180*/  FMUL.FTZ R109, R34, -1.4426950216293334961 ;  /* 0xbfb8aa3b226d7820 */ /* 0x000fe40000410000 */
[----:B0-----:R-:W-:-:S05]  /*5190*/  FMUL.FTZ R114, R41, -1.4426950216293334961 ;  /* 0xbfb8aa3b29727820 */ /* 0x001fca0000410000 */
[----:B------:R-:W0:Y:S08]  /*51a0*/  MUFU.EX2 R3, R3 ;  /* 0x0000000300037308 */ /* 0x000e300000000800 */
[----:B------:R-:W-:Y:S08]  /*51b0*/  MUFU.EX2 R121, R114 ;  /* 0x0000007200797308 */ /* 0x000ff00000000800 */
[----:B------:R-:W1:Y:S01]  /*51c0*/  MUFU.EX2 R2, R2 ;  /* 0x0000000200027308 */ /* 0x000e620000000800 */
[----:B------:R-:W-:-:S02]  /*51d0*/  PRMT R36, RZ, 0x5410, R36 ;  /* 0x00005410ff247816 */ /* 0x000fc40000000024 */
[----:B------:R-:W-:-:S05]  /*51e0*/  PRMT R38, RZ, 0x5410, R38 ;  /* 0x00005410ff267816 */ /* 0x000fca0000000026 */
[----:B------:R-:W-:Y:S01]  /*51f0*/  MUFU.EX2 R109, R109 ;  /* 0x0000006d006d7308 */ /* 0x000fe20000000800 */
[----:B0-----:R-:W-:Y:S02]  /*5200*/  FADD.FTZ R3, R3, 1 ;  /* 0x3f80000003037421 */ /* 0x001fe40000010000 */
[----:B------:R-:W-:Y:S02]  /*5210*/  FMUL.FTZ R113, R36, -1.4426950216293334961 ;  /* 0xbfb8aa3b24717820 */ /* 0x000fe40000410000 */
[----:B------:R-:W-:Y:S02]  /*5220*/  FMUL.FTZ R116, R38, -1.4426950216293334961 ;  /* 0xbfb8aa3b26747820 */ /* 0x000fe40000410000 */
[----:B-1----:R-:W-:Y:S01]  /*5230*/  FADD.FTZ R2, R2, 1 ;  /* 0x3f80000002027421 */ /* 0x002fe20000010000 */
[----:B------:R-:W-:Y:S01]  /*5240*/  PRMT R39, RZ, 0x5410, R39 ;  /* 0x00005410ff277816 */ /* 0x000fe20000000027 */
[----:B------:R-:W-:Y:S01]  /*5250*/  MUFU.EX2 R113, R113 ;  /* 0x0000007100717308 */ /* 0x000fe20000000800 */
[----:B------:R-:W-:-:S02]  /*5260*/  PRMT R64, RZ, 0x5410, R64 ;  /* 0x00005410ff407816 */ /* 0x000fc40000000040 */
[----:B------:R-:W-:Y:S01]  /*5270*/  PRMT R47, RZ, 0x5410, R47 ;  /* 0x00005410ff2f7816 */ /* 0x000fe2000000002f */
[----:B------:R-:W-:-:S04]  /*5280*/  FMUL.FTZ R117, R39, -1.4426950216293334961 ;  /* 0xbfb8aa3b27757820 */ /* 0x000fc80000410000 */
[----:B------:R-:W-:Y:S01]  /*5290*/  MUFU.EX2 R116, R116 ;  /* 0x0000007400747308 */ /* 0x000fe20000000800 */
[----:B------:R-:W-:Y:S02]  /*52a0*/  PRMT R110, RZ, 0x5410, R110 ;  /* 0x00005410ff6e7816 */ /* 0x000fe4000000006e */
[----:B------:R-:W-:-:S05]  /*52b0*/  PRMT R108, RZ, 0x5410, R108 ;  /* 0x00005410ff6c7816 */ /* 0x000fca000000006c */
[----:B------:R-:W-:Y:S01]  /*52c0*/  MUFU.EX2 R118, R117 ;  /* 0x0000007500767308 */ /* 0x000fe20000000800 */
[----:B------:R-:W-:Y:S01]  /*52d0*/  PRMT R42, RZ, 0x5410, R42 ;  /* 0x00005410ff2a7816 */ /* 0x000fe2000000002a */
[----:B-----5:R-:W-:Y:S04]  /*52e0*/  STS.U16 [R149], R61 ;  /* 0x0000003d95007388 */ /* 0x020fe80000000400 */
[----:B------:R-:W-:Y:S04]  /*52f0*/  STS.U16 [R147+0x40], R46 ;  /* 0x0000402e93007388 */ /* 0x000fe80000000400 */
[----:B---3--:R-:W-:Y:S04]  /*5300*/  STS.U16 [R252+0x80], R65 ;  /* 0x00008041fc007388 */ /* 0x008fe80000000400 */
        /* <DEDUP_REMOVED lines=14> */
[----:B------:R-:W3:Y:S01]  /*53f0*/  LDS.U16 R62, [R93+0x4] ;  /* 0x000004005d3e7984 */ /* 0x000ee20000000400 */
[----:B0-----:R-:W-:-:S03]  /*5400*/  FADD.FTZ R66, R102, 1 ;  /* 0x3f80000066427421 */ /* 0x001fc60000010000 */
[----:B------:R-:W0:Y:S03]  /*5410*/  LDS.U16 R61, [R93+0x2] ;  /* 0x000002005d3d7984 */ /* 0x000e260000000400 */
[----:B------:R-:W4:Y:S01]  /*5420*/  MUFU.RCP R66, R66 ;  /* 0x0000004200427308 */ /* 0x000f220000001000 */
[----:B------:R-:W5:Y:S04]  /*5430*/  LDS.U16 R60, [R93] ;  /* 0x000000005d3c7984 */ /* 0x000f680000000400 */
[----:B------:R-:W0:Y:S04]  /*5440*/  LDS.U16 R69, [R93+0x8] ;  /* 0x000008005d457984 */ /* 0x000e280000000400 */
[----:B------:R-:W0:Y:S01]  /*5450*/  LDS.U16 R67, [R93+0x6] ;  /* 0x000006005d437984 */ /* 0x000e220000000400 */
[----:B------:R1:W0:Y:S01]  /*5460*/  MUFU.RCP R46, R99 ;  /* 0x00000063002e7308 */ /* 0x0002220000001000 */
[----:B------:R-:W-:-:S02]  /*5470*/  FADD.FTZ R102, R104, 1 ;  /* 0x3f80000068667421 */ /* 0x000fc40000010000 */
[----:B------:R-:W0:Y:S01]  /*5480*/  LDS.U16 R71, [R93+0xa] ;  /* 0x00000a005d477984 */ /* 0x000e220000000400 */
[----:B------:R-:W-:Y:S02]  /*5490*/  FADD.FTZ R48, R101, 1 ;  /* 0x3f80000065307421 */ /* 0x000fe40000010000 */
[----:B----4-:R-:W-:Y:S01]  /*54a0*/  FADD.FTZ R104, -R66, 1 ;  /* 0x3f80000042687421 */ /* 0x010fe20000010100 */
[----:B------:R-:W-:Y:S01]  /*54b0*/  PRMT R112, RZ, 0x5410, R112 ;  /* 0x00005410ff707816 */ /* 0x000fe20000000070 */
[----:B------:R-:W-:Y:S01]  /*54c0*/  FADD.FTZ R101, R111, 1 ;  /* 0x3f8000006f657421 */ /* 0x000fe20000010000 */
[----:B-1----:R-:W-:Y:S01]  /*54d0*/  MUFU.RCP R98, R3 ;  /* 0x0000000300627308 */ /* 0x002fe20000001000 */
[----:B------:R-:W-:Y:S01]  /*54e0*/  FFMA.FTZ R114, R21, R104, 1 ;  /* 0x3f80000015727423 */ /* 0x000fe20000010068 */
[----:B------:R-:W-:Y:S01]  /*54f0*/  LDS.U16 R126, [R93+0x16] ;  /* 0x000016005d7e7984 */ /* 0x000fe20000000400 */
[----:B--2---:R-:W-:-:S03]  /*5500*/  FADD.FTZ R100, R103, 1 ;  /* 0x3f80000067647421 */ /* 0x004fc60000010000 */
[----:B------:R-:W-:Y:S02]  /*5510*/  LDS.U16 R103, [R93+0x10] ;  /* 0x000010005d677984 */ /* 0x000fe40000000400 */
[----:B------:R-:W-:Y:S01]  /*5520*/  MUFU.RCP R70, R2 ;  /* 0x0000000200467308 */ /* 0x000fe20000001000 */
[----:B------:R-:W-:Y:S01]  /*5530*/  FADD.FTZ R65, R109, 1 ;  /* 0x3f8000006d417421 */ /* 0x000fe20000010000 */
[----:B------:R-:W-:Y:S01]  /*5540*/  LDS.U16 R122, [R93+0x12] ;  /* 0x000012005d7a7984 */ /* 0x000fe20000000400 */
[----:B---3--:R-:W-:Y:S01]  /*5550*/  PRMT R62, RZ, 0x5410, R62 ;  /* 0x00005410ff3e7816 */ /* 0x008fe2000000003e */
[----:B------:R-:W-:Y:S02]  /*5560*/  FADD.FTZ R117, R116, 1 ;  /* 0x3f80000074757421 */ /* 0x000fe40000010000 */
[----:B------:R-:W-:Y:S02]  /*5570*/  LDS.U16 R124, [R93+0x14] ;  /* 0x000014005d7c7984 */ /* 0x000fe40000000400 */
[----:B------:R-:W-:-:S02]  /*5580*/  FMUL.FTZ R99, R63, R62 ;  /* 0x0000003e3f637220 */ /* 0x000fc40000410000 */
[----:B------:R-:W-:Y:S02]  /*5590*/  LDS.U16 R128, [R93+0x18] ;  /* 0x000018005d807984 */ /* 0x000fe40000000400 */
[----:B------:R-:W-:Y:S01]  /*55a0*/  FMUL.FTZ R99, R66, R99 ;  /* 0x0000006342637220 */ /* 0x000fe20000410000 */
[----:B------:R1:W-:Y:S03]  /*55b0*/  MUFU.RCP R104, R101 ;  /* 0x0000006500687308 */ /* 0x0003e60000001000 */
[----:B------:R-:W-:Y:S02]  /*55c0*/  FMUL.FTZ R111, R99, R114 ;  /* 0x00000072636f7220 */ /* 0x000fe40000410000 */
[----:B------:R-:W2:Y:S04]  /*55d0*/  LDS.U16 R99, [R93+0xc] ;  /* 0x00000c005d637984 */ /* 0x000ea80000000400 */
[----:B-1----:R-:W1:Y:S01]  /*55e0*/  LDS.U16 R101, [R93+0xe] ;  /* 0x00000e005d657984 */ /* 0x002e620000000400 */
[----:B------:R-:W3:Y:S01]  /*55f0*/  MUFU.RCP R48, R48 ;  /* 0x0000003000307308 */ /* 0x000ee20000001000 */
[----:B0-----:R-:W-:-:S02]  /*5600*/  PRMT R61, RZ, 0x5410, R61 ;  /* 0x00005410ff3d7816 */ /* 0x001fc4000000003d */
[----:B-----5:R-:W-:Y:S01]  /*5610*/  PRMT R60, RZ, 0x5410, R60 ;  /* 0x00005410ff3c7816 */ /* 0x020fe2000000003c */
[----:B------:R-:W-:Y:S02]  /*5620*/  FADD.FTZ R2, -R46, 1 ;  /* 0x3f8000002e027421 */ /* 0x000fe40000010100 */
[----:B------:R-:W-:Y:S02]  /*5630*/  FMUL.FTZ R5, R64, R61 ;  /* 0x0000003d40057220 */ /* 0x000fe40000410000 */
[----:B------:R-:W0:Y:S01]  /*5640*/  MUFU.RCP R100, R100 ;  /* 0x0000006400647308 */ /* 0x000e220000001000 */
[----:B------:R-:W-:Y:S01]  /*5650*/  FMUL.FTZ R3, R47, R60 ;  /* 0x0000003c2f037220 */ /* 0x000fe20000410000 */
[----:B------:R-:W-:Y:S01]  /*5660*/  PRMT R69, RZ, 0x5410, R69 ;  /* 0x00005410ff457816 */ /* 0x000fe20000000045 */
[----:B---3--:R-:W-:-:S05]  /*5670*/  FADD.FTZ R4, -R48, 1 ;  /* 0x3f80000030047421 */ /* 0x008fca0000010100 */
[----:B------:R-:W3:Y:S01]  /*5680*/  MUFU.RCP R65, R65 ;  /* 0x0000004100417308 */ /* 0x000ee20000001000 */
[----:B------:R-:W-:Y:S02]  /*5690*/  FFMA.FTZ R97, R17, R4, 1 ;  /* 0x3f80000011617423 */ /* 0x000fe40000010004 */
[----:B------:R-:W-:Y:S01]  /*56a0*/  FMUL.FTZ R4, R48, R5 ;  /* 0x0000000530047220 */ /* 0x000fe20000410000 */
[----:B------:R-:W-:Y:S01]  /*56b0*/  PRMT R67, RZ, 0x5410, R67 ;  /* 0x00005410ff437816 */ /* 0x000fe20000000043 */
[----:B------:R-:W-:Y:S02]  /*56c0*/  FFMA.FTZ R2, R15, R2, 1 ;  /* 0x3f8000000f027423 */ /* 0x000fe40000010002 */
[----:B------:R-:W-:Y:S01]  /*56d0*/  FMUL.FTZ R3, R46, R3 ;  /* 0x000000032e037220 */ /* 0x000fe20000410000 */
[----:B------:R-:W4:Y:S01]  /*56e0*/  MUFU.RCP R102, R102 ;  /* 0x0000006600667308 */ /* 0x000f220000001000 */
[----:B------:R-:W-:Y:S01]  /*56f0*/  FMUL.FTZ R132, R4, R97 ;  /* 0x0000006104847220 */ /* 0x000fe20000410000 */
[----:B------:R-:W-:Y:S01]  /*5700*/  PRMT R71, RZ, 0x5410, R71 ;  /* 0x00005410ff477816 */ /* 0x000fe20000000047 */
[----:B------:R-:W-:-:S02]  /*5710*/  FADD.FTZ R4, -R98, 1 ;  /* 0x3f80000062047421 */ /* 0x000fc40000010100 */
[----:B------:R-:W-:Y:S02]  /*5720*/  FMUL.FTZ R5, R3, R2 ;  /* 0x0000000203057220 */ /* 0x000fe40000410000 */
[----:B------:R-:W-:Y:S02]  /*5730*/  FMUL.FTZ R109, R110, R69 ;  /* 0x000000456e6d7220 */ /* 0x000fe40000410000 */
[----:B------:R-:W-:Y:S02]  /*5740*/  FADD.FTZ R2, -R70, 1 ;  /* 0x3f80000046027421 */ /* 0x000fe40000010100 */
[----:B------:R-:W-:Y:S02]  /*5750*/  FMUL.FTZ R3, R108, R67 ;  /* 0x000000436c037220 */ /* 0x000fe40000410000 */
[----:B------:R-:W-:Y:S02]  /*5760*/  FADD.FTZ R97, R113, 1 ;  /* 0x3f80000071617421 */ /* 0x000fe40000010000 */
[----:B------:R-:W-:-:S02]  /*5770*/  FFMA.FTZ R113, R25, R4, 1 ;  /* 0x3f80000019717423 */ /* 0x000fc40000010004 */
[----:B------:R-:W-:Y:S02]  /*5780*/  FADD.FTZ R114, R115, 1 ;  /* 0x3f80000073727421 */ /* 0x000fe40000010000 */
[----:B------:R-:W-:Y:S02]  /*5790*/  FMUL.FTZ R4, R98, R109 ;  /* 0x0000006d62047220 */ /* 0x000fe40000410000 */
[----:B------:R-:W-:Y:S02]  /*57a0*/  FMUL.FTZ R120, R42, -1.4426950216293334961 ;  /* 0xbfb8aa3b2a787820 */ /* 0x000fe40000410000 */
[----:B0-----:R-:W-:Y:S02]  /*57b0*/  FADD.FTZ R116, -R100, 1 ;  /* 0x3f80000064747421 */ /* 0x001fe40000010100 */
[----:B------:R-:W-:Y:S02]  /*57c0*/  FFMA.FTZ R2, R23, R2, 1 ;  /* 0x3f80000017027423 */ /* 0x000fe40000010002 */
[----:B------:R-:W-:-:S02]  /*57d0*/  FMUL.FTZ R115, R112, R71 ;  /* 0x0000004770737220 */ /* 0x000fc40000410000 */
[----:B------:R-:W-:Y:S01]  /*57e0*/  FMUL.FTZ R3, R70, R3 ;  /* 0x0000000346037220 */ /* 0x000fe20000410000 */
[----:B------:R0:W-:Y:S01]  /*57f0*/  MUFU.EX2 R123, R120 ;  /* 0x00000078007b7308 */ /* 0x0001e20000000800 */
[----:B------:R-:W-:Y:S01]  /*5800*/  FMUL.FTZ R113, R4, R113 ;  /* 0x0000007104717220 */ /* 0x000fe20000410000 */
[----:B--2---:R-:W-:Y:S01]  /*5810*/  PRMT R99, RZ, 0x5410, R99 ;  /* 0x00005410ff637816 */ /* 0x004fe20000000063 */
[----:B------:R-:W-:Y:S01]  /*5820*/  FFMA.FTZ R116, R29, R116, 1 ;  /* 0x3f8000001d747423 */ /* 0x000fe20000010074 */
[----:B-1----:R-:W-:Y:S01]  /*5830*/  PRMT R101, RZ, 0x5410, R101 ;  /* 0x00005410ff657816 */ /* 0x002fe20000000065 */
[----:B------:R-:W-:Y:S02]  /*5840*/  FMUL.FTZ R115, R100, R115 ;  /* 0x0000007364737220 */ /* 0x000fe40000410000 */
[----:B------:R-:W-:Y:S02]  /*5850*/  FMUL.FTZ R138, R3, R2 ;  /* 0x00000002038a7220 */ /* 0x000fe40000410000 */
[----:B------:R-:W-:Y:S01]  /*5860*/  FADD.FTZ R4, R118, 1 ;  /* 0x3f80000076047421 */ /* 0x000fe20000010000 */
[----:B0-----:R-:W-:Y:S01]  /*5870*/  PRMT R120, RZ, 0x5410, R45 ;  /* 0x00005410ff787816 */ /* 0x001fe2000000002d */
[----:B---3--:R-:W-:Y:S01]  /*5880*/  FADD.FTZ R3, -R65, 1 ;  /* 0x3f80000041037421 */ /* 0x008fe20000010100 */
[----:B------:R-:W-:Y:S01]  /*5890*/  PRMT R118, RZ, 0x5410, R44 ;  /* 0x00005410ff767816 */ /* 0x000fe2000000002c */
[----:B------:R-:W-:Y:S01]  /*58a0*/  FMUL.FTZ R140, R115, R116 ;  /* 0x00000074738c7220 */ /* 0x000fe20000410000 */
[----:B------:R-:W-:Y:S01]  /*58b0*/  PRMT R116, RZ, 0x5410, R43 ;  /* 0x00005410ff747816 */ /* 0x000fe2000000002b */
[----:B------:R0:W-:Y:S01]  /*58c0*/  MUFU.RCP R44, R4 ;  /* 0x00000004002c7308 */ /* 0x0001e20000001000 */
[----:B------:R-:W-:Y:S01]  /*58d0*/  FFMA.FTZ R45, R34, R3, 1 ;  /* 0x3f800000222d7423 */ /* 0x000fe20000010003 */
[----:B------:R-:W-:Y:S01]  /*58e0*/  PRMT R103, RZ, 0x5410, R103 ;  /* 0x00005410ff677816 */ /* 0x000fe20000000067 */
[----:B----4-:R-:W-:-:S02]  /*58f0*/  FADD.FTZ R2, -R102, 1 ;  /* 0x3f80000066027421 */ /* 0x010fc40000010100 */
[----:B------:R-:W-:Y:S02]  /*5900*/  FMUL.FTZ R3, R120, R99 ;  /* 0x0000006378037220 */ /* 0x000fe40000410000 */
[----:B0-----:R-:W-:Y:S02]  /*5910*/  FMUL.FTZ R4, R118, R101 ;  /* 0x0000006576047220 */ /* 0x001fe40000410000 */
[----:B------:R-:W-:Y:S02]  /*5920*/  FFMA.FTZ R2, R33, R2, 1 ;  /* 0x3f80000021027423 */ /* 0x000fe40000010002 */
[----:B------:R-:W-:Y:S02]  /*5930*/  FMUL.FTZ R115, R116, R103 ;  /* 0x0000006774737220 */ /* 0x000fe40000410000 */
[----:B------:R-:W-:Y:S02]  /*5940*/  FMUL.FTZ R3, R102, R3 ;  /* 0x0000000366037220 */ /* 0x000fe40000410000 */
[----:B------:R-:W-:Y:S01]  /*5950*/  FMUL.FTZ R4, R65, R4 ;  /* 0x0000000441047220 */ /* 0x000fe20000410000 */
[----:B------:R-:W-:Y:S01]  /*5960*/  PRMT R40, RZ, 0x5410, R40 ;  /* 0x00005410ff287816 */ /* 0x000fe20000000028 */
[----:B------:R0:W-:Y:S02]  /*5970*/  MUFU.RCP R109, R117 ;  /* 0x00000075006d7308 */ /* 0x0001e40000001000 */
[----:B------:R-:W-:-:S02]  /*5980*/  FMUL.FTZ R142, R4, R45 ;  /* 0x0000002d048e7220 */ /* 0x000fc40000410000 */
[----:B------:R-:W-:Y:S01]  /*5990*/  LDS.U16 R4, [R93+0x1e] ;  /* 0x00001e005d047984 */ /* 0x000fe20000000400 */
[----:B------:R-:W-:Y:S02]  /*59a0*/  FMUL.FTZ R119, R40, -1.4426950216293334961 ;  /* 0xbfb8aa3b28777820 */ /* 0x000fe40000410000 */
[C---:B0-----:R-:W-:Y:S02]  /*59b0*/  FMUL.FTZ R117, R104.reuse, R115 ;  /* 0x0000007368757220 */ /* 0x041fe40000410000 */
[----:B------:R-:W-:Y:S02]  /*59c0*/  FMUL.FTZ R115, R3, R2 ;  /* 0x0000000203737220 */ /* 0x000fe40000410000 */
[----:B------:R-:W0:Y:S04]  /*59d0*/  LDS.U16 R2, [R93+0x1a] ;  /* 0x00001a005d027984 */ /* 0x000e280000000400 */
[----:B------:R-:W1:Y:S01]  /*59e0*/  LDS.U16 R3, [R93+0x1c] ;  /* 0x00001c005d037984 */ /* 0x000e620000000400 */
[----:B------:R-:W2:Y:S01]  /*59f0*/  MUFU.EX2 R119, R119 ;  /* 0x0000007700777308 */ /* 0x000ea20000000800 */
[----:B------:R-:W-:-:S07]  /*5a00*/  FADD.FTZ R130, -R104, 1 ;  /* 0x3f80000068827421 */ /* 0x000fce0000010100 */
[----:B------:R-:W3:Y:S01]  /*5a10*/  MUFU.RCP R114, R114 ;  /* 0x0000007200727308 */ /* 0x000ee20000001000 */
[----:B------:R-:W-:-:S07]  /*5a20*/  FFMA.FTZ R130, R35, R130, 1 ;  /* 0x3f80000023827423 */ /* 0x000fce0000010082 */
[----:B------:R-:W4:Y:S01]  /*5a30*/  MUFU.RCP R97, R97 ;  /* 0x0000006100617308 */ /* 0x000f220000001000 */
[----:B------:R-:W-:Y:S01]  /*5a40*/  FADD.FTZ R121, R121, 1 ;  /* 0x3f80000079797421 */ /* 0x000fe20000010000 */
[----:B------:R-:W-:Y:S01]  /*5a50*/  PRMT R19, RZ, 0x5410, R19 ;  /* 0x00005410ff137816 */ /* 0x000fe20000000013 */
[----:B--2---:R-:W-:Y:S01]  /*5a60*/  FADD.FTZ R43, R119, 1 ;  /* 0x3f800000772b7421 */ /* 0x004fe20000010000 */
[----:B------:R-:W-:Y:S01]  /*5a70*/  PRMT R126, RZ, 0x5410, R126 ;  /* 0x00005410ff7e7816 */ /* 0x000fe2000000007e */
[----:B------:R-:W-:Y:S02]  /*5a80*/  FMUL.FTZ R117, R117, R130 ;  /* 0x0000008275757220 */ /* 0x000fe40000410000 */
[----:B------:R-:W-:Y:S01]  /*5a90*/  FADD.FTZ R45, R123, 1 ;  /* 0x3f8000007b2d7421 */ /* 0x000fe20000010000 */
[----:B------:R2:W-:Y:S01]  /*5aa0*/  MUFU.RCP R130, R121 ;  /* 0x0000007900827308 */ /* 0x0005e20000001000 */
[----:B------:R-:W-:Y:S01]  /*5ab0*/  FADD.FTZ R144, -R44, 1 ;  /* 0x3f8000002c907421 */ /* 0x000fe20000010100 */
[----:B------:R-:W-:Y:S01]  /*5ac0*/  PRMT R31, RZ, 0x5410, R31 ;  /* 0x00005410ff1f7816 */ /* 0x000fe2000000001f */
[----:B---3--:R-:W-:Y:S01]  /*5ad0*/  FADD.FTZ R134, -R114, 1 ;  /* 0x3f80000072867421 */ /* 0x008fe20000010100 */
[----:B------:R-:W-:-:S02]  /*5ae0*/  PRMT R27, RZ, 0x5410, R27 ;  /* 0x00005410ff1b7816 */ /* 0x000fc4000000001b */
[----:B------:R-:W-:Y:S02]  /*5af0*/  PRMT R122, RZ, 0x5410, R122 ;  /* 0x00005410ff7a7816 */ /* 0x000fe4000000007a */
[----:B------:R-:W-:Y:S01]  /*5b00*/  PRMT R124, RZ, 0x5410, R124 ;  /* 0x00005410ff7c7816 */ /* 0x000fe2000000007c */
[----:B--2---:R-:W-:Y:S01]  /*5b10*/  FADD.FTZ R121, -R109, 1 ;  /* 0x3f8000006d797421 */ /* 0x004fe20000010100 */
[----:B------:R-:W2:Y:S01]  /*5b20*/  MUFU.RCP R43, R43 ;  /* 0x0000002b002b7308 */ /* 0x000ea20000001000 */
[----:B------:R-:W-:Y:S02]  /*5b30*/  FFMA.FTZ R148, R39, R144, 1 ;  /* 0x3f80000027947423 */ /* 0x000fe40000010090 */
[----:B------:R-:W-:Y:S02]  /*5b40*/  FFMA.FTZ R136, R37, R134, 1 ;  /* 0x3f80000025887423 */ /* 0x000fe40000010086 */
[----:B------:R-:W-:Y:S02]  /*5b50*/  FFMA.FTZ R146, R38, R121, 1 ;  /* 0x3f80000026927423 */ /* 0x000fe40000010079 */
[----:B------:R-:W-:Y:S01]  /*5b60*/  FMUL.FTZ R144, R19, R126 ;  /* 0x0000007e13907220 */ /* 0x000fe20000410000 */
[----:B------:R-:W3:Y:S01]  /*5b70*/  MUFU.RCP R45, R45 ;  /* 0x0000002d002d7308 */ /* 0x000ee20000001000 */
[----:B----4-:R-:W-:Y:S01]  /*5b80*/  FADD.FTZ R119, -R97, 1 ;  /* 0x3f80000061777421 */ /* 0x010fe20000010100 */
[----:B------:R-:W-:Y:S01]  /*5b90*/  PRMT R13, RZ, 0x5410, R13 ;  /* 0x00005410ff0d7816 */ /* 0x000fe2000000000d */
[----:B------:R-:W-:Y:S01]  /*5ba0*/  FMUL.FTZ R134, R31, R122 ;  /* 0x0000007a1f867220 */ /* 0x000fe20000410000 */
[----:B------:R-:W-:Y:S01]  /*5bb0*/  PRMT R128, RZ, 0x5410, R128 ;  /* 0x00005410ff807816 */ /* 0x000fe20000000080 */
[----:B------:R-:W-:-:S02]  /*5bc0*/  FMUL.FTZ R121, R27, R124 ;  /* 0x0000007c1b797220 */ /* 0x000fc40000410000 */
[----:B------:R-:W-:Y:S02]  /*5bd0*/  FMUL.FTZ R123, R109, R144 ;  /* 0x000000906d7b7220 */ /* 0x000fe40000410000 */
[----:B------:R-:W-:Y:S02]  /*5be0*/  FFMA.FTZ R119, R36, R119, 1 ;  /* 0x3f80000024777423 */ /* 0x000fe40000010077 */
[----:B------:R-:W-:Y:S02]  /*5bf0*/  FMUL.FTZ R134, R97, R134 ;  /* 0x0000008661867220 */ /* 0x000fe40000410000 */
[----:B------:R-:W-:Y:S02]  /*5c00*/  FMUL.FTZ R121, R114, R121 ;  /* 0x0000007972797220 */ /* 0x000fe40000410000 */
[----:B------:R-:W-:Y:S02]  /*5c10*/  FMUL.FTZ R125, R13, R128 ;  /* 0x000000800d7d7220 */ /* 0x000fe40000410000 */
[----:B------:R-:W-:Y:S01]  /*5c20*/  FMUL.FTZ R146, R123, R146 ;  /* 0x000000927b927220 */ /* 0x000fe20000410000 */
[----:B------:R-:W-:Y:S01]  /*5c30*/  F2FP.BF16.PACK_AB R123, R132, R5 ;  /* 0x00000005847b723e */ /* 0x000fe200000010ff */
[----:B------:R-:W-:Y:S01]  /*5c40*/  BAR.SYNC.DEFER_BLOCKING 0x0 ;  /* 0x0000000000007b1d */ /* 0x000fe20000010000 */
[----:B------:R-:W-:Y:S01]  /*5c50*/  FMUL.FTZ R144, R134, R119 ;  /* 0x0000007786907220 */ /* 0x000fe20000410000 */
[----:B------:R-:W-:Y:S01]  /*5c60*/  PRMT R132, RZ, 0x5410, R11 ;  /* 0x00005410ff847816 */ /* 0x000fe2000000000b */
[----:B------:R-:W-:Y:S01]  /*5c70*/  FMUL.FTZ R121, R121, R136 ;  /* 0x0000008879797220 */ /* 0x000fe20000410000 */
[----:B------:R-:W-:Y:S01]  /*5c80*/  PRMT R134, RZ, 0x5410, R9 ;  /* 0x00005410ff867816 */ /* 0x000fe20000000009 */
[----:B------:R-:W-:Y:S01]  /*5c90*/  FMUL.FTZ R125, R44, R125 ;  /* 0x0000007d2c7d7220 */ /* 0x000fe20000410000 */
[----:B------:R-:W-:-:S02]  /*5ca0*/  PRMT R136, RZ, 0x5410, R7 ;  /* 0x00005410ff887816 */ /* 0x000fc40000000007 */
[----:B0-----:R-:W-:Y:S02]  /*5cb0*/  PRMT R7, RZ, 0x5410, R2 ;  /* 0x00005410ff077816 */ /* 0x001fe40000000002 */
[----:B-1----:R-:W-:Y:S02]  /*5cc0*/  PRMT R9, RZ, 0x5410, R3 ;  /* 0x00005410ff097816 */ /* 0x002fe40000000003 */
[----:B------:R-:W-:Y:S01]  /*5cd0*/  PRMT R11, RZ, 0x5410, R4 ;  /* 0x00005410ff0b7816 */ /* 0x000fe20000000004 */
[----:B------:R-:W-:Y:S02]  /*5ce0*/  FMUL.FTZ R125, R125, R148 ;  /* 0x000000947d7d7220 */ /* 0x000fe40000410000 */
[----:B--2---:R-:W-:Y:S02]  /*5cf0*/  FADD.FTZ R5, -R43, 1 ;  /* 0x3f8000002b057421 */ /* 0x004fe40000010100 */
[----:B------:R-:W-:Y:S02]  /*5d00*/  FADD.FTZ R148, -R130, 1 ;  /* 0x3f80000082947421 */ /* 0x000fe40000010100 */
[----:B---3--:R-:W-:-:S02]  /*5d10*/  FADD.FTZ R119, -R45, 1 ;  /* 0x3f8000002d777421 */ /* 0x008fc40000010100 */
[----:B------:R-:W-:Y:S02]  /*5d20*/  FMUL.FTZ R2, R132, R7 ;  /* 0x0000000784027220 */ /* 0x000fe40000410000 */
[----:B------:R-:W-:Y:S02]  /*5d30*/  FMUL.FTZ R3, R134, R9 ;  /* 0x0000000986037220 */ /* 0x000fe40000410000 */
[----:B------:R-:W-:Y:S02]  /*5d40*/  FMUL.FTZ R4, R136, R11 ;  /* 0x0000000b88047220 */ /* 0x000fe40000410000 */
[----:B------:R-:W-:Y:S02]  /*5d50*/  FFMA.FTZ R5, R40, R5, 1 ;  /* 0x3f80000028057423 */ /* 0x000fe40000010005 */
[----:B------:R-:W-:Y:S02]  /*5d60*/  FFMA.FTZ R148, R41, R148, 1 ;  /* 0x3f80000029947423 */ /* 0x000fe40000010094 */
[----:B------:R-:W-:-:S02]  /*5d70*/  FMUL.FTZ R2, R43, R2 ;  /* 0x000000022b027220 */ /* 0x000fc40000410000 */
[----:B------:R-:W-:Y:S02]  /*5d80*/  FMUL.FTZ R3, R130, R3 ;  /* 0x0000000382037220 */ /* 0x000fe40000410000 */
[----:B------:R-:W-:Y:S02]  /*5d90*/  FFMA.FTZ R119, R42, R119, 1 ;  /* 0x3f8000002a777423 */ /* 0x000fe40000010077 */
[----:B------:R-:W-:Y:S01]  /*5da0*/  FMUL.FTZ R4, R45, R4 ;  /* 0x000000042d047220 */ /* 0x000fe20000410000 */
[----:B------:R-:W-:Y:S01]  /*5db0*/  F2FP.BF16.PACK_AB R113, R140, R113 ;  /* 0x000000718c71723e */ /* 0x000fe200000010ff */
[----:B------:R-:W-:Y:S02]  /*5dc0*/  FMUL.FTZ R2, R2, R5 ;  /* 0x0000000502027220 */ /* 0x000fe40000410000 */
[----:B------:R-:W-:Y:S02]  /*5dd0*/  FMUL.FTZ R3, R3, R148 ;  /* 0x0000009403037220 */ /* 0x000fe40000410000 */
[----:B------:R-:W-:Y:S01]  /*5de0*/  FMUL.FTZ R4, R4, R119 ;  /* 0x0000007704047220 */ /* 0x000fe20000410000 */
[----:B------:R-:W-:-:S02]  /*5df0*/  PRMT R5, R123, 0x7632, R5 ;  /* 0x000076327b057816 */ /* 0x000fc40000000005 */
[----:B------:R-:W-:Y:S02]  /*5e00*/  PRMT R127, R113, 0x7632, R127 ;  /* 0x00007632717f7816 */ /* 0x000fe4000000007f */
[----:B------:R-:W-:Y:S02]  /*5e10*/  ISETP.NE.AND P6, PT, R96, RZ, PT ;  /* 0x000000ff6000720c */ /* 0x000fe40003fc5270 */
[----:B------:R-:W-:Y:S02]  /*5e20*/  F2FP.BF16.PACK_AB R111, R138, R111 ;  /* 0x0000006f8a6f723e */ /* 0x000fe400000010ff */
[----:B------:R-:W-:Y:S02]  /*5e30*/  F2FP.BF16.PACK_AB R115, R142, R115 ;  /* 0x000000738e73723e */ /* 0x000fe400000010ff */
[----:B------:R-:W-:Y:S02]  /*5e40*/  F2FP.BF16.PACK_AB R117, R144, R117 ;  /* 0x000000759075723e */ /* 0x000fe400000010ff */
[----:B------:R-:W-:-:S02]  /*5e50*/  F2FP.BF16.PACK_AB R121, R146, R121 ;  /* 0x000000799279723e */ /* 0x000fc400000010ff */
[----:B------:R-:W-:Y:S02]  /*5e60*/  F2FP.BF16.PACK_AB R2, R2, R125 ;  /* 0x0000007d0202723e */ /* 0x000fe400000010ff */
[----:B------:R-:W-:Y:S01]  /*5e70*/  F2FP.BF16.PACK_AB R3, R4, R3 ;  /* 0x000000030403723e */ /* 0x000fe200000010ff */
[----:B------:R0:W-:Y:S01]  /*5e80*/  STS.U16 [R93], R123 ;  /* 0x0000007b5d007388 */ /* 0x0001e20000000400 */
        /* <DEDUP_REMOVED lines=63> */
.L_x_4829:
[----:B-1----:R-:W-:Y:S05]  /*6280*/  BSYNC B0 ;  /* 0x0000000000007941 */ /* 0x002fea0003800000 */
.L_x_4828:
        /* <DEDUP_REMOVED lines=98> */
[----:B------:R-:W-:Y:S01]  /*68b0*/  UIMAD UR36, UR12, UR9, UR7 ;  /* 0x000000090c2472a4 */ /* 0x000fe2000f8e0207 */
[----:B------:R-:W-:Y:S01]  /*68c0*/  FMUL.FTZ R109, R109, R126 ;  /* 0x0000007e6d6d7220 */ /* 0x000fe20000410000 */
[----:B------:R-:W-:Y:S01]  /*68d0*/  F2FP.BF16.PACK_AB R103, R122, R103 ;  /* 0x000000677a67723e */ /* 0x000fe200000010ff */
[----:B------:R-:W-:Y:S01]  /*68e0*/  FMUL.FTZ R4, R4, R128 ;  /* 0x0000008004047220 */ /* 0x000fe20000410000 */
[----:B------:R0:W-:Y:S01]  /*68f0*/  STS.U16 [R93], R2 ;  /* 0x000000025d007388 */ /* 0x0001e20000000400 */
[----:B------:R-:W-:Y:S01]  /*6900*/  FMUL.FTZ R5, R5, R7 ;  /* 0x0000000705057220 */ /* 0x000fe20000410000 */
[----:B------:R-:W-:Y:S01]  /*6910*/  F2FP.BF16.PACK_AB R109, R109, R114 ;  /* 0x000000726d6d723e */ /* 0x000fe200000010ff */
[----:B------:R-:W-:Y:S01]  /*6920*/  FMUL.FTZ R9, R130, R9 ;  /* 0x0000000982097220 */ /* 0x000fe20000410000 */
[----:B------:R-:W-:Y:S01]  /*6930*/  PRMT R7, R21, 0x7632, R7 ;  /* 0x0000763215077816 */ /* 0x000fe20000000007 */
[----:B------:R-:W-:Y:S01]  /*6940*/  FMUL.FTZ R66, R66, R11 ;  /* 0x0000000b42427220 */ /* 0x000fe20000410000 */
[----:B------:R-:W-:Y:S01]  /*6950*/  F2FP.BF16.PACK_AB R4, R5, R4 ;  /* 0x000000040504723e */ /* 0x000fe200000010ff */
[----:B------:R1:W-:Y:S01]  /*6960*/  STS.U16 [R93+0x2], R3 ;  /* 0x000002035d007388 */ /* 0x0003e20000000400 */
[----:B------:R-:W-:Y:S01]  /*6970*/  PRMT R11, R25, 0x7632, R11 ;  /* 0x00007632190b7816 */ /* 0x000fe2000000000b */
[----:B------:R-:W-:Y:S01]  /*6980*/  UIADD3 UR7, UR35, UR36, URZ ;  /* 0x0000002423077290 */ /* 0x000fe2000fffe03f */
[----:B------:R-:W-:Y:S01]  /*6990*/  F2FP.BF16.PACK_AB R9, R66, R9 ;  /* 0x000000094209723e */ /* 0x000fe200000010ff */
[----:B------:R2:W-:Y:S01]  /*69a0*/  STS.U16 [R93+0x4], R21 ;  /* 0x000004155d007388 */ /* 0x0005e20000000400 */
[----:B0-----:R-:W-:Y:S01]  /*69b0*/  PRMT R2, R64, 0x7632, R2 ;  /* 0x0000763240027816 */ /* 0x001fe20000000002 */
[----:B------:R-:W-:Y:S01]  /*69c0*/  BSSY B0, `(.L_x_4831) ;  /* 0x0000037000007945 */ /* 0x000fe20003800000 */
[----:B------:R-:W-:Y:S01]  /*69d0*/  PRMT R5, R109, 0x7632, R5 ;  /* 0x000076326d057816 */ /* 0x000fe20000000005 */
[----:B------:R0:W-:Y:S01]  /*69e0*/  STS.U16 [R93+0x8], R25 ;  /* 0x000008195d007388 */ /* 0x0001e20000000400 */
[----:B------:R-:W-:-:S02]  /*69f0*/  PRMT R23, R9, 0x7610, R23 ;  /* 0x0000761009177816 */ /* 0x000fc40000000017 */
[----:B-1----:R-:W-:Y:S01]  /*6a00*/  PRMT R3, R103, 0x7632, R3 ;  /* 0x0000763267037816 */ /* 0x002fe20000000003 */
[----:B------:R-:W-:Y:S01]  /*6a10*/  STS.U16 [R93+0x6], R7 ;  /* 0x000006075d007388 */ /* 0x000fe20000000400 */
[----:B--2---:R-:W-:-:S03]  /*6a20*/  PRMT R21, R4, 0x7632, R21 ;  /* 0x0000763204157816 */ /* 0x004fc60000000015 */
        /* <DEDUP_REMOVED lines=48> */
.L_x_4832:
[----:B------:R-:W-:Y:S05]  /*6d30*/  BSYNC B0 ;  /* 0x0000000000007941 */ /* 0x000fea0003800000 */
.L_x_4831:
        /* <DEDUP_REMOVED lines=43> */
.L_x_4830:
        /* <DEDUP_REMOVED lines=79> */
.L_x_4934:
        /* <DEDUP_REMOVED lines=42> */
[----:B------:R-:W-:Y:S02]  /*7780*/  ISETP.GE.AND P2, PT, R68, UR36, PT ;  /* 0x0000002444007c0c */ /* 0x000fe4000bf46270 */
[C---:B------:R-:W-:Y:S01]  /*7790*/  LOP3.LUT R66, R62.reuse, 0xc0, RZ, 0xfc, !PT ;  /* 0x000000c03e427812 */ /* 0x040fe200078efcff */
[----:B------:R0:W3:Y:S01]  /*77a0*/  @!P4 LDG.E.U16 R67, [R64.64] ;  /* 0x000000204043c981 */ /* 0x0000e2000c1e1500 */
[----:B------:R-:W-:Y:S02]  /*77b0*/  LOP3.LUT R63, R62, 0xa0, RZ, 0xfc, !PT ;  /* 0x000000a03e3f7812 */ /* 0x000fe400078efcff */
[----:B------:R-:W-:Y:S02]  /*77c0*/  PRMT R68, RZ, 0x7610, R68 ;  /* 0x00007610ff447816 */ /* 0x000fe40000000044 */
[----:B------:R-:W-:-:S02]  /*77d0*/  ISETP.GE.AND P4, PT, R66, UR36, PT ;  /* 0x0000002442007c0c */ /* 0x000fc4000bf86270 */
[C---:B------:R-:W-:Y:S02]  /*77e0*/  LOP3.LUT R69, R62.reuse, 0xe0, RZ, 0xfc, !PT ;  /* 0x000000e03e457812 */ /* 0x040fe400078efcff */
        /* <DEDUP_REMOVED lines=36> */
[----:B------:R0:W3:Y:S01]  /*7a30*/  @!P5 LDG.E.U16 R98, [R64.64+0x1c0] ;  /* 0x0001c0204062d981 */ /* 0x0000e2000c1e1500 */
[C---:B------:R-:W-:Y:S02]  /*7a40*/  LOP3.LUT R97, R62.reuse, 0x1a0, RZ, 0xfc, !PT ;  /* 0x000001a03e617812 */ /* 0x040fe400078efcff */
[----:B------:R-:W-:Y:S01]  /*7a50*/  LOP3.LUT R108, R62, 0x240, RZ, 0xfc, !PT ;  /* 0x000002403e6c7812 */ /* 0x000fe200078efcff */
[----:B------:R0:W3:Y:S01]  /*7a60*/  @!P1 LDG.E.U16 R99, [R64.64+0x240] ;  /* 0x0002402040639981 */ /* 0x0000e2000c1e1500 */
        /* <DEDUP_REMOVED lines=45> */
[----:B------:R-:W-:-:S03]  /*7d40*/  ISETP.GE.AND P0, PT, R116, UR36, PT ;  /* 0x0000002474007c0c */ /* 0x000fc6000bf06270 */
[----:B------:R0:W4:Y:S01]  /*7d50*/  @!P2 LDG.E.U16 R111, [R64.64+0x5c0] ;  /* 0x0005c020406fa981 */ /* 0x000122000c1e1500 */
[C---:B------:R-:W-:Y:S02]  /*7d60*/  LOP3.LUT R116, R62.reuse, 0x380, RZ, 0xfc, !PT ;  /* 0x000003803e747812 */ /* 0x040fe400078efcff */
[----:B------:R-:W-:Y:S02]  /*7d70*/  LOP3.LUT R117, R62, 0x3a0, RZ, 0xfc, !PT ;  /* 0x000003a03e757812 */ /* 0x000fe400078efcff */
[----:B------:R-:W-:Y:S02]  /*7d80*/  ISETP.GE.AND P5, PT, R116, UR36, PT ;  /* 0x0000002474007c0c */ /* 0x000fe4000bfa6270 */
[----:B------:R-:W-:Y:S02]  /*7d90*/  SHF.L.U32 R119, R96, 0x5, RZ ;  /* 0x0000000560777819 */ /* 0x000fe400000006ff */
[----:B------:R-:W-:Y:S02]  /*7da0*/  ISETP.GE.AND P2, PT, R117, UR36, PT ;  /* 0x0000002475007c0c */ /* 0x000fe4000bf46270 */
[----:B------:R-:W-:-:S02]  /*7db0*/  PRMT R118, RZ, 0x7610, R118 ;  /* 0x00007610ff767816 */ /* 0x000fc40000000076 */
[----:B------:R-:W-:Y:S02]  /*7dc0*/  PRMT R117, RZ, 0x7610, R117 ;  /* 0x00007610ff757816 */ /* 0x000fe40000000075 */
[----:B------:R-:W-:Y:S02]  /*7dd0*/  LOP3.LUT R120, R119, 0xffffffe0, R198, 0xe2, !PT ;  /* 0xffffffe077787812 */ /* 0x000fe400078ee2c6 */
[----:B------:R-:W-:Y:S01]  /*7de0*/  PRMT R116, RZ, 0x7610, R116 ;  /* 0x00007610ff747816 */ /* 0x000fe20000000074 */
[----:B------:R0:W4:Y:S01]  /*7df0*/  @!P1 LDG.E.U16 R118, [R64.64+0x600] ;  /* 0x0006002040769981 */ /* 0x000122000c1e1500 */
[----:B------:R-:W-:Y:S02]  /*7e00*/  PRMT R119, RZ, 0x7610, R119 ;  /* 0x00007610ff777816 */ /* 0x000fe40000000077 */
[----:B------:R-:W-:Y:S01]  /*7e10*/  LOP3.LUT R62, R62, 0x3c0, RZ, 0xfc, !PT ;  /* 0x000003c03e3e7812 */ /* 0x000fe200078efcff */
[----:B------:R0:W4:Y:S01]  /*7e20*/  @!P4 LDG.E.U16 R117, [R64.64+0x640] ;  /* 0x000640204075c981 */ /* 0x000122000c1e1500 */
[----:B------:R-:W-:-:S02]  /*7e30*/  PRMT R122, RZ, 0x7610, R122 ;  /* 0x00007610ff7a7816 */ /* 0x000fc4000000007a */
[----:B------:R-:W-:Y:S01]  /*7e40*/  LOP3.LUT R120, R120, 0x3e0, RZ, 0xfc, !PT ;  /* 0x000003e078787812 */ /* 0x000fe200078efcff */
[----:B------:R0:W4:Y:S01]  /*7e50*/  @!P3 LDG.E.U16 R116, [R64.64+0x680] ;  /* 0x000680204074b981 */ /* 0x000122000c1e1500 */
[----:B------:R-:W-:Y:S02]  /*7e60*/  ISETP.GE.AND P1, PT, R62, UR36, PT ;  /* 0x000000243e007c0c */ /* 0x000fe4000bf26270 */
[----:B------:R-:W-:Y:S01]  /*7e70*/  ISETP.GE.AND P4, PT, R120, UR36, PT ;  /* 0x0000002478007c0c */ /* 0x000fe2000bf86270 */
[----:B------:R0:W4:Y:S04]  /*7e80*/  @!P0 LDG.E.U16 R119, [R64.64+0x6c0] ;  /* 0x0006c02040778981 */ /* 0x000128000c1e1500 */
[----:B------:R0:W4:Y:S01]  /*7e90*/  @!P5 LDG.E.U16 R122, [R64.64+0x700] ;  /* 0x00070020407ad981 */ /* 0x000122000c1e1500 */
[----:B------:R-:W-:-:S02]  /*7ea0*/  PRMT R121, RZ, 0x7610, R121 ;  /* 0x00007610ff797816 */ /* 0x000fc40000000079 */
        /* <DEDUP_REMOVED lines=17> */
[----:B------:R-:W-:Y:S01]  /*7fc0*/  MUFU.SIN R127, R124 ;  /* 0x0000007c007f7308 */ /* 0x000fe20000000400 */
[----:B------:R-:W0:Y:S02]  /*7fd0*/  R2UR UR44, R60 ;  /* 0x000000003c2c73c2 */ /* 0x000e2400000e0000 */
[----:B------:R-:W-:-:S05]  /*7fe0*/  IADD3 R132, R62, R95, RZ ;  /* 0x0000005f3e847210 */ /* 0x000fca0007ffe0ff */
[----:B------:R1:W-:Y:S01]  /*7ff0*/  MUFU.COS R126, R124 ;  /* 0x0000007c007e7308 */ /* 0x0003e20000000000 */
[----:B------:R-:W-:Y:S01]  /*8000*/  IADD3 R65, R132, 0x20, RZ ;  /* 0x0000002084417810 */ /* 0x000fe20007ffe0ff */
[----:B-1----:R-:W-:Y:S02]  /*8010*/  FMUL.RZ R124, R61, 0.15915493667125701904 ;  /* 0x3e22f9833d7c7820 */ /* 0x002fe4000040c000 */
[----:B------:R-:W-:-:S04]  /*8020*/  FMUL.FTZ R61, R59, UR43 ;  /* 0x0000002b3b3d7c20 */ /* 0x000fc80008410000 */
[----:B------:R-:W-:Y:S01]  /*8030*/  MUFU.SIN R187, R125 ;  /* 0x0000007d00bb7308 */ /* 0x000fe20000000400 */
[----:B------:R-:W-:Y:S01]  /*8040*/  FMUL.RZ R130, R61, 0.15915493667125701904 ;  /* 0x3e22f9833d827820 */ /* 0x000fe2000040c000 */
[C---:B------:R-:W-:Y:S02]  /*8050*/  LEA.HI.SX32 R61, R132.reuse, R132, 0x1b ;  /* 0x00000084843d7211 */ /* 0x040fe400078fdaff */
[----:B------:R-:W-:-:S04]  /*8060*/  IADD3 R129, R132, 0x60, RZ ;  /* 0x0000006084817810 */ /* 0x000fc80007ffe0ff */
[----:B------:R1:W-:Y:S01]  /*8070*/  MUFU.COS R188, R125 ;  /* 0x0000007d00bc7308 */ /* 0x0003e20000000000 */
[C---:B------:R-:W-:Y:S02]  /*8080*/  IADD3 R163, R132.reuse, 0x220, RZ ;  /* 0x0000022084a37810 */ /* 0x040fe40007ffe0ff */
[C---:B------:R-:W-:Y:S02]  /*8090*/  IADD3 R165, R132.reuse, 0x240, RZ ;  /* 0x0000024084a57810 */ /* 0x040fe40007ffe0ff */
[----:B------:R-:W-:Y:S02]  /*80a0*/  SHF.L.U32 R134, R61, 0x1, RZ ;  /* 0x000000013d867819 */ /* 0x000fe400000006ff */
[C---:B-1----:R-:W-:Y:S01]  /*80b0*/  IADD3 R125, R132.reuse, 0x40, RZ ;  /* 0x00000040847d7810 */ /* 0x042fe20007ffe0ff */
[----:B------:R-:W-:Y:S01]  /*80c0*/  FMUL.FTZ R61, R55, UR43 ;  /* 0x0000002b373d7c20 */ /* 0x000fe20008410000 */
[----:B------:R-:W-:Y:S02]  /*80d0*/  LEA.HI.SX32 R131, R65, R132, 0x1b ;  /* 0x0000008441837211 */ /* 0x000fe400078fdaff */
[----:B------:R-:W-:-:S02]  /*80e0*/  IADD3 R133, R132, 0x80, RZ ;  /* 0x0000008084857810 */ /* 0x000fc40007ffe0ff */
[-C--:B------:R-:W-:Y:S02]  /*80f0*/  LEA.HI.SX32 R135, R125, R132.reuse, 0x1b ;  /* 0x000000847d877211 */ /* 0x080fe400078fdaff */
[----:B------:R-:W-:Y:S02]  /*8100*/  IADD3 R139, R132, 0xa0, RZ ;  /* 0x000000a0848b7810 */ /* 0x000fe40007ffe0ff */
[-C--:B------:R-:W-:Y:S02]  /*8110*/  LEA.HI.SX32 R136, R129, R132.reuse, 0x1b ;  /* 0x0000008481887211 */ /* 0x080fe400078fdaff */
[-C--:B------:R-:W-:Y:S01]  /*8120*/  LEA.HI.SX32 R138, R163, R132.reuse, 0x1b ;  /* 0x00000084a38a7211 */ /* 0x080fe200078fdaff */
[----:B------:R-:W-:Y:S01]  /*8130*/  FMUL.RZ R146, R61, 0.15915493667125701904 ;  /* 0x3e22f9833d927820 */ /* 0x000fe2000040c000 */
[----:B------:R-:W-:Y:S02]  /*8140*/  LEA.HI.SX32 R140, R165, R132, 0x1b ;  /* 0x00000084a58c7211 */ /* 0x000fe400078fdaff */
[----:B------:R-:W-:-:S02]  /*8150*/  SHF.L.U32 R163, R131, 0x1, RZ ;  /* 0x0000000183a37819 */ /* 0x000fc400000006ff */
[-C--:B------:R-:W-:Y:S02]  /*8160*/  LEA.HI.SX32 R137, R133, R132.reuse, 0x1b ;  /* 0x0000008485897211 */ /* 0x080fe400078fdaff */
[----:B------:R-:W-:Y:S02]  /*8170*/  SHF.L.U32 R165, R135, 0x1, RZ ;  /* 0x0000000187a57819 */ /* 0x000fe400000006ff */
[----:B------:R-:W-:Y:S02]  /*8180*/  LEA.HI.SX32 R139, R139, R132, 0x1b ;  /* 0x000000848b8b7211 */ /* 0x000fe400078fdaff */
[----:B------:R-:W-:Y:S01]  /*8190*/  SHF.L.U32 R136, R136, 0x1, RZ ;  /* 0x0000000188887819 */ /* 0x000fe200000006ff */
[----:B---3--:R-:W-:Y:S01]  /*81a0*/  STS.U16 [R134], R67 ;  /* 0x0000004386007388 */ /* 0x008fe20000000400 */
[----:B------:R-:W-:Y:S01]  /*81b0*/  MUFU.SIN R171, R146 ;  /* 0x0000009200ab7308 */ /* 0x000fe20000000400 */
[----:B------:R-:W-:Y:S02]  /*81c0*/  SHF.L.U32 R137, R137, 0x1, RZ ;  /* 0x0000000189897819 */ /* 0x000fe400000006ff */
[----:B----4-:R-:W-:Y:S04]  /*81d0*/  STS.U16 [R163+0x40], R68 ;  /* 0x00004044a3007388 */ /* 0x010fe80000000400 */
[----:B------:R-:W-:Y:S01]  /*81e0*/  STS.U16 [R165+0x80], R66 ;  /* 0x00008042a5007388 */ /* 0x000fe20000000400 */
[----:B------:R1:W-:Y:S03]  /*81f0*/  MUFU.COS R172, R146 ;  /* 0x0000009200ac7308 */ /* 0x0003e60000000000 */
[----:B------:R2:W-:Y:S01]  /*8200*/  STS.U16 [R136+0xc0], R63 ;  /* 0x0000c03f88007388 */ /* 0x0005e20000000400 */
[----:B------:R-:W-:-:S02]  /*8210*/  IADD3 R141, R132, 0xc0, RZ ;  /* 0x000000c0848d7810 */ /* 0x000fc40007ffe0ff */
[----:B-1----:R-:W-:Y:S01]  /*8220*/  SHF.L.U32 R146, R139, 0x1, RZ ;  /* 0x000000018b927819 */ /* 0x002fe200000006ff */
[----:B------:R-:W-:Y:S01]  /*8230*/  STS.U16 [R137+0x100], R70 ;  /* 0x0001004689007388 */ /* 0x000fe20000000400 */
[----:B--2---:R-:W-:-:S03]  /*8240*/  FMUL.FTZ R63, R51, UR43 ;  /* 0x0000002b333f7c20 */ /* 0x004fc60008410000 */
[----:B------:R1:W-:Y:S01]  /*8250*/  STS.U16 [R146+0x140], R69 ;  /* 0x0001404592007388 */ /* 0x0003e20000000400 */
[C---:B------:R-:W-:Y:S02]  /*8260*/  IADD3 R143, R132.reuse, 0xe0, RZ ;  /* 0x000000e0848f7810 */ /* 0x040fe40007ffe0ff */
[C---:B------:R-:W-:Y:S02]  /*8270*/  IADD3 R145, R132.reuse, 0x100, RZ ;  /* 0x0000010084917810 */ /* 0x040fe40007ffe0ff */
[----:B------:R-:W-:Y:S02]  /*8280*/  IADD3 R147, R132, 0x120, RZ ;  /* 0x0000012084937810 */ /* 0x000fe40007ffe0ff */
[----:B------:R-:W-:Y:S01]  /*8290*/  LEA.HI.SX32 R141, R141, R132, 0x1b ;  /* 0x000000848d8d7211 */ /* 0x000fe200078fdaff */
[----:B-1----:R-:W-:Y:S01]  /*82a0*/  FMUL.RZ R69, R63, 0.15915493667125701904 ;  /* 0x3e22f9833f457820 */ /* 0x002fe2000040c000 */
[----:B0-----:R-:W-:Y:S01]  /*82b0*/  MOV R63, UR44 ;  /* 0x0000002c003f7c02 */ /* 0x001fe20008000f00 */
[----:B------:R-:W-:Y:S01]  /*82c0*/  FMUL.FTZ R60, R50, UR43 ;  /* 0x0000002b323c7c20 */ /* 0x000fe20008410000 */
[----:B------:R-:W-:-:S02]  /*82d0*/  IADD3 R149, R132, 0x140, RZ ;  /* 0x0000014084957810 */ /* 0x000fc40007ffe0ff */
[-C--:B------:R-:W-:Y:S01]  /*82e0*/  LEA.HI.SX32 R143, R143, R132.reuse, 0x1b ;  /* 0x000000848f8f7211 */ /* 0x080fe200078fdaff */
[----:B------:R-:W-:Y:S01]  /*82f0*/  FMUL.FTZ R63, R63, 1.4426950216293334961 ;  /* 0x3fb8aa3b3f3f7820 */ /* 0x000fe20000410000 */
[C---:B------:R-:W-:Y:S02]  /*8300*/  IADD3 R151, R132.reuse, 0x160, RZ ;  /* 0x0000016084977810 */ /* 0x040fe40007ffe0ff */
[-C--:B------:R-:W-:Y:S02]  /*8310*/  LEA.HI.SX32 R145, R145, R132.reuse, 0x1b ;  /* 0x0000008491917211 */ /* 0x080fe400078fdaff */
[C---:B------:R-:W-:Y:S02]  /*8320*/  IADD3 R153, R132.reuse, 0x180, RZ ;  /* 0x0000018084997810 */ /* 0x040fe40007ffe0ff */
[----:B------:R-:W-:Y:S02]  /*8330*/  LEA.HI.SX32 R147, R147, R132, 0x1b ;  /* 0x0000008493937211 */ /* 0x000fe400078fdaff */
[----:B------:R-:W-:-:S02]  /*8340*/  IADD3 R155, R132, 0x1a0, RZ ;  /* 0x000001a0849b7810 */ /* 0x000fc40007ffe0ff */
[----:B------:R-:W-:Y:S01]  /*8350*/  SHF.L.U32 R148, R141, 0x1, RZ ;  /* 0x000000018d947819 */ /* 0x000fe200000006ff */
[----:B------:R-:W-:Y:S01]  /*8360*/  FMUL.FTZ R66, R52, UR43 ;  /* 0x0000002b34427c20 */ /* 0x000fe20008410000 */
[----:B------:R-:W-:Y:S01]  /*8370*/  IADD3 R157, R132, 0x1c0, RZ ;  /* 0x000001c0849d7810 */ /* 0x000fe20007ffe0ff */
[----:B------:R-:W-:Y:S01]  /*8380*/  FMUL.RZ R162, R60, 0.15915493667125701904 ;  /* 0x3e22f9833ca27820 */ /* 0x000fe2000040c000 */
[-C--:B------:R-:W-:Y:S02]  /*8390*/  LEA.HI.SX32 R149, R149, R132.reuse, 0x1b ;  /* 0x0000008495957211 */ /* 0x080fe400078fdaff */
[----:B------:R-:W-:Y:S01]  /*83a0*/  SHF.L.U32 R143, R143, 0x1, RZ ;  /* 0x000000018f8f7819 */ /* 0x000fe200000006ff */
[----:B------:R-:W-:Y:S01]  /*83b0*/  FMUL.FTZ R60, R63, R75 ;  /* 0x0000004b3f3c7220 */ /* 0x000fe20000410000 */
[----:B------:R-:W-:Y:S02]  /*83c0*/  IADD3 R159, R132, 0x1e0, RZ ;  /* 0x000001e0849f7810 */ /* 0x000fe40007ffe0ff */
[----:B------:R-:W-:-:S02]  /*83d0*/  LEA.HI.SX32 R151, R151, R132, 0x1b ;  /* 0x0000008497977211 */ /* 0x000fc400078fdaff */
[----:B------:R-:W-:Y:S02]  /*83e0*/  SHF.L.U32 R145, R145, 0x1, RZ ;  /* 0x0000000191917819 */ /* 0x000fe400000006ff */
[C---:B------:R-:W-:Y:S02]  /*83f0*/  IADD3 R161, R132.reuse, 0x200, RZ ;  /* 0x0000020084a17810 */ /* 0x040fe40007ffe0ff */
[----:B------:R-:W-:Y:S02]  /*8400*/  IADD3 R195, R132, 0x300, RZ ;  /* 0x0000030084c37810 */ /* 0x000fe40007ffe0ff */
[-C--:B------:R-:W-:Y:S02]  /*8410*/  LEA.HI.SX32 R153, R153, R132.reuse, 0x1b ;  /* 0x0000008499997211 */ /* 0x080fe400078fdaff */
[----:B------:R-:W-:Y:S01]  /*8420*/  SHF.L.U32 R68, R147, 0x1, RZ ;  /* 0x0000000193447819 */ /* 0x000fe200000006ff */
[----:B------:R-:W-:Y:S01]  /*8430*/  STS.U16 [R148+0x180], R71 ;  /* 0x0001804794007388 */ /* 0x000fe20000000400 */
[-C--:B------:R-:W-:Y:S01]  /*8440*/  LEA.HI.SX32 R155, R155, R132.reuse, 0x1b ;  /* 0x000000849b9b7211 */ /* 0x080fe200078fdaff */
[----:B------:R-:W-:Y:S01]  /*8450*/  FMUL.RZ R67, R66, 0.15915493667125701904 ;  /* 0x3e22f98342437820 */ /* 0x000fe2000040c000 */
[----:B------:R-:W-:Y:S01]  /*8460*/  LEA.HI.SX32 R157, R157, R132, 0x1b ;  /* 0x000000849d9d7211 */ /* 0x000fe200078fdaff */
[----:B------:R-:W-:Y:S01]  /*8470*/  STS.U16 [R143+0x1c0], R98 ;  /* 0x0001c0628f007388 */ /* 0x000fe20000000400 */
[----:B------:R-:W-:-:S02]  /*8480*/  SHF.L.U32 R134, R149, 0x1, RZ ;  /* 0x0000000195867819 */ /* 0x000fc400000006ff */
[-C--:B------:R-:W-:Y:S01]  /*8490*/  LEA.HI.SX32 R159, R159, R132.reuse, 0x1b ;  /* 0x000000849f9f7211 */ /* 0x080fe200078fdaff */
[----:B------:R-:W-:Y:S01]  /*84a0*/  STS.U16 [R145+0x200], R100 ;  /* 0x0002006491007388 */ /* 0x000fe20000000400 */
[----:B------:R-:W-:Y:S02]  /*84b0*/  SHF.L.U32 R151, R151, 0x1, RZ ;  /* 0x0000000197977819 */ /* 0x000fe400000006ff */
[-C--:B------:R-:W-:Y:S01]  /*84c0*/  LEA.HI.SX32 R161, R161, R132.reuse, 0x1b ;  /* 0x00000084a1a17211 */ /* 0x080fe200078fdaff */
[----:B------:R0:W-:Y:S01]  /*84d0*/  STS.U16 [R68+0x240], R99 ;  /* 0x0002406344007388 */ /* 0x0001e20000000400 */
[----:B------:R-:W-:Y:S02]  /*84e0*/  LEA.HI.SX32 R61, R195, R132, 0x1b ;  /* 0x00000084c33d7211 */ /* 0x000fe400078fdaff */
[----:B------:R-:W-:Y:S01]  /*84f0*/  SHF.L.U32 R153, R153, 0x1, RZ ;  /* 0x0000000199997819 */ /* 0x000fe200000006ff */
[----:B------:R-:W1:Y:S01]  /*8500*/  MUFU.EX2 R60, R60 ;  /* 0x0000003c003c7308 */ /* 0x000e620000000800 */
[----:B------:R-:W-:Y:S01]  /*8510*/  SHF.L.U32 R66, R155, 0x1, RZ ;  /* 0x000000019b427819 */ /* 0x000fe200000006ff */
[----:B------:R-:W-:Y:S01]  /*8520*/  STS.U16 [R134+0x280], R103 ;  /* 0x0002806786007388 */ /* 0x000fe20000000400 */
[----:B------:R-:W-:-:S02]  /*8530*/  SHF.L.U32 R70, R159, 0x1, RZ ;  /* 0x000000019f467819 */ /* 0x000fc400000006ff */
[----:B0-----:R-:W-:Y:S01]  /*8540*/  SHF.L.U32 R68, R157, 0x1, RZ ;  /* 0x000000019d447819 */ /* 0x001fe200000006ff */
[----:B------:R-:W-:Y:S02]  /*8550*/  STS.U16 [R151+0x2c0], R104 ;  /* 0x0002c06897007388 */ /* 0x000fe40000000400 */
[----:B------:R-:W-:Y:S01]  /*8560*/  MUFU.SIN R185, R64 ;  /* 0x0000004000b97308 */ /* 0x000fe20000000400 */
[----:B------:R-:W-:Y:S01]  /*8570*/  SHF.L.U32 R99, R61, 0x1, RZ ;  /* 0x000000013d637819 */ /* 0x000fe200000006ff */
[----:B------:R-:W-:Y:S01]  /*8580*/  FMUL.FTZ R61, R63, R59 ;  /* 0x0000003b3f3d7220 */ /* 0x000fe20000410000 */
[----:B------:R-:W-:Y:S01]  /*8590*/  STS.U16 [R153+0x300], R102 ;  /* 0x0003006699007388 */ /* 0x000fe20000000400 */
[----:B------:R-:W-:-:S04]  /*85a0*/  SHF.L.U32 R138, R138, 0x1, RZ ;  /* 0x000000018a8a7819 */ /* 0x000fc800000006ff */
[----:B------:R0:W-:Y:S01]  /*85b0*/  MUFU.COS R186, R64 ;  /* 0x0000004000ba7308 */ /* 0x0001e20000000000 */
[----:B------:R2:W-:Y:S07]  /*85c0*/  STS.U16 [R66+0x340], R97 ;  /* 0x0003406142007388 */ /* 0x0005ee0000000400 */
[----:B------:R-:W-:Y:S01]  /*85d0*/  MUFU.SIN R165, R67 ;  /* 0x0000004300a57308 */ /* 0x000fe20000000400 */
[----:B0-----:R-:W-:Y:S01]  /*85e0*/  FMUL.FTZ R64, R58, UR43 ;  /* 0x0000002b3a407c20 */ /* 0x001fe20008410000 */
[----:B------:R-:W-:Y:S01]  /*85f0*/  STS.U16 [R68+0x380], R101 ;  /* 0x0003806544007388 */ /* 0x000fe20000000400 */
[----:B--2---:R-:W-:-:S05]  /*8600*/  FMUL.FTZ R66, R63, R74 ;  /* 0x0000004a3f427220 */ /* 0x004fca0000410000 */
[----:B------:R0:W-:Y:S01]  /*8610*/  MUFU.COS R166, R67 ;  /* 0x0000004300a67308 */ /* 0x0001e20000000000 */
[----:B------:R-:W-:Y:S01]  /*8620*/  STS.U16 [R70+0x3c0], R109 ;  /* 0x0003c06d46007388 */ /* 0x000fe20000000400 */
[----:B0-----:R-:W-:-:S06]  /*8630*/  SHF.L.U32 R67, R161, 0x1, RZ ;  /* 0x00000001a1437819 */ /* 0x001fcc00000006ff */
[----:B------:R-:W-:Y:S01]  /*8640*/  MUFU.SIN R181, R124 ;  /* 0x0000007c00b57308 */ /* 0x000fe20000000400 */
[----:B------:R0:W-:Y:S07]  /*8650*/  STS.U16 [R67+0x400], R108 ;  /* 0x0004006c43007388 */ /* 0x0001ee0000000400 */
[----:B------:R2:W-:Y:S01]  /*8660*/  MUFU.COS R182, R124 ;  /* 0x0000007c00b67308 */ /* 0x0005e20000000000 */
[----:B------:R-:W-:Y:S07]  /*8670*/  STS.U16 [R138+0x440], R105 ;  /* 0x000440698a007388 */ /* 0x000fee0000000400 */
[----:B------:R-:W-:Y:S01]  /*8680*/  MUFU.SIN R163, R69 ;  /* 0x0000004500a37308 */ /* 0x000fe20000000400 */
[----:B--2---:R-:W-:-:S02]  /*8690*/  FMUL.RZ R124, R64, 0.15915493667125701904 ;  /* 0x3e22f983407c7820 */ /* 0x004fc4000040c000 */
        /* <DEDUP_REMOVED lines=8> */
[----:B------:R-:W2:Y:S01]  /*8720*/  MUFU.EX2 R61, R61 ;  /* 0x0000003d003d7308 */ /* 0x000ea20000000800 */
[----:B0-----:R-:W-:Y:S01]  /*8730*/  FMUL.FTZ R69, R63, R58 ;  /* 0x0000003a3f457220 */ /* 0x001fe20000410000 */
[----:B------:R-:W-:-:S06]  /*8740*/  IADD3 R169, R132, 0x280, RZ ;  /* 0x0000028084a97810 */ /* 0x000fcc0007ffe0ff */
[----:B------:R-:W-:Y:S01]  /*8750*/  MUFU.SIN R183, R128 ;  /* 0x0000008000b77308 */ /* 0x000fe20000000400 */
[----:B-1----:R-:W-:-:S07]  /*8760*/  FMUL.FTZ R188, R60, R188 ;  /* 0x000000bc3cbc7220 */ /* 0x002fce0000410000 */
[----:B------:R0:W-:Y:S01]  /*8770*/  MUFU.COS R184, R128 ;  /* 0x0000008000b87308 */ /* 0x0001e20000000000 */
[----:B------:R-:W-:Y:S01]  /*8780*/  FMUL.FTZ R187, R60, R187 ;  /* 0x000000bb3cbb7220 */ /* 0x000fe20000410000 */
[----:B------:R-:W-:Y:S01]  /*8790*/  IADD3 R189, R132, 0x2a0, RZ ;  /* 0x000002a084bd7810 */ /* 0x000fe20007ffe0ff */
[----:B------:R-:W-:-:S05]  /*87a0*/  FMUL.FTZ R60, R63, R56 ;  /* 0x000000383f3c7220 */ /* 0x000fca0000410000 */
[----:B------:R-:W1:Y:S01]  /*87b0*/  MUFU.EX2 R66, R66 ;  /* 0x0000004200427308 */ /* 0x000e620000000800 */
        /* <DEDUP_REMOVED lines=16> */
[----:B--2---:R-:W-:-:S06]  /*88c0*/  FMUL.FTZ R180, R61, R180 ;  /* 0x000000b43db47220 */ /* 0x004fcc0000410000 */
[----:B------:R-:W-:Y:S01]  /*88d0*/  MUFU.SIN R173, R64 ;  /* 0x0000004000ad7308 */ /* 0x000fe20000000400 */
[----:B------:R-:W-:Y:S01]  /*88e0*/  FMUL.FTZ R179, R61, R179 ;  /* 0x000000b33db37220 */ /* 0x000fe20000410000 */
[----:B------:R-:W-:-:S06]  /*88f0*/  SHF.L.U32 R97, R65, 0x1, RZ ;  /* 0x0000000141617819 */ /* 0x000fcc00000006ff */
[----:B------:R2:W-:Y:S01]  /*8900*/  MUFU.COS R174, R64 ;  /* 0x0000004000ae7308 */ /* 0x0005e20000000000 */
[----:B------:R-:W-:Y:S01]  /*8910*/  PRMT R61, RZ, 0x5410, R92 ;  /* 0x00005410ff3d7816 */ /* 0x000fe2000000005c */
[----:B------:R-:W-:Y:S01]  /*8920*/  STS.U16 [R142+0x4c0], R113 ;  /* 0x0004c0718e007388 */ /* 0x000fe20000000400 */
[----:B------:R-:W-:Y:S02]  /*8930*/  SHF.L.U32 R70, R133, 0x1, RZ ;  /* 0x0000000185467819 */ /* 0x000fe400000006ff */
[----:B--2---:R-:W-:-:S03]  /*8940*/  LEA.HI.SX32 R64, R189, R132, 0x1b ;  /* 0x00000084bd407211 */ /* 0x004fc600078fdaff */
[----:B------:R-:W2:Y:S01]  /*8950*/  MUFU.EX2 R60, R60 ;  /* 0x0000003c003c7308 */ /* 0x000ea20000000800 */
[----:B------:R-:W-:Y:S01]  /*8960*/  SHF.L.U32 R71, R64, 0x1, RZ ;  /* 0x0000000140477819 */ /* 0x000fe200000006ff */
[----:B-1----:R-:W-:Y:S01]  /*8970*/  FMUL.FTZ R186, R66, R186 ;  /* 0x000000ba42ba7220 */ /* 0x002fe20000410000 */
[----:B------:R-:W-:Y:S01]  /*8980*/  IADD3 R203, R132, 0x320, RZ ;  /* 0x0000032084cb7810 */ /* 0x000fe20007ffe0ff */
[----:B------:R-:W-:-:S04]  /*8990*/  FMUL.FTZ R185, R66, R185 ;  /* 0x000000b942b97220 */ /* 0x000fc80000410000 */
[----:B------:R-:W-:Y:S01]  /*89a0*/  MUFU.SIN R175, R128 ;  /* 0x0000008000af7308 */ /* 0x000fe20000000400 */
[C---:B------:R-:W-:Y:S01]  /*89b0*/  IADD3 R205, R132.reuse, 0x340, RZ ;  /* 0x0000034084cd7810 */ /* 0x040fe20007ffe0ff */
[----:B------:R-:W-:Y:S01]  /*89c0*/  STS.U16 [R144+0x500], R115 ;  /* 0x0005007390007388 */ /* 0x000fe20000000400 */
[C---:B------:R-:W-:Y:S02]  /*89d0*/  IADD3 R207, R132.reuse, 0x360, RZ ;  /* 0x0000036084cf7810 */ /* 0x040fe40007ffe0ff */
[----:B------:R-:W-:-:S03]  /*89e0*/  IADD3 R209, R132, 0x380, RZ ;  /* 0x0000038084d17810 */ /* 0x000fc60007ffe0ff */
[----:B------:R1:W-:Y:S01]  /*89f0*/  MUFU.COS R176, R128 ;  /* 0x0000008000b07308 */ /* 0x0003e20000000000 */
[C---:B------:R-:W-:Y:S02]  /*8a00*/  IADD3 R211, R132.reuse, 0x3a0, RZ ;  /* 0x000003a084d37810 */ /* 0x040fe40007ffe0ff */
[C---:B------:R-:W-:Y:S01]  /*8a10*/  IADD3 R213, R132.reuse, 0x3c0, RZ ;  /* 0x000003c084d57810 */ /* 0x040fe20007ffe0ff */
[----:B------:R-:W-:Y:S01]  /*8a20*/  STS.U16 [R71+0x540], R112 ;  /* 0x0005407047007388 */ /* 0x000fe20000000400 */
[----:B------:R-:W-:-:S03]  /*8a30*/  IADD3 R217, R132, 0x3e0, RZ ;  /* 0x000003e084d97810 */ /* 0x000fc60007ffe0ff */
[----:B------:R-:W4:Y:S01]  /*8a40*/  MUFU.EX2 R68, R68 ;  /* 0x0000004400447308 */ /* 0x000f220000000800 */
[----:B-1----:R-:W-:Y:S01]  /*8a50*/  FMUL.FTZ R128, R54, UR43 ;  /* 0x0000002b36807c20 */ /* 0x002fe20008410000 */
[----:B------:R-:W-:Y:S01]  /*8a60*/  PRMT R66, RZ, 0x5410, R91 ;  /* 0x00005410ff427816 */ /* 0x000fe2000000005b */
[C---:B0-----:R-:W-:Y:S01]  /*8a70*/  FMUL.FTZ R184, R67.reuse, R184 ;  /* 0x000000b843b87220 */ /* 0x041fe20000410000 */
[----:B------:R-:W-:Y:S01]  /*8a80*/  STS.U16 [R97+0x580], R114 ;  /* 0x0005807261007388 */ /* 0x000fe20000000400 */
[----:B------:R-:W-:Y:S01]  /*8a90*/  FMUL.FTZ R183, R67, R183 ;  /* 0x000000b743b77220 */ /* 0x000fe20000410000 */
[-C--:B------:R-:W-:Y:S01]  /*8aa0*/  LEA.HI.SX32 R125, R203, R132.reuse, 0x1b ;  /* 0x00000084cb7d7211 */ /* 0x080fe200078fdaff */
[----:B------:R-:W-:Y:S01]  /*8ab0*/  FMUL.RZ R150, R128, 0.15915493667125701904 ;  /* 0x3e22f98380967820 */ /* 0x000fe2000040c000 */
[----:B------:R-:W-:Y:S01]  /*8ac0*/  LEA.HI.SX32 R124, R205, R132, 0x1b ;  /* 0x00000084cd7c7211 */ /* 0x000fe200078fdaff */
[----:B------:R-:W-:Y:S01]  /*8ad0*/  FMUL.FTZ R218, R61, R76 ;  /* 0x0000004c3dda7220 */ /* 0x000fe20000410000 */
[-C--:B------:R-:W-:Y:S01]  /*8ae0*/  LEA.HI.SX32 R130, R207, R132.reuse, 0x1b ;  /* 0x00000084cf827211 */ /* 0x080fe200078fdaff */
[----:B------:R-:W-:Y:S01]  /*8af0*/  FMUL.FTZ R67, RZ, R187 ;  /* 0x000000bbff437220 */ /* 0x000fe20000410000 */
[-C--:B------:R-:W-:Y:S01]  /*8b00*/  LEA.HI.SX32 R128, R209, R132.reuse, 0x1b ;  /* 0x00000084d1807211 */ /* 0x080fe200078fdaff */
[----:B------:R-:W-:Y:S01]  /*8b10*/  UIMAD UR42, UR11, UR34, URZ ;  /* 0x000000220b2a72a4 */ /* 0x000fe2000f8e023f */
[-C--:B------:R-:W-:Y:S01]  /*8b20*/  LEA.HI.SX32 R129, R211, R132.reuse, 0x1b ;  /* 0x00000084d3817211 */ /* 0x080fe200078fdaff */
[----:B------:R0:W-:Y:S01]  /*8b30*/  STS.U16 [R70+0x5c0], R111 ;  /* 0x0005c06f46007388 */ /* 0x0001e20000000400 */
[----:B------:R-:W-:Y:S01]  /*8b40*/  LEA.HI.SX32 R131, R213, R132, 0x1b ;  /* 0x00000084d5837211 */ /* 0x000fe200078fdaff */
[----:B---3--:R-:W-:Y:S01]  /*8b50*/  FMUL.FTZ R178, R69, R178 ;  /* 0x000000b245b27220 */ /* 0x008fe20000410000 */
[----:B------:R-:W-:Y:S01]  /*8b60*/  LEA.HI.SX32 R132, R217, R132, 0x1b ;  /* 0x00000084d9847211 */ /* 0x000fe200078fdaff */
[----:B------:R-:W-:-:S02]  /*8b70*/  FMUL.FTZ R177, R69, R177 ;  /* 0x000000b145b17220 */ /* 0x000fc40000410000 */
[----:B------:R-:W-:Y:S02]  /*8b80*/  FMUL.FTZ R217, R66, R75 ;  /* 0x0000004b42d97220 */ /* 0x000fe40000410000 */
[C---:B------:R-:W-:Y:S02]  /*8b90*/  FMUL.FTZ R61, R63.reuse, R55 ;  /* 0x000000373f3d7220 */ /* 0x040fe40000410000 */
[----:B0-----:R-:W-:Y:S01]  /*8ba0*/  FMUL.FTZ R70, R63, R57 ;  /* 0x000000393f467220 */ /* 0x001fe20000410000 */
[----:B------:R-:W-:Y:S01]  /*8bb0*/  UIMAD.WIDE.U32 UR36, UR10, UR34, URZ ;  /* 0x000000220a2472a5 */ /* 0x000fe2000f8e003f */
[C---:B------:R-:W-:Y:S01]  /*8bc0*/  FMUL.FTZ R69, R218.reuse, R187 ;  /* 0x000000bbda457220 */ /* 0x040fe20000410000 */
[----:B------:R-:W-:Y:S01]  /*8bd0*/  UIMAD UR42, UR10, UR35, UR42 ;  /* 0x000000230a2a72a4 */ /* 0x000fe2000f8e022a */
[-C--:B------:R-:W-:Y:S02]  /*8be0*/  FFMA.FTZ R66, R218, R188.reuse, -R67 ;  /* 0x000000bcda427223 */ /* 0x080fe40000010843 */
[----:B------:R-:W-:Y:S01]  /*8bf0*/  ULDC.64 UR34, c[0x0][0x1a0] ;  /* 0x0000680000227ab9 */ /* 0x000fe20000000a00 */
[----:B------:R-:W0:Y:S01]  /*8c00*/  MUFU.EX2 R70, R70 ;  /* 0x0000004600467308 */ /* 0x000e220000000800 */
[----:B------:R-:W-:Y:S01]  /*8c10*/  FFMA.FTZ R69, RZ, R188, R69 ;  /* 0x000000bcff457223 */ /* 0x000fe20000010045 */
[----:B------:R-:W-:Y:S01]  /*8c20*/  UIMAD UR39, UR39, UR34, URZ ;  /* 0x00000022272772a4 */ /* 0x000fe2000f8e023f */
[----:B------:R-:W-:Y:S01]  /*8c30*/  FADD.FTZ R66, R217, R66 ;  /* 0x00000042d9427221 */ /* 0x000fe20000010000 */
[----:B------:R-:W-:Y:S01]  /*8c40*/  UIADD3 UR37, UR37, UR42, URZ ;  /* 0x0000002a25257290 */ /* 0x000fe2000fffe03f */
[----:B--2---:R-:W-:-:S02]  /*8c50*/  FMUL.FTZ R174, R60, R174 ;  /* 0x000000ae3cae7220 */ /* 0x004fc40000410000 */
[----:B------:R-:W-:Y:S01]  /*8c60*/  FMUL.FTZ R173, R60, R173 ;  /* 0x000000ad3cad7220 */ /* 0x000fe20000410000 */
[----:B------:R-:W1:Y:S01]  /*8c70*/  MUFU.EX2 R61, R61 ;  /* 0x0000003d003d7308 */ /* 0x000e620000000800 */
[----:B------:R-:W-:Y:S02]  /*8c80*/  FMUL.FTZ R60, R63, R76 ;  /* 0x0000004c3f3c7220 */ /* 0x000fe40000410000 */
[C---:B----4-:R-:W-:Y:S02]  /*8c90*/  FMUL.FTZ R182, R68.reuse, R182 ;  /* 0x000000b644b67220 */ /* 0x050fe40000410000 */
[----:B------:R-:W-:Y:S01]  /*8ca0*/  FMUL.FTZ R181, R68, R181 ;  /* 0x000000b544b57220 */ /* 0x000fe20000410000 */
[----:B------:R-:W-:Y:S01]  /*8cb0*/  UIMAD UR39, UR7, UR35, UR39 ;  /* 0x00000023072772a4 */ /* 0x000fe2000f8e0227 */
[----:B------:R-:W-:Y:S01]  /*8cc0*/  FADD.FTZ R69, RZ, R69 ;  /* 0x00000045ff457221 */ /* 0x000fe20000010000 */
[----:B------:R-:W-:Y:S01]  /*8cd0*/  UIMAD.WIDE.U32 UR36, UR7, UR34, UR36 ;  /* 0x00000022072472a5 */ /* 0x000fe2000f8e0024 */
[----:B------:R-:W-:Y:S01]  /*8ce0*/  FMUL.FTZ R68, R185, R66 ;  /* 0x00000042b9447220 */ /* 0x000fe20000410000 */
[----:B------:R-:W-:Y:S01]  /*8cf0*/  SHF.L.U32 R98, R125, 0x1, RZ ;  /* 0x000000017d627819 */ /* 0x000fe200000006ff */
[----:B------:R-:W-:Y:S01]  /*8d00*/  ULDC.64 UR34, c[0x0][0x228] ;  /* 0x00008a0000227ab9 */ /* 0x000fe20000000a00 */
[----:B------:R-:W-:Y:S01]  /*8d10*/  SHF.L.U32 R101, R124, 0x1, RZ ;  /* 0x000000017c657819 */ /* 0x000fe200000006ff */
[----:B------:R-:W2:Y:S01]  /*8d20*/  MUFU.EX2 R60, R60 ;  /* 0x0000003c003c7308 */ /* 0x000ea20000000800 */
        /* <DEDUP_REMOVED lines=9> */
[----:B------:R-:W-:Y:S01]  /*8dc0*/  STS.U16 [R98+0x640], R117 ;  /* 0x0006407562007388 */ /* 0x000fe20000000400 */
[----:B------:R-:W-:Y:S01]  /*8dd0*/  FFMA.FTZ R67, R186, R66, -R67 ;  /* 0x00000042ba437223 */ /* 0x000fe20000010843 */
[----:B------:R-:W-:Y:S02]  /*8de0*/  ULEA.HI.X UR35, UR36, UR35, UR37, 0x3, UP0 ;  /* 0x0000002324237291 */ /* 0x000fe400080f1c25 */
[----:B------:R-:W-:Y:S01]  /*8df0*/  STS.U16 [R101+0x680], R116 ;  /* 0x0006807465007388 */ /* 0x000fe20000000400 */
[----:B------:R-:W-:Y:S01]  /*8e00*/  FMUL.FTZ R66, R49, UR43 ;  /* 0x0000002b31427c20 */ /* 0x000fe20008410000 */
[----:B------:R-:W-:Y:S02]  /*8e10*/  LEA R62, R95, R62, 0x5 ;  /* 0x0000003e5f3e7211 */ /* 0x000fe400078e28ff */
[----:B------:R-:W-:Y:S01]  /*8e20*/  STS.U16 [R130+0x6c0], R119 ;  /* 0x0006c07782007388 */ /* 0x000fe20000000400 */
[----:B------:R-:W-:Y:S02]  /*8e30*/  FMUL.FTZ R216, R69, R74 ;  /* 0x0000004a45d87220 */ /* 0x000fe40000410000 */
[----:B------:R-:W-:Y:S01]  /*8e40*/  FADD.FTZ R68, RZ, R68 ;  /* 0x00000044ff447221 */ /* 0x000fe20000010000 */
[----:B------:R3:W-:Y:S01]  /*8e50*/  STS.U16 [R71+0x700], R122 ;  /* 0x0007007a47007388 */ /* 0x0007e20000000400 */
[----:B0-----:R-:W-:-:S02]  /*8e60*/  FMUL.FTZ R176, R70, R176 ;  /* 0x000000b046b07220 */ /* 0x001fc40000410000 */
[----:B------:R-:W-:Y:S01]  /*8e70*/  FMUL.FTZ R175, R70, R175 ;  /* 0x000000af46af7220 */ /* 0x000fe20000410000 */
[----:B------:R-:W-:Y:S01]  /*8e80*/  SHF.L.U32 R100, R129, 0x1, RZ ;  /* 0x0000000181647819 */ /* 0x000fe200000006ff */
[----:B------:R-:W-:Y:S01]  /*8e90*/  FMUL.FTZ R135, R53, UR43 ;  /* 0x0000002b35877c20 */ /* 0x000fe20008410000 */
[----:B------:R-:W-:Y:S01]  /*8ea0*/  LEA.HI.SX32 R62, R62, R62, 0x1b ;  /* 0x0000003e3e3e7211 */ /* 0x000fe200078fdaff */
[----:B------:R-:W-:Y:S01]  /*8eb0*/  FMUL.RZ R70, R66, 0.15915493667125701904 ;  /* 0x3e22f98342467820 */ /* 0x000fe2000040c000 */
[----:B---3--:R-:W-:Y:S01]  /*8ec0*/  MOV R71, UR38 ;  /* 0x0000002600477c02 */ /* 0x008fe20008000f00 */
[C---:B-1----:R-:W-:Y:S02]  /*8ed0*/  FMUL.FTZ R172, R61.reuse, R172 ;  /* 0x000000ac3dac7220 */ /* 0x042fe40000410000 */
[----:B------:R-:W-:Y:S01]  /*8ee0*/  FMUL.FTZ R171, R61, R171 ;  /* 0x000000ab3dab7220 */ /* 0x000fe20000410000 */
[----:B------:R-:W-:Y:S01]  /*8ef0*/  LEA R61, R71, UR7, 0x8 ;  /* 0x00000007473d7c11 */ /* 0x000fe2000f8e40ff */
[----:B------:R-:W-:Y:S01]  /*8f00*/  FADD.FTZ R67, R216, R67 ;  /* 0x00000043d8437221 */ /* 0x000fe20000010000 */
[----:B------:R-:W-:Y:S01]  /*8f10*/  MOV R64, UR34 ;  /* 0x0000002200407c02 */ /* 0x000fe20008000f00 */
[----:B------:R-:W-:Y:S01]  /*8f20*/  FMUL.FTZ R66, R183, R68 ;  /* 0x00000044b7427220 */ /* 0x000fe20000410000 */
[----:B------:R-:W-:-:S02]  /*8f30*/  MOV R65, UR35 ;  /* 0x0000002300417c02 */ /* 0x000fc40008000f00 */
        /* <DEDUP_REMOVED lines=81> */
.L_x_4835:
[----:B--234-:R-:W-:Y:S05]  /*9450*/  BSYNC B0 ;  /* 0x0000000000007941 */ /* 0x01cfea0003800000 */
.L_x_4834:
[----:B------:R-:W-:Y:S01]  /*9460*/  UISETP.GE.AND UP0, UPT, UR24, 0x2, UPT ;  /* 0x000000021800788c */ /* 0x000fe2000bf06270 */
[----:B------:R-:W-:Y:S01]  /*9470*/  FADD.FTZ R66, R211, R66 ;  /* 0x00000042d3427221 */ /* 0x000fe20000010000 */
[----:B------:R-:W-:Y:S01]  /*9480*/  PRMT R71, RZ, 0x5410, R88 ;  /* 0x00005410ff477816 */ /* 0x000fe20000000058 */
[C---:B------:R-:W-:Y:S01]  /*9490*/  FMUL.FTZ R67, R181.reuse, R69 ;  /* 0x00000045b5437220 */ /* 0x040fe20000410000 */
[----:B------:R-:W2:Y:S01]  /*94a0*/  MUFU.EX2 R61, R61 ;  /* 0x0000003d003d7308 */ /* 0x000ea20000000800 */
[----:B-1----:R-:W-:Y:S01]  /*94b0*/  FMUL.FTZ R62, R181, R66 ;  /* 0x00000042b53e7220 */ /* 0x002fe20000410000 */
        /* <DEDUP_REMOVED lines=14> */
[C---:B------:R-:W-:Y:S02]  /*95a0*/  FMUL.FTZ R66, R179.reuse, R70 ;  /* 0x00000046b3427220 */ /* 0x040fe40000410000 */
[-C--:B------:R-:W-:Y:S01]  /*95b0*/  FMUL.FTZ R71, R179, R67.reuse ;  /* 0x00000043b3477220 */ /* 0x080fe20000410000 */
[----:B0-----:R-:W-:Y:S01]  /*95c0*/  @!P0 IADD3 R60, R97, -0x2, RZ ;  /* 0xfffffffe613c8810 */ /* 0x001fe20007ffe0ff */
[----:B------:R-:W-:Y:S02]  /*95d0*/  FFMA.FTZ R98, R180, R67, -R66 ;  /* 0x00000043b4627223 */ /* 0x000fe40000010842 */
[C---:B------:R-:W-:Y:S02]  /*95e0*/  FMUL.FTZ R62, R63.reuse, R51 ;  /* 0x000000333f3e7220 */ /* 0x040fe40000410000 */
        /* <DEDUP_REMOVED lines=76> */
[----:B------:R-:W-:Y:S02]  /*9ab0*/  FFMA.FTZ R70, R172, R71, -R70 ;  /* 0x00000047ac467223 */ /* 0x000fe40000010846 */
        /* <DEDUP_REMOVED lines=27> */
[----:B------:R-:W-:Y:S02]  /*9c70*/  FFMA.FTZ R70, R168, R71, -R70 ;  /* 0x00000047a8467223 */ /* 0x000fe40000010846 */
        /* <DEDUP_REMOVED lines=216> */
[----:B------:R-:W-:Y:S02]  /*aa00*/  FFMA.FTZ R220, R67, R68, R220 ;  /* 0x0000004443dc7223 */ /* 0x000fe400000100dc */
[-C--:B------:R-:W-:Y:S02]  /*aa10*/  FMUL.FTZ R67, R65, R69.reuse ;  /* 0x0000004541437220 */ /* 0x080fe40000410000 */
[----:B------:R-:W-:Y:S02]  /*aa20*/  FMUL.FTZ R221, R64, R69 ;  /* 0x0000004540dd7220 */ /* 0x000fe40000410000 */
[----:B------:R-:W-:-:S02]  /*aa30*/  FADD.FTZ R70, R70, R219 ;  /* 0x000000db46467221 */ /* 0x000fc40000010000 */
[-C--:B------:R-:W-:Y:S02]  /*aa40*/  FFMA.FTZ R67, R64, R68.reuse, -R67 ;  /* 0x0000004440437223 */ /* 0x080fe40000010843 */
[----:B------:R-:W-:Y:S02]  /*aa50*/  FFMA.FTZ R221, R65, R68, R221 ;  /* 0x0000004441dd7223 */ /* 0x000fe400000100dd */
[----:B------:R-:W-:Y:S01]  /*aa60*/  FADD.FTZ R219, R71, R220 ;  /* 0x000000dc47db7221 */ /* 0x000fe20000010000 */
[----:B------:R-:W-:Y:S05]  /*aa70*/  BRA.DIV ~URZ, `(.L_x_4838) ;  /* 0x00008fd27f007947 */ /* 0x000fea000b800000 */
[----:B------:R0:W1:Y:S02]  /*aa80*/  SHFL.UP PT, R68, R67, 0x1, RZ ;  /* 0x0420000043447989 */ /* 0x00006400000e00ff */
.L_x_4946:
[----:B------:R-:W-:Y:S05]  /*aa90*/  BRA.DIV ~URZ, `(.L_x_4839) ;  /* 0x000090327f007947 */ /* 0x000fea000b800000 */
[----:B------:R-:W2:Y:S01]  /*aaa0*/  SHFL.UP PT, R220, R219, 0x1, RZ ;  /* 0x04200000dbdc7989 */ /* 0x000ea200000e00ff */
[----:B------:R-:W-:-:S03]  /*aab0*/  ISETP.GE.AND P0, PT, R95, 0x1, PT ;  /* 0x000000015f00780c */ /* 0x000fc60003f06270 */
[----:B------:R-:W3:Y:S04]  /*aac0*/  SHFL.UP PT, R66, R70, 0x1, RZ ;  /* 0x0420000046427989 */ /* 0x000ee800000e00ff */
[----:B------:R-:W4:Y:S01]  /*aad0*/  SHFL.UP PT, R64, R221, 0x1, RZ ;  /* 0x04200000dd407989 */ /* 0x000f2200000e00ff */
[----:B--2---:R-:W-:-:S04]  /*aae0*/  FMUL.FTZ R65, R221, R220 ;  /* 0x000000dcdd417220 */ /* 0x004fc80000410000 */
[-C--:B---3--:R-:W-:Y:S02]  /*aaf0*/  FFMA.FTZ R65, R67, R66.reuse, -R65 ;  /* 0x0000004243417223 */ /* 0x088fe40000010841 */
[C---:B------:R-:W-:Y:S02]  /*ab00*/  FMUL.FTZ R69, R221.reuse, R66 ;  /* 0x00000042dd457220 */ /* 0x040fe40000410000 */
[----:B------:R-:W-:Y:S02]  /*ab10*/  @P0 FADD.FTZ R70, R70, R65 ;  /* 0x0000004146460221 */ /* 0x000fe40000010000 */
[----:B-1----:R-:W-:Y:S02]  /*ab20*/  FMUL.FTZ R66, R221, R68 ;  /* 0x00000044dd427220 */ /* 0x002fe40000410000 */
[----:B------:R-:W-:Y:S02]  /*ab30*/  FFMA.FTZ R220, R67, R220, R69 ;  /* 0x000000dc43dc7223 */ /* 0x000fe40000010045 */
[----:B----4-:R-:W-:-:S02]  /*ab40*/  FMUL.FTZ R65, R221, R64 ;  /* 0x00000040dd417220 */ /* 0x010fc40000410000 */
[----:B------:R-:W-:Y:S02]  /*ab50*/  FFMA.FTZ R64, R67, R64, R66 ;  /* 0x0000004043407223 */ /* 0x000fe40000010042 */
[----:B------:R-:W-:Y:S02]  /*ab60*/  @P0 FADD.FTZ R219, R219, R220 ;  /* 0x000000dcdbdb0221 */ /* 0x000fe40000010000 */
[----:B0-----:R-:W-:Y:S01]  /*ab70*/  @P0 FFMA.FTZ R67, R67, R68, -R65 ;  /* 0x0000004443430223 */ /* 0x001fe20000010841 */
[----:B------:R-:W-:Y:S01]  /*ab80*/  FSEL R64, R221, R64, !P0 ;  /* 0x00000040dd407208 */ /* 0x000fe20004000000 */
[----:B------:R-:W0:Y:S01]  /*ab90*/  SHFL.UP PT, R68, R70, 0x2, RZ ;  /* 0x0440000046447989 */ /* 0x000e2200000e00ff */
[----:B------:R-:W-:-:S03]  /*aba0*/  ISETP.GE.AND P0, PT, R95, 0x2, PT ;  /* 0x000000025f00780c */ /* 0x000fc60003f06270 */
[----:B------:R-:W1:Y:S04]  /*abb0*/  SHFL.UP PT, R69, R219, 0x2, RZ ;  /* 0x04400000db457989 */ /* 0x000e6800000e00ff */
[----:B------:R-:W2:Y:S04]  /*abc0*/  SHFL.UP PT, R65, R67, 0x2, RZ ;  /* 0x0440000043417989 */ /* 0x000ea800000e00ff */
[----:B------:R-:W3:Y:S01]  /*abd0*/  SHFL.UP PT, R66, R64, 0x2, RZ ;  /* 0x0440000040427989 */ /* 0x000ee200000e00ff */
[C---:B0-----:R-:W-:Y:S02]  /*abe0*/  FMUL.FTZ R220, R64.reuse, R68 ;  /* 0x0000004440dc7220 */ /* 0x041fe40000410000 */
[----:B-1----:R-:W-:-:S02]  /*abf0*/  FMUL.FTZ R71, R64, R69 ;  /* 0x0000004540477220 */ /* 0x002fc40000410000 */
[C---:B------:R-:W-:Y:S02]  /*ac00*/  FFMA.FTZ R220, R67.reuse, R69, R220 ;  /* 0x0000004543dc7223 */ /* 0x040fe400000100dc */
[----:B------:R-:W-:Y:S02]  /*ac10*/  FFMA.FTZ R71, R67, R68, -R71 ;  /* 0x0000004443477223 */ /* 0x000fe40000010847 */
[----:B------:R-:W-:Y:S02]  /*ac20*/  @P0 FADD.FTZ R219, R219, R220 ;  /* 0x000000dcdbdb0221 */ /* 0x000fe40000010000 */
[C---:B--2---:R-:W-:Y:S02]  /*ac30*/  FMUL.FTZ R69, R64.reuse, R65 ;  /* 0x0000004140457220 */ /* 0x044fe40000410000 */
[----:B---3--:R-:W-:Y:S01]  /*ac40*/  FMUL.FTZ R68, R64, R66 ;  /* 0x0000004240447220 */ /* 0x008fe20000410000 */
[----:B------:R-:W0:Y:S01]  /*ac50*/  SHFL.UP PT, R220, R219, 0x4, RZ ;  /* 0x04800000dbdc7989 */ /* 0x000e2200000e00ff */
[----:B------:R-:W-:-:S02]  /*ac60*/  @P0 FADD.FTZ R70, R70, R71 ;  /* 0x0000004746460221 */ /* 0x000fc40000010000 */
[C---:B------:R-:W-:Y:S02]  /*ac70*/  FFMA.FTZ R69, R67.reuse, R66, R69 ;  /* 0x0000004243457223 */ /* 0x040fe40000010045 */
[----:B------:R-:W-:Y:S02]  /*ac80*/  @P0 FFMA.FTZ R67, R67, R65, -R68 ;  /* 0x0000004143430223 */ /* 0x000fe40000010844 */
        /* <DEDUP_REMOVED lines=12> */
[----:B------:R-:W-:Y:S02]  /*ad50*/  FMUL.FTZ R66, R69, R66 ;  /* 0x0000004245427220 */ /* 0x000fe40000410000 */
[----:B------:R-:W-:Y:S01]  /*ad60*/  @P0 FADD.FTZ R219, R219, R220 ;  /* 0x000000dcdbdb0221 */ /* 0x000fe20000010000 */
[----:B------:R-:W-:Y:S01]  /*ad70*/  FSEL R68, R69, R68, !P0 ;  /* 0x0000004445447208 */ /* 0x000fe20004000000 */
[----:B------:R-:W-:Y:S01]  /*ad80*/  @P0 FFMA.FTZ R67, R67, R64, -R66 ;  /* 0x0000004043430223 */ /* 0x000fe20000010842 */
[----:B------:R-:W-:Y:S01]  /*ad90*/  ISETP.GE.AND P0, PT, R95, 0x8, PT ;  /* 0x000000085f00780c */ /* 0x000fe20003f06270 */
[----:B------:R-:W0:Y:S04]  /*ada0*/  SHFL.UP PT, R66, R70, 0x8, RZ ;  /* 0x0500000046427989 */ /* 0x000e2800000e00ff */
[----:B------:R-:W1:Y:S04]  /*adb0*/  SHFL.UP PT, R69, R219, 0x8, RZ ;  /* 0x05000000db457989 */ /* 0x000e6800000e00ff */
[----:B------:R-:W2:Y:S04]  /*adc0*/  SHFL.UP PT, R64, R67, 0x8, RZ ;  /* 0x0500000043407989 */ /* 0x000ea800000e00ff */
[----:B------:R-:W3:Y:S01]  /*add0*/  SHFL.UP PT, R65, R68, 0x8, RZ ;  /* 0x0500000044417989 */ /* 0x000ee200000e00ff */
[----:B0-----:R-:W-:-:S02]  /*ade0*/  FMUL.FTZ R220, R68, R66 ;  /* 0x0000004244dc7220 */ /* 0x001fc40000410000 */
[CC--:B-1----:R-:W-:Y:S02]  /*adf0*/  FMUL.FTZ R71, R68.reuse, R69.reuse ;  /* 0x0000004544477220 */ /* 0x0c2fe40000410000 */
[C---:B------:R-:W-:Y:S02]  /*ae00*/  FFMA.FTZ R222, R67.reuse, R69, R220 ;  /* 0x0000004543de7223 */ /* 0x040fe400000100dc */
[C---:B--2---:R-:W-:Y:S02]  /*ae10*/  FMUL.FTZ R220, R68.reuse, R64 ;  /* 0x0000004044dc7220 */ /* 0x044fe40000410000 */
[C---:B------:R-:W-:Y:S02]  /*ae20*/  FFMA.FTZ R71, R67.reuse, R66, -R71 ;  /* 0x0000004243477223 */ /* 0x040fe40000010847 */
        /* <DEDUP_REMOVED lines=12> */
.L_x_4947:
        /* <DEDUP_REMOVED lines=18> */
[----:B------:R-:W-:Y:S05]  /*b010*/  CALL.REL.NOINC `($__internal_118_$__cuda_sm70_shflsync_idx_p) ;  /* 0x0000a86000007944 */ /* 0x000fea0003c00000 */
.L_x_4840:
[----:B------:R-:W-:Y:S05]  /*b020*/  BRA.CONV ~URZ, `(.L_x_4841) ;  /* 0x000000537f007947 */ /* 0x000fea000b800000 */
[----:B-1----:R-:W-:Y:S01]  /*b030*/  HFMA2.MMA R66, -RZ, RZ, 0, 1.847743988037109375e-06 ;  /* 0x0000001fff427435 */ /* 0x002fe200000001ff */
[----:B------:R-:W-:Y:S02]  /*b040*/  MOV R64, R68 ;  /* 0x0000004400407202 */ /* 0x000fe40000000f00 */
[----:B------:R-:W-:Y:S02]  /*b050*/  MOV R247, 0xffffffff ;  /* 0xffffffff00f77802 */ /* 0x000fe40000000f00 */
[----:B------:R-:W-:-:S02]  /*b060*/  MOV R65, 0xb080 ;  /* 0x0000b08000417802 */ /* 0x000fc40000000f00 */
[----:B0-----:R-:W-:Y:S05]  /*b070*/  CALL.REL.NOINC `($__internal_118_$__cuda_sm70_shflsync_idx_p) ;  /* 0x0000a80000007944 */ /* 0x001fea0003c00000 */
.L_x_4841:
[----:B------:R-:W-:Y:S05]  /*b080*/  BRA.CONV ~URZ, `(.L_x_4842) ;  /* 0x000000537f007947 */ /* 0x000fea000b800000 */
[----:B-1----:R-:W-:Y:S01]  /*b090*/  HFMA2.MMA R66, -RZ, RZ, 0, 1.847743988037109375e-06 ;  /* 0x0000001fff427435 */ /* 0x002fe200000001ff */
[----:B------:R-:W-:-:S02]  /*b0a0*/  MOV R64, R70 ;  /* 0x0000004600407202 */ /* 0x000fc40000000f00 */
[----:B------:R-:W-:Y:S02]  /*b0b0*/  MOV R247, 0xffffffff ;  /* 0xffffffff00f77802 */ /* 0x000fe40000000f00 */
[----:B------:R-:W-:Y:S02]  /*b0c0*/  MOV R65, 0xb0e0 ;  /* 0x0000b0e000417802 */ /* 0x000fe40000000f00 */
[----:B0-----:R-:W-:Y:S05]  /*b0d0*/  CALL.REL.NOINC `($__internal_118_$__cuda_sm70_shflsync_idx_p) ;  /* 0x0000a7a000007944 */ /* 0x001fea0003c00000 */
.L_x_4842:
[----:B------:R-:W-:Y:S05]  /*b0e0*/  BRA.CONV ~URZ, `(.L_x_4843) ;  /* 0x000000537f007947 */ /* 0x000fea000b800000 */
[----:B-1----:R-:W-:Y:S01]  /*b0f0*/  HFMA2.MMA R66, -RZ, RZ, 0, 1.847743988037109375e-06 ;  /* 0x0000001fff427435 */ /* 0x002fe200000001ff */
[----:B------:R-:W-:Y:S02]  /*b100*/  MOV R64, R67 ;  /* 0x0000004300407202 */ /* 0x000fe40000000f00 */
[----:B------:R-:W-:Y:S02]  /*b110*/  MOV R247, 0xffffffff ;  /* 0xffffffff00f77802 */ /* 0x000fe40000000f00 */
[----:B------:R-:W-:Y:S02]  /*b120*/  MOV R65, 0xb140 ;  /* 0x0000b14000417802 */ /* 0x000fe40000000f00 */
[----:B0-----:R-:W-:Y:S05]  /*b130*/  CALL.REL.NOINC `($__internal_118_$__cuda_sm70_shflsync_idx_p) ;  /* 0x0000a74000007944 */ /* 0x001fea0003c00000 */
.L_x_4843:
        /* <DEDUP_REMOVED lines=9> */
.L_x_4948:
[----:B0123--:R-:W0:Y:S01]  /*b1d0*/  LDS.128 R64, [R215+0x31d0] ;  /* 0x0031d000d7407984 */ /* 0x00fe220000000c00 */
[----:B------:R-:W-:-:S02]  /*b1e0*/  FMUL.FTZ R219, R63, R68 ;  /* 0x000000443fdb7220 */ /* 0x000fc40000410000 */
[CC--:B----4-:R-:W-:Y:S02]  /*b1f0*/  FMUL.FTZ R220, R62.reuse, R68.reuse ;  /* 0x000000443edc7220 */ /* 0x0d0fe40000410000 */
[-C--:B------:R-:W-:Y:S02]  /*b200*/  FFMA.FTZ R219, R62, R69.reuse, -R219 ;  /* 0x000000453edb7223 */ /* 0x080fe400000108db */
[----:B------:R-:W-:Y:S02]  /*b210*/  FFMA.FTZ R220, R63, R69, R220 ;  /* 0x000000453fdc7223 */ /* 0x000fe400000100dc */
[----:B------:R-:W-:Y:S02]  /*b220*/  @P1 FADD.FTZ R62, R219, R70 ;  /* 0x00000046db3e1221 */ /* 0x000fe40000010000 */
[----:B------:R-:W-:Y:S02]  /*b230*/  FMUL.FTZ R70, R61, R68 ;  /* 0x000000443d467220 */ /* 0x000fe40000410000 */
[----:B------:R-:W-:-:S02]  /*b240*/  @P1 FADD.FTZ R63, R220, R71 ;  /* 0x00000047dc3f1221 */ /* 0x000fc40000010000 */
[C---:B------:R-:W-:Y:S02]  /*b250*/  FMUL.FTZ R68, R60.reuse, R68 ;  /* 0x000000443c447220 */ /* 0x040fe40000410000 */
        /* <DEDUP_REMOVED lines=14> */
.L_x_4837:
[----:B------:R-:W-:Y:S05]  /*b340*/  BSYNC B0 ;  /* 0x0000000000007941 */ /* 0x000fea0003800000 */
.L_x_4836:
[CC--:B-1----:R-:W-:Y:S01]  /*b350*/  FMUL.FTZ R60, R159.reuse, R196.reuse ;  /* 0x000000c49f3c7220 */ /* 0x0c2fe20000410000 */
        /* <DEDUP_REMOVED lines=16> */
[----:B------:R-:W-:Y:S01]  /*b460*/  FADD.FTZ R62, -R97, R62 ;  /* 0x0000003e613e7221 */ /* 0x000fe20000010100 */
[----:B------:R-:W-:Y:S01]  /*b470*/  ISETP.NE.OR P0, PT, R198, RZ, P0 ;  /* 0x000000ffc600720c */ /* 0x000fe20000705670 */
        /* <DEDUP_REMOVED lines=11> */
[----:B------:R-:W-:Y:S02]  /*b530*/  FADD.FTZ R65, R100, R65 ;  /* 0x0000004164417221 */ /* 0x000fe40000010000 */
[----:B------:R-:W-:Y:S02]  /*b540*/  FADD.FTZ R64, -R99, R64 ;  /* 0x0000004063407221 */ /* 0x000fe40000010100 */
[C---:B------:R-:W-:Y:S02]  /*b550*/  FFMA.FTZ R62, R162.reuse, R61, -R62 ;  /* 0x0000003da23e7223 */ /* 0x040fe4000001083e */
[----:B------:R-:W-:-:S02]  /*b560*/  FFMA.FTZ R63, R162, R60, R63 ;  /* 0x0000003ca23f7223 */ /* 0x000fc4000001003f */
[C---:B------:R-:W-:Y:S02]  /*b570*/  FMUL.FTZ R67, R165.reuse, -R65 ;  /* 0x80000041a5437220 */ /* 0x040fe40000410000 */
[----:B------:R-:W-:Y:S02]  /*b580*/  FMUL.FTZ R66, R165, -R64 ;  /* 0x80000040a5427220 */ /* 0x000fe40000410000 */
[C---:B------:R-:W-:Y:S02]  /*b590*/  FMUL.FTZ R60, R163.reuse, -R62 ;  /* 0x8000003ea33c7220 */ /* 0x040fe40000410000 */
[----:B------:R-:W-:Y:S02]  /*b5a0*/  FMUL.FTZ R61, R163, -R63 ;  /* 0x8000003fa33d7220 */ /* 0x000fe40000410000 */
[C---:B------:R-:W-:Y:S02]  /*b5b0*/  FFMA.FTZ R64, R166.reuse, R64, R67 ;  /* 0x00000040a6407223 */ /* 0x040fe40000010043 */
[----:B------:R-:W-:-:S02]  /*b5c0*/  FFMA.FTZ R65, R166, R65, -R66 ;  /* 0x00000041a6417223 */ /* 0x000fc40000010842 */
[C---:B------:R-:W-:Y:S02]  /*b5d0*/  FFMA.FTZ R60, R164.reuse, R63, R60 ;  /* 0x0000003fa43c7223 */ /* 0x040fe4000001003c */
[----:B------:R-:W-:Y:S02]  /*b5e0*/  FFMA.FTZ R61, R164, R62, -R61 ;  /* 0x0000003ea43d7223 */ /* 0x000fe4000001083d */
[----:B------:R-:W-:Y:S02]  /*b5f0*/  FADD.FTZ R64, -R105, R64 ;  /* 0x0000004069407221 */ /* 0x000fe40000010100 */
[----:B------:R-:W-:Y:S02]  /*b600*/  FADD.FTZ R65, R108, R65 ;  /* 0x000000416c417221 */ /* 0x000fe40000010000 */
[C---:B------:R-:W-:Y:S02]  /*b610*/  FMUL.FTZ R62, R165.reuse, -R60 ;  /* 0x8000003ca53e7220 */ /* 0x040fe40000410000 */
[----:B------:R-:W-:-:S02]  /*b620*/  FMUL.FTZ R63, R165, -R61 ;  /* 0x8000003da53f7220 */ /* 0x000fc40000410000 */
[C---:B------:R-:W-:Y:S02]  /*b630*/  FMUL.FTZ R66, R167.reuse, -R64 ;  /* 0x80000040a7427220 */ /* 0x040fe40000410000 */
[----:B------:R-:W-:Y:S02]  /*b640*/  FMUL.FTZ R67, R167, -R65 ;  /* 0x80000041a7437220 */ /* 0x000fe40000410000 */
[C---:B------:R-:W-:Y:S02]  /*b650*/  FFMA.FTZ R62, R166.reuse, R61, -R62 ;  /* 0x0000003da63e7223 */ /* 0x040fe4000001083e */
[----:B------:R-:W-:Y:S02]  /*b660*/  FFMA.FTZ R63, R166, R60, R63 ;  /* 0x0000003ca63f7223 */ /* 0x000fe4000001003f */
[C---:B------:R-:W-:Y:S02]  /*b670*/  FFMA.FTZ R65, R168.reuse, R65, -R66 ;  /* 0x00000041a8417223 */ /* 0x040fe40000010842 */
[----:B------:R-:W-:-:S02]  /*b680*/  FFMA.FTZ R64, R168, R64, R67 ;  /* 0x00000040a8407223 */ /* 0x000fc40000010043 */
[CC--:B------:R-:W-:Y:S02]  /*b690*/  FMUL.FTZ R60, R167.reuse, -R62.reuse ;  /* 0x8000003ea73c7220 */ /* 0x0c0fe40000410000 */
[-C--:B------:R-:W-:Y:S02]  /*b6a0*/  FMUL.FTZ R61, R167, -R63.reuse ;  /* 0x8000003fa73d7220 */ /* 0x080fe40000410000 */
[----:B------:R-:W-:Y:S02]  /*b6b0*/  FADD.FTZ R65, R114, R65 ;  /* 0x0000004172417221 */ /* 0x000fe40000010000 */
[----:B------:R-:W-:Y:S02]  /*b6c0*/  FADD.FTZ R64, -R113, R64 ;  /* 0x0000004071407221 */ /* 0x000fe40000010100 */
[C---:B------:R-:W-:Y:S02]  /*b6d0*/  FFMA.FTZ R60, R168.reuse, R63, R60 ;  /* 0x0000003fa83c7223 */ /* 0x040fe4000001003c */
[----:B------:R-:W-:-:S02]  /*b6e0*/  FFMA.FTZ R61, R168, R62, -R61 ;  /* 0x0000003ea83d7223 */ /* 0x000fc4000001083d */
[C---:B------:R-:W-:Y:S02]  /*b6f0*/  FMUL.FTZ R67, R169.reuse, -R65 ;  /* 0x80000041a9437220 */ /* 0x040fe40000410000 */
[C---:B------:R-:W-:Y:S02]  /*b700*/  FMUL.FTZ R66, R169.reuse, -R64 ;  /* 0x80000040a9427220 */ /* 0x040fe40000410000 */
[C---:B------:R-:W-:Y:S02]  /*b710*/  FMUL.FTZ R62, R169.reuse, -R60 ;  /* 0x8000003ca93e7220 */ /* 0x040fe40000410000 */
[----:B------:R-:W-:Y:S02]  /*b720*/  FMUL.FTZ R63, R169, -R61 ;  /* 0x8000003da93f7220 */ /* 0x000fe40000410000 */
[C---:B------:R-:W-:Y:S02]  /*b730*/  FFMA.FTZ R64, R170.reuse, R64, R67 ;  /* 0x00000040aa407223 */ /* 0x040fe40000010043 */
[----:B------:R-:W-:-:S02]  /*b740*/  FFMA.FTZ R65, R170, R65, -R66 ;  /* 0x00000041aa417223 */ /* 0x000fc40000010842 */
[C---:B------:R-:W-:Y:S02]  /*b750*/  FFMA.FTZ R62, R170.reuse, R61, -R62 ;  /* 0x0000003daa3e7223 */ /* 0x040fe4000001083e */
[----:B------:R-:W-:Y:S02]  /*b760*/  FFMA.FTZ R63, R170, R60, R63 ;  /* 0x0000003caa3f7223 */ /* 0x000fe4000001003f */
[----:B------:R-:W-:Y:S02]  /*b770*/  FADD.FTZ R64, -R115, R64 ;  /* 0x0000004073407221 */ /* 0x000fe40000010100 */
[----:B------:R-:W-:Y:S02]  /*b780*/  FADD.FTZ R65, R116, R65 ;  /* 0x0000004174417221 */ /* 0x000fe40000010000 */
[C---:B------:R-:W-:Y:S02]  /*b790*/  FMUL.FTZ R60, R171.reuse, -R62 ;  /* 0x8000003eab3c7220 */ /* 0x040fe40000410000 */
[----:B------:R-:W-:-:S02]  /*b7a0*/  FMUL.FTZ R61, R171, -R63 ;  /* 0x8000003fab3d7220 */ /* 0x000fc40000410000 */
[C---:B------:R-:W-:Y:S02]  /*b7b0*/  FMUL.FTZ R66, R171.reuse, -R64 ;  /* 0x80000040ab427220 */ /* 0x040fe40000410000 */
[----:B------:R-:W-:Y:S02]  /*b7c0*/  FMUL.FTZ R67, R171, -R65 ;  /* 0x80000041ab437220 */ /* 0x000fe40000410000 */
[C---:B------:R-:W-:Y:S02]  /*b7d0*/  FFMA.FTZ R60, R172.reuse, R63, R60 ;  /* 0x0000003fac3c7223 */ /* 0x040fe4000001003c */
[C---:B------:R-:W-:Y:S02]  /*b7e0*/  FFMA.FTZ R61, R172.reuse, R62, -R61 ;  /* 0x0000003eac3d7223 */ /* 0x040fe4000001083d */
        /* <DEDUP_REMOVED lines=9> */
[-C--:B------:R-:W-:Y:S02]  /*b880*/  FMUL.FTZ R60, R173, -R64.reuse ;  /* 0x80000040ad3c7220 */ /* 0x080fe40000410000 */
[C---:B------:R-:W-:Y:S02]  /*b890*/  FMUL.FTZ R67, R175.reuse, -R63 ;  /* 0x8000003faf437220 */ /* 0x040fe40000410000 */
[C---:B------:R-:W-:Y:S02]  /*b8a0*/  FFMA.FTZ R64, R174.reuse, R64, R61 ;  /* 0x00000040ae407223 */ /* 0x040fe4000001003d */
[----:B------:R-:W-:Y:S02]  /*b8b0*/  FMUL.FTZ R66, R175, -R62 ;  /* 0x8000003eaf427220 */ /* 0x000fe40000410000 */
[----:B------:R-:W-:-:S02]  /*b8c0*/  FFMA.FTZ R65, R174, R65, -R60 ;  /* 0x00000041ae417223 */ /* 0x000fc4000001083c */
[C---:B------:R-:W-:Y:S02]  /*b8d0*/  FFMA.FTZ R67, R176.reuse, R62, -R67 ;  /* 0x0000003eb0437223 */ /* 0x040fe40000010843 */
[----:B------:R-:W-:Y:S02]  /*b8e0*/  FADD.FTZ R64, -R123, R64 ;  /* 0x000000407b407221 */ /* 0x000fe40000010100 */
[----:B------:R-:W-:Y:S02]  /*b8f0*/  FFMA.FTZ R66, R176, R63, R66 ;  /* 0x0000003fb0427223 */ /* 0x000fe40000010042 */
[----:B------:R-:W-:Y:S02]  /*b900*/  FADD.FTZ R65, R124, R65 ;  /* 0x000000417c417221 */ /* 0x000fe40000010000 */
[----:B------:R-:W-:Y:S02]  /*b910*/  FMUL.FTZ R63, R177, -R67 ;  /* 0x80000043b13f7220 */ /* 0x000fe40000410000 */
[----:B------:R-:W-:-:S02]  /*b920*/  FMUL.FTZ R60, R175, -R64 ;  /* 0x80000040af3c7220 */ /* 0x000fc40000410000 */
[-C--:B------:R-:W-:Y:S02]  /*b930*/  FMUL.FTZ R62, R177, -R66.reuse ;  /* 0x80000042b13e7220 */ /* 0x080fe40000410000 */
[-C--:B------:R-:W-:Y:S02]  /*b940*/  FMUL.FTZ R61, R175, -R65.reuse ;  /* 0x80000041af3d7220 */ /* 0x080fe40000410000 */
[----:B------:R-:W-:Y:S02]  /*b950*/  FFMA.FTZ R63, R178, R66, R63 ;  /* 0x00000042b23f7223 */ /* 0x000fe4000001003f */
[----:B------:R-:W-:Y:S02]  /*b960*/  FFMA.FTZ R65, R176, R65, -R60 ;  /* 0x00000041b0417223 */ /* 0x000fe4000001083c */
[----:B------:R-:W-:Y:S02]  /*b970*/  FFMA.FTZ R62, R178, R67, -R62 ;  /* 0x00000043b23e7223 */ /* 0x000fe4000001083e */
[----:B------:R-:W-:-:S02]  /*b980*/  FFMA.FTZ R64, R176, R64, R61 ;  /* 0x00000040b0407223 */ /* 0x000fc4000001003d */
[----:B------:R-:W-:Y:S01]  /*b990*/  FMUL.FTZ R67, R179, -R63 ;  /* 0x8000003fb3437220 */ /* 0x000fe20000410000 */
[----:B------:R-:W0:Y:S01]  /*b9a0*/  LDS.64 R60, [R96.X16+0x31d8] ;  /* 0x0031d800603c7984 */ /* 0x000e22000000ca00 */
[----:B------:R-:W-:Y:S02]  /*b9b0*/  FADD.FTZ R65, R132, R65 ;  /* 0x0000004184417221 */ /* 0x000fe40000010000 */
[----:B------:R-:W-:Y:S02]  /*b9c0*/  FADD.FTZ R64, -R131, R64 ;  /* 0x0000004083407221 */ /* 0x000fe40000010100 */
[-C--:B------:R-:W-:Y:S02]  /*b9d0*/  FFMA.FTZ R66, R180, R62.reuse, -R67 ;  /* 0x0000003eb4427223 */ /* 0x080fe40000010843 */
[----:B------:R-:W-:Y:S02]  /*b9e0*/  FMUL.FTZ R67, R177, -R65 ;  /* 0x80000041b1437220 */ /* 0x000fe40000410000 */
[----:B------:R-:W-:-:S02]  /*b9f0*/  FMUL.FTZ R68, R179, -R62 ;  /* 0x8000003eb3447220 */ /* 0x000fc40000410000 */
[-C--:B------:R-:W-:Y:S02]  /*ba00*/  FMUL.FTZ R62, R177, -R64.reuse ;  /* 0x80000040b13e7220 */ /* 0x080fe40000410000 */
[C---:B------:R-:W-:Y:S02]  /*ba10*/  FFMA.FTZ R64, R178.reuse, R64, R67 ;  /* 0x00000040b2407223 */ /* 0x040fe40000010043 */
[----:B------:R-:W-:Y:S02]  /*ba20*/  FFMA.FTZ R65, R178, R65, -R62 ;  /* 0x00000041b2417223 */ /* 0x000fe4000001083e */
[----:B------:R-:W-:Y:S02]  /*ba30*/  FFMA.FTZ R68, R180, R63, R68 ;  /* 0x0000003fb4447223 */ /* 0x000fe40000010044 */
[----:B------:R-:W-:Y:S02]  /*ba40*/  FADD.FTZ R64, -R133, R64 ;  /* 0x0000004085407221 */ /* 0x000fe40000010100 */
[----:B------:R-:W-:-:S02]  /*ba50*/  FMUL.FTZ R63, R181, -R66 ;  /* 0x80000042b53f7220 */ /* 0x000fc40000410000 */
[----:B------:R-:W-:Y:S02]  /*ba60*/  FADD.FTZ R65, R134, R65 ;  /* 0x0000004186417221 */ /* 0x000fe40000010000 */
[----:B------:R-:W-:Y:S02]  /*ba70*/  FMUL.FTZ R67, R181, -R68 ;  /* 0x80000044b5437220 */ /* 0x000fe40000410000 */
[C---:B------:R-:W-:Y:S02]  /*ba80*/  FMUL.FTZ R62, R179.reuse, -R64 ;  /* 0x80000040b33e7220 */ /* 0x040fe40000410000 */
[C---:B------:R-:W-:Y:S02]  /*ba90*/  FFMA.FTZ R69, R182.reuse, R68, R63 ;  /* 0x00000044b6457223 */ /* 0x040fe4000001003f */
[----:B------:R-:W-:Y:S02]  /*baa0*/  FMUL.FTZ R63, R179, -R65 ;  /* 0x80000041b33f7220 */ /* 0x000fe40000410000 */
[----:B------:R-:W-:-:S02]  /*bab0*/  FFMA.FTZ R67, R182, R66, -R67 ;  /* 0x00000042b6437223 */ /* 0x000fc40000010843 */
[C---:B------:R-:W-:Y:S02]  /*bac0*/  FFMA.FTZ R65, R180.reuse, R65, -R62 ;  /* 0x00000041b4417223 */ /* 0x040fe4000001083e */
[----:B------:R-:W-:Y:S02]  /*bad0*/  FFMA.FTZ R64, R180, R64, R63 ;  /* 0x00000040b4407223 */ /* 0x000fe4000001003f */
[C---:B------:R-:W-:Y:S02]  /*bae0*/  FMUL.FTZ R63, R183.reuse, -R67 ;  /* 0x80000043b73f7220 */ /* 0x040fe40000410000 */
        /* <DEDUP_REMOVED lines=9> */
[C---:B------:R-:W-:Y:S02]  /*bb80*/  FMUL.FTZ R68, R185.reuse, -R69 ;  /* 0x80000045b9447220 */ /* 0x040fe40000410000 */
[-C--:B------:R-:W-:Y:S02]  /*bb90*/  FMUL.FTZ R62, R185, -R67.reuse ;  /* 0x80000043b93e7220 */ /* 0x080fe40000410000 */
[----:B------:R-:W-:Y:S02]  /*bba0*/  FADD.FTZ R66, -R141, R66 ;  /* 0x000000428d427221 */ /* 0x000fe40000010100 */
[----:B------:R-:W-:Y:S02]  /*bbb0*/  FADD.FTZ R63, R142, R65 ;  /* 0x000000418e3f7221 */ /* 0x000fe40000010000 */
[C---:B------:R-:W-:Y:S02]  /*bbc0*/  FFMA.FTZ R64, R186.reuse, R67, -R68 ;  /* 0x00000043ba407223 */ /* 0x040fe40000010844 */
        /* <DEDUP_REMOVED lines=138> */
[----:B------:R-:W-:Y:S01]  /*c470*/  FFMA.FTZ R70, R64, R71, R65 ;  /* 0x0000004740467223 */ /* 0x000fe20000010041 */
[----:B------:R-:W-:Y:S01]  /*c480*/  MOV R71, R239 ;  /* 0x000000ef00477202 */ /* 0x000fe20000000f00 */
[----:B------:R-:W-:-:S02]  /*c490*/  FADD.FTZ R68, R66, R68 ;  /* 0x0000004442447221 */ /* 0x000fc40000010000 */
[----:B------:R-:W-:-:S05]  /*c4a0*/  FADD.FTZ R70, R67, R70 ;  /* 0x0000004643467221 */ /* 0x000fca0000010000 */
[----:B------:R-:W-:Y:S01]  /*c4b0*/  MOV R238, R70 ;  /* 0x0000004600ee7202 */ /* 0x000fe20000000f00 */
[----:B------:R-:W-:Y:S05]  /*c4c0*/  BRA.DIV ~URZ, `(.L_x_4847) ;  /* 0x000084d27f007947 */ /* 0x000fea000b800000 */
[----:B------:R0:W1:Y:S02]  /*c4d0*/  SHFL.DOWN PT, R67, R239, 0x1, 0x1f ;  /* 0x08201f00ef437f89 */ /* 0x00006400000e0000 */
.L_x_4949:
[----:B------:R-:W-:Y:S05]  /*c4e0*/  BRA.DIV ~URZ, `(.L_x_4848) ;  /* 0x000085327f007947 */ /* 0x000fea000b800000 */
[----:B------:R-:W2:Y:S04]  /*c4f0*/  SHFL.DOWN PT, R69, R69, 0x1, 0x1f ;  /* 0x08201f0045457f89 */ /* 0x000ea800000e0000 */
[----:B0-----:R0:W3:Y:S04]  /*c500*/  SHFL.DOWN PT, R239, R68, 0x1, 0x1f ;  /* 0x08201f0044ef7f89 */ /* 0x0010e800000e0000 */
[----:B------:R0:W4:Y:S02]  /*c510*/  SHFL.DOWN PT, R64, R70, 0x1, 0x1f ;  /* 0x08201f0046407f89 */ /* 0x00012400000e0000 */
.L_x_4950:
[----:B------:R-:W-:Y:S01]  /*c520*/  BSSY B1, `(.L_x_4849) ;  /* 0x000000d000017945 */ /* 0x000fe20003800000 */
[----:B------:R-:W-:Y:S05]  /*c530*/  @!P0 BRA `(.L_x_4850) ;  /* 0x000000b000008947 */ /* 0x000fea0003800000 */
[----:B----4-:R-:W-:-:S04]  /*c540*/  FMUL.FTZ R65, R240, R64 ;  /* 0x00000040f0417220 */ /* 0x010fc80000410000 */
[CC--:B---3--:R-:W-:Y:S02]  /*c550*/  FFMA.FTZ R65, R71.reuse, R239.reuse, -R65 ;  /* 0x000000ef47417223 */ /* 0x0c8fe40000010841 */
[----:B------:R-:W-:Y:S02]  /*c560*/  FMUL.FTZ R239, R240, R239 ;  /* 0x000000eff0ef7220 */ /* 0x000fe40000410000 */
[----:B0-----:R-:W-:Y:S02]  /*c570*/  FADD.FTZ R68, R68, R65 ;  /* 0x0000004144447221 */ /* 0x001fe40000010000 */
[----:B------:R-:W-:Y:S02]  /*c580*/  FFMA.FTZ R239, R71, R64, R239 ;  /* 0x0000004047ef7223 */ /* 0x000fe400000100ef */
[C---:B--2---:R-:W-:Y:S02]  /*c590*/  FMUL.FTZ R64, R240.reuse, R69 ;  /* 0x00000045f0407220 */ /* 0x044fe40000410000 */
[----:B-1----:R-:W-:-:S02]  /*c5a0*/  FMUL.FTZ R240, R240, R67 ;  /* 0x00000043f0f07220 */ /* 0x002fc40000410000 */
[C---:B------:R-:W-:Y:S02]  /*c5b0*/  FFMA.FTZ R64, R71.reuse, R67, -R64 ;  /* 0x0000004347407223 */ /* 0x040fe40000010840 */
[----:B------:R-:W-:Y:S02]  /*c5c0*/  FFMA.FTZ R240, R71, R69, R240 ;  /* 0x0000004547f07223 */ /* 0x000fe400000100f0 */
[----:B------:R-:W-:Y:S01]  /*c5d0*/  FADD.FTZ R238, R238, R239 ;  /* 0x000000efeeee7221 */ /* 0x000fe20000010000 */
[----:B------:R-:W-:Y:S02]  /*c5e0*/  MOV R71, R64 ;  /* 0x0000004000477202 */ /* 0x000fe40000000f00 */
.L_x_4850:
[----:B------:R-:W-:Y:S05]  /*c5f0*/  BSYNC B1 ;  /* 0x0000000000017941 */ /* 0x000fea0003800000 */
.L_x_4849:
[----:B------:R-:W-:Y:S01]  /*c600*/  ISETP.GT.U32.AND P0, PT, R198, 0x1d, PT ;  /* 0x0000001dc600780c */ /* 0x000fe20003f04070 */
[----:B------:R-:W-:Y:S05]  /*c610*/  BRA.DIV ~URZ, `(.L_x_4851) ;  /* 0x000085627f007947 */ /* 0x000fea000b800000 */
[----:B-1----:R1:W0:Y:S04]  /*c620*/  SHFL.DOWN PT, R67, R71, 0x2, 0x1f ;  /* 0x08401f0047437f89 */ /* 0x00222800000e0000 */
[----:B--2---:R1:W2:Y:S04]  /*c630*/  SHFL.DOWN PT, R69, R240, 0x2, 0x1f ;  /* 0x08401f00f0457f89 */ /* 0x0042a800000e0000 */
[----:B0-----:R1:W0:Y:S04]  /*c640*/  SHFL.DOWN PT, R70, R68, 0x2, 0x1f ;  /* 0x08401f0044467f89 */ /* 0x00122800000e0000 */
[----:B----4-:R1:W4:Y:S02]  /*c650*/  SHFL.DOWN PT, R64, R238, 0x2, 0x1f ;  /* 0x08401f00ee407f89 */ /* 0x01032400000e0000 */
.L_x_4951:
[----:B------:R-:W-:Y:S01]  /*c660*/  BSSY B1, `(.L_x_4852) ;  /* 0x000000d000017945 */ /* 0x000fe20003800000 */
[----:B------:R-:W-:Y:S05]  /*c670*/  @P0 BRA `(.L_x_4853) ;  /* 0x000000b000000947 */ /* 0x000fea0003800000 */
[----:B----4-:R-:W-:-:S04]  /*c680*/  FMUL.FTZ R65, R240, R64 ;  /* 0x00000040f0417220 */ /* 0x010fc80000410000 */
[CC--:B0-----:R-:W-:Y:S02]  /*c690*/  FFMA.FTZ R65, R71.reuse, R70.reuse, -R65 ;  /* 0x0000004647417223 */ /* 0x0c1fe40000010841 */
[----:B------:R-:W-:Y:S02]  /*c6a0*/  FMUL.FTZ R70, R240, R70 ;  /* 0x00000046f0467220 */ /* 0x000fe40000410000 */
[----:B-1----:R-:W-:Y:S02]  /*c6b0*/  FADD.FTZ R68, R68, R65 ;  /* 0x0000004144447221 */ /* 0x002fe40000010000 */
[----:B---3--:R-:W-:Y:S02]  /*c6c0*/  FFMA.FTZ R239, R71, R64, R70 ;  /* 0x0000004047ef7223 */ /* 0x008fe40000010046 */
[C---:B--2---:R-:W-:Y:S02]  /*c6d0*/  FMUL.FTZ R64, R240.reuse, R69 ;  /* 0x00000045f0407220 */ /* 0x044fe40000410000 */
[----:B------:R-:W-:-:S02]  /*c6e0*/  FMUL.FTZ R240, R240, R67 ;  /* 0x00000043f0f07220 */ /* 0x000fc40000410000 */
[C---:B------:R-:W-:Y:S02]  /*c6f0*/  FFMA.FTZ R64, R71.reuse, R67, -R64 ;  /* 0x0000004347407223 */ /* 0x040fe40000010840 */
[----:B------:R-:W-:Y:S02]  /*c700*/  FFMA.FTZ R240, R71, R69, R240 ;  /* 0x0000004547f07223 */ /* 0x000fe400000100f0 */
[----:B------:R-:W-:Y:S01]  /*c710*/  FADD.FTZ R238, R238, R239 ;  /* 0x000000efeeee7221 */ /* 0x000fe20000010000 */
[----:B------:R-:W-:Y:S02]  /*c720*/  MOV R71, R64 ;  /* 0x0000004000477202 */ /* 0x000fe40000000f00 */
.L_x_4853:
[----:B------:R-:W-:Y:S05]  /*c730*/  BSYNC B1 ;  /* 0x0000000000017941 */ /* 0x000fea0003800000 */
.L_x_4852:
[----:B------:R-:W-:Y:S01]  /*c740*/  ISETP.GT.U32.AND P0, PT, R198, 0x1b, PT ;  /* 0x0000001bc600780c */ /* 0x000fe20003f04070 */
[----:B------:R-:W-:Y:S10]  /*c750*/  BRA.DIV ~URZ, `(.L_x_4854) ;  /* 0x000085f27f007947 */ /* 0x000ff4000b800000 */
[----:B------:R1:W4:Y:S02]  /*c760*/  SHFL.DOWN PT, R67, R71, 0x4, 0x1f ;  /* 0x08801f0047437f89 */ /* 0x00032400000e0000 */
.L_x_4952:
[----:B------:R-:W-:Y:S05]  /*c770*/  BRA.DIV ~URZ, `(.L_x_4855) ;  /* 0x000086527f007947 */ /* 0x000fea000b800000 */
[----:B--2---:R2:W1:Y:S04]  /*c780*/  SHFL.DOWN PT, R69, R240, 0x4, 0x1f ;  /* 0x08801f00f0457f89 */ /* 0x00446800000e0000 */
[----:B0-----:R2:W0:Y:S04]  /*c790*/  SHFL.DOWN PT, R70, R68, 0x4, 0x1f ;  /* 0x08801f0044467f89 */ /* 0x00142800000e0000 */
[----:B----4-:R2:W4:Y:S02]  /*c7a0*/  SHFL.DOWN PT, R64, R238, 0x4, 0x1f ;  /* 0x08801f00ee407f89 */ /* 0x01052400000e0000 */
.L_x_4953:
[----:B------:R-:W-:Y:S01]  /*c7b0*/  BSSY B1, `(.L_x_4856) ;  /* 0x000000d000017945 */ /* 0x000fe20003800000 */
[----:B------:R-:W-:Y:S05]  /*c7c0*/  @P0 BRA `(.L_x_4857) ;  /* 0x000000b000000947 */ /* 0x000fea0003800000 */
[----:B----4-:R-:W-:-:S04]  /*c7d0*/  FMUL.FTZ R65, R240, R64 ;  /* 0x00000040f0417220 */ /* 0x010fc80000410000 */
[CC--:B0-----:R-:W-:Y:S02]  /*c7e0*/  FFMA.FTZ R65, R71.reuse, R70.reuse, -R65 ;  /* 0x0000004647417223 */ /* 0x0c1fe40000010841 */
[----:B------:R-:W-:Y:S02]  /*c7f0*/  FMUL.FTZ R70, R240, R70 ;  /* 0x00000046f0467220 */ /* 0x000fe40000410000 */
[----:B-12---:R-:W-:Y:S02]  /*c800*/  FADD.FTZ R68, R68, R65 ;  /* 0x0000004144447221 */ /* 0x006fe40000010000 */
[----:B---3--:R-:W-:Y:S02]  /*c810*/  FFMA.FTZ R239, R71, R64, R70 ;  /* 0x0000004047ef7223 */ /* 0x008fe40000010046 */
[C---:B------:R-:W-:Y:S02]  /*c820*/  FMUL.FTZ R64, R240.reuse, R69 ;  /* 0x00000045f0407220 */ /* 0x040fe40000410000 */
[----:B------:R-:W-:-:S02]  /*c830*/  FMUL.FTZ R240, R240, R67 ;  /* 0x00000043f0f07220 */ /* 0x000fc40000410000 */
[C---:B------:R-:W-:Y:S02]  /*c840*/  FFMA.FTZ R64, R71.reuse, R67, -R64 ;  /* 0x0000004347407223 */ /* 0x040fe40000010840 */
[----:B------:R-:W-:Y:S02]  /*c850*/  FFMA.FTZ R240, R71, R69, R240 ;  /* 0x0000004547f07223 */ /* 0x000fe400000100f0 */
[----:B------:R-:W-:Y:S01]  /*c860*/  FADD.FTZ R238, R238, R239 ;  /* 0x000000efeeee7221 */ /* 0x000fe20000010000 */
[----:B------:R-:W-:Y:S02]  /*c870*/  MOV R71, R64 ;  /* 0x0000004000477202 */ /* 0x000fe40000000f00 */
.L_x_4857:
[----:B------:R-:W-:Y:S05]  /*c880*/  BSYNC B1 ;  /* 0x0000000000017941 */ /* 0x000fea0003800000 */
.L_x_4856:
[----:B------:R-:W-:Y:S01]  /*c890*/  ISETP.GT.U32.AND P0, PT, R198, 0x17, PT ;  /* 0x00000017c600780c */ /* 0x000fe20003f04070 */
[----:B------:R-:W-:Y:S05]  /*c8a0*/  BRA.DIV ~URZ, `(.L_x_4858) ;  /* 0x000086827f007947 */ /* 0x000fea000b800000 */
[----:B------:R2:W4:Y:S04]  /*c8b0*/  SHFL.DOWN PT, R67, R71, 0x8, 0x1f ;  /* 0x09001f0047437f89 */ /* 0x00052800000e0000 */
[----:B-1----:R2:W1:Y:S04]  /*c8c0*/  SHFL.DOWN PT, R69, R240, 0x8, 0x1f ;  /* 0x09001f00f0457f89 */ /* 0x00246800000e0000 */
[----:B0-----:R2:W0:Y:S04]  /*c8d0*/  SHFL.DOWN PT, R70, R68, 0x8, 0x1f ;  /* 0x09001f0044467f89 */ /* 0x00142800000e0000 */
[----:B----4-:R2:W4:Y:S02]  /*c8e0*/  SHFL.DOWN PT, R64, R238, 0x8, 0x1f ;  /* 0x09001f00ee407f89 */ /* 0x01052400000e0000 */
.L_x_4954:
[----:B------:R-:W-:Y:S01]  /*c8f0*/  BSSY B1, `(.L_x_4859) ;  /* 0x000000d000017945 */ /* 0x000fe20003800000 */
[----:B------:R-:W-:Y:S05]  /*c900*/  @P0 BRA `(.L_x_4860) ;  /* 0x000000b000000947 */ /* 0x000fea0003800000 */
[----:B----4-:R-:W-:-:S04]  /*c910*/  FMUL.FTZ R65, R240, R64 ;  /* 0x00000040f0417220 */ /* 0x010fc80000410000 */
[CC--:B0-----:R-:W-:Y:S02]  /*c920*/  FFMA.FTZ R65, R71.reuse, R70.reuse, -R65 ;  /* 0x0000004647417223 */ /* 0x0c1fe40000010841 */
[----:B------:R-:W-:Y:S02]  /*c930*/  FMUL.FTZ R70, R240, R70 ;  /* 0x00000046f0467220 */ /* 0x000fe40000410000 */
[----:B--2---:R-:W-:Y:S02]  /*c940*/  FADD.FTZ R68, R68, R65 ;  /* 0x0000004144447221 */ /* 0x004fe40000010000 */
[----:B---3--:R-:W-:Y:S02]  /*c950*/  FFMA.FTZ R239, R71, R64, R70 ;  /* 0x0000004047ef7223 */ /* 0x008fe40000010046 */
[C---:B-1----:R-:W-:Y:S02]  /*c960*/  FMUL.FTZ R64, R240.reuse, R69 ;  /* 0x00000045f0407220 */ /* 0x042fe40000410000 */
[----:B------:R-:W-:-:S02]  /*c970*/  FMUL.FTZ R240, R240, R67 ;  /* 0x00000043f0f07220 */ /* 0x000fc40000410000 */
[C---:B------:R-:W-:Y:S02]  /*c980*/  FFMA.FTZ R64, R71.reuse, R67, -R64 ;  /* 0x0000004347407223 */ /* 0x040fe40000010840 */
[----:B------:R-:W-:Y:S02]  /*c990*/  FFMA.FTZ R240, R71, R69, R240 ;  /* 0x0000004547f07223 */ /* 0x000fe400000100f0 */
[----:B------:R-:W-:Y:S01]  /*c9a0*/  FADD.FTZ R238, R238, R239 ;  /* 0x000000efeeee7221 */ /* 0x000fe20000010000 */
[----:B------:R-:W-:Y:S02]  /*c9b0*/  MOV R71, R64 ;  /* 0x0000004000477202 */ /* 0x000fe40000000f00 */
.L_x_4860:
[----:B------:R-:W-:Y:S05]  /*c9c0*/  BSYNC B1 ;  /* 0x0000000000017941 */ /* 0x000fea0003800000 */
.L_x_4859:
[----:B------:R-:W-:Y:S01]  /*c9d0*/  ISETP.GT.U32.AND P0, PT, R198, 0xf, PT ;  /* 0x0000000fc600780c */ /* 0x000fe20003f04070 */
[----:B------:R-:W-:Y:S10]  /*c9e0*/  BRA.DIV ~URZ, `(.L_x_4861) ;  /* 0x000087127f007947 */ /* 0x000ff4000b800000 */
[----:B------:R2:W4:Y:S02]  /*c9f0*/  SHFL.DOWN PT, R67, R71, 0x10, 0x1f ;  /* 0x0a001f0047437f89 */ /* 0x00052400000e0000 */
.L_x_4955:
[----:B------:R-:W-:Y:S05]  /*ca00*/  BRA.DIV ~URZ, `(.L_x_4862) ;  /* 0x000087727f007947 */ /* 0x000fea000b800000 */
[----:B-1----:R1:W2:Y:S04]  /*ca10*/  SHFL.DOWN PT, R69, R240, 0x10, 0x1f ;  /* 0x0a001f00f0457f89 */ /* 0x0022a800000e0000 */
[----:B0-----:R1:W0:Y:S04]  /*ca20*/  SHFL.DOWN PT, R70, R68, 0x10, 0x1f ;  /* 0x0a001f0044467f89 */ /* 0x00122800000e0000 */
[----:B----4-:R1:W4:Y:S02]  /*ca30*/  SHFL.DOWN PT, R64, R238, 0x10, 0x1f ;  /* 0x0a001f00ee407f89 */ /* 0x01032400000e0000 */
.L_x_4956:
        /* <DEDUP_REMOVED lines=13> */
.L_x_4864:
[----:B------:R-:W-:Y:S05]  /*cb10*/  BSYNC B1 ;  /* 0x0000000000017941 */ /* 0x000fea0003800000 */
.L_x_4863:
[----:B------:R-:W-:Y:S05]  /*cb20*/  BRA.DIV ~URZ, `(.L_x_4865) ;  /* 0x000087b27f007947 */ /* 0x000fea000b800000 */
[----:B----4-:R-:W4:Y:S04]  /*cb30*/  SHFL.IDX PT, R64, R240, RZ, 0x1f ;  /* 0x00001ffff0407589 */ /* 0x010f2800000e0000 */
[----:B0-----:R-:W0:Y:S04]  /*cb40*/  SHFL.IDX PT, R70, R71, RZ, 0x1f ;  /* 0x00001fff47467589 */ /* 0x001e2800000e0000 */
[----:B--2---:R-:W2:Y:S04]  /*cb50*/  SHFL.IDX PT, R69, R68, RZ, 0x1f ;  /* 0x00001fff44457589 */ /* 0x004ea800000e0000 */
[----:B------:R-:W1:Y:S04]  /*cb60*/  SHFL.IDX PT, R67, R238, RZ, 0x1f ;  /* 0x00001fffee437589 */ /* 0x000e6800000e0000 */
[----:B---3--:R-:W3:Y:S04]  /*cb70*/  SHFL.IDX PT, R239, R62, RZ, 0x1f ;  /* 0x00001fff3eef7589 */ /* 0x008ee800000e0000 */
[----:B------:R-:W1:Y:S04]  /*cb80*/  SHFL.IDX PT, R247, R63, RZ, 0x1f ;  /* 0x00001fff3ff77589 */ /* 0x000e6800000e0000 */
[----:B------:R-:W1:Y:S01]  /*cb90*/  SHFL.DOWN PT, R71, R71, 0x1, 0x1f ;  /* 0x08201f0047477f89 */ /* 0x000e6200000e0000 */
[----:B----4-:R-:W-:-:S02]  /*cba0*/  FMUL.FTZ R241, R63, R64 ;  /* 0x000000403ff17220 */ /* 0x010fc40000410000 */
[----:B------:R-:W-:Y:S01]  /*cbb0*/  FMUL.FTZ R242, R62, R64 ;  /* 0x000000403ef27220 */ /* 0x000fe20000410000 */
[----:B-1----:R-:W1:Y:S01]  /*cbc0*/  SHFL.DOWN PT, R240, R240, 0x1, 0x1f ;  /* 0x08201f00f0f07f89 */ /* 0x002e6200000e0000 */
[C---:B0-----:R-:W-:Y:S02]  /*cbd0*/  FMUL.FTZ R244, R60.reuse, R70 ;  /* 0x000000463cf47220 */ /* 0x041fe40000410000 */
[----:B------:R-:W-:Y:S01]  /*cbe0*/  FMUL.FTZ R243, R60, R64 ;  /* 0x000000403cf37220 */ /* 0x000fe20000410000 */
[----:B------:R-:W0:Y:S01]  /*cbf0*/  SHFL.DOWN PT, R68, R68, 0x1, 0x1f ;  /* 0x08201f0044447f89 */ /* 0x000e2200000e0000 */
[-C--:B------:R-:W-:Y:S02]  /*cc00*/  FFMA.FTZ R241, R62, R70.reuse, -R241 ;  /* 0x000000463ef17223 */ /* 0x080fe400000108f1 */
[----:B------:R-:W-:Y:S01]  /*cc10*/  FFMA.FTZ R242, R63, R70, R242 ;  /* 0x000000463ff27223 */ /* 0x000fe200000100f2 */
[----:B------:R-:W4:Y:S04]  /*cc20*/  SHFL.DOWN PT, R238, R238, 0x1, 0x1f ;  /* 0x08201f00eeee7f89 */ /* 0x000f2800000e0000 */
[----:B------:R-:W0:Y:S04]  /*cc30*/  SHFL.IDX PT, R245, R61, RZ, 0x1f ;  /* 0x00001fff3df57589 */ /* 0x000e2800000e0000 */
[----:B------:R5:W0:Y:S02]  /*cc40*/  SHFL.IDX PT, R246, R60, RZ, 0x1f ;  /* 0x00001fff3cf67589 */ /* 0x000a2400000e0000 */
[----:B-----5:R-:W-:-:S02]  /*cc50*/  FMUL.FTZ R60, R61, R64 ;  /* 0x000000403d3c7220 */ /* 0x020fc40000410000 */
.L_x_4957:
[----:B-123--:R-:W-:Y:S01]  /*cc60*/  ISETP.NE.AND P0, PT, R96, 0x1f, PT ;  /* 0x0000001f6000780c */ /* 0x00efe20003f05270 */
        /* <DEDUP_REMOVED lines=19> */
[----:B----4-:R-:W-:Y:S02]  /*cda0*/  FADD.FTZ R67, R67, R238 ;  /* 0x000000ee43437221 */ /* 0x010fe40000010000 */
.L_x_4867:
[----:B------:R-:W-:Y:S05]  /*cdb0*/  BSYNC B1 ;  /* 0x0000000000017941 */ /* 0x000fea0003800000 */
.L_x_4866:
[----:B------:R-:W-:-:S05]  /*cdc0*/  SHF.L.U32 R239, R96, 0x5, RZ ;  /* 0x0000000560ef7819 */ /* 0x000fca00000006ff */
[----:B------:R-:W0:Y:S04]  /*cdd0*/  LDS.128 R68, [R239+0x35f0] ;  /* 0x0035f000ef447984 */ /* 0x000e280000000c00 */
[----:B------:R1:W-:Y:S01]  /*cde0*/  STS.128 [R239+0x35f0], R64 ;  /* 0x0035f040ef007388 */ /* 0x0003e20000000c00 */
[----:B0---4-:R-:W-:-:S04]  /*cdf0*/  FMUL.FTZ R238, R69, R67 ;  /* 0x0000004345ee7220 */ /* 0x011fc80000410000 */
[----:B------:R-:W-:-:S04]  /*ce00*/  FFMA.FTZ R238, R68, R66, -R238 ;  /* 0x0000004244ee7223 */ /* 0x000fc800000108ee */
[----:B------:R-:W-:Y:S02]  /*ce10*/  FADD.FTZ R70, R70, R238 ;  /* 0x000000ee46467221 */ /* 0x000fe40000010000 */
[C---:B------:R-:W-:Y:S02]  /*ce20*/  FMUL.FTZ R238, R69.reuse, R66 ;  /* 0x0000004245ee7220 */ /* 0x040fe40000410000 */
[C---:B-1----:R-:W-:Y:S02]  /*ce30*/  FMUL.FTZ R66, R69.reuse, R64 ;  /* 0x0000004045427220 */ /* 0x042fe40000410000 */
[C---:B------:R-:W-:Y:S02]  /*ce40*/  FFMA.FTZ R67, R68.reuse, R67, R238 ;  /* 0x0000004344437223 */ /* 0x040fe400000100ee */
[-C--:B------:R-:W-:Y:S02]  /*ce50*/  FMUL.FTZ R238, R69, R65.reuse ;  /* 0x0000004145ee7220 */ /* 0x080fe40000410000 */
[----:B------:R-:W-:-:S02]  /*ce60*/  FFMA.FTZ R69, R68, R65, R66 ;  /* 0x0000004144457223 */ /* 0x000fc40000010042 */
[----:B------:R-:W-:Y:S02]  /*ce70*/  FFMA.FTZ R68, R68, R64, -R238 ;  /* 0x0000004044447223 */ /* 0x000fe400000108ee */
[----:B------:R-:W-:-:S05]  /*ce80*/  FADD.FTZ R71, R71, R67 ;  /* 0x0000004347477221 */ /* 0x000fca0000010000 */
[----:B------:R0:W-:Y:S02]  /*ce90*/  STS.128 [R239+0x35e0], R68 ;  /* 0x0035e044ef007388 */ /* 0x0001e40000000c00 */
.L_x_4846:
[----:B0-----:R-:W-:Y:S05]  /*cea0*/  BSYNC B0 ;  /* 0x0000000000007941 */ /* 0x001fea0003800000 */
.L_x_4845:
[----:B------:R-:W-:Y:S01]  /*ceb0*/  WARPSYNC 0xffffffff ;  /* 0xffffffff00007948 */ /* 0x000fe20003800000 */
[----:B------:R-:W-:Y:S02]  /*cec0*/  FADD.FTZ R232, RZ, R232 ;  /* 0x000000e8ffe87221 */ /* 0x000fe40000010000 */
[----:B------:R-:W-:Y:S01]  /*ced0*/  BAR.SYNC.DEFER_BLOCKING 0x0 ;  /* 0x0000000000007b1d */ /* 0x000fe20000010000 */
[C---:B------:R-:W-:Y:S01]  /*cee0*/  SHF.L.U32 R68, R96.reuse, 0x4, RZ ;  /* 0x0000000460447819 */ /* 0x040fe200000006ff */
[----:B------:R-:W-:Y:S01]  /*cef0*/  FMUL.FTZ R71, R145, R219 ;  /* 0x000000db91477220 */ /* 0x000fe20000410000 */
[----:B------:R-:W-:Y:S01]  /*cf00*/  ISETP.NE.AND P0, PT, R96, RZ, PT ;  /* 0x000000ff6000720c */ /* 0x000fe20003f05270 */
[----:B------:R-:W-:Y:S02]  /*cf10*/  FMUL.FTZ R69, R151, R126 ;  /* 0x0000007e97457220 */ /* 0x000fe40000410000 */
[----:B------:R-:W-:Y:S01]  /*cf20*/  FFMA.FTZ R70, R146, R220, -R71 ;  /* 0x000000dc92467223 */ /* 0x000fe20000010847 */
[----:B------:R-:W-:Y:S01]  /*cf30*/  BSSY B0, `(.L_x_4868) ;  /* 0x0000256000007945 */ /* 0x000fe20003800000 */
[C---:B------:R-:W-:Y:S02]  /*cf40*/  FMUL.FTZ R71, R143.reuse, R211 ;  /* 0x000000d38f477220 */ /* 0x040fe40000410000 */
[----:B------:R-:W-:-:S02]  /*cf50*/  FMUL.FTZ R143, R143, R210 ;  /* 0x000000d28f8f7220 */ /* 0x000fc40000410000 */
[----:B------:R-:W-:Y:S02]  /*cf60*/  FMUL.FTZ R151, R151, R216 ;  /* 0x000000d897977220 */ /* 0x000fe40000410000 */
[C---:B------:R-:W-:Y:S02]  /*cf70*/  FFMA.FTZ R71, R144.reuse, R210, -R71 ;  /* 0x000000d290477223 */ /* 0x040fe40000010847 */
[----:B------:R-:W-:Y:S02]  /*cf80*/  FFMA.FTZ R144, R144, R211, R143 ;  /* 0x000000d390907223 */ /* 0x000fe4000001008f */
[C---:B------:R-:W-:Y:S02]  /*cf90*/  FFMA.FTZ R69, R152.reuse, R216, -R69 ;  /* 0x000000d898457223 */ /* 0x040fe40000010845 */
[----:B------:R-:W-:Y:S02]  /*cfa0*/  FMUL.FTZ R143, R215, UR34 ;  /* 0x00000022d78f7c20 */ /* 0x000fe40008410000 */
[----:B------:R-:W-:Y:S01]  /*cfb0*/  FFMA.FTZ R152, R152, R126, R151 ;  /* 0x0000007e98987223 */ /* 0x000fe20000010097 */
[----:B------:R-:W0:Y:S01]  /*cfc0*/  LDS.64 R64, [R68+0x35e8] ;  /* 0x0035e80044407984 */ /* 0x000e220000000a00 */
[----:B------:R-:W-:-:S02]  /*cfd0*/  FADD.FTZ R151, R48, R48 ;  /* 0x0000003030977221 */ /* 0x000fc40000010000 */
[----:B------:R-:W-:Y:S02]  /*cfe0*/  FMUL.FTZ R145, R145, R220 ;  /* 0x000000dc91917220 */ /* 0x000fe40000410000 */
[----:B------:R-:W-:Y:S02]  /*cff0*/  FFMA.FTZ R143, R218, UR35, R143 ;  /* 0x00000023da8f7c23 */ /* 0x000fe4000801008f */
[----:B------:R-:W-:Y:S02]  /*d000*/  FFMA.FTZ R146, R146, R219, R145 ;  /* 0x000000db92927223 */ /* 0x000fe40000010091 */
[----:B------:R-:W-:Y:S02]  /*d010*/  FMUL.FTZ R239, R219, UR34 ;  /* 0x00000022dbef7c20 */ /* 0x000fe40008410000 */
[C---:B------:R-:W-:Y:S02]  /*d020*/  FMUL.FTZ R238, R112.reuse, R203 ;  /* 0x000000cb70ee7220 */ /* 0x040fe40000410000 */
[----:B------:R-:W-:-:S02]  /*d030*/  FMUL.FTZ R240, R112, R227 ;  /* 0x000000e370f07220 */ /* 0x000fc40000410000 */
[C---:B------:R-:W-:Y:S02]  /*d040*/  FFMA.FTZ R112, R109.reuse, R227, -R238 ;  /* 0x000000e36d707223 */ /* 0x040fe400000108ee */
        /* <DEDUP_REMOVED lines=36> */
[----:B------:R-:W-:Y:S02]  /*d290*/  FMUL.FTZ R67, R157, R215 ;  /* 0x000000d79d437220 */ /* 0x000fe40000410000 */
[----:B------:R-:W-:Y:S02]  /*d2a0*/  FFMA.FTZ R102, R102, R214, R137 ;  /* 0x000000d666667223 */ /* 0x000fe40000010089 */
[----:B------:R-:W-:Y:S02]  /*d2b0*/  FMUL.FTZ R137, R215, UR35 ;  /* 0x00000023d7897c20 */ /* 0x000fe40008410000 */
[----:B------:R-:W-:Y:S02]  /*d2c0*/  FMUL.FTZ R135, R190, R213 ;  /* 0x000000d5be877220 */ /* 0x000fe40000410000 */
[----:B------:R-:W-:-:S02]  /*d2d0*/  FMUL.FTZ R157, R157, R218 ;  /* 0x000000da9d9d7220 */ /* 0x000fc40000410000 */
[----:B------:R-:W-:Y:S02]  /*d2e0*/  FMUL.FTZ R190, R190, R230 ;  /* 0x000000e6bebe7220 */ /* 0x000fe40000410000 */
[----:B------:R-:W-:Y:S02]  /*d2f0*/  FFMA.FTZ R66, R158, R218, -R67 ;  /* 0x000000da9e427223 */ /* 0x000fe40000010843 */
[----:B------:R-:W-:Y:S02]  /*d300*/  FFMA.FTZ R137, R218, UR34, -R137 ;  /* 0x00000022da897c23 */ /* 0x000fe40008010889 */
[----:B------:R-:W-:Y:S02]  /*d310*/  FMUL.FTZ R67, R153, R127 ;  /* 0x0000007f99437220 */ /* 0x000fe40000410000 */
[----:B------:R-:W-:Y:S02]  /*d320*/  FFMA.FTZ R135, R189, R230, -R135 ;  /* 0x000000e6bd877223 */ /* 0x000fe40000010887 */
[----:B------:R-:W-:-:S02]  /*d330*/  FFMA.FTZ R158, R158, R215, R157 ;  /* 0x000000d79e9e7223 */ /* 0x000fc4000001009d */
[----:B------:R-:W-:Y:S02]  /*d340*/  FMUL.FTZ R153, R153, R217 ;  /* 0x000000d999997220 */ /* 0x000fe40000410000 */
[----:B------:R-:W-:Y:S02]  /*d350*/  FFMA.FTZ R189, R189, R213, R190 ;  /* 0x000000d5bdbd7223 */ /* 0x000fe400000100be */
[C---:B------:R-:W-:Y:S02]  /*d360*/  FFMA.FTZ R190, R151.reuse, R66, RZ ;  /* 0x0000004297be7223 */ /* 0x040fe400000100ff */
[C---:B------:R-:W-:Y:S02]  /*d370*/  FMUL.FTZ R66, R151.reuse, R137 ;  /* 0x0000008997427220 */ /* 0x040fe40000410000 */
[----:B------:R-:W-:Y:S02]  /*d380*/  FFMA.FTZ R67, R154, R217, -R67 ;  /* 0x000000d99a437223 */ /* 0x000fe40000010843 */
[----:B------:R-:W-:-:S02]  /*d390*/  FFMA.FTZ R137, -R151, R143, -RZ ;  /* 0x0000008f97897223 */ /* 0x000fc400000109ff */
[----:B------:R-:W-:Y:S02]  /*d3a0*/  FFMA.FTZ R154, R154, R127, R153 ;  /* 0x0000007f9a9a7223 */ /* 0x000fe40000010099 */
[----:B------:R-:W-:Y:S02]  /*d3b0*/  FFMA.FTZ R145, -R151, R158, RZ ;  /* 0x0000009e97917223 */ /* 0x000fe400000101ff */
[----:B------:R-:W-:Y:S02]  /*d3c0*/  FADD.FTZ R143, R47, R47 ;  /* 0x0000002f2f8f7221 */ /* 0x000fe40000010000 */
[----:B------:R-:W-:Y:S02]  /*d3d0*/  FADD.FTZ R153, R46, R46 ;  /* 0x0000002e2e997221 */ /* 0x000fe40000010000 */
[C---:B------:R-:W-:Y:S02]  /*d3e0*/  FFMA.FTZ R145, -R143.reuse, R154, R145 ;  /* 0x0000009a8f917223 */ /* 0x040fe40000010191 */
[----:B------:R-:W-:-:S02]  /*d3f0*/  FFMA.FTZ R158, R143, R67, R190 ;  /* 0x000000438f9e7223 */ /* 0x000fc400000100be */
[----:B------:R-:W-:Y:S02]  /*d400*/  FMUL.FTZ R154, R127, UR35 ;  /* 0x000000237f9a7c20 */ /* 0x000fe40008410000 */
[----:B------:R-:W-:Y:S02]  /*d410*/  FFMA.FTZ R151, R153, R69, R158 ;  /* 0x0000004599977223 */ /* 0x000fe4000001009e */
[----:B------:R-:W-:Y:S02]  /*d420*/  FFMA.FTZ R154, R217, UR34, -R154 ;  /* 0x00000022d99a7c23 */ /* 0x000fe4000801089a */
[----:B------:R-:W-:Y:S02]  /*d430*/  FFMA.FTZ R157, -R153, R152, R145 ;  /* 0x00000098999d7223 */ /* 0x000fe40000010191 */
[C---:B------:R-:W-:Y:S02]  /*d440*/  FMUL.FTZ R69, R126.reuse, UR35 ;  /* 0x000000237e457c20 */ /* 0x040fe40008410000 */
[----:B------:R-:W-:-:S02]  /*d450*/  FMUL.FTZ R145, R126, UR34 ;  /* 0x000000227e917c20 */ /* 0x000fc40008410000 */
[----:B------:R-:W-:Y:S02]  /*d460*/  FMUL.FTZ R67, R143, R154 ;  /* 0x0000009a8f437220 */ /* 0x000fe40000410000 */
[C---:B------:R-:W-:Y:S02]  /*d470*/  FFMA.FTZ R152, R216.reuse, UR34, -R69 ;  /* 0x00000022d8987c23 */ /* 0x040fe40008010845 */
[----:B------:R-:W-:Y:S02]  /*d480*/  FFMA.FTZ R154, R216, UR35, R145 ;  /* 0x00000023d89a7c23 */ /* 0x000fe40008010091 */
[C---:B------:R-:W-:Y:S02]  /*d490*/  FMUL.FTZ R69, R153.reuse, R152 ;  /* 0x0000009899457220 */ /* 0x040fe40000410000 */
[----:B------:R-:W-:Y:S02]  /*d4a0*/  FFMA.FTZ R145, -R153, R154, -RZ ;  /* 0x0000009a99917223 */ /* 0x000fe400000109ff */
[----:B------:R-:W-:-:S02]  /*d4b0*/  FADD.FTZ R153, R45, R45 ;  /* 0x0000002d2d997221 */ /* 0x000fc40000010000 */
[----:B------:R-:W-:Y:S02]  /*d4c0*/  FADD.FTZ R64, R195, R64 ;  /* 0x00000040c3407221 */ /* 0x000fe40000010000 */
[----:B------:R-:W-:Y:S02]  /*d4d0*/  FFMA.FTZ R152, R153, R70, R151 ;  /* 0x0000004699987223 */ /* 0x000fe40000010097 */
        /* <DEDUP_REMOVED lines=9> */
[----:B------:R-:W-:-:S02]  /*d570*/  FMUL.FTZ R71, R211, UR35 ;  /* 0x00000023d3477c20 */ /* 0x000fc40008410000 */
[C---:B------:R-:W-:Y:S02]  /*d580*/  FFMA.FTZ R157, -R153.reuse, R144, R157 ;  /* 0x00000090999d7223 */ /* 0x040fe4000001019d */
[C---:B------:R-:W-:Y:S02]  /*d590*/  FFMA.FTZ R144, R210.reuse, UR34, -R71 ;  /* 0x00000022d2907c23 */ /* 0x040fe40008010847 */
[----:B------:R-:W-:Y:S02]  /*d5a0*/  FFMA.FTZ R152, R210, UR35, R239 ;  /* 0x00000023d2987c23 */ /* 0x000fe400080100ef */
[C---:B------:R-:W-:Y:S02]  /*d5b0*/  FMUL.FTZ R71, R153.reuse, R144 ;  /* 0x0000009099477220 */ /* 0x040fe40000410000 */
[----:B------:R-:W-:Y:S02]  /*d5c0*/  FFMA.FTZ R144, -R153, R152, -RZ ;  /* 0x0000009899907223 */ /* 0x000fe400000109ff */
[----:B------:R-:W-:-:S02]  /*d5d0*/  FADD.FTZ R153, R43, R43 ;  /* 0x0000002b2b997221 */ /* 0x000fc40000010000 */
[----:B------:R-:W-:Y:S02]  /*d5e0*/  FADD.FTZ R196, -R196, R65 ;  /* 0x00000041c4c47221 */ /* 0x000fe40000010100 */
[C---:B------:R-:W-:Y:S02]  /*d5f0*/  FFMA.FTZ R152, R153.reuse, R110, R151 ;  /* 0x0000006e99987223 */ /* 0x040fe40000010097 */
[----:B------:R-:W-:Y:S02]  /*d600*/  FFMA.FTZ R157, -R153, R138, R157 ;  /* 0x0000008a999d7223 */ /* 0x000fe4000001019d */
[C---:B------:R-:W-:Y:S02]  /*d610*/  FMUL.FTZ R110, R209.reuse, UR35 ;  /* 0x00000023d16e7c20 */ /* 0x040fe40008410000 */
[----:B------:R-:W-:Y:S02]  /*d620*/  FMUL.FTZ R138, R209, UR34 ;  /* 0x00000022d18a7c20 */ /* 0x000fe40008410000 */
[----:B------:R-:W-:-:S02]  /*d630*/  FADD.FTZ R151, R42, R42 ;  /* 0x0000002a2a977221 */ /* 0x000fc40000010000 */
[C---:B------:R-:W-:Y:S02]  /*d640*/  FFMA.FTZ R110, R221.reuse, UR34, -R110 ;  /* 0x00000022dd6e7c23 */ /* 0x040fe4000801086e */
[----:B------:R-:W-:Y:S02]  /*d650*/  FFMA.FTZ R138, R221, UR35, R138 ;  /* 0x00000023dd8a7c23 */ /* 0x000fe4000801008a */
[----:B------:R-:W-:Y:S02]  /*d660*/  FFMA.FTZ R152, R151, R111, R152 ;  /* 0x0000006f97987223 */ /* 0x000fe40000010098 */
[C---:B------:R-:W-:Y:S02]  /*d670*/  FMUL.FTZ R110, R153.reuse, R110 ;  /* 0x0000006e996e7220 */ /* 0x040fe40000410000 */
[----:B------:R-:W-:Y:S02]  /*d680*/  FFMA.FTZ R138, -R153, R138, -RZ ;  /* 0x0000008a998a7223 */ /* 0x000fe400000109ff */
[----:B------:R-:W-:-:S02]  /*d690*/  FMUL.FTZ R111, R208, UR35 ;  /* 0x00000023d06f7c20 */ /* 0x000fc40008410000 */
[----:B------:R-:W-:Y:S02]  /*d6a0*/  FMUL.FTZ R153, R208, UR34 ;  /* 0x00000022d0997c20 */ /* 0x000fe40008410000 */
[C---:B------:R-:W-:Y:S02]  /*d6b0*/  FFMA.FTZ R157, -R151.reuse, R136, R157 ;  /* 0x00000088979d7223 */ /* 0x040fe4000001019d */
[C---:B------:R-:W-:Y:S02]  /*d6c0*/  FFMA.FTZ R136, R222.reuse, UR34, -R111 ;  /* 0x00000022de887c23 */ /* 0x040fe4000801086f */
[----:B------:R-:W-:Y:S02]  /*d6d0*/  FFMA.FTZ R154, R222, UR35, R153 ;  /* 0x00000023de9a7c23 */ /* 0x000fe40008010099 */
[C---:B------:R-:W-:Y:S02]  /*d6e0*/  FMUL.FTZ R111, R151.reuse, R136 ;  /* 0x00000088976f7220 */ /* 0x040fe40000410000 */
[----:B------:R-:W-:-:S02]  /*d6f0*/  FFMA.FTZ R136, -R151, R154, -RZ ;  /* 0x0000009a97887223 */ /* 0x000fc400000109ff */
[----:B------:R-:W-:Y:S02]  /*d700*/  FADD.FTZ R151, R41, R41 ;  /* 0x0000002929977221 */ /* 0x000fe40000010000 */
[----:B------:R-:W-:Y:S02]  /*d710*/  FMUL.FTZ R154, R207, UR34 ;  /* 0x00000022cf9a7c20 */ /* 0x000fe40008410000 */
[----:B------:R-:W-:Y:S02]  /*d720*/  FFMA.FTZ R157, -R151, R130, R157 ;  /* 0x00000082979d7223 */ /* 0x000fe4000001019d */
[----:B------:R-:W-:Y:S02]  /*d730*/  FMUL.FTZ R130, R207, UR35 ;  /* 0x00000023cf827c20 */ /* 0x000fe40008410000 */
[C---:B------:R-:W-:Y:S02]  /*d740*/  FFMA.FTZ R154, R223.reuse, UR35, R154 ;  /* 0x00000023df9a7c23 */ /* 0x040fe4000801009a */
[----:B------:R-:W-:-:S02]  /*d750*/  FFMA.FTZ R130, R223, UR34, -R130 ;  /* 0x00000022df827c23 */ /* 0x000fc40008010882 */
[C---:B------:R-:W-:Y:S02]  /*d760*/  FFMA.FTZ R152, R151.reuse, R129, R152 ;  /* 0x0000008197987223 */ /* 0x040fe40000010098 */
[C---:B------:R-:W-:Y:S02]  /*d770*/  FMUL.FTZ R129, R151.reuse, R130 ;  /* 0x0000008297817220 */ /* 0x040fe40000410000 */
[----:B------:R-:W-:Y:S02]  /*d780*/  FFMA.FTZ R130, -R151, R154, -RZ ;  /* 0x0000009a97827223 */ /* 0x000fe400000109ff */
[----:B------:R-:W-:Y:S02]  /*d790*/  FADD.FTZ R151, R40, R40 ;  /* 0x0000002828977221 */ /* 0x000fe40000010000 */
[----:B------:R-:W-:Y:S02]  /*d7a0*/  FMUL.FTZ R65, R159, -R64 ;  /* 0x800000409f417220 */ /* 0x000fe40000410000 */
[----:B------:R-:W-:-:S02]  /*d7b0*/  FFMA.FTZ R152, R151, R125, R152 ;  /* 0x0000007d97987223 */ /* 0x000fc40000010098 */
[C---:B------:R-:W-:Y:S02]  /*d7c0*/  FFMA.FTZ R153, -R151.reuse, R128, R157 ;  /* 0x0000008097997223 */ /* 0x040fe4000001019d */
[C---:B------:R-:W-:Y:S02]  /*d7d0*/  FMUL.FTZ R125, R206.reuse, UR35 ;  /* 0x00000023ce7d7c20 */ /* 0x040fe40008410000 */
[----:B------:R-:W-:Y:S02]  /*d7e0*/  FMUL.FTZ R157, R206, UR34 ;  /* 0x00000022ce9d7c20 */ /* 0x000fe40008410000 */
[C---:B------:R-:W-:Y:S02]  /*d7f0*/  FFMA.FTZ R128, R224.reuse, UR34, -R125 ;  /* 0x00000022e0807c23 */ /* 0x040fe4000801087d */
[----:B------:R-:W-:Y:S02]  /*d800*/  FFMA.FTZ R154, R224, UR35, R157 ;  /* 0x00000023e09a7c23 */ /* 0x000fe4000801009d */
[----:B------:R-:W-:-:S02]  /*d810*/  FMUL.FTZ R125, R151, R128 ;  /* 0x00000080977d7220 */ /* 0x000fc40000410000 */
[----:B------:R-:W-:Y:S02]  /*d820*/  FFMA.FTZ R128, -R151, R154, -RZ ;  /* 0x0000009a97807223 */ /* 0x000fe400000109ff */
[----:B------:R-:W-:Y:S02]  /*d830*/  FADD.FTZ R151, R39, R39 ;  /* 0x0000002727977221 */ /* 0x000fe40000010000 */
[----:B------:R-:W-:Y:S02]  /*d840*/  FMUL.FTZ R154, R205, UR34 ;  /* 0x00000022cd9a7c20 */ /* 0x000fe40008410000 */
[----:B------:R-:W-:Y:S02]  /*d850*/  FFMA.FTZ R153, -R151, R120, R153 ;  /* 0x0000007897997223 */ /* 0x000fe40000010199 */
[----:B------:R-:W-:Y:S02]  /*d860*/  FMUL.FTZ R120, R205, UR35 ;  /* 0x00000023cd787c20 */ /* 0x000fe40008410000 */
[----:B------:R-:W-:-:S02]  /*d870*/  FFMA.FTZ R154, R225, UR35, R154 ;  /* 0x00000023e19a7c23 */ /* 0x000fc4000801009a */
[----:B------:R-:W-:Y:S02]  /*d880*/  FFMA.FTZ R120, R225, UR34, -R120 ;  /* 0x00000022e1787c23 */ /* 0x000fe40008010878 */
[-C--:B------:R-:W-:Y:S02]  /*d890*/  FMUL.FTZ R159, R159, -R196.reuse ;  /* 0x800000c49f9f7220 */ /* 0x080fe40000410000 */
[----:B------:R-:W-:Y:S02]  /*d8a0*/  FFMA.FTZ R65, R160, R196, R65 ;  /* 0x000000c4a0417223 */ /* 0x000fe40000010041 */
[C---:B------:R-:W-:Y:S02]  /*d8b0*/  FFMA.FTZ R152, R151.reuse, R119, R152 ;  /* 0x0000007797987223 */ /* 0x040fe40000010098 */
[C---:B------:R-:W-:Y:S02]  /*d8c0*/  FMUL.FTZ R119, R151.reuse, R120 ;  /* 0x0000007897777220 */ /* 0x040fe40000410000 */
[----:B------:R-:W-:-:S02]  /*d8d0*/  FFMA.FTZ R120, -R151, R154, -RZ ;  /* 0x0000009a97787223 */ /* 0x000fc400000109ff */
[----:B------:R-:W-:Y:S02]  /*d8e0*/  FADD.FTZ R157, R38, R38 ;  /* 0x00000026269d7221 */ /* 0x000fe40000010000 */
[----:B------:R-:W-:Y:S02]  /*d8f0*/  FFMA.FTZ R160, R160, R64, -R159 ;  /* 0x00000040a0a07223 */ /* 0x000fe4000001089f */
[----:B------:R-:W-:Y:S02]  /*d900*/  FADD.FTZ R151, -R194, R65 ;  /* 0x00000041c2977221 */ /* 0x000fe40000010100 */
[----:B------:R-:W-:Y:S02]  /*d910*/  FFMA.FTZ R65, R157, R117, R152 ;  /* 0x000000759d417223 */ /* 0x000fe40000010098 */
[----:B------:R-:W-:Y:S02]  /*d920*/  FADD.FTZ R193, R193, R160 ;  /* 0x000000a0c1c17221 */ /* 0x000fe40000010000 */
[----:B------:R-:W-:-:S02]  /*d930*/  FMUL.FTZ R117, R161, -R151 ;  /* 0x80000097a1757220 */ /* 0x000fc40000410000 */
[-C--:B------:R-:W-:Y:S02]  /*d940*/  FMUL.FTZ R161, R161, -R193.reuse ;  /* 0x800000c1a1a17220 */ /* 0x080fe40000410000 */
[----:B------:R-:W-:Y:S02]  /*d950*/  FFMA.FTZ R117, R162, R193, -R117 ;  /* 0x000000c1a2757223 */ /* 0x000fe40000010875 */
[----:B------:R-:W-:Y:S02]  /*d960*/  FFMA.FTZ R154, -R157, R118, R153 ;  /* 0x000000769d9a7223 */ /* 0x000fe40000010199 */
[----:B------:R-:W-:Y:S02]  /*d970*/  FADD.FTZ R98, R98, R117 ;  /* 0x0000007562627221 */ /* 0x000fe40000010000 */
[----:B------:R-:W-:Y:S02]  /*d980*/  FMUL.FTZ R117, R204, UR35 ;  /* 0x00000023cc757c20 */ /* 0x000fe40008410000 */
[----:B------:R-:W-:-:S02]  /*d990*/  FFMA.FTZ R152, R162, R151, R161 ;  /* 0x00000097a2987223 */ /* 0x000fc400000100a1 */
[----:B------:R-:W-:Y:S02]  /*d9a0*/  FMUL.FTZ R153, R204, UR34 ;  /* 0x00000022cc997c20 */ /* 0x000fe40008410000 */
[C---:B------:R-:W-:Y:S02]  /*d9b0*/  FFMA.FTZ R118, R226.reuse, UR34, -R117 ;  /* 0x00000022e2767c23 */ /* 0x040fe40008010875 */
[----:B------:R-:W-:Y:S02]  /*d9c0*/  FFMA.FTZ R158, R226, UR35, R153 ;  /* 0x00000023e29e7c23 */ /* 0x000fe40008010099 */
[----:B------:R-:W-:Y:S02]  /*d9d0*/  FADD.FTZ R152, -R97, R152 ;  /* 0x0000009861987221 */ /* 0x000fe40000010100 */
[----:B------:R-:W-:Y:S02]  /*d9e0*/  FMUL.FTZ R97, R163, -R98 ;  /* 0x80000062a3617220 */ /* 0x000fe40000410000 */
[----:B------:R-:W-:-:S02]  /*d9f0*/  FMUL.FTZ R117, R157, R118 ;  /* 0x000000769d757220 */ /* 0x000fc40000410000 */
[----:B------:R-:W-:Y:S02]  /*da00*/  FFMA.FTZ R118, -R157, R158, -RZ ;  /* 0x0000009e9d767223 */ /* 0x000fe400000109ff */
[-C--:B------:R-:W-:Y:S02]  /*da10*/  FMUL.FTZ R163, R163, -R152.reuse ;  /* 0x80000098a3a37220 */ /* 0x080fe40000410000 */
[C---:B------:R-:W-:Y:S02]  /*da20*/  FFMA.FTZ R158, R164.reuse, R152, R97 ;  /* 0x00000098a49e7223 */ /* 0x040fe40000010061 */
[----:B------:R-:W-:Y:S02]  /*da30*/  FADD.FTZ R153, R37, R37 ;  /* 0x0000002525997221 */ /* 0x000fe40000010000 */
[----:B------:R-:W-:Y:S02]  /*da40*/  FFMA.FTZ R163, R164, R98, -R163 ;  /* 0x00000062a4a37223 */ /* 0x000fe400000108a3 */
[----:B------:R-:W-:-:S02]  /*da50*/  FADD.FTZ R99, -R99, R158 ;  /* 0x0000009e63637221 */ /* 0x000fc40000010100 */
[----:B------:R-:W-:Y:S02]  /*da60*/  FFMA.FTZ R158, R153, R112, R65 ;  /* 0x00000070999e7223 */ /* 0x000fe40000010041 */
[----:B------:R-:W-:Y:S02]  /*da70*/  FADD.FTZ R65, R100, R163 ;  /* 0x000000a364417221 */ /* 0x000fe40000010000 */
[----:B------:R-:W-:Y:S02]  /*da80*/  FMUL.FTZ R100, R165, -R99 ;  /* 0x80000063a5647220 */ /* 0x000fe40000410000 */
[----:B------:R-:W-:Y:S02]  /*da90*/  FFMA.FTZ R97, -R153, R109, R154 ;  /* 0x0000006d99617223 */ /* 0x000fe4000001019a */
[-C--:B------:R-:W-:Y:S02]  /*daa0*/  FMUL.FTZ R165, R165, -R65.reuse ;  /* 0x80000041a5a57220 */ /* 0x080fe40000410000 */
[----:B------:R-:W-:-:S02]  /*dab0*/  FFMA.FTZ R109, R166, R65, -R100 ;  /* 0x00000041a66d7223 */ /* 0x000fc40000010864 */
[----:B------:R-:W-:Y:S02]  /*dac0*/  FFMA.FTZ R112, R166, R99, R165 ;  /* 0x00000063a6707223 */ /* 0x000fe400000100a5 */
[----:B------:R-:W-:Y:S02]  /*dad0*/  FMUL.FTZ R154, R203, UR34 ;  /* 0x00000022cb9a7c20 */ /* 0x000fe40008410000 */
[----:B------:R-:W-:Y:S02]  /*dae0*/  FADD.FTZ R108, R108, R109 ;  /* 0x0000006d6c6c7221 */ /* 0x000fe40000010000 */
[----:B------:R-:W-:Y:S02]  /*daf0*/  FFMA.FTZ R154, R227, UR35, R154 ;  /* 0x00000023e39a7c23 */ /* 0x000fe4000801009a */
[----:B------:R-:W-:Y:S02]  /*db00*/  FADD.FTZ R112, -R105, R112 ;  /* 0x0000007069707221 */ /* 0x000fe40000010100 */
[----:B------:R-:W-:-:S02]  /*db10*/  FMUL.FTZ R105, R167, -R108 ;  /* 0x8000006ca7697220 */ /* 0x000fc40000410000 */
[----:B------:R-:W-:Y:S02]  /*db20*/  FFMA.FTZ R109, -R153, R154, -RZ ;  /* 0x0000009a996d7223 */ /* 0x000fe400000109ff */
[-C--:B------:R-:W-:Y:S02]  /*db30*/  FMUL.FTZ R167, R167, -R112.reuse ;  /* 0x80000070a7a77220 */ /* 0x080fe40000410000 */
[----:B------:R-:W-:Y:S02]  /*db40*/  FFMA.FTZ R154, R168, R112, R105 ;  /* 0x00000070a89a7223 */ /* 0x000fe40000010069 */
[----:B------:R-:W-:Y:S02]  /*db50*/  FADD.FTZ R162, R36, R36 ;  /* 0x0000002424a27221 */ /* 0x000fe40000010000 */
[----:B------:R-:W-:Y:S02]  /*db60*/  FFMA.FTZ R167, R168, R108, -R167 ;  /* 0x0000006ca8a77223 */ /* 0x000fe400000108a7 */
[----:B------:R-:W-:-:S02]  /*db70*/  FADD.FTZ R113, -R113, R154 ;  /* 0x0000009a71717221 */ /* 0x000fc40000010100 */
[C---:B------:R-:W-:Y:S02]  /*db80*/  FFMA.FTZ R160, R162.reuse, R103, R158 ;  /* 0x00000067a2a07223 */ /* 0x040fe4000001009e */
[----:B------:R-:W-:Y:S02]  /*db90*/  FMUL.FTZ R100, R203, UR35 ;  /* 0x00000023cb647c20 */ /* 0x000fe40008410000 */
[----:B------:R-:W-:Y:S02]  /*dba0*/  FFMA.FTZ R103, -R162, R104, R97 ;  /* 0x00000068a2677223 */ /* 0x000fe40000010161 */
[----:B------:R-:W-:Y:S02]  /*dbb0*/  FADD.FTZ R97, R114, R167 ;  /* 0x000000a772617221 */ /* 0x000fe40000010000 */
[----:B------:R-:W-:Y:S02]  /*dbc0*/  FMUL.FTZ R104, R169, -R113 ;  /* 0x80000071a9687220 */ /* 0x000fe40000410000 */
[----:B------:R-:W-:-:S02]  /*dbd0*/  FFMA.FTZ R100, R227, UR34, -R100 ;  /* 0x00000022e3647c23 */ /* 0x000fc40008010864 */
[-C--:B------:R-:W-:Y:S02]  /*dbe0*/  FFMA.FTZ R105, R170, R97.reuse, -R104 ;  /* 0x00000061aa697223 */ /* 0x080fe40000010868 */
[----:B------:R-:W-:Y:S02]  /*dbf0*/  FMUL.FTZ R169, R169, -R97 ;  /* 0x80000061a9a97220 */ /* 0x000fe40000410000 */
[----:B------:R-:W-:Y:S02]  /*dc00*/  FMUL.FTZ R100, R153, R100 ;  /* 0x0000006499647220 */ /* 0x000fe40000410000 */
[----:B------:R-:W-:Y:S02]  /*dc10*/  FADD.FTZ R116, R116, R105 ;  /* 0x0000006974747221 */ /* 0x000fe40000010000 */
[C---:B------:R-:W-:Y:S02]  /*dc20*/  FMUL.FTZ R153, R202.reuse, UR34 ;  /* 0x00000022ca997c20 */ /* 0x040fe40008410000 */
[----:B------:R-:W-:-:S02]  /*dc30*/  FMUL.FTZ R105, R202, UR35 ;  /* 0x00000023ca697c20 */ /* 0x000fc40008410000 */
[----:B------:R-:W-:Y:S02]  /*dc40*/  FFMA.FTZ R104, R170, R113, R169 ;  /* 0x00000071aa687223 */ /* 0x000fe400000100a9 */
[C---:B------:R-:W-:Y:S02]  /*dc50*/  FFMA.FTZ R153, R228.reuse, UR35, R153 ;  /* 0x00000023e4997c23 */ /* 0x040fe40008010099 */
[----:B------:R-:W-:Y:S02]  /*dc60*/  FFMA.FTZ R105, R228, UR34, -R105 ;  /* 0x00000022e4697c23 */ /* 0x000fe40008010869 */
[----:B------:R-:W-:Y:S02]  /*dc70*/  FADD.FTZ R104, -R115, R104 ;  /* 0x0000006873687221 */ /* 0x000fe40000010100 */
[C---:B------:R-:W-:Y:S02]  /*dc80*/  FFMA.FTZ R158, -R162.reuse, R153, -RZ ;  /* 0x00000099a29e7223 */ /* 0x040fe400000109ff */
[----:B------:R-:W-:-:S02]  /*dc90*/  FMUL.FTZ R154, R162, R105 ;  /* 0x00000069a29a7220 */ /* 0x000fc40000410000 */
[----:B------:R-:W-:Y:S02]  /*dca0*/  FADD.FTZ R153, R35, R35 ;  /* 0x0000002323997221 */ /* 0x000fe40000010000 */
[C---:B------:R-:W-:Y:S02]  /*dcb0*/  FMUL.FTZ R105, R171.reuse, -R104 ;  /* 0x80000068ab697220 */ /* 0x040fe40000410000 */
[-C--:B------:R-:W-:Y:S02]  /*dcc0*/  FMUL.FTZ R171, R171, -R116.reuse ;  /* 0x80000074abab7220 */ /* 0x080fe40000410000 */
[----:B------:R-:W-:Y:S02]  /*dcd0*/  FFMA.FTZ R114, R153, R101, R160 ;  /* 0x0000006599727223 */ /* 0x000fe400000100a0 */
[C---:B------:R-:W-:Y:S02]  /*dce0*/  FFMA.FTZ R101, R172.reuse, R116, -R105 ;  /* 0x00000074ac657223 */ /* 0x040fe40000010869 */
[----:B------:R-:W-:-:S02]  /*dcf0*/  FFMA.FTZ R172, R172, R104, R171 ;  /* 0x00000068acac7223 */ /* 0x000fc400000100ab */
[----:B------:R-:W-:Y:S02]  /*dd00*/  FFMA.FTZ R164, -R153, R102, R103 ;  /* 0x0000006699a47223 */ /* 0x000fe40000010167 */
[----:B------:R-:W-:Y:S02]  /*dd10*/  FMUL.FTZ R102, R214, UR35 ;  /* 0x00000023d6667c20 */ /* 0x000fe40008410000 */
[----:B------:R-:W-:Y:S02]  /*dd20*/  FADD.FTZ R121, -R121, R172 ;  /* 0x000000ac79797221 */ /* 0x000fe40000010100 */
[----:B------:R-:W-:Y:S02]  /*dd30*/  FADD.FTZ R101, R122, R101 ;  /* 0x000000657a657221 */ /* 0x000fe40000010000 */
[----:B------:R-:W-:Y:S02]  /*dd40*/  FFMA.FTZ R122, R229, UR34, -R102 ;  /* 0x00000022e57a7c23 */ /* 0x000fe40008010866 */
[----:B------:R-:W-:-:S02]  /*dd50*/  FMUL.FTZ R102, R173, -R121 ;  /* 0x80000079ad667220 */ /* 0x000fc40000410000 */
[-C--:B------:R-:W-:Y:S02]  /*dd60*/  FMUL.FTZ R173, R173, -R101.reuse ;  /* 0x80000065adad7220 */ /* 0x080fe40000410000 */
[C---:B------:R-:W-:Y:S02]  /*dd70*/  FFMA.FTZ R103, R174.reuse, R101, -R102 ;  /* 0x00000065ae677223 */ /* 0x040fe40000010866 */
[----:B------:R-:W-:Y:S02]  /*dd80*/  FFMA.FTZ R102, R174, R121, R173 ;  /* 0x00000079ae667223 */ /* 0x000fe400000100ad */
[----:B------:R-:W-:Y:S02]  /*dd90*/  FADD.FTZ R124, R124, R103 ;  /* 0x000000677c7c7221 */ /* 0x000fe40000010000 */
[----:B------:R-:W-:Y:S02]  /*dda0*/  FMUL.FTZ R103, R213, UR35 ;  /* 0x00000023d5677c20 */ /* 0x000fe40008410000 */
[----:B------:R-:W-:-:S02]  /*ddb0*/  FADD.FTZ R115, R34, R34 ;  /* 0x0000002222737221 */ /* 0x000fc40000010000 */
[----:B------:R-:W-:Y:S02]  /*ddc0*/  FFMA.FTZ R103, R230, UR34, -R103 ;  /* 0x00000022e6677c23 */ /* 0x000fe40008010867 */
[----:B------:R-:W-:Y:S01]  /*ddd0*/  FADD.FTZ R102, -R123, R102 ;  /* 0x000000667b667221 */ /* 0x000fe20000010100 */
[----:B------:R-:W-:Y:S01]  /*dde0*/  SHF.L.U32 R123, R96, 0x5, RZ ;  /* 0x00000005607b7819 */ /* 0x000fe200000006ff */
[----:B------:R-:W-:Y:S02]  /*ddf0*/  FMUL.FTZ R160, R214, UR34 ;  /* 0x00000022d6a07c20 */ /* 0x000fe40008410000 */
[----:B------:R-:W-:Y:S02]  /*de00*/  FMUL.FTZ R162, R115, R103 ;  /* 0x0000006773a27220 */ /* 0x000fe40000410000 */
[----:B------:R-:W-:Y:S02]  /*de10*/  FMUL.FTZ R103, R175, -R102 ;  /* 0x80000066af677220 */ /* 0x000fe40000410000 */
[----:B------:R-:W-:-:S02]  /*de20*/  FFMA.FTZ R160, R229, UR35, R160 ;  /* 0x00000023e5a07c23 */ /* 0x000fc400080100a0 */
[-C--:B------:R-:W-:Y:S02]  /*de30*/  FMUL.FTZ R175, R175, -R124.reuse ;  /* 0x8000007cafaf7220 */ /* 0x080fe40000410000 */
[C---:B------:R-:W-:Y:S02]  /*de40*/  FFMA.FTZ R103, R176.reuse, R124, -R103 ;  /* 0x0000007cb0677223 */ /* 0x040fe40000010867 */
[C---:B------:R-:W-:Y:S02]  /*de50*/  FMUL.FTZ R122, R153.reuse, R122 ;  /* 0x0000007a997a7220 */ /* 0x040fe40000410000 */
[----:B------:R-:W-:Y:S01]  /*de60*/  FFMA.FTZ R160, -R153, R160, -RZ ;  /* 0x000000a099a07223 */ /* 0x000fe200000109ff */
[----:B------:R-:W-:Y:S01]  /*de70*/  MOV R153, UR7 ;  /* 0x0000000700997c02 */ /* 0x000fe20008000f00 */
[----:B------:R-:W-:Y:S02]  /*de80*/  FFMA.FTZ R176, R176, R102, R175 ;  /* 0x00000066b0b07223 */ /* 0x000fe400000100af */
[----:B------:R-:W-:-:S02]  /*de90*/  FADD.FTZ R103, R132, R103 ;  /* 0x0000006784677221 */ /* 0x000fc40000010000 */
[----:B------:R0:W-:Y:S01]  /*dea0*/  @!P0 STS.128 [R153.X16+0x4be0], R60 ;  /* 0x004be03c99008388 */ /* 0x0001e2000000cc00 */
[----:B------:R-:W-:Y:S02]  /*deb0*/  FADD.FTZ R131, -R131, R176 ;  /* 0x000000b083837221 */ /* 0x000fe40000010100 */
[----:B------:R-:W-:Y:S02]  /*dec0*/  FMUL.FTZ R105, R213, UR34 ;  /* 0x00000022d5697c20 */ /* 0x000fe40008410000 */
[----:B------:R-:W-:Y:S02]  /*ded0*/  FFMA.FTZ R135, R115, R135, R114 ;  /* 0x0000008773877223 */ /* 0x000fe40000010072 */
[----:B------:R-:W-:Y:S01]  /*dee0*/  FFMA.FTZ R114, R230, UR35, R105 ;  /* 0x00000023e6727c23 */ /* 0x000fe20008010069 */
[----:B------:R-:W-:Y:S01]  /*def0*/  LEA.HI.SX32 R105, R123, R123, 0x1b ;  /* 0x0000007b7b697211 */ /* 0x000fe200078fdaff */
[C---:B------:R-:W-:Y:S02]  /*df00*/  FFMA.FTZ R189, -R115.reuse, R189, R164 ;  /* 0x000000bd73bd7223 */ /* 0x040fe400000101a4 */
[----:B------:R-:W-:-:S02]  /*df10*/  FFMA.FTZ R114, -R115, R114, -RZ ;  /* 0x0000007273727223 */ /* 0x000fc400000109ff */
[----:B------:R-:W-:Y:S01]  /*df20*/  STS [R105.X4+0x1088], R67 ;  /* 0x0010884369007388 */ /* 0x000fe20000004800 */
[----:B------:R-:W-:Y:S02]  /*df30*/  FMUL.FTZ R190, R127, UR34 ;  /* 0x000000227fbe7c20 */ /* 0x000fe40008410000 */
[C---:B0-----:R-:W-:Y:S01]  /*df40*/  FMUL.FTZ R60, R177.reuse, -R103 ;  /* 0x80000067b13c7220 */ /* 0x041fe20000410000 */
[----:B------:R-:W-:Y:S01]  /*df50*/  STS [R105.X4+0x1090], R69 ;  /* 0x0010904569007388 */ /* 0x000fe20000004800 */
[-C--:B------:R-:W-:Y:S02]  /*df60*/  FMUL.FTZ R177, R177, -R131.reuse ;  /* 0x80000083b1b17220 */ /* 0x080fe40000410000 */
[C---:B------:R-:W-:Y:S01]  /*df70*/  FFMA.FTZ R60, R178.reuse, R131, R60 ;  /* 0x00000083b23c7223 */ /* 0x040fe2000001003c */
[----:B------:R0:W-:Y:S01]  /*df80*/  STS [R105.X4+0x10a0], R71 ;  /* 0x0010a04769007388 */ /* 0x0001e20000004800 */
[----:B------:R-:W-:Y:S02]  /*df90*/  FFMA.FTZ R177, R178, R103, -R177 ;  /* 0x00000067b2b17223 */ /* 0x000fe400000108b1 */
[----:B------:R-:W-:Y:S01]  /*dfa0*/  FADD.FTZ R60, -R133, R60 ;  /* 0x0000003c853c7221 */ /* 0x000fe20000010100 */
[----:B------:R1:W-:Y:S01]  /*dfb0*/  STS [R105.X4+0x10dc], R109 ;  /* 0x0010dc6d69007388 */ /* 0x0003e20000004800 */
[----:B------:R-:W-:-:S02]  /*dfc0*/  FADD.FTZ R134, R134, R177 ;  /* 0x000000b186867221 */ /* 0x000fc40000010000 */
[C---:B------:R-:W-:Y:S01]  /*dfd0*/  FMUL.FTZ R61, R179.reuse, -R60 ;  /* 0x8000003cb33d7220 */ /* 0x040fe20000410000 */
[----:B------:R2:W-:Y:S01]  /*dfe0*/  STS [R105.X4+0x1080], R66 ;  /* 0x0010804269007388 */ /* 0x0005e20000004800 */
[-C--:B------:R-:W-:Y:S01]  /*dff0*/  FMUL.FTZ R179, R179, -R134.reuse ;  /* 0x80000086b3b37220 */ /* 0x080fe20000410000 */
[----:B0-----:R-:W-:Y:S01]  /*e000*/  PRMT R71, RZ, 0x5410, R77 ;  /* 0x00005410ff477816 */ /* 0x001fe2000000004d */
[C---:B------:R-:W-:Y:S01]  /*e010*/  FFMA.FTZ R61, R180.reuse, R134, -R61 ;  /* 0x00000086b43d7223 */ /* 0x040fe2000001083d */
[----:B------:R0:W-:Y:S01]  /*e020*/  STS [R105.X4+0x10d8], R100 ;  /* 0x0010d86469007388 */ /* 0x0001e20000004800 */
[----:B------:R-:W-:Y:S02]  /*e030*/  FFMA.FTZ R180, R180, R60, R179 ;  /* 0x0000003cb4b47223 */ /* 0x000fe400000100b3 */
[----:B------:R-:W-:Y:S01]  /*e040*/  FADD.FTZ R67, R140, R61 ;  /* 0x0000003d8c437221 */ /* 0x000fe20000010000 */
[----:B------:R-:W-:Y:S01]  /*e050*/  STS [R105.X4+0x10d4], R118 ;  /* 0x0010d47669007388 */ /* 0x000fe20000004800 */
[----:B------:R-:W-:-:S02]  /*e060*/  FADD.FTZ R139, -R139, R180 ;  /* 0x000000b48b8b7221 */ /* 0x000fc40000010100 */
[C---:B------:R-:W-:Y:S01]  /*e070*/  FMUL.FTZ R61, R181.reuse, -R67 ;  /* 0x80000043b53d7220 */ /* 0x040fe20000410000 */
[----:B------:R-:W-:Y:S01]  /*e080*/  STS [R105.X4+0x10a8], R110 ;  /* 0x0010a86e69007388 */ /* 0x000fe20000004800 */
[-C--:B------:R-:W-:Y:S02]  /*e090*/  FMUL.FTZ R181, R181, -R139.reuse ;  /* 0x8000008bb5b57220 */ /* 0x080fe40000410000 */
[C---:B------:R-:W-:Y:S01]  /*e0a0*/  FFMA.FTZ R62, R182.reuse, R139, R61 ;  /* 0x0000008bb63e7223 */ /* 0x040fe2000001003d */
[----:B------:R-:W-:Y:S01]  /*e0b0*/  STS [R105.X4+0x10b4], R136 ;  /* 0x0010b48869007388 */ /* 0x000fe20000004800 */
[----:B------:R-:W-:Y:S02]  /*e0c0*/  FFMA.FTZ R181, R182, R67, -R181 ;  /* 0x00000043b6b57223 */ /* 0x000fe400000108b5 */
[----:B------:R-:W-:Y:S01]  /*e0d0*/  FADD.FTZ R62, -R141, R62 ;  /* 0x0000003e8d3e7221 */ /* 0x000fe20000010100 */
[----:B------:R-:W-:Y:S01]  /*e0e0*/  STS [R105.X4+0x10d0], R117 ;  /* 0x0010d07569007388 */ /* 0x000fe20000004800 */
[----:B------:R-:W-:-:S02]  /*e0f0*/  FADD.FTZ R142, R142, R181 ;  /* 0x000000b58e8e7221 */ /* 0x000fc40000010000 */
[C---:B------:R-:W-:Y:S01]  /*e100*/  FMUL.FTZ R61, R183.reuse, -R62 ;  /* 0x8000003eb73d7220 */ /* 0x040fe20000410000 */
[----:B------:R-:W-:Y:S01]  /*e110*/  STS [R105.X4+0x1098], R70 ;  /* 0x0010984669007388 */ /* 0x000fe20000004800 */
[-C--:B------:R-:W-:Y:S02]  /*e120*/  FMUL.FTZ R183, R183, -R142.reuse ;  /* 0x8000008eb7b77220 */ /* 0x080fe40000410000 */
[C---:B------:R-:W-:Y:S01]  /*e130*/  FFMA.FTZ R61, R184.reuse, R142, -R61 ;  /* 0x0000008eb83d7223 */ /* 0x040fe2000001083d */
[----:B------:R-:W-:Y:S01]  /*e140*/  STS [R105.X4+0x10cc], R120 ;  /* 0x0010cc7869007388 */ /* 0x000fe20000004800 */
[----:B------:R-:W-:Y:S02]  /*e150*/  FFMA.FTZ R184, R184, R62, R183 ;  /* 0x0000003eb8b87223 */ /* 0x000fe400000100b7 */
[----:B------:R-:W-:Y:S01]  /*e160*/  FADD.FTZ R69, R148, R61 ;  /* 0x0000003d94457221 */ /* 0x000fe20000010000 */
[----:B------:R-:W-:Y:S01]  /*e170*/  STS [R105.X4+0x10a4], R144 ;  /* 0x0010a49069007388 */ /* 0x000fe20000004800 */
[----:B------:R-:W-:-:S02]  /*e180*/  FMUL.FTZ R61, R64, UR43 ;  /* 0x0000002b403d7c20 */ /* 0x000fc40008410000 */
[C---:B------:R-:W-:Y:S01]  /*e190*/  FMUL.FTZ R63, R196.reuse, UR43 ;  /* 0x0000002bc43f7c20 */ /* 0x040fe20008410000 */
[----:B------:R3:W-:Y:S01]  /*e1a0*/  STS [R105.X4+0x10b0], R111 ;  /* 0x0010b06f69007388 */ /* 0x0007e20000004800 */
[----:B-1----:R-:W-:Y:S02]  /*e1b0*/  FFMA.FTZ R109, R196, UR44, -R61 ;  /* 0x0000002cc46d7c23 */ /* 0x002fe4000801083d */
[----:B------:R-:W-:Y:S01]  /*e1c0*/  FADD.FTZ R147, -R147, R184 ;  /* 0x000000b893937221 */ /* 0x000fe20000010100 */
[----:B------:R1:W-:Y:S01]  /*e1d0*/  STS [R105.X4+0x10c4], R128 ;  /* 0x0010c48069007388 */ /* 0x0003e20000004800 */
[----:B--2---:R-:W-:Y:S02]  /*e1e0*/  FFMA.FTZ R66, R71, -R49, R212 ;  /* 0x8000003147427223 */ /* 0x004fe400000100d4 */
[----:B------:R-:W-:Y:S01]  /*e1f0*/  FFMA.FTZ R63, R64, UR44, R63 ;  /* 0x0000002c403f7c23 */ /* 0x000fe2000801003f */
[----:B------:R2:W-:Y:S01]  /*e200*/  STS [R105.X4+0x10c0], R125 ;  /* 0x0010c07d69007388 */ /* 0x0005e20000004800 */
[----:B0-----:R-:W-:Y:S01]  /*e210*/  FMUL.FTZ R100, R232, R109 ;  /* 0x0000006de8647220 */ /* 0x001fe20000410000 */
[----:B---3--:R-:W-:Y:S01]  /*e220*/  PRMT R111, RZ, 0x5410, R92 ;  /* 0x00005410ff6f7816 */ /* 0x008fe2000000005c */
[----:B------:R-:W-:Y:S01]  /*e230*/  FMUL.FTZ R61, R185, -R147 ;  /* 0x80000093b93d7220 */ /* 0x000fe20000410000 */
[----:B------:R0:W-:Y:S01]  /*e240*/  STS [R105.X4+0x10c8], R119 ;  /* 0x0010c87769007388 */ /* 0x0001e20000004800 */
[----:B------:R-:W-:-:S02]  /*e250*/  FMUL.FTZ R118, R193, UR43 ;  /* 0x0000002bc1767c20 */ /* 0x000fc40008410000 */
[----:B------:R-:W-:Y:S01]  /*e260*/  FMUL.FTZ R185, R185, -R69 ;  /* 0x80000045b9b97220 */ /* 0x000fe20000410000 */
[----:B------:R3:W-:Y:S01]  /*e270*/  STS [R105.X4+0x10e8], R122 ;  /* 0x0010e87a69007388 */ /* 0x0007e20000004800 */
[----:B------:R-:W-:Y:S01]  /*e280*/  FFMA.FTZ R100, R66, R63, R100 ;  /* 0x0000003f42647223 */ /* 0x000fe20000010064 */
[----:B------:R-:W-:Y:S01]  /*e290*/  PRMT R63, RZ, 0x5410, R78 ;  /* 0x00005410ff3f7816 */ /* 0x000fe2000000004e */
[C---:B------:R-:W-:Y:S01]  /*e2a0*/  FMUL.FTZ R110, R151.reuse, UR43 ;  /* 0x0000002b976e7c20 */ /* 0x040fe20008410000 */
[----:B------:R4:W-:Y:S01]  /*e2b0*/  STS [R105.X4+0x10bc], R130 ;  /* 0x0010bc8269007388 */ /* 0x0009e20000004800 */
[----:B------:R-:W-:Y:S02]  /*e2c0*/  FFMA.FTZ R118, R151, UR44, -R118 ;  /* 0x0000002c97767c23 */ /* 0x000fe40008010876 */
[C---:B------:R-:W-:Y:S01]  /*e2d0*/  FFMA.FTZ R136, R186.reuse, R147, R185 ;  /* 0x00000093ba887223 */ /* 0x040fe200000100b9 */
[----:B------:R5:W-:Y:S01]  /*e2e0*/  STS [R105.X4+0x109c], R146 ;  /* 0x00109c9269007388 */ /* 0x000be20000004800 */
[----:B------:R-:W-:-:S02]  /*e2f0*/  FFMA.FTZ R61, R186, R69, -R61 ;  /* 0x00000045ba3d7223 */ /* 0x000fc4000001083d */
[----:B------:R-:W-:Y:S01]  /*e300*/  FFMA.FTZ R117, R63, -R50, R230 ;  /* 0x800000323f757223 */ /* 0x000fe200000100e6 */
[----:B------:R0:W-:Y:S01]  /*e310*/  STS [R105.X4+0x10e4], R158 ;  /* 0x0010e49e69007388 */ /* 0x0001e20000004800 */
[----:B------:R-:W-:Y:S02]  /*e320*/  FFMA.FTZ R110, R193, UR44, R110 ;  /* 0x0000002cc16e7c23 */ /* 0x000fe4000801006e */
[----:B------:R-:W-:Y:S01]  /*e330*/  FMUL.FTZ R118, R213, R118 ;  /* 0x00000076d5767220 */ /* 0x000fe20000410000 */
[----:B------:R0:W-:Y:S01]  /*e340*/  STS [R105.X4+0x10b8], R129 ;  /* 0x0010b88169007388 */ /* 0x0001e20000004800 */
[----:B------:R-:W-:Y:S02]  /*e350*/  FADD.FTZ R136, -R149, R136 ;  /* 0x0000008895887221 */ /* 0x000fe40000010100 */
[----:B------:R-:W-:Y:S01]  /*e360*/  FADD.FTZ R150, R150, R61 ;  /* 0x0000003d96967221 */ /* 0x000fe20000010000 */
[----:B------:R0:W-:Y:S01]  /*e370*/  STS [R105.X4+0x1084], R137 ;  /* 0x0010848969007388 */ /* 0x0001e20000004800 */
[----:B------:R-:W-:Y:S01]  /*e380*/  FFMA.FTZ R110, R117, R110, R118 ;  /* 0x0000006e756e7223 */ /* 0x000fe20000010076 */
[----:B------:R-:W-:Y:S01]  /*e390*/  PRMT R118, RZ, 0x5410, R79 ;  /* 0x00005410ff767816 */ /* 0x000fe2000000004f */
[C---:B------:R-:W-:Y:S01]  /*e3a0*/  FMUL.FTZ R61, R187.reuse, -R136 ;  /* 0x80000088bb3d7220 */ /* 0x040fe20000410000 */
[----:B------:R-:W-:Y:S01]  /*e3b0*/  STS [R105.X4+0x10ac], R138 ;  /* 0x0010ac8a69007388 */ /* 0x000fe20000004800 */
[----:B------:R-:W-:-:S02]  /*e3c0*/  FMUL.FTZ R187, R187, -R150 ;  /* 0x80000096bbbb7220 */ /* 0x000fc40000410000 */
[----:B------:R-:W-:Y:S01]  /*e3d0*/  FFMA.FTZ R110, R63, R193, R110 ;  /* 0x000000c13f6e7223 */ /* 0x000fe2000001006e */
[----:B------:R-:W-:Y:S01]  /*e3e0*/  STS [R105.X4+0x1094], R145 ;  /* 0x0010949169007388 */ /* 0x000fe20000004800 */
[----:B------:R-:W-:Y:S02]  /*e3f0*/  FFMA.FTZ R61, R188, R150, -R61 ;  /* 0x00000096bc3d7223 */ /* 0x000fe4000001083d */
[----:B------:R-:W-:Y:S01]  /*e400*/  FMUL.FTZ R63, R98, UR43 ;  /* 0x0000002b623f7c20 */ /* 0x000fe20008410000 */
[----:B------:R-:W-:Y:S01]  /*e410*/  STS [R105.X4+0x10e0], R154 ;  /* 0x0010e09a69007388 */ /* 0x000fe20000004800 */
[----:B------:R-:W-:Y:S02]  /*e420*/  FMUL.FTZ R70, R193, R50 ;  /* 0x00000032c1467220 */ /* 0x000fe40000410000 */
[----:B------:R-:W-:Y:S01]  /*e430*/  FFMA.FTZ R188, R188, R136, R187 ;  /* 0x00000088bcbc7223 */ /* 0x000fe200000100bb */
[----:B------:R-:W-:Y:S01]  /*e440*/  STS [R105.X4+0x10ec], R160 ;  /* 0x0010eca069007388 */ /* 0x000fe20000004800 */
[----:B------:R-:W-:-:S02]  /*e450*/  FADD.FTZ R109, R156, R61 ;  /* 0x0000003d9c6d7221 */ /* 0x000fc40000010000 */
[----:B------:R-:W-:Y:S01]  /*e460*/  FFMA.FTZ R63, R152, UR44, -R63 ;  /* 0x0000002c983f7c23 */ /* 0x000fe2000801083f */
[----:B------:R-:W-:Y:S01]  /*e470*/  STS [R105.X4+0x10f0], R162 ;  /* 0x0010f0a269007388 */ /* 0x000fe20000004800 */
[----:B------:R-:W-:Y:S02]  /*e480*/  FMUL.FTZ R120, R151, R50 ;  /* 0x0000003297787220 */ /* 0x000fe40000410000 */
[----:B------:R-:W-:Y:S01]  /*e490*/  FMUL.FTZ R115, R213, R70 ;  /* 0x00000046d5737220 */ /* 0x000fe20000410000 */
[----:B------:R-:W-:Y:S01]  /*e4a0*/  STS [R105.X4+0x10f4], R114 ;  /* 0x0010f47269007388 */ /* 0x000fe20000004800 */
[----:B------:R-:W-:Y:S02]  /*e4b0*/  FADD.FTZ R61, -R155, R188 ;  /* 0x000000bc9b3d7221 */ /* 0x000fe40000010100 */
[----:B------:R-:W-:Y:S02]  /*e4c0*/  FMUL.FTZ R144, R214, R63 ;  /* 0x0000003fd6907220 */ /* 0x000fe40000410000 */
[----:B------:R-:W-:-:S02]  /*e4d0*/  FMUL.FTZ R213, R213, R120 ;  /* 0x00000078d5d57220 */ /* 0x000fc40000410000 */
[----:B------:R-:W-:Y:S01]  /*e4e0*/  FFMA.FTZ R115, R117, R120, -R115 ;  /* 0x0000007875737223 */ /* 0x000fe20000010873 */
[----:B------:R-:W-:Y:S01]  /*e4f0*/  PRMT R120, RZ, 0x5410, R91 ;  /* 0x00005410ff787816 */ /* 0x000fe2000000005b */
[-C--:B------:R-:W-:Y:S02]  /*e500*/  FMUL.FTZ R63, R61, R76.reuse ;  /* 0x0000004c3d3f7220 */ /* 0x080fe40000410000 */
[----:B-1----:R-:W-:Y:S02]  /*e510*/  FMUL.FTZ R128, R136, R75 ;  /* 0x0000004b88807220 */ /* 0x002fe40000410000 */
[-C--:B------:R-:W-:Y:S02]  /*e520*/  FFMA.FTZ R218, R111, -R76.reuse, R218 ;  /* 0x8000004c6fda7223 */ /* 0x080fe400000100da */
[----:B--2---:R-:W-:Y:S02]  /*e530*/  FMUL.FTZ R125, R109, R76 ;  /* 0x0000004c6d7d7220 */ /* 0x004fe40000410000 */
[----:B0-----:R-:W-:-:S02]  /*e540*/  FMUL.FTZ R119, R215, R63 ;  /* 0x0000003fd7777220 */ /* 0x001fc40000410000 */
[----:B------:R-:W-:Y:S02]  /*e550*/  FFMA.FTZ R190, R217, UR35, R190 ;  /* 0x00000023d9be7c23 */ /* 0x000fe400080100be */
[-C--:B------:R-:W-:Y:S02]  /*e560*/  FFMA.FTZ R217, R120, -R75.reuse, R217 ;  /* 0x8000004b78d97223 */ /* 0x080fe400000100d9 */
[----:B---3--:R-:W-:Y:S02]  /*e570*/  FMUL.FTZ R122, R150, R75 ;  /* 0x0000004b967a7220 */ /* 0x008fe40000410000 */
[----:B------:R-:W-:Y:S02]  /*e580*/  FMUL.FTZ R123, R127, R128 ;  /* 0x000000807f7b7220 */ /* 0x000fe40000410000 */
[----:B------:R-:W-:Y:S02]  /*e590*/  FFMA.FTZ R119, R218, R125, R119 ;  /* 0x0000007dda777223 */ /* 0x000fe40000010077 */
[----:B----4-:R-:W-:-:S02]  /*e5a0*/  FFMA.FTZ R130, R217, R122, R123 ;  /* 0x0000007ad9827223 */ /* 0x010fc4000001007b */
[----:B-----5:R-:W-:Y:S02]  /*e5b0*/  FMUL.FTZ R146, R152, R51 ;  /* 0x0000003398927220 */ /* 0x020fe40000410000 */
[----:B------:R-:W-:Y:S02]  /*e5c0*/  FMUL.FTZ R123, R215, R125 ;  /* 0x0000007dd77b7220 */ /* 0x000fe40000410000 */
[----:B------:R-:W-:Y:S02]  /*e5d0*/  FADD.FTZ R119, RZ, R119 ;  /* 0x00000077ff777221 */ /* 0x000fe40000010000 */
[-C--:B------:R-:W-:Y:S02]  /*e5e0*/  FMUL.FTZ R158, R98, R51.reuse ;  /* 0x00000033629e7220 */ /* 0x080fe40000410000 */
[----:B------:R-:W-:Y:S02]  /*e5f0*/  FFMA.FTZ R229, R118, -R51, R229 ;  /* 0x8000003376e57223 */ /* 0x000fe400000100e5 */
[----:B------:R-:W-:-:S02]  /*e600*/  FMUL.FTZ R129, R214, R146 ;  /* 0x00000092d6817220 */ /* 0x000fc40000410000 */
[----:B------:R-:W-:Y:S01]  /*e610*/  FFMA.FTZ R63, R218, R63, -R123 ;  /* 0x0000003fda3f7223 */ /* 0x000fe2000001087b */
[----:B------:R-:W-:Y:S01]  /*e620*/  PRMT R123, RZ, 0x5410, R90 ;  /* 0x00005410ff7b7816 */ /* 0x000fe2000000005a */
[----:B------:R-:W-:Y:S02]  /*e630*/  FADD.FTZ R130, R119, R130 ;  /* 0x0000008277827221 */ /* 0x000fe40000010000 */
[----:B------:R-:W-:Y:S02]  /*e640*/  FMUL.FTZ R119, R69, R74 ;  /* 0x0000004a45777220 */ /* 0x000fe40000410000 */
[----:B------:R-:W-:Y:S02]  /*e650*/  FADD.FTZ R19, R158, R19 ;  /* 0x000000139e137221 */ /* 0x000fe40000010000 */
[-C--:B------:R-:W-:Y:S02]  /*e660*/  FMUL.FTZ R214, R214, R158.reuse ;  /* 0x0000009ed6d67220 */ /* 0x080fe40000410000 */
[----:B------:R-:W-:-:S02]  /*e670*/  FFMA.FTZ R158, R229, R158, R129 ;  /* 0x0000009ee59e7223 */ /* 0x000fc40000010081 */
[----:B------:R-:W-:Y:S02]  /*e680*/  FMUL.FTZ R129, R127, R122 ;  /* 0x0000007a7f817220 */ /* 0x000fe40000410000 */
[-C--:B------:R-:W-:Y:S02]  /*e690*/  FFMA.FTZ R216, R123, -R74.reuse, R216 ;  /* 0x8000004a7bd87223 */ /* 0x080fe400000100d8 */
[----:B------:R-:W-:Y:S02]  /*e6a0*/  FMUL.FTZ R133, R147, R74 ;  /* 0x0000004a93857220 */ /* 0x000fe40000410000 */
[----:B------:R-:W-:Y:S02]  /*e6b0*/  FMUL.FTZ R132, R126, R119 ;  /* 0x000000777e847220 */ /* 0x000fe40000410000 */
[----:B------:R-:W-:Y:S01]  /*e6c0*/  FFMA.FTZ R128, R217, R128, -R129 ;  /* 0x00000080d9807223 */ /* 0x000fe20000010881 */
[----:B------:R-:W-:Y:S01]  /*e6d0*/  PRMT R129, RZ, 0x5410, R89 ;  /* 0x00005410ff817816 */ /* 0x000fe20000000059 */
[----:B------:R-:W-:-:S02]  /*e6e0*/  FADD.FTZ R63, RZ, R63 ;  /* 0x0000003fff3f7221 */ /* 0x000fc40000010000 */
[-C--:B------:R-:W-:Y:S02]  /*e6f0*/  FFMA.FTZ R132, R216, R133.reuse, -R132 ;  /* 0x00000085d8847223 */ /* 0x080fe40000010884 */
[----:B------:R-:W-:Y:S02]  /*e700*/  FFMA.FTZ R143, -R143, R190, -RZ ;  /* 0x000000be8f8f7223 */ /* 0x000fe400000109ff */
[----:B------:R-:W-:Y:S02]  /*e710*/  FMUL.FTZ R133, R126, R133 ;  /* 0x000000857e857220 */ /* 0x000fe40000410000 */
[-C--:B------:R-:W-:Y:S01]  /*e720*/  FMUL.FTZ R137, R62, R73.reuse ;  /* 0x000000493e897220 */ /* 0x080fe20000410000 */
[----:B------:R0:W-:Y:S01]  /*e730*/  STS [R105.X4+0x108c], R143 ;  /* 0x00108c8f69007388 */ /* 0x0001e20000004800 */
[----:B------:R-:W-:Y:S02]  /*e740*/  FADD.FTZ R63, R63, R128 ;  /* 0x000000803f3f7221 */ /* 0x000fe40000010000 */
[----:B------:R-:W-:-:S02]  /*e750*/  FMUL.FTZ R128, R142, R73 ;  /* 0x000000498e807220 */ /* 0x000fc40000410000 */
[----:B------:R-:W-:Y:S02]  /*e760*/  FFMA.FTZ R133, R216, R119, R133 ;  /* 0x00000077d8857223 */ /* 0x000fe40000010085 */
[----:B------:R-:W-:Y:S02]  /*e770*/  FFMA.FTZ R220, R129, -R73, R220 ;  /* 0x8000004981dc7223 */ /* 0x000fe400000100dc */
[C---:B------:R-:W-:Y:S02]  /*e780*/  FMUL.FTZ R141, R219.reuse, R137 ;  /* 0x00000089db8d7220 */ /* 0x040fe40000410000 */
[----:B0-----:R-:W-:Y:S02]  /*e790*/  FMUL.FTZ R143, R152, UR43 ;  /* 0x0000002b988f7c20 */ /* 0x001fe40008410000 */
[----:B------:R-:W-:Y:S02]  /*e7a0*/  FMUL.FTZ R138, R219, R128 ;  /* 0x00000080db8a7220 */ /* 0x000fe40000410000 */
[----:B------:R-:W-:-:S02]  /*e7b0*/  FADD.FTZ R130, R130, R133 ;  /* 0x0000008582827221 */ /* 0x000fc40000010000 */
[----:B------:R-:W-:Y:S02]  /*e7c0*/  FFMA.FTZ R133, R220, R128, R141 ;  /* 0x00000080dc857223 */ /* 0x000fe4000001008d */
[----:B------:R-:W-:Y:S02]  /*e7d0*/  FFMA.FTZ R140, R98, UR44, R143 ;  /* 0x0000002c628c7c23 */ /* 0x000fe4000801008f */
[----:B------:R-:W-:Y:S01]  /*e7e0*/  FFMA.FTZ R149, R220, R137, -R138 ;  /* 0x00000089dc957223 */ /* 0x000fe2000001088a */
[----:B------:R-:W-:Y:S01]  /*e7f0*/  PRMT R137, RZ, 0x5410, R88 ;  /* 0x00005410ff897816 */ /* 0x000fe20000000058 */
[----:B------:R-:W-:Y:S01]  /*e800*/  FADD.FTZ R138, R130, R133 ;  /* 0x00000085828a7221 */ /* 0x000fe20000010000 */
[----:B------:R-:W-:Y:S01]  /*e810*/  PRMT R133, RZ, 0x5410, R80 ;  /* 0x00005410ff857816 */ /* 0x000fe20000000050 */
[----:B------:R-:W-:Y:S02]  /*e820*/  FMUL.FTZ R143, R67, R72 ;  /* 0x00000048438f7220 */ /* 0x000fe40000410000 */
[----:B------:R-:W-:-:S02]  /*e830*/  FFMA.FTZ R141, R229, R140, R144 ;  /* 0x0000008ce58d7223 */ /* 0x000fc40000010090 */
[----:B------:R-:W-:Y:S02]  /*e840*/  FMUL.FTZ R130, R65, UR43 ;  /* 0x0000002b41827c20 */ /* 0x000fe40008410000 */
[-C--:B------:R-:W-:Y:S02]  /*e850*/  FMUL.FTZ R140, R139, R72.reuse ;  /* 0x000000488b8c7220 */ /* 0x080fe40000410000 */
[----:B------:R-:W-:Y:S02]  /*e860*/  FFMA.FTZ R210, R137, -R72, R210 ;  /* 0x8000004889d27223 */ /* 0x000fe400000100d2 */
[----:B------:R-:W-:Y:S02]  /*e870*/  FMUL.FTZ R153, R211, R143 ;  /* 0x0000008fd3997220 */ /* 0x000fe40000410000 */
[----:B------:R-:W-:Y:S02]  /*e880*/  FADD.FTZ R132, R63, R132 ;  /* 0x000000843f847221 */ /* 0x000fe40000010000 */
[----:B------:R-:W-:-:S02]  /*e890*/  FMUL.FTZ R173, R99, R52 ;  /* 0x0000003463ad7220 */ /* 0x000fc40000410000 */
[----:B------:R-:W-:Y:S02]  /*e8a0*/  FFMA.FTZ R151, R99, UR44, -R130 ;  /* 0x0000002c63977c23 */ /* 0x000fe40008010882 */
[-C--:B------:R-:W-:Y:S02]  /*e8b0*/  FMUL.FTZ R63, R211, R140.reuse ;  /* 0x0000008cd33f7220 */ /* 0x080fe40000410000 */
[----:B------:R-:W-:Y:S02]  /*e8c0*/  FFMA.FTZ R153, R210, R140, -R153 ;  /* 0x0000008cd2997223 */ /* 0x000fe40000010899 */
[-C--:B------:R-:W-:Y:S02]  /*e8d0*/  FFMA.FTZ R145, R133, -R52.reuse, R228 ;  /* 0x8000003485917223 */ /* 0x080fe400000100e4 */
[----:B------:R-:W-:Y:S02]  /*e8e0*/  FMUL.FTZ R155, R65, R52 ;  /* 0x00000034419b7220 */ /* 0x000fe40000410000 */
[----:B------:R-:W-:-:S02]  /*e8f0*/  FMUL.FTZ R144, R202, R173 ;  /* 0x000000adca907220 */ /* 0x000fc40000410000 */
[----:B------:R-:W-:Y:S02]  /*e900*/  FMUL.FTZ R130, R202, R151 ;  /* 0x00000097ca827220 */ /* 0x000fe40000410000 */
[----:B------:R-:W-:Y:S01]  /*e910*/  FADD.FTZ R140, R132, R149 ;  /* 0x00000095848c7221 */ /* 0x000fe20000010000 */
[----:B------:R-:W-:Y:S01]  /*e920*/  PRMT R132, RZ, 0x5410, R87 ;  /* 0x00005410ff847816 */ /* 0x000fe20000000057 */
[----:B------:R-:W-:Y:S01]  /*e930*/  FFMA.FTZ R151, R210, R143, R63 ;  /* 0x0000008fd2977223 */ /* 0x000fe2000001003f */
[----:B------:R-:W-:Y:S01]  /*e940*/  PRMT R149, RZ, 0x5410, R86 ;  /* 0x00005410ff957816 */ /* 0x000fe20000000056 */
[----:B------:R-:W-:Y:S02]  /*e950*/  FMUL.FTZ R148, R60, R59 ;  /* 0x0000003b3c947220 */ /* 0x000fe40000410000 */
[----:B------:R-:W-:Y:S02]  /*e960*/  FFMA.FTZ R63, R145, R155, R144 ;  /* 0x0000009b913f7223 */ /* 0x000fe40000010090 */
[----:B------:R-:W-:-:S02]  /*e970*/  FADD.FTZ R144, R138, R151 ;  /* 0x000000978a907221 */ /* 0x000fc40000010000 */
[-C--:B------:R-:W-:Y:S02]  /*e980*/  FFMA.FTZ R221, R132, -R59.reuse, R221 ;  /* 0x8000003b84dd7223 */ /* 0x080fe400000100dd */
[----:B------:R-:W-:Y:S02]  /*e990*/  FMUL.FTZ R138, R134, R59 ;  /* 0x0000003b868a7220 */ /* 0x000fe40000410000 */
[----:B------:R-:W-:Y:S02]  /*e9a0*/  FMUL.FTZ R152, R209, R148 ;  /* 0x00000094d1987220 */ /* 0x000fe40000410000 */
[----:B------:R-:W-:Y:S02]  /*e9b0*/  FADD.FTZ R20, R155, R20 ;  /* 0x000000149b147221 */ /* 0x000fe40000010000 */
[----:B------:R-:W-:Y:S02]  /*e9c0*/  FMUL.FTZ R202, R202, R155 ;  /* 0x0000009bcaca7220 */ /* 0x000fe40000410000 */
[----:B------:R-:W-:-:S02]  /*e9d0*/  FFMA.FTZ R155, R221, R138, R152 ;  /* 0x0000008add9b7223 */ /* 0x000fc40000010098 */
[-C--:B------:R-:W-:Y:S02]  /*e9e0*/  FMUL.FTZ R151, R103, R58.reuse ;  /* 0x0000003a67977220 */ /* 0x080fe40000410000 */
[----:B------:R-:W-:Y:S01]  /*e9f0*/  FADD.FTZ R155, R144, R155 ;  /* 0x0000009b909b7221 */ /* 0x000fe20000010000 */
[----:B------:R-:W-:Y:S01]  /*ea00*/  PRMT R144, RZ, 0x5410, R85 ;  /* 0x00005410ff907816 */ /* 0x000fe20000000055 */
[-C--:B------:R-:W-:Y:S02]  /*ea10*/  FFMA.FTZ R222, R149, -R58.reuse, R222 ;  /* 0x8000003a95de7223 */ /* 0x080fe400000100de */
[----:B------:R-:W-:Y:S02]  /*ea20*/  FMUL.FTZ R157, R131, R58 ;  /* 0x0000003a839d7220 */ /* 0x000fe40000410000 */
[----:B------:R-:W-:Y:S02]  /*ea30*/  FMUL.FTZ R152, R208, R151 ;  /* 0x00000097d0987220 */ /* 0x000fe40000410000 */
[----:B------:R-:W-:-:S02]  /*ea40*/  FADD.FTZ R153, R140, R153 ;  /* 0x000000998c997221 */ /* 0x000fc40000010000 */
[----:B------:R-:W-:Y:S02]  /*ea50*/  FMUL.FTZ R154, R209, R138 ;  /* 0x0000008ad19a7220 */ /* 0x000fe40000410000 */
[----:B------:R-:W-:Y:S02]  /*ea60*/  FMUL.FTZ R140, R124, R57 ;  /* 0x000000397c8c7220 */ /* 0x000fe40000410000 */
[----:B------:R-:W-:Y:S02]  /*ea70*/  FFMA.FTZ R159, R222, R157, -R152 ;  /* 0x0000009dde9f7223 */ /* 0x000fe40000010898 */
[----:B------:R-:W-:Y:S02]  /*ea80*/  FFMA.FTZ R154, R221, R148, -R154 ;  /* 0x00000094dd9a7223 */ /* 0x000fe4000001089a */
[-C--:B------:R-:W-:Y:S02]  /*ea90*/  FFMA.FTZ R223, R144, -R57.reuse, R223 ;  /* 0x8000003990df7223 */ /* 0x080fe400000100df */
[----:B------:R-:W-:-:S02]  /*eaa0*/  FMUL.FTZ R152, R102, R57 ;  /* 0x0000003966987220 */ /* 0x000fc40000410000 */
[----:B------:R-:W-:Y:S02]  /*eab0*/  FMUL.FTZ R156, R207, R140 ;  /* 0x0000008ccf9c7220 */ /* 0x000fe40000410000 */
        /* <DEDUP_REMOVED lines=9> */
[-C--:B------:R-:W-:Y:S02]  /*eb50*/  FFMA.FTZ R224, R153, -R56.reuse, R224 ;  /* 0x8000003899e07223 */ /* 0x080fe400000100e0 */
[----:B------:R-:W-:Y:S02]  /*eb60*/  FMUL.FTZ R155, R101, R56 ;  /* 0x00000038659b7220 */ /* 0x000fe40000410000 */
[----:B------:R-:W-:-:S02]  /*eb70*/  FMUL.FTZ R152, R206, R163 ;  /* 0x000000a3ce987220 */ /* 0x000fc40000410000 */
[----:B------:R-:W-:Y:S02]  /*eb80*/  FADD.FTZ R148, R148, R157 ;  /* 0x0000009d94947221 */ /* 0x000fe40000010000 */
[----:B------:R-:W-:Y:S02]  /*eb90*/  FADD.FTZ R154, R154, R159 ;  /* 0x0000009f9a9a7221 */ /* 0x000fe40000010000 */
[----:B------:R-:W-:Y:S01]  /*eba0*/  FFMA.FTZ R157, R224, R155, R152 ;  /* 0x0000009be09d7223 */ /* 0x000fe20000010098 */
[----:B------:R-:W-:Y:S01]  /*ebb0*/  PRMT R152, RZ, 0x5410, R83 ;  /* 0x00005410ff987816 */ /* 0x000fe20000000053 */
[----:B------:R-:W-:Y:S02]  /*ebc0*/  FMUL.FTZ R159, R108, UR43 ;  /* 0x0000002b6c9f7c20 */ /* 0x000fe40008410000 */
[----:B------:R-:W-:Y:S02]  /*ebd0*/  FMUL.FTZ R160, R104, R55 ;  /* 0x0000003768a07220 */ /* 0x000fe40000410000 */
[----:B------:R-:W-:-:S02]  /*ebe0*/  FADD.FTZ R161, R154, R161 ;  /* 0x000000a19aa17221 */ /* 0x000fc40000010000 */
[----:B------:R-:W-:Y:S02]  /*ebf0*/  FFMA.FTZ R162, R112, UR44, -R159 ;  /* 0x0000002c70a27c23 */ /* 0x000fe4000801089f */
[----:B------:R-:W-:Y:S02]  /*ec00*/  FMUL.FTZ R156, R206, R155 ;  /* 0x0000009bce9c7220 */ /* 0x000fe40000410000 */
[-C--:B------:R-:W-:Y:S02]  /*ec10*/  FFMA.FTZ R225, R152, -R55.reuse, R225 ;  /* 0x8000003798e17223 */ /* 0x080fe400000100e1 */
[----:B------:R-:W-:Y:S02]  /*ec20*/  FMUL.FTZ R154, R116, R55 ;  /* 0x00000037749a7220 */ /* 0x000fe40000410000 */
[----:B------:R-:W-:Y:S02]  /*ec30*/  FMUL.FTZ R159, R205, R160 ;  /* 0x000000a0cd9f7220 */ /* 0x000fe40000410000 */
[----:B------:R-:W-:Y:S01]  /*ec40*/  FADD.FTZ R157, R148, R157 ;  /* 0x0000009d949d7221 */ /* 0x000fe20000010000 */
[----:B------:R-:W-:Y:S01]  /*ec50*/  PRMT R148, RZ, 0x5410, R81 ;  /* 0x00005410ff947816 */ /* 0x000fe20000000051 */
[----:B------:R-:W-:-:S02]  /*ec60*/  FMUL.FTZ R166, R203, R162 ;  /* 0x000000a2cba67220 */ /* 0x000fc40000410000 */
[----:B------:R-:W-:Y:S02]  /*ec70*/  FFMA.FTZ R156, R224, R163, -R156 ;  /* 0x000000a3e09c7223 */ /* 0x000fe4000001089c */
[-C--:B------:R-:W-:Y:S02]  /*ec80*/  FMUL.FTZ R168, R112, R53.reuse ;  /* 0x0000003570a87220 */ /* 0x080fe40000410000 */
[----:B------:R-:W-:Y:S02]  /*ec90*/  FFMA.FTZ R162, R225, R154, R159 ;  /* 0x0000009ae1a27223 */ /* 0x000fe4000001009f */
[-C--:B------:R-:W-:Y:S02]  /*eca0*/  FMUL.FTZ R164, R108, R53.reuse ;  /* 0x000000356ca47220 */ /* 0x080fe40000410000 */
[----:B------:R-:W-:Y:S02]  /*ecb0*/  FFMA.FTZ R227, R148, -R53, R227 ;  /* 0x8000003594e37223 */ /* 0x000fe400000100e3 */
[----:B------:R-:W-:-:S02]  /*ecc0*/  FMUL.FTZ R165, R203, R168 ;  /* 0x000000a8cba57220 */ /* 0x000fc40000410000 */
[----:B------:R-:W-:Y:S02]  /*ecd0*/  FADD.FTZ R156, R161, R156 ;  /* 0x0000009ca19c7221 */ /* 0x000fe40000010000 */
[----:B------:R-:W-:Y:S01]  /*ece0*/  FADD.FTZ R162, R157, R162 ;  /* 0x000000a29da27221 */ /* 0x000fe20000010000 */
[----:B------:R-:W-:Y:S01]  /*ecf0*/  PRMT R157, RZ, 0x5410, R82 ;  /* 0x00005410ff9d7816 */ /* 0x000fe20000000052 */
[----:B------:R-:W-:Y:S02]  /*ed00*/  FMUL.FTZ R163, R205, R154 ;  /* 0x0000009acda37220 */ /* 0x000fe40000410000 */
[----:B------:R-:W-:Y:S02]  /*ed10*/  FMUL.FTZ R161, R232, UR35 ;  /* 0x00000023e8a17c20 */ /* 0x000fe40008410000 */
[----:B------:R-:W-:Y:S02]  /*ed20*/  FMUL.FTZ R159, R97, R54 ;  /* 0x00000036619f7220 */ /* 0x000fe40000410000 */
[----:B------:R-:W-:-:S02]  /*ed30*/  FADD.FTZ R21, R164, R21 ;  /* 0x00000015a4157221 */ /* 0x000fc40000010000 */
[-C--:B------:R-:W-:Y:S02]  /*ed40*/  FMUL.FTZ R203, R203, R164.reuse ;  /* 0x000000a4cbcb7220 */ /* 0x080fe40000410000 */
[----:B------:R-:W-:Y:S02]  /*ed50*/  FFMA.FTZ R164, R227, R164, R165 ;  /* 0x000000a4e3a47223 */ /* 0x000fe400000100a5 */
[----:B------:R-:W-:Y:S02]  /*ed60*/  FFMA.FTZ R163, R225, R160, -R163 ;  /* 0x000000a0e1a37223 */ /* 0x000fe400000108a3 */
[----:B------:R-:W-:Y:S02]  /*ed70*/  FMUL.FTZ R165, R232, UR34 ;  /* 0x00000022e8a57c20 */ /* 0x000fe40008410000 */
[----:B------:R-:W-:Y:S01]  /*ed80*/  FFMA.FTZ R170, R212, UR34, -R161 ;  /* 0x00000022d4aa7c23 */ /* 0x000fe200080108a1 */
[----:B------:R-:W-:Y:S01]  /*ed90*/  ULDC UR34, c[0x0][0x168] ;  /* 0x00005a0000227ab9 */ /* 0x000fe20000000800 */
[-C--:B------:R-:W-:Y:S01]  /*eda0*/  FFMA.FTZ R226, R157, -R54.reuse, R226 ;  /* 0x800000369de27223 */ /* 0x080fe200000100e2 */
[----:B------:R-:W-:Y:S01]  /*edb0*/  UIADD3 UR34, -UR25, UR34, URZ ;  /* 0x0000002219227290 */ /* 0x000fe2000fffe13f */
[----:B------:R-:W-:-:S02]  /*edc0*/  FMUL.FTZ R161, R113, R54 ;  /* 0x0000003671a17220 */ /* 0x000fc40000410000 */
[----:B------:R-:W-:Y:S02]  /*edd0*/  FMUL.FTZ R160, R204, R159 ;  /* 0x0000009fcca07220 */ /* 0x000fe40000410000 */
[----:B------:R-:W-:Y:S02]  /*ede0*/  FFMA.FTZ R172, R212, UR35, R165 ;  /* 0x00000023d4ac7c23 */ /* 0x000fe400080100a5 */
[-C--:B------:R-:W-:Y:S02]  /*edf0*/  FFMA.FTZ R165, R226, R161.reuse, -R160 ;  /* 0x000000a1e2a57223 */ /* 0x080fe400000108a0 */
[----:B------:R-:W-:Y:S02]  /*ee00*/  FMUL.FTZ R161, R204, R161 ;  /* 0x000000a1cca17220 */ /* 0x000fe40000410000 */
[----:B------:R-:W-:Y:S02]  /*ee10*/  FADD.FTZ R156, R156, R163 ;  /* 0x000000a39c9c7221 */ /* 0x000fe40000010000 */
[----:B------:R-:W-:-:S02]  /*ee20*/  FFMA.FTZ R161, R226, R159, R161 ;  /* 0x0000009fe2a17223 */ /* 0x000fc400000100a1 */
[----:B------:R-:W-:Y:S02]  /*ee30*/  FMUL.FTZ R163, R112, UR43 ;  /* 0x0000002b70a37c20 */ /* 0x000fe40008410000 */
[----:B------:R-:W-:Y:S02]  /*ee40*/  FADD.FTZ R161, R162, R161 ;  /* 0x000000a1a2a17221 */ /* 0x000fe40000010000 */
[----:B------:R-:W-:Y:S02]  /*ee50*/  FFMA.FTZ R112, R108, UR44, R163 ;  /* 0x0000002c6c707c23 */ /* 0x000fe400080100a3 */
[----:B------:R-:W-:Y:S02]  /*ee60*/  FADD.FTZ R164, R161, R164 ;  /* 0x000000a4a1a47221 */ /* 0x000fe40000010000 */
[----:B------:R-:W-:Y:S02]  /*ee70*/  FFMA.FTZ R161, R227, R112, R166 ;  /* 0x00000070e3a17223 */ /* 0x000fe400000100a6 */
[----:B------:R-:W-:-:S02]  /*ee80*/  FMUL.FTZ R112, R97, UR43 ;  /* 0x0000002b61707c20 */ /* 0x000fc40008410000 */
[----:B------:R-:W-:Y:S02]  /*ee90*/  FFMA.FTZ R203, R227, R168, -R203 ;  /* 0x000000a8e3cb7223 */ /* 0x000fe400000108cb */
[----:B------:R-:W-:Y:S02]  /*eea0*/  FADD.FTZ R156, R156, R165 ;  /* 0x000000a59c9c7221 */ /* 0x000fe40000010000 */
[----:B------:R-:W-:Y:S02]  /*eeb0*/  FADD.FTZ R63, R164, R63 ;  /* 0x0000003fa43f7221 */ /* 0x000fe40000010000 */
[----:B------:R-:W-:Y:S02]  /*eec0*/  FMUL.FTZ R114, R99, UR43 ;  /* 0x0000002b63727c20 */ /* 0x000fe40008410000 */
[----:B------:R-:W-:Y:S02]  /*eed0*/  FFMA.FTZ R99, R113, UR44, -R112 ;  /* 0x0000002c71637c23 */ /* 0x000fe40008010870 */
[----:B------:R-:W-:-:S02]  /*eee0*/  FFMA.FTZ R173, R145, R173, -R202 ;  /* 0x000000ad91ad7223 */ /* 0x000fc400000108ca */
[----:B------:R-:W-:Y:S02]  /*eef0*/  FADD.FTZ R156, R156, R203 ;  /* 0x000000cb9c9c7221 */ /* 0x000fe40000010000 */
[----:B------:R-:W-:Y:S02]  /*ef00*/  FADD.FTZ R158, R63, R158 ;  /* 0x0000009e3f9e7221 */ /* 0x000fe40000010000 */
[----:B------:R-:W-:Y:S02]  /*ef10*/  FMUL.FTZ R112, R113, UR43 ;  /* 0x0000002b71707c20 */ /* 0x000fe40008410000 */
[----:B------:R-:W-:Y:S02]  /*ef20*/  FMUL.FTZ R63, R116, UR43 ;  /* 0x0000002b743f7c20 */ /* 0x000fe40008410000 */
[----:B------:R-:W-:Y:S02]  /*ef30*/  FADD.FTZ R173, R156, R173 ;  /* 0x000000ad9cad7221 */ /* 0x000fe40000010000 */
[----:B------:R-:W-:-:S02]  /*ef40*/  FFMA.FTZ R113, R97, UR44, R112 ;  /* 0x0000002c61717c23 */ /* 0x000fc40008010070 */
[----:B------:R-:W-:Y:S02]  /*ef50*/  FMUL.FTZ R156, R101, UR43 ;  /* 0x0000002b659c7c20 */ /* 0x000fe40008410000 */
[----:B------:R-:W-:Y:S02]  /*ef60*/  FFMA.FTZ R112, R104, UR44, -R63 ;  /* 0x0000002c68707c23 */ /* 0x000fe4000801083f */
[----:B------:R-:W-:Y:S02]  /*ef70*/  FMUL.FTZ R63, R124, UR43 ;  /* 0x0000002b7c3f7c20 */ /* 0x000fe40008410000 */
[----:B------:R-:W-:Y:S02]  /*ef80*/  FADD.FTZ R167, R33, R33 ;  /* 0x0000002121a77221 */ /* 0x000fe40000010000 */
[----:B------:R-:W-:Y:S02]  /*ef90*/  FMUL.FTZ R165, R104, UR43 ;  /* 0x0000002b68a57c20 */ /* 0x000fe40008410000 */
[----:B------:R-:W-:-:S02]  /*efa0*/  FFMA.FTZ R163, R121, UR44, -R156 ;  /* 0x0000002c79a37c23 */ /* 0x000fc4000801089c */
[----:B------:R-:W-:Y:S02]  /*efb0*/  FMUL.FTZ R156, R121, UR43 ;  /* 0x0000002b799c7c20 */ /* 0x000fe40008410000 */
[C---:B------:R-:W-:Y:S02]  /*efc0*/  FFMA.FTZ R104, R102.reuse, UR44, -R63 ;  /* 0x0000002c66687c23 */ /* 0x040fe4000801083f */
[C---:B------:R-:W-:Y:S02]  /*efd0*/  FMUL.FTZ R170, R167.reuse, R170 ;  /* 0x000000aaa7aa7220 */ /* 0x040fe40000410000 */
[----:B------:R-:W-:Y:S02]  /*efe0*/  FFMA.FTZ R172, -R167, R172, -RZ ;  /* 0x000000aca7ac7223 */ /* 0x000fe400000109ff */
[----:B------:R-:W-:Y:S01]  /*eff0*/  FMUL.FTZ R63, R102, UR43 ;  /* 0x0000002b663f7c20 */ /* 0x000fe20008410000 */
[----:B------:R-:W-:Y:S01]  /*f000*/  STS [R105.X4+0x10f8], R170 ;  /* 0x0010f8aa69007388 */ /* 0x000fe20000004800 */
[----:B------:R-:W-:-:S02]  /*f010*/  FFMA.FTZ R121, R101, UR44, R156 ;  /* 0x0000002c65797c23 */ /* 0x000fc4000801009c */
[----:B------:R-:W-:Y:S01]  /*f020*/  FMUL.FTZ R160, R103, UR43 ;  /* 0x0000002b67a07c20 */ /* 0x000fe20008410000 */
[----:B------:R0:W-:Y:S01]  /*f030*/  STS [R105.X4+0x10fc], R172 ;  /* 0x0010fcac69007388 */ /* 0x0001e20000004800 */
[----:B------:R-:W-:Y:S02]  /*f040*/  FFMA.FTZ R156, R124, UR44, R63 ;  /* 0x0000002c7c9c7c23 */ /* 0x000fe4000801003f */
[----:B------:R-:W-:Y:S02]  /*f050*/  FMUL.FTZ R63, R134, UR43 ;  /* 0x0000002b863f7c20 */ /* 0x000fe40008410000 */
[----:B------:R-:W-:Y:S02]  /*f060*/  FFMA.FTZ R102, R116, UR44, R165 ;  /* 0x0000002c74667c23 */ /* 0x000fe400080100a5 */
[----:B------:R-:W-:Y:S02]  /*f070*/  FFMA.FTZ R165, R131, UR44, -R160 ;  /* 0x0000002c83a57c23 */ /* 0x000fe400080108a0 */
[----:B------:R-:W-:Y:S01]  /*f080*/  FMUL.FTZ R162, R67, UR43 ;  /* 0x0000002b43a27c20 */ /* 0x000fe20008410000 */
[----:B0-----:R-:W-:Y:S01]  /*f090*/  MOV R105, UR34 ;  /* 0x0000002200697c02 */ /* 0x001fe20008000f00 */
[----:B------:R-:W-:-:S02]  /*f0a0*/  FFMA.FTZ R160, R60, UR44, -R63 ;  /* 0x0000002c3ca07c23 */ /* 0x000fc4000801083f */
[----:B------:R-:W-:Y:S01]  /*f0b0*/  FMUL.FTZ R169, R60, UR43 ;  /* 0x0000002b3ca97c20 */ /* 0x000fe20008410000 */
[----:B------:R-:W-:Y:S01]  /*f0c0*/  LEA R172, R105, -R96, 0x1 ;  /* 0x8000006069ac7211 */ /* 0x000fe200078e08ff */
[----:B------:R-:W-:Y:S02]  /*f0d0*/  FMUL.FTZ R60, R139, UR43 ;  /* 0x0000002b8b3c7c20 */ /* 0x000fe40008410000 */
[----:B------:R-:W-:Y:S01]  /*f0e0*/  FMUL.FTZ R164, R131, UR43 ;  /* 0x0000002b83a47c20 */ /* 0x000fe20008410000 */
[----:B------:R-:W-:Y:S01]  /*f0f0*/  ISETP.GE.AND P0, PT, R172, 0x1, PT ;  /* 0x00000001ac00780c */ /* 0x000fe20003f06270 */
[----:B------:R-:W-:Y:S02]  /*f100*/  FFMA.FTZ R162, R139, UR44, -R162 ;  /* 0x0000002c8ba27c23 */ /* 0x000fe400080108a2 */
[----:B------:R-:W-:Y:S02]  /*f110*/  FMUL.FTZ R63, R142, UR43 ;  /* 0x0000002b8e3f7c20 */ /* 0x000fe40008410000 */
[----:B------:R-:W-:-:S02]  /*f120*/  FFMA.FTZ R139, R67, UR44, R60 ;  /* 0x0000002c438b7c23 */ /* 0x000fc4000801003c */
[----:B------:R-:W-:Y:S02]  /*f130*/  FMUL.FTZ R60, R69, UR43 ;  /* 0x0000002b453c7c20 */ /* 0x000fe40008410000 */
[----:B------:R-:W-:Y:S02]  /*f140*/  FFMA.FTZ R131, R103, UR44, R164 ;  /* 0x0000002c67837c23 */ /* 0x000fe400080100a4 */
[----:B------:R-:W-:Y:S02]  /*f150*/  FFMA.FTZ R166, R62, UR44, -R63 ;  /* 0x0000002c3ea67c23 */ /* 0x000fe4000801083f */
[----:B------:R-:W-:Y:S02]  /*f160*/  FFMA.FTZ R164, R134, UR44, R169 ;  /* 0x0000002c86a47c23 */ /* 0x000fe400080100a9 */
[----:B------:R-:W-:Y:S02]  /*f170*/  FMUL.FTZ R63, R150, UR43 ;  /* 0x0000002b963f7c20 */ /* 0x000fe40008410000 */
[----:B------:R-:W-:-:S02]  /*f180*/  FFMA.FTZ R169, R147, UR44, -R60 ;  /* 0x0000002c93a97c23 */ /* 0x000fc4000801083c */
[----:B------:R-:W-:Y:S02]  /*f190*/  FMUL.FTZ R60, R109, UR43 ;  /* 0x0000002b6d3c7c20 */ /* 0x000fe40008410000 */
[C---:B------:R-:W-:Y:S02]  /*f1a0*/  FFMA.FTZ R168, R136.reuse, UR44, -R63 ;  /* 0x0000002c88a87c23 */ /* 0x040fe4000801083f */
[----:B------:R-:W-:Y:S02]  /*f1b0*/  FMUL.FTZ R63, R136, UR43 ;  /* 0x0000002b883f7c20 */ /* 0x000fe40008410000 */
[----:B------:R-:W-:Y:S02]  /*f1c0*/  FMUL.FTZ R175, R62, UR43 ;  /* 0x0000002b3eaf7c20 */ /* 0x000fe40008410000 */
[----:B------:R-:W-:Y:S02]  /*f1d0*/  FFMA.FTZ R136, R61, UR44, -R60 ;  /* 0x0000002c3d887c23 */ /* 0x000fe4000801083c */
[----:B------:R-:W-:-:S02]  /*f1e0*/  FMUL.FTZ R62, R147, UR43 ;  /* 0x0000002b933e7c20 */ /* 0x000fc40008410000 */
[----:B------:R-:W-:Y:S02]  /*f1f0*/  FMUL.FTZ R60, R61, UR43 ;  /* 0x0000002b3d3c7c20 */ /* 0x000fe40008410000 */
[----:B------:R-:W-:Y:S02]  /*f200*/  FFMA.FTZ R117, R117, R70, R213 ;  /* 0x0000004675757223 */ /* 0x000fe400000100d5 */
[----:B------:R-:W-:Y:S02]  /*f210*/  FFMA.FTZ R146, R229, R146, -R214 ;  /* 0x00000092e5927223 */ /* 0x000fe400000108d6 */
        /* <DEDUP_REMOVED lines=39> */
.L_x_4869:
[----:B------:R-:W-:Y:S05]  /*f490*/  BSYNC B0 ;  /* 0x0000000000007941 */ /* 0x000fea0003800000 */
.L_x_4868:
[----:B------:R-:W-:Y:S01]  /*f4a0*/  ULDC.64 UR34, c[0x0][0x2b8] ;  /* 0x0000ae0000227ab9 */ /* 0x000fe20000000a00 */
[C---:B------:R-:W-:Y:S01]  /*f4b0*/  FMUL.FTZ R61, R192.reuse, R232 ;  /* 0x000000e8c03d7220 */ /* 0x040fe20000410000 */
        /* <DEDUP_REMOVED lines=10> */
[----:B------:R-:W-:Y:S01]  /*f560*/  BSSY B0, `(.L_x_4870) ;  /* 0x0000032000007945 */ /* 0x000fe20003800000 */
[----:B------:R-:W-:Y:S01]  /*f570*/  ULDC.64 UR34, c[0x0][0x2c0] ;  /* 0x0000b00000227ab9 */ /* 0x000fe20000000a00 */
[----:B------:R-:W-:Y:S01]  /*f580*/  FMUL.FTZ R167, R64, R49 ;  /* 0x0000003140a77220 */ /* 0x000fe20000410000 */
[----:B------:R-:W-:Y:S01]  /*f590*/  UIADD3 UR37, UR37, UR39, URZ ;  /* 0x0000002725257290 */ /* 0x000fe2000fffe03f */
[----:B------:R-:W-:Y:S01]  /*f5a0*/  FADD.FTZ R146, R173, R146 ;  /* 0x00000092ad927221 */ /* 0x000fe20000010000 */
[----:B------:R-:W-:Y:S01]  /*f5b0*/  UIMAD UR39, UR15, UR34, URZ ;  /* 0x000000220f2772a4 */ /* 0x000fe2000f8e023f */
[----:B0-----:R-:W-:Y:S01]  /*f5c0*/  FMUL.FTZ R62, R232, R167 ;  /* 0x000000a7e83e7220 */ /* 0x001fe20000410000 */
[----:B------:R-:W-:Y:S01]  /*f5d0*/  UIMAD.WIDE.U32 UR36, UR14, UR34, UR36 ;  /* 0x000000220e2472a5 */ /* 0x000fe2000f8e0024 */
[----:B------:R-:W-:Y:S01]  /*f5e0*/  FFMA.FTZ R71, R71, R64, R100 ;  /* 0x0000004047477223 */ /* 0x000fe20000010064 */
[----:B------:R-:W-:Y:S01]  /*f5f0*/  UIMAD UR39, UR14, UR35, UR39 ;  /* 0x000000230e2772a4 */ /* 0x000fe2000f8e0227 */
[----:B------:R-:W-:Y:S01]  /*f600*/  FADD.FTZ R64, R158, R117 ;  /* 0x000000759e407221 */ /* 0x000fe20000010000 */
[C---:B------:R-:W-:Y:S01]  /*f610*/  ISETP.GE.AND P1, PT, R172.reuse, 0x81, PT ;  /* 0x00000081ac00780c */ /* 0x040fe20003f26270 */
[----:B------:R-:W-:Y:S01]  /*f620*/  ULDC.64 UR34, c[0x0][0x320] ;  /* 0x0000c80000227ab9 */ /* 0x000fe20000000a00 */
[----:B------:R-:W-:Y:S01]  /*f630*/  FADD.FTZ R135, R135, R212 ;  /* 0x000000d487877221 */ /* 0x000fe20000010000 */
[----:B------:R-:W-:Y:S01]  /*f640*/  UIADD3 UR39, UR39, UR37, URZ ;  /* 0x0000002527277290 */ /* 0x000fe2000fffe03f */
[----:B------:R-:W-:Y:S01]  /*f650*/  FADD.FTZ R189, R189, -R192 ;  /* 0x800000c0bdbd7221 */ /* 0x000fe20000010000 */
[----:B------:R-:W-:Y:S01]  /*f660*/  ULEA UR37, UP0, UR36, UR34, 0x3 ;  /* 0x0000002224257291 */ /* 0x000fe2000f80183f */
[----:B------:R-:W-:-:S02]  /*f670*/  ISETP.GE.AND P2, PT, R172, 0xc1, PT ;  /* 0x000000c1ac00780c */ /* 0x000fc40003f46270 */
[----:B------:R-:W-:Y:S01]  /*f680*/  ULDC UR34, c[0x0][0x174] ;  /* 0x00005d0000227ab9 */ /* 0x000fe20000000800 */
[C---:B------:R-:W-:Y:S01]  /*f690*/  IADD3 R117, R96.reuse, 0xc0, RZ ;  /* 0x000000c060757810 */ /* 0x040fe20007ffe0ff */
[----:B------:R-:W-:Y:S01]  /*f6a0*/  UIADD3 UR34, UR6, -UR34, URZ ;  /* 0x8000002206227290 */ /* 0x000fe2000fffe03f */
[C---:B------:R-:W-:Y:S01]  /*f6b0*/  LEA R60, P0, R96.reuse, UR37, 0x2 ;  /* 0x00000025603c7c11 */ /* 0x040fe2000f8010ff */
[----:B------:R-:W-:Y:S02]  /*f6c0*/  ULEA.HI.X UR35, UR36, UR35, UR39, 0x3, UP0 ;  /* 0x0000002324237291 */ /* 0x000fe400080f1c27 */
[----:B------:R-:W-:Y:S02]  /*f6d0*/  UIMAD UR34, UR34, -0x800, URZ ;  /* 0xfffff800222278a4 */ /* 0x000fe4000f8e023f */
[----:B------:R-:W-:Y:S02]  /*f6e0*/  USHF.L.U32 UR36, UR8, 0x2, URZ ;  /* 0x0000000208247899 */ /* 0x000fe4000800063f */
[----:B------:R-:W-:Y:S01]  /*f6f0*/  LEA.HI.X R61, R96, UR35, RZ, 0x2, P0 ;  /* 0x00000023603d7c11 */ /* 0x000fe200080f14ff */
[----:B------:R-:W-:Y:S01]  /*f700*/  USHF.L.U64.HI UR37, UR8, 0x2, UR9 ;  /* 0x0000000208257899 */ /* 0x000fe20008010209 */
[----:B------:R-:W-:Y:S01]  /*f710*/  MOV R63, UR34 ;  /* 0x00000022003f7c02 */ /* 0x000fe20008000f00 */
[----:B------:R-:W-:Y:S01]  /*f720*/  ULDC.64 UR34, c[0x0][0x2d0] ;  /* 0x0000b40000227ab9 */ /* 0x000fe20000000a00 */
[----:B------:R-:W-:Y:S01]  /*f730*/  ISETP.GE.AND P0, PT, R172, 0x41, PT ;  /* 0x00000041ac00780c */ /* 0x000fe20003f06270 */
[----:B------:R-:W-:-:S02]  /*f740*/  UIMAD UR34, UR37, UR34, URZ ;  /* 0x00000022252272a4 */ /* 0x000fc4000f8e023f */
[----:B------:R-:W-:Y:S01]  /*f750*/  IMAD.WIDE R60, R63, 0x4, R60 ;  /* 0x000000043f3c7825 */ /* 0x000fe200078e023c */
[----:B------:R-:W-:Y:S01]  /*f760*/  MOV R63, UR36 ;  /* 0x00000024003f7c02 */ /* 0x000fe20008000f00 */
[----:B------:R-:W-:-:S04]  /*f770*/  UIMAD UR34, UR36, UR35, UR34 ;  /* 0x00000023242272a4 */ /* 0x000fc8000f8e0222 */
[----:B------:R-:W-:-:S04]  /*f780*/  IMAD.WIDE.U32 R60, R63, c[0x0][0x2d0], R60 ;  /* 0x0000b4003f3c7a25 */ /* 0x000fc800078e003c */
[----:B------:R-:W-:Y:S01]  /*f790*/  FMUL.FTZ R63, R196, R49 ;  /* 0x00000031c43f7220 */ /* 0x000fe20000410000 */
[----:B------:R-:W-:-:S03]  /*f7a0*/  IADD3 R61, R61, UR34, RZ ;  /* 0x000000223d3d7c10 */ /* 0x000fc6000fffe0ff */
[-C--:B------:R-:W-:Y:S02]  /*f7b0*/  FMUL.FTZ R232, R232, R63.reuse ;  /* 0x0000003fe8e87220 */ /* 0x080fe40000410000 */
[----:B------:R-:W-:Y:S01]  /*f7c0*/  FFMA.FTZ R177, R66, R63, -R62 ;  /* 0x0000003f42b17223 */ /* 0x000fe2000001083e */
[----:B------:R-:W-:Y:S01]  /*f7d0*/  IADD3 R63, R96, 0x40, RZ ;  /* 0x00000040603f7810 */ /* 0x000fe20007ffe0ff */
[----:B------:R-:W-:Y:S02]  /*f7e0*/  FFMA.FTZ R173, R66, R167, R232 ;  /* 0x000000a742ad7223 */ /* 0x000fe400000100e8 */
[----:B------:R-:W-:Y:S01]  /*f7f0*/  FADD.FTZ R66, R146, R115 ;  /* 0x0000007392427221 */ /* 0x000fe20000010000 */
[----:B------:R-:W-:Y:S01]  /*f800*/  LEA.HI.SX32 R63, R63, R96, 0x1b ;  /* 0x000000603f3f7211 */ /* 0x000fe200078fdaff */
[----:B------:R-:W-:Y:S01]  /*f810*/  FADD.FTZ R64, R64, R173 ;  /* 0x000000ad40407221 */ /* 0x000fe20000010000 */
[----:B------:R-:W-:Y:S01]  /*f820*/  IADD3 R115, R96, 0x80, RZ ;  /* 0x0000008060737810 */ /* 0x000fe20007ffe0ff */
[----:B------:R-:W-:-:S03]  /*f830*/  FADD.FTZ R66, R66, R177 ;  /* 0x000000b142427221 */ /* 0x000fc60000010000 */
[----:B------:R-:W0:Y:S01]  /*f840*/  LDS R63, [R63.X4+0x1180] ;  /* 0x001180003f3f7984 */ /* 0x000e220000004800 */
[----:B------:R-:W-:Y:S01]  /*f850*/  LEA.HI.SX32 R115, R115, R96, 0x1b ;  /* 0x0000006073737211 */ /* 0x000fe200078fdaff */
[----:B------:R-:W-:Y:S05]  /*f860*/  @!P0 BRA `(.L_x_4871) ;  /* 0x0000001000008947 */ /* 0x000fea0003800000 */
[----:B0-----:R0:W-:Y:S02]  /*f870*/  RED.E.ADD.F32.FTZ.RN.STRONG.GPU [R60.64+-0x1f00], R63 ;  /* 0xffe1003f3c00798e */ /* 0x0011e4000c10e7a0 */
.L_x_4871:
[----:B------:R-:W-:Y:S05]  /*f880*/  BSYNC B0 ;  /* 0x0000000000007941 */ /* 0x000fea0003800000 */
.L_x_4870:
[----:B------:R-:W1:Y:S01]  /*f890*/  LDS R115, [R115.X4+0x1280] ;  /* 0x0012800073737984 */ /* 0x000e620000004800 */
[----:B------:R-:W-:Y:S01]  /*f8a0*/  BSSY B0, `(.L_x_4872) ;  /* 0x0000004000007945 */ /* 0x000fe20003800000 */
[----:B------:R-:W-:Y:S01]  /*f8b0*/  LEA.HI.SX32 R117, R117, R96, 0x1b ;  /* 0x0000006075757211 */ /* 0x000fe200078fdaff */
[----:B------:R-:W-:Y:S05]  /*f8c0*/  @!P1 BRA `(.L_x_4873) ;  /* 0x0000001000009947 */ /* 0x000fea0003800000 */
[----:B-1----:R1:W-:Y:S02]  /*f8d0*/  RED.E.ADD.F32.FTZ.RN.STRONG.GPU [R60.64+-0x1e00], R115 ;  /* 0xffe200733c00798e */ /* 0x0023e4000c10e7a0 */
.L_x_4873:
[----:B------:R-:W-:Y:S05]  /*f8e0*/  BSYNC B0 ;  /* 0x0000000000007941 */ /* 0x000fea0003800000 */
.L_x_4872:
[----:B------:R-:W2:Y:S01]  /*f8f0*/  LDS R117, [R117.X4+0x1380] ;  /* 0x0013800075757984 */ /* 0x000ea20000004800 */
[----:B------:R-:W-:Y:S01]  /*f900*/  BSSY B0, `(.L_x_4874) ;  /* 0x0000005000007945 */ /* 0x000fe20003800000 */
[C---:B0-----:R-:W-:Y:S02]  /*f910*/  IADD3 R63, R96.reuse, 0x100, RZ ;  /* 0x00000100603f7810 */ /* 0x041fe40007ffe0ff */
[----:B-1----:R-:W-:Y:S01]  /*f920*/  IADD3 R115, R96, 0x140, RZ ;  /* 0x0000014060737810 */ /* 0x002fe20007ffe0ff */
[----:B------:R-:W-:Y:S05]  /*f930*/  @!P2 BRA `(.L_x_4875) ;  /* 0x000000100000a947 */ /* 0x000fea0003800000 */
[----:B--2---:R0:W-:Y:S02]  /*f940*/  RED.E.ADD.F32.FTZ.RN.STRONG.GPU [R60.64+-0x1d00], R117 ;  /* 0xffe300753c00798e */ /* 0x0041e4000c10e7a0 */
.L_x_4875:
[----:B------:R-:W-:Y:S05]  /*f950*/  BSYNC B0 ;  /* 0x0000000000007941 */ /* 0x000fea0003800000 */
.L_x_4874:
        /* <DEDUP_REMOVED lines=14> */
.L_x_4877:
[----:B------:R-:W-:Y:S05]  /*fa40*/  BSYNC B0 ;  /* 0x0000000000007941 */ /* 0x000fea0003800000 */
.L_x_4876:
[----:B------:R-:W1:Y:S01]  /*fa50*/  LDS R115, [R115.X4+0x1580] ;  /* 0x0015800073737984 */ /* 0x000e620000004800 */
[----:B------:R-:W-:Y:S01]  /*fa60*/  BSSY B0, `(.L_x_4878) ;  /* 0x0000005000007945 */ /* 0x000fe20003800000 */
[----:B0-----:R-:W-:Y:S02]  /*fa70*/  IADD3 R63, R96, 0x1c0, RZ ;  /* 0x000001c0603f7810 */ /* 0x001fe40007ffe0ff */
[----:B------:R-:W-:Y:S01]  /*fa80*/  LEA.HI.SX32 R117, R117, R96, 0x1b ;  /* 0x0000006075757211 */ /* 0x000fe200078fdaff */
[----:B------:R-:W-:Y:S05]  /*fa90*/  @!P0 BRA `(.L_x_4879) ;  /* 0x0000001000008947 */ /* 0x000fea0003800000 */
[----:B-1----:R0:W-:Y:S02]  /*faa0*/  RED.E.ADD.F32.FTZ.RN.STRONG.GPU [R60.64+-0x1b00], R115 ;  /* 0xffe500733c00798e */ /* 0x0021e4000c10e7a0 */
.L_x_4879:
[----:B------:R-:W-:Y:S05]  /*fab0*/  BSYNC B0 ;  /* 0x0000000000007941 */ /* 0x000fea0003800000 */
.L_x_4878:
[----:B------:R-:W2:Y:S01]  /*fac0*/  LDS R117, [R117.X4+0x1680] ;  /* 0x0016800075757984 */ /* 0x000ea20000004800 */
[----:B------:R-:W-:Y:S01]  /*fad0*/  BSSY B0, `(.L_x_4880) ;  /* 0x0000005000007945 */ /* 0x000fe20003800000 */
[----:B------:R-:W-:-:S02]  /*fae0*/  IADD3 R173, R96, 0x200, RZ ;  /* 0x0000020060ad7810 */ /* 0x000fc40007ffe0ff */
[----:B------:R-:W-:Y:S01]  /*faf0*/  LEA.HI.SX32 R63, R63, R96, 0x1b ;  /* 0x000000603f3f7211 */ /* 0x000fe200078fdaff */
[----:B------:R-:W-:Y:S05]  /*fb00*/  @!P1 BRA `(.L_x_4881) ;  /* 0x0000001000009947 */ /* 0x000fea0003800000 */
[----:B--2---:R2:W-:Y:S02]  /*fb10*/  RED.E.ADD.F32.FTZ.RN.STRONG.GPU [R60.64+-0x1a00], R117 ;  /* 0xffe600753c00798e */ /* 0x0045e4000c10e7a0 */
.L_x_4881:
[----:B------:R-:W-:Y:S05]  /*fb20*/  BSYNC B0 ;  /* 0x0000000000007941 */ /* 0x000fea0003800000 */
.L_x_4880:
[----:B------:R-:W3:Y:S01]  /*fb30*/  LDS R63, [R63.X4+0x1780] ;  /* 0x001780003f3f7984 */ /* 0x000ee20000004800 */
[----:B------:R-:W-:Y:S01]  /*fb40*/  BSSY B0, `(.L_x_4882) ;  /* 0x0000005000007945 */ /* 0x000fe20003800000 */
[----:B01----:R-:W-:Y:S02]  /*fb50*/  IADD3 R115, R96, 0x240, RZ ;  /* 0x0000024060737810 */ /* 0x003fe40007ffe0ff */
[----:B------:R-:W-:Y:S01]  /*fb60*/  LEA.HI.SX32 R62, R173, R96, 0x1b ;  /* 0x00000060ad3e7211 */ /* 0x000fe200078fdaff */
[----:B------:R-:W-:Y:S05]  /*fb70*/  @!P2 BRA `(.L_x_4883) ;  /* 0x000000100000a947 */ /* 0x000fea0003800000 */
[----:B---3--:R0:W-:Y:S02]  /*fb80*/  RED.E.ADD.F32.FTZ.RN.STRONG.GPU [R60.64+-0x1900], R63 ;  /* 0xffe7003f3c00798e */ /* 0x0081e4000c10e7a0 */
.L_x_4883:
[----:B------:R-:W-:Y:S05]  /*fb90*/  BSYNC B0 ;  /* 0x0000000000007941 */ /* 0x000fea0003800000 */
.L_x_4882:
[----:B0--3--:R0:W1:Y:S01]  /*fba0*/  LDS R63, [R62.X4+0x1880] ;  /* 0x001880003e3f7984 */ /* 0x0090620000004800 */
[----:B------:R-:W-:Y:S01]  /*fbb0*/  BSSY B0, `(.L_x_4884) ;  /* 0x0000005000007945 */ /* 0x000fe20003800000 */
[----:B--2---:R-:W-:Y:S02]  /*fbc0*/  IADD3 R117, R96, 0x280, RZ ;  /* 0x0000028060757810 */ /* 0x004fe40007ffe0ff */
[----:B------:R-:W-:Y:S01]  /*fbd0*/  LEA.HI.SX32 R115, R115, R96, 0x1b ;  /* 0x0000006073737211 */ /* 0x000fe200078fdaff */
[----:B------:R-:W-:Y:S05]  /*fbe0*/  @!P3 BRA `(.L_x_4885) ;  /* 0x000000100000b947 */ /* 0x000fea0003800000 */
[----:B-1----:R1:W-:Y:S02]  /*fbf0*/  RED.E.ADD.F32.FTZ.RN.STRONG.GPU [R60.64+-0x1800], R63 ;  /* 0xffe8003f3c00798e */ /* 0x0023e4000c10e7a0 */
.L_x_4885:
[----:B------:R-:W-:Y:S05]  /*fc00*/  BSYNC B0 ;  /* 0x0000000000007941 */ /* 0x000fea0003800000 */
.L_x_4884:
[----:B------:R-:W2:Y:S01]  /*fc10*/  LDS R115, [R115.X4+0x1980] ;  /* 0x0019800073737984 */ /* 0x000ea20000004800 */
[----:B------:R-:W-:Y:S01]  /*fc20*/  BSSY B0, `(.L_x_4886) ;  /* 0x0000004000007945 */ /* 0x000fe20003800000 */
[----:B------:R-:W-:Y:S01]  /*fc30*/  LEA.HI.SX32 R117, R117, R96, 0x1b ;  /* 0x0000006075757211 */ /* 0x000fe200078fdaff */
[----:B------:R-:W-:Y:S05]  /*fc40*/  @!P4 BRA `(.L_x_4887) ;  /* 0x000000100000c947 */ /* 0x000fea0003800000 */
[----:B--2---:R2:W-:Y:S02]  /*fc50*/  RED.E.ADD.F32.FTZ.RN.STRONG.GPU [R60.64+-0x1700], R115 ;  /* 0xffe900733c00798e */ /* 0x0045e4000c10e7a0 */
.L_x_4887:
[----:B------:R-:W-:Y:S05]  /*fc60*/  BSYNC B0 ;  /* 0x0000000000007941 */ /* 0x000fea0003800000 */
.L_x_4886:
[----:B------:R-:W3:Y:S01]  /*fc70*/  LDS R117, [R117.X4+0x1a80] ;  /* 0x001a800075757984 */ /* 0x000ee20000004800 */
[----:B------:R-:W-:Y:S01]  /*fc80*/  BSSY B0, `(.L_x_4888) ;  /* 0x0000005000007945 */ /* 0x000fe20003800000 */
[----:B-1----:R-:W-:-:S02]  /*fc90*/  IADD3 R63, R96, 0x2c0, RZ ;  /* 0x000002c0603f7810 */ /* 0x002fc40007ffe0ff */
[----:B--2---:R-:W-:Y:S01]  /*fca0*/  IADD3 R115, R96, 0x300, RZ ;  /* 0x0000030060737810 */ /* 0x004fe20007ffe0ff */
[----:B------:R-:W-:Y:S05]  /*fcb0*/  @!P5 BRA `(.L_x_4889) ;  /* 0x000000100000d947 */ /* 0x000fea0003800000 */
[----:B---3--:R1:W-:Y:S02]  /*fcc0*/  RED.E.ADD.F32.FTZ.RN.STRONG.GPU [R60.64+-0x1600], R117 ;  /* 0xffea00753c00798e */ /* 0x0083e4000c10e7a0 */
.L_x_4889:
[----:B------:R-:W-:Y:S05]  /*fcd0*/  BSYNC B0 ;  /* 0x0000000000007941 */ /* 0x000fea0003800000 */
.L_x_4888:
        /* <DEDUP_REMOVED lines=14> */
.L_x_4891:
[----:B------:R-:W-:Y:S05]  /*fdc0*/  BSYNC B0 ;  /* 0x0000000000007941 */ /* 0x000fea0003800000 */
.L_x_4890:
[----:B------:R-:W2:Y:S01]  /*fdd0*/  LDS R115, [R115.X4+0x1c80] ;  /* 0x001c800073737984 */ /* 0x000ea20000004800 */
[----:B------:R-:W-:Y:S01]  /*fde0*/  BSSY B0, `(.L_x_4892) ;  /* 0x0000005000007945 */ /* 0x000fe20003800000 */
[----:B-1----:R-:W-:-:S02]  /*fdf0*/  IADD3 R63, R96, 0x380, RZ ;  /* 0x00000380603f7810 */ /* 0x002fc40007ffe0ff */
[----:B------:R-:W-:Y:S01]  /*fe00*/  LEA.HI.SX32 R117, R117, R96, 0x1b ;  /* 0x0000006075757211 */ /* 0x000fe200078fdaff */
[----:B------:R-:W-:Y:S05]  /*fe10*/  @!P0 BRA `(.L_x_4893) ;  /* 0x0000001000008947 */ /* 0x000fea0003800000 */
[----:B--2---:R1:W-:Y:S02]  /*fe20*/  RED.E.ADD.F32.FTZ.RN.STRONG.GPU [R60.64+-0x1400], R115 ;  /* 0xffec00733c00798e */ /* 0x0043e4000c10e7a0 */
.L_x_4893:
[----:B------:R-:W-:Y:S05]  /*fe30*/  BSYNC B0 ;  /* 0x0000000000007941 */ /* 0x000fea0003800000 */
.L_x_4892:
[----:B------:R-:W3:Y:S01]  /*fe40*/  LDS R117, [R117.X4+0x1d80] ;  /* 0x001d800075757984 */ /* 0x000ee20000004800 */
[----:B------:R-:W-:Y:S01]  /*fe50*/  BSSY B0, `(.L_x_4894) ;  /* 0x0000005000007945 */ /* 0x000fe20003800000 */
[----:B-12---:R-:W-:Y:S02]  /*fe60*/  IADD3 R115, R96, 0x3c0, RZ ;  /* 0x000003c060737810 */ /* 0x006fe40007ffe0ff */
[----:B------:R-:W-:Y:S01]  /*fe70*/  LEA.HI.SX32 R63, R63, R96, 0x1b ;  /* 0x000000603f3f7211 */ /* 0x000fe200078fdaff */
[----:B------:R-:W-:Y:S05]  /*fe80*/  @!P1 BRA `(.L_x_4895) ;  /* 0x0000001000009947 */ /* 0x000fea0003800000 */
[----:B---3--:R1:W-:Y:S02]  /*fe90*/  RED.E.ADD.F32.FTZ.RN.STRONG.GPU [R60.64+-0x1300], R117 ;  /* 0xffed00753c00798e */ /* 0x0083e4000c10e7a0 */
.L_x_4895:
[----:B------:R-:W-:Y:S05]  /*fea0*/  BSYNC B0 ;  /* 0x0000000000007941 */ /* 0x000fea0003800000 */
.L_x_4894:
[----:B------:R-:W2:Y:S01]  /*feb0*/  LDS R63, [R63.X4+0x1e80] ;  /* 0x001e80003f3f7984 */ /* 0x000ea20000004800 */
[----:B------:R-:W-:Y:S01]  /*fec0*/  BSSY B0, `(.L_x_4896) ;  /* 0x0000005000007945 */ /* 0x000fe20003800000 */
[----:B-1-3--:R-:W-:Y:S02]  /*fed0*/  IADD3 R117, R96, 0x400, RZ ;  /* 0x0000040060757810 */ /* 0x00afe40007ffe0ff */
[----:B------:R-:W-:Y:S01]  /*fee0*/  LEA.HI.SX32 R115, R115, R96, 0x1b ;  /* 0x0000006073737211 */ /* 0x000fe200078fdaff */
[----:B------:R-:W-:Y:S05]  /*fef0*/  @!P2 BRA `(.L_x_4897) ;  /* 0x000000100000a947 */ /* 0x000fea0003800000 */
[----:B--2---:R1:W-:Y:S02]  /*ff00*/  RED.E.ADD.F32.FTZ.RN.STRONG.GPU [R60.64+-0x1200], R63 ;  /* 0xffee003f3c00798e */ /* 0x0043e4000c10e7a0 */
.L_x_4897:
[----:B------:R-:W-:Y:S05]  /*ff10*/  BSYNC B0 ;  /* 0x0000000000007941 */ /* 0x000fea0003800000 */
.L_x_4896:
[----:B------:R-:W3:Y:S01]  /*ff20*/  LDS R115, [R115.X4+0x1f80] ;  /* 0x001f800073737984 */ /* 0x000ee20000004800 */
[----:B------:R-:W-:Y:S01]  /*ff30*/  BSSY B0, `(.L_x_4898) ;  /* 0x0000005000007945 */ /* 0x000fe20003800000 */
[----:B-12---:R-:W-:-:S02]  /*ff40*/  IADD3 R63, R96, 0x440, RZ ;  /* 0x00000440603f7810 */ /* 0x006fc40007ffe0ff */
[----:B------:R-:W-:Y:S01]  /*ff50*/  LEA.HI.SX32 R117, R117, R96, 0x1b ;  /* 0x0000006075757211 */ /* 0x000fe200078fdaff */
[----:B------:R-:W-:Y:S05]  /*ff60*/  @!P3 BRA `(.L_x_4899) ;  /* 0x000000100000b947 */ /* 0x000fea0003800000 */
[----:B---3--:R1:W-:Y:S02]  /*ff70*/  RED.E.ADD.F32.FTZ.RN.STRONG.GPU [R60.64+-0x1100], R115 ;  /* 0xffef00733c00798e */ /* 0x0083e4000c10e7a0 */
.L_x_4899:
[----:B------:R-:W-:Y:S05]  /*ff80*/  BSYNC B0 ;  /* 0x0000000000007941 */ /* 0x000fea0003800000 */
.L_x_4898:
[----:B------:R-:W2:Y:S01]  /*ff90*/  LDS R117, [R117.X4+0x2080] ;  /* 0x0020800075757984 */ /* 0x000ea20000004800 */
[----:B------:R-:W-:Y:S01]  /*ffa0*/  BSSY B0, `(.L_x_4900) ;  /* 0x0000004000007945 */ /* 0x000fe20003800000 */
[----:B------:R-:W-:Y:S01]  /*ffb0*/  LEA.HI.SX32 R63, R63, R96, 0x1b ;  /* 0x000000603f3f7211 */ /* 0x000fe200078fdaff */
[----:B------:R-:W-:Y:S05]  /*ffc0*/  @!P4 BRA `(.L_x_4901) ;  /* 0x000000100000c947 */ /* 0x000fea0003800000 */
[----:B--2---:R2:W-:Y:S02]  /*ffd0*/  RED.E.ADD.F32.FTZ.RN.STRONG.GPU [R60.64+-0x1000], R117 ;  /* 0xfff000753c00798e */ /* 0x0045e4000c10e7a0 */
.L_x_4901:
[----:B------:R-:W-:Y:S05]  /*ffe0*/  BSYNC B0 ;  /* 0x0000000000007941 */ /* 0x000fea0003800000 */
.L_x_4900:
[----:B------:R-:W4:Y:S01]  /*fff0*/  LDS R63, [R63.X4+0x2180] ;  /* 0x002180003f3f7984 */ /* 0x000f220000004800 */
[----:B------:R-:W-:Y:S01]  /*10000*/  BSSY B0, `(.L_x_4902) ;  /* 0x0000005000007945 */ /* 0x000fe20003800000 */
[C---:B-1-3--:R-:W-:Y:S02]  /*10010*/  IADD3 R115, R96.reuse, 0x480, RZ ;  /* 0x0000048060737810 */ /* 0x04afe40007ffe0ff */
[----:B--2---:R-:W-:Y:S01]  /*10020*/  IADD3 R117, R96, 0x4c0, RZ ;  /* 0x000004c060757810 */ /* 0x004fe20007ffe0ff */
[----:B------:R-:W-:Y:S05]  /*10030*/  @!P5 BRA `(.L_x_4903) ;  /* 0x000000100000d947 */ /* 0x000fea0003800000 */
[----:B----4-:R1:W-:Y:S02]  /*10040*/  RED.E.ADD.F32.FTZ.RN.STRONG.GPU [R60.64+-0xf00], R63 ;  /* 0xfff1003f3c00798e */ /* 0x0103e4000c10e7a0 */
.L_x_4903:
[----:B------:R-:W-:Y:S05]  /*10050*/  BSYNC B0 ;  /* 0x0000000000007941 */ /* 0x000fea0003800000 */
.L_x_4902:
        /* <DEDUP_REMOVED lines=14> */
.L_x_4905:
[----:B------:R-:W-:Y:S05]  /*10140*/  BSYNC B0 ;  /* 0x0000000000007941 */ /* 0x000fea0003800000 */
.L_x_4904:
[----:B------:R-:W2:Y:S01]  /*10150*/  LDS R117, [R117.X4+0x2380] ;  /* 0x0023800075757984 */ /* 0x000ea20000004800 */
[----:B------:R-:W-:Y:S01]  /*10160*/  BSSY B0, `(.L_x_4906) ;  /* 0x0000005000007945 */ /* 0x000fe20003800000 */
[----:B-1----:R-:W-:Y:S02]  /*10170*/  IADD3 R115, R96, 0x540, RZ ;  /* 0x0000054060737810 */ /* 0x002fe40007ffe0ff */
[----:B------:R-:W-:Y:S01]  /*10180*/  LEA.HI.SX32 R63, R63, R96, 0x1b ;  /* 0x000000603f3f7211 */ /* 0x000fe200078fdaff */
[----:B------:R-:W-:Y:S05]  /*10190*/  @!P0 BRA `(.L_x_4907) ;  /* 0x0000001000008947 */ /* 0x000fea0003800000 */
[----:B--2---:R1:W-:Y:S02]  /*101a0*/  RED.E.ADD.F32.FTZ.RN.STRONG.GPU [R60.64+-0xd00], R117 ;  /* 0xfff300753c00798e */ /* 0x0043e4000c10e7a0 */
.L_x_4907:
[----:B------:R-:W-:Y:S05]  /*101b0*/  BSYNC B0 ;  /* 0x0000000000007941 */ /* 0x000fea0003800000 */
.L_x_4906:
[----:B------:R-:W3:Y:S01]  /*101c0*/  LDS R63, [R63.X4+0x2480] ;  /* 0x002480003f3f7984 */ /* 0x000ee20000004800 */
[----:B------:R-:W-:Y:S01]  /*101d0*/  BSSY B0, `(.L_x_4908) ;  /* 0x0000005000007945 */ /* 0x000fe20003800000 */
[----:B-12---:R-:W-:-:S02]  /*101e0*/  IADD3 R117, R96, 0x580, RZ ;  /* 0x0000058060757810 */ /* 0x006fc40007ffe0ff */
[----:B------:R-:W-:Y:S01]  /*101f0*/  LEA.HI.SX32 R115, R115, R96, 0x1b ;  /* 0x0000006073737211 */ /* 0x000fe200078fdaff */
[----:B------:R-:W-:Y:S05]  /*10200*/  @!P1 BRA `(.L_x_4909) ;  /* 0x0000001000009947 */ /* 0x000fea0003800000 */
[----:B---3--:R1:W-:Y:S02]  /*10210*/  RED.E.ADD.F32.FTZ.RN.STRONG.GPU [R60.64+-0xc00], R63 ;  /* 0xfff4003f3c00798e */ /* 0x0083e4000c10e7a0 */
.L_x_4909:
[----:B------:R-:W-:Y:S05]  /*10220*/  BSYNC B0 ;  /* 0x0000000000007941 */ /* 0x000fea0003800000 */
.L_x_4908:
[----:B------:R-:W2:Y:S01]  /*10230*/  LDS R115, [R115.X4+0x2580] ;  /* 0x0025800073737984 */ /* 0x000ea20000004800 */
[----:B------:R-:W-:Y:S01]  /*10240*/  BSSY B0, `(.L_x_4910) ;  /* 0x0000005000007945 */ /* 0x000fe20003800000 */
[----:B-1-3--:R-:W-:Y:S02]  /*10250*/  IADD3 R63, R96, 0x5c0, RZ ;  /* 0x000005c0603f7810 */ /* 0x00afe40007ffe0ff */
[----:B------:R-:W-:Y:S01]  /*10260*/  LEA.HI.SX32 R117, R117, R96, 0x1b ;  /* 0x0000006075757211 */ /* 0x000fe200078fdaff */
[----:B------:R-:W-:Y:S05]  /*10270*/  @!P2 BRA `(.L_x_4911) ;  /* 0x000000100000a947 */ /* 0x000fea0003800000 */
[----:B--2---:R1:W-:Y:S02]  /*10280*/  RED.E.ADD.F32.FTZ.RN.STRONG.GPU [R60.64+-0xb00], R115 ;  /* 0xfff500733c00798e */ /* 0x0043e4000c10e7a0 */
.L_x_4911:
[----:B------:R-:W-:Y:S05]  /*10290*/  BSYNC B0 ;  /* 0x0000000000007941 */ /* 0x000fea0003800000 */
.L_x_4910:
[----:B------:R-:W3:Y:S01]  /*102a0*/  LDS R117, [R117.X4+0x2680] ;  /* 0x0026800075757984 */ /* 0x000ee20000004800 */
[----:B------:R-:W-:Y:S01]  /*102b0*/  BSSY B0, `(.L_x_4912) ;  /* 0x0000005000007945 */ /* 0x000fe20003800000 */
[----:B-12---:R-:W-:Y:S02]  /*102c0*/  IADD3 R115, R96, 0x600, RZ ;  /* 0x0000060060737810 */ /* 0x006fe40007ffe0ff */
[----:B------:R-:W-:Y:S01]  /*102d0*/  LEA.HI.SX32 R63, R63, R96, 0x1b ;  /* 0x000000603f3f7211 */ /* 0x000fe200078fdaff */
[----:B------:R-:W-:Y:S05]  /*102e0*/  @!P3 BRA `(.L_x_4913) ;  /* 0x000000100000b947 */ /* 0x000fea0003800000 */
[----:B---3--:R1:W-:Y:S02]  /*102f0*/  RED.E.ADD.F32.FTZ.RN.STRONG.GPU [R60.64+-0xa00], R117 ;  /* 0xfff600753c00798e */ /* 0x0083e4000c10e7a0 */
.L_x_4913:
[----:B------:R-:W-:Y:S05]  /*10300*/  BSYNC B0 ;  /* 0x0000000000007941 */ /* 0x000fea0003800000 */
.L_x_4912:
[----:B------:R-:W2:Y:S01]  /*10310*/  LDS R63, [R63.X4+0x2780] ;  /* 0x002780003f3f7984 */ /* 0x000ea20000004800 */
[----:B------:R-:W-:Y:S01]  /*10320*/  BSSY B0, `(.L_x_4914) ;  /* 0x0000004000007945 */ /* 0x000fe20003800000 */
[----:B------:R-:W-:Y:S01]  /*10330*/  LEA.HI.SX32 R115, R115, R96, 0x1b ;  /* 0x0000006073737211 */ /* 0x000fe200078fdaff */
[----:B------:R-:W-:Y:S05]  /*10340*/  @!P4 BRA `(.L_x_4915) ;  /* 0x000000100000c947 */ /* 0x000fea0003800000 */
[----:B--2---:R2:W-:Y:S02]  /*10350*/  RED.E.ADD.F32.FTZ.RN.STRONG.GPU [R60.64+-0x900], R63 ;  /* 0xfff7003f3c00798e */ /* 0x0045e4000c10e7a0 */
.L_x_4915:
[----:B------:R-:W-:Y:S05]  /*10360*/  BSYNC B0 ;  /* 0x0000000000007941 */ /* 0x000fea0003800000 */
.L_x_4914:
[----:B------:R-:W4:Y:S01]  /*10370*/  LDS R115, [R115.X4+0x2880] ;  /* 0x0028800073737984 */ /* 0x000f220000004800 */
[----:B------:R-:W-:Y:S01]  /*10380*/  BSSY B0, `(.L_x_4916) ;  /* 0x0000005000007945 */ /* 0x000fe20003800000 */
[----:B--2---:R-:W-:-:S02]  /*10390*/  IADD3 R63, R96, 0x640, RZ ;  /* 0x00000640603f7810 */ /* 0x004fc40007ffe0ff */
[----:B-1-3--:R-:W-:Y:S01]  /*103a0*/  IADD3 R117, R96, 0x680, RZ ;  /* 0x0000068060757810 */ /* 0x00afe20007ffe0ff */
[----:B------:R-:W-:Y:S05]  /*103b0*/  @!P5 BRA `(.L_x_4917) ;  /* 0x000000100000d947 */ /* 0x000fea0003800000 */
[----:B----4-:R1:W-:Y:S02]  /*103c0*/  RED.E.ADD.F32.FTZ.RN.STRONG.GPU [R60.64+-0x800], R115 ;  /* 0xfff800733c00798e */ /* 0x0103e4000c10e7a0 */
.L_x_4917:
[----:B------:R-:W-:Y:S05]  /*103d0*/  BSYNC B0 ;  /* 0x0000000000007941 */ /* 0x000fea0003800000 */
.L_x_4916:
        /* <DEDUP_REMOVED lines=14> */
.L_x_4919:
[----:B------:R-:W-:Y:S05]  /*104c0*/  BSYNC B0 ;  /* 0x0000000000007941 */ /* 0x000fea0003800000 */
.L_x_4918:
[----:B------:R-:W2:Y:S01]  /*104d0*/  LDS R117, [R117.X4+0x2a80] ;  /* 0x002a800075757984 */ /* 0x000ea20000004800 */
[----:B------:R-:W-:Y:S01]  /*104e0*/  BSSY B0, `(.L_x_4920) ;  /* 0x0000005000007945 */ /* 0x000fe20003800000 */
[----:B-1----:R-:W-:-:S02]  /*104f0*/  IADD3 R63, R96, 0x700, RZ ;  /* 0x00000700603f7810 */ /* 0x002fc40007ffe0ff */
[----:B------:R-:W-:Y:S01]  /*10500*/  LEA.HI.SX32 R115, R115, R96, 0x1b ;  /* 0x0000006073737211 */ /* 0x000fe200078fdaff */
[----:B------:R-:W-:Y:S05]  /*10510*/  @!P0 BRA `(.L_x_4921) ;  /* 0x0000001000008947 */ /* 0x000fea0003800000 */
[----:B--2---:R1:W-:Y:S02]  /*10520*/  RED.E.ADD.F32.FTZ.RN.STRONG.GPU [R60.64+-0x600], R117 ;  /* 0xfffa00753c00798e */ /* 0x0043e4000c10e7a0 */
.L_x_4921:
[----:B------:R-:W-:Y:S05]  /*10530*/  BSYNC B0 ;  /* 0x0000000000007941 */ /* 0x000fea0003800000 */
.L_x_4920:
[----:B------:R-:W3:Y:S01]  /*10540*/  LDS R115, [R115.X4+0x2b80] ;  /* 0x002b800073737984 */ /* 0x000ee20000004800 */
[----:B------:R-:W-:Y:S01]  /*10550*/  BSSY B0, `(.L_x_4922) ;  /* 0x0000005000007945 */ /* 0x000fe20003800000 */
[----:B-12---:R-:W-:Y:S02]  /*10560*/  IADD3 R117, R96, 0x740, RZ ;  /* 0x0000074060757810 */ /* 0x006fe40007ffe0ff */
[----:B------:R-:W-:Y:S01]  /*10570*/  LEA.HI.SX32 R63, R63, R96, 0x1b ;  /* 0x000000603f3f7211 */ /* 0x000fe200078fdaff */
[----:B------:R-:W-:Y:S05]  /*10580*/  @!P1 BRA `(.L_x_4923) ;  /* 0x0000001000009947 */ /* 0x000fea0003800000 */
[----:B---3--:R1:W-:Y:S02]  /*10590*/  RED.E.ADD.F32.FTZ.RN.STRONG.GPU [R60.64+-0x500], R115 ;  /* 0xfffb00733c00798e */ /* 0x0083e4000c10e7a0 */
.L_x_4923:
[----:B------:R-:W-:Y:S05]  /*105a0*/  BSYNC B0 ;  /* 0x0000000000007941 */ /* 0x000fea0003800000 */
.L_x_4922:
[----:B------:R-:W2:Y:S01]  /*105b0*/  LDS R63, [R63.X4+0x2c80] ;  /* 0x002c80003f3f7984 */ /* 0x000ea20000004800 */
[----:B------:R-:W-:Y:S01]  /*105c0*/  BSSY B0, `(.L_x_4924) ;  /* 0x0000005000007945 */ /* 0x000fe20003800000 */
[----:B-1-3--:R-:W-:Y:S02]  /*105d0*/  IADD3 R115, R96, 0x780, RZ ;  /* 0x0000078060737810 */ /* 0x00afe40007ffe0ff */
[----:B------:R-:W-:Y:S01]  /*105e0*/  LEA.HI.SX32 R117, R117, R96, 0x1b ;  /* 0x0000006075757211 */ /* 0x000fe200078fdaff */
[----:B------:R-:W-:Y:S05]  /*105f0*/  @!P2 BRA `(.L_x_4925) ;  /* 0x000000100000a947 */ /* 0x000fea0003800000 */
[----:B--2---:R1:W-:Y:S02]  /*10600*/  RED.E.ADD.F32.FTZ.RN.STRONG.GPU [R60.64+-0x400], R63 ;  /* 0xfffc003f3c00798e */ /* 0x0043e4000c10e7a0 */
.L_x_4925:
[----:B------:R-:W-:Y:S05]  /*10610*/  BSYNC B0 ;  /* 0x0000000000007941 */ /* 0x000fea0003800000 */
.L_x_4924:
[----:B------:R-:W3:Y:S01]  /*10620*/  LDS R117, [R117.X4+0x2d80] ;  /* 0x002d800075757984 */ /* 0x000ee20000004800 */
[----:B------:R-:W-:Y:S01]  /*10630*/  BSSY B0, `(.L_x_4926) ;  /* 0x0000005000007945 */ /* 0x000fe20003800000 */
[----:B-12---:R-:W-:-:S02]  /*10640*/  IADD3 R63, R96, 0x7c0, RZ ;  /* 0x000007c0603f7810 */ /* 0x006fc40007ffe0ff */
[----:B------:R-:W-:Y:S01]  /*10650*/  LEA.HI.SX32 R115, R115, R96, 0x1b ;  /* 0x0000006073737211 */ /* 0x000fe200078fdaff */
[----:B------:R-:W-:Y:S05]  /*10660*/  @!P3 BRA `(.L_x_4927) ;  /* 0x000000100000b947 */ /* 0x000fea0003800000 */
[----:B---3--:R1:W-:Y:S02]  /*10670*/  RED.E.ADD.F32.FTZ.RN.STRONG.GPU [R60.64+-0x300], R117 ;  /* 0xfffd00753c00798e */ /* 0x0083e4000c10e7a0 */
.L_x_4927:
[----:B------:R-:W-:Y:S05]  /*10680*/  BSYNC B0 ;  /* 0x0000000000007941 */ /* 0x000fea0003800000 */
.L_x_4926:
[----:B------:R-:W2:Y:S01]  /*10690*/  LDS R115, [R115.X4+0x2e80] ;  /* 0x002e800073737984 */ /* 0x000ea20000004800 */
[----:B------:R-:W-:Y:S01]  /*106a0*/  BSSY B0, `(.L_x_4928) ;  /* 0x0000004000007945 */ /* 0x000fe20003800000 */
[----:B------:R-:W-:Y:S01]  /*106b0*/  LEA.HI.SX32 R63, R63, R96, 0x1b ;  /* 0x000000603f3f7211 */ /* 0x000fe200078fdaff */
[----:B------:R-:W-:Y:S05]  /*106c0*/  @!P4 BRA `(.L_x_4929) ;  /* 0x000000100000c947 */ /* 0x000fea0003800000 */
[----:B--2---:R2:W-:Y:S02]  /*106d0*/  RED.E.ADD.F32.FTZ.RN.STRONG.GPU [R60.64+-0x200], R115 ;  /* 0xfffe00733c00798e */ /* 0x0045e4000c10e7a0 */
.L_x_4929:
[----:B------:R-:W-:Y:S05]  /*106e0*/  BSYNC B0 ;  /* 0x0000000000007941 */ /* 0x000fea0003800000 */
.L_x_4928:
[----:B------:R-:W4:Y:S01]  /*106f0*/  LDS R63, [R63.X4+0x2f80] ;  /* 0x002f80003f3f7984 */ /* 0x000f220000004800 */
[----:B------:R-:W-:Y:S01]  /*10700*/  BSSY B0, `(.L_x_4930) ;  /* 0x0000003000007945 */ /* 0x000fe20003800000 */
[----:B------:R-:W-:Y:S05]  /*10710*/  @!P5 BRA `(.L_x_4931) ;  /* 0x000000100000d947 */ /* 0x000fea0003800000 */
[----:B----4-:R4:W-:Y:S02]  /*10720*/  RED.E.ADD.F32.FTZ.RN.STRONG.GPU [R60.64+-0x100], R63 ;  /* 0xffff003f3c00798e */ /* 0x0109e4000c10e7a0 */
.L_x_4931:
[----:B------:R-:W-:Y:S05]  /*10730*/  BSYNC B0 ;  /* 0x0000000000007941 */ /* 0x000fea0003800000 */
.L_x_4930:
        /* <DEDUP_REMOVED lines=10> */
[----:B------:R-:W-:Y:S01]  /*107e0*/  FFMA.FTZ R114, R133, R65, R114 ;  /* 0x0000004185727223 */ /* 0x000fe20000010072 */
        /* <DEDUP_REMOVED lines=24> */
[----:B------:R-:W-:Y:S02]  /*10970*/  FFMA.FTZ R226, R226, R113, R99 ;  /* 0x00000071e2e27223 */ /* 0x000fe40000010063 */
[----:B------:R-:W-:Y:S02]  /*10980*/  FFMA.FTZ R225, R225, R102, R112 ;  /* 0x00000066e1e17223 */ /* 0x000fe40000010070 */
[----:B------:R-:W-:Y:S02]  /*10990*/  FFMA.FTZ R224, R224, R121, R163 ;  /* 0x00000079e0e07223 */ /* 0x000fe400000100a3 */
[----:B------:R-:W-:Y:S02]  /*109a0*/  FFMA.FTZ R223, R223, R156, R104 ;  /* 0x0000009cdfdf7223 */ /* 0x000fe40000010068 */
[----:B-1----:R-:W-:-:S02]  /*109b0*/  @!P0 FADD.FTZ R61, R61, R66 ;  /* 0x000000423d3d8221 */ /* 0x002fc40000010000 */
[----:B------:R-:W-:Y:S02]  /*109c0*/  FFMA.FTZ R222, R222, R131, R165 ;  /* 0x00000083dede7223 */ /* 0x000fe400000100a5 */
[----:B0-----:R-:W-:Y:S02]  /*109d0*/  @!P0 FADD.FTZ R62, R62, R117 ;  /* 0x000000753e3e8221 */ /* 0x001fe40000010000 */
[----:B------:R-:W-:Y:S02]  /*109e0*/  FFMA.FTZ R221, R221, R164, R160 ;  /* 0x000000a4dddd7223 */ /* 0x000fe400000100a0 */
[----:B--2---:R-:W-:Y:S01]  /*109f0*/  @!P0 FADD.FTZ R63, R63, R64 ;  /* 0x000000403f3f8221 */ /* 0x004fe20000010000 */
[----:B------:R-:W0:Y:S01]  /*10a00*/  SHFL.DOWN PT, R117, R62, 0x4, 0x1f ;  /* 0x08801f003e757f89 */ /* 0x000e2200000e0000 */
[----:B------:R-:W-:Y:S02]  /*10a10*/  FFMA.FTZ R162, R210, R139, R162 ;  /* 0x0000008bd2a27223 */ /* 0x000fe400000100a2 */
[----:B---3--:R-:W-:Y:S01]  /*10a20*/  @!P0 FADD.FTZ R60, R60, R115 ;  /* 0x000000733c3c8221 */ /* 0x008fe20000010000 */
[----:B------:R-:W1:Y:S01]  /*10a30*/  SHFL.DOWN PT, R64, R61, 0x4, 0x1f ;  /* 0x08801f003d407f89 */ /* 0x000e6200000e0000 */
[----:B------:R-:W-:Y:S01]  /*10a40*/  ISETP.GT.AND P0, PT, R95, 0x1b, PT ;  /* 0x0000001b5f00780c */ /* 0x000fe20003f04270 */
[----:B------:R-:W-:-:S02]  /*10a50*/  FFMA.FTZ R166, R220, R175, R166 ;  /* 0x000000afdca67223 */ /* 0x000fc400000100a6 */
[----:B------:R-:W2:Y:S01]  /*10a60*/  SHFL.DOWN PT, R66, R63, 0x4, 0x1f ;  /* 0x08801f003f427f89 */ /* 0x000ea200000e0000 */
[----:B------:R-:W-:Y:S02]  /*10a70*/  FFMA.FTZ R216, R216, R171, R169 ;  /* 0x000000abd8d87223 */ /* 0x000fe400000100a9 */
[----:B------:R-:W-:Y:S01]  /*10a80*/  FFMA.FTZ R217, R217, R170, R168 ;  /* 0x000000aad9d97223 */ /* 0x000fe200000100a8 */
[----:B------:R-:W3:Y:S01]  /*10a90*/  SHFL.DOWN PT, R115, R60, 0x4, 0x1f ;  /* 0x08801f003c737f89 */ /* 0x000ee200000e0000 */
        /* <DEDUP_REMOVED lines=23> */
[----:B------:R-:W-:Y:S02]  /*10c10*/  FADD.FTZ R17, R167, R17 ;  /* 0x00000011a7117221 */ /* 0x000fe40000010000 */
[----:B------:R-:W-:Y:S02]  /*10c20*/  FADD.FTZ R18, R70, R18 ;  /* 0x0000001246127221 */ /* 0x000fe40000010000 */
[----:B0-----:R-:W-:-:S02]  /*10c30*/  @!P0 FADD.FTZ R62, R62, R71 ;  /* 0x000000473e3e8221 */ /* 0x001fc40000010000 */
[----:B------:R-:W-:Y:S02]  /*10c40*/  FADD.FTZ R15, R110, R15 ;  /* 0x0000000f6e0f7221 */ /* 0x000fe40000010000 */
[----:B-1----:R-:W-:Y:S01]  /*10c50*/  @!P0 FADD.FTZ R61, R61, R64 ;  /* 0x000000403d3d8221 */ /* 0x002fe20000010000 */
[----:B------:R-:W0:Y:S01]  /*10c60*/  SHFL.DOWN PT, R71, R62, 0x10, 0x1f ;  /* 0x0a001f003e477f89 */ /* 0x000e2200000e0000 */
[----:B------:R-:W-:Y:S02]  /*10c70*/  FADD.FTZ R14, R141, R14 ;  /* 0x0000000e8d0e7221 */ /* 0x000fe40000010000 */
[----:B--2---:R-:W-:Y:S01]  /*10c80*/  @!P0 FADD.FTZ R63, R63, R66 ;  /* 0x000000423f3f8221 */ /* 0x004fe20000010000 */
[----:B------:R-:W1:Y:S01]  /*10c90*/  SHFL.DOWN PT, R64, R61, 0x10, 0x1f ;  /* 0x0a001f003d407f89 */ /* 0x000e6200000e0000 */
        /* <DEDUP_REMOVED lines=11> */
[----:B------:R-:W-:-:S02]  /*10d50*/  FADD.FTZ R25, R140, R25 ;  /* 0x000000198c197221 */ /* 0x000fc40000010000 */
[----:B0-----:R-:W-:Y:S02]  /*10d60*/  @!P0 FADD.FTZ R62, R62, R71 ;  /* 0x000000473e3e8221 */ /* 0x001fe40000010000 */
        /* <DEDUP_REMOVED lines=39> */
.L_x_4933:
[----:B0-----:R-:W-:Y:S05]  /*10fe0*/  BSYNC B0 ;  /* 0x0000000000007941 */ /* 0x001fea0003800000 */
.L_x_4932:
        /* <DEDUP_REMOVED lines=8> */
.L_x_4833:
[----:B------:R-:W-:Y:S01]  /*11070*/  BAR.SYNC.DEFER_BLOCKING 0x0 ;  /* 0x0000000000007b1d */ /* 0x000fe20000010000 */
[C---:B------:R-:W-:Y:S02]  /*11080*/  LOP3.LUT R60, R94.reuse, 0x20, RZ, 0xfc, !PT ;  /* 0x000000205e3c7812 */ /* 0x040fe400078efcff */
[C---:B------:R-:W-:Y:S02]  /*11090*/  LOP3.LUT R62, R94.reuse, 0x40, RZ, 0xfc, !PT ;  /* 0x000000405e3e7812 */ /* 0x040fe400078efcff */
[C---:B------:R-:W-:Y:S01]  /*110a0*/  LOP3.LUT R58, R94.reuse, 0x60, RZ, 0xfc, !PT ;  /* 0x000000605e3a7812 */ /* 0x040fe200078efcff */
[----:B------:R-:W2:Y:S01]  /*110b0*/  LDL R100, [R1+0x4] ;  /* 0x0000040001647983 */ /* 0x000ea20000100800 */
[-C--:B------:R-:W-:Y:S01]  /*110c0*/  ISETP.GE.AND P1, PT, R94, R105.reuse, PT ;  /* 0x000000695e00720c */ /* 0x080fe20003f26270 */
[----:B------:R-:W-:Y:S01]  /*110d0*/  ULDC.64 UR8, c[0x0][0x2d8] ;  /* 0x0000b60000087ab9 */ /* 0x000fe20000000a00 */
[-C--:B------:R-:W-:Y:S01]  /*110e0*/  ISETP.GE.AND P2, PT, R60, R105.reuse, PT ;  /* 0x000000693c00720c */ /* 0x080fe20003f46270 */
[----:B------:R-:W3:Y:S01]  /*110f0*/  LDL R97, [R1] ;  /* 0x0000000001617983 */ /* 0x000ee20000100800 */
[-C--:B------:R-:W-:Y:S01]  /*11100*/  ISETP.GE.AND P3, PT, R62, R105.reuse, PT ;  /* 0x000000693e00720c */ /* 0x080fe20003f66270 */
[----:B------:R-:W-:Y:S01]  /*11110*/  ULDC.64 UR34, c[0x0][0x2f8] ;  /* 0x0000be0000227ab9 */ /* 0x000fe20000000a00 */
[----:B------:R-:W-:Y:S01]  /*11120*/  ISETP.GE.AND P4, PT, R58, R105, PT ;  /* 0x000000693a00720c */ /* 0x000fe20003f86270 */
[----:B------:R0:W5:Y:S01]  /*11130*/  LDL.64 R98, [R1+0x8] ;  /* 0x0000080001627983 */ /* 0x0001620000100a00 */
[----:B------:R-:W-:-:S02]  /*11140*/  PRMT R33, RZ, 0x7610, R33 ;  /* 0x00007610ff217816 */ /* 0x000fc40000000021 */
[----:B------:R-:W-:Y:S02]  /*11150*/  PRMT R35, RZ, 0x7610, R35 ;  /* 0x00007610ff237816 */ /* 0x000fe40000000023 */
[C---:B------:R-:W-:Y:S02]  /*11160*/  LOP3.LUT R56, R94.reuse, 0x80, RZ, 0xfc, !PT ;  /* 0x000000805e387812 */ /* 0x040fe400078efcff */
[----:B------:R-:W-:Y:S02]  /*11170*/  PRMT R37, RZ, 0x7610, R37 ;  /* 0x00007610ff257816 */ /* 0x000fe40000000025 */
[C---:B------:R-:W-:Y:S01]  /*11180*/  LOP3.LUT R54, R94.reuse, 0xa0, RZ, 0xfc, !PT ;  /* 0x000000a05e367812 */ /* 0x040fe200078efcff */
[----:B------:R-:W2:Y:S01]  /*11190*/  @!P1 LDG.E.U16 R33, [R106.64] ;  /* 0x000000206a219981 */ /* 0x000ea2000c1e1500 */
[----:B------:R-:W-:Y:S02]  /*111a0*/  PRMT R64, RZ, 0x7610, R64 ;  /* 0x00007610ff407816 */ /* 0x000fe40000000040 */
[C---:B------:R-:W-:Y:S01]  /*111b0*/  LOP3.LUT R52, R94.reuse, 0xc0, RZ, 0xfc, !PT ;  /* 0x000000c05e347812 */ /* 0x040fe200078efcff */
[----:B------:R-:W3:Y:S01]  /*111c0*/  @!P2 LDG.E.U16 R35, [R106.64+0x40] ;  /* 0x000040206a23a981 */ /* 0x000ee2000c1e1500 */
[----:B------:R-:W-:-:S02]  /*111d0*/  LOP3.LUT R50, R94, 0xe0, RZ, 0xfc, !PT ;  /* 0x000000e05e327812 */ /* 0x000fc400078efcff */
[----:B------:R-:W-:Y:S01]  /*111e0*/  LOP3.LUT R48, R94, 0x100, RZ, 0xfc, !PT ;  /* 0x000001005e307812 */ /* 0x000fe200078efcff */
[----:B------:R-:W4:Y:S01]  /*111f0*/  @!P3 LDG.E.U16 R37, [R106.64+0x80] ;  /* 0x000080206a25b981 */ /* 0x000f22000c1e1500 */
[-C--:B------:R-:W-:Y:S02]  /*11200*/  ISETP.GE.AND P5, PT, R56, R105.reuse, PT ;  /* 0x000000693800720c */ /* 0x080fe40003fa6270 */
[----:B------:R-:W-:Y:S01]  /*11210*/  LOP3.LUT R46, R94, 0x120, RZ, 0xfc, !PT ;  /* 0x000001205e2e7812 */ /* 0x000fe200078efcff */
[----:B------:R-:W4:Y:S01]  /*11220*/  @!P4 LDG.E.U16 R64, [R106.64+0xc0] ;  /* 0x0000c0206a40c981 */ /* 0x000f22000c1e1500 */
        /* <DEDUP_REMOVED lines=12> */
[----:B------:R-:W4:Y:S01]  /*112f0*/  @!P0 LDG.E.U16 R66, [R106.64+0x140] ;  /* 0x000140206a428981 */ /* 0x000f22000c1e1500 */
[C---:B------:R-:W-:Y:S02]  /*11300*/  LOP3.LUT R42, R94.reuse, 0x160, RZ, 0xfc, !PT ;  /* 0x000001605e2a7812 */ /* 0x040fe400078efcff */
[----:B------:R-:W-:Y:S01]  /*11310*/  PRMT R72, RZ, 0x7610, R72 ;  /* 0x00007610ff487816 */ /* 0x000fe20000000048 */
[----:B------:R-:W4:Y:S01]  /*11320*/  @!P1 LDG.E.U16 R41, [R106.64+0x180] ;  /* 0x000180206a299981 */ /* 0x000f22000c1e1500 */
[C---:B------:R-:W-:Y:S02]  /*11330*/  LOP3.LUT R40, R94.reuse, 0x180, RZ, 0xfc, !PT ;  /* 0x000001805e287812 */ /* 0x040fe400078efcff */
[C---:B------:R-:W-:Y:S01]  /*11340*/  LOP3.LUT R38, R94.reuse, 0x1a0, RZ, 0xfc, !PT ;  /* 0x000001a05e267812 */ /* 0x040fe200078efcff */
[----:B------:R-:W4:Y:S01]  /*11350*/  @!P2 LDG.E.U16 R70, [R106.64+0x1c0] ;  /* 0x0001c0206a46a981 */ /* 0x000f22000c1e1500 */
[----:B------:R-:W-:-:S02]  /*11360*/  LOP3.LUT R36, R94, 0x1c0, RZ, 0xfc, !PT ;  /* 0x000001c05e247812 */ /* 0x000fc400078efcff */
[-C--:B------:R-:W-:Y:S01]  /*11370*/  ISETP.GE.AND P5, PT, R44, R105.reuse, PT ;  /* 0x000000692c00720c */ /* 0x080fe20003fa6270 */
[----:B------:R-:W4:Y:S01]  /*11380*/  @!P3 LDG.E.U16 R43, [R106.64+0x200] ;  /* 0x000200206a2bb981 */ /* 0x000f22000c1e1500 */
[----:B------:R-:W-:Y:S02]  /*11390*/  LOP3.LUT R34, R94, 0x1e0, RZ, 0xfc, !PT ;  /* 0x000001e05e227812 */ /* 0x000fe400078efcff */
[-C--:B------:R-:W-:Y:S01]  /*113a0*/  ISETP.GE.AND P0, PT, R42, R105.reuse, PT ;  /* 0x000000692a00720c */ /* 0x080fe20003f06270 */
[----:B------:R-:W4:Y:S01]  /*113b0*/  @!P4 LDG.E.U16 R72, [R106.64+0x240] ;  /* 0x000240206a48c981 */ /* 0x000f22000c1e1500 */
        /* <DEDUP_REMOVED lines=9> */
[----:B------:R-:W-:-:S02]  /*11450*/  PRMT R47, RZ, 0x7610, R47 ;  /* 0x00007610ff2f7816 */ /* 0x000fc4000000002f */
[----:B------:R-:W-:Y:S01]  /*11460*/  PRMT R80, RZ, 0x7610, R80 ;  /* 0x00007610ff507816 */ /* 0x000fe20000000050 */
[----:B------:R-:W4:Y:S04]  /*11470*/  @!P0 LDG.E.U16 R74, [R106.64+0x2c0] ;  /* 0x0002c0206a4a8981 */ /* 0x000f28000c1e1500 */
[----:B------:R-:W4:Y:S04]  /*11480*/  @!P1 LDG.E.U16 R76, [R106.64+0x300] ;  /* 0x000300206a4c9981 */ /* 0x000f28000c1e1500 */
[----:B------:R-:W4:Y:S04]  /*11490*/  @!P2 LDG.E.U16 R78, [R106.64+0x340] ;  /* 0x000340206a4ea981 */ /* 0x000f28000c1e1500 */
[----:B------:R-:W4:Y:S04]  /*114a0*/  @!P3 LDG.E.U16 R47, [R106.64+0x380] ;  /* 0x000380206a2fb981 */ /* 0x000f28000c1e1500 */
[----:B------:R-:W4:Y:S01]  /*114b0*/  @!P4 LDG.E.U16 R80, [R106.64+0x3c0] ;  /* 0x0003c0206a50c981 */ /* 0x000f22000c1e1500 */
[----:B------:R-:W-:-:S02]  /*114c0*/  LOP3.LUT R68, R68, 0xfffffe00, RZ, 0xc0, !PT ;  /* 0xfffffe0044447812 */ /* 0x000fc400078ec0ff */
[----:B------:R-:W-:Y:S02]  /*114d0*/  F2FP.BF16.PACK_AB R29, R29, R30 ;  /* 0x0000001e1d1d723e */ /* 0x000fe400000010ff */
        /* <DEDUP_REMOVED lines=19> */
[----:B------:R-:W3:Y:S04]  /*11610*/  LDS.U16 R37, [R93+0x4] ;  /* 0x000004005d257984 */ /* 0x000ee80000000400 */
[----:B------:R-:W4:Y:S04]  /*11620*/  LDS.U16 R33, [R93] ;  /* 0x000000005d217984 */ /* 0x000f280000000400 */
[----:B------:R-:W0:Y:S01]  /*11630*/  LDS.U16 R39, [R93+0x6] ;  /* 0x000006005d277984 */ /* 0x000e220000000400 */
[----:B-1----:R-:W-:-:S03]  /*11640*/  LEA R74, R95, R68, 0x4 ;  /* 0x000000445f4a7211 */ /* 0x002fc600078e20ff */
[----:B------:R-:W-:Y:S04]  /*11650*/  LDS.U16 R31, [R93+0x14] ;  /* 0x000014005d1f7984 */ /* 0x000fe80000000400 */
[----:B------:R-:W-:Y:S01]  /*11660*/  LDS.U16 R30, [R93+0x18] ;  /* 0x000018005d1e7984 */ /* 0x000fe20000000400 */
[----:B--2---:R-:W-:Y:S02]  /*11670*/  PRMT R35, RZ, 0x5410, R35 ;  /* 0x00005410ff237816 */ /* 0x004fe40000000023 */
[----:B---3--:R-:W-:-:S03]  /*11680*/  PRMT R37, RZ, 0x5410, R37 ;  /* 0x00005410ff257816 */ /* 0x008fc60000000025 */
[----:B------:R-:W-:Y:S01]  /*11690*/  FADD.FTZ R35, R35, UR5 ;  /* 0x0000000523237e21 */ /* 0x000fe20008010000 */
[----:B----4-:R-:W-:Y:S01]  /*116a0*/  PRMT R33, RZ, 0x5410, R33 ;  /* 0x00005410ff217816 */ /* 0x010fe20000000021 */
[----:B------:R-:W-:-:S03]  /*116b0*/  FADD.FTZ R37, R37, UR5 ;  /* 0x0000000525257e21 */ /* 0x000fc60008010000 */
[----:B------:R-:W-:Y:S01]  /*116c0*/  FSETP.GTU.FTZ.AND P5, PT, R35, 20, PT ;  /* 0x41a000002300780b */ /* 0x000fe20003fbc000 */
[----:B------:R-:W-:Y:S01]  /*116d0*/  FADD.FTZ R33, R33, UR5 ;  /* 0x0000000521217e21 */ /* 0x000fe20008010000 */
[----:B------:R-:W-:-:S04]  /*116e0*/  FSETP.GTU.FTZ.AND P4, PT, R37, 20, PT ;  /* 0x41a000002500780b */ /* 0x000fc80003f9c000 */
[----:B------:R-:W-:Y:S02]  /*116f0*/  FSETP.GTU.FTZ.AND P2, PT, R33, 20, PT ;  /* 0x41a000002100780b */ /* 0x000fe40003f5c000 */
[----:B0-----:R-:W-:-:S05]  /*11700*/  PRMT R39, RZ, 0x5410, R39 ;  /* 0x00005410ff277816 */ /* 0x001fca0000000027 */
[----:B------:R-:W-:Y:S02]  /*11710*/  @!P5 FMUL.FTZ R43, R35, -1.4426950216293334961 ;  /* 0xbfb8aa3b232bd820 */ /* 0x000fe40000410000 */
[----:B------:R-:W0:Y:S01]  /*11720*/  LDS.U16 R35, [R93+0xa] ;  /* 0x00000a005d237984 */ /* 0x000e220000000400 */
[----:B------:R-:W-:-:S03]  /*11730*/  @!P4 FMUL.FTZ R49, R37, -1.4426950216293334961 ;  /* 0xbfb8aa3b2531c820 */ /* 0x000fc60000410000 */
[----:B------:R-:W1:Y:S01]  /*11740*/  LDS.U16 R37, [R93+0xc] ;  /* 0x00000c005d257984 */ /* 0x000e620000000400 */
[----:B------:R-:W-:Y:S02]  /*11750*/  FADD.FTZ R39, R39, UR5 ;  /* 0x0000000527277e21 */ /* 0x000fe40008010000 */
[----:B------:R-:W-:Y:S01]  /*11760*/  @!P2 FMUL.FTZ R41, R33, -1.4426950216293334961 ;  /* 0xbfb8aa3b2129a820 */ /* 0x000fe20000410000 */
[----:B------:R2:W-:Y:S01]  /*11770*/  @!P5 MUFU.EX2 R47, R43 ;  /* 0x0000002b002fd308 */ /* 0x0005e20000000800 */
[----:B------:R-:W-:Y:S01]  /*11780*/  LDS.U16 R33, [R93+0x8] ;  /* 0x000008005d217984 */ /* 0x000fe20000000400 */
[----:B------:R-:W-:-:S06]  /*11790*/  FSETP.GTU.FTZ.AND P1, PT, R39, 20, PT ;  /* 0x41a000002700780b */ /* 0x000fcc0003f3c000 */
[----:B------:R-:W3:Y:S01]  /*117a0*/  @!P2 MUFU.EX2 R41, R41 ;  /* 0x000000290029a308 */ /* 0x000ee20000000800 */
[----:B--2---:R-:W2:Y:S06]  /*117b0*/  LDS.U16 R43, [R93+0x12] ;  /* 0x000012005d2b7984 */ /* 0x004eac0000000400 */
[----:B------:R-:W-:Y:S02]  /*117c0*/  @!P1 FMUL.FTZ R51, R39, -1.4426950216293334961 ;  /* 0xbfb8aa3b27339820 */ /* 0x000fe40000410000 */
[----:B------:R-:W4:Y:S04]  /*117d0*/  LDS.U16 R39, [R93+0xe] ;  /* 0x00000e005d277984 */ /* 0x000f280000000400 */
[----:B------:R-:W1:Y:S01]  /*117e0*/  @!P1 MUFU.EX2 R51, R51 ;  /* 0x0000003300339308 */ /* 0x000e620000000800 */
[----:B---3--:R-:W-:-:S02]  /*117f0*/  @!P2 FADD.FTZ R45, R41, 1 ;  /* 0x3f800000292da421 */ /* 0x008fc40000010000 */
[----:B------:R-:W3:Y:S05]  /*11800*/  LDS.U16 R41, [R93+0x10] ;  /* 0x000010005d297984 */ /* 0x000eea0000000400 */
[----:B------:R-:W2:Y:S01]  /*11810*/  @!P2 MUFU.RCP R45, R45 ;  /* 0x0000002d002da308 */ /* 0x000ea20000001000 */
[----:B0-----:R-:W-:Y:S02]  /*11820*/  PRMT R35, RZ, 0x5410, R35 ;  /* 0x00005410ff237816 */ /* 0x001fe40000000023 */
[----:B-1----:R-:W-:-:S03]  /*11830*/  PRMT R37, RZ, 0x5410, R37 ;  /* 0x00005410ff257816 */ /* 0x002fc60000000025 */
[----:B------:R-:W-:Y:S02]  /*11840*/  FADD.FTZ R35, R35, UR5 ;  /* 0x0000000523237e21 */ /* 0x000fe40008010000 */
[----:B------:R-:W-:Y:S02]  /*11850*/  @!P1 FADD.FTZ R51, R51, 1 ;  /* 0x3f80000033339421 */ /* 0x000fe40000010000 */
[----:B------:R-:W-:Y:S01]  /*11860*/  FADD.FTZ R37, R37, UR5 ;  /* 0x0000000525257e21 */ /* 0x000fe20008010000 */
[----:B------:R-:W0:Y:S01]  /*11870*/  @!P4 MUFU.EX2 R49, R49 ;  /* 0x000000310031c308 */ /* 0x000e220000000800 */
[----:B------:R-:W-:Y:S01]  /*11880*/  FSETP.GTU.FTZ.AND P3, PT, R35, 20, PT ;  /* 0x41a000002300780b */ /* 0x000fe20003f7c000 */
[----:B--2---:R-:W-:Y:S02]  /*11890*/  @!P2 FMUL.FTZ R0, R0, R45 ;  /* 0x0000002d0000a220 */ /* 0x004fe40000410000 */
[----:B------:R-:W-:-:S04]  /*118a0*/  FSETP.GTU.FTZ.AND P2, PT, R37, 20, PT ;  /* 0x41a000002500780b */ /* 0x000fc80003f5c000 */
[----:B------:R-:W1:Y:S01]  /*118b0*/  @!P1 MUFU.RCP R51, R51 ;  /* 0x0000003300339308 */ /* 0x000e620000001000 */
[----:B------:R-:W-:Y:S01]  /*118c0*/  PRMT R43, RZ, 0x5410, R43 ;  /* 0x00005410ff2b7816 */ /* 0x000fe2000000002b */
[----:B------:R-:W-:-:S04]  /*118d0*/  @!P5 FADD.FTZ R47, R47, 1 ;  /* 0x3f8000002f2fd421 */ /* 0x000fc80000010000 */
[----:B------:R-:W-:Y:S02]  /*118e0*/  @!P3 FMUL.FTZ R35, R35, -1.4426950216293334961 ;  /* 0xbfb8aa3b2323b820 */ /* 0x000fe40000410000 */
[----:B------:R-:W-:Y:S02]  /*118f0*/  FADD.FTZ R43, R43, UR5 ;  /* 0x000000052b2b7e21 */ /* 0x000fe40008010000 */
[----:B------:R-:W-:Y:S02]  /*11900*/  @!P2 FMUL.FTZ R37, R37, -1.4426950216293334961 ;  /* 0xbfb8aa3b2525a820 */ /* 0x000fe40000410000 */
[----:B0-----:R-:W-:Y:S01]  /*11910*/  @!P4 FADD.FTZ R49, R49, 1 ;  /* 0x3f8000003131c421 */ /* 0x001fe20000010000 */
[----:B------:R-:W0:Y:S01]  /*11920*/  @!P5 MUFU.RCP R47, R47 ;  /* 0x0000002f002fd308 */ /* 0x000e220000001000 */
[----:B------:R-:W-:Y:S01]  /*11930*/  PRMT R33, RZ, 0x5410, R33 ;  /* 0x00005410ff217816 */ /* 0x000fe20000000021 */
[----:B-1----:R-:W-:Y:S01]  /*11940*/  @!P1 FMUL.FTZ R4, R4, R51 ;  /* 0x0000003304049220 */ /* 0x002fe20000410000 */
[----:B------:R-:W-:-:S05]  /*11950*/  FSETP.GTU.FTZ.AND P1, PT, R43, 20, PT ;  /* 0x41a000002b00780b */ /* 0x000fca0003f3c000 */
[----:B------:R-:W1:Y:S01]  /*11960*/  @!P4 MUFU.RCP R64, R49 ;  /* 0x000000310040c308 */ /* 0x000e620000001000 */
[----:B------:R-:W-:Y:S01]  /*11970*/  FADD.FTZ R33, R33, UR5 ;  /* 0x0000000521217e21 */ /* 0x000fe20008010000 */
[----:B----4-:R-:W-:-:S06]  /*11980*/  PRMT R39, RZ, 0x5410, R39 ;  /* 0x00005410ff277816 */ /* 0x010fcc0000000027 */
[----:B------:R-:W2:Y:S01]  /*11990*/  @!P3 MUFU.EX2 R35, R35 ;  /* 0x000000230023b308 */ /* 0x000ea20000000800 */
[----:B---3--:R-:W-:-:S07]  /*119a0*/  PRMT R41, RZ, 0x5410, R41 ;  /* 0x00005410ff297816 */ /* 0x008fce0000000029 */
[----:B------:R-:W3:Y:S01]  /*119b0*/  @!P2 MUFU.EX2 R37, R37 ;  /* 0x000000250025a308 */ /* 0x000ee20000000800 */
[----:B------:R-:W-:Y:S01]  /*119c0*/  FSETP.GTU.FTZ.AND P0, PT, R33, 20, PT ;  /* 0x41a000002100780b */ /* 0x000fe20003f1c000 */
[----:B------:R-:W-:Y:S02]  /*119d0*/  FADD.FTZ R39, R39, UR5 ;  /* 0x0000000527277e21 */ /* 0x000fe40008010000 */
[----:B------:R-:W-:Y:S02]  /*119e0*/  FADD.FTZ R41, R41, UR5 ;  /* 0x0000000529297e21 */ /* 0x000fe40008010000 */
[----:B------:R-:W-:Y:S02]  /*119f0*/  @!P1 FMUL.FTZ R43, R43, -1.4426950216293334961 ;  /* 0xbfb8aa3b2b2b9820 */ /* 0x000fe40000410000 */
[----:B0-----:R-:W-:Y:S01]  /*11a00*/  @!P5 FMUL.FTZ R2, R2, R47 ;  /* 0x0000002f0202d220 */ /* 0x001fe20000410000 */
[----:B------:R-:W-:Y:S01]  /*11a10*/  FSETP.GTU.FTZ.AND P5, PT, R39, 20, PT ;  /* 0x41a000002700780b */ /* 0x000fe20003fbc000 */
[----:B-1----:R-:W-:Y:S01]  /*11a20*/  @!P4 FMUL.FTZ R3, R3, R64 ;  /* 0x000000400303c220 */ /* 0x002fe20000410000 */
[----:B------:R-:W-:Y:S01]  /*11a30*/  FSETP.GTU.FTZ.AND P4, PT, R41, 20, PT ;  /* 0x41a000002900780b */ /* 0x000fe20003f9c000 */
[----:B--2---:R-:W-:Y:S01]  /*11a40*/  @!P3 FADD.FTZ R35, R35, 1 ;  /* 0x3f8000002323b421 */ /* 0x004fe20000010000 */
[----:B------:R-:W0:Y:S01]  /*11a50*/  @!P1 MUFU.EX2 R43, R43 ;  /* 0x0000002b002b9308 */ /* 0x000e220000000800 */
[----:B---3--:R-:W-:-:S02]  /*11a60*/  @!P2 FADD.FTZ R37, R37, 1 ;  /* 0x3f8000002525a421 */ /* 0x008fc40000010000 */
[----:B------:R-:W-:-:S05]  /*11a70*/  @!P0 FMUL.FTZ R33, R33, -1.4426950216293334961 ;  /* 0xbfb8aa3b21218820 */ /* 0x000fca0000410000 */
[----:B------:R-:W1:Y:S08]  /*11a80*/  @!P3 MUFU.RCP R67, R35 ;  /* 0x000000230043b308 */ /* 0x000e700000001000 */
[----:B------:R-:W2:Y:S01]  /*11a90*/  @!P2 MUFU.RCP R68, R37 ;  /* 0x000000250044a308 */ /* 0x000ea20000001000 */
[----:B------:R-:W-:Y:S02]  /*11aa0*/  @!P5 FMUL.FTZ R39, R39, -1.4426950216293334961 ;  /* 0xbfb8aa3b2727d820 */ /* 0x000fe40000410000 */
[----:B------:R-:W-:-:S05]  /*11ab0*/  @!P4 FMUL.FTZ R41, R41, -1.4426950216293334961 ;  /* 0xbfb8aa3b2929c820 */ /* 0x000fca0000410000 */
[----:B------:R-:W3:Y:S01]  /*11ac0*/  @!P0 MUFU.EX2 R33, R33 ;  /* 0x0000002100218308 */ /* 0x000ee20000000800 */
[----:B0-----:R-:W-:Y:S02]  /*11ad0*/  @!P1 FADD.FTZ R43, R43, 1 ;  /* 0x3f8000002b2b9421 */ /* 0x001fe40000010000 */
[----:B-1----:R-:W-:Y:S01]  /*11ae0*/  @!P3 FMUL.FTZ R6, R6, R67 ;  /* 0x000000430606b220 */ /* 0x002fe20000410000 */
[----:B------:R-:W-:-:S04]  /*11af0*/  PRMT R67, R29, 0x7610, R67 ;  /* 0x000076101d437816 */ /* 0x000fc80000000043 */
[----:B------:R-:W0:Y:S01]  /*11b00*/  @!P5 MUFU.EX2 R39, R39 ;  /* 0x000000270027d308 */ /* 0x000e220000000800 */
[----:B--2---:R-:W-:Y:S01]  /*11b10*/  @!P2 FMUL.FTZ R7, R7, R68 ;  /* 0x000000440707a220 */ /* 0x004fe20000410000 */
[----:B------:R-:W-:Y:S02]  /*11b20*/  PRMT R68, R29, 0x7632, R68 ;  /* 0x000076321d447816 */ /* 0x000fe40000000044 */
[----:B------:R-:W1:Y:S04]  /*11b30*/  LDS.U16 R29, [R93+0x16] ;  /* 0x000016005d1d7984 */ /* 0x000e680000000400 */
[----:B------:R-:W2:Y:S01]  /*11b40*/  @!P4 MUFU.EX2 R41, R41 ;  /* 0x000000290029c308 */ /* 0x000ea20000000800 */
[----:B---3--:R-:W-:-:S07]  /*11b50*/  @!P0 FADD.FTZ R33, R33, 1 ;  /* 0x3f80000021218421 */ /* 0x008fce0000010000 */
[----:B------:R-:W3:Y:S01]  /*11b60*/  @!P1 MUFU.RCP R43, R43 ;  /* 0x0000002b002b9308 */ /* 0x000ee20000001000 */
[----:B0-----:R-:W-:Y:S01]  /*11b70*/  @!P5 FADD.FTZ R39, R39, 1 ;  /* 0x3f8000002727d421 */ /* 0x001fe20000010000 */
[----:B------:R-:W-:-:S06]  /*11b80*/  IADD3 R35, R74, 0x9, RZ ;  /* 0x000000094a237810 */ /* 0x000fcc0007ffe0ff */
[----:B------:R0:W-:Y:S01]  /*11b90*/  @!P0 MUFU.RCP R70, R33 ;  /* 0x0000002100468308 */ /* 0x0001e20000001000 */
[----:B--2---:R-:W-:Y:S01]  /*11ba0*/  @!P4 FADD.FTZ R41, R41, 1 ;  /* 0x3f8000002929c421 */ /* 0x004fe20000010000 */
[----:B0-----:R-:W-:-:S06]  /*11bb0*/  IADD3 R33, R74, 0x6, RZ ;  /* 0x000000064a217810 */ /* 0x001fcc0007ffe0ff */
[----:B------:R0:W2:Y:S01]  /*11bc0*/  @!P5 MUFU.RCP R69, R39 ;  /* 0x000000270045d308 */ /* 0x0000a20000001000 */
[----:B---3--:R-:W-:Y:S01]  /*11bd0*/  @!P1 FMUL.FTZ R10, R10, R43 ;  /* 0x0000002b0a0a9220 */ /* 0x008fe20000410000 */
[----:B------:R-:W-:Y:S02]  /*11be0*/  LEA.HI.SX32 R37, R33, R74, 0x1b ;  /* 0x0000004a21257211 */ /* 0x000fe400078fdaff */
[----:B------:R-:W3:Y:S01]  /*11bf0*/  LDS.U16 R33, [R93+0x1c] ;  /* 0x00001c005d217984 */ /* 0x000ee20000000400 */
[----:B------:R-:W-:-:S03]  /*11c00*/  PRMT R43, R32, 0x7632, R43 ;  /* 0x00007632202b7816 */ /* 0x000fc6000000002b */
[----:B------:R4:W1:Y:S01]  /*11c10*/  @!P4 MUFU.RCP R72, R41 ;  /* 0x000000290048c308 */ /* 0x0008620000001000 */
[----:B0-----:R-:W-:Y:S02]  /*11c20*/  LEA.HI.SX32 R39, R35, R74, 0x1b ;  /* 0x0000004a23277211 */ /* 0x001fe400078fdaff */
[----:B------:R-:W0:Y:S01]  /*11c30*/  LDS.U16 R35, [R93+0x1e] ;  /* 0x00001e005d237984 */ /* 0x000e220000000400 */
[----:B----4-:R-:W-:-:S03]  /*11c40*/  PRMT R41, R32, 0x7610, R41 ;  /* 0x0000761020297816 */ /* 0x010fc60000000029 */
[----:B------:R-:W4:Y:S04]  /*11c50*/  LDS.U16 R32, [R93+0x1a] ;  /* 0x00001a005d207984 */ /* 0x000f280000000400 */
        /* <DEDUP_REMOVED lines=12> */
[----:B------:R-:W-:Y:S02]  /*11d20*/  PRMT R31, RZ, 0x5410, R31 ;  /* 0x00005410ff1f7816 */ /* 0x000fe4000000001f */
[----:B-1----:R-:W-:Y:S02]  /*11d30*/  PRMT R29, RZ, 0x5410, R29 ;  /* 0x00005410ff1d7816 */ /* 0x002fe4000000001d */
[----:B------:R-:W-:Y:S02]  /*11d40*/  LEA.HI.SX32 R53, R53, R74, 0x1b ;  /* 0x0000004a35357211 */ /* 0x000fe400078fdaff */
[----:B------:R-:W-:Y:S02]  /*11d50*/  SHF.L.U32 R45, R45, 0x1, RZ ;  /* 0x000000012d2d7819 */ /* 0x000fe400000006ff */
[----:B------:R-:W-:-:S02]  /*11d60*/  F2FP.BF16.PACK_AB R27, R27, R28 ;  /* 0x0000001c1b1b723e */ /* 0x000fc400000010ff */
[C---:B------:R-:W-:Y:S02]  /*11d70*/  IADD3 R59, R74.reuse, 0xa, RZ ;  /* 0x0000000a4a3b7810 */ /* 0x040fe40007ffe0ff */
[----:B------:R-:W-:Y:S02]  /*11d80*/  SHF.L.U32 R47, R47, 0x1, RZ ;  /* 0x000000012f2f7819 */ /* 0x000fe400000006ff */
[----:B------:R-:W-:Y:S02]  /*11d90*/  IADD3 R61, R74, 0xb, RZ ;  /* 0x0000000b4a3d7810 */ /* 0x000fe40007ffe0ff */
[----:B------:R-:W-:Y:S02]  /*11da0*/  LEA.HI.SX32 R55, R55, R74, 0x1b ;  /* 0x0000004a37377211 */ /* 0x000fe400078fdaff */
[----:B------:R-:W-:Y:S02]  /*11db0*/  SHF.L.U32 R49, R49, 0x1, RZ ;  /* 0x0000000131317819 */ /* 0x000fe400000006ff */
[----:B------:R-:W-:Y:S01]  /*11dc0*/  F2FP.BF16.PACK_AB R25, R25, R26 ;  /* 0x0000001a1919723e */ /* 0x000fe200000010ff */
[----:B------:R-:W-:Y:S01]  /*11dd0*/  STS.U16 [R93], R41 ;  /* 0x000000295d007388 */ /* 0x000fe20000000400 */
[----:B------:R-:W-:Y:S01]  /*11de0*/  LEA.HI.SX32 R57, R57, R74, 0x1b ;  /* 0x0000004a39397211 */ /* 0x000fe200078fdaff */
[----:B------:R-:W-:Y:S01]  /*11df0*/  FADD.FTZ R31, R31, UR5 ;  /* 0x000000051f1f7e21 */ /* 0x000fe20008010000 */
[----:B------:R-:W-:Y:S01]  /*11e00*/  F2FP.BF16.PACK_AB R23, R23, R24 ;  /* 0x000000181717723e */ /* 0x000fe200000010ff */
[----:B------:R-:W-:Y:S01]  /*11e10*/  FADD.FTZ R29, R29, UR5 ;  /* 0x000000051d1d7e21 */ /* 0x000fe20008010000 */
[----:B------:R-:W-:Y:S01]  /*11e20*/  SHF.L.U32 R51, R51, 0x1, RZ ;  /* 0x0000000133337819 */ /* 0x000fe200000006ff */
[----:B------:R-:W-:Y:S01]  /*11e30*/  STS.U16 [R45+0x2], R43 ;  /* 0x0000022b2d007388 */ /* 0x000fe20000000400 */
[----:B------:R-:W-:-:S02]  /*11e40*/  PRMT R24, R27, 0x7632, R24 ;  /* 0x000076321b187816 */ /* 0x000fc40000000018 */
[----:B------:R-:W-:Y:S01]  /*11e50*/  SHF.L.U32 R53, R53, 0x1, RZ ;  /* 0x0000000135357819 */ /* 0x000fe200000006ff */
[----:B------:R-:W-:Y:S01]  /*11e60*/  STS.U16 [R47+0x4], R67 ;  /* 0x000004432f007388 */ /* 0x000fe20000000400 */
[C---:B------:R-:W-:Y:S02]  /*11e70*/  IADD3 R63, R74.reuse, 0xc, RZ ;  /* 0x0000000c4a3f7810 */ /* 0x040fe40007ffe0ff */
[-C--:B------:R-:W-:Y:S02]  /*11e80*/  LEA.HI.SX32 R59, R59, R74.reuse, 0x1b ;  /* 0x0000004a3b3b7211 */ /* 0x080fe400078fdaff */
[----:B------:R-:W-:Y:S01]  /*11e90*/  SHF.L.U32 R37, R37, 0x1, RZ ;  /* 0x0000000125257819 */ /* 0x000fe200000006ff */
[----:B------:R-:W-:Y:S01]  /*11ea0*/  STS.U16 [R49+0x6], R68 ;  /* 0x0000064431007388 */ /* 0x000fe20000000400 */
[----:B------:R-:W-:Y:S02]  /*11eb0*/  IADD3 R64, R74, 0xd, RZ ;  /* 0x0000000d4a407810 */ /* 0x000fe40007ffe0ff */
[----:B------:R-:W-:-:S02]  /*11ec0*/  LEA.HI.SX32 R61, R61, R74, 0x1b ;  /* 0x0000004a3d3d7211 */ /* 0x000fc400078fdaff */
[----:B------:R-:W-:Y:S02]  /*11ed0*/  PRMT R26, R25, 0x7632, R26 ;  /* 0x00007632191a7816 */ /* 0x000fe4000000001a */
[----:B------:R-:W-:Y:S02]  /*11ee0*/  SHF.L.U32 R55, R55, 0x1, RZ ;  /* 0x0000000137377819 */ /* 0x000fe400000006ff */
[----:B------:R-:W-:Y:S01]  /*11ef0*/  F2FP.BF16.PACK_AB R21, R21, R22 ;  /* 0x000000161515723e */ /* 0x000fe200000010ff */
[----:B--2---:R-:W-:Y:S01]  /*11f00*/  @!P5 FMUL.FTZ R8, R8, R69 ;  /* 0x000000450808d220 */ /* 0x004fe20000410000 */
[C---:B------:R-:W-:Y:S01]  /*11f10*/  IADD3 R65, R74.reuse, 0xe, RZ ;  /* 0x0000000e4a417810 */ /* 0x040fe20007ffe0ff */
[----:B------:R-:W-:Y:S01]  /*11f20*/  @!P4 FMUL.FTZ R9, R9, R72 ;  /* 0x000000480909c220 */ /* 0x000fe20000410000 */
[----:B------:R-:W-:Y:S01]  /*11f30*/  SHF.L.U32 R57, R57, 0x1, RZ ;  /* 0x0000000139397819 */ /* 0x000fe200000006ff */
[----:B------:R-:W-:Y:S01]  /*11f40*/  STS.U16 [R51+0x8], R27 ;  /* 0x0000081b33007388 */ /* 0x000fe20000000400 */
[----:B------:R-:W-:-:S02]  /*11f50*/  IADD3 R66, R74, 0xf, RZ ;  /* 0x0000000f4a427810 */ /* 0x000fc40007ffe0ff */
[----:B------:R-:W-:Y:S01]  /*11f60*/  PRMT R22, R23, 0x7632, R22 ;  /* 0x0000763217167816 */ /* 0x000fe20000000016 */
[----:B------:R-:W-:Y:S01]  /*11f70*/  STS.U16 [R53+0xa], R24 ;  /* 0x00000a1835007388 */ /* 0x000fe20000000400 */
[----:B------:R-:W-:Y:S02]  /*11f80*/  SHF.L.U32 R39, R39, 0x1, RZ ;  /* 0x0000000127277819 */ /* 0x000fe400000006ff */
[----:B------:R-:W-:Y:S01]  /*11f90*/  LEA.HI.SX32 R63, R63, R74, 0x1b ;  /* 0x0000004a3f3f7211 */ /* 0x000fe200078fdaff */
[----:B------:R-:W-:Y:S01]  /*11fa0*/  STS.U16 [R37+0xc], R25 ;  /* 0x00000c1925007388 */ /* 0x000fe20000000400 */
[----:B------:R-:W-:Y:S02]  /*11fb0*/  SHF.L.U32 R59, R59, 0x1, RZ ;  /* 0x000000013b3b7819 */ /* 0x000fe400000006ff */
[----:B------:R-:W-:Y:S02]  /*11fc0*/  FSETP.GTU.FTZ.AND P5, PT, R31, 20, PT ;  /* 0x41a000001f00780b */ /* 0x000fe40003fbc000 */
[----:B------:R-:W-:-:S02]  /*11fd0*/  F2FP.BF16.PACK_AB R19, R19, R20 ;  /* 0x000000141313723e */ /* 0x000fc400000010ff */
[----:B------:R-:W-:Y:S01]  /*11fe0*/  FSETP.GTU.FTZ.AND P4, PT, R29, 20, PT ;  /* 0x41a000001d00780b */ /* 0x000fe20003f9c000 */
[----:B------:R-:W-:Y:S01]  /*11ff0*/  STS.U16 [R55+0xe], R26 ;  /* 0x00000e1a37007388 */ /* 0x000fe20000000400 */
[-C--:B------:R-:W-:Y:S02]  /*12000*/  LEA.HI.SX32 R64, R64, R74.reuse, 0x1b ;  /* 0x0000004a40407211 */ /* 0x080fe400078fdaff */
[----:B------:R-:W-:Y:S02]  /*12010*/  PRMT R28, R21, 0x7632, R28 ;  /* 0x00007632151c7816 */ /* 0x000fe4000000001c */
[----:B------:R-:W-:Y:S01]  /*12020*/  SHF.L.U32 R61, R61, 0x1, RZ ;  /* 0x000000013d3d7819 */ /* 0x000fe200000006ff */
[----:B------:R1:W-:Y:S01]  /*12030*/  STS.U16 [R57+0x10], R23 ;  /* 0x0000101739007388 */ /* 0x0003e20000000400 */
[----:B------:R-:W-:Y:S02]  /*12040*/  LEA.HI.SX32 R65, R65, R74, 0x1b ;  /* 0x0000004a41417211 */ /* 0x000fe400078fdaff */
[----:B------:R-:W-:-:S02]  /*12050*/  F2FP.BF16.PACK_AB R17, R17, R18 ;  /* 0x000000121111723e */ /* 0x000fc400000010ff */
[----:B------:R-:W-:Y:S01]  /*12060*/  ISETP.NE.AND P6, PT, R96, RZ, PT ;  /* 0x000000ff6000720c */ /* 0x000fe20003fc5270 */
[----:B------:R-:W-:Y:S01]  /*12070*/  STS.U16 [R39+0x12], R22 ;  /* 0x0000121627007388 */ /* 0x000fe20000000400 */
[----:B------:R-:W-:Y:S02]  /*12080*/  LEA.HI.SX32 R66, R66, R74, 0x1b ;  /* 0x0000004a42427211 */ /* 0x000fe400078fdaff */
[----:B------:R-:W-:Y:S01]  /*12090*/  SHF.L.U32 R63, R63, 0x1, RZ ;  /* 0x000000013f3f7819 */ /* 0x000fe200000006ff */
[----:B------:R-:W-:Y:S01]  /*120a0*/  STS.U16 [R59+0x14], R21 ;  /* 0x000014153b007388 */ /* 0x000fe20000000400 */
[C---:B-1----:R-:W-:Y:S02]  /*120b0*/  PRMT R23, R19.reuse, 0x7610, R23 ;  /* 0x0000761013177816 */ /* 0x042fe40000000017 */
[----:B------:R-:W-:Y:S01]  /*120c0*/  PRMT R24, R19, 0x7632, R24 ;  /* 0x0000763213187816 */ /* 0x000fe20000000018 */
[----:B------:R1:W-:Y:S01]  /*120d0*/  STS.U16 [R61+0x16], R28 ;  /* 0x0000161c3d007388 */ /* 0x0003e20000000400 */
[----:B------:R-:W-:-:S02]  /*120e0*/  SHF.L.U32 R64, R64, 0x1, RZ ;  /* 0x0000000140407819 */ /* 0x000fc400000006ff */
[----:B------:R-:W-:Y:S02]  /*120f0*/  PRMT R26, R17, 0x7610, R26 ;  /* 0x00007610111a7816 */ /* 0x000fe4000000001a */
[----:B------:R-:W-:Y:S02]  /*12100*/  SHF.L.U32 R65, R65, 0x1, RZ ;  /* 0x0000000141417819 */ /* 0x000fe400000006ff */
[----:B------:R-:W-:Y:S01]  /*12110*/  SHF.L.U32 R66, R66, 0x1, RZ ;  /* 0x0000000142427819 */ /* 0x000fe200000006ff */
[----:B------:R-:W-:Y:S01]  /*12120*/  STS.U16 [R63+0x18], R23 ;  /* 0x000018173f007388 */ /* 0x000fe20000000400 */
[----:B---3--:R-:W-:Y:S02]  /*12130*/  PRMT R33, RZ, 0x5410, R33 ;  /* 0x00005410ff217816 */ /* 0x008fe40000000021 */
[----:B-1----:R-:W-:Y:S02]  /*12140*/  PRMT R28, R17, 0x7632, R28 ;  /* 0x00007632111c7816 */ /* 0x002fe4000000001c */
[----:B0-----:R-:W-:Y:S01]  /*12150*/  PRMT R35, RZ, 0x5410, R35 ;  /* 0x00005410ff237816 */ /* 0x001fe20000000023 */
[----:B------:R0:W-:Y:S01]  /*12160*/  STS.U16 [R64+0x1a], R24 ;  /* 0x00001a1840007388 */ /* 0x0001e20000000400 */
[----:B------:R-:W-:-:S03]  /*12170*/  @!P5 FMUL.FTZ R19, R31, -1.4426950216293334961 ;  /* 0xbfb8aa3b1f13d820 */ /* 0x000fc60000410000 */
[----:B------:R1:W-:Y:S01]  /*12180*/  STS.U16 [R65+0x1c], R26 ;  /* 0x00001c1a41007388 */ /* 0x0003e20000000400 */
[----:B------:R-:W-:Y:S02]  /*12190*/  @!P4 FMUL.FTZ R20, R29, -1.4426950216293334961 ;  /* 0xbfb8aa3b1d14c820 */ /* 0x000fe40000410000 */
[----:B------:R-:W-:Y:S01]  /*121a0*/  FADD.FTZ R21, R33, UR5 ;  /* 0x0000000521157e21 */ /* 0x000fe20008010000 */
[----:B------:R-:W-:Y:S01]  /*121b0*/  STS.U16 [R66+0x1e], R28 ;  /* 0x00001e1c42007388 */ /* 0x000fe20000000400 */
[----:B------:R-:W-:Y:S01]  /*121c0*/  FADD.FTZ R22, R35, UR5 ;  /* 0x0000000523167e21 */ /* 0x000fe20008010000 */
        /* <DEDUP_REMOVED lines=20> */
[----:B----4-:R-:W-:-:S03]  /*12310*/  PRMT R32, RZ, 0x5410, R32 ;  /* 0x00005410ff207816 */ /* 0x010fc60000000020 */
[----:B------:R-:W-:Y:S02]  /*12320*/  FADD.FTZ R30, R30, UR5 ;  /* 0x000000051e1e7e21 */ /* 0x000fe40008010000 */
[----:B------:R-:W-:-:S03]  /*12330*/  FADD.FTZ R32, R32, UR5 ;  /* 0x0000000520207e21 */ /* 0x000fc60008010000 */
[----:B------:R-:W-:Y:S01]  /*12340*/  FSETP.GTU.FTZ.AND P3, PT, R30, 20, PT ;  /* 0x41a000001e00780b */ /* 0x000fe20003f7c000 */
[----:B------:R-:W-:Y:S01]  /*12350*/  @!P0 FMUL.FTZ R5, R5, R70 ;  /* 0x0000004605058220 */ /* 0x000fe20000410000 */
[----:B------:R-:W2:Y:S01]  /*12360*/  @!P5 MUFU.EX2 R19, R19 ;  /* 0x000000130013d308 */ /* 0x000ea20000000800 */
[----:B------:R-:W-:Y:S02]  /*12370*/  FSETP.GTU.FTZ.AND P0, PT, R32, 20, PT ;  /* 0x41a000002000780b */ /* 0x000fe40003f1c000 */
[----:B------:R-:W-:Y:S01]  /*12380*/  FSETP.GTU.FTZ.AND P1, PT, R21, 20, PT ;  /* 0x41a000001500780b */ /* 0x000fe20003f3c000 */
[----:B------:R-:W3:Y:S07]  /*12390*/  LDS R81, [0x840] ;  /* 0x00084000ff517984 */ /* 0x000eee0000000800 */
[----:B------:R-:W-:-:S03]  /*123a0*/  @!P3 FMUL.FTZ R17, R30, -1.4426950216293334961 ;  /* 0xbfb8aa3b1e11b820 */ /* 0x000fc60000410000 */
[----:B------:R-:W-:Y:S02]  /*123b0*/  @!P0 FMUL.FTZ R18, R32, -1.4426950216293334961 ;  /* 0xbfb8aa3b20128820 */ /* 0x000fe40000410000 */
[----:B------:R-:W-:Y:S01]  /*123c0*/  @!P1 FMUL.FTZ R21, R21, -1.4426950216293334961 ;  /* 0xbfb8aa3b15159820 */ /* 0x000fe20000410000 */
[----:B------:R-:W4:Y:S01]  /*123d0*/  @!P4 MUFU.EX2 R20, R20 ;  /* 0x000000140014c308 */ /* 0x000f220000000800 */
[----:B--2---:R-:W-:Y:S01]  /*123e0*/  @!P5 FADD.FTZ R19, R19, 1 ;  /* 0x3f8000001313d421 */ /* 0x004fe20000010000 */
[----:B------:R-:W-:-:S06]  /*123f0*/  FSETP.GTU.FTZ.AND P2, PT, R22, 20, PT ;  /* 0x41a000001600780b */ /* 0x000fcc0003f5c000 */
[----:B------:R-:W2:Y:S08]  /*12400*/  @!P3 MUFU.EX2 R17, R17 ;  /* 0x000000110011b308 */ /* 0x000eb00000000800 */
[----:B------:R-:W0:Y:S08]  /*12410*/  @!P0 MUFU.EX2 R18, R18 ;  /* 0x0000001200128308 */ /* 0x000e300000000800 */
[----:B------:R-:W1:Y:S08]  /*12420*/  @!P1 MUFU.EX2 R21, R21 ;  /* 0x0000001500159308 */ /* 0x000e700000000800 */
[----:B0-----:R-:W0:Y:S01]  /*12430*/  @!P5 MUFU.RCP R24, R19 ;  /* 0x000000130018d308 */ /* 0x001e220000001000 */
[----:B----4-:R-:W-:-:S02]  /*12440*/  @!P4 FADD.FTZ R20, R20, 1 ;  /* 0x3f8000001414c421 */ /* 0x010fc40000010000 */
[----:B--2---:R-:W-:Y:S02]  /*12450*/  @!P3 FADD.FTZ R17, R17, 1 ;  /* 0x3f8000001111b421 */ /* 0x004fe40000010000 */
[----:B------:R-:W-:Y:S02]  /*12460*/  @!P2 FMUL.FTZ R22, R22, -1.4426950216293334961 ;  /* 0xbfb8aa3b1616a820 */ /* 0x000fe40000410000 */
[----:B------:R-:W-:Y:S01]  /*12470*/  @!P0 FADD.FTZ R18, R18, 1 ;  /* 0x3f80000012128421 */ /* 0x000fe20000010000 */
[----:B------:R-:W2:Y:S01]  /*12480*/  @!P4 MUFU.RCP R83, R20 ;  /* 0x000000140053c308 */ /* 0x000ea20000001000 */
[----:B-1----:R-:W-:Y:S01]  /*12490*/  @!P1 FADD.FTZ R21, R21, 1 ;  /* 0x3f80000015159421 */ /* 0x002fe20000010000 */
[----:B------:R-:W-:-:S06]  /*124a0*/  UIMAD UR7, UR13, UR8, URZ ;  /* 0x000000080d0772a4 */ /* 0x000fcc000f8e023f */
[----:B------:R-:W1:Y:S01]  /*124b0*/  @!P3 MUFU.RCP R26, R17 ;  /* 0x00000011001ab308 */ /* 0x000e620000001000 */
[----:B0-----:R-:W-:Y:S01]  /*124c0*/  @!P5 FMUL.FTZ R11, R11, R24 ;  /* 0x000000180b0bd220 */ /* 0x001fe20000410000 */
[----:B---3--:R-:W-:Y:S01]  /*124d0*/  ISETP.GE.AND P5, PT, R94, R81, PT ;  /* 0x000000515e00720c */ /* 0x008fe20003fa6270 */
[----:B------:R-:W-:-:S05]  /*124e0*/  UIMAD UR25, UR12, UR9, UR7 ;  /* 0x000000090c1972a4 */ /* 0x000fca000f8e0207 */
[----:B------:R-:W0:Y:S01]  /*124f0*/  @!P2 MUFU.EX2 R22, R22 ;  /* 0x000000160016a308 */ /* 0x000e220000000800 */
[----:B------:R-:W-:Y:S02]  /*12500*/  UIMAD UR7, UR13, UR34, URZ ;  /* 0x000000220d0772a4 */ /* 0x000fe4000f8e023f */
[----:B------:R-:W-:-:S05]  /*12510*/  UIMAD.WIDE.U32 UR36, UR12, UR8, URZ ;  /* 0x000000080c2472a5 */ /* 0x000fca000f8e003f */
[----:B------:R3:W4:Y:S08]  /*12520*/  @!P0 MUFU.RCP R85, R18 ;  /* 0x0000001200558308 */ /* 0x0007300000001000 */
[----:B------:R3:W0:Y:S01]  /*12530*/  @!P1 MUFU.RCP R24, R21 ;  /* 0x0000001500189308 */ /* 0x0006220000001000 */
[----:B------:R-:W-:Y:S01]  /*12540*/  UIMAD UR38, UR12, UR35, UR7 ;  /* 0x000000230c2672a4 */ /* 0x000fe2000f8e0207 */
[----:B------:R-:W-:Y:S01]  /*12550*/  BSSY B0, `(.L_x_4935) ;  /* 0x0000014000007945 */ /* 0x000fe20003800000 */
[----:B------:R-:W-:-:S02]  /*12560*/  UIMAD.WIDE.U32 UR8, UR12, UR34, URZ ;  /* 0x000000220c0872a5 */ /* 0x000fc4000f8e003f */
[----:B------:R-:W-:Y:S01]  /*12570*/  UIADD3 UR7, UR37, UR25, URZ ;  /* 0x0000001925077290 */ /* 0x000fe2000fffe03f */
[----:B--2---:R-:W-:Y:S02]  /*12580*/  @!P4 FMUL.FTZ R12, R12, R83 ;  /* 0x000000530c0cc220 */ /* 0x004fe40000410000 */
        /* <DEDUP_REMOVED lines=16> */
.L_x_4936:
[----:B---34-:R-:W-:Y:S05]  /*12690*/  BSYNC B0 ;  /* 0x0000000000007941 */ /* 0x018fea0003800000 */
.L_x_4935:
[----:B------:R-:W2:Y:S01]  /*126a0*/  LDL.LU R26, [R1+0x10] ;  /* 0x00001000011a7983 */ /* 0x000ea20000300800 */
[----:B------:R-:W-:Y:S01]  /*126b0*/  ULDC.64 UR34, c[0x0][0x2e0] ;  /* 0x0000b80000227ab9 */ /* 0x000fe20000000a00 */
[----:B0-----:R-:W-:Y:S01]  /*126c0*/  @!P2 FADD.FTZ R22, R22, 1 ;  /* 0x3f8000001616a421 */ /* 0x001fe20000010000 */
[----:B------:R-:W-:Y:S01]  /*126d0*/  UMOV UR37, UR7 ;  /* 0x0000000700257c82 */ /* 0x000fe20008000000 */
[----:B------:R-:W-:Y:S01]  /*126e0*/  LEA R18, P3, R94, c[0x0][0x330], 0x1 ;  /* 0x0000cc005e127a11 */ /* 0x000fe200078608ff */
[----:B------:R-:W-:Y:S01]  /*126f0*/  UIMAD.WIDE.U32 UR36, UR10, UR34, UR36 ;  /* 0x000000220a2472a5 */ /* 0x000fe2000f8e0024 */
[----:B------:R-:W0:Y:S01]  /*12700*/  @!P2 MUFU.RCP R17, R22 ;  /* 0x000000160011a308 */ /* 0x000e220000001000 */
[----:B------:R-:W-:Y:S01]  /*12710*/  UIMAD UR34, UR11, UR34, URZ ;  /* 0x000000220b2272a4 */ /* 0x000fe2000f8e023f */
[----:B------:R-:W-:Y:S01]  /*12720*/  SHF.R.S32.HI R19, RZ, 0x1f, R94 ;  /* 0x0000001fff137819 */ /* 0x000fe2000001145e */
[----:B------:R-:W-:Y:S01]  /*12730*/  UIADD3 UR7, UP0, UR26, UR36, URZ ;  /* 0x000000241a077290 */ /* 0x000fe2000ff1e03f */
[----:B------:R-:W-:Y:S01]  /*12740*/  @!P0 FMUL.FTZ R14, R14, R85 ;  /* 0x000000550e0e8220 */ /* 0x000fe20000410000 */
[----:B------:R-:W-:Y:S01]  /*12750*/  UIMAD UR34, UR10, UR35, UR34 ;  /* 0x000000230a2272a4 */ /* 0x000fe2000f8e0222 */
[----:B------:R-:W-:Y:S01]  /*12760*/  @!P1 FMUL.FTZ R15, R15, R24 ;  /* 0x000000180f0f9220 */ /* 0x000fe20000410000 */
[----:B------:R-:W-:-:S02]  /*12770*/  ISETP.GE.AND P5, PT, R62, R81, PT ;  /* 0x000000513e00720c */ /* 0x000fc40003fa6270 */
[----:B------:R-:W-:Y:S01]  /*12780*/  UIADD3.X UR36, UR27, UR34, UR37, UP0, !UPT ;  /* 0x000000221b247290 */ /* 0x000fe200087fe425 */
[----:B-1----:R-:W-:Y:S02]  /*12790*/  MOV R20, UR7 ;  /* 0x0000000700147c02 */ /* 0x002fe40008000f00 */
[-C--:B------:R-:W-:Y:S02]  /*127a0*/  ISETP.GE.AND P0, PT, R58, R81.reuse, PT ;  /* 0x000000513a00720c */ /* 0x080fe40003f06270 */
[----:B------:R-:W-:Y:S02]  /*127b0*/  ISETP.GE.AND P1, PT, R56, R81, PT ;  /* 0x000000513800720c */ /* 0x000fe40003f26270 */
[----:B------:R-:W-:Y:S02]  /*127c0*/  LEA.HI.X R19, R94, c[0x0][0x334], R19, 0x1, P3 ;  /* 0x0000cd005e137a11 */ /* 0x000fe400018f0c13 */
[----:B------:R-:W-:Y:S02]  /*127d0*/  LEA R18, P3, R20, R18, 0x1 ;  /* 0x0000001214127211 */ /* 0x000fe400078608ff */
[----:B------:R-:W-:-:S04]  /*127e0*/  MOV R21, UR36 ;  /* 0x0000002400157c02 */ /* 0x000fc80008000f00 */
        /* <DEDUP_REMOVED lines=29> */
[----:B------:R-:W-:Y:S01]  /*129c0*/  UIADD3 UR7, UR9, UR38, URZ ;  /* 0x0000002609077290 */ /* 0x000fe2000fffe03f */
[----:B------:R-:W-:Y:S02]  /*129d0*/  BSSY B0, `(.L_x_4937) ;  /* 0x000005c000007945 */ /* 0x000fe40003800000 */
[----:B------:R-:W-:Y:S01]  /*129e0*/  BAR.SYNC.DEFER_BLOCKING 0x0 ;  /* 0x0000000000007b1d */ /* 0x000fe20000010000 */
[----:B--2---:R-:W-:-:S04]  /*129f0*/  FADD.FTZ R17, R0, R26 ;  /* 0x0000001a00117221 */ /* 0x004fc80000010000 */
[----:B------:R-:W-:Y:S01]  /*12a00*/  FADD.FTZ R20, R17, R2 ;  /* 0x0000000211147221 */ /* 0x000fe20000010000 */
[----:B------:R-:W-:-:S03]  /*12a10*/  F2FP.BF16.PACK_AB R2, R2, R0 ;  /* 0x000000000202723e */ /* 0x000fc600000010ff */
[----:B------:R-:W-:Y:S01]  /*12a20*/  FADD.FTZ R17, R20, R3 ;  /* 0x0000000314117221 */ /* 0x000fe20000010000 */
[----:B0-----:R-:W-:-:S03]  /*12a30*/  PRMT R19, R2, 0x7610, R19 ;  /* 0x0000761002137816 */ /* 0x001fc60000000013 */
[----:B------:R-:W-:Y:S01]  /*12a40*/  FADD.FTZ R0, R17, R4 ;  /* 0x0000000411007221 */ /* 0x000fe20000010000 */
[----:B------:R-:W-:Y:S02]  /*12a50*/  PRMT R17, R2, 0x7632, R17 ;  /* 0x0000763202117816 */ /* 0x000fe40000000011 */
[----:B------:R-:W-:Y:S02]  /*12a60*/  F2FP.BF16.PACK_AB R2, R6, R5 ;  /* 0x000000050602723e */ /* 0x000fe400000010ff */
[----:B------:R-:W-:Y:S02]  /*12a70*/  F2FP.BF16.PACK_AB R3, R4, R3 ;  /* 0x000000030403723e */ /* 0x000fe400000010ff */
[C---:B------:R-:W-:Y:S02]  /*12a80*/  PRMT R18, R2.reuse, 0x7610, R18 ;  /* 0x0000761002127816 */ /* 0x040fe40000000012 */
[----:B------:R-:W-:Y:S02]  /*12a90*/  PRMT R22, R2, 0x7632, R22 ;  /* 0x0000763202167816 */ /* 0x000fe40000000016 */
[----:B------:R-:W-:-:S02]  /*12aa0*/  PRMT R20, R3, 0x7610, R20 ;  /* 0x0000761003147816 */ /* 0x000fc40000000014 */
[----:B------:R-:W-:Y:S02]  /*12ab0*/  F2FP.BF16.PACK_AB R2, R8, R7 ;  /* 0x000000070802723e */ /* 0x000fe400000010ff */
[----:B------:R-:W-:Y:S01]  /*12ac0*/  PRMT R21, R3, 0x7632, R21 ;  /* 0x0000763203157816 */ /* 0x000fe20000000015 */
[----:B------:R0:W-:Y:S01]  /*12ad0*/  STS.U16 [R93], R19 ;  /* 0x000000135d007388 */ /* 0x0001e20000000400 */
[----:B------:R-:W-:Y:S02]  /*12ae0*/  F2FP.BF16.PACK_AB R3, R10, R9 ;  /* 0x000000090a03723e */ /* 0x000fe400000010ff */
[----:B------:R-:W-:Y:S01]  /*12af0*/  F2FP.BF16.PACK_AB R4, R12, R11 ;  /* 0x0000000b0c04723e */ /* 0x000fe200000010ff */
[----:B------:R1:W-:Y:S01]  /*12b00*/  STS.U16 [R45+0x2], R17 ;  /* 0x000002112d007388 */ /* 0x0003e20000000400 */
[----:B------:R-:W-:-:S03]  /*12b10*/  PRMT R23, R3, 0x7610, R23 ;  /* 0x0000761003177816 */ /* 0x000fc60000000017 */
[----:B------:R-:W-:Y:S01]  /*12b20*/  STS.U16 [R47+0x4], R20 ;  /* 0x000004142f007388 */ /* 0x000fe20000000400 */
[----:B0-----:R-:W-:-:S03]  /*12b30*/  PRMT R19, R2, 0x7610, R19 ;  /* 0x0000761002137816 */ /* 0x001fc60000000013 */
[----:B------:R-:W-:Y:S01]  /*12b40*/  STS.U16 [R49+0x6], R21 ;  /* 0x0000061531007388 */ /* 0x000fe20000000400 */
[----:B-1----:R-:W-:-:S03]  /*12b50*/  PRMT R17, R2, 0x7632, R17 ;  /* 0x0000763202117816 */ /* 0x002fc60000000011 */
[----:B------:R0:W-:Y:S01]  /*12b60*/  STS.U16 [R51+0x8], R18 ;  /* 0x0000081233007388 */ /* 0x0001e20000000400 */
[----:B------:R-:W-:Y:S02]  /*12b70*/  PRMT R24, R3, 0x7632, R24 ;  /* 0x0000763203187816 */ /* 0x000fe40000000018 */
[----:B------:R-:W-:Y:S01]  /*12b80*/  F2FP.BF16.PACK_AB R2, R14, R13 ;  /* 0x0000000d0e02723e */ /* 0x000fe200000010ff */
[----:B------:R-:W-:Y:S01]  /*12b90*/  STS.U16 [R53+0xa], R22 ;  /* 0x00000a1635007388 */ /* 0x000fe20000000400 */
[----:B------:R-:W-:-:S03]  /*12ba0*/  F2FP.BF16.PACK_AB R3, R16, R15 ;  /* 0x0000000f1003723e */ /* 0x000fc600000010ff */
[----:B------:R-:W-:Y:S01]  /*12bb0*/  STS.U16 [R37+0xc], R19 ;  /* 0x00000c1325007388 */ /* 0x000fe20000000400 */
[----:B0-----:R-:W-:-:S03]  /*12bc0*/  PRMT R18, R4, 0x7632, R18 ;  /* 0x0000763204127816 */ /* 0x001fc60000000012 */
[----:B------:R-:W-:Y:S01]  /*12bd0*/  STS.U16 [R55+0xe], R17 ;  /* 0x00000e1137007388 */ /* 0x000fe20000000400 */
[----:B------:R-:W-:-:S03]  /*12be0*/  PRMT R32, R2, 0x7632, R32 ;  /* 0x0000763202207816 */ /* 0x000fc60000000020 */
[----:B------:R-:W-:Y:S01]  /*12bf0*/  STS.U16 [R57+0x10], R23 ;  /* 0x0000101739007388 */ /* 0x000fe20000000400 */
[----:B------:R-:W-:-:S03]  /*12c00*/  PRMT R33, R3, 0x7632, R33 ;  /* 0x0000763203217816 */ /* 0x000fc60000000021 */
        /* <DEDUP_REMOVED lines=56> */
.L_x_4938:
[----:B-1----:R-:W-:Y:S05]  /*12f90*/  BSYNC B0 ;  /* 0x0000000000007941 */ /* 0x002fea0003800000 */
.L_x_4937:
        /* <DEDUP_REMOVED lines=61> */
.L_x_4795:
        /* <DEDUP_REMOVED lines=32> */
.L_x_4941:
[----:B------:R-:W-:Y:S05]  /*13570*/  BSYNC B0 ;  /* 0x0000000000007941 */ /* 0x000fea0003800000 */
.L_x_4940:
        /* <DEDUP_REMOVED lines=31> */
.L_x_4943:
[----:B------:R-:W3:Y:S02]  /*13770*/  S2R R11, SR_TID.X ;  /* 0x00000000000b7919 */ /* 0x000ee40000002100 */
.L_x_4944:
[----:B------:R-:W-:Y:S05]  /*13780*/  BSYNC B0 ;  /* 0x0000000000007941 */ /* 0x000fea0003800000 */
.L_x_4942:
        /* <DEDUP_REMOVED lines=12> */
.L_x_4945:
        /* <DEDUP_REMOVED lines=32> */
.L_x_4838:
[----:B------:R-:W-:Y:S01]  /*13a50*/  HFMA2.MMA R71, -RZ, RZ, 0, 5.9604644775390625e-08 ;  /* 0x00000001ff477435 */ /* 0x000fe200000001ff */
[----:B------:R-:W-:-:S02]  /*13a60*/  MOV R220, R67 ;  /* 0x0000004300dc7202 */ /* 0x000fc40000000f00 */
[----:B------:R-:W-:Y:S02]  /*13a70*/  MOV R69, RZ ;  /* 0x000000ff00457202 */ /* 0x000fe40000000f00 */
[----:B------:R-:W-:Y:S02]  /*13a80*/  MOV R66, 0xffffffff ;  /* 0xffffffff00427802 */ /* 0x000fe40000000f00 */
[----:B------:R-:W-:Y:S02]  /*13a90*/  MOV R64, 0x13ab0 ;  /* 0x00013ab000407802 */ /* 0x000fe40000000f00 */
[----:B------:R-:W-:Y:S05]  /*13aa0*/  CALL.REL.NOINC `($__internal_119_$__cuda_sm70_shflsync_up) ;  /* 0x00001e4000007944 */ /* 0x000fea0003c00000 */
[----:B-1----:R-:W-:Y:S01]  /*13ab0*/  MOV R68, R66 ;  /* 0x0000004200447202 */ /* 0x002fe20000000f00 */
[----:B0-----:R-:W-:Y:S05]  /*13ac0*/  BRA `(.L_x_4946) ;  /* 0xffff6fc000007947 */ /* 0x001fea000383ffff */
.L_x_4839:
[----:B------:R-:W-:Y:S01]  /*13ad0*/  HFMA2.MMA R71, -RZ, RZ, 0, 5.9604644775390625e-08 ;  /* 0x00000001ff477435 */ /* 0x000fe200000001ff */
[----:B------:R-:W-:Y:S02]  /*13ae0*/  MOV R220, R221 ;  /* 0x000000dd00dc7202 */ /* 0x000fe40000000f00 */
[----:B------:R-:W-:Y:S02]  /*13af0*/  MOV R69, RZ ;  /* 0x000000ff00457202 */ /* 0x000fe40000000f00 */
[----:B------:R-:W-:-:S02]  /*13b00*/  MOV R66, 0xffffffff ;  /* 0xffffffff00427802 */ /* 0x000fc40000000f00 */
[----:B------:R-:W-:Y:S02]  /*13b10*/  MOV R64, 0x13b30 ;  /* 0x00013b3000407802 */ /* 0x000fe40000000f00 */
[----:B01----:R-:W-:Y:S05]  /*13b20*/  CALL.REL.NOINC `($__internal_119_$__cuda_sm70_shflsync_up) ;  /* 0x00001dc000007944 */ /* 0x003fea0003c00000 */
[----:B0-----:R-:W-:Y:S01]  /*13b30*/  HFMA2.MMA R71, -RZ, RZ, 0, 5.9604644775390625e-08 ;  /* 0x00000001ff477435 */ /* 0x001fe200000001ff */
[----:B-1----:R-:W-:Y:S02]  /*13b40*/  MOV R222, R66 ;  /* 0x0000004200de7202 */ /* 0x002fe40000000f00 */
[----:B------:R-:W-:Y:S02]  /*13b50*/  MOV R220, R70 ;  /* 0x0000004600dc7202 */ /* 0x000fe40000000f00 */
[----:B------:R-:W-:Y:S02]  /*13b60*/  MOV R69, RZ ;  /* 0x000000ff00457202 */ /* 0x000fe40000000f00 */
[----:B------:R-:W-:Y:S02]  /*13b70*/  MOV R66, 0xffffffff ;  /* 0xffffffff00427802 */ /* 0x000fe40000000f00 */
[----:B------:R-:W-:Y:S02]  /*13b80*/  MOV R64, 0x13ba0 ;  /* 0x00013ba000407802 */ /* 0x000fe40000000f00 */
[----:B------:R-:W-:Y:S05]  /*13b90*/  CALL.REL.NOINC `($__internal_119_$__cuda_sm70_shflsync_up) ;  /* 0x00001d5000007944 */ /* 0x000fea0003c00000 */
[----:B0-----:R-:W-:Y:S01]  /*13ba0*/  HFMA2.MMA R71, -RZ, RZ, 0, 5.9604644775390625e-08 ;  /* 0x00000001ff477435 */ /* 0x001fe200000001ff */
[----:B-1----:R-:W-:-:S02]  /*13bb0*/  MOV R224, R66 ;  /* 0x0000004200e07202 */ /* 0x002fc40000000f00 */
[----:B------:R-:W-:Y:S02]  /*13bc0*/  MOV R220, R219 ;  /* 0x000000db00dc7202 */ /* 0x000fe40000000f00 */
[----:B------:R-:W-:Y:S02]  /*13bd0*/  MOV R69, RZ ;  /* 0x000000ff00457202 */ /* 0x000fe40000000f00 */
[----:B------:R-:W-:Y:S02]  /*13be0*/  MOV R66, 0xffffffff ;  /* 0xffffffff00427802 */ /* 0x000fe40000000f00 */
[----:B------:R-:W-:Y:S02]  /*13bf0*/  MOV R64, 0x13c10 ;  /* 0x00013c1000407802 */ /* 0x000fe40000000f00 */
[----:B------:R-:W-:Y:S05]  /*13c00*/  CALL.REL.NOINC `($__internal_119_$__cuda_sm70_shflsync_up) ;  /* 0x00001ce000007944 */ /* 0x000fea0003c00000 */
[----:B-1----:R-:W-:Y:S01]  /*13c10*/  FMUL.FTZ R64, R221, R66 ;  /* 0x00000042dd407220 */ /* 0x002fe20000410000 */
[----:B------:R-:W-:Y:S01]  /*13c20*/  ISETP.GE.AND P0, PT, R95, 0x1, PT ;  /* 0x000000015f00780c */ /* 0x000fe20003f06270 */
[-C--:B0-----:R-:W-:Y:S01]  /*13c30*/  FMUL.FTZ R69, R221, R224.reuse ;  /* 0x000000e0dd457220 */ /* 0x081fe20000410000 */
[----:B------:R-:W-:Y:S01]  /*13c40*/  HFMA2.MMA R71, -RZ, RZ, 0, 1.1920928955078125e-07 ;  /* 0x00000002ff477435 */ /* 0x000fe200000001ff */
[----:B------:R-:W-:-:S02]  /*13c50*/  FFMA.FTZ R65, R67, R224, -R64 ;  /* 0x000000e043417223 */ /* 0x000fc40000010840 */
[----:B------:R-:W-:Y:S02]  /*13c60*/  FMUL.FTZ R64, R221, R222 ;  /* 0x000000dedd407220 */ /* 0x000fe40000410000 */
[C---:B------:R-:W-:Y:S01]  /*13c70*/  FFMA.FTZ R66, R67.reuse, R66, R69 ;  /* 0x0000004243427223 */ /* 0x040fe20000010045 */
[----:B------:R-:W-:Y:S01]  /*13c80*/  MOV R69, RZ ;  /* 0x000000ff00457202 */ /* 0x000fe20000000f00 */
[-C--:B------:R-:W-:Y:S02]  /*13c90*/  FFMA.FTZ R64, R67, R68.reuse, -R64 ;  /* 0x0000004443407223 */ /* 0x080fe40000010840 */
[----:B------:R-:W-:Y:S02]  /*13ca0*/  FMUL.FTZ R68, R221, R68 ;  /* 0x00000044dd447220 */ /* 0x000fe40000410000 */
[----:B------:R-:W-:Y:S02]  /*13cb0*/  FADD.FTZ R66, R219, R66 ;  /* 0x00000042db427221 */ /* 0x000fe40000010000 */
[C---:B------:R-:W-:Y:S01]  /*13cc0*/  FFMA.FTZ R68, R67.reuse, R222, R68 ;  /* 0x000000de43447223 */ /* 0x040fe20000010044 */
[----:B------:R-:W-:Y:S01]  /*13cd0*/  FSEL R67, R67, R64, !P0 ;  /* 0x0000004043437208 */ /* 0x000fe20004000000 */
[----:B------:R-:W-:Y:S01]  /*13ce0*/  FADD.FTZ R65, R70, R65 ;  /* 0x0000004146417221 */ /* 0x000fe20000010000 */
[----:B------:R-:W-:-:S02]  /*13cf0*/  FSEL R219, R219, R66, !P0 ;  /* 0x00000042dbdb7208 */ /* 0x000fc40004000000 */
[----:B------:R-:W-:Y:S02]  /*13d00*/  FSEL R221, R221, R68, !P0 ;  /* 0x00000044dddd7208 */ /* 0x000fe40004000000 */
[----:B------:R-:W-:Y:S02]  /*13d10*/  FSEL R70, R70, R65, !P0 ;  /* 0x0000004146467208 */ /* 0x000fe40004000000 */
[----:B------:R-:W-:Y:S02]  /*13d20*/  MOV R66, 0xffffffff ;  /* 0xffffffff00427802 */ /* 0x000fe40000000f00 */
[----:B------:R-:W-:Y:S02]  /*13d30*/  MOV R220, R67 ;  /* 0x0000004300dc7202 */ /* 0x000fe40000000f00 */
[----:B------:R-:W-:Y:S02]  /*13d40*/  MOV R64, 0x13d60 ;  /* 0x00013d6000407802 */ /* 0x000fe40000000f00 */
[----:B------:R-:W-:Y:S05]  /*13d50*/  CALL.REL.NOINC `($__internal_119_$__cuda_sm70_shflsync_up) ;  /* 0x00001b9000007944 */ /* 0x000fea0003c00000 */
[----:B0-----:R-:W-:Y:S01]  /*13d60*/  HFMA2.MMA R71, -RZ, RZ, 0, 1.1920928955078125e-07 ;  /* 0x00000002ff477435 */ /* 0x001fe200000001ff */
[----:B-1----:R-:W-:Y:S02]  /*13d70*/  MOV R222, R66 ;  /* 0x0000004200de7202 */ /* 0x002fe40000000f00 */
[----:B------:R-:W-:-:S02]  /*13d80*/  MOV R220, R221 ;  /* 0x000000dd00dc7202 */ /* 0x000fc40000000f00 */
[----:B------:R-:W-:Y:S02]  /*13d90*/  MOV R69, RZ ;  /* 0x000000ff00457202 */ /* 0x000fe40000000f00 */
[----:B------:R-:W-:Y:S02]  /*13da0*/  MOV R66, 0xffffffff ;  /* 0xffffffff00427802 */ /* 0x000fe40000000f00 */
[----:B------:R-:W-:Y:S02]  /*13db0*/  MOV R64, 0x13dd0 ;  /* 0x00013dd000407802 */ /* 0x000fe40000000f00 */
[----:B------:R-:W-:Y:S05]  /*13dc0*/  CALL.REL.NOINC `($__internal_119_$__cuda_sm70_shflsync_up) ;  /* 0x00001b2000007944 */ /* 0x000fea0003c00000 */
[----:B0-----:R-:W-:Y:S01]  /*13dd0*/  HFMA2.MMA R71, -RZ, RZ, 0, 1.1920928955078125e-07 ;  /* 0x00000002ff477435 */ /* 0x001fe200000001ff */
[----:B-1----:R-:W-:Y:S02]  /*13de0*/  MOV R68, R66 ;  /* 0x0000004200447202 */ /* 0x002fe40000000f00 */
[----:B------:R-:W-:Y:S02]  /*13df0*/  MOV R220, R70 ;  /* 0x0000004600dc7202 */ /* 0x000fe40000000f00 */
[----:B------:R-:W-:Y:S02]  /*13e00*/  MOV R69, RZ ;  /* 0x000000ff00457202 */ /* 0x000fe40000000f00 */
[----:B------:R-:W-:-:S02]  /*13e10*/  MOV R66, 0xffffffff ;  /* 0xffffffff00427802 */ /* 0x000fc40000000f00 */
[----:B------:R-:W-:Y:S02]  /*13e20*/  MOV R64, 0x13e40 ;  /* 0x00013e4000407802 */ /* 0x000fe40000000f00 */
[----:B------:R-:W-:Y:S05]  /*13e30*/  CALL.REL.NOINC `($__internal_119_$__cuda_sm70_shflsync_up) ;  /* 0x00001ab000007944 */ /* 0x000fea0003c00000 */
[----:B0-----:R-:W-:Y:S01]  /*13e40*/  HFMA2.MMA R71, -RZ, RZ, 0, 1.1920928955078125e-07 ;  /* 0x00000002ff477435 */ /* 0x001fe200000001ff */
[----:B-1----:R-:W-:Y:S02]  /*13e50*/  MOV R224, R66 ;  /* 0x0000004200e07202 */ /* 0x002fe40000000f00 */
[----:B------:R-:W-:Y:S02]  /*13e60*/  MOV R220, R219 ;  /* 0x000000db00dc7202 */ /* 0x000fe40000000f00 */
[----:B------:R-:W-:Y:S02]  /*13e70*/  MOV R69, RZ ;  /* 0x000000ff00457202 */ /* 0x000fe40000000f00 */
[----:B------:R-:W-:Y:S02]  /*13e80*/  MOV R66, 0xffffffff ;  /* 0xffffffff00427802 */ /* 0x000fe40000000f00 */
[----:B------:R-:W-:Y:S02]  /*13e90*/  MOV R64, 0x13eb0 ;  /* 0x00013eb000407802 */ /* 0x000fe40000000f00 */
[----:B------:R-:W-:Y:S05]  /*13ea0*/  CALL.REL.NOINC `($__internal_119_$__cuda_sm70_shflsync_up) ;  /* 0x00001a4000007944 */ /* 0x000fea0003c00000 */
[----:B------:R-:W-:Y:S01]  /*13eb0*/  ISETP.GE.AND P0, PT, R95, 0x2, PT ;  /* 0x000000025f00780c */ /* 0x000fe20003f06270 */
[----:B------:R-:W-:Y:S01]  /*13ec0*/  FMUL.FTZ R65, R224, R221 ;  /* 0x000000dde0417220 */ /* 0x000fe20000410000 */
[----:B0-----:R-:W-:Y:S01]  /*13ed0*/  HFMA2.MMA R71, -RZ, RZ, 0, 2.384185791015625e-07 ;  /* 0x00000004ff477435 */ /* 0x001fe200000001ff */
[----:B-1----:R-:W-:-:S02]  /*13ee0*/  FMUL.FTZ R64, R221, R66 ;  /* 0x00000042dd407220 */ /* 0x002fc40000410000 */
[----:B------:R-:W-:Y:S02]  /*13ef0*/  FFMA.FTZ R66, R67, R66, R65 ;  /* 0x0000004243427223 */ /* 0x000fe40000010041 */
        /* <DEDUP_REMOVED lines=12> */
[----:B------:R-:W-:Y:S05]  /*13fc0*/  CALL.REL.NOINC `($__internal_119_$__cuda_sm70_shflsync_up) ;  /* 0x0000192000007944 */ /* 0x000fea0003c00000 */
[----:B0-----:R-:W-:Y:S01]  /*13fd0*/  HFMA2.MMA R71, -RZ, RZ, 0, 2.384185791015625e-07 ;  /* 0x00000004ff477435 */ /* 0x001fe200000001ff */
[----:B-1----:R-:W-:Y:S02]  /*13fe0*/  MOV R222, R66 ;  /* 0x0000004200de7202 */ /* 0x002fe40000000f00 */
[----:B------:R-:W-:Y:S02]  /*13ff0*/  MOV R220, R221 ;  /* 0x000000dd00dc7202 */ /* 0x000fe40000000f00 */
[----:B------:R-:W-:Y:S02]  /*14000*/  MOV R69, RZ ;  /* 0x000000ff00457202 */ /* 0x000fe40000000f00 */
[----:B------:R-:W-:Y:S02]  /*14010*/  MOV R66, 0xffffffff ;  /* 0xffffffff00427802 */ /* 0x000fe40000000f00 */
[----:B------:R-:W-:-:S02]  /*14020*/  MOV R64, 0x14040 ;  /* 0x0001404000407802 */ /* 0x000fc40000000f00 */
[----:B------:R-:W-:Y:S05]  /*14030*/  CALL.REL.NOINC `($__internal_119_$__cuda_sm70_shflsync_up) ;  /* 0x000018b000007944 */ /* 0x000fea0003c00000 */
[----:B0-----:R-:W-:Y:S01]  /*14040*/  HFMA2.MMA R71, -RZ, RZ, 0, 2.384185791015625e-07 ;  /* 0x00000004ff477435 */ /* 0x001fe200000001ff */
[----:B-1----:R-:W-:-:S02]  /*14050*/  MOV R68, R66 ;  /* 0x0000004200447202 */ /* 0x002fc40000000f00 */
[----:B------:R-:W-:Y:S02]  /*14060*/  MOV R220, R70 ;  /* 0x0000004600dc7202 */ /* 0x000fe40000000f00 */
[----:B------:R-:W-:Y:S02]  /*14070*/  MOV R69, RZ ;  /* 0x000000ff00457202 */ /* 0x000fe40000000f00 */
[----:B------:R-:W-:Y:S02]  /*14080*/  MOV R66, 0xffffffff ;  /* 0xffffffff00427802 */ /* 0x000fe40000000f00 */
[----:B------:R-:W-:Y:S02]  /*14090*/  MOV R64, 0x140b0 ;  /* 0x000140b000407802 */ /* 0x000fe40000000f00 */
[----:B------:R-:W-:Y:S05]  /*140a0*/  CALL.REL.NOINC `($__internal_119_$__cuda_sm70_shflsync_up) ;  /* 0x0000184000007944 */ /* 0x000fea0003c00000 */
[----:B0-----:R-:W-:Y:S01]  /*140b0*/  HFMA2.MMA R71, -RZ, RZ, 0, 2.384185791015625e-07 ;  /* 0x00000004ff477435 */ /* 0x001fe200000001ff */
[----:B-1----:R-:W-:Y:S02]  /*140c0*/  MOV R224, R66 ;  /* 0x0000004200e07202 */ /* 0x002fe40000000f00 */
[----:B------:R-:W-:Y:S02]  /*140d0*/  MOV R220, R219 ;  /* 0x000000db00dc7202 */ /* 0x000fe40000000f00 */
[----:B------:R-:W-:-:S02]  /*140e0*/  MOV R69, RZ ;  /* 0x000000ff00457202 */ /* 0x000fc40000000f00 */
[----:B------:R-:W-:Y:S02]  /*140f0*/  MOV R66, 0xffffffff ;  /* 0xffffffff00427802 */ /* 0x000fe40000000f00 */
[----:B------:R-:W-:Y:S02]  /*14100*/  MOV R64, 0x14120 ;  /* 0x0001412000407802 */ /* 0x000fe40000000f00 */
[----:B------:R-:W-:Y:S05]  /*14110*/  CALL.REL.NOINC `($__internal_119_$__cuda_sm70_shflsync_up) ;  /* 0x000017d000007944 */ /* 0x000fea0003c00000 */
        /* <DEDUP_REMOVED lines=15> */
[----:B------:R-:W-:-:S02]  /*14210*/  MOV R67, R219 ;  /* 0x000000db00437202 */ /* 0x000fc40000000f00 */
[----:B------:R-:W-:Y:S02]  /*14220*/  MOV R69, RZ ;  /* 0x000000ff00457202 */ /* 0x000fe40000000f00 */
[----:B------:R-:W-:Y:S02]  /*14230*/  MOV R66, 0xffffffff ;  /* 0xffffffff00427802 */ /* 0x000fe40000000f00 */
[----:B------:R-:W-:Y:S02]  /*14240*/  MOV R220, R223 ;  /* 0x000000df00dc7202 */ /* 0x000fe40000000f00 */
[----:B------:R-:W-:Y:S05]  /*14250*/  CALL.REL.NOINC `($__internal_119_$__cuda_sm70_shflsync_up) ;  /* 0x0000169000007944 */ /* 0x000fea0003c00000 */
[----:B0-----:R-:W-:Y:S01]  /*14260*/  HFMA2.MMA R71, -RZ, RZ, 0, 4.76837158203125e-07 ;  /* 0x00000008ff477435 */ /* 0x001fe200000001ff */
[----:B-1----:R-:W-:Y:S02]  /*14270*/  MOV R222, R66 ;  /* 0x0000004200de7202 */ /* 0x002fe40000000f00 */
[----:B------:R-:W-:Y:S02]  /*14280*/  MOV R220, R221 ;  /* 0x000000dd00dc7202 */ /* 0x000fe40000000f00 */
[----:B------:R-:W-:Y:S02]  /*14290*/  MOV R69, RZ ;  /* 0x000000ff00457202 */ /* 0x000fe40000000f00 */
[----:B------:R-:W-:-:S02]  /*142a0*/  MOV R66, 0xffffffff ;  /* 0xffffffff00427802 */ /* 0x000fc40000000f00 */
[----:B------:R-:W-:Y:S02]  /*142b0*/  MOV R64, 0x142d0 ;  /* 0x000142d000407802 */ /* 0x000fe40000000f00 */
[----:B------:R-:W-:Y:S05]  /*142c0*/  CALL.REL.NOINC `($__internal_119_$__cuda_sm70_shflsync_up) ;  /* 0x0000162000007944 */ /* 0x000fea0003c00000 */
[----:B0-----:R-:W-:Y:S01]  /*142d0*/  HFMA2.MMA R71, -RZ, RZ, 0, 4.76837158203125e-07 ;  /* 0x00000008ff477435 */ /* 0x001fe200000001ff */
[----:B-1----:R-:W-:Y:S02]  /*142e0*/  MOV R68, R66 ;  /* 0x0000004200447202 */ /* 0x002fe40000000f00 */
[----:B------:R-:W-:Y:S02]  /*142f0*/  MOV R220, R70 ;  /* 0x0000004600dc7202 */ /* 0x000fe40000000f00 */
[----:B------:R-:W-:Y:S02]  /*14300*/  MOV R69, RZ ;  /* 0x000000ff00457202 */ /* 0x000fe40000000f00 */
[----:B------:R-:W-:Y:S02]  /*14310*/  MOV R66, 0xffffffff ;  /* 0xffffffff00427802 */ /* 0x000fe40000000f00 */
[----:B------:R-:W-:Y:S02]  /*14320*/  MOV R64, 0x14340 ;  /* 0x0001434000407802 */ /* 0x000fe40000000f00 */
[----:B------:R-:W-:Y:S05]  /*14330*/  CALL.REL.NOINC `($__internal_119_$__cuda_sm70_shflsync_up) ;  /* 0x000015b000007944 */ /* 0x000fea0003c00000 */
[----:B0-----:R-:W-:Y:S01]  /*14340*/  HFMA2.MMA R71, -RZ, RZ, 0, 4.76837158203125e-07 ;  /* 0x00000008ff477435 */ /* 0x001fe200000001ff */
[----:B-1----:R-:W-:-:S02]  /*14350*/  MOV R224, R66 ;  /* 0x0000004200e07202 */ /* 0x002fc40000000f00 */
[----:B------:R-:W-:Y:S02]  /*14360*/  MOV R220, R67 ;  /* 0x0000004300dc7202 */ /* 0x000fe40000000f00 */
[----:B------:R-:W-:Y:S02]  /*14370*/  MOV R69, RZ ;  /* 0x000000ff00457202 */ /* 0x000fe40000000f00 */
[----:B------:R-:W-:Y:S02]  /*14380*/  MOV R66, 0xffffffff ;  /* 0xffffffff00427802 */ /* 0x000fe40000000f00 */
[----:B------:R-:W-:Y:S02]  /*14390*/  MOV R64, 0x143b0 ;  /* 0x000143b000407802 */ /* 0x000fe40000000f00 */
[----:B------:R-:W-:Y:S05]  /*143a0*/  CALL.REL.NOINC `($__internal_119_$__cuda_sm70_shflsync_up) ;  /* 0x0000154000007944 */ /* 0x000fea0003c00000 */
[----:B------:R-:W-:Y:S01]  /*143b0*/  ISETP.GE.AND P0, PT, R95, 0x8, PT ;  /* 0x000000085f00780c */ /* 0x000fe20003f06270 */
[----:B------:R-:W-:Y:S01]  /*143c0*/  FMUL.FTZ R65, R224, R221 ;  /* 0x000000dde0417220 */ /* 0x000fe20000410000 */
[----:B0-----:R-:W-:Y:S01]  /*143d0*/  HFMA2.MMA R71, -RZ, RZ, 0, 9.5367431640625e-07 ;  /* 0x00000010ff477435 */ /* 0x001fe200000001ff */
        /* <DEDUP_REMOVED lines=13> */
[----:B------:R-:W-:Y:S02]  /*144b0*/  MOV R69, RZ ;  /* 0x000000ff00457202 */ /* 0x000fe40000000f00 */
[----:B------:R-:W-:Y:S02]  /*144c0*/  MOV R66, 0xffffffff ;  /* 0xffffffff00427802 */ /* 0x000fe40000000f00 */
[----:B------:R-:W-:Y:S05]  /*144d0*/  CALL.REL.NOINC `($__internal_119_$__cuda_sm70_shflsync_up) ;  /* 0x0000141000007944 */ /* 0x000fea0003c00000 */
[----:B0-----:R-:W-:Y:S01]  /*144e0*/  HFMA2.MMA R71, -RZ, RZ, 0, 9.5367431640625e-07 ;  /* 0x00000010ff477435 */ /* 0x001fe200000001ff */
[----:B-1----:R-:W-:Y:S02]  /*144f0*/  MOV R221, R66 ;  /* 0x0000004200dd7202 */ /* 0x002fe40000000f00 */
[----:B------:R-:W-:Y:S02]  /*14500*/  MOV R220, R68 ;  /* 0x0000004400dc7202 */ /* 0x000fe40000000f00 */
[----:B------:R-:W-:Y:S02]  /*14510*/  MOV R69, RZ ;  /* 0x000000ff00457202 */ /* 0x000fe40000000f00 */
[----:B------:R-:W-:-:S02]  /*14520*/  MOV R66, 0xffffffff ;  /* 0xffffffff00427802 */ /* 0x000fc40000000f00 */
[----:B------:R-:W-:Y:S02]  /*14530*/  MOV R64, 0x14550 ;  /* 0x0001455000407802 */ /* 0x000fe40000000f00 */
[----:B------:R-:W-:Y:S05]  /*14540*/  CALL.REL.NOINC `($__internal_119_$__cuda_sm70_shflsync_up) ;  /* 0x000013a000007944 */ /* 0x000fea0003c00000 */
[----:B0-----:R-:W-:Y:S01]  /*14550*/  HFMA2.MMA R71, -RZ, RZ, 0, 9.5367431640625e-07 ;  /* 0x00000010ff477435 */ /* 0x001fe200000001ff */
[----:B-1----:R-:W-:Y:S02]  /*14560*/  MOV R222, R66 ;  /* 0x0000004200de7202 */ /* 0x002fe40000000f00 */
[----:B------:R-:W-:Y:S02]  /*14570*/  MOV R220, R70 ;  /* 0x0000004600dc7202 */ /* 0x000fe40000000f00 */
[----:B------:R-:W-:Y:S02]  /*14580*/  MOV R69, RZ ;  /* 0x000000ff00457202 */ /* 0x000fe40000000f00 */
[----:B------:R-:W-:Y:S02]  /*14590*/  MOV R66, 0xffffffff ;  /* 0xffffffff00427802 */ /* 0x000fe40000000f00 */
[----:B------:R-:W-:Y:S02]  /*145a0*/  MOV R64, 0x145c0 ;  /* 0x000145c000407802 */ /* 0x000fe40000000f00 */
[----:B------:R-:W-:Y:S05]  /*145b0*/  CALL.REL.NOINC `($__internal_119_$__cuda_sm70_shflsync_up) ;  /* 0x0000133000007944 */ /* 0x000fea0003c00000 */
[----:B0-----:R-:W-:Y:S01]  /*145c0*/  HFMA2.MMA R71, -RZ, RZ, 0, 9.5367431640625e-07 ;  /* 0x00000010ff477435 */ /* 0x001fe200000001ff */
[----:B-1----:R-:W-:-:S02]  /*145d0*/  MOV R223, R66 ;  /* 0x0000004200df7202 */ /* 0x002fc40000000f00 */
[----:B------:R-:W-:Y:S02]  /*145e0*/  MOV R220, R67 ;  /* 0x0000004300dc7202 */ /* 0x000fe40000000f00 */
[----:B------:R-:W-:Y:S02]  /*145f0*/  MOV R69, RZ ;  /* 0x000000ff00457202 */ /* 0x000fe40000000f00 */
[----:B------:R-:W-:Y:S02]  /*14600*/  MOV R66, 0xffffffff ;  /* 0xffffffff00427802 */ /* 0x000fe40000000f00 */
[----:B------:R-:W-:Y:S02]  /*14610*/  MOV R64, 0x14630 ;  /* 0x0001463000407802 */ /* 0x000fe40000000f00 */
[----:B------:R-:W-:Y:S05]  /*14620*/  CALL.REL.NOINC `($__internal_119_$__cuda_sm70_shflsync_up) ;  /* 0x000012c000007944 */ /* 0x000fea0003c00000 */
[----:B01----:R-:W-:Y:S05]  /*14630*/  BRA `(.L_x_4947) ;  /* 0xffff68b000007947 */ /* 0x003fea000383ffff */
.L_x_4844:
[----:B------:R-:W-:Y:S01]  /*14640*/  HFMA2.MMA R71, -RZ, RZ, 0, 5.9604644775390625e-08 ;  /* 0x00000001ff477435 */ /* 0x000fe200000001ff */
[----:B------:R-:W-:Y:S02]  /*14650*/  MOV R220, R69 ;  /* 0x0000004500dc7202 */ /* 0x000fe40000000f00 */
[----:B------:R-:W-:Y:S02]  /*14660*/  MOV R69, RZ ;  /* 0x000000ff00457202 */ /* 0x000fe40000000f00 */
[----:B-1----:R-:W-:-:S02]  /*14670*/  MOV R66, 0xffffffff ;  /* 0xffffffff00427802 */ /* 0x002fc40000000f00 */
[----:B------:R-:W-:Y:S02]  /*14680*/  MOV R64, 0x146a0 ;  /* 0x000146a000407802 */ /* 0x000fe40000000f00 */
[----:B0-----:R-:W-:Y:S05]  /*14690*/  CALL.REL.NOINC `($__internal_119_$__cuda_sm70_shflsync_up) ;  /* 0x0000125000007944 */ /* 0x001fea0003c00000 */
        /* <DEDUP_REMOVED lines=14> */
[----:B0-----:R-:W-:Y:S01]  /*14780*/  HFMA2.MMA R71, -RZ, RZ, 0, 5.9604644775390625e-08 ;  /* 0x00000001ff477435 */ /* 0x001fe200000001ff */
[----:B-1----:R-:W-:Y:S02]  /*14790*/  MOV R70, R66 ;  /* 0x0000004200467202 */ /* 0x002fe40000000f00 */
[----:B------:R-:W-:Y:S02]  /*147a0*/  MOV R220, R67 ;  /* 0x0000004300dc7202 */ /* 0x000fe40000000f00 */
[----:B------:R-:W-:-:S02]  /*147b0*/  MOV R69, RZ ;  /* 0x000000ff00457202 */ /* 0x000fc40000000f00 */
[----:B------:R-:W-:Y:S02]  /*147c0*/  MOV R66, 0xffffffff ;  /* 0xffffffff00427802 */ /* 0x000fe40000000f00 */
[----:B------:R-:W-:Y:S02]  /*147d0*/  MOV R64, 0x147f0 ;  /* 0x000147f000407802 */ /* 0x000fe40000000f00 */
[----:B------:R-:W-:Y:S05]  /*147e0*/  CALL.REL.NOINC `($__internal_119_$__cuda_sm70_shflsync_up) ;  /* 0x0000110000007944 */ /* 0x000fea0003c00000 */
[----:B01----:R-:W-:Y:S01]  /*147f0*/  MOV R71, R66 ;  /* 0x0000004200477202 */ /* 0x003fe20000000f00 */
[----:B------:R-:W-:Y:S01]  /*14800*/  HFMA2.MMA R66, -RZ, RZ, 0, 0 ;  /* 0x00000000ff427435 */ /* 0x000fe200000001ff */
[----:B------:R-:W-:Y:S02]  /*14810*/  MOV R64, R60 ;  /* 0x0000003c00407202 */ /* 0x000fe40000000f00 */
[----:B------:R-:W-:Y:S02]  /*14820*/  MOV R69, R219 ;  /* 0x000000db00457202 */ /* 0x000fe40000000f00 */
[----:B------:R-:W-:Y:S02]  /*14830*/  MOV R247, 0xffffffff ;  /* 0xffffffff00f77802 */ /* 0x000fe40000000f00 */
[----:B------:R-:W-:-:S02]  /*14840*/  MOV R65, 0x14860 ;  /* 0x0001486000417802 */ /* 0x000fc40000000f00 */
[----:B------:R-:W-:Y:S05]  /*14850*/  CALL.REL.NOINC `($__internal_118_$__cuda_sm70_shflsync_idx_p) ;  /* 0x0000102000007944 */ /* 0x000fea0003c00000 */
[----:B-1----:R-:W-:Y:S01]  /*14860*/  MOV R60, R66 ;  /* 0x00000042003c7202 */ /* 0x002fe20000000f00 */
[----:B------:R-:W-:Y:S01]  /*14870*/  HFMA2.MMA R66, -RZ, RZ, 0, 0 ;  /* 0x00000000ff427435 */ /* 0x000fe200000001ff */
[----:B------:R-:W-:-:S02]  /*14880*/  MOV R64, R61 ;  /* 0x0000003d00407202 */ /* 0x000fc40000000f00 */
[----:B------:R-:W-:Y:S02]  /*14890*/  MOV R247, 0xffffffff ;  /* 0xffffffff00f77802 */ /* 0x000fe40000000f00 */
[----:B------:R-:W-:Y:S02]  /*148a0*/  MOV R65, 0x148c0 ;  /* 0x000148c000417802 */ /* 0x000fe40000000f00 */
[----:B0-----:R-:W-:Y:S05]  /*148b0*/  CALL.REL.NOINC `($__internal_118_$__cuda_sm70_shflsync_idx_p) ;  /* 0x00000fc000007944 */ /* 0x001fea0003c00000 */
[----:B-1----:R-:W-:Y:S01]  /*148c0*/  MOV R61, R66 ;  /* 0x00000042003d7202 */ /* 0x002fe20000000f00 */
[----:B------:R-:W-:Y:S01]  /*148d0*/  HFMA2.MMA R66, -RZ, RZ, 0, 0 ;  /* 0x00000000ff427435 */ /* 0x000fe200000001ff */
[----:B------:R-:W-:Y:S02]  /*148e0*/  MOV R64, R62 ;  /* 0x0000003e00407202 */ /* 0x000fe40000000f00 */
[----:B------:R-:W-:Y:S02]  /*148f0*/  MOV R247, 0xffffffff ;  /* 0xffffffff00f77802 */ /* 0x000fe40000000f00 */
[----:B------:R-:W-:Y:S02]  /*14900*/  MOV R65, 0x14920 ;  /* 0x0001492000417802 */ /* 0x000fe40000000f00 */
[----:B0-----:R-:W-:Y:S05]  /*14910*/  CALL.REL.NOINC `($__internal_118_$__cuda_sm70_shflsync_idx_p) ;  /* 0x00000f6000007944 */ /* 0x001fea0003c00000 */
[----:B-1----:R-:W-:Y:S01]  /*14920*/  MOV R62, R66 ;  /* 0x00000042003e7202 */ /* 0x002fe20000000f00 */
[----:B------:R-:W-:Y:S01]  /*14930*/  HFMA2.MMA R66, -RZ, RZ, 0, 0 ;  /* 0x00000000ff427435 */ /* 0x000fe200000001ff */
[----:B------:R-:W-:-:S02]  /*14940*/  MOV R64, R63 ;  /* 0x0000003f00407202 */ /* 0x000fc40000000f00 */
[----:B------:R-:W-:Y:S02]  /*14950*/  MOV R247, 0xffffffff ;  /* 0xffffffff00f77802 */ /* 0x000fe40000000f00 */
[----:B------:R-:W-:Y:S02]  /*14960*/  MOV R65, 0x14980 ;  /* 0x0001498000417802 */ /* 0x000fe40000000f00 */
[----:B0-----:R-:W-:Y:S05]  /*14970*/  CALL.REL.NOINC `($__internal_118_$__cuda_sm70_shflsync_idx_p) ;  /* 0x00000f0000007944 */ /* 0x001fea0003c00000 */
[----:B-1----:R-:W-:Y:S01]  /*14980*/  MOV R63, R66 ;  /* 0x00000042003f7202 */ /* 0x002fe20000000f00 */
[----:B0-----:R-:W-:Y:S05]  /*14990*/  BRA `(.L_x_4948) ;  /* 0xffff683000007947 */ /* 0x001fea000383ffff */
.L_x_4847:
[----:B------:R-:W-:Y:S01]  /*149a0*/  HFMA2.MMA R66, -RZ, RZ, 0, 5.9604644775390625e-08 ;  /* 0x00000001ff427435 */ /* 0x000fe200000001ff */
[----:B------:R-:W-:Y:S02]  /*149b0*/  MOV R241, R239 ;  /* 0x000000ef00f17202 */ /* 0x000fe40000000f00 */
[----:B------:R-:W-:Y:S02]  /*149c0*/  MOV R242, 0x1f ;  /* 0x0000001f00f27802 */ /* 0x000fe40000000f00 */
[----:B------:R-:W-:Y:S02]  /*149d0*/  MOV R65, 0xffffffff ;  /* 0xffffffff00417802 */ /* 0x000fe40000000f00 */
[----:B------:R-:W-:-:S02]  /*149e0*/  MOV R64, 0x14a00 ;  /* 0x00014a0000407802 */ /* 0x000fc40000000f00 */
[----:B------:R-:W-:Y:S05]  /*149f0*/  CALL.REL.NOINC `($__internal_117_$__cuda_sm70_shflsync_down) ;  /* 0x00000e4000007944 */ /* 0x000fea0003c00000 */
[----:B-1----:R-:W-:Y:S01]  /*14a00*/  MOV R67, R66 ;  /* 0x0000004200437202 */ /* 0x002fe20000000f00 */
[----:B------:R-:W-:Y:S05]  /*14a10*/  BRA `(.L_x_4949) ;  /* 0xffff7ac000007947 */ /* 0x000fea000383ffff */
.L_x_4848:
[----:B------:R-:W-:Y:S01]  /*14a20*/  HFMA2.MMA R66, -RZ, RZ, 0, 5.9604644775390625e-08 ;  /* 0x00000001ff427435 */ /* 0x000fe200000001ff */
[----:B------:R-:W-:-:S02]  /*14a30*/  MOV R241, R69 ;  /* 0x0000004500f17202 */ /* 0x000fc40000000f00 */
[----:B------:R-:W-:Y:S02]  /*14a40*/  MOV R242, 0x1f ;  /* 0x0000001f00f27802 */ /* 0x000fe40000000f00 */
[----:B------:R-:W-:Y:S02]  /*14a50*/  MOV R65, 0xffffffff ;  /* 0xffffffff00417802 */ /* 0x000fe40000000f00 */
[----:B------:R-:W-:Y:S02]  /*14a60*/  MOV R64, 0x14a80 ;  /* 0x00014a8000407802 */ /* 0x000fe40000000f00 */
[----:B01----:R-:W-:Y:S05]  /*14a70*/  CALL.REL.NOINC `($__internal_117_$__cuda_sm70_shflsync_down) ;  /* 0x00000dc000007944 */ /* 0x003fea0003c00000 */
[----:B-1----:R-:W-:Y:S01]  /*14a80*/  MOV R69, R66 ;  /* 0x0000004200457202 */ /* 0x002fe20000000f00 */
[----:B------:R-:W-:Y:S01]  /*14a90*/  HFMA2.MMA R66, -RZ, RZ, 0, 5.9604644775390625e-08 ;  /* 0x00000001ff427435 */ /* 0x000fe200000001ff */
[----:B------:R-:W-:Y:S02]  /*14aa0*/  MOV R241, R68 ;  /* 0x0000004400f17202 */ /* 0x000fe40000000f00 */
[----:B------:R-:W-:Y:S02]  /*14ab0*/  MOV R242, 0x1f ;  /* 0x0000001f00f27802 */ /* 0x000fe40000000f00 */
[----:B------:R-:W-:-:S02]  /*14ac0*/  MOV R65, 0xffffffff ;  /* 0xffffffff00417802 */ /* 0x000fc40000000f00 */
[----:B------:R-:W-:Y:S02]  /*14ad0*/  MOV R64, 0x14af0 ;  /* 0x00014af000407802 */ /* 0x000fe40000000f00 */
[----:B------:R-:W-:Y:S05]  /*14ae0*/  CALL.REL.NOINC `($__internal_117_$__cuda_sm70_shflsync_down) ;  /* 0x00000d5000007944 */ /* 0x000fea0003c00000 */
[----:B-1----:R-:W-:Y:S01]  /*14af0*/  MOV R239, R66 ;  /* 0x0000004200ef7202 */ /* 0x002fe20000000f00 */
[----:B------:R-:W-:Y:S01]  /*14b00*/  HFMA2.MMA R66, -RZ, RZ, 0, 5.9604644775390625e-08 ;  /* 0x00000001ff427435 */ /* 0x000fe200000001ff */
[----:B------:R-:W-:Y:S02]  /*14b10*/  MOV R241, R70 ;  /* 0x0000004600f17202 */ /* 0x000fe40000000f00 */
[----:B------:R-:W-:Y:S02]  /*14b20*/  MOV R242, 0x1f ;  /* 0x0000001f00f27802 */ /* 0x000fe40000000f00 */
[----:B------:R-:W-:Y:S02]  /*14b30*/  MOV R65, 0xffffffff ;  /* 0xffffffff00417802 */ /* 0x000fe40000000f00 */
[----:B------:R-:W-:Y:S02]  /*14b40*/  MOV R64, 0x14b60 ;  /* 0x00014b6000407802 */ /* 0x000fe40000000f00 */
[----:B------:R-:W-:Y:S05]  /*14b50*/  CALL.REL.NOINC `($__internal_117_$__cuda_sm70_shflsync_down) ;  /* 0x00000ce000007944 */ /* 0x000fea0003c00000 */
[----:B-1----:R-:W-:Y:S01]  /*14b60*/  MOV R64, R66 ;  /* 0x0000004200407202 */ /* 0x002fe20000000f00 */
[----:B------:R-:W-:Y:S05]  /*14b70*/  BRA `(.L_x_4950) ;  /* 0xffff79a000007947 */ /* 0x000fea000383ffff */
.L_x_4851:
[----:B------:R-:W-:Y:S01]  /*14b80*/  HFMA2.MMA R66, -RZ, RZ, 0, 1.1920928955078125e-07 ;  /* 0x00000002ff427435 */ /* 0x000fe200000001ff */
[----:B------:R-:W-:-:S02]  /*14b90*/  MOV R241, R71 ;  /* 0x0000004700f17202 */ /* 0x000fc40000000f00 */
[----:B------:R-:W-:Y:S02]  /*14ba0*/  MOV R242, 0x1f ;  /* 0x0000001f00f27802 */ /* 0x000fe40000000f00 */
[----:B------:R-:W-:Y:S02]  /*14bb0*/  MOV R65, 0xffffffff ;  /* 0xffffffff00417802 */ /* 0x000fe40000000f00 */
[----:B----4-:R-:W-:Y:S02]  /*14bc0*/  MOV R64, 0x14be0 ;  /* 0x00014be000407802 */ /* 0x010fe40000000f00 */
[----:B0123--:R-:W-:Y:S05]  /*14bd0*/  CALL.REL.NOINC `($__internal_117_$__cuda_sm70_shflsync_down) ;  /* 0x00000c6000007944 */ /* 0x00ffea0003c00000 */
[----:B-1----:R-:W-:Y:S01]  /*14be0*/  MOV R67, R66 ;  /* 0x0000004200437202 */ /* 0x002fe20000000f00 */
[----:B------:R-:W-:Y:S01]  /*14bf0*/  HFMA2.MMA R66, -RZ, RZ, 0, 1.1920928955078125e-07 ;  /* 0x00000002ff427435 */ /* 0x000fe200000001ff */
[----:B------:R-:W-:Y:S02]  /*14c00*/  MOV R241, R240 ;  /* 0x000000f000f17202 */ /* 0x000fe40000000f00 */
[----:B------:R-:W-:Y:S02]  /*14c10*/  MOV R242, 0x1f ;  /* 0x0000001f00f27802 */ /* 0x000fe40000000f00 */
[----:B------:R-:W-:-:S02]  /*14c20*/  MOV R65, 0xffffffff ;  /* 0xffffffff00417802 */ /* 0x000fc40000000f00 */
[----:B------:R-:W-:Y:S02]  /*14c30*/  MOV R64, 0x14c50 ;  /* 0x00014c5000407802 */ /* 0x000fe40000000f00 */
[----:B------:R-:W-:Y:S05]  /*14c40*/  CALL.REL.NOINC `($__internal_117_$__cuda_sm70_shflsync_down) ;  /* 0x00000bf000007944 */ /* 0x000fea0003c00000 */
[----:B-1----:R-:W-:Y:S01]  /*14c50*/  MOV R69, R66 ;  /* 0x0000004200457202 */ /* 0x002fe20000000f00 */
[----:B------:R-:W-:Y:S01]  /*14c60*/  HFMA2.MMA R66, -RZ, RZ, 0, 1.1920928955078125e-07 ;  /* 0x00000002ff427435 */ /* 0x000fe200000001ff */
[----:B------:R-:W-:Y:S02]  /*14c70*/  MOV R241, R68 ;  /* 0x0000004400f17202 */ /* 0x000fe40000000f00 */
[----:B------:R-:W-:Y:S02]  /*14c80*/  MOV R242, 0x1f ;  /* 0x0000001f00f27802 */ /* 0x000fe40000000f00 */
[----:B------:R-:W-:Y:S02]  /*14c90*/  MOV R65, 0xffffffff ;  /* 0xffffffff00417802 */ /* 0x000fe40000000f00 */
[----:B------:R-:W-:Y:S02]  /*14ca0*/  MOV R64, 0x14cc0 ;  /* 0x00014cc000407802 */ /* 0x000fe40000000f00 */
[----:B------:R-:W-:Y:S05]  /*14cb0*/  CALL.REL.NOINC `($__internal_117_$__cuda_sm70_shflsync_down) ;  /* 0x00000b8000007944 */ /* 0x000fea0003c00000 */
[----:B-1----:R-:W-:Y:S01]  /*14cc0*/  MOV R70, R66 ;  /* 0x0000004200467202 */ /* 0x002fe20000000f00 */
[----:B------:R-:W-:Y:S01]  /*14cd0*/  HFMA2.MMA R66, -RZ, RZ, 0, 1.1920928955078125e-07 ;  /* 0x00000002ff427435 */ /* 0x000fe200000001ff */
[----:B------:R-:W-:-:S02]  /*14ce0*/  MOV R241, R238 ;  /* 0x000000ee00f17202 */ /* 0x000fc40000000f00 */
[----:B------:R-:W-:Y:S02]  /*14cf0*/  MOV R242, 0x1f ;  /* 0x0000001f00f27802 */ /* 0x000fe40000000f00 */
[----:B------:R-:W-:Y:S02]  /*14d00*/  MOV R65, 0xffffffff ;  /* 0xffffffff00417802 */ /* 0x000fe40000000f00 */
[----:B------:R-:W-:Y:S02]  /*14d10*/  MOV R64, 0x14d30 ;  /* 0x00014d3000407802 */ /* 0x000fe40000000f00 */
[----:B------:R-:W-:Y:S05]  /*14d20*/  CALL.REL.NOINC `($__internal_117_$__cuda_sm70_shflsync_down) ;  /* 0x00000b1000007944 */ /* 0x000fea0003c00000 */
[----:B-1----:R-:W-:Y:S01]  /*14d30*/  MOV R64, R66 ;  /* 0x0000004200407202 */ /* 0x002fe20000000f00 */
[----:B------:R-:W-:Y:S05]  /*14d40*/  BRA `(.L_x_4951) ;  /* 0xffff791000007947 */ /* 0x000fea000383ffff */
.L_x_4854:
[----:B------:R-:W-:Y:S01]  /*14d50*/  HFMA2.MMA R66, -RZ, RZ, 0, 2.384185791015625e-07 ;  /* 0x00000004ff427435 */ /* 0x000fe200000001ff */
[----:B------:R-:W-:Y:S02]  /*14d60*/  MOV R241, R71 ;  /* 0x0000004700f17202 */ /* 0x000fe40000000f00 */
[----:B------:R-:W-:Y:S02]  /*14d70*/  MOV R242, 0x1f ;  /* 0x0000001f00f27802 */ /* 0x000fe40000000f00 */
[----:B------:R-:W-:-:S02]  /*14d80*/  MOV R65, 0xffffffff ;  /* 0xffffffff00417802 */ /* 0x000fc40000000f00 */
[----:B----4-:R-:W-:Y:S02]  /*14d90*/  MOV R64, 0x14db0 ;  /* 0x00014db000407802 */ /* 0x010fe40000000f00 */
[----:B0123--:R-:W-:Y:S05]  /*14da0*/  CALL.REL.NOINC `($__internal_117_$__cuda_sm70_shflsync_down) ;  /* 0x00000a9000007944 */ /* 0x00ffea0003c00000 */
[----:B-1----:R-:W-:Y:S01]  /*14db0*/  MOV R67, R66 ;  /* 0x0000004200437202 */ /* 0x002fe20000000f00 */
[----:B------:R-:W-:Y:S05]  /*14dc0*/  BRA `(.L_x_4952) ;  /* 0xffff79a000007947 */ /* 0x000fea000383ffff */
.L_x_4855:
[----:B------:R-:W-:Y:S01]  /*14dd0*/  HFMA2.MMA R66, -RZ, RZ, 0, 2.384185791015625e-07 ;  /* 0x00000004ff427435 */ /* 0x000fe200000001ff */
[----:B------:R-:W-:Y:S02]  /*14de0*/  MOV R241, R240 ;  /* 0x000000f000f17202 */ /* 0x000fe40000000f00 */
[----:B------:R-:W-:Y:S02]  /*14df0*/  MOV R242, 0x1f ;  /* 0x0000001f00f27802 */ /* 0x000fe40000000f00 */
[----:B------:R-:W-:Y:S02]  /*14e00*/  MOV R65, 0xffffffff ;  /* 0xffffffff00417802 */ /* 0x000fe40000000f00 */
[----:B----4-:R-:W-:Y:S02]  /*14e10*/  MOV R64, 0x14e30 ;  /* 0x00014e3000407802 */ /* 0x010fe40000000f00 */
[----:B0123--:R-:W-:Y:S05]  /*14e20*/  CALL.REL.NOINC `($__internal_117_$__cuda_sm70_shflsync_down) ;  /* 0x00000a1000007944 */ /* 0x00ffea0003c00000 */
[----:B-1----:R-:W-:Y:S01]  /*14e30*/  MOV R69, R66 ;  /* 0x0000004200457202 */ /* 0x002fe20000000f00 */
[----:B------:R-:W-:Y:S01]  /*14e40*/  HFMA2.MMA R66, -RZ, RZ, 0, 2.384185791015625e-07 ;  /* 0x00000004ff427435 */ /* 0x000fe200000001ff */
[----:B------:R-:W-:-:S02]  /*14e50*/  MOV R241, R68 ;  /* 0x0000004400f17202 */ /* 0x000fc40000000f00 */
[----:B------:R-:W-:Y:S02]  /*14e60*/  MOV R242, 0x1f ;  /* 0x0000001f00f27802 */ /* 0x000fe40000000f00 */
[----:B------:R-:W-:Y:S02]  /*14e70*/  MOV R65, 0xffffffff ;  /* 0xffffffff00417802 */ /* 0x000fe40000000f00 */
[----:B------:R-:W-:Y:S02]  /*14e80*/  MOV R64, 0x14ea0 ;  /* 0x00014ea000407802 */ /* 0x000fe40000000f00 */
[----:B------:R-:W-:Y:S05]  /*14e90*/  CALL.REL.NOINC `($__internal_117_$__cuda_sm70_shflsync_down) ;  /* 0x000009a000007944 */ /* 0x000fea0003c00000 */
[----:B-1----:R-:W-:Y:S01]  /*14ea0*/  MOV R70, R66 ;  /* 0x0000004200467202 */ /* 0x002fe20000000f00 */
[----:B------:R-:W-:Y:S01]  /*14eb0*/  HFMA2.MMA R66, -RZ, RZ, 0, 2.384185791015625e-07 ;  /* 0x00000004ff427435 */ /* 0x000fe200000001ff */
[----:B------:R-:W-:Y:S02]  /*14ec0*/  MOV R241, R238 ;  /* 0x000000ee00f17202 */ /* 0x000fe40000000f00 */
[----:B------:R-:W-:Y:S02]  /*14ed0*/  MOV R242, 0x1f ;  /* 0x0000001f00f27802 */ /* 0x000fe40000000f00 */
[----:B------:R-:W-:-:S02]  /*14ee0*/  MOV R65, 0xffffffff ;  /* 0xffffffff00417802 */ /* 0x000fc40000000f00 */
[----:B------:R-:W-:Y:S02]  /*14ef0*/  MOV R64, 0x14f10 ;  /* 0x00014f1000407802 */ /* 0x000fe40000000f00 */
[----:B------:R-:W-:Y:S05]  /*14f00*/  CALL.REL.NOINC `($__internal_117_$__cuda_sm70_shflsync_down) ;  /* 0x0000093000007944 */ /* 0x000fea0003c00000 */
[----:B-1----:R-:W-:Y:S01]  /*14f10*/  MOV R64, R66 ;  /* 0x0000004200407202 */ /* 0x002fe20000000f00 */
[----:B------:R-:W-:Y:S05]  /*14f20*/  BRA `(.L_x_4953) ;  /* 0xffff788000007947 */ /* 0x000fea000383ffff */
.L_x_4858:
[----:B------:R-:W-:Y:S01]  /*14f30*/  HFMA2.MMA R66, -RZ, RZ, 0, 4.76837158203125e-07 ;  /* 0x00000008ff427435 */ /* 0x000fe200000001ff */
[----:B------:R-:W-:Y:S02]  /*14f40*/  MOV R241, R71 ;  /* 0x0000004700f17202 */ /* 0x000fe40000000f00 */
[----:B------:R-:W-:Y:S02]  /*14f50*/  MOV R242, 0x1f ;  /* 0x0000001f00f27802 */ /* 0x000fe40000000f00 */
[----:B------:R-:W-:Y:S02]  /*14f60*/  MOV R65, 0xffffffff ;  /* 0xffffffff00417802 */ /* 0x000fe40000000f00 */
[----:B----4-:R-:W-:Y:S02]  /*14f70*/  MOV R64, 0x14f90 ;  /* 0x00014f9000407802 */ /* 0x010fe40000000f00 */
[----:B0123--:R-:W-:Y:S05]  /*14f80*/  CALL.REL.NOINC `($__internal_117_$__cuda_sm70_shflsync_down) ;  /* 0x000008b000007944 */ /* 0x00ffea0003c00000 */
[----:B-1----:R-:W-:Y:S01]  /*14f90*/  MOV R67, R66 ;  /* 0x0000004200437202 */ /* 0x002fe20000000f00 */
[----:B------:R-:W-:Y:S01]  /*14fa0*/  HFMA2.MMA R66, -RZ, RZ, 0, 4.76837158203125e-07 ;  /* 0x00000008ff427435 */ /* 0x000fe200000001ff */
[----:B------:R-:W-:-:S02]  /*14fb0*/  MOV R241, R240 ;  /* 0x000000f000f17202 */ /* 0x000fc40000000f00 */
[----:B------:R-:W-:Y:S02]  /*14fc0*/  MOV R242, 0x1f ;  /* 0x0000001f00f27802 */ /* 0x000fe40000000f00 */
[----:B------:R-:W-:Y:S02]  /*14fd0*/  MOV R65, 0xffffffff ;  /* 0xffffffff00417802 */ /* 0x000fe40000000f00 */
[----:B------:R-:W-:Y:S02]  /*14fe0*/  MOV R64, 0x15000 ;  /* 0x0001500000407802 */ /* 0x000fe40000000f00 */
[----:B------:R-:W-:Y:S05]  /*14ff0*/  CALL.REL.NOINC `($__internal_117_$__cuda_sm70_shflsync_down) ;  /* 0x0000084000007944 */ /* 0x000fea0003c00000 */
[----:B-1----:R-:W-:Y:S01]  /*15000*/  MOV R69, R66 ;  /* 0x0000004200457202 */ /* 0x002fe20000000f00 */
[----:B------:R-:W-:Y:S01]  /*15010*/  HFMA2.MMA R66, -RZ, RZ, 0, 4.76837158203125e-07 ;  /* 0x00000008ff427435 */ /* 0x000fe200000001ff */
[----:B------:R-:W-:Y:S02]  /*15020*/  MOV R241, R68 ;  /* 0x0000004400f17202 */ /* 0x000fe40000000f00 */
[----:B------:R-:W-:Y:S02]  /*15030*/  MOV R242, 0x1f ;  /* 0x0000001f00f27802 */ /* 0x000fe40000000f00 */
[----:B------:R-:W-:-:S02]  /*15040*/  MOV R65, 0xffffffff ;  /* 0xffffffff00417802 */ /* 0x000fc40000000f00 */
[----:B------:R-:W-:Y:S02]  /*15050*/  MOV R64, 0x15070 ;  /* 0x0001507000407802 */ /* 0x000fe40000000f00 */
[----:B------:R-:W-:Y:S05]  /*15060*/  CALL.REL.NOINC `($__internal_117_$__cuda_sm70_shflsync_down) ;  /* 0x000007d000007944 */ /* 0x000fea0003c00000 */
[----:B-1----:R-:W-:Y:S01]  /*15070*/  MOV R70, R66 ;  /* 0x0000004200467202 */ /* 0x002fe20000000f00 */
[----:B------:R-:W-:Y:S01]  /*15080*/  HFMA2.MMA R66, -RZ, RZ, 0, 4.76837158203125e-07 ;  /* 0x00000008ff427435 */ /* 0x000fe200000001ff */
[----:B------:R-:W-:Y:S02]  /*15090*/  MOV R241, R238 ;  /* 0x000000ee00f17202 */ /* 0x000fe40000000f00 */
[----:B------:R-:W-:Y:S02]  /*150a0*/  MOV R242, 0x1f ;  /* 0x0000001f00f27802 */ /* 0x000fe40000000f00 */
[----:B------:R-:W-:Y:S02]  /*150b0*/  MOV R65, 0xffffffff ;  /* 0xffffffff00417802 */ /* 0x000fe40000000f00 */
[----:B------:R-:W-:Y:S02]  /*150c0*/  MOV R64, 0x150e0 ;  /* 0x000150e000407802 */ /* 0x000fe40000000f00 */
[----:B------:R-:W-:Y:S05]  /*150d0*/  CALL.REL.NOINC `($__internal_117_$__cuda_sm70_shflsync_down) ;  /* 0x0000076000007944 */ /* 0x000fea0003c00000 */
[----:B-1----:R-:W-:Y:S01]  /*150e0*/  MOV R64, R66 ;  /* 0x0000004200407202 */ /* 0x002fe20000000f00 */
[----:B------:R-:W-:Y:S05]  /*150f0*/  BRA `(.L_x_4954) ;  /* 0xffff77f000007947 */ /* 0x000fea000383ffff */
.L_x_4861:
[----:B------:R-:W-:Y:S01]  /*15100*/  HFMA2.MMA R66, -RZ, RZ, 0, 9.5367431640625e-07 ;  /* 0x00000010ff427435 */ /* 0x000fe200000001ff */
[----:B------:R-:W-:-:S02]  /*15110*/  MOV R241, R71 ;  /* 0x0000004700f17202 */ /* 0x000fc40000000f00 */
[----:B------:R-:W-:Y:S02]  /*15120*/  MOV R242, 0x1f ;  /* 0x0000001f00f27802 */ /* 0x000fe40000000f00 */
[----:B------:R-:W-:Y:S02]  /*15130*/  MOV R65, 0xffffffff ;  /* 0xffffffff00417802 */ /* 0x000fe40000000f00 */
[----:B----4-:R-:W-:Y:S02]  /*15140*/  MOV R64, 0x15160 ;  /* 0x0001516000407802 */ /* 0x010fe40000000f00 */
[----:B0123--:R-:W-:Y:S05]  /*15150*/  CALL.REL.NOINC `($__internal_117_$__cuda_sm70_shflsync_down) ;  /* 0x000006e000007944 */ /* 0x00ffea0003c00000 */
[----:B-1----:R-:W-:Y:S01]  /*15160*/  MOV R67, R66 ;  /* 0x0000004200437202 */ /* 0x002fe20000000f00 */
[----:B------:R-:W-:Y:S05]  /*15170*/  BRA `(.L_x_4955) ;  /* 0xffff788000007947 */ /* 0x000fea000383ffff */
.L_x_4862:
[----:B------:R-:W-:Y:S01]  /*15180*/  HFMA2.MMA R66, -RZ, RZ, 0, 9.5367431640625e-07 ;  /* 0x00000010ff427435 */ /* 0x000fe200000001ff */
[----:B------:R-:W-:Y:S02]  /*15190*/  MOV R241, R240 ;  /* 0x000000f000f17202 */ /* 0x000fe40000000f00 */
[----:B------:R-:W-:Y:S02]  /*151a0*/  MOV R242, 0x1f ;  /* 0x0000001f00f27802 */ /* 0x000fe40000000f00 */
[----:B------:R-:W-:-:S02]  /*151b0*/  MOV R65, 0xffffffff ;  /* 0xffffffff00417802 */ /* 0x000fc40000000f00 */
[----:B----4-:R-:W-:Y:S02]  /*151c0*/  MOV R64, 0x151e0 ;  /* 0x000151e000407802 */ /* 0x010fe40000000f00 */
[----:B0123--:R-:W-:Y:S05]  /*151d0*/  CALL.REL.NOINC `($__internal_117_$__cuda_sm70_shflsync_down) ;  /* 0x0000066000007944 */ /* 0x00ffea0003c00000 */
[----:B-1----:R-:W-:Y:S01]  /*151e0*/  MOV R69, R66 ;  /* 0x0000004200457202 */ /* 0x002fe20000000f00 */
[----:B------:R-:W-:Y:S01]  /*151f0*/  HFMA2.MMA R66, -RZ, RZ, 0, 9.5367431640625e-07 ;  /* 0x00000010ff427435 */ /* 0x000fe200000001ff */
[----:B------:R-:W-:Y:S02]  /*15200*/  MOV R241, R68 ;  /* 0x0000004400f17202 */ /* 0x000fe40000000f00 */
[----:B------:R-:W-:Y:S02]  /*15210*/  MOV R242, 0x1f ;  /* 0x0000001f00f27802 */ /* 0x000fe40000000f00 */
[----:B------:R-:W-:Y:S02]  /*15220*/  MOV R65, 0xffffffff ;  /* 0xffffffff00417802 */ /* 0x000fe40000000f00 */
[----:B------:R-:W-:Y:S02]  /*15230*/  MOV R64, 0x15250 ;  /* 0x0001525000407802 */ /* 0x000fe40000000f00 */
[----:B------:R-:W-:Y:S05]  /*15240*/  CALL.REL.NOINC `($__internal_117_$__cuda_sm70_shflsync_down) ;  /* 0x000005f000007944 */ /* 0x000fea0003c00000 */
[----:B-1----:R-:W-:Y:S01]  /*15250*/  MOV R70, R66 ;  /* 0x0000004200467202 */ /* 0x002fe20000000f00 */
[----:B------:R-:W-:Y:S01]  /*15260*/  HFMA2.MMA R66, -RZ, RZ, 0, 9.5367431640625e-07 ;  /* 0x00000010ff427435 */ /* 0x000fe200000001ff */
[----:B------:R-:W-:-:S02]  /*15270*/  MOV R241, R238 ;  /* 0x000000ee00f17202 */ /* 0x000fc40000000f00 */
[----:B------:R-:W-:Y:S02]  /*15280*/  MOV R242, 0x1f ;  /* 0x0000001f00f27802 */ /* 0x000fe40000000f00 */
[----:B------:R-:W-:Y:S02]  /*15290*/  MOV R65, 0xffffffff ;  /* 0xffffffff00417802 */ /* 0x000fe40000000f00 */
[----:B------:R-:W-:Y:S02]  /*152a0*/  MOV R64, 0x152c0 ;  /* 0x000152c000407802 */ /* 0x000fe40000000f00 */
[----:B------:R-:W-:Y:S05]  /*152b0*/  CALL.REL.NOINC `($__internal_117_$__cuda_sm70_shflsync_down) ;  /* 0x0000058000007944 */ /* 0x000fea0003c00000 */
[----:B-1----:R-:W-:Y:S01]  /*152c0*/  MOV R64, R66 ;  /* 0x0000004200407202 */ /* 0x002fe20000000f00 */
[----:B------:R-:W-:Y:S05]  /*152d0*/  BRA `(.L_x_4956) ;  /* 0xffff776000007947 */ /* 0x000fea000383ffff */
.L_x_4865:
[----:B------:R-:W-:Y:S01]  /*152e0*/  HFMA2.MMA R66, -RZ, RZ, 0, 0 ;  /* 0x00000000ff427435 */ /* 0x000fe200000001ff */
[----:B----4-:R-:W-:Y:S02]  /*152f0*/  MOV R64, R71 ;  /* 0x0000004700407202 */ /* 0x010fe40000000f00 */
[----:B------:R-:W-:Y:S02]  /*15300*/  MOV R247, 0xffffffff ;  /* 0xffffffff00f77802 */ /* 0x000fe40000000f00 */
[----:B------:R-:W-:-:S02]  /*15310*/  MOV R65, 0x15330 ;  /* 0x0001533000417802 */ /* 0x000fc40000000f00 */
[----:B0123--:R-:W-:Y:S05]  /*15320*/  CALL.REL.NOINC `($__internal_118_$__cuda_sm70_shflsync_idx_p) ;  /* 0x0000055000007944 */ /* 0x00ffea0003c00000 */
        /* <DEDUP_REMOVED lines=26> */
[----:B0-----:R-:W-:Y:S05]  /*154d0*/  CALL.REL.NOINC `($__internal_117_$__cuda_sm70_shflsync_down) ;  /* 0x0000036000007944 */ /* 0x001fea0003c00000 */
[----:B-1----:R-:W-:Y:S01]  /*154e0*/  MOV R71, R66 ;  /* 0x0000004200477202 */ /* 0x002fe20000000f00 */
[----:B------:R-:W-:Y:S01]  /*154f0*/  HFMA2.MMA R66, -RZ, RZ, 0, 5.9604644775390625e-08 ;  /* 0x00000001ff427435 */ /* 0x000fe200000001ff */
[----:B------:R-:W-:Y:S02]  /*15500*/  MOV R241, R240 ;  /* 0x000000f000f17202 */ /* 0x000fe40000000f00 */
[----:B------:R-:W-:Y:S02]  /*15510*/  MOV R242, 0x1f ;  /* 0x0000001f00f27802 */ /* 0x000fe40000000f00 */
[----:B------:R-:W-:Y:S02]  /*15520*/  MOV R65, 0xffffffff ;  /* 0xffffffff00417802 */ /* 0x000fe40000000f00 */
[----:B------:R-:W-:-:S02]  /*15530*/  MOV R64, 0x15550 ;  /* 0x0001555000407802 */ /* 0x000fc40000000f00 */
[----:B------:R-:W-:Y:S05]  /*15540*/  CALL.REL.NOINC `($__internal_117_$__cuda_sm70_shflsync_down) ;  /* 0x000002f000007944 */ /* 0x000fea0003c00000 */
[----:B-1----:R-:W-:Y:S01]  /*15550*/  MOV R240, R66 ;  /* 0x0000004200f07202 */ /* 0x002fe20000000f00 */
[----:B------:R-:W-:Y:S01]  /*15560*/  HFMA2.MMA R66, -RZ, RZ, 0, 5.9604644775390625e-08 ;  /* 0x00000001ff427435 */ /* 0x000fe200000001ff */
[----:B------:R-:W-:-:S02]  /*15570*/  MOV R241, R68 ;  /* 0x0000004400f17202 */ /* 0x000fc40000000f00 */
[----:B------:R-:W-:Y:S02]  /*15580*/  MOV R242, 0x1f ;  /* 0x0000001f00f27802 */ /* 0x000fe40000000f00 */
[----:B------:R-:W-:Y:S02]  /*15590*/  MOV R65, 0xffffffff ;  /* 0xffffffff00417802 */ /* 0x000fe40000000f00 */
[----:B------:R-:W-:Y:S02]  /*155a0*/  MOV R64, 0x155c0 ;  /* 0x000155c000407802 */ /* 0x000fe40000000f00 */
[----:B------:R-:W-:Y:S05]  /*155b0*/  CALL.REL.NOINC `($__internal_117_$__cuda_sm70_shflsync_down) ;  /* 0x0000028000007944 */ /* 0x000fea0003c00000 */
[----:B-1----:R-:W-:Y:S01]  /*155c0*/  MOV R68, R66 ;  /* 0x0000004200447202 */ /* 0x002fe20000000f00 */
[----:B------:R-:W-:Y:S01]  /*155d0*/  HFMA2.MMA R66, -RZ, RZ, 0, 5.9604644775390625e-08 ;  /* 0x00000001ff427435 */ /* 0x000fe200000001ff */
[----:B------:R-:W-:Y:S02]  /*155e0*/  MOV R241, R238 ;  /* 0x000000ee00f17202 */ /* 0x000fe40000000f00 */
[----:B------:R-:W-:Y:S02]  /*155f0*/  MOV R242, 0x1f ;  /* 0x0000001f00f27802 */ /* 0x000fe40000000f00 */
[----:B------:R-:W-:-:S02]  /*15600*/  MOV R65, 0xffffffff ;  /* 0xffffffff00417802 */ /* 0x000fc40000000f00 */
[----:B------:R-:W-:Y:S02]  /*15610*/  MOV R64, 0x15630 ;  /* 0x0001563000407802 */ /* 0x000fe40000000f00 */
[----:B------:R-:W-:Y:S05]  /*15620*/  CALL.REL.NOINC `($__internal_117_$__cuda_sm70_shflsync_down) ;  /* 0x0000021000007944 */ /* 0x000fea0003c00000 */
        /* <DEDUP_REMOVED lines=12> */
[----:B------:R-:W-:Y:S05]  /*156f0*/  CALL.REL.NOINC `($__internal_118_$__cuda_sm70_shflsync_idx_p) ;  /* 0x0000018000007944 */ /* 0x000fea0003c00000 */
        /* <DEDUP_REMOVED lines=8> */
[----:B------:R-:W-:Y:S02]  /*15780*/  MOV R64, R62 ;  /* 0x0000003e00407202 */ /* 0x000fe40000000f00 */
[----:B------:R-:W-:-:S02]  /*15790*/  MOV R247, 0xffffffff ;  /* 0xffffffff00f77802 */ /* 0x000fc40000000f00 */
        /* <DEDUP_REMOVED lines=9> */
[----:B0-----:R-:W-:Y:S05]  /*15830*/  BRA `(.L_x_4957) ;  /* 0xffff742000007947 */ /* 0x001fea000383ffff */
        .weak           $__internal_117_$__cuda_sm70_shflsync_down
        .type           $__internal_117_$__cuda_sm70_shflsync_down,@function
        .size           $__internal_117_$__cuda_sm70_shflsync_down,($__internal_118_$__cuda_sm70_shflsync_idx_p - $__internal_117_$__cuda_sm70_shflsync_down)
$__internal_117_$__cuda_sm70_shflsync_down:
[----:B------:R-:W-:Y:S04]  /*15840*/  WARPSYNC R65 ;  /* 0x0000004100007348 */ /* 0x000fe80003800000 */
[----:B------:R0:W1:Y:S02]  /*15850*/  SHFL.DOWN PT, R66, R241, R66, R242 ;  /* 0x08000042f1427389 */ /* 0x00006400000e00f2 */
[----:B0-----:R-:W-:-:S06]  /*15860*/  HFMA2.MMA R65, -RZ, RZ, 0, 0 ;  /* 0x00000000ff417435 */ /* 0x001fcc00000001ff */
[----:B------:R-:W-:Y:S05]  /*15870*/  RET.REL.NODEC R64 `(_Z25selective_scan_bwd_kernelI32Selective_Scan_bwd_kernel_traitsILi64ELi16ELb0ELb0ELb1ELb1ELb1EN3c108BFloat16ENS1_7complexIfEEEEv12SSMParamsBwd) ;  /* 0xfffea78040007950 */ /* 0x000fea0003c3ffff */
        .weak           $__internal_118_$__cuda_sm70_shflsync_idx_p
        .type           $__internal_118_$__cuda_sm70_shflsync_idx_p,@function
        .size           $__internal_118_$__cuda_sm70_shflsync_idx_p,($__internal_119_$__cuda_sm70_shflsync_up - $__internal_118_$__cuda_sm70_shflsync_idx_p)
$__internal_118_$__cuda_sm70_shflsync_idx_p:
[----:B------:R-:W-:Y:S01]  /*15880*/  MOV R95, 0x1f ;  /* 0x0000001f005f7802 */ /* 0x000fe20000000f00 */
[----:B------:R-:W-:Y:S04]  /*15890*/  WARPSYNC R247 ;  /* 0x000000f700007348 */ /* 0x000fe80003800000 */
[----:B------:R0:W1:Y:S04]  /*158a0*/  SHFL.IDX PT, R66, R64, R66, R95 ;  /* 0x0000004240427389 */ /* 0x00006800000e005f */
[----:B0-----:R-:W0:Y:S01]  /*158b0*/  S2R R95, SR_LANEID ;  /* 0x00000000005f7919 */ /* 0x001e220000000000 */
[----:B------:R-:W-:Y:S01]  /*158c0*/  MOV R64, R65 ;  /* 0x0000004100407202 */ /* 0x000fe20000000f00 */
[----:B------:R-:W-:-:S06]  /*158d0*/  HFMA2.MMA R65, -RZ, RZ, 0, 0 ;  /* 0x00000000ff417435 */ /* 0x000fcc00000001ff */
[----:B------:R-:W-:Y:S05]  /*158e0*/  RET.REL.NODEC R64 `(_Z25selective_scan_bwd_kernelI32Selective_Scan_bwd_kernel_traitsILi64ELi16ELb0ELb0ELb1ELb1ELb1EN3c108BFloat16ENS1_7complexIfEEEEv12SSMParamsBwd) ;  /* 0xfffea71040007950 */ /* 0x000fea0003c3ffff */
        .weak           $__internal_119_$__cuda_sm70_shflsync_up
        .type           $__internal_119_$__cuda_sm70_shflsync_up,@function
        .size           $__internal_119_$__cuda_sm70_shflsync_up,(.L_x_14551 - $__internal_119_$__cuda_sm70_shflsync_up)
$__internal_119_$__cuda_sm70_shflsync_up:
[----:B------:R-:W-:Y:S01]  /*158f0*/  MOV R65, 0x0 ;  /* 0x0000000000417802 */ /* 0x000fe20000000f00 */
[----:B------:R-:W-:Y:S04]  /*15900*/  WARPSYNC R66 ;  /* 0x0000004200007348 */ /* 0x000fe80003800000 */
[----:B------:R0:W1:Y:S01]  /*15910*/  SHFL.UP PT, R66, R220, R71, R69 ;  /* 0x04000047dc427389 */ /* 0x00006200000e0045 */
[----:B------:R-:W-:Y:S05]  /*15920*/  RET.REL.NODEC R64 `(_Z25selective_scan_bwd_kernelI32Selective_Scan_bwd_kernel_traitsILi64ELi16ELb0ELb0ELb1ELb1ELb1EN3c108BFloat16ENS1_7complexIfEEEEv12SSMParamsBwd) ;  /* 0xfffea6d040007950 */ /* 0x000fea0003c3ffff */
.L_x_4958:
        /* <DEDUP_REMOVED lines=13> */
.L_x_14551:


//--------------------- .text._Z25selective_scan_bwd_kernelI32Selective_Scan_bwd_kernel_traitsILi64ELi16ELb0ELb1ELb0ELb0ELb0EN3c108BFloat16ENS1_7complexIfEEEEv12SSMParamsBwd --------------------------
	.section	.text._Z25selective_scan_bwd_kernelI32Selective_Scan_bwd_kernel_traitsILi64ELi16ELb0ELb1ELb0ELb0ELb0EN3c108BFloat16ENS1_7complexIfEEEEv12SSMParamsBwd,"ax",@progbits
	.sectioninfo	@"SHI_REGISTERS=255"
	.align	128
        .global         _Z25selective_scan_bwd_kernelI32Selective_Scan_bwd_kernel_traitsILi64ELi16ELb0ELb1ELb0ELb0ELb0EN3c108BFloat16ENS1_7complexIfEEEEv12SSMParamsBwd
        .type           _Z25selective_scan_bwd_kernelI32Selective_Scan_bwd_kernel_traitsILi64ELi16ELb0ELb1ELb0ELb0ELb0EN3c108BFloat16ENS1_7complexIfEEEEv12SSMParamsBwd,@function
        .size           _Z25selective_scan_bwd_kernelI32Selective_Scan_bwd_kernel_traitsILi64ELi16ELb0ELb1ELb0ELb0ELb0EN3c108BFloat16ENS1_7complexIfEEEEv12SSMParamsBwd,(.L_x_14554 - _Z25selective_scan_bwd_kernelI32Selective_Scan_bwd_kernel_traitsILi64ELi16ELb0ELb1ELb0ELb0ELb0EN3c108BFloat16ENS1_7complexIfEEEEv12SSMParamsBwd)
        .other          _Z25selective_scan_bwd_kernelI32Selective_Scan_bwd_kernel_traitsILi64ELi16ELb0ELb1ELb0ELb0ELb0EN3c108BFloat16ENS1_7complexIfEEEEv12SSMParamsBwd,@"STO_CUDA_ENTRY STV_DEFAULT"
_Z25selective_scan_bwd_kernelI32Selective_Scan_bwd_kernel_traitsILi64ELi16ELb0ELb1ELb0ELb0ELb0EN3c108BFloat16ENS1_7complexIfEEEEv12SSMParamsBwd:
.text._Z25selective_scan_bwd_kernelI32Selective_Scan_bwd_kernel_traitsILi64ELi16ELb0ELb1ELb0ELb0ELb0EN3c108BFloat16ENS1_7complexIfEEEEv12SSMParamsBwd:
        /* <DEDUP_REMOVED lines=165> */
.L_x_5066:
        /* <DEDUP_REMOVED lines=377> */
[----:B0-----:R-:W-:Y:S01]  /*21e0*/  PRMT R67, RZ, 0x5410, R24 ;  /* 0x00005410ff437816 */ /* 0x001fe20000000018 */
[----:B------:R-:W-:Y:S01]  /*21f0*/  FFMA.FTZ R22, R66, R22, R29 ;  /* 0x0000001642167223 */ /* 0x000fe2000001001d */
        /* <DEDUP_REMOVED lines=18> */
[----:B------:R-:W-:Y:S02]  /*2320*/  PRMT R19, RZ, 0x5410, R56 ;  /* 0x00005410ff137816 */ /* 0x000fe40000000038 */
[----:B-----5:R-:W-:Y:S01]  /*2330*/  PRMT R88, RZ, 0x5410, R20 ;  /* 0x00005410ff587816 */ /* 0x020fe20000000014 */
[----:B------:R-:W-:Y:S01]  /*2340*/  FFMA.FTZ R23, R87, R23, R22 ;  /* 0x0000001757177223 */ /* 0x000fe20000010016 */
        /* <DEDUP_REMOVED lines=66> */
.L_x_5061:
        /* <DEDUP_REMOVED lines=12> */
[----:B------:R-:W-:Y:S01]  /*2830*/  LOP3.LUT R62, R86, 0x7ffffe0, RZ, 0xc0, !PT ;  /* 0x07ffffe0563e7812 */ /* 0x000fe200078ec0ff */
[----:B------:R-:W-:-:S03]  /*2840*/  UIADD3 UR21, UR21, UR40, URZ ;  /* 0x0000002815157290 */ /* 0x000fc6000fffe03f */
[----:B------:R-:W-:Y:S01]  /*2850*/  SHF.L.U32 R63, R62, 0x5, RZ ;  /* 0x000000053e3f7819 */ /* 0x000fe200000006ff */
[----:B------:R-:W-:Y:S01]  /*2860*/  ULEA.HI.X UR35, UR20, UR35, UR21, 0x3, UP0 ;  /* 0x0000002314237291 */ /* 0x000fe200080f1c15 */
[----:B------:R-:W-:Y:S01]  /*2870*/  MOV R60, UR34 ;  /* 0x00000022003c7c02 */ /* 0x000fe20008000f00 */
[----:B------:R-:W-:Y:S02]  /*2880*/  ULDC UR34, c[0x0][0x168] ;  /* 0x00005a0000227ab9 */ /* 0x000fe40000000800 */
[----:B------:R-:W-:Y:S01]  /*2890*/  UIADD3 UR34, -UR38, UR34, URZ ;  /* 0x0000002226227290 */ /* 0x000fe2000fffe13f */
[----:B------:R-:W-:Y:S01]  /*28a0*/  LOP3.LUT R62, R63, 0xffffffe0, R228, 0xe2, !PT ;  /* 0xffffffe03f3e7812 */ /* 0x000fe200078ee2e4 */
[----:B------:R-:W-:Y:S01]  /*28b0*/  ULDC.64 UR20, c[0x0][0x1a0] ;  /* 0x0000680000147ab9 */ /* 0x000fe20000000a00 */
[----:B------:R-:W-:Y:S01]  /*28c0*/  MOV R67, UR7 ;  /* 0x0000000700437c02 */ /* 0x000fe20008000f00 */
[----:B------:R-:W-:Y:S01]  /*28d0*/  USHF.L.U32 UR34, UR34, 0x1, URZ ;  /* 0x0000000122227899 */ /* 0x000fe2000800063f */
[----:B------:R-:W-:Y:S01]  /*28e0*/  LOP3.LUT R64, R62, 0x20, RZ, 0xfc, !PT ;  /* 0x000000203e407812 */ /* 0x000fe200078efcff */
[----:B------:R-:W-:Y:S01]  /*28f0*/  UIMAD UR20, UR39, UR20, URZ ;  /* 0x00000014271472a4 */ /* 0x000fe2000f8e023f */
[----:B------:R-:W-:-:S02]  /*2900*/  SHF.R.S32.HI R63, RZ, 0x1f, R62 ;  /* 0x0000001fff3f7819 */ /* 0x000fc4000001143e */
[----:B------:R-:W-:Y:S01]  /*2910*/  PRMT R104, RZ, 0x7610, R104 ;  /* 0x00007610ff687816 */ /* 0x000fe20000000068 */
[----:B------:R-:W-:Y:S01]  /*2920*/  UIMAD UR20, UR7, UR21, UR20 ;  /* 0x00000015071472a4 */ /* 0x000fe2000f8e0214 */
[----:B------:R-:W-:Y:S01]  /*2930*/  ISETP.GE.AND P0, PT, R64, UR34, PT ;  /* 0x0000002240007c0c */ /* 0x000fe2000bf06270 */
[----:B------:R-:W-:Y:S01]  /*2940*/  IMAD.WIDE.U32 R66, R67, c[0x0][0x1a0], R62 ;  /* 0x0000680043427a25 */ /* 0x000fe200078e003e */
[C---:B------:R-:W-:Y:S02]  /*2950*/  LOP3.LUT R64, R62.reuse, 0x40, RZ, 0xfc, !PT ;  /* 0x000000403e407812 */ /* 0x040fe400078efcff */
[----:B------:R-:W-:Y:S02]  /*2960*/  ISETP.GE.AND P2, PT, R62, UR34, PT ;  /* 0x000000223e007c0c */ /* 0x000fe4000bf46270 */
[----:B------:R-:W-:Y:S02]  /*2970*/  ISETP.GE.AND P3, PT, R64, UR34, PT ;  /* 0x0000002240007c0c */ /* 0x000fe4000bf66270 */
[----:B------:R-:W-:-:S02]  /*2980*/  LOP3.LUT R65, R62, 0x60, RZ, 0xfc, !PT ;  /* 0x000000603e417812 */ /* 0x000fc400078efcff */
[----:B------:R-:W-:Y:S02]  /*2990*/  IADD3 R63, R67, UR20, RZ ;  /* 0x00000014433f7c10 */ /* 0x000fe4000fffe0ff */
[C---:B------:R-:W-:Y:S02]  /*29a0*/  LEA R64, P1, R66.reuse, UR27, 0x1 ;  /* 0x0000001b42407c11 */ /* 0x040fe4000f8208ff */
[----:B------:R-:W-:Y:S02]  /*29b0*/  ISETP.GE.AND P4, PT, R65, UR34, PT ;  /* 0x0000002241007c0c */ /* 0x000fe4000bf86270 */
[----:B------:R-:W-:Y:S02]  /*29c0*/  LEA.HI.X R65, R66, UR28, R63, 0x1, P1 ;  /* 0x0000001c42417c11 */ /* 0x000fe400088f0c3f */
[C---:B------:R-:W-:Y:S02]  /*29d0*/  LOP3.LUT R66, R62.reuse, 0xe0, RZ, 0xfc, !PT ;  /* 0x000000e03e427812 */ /* 0x040fe400078efcff */
[----:B------:R-:W-:Y:S01]  /*29e0*/  MOV R61, UR35 ;  /* 0x00000023003d7c02 */ /* 0x000fe20008000f00 */
[----:B------:R0:W2:Y:S01]  /*29f0*/  @!P2 LDG.E.U16 R104, [R64.64] ;  /* 0x0000001e4068a981 */ /* 0x0000a2000c1e1500 */
[----:B------:R-:W-:-:S02]  /*2a00*/  LOP3.LUT R68, R62, 0x80, RZ, 0xfc, !PT ;  /* 0x000000803e447812 */ /* 0x000fc400078efcff */
[C---:B------:R-:W-:Y:S02]  /*2a10*/  LOP3.LUT R63, R62.reuse, 0xc0, RZ, 0xfc, !PT ;  /* 0x000000c03e3f7812 */ /* 0x040fe400078efcff */
[----:B------:R-:W-:Y:S01]  /*2a20*/  PRMT R103, RZ, 0x7610, R103 ;  /* 0x00007610ff677816 */ /* 0x000fe20000000067 */
[----:B------:R-:W3:Y:S01]  /*2a30*/  LDG.E.64 R60, [R60.64] ;  /* 0x0000001e3c3c7981 */ /* 0x000ee2000c1e1b00 */
[----:B------:R-:W-:Y:S02]  /*2a40*/  LOP3.LUT R67, R62, 0xa0, RZ, 0xfc, !PT ;  /* 0x000000a03e437812 */ /* 0x000fe400078efcff */
[----:B------:R-:W-:Y:S02]  /*2a50*/  ISETP.GE.AND P2, PT, R66, UR34, PT ;  /* 0x0000002242007c0c */ /* 0x000fe4000bf46270 */
[----:B------:R-:W-:Y:S01]  /*2a60*/  ISETP.GE.AND P6, PT, R68, UR34, PT ;  /* 0x0000002244007c0c */ /* 0x000fe2000bfc6270 */
[----:B------:R0:W4:Y:S01]  /*2a70*/  @!P0 LDG.E.U16 R103, [R64.64+0x40] ;  /* 0x0000401e40678981 */ /* 0x000122000c1e1500 */
[----:B------:R-:W-:-:S02]  /*2a80*/  LOP3.LUT R66, R62, 0x100, RZ, 0xfc, !PT ;  /* 0x000001003e427812 */ /* 0x000fc400078efcff */
[----:B------:R-:W-:Y:S02]  /*2a90*/  ISETP.GE.AND P1, PT, R63, UR34, PT ;  /* 0x000000223f007c0c */ /* 0x000fe4000bf26270 */
[----:B------:R-:W-:Y:S02]  /*2aa0*/  PRMT R63, RZ, 0x7610, R63 ;  /* 0x00007610ff3f7816 */ /* 0x000fe4000000003f */
[----:B------:R-:W-:Y:S02]  /*2ab0*/  ISETP.GE.AND P5, PT, R67, UR34, PT ;  /* 0x0000002243007c0c */ /* 0x000fe4000bfa6270 */
[----:B------:R-:W-:Y:S02]  /*2ac0*/  PRMT R106, RZ, 0x7610, R106 ;  /* 0x00007610ff6a7816 */ /* 0x000fe4000000006a */
[----:B------:R-:W-:Y:S01]  /*2ad0*/  ISETP.GE.AND P0, PT, R66, UR34, PT ;  /* 0x0000002242007c0c */ /* 0x000fe2000bf06270 */
[----:B------:R0:W2:Y:S01]  /*2ae0*/  @!P4 LDG.E.U16 R63, [R64.64+0xc0] ;  /* 0x0000c01e403fc981 */ /* 0x0000a2000c1e1500 */
[----:B------:R-:W-:-:S02]  /*2af0*/  LOP3.LUT R66, R62, 0x140, RZ, 0xfc, !PT ;  /* 0x000001403e427812 */ /* 0x000fc400078efcff */
[----:B------:R-:W-:Y:S01]  /*2b00*/  LOP3.LUT R67, R62, 0x120, RZ, 0xfc, !PT ;  /* 0x000001203e437812 */ /* 0x000fe200078efcff */
[----:B------:R0:W2:Y:S01]  /*2b10*/  @!P3 LDG.E.U16 R106, [R64.64+0x80] ;  /* 0x0000801e406ab981 */ /* 0x0000a2000c1e1500 */
[----:B------:R-:W-:Y:S02]  /*2b20*/  PRMT R69, RZ, 0x7610, R69 ;  /* 0x00007610ff457816 */ /* 0x000fe40000000045 */
[----:B------:R-:W-:Y:S02]  /*2b30*/  ISETP.GE.AND P4, PT, R66, UR34, PT ;  /* 0x0000002242007c0c */ /* 0x000fe4000bf86270 */
[----:B------:R-:W-:Y:S02]  /*2b40*/  PRMT R68, RZ, 0x7610, R68 ;  /* 0x00007610ff447816 */ /* 0x000fe40000000044 */
[----:B------:R-:W-:Y:S01]  /*2b50*/  LOP3.LUT R66, R62, 0x160, RZ, 0xfc, !PT ;  /* 0x000001603e427812 */ /* 0x000fe200078efcff */
[----:B------:R0:W2:Y:S01]  /*2b60*/  @!P6 LDG.E.U16 R69, [R64.64+0x100] ;  /* 0x0001001e4045e981 */ /* 0x0000a2000c1e1500 */
[----:B------:R-:W-:-:S02]  /*2b70*/  ISETP.GE.AND P3, PT, R67, UR34, PT ;  /* 0x0000002243007c0c */ /* 0x000fc4000bf66270 */
[----:B------:R-:W-:Y:S01]  /*2b80*/  PRMT R67, RZ, 0x7610, R67 ;  /* 0x00007610ff437816 */ /* 0x000fe20000000043 */
[----:B------:R0:W2:Y:S01]  /*2b90*/  @!P5 LDG.E.U16 R68, [R64.64+0x140] ;  /* 0x0001401e4044d981 */ /* 0x0000a2000c1e1500 */
[----:B------:R-:W-:Y:S02]  /*2ba0*/  LOP3.LUT R70, R62, 0x180, RZ, 0xfc, !PT ;  /* 0x000001803e467812 */ /* 0x000fe400078efcff */
[----:B------:R-:W-:Y:S02]  /*2bb0*/  ISETP.GE.AND P6, PT, R66, UR34, PT ;  /* 0x0000002242007c0c */ /* 0x000fe4000bfc6270 */
[----:B------:R-:W-:Y:S01]  /*2bc0*/  LOP3.LUT R66, R62, 0x1a0, RZ, 0xfc, !PT ;  /* 0x000001a03e427812 */ /* 0x000fe200078efcff */
[----:B------:R0:W2:Y:S01]  /*2bd0*/  @!P1 LDG.E.U16 R67, [R64.64+0x180] ;  /* 0x0001801e40439981 */ /* 0x0000a2000c1e1500 */
[----:B------:R-:W-:Y:S02]  /*2be0*/  PRMT R87, RZ, 0x7610, R87 ;  /* 0x00007610ff577816 */ /* 0x000fe40000000057 */
[----:B------:R-:W-:-:S02]  /*2bf0*/  ISETP.GE.AND P5, PT, R70, UR34, PT ;  /* 0x0000002246007c0c */ /* 0x000fc4000bfa6270 */
[----:B------:R-:W-:Y:S02]  /*2c00*/  PRMT R71, RZ, 0x7610, R71 ;  /* 0x00007610ff477816 */ /* 0x000fe40000000047 */
[----:B------:R-:W-:Y:S01]  /*2c10*/  LOP3.LUT R70, R62, 0x1c0, RZ, 0xfc, !PT ;  /* 0x000001c03e467812 */ /* 0x000fe200078efcff */
[----:B------:R0:W2:Y:S01]  /*2c20*/  @!P2 LDG.E.U16 R87, [R64.64+0x1c0] ;  /* 0x0001c01e4057a981 */ /* 0x0000a2000c1e1500 */
[----:B------:R-:W-:Y:S02]  /*2c30*/  ISETP.GE.AND P1, PT, R66, UR34, PT ;  /* 0x0000002242007c0c */ /* 0x000fe4000bf26270 */
[----:B------:R-:W-:Y:S01]  /*2c40*/  PRMT R66, RZ, 0x7610, R66 ;  /* 0x00007610ff427816 */ /* 0x000fe20000000042 */
[----:B------:R0:W2:Y:S01]  /*2c50*/  @!P0 LDG.E.U16 R71, [R64.64+0x200] ;  /* 0x0002001e40478981 */ /* 0x0000a2000c1e1500 */
[----:B------:R-:W-:Y:S02]  /*2c60*/  LOP3.LUT R88, R62, 0x1e0, RZ, 0xfc, !PT ;  /* 0x000001e03e587812 */ /* 0x000fe400078efcff */
[----:B------:R-:W-:-:S02]  /*2c70*/  ISETP.GE.AND P2, PT, R70, UR34, PT ;  /* 0x0000002246007c0c */ /* 0x000fc4000bf46270 */
[----:B------:R-:W-:Y:S01]  /*2c80*/  LOP3.LUT R70, R62, 0x200, RZ, 0xfc, !PT ;  /* 0x000002003e467812 */ /* 0x000fe200078efcff */
[----:B------:R0:W2:Y:S01]  /*2c90*/  @!P3 LDG.E.U16 R66, [R64.64+0x240] ;  /* 0x0002401e4042b981 */ /* 0x0000a2000c1e1500 */
[----:B------:R-:W-:Y:S02]  /*2ca0*/  PRMT R90, RZ, 0x7610, R90 ;  /* 0x00007610ff5a7816 */ /* 0x000fe4000000005a */
[----:B------:R-:W-:Y:S02]  /*2cb0*/  ISETP.GE.AND P0, PT, R88, UR34, PT ;  /* 0x0000002258007c0c */ /* 0x000fe4000bf06270 */
[----:B------:R-:W-:Y:S02]  /*2cc0*/  LOP3.LUT R88, R62, 0x220, RZ, 0xfc, !PT ;  /* 0x000002203e587812 */ /* 0x000fe400078efcff */
[----:B------:R-:W-:Y:S01]  /*2cd0*/  ISETP.GE.AND P3, PT, R70, UR34, PT ;  /* 0x0000002246007c0c */ /* 0x000fe2000bf66270 */
[----:B------:R0:W2:Y:S01]  /*2ce0*/  @!P4 LDG.E.U16 R90, [R64.64+0x280] ;  /* 0x0002801e405ac981 */ /* 0x0000a2000c1e1500 */
[----:B------:R-:W-:-:S02]  /*2cf0*/  PRMT R89, RZ, 0x7610, R89 ;  /* 0x00007610ff597816 */ /* 0x000fc40000000059 */
[----:B------:R-:W-:Y:S02]  /*2d00*/  PRMT R70, RZ, 0x7610, R70 ;  /* 0x00007610ff467816 */ /* 0x000fe40000000046 */
[----:B------:R-:W-:Y:S02]  /*2d10*/  LOP3.LUT R91, R62, 0x240, RZ, 0xfc, !PT ;  /* 0x000002403e5b7812 */ /* 0x000fe400078efcff */
[----:B------:R-:W-:Y:S01]  /*2d20*/  ISETP.GE.AND P4, PT, R88, UR34, PT ;  /* 0x0000002258007c0c */ /* 0x000fe2000bf86270 */
[----:B------:R0:W4:Y:S01]  /*2d30*/  @!P6 LDG.E.U16 R89, [R64.64+0x2c0] ;  /* 0x0002c01e4059e981 */ /* 0x000122000c1e1500 */
[----:B------:R-:W-:Y:S02]  /*2d40*/  LOP3.LUT R88, R62, 0x260, RZ, 0xfc, !PT ;  /* 0x000002603e587812 */ /* 0x000fe400078efcff */
[----:B------:R-:W-:Y:S01]  /*2d50*/  PRMT R92, RZ, 0x7610, R92 ;  /* 0x00007610ff5c7816 */ /* 0x000fe2000000005c */
[----:B------:R0:W4:Y:S01]  /*2d60*/  @!P5 LDG.E.U16 R70, [R64.64+0x300] ;  /* 0x0003001e4046d981 */ /* 0x000122000c1e1500 */
        /* <DEDUP_REMOVED lines=8> */
[----:B------:R0:W4:Y:S01]  /*2df0*/  @!P2 LDG.E.U16 R91, [R64.64+0x380] ;  /* 0x0003801e405ba981 */ /* 0x000122000c1e1500 */
[----:B------:R-:W-:-:S02]  /*2e00*/  LOP3.LUT R93, R62, 0x2c0, RZ, 0xfc, !PT ;  /* 0x000002c03e5d7812 */ /* 0x000fc400078efcff */
[----:B------:R-:W-:Y:S01]  /*2e10*/  PRMT R97, RZ, 0x7610, R97 ;  /* 0x00007610ff617816 */ /* 0x000fe20000000061 */
[----:B------:R0:W4:Y:S01]  /*2e20*/  @!P0 LDG.E.U16 R88, [R64.64+0x3c0] ;  /* 0x0003c01e40588981 */ /* 0x000122000c1e1500 */
[----:B------:R-:W-:Y:S02]  /*2e30*/  PRMT R96, RZ, 0x7610, R96 ;  /* 0x00007610ff607816 */ /* 0x000fe40000000060 */
[----:B------:R-:W-:Y:S02]  /*2e40*/  ISETP.GE.AND P2, PT, R94, UR34, PT ;  /* 0x000000225e007c0c */ /* 0x000fe4000bf46270 */
[----:B------:R-:W-:Y:S01]  /*2e50*/  ISETP.GE.AND P0, PT, R93, UR34, PT ;  /* 0x000000225d007c0c */ /* 0x000fe2000bf06270 */
[----:B------:R0:W4:Y:S01]  /*2e60*/  @!P3 LDG.E.U16 R97, [R64.64+0x400] ;  /* 0x0004001e4061b981 */ /* 0x000122000c1e1500 */
[C---:B------:R-:W-:Y:S02]  /*2e70*/  LOP3.LUT R93, R62.reuse, 0x2e0, RZ, 0xfc, !PT ;  /* 0x000002e03e5d7812 */ /* 0x040fe400078efcff */
[----:B------:R-:W-:Y:S01]  /*2e80*/  LOP3.LUT R94, R62, 0x300, RZ, 0xfc, !PT ;  /* 0x000003003e5e7812 */ /* 0x000fe200078efcff */
[----:B------:R0:W4:Y:S01]  /*2e90*/  @!P4 LDG.E.U16 R96, [R64.64+0x440] ;  /* 0x0004401e4060c981 */ /* 0x000122000c1e1500 */
[----:B------:R-:W-:-:S02]  /*2ea0*/  PRMT R98, RZ, 0x7610, R98 ;  /* 0x00007610ff627816 */ /* 0x000fc40000000062 */
[----:B------:R-:W-:Y:S02]  /*2eb0*/  LOP3.LUT R99, R62, 0x340, RZ, 0xfc, !PT ;  /* 0x000003403e637812 */ /* 0x000fe400078efcff */
[----:B------:R-:W-:Y:S02]  /*2ec0*/  ISETP.GE.AND P3, PT, R93, UR34, PT ;  /* 0x000000225d007c0c */ /* 0x000fe4000bf66270 */
[----:B------:R-:W-:Y:S01]  /*2ed0*/  ISETP.GE.AND P4, PT, R94, UR34, PT ;  /* 0x000000225e007c0c */ /* 0x000fe2000bf86270 */
[----:B------:R0:W4:Y:S01]  /*2ee0*/  @!P5 LDG.E.U16 R98, [R64.64+0x4c0] ;  /* 0x0004c01e4062d981 */ /* 0x000122000c1e1500 */
[----:B------:R-:W-:Y:S02]  /*2ef0*/  PRMT R94, RZ, 0x7610, R94 ;  /* 0x00007610ff5e7816 */ /* 0x000fe4000000005e */
[----:B------:R-:W-:Y:S02]  /*2f00*/  ISETP.GE.AND P5, PT, R99, UR34, PT ;  /* 0x0000002263007c0c */ /* 0x000fe4000bfa6270 */
[----:B------:R-:W-:-:S02]  /*2f10*/  PRMT R95, RZ, 0x7610, R95 ;  /* 0x00007610ff5f7816 */ /* 0x000fc4000000005f */
[C---:B------:R-:W-:Y:S01]  /*2f20*/  LOP3.LUT R99, R62.reuse, 0x380, RZ, 0xfc, !PT ;  /* 0x000003803e637812 */ /* 0x040fe200078efcff */
[----:B------:R0:W4:Y:S01]  /*2f30*/  @!P2 LDG.E.U16 R94, [R64.64+0x540] ;  /* 0x0005401e405ea981 */ /* 0x000122000c1e1500 */
[C---:B------:R-:W-:Y:S02]  /*2f40*/  LOP3.LUT R93, R62.reuse, 0x320, RZ, 0xfc, !PT ;  /* 0x000003203e5d7812 */ /* 0x040fe400078efcff */
[----:B------:R-:W-:Y:S01]  /*2f50*/  PRMT R102, RZ, 0x7610, R102 ;  /* 0x00007610ff667816 */ /* 0x000fe20000000066 */
[----:B------:R0:W4:Y:S01]  /*2f60*/  @!P6 LDG.E.U16 R95, [R64.64+0x480] ;  /* 0x0004801e405fe981 */ /* 0x000122000c1e1500 */
[----:B------:R-:W-:Y:S02]  /*2f70*/  ISETP.GE.AND P2, PT, R99, UR34, PT ;  /* 0x0000002263007c0c */ /* 0x000fe4000bf46270 */
[C---:B------:R-:W-:Y:S02]  /*2f80*/  LOP3.LUT R100, R62.reuse, 0x360, RZ, 0xfc, !PT ;  /* 0x000003603e647812 */ /* 0x040fe400078efcff */
[C---:B------:R-:W-:Y:S01]  /*2f90*/  LOP3.LUT R99, R62.reuse, 0x3a0, RZ, 0xfc, !PT ;  /* 0x000003a03e637812 */ /* 0x040fe200078efcff */
[----:B------:R0:W4:Y:S01]  /*2fa0*/  @!P3 LDG.E.U16 R102, [R64.64+0x5c0] ;  /* 0x0005c01e4066b981 */ /* 0x000122000c1e1500 */
[----:B------:R-:W-:-:S02]  /*2fb0*/  LOP3.LUT R62, R62, 0x3c0, RZ, 0xfc, !PT ;  /* 0x000003c03e3e7812 */ /* 0x000fc400078efcff */
[----:B------:R-:W-:Y:S02]  /*2fc0*/  ISETP.GE.AND P6, PT, R93, UR34, PT ;  /* 0x000000225d007c0c */ /* 0x000fe4000bfc6270 */
[----:B------:R-:W-:Y:S02]  /*2fd0*/  SHF.L.U32 R105, R86, 0x5, RZ ;  /* 0x0000000556697819 */ /* 0x000fe400000006ff */
[----:B------:R-:W-:Y:S02]  /*2fe0*/  PRMT R93, RZ, 0x7610, R93 ;  /* 0x00007610ff5d7816 */ /* 0x000fe4000000005d */
[----:B------:R-:W-:Y:S02]  /*2ff0*/  PRMT R110, RZ, 0x7610, R110 ;  /* 0x00007610ff6e7816 */ /* 0x000fe4000000006e */
[----:B------:R-:W-:Y:S02]  /*3000*/  ISETP.GE.AND P3, PT, R62, UR34, PT ;  /* 0x000000223e007c0c */ /* 0x000fe4000bf66270 */
[----:B------:R-:W-:Y:S01]  /*3010*/  LOP3.LUT R62, R105, 0xffffffe0, R228, 0xe2, !PT ;  /* 0xffffffe0693e7812 */ /* 0x000fe200078ee2e4 */
[----:B------:R0:W4:Y:S01]  /*3020*/  @!P1 LDG.E.U16 R93, [R64.64+0x500] ;  /* 0x0005001e405d9981 */ /* 0x000122000c1e1500 */
[----:B------:R-:W-:-:S02]  /*3030*/  PRMT R101, RZ, 0x7610, R101 ;  /* 0x00007610ff657816 */ /* 0x000fc40000000065 */
[----:B------:R-:W-:Y:S01]  /*3040*/  ISETP.GE.AND P1, PT, R100, UR34, PT ;  /* 0x0000002264007c0c */ /* 0x000fe2000bf26270 */
[----:B------:R0:W4:Y:S01]  /*3050*/  @!P0 LDG.E.U16 R110, [R64.64+0x580] ;  /* 0x0005801e406e8981 */ /* 0x000122000c1e1500 */
[----:B------:R-:W-:Y:S02]  /*3060*/  LOP3.LUT R62, R62, 0x3e0, RZ, 0xfc, !PT ;  /* 0x000003e03e3e7812 */ /* 0x000fe400078efcff */
[----:B------:R-:W-:Y:S01]  /*3070*/  ISETP.GE.AND P0, PT, R99, UR34, PT ;  /* 0x0000002263007c0c */ /* 0x000fe2000bf06270 */
[----:B------:R0:W4:Y:S01]  /*3080*/  @!P4 LDG.E.U16 R101, [R64.64+0x600] ;  /* 0x0006001e4065c981 */ /* 0x000122000c1e1500 */
[----:B------:R-:W-:Y:S01]  /*3090*/  ISETP.GE.AND P4, PT, R62, UR34, PT ;  /* 0x000000223e007c0c */ /* 0x000fe2000bf86270 */
[----:B------:R-:W-:Y:S01]  /*30a0*/  ULDC.64 UR34, c[0x0][0x1b8] ;  /* 0x00006e0000227ab9 */ /* 0x000fe20000000a00 */
[----:B------:R-:W-:Y:S02]  /*30b0*/  PRMT R127, RZ, 0x7610, R127 ;  /* 0x00007610ff7f7816 */ /* 0x000fe4000000007f */
[----:B------:R-:W-:-:S02]  /*30c0*/  PRMT R126, RZ, 0x7610, R126 ;  /* 0x00007610ff7e7816 */ /* 0x000fc4000000007e */
[----:B------:R-:W-:Y:S02]  /*30d0*/  PRMT R111, RZ, 0x7610, R111 ;  /* 0x00007610ff6f7816 */ /* 0x000fe4000000006f */
[----:B------:R-:W-:Y:S01]  /*30e0*/  PRMT R125, RZ, 0x7610, R125 ;  /* 0x00007610ff7d7816 */ /* 0x000fe2000000007d */
[----:B------:R0:W4:Y:S01]  /*30f0*/  @!P6 LDG.E.U16 R127, [R64.64+0x640] ;  /* 0x0006401e407fe981 */ /* 0x000122000c1e1500 */
[----:B------:R-:W-:Y:S02]  /*3100*/  PRMT R100, RZ, 0x7610, R100 ;  /* 0x00007610ff647816 */ /* 0x000fe40000000064 */
        /* <DEDUP_REMOVED lines=17> */
[C---:B------:R-:W-:Y:S02]  /*3220*/  IADD3 R130, R105.reuse, 0xc0, RZ ;  /* 0x000000c069827810 */ /* 0x040fe40007ffe0ff */
[-C--:B0-----:R-:W-:Y:S02]  /*3230*/  LEA.HI.SX32 R65, R114, R105.reuse, 0x1b ;  /* 0x0000006972417211 */ /* 0x081fe400078fdaff */
[C---:B------:R-:W-:Y:S02]  /*3240*/  IADD3 R132, R105.reuse, 0xe0, RZ ;  /* 0x000000e069847810 */ /* 0x040fe40007ffe0ff */
[-C--:B------:R-:W-:Y:S02]  /*3250*/  LEA.HI.SX32 R118, R118, R105.reuse, 0x1b ;  /* 0x0000006976767211 */ /* 0x080fe400078fdaff */
[----:B------:R-:W-:Y:S02]  /*3260*/  IADD3 R134, R105, 0x100, RZ ;  /* 0x0000010069867810 */ /* 0x000fe40007ffe0ff */
[----:B------:R-:W-:-:S02]  /*3270*/  LEA.HI.SX32 R122, R122, R105, 0x1b ;  /* 0x000000697a7a7211 */ /* 0x000fc400078fdaff */
[C---:B------:R-:W-:Y:S02]  /*3280*/  IADD3 R136, R105.reuse, 0x120, RZ ;  /* 0x0000012069887810 */ /* 0x040fe40007ffe0ff */
[-C--:B------:R-:W-:Y:S02]  /*3290*/  LEA.HI.SX32 R124, R124, R105.reuse, 0x1b ;  /* 0x000000697c7c7211 */ /* 0x080fe400078fdaff */
[----:B------:R-:W-:Y:S02]  /*32a0*/  IADD3 R138, R105, 0x140, RZ ;  /* 0x00000140698a7810 */ /* 0x000fe40007ffe0ff */
[-C--:B------:R-:W-:Y:S02]  /*32b0*/  LEA.HI.SX32 R130, R130, R105.reuse, 0x1b ;  /* 0x0000006982827211 */ /* 0x080fe400078fdaff */
[----:B------:R-:W-:Y:S02]  /*32c0*/  SHF.L.U32 R65, R65, 0x1, RZ ;  /* 0x0000000141417819 */ /* 0x000fe400000006ff */
[----:B------:R-:W-:-:S02]  /*32d0*/  LEA.HI.SX32 R132, R132, R105, 0x1b ;  /* 0x0000006984847211 */ /* 0x000fc400078fdaff */
[----:B------:R-:W-:Y:S02]  /*32e0*/  SHF.L.U32 R118, R118, 0x1, RZ ;  /* 0x0000000176767819 */ /* 0x000fe400000006ff */
[C---:B------:R-:W-:Y:S02]  /*32f0*/  IADD3 R140, R105.reuse, 0x160, RZ ;  /* 0x00000160698c7810 */ /* 0x040fe40007ffe0ff */
[-C--:B------:R-:W-:Y:S02]  /*3300*/  LEA.HI.SX32 R134, R134, R105.reuse, 0x1b ;  /* 0x0000006986867211 */ /* 0x080fe400078fdaff */
[----:B------:R-:W-:Y:S02]  /*3310*/  SHF.L.U32 R122, R122, 0x1, RZ ;  /* 0x000000017a7a7819 */ /* 0x000fe400000006ff */
[----:B------:R-:W-:Y:S02]  /*3320*/  IADD3 R142, R105, 0x180, RZ ;  /* 0x00000180698e7810 */ /* 0x000fe40007ffe0ff */
[----:B------:R-:W-:-:S02]  /*3330*/  LEA.HI.SX32 R136, R136, R105, 0x1b ;  /* 0x0000006988887211 */ /* 0x000fc400078fdaff */
[----:B------:R-:W-:Y:S01]  /*3340*/  IADD3 R144, R105, 0x1a0, RZ ;  /* 0x000001a069907810 */ /* 0x000fe20007ffe0ff */
[----:B---3--:R-:W0:Y:S02]  /*3350*/  R2UR UR42, R61 ;  /* 0x000000003d2a73c2 */ /* 0x008e2400000e0000 */
[----:B0-----:R-:W-:Y:S02]  /*3360*/  FMUL.FTZ R64, R32, UR42 ;  /* 0x0000002a20407c20 */ /* 0x001fe40008410000 */
[----:B------:R-:W-:Y:S02]  /*3370*/  FMUL.FTZ R61, R31, UR42 ;  /* 0x0000002a1f3d7c20 */ /* 0x000fe40008410000 */
[----:B------:R-:W-:Y:S02]  /*3380*/  FMUL.RZ R64, R64, 0.15915493667125701904 ;  /* 0x3e22f98340407820 */ /* 0x000fe4000040c000 */
[----:B------:R-:W-:Y:S02]  /*3390*/  FMUL.RZ R107, R61, 0.15915493667125701904 ;  /* 0x3e22f9833d6b7820 */ /* 0x000fe4000040c000 */
[----:B------:R-:W-:Y:S01]  /*33a0*/  FMUL.FTZ R61, R30, UR42 ;  /* 0x0000002a1e3d7c20 */ /* 0x000fe20008410000 */
[----:B------:R-:W-:Y:S08]  /*33b0*/  MUFU.SIN R121, R64 ;  /* 0x0000004000797308 */ /* 0x000ff00000000400 */
[----:B------:R0:W-:Y:S02]  /*33c0*/  MUFU.COS R120, R64 ;  /* 0x0000004000787308 */ /* 0x0001e40000000000 */
[----:B0-----:R-:W-:Y:S01]  /*33d0*/  LEA.HI.SX32 R64, R112, R105, 0x1b ;  /* 0x0000006970407211 */ /* 0x001fe200078fdaff */
[----:B------:R-:W-:-:S02]  /*33e0*/  FMUL.RZ R112, R61, 0.15915493667125701904 ;  /* 0x3e22f9833d707820 */ /* 0x000fc4000040c000 */
[----:B------:R-:W-:-:S04]  /*33f0*/  FMUL.FTZ R61, R29, UR42 ;  /* 0x0000002a1d3d7c20 */ /* 0x000fc80008410000 */
[----:B------:R-:W-:Y:S02]  /*3400*/  FMUL.RZ R117, R61, 0.15915493667125701904 ;  /* 0x3e22f9833d757820 */ /* 0x000fe4000040c000 */
[----:B------:R-:W-:Y:S01]  /*3410*/  FMUL.FTZ R61, R28, UR42 ;  /* 0x0000002a1c3d7c20 */ /* 0x000fe20008410000 */
[----:B------:R-:W-:-:S03]  /*3420*/  SHF.L.U32 R182, R64, 0x1, RZ ;  /* 0x0000000140b67819 */ /* 0x000fc600000006ff */
[----:B------:R-:W-:Y:S01]  /*3430*/  FMUL.RZ R119, R61, 0.15915493667125701904 ;  /* 0x3e22f9833d777820 */ /* 0x000fe2000040c000 */
[----:B------:R-:W-:Y:S01]  /*3440*/  SHF.L.U32 R61, R108, 0x1, RZ ;  /* 0x000000016c3d7819 */ /* 0x000fe200000006ff */
[----:B------:R-:W-:Y:S01]  /*3450*/  MUFU.SIN R113, R112 ;  /* 0x0000007000717308 */ /* 0x000fe20000000400 */
[----:B------:R-:W-:Y:S02]  /*3460*/  LEA.HI.SX32 R138, R138, R105, 0x1b ;  /* 0x000000698a8a7211 */ /* 0x000fe400078fdaff */
[----:B------:R-:W-:Y:S01]  /*3470*/  SHF.L.U32 R130, R130, 0x1, RZ ;  /* 0x0000000182827819 */ /* 0x000fe200000006ff */
[----:B--2---:R0:W-:Y:S04]  /*3480*/  STS.U16 [R61], R104 ;  /* 0x000000683d007388 */ /* 0x0041e80000000400 */
[----:B------:R-:W-:Y:S01]  /*3490*/  MUFU.COS R114, R112 ;  /* 0x0000007000727308 */ /* 0x000fe20000000000 */
[----:B----4-:R-:W-:Y:S01]  /*34a0*/  STS.U16 [R182+0x40], R103 ;  /* 0x00004067b6007388 */ /* 0x010fe20000000400 */
[----:B------:R-:W-:-:S02]  /*34b0*/  IADD3 R146, R105, 0x1c0, RZ ;  /* 0x000001c069927810 */ /* 0x000fc40007ffe0ff */
[----:B------:R-:W-:Y:S01]  /*34c0*/  SHF.L.U32 R132, R132, 0x1, RZ ;  /* 0x0000000184847819 */ /* 0x000fe200000006ff */
[----:B------:R1:W-:Y:S03]  /*34d0*/  STS.U16 [R65+0x80], R106 ;  /* 0x0000806a41007388 */ /* 0x0003e60000000400 */
[----:B------:R-:W-:Y:S01]  /*34e0*/  MUFU.SIN R109, R117 ;  /* 0x00000075006d7308 */ /* 0x000fe20000000400 */
[----:B------:R-:W-:Y:S01]  /*34f0*/  IADD3 R148, R105, 0x1e0, RZ ;  /* 0x000001e069947810 */ /* 0x000fe20007ffe0ff */
[----:B------:R2:W-:Y:S01]  /*3500*/  STS.U16 [R118+0xc0], R63 ;  /* 0x0000c03f76007388 */ /* 0x0005e20000000400 */
[----:B------:R-:W-:-:S05]  /*3510*/  LEA.HI.SX32 R140, R140, R105, 0x1b ;  /* 0x000000698c8c7211 */ /* 0x000fca00078fdaff */
[----:B------:R3:W-:Y:S01]  /*3520*/  MUFU.COS R112, R117 ;  /* 0x0000007500707308 */ /* 0x0007e20000000000 */
[----:B------:R-:W-:Y:S01]  /*3530*/  SHF.L.U32 R134, R134, 0x1, RZ ;  /* 0x0000000186867819 */ /* 0x000fe200000006ff */
[----:B------:R-:W-:Y:S01]  /*3540*/  STS.U16 [R122+0x100], R69 ;  /* 0x000100457a007388 */ /* 0x000fe20000000400 */
[----:B------:R-:W-:Y:S01]  /*3550*/  IADD3 R150, R105, 0x200, RZ ;  /* 0x0000020069967810 */ /* 0x000fe20007ffe0ff */
[----:B------:R-:W-:Y:S01]  /*3560*/  FMUL.FTZ R64, R27, UR42 ;  /* 0x0000002a1b407c20 */ /* 0x000fe20008410000 */
[-C--:B------:R-:W-:Y:S02]  /*3570*/  LEA.HI.SX32 R142, R142, R105.reuse, 0x1b ;  /* 0x000000698e8e7211 */ /* 0x080fe400078fdaff */
[----:B---3--:R-:W-:Y:S01]  /*3580*/  SHF.L.U32 R117, R124, 0x1, RZ ;  /* 0x000000017c757819 */ /* 0x008fe200000006ff */
[----:B0-----:R-:W-:Y:S01]  /*3590*/  FMUL.FTZ R61, R26, UR42 ;  /* 0x0000002a1a3d7c20 */ /* 0x001fe20008410000 */
[----:B-1----:R-:W-:Y:S02]  /*35a0*/  SHF.L.U32 R65, R136, 0x1, RZ ;  /* 0x0000000188417819 */ /* 0x002fe400000006ff */
[----:B------:R-:W-:Y:S01]  /*35b0*/  IADD3 R152, R105, 0x220, RZ ;  /* 0x0000022069987810 */ /* 0x000fe20007ffe0ff */
[----:B------:R-:W-:Y:S01]  /*35c0*/  STS.U16 [R117+0x140], R68 ;  /* 0x0001404475007388 */ /* 0x000fe20000000400 */
[----:B------:R-:W-:-:S02]  /*35d0*/  LEA.HI.SX32 R144, R144, R105, 0x1b ;  /* 0x0000006990907211 */ /* 0x000fc400078fdaff */
[----:B--2---:R-:W-:Y:S01]  /*35e0*/  SHF.L.U32 R63, R138, 0x1, RZ ;  /* 0x000000018a3f7819 */ /* 0x004fe200000006ff */
[----:B------:R0:W-:Y:S01]  /*35f0*/  STS.U16 [R130+0x180], R67 ;  /* 0x0001804382007388 */ /* 0x0001e20000000400 */
[C---:B------:R-:W-:Y:S01]  /*3600*/  IADD3 R154, R105.reuse, 0x240, RZ ;  /* 0x00000240699a7810 */ /* 0x040fe20007ffe0ff */
[----:B------:R-:W-:Y:S01]  /*3610*/  MUFU.SIN R115, R107 ;  /* 0x0000006b00737308 */ /* 0x000fe20000000400 */
[-C--:B------:R-:W-:Y:S01]  /*3620*/  LEA.HI.SX32 R146, R146, R105.reuse, 0x1b ;  /* 0x0000006992927211 */ /* 0x080fe200078fdaff */
[----:B------:R-:W-:Y:S01]  /*3630*/  STS.U16 [R132+0x1c0], R87 ;  /* 0x0001c05784007388 */ /* 0x000fe20000000400 */
[C---:B------:R-:W-:Y:S02]  /*3640*/  IADD3 R156, R105.reuse, 0x260, RZ ;  /* 0x00000260699c7810 */ /* 0x040fe40007ffe0ff */
[----:B------:R-:W-:Y:S01]  /*3650*/  LEA.HI.SX32 R148, R148, R105, 0x1b ;  /* 0x0000006994947211 */ /* 0x000fe200078fdaff */
[----:B------:R-:W-:Y:S01]  /*3660*/  STS.U16 [R134+0x200], R71 ;  /* 0x0002004786007388 */ /* 0x000fe20000000400 */
[----:B------:R-:W-:Y:S01]  /*3670*/  SHF.L.U32 R140, R140, 0x1, RZ ;  /* 0x000000018c8c7819 */ /* 0x000fe200000006ff */
[----:B------:R-:W-:Y:S01]  /*3680*/  MUFU.COS R116, R107 ;  /* 0x0000006b00747308 */ /* 0x000fe20000000000 */
[C---:B------:R-:W-:Y:S01]  /*3690*/  IADD3 R158, R105.reuse, 0x280, RZ ;  /* 0x00000280699e7810 */ /* 0x040fe20007ffe0ff */
[----:B------:R-:W-:Y:S01]  /*36a0*/  FMUL.RZ R64, R64, 0.15915493667125701904 ;  /* 0x3e22f98340407820 */ /* 0x000fe2000040c000 */
[C---:B------:R-:W-:Y:S01]  /*36b0*/  IADD3 R160, R105.reuse, 0x2a0, RZ ;  /* 0x000002a069a07810 */ /* 0x040fe20007ffe0ff */
[----:B------:R-:W-:Y:S01]  /*36c0*/  STS.U16 [R65+0x240], R66 ;  /* 0x0002404241007388 */ /* 0x000fe20000000400 */
[----:B------:R-:W-:-:S02]  /*36d0*/  IADD3 R162, R105, 0x2c0, RZ ;  /* 0x000002c069a27810 */ /* 0x000fc40007ffe0ff */
[C---:B------:R-:W-:Y:S01]  /*36e0*/  IADD3 R164, R105.reuse, 0x2e0, RZ ;  /* 0x000002e069a47810 */ /* 0x040fe20007ffe0ff */
[----:B------:R-:W-:Y:S01]  /*36f0*/  MUFU.SIN R107, R119 ;  /* 0x00000077006b7308 */ /* 0x000fe20000000400 */
[C---:B------:R-:W-:Y:S02]  /*3700*/  IADD3 R166, R105.reuse, 0x300, RZ ;  /* 0x0000030069a67810 */ /* 0x040fe40007ffe0ff */
[C---:B------:R-:W-:Y:S02]  /*3710*/  IADD3 R168, R105.reuse, 0x320, RZ ;  /* 0x0000032069a87810 */ /* 0x040fe40007ffe0ff */
[C---:B------:R-:W-:Y:S02]  /*3720*/  IADD3 R170, R105.reuse, 0x340, RZ ;  /* 0x0000034069aa7810 */ /* 0x040fe40007ffe0ff */
[C---:B------:R-:W-:Y:S01]  /*3730*/  IADD3 R172, R105.reuse, 0x360, RZ ;  /* 0x0000036069ac7810 */ /* 0x040fe20007ffe0ff */
[----:B------:R1:W-:Y:S01]  /*3740*/  MUFU.COS R108, R119 ;  /* 0x00000077006c7308 */ /* 0x0003e20000000000 */
[----:B------:R-:W-:-:S02]  /*3750*/  IADD3 R174, R105, 0x380, RZ ;  /* 0x0000038069ae7810 */ /* 0x000fc40007ffe0ff */
[C---:B------:R-:W-:Y:S02]  /*3760*/  IADD3 R176, R105.reuse, 0x3a0, RZ ;  /* 0x000003a069b07810 */ /* 0x040fe40007ffe0ff */
[C---:B------:R-:W-:Y:S02]  /*3770*/  IADD3 R178, R105.reuse, 0x3c0, RZ ;  /* 0x000003c069b27810 */ /* 0x040fe40007ffe0ff */
[----:B------:R-:W-:Y:S02]  /*3780*/  IADD3 R180, R105, 0x3e0, RZ ;  /* 0x000003e069b47810 */ /* 0x000fe40007ffe0ff */
[-C--:B------:R-:W-:Y:S01]  /*3790*/  LEA.HI.SX32 R150, R150, R105.reuse, 0x1b ;  /* 0x0000006996967211 */ /* 0x080fe200078fdaff */
[----:B-1----:R-:W-:Y:S01]  /*37a0*/  FMUL.RZ R119, R61, 0.15915493667125701904 ;  /* 0x3e22f9833d777820 */ /* 0x002fe2000040c000 */
[----:B0-----:R-:W-:Y:S01]  /*37b0*/  SHF.L.U32 R67, R142, 0x1, RZ ;  /* 0x000000018e437819 */ /* 0x001fe200000006ff */
[----:B------:R0:W-:Y:S01]  /*37c0*/  STS.U16 [R63+0x280], R90 ;  /* 0x0002805a3f007388 */ /* 0x0001e20000000400 */
[----:B------:R-:W-:Y:S01]  /*37d0*/  LEA.HI.SX32 R152, R152, R105, 0x1b ;  /* 0x0000006998987211 */ /* 0x000fe200078fdaff */
[----:B------:R-:W-:Y:S01]  /*37e0*/  FMUL.FTZ R61, R25, UR42 ;  /* 0x0000002a193d7c20 */ /* 0x000fe20008410000 */
[----:B------:R-:W-:-:S02]  /*37f0*/  SHF.L.U32 R69, R144, 0x1, RZ ;  /* 0x0000000190457819 */ /* 0x000fc400000006ff */
[-C--:B------:R-:W-:Y:S02]  /*3800*/  LEA.HI.SX32 R154, R154, R105.reuse, 0x1b ;  /* 0x000000699a9a7211 */ /* 0x080fe400078fdaff */
[----:B------:R-:W-:Y:S01]  /*3810*/  SHF.L.U32 R146, R146, 0x1, RZ ;  /* 0x0000000192927819 */ /* 0x000fe200000006ff */
[----:B------:R-:W-:Y:S01]  /*3820*/  STS.U16 [R140+0x2c0], R89 ;  /* 0x0002c0598c007388 */ /* 0x000fe20000000400 */
[-C--:B------:R-:W-:Y:S02]  /*3830*/  LEA.HI.SX32 R156, R156, R105.reuse, 0x1b ;  /* 0x000000699c9c7211 */ /* 0x080fe400078fdaff */
[----:B0-----:R-:W-:Y:S01]  /*3840*/  SHF.L.U32 R63, R148, 0x1, RZ ;  /* 0x00000001943f7819 */ /* 0x001fe200000006ff */
[----:B------:R-:W-:Y:S01]  /*3850*/  MUFU.COS R106, R64 ;  /* 0x00000040006a7308 */ /* 0x000fe20000000000 */
        /* <DEDUP_REMOVED lines=13> */
[----:B------:R-:W-:Y:S01]  /*3930*/  SHF.L.U32 R150, R150, 0x1, RZ ;  /* 0x0000000196967819 */ /* 0x000fe200000006ff */
[----:B------:R1:W-:Y:S01]  /*3940*/  MUFU.SIN R105, R64 ;  /* 0x0000004000697308 */ /* 0x0003e20000000400 */
[----:B------:R-:W-:Y:S01]  /*3950*/  SHF.L.U32 R65, R152, 0x1, RZ ;  /* 0x0000000198417819 */ /* 0x000fe200000006ff */
[----:B------:R2:W-:Y:S01]  /*3960*/  STS.U16 [R69+0x340], R92 ;  /* 0x0003405c45007388 */ /* 0x0005e20000000400 */
[----:B------:R-:W-:-:S02]  /*3970*/  SHF.L.U32 R154, R154, 0x1, RZ ;  /* 0x000000019a9a7819 */ /* 0x000fc400000006ff */
[----:B0-----:R-:W-:Y:S01]  /*3980*/  SHF.L.U32 R67, R156, 0x1, RZ ;  /* 0x000000019c437819 */ /* 0x001fe200000006ff */
[----:B------:R-:W-:Y:S01]  /*3990*/  STS.U16 [R146+0x380], R91 ;  /* 0x0003805b92007388 */ /* 0x000fe20000000400 */
[----:B------:R-:W-:Y:S01]  /*39a0*/  SHF.L.U32 R158, R158, 0x1, RZ ;  /* 0x000000019e9e7819 */ /* 0x000fe200000006ff */
[----:B-1----:R-:W-:Y:S02]  /*39b0*/  FMUL.RZ R64, R61, 0.15915493667125701904 ;  /* 0x3e22f9833d407820 */ /* 0x002fe4000040c000 */
[----:B------:R0:W-:Y:S01]  /*39c0*/  STS.U16 [R63+0x3c0], R88 ;  /* 0x0003c0583f007388 */ /* 0x0001e20000000400 */
[----:B------:R-:W-:Y:S01]  /*39d0*/  FMUL.FTZ R61, R24, UR42 ;  /* 0x0000002a183d7c20 */ /* 0x000fe20008410000 */
[----:B--2---:R-:W-:Y:S02]  /*39e0*/  SHF.L.U32 R69, R160, 0x1, RZ ;  /* 0x00000001a0457819 */ /* 0x004fe400000006ff */
[----:B------:R-:W-:Y:S01]  /*39f0*/  STS.U16 [R150+0x400], R97 ;  /* 0x0004006196007388 */ /* 0x000fe20000000400 */
[----:B------:R-:W-:Y:S01]  /*3a00*/  FMUL.RZ R66, R61, 0.15915493667125701904 ;  /* 0x3e22f9833d427820 */ /* 0x000fe2000040c000 */
[----:B------:R-:W-:-:S02]  /*3a10*/  SHF.L.U32 R71, R164, 0x1, RZ ;  /* 0x00000001a4477819 */ /* 0x000fc400000006ff */
[----:B------:R1:W-:Y:S01]  /*3a20*/  STS.U16 [R65+0x440], R96 ;  /* 0x0004406041007388 */ /* 0x0003e20000000400 */
[----:B0-----:R-:W-:Y:S01]  /*3a30*/  SHF.L.U32 R63, R162, 0x1, RZ ;  /* 0x00000001a23f7819 */ /* 0x001fe200000006ff */
[----:B------:R-:W-:Y:S02]  /*3a40*/  FMUL.FTZ R61, R23, UR42 ;  /* 0x0000002a173d7c20 */ /* 0x000fe40008410000 */
[----:B------:R-:W-:Y:S01]  /*3a50*/  STS.U16 [R154+0x480], R95 ;  /* 0x0004805f9a007388 */ /* 0x000fe20000000400 */
[----:B------:R-:W-:Y:S01]  /*3a60*/  SHF.L.U32 R166, R166, 0x1, RZ ;  /* 0x00000001a6a67819 */ /* 0x000fe200000006ff */
[----:B------:R0:W2:Y:S01]  /*3a70*/  R2UR UR41, R60 ;  /* 0x000000003c2973c2 */ /* 0x0000a200000e0000 */
[----:B------:R-:W-:Y:S01]  /*3a80*/  SHF.L.U32 R168, R168, 0x1, RZ ;  /* 0x00000001a8a87819 */ /* 0x000fe200000006ff */
[----:B------:R3:W-:Y:S01]  /*3a90*/  STS.U16 [R67+0x4c0], R98 ;  /* 0x0004c06243007388 */ /* 0x0007e20000000400 */
[----:B------:R-:W-:Y:S01]  /*3aa0*/  LEA R128, R85, R128, 0x5 ;  /* 0x0000008055807211 */ /* 0x000fe200078e28ff */
[----:B------:R-:W-:Y:S01]  /*3ab0*/  MUFU.SIN R118, R64 ;  /* 0x0000004000767308 */ /* 0x000fe20000000400 */
[----:B-1----:R-:W-:Y:S01]  /*3ac0*/  SHF.L.U32 R65, R170, 0x1, RZ ;  /* 0x00000001aa417819 */ /* 0x002fe200000006ff */
[----:B------:R-:W-:Y:S01]  /*3ad0*/  STS.U16 [R158+0x500], R93 ;  /* 0x0005005d9e007388 */ /* 0x000fe20000000400 */
[----:B------:R-:W-:-:S03]  /*3ae0*/  SHF.L.U32 R172, R172, 0x1, RZ ;  /* 0x00000001acac7819 */ /* 0x000fc600000006ff */
[----:B------:R-:W-:Y:S01]  /*3af0*/  STS.U16 [R69+0x540], R94 ;  /* 0x0005405e45007388 */ /* 0x000fe20000000400 */
[----:B------:R-:W-:Y:S01]  /*3b00*/  SHF.L.U32 R174, R174, 0x1, RZ ;  /* 0x00000001aeae7819 */ /* 0x000fe200000006ff */
[----:B------:R1:W-:Y:S02]  /*3b10*/  MUFU.COS R117, R64 ;  /* 0x0000004000757308 */ /* 0x0003e40000000000 */
[----:B------:R4:W-:Y:S01]  /*3b20*/  STS.U16 [R63+0x580], R110 ;  /* 0x0005806e3f007388 */ /* 0x0009e20000000400 */
[----:B------:R-:W-:-:S03]  /*3b30*/  LEA.HI.SX32 R128, R128, R128, 0x1b ;  /* 0x0000008080807211 */ /* 0x000fc600078fdaff */
[----:B------:R-:W-:Y:S01]  /*3b40*/  STS.U16 [R71+0x5c0], R102 ;  /* 0x0005c06647007388 */ /* 0x000fe20000000400 */
[----:B------:R-:W-:Y:S01]  /*3b50*/  SHF.L.U32 R178, R178, 0x1, RZ ;  /* 0x00000001b2b27819 */ /* 0x000fe200000006ff */
[----:B-1----:R-:W-:Y:S02]  /*3b60*/  FMUL.RZ R64, R61, 0.15915493667125701904 ;  /* 0x3e22f9833d407820 */ /* 0x002fe4000040c000 */
[----:B------:R-:W-:Y:S01]  /*3b70*/  STS.U16 [R166+0x600], R101 ;  /* 0x00060065a6007388 */ /* 0x000fe20000000400 */
[----:B------:R-:W-:Y:S02]  /*3b80*/  SHF.L.U32 R61, R176, 0x1, RZ ;  /* 0x00000001b03d7819 */ /* 0x000fe400000006ff */
[----:B---3--:R-:W-:Y:S01]  /*3b90*/  SHF.L.U32 R67, R180, 0x1, RZ ;  /* 0x00000001b4437819 */ /* 0x008fe200000006ff */
[----:B------:R-:W-:Y:S01]  /*3ba0*/  STS.U16 [R168+0x640], R127 ;  /* 0x0006407fa8007388 */ /* 0x000fe20000000400 */
[----:B----4-:R-:W-:-:S03]  /*3bb0*/  SHF.L.U32 R63, R128, 0x1, RZ ;  /* 0x00000001803f7819 */ /* 0x010fc600000006ff */
        /* <DEDUP_REMOVED lines=8> */
[----:B------:R-:W3:Y:S01]  /*3c40*/  LDS.U16 R89, [R63+0x2] ;  /* 0x000002003f597984 */ /* 0x000ee20000000400 */
[----:B------:R-:W-:Y:S01]  /*3c50*/  MUFU.SIN R103, R119 ;  /* 0x0000007700677308 */ /* 0x000fe20000000400 */
[----:B0-----:R-:W-:-:S07]  /*3c60*/  FMUL.FTZ R60, R22, UR42 ;  /* 0x0000002a163c7c20 */ /* 0x001fce0008410000 */
[----:B------:R-:W-:Y:S08]  /*3c70*/  MUFU.COS R104, R119 ;  /* 0x0000007700687308 */ /* 0x000ff00000000000 */
[----:B------:R-:W-:Y:S01]  /*3c80*/  MUFU.SIN R122, R66 ;  /* 0x00000042007a7308 */ /* 0x000fe20000000400 */
[----:B------:R-:W-:Y:S01]  /*3c90*/  LOP3.LUT P0, RZ, R86, 0x1f, RZ, 0xc0, !PT ;  /* 0x0000001f56ff7812 */ /* 0x000fe2000780c0ff */
[----:B------:R-:W0:Y:S01]  /*3ca0*/  LDS.U16 R88, [R63+0x4] ;  /* 0x000004003f587984 */ /* 0x000e220000000400 */
[----:B-1----:R-:W-:Y:S01]  /*3cb0*/  MOV R61, UR29 ;  /* 0x0000001d003d7c02 */ /* 0x002fe20008000f00 */
[----:B------:R-:W-:-:S02]  /*3cc0*/  UIMAD.WIDE.U32 UR20, UR16, UR34, URZ ;  /* 0x00000022101472a5 */ /* 0x000fc4000f8e003f */
[----:B------:R-:W1:Y:S02]  /*3cd0*/  LDS.U16 R87, [R63+0x6] ;  /* 0x000006003f577984 */ /* 0x000e640000000400 */
[----:B------:R2:W-:Y:S01]  /*3ce0*/  MUFU.COS R119, R66 ;  /* 0x0000004200777308 */ /* 0x0005e20000000000 */
[----:B------:R-:W-:Y:S01]  /*3cf0*/  FMUL.RZ R65, R60, 0.15915493667125701904 ;  /* 0x3e22f9833c417820 */ /* 0x000fe2000040c000 */
[----:B------:R-:W-:-:S06]  /*3d00*/  ISETP.NE.AND P1, PT, R86, RZ, PT ;  /* 0x000000ff5600720c */ /* 0x000fcc0003f25270 */
[----:B------:R-:W-:Y:S01]  /*3d10*/  MUFU.SIN R124, R64 ;  /* 0x00000040007c7308 */ /* 0x000fe20000000400 */
[----:B--2---:R-:W-:-:S07]  /*3d20*/  MOV R66, UR41 ;  /* 0x0000002900427c02 */ /* 0x004fce0008000f00 */
[----:B------:R-:W-:Y:S01]  /*3d30*/  MUFU.COS R123, R64 ;  /* 0x00000040007b7308 */ /* 0x000fe20000000000 */
[----:B------:R-:W-:Y:S01]  /*3d40*/  FMUL.FTZ R66, R66, 1.4426950216293334961 ;  /* 0x3fb8aa3b42427820 */ /* 0x000fe20000410000 */
[----:B---3--:R-:W-:Y:S01]  /*3d50*/  MOV R67, c[0x0][0x16c] ;  /* 0x00005b0000437a02 */ /* 0x008fe20000000f00 */
[----:B------:R-:W-:Y:S01]  /*3d60*/  FMUL.FTZ R62, R21, UR42 ;  /* 0x0000002a153e7c20 */ /* 0x000fe20008410000 */
[----:B------:R-:W2:Y:S01]  /*3d70*/  LDS.U16 R91, [R63+0x8] ;  /* 0x000008003f5b7984 */ /* 0x000ea20000000400 */
[----:B------:R-:W-:-:S03]  /*3d80*/  FMUL.FTZ R60, R31, R66 ;  /* 0x000000421f3c7220 */ /* 0x000fc60000410000 */
[----:B------:R-:W3:Y:S03]  /*3d90*/  LDS.U16 R92, [R63+0xa] ;  /* 0x00000a003f5c7984 */ /* 0x000ee60000000400 */
[----:B------:R-:W0:Y:S01]  /*3da0*/  MUFU.EX2 R60, R60 ;  /* 0x0000003c003c7308 */ /* 0x000e220000000800 */
[----:B------:R-:W-:Y:S01]  /*3db0*/  ISETP.LT.OR P0, PT, R61, 0x2, P0 ;  /* 0x000000023d00780c */ /* 0x000fe20000701670 */
[----:B------:R-:W-:Y:S01]  /*3dc0*/  FMUL.FTZ R61, R30, R66 ;  /* 0x000000421e3d7220 */ /* 0x000fe20000410000 */
[----:B----4-:R-:W-:Y:S01]  /*3dd0*/  PRMT R90, RZ, 0x5410, R90 ;  /* 0x00005410ff5a7816 */ /* 0x010fe2000000005a */
[----:B------:R-:W4:Y:S01]  /*3de0*/  LDS.U16 R93, [R63+0xc] ;  /* 0x00000c003f5d7984 */ /* 0x000f220000000400 */
[----:B------:R-:W-:Y:S01]  /*3df0*/  PRMT R89, RZ, 0x5410, R89 ;  /* 0x00005410ff597816 */ /* 0x000fe20000000059 */
[----:B------:R-:W-:Y:S02]  /*3e00*/  UIMAD UR34, UR17, UR34, URZ ;  /* 0x00000022112272a4 */ /* 0x000fe4000f8e023f */
[----:B------:R-:W1:Y:S01]  /*3e10*/  MUFU.EX2 R61, R61 ;  /* 0x0000003d003d7308 */ /* 0x000e620000000800 */
[C---:B------:R-:W-:Y:S01]  /*3e20*/  FMUL.FTZ R185, R32.reuse, R90 ;  /* 0x0000005a20b97220 */ /* 0x040fe20000410000 */
[----:B------:R-:W2:Y:S01]  /*3e30*/  LDS.U16 R94, [R63+0xe] ;  /* 0x00000e003f5e7984 */ /* 0x000ea20000000400 */
[----:B------:R-:W-:-:S03]  /*3e40*/  FMUL.FTZ R186, R32, R89 ;  /* 0x0000005920ba7220 */ /* 0x000fc60000410000 */
[----:B------:R-:W-:Y:S01]  /*3e50*/  LDS.U16 R95, [R63+0x10] ;  /* 0x000010003f5f7984 */ /* 0x000fe20000000400 */
[C---:B0-----:R-:W-:Y:S02]  /*3e60*/  FMUL.FTZ R116, R60.reuse, R116 ;  /* 0x000000743c747220 */ /* 0x041fe40000410000 */
[----:B------:R-:W-:Y:S01]  /*3e70*/  FMUL.FTZ R115, R60, R115 ;  /* 0x000000733c737220 */ /* 0x000fe20000410000 */
[----:B------:R-:W-:Y:S01]  /*3e80*/  PRMT R60, RZ, 0x5410, R82 ;  /* 0x00005410ff3c7816 */ /* 0x000fe20000000052 */
[----:B------:R-:W-:Y:S01]  /*3e90*/  UIMAD UR40, UR16, UR35, UR34 ;  /* 0x00000023102872a4 */ /* 0x000fe2000f8e0222 */
[----:B------:R-:W-:Y:S01]  /*3ea0*/  MOV R64, UR29 ;  /* 0x0000001d00407c02 */ /* 0x000fe20008000f00 */
[----:B------:R-:W0:Y:S01]  /*3eb0*/  LDS.U16 R96, [R63+0x12] ;  /* 0x000012003f607984 */ /* 0x000e220000000400 */
[----:B------:R-:W-:Y:S01]  /*3ec0*/  ULDC.64 UR34, c[0x0][0x1c0] ;  /* 0x0000700000227ab9 */ /* 0x000fe20000000a00 */
[C---:B------:R-:W-:Y:S02]  /*3ed0*/  FMUL.FTZ R185, R60.reuse, R185 ;  /* 0x000000b93cb97220 */ /* 0x040fe40000410000 */
[----:B------:R-:W-:Y:S01]  /*3ee0*/  FMUL.FTZ R186, R60, R186 ;  /* 0x000000ba3cba7220 */ /* 0x000fe20000410000 */
[----:B------:R-:W0:Y:S01]  /*3ef0*/  LDS.U16 R97, [R63+0x14] ;  /* 0x000014003f617984 */ /* 0x000e220000000400 */
[----:B------:R-:W-:Y:S01]  /*3f00*/  FMUL.FTZ R60, R32, R66 ;  /* 0x00000042203c7220 */ /* 0x000fe20000410000 */
[----:B------:R-:W-:-:S02]  /*3f10*/  UIMAD UR39, UR39, UR34, URZ ;  /* 0x00000022272772a4 */ /* 0x000fc4000f8e023f */
[----:B------:R-:W-:Y:S01]  /*3f20*/  UIADD3 UR21, UR21, UR40, URZ ;  /* 0x0000002815157290 */ /* 0x000fe2000fffe03f */
[----:B------:R-:W-:Y:S01]  /*3f30*/  @!P0 IADD3 R64, R64, -0x2, RZ ;  /* 0xfffffffe40408810 */ /* 0x000fe20007ffe0ff */
[----:B------:R-:W-:Y:S01]  /*3f40*/  UIMAD UR39, UR7, UR35, UR39 ;  /* 0x00000023072772a4 */ /* 0x000fe2000f8e0227 */
[----:B------:R-:W2:Y:S01]  /*3f50*/  MUFU.EX2 R60, R60 ;  /* 0x0000003c003c7308 */ /* 0x000ea20000000800 */
[C---:B-1----:R-:W-:Y:S01]  /*3f60*/  FMUL.FTZ R114, R61.reuse, R114 ;  /* 0x000000723d727220 */ /* 0x042fe20000410000 */
[----:B------:R-:W-:Y:S01]  /*3f70*/  UIMAD.WIDE.U32 UR34, UR7, UR34, UR20 ;  /* 0x00000022072272a5 */ /* 0x000fe2000f8e0014 */
[----:B------:R-:W-:Y:S01]  /*3f80*/  FMUL.FTZ R113, R61, R113 ;  /* 0x000000713d717220 */ /* 0x000fe20000410000 */
[----:B------:R-:W1:Y:S01]  /*3f90*/  LDS.U16 R98, [R63+0x16] ;  /* 0x000016003f627984 */ /* 0x000e620000000400 */
[----:B------:R-:W-:Y:S01]  /*3fa0*/  FMUL.FTZ R61, R19, UR42 ;  /* 0x0000002a133d7c20 */ /* 0x000fe20008410000 */
[----:B------:R-:W-:Y:S01]  /*3fb0*/  ULDC.64 UR20, c[0x0][0x230] ;  /* 0x00008c0000147ab9 */ /* 0x000fe20000000a00 */
[----:B------:R-:W-:Y:S01]  /*3fc0*/  @!P0 IMAD R64, R64, R67, UR7 ;  /* 0x0000000740408e24 */ /* 0x000fe2000f8e0243 */
[----:B------:R-:W-:Y:S01]  /*3fd0*/  UIADD3 UR35, UR35, UR39, URZ ;  /* 0x0000002723237290 */ /* 0x000fe2000fffe03f */
[----:B------:R-:W-:Y:S01]  /*3fe0*/  FMUL.RZ R67, R61, 0.15915493667125701904 ;  /* 0x3e22f9833d437820 */ /* 0x000fe2000040c000 */
[----:B------:R-:W-:Y:S01]  /*3ff0*/  ULEA UR20, UP0, UR34, UR20, 0x3 ;  /* 0x0000001422147291 */ /* 0x000fe2000f80183f */
[----:B------:R-:W-:Y:S01]  /*4000*/  MOV R61, UR32 ;  /* 0x00000020003d7c02 */ /* 0x000fe20008000f00 */
[----:B------:R-:W-:Y:S01]  /*4010*/  MUFU.SIN R126, R65 ;  /* 0x00000041007e7308 */ /* 0x000fe20000000400 */
[----:B------:R-:W-:Y:S01]  /*4020*/  LDS.U16 R100, [R63+0x18] ;  /* 0x000018003f647984 */ /* 0x000fe20000000400 */
[----:B------:R-:W-:Y:S01]  /*4030*/  ULEA.HI.X UR21, UR34, UR21, UR35, 0x3, UP0 ;  /* 0x0000001522157291 */ /* 0x000fe200080f1c23 */
[----:B------:R-:W-:-:S02]  /*4040*/  LEA R61, R61, UR7, 0x8 ;  /* 0x000000073d3d7c11 */ /* 0x000fc4000f8e40ff */
[----:B------:R-:W-:Y:S01]  /*4050*/  @P1 IADD3 R61, R86, 0x200, RZ ;  /* 0x00000200563d1810 */ /* 0x000fe20007ffe0ff */
[----:B------:R-:W0:Y:S02]  /*4060*/  LDS.U16 R99, [R63+0x1a] ;  /* 0x00001a003f637984 */ /* 0x000e240000000400 */
[----:B------:R3:W-:Y:S01]  /*4070*/  MUFU.COS R125, R65 ;  /* 0x00000041007d7308 */ /* 0x0007e20000000000 */
[----:B------:R-:W-:Y:S01]  /*4080*/  MOV R68, UR20 ;  /* 0x0000001400447c02 */ /* 0x000fe20008000f00 */
[C---:B--2---:R-:W-:Y:S01]  /*4090*/  FMUL.FTZ R120, R60.reuse, R120 ;  /* 0x000000783c787220 */ /* 0x044fe20000410000 */
[----:B------:R-:W-:Y:S01]  /*40a0*/  MOV R69, UR21 ;  /* 0x0000001500457c02 */ /* 0x000fe20008000f00 */
[----:B------:R-:W-:Y:S01]  /*40b0*/  FMUL.FTZ R121, R60, R121 ;  /* 0x000000793c797220 */ /* 0x000fe20000410000 */
[----:B------:R-:W2:Y:S01]  /*40c0*/  LDS.U16 R101, [R63+0x1c] ;  /* 0x00001c003f657984 */ /* 0x000ea20000000400 */
[----:B---3--:R-:W-:-:S03]  /*40d0*/  FMUL.RZ R65, R62, 0.15915493667125701904 ;  /* 0x3e22f9833e417820 */ /* 0x008fc6000040c000 */
[----:B------:R-:W3:Y:S01]  /*40e0*/  LDS.U16 R102, [R63+0x1e] ;  /* 0x00001e003f667984 */ /* 0x000ee20000000400 */
[----:B------:R-:W-:Y:S01]  /*40f0*/  MUFU.SIN R128, R65 ;  /* 0x0000004100807308 */ /* 0x000fe20000000400 */
[----:B------:R-:W-:Y:S02]  /*4100*/  FMUL.FTZ R62, R20, UR42 ;  /* 0x0000002a143e7c20 */ /* 0x000fe40008410000 */
[----:B------:R-:W-:Y:S04]  /*4110*/  LDS.U16 R137, [R63+0x20] ;  /* 0x000020003f897984 */ /* 0x000fe80000000400 */
[----:B------:R-:W0:Y:S01]  /*4120*/  LDS.U16 R138, [R63+0x22] ;  /* 0x000022003f8a7984 */ /* 0x000e220000000400 */
[----:B------:R1:W-:Y:S03]  /*4130*/  MUFU.COS R127, R65 ;  /* 0x00000041007f7308 */ /* 0x0003e60000000000 */
[----:B------:R-:W-:Y:S04]  /*4140*/  LDS.U16 R139, [R63+0x24] ;  /* 0x000024003f8b7984 */ /* 0x000fe80000000400 */
[----:B------:R-:W0:Y:S01]  /*4150*/  LDS.U16 R140, [R63+0x26] ;  /* 0x000026003f8c7984 */ /* 0x000e220000000400 */
[----:B-1----:R-:W-:-:S03]  /*4160*/  SHF.L.U32 R65, R61, 0x3, RZ ;  /* 0x000000033d417819 */ /* 0x002fc600000006ff */
[----:B------:R-:W-:Y:S04]  /*4170*/  LDS.U16 R141, [R63+0x28] ;  /* 0x000028003f8d7984 */ /* 0x000fe80000000400 */
[----:B------:R-:W1:Y:S04]  /*4180*/  LDS.U16 R142, [R63+0x2a] ;  /* 0x00002a003f8e7984 */ /* 0x000e680000000400 */
        /* <DEDUP_REMOVED lines=8> */
[----:B------:R-:W0:Y:S04]  /*4210*/  LDS.U16 R151, [R63+0x3c] ;  /* 0x00003c003f977984 */ /* 0x000e280000000400 */
[----:B------:R0:W0:Y:S01]  /*4220*/  LDS.U16 R152, [R63+0x3e] ;  /* 0x00003e003f987984 */ /* 0x0000220000000400 */
[----:B------:R-:W-:-:S03]  /*4230*/  FMUL.RZ R62, R62, 0.15915493667125701904 ;  /* 0x3e22f9833e3e7820 */ /* 0x000fc6000040c000 */
[----:B------:R0:W-:Y:S04]  /*4240*/  STS.64 [R65+0x39e0], R120 ;  /* 0x0039e07841007388 */ /* 0x0001e80000000a00 */
[----:B------:R-:W5:Y:S01]  /*4250*/  LDG.E.64 R68, [R68.64] ;  /* 0x0000001e44447981 */ /* 0x000f62000c1e1b00 */
[----:B------:R-:W-:Y:S01]  /*4260*/  PRMT R88, RZ, 0x5410, R88 ;  /* 0x00005410ff587816 */ /* 0x000fe20000000058 */
[----:B------:R-:W-:Y:S01]  /*4270*/  MUFU.SIN R132, R67 ;  /* 0x0000004300847308 */ /* 0x000fe20000000400 */
[----:B------:R-:W-:Y:S01]  /*4280*/  PRMT R87, RZ, 0x5410, R87 ;  /* 0x00005410ff577816 */ /* 0x000fe20000000057 */
[----:B------:R-:W-:Y:S02]  /*4290*/  HFMA2.MMA R71, -RZ, RZ, 0, 9.5367431640625e-07 ;  /* 0x00000010ff477435 */ /* 0x000fe400000001ff */
[----:B------:R-:W-:-:S04]  /*42a0*/  FMUL.FTZ R187, R31, R88 ;  /* 0x000000581fbb7220 */ /* 0x000fc80000410000 */
[----:B------:R1:W-:Y:S01]  /*42b0*/  MUFU.COS R131, R67 ;  /* 0x0000004300837308 */ /* 0x0003e20000000000 */
[----:B------:R-:W-:-:S07]  /*42c0*/  FMUL.FTZ R188, R31, R87 ;  /* 0x000000571fbc7220 */ /* 0x000fce0000410000 */
[----:B------:R-:W-:Y:S01]  /*42d0*/  MUFU.SIN R130, R62 ;  /* 0x0000003e00827308 */ /* 0x000fe20000000400 */
[----:B-1----:R-:W-:-:S07]  /*42e0*/  FMUL.FTZ R67, R29, R66 ;  /* 0x000000421d437220 */ /* 0x002fce0000410000 */
[----:B------:R1:W-:Y:S01]  /*42f0*/  MUFU.COS R129, R62 ;  /* 0x0000003e00817308 */ /* 0x0003e20000000000 */
[----:B------:R-:W-:Y:S01]  /*4300*/  FMUL.FTZ R110, R186, R115 ;  /* 0x00000073ba6e7220 */ /* 0x000fe20000410000 */
[----:B------:R-:W-:Y:S01]  /*4310*/  HFMA2.MMA R60, -RZ, RZ, 1.875, 0 ;  /* 0x3f800000ff3c7435 */ /* 0x000fe200000001ff */
[----:B-1----:R-:W-:-:S05]  /*4320*/  PRMT R62, RZ, 0x5410, R81 ;  /* 0x00005410ff3e7816 */ /* 0x002fca0000000051 */
[----:B------:R-:W1:Y:S01]  /*4330*/  MUFU.EX2 R67, R67 ;  /* 0x0000004300437308 */ /* 0x000e620000000800 */
[C---:B------:R-:W-:Y:S02]  /*4340*/  FMUL.FTZ R187, R62.reuse, R187 ;  /* 0x000000bb3ebb7220 */ /* 0x040fe40000410000 */
[----:B------:R-:W-:Y:S02]  /*4350*/  FMUL.FTZ R188, R62, R188 ;  /* 0x000000bc3ebc7220 */ /* 0x000fe40000410000 */
[----:B------:R-:W-:Y:S02]  /*4360*/  FMUL.FTZ R62, R18, UR42 ;  /* 0x0000002a123e7c20 */ /* 0x000fe40008410000 */
[C---:B------:R-:W-:Y:S01]  /*4370*/  FMUL.FTZ R111, R185.reuse, R115 ;  /* 0x00000073b96f7220 */ /* 0x040fe20000410000 */
[----:B------:R-:W-:Y:S01]  /*4380*/  MOV R61, RZ ;  /* 0x000000ff003d7202 */ /* 0x000fe20000000f00 */
[----:B------:R-:W-:Y:S02]  /*4390*/  FMUL.RZ R133, R62, 0.15915493667125701904 ;  /* 0x3e22f9833e857820 */ /* 0x000fe4000040c000 */
[----:B------:R-:W-:Y:S01]  /*43a0*/  FFMA.FTZ R136, R185, R116, -R110 ;  /* 0x00000074b9887223 */ /* 0x000fe2000001086e */
[----:B0-----:R-:W-:Y:S01]  /*43b0*/  CS2R R62, SRZ ;  /* 0x00000000003e7805 */ /* 0x001fe2000001ff00 */
[----:B------:R-:W-:Y:S01]  /*43c0*/  @!P0 IMAD.WIDE R64, R64, R71, UR10 ;  /* 0x0000000a40408e25 */ /* 0x000fe2000f8e0247 */
[----:B------:R-:W-:Y:S03]  /*43d0*/  BAR.SYNC.DEFER_BLOCKING 0x0 ;  /* 0x0000000000007b1d */ /* 0x000fe60000010000 */
[----:B------:R-:W-:-:S02]  /*43e0*/  FMUL.FTZ R70, R28, R66 ;  /* 0x000000421c467220 */ /* 0x000fc40000410000 */
[----:B------:R-:W-:Y:S02]  /*43f0*/  FFMA.FTZ R111, R186, R116, R111 ;  /* 0x00000074ba6f7223 */ /* 0x000fe4000001006f */
[----:B------:R-:W-:Y:S02]  /*4400*/  FADD.FTZ R136, R187, R136 ;  /* 0x00000088bb887221 */ /* 0x000fe40000010000 */
[----:B------:R-:W-:Y:S01]  /*4410*/  FADD.FTZ R111, R188, R111 ;  /* 0x0000006fbc6f7221 */ /* 0x000fe20000010000 */
[----:B------:R-:W0:Y:S01]  /*4420*/  MUFU.EX2 R70, R70 ;  /* 0x0000004600467308 */ /* 0x000e220000000800 */
[----:B------:R-:W-:Y:S01]  /*4430*/  PRMT R91, RZ, 0x5410, R91 ;  /* 0x00005410ff5b7816 */ /* 0x000fe2000000005b */
[C---:B-1----:R-:W-:Y:S02]  /*4440*/  FMUL.FTZ R112, R67.reuse, R112 ;  /* 0x0000007043707220 */ /* 0x042fe40000410000 */
[----:B------:R-:W-:Y:S01]  /*4450*/  FMUL.FTZ R109, R67, R109 ;  /* 0x0000006d436d7220 */ /* 0x000fe20000410000 */
[----:B------:R-:W-:Y:S01]  /*4460*/  PRMT R92, RZ, 0x5410, R92 ;  /* 0x00005410ff5c7816 */ /* 0x000fe2000000005c */
[----:B------:R-:W-:Y:S01]  /*4470*/  FMUL.FTZ R67, R113, R111 ;  /* 0x0000006f71437220 */ /* 0x000fe20000410000 */
[----:B------:R1:W5:Y:S01]  /*4480*/  @!P0 LDG.E.128 R60, [R64.64] ;  /* 0x0000001e403c8981 */ /* 0x000362000c1e1d00 */
[----:B------:R-:W-:-:S02]  /*4490*/  FMUL.FTZ R189, R30, R91 ;  /* 0x0000005b1ebd7220 */ /* 0x000fc40000410000 */
[----:B-1----:R-:W-:-:S04]  /*44a0*/  FMUL.FTZ R64, R113, R136 ;  /* 0x0000008871407220 */ /* 0x002fc80000410000 */
[----:B------:R-:W-:Y:S01]  /*44b0*/  FFMA.FTZ R111, R114, R111, R64 ;  /* 0x0000006f726f7223 */ /* 0x000fe20000010040 */
[----:B------:R-:W-:Y:S01]  /*44c0*/  PRMT R64, RZ, 0x5410, R80 ;  /* 0x00005410ff407816 */ /* 0x000fe20000000050 */
[----:B------:R-:W-:Y:S02]  /*44d0*/  FMUL.FTZ R190, R30, R92 ;  /* 0x0000005c1ebe7220 */ /* 0x000fe40000410000 */
[----:B------:R-:W-:Y:S02]  /*44e0*/  FFMA.FTZ R136, R114, R136, -R67 ;  /* 0x0000008872887223 */ /* 0x000fe40000010843 */
[C---:B------:R-:W-:Y:S02]  /*44f0*/  FMUL.FTZ R189, R64.reuse, R189 ;  /* 0x000000bd40bd7220 */ /* 0x040fe40000410000 */
[----:B------:R-:W-:Y:S02]  /*4500*/  FMUL.FTZ R190, R64, R190 ;  /* 0x000000be40be7220 */ /* 0x000fe40000410000 */
[----:B------:R-:W-:-:S02]  /*4510*/  FADD.FTZ R136, R189, R136 ;  /* 0x00000088bd887221 */ /* 0x000fc40000010000 */
[----:B------:R-:W-:Y:S02]  /*4520*/  FMUL.FTZ R71, R27, R66 ;  /* 0x000000421b477220 */ /* 0x000fe40000410000 */
[C---:B0-----:R-:W-:Y:S02]  /*4530*/  FMUL.FTZ R108, R70.reuse, R108 ;  /* 0x0000006c466c7220 */ /* 0x041fe40000410000 */
[----:B------:R-:W-:Y:S02]  /*4540*/  FMUL.FTZ R107, R70, R107 ;  /* 0x0000006b466b7220 */ /* 0x000fe40000410000 */
[----:B------:R-:W-:Y:S02]  /*4550*/  FMUL.FTZ R64, R25, R66 ;  /* 0x0000004219407220 */ /* 0x000fe40000410000 */
[----:B------:R-:W-:Y:S01]  /*4560*/  FADD.FTZ R111, R190, R111 ;  /* 0x0000006fbe6f7221 */ /* 0x000fe20000010000 */
[----:B----4-:R-:W-:Y:S01]  /*4570*/  PRMT R93, RZ, 0x5410, R93 ;  /* 0x00005410ff5d7816 */ /* 0x010fe2000000005d */
[----:B------:R-:W-:-:S02]  /*4580*/  FMUL.FTZ R70, R109, R136 ;  /* 0x000000886d467220 */ /* 0x000fc40000410000 */
[-C--:B------:R-:W-:Y:S01]  /*4590*/  FMUL.FTZ R67, R109, R111.reuse ;  /* 0x0000006f6d437220 */ /* 0x080fe20000410000 */
[----:B------:R-:W0:Y:S01]  /*45a0*/  MUFU.EX2 R71, R71 ;  /* 0x0000004700477308 */ /* 0x000e220000000800 */
[----:B------:R-:W-:Y:S01]  /*45b0*/  FFMA.FTZ R111, R112, R111, R70 ;  /* 0x0000006f706f7223 */ /* 0x000fe20000010046 */
[----:B------:R-:W-:Y:S01]  /*45c0*/  PRMT R94, RZ, 0x5410, R94 ;  /* 0x00005410ff5e7816 */ /* 0x000fe2000000005e */
[----:B------:R-:W-:Y:S01]  /*45d0*/  FMUL.FTZ R191, R29, R93 ;  /* 0x0000005d1dbf7220 */ /* 0x000fe20000410000 */
[----:B------:R-:W-:Y:S01]  /*45e0*/  PRMT R70, RZ, 0x5410, R79 ;  /* 0x00005410ff467816 */ /* 0x000fe2000000004f */
[----:B------:R-:W-:-:S03]  /*45f0*/  FMUL.FTZ R110, R26, R66 ;  /* 0x000000421a6e7220 */ /* 0x000fc60000410000 */
[----:B------:R-:W1:Y:S01]  /*4600*/  MUFU.EX2 R64, R64 ;  /* 0x0000004000407308 */ /* 0x000e620000000800 */
[----:B------:R-:W-:Y:S02]  /*4610*/  FMUL.FTZ R65, R24, R66 ;  /* 0x0000004218417220 */ /* 0x000fe40000410000 */
[----:B------:R-:W-:Y:S02]  /*4620*/  FFMA.FTZ R136, R112, R136, -R67 ;  /* 0x0000008870887223 */ /* 0x000fe40000010843 */
[----:B------:R-:W-:Y:S02]  /*4630*/  FMUL.FTZ R192, R29, R94 ;  /* 0x0000005e1dc07220 */ /* 0x000fe40000410000 */
[C---:B------:R-:W-:Y:S01]  /*4640*/  FMUL.FTZ R191, R70.reuse, R191 ;  /* 0x000000bf46bf7220 */ /* 0x040fe20000410000 */
[----:B------:R-:W4:Y:S01]  /*4650*/  MUFU.EX2 R110, R110 ;  /* 0x0000006e006e7308 */ /* 0x000f220000000800 */
[----:B------:R-:W-:Y:S02]  /*4660*/  FMUL.FTZ R192, R70, R192 ;  /* 0x000000c046c07220 */ /* 0x000fe40000410000 */
[----:B------:R-:W-:-:S02]  /*4670*/  FADD.FTZ R136, R191, R136 ;  /* 0x00000088bf887221 */ /* 0x000fc40000010000 */
[----:B------:R-:W-:-:S03]  /*4680*/  FMUL.FTZ R67, R23, R66 ;  /* 0x0000004217437220 */ /* 0x000fc60000410000 */
[----:B------:R-:W2:Y:S01]  /*4690*/  MUFU.EX2 R65, R65 ;  /* 0x0000004100417308 */ /* 0x000ea20000000800 */
[----:B------:R-:W-:Y:S01]  /*46a0*/  FADD.FTZ R111, R192, R111 ;  /* 0x0000006fc06f7221 */ /* 0x000fe20000010000 */
[----:B------:R-:W-:Y:S01]  /*46b0*/  PRMT R96, RZ, 0x5410, R96 ;  /* 0x00005410ff607816 */ /* 0x000fe20000000060 */
[----:B------:R-:W-:Y:S01]  /*46c0*/  FMUL.FTZ R135, R107, R136 ;  /* 0x000000886b877220 */ /* 0x000fe20000410000 */
[----:B------:R-:W-:Y:S01]  /*46d0*/  PRMT R95, RZ, 0x5410, R95 ;  /* 0x00005410ff5f7816 */ /* 0x000fe2000000005f */
[C---:B0-----:R-:W-:Y:S02]  /*46e0*/  FMUL.FTZ R106, R71.reuse, R106 ;  /* 0x0000006a476a7220 */ /* 0x041fe40000410000 */
[----:B------:R-:W-:Y:S01]  /*46f0*/  FMUL.FTZ R105, R71, R105 ;  /* 0x0000006947697220 */ /* 0x000fe20000410000 */
[----:B------:R-:W0:Y:S01]  /*4700*/  MUFU.EX2 R67, R67 ;  /* 0x0000004300437308 */ /* 0x000e220000000800 */
[C---:B-1----:R-:W-:Y:S02]  /*4710*/  FMUL.FTZ R117, R64.reuse, R117 ;  /* 0x0000007540757220 */ /* 0x042fe40000410000 */
[----:B------:R-:W-:-:S02]  /*4720*/  FMUL.FTZ R118, R64, R118 ;  /* 0x0000007640767220 */ /* 0x000fc40000410000 */
[-C--:B------:R-:W-:Y:S02]  /*4730*/  FMUL.FTZ R71, R107, R111.reuse ;  /* 0x0000006f6b477220 */ /* 0x080fe40000410000 */
[----:B------:R-:W-:Y:S02]  /*4740*/  FMUL.FTZ R64, R21, R66 ;  /* 0x0000004215407220 */ /* 0x000fe40000410000 */
[----:B------:R-:W-:Y:S01]  /*4750*/  FFMA.FTZ R135, R108, R111, R135 ;  /* 0x0000006f6c877223 */ /* 0x000fe20000010087 */
[----:B------:R-:W-:Y:S01]  /*4760*/  PRMT R111, RZ, 0x5410, R78 ;  /* 0x00005410ff6f7816 */ /* 0x000fe2000000004e */
[C---:B------:R-:W-:Y:S02]  /*4770*/  FMUL.FTZ R194, R28.reuse, R96 ;  /* 0x000000601cc27220 */ /* 0x040fe40000410000 */
[----:B------:R-:W-:Y:S01]  /*4780*/  FMUL.FTZ R193, R28, R95 ;  /* 0x0000005f1cc17220 */ /* 0x000fe20000410000 */
[----:B------:R-:W1:Y:S01]  /*4790*/  MUFU.EX2 R64, R64 ;  /* 0x0000004000407308 */ /* 0x000e620000000800 */
[----:B------:R-:W-:-:S02]  /*47a0*/  FMUL.FTZ R194, R111, R194 ;  /* 0x000000c26fc27220 */ /* 0x000fc40000410000 */
[C---:B----4-:R-:W-:Y:S02]  /*47b0*/  FMUL.FTZ R104, R110.reuse, R104 ;  /* 0x000000686e687220 */ /* 0x050fe40000410000 */
[----:B------:R-:W-:Y:S02]  /*47c0*/  FMUL.FTZ R103, R110, R103 ;  /* 0x000000676e677220 */ /* 0x000fe40000410000 */
[----:B------:R-:W-:Y:S02]  /*47d0*/  FMUL.FTZ R70, R22, R66 ;  /* 0x0000004216467220 */ /* 0x000fe40000410000 */
[C---:B--2---:R-:W-:Y:S02]  /*47e0*/  FMUL.FTZ R119, R65.reuse, R119 ;  /* 0x0000007741777220 */ /* 0x044fe40000410000 */
[----:B------:R-:W-:Y:S02]  /*47f0*/  FMUL.FTZ R122, R65, R122 ;  /* 0x0000007a417a7220 */ /* 0x000fe40000410000 */
[----:B------:R-:W-:-:S02]  /*4800*/  FFMA.FTZ R110, R108, R136, -R71 ;  /* 0x000000886c6e7223 */ /* 0x000fc40000010847 */
[----:B------:R-:W-:Y:S02]  /*4810*/  FMUL.FTZ R65, R17, UR42 ;  /* 0x0000002a11417c20 */ /* 0x000fe40008410000 */
[----:B------:R-:W-:Y:S02]  /*4820*/  FMUL.FTZ R193, R111, R193 ;  /* 0x000000c16fc17220 */ /* 0x000fe40000410000 */
[----:B------:R-:W-:Y:S01]  /*4830*/  FADD.FTZ R135, R194, R135 ;  /* 0x00000087c2877221 */ /* 0x000fe20000010000 */
[----:B------:R-:W2:Y:S01]  /*4840*/  MUFU.EX2 R70, R70 ;  /* 0x0000004600467308 */ /* 0x000ea20000000800 */
        /* <DEDUP_REMOVED lines=11> */
[----:B-1----:R-:W-:-:S02]  /*4900*/  FMUL.FTZ R127, R64, R127 ;  /* 0x0000007f407f7220 */ /* 0x002fc40000410000 */
[----:B------:R-:W-:Y:S02]  /*4910*/  FMUL.FTZ R128, R64, R128 ;  /* 0x0000008040807220 */ /* 0x000fe40000410000 */
[----:B------:R-:W-:Y:S02]  /*4920*/  FMUL.FTZ R64, R20, R66 ;  /* 0x0000004214407220 */ /* 0x000fe40000410000 */
[----:B------:R-:W-:Y:S02]  /*4930*/  FMUL.FTZ R196, R27, R98 ;  /* 0x000000621bc47220 */ /* 0x000fe40000410000 */
[C---:B------:R-:W-:Y:S01]  /*4940*/  FMUL.FTZ R195, R65.reuse, R195 ;  /* 0x000000c341c37220 */ /* 0x040fe20000410000 */
[----:B------:R-:W-:Y:S01]  /*4950*/  PRMT R99, RZ, 0x5410, R99 ;  /* 0x00005410ff637816 */ /* 0x000fe20000000063 */
[----:B------:R-:W-:Y:S01]  /*4960*/  FFMA.FTZ R135, R106, R135, R67 ;  /* 0x000000876a877223 */ /* 0x000fe20000010043 */
[----:B------:R-:W0:Y:S01]  /*4970*/  MUFU.EX2 R64, R64 ;  /* 0x0000004000407308 */ /* 0x000e220000000800 */
[----:B------:R-:W-:-:S02]  /*4980*/  FMUL.FTZ R196, R65, R196 ;  /* 0x000000c441c47220 */ /* 0x000fc40000410000 */
[----:B------:R-:W-:Y:S02]  /*4990*/  FADD.FTZ R110, R195, R110 ;  /* 0x0000006ec36e7221 */ /* 0x000fe40000010000 */
[C---:B--2---:R-:W-:Y:S02]  /*49a0*/  FMUL.FTZ R125, R70.reuse, R125 ;  /* 0x0000007d467d7220 */ /* 0x044fe40000410000 */
[----:B------:R-:W-:Y:S01]  /*49b0*/  FMUL.FTZ R126, R70, R126 ;  /* 0x0000007e467e7220 */ /* 0x000fe20000410000 */
[----:B------:R-:W-:Y:S01]  /*49c0*/  MUFU.SIN R136, R71 ;  /* 0x0000004700887308 */ /* 0x000fe20000000400 */
[----:B------:R-:W-:Y:S01]  /*49d0*/  PRMT R111, RZ, 0x5410, R76 ;  /* 0x00005410ff6f7816 */ /* 0x000fe2000000004c */
[----:B------:R-:W-:Y:S01]  /*49e0*/  FADD.FTZ R135, R196, R135 ;  /* 0x00000087c4877221 */ /* 0x000fe20000010000 */
[----:B------:R-:W-:Y:S01]  /*49f0*/  PRMT R100, RZ, 0x5410, R100 ;  /* 0x00005410ff647816 */ /* 0x000fe20000000064 */
[----:B------:R-:W-:-:S04]  /*4a00*/  FMUL.FTZ R197, R26, R99 ;  /* 0x000000631ac57220 */ /* 0x000fc80000410000 */
[----:B------:R1:W-:Y:S01]  /*4a10*/  MUFU.COS R70, R71 ;  /* 0x0000004700467308 */ /* 0x0003e20000000000 */
[----:B------:R-:W-:Y:S02]  /*4a20*/  FMUL.FTZ R65, R19, R66 ;  /* 0x0000004213417220 */ /* 0x000fe40000410000 */
[----:B------:R-:W-:Y:S02]  /*4a30*/  FMUL.FTZ R198, R26, R100 ;  /* 0x000000641ac67220 */ /* 0x000fe40000410000 */
[----:B-1----:R-:W-:Y:S02]  /*4a40*/  FMUL.FTZ R71, R103, R110 ;  /* 0x0000006e67477220 */ /* 0x002fe40000410000 */
[----:B------:R-:W-:Y:S02]  /*4a50*/  FMUL.FTZ R197, R111, R197 ;  /* 0x000000c56fc57220 */ /* 0x000fe40000410000 */
[CC--:B------:R-:W-:Y:S02]  /*4a60*/  FFMA.FTZ R154, R104.reuse, R135.reuse, R71 ;  /* 0x00000087689a7223 */ /* 0x0c0fe40000010047 */
[----:B------:R-:W-:Y:S01]  /*4a70*/  FMUL.FTZ R135, R103, R135 ;  /* 0x0000008767877220 */ /* 0x000fe20000410000 */
[----:B------:R-:W1:Y:S01]  /*4a80*/  MUFU.EX2 R65, R65 ;  /* 0x0000004100417308 */ /* 0x000e620000000800 */
[----:B------:R-:W-:Y:S01]  /*4a90*/  FMUL.FTZ R198, R111, R198 ;  /* 0x000000c66fc67220 */ /* 0x000fe20000410000 */
[----:B------:R-:W-:Y:S01]  /*4aa0*/  PRMT R101, RZ, 0x5410, R101 ;  /* 0x00005410ff657816 */ /* 0x000fe20000000065 */
[----:B------:R-:W-:-:S02]  /*4ab0*/  FFMA.FTZ R135, R104, R110, -R135 ;  /* 0x0000006e68877223 */ /* 0x000fc40000010887 */
[----:B------:R-:W-:Y:S01]  /*4ac0*/  FADD.FTZ R154, R197, R154 ;  /* 0x0000009ac59a7221 */ /* 0x000fe20000010000 */
[----:B---3--:R-:W-:Y:S01]  /*4ad0*/  PRMT R102, RZ, 0x5410, R102 ;  /* 0x00005410ff667816 */ /* 0x008fe20000000066 */
[----:B0-----:R-:W-:Y:S02]  /*4ae0*/  FMUL.FTZ R129, R64, R129 ;  /* 0x0000008140817220 */ /* 0x001fe40000410000 */
[----:B------:R-:W-:Y:S02]  /*4af0*/  FADD.FTZ R135, R198, R135 ;  /* 0x00000087c6877221 */ /* 0x000fe40000010000 */
[----:B------:R-:W-:Y:S02]  /*4b00*/  FMUL.FTZ R110, R118, R154 ;  /* 0x0000009a766e7220 */ /* 0x000fe40000410000 */
[----:B------:R-:W-:Y:S01]  /*4b10*/  FMUL.FTZ R130, R64, R130 ;  /* 0x0000008240827220 */ /* 0x000fe20000410000 */
[----:B------:R-:W-:Y:S01]  /*4b20*/  PRMT R64, RZ, 0x5410, R75 ;  /* 0x00005410ff407816 */ /* 0x000fe2000000004b */
[----:B------:R-:W-:-:S02]  /*4b30*/  FMUL.FTZ R200, R25, R101 ;  /* 0x0000006519c87220 */ /* 0x000fc40000410000 */
[----:B------:R-:W-:Y:S02]  /*4b40*/  FMUL.FTZ R67, R18, R66 ;  /* 0x0000004212437220 */ /* 0x000fe40000410000 */
[-C--:B------:R-:W-:Y:S02]  /*4b50*/  FFMA.FTZ R111, R117, R135.reuse, -R110 ;  /* 0x00000087756f7223 */ /* 0x080fe4000001086e */
[----:B------:R-:W-:Y:S02]  /*4b60*/  FMUL.FTZ R135, R118, R135 ;  /* 0x0000008776877220 */ /* 0x000fe40000410000 */
[----:B------:R-:W-:Y:S02]  /*4b70*/  FMUL.FTZ R199, R25, R102 ;  /* 0x0000006619c77220 */ /* 0x000fe40000410000 */
[----:B------:R-:W-:Y:S01]  /*4b80*/  FMUL.FTZ R200, R64, R200 ;  /* 0x000000c840c87220 */ /* 0x000fe20000410000 */
[----:B------:R-:W-:Y:S01]  /*4b90*/  MUFU.SIN R134, R133 ;  /* 0x0000008500867308 */ /* 0x000fe20000000400 */
[----:B------:R-:W-:-:S02]  /*4ba0*/  FMUL.FTZ R66, R17, R66 ;  /* 0x0000004211427220 */ /* 0x000fc40000410000 */
[----:B------:R-:W-:Y:S02]  /*4bb0*/  FFMA.FTZ R154, R117, R154, R135 ;  /* 0x0000009a759a7223 */ /* 0x000fe40000010087 */
[----:B------:R-:W-:Y:S02]  /*4bc0*/  FMUL.FTZ R199, R64, R199 ;  /* 0x000000c740c77220 */ /* 0x000fe40000410000 */
[----:B------:R-:W-:Y:S01]  /*4bd0*/  FADD.FTZ R111, R200, R111 ;  /* 0x0000006fc86f7221 */ /* 0x000fe20000010000 */
[----:B------:R-:W-:Y:S01]  /*4be0*/  MUFU.COS R133, R133 ;  /* 0x0000008500857308 */ /* 0x000fe20000000000 */
[C---:B-1----:R-:W-:Y:S01]  /*4bf0*/  FMUL.FTZ R131, R65.reuse, R131 ;  /* 0x0000008341837220 */ /* 0x042fe20000410000 */
[----:B------:R-:W-:Y:S01]  /*4c00*/  PRMT R138, RZ, 0x5410, R138 ;  /* 0x00005410ff8a7816 */ /* 0x000fe2000000008a */
[----:B------:R-:W-:Y:S02]  /*4c10*/  FMUL.FTZ R132, R65, R132 ;  /* 0x0000008441847220 */ /* 0x000fe40000410000 */
[----:B------:R-:W-:-:S03]  /*4c20*/  FADD.FTZ R154, R199, R154 ;  /* 0x0000009ac79a7221 */ /* 0x000fc60000010000 */
[----:B------:R-:W0:Y:S01]  /*4c30*/  MUFU.EX2 R67, R67 ;  /* 0x0000004300437308 */ /* 0x000e220000000800 */
[C---:B------:R-:W-:Y:S01]  /*4c40*/  FMUL.FTZ R65, R122.reuse, R111 ;  /* 0x0000006f7a417220 */ /* 0x040fe20000410000 */
[----:B------:R-:W-:Y:S01]  /*4c50*/  PRMT R137, RZ, 0x5410, R137 ;  /* 0x00005410ff897816 */ /* 0x000fe20000000089 */
[----:B------:R-:W-:-:S05]  /*4c60*/  FMUL.FTZ R64, R122, R154 ;  /* 0x0000009a7a407220 */ /* 0x000fca0000410000 */
[----:B------:R1:W2:Y:S01]  /*4c70*/  MUFU.EX2 R71, R66 ;  /* 0x0000004200477308 */ /* 0x0002a20000000800 */
[----:B------:R-:W-:Y:S02]  /*4c80*/  FFMA.FTZ R154, R119, R154, R65 ;  /* 0x0000009a779a7223 */ /* 0x000fe40000010041 */
[C---:B------:R-:W-:Y:S02]  /*4c90*/  FMUL.FTZ R201, R24.reuse, R138 ;  /* 0x0000008a18c97220 */ /* 0x040fe40000410000 */
[----:B------:R-:W-:Y:S01]  /*4ca0*/  FMUL.FTZ R65, R121, R115 ;  /* 0x0000007379417220 */ /* 0x000fe20000410000 */
[----:B-1----:R-:W-:Y:S01]  /*4cb0*/  PRMT R66, RZ, 0x5410, R74 ;  /* 0x00005410ff427816 */ /* 0x002fe2000000004a */
[----:B------:R-:W-:Y:S02]  /*4cc0*/  FFMA.FTZ R111, R119, R111, -R64 ;  /* 0x0000006f776f7223 */ /* 0x000fe40000010840 */
[----:B------:R-:W-:Y:S02]  /*4cd0*/  FMUL.FTZ R202, R24, R137 ;  /* 0x0000008918ca7220 */ /* 0x000fe40000410000 */
[----:B------:R-:W-:-:S02]  /*4ce0*/  FMUL.FTZ R64, R120, R115 ;  /* 0x0000007378407220 */ /* 0x000fc40000410000 */
[----:B------:R-:W-:Y:S02]  /*4cf0*/  FMUL.FTZ R201, R66, R201 ;  /* 0x000000c942c97220 */ /* 0x000fe40000410000 */
[----:B------:R-:W-:Y:S02]  /*4d00*/  FFMA.FTZ R65, R120, R116, -R65 ;  /* 0x0000007478417223 */ /* 0x000fe40000010841 */
[----:B------:R-:W-:Y:S02]  /*4d10*/  FMUL.FTZ R202, R66, R202 ;  /* 0x000000ca42ca7220 */ /* 0x000fe40000410000 */
[C---:B0-----:R-:W-:Y:S02]  /*4d20*/  FMUL.FTZ R133, R67.reuse, R133 ;  /* 0x0000008543857220 */ /* 0x041fe40000410000 */
[----:B------:R-:W-:Y:S02]  /*4d30*/  FMUL.FTZ R134, R67, R134 ;  /* 0x0000008643867220 */ /* 0x000fe40000410000 */
[----:B------:R-:W-:-:S02]  /*4d40*/  FFMA.FTZ R64, R121, R116, R64 ;  /* 0x0000007479407223 */ /* 0x000fc40000010040 */
[----:B------:R-:W-:Y:S02]  /*4d50*/  FADD.FTZ R154, R201, R154 ;  /* 0x0000009ac99a7221 */ /* 0x000fe40000010000 */
[----:B------:R-:W-:Y:S02]  /*4d60*/  FMUL.FTZ R67, R113, R65 ;  /* 0x0000004171437220 */ /* 0x000fe40000410000 */
[----:B--2---:R-:W-:Y:S02]  /*4d70*/  FMUL.FTZ R135, R71, R70 ;  /* 0x0000004647877220 */ /* 0x004fe40000410000 */
[----:B------:R-:W-:Y:S01]  /*4d80*/  FADD.FTZ R111, R202, R111 ;  /* 0x0000006fca6f7221 */ /* 0x000fe20000010000 */
[----:B------:R-:W-:Y:S01]  /*4d90*/  PRMT R140, RZ, 0x5410, R140 ;  /* 0x00005410ff8c7816 */ /* 0x000fe2000000008c */
[----:B------:R-:W-:Y:S02]  /*4da0*/  FMUL.FTZ R66, R113, R64 ;  /* 0x0000004071427220 */ /* 0x000fe40000410000 */
[----:B------:R-:W-:-:S02]  /*4db0*/  FMUL.FTZ R70, R124, R154 ;  /* 0x0000009a7c467220 */ /* 0x000fc40000410000 */
[----:B------:R-:W-:Y:S02]  /*4dc0*/  FFMA.FTZ R67, R114, R64, R67 ;  /* 0x0000004072437223 */ /* 0x000fe40000010043 */
[----:B------:R-:W-:Y:S01]  /*4dd0*/  FMUL.FTZ R136, R71, R136 ;  /* 0x0000008847887220 */ /* 0x000fe20000410000 */
[----:B------:R-:W-:Y:S01]  /*4de0*/  PRMT R139, RZ, 0x5410, R139 ;  /* 0x00005410ff8b7816 */ /* 0x000fe2000000008b */
[----:B------:R-:W-:Y:S02]  /*4df0*/  FMUL.FTZ R71, R124, R111 ;  /* 0x0000006f7c477220 */ /* 0x000fe40000410000 */
[----:B------:R-:W-:Y:S02]  /*4e00*/  FFMA.FTZ R66, R114, R65, -R66 ;  /* 0x0000004172427223 */ /* 0x000fe40000010842 */
[----:B------:R-:W-:Y:S01]  /*4e10*/  FFMA.FTZ R111, R123, R111, -R70 ;  /* 0x0000006f7b6f7223 */ /* 0x000fe20000010846 */
[----:B------:R-:W-:Y:S01]  /*4e20*/  PRMT R70, RZ, 0x5410, R73 ;  /* 0x00005410ff467816 */ /* 0x000fe20000000049 */
[----:B------:R-:W-:-:S02]  /*4e30*/  FMUL.FTZ R65, R109, R67 ;  /* 0x000000436d417220 */ /* 0x000fc40000410000 */
[----:B------:R-:W-:Y:S02]  /*4e40*/  FMUL.FTZ R203, R23, R140 ;  /* 0x0000008c17cb7220 */ /* 0x000fe40000410000 */
[-C--:B------:R-:W-:Y:S02]  /*4e50*/  FMUL.FTZ R64, R109, R66.reuse ;  /* 0x000000426d407220 */ /* 0x080fe40000410000 */
[----:B------:R-:W-:Y:S02]  /*4e60*/  FMUL.FTZ R204, R23, R139 ;  /* 0x0000008b17cc7220 */ /* 0x000fe40000410000 */
[----:B------:R-:W-:Y:S02]  /*4e70*/  FFMA.FTZ R65, R112, R66, -R65 ;  /* 0x0000004270417223 */ /* 0x000fe40000010841 */
[----:B------:R-:W-:Y:S02]  /*4e80*/  FFMA.FTZ R154, R123, R154, R71 ;  /* 0x0000009a7b9a7223 */ /* 0x000fe40000010047 */
[----:B------:R-:W-:-:S02]  /*4e90*/  FMUL.FTZ R203, R70, R203 ;  /* 0x000000cb46cb7220 */ /* 0x000fc40000410000 */
[----:B------:R-:W-:Y:S02]  /*4ea0*/  FFMA.FTZ R64, R112, R67, R64 ;  /* 0x0000004370407223 */ /* 0x000fe40000010040 */
[----:B------:R-:W-:Y:S02]  /*4eb0*/  FMUL.FTZ R204, R70, R204 ;  /* 0x000000cc46cc7220 */ /* 0x000fe40000410000 */
[----:B------:R-:W-:Y:S02]  /*4ec0*/  FMUL.FTZ R67, R107, R65 ;  /* 0x000000416b437220 */ /* 0x000fe40000410000 */
[----:B------:R-:W-:Y:S02]  /*4ed0*/  FADD.FTZ R154, R203, R154 ;  /* 0x0000009acb9a7221 */ /* 0x000fe40000010000 */
[----:B------:R-:W-:Y:S02]  /*4ee0*/  FMUL.FTZ R66, R107, R64 ;  /* 0x000000406b427220 */ /* 0x000fe40000410000 */
[----:B------:R-:W-:-:S02]  /*4ef0*/  FADD.FTZ R111, R204, R111 ;  /* 0x0000006fcc6f7221 */ /* 0x000fc40000010000 */
[----:B------:R-:W-:Y:S01]  /*4f00*/  FFMA.FTZ R67, R108, R64, R67 ;  /* 0x000000406c437223 */ /* 0x000fe20000010043 */
[----:B------:R-:W-:Y:S01]  /*4f10*/  PRMT R142, RZ, 0x5410, R142 ;  /* 0x00005410ff8e7816 */ /* 0x000fe2000000008e */
[----:B------:R-:W-:Y:S02]  /*4f20*/  FMUL.FTZ R70, R126, R154 ;  /* 0x0000009a7e467220 */ /* 0x000fe40000410000 */
[----:B------:R-:W-:Y:S01]  /*4f30*/  FFMA.FTZ R66, R108, R65, -R66 ;  /* 0x000000416c427223 */ /* 0x000fe20000010842 */
[----:B------:R-:W-:Y:S01]  /*4f40*/  PRMT R141, RZ, 0x5410, R141 ;  /* 0x00005410ff8d7816 */ /* 0x000fe2000000008d */
[----:B------:R-:W-:Y:S02]  /*4f50*/  FMUL.FTZ R71, R126, R111 ;  /* 0x0000006f7e477220 */ /* 0x000fe40000410000 */
[----:B------:R-:W-:Y:S02]  /*4f60*/  FMUL.FTZ R65, R105, R67 ;  /* 0x0000004369417220 */ /* 0x000fe40000410000 */
[----:B------:R-:W-:Y:S01]  /*4f70*/  FFMA.FTZ R111, R125, R111, -R70 ;  /* 0x0000006f7d6f7223 */ /* 0x000fe20000010846 */
[----:B------:R-:W-:Y:S01]  /*4f80*/  PRMT R70, RZ, 0x5410, R72 ;  /* 0x00005410ff467816 */ /* 0x000fe20000000048 */
[----:B------:R-:W-:-:S02]  /*4f90*/  FMUL.FTZ R205, R22, R142 ;  /* 0x0000008e16cd7220 */ /* 0x000fc40000410000 */
[-C--:B------:R-:W-:Y:S02]  /*4fa0*/  FMUL.FTZ R64, R105, R66.reuse ;  /* 0x0000004269407220 */ /* 0x080fe40000410000 */
[----:B------:R-:W-:Y:S02]  /*4fb0*/  FFMA.FTZ R65, R106, R66, -R65 ;  /* 0x000000426a417223 */ /* 0x000fe40000010841 */
[----:B------:R-:W-:Y:S02]  /*4fc0*/  FMUL.FTZ R206, R22, R141 ;  /* 0x0000008d16ce7220 */ /* 0x000fe40000410000 */
[----:B------:R-:W-:Y:S02]  /*4fd0*/  FFMA.FTZ R154, R125, R154, R71 ;  /* 0x0000009a7d9a7223 */ /* 0x000fe40000010047 */
[----:B------:R-:W-:Y:S02]  /*4fe0*/  FMUL.FTZ R205, R70, R205 ;  /* 0x000000cd46cd7220 */ /* 0x000fe40000410000 */
[----:B------:R-:W-:-:S02]  /*4ff0*/  FFMA.FTZ R64, R106, R67, R64 ;  /* 0x000000436a407223 */ /* 0x000fc40000010040 */
[----:B------:R-:W-:Y:S02]  /*5000*/  FMUL.FTZ R67, R103, R65 ;  /* 0x0000004167437220 */ /* 0x000fe40000410000 */
[----:B------:R-:W-:Y:S02]  /*5010*/  FMUL.FTZ R206, R70, R206 ;  /* 0x000000ce46ce7220 */ /* 0x000fe40000410000 */
[----:B------:R-:W-:Y:S01]  /*5020*/  FADD.FTZ R154, R205, R154 ;  /* 0x0000009acd9a7221 */ /* 0x000fe20000010000 */
[----:B------:R-:W-:Y:S01]  /*5030*/  PRMT R143, RZ, 0x5410, R143 ;  /* 0x00005410ff8f7816 */ /* 0x000fe2000000008f */
[-C--:B------:R-:W-:Y:S02]  /*5040*/  FMUL.FTZ R66, R103, R64.reuse ;  /* 0x0000004067427220 */ /* 0x080fe40000410000 */
[----:B------:R-:W-:Y:S02]  /*5050*/  FFMA.FTZ R67, R104, R64, R67 ;  /* 0x0000004068437223 */ /* 0x000fe40000010043 */
[----:B------:R-:W-:Y:S01]  /*5060*/  FADD.FTZ R111, R206, R111 ;  /* 0x0000006fce6f7221 */ /* 0x000fe20000010000 */
[----:B------:R-:W-:Y:S01]  /*5070*/  PRMT R144, RZ, 0x5410, R144 ;  /* 0x00005410ff907816 */ /* 0x000fe20000000090 */
[----:B------:R-:W-:-:S02]  /*5080*/  FMUL.FTZ R70, R128, R154 ;  /* 0x0000009a80467220 */ /* 0x000fc40000410000 */
[----:B------:R-:W-:Y:S01]  /*5090*/  FFMA.FTZ R66, R104, R65, -R66 ;  /* 0x0000004168427223 */ /* 0x000fe20000010842 */
[----:B------:R-:W-:Y:S01]  /*50a0*/  PRMT R65, RZ, 0x5410, R59 ;  /* 0x00005410ff417816 */ /* 0x000fe2000000003b */
[----:B------:R-:W-:Y:S02]  /*50b0*/  FMUL.FTZ R64, R118, R67 ;  /* 0x0000004376407220 */ /* 0x000fe40000410000 */
[----:B------:R-:W-:Y:S02]  /*50c0*/  FMUL.FTZ R71, R128, R111 ;  /* 0x0000006f80477220 */ /* 0x000fe40000410000 */
[----:B------:R-:W-:Y:S02]  /*50d0*/  FMUL.FTZ R208, R21, R143 ;  /* 0x0000008f15d07220 */ /* 0x000fe40000410000 */
[----:B------:R-:W-:Y:S02]  /*50e0*/  FFMA.FTZ R111, R127, R111, -R70 ;  /* 0x0000006f7f6f7223 */ /* 0x000fe40000010846 */
[----:B------:R-:W-:-:S02]  /*50f0*/  FMUL.FTZ R70, R118, R66 ;  /* 0x0000004276467220 */ /* 0x000fc40000410000 */
[----:B------:R-:W-:Y:S02]  /*5100*/  FFMA.FTZ R64, R117, R66, -R64 ;  /* 0x0000004275407223 */ /* 0x000fe40000010840 */
[----:B------:R-:W-:Y:S02]  /*5110*/  FMUL.FTZ R207, R21, R144 ;  /* 0x0000009015cf7220 */ /* 0x000fe40000410000 */
[----:B------:R-:W-:Y:S01]  /*5120*/  FMUL.FTZ R208, R65, R208 ;  /* 0x000000d041d07220 */ /* 0x000fe20000410000 */
[----:B------:R-:W-:Y:S01]  /*5130*/  PRMT R146, RZ, 0x5410, R146 ;  /* 0x00005410ff927816 */ /* 0x000fe20000000092 */
[----:B------:R-:W-:Y:S02]  /*5140*/  FFMA.FTZ R70, R117, R67, R70 ;  /* 0x0000004375467223 */ /* 0x000fe40000010046 */
[----:B------:R-:W-:Y:S02]  /*5150*/  FMUL.FTZ R66, R122, R64 ;  /* 0x000000407a427220 */ /* 0x000fe40000410000 */
[----:B------:R-:W-:-:S02]  /*5160*/  FFMA.FTZ R154, R127, R154, R71 ;  /* 0x0000009a7f9a7223 */ /* 0x000fc40000010047 */
[----:B------:R-:W-:Y:S02]  /*5170*/  FMUL.FTZ R207, R65, R207 ;  /* 0x000000cf41cf7220 */ /* 0x000fe40000410000 */
[----:B------:R-:W-:Y:S01]  /*5180*/  FADD.FTZ R111, R208, R111 ;  /* 0x0000006fd06f7221 */ /* 0x000fe20000010000 */
[----:B------:R-:W-:Y:S01]  /*5190*/  PRMT R145, RZ, 0x5410, R145 ;  /* 0x00005410ff917816 */ /* 0x000fe20000000091 */
[-C--:B------:R-:W-:Y:S02]  /*51a0*/  FMUL.FTZ R65, R122, R70.reuse ;  /* 0x000000467a417220 */ /* 0x080fe40000410000 */
[----:B------:R-:W-:Y:S01]  /*51b0*/  FFMA.FTZ R66, R119, R70, R66 ;  /* 0x0000004677427223 */ /* 0x000fe20000010042 */
[----:B------:R-:W-:Y:S01]  /*51c0*/  PRMT R70, RZ, 0x5410, R58 ;  /* 0x00005410ff467816 */ /* 0x000fe2000000003a */
[----:B------:R-:W-:Y:S02]  /*51d0*/  FADD.FTZ R154, R207, R154 ;  /* 0x0000009acf9a7221 */ /* 0x000fe40000010000 */
[----:B------:R-:W-:-:S02]  /*51e0*/  FMUL.FTZ R67, R130, R111 ;  /* 0x0000006f82437220 */ /* 0x000fc40000410000 */
[----:B------:R-:W-:Y:S02]  /*51f0*/  FMUL.FTZ R209, R20, R146 ;  /* 0x0000009214d17220 */ /* 0x000fe40000410000 */
[-C--:B------:R-:W-:Y:S02]  /*5200*/  FMUL.FTZ R110, R130, R154.reuse ;  /* 0x0000009a826e7220 */ /* 0x080fe40000410000 */
[----:B------:R-:W-:Y:S02]  /*5210*/  FMUL.FTZ R210, R20, R145 ;  /* 0x0000009114d27220 */ /* 0x000fe40000410000 */
[C---:B------:R-:W-:Y:S02]  /*5220*/  FFMA.FTZ R154, R129.reuse, R154, R67 ;  /* 0x0000009a819a7223 */ /* 0x040fe40000010043 */
[----:B------:R-:W-:Y:S02]  /*5230*/  FMUL.FTZ R209, R70, R209 ;  /* 0x000000d146d17220 */ /* 0x000fe40000410000 */
[----:B------:R-:W-:-:S02]  /*5240*/  FFMA.FTZ R111, R129, R111, -R110 ;  /* 0x0000006f816f7223 */ /* 0x000fc4000001086e */
[----:B------:R-:W-:Y:S02]  /*5250*/  FMUL.FTZ R210, R70, R210 ;  /* 0x000000d246d27220 */ /* 0x000fe40000410000 */
[----:B------:R-:W-:Y:S02]  /*5260*/  FADD.FTZ R154, R209, R154 ;  /* 0x0000009ad19a7221 */ /* 0x000fe40000010000 */
[----:B------:R-:W-:Y:S01]  /*5270*/  FADD.FTZ R111, R210, R111 ;  /* 0x0000006fd26f7221 */ /* 0x000fe20000010000 */
[----:B------:R-:W-:Y:S01]  /*5280*/  PRMT R148, RZ, 0x5410, R148 ;  /* 0x00005410ff947816 */ /* 0x000fe20000000094 */
[C---:B------:R-:W-:Y:S01]  /*5290*/  FMUL.FTZ R70, R132.reuse, R154 ;  /* 0x0000009a84467220 */ /* 0x040fe20000410000 */
[----:B------:R-:W-:Y:S01]  /*52a0*/  PRMT R147, RZ, 0x5410, R147 ;  /* 0x00005410ff937816 */ /* 0x000fe20000000093 */
[-C--:B------:R-:W-:Y:S02]  /*52b0*/  FMUL.FTZ R71, R132, R111.reuse ;  /* 0x0000006f84477220 */ /* 0x080fe40000410000 */
[----:B------:R-:W-:Y:S01]  /*52c0*/  FFMA.FTZ R111, R131, R111, -R70 ;  /* 0x0000006f836f7223 */ /* 0x000fe20000010846 */
[----:B------:R-:W-:Y:S01]  /*52d0*/  PRMT R70, RZ, 0x5410, R57 ;  /* 0x00005410ff467816 */ /* 0x000fe20000000039 */
[----:B------:R-:W-:-:S02]  /*52e0*/  FMUL.FTZ R211, R19, R148 ;  /* 0x0000009413d37220 */ /* 0x000fc40000410000 */
[----:B------:R-:W-:Y:S02]  /*52f0*/  FMUL.FTZ R212, R19, R147 ;  /* 0x0000009313d47220 */ /* 0x000fe40000410000 */
[----:B------:R-:W-:Y:S02]  /*5300*/  FFMA.FTZ R154, R131, R154, R71 ;  /* 0x0000009a839a7223 */ /* 0x000fe40000010047 */
[C---:B------:R-:W-:Y:S02]  /*5310*/  FMUL.FTZ R211, R70.reuse, R211 ;  /* 0x000000d346d37220 */ /* 0x040fe40000410000 */
[----:B------:R-:W-:Y:S02]  /*5320*/  FMUL.FTZ R212, R70, R212 ;  /* 0x000000d446d47220 */ /* 0x000fe40000410000 */
[----:B------:R-:W-:Y:S02]  /*5330*/  FADD.FTZ R154, R211, R154 ;  /* 0x0000009ad39a7221 */ /* 0x000fe40000010000 */
[----:B------:R-:W-:Y:S01]  /*5340*/  FADD.FTZ R111, R212, R111 ;  /* 0x0000006fd46f7221 */ /* 0x000fe20000010000 */
[----:B------:R-:W-:Y:S01]  /*5350*/  PRMT R150, RZ, 0x5410, R150 ;  /* 0x00005410ff967816 */ /* 0x000fe20000000096 */
[----:B------:R-:W-:-:S02]  /*5360*/  FMUL.FTZ R70, R134, R154 ;  /* 0x0000009a86467220 */ /* 0x000fc40000410000 */
[----:B------:R-:W-:Y:S01]  /*5370*/  FFMA.FTZ R65, R119, R64, -R65 ;  /* 0x0000004077417223 */ /* 0x000fe20000010841 */
[----:B------:R-:W-:Y:S01]  /*5380*/  PRMT R149, RZ, 0x5410, R149 ;  /* 0x00005410ff957816 */ /* 0x000fe20000000095 */
[-C--:B------:R-:W-:Y:S02]  /*5390*/  FMUL.FTZ R71, R134, R111.reuse ;  /* 0x0000006f86477220 */ /* 0x080fe40000410000 */
[----:B------:R-:W-:Y:S01]  /*53a0*/  FFMA.FTZ R111, R133, R111, -R70 ;  /* 0x0000006f856f7223 */ /* 0x000fe20000010846 */
[----:B------:R-:W-:Y:S01]  /*53b0*/  PRMT R70, RZ, 0x5410, R56 ;  /* 0x00005410ff467816 */ /* 0x000fe20000000038 */
[C---:B------:R-:W-:Y:S02]  /*53c0*/  FMUL.FTZ R67, R124.reuse, R65 ;  /* 0x000000417c437220 */ /* 0x040fe40000410000 */
[----:B------:R-:W-:Y:S02]  /*53d0*/  FMUL.FTZ R64, R124, R66 ;  /* 0x000000427c407220 */ /* 0x000fe40000410000 */
[----:B------:R-:W-:Y:S01]  /*53e0*/  FMUL.FTZ R213, R18, R150 ;  /* 0x0000009612d57220 */ /* 0x000fe20000410000 */
[----:B------:R-:W-:Y:S01]  /*53f0*/  ISETP.NE.AND P0, PT, R86, 0x3f, PT ;  /* 0x0000003f5600780c */ /* 0x000fe20003f05270 */
[----:B------:R-:W-:-:S02]  /*5400*/  FMUL.FTZ R214, R18, R149 ;  /* 0x0000009512d67220 */ /* 0x000fc40000410000 */
[C---:B------:R-:W-:Y:S02]  /*5410*/  FFMA.FTZ R67, R123.reuse, R66, R67 ;  /* 0x000000427b437223 */ /* 0x040fe40000010043 */
[----:B------:R-:W-:Y:S02]  /*5420*/  FFMA.FTZ R64, R123, R65, -R64 ;  /* 0x000000417b407223 */ /* 0x000fe40000010840 */
[----:B------:R-:W-:Y:S02]  /*5430*/  FFMA.FTZ R154, R133, R154, R71 ;  /* 0x0000009a859a7223 */ /* 0x000fe40000010047 */
[C---:B------:R-:W-:Y:S01]  /*5440*/  FMUL.FTZ R213, R70.reuse, R213 ;  /* 0x000000d546d57220 */ /* 0x040fe20000410000 */
[----:B------:R-:W-:Y:S01]  /*5450*/  PRMT R151, RZ, 0x5410, R151 ;  /* 0x00005410ff977816 */ /* 0x000fe20000000097 */
[----:B------:R-:W-:Y:S01]  /*5460*/  FMUL.FTZ R214, R70, R214 ;  /* 0x000000d646d67220 */ /* 0x000fe20000410000 */
[----:B------:R-:W-:Y:S01]  /*5470*/  PRMT R152, RZ, 0x5410, R152 ;  /* 0x00005410ff987816 */ /* 0x000fe20000000098 */
[----:B------:R-:W-:-:S02]  /*5480*/  FMUL.FTZ R65, R126, R67 ;  /* 0x000000437e417220 */ /* 0x000fc40000410000 */
[-C--:B------:R-:W-:Y:S02]  /*5490*/  FMUL.FTZ R66, R126, R64.reuse ;  /* 0x000000407e427220 */ /* 0x080fe40000410000 */
[----:B------:R-:W-:Y:S01]  /*54a0*/  FADD.FTZ R154, R213, R154 ;  /* 0x0000009ad59a7221 */ /* 0x000fe20000010000 */
[----:B------:R-:W-:Y:S01]  /*54b0*/  PRMT R110, RZ, 0x5410, R55 ;  /* 0x00005410ff6e7816 */ /* 0x000fe20000000037 */
[----:B------:R-:W-:Y:S02]  /*54c0*/  FADD.FTZ R111, R214, R111 ;  /* 0x0000006fd66f7221 */ /* 0x000fe40000010000 */
[C---:B------:R-:W-:Y:S02]  /*54d0*/  FFMA.FTZ R65, R125.reuse, R64, -R65 ;  /* 0x000000407d417223 */ /* 0x040fe40000010841 */
[----:B------:R-:W-:Y:S02]  /*54e0*/  FFMA.FTZ R66, R125, R67, R66 ;  /* 0x000000437d427223 */ /* 0x000fe40000010042 */
[----:B------:R-:W-:-:S02]  /*54f0*/  FMUL.FTZ R70, R136, R154 ;  /* 0x0000009a88467220 */ /* 0x000fc40000410000 */
[C---:B------:R-:W-:Y:S02]  /*5500*/  FMUL.FTZ R215, R17.reuse, R151 ;  /* 0x0000009711d77220 */ /* 0x040fe40000410000 */
[----:B------:R-:W-:Y:S02]  /*5510*/  FMUL.FTZ R216, R17, R152 ;  /* 0x0000009811d87220 */ /* 0x000fe40000410000 */
[C---:B------:R-:W-:Y:S02]  /*5520*/  FMUL.FTZ R67, R128.reuse, R65 ;  /* 0x0000004180437220 */ /* 0x040fe40000410000 */
[----:B------:R-:W-:Y:S02]  /*5530*/  FMUL.FTZ R64, R128, R66 ;  /* 0x0000004280407220 */ /* 0x000fe40000410000 */
[-C--:B------:R-:W-:Y:S02]  /*5540*/  FMUL.FTZ R71, R136, R111.reuse ;  /* 0x0000006f88477220 */ /* 0x080fe40000410000 */
[----:B------:R-:W-:-:S02]  /*5550*/  FFMA.FTZ R70, R135, R111, -R70 ;  /* 0x0000006f87467223 */ /* 0x000fc40000010846 */
[C---:B------:R-:W-:Y:S02]  /*5560*/  FMUL.FTZ R215, R110.reuse, R215 ;  /* 0x000000d76ed77220 */ /* 0x040fe40000410000 */
[----:B------:R-:W-:Y:S02]  /*5570*/  FMUL.FTZ R216, R110, R216 ;  /* 0x000000d86ed87220 */ /* 0x000fe40000410000 */
[----:B------:R0:W1:Y:S01]  /*5580*/  @P0 LDS.64 R110, [R86.X8+0x49e8] ;  /* 0x0049e800566e0984 */ /* 0x0000620000008a00 */
        /* <DEDUP_REMOVED lines=10> */
[CC--:B------:R-:W-:Y:S02]  /*5630*/  FMUL.FTZ R65, R134.reuse, R67.reuse ;  /* 0x0000004386417220 */ /* 0x0c0fe40000410000 */
[-C--:B------:R-:W-:Y:S02]  /*5640*/  FMUL.FTZ R66, R134, R64.reuse ;  /* 0x0000004086427220 */ /* 0x080fe40000410000 */
[C---:B------:R-:W-:Y:S02]  /*5650*/  FFMA.FTZ R64, R133.reuse, R64, -R65 ;  /* 0x0000004085407223 */ /* 0x040fe40000010841 */
[----:B------:R-:W-:Y:S02]  /*5660*/  FFMA.FTZ R66, R133, R67, R66 ;  /* 0x0000004385427223 */ /* 0x000fe40000010042 */
[C---:B------:R-:W-:Y:S02]  /*5670*/  FMUL.FTZ R65, R136.reuse, R64 ;  /* 0x0000004088417220 */ /* 0x040fe40000410000 */
[----:B------:R-:W-:Y:S01]  /*5680*/  FMUL.FTZ R67, R136, R66 ;  /* 0x0000004288437220 */ /* 0x000fe20000410000 */
[----:B------:R-:W-:Y:S01]  /*5690*/  BSSY B0, `(.L_x_4961) ;  /* 0x0000014000007945 */ /* 0x000fe20003800000 */
[C---:B------:R-:W-:Y:S01]  /*56a0*/  FFMA.FTZ R71, R135.reuse, R154, R71 ;  /* 0x0000009a87477223 */ /* 0x040fe20000010047 */
[----:B------:R-:W-:Y:S01]  /*56b0*/  ISETP.GT.U32.AND P2, PT, R86, 0x1f, PT ;  /* 0x0000001f5600780c */ /* 0x000fe20003f44070 */
[----:B------:R-:W-:-:S02]  /*56c0*/  FFMA.FTZ R65, R135, R66, R65 ;  /* 0x0000004287417223 */ /* 0x000fc40000010041 */
        /* <DEDUP_REMOVED lines=16> */
.L_x_4962:
[----:B01----:R-:W-:Y:S05]  /*57d0*/  BSYNC B0 ;  /* 0x0000000000007941 */ /* 0x003fea0003800000 */
.L_x_4961:
        /* <DEDUP_REMOVED lines=36> */
[----:B0-----:R-:W-:Y:S04]  /*5a20*/  LDS.128 R64, [R229+0x31d0] ;  /* 0x0031d000e5407984 */ /* 0x001fe80000000c00 */
[----:B------:R-:W0:Y:S02]  /*5a30*/  LDS.128 R68, [R229+0x31e0] ;  /* 0x0031e000e5447984 */ /* 0x000e240000000c00 */
[----:B0-----:R-:W-:-:S02]  /*5a40*/  FMUL.FTZ R241, R65, R69 ;  /* 0x0000004541f17220 */ /* 0x001fc40000410000 */
[CC--:B------:R-:W-:Y:S02]  /*5a50*/  FMUL.FTZ R243, R67.reuse, R69.reuse ;  /* 0x0000004543f37220 */ /* 0x0c0fe40000410000 */
[CC--:B------:R-:W-:Y:S02]  /*5a60*/  FFMA.FTZ R241, R64.reuse, R68.reuse, -R241 ;  /* 0x0000004440f17223 */ /* 0x0c0fe400000108f1 */
[-C--:B------:R-:W-:Y:S02]  /*5a70*/  FMUL.FTZ R64, R64, R69.reuse ;  /* 0x0000004540407220 */ /* 0x080fe40000410000 */
[C---:B------:R-:W-:Y:S02]  /*5a80*/  FMUL.FTZ R69, R66.reuse, R69 ;  /* 0x0000004542457220 */ /* 0x040fe40000410000 */
[-C--:B------:R-:W-:Y:S02]  /*5a90*/  FFMA.FTZ R243, R66, R68.reuse, -R243 ;  /* 0x0000004442f37223 */ /* 0x080fe400000108f3 */
[----:B------:R-:W-:-:S02]  /*5aa0*/  FFMA.FTZ R242, R67, R68, R69 ;  /* 0x0000004443f27223 */ /* 0x000fc40000010045 */
[----:B------:R-:W-:Y:S02]  /*5ab0*/  FFMA.FTZ R68, R65, R68, R64 ;  /* 0x0000004441447223 */ /* 0x000fe40000010040 */
[----:B------:R-:W-:Y:S02]  /*5ac0*/  FADD.FTZ R69, R70, R243 ;  /* 0x000000f346457221 */ /* 0x000fe40000010000 */
[----:B------:R-:W-:Y:S01]  /*5ad0*/  FADD.FTZ R242, R71, R242 ;  /* 0x000000f247f27221 */ /* 0x000fe20000010000 */
[----:B------:R-:W-:Y:S05]  /*5ae0*/  BRA.DIV ~URZ, `(.L_x_4965) ;  /* 0x00007cb27f007947 */ /* 0x000fea000b800000 */
[----:B------:R0:W1:Y:S02]  /*5af0*/  SHFL.UP PT, R67, R241, 0x1, RZ ;  /* 0x04200000f1437989 */ /* 0x00006400000e00ff */
.L_x_5073:
[----:B------:R-:W-:Y:S05]  /*5b00*/  BRA.DIV ~URZ, `(.L_x_4966) ;  /* 0x00007d127f007947 */ /* 0x000fea000b800000 */
[----:B------:R-:W2:Y:S01]  /*5b10*/  SHFL.UP PT, R65, R69, 0x1, RZ ;  /* 0x0420000045417989 */ /* 0x000ea200000e00ff */
[----:B------:R-:W-:-:S03]  /*5b20*/  ISETP.GE.AND P0, PT, R85, 0x1, PT ;  /* 0x000000015500780c */ /* 0x000fc60003f06270 */
[----:B------:R-:W3:Y:S04]  /*5b30*/  SHFL.UP PT, R66, R242, 0x1, RZ ;  /* 0x04200000f2427989 */ /* 0x000ee800000e00ff */
[----:B------:R-:W4:Y:S01]  /*5b40*/  SHFL.UP PT, R64, R68, 0x1, RZ ;  /* 0x0420000044407989 */ /* 0x000f2200000e00ff */
[CC--:B--2---:R-:W-:Y:S02]  /*5b50*/  FMUL.FTZ R71, R68.reuse, R65.reuse ;  /* 0x0000004144477220 */ /* 0x0c4fe40000410000 */
[-C--:B---3--:R-:W-:Y:S02]  /*5b60*/  FMUL.FTZ R70, R68, R66.reuse ;  /* 0x0000004244467220 */ /* 0x088fe40000410000 */
[C---:B------:R-:W-:Y:S02]  /*5b70*/  FFMA.FTZ R71, R241.reuse, R66, R71 ;  /* 0x00000042f1477223 */ /* 0x040fe40000010047 */
[----:B------:R-:W-:-:S02]  /*5b80*/  FFMA.FTZ R70, R241, R65, -R70 ;  /* 0x00000041f1467223 */ /* 0x000fc40000010846 */
[----:B------:R-:W-:Y:S02]  /*5b90*/  @P0 FADD.FTZ R242, R242, R71 ;  /* 0x00000047f2f20221 */ /* 0x000fe40000010000 */
[C---:B-1----:R-:W-:Y:S02]  /*5ba0*/  FMUL.FTZ R65, R68.reuse, R67 ;  /* 0x0000004344417220 */ /* 0x042fe40000410000 */
[----:B------:R-:W-:Y:S01]  /*5bb0*/  @P0 FADD.FTZ R69, R69, R70 ;  /* 0x0000004645450221 */ /* 0x000fe20000010000 */
[----:B------:R-:W1:Y:S01]  /*5bc0*/  SHFL.UP PT, R244, R242, 0x2, RZ ;  /* 0x04400000f2f47989 */ /* 0x000e6200000e00ff */
[CC--:B----4-:R-:W-:Y:S02]  /*5bd0*/  FFMA.FTZ R65, R241.reuse, R64.reuse, R65 ;  /* 0x00000040f1417223 */ /* 0x0d0fe40000010041 */
        /* <DEDUP_REMOVED lines=9> */
[C---:B------:R-:W-:Y:S02]  /*5c70*/  FFMA.FTZ R70, R241.reuse, R70, -R67 ;  /* 0x00000046f1467223 */ /* 0x040fe40000010843 */
[----:B------:R-:W-:-:S02]  /*5c80*/  FFMA.FTZ R67, R241, R244, R68 ;  /* 0x000000f4f1437223 */ /* 0x000fc40000010044 */
        /* <DEDUP_REMOVED lines=12> */
[C---:B0-----:R-:W-:Y:S02]  /*5d50*/  FMUL.FTZ R68, R65.reuse, R70 ;  /* 0x0000004641447220 */ /* 0x041fe40000410000 */
[-C--:B-1----:R-:W-:Y:S02]  /*5d60*/  FMUL.FTZ R67, R65, R244.reuse ;  /* 0x000000f441437220 */ /* 0x082fe40000410000 */
[C---:B------:R-:W-:Y:S02]  /*5d70*/  FFMA.FTZ R71, R241.reuse, R244, R68 ;  /* 0x000000f4f1477223 */ /* 0x040fe40000010044 */
[----:B------:R-:W-:-:S03]  /*5d80*/  FFMA.FTZ R70, R241, R70, -R67 ;  /* 0x00000046f1467223 */ /* 0x000fc60000010843 */
[----:B------:R-:W-:Y:S02]  /*5d90*/  @P0 FADD.FTZ R242, R242, R71 ;  /* 0x00000047f2f20221 */ /* 0x000fe40000010000 */
[----:B--2---:R-:W-:Y:S02]  /*5da0*/  FMUL.FTZ R67, R65, R64 ;  /* 0x0000004041437220 */ /* 0x004fe40000410000 */
[----:B------:R-:W-:Y:S02]  /*5db0*/  @P0 FADD.FTZ R69, R69, R70 ;  /* 0x0000004645450221 */ /* 0x000fe40000010000 */
[-C--:B---3--:R-:W-:Y:S01]  /*5dc0*/  FFMA.FTZ R68, R241, R66.reuse, R67 ;  /* 0x00000042f1447223 */ /* 0x088fe20000010043 */
[----:B------:R-:W0:Y:S01]  /*5dd0*/  SHFL.UP PT, R70, R242, 0x8, RZ ;  /* 0x05000000f2467989 */ /* 0x000e2200000e00ff */
[----:B------:R-:W-:-:S03]  /*5de0*/  FMUL.FTZ R66, R65, R66 ;  /* 0x0000004241427220 */ /* 0x000fc60000410000 */
        /* <DEDUP_REMOVED lines=17> */
[----:B------:R-:W-:Y:S01]  /*5f00*/  MOV R243, R69 ;  /* 0x0000004500f37202 */ /* 0x000fe20000000f00 */
[----:B------:R0:W1:Y:S04]  /*5f10*/  SHFL.UP PT, R71, R69, 0x10, RZ ;  /* 0x0600000045477989 */ /* 0x00006800000e00ff */
[----:B------:R0:W2:Y:S04]  /*5f20*/  SHFL.UP PT, R67, R241, 0x10, RZ ;  /* 0x06000000f1437989 */ /* 0x0000a800000e00ff */
[----:B------:R0:W3:Y:S04]  /*5f30*/  SHFL.UP PT, R66, R242, 0x10, RZ ;  /* 0x06000000f2427989 */ /* 0x0000e800000e00ff */
[----:B------:R0:W4:Y:S02]  /*5f40*/  SHFL.UP PT, R70, R68, 0x10, RZ ;  /* 0x0600000044467989 */ /* 0x00012400000e00ff */
.L_x_5074:
[----:B0-----:R-:W-:Y:S01]  /*5f50*/  MOV R69, R241 ;  /* 0x000000f100457202 */ /* 0x001fe20000000f00 */
[-C--:B---3--:R-:W-:Y:S01]  /*5f60*/  FMUL.FTZ R64, R66, R68.reuse ;  /* 0x0000004442407220 */ /* 0x088fe20000410000 */
[----:B------:R-:W-:Y:S01]  /*5f70*/  ISETP.GE.AND P0, PT, R85, 0x10, PT ;  /* 0x000000105500780c */ /* 0x000fe20003f06270 */
[----:B--2---:R-:W-:Y:S01]  /*5f80*/  FMUL.FTZ R65, R67, R68 ;  /* 0x0000004443417220 */ /* 0x004fe20000410000 */
[----:B------:R-:W-:Y:S01]  /*5f90*/  MOV R241, R242 ;  /* 0x000000f200f17202 */ /* 0x000fe20000000f00 */
[----:B-1----:R-:W-:-:S02]  /*5fa0*/  FFMA.FTZ R64, R71, R69, -R64 ;  /* 0x0000004547407223 */ /* 0x002fc40000010840 */
[-C--:B------:R-:W-:Y:S02]  /*5fb0*/  FMUL.FTZ R71, R71, R68.reuse ;  /* 0x0000004447477220 */ /* 0x080fe40000410000 */
[-C--:B----4-:R-:W-:Y:S02]  /*5fc0*/  FFMA.FTZ R65, R70, R69.reuse, R65 ;  /* 0x0000004546417223 */ /* 0x090fe40000010041 */
[----:B------:R-:W-:Y:S01]  /*5fd0*/  FFMA.FTZ R66, R66, R69, R71 ;  /* 0x0000004542427223 */ /* 0x000fe20000010047 */
[----:B------:R-:W-:Y:S01]  /*5fe0*/  MOV R71, R243 ;  /* 0x000000f300477202 */ /* 0x000fe20000000f00 */
[----:B------:R-:W-:Y:S01]  /*5ff0*/  FMUL.FTZ R70, R70, R68 ;  /* 0x0000004446467220 */ /* 0x000fe20000410000 */
[----:B------:R-:W-:Y:S01]  /*6000*/  FSEL R68, R68, R65, !P0 ;  /* 0x0000004144447208 */ /* 0x000fe20004000000 */
[----:B------:R-:W-:Y:S02]  /*6010*/  @P0 FADD.FTZ R241, R66, R241 ;  /* 0x000000f142f10221 */ /* 0x000fe40000010000 */
[----:B------:R-:W-:-:S02]  /*6020*/  @P0 FFMA.FTZ R69, R67, R69, -R70 ;  /* 0x0000004543450223 */ /* 0x000fc40000010846 */
[----:B------:R-:W-:Y:S01]  /*6030*/  @P0 FADD.FTZ R71, R64, R71 ;  /* 0x0000004740470221 */ /* 0x000fe20000010000 */
[----:B------:R-:W-:Y:S05]  /*6040*/  BRA.CONV ~URZ, `(.L_x_4967) ;  /* 0x000000437f007947 */ /* 0x000fea000b800000 */
[----:B------:R-:W-:Y:S01]  /*6050*/  HFMA2.MMA R66, -RZ, RZ, 0, 1.847743988037109375e-06 ;  /* 0x0000001fff427435 */ /* 0x000fe200000001ff */
[----:B------:R-:W-:Y:S02]  /*6060*/  MOV R64, R69 ;  /* 0x0000004500407202 */ /* 0x000fe40000000f00 */
[----:B------:R-:W-:-:S03]  /*6070*/  MOV R65, 0x6090 ;  /* 0x0000609000417802 */ /* 0x000fc60000000f00 */
[----:B------:R-:W-:Y:S05]  /*6080*/  CALL.REL.NOINC `($__internal_121_$__cuda_sm70_shflsync_idx_p) ;  /* 0x0000943000007944 */ /* 0x000fea0003c00000 */
.L_x_4967:
[----:B------:R-:W-:Y:S05]  /*6090*/  BRA.CONV ~URZ, `(.L_x_4968) ;  /* 0x000000437f007947 */ /* 0x000fea000b800000 */
[----:B-1----:R-:W-:Y:S01]  /*60a0*/  HFMA2.MMA R66, -RZ, RZ, 0, 1.847743988037109375e-06 ;  /* 0x0000001fff427435 */ /* 0x002fe200000001ff */
[----:B------:R-:W-:Y:S02]  /*60b0*/  MOV R64, R68 ;  /* 0x0000004400407202 */ /* 0x000fe40000000f00 */
[----:B------:R-:W-:-:S03]  /*60c0*/  MOV R65, 0x60e0 ;  /* 0x000060e000417802 */ /* 0x000fc60000000f00 */
[----:B0-2---:R-:W-:Y:S05]  /*60d0*/  CALL.REL.NOINC `($__internal_121_$__cuda_sm70_shflsync_idx_p) ;  /* 0x000093e000007944 */ /* 0x005fea0003c00000 */
.L_x_4968:
[----:B------:R-:W-:Y:S05]  /*60e0*/  BRA.CONV ~URZ, `(.L_x_4969) ;  /* 0x000000437f007947 */ /* 0x000fea000b800000 */
[----:B-1----:R-:W-:Y:S01]  /*60f0*/  HFMA2.MMA R66, -RZ, RZ, 0, 1.847743988037109375e-06 ;  /* 0x0000001fff427435 */ /* 0x002fe200000001ff */
[----:B------:R-:W-:Y:S02]  /*6100*/  MOV R64, R71 ;  /* 0x0000004700407202 */ /* 0x000fe40000000f00 */
[----:B------:R-:W-:-:S03]  /*6110*/  MOV R65, 0x6130 ;  /* 0x0000613000417802 */ /* 0x000fc60000000f00 */
[----:B0-2---:R-:W-:Y:S05]  /*6120*/  CALL.REL.NOINC `($__internal_121_$__cuda_sm70_shflsync_idx_p) ;  /* 0x0000939000007944 */ /* 0x005fea0003c00000 */
.L_x_4969:
[----:B------:R-:W-:Y:S05]  /*6130*/  BRA.CONV ~URZ, `(.L_x_4970) ;  /* 0x000000437f007947 */ /* 0x000fea000b800000 */
[----:B-1----:R-:W-:Y:S01]  /*6140*/  HFMA2.MMA R66, -RZ, RZ, 0, 1.847743988037109375e-06 ;  /* 0x0000001fff427435 */ /* 0x002fe200000001ff */
[----:B------:R-:W-:-:S02]  /*6150*/  MOV R64, R241 ;  /* 0x000000f100407202 */ /* 0x000fc40000000f00 */
[----:B------:R-:W-:-:S03]  /*6160*/  MOV R65, 0x6180 ;  /* 0x0000618000417802 */ /* 0x000fc60000000f00 */
[----:B0-2---:R-:W-:Y:S05]  /*6170*/  CALL.REL.NOINC `($__internal_121_$__cuda_sm70_shflsync_idx_p) ;  /* 0x0000934000007944 */ /* 0x005fea0003c00000 */
.L_x_4970:
        /* <DEDUP_REMOVED lines=9> */
.L_x_5075:
[----:B--234-:R-:W2:Y:S01]  /*6210*/  LDS.128 R60, [R229+0x31d0] ;  /* 0x0031d000e53c7984 */ /* 0x01cea20000000c00 */
[----:B-1----:R-:W-:Y:S01]  /*6220*/  MOV R66, R243 ;  /* 0x000000f300427202 */ /* 0x002fe20000000f00 */
[----:B0-----:R-:W-:Y:S01]  /*6230*/  FMUL.FTZ R64, R67, R68 ;  /* 0x0000004443407220 */ /* 0x001fe20000410000 */
[----:B------:R-:W-:-:S03]  /*6240*/  MOV R65, R242 ;  /* 0x000000f200417202 */ /* 0x000fc60000000f00 */
[CC--:B------:R-:W-:Y:S02]  /*6250*/  FFMA.FTZ R64, R66.reuse, R69.reuse, -R64 ;  /* 0x0000004542407223 */ /* 0x0c0fe40000010840 */
[----:B------:R-:W-:Y:S02]  /*6260*/  FMUL.FTZ R244, R66, R68 ;  /* 0x0000004442f47220 */ /* 0x000fe40000410000 */
[----:B------:R-:W-:Y:S01]  /*6270*/  @P1 FADD.FTZ R66, R64, R71 ;  /* 0x0000004740421221 */ /* 0x000fe20000010000 */
[----:B------:R-:W-:Y:S01]  /*6280*/  MOV R64, R70 ;  /* 0x0000004600407202 */ /* 0x000fe20000000f00 */
[----:B------:R-:W-:Y:S02]  /*6290*/  FFMA.FTZ R244, R67, R69, R244 ;  /* 0x0000004543f47223 */ /* 0x000fe400000100f4 */
[-C--:B------:R-:W-:Y:S02]  /*62a0*/  FMUL.FTZ R70, R65, R68.reuse ;  /* 0x0000004441467220 */ /* 0x080fe40000410000 */
[----:B------:R-:W-:-:S02]  /*62b0*/  FMUL.FTZ R68, R64, R68 ;  /* 0x0000004440447220 */ /* 0x000fc40000410000 */
[----:B------:R-:W-:Y:S02]  /*62c0*/  @P1 FADD.FTZ R67, R244, R241 ;  /* 0x000000f1f4431221 */ /* 0x000fe40000010000 */
[-C--:B------:R-:W-:Y:S02]  /*62d0*/  @P1 FFMA.FTZ R65, R65, R69.reuse, R68 ;  /* 0x0000004541411223 */ /* 0x080fe40000010044 */
[----:B------:R-:W-:-:S05]  /*62e0*/  @P1 FFMA.FTZ R64, R64, R69, -R70 ;  /* 0x0000004540401223 */ /* 0x000fca0000010846 */
[----:B------:R0:W-:Y:S01]  /*62f0*/  STS.128 [R229+0x31d0], R64 ;  /* 0x0031d040e5007388 */ /* 0x0001e20000000c00 */
[CC--:B--2---:R-:W-:Y:S02]  /*6300*/  FMUL.FTZ R68, R61.reuse, R66.reuse ;  /* 0x000000423d447220 */ /* 0x0c4fe40000410000 */
        /* <DEDUP_REMOVED lines=10> */
.L_x_4964:
[----:B0-----:R-:W-:Y:S05]  /*63b0*/  BSYNC B0 ;  /* 0x0000000000007941 */ /* 0x001fea0003800000 */
.L_x_4963:
[----:B------:R-:W-:Y:S01]  /*63c0*/  WARPSYNC 0xffffffff ;  /* 0xffffffff00007948 */ /* 0x000fe20003800000 */
[----:B------:R-:W-:Y:S02]  /*63d0*/  LOP3.LUT P0, RZ, R86, 0x1f, RZ, 0xc0, !PT ;  /* 0x0000001f56ff7812 */ /* 0x000fe4000780c0ff */
[CC--:B------:R-:W-:Y:S01]  /*63e0*/  FMUL.FTZ R62, R136.reuse, -R110.reuse ;  /* 0x8000006e883e7220 */ /* 0x0c0fe20000410000 */
[----:B------:R-:W-:Y:S01]  /*63f0*/  BAR.SYNC.DEFER_BLOCKING 0x0 ;  /* 0x0000000000007b1d */ /* 0x000fe20000010000 */
[-C--:B------:R-:W-:Y:S01]  /*6400*/  FMUL.FTZ R60, R136, R111.reuse ;  /* 0x0000006f883c7220 */ /* 0x080fe20000410000 */
[----:B------:R-:W-:Y:S01]  /*6410*/  USHF.L.U32 UR20, UR7, 0x4, URZ ;  /* 0x0000000407147899 */ /* 0x000fe2000800063f */
[C---:B------:R-:W-:Y:S02]  /*6420*/  FFMA.FTZ R62, R135.reuse, -R111, R62 ;  /* 0x8000006f873e7223 */ /* 0x040fe4000001003e */
[----:B------:R-:W-:Y:S01]  /*6430*/  FFMA.FTZ R60, R135, R110, -R60 ;  /* 0x0000006e873c7223 */ /* 0x000fe2000001083c */
[----:B------:R-:W-:Y:S01]  /*6440*/  BSSY B0, `(.L_x_4972) ;  /* 0x00001aa000007945 */ /* 0x000fe20003800000 */
[C---:B------:R-:W-:Y:S02]  /*6450*/  FMUL.FTZ R61, R134.reuse, -R62 ;  /* 0x8000003e863d7220 */ /* 0x040fe40000410000 */
[----:B------:R-:W-:-:S02]  /*6460*/  FMUL.FTZ R64, R134, -R60 ;  /* 0x8000003c86407220 */ /* 0x000fc40000410000 */
[----:B------:R-:W-:Y:S02]  /*6470*/  FFMA.FTZ R63, R133, R60, -R61 ;  /* 0x0000003c853f7223 */ /* 0x000fe4000001083d */
[CC--:B------:R-:W-:Y:S02]  /*6480*/  FMUL.FTZ R60, R136.reuse, R184.reuse ;  /* 0x000000b8883c7220 */ /* 0x0c0fe40000410000 */
[C---:B------:R-:W-:Y:S02]  /*6490*/  FMUL.FTZ R61, R135.reuse, R184 ;  /* 0x000000b8873d7220 */ /* 0x040fe40000410000 */
[----:B------:R-:W-:Y:S02]  /*64a0*/  FFMA.FTZ R60, R135, R168, -R60 ;  /* 0x000000a8873c7223 */ /* 0x000fe4000001083c */
[----:B------:R-:W-:Y:S02]  /*64b0*/  FFMA.FTZ R64, R133, R62, R64 ;  /* 0x0000003e85407223 */ /* 0x000fe40000010040 */
[----:B------:R-:W-:-:S02]  /*64c0*/  FFMA.FTZ R62, -R136, R168, -R61 ;  /* 0x000000a8883e7223 */ /* 0x000fc4000001093d */
[----:B------:R-:W-:Y:S02]  /*64d0*/  FADD.FTZ R60, R167, R60 ;  /* 0x0000003ca73c7221 */ /* 0x000fe40000010000 */
[----:B------:R-:W-:Y:S02]  /*64e0*/  FADD.FTZ R62, -R183, R62 ;  /* 0x0000003eb73e7221 */ /* 0x000fe40000010100 */
[C---:B------:R-:W-:Y:S02]  /*64f0*/  FMUL.FTZ R65, R134.reuse, -R60 ;  /* 0x8000003c86417220 */ /* 0x040fe40000410000 */
[-C--:B------:R-:W-:Y:S02]  /*6500*/  FMUL.FTZ R61, R134, -R62.reuse ;  /* 0x8000003e863d7220 */ /* 0x080fe40000410000 */
[C---:B------:R-:W-:Y:S02]  /*6510*/  FFMA.FTZ R65, R133.reuse, R62, R65 ;  /* 0x0000003e85417223 */ /* 0x040fe40000010041 */
[----:B------:R-:W-:-:S02]  /*6520*/  FFMA.FTZ R61, R133, R60, -R61 ;  /* 0x0000003c853d7223 */ /* 0x000fc4000001083d */
[----:B------:R-:W-:Y:S02]  /*6530*/  FMUL.FTZ R62, R132, -R63 ;  /* 0x8000003f843e7220 */ /* 0x000fe40000410000 */
[----:B------:R-:W-:Y:S02]  /*6540*/  FADD.FTZ R65, -R182, R65 ;  /* 0x00000041b6417221 */ /* 0x000fe40000010100 */
[-C--:B------:R-:W-:Y:S02]  /*6550*/  FMUL.FTZ R60, R132, -R64.reuse ;  /* 0x80000040843c7220 */ /* 0x080fe40000410000 */
[----:B------:R-:W-:Y:S02]  /*6560*/  FFMA.FTZ R62, R131, R64, R62 ;  /* 0x00000040833e7223 */ /* 0x000fe4000001003e */
[----:B------:R-:W-:Y:S02]  /*6570*/  FADD.FTZ R61, R166, R61 ;  /* 0x0000003da63d7221 */ /* 0x000fe40000010000 */
        /* <DEDUP_REMOVED lines=8> */
[----:B------:R-:W-:Y:S02]  /*6600*/  FFMA.FTZ R63, R129, R62, R63 ;  /* 0x0000003e813f7223 */ /* 0x000fe4000001003f */
[----:B------:R-:W-:Y:S02]  /*6610*/  FADD.FTZ R66, -R181, R66 ;  /* 0x00000042b5427221 */ /* 0x000fe40000010100 */
[C---:B------:R-:W-:Y:S02]  /*6620*/  FMUL.FTZ R62, R130.reuse, -R64 ;  /* 0x80000040823e7220 */ /* 0x040fe40000410000 */
[----:B------:R-:W-:Y:S02]  /*6630*/  FFMA.FTZ R61, R129, R60, -R61 ;  /* 0x0000003c813d7223 */ /* 0x000fe4000001083d */
[----:B------:R-:W-:-:S02]  /*6640*/  FMUL.FTZ R60, R130, -R66 ;  /* 0x80000042823c7220 */ /* 0x000fc40000410000 */
[C---:B------:R-:W-:Y:S02]  /*6650*/  FFMA.FTZ R67, R129.reuse, R66, R62 ;  /* 0x0000004281437223 */ /* 0x040fe4000001003e */
[----:B------:R-:W-:Y:S02]  /*6660*/  FFMA.FTZ R65, R129, R64, -R60 ;  /* 0x0000004081417223 */ /* 0x000fe4000001083c */
[----:B------:R-:W-:Y:S02]  /*6670*/  FADD.FTZ R67, -R180, R67 ;  /* 0x00000043b4437221 */ /* 0x000fe40000010100 */
[----:B------:R-:W-:Y:S02]  /*6680*/  FMUL.FTZ R60, R128, -R63 ;  /* 0x8000003f803c7220 */ /* 0x000fe40000410000 */
[----:B------:R-:W-:Y:S02]  /*6690*/  FADD.FTZ R65, R164, R65 ;  /* 0x00000041a4417221 */ /* 0x000fe40000010000 */
[----:B------:R-:W-:-:S02]  /*66a0*/  FMUL.FTZ R64, R128, -R67 ;  /* 0x8000004380407220 */ /* 0x000fc40000410000 */
[CC--:B------:R-:W-:Y:S02]  /*66b0*/  FMUL.FTZ R62, R128.reuse, -R61.reuse ;  /* 0x8000003d803e7220 */ /* 0x0c0fe40000410000 */
[C---:B------:R-:W-:Y:S02]  /*66c0*/  FFMA.FTZ R60, R127.reuse, R61, -R60 ;  /* 0x0000003d7f3c7223 */ /* 0x040fe4000001083c */
[-C--:B------:R-:W-:Y:S02]  /*66d0*/  FMUL.FTZ R66, R128, -R65.reuse ;  /* 0x8000004180427220 */ /* 0x080fe40000410000 */
[C---:B------:R-:W-:Y:S02]  /*66e0*/  FFMA.FTZ R64, R127.reuse, R65, -R64 ;  /* 0x000000417f407223 */ /* 0x040fe40000010840 */
[C---:B------:R-:W-:Y:S02]  /*66f0*/  FFMA.FTZ R62, R127.reuse, R63, R62 ;  /* 0x0000003f7f3e7223 */ /* 0x040fe4000001003e */
[----:B------:R-:W-:-:S02]  /*6700*/  FFMA.FTZ R66, R127, R67, R66 ;  /* 0x000000437f427223 */ /* 0x000fc40000010042 */
[C---:B------:R-:W-:Y:S02]  /*6710*/  FMUL.FTZ R63, R126.reuse, -R60 ;  /* 0x8000003c7e3f7220 */ /* 0x040fe40000410000 */
[----:B------:R-:W-:Y:S02]  /*6720*/  FADD.FTZ R64, R163, R64 ;  /* 0x00000040a3407221 */ /* 0x000fe40000010000 */
[CC--:B------:R-:W-:Y:S02]  /*6730*/  FMUL.FTZ R61, R126.reuse, -R62.reuse ;  /* 0x8000003e7e3d7220 */ /* 0x0c0fe40000410000 */
[----:B------:R-:W-:Y:S02]  /*6740*/  FFMA.FTZ R63, R125, R62, R63 ;  /* 0x0000003e7d3f7223 */ /* 0x000fe4000001003f */
[----:B------:R-:W-:Y:S02]  /*6750*/  FADD.FTZ R66, -R179, R66 ;  /* 0x00000042b3427221 */ /* 0x000fe40000010100 */
[----:B------:R-:W-:-:S02]  /*6760*/  FMUL.FTZ R62, R126, -R64 ;  /* 0x800000407e3e7220 */ /* 0x000fc40000410000 */
[C---:B------:R-:W-:Y:S02]  /*6770*/  FFMA.FTZ R61, R125.reuse, R60, -R61 ;  /* 0x0000003c7d3d7223 */ /* 0x040fe4000001083d */
[-C--:B------:R-:W-:Y:S02]  /*6780*/  FMUL.FTZ R60, R126, -R66.reuse ;  /* 0x800000427e3c7220 */ /* 0x080fe40000410000 */
[C---:B------:R-:W-:Y:S02]  /*6790*/  FFMA.FTZ R67, R125.reuse, R66, R62 ;  /* 0x000000427d437223 */ /* 0x040fe4000001003e */
[----:B------:R-:W-:Y:S02]  /*67a0*/  FFMA.FTZ R65, R125, R64, -R60 ;  /* 0x000000407d417223 */ /* 0x000fe4000001083c */
[----:B------:R-:W-:Y:S02]  /*67b0*/  FADD.FTZ R67, -R178, R67 ;  /* 0x00000043b2437221 */ /* 0x000fe40000010100 */
[----:B------:R-:W-:-:S02]  /*67c0*/  FMUL.FTZ R60, R124, -R63 ;  /* 0x8000003f7c3c7220 */ /* 0x000fc40000410000 */
[----:B------:R-:W-:Y:S02]  /*67d0*/  FADD.FTZ R65, R162, R65 ;  /* 0x00000041a2417221 */ /* 0x000fe40000010000 */
[C---:B------:R-:W-:Y:S02]  /*67e0*/  FMUL.FTZ R64, R124.reuse, -R67 ;  /* 0x800000437c407220 */ /* 0x040fe40000410000 */
[CC--:B------:R-:W-:Y:S02]  /*67f0*/  FMUL.FTZ R62, R124.reuse, -R61.reuse ;  /* 0x8000003d7c3e7220 */ /* 0x0c0fe40000410000 */
[C---:B------:R-:W-:Y:S02]  /*6800*/  FFMA.FTZ R60, R123.reuse, R61, -R60 ;  /* 0x0000003d7b3c7223 */ /* 0x040fe4000001083c */
[-C--:B------:R-:W-:Y:S02]  /*6810*/  FMUL.FTZ R66, R124, -R65.reuse ;  /* 0x800000417c427220 */ /* 0x080fe40000410000 */
[----:B------:R-:W-:-:S02]  /*6820*/  FFMA.FTZ R64, R123, R65, -R64 ;  /* 0x000000417b407223 */ /* 0x000fc40000010840 */
[C---:B------:R-:W-:Y:S02]  /*6830*/  FFMA.FTZ R62, R123.reuse, R63, R62 ;  /* 0x0000003f7b3e7223 */ /* 0x040fe4000001003e */
[----:B------:R-:W-:Y:S02]  /*6840*/  FFMA.FTZ R66, R123, R67, R66 ;  /* 0x000000437b427223 */ /* 0x000fe40000010042 */
[C---:B------:R-:W-:Y:S02]  /*6850*/  FMUL.FTZ R63, R122.reuse, -R60 ;  /* 0x8000003c7a3f7220 */ /* 0x040fe40000410000 */
[----:B------:R-:W-:Y:S02]  /*6860*/  FADD.FTZ R64, R161, R64 ;  /* 0x00000040a1407221 */ /* 0x000fe40000010000 */
[-C--:B------:R-:W-:Y:S02]  /*6870*/  FMUL.FTZ R61, R122, -R62.reuse ;  /* 0x8000003e7a3d7220 */ /* 0x080fe40000410000 */
[----:B------:R-:W-:-:S02]  /*6880*/  FFMA.FTZ R63, R119, R62, R63 ;  /* 0x0000003e773f7223 */ /* 0x000fc4000001003f */
[----:B------:R-:W-:Y:S02]  /*6890*/  FADD.FTZ R66, -R177, R66 ;  /* 0x00000042b1427221 */ /* 0x000fe40000010100 */
[C---:B------:R-:W-:Y:S02]  /*68a0*/  FMUL.FTZ R62, R122.reuse, -R64 ;  /* 0x800000407a3e7220 */ /* 0x040fe40000410000 */
[C---:B------:R-:W-:Y:S02]  /*68b0*/  FFMA.FTZ R61, R119.reuse, R60, -R61 ;  /* 0x0000003c773d7223 */ /* 0x040fe4000001083d */
[-C--:B------:R-:W-:Y:S02]  /*68c0*/  FMUL.FTZ R60, R122, -R66.reuse ;  /* 0x800000427a3c7220 */ /* 0x080fe40000410000 */
[C---:B------:R-:W-:Y:S02]  /*68d0*/  FFMA.FTZ R67, R119.reuse, R66, R62 ;  /* 0x0000004277437223 */ /* 0x040fe4000001003e */
[----:B------:R-:W-:-:S02]  /*68e0*/  FFMA.FTZ R65, R119, R64, -R60 ;  /* 0x0000004077417223 */ /* 0x000fc4000001083c */
[----:B------:R-:W-:Y:S02]  /*68f0*/  FADD.FTZ R67, -R176, R67 ;  /* 0x00000043b0437221 */ /* 0x000fe40000010100 */
[----:B------:R-:W-:Y:S02]  /*6900*/  FADD.FTZ R65, R160, R65 ;  /* 0x00000041a0417221 */ /* 0x000fe40000010000 */
[C---:B------:R-:W-:Y:S02]  /*6910*/  FMUL.FTZ R64, R118.reuse, -R67 ;  /* 0x8000004376407220 */ /* 0x040fe40000410000 */
        /* <DEDUP_REMOVED lines=17> */
[C---:B------:R-:W-:Y:S02]  /*6a30*/  FMUL.FTZ R60, R105.reuse, -R63 ;  /* 0x8000003f693c7220 */ /* 0x040fe40000410000 */
[----:B------:R-:W-:Y:S02]  /*6a40*/  FADD.FTZ R67, -R174, R67 ;  /* 0x00000043ae437221 */ /* 0x000fe40000010100 */
[-C--:B------:R-:W-:Y:S02]  /*6a50*/  FMUL.FTZ R62, R105, -R61.reuse ;  /* 0x8000003d693e7220 */ /* 0x080fe40000410000 */
[----:B------:R-:W-:-:S02]  /*6a60*/  FFMA.FTZ R60, R106, R61, -R60 ;  /* 0x0000003d6a3c7223 */ /* 0x000fc4000001083c */
[----:B------:R-:W-:Y:S02]  /*6a70*/  FADD.FTZ R65, R158, R65 ;  /* 0x000000419e417221 */ /* 0x000fe40000010000 */
[C---:B------:R-:W-:Y:S02]  /*6a80*/  FMUL.FTZ R61, R105.reuse, -R67 ;  /* 0x80000043693d7220 */ /* 0x040fe40000410000 */
[C---:B------:R-:W-:Y:S02]  /*6a90*/  FFMA.FTZ R62, R106.reuse, R63, R62 ;  /* 0x0000003f6a3e7223 */ /* 0x040fe4000001003e */
[-C--:B------:R-:W-:Y:S02]  /*6aa0*/  FMUL.FTZ R63, R105, -R65.reuse ;  /* 0x80000041693f7220 */ /* 0x080fe40000410000 */
[C---:B------:R-:W-:Y:S02]  /*6ab0*/  FFMA.FTZ R64, R106.reuse, R65, -R61 ;  /* 0x000000416a407223 */ /* 0x040fe4000001083d */
[----:B------:R-:W-:-:S02]  /*6ac0*/  FFMA.FTZ R66, R106, R67, R63 ;  /* 0x000000436a427223 */ /* 0x000fc4000001003f */
[----:B------:R-:W-:Y:S02]  /*6ad0*/  FADD.FTZ R64, R157, R64 ;  /* 0x000000409d407221 */ /* 0x000fe40000010000 */
[----:B------:R-:W-:Y:S02]  /*6ae0*/  FMUL.FTZ R63, R107, -R60 ;  /* 0x8000003c6b3f7220 */ /* 0x000fe40000410000 */
[----:B------:R-:W-:Y:S02]  /*6af0*/  FADD.FTZ R66, -R173, R66 ;  /* 0x00000042ad427221 */ /* 0x000fe40000010100 */
[C---:B------:R-:W-:Y:S02]  /*6b00*/  FMUL.FTZ R67, R107.reuse, -R64 ;  /* 0x800000406b437220 */ /* 0x040fe40000410000 */
[-C--:B------:R-:W-:Y:S02]  /*6b10*/  FMUL.FTZ R61, R107, -R62.reuse ;  /* 0x8000003e6b3d7220 */ /* 0x080fe40000410000 */
[----:B------:R-:W-:-:S02]  /*6b20*/  FFMA.FTZ R63, R108, R62, R63 ;  /* 0x0000003e6c3f7223 */ /* 0x000fc4000001003f */
[-C--:B------:R-:W-:Y:S02]  /*6b30*/  FMUL.FTZ R65, R107, -R66.reuse ;  /* 0x800000426b417220 */ /* 0x080fe40000410000 */
[C---:B------:R-:W-:Y:S02]  /*6b40*/  FFMA.FTZ R67, R108.reuse, R66, R67 ;  /* 0x000000426c437223 */ /* 0x040fe40000010043 */
[C---:B------:R-:W-:Y:S02]  /*6b50*/  FFMA.FTZ R61, R108.reuse, R60, -R61 ;  /* 0x0000003c6c3d7223 */ /* 0x040fe4000001083d */
[----:B------:R-:W-:Y:S02]  /*6b60*/  FFMA.FTZ R65, R108, R64, -R65 ;  /* 0x000000406c417223 */ /* 0x000fe40000010841 */
[----:B------:R-:W-:Y:S02]  /*6b70*/  FMUL.FTZ R60, R109, -R63 ;  /* 0x8000003f6d3c7220 */ /* 0x000fe40000410000 */
[----:B------:R-:W-:-:S02]  /*6b80*/  FADD.FTZ R67, -R172, R67 ;  /* 0x00000043ac437221 */ /* 0x000fc40000010100 */
[CC--:B------:R-:W-:Y:S02]  /*6b90*/  FMUL.FTZ R62, R109.reuse, -R61.reuse ;  /* 0x8000003d6d3e7220 */ /* 0x0c0fe40000410000 */
[----:B------:R-:W-:Y:S02]  /*6ba0*/  FFMA.FTZ R60, R112, R61, -R60 ;  /* 0x0000003d703c7223 */ /* 0x000fe4000001083c */
[----:B------:R-:W-:Y:S02]  /*6bb0*/  FADD.FTZ R65, R156, R65 ;  /* 0x000000419c417221 */ /* 0x000fe40000010000 */
[C---:B------:R-:W-:Y:S02]  /*6bc0*/  FMUL.FTZ R61, R109.reuse, -R67 ;  /* 0x800000436d3d7220 */ /* 0x040fe40000410000 */
[----:B------:R-:W-:Y:S02]  /*6bd0*/  FFMA.FTZ R62, R112, R63, R62 ;  /* 0x0000003f703e7223 */ /* 0x000fe4000001003e */
[----:B------:R-:W-:-:S02]  /*6be0*/  FMUL.FTZ R63, R109, -R65 ;  /* 0x800000416d3f7220 */ /* 0x000fc40000410000 */
[C---:B------:R-:W-:Y:S02]  /*6bf0*/  FFMA.FTZ R66, R112.reuse, R65, -R61 ;  /* 0x0000004170427223 */ /* 0x040fe4000001083d */
[----:B------:R-:W-:Y:S02]  /*6c00*/  FFMA.FTZ R68, R112, R67, R63 ;  /* 0x0000004370447223 */ /* 0x000fe4000001003f */
[----:B------:R-:W-:Y:S02]  /*6c10*/  FADD.FTZ R66, R155, R66 ;  /* 0x000000429b427221 */ /* 0x000fe40000010000 */
[----:B------:R-:W-:Y:S02]  /*6c20*/  FMUL.FTZ R61, R113, -R62 ;  /* 0x8000003e713d7220 */ /* 0x000fe40000410000 */
[----:B------:R-:W-:Y:S02]  /*6c30*/  FADD.FTZ R68, -R171, R68 ;  /* 0x00000044ab447221 */ /* 0x000fe40000010100 */
[----:B------:R-:W-:-:S02]  /*6c40*/  FMUL.FTZ R63, R113, -R66 ;  /* 0x80000042713f7220 */ /* 0x000fc40000410000 */
[C---:B------:R-:W-:Y:S02]  /*6c50*/  FFMA.FTZ R64, R114.reuse, R60, -R61 ;  /* 0x0000003c72407223 */ /* 0x040fe4000001083d */
[CC--:B------:R-:W-:Y:S02]  /*6c60*/  FMUL.FTZ R61, R113.reuse, -R68.reuse ;  /* 0x80000044713d7220 */ /* 0x0c0fe40000410000 */
[C---:B------:R-:W-:Y:S02]  /*6c70*/  FFMA.FTZ R63, R114.reuse, R68, R63 ;  /* 0x00000044723f7223 */ /* 0x040fe4000001003f */
[----:B------:R-:W0:Y:S01]  /*6c80*/  LDS.64 R68, [R86.X16+0x31d8] ;  /* 0x0031d80056447984 */ /* 0x000e22000000ca00 */
[----:B------:R-:W-:Y:S02]  /*6c90*/  FFMA.FTZ R61, R114, R66, -R61 ;  /* 0x00000042723d7223 */ /* 0x000fe4000001083d */
[----:B------:R-:W-:Y:S02]  /*6ca0*/  FADD.FTZ R63, -R170, R63 ;  /* 0x0000003faa3f7221 */ /* 0x000fe40000010100 */
[----:B------:R-:W-:-:S02]  /*6cb0*/  FMUL.FTZ R65, R113, -R60 ;  /* 0x8000003c71417220 */ /* 0x000fc40000410000 */
[----:B------:R-:W-:Y:S02]  /*6cc0*/  FADD.FTZ R61, R154, R61 ;  /* 0x0000003d9a3d7221 */ /* 0x000fe40000010000 */
[C---:B------:R-:W-:Y:S02]  /*6cd0*/  FMUL.FTZ R60, R115.reuse, -R63 ;  /* 0x8000003f733c7220 */ /* 0x040fe40000410000 */
[----:B------:R-:W-:Y:S02]  /*6ce0*/  FFMA.FTZ R65, R114, R62, R65 ;  /* 0x0000003e72417223 */ /* 0x000fe40000010041 */
[-C--:B------:R-:W-:Y:S01]  /*6cf0*/  FFMA.FTZ R66, R116, R61.reuse, -R60 ;  /* 0x0000003d74427223 */ /* 0x080fe2000001083c */
[----:B------:R-:W-:Y:S01]  /*6d00*/  MOV R60, UR29 ;  /* 0x0000001d003c7c02 */ /* 0x000fe20008000f00 */
[C---:B------:R-:W-:Y:S02]  /*6d10*/  FMUL.FTZ R62, R115.reuse, -R61 ;  /* 0x8000003d733e7220 */ /* 0x040fe40000410000 */
[C---:B------:R-:W-:Y:S01]  /*6d20*/  FMUL.FTZ R61, R115.reuse, -R65 ;  /* 0x80000041733d7220 */ /* 0x040fe20000410000 */
[----:B------:R-:W-:Y:S01]  /*6d30*/  ISETP.GE.OR P0, PT, R60, c[0x0][0x174], P0 ;  /* 0x00005d003c007a0c */ /* 0x000fe20000706670 */
[----:B------:R-:W-:-:S02]  /*6d40*/  FMUL.FTZ R60, R115, -R64 ;  /* 0x80000040733c7220 */ /* 0x000fc40000410000 */
[C---:B------:R-:W-:Y:S02]  /*6d50*/  FFMA.FTZ R62, R116.reuse, R63, R62 ;  /* 0x0000003f743e7223 */ /* 0x040fe4000001003e */
[C---:B------:R-:W-:Y:S01]  /*6d60*/  FFMA.FTZ R64, R116.reuse, R64, -R61 ;  /* 0x0000004074407223 */ /* 0x040fe2000001083d */
[----:B------:R-:W-:Y:S01]  /*6d70*/  HFMA2.MMA R61, -RZ, RZ, 0, 0 ;  /* 0x00000000ff3d7435 */ /* 0x000fe200000001ff */
[----:B------:R-:W-:Y:S01]  /*6d80*/  FFMA.FTZ R65, R116, R65, R60 ;  /* 0x0000004174417223 */ /* 0x000fe2000001003c */
[----:B------:R-:W-:Y:S01]  /*6d90*/  MOV R60, 0x3f800000 ;  /* 0x3f800000003c7802 */ /* 0x000fe20000000f00 */
[----:B------:R-:W-:Y:S02]  /*6da0*/  FADD.FTZ R67, -R169, R62 ;  /* 0x0000003ea9437221 */ /* 0x000fe40000010100 */
[----:B------:R-:W-:Y:S01]  /*6db0*/  CS2R R62, SRZ ;  /* 0x00000000003e7805 */ /* 0x000fe2000001ff00 */
[----:B------:R-:W-:-:S05]  /*6dc0*/  FADD.FTZ R66, R153, R66 ;  /* 0x0000004299427221 */ /* 0x000fca0000010000 */
[----:B------:R-:W1:Y:S01]  /*6dd0*/  @!P0 LDS.128 R60, [UR20+0x4be0] ;  /* 0x004be014ff3c8984 */ /* 0x000e620008000c00 */
[----:B------:R-:W-:-:S03]  /*6de0*/  ISETP.GT.U32.AND P0, PT, R86, 0x1f, PT ;  /* 0x0000001f5600780c */ /* 0x000fc60003f04070 */
[----:B------:R2:W-:Y:S01]  /*6df0*/  STS.128 [R86.X16+0x35e0], R64 ;  /* 0x0035e04056007388 */ /* 0x0005e2000000cc00 */
[CC--:B0-----:R-:W-:Y:S02]  /*6e00*/  FMUL.FTZ R70, R121.reuse, R68.reuse ;  /* 0x0000004479467220 */ /* 0x0c1fe40000410000 */
[-C--:B------:R-:W-:Y:S02]  /*6e10*/  FMUL.FTZ R121, R121, R69.reuse ;  /* 0x0000004579797220 */ /* 0x080fe40000410000 */
[C---:B------:R-:W-:Y:S02]  /*6e20*/  FFMA.FTZ R69, R120.reuse, R69, R70 ;  /* 0x0000004578457223 */ /* 0x040fe40000010046 */
[----:B------:R-:W-:Y:S02]  /*6e30*/  FFMA.FTZ R68, R120, R68, -R121 ;  /* 0x0000004478447223 */ /* 0x000fe40000010879 */
[----:B------:R-:W-:Y:S02]  /*6e40*/  FADD.FTZ R186, R186, R69 ;  /* 0x00000045baba7221 */ /* 0x000fe40000010000 */
[----:B------:R-:W-:-:S02]  /*6e50*/  FADD.FTZ R185, R185, R68 ;  /* 0x00000044b9b97221 */ /* 0x000fc40000010000 */
[CC--:B------:R-:W-:Y:S02]  /*6e60*/  FMUL.FTZ R68, R115.reuse, R186.reuse ;  /* 0x000000ba73447220 */ /* 0x0c0fe40000410000 */
[-C--:B------:R-:W-:Y:S02]  /*6e70*/  FMUL.FTZ R69, R115, R185.reuse ;  /* 0x000000b973457220 */ /* 0x080fe40000410000 */
[C---:B------:R-:W-:Y:S02]  /*6e80*/  FFMA.FTZ R68, R116.reuse, R185, -R68 ;  /* 0x000000b974447223 */ /* 0x040fe40000010844 */
[----:B------:R-:W-:Y:S02]  /*6e90*/  FFMA.FTZ R69, R116, R186, R69 ;  /* 0x000000ba74457223 */ /* 0x000fe40000010045 */
[----:B------:R-:W-:Y:S02]  /*6ea0*/  FADD.FTZ R187, R187, R68 ;  /* 0x00000044bbbb7221 */ /* 0x000fe40000010000 */
[----:B------:R-:W-:-:S02]  /*6eb0*/  FADD.FTZ R188, R188, R69 ;  /* 0x00000045bcbc7221 */ /* 0x000fc40000010000 */
[CC--:B--2---:R-:W-:Y:S02]  /*6ec0*/  FMUL.FTZ R65, R113.reuse, R187.reuse ;  /* 0x000000bb71417220 */ /* 0x0c4fe40000410000 */
        /* <DEDUP_REMOVED lines=11> */
[CC--:B------:R-:W-:Y:S02]  /*6f80*/  FMUL.FTZ R65, R107.reuse, R191.reuse ;  /* 0x000000bf6b417220 */ /* 0x0c0fe40000410000 */
        /* <DEDUP_REMOVED lines=11> */
[----:B------:R-:W-:-:S04]  /*7040*/  FMUL.FTZ R65, R103, R195 ;  /* 0x000000c367417220 */ /* 0x000fc80000410000 */
[----:B------:R-:W-:-:S04]  /*7050*/  FFMA.FTZ R64, R104, R196, R65 ;  /* 0x000000c468407223 */ /* 0x000fc80000010041 */
[----:B------:R-:W-:Y:S02]  /*7060*/  FADD.FTZ R197, R197, R64 ;  /* 0x00000040c5c57221 */ /* 0x000fe40000010000 */
[----:B------:R-:W-:-:S04]  /*7070*/  FMUL.FTZ R64, R103, R196 ;  /* 0x000000c467407220 */ /* 0x000fc80000410000 */
[----:B------:R-:W-:Y:S02]  /*7080*/  FFMA.FTZ R65, R104, R195, -R64 ;  /* 0x000000c368417223 */ /* 0x000fe40000010840 */
[----:B------:R-:W-:Y:S02]  /*7090*/  FMUL.FTZ R64, R118, R197 ;  /* 0x000000c576407220 */ /* 0x000fe40000410000 */
[----:B------:R-:W-:-:S04]  /*70a0*/  FADD.FTZ R198, R198, R65 ;  /* 0x00000041c6c67221 */ /* 0x000fc80000010000 */
[CC--:B------:R-:W-:Y:S02]  /*70b0*/  FFMA.FTZ R65, R117.reuse, R198.reuse, -R64 ;  /* 0x000000c675417223 */ /* 0x0c0fe40000010840 */
[----:B------:R-:W-:Y:S02]  /*70c0*/  FMUL.FTZ R64, R118, R198 ;  /* 0x000000c676407220 */ /* 0x000fe40000410000 */
[----:B------:R-:W-:Y:S02]  /*70d0*/  FADD.FTZ R200, R200, R65 ;  /* 0x00000041c8c87221 */ /* 0x000fe40000010000 */
[----:B------:R-:W-:-:S04]  /*70e0*/  FFMA.FTZ R64, R117, R197, R64 ;  /* 0x000000c575407223 */ /* 0x000fc80000010040 */
[----:B------:R-:W-:Y:S02]  /*70f0*/  FADD.FTZ R199, R199, R64 ;  /* 0x00000040c7c77221 */ /* 0x000fe40000010000 */
        /* <DEDUP_REMOVED lines=34> */
[----:B------:R-:W-:Y:S02]  /*7320*/  FFMA.FTZ R64, R131, R209, R64 ;  /* 0x000000d183407223 */ /* 0x000fe40000010040 */
[----:B------:R-:W-:Y:S02]  /*7330*/  FMUL.FTZ R66, R134, R212 ;  /* 0x000000d486427220 */ /* 0x000fe40000410000 */
[----:B------:R-:W-:-:S04]  /*7340*/  FADD.FTZ R211, R211, R64 ;  /* 0x00000040d3d37221 */ /* 0x000fc80000010000 */
[-C--:B------:R-:W-:Y:S02]  /*7350*/  FMUL.FTZ R64, R134, R211.reuse ;  /* 0x000000d386407220 */ /* 0x080fe40000410000 */
[C---:B------:R-:W-:Y:S02]  /*7360*/  FFMA.FTZ R66, R133.reuse, R211, R66 ;  /* 0x000000d385427223 */ /* 0x040fe40000010042 */
[----:B------:R-:W-:Y:S02]  /*7370*/  FFMA.FTZ R65, R133, R212, -R64 ;  /* 0x000000d485417223 */ /* 0x000fe40000010840 */
[----:B------:R-:W-:Y:S02]  /*7380*/  FADD.FTZ R213, R213, R66 ;  /* 0x00000042d5d57221 */ /* 0x000fe40000010000 */
[----:B------:R-:W-:Y:S02]  /*7390*/  FADD.FTZ R214, R214, R65 ;  /* 0x00000041d6d67221 */ /* 0x000fe40000010000 */
[----:B------:R-:W-:-:S02]  /*73a0*/  FMUL.FTZ R64, R136, R213 ;  /* 0x000000d588407220 */ /* 0x000fc40000410000 */
[-C--:B------:R-:W-:Y:S02]  /*73b0*/  FMUL.FTZ R66, R136, R214.reuse ;  /* 0x000000d688427220 */ /* 0x080fe40000410000 */
[C---:B------:R-:W-:Y:S02]  /*73c0*/  FFMA.FTZ R64, R135.reuse, R214, -R64 ;  /* 0x000000d687407223 */ /* 0x040fe40000010840 */
[----:B------:R-:W-:Y:S02]  /*73d0*/  FFMA.FTZ R65, R135, R213, R66 ;  /* 0x000000d587417223 */ /* 0x000fe40000010042 */
[----:B------:R-:W-:Y:S02]  /*73e0*/  FADD.FTZ R215, R215, R64 ;  /* 0x00000040d7d77221 */ /* 0x000fe40000010000 */
[----:B------:R-:W-:Y:S01]  /*73f0*/  FADD.FTZ R216, R216, R65 ;  /* 0x00000041d8d87221 */ /* 0x000fe20000010000 */
[----:B------:R-:W-:Y:S06]  /*7400*/  BAR.SYNC.DEFER_BLOCKING 0x0 ;  /* 0x0000000000007b1d */ /* 0x000fec0000010000 */
[----:B------:R-:W-:Y:S05]  /*7410*/  @P0 BRA `(.L_x_4973) ;  /* 0x00000ac000000947 */ /* 0x000fea0003800000 */
[----:B-1----:R-:W-:Y:S02]  /*7420*/  SHF.L.U32 R120, R86, 0x5, RZ ;  /* 0x0000000556787819 */ /* 0x002fe400000006ff */
[----:B------:R-:W-:-:S03]  /*7430*/  ISETP.NE.AND P0, PT, R228, 0x1f, PT ;  /* 0x0000001fe400780c */ /* 0x000fc60003f05270 */
        /* <DEDUP_REMOVED lines=10> */
[----:B------:R-:W-:-:S02]  /*74e0*/  FADD.FTZ R68, R66, R121 ;  /* 0x0000007942447221 */ /* 0x000fc40000010000 */
[----:B------:R-:W-:Y:S01]  /*74f0*/  FADD.FTZ R67, R67, R70 ;  /* 0x0000004643437221 */ /* 0x000fe20000010000 */
[----:B------:R-:W-:Y:S01]  /*7500*/  MOV R241, R69 ;  /* 0x0000004500f17202 */ /* 0x000fe20000000f00 */
[----:B------:R-:W-:Y:S05]  /*7510*/  BRA.DIV ~URZ, `(.L_x_4974) ;  /* 0x000071b27f007947 */ /* 0x000fea000b800000 */
[----:B------:R0:W1:Y:S02]  /*7520*/  SHFL.DOWN PT, R70, R71, 0x1, 0x1f ;  /* 0x08201f0047467f89 */ /* 0x00006400000e0000 */
.L_x_5076:
[----:B------:R-:W-:Y:S05]  /*7530*/  BRA.DIV ~URZ, `(.L_x_4975) ;  /* 0x000072127f007947 */ /* 0x000fea000b800000 */
[----:B------:R-:W2:Y:S04]  /*7540*/  SHFL.DOWN PT, R69, R69, 0x1, 0x1f ;  /* 0x08201f0045457f89 */ /* 0x000ea800000e0000 */
[----:B------:R3:W4:Y:S04]  /*7550*/  SHFL.DOWN PT, R121, R68, 0x1, 0x1f ;  /* 0x08201f0044797f89 */ /* 0x00072800000e0000 */
[----:B------:R3:W0:Y:S02]  /*7560*/  SHFL.DOWN PT, R66, R67, 0x1, 0x1f ;  /* 0x08201f0043427f89 */ /* 0x00062400000e0000 */
.L_x_5077:
        /* <DEDUP_REMOVED lines=13> */
.L_x_4977:
[----:B------:R-:W-:Y:S05]  /*7640*/  BSYNC B1 ;  /* 0x0000000000017941 */ /* 0x000fea0003800000 */
.L_x_4976:
[----:B------:R-:W-:Y:S01]  /*7650*/  ISETP.GT.U32.AND P0, PT, R228, 0x1d, PT ;  /* 0x0000001de400780c */ /* 0x000fe20003f04070 */
[----:B------:R-:W-:Y:S05]  /*7660*/  BRA.DIV ~URZ, `(.L_x_4978) ;  /* 0x000072327f007947 */ /* 0x000fea000b800000 */
[----:B--2---:R2:W3:Y:S04]  /*7670*/  SHFL.DOWN PT, R69, R71, 0x2, 0x1f ;  /* 0x08401f0047457f89 */ /* 0x0044e800000e0000 */
[----:B-1----:R2:W1:Y:S04]  /*7680*/  SHFL.DOWN PT, R70, R241, 0x2, 0x1f ;  /* 0x08401f00f1467f89 */ /* 0x00246800000e0000 */
[----:B----4-:R2:W4:Y:S04]  /*7690*/  SHFL.DOWN PT, R121, R68, 0x2, 0x1f ;  /* 0x08401f0044797f89 */ /* 0x01052800000e0000 */
[----:B0-----:R2:W0:Y:S02]  /*76a0*/  SHFL.DOWN PT, R66, R67, 0x2, 0x1f ;  /* 0x08401f0043427f89 */ /* 0x00142400000e0000 */
.L_x_5078:
        /* <DEDUP_REMOVED lines=13> */
.L_x_4980:
[----:B------:R-:W-:Y:S05]  /*7780*/  BSYNC B1 ;  /* 0x0000000000017941 */ /* 0x000fea0003800000 */
.L_x_4979:
[----:B------:R-:W-:Y:S01]  /*7790*/  ISETP.GT.U32.AND P0, PT, R228, 0x1b, PT ;  /* 0x0000001be400780c */ /* 0x000fe20003f04070 */
[----:B------:R-:W-:Y:S10]  /*77a0*/  BRA.DIV ~URZ, `(.L_x_4981) ;  /* 0x000072b27f007947 */ /* 0x000ff4000b800000 */
[----:B---3--:R3:W2:Y:S02]  /*77b0*/  SHFL.DOWN PT, R69, R71, 0x4, 0x1f ;  /* 0x08801f0047457f89 */ /* 0x0086a400000e0000 */
.L_x_5079:
[----:B------:R-:W-:Y:S05]  /*77c0*/  BRA.DIV ~URZ, `(.L_x_4982) ;  /* 0x000073127f007947 */ /* 0x000fea000b800000 */
[----:B-1----:R1:W3:Y:S04]  /*77d0*/  SHFL.DOWN PT, R70, R241, 0x4, 0x1f ;  /* 0x08801f00f1467f89 */ /* 0x0022e800000e0000 */
[----:B----4-:R1:W4:Y:S04]  /*77e0*/  SHFL.DOWN PT, R121, R68, 0x4, 0x1f ;  /* 0x08801f0044797f89 */ /* 0x01032800000e0000 */
[----:B0-----:R1:W0:Y:S02]  /*77f0*/  SHFL.DOWN PT, R66, R67, 0x4, 0x1f ;  /* 0x08801f0043427f89 */ /* 0x00122400000e0000 */
.L_x_5080:
        /* <DEDUP_REMOVED lines=13> */
.L_x_4984:
[----:B------:R-:W-:Y:S05]  /*78d0*/  BSYNC B1 ;  /* 0x0000000000017941 */ /* 0x000fea0003800000 */
.L_x_4983:
[----:B------:R-:W-:Y:S01]  /*78e0*/  ISETP.GT.U32.AND P0, PT, R228, 0x17, PT ;  /* 0x00000017e400780c */ /* 0x000fe20003f04070 */
[----:B------:R-:W-:Y:S05]  /*78f0*/  BRA.DIV ~URZ, `(.L_x_4985) ;  /* 0x000073327f007947 */ /* 0x000fea000b800000 */
[----:B--2---:R2:W1:Y:S04]  /*7900*/  SHFL.DOWN PT, R69, R71, 0x8, 0x1f ;  /* 0x09001f0047457f89 */ /* 0x00446800000e0000 */
[----:B---3--:R2:W3:Y:S04]  /*7910*/  SHFL.DOWN PT, R70, R241, 0x8, 0x1f ;  /* 0x09001f00f1467f89 */ /* 0x0084e800000e0000 */
[----:B----4-:R2:W4:Y:S04]  /*7920*/  SHFL.DOWN PT, R121, R68, 0x8, 0x1f ;  /* 0x09001f0044797f89 */ /* 0x01052800000e0000 */
[----:B0-----:R2:W0:Y:S02]  /*7930*/  SHFL.DOWN PT, R66, R67, 0x8, 0x1f ;  /* 0x09001f0043427f89 */ /* 0x00142400000e0000 */
.L_x_5081:
        /* <DEDUP_REMOVED lines=13> */
.L_x_4987:
[----:B------:R-:W-:Y:S05]  /*7a10*/  BSYNC B1 ;  /* 0x0000000000017941 */ /* 0x000fea0003800000 */
.L_x_4986:
[----:B------:R-:W-:Y:S01]  /*7a20*/  ISETP.GT.U32.AND P0, PT, R228, 0xf, PT ;  /* 0x0000000fe400780c */ /* 0x000fe20003f04070 */
[----:B------:R-:W-:Y:S10]  /*7a30*/  BRA.DIV ~URZ, `(.L_x_4988) ;  /* 0x000073b27f007947 */ /* 0x000ff4000b800000 */
[----:B-1----:R1:W2:Y:S02]  /*7a40*/  SHFL.DOWN PT, R69, R71, 0x10, 0x1f ;  /* 0x0a001f0047457f89 */ /* 0x0022a400000e0000 */
.L_x_5082:
[----:B------:R-:W-:Y:S05]  /*7a50*/  BRA.DIV ~URZ, `(.L_x_4989) ;  /* 0x000074127f007947 */ /* 0x000fea000b800000 */
[----:B---3--:R3:W1:Y:S04]  /*7a60*/  SHFL.DOWN PT, R70, R241, 0x10, 0x1f ;  /* 0x0a001f00f1467f89 */ /* 0x00866800000e0000 */
[----:B----4-:R3:W4:Y:S04]  /*7a70*/  SHFL.DOWN PT, R121, R68, 0x10, 0x1f ;  /* 0x0a001f0044797f89 */ /* 0x01072800000e0000 */
[----:B0-----:R3:W0:Y:S02]  /*7a80*/  SHFL.DOWN PT, R66, R67, 0x10, 0x1f ;  /* 0x0a001f0043427f89 */ /* 0x00162400000e0000 */
.L_x_5083:
        /* <DEDUP_REMOVED lines=13> */
.L_x_4991:
[----:B------:R-:W-:Y:S05]  /*7b60*/  BSYNC B1 ;  /* 0x0000000000017941 */ /* 0x000fea0003800000 */
.L_x_4990:
[----:B------:R-:W-:Y:S05]  /*7b70*/  BRA.DIV ~URZ, `(.L_x_4992) ;  /* 0x000074427f007947 */ /* 0x000fea000b800000 */
[----:B------:R-:W5:Y:S04]  /*7b80*/  SHFL.IDX PT, R64, R241, RZ, 0x1f ;  /* 0x00001ffff1407589 */ /* 0x000f6800000e0000 */
[----:B--2---:R-:W2:Y:S04]  /*7b90*/  SHFL.IDX PT, R69, R71, RZ, 0x1f ;  /* 0x00001fff47457589 */ /* 0x004ea800000e0000 */
[----:B-1----:R-:W1:Y:S04]  /*7ba0*/  SHFL.IDX PT, R70, R68, RZ, 0x1f ;  /* 0x00001fff44467589 */ /* 0x002e6800000e0000 */
[----:B------:R-:W3:Y:S04]  /*7bb0*/  SHFL.IDX PT, R242, R62, RZ, 0x1f ;  /* 0x00001fff3ef27589 */ /* 0x000ee800000e0000 */
[----:B------:R-:W4:Y:S04]  /*7bc0*/  SHFL.DOWN PT, R71, R71, 0x1, 0x1f ;  /* 0x08201f0047477f89 */ /* 0x000f2800000e0000 */
[----:B---3--:R-:W3:Y:S01]  /*7bd0*/  SHFL.DOWN PT, R241, R241, 0x1, 0x1f ;  /* 0x08201f00f1f17f89 */ /* 0x008ee200000e0000 */
[----:B0----5:R-:W-:-:S03]  /*7be0*/  FMUL.FTZ R66, R62, R64 ;  /* 0x000000403e427220 */ /* 0x021fc60000410000 */
        /* <DEDUP_REMOVED lines=12> */
.L_x_5084:
        /* <DEDUP_REMOVED lines=20> */
.L_x_4994:
[----:B------:R-:W-:Y:S05]  /*7df0*/  BSYNC B1 ;  /* 0x0000000000017941 */ /* 0x000fea0003800000 */
.L_x_4993:
        /* <DEDUP_REMOVED lines=14> */
.L_x_4973:
[----:B-1----:R-:W-:Y:S05]  /*7ee0*/  BSYNC B0 ;  /* 0x0000000000007941 */ /* 0x002fea0003800000 */
.L_x_4972:
[----:B------:R-:W-:Y:S01]  /*7ef0*/  WARPSYNC 0xffffffff ;  /* 0xffffffff00007948 */ /* 0x000fe20003800000 */
[----:B------:R-:W-:Y:S02]  /*7f00*/  ISETP.NE.AND P0, PT, R86, RZ, PT ;  /* 0x000000ff5600720c */ /* 0x000fe40003f05270 */
[----:B------:R-:W-:Y:S01]  /*7f10*/  BAR.SYNC.DEFER_BLOCKING 0x0 ;  /* 0x0000000000007b1d */ /* 0x000fe20000010000 */
[----:B------:R-:W-:Y:S01]  /*7f20*/  SHF.L.U32 R68, R86, 0x4, RZ ;  /* 0x0000000456447819 */ /* 0x000fe200000006ff */
[----:B------:R-:W-:Y:S01]  /*7f30*/  FFMA.FTZ R70, R16, R185, RZ ;  /* 0x000000b910467223 */ /* 0x000fe200000100ff */
[----:B------:R-:W-:Y:S02]  /*7f40*/  PRMT R66, RZ, 0x5410, R81 ;  /* 0x00005410ff427816 */ /* 0x000fe40000000051 */
[----:B------:R-:W-:Y:S01]  /*7f50*/  PRMT R69, RZ, 0x5410, R79 ;  /* 0x00005410ff457816 */ /* 0x000fe2000000004f */
[----:B------:R-:W-:Y:S01]  /*7f60*/  FFMA.FTZ R70, R15, R187, R70 ;  /* 0x000000bb0f467223 */ /* 0x000fe20000010046 */
[----:B------:R-:W-:Y:S01]  /*7f70*/  PRMT R121, RZ, 0x5410, R76 ;  /* 0x00005410ff797816 */ /* 0x000fe2000000004c */
[----:B------:R-:W-:Y:S02]  /*7f80*/  BSSY B0, `(.L_x_4995) ;  /* 0x00001fb000007945 */ /* 0x000fe40003800000 */
[----:B------:R-:W-:-:S02]  /*7f90*/  FFMA.FTZ R70, R14, R189, R70 ;  /* 0x000000bd0e467223 */ /* 0x000fc40000010046 */
[----:B------:R-:W-:Y:S01]  /*7fa0*/  FMUL.FTZ R71, R29, R69 ;  /* 0x000000451d477220 */ /* 0x000fe20000410000 */
[----:B------:R-:W0:Y:S04]  /*7fb0*/  LDS.64 R64, [R68+0x35e8] ;  /* 0x0035e80044407984 */ /* 0x000e280000000a00 */
[----:B------:R1:W-:Y:S01]  /*7fc0*/  @!P0 STS.128 [UR20+0x4be0], R60 ;  /* 0x004be03cff008988 */ /* 0x0003e20008000c14 */
[----:B------:R-:W-:Y:S02]  /*7fd0*/  ULDC UR20, c[0x0][0x168] ;  /* 0x00005a0000147ab9 */ /* 0x000fe40000000800 */
[----:B------:R-:W-:Y:S01]  /*7fe0*/  UIADD3 UR20, -UR38, UR20, URZ ;  /* 0x0000001426147290 */ /* 0x000fe2000fffe13f */
[----:B-1----:R-:W-:-:S04]  /*7ff0*/  FMUL.FTZ R62, R31, R66 ;  /* 0x000000421f3e7220 */ /* 0x002fc80000410000 */
[----:B------:R-:W-:Y:S02]  /*8000*/  FFMA.FTZ R187, R88, -R62, R187 ;  /* 0x8000003e58bb7223 */ /* 0x000fe400000100bb */
[CC--:B0-----:R-:W-:Y:S02]  /*8010*/  FMUL.FTZ R67, R65.reuse, -R111.reuse ;  /* 0x8000006f41437220 */ /* 0x0c1fe40000410000 */
[C---:B------:R-:W-:Y:S02]  /*8020*/  FMUL.FTZ R111, R64.reuse, -R111 ;  /* 0x8000006f406f7220 */ /* 0x040fe40000410000 */
[-C--:B------:R-:W-:Y:S01]  /*8030*/  FFMA.FTZ R60, R64, R110.reuse, -R67 ;  /* 0x0000006e403c7223 */ /* 0x080fe20000010843 */
[----:B------:R-:W-:Y:S01]  /*8040*/  PRMT R64, RZ, 0x5410, R82 ;  /* 0x00005410ff407816 */ /* 0x000fe20000000052 */
[----:B------:R-:W-:Y:S01]  /*8050*/  FFMA.FTZ R61, R65, R110, R111 ;  /* 0x0000006e413d7223 */ /* 0x000fe2000001006f */
[----:B------:R-:W-:Y:S01]  /*8060*/  PRMT R67, RZ, 0x5410, R80 ;  /* 0x00005410ff437816 */ /* 0x000fe20000000050 */
[----:B------:R-:W-:Y:S01]  /*8070*/  FADD.FTZ R60, R168, R60 ;  /* 0x0000003ca83c7221 */ /* 0x000fe20000010000 */
[----:B------:R-:W-:Y:S01]  /*8080*/  PRMT R111, RZ, 0x5410, R77 ;  /* 0x00005410ff6f7816 */ /* 0x000fe2000000004d */
[----:B------:R-:W-:Y:S01]  /*8090*/  FMUL.FTZ R65, R32, R64 ;  /* 0x0000004020417220 */ /* 0x000fe20000410000 */
[----:B------:R-:W-:Y:S01]  /*80a0*/  PRMT R168, RZ, 0x5410, R72 ;  /* 0x00005410ffa87816 */ /* 0x000fe20000000048 */
[----:B------:R-:W-:-:S02]  /*80b0*/  FADD.FTZ R61, -R184, R61 ;  /* 0x0000003db83d7221 */ /* 0x000fc40000010100 */
[-C--:B------:R-:W-:Y:S02]  /*80c0*/  FFMA.FTZ R185, R90, -R65.reuse, R185 ;  /* 0x800000415ab97223 */ /* 0x080fe400000100b9 */
[----:B------:R-:W-:Y:S02]  /*80d0*/  FFMA.FTZ R65, R89, -R65, R186 ;  /* 0x8000004159417223 */ /* 0x000fe400000100ba */
[----:B------:R-:W-:Y:S02]  /*80e0*/  FFMA.FTZ R186, R16, -R186, RZ ;  /* 0x800000ba10ba7223 */ /* 0x000fe400000100ff */
[----:B------:R-:W-:Y:S02]  /*80f0*/  FMUL.FTZ R120, R27, R111 ;  /* 0x0000006f1b787220 */ /* 0x000fe40000410000 */
[----:B------:R-:W-:Y:S02]  /*8100*/  FFMA.FTZ R63, R15, -R188, R186 ;  /* 0x800000bc0f3f7223 */ /* 0x000fe400000100ba */
[----:B------:R-:W-:-:S02]  /*8110*/  FFMA.FTZ R188, R87, -R62, R188 ;  /* 0x8000003e57bc7223 */ /* 0x000fc400000100bc */
[----:B------:R-:W-:Y:S02]  /*8120*/  FMUL.FTZ R62, R30, R67 ;  /* 0x000000431e3e7220 */ /* 0x000fe40000410000 */
[----:B------:R-:W-:Y:S02]  /*8130*/  FFMA.FTZ R63, R14, -R190, R63 ;  /* 0x800000be0e3f7223 */ /* 0x000fe4000001003f */
[-C--:B------:R-:W-:Y:S02]  /*8140*/  FFMA.FTZ R189, R91, -R62.reuse, R189 ;  /* 0x8000003e5bbd7223 */ /* 0x080fe400000100bd */
[----:B------:R-:W-:Y:S02]  /*8150*/  FFMA.FTZ R190, R92, -R62, R190 ;  /* 0x8000003e5cbe7223 */ /* 0x000fe400000100be */
[----:B------:R-:W-:Y:S02]  /*8160*/  FFMA.FTZ R62, R13, R191, R70 ;  /* 0x000000bf0d3e7223 */ /* 0x000fe40000010046 */
[----:B------:R-:W-:-:S02]  /*8170*/  FFMA.FTZ R191, R93, -R71, R191 ;  /* 0x800000475dbf7223 */ /* 0x000fc400000100bf */
[----:B------:R-:W-:Y:S01]  /*8180*/  FFMA.FTZ R70, R94, -R71, R192 ;  /* 0x800000475e467223 */ /* 0x000fe200000100c0 */
[----:B------:R-:W-:Y:S01]  /*8190*/  PRMT R71, RZ, 0x5410, R78 ;  /* 0x00005410ff477816 */ /* 0x000fe2000000004e */
[----:B------:R-:W-:Y:S01]  /*81a0*/  FFMA.FTZ R63, R13, -R192, R63 ;  /* 0x800000c00d3f7223 */ /* 0x000fe2000001003f */
[----:B------:R-:W-:Y:S01]  /*81b0*/  PRMT R192, RZ, 0x5410, R75 ;  /* 0x00005410ffc07816 */ /* 0x000fe2000000004b */
[----:B------:R-:W-:Y:S02]  /*81c0*/  FFMA.FTZ R62, R12, R193, R62 ;  /* 0x000000c10c3e7223 */ /* 0x000fe4000001003e */
[----:B------:R-:W-:Y:S02]  /*81d0*/  FMUL.FTZ R110, R28, R71 ;  /* 0x000000471c6e7220 */ /* 0x000fe40000410000 */
[----:B------:R-:W-:Y:S02]  /*81e0*/  FFMA.FTZ R63, R12, -R194, R63 ;  /* 0x800000c20c3f7223 */ /* 0x000fe4000001003f */
[----:B------:R-:W-:-:S02]  /*81f0*/  FFMA.FTZ R229, R11, R195, R62 ;  /* 0x000000c30be57223 */ /* 0x000fc4000001003e */
[----:B------:R-:W-:Y:S02]  /*8200*/  FFMA.FTZ R193, R95, -R110, R193 ;  /* 0x8000006e5fc17223 */ /* 0x000fe400000100c1 */
[----:B------:R-:W-:Y:S02]  /*8210*/  FFMA.FTZ R63, R11, -R196, R63 ;  /* 0x800000c40b3f7223 */ /* 0x000fe4000001003f */
[----:B------:R-:W-:Y:S02]  /*8220*/  FFMA.FTZ R110, R96, -R110, R194 ;  /* 0x8000006e606e7223 */ /* 0x000fe400000100c2 */
[----:B------:R-:W-:Y:S02]  /*8230*/  FFMA.FTZ R229, R10, R198, R229 ;  /* 0x000000c60ae57223 */ /* 0x000fe400000100e5 */
[----:B------:R-:W-:Y:S02]  /*8240*/  FFMA.FTZ R195, R97, -R120, R195 ;  /* 0x8000007861c37223 */ /* 0x000fe400000100c3 */
[----:B------:R-:W-:-:S02]  /*8250*/  FMUL.FTZ R194, R25, R192 ;  /* 0x000000c019c27220 */ /* 0x000fc40000410000 */
[----:B------:R-:W-:Y:S01]  /*8260*/  FFMA.FTZ R120, R98, -R120, R196 ;  /* 0x8000007862787223 */ /* 0x000fe200000100c4 */
[----:B------:R-:W-:Y:S01]  /*8270*/  PRMT R196, RZ, 0x5410, R74 ;  /* 0x00005410ffc47816 */ /* 0x000fe2000000004a */
[----:B------:R-:W-:Y:S02]  /*8280*/  FFMA.FTZ R62, R10, -R197, R63 ;  /* 0x800000c50a3e7223 */ /* 0x000fe4000001003f */
[----:B------:R-:W-:Y:S02]  /*8290*/  FFMA.FTZ R229, R9, R200, R229 ;  /* 0x000000c809e57223 */ /* 0x000fe400000100e5 */
[-C--:B------:R-:W-:Y:S02]  /*82a0*/  FFMA.FTZ R200, R101, -R194.reuse, R200 ;  /* 0x800000c265c87223 */ /* 0x080fe400000100c8 */
[----:B------:R-:W-:Y:S02]  /*82b0*/  FFMA.FTZ R194, R102, -R194, R199 ;  /* 0x800000c266c27223 */ /* 0x000fe400000100c7 */
[----:B------:R-:W-:-:S02]  /*82c0*/  FFMA.FTZ R199, R9, -R199, R62 ;  /* 0x800000c709c77223 */ /* 0x000fc4000001003e */
[----:B------:R-:W-:Y:S02]  /*82d0*/  FMUL.FTZ R62, R24, R196 ;  /* 0x000000c4183e7220 */ /* 0x000fe40000410000 */
[C---:B------:R-:W-:Y:S02]  /*82e0*/  FFMA.FTZ R229, R8.reuse, R202, R229 ;  /* 0x000000ca08e57223 */ /* 0x040fe400000100e5 */
[-C--:B------:R-:W-:Y:S02]  /*82f0*/  FFMA.FTZ R202, R137, -R62.reuse, R202 ;  /* 0x8000003e89ca7223 */ /* 0x080fe400000100ca */
[----:B------:R-:W-:Y:S02]  /*8300*/  FFMA.FTZ R242, R8, -R201, R199 ;  /* 0x800000c908f27223 */ /* 0x000fe400000100c7 */
[----:B------:R-:W-:Y:S02]  /*8310*/  FFMA.FTZ R62, R138, -R62, R201 ;  /* 0x8000003e8a3e7223 */ /* 0x000fe400000100c9 */
[----:B------:R-:W-:-:S02]  /*8320*/  FFMA.FTZ R199, R7, R204, R229 ;  /* 0x000000cc07c77223 */ /* 0x000fc400000100e5 */
[----:B------:R-:W-:Y:S02]  /*8330*/  FMUL.FTZ R186, R26, R121 ;  /* 0x000000791aba7220 */ /* 0x000fe40000410000 */
[C---:B------:R-:W-:Y:S02]  /*8340*/  FMUL.FTZ R201, R136.reuse, -R61 ;  /* 0x8000003d88c97220 */ /* 0x040fe40000410000 */
[----:B------:R-:W-:Y:S02]  /*8350*/  FMUL.FTZ R136, R136, -R60 ;  /* 0x8000003c88887220 */ /* 0x000fe40000410000 */
[----:B------:R-:W-:Y:S02]  /*8360*/  FFMA.FTZ R199, R6, R206, R199 ;  /* 0x000000ce06c77223 */ /* 0x000fe400000100c7 */
[----:B------:R-:W-:Y:S02]  /*8370*/  FFMA.FTZ R198, R100, -R186, R198 ;  /* 0x800000ba64c67223 */ /* 0x000fe400000100c6 */
[----:B------:R-:W-:-:S02]  /*8380*/  FFMA.FTZ R244, R135, R60, -R201 ;  /* 0x0000003c87f47223 */ /* 0x000fc400000108c9 */
[----:B------:R-:W-:Y:S01]  /*8390*/  FFMA.FTZ R186, R99, -R186, R197 ;  /* 0x800000ba63ba7223 */ /* 0x000fe200000100c5 */
[----:B------:R-:W-:Y:S01]  /*83a0*/  PRMT R197, RZ, 0x5410, R73 ;  /* 0x00005410ffc57816 */ /* 0x000fe20000000049 */
[----:B------:R-:W-:Y:S02]  /*83b0*/  FFMA.FTZ R242, R7, -R203, R242 ;  /* 0x800000cb07f27223 */ /* 0x000fe400000100f2 */
[----:B------:R-:W-:Y:S01]  /*83c0*/  FFMA.FTZ R246, R135, R61, R136 ;  /* 0x0000003d87f67223 */ /* 0x000fe20000010088 */
[----:B------:R-:W-:Y:S01]  /*83d0*/  PRMT R135, RZ, 0x5410, R59 ;  /* 0x00005410ff877816 */ /* 0x000fe2000000003b */
[----:B------:R-:W-:Y:S02]  /*83e0*/  FFMA.FTZ R201, R5, R208, R199 ;  /* 0x000000d005c97223 */ /* 0x000fe400000100c7 */
[----:B------:R-:W-:Y:S02]  /*83f0*/  FMUL.FTZ R184, R22, R168 ;  /* 0x000000a816b87220 */ /* 0x000fe40000410000 */
[----:B------:R-:W-:Y:S01]  /*8400*/  FADD.FTZ R199, R167, R244 ;  /* 0x000000f4a7c77221 */ /* 0x000fe20000010000 */
[----:B------:R-:W-:Y:S01]  /*8410*/  PRMT R167, RZ, 0x5410, R58 ;  /* 0x00005410ffa77816 */ /* 0x000fe2000000003a */
[----:B------:R-:W-:-:S02]  /*8420*/  FFMA.FTZ R242, R6, -R205, R242 ;  /* 0x800000cd06f27223 */ /* 0x000fc400000100f2 */
[----:B------:R-:W-:Y:S02]  /*8430*/  FADD.FTZ R183, -R183, R246 ;  /* 0x000000f6b7b77221 */ /* 0x000fe40000010100 */
[----:B------:R-:W-:Y:S02]  /*8440*/  FMUL.FTZ R63, R23, R197 ;  /* 0x000000c5173f7220 */ /* 0x000fe40000410000 */
[-C--:B------:R-:W-:Y:S02]  /*8450*/  FFMA.FTZ R206, R141, -R184.reuse, R206 ;  /* 0x800000b88dce7223 */ /* 0x080fe400000100ce */
[----:B------:R-:W-:Y:S02]  /*8460*/  FFMA.FTZ R184, R142, -R184, R205 ;  /* 0x800000b88eb87223 */ /* 0x000fe400000100cd */
[----:B------:R-:W-:Y:S02]  /*8470*/  FFMA.FTZ R242, R5, -R207, R242 ;  /* 0x800000cf05f27223 */ /* 0x000fe400000100f2 */
[----:B------:R-:W-:-:S02]  /*8480*/  FMUL.FTZ R205, R20, R167 ;  /* 0x000000a714cd7220 */ /* 0x000fc40000410000 */
[C---:B------:R-:W-:Y:S02]  /*8490*/  FMUL.FTZ R244, R134.reuse, -R183 ;  /* 0x800000b786f47220 */ /* 0x040fe40000410000 */
[----:B------:R-:W-:Y:S02]  /*84a0*/  FFMA.FTZ R204, R139, -R63, R204 ;  /* 0x8000003f8bcc7223 */ /* 0x000fe400000100cc */
[----:B------:R-:W-:Y:S02]  /*84b0*/  FMUL.FTZ R134, R134, -R199 ;  /* 0x800000c786867220 */ /* 0x000fe40000410000 */
[----:B------:R-:W-:Y:S02]  /*84c0*/  FFMA.FTZ R63, R140, -R63, R203 ;  /* 0x8000003f8c3f7223 */ /* 0x000fe400000100cb */
[----:B------:R-:W-:Y:S02]  /*84d0*/  FFMA.FTZ R203, R4, R210, R201 ;  /* 0x000000d204cb7223 */ /* 0x000fe400000100c9 */
[----:B------:R-:W-:-:S02]  /*84e0*/  FFMA.FTZ R201, R146, -R205, R209 ;  /* 0x800000cd92c97223 */ /* 0x000fc400000100d1 */
[----:B------:R-:W-:Y:S02]  /*84f0*/  FFMA.FTZ R242, R4, -R209, R242 ;  /* 0x800000d104f27223 */ /* 0x000fe400000100f2 */
[----:B------:R-:W-:Y:S01]  /*8500*/  FFMA.FTZ R209, R133, R183, R134 ;  /* 0x000000b785d17223 */ /* 0x000fe20000010086 */
[----:B------:R-:W-:Y:S01]  /*8510*/  PRMT R134, RZ, 0x5410, R57 ;  /* 0x00005410ff867816 */ /* 0x000fe20000000039 */
[----:B------:R-:W-:Y:S02]  /*8520*/  FFMA.FTZ R210, R145, -R205, R210 ;  /* 0x800000cd91d27223 */ /* 0x000fe400000100d2 */
[----:B------:R-:W-:Y:S02]  /*8530*/  FMUL.FTZ R136, R21, R135 ;  /* 0x0000008715887220 */ /* 0x000fe40000410000 */
[----:B------:R-:W-:Y:S01]  /*8540*/  FFMA.FTZ R205, R133, R199, -R244 ;  /* 0x000000c785cd7223 */ /* 0x000fe200000108f4 */
[----:B------:R-:W-:Y:S01]  /*8550*/  PRMT R133, RZ, 0x5410, R56 ;  /* 0x00005410ff857816 */ /* 0x000fe20000000038 */
[----:B------:R-:W-:-:S02]  /*8560*/  FADD.FTZ R209, -R182, R209 ;  /* 0x000000d1b6d17221 */ /* 0x000fc40000010100 */
[----:B------:R-:W-:Y:S02]  /*8570*/  FFMA.FTZ R229, R3, -R211, R242 ;  /* 0x800000d303e57223 */ /* 0x000fe400000100f2 */
[-C--:B------:R-:W-:Y:S02]  /*8580*/  FFMA.FTZ R208, R143, -R136.reuse, R208 ;  /* 0x800000888fd07223 */ /* 0x080fe400000100d0 */
[----:B------:R-:W-:Y:S02]  /*8590*/  FADD.FTZ R242, R166, R205 ;  /* 0x000000cda6f27221 */ /* 0x000fe40000010000 */
[----:B------:R-:W-:Y:S02]  /*85a0*/  FFMA.FTZ R136, R144, -R136, R207 ;  /* 0x8000008890887223 */ /* 0x000fe400000100cf */
[----:B------:R-:W-:Y:S02]  /*85b0*/  FMUL.FTZ R182, R132, -R209 ;  /* 0x800000d184b67220 */ /* 0x000fe40000410000 */
[----:B------:R-:W-:-:S02]  /*85c0*/  FMUL.FTZ R207, R19, R134 ;  /* 0x0000008613cf7220 */ /* 0x000fc40000410000 */
[----:B------:R-:W-:Y:S02]  /*85d0*/  FMUL.FTZ R244, R132, -R242 ;  /* 0x800000f284f47220 */ /* 0x000fe40000410000 */
[----:B------:R-:W-:Y:S02]  /*85e0*/  FFMA.FTZ R203, R3, R212, R203 ;  /* 0x000000d403cb7223 */ /* 0x000fe400000100cb */
[----:B------:R-:W-:Y:S01]  /*85f0*/  FFMA.FTZ R132, R131, R242, -R182 ;  /* 0x000000f283847223 */ /* 0x000fe200000108b6 */
[----:B------:R-:W-:Y:S01]  /*8600*/  PRMT R182, RZ, 0x5410, R55 ;  /* 0x00005410ffb67816 */ /* 0x000fe20000000037 */
[-C--:B------:R-:W-:Y:S02]  /*8610*/  FFMA.FTZ R212, R147, -R207.reuse, R212 ;  /* 0x800000cf93d47223 */ /* 0x080fe400000100d4 */
[----:B------:R-:W-:Y:S02]  /*8620*/  FFMA.FTZ R207, R148, -R207, R211 ;  /* 0x800000cf94cf7223 */ /* 0x000fe400000100d3 */
[----:B------:R-:W-:-:S02]  /*8630*/  FMUL.FTZ R211, R18, R133 ;  /* 0x0000008512d37220 */ /* 0x000fc40000410000 */
[----:B------:R-:W-:Y:S02]  /*8640*/  FFMA.FTZ R166, R2, R214, R203 ;  /* 0x000000d602a67223 */ /* 0x000fe400000100cb */
[----:B------:R-:W-:Y:S02]  /*8650*/  FFMA.FTZ R244, R131, R209, R244 ;  /* 0x000000d183f47223 */ /* 0x000fe400000100f4 */
[----:B------:R-:W-:Y:S02]  /*8660*/  FMUL.FTZ R203, R17, R182 ;  /* 0x000000b611cb7220 */ /* 0x000fe40000410000 */
[----:B------:R-:W-:Y:S02]  /*8670*/  FADD.FTZ R165, R165, R132 ;  /* 0x00000084a5a57221 */ /* 0x000fe40000010000 */
[----:B------:R-:W-:Y:S02]  /*8680*/  FFMA.FTZ R214, R149, -R211, R214 ;  /* 0x800000d395d67223 */ /* 0x000fe400000100d6 */
[----:B------:R-:W-:-:S02]  /*8690*/  FMUL.FTZ R132, R199, UR42 ;  /* 0x0000002ac7847c20 */ /* 0x000fc40008410000 */
[C---:B------:R-:W-:Y:S02]  /*86a0*/  FFMA.FTZ R211, R150.reuse, -R211, R213 ;  /* 0x800000d396d37223 */ /* 0x040fe400000100d5 */
[----:B------:R-:W-:Y:S02]  /*86b0*/  FMUL.FTZ R150, R150, R183 ;  /* 0x000000b796967220 */ /* 0x000fe40000410000 */
[----:B------:R-:W-:Y:S02]  /*86c0*/  FMUL.FTZ R246, R60, UR42 ;  /* 0x0000002a3cf67c20 */ /* 0x000fe40008410000 */
[C---:B------:R-:W-:Y:S02]  /*86d0*/  FFMA.FTZ R205, R152.reuse, -R203, R216 ;  /* 0x800000cb98cd7223 */ /* 0x040fe400000100d8 */
[----:B------:R-:W-:Y:S02]  /*86e0*/  FADD.FTZ R181, -R181, R244 ;  /* 0x000000f4b5b57221 */ /* 0x000fe40000010100 */
[----:B------:R-:W-:-:S02]  /*86f0*/  FMUL.FTZ R152, R152, R61 ;  /* 0x0000003d98987220 */ /* 0x000fc40000410000 */
[C---:B------:R-:W-:Y:S02]  /*8700*/  FFMA.FTZ R244, R183.reuse, UR41, -R132 ;  /* 0x00000029b7f47c23 */ /* 0x040fe40008010884 */
[----:B------:R-:W-:Y:S02]  /*8710*/  FMUL.FTZ R132, R183, UR42 ;  /* 0x0000002ab7847c20 */ /* 0x000fe40008410000 */
[----:B------:R-:W-:Y:S02]  /*8720*/  FFMA.FTZ R213, R2, -R213, R229 ;  /* 0x800000d502d57223 */ /* 0x000fe400000100e5 */
[----:B------:R-:W-:Y:S02]  /*8730*/  FMUL.FTZ R131, R61, UR42 ;  /* 0x0000002a3d837c20 */ /* 0x000fe40008410000 */
[----:B------:R-:W-:Y:S02]  /*8740*/  FFMA.FTZ R149, R149, R199, R150 ;  /* 0x000000c795957223 */ /* 0x000fe40000010096 */
[----:B------:R-:W-:-:S02]  /*8750*/  FFMA.FTZ R229, R61, UR41, -R246 ;  /* 0x000000293de57c23 */ /* 0x000fc400080108f6 */
[C---:B------:R-:W-:Y:S02]  /*8760*/  FMUL.FTZ R150, R130.reuse, -R181 ;  /* 0x800000b582967220 */ /* 0x040fe40000410000 */
[C---:B------:R-:W-:Y:S02]  /*8770*/  FFMA.FTZ R203, R151.reuse, -R203, R215 ;  /* 0x800000cb97cb7223 */ /* 0x040fe400000100d7 */
[----:B------:R-:W-:Y:S02]  /*8780*/  FFMA.FTZ R152, R151, R60, R152 ;  /* 0x0000003c97987223 */ /* 0x000fe40000010098 */
[----:B------:R-:W-:Y:S02]  /*8790*/  FMUL.FTZ R130, R130, -R165 ;  /* 0x800000a582827220 */ /* 0x000fe40000410000 */
[----:B------:R-:W-:Y:S02]  /*87a0*/  FFMA.FTZ R151, R199, UR41, R132 ;  /* 0x00000029c7977c23 */ /* 0x000fe40008010084 */
[----:B------:R-:W-:-:S02]  /*87b0*/  FFMA.FTZ R246, R60, UR41, R131 ;  /* 0x000000293cf67c23 */ /* 0x000fc40008010083 */
[----:B------:R-:W-:Y:S02]  /*87c0*/  FMUL.FTZ R132, R211, R244 ;  /* 0x000000f4d3847220 */ /* 0x000fe40000410000 */
[----:B------:R-:W-:Y:S02]  /*87d0*/  FMUL.FTZ R131, R205, R229 ;  /* 0x000000e5cd837220 */ /* 0x000fe40000410000 */
[C---:B------:R-:W-:Y:S01]  /*87e0*/  FFMA.FTZ R229, R129.reuse, R181, R130 ;  /* 0x000000b581e57223 */ /* 0x040fe20000010082 */
[----:B------:R-:W-:Y:S01]  /*87f0*/  SHF.L.U32 R130, R86, 0x5, RZ ;  /* 0x0000000556827819 */ /* 0x000fe200000006ff */
[----:B------:R-:W-:Y:S02]  /*8800*/  FFMA.FTZ R132, R214, R151, R132 ;  /* 0x00000097d6847223 */ /* 0x000fe40000010084 */
[----:B------:R-:W-:Y:S01]  /*8810*/  FFMA.FTZ R151, R129, R165, -R150 ;  /* 0x000000a581977223 */ /* 0x000fe20000010896 */
[----:B------:R-:W-:Y:S01]  /*8820*/  LEA.HI.SX32 R130, R130, R130, 0x1b ;  /* 0x0000008282827211 */ /* 0x000fe200078fdaff */
[----:B------:R-:W-:-:S02]  /*8830*/  FMUL.FTZ R150, R18, R183 ;  /* 0x000000b712967220 */ /* 0x000fc40000410000 */
[----:B------:R-:W-:Y:S02]  /*8840*/  FADD.FTZ R180, -R180, R229 ;  /* 0x000000e5b4b47221 */ /* 0x000fe40000010100 */
[----:B------:R-:W-:Y:S02]  /*8850*/  FMUL.FTZ R244, R18, R199 ;  /* 0x000000c712f47220 */ /* 0x000fe40000410000 */
[----:B------:R-:W-:Y:S02]  /*8860*/  FADD.FTZ R164, R164, R151 ;  /* 0x00000097a4a47221 */ /* 0x000fe40000010000 */
[C---:B------:R-:W-:Y:S02]  /*8870*/  FMUL.FTZ R129, R211.reuse, R150 ;  /* 0x00000096d3817220 */ /* 0x040fe40000410000 */
[----:B------:R-:W-:Y:S02]  /*8880*/  FMUL.FTZ R151, R128, -R180 ;  /* 0x800000b480977220 */ /* 0x000fe40000410000 */
[----:B------:R-:W-:-:S02]  /*8890*/  FMUL.FTZ R211, R211, R244 ;  /* 0x000000f4d3d37220 */ /* 0x000fc40000410000 */
[----:B------:R-:W-:Y:S02]  /*88a0*/  FMUL.FTZ R183, R128, -R164 ;  /* 0x800000a480b77220 */ /* 0x000fe40000410000 */
[C---:B------:R-:W-:Y:S02]  /*88b0*/  FFMA.FTZ R129, R214.reuse, R244, R129 ;  /* 0x000000f4d6817223 */ /* 0x040fe40000010081 */
[----:B------:R-:W-:Y:S02]  /*88c0*/  FFMA.FTZ R128, R127, R164, -R151 ;  /* 0x000000a47f807223 */ /* 0x000fe40000010897 */
[-C--:B------:R-:W-:Y:S02]  /*88d0*/  FFMA.FTZ R214, R214, R150.reuse, -R211 ;  /* 0x00000096d6d67223 */ /* 0x080fe400000108d3 */
[----:B------:R-:W-:Y:S02]  /*88e0*/  FMUL.FTZ R211, R133, R150 ;  /* 0x0000009685d37220 */ /* 0x000fe40000410000 */
[----:B------:R-:W-:-:S02]  /*88f0*/  FFMA.FTZ R150, R127, R180, R183 ;  /* 0x000000b47f967223 */ /* 0x000fc400000100b7 */
[----:B------:R-:W-:Y:S01]  /*8900*/  FADD.FTZ R163, R163, R128 ;  /* 0x00000080a3a37221 */ /* 0x000fe20000010000 */
[----:B------:R-:W-:Y:S01]  /*8910*/  STS [R130.X4+0x10f4], R211 ;  /* 0x0010f4d382007388 */ /* 0x000fe20000004800 */
[----:B------:R-:W-:Y:S02]  /*8920*/  FMUL.FTZ R128, R242, UR42 ;  /* 0x0000002af2807c20 */ /* 0x000fe40008410000 */
[----:B------:R-:W-:Y:S02]  /*8930*/  FADD.FTZ R179, -R179, R150 ;  /* 0x00000096b3b37221 */ /* 0x000fe40000010100 */
[----:B------:R-:W-:Y:S02]  /*8940*/  FFMA.FTZ R150, R209, UR41, -R128 ;  /* 0x00000029d1967c23 */ /* 0x000fe40008010880 */
[----:B------:R-:W-:Y:S02]  /*8950*/  FMUL.FTZ R128, R148, R209 ;  /* 0x000000d194807220 */ /* 0x000fe40000410000 */
[----:B------:R-:W-:-:S02]  /*8960*/  FMUL.FTZ R148, R126, -R179 ;  /* 0x800000b37e947220 */ /* 0x000fc40000410000 */
[-C--:B------:R-:W-:Y:S02]  /*8970*/  FMUL.FTZ R126, R126, -R163.reuse ;  /* 0x800000a37e7e7220 */ /* 0x080fe40000410000 */
[----:B------:R-:W-:Y:S02]  /*8980*/  FFMA.FTZ R128, R147, R242, R128 ;  /* 0x000000f293807223 */ /* 0x000fe40000010080 */
        /* <DEDUP_REMOVED lines=12> */
[----:B------:R-:W-:Y:S02]  /*8a50*/  FFMA.FTZ R123, R119, R161, -R124 ;  /* 0x000000a1777b7223 */ /* 0x000fe4000001087c */
[----:B------:R-:W-:Y:S02]  /*8a60*/  FMUL.FTZ R124, R165, UR42 ;  /* 0x0000002aa57c7c20 */ /* 0x000fe40008410000 */
[----:B------:R-:W-:Y:S02]  /*8a70*/  FFMA.FTZ R147, R119, R177, R122 ;  /* 0x000000b177937223 */ /* 0x000fe4000001007a */
[----:B------:R-:W-:-:S02]  /*8a80*/  FMUL.FTZ R122, R181, UR42 ;  /* 0x0000002ab57a7c20 */ /* 0x000fc40008410000 */
[----:B------:R-:W-:Y:S02]  /*8a90*/  FFMA.FTZ R124, R181, UR41, -R124 ;  /* 0x00000029b57c7c23 */ /* 0x000fe4000801087c */
[----:B------:R-:W-:Y:S02]  /*8aa0*/  FADD.FTZ R176, -R176, R147 ;  /* 0x00000093b0b07221 */ /* 0x000fe40000010100 */
[----:B------:R-:W-:Y:S02]  /*8ab0*/  FADD.FTZ R160, R160, R123 ;  /* 0x0000007ba0a07221 */ /* 0x000fe40000010000 */
[----:B------:R-:W-:Y:S02]  /*8ac0*/  FFMA.FTZ R119, R165, UR41, R122 ;  /* 0x00000029a5777c23 */ /* 0x000fe4000801007a */
[----:B------:R-:W-:Y:S02]  /*8ad0*/  FMUL.FTZ R122, R201, R124 ;  /* 0x0000007cc97a7220 */ /* 0x000fe40000410000 */
[----:B------:R-:W-:-:S02]  /*8ae0*/  FMUL.FTZ R124, R118, -R176 ;  /* 0x800000b0767c7220 */ /* 0x000fc40000410000 */
[----:B------:R-:W-:Y:S02]  /*8af0*/  FMUL.FTZ R146, R146, R181 ;  /* 0x000000b592927220 */ /* 0x000fe40000410000 */
[----:B------:R-:W-:Y:S02]  /*8b00*/  FMUL.FTZ R118, R118, -R160 ;  /* 0x800000a076767220 */ /* 0x000fe40000410000 */
[----:B------:R-:W-:Y:S02]  /*8b10*/  FFMA.FTZ R145, R145, R165, R146 ;  /* 0x000000a591917223 */ /* 0x000fe40000010092 */
[C---:B------:R-:W-:Y:S02]  /*8b20*/  FFMA.FTZ R118, R117.reuse, R176, R118 ;  /* 0x000000b075767223 */ /* 0x040fe40000010076 */
[----:B------:R-:W-:Y:S02]  /*8b30*/  FMUL.FTZ R146, R20, R181 ;  /* 0x000000b514927220 */ /* 0x000fe40000410000 */
[----:B------:R-:W-:-:S02]  /*8b40*/  FFMA.FTZ R124, R117, R160, -R124 ;  /* 0x000000a0757c7223 */ /* 0x000fc4000001087c */
[----:B------:R-:W-:Y:S02]  /*8b50*/  FADD.FTZ R175, -R175, R118 ;  /* 0x00000076afaf7221 */ /* 0x000fe40000010100 */
[----:B------:R-:W-:Y:S02]  /*8b60*/  FMUL.FTZ R126, R20, R165 ;  /* 0x000000a5147e7220 */ /* 0x000fe40000410000 */
[----:B------:R-:W-:Y:S02]  /*8b70*/  FMUL.FTZ R123, R201, R146 ;  /* 0x00000092c97b7220 */ /* 0x000fe40000410000 */
[----:B------:R-:W-:Y:S02]  /*8b80*/  FADD.FTZ R159, R159, R124 ;  /* 0x0000007c9f9f7221 */ /* 0x000fe40000010000 */
[----:B------:R-:W-:Y:S02]  /*8b90*/  FMUL.FTZ R124, R103, -R175 ;  /* 0x800000af677c7220 */ /* 0x000fe40000410000 */
[----:B------:R-:W-:-:S02]  /*8ba0*/  FMUL.FTZ R147, R167, R126 ;  /* 0x0000007ea7937220 */ /* 0x000fc40000410000 */
[-C--:B------:R-:W-:Y:S02]  /*8bb0*/  FMUL.FTZ R201, R201, R126.reuse ;  /* 0x0000007ec9c97220 */ /* 0x080fe40000410000 */
[----:B------:R-:W-:Y:S01]  /*8bc0*/  FFMA.FTZ R123, R210, R126, R123 ;  /* 0x0000007ed27b7223 */ /* 0x000fe2000001007b */
[----:B------:R-:W-:Y:S01]  /*8bd0*/  STS [R130.X4+0x10e0], R147 ;  /* 0x0010e09382007388 */ /* 0x000fe20000004800 */
[----:B------:R-:W-:Y:S02]  /*8be0*/  FMUL.FTZ R118, R144, R180 ;  /* 0x000000b490767220 */ /* 0x000fe40000410000 */
[-C--:B------:R-:W-:Y:S02]  /*8bf0*/  FMUL.FTZ R126, R103, -R159.reuse ;  /* 0x8000009f677e7220 */ /* 0x080fe40000410000 */
[----:B------:R-:W-:Y:S02]  /*8c00*/  FMUL.FTZ R151, R164, UR42 ;  /* 0x0000002aa4977c20 */ /* 0x000fe40008410000 */
[----:B------:R-:W-:-:S02]  /*8c10*/  FFMA.FTZ R103, R104, R159, -R124 ;  /* 0x0000009f68677223 */ /* 0x000fc4000001087c */
[----:B------:R-:W-:Y:S02]  /*8c20*/  FFMA.FTZ R118, R143, R164, R118 ;  /* 0x000000a48f767223 */ /* 0x000fe40000010076 */
[----:B------:R-:W-:Y:S02]  /*8c30*/  FMUL.FTZ R165, R21, R180 ;  /* 0x000000b415a57220 */ /* 0x000fe40000410000 */
[----:B------:R-:W-:Y:S02]  /*8c40*/  FFMA.FTZ R143, R104, R175, R126 ;  /* 0x000000af688f7223 */ /* 0x000fe4000001007e */
[----:B------:R-:W-:Y:S02]  /*8c50*/  FMUL.FTZ R181, R167, R146 ;  /* 0x00000092a7b57220 */ /* 0x000fe40000410000 */
[----:B------:R-:W-:Y:S02]  /*8c60*/  FFMA.FTZ R151, R180, UR41, -R151 ;  /* 0x00000029b4977c23 */ /* 0x000fe40008010897 */
[----:B------:R-:W-:Y:S01]  /*8c70*/  FADD.FTZ R158, R158, R103 ;  /* 0x000000679e9e7221 */ /* 0x000fe20000010000 */
[----:B------:R0:W-:Y:S01]  /*8c80*/  STS [R130.X4+0x10e4], R181 ;  /* 0x0010e4b582007388 */ /* 0x0001e20000004800 */
[----:B------:R-:W-:-:S02]  /*8c90*/  FMUL.FTZ R103, R21, R164 ;  /* 0x000000a415677220 */ /* 0x000fc40000410000 */
[----:B------:R-:W-:Y:S02]  /*8ca0*/  FMUL.FTZ R124, R136, R165 ;  /* 0x000000a5887c7220 */ /* 0x000fe40000410000 */
[----:B------:R-:W-:Y:S02]  /*8cb0*/  FADD.FTZ R174, -R174, R143 ;  /* 0x0000008faeae7221 */ /* 0x000fe40000010100 */
[C---:B------:R-:W-:Y:S02]  /*8cc0*/  FMUL.FTZ R151, R136.reuse, R151 ;  /* 0x0000009788977220 */ /* 0x040fe40000410000 */
[-C--:B------:R-:W-:Y:S02]  /*8cd0*/  FMUL.FTZ R136, R136, R103.reuse ;  /* 0x0000006788887220 */ /* 0x080fe40000410000 */
[----:B------:R-:W-:Y:S02]  /*8ce0*/  FFMA.FTZ R124, R208, R103, R124 ;  /* 0x00000067d07c7223 */ /* 0x000fe4000001007c */
[----:B------:R-:W-:-:S02]  /*8cf0*/  FMUL.FTZ R143, R105, -R158 ;  /* 0x8000009e698f7220 */ /* 0x000fc40000410000 */
[----:B0-----:R-:W-:Y:S02]  /*8d00*/  FMUL.FTZ R181, R135, R103 ;  /* 0x0000006787b57220 */ /* 0x001fe40000410000 */
[-C--:B------:R-:W-:Y:S02]  /*8d10*/  FMUL.FTZ R103, R105, -R174.reuse ;  /* 0x800000ae69677220 */ /* 0x080fe40000410000 */
[C---:B------:R-:W-:Y:S01]  /*8d20*/  FFMA.FTZ R104, R106.reuse, R174, R143 ;  /* 0x000000ae6a687223 */ /* 0x040fe2000001008f */
[----:B------:R-:W-:Y:S01]  /*8d30*/  STS [R130.X4+0x10d8], R181 ;  /* 0x0010d8b582007388 */ /* 0x000fe20000004800 */
[----:B------:R-:W-:Y:S02]  /*8d40*/  FFMA.FTZ R106, R106, R158, -R103 ;  /* 0x0000009e6a6a7223 */ /* 0x000fe40000010867 */
[----:B------:R-:W-:Y:S02]  /*8d50*/  FADD.FTZ R173, -R173, R104 ;  /* 0x00000068adad7221 */ /* 0x000fe40000010100 */
[----:B------:R-:W-:-:S02]  /*8d60*/  FADD.FTZ R157, R157, R106 ;  /* 0x0000006a9d9d7221 */ /* 0x000fc40000010000 */
[C---:B------:R-:W-:Y:S02]  /*8d70*/  FMUL.FTZ R103, R107.reuse, -R173 ;  /* 0x800000ad6b677220 */ /* 0x040fe40000410000 */
[----:B------:R-:W-:Y:S02]  /*8d80*/  FMUL.FTZ R107, R107, -R157 ;  /* 0x8000009d6b6b7220 */ /* 0x000fe40000410000 */
[----:B------:R-:W-:Y:S02]  /*8d90*/  FMUL.FTZ R106, R163, UR42 ;  /* 0x0000002aa36a7c20 */ /* 0x000fe40008410000 */
[C---:B------:R-:W-:Y:S02]  /*8da0*/  FFMA.FTZ R107, R108.reuse, R173, R107 ;  /* 0x000000ad6c6b7223 */ /* 0x040fe4000001006b */
[----:B------:R-:W-:Y:S02]  /*8db0*/  FFMA.FTZ R103, R108, R157, -R103 ;  /* 0x0000009d6c677223 */ /* 0x000fe40000010867 */
[----:B------:R-:W-:-:S02]  /*8dc0*/  FMUL.FTZ R142, R142, R179 ;  /* 0x000000b38e8e7220 */ /* 0x000fc40000410000 */
[C---:B------:R-:W-:Y:S02]  /*8dd0*/  FMUL.FTZ R104, R179.reuse, UR42 ;  /* 0x0000002ab3687c20 */ /* 0x040fe40008410000 */
[----:B------:R-:W-:Y:S02]  /*8de0*/  FFMA.FTZ R143, R179, UR41, -R106 ;  /* 0x00000029b38f7c23 */ /* 0x000fe4000801086a */
[----:B------:R-:W-:Y:S02]  /*8df0*/  FMUL.FTZ R179, R22, R179 ;  /* 0x000000b316b37220 */ /* 0x000fe40000410000 */
[----:B------:R-:W-:Y:S02]  /*8e00*/  FADD.FTZ R172, -R172, R107 ;  /* 0x0000006bacac7221 */ /* 0x000fe40000010100 */
[----:B------:R-:W-:Y:S02]  /*8e10*/  FADD.FTZ R156, R156, R103 ;  /* 0x000000679c9c7221 */ /* 0x000fe40000010000 */
[----:B------:R-:W-:-:S02]  /*8e20*/  FFMA.FTZ R141, R141, R163, R142 ;  /* 0x000000a38d8d7223 */ /* 0x000fc4000001008e */
[----:B------:R-:W-:Y:S02]  /*8e30*/  FFMA.FTZ R103, R163, UR41, R104 ;  /* 0x00000029a3677c23 */ /* 0x000fe40008010068 */
[----:B------:R-:W-:Y:S02]  /*8e40*/  FMUL.FTZ R163, R22, R163 ;  /* 0x000000a316a37220 */ /* 0x000fe40000410000 */
[C---:B------:R-:W-:Y:S02]  /*8e50*/  FMUL.FTZ R106, R184.reuse, R179 ;  /* 0x000000b3b86a7220 */ /* 0x040fe40000410000 */
[----:B------:R-:W-:Y:S02]  /*8e60*/  FMUL.FTZ R104, R184, R143 ;  /* 0x0000008fb8687220 */ /* 0x000fe40000410000 */
[C---:B------:R-:W-:Y:S02]  /*8e70*/  FMUL.FTZ R107, R109.reuse, -R172 ;  /* 0x800000ac6d6b7220 */ /* 0x040fe40000410000 */
[----:B------:R-:W-:-:S02]  /*8e80*/  FMUL.FTZ R143, R109, -R156 ;  /* 0x8000009c6d8f7220 */ /* 0x000fc40000410000 */
[----:B------:R-:W-:Y:S02]  /*8e90*/  FFMA.FTZ R109, R206, R163, R106 ;  /* 0x000000a3ce6d7223 */ /* 0x000fe4000001006a */
[C---:B------:R-:W-:Y:S02]  /*8ea0*/  FFMA.FTZ R106, R112.reuse, R156, -R107 ;  /* 0x0000009c706a7223 */ /* 0x040fe4000001086b */
[----:B------:R-:W-:Y:S02]  /*8eb0*/  FFMA.FTZ R112, R112, R172, R143 ;  /* 0x000000ac70707223 */ /* 0x000fe4000001008f */
[----:B------:R-:W-:Y:S02]  /*8ec0*/  FADD.FTZ R155, R155, R106 ;  /* 0x0000006a9b9b7221 */ /* 0x000fe40000010000 */
[----:B------:R-:W-:Y:S02]  /*8ed0*/  FADD.FTZ R171, -R171, R112 ;  /* 0x00000070abab7221 */ /* 0x000fe40000010100 */
[----:B------:R-:W-:-:S02]  /*8ee0*/  FMUL.FTZ R106, R140, R178 ;  /* 0x000000b28c6a7220 */ /* 0x000fc40000410000 */
[C---:B------:R-:W-:Y:S02]  /*8ef0*/  FMUL.FTZ R107, R113.reuse, -R171 ;  /* 0x800000ab716b7220 */ /* 0x040fe40000410000 */
[----:B------:R-:W-:Y:S02]  /*8f00*/  FMUL.FTZ R143, R162, UR42 ;  /* 0x0000002aa28f7c20 */ /* 0x000fe40008410000 */
[-C--:B------:R-:W-:Y:S02]  /*8f10*/  FMUL.FTZ R113, R113, -R155.reuse ;  /* 0x8000009b71717220 */ /* 0x080fe40000410000 */
[----:B------:R-:W-:Y:S02]  /*8f20*/  FFMA.FTZ R106, R139, R162, R106 ;  /* 0x000000a28b6a7223 */ /* 0x000fe4000001006a */
[----:B------:R-:W-:Y:S02]  /*8f30*/  FMUL.FTZ R139, R178, UR42 ;  /* 0x0000002ab28b7c20 */ /* 0x000fe40008410000 */
[----:B------:R-:W-:-:S02]  /*8f40*/  FFMA.FTZ R107, R114, R155, -R107 ;  /* 0x0000009b726b7223 */ /* 0x000fc4000001086b */
[----:B------:R-:W-:Y:S02]  /*8f50*/  FFMA.FTZ R108, R178, UR41, -R143 ;  /* 0x00000029b26c7c23 */ /* 0x000fe4000801088f */
[C---:B------:R-:W-:Y:S02]  /*8f60*/  FMUL.FTZ R178, R23.reuse, R178 ;  /* 0x000000b217b27220 */ /* 0x040fe40000410000 */
[----:B------:R-:W-:Y:S02]  /*8f70*/  FFMA.FTZ R113, R114, R171, R113 ;  /* 0x000000ab72717223 */ /* 0x000fe40000010071 */
[----:B------:R-:W-:Y:S02]  /*8f80*/  FFMA.FTZ R139, R162, UR41, R139 ;  /* 0x00000029a28b7c23 */ /* 0x000fe4000801008b */
[----:B------:R-:W-:Y:S02]  /*8f90*/  FADD.FTZ R154, R154, R107 ;  /* 0x0000006b9a9a7221 */ /* 0x000fe40000010000 */
[----:B------:R-:W-:-:S02]  /*8fa0*/  FMUL.FTZ R162, R23, R162 ;  /* 0x000000a217a27220 */ /* 0x000fc40000410000 */
[C---:B------:R-:W-:Y:S02]  /*8fb0*/  FMUL.FTZ R107, R63.reuse, R178 ;  /* 0x000000b23f6b7220 */ /* 0x040fe40000410000 */
[----:B------:R-:W-:Y:S02]  /*8fc0*/  FADD.FTZ R170, -R170, R113 ;  /* 0x00000071aaaa7221 */ /* 0x000fe40000010100 */
[C---:B------:R-:W-:Y:S02]  /*8fd0*/  FMUL.FTZ R112, R63.reuse, R108 ;  /* 0x0000006c3f707220 */ /* 0x040fe40000410000 */
[-C--:B------:R-:W-:Y:S02]  /*8fe0*/  FMUL.FTZ R113, R63, R162.reuse ;  /* 0x000000a23f717220 */ /* 0x080fe40000410000 */
[----:B------:R-:W-:Y:S02]  /*8ff0*/  FFMA.FTZ R63, R204, R162, R107 ;  /* 0x000000a2cc3f7223 */ /* 0x000fe4000001006b */
[----:B------:R-:W-:-:S02]  /*9000*/  FMUL.FTZ R107, R115, -R170 ;  /* 0x800000aa736b7220 */ /* 0x000fc40000410000 */
[-C--:B------:R-:W-:Y:S02]  /*9010*/  FMUL.FTZ R115, R115, -R154.reuse ;  /* 0x8000009a73737220 */ /* 0x080fe40000410000 */
[C---:B------:R-:W-:Y:S02]  /*9020*/  FFMA.FTZ R108, R116.reuse, R154, -R107 ;  /* 0x0000009a746c7223 */ /* 0x040fe4000001086b */
[----:B------:R-:W-:Y:S02]  /*9030*/  FFMA.FTZ R116, R116, R170, R115 ;  /* 0x000000aa74747223 */ /* 0x000fe40000010073 */
[----:B------:R-:W-:Y:S02]  /*9040*/  FADD.FTZ R153, R153, R108 ;  /* 0x0000006c99997221 */ /* 0x000fe40000010000 */
[----:B------:R-:W-:Y:S02]  /*9050*/  FADD.FTZ R169, -R169, R116 ;  /* 0x00000074a9a97221 */ /* 0x000fe40000010100 */
[----:B------:R-:W-:-:S02]  /*9060*/  FMUL.FTZ R147, R180, UR42 ;  /* 0x0000002ab4937c20 */ /* 0x000fc40008410000 */
[----:B------:R-:W-:Y:S02]  /*9070*/  FMUL.FTZ R116, R32, R169 ;  /* 0x000000a920747220 */ /* 0x000fe40000410000 */
[----:B------:R-:W-:Y:S02]  /*9080*/  FFMA.FTZ R105, R208, R165, -R136 ;  /* 0x000000a5d0697223 */ /* 0x000fe40000010888 */
[----:B------:R-:W-:Y:S02]  /*9090*/  FMUL.FTZ R136, R32, R153 ;  /* 0x0000009920887220 */ /* 0x000fe40000410000 */
[----:B------:R-:W-:Y:S02]  /*90a0*/  FMUL.FTZ R115, R31, R170 ;  /* 0x000000aa1f737220 */ /* 0x000fe40000410000 */
[----:B------:R-:W-:Y:S02]  /*90b0*/  FMUL.FTZ R107, R65, R116 ;  /* 0x00000074416b7220 */ /* 0x000fe40000410000 */
[----:B------:R-:W-:-:S02]  /*90c0*/  FFMA.FTZ R113, R204, R178, -R113 ;  /* 0x000000b2cc717223 */ /* 0x000fc40000010871 */
[----:B------:R-:W-:Y:S02]  /*90d0*/  FFMA.FTZ R147, R164, UR41, R147 ;  /* 0x00000029a4937c23 */ /* 0x000fe40008010093 */
[----:B------:R-:W-:Y:S02]  /*90e0*/  FFMA.FTZ R204, R204, R139, R112 ;  /* 0x0000008bcccc7223 */ /* 0x000fe40000010070 */
[----:B------:R-:W-:Y:S02]  /*90f0*/  FMUL.FTZ R139, R31, R154 ;  /* 0x0000009a1f8b7220 */ /* 0x000fe40000410000 */
[-C--:B------:R-:W-:Y:S02]  /*9100*/  FMUL.FTZ R108, R65, R136.reuse ;  /* 0x00000088416c7220 */ /* 0x080fe40000410000 */
[----:B------:R-:W-:Y:S02]  /*9110*/  FMUL.FTZ R112, R188, R115 ;  /* 0x00000073bc707220 */ /* 0x000fe40000410000 */
[----:B------:R-:W-:-:S02]  /*9120*/  FFMA.FTZ R107, R185, R136, R107 ;  /* 0x00000088b96b7223 */ /* 0x000fc4000001006b */
[----:B------:R-:W-:Y:S02]  /*9130*/  FMUL.FTZ R144, R138, R177 ;  /* 0x000000b18a907220 */ /* 0x000fe40000410000 */
[C---:B------:R-:W-:Y:S02]  /*9140*/  FMUL.FTZ R143, R197.reuse, R162 ;  /* 0x000000a2c58f7220 */ /* 0x040fe40000410000 */
[----:B------:R-:W-:Y:S02]  /*9150*/  FFMA.FTZ R208, R208, R147, R151 ;  /* 0x00000093d0d07223 */ /* 0x000fe40000010097 */
[----:B------:R-:W-:Y:S01]  /*9160*/  FMUL.FTZ R147, R197, R178 ;  /* 0x000000b2c5937220 */ /* 0x000fe20000410000 */
[----:B------:R0:W-:Y:S01]  /*9170*/  STS [R130.X4+0x10c8], R143 ;  /* 0x0010c88f82007388 */ /* 0x0001e20000004800 */
[-C--:B------:R-:W-:Y:S02]  /*9180*/  FMUL.FTZ R114, R188, R139.reuse ;  /* 0x0000008bbc727220 */ /* 0x080fe40000410000 */
[----:B------:R-:W-:Y:S01]  /*9190*/  FFMA.FTZ R108, R185, R116, -R108 ;  /* 0x00000074b96c7223 */ /* 0x000fe2000001086c */
[----:B------:R1:W-:Y:S01]  /*91a0*/  STS [R130.X4+0x10cc], R147 ;  /* 0x0010cc9382007388 */ /* 0x0003e20000004800 */
[----:B------:R-:W-:-:S02]  /*91b0*/  FFMA.FTZ R112, R187, R139, R112 ;  /* 0x0000008bbb707223 */ /* 0x000fc40000010070 */
[----:B------:R-:W-:Y:S02]  /*91c0*/  FADD.FTZ R107, RZ, R107 ;  /* 0x0000006bff6b7221 */ /* 0x000fe40000010000 */
[C---:B------:R-:W-:Y:S02]  /*91d0*/  FMUL.FTZ R138, R30.reuse, R155 ;  /* 0x0000009b1e8a7220 */ /* 0x040fe40000410000 */
[----:B------:R-:W-:Y:S02]  /*91e0*/  FFMA.FTZ R137, R137, R161, R144 ;  /* 0x000000a189897223 */ /* 0x000fe40000010090 */
[----:B------:R-:W-:Y:S02]  /*91f0*/  FMUL.FTZ R144, R161, UR42 ;  /* 0x0000002aa1907c20 */ /* 0x000fe40008410000 */
[----:B------:R-:W-:Y:S02]  /*9200*/  FMUL.FTZ R140, R30, R171 ;  /* 0x000000ab1e8c7220 */ /* 0x000fe40000410000 */
[----:B0-----:R-:W-:-:S02]  /*9210*/  FFMA.FTZ R143, R187, R115, -R114 ;  /* 0x00000073bb8f7223 */ /* 0x001fc40000010872 */
[----:B------:R-:W-:Y:S02]  /*9220*/  FADD.FTZ R108, RZ, R108 ;  /* 0x0000006cff6c7221 */ /* 0x000fe40000010000 */
[----:B------:R-:W-:Y:S02]  /*9230*/  FADD.FTZ R107, R107, R112 ;  /* 0x000000706b6b7221 */ /* 0x000fe40000010000 */
[C---:B------:R-:W-:Y:S02]  /*9240*/  FMUL.FTZ R112, R190.reuse, R138 ;  /* 0x0000008abe707220 */ /* 0x040fe40000410000 */
[----:B------:R-:W-:Y:S02]  /*9250*/  FMUL.FTZ R127, R209, UR42 ;  /* 0x0000002ad17f7c20 */ /* 0x000fe40008410000 */
[----:B-1----:R-:W-:Y:S02]  /*9260*/  FFMA.FTZ R147, R177, UR41, -R144 ;  /* 0x00000029b1937c23 */ /* 0x002fe40008010890 */
[----:B------:R-:W-:-:S02]  /*9270*/  FMUL.FTZ R142, R190, R140 ;  /* 0x0000008cbe8e7220 */ /* 0x000fc40000410000 */
[----:B------:R-:W-:Y:S02]  /*9280*/  FMUL.FTZ R144, R29, R172 ;  /* 0x000000ac1d907220 */ /* 0x000fe40000410000 */
[----:B------:R-:W-:Y:S02]  /*9290*/  FADD.FTZ R108, R108, R143 ;  /* 0x0000008f6c6c7221 */ /* 0x000fe40000010000 */
[----:B------:R-:W-:Y:S02]  /*92a0*/  FFMA.FTZ R143, R189, R140, -R112 ;  /* 0x0000008cbd8f7223 */ /* 0x000fe40000010870 */
[----:B------:R-:W-:Y:S02]  /*92b0*/  FFMA.FTZ R127, R242, UR41, R127 ;  /* 0x00000029f27f7c23 */ /* 0x000fe4000801007f */
[----:B------:R-:W-:Y:S02]  /*92c0*/  FMUL.FTZ R150, R207, R150 ;  /* 0x00000096cf967220 */ /* 0x000fe40000410000 */
[----:B------:R-:W-:-:S02]  /*92d0*/  FFMA.FTZ R117, R210, R146, -R201 ;  /* 0x00000092d2757223 */ /* 0x000fc400000108c9 */
[----:B------:R-:W-:Y:S02]  /*92e0*/  FFMA.FTZ R142, R189, R138, R142 ;  /* 0x0000008abd8e7223 */ /* 0x000fe4000001008e */
[----:B------:R-:W-:Y:S02]  /*92f0*/  FMUL.FTZ R146, R29, R156 ;  /* 0x0000009c1d927220 */ /* 0x000fe40000410000 */
[----:B------:R-:W-:Y:S02]  /*9300*/  FMUL.FTZ R112, R70, R144 ;  /* 0x0000009046707220 */ /* 0x000fe40000410000 */
[----:B------:R-:W-:Y:S02]  /*9310*/  FMUL.FTZ R148, R28, R173 ;  /* 0x000000ad1c947220 */ /* 0x000fe40000410000 */
[----:B------:R-:W-:Y:S02]  /*9320*/  FADD.FTZ R143, R108, R143 ;  /* 0x0000008f6c8f7221 */ /* 0x000fe40000010000 */
[----:B------:R-:W-:-:S02]  /*9330*/  FFMA.FTZ R127, R212, R127, R150 ;  /* 0x0000007fd47f7223 */ /* 0x000fc40000010096 */
[----:B------:R-:W-:Y:S02]  /*9340*/  FMUL.FTZ R209, R19, R209 ;  /* 0x000000d113d17220 */ /* 0x000fe40000410000 */
[----:B------:R-:W-:Y:S02]  /*9350*/  FMUL.FTZ R108, R62, R147 ;  /* 0x000000933e6c7220 */ /* 0x000fe40000410000 */
[----:B------:R-:W-:Y:S02]  /*9360*/  FADD.FTZ R114, R107, R142 ;  /* 0x0000008e6b727221 */ /* 0x000fe40000010000 */
[----:B------:R-:W-:Y:S02]  /*9370*/  FMUL.FTZ R150, R28, R157 ;  /* 0x0000009d1c967220 */ /* 0x000fe40000410000 */
[----:B------:R-:W-:Y:S02]  /*9380*/  FFMA.FTZ R147, R191, R146, R112 ;  /* 0x00000092bf937223 */ /* 0x000fe40000010070 */
[----:B------:R-:W-:-:S02]  /*9390*/  FMUL.FTZ R151, R110, R148 ;  /* 0x000000946e977220 */ /* 0x000fc40000410000 */
[----:B------:R-:W-:Y:S02]  /*93a0*/  FMUL.FTZ R183, R19, R242 ;  /* 0x000000f213b77220 */ /* 0x000fe40000410000 */
[----:B------:R-:W-:Y:S02]  /*93b0*/  FMUL.FTZ R125, R207, R209 ;  /* 0x000000d1cf7d7220 */ /* 0x000fe40000410000 */
[----:B------:R-:W-:Y:S02]  /*93c0*/  FMUL.FTZ R142, R177, UR42 ;  /* 0x0000002ab18e7c20 */ /* 0x000fe40008410000 */
[----:B------:R-:W-:Y:S02]  /*93d0*/  FMUL.FTZ R177, R24, R177 ;  /* 0x000000b118b17220 */ /* 0x000fe40000410000 */
[----:B------:R-:W-:Y:S02]  /*93e0*/  FMUL.FTZ R112, R70, R146 ;  /* 0x0000009246707220 */ /* 0x000fe40000410000 */
[----:B------:R-:W-:-:S02]  /*93f0*/  FADD.FTZ R114, R114, R147 ;  /* 0x0000009372727221 */ /* 0x000fc40000010000 */
[----:B------:R-:W-:Y:S02]  /*9400*/  FFMA.FTZ R151, R193, R150, R151 ;  /* 0x00000096c1977223 */ /* 0x000fe40000010097 */
[-C--:B------:R-:W-:Y:S02]  /*9410*/  FMUL.FTZ R207, R207, R183.reuse ;  /* 0x000000b7cfcf7220 */ /* 0x080fe40000410000 */
[-C--:B------:R-:W-:Y:S02]  /*9420*/  FFMA.FTZ R125, R212, R183.reuse, R125 ;  /* 0x000000b7d47d7223 */ /* 0x080fe4000001007d */
[----:B------:R-:W-:Y:S02]  /*9430*/  FFMA.FTZ R107, R161, UR41, R142 ;  /* 0x00000029a16b7c23 */ /* 0x000fe4000801008e */
[----:B------:R-:W-:Y:S02]  /*9440*/  FMUL.FTZ R183, R134, R183 ;  /* 0x000000b786b77220 */ /* 0x000fe40000410000 */
[----:B------:R-:W-:-:S02]  /*9450*/  FMUL.FTZ R161, R24, R161 ;  /* 0x000000a118a17220 */ /* 0x000fc40000410000 */
[----:B------:R-:W-:Y:S01]  /*9460*/  FMUL.FTZ R142, R62, R177 ;  /* 0x000000b13e8e7220 */ /* 0x000fe20000410000 */
[----:B------:R0:W-:Y:S01]  /*9470*/  STS [R130.X4+0x10e8], R183 ;  /* 0x0010e8b782007388 */ /* 0x0001e20000004800 */
[----:B------:R-:W-:Y:S02]  /*9480*/  FFMA.FTZ R112, R191, R144, -R112 ;  /* 0x00000090bf707223 */ /* 0x000fe40000010870 */
[----:B------:R-:W-:Y:S02]  /*9490*/  FADD.FTZ R151, R114, R151 ;  /* 0x0000009772977221 */ /* 0x000fe40000010000 */
[----:B------:R-:W-:Y:S02]  /*94a0*/  FMUL.FTZ R114, R110, R150 ;  /* 0x000000966e727220 */ /* 0x000fe40000410000 */
[----:B------:R-:W-:Y:S02]  /*94b0*/  FMUL.FTZ R126, R184, R163 ;  /* 0x000000a3b87e7220 */ /* 0x000fe40000410000 */
[----:B------:R-:W-:-:S02]  /*94c0*/  FMUL.FTZ R62, R62, R161 ;  /* 0x000000a13e3e7220 */ /* 0x000fc40000410000 */
[----:B------:R-:W-:Y:S02]  /*94d0*/  FFMA.FTZ R142, R202, R161, R142 ;  /* 0x000000a1ca8e7223 */ /* 0x000fe4000001008e */
[----:B------:R-:W-:Y:S02]  /*94e0*/  FADD.FTZ R112, R143, R112 ;  /* 0x000000708f707221 */ /* 0x000fe40000010000 */
[----:B------:R-:W-:Y:S02]  /*94f0*/  FMUL.FTZ R163, R168, R163 ;  /* 0x000000a3a8a37220 */ /* 0x000fe40000410000 */
[----:B------:R-:W-:Y:S02]  /*9500*/  FMUL.FTZ R161, R196, R161 ;  /* 0x000000a1c4a17220 */ /* 0x000fe40000410000 */
[----:B------:R-:W-:Y:S01]  /*9510*/  FFMA.FTZ R143, R193, R148, -R114 ;  /* 0x00000094c18f7223 */ /* 0x000fe20000010872 */
[----:B------:R1:W-:Y:S01]  /*9520*/  STS [R130.X4+0x10d0], R163 ;  /* 0x0010d0a382007388 */ /* 0x0003e20000004800 */
[----:B0-----:R-:W-:-:S02]  /*9530*/  FMUL.FTZ R183, R135, R165 ;  /* 0x000000a587b77220 */ /* 0x001fc40000410000 */
[C---:B------:R-:W-:Y:S01]  /*9540*/  FMUL.FTZ R164, R27.reuse, R158 ;  /* 0x0000009e1ba47220 */ /* 0x040fe20000410000 */
[----:B------:R0:W-:Y:S01]  /*9550*/  STS [R130.X4+0x10c0], R161 ;  /* 0x0010c0a182007388 */ /* 0x0001e20000004800 */
[----:B------:R-:W-:Y:S02]  /*9560*/  FMUL.FTZ R162, R27, R174 ;  /* 0x000000ae1ba27220 */ /* 0x000fe40000410000 */
[----:B------:R-:W-:Y:S01]  /*9570*/  FMUL.FTZ R165, R25, R176 ;  /* 0x000000b019a57220 */ /* 0x000fe20000410000 */
[----:B------:R-:W-:Y:S01]  /*9580*/  STS [R130.X4+0x10dc], R183 ;  /* 0x0010dcb782007388 */ /* 0x000fe20000004800 */
[----:B------:R-:W-:Y:S02]  /*9590*/  FADD.FTZ R112, R112, R143 ;  /* 0x0000008f70707221 */ /* 0x000fe40000010000 */
[----:B------:R-:W-:Y:S02]  /*95a0*/  FMUL.FTZ R143, R120, R164 ;  /* 0x000000a4788f7220 */ /* 0x000fe40000410000 */
[----:B------:R-:W-:-:S02]  /*95b0*/  FFMA.FTZ R126, R206, R179, -R126 ;  /* 0x000000b3ce7e7223 */ /* 0x000fc4000001087e */
[----:B-1----:R-:W-:Y:S02]  /*95c0*/  FMUL.FTZ R163, R25, R160 ;  /* 0x000000a019a37220 */ /* 0x002fe40000410000 */
[-C--:B------:R-:W-:Y:S02]  /*95d0*/  FMUL.FTZ R114, R120, R162.reuse ;  /* 0x000000a278727220 */ /* 0x080fe40000410000 */
[----:B0-----:R-:W-:Y:S02]  /*95e0*/  FMUL.FTZ R161, R194, R165 ;  /* 0x000000a5c2a17220 */ /* 0x001fe40000410000 */
[----:B------:R-:W-:Y:S02]  /*95f0*/  FMUL.FTZ R179, R168, R179 ;  /* 0x000000b3a8b37220 */ /* 0x000fe40000410000 */
[-C--:B------:R-:W-:Y:S02]  /*9600*/  FFMA.FTZ R62, R202, R177.reuse, -R62 ;  /* 0x000000b1ca3e7223 */ /* 0x080fe4000001083e */
[----:B------:R-:W-:Y:S01]  /*9610*/  FMUL.FTZ R177, R196, R177 ;  /* 0x000000b1c4b17220 */ /* 0x000fe20000410000 */
[----:B------:R0:W-:Y:S01]  /*9620*/  STS [R130.X4+0x10d4], R179 ;  /* 0x0010d4b382007388 */ /* 0x0001e20000004800 */
[----:B------:R-:W-:-:S02]  /*9630*/  FFMA.FTZ R147, R195, R162, -R143 ;  /* 0x000000a2c3937223 */ /* 0x000fc4000001088f */
[----:B------:R-:W-:Y:S01]  /*9640*/  FFMA.FTZ R114, R195, R164, R114 ;  /* 0x000000a4c3727223 */ /* 0x000fe20000010072 */
[----:B------:R1:W-:Y:S01]  /*9650*/  STS [R130.X4+0x10c4], R177 ;  /* 0x0010c4b182007388 */ /* 0x0003e20000004800 */
[----:B------:R-:W-:Y:S02]  /*9660*/  FFMA.FTZ R143, R200, R163, R161 ;  /* 0x000000a3c88f7223 */ /* 0x000fe400000100a1 */
[----:B------:R-:W-:Y:S02]  /*9670*/  FMUL.FTZ R161, R26, R175 ;  /* 0x000000af1aa17220 */ /* 0x000fe40000410000 */
[----:B------:R-:W-:Y:S02]  /*9680*/  FADD.FTZ R114, R151, R114 ;  /* 0x0000007297727221 */ /* 0x000fe40000010000 */
[-C--:B0-----:R-:W-:Y:S02]  /*9690*/  FMUL.FTZ R179, R192, R163.reuse ;  /* 0x000000a3c0b37220 */ /* 0x081fe40000410000 */
[----:B------:R-:W-:-:S02]  /*96a0*/  FMUL.FTZ R163, R194, R163 ;  /* 0x000000a3c2a37220 */ /* 0x000fc40000410000 */
[----:B-1----:R-:W-:Y:S01]  /*96b0*/  FADD.FTZ R177, R112, R147 ;  /* 0x0000009370b17221 */ /* 0x002fe20000010000 */
[----:B------:R-:W-:Y:S01]  /*96c0*/  STS [R130.X4+0x10b8], R179 ;  /* 0x0010b8b382007388 */ /* 0x000fe20000004800 */
[----:B------:R-:W-:Y:S02]  /*96d0*/  FMUL.FTZ R151, R26, R159 ;  /* 0x0000009f1a977220 */ /* 0x000fe40000410000 */
[----:B------:R-:W-:Y:S02]  /*96e0*/  FMUL.FTZ R112, R186, R161 ;  /* 0x000000a1ba707220 */ /* 0x000fe40000410000 */
[----:B------:R-:W-:Y:S02]  /*96f0*/  FFMA.FTZ R147, R200, R165, -R163 ;  /* 0x000000a5c8937223 */ /* 0x000fe400000108a3 */
[----:B------:R-:W-:Y:S02]  /*9700*/  FFMA.FTZ R163, R198, R151, R112 ;  /* 0x00000097c6a37223 */ /* 0x000fe40000010070 */
[----:B------:R-:W-:-:S02]  /*9710*/  FMUL.FTZ R112, R17, R60 ;  /* 0x0000003c11707220 */ /* 0x000fc40000410000 */
[----:B------:R-:W-:Y:S02]  /*9720*/  FMUL.FTZ R60, R186, R151 ;  /* 0x00000097ba3c7220 */ /* 0x000fe40000410000 */
[----:B------:R-:W-:Y:S02]  /*9730*/  FADD.FTZ R178, R114, R163 ;  /* 0x000000a372b27221 */ /* 0x000fe40000010000 */
[----:B------:R-:W-:Y:S02]  /*9740*/  FFMA.FTZ R60, R198, R161, -R60 ;  /* 0x000000a1c63c7223 */ /* 0x000fe4000001083c */
[----:B------:R-:W-:Y:S02]  /*9750*/  FADD.FTZ R143, R178, R143 ;  /* 0x0000008fb28f7221 */ /* 0x000fe40000010000 */
[----:B------:R-:W-:Y:S02]  /*9760*/  FADD.FTZ R60, R177, R60 ;  /* 0x0000003cb13c7221 */ /* 0x000fe40000010000 */
[----:B------:R-:W-:-:S02]  /*9770*/  FADD.FTZ R142, R143, R142 ;  /* 0x0000008e8f8e7221 */ /* 0x000fc40000010000 */
[----:B------:R-:W-:Y:S02]  /*9780*/  FADD.FTZ R147, R60, R147 ;  /* 0x000000933c937221 */ /* 0x000fe40000010000 */
[----:B------:R-:W-:Y:S02]  /*9790*/  FADD.FTZ R142, R142, R63 ;  /* 0x0000003f8e8e7221 */ /* 0x000fe40000010000 */
[----:B------:R-:W-:Y:S02]  /*97a0*/  FADD.FTZ R62, R147, R62 ;  /* 0x0000003e933e7221 */ /* 0x000fe40000010000 */
[----:B------:R-:W-:Y:S02]  /*97b0*/  FMUL.FTZ R114, R17, R61 ;  /* 0x0000003d11727220 */ /* 0x000fe40000410000 */
[----:B------:R-:W-:Y:S02]  /*97c0*/  FMUL.FTZ R61, R111, R164 ;  /* 0x000000a46f3d7220 */ /* 0x000fe40000410000 */
[----:B------:R-:W-:-:S02]  /*97d0*/  FADD.FTZ R113, R62, R113 ;  /* 0x000000713e717221 */ /* 0x000fc40000010000 */
[----:B------:R-:W-:Y:S01]  /*97e0*/  FADD.FTZ R109, R142, R109 ;  /* 0x0000006d8e6d7221 */ /* 0x000fe20000010000 */
[----:B------:R0:W-:Y:S01]  /*97f0*/  STS [R130.X4+0x10a8], R61 ;  /* 0x0010a83d82007388 */ /* 0x0001e20000004800 */
[----:B------:R-:W-:Y:S02]  /*9800*/  FADD.FTZ R126, R113, R126 ;  /* 0x0000007e717e7221 */ /* 0x000fe40000010000 */
[----:B------:R-:W-:Y:S02]  /*9810*/  FADD.FTZ R124, R109, R124 ;  /* 0x0000007c6d7c7221 */ /* 0x000fe40000010000 */
[----:B------:R-:W-:Y:S01]  /*9820*/  FADD.FTZ R126, R126, R105 ;  /* 0x000000697e7e7221 */ /* 0x000fe20000010000 */
[----:B------:R-:W-:Y:S01]  /*9830*/  MOV R105, UR20 ;  /* 0x0000001400697c02 */ /* 0x000fe20008000f00 */
[----:B------:R-:W-:Y:S02]  /*9840*/  FADD.FTZ R124, R124, R123 ;  /* 0x0000007b7c7c7221 */ /* 0x000fe40000010000 */
[----:B------:R-:W-:-:S02]  /*9850*/  FMUL.FTZ R199, R133, R244 ;  /* 0x000000f485c77220 */ /* 0x000fc40000410000 */
[----:B0-----:R-:W-:Y:S02]  /*9860*/  FMUL.FTZ R61, R67, R138 ;  /* 0x0000008a433d7220 */ /* 0x001fe40000410000 */
[----:B------:R-:W-:Y:S01]  /*9870*/  FADD.FTZ R124, R124, R125 ;  /* 0x0000007d7c7c7221 */ /* 0x000fe20000010000 */
[----:B------:R-:W-:Y:S01]  /*9880*/  LEA R125, R105, -R86, 0x1 ;  /* 0x80000056697d7211 */ /* 0x000fe200078e08ff */
[----:B------:R-:W-:Y:S01]  /*9890*/  FMUL.FTZ R165, R192, R165 ;  /* 0x000000a5c0a57220 */ /* 0x000fe20000410000 */
[----:B------:R0:W-:Y:S01]  /*98a0*/  STS [R130.X4+0x1090], R61 ;  /* 0x0010903d82007388 */ /* 0x0001e20000004800 */
[----:B------:R-:W-:Y:S01]  /*98b0*/  FMUL.FTZ R60, R175, UR42 ;  /* 0x0000002aaf3c7c20 */ /* 0x000fe20008410000 */
[----:B------:R-:W-:Y:S01]  /*98c0*/  ISETP.GE.AND P0, PT, R125, 0x1, PT ;  /* 0x000000017d00780c */ /* 0x000fe20003f06270 */
[----:B------:R-:W-:Y:S01]  /*98d0*/  FMUL.FTZ R181, R121, R151 ;  /* 0x0000009779b57220 */ /* 0x000fe20000410000 */
[----:B------:R1:W-:Y:S01]  /*98e0*/  STS [R130.X4+0x10f0], R199 ;  /* 0x0010f0c782007388 */ /* 0x0003e20000004800 */
[----:B------:R-:W-:-:S02]  /*98f0*/  FMUL.FTZ R151, R69, R146 ;  /* 0x0000009245977220 */ /* 0x000fc40000410000 */
[----:B------:R-:W-:Y:S01]  /*9900*/  FFMA.FTZ R212, R212, R209, -R207 ;  /* 0x000000d1d4d47223 */ /* 0x000fe200000108cf */
[----:B------:R2:W-:Y:S01]  /*9910*/  STS [R130.X4+0x10bc], R165 ;  /* 0x0010bca582007388 */ /* 0x0005e20000004800 */
[----:B------:R-:W-:Y:S02]  /*9920*/  FMUL.FTZ R183, R121, R161 ;  /* 0x000000a179b77220 */ /* 0x000fe40000410000 */
[----:B0-----:R-:W-:Y:S01]  /*9930*/  FMUL.FTZ R61, R64, R136 ;  /* 0x00000088403d7220 */ /* 0x001fe20000410000 */
[----:B------:R-:W-:Y:S01]  /*9940*/  STS [R130.X4+0x1098], R151 ;  /* 0x0010989782007388 */ /* 0x000fe20000004800 */
[----:B------:R-:W-:Y:S02]  /*9950*/  FMUL.FTZ R143, R67, R140 ;  /* 0x0000008c438f7220 */ /* 0x000fe40000410000 */
[----:B------:R-:W-:Y:S01]  /*9960*/  FMUL.FTZ R209, R134, R209 ;  /* 0x000000d186d17220 */ /* 0x000fe20000410000 */
[----:B------:R0:W-:Y:S01]  /*9970*/  STS [R130.X4+0x1080], R61 ;  /* 0x0010803d82007388 */ /* 0x0001e20000004800 */
[----:B-1----:R-:W-:-:S02]  /*9980*/  FMUL.FTZ R199, R182, R112 ;  /* 0x00000070b6c77220 */ /* 0x002fc40000410000 */
[----:B------:R-:W-:Y:S01]  /*9990*/  FMUL.FTZ R201, R182, R114 ;  /* 0x00000072b6c97220 */ /* 0x000fe20000410000 */
[----:B------:R-:W-:Y:S01]  /*99a0*/  STS [R130.X4+0x10ec], R209 ;  /* 0x0010ecd182007388 */ /* 0x000fe20000004800 */
[----:B------:R-:W-:Y:S02]  /*99b0*/  FMUL.FTZ R179, R111, R162 ;  /* 0x000000a26fb37220 */ /* 0x000fe40000410000 */
[C---:B------:R-:W-:Y:S01]  /*99c0*/  FMUL.FTZ R163, R71.reuse, R150 ;  /* 0x0000009647a37220 */ /* 0x040fe20000410000 */
[----:B------:R-:W-:Y:S01]  /*99d0*/  STS [R130.X4+0x10f8], R199 ;  /* 0x0010f8c782007388 */ /* 0x000fe20000004800 */
[----:B--2---:R-:W-:Y:S02]  /*99e0*/  FMUL.FTZ R165, R71, R148 ;  /* 0x0000009447a57220 */ /* 0x004fe40000410000 */
[----:B0-----:R-:W-:Y:S01]  /*99f0*/  FMUL.FTZ R61, R174, UR42 ;  /* 0x0000002aae3d7c20 */ /* 0x001fe20008410000 */
[----:B------:R-:W-:Y:S01]  /*9a00*/  STS [R130.X4+0x10fc], R201 ;  /* 0x0010fcc982007388 */ /* 0x000fe20000004800 */
[----:B------:R-:W-:-:S02]  /*9a10*/  FMUL.FTZ R161, R69, R144 ;  /* 0x0000009045a17220 */ /* 0x000fc40000410000 */
[C---:B------:R-:W-:Y:S01]  /*9a20*/  FMUL.FTZ R139, R66.reuse, R139 ;  /* 0x0000008b428b7220 */ /* 0x040fe20000410000 */
[----:B------:R-:W-:Y:S01]  /*9a30*/  STS [R130.X4+0x10b0], R181 ;  /* 0x0010b0b582007388 */ /* 0x000fe20000004800 */
[----:B------:R-:W-:Y:S02]  /*9a40*/  FMUL.FTZ R115, R66, R115 ;  /* 0x0000007342737220 */ /* 0x000fe40000410000 */
[----:B------:R-:W-:Y:S01]  /*9a50*/  FMUL.FTZ R63, R64, R116 ;  /* 0x00000074403f7220 */ /* 0x000fe20000410000 */
[----:B------:R-:W-:Y:S01]  /*9a60*/  STS [R130.X4+0x10b4], R183 ;  /* 0x0010b4b782007388 */ /* 0x000fe20000004800 */
[----:B------:R-:W-:Y:S02]  /*9a70*/  FADD.FTZ R117, R126, R117 ;  /* 0x000000757e757221 */ /* 0x000fe40000010000 */
[----:B------:R-:W-:Y:S01]  /*9a80*/  FFMA.FTZ R147, R159, UR41, R60 ;  /* 0x000000299f937c23 */ /* 0x000fe2000801003c */
[----:B------:R-:W-:Y:S01]  /*9a90*/  STS [R130.X4+0x10ac], R179 ;  /* 0x0010acb382007388 */ /* 0x000fe20000004800 */
[----:B------:R-:W-:-:S02]  /*9aa0*/  FFMA.FTZ R140, R158, UR41, R61 ;  /* 0x000000299e8c7c23 */ /* 0x000fc4000801003d */
[----:B------:R-:W-:Y:S01]  /*9ab0*/  FMUL.FTZ R60, R157, UR42 ;  /* 0x0000002a9d3c7c20 */ /* 0x000fe20008410000 */
[----:B------:R-:W-:Y:S01]  /*9ac0*/  STS [R130.X4+0x10a0], R163 ;  /* 0x0010a0a382007388 */ /* 0x000fe20000004800 */
[----:B------:R-:W-:Y:S02]  /*9ad0*/  FMUL.FTZ R61, R172, UR42 ;  /* 0x0000002aac3d7c20 */ /* 0x000fe40008410000 */
[----:B------:R-:W-:Y:S01]  /*9ae0*/  FADD.FTZ R151, R117, R212 ;  /* 0x000000d475977221 */ /* 0x000fe20000010000 */
[----:B------:R-:W-:Y:S01]  /*9af0*/  STS [R130.X4+0x10a4], R165 ;  /* 0x0010a4a582007388 */ /* 0x000fe20000004800 */
[----:B------:R-:W-:Y:S02]  /*9b00*/  FADD.FTZ R142, R124, R129 ;  /* 0x000000817c8e7221 */ /* 0x000fe40000010000 */
[----:B------:R-:W-:Y:S01]  /*9b10*/  FFMA.FTZ R117, R173, UR41, -R60 ;  /* 0x00000029ad757c23 */ /* 0x000fe2000801083c */
[----:B------:R-:W-:Y:S01]  /*9b20*/  STS [R130.X4+0x109c], R161 ;  /* 0x00109ca182007388 */ /* 0x000fe20000004800 */
[----:B------:R-:W-:-:S02]  /*9b30*/  FFMA.FTZ R136, R156, UR41, R61 ;  /* 0x000000299c887c23 */ /* 0x000fc4000801003d */
[----:B------:R-:W-:Y:S01]  /*9b40*/  FMUL.FTZ R129, R160, UR42 ;  /* 0x0000002aa0817c20 */ /* 0x000fe20008410000 */
[----:B------:R-:W-:Y:S01]  /*9b50*/  STS [R130.X4+0x1094], R143 ;  /* 0x0010948f82007388 */ /* 0x000fe20000004800 */
[----:B------:R-:W-:Y:S02]  /*9b60*/  FMUL.FTZ R62, R159, UR42 ;  /* 0x0000002a9f3e7c20 */ /* 0x000fe40008410000 */
[----:B------:R-:W-:Y:S01]  /*9b70*/  FMUL.FTZ R123, R158, UR42 ;  /* 0x0000002a9e7b7c20 */ /* 0x000fe20008410000 */
[----:B------:R0:W-:Y:S01]  /*9b80*/  STS [R130.X4+0x1088], R139 ;  /* 0x0010888b82007388 */ /* 0x0001e20000004800 */
[----:B------:R-:W-:Y:S02]  /*9b90*/  FMUL.FTZ R138, R173, UR42 ;  /* 0x0000002aad8a7c20 */ /* 0x000fe40008410000 */
[----:B------:R-:W-:Y:S01]  /*9ba0*/  FMUL.FTZ R60, R155, UR42 ;  /* 0x0000002a9b3c7c20 */ /* 0x000fe20008410000 */
[----:B------:R1:W-:Y:S01]  /*9bb0*/  STS [R130.X4+0x108c], R115 ;  /* 0x00108c7382007388 */ /* 0x0003e20000004800 */
[----:B------:R-:W-:-:S02]  /*9bc0*/  FMUL.FTZ R109, R154, UR42 ;  /* 0x0000002a9a6d7c20 */ /* 0x000fc40008410000 */
[----:B------:R-:W-:Y:S01]  /*9bd0*/  FMUL.FTZ R61, R170, UR42 ;  /* 0x0000002aaa3d7c20 */ /* 0x000fe20008410000 */
[----:B------:R2:W-:Y:S01]  /*9be0*/  STS [R130.X4+0x1084], R63 ;  /* 0x0010843f82007388 */ /* 0x0005e20000004800 */
[----:B------:R-:W-:Y:S02]  /*9bf0*/  FMUL.FTZ R126, R153, UR42 ;  /* 0x0000002a997e7c20 */ /* 0x000fe40008410000 */
[----:B0-----:R-:W-:Y:S02]  /*9c00*/  FMUL.FTZ R139, R176, UR42 ;  /* 0x0000002ab08b7c20 */ /* 0x001fe40008410000 */
[----:B------:R-:W-:Y:S02]  /*9c10*/  FMUL.FTZ R116, R169, UR42 ;  /* 0x0000002aa9747c20 */ /* 0x000fe40008410000 */
[----:B-1----:R-:W-:Y:S02]  /*9c20*/  FMUL.FTZ R115, R156, UR42 ;  /* 0x0000002a9c737c20 */ /* 0x002fe40008410000 */
[----:B------:R-:W-:-:S02]  /*9c30*/  FFMA.FTZ R131, R203, R246, R131 ;  /* 0x000000f6cb837223 */ /* 0x000fc40000010083 */
[----:B--2---:R-:W-:Y:S02]  /*9c40*/  FMUL.FTZ R130, R171, UR42 ;  /* 0x0000002aab827c20 */ /* 0x004fe40008410000 */
[----:B------:R-:W-:Y:S02]  /*9c50*/  FFMA.FTZ R129, R176, UR41, -R129 ;  /* 0x00000029b0817c23 */ /* 0x000fe40008010881 */
[----:B------:R-:W-:Y:S02]  /*9c60*/  FFMA.FTZ R139, R160, UR41, R139 ;  /* 0x00000029a08b7c23 */ /* 0x000fe4000801008b */
[----:B------:R-:W-:Y:S02]  /*9c70*/  FFMA.FTZ R143, R175, UR41, -R62 ;  /* 0x00000029af8f7c23 */ /* 0x000fe4000801083e */
[----:B------:R-:W-:Y:S02]  /*9c80*/  FFMA.FTZ R123, R174, UR41, -R123 ;  /* 0x00000029ae7b7c23 */ /* 0x000fe4000801087b */
[----:B------:R-:W-:-:S02]  /*9c90*/  FFMA.FTZ R138, R157, UR41, R138 ;  /* 0x000000299d8a7c23 */ /* 0x000fc4000801008a */
[----:B------:R-:W-:Y:S02]  /*9ca0*/  FFMA.FTZ R115, R172, UR41, -R115 ;  /* 0x00000029ac737c23 */ /* 0x000fe40008010873 */
[----:B------:R-:W-:Y:S02]  /*9cb0*/  FFMA.FTZ R113, R171, UR41, -R60 ;  /* 0x00000029ab717c23 */ /* 0x000fe4000801083c */
[----:B------:R-:W-:Y:S02]  /*9cc0*/  FFMA.FTZ R130, R155, UR41, R130 ;  /* 0x000000299b827c23 */ /* 0x000fe40008010082 */
[----:B------:R-:W-:Y:S02]  /*9cd0*/  FFMA.FTZ R109, R170, UR41, -R109 ;  /* 0x00000029aa6d7c23 */ /* 0x000fe4000801086d */
[----:B------:R-:W-:Y:S02]  /*9ce0*/  FFMA.FTZ R124, R154, UR41, R61 ;  /* 0x000000299a7c7c23 */ /* 0x000fe4000801003d */
[----:B------:R-:W-:-:S02]  /*9cf0*/  FFMA.FTZ R126, R169, UR41, -R126 ;  /* 0x00000029a97e7c23 */ /* 0x000fc4000801087e */
        /* <DEDUP_REMOVED lines=35> */
.L_x_4996:
[----:B------:R-:W-:Y:S05]  /*9f30*/  BSYNC B0 ;  /* 0x0000000000007941 */ /* 0x000fea0003800000 */
.L_x_4995:
[C---:B------:R-:W-:Y:S01]  /*9f40*/  FMUL.FTZ R61, R205.reuse, R114 ;  /* 0x00000072cd3d7220 */ /* 0x040fe20000410000 */
[----:B------:R-:W-:Y:S01]  /*9f50*/  ULDC.64 UR20, c[0x0][0x298] ;  /* 0x0000a60000147ab9 */ /* 0x000fe20000000a00 */
[-C--:B------:R-:W-:Y:S01]  /*9f60*/  FMUL.FTZ R205, R205, R112.reuse ;  /* 0x00000070cdcd7220 */ /* 0x080fe20000410000 */
[----:B------:R-:W-:Y:S01]  /*9f70*/  USHF.R.U32.HI UR34, URZ, 0x1, UR21 ;  /* 0x000000013f227899 */ /* 0x000fe20008011615 */
[----:B0-----:R-:W-:Y:S01]  /*9f80*/  FFMA.FTZ R63, R203, R112, R61 ;  /* 0x00000070cb3f7223 */ /* 0x001fe2000001003d */
[----:B------:R-:W-:Y:S01]  /*9f90*/  USHF.R.U64 UR20, UR20, 0x1, UR21 ;  /* 0x0000000114147899 */ /* 0x000fe20008001215 */
[----:B------:R-:W-:Y:S01]  /*9fa0*/  FADD.FTZ R112, R151, R214 ;  /* 0x000000d697707221 */ /* 0x000fe20000010000 */
[----:B------:R-:W-:Y:S01]  /*9fb0*/  UIMAD UR39, UR34, UR33, URZ ;  /* 0x00000021222772a4 */ /* 0x000fe2000f8e023f */
[----:B------:R-:W-:Y:S01]  /*9fc0*/  FADD.FTZ R142, R142, R63 ;  /* 0x0000003f8e8e7221 */ /* 0x000fe20000010000 */
[----:B------:R-:W-:Y:S01]  /*9fd0*/  IADD3 R63, R86, 0x40, RZ ;  /* 0x00000040563f7810 */ /* 0x000fe20007ffe0ff */
[----:B------:R-:W-:Y:S01]  /*9fe0*/  UIMAD.WIDE.U32 UR34, UR20, UR33, URZ ;  /* 0x00000021142272a5 */ /* 0x000fe2000f8e003f */
[C---:B------:R-:W-:Y:S01]  /*9ff0*/  FMUL.FTZ R215, R0.reuse, R215 ;  /* 0x000000d700d77220 */ /* 0x040fe20000410000 */
[----:B------:R-:W-:Y:S01]  /*a000*/  UIMAD UR39, UR36, UR20, UR39 ;  /* 0x00000014242772a4 */ /* 0x000fe2000f8e0227 */
[----:B------:R-:W-:Y:S01]  /*a010*/  LEA.HI.SX32 R63, R63, R86, 0x1b ;  /* 0x000000563f3f7211 */ /* 0x000fe200078fdaff */
[----:B------:R-:W-:Y:S01]  /*a020*/  ULDC UR40, c[0x0][0x174] ;  /* 0x00005d0000287ab9 */ /* 0x000fe20000000800 */
[----:B------:R-:W-:Y:S01]  /*a030*/  FMUL.FTZ R216, R0, R216 ;  /* 0x000000d800d87220 */ /* 0x000fe20000410000 */
[----:B------:R-:W-:Y:S01]  /*a040*/  ULDC.64 UR20, c[0x0][0x2a0] ;  /* 0x0000a80000147ab9 */ /* 0x000fe20000000a00 */
[----:B------:R-:W-:Y:S01]  /*a050*/  FFMA.FTZ R205, R203, R114, -R205 ;  /* 0x00000072cbcd7223 */ /* 0x000fe200000108cd */
[----:B------:R-:W-:Y:S01]  /*a060*/  UIADD3 UR35, UR35, UR39, URZ ;  /* 0x0000002723237290 */ /* 0x000fe2000fffe03f */
[----:B------:R-:W0:Y:S01]  /*a070*/  LDS R63, [R63.X4+0x1180] ;  /* 0x001180003f3f7984 */ /* 0x000e220000004800 */
[----:B------:R-:W-:Y:S01]  /*a080*/  UIMAD UR39, UR37, UR20, URZ ;  /* 0x00000014252772a4 */ /* 0x000fe2000f8e023f */
[----:B------:R-:W-:Y:S01]  /*a090*/  IADD3 R151, R86, 0x80, RZ ;  /* 0x0000008056977810 */ /* 0x000fe20007ffe0ff */
[----:B------:R-:W-:Y:S01]  /*a0a0*/  BSSY B0, `(.L_x_4997) ;  /* 0x0000021000007945 */ /* 0x000fe20003800000 */
[----:B------:R-:W-:Y:S01]  /*a0b0*/  FADD.FTZ R166, R166, R215 ;  /* 0x000000d7a6a67221 */ /* 0x000fe20000010000 */
[----:B------:R-:W-:Y:S01]  /*a0c0*/  UIMAD UR39, UR18, UR21, UR39 ;  /* 0x00000015122772a4 */ /* 0x000fe2000f8e0227 */
[----:B------:R-:W-:Y:S01]  /*a0d0*/  FADD.FTZ R213, R213, -R216 ;  /* 0x800000d8d5d57221 */ /* 0x000fe20000010000 */
[----:B------:R-:W-:Y:S01]  /*a0e0*/  UIMAD.WIDE.U32 UR20, UR18, UR20, UR34 ;  /* 0x00000014121472a5 */ /* 0x000fe2000f8e0022 */
[-C--:B------:R-:W-:Y:S01]  /*a0f0*/  FFMA.FTZ R33, R17, R152.reuse, R33 ;  /* 0x0000009811217223 */ /* 0x080fe20000010021 */
[C---:B------:R-:W-:Y:S01]  /*a100*/  ISETP.GE.AND P1, PT, R125.reuse, 0x81, PT ;  /* 0x000000817d00780c */ /* 0x040fe20003f26270 */
[----:B------:R-:W-:Y:S01]  /*a110*/  ULDC.64 UR34, c[0x0][0x318] ;  /* 0x0000c60000227ab9 */ /* 0x000fe20000000a00 */
[----:B------:R-:W-:Y:S01]  /*a120*/  FFMA.FTZ R131, R182, R152, R131 ;  /* 0x00000098b6837223 */ /* 0x000fe20000010083 */
[----:B------:R-:W-:Y:S01]  /*a130*/  UIADD3 UR39, UR39, UR21, URZ ;  /* 0x0000001527277290 */ /* 0x000fe2000fffe03f */
[----:B------:R-:W-:Y:S01]  /*a140*/  ISETP.GE.AND P2, PT, R125, 0xc1, PT ;  /* 0x000000c17d00780c */ /* 0x000fe20003f46270 */
[----:B------:R-:W-:Y:S01]  /*a150*/  ULEA UR34, UP0, UR20, UR34, 0x3 ;  /* 0x0000002214227291 */ /* 0x000fe2000f80183f */
[----:B------:R-:W-:Y:S01]  /*a160*/  FADD.FTZ R112, R112, R205 ;  /* 0x000000cd70707221 */ /* 0x000fe20000010000 */
        /* <DEDUP_REMOVED lines=17> */
[----:B------:R-:W-:Y:S01]  /*a280*/  IADD3 R61, R61, UR20, RZ ;  /* 0x000000143d3d7c10 */ /* 0x000fe2000fffe0ff */
[----:B------:R-:W-:Y:S05]  /*a290*/  @!P0 BRA `(.L_x_4998) ;  /* 0x0000001000008947 */ /* 0x000fea0003800000 */
[----:B0-----:R0:W-:Y:S02]  /*a2a0*/  RED.E.ADD.F32.FTZ.RN.STRONG.GPU [R60.64+-0x1f00], R63 ;  /* 0xffe1003f3c00798e */ /* 0x0011e4000c10e79e */
.L_x_4998:
[----:B0-----:R-:W-:Y:S05]  /*a2b0*/  BSYNC B0 ;  /* 0x0000000000007941 */ /* 0x001fea0003800000 */
.L_x_4997:
[----:B------:R-:W0:Y:S01]  /*a2c0*/  LDS R151, [R151.X4+0x1280] ;  /* 0x0012800097977984 */ /* 0x000e220000004800 */
[----:B------:R-:W-:Y:S01]  /*a2d0*/  BSSY B0, `(.L_x_4999) ;  /* 0x0000004000007945 */ /* 0x000fe20003800000 */
[----:B------:R-:W-:Y:S01]  /*a2e0*/  LEA.HI.SX32 R161, R161, R86, 0x1b ;  /* 0x00000056a1a17211 */ /* 0x000fe200078fdaff */
[----:B------:R-:W-:Y:S05]  /*a2f0*/  @!P1 BRA `(.L_x_5000) ;  /* 0x0000001000009947 */ /* 0x000fea0003800000 */
[----:B0-----:R0:W-:Y:S02]  /*a300*/  RED.E.ADD.F32.FTZ.RN.STRONG.GPU [R60.64+-0x1e00], R151 ;  /* 0xffe200973c00798e */ /* 0x0011e4000c10e79e */
.L_x_5000:
[----:B------:R-:W-:Y:S05]  /*a310*/  BSYNC B0 ;  /* 0x0000000000007941 */ /* 0x000fea0003800000 */
.L_x_4999:
[----:B------:R-:W1:Y:S01]  /*a320*/  LDS R161, [R161.X4+0x1380] ;  /* 0x00138000a1a17984 */ /* 0x000e620000004800 */
[----:B------:R-:W-:Y:S01]  /*a330*/  BSSY B0, `(.L_x_5001) ;  /* 0x0000005000007945 */ /* 0x000fe20003800000 */
[C---:B------:R-:W-:Y:S02]  /*a340*/  IADD3 R63, R86.reuse, 0x100, RZ ;  /* 0x00000100563f7810 */ /* 0x040fe40007ffe0ff */
[----:B0-----:R-:W-:Y:S01]  /*a350*/  IADD3 R151, R86, 0x140, RZ ;  /* 0x0000014056977810 */ /* 0x001fe20007ffe0ff */
[----:B------:R-:W-:Y:S05]  /*a360*/  @!P2 BRA `(.L_x_5002) ;  /* 0x000000100000a947 */ /* 0x000fea0003800000 */
[----:B-1----:R0:W-:Y:S02]  /*a370*/  RED.E.ADD.F32.FTZ.RN.STRONG.GPU [R60.64+-0x1d00], R161 ;  /* 0xffe300a13c00798e */ /* 0x0021e4000c10e79e */
.L_x_5002:
[----:B------:R-:W-:Y:S05]  /*a380*/  BSYNC B0 ;  /* 0x0000000000007941 */ /* 0x000fea0003800000 */
.L_x_5001:
[----:B------:R-:W-:Y:S01]  /*a390*/  LEA.HI.SX32 R63, R63, R86, 0x1b ;  /* 0x000000563f3f7211 */ /* 0x000fe200078fdaff */
[----:B------:R-:W-:Y:S01]  /*a3a0*/  BSSY B0, `(.L_x_5003) ;  /* 0x000000d000007945 */ /* 0x000fe20003800000 */
[----:B------:R-:W-:-:S02]  /*a3b0*/  ISETP.GE.AND P6, PT, R125, 0x101, PT ;  /* 0x000001017d00780c */ /* 0x000fc40003fc6270 */
[----:B01----:R-:W-:Y:S02]  /*a3c0*/  IADD3 R161, R86, 0x180, RZ ;  /* 0x0000018056a17810 */ /* 0x003fe40007ffe0ff */
        /* <DEDUP_REMOVED lines=10> */
.L_x_5004:
[----:B------:R-:W-:Y:S05]  /*a470*/  BSYNC B0 ;  /* 0x0000000000007941 */ /* 0x000fea0003800000 */
.L_x_5003:
[----:B------:R-:W1:Y:S01]  /*a480*/  LDS R151, [R151.X4+0x1580] ;  /* 0x0015800097977984 */ /* 0x000e620000004800 */
[----:B------:R-:W-:Y:S01]  /*a490*/  BSSY B0, `(.L_x_5005) ;  /* 0x0000005000007945 */ /* 0x000fe20003800000 */
[----:B0-----:R-:W-:Y:S02]  /*a4a0*/  IADD3 R63, R86, 0x1c0, RZ ;  /* 0x000001c0563f7810 */ /* 0x001fe40007ffe0ff */
[----:B------:R-:W-:Y:S01]  /*a4b0*/  LEA.HI.SX32 R161, R161, R86, 0x1b ;  /* 0x00000056a1a17211 */ /* 0x000fe200078fdaff */
[----:B------:R-:W-:Y:S05]  /*a4c0*/  @!P0 BRA `(.L_x_5006) ;  /* 0x0000001000008947 */ /* 0x000fea0003800000 */
[----:B-1----:R0:W-:Y:S02]  /*a4d0*/  RED.E.ADD.F32.FTZ.RN.STRONG.GPU [R60.64+-0x1b00], R151 ;  /* 0xffe500973c00798e */ /* 0x0021e4000c10e79e */
.L_x_5006:
[----:B------:R-:W-:Y:S05]  /*a4e0*/  BSYNC B0 ;  /* 0x0000000000007941 */ /* 0x000fea0003800000 */
.L_x_5005:
[----:B------:R-:W2:Y:S01]  /*a4f0*/  LDS R161, [R161.X4+0x1680] ;  /* 0x00168000a1a17984 */ /* 0x000ea20000004800 */
[----:B------:R-:W-:Y:S01]  /*a500*/  BSSY B0, `(.L_x_5007) ;  /* 0x0000005000007945 */ /* 0x000fe20003800000 */
[----:B------:R-:W-:-:S02]  /*a510*/  IADD3 R163, R86, 0x200, RZ ;  /* 0x0000020056a37810 */ /* 0x000fc40007ffe0ff */
[----:B------:R-:W-:Y:S01]  /*a520*/  LEA.HI.SX32 R63, R63, R86, 0x1b ;  /* 0x000000563f3f7211 */ /* 0x000fe200078fdaff */
[----:B------:R-:W-:Y:S05]  /*a530*/  @!P1 BRA `(.L_x_5008) ;  /* 0x0000001000009947 */ /* 0x000fea0003800000 */
[----:B--2---:R2:W-:Y:S02]  /*a540*/  RED.E.ADD.F32.FTZ.RN.STRONG.GPU [R60.64+-0x1a00], R161 ;  /* 0xffe600a13c00798e */ /* 0x0045e4000c10e79e */
.L_x_5008:
[----:B------:R-:W-:Y:S05]  /*a550*/  BSYNC B0 ;  /* 0x0000000000007941 */ /* 0x000fea0003800000 */
.L_x_5007:
[----:B------:R-:W3:Y:S01]  /*a560*/  LDS R63, [R63.X4+0x1780] ;  /* 0x001780003f3f7984 */ /* 0x000ee20000004800 */
[----:B------:R-:W-:Y:S01]  /*a570*/  BSSY B0, `(.L_x_5009) ;  /* 0x0000005000007945 */ /* 0x000fe20003800000 */
[----:B01----:R-:W-:Y:S02]  /*a580*/  IADD3 R151, R86, 0x240, RZ ;  /* 0x0000024056977810 */ /* 0x003fe40007ffe0ff */
[----:B------:R-:W-:Y:S01]  /*a590*/  LEA.HI.SX32 R62, R163, R86, 0x1b ;  /* 0x00000056a33e7211 */ /* 0x000fe200078fdaff */
[----:B------:R-:W-:Y:S05]  /*a5a0*/  @!P2 BRA `(.L_x_5010) ;  /* 0x000000100000a947 */ /* 0x000fea0003800000 */
[----:B---3--:R0:W-:Y:S02]  /*a5b0*/  RED.E.ADD.F32.FTZ.RN.STRONG.GPU [R60.64+-0x1900], R63 ;  /* 0xffe7003f3c00798e */ /* 0x0081e4000c10e79e */
.L_x_5010:
[----:B------:R-:W-:Y:S05]  /*a5c0*/  BSYNC B0 ;  /* 0x0000000000007941 */ /* 0x000fea0003800000 */
.L_x_5009:
[----:B0--3--:R0:W1:Y:S01]  /*a5d0*/  LDS R63, [R62.X4+0x1880] ;  /* 0x001880003e3f7984 */ /* 0x0090620000004800 */
[----:B------:R-:W-:Y:S01]  /*a5e0*/  BSSY B0, `(.L_x_5011) ;  /* 0x0000005000007945 */ /* 0x000fe20003800000 */
[----:B--2---:R-:W-:Y:S02]  /*a5f0*/  IADD3 R161, R86, 0x280, RZ ;  /* 0x0000028056a17810 */ /* 0x004fe40007ffe0ff */
[----:B------:R-:W-:Y:S01]  /*a600*/  LEA.HI.SX32 R151, R151, R86, 0x1b ;  /* 0x0000005697977211 */ /* 0x000fe200078fdaff */
[----:B------:R-:W-:Y:S05]  /*a610*/  @!P3 BRA `(.L_x_5012) ;  /* 0x000000100000b947 */ /* 0x000fea0003800000 */
[----:B-1----:R1:W-:Y:S02]  /*a620*/  RED.E.ADD.F32.FTZ.RN.STRONG.GPU [R60.64+-0x1800], R63 ;  /* 0xffe8003f3c00798e */ /* 0x0023e4000c10e79e */
.L_x_5012:
[----:B------:R-:W-:Y:S05]  /*a630*/  BSYNC B0 ;  /* 0x0000000000007941 */ /* 0x000fea0003800000 */
.L_x_5011:
[----:B------:R-:W2:Y:S01]  /*a640*/  LDS R151, [R151.X4+0x1980] ;  /* 0x0019800097977984 */ /* 0x000ea20000004800 */
[----:B------:R-:W-:Y:S01]  /*a650*/  BSSY B0, `(.L_x_5013) ;  /* 0x0000004000007945 */ /* 0x000fe20003800000 */
[----:B------:R-:W-:Y:S01]  /*a660*/  LEA.HI.SX32 R161, R161, R86, 0x1b ;  /* 0x00000056a1a17211 */ /* 0x000fe200078fdaff */
[----:B------:R-:W-:Y:S05]  /*a670*/  @!P4 BRA `(.L_x_5014) ;  /* 0x000000100000c947 */ /* 0x000fea0003800000 */
[----:B--2---:R2:W-:Y:S02]  /*a680*/  RED.E.ADD.F32.FTZ.RN.STRONG.GPU [R60.64+-0x1700], R151 ;  /* 0xffe900973c00798e */ /* 0x0045e4000c10e79e */
.L_x_5014:
[----:B------:R-:W-:Y:S05]  /*a690*/  BSYNC B0 ;  /* 0x0000000000007941 */ /* 0x000fea0003800000 */
.L_x_5013:
[----:B------:R-:W3:Y:S01]  /*a6a0*/  LDS R161, [R161.X4+0x1a80] ;  /* 0x001a8000a1a17984 */ /* 0x000ee20000004800 */
[----:B------:R-:W-:Y:S01]  /*a6b0*/  BSSY B0, `(.L_x_5015) ;  /* 0x0000005000007945 */ /* 0x000fe20003800000 */
[----:B-1----:R-:W-:-:S02]  /*a6c0*/  IADD3 R63, R86, 0x2c0, RZ ;  /* 0x000002c0563f7810 */ /* 0x002fc40007ffe0ff */
[----:B--2---:R-:W-:Y:S01]  /*a6d0*/  IADD3 R151, R86, 0x300, RZ ;  /* 0x0000030056977810 */ /* 0x004fe20007ffe0ff */
[----:B------:R-:W-:Y:S05]  /*a6e0*/  @!P5 BRA `(.L_x_5016) ;  /* 0x000000100000d947 */ /* 0x000fea0003800000 */
[----:B---3--:R1:W-:Y:S02]  /*a6f0*/  RED.E.ADD.F32.FTZ.RN.STRONG.GPU [R60.64+-0x1600], R161 ;  /* 0xffea00a13c00798e */ /* 0x0083e4000c10e79e */
.L_x_5016:
[----:B------:R-:W-:Y:S05]  /*a700*/  BSYNC B0 ;  /* 0x0000000000007941 */ /* 0x000fea0003800000 */
.L_x_5015:
        /* <DEDUP_REMOVED lines=14> */
.L_x_5018:
[----:B------:R-:W-:Y:S05]  /*a7f0*/  BSYNC B0 ;  /* 0x0000000000007941 */ /* 0x000fea0003800000 */
.L_x_5017:
[----:B------:R-:W2:Y:S01]  /*a800*/  LDS R151, [R151.X4+0x1c80] ;  /* 0x001c800097977984 */ /* 0x000ea20000004800 */
[----:B------:R-:W-:Y:S01]  /*a810*/  BSSY B0, `(.L_x_5019) ;  /* 0x0000005000007945 */ /* 0x000fe20003800000 */
[----:B-1----:R-:W-:-:S02]  /*a820*/  IADD3 R63, R86, 0x380, RZ ;  /* 0x00000380563f7810 */ /* 0x002fc40007ffe0ff */
[----:B------:R-:W-:Y:S01]  /*a830*/  LEA.HI.SX32 R161, R161, R86, 0x1b ;  /* 0x00000056a1a17211 */ /* 0x000fe200078fdaff */
[----:B------:R-:W-:Y:S05]  /*a840*/  @!P0 BRA `(.L_x_5020) ;  /* 0x0000001000008947 */ /* 0x000fea0003800000 */
[----:B--2---:R1:W-:Y:S02]  /*a850*/  RED.E.ADD.F32.FTZ.RN.STRONG.GPU [R60.64+-0x1400], R151 ;  /* 0xffec00973c00798e */ /* 0x0043e4000c10e79e */
.L_x_5020:
[----:B------:R-:W-:Y:S05]  /*a860*/  BSYNC B0 ;  /* 0x0000000000007941 */ /* 0x000fea0003800000 */
.L_x_5019:
[----:B------:R-:W3:Y:S01]  /*a870*/  LDS R161, [R161.X4+0x1d80] ;  /* 0x001d8000a1a17984 */ /* 0x000ee20000004800 */
[----:B------:R-:W-:Y:S01]  /*a880*/  BSSY B0, `(.L_x_5021) ;  /* 0x0000005000007945 */ /* 0x000fe20003800000 */
[----:B-12---:R-:W-:Y:S02]  /*a890*/  IADD3 R151, R86, 0x3c0, RZ ;  /* 0x000003c056977810 */ /* 0x006fe40007ffe0ff */
[----:B------:R-:W-:Y:S01]  /*a8a0*/  LEA.HI.SX32 R63, R63, R86, 0x1b ;  /* 0x000000563f3f7211 */ /* 0x000fe200078fdaff */
[----:B------:R-:W-:Y:S05]  /*a8b0*/  @!P1 BRA `(.L_x_5022) ;  /* 0x0000001000009947 */ /* 0x000fea0003800000 */
[----:B---3--:R1:W-:Y:S02]  /*a8c0*/  RED.E.ADD.F32.FTZ.RN.STRONG.GPU [R60.64+-0x1300], R161 ;  /* 0xffed00a13c00798e */ /* 0x0083e4000c10e79e */
.L_x_5022:
[----:B------:R-:W-:Y:S05]  /*a8d0*/  BSYNC B0 ;  /* 0x0000000000007941 */ /* 0x000fea0003800000 */
.L_x_5021:
[----:B------:R-:W2:Y:S01]  /*a8e0*/  LDS R63, [R63.X4+0x1e80] ;  /* 0x001e80003f3f7984 */ /* 0x000ea20000004800 */
[----:B------:R-:W-:Y:S01]  /*a8f0*/  BSSY B0, `(.L_x_5023) ;  /* 0x0000005000007945 */ /* 0x000fe20003800000 */
[----:B-1-3--:R-:W-:Y:S02]  /*a900*/  IADD3 R161, R86, 0x400, RZ ;  /* 0x0000040056a17810 */ /* 0x00afe40007ffe0ff */
[----:B------:R-:W-:Y:S01]  /*a910*/  LEA.HI.SX32 R151, R151, R86, 0x1b ;  /* 0x0000005697977211 */ /* 0x000fe200078fdaff */
[----:B------:R-:W-:Y:S05]  /*a920*/  @!P2 BRA `(.L_x_5024) ;  /* 0x000000100000a947 */ /* 0x000fea0003800000 */
[----:B--2---:R1:W-:Y:S02]  /*a930*/  RED.E.ADD.F32.FTZ.RN.STRONG.GPU [R60.64+-0x1200], R63 ;  /* 0xffee003f3c00798e */ /* 0x0043e4000c10e79e */
.L_x_5024:
[----:B------:R-:W-:Y:S05]  /*a940*/  BSYNC B0 ;  /* 0x0000000000007941 */ /* 0x000fea0003800000 */
.L_x_5023:
[----:B------:R-:W3:Y:S01]  /*a950*/  LDS R151, [R151.X4+0x1f80] ;  /* 0x001f800097977984 */ /* 0x000ee20000004800 */
[----:B------:R-:W-:Y:S01]  /*a960*/  BSSY B0, `(.L_x_5025) ;  /* 0x0000005000007945 */ /* 0x000fe20003800000 */
[----:B-12---:R-:W-:-:S02]  /*a970*/  IADD3 R63, R86, 0x440, RZ ;  /* 0x00000440563f7810 */ /* 0x006fc40007ffe0ff */
[----:B------:R-:W-:Y:S01]  /*a980*/  LEA.HI.SX32 R161, R161, R86, 0x1b ;  /* 0x00000056a1a17211 */ /* 0x000fe200078fdaff */
[----:B------:R-:W-:Y:S05]  /*a990*/  @!P3 BRA `(.L_x_5026) ;  /* 0x000000100000b947 */ /* 0x000fea0003800000 */
[----:B---3--:R1:W-:Y:S02]  /*a9a0*/  RED.E.ADD.F32.FTZ.RN.STRONG.GPU [R60.64+-0x1100], R151 ;  /* 0xffef00973c00798e */ /* 0x0083e4000c10e79e */
.L_x_5026:
[----:B------:R-:W-:Y:S05]  /*a9b0*/  BSYNC B0 ;  /* 0x0000000000007941 */ /* 0x000fea0003800000 */
.L_x_5025:
[----:B------:R-:W2:Y:S01]  /*a9c0*/  LDS R161, [R161.X4+0x2080] ;  /* 0x00208000a1a17984 */ /* 0x000ea20000004800 */
[----:B------:R-:W-:Y:S01]  /*a9d0*/  BSSY B0, `(.L_x_5027) ;  /* 0x0000004000007945 */ /* 0x000fe20003800000 */
[----:B------:R-:W-:Y:S01]  /*a9e0*/  LEA.HI.SX32 R63, R63, R86, 0x1b ;  /* 0x000000563f3f7211 */ /* 0x000fe200078fdaff */
[----:B------:R-:W-:Y:S05]  /*a9f0*/  @!P4 BRA `(.L_x_5028) ;  /* 0x000000100000c947 */ /* 0x000fea0003800000 */
[----:B--2---:R2:W-:Y:S02]  /*aa00*/  RED.E.ADD.F32.FTZ.RN.STRONG.GPU [R60.64+-0x1000], R161 ;  /* 0xfff000a13c00798e */ /* 0x0045e4000c10e79e */
.L_x_5028:
[----:B------:R-:W-:Y:S05]  /*aa10*/  BSYNC B0 ;  /* 0x0000000000007941 */ /* 0x000fea0003800000 */
.L_x_5027:
[----:B------:R-:W4:Y:S01]  /*aa20*/  LDS R63, [R63.X4+0x2180] ;  /* 0x002180003f3f7984 */ /* 0x000f220000004800 */
[----:B------:R-:W-:Y:S01]  /*aa30*/  BSSY B0, `(.L_x_5029) ;  /* 0x0000005000007945 */ /* 0x000fe20003800000 */
[C---:B-1-3--:R-:W-:Y:S02]  /*aa40*/  IADD3 R151, R86.reuse, 0x480, RZ ;  /* 0x0000048056977810 */ /* 0x04afe40007ffe0ff */
[----:B--2---:R-:W-:Y:S01]  /*aa50*/  IADD3 R161, R86, 0x4c0, RZ ;  /* 0x000004c056a17810 */ /* 0x004fe20007ffe0ff */
[----:B------:R-:W-:Y:S05]  /*aa60*/  @!P5 BRA `(.L_x_5030) ;  /* 0x000000100000d947 */ /* 0x000fea0003800000 */
[----:B----4-:R1:W-:Y:S02]  /*aa70*/  RED.E.ADD.F32.FTZ.RN.STRONG.GPU [R60.64+-0xf00], R63 ;  /* 0xfff1003f3c00798e */ /* 0x0103e4000c10e79e */
.L_x_5030:
[----:B------:R-:W-:Y:S05]  /*aa80*/  BSYNC B0 ;  /* 0x0000000000007941 */ /* 0x000fea0003800000 */
.L_x_5029:
        /* <DEDUP_REMOVED lines=14> */
.L_x_5032:
[----:B------:R-:W-:Y:S05]  /*ab70*/  BSYNC B0 ;  /* 0x0000000000007941 */ /* 0x000fea0003800000 */
.L_x_5031:
[----:B------:R-:W2:Y:S01]  /*ab80*/  LDS R161, [R161.X4+0x2380] ;  /* 0x00238000a1a17984 */ /* 0x000ea20000004800 */
[----:B------:R-:W-:Y:S01]  /*ab90*/  BSSY B0, `(.L_x_5033) ;  /* 0x0000005000007945 */ /* 0x000fe20003800000 */
[----:B-1----:R-:W-:Y:S02]  /*aba0*/  IADD3 R151, R86, 0x540, RZ ;  /* 0x0000054056977810 */ /* 0x002fe40007ffe0ff */
[----:B------:R-:W-:Y:S01]  /*abb0*/  LEA.HI.SX32 R63, R63, R86, 0x1b ;  /* 0x000000563f3f7211 */ /* 0x000fe200078fdaff */
[----:B------:R-:W-:Y:S05]  /*abc0*/  @!P0 BRA `(.L_x_5034) ;  /* 0x0000001000008947 */ /* 0x000fea0003800000 */
[----:B--2---:R1:W-:Y:S02]  /*abd0*/  RED.E.ADD.F32.FTZ.RN.STRONG.GPU [R60.64+-0xd00], R161 ;  /* 0xfff300a13c00798e */ /* 0x0043e4000c10e79e */
.L_x_5034:
[----:B------:R-:W-:Y:S05]  /*abe0*/  BSYNC B0 ;  /* 0x0000000000007941 */ /* 0x000fea0003800000 */
.L_x_5033:
[----:B------:R-:W3:Y:S01]  /*abf0*/  LDS R63, [R63.X4+0x2480] ;  /* 0x002480003f3f7984 */ /* 0x000ee20000004800 */
[----:B------:R-:W-:Y:S01]  /*ac00*/  BSSY B0, `(.L_x_5035) ;  /* 0x0000005000007945 */ /* 0x000fe20003800000 */
[----:B-12---:R-:W-:-:S02]  /*ac10*/  IADD3 R161, R86, 0x580, RZ ;  /* 0x0000058056a17810 */ /* 0x006fc40007ffe0ff */
[----:B------:R-:W-:Y:S01]  /*ac20*/  LEA.HI.SX32 R151, R151, R86, 0x1b ;  /* 0x0000005697977211 */ /* 0x000fe200078fdaff */
[----:B------:R-:W-:Y:S05]  /*ac30*/  @!P1 BRA `(.L_x_5036) ;  /* 0x0000001000009947 */ /* 0x000fea0003800000 */
[----:B---3--:R1:W-:Y:S02]  /*ac40*/  RED.E.ADD.F32.FTZ.RN.STRONG.GPU [R60.64+-0xc00], R63 ;  /* 0xfff4003f3c00798e */ /* 0x0083e4000c10e79e */
.L_x_5036:
[----:B------:R-:W-:Y:S05]  /*ac50*/  BSYNC B0 ;  /* 0x0000000000007941 */ /* 0x000fea0003800000 */
.L_x_5035:
[----:B------:R-:W2:Y:S01]  /*ac60*/  LDS R151, [R151.X4+0x2580] ;  /* 0x0025800097977984 */ /* 0x000ea20000004800 */
[----:B------:R-:W-:Y:S01]  /*ac70*/  BSSY B0, `(.L_x_5037) ;  /* 0x0000005000007945 */ /* 0x000fe20003800000 */
[----:B-1-3--:R-:W-:Y:S02]  /*ac80*/  IADD3 R63, R86, 0x5c0, RZ ;  /* 0x000005c0563f7810 */ /* 0x00afe40007ffe0ff */
[----:B------:R-:W-:Y:S01]  /*ac90*/  LEA.HI.SX32 R161, R161, R86, 0x1b ;  /* 0x00000056a1a17211 */ /* 0x000fe200078fdaff */
[----:B------:R-:W-:Y:S05]  /*aca0*/  @!P2 BRA `(.L_x_5038) ;  /* 0x000000100000a947 */ /* 0x000fea0003800000 */
[----:B--2---:R1:W-:Y:S02]  /*acb0*/  RED.E.ADD.F32.FTZ.RN.STRONG.GPU [R60.64+-0xb00], R151 ;  /* 0xfff500973c00798e */ /* 0x0043e4000c10e79e */
.L_x_5038:
[----:B------:R-:W-:Y:S05]  /*acc0*/  BSYNC B0 ;  /* 0x0000000000007941 */ /* 0x000fea0003800000 */
.L_x_5037:
[----:B------:R-:W3:Y:S01]  /*acd0*/  LDS R161, [R161.X4+0x2680] ;  /* 0x00268000a1a17984 */ /* 0x000ee20000004800 */
[----:B------:R-:W-:Y:S01]  /*ace0*/  BSSY B0, `(.L_x_5039) ;  /* 0x0000005000007945 */ /* 0x000fe20003800000 */
[----:B-12---:R-:W-:Y:S02]  /*acf0*/  IADD3 R151, R86, 0x600, RZ ;  /* 0x0000060056977810 */ /* 0x006fe40007ffe0ff */
[----:B------:R-:W-:Y:S01]  /*ad00*/  LEA.HI.SX32 R63, R63, R86, 0x1b ;  /* 0x000000563f3f7211 */ /* 0x000fe200078fdaff */
[----:B------:R-:W-:Y:S05]  /*ad10*/  @!P3 BRA `(.L_x_5040) ;  /* 0x000000100000b947 */ /* 0x000fea0003800000 */
[----:B---3--:R1:W-:Y:S02]  /*ad20*/  RED.E.ADD.F32.FTZ.RN.STRONG.GPU [R60.64+-0xa00], R161 ;  /* 0xfff600a13c00798e */ /* 0x0083e4000c10e79e */
.L_x_5040:
[----:B------:R-:W-:Y:S05]  /*ad30*/  BSYNC B0 ;  /* 0x0000000000007941 */ /* 0x000fea0003800000 */
.L_x_5039:
[----:B------:R-:W2:Y:S01]  /*ad40*/  LDS R63, [R63.X4+0x2780] ;  /* 0x002780003f3f7984 */ /* 0x000ea20000004800 */
[----:B------:R-:W-:Y:S01]  /*ad50*/  BSSY B0, `(.L_x_5041) ;  /* 0x0000004000007945 */ /* 0x000fe20003800000 */
[----:B------:R-:W-:Y:S01]  /*ad60*/  LEA.HI.SX32 R151, R151, R86, 0x1b ;  /* 0x0000005697977211 */ /* 0x000fe200078fdaff */
[----:B------:R-:W-:Y:S05]  /*ad70*/  @!P4 BRA `(.L_x_5042) ;  /* 0x000000100000c947 */ /* 0x000fea0003800000 */
[----:B--2---:R2:W-:Y:S02]  /*ad80*/  RED.E.ADD.F32.FTZ.RN.STRONG.GPU [R60.64+-0x900], R63 ;  /* 0xfff7003f3c00798e */ /* 0x0045e4000c10e79e */
.L_x_5042:
[----:B------:R-:W-:Y:S05]  /*ad90*/  BSYNC B0 ;  /* 0x0000000000007941 */ /* 0x000fea0003800000 */
.L_x_5041:
[----:B------:R-:W4:Y:S01]  /*ada0*/  LDS R151, [R151.X4+0x2880] ;  /* 0x0028800097977984 */ /* 0x000f220000004800 */
[----:B------:R-:W-:Y:S01]  /*adb0*/  BSSY B0, `(.L_x_5043) ;  /* 0x0000005000007945 */ /* 0x000fe20003800000 */
[----:B--2---:R-:W-:-:S02]  /*adc0*/  IADD3 R63, R86, 0x640, RZ ;  /* 0x00000640563f7810 */ /* 0x004fc40007ffe0ff */
[----:B-1-3--:R-:W-:Y:S01]  /*add0*/  IADD3 R161, R86, 0x680, RZ ;  /* 0x0000068056a17810 */ /* 0x00afe20007ffe0ff */
[----:B------:R-:W-:Y:S05]  /*ade0*/  @!P5 BRA `(.L_x_5044) ;  /* 0x000000100000d947 */ /* 0x000fea0003800000 */
[----:B----4-:R1:W-:Y:S02]  /*adf0*/  RED.E.ADD.F32.FTZ.RN.STRONG.GPU [R60.64+-0x800], R151 ;  /* 0xfff800973c00798e */ /* 0x0103e4000c10e79e */
.L_x_5044:
[----:B------:R-:W-:Y:S05]  /*ae00*/  BSYNC B0 ;  /* 0x0000000000007941 */ /* 0x000fea0003800000 */
.L_x_5043:
        /* <DEDUP_REMOVED lines=14> */
.L_x_5046:
[----:B------:R-:W-:Y:S05]  /*aef0*/  BSYNC B0 ;  /* 0x0000000000007941 */ /* 0x000fea0003800000 */
.L_x_5045:
[----:B------:R-:W2:Y:S01]  /*af00*/  LDS R161, [R161.X4+0x2a80] ;  /* 0x002a8000a1a17984 */ /* 0x000ea20000004800 */
[----:B------:R-:W-:Y:S01]  /*af10*/  BSSY B0, `(.L_x_5047) ;  /* 0x0000005000007945 */ /* 0x000fe20003800000 */
[----:B-1----:R-:W-:-:S02]  /*af20*/  IADD3 R63, R86, 0x700, RZ ;  /* 0x00000700563f7810 */ /* 0x002fc40007ffe0ff */
[----:B------:R-:W-:Y:S01]  /*af30*/  LEA.HI.SX32 R151, R151, R86, 0x1b ;  /* 0x0000005697977211 */ /* 0x000fe200078fdaff */
[----:B------:R-:W-:Y:S05]  /*af40*/  @!P0 BRA `(.L_x_5048) ;  /* 0x0000001000008947 */ /* 0x000fea0003800000 */
[----:B--2---:R1:W-:Y:S02]  /*af50*/  RED.E.ADD.F32.FTZ.RN.STRONG.GPU [R60.64+-0x600], R161 ;  /* 0xfffa00a13c00798e */ /* 0x0043e4000c10e79e */
.L_x_5048:
[----:B------:R-:W-:Y:S05]  /*af60*/  BSYNC B0 ;  /* 0x0000000000007941 */ /* 0x000fea0003800000 */
.L_x_5047:
[----:B------:R-:W3:Y:S01]  /*af70*/  LDS R151, [R151.X4+0x2b80] ;  /* 0x002b800097977984 */ /* 0x000ee20000004800 */
[----:B------:R-:W-:Y:S01]  /*af80*/  BSSY B0, `(.L_x_5049) ;  /* 0x0000005000007945 */ /* 0x000fe20003800000 */
[----:B------:R-:W-:Y:S02]  /*af90*/  IADD3 R125, R86, 0x740, RZ ;  /* 0x00000740567d7810 */ /* 0x000fe40007ffe0ff */
[----:B------:R-:W-:Y:S01]  /*afa0*/  LEA.HI.SX32 R63, R63, R86, 0x1b ;  /* 0x000000563f3f7211 */ /* 0x000fe200078fdaff */
[----:B------:R-:W-:Y:S05]  /*afb0*/  @!P1 BRA `(.L_x_5050) ;  /* 0x0000001000009947 */ /* 0x000fea0003800000 */
[----:B---3--:R3:W-:Y:S02]  /*afc0*/  RED.E.ADD.F32.FTZ.RN.STRONG.GPU [R60.64+-0x500], R151 ;  /* 0xfffb00973c00798e */ /* 0x0087e4000c10e79e */
.L_x_5050:
[----:B------:R-:W-:Y:S05]  /*afd0*/  BSYNC B0 ;  /* 0x0000000000007941 */ /* 0x000fea0003800000 */
.L_x_5049:
[----:B------:R-:W4:Y:S01]  /*afe0*/  LDS R63, [R63.X4+0x2c80] ;  /* 0x002c80003f3f7984 */ /* 0x000f220000004800 */
[----:B------:R-:W-:Y:S01]  /*aff0*/  BSSY B0, `(.L_x_5051) ;  /* 0x0000005000007945 */ /* 0x000fe20003800000 */
[----:B---3--:R-:W-:Y:S02]  /*b000*/  IADD3 R151, R86, 0x780, RZ ;  /* 0x0000078056977810 */ /* 0x008fe40007ffe0ff */
[----:B------:R-:W-:Y:S01]  /*b010*/  LEA.HI.SX32 R125, R125, R86, 0x1b ;  /* 0x000000567d7d7211 */ /* 0x000fe200078fdaff */
[----:B------:R-:W-:Y:S05]  /*b020*/  @!P2 BRA `(.L_x_5052) ;  /* 0x000000100000a947 */ /* 0x000fea0003800000 */
[----:B----4-:R3:W-:Y:S02]  /*b030*/  RED.E.ADD.F32.FTZ.RN.STRONG.GPU [R60.64+-0x400], R63 ;  /* 0xfffc003f3c00798e */ /* 0x0107e4000c10e79e */
.L_x_5052:
[----:B------:R-:W-:Y:S05]  /*b040*/  BSYNC B0 ;  /* 0x0000000000007941 */ /* 0x000fea0003800000 */
.L_x_5051:
[----:B------:R-:W0:Y:S01]  /*b050*/  LDS R125, [R125.X4+0x2d80] ;  /* 0x002d80007d7d7984 */ /* 0x000e220000004800 */
[----:B------:R-:W-:Y:S01]  /*b060*/  BSSY B0, `(.L_x_5053) ;  /* 0x0000005000007945 */ /* 0x000fe20003800000 */
[----:B---34-:R-:W-:-:S02]  /*b070*/  IADD3 R63, R86, 0x7c0, RZ ;  /* 0x000007c0563f7810 */ /* 0x018fc40007ffe0ff */
[----:B------:R-:W-:Y:S01]  /*b080*/  LEA.HI.SX32 R151, R151, R86, 0x1b ;  /* 0x0000005697977211 */ /* 0x000fe200078fdaff */
[----:B------:R-:W-:Y:S05]  /*b090*/  @!P3 BRA `(.L_x_5054) ;  /* 0x000000100000b947 */ /* 0x000fea0003800000 */
[----:B0-----:R0:W-:Y:S02]  /*b0a0*/  RED.E.ADD.F32.FTZ.RN.STRONG.GPU [R60.64+-0x300], R125 ;  /* 0xfffd007d3c00798e */ /* 0x0011e4000c10e79e */
.L_x_5054:
[----:B------:R-:W-:Y:S05]  /*b0b0*/  BSYNC B0 ;  /* 0x0000000000007941 */ /* 0x000fea0003800000 */
.L_x_5053:
[----:B------:R-:W3:Y:S01]  /*b0c0*/  LDS R151, [R151.X4+0x2e80] ;  /* 0x002e800097977984 */ /* 0x000ee20000004800 */
[----:B------:R-:W-:Y:S01]  /*b0d0*/  BSSY B0, `(.L_x_5055) ;  /* 0x0000004000007945 */ /* 0x000fe20003800000 */
[----:B------:R-:W-:Y:S01]  /*b0e0*/  LEA.HI.SX32 R63, R63, R86, 0x1b ;  /* 0x000000563f3f7211 */ /* 0x000fe200078fdaff */
[----:B------:R-:W-:Y:S05]  /*b0f0*/  @!P4 BRA `(.L_x_5056) ;  /* 0x000000100000c947 */ /* 0x000fea0003800000 */
[----:B---3--:R3:W-:Y:S02]  /*b100*/  RED.E.ADD.F32.FTZ.RN.STRONG.GPU [R60.64+-0x200], R151 ;  /* 0xfffe00973c00798e */ /* 0x0087e4000c10e79e */
.L_x_5056:
[----:B------:R-:W-:Y:S05]  /*b110*/  BSYNC B0 ;  /* 0x0000000000007941 */ /* 0x000fea0003800000 */
.L_x_5055:
[----:B------:R-:W4:Y:S01]  /*b120*/  LDS R63, [R63.X4+0x2f80] ;  /* 0x002f80003f3f7984 */ /* 0x000f220000004800 */
[----:B------:R-:W-:Y:S01]  /*b130*/  BSSY B0, `(.L_x_5057) ;  /* 0x0000003000007945 */ /* 0x000fe20003800000 */
[----:B------:R-:W-:Y:S05]  /*b140*/  @!P5 BRA `(.L_x_5058) ;  /* 0x000000100000d947 */ /* 0x000fea0003800000 */
[----:B----4-:R4:W-:Y:S02]  /*b150*/  RED.E.ADD.F32.FTZ.RN.STRONG.GPU [R60.64+-0x100], R63 ;  /* 0xffff003f3c00798e */ /* 0x0109e4000c10e79e */
.L_x_5058:
[----:B------:R-:W-:Y:S05]  /*b160*/  BSYNC B0 ;  /* 0x0000000000007941 */ /* 0x000fea0003800000 */
.L_x_5057:
[----:B------:R-:W5:Y:S01]  /*b170*/  SHFL.DOWN PT, R114, R112, 0x1, 0x1f ;  /* 0x08201f0070727f89 */ /* 0x000f6200000e0000 */
[----:B------:R-:W-:Y:S01]  /*b180*/  ISETP.GT.AND P0, PT, R85, 0x1e, PT ;  /* 0x0000001e5500780c */ /* 0x000fe20003f04270 */
[----:B------:R-:W-:Y:S01]  /*b190*/  FFMA.FTZ R132, R133, R149, R132 ;  /* 0x0000009585847223 */ /* 0x000fe20000010084 */
[----:B01-34-:R-:W-:Y:S01]  /*b1a0*/  MOV R61, R112 ;  /* 0x00000070003d7202 */ /* 0x01bfe20000000f00 */
[----:B------:R-:W0:Y:S01]  /*b1b0*/  SHFL.DOWN PT, R151, R166, 0x1, 0x1f ;  /* 0x08201f00a6977f89 */ /* 0x000e2200000e0000 */
[----:B------:R-:W-:Y:S01]  /*b1c0*/  MOV R62, R166 ;  /* 0x000000a6003e7202 */ /* 0x000fe20000000f00 */
[----:B------:R-:W-:Y:S01]  /*b1d0*/  FFMA.FTZ R103, R206, R103, R104 ;  /* 0x00000067ce677223 */ /* 0x000fe20000010068 */
[----:B------:R-:W-:Y:S01]  /*b1e0*/  MOV R63, R213 ;  /* 0x000000d5003f7202 */ /* 0x000fe20000000f00 */
[----:B------:R-:W1:Y:S01]  /*b1f0*/  SHFL.DOWN PT, R144, R213, 0x1, 0x1f ;  /* 0x08201f00d5907f89 */ /* 0x000e6200000e0000 */
[----:B------:R-:W-:Y:S01]  /*b200*/  MOV R60, R142 ;  /* 0x0000008e003c7202 */ /* 0x000fe20000000f00 */
[----:B------:R-:W-:Y:S01]  /*b210*/  FFMA.FTZ R122, R210, R119, R122 ;  /* 0x00000077d27a7223 */ /* 0x000fe2000001007a */
[----:B------:R-:W-:Y:S01]  /*b220*/  ISETP.NE.AND P1, PT, R85, RZ, PT ;  /* 0x000000ff5500720c */ /* 0x000fe20003f25270 */
[----:B------:R-:W3:Y:S01]  /*b230*/  SHFL.DOWN PT, R125, R142, 0x1, 0x1f ;  /* 0x08201f008e7d7f89 */ /* 0x000ee200000e0000 */
[----:B------:R-:W-:Y:S01]  /*b240*/  FFMA.FTZ R168, R168, R141, R103 ;  /* 0x0000008da8a87223 */ /* 0x000fe20000010067 */
[----:B------:R-:W-:Y:S01]  /*b250*/  ISETP.NE.AND P2, PT, R86, RZ, PT ;  /* 0x000000ff5600720c */ /* 0x000fe20003f45270 */
[-C--:B------:R-:W-:Y:S01]  /*b260*/  FFMA.FTZ R217, R23, R106.reuse, R217 ;  /* 0x0000006a17d97223 */ /* 0x080fe200000100d9 */
[----:B------:R-:W-:Y:S01]  /*b270*/  BSSY B0, `(.L_x_5059) ;  /* 0x0000089000007945 */ /* 0x000fe20003800000 */
[----:B------:R-:W-:-:S02]  /*b280*/  FFMA.FTZ R197, R197, R106, R204 ;  /* 0x0000006ac5c57223 */ /* 0x000fc400000100cc */
[----:B------:R-:W-:Y:S02]  /*b290*/  FMUL.FTZ R102, R102, R176 ;  /* 0x000000b066667220 */ /* 0x000fe40000410000 */
[----:B------:R-:W-:Y:S02]  /*b2a0*/  FMUL.FTZ R99, R99, R175 ;  /* 0x000000af63637220 */ /* 0x000fe40000410000 */
[----:B------:R-:W-:Y:S02]  /*b2b0*/  FMUL.FTZ R129, R194, R129 ;  /* 0x00000081c2817220 */ /* 0x000fe40000410000 */
[----:B-----5:R-:W-:Y:S02]  /*b2c0*/  @!P0 FADD.FTZ R61, R61, R114 ;  /* 0x000000723d3d8221 */ /* 0x020fe40000010000 */
[----:B------:R-:W-:Y:S02]  /*b2d0*/  FMUL.FTZ R143, R186, R143 ;  /* 0x0000008fba8f7220 */ /* 0x000fe40000410000 */
[----:B0-----:R-:W-:Y:S01]  /*b2e0*/  @!P0 FADD.FTZ R62, R62, R151 ;  /* 0x000000973e3e8221 */ /* 0x001fe20000010000 */
[----:B------:R-:W0:Y:S01]  /*b2f0*/  SHFL.DOWN PT, R112, R61, 0x2, 0x1f ;  /* 0x08401f003d707f89 */ /* 0x000e2200000e0000 */
[----:B------:R-:W-:-:S02]  /*b300*/  FFMA.FTZ R102, R101, R160, R102 ;  /* 0x000000a065667223 */ /* 0x000fc40000010066 */
[----:B-1----:R-:W-:Y:S01]  /*b310*/  @!P0 FADD.FTZ R63, R63, R144 ;  /* 0x000000903f3f8221 */ /* 0x002fe20000010000 */
[----:B------:R-:W1:Y:S01]  /*b320*/  SHFL.DOWN PT, R151, R62, 0x2, 0x1f ;  /* 0x08401f003e977f89 */ /* 0x000e6200000e0000 */
[----:B------:R-:W-:Y:S02]  /*b330*/  FFMA.FTZ R99, R100, R159, R99 ;  /* 0x0000009f64637223 */ /* 0x000fe40000010063 */
[----:B---3--:R-:W-:Y:S01]  /*b340*/  @!P0 FADD.FTZ R60, R60, R125 ;  /* 0x0000007d3c3c8221 */ /* 0x008fe20000010000 */
[----:B------:R-:W3:Y:S01]  /*b350*/  SHFL.DOWN PT, R114, R63, 0x2, 0x1f ;  /* 0x08401f003f727f89 */ /* 0x000ee200000e0000 */
[----:B------:R-:W-:Y:S01]  /*b360*/  ISETP.GT.AND P0, PT, R85, 0x1d, PT ;  /* 0x0000001d5500780c */ /* 0x000fe20003f04270 */
[----:B------:R-:W-:Y:S02]  /*b370*/  FFMA.FTZ R129, R200, R139, R129 ;  /* 0x0000008bc8817223 */ /* 0x000fe40000010081 */
[----:B------:R-:W4:Y:S01]  /*b380*/  SHFL.DOWN PT, R125, R60, 0x2, 0x1f ;  /* 0x08401f003c7d7f89 */ /* 0x000f2200000e0000 */
[----:B------:R-:W-:-:S02]  /*b390*/  FMUL.FTZ R98, R98, R174 ;  /* 0x000000ae62627220 */ /* 0x000fc40000410000 */
[----:B------:R-:W-:Y:S02]  /*b3a0*/  FFMA.FTZ R198, R198, R147, R143 ;  /* 0x00000093c6c67223 */ /* 0x000fe4000001008f */
[-C--:B------:R-:W-:Y:S02]  /*b3b0*/  FFMA.FTZ R219, R25, R102.reuse, R219 ;  /* 0x0000006619db7223 */ /* 0x080fe400000100db */
[----:B------:R-:W-:Y:S02]  /*b3c0*/  FFMA.FTZ R129, R192, R102, R129 ;  /* 0x00000066c0817223 */ /* 0x000fe40000010081 */
[----:B------:R-:W-:Y:S02]  /*b3d0*/  FFMA.FTZ R98, R97, R158, R98 ;  /* 0x0000009e61627223 */ /* 0x000fe40000010062 */
[----:B------:R-:W-:Y:S02]  /*b3e0*/  FFMA.FTZ R220, R26, R99, R220 ;  /* 0x000000631adc7223 */ /* 0x000fe400000100dc */
[----:B0-----:R-:W-:-:S02]  /*b3f0*/  @!P0 FADD.FTZ R61, R61, R112 ;  /* 0x000000703d3d8221 */ /* 0x001fc40000010000 */
[----:B------:R-:W-:Y:S02]  /*b400*/  FFMA.FTZ R198, R121, R99, R198 ;  /* 0x0000006379c67223 */ /* 0x000fe400000100c6 */
[----:B-1----:R-:W-:Y:S01]  /*b410*/  @!P0 FADD.FTZ R62, R62, R151 ;  /* 0x000000973e3e8221 */ /* 0x002fe20000010000 */
[----:B------:R-:W0:Y:S01]  /*b420*/  SHFL.DOWN PT, R112, R61, 0x4, 0x1f ;  /* 0x08801f003d707f89 */ /* 0x000e2200000e0000 */
[----:B------:R-:W-:Y:S02]  /*b430*/  FMUL.FTZ R123, R120, R123 ;  /* 0x0000007b787b7220 */ /* 0x000fe40000410000 */
[----:B---3--:R-:W-:Y:S01]  /*b440*/  @!P0 FADD.FTZ R63, R63, R114 ;  /* 0x000000723f3f8221 */ /* 0x008fe20000010000 */
[----:B------:R-:W1:Y:S01]  /*b450*/  SHFL.DOWN PT, R133, R62, 0x4, 0x1f ;  /* 0x08801f003e857f89 */ /* 0x000e6200000e0000 */
[----:B------:R-:W-:Y:S02]  /*b460*/  FMUL.FTZ R96, R96, R173 ;  /* 0x000000ad60607220 */ /* 0x000fe40000410000 */
[----:B----4-:R-:W-:Y:S01]  /*b470*/  @!P0 FADD.FTZ R60, R60, R125 ;  /* 0x0000007d3c3c8221 */ /* 0x010fe20000010000 */
[----:B------:R-:W3:Y:S01]  /*b480*/  SHFL.DOWN PT, R114, R63, 0x4, 0x1f ;  /* 0x08801f003f727f89 */ /* 0x000ee200000e0000 */
[----:B------:R-:W-:Y:S01]  /*b490*/  ISETP.GT.AND P0, PT, R85, 0x1b, PT ;  /* 0x0000001b5500780c */ /* 0x000fe20003f04270 */
[----:B------:R-:W-:-:S02]  /*b4a0*/  FMUL.FTZ R117, R110, R117 ;  /* 0x000000756e757220 */ /* 0x000fc40000410000 */
[----:B------:R-:W4:Y:S01]  /*b4b0*/  SHFL.DOWN PT, R125, R60, 0x4, 0x1f ;  /* 0x08801f003c7d7f89 */ /* 0x000f2200000e0000 */
[----:B------:R-:W-:Y:S02]  /*b4c0*/  FMUL.FTZ R94, R94, R172 ;  /* 0x000000ac5e5e7220 */ /* 0x000fe40000410000 */
        /* <DEDUP_REMOVED lines=47> */
[----:B---3--:R-:W-:Y:S02]  /*b7c0*/  @!P0 FADD.FTZ R63, R63, R102 ;  /* 0x000000663f3f8221 */ /* 0x008fe40000010000 */
[----:B------:R-:W-:Y:S02]  /*b7d0*/  FFMA.FTZ R109, R66, R88, R109 ;  /* 0x00000058426d7223 */ /* 0x000fe4000001006d */
[----:B----4-:R-:W-:-:S02]  /*b7e0*/  @!P0 FADD.FTZ R60, R60, R97 ;  /* 0x000000613c3c8221 */ /* 0x010fc40000010000 */
        /* <DEDUP_REMOVED lines=17> */
[----:B------:R-:W-:Y:S02]  /*b900*/  FADD.FTZ R45, R198, R45 ;  /* 0x0000002dc62d7221 */ /* 0x000fe40000010000 */
[----:B------:R-:W-:-:S02]  /*b910*/  FFMA.FTZ R221, R27, R98, R221 ;  /* 0x000000621bdd7223 */ /* 0x000fc400000100dd */
[----:B------:R-:W-:Y:S02]  /*b920*/  FADD.FTZ R44, R123, R44 ;  /* 0x0000002c7b2c7221 */ /* 0x000fe40000010000 */
[----:B------:R-:W-:Y:S02]  /*b930*/  FFMA.FTZ R222, R28, R95, R222 ;  /* 0x0000005f1cde7223 */ /* 0x000fe400000100de */
[----:B------:R-:W-:Y:S02]  /*b940*/  FFMA.FTZ R223, R29, R94, R223 ;  /* 0x0000005e1ddf7223 */ /* 0x000fe400000100df */
[----:B------:R-:W-:Y:S02]  /*b950*/  FADD.FTZ R43, R138, R43 ;  /* 0x0000002b8a2b7221 */ /* 0x000fe40000010000 */
[----:B------:R-:W-:Y:S02]  /*b960*/  FADD.FTZ R42, R115, R42 ;  /* 0x0000002a732a7221 */ /* 0x000fe40000010000 */
[----:B------:R-:W-:-:S02]  /*b970*/  FFMA.FTZ R224, R30, R91, R224 ;  /* 0x0000005b1ee07223 */ /* 0x000fc400000100e0 */
[----:B------:R-:W-:Y:S02]  /*b980*/  FFMA.FTZ R225, R31, R88, R225 ;  /* 0x000000581fe17223 */ /* 0x000fe400000100e1 */
        /* <DEDUP_REMOVED lines=23> */
.L_x_5060:
[----:B0-----:R-:W-:Y:S05]  /*bb00*/  BSYNC B0 ;  /* 0x0000000000007941 */ /* 0x001fea0003800000 */
.L_x_5059:
        /* <DEDUP_REMOVED lines=8> */
.L_x_4960:
        /* <DEDUP_REMOVED lines=82> */
.L_x_5063:
[----:B------:R-:W-:Y:S05]  /*c0b0*/  BSYNC B0 ;  /* 0x0000000000007941 */ /* 0x000fea0003800000 */
.L_x_5062:
        /* <DEDUP_REMOVED lines=69> */
[C---:B------:R-:W-:Y:S01]  /*c510*/  IADD3 R10, R61.reuse, 0x4, RZ ;  /* 0x000000043d0a7810 */ /* 0x040fe20007ffe0ff */
[----:B------:R-:W-:Y:S01]  /*c520*/  @!P5 STG.E.U16 [R4.64+-0x480], R37 ;  /* 0xfffb80250400d986 */ /* 0x000fe2000c10151e */
[C---:B0-----:R-:W-:Y:S02]  /*c530*/  IADD3 R11, R61.reuse, 0x5, RZ ;  /* 0x000000053d0b7810 */ /* 0x041fe40007ffe0ff */
[----:B------:R-:W-:Y:S01]  /*c540*/  IADD3 R12, R61, 0x6, RZ ;  /* 0x000000063d0c7810 */ /* 0x000fe20007ffe0ff */
[----:B------:R0:W-:Y:S01]  /*c550*/  @!P6 STG.E.U16 [R4.64+-0x440], R55 ;  /* 0xfffbc0370400e986 */ /* 0x0001e2000c10151e */
[----:B------:R-:W-:-:S02]  /*c560*/  LEA.HI.SX32 R8, R8, R61, 0x1b ;  /* 0x0000003d08087211 */ /* 0x000fc400078fdaff */
[-C--:B------:R-:W-:Y:S02]  /*c570*/  LEA.HI.SX32 R9, R9, R61.reuse, 0x1b ;  /* 0x0000003d09097211 */ /* 0x080fe400078fdaff */
[-C--:B------:R-:W-:Y:S02]  /*c580*/  LEA.HI.SX32 R10, R10, R61.reuse, 0x1b ;  /* 0x0000003d0a0a7211 */ /* 0x080fe400078fdaff */
[-C--:B------:R-:W-:Y:S02]  /*c590*/  LEA.HI.SX32 R11, R11, R61.reuse, 0x1b ;  /* 0x0000003d0b0b7211 */ /* 0x080fe400078fdaff */
[----:B------:R-:W-:Y:S02]  /*c5a0*/  SHF.L.U32 R6, R6, 0x1, RZ ;  /* 0x0000000106067819 */ /* 0x000fe400000006ff */
[----:B-1----:R-:W-:Y:S02]  /*c5b0*/  IADD3 R13, R61, 0x7, RZ ;  /* 0x000000073d0d7810 */ /* 0x002fe40007ffe0ff */
[----:B------:R-:W-:-:S02]  /*c5c0*/  LEA.HI.SX32 R12, R12, R61, 0x1b ;  /* 0x0000003d0c0c7211 */ /* 0x000fc400078fdaff */
[----:B------:R-:W-:Y:S02]  /*c5d0*/  SHF.L.U32 R8, R8, 0x1, RZ ;  /* 0x0000000108087819 */ /* 0x000fe400000006ff */
[----:B------:R-:W-:Y:S02]  /*c5e0*/  IADD3 R14, R61, 0x8, RZ ;  /* 0x000000083d0e7810 */ /* 0x000fe40007ffe0ff */
[----:B------:R-:W-:Y:S02]  /*c5f0*/  SHF.L.U32 R9, R9, 0x1, RZ ;  /* 0x0000000109097819 */ /* 0x000fe400000006ff */
[C---:B---3--:R-:W-:Y:S02]  /*c600*/  IADD3 R15, R61.reuse, 0x9, RZ ;  /* 0x000000093d0f7810 */ /* 0x048fe40007ffe0ff */
[----:B------:R-:W-:Y:S02]  /*c610*/  SHF.L.U32 R10, R10, 0x1, RZ ;  /* 0x000000010a0a7819 */ /* 0x000fe400000006ff */
[----:B------:R-:W-:-:S02]  /*c620*/  IADD3 R16, R61, 0xa, RZ ;  /* 0x0000000a3d107810 */ /* 0x000fc40007ffe0ff */
[----:B------:R-:W-:Y:S02]  /*c630*/  SHF.L.U32 R11, R11, 0x1, RZ ;  /* 0x000000010b0b7819 */ /* 0x000fe400000006ff */
[----:B----4-:R-:W-:Y:S02]  /*c640*/  IADD3 R17, R61, 0xb, RZ ;  /* 0x0000000b3d117810 */ /* 0x010fe40007ffe0ff */
[-C--:B------:R-:W-:Y:S02]  /*c650*/  LEA.HI.SX32 R13, R13, R61.reuse, 0x1b ;  /* 0x0000003d0d0d7211 */ /* 0x080fe400078fdaff */
[----:B------:R-:W-:Y:S02]  /*c660*/  SHF.L.U32 R12, R12, 0x1, RZ ;  /* 0x000000010c0c7819 */ /* 0x000fe400000006ff */
[----:B------:R-:W-:Y:S02]  /*c670*/  IADD3 R18, R61, 0xc, RZ ;  /* 0x0000000c3d127810 */ /* 0x000fe40007ffe0ff */
[----:B------:R-:W-:-:S02]  /*c680*/  LEA.HI.SX32 R14, R14, R61, 0x1b ;  /* 0x0000003d0e0e7211 */ /* 0x000fc400078fdaff */
[----:B0-----:R-:W-:Y:S02]  /*c690*/  F2FP.BF16.PACK_AB R4, R48, R47 ;  /* 0x0000002f3004723e */ /* 0x001fe400000010ff */
[----:B------:R-:W-:Y:S02]  /*c6a0*/  IADD3 R19, R61, 0xd, RZ ;  /* 0x0000000d3d137810 */ /* 0x000fe40007ffe0ff */
[-C--:B------:R-:W-:Y:S02]  /*c6b0*/  LEA.HI.SX32 R15, R15, R61.reuse, 0x1b ;  /* 0x0000003d0f0f7211 */ /* 0x080fe400078fdaff */
[C---:B------:R-:W-:Y:S02]  /*c6c0*/  IADD3 R20, R61.reuse, 0xe, RZ ;  /* 0x0000000e3d147810 */ /* 0x040fe40007ffe0ff */
[----:B------:R-:W-:Y:S02]  /*c6d0*/  LEA.HI.SX32 R16, R16, R61, 0x1b ;  /* 0x0000003d10107211 */ /* 0x000fe400078fdaff */
[----:B------:R-:W-:-:S02]  /*c6e0*/  IADD3 R21, R61, 0xf, RZ ;  /* 0x0000000f3d157810 */ /* 0x000fc40007ffe0ff */
[-C--:B------:R-:W-:Y:S02]  /*c6f0*/  LEA.HI.SX32 R17, R17, R61.reuse, 0x1b ;  /* 0x0000003d11117211 */ /* 0x080fe400078fdaff */
[----:B------:R-:W-:Y:S02]  /*c700*/  SHF.L.U32 R13, R13, 0x1, RZ ;  /* 0x000000010d0d7819 */ /* 0x000fe400000006ff */
[-C--:B------:R-:W-:Y:S02]  /*c710*/  LEA.HI.SX32 R18, R18, R61.reuse, 0x1b ;  /* 0x0000003d12127211 */ /* 0x080fe400078fdaff */
[----:B------:R-:W-:Y:S02]  /*c720*/  SHF.L.U32 R14, R14, 0x1, RZ ;  /* 0x000000010e0e7819 */ /* 0x000fe400000006ff */
[----:B------:R-:W-:Y:S02]  /*c730*/  LEA.HI.SX32 R19, R19, R61, 0x1b ;  /* 0x0000003d13137211 */ /* 0x000fe400078fdaff */
[----:B------:R-:W-:-:S02]  /*c740*/  PRMT R27, R4, 0x7632, R27 ;  /* 0x00007632041b7816 */ /* 0x000fc4000000001b */
        /* <DEDUP_REMOVED lines=18> */
[----:B------:R-:W-:Y:S01]  /*c870*/  FADD.FTZ R5, R0, R43 ;  /* 0x0000002b00057221 */ /* 0x000fe20000010000 */
[----:B------:R-:W-:Y:S02]  /*c880*/  F2FP.BF16.PACK_AB R43, R44, R43 ;  /* 0x0000002b2c2b723e */ /* 0x000fe400000010ff */
[----:B------:R-:W-:Y:S01]  /*c890*/  F2FP.BF16.PACK_AB R0, R46, R45 ;  /* 0x0000002d2e00723e */ /* 0x000fe200000010ff */
[----:B------:R-:W-:Y:S01]  /*c8a0*/  FADD.FTZ R44, R5, R44 ;  /* 0x0000002c052c7221 */ /* 0x000fe20000010000 */
[----:B------:R-:W-:-:S03]  /*c8b0*/  PRMT R25, R43, 0x7632, R25 ;  /* 0x000076322b197816 */ /* 0x000fc60000000019 */
        /* <DEDUP_REMOVED lines=8> */
[----:B0-----:R-:W-:-:S02]  /*c940*/  F2FP.BF16.PACK_AB R6, R50, R49 ;  /* 0x000000313206723e */ /* 0x001fc400000010ff */
[----:B------:R-:W-:Y:S01]  /*c950*/  FADD.FTZ R49, R48, R49 ;  /* 0x0000003130317221 */ /* 0x000fe20000010000 */
[----:B------:R0:W-:Y:S01]  /*c960*/  STS.U16 [R10+0x8], R43 ;  /* 0x0000082b0a007388 */ /* 0x0001e20000000400 */
[----:B------:R-:W-:Y:S02]  /*c970*/  PRMT R7, R0, 0x7632, R7 ;  /* 0x0000763200077816 */ /* 0x000fe40000000007 */
[----:B-1----:R-:W-:Y:S01]  /*c980*/  PRMT R8, R4, 0x7610, R8 ;  /* 0x0000761004087816 */ /* 0x002fe20000000008 */
[----:B------:R-:W-:Y:S01]  /*c990*/  STS.U16 [R11+0xa], R25 ;  /* 0x00000a190b007388 */ /* 0x000fe20000000400 */
[----:B------:R-:W-:Y:S01]  /*c9a0*/  F2FP.BF16.PACK_AB R4, R54, R53 ;  /* 0x000000353604723e */ /* 0x000fe200000010ff */
[----:B------:R-:W-:Y:S02]  /*c9b0*/  FADD.FTZ R50, R49, R50 ;  /* 0x0000003231327221 */ /* 0x000fe40000010000 */
[----:B------:R1:W-:Y:S01]  /*c9c0*/  STS.U16 [R12+0xc], R0 ;  /* 0x00000c000c007388 */ /* 0x0003e20000000400 */
[----:B--2---:R-:W-:-:S02]  /*c9d0*/  PRMT R23, R4, 0x7632, R23 ;  /* 0x0000763204177816 */ /* 0x004fc40000000017 */
[----:B0-----:R-:W-:Y:S01]  /*c9e0*/  PRMT R10, R6, 0x7632, R10 ;  /* 0x00007632060a7816 */ /* 0x001fe2000000000a */
[----:B------:R-:W-:Y:S04]  /*c9f0*/  STS.U16 [R13+0xe], R7 ;  /* 0x00000e070d007388 */ /* 0x000fe80000000400 */
[----:B------:R-:W-:Y:S01]  /*ca00*/  STS.U16 [R14+0x10], R8 ;  /* 0x000010080e007388 */ /* 0x000fe20000000400 */
[----:B-1----:R-:W-:Y:S01]  /*ca10*/  F2FP.BF16.PACK_AB R0, R52, R51 ;  /* 0x000000333400723e */ /* 0x002fe200000010ff */
[----:B------:R-:W-:Y:S02]  /*ca20*/  FADD.FTZ R51, R50, R51 ;  /* 0x0000003332337221 */ /* 0x000fe40000010000 */
[----:B------:R-:W-:Y:S01]  /*ca30*/  STS.U16 [R15+0x12], R27 ;  /* 0x0000121b0f007388 */ /* 0x000fe20000000400 */
[----:B------:R-:W-:Y:S01]  /*ca40*/  PRMT R12, R0, 0x7632, R12 ;  /* 0x00007632000c7816 */ /* 0x000fe2000000000c */
[----:B------:R-:W-:-:S02]  /*ca50*/  FADD.FTZ R52, R51, R52 ;  /* 0x0000003433347221 */ /* 0x000fc40000010000 */
[----:B------:R-:W-:Y:S02]  /*ca60*/  STS.U16 [R16+0x14], R6 ;  /* 0x0000140610007388 */ /* 0x000fe40000000400 */
[----:B------:R-:W-:Y:S02]  /*ca70*/  FADD.FTZ R53, R52, R53 ;  /* 0x0000003534357221 */ /* 0x000fe40000010000 */
        /* <DEDUP_REMOVED lines=43> */
.L_x_5065:
[----:B------:R-:W-:Y:S05]  /*cd30*/  BSYNC B0 ;  /* 0x0000000000007941 */ /* 0x000fea0003800000 */
.L_x_5064:
        /* <DEDUP_REMOVED lines=56> */
.L_x_4959:
        /* <DEDUP_REMOVED lines=32> */
.L_x_5068:
[----:B------:R-:W-:Y:S05]  /*d2c0*/  BSYNC B0 ;  /* 0x0000000000007941 */ /* 0x000fea0003800000 */
.L_x_5067:
        /* <DEDUP_REMOVED lines=31> */
.L_x_5070:
[----:B------:R-:W3:Y:S02]  /*d4c0*/  S2R R11, SR_TID.X ;  /* 0x00000000000b7919 */ /* 0x000ee40000002100 */
.L_x_5071:
[----:B------:R-:W-:Y:S05]  /*d4d0*/  BSYNC B0 ;  /* 0x0000000000007941 */ /* 0x000fea0003800000 */
.L_x_5069:
        /* <DEDUP_REMOVED lines=12> */
.L_x_5072:
        /* <DEDUP_REMOVED lines=32> */
.L_x_4965:
[----:B------:R-:W-:Y:S01]  /*d7a0*/  HFMA2.MMA R66, -RZ, RZ, 0, 5.9604644775390625e-08 ;  /* 0x00000001ff427435 */ /* 0x000fe200000001ff */
[----:B------:R-:W-:-:S02]  /*d7b0*/  MOV R65, R241 ;  /* 0x000000f100417202 */ /* 0x000fc40000000f00 */
[----:B------:R-:W-:Y:S02]  /*d7c0*/  MOV R245, RZ ;  /* 0x000000ff00f57202 */ /* 0x000fe40000000f00 */
[----:B------:R-:W-:Y:S02]  /*d7d0*/  MOV R244, 0xffffffff ;  /* 0xffffffff00f47802 */ /* 0x000fe40000000f00 */
[----:B------:R-:W-:Y:S02]  /*d7e0*/  MOV R64, 0xd800 ;  /* 0x0000d80000407802 */ /* 0x000fe40000000f00 */
[----:B------:R-:W-:Y:S05]  /*d7f0*/  CALL.REL.NOINC `($__internal_122_$__cuda_sm70_shflsync_up) ;  /* 0x00001d5000007944 */ /* 0x000fea0003c00000 */
[----:B-1----:R-:W-:Y:S01]  /*d800*/  MOV R67, R66 ;  /* 0x0000004200437202 */ /* 0x002fe20000000f00 */
[----:B------:R-:W-:Y:S05]  /*d810*/  BRA `(.L_x_5073) ;  /* 0xffff82e000007947 */ /* 0x000fea000383ffff */
.L_x_4966:
[----:B------:R-:W-:Y:S01]  /*d820*/  HFMA2.MMA R66, -RZ, RZ, 0, 5.9604644775390625e-08 ;  /* 0x00000001ff427435 */ /* 0x000fe200000001ff */
[----:B------:R-:W-:Y:S02]  /*d830*/  MOV R65, R68 ;  /* 0x0000004400417202 */ /* 0x000fe40000000f00 */
[----:B------:R-:W-:Y:S02]  /*d840*/  MOV R245, RZ ;  /* 0x000000ff00f57202 */ /* 0x000fe40000000f00 */
[----:B------:R-:W-:-:S02]  /*d850*/  MOV R244, 0xffffffff ;  /* 0xffffffff00f47802 */ /* 0x000fc40000000f00 */
[----:B------:R-:W-:Y:S02]  /*d860*/  MOV R64, 0xd880 ;  /* 0x0000d88000407802 */ /* 0x000fe40000000f00 */
[----:B01----:R-:W-:Y:S05]  /*d870*/  CALL.REL.NOINC `($__internal_122_$__cuda_sm70_shflsync_up) ;  /* 0x00001cd000007944 */ /* 0x003fea0003c00000 */
[----:B-1----:R-:W-:Y:S01]  /*d880*/  MOV R70, R66 ;  /* 0x0000004200467202 */ /* 0x002fe20000000f00 */
[----:B------:R-:W-:Y:S01]  /*d890*/  HFMA2.MMA R66, -RZ, RZ, 0, 5.9604644775390625e-08 ;  /* 0x00000001ff427435 */ /* 0x000fe200000001ff */
[----:B------:R-:W-:Y:S02]  /*d8a0*/  MOV R65, R69 ;  /* 0x0000004500417202 */ /* 0x000fe40000000f00 */
[----:B------:R-:W-:Y:S02]  /*d8b0*/  MOV R245, RZ ;  /* 0x000000ff00f57202 */ /* 0x000fe40000000f00 */
[----:B------:R-:W-:Y:S02]  /*d8c0*/  MOV R244, 0xffffffff ;  /* 0xffffffff00f47802 */ /* 0x000fe40000000f00 */
[----:B------:R-:W-:Y:S02]  /*d8d0*/  MOV R64, 0xd8f0 ;  /* 0x0000d8f000407802 */ /* 0x000fe40000000f00 */
[----:B------:R-:W-:Y:S05]  /*d8e0*/  CALL.REL.NOINC `($__internal_122_$__cuda_sm70_shflsync_up) ;  /* 0x00001c6000007944 */ /* 0x000fea0003c00000 */
[----:B-1----:R-:W-:Y:S01]  /*d8f0*/  MOV R71, R66 ;  /* 0x0000004200477202 */ /* 0x002fe20000000f00 */
[----:B------:R-:W-:Y:S01]  /*d900*/  HFMA2.MMA R66, -RZ, RZ, 0, 5.9604644775390625e-08 ;  /* 0x00000001ff427435 */ /* 0x000fe200000001ff */
[----:B------:R-:W-:-:S02]  /*d910*/  MOV R65, R242 ;  /* 0x000000f200417202 */ /* 0x000fc40000000f00 */
[----:B------:R-:W-:Y:S02]  /*d920*/  MOV R245, RZ ;  /* 0x000000ff00f57202 */ /* 0x000fe40000000f00 */
[----:B------:R-:W-:Y:S02]  /*d930*/  MOV R244, 0xffffffff ;  /* 0xffffffff00f47802 */ /* 0x000fe40000000f00 */
[----:B------:R-:W-:Y:S02]  /*d940*/  MOV R64, 0xd960 ;  /* 0x0000d96000407802 */ /* 0x000fe40000000f00 */
[----:B------:R-:W-:Y:S05]  /*d950*/  CALL.REL.NOINC `($__internal_122_$__cuda_sm70_shflsync_up) ;  /* 0x00001bf000007944 */ /* 0x000fea0003c00000 */
[C---:B------:R-:W-:Y:S01]  /*d960*/  FMUL.FTZ R65, R68.reuse, R71 ;  /* 0x0000004744417220 */ /* 0x040fe20000410000 */
[----:B------:R-:W-:Y:S01]  /*d970*/  ISETP.GE.AND P0, PT, R85, 0x1, PT ;  /* 0x000000015500780c */ /* 0x000fe20003f06270 */
[CC--:B-1----:R-:W-:Y:S01]  /*d980*/  FMUL.FTZ R64, R68.reuse, R66.reuse ;  /* 0x0000004244407220 */ /* 0x0c2fe20000410000 */
[----:B------:R-:W-:Y:S01]  /*d990*/  MOV R245, RZ ;  /* 0x000000ff00f57202 */ /* 0x000fe20000000f00 */
[----:B------:R-:W-:Y:S01]  /*d9a0*/  FFMA.FTZ R65, R241, R66, R65 ;  /* 0x00000042f1417223 */ /* 0x000fe20000010041 */
[----:B------:R-:W-:Y:S01]  /*d9b0*/  MOV R244, 0xffffffff ;  /* 0xffffffff00f47802 */ /* 0x000fe20000000f00 */
[----:B------:R-:W-:-:S02]  /*d9c0*/  FMUL.FTZ R66, R68, R70 ;  /* 0x0000004644427220 */ /* 0x000fc40000410000 */
[C---:B------:R-:W-:Y:S02]  /*d9d0*/  FFMA.FTZ R64, R241.reuse, R71, -R64 ;  /* 0x00000047f1407223 */ /* 0x040fe40000010840 */
[-C--:B------:R-:W-:Y:S02]  /*d9e0*/  FFMA.FTZ R66, R241, R67.reuse, -R66 ;  /* 0x00000043f1427223 */ /* 0x080fe40000010842 */
[----:B------:R-:W-:Y:S02]  /*d9f0*/  FMUL.FTZ R67, R68, R67 ;  /* 0x0000004344437220 */ /* 0x000fe40000410000 */
[C---:B------:R-:W-:Y:S02]  /*da00*/  FADD.FTZ R65, R242.reuse, R65 ;  /* 0x00000041f2417221 */ /* 0x040fe40000010000 */
[----:B------:R-:W-:Y:S02]  /*da10*/  FADD.FTZ R64, R69, R64 ;  /* 0x0000004045407221 */ /* 0x000fe40000010000 */
[C---:B------:R-:W-:Y:S01]  /*da20*/  FFMA.FTZ R67, R241.reuse, R70, R67 ;  /* 0x00000046f1437223 */ /* 0x040fe20000010043 */
[----:B------:R-:W-:Y:S01]  /*da30*/  FSEL R241, R241, R66, !P0 ;  /* 0x00000042f1f17208 */ /* 0x000fe20004000000 */
[----:B------:R-:W-:Y:S01]  /*da40*/  HFMA2.MMA R66, -RZ, RZ, 0, 1.1920928955078125e-07 ;  /* 0x00000002ff427435 */ /* 0x000fe200000001ff */
[----:B------:R-:W-:-:S02]  /*da50*/  FSEL R242, R242, R65, !P0 ;  /* 0x00000041f2f27208 */ /* 0x000fc40004000000 */
[----:B------:R-:W-:Y:S02]  /*da60*/  FSEL R69, R69, R64, !P0 ;  /* 0x0000004045457208 */ /* 0x000fe40004000000 */
[----:B------:R-:W-:Y:S02]  /*da70*/  FSEL R68, R68, R67, !P0 ;  /* 0x0000004344447208 */ /* 0x000fe40004000000 */
[----:B------:R-:W-:Y:S02]  /*da80*/  MOV R65, R241 ;  /* 0x000000f100417202 */ /* 0x000fe40000000f00 */
[----:B------:R-:W-:Y:S02]  /*da90*/  MOV R64, 0xdab0 ;  /* 0x0000dab000407802 */ /* 0x000fe40000000f00 */
[----:B------:R-:W-:Y:S05]  /*daa0*/  CALL.REL.NOINC `($__internal_122_$__cuda_sm70_shflsync_up) ;  /* 0x00001aa000007944 */ /* 0x000fea0003c00000 */
[----:B-1----:R-:W-:Y:S01]  /*dab0*/  MOV R67, R66 ;  /* 0x0000004200437202 */ /* 0x002fe20000000f00 */
[----:B------:R-:W-:Y:S01]  /*dac0*/  HFMA2.MMA R66, -RZ, RZ, 0, 1.1920928955078125e-07 ;  /* 0x00000002ff427435 */ /* 0x000fe200000001ff */
[----:B------:R-:W-:Y:S02]  /*dad0*/  MOV R65, R68 ;  /* 0x0000004400417202 */ /* 0x000fe40000000f00 */
[----:B------:R-:W-:-:S02]  /*dae0*/  MOV R245, RZ ;  /* 0x000000ff00f57202 */ /* 0x000fc40000000f00 */
[----:B------:R-:W-:Y:S02]  /*daf0*/  MOV R244, 0xffffffff ;  /* 0xffffffff00f47802 */ /* 0x000fe40000000f00 */
[----:B------:R-:W-:Y:S02]  /*db00*/  MOV R64, 0xdb20 ;  /* 0x0000db2000407802 */ /* 0x000fe40000000f00 */
[----:B------:R-:W-:Y:S05]  /*db10*/  CALL.REL.NOINC `($__internal_122_$__cuda_sm70_shflsync_up) ;  /* 0x00001a3000007944 */ /* 0x000fea0003c00000 */
[----:B-1----:R-:W-:Y:S01]  /*db20*/  MOV R70, R66 ;  /* 0x0000004200467202 */ /* 0x002fe20000000f00 */
[----:B------:R-:W-:Y:S01]  /*db30*/  HFMA2.MMA R66, -RZ, RZ, 0, 1.1920928955078125e-07 ;  /* 0x00000002ff427435 */ /* 0x000fe200000001ff */
[----:B------:R-:W-:Y:S02]  /*db40*/  MOV R65, R69 ;  /* 0x0000004500417202 */ /* 0x000fe40000000f00 */
[----:B------:R-:W-:Y:S02]  /*db50*/  MOV R245, RZ ;  /* 0x000000ff00f57202 */ /* 0x000fe40000000f00 */
[----:B------:R-:W-:Y:S02]  /*db60*/  MOV R244, 0xffffffff ;  /* 0xffffffff00f47802 */ /* 0x000fe40000000f00 */
[----:B------:R-:W-:-:S02]  /*db70*/  MOV R64, 0xdb90 ;  /* 0x0000db9000407802 */ /* 0x000fc40000000f00 */
[----:B------:R-:W-:Y:S05]  /*db80*/  CALL.REL.NOINC `($__internal_122_$__cuda_sm70_shflsync_up) ;  /* 0x000019c000007944 */ /* 0x000fea0003c00000 */
[----:B-1----:R-:W-:Y:S01]  /*db90*/  MOV R71, R66 ;  /* 0x0000004200477202 */ /* 0x002fe20000000f00 */
[----:B------:R-:W-:Y:S01]  /*dba0*/  HFMA2.MMA R66, -RZ, RZ, 0, 1.1920928955078125e-07 ;  /* 0x00000002ff427435 */ /* 0x000fe200000001ff */
[----:B------:R-:W-:-:S02]  /*dbb0*/  MOV R65, R242 ;  /* 0x000000f200417202 */ /* 0x000fc40000000f00 */
[----:B------:R-:W-:Y:S02]  /*dbc0*/  MOV R245, RZ ;  /* 0x000000ff00f57202 */ /* 0x000fe40000000f00 */
[----:B------:R-:W-:Y:S02]  /*dbd0*/  MOV R244, 0xffffffff ;  /* 0xffffffff00f47802 */ /* 0x000fe40000000f00 */
[----:B------:R-:W-:Y:S02]  /*dbe0*/  MOV R64, 0xdc00 ;  /* 0x0000dc0000407802 */ /* 0x000fe40000000f00 */
[----:B------:R-:W-:Y:S05]  /*dbf0*/  CALL.REL.NOINC `($__internal_122_$__cuda_sm70_shflsync_up) ;  /* 0x0000195000007944 */ /* 0x000fea0003c00000 */
[----:B------:R-:W-:Y:S01]  /*dc00*/  ISETP.GE.AND P0, PT, R85, 0x2, PT ;  /* 0x000000025500780c */ /* 0x000fe20003f06270 */
[----:B-1----:R-:W-:Y:S01]  /*dc10*/  FMUL.FTZ R64, R68, R66 ;  /* 0x0000004244407220 */ /* 0x002fe20000410000 */
[----:B------:R-:W-:Y:S01]  /*dc20*/  MOV R245, RZ ;  /* 0x000000ff00f57202 */ /* 0x000fe20000000f00 */
[CC--:B------:R-:W-:Y:S02]  /*dc30*/  FMUL.FTZ R65, R71.reuse, R68.reuse ;  /* 0x0000004447417220 */ /* 0x0c0fe40000410000 */
[----:B------:R-:W-:Y:S02]  /*dc40*/  FFMA.FTZ R244, R71, R241, -R64 ;  /* 0x000000f147f47223 */ /* 0x000fe40000010840 */
[----:B------:R-:W-:-:S02]  /*dc50*/  FMUL.FTZ R64, R67, R68 ;  /* 0x0000004443407220 */ /* 0x000fc40000410000 */
[----:B------:R-:W-:Y:S01]  /*dc60*/  FFMA.FTZ R65, R241, R66, R65 ;  /* 0x00000042f1417223 */ /* 0x000fe20000010041 */
[----:B------:R-:W-:Y:S01]  /*dc70*/  HFMA2.MMA R66, -RZ, RZ, 0, 2.384185791015625e-07 ;  /* 0x00000004ff427435 */ /* 0x000fe200000001ff */
[C---:B------:R-:W-:Y:S01]  /*dc80*/  FFMA.FTZ R71, R70.reuse, R241, R64 ;  /* 0x000000f146477223 */ /* 0x040fe20000010040 */
[----:B------:R-:W-:Y:S01]  /*dc90*/  MOV R64, 0xdd40 ;  /* 0x0000dd4000407802 */ /* 0x000fe20000000f00 */
[----:B------:R-:W-:Y:S02]  /*dca0*/  FMUL.FTZ R70, R70, R68 ;  /* 0x0000004446467220 */ /* 0x000fe40000410000 */
[----:B------:R-:W-:Y:S01]  /*dcb0*/  @P0 FADD.FTZ R69, R69, R244 ;  /* 0x000000f445450221 */ /* 0x000fe20000010000 */
[----:B------:R-:W-:Y:S01]  /*dcc0*/  FSEL R68, R68, R71, !P0 ;  /* 0x0000004744447208 */ /* 0x000fe20004000000 */
[----:B------:R-:W-:Y:S01]  /*dcd0*/  @P0 FFMA.FTZ R241, R67, R241, -R70 ;  /* 0x000000f143f10223 */ /* 0x000fe20000010846 */
[----:B------:R-:W-:Y:S01]  /*dce0*/  MOV R244, 0xffffffff ;  /* 0xffffffff00f47802 */ /* 0x000fe20000000f00 */
[----:B------:R-:W-:Y:S01]  /*dcf0*/  @P0 FADD.FTZ R242, R242, R65 ;  /* 0x00000041f2f20221 */ /* 0x000fe20000010000 */
[----:B------:R-:W-:-:S02]  /*dd00*/  MOV R71, R69 ;  /* 0x0000004500477202 */ /* 0x000fc40000000f00 */
[----:B------:R-:W-:Y:S02]  /*dd10*/  MOV R65, R241 ;  /* 0x000000f100417202 */ /* 0x000fe40000000f00 */
[----:B------:R-:W-:Y:S02]  /*dd20*/  MOV R69, R242 ;  /* 0x000000f200457202 */ /* 0x000fe40000000f00 */
[----:B------:R-:W-:Y:S05]  /*dd30*/  CALL.REL.NOINC `($__internal_122_$__cuda_sm70_shflsync_up) ;  /* 0x0000181000007944 */ /* 0x000fea0003c00000 */
[----:B-1----:R-:W-:Y:S01]  /*dd40*/  MOV R67, R66 ;  /* 0x0000004200437202 */ /* 0x002fe20000000f00 */
[----:B------:R-:W-:Y:S01]  /*dd50*/  HFMA2.MMA R66, -RZ, RZ, 0, 2.384185791015625e-07 ;  /* 0x00000004ff427435 */ /* 0x000fe200000001ff */
[----:B------:R-:W-:Y:S02]  /*dd60*/  MOV R65, R68 ;  /* 0x0000004400417202 */ /* 0x000fe40000000f00 */
[----:B------:R-:W-:Y:S02]  /*dd70*/  MOV R245, RZ ;  /* 0x000000ff00f57202 */ /* 0x000fe40000000f00 */
[----:B------:R-:W-:Y:S02]  /*dd80*/  MOV R244, 0xffffffff ;  /* 0xffffffff00f47802 */ /* 0x000fe40000000f00 */
[----:B------:R-:W-:-:S02]  /*dd90*/  MOV R64, 0xddb0 ;  /* 0x0000ddb000407802 */ /* 0x000fc40000000f00 */
[----:B------:R-:W-:Y:S05]  /*dda0*/  CALL.REL.NOINC `($__internal_122_$__cuda_sm70_shflsync_up) ;  /* 0x000017a000007944 */ /* 0x000fea0003c00000 */
[----:B-1----:R-:W-:Y:S01]  /*ddb0*/  MOV R70, R66 ;  /* 0x0000004200467202 */ /* 0x002fe20000000f00 */
[----:B------:R-:W-:Y:S01]  /*ddc0*/  HFMA2.MMA R66, -RZ, RZ, 0, 2.384185791015625e-07 ;  /* 0x00000004ff427435 */ /* 0x000fe200000001ff */
[----:B------:R-:W-:-:S02]  /*ddd0*/  MOV R65, R71 ;  /* 0x0000004700417202 */ /* 0x000fc40000000f00 */
[----:B------:R-:W-:Y:S02]  /*dde0*/  MOV R245, RZ ;  /* 0x000000ff00f57202 */ /* 0x000fe40000000f00 */
[----:B------:R-:W-:Y:S02]  /*ddf0*/  MOV R244, 0xffffffff ;  /* 0xffffffff00f47802 */ /* 0x000fe40000000f00 */
[----:B------:R-:W-:Y:S02]  /*de00*/  MOV R64, 0xde20 ;  /* 0x0000de2000407802 */ /* 0x000fe40000000f00 */
[----:B------:R-:W-:Y:S05]  /*de10*/  CALL.REL.NOINC `($__internal_122_$__cuda_sm70_shflsync_up) ;  /* 0x0000173000007944 */ /* 0x000fea0003c00000 */
[----:B-1----:R-:W-:Y:S01]  /*de20*/  MOV R242, R66 ;  /* 0x0000004200f27202 */ /* 0x002fe20000000f00 */
[----:B------:R-:W-:Y:S01]  /*de30*/  HFMA2.MMA R66, -RZ, RZ, 0, 2.384185791015625e-07 ;  /* 0x00000004ff427435 */ /* 0x000fe200000001ff */
[----:B------:R-:W-:Y:S02]  /*de40*/  MOV R65, R69 ;  /* 0x0000004500417202 */ /* 0x000fe40000000f00 */
[----:B------:R-:W-:Y:S02]  /*de50*/  MOV R245, RZ ;  /* 0x000000ff00f57202 */ /* 0x000fe40000000f00 */
[----:B------:R-:W-:-:S02]  /*de60*/  MOV R244, 0xffffffff ;  /* 0xffffffff00f47802 */ /* 0x000fc40000000f00 */
[----:B------:R-:W-:Y:S02]  /*de70*/  MOV R64, 0xde90 ;  /* 0x0000de9000407802 */ /* 0x000fe40000000f00 */
[----:B------:R-:W-:Y:S05]  /*de80*/  CALL.REL.NOINC `($__internal_122_$__cuda_sm70_shflsync_up) ;  /* 0x000016c000007944 */ /* 0x000fea0003c00000 */
[----:B-1----:R-:W-:Y:S01]  /*de90*/  FMUL.FTZ R64, R68, R66 ;  /* 0x0000004244407220 */ /* 0x002fe20000410000 */
[----:B------:R-:W-:Y:S01]  /*dea0*/  ISETP.GE.AND P0, PT, R85, 0x4, PT ;  /* 0x000000045500780c */ /* 0x000fe20003f06270 */
[CC--:B------:R-:W-:Y:S01]  /*deb0*/  FMUL.FTZ R65, R242.reuse, R68.reuse ;  /* 0x00000044f2417220 */ /* 0x0c0fe20000410000 */
[----:B------:R-:W-:Y:S01]  /*dec0*/  MOV R245, RZ ;  /* 0x000000ff00f57202 */ /* 0x000fe20000000f00 */
[-C--:B------:R-:W-:Y:S01]  /*ded0*/  FFMA.FTZ R242, R242, R241.reuse, -R64 ;  /* 0x000000f1f2f27223 */ /* 0x080fe20000010840 */
[----:B------:R-:W-:Y:S01]  /*dee0*/  MOV R244, 0xffffffff ;  /* 0xffffffff00f47802 */ /* 0x000fe20000000f00 */
[----:B------:R-:W-:Y:S02]  /*def0*/  FMUL.FTZ R64, R67, R68 ;  /* 0x0000004443407220 */ /* 0x000fe40000410000 */
[----:B------:R-:W-:Y:S02]  /*df00*/  FFMA.FTZ R66, R241, R66, R65 ;  /* 0x00000042f1427223 */ /* 0x000fe40000010041 */
[C---:B------:R-:W-:Y:S01]  /*df10*/  FFMA.FTZ R65, R70.reuse, R241, R64 ;  /* 0x000000f146417223 */ /* 0x040fe20000010040 */
[----:B------:R-:W-:Y:S01]  /*df20*/  MOV R64, 0xdfb0 ;  /* 0x0000dfb000407802 */ /* 0x000fe20000000f00 */
[----:B------:R-:W-:-:S02]  /*df30*/  FMUL.FTZ R70, R70, R68 ;  /* 0x0000004446467220 */ /* 0x000fc40000410000 */
[----:B------:R-:W-:Y:S01]  /*df40*/  @P0 FADD.FTZ R69, R69, R66 ;  /* 0x0000004245450221 */ /* 0x000fe20000010000 */
[----:B------:R-:W-:Y:S01]  /*df50*/  HFMA2.MMA R66, -RZ, RZ, 0, 4.76837158203125e-07 ;  /* 0x00000008ff427435 */ /* 0x000fe200000001ff */
[----:B------:R-:W-:Y:S01]  /*df60*/  @P0 FFMA.FTZ R241, R67, R241, -R70 ;  /* 0x000000f143f10223 */ /* 0x000fe20000010846 */
[----:B------:R-:W-:Y:S01]  /*df70*/  FSEL R68, R68, R65, !P0 ;  /* 0x0000004144447208 */ /* 0x000fe20004000000 */
[----:B------:R-:W-:-:S03]  /*df80*/  @P0 FADD.FTZ R71, R71, R242 ;  /* 0x000000f247470221 */ /* 0x000fc60000010000 */
[----:B------:R-:W-:Y:S02]  /*df90*/  MOV R65, R241 ;  /* 0x000000f100417202 */ /* 0x000fe40000000f00 */
[----:B------:R-:W-:Y:S05]  /*dfa0*/  CALL.REL.NOINC `($__internal_122_$__cuda_sm70_shflsync_up) ;  /* 0x000015a000007944 */ /* 0x000fea0003c00000 */
[----:B-1----:R-:W-:Y:S01]  /*dfb0*/  MOV R67, R66 ;  /* 0x0000004200437202 */ /* 0x002fe20000000f00 */
[----:B------:R-:W-:Y:S01]  /*dfc0*/  HFMA2.MMA R66, -RZ, RZ, 0, 4.76837158203125e-07 ;  /* 0x00000008ff427435 */ /* 0x000fe200000001ff */
[----:B------:R-:W-:Y:S02]  /*dfd0*/  MOV R65, R68 ;  /* 0x0000004400417202 */ /* 0x000fe40000000f00 */
[----:B------:R-:W-:Y:S02]  /*dfe0*/  MOV R245, RZ ;  /* 0x000000ff00f57202 */ /* 0x000fe40000000f00 */
[----:B------:R-:W-:Y:S02]  /*dff0*/  MOV R244, 0xffffffff ;  /* 0xffffffff00f47802 */ /* 0x000fe40000000f00 */
[----:B------:R-:W-:Y:S02]  /*e000*/  MOV R64, 0xe020 ;  /* 0x0000e02000407802 */ /* 0x000fe40000000f00 */
[----:B------:R-:W-:Y:S05]  /*e010*/  CALL.REL.NOINC `($__internal_122_$__cuda_sm70_shflsync_up) ;  /* 0x0000153000007944 */ /* 0x000fea0003c00000 */
[----:B-1----:R-:W-:Y:S01]  /*e020*/  MOV R70, R66 ;  /* 0x0000004200467202 */ /* 0x002fe20000000f00 */
[----:B------:R-:W-:Y:S01]  /*e030*/  HFMA2.MMA R66, -RZ, RZ, 0, 4.76837158203125e-07 ;  /* 0x00000008ff427435 */ /* 0x000fe200000001ff */
[----:B------:R-:W-:-:S02]  /*e040*/  MOV R65, R71 ;  /* 0x0000004700417202 */ /* 0x000fc40000000f00 */
[----:B------:R-:W-:Y:S02]  /*e050*/  MOV R245, RZ ;  /* 0x000000ff00f57202 */ /* 0x000fe40000000f00 */
[----:B------:R-:W-:Y:S02]  /*e060*/  MOV R244, 0xffffffff ;  /* 0xffffffff00f47802 */ /* 0x000fe40000000f00 */
[----:B------:R-:W-:Y:S02]  /*e070*/  MOV R64, 0xe090 ;  /* 0x0000e09000407802 */ /* 0x000fe40000000f00 */
[----:B------:R-:W-:Y:S05]  /*e080*/  CALL.REL.NOINC `($__internal_122_$__cuda_sm70_shflsync_up) ;  /* 0x000014c000007944 */ /* 0x000fea0003c00000 */
[----:B-1----:R-:W-:Y:S01]  /*e090*/  MOV R242, R66 ;  /* 0x0000004200f27202 */ /* 0x002fe20000000f00 */
[----:B------:R-:W-:Y:S01]  /*e0a0*/  HFMA2.MMA R66, -RZ, RZ, 0, 4.76837158203125e-07 ;  /* 0x00000008ff427435 */ /* 0x000fe200000001ff */
[----:B------:R-:W-:Y:S02]  /*e0b0*/  MOV R65, R69 ;  /* 0x0000004500417202 */ /* 0x000fe40000000f00 */
[----:B------:R-:W-:Y:S02]  /*e0c0*/  MOV R245, RZ ;  /* 0x000000ff00f57202 */ /* 0x000fe40000000f00 */
[----:B------:R-:W-:-:S02]  /*e0d0*/  MOV R244, 0xffffffff ;  /* 0xffffffff00f47802 */ /* 0x000fc40000000f00 */
[----:B------:R-:W-:Y:S02]  /*e0e0*/  MOV R64, 0xe100 ;  /* 0x0000e10000407802 */ /* 0x000fe40000000f00 */
[----:B------:R-:W-:Y:S05]  /*e0f0*/  CALL.REL.NOINC `($__internal_122_$__cuda_sm70_shflsync_up) ;  /* 0x0000145000007944 */ /* 0x000fea0003c00000 */
[----:B------:R-:W-:Y:S01]  /*e100*/  ISETP.GE.AND P0, PT, R85, 0x8, PT ;  /* 0x000000085500780c */ /* 0x000fe20003f06270 */
[----:B-1----:R-:W-:Y:S01]  /*e110*/  FMUL.FTZ R64, R68, R66 ;  /* 0x0000004244407220 */ /* 0x002fe20000410000 */
[----:B------:R-:W-:Y:S01]  /*e120*/  MOV R245, RZ ;  /* 0x000000ff00f57202 */ /* 0x000fe20000000f00 */
[-C--:B------:R-:W-:Y:S01]  /*e130*/  FMUL.FTZ R65, R67, R68.reuse ;  /* 0x0000004443417220 */ /* 0x080fe20000410000 */
[----:B------:R-:W-:Y:S01]  /*e140*/  MOV R244, 0xffffffff ;  /* 0xffffffff00f47802 */ /* 0x000fe20000000f00 */
[CC--:B------:R-:W-:Y:S02]  /*e150*/  FFMA.FTZ R64, R242.reuse, R241.reuse, -R64 ;  /* 0x000000f1f2407223 */ /* 0x0c0fe40000010840 */
[-C--:B------:R-:W-:Y:S02]  /*e160*/  FMUL.FTZ R242, R242, R68.reuse ;  /* 0x00000044f2f27220 */ /* 0x080fe40000410000 */
[C---:B------:R-:W-:Y:S02]  /*e170*/  FFMA.FTZ R65, R70.reuse, R241, R65 ;  /* 0x000000f146417223 */ /* 0x040fe40000010041 */
[----:B------:R-:W-:-:S02]  /*e180*/  FMUL.FTZ R70, R70, R68 ;  /* 0x0000004446467220 */ /* 0x000fc40000410000 */
[----:B------:R-:W-:Y:S01]  /*e190*/  FFMA.FTZ R242, R241, R66, R242 ;  /* 0x00000042f1f27223 */ /* 0x000fe200000100f2 */
[----:B------:R-:W-:Y:S01]  /*e1a0*/  HFMA2.MMA R66, -RZ, RZ, 0, 9.5367431640625e-07 ;  /* 0x00000010ff427435 */ /* 0x000fe200000001ff */
[----:B------:R-:W-:Y:S01]  /*e1b0*/  @P0 FFMA.FTZ R241, R67, R241, -R70 ;  /* 0x000000f143f10223 */ /* 0x000fe20000010846 */
[----:B------:R-:W-:Y:S01]  /*e1c0*/  FSEL R68, R68, R65, !P0 ;  /* 0x0000004144447208 */ /* 0x000fe20004000000 */
[----:B------:R-:W-:Y:S01]  /*e1d0*/  @P0 FADD.FTZ R71, R71, R64 ;  /* 0x0000004047470221 */ /* 0x000fe20000010000 */
[----:B------:R-:W-:Y:S01]  /*e1e0*/  MOV R64, 0xe240 ;  /* 0x0000e24000407802 */ /* 0x000fe20000000f00 */
[----:B------:R-:W-:Y:S01]  /*e1f0*/  @P0 FADD.FTZ R69, R69, R242 ;  /* 0x000000f245450221 */ /* 0x000fe20000010000 */
[----:B------:R-:W-:Y:S02]  /*e200*/  MOV R65, R241 ;  /* 0x000000f100417202 */ /* 0x000fe40000000f00 */
[----:B------:R-:W-:Y:S02]  /*e210*/  MOV R243, R71 ;  /* 0x0000004700f37202 */ /* 0x000fe40000000f00 */
[----:B------:R-:W-:-:S02]  /*e220*/  MOV R242, R69 ;  /* 0x0000004500f27202 */ /* 0x000fc40000000f00 */
[----:B------:R-:W-:Y:S05]  /*e230*/  CALL.REL.NOINC `($__internal_122_$__cuda_sm70_shflsync_up) ;  /* 0x0000131000007944 */ /* 0x000fea0003c00000 */
[----:B-1----:R-:W-:Y:S01]  /*e240*/  MOV R67, R66 ;  /* 0x0000004200437202 */ /* 0x002fe20000000f00 */
[----:B------:R-:W-:Y:S01]  /*e250*/  HFMA2.MMA R66, -RZ, RZ, 0, 9.5367431640625e-07 ;  /* 0x00000010ff427435 */ /* 0x000fe200000001ff */
[----:B------:R-:W-:-:S02]  /*e260*/  MOV R65, R68 ;  /* 0x0000004400417202 */ /* 0x000fc40000000f00 */
[----:B------:R-:W-:Y:S02]  /*e270*/  MOV R245, RZ ;  /* 0x000000ff00f57202 */ /* 0x000fe40000000f00 */
[----:B------:R-:W-:Y:S02]  /*e280*/  MOV R244, 0xffffffff ;  /* 0xffffffff00f47802 */ /* 0x000fe40000000f00 */
[----:B------:R-:W-:Y:S02]  /*e290*/  MOV R64, 0xe2b0 ;  /* 0x0000e2b000407802 */ /* 0x000fe40000000f00 */
[----:B------:R-:W-:Y:S05]  /*e2a0*/  CALL.REL.NOINC `($__internal_122_$__cuda_sm70_shflsync_up) ;  /* 0x000012a000007944 */ /* 0x000fea0003c00000 */
[----:B-1----:R-:W-:Y:S01]  /*e2b0*/  MOV R70, R66 ;  /* 0x0000004200467202 */ /* 0x002fe20000000f00 */
[----:B------:R-:W-:Y:S01]  /*e2c0*/  HFMA2.MMA R66, -RZ, RZ, 0, 9.5367431640625e-07 ;  /* 0x00000010ff427435 */ /* 0x000fe200000001ff */
[----:B------:R-:W-:Y:S02]  /*e2d0*/  MOV R65, R71 ;  /* 0x0000004700417202 */ /* 0x000fe40000000f00 */
[----:B------:R-:W-:Y:S02]  /*e2e0*/  MOV R245, RZ ;  /* 0x000000ff00f57202 */ /* 0x000fe40000000f00 */
[----:B------:R-:W-:-:S02]  /*e2f0*/  MOV R244, 0xffffffff ;  /* 0xffffffff00f47802 */ /* 0x000fc40000000f00 */
[----:B------:R-:W-:Y:S02]  /*e300*/  MOV R64, 0xe320 ;  /* 0x0000e32000407802 */ /* 0x000fe40000000f00 */
[----:B------:R-:W-:Y:S05]  /*e310*/  CALL.REL.NOINC `($__internal_122_$__cuda_sm70_shflsync_up) ;  /* 0x0000123000007944 */ /* 0x000fea0003c00000 */
[----:B-1----:R-:W-:Y:S01]  /*e320*/  MOV R71, R66 ;  /* 0x0000004200477202 */ /* 0x002fe20000000f00 */
[----:B------:R-:W-:Y:S01]  /*e330*/  HFMA2.MMA R66, -RZ, RZ, 0, 9.5367431640625e-07 ;  /* 0x00000010ff427435 */ /* 0x000fe200000001ff */
[----:B------:R-:W-:Y:S02]  /*e340*/  MOV R65, R69 ;  /* 0x0000004500417202 */ /* 0x000fe40000000f00 */
[----:B------:R-:W-:Y:S02]  /*e350*/  MOV R245, RZ ;  /* 0x000000ff00f57202 */ /* 0x000fe40000000f00 */
[----:B------:R-:W-:Y:S02]  /*e360*/  MOV R244, 0xffffffff ;  /* 0xffffffff00f47802 */ /* 0x000fe40000000f00 */
[----:B------:R-:W-:Y:S02]  /*e370*/  MOV R64, 0xe390 ;  /* 0x0000e39000407802 */ /* 0x000fe40000000f00 */
[----:B------:R-:W-:Y:S05]  /*e380*/  CALL.REL.NOINC `($__internal_122_$__cuda_sm70_shflsync_up) ;  /* 0x000011c000007944 */ /* 0x000fea0003c00000 */
[----:B-1----:R-:W-:Y:S05]  /*e390*/  BRA `(.L_x_5074) ;  /* 0xffff7bb000007947 */ /* 0x002fea000383ffff */
.L_x_4971:
[----:B-1----:R-:W-:Y:S01]  /*e3a0*/  HFMA2.MMA R66, -RZ, RZ, 0, 5.9604644775390625e-08 ;  /* 0x00000001ff427435 */ /* 0x002fe200000001ff */
[----:B------:R-:W-:Y:S02]  /*e3b0*/  MOV R65, R69 ;  /* 0x0000004500417202 */ /* 0x000fe40000000f00 */
[----:B------:R-:W-:-:S02]  /*e3c0*/  MOV R245, RZ ;  /* 0x000000ff00f57202 */ /* 0x000fc40000000f00 */
[----:B------:R-:W-:Y:S02]  /*e3d0*/  MOV R244, 0xffffffff ;  /* 0xffffffff00f47802 */ /* 0x000fe40000000f00 */
[----:B------:R-:W-:Y:S02]  /*e3e0*/  MOV R64, 0xe400 ;  /* 0x0000e40000407802 */ /* 0x000fe40000000f00 */
[----:B0-2---:R-:W-:Y:S05]  /*e3f0*/  CALL.REL.NOINC `($__internal_122_$__cuda_sm70_shflsync_up) ;  /* 0x0000115000007944 */ /* 0x005fea0003c00000 */
[----:B-1----:R-:W-:Y:S01]  /*e400*/  MOV R67, R66 ;  /* 0x0000004200437202 */ /* 0x002fe20000000f00 */
[----:B------:R-:W-:Y:S01]  /*e410*/  HFMA2.MMA R66, -RZ, RZ, 0, 5.9604644775390625e-08 ;  /* 0x00000001ff427435 */ /* 0x000fe200000001ff */
[----:B------:R-:W-:Y:S02]  /*e420*/  MOV R65, R68 ;  /* 0x0000004400417202 */ /* 0x000fe40000000f00 */
[----:B------:R-:W-:Y:S02]  /*e430*/  MOV R245, RZ ;  /* 0x000000ff00f57202 */ /* 0x000fe40000000f00 */
[----:B------:R-:W-:Y:S02]  /*e440*/  MOV R244, 0xffffffff ;  /* 0xffffffff00f47802 */ /* 0x000fe40000000f00 */
[----:B------:R-:W-:-:S02]  /*e450*/  MOV R64, 0xe470 ;  /* 0x0000e47000407802 */ /* 0x000fc40000000f00 */
        /* <DEDUP_REMOVED lines=8> */
[----:B-1----:R-:W-:Y:S01]  /*e4e0*/  MOV R70, R66 ;  /* 0x0000004200467202 */ /* 0x002fe20000000f00 */
[----:B------:R-:W-:Y:S01]  /*e4f0*/  HFMA2.MMA R66, -RZ, RZ, 0, 5.9604644775390625e-08 ;  /* 0x00000001ff427435 */ /* 0x000fe200000001ff */
[----:B------:R-:W-:Y:S02]  /*e500*/  MOV R65, R241 ;  /* 0x000000f100417202 */ /* 0x000fe40000000f00 */
[----:B------:R-:W-:Y:S02]  /*e510*/  MOV R245, RZ ;  /* 0x000000ff00f57202 */ /* 0x000fe40000000f00 */
[----:B------:R-:W-:-:S02]  /*e520*/  MOV R244, 0xffffffff ;  /* 0xffffffff00f47802 */ /* 0x000fc40000000f00 */
[----:B------:R-:W-:Y:S02]  /*e530*/  MOV R64, 0xe550 ;  /* 0x0000e55000407802 */ /* 0x000fe40000000f00 */
[----:B------:R-:W-:Y:S05]  /*e540*/  CALL.REL.NOINC `($__internal_122_$__cuda_sm70_shflsync_up) ;  /* 0x0000100000007944 */ /* 0x000fea0003c00000 */
[----:B-1----:R-:W-:Y:S01]  /*e550*/  MOV R241, R66 ;  /* 0x0000004200f17202 */ /* 0x002fe20000000f00 */
[----:B------:R-:W-:Y:S01]  /*e560*/  HFMA2.MMA R66, -RZ, RZ, 0, 0 ;  /* 0x00000000ff427435 */ /* 0x000fe200000001ff */
[----:B------:R-:W-:Y:S02]  /*e570*/  MOV R64, R60 ;  /* 0x0000003c00407202 */ /* 0x000fe40000000f00 */
[----:B------:R-:W-:Y:S02]  /*e580*/  MOV R69, R67 ;  /* 0x0000004300457202 */ /* 0x000fe40000000f00 */
[----:B------:R-:W-:Y:S02]  /*e590*/  MOV R71, R70 ;  /* 0x0000004600477202 */ /* 0x000fe40000000f00 */
[----:B------:R-:W-:Y:S02]  /*e5a0*/  MOV R65, 0xe5c0 ;  /* 0x0000e5c000417802 */ /* 0x000fe40000000f00 */
[----:B------:R-:W-:Y:S05]  /*e5b0*/  CALL.REL.NOINC `($__internal_121_$__cuda_sm70_shflsync_idx_p) ;  /* 0x00000f0000007944 */ /* 0x000fea0003c00000 */
[----:B-1----:R-:W-:Y:S01]  /*e5c0*/  MOV R70, R66 ;  /* 0x0000004200467202 */ /* 0x002fe20000000f00 */
[----:B------:R-:W-:Y:S01]  /*e5d0*/  HFMA2.MMA R66, -RZ, RZ, 0, 0 ;  /* 0x00000000ff427435 */ /* 0x000fe200000001ff */
[----:B------:R-:W-:-:S02]  /*e5e0*/  MOV R64, R61 ;  /* 0x0000003d00407202 */ /* 0x000fc40000000f00 */
[----:B------:R-:W-:-:S03]  /*e5f0*/  MOV R65, 0xe610 ;  /* 0x0000e61000417802 */ /* 0x000fc60000000f00 */
[----:B0-2---:R-:W-:Y:S05]  /*e600*/  CALL.REL.NOINC `($__internal_121_$__cuda_sm70_shflsync_idx_p) ;  /* 0x00000eb000007944 */ /* 0x005fea0003c00000 */
[----:B-1----:R-:W-:Y:S01]  /*e610*/  MOV R242, R66 ;  /* 0x0000004200f27202 */ /* 0x002fe20000000f00 */
[----:B------:R-:W-:Y:S01]  /*e620*/  HFMA2.MMA R66, -RZ, RZ, 0, 0 ;  /* 0x00000000ff427435 */ /* 0x000fe200000001ff */
[----:B------:R-:W-:Y:S02]  /*e630*/  MOV R64, R62 ;  /* 0x0000003e00407202 */ /* 0x000fe40000000f00 */
        /* <DEDUP_REMOVED lines=8> */
[----:B0-2---:R-:W-:Y:S05]  /*e6c0*/  BRA `(.L_x_5075) ;  /* 0xffff7b4000007947 */ /* 0x005fea000383ffff */
.L_x_4974:
[----:B------:R-:W-:Y:S01]  /*e6d0*/  HFMA2.MMA R66, -RZ, RZ, 0, 5.9604644775390625e-08 ;  /* 0x00000001ff427435 */ /* 0x000fe200000001ff */
[----:B------:R-:W-:-:S02]  /*e6e0*/  MOV R243, R71 ;  /* 0x0000004700f37202 */ /* 0x000fc40000000f00 */
[----:B------:R-:W-:Y:S02]  /*e6f0*/  MOV R242, 0x1f ;  /* 0x0000001f00f27802 */ /* 0x000fe40000000f00 */
[----:B------:R-:W-:Y:S02]  /*e700*/  MOV R65, 0xffffffff ;  /* 0xffffffff00417802 */ /* 0x000fe40000000f00 */
[----:B------:R-:W-:Y:S02]  /*e710*/  MOV R64, 0xe730 ;  /* 0x0000e73000407802 */ /* 0x000fe40000000f00 */
[----:B------:R-:W-:Y:S05]  /*e720*/  CALL.REL.NOINC `($__internal_120_$__cuda_sm70_shflsync_down) ;  /* 0x00000d5000007944 */ /* 0x000fea0003c00000 */
[----:B-1----:R-:W-:Y:S01]  /*e730*/  MOV R70, R66 ;  /* 0x0000004200467202 */ /* 0x002fe20000000f00 */
[----:B------:R-:W-:Y:S05]  /*e740*/  BRA `(.L_x_5076) ;  /* 0xffff8de000007947 */ /* 0x000fea000383ffff */
.L_x_4975:
[----:B------:R-:W-:Y:S01]  /*e750*/  HFMA2.MMA R66, -RZ, RZ, 0, 5.9604644775390625e-08 ;  /* 0x00000001ff427435 */ /* 0x000fe200000001ff */
[----:B------:R-:W-:Y:S02]  /*e760*/  MOV R243, R69 ;  /* 0x0000004500f37202 */ /* 0x000fe40000000f00 */
[----:B------:R-:W-:Y:S02]  /*e770*/  MOV R242, 0x1f ;  /* 0x0000001f00f27802 */ /* 0x000fe40000000f00 */
[----:B------:R-:W-:-:S02]  /*e780*/  MOV R65, 0xffffffff ;  /* 0xffffffff00417802 */ /* 0x000fc40000000f00 */
[----:B------:R-:W-:Y:S02]  /*e790*/  MOV R64, 0xe7b0 ;  /* 0x0000e7b000407802 */ /* 0x000fe40000000f00 */
[----:B01----:R-:W-:Y:S05]  /*e7a0*/  CALL.REL.NOINC `($__internal_120_$__cuda_sm70_shflsync_down) ;  /* 0x00000cd000007944 */ /* 0x003fea0003c00000 */
[----:B-1----:R-:W-:Y:S01]  /*e7b0*/  MOV R69, R66 ;  /* 0x0000004200457202 */ /* 0x002fe20000000f00 */
[----:B------:R-:W-:Y:S01]  /*e7c0*/  HFMA2.MMA R66, -RZ, RZ, 0, 5.9604644775390625e-08 ;  /* 0x00000001ff427435 */ /* 0x000fe200000001ff */
[----:B------:R-:W-:Y:S02]  /*e7d0*/  MOV R243, R68 ;  /* 0x0000004400f37202 */ /* 0x000fe40000000f00 */
[----:B------:R-:W-:Y:S02]  /*e7e0*/  MOV R242, 0x1f ;  /* 0x0000001f00f27802 */ /* 0x000fe40000000f00 */
[----:B------:R-:W-:Y:S02]  /*e7f0*/  MOV R65, 0xffffffff ;  /* 0xffffffff00417802 */ /* 0x000fe40000000f00 */
[----:B------:R-:W-:Y:S02]  /*e800*/  MOV R64, 0xe820 ;  /* 0x0000e82000407802 */ /* 0x000fe40000000f00 */
[----:B------:R-:W-:Y:S05]  /*e810*/  CALL.REL.NOINC `($__internal_120_$__cuda_sm70_shflsync_down) ;  /* 0x00000c6000007944 */ /* 0x000fea0003c00000 */
[----:B-1----:R-:W-:Y:S01]  /*e820*/  MOV R121, R66 ;  /* 0x0000004200797202 */ /* 0x002fe20000000f00 */
[----:B------:R-:W-:Y:S01]  /*e830*/  HFMA2.MMA R66, -RZ, RZ, 0, 5.9604644775390625e-08 ;  /* 0x00000001ff427435 */ /* 0x000fe200000001ff */
[----:B------:R-:W-:-:S02]  /*e840*/  MOV R243, R67 ;  /* 0x0000004300f37202 */ /* 0x000fc40000000f00 */
[----:B------:R-:W-:Y:S02]  /*e850*/  MOV R242, 0x1f ;  /* 0x0000001f00f27802 */ /* 0x000fe40000000f00 */
[----:B------:R-:W-:Y:S02]  /*e860*/  MOV R65, 0xffffffff ;  /* 0xffffffff00417802 */ /* 0x000fe40000000f00 */
[----:B------:R-:W-:Y:S02]  /*e870*/  MOV R64, 0xe890 ;  /* 0x0000e89000407802 */ /* 0x000fe40000000f00 */
[----:B------:R-:W-:Y:S05]  /*e880*/  CALL.REL.NOINC `($__internal_120_$__cuda_sm70_shflsync_down) ;  /* 0x00000bf000007944 */ /* 0x000fea0003c00000 */
[----:B-1----:R-:W-:Y:S05]  /*e890*/  BRA `(.L_x_5077) ;  /* 0xffff8cd000007947 */ /* 0x002fea000383ffff */
.L_x_4978:
[----:B0-----:R-:W-:Y:S01]  /*e8a0*/  HFMA2.MMA R66, -RZ, RZ, 0, 1.1920928955078125e-07 ;  /* 0x00000002ff427435 */ /* 0x001fe200000001ff */
[----:B------:R-:W-:Y:S02]  /*e8b0*/  MOV R243, R71 ;  /* 0x0000004700f37202 */ /* 0x000fe40000000f00 */
[----:B------:R-:W-:Y:S02]  /*e8c0*/  MOV R242, 0x1f ;  /* 0x0000001f00f27802 */ /* 0x000fe40000000f00 */
[----:B------:R-:W-:Y:S02]  /*e8d0*/  MOV R65, 0xffffffff ;  /* 0xffffffff00417802 */ /* 0x000fe40000000f00 */
[----:B------:R-:W-:-:S02]  /*e8e0*/  MOV R64, 0xe900 ;  /* 0x0000e90000407802 */ /* 0x000fc40000000f00 */
[----:B-1234-:R-:W-:Y:S05]  /*e8f0*/  CALL.REL.NOINC `($__internal_120_$__cuda_sm70_shflsync_down) ;  /* 0x00000b8000007944 */ /* 0x01efea0003c00000 */
[----:B-1----:R-:W-:Y:S01]  /*e900*/  MOV R69, R66 ;  /* 0x0000004200457202 */ /* 0x002fe20000000f00 */
[----:B------:R-:W-:Y:S01]  /*e910*/  HFMA2.MMA R66, -RZ, RZ, 0, 1.1920928955078125e-07 ;  /* 0x00000002ff427435 */ /* 0x000fe200000001ff */
[----:B------:R-:W-:-:S02]  /*e920*/  MOV R243, R241 ;  /* 0x000000f100f37202 */ /* 0x000fc40000000f00 */
[----:B------:R-:W-:Y:S02]  /*e930*/  MOV R242, 0x1f ;  /* 0x0000001f00f27802 */ /* 0x000fe40000000f00 */
[----:B------:R-:W-:Y:S02]  /*e940*/  MOV R65, 0xffffffff ;  /* 0xffffffff00417802 */ /* 0x000fe40000000f00 */
[----:B------:R-:W-:Y:S02]  /*e950*/  MOV R64, 0xe970 ;  /* 0x0000e97000407802 */ /* 0x000fe40000000f00 */
[----:B------:R-:W-:Y:S05]  /*e960*/  CALL.REL.NOINC `($__internal_120_$__cuda_sm70_shflsync_down) ;  /* 0x00000b1000007944 */ /* 0x000fea0003c00000 */
[----:B-1----:R-:W-:Y:S01]  /*e970*/  MOV R70, R66 ;  /* 0x0000004200467202 */ /* 0x002fe20000000f00 */
[----:B------:R-:W-:Y:S01]  /*e980*/  HFMA2.MMA R66, -RZ, RZ, 0, 1.1920928955078125e-07 ;  /* 0x00000002ff427435 */ /* 0x000fe200000001ff */
[----:B------:R-:W-:Y:S02]  /*e990*/  MOV R243, R68 ;  /* 0x0000004400f37202 */ /* 0x000fe40000000f00 */
[----:B------:R-:W-:Y:S02]  /*e9a0*/  MOV R242, 0x1f ;  /* 0x0000001f00f27802 */ /* 0x000fe40000000f00 */
[----:B------:R-:W-:-:S02]  /*e9b0*/  MOV R65, 0xffffffff ;  /* 0xffffffff00417802 */ /* 0x000fc40000000f00 */
[----:B------:R-:W-:Y:S02]  /*e9c0*/  MOV R64, 0xe9e0 ;  /* 0x0000e9e000407802 */ /* 0x000fe40000000f00 */
[----:B------:R-:W-:Y:S05]  /*e9d0*/  CALL.REL.NOINC `($__internal_120_$__cuda_sm70_shflsync_down) ;  /* 0x00000aa000007944 */ /* 0x000fea0003c00000 */
[----:B-1----:R-:W-:Y:S01]  /*e9e0*/  MOV R121, R66 ;  /* 0x0000004200797202 */ /* 0x002fe20000000f00 */
[----:B------:R-:W-:Y:S01]  /*e9f0*/  HFMA2.MMA R66, -RZ, RZ, 0, 1.1920928955078125e-07 ;  /* 0x00000002ff427435 */ /* 0x000fe200000001ff */
[----:B------:R-:W-:Y:S02]  /*ea00*/  MOV R243, R67 ;  /* 0x0000004300f37202 */ /* 0x000fe40000000f00 */
[----:B------:R-:W-:Y:S02]  /*ea10*/  MOV R242, 0x1f ;  /* 0x0000001f00f27802 */ /* 0x000fe40000000f00 */
[----:B------:R-:W-:Y:S02]  /*ea20*/  MOV R65, 0xffffffff ;  /* 0xffffffff00417802 */ /* 0x000fe40000000f00 */
[----:B------:R-:W-:Y:S02]  /*ea30*/  MOV R64, 0xea50 ;  /* 0x0000ea5000407802 */ /* 0x000fe40000000f00 */
[----:B------:R-:W-:Y:S05]  /*ea40*/  CALL.REL.NOINC `($__internal_120_$__cuda_sm70_shflsync_down) ;  /* 0x00000a3000007944 */ /* 0x000fea0003c00000 */
[----:B-1----:R-:W-:Y:S05]  /*ea50*/  BRA `(.L_x_5078) ;  /* 0xffff8c5000007947 */ /* 0x002fea000383ffff */
.L_x_4981:
[----:B0-----:R-:W-:Y:S01]  /*ea60*/  HFMA2.MMA R66, -RZ, RZ, 0, 2.384185791015625e-07 ;  /* 0x00000004ff427435 */ /* 0x001fe200000001ff */
[----:B------:R-:W-:Y:S02]  /*ea70*/  MOV R243, R71 ;  /* 0x0000004700f37202 */ /* 0x000fe40000000f00 */
[----:B------:R-:W-:-:S02]  /*ea80*/  MOV R242, 0x1f ;  /* 0x0000001f00f27802 */ /* 0x000fc40000000f00 */
[----:B------:R-:W-:Y:S02]  /*ea90*/  MOV R65, 0xffffffff ;  /* 0xffffffff00417802 */ /* 0x000fe40000000f00 */
[----:B------:R-:W-:Y:S02]  /*eaa0*/  MOV R64, 0xeac0 ;  /* 0x0000eac000407802 */ /* 0x000fe40000000f00 */
[----:B-1234-:R-:W-:Y:S05]  /*eab0*/  CALL.REL.NOINC `($__internal_120_$__cuda_sm70_shflsync_down) ;  /* 0x000009c000007944 */ /* 0x01efea0003c00000 */
[----:B-1----:R-:W-:Y:S01]  /*eac0*/  MOV R69, R66 ;  /* 0x0000004200457202 */ /* 0x002fe20000000f00 */
[----:B------:R-:W-:Y:S05]  /*ead0*/  BRA `(.L_x_5079) ;  /* 0xffff8ce000007947 */ /* 0x000fea000383ffff */
.L_x_4982:
[----:B0-----:R-:W-:Y:S01]  /*eae0*/  HFMA2.MMA R66, -RZ, RZ, 0, 2.384185791015625e-07 ;  /* 0x00000004ff427435 */ /* 0x001fe200000001ff */
[----:B------:R-:W-:Y:S02]  /*eaf0*/  MOV R243, R241 ;  /* 0x000000f100f37202 */ /* 0x000fe40000000f00 */
[----:B------:R-:W-:Y:S02]  /*eb00*/  MOV R242, 0x1f ;  /* 0x0000001f00f27802 */ /* 0x000fe40000000f00 */
[----:B------:R-:W-:Y:S02]  /*eb10*/  MOV R65, 0xffffffff ;  /* 0xffffffff00417802 */ /* 0x000fe40000000f00 */
[----:B------:R-:W-:-:S02]  /*eb20*/  MOV R64, 0xeb40 ;  /* 0x0000eb4000407802 */ /* 0x000fc40000000f00 */
[----:B-1234-:R-:W-:Y:S05]  /*eb30*/  CALL.REL.NOINC `($__internal_120_$__cuda_sm70_shflsync_down) ;  /* 0x0000094000007944 */ /* 0x01efea0003c00000 */
[----:B-1----:R-:W-:Y:S01]  /*eb40*/  MOV R70, R66 ;  /* 0x0000004200467202 */ /* 0x002fe20000000f00 */
[----:B------:R-:W-:Y:S01]  /*eb50*/  HFMA2.MMA R66, -RZ, RZ, 0, 2.384185791015625e-07 ;  /* 0x00000004ff427435 */ /* 0x000fe200000001ff */
[----:B------:R-:W-:-:S02]  /*eb60*/  MOV R243, R68 ;  /* 0x0000004400f37202 */ /* 0x000fc40000000f00 */
[----:B------:R-:W-:Y:S02]  /*eb70*/  MOV R242, 0x1f ;  /* 0x0000001f00f27802 */ /* 0x000fe40000000f00 */
[----:B------:R-:W-:Y:S02]  /*eb80*/  MOV R65, 0xffffffff ;  /* 0xffffffff00417802 */ /* 0x000fe40000000f00 */
[----:B------:R-:W-:Y:S02]  /*eb90*/  MOV R64, 0xebb0 ;  /* 0x0000ebb000407802 */ /* 0x000fe40000000f00 */
[----:B------:R-:W-:Y:S05]  /*eba0*/  CALL.REL.NOINC `($__internal_120_$__cuda_sm70_shflsync_down) ;  /* 0x000008d000007944 */ /* 0x000fea0003c00000 */
[----:B-1----:R-:W-:Y:S01]  /*ebb0*/  MOV R121, R66 ;  /* 0x0000004200797202 */ /* 0x002fe20000000f00 */
[----:B------:R-:W-:Y:S01]  /*ebc0*/  HFMA2.MMA R66, -RZ, RZ, 0, 2.384185791015625e-07 ;  /* 0x00000004ff427435 */ /* 0x000fe200000001ff */
[----:B------:R-:W-:Y:S02]  /*ebd0*/  MOV R243, R67 ;  /* 0x0000004300f37202 */ /* 0x000fe40000000f00 */
[----:B------:R-:W-:Y:S02]  /*ebe0*/  MOV R242, 0x1f ;  /* 0x0000001f00f27802 */ /* 0x000fe40000000f00 */
[----:B------:R-:W-:-:S02]  /*ebf0*/  MOV R65, 0xffffffff ;  /* 0xffffffff00417802 */ /* 0x000fc40000000f00 */
[----:B------:R-:W-:Y:S02]  /*ec00*/  MOV R64, 0xec20 ;  /* 0x0000ec2000407802 */ /* 0x000fe40000000f00 */
[----:B------:R-:W-:Y:S05]  /*ec10*/  CALL.REL.NOINC `($__internal_120_$__cuda_sm70_shflsync_down) ;  /* 0x0000086000007944 */ /* 0x000fea0003c00000 */
[----:B-1----:R-:W-:Y:S05]  /*ec20*/  BRA `(.L_x_5080) ;  /* 0xffff8bd000007947 */ /* 0x002fea000383ffff */
.L_x_4985:
[----:B0-----:R-:W-:Y:S01]  /*ec30*/  HFMA2.MMA R66, -RZ, RZ, 0, 4.76837158203125e-07 ;  /* 0x00000008ff427435 */ /* 0x001fe200000001ff */
[----:B------:R-:W-:Y:S02]  /*ec40*/  MOV R243, R71 ;  /* 0x0000004700f37202 */ /* 0x000fe40000000f00 */
[----:B------:R-:W-:Y:S02]  /*ec50*/  MOV R242, 0x1f ;  /* 0x0000001f00f27802 */ /* 0x000fe40000000f00 */
[----:B------:R-:W-:Y:S02]  /*ec60*/  MOV R65, 0xffffffff ;  /* 0xffffffff00417802 */ /* 0x000fe40000000f00 */
[----:B------:R-:W-:Y:S02]  /*ec70*/  MOV R64, 0xec90 ;  /* 0x0000ec9000407802 */ /* 0x000fe40000000f00 */
[----:B-1234-:R-:W-:Y:S05]  /*ec80*/  CALL.REL.NOINC `($__internal_120_$__cuda_sm70_shflsync_down) ;  /* 0x000007f000007944 */ /* 0x01efea0003c00000 */
[----:B-1----:R-:W-:Y:S01]  /*ec90*/  MOV R69, R66 ;  /* 0x0000004200457202 */ /* 0x002fe20000000f00 */
[----:B------:R-:W-:Y:S01]  /*eca0*/  HFMA2.MMA R66, -RZ, RZ, 0, 4.76837158203125e-07 ;  /* 0x00000008ff427435 */ /* 0x000fe200000001ff */
[----:B------:R-:W-:Y:S02]  /*ecb0*/  MOV R243, R241 ;  /* 0x000000f100f37202 */ /* 0x000fe40000000f00 */
[----:B------:R-:W-:-:S02]  /*ecc0*/  MOV R242, 0x1f ;  /* 0x0000001f00f27802 */ /* 0x000fc40000000f00 */
[----:B------:R-:W-:Y:S02]  /*ecd0*/  MOV R65, 0xffffffff ;  /* 0xffffffff00417802 */ /* 0x000fe40000000f00 */
[----:B------:R-:W-:Y:S02]  /*ece0*/  MOV R64, 0xed00 ;  /* 0x0000ed0000407802 */ /* 0x000fe40000000f00 */
[----:B------:R-:W-:Y:S05]  /*ecf0*/  CALL.REL.NOINC `($__internal_120_$__cuda_sm70_shflsync_down) ;  /* 0x0000078000007944 */ /* 0x000fea0003c00000 */
[----:B-1----:R-:W-:Y:S01]  /*ed00*/  MOV R70, R66 ;  /* 0x0000004200467202 */ /* 0x002fe20000000f00 */
[----:B------:R-:W-:Y:S01]  /*ed10*/  HFMA2.MMA R66, -RZ, RZ, 0, 4.76837158203125e-07 ;  /* 0x00000008ff427435 */ /* 0x000fe200000001ff */
[----:B------:R-:W-:Y:S02]  /*ed20*/  MOV R243, R68 ;  /* 0x0000004400f37202 */ /* 0x000fe40000000f00 */
[----:B------:R-:W-:Y:S02]  /*ed30*/  MOV R242, 0x1f ;  /* 0x0000001f00f27802 */ /* 0x000fe40000000f00 */
[----:B------:R-:W-:Y:S02]  /*ed40*/  MOV R65, 0xffffffff ;  /* 0xffffffff00417802 */ /* 0x000fe40000000f00 */
[----:B------:R-:W-:-:S02]  /*ed50*/  MOV R64, 0xed70 ;  /* 0x0000ed7000407802 */ /* 0x000fc40000000f00 */
[----:B------:R-:W-:Y:S05]  /*ed60*/  CALL.REL.NOINC `($__internal_120_$__cuda_sm70_shflsync_down) ;  /* 0x0000071000007944 */ /* 0x000fea0003c00000 */
[----:B-1----:R-:W-:Y:S01]  /*ed70*/  MOV R121, R66 ;  /* 0x0000004200797202 */ /* 0x002fe20000000f00 */
[----:B------:R-:W-:Y:S01]  /*ed80*/  HFMA2.MMA R66, -RZ, RZ, 0, 4.76837158203125e-07 ;  /* 0x00000008ff427435 */ /* 0x000fe200000001ff */
[----:B------:R-:W-:-:S02]  /*ed90*/  MOV R243, R67 ;  /* 0x0000004300f37202 */ /* 0x000fc40000000f00 */
[----:B------:R-:W-:Y:S02]  /*eda0*/  MOV R242, 0x1f ;  /* 0x0000001f00f27802 */ /* 0x000fe40000000f00 */
[----:B------:R-:W-:Y:S02]  /*edb0*/  MOV R65, 0xffffffff ;  /* 0xffffffff00417802 */ /* 0x000fe40000000f00 */
[----:B------:R-:W-:Y:S02]  /*edc0*/  MOV R64, 0xede0 ;  /* 0x0000ede000407802 */ /* 0x000fe40000000f00 */
[----:B------:R-:W-:Y:S05]  /*edd0*/  CALL.REL.NOINC `($__internal_120_$__cuda_sm70_shflsync_down) ;  /* 0x000006a000007944 */ /* 0x000fea0003c00000 */
[----:B-1----:R-:W-:Y:S05]  /*ede0*/  BRA `(.L_x_5081) ;  /* 0xffff8b5000007947 */ /* 0x002fea000383ffff */
.L_x_4988:
[----:B0-----:R-:W-:Y:S01]  /*edf0*/  HFMA2.MMA R66, -RZ, RZ, 0, 9.5367431640625e-07 ;  /* 0x00000010ff427435 */ /* 0x001fe200000001ff */
[----:B------:R-:W-:Y:S02]  /*ee00*/  MOV R243, R71 ;  /* 0x0000004700f37202 */ /* 0x000fe40000000f00 */
[----:B------:R-:W-:Y:S02]  /*ee10*/  MOV R242, 0x1f ;  /* 0x0000001f00f27802 */ /* 0x000fe40000000f00 */
[----:B------:R-:W-:Y:S02]  /*ee20*/  MOV R65, 0xffffffff ;  /* 0xffffffff00417802 */ /* 0x000fe40000000f00 */
[----:B------:R-:W-:-:S02]  /*ee30*/  MOV R64, 0xee50 ;  /* 0x0000ee5000407802 */ /* 0x000fc40000000f00 */
[----:B-1234-:R-:W-:Y:S05]  /*ee40*/  CALL.REL.NOINC `($__internal_120_$__cuda_sm70_shflsync_down) ;  /* 0x0000063000007944 */ /* 0x01efea0003c00000 */
[----:B-1----:R-:W-:Y:S01]  /*ee50*/  MOV R69, R66 ;  /* 0x0000004200457202 */ /* 0x002fe20000000f00 */
[----:B------:R-:W-:Y:S05]  /*ee60*/  BRA `(.L_x_5082) ;  /* 0xffff8be000007947 */ /* 0x000fea000383ffff */
.L_x_4989:
[----:B0-----:R-:W-:Y:S01]  /*ee70*/  HFMA2.MMA R66, -RZ, RZ, 0, 9.5367431640625e-07 ;  /* 0x00000010ff427435 */ /* 0x001fe200000001ff */
[----:B------:R-:W-:-:S02]  /*ee80*/  MOV R243, R241 ;  /* 0x000000f100f37202 */ /* 0x000fc40000000f00 */
[----:B------:R-:W-:Y:S02]  /*ee90*/  MOV R242, 0x1f ;  /* 0x0000001f00f27802 */ /* 0x000fe40000000f00 */
[----:B------:R-:W-:Y:S02]  /*eea0*/  MOV R65, 0xffffffff ;  /* 0xffffffff00417802 */ /* 0x000fe40000000f00 */
[----:B------:R-:W-:Y:S02]  /*eeb0*/  MOV R64, 0xeed0 ;  /* 0x0000eed000407802 */ /* 0x000fe40000000f00 */
[----:B-1234-:R-:W-:Y:S05]  /*eec0*/  CALL.REL.NOINC `($__internal_120_$__cuda_sm70_shflsync_down) ;  /* 0x000005b000007944 */ /* 0x01efea0003c00000 */
[----:B-1----:R-:W-:Y:S01]  /*eed0*/  MOV R70, R66 ;  /* 0x0000004200467202 */ /* 0x002fe20000000f00 */
[----:B------:R-:W-:Y:S01]  /*eee0*/  HFMA2.MMA R66, -RZ, RZ, 0, 9.5367431640625e-07 ;  /* 0x00000010ff427435 */ /* 0x000fe200000001ff */
[----:B------:R-:W-:Y:S02]  /*eef0*/  MOV R243, R68 ;  /* 0x0000004400f37202 */ /* 0x000fe40000000f00 */
[----:B------:R-:W-:Y:S02]  /*ef00*/  MOV R242, 0x1f ;  /* 0x0000001f00f27802 */ /* 0x000fe40000000f00 */
[----:B------:R-:W-:-:S02]  /*ef10*/  MOV R65, 0xffffffff ;  /* 0xffffffff00417802 */ /* 0x000fc40000000f00 */
[----:B------:R-:W-:Y:S02]  /*ef20*/  MOV R64, 0xef40 ;  /* 0x0000ef4000407802 */ /* 0x000fe40000000f00 */
[----:B------:R-:W-:Y:S05]  /*ef30*/  CALL.REL.NOINC `($__internal_120_$__cuda_sm70_shflsync_down) ;  /* 0x0000054000007944 */ /* 0x000fea0003c00000 */
[----:B-1----:R-:W-:Y:S01]  /*ef40*/  MOV R121, R66 ;  /* 0x0000004200797202 */ /* 0x002fe20000000f00 */
[----:B------:R-:W-:Y:S01]  /*ef50*/  HFMA2.MMA R66, -RZ, RZ, 0, 9.5367431640625e-07 ;  /* 0x00000010ff427435 */ /* 0x000fe200000001ff */
[----:B------:R-:W-:Y:S02]  /*ef60*/  MOV R243, R67 ;  /* 0x0000004300f37202 */ /* 0x000fe40000000f00 */
[----:B------:R-:W-:Y:S02]  /*ef70*/  MOV R242, 0x1f ;  /* 0x0000001f00f27802 */ /* 0x000fe40000000f00 */
[----:B------:R-:W-:Y:S02]  /*ef80*/  MOV R65, 0xffffffff ;  /* 0xffffffff00417802 */ /* 0x000fe40000000f00 */
[----:B------:R-:W-:Y:S02]  /*ef90*/  MOV R64, 0xefb0 ;  /* 0x0000efb000407802 */ /* 0x000fe40000000f00 */
[----:B------:R-:W-:Y:S05]  /*efa0*/  CALL.REL.NOINC `($__internal_120_$__cuda_sm70_shflsync_down) ;  /* 0x000004d000007944 */ /* 0x000fea0003c00000 */
[----:B-1----:R-:W-:Y:S05]  /*efb0*/  BRA `(.L_x_5083) ;  /* 0xffff8ad000007947 */ /* 0x002fea000383ffff */
.L_x_4992:
[----:B0-----:R-:W-:Y:S01]  /*efc0*/  HFMA2.MMA R66, -RZ, RZ, 0, 0 ;  /* 0x00000000ff427435 */ /* 0x001fe200000001ff */
[----:B------:R-:W-:Y:S02]  /*efd0*/  MOV R64, R71 ;  /* 0x0000004700407202 */ /* 0x000fe40000000f00 */
[----:B------:R-:W-:-:S03]  /*efe0*/  MOV R65, 0xf000 ;  /* 0x0000f00000417802 */ /* 0x000fc60000000f00 */
[----:B-1234-:R-:W-:Y:S05]  /*eff0*/  CALL.REL.NOINC `($__internal_121_$__cuda_sm70_shflsync_idx_p) ;  /* 0x000004c000007944 */ /* 0x01efea0003c00000 */
        /* <DEDUP_REMOVED lines=16> */
[----:B------:R-:W-:Y:S01]  /*f100*/  HFMA2.MMA R66, -RZ, RZ, 0, 5.9604644775390625e-08 ;  /* 0x00000001ff427435 */ /* 0x000fe200000001ff */
[----:B------:R-:W-:-:S02]  /*f110*/  MOV R243, R71 ;  /* 0x0000004700f37202 */ /* 0x000fc40000000f00 */
[----:B------:R-:W-:Y:S02]  /*f120*/  MOV R242, 0x1f ;  /* 0x0000001f00f27802 */ /* 0x000fe40000000f00 */
[----:B------:R-:W-:Y:S02]  /*f130*/  MOV R65, 0xffffffff ;  /* 0xffffffff00417802 */ /* 0x000fe40000000f00 */
[----:B------:R-:W-:Y:S02]  /*f140*/  MOV R64, 0xf160 ;  /* 0x0000f16000407802 */ /* 0x000fe40000000f00 */
[----:B0-2---:R-:W-:Y:S05]  /*f150*/  CALL.REL.NOINC `($__internal_120_$__cuda_sm70_shflsync_down) ;  /* 0x0000032000007944 */ /* 0x005fea0003c00000 */
[----:B-1----:R-:W-:Y:S01]  /*f160*/  MOV R71, R66 ;  /* 0x0000004200477202 */ /* 0x002fe20000000f00 */
[----:B------:R-:W-:Y:S01]  /*f170*/  HFMA2.MMA R66, -RZ, RZ, 0, 5.9604644775390625e-08 ;  /* 0x00000001ff427435 */ /* 0x000fe200000001ff */
[----:B------:R-:W-:Y:S02]  /*f180*/  MOV R243, R241 ;  /* 0x000000f100f37202 */ /* 0x000fe40000000f00 */
[----:B------:R-:W-:Y:S02]  /*f190*/  MOV R242, 0x1f ;  /* 0x0000001f00f27802 */ /* 0x000fe40000000f00 */
[----:B------:R-:W-:-:S02]  /*f1a0*/  MOV R65, 0xffffffff ;  /* 0xffffffff00417802 */ /* 0x000fc40000000f00 */
[----:B------:R-:W-:Y:S02]  /*f1b0*/  MOV R64, 0xf1d0 ;  /* 0x0000f1d000407802 */ /* 0x000fe40000000f00 */
[----:B------:R-:W-:Y:S05]  /*f1c0*/  CALL.REL.NOINC `($__internal_120_$__cuda_sm70_shflsync_down) ;  /* 0x000002b000007944 */ /* 0x000fea0003c00000 */
        /* <DEDUP_REMOVED lines=14> */
[----:B-1----:R-:W-:Y:S01]  /*f2b0*/  MOV R243, R66 ;  /* 0x0000004200f37202 */ /* 0x002fe20000000f00 */
[----:B------:R-:W-:Y:S01]  /*f2c0*/  FMUL.FTZ R66, R62, R229 ;  /* 0x000000e53e427220 */ /* 0x000fe20000410000 */
[----:B------:R-:W-:Y:S01]  /*f2d0*/  MOV R64, R60 ;  /* 0x0000003c00407202 */ /* 0x000fe20000000f00 */
[C---:B------:R-:W-:Y:S01]  /*f2e0*/  FMUL.FTZ R245, R60.reuse, R69 ;  /* 0x000000453cf57220 */ /* 0x040fe20000410000 */
[----:B------:R-:W-:Y:S01]  /*f2f0*/  MOV R65, 0xf370 ;  /* 0x0000f37000417802 */ /* 0x000fe20000000f00 */
[-C--:B------:R-:W-:Y:S02]  /*f300*/  FMUL.FTZ R67, R60, R229.reuse ;  /* 0x000000e53c437220 */ /* 0x080fe40000410000 */
[----:B------:R-:W-:-:S02]  /*f310*/  FMUL.FTZ R244, R63, R229 ;  /* 0x000000e53ff47220 */ /* 0x000fc40000410000 */
[----:B------:R-:W-:Y:S02]  /*f320*/  FMUL.FTZ R60, R61, R229 ;  /* 0x000000e53d3c7220 */ /* 0x000fe40000410000 */
[-C--:B------:R-:W-:Y:S01]  /*f330*/  FFMA.FTZ R229, R63, R69.reuse, R66 ;  /* 0x000000453fe57223 */ /* 0x080fe20000010042 */
[----:B------:R-:W-:Y:S01]  /*f340*/  HFMA2.MMA R66, -RZ, RZ, 0, 0 ;  /* 0x00000000ff427435 */ /* 0x000fe200000001ff */
[----:B------:R-:W-:-:S05]  /*f350*/  FFMA.FTZ R244, R62, R69, -R244 ;  /* 0x000000453ef47223 */ /* 0x000fca00000108f4 */
[----:B------:R-:W-:Y:S05]  /*f360*/  CALL.REL.NOINC `($__internal_121_$__cuda_sm70_shflsync_idx_p) ;  /* 0x0000015000007944 */ /* 0x000fea0003c00000 */
[----:B-1----:R-:W-:Y:S01]  /*f370*/  MOV R247, R66 ;  /* 0x0000004200f77202 */ /* 0x002fe20000000f00 */
[----:B------:R-:W-:Y:S01]  /*f380*/  HFMA2.MMA R66, -RZ, RZ, 0, 0 ;  /* 0x00000000ff427435 */ /* 0x000fe200000001ff */
[----:B------:R-:W-:Y:S02]  /*f390*/  MOV R64, R61 ;  /* 0x0000003d00407202 */ /* 0x000fe40000000f00 */
[----:B------:R-:W-:-:S03]  /*f3a0*/  MOV R65, 0xf3c0 ;  /* 0x0000f3c000417802 */ /* 0x000fc60000000f00 */
[----:B0-2---:R-:W-:Y:S05]  /*f3b0*/  CALL.REL.NOINC `($__internal_121_$__cuda_sm70_shflsync_idx_p) ;  /* 0x0000010000007944 */ /* 0x005fea0003c00000 */
        /* <DEDUP_REMOVED lines=12> */
        .weak           $__internal_120_$__cuda_sm70_shflsync_down
        .type           $__internal_120_$__cuda_sm70_shflsync_down,@function
        .size           $__internal_120_$__cuda_sm70_shflsync_down,($__internal_121_$__cuda_sm70_shflsync_idx_p - $__internal_120_$__cuda_sm70_shflsync_down)
$__internal_120_$__cuda_sm70_shflsync_down:
[----:B------:R-:W-:Y:S04]  /*f480*/  WARPSYNC R65 ;  /* 0x0000004100007348 */ /* 0x000fe80003800000 */
[----:B------:R0:W1:Y:S02]  /*f490*/  SHFL.DOWN PT, R66, R243, R66, R242 ;  /* 0x08000042f3427389 */ /* 0x00006400000e00f2 */
[----:B0-----:R-:W-:-:S06]  /*f4a0*/  HFMA2.MMA R65, -RZ, RZ, 0, 0 ;  /* 0x00000000ff417435 */ /* 0x001fcc00000001ff */
[----:B------:R-:W-:Y:S05]  /*f4b0*/  RET.REL.NODEC R64 `(_Z25selective_scan_bwd_kernelI32Selective_Scan_bwd_kernel_traitsILi64ELi16ELb0ELb1ELb0ELb0ELb0EN3c108BFloat16ENS1_7complexIfEEEEv12SSMParamsBwd) ;  /* 0xffff0b4040007950 */ /* 0x000fea0003c3ffff */
        .weak           $__internal_121_$__cuda_sm70_shflsync_idx_p
        .type           $__internal_121_$__cuda_sm70_shflsync_idx_p,@function
        .size           $__internal_121_$__cuda_sm70_shflsync_idx_p,($__internal_122_$__cuda_sm70_shflsync_up - $__internal_121_$__cuda_sm70_shflsync_idx_p)
$__internal_121_$__cuda_sm70_shflsync_idx_p:
        /* <DEDUP_REMOVED lines=8> */
[----:B------:R-:W-:Y:S05]  /*f540*/  RET.REL.NODEC R64 `(_Z25selective_scan_bwd_kernelI32Selective_Scan_bwd_kernel_traitsILi64ELi16ELb0ELb1ELb0ELb0ELb0EN3c108BFloat16ENS1_7complexIfEEEEv12SSMParamsBwd) ;  /* 0xffff0ab040007950 */ /* 0x000fea0003c3ffff */
        .weak           $__internal_122_$__cuda_sm70_shflsync_up
        .type           $__internal_122_$__cuda_sm70_shflsync_up,@function
        .size           $__internal_122_$__cuda_sm70_shflsync_up,(.L_x_14554 - $__internal_122_$__cuda_sm70_shflsync_up)
$__internal_122_$__cuda_sm70_shflsync_up:
[----:B------:R-:W-:Y:S04]  /*f550*/  WARPSYNC R244 ;  /* 0x000000f400007348 */ /* 0x000fe80003800000 */
[----:B------:R0:W1:Y:S02]  /*f560*/  SHFL.UP PT, R66, R65, R66, R245 ;  /* 0x0400004241427389 */ /* 0x00006400000e00f5 */
[----:B0-----:R-:W-:-:S04]  /*f570*/  MOV R65, 0x0 ;  /* 0x0000000000417802 */ /* 0x001fc80000000f00 */
[----:B------:R-:W-:Y:S05]  /*f580*/  RET.REL.NODEC R64 `(_Z25selective_scan_bwd_kernelI32Selective_Scan_bwd_kernel_traitsILi64ELi16ELb0ELb1ELb0ELb0ELb0EN3c108BFloat16ENS1_7complexIfEEEEv12SSMParamsBwd) ;  /* 0xffff0a7040007950 */ /* 0x000fea0003c3ffff */
.L_x_5085:
        /* <DEDUP_REMOVED lines=15> */
.L_x_14554:


//--------------------- .text._Z25selective_scan_bwd_kernelI32Selective_Scan_bwd_kernel_traitsILi64ELi16ELb0ELb1ELb0ELb0ELb1EN3c108BFloat16ENS1_7complexIfEEEEv12SSMParamsBwd --------------------------
	.section	.text._Z25selective_scan_bwd_kernelI32Selective_Scan_bwd_kernel_traitsILi64ELi16ELb0ELb1ELb0ELb0ELb1EN3c108BFloat16ENS1_7complexIfEEEEv12SSMParamsBwd,"ax",@progbits
	.sectioninfo	@"SHI_REGISTERS=255"
	.align	128
        .global         _Z25selective_scan_bwd_kernelI32Selective_Scan_bwd_kernel_traitsILi64ELi16ELb0ELb1ELb0ELb0ELb1EN3c108BFloat16ENS1_7complexIfEEEEv12SSMParamsBwd
        .type           _Z25selective_scan_bwd_kernelI32Selective_Scan_bwd_kernel_traitsILi64ELi16ELb0ELb1ELb0ELb0ELb1EN3c108BFloat16ENS1_7complexIfEEEEv12SSMParamsBwd,@function
        .size           _Z25selective_scan_bwd_kernelI32Selective_Scan_bwd_kernel_traitsILi64ELi16ELb0ELb1ELb0ELb0ELb1EN3c108BFloat16ENS1_7complexIfEEEEv12SSMParamsBwd,(.L_x_14557 - _Z25selective_scan_bwd_kernelI32Selective_Scan_bwd_kernel_traitsILi64ELi16ELb0ELb1ELb0ELb0ELb1EN3c108BFloat16ENS1_7complexIfEEEEv12SSMParamsBwd)
        .other          _Z25selective_scan_bwd_kernelI32Selective_Scan_bwd_kernel_traitsILi64ELi16ELb0ELb1ELb0ELb0ELb1EN3c108BFloat16ENS1_7complexIfEEEEv12SSMParamsBwd,@"STO_CUDA_ENTRY STV_DEFAULT"
_Z25selective_scan_bwd_kernelI32Selective_Scan_bwd_kernel_traitsILi64ELi16ELb0ELb1ELb0ELb0ELb1EN3c108BFloat16ENS1_7complexIfEEEEv12SSMParamsBwd:
.text._Z25selective_scan_bwd_kernelI32Selective_Scan_bwd_kernel_traitsILi64ELi16ELb0ELb1ELb0ELb0ELb1EN3c108BFloat16ENS1_7complexIfEEEEv12SSMParamsBwd:
        /* <DEDUP_REMOVED lines=167> */
.L_x_5198:
        /* <DEDUP_REMOVED lines=203> */
[----:B------:R-:W-:Y:S02]  /*1720*/  PRMT R4, RZ, 0x7610, R4 ;  /* 0x00007610ff047816 */ /* 0x000fe40000000004 */
[----:B0-----:R-:W-:Y:S01]  /*1730*/  PRMT R17, RZ, 0x7610, R17 ;  /* 0x00007610ff117816 */ /* 0x001fe20000000011 */
        /* <DEDUP_REMOVED lines=67> */
[----:B--2---:R-:W-:Y:S01]  /*1b70*/  PRMT R42, RZ, 0x7610, R42 ;  /* 0x00007610ff2a7816 */ /* 0x004fe2000000002a */
[----:B------:R0:W2:Y:S01]  /*1b80*/  @!P2 LDG.E.U16 R39, [R2.64] ;  /* 0x000000200227a981 */ /* 0x0000a2000c1e1500 */
        /* <DEDUP_REMOVED lines=17> */
[----:B---3--:R-:W-:Y:S01]  /*1ca0*/  PRMT R46, RZ, 0x7610, R46 ;  /* 0x00007610ff2e7816 */ /* 0x008fe2000000002e */
[----:B------:R0:W3:Y:S04]  /*1cb0*/  @!P0 LDG.E.U16 R50, [R2.64+0x240] ;  /* 0x0002402002328981 */ /* 0x0000e8000c1e1500 */
[----:B------:R0:W3:Y:S04]  /*1cc0*/  @!P4 LDG.E.U16 R51, [R2.64+0x280] ;  /* 0x000280200233c981 */ /* 0x0000e8000c1e1500 */
[----:B------:R0:W3:Y:S04]  /*1cd0*/  @!P6 LDG.E.U16 R46, [R2.64+0x2c0] ;  /* 0x0002c020022ee981 */ /* 0x0000e8000c1e1500 */
[----:B------:R0:W3:Y:S04]  /*1ce0*/  @!P5 LDG.E.U16 R53, [R2.64+0x300] ;  /* 0x000300200235d981 */ /* 0x0000e8000c1e1500 */
[----:B------:R0:W3:Y:S04]  /*1cf0*/  @!P3 LDG.E.U16 R52, [R2.64+0x340] ;  /* 0x000340200234b981 */ /* 0x0000e8000c1e1500 */
[----:B------:R0:W3:Y:S04]  /*1d00*/  @!P2 LDG.E.U16 R61, [R2.64+0x380] ;  /* 0x00038020023da981 */ /* 0x0000e8000c1e1500 */
[----:B------:R0:W3:Y:S01]  /*1d10*/  @!P1 LDG.E.U16 R54, [R2.64+0x3c0] ;  /* 0x0003c02002369981 */ /* 0x0000e2000c1e1500 */
        /* <DEDUP_REMOVED lines=10> */
[----:B------:R-:W-:-:S02]  /*1dc0*/  MOV R35, UR12 ;  /* 0x0000000c00237c02 */ /* 0x000fc40008000f00 */
[----:B0-----:R-:W-:Y:S02]  /*1dd0*/  MOV R2, UR25 ;  /* 0x0000001900027c02 */ /* 0x001fe40008000f00 */
[----:B------:R-:W-:Y:S01]  /*1de0*/  MOV R3, UR39 ;  /* 0x0000002700037c02 */ /* 0x000fe20008000f00 */
[----:B------:R-:W-:Y:S01]  /*1df0*/  UIMAD UR27, UR12, UR27, UR26 ;  /* 0x0000001b0c1b72a4 */ /* 0x000fe2000f8e021a */
[----:B------:R-:W-:Y:S01]  /*1e00*/  @!P0 IMAD.WIDE.U32 R4, R45, c[0x0][0x200], R4 ;  /* 0x000080002d048a25 */ /* 0x000fe200078e0004 */
[----:B------:R-:W-:Y:S02]  /*1e10*/  UIMAD UR38, UR11, UR36, URZ ;  /* 0x000000240b2672a4 */ /* 0x000fe4000f8e023f */
[----:B------:R-:W-:Y:S01]  /*1e20*/  UIADD3 UR35, UR35, UR7, URZ ;  /* 0x0000000723237290 */ /* 0x000fe2000fffe03f */
[----:B------:R-:W-:Y:S01]  /*1e30*/  @!P0 IMAD.WIDE.U32 R2, R35, c[0x0][0x1f0], R2 ;  /* 0x00007c0023028a25 */ /* 0x000fe200078e0002 */
[----:B------:R-:W-:Y:S01]  /*1e40*/  ULDC UR26, c[0x0][0x174] ;  /* 0x00005d00001a7ab9 */ /* 0x000fe20000000800 */
[----:B------:R-:W-:Y:S01]  /*1e50*/  @!P0 IADD3 R5, R5, UR27, RZ ;  /* 0x0000001b05058c10 */ /* 0x000fe2000fffe0ff */
[----:B------:R-:W-:Y:S01]  /*1e60*/  UIMAD UR38, UR10, UR37, UR38 ;  /* 0x000000250a2672a4 */ /* 0x000fe2000f8e0226 */
[----:B------:R-:W-:Y:S01]  /*1e70*/  MOV R45, UR10 ;  /* 0x0000000a002d7c02 */ /* 0x000fe20008000f00 */
[----:B------:R-:W-:Y:S01]  /*1e80*/  UIMAD.WIDE.U32 UR34, UR10, UR36, UR34 ;  /* 0x000000240a2272a5 */ /* 0x000fe2000f8e0022 */
[----:B------:R-:W-:Y:S01]  /*1e90*/  @!P0 IADD3 R3, R3, UR7, RZ ;  /* 0x0000000703038c10 */ /* 0x000fe2000fffe0ff */
[----:B------:R-:W-:Y:S01]  /*1ea0*/  UIADD3 UR26, UR6, -UR26, URZ ;  /* 0x8000001a061a7290 */ /* 0x000fe2000fffe03f */
[----:B------:R-:W-:Y:S01]  /*1eb0*/  MOV R35, UR10 ;  /* 0x0000000a00237c02 */ /* 0x000fe20008000f00 */
[----:B------:R-:W-:-:S02]  /*1ec0*/  ULDC.64 UR36, c[0x0][0x208] ;  /* 0x0000820000247ab9 */ /* 0x000fc40000000a00 */
[----:B------:R-:W-:Y:S01]  /*1ed0*/  UIADD3 UR9, UR9, UR27, URZ ;  /* 0x0000001b09097290 */ /* 0x000fe2000fffe03f */
[----:B------:R-:W-:Y:S01]  /*1ee0*/  @!P0 IMAD.WIDE.U32 R4, R45, c[0x0][0x208], R4 ;  /* 0x000082002d048a25 */ /* 0x000fe200078e0004 */
[----:B------:R-:W-:Y:S02]  /*1ef0*/  UIMAD UR7, UR11, UR36, URZ ;  /* 0x000000240b0772a4 */ /* 0x000fe4000f8e023f */
[----:B------:R-:W-:Y:S01]  /*1f00*/  UIMAD UR26, UR26, -0x400, URZ ;  /* 0xfffffc001a1a78a4 */ /* 0x000fe2000f8e023f */
[----:B------:R-:W-:Y:S01]  /*1f10*/  @!P0 IMAD.WIDE.U32 R2, R35, c[0x0][0x1f8], R2 ;  /* 0x00007e0023028a25 */ /* 0x000fe200078e0002 */
[----:B------:R-:W-:Y:S02]  /*1f20*/  UIMAD.WIDE.U32 UR8, UR10, UR36, UR8 ;  /* 0x000000240a0872a5 */ /* 0x000fe4000f8e0008 */
[----:B------:R-:W-:Y:S01]  /*1f30*/  UIMAD UR7, UR10, UR37, UR7 ;  /* 0x000000250a0772a4 */ /* 0x000fe2000f8e0207 */
[----:B------:R-:W-:Y:S01]  /*1f40*/  @!P0 IADD3 R60, P2, R84, R4, RZ ;  /* 0x00000004543c8210 */ /* 0x000fe20007f5e0ff */
[----:B------:R-:W-:-:S02]  /*1f50*/  USHF.R.S32.HI UR27, URZ, 0x1f, UR26 ;  /* 0x0000001f3f1b7899 */ /* 0x000fc4000801141a */
[----:B------:R-:W-:Y:S01]  /*1f60*/  UIADD3 UR37, UP0, UR26, UR34, URZ ;  /* 0x000000221a257290 */ /* 0x000fe2000ff1e03f */
[----:B------:R-:W-:Y:S01]  /*1f70*/  @!P0 IADD3 R45, P1, R84, R2, RZ ;  /* 0x00000002542d8210 */ /* 0x000fe20007f3e0ff */
[----:B------:R-:W-:Y:S01]  /*1f80*/  UIADD3 UR36, UP1, UR26, UR8, URZ ;  /* 0x000000081a247290 */ /* 0x000fe2000ff3e03f */
[C---:B------:R-:W-:Y:S01]  /*1f90*/  @!P0 IADD3.X R5, R136.reuse, UR7, R5, P2, !PT ;  /* 0x0000000788058c10 */ /* 0x040fe200097fe405 */
[----:B------:R-:W-:Y:S01]  /*1fa0*/  UIADD3.X UR34, UR27, UR38, UR35, UP0, !UPT ;  /* 0x000000261b227290 */ /* 0x000fe200087fe423 */
[----:B------:R-:W-:Y:S01]  /*1fb0*/  @!P0 IADD3.X R62, R136, UR38, R3, P1, !PT ;  /* 0x00000026883e8c10 */ /* 0x000fe20008ffe403 */
[----:B------:R-:W-:Y:S01]  /*1fc0*/  UIADD3.X UR8, UR27, UR7, UR9, UP1, !UPT ;  /* 0x000000071b087290 */ /* 0x000fe20008ffe409 */
[C---:B------:R-:W-:Y:S02]  /*1fd0*/  LEA R2, P2, R84.reuse, c[0x0][0x258], 0x1 ;  /* 0x0000960054027a11 */ /* 0x040fe400078408ff */
[----:B------:R-:W-:Y:S02]  /*1fe0*/  LEA R34, P1, R84, c[0x0][0x268], 0x1 ;  /* 0x00009a0054227a11 */ /* 0x000fe400078208ff */
[----:B------:R-:W-:-:S02]  /*1ff0*/  MOV R63, UR37 ;  /* 0x00000025003f7c02 */ /* 0x000fc40008000f00 */
[----:B------:R-:W-:Y:S02]  /*2000*/  MOV R65, UR36 ;  /* 0x0000002400417c02 */ /* 0x000fe40008000f00 */
[C-C-:B------:R-:W-:Y:S02]  /*2010*/  LEA.HI.X R3, R84.reuse, c[0x0][0x25c], R136.reuse, 0x1, P2 ;  /* 0x0000970054037a11 */ /* 0x140fe400010f0c88 */
[----:B------:R-:W-:Y:S02]  /*2020*/  MOV R64, UR34 ;  /* 0x0000002200407c02 */ /* 0x000fe40008000f00 */
[----:B------:R-:W-:Y:S02]  /*2030*/  LEA.HI.X R35, R84, c[0x0][0x26c], R136, 0x1, P1 ;  /* 0x00009b0054237a11 */ /* 0x000fe400008f0c88 */
[----:B------:R-:W-:Y:S02]  /*2040*/  LEA R34, P2, R63, R34, 0x1 ;  /* 0x000000223f227211 */ /* 0x000fe400078408ff */
[----:B------:R-:W-:-:S02]  /*2050*/  LEA R2, P4, R65, R2, 0x1 ;  /* 0x0000000241027211 */ /* 0x000fc400078808ff */
[----:B------:R-:W-:Y:S01]  /*2060*/  MOV R66, UR8 ;  /* 0x0000000800427c02 */ /* 0x000fe20008000f00 */
[----:B------:R-:W-:Y:S01]  /*2070*/  ULDC.64 UR8, c[0x0][0x2e8] ;  /* 0x0000ba0000087ab9 */ /* 0x000fe20000000a00 */
[----:B------:R-:W-:Y:S02]  /*2080*/  LEA.HI.X R35, R63, R35, R64, 0x1, P2 ;  /* 0x000000233f237211 */ /* 0x000fe400010f0c40 */
[----:B------:R-:W-:Y:S02]  /*2090*/  LEA.HI.X R3, R65, R3, R66, 0x1, P4 ;  /* 0x0000000341037211 */ /* 0x000fe400020f0c42 */
[----:B------:R-:W-:-:S04]  /*20a0*/  @!P0 LEA R44, P1, R45, c[0x0][0x268], 0x1 ;  /* 0x00009a002d2c8a11 */ /* 0x000fc800078208ff */
[----:B------:R-:W-:Y:S02]  /*20b0*/  @!P0 LEA.HI.X R45, R45, c[0x0][0x26c], R62, 0x1, P1 ;  /* 0x00009b002d2d8a11 */ /* 0x000fe400008f0c3e */
[-C--:B------:R-:W-:Y:S02]  /*20c0*/  ISETP.GE.AND P1, PT, R32, R105.reuse, PT ;  /* 0x000000692000720c */ /* 0x080fe40003f26270 */
[----:B------:R-:W-:Y:S02]  /*20d0*/  @!P0 LEA R4, P3, R60, c[0x0][0x258], 0x1 ;  /* 0x000096003c048a11 */ /* 0x000fe400078608ff */
[-C--:B------:R-:W-:Y:S02]  /*20e0*/  ISETP.GE.AND P2, PT, R6, R105.reuse, PT ;  /* 0x000000690600720c */ /* 0x080fe40003f46270 */
[----:B------:R-:W-:Y:S02]  /*20f0*/  @!P0 LEA.HI.X R5, R60, c[0x0][0x25c], R5, 0x1, P3 ;  /* 0x000097003c058a11 */ /* 0x000fe400018f0c05 */
        /* <DEDUP_REMOVED lines=9> */
[----:B--2---:R-:W-:Y:S04]  /*2190*/  STS.U16 [R252], R39 ;  /* 0x00000027fc007388 */ /* 0x004fe80000000400 */
        /* <DEDUP_REMOVED lines=8> */
[----:B---3--:R-:W-:Y:S04]  /*2220*/  STS.U16 [R235+0x240], R50 ;  /* 0x00024032eb007388 */ /* 0x008fe80000000400 */
[----:B------:R-:W-:Y:S04]  /*2230*/  STS.U16 [R234+0x280], R51 ;  /* 0x00028033ea007388 */ /* 0x000fe80000000400 */
[----:B------:R-:W-:Y:S04]  /*2240*/  STS.U16 [R233+0x2c0], R46 ;  /* 0x0002c02ee9007388 */ /* 0x000fe80000000400 */
[----:B------:R-:W-:Y:S04]  /*2250*/  STS.U16 [R232+0x300], R53 ;  /* 0x00030035e8007388 */ /* 0x000fe80000000400 */
        /* <DEDUP_REMOVED lines=23> */
[----:B------:R-:W4:Y:S01]  /*23d0*/  @!P1 LDG.E.U16 R49, [R34.64+-0x780] ;  /* 0xfff8802022319981 */ /* 0x000f22000c1e1500 */
[-C--:B------:R-:W-:Y:S02]  /*23e0*/  ISETP.GE.AND P1, PT, R12, R105.reuse, PT ;  /* 0x000000690c00720c */ /* 0x080fe40003f26270 */
[----:B--2---:R-:W-:Y:S01]  /*23f0*/  PRMT R61, RZ, 0x7610, R61 ;  /* 0x00007610ff3d7816 */ /* 0x004fe2000000003d */
[----:B------:R0:W2:Y:S10]  /*2400*/  @!P0 LDG.E.U16 R63, [R44.64] ;  /* 0x000000202c3f8981 */ /* 0x0000b4000c1e1500 */
[----:B------:R-:W5:Y:S01]  /*2410*/  @!P1 LDG.E.U16 R52, [R34.64+-0x640] ;  /* 0xfff9c02022349981 */ /* 0x000f62000c1e1500 */
[----:B------:R-:W-:-:S02]  /*2420*/  ISETP.GE.AND P1, PT, R14, R105, PT ;  /* 0x000000690e00720c */ /* 0x000fc40003f26270 */
[----:B---3--:R-:W-:Y:S02]  /*2430*/  PRMT R54, RZ, 0x7610, R54 ;  /* 0x00007610ff367816 */ /* 0x008fe40000000036 */
[----:B------:R-:W-:Y:S02]  /*2440*/  PRMT R51, RZ, 0x7610, R51 ;  /* 0x00007610ff337816 */ /* 0x000fe40000000033 */
[----:B------:R-:W-:Y:S02]  /*2450*/  PRMT R42, RZ, 0x7610, R42 ;  /* 0x00007610ff2a7816 */ /* 0x000fe4000000002a */
[----:B------:R-:W-:Y:S02]  /*2460*/  PRMT R46, RZ, 0x7610, R46 ;  /* 0x00007610ff2e7816 */ /* 0x000fe4000000002e */
[----:B------:R-:W-:Y:S01]  /*2470*/  PRMT R48, RZ, 0x7610, R48 ;  /* 0x00007610ff307816 */ /* 0x000fe20000000030 */
[----:B------:R-:W3:Y:S04]  /*2480*/  @!P2 LDG.E.U16 R51, [R34.64+-0x700] ;  /* 0xfff900202233a981 */ /* 0x000ee8000c1e1500 */
        /* <DEDUP_REMOVED lines=8> */
[----:B------:R-:W5:Y:S04]  /*2510*/  @!P5 LDG.E.U16 R48, [R34.64+-0x6c0] ;  /* 0xfff940202230d981 */ /* 0x000f68000c1e1500 */
        /* <DEDUP_REMOVED lines=38> */
[----:B------:R-:W-:Y:S04]  /*2780*/  STS.U16 [R232+0x300], R69 ;  /* 0x00030045e8007388 */ /* 0x000fe80000000400 */
[----:B------:R1:W-:Y:S04]  /*2790*/  STS.U16 [R231+0x340], R60 ;  /* 0x0003403ce7007388 */ /* 0x0003e80000000400 */
[----:B------:R2:W-:Y:S04]  /*27a0*/  STS.U16 [R230+0x380], R87 ;  /* 0x00038057e6007388 */ /* 0x0005e80000000400 */
[----:B------:R-:W-:Y:S01]  /*27b0*/  STS.U16 [R229+0x3c0], R62 ;  /* 0x0003c03ee5007388 */ /* 0x000fe20000000400 */
[----:B------:R-:W-:-:S06]  /*27c0*/  NOP ;  /* 0x0000000000007918 */ /* 0x000fcc0000000000 */
[----:B------:R-:W3:Y:S04]  /*27d0*/  LDS.U16 R35, [R83] ;  /* 0x0000000053237984 */ /* 0x000ee80000000400 */
[----:B------:R-:W-:Y:S04]  /*27e0*/  LDS.U16 R42, [R83+0x2] ;  /* 0x00000200532a7984 */ /* 0x000fe80000000400 */
[----:B------:R-:W-:Y:S04]  /*27f0*/  LDS.U16 R34, [R83+0x4] ;  /* 0x0000040053227984 */ /* 0x000fe80000000400 */
        /* <DEDUP_REMOVED lines=12> */
[----:B------:R-:W-:Y:S04]  /*28c0*/  LDS.U16 R70, [R83+0x1e] ;  /* 0x00001e0053467984 */ /* 0x000fe80000000400 */
[----:B------:R-:W-:Y:S01]  /*28d0*/  BAR.SYNC.DEFER_BLOCKING 0x0 ;  /* 0x0000000000007b1d */ /* 0x000fe20000010000 */
[----:B0-----:R-:W-:-:S02]  /*28e0*/  PRMT R61, RZ, 0x7610, R61 ;  /* 0x00007610ff3d7816 */ /* 0x001fc4000000003d */
[----:B-1----:R-:W-:-:S03]  /*28f0*/  PRMT R60, RZ, 0x7610, R60 ;  /* 0x00007610ff3c7816 */ /* 0x002fc6000000003c */
[----:B------:R0:W5:Y:S01]  /*2900*/  @!P0 LDG.E.U16 R89, [R4.64] ;  /* 0x0000002004598981 */ /* 0x000162000c1e1500 */
[----:B------:R-:W-:-:S03]  /*2910*/  ISETP.GE.AND P0, PT, R32, R105, PT ;  /* 0x000000692000720c */ /* 0x000fc60003f06270 */
[----:B------:R1:W5:Y:S01]  /*2920*/  @!P1 LDG.E.U16 R60, [R2.64+-0x7c0] ;  /* 0xfff84020023c9981 */ /* 0x000362000c1e1500 */
[-C--:B------:R-:W-:Y:S02]  /*2930*/  ISETP.GE.AND P1, PT, R0, R105.reuse, PT ;  /* 0x000000690000720c */ /* 0x080fe40003f26270 */
[----:B--2---:R-:W-:Y:S01]  /*2940*/  PRMT R87, RZ, 0x7610, R87 ;  /* 0x00007610ff577816 */ /* 0x004fe20000000057 */
[----:B------:R1:W2:Y:S04]  /*2950*/  @!P2 LDG.E.U16 R102, [R2.64+-0x540] ;  /* 0xfffac0200266a981 */ /* 0x0002a8000c1e1500 */
[----:B------:R1:W2:Y:S04]  /*2960*/  @!P3 LDG.E.U16 R101, [R2.64+-0x500] ;  /* 0xfffb00200265b981 */ /* 0x0002a8000c1e1500 */
[----:B------:R1:W2:Y:S01]  /*2970*/  @!P0 LDG.E.U16 R61, [R2.64+-0x780] ;  /* 0xfff88020023d8981 */ /* 0x0002a2000c1e1500 */
        /* <DEDUP_REMOVED lines=9> */
[----:B------:R-:W-:-:S03]  /*2a10*/  ISETP.GE.AND P1, PT, R12, R105, PT ;  /* 0x000000690c00720c */ /* 0x000fc60003f26270 */
[----:B------:R1:W2:Y:S06]  /*2a20*/  @!P6 LDG.E.U16 R106, [R2.64+-0x440] ;  /* 0xfffbc020026ae981 */ /* 0x0002ac000c1e1500 */
[----:B------:R1:W2:Y:S01]  /*2a30*/  @!P0 LDG.E.U16 R5, [R2.64+-0x680] ;  /* 0xfff9802002058981 */ /* 0x0002a2000c1e1500 */
[----:B------:R-:W-:Y:S02]  /*2a40*/  ISETP.GE.AND P0, PT, R14, R105, PT ;  /* 0x000000690e00720c */ /* 0x000fe40003f06270 */
[----:B------:R-:W-:-:S06]  /*2a50*/  PRMT R4, RZ, 0x7610, R4 ;  /* 0x00007610ff047816 */ /* 0x000fcc0000000004 */
[----:B------:R1:W2:Y:S01]  /*2a60*/  @!P1 LDG.E.U16 R4, [R2.64+-0x640] ;  /* 0xfff9c02002049981 */ /* 0x0002a2000c1e1500 */
[----:B------:R-:W-:-:S04]  /*2a70*/  ISETP.NE.AND P1, PT, R95, RZ, PT ;  /* 0x000000ff5f00720c */ /* 0x000fc80003f25270 */
[----:B------:R1:W2:Y:S01]  /*2a80*/  @!P0 LDG.E.U16 R97, [R2.64+-0x600] ;  /* 0xfffa002002618981 */ /* 0x0002a2000c1e1500 */
[----:B------:R-:W-:-:S08]  /*2a90*/  ISETP.GE.AND P0, PT, R16, R105, PT ;  /* 0x000000691000720c */ /* 0x000fd00003f06270 */
[----:B------:R1:W2:Y:S05]  /*2aa0*/  @!P1 LDG.E.U16 R99, [R2.64+-0x580] ;  /* 0xfffa802002639981 */ /* 0x0002aa000c1e1500 */
[----:B------:R1:W2:Y:S01]  /*2ab0*/  @!P0 LDG.E.U16 R100, [R2.64+-0x5c0] ;  /* 0xfffa402002648981 */ /* 0x0002a2000c1e1500 */
[----:B---3--:R-:W-:-:S05]  /*2ac0*/  PRMT R35, RZ, 0x5410, R35 ;  /* 0x00005410ff237816 */ /* 0x008fca0000000023 */
[----:B------:R-:W-:-:S04]  /*2ad0*/  FMUL.FTZ R44, R35, -1.4426950216293334961 ;  /* 0xbfb8aa3b232c7820 */ /* 0x000fc80000410000 */
[----:B------:R0:W3:Y:S01]  /*2ae0*/  MUFU.EX2 R95, R44 ;  /* 0x0000002c005f7308 */ /* 0x0000e20000000800 */
[----:B----4-:R-:W-:Y:S02]  /*2af0*/  PRMT R49, RZ, 0x5410, R49 ;  /* 0x00005410ff317816 */ /* 0x010fe40000000031 */
[----:B0-----:R-:W-:-:S05]  /*2b00*/  PRMT R44, RZ, 0x5410, R34 ;  /* 0x00005410ff2c7816 */ /* 0x001fca0000000022 */
[----:B------:R-:W-:Y:S01]  /*2b10*/  FMUL.FTZ R34, R44, -1.4426950216293334961 ;  /* 0xbfb8aa3b2c227820 */ /* 0x000fe20000410000 */
[----:B------:R-:W-:-:S03]  /*2b20*/  PRMT R54, RZ, 0x5410, R54 ;  /* 0x00005410ff367816 */ /* 0x000fc60000000036 */
[----:B------:R0:W-:Y:S01]  /*2b30*/  MUFU.EX2 R108, R34 ;  /* 0x00000022006c7308 */ /* 0x0001e20000000800 */
[----:B------:R-:W-:Y:S01]  /*2b40*/  PRMT R69, RZ, 0x5410, R69 ;  /* 0x00005410ff457816 */ /* 0x000fe20000000045 */
[----:B0-----:R-:W-:-:S06]  /*2b50*/  FMUL.FTZ R34, R49, -1.4426950216293334961 ;  /* 0xbfb8aa3b31227820 */ /* 0x001fcc0000410000 */
[----:B------:R0:W-:Y:S01]  /*2b60*/  MUFU.EX2 R110, R34 ;  /* 0x00000022006e7308 */ /* 0x0001e20000000800 */
[----:B------:R-:W-:Y:S01]  /*2b70*/  PRMT R42, RZ, 0x5410, R42 ;  /* 0x00005410ff2a7816 */ /* 0x000fe2000000002a */
[----:B0-----:R-:W-:-:S06]  /*2b80*/  FMUL.FTZ R34, R54, -1.4426950216293334961 ;  /* 0xbfb8aa3b36227820 */ /* 0x001fcc0000410000 */
[----:B------:R0:W-:Y:S01]  /*2b90*/  MUFU.EX2 R115, R34 ;  /* 0x0000002200737308 */ /* 0x0001e20000000800 */
[----:B------:R-:W-:Y:S01]  /*2ba0*/  FMUL.FTZ R96, R42, -1.4426950216293334961 ;  /* 0xbfb8aa3b2a607820 */ /* 0x000fe20000410000 */
[----:B------:R-:W-:Y:S01]  /*2bb0*/  PRMT R48, RZ, 0x5410, R48 ;  /* 0x00005410ff307816 */ /* 0x000fe20000000030 */
[----:B0-----:R-:W-:-:S05]  /*2bc0*/  FMUL.FTZ R34, R69, -1.4426950216293334961 ;  /* 0xbfb8aa3b45227820 */ /* 0x001fca0000410000 */
[----:B------:R0:W4:Y:S01]  /*2bd0*/  MUFU.EX2 R107, R96 ;  /* 0x00000060006b7308 */ /* 0x0001220000000800 */
[----:B------:R-:W-:-:S07]  /*2be0*/  PRMT R53, RZ, 0x5410, R53 ;  /* 0x00005410ff357816 */ /* 0x000fce0000000035 */
[----:B------:R-:W-:Y:S01]  /*2bf0*/  MUFU.EX2 R125, R34 ;  /* 0x00000022007d7308 */ /* 0x000fe20000000800 */
[----:B0-----:R-:W-:Y:S01]  /*2c00*/  FMUL.FTZ R96, R48, -1.4426950216293334961 ;  /* 0xbfb8aa3b30607820 */ /* 0x001fe20000410000 */
[----:B------:R-:W-:Y:S02]  /*2c10*/  PRMT R66, RZ, 0x5410, R66 ;  /* 0x00005410ff427816 */ /* 0x000fe40000000042 */
[----:B------:R-:W-:-:S04]  /*2c20*/  PRMT R46, RZ, 0x5410, R46 ;  /* 0x00005410ff2e7816 */ /* 0x000fc8000000002e */
[----:B------:R0:W-:Y:S01]  /*2c30*/  MUFU.EX2 R109, R96 ;  /* 0x00000060006d7308 */ /* 0x0001e20000000800 */
[----:B------:R-:W-:Y:S01]  /*2c40*/  PRMT R45, RZ, 0x5410, R45 ;  /* 0x00005410ff2d7816 */ /* 0x000fe2000000002d */
[----:B-1----:R-:W-:Y:S02]  /*2c50*/  FMUL.FTZ R3, R46, -1.4426950216293334961 ;  /* 0xbfb8aa3b2e037820 */ /* 0x002fe40000410000 */
[----:B0-----:R-:W-:-:S04]  /*2c60*/  FMUL.FTZ R96, R53, -1.4426950216293334961 ;  /* 0xbfb8aa3b35607820 */ /* 0x001fc80000410000 */
[----:B------:R0:W-:Y:S01]  /*2c70*/  MUFU.EX2 R113, R96 ;  /* 0x0000006000717308 */ /* 0x0001e20000000800 */
[----:B------:R-:W-:Y:S02]  /*2c80*/  FMUL.FTZ R2, R45, -1.4426950216293334961 ;  /* 0xbfb8aa3b2d027820 */ /* 0x000fe40000410000 */
[----:B0-----:R-:W-:-:S05]  /*2c90*/  FMUL.FTZ R96, R66, -1.4426950216293334961 ;  /* 0xbfb8aa3b42607820 */ /* 0x001fca0000410000 */
[----:B------:R-:W0:Y:S08]  /*2ca0*/  MUFU.EX2 R3, R3 ;  /* 0x0000000300037308 */ /* 0x000e300000000800 */
[----:B------:R3:W-:Y:S02]  /*2cb0*/  MUFU.EX2 R121, R96 ;  /* 0x0000006000797308 */ /* 0x0007e40000000800 */
[----:B---3--:R-:W-:-:S02]  /*2cc0*/  FADD.FTZ R96, R95, 1 ;  /* 0x3f8000005f607421 */ /* 0x008fc40000010000 */
[----:B----4-:R-:W-:-:S04]  /*2cd0*/  FADD.FTZ R95, R107, 1 ;  /* 0x3f8000006b5f7421 */ /* 0x010fc80000010000 */
[----:B------:R-:W1:Y:S08]  /*2ce0*/  MUFU.EX2 R2, R2 ;  /* 0x0000000200027308 */ /* 0x000e700000000800 */
[----:B------:R-:W3:Y:S01]  /*2cf0*/  MUFU.RCP R95, R95 ;  /* 0x0000005f005f7308 */ /* 0x000ee20000001000 */
[----:B0-----:R-:W-:-:S07]  /*2d00*/  FADD.FTZ R3, R3, 1 ;  /* 0x3f80000003037421 */ /* 0x001fce0000010000 */
[----:B------:R-:W0:Y:S01]  /*2d10*/  MUFU.RCP R96, R96 ;  /* 0x0000006000607308 */ /* 0x000e220000001000 */
[----:B------:R-:W-:Y:S01]  /*2d20*/  PRMT R62, RZ, 0x5410, R62 ;  /* 0x00005410ff3e7816 */ /* 0x000fe2000000003e */
[----:B-1----:R-:W-:Y:S01]  /*2d30*/  FADD.FTZ R2, R2, 1 ;  /* 0x3f80000002027421 */ /* 0x002fe20000010000 */
[----:B------:R-:W-:Y:S02]  /*2d40*/  PRMT R67, RZ, 0x5410, R67 ;  /* 0x00005410ff437816 */ /* 0x000fe40000000043 */
[----:B------:R-:W-:Y:S01]  /*2d50*/  PRMT R65, RZ, 0x5410, R65 ;  /* 0x00005410ff417816 */ /* 0x000fe20000000041 */
[----:B------:R-:W-:Y:S01]  /*2d60*/  FMUL.FTZ R114, R62, -1.4426950216293334961 ;  /* 0xbfb8aa3b3e727820 */ /* 0x000fe20000410000 */
[----:B------:R-:W-:-:S03]  /*2d70*/  PRMT R52, RZ, 0x5410, R52 ;  /* 0x00005410ff347816 */ /* 0x000fc60000000034 */
[----:B------:R-:W-:Y:S01]  /*2d80*/  MUFU.EX2 R116, R114 ;  /* 0x0000007200747308 */ /* 0x000fe20000000800 */
[----:B------:R-:W-:Y:S01]  /*2d90*/  PRMT R51, RZ, 0x5410, R51 ;  /* 0x00005410ff337816 */ /* 0x000fe20000000033 */
[----:B------:R-:W-:Y:S01]  /*2da0*/  FMUL.FTZ R112, R52, -1.4426950216293334961 ;  /* 0xbfb8aa3b34707820 */ /* 0x000fe20000410000 */
[----:B-----5:R-:W-:Y:S04]  /*2db0*/  STS.U16 [R252], R89 ;  /* 0x00000059fc007388 */ /* 0x020fe80000000400 */
[----:B------:R-:W-:Y:S04]  /*2dc0*/  STS.U16 [R251+0x40], R60 ;  /* 0x0000403cfb007388 */ /* 0x000fe80000000400 */
        /* <DEDUP_REMOVED lines=10> */
[----:B------:R-:W-:Y:S04]  /*2e70*/  STS.U16 [R232+0x300], R101 ;  /* 0x00030065e8007388 */ /* 0x000fe80000000400 */
[----:B------:R-:W-:Y:S04]  /*2e80*/  STS.U16 [R231+0x340], R104 ;  /* 0x00034068e7007388 */ /* 0x000fe80000000400 */
[----:B------:R4:W-:Y:S04]  /*2e90*/  STS.U16 [R230+0x380], R103 ;  /* 0x00038067e6007388 */ /* 0x0009e80000000400 */
[----:B------:R-:W-:Y:S01]  /*2ea0*/  STS.U16 [R229+0x3c0], R106 ;  /* 0x0003c06ae5007388 */ /* 0x000fe20000000400 */
[----:B------:R-:W-:-:S06]  /*2eb0*/  NOP ;  /* 0x0000000000007918 */ /* 0x000fcc0000000000 */
[----:B------:R-:W5:Y:S04]  /*2ec0*/  LDS.U16 R34, [R83] ;  /* 0x0000000053227984 */ /* 0x000f680000000400 */
[----:B------:R-:W0:Y:S01]  /*2ed0*/  LDS.U16 R60, [R83+0x2] ;  /* 0x00000200533c7984 */ /* 0x000e220000000400 */
[----:B-1----:R-:W-:-:S03]  /*2ee0*/  FADD.FTZ R97, R108, 1 ;  /* 0x3f8000006c617421 */ /* 0x002fc60000010000 */
[----:B------:R-:W1:Y:S03]  /*2ef0*/  LDS.U16 R61, [R83+0x4] ;  /* 0x00000400533d7984 */ /* 0x000e660000000400 */
[----:B------:R-:W0:Y:S01]  /*2f00*/  MUFU.RCP R97, R97 ;  /* 0x0000006100617308 */ /* 0x000e220000001000 */
[----:B------:R-:W1:Y:S04]  /*2f10*/  LDS.U16 R87, [R83+0x6] ;  /* 0x0000060053577984 */ /* 0x000e680000000400 */
[----:B------:R-:W1:Y:S03]  /*2f20*/  LDS.U16 R88, [R83+0x8] ;  /* 0x0000080053587984 */ /* 0x000e660000000400 */
[----:B--2---:R3:W-:Y:S01]  /*2f30*/  MUFU.RCP R99, R3 ;  /* 0x0000000300637308 */ /* 0x0047e20000001000 */
[----:B------:R-:W2:Y:S01]  /*2f40*/  LDS.U16 R89, [R83+0xa] ;  /* 0x00000a0053597984 */ /* 0x000ea20000000400 */
[----:B---3--:R-:W-:-:S06]  /*2f50*/  FADD.FTZ R3, -R95, 1 ;  /* 0x3f8000005f037421 */ /* 0x008fcc0000010100 */
[----:B------:R0:W-:Y:S01]  /*2f60*/  MUFU.RCP R98, R2 ;  /* 0x0000000200627308 */ /* 0x0001e20000001000 */
[----:B----4-:R-:W-:Y:S01]  /*2f70*/  FFMA.FTZ R103, R42, R3, 1 ;  /* 0x3f8000002a677423 */ /* 0x010fe20000010003 */
[----:B-----5:R-:W-:Y:S01]  /*2f80*/  PRMT R34, RZ, 0x5410, R34 ;  /* 0x00005410ff227816 */ /* 0x020fe20000000022 */
[----:B0-----:R-:W-:Y:S01]  /*2f90*/  FADD.FTZ R2, -R96, 1 ;  /* 0x3f80000060027421 */ /* 0x001fe20000010100 */
[----:B------:R-:W-:-:S03]  /*2fa0*/  PRMT R60, RZ, 0x5410, R60 ;  /* 0x00005410ff3c7816 */ /* 0x000fc6000000003c */
[----:B------:R-:W-:Y:S02]  /*2fb0*/  FMUL.FTZ R3, R67, R34 ;  /* 0x0000002243037220 */ /* 0x000fe40000410000 */
[----:B------:R-:W-:Y:S02]  /*2fc0*/  FADD.FTZ R5, -R97, 1 ;  /* 0x3f80000061057421 */ /* 0x000fe40000010100 */
[----:B------:R-:W-:Y:S02]  /*2fd0*/  FMUL.FTZ R4, R65, R60 ;  /* 0x0000003c41047220 */ /* 0x000fe40000410000 */
[----:B------:R-:W-:Y:S02]  /*2fe0*/  FFMA.FTZ R2, R35, R2, 1 ;  /* 0x3f80000023027423 */ /* 0x000fe40000010002 */
[----:B------:R-:W-:Y:S02]  /*2ff0*/  FMUL.FTZ R3, R96, R3 ;  /* 0x0000000360037220 */ /* 0x000fe40000410000 */
[----:B------:R-:W-:-:S02]  /*3000*/  FMUL.FTZ R4, R95, R4 ;  /* 0x000000045f047220 */ /* 0x000fc40000410000 */
[----:B------:R-:W-:Y:S02]  /*3010*/  FADD.FTZ R101, R109, 1 ;  /* 0x3f8000006d657421 */ /* 0x000fe40000010000 */
[----:B------:R-:W-:Y:S02]  /*3020*/  FFMA.FTZ R109, R44, R5, 1 ;  /* 0x3f8000002c6d7423 */ /* 0x000fe40000010005 */
[----:B------:R-:W-:Y:S02]  /*3030*/  FMUL.FTZ R5, R3, R2 ;  /* 0x0000000203057220 */ /* 0x000fe40000410000 */
[----:B------:R-:W0:Y:S01]  /*3040*/  LDS.U16 R2, [R83+0xc] ;  /* 0x00000c0053027984 */ /* 0x000e220000000400 */
[----:B------:R-:W-:Y:S02]  /*3050*/  FMUL.FTZ R118, R4, R103 ;  /* 0x0000006704767220 */ /* 0x000fe40000410000 */
[----:B------:R-:W-:Y:S01]  /*3060*/  FMUL.FTZ R111, R51, -1.4426950216293334961 ;  /* 0xbfb8aa3b336f7820 */ /* 0x000fe20000410000 */
[----:B------:R-:W3:Y:S01]  /*3070*/  LDS.U16 R3, [R83+0xe] ;  /* 0x00000e0053037984 */ /* 0x000ee20000000400 */
[----:B------:R-:W4:Y:S01]  /*3080*/  MUFU.EX2 R112, R112 ;  /* 0x0000007000707308 */ /* 0x000f220000000800 */
[----:B------:R-:W-:-:S02]  /*3090*/  PRMT R70, RZ, 0x5410, R70 ;  /* 0x00005410ff467816 */ /* 0x000fc40000000046 */
[----:B------:R-:W5:Y:S01]  /*30a0*/  LDS.U16 R4, [R83+0x10] ;  /* 0x0000100053047984 */ /* 0x000f620000000400 */
[----:B------:R-:W-:Y:S01]  /*30b0*/  PRMT R63, RZ, 0x5410, R63 ;  /* 0x00005410ff3f7816 */ /* 0x000fe2000000003f */
[----:B------:R-:W-:Y:S02]  /*30c0*/  FADD.FTZ R113, R113, 1 ;  /* 0x3f80000071717421 */ /* 0x000fe40000010000 */
[----:B------:R-:W-:Y:S01]  /*30d0*/  FMUL.FTZ R114, R70, -1.4426950216293334961 ;  /* 0xbfb8aa3b46727820 */ /* 0x000fe20000410000 */
[----:B------:R-:W0:Y:S01]  /*30e0*/  MUFU.EX2 R111, R111 ;  /* 0x0000006f006f7308 */ /* 0x000e220000000800 */
[----:B------:R-:W-:Y:S01]  /*30f0*/  FADD.FTZ R116, R116, 1 ;  /* 0x3f80000074747421 */ /* 0x000fe20000010000 */
[----:B------:R-:W-:Y:S02]  /*3100*/  PRMT R64, RZ, 0x5410, R64 ;  /* 0x00005410ff407816 */ /* 0x000fe40000000040 */
[----:B-1----:R-:W-:Y:S01]  /*3110*/  PRMT R61, RZ, 0x5410, R61 ;  /* 0x00005410ff3d7816 */ /* 0x002fe2000000003d */
[----:B------:R-:W-:-:S02]  /*3120*/  FADD.FTZ R100, R110, 1 ;  /* 0x3f8000006e647421 */ /* 0x000fc40000010000 */
[----:B------:R-:W-:Y:S01]  /*3130*/  FMUL.FTZ R117, R63, -1.4426950216293334961 ;  /* 0xbfb8aa3b3f757820 */ /* 0x000fe20000410000 */
[----:B------:R-:W1:Y:S01]  /*3140*/  MUFU.EX2 R127, R114 ;  /* 0x00000072007f7308 */ /* 0x000e620000000800 */
[----:B------:R-:W-:Y:S02]  /*3150*/  FMUL.FTZ R102, R64, R61 ;  /* 0x0000003d40667220 */ /* 0x000fe40000410000 */
[----:B------:R-:W-:-:S05]  /*3160*/  FADD.FTZ R115, R115, 1 ;  /* 0x3f80000073737421 */ /* 0x000fca0000010000 */
[----:B------:R-:W0:Y:S01]  /*3170*/  MUFU.RCP R101, R101 ;  /* 0x0000006500657308 */ /* 0x000e220000001000 */
[----:B----4-:R-:W-:Y:S01]  /*3180*/  FADD.FTZ R107, R112, 1 ;  /* 0x3f800000706b7421 */ /* 0x010fe20000010000 */
[----:B------:R-:W-:Y:S01]  /*3190*/  PRMT R92, RZ, 0x5410, R92 ;  /* 0x00005410ff5c7816 */ /* 0x000fe2000000005c */
[----:B------:R-:W-:Y:S01]  /*31a0*/  FMUL.FTZ R102, R97, R102 ;  /* 0x0000006661667220 */ /* 0x000fe20000410000 */
[----:B------:R-:W-:Y:S01]  /*31b0*/  PRMT R87, RZ, 0x5410, R87 ;  /* 0x00005410ff577816 */ /* 0x000fe20000000057 */
[----:B------:R-:W-:Y:S01]  /*31c0*/  FADD.FTZ R103, -R99, 1 ;  /* 0x3f80000063677421 */ /* 0x000fe20000010100 */
[----:B------:R-:W-:Y:S02]  /*31d0*/  LDS.U16 R112, [R83+0x14] ;  /* 0x0000140053707984 */ /* 0x000fe40000000400 */
[----:B------:R4:W-:Y:S08]  /*31e0*/  MUFU.RCP R114, R113 ;  /* 0x0000007100727308 */ /* 0x0009f00000001000 */
[----:B------:R0:W-:Y:S01]  /*31f0*/  MUFU.RCP R119, R116 ;  /* 0x0000007400777308 */ /* 0x0001e20000001000 */
[----:B----4-:R-:W4:Y:S04]  /*3200*/  LDS.U16 R113, [R83+0x12] ;  /* 0x0000120053717984 */ /* 0x010f280000000400 */
[----:B0-----:R-:W0:Y:S03]  /*3210*/  LDS.U16 R116, [R83+0x18] ;  /* 0x0000180053747984 */ /* 0x001e260000000400 */
[----:B------:R-:W-:Y:S01]  /*3220*/  MUFU.EX2 R120, R117 ;  /* 0x0000007500787308 */ /* 0x000fe20000000800 */
[----:B------:R-:W-:Y:S01]  /*3230*/  FADD.FTZ R106, R111, 1 ;  /* 0x3f8000006f6a7421 */ /* 0x000fe20000010000 */
[----:B------:R-:W-:Y:S01]  /*3240*/  PRMT R93, RZ, 0x5410, R93 ;  /* 0x00005410ff5d7816 */ /* 0x000fe2000000005d */
[----:B------:R-:W-:-:S05]  /*3250*/  FMUL.FTZ R124, R102, R109 ;  /* 0x0000006d667c7220 */ /* 0x000fca0000410000 */
[----:B------:R-:W0:Y:S01]  /*3260*/  MUFU.RCP R100, R100 ;  /* 0x0000006400647308 */ /* 0x000e220000001000 */
[----:B------:R-:W-:Y:S01]  /*3270*/  FFMA.FTZ R109, R46, R103, 1 ;  /* 0x3f8000002e6d7423 */ /* 0x000fe20000010067 */
[----:B------:R-:W-:Y:S01]  /*3280*/  PRMT R88, RZ, 0x5410, R88 ;  /* 0x00005410ff587816 */ /* 0x000fe20000000058 */
[----:B------:R-:W-:-:S05]  /*3290*/  FADD.FTZ R121, R121, 1 ;  /* 0x3f80000079797421 */ /* 0x000fca0000010000 */
[----:B------:R1:W-:Y:S01]  /*32a0*/  MUFU.RCP R117, R115 ;  /* 0x0000007300757308 */ /* 0x0003e20000001000 */
[----:B------:R-:W-:Y:S01]  /*32b0*/  PRMT R94, RZ, 0x5410, R94 ;  /* 0x00005410ff5e7816 */ /* 0x000fe2000000005e */
[----:B------:R-:W-:Y:S01]  /*32c0*/  FADD.FTZ R102, -R98, 1 ;  /* 0x3f80000062667421 */ /* 0x000fe20000010100 */
[----:B--2---:R-:W-:Y:S01]  /*32d0*/  PRMT R89, RZ, 0x5410, R89 ;  /* 0x00005410ff597816 */ /* 0x004fe20000000059 */
[----:B------:R-:W-:Y:S01]  /*32e0*/  FMUL.FTZ R103, R92, R87 ;  /* 0x000000575c677220 */ /* 0x000fe20000410000 */
[----:B-1----:R-:W1:Y:S03]  /*32f0*/  LDS.U16 R115, [R83+0x16] ;  /* 0x0000160053737984 */ /* 0x002e660000000400 */
[----:B------:R-:W2:Y:S01]  /*3300*/  MUFU.RCP R106, R106 ;  /* 0x0000006a006a7308 */ /* 0x000ea20000001000 */
[----:B------:R-:W-:Y:S02]  /*3310*/  FFMA.FTZ R102, R45, R102, 1 ;  /* 0x3f8000002d667423 */ /* 0x000fe40000010066 */
[----:B------:R-:W-:-:S02]  /*3320*/  FMUL.FTZ R104, R93, R88 ;  /* 0x000000585d687220 */ /* 0x000fc40000410000 */
[----:B------:R-:W-:Y:S02]  /*3330*/  FMUL.FTZ R103, R98, R103 ;  /* 0x0000006762677220 */ /* 0x000fe40000410000 */
[----:B------:R-:W-:Y:S01]  /*3340*/  FADD.FTZ R128, R125, 1 ;  /* 0x3f8000007d807421 */ /* 0x000fe20000010000 */
[----:B------:R0:W-:Y:S01]  /*3350*/  MUFU.RCP R123, R121 ;  /* 0x00000079007b7308 */ /* 0x0001e20000001000 */
[----:B------:R-:W-:Y:S01]  /*3360*/  FADD.FTZ R130, R127, 1 ;  /* 0x3f8000007f827421 */ /* 0x000fe20000010000 */
[----:B------:R-:W-:Y:S01]  /*3370*/  LDS.U16 R125, [R83+0x1c] ;  /* 0x00001c00537d7984 */ /* 0x000fe20000000400 */
[----:B------:R-:W-:Y:S02]  /*3380*/  FADD.FTZ R111, -R101, 1 ;  /* 0x3f800000656f7421 */ /* 0x000fe40000010100 */
[----:B------:R-:W-:Y:S01]  /*3390*/  FMUL.FTZ R108, R94, R89 ;  /* 0x000000595e6c7220 */ /* 0x000fe20000410000 */
[----:B------:R-:W-:Y:S02]  /*33a0*/  LDS.U16 R127, [R83+0x1e] ;  /* 0x00001e00537f7984 */ /* 0x000fe40000000400 */
[----:B------:R-:W1:Y:S02]  /*33b0*/  MUFU.RCP R107, R107 ;  /* 0x0000006b006b7308 */ /* 0x000e640000001000 */
[----:B0-----:R-:W0:Y:S01]  /*33c0*/  LDS.U16 R121, [R83+0x1a] ;  /* 0x00001a0053797984 */ /* 0x001e220000000400 */
[----:B------:R-:W-:-:S02]  /*33d0*/  FMUL.FTZ R104, R99, R104 ;  /* 0x0000006863687220 */ /* 0x000fc40000410000 */
[----:B------:R-:W-:Y:S01]  /*33e0*/  FMUL.FTZ R129, R103, R102 ;  /* 0x0000006667817220 */ /* 0x000fe20000410000 */
[----:B------:R-:W-:Y:S01]  /*33f0*/  PRMT R103, RZ, 0x5410, R90 ;  /* 0x00005410ff677816 */ /* 0x000fe2000000005a */
[----:B------:R-:W-:Y:S02]  /*3400*/  FFMA.FTZ R111, R48, R111, 1 ;  /* 0x3f800000306f7423 */ /* 0x000fe4000001006f */
[----:B------:R-:W-:Y:S02]  /*3410*/  FMUL.FTZ R108, R101, R108 ;  /* 0x0000006c656c7220 */ /* 0x000fe40000410000 */
[----:B------:R-:W-:Y:S02]  /*3420*/  FADD.FTZ R90, -R100, 1 ;  /* 0x3f800000645a7421 */ /* 0x000fe40000010100 */
[----:B------:R-:W-:Y:S01]  /*3430*/  FMUL.FTZ R126, R104, R109 ;  /* 0x0000006d687e7220 */ /* 0x000fe20000410000 */
[----:B------:R-:W-:Y:S01]  /*3440*/  PRMT R104, RZ, 0x5410, R71 ;  /* 0x00005410ff687816 */ /* 0x000fe20000000047 */
[----:B------:R-:W-:Y:S01]  /*3450*/  FMUL.FTZ R131, R108, R111 ;  /* 0x0000006f6c837220 */ /* 0x000fe20000410000 */
[----:B------:R-:W-:Y:S01]  /*3460*/  PRMT R102, RZ, 0x5410, R91 ;  /* 0x00005410ff667816 */ /* 0x000fe2000000005b */
[----:B------:R-:W-:Y:S01]  /*3470*/  FFMA.FTZ R108, R49, R90, 1 ;  /* 0x3f800000316c7423 */ /* 0x000fe2000001005a */
[----:B------:R-:W-:Y:S01]  /*3480*/  PRMT R71, RZ, 0x5410, R2 ;  /* 0x00005410ff477816 */ /* 0x000fe20000000002 */
[----:B------:R-:W-:Y:S01]  /*3490*/  FADD.FTZ R120, R120, 1 ;  /* 0x3f80000078787421 */ /* 0x000fe20000010000 */
[----:B---3--:R-:W-:-:S02]  /*34a0*/  PRMT R90, RZ, 0x5410, R3 ;  /* 0x00005410ff5a7816 */ /* 0x008fc40000000003 */
[----:B-----5:R-:W-:Y:S01]  /*34b0*/  PRMT R91, RZ, 0x5410, R4 ;  /* 0x00005410ff5b7816 */ /* 0x020fe20000000004 */
[----:B------:R3:W5:Y:S01]  /*34c0*/  MUFU.RCP R122, R120 ;  /* 0x00000078007a7308 */ /* 0x0007620000001000 */
[----:B------:R-:W-:Y:S02]  /*34d0*/  FMUL.FTZ R3, R102, R71 ;  /* 0x0000004766037220 */ /* 0x000fe40000410000 */
[----:B--2---:R-:W-:Y:S02]  /*34e0*/  FADD.FTZ R110, -R106, 1 ;  /* 0x3f8000006a6e7421 */ /* 0x004fe40000010100 */
[----:B------:R-:W-:Y:S02]  /*34f0*/  FMUL.FTZ R109, R103, R90 ;  /* 0x0000005a676d7220 */ /* 0x000fe40000410000 */
[----:B-1----:R-:W-:Y:S02]  /*3500*/  FADD.FTZ R111, -R107, 1 ;  /* 0x3f8000006b6f7421 */ /* 0x002fe40000010100 */
[----:B------:R-:W-:-:S02]  /*3510*/  FMUL.FTZ R2, R104, R91 ;  /* 0x0000005b68027220 */ /* 0x000fc40000410000 */
[----:B------:R-:W-:Y:S02]  /*3520*/  FMUL.FTZ R3, R100, R3 ;  /* 0x0000000364037220 */ /* 0x000fe40000410000 */
[----:B------:R-:W-:Y:S02]  /*3530*/  FFMA.FTZ R110, R51, R110, 1 ;  /* 0x3f800000336e7423 */ /* 0x000fe4000001006e */
[----:B------:R-:W-:Y:S02]  /*3540*/  FMUL.FTZ R109, R106, R109 ;  /* 0x0000006d6a6d7220 */ /* 0x000fe40000410000 */
[----:B------:R-:W-:Y:S02]  /*3550*/  FFMA.FTZ R111, R52, R111, 1 ;  /* 0x3f800000346f7423 */ /* 0x000fe4000001006f */
[----:B------:R-:W-:Y:S02]  /*3560*/  FMUL.FTZ R4, R107, R2 ;  /* 0x000000026b047220 */ /* 0x000fe40000410000 */
[----:B------:R-:W-:Y:S01]  /*3570*/  FMUL.FTZ R3, R3, R108 ;  /* 0x0000006c03037220 */ /* 0x000fe20000410000 */
[----:B------:R-:W-:Y:S01]  /*3580*/  PRMT R108, RZ, 0x5410, R50 ;  /* 0x00005410ff6c7816 */ /* 0x000fe20000000032 */
[----:B------:R-:W-:Y:S01]  /*3590*/  FMUL.FTZ R2, R109, R110 ;  /* 0x0000006e6d027220 */ /* 0x000fe20000410000 */
[----:B------:R5:W1:Y:S01]  /*35a0*/  MUFU.RCP R50, R128 ;  /* 0x0000008000327308 */ /* 0x000a620000001000 */
[----:B------:R-:W-:Y:S01]  /*35b0*/  FMUL.FTZ R4, R4, R111 ;  /* 0x0000006f04047220 */ /* 0x000fe20000410000 */
[----:B------:R-:W-:Y:S01]  /*35c0*/  PRMT R110, RZ, 0x5410, R43 ;  /* 0x00005410ff6e7816 */ /* 0x000fe2000000002b */
[----:B------:R-:W-:Y:S01]  /*35d0*/  FADD.FTZ R43, -R117, 1 ;  /* 0x3f800000752b7421 */ /* 0x000fe20000010100 */
[----:B------:R-:W-:-:S02]  /*35e0*/  PRMT R111, RZ, 0x5410, R41 ;  /* 0x00005410ff6f7816 */ /* 0x000fc40000000029 */
[----:B----4-:R-:W-:Y:S02]  /*35f0*/  PRMT R113, RZ, 0x5410, R113 ;  /* 0x00005410ff717816 */ /* 0x010fe40000000071 */
[----:B------:R-:W-:Y:S01]  /*3600*/  PRMT R116, RZ, 0x5410, R116 ;  /* 0x00005410ff747816 */ /* 0x000fe20000000074 */
[----:B------:R2:W4:Y:S01]  /*3610*/  MUFU.RCP R41, R130 ;  /* 0x0000008200297308 */ /* 0x0005220000001000 */
[----:B------:R-:W-:Y:S01]  /*3620*/  PRMT R109, RZ, 0x5410, R47 ;  /* 0x00005410ff6d7816 */ /* 0x000fe2000000002f */
[----:B------:R-:W-:Y:S01]  /*3630*/  FFMA.FTZ R47, R54, R43, 1 ;  /* 0x3f800000362f7423 */ /* 0x000fe2000001002b */
[----:B------:R-:W-:Y:S01]  /*3640*/  PRMT R112, RZ, 0x5410, R112 ;  /* 0x00005410ff707816 */ /* 0x000fe20000000070 */
[----:B---3--:R-:W-:Y:S01]  /*3650*/  FADD.FTZ R120, -R114, 1 ;  /* 0x3f80000072787421 */ /* 0x008fe20000010100 */
[----:B------:R-:W-:Y:S01]  /*3660*/  PRMT R115, RZ, 0x5410, R115 ;  /* 0x00005410ff737816 */ /* 0x000fe20000000073 */
[----:B-----5:R-:W-:Y:S02]  /*3670*/  FADD.FTZ R128, -R122, 1 ;  /* 0x3f8000007a807421 */ /* 0x020fe40000010100 */
[----:B------:R-:W-:-:S02]  /*3680*/  FMUL.FTZ R43, R108, R113 ;  /* 0x000000716c2b7220 */ /* 0x000fc40000410000 */
[----:B------:R-:W-:Y:S02]  /*3690*/  FMUL.FTZ R135, R111, R116 ;  /* 0x000000746f877220 */ /* 0x000fe40000410000 */
[----:B------:R-:W-:Y:S02]  /*36a0*/  FFMA.FTZ R120, R53, R120, 1 ;  /* 0x3f80000035787423 */ /* 0x000fe40000010078 */
[----:B------:R-:W-:Y:S02]  /*36b0*/  FFMA.FTZ R132, R63, R128, 1 ;  /* 0x3f8000003f847423 */ /* 0x000fe40000010080 */
[----:B------:R-:W-:Y:S02]  /*36c0*/  FMUL.FTZ R43, R114, R43 ;  /* 0x0000002b722b7220 */ /* 0x000fe40000410000 */
[----:B------:R-:W-:Y:S02]  /*36d0*/  FMUL.FTZ R135, R122, R135 ;  /* 0x000000877a877220 */ /* 0x000fe40000410000 */
[----:B------:R-:W-:-:S02]  /*36e0*/  FMUL.FTZ R128, R109, R112 ;  /* 0x000000706d807220 */ /* 0x000fc40000410000 */
[----:B------:R-:W-:Y:S02]  /*36f0*/  FADD.FTZ R133, -R119, 1 ;  /* 0x3f80000077857421 */ /* 0x000fe40000010100 */
[----:B--2---:R-:W-:Y:S02]  /*3700*/  FMUL.FTZ R130, R110, R115 ;  /* 0x000000736e827220 */ /* 0x004fe40000410000 */
[----:B------:R-:W-:Y:S01]  /*3710*/  FMUL.FTZ R43, R43, R120 ;  /* 0x000000782b2b7220 */ /* 0x000fe20000410000 */
[----:B------:R-:W-:Y:S01]  /*3720*/  PRMT R120, RZ, 0x5410, R40 ;  /* 0x00005410ff787816 */ /* 0x000fe20000000028 */
        /* <DEDUP_REMOVED lines=8> */
[----:B0-----:R-:W-:Y:S01]  /*37b0*/  PRMT R121, RZ, 0x5410, R121 ;  /* 0x00005410ff797816 */ /* 0x001fe20000000079 */
[----:B-1----:R-:W-:Y:S01]  /*37c0*/  FADD.FTZ R40, -R50, 1 ;  /* 0x3f80000032287421 */ /* 0x002fe20000010100 */
[----:B------:R-:W-:-:S02]  /*37d0*/  PRMT R125, RZ, 0x5410, R125 ;  /* 0x00005410ff7d7816 */ /* 0x000fc4000000007d */
[----:B------:R-:W-:Y:S01]  /*37e0*/  PRMT R127, RZ, 0x5410, R127 ;  /* 0x00005410ff7f7816 */ /* 0x000fe2000000007f */
[----:B------:R-:W-:Y:S02]  /*37f0*/  FMUL.FTZ R47, R128, R47 ;  /* 0x0000002f802f7220 */ /* 0x000fe40000410000 */
[----:B------:R-:W-:Y:S02]  /*3800*/  FMUL.FTZ R130, R130, R133 ;  /* 0x0000008582827220 */ /* 0x000fe40000410000 */
[----:B------:R-:W-:Y:S02]  /*3810*/  FFMA.FTZ R128, R69, R40, 1 ;  /* 0x3f80000045807423 */ /* 0x000fe40000010028 */
[----:B------:R-:W-:Y:S02]  /*3820*/  FADD.FTZ R5, -R123, 1 ;  /* 0x3f8000007b057421 */ /* 0x000fe40000010100 */
[----:B----4-:R-:W-:Y:S02]  /*3830*/  FADD.FTZ R133, -R41, 1 ;  /* 0x3f80000029857421 */ /* 0x010fe40000010100 */
        /* <DEDUP_REMOVED lines=13> */
[----:B------:R-:W-:Y:S02]  /*3910*/  F2FP.BF16.PACK_AB R126, R131, R126 ;  /* 0x0000007e837e723e */ /* 0x000fe400000010ff */
[----:B------:R-:W-:-:S02]  /*3920*/  PRMT R128, R124, 0x7632, R128 ;  /* 0x000076327c807816 */ /* 0x000fc40000000080 */
[----:B------:R-:W-:Y:S02]  /*3930*/  F2FP.BF16.PACK_AB R2, R2, R3 ;  /* 0x000000030202723e */ /* 0x000fe400000010ff */
[----:B------:R-:W-:Y:S02]  /*3940*/  ISETP.NE.AND P6, PT, R86, RZ, PT ;  /* 0x000000ff5600720c */ /* 0x000fe40003fc5270 */
[----:B------:R-:W-:Y:S02]  /*3950*/  F2FP.BF16.PACK_AB R4, R43, R4 ;  /* 0x000000042b04723e */ /* 0x000fe400000010ff */
[----:B------:R-:W-:Y:S02]  /*3960*/  F2FP.BF16.PACK_AB R47, R130, R47 ;  /* 0x0000002f822f723e */ /* 0x000fe400000010ff */
[----:B------:R-:W-:Y:S02]  /*3970*/  F2FP.BF16.PACK_AB R5, R5, R132 ;  /* 0x000000840505723e */ /* 0x000fe400000010ff */
[----:B------:R-:W-:Y:S01]  /*3980*/  F2FP.BF16.PACK_AB R39, R134, R39 ;  /* 0x000000278627723e */ /* 0x000fe200000010ff */
[----:B------:R0:W-:Y:S01]  /*3990*/  STS.U16 [R83+0x2], R40 ;  /* 0x0000022853007388 */ /* 0x0001e20000000400 */
[----:B------:R-:W-:-:S02]  /*39a0*/  PRMT R129, R126, 0x7632, R129 ;  /* 0x000076327e817816 */ /* 0x000fc40000000081 */
[----:B------:R-:W-:Y:S01]  /*39b0*/  PRMT R3, R2, 0x7632, R3 ;  /* 0x0000763202037816 */ /* 0x000fe20000000003 */
[----:B------:R1:W-:Y:S04]  /*39c0*/  STS.U16 [R83+0x4], R124 ;  /* 0x0000047c53007388 */ /* 0x0003e80000000400 */
[----:B------:R2:W-:Y:S01]  /*39d0*/  STS.U16 [R83+0x6], R128 ;  /* 0x0000068053007388 */ /* 0x0005e20000000400 */
[----:B0-----:R-:W-:-:S03]  /*39e0*/  PRMT R40, R4, 0x7632, R40 ;  /* 0x0000763204287816 */ /* 0x001fc60000000028 */
[----:B------:R0:W-:Y:S01]  /*39f0*/  STS.U16 [R83+0x8], R126 ;  /* 0x0000087e53007388 */ /* 0x0001e20000000400 */
[----:B-1----:R-:W-:-:S03]  /*3a00*/  PRMT R124, R47, 0x7632, R124 ;  /* 0x000076322f7c7816 */ /* 0x002fc6000000007c */
[----:B------:R1:W-:Y:S01]  /*3a10*/  STS.U16 [R83+0xc], R2 ;  /* 0x00000c0253007388 */ /* 0x0003e20000000400 */
[----:B--2---:R-:W-:Y:S02]  /*3a20*/  PRMT R128, R39, 0x7632, R128 ;  /* 0x0000763227807816 */ /* 0x004fe40000000080 */
        /* <DEDUP_REMOVED lines=55> */
.L_x_5088:
[----:B-1----:R-:W-:Y:S05]  /*3da0*/  BSYNC B0 ;  /* 0x0000000000007941 */ /* 0x002fea0003800000 */
.L_x_5087:
        /* <DEDUP_REMOVED lines=69> */
[----:B------:R-:W-:Y:S01]  /*4200*/  ISETP.GE.AND P1, PT, R26, R155, PT ;  /* 0x0000009b1a00720c */ /* 0x000fe20003f26270 */
[----:B------:R0:W-:Y:S01]  /*4210*/  @!P2 STG.E.U16 [R2.64+-0x7c0], R43 ;  /* 0xfff8402b0200a986 */ /* 0x0001e2000c101520 */
        /* <DEDUP_REMOVED lines=10> */
[----:B------:R-:W-:Y:S01]  /*42c0*/  @!P1 STG.E.U16 [R2.64+-0x480], R151 ;  /* 0xfffb809702009986 */ /* 0x000fe2000c101520 */
[----:B0-----:R-:W-:Y:S02]  /*42d0*/  FADD.FTZ R43, R15, UR5 ;  /* 0x000000050f2b7e21 */ /* 0x001fe40008010000 */
[----:B------:R-:W-:Y:S01]  /*42e0*/  FADD.FTZ R52, R33, UR5 ;  /* 0x0000000521347e21 */ /* 0x000fe20008010000 */
[----:B------:R0:W-:Y:S01]  /*42f0*/  @!P3 STG.E.U16 [R2.64+-0x440], R153 ;  /* 0xfffbc0990200b986 */ /* 0x0001e2000c101520 */
        /* <DEDUP_REMOVED lines=21> */
[----:B0-----:R-:W-:Y:S02]  /*4450*/  FMUL.FTZ R3, R120, R66 ;  /* 0x0000004278037220 */ /* 0x001fe40000410000 */
        /* <DEDUP_REMOVED lines=27> */
[----:B------:R-:W-:Y:S01]  /*4610*/  STS.U16 [R83], R34 ;  /* 0x0000002253007388 */ /* 0x000fe20000000400 */
[----:B------:R-:W-:Y:S01]  /*4620*/  FMUL.FTZ R66, R66, R121 ;  /* 0x0000007942427220 */ /* 0x000fe20000410000 */
[----:B------:R-:W-:Y:S01]  /*4630*/  F2FP.BF16.PACK_AB R112, R115, R112 ;  /* 0x000000707370723e */ /* 0x000fe200000010ff */
[----:B------:R-:W-:Y:S01]  /*4640*/  FMUL.FTZ R69, R69, R125 ;  /* 0x0000007d45457220 */ /* 0x000fe20000410000 */
[----:B------:R0:W-:Y:S01]  /*4650*/  STS.U16 [R83+0x2], R17 ;  /* 0x0000021153007388 */ /* 0x0001e20000000400 */
[----:B------:R-:W-:Y:S01]  /*4660*/  FMUL.FTZ R70, R70, R127 ;  /* 0x0000007f46467220 */ /* 0x000fe20000410000 */
[----:B------:R-:W-:Y:S01]  /*4670*/  F2FP.BF16.PACK_AB R63, R66, R63 ;  /* 0x0000003f423f723e */ /* 0x000fe200000010ff */
[----:B------:R-:W-:Y:S01]  /*4680*/  UIMAD.WIDE.U32 UR34, UR12, UR8, URZ ;  /* 0x000000080c2272a5 */ /* 0x000fe2000f8e003f */
[----:B------:R-:W-:Y:S01]  /*4690*/  PRMT R23, R91, 0x7632, R23 ;  /* 0x000076325b177816 */ /* 0x000fe20000000017 */
[----:B------:R-:W-:Y:S01]  /*46a0*/  STS.U16 [R83+0x4], R61 ;  /* 0x0000043d53007388 */ /* 0x000fe20000000400 */
[----:B------:R-:W-:Y:S01]  /*46b0*/  F2FP.BF16.PACK_AB R69, R70, R69 ;  /* 0x000000454645723e */ /* 0x000fe200000010ff */
[----:B------:R-:W-:Y:S01]  /*46c0*/  UIMAD UR36, UR12, UR9, UR7 ;  /* 0x000000090c2472a4 */ /* 0x000fe2000f8e0207 */
[----:B------:R-:W-:Y:S01]  /*46d0*/  PRMT R27, R112, 0x7632, R27 ;  /* 0x00007632701b7816 */ /* 0x000fe2000000001b */
[----:B------:R-:W-:Y:S01]  /*46e0*/  STS.U16 [R83+0x6], R19 ;  /* 0x0000061353007388 */ /* 0x000fe20000000400 */
[----:B0-----:R-:W-:Y:S01]  /*46f0*/  PRMT R17, R71, 0x7632, R17 ;  /* 0x0000763247117816 */ /* 0x001fe20000000011 */
[----:B------:R-:W-:Y:S01]  /*4700*/  UIADD3 UR7, UR35, UR36, URZ ;  /* 0x0000002423077290 */ /* 0x000fe2000fffe03f */
[----:B------:R-:W-:Y:S01]  /*4710*/  PRMT R31, R63, 0x7632, R31 ;  /* 0x000076323f1f7816 */ /* 0x000fe2000000001f */
[----:B------:R-:W-:Y:S01]  /*4720*/  STS.U16 [R83+0x8], R88 ;  /* 0x0000085853007388 */ /* 0x000fe20000000400 */
[----:B------:R-:W-:Y:S01]  /*4730*/  PRMT R34, R69, 0x7632, R34 ;  /* 0x0000763245227816 */ /* 0x000fe20000000022 */
[----:B------:R-:W-:Y:S02]  /*4740*/  BSSY B0, `(.L_x_5090) ;  /* 0x0000030000007945 */ /* 0x000fe40003800000 */
        /* <DEDUP_REMOVED lines=47> */
.L_x_5091:
[----:B------:R-:W-:Y:S05]  /*4a40*/  BSYNC B0 ;  /* 0x0000000000007941 */ /* 0x000fea0003800000 */
.L_x_5090:
        /* <DEDUP_REMOVED lines=43> */
.L_x_5089:
[----:B------:R-:W2:Y:S01]  /*4d00*/  LDL.LU R6, [R1+0x10] ;  /* 0x0000100001067983 */ /* 0x000ea20000300800 */
[----:B------:R-:W-:Y:S01]  /*4d10*/  PRMT R0, RZ, 0x5410, R82 ;  /* 0x00005410ff007816 */ /* 0x000fe20000000052 */
[----:B------:R-:W-:Y:S01]  /*4d20*/  HFMA2.MMA R32, -RZ, RZ, 0, 0 ;  /* 0x00000000ff207435 */ /* 0x000fe200000001ff */
[----:B------:R-:W-:Y:S01]  /*4d30*/  FMUL.FTZ R226, R67, UR4 ;  /* 0x0000000443e27c20 */ /* 0x000fe20008410000 */
[----:B0-----:R-:W-:Y:S01]  /*4d40*/  CS2R R30, SRZ ;  /* 0x00000000001e7805 */ /* 0x001fe2000001ff00 */
        /* <DEDUP_REMOVED lines=50> */
[----:B------:R-:W-:-:S03]  /*5070*/  MOV R6, c[0x0][0x16c] ;  /* 0x00005b0000067a02 */ /* 0x000fc60000000f00 */
[----:B------:R-:W-:Y:S01]  /*5080*/  FFMA.FTZ R17, R2, R0, R17 ;  /* 0x0000000002117223 */ /* 0x000fe20000010011 */
[----:B------:R-:W-:Y:S02]  /*5090*/  PRMT R0, RZ, 0x5410, R55 ;  /* 0x00005410ff007816 */ /* 0x000fe40000000037 */
[----:B------:R-:W-:-:S03]  /*50a0*/  ISETP.GE.AND P0, PT, R6, 0x1, PT ;  /* 0x000000010600780c */ /* 0x000fc60003f06270 */
[----:B------:R-:W-:Y:S01]  /*50b0*/  FFMA.FTZ R0, R62, R0, R17 ;  /* 0x000000003e007223 */ /* 0x000fe20000010011 */
[----:B------:R-:W-:-:S04]  /*50c0*/  MOV R17, RZ ;  /* 0x000000ff00117202 */ /* 0x000fc80000000f00 */
[----:B------:R0:W-:Y:S05]  /*50d0*/  STL [R1+0x10], R0 ;  /* 0x0000100001007387 */ /* 0x0001ea0000100800 */
        /* <DEDUP_REMOVED lines=24> */
[----:B0-----:R-:W-:Y:S02]  /*5260*/  FADD.FTZ R0, R62, R62 ;  /* 0x0000003e3e007221 */ /* 0x001fe40000010000 */
.L_x_5193:
        /* <DEDUP_REMOVED lines=11> */
[----:B------:R-:W-:Y:S01]  /*5320*/  LOP3.LUT R62, R86, 0x7ffffe0, RZ, 0xc0, !PT ;  /* 0x07ffffe0563e7812 */ /* 0x000fe200078ec0ff */
        /* <DEDUP_REMOVED lines=31> */
[----:B------:R-:W-:-:S02]  /*5520*/  LOP3.LUT R68, R64, 0x80, RZ, 0xfc, !PT ;  /* 0x0000008040447812 */ /* 0x000fc400078efcff */
[C---:B------:R-:W-:Y:S01]  /*5530*/  LOP3.LUT R65, R64.reuse, 0xc0, RZ, 0xfc, !PT ;  /* 0x000000c040417812 */ /* 0x040fe200078efcff */
[----:B------:R0:W3:Y:S01]  /*5540*/  @!P5 LDG.E.U16 R70, [R62.64] ;  /* 0x000000203e46d981 */ /* 0x0000e2000c1e1500 */
[----:B------:R-:W-:Y:S02]  /*5550*/  LOP3.LUT R66, R64, 0xe0, RZ, 0xfc, !PT ;  /* 0x000000e040427812 */ /* 0x000fe400078efcff */
[----:B------:R-:W-:Y:S01]  /*5560*/  ISETP.GE.AND P4, PT, R67, UR36, PT ;  /* 0x0000002443007c0c */ /* 0x000fe2000bf86270 */
[----:B------:R0:W4:Y:S01]  /*5570*/  @!P0 LDG.E.U16 R69, [R62.64+0x40] ;  /* 0x000040203e458981 */ /* 0x000122000c1e1500 */
[----:B------:R-:W-:Y:S02]  /*5580*/  PRMT R67, RZ, 0x7610, R67 ;  /* 0x00007610ff437816 */ /* 0x000fe40000000043 */
[----:B------:R-:W-:Y:S02]  /*5590*/  ISETP.GE.AND P3, PT, R68, UR36, PT ;  /* 0x0000002444007c0c */ /* 0x000fe4000bf66270 */
[----:B------:R-:W-:-:S02]  /*55a0*/  ISETP.GE.AND P5, PT, R65, UR36, PT ;  /* 0x0000002441007c0c */ /* 0x000fc4000bfa6270 */
[----:B------:R-:W-:Y:S01]  /*55b0*/  ISETP.GE.AND P0, PT, R66, UR36, PT ;  /* 0x0000002442007c0c */ /* 0x000fe2000bf06270 */
[----:B------:R0:W3:Y:S01]  /*55c0*/  @!P1 LDG.E.U16 R67, [R62.64+0x80] ;  /* 0x000080203e439981 */ /* 0x0000e2000c1e1500 */
[C---:B------:R-:W-:Y:S02]  /*55d0*/  LOP3.LUT R65, R64.reuse, 0x100, RZ, 0xfc, !PT ;  /* 0x0000010040417812 */ /* 0x040fe400078efcff */
        /* <DEDUP_REMOVED lines=36> */
[----:B------:R0:W4:Y:S01]  /*5820*/  @!P4 LDG.E.U16 R91, [R62.64+0x2c0] ;  /* 0x0002c0203e5bc981 */ /* 0x000122000c1e1500 */
[----:B------:R-:W-:-:S02]  /*5830*/  PRMT R92, RZ, 0x7610, R92 ;  /* 0x00007610ff5c7816 */ /* 0x000fc4000000005c */
[----:B------:R-:W-:Y:S02]  /*5840*/  ISETP.GE.AND P4, PT, R94, UR36, PT ;  /* 0x000000245e007c0c */ /* 0x000fe4000bf86270 */
[C---:B------:R-:W-:Y:S01]  /*5850*/  LOP3.LUT R94, R64.reuse, 0x240, RZ, 0xfc, !PT ;  /* 0x00000240405e7812 */ /* 0x040fe200078efcff */
[----:B------:R0:W4:Y:S01]  /*5860*/  @!P5 LDG.E.U16 R93, [R62.64+0x300] ;  /* 0x000300203e5dd981 */ /* 0x000122000c1e1500 */
[----:B------:R-:W-:Y:S02]  /*5870*/  LOP3.LUT R96, R64, 0x260, RZ, 0xfc, !PT ;  /* 0x0000026040607812 */ /* 0x000fe400078efcff */
[----:B------:R-:W-:Y:S01]  /*5880*/  PRMT R95, RZ, 0x7610, R95 ;  /* 0x00007610ff5f7816 */ /* 0x000fe2000000005f */
[----:B------:R0:W4:Y:S01]  /*5890*/  @!P0 LDG.E.U16 R92, [R62.64+0x340] ;  /* 0x000340203e5c8981 */ /* 0x000122000c1e1500 */
[----:B------:R-:W-:Y:S02]  /*58a0*/  ISETP.GE.AND P5, PT, R94, UR36, PT ;  /* 0x000000245e007c0c */ /* 0x000fe4000bfa6270 */
[----:B------:R-:W-:-:S02]  /*58b0*/  ISETP.GE.AND P0, PT, R96, UR36, PT ;  /* 0x0000002460007c0c */ /* 0x000fc4000bf06270 */
[C---:B------:R-:W-:Y:S01]  /*58c0*/  LOP3.LUT R96, R64.reuse, 0x280, RZ, 0xfc, !PT ;  /* 0x0000028040607812 */ /* 0x040fe200078efcff */
[----:B------:R0:W4:Y:S01]  /*58d0*/  @!P1 LDG.E.U16 R95, [R62.64+0x380] ;  /* 0x000380203e5f9981 */ /* 0x000122000c1e1500 */
[----:B------:R-:W-:Y:S02]  /*58e0*/  PRMT R94, RZ, 0x7610, R94 ;  /* 0x00007610ff5e7816 */ /* 0x000fe4000000005e */
[----:B------:R-:W-:Y:S02]  /*58f0*/  LOP3.LUT R97, R64, 0x2a0, RZ, 0xfc, !PT ;  /* 0x000002a040617812 */ /* 0x000fe400078efcff */
[----:B------:R-:W-:Y:S02]  /*5900*/  ISETP.GE.AND P1, PT, R96, UR36, PT ;  /* 0x0000002460007c0c */ /* 0x000fe4000bf26270 */
[----:B------:R-:W-:Y:S01]  /*5910*/  PRMT R96, RZ, 0x7610, R96 ;  /* 0x00007610ff607816 */ /* 0x000fe20000000060 */
[----:B------:R0:W4:Y:S01]  /*5920*/  @!P2 LDG.E.U16 R94, [R62.64+0x3c0] ;  /* 0x0003c0203e5ea981 */ /* 0x000122000c1e1500 */
[----:B------:R-:W-:-:S02]  /*5930*/  ISETP.GE.AND P2, PT, R97, UR36, PT ;  /* 0x0000002461007c0c */ /* 0x000fc4000bf46270 */
[C---:B------:R-:W-:Y:S02]  /*5940*/  LOP3.LUT R97, R64.reuse, 0x2c0, RZ, 0xfc, !PT ;  /* 0x000002c040617812 */ /* 0x040fe400078efcff */
[----:B------:R-:W-:Y:S01]  /*5950*/  PRMT R99, RZ, 0x7610, R99 ;  /* 0x00007610ff637816 */ /* 0x000fe20000000063 */
[----:B------:R0:W4:Y:S01]  /*5960*/  @!P3 LDG.E.U16 R96, [R62.64+0x400] ;  /* 0x000400203e60b981 */ /* 0x000122000c1e1500 */
        /* <DEDUP_REMOVED lines=18> */
[----:B------:R-:W-:Y:S01]  /*5a90*/  SHF.L.U32 R103, R86, 0x5, RZ ;  /* 0x0000000556677819 */ /* 0x000fe200000006ff */
[----:B------:R0:W4:Y:S01]  /*5aa0*/  @!P2 LDG.E.U16 R98, [R62.64+0x540] ;  /* 0x000540203e62a981 */ /* 0x000122000c1e1500 */
[----:B------:R-:W-:-:S02]  /*5ab0*/  ISETP.GE.AND P2, PT, R101, UR36, PT ;  /* 0x0000002465007c0c */ /* 0x000fc4000bf46270 */
[----:B------:R-:W-:Y:S02]  /*5ac0*/  PRMT R110, RZ, 0x7610, R110 ;  /* 0x00007610ff6e7816 */ /* 0x000fe4000000006e */
[----:B------:R-:W-:Y:S02]  /*5ad0*/  LOP3.LUT R101, R103, 0xffffffe0, R228, 0xe2, !PT ;  /* 0xffffffe067657812 */ /* 0x000fe400078ee2e4 */
        /* <DEDUP_REMOVED lines=8> */
[----:B------:R0:W4:Y:S01]  /*5b60*/  @!P1 LDG.E.U16 R125, [R62.64+0x680] ;  /* 0x000680203e7d9981 */ /* 0x000122000c1e1500 */
[----:B------:R-:W-:-:S04]  /*5b70*/  LOP3.LUT R100, R64, 0x380, RZ, 0xfc, !PT ;  /* 0x0000038040647812 */ /* 0x000fc800078efcff */
[----:B------:R-:W-:Y:S02]  /*5b80*/  ISETP.GE.AND P3, PT, R100, UR36, PT ;  /* 0x0000002464007c0c */ /* 0x000fe4000bf66270 */
[C---:B------:R-:W-:Y:S02]  /*5b90*/  LOP3.LUT R100, R64.reuse, 0x3a0, RZ, 0xfc, !PT ;  /* 0x000003a040647812 */ /* 0x040fe400078efcff */
[----:B------:R-:W-:Y:S02]  /*5ba0*/  LOP3.LUT R64, R64, 0x3c0, RZ, 0xfc, !PT ;  /* 0x000003c040407812 */ /* 0x000fe400078efcff */
[----:B------:R-:W-:Y:S02]  /*5bb0*/  LOP3.LUT R101, R101, 0x3e0, RZ, 0xfc, !PT ;  /* 0x000003e065657812 */ /* 0x000fe400078efcff */
[----:B------:R-:W-:Y:S02]  /*5bc0*/  ISETP.GE.AND P5, PT, R100, UR36, PT ;  /* 0x0000002464007c0c */ /* 0x000fe4000bfa6270 */
[----:B------:R-:W-:-:S02]  /*5bd0*/  ISETP.GE.AND P0, PT, R64, UR36, PT ;  /* 0x0000002440007c0c */ /* 0x000fc4000bf06270 */
[----:B------:R-:W-:Y:S02]  /*5be0*/  ISETP.GE.AND P4, PT, R101, UR36, PT ;  /* 0x0000002465007c0c */ /* 0x000fe4000bf86270 */
[----:B------:R-:W-:Y:S02]  /*5bf0*/  PRMT R128, RZ, 0x7610, R128 ;  /* 0x00007610ff807816 */ /* 0x000fe40000000080 */
[----:B------:R-:W-:Y:S02]  /*5c00*/  PRMT R127, RZ, 0x7610, R127 ;  /* 0x00007610ff7f7816 */ /* 0x000fe4000000007f */
[----:B------:R-:W-:Y:S02]  /*5c10*/  PRMT R123, RZ, 0x7610, R123 ;  /* 0x00007610ff7b7816 */ /* 0x000fe4000000007b */
        /* <DEDUP_REMOVED lines=10> */
[C---:B0-----:R-:W-:Y:S02]  /*5cc0*/  LEA.HI.SX32 R62, R102.reuse, R102, 0x1b ;  /* 0x00000066663e7211 */ /* 0x041fe400078fdaff */
[C---:B------:R-:W-:Y:S02]  /*5cd0*/  IADD3 R63, R102.reuse, 0x40, RZ ;  /* 0x00000040663f7810 */ /* 0x040fe40007ffe0ff */
[C---:B------:R-:W-:Y:S02]  /*5ce0*/  IADD3 R105, R102.reuse, 0x80, RZ ;  /* 0x0000008066697810 */ /* 0x040fe40007ffe0ff */
[C---:B------:R-:W-:Y:S02]  /*5cf0*/  IADD3 R129, R102.reuse, 0xa0, RZ ;  /* 0x000000a066817810 */ /* 0x040fe40007ffe0ff */
[C---:B------:R-:W-:Y:S02]  /*5d00*/  IADD3 R131, R102.reuse, 0xc0, RZ ;  /* 0x000000c066837810 */ /* 0x040fe40007ffe0ff */
[----:B------:R-:W-:-:S02]  /*5d10*/  IADD3 R133, R102, 0xe0, RZ ;  /* 0x000000e066857810 */ /* 0x000fc40007ffe0ff */
[C---:B------:R-:W-:Y:S01]  /*5d20*/  IADD3 R135, R102.reuse, 0x100, RZ ;  /* 0x0000010066877810 */ /* 0x040fe20007ffe0ff */
[----:B--2---:R0:W1:Y:S01]  /*5d30*/  R2UR UR43, R61 ;  /* 0x000000003d2b73c2 */ /* 0x00406200000e0000 */
[----:B------:R-:W-:Y:S02]  /*5d40*/  LEA.HI.SX32 R119, R105, R102, 0x1b ;  /* 0x0000006669777211 */ /* 0x000fe400078fdaff */
[----:B0-----:R-:W-:Y:S01]  /*5d50*/  IADD3 R61, R102, 0x20, RZ ;  /* 0x00000020663d7810 */ /* 0x001fe20007ffe0ff */
[----:B-1----:R-:W-:-:S04]  /*5d60*/  FMUL.FTZ R101, R54, UR43 ;  /* 0x0000002b36657c20 */ /* 0x002fc80008410000 */
[----:B------:R-:W-:-:S04]  /*5d70*/  FMUL.RZ R107, R101, 0.15915493667125701904 ;  /* 0x3e22f983656b7820 */ /* 0x000fc8000040c000 */
[----:B------:R-:W-:Y:S01]  /*5d80*/  MUFU.SIN R121, R107 ;  /* 0x0000006b00797308 */ /* 0x000fe20000000400 */
[----:B------:R-:W-:-:S07]  /*5d90*/  FMUL.FTZ R101, R53, UR43 ;  /* 0x0000002b35657c20 */ /* 0x000fce0008410000 */
[----:B------:R0:W-:Y:S01]  /*5da0*/  MUFU.COS R120, R107 ;  /* 0x0000006b00787308 */ /* 0x0001e20000000000 */
[----:B------:R-:W-:Y:S02]  /*5db0*/  FMUL.FTZ R117, R50, UR43 ;  /* 0x0000002b32757c20 */ /* 0x000fe40008410000 */
[----:B0-----:R-:W-:-:S04]  /*5dc0*/  FMUL.FTZ R107, R52, UR43 ;  /* 0x0000002b346b7c20 */ /* 0x001fc80008410000 */
[----:B------:R-:W-:Y:S02]  /*5dd0*/  FMUL.RZ R115, R107, 0.15915493667125701904 ;  /* 0x3e22f9836b737820 */ /* 0x000fe4000040c000 */
[----:B------:R-:W-:Y:S01]  /*5de0*/  FMUL.FTZ R107, R51, UR43 ;  /* 0x0000002b336b7c20 */ /* 0x000fe20008410000 */
[----:B------:R-:W0:Y:S01]  /*5df0*/  R2UR UR44, R60 ;  /* 0x000000003c2c73c2 */ /* 0x000e2200000e0000 */
[----:B------:R-:W-:Y:S01]  /*5e00*/  FMUL.RZ R108, R101, 0.15915493667125701904 ;  /* 0x3e22f983656c7820 */ /* 0x000fe2000040c000 */
[----:B------:R-:W-:Y:S01]  /*5e10*/  MUFU.SIN R109, R115 ;  /* 0x00000073006d7308 */ /* 0x000fe20000000400 */
[----:B------:R-:W-:Y:S01]  /*5e20*/  IADD3 R101, R102, 0x60, RZ ;  /* 0x0000006066657810 */ /* 0x000fe20007ffe0ff */
[----:B------:R-:W-:Y:S01]  /*5e30*/  FMUL.RZ R122, R107, 0.15915493667125701904 ;  /* 0x3e22f9836b7a7820 */ /* 0x000fe2000040c000 */
[----:B------:R-:W-:Y:S01]  /*5e40*/  LEA.HI.SX32 R116, R61, R102, 0x1b ;  /* 0x000000663d747211 */ /* 0x000fe200078fdaff */
[----:B------:R-:W-:-:S04]  /*5e50*/  FMUL.RZ R124, R117, 0.15915493667125701904 ;  /* 0x3e22f983757c7820 */ /* 0x000fc8000040c000 */
[----:B------:R1:W-:Y:S01]  /*5e60*/  MUFU.COS R112, R115 ;  /* 0x0000007300707308 */ /* 0x0003e20000000000 */
[-C--:B------:R-:W-:Y:S02]  /*5e70*/  LEA.HI.SX32 R117, R63, R102.reuse, 0x1b ;  /* 0x000000663f757211 */ /* 0x080fe400078fdaff */
[-C--:B------:R-:W-:Y:S02]  /*5e80*/  LEA.HI.SX32 R118, R101, R102.reuse, 0x1b ;  /* 0x0000006665767211 */ /* 0x080fe400078fdaff */
[----:B-1----:R-:W-:Y:S01]  /*5e90*/  SHF.L.U32 R115, R62, 0x1, RZ ;  /* 0x000000013e737819 */ /* 0x002fe200000006ff */
[----:B------:R-:W-:Y:S02]  /*5ea0*/  FMUL.FTZ R62, R49, UR43 ;  /* 0x0000002b313e7c20 */ /* 0x000fe40008410000 */
[----:B------:R-:W-:Y:S01]  /*5eb0*/  MUFU.SIN R113, R108 ;  /* 0x0000006c00717308 */ /* 0x000fe20000000400 */
[----:B------:R-:W-:Y:S01]  /*5ec0*/  IADD3 R137, R102, 0x120, RZ ;  /* 0x0000012066897810 */ /* 0x000fe20007ffe0ff */
[----:B------:R-:W-:Y:S01]  /*5ed0*/  FMUL.RZ R132, R62, 0.15915493667125701904 ;  /* 0x3e22f9833e847820 */ /* 0x000fe2000040c000 */
[----:B------:R-:W-:-:S05]  /*5ee0*/  LEA.HI.SX32 R129, R129, R102, 0x1b ;  /* 0x0000006681817211 */ /* 0x000fca00078fdaff */
[----:B------:R-:W-:Y:S01]  /*5ef0*/  MUFU.COS R114, R108 ;  /* 0x0000006c00727308 */ /* 0x000fe20000000000 */
[C---:B------:R-:W-:Y:S02]  /*5f00*/  IADD3 R139, R102.reuse, 0x140, RZ ;  /* 0x00000140668b7810 */ /* 0x040fe40007ffe0ff */
[----:B------:R-:W-:Y:S02]  /*5f10*/  LEA.HI.SX32 R131, R131, R102, 0x1b ;  /* 0x0000006683837211 */ /* 0x000fe400078fdaff */
[----:B------:R-:W-:-:S03]  /*5f20*/  IADD3 R141, R102, 0x160, RZ ;  /* 0x00000160668d7810 */ /* 0x000fc60007ffe0ff */
[----:B------:R-:W-:Y:S01]  /*5f30*/  MUFU.SIN R107, R122 ;  /* 0x0000007a006b7308 */ /* 0x000fe20000000400 */
[----:B------:R-:W-:Y:S01]  /*5f40*/  LEA.HI.SX32 R133, R133, R102, 0x1b ;  /* 0x0000006685857211 */ /* 0x000fe200078fdaff */
[----:B---3--:R1:W-:Y:S01]  /*5f50*/  STS.U16 [R115], R70 ;  /* 0x0000004673007388 */ /* 0x0083e20000000400 */
[----:B------:R-:W-:-:S05]  /*5f60*/  IADD3 R143, R102, 0x180, RZ ;  /* 0x00000180668f7810 */ /* 0x000fca0007ffe0ff */
[----:B------:R2:W-:Y:S01]  /*5f70*/  MUFU.COS R108, R122 ;  /* 0x0000007a006c7308 */ /* 0x0005e20000000000 */
[----:B------:R-:W-:Y:S02]  /*5f80*/  LEA.HI.SX32 R135, R135, R102, 0x1b ;  /* 0x0000006687877211 */ /* 0x000fe400078fdaff */
[----:B------:R-:W-:-:S05]  /*5f90*/  IADD3 R145, R102, 0x1a0, RZ ;  /* 0x000001a066917810 */ /* 0x000fca0007ffe0ff */
[----:B------:R-:W-:Y:S01]  /*5fa0*/  MUFU.SIN R105, R124 ;  /* 0x0000007c00697308 */ /* 0x000fe20000000400 */
[----:B--2---:R-:W-:Y:S02]  /*5fb0*/  SHF.L.U32 R122, R116, 0x1, RZ ;  /* 0x00000001747a7819 */ /* 0x004fe400000006ff */
[----:B------:R-:W-:-:S05]  /*5fc0*/  LEA.HI.SX32 R137, R137, R102, 0x1b ;  /* 0x0000006689897211 */ /* 0x000fca00078fdaff */
[----:B------:R2:W-:Y:S01]  /*5fd0*/  MUFU.COS R61, R124 ;  /* 0x0000007c003d7308 */ /* 0x0005e20000000000 */
[----:B------:R-:W-:Y:S01]  /*5fe0*/  IADD3 R147, R102, 0x1c0, RZ ;  /* 0x000001c066937810 */ /* 0x000fe20007ffe0ff */
[----:B----4-:R3:W-:Y:S01]  /*5ff0*/  STS.U16 [R122+0x40], R69 ;  /* 0x000040457a007388 */ /* 0x0107e20000000400 */
[----:B------:R-:W-:Y:S02]  /*6000*/  LEA.HI.SX32 R139, R139, R102, 0x1b ;  /* 0x000000668b8b7211 */ /* 0x000fe400078fdaff */
[----:B------:R-:W-:Y:S02]  /*6010*/  SHF.L.U32 R131, R131, 0x1, RZ ;  /* 0x0000000183837819 */ /* 0x000fe400000006ff */
[----:B--2---:R-:W-:Y:S01]  /*6020*/  SHF.L.U32 R124, R117, 0x1, RZ ;  /* 0x00000001757c7819 */ /* 0x004fe200000006ff */
[----:B------:R-:W-:Y:S01]  /*6030*/  MUFU.SIN R62, R132 ;  /* 0x00000084003e7308 */ /* 0x000fe20000000400 */
[----:B------:R-:W-:Y:S02]  /*6040*/  SHF.L.U32 R117, R118, 0x1, RZ ;  /* 0x0000000176757819 */ /* 0x000fe400000006ff */
[----:B------:R-:W-:Y:S01]  /*6050*/  SHF.L.U32 R118, R119, 0x1, RZ ;  /* 0x0000000177767819 */ /* 0x000fe200000006ff */
[----:B------:R-:W-:Y:S01]  /*6060*/  STS.U16 [R124+0x80], R67 ;  /* 0x000080437c007388 */ /* 0x000fe20000000400 */
[----:B------:R-:W-:-:S03]  /*6070*/  IADD3 R149, R102, 0x1e0, RZ ;  /* 0x000001e066957810 */ /* 0x000fc60007ffe0ff */
[----:B------:R2:W-:Y:S01]  /*6080*/  MUFU.COS R63, R132 ;  /* 0x00000084003f7308 */ /* 0x0005e20000000000 */
[-C--:B------:R-:W-:Y:S01]  /*6090*/  LEA.HI.SX32 R141, R141, R102.reuse, 0x1b ;  /* 0x000000668d8d7211 */ /* 0x080fe200078fdaff */
[----:B------:R4:W-:Y:S01]  /*60a0*/  STS.U16 [R117+0xc0], R66 ;  /* 0x0000c04275007388 */ /* 0x0009e20000000400 */
[----:B-1----:R-:W-:Y:S02]  /*60b0*/  SHF.L.U32 R70, R133, 0x1, RZ ;  /* 0x0000000185467819 */ /* 0x002fe400000006ff */
[C---:B------:R-:W-:Y:S02]  /*60c0*/  IADD3 R151, R102.reuse, 0x200, RZ ;  /* 0x0000020066977810 */ /* 0x040fe40007ffe0ff */
[----:B--2---:R-:W-:Y:S01]  /*60d0*/  SHF.L.U32 R132, R129, 0x1, RZ ;  /* 0x0000000181847819 */ /* 0x004fe200000006ff */
[----:B------:R-:W-:Y:S01]  /*60e0*/  STS.U16 [R118+0x100], R65 ;  /* 0x0001004176007388 */ /* 0x000fe20000000400 */
[----:B------:R-:W-:Y:S02]  /*60f0*/  LEA.HI.SX32 R143, R143, R102, 0x1b ;  /* 0x000000668f8f7211 */ /* 0x000fe400078fdaff */
[----:B------:R-:W-:Y:S01]  /*6100*/  SHF.L.U32 R135, R135, 0x1, RZ ;  /* 0x0000000187877819 */ /* 0x000fe200000006ff */
[----:B------:R-:W-:Y:S01]  /*6110*/  STS.U16 [R132+0x140], R71 ;  /* 0x0001404784007388 */ /* 0x000fe20000000400 */
[----:B------:R-:W-:-:S02]  /*6120*/  IADD3 R153, R102, 0x220, RZ ;  /* 0x0000022066997810 */ /* 0x000fc40007ffe0ff */
[-C--:B------:R-:W-:Y:S02]  /*6130*/  LEA.HI.SX32 R145, R145, R102.reuse, 0x1b ;  /* 0x0000006691917211 */ /* 0x080fe400078fdaff */
[----:B---3--:R-:W-:Y:S01]  /*6140*/  SHF.L.U32 R122, R137, 0x1, RZ ;  /* 0x00000001897a7819 */ /* 0x008fe200000006ff */
[----:B------:R1:W-:Y:S01]  /*6150*/  STS.U16 [R131+0x180], R68 ;  /* 0x0001804483007388 */ /* 0x0003e20000000400 */
[C---:B------:R-:W-:Y:S02]  /*6160*/  IADD3 R155, R102.reuse, 0x240, RZ ;  /* 0x00000240669b7810 */ /* 0x040fe40007ffe0ff */
[----:B------:R-:W-:Y:S02]  /*6170*/  LEA.HI.SX32 R147, R147, R102, 0x1b ;  /* 0x0000006693937211 */ /* 0x000fe400078fdaff */
[----:B------:R-:W-:Y:S01]  /*6180*/  SHF.L.U32 R139, R139, 0x1, RZ ;  /* 0x000000018b8b7819 */ /* 0x000fe200000006ff */
[----:B------:R2:W-:Y:S01]  /*6190*/  STS.U16 [R70+0x1c0], R87 ;  /* 0x0001c05746007388 */ /* 0x0005e20000000400 */
[----:B------:R-:W-:-:S02]  /*61a0*/  IADD3 R157, R102, 0x260, RZ ;  /* 0x00000260669d7810 */ /* 0x000fc40007ffe0ff */
[-C--:B------:R-:W-:Y:S02]  /*61b0*/  LEA.HI.SX32 R149, R149, R102.reuse, 0x1b ;  /* 0x0000006695957211 */ /* 0x080fe400078fdaff */
[----:B----4-:R-:W-:Y:S01]  /*61c0*/  SHF.L.U32 R66, R141, 0x1, RZ ;  /* 0x000000018d427819 */ /* 0x010fe200000006ff */
[----:B------:R3:W-:Y:S01]  /*61d0*/  STS.U16 [R135+0x200], R88 ;  /* 0x0002005887007388 */ /* 0x0007e20000000400 */
        /* <DEDUP_REMOVED lines=10> */
[----:B-1----:R-:W-:Y:S01]  /*6280*/  SHF.L.U32 R68, R147, 0x1, RZ ;  /* 0x0000000193447819 */ /* 0x002fe200000006ff */
[----:B------:R0:W-:Y:S01]  /*6290*/  STS.U16 [R66+0x2c0], R91 ;  /* 0x0002c05b42007388 */ /* 0x0001e20000000400 */
        /* <DEDUP_REMOVED lines=10> */
[----:B--2---:R-:W-:Y:S01]  /*6340*/  SHF.L.U32 R70, R153, 0x1, RZ ;  /* 0x0000000199467819 */ /* 0x004fe200000006ff */
[----:B------:R-:W-:Y:S01]  /*6350*/  FMUL.FTZ R69, R46, UR43 ;  /* 0x0000002b2e457c20 */ /* 0x000fe20008410000 */
[----:B------:R-:W-:Y:S01]  /*6360*/  IADD3 R171, R102, 0x340, RZ ;  /* 0x0000034066ab7810 */ /* 0x000fe20007ffe0ff */
[----:B------:R1:W-:Y:S01]  /*6370*/  STS.U16 [R68+0x380], R95 ;  /* 0x0003805f44007388 */ /* 0x0003e20000000400 */
[-C--:B------:R-:W-:Y:S02]  /*6380*/  LEA.HI.SX32 R163, R163, R102.reuse, 0x1b ;  /* 0x00000066a3a37211 */ /* 0x080fe400078fdaff */
[----:B---3--:R-:W-:Y:S01]  /*6390*/  SHF.L.U32 R88, R155, 0x1, RZ ;  /* 0x000000019b587819 */ /* 0x008fe200000006ff */
[----:B------:R-:W-:Y:S01]  /*63a0*/  STS.U16 [R149+0x3c0], R94 ;  /* 0x0003c05e95007388 */ /* 0x000fe20000000400 */
[----:B------:R-:W-:-:S02]  /*63b0*/  LEA.HI.SX32 R165, R165, R102, 0x1b ;  /* 0x00000066a5a57211 */ /* 0x000fc400078fdaff */
[----:B------:R-:W-:Y:S02]  /*63c0*/  SHF.L.U32 R157, R157, 0x1, RZ ;  /* 0x000000019d9d7819 */ /* 0x000fe400000006ff */
[----:B0-----:R-:W-:Y:S01]  /*63d0*/  MOV R66, UR44 ;  /* 0x0000002c00427c02 */ /* 0x001fe20008000f00 */
[----:B------:R-:W-:Y:S01]  /*63e0*/  STS.U16 [R151+0x400], R96 ;  /* 0x0004006097007388 */ /* 0x000fe20000000400 */
[-C--:B------:R-:W-:Y:S02]  /*63f0*/  LEA.HI.SX32 R167, R167, R102.reuse, 0x1b ;  /* 0x00000066a7a77211 */ /* 0x080fe400078fdaff */
[----:B------:R-:W-:Y:S01]  /*6400*/  SHF.L.U32 R90, R159, 0x1, RZ ;  /* 0x000000019f5a7819 */ /* 0x000fe200000006ff */
[----:B------:R0:W-:Y:S01]  /*6410*/  STS.U16 [R70+0x440], R99 ;  /* 0x0004406346007388 */ /* 0x0001e20000000400 */
[-C--:B------:R-:W-:Y:S02]  /*6420*/  LEA.HI.SX32 R169, R169, R102.reuse, 0x1b ;  /* 0x00000066a9a97211 */ /* 0x080fe400078fdaff */
[----:B------:R-:W-:Y:S01]  /*6430*/  SHF.L.U32 R161, R161, 0x1, RZ ;  /* 0x00000001a1a17819 */ /* 0x000fe200000006ff */
[----:B------:R-:W-:Y:S01]  /*6440*/  FMUL.RZ R69, R69, 0.15915493667125701904 ;  /* 0x3e22f98345457820 */ /* 0x000fe2000040c000 */
[----:B------:R-:W-:Y:S01]  /*6450*/  LEA.HI.SX32 R171, R171, R102, 0x1b ;  /* 0x00000066abab7211 */ /* 0x000fe200078fdaff */
[----:B------:R-:W-:Y:S01]  /*6460*/  STS.U16 [R88+0x480], R97 ;  /* 0x0004806158007388 */ /* 0x000fe20000000400 */
[----:B------:R-:W-:Y:S01]  /*6470*/  SHF.L.U32 R163, R163, 0x1, RZ ;  /* 0x00000001a3a37819 */ /* 0x000fe200000006ff */
[----:B------:R-:W-:Y:S01]  /*6480*/  FMUL.FTZ R66, R66, 1.4426950216293334961 ;  /* 0x3fb8aa3b42427820 */ /* 0x000fe20000410000 */
[----:B------:R-:W-:Y:S01]  /*6490*/  SHF.L.U32 R165, R165, 0x1, RZ ;  /* 0x00000001a5a57819 */ /* 0x000fe200000006ff */
[----:B------:R-:W-:Y:S01]  /*64a0*/  STS.U16 [R157+0x4c0], R104 ;  /* 0x0004c0689d007388 */ /* 0x000fe20000000400 */
[----:B-1----:R-:W-:-:S02]  /*64b0*/  SHF.L.U32 R68, R167, 0x1, RZ ;  /* 0x00000001a7447819 */ /* 0x002fc400000006ff */
[----:B------:R-:W-:Y:S01]  /*64c0*/  SHF.L.U32 R169, R169, 0x1, RZ ;  /* 0x00000001a9a97819 */ /* 0x000fe200000006ff */
[----:B------:R-:W-:Y:S01]  /*64d0*/  STS.U16 [R90+0x500], R111 ;  /* 0x0005006f5a007388 */ /* 0x000fe20000000400 */
[----:B0-----:R-:W-:Y:S01]  /*64e0*/  SHF.L.U32 R70, R171, 0x1, RZ ;  /* 0x00000001ab467819 */ /* 0x001fe200000006ff */
[----:B------:R-:W-:Y:S02]  /*64f0*/  MUFU.SIN R118, R69 ;  /* 0x0000004500767308 */ /* 0x000fe40000000400 */
[----:B------:R-:W-:Y:S04]  /*6500*/  STS.U16 [R161+0x540], R98 ;  /* 0x00054062a1007388 */ /* 0x000fe80000000400 */
[----:B------:R-:W-:Y:S02]  /*6510*/  STS.U16 [R163+0x580], R110 ;  /* 0x0005806ea3007388 */ /* 0x000fe40000000400 */
[----:B------:R0:W-:Y:S02]  /*6520*/  MUFU.COS R117, R69 ;  /* 0x0000004500757308 */ /* 0x0001e40000000000 */
[----:B------:R-:W-:Y:S04]  /*6530*/  STS.U16 [R165+0x5c0], R106 ;  /* 0x0005c06aa5007388 */ /* 0x000fe80000000400 */
[----:B------:R-:W-:Y:S01]  /*6540*/  STS.U16 [R68+0x600], R103 ;  /* 0x0006006744007388 */ /* 0x000fe20000000400 */
[----:B0-----:R-:W-:-:S03]  /*6550*/  FMUL.FTZ R69, R50, R66 ;  /* 0x0000004232457220 */ /* 0x001fc60000410000 */
[----:B------:R-:W-:Y:S04]  /*6560*/  STS.U16 [R169+0x640], R126 ;  /* 0x0006407ea9007388 */ /* 0x000fe80000000400 */
[----:B------:R0:W-:Y:S01]  /*6570*/  STS.U16 [R70+0x680], R125 ;  /* 0x0006807d46007388 */ /* 0x0001e20000000400 */
[-C--:B------:R-:W-:Y:S02]  /*6580*/  FMUL.FTZ R71, R49, R66.reuse ;  /* 0x0000004231477220 */ /* 0x080fe40000410000 */
[-C--:B------:R-:W-:Y:S01]  /*6590*/  FMUL.FTZ R67, R52, R66.reuse ;  /* 0x0000004234437220 */ /* 0x080fe20000410000 */
[----:B0-----:R-:W0:Y:S01]  /*65a0*/  MUFU.EX2 R70, R69 ;  /* 0x0000004500467308 */ /* 0x001e220000000800 */
[----:B------:R-:W-:Y:S01]  /*65b0*/  UIMAD UR42, UR11, UR34, URZ ;  /* 0x000000220b2a72a4 */ /* 0x000fe2000f8e023f */
[----:B------:R-:W-:Y:S01]  /*65c0*/  FMUL.FTZ R68, R51, R66 ;  /* 0x0000004233447220 */ /* 0x000fe20000410000 */
[----:B------:R-:W-:-:S05]  /*65d0*/  UIMAD.WIDE.U32 UR36, UR10, UR34, URZ ;  /* 0x000000220a2472a5 */ /* 0x000fca000f8e003f */
[----:B------:R-:W1:Y:S01]  /*65e0*/  MUFU.EX2 R71, R71 ;  /* 0x0000004700477308 */ /* 0x000e620000000800 */
[----:B------:R-:W-:-:S03]  /*65f0*/  UIMAD UR42, UR10, UR35, UR42 ;  /* 0x000000230a2a72a4 */ /* 0x000fc6000f8e022a */
[----:B------:R-:W-:-:S04]  /*6600*/  ULDC.64 UR34, c[0x0][0x1c0] ;  /* 0x0000700000227ab9 */ /* 0x000fc80000000a00 */
[----:B------:R-:W2:Y:S01]  /*6610*/  MUFU.EX2 R67, R67 ;  /* 0x0000004300437308 */ /* 0x000ea20000000800 */
[----:B0-----:R-:W-:Y:S02]  /*6620*/  FMUL.FTZ R106, R70, R61 ;  /* 0x0000003d466a7220 */ /* 0x001fe40000410000 */
[----:B------:R-:W-:Y:S01]  /*6630*/  FMUL.FTZ R61, R54, R66 ;  /* 0x00000042363d7220 */ /* 0x000fe20000410000 */
[----:B------:R-:W-:Y:S02]  /*6640*/  UIMAD UR39, UR39, UR34, URZ ;  /* 0x00000022272772a4 */ /* 0x000fe4000f8e023f */
[----:B------:R-:W-:Y:S01]  /*6650*/  UIADD3 UR37, UR37, UR42, URZ ;  /* 0x0000002a25257290 */ /* 0x000fe2000fffe03f */
[----:B------:R-:W-:Y:S01]  /*6660*/  ISETP.NE.AND P1, PT, R86, RZ, PT ;  /* 0x000000ff5600720c */ /* 0x000fe20003f25270 */
[----:B------:R-:W0:Y:S01]  /*6670*/  MUFU.EX2 R68, R68 ;  /* 0x0000004400447308 */ /* 0x000e220000000800 */
[C---:B------:R-:W-:Y:S01]  /*6680*/  IADD3 R173, R102.reuse, 0x360, RZ ;  /* 0x0000036066ad7810 */ /* 0x040fe20007ffe0ff */
[----:B------:R-:W-:Y:S01]  /*6690*/  UIMAD UR39, UR7, UR35, UR39 ;  /* 0x00000023072772a4 */ /* 0x000fe2000f8e0227 */
[C---:B------:R-:W-:Y:S01]  /*66a0*/  IADD3 R175, R102.reuse, 0x380, RZ ;  /* 0x0000038066af7810 */ /* 0x040fe20007ffe0ff */
[----:B------:R-:W-:Y:S01]  /*66b0*/  UIMAD.WIDE.U32 UR36, UR7, UR34, UR36 ;  /* 0x00000022072472a5 */ /* 0x000fe2000f8e0024 */
[C---:B------:R-:W-:Y:S01]  /*66c0*/  IADD3 R177, R102.reuse, 0x3a0, RZ ;  /* 0x000003a066b17810 */ /* 0x040fe20007ffe0ff */
[----:B------:R-:W-:Y:S01]  /*66d0*/  FMUL.FTZ R116, R47, UR43 ;  /* 0x0000002b2f747c20 */ /* 0x000fe20008410000 */
[----:B------:R-:W-:Y:S01]  /*66e0*/  ULDC.64 UR34, c[0x0][0x230] ;  /* 0x00008c0000227ab9 */ /* 0x000fe20000000a00 */
[----:B------:R-:W3:Y:S01]  /*66f0*/  MUFU.EX2 R61, R61 ;  /* 0x0000003d003d7308 */ /* 0x000ee20000000800 */
[C---:B------:R-:W-:Y:S01]  /*6700*/  IADD3 R179, R102.reuse, 0x3c0, RZ ;  /* 0x000003c066b37810 */ /* 0x040fe20007ffe0ff */
[----:B------:R-:W-:Y:S01]  /*6710*/  FMUL.FTZ R65, R45, UR43 ;  /* 0x0000002b2d417c20 */ /* 0x000fe20008410000 */
[----:B------:R-:W-:Y:S01]  /*6720*/  IADD3 R181, R102, 0x3e0, RZ ;  /* 0x000003e066b57810 */ /* 0x000fe20007ffe0ff */
[----:B------:R-:W-:Y:S01]  /*6730*/  FMUL.FTZ R60, R44, UR43 ;  /* 0x0000002b2c3c7c20 */ /* 0x000fe20008410000 */
[----:B------:R-:W-:Y:S01]  /*6740*/  LEA.HI.SX32 R173, R173, R102, 0x1b ;  /* 0x00000066adad7211 */ /* 0x000fe200078fdaff */
[----:B-1----:R-:W-:Y:S01]  /*6750*/  FMUL.FTZ R103, R71, R62 ;  /* 0x0000003e47677220 */ /* 0x002fe20000410000 */
[----:B------:R-:W-:Y:S01]  /*6760*/  UIADD3 UR37, UR37, UR39, URZ ;  /* 0x0000002725257290 */ /* 0x000fe2000fffe03f */
[----:B------:R-:W-:Y:S01]  /*6770*/  LEA.HI.SX32 R175, R175, R102, 0x1b ;  /* 0x00000066afaf7211 */ /* 0x000fe200078fdaff */
[----:B------:R-:W-:Y:S01]  /*6780*/  ULEA UR34, UP0, UR36, UR34, 0x3 ;  /* 0x0000002224227291 */ /* 0x000fe2000f80183f */
[----:B--2---:R-:W-:Y:S01]  /*6790*/  FMUL.FTZ R112, R67, R112 ;  /* 0x0000007043707220 */ /* 0x004fe20000410000 */
[----:B------:R-:W-:Y:S01]  /*67a0*/  LEA.HI.SX32 R177, R177, R102, 0x1b ;  /* 0x00000066b1b17211 */ /* 0x000fe200078fdaff */
[----:B------:R-:W-:Y:S01]  /*67b0*/  FMUL.FTZ R109, R67, R109 ;  /* 0x0000006d436d7220 */ /* 0x000fe20000410000 */
[----:B------:R-:W-:Y:S01]  /*67c0*/  LEA R130, R85, R130, 0x5 ;  /* 0x0000008255827211 */ /* 0x000fe200078e28ff */
[----:B------:R-:W-:Y:S01]  /*67d0*/  FMUL.FTZ R62, R42, UR43 ;  /* 0x0000002b2a3e7c20 */ /* 0x000fe20008410000 */
[----:B------:R-:W-:Y:S01]  /*67e0*/  MOV R67, UR38 ;  /* 0x0000002600437c02 */ /* 0x000fe20008000f00 */
[----:B------:R-:W-:Y:S01]  /*67f0*/  FMUL.RZ R119, R116, 0.15915493667125701904 ;  /* 0x3e22f98374777820 */ /* 0x000fe2000040c000 */
[-C--:B------:R-:W-:Y:S01]  /*6800*/  LEA.HI.SX32 R179, R179, R102.reuse, 0x1b ;  /* 0x00000066b3b37211 */ /* 0x080fe200078fdaff */
[----:B------:R-:W-:Y:S01]  /*6810*/  FMUL.RZ R65, R65, 0.15915493667125701904 ;  /* 0x3e22f98341417820 */ /* 0x000fe2000040c000 */
[----:B------:R-:W-:Y:S01]  /*6820*/  LEA.HI.SX32 R181, R181, R102, 0x1b ;  /* 0x00000066b5b57211 */ /* 0x000fe200078fdaff */
[----:B------:R-:W-:Y:S01]  /*6830*/  FMUL.RZ R87, R60, 0.15915493667125701904 ;  /* 0x3e22f9833c577820 */ /* 0x000fe2000040c000 */
[----:B------:R-:W-:Y:S01]  /*6840*/  SHF.L.U32 R173, R173, 0x1, RZ ;  /* 0x00000001adad7819 */ /* 0x000fe200000006ff */
[----:B------:R-:W-:Y:S01]  /*6850*/  FMUL.FTZ R104, R71, R63 ;  /* 0x0000003f47687220 */ /* 0x000fe20000410000 */
[----:B------:R-:W-:Y:S01]  /*6860*/  ULEA.HI.X UR35, UR36, UR35, UR37, 0x3, UP0 ;  /* 0x0000002324237291 */ /* 0x000fe200080f1c25 */
[----:B------:R-:W-:Y:S01]  /*6870*/  FMUL.FTZ R60, R53, R66 ;  /* 0x00000042353c7220 */ /* 0x000fe20000410000 */
[----:B------:R-:W-:Y:S01]  /*6880*/  SHF.L.U32 R88, R175, 0x1, RZ ;  /* 0x00000001af587819 */ /* 0x000fe200000006ff */
[----:B------:R-:W-:Y:S01]  /*6890*/  FMUL.RZ R63, R62, 0.15915493667125701904 ;  /* 0x3e22f9833e3f7820 */ /* 0x000fe2000040c000 */
[----:B------:R-:W-:Y:S01]  /*68a0*/  SHF.L.U32 R92, R177, 0x1, RZ ;  /* 0x00000001b15c7819 */ /* 0x000fe200000006ff */
[----:B------:R-:W-:Y:S01]  /*68b0*/  MUFU.SIN R116, R119 ;  /* 0x0000007700747308 */ /* 0x000fe20000000400 */
[----:B------:R-:W-:-:S02]  /*68c0*/  LEA.HI.SX32 R130, R130, R130, 0x1b ;  /* 0x0000008282827211 */ /* 0x000fc400078fdaff */
[----:B------:R-:W-:Y:S02]  /*68d0*/  LEA R62, R67, UR7, 0x8 ;  /* 0x00000007433e7c11 */ /* 0x000fe4000f8e40ff */
[----:B------:R-:W-:Y:S02]  /*68e0*/  SHF.L.U32 R179, R179, 0x1, RZ ;  /* 0x00000001b3b37819 */ /* 0x000fe400000006ff */
[----:B------:R-:W-:Y:S01]  /*68f0*/  @P1 IADD3 R62, R86, 0x200, RZ ;  /* 0x00000200563e1810 */ /* 0x000fe20007ffe0ff */
[----:B------:R-:W-:Y:S01]  /*6900*/  MUFU.COS R115, R119 ;  /* 0x0000007700737308 */ /* 0x000fe20000000000 */
[----:B------:R-:W-:Y:S01]  /*6910*/  SHF.L.U32 R181, R181, 0x1, RZ ;  /* 0x00000001b5b57819 */ /* 0x000fe200000006ff */
[----:B------:R-:W-:Y:S01]  /*6920*/  STS.U16 [R173+0x6c0], R128 ;  /* 0x0006c080ad007388 */ /* 0x000fe20000000400 */
[C---:B0-----:R-:W-:Y:S01]  /*6930*/  FMUL.FTZ R108, R68.reuse, R108 ;  /* 0x0000006c446c7220 */ /* 0x041fe20000410000 */
[----:B------:R-:W-:Y:S01]  /*6940*/  MOV R69, UR35 ;  /* 0x0000002300457c02 */ /* 0x000fe20008000f00 */
[----:B------:R-:W-:Y:S01]  /*6950*/  FMUL.FTZ R107, R68, R107 ;  /* 0x0000006b446b7220 */ /* 0x000fe20000410000 */
[----:B------:R-:W-:Y:S02]  /*6960*/  STS.U16 [R88+0x700], R127 ;  /* 0x0007007f58007388 */ /* 0x000fe40000000400 */
[----:B------:R-:W-:Y:S01]  /*6970*/  MUFU.SIN R122, R65 ;  /* 0x00000041007a7308 */ /* 0x000fe20000000400 */
[----:B------:R-:W-:Y:S01]  /*6980*/  MOV R68, UR34 ;  /* 0x0000002200447c02 */ /* 0x000fe20008000f00 */
[----:B------:R0:W-:Y:S01]  /*6990*/  STS.U16 [R92+0x740], R123 ;  /* 0x0007407b5c007388 */ /* 0x0001e20000000400 */
[C---:B---3--:R-:W-:Y:S01]  /*69a0*/  FMUL.FTZ R120, R61.reuse, R120 ;  /* 0x000000783d787220 */ /* 0x048fe20000410000 */
[----:B------:R-:W-:Y:S01]  /*69b0*/  SHF.L.U32 R62, R62, 0x3, RZ ;  /* 0x000000033e3e7819 */ /* 0x000fe200000006ff */
[----:B------:R-:W-:-:S03]  /*69c0*/  FMUL.FTZ R121, R61, R121 ;  /* 0x000000793d797220 */ /* 0x000fc60000410000 */
[----:B------:R-:W-:Y:S01]  /*69d0*/  MUFU.COS R119, R65 ;  /* 0x0000004100777308 */ /* 0x000fe20000000000 */
[----:B------:R1:W-:Y:S07]  /*69e0*/  STS.U16 [R179+0x780], R64 ;  /* 0x00078040b3007388 */ /* 0x0003ee0000000400 */
[----:B------:R2:W3:Y:S01]  /*69f0*/  MUFU.EX2 R65, R60 ;  /* 0x0000003c00417308 */ /* 0x0004e20000000800 */
[----:B------:R-:W-:Y:S01]  /*6a00*/  STS.U16 [R181+0x7c0], R100 ;  /* 0x0007c064b5007388 */ /* 0x000fe20000000400 */
[----:B------:R-:W-:-:S06]  /*6a10*/  NOP ;  /* 0x0000000000007918 */ /* 0x000fcc0000000000 */
[----:B------:R-:W4:Y:S01]  /*6a20*/  MUFU.SIN R124, R87 ;  /* 0x00000057007c7308 */ /* 0x000f220000000400 */
[----:B--2---:R-:W-:Y:S01]  /*6a30*/  SHF.L.U32 R60, R130, 0x1, RZ ;  /* 0x00000001823c7819 */ /* 0x004fe200000006ff */
[----:B------:R-:W5:Y:S04]  /*6a40*/  LDG.E.64 R68, [R68.64] ;  /* 0x0000002044447981 */ /* 0x000f68000c1e1b00 */
[----:B------:R-:W2:Y:S02]  /*6a50*/  LDS.U16 R90, [R60] ;  /* 0x000000003c5a7984 */ /* 0x000ea40000000400 */
[----:B0-----:R0:W1:Y:S02]  /*6a60*/  MUFU.COS R123, R87 ;  /* 0x00000057007b7308 */ /* 0x0010640000000000 */
        /* <DEDUP_REMOVED lines=34> */
[----:B------:R-:W-:Y:S02]  /*6c90*/  FMUL.FTZ R61, R41, UR43 ;  /* 0x0000002b293d7c20 */ /* 0x000fe40008410000 */
[----:B------:R-:W-:Y:S02]  /*6ca0*/  FMUL.FTZ R101, R48, UR43 ;  /* 0x0000002b30657c20 */ /* 0x000fe40008410000 */
[----:B-1----:R-:W-:-:S05]  /*6cb0*/  FMUL.FTZ R64, R43, UR43 ;  /* 0x0000002b2b407c20 */ /* 0x002fca0008410000 */
[----:B------:R1:W1:Y:S01]  /*6cc0*/  @P0 LDS.64 R110, [R86.X8+0x49e8] ;  /* 0x0049e800566e0984 */ /* 0x0002620000008a00 */
[----:B------:R-:W-:Y:S02]  /*6cd0*/  FMUL.RZ R131, R61, 0.15915493667125701904 ;  /* 0x3e22f9833d837820 */ /* 0x000fe4000040c000 */
[----:B------:R-:W-:Y:S02]  /*6ce0*/  FMUL.RZ R134, R101, 0.15915493667125701904 ;  /* 0x3e22f98365867820 */ /* 0x000fe4000040c000 */
[----:B------:R-:W-:Y:S01]  /*6cf0*/  FMUL.RZ R64, R64, 0.15915493667125701904 ;  /* 0x3e22f98340407820 */ /* 0x000fe2000040c000 */
[----:B------:R0:W0:Y:S01]  /*6d00*/  MUFU.SIN R132, R131 ;  /* 0x0000008300847308 */ /* 0x0000220000000400 */
[----:B--2---:R-:W-:Y:S02]  /*6d10*/  PRMT R90, RZ, 0x5410, R90 ;  /* 0x00005410ff5a7816 */ /* 0x004fe4000000005a */
[----:B------:R-:W-:Y:S02]  /*6d20*/  PRMT R89, RZ, 0x5410, R89 ;  /* 0x00005410ff597816 */ /* 0x000fe40000000059 */
[----:B------:R-:W-:-:S03]  /*6d30*/  PRMT R88, RZ, 0x5410, R88 ;  /* 0x00005410ff587816 */ /* 0x000fc60000000058 */
[----:B------:R2:W0:Y:S01]  /*6d40*/  MUFU.SIN R101, R134 ;  /* 0x0000008600657308 */ /* 0x0004220000000400 */
[----:B---3--:R-:W-:-:S07]  /*6d50*/  FMUL.FTZ R114, R65, R114 ;  /* 0x0000007241727220 */ /* 0x008fce0000410000 */
[----:B------:R2:W3:Y:S01]  /*6d60*/  MUFU.COS R102, R134 ;  /* 0x0000008600667308 */ /* 0x0004e20000000000 */
[----:B------:R-:W-:-:S07]  /*6d70*/  FMUL.FTZ R113, R65, R113 ;  /* 0x0000007141717220 */ /* 0x000fce0000410000 */
[----:B------:R2:W1:Y:S01]  /*6d80*/  MUFU.SIN R126, R64 ;  /* 0x00000040007e7308 */ /* 0x0004620000000400 */
[----:B------:R-:W-:-:S07]  /*6d90*/  PRMT R65, RZ, 0x5410, R82 ;  /* 0x00005410ff417816 */ /* 0x000fce0000000052 */
[----:B------:R2:W1:Y:S01]  /*6da0*/  MUFU.COS R125, R64 ;  /* 0x00000040007d7308 */ /* 0x0004620000000000 */
[----:B0-----:R-:W-:-:S07]  /*6db0*/  PRMT R60, RZ, 0x5410, R81 ;  /* 0x00005410ff3c7816 */ /* 0x001fce0000000051 */
[----:B------:R2:W0:Y:S01]  /*6dc0*/  MUFU.SIN R128, R63 ;  /* 0x0000003f00807308 */ /* 0x0004220000000400 */
[----:B------:R-:W-:-:S07]  /*6dd0*/  PRMT R87, RZ, 0x5410, R87 ;  /* 0x00005410ff577816 */ /* 0x000fce0000000057 */
[----:B------:R2:W0:Y:S08]  /*6de0*/  MUFU.COS R127, R63 ;  /* 0x0000003f007f7308 */ /* 0x0004300000000000 */
[----:B------:R-:W0:Y:S01]  /*6df0*/  MUFU.COS R131, R131 ;  /* 0x0000008300837308 */ /* 0x000e220000000000 */
[C---:B------:R-:W-:Y:S01]  /*6e00*/  FMUL.FTZ R185, R54.reuse, R90 ;  /* 0x0000005a36b97220 */ /* 0x040fe20000410000 */
[----:B------:R-:W-:Y:S01]  /*6e10*/  BSSY B0, `(.L_x_5093) ;  /* 0x0000016000007945 */ /* 0x000fe20003800000 */
[----:B------:R-:W-:-:S02]  /*6e20*/  FMUL.FTZ R186, R54, R89 ;  /* 0x0000005936ba7220 */ /* 0x000fc40000410000 */
[----:B------:R-:W-:Y:S02]  /*6e30*/  FMUL.FTZ R187, R53, R88 ;  /* 0x0000005835bb7220 */ /* 0x000fe40000410000 */
[----:B------:R-:W-:Y:S02]  /*6e40*/  FMUL.FTZ R105, R70, R105 ;  /* 0x0000006946697220 */ /* 0x000fe40000410000 */
[C---:B------:R-:W-:Y:S02]  /*6e50*/  FMUL.FTZ R185, R65.reuse, R185 ;  /* 0x000000b941b97220 */ /* 0x040fe40000410000 */
[----:B------:R-:W-:Y:S02]  /*6e60*/  FMUL.FTZ R186, R65, R186 ;  /* 0x000000ba41ba7220 */ /* 0x000fe40000410000 */
[----:B------:R-:W-:Y:S02]  /*6e70*/  FMUL.FTZ R61, R40, UR43 ;  /* 0x0000002b283d7c20 */ /* 0x000fe40008410000 */
[----:B------:R-:W-:-:S02]  /*6e80*/  FMUL.FTZ R188, R53, R87 ;  /* 0x0000005735bc7220 */ /* 0x000fc40000410000 */
[----:B------:R-:W-:Y:S01]  /*6e90*/  FMUL.FTZ R187, R60, R187 ;  /* 0x000000bb3cbb7220 */ /* 0x000fe20000410000 */
[----:B------:R-:W-:Y:S05]  /*6ea0*/  @P0 BRA `(.L_x_5094) ;  /* 0x000000c000000947 */ /* 0x000fea0003800000 */
[----:B01234-:R-:W-:Y:S01]  /*6eb0*/  ULDC UR35, c[0x0][0x174] ;  /* 0x00005d0000237ab9 */ /* 0x01ffe20000000800 */
        /* <DEDUP_REMOVED lines=11> */
.L_x_5094:
[----:B01234-:R-:W-:Y:S05]  /*6f70*/  BSYNC B0 ;  /* 0x0000000000007941 */ /* 0x01ffea0003800000 */
.L_x_5093:
[----:B------:R-:W-:Y:S01]  /*6f80*/  UISETP.GE.AND UP0, UPT, UR24, 0x2, UPT ;  /* 0x000000021800788c */ /* 0x000fe2000bf06270 */
[CC--:B------:R-:W-:Y:S01]  /*6f90*/  FMUL.FTZ R63, R185.reuse, R113.reuse ;  /* 0x00000071b93f7220 */ /* 0x0c0fe20000410000 */
        /* <DEDUP_REMOVED lines=9> */
[----:B------:R-:W-:Y:S01]  /*7030*/  FADD.FTZ R63, R188, R63 ;  /* 0x0000003fbc3f7221 */ /* 0x000fe20000010000 */
[----:B------:R-:W-:Y:S01]  /*7040*/  HFMA2.MMA R155, -RZ, RZ, 0, 9.5367431640625e-07 ;  /* 0x00000010ff9b7435 */ /* 0x000fe200000001ff */
[----:B------:R-:W-:Y:S01]  /*7050*/  FMUL.FTZ R60, R48, R66 ;  /* 0x00000042303c7220 */ /* 0x000fe20000410000 */
[----:B------:R-:W-:Y:S01]  /*7060*/  MOV R70, c[0x0][0x16c] ;  /* 0x00005b0000467a02 */ /* 0x000fe20000000f00 */
[----:B------:R-:W-:-:S02]  /*7070*/  FMUL.RZ R133, R61, 0.15915493667125701904 ;  /* 0x3e22f9833d857820 */ /* 0x000fc4000040c000 */
[----:B------:R-:W-:Y:S01]  /*7080*/  FADD.FTZ R62, R187, R62 ;  /* 0x0000003ebb3e7221 */ /* 0x000fe20000010000 */
[----:B------:R0:W1:Y:S01]  /*7090*/  MUFU.EX2 R67, R60 ;  /* 0x0000003c00437308 */ /* 0x0000620000000800 */
[C---:B------:R-:W-:Y:S02]  /*70a0*/  FMUL.FTZ R61, R109.reuse, R63 ;  /* 0x0000003f6d3d7220 */ /* 0x040fe40000410000 */
[----:B------:R-:W-:Y:S02]  /*70b0*/  FMUL.FTZ R189, R52, R91 ;  /* 0x0000005b34bd7220 */ /* 0x000fe40000410000 */
[----:B------:R-:W-:Y:S01]  /*70c0*/  FFMA.FTZ R136, R112, R62, -R61 ;  /* 0x0000003e70887223 */ /* 0x000fe2000001083d */
[----:B------:R-:W-:Y:S01]  /*70d0*/  @!P0 IADD3 R61, R64, -0x2, RZ ;  /* 0xfffffffe403d8810 */ /* 0x000fe20007ffe0ff */
[----:B------:R-:W-:Y:S01]  /*70e0*/  FMUL.FTZ R190, R52, R92 ;  /* 0x0000005c34be7220 */ /* 0x000fe20000410000 */
[----:B------:R-:W-:Y:S01]  /*70f0*/  PRMT R94, RZ, 0x5410, R94 ;  /* 0x00005410ff5e7816 */ /* 0x000fe2000000005e */
[----:B------:R-:W-:Y:S01]  /*7100*/  FMUL.FTZ R62, R109, R62 ;  /* 0x0000003e6d3e7220 */ /* 0x000fe20000410000 */
[----:B0-----:R-:W-:Y:S01]  /*7110*/  PRMT R60, RZ, 0x5410, R80 ;  /* 0x00005410ff3c7816 */ /* 0x001fe20000000050 */
[----:B------:R-:W-:Y:S01]  /*7120*/  @!P0 IMAD R64, R61, R70, UR7 ;  /* 0x000000073d408e24 */ /* 0x000fe2000f8e0246 */
[----:B------:R-:W-:Y:S01]  /*7130*/  MOV R61, RZ ;  /* 0x000000ff003d7202 */ /* 0x000fe20000000f00 */
[----:B------:R-:W-:Y:S01]  /*7140*/  FFMA.FTZ R65, R112, R63, R62 ;  /* 0x0000003f70417223 */ /* 0x000fe2000001003e */
[----:B------:R-:W-:Y:S01]  /*7150*/  PRMT R93, RZ, 0x5410, R93 ;  /* 0x00005410ff5d7816 */ /* 0x000fe2000000005d */
[C---:B------:R-:W-:Y:S01]  /*7160*/  FMUL.FTZ R189, R60.reuse, R189 ;  /* 0x000000bd3cbd7220 */ /* 0x040fe20000410000 */
[----:B------:R-:W-:Y:S01]  /*7170*/  CS2R R62, SRZ ;  /* 0x00000000003e7805 */ /* 0x000fe2000001ff00 */
[----:B------:R-:W-:Y:S01]  /*7180*/  FMUL.FTZ R190, R60, R190 ;  /* 0x000000be3cbe7220 */ /* 0x000fe20000410000 */
[----:B------:R-:W-:Y:S01]  /*7190*/  HFMA2.MMA R60, -RZ, RZ, 1.875, 0 ;  /* 0x3f800000ff3c7435 */ /* 0x000fe200000001ff */
[----:B------:R-:W-:-:S02]  /*71a0*/  FMUL.FTZ R70, R47, R66 ;  /* 0x000000422f467220 */ /* 0x000fc40000410000 */
[----:B------:R-:W-:Y:S01]  /*71b0*/  FMUL.FTZ R71, R46, R66 ;  /* 0x000000422e477220 */ /* 0x000fe20000410000 */
[----:B------:R-:W-:Y:S01]  /*71c0*/  PRMT R96, RZ, 0x5410, R96 ;  /* 0x00005410ff607816 */ /* 0x000fe20000000060 */
[----:B------:R-:W-:Y:S01]  /*71d0*/  FADD.FTZ R135, R190, R65 ;  /* 0x00000041be877221 */ /* 0x000fe20000010000 */
[----:B------:R-:W-:Y:S01]  /*71e0*/  PRMT R95, RZ, 0x5410, R95 ;  /* 0x00005410ff5f7816 */ /* 0x000fe2000000005f */
[----:B------:R-:W-:Y:S01]  /*71f0*/  @!P0 IMAD.WIDE R64, R64, R155, UR40 ;  /* 0x0000002840408e25 */ /* 0x000fe2000f8e029b */
[----:B------:R-:W0:Y:S03]  /*7200*/  MUFU.EX2 R70, R70 ;  /* 0x0000004600467308 */ /* 0x000e260000000800 */
[----:B------:R-:W-:Y:S01]  /*7210*/  FADD.FTZ R136, R189, R136 ;  /* 0x00000088bd887221 */ /* 0x000fe20000010000 */
[----:B------:R2:W5:Y:S01]  /*7220*/  @!P0 LDG.E.128 R60, [R64.64] ;  /* 0x00000020403c8981 */ /* 0x000562000c1e1d00 */
[----:B------:R-:W-:-:S02]  /*7230*/  FMUL.FTZ R153, R107, R135 ;  /* 0x000000876b997220 */ /* 0x000fc40000410000 */
[----:B------:R-:W-:Y:S01]  /*7240*/  FMUL.FTZ R154, R107, R136 ;  /* 0x000000886b9a7220 */ /* 0x000fe20000410000 */
[----:B------:R-:W3:Y:S01]  /*7250*/  MUFU.EX2 R71, R71 ;  /* 0x0000004700477308 */ /* 0x000ee20000000800 */
[C---:B------:R-:W-:Y:S02]  /*7260*/  FMUL.FTZ R192, R51.reuse, R94 ;  /* 0x0000005e33c07220 */ /* 0x040fe40000410000 */
[C---:B------:R-:W-:Y:S02]  /*7270*/  FFMA.FTZ R136, R108.reuse, R136, -R153 ;  /* 0x000000886c887223 */ /* 0x040fe40000010899 */
[----:B------:R-:W-:Y:S01]  /*7280*/  FFMA.FTZ R153, R108, R135, R154 ;  /* 0x000000876c997223 */ /* 0x000fe2000001009a */
[----:B--2---:R-:W-:Y:S01]  /*7290*/  PRMT R64, RZ, 0x5410, R79 ;  /* 0x00005410ff407816 */ /* 0x004fe2000000004f */
[----:B------:R-:W-:Y:S01]  /*72a0*/  FMUL.FTZ R191, R51, R93 ;  /* 0x0000005d33bf7220 */ /* 0x000fe20000410000 */
[----:B------:R-:W-:Y:S01]  /*72b0*/  PRMT R97, RZ, 0x5410, R97 ;  /* 0x00005410ff617816 */ /* 0x000fe20000000061 */
[----:B-1----:R-:W-:Y:S01]  /*72c0*/  FMUL.FTZ R102, R67, R102 ;  /* 0x0000006643667220 */ /* 0x002fe20000410000 */
[----:B------:R-:W-:Y:S01]  /*72d0*/  PRMT R98, RZ, 0x5410, R98 ;  /* 0x00005410ff627816 */ /* 0x000fe20000000062 */
[C---:B------:R-:W-:Y:S01]  /*72e0*/  FMUL.FTZ R192, R64.reuse, R192 ;  /* 0x000000c040c07220 */ /* 0x040fe20000410000 */
[----:B------:R-:W-:Y:S01]  /*72f0*/  PRMT R99, RZ, 0x5410, R99 ;  /* 0x00005410ff637816 */ /* 0x000fe20000000063 */
[----:B------:R-:W-:Y:S01]  /*7300*/  FMUL.FTZ R191, R64, R191 ;  /* 0x000000bf40bf7220 */ /* 0x000fe20000410000 */
[----:B------:R-:W-:Y:S01]  /*7310*/  PRMT R100, RZ, 0x5410, R100 ;  /* 0x00005410ff647816 */ /* 0x000fe20000000064 */
[----:B------:R-:W-:Y:S01]  /*7320*/  FADD.FTZ R153, R192, R153 ;  /* 0x00000099c0997221 */ /* 0x000fe20000010000 */
[----:B------:R-:W-:Y:S01]  /*7330*/  PRMT R130, RZ, 0x5410, R130 ;  /* 0x00005410ff827816 */ /* 0x000fe20000000082 */
[----:B------:R-:W-:Y:S01]  /*7340*/  FADD.FTZ R136, R191, R136 ;  /* 0x00000088bf887221 */ /* 0x000fe20000010000 */
[----:B------:R-:W-:Y:S01]  /*7350*/  MUFU.SIN R134, R133 ;  /* 0x0000008500867308 */ /* 0x000fe20000000400 */
[----:B------:R-:W-:-:S02]  /*7360*/  FMUL.FTZ R65, R105, R153 ;  /* 0x0000009969417220 */ /* 0x000fc40000410000 */
[C---:B0-----:R-:W-:Y:S02]  /*7370*/  FMUL.FTZ R115, R70.reuse, R115 ;  /* 0x0000007346737220 */ /* 0x041fe40000410000 */
[----:B------:R-:W-:Y:S02]  /*7380*/  FMUL.FTZ R116, R70, R116 ;  /* 0x0000007446747220 */ /* 0x000fe40000410000 */
[----:B------:R-:W-:Y:S01]  /*7390*/  FMUL.FTZ R101, R67, R101 ;  /* 0x0000006543657220 */ /* 0x000fe20000410000 */
[----:B------:R-:W-:Y:S01]  /*73a0*/  MUFU.COS R133, R133 ;  /* 0x0000008500857308 */ /* 0x000fe20000000000 */
[-C--:B------:R-:W-:Y:S02]  /*73b0*/  FMUL.FTZ R154, R105, R136.reuse ;  /* 0x00000088699a7220 */ /* 0x080fe40000410000 */
[----:B------:R-:W-:Y:S01]  /*73c0*/  FFMA.FTZ R70, R106, R136, -R65 ;  /* 0x000000886a467223 */ /* 0x000fe20000010841 */
[----:B------:R-:W-:Y:S01]  /*73d0*/  PRMT R136, RZ, 0x5410, R78 ;  /* 0x00005410ff887816 */ /* 0x000fe2000000004e */
[----:B------:R-:W-:-:S02]  /*73e0*/  FMUL.FTZ R67, R45, R66 ;  /* 0x000000422d437220 */ /* 0x000fc40000410000 */
[----:B------:R-:W-:Y:S02]  /*73f0*/  FMUL.FTZ R194, R50, R96 ;  /* 0x0000006032c27220 */ /* 0x000fe40000410000 */
[----:B------:R-:W-:Y:S02]  /*7400*/  FMUL.FTZ R64, R43, R66 ;  /* 0x000000422b407220 */ /* 0x000fe40000410000 */
[----:B------:R-:W-:Y:S01]  /*7410*/  FFMA.FTZ R153, R106, R153, R154 ;  /* 0x000000996a997223 */ /* 0x000fe2000001009a */
[----:B------:R-:W0:Y:S01]  /*7420*/  MUFU.EX2 R67, R67 ;  /* 0x0000004300437308 */ /* 0x000e220000000800 */
[----:B------:R-:W-:Y:S02]  /*7430*/  FMUL.FTZ R193, R50, R95 ;  /* 0x0000005f32c17220 */ /* 0x000fe40000410000 */
[----:B------:R-:W-:Y:S02]  /*7440*/  FMUL.FTZ R194, R136, R194 ;  /* 0x000000c288c27220 */ /* 0x000fe40000410000 */
[----:B------:R-:W-:-:S02]  /*7450*/  FMUL.FTZ R135, R44, R66 ;  /* 0x000000422c877220 */ /* 0x000fc40000410000 */
[----:B------:R-:W-:Y:S01]  /*7460*/  FMUL.FTZ R65, R39, UR43 ;  /* 0x0000002b27417c20 */ /* 0x000fe20008410000 */
[----:B------:R-:W1:Y:S01]  /*7470*/  MUFU.EX2 R64, R64 ;  /* 0x0000004000407308 */ /* 0x000e620000000800 */
[----:B------:R-:W-:Y:S02]  /*7480*/  FMUL.FTZ R193, R136, R193 ;  /* 0x000000c188c17220 */ /* 0x000fe40000410000 */
[----:B------:R-:W-:Y:S02]  /*7490*/  FADD.FTZ R153, R194, R153 ;  /* 0x00000099c2997221 */ /* 0x000fe40000010000 */
[C---:B---3--:R-:W-:Y:S02]  /*74a0*/  FMUL.FTZ R117, R71.reuse, R117 ;  /* 0x0000007547757220 */ /* 0x048fe40000410000 */
[----:B------:R-:W-:Y:S02]  /*74b0*/  FMUL.FTZ R118, R71, R118 ;  /* 0x0000007647767220 */ /* 0x000fe40000410000 */
[----:B------:R-:W-:Y:S01]  /*74c0*/  FMUL.RZ R71, R65, 0.15915493667125701904 ;  /* 0x3e22f98341477820 */ /* 0x000fe2000040c000 */
[----:B------:R-:W2:Y:S01]  /*74d0*/  MUFU.EX2 R135, R135 ;  /* 0x0000008700877308 */ /* 0x000ea20000000800 */
[----:B------:R-:W-:-:S02]  /*74e0*/  FADD.FTZ R70, R193, R70 ;  /* 0x00000046c1467221 */ /* 0x000fc40000010000 */
[----:B------:R-:W-:Y:S02]  /*74f0*/  FMUL.FTZ R65, R103, R153 ;  /* 0x0000009967417220 */ /* 0x000fe40000410000 */
[----:B------:R-:W-:Y:S02]  /*7500*/  FMUL.FTZ R195, R49, R97 ;  /* 0x0000006131c37220 */ /* 0x000fe40000410000 */
[----:B------:R-:W-:Y:S01]  /*7510*/  FFMA.FTZ R154, R104, R70, -R65 ;  /* 0x00000046689a7223 */ /* 0x000fe20000010841 */
        /* <DEDUP_REMOVED lines=8> */
[----:B------:R-:W-:Y:S02]  /*75a0*/  FMUL.FTZ R64, R42, R66 ;  /* 0x000000422a407220 */ /* 0x000fe40000410000 */
[----:B------:R-:W-:-:S02]  /*75b0*/  FFMA.FTZ R153, R104, R153, R67 ;  /* 0x0000009968997223 */ /* 0x000fc40000010043 */
[----:B------:R-:W-:Y:S02]  /*75c0*/  FMUL.FTZ R196, R65, R196 ;  /* 0x000000c441c47220 */ /* 0x000fe40000410000 */
[----:B------:R-:W-:Y:S01]  /*75d0*/  FADD.FTZ R154, R195, R154 ;  /* 0x0000009ac39a7221 */ /* 0x000fe20000010000 */
[----:B------:R-:W-:Y:S01]  /*75e0*/  MUFU.SIN R136, R71 ;  /* 0x0000004700887308 */ /* 0x000fe20000000400 */
[C---:B--2---:R-:W-:Y:S02]  /*75f0*/  FMUL.FTZ R123, R135.reuse, R123 ;  /* 0x0000007b877b7220 */ /* 0x044fe40000410000 */
[----:B------:R-:W-:Y:S01]  /*7600*/  FMUL.FTZ R124, R135, R124 ;  /* 0x0000007c877c7220 */ /* 0x000fe20000410000 */
[----:B------:R-:W-:Y:S01]  /*7610*/  PRMT R135, RZ, 0x5410, R76 ;  /* 0x00005410ff877816 */ /* 0x000fe2000000004c */
[----:B------:R-:W-:-:S03]  /*7620*/  FADD.FTZ R153, R196, R153 ;  /* 0x00000099c4997221 */ /* 0x000fc60000010000 */
[----:B------:R0:W-:Y:S01]  /*7630*/  MUFU.COS R70, R71 ;  /* 0x0000004700467308 */ /* 0x0001e20000000000 */
[C---:B------:R-:W-:Y:S02]  /*7640*/  FMUL.FTZ R197, R48.reuse, R99 ;  /* 0x0000006330c57220 */ /* 0x040fe40000410000 */
[----:B------:R-:W-:-:S05]  /*7650*/  FMUL.FTZ R198, R48, R100 ;  /* 0x0000006430c67220 */ /* 0x000fca0000410000 */
[----:B------:R-:W1:Y:S01]  /*7660*/  MUFU.EX2 R64, R64 ;  /* 0x0000004000407308 */ /* 0x000e620000000800 */
[----:B0-----:R-:W-:Y:S02]  /*7670*/  FMUL.FTZ R71, R101, R154 ;  /* 0x0000009a65477220 */ /* 0x001fe40000410000 */
[----:B------:R-:W-:Y:S02]  /*7680*/  FMUL.FTZ R197, R135, R197 ;  /* 0x000000c587c57220 */ /* 0x000fe40000410000 */
[CC--:B------:R-:W-:Y:S02]  /*7690*/  FFMA.FTZ R156, R102.reuse, R153.reuse, R71 ;  /* 0x00000099669c7223 */ /* 0x0c0fe40000010047 */
[----:B------:R-:W-:Y:S02]  /*76a0*/  FMUL.FTZ R153, R101, R153 ;  /* 0x0000009965997220 */ /* 0x000fe40000410000 */
[----:B------:R-:W-:Y:S02]  /*76b0*/  FMUL.FTZ R65, R41, R66 ;  /* 0x0000004229417220 */ /* 0x000fe40000410000 */
[----:B------:R-:W-:-:S02]  /*76c0*/  FFMA.FTZ R153, R102, R154, -R153 ;  /* 0x0000009a66997223 */ /* 0x000fc40000010899 */
[----:B------:R-:W-:Y:S02]  /*76d0*/  FMUL.FTZ R198, R135, R198 ;  /* 0x000000c687c67220 */ /* 0x000fe40000410000 */
[----:B------:R-:W-:Y:S02]  /*76e0*/  FADD.FTZ R156, R197, R156 ;  /* 0x0000009cc59c7221 */ /* 0x000fe40000010000 */
[-C--:B------:R-:W-:Y:S01]  /*76f0*/  FMUL.FTZ R67, R40, R66.reuse ;  /* 0x0000004228437220 */ /* 0x080fe20000410000 */
[----:B------:R-:W0:Y:S01]  /*7700*/  MUFU.EX2 R65, R65 ;  /* 0x0000004100417308 */ /* 0x000e220000000800 */
[----:B------:R-:W-:Y:S02]  /*7710*/  FMUL.FTZ R66, R39, R66 ;  /* 0x0000004227427220 */ /* 0x000fe40000410000 */
[----:B------:R-:W-:Y:S02]  /*7720*/  FADD.FTZ R153, R198, R153 ;  /* 0x00000099c6997221 */ /* 0x000fe40000010000 */
[----:B------:R-:W-:Y:S01]  /*7730*/  FMUL.FTZ R154, R116, R156 ;  /* 0x0000009c749a7220 */ /* 0x000fe20000410000 */
[----:B------:R-:W-:Y:S01]  /*7740*/  PRMT R129, RZ, 0x5410, R129 ;  /* 0x00005410ff817816 */ /* 0x000fe20000000081 */
[C---:B-1----:R-:W-:Y:S01]  /*7750*/  FMUL.FTZ R127, R64.reuse, R127 ;  /* 0x0000007f407f7220 */ /* 0x042fe20000410000 */
[----:B------:R-:W1:Y:S01]  /*7760*/  MUFU.EX2 R71, R66 ;  /* 0x0000004200477308 */ /* 0x000e620000000800 */
[----:B------:R-:W-:Y:S01]  /*7770*/  FMUL.FTZ R128, R64, R128 ;  /* 0x0000008040807220 */ /* 0x000fe20000410000 */
[----:B------:R-:W-:Y:S01]  /*7780*/  PRMT R64, RZ, 0x5410, R75 ;  /* 0x00005410ff407816 */ /* 0x000fe2000000004b */
[----:B------:R-:W-:-:S02]  /*7790*/  FFMA.FTZ R135, R115, R153, -R154 ;  /* 0x0000009973877223 */ /* 0x000fc4000001089a */
[----:B------:R-:W-:Y:S02]  /*77a0*/  FMUL.FTZ R153, R116, R153 ;  /* 0x0000009974997220 */ /* 0x000fe40000410000 */
[C---:B------:R-:W-:Y:S01]  /*77b0*/  FMUL.FTZ R199, R47.reuse, R130 ;  /* 0x000000822fc77220 */ /* 0x040fe20000410000 */
[----:B------:R-:W2:Y:S01]  /*77c0*/  MUFU.EX2 R67, R67 ;  /* 0x0000004300437308 */ /* 0x000ea20000000800 */
[----:B------:R-:W-:Y:S02]  /*77d0*/  FMUL.FTZ R200, R47, R129 ;  /* 0x000000812fc87220 */ /* 0x000fe40000410000 */
[----:B------:R-:W-:Y:S02]  /*77e0*/  FFMA.FTZ R156, R115, R156, R153 ;  /* 0x0000009c739c7223 */ /* 0x000fe40000010099 */
[C---:B------:R-:W-:Y:S02]  /*77f0*/  FMUL.FTZ R199, R64.reuse, R199 ;  /* 0x000000c740c77220 */ /* 0x040fe40000410000 */
[----:B------:R-:W-:-:S02]  /*7800*/  FMUL.FTZ R200, R64, R200 ;  /* 0x000000c840c87220 */ /* 0x000fc40000410000 */
[----:B------:R-:W-:Y:S01]  /*7810*/  FADD.FTZ R156, R199, R156 ;  /* 0x0000009cc79c7221 */ /* 0x000fe20000010000 */
[----:B------:R-:W-:Y:S01]  /*7820*/  PRMT R137, RZ, 0x5410, R137 ;  /* 0x00005410ff897816 */ /* 0x000fe20000000089 */
[C---:B0-----:R-:W-:Y:S01]  /*7830*/  FMUL.FTZ R131, R65.reuse, R131 ;  /* 0x0000008341837220 */ /* 0x041fe20000410000 */
[----:B------:R-:W-:Y:S01]  /*7840*/  PRMT R138, RZ, 0x5410, R138 ;  /* 0x00005410ff8a7816 */ /* 0x000fe2000000008a */
[----:B------:R-:W-:Y:S02]  /*7850*/  FMUL.FTZ R132, R65, R132 ;  /* 0x0000008441847220 */ /* 0x000fe40000410000 */
[----:B------:R-:W-:Y:S02]  /*7860*/  FADD.FTZ R64, R200, R135 ;  /* 0x00000087c8407221 */ /* 0x000fe40000010000 */
[----:B------:R-:W-:Y:S02]  /*7870*/  FMUL.FTZ R65, R118, R156 ;  /* 0x0000009c76417220 */ /* 0x000fe40000410000 */
[----:B-1----:R-:W-:Y:S01]  /*7880*/  FMUL.FTZ R135, R71, R70 ;  /* 0x0000004647877220 */ /* 0x002fe20000410000 */
[----:B------:R-:W-:Y:S01]  /*7890*/  PRMT R70, RZ, 0x5410, R74 ;  /* 0x00005410ff467816 */ /* 0x000fe2000000004a */
[----:B--2---:R-:W-:-:S02]  /*78a0*/  FMUL.FTZ R133, R67, R133 ;  /* 0x0000008543857220 */ /* 0x004fc40000410000 */
[----:B------:R-:W-:Y:S02]  /*78b0*/  FMUL.FTZ R134, R67, R134 ;  /* 0x0000008643867220 */ /* 0x000fe40000410000 */
[-C--:B------:R-:W-:Y:S02]  /*78c0*/  FMUL.FTZ R66, R118, R64.reuse ;  /* 0x0000004076427220 */ /* 0x080fe40000410000 */
[----:B------:R-:W-:Y:S02]  /*78d0*/  FFMA.FTZ R67, R117, R64, -R65 ;  /* 0x0000004075437223 */ /* 0x000fe40000010841 */
[C---:B------:R-:W-:Y:S02]  /*78e0*/  FMUL.FTZ R201, R46.reuse, R138 ;  /* 0x0000008a2ec97220 */ /* 0x040fe40000410000 */
[----:B------:R-:W-:Y:S02]  /*78f0*/  FMUL.FTZ R202, R46, R137 ;  /* 0x000000892eca7220 */ /* 0x000fe40000410000 */
[----:B------:R-:W-:-:S02]  /*7900*/  FMUL.FTZ R65, R121, R113 ;  /* 0x0000007179417220 */ /* 0x000fc40000410000 */
[----:B------:R-:W-:Y:S02]  /*7910*/  FFMA.FTZ R66, R117, R156, R66 ;  /* 0x0000009c75427223 */ /* 0x000fe40000010042 */
[----:B------:R-:W-:Y:S02]  /*7920*/  FMUL.FTZ R64, R120, R113 ;  /* 0x0000007178407220 */ /* 0x000fe40000410000 */
[C---:B------:R-:W-:Y:S02]  /*7930*/  FMUL.FTZ R201, R70.reuse, R201 ;  /* 0x000000c946c97220 */ /* 0x040fe40000410000 */
[----:B------:R-:W-:Y:S02]  /*7940*/  FMUL.FTZ R202, R70, R202 ;  /* 0x000000ca46ca7220 */ /* 0x000fe40000410000 */
[----:B------:R-:W-:Y:S02]  /*7950*/  FFMA.FTZ R65, R120, R114, -R65 ;  /* 0x0000007278417223 */ /* 0x000fe40000010841 */
[----:B------:R-:W-:-:S02]  /*7960*/  FMUL.FTZ R136, R71, R136 ;  /* 0x0000008847887220 */ /* 0x000fc40000410000 */
[----:B------:R-:W-:Y:S02]  /*7970*/  FFMA.FTZ R64, R121, R114, R64 ;  /* 0x0000007279407223 */ /* 0x000fe40000010040 */
[----:B------:R-:W-:Y:S02]  /*7980*/  FADD.FTZ R71, R201, R66 ;  /* 0x00000042c9477221 */ /* 0x000fe40000010000 */
[----:B------:R-:W-:Y:S02]  /*7990*/  FADD.FTZ R70, R202, R67 ;  /* 0x00000043ca467221 */ /* 0x000fe40000010000 */
[C---:B------:R-:W-:Y:S01]  /*79a0*/  FMUL.FTZ R67, R109.reuse, R65 ;  /* 0x000000416d437220 */ /* 0x040fe20000410000 */
[----:B------:R-:W-:Y:S01]  /*79b0*/  PRMT R140, RZ, 0x5410, R140 ;  /* 0x00005410ff8c7816 */ /* 0x000fe2000000008c */
[----:B------:R-:W-:Y:S02]  /*79c0*/  FMUL.FTZ R66, R109, R64 ;  /* 0x000000406d427220 */ /* 0x000fe40000410000 */
[----:B------:R-:W-:-:S02]  /*79d0*/  FMUL.FTZ R153, R122, R71 ;  /* 0x000000477a997220 */ /* 0x000fc40000410000 */
[----:B------:R-:W-:Y:S01]  /*79e0*/  FFMA.FTZ R67, R112, R64, R67 ;  /* 0x0000004070437223 */ /* 0x000fe20000010043 */
[----:B------:R-:W-:Y:S01]  /*79f0*/  PRMT R139, RZ, 0x5410, R139 ;  /* 0x00005410ff8b7816 */ /* 0x000fe2000000008b */
[-C--:B------:R-:W-:Y:S02]  /*7a00*/  FMUL.FTZ R154, R122, R70.reuse ;  /* 0x000000467a9a7220 */ /* 0x080fe40000410000 */
[----:B------:R-:W-:Y:S02]  /*7a10*/  FFMA.FTZ R66, R112, R65, -R66 ;  /* 0x0000004170427223 */ /* 0x000fe40000010842 */
[----:B------:R-:W-:Y:S01]  /*7a20*/  FFMA.FTZ R153, R119, R70, -R153 ;  /* 0x0000004677997223 */ /* 0x000fe20000010899 */
[----:B------:R-:W-:Y:S01]  /*7a30*/  PRMT R70, RZ, 0x5410, R73 ;  /* 0x00005410ff467816 */ /* 0x000fe20000000049 */
[----:B------:R-:W-:Y:S02]  /*7a40*/  FMUL.FTZ R65, R107, R67 ;  /* 0x000000436b417220 */ /* 0x000fe40000410000 */
[----:B------:R-:W-:-:S02]  /*7a50*/  FMUL.FTZ R203, R45, R140 ;  /* 0x0000008c2dcb7220 */ /* 0x000fc40000410000 */
[-C--:B------:R-:W-:Y:S02]  /*7a60*/  FMUL.FTZ R64, R107, R66.reuse ;  /* 0x000000426b407220 */ /* 0x080fe40000410000 */
[----:B------:R-:W-:Y:S02]  /*7a70*/  FMUL.FTZ R204, R45, R139 ;  /* 0x0000008b2dcc7220 */ /* 0x000fe40000410000 */
[----:B------:R-:W-:Y:S02]  /*7a80*/  FFMA.FTZ R65, R108, R66, -R65 ;  /* 0x000000426c417223 */ /* 0x000fe40000010841 */
[----:B------:R-:W-:Y:S02]  /*7a90*/  FFMA.FTZ R154, R119, R71, R154 ;  /* 0x00000047779a7223 */ /* 0x000fe4000001009a */
[----:B------:R-:W-:Y:S02]  /*7aa0*/  FMUL.FTZ R203, R70, R203 ;  /* 0x000000cb46cb7220 */ /* 0x000fe40000410000 */
[----:B------:R-:W-:-:S02]  /*7ab0*/  FFMA.FTZ R64, R108, R67, R64 ;  /* 0x000000436c407223 */ /* 0x000fc40000010040 */
[----:B------:R-:W-:Y:S02]  /*7ac0*/  FMUL.FTZ R204, R70, R204 ;  /* 0x000000cc46cc7220 */ /* 0x000fe40000410000 */
[----:B------:R-:W-:Y:S02]  /*7ad0*/  FMUL.FTZ R67, R105, R65 ;  /* 0x0000004169437220 */ /* 0x000fe40000410000 */
[----:B------:R-:W-:Y:S02]  /*7ae0*/  FADD.FTZ R154, R203, R154 ;  /* 0x0000009acb9a7221 */ /* 0x000fe40000010000 */
[-C--:B------:R-:W-:Y:S02]  /*7af0*/  FMUL.FTZ R66, R105, R64.reuse ;  /* 0x0000004069427220 */ /* 0x080fe40000410000 */
[----:B------:R-:W-:Y:S02]  /*7b00*/  FADD.FTZ R153, R204, R153 ;  /* 0x00000099cc997221 */ /* 0x000fe40000010000 */
[----:B------:R-:W-:Y:S01]  /*7b10*/  FFMA.FTZ R67, R106, R64, R67 ;  /* 0x000000406a437223 */ /* 0x000fe20000010043 */
[----:B------:R-:W-:Y:S01]  /*7b20*/  PRMT R142, RZ, 0x5410, R142 ;  /* 0x00005410ff8e7816 */ /* 0x000fe2000000008e */
[----:B------:R-:W-:-:S02]  /*7b30*/  FMUL.FTZ R70, R124, R154 ;  /* 0x0000009a7c467220 */ /* 0x000fc40000410000 */
[----:B------:R-:W-:Y:S01]  /*7b40*/  FFMA.FTZ R66, R106, R65, -R66 ;  /* 0x000000416a427223 */ /* 0x000fe20000010842 */
[----:B------:R-:W-:Y:S01]  /*7b50*/  PRMT R141, RZ, 0x5410, R141 ;  /* 0x00005410ff8d7816 */ /* 0x000fe2000000008d */
[----:B------:R-:W-:Y:S02]  /*7b60*/  FMUL.FTZ R71, R124, R153 ;  /* 0x000000997c477220 */ /* 0x000fe40000410000 */
[----:B------:R-:W-:Y:S02]  /*7b70*/  FMUL.FTZ R65, R103, R67 ;  /* 0x0000004367417220 */ /* 0x000fe40000410000 */
[----:B------:R-:W-:Y:S01]  /*7b80*/  FFMA.FTZ R153, R123, R153, -R70 ;  /* 0x000000997b997223 */ /* 0x000fe20000010846 */
[----:B------:R-:W-:Y:S01]  /*7b90*/  PRMT R70, RZ, 0x5410, R72 ;  /* 0x00005410ff467816 */ /* 0x000fe20000000048 */
[----:B------:R-:W-:Y:S02]  /*7ba0*/  FMUL.FTZ R205, R44, R142 ;  /* 0x0000008e2ccd7220 */ /* 0x000fe40000410000 */
[----:B------:R-:W-:-:S02]  /*7bb0*/  FMUL.FTZ R64, R103, R66 ;  /* 0x0000004267407220 */ /* 0x000fc40000410000 */
[----:B------:R-:W-:Y:S02]  /*7bc0*/  FFMA.FTZ R65, R104, R66, -R65 ;  /* 0x0000004268417223 */ /* 0x000fe40000010841 */
[----:B------:R-:W-:Y:S02]  /*7bd0*/  FMUL.FTZ R206, R44, R141 ;  /* 0x0000008d2cce7220 */ /* 0x000fe40000410000 */
[----:B------:R-:W-:Y:S02]  /*7be0*/  FFMA.FTZ R154, R123, R154, R71 ;  /* 0x0000009a7b9a7223 */ /* 0x000fe40000010047 */
[----:B------:R-:W-:Y:S02]  /*7bf0*/  FMUL.FTZ R205, R70, R205 ;  /* 0x000000cd46cd7220 */ /* 0x000fe40000410000 */
[----:B------:R-:W-:Y:S02]  /*7c00*/  FFMA.FTZ R64, R104, R67, R64 ;  /* 0x0000004368407223 */ /* 0x000fe40000010040 */
[----:B------:R-:W-:-:S02]  /*7c10*/  FMUL.FTZ R67, R101, R65 ;  /* 0x0000004165437220 */ /* 0x000fc40000410000 */
        /* <DEDUP_REMOVED lines=33> */
[----:B------:R-:W-:Y:S02]  /*7e30*/  FFMA.FTZ R154, R127, R154, R67 ;  /* 0x0000009a7f9a7223 */ /* 0x000fe40000010043 */
[----:B------:R-:W-:Y:S02]  /*7e40*/  FMUL.FTZ R209, R70, R209 ;  /* 0x000000d146d17220 */ /* 0x000fe40000410000 */
[----:B------:R-:W-:-:S02]  /*7e50*/  FFMA.FTZ R65, R117, R64, -R65 ;  /* 0x0000004075417223 */ /* 0x000fc40000010841 */
[----:B------:R-:W-:Y:S02]  /*7e60*/  FFMA.FTZ R153, R127, R153, -R156 ;  /* 0x000000997f997223 */ /* 0x000fe4000001089c */
[----:B------:R-:W-:Y:S02]  /*7e70*/  FMUL.FTZ R210, R70, R210 ;  /* 0x000000d246d27220 */ /* 0x000fe40000410000 */
[----:B------:R-:W-:Y:S02]  /*7e80*/  FADD.FTZ R154, R209, R154 ;  /* 0x0000009ad19a7221 */ /* 0x000fe40000010000 */
[C---:B------:R-:W-:Y:S02]  /*7e90*/  FMUL.FTZ R67, R122.reuse, R65 ;  /* 0x000000417a437220 */ /* 0x040fe40000410000 */
[----:B------:R-:W-:Y:S02]  /*7ea0*/  FMUL.FTZ R64, R122, R66 ;  /* 0x000000427a407220 */ /* 0x000fe40000410000 */
[----:B------:R-:W-:Y:S01]  /*7eb0*/  FADD.FTZ R153, R210, R153 ;  /* 0x00000099d2997221 */ /* 0x000fe20000010000 */
[----:B------:R-:W-:Y:S01]  /*7ec0*/  PRMT R148, RZ, 0x5410, R148 ;  /* 0x00005410ff947816 */ /* 0x000fe20000000094 */
[----:B------:R-:W-:-:S02]  /*7ed0*/  FMUL.FTZ R70, R132, R154 ;  /* 0x0000009a84467220 */ /* 0x000fc40000410000 */
[C---:B------:R-:W-:Y:S02]  /*7ee0*/  FFMA.FTZ R67, R119.reuse, R66, R67 ;  /* 0x0000004277437223 */ /* 0x040fe40000010043 */
[----:B------:R-:W-:Y:S01]  /*7ef0*/  FFMA.FTZ R64, R119, R65, -R64 ;  /* 0x0000004177407223 */ /* 0x000fe20000010840 */
[----:B------:R-:W-:Y:S01]  /*7f00*/  PRMT R147, RZ, 0x5410, R147 ;  /* 0x00005410ff937816 */ /* 0x000fe20000000093 */
[-C--:B------:R-:W-:Y:S02]  /*7f10*/  FMUL.FTZ R71, R132, R153.reuse ;  /* 0x0000009984477220 */ /* 0x080fe40000410000 */
[----:B------:R-:W-:Y:S01]  /*7f20*/  FFMA.FTZ R153, R131, R153, -R70 ;  /* 0x0000009983997223 */ /* 0x000fe20000010846 */
[----:B------:R-:W-:Y:S01]  /*7f30*/  PRMT R70, RZ, 0x5410, R57 ;  /* 0x00005410ff467816 */ /* 0x000fe20000000039 */
[C---:B------:R-:W-:Y:S02]  /*7f40*/  FMUL.FTZ R65, R124.reuse, R67 ;  /* 0x000000437c417220 */ /* 0x040fe40000410000 */
[----:B------:R-:W-:-:S02]  /*7f50*/  FMUL.FTZ R66, R124, R64 ;  /* 0x000000407c427220 */ /* 0x000fc40000410000 */
[----:B------:R-:W-:Y:S02]  /*7f60*/  FMUL.FTZ R211, R41, R148 ;  /* 0x0000009429d37220 */ /* 0x000fe40000410000 */
[C---:B------:R-:W-:Y:S02]  /*7f70*/  FFMA.FTZ R65, R123.reuse, R64, -R65 ;  /* 0x000000407b417223 */ /* 0x040fe40000010841 */
[----:B------:R-:W-:Y:S02]  /*7f80*/  FFMA.FTZ R66, R123, R67, R66 ;  /* 0x000000437b427223 */ /* 0x000fe40000010042 */
[----:B------:R-:W-:Y:S02]  /*7f90*/  FMUL.FTZ R212, R41, R147 ;  /* 0x0000009329d47220 */ /* 0x000fe40000410000 */
[----:B------:R-:W-:Y:S02]  /*7fa0*/  FFMA.FTZ R154, R131, R154, R71 ;  /* 0x0000009a839a7223 */ /* 0x000fe40000010047 */
[----:B------:R-:W-:-:S02]  /*7fb0*/  FMUL.FTZ R211, R70, R211 ;  /* 0x000000d346d37220 */ /* 0x000fc40000410000 */
[CC--:B------:R-:W-:Y:S02]  /*7fc0*/  FMUL.FTZ R67, R126.reuse, R65.reuse ;  /* 0x000000417e437220 */ /* 0x0c0fe40000410000 */
[----:B------:R-:W-:Y:S02]  /*7fd0*/  FMUL.FTZ R64, R126, R66 ;  /* 0x000000427e407220 */ /* 0x000fe40000410000 */
[----:B------:R-:W-:Y:S02]  /*7fe0*/  FMUL.FTZ R212, R70, R212 ;  /* 0x000000d446d47220 */ /* 0x000fe40000410000 */
[----:B------:R-:W-:Y:S02]  /*7ff0*/  FADD.FTZ R154, R211, R154 ;  /* 0x0000009ad39a7221 */ /* 0x000fe40000010000 */
[C---:B------:R-:W-:Y:S02]  /*8000*/  FFMA.FTZ R67, R125.reuse, R66, R67 ;  /* 0x000000427d437223 */ /* 0x040fe40000010043 */
[----:B------:R-:W-:-:S02]  /*8010*/  FFMA.FTZ R64, R125, R65, -R64 ;  /* 0x000000417d407223 */ /* 0x000fc40000010840 */
[----:B------:R-:W-:Y:S01]  /*8020*/  FADD.FTZ R153, R212, R153 ;  /* 0x00000099d4997221 */ /* 0x000fe20000010000 */
[----:B------:R-:W-:Y:S01]  /*8030*/  PRMT R150, RZ, 0x5410, R150 ;  /* 0x00005410ff967816 */ /* 0x000fe20000000096 */
[----:B------:R-:W-:Y:S02]  /*8040*/  FMUL.FTZ R70, R134, R154 ;  /* 0x0000009a86467220 */ /* 0x000fe40000410000 */
[C---:B------:R-:W-:Y:S02]  /*8050*/  FMUL.FTZ R65, R128.reuse, R67 ;  /* 0x0000004380417220 */ /* 0x040fe40000410000 */
[----:B------:R-:W-:Y:S02]  /*8060*/  FMUL.FTZ R66, R128, R64 ;  /* 0x0000004080427220 */ /* 0x000fe40000410000 */
[-C--:B------:R-:W-:Y:S01]  /*8070*/  FMUL.FTZ R71, R134, R153.reuse ;  /* 0x0000009986477220 */ /* 0x080fe20000410000 */
[----:B------:R-:W-:Y:S01]  /*8080*/  PRMT R149, RZ, 0x5410, R149 ;  /* 0x00005410ff957816 */ /* 0x000fe20000000095 */
[----:B------:R-:W-:Y:S01]  /*8090*/  FFMA.FTZ R153, R133, R153, -R70 ;  /* 0x0000009985997223 */ /* 0x000fe20000010846 */
[----:B------:R-:W-:Y:S01]  /*80a0*/  PRMT R70, RZ, 0x5410, R56 ;  /* 0x00005410ff467816 */ /* 0x000fe20000000038 */
[----:B------:R-:W-:-:S02]  /*80b0*/  FMUL.FTZ R213, R40, R150 ;  /* 0x0000009628d57220 */ /* 0x000fc40000410000 */
[C---:B------:R-:W-:Y:S02]  /*80c0*/  FFMA.FTZ R65, R127.reuse, R64, -R65 ;  /* 0x000000407f417223 */ /* 0x040fe40000010841 */
[----:B------:R-:W-:Y:S02]  /*80d0*/  FFMA.FTZ R66, R127, R67, R66 ;  /* 0x000000437f427223 */ /* 0x000fe40000010042 */
[----:B------:R-:W-:Y:S02]  /*80e0*/  FFMA.FTZ R154, R133, R154, R71 ;  /* 0x0000009a859a7223 */ /* 0x000fe40000010047 */
[----:B------:R-:W-:Y:S02]  /*80f0*/  FMUL.FTZ R214, R40, R149 ;  /* 0x0000009528d67220 */ /* 0x000fe40000410000 */
[----:B------:R-:W-:Y:S02]  /*8100*/  FMUL.FTZ R213, R70, R213 ;  /* 0x000000d546d57220 */ /* 0x000fe40000410000 */
[----:B------:R-:W-:-:S02]  /*8110*/  FMUL.FTZ R67, R132, R65 ;  /* 0x0000004184437220 */ /* 0x000fc40000410000 */
[----:B------:R-:W-:Y:S02]  /*8120*/  FMUL.FTZ R64, R132, R66 ;  /* 0x0000004284407220 */ /* 0x000fe40000410000 */
[----:B------:R-:W-:Y:S02]  /*8130*/  FMUL.FTZ R214, R70, R214 ;  /* 0x000000d646d67220 */ /* 0x000fe40000410000 */
[----:B------:R-:W-:Y:S02]  /*8140*/  FADD.FTZ R154, R213, R154 ;  /* 0x0000009ad59a7221 */ /* 0x000fe40000010000 */
[C---:B------:R-:W-:Y:S02]  /*8150*/  FFMA.FTZ R67, R131.reuse, R66, R67 ;  /* 0x0000004283437223 */ /* 0x040fe40000010043 */
[----:B------:R-:W-:Y:S01]  /*8160*/  FFMA.FTZ R64, R131, R65, -R64 ;  /* 0x0000004183407223 */ /* 0x000fe20000010840 */
[----:B------:R-:W-:Y:S01]  /*8170*/  PRMT R151, RZ, 0x5410, R151 ;  /* 0x00005410ff977816 */ /* 0x000fe20000000097 */
[----:B------:R-:W-:Y:S01]  /*8180*/  FADD.FTZ R153, R214, R153 ;  /* 0x00000099d6997221 */ /* 0x000fe20000010000 */
[----:B------:R-:W-:Y:S01]  /*8190*/  PRMT R152, RZ, 0x5410, R152 ;  /* 0x00005410ff987816 */ /* 0x000fe20000000098 */
[----:B------:R-:W-:-:S02]  /*81a0*/  FMUL.FTZ R70, R136, R154 ;  /* 0x0000009a88467220 */ /* 0x000fc40000410000 */
[C---:B------:R-:W-:Y:S02]  /*81b0*/  FMUL.FTZ R65, R134.reuse, R67 ;  /* 0x0000004386417220 */ /* 0x040fe40000410000 */
[-C--:B------:R-:W-:Y:S02]  /*81c0*/  FMUL.FTZ R66, R134, R64.reuse ;  /* 0x0000004086427220 */ /* 0x080fe40000410000 */
[-C--:B------:R-:W-:Y:S02]  /*81d0*/  FMUL.FTZ R71, R136, R153.reuse ;  /* 0x0000009988477220 */ /* 0x080fe40000410000 */
[----:B------:R-:W-:Y:S01]  /*81e0*/  FFMA.FTZ R70, R135, R153, -R70 ;  /* 0x0000009987467223 */ /* 0x000fe20000010846 */
[----:B------:R-:W-:Y:S01]  /*81f0*/  PRMT R153, RZ, 0x5410, R55 ;  /* 0x00005410ff997816 */ /* 0x000fe20000000037 */
[C---:B------:R-:W-:Y:S02]  /*8200*/  FFMA.FTZ R64, R133.reuse, R64, -R65 ;  /* 0x0000004085407223 */ /* 0x040fe40000010841 */
[----:B------:R-:W-:-:S02]  /*8210*/  FFMA.FTZ R66, R133, R67, R66 ;  /* 0x0000004385427223 */ /* 0x000fc40000010042 */
[C---:B------:R-:W-:Y:S02]  /*8220*/  FMUL.FTZ R215, R39.reuse, R151 ;  /* 0x0000009727d77220 */ /* 0x040fe40000410000 */
[----:B------:R-:W-:Y:S01]  /*8230*/  FMUL.FTZ R216, R39, R152 ;  /* 0x0000009827d87220 */ /* 0x000fe20000410000 */
[----:B------:R-:W-:Y:S01]  /*8240*/  ISETP.GT.U32.AND P0, PT, R86, 0x1f, PT ;  /* 0x0000001f5600780c */ /* 0x000fe20003f04070 */
[C---:B------:R-:W-:Y:S02]  /*8250*/  FMUL.FTZ R65, R136.reuse, R64 ;  /* 0x0000004088417220 */ /* 0x040fe40000410000 */
[----:B------:R-:W-:Y:S02]  /*8260*/  FMUL.FTZ R67, R136, R66 ;  /* 0x0000004288437220 */ /* 0x000fe40000410000 */
[----:B------:R-:W-:Y:S02]  /*8270*/  FFMA.FTZ R71, R135, R154, R71 ;  /* 0x0000009a87477223 */ /* 0x000fe40000010047 */
[----:B------:R-:W-:-:S02]  /*8280*/  FMUL.FTZ R215, R153, R215 ;  /* 0x000000d799d77220 */ /* 0x000fc40000410000 */
[----:B------:R-:W-:Y:S02]  /*8290*/  FMUL.FTZ R216, R153, R216 ;  /* 0x000000d899d87220 */ /* 0x000fe40000410000 */
[C---:B------:R-:W-:Y:S02]  /*82a0*/  FFMA.FTZ R65, R135.reuse, R66, R65 ;  /* 0x0000004287417223 */ /* 0x040fe40000010041 */
[----:B------:R-:W-:Y:S02]  /*82b0*/  FFMA.FTZ R64, R135, R64, -R67 ;  /* 0x0000004087407223 */ /* 0x000fe40000010843 */
        /* <DEDUP_REMOVED lines=38> */
[----:B0-----:R-:W-:Y:S04]  /*8520*/  LDS.128 R64, [R243+0x31d0] ;  /* 0x0031d000f3407984 */ /* 0x001fe80000000c00 */
[----:B------:R-:W0:Y:S02]  /*8530*/  LDS.128 R68, [R243+0x31e0] ;  /* 0x0031e000f3447984 */ /* 0x000e240000000c00 */
[----:B0-----:R-:W-:-:S02]  /*8540*/  FMUL.FTZ R241, R67, R69 ;  /* 0x0000004543f17220 */ /* 0x001fc40000410000 */
[-C--:B------:R-:W-:Y:S02]  /*8550*/  FMUL.FTZ R240, R65, R69.reuse ;  /* 0x0000004541f07220 */ /* 0x080fe40000410000 */
[CC--:B------:R-:W-:Y:S02]  /*8560*/  FFMA.FTZ R241, R66.reuse, R68.reuse, -R241 ;  /* 0x0000004442f17223 */ /* 0x0c0fe400000108f1 */
[-C--:B------:R-:W-:Y:S02]  /*8570*/  FMUL.FTZ R66, R66, R69.reuse ;  /* 0x0000004542427220 */ /* 0x080fe40000410000 */
[CC--:B------:R-:W-:Y:S02]  /*8580*/  FFMA.FTZ R240, R64.reuse, R68.reuse, -R240 ;  /* 0x0000004440f07223 */ /* 0x0c0fe400000108f0 */
[----:B------:R-:W-:Y:S02]  /*8590*/  FMUL.FTZ R64, R64, R69 ;  /* 0x0000004540407220 */ /* 0x000fe40000410000 */
[----:B------:R-:W-:-:S02]  /*85a0*/  FFMA.FTZ R67, R67, R68, R66 ;  /* 0x0000004443437223 */ /* 0x000fc40000010042 */
[----:B------:R-:W-:Y:S02]  /*85b0*/  FADD.FTZ R70, R70, R241 ;  /* 0x000000f146467221 */ /* 0x000fe40000010000 */
[----:B------:R-:W-:Y:S02]  /*85c0*/  FFMA.FTZ R68, R65, R68, R64 ;  /* 0x0000004441447223 */ /* 0x000fe40000010040 */
[----:B------:R-:W-:Y:S01]  /*85d0*/  FADD.FTZ R241, R71, R67 ;  /* 0x0000004347f17221 */ /* 0x000fe20000010000 */
[----:B------:R-:W-:Y:S05]  /*85e0*/  BRA.DIV ~URZ, `(.L_x_5097) ;  /* 0x00007d427f007947 */ /* 0x000fea000b800000 */
[----:B------:R0:W1:Y:S02]  /*85f0*/  SHFL.UP PT, R67, R240, 0x1, RZ ;  /* 0x04200000f0437989 */ /* 0x00006400000e00ff */
.L_x_5205:
        /* <DEDUP_REMOVED lines=10> */
[----:B-1----:R-:W-:Y:S02]  /*86a0*/  FMUL.FTZ R66, R68, R67 ;  /* 0x0000004344427220 */ /* 0x002fe40000410000 */
[----:B------:R-:W-:-:S02]  /*86b0*/  @P0 FADD.FTZ R241, R241, R69 ;  /* 0x00000045f1f10221 */ /* 0x000fc40000010000 */
[-C--:B----4-:R-:W-:Y:S02]  /*86c0*/  FFMA.FTZ R66, R240, R64.reuse, R66 ;  /* 0x00000040f0427223 */ /* 0x090fe40000010042 */
[C---:B------:R-:W-:Y:S01]  /*86d0*/  FMUL.FTZ R64, R68.reuse, R64 ;  /* 0x0000004044407220 */ /* 0x040fe20000410000 */
[----:B------:R-:W1:Y:S02]  /*86e0*/  SHFL.UP PT, R65, R241, 0x2, RZ ;  /* 0x04400000f1417989 */ /* 0x000e6400000e00ff */
[----:B------:R-:W-:Y:S01]  /*86f0*/  FSEL R66, R68, R66, !P0 ;  /* 0x0000004244427208 */ /* 0x000fe20004000000 */
[----:B0-----:R-:W-:Y:S01]  /*8700*/  @P0 FFMA.FTZ R240, R240, R67, -R64 ;  /* 0x00000043f0f00223 */ /* 0x001fe20000010840 */
[----:B------:R-:W-:Y:S01]  /*8710*/  ISETP.GE.AND P0, PT, R85, 0x2, PT ;  /* 0x000000025500780c */ /* 0x000fe20003f06270 */
[----:B------:R-:W0:Y:S02]  /*8720*/  SHFL.UP PT, R67, R70, 0x2, RZ ;  /* 0x0440000046437989 */ /* 0x000e2400000e00ff */
[----:B-1----:R-:W-:-:S04]  /*8730*/  FMUL.FTZ R69, R66, R65 ;  /* 0x0000004142457220 */ /* 0x002fc80000410000 */
[-C--:B0-----:R-:W-:Y:S02]  /*8740*/  FFMA.FTZ R69, R240, R67.reuse, -R69 ;  /* 0x00000043f0457223 */ /* 0x081fe40000010845 */
[----:B------:R-:W-:-:S04]  /*8750*/  FMUL.FTZ R67, R66, R67 ;  /* 0x0000004342437220 */ /* 0x000fc80000410000 */
        /* <DEDUP_REMOVED lines=21> */
[----:B------:R-:W-:Y:S01]  /*88b0*/  SHFL.UP PT, R69, R70, 0x8, RZ ;  /* 0x0500000046457989 */ /* 0x000fe200000e00ff */
[----:B0-----:R-:W-:-:S02]  /*88c0*/  FMUL.FTZ R68, R64, R65 ;  /* 0x0000004140447220 */ /* 0x001fc40000410000 */
[-C--:B-1----:R-:W-:Y:S02]  /*88d0*/  FMUL.FTZ R66, R64, R67.reuse ;  /* 0x0000004340427220 */ /* 0x082fe40000410000 */
[C---:B------:R-:W-:Y:S02]  /*88e0*/  FFMA.FTZ R67, R240.reuse, R67, R68 ;  /* 0x00000043f0437223 */ /* 0x040fe40000010044 */
[----:B------:R-:W-:Y:S02]  /*88f0*/  @P0 FFMA.FTZ R240, R240, R65, -R66 ;  /* 0x00000041f0f00223 */ /* 0x000fe40000010842 */
[----:B------:R-:W0:Y:S01]  /*8900*/  SHFL.UP PT, R65, R241, 0x8, RZ ;  /* 0x05000000f1417989 */ /* 0x000e2200000e00ff */
[----:B------:R-:W-:Y:S02]  /*8910*/  FSEL R66, R64, R67, !P0 ;  /* 0x0000004340427208 */ /* 0x000fe40004000000 */
[----:B------:R-:W-:-:S03]  /*8920*/  ISETP.GE.AND P0, PT, R85, 0x8, PT ;  /* 0x000000085500780c */ /* 0x000fc60003f06270 */
[----:B0-----:R-:W-:-:S04]  /*8930*/  FMUL.FTZ R67, R66, R65 ;  /* 0x0000004142437220 */ /* 0x001fc80000410000 */
[-C--:B------:R-:W-:Y:S02]  /*8940*/  FFMA.FTZ R67, R240, R69.reuse, -R67 ;  /* 0x00000045f0437223 */ /* 0x080fe40000010843 */
[----:B------:R-:W-:-:S04]  /*8950*/  FMUL.FTZ R69, R66, R69 ;  /* 0x0000004542457220 */ /* 0x000fc80000410000 */
[----:B------:R-:W-:Y:S02]  /*8960*/  @P0 FADD.FTZ R70, R70, R67 ;  /* 0x0000004346460221 */ /* 0x000fe40000010000 */
[----:B------:R-:W-:Y:S01]  /*8970*/  FFMA.FTZ R64, R240, R65, R69 ;  /* 0x00000041f0407223 */ /* 0x000fe20000010045 */
[----:B------:R-:W0:Y:S03]  /*8980*/  SHFL.UP PT, R67, R66, 0x8, RZ ;  /* 0x0500000042437989 */ /* 0x000e2600000e00ff */
[----:B------:R-:W-:Y:S01]  /*8990*/  @P0 FADD.FTZ R241, R241, R64 ;  /* 0x00000040f1f10221 */ /* 0x000fe20000010000 */
[----:B------:R-:W1:Y:S04]  /*89a0*/  SHFL.UP PT, R65, R240, 0x8, RZ ;  /* 0x05000000f0417989 */ /* 0x000e6800000e00ff */
[----:B------:R-:W2:Y:S01]  /*89b0*/  SHFL.UP PT, R71, R70, 0x10, RZ ;  /* 0x0600000046477989 */ /* 0x000ea200000e00ff */
[----:B0-----:R-:W-:-:S02]  /*89c0*/  FMUL.FTZ R64, R66, R67 ;  /* 0x0000004342407220 */ /* 0x001fc40000410000 */
[----:B-1----:R-:W-:-:S04]  /*89d0*/  FMUL.FTZ R68, R66, R65 ;  /* 0x0000004142447220 */ /* 0x002fc80000410000 */
[C---:B------:R-:W-:Y:S02]  /*89e0*/  FFMA.FTZ R67, R240.reuse, R67, R68 ;  /* 0x00000043f0437223 */ /* 0x040fe40000010044 */
[----:B------:R-:W-:Y:S02]  /*89f0*/  @P0 FFMA.FTZ R240, R240, R65, -R64 ;  /* 0x00000041f0f00223 */ /* 0x000fe40000010840 */
[----:B------:R-:W0:Y:S01]  /*8a00*/  SHFL.UP PT, R64, R241, 0x10, RZ ;  /* 0x06000000f1407989 */ /* 0x000e2200000e00ff */
[----:B------:R-:W-:Y:S02]  /*8a10*/  FSEL R69, R66, R67, !P0 ;  /* 0x0000004342457208 */ /* 0x000fe40004000000 */
[----:B------:R-:W-:Y:S01]  /*8a20*/  MOV R242, R240 ;  /* 0x000000f000f27202 */ /* 0x000fe20000000f00 */
[----:B------:R1:W3:Y:S04]  /*8a30*/  SHFL.UP PT, R67, R240, 0x10, RZ ;  /* 0x06000000f0437989 */ /* 0x0002e800000e00ff */
[----:B------:R4:W0:Y:S01]  /*8a40*/  SHFL.UP PT, R68, R69, 0x10, RZ ;  /* 0x0600000045447989 */ /* 0x00082200000e00ff */
[----:B-1----:R-:W-:-:S03]  /*8a50*/  MOV R240, R70 ;  /* 0x0000004600f07202 */ /* 0x002fc60000000f00 */
.L_x_5206:
[----:B--2---:R-:W-:Y:S01]  /*8a60*/  ISETP.GE.AND P0, PT, R85, 0x10, PT ;  /* 0x000000105500780c */ /* 0x004fe20003f06270 */
[-C--:B0-----:R-:W-:Y:S01]  /*8a70*/  FMUL.FTZ R65, R64, R69.reuse ;  /* 0x0000004540417220 */ /* 0x081fe20000410000 */
[----:B------:R-:W-:Y:S01]  /*8a80*/  MOV R70, R242 ;  /* 0x000000f200467202 */ /* 0x000fe20000000f00 */
[----:B---3--:R-:W-:-:S04]  /*8a90*/  FMUL.FTZ R66, R67, R69 ;  /* 0x0000004543427220 */ /* 0x008fc80000410000 */
[CC--:B------:R-:W-:Y:S02]  /*8aa0*/  FFMA.FTZ R65, R71.reuse, R70.reuse, -R65 ;  /* 0x0000004647417223 */ /* 0x0c0fe40000010841 */
[-C--:B------:R-:W-:Y:S02]  /*8ab0*/  FMUL.FTZ R71, R71, R69.reuse ;  /* 0x0000004547477220 */ /* 0x080fe40000410000 */
[CC--:B------:R-:W-:Y:S02]  /*8ac0*/  FFMA.FTZ R66, R68.reuse, R70.reuse, R66 ;  /* 0x0000004644427223 */ /* 0x0c0fe40000010042 */
[----:B------:R-:W-:Y:S02]  /*8ad0*/  FMUL.FTZ R68, R68, R69 ;  /* 0x0000004544447220 */ /* 0x000fe40000410000 */
[----:B------:R-:W-:Y:S01]  /*8ae0*/  FFMA.FTZ R71, R64, R70, R71 ;  /* 0x0000004640477223 */ /* 0x000fe20000010047 */
[----:B----4-:R-:W-:Y:S01]  /*8af0*/  FSEL R69, R69, R66, !P0 ;  /* 0x0000004245457208 */ /* 0x010fe20004000000 */
[----:B------:R-:W-:Y:S01]  /*8b00*/  @P0 FFMA.FTZ R70, R67, R70, -R68 ;  /* 0x0000004643460223 */ /* 0x000fe20000010844 */
[----:B------:R-:W-:-:S02]  /*8b10*/  MOV R68, R241 ;  /* 0x000000f100447202 */ /* 0x000fc40000000f00 */
[----:B------:R-:W-:-:S03]  /*8b20*/  MOV R67, R240 ;  /* 0x000000f000437202 */ /* 0x000fc60000000f00 */
[----:B------:R-:W-:Y:S02]  /*8b30*/  @P0 FADD.FTZ R68, R71, R68 ;  /* 0x0000004447440221 */ /* 0x000fe40000010000 */
[----:B------:R-:W-:Y:S01]  /*8b40*/  @P0 FADD.FTZ R67, R65, R67 ;  /* 0x0000004341430221 */ /* 0x000fe20000010000 */
[----:B------:R-:W-:Y:S05]  /*8b50*/  BRA.CONV ~URZ, `(.L_x_5099) ;  /* 0x000000537f007947 */ /* 0x000fea000b800000 */
[----:B------:R-:W-:Y:S01]  /*8b60*/  HFMA2.MMA R66, -RZ, RZ, 0, 1.847743988037109375e-06 ;  /* 0x0000001fff427435 */ /* 0x000fe200000001ff */
[----:B------:R-:W-:Y:S02]  /*8b70*/  MOV R64, R70 ;  /* 0x0000004600407202 */ /* 0x000fe40000000f00 */
[----:B------:R-:W-:Y:S02]  /*8b80*/  MOV R247, 0xffffffff ;  /* 0xffffffff00f77802 */ /* 0x000fe40000000f00 */
[----:B------:R-:W-:Y:S02]  /*8b90*/  MOV R65, 0x8bb0 ;  /* 0x00008bb000417802 */ /* 0x000fe40000000f00 */
[----:B------:R-:W-:Y:S05]  /*8ba0*/  CALL.REL.NOINC `($__internal_124_$__cuda_sm70_shflsync_idx_p) ;  /* 0x0000959000007944 */ /* 0x000fea0003c00000 */
.L_x_5099:
[----:B------:R-:W-:Y:S05]  /*8bb0*/  BRA.CONV ~URZ, `(.L_x_5100) ;  /* 0x000000537f007947 */ /* 0x000fea000b800000 */
[----:B-1----:R-:W-:Y:S01]  /*8bc0*/  HFMA2.MMA R66, -RZ, RZ, 0, 1.847743988037109375e-06 ;  /* 0x0000001fff427435 */ /* 0x002fe200000001ff */
[----:B------:R-:W-:Y:S02]  /*8bd0*/  MOV R64, R69 ;  /* 0x0000004500407202 */ /* 0x000fe40000000f00 */
[----:B------:R-:W-:-:S02]  /*8be0*/  MOV R247, 0xffffffff ;  /* 0xffffffff00f77802 */ /* 0x000fc40000000f00 */
[----:B------:R-:W-:Y:S02]  /*8bf0*/  MOV R65, 0x8c10 ;  /* 0x00008c1000417802 */ /* 0x000fe40000000f00 */
[----:B0-----:R-:W-:Y:S05]  /*8c00*/  CALL.REL.NOINC `($__internal_124_$__cuda_sm70_shflsync_idx_p) ;  /* 0x0000953000007944 */ /* 0x001fea0003c00000 */
.L_x_5100:
[----:B------:R-:W-:Y:S05]  /*8c10*/  BRA.CONV ~URZ, `(.L_x_5101) ;  /* 0x000000537f007947 */ /* 0x000fea000b800000 */
[----:B-1----:R-:W-:Y:S01]  /*8c20*/  HFMA2.MMA R66, -RZ, RZ, 0, 1.847743988037109375e-06 ;  /* 0x0000001fff427435 */ /* 0x002fe200000001ff */
[----:B------:R-:W-:Y:S02]  /*8c30*/  MOV R64, R67 ;  /* 0x0000004300407202 */ /* 0x000fe40000000f00 */
[----:B------:R-:W-:Y:S02]  /*8c40*/  MOV R247, 0xffffffff ;  /* 0xffffffff00f77802 */ /* 0x000fe40000000f00 */
[----:B------:R-:W-:Y:S02]  /*8c50*/  MOV R65, 0x8c70 ;  /* 0x00008c7000417802 */ /* 0x000fe40000000f00 */
[----:B0-----:R-:W-:Y:S05]  /*8c60*/  CALL.REL.NOINC `($__internal_124_$__cuda_sm70_shflsync_idx_p) ;  /* 0x000094d000007944 */ /* 0x001fea0003c00000 */
.L_x_5101:
[----:B------:R-:W-:Y:S05]  /*8c70*/  BRA.CONV ~URZ, `(.L_x_5102) ;  /* 0x000000537f007947 */ /* 0x000fea000b800000 */
[----:B-1----:R-:W-:Y:S01]  /*8c80*/  HFMA2.MMA R66, -RZ, RZ, 0, 1.847743988037109375e-06 ;  /* 0x0000001fff427435 */ /* 0x002fe200000001ff */
[----:B------:R-:W-:Y:S02]  /*8c90*/  MOV R64, R68 ;  /* 0x0000004400407202 */ /* 0x000fe40000000f00 */
[----:B------:R-:W-:Y:S02]  /*8ca0*/  MOV R247, 0xffffffff ;  /* 0xffffffff00f77802 */ /* 0x000fe40000000f00 */
[----:B------:R-:W-:-:S02]  /*8cb0*/  MOV R65, 0x8cd0 ;  /* 0x00008cd000417802 */ /* 0x000fc40000000f00 */
[----:B0-----:R-:W-:Y:S05]  /*8cc0*/  CALL.REL.NOINC `($__internal_124_$__cuda_sm70_shflsync_idx_p) ;  /* 0x0000947000007944 */ /* 0x001fea0003c00000 */
.L_x_5102:
        /* <DEDUP_REMOVED lines=8> */
[----:B------:R-:W0:Y:S02]  /*8d50*/  SHFL.UP PT, R68, R68, 0x1, RZ ;  /* 0x0420000044447989 */ /* 0x000e2400000e00ff */
.L_x_5207:
[-C--:B0-23--:R-:W-:Y:S02]  /*8d60*/  FMUL.FTZ R65, R61, R69.reuse ;  /* 0x000000453d417220 */ /* 0x08dfe40000410000 */
[----:B------:R-:W-:-:S02]  /*8d70*/  FMUL.FTZ R64, R60, R69 ;  /* 0x000000453c407220 */ /* 0x000fc40000410000 */
[-C--:B------:R-:W-:Y:S02]  /*8d80*/  @P1 FFMA.FTZ R60, R60, R70.reuse, -R65 ;  /* 0x000000463c3c1223 */ /* 0x080fe40000010841 */
[-C--:B-1----:R-:W-:Y:S02]  /*8d90*/  FMUL.FTZ R65, R63, R69.reuse ;  /* 0x000000453f417220 */ /* 0x082fe40000410000 */
[C---:B----4-:R-:W-:Y:S02]  /*8da0*/  FMUL.FTZ R69, R62.reuse, R69 ;  /* 0x000000453e457220 */ /* 0x050fe40000410000 */
[-C--:B------:R-:W-:Y:S02]  /*8db0*/  FFMA.FTZ R66, R62, R70.reuse, -R65 ;  /* 0x000000463e427223 */ /* 0x080fe40000010841 */
[----:B------:R-:W-:Y:S02]  /*8dc0*/  @P1 FFMA.FTZ R61, R61, R70, R64 ;  /* 0x000000463d3d1223 */ /* 0x000fe40000010040 */
[----:B------:R-:W-:-:S02]  /*8dd0*/  @P1 FADD.FTZ R62, R66, R67 ;  /* 0x00000043423e1221 */ /* 0x000fc40000010000 */
[----:B------:R-:W0:Y:S01]  /*8de0*/  LDS.128 R64, [R243+0x31d0] ;  /* 0x0031d000f3407984 */ /* 0x000e220000000c00 */
[----:B------:R-:W-:-:S04]  /*8df0*/  FFMA.FTZ R69, R63, R70, R69 ;  /* 0x000000463f457223 */ /* 0x000fc80000010045 */
[----:B------:R-:W-:-:S05]  /*8e00*/  @P1 FADD.FTZ R63, R69, R68 ;  /* 0x00000044453f1221 */ /* 0x000fca0000010000 */
        /* <DEDUP_REMOVED lines=12> */
.L_x_5096:
[----:B0-----:R-:W-:Y:S05]  /*8ed0*/  BSYNC B0 ;  /* 0x0000000000007941 */ /* 0x001fea0003800000 */
.L_x_5095:
[----:B------:R-:W-:Y:S02]  /*8ee0*/  WARPSYNC 0xffffffff ;  /* 0xffffffff00007948 */ /* 0x000fe40003800000 */
[CC--:B-1----:R-:W-:Y:S01]  /*8ef0*/  FMUL.FTZ R61, R135.reuse, R184.reuse ;  /* 0x000000b8873d7220 */ /* 0x0c2fe20000410000 */
[----:B------:R-:W-:Y:S01]  /*8f00*/  BAR.SYNC.DEFER_BLOCKING 0x0 ;  /* 0x0000000000007b1d */ /* 0x000fe20000010000 */
[C---:B------:R-:W-:Y:S02]  /*8f10*/  FMUL.FTZ R60, R136.reuse, R184 ;  /* 0x000000b8883c7220 */ /* 0x040fe40000410000 */
[-C--:B------:R-:W-:Y:S02]  /*8f20*/  FFMA.FTZ R62, -R136, R168.reuse, -R61 ;  /* 0x000000a8883e7223 */ /* 0x080fe4000001093d */
[----:B------:R-:W-:Y:S01]  /*8f30*/  FFMA.FTZ R60, R135, R168, -R60 ;  /* 0x000000a8873c7223 */ /* 0x000fe2000001083c */
[----:B------:R-:W-:Y:S01]  /*8f40*/  ULDC UR34, c[0x0][0x174] ;  /* 0x00005d0000227ab9 */ /* 0x000fe20000000800 */
[----:B------:R-:W-:Y:S01]  /*8f50*/  FADD.FTZ R62, -R183, R62 ;  /* 0x0000003eb73e7221 */ /* 0x000fe20000010100 */
[----:B------:R-:W-:Y:S01]  /*8f60*/  UISETP.GE.AND UP0, UPT, UR24, UR34, UPT ;  /* 0x000000221800728c */ /* 0x000fe2000bf06270 */
[----:B------:R-:W-:Y:S01]  /*8f70*/  FADD.FTZ R60, R167, R60 ;  /* 0x0000003ca73c7221 */ /* 0x000fe20000010000 */
[----:B------:R-:W-:Y:S01]  /*8f80*/  USHF.L.U32 UR34, UR7, 0x4, URZ ;  /* 0x0000000407227899 */ /* 0x000fe2000800063f */
[C---:B------:R-:W-:Y:S01]  /*8f90*/  FMUL.FTZ R61, R134.reuse, -R62 ;  /* 0x8000003e863d7220 */ /* 0x040fe20000410000 */
[----:B------:R-:W-:Y:S01]  /*8fa0*/  BSSY B0, `(.L_x_5104) ;  /* 0x00001aa000007945 */ /* 0x000fe20003800000 */
[-C--:B------:R-:W-:Y:S01]  /*8fb0*/  FMUL.FTZ R63, R134, -R60.reuse ;  /* 0x8000003c863f7220 */ /* 0x080fe20000410000 */
[----:B------:R-:W-:Y:S01]  /*8fc0*/  PLOP3.LUT P0, PT, PT, PT, UP0, 0x80, 0x0 ;  /* 0x000000000000781c */ /* 0x000fe20003f0f008 */
[----:B------:R-:W-:-:S02]  /*8fd0*/  FFMA.FTZ R65, R133, R60, -R61 ;  /* 0x0000003c85417223 */ /* 0x000fc4000001083d */
[-C--:B------:R-:W-:Y:S01]  /*8fe0*/  FMUL.FTZ R60, R136, R111.reuse ;  /* 0x0000006f883c7220 */ /* 0x080fe20000410000 */
[----:B------:R-:W-:Y:S01]  /*8ff0*/  ISETP.NE.OR P0, PT, R228, RZ, P0 ;  /* 0x000000ffe400720c */ /* 0x000fe20000705670 */
[----:B------:R-:W-:Y:S02]  /*9000*/  FFMA.FTZ R67, R133, R62, R63 ;  /* 0x0000003e85437223 */ /* 0x000fe4000001003f */
[-C--:B------:R-:W-:Y:S02]  /*9010*/  FMUL.FTZ R62, R136, -R110.reuse ;  /* 0x8000006e883e7220 */ /* 0x080fe40000410000 */
[C---:B------:R-:W-:Y:S01]  /*9020*/  FFMA.FTZ R60, R135.reuse, R110, -R60 ;  /* 0x0000006e873c7223 */ /* 0x040fe2000001083c */
[----:B------:R-:W0:Y:S01]  /*9030*/  LDS.64 R68, [R86.X16+0x31d8] ;  /* 0x0031d80056447984 */ /* 0x000e22000000ca00 */
[----:B------:R-:W-:Y:S02]  /*9040*/  FADD.FTZ R65, R166, R65 ;  /* 0x00000041a6417221 */ /* 0x000fe40000010000 */
[----:B------:R-:W-:-:S02]  /*9050*/  FFMA.FTZ R62, R135, -R111, R62 ;  /* 0x8000006f873e7223 */ /* 0x000fc4000001003e */
[----:B------:R-:W-:Y:S02]  /*9060*/  FMUL.FTZ R63, R134, -R60 ;  /* 0x8000003c863f7220 */ /* 0x000fe40000410000 */
[----:B------:R-:W-:Y:S02]  /*9070*/  FADD.FTZ R67, -R182, R67 ;  /* 0x00000043b6437221 */ /* 0x000fe40000010100 */
[----:B------:R-:W-:Y:S02]  /*9080*/  FMUL.FTZ R66, R132, -R65 ;  /* 0x8000004184427220 */ /* 0x000fe40000410000 */
[-C--:B------:R-:W-:Y:S02]  /*9090*/  FMUL.FTZ R61, R134, -R62.reuse ;  /* 0x8000003e863d7220 */ /* 0x080fe40000410000 */
[----:B------:R-:W-:Y:S02]  /*90a0*/  FFMA.FTZ R63, R133, R62, R63 ;  /* 0x0000003e853f7223 */ /* 0x000fe4000001003f */
[----:B------:R-:W-:-:S02]  /*90b0*/  FMUL.FTZ R62, R132, -R67 ;  /* 0x80000043843e7220 */ /* 0x000fc40000410000 */
[----:B------:R-:W-:Y:S02]  /*90c0*/  FFMA.FTZ R66, R131, R67, R66 ;  /* 0x0000004383427223 */ /* 0x000fe40000010042 */
[----:B------:R-:W-:Y:S02]  /*90d0*/  FFMA.FTZ R60, R133, R60, -R61 ;  /* 0x0000003c853c7223 */ /* 0x000fe4000001083d */
[----:B------:R-:W-:Y:S02]  /*90e0*/  FFMA.FTZ R64, R131, R65, -R62 ;  /* 0x0000004183407223 */ /* 0x000fe4000001083e */
[C---:B------:R-:W-:Y:S02]  /*90f0*/  FMUL.FTZ R61, R132.reuse, -R63 ;  /* 0x8000003f843d7220 */ /* 0x040fe40000410000 */
[----:B------:R-:W-:Y:S02]  /*9100*/  FADD.FTZ R66, -R181, R66 ;  /* 0x00000042b5427221 */ /* 0x000fe40000010100 */
[----:B------:R-:W-:-:S02]  /*9110*/  FMUL.FTZ R62, R132, -R60 ;  /* 0x8000003c843e7220 */ /* 0x000fc40000410000 */
[----:B------:R-:W-:Y:S02]  /*9120*/  FADD.FTZ R64, R165, R64 ;  /* 0x00000040a5407221 */ /* 0x000fe40000010000 */
[C---:B------:R-:W-:Y:S02]  /*9130*/  FFMA.FTZ R60, R131.reuse, R60, -R61 ;  /* 0x0000003c833c7223 */ /* 0x040fe4000001083d */
[C---:B------:R-:W-:Y:S02]  /*9140*/  FMUL.FTZ R61, R128.reuse, -R66 ;  /* 0x80000042803d7220 */ /* 0x040fe40000410000 */
[----:B------:R-:W-:Y:S02]  /*9150*/  FFMA.FTZ R62, R131, R63, R62 ;  /* 0x0000003f833e7223 */ /* 0x000fe4000001003e */
[-C--:B------:R-:W-:Y:S02]  /*9160*/  FMUL.FTZ R63, R128, -R64.reuse ;  /* 0x80000040803f7220 */ /* 0x080fe40000410000 */
[----:B------:R-:W-:-:S02]  /*9170*/  FFMA.FTZ R65, R127, R64, -R61 ;  /* 0x000000407f417223 */ /* 0x000fc4000001083d */
[----:B------:R-:W-:Y:S02]  /*9180*/  FFMA.FTZ R67, R127, R66, R63 ;  /* 0x000000427f437223 */ /* 0x000fe4000001003f */
[----:B------:R-:W-:Y:S02]  /*9190*/  FADD.FTZ R65, R164, R65 ;  /* 0x00000041a4417221 */ /* 0x000fe40000010000 */
[----:B------:R-:W-:Y:S02]  /*91a0*/  FMUL.FTZ R63, R128, -R60 ;  /* 0x8000003c803f7220 */ /* 0x000fe40000410000 */
[----:B------:R-:W-:Y:S02]  /*91b0*/  FADD.FTZ R67, -R180, R67 ;  /* 0x00000043b4437221 */ /* 0x000fe40000010100 */
[----:B------:R-:W-:Y:S02]  /*91c0*/  FMUL.FTZ R66, R126, -R65 ;  /* 0x800000417e427220 */ /* 0x000fe40000410000 */
[----:B------:R-:W-:-:S02]  /*91d0*/  FMUL.FTZ R61, R128, -R62 ;  /* 0x8000003e803d7220 */ /* 0x000fc40000410000 */
[----:B------:R-:W-:Y:S02]  /*91e0*/  FFMA.FTZ R63, R127, R62, R63 ;  /* 0x0000003e7f3f7223 */ /* 0x000fe4000001003f */
[CC--:B------:R-:W-:Y:S02]  /*91f0*/  FMUL.FTZ R62, R126.reuse, -R67.reuse ;  /* 0x800000437e3e7220 */ /* 0x0c0fe40000410000 */
[----:B------:R-:W-:Y:S02]  /*9200*/  FFMA.FTZ R66, R125, R67, R66 ;  /* 0x000000437d427223 */ /* 0x000fe40000010042 */
[----:B------:R-:W-:Y:S02]  /*9210*/  FFMA.FTZ R60, R127, R60, -R61 ;  /* 0x0000003c7f3c7223 */ /* 0x000fe4000001083d */
[----:B------:R-:W-:Y:S02]  /*9220*/  FFMA.FTZ R64, R125, R65, -R62 ;  /* 0x000000417d407223 */ /* 0x000fe4000001083e */
[----:B------:R-:W-:-:S02]  /*9230*/  FMUL.FTZ R61, R126, -R63 ;  /* 0x8000003f7e3d7220 */ /* 0x000fc40000410000 */
[----:B------:R-:W-:Y:S02]  /*9240*/  FADD.FTZ R66, -R179, R66 ;  /* 0x00000042b3427221 */ /* 0x000fe40000010100 */
[-C--:B------:R-:W-:Y:S02]  /*9250*/  FMUL.FTZ R62, R126, -R60.reuse ;  /* 0x8000003c7e3e7220 */ /* 0x080fe40000410000 */
[----:B------:R-:W-:Y:S02]  /*9260*/  FADD.FTZ R64, R163, R64 ;  /* 0x00000040a3407221 */ /* 0x000fe40000010000 */
[C---:B------:R-:W-:Y:S02]  /*9270*/  FFMA.FTZ R60, R125.reuse, R60, -R61 ;  /* 0x0000003c7d3c7223 */ /* 0x040fe4000001083d */
[----:B------:R-:W-:Y:S02]  /*9280*/  FMUL.FTZ R61, R124, -R66 ;  /* 0x800000427c3d7220 */ /* 0x000fe40000410000 */
[----:B------:R-:W-:-:S02]  /*9290*/  FFMA.FTZ R62, R125, R63, R62 ;  /* 0x0000003f7d3e7223 */ /* 0x000fc4000001003e */
[-C--:B------:R-:W-:Y:S02]  /*92a0*/  FMUL.FTZ R63, R124, -R64.reuse ;  /* 0x800000407c3f7220 */ /* 0x080fe40000410000 */
[C---:B------:R-:W-:Y:S02]  /*92b0*/  FFMA.FTZ R65, R123.reuse, R64, -R61 ;  /* 0x000000407b417223 */ /* 0x040fe4000001083d */
[----:B------:R-:W-:Y:S02]  /*92c0*/  FFMA.FTZ R67, R123, R66, R63 ;  /* 0x000000427b437223 */ /* 0x000fe4000001003f */
[----:B------:R-:W-:Y:S02]  /*92d0*/  FADD.FTZ R65, R162, R65 ;  /* 0x00000041a2417221 */ /* 0x000fe40000010000 */
[----:B------:R-:W-:Y:S02]  /*92e0*/  FMUL.FTZ R63, R124, -R60 ;  /* 0x8000003c7c3f7220 */ /* 0x000fe40000410000 */
[----:B------:R-:W-:-:S02]  /*92f0*/  FADD.FTZ R67, -R178, R67 ;  /* 0x00000043b2437221 */ /* 0x000fc40000010100 */
[----:B------:R-:W-:Y:S02]  /*9300*/  FMUL.FTZ R66, R122, -R65 ;  /* 0x800000417a427220 */ /* 0x000fe40000410000 */
[-C--:B------:R-:W-:Y:S02]  /*9310*/  FMUL.FTZ R61, R124, -R62.reuse ;  /* 0x8000003e7c3d7220 */ /* 0x080fe40000410000 */
[----:B------:R-:W-:Y:S02]  /*9320*/  FFMA.FTZ R63, R123, R62, R63 ;  /* 0x0000003e7b3f7223 */ /* 0x000fe4000001003f */
[-C--:B------:R-:W-:Y:S02]  /*9330*/  FMUL.FTZ R62, R122, -R67.reuse ;  /* 0x800000437a3e7220 */ /* 0x080fe40000410000 */
[----:B------:R-:W-:Y:S02]  /*9340*/  FFMA.FTZ R66, R119, R67, R66 ;  /* 0x0000004377427223 */ /* 0x000fe40000010042 */
[----:B------:R-:W-:-:S02]  /*9350*/  FFMA.FTZ R60, R123, R60, -R61 ;  /* 0x0000003c7b3c7223 */ /* 0x000fc4000001083d */
[----:B------:R-:W-:Y:S02]  /*9360*/  FFMA.FTZ R64, R119, R65, -R62 ;  /* 0x0000004177407223 */ /* 0x000fe4000001083e */
[C---:B------:R-:W-:Y:S02]  /*9370*/  FMUL.FTZ R61, R122.reuse, -R63 ;  /* 0x8000003f7a3d7220 */ /* 0x040fe40000410000 */
[----:B------:R-:W-:Y:S02]  /*9380*/  FADD.FTZ R66, -R177, R66 ;  /* 0x00000042b1427221 */ /* 0x000fe40000010100 */
[-C--:B------:R-:W-:Y:S02]  /*9390*/  FMUL.FTZ R62, R122, -R60.reuse ;  /* 0x8000003c7a3e7220 */ /* 0x080fe40000410000 */
[----:B------:R-:W-:Y:S02]  /*93a0*/  FADD.FTZ R64, R161, R64 ;  /* 0x00000040a1407221 */ /* 0x000fe40000010000 */
[----:B------:R-:W-:-:S02]  /*93b0*/  FFMA.FTZ R60, R119, R60, -R61 ;  /* 0x0000003c773c7223 */ /* 0x000fc4000001083d */
[C---:B------:R-:W-:Y:S02]  /*93c0*/  FMUL.FTZ R61, R118.reuse, -R66 ;  /* 0x80000042763d7220 */ /* 0x040fe40000410000 */
[----:B------:R-:W-:Y:S02]  /*93d0*/  FFMA.FTZ R62, R119, R63, R62 ;  /* 0x0000003f773e7223 */ /* 0x000fe4000001003e */
[-C--:B------:R-:W-:Y:S02]  /*93e0*/  FMUL.FTZ R63, R118, -R64.reuse ;  /* 0x80000040763f7220 */ /* 0x080fe40000410000 */
[C---:B------:R-:W-:Y:S02]  /*93f0*/  FFMA.FTZ R65, R117.reuse, R64, -R61 ;  /* 0x0000004075417223 */ /* 0x040fe4000001083d */
[----:B------:R-:W-:Y:S02]  /*9400*/  FFMA.FTZ R67, R117, R66, R63 ;  /* 0x0000004275437223 */ /* 0x000fe4000001003f */
[----:B------:R-:W-:-:S02]  /*9410*/  FADD.FTZ R65, R160, R65 ;  /* 0x00000041a0417221 */ /* 0x000fc40000010000 */
        /* <DEDUP_REMOVED lines=13> */
[----:B------:R-:W-:Y:S02]  /*94f0*/  FFMA.FTZ R60, R115, R60, -R61 ;  /* 0x0000003c733c7223 */ /* 0x000fe4000001083d */
[----:B------:R-:W-:Y:S02]  /*9500*/  FMUL.FTZ R61, R101, -R66 ;  /* 0x80000042653d7220 */ /* 0x000fe40000410000 */
[----:B------:R-:W-:Y:S02]  /*9510*/  FFMA.FTZ R62, R115, R63, R62 ;  /* 0x0000003f733e7223 */ /* 0x000fe4000001003e */
[-C--:B------:R-:W-:Y:S02]  /*9520*/  FMUL.FTZ R63, R101, -R64.reuse ;  /* 0x80000040653f7220 */ /* 0x080fe40000410000 */
[----:B------:R-:W-:-:S02]  /*9530*/  FFMA.FTZ R65, R102, R64, -R61 ;  /* 0x0000004066417223 */ /* 0x000fc4000001083d */
[----:B------:R-:W-:Y:S02]  /*9540*/  FFMA.FTZ R67, R102, R66, R63 ;  /* 0x0000004266437223 */ /* 0x000fe4000001003f */
[C---:B------:R-:W-:Y:S02]  /*9550*/  FMUL.FTZ R63, R101.reuse, -R60 ;  /* 0x8000003c653f7220 */ /* 0x040fe40000410000 */
[----:B------:R-:W-:Y:S02]  /*9560*/  FADD.FTZ R65, R158, R65 ;  /* 0x000000419e417221 */ /* 0x000fe40000010000 */
[-C--:B------:R-:W-:Y:S02]  /*9570*/  FMUL.FTZ R61, R101, -R62.reuse ;  /* 0x8000003e653d7220 */ /* 0x080fe40000410000 */
[----:B------:R-:W-:Y:S02]  /*9580*/  FADD.FTZ R67, -R174, R67 ;  /* 0x00000043ae437221 */ /* 0x000fe40000010100 */
[----:B------:R-:W-:-:S02]  /*9590*/  FFMA.FTZ R63, R102, R62, R63 ;  /* 0x0000003e663f7223 */ /* 0x000fc4000001003f */
[C---:B------:R-:W-:Y:S02]  /*95a0*/  FMUL.FTZ R62, R103.reuse, -R65 ;  /* 0x80000041673e7220 */ /* 0x040fe40000410000 */
[----:B------:R-:W-:Y:S02]  /*95b0*/  FFMA.FTZ R60, R102, R60, -R61 ;  /* 0x0000003c663c7223 */ /* 0x000fe4000001083d */
[CC--:B------:R-:W-:Y:S02]  /*95c0*/  FMUL.FTZ R61, R103.reuse, -R67.reuse ;  /* 0x80000043673d7220 */ /* 0x0c0fe40000410000 */
[C---:B------:R-:W-:Y:S02]  /*95d0*/  FFMA.FTZ R66, R104.reuse, R67, R62 ;  /* 0x0000004368427223 */ /* 0x040fe4000001003e */
        /* <DEDUP_REMOVED lines=8> */
[CC--:B------:R-:W-:Y:S02]  /*9660*/  FMUL.FTZ R63, R105.reuse, -R64.reuse ;  /* 0x80000040693f7220 */ /* 0x0c0fe40000410000 */
[C---:B------:R-:W-:Y:S02]  /*9670*/  FFMA.FTZ R65, R106.reuse, R64, -R61 ;  /* 0x000000406a417223 */ /* 0x040fe4000001083d */
[----:B------:R-:W-:Y:S02]  /*9680*/  FFMA.FTZ R67, R106, R66, R63 ;  /* 0x000000426a437223 */ /* 0x000fe4000001003f */
[C---:B------:R-:W-:Y:S02]  /*9690*/  FMUL.FTZ R61, R105.reuse, -R62 ;  /* 0x8000003e693d7220 */ /* 0x040fe40000410000 */
[----:B------:R-:W-:Y:S02]  /*96a0*/  FMUL.FTZ R63, R105, -R60 ;  /* 0x8000003c693f7220 */ /* 0x000fe40000410000 */
[----:B------:R-:W-:-:S02]  /*96b0*/  FADD.FTZ R65, R156, R65 ;  /* 0x000000419c417221 */ /* 0x000fc40000010000 */
[C---:B------:R-:W-:Y:S02]  /*96c0*/  FFMA.FTZ R60, R106.reuse, R60, -R61 ;  /* 0x0000003c6a3c7223 */ /* 0x040fe4000001083d */
[----:B------:R-:W-:Y:S02]  /*96d0*/  FFMA.FTZ R61, R106, R62, R63 ;  /* 0x0000003e6a3d7223 */ /* 0x000fe4000001003f */
[----:B------:R-:W-:Y:S02]  /*96e0*/  FADD.FTZ R67, -R172, R67 ;  /* 0x00000043ac437221 */ /* 0x000fe40000010100 */
[C---:B------:R-:W-:Y:S02]  /*96f0*/  FMUL.FTZ R63, R107.reuse, -R65 ;  /* 0x800000416b3f7220 */ /* 0x040fe40000410000 */
[-C--:B------:R-:W-:Y:S02]  /*9700*/  FMUL.FTZ R62, R107, -R67.reuse ;  /* 0x800000436b3e7220 */ /* 0x080fe40000410000 */
[----:B------:R-:W-:-:S02]  /*9710*/  FFMA.FTZ R66, R108, R67, R63 ;  /* 0x000000436c427223 */ /* 0x000fc4000001003f */
[----:B------:R-:W-:Y:S02]  /*9720*/  FMUL.FTZ R63, R107, -R61 ;  /* 0x8000003d6b3f7220 */ /* 0x000fe40000410000 */
[C---:B------:R-:W-:Y:S02]  /*9730*/  FFMA.FTZ R64, R108.reuse, R65, -R62 ;  /* 0x000000416c407223 */ /* 0x040fe4000001083e */
[----:B------:R-:W-:Y:S02]  /*9740*/  FADD.FTZ R66, -R171, R66 ;  /* 0x00000042ab427221 */ /* 0x000fe40000010100 */
[-C--:B------:R-:W-:Y:S02]  /*9750*/  FMUL.FTZ R62, R107, -R60.reuse ;  /* 0x8000003c6b3e7220 */ /* 0x080fe40000410000 */
[----:B------:R-:W-:Y:S02]  /*9760*/  FFMA.FTZ R60, R108, R60, -R63 ;  /* 0x0000003c6c3c7223 */ /* 0x000fe4000001083f */
[----:B------:R-:W-:-:S02]  /*9770*/  FADD.FTZ R64, R155, R64 ;  /* 0x000000409b407221 */ /* 0x000fc40000010000 */
[C---:B------:R-:W-:Y:S02]  /*9780*/  FMUL.FTZ R63, R109.reuse, -R66 ;  /* 0x800000426d3f7220 */ /* 0x040fe40000410000 */
[CC--:B------:R-:W-:Y:S02]  /*9790*/  FMUL.FTZ R67, R109.reuse, -R64.reuse ;  /* 0x800000406d437220 */ /* 0x0c0fe40000410000 */
[----:B------:R-:W-:Y:S02]  /*97a0*/  FFMA.FTZ R65, R112, R64, -R63 ;  /* 0x0000004070417223 */ /* 0x000fe4000001083f */
[----:B------:R-:W-:Y:S02]  /*97b0*/  FFMA.FTZ R61, R108, R61, R62 ;  /* 0x0000003d6c3d7223 */ /* 0x000fe4000001003e */
[----:B------:R-:W-:Y:S02]  /*97c0*/  FMUL.FTZ R62, R109, -R60 ;  /* 0x8000003c6d3e7220 */ /* 0x000fe40000410000 */
[----:B------:R-:W-:-:S02]  /*97d0*/  FFMA.FTZ R67, R112, R66, R67 ;  /* 0x0000004270437223 */ /* 0x000fc40000010043 */
[----:B------:R-:W-:Y:S02]  /*97e0*/  FADD.FTZ R65, R154, R65 ;  /* 0x000000419a417221 */ /* 0x000fe40000010000 */
[-C--:B------:R-:W-:Y:S02]  /*97f0*/  FMUL.FTZ R63, R109, -R61.reuse ;  /* 0x8000003d6d3f7220 */ /* 0x080fe40000410000 */
[----:B------:R-:W-:Y:S02]  /*9800*/  FFMA.FTZ R61, R112, R61, R62 ;  /* 0x0000003d703d7223 */ /* 0x000fe4000001003e */
[----:B------:R-:W-:Y:S02]  /*9810*/  FADD.FTZ R67, -R170, R67 ;  /* 0x00000043aa437221 */ /* 0x000fe40000010100 */
[C---:B------:R-:W-:Y:S02]  /*9820*/  FMUL.FTZ R62, R113.reuse, -R65 ;  /* 0x80000041713e7220 */ /* 0x040fe40000410000 */
[----:B------:R-:W-:-:S02]  /*9830*/  FMUL.FTZ R66, R113, -R67 ;  /* 0x8000004371427220 */ /* 0x000fc40000410000 */
[----:B------:R-:W-:Y:S02]  /*9840*/  FFMA.FTZ R70, R114, R67, R62 ;  /* 0x0000004372467223 */ /* 0x000fe4000001003e */
[C---:B0-----:R-:W-:Y:S02]  /*9850*/  FMUL.FTZ R62, R121.reuse, R68 ;  /* 0x00000044793e7220 */ /* 0x041fe40000410000 */
[-C--:B------:R-:W-:Y:S02]  /*9860*/  FMUL.FTZ R121, R121, R69.reuse ;  /* 0x0000004579797220 */ /* 0x080fe40000410000 */
[----:B------:R-:W-:Y:S02]  /*9870*/  FFMA.FTZ R69, R120, R69, R62 ;  /* 0x0000004578457223 */ /* 0x000fe4000001003e */
[----:B------:R-:W-:Y:S02]  /*9880*/  FFMA.FTZ R60, R112, R60, -R63 ;  /* 0x0000003c703c7223 */ /* 0x000fe4000001083f */
[----:B------:R-:W-:-:S02]  /*9890*/  FFMA.FTZ R68, R120, R68, -R121 ;  /* 0x0000004478447223 */ /* 0x000fc40000010879 */
[----:B------:R-:W-:Y:S02]  /*98a0*/  FADD.FTZ R186, R186, R69 ;  /* 0x00000045baba7221 */ /* 0x000fe40000010000 */
[----:B------:R-:W-:Y:S02]  /*98b0*/  FFMA.FTZ R66, R114, R65, -R66 ;  /* 0x0000004172427223 */ /* 0x000fe40000010842 */
[----:B------:R-:W-:Y:S02]  /*98c0*/  FMUL.FTZ R65, R113, -R60 ;  /* 0x8000003c71417220 */ /* 0x000fe40000410000 */
[----:B------:R-:W-:Y:S02]  /*98d0*/  FADD.FTZ R185, R185, R68 ;  /* 0x00000044b9b97221 */ /* 0x000fe40000010000 */
[C---:B------:R-:W-:Y:S02]  /*98e0*/  FMUL.FTZ R68, R113.reuse, R186 ;  /* 0x000000ba71447220 */ /* 0x040fe40000410000 */
[----:B------:R-:W-:-:S02]  /*98f0*/  FMUL.FTZ R63, R113, -R61 ;  /* 0x8000003d713f7220 */ /* 0x000fc40000410000 */
[C---:B------:R-:W-:Y:S01]  /*9900*/  FFMA.FTZ R65, R114.reuse, R61, R65 ;  /* 0x0000003d72417223 */ /* 0x040fe20000010041 */
[----:B------:R-:W-:Y:S01]  /*9910*/  HFMA2.MMA R61, -RZ, RZ, 0, 0 ;  /* 0x00000000ff3d7435 */ /* 0x000fe200000001ff */
[-C--:B------:R-:W-:Y:S02]  /*9920*/  FMUL.FTZ R69, R113, R185.reuse ;  /* 0x000000b971457220 */ /* 0x080fe40000410000 */
[C---:B------:R-:W-:Y:S02]  /*9930*/  FFMA.FTZ R68, R114.reuse, R185, -R68 ;  /* 0x000000b972447223 */ /* 0x040fe40000010844 */
[C---:B------:R-:W-:Y:S01]  /*9940*/  FFMA.FTZ R64, R114.reuse, R60, -R63 ;  /* 0x0000003c72407223 */ /* 0x040fe2000001083f */
[----:B------:R-:W-:Y:S01]  /*9950*/  MOV R60, 0x3f800000 ;  /* 0x3f800000003c7802 */ /* 0x000fe20000000f00 */
        /* <DEDUP_REMOVED lines=114> */
.L_x_5208:
[----:B------:R-:W-:Y:S05]  /*a080*/  BRA.DIV ~URZ, `(.L_x_5107) ;  /* 0x000072a27f007947 */ /* 0x000fea000b800000 */
[----:B------:R-:W2:Y:S04]  /*a090*/  SHFL.DOWN PT, R69, R69, 0x1, 0x1f ;  /* 0x08201f0045457f89 */ /* 0x000ea800000e0000 */
[----:B0-----:R0:W3:Y:S04]  /*a0a0*/  SHFL.DOWN PT, R121, R68, 0x1, 0x1f ;  /* 0x08201f0044797f89 */ /* 0x0010e800000e0000 */
[----:B------:R0:W4:Y:S02]  /*a0b0*/  SHFL.DOWN PT, R66, R70, 0x1, 0x1f ;  /* 0x08201f0046427f89 */ /* 0x00012400000e0000 */
.L_x_5209:
        /* <DEDUP_REMOVED lines=13> */
.L_x_5109:
[----:B------:R-:W-:Y:S05]  /*a190*/  BSYNC B1 ;  /* 0x0000000000017941 */ /* 0x000fea0003800000 */
.L_x_5108:
[----:B------:R-:W-:Y:S01]  /*a1a0*/  ISETP.GT.U32.AND P0, PT, R228, 0x1d, PT ;  /* 0x0000001de400780c */ /* 0x000fe20003f04070 */
[----:B------:R-:W-:Y:S05]  /*a1b0*/  BRA.DIV ~URZ, `(.L_x_5110) ;  /* 0x000072c27f007947 */ /* 0x000fea000b800000 */
[----:B-1----:R1:W0:Y:S04]  /*a1c0*/  SHFL.DOWN PT, R67, R71, 0x2, 0x1f ;  /* 0x08401f0047437f89 */ /* 0x00222800000e0000 */
[----:B--2---:R1:W2:Y:S04]  /*a1d0*/  SHFL.DOWN PT, R69, R240, 0x2, 0x1f ;  /* 0x08401f00f0457f89 */ /* 0x0042a800000e0000 */
[----:B0-----:R1:W0:Y:S04]  /*a1e0*/  SHFL.DOWN PT, R70, R68, 0x2, 0x1f ;  /* 0x08401f0044467f89 */ /* 0x00122800000e0000 */
[----:B----4-:R1:W4:Y:S02]  /*a1f0*/  SHFL.DOWN PT, R66, R120, 0x2, 0x1f ;  /* 0x08401f0078427f89 */ /* 0x01032400000e0000 */
.L_x_5210:
        /* <DEDUP_REMOVED lines=13> */
.L_x_5112:
[----:B------:R-:W-:Y:S05]  /*a2d0*/  BSYNC B1 ;  /* 0x0000000000017941 */ /* 0x000fea0003800000 */
.L_x_5111:
[----:B------:R-:W-:Y:S01]  /*a2e0*/  ISETP.GT.U32.AND P0, PT, R228, 0x1b, PT ;  /* 0x0000001be400780c */ /* 0x000fe20003f04070 */
[----:B------:R-:W-:Y:S10]  /*a2f0*/  BRA.DIV ~URZ, `(.L_x_5113) ;  /* 0x000073427f007947 */ /* 0x000ff4000b800000 */
[----:B------:R1:W4:Y:S02]  /*a300*/  SHFL.DOWN PT, R67, R71, 0x4, 0x1f ;  /* 0x08801f0047437f89 */ /* 0x00032400000e0000 */
.L_x_5211:
[----:B------:R-:W-:Y:S05]  /*a310*/  BRA.DIV ~URZ, `(.L_x_5114) ;  /* 0x000073a27f007947 */ /* 0x000fea000b800000 */
[----:B--2---:R2:W1:Y:S04]  /*a320*/  SHFL.DOWN PT, R69, R240, 0x4, 0x1f ;  /* 0x08801f00f0457f89 */ /* 0x00446800000e0000 */
[----:B0-----:R2:W0:Y:S04]  /*a330*/  SHFL.DOWN PT, R70, R68, 0x4, 0x1f ;  /* 0x08801f0044467f89 */ /* 0x00142800000e0000 */
[----:B----4-:R2:W4:Y:S02]  /*a340*/  SHFL.DOWN PT, R66, R120, 0x4, 0x1f ;  /* 0x08801f0078427f89 */ /* 0x01052400000e0000 */
.L_x_5212:
        /* <DEDUP_REMOVED lines=13> */
.L_x_5116:
[----:B------:R-:W-:Y:S05]  /*a420*/  BSYNC B1 ;  /* 0x0000000000017941 */ /* 0x000fea0003800000 */
.L_x_5115:
[----:B------:R-:W-:Y:S01]  /*a430*/  ISETP.GT.U32.AND P0, PT, R228, 0x17, PT ;  /* 0x00000017e400780c */ /* 0x000fe20003f04070 */
[----:B------:R-:W-:Y:S05]  /*a440*/  BRA.DIV ~URZ, `(.L_x_5117) ;  /* 0x000073c27f007947 */ /* 0x000fea000b800000 */
[----:B------:R2:W4:Y:S04]  /*a450*/  SHFL.DOWN PT, R67, R71, 0x8, 0x1f ;  /* 0x09001f0047437f89 */ /* 0x00052800000e0000 */
[----:B-1----:R2:W1:Y:S04]  /*a460*/  SHFL.DOWN PT, R69, R240, 0x8, 0x1f ;  /* 0x09001f00f0457f89 */ /* 0x00246800000e0000 */
[----:B0-----:R2:W0:Y:S04]  /*a470*/  SHFL.DOWN PT, R70, R68, 0x8, 0x1f ;  /* 0x09001f0044467f89 */ /* 0x00142800000e0000 */
[----:B----4-:R2:W4:Y:S02]  /*a480*/  SHFL.DOWN PT, R66, R120, 0x8, 0x1f ;  /* 0x09001f0078427f89 */ /* 0x01052400000e0000 */
.L_x_5213:
        /* <DEDUP_REMOVED lines=13> */
.L_x_5119:
[----:B------:R-:W-:Y:S05]  /*a560*/  BSYNC B1 ;  /* 0x0000000000017941 */ /* 0x000fea0003800000 */
.L_x_5118:
[----:B------:R-:W-:Y:S01]  /*a570*/  ISETP.GT.U32.AND P0, PT, R228, 0xf, PT ;  /* 0x0000000fe400780c */ /* 0x000fe20003f04070 */
[----:B------:R-:W-:Y:S10]  /*a580*/  BRA.DIV ~URZ, `(.L_x_5120) ;  /* 0x000074427f007947 */ /* 0x000ff4000b800000 */
[----:B------:R2:W4:Y:S02]  /*a590*/  SHFL.DOWN PT, R67, R71, 0x10, 0x1f ;  /* 0x0a001f0047437f89 */ /* 0x00052400000e0000 */
.L_x_5214:
[----:B------:R-:W-:Y:S05]  /*a5a0*/  BRA.DIV ~URZ, `(.L_x_5121) ;  /* 0x000074a27f007947 */ /* 0x000fea000b800000 */
[----:B-1----:R1:W2:Y:S04]  /*a5b0*/  SHFL.DOWN PT, R69, R240, 0x10, 0x1f ;  /* 0x0a001f00f0457f89 */ /* 0x0022a800000e0000 */
[----:B0-----:R1:W0:Y:S04]  /*a5c0*/  SHFL.DOWN PT, R70, R68, 0x10, 0x1f ;  /* 0x0a001f0044467f89 */ /* 0x00122800000e0000 */
[----:B----4-:R1:W4:Y:S02]  /*a5d0*/  SHFL.DOWN PT, R66, R120, 0x10, 0x1f ;  /* 0x0a001f0078427f89 */ /* 0x01032400000e0000 */
.L_x_5215:
        /* <DEDUP_REMOVED lines=13> */
.L_x_5123:
[----:B------:R-:W-:Y:S05]  /*a6b0*/  BSYNC B1 ;  /* 0x0000000000017941 */ /* 0x000fea0003800000 */
.L_x_5122:
        /* <DEDUP_REMOVED lines=20> */
.L_x_5216:
        /* <DEDUP_REMOVED lines=21> */
.L_x_5126:
[----:B------:R-:W-:Y:S05]  /*a950*/  BSYNC B1 ;  /* 0x0000000000017941 */ /* 0x000fea0003800000 */
.L_x_5125:
        /* <DEDUP_REMOVED lines=14> */
.L_x_5105:
[----:B0-----:R-:W-:Y:S05]  /*aa40*/  BSYNC B0 ;  /* 0x0000000000007941 */ /* 0x001fea0003800000 */
.L_x_5104:
[----:B------:R-:W-:Y:S02]  /*aa50*/  WARPSYNC 0xffffffff ;  /* 0xffffffff00007948 */ /* 0x000fe40003800000 */
[----:B------:R-:W-:Y:S01]  /*aa60*/  BAR.SYNC.DEFER_BLOCKING 0x0 ;  /* 0x0000000000007b1d */ /* 0x000fe20000010000 */
[----:B-1----:R-:W-:Y:S01]  /*aa70*/  SHF.L.U32 R68, R86, 0x4, RZ ;  /* 0x0000000456447819 */ /* 0x002fe200000006ff */
[----:B------:R-:W-:Y:S01]  /*aa80*/  FFMA.FTZ R70, R16, R185, RZ ;  /* 0x000000b910467223 */ /* 0x000fe200000100ff */
[----:B------:R-:W-:Y:S02]  /*aa90*/  ISETP.NE.AND P0, PT, R86, RZ, PT ;  /* 0x000000ff5600720c */ /* 0x000fe40003f05270 */
[----:B------:R-:W-:Y:S01]  /*aaa0*/  PRMT R66, RZ, 0x5410, R81 ;  /* 0x00005410ff427816 */ /* 0x000fe20000000051 */
[----:B------:R-:W-:Y:S01]  /*aab0*/  FFMA.FTZ R70, R15, R187, R70 ;  /* 0x000000bb0f467223 */ /* 0x000fe20000010046 */
[----:B------:R-:W-:Y:S01]  /*aac0*/  PRMT R69, RZ, 0x5410, R79 ;  /* 0x00005410ff457816 */ /* 0x000fe2000000004f */
[----:B------:R-:W-:Y:S01]  /*aad0*/  BSSY B0, `(.L_x_5127) ;  /* 0x0000200000007945 */ /* 0x000fe20003800000 */
[----:B------:R-:W-:Y:S01]  /*aae0*/  PRMT R121, RZ, 0x5410, R76 ;  /* 0x00005410ff797816 */ /* 0x000fe2000000004c */
        /* <DEDUP_REMOVED lines=22> */
[----:B------:R-:W-:Y:S02]  /*ac50*/  FMUL.FTZ R184, R136, -R61 ;  /* 0x8000003d88b87220 */ /* 0x000fe40000410000 */
        /* <DEDUP_REMOVED lines=10> */
[----:B------:R-:W-:Y:S02]  /*ad00*/  FFMA.FTZ R63, R13, -R192, R63 ;  /* 0x800000c00d3f7223 */ /* 0x000fe4000001003f */
[----:B------:R-:W-:Y:S02]  /*ad10*/  FFMA.FTZ R62, R12, R193, R62 ;  /* 0x000000c10c3e7223 */ /* 0x000fe4000001003e */
[----:B------:R-:W-:Y:S02]  /*ad20*/  FMUL.FTZ R110, R50, R71 ;  /* 0x00000047326e7220 */ /* 0x000fe40000410000 */
[----:B------:R-:W-:Y:S02]  /*ad30*/  FFMA.FTZ R63, R12, -R194, R63 ;  /* 0x800000c20c3f7223 */ /* 0x000fe4000001003f */
[----:B------:R-:W-:-:S02]  /*ad40*/  FFMA.FTZ R193, R95, -R110, R193 ;  /* 0x8000006e5fc17223 */ /* 0x000fc400000100c1 */
[----:B------:R-:W-:Y:S02]  /*ad50*/  FFMA.FTZ R110, R96, -R110, R194 ;  /* 0x8000006e606e7223 */ /* 0x000fe400000100c2 */
[C---:B------:R-:W-:Y:S02]  /*ad60*/  FFMA.FTZ R192, R11.reuse, -R196, R63 ;  /* 0x800000c40bc07223 */ /* 0x040fe4000001003f */
[----:B------:R-:W-:Y:S02]  /*ad70*/  FMUL.FTZ R194, R136, -R60 ;  /* 0x8000003c88c27220 */ /* 0x000fe40000410000 */
[----:B------:R-:W-:Y:S02]  /*ad80*/  FFMA.FTZ R241, R11, R195, R62 ;  /* 0x000000c30bf17223 */ /* 0x000fe4000001003e */
[----:B------:R-:W-:Y:S02]  /*ad90*/  FFMA.FTZ R192, R10, -R197, R192 ;  /* 0x800000c50ac07223 */ /* 0x000fe400000100c0 */
[----:B------:R-:W-:-:S02]  /*ada0*/  FMUL.FTZ R120, R49, R111 ;  /* 0x0000006f31787220 */ /* 0x000fc40000410000 */
[C---:B------:R-:W-:Y:S02]  /*adb0*/  FFMA.FTZ R136, R135.reuse, R60, -R184 ;  /* 0x0000003c87887223 */ /* 0x040fe400000108b8 */
[----:B------:R-:W-:Y:S01]  /*adc0*/  FFMA.FTZ R194, R135, R61, R194 ;  /* 0x0000003d87c27223 */ /* 0x000fe200000100c2 */
[----:B------:R-:W-:Y:S01]  /*add0*/  PRMT R135, RZ, 0x5410, R74 ;  /* 0x00005410ff877816 */ /* 0x000fe2000000004a */
[----:B------:R-:W-:Y:S02]  /*ade0*/  FFMA.FTZ R63, R10, R198, R241 ;  /* 0x000000c60a3f7223 */ /* 0x000fe400000100f1 */
[----:B------:R-:W-:Y:S02]  /*adf0*/  FFMA.FTZ R192, R9, -R199, R192 ;  /* 0x800000c709c07223 */ /* 0x000fe400000100c0 */
[-C--:B------:R-:W-:Y:S02]  /*ae00*/  FFMA.FTZ R195, R97, -R120.reuse, R195 ;  /* 0x8000007861c37223 */ /* 0x080fe400000100c3 */
[----:B------:R-:W-:-:S02]  /*ae10*/  FFMA.FTZ R120, R98, -R120, R196 ;  /* 0x8000007862787223 */ /* 0x000fc400000100c4 */
[----:B------:R-:W-:Y:S02]  /*ae20*/  FFMA.FTZ R63, R9, R200, R63 ;  /* 0x000000c8093f7223 */ /* 0x000fe4000001003f */
[----:B------:R-:W-:Y:S02]  /*ae30*/  FMUL.FTZ R196, R46, R135 ;  /* 0x000000872ec47220 */ /* 0x000fe40000410000 */
[C---:B------:R-:W-:Y:S02]  /*ae40*/  FFMA.FTZ R192, R8.reuse, -R201, R192 ;  /* 0x800000c908c07223 */ /* 0x040fe400000100c0 */
[----:B------:R-:W-:Y:S02]  /*ae50*/  FADD.FTZ R183, -R183, R194 ;  /* 0x000000c2b7b77221 */ /* 0x000fe40000010100 */
[----:B------:R-:W-:Y:S02]  /*ae60*/  FFMA.FTZ R184, R8, R202, R63 ;  /* 0x000000ca08b87223 */ /* 0x000fe4000001003f */
[----:B------:R-:W-:Y:S01]  /*ae70*/  FADD.FTZ R167, R167, R136 ;  /* 0x00000088a7a77221 */ /* 0x000fe20000010000 */
[----:B------:R-:W-:Y:S01]  /*ae80*/  PRMT R136, RZ, 0x5410, R73 ;  /* 0x00005410ff887816 */ /* 0x000fe20000000049 */
[----:B------:R-:W-:-:S02]  /*ae90*/  FFMA.FTZ R202, R137, -R196, R202 ;  /* 0x800000c489ca7223 */ /* 0x000fc400000100ca */
[----:B------:R-:W-:Y:S02]  /*aea0*/  FFMA.FTZ R63, R138, -R196, R201 ;  /* 0x800000c48a3f7223 */ /* 0x000fe400000100c9 */
[----:B------:R-:W-:Y:S02]  /*aeb0*/  FFMA.FTZ R196, R7, -R203, R192 ;  /* 0x800000cb07c47223 */ /* 0x000fe400000100c0 */
[C---:B------:R-:W-:Y:S02]  /*aec0*/  FMUL.FTZ R192, R134.reuse, -R183 ;  /* 0x800000b786c07220 */ /* 0x040fe40000410000 */
[----:B------:R-:W-:Y:S02]  /*aed0*/  FMUL.FTZ R134, R134, -R167 ;  /* 0x800000a786867220 */ /* 0x000fe40000410000 */
[----:B------:R-:W-:Y:S02]  /*aee0*/  FMUL.FTZ R62, R47, R168 ;  /* 0x000000a82f3e7220 */ /* 0x000fe40000410000 */
[----:B------:R-:W-:Y:S01]  /*aef0*/  FFMA.FTZ R201, R133, R183, R134 ;  /* 0x000000b785c97223 */ /* 0x000fe20000010086 */
[----:B------:R-:W-:Y:S01]  /*af00*/  PRMT R134, RZ, 0x5410, R59 ;  /* 0x00005410ff867816 */ /* 0x000fe2000000003b */
[----:B------:R-:W-:-:S02]  /*af10*/  FFMA.FTZ R200, R129, -R62, R200 ;  /* 0x8000003e81c87223 */ /* 0x000fc400000100c8 */
[----:B------:R-:W-:Y:S02]  /*af20*/  FFMA.FTZ R62, R130, -R62, R199 ;  /* 0x8000003e823e7223 */ /* 0x000fe400000100c7 */
[----:B------:R-:W-:Y:S02]  /*af30*/  FMUL.FTZ R186, R48, R121 ;  /* 0x0000007930ba7220 */ /* 0x000fe40000410000 */
[----:B------:R-:W-:Y:S01]  /*af40*/  FFMA.FTZ R199, R133, R167, -R192 ;  /* 0x000000a785c77223 */ /* 0x000fe200000108c0 */
[----:B------:R-:W-:Y:S01]  /*af50*/  PRMT R133, RZ, 0x5410, R72 ;  /* 0x00005410ff857816 */ /* 0x000fe20000000048 */
[----:B------:R-:W-:Y:S02]  /*af60*/  FFMA.FTZ R196, R6, -R205, R196 ;  /* 0x800000cd06c47223 */ /* 0x000fe400000100c4 */
[----:B------:R-:W-:Y:S02]  /*af70*/  FADD.FTZ R182, -R182, R201 ;  /* 0x000000c9b6b67221 */ /* 0x000fe40000010100 */
[----:B------:R-:W-:-:S02]  /*af80*/  FFMA.FTZ R198, R100, -R186, R198 ;  /* 0x800000ba64c67223 */ /* 0x000fc400000100c6 */
[----:B------:R-:W-:Y:S02]  /*af90*/  FADD.FTZ R166, R166, R199 ;  /* 0x000000c7a6a67221 */ /* 0x000fe40000010000 */
[----:B------:R-:W-:Y:S02]  /*afa0*/  FFMA.FTZ R240, R5, -R207, R196 ;  /* 0x800000cf05f07223 */ /* 0x000fe400000100c4 */
[----:B------:R-:W-:Y:S02]  /*afb0*/  FFMA.FTZ R186, R99, -R186, R197 ;  /* 0x800000ba63ba7223 */ /* 0x000fe400000100c5 */
[----:B------:R-:W-:Y:S02]  /*afc0*/  FMUL.FTZ R194, R45, R136 ;  /* 0x000000882dc27220 */ /* 0x000fe40000410000 */
[----:B------:R-:W-:Y:S02]  /*afd0*/  FMUL.FTZ R196, R132, -R182 ;  /* 0x800000b684c47220 */ /* 0x000fe40000410000 */
[----:B------:R-:W-:-:S02]  /*afe0*/  FFMA.FTZ R197, R7, R204, R184 ;  /* 0x000000cc07c57223 */ /* 0x000fc400000100b8 */
[----:B------:R-:W-:Y:S02]  /*aff0*/  FMUL.FTZ R242, R132, -R166 ;  /* 0x800000a684f27220 */ /* 0x000fe40000410000 */
[-C--:B------:R-:W-:Y:S02]  /*b000*/  FFMA.FTZ R204, R139, -R194.reuse, R204 ;  /* 0x800000c28bcc7223 */ /* 0x080fe400000100cc */
[----:B------:R-:W-:Y:S02]  /*b010*/  FFMA.FTZ R184, R140, -R194, R203 ;  /* 0x800000c28cb87223 */ /* 0x000fe400000100cb */
[----:B------:R-:W-:Y:S02]  /*b020*/  FFMA.FTZ R132, R131, R166, -R196 ;  /* 0x000000a683847223 */ /* 0x000fe400000108c4 */
[----:B------:R-:W-:Y:S02]  /*b030*/  FFMA.FTZ R194, R6, R206, R197 ;  /* 0x000000ce06c27223 */ /* 0x000fe400000100c5 */
[----:B------:R-:W-:Y:S01]  /*b040*/  FADD.FTZ R165, R165, R132 ;  /* 0x00000084a5a57221 */ /* 0x000fe20000010000 */
[----:B------:R-:W-:Y:S01]  /*b050*/  PRMT R132, RZ, 0x5410, R57 ;  /* 0x00005410ff847816 */ /* 0x000fe20000000039 */
[----:B------:R-:W-:-:S02]  /*b060*/  FMUL.FTZ R199, R43, R134 ;  /* 0x000000862bc77220 */ /* 0x000fc40000410000 */
[----:B------:R-:W-:Y:S02]  /*b070*/  FFMA.FTZ R197, R5, R208, R194 ;  /* 0x000000d005c57223 */ /* 0x000fe400000100c2 */
[----:B------:R-:W-:Y:S01]  /*b080*/  FFMA.FTZ R242, R131, R182, R242 ;  /* 0x000000b683f27223 */ /* 0x000fe200000100f2 */
[----:B------:R-:W-:Y:S01]  /*b090*/  PRMT R131, RZ, 0x5410, R58 ;  /* 0x00005410ff837816 */ /* 0x000fe2000000003a */
[-C--:B------:R-:W-:Y:S02]  /*b0a0*/  FFMA.FTZ R208, R143, -R199.reuse, R208 ;  /* 0x800000c78fd07223 */ /* 0x080fe400000100d0 */
[----:B------:R-:W-:Y:S02]  /*b0b0*/  FFMA.FTZ R194, R144, -R199, R207 ;  /* 0x800000c790c27223 */ /* 0x000fe400000100cf */
[----:B------:R-:W-:Y:S02]  /*b0c0*/  FFMA.FTZ R197, R4, R210, R197 ;  /* 0x000000d204c57223 */ /* 0x000fe400000100c5 */
[----:B------:R-:W-:-:S02]  /*b0d0*/  FADD.FTZ R181, -R181, R242 ;  /* 0x000000f2b5b57221 */ /* 0x000fc40000010100 */
[----:B------:R-:W-:Y:S02]  /*b0e0*/  FMUL.FTZ R199, R41, R132 ;  /* 0x0000008429c77220 */ /* 0x000fe40000410000 */
[----:B------:R-:W-:Y:S02]  /*b0f0*/  FMUL.FTZ R192, R44, R133 ;  /* 0x000000852cc07220 */ /* 0x000fe40000410000 */
[----:B------:R-:W-:Y:S02]  /*b100*/  FFMA.FTZ R201, R3, R212, R197 ;  /* 0x000000d403c97223 */ /* 0x000fe400000100c5 */
[-C--:B------:R-:W-:Y:S02]  /*b110*/  FFMA.FTZ R212, R147, -R199.reuse, R212 ;  /* 0x800000c793d47223 */ /* 0x080fe400000100d4 */
[----:B------:R-:W-:Y:S01]  /*b120*/  FFMA.FTZ R197, R148, -R199, R211 ;  /* 0x800000c794c57223 */ /* 0x000fe200000100d3 */
[----:B------:R-:W-:Y:S01]  /*b130*/  PRMT R199, RZ, 0x5410, R56 ;  /* 0x00005410ffc77816 */ /* 0x000fe20000000038 */
[----:B------:R-:W-:-:S02]  /*b140*/  FMUL.FTZ R242, R128, -R181 ;  /* 0x800000b580f27220 */ /* 0x000fc40000410000 */
[----:B------:R-:W-:Y:S02]  /*b150*/  FMUL.FTZ R128, R128, -R165 ;  /* 0x800000a580807220 */ /* 0x000fe40000410000 */
[-C--:B------:R-:W-:Y:S02]  /*b160*/  FFMA.FTZ R206, R141, -R192.reuse, R206 ;  /* 0x800000c08dce7223 */ /* 0x080fe400000100ce */
[----:B------:R-:W-:Y:S02]  /*b170*/  FFMA.FTZ R192, R142, -R192, R205 ;  /* 0x800000c08ec07223 */ /* 0x000fe400000100cd */
[C---:B------:R-:W-:Y:S02]  /*b180*/  FFMA.FTZ R205, R127.reuse, R181, R128 ;  /* 0x000000b57fcd7223 */ /* 0x040fe40000010080 */
[----:B------:R-:W-:Y:S02]  /*b190*/  FMUL.FTZ R128, R40, R199 ;  /* 0x000000c728807220 */ /* 0x000fe40000410000 */
[----:B------:R-:W-:-:S02]  /*b1a0*/  FFMA.FTZ R203, R127, R165, -R242 ;  /* 0x000000a57fcb7223 */ /* 0x000fc400000108f2 */
[----:B------:R-:W-:Y:S02]  /*b1b0*/  FFMA.FTZ R127, R2, R214, R201 ;  /* 0x000000d6027f7223 */ /* 0x000fe400000100c9 */
[-C--:B------:R-:W-:Y:S02]  /*b1c0*/  FFMA.FTZ R201, R150, -R128.reuse, R213 ;  /* 0x8000008096c97223 */ /* 0x080fe400000100d5 */
[----:B------:R-:W-:Y:S02]  /*b1d0*/  FFMA.FTZ R240, R4, -R209, R240 ;  /* 0x800000d104f07223 */ /* 0x000fe400000100f0 */
[----:B------:R-:W-:Y:S02]  /*b1e0*/  FMUL.FTZ R150, R150, R183 ;  /* 0x000000b796967220 */ /* 0x000fe40000410000 */
[----:B------:R-:W-:Y:S02]  /*b1f0*/  FFMA.FTZ R214, R149, -R128, R214 ;  /* 0x8000008095d67223 */ /* 0x000fe400000100d6 */
[----:B------:R-:W-:-:S02]  /*b200*/  FFMA.FTZ R240, R3, -R211, R240 ;  /* 0x800000d303f07223 */ /* 0x000fc400000100f0 */
[----:B------:R-:W-:Y:S02]  /*b210*/  FFMA.FTZ R149, R149, R167, R150 ;  /* 0x000000a795957223 */ /* 0x000fe40000010096 */
[----:B------:R-:W-:Y:S02]  /*b220*/  FMUL.FTZ R150, R167, UR43 ;  /* 0x0000002ba7967c20 */ /* 0x000fe40008410000 */
[----:B------:R-:W-:Y:S02]  /*b230*/  FFMA.FTZ R213, R2, -R213, R240 ;  /* 0x800000d502d57223 */ /* 0x000fe400000100f0 */
[C---:B------:R-:W-:Y:S02]  /*b240*/  FMUL.FTZ R128, R183.reuse, UR43 ;  /* 0x0000002bb7807c20 */ /* 0x040fe40008410000 */
[----:B------:R-:W-:Y:S01]  /*b250*/  FFMA.FTZ R240, R183, UR44, -R150 ;  /* 0x0000002cb7f07c23 */ /* 0x000fe20008010896 */
[----:B------:R-:W-:Y:S01]  /*b260*/  PRMT R150, RZ, 0x5410, R55 ;  /* 0x00005410ff967816 */ /* 0x000fe20000000037 */
[----:B------:R-:W-:-:S02]  /*b270*/  FADD.FTZ R164, R164, R203 ;  /* 0x000000cba4a47221 */ /* 0x000fc40000010000 */
[----:B------:R-:W-:Y:S02]  /*b280*/  FFMA.FTZ R203, R167, UR44, R128 ;  /* 0x0000002ca7cb7c23 */ /* 0x000fe40008010080 */
[----:B------:R-:W-:Y:S02]  /*b290*/  FMUL.FTZ R240, R201, R240 ;  /* 0x000000f0c9f07220 */ /* 0x000fe40000410000 */
[----:B------:R-:W-:Y:S02]  /*b2a0*/  FADD.FTZ R180, -R180, R205 ;  /* 0x000000cdb4b47221 */ /* 0x000fe40000010100 */
[----:B------:R-:W-:Y:S02]  /*b2b0*/  FFMA.FTZ R240, R214, R203, R240 ;  /* 0x000000cbd6f07223 */ /* 0x000fe400000100f0 */
[C---:B------:R-:W-:Y:S02]  /*b2c0*/  FMUL.FTZ R203, R126.reuse, -R180 ;  /* 0x800000b47ecb7220 */ /* 0x040fe40000410000 */
[----:B------:R-:W-:-:S02]  /*b2d0*/  FMUL.FTZ R244, R126, -R164 ;  /* 0x800000a47ef47220 */ /* 0x000fc40000410000 */
[----:B------:R-:W-:Y:S02]  /*b2e0*/  FMUL.FTZ R205, R39, R150 ;  /* 0x0000009627cd7220 */ /* 0x000fe40000410000 */
[----:B------:R-:W-:Y:S02]  /*b2f0*/  FMUL.FTZ R242, R60, UR43 ;  /* 0x0000002b3cf27c20 */ /* 0x000fe40008410000 */
[C---:B------:R-:W-:Y:S02]  /*b300*/  FFMA.FTZ R126, R125.reuse, R164, -R203 ;  /* 0x000000a47d7e7223 */ /* 0x040fe400000108cb */
[----:B------:R-:W-:Y:S02]  /*b310*/  FFMA.FTZ R244, R125, R180, R244 ;  /* 0x000000b47df47223 */ /* 0x000fe400000100f4 */
[----:B------:R-:W-:Y:S02]  /*b320*/  FMUL.FTZ R128, R152, R61 ;  /* 0x0000003d98807220 */ /* 0x000fe40000410000 */
[----:B------:R-:W-:-:S02]  /*b330*/  FMUL.FTZ R125, R61, UR43 ;  /* 0x0000002b3d7d7c20 */ /* 0x000fc40008410000 */
[-C--:B------:R-:W-:Y:S02]  /*b340*/  FFMA.FTZ R152, R152, -R205.reuse, R216 ;  /* 0x800000cd98987223 */ /* 0x080fe400000100d8 */
[----:B------:R-:W-:Y:S02]  /*b350*/  FFMA.FTZ R203, R61, UR44, -R242 ;  /* 0x0000002c3dcb7c23 */ /* 0x000fe400080108f2 */
[C---:B------:R-:W-:Y:S02]  /*b360*/  FFMA.FTZ R128, R151.reuse, R60, R128 ;  /* 0x0000003c97807223 */ /* 0x040fe40000010080 */
[----:B------:R-:W-:Y:S02]  /*b370*/  FFMA.FTZ R242, R60, UR44, R125 ;  /* 0x0000002c3cf27c23 */ /* 0x000fe4000801007d */
[----:B------:R-:W-:Y:S02]  /*b380*/  FFMA.FTZ R151, R151, -R205, R215 ;  /* 0x800000cd97977223 */ /* 0x000fe400000100d7 */
[----:B------:R-:W-:-:S02]  /*b390*/  FMUL.FTZ R125, R152, R203 ;  /* 0x000000cb987d7220 */ /* 0x000fc40000410000 */
[----:B------:R-:W-:Y:S02]  /*b3a0*/  FADD.FTZ R163, R163, R126 ;  /* 0x0000007ea3a37221 */ /* 0x000fe40000010000 */
[----:B------:R-:W-:Y:S02]  /*b3b0*/  FFMA.FTZ R125, R151, R242, R125 ;  /* 0x000000f2977d7223 */ /* 0x000fe4000001007d */
[C---:B------:R-:W-:Y:S02]  /*b3c0*/  FMUL.FTZ R242, R40.reuse, R183 ;  /* 0x000000b728f27220 */ /* 0x040fe40000410000 */
[----:B------:R-:W-:Y:S02]  /*b3d0*/  FADD.FTZ R179, -R179, R244 ;  /* 0x000000f4b3b37221 */ /* 0x000fe40000010100 */
[----:B------:R-:W-:Y:S02]  /*b3e0*/  FMUL.FTZ R246, R40, R167 ;  /* 0x000000a728f67220 */ /* 0x000fe40000410000 */
[----:B------:R-:W-:-:S02]  /*b3f0*/  FMUL.FTZ R167, R201, R242 ;  /* 0x000000f2c9a77220 */ /* 0x000fc40000410000 */
[C---:B------:R-:W-:Y:S02]  /*b400*/  FMUL.FTZ R244, R124.reuse, -R163 ;  /* 0x800000a37cf47220 */ /* 0x040fe40000410000 */
[-C--:B------:R-:W-:Y:S02]  /*b410*/  FMUL.FTZ R124, R124, -R179.reuse ;  /* 0x800000b37c7c7220 */ /* 0x080fe40000410000 */
[----:B------:R-:W-:Y:S02]  /*b420*/  FFMA.FTZ R126, R214, R246, R167 ;  /* 0x000000f6d67e7223 */ /* 0x000fe400000100a7 */
[C---:B------:R-:W-:Y:S02]  /*b430*/  FFMA.FTZ R167, R123.reuse, R179, R244 ;  /* 0x000000b37ba77223 */ /* 0x040fe400000100f4 */
[----:B------:R-:W-:Y:S02]  /*b440*/  FFMA.FTZ R123, R123, R163, -R124 ;  /* 0x000000a37b7b7223 */ /* 0x000fe4000001087c */
[----:B------:R-:W-:Y:S01]  /*b450*/  FADD.FTZ R178, -R178, R167 ;  /* 0x000000a7b2b27221 */ /* 0x000fe20000010100 */
[----:B------:R-:W-:Y:S01]  /*b460*/  SHF.L.U32 R167, R86, 0x5, RZ ;  /* 0x0000000556a77819 */ /* 0x000fe200000006ff */
[----:B------:R-:W-:-:S02]  /*b470*/  FADD.FTZ R162, R162, R123 ;  /* 0x0000007ba2a27221 */ /* 0x000fc40000010000 */
[----:B------:R-:W-:Y:S01]  /*b480*/  FMUL.FTZ R201, R201, R246 ;  /* 0x000000f6c9c97220 */ /* 0x000fe20000410000 */
[----:B------:R-:W-:Y:S01]  /*b490*/  LEA.HI.SX32 R167, R167, R167, 0x1b ;  /* 0x000000a7a7a77211 */ /* 0x000fe200078fdaff */
[C---:B------:R-:W-:Y:S02]  /*b4a0*/  FMUL.FTZ R123, R122.reuse, -R178 ;  /* 0x800000b27a7b7220 */ /* 0x040fe40000410000 */
[----:B------:R-:W-:Y:S02]  /*b4b0*/  FMUL.FTZ R122, R122, -R162 ;  /* 0x800000a27a7a7220 */ /* 0x000fe40000410000 */
[----:B------:R-:W-:Y:S02]  /*b4c0*/  FMUL.FTZ R124, R148, R182 ;  /* 0x000000b6947c7220 */ /* 0x000fe40000410000 */
[-C--:B------:R-:W-:Y:S02]  /*b4d0*/  FFMA.FTZ R214, R214, R242.reuse, -R201 ;  /* 0x000000f2d6d67223 */ /* 0x080fe400000108c9 */
[----:B------:R-:W-:-:S02]  /*b4e0*/  FMUL.FTZ R244, R199, R242 ;  /* 0x000000f2c7f47220 */ /* 0x000fc40000410000 */
[C---:B------:R-:W-:Y:S02]  /*b4f0*/  FFMA.FTZ R242, R119.reuse, R178, R122 ;  /* 0x000000b277f27223 */ /* 0x040fe4000001007a */
[----:B------:R-:W-:Y:S01]  /*b500*/  FFMA.FTZ R148, R119, R162, -R123 ;  /* 0x000000a277947223 */ /* 0x000fe2000001087b */
[----:B------:R-:W-:Y:S01]  /*b510*/  STS [R167.X4+0x10f4], R244 ;  /* 0x0010f4f4a7007388 */ /* 0x000fe20000004800 */
[----:B------:R-:W-:Y:S02]  /*b520*/  FFMA.FTZ R122, R147, R166, R124 ;  /* 0x000000a6937a7223 */ /* 0x000fe4000001007c */
[C---:B------:R-:W-:Y:S02]  /*b530*/  FMUL.FTZ R246, R199.reuse, R246 ;  /* 0x000000f6c7f67220 */ /* 0x040fe40000410000 */
[----:B------:R-:W-:Y:S02]  /*b540*/  FFMA.FTZ R124, R199, R149, R240 ;  /* 0x00000095c77c7223 */ /* 0x000fe400000100f0 */
[----:B------:R-:W-:Y:S01]  /*b550*/  FMUL.FTZ R123, R166, UR43 ;  /* 0x0000002ba67b7c20 */ /* 0x000fe20008410000 */
[----:B------:R-:W-:Y:S01]  /*b560*/  STS [R167.X4+0x10f0], R246 ;  /* 0x0010f0f6a7007388 */ /* 0x000fe20000004800 */
[----:B------:R-:W-:-:S02]  /*b570*/  FMUL.FTZ R119, R182, UR43 ;  /* 0x0000002bb6777c20 */ /* 0x000fc40008410000 */
[----:B------:R-:W-:Y:S02]  /*b580*/  FMUL.FTZ R199, R41, R182 ;  /* 0x000000b629c77220 */ /* 0x000fe40000410000 */
[----:B------:R-:W-:Y:S02]  /*b590*/  FADD.FTZ R177, -R177, R242 ;  /* 0x000000f2b1b17221 */ /* 0x000fe40000010100 */
[----:B------:R-:W-:Y:S02]  /*b5a0*/  FADD.FTZ R161, R161, R148 ;  /* 0x00000094a1a17221 */ /* 0x000fe40000010000 */
[----:B------:R-:W-:Y:S02]  /*b5b0*/  FFMA.FTZ R148, R182, UR44, -R123 ;  /* 0x0000002cb6947c23 */ /* 0x000fe4000801087b */
[----:B------:R-:W-:Y:S02]  /*b5c0*/  FFMA.FTZ R119, R166, UR44, R119 ;  /* 0x0000002ca6777c23 */ /* 0x000fe40008010077 */
[----:B------:R-:W-:-:S02]  /*b5d0*/  FMUL.FTZ R183, R41, R166 ;  /* 0x000000a629b77220 */ /* 0x000fc40000410000 */
[C---:B------:R-:W-:Y:S02]  /*b5e0*/  FMUL.FTZ R147, R197.reuse, R199 ;  /* 0x000000c7c5937220 */ /* 0x040fe40000410000 */
[C---:B------:R-:W-:Y:S02]  /*b5f0*/  FMUL.FTZ R166, R118.reuse, -R177 ;  /* 0x800000b176a67220 */ /* 0x040fe40000410000 */
[----:B------:R-:W-:Y:S02]  /*b600*/  FMUL.FTZ R118, R118, -R161 ;  /* 0x800000a176767220 */ /* 0x000fe40000410000 */
[C---:B------:R-:W-:Y:S02]  /*b610*/  FMUL.FTZ R123, R197.reuse, R148 ;  /* 0x00000094c57b7220 */ /* 0x040fe40000410000 */
[-C--:B------:R-:W-:Y:S02]  /*b620*/  FMUL.FTZ R148, R197, R183.reuse ;  /* 0x000000b7c5947220 */ /* 0x080fe40000410000 */
[----:B------:R-:W-:-:S02]  /*b630*/  FFMA.FTZ R147, R212, R183, R147 ;  /* 0x000000b7d4937223 */ /* 0x000fc40000010093 */
[----:B------:R-:W-:Y:S02]  /*b640*/  FMUL.FTZ R182, R132, R183 ;  /* 0x000000b784b67220 */ /* 0x000fe40000410000 */
[C---:B------:R-:W-:Y:S02]  /*b650*/  FFMA.FTZ R183, R117.reuse, R161, -R166 ;  /* 0x000000a175b77223 */ /* 0x040fe400000108a6 */
[----:B------:R-:W-:Y:S01]  /*b660*/  FFMA.FTZ R117, R117, R177, R118 ;  /* 0x000000b175757223 */ /* 0x000fe20000010076 */
[----:B------:R-:W-:Y:S01]  /*b670*/  STS [R167.X4+0x10e8], R182 ;  /* 0x0010e8b6a7007388 */ /* 0x000fe20000004800 */
[----:B------:R-:W-:Y:S02]  /*b680*/  FMUL.FTZ R118, R165, UR43 ;  /* 0x0000002ba5767c20 */ /* 0x000fe40008410000 */
[----:B------:R-:W-:Y:S02]  /*b690*/  FMUL.FTZ R196, R42, R131 ;  /* 0x000000832ac47220 */ /* 0x000fe40000410000 */
[----:B------:R-:W-:-:S02]  /*b6a0*/  FADD.FTZ R160, R160, R183 ;  /* 0x000000b7a0a07221 */ /* 0x000fc40000010000 */
[----:B------:R-:W-:Y:S02]  /*b6b0*/  FFMA.FTZ R183, R181, UR44, -R118 ;  /* 0x0000002cb5b77c23 */ /* 0x000fe40008010876 */
[-C--:B------:R-:W-:Y:S02]  /*b6c0*/  FFMA.FTZ R210, R145, -R196.reuse, R210 ;  /* 0x800000c491d27223 */ /* 0x080fe400000100d2 */
[----:B------:R-:W-:Y:S02]  /*b6d0*/  FMUL.FTZ R118, R181, UR43 ;  /* 0x0000002bb5767c20 */ /* 0x000fe40008410000 */
[----:B------:R-:W-:Y:S02]  /*b6e0*/  FFMA.FTZ R196, R146, -R196, R209 ;  /* 0x800000c492c47223 */ /* 0x000fe400000100d1 */
[----:B------:R-:W-:Y:S02]  /*b6f0*/  FADD.FTZ R176, -R176, R117 ;  /* 0x00000075b0b07221 */ /* 0x000fe40000010100 */
[----:B------:R-:W-:-:S02]  /*b700*/  FFMA.FTZ R117, R165, UR44, R118 ;  /* 0x0000002ca5757c23 */ /* 0x000fc40008010076 */
[----:B------:R-:W-:Y:S02]  /*b710*/  FMUL.FTZ R118, R196, R183 ;  /* 0x000000b7c4767220 */ /* 0x000fe40000410000 */
[----:B------:R-:W-:Y:S02]  /*b720*/  FMUL.FTZ R146, R146, R181 ;  /* 0x000000b592927220 */ /* 0x000fe40000410000 */
[----:B------:R-:W-:Y:S02]  /*b730*/  FFMA.FTZ R118, R210, R117, R118 ;  /* 0x00000075d2767223 */ /* 0x000fe40000010076 */
[----:B------:R-:W-:Y:S02]  /*b740*/  FFMA.FTZ R145, R145, R165, R146 ;  /* 0x000000a591917223 */ /* 0x000fe40000010092 */
[C---:B------:R-:W-:Y:S02]  /*b750*/  FMUL.FTZ R117, R116.reuse, -R176 ;  /* 0x800000b074757220 */ /* 0x040fe40000410000 */
[----:B------:R-:W-:-:S02]  /*b760*/  FMUL.FTZ R146, R116, -R160 ;  /* 0x800000a074927220 */ /* 0x000fc40000410000 */
[C---:B------:R-:W-:Y:S02]  /*b770*/  FFMA.FTZ R116, R115.reuse, R160, -R117 ;  /* 0x000000a073747223 */ /* 0x040fe40000010875 */
[----:B------:R-:W-:Y:S02]  /*b780*/  FFMA.FTZ R146, R115, R176, R146 ;  /* 0x000000b073927223 */ /* 0x000fe40000010092 */
[----:B------:R-:W-:Y:S02]  /*b790*/  FADD.FTZ R159, R159, R116 ;  /* 0x000000749f9f7221 */ /* 0x000fe40000010000 */
[----:B------:R-:W-:Y:S02]  /*b7a0*/  FADD.FTZ R175, -R175, R146 ;  /* 0x00000092afaf7221 */ /* 0x000fe40000010100 */
[C---:B------:R-:W-:Y:S02]  /*b7b0*/  FMUL.FTZ R116, R101.reuse, -R159 ;  /* 0x8000009f65747220 */ /* 0x040fe40000410000 */
[----:B------:R-:W-:-:S02]  /*b7c0*/  FMUL.FTZ R101, R101, -R175 ;  /* 0x800000af65657220 */ /* 0x000fc40000410000 */
[C---:B------:R-:W-:Y:S02]  /*b7d0*/  FFMA.FTZ R117, R102.reuse, R175, R116 ;  /* 0x000000af66757223 */ /* 0x040fe40000010074 */
[----:B------:R-:W-:Y:S02]  /*b7e0*/  FFMA.FTZ R101, R102, R159, -R101 ;  /* 0x0000009f66657223 */ /* 0x000fe40000010865 */
[----:B------:R-:W-:Y:S02]  /*b7f0*/  FADD.FTZ R174, -R174, R117 ;  /* 0x00000075aeae7221 */ /* 0x000fe40000010100 */
[----:B------:R-:W-:Y:S02]  /*b800*/  FADD.FTZ R158, R158, R101 ;  /* 0x000000659e9e7221 */ /* 0x000fe40000010000 */
[----:B------:R-:W-:Y:S02]  /*b810*/  FMUL.FTZ R101, R103, -R174 ;  /* 0x800000ae67657220 */ /* 0x000fe40000410000 */
[----:B------:R-:W-:-:S02]  /*b820*/  FMUL.FTZ R102, R144, R180 ;  /* 0x000000b490667220 */ /* 0x000fc40000410000 */
[-C--:B------:R-:W-:Y:S02]  /*b830*/  FMUL.FTZ R103, R103, -R158.reuse ;  /* 0x8000009e67677220 */ /* 0x080fe40000410000 */
[----:B------:R-:W-:Y:S02]  /*b840*/  FMUL.FTZ R117, R164, UR43 ;  /* 0x0000002ba4757c20 */ /* 0x000fe40008410000 */
[----:B------:R-:W-:Y:S02]  /*b850*/  FMUL.FTZ R181, R42, R181 ;  /* 0x000000b52ab57220 */ /* 0x000fe40000410000 */
[C---:B------:R-:W-:Y:S02]  /*b860*/  FFMA.FTZ R116, R104.reuse, R158, -R101 ;  /* 0x0000009e68747223 */ /* 0x040fe40000010865 */
[----:B------:R-:W-:Y:S02]  /*b870*/  FFMA.FTZ R102, R143, R164, R102 ;  /* 0x000000a48f667223 */ /* 0x000fe40000010066 */
[----:B------:R-:W-:-:S02]  /*b880*/  FFMA.FTZ R104, R104, R174, R103 ;  /* 0x000000ae68687223 */ /* 0x000fc40000010067 */
[C---:B------:R-:W-:Y:S02]  /*b890*/  FFMA.FTZ R103, R180.reuse, UR44, -R117 ;  /* 0x0000002cb4677c23 */ /* 0x040fe40008010875 */
[C---:B------:R-:W-:Y:S02]  /*b8a0*/  FMUL.FTZ R143, R43.reuse, R180 ;  /* 0x000000b42b8f7220 */ /* 0x040fe40000410000 */
[----:B------:R-:W-:Y:S02]  /*b8b0*/  FMUL.FTZ R117, R43, R164 ;  /* 0x000000a42b757220 */ /* 0x000fe40000410000 */
[----:B------:R-:W-:Y:S02]  /*b8c0*/  FMUL.FTZ R146, R131, R181 ;  /* 0x000000b583927220 */ /* 0x000fe40000410000 */
[----:B------:R-:W-:Y:S02]  /*b8d0*/  FADD.FTZ R157, R157, R116 ;  /* 0x000000749d9d7221 */ /* 0x000fe40000010000 */
[----:B------:R-:W-:Y:S01]  /*b8e0*/  FADD.FTZ R173, -R173, R104 ;  /* 0x00000068adad7221 */ /* 0x000fe20000010100 */
[----:B------:R0:W-:Y:S01]  /*b8f0*/  STS [R167.X4+0x10e4], R146 ;  /* 0x0010e492a7007388 */ /* 0x0001e20000004800 */
[----:B------:R-:W-:-:S02]  /*b900*/  FMUL.FTZ R101, R180, UR43 ;  /* 0x0000002bb4657c20 */ /* 0x000fc40008410000 */
[C---:B------:R-:W-:Y:S02]  /*b910*/  FMUL.FTZ R116, R194.reuse, R143 ;  /* 0x0000008fc2747220 */ /* 0x040fe40000410000 */
[C---:B------:R-:W-:Y:S02]  /*b920*/  FMUL.FTZ R103, R194.reuse, R103 ;  /* 0x00000067c2677220 */ /* 0x040fe40000410000 */
[----:B------:R-:W-:Y:S02]  /*b930*/  FMUL.FTZ R194, R194, R117 ;  /* 0x00000075c2c27220 */ /* 0x000fe40000410000 */
[----:B------:R-:W-:Y:S02]  /*b940*/  FMUL.FTZ R144, R142, R179 ;  /* 0x000000b38e907220 */ /* 0x000fe40000410000 */
[C---:B------:R-:W-:Y:S02]  /*b950*/  FMUL.FTZ R142, R105.reuse, -R157 ;  /* 0x8000009d698e7220 */ /* 0x040fe40000410000 */
[----:B------:R-:W-:-:S02]  /*b960*/  FMUL.FTZ R104, R105, -R173 ;  /* 0x800000ad69687220 */ /* 0x000fc40000410000 */
[----:B------:R-:W-:Y:S02]  /*b970*/  FFMA.FTZ R101, R164, UR44, R101 ;  /* 0x0000002ca4657c23 */ /* 0x000fe40008010065 */
[-C--:B------:R-:W-:Y:S02]  /*b980*/  FFMA.FTZ R116, R208, R117.reuse, R116 ;  /* 0x00000075d0747223 */ /* 0x080fe40000010074 */
[----:B0-----:R-:W-:Y:S02]  /*b990*/  FMUL.FTZ R146, R134, R117 ;  /* 0x0000007586927220 */ /* 0x001fe40000410000 */
[-C--:B------:R-:W-:Y:S02]  /*b9a0*/  FFMA.FTZ R117, R208, R143.reuse, -R194 ;  /* 0x0000008fd0757223 */ /* 0x080fe400000108c2 */
[----:B------:R-:W-:Y:S01]  /*b9b0*/  FMUL.FTZ R164, R134, R143 ;  /* 0x0000008f86a47220 */ /* 0x000fe20000410000 */
[----:B------:R-:W-:Y:S01]  /*b9c0*/  STS [R167.X4+0x10d8], R146 ;  /* 0x0010d892a7007388 */ /* 0x000fe20000004800 */
[----:B------:R-:W-:-:S02]  /*b9d0*/  FFMA.FTZ R143, R106, R173, R142 ;  /* 0x000000ad6a8f7223 */ /* 0x000fc4000001008e */
[----:B------:R-:W-:Y:S01]  /*b9e0*/  FFMA.FTZ R105, R106, R157, -R104 ;  /* 0x0000009d6a697223 */ /* 0x000fe20000010868 */
[----:B------:R-:W-:Y:S01]  /*b9f0*/  STS [R167.X4+0x10dc], R164 ;  /* 0x0010dca4a7007388 */ /* 0x000fe20000004800 */
[----:B------:R-:W-:Y:S02]  /*ba00*/  FADD.FTZ R172, -R172, R143 ;  /* 0x0000008facac7221 */ /* 0x000fe40000010100 */
[----:B------:R-:W-:Y:S02]  /*ba10*/  FADD.FTZ R156, R156, R105 ;  /* 0x000000699c9c7221 */ /* 0x000fe40000010000 */
[----:B------:R-:W-:Y:S02]  /*ba20*/  FMUL.FTZ R165, R42, R165 ;  /* 0x000000a52aa57220 */ /* 0x000fe40000410000 */
[----:B------:R-:W-:Y:S02]  /*ba30*/  FMUL.FTZ R115, R196, R181 ;  /* 0x000000b5c4737220 */ /* 0x000fe40000410000 */
[----:B------:R-:W-:-:S02]  /*ba40*/  FMUL.FTZ R106, R163, UR43 ;  /* 0x0000002ba36a7c20 */ /* 0x000fc40008410000 */
[----:B------:R-:W-:Y:S02]  /*ba50*/  FMUL.FTZ R104, R179, UR43 ;  /* 0x0000002bb3687c20 */ /* 0x000fe40008410000 */
[C---:B------:R-:W-:Y:S02]  /*ba60*/  FMUL.FTZ R105, R107.reuse, -R172 ;  /* 0x800000ac6b697220 */ /* 0x040fe40000410000 */
[----:B------:R-:W-:Y:S02]  /*ba70*/  FMUL.FTZ R107, R107, -R156 ;  /* 0x8000009c6b6b7220 */ /* 0x000fe40000410000 */
[-C--:B------:R-:W-:Y:S02]  /*ba80*/  FMUL.FTZ R196, R196, R165.reuse ;  /* 0x000000a5c4c47220 */ /* 0x080fe40000410000 */
[-C--:B------:R-:W-:Y:S02]  /*ba90*/  FFMA.FTZ R115, R210, R165.reuse, R115 ;  /* 0x000000a5d2737223 */ /* 0x080fe40000010073 */
[----:B------:R-:W-:-:S02]  /*baa0*/  FMUL.FTZ R166, R131, R165 ;  /* 0x000000a583a67220 */ /* 0x000fc40000410000 */
[----:B------:R-:W-:Y:S02]  /*bab0*/  FFMA.FTZ R165, R179, UR44, -R106 ;  /* 0x0000002cb3a57c23 */ /* 0x000fe4000801086a */
[----:B------:R-:W-:Y:S01]  /*bac0*/  FFMA.FTZ R143, R163, UR44, R104 ;  /* 0x0000002ca38f7c23 */ /* 0x000fe20008010068 */
[----:B------:R-:W-:Y:S01]  /*bad0*/  STS [R167.X4+0x10e0], R166 ;  /* 0x0010e0a6a7007388 */ /* 0x000fe20000004800 */
[----:B------:R-:W-:Y:S02]  /*bae0*/  FMUL.FTZ R179, R44, R179 ;  /* 0x000000b32cb37220 */ /* 0x000fe40000410000 */
[C---:B------:R-:W-:Y:S02]  /*baf0*/  FFMA.FTZ R104, R108.reuse, R156, -R105 ;  /* 0x0000009c6c687223 */ /* 0x040fe40000010869 */
[----:B------:R-:W-:Y:S02]  /*bb00*/  FFMA.FTZ R108, R108, R172, R107 ;  /* 0x000000ac6c6c7223 */ /* 0x000fe4000001006b */
[----:B------:R-:W-:-:S02]  /*bb10*/  FFMA.FTZ R141, R141, R163, R144 ;  /* 0x000000a38d8d7223 */ /* 0x000fc40000010090 */
[----:B------:R-:W-:Y:S02]  /*bb20*/  FMUL.FTZ R163, R44, R163 ;  /* 0x000000a32ca37220 */ /* 0x000fe40000410000 */
[----:B------:R-:W-:Y:S02]  /*bb30*/  FMUL.FTZ R106, R192, R179 ;  /* 0x000000b3c06a7220 */ /* 0x000fe40000410000 */
        /* <DEDUP_REMOVED lines=10> */
[----:B------:R-:W-:Y:S02]  /*bbe0*/  FMUL.FTZ R107, R113, -R170 ;  /* 0x800000aa716b7220 */ /* 0x000fe40000410000 */
[----:B------:R-:W-:Y:S02]  /*bbf0*/  FMUL.FTZ R138, R138, R177 ;  /* 0x000000b18a8a7220 */ /* 0x000fe40000410000 */
[----:B------:R-:W-:Y:S02]  /*bc00*/  FMUL.FTZ R108, R161, UR43 ;  /* 0x0000002ba16c7c20 */ /* 0x000fe40008410000 */
[-C--:B------:R-:W-:Y:S02]  /*bc10*/  FMUL.FTZ R144, R133, R163.reuse ;  /* 0x000000a385907220 */ /* 0x080fe40000410000 */
[----:B------:R-:W-:Y:S02]  /*bc20*/  FMUL.FTZ R142, R192, R163 ;  /* 0x000000a3c08e7220 */ /* 0x000fe40000410000 */
[----:B------:R-:W-:Y:S01]  /*bc30*/  FFMA.FTZ R163, R161, UR44, R106 ;  /* 0x0000002ca1a37c23 */ /* 0x000fe2000801006a */
[----:B------:R0:W-:Y:S01]  /*bc40*/  STS [R167.X4+0x10d0], R144 ;  /* 0x0010d090a7007388 */ /* 0x0001e20000004800 */
[----:B------:R-:W-:-:S02]  /*bc50*/  FMUL.FTZ R104, R140, R178 ;  /* 0x000000b28c687220 */ /* 0x000fc40000410000 */
[-C--:B------:R-:W-:Y:S02]  /*bc60*/  FMUL.FTZ R113, R113, -R154.reuse ;  /* 0x8000009a71717220 */ /* 0x080fe40000410000 */
[----:B------:R-:W-:Y:S02]  /*bc70*/  FFMA.FTZ R106, R114, R154, -R107 ;  /* 0x0000009a726a7223 */ /* 0x000fe4000001086b */
[----:B------:R-:W-:Y:S02]  /*bc80*/  FFMA.FTZ R137, R137, R161, R138 ;  /* 0x000000a189897223 */ /* 0x000fe4000001008a */
[----:B------:R-:W-:Y:S02]  /*bc90*/  FFMA.FTZ R108, R177, UR44, -R108 ;  /* 0x0000002cb16c7c23 */ /* 0x000fe4000801086c */
[C---:B------:R-:W-:Y:S02]  /*bca0*/  FMUL.FTZ R112, R46.reuse, R177 ;  /* 0x000000b12e707220 */ /* 0x040fe40000410000 */
[----:B------:R-:W-:-:S02]  /*bcb0*/  FMUL.FTZ R138, R46, R161 ;  /* 0x000000a12e8a7220 */ /* 0x000fc40000410000 */
[----:B------:R-:W-:Y:S02]  /*bcc0*/  FFMA.FTZ R104, R139, R162, R104 ;  /* 0x000000a28b687223 */ /* 0x000fe40000010068 */
[----:B------:R-:W-:Y:S02]  /*bcd0*/  FFMA.FTZ R114, R114, R170, R113 ;  /* 0x000000aa72727223 */ /* 0x000fe40000010071 */
[----:B------:R-:W-:Y:S02]  /*bce0*/  FADD.FTZ R153, R153, R106 ;  /* 0x0000006a99997221 */ /* 0x000fe40000010000 */
[C---:B------:R-:W-:Y:S02]  /*bcf0*/  FMUL.FTZ R139, R63.reuse, R112 ;  /* 0x000000703f8b7220 */ /* 0x040fe40000410000 */
[C---:B------:R-:W-:Y:S02]  /*bd00*/  FMUL.FTZ R113, R63.reuse, R108 ;  /* 0x0000006c3f717220 */ /* 0x040fe40000410000 */
[----:B------:R-:W-:-:S02]  /*bd10*/  FMUL.FTZ R63, R63, R138 ;  /* 0x0000008a3f3f7220 */ /* 0x000fc40000410000 */
[----:B------:R-:W-:Y:S02]  /*bd20*/  FMUL.FTZ R165, R192, R165 ;  /* 0x000000a5c0a57220 */ /* 0x000fe40000410000 */
[----:B------:R-:W-:Y:S02]  /*bd30*/  FADD.FTZ R169, -R169, R114 ;  /* 0x00000072a9a97221 */ /* 0x000fe40000010100 */
[----:B------:R-:W-:Y:S02]  /*bd40*/  FMUL.FTZ R140, R54, R153 ;  /* 0x00000099368c7220 */ /* 0x000fe40000410000 */
[----:B------:R-:W-:Y:S02]  /*bd50*/  FFMA.FTZ R142, R206, R179, -R142 ;  /* 0x000000b3ce8e7223 */ /* 0x000fe4000001088e */
[----:B0-----:R-:W-:Y:S02]  /*bd60*/  FFMA.FTZ R144, R202, R112, -R63 ;  /* 0x00000070ca907223 */ /* 0x001fe4000001083f */
[----:B------:R-:W-:-:S02]  /*bd70*/  FFMA.FTZ R206, R206, R143, R165 ;  /* 0x0000008fcece7223 */ /* 0x000fc400000100a5 */
[C---:B------:R-:W-:Y:S02]  /*bd80*/  FMUL.FTZ R63, R53.reuse, R170 ;  /* 0x000000aa353f7220 */ /* 0x040fe40000410000 */
[----:B------:R-:W-:Y:S02]  /*bd90*/  FMUL.FTZ R114, R54, R169 ;  /* 0x000000a936727220 */ /* 0x000fe40000410000 */
[----:B------:R-:W-:Y:S02]  /*bda0*/  FMUL.FTZ R143, R53, R154 ;  /* 0x0000009a358f7220 */ /* 0x000fe40000410000 */
[C---:B------:R-:W-:Y:S02]  /*bdb0*/  FMUL.FTZ R107, R65.reuse, R140 ;  /* 0x0000008c416b7220 */ /* 0x040fe40000410000 */
[----:B------:R-:W-:Y:S02]  /*bdc0*/  FMUL.FTZ R108, R188, R63 ;  /* 0x0000003fbc6c7220 */ /* 0x000fe40000410000 */
[----:B------:R-:W-:-:S02]  /*bdd0*/  FMUL.FTZ R106, R65, R114 ;  /* 0x00000072416a7220 */ /* 0x000fc40000410000 */
[-C--:B------:R-:W-:Y:S02]  /*bde0*/  FMUL.FTZ R146, R188, R143.reuse ;  /* 0x0000008fbc927220 */ /* 0x080fe40000410000 */
[----:B------:R-:W-:Y:S02]  /*bdf0*/  FFMA.FTZ R107, R185, R114, -R107 ;  /* 0x00000072b96b7223 */ /* 0x000fe4000001086b */
[----:B------:R-:W-:Y:S02]  /*be00*/  FFMA.FTZ R109, R187, R143, R108 ;  /* 0x0000008fbb6d7223 */ /* 0x000fe4000001006c */
[----:B------:R-:W-:Y:S02]  /*be10*/  FFMA.FTZ R106, R185, R140, R106 ;  /* 0x0000008cb96a7223 */ /* 0x000fe4000001006a */
[----:B------:R-:W-:Y:S02]  /*be20*/  FFMA.FTZ R108, R187, R63, -R146 ;  /* 0x0000003fbb6c7223 */ /* 0x000fe40000010892 */
[----:B------:R-:W-:-:S02]  /*be30*/  FADD.FTZ R107, RZ, R107 ;  /* 0x0000006bff6b7221 */ /* 0x000fc40000010000 */
[C---:B------:R-:W-:Y:S02]  /*be40*/  FMUL.FTZ R146, R52.reuse, R171 ;  /* 0x000000ab34927220 */ /* 0x040fe40000410000 */
[----:B------:R-:W-:Y:S02]  /*be50*/  FMUL.FTZ R180, R52, R155 ;  /* 0x0000009b34b47220 */ /* 0x000fe40000410000 */
[C---:B------:R-:W-:Y:S02]  /*be60*/  FFMA.FTZ R139, R202.reuse, R138, R139 ;  /* 0x0000008aca8b7223 */ /* 0x040fe4000001008b */
[----:B------:R-:W-:Y:S02]  /*be70*/  FADD.FTZ R106, RZ, R106 ;  /* 0x0000006aff6a7221 */ /* 0x000fe40000010000 */
[----:B------:R-:W-:Y:S02]  /*be80*/  FADD.FTZ R107, R107, R108 ;  /* 0x0000006c6b6b7221 */ /* 0x000fe40000010000 */
[----:B------:R-:W-:-:S02]  /*be90*/  FFMA.FTZ R202, R202, R163, R113 ;  /* 0x000000a3caca7223 */ /* 0x000fc40000010071 */
[C---:B------:R-:W-:Y:S02]  /*bea0*/  FMUL.FTZ R108, R190.reuse, R146 ;  /* 0x00000092be6c7220 */ /* 0x040fe40000410000 */
[----:B------:R-:W-:Y:S02]  /*beb0*/  FMUL.FTZ R113, R190, R180 ;  /* 0x000000b4be717220 */ /* 0x000fe40000410000 */
[----:B------:R-:W-:Y:S02]  /*bec0*/  FMUL.FTZ R166, R51, R172 ;  /* 0x000000ac33a67220 */ /* 0x000fe40000410000 */
[----:B------:R-:W-:Y:S02]  /*bed0*/  FADD.FTZ R106, R106, R109 ;  /* 0x0000006d6a6a7221 */ /* 0x000fe40000010000 */
[C---:B------:R-:W-:Y:S02]  /*bee0*/  FFMA.FTZ R109, R189.reuse, R180, R108 ;  /* 0x000000b4bd6d7223 */ /* 0x040fe4000001006c */
[----:B------:R-:W-:-:S02]  /*bef0*/  FFMA.FTZ R108, R189, R146, -R113 ;  /* 0x00000092bd6c7223 */ /* 0x000fc40000010871 */
[----:B------:R-:W-:Y:S02]  /*bf00*/  FMUL.FTZ R164, R51, R156 ;  /* 0x0000009c33a47220 */ /* 0x000fe40000410000 */
[----:B------:R-:W-:Y:S02]  /*bf10*/  FMUL.FTZ R161, R70, R166 ;  /* 0x000000a646a17220 */ /* 0x000fe40000410000 */
[----:B------:R-:W-:Y:S02]  /*bf20*/  FMUL.FTZ R130, R130, R176 ;  /* 0x000000b082827220 */ /* 0x000fe40000410000 */
[----:B------:R-:W-:Y:S02]  /*bf30*/  FADD.FTZ R109, R106, R109 ;  /* 0x0000006d6a6d7221 */ /* 0x000fe40000010000 */
[----:B------:R-:W-:Y:S02]  /*bf40*/  FADD.FTZ R107, R107, R108 ;  /* 0x0000006c6b6b7221 */ /* 0x000fe40000010000 */
[----:B------:R-:W-:-:S02]  /*bf50*/  FFMA.FTZ R182, R191, R164, R161 ;  /* 0x000000a4bfb67223 */ /* 0x000fc400000100a1 */
[----:B------:R-:W-:Y:S02]  /*bf60*/  FFMA.FTZ R106, R129, R160, R130 ;  /* 0x000000a0816a7223 */ /* 0x000fe40000010082 */
[----:B------:R-:W-:Y:S02]  /*bf70*/  FMUL.FTZ R108, R70, R164 ;  /* 0x000000a4466c7220 */ /* 0x000fe40000410000 */
[C---:B------:R-:W-:Y:S02]  /*bf80*/  FMUL.FTZ R130, R50.reuse, R173 ;  /* 0x000000ad32827220 */ /* 0x040fe40000410000 */
[----:B------:R-:W-:Y:S02]  /*bf90*/  FADD.FTZ R109, R109, R182 ;  /* 0x000000b66d6d7221 */ /* 0x000fe40000010000 */
[----:B------:R-:W-:Y:S02]  /*bfa0*/  FFMA.FTZ R108, R191, R166, -R108 ;  /* 0x000000a6bf6c7223 */ /* 0x000fe4000001086c */
[----:B------:R-:W-:-:S02]  /*bfb0*/  FMUL.FTZ R182, R50, R157 ;  /* 0x0000009d32b67220 */ /* 0x000fc40000410000 */
[C---:B------:R-:W-:Y:S02]  /*bfc0*/  FMUL.FTZ R113, R110.reuse, R130 ;  /* 0x000000826e717220 */ /* 0x040fe40000410000 */
[----:B------:R-:W-:Y:S02]  /*bfd0*/  FADD.FTZ R107, R107, R108 ;  /* 0x0000006c6b6b7221 */ /* 0x000fe40000010000 */
[-C--:B------:R-:W-:Y:S02]  /*bfe0*/  FFMA.FTZ R194, R193, R182.reuse, R113 ;  /* 0x000000b6c1c27223 */ /* 0x080fe40000010071 */
[----:B------:R-:W-:Y:S02]  /*bff0*/  FMUL.FTZ R108, R110, R182 ;  /* 0x000000b66e6c7220 */ /* 0x000fe40000410000 */
[----:B------:R-:W-:Y:S02]  /*c000*/  FADD.FTZ R109, R109, R194 ;  /* 0x000000c26d6d7221 */ /* 0x000fe40000010000 */
[----:B------:R-:W-:-:S02]  /*c010*/  FFMA.FTZ R108, R193, R130, -R108 ;  /* 0x00000082c16c7223 */ /* 0x000fc4000001086c */
[C---:B------:R-:W-:Y:S02]  /*c020*/  FMUL.FTZ R192, R49.reuse, R174 ;  /* 0x000000ae31c07220 */ /* 0x040fe40000410000 */
[----:B------:R-:W-:Y:S02]  /*c030*/  FMUL.FTZ R194, R49, R158 ;  /* 0x0000009e31c27220 */ /* 0x000fe40000410000 */
[----:B------:R-:W-:Y:S02]  /*c040*/  FADD.FTZ R107, R107, R108 ;  /* 0x0000006c6b6b7221 */ /* 0x000fe40000010000 */
[C---:B------:R-:W-:Y:S02]  /*c050*/  FMUL.FTZ R113, R120.reuse, R192 ;  /* 0x000000c078717220 */ /* 0x040fe40000410000 */
[----:B------:R-:W-:Y:S02]  /*c060*/  FMUL.FTZ R108, R120, R194 ;  /* 0x000000c2786c7220 */ /* 0x000fe40000410000 */
[----:B------:R-:W-:-:S02]  /*c070*/  FMUL.FTZ R161, R48, R175 ;  /* 0x000000af30a17220 */ /* 0x000fc40000410000 */
[----:B------:R-:W-:Y:S02]  /*c080*/  FFMA.FTZ R210, R210, R181, -R196 ;  /* 0x000000b5d2d27223 */ /* 0x000fe400000108c4 */
[C---:B------:R-:W-:Y:S02]  /*c090*/  FFMA.FTZ R196, R195.reuse, R194, R113 ;  /* 0x000000c2c3c47223 */ /* 0x040fe40000010071 */
[----:B------:R-:W-:Y:S02]  /*c0a0*/  FFMA.FTZ R108, R195, R192, -R108 ;  /* 0x000000c0c36c7223 */ /* 0x000fe4000001086c */
[----:B------:R-:W-:Y:S02]  /*c0b0*/  FMUL.FTZ R163, R48, R159 ;  /* 0x0000009f30a37220 */ /* 0x000fe40000410000 */
[----:B------:R-:W-:Y:S02]  /*c0c0*/  FMUL.FTZ R113, R186, R161 ;  /* 0x000000a1ba717220 */ /* 0x000fe40000410000 */
[----:B------:R-:W-:-:S02]  /*c0d0*/  FADD.FTZ R109, R109, R196 ;  /* 0x000000c46d6d7221 */ /* 0x000fc40000010000 */
[----:B------:R-:W-:Y:S02]  /*c0e0*/  FADD.FTZ R108, R107, R108 ;  /* 0x0000006c6b6c7221 */ /* 0x000fe40000010000 */
[----:B------:R-:W-:Y:S02]  /*c0f0*/  FFMA.FTZ R196, R198, R163, R113 ;  /* 0x000000a3c6c47223 */ /* 0x000fe40000010071 */
[----:B------:R-:W-:Y:S02]  /*c100*/  FMUL.FTZ R107, R176, UR43 ;  /* 0x0000002bb06b7c20 */ /* 0x000fe40008410000 */
[----:B------:R-:W-:Y:S02]  /*c110*/  FMUL.FTZ R113, R47, R176 ;  /* 0x000000b02f717220 */ /* 0x000fe40000410000 */
[C---:B------:R-:W-:Y:S02]  /*c120*/  FMUL.FTZ R129, R160.reuse, UR43 ;  /* 0x0000002ba0817c20 */ /* 0x040fe40008410000 */
[----:B------:R-:W-:-:S02]  /*c130*/  FFMA.FTZ R107, R160, UR44, R107 ;  /* 0x0000002ca06b7c23 */ /* 0x000fc4000801006b */
[----:B------:R-:W-:Y:S02]  /*c140*/  FMUL.FTZ R177, R47, R160 ;  /* 0x000000a02fb17220 */ /* 0x000fe40000410000 */
[----:B------:R-:W-:Y:S02]  /*c150*/  FMUL.FTZ R160, R62, R113 ;  /* 0x000000713ea07220 */ /* 0x000fe40000410000 */
[----:B------:R-:W-:Y:S02]  /*c160*/  FADD.FTZ R196, R109, R196 ;  /* 0x000000c46dc47221 */ /* 0x000fe40000010000 */
[----:B------:R-:W-:Y:S02]  /*c170*/  FMUL.FTZ R109, R186, R163 ;  /* 0x000000a3ba6d7220 */ /* 0x000fe40000410000 */
[----:B------:R-:W-:Y:S02]  /*c180*/  FFMA.FTZ R181, R200, R177, R160 ;  /* 0x000000b1c8b57223 */ /* 0x000fe400000100a0 */
[----:B------:R-:W-:-:S02]  /*c190*/  FFMA.FTZ R109, R198, R161, -R109 ;  /* 0x000000a1c66d7223 */ /* 0x000fc4000001086d */
[----:B------:R-:W-:Y:S02]  /*c1a0*/  FADD.FTZ R160, R196, R181 ;  /* 0x000000b5c4a07221 */ /* 0x000fe40000010000 */
[----:B------:R-:W-:Y:S02]  /*c1b0*/  FMUL.FTZ R197, R45, R178 ;  /* 0x000000b22dc57220 */ /* 0x000fe40000410000 */
[----:B------:R-:W-:Y:S02]  /*c1c0*/  FMUL.FTZ R240, R132, R199 ;  /* 0x000000c784f07220 */ /* 0x000fe40000410000 */
[----:B------:R-:W-:Y:S02]  /*c1d0*/  FMUL.FTZ R181, R162, UR43 ;  /* 0x0000002ba2b57c20 */ /* 0x000fe40008410000 */
[----:B------:R-:W-:Y:S01]  /*c1e0*/  FFMA.FTZ R129, R176, UR44, -R129 ;  /* 0x0000002cb0817c23 */ /* 0x000fe20008010881 */
[----:B------:R0:W-:Y:S01]  /*c1f0*/  STS [R167.X4+0x10ec], R240 ;  /* 0x0010ecf0a7007388 */ /* 0x0001e20000004800 */
[----:B------:R-:W-:-:S02]  /*c200*/  FADD.FTZ R165, R108, R109 ;  /* 0x0000006d6ca57221 */ /* 0x000fc40000010000 */
[----:B------:R-:W-:Y:S02]  /*c210*/  FMUL.FTZ R109, R178, UR43 ;  /* 0x0000002bb26d7c20 */ /* 0x000fe40008410000 */
[----:B------:R-:W-:Y:S02]  /*c220*/  FMUL.FTZ R183, R45, R162 ;  /* 0x000000a22db77220 */ /* 0x000fe40000410000 */
[----:B------:R-:W-:Y:S02]  /*c230*/  FMUL.FTZ R176, R184, R197 ;  /* 0x000000c5b8b07220 */ /* 0x000fe40000410000 */
[----:B------:R-:W-:Y:S02]  /*c240*/  FFMA.FTZ R181, R178, UR44, -R181 ;  /* 0x0000002cb2b57c23 */ /* 0x000fe400080108b5 */
[----:B0-----:R-:W-:Y:S02]  /*c250*/  FMUL.FTZ R240, R135, R112 ;  /* 0x0000007087f07220 */ /* 0x001fe40000410000 */
[----:B------:R-:W-:-:S02]  /*c260*/  FFMA.FTZ R109, R162, UR44, R109 ;  /* 0x0000002ca26d7c23 */ /* 0x000fc4000801006d */
[----:B------:R-:W-:Y:S01]  /*c270*/  FFMA.FTZ R176, R204, R183, R176 ;  /* 0x000000b7ccb07223 */ /* 0x000fe200000100b0 */
[----:B------:R-:W-:Y:S01]  /*c280*/  STS [R167.X4+0x10c4], R240 ;  /* 0x0010c4f0a7007388 */ /* 0x000fe20000004800 */
[----:B------:R-:W-:Y:S02]  /*c290*/  FMUL.FTZ R112, R62, R129 ;  /* 0x000000813e707220 */ /* 0x000fe40000410000 */
[----:B------:R-:W-:Y:S02]  /*c2a0*/  FADD.FTZ R139, R160, R139 ;  /* 0x0000008ba08b7221 */ /* 0x000fe40000010000 */
[C---:B------:R-:W-:Y:S02]  /*c2b0*/  FMUL.FTZ R108, R184.reuse, R181 ;  /* 0x000000b5b86c7220 */ /* 0x040fe40000410000 */
[----:B------:R-:W-:Y:S02]  /*c2c0*/  FMUL.FTZ R162, R184, R183 ;  /* 0x000000b7b8a27220 */ /* 0x000fe40000410000 */
[----:B------:R-:W-:-:S02]  /*c2d0*/  FMUL.FTZ R62, R62, R177 ;  /* 0x000000b13e3e7220 */ /* 0x000fc40000410000 */
[----:B------:R-:W-:Y:S02]  /*c2e0*/  FMUL.FTZ R184, R136, R183 ;  /* 0x000000b788b87220 */ /* 0x000fe40000410000 */
[----:B------:R-:W-:Y:S02]  /*c2f0*/  FMUL.FTZ R196, R135, R138 ;  /* 0x0000008a87c47220 */ /* 0x000fe40000410000 */
[----:B------:R-:W-:Y:S01]  /*c300*/  FADD.FTZ R176, R139, R176 ;  /* 0x000000b08bb07221 */ /* 0x000fe20000010000 */
[----:B------:R0:W-:Y:S01]  /*c310*/  STS [R167.X4+0x10c8], R184 ;  /* 0x0010c8b8a7007388 */ /* 0x0001e20000004800 */
[----:B------:R-:W-:Y:S02]  /*c320*/  FFMA.FTZ R138, R200, R113, -R62 ;  /* 0x00000071c88a7223 */ /* 0x000fe4000001083e */
[----:B------:R-:W-:Y:S01]  /*c330*/  FADD.FTZ R105, R176, R105 ;  /* 0x00000069b0697221 */ /* 0x000fe20000010000 */
[----:B------:R-:W-:Y:S01]  /*c340*/  STS [R167.X4+0x10c0], R196 ;  /* 0x0010c0c4a7007388 */ /* 0x000fe20000004800 */
[----:B------:R-:W-:-:S02]  /*c350*/  FADD.FTZ R165, R165, R138 ;  /* 0x0000008aa5a57221 */ /* 0x000fc40000010000 */
[----:B------:R-:W-:Y:S01]  /*c360*/  FADD.FTZ R116, R105, R116 ;  /* 0x0000007469747221 */ /* 0x000fe20000010000 */
[----:B------:R-:W-:Y:S01]  /*c370*/  MOV R105, UR34 ;  /* 0x0000002200697c02 */ /* 0x000fe20008000f00 */
[----:B------:R-:W-:Y:S02]  /*c380*/  FFMA.FTZ R162, R204, R197, -R162 ;  /* 0x000000c5cca27223 */ /* 0x000fe400000108a2 */
[----:B0-----:R-:W-:Y:S02]  /*c390*/  FMUL.FTZ R184, R168, R113 ;  /* 0x00000071a8b87220 */ /* 0x001fe40000410000 */
[----:B------:R-:W-:Y:S02]  /*c3a0*/  FMUL.FTZ R113, R39, R60 ;  /* 0x0000003c27717220 */ /* 0x000fe40000410000 */
[----:B------:R-:W-:Y:S01]  /*c3b0*/  FMUL.FTZ R60, R121, R163 ;  /* 0x000000a3793c7220 */ /* 0x000fe20000410000 */
[----:B------:R-:W-:Y:S01]  /*c3c0*/  STS [R167.X4+0x10bc], R184 ;  /* 0x0010bcb8a7007388 */ /* 0x000fe20000004800 */
[----:B------:R-:W-:Y:S01]  /*c3d0*/  FADD.FTZ R165, R165, R144 ;  /* 0x00000090a5a57221 */ /* 0x000fe20000010000 */
[----:B------:R-:W-:Y:S01]  /*c3e0*/  LEA R144, R105, -R86, 0x1 ;  /* 0x8000005669907211 */ /* 0x000fe200078e08ff */
[----:B------:R-:W-:Y:S01]  /*c3f0*/  FMUL.FTZ R62, R121, R161 ;  /* 0x000000a1793e7220 */ /* 0x000fe20000410000 */
[----:B------:R0:W-:Y:S01]  /*c400*/  STS [R167.X4+0x10b0], R60 ;  /* 0x0010b03ca7007388 */ /* 0x0001e20000004800 */
[----:B------:R-:W-:Y:S01]  /*c410*/  FADD.FTZ R165, R165, R162 ;  /* 0x000000a2a5a57221 */ /* 0x000fe20000010000 */
[----:B------:R-:W-:Y:S01]  /*c420*/  ISETP.GE.AND P0, PT, R144, 0x1, PT ;  /* 0x000000019000780c */ /* 0x000fe20003f06270 */
[----:B------:R-:W-:Y:S01]  /*c430*/  FMUL.FTZ R244, R133, R179 ;  /* 0x000000b385f47220 */ /* 0x000fe20000410000 */
[----:B------:R1:W-:Y:S01]  /*c440*/  STS [R167.X4+0x10b4], R62 ;  /* 0x0010b43ea7007388 */ /* 0x0003e20000004800 */
[----:B------:R-:W-:-:S02]  /*c450*/  FMUL.FTZ R242, R136, R197 ;  /* 0x000000c588f27220 */ /* 0x000fc40000410000 */
[----:B------:R-:W-:Y:S01]  /*c460*/  FMUL.FTZ R129, R39, R61 ;  /* 0x0000003d27817220 */ /* 0x000fe20000410000 */
[----:B------:R-:W-:Y:S01]  /*c470*/  STS [R167.X4+0x10d4], R244 ;  /* 0x0010d4f4a7007388 */ /* 0x000fe20000004800 */
[----:B------:R-:W-:Y:S02]  /*c480*/  FADD.FTZ R142, R165, R142 ;  /* 0x0000008ea58e7221 */ /* 0x000fe40000010000 */
[----:B0-----:R-:W-:Y:S01]  /*c490*/  FMUL.FTZ R60, R66, R143 ;  /* 0x0000008f423c7220 */ /* 0x001fe20000410000 */
[----:B------:R-:W-:Y:S01]  /*c4a0*/  STS [R167.X4+0x10cc], R242 ;  /* 0x0010ccf2a7007388 */ /* 0x000fe20000004800 */
[----:B------:R-:W-:Y:S02]  /*c4b0*/  FMUL.FTZ R61, R174, UR43 ;  /* 0x0000002bae3d7c20 */ /* 0x000fe40008410000 */
[----:B------:R-:W-:Y:S01]  /*c4c0*/  FADD.FTZ R116, R116, R115 ;  /* 0x0000007374747221 */ /* 0x000fe20000010000 */
[----:B------:R0:W-:Y:S01]  /*c4d0*/  STS [R167.X4+0x1088], R60 ;  /* 0x0010883ca7007388 */ /* 0x0001e20000004800 */
[----:B------:R-:W-:-:S02]  /*c4e0*/  FMUL.FTZ R146, R67, R146 ;  /* 0x0000009243927220 */ /* 0x000fc40000410000 */
[----:B------:R-:W-:Y:S02]  /*c4f0*/  FADD.FTZ R117, R142, R117 ;  /* 0x000000758e757221 */ /* 0x000fe40000010000 */
[----:B------:R-:W-:Y:S01]  /*c500*/  FMUL.FTZ R130, R71, R130 ;  /* 0x0000008247827220 */ /* 0x000fe20000410000 */
[----:B------:R2:W-:Y:S01]  /*c510*/  STS [R167.X4+0x1094], R146 ;  /* 0x00109492a7007388 */ /* 0x0005e20000004800 */
[----:B-1----:R-:W-:Y:S02]  /*c520*/  FMUL.FTZ R62, R66, R63 ;  /* 0x0000003f423e7220 */ /* 0x002fe40000410000 */
[C---:B------:R-:W-:Y:S01]  /*c530*/  FMUL.FTZ R140, R64.reuse, R140 ;  /* 0x0000008c408c7220 */ /* 0x040fe20000410000 */
[----:B------:R-:W-:Y:S01]  /*c540*/  STS [R167.X4+0x10a4], R130 ;  /* 0x0010a482a7007388 */ /* 0x000fe20000004800 */
[----:B0-----:R-:W-:Y:S02]  /*c550*/  FMUL.FTZ R60, R175, UR43 ;  /* 0x0000002baf3c7c20 */ /* 0x001fe40008410000 */
[----:B------:R-:W-:Y:S01]  /*c560*/  FMUL.FTZ R114, R64, R114 ;  /* 0x0000007240727220 */ /* 0x000fe20000410000 */
[----:B------:R0:W-:Y:S01]  /*c570*/  STS [R167.X4+0x108c], R62 ;  /* 0x00108c3ea7007388 */ /* 0x0001e20000004800 */
[----:B------:R-:W-:-:S02]  /*c580*/  FFMA.FTZ R163, R159, UR44, R60 ;  /* 0x0000002c9fa37c23 */ /* 0x000fc4000801003c */
[----:B------:R-:W-:Y:S01]  /*c590*/  FFMA.FTZ R142, R158, UR44, R61 ;  /* 0x0000002c9e8e7c23 */ /* 0x000fe2000801003d */
[----:B------:R1:W-:Y:S01]  /*c5a0*/  STS [R167.X4+0x1080], R140 ;  /* 0x0010808ca7007388 */ /* 0x0003e20000004800 */
[----:B------:R-:W-:Y:S02]  /*c5b0*/  FMUL.FTZ R178, R168, R177 ;  /* 0x000000b1a8b27220 */ /* 0x000fe40000410000 */
[C---:B------:R-:W-:Y:S01]  /*c5c0*/  FMUL.FTZ R242, R150.reuse, R113 ;  /* 0x0000007196f27220 */ /* 0x040fe20000410000 */
[----:B------:R3:W-:Y:S01]  /*c5d0*/  STS [R167.X4+0x1084], R114 ;  /* 0x00108472a7007388 */ /* 0x0007e20000004800 */
[----:B------:R-:W-:Y:S02]  /*c5e0*/  FMUL.FTZ R244, R150, R129 ;  /* 0x0000008196f47220 */ /* 0x000fe40000410000 */
[C---:B------:R-:W-:Y:S01]  /*c5f0*/  FMUL.FTZ R194, R111.reuse, R194 ;  /* 0x000000c26fc27220 */ /* 0x040fe20000410000 */
[----:B------:R4:W-:Y:S01]  /*c600*/  STS [R167.X4+0x10b8], R178 ;  /* 0x0010b8b2a7007388 */ /* 0x0009e20000004800 */
[----:B------:R-:W-:-:S02]  /*c610*/  FMUL.FTZ R192, R111, R192 ;  /* 0x000000c06fc07220 */ /* 0x000fc40000410000 */
[----:B------:R-:W-:Y:S01]  /*c620*/  FMUL.FTZ R182, R71, R182 ;  /* 0x000000b647b67220 */ /* 0x000fe20000410000 */
[----:B------:R4:W-:Y:S01]  /*c630*/  STS [R167.X4+0x10f8], R242 ;  /* 0x0010f8f2a7007388 */ /* 0x0009e20000004800 */
[C---:B------:R-:W-:Y:S02]  /*c640*/  FMUL.FTZ R164, R69.reuse, R164 ;  /* 0x000000a445a47220 */ /* 0x040fe40000410000 */
[----:B------:R-:W-:Y:S01]  /*c650*/  FMUL.FTZ R166, R69, R166 ;  /* 0x000000a645a67220 */ /* 0x000fe20000410000 */
[----:B------:R4:W-:Y:S01]  /*c660*/  STS [R167.X4+0x10fc], R244 ;  /* 0x0010fcf4a7007388 */ /* 0x0009e20000004800 */
[----:B------:R-:W-:Y:S02]  /*c670*/  FMUL.FTZ R180, R67, R180 ;  /* 0x000000b443b47220 */ /* 0x000fe40000410000 */
[----:B------:R-:W-:Y:S01]  /*c680*/  FADD.FTZ R147, R116, R147 ;  /* 0x0000009374937221 */ /* 0x000fe20000010000 */
[----:B------:R4:W-:Y:S01]  /*c690*/  STS [R167.X4+0x10a8], R194 ;  /* 0x0010a8c2a7007388 */ /* 0x0009e20000004800 */
[----:B------:R-:W-:-:S02]  /*c6a0*/  FMUL.FTZ R60, R157, UR43 ;  /* 0x0000002b9d3c7c20 */ /* 0x000fc40008410000 */
[----:B------:R-:W-:Y:S01]  /*c6b0*/  FMUL.FTZ R61, R172, UR43 ;  /* 0x0000002bac3d7c20 */ /* 0x000fe20008410000 */
[----:B------:R4:W-:Y:S01]  /*c6c0*/  STS [R167.X4+0x10ac], R192 ;  /* 0x0010acc0a7007388 */ /* 0x0009e20000004800 */
[----:B------:R-:W-:Y:S02]  /*c6d0*/  FFMA.FTZ R148, R212, R199, -R148 ;  /* 0x000000c7d4947223 */ /* 0x000fe40000010894 */
[----:B------:R-:W-:Y:S01]  /*c6e0*/  FADD.FTZ R117, R117, R210 ;  /* 0x000000d275757221 */ /* 0x000fe20000010000 */
[----:B------:R4:W-:Y:S01]  /*c6f0*/  STS [R167.X4+0x10a0], R182 ;  /* 0x0010a0b6a7007388 */ /* 0x0009e20000004800 */
[----:B--2---:R-:W-:Y:S02]  /*c700*/  FADD.FTZ R146, R147, R126 ;  /* 0x0000007e93927221 */ /* 0x004fe40000010000 */
[----:B------:R-:W-:Y:S01]  /*c710*/  FFMA.FTZ R143, R173, UR44, -R60 ;  /* 0x0000002cad8f7c23 */ /* 0x000fe2000801083c */
[----:B------:R4:W-:Y:S01]  /*c720*/  STS [R167.X4+0x1098], R164 ;  /* 0x001098a4a7007388 */ /* 0x0009e20000004800 */
[----:B------:R-:W-:-:S02]  /*c730*/  FFMA.FTZ R138, R156, UR44, R61 ;  /* 0x0000002c9c8a7c23 */ /* 0x000fc4000801003d */
[----:B0-----:R-:W-:Y:S01]  /*c740*/  FMUL.FTZ R62, R159, UR43 ;  /* 0x0000002b9f3e7c20 */ /* 0x001fe20008410000 */
[----:B------:R4:W-:Y:S01]  /*c750*/  STS [R167.X4+0x109c], R166 ;  /* 0x00109ca6a7007388 */ /* 0x0009e20000004800 */
[----:B------:R-:W-:Y:S02]  /*c760*/  FMUL.FTZ R147, R158, UR43 ;  /* 0x0000002b9e937c20 */ /* 0x000fe40008410000 */
[----:B-1----:R-:W-:Y:S01]  /*c770*/  FMUL.FTZ R140, R173, UR43 ;  /* 0x0000002bad8c7c20 */ /* 0x002fe20008410000 */
[----:B------:R4:W-:Y:S01]  /*c780*/  STS [R167.X4+0x1090], R180 ;  /* 0x001090b4a7007388 */ /* 0x0009e20000004800 */
[----:B------:R-:W-:Y:S02]  /*c790*/  FMUL.FTZ R139, R156, UR43 ;  /* 0x0000002b9c8b7c20 */ /* 0x000fe40008410000 */
[----:B------:R-:W-:Y:S02]  /*c7a0*/  FMUL.FTZ R60, R155, UR43 ;  /* 0x0000002b9b3c7c20 */ /* 0x000fe40008410000 */
[----:B------:R-:W-:-:S02]  /*c7b0*/  FMUL.FTZ R130, R171, UR43 ;  /* 0x0000002bab827c20 */ /* 0x000fc40008410000 */
[----:B------:R-:W-:Y:S02]  /*c7c0*/  FMUL.FTZ R115, R154, UR43 ;  /* 0x0000002b9a737c20 */ /* 0x000fe40008410000 */
[----:B------:R-:W-:Y:S02]  /*c7d0*/  FMUL.FTZ R61, R170, UR43 ;  /* 0x0000002baa3d7c20 */ /* 0x000fe40008410000 */
[----:B------:R-:W-:Y:S02]  /*c7e0*/  FMUL.FTZ R126, R153, UR43 ;  /* 0x0000002b997e7c20 */ /* 0x000fe40008410000 */
[----:B---3--:R-:W-:Y:S02]  /*c7f0*/  FMUL.FTZ R114, R169, UR43 ;  /* 0x0000002ba9727c20 */ /* 0x008fe40008410000 */
[----:B------:R-:W-:Y:S02]  /*c800*/  FADD.FTZ R165, R117, R148 ;  /* 0x0000009475a57221 */ /* 0x000fe40000010000 */
[----:B------:R-:W-:-:S02]  /*c810*/  FFMA.FTZ R161, R175, UR44, -R62 ;  /* 0x0000002cafa17c23 */ /* 0x000fc4000801083e */
[----:B------:R-:W-:Y:S02]  /*c820*/  FFMA.FTZ R147, R174, UR44, -R147 ;  /* 0x0000002cae937c23 */ /* 0x000fe40008010893 */
[----:B------:R-:W-:Y:S02]  /*c830*/  FFMA.FTZ R140, R157, UR44, R140 ;  /* 0x0000002c9d8c7c23 */ /* 0x000fe4000801008c */
[----:B------:R-:W-:Y:S02]  /*c840*/  FFMA.FTZ R139, R172, UR44, -R139 ;  /* 0x0000002cac8b7c23 */ /* 0x000fe4000801088b */
[----:B------:R-:W-:Y:S02]  /*c850*/  FFMA.FTZ R117, R171, UR44, -R60 ;  /* 0x0000002cab757c23 */ /* 0x000fe4000801083c */
[----:B------:R-:W-:Y:S02]  /*c860*/  FFMA.FTZ R130, R155, UR44, R130 ;  /* 0x0000002c9b827c23 */ /* 0x000fe40008010082 */
[----:B------:R-:W-:-:S02]  /*c870*/  FFMA.FTZ R115, R170, UR44, -R115 ;  /* 0x0000002caa737c23 */ /* 0x000fc40008010873 */
[----:B------:R-:W-:Y:S02]  /*c880*/  FFMA.FTZ R116, R154, UR44, R61 ;  /* 0x0000002c9a747c23 */ /* 0x000fe4000801003d */
[----:B------:R-:W-:Y:S02]  /*c890*/  FFMA.FTZ R126, R169, UR44, -R126 ;  /* 0x0000002ca97e7c23 */ /* 0x000fe4000801087e */
[----:B------:R-:W-:Y:S01]  /*c8a0*/  FFMA.FTZ R114, R153, UR44, R114 ;  /* 0x0000002c99727c23 */ /* 0x000fe20008010072 */
[----:B------:R-:W-:Y:S06]  /*c8b0*/  BAR.SYNC.DEFER_BLOCKING 0x0 ;  /* 0x0000000000007b1d */ /* 0x000fec0000010000 */
[----:B------:R-:W-:Y:S05]  /*c8c0*/  @!P0 BRA `(.L_x_5128) ;  /* 0x0000020000008947 */ /* 0x000fea0003800000 */
[----:B----4-:R-:W-:Y:S01]  /*c8d0*/  LEA.HI.SX32 R62, R86, R86, 0x1b ;  /* 0x00000056563e7211 */ /* 0x010fe200078fdaff */
        /* <DEDUP_REMOVED lines=31> */
.L_x_5128:
[----:B----4-:R-:W-:Y:S05]  /*cad0*/  BSYNC B0 ;  /* 0x0000000000007941 */ /* 0x010fea0003800000 */
.L_x_5127:
        /* <DEDUP_REMOVED lines=9> */
[----:B------:R-:W-:Y:S01]  /*cb70*/  FFMA.FTZ R113, R151, R113, R62 ;  /* 0x0000007197717223 */ /* 0x000fe2000001003e */
[----:B------:R-:W-:Y:S01]  /*cb80*/  UIMAD UR39, UR13, UR34, UR39 ;  /* 0x000000220d2772a4 */ /* 0x000fe2000f8e0227 */
[-C--:B------:R-:W-:Y:S01]  /*cb90*/  FFMA.FTZ R33, R39, R128.reuse, R33 ;  /* 0x0000008027217223 */ /* 0x080fe20000010021 */
[----:B------:R-:W-:Y:S01]  /*cba0*/  ULDC UR42, c[0x0][0x174] ;  /* 0x00005d00002a7ab9 */ /* 0x000fe20000000800 */
[----:B------:R-:W-:Y:S01]  /*cbb0*/  FFMA.FTZ R125, R150, R128, R125 ;  /* 0x00000080967d7223 */ /* 0x000fe2000001007d */
[----:B------:R-:W-:Y:S01]  /*cbc0*/  ULDC.64 UR34, c[0x0][0x2a0] ;  /* 0x0000a80000227ab9 */ /* 0x000fe20000000a00 */
[----:B------:R-:W-:Y:S01]  /*cbd0*/  FFMA.FTZ R151, R151, R129, -R152 ;  /* 0x0000008197977223 */ /* 0x000fe20000010898 */
[----:B------:R-:W-:Y:S01]  /*cbe0*/  UIADD3 UR37, UR37, UR39, URZ ;  /* 0x0000002725257290 */ /* 0x000fe2000fffe03f */
[----:B------:R-:W-:Y:S01]  /*cbf0*/  FADD.FTZ R128, R165, R214 ;  /* 0x000000d6a5807221 */ /* 0x000fe20000010000 */
[----:B------:R-:W-:Y:S01]  /*cc00*/  UIMAD UR39, UR15, UR34, URZ ;  /* 0x000000220f2772a4 */ /* 0x000fe2000f8e023f */
[----:B------:R-:W-:Y:S01]  /*cc10*/  FMUL.FTZ R216, R0, R216 ;  /* 0x000000d800d87220 */ /* 0x000fe20000410000 */
[----:B------:R-:W-:Y:S01]  /*cc20*/  UIMAD.WIDE.U32 UR36, UR14, UR34, UR36 ;  /* 0x000000220e2472a5 */ /* 0x000fe2000f8e0024 */
[----:B------:R-:W-:Y:S01]  /*cc30*/  IADD3 R129, R86, 0x80, RZ ;  /* 0x0000008056817810 */ /* 0x000fe20007ffe0ff */
[----:B------:R-:W-:Y:S01]  /*cc40*/  UIMAD UR39, UR14, UR35, UR39 ;  /* 0x000000230e2772a4 */ /* 0x000fe2000f8e0227 */
[----:B------:R-:W-:Y:S01]  /*cc50*/  BSSY B0, `(.L_x_5129) ;  /* 0x0000020000007945 */ /* 0x000fe20003800000 */
[----:B------:R-:W-:Y:S01]  /*cc60*/  FADD.FTZ R128, R128, R151 ;  /* 0x0000009780807221 */ /* 0x000fe20000010000 */
[----:B------:R-:W-:Y:S01]  /*cc70*/  ULDC.64 UR34, c[0x0][0x318] ;  /* 0x0000c60000227ab9 */ /* 0x000fe20000000a00 */
[----:B------:R-:W-:Y:S01]  /*cc80*/  FADD.FTZ R213, R213, -R216 ;  /* 0x800000d8d5d57221 */ /* 0x000fe20000010000 */
[----:B------:R-:W-:Y:S01]  /*cc90*/  UIADD3 UR39, UR39, UR37, URZ ;  /* 0x0000002527277290 */ /* 0x000fe2000fffe03f */
[----:B------:R-:W-:Y:S01]  /*cca0*/  FADD.FTZ R113, R146, R113 ;  /* 0x0000007192717221 */ /* 0x000fe20000010000 */
[----:B------:R-:W-:Y:S01]  /*ccb0*/  ULEA UR37, UP0, UR36, UR34, 0x3 ;  /* 0x0000002224257291 */ /* 0x000fe2000f80183f */
[C---:B------:R-:W-:Y:S01]  /*ccc0*/  ISETP.GE.AND P1, PT, R144.reuse, 0x81, PT ;  /* 0x000000819000780c */ /* 0x040fe20003f26270 */
[----:B------:R-:W-:Y:S01]  /*ccd0*/  UIADD3 UR34, UR6, -UR42, URZ ;  /* 0x8000002a06227290 */ /* 0x000fe2000fffe03f */
[----:B------:R-:W-:Y:S01]  /*cce0*/  ISETP.GE.AND P2, PT, R144, 0xc1, PT ;  /* 0x000000c19000780c */ /* 0x000fe20003f46270 */
[----:B------:R-:W-:Y:S01]  /*ccf0*/  ULEA.HI.X UR35, UR36, UR35, UR39, 0x3, UP0 ;  /* 0x0000002324237291 */ /* 0x000fe200080f1c27 */
[C---:B------:R-:W-:Y:S01]  /*cd00*/  IADD3 R151, R86.reuse, 0xc0, RZ ;  /* 0x000000c056977810 */ /* 0x040fe20007ffe0ff */
[----:B------:R-:W-:Y:S01]  /*cd10*/  UIMAD UR34, UR34, -0x800, URZ ;  /* 0xfffff800222278a4 */ /* 0x000fe2000f8e023f */
[C---:B------:R-:W-:Y:S01]  /*cd20*/  LEA R60, P0, R86.reuse, UR37, 0x2 ;  /* 0x00000025563c7c11 */ /* 0x040fe2000f8010ff */
[----:B------:R-:W-:Y:S01]  /*cd30*/  USHF.L.U32 UR36, UR8, 0x2, URZ ;  /* 0x0000000208247899 */ /* 0x000fe2000800063f */
[----:B------:R-:W-:Y:S01]  /*cd40*/  LEA.HI.SX32 R129, R129, R86, 0x1b ;  /* 0x0000005681817211 */ /* 0x000fe200078fdaff */
[----:B------:R-:W-:Y:S01]  /*cd50*/  USHF.L.U64.HI UR37, UR8, 0x2, UR9 ;  /* 0x0000000208257899 */ /* 0x000fe20008010209 */
[----:B------:R-:W-:-:S02]  /*cd60*/  LEA.HI.X R61, R86, UR35, RZ, 0x2, P0 ;  /* 0x00000023563d7c11 */ /* 0x000fc400080f14ff */
        /* <DEDUP_REMOVED lines=14> */
.L_x_5130:
[----:B------:R-:W-:Y:S05]  /*ce50*/  BSYNC B0 ;  /* 0x0000000000007941 */ /* 0x000fea0003800000 */
.L_x_5129:
[----:B------:R-:W1:Y:S01]  /*ce60*/  LDS R129, [R129.X4+0x1280] ;  /* 0x0012800081817984 */ /* 0x000e620000004800 */
[----:B------:R-:W-:Y:S01]  /*ce70*/  BSSY B0, `(.L_x_5131) ;  /* 0x0000004000007945 */ /* 0x000fe20003800000 */
[----:B------:R-:W-:Y:S01]  /*ce80*/  LEA.HI.SX32 R151, R151, R86, 0x1b ;  /* 0x0000005697977211 */ /* 0x000fe200078fdaff */
[----:B------:R-:W-:Y:S05]  /*ce90*/  @!P1 BRA `(.L_x_5132) ;  /* 0x0000001000009947 */ /* 0x000fea0003800000 */
[----:B-1----:R1:W-:Y:S02]  /*cea0*/  RED.E.ADD.F32.FTZ.RN.STRONG.GPU [R60.64+-0x1e00], R129 ;  /* 0xffe200813c00798e */ /* 0x0023e4000c10e7a0 */
.L_x_5132:
[----:B------:R-:W-:Y:S05]  /*ceb0*/  BSYNC B0 ;  /* 0x0000000000007941 */ /* 0x000fea0003800000 */
.L_x_5131:
[----:B------:R-:W2:Y:S01]  /*cec0*/  LDS R151, [R151.X4+0x1380] ;  /* 0x0013800097977984 */ /* 0x000ea20000004800 */
[----:B------:R-:W-:Y:S01]  /*ced0*/  BSSY B0, `(.L_x_5133) ;  /* 0x0000005000007945 */ /* 0x000fe20003800000 */
[C---:B0-----:R-:W-:Y:S02]  /*cee0*/  IADD3 R63, R86.reuse, 0x100, RZ ;  /* 0x00000100563f7810 */ /* 0x041fe40007ffe0ff */
[----:B-1----:R-:W-:Y:S01]  /*cef0*/  IADD3 R129, R86, 0x140, RZ ;  /* 0x0000014056817810 */ /* 0x002fe20007ffe0ff */
[----:B------:R-:W-:Y:S05]  /*cf00*/  @!P2 BRA `(.L_x_5134) ;  /* 0x000000100000a947 */ /* 0x000fea0003800000 */
[----:B--2---:R0:W-:Y:S02]  /*cf10*/  RED.E.ADD.F32.FTZ.RN.STRONG.GPU [R60.64+-0x1d00], R151 ;  /* 0xffe300973c00798e */ /* 0x0041e4000c10e7a0 */
.L_x_5134:
[----:B------:R-:W-:Y:S05]  /*cf20*/  BSYNC B0 ;  /* 0x0000000000007941 */ /* 0x000fea0003800000 */
.L_x_5133:
        /* <DEDUP_REMOVED lines=14> */
.L_x_5136:
[----:B------:R-:W-:Y:S05]  /*d010*/  BSYNC B0 ;  /* 0x0000000000007941 */ /* 0x000fea0003800000 */
.L_x_5135:
[----:B------:R-:W1:Y:S01]  /*d020*/  LDS R129, [R129.X4+0x1580] ;  /* 0x0015800081817984 */ /* 0x000e620000004800 */
[----:B------:R-:W-:Y:S01]  /*d030*/  BSSY B0, `(.L_x_5137) ;  /* 0x0000005000007945 */ /* 0x000fe20003800000 */
[----:B0-----:R-:W-:Y:S02]  /*d040*/  IADD3 R63, R86, 0x1c0, RZ ;  /* 0x000001c0563f7810 */ /* 0x001fe40007ffe0ff */
[----:B------:R-:W-:Y:S01]  /*d050*/  LEA.HI.SX32 R151, R151, R86, 0x1b ;  /* 0x0000005697977211 */ /* 0x000fe200078fdaff */
[----:B------:R-:W-:Y:S05]  /*d060*/  @!P0 BRA `(.L_x_5138) ;  /* 0x0000001000008947 */ /* 0x000fea0003800000 */
[----:B-1----:R0:W-:Y:S02]  /*d070*/  RED.E.ADD.F32.FTZ.RN.STRONG.GPU [R60.64+-0x1b00], R129 ;  /* 0xffe500813c00798e */ /* 0x0021e4000c10e7a0 */
.L_x_5138:
[----:B------:R-:W-:Y:S05]  /*d080*/  BSYNC B0 ;  /* 0x0000000000007941 */ /* 0x000fea0003800000 */
.L_x_5137:
[----:B------:R-:W2:Y:S01]  /*d090*/  LDS R151, [R151.X4+0x1680] ;  /* 0x0016800097977984 */ /* 0x000ea20000004800 */
[----:B------:R-:W-:Y:S01]  /*d0a0*/  BSSY B0, `(.L_x_5139) ;  /* 0x0000005000007945 */ /* 0x000fe20003800000 */
[----:B------:R-:W-:-:S02]  /*d0b0*/  IADD3 R165, R86, 0x200, RZ ;  /* 0x0000020056a57810 */ /* 0x000fc40007ffe0ff */
[----:B------:R-:W-:Y:S01]  /*d0c0*/  LEA.HI.SX32 R63, R63, R86, 0x1b ;  /* 0x000000563f3f7211 */ /* 0x000fe200078fdaff */
[----:B------:R-:W-:Y:S05]  /*d0d0*/  @!P1 BRA `(.L_x_5140) ;  /* 0x0000001000009947 */ /* 0x000fea0003800000 */
[----:B--2---:R2:W-:Y:S02]  /*d0e0*/  RED.E.ADD.F32.FTZ.RN.STRONG.GPU [R60.64+-0x1a00], R151 ;  /* 0xffe600973c00798e */ /* 0x0045e4000c10e7a0 */
.L_x_5140:
[----:B------:R-:W-:Y:S05]  /*d0f0*/  BSYNC B0 ;  /* 0x0000000000007941 */ /* 0x000fea0003800000 */
.L_x_5139:
[----:B------:R-:W3:Y:S01]  /*d100*/  LDS R63, [R63.X4+0x1780] ;  /* 0x001780003f3f7984 */ /* 0x000ee20000004800 */
[----:B------:R-:W-:Y:S01]  /*d110*/  BSSY B0, `(.L_x_5141) ;  /* 0x0000005000007945 */ /* 0x000fe20003800000 */
[----:B01----:R-:W-:Y:S02]  /*d120*/  IADD3 R129, R86, 0x240, RZ ;  /* 0x0000024056817810 */ /* 0x003fe40007ffe0ff */
[----:B------:R-:W-:Y:S01]  /*d130*/  LEA.HI.SX32 R62, R165, R86, 0x1b ;  /* 0x00000056a53e7211 */ /* 0x000fe200078fdaff */
[----:B------:R-:W-:Y:S05]  /*d140*/  @!P2 BRA `(.L_x_5142) ;  /* 0x000000100000a947 */ /* 0x000fea0003800000 */
[----:B---3--:R0:W-:Y:S02]  /*d150*/  RED.E.ADD.F32.FTZ.RN.STRONG.GPU [R60.64+-0x1900], R63 ;  /* 0xffe7003f3c00798e */ /* 0x0081e4000c10e7a0 */
.L_x_5142:
[----:B------:R-:W-:Y:S05]  /*d160*/  BSYNC B0 ;  /* 0x0000000000007941 */ /* 0x000fea0003800000 */
.L_x_5141:
[----:B0--3--:R0:W1:Y:S01]  /*d170*/  LDS R63, [R62.X4+0x1880] ;  /* 0x001880003e3f7984 */ /* 0x0090620000004800 */
[----:B------:R-:W-:Y:S01]  /*d180*/  BSSY B0, `(.L_x_5143) ;  /* 0x0000005000007945 */ /* 0x000fe20003800000 */
[----:B--2---:R-:W-:Y:S02]  /*d190*/  IADD3 R151, R86, 0x280, RZ ;  /* 0x0000028056977810 */ /* 0x004fe40007ffe0ff */
[----:B------:R-:W-:Y:S01]  /*d1a0*/  LEA.HI.SX32 R129, R129, R86, 0x1b ;  /* 0x0000005681817211 */ /* 0x000fe200078fdaff */
[----:B------:R-:W-:Y:S05]  /*d1b0*/  @!P3 BRA `(.L_x_5144) ;  /* 0x000000100000b947 */ /* 0x000fea0003800000 */
[----:B-1----:R1:W-:Y:S02]  /*d1c0*/  RED.E.ADD.F32.FTZ.RN.STRONG.GPU [R60.64+-0x1800], R63 ;  /* 0xffe8003f3c00798e */ /* 0x0023e4000c10e7a0 */
.L_x_5144:
[----:B------:R-:W-:Y:S05]  /*d1d0*/  BSYNC B0 ;  /* 0x0000000000007941 */ /* 0x000fea0003800000 */
.L_x_5143:
[----:B------:R-:W2:Y:S01]  /*d1e0*/  LDS R129, [R129.X4+0x1980] ;  /* 0x0019800081817984 */ /* 0x000ea20000004800 */
[----:B------:R-:W-:Y:S01]  /*d1f0*/  BSSY B0, `(.L_x_5145) ;  /* 0x0000004000007945 */ /* 0x000fe20003800000 */
[----:B------:R-:W-:Y:S01]  /*d200*/  LEA.HI.SX32 R151, R151, R86, 0x1b ;  /* 0x0000005697977211 */ /* 0x000fe200078fdaff */
[----:B------:R-:W-:Y:S05]  /*d210*/  @!P4 BRA `(.L_x_5146) ;  /* 0x000000100000c947 */ /* 0x000fea0003800000 */
[----:B--2---:R2:W-:Y:S02]  /*d220*/  RED.E.ADD.F32.FTZ.RN.STRONG.GPU [R60.64+-0x1700], R129 ;  /* 0xffe900813c00798e */ /* 0x0045e4000c10e7a0 */
.L_x_5146:
[----:B------:R-:W-:Y:S05]  /*d230*/  BSYNC B0 ;  /* 0x0000000000007941 */ /* 0x000fea0003800000 */
.L_x_5145:
[----:B------:R-:W3:Y:S01]  /*d240*/  LDS R151, [R151.X4+0x1a80] ;  /* 0x001a800097977984 */ /* 0x000ee20000004800 */
[----:B------:R-:W-:Y:S01]  /*d250*/  BSSY B0, `(.L_x_5147) ;  /* 0x0000005000007945 */ /* 0x000fe20003800000 */
[----:B-1----:R-:W-:-:S02]  /*d260*/  IADD3 R63, R86, 0x2c0, RZ ;  /* 0x000002c0563f7810 */ /* 0x002fc40007ffe0ff */
[----:B--2---:R-:W-:Y:S01]  /*d270*/  IADD3 R129, R86, 0x300, RZ ;  /* 0x0000030056817810 */ /* 0x004fe20007ffe0ff */
[----:B------:R-:W-:Y:S05]  /*d280*/  @!P5 BRA `(.L_x_5148) ;  /* 0x000000100000d947 */ /* 0x000fea0003800000 */
[----:B---3--:R1:W-:Y:S02]  /*d290*/  RED.E.ADD.F32.FTZ.RN.STRONG.GPU [R60.64+-0x1600], R151 ;  /* 0xffea00973c00798e */ /* 0x0083e4000c10e7a0 */
.L_x_5148:
[----:B------:R-:W-:Y:S05]  /*d2a0*/  BSYNC B0 ;  /* 0x0000000000007941 */ /* 0x000fea0003800000 */
.L_x_5147:
        /* <DEDUP_REMOVED lines=14> */
.L_x_5150:
[----:B------:R-:W-:Y:S05]  /*d390*/  BSYNC B0 ;  /* 0x0000000000007941 */ /* 0x000fea0003800000 */
.L_x_5149:
[----:B------:R-:W2:Y:S01]  /*d3a0*/  LDS R129, [R129.X4+0x1c80] ;  /* 0x001c800081817984 */ /* 0x000ea20000004800 */
[----:B------:R-:W-:Y:S01]  /*d3b0*/  BSSY B0, `(.L_x_5151) ;  /* 0x0000005000007945 */ /* 0x000fe20003800000 */
[----:B-1----:R-:W-:-:S02]  /*d3c0*/  IADD3 R63, R86, 0x380, RZ ;  /* 0x00000380563f7810 */ /* 0x002fc40007ffe0ff */
[----:B------:R-:W-:Y:S01]  /*d3d0*/  LEA.HI.SX32 R151, R151, R86, 0x1b ;  /* 0x0000005697977211 */ /* 0x000fe200078fdaff */
[----:B------:R-:W-:Y:S05]  /*d3e0*/  @!P0 BRA `(.L_x_5152) ;  /* 0x0000001000008947 */ /* 0x000fea0003800000 */
[----:B--2---:R1:W-:Y:S02]  /*d3f0*/  RED.E.ADD.F32.FTZ.RN.STRONG.GPU [R60.64+-0x1400], R129 ;  /* 0xffec00813c00798e */ /* 0x0043e4000c10e7a0 */
.L_x_5152:
[----:B------:R-:W-:Y:S05]  /*d400*/  BSYNC B0 ;  /* 0x0000000000007941 */ /* 0x000fea0003800000 */
.L_x_5151:
[----:B------:R-:W3:Y:S01]  /*d410*/  LDS R151, [R151.X4+0x1d80] ;  /* 0x001d800097977984 */ /* 0x000ee20000004800 */
[----:B------:R-:W-:Y:S01]  /*d420*/  BSSY B0, `(.L_x_5153) ;  /* 0x0000005000007945 */ /* 0x000fe20003800000 */
[----:B-12---:R-:W-:Y:S02]  /*d430*/  IADD3 R129, R86, 0x3c0, RZ ;  /* 0x000003c056817810 */ /* 0x006fe40007ffe0ff */
[----:B------:R-:W-:Y:S01]  /*d440*/  LEA.HI.SX32 R63, R63, R86, 0x1b ;  /* 0x000000563f3f7211 */ /* 0x000fe200078fdaff */
[----:B------:R-:W-:Y:S05]  /*d450*/  @!P1 BRA `(.L_x_5154) ;  /* 0x0000001000009947 */ /* 0x000fea0003800000 */
[----:B---3--:R1:W-:Y:S02]  /*d460*/  RED.E.ADD.F32.FTZ.RN.STRONG.GPU [R60.64+-0x1300], R151 ;  /* 0xffed00973c00798e */ /* 0x0083e4000c10e7a0 */
.L_x_5154:
[----:B------:R-:W-:Y:S05]  /*d470*/  BSYNC B0 ;  /* 0x0000000000007941 */ /* 0x000fea0003800000 */
.L_x_5153:
[----:B------:R-:W2:Y:S01]  /*d480*/  LDS R63, [R63.X4+0x1e80] ;  /* 0x001e80003f3f7984 */ /* 0x000ea20000004800 */
[----:B------:R-:W-:Y:S01]  /*d490*/  BSSY B0, `(.L_x_5155) ;  /* 0x0000005000007945 */ /* 0x000fe20003800000 */
[----:B-1-3--:R-:W-:Y:S02]  /*d4a0*/  IADD3 R151, R86, 0x400, RZ ;  /* 0x0000040056977810 */ /* 0x00afe40007ffe0ff */
[----:B------:R-:W-:Y:S01]  /*d4b0*/  LEA.HI.SX32 R129, R129, R86, 0x1b ;  /* 0x0000005681817211 */ /* 0x000fe200078fdaff */
[----:B------:R-:W-:Y:S05]  /*d4c0*/  @!P2 BRA `(.L_x_5156) ;  /* 0x000000100000a947 */ /* 0x000fea0003800000 */
[----:B--2---:R1:W-:Y:S02]  /*d4d0*/  RED.E.ADD.F32.FTZ.RN.STRONG.GPU [R60.64+-0x1200], R63 ;  /* 0xffee003f3c00798e */ /* 0x0043e4000c10e7a0 */
.L_x_5156:
[----:B------:R-:W-:Y:S05]  /*d4e0*/  BSYNC B0 ;  /* 0x0000000000007941 */ /* 0x000fea0003800000 */
.L_x_5155:
[----:B------:R-:W3:Y:S01]  /*d4f0*/  LDS R129, [R129.X4+0x1f80] ;  /* 0x001f800081817984 */ /* 0x000ee20000004800 */
[----:B------:R-:W-:Y:S01]  /*d500*/  BSSY B0, `(.L_x_5157) ;  /* 0x0000005000007945 */ /* 0x000fe20003800000 */
[----:B-12---:R-:W-:-:S02]  /*d510*/  IADD3 R63, R86, 0x440, RZ ;  /* 0x00000440563f7810 */ /* 0x006fc40007ffe0ff */
[----:B------:R-:W-:Y:S01]  /*d520*/  LEA.HI.SX32 R151, R151, R86, 0x1b ;  /* 0x0000005697977211 */ /* 0x000fe200078fdaff */
[----:B------:R-:W-:Y:S05]  /*d530*/  @!P3 BRA `(.L_x_5158) ;  /* 0x000000100000b947 */ /* 0x000fea0003800000 */
[----:B---3--:R1:W-:Y:S02]  /*d540*/  RED.E.ADD.F32.FTZ.RN.STRONG.GPU [R60.64+-0x1100], R129 ;  /* 0xffef00813c00798e */ /* 0x0083e4000c10e7a0 */
.L_x_5158:
[----:B------:R-:W-:Y:S05]  /*d550*/  BSYNC B0 ;  /* 0x0000000000007941 */ /* 0x000fea0003800000 */
.L_x_5157:
[----:B------:R-:W2:Y:S01]  /*d560*/  LDS R151, [R151.X4+0x2080] ;  /* 0x0020800097977984 */ /* 0x000ea20000004800 */
[----:B------:R-:W-:Y:S01]  /*d570*/  BSSY B0, `(.L_x_5159) ;  /* 0x0000004000007945 */ /* 0x000fe20003800000 */
[----:B------:R-:W-:Y:S01]  /*d580*/  LEA.HI.SX32 R63, R63, R86, 0x1b ;  /* 0x000000563f3f7211 */ /* 0x000fe200078fdaff */
[----:B------:R-:W-:Y:S05]  /*d590*/  @!P4 BRA `(.L_x_5160) ;  /* 0x000000100000c947 */ /* 0x000fea0003800000 */
[----:B--2---:R2:W-:Y:S02]  /*d5a0*/  RED.E.ADD.F32.FTZ.RN.STRONG.GPU [R60.64+-0x1000], R151 ;  /* 0xfff000973c00798e */ /* 0x0045e4000c10e7a0 */
.L_x_5160:
[----:B------:R-:W-:Y:S05]  /*d5b0*/  BSYNC B0 ;  /* 0x0000000000007941 */ /* 0x000fea0003800000 */
.L_x_5159:
[----:B------:R-:W4:Y:S01]  /*d5c0*/  LDS R63, [R63.X4+0x2180] ;  /* 0x002180003f3f7984 */ /* 0x000f220000004800 */
[----:B------:R-:W-:Y:S01]  /*d5d0*/  BSSY B0, `(.L_x_5161) ;  /* 0x0000005000007945 */ /* 0x000fe20003800000 */
[C---:B-1-3--:R-:W-:Y:S02]  /*d5e0*/  IADD3 R129, R86.reuse, 0x480, RZ ;  /* 0x0000048056817810 */ /* 0x04afe40007ffe0ff */
[----:B--2---:R-:W-:Y:S01]  /*d5f0*/  IADD3 R151, R86, 0x4c0, RZ ;  /* 0x000004c056977810 */ /* 0x004fe20007ffe0ff */
[----:B------:R-:W-:Y:S05]  /*d600*/  @!P5 BRA `(.L_x_5162) ;  /* 0x000000100000d947 */ /* 0x000fea0003800000 */
[----:B----4-:R1:W-:Y:S02]  /*d610*/  RED.E.ADD.F32.FTZ.RN.STRONG.GPU [R60.64+-0xf00], R63 ;  /* 0xfff1003f3c00798e */ /* 0x0103e4000c10e7a0 */
.L_x_5162:
[----:B------:R-:W-:Y:S05]  /*d620*/  BSYNC B0 ;  /* 0x0000000000007941 */ /* 0x000fea0003800000 */
.L_x_5161:
        /* <DEDUP_REMOVED lines=14> */
.L_x_5164:
[----:B------:R-:W-:Y:S05]  /*d710*/  BSYNC B0 ;  /* 0x0000000000007941 */ /* 0x000fea0003800000 */
.L_x_5163:
[----:B------:R-:W2:Y:S01]  /*d720*/  LDS R151, [R151.X4+0x2380] ;  /* 0x0023800097977984 */ /* 0x000ea20000004800 */
[----:B------:R-:W-:Y:S01]  /*d730*/  BSSY B0, `(.L_x_5165) ;  /* 0x0000005000007945 */ /* 0x000fe20003800000 */
[----:B-1----:R-:W-:Y:S02]  /*d740*/  IADD3 R129, R86, 0x540, RZ ;  /* 0x0000054056817810 */ /* 0x002fe40007ffe0ff */
[----:B------:R-:W-:Y:S01]  /*d750*/  LEA.HI.SX32 R63, R63, R86, 0x1b ;  /* 0x000000563f3f7211 */ /* 0x000fe200078fdaff */
[----:B------:R-:W-:Y:S05]  /*d760*/  @!P0 BRA `(.L_x_5166) ;  /* 0x0000001000008947 */ /* 0x000fea0003800000 */
[----:B--2---:R1:W-:Y:S02]  /*d770*/  RED.E.ADD.F32.FTZ.RN.STRONG.GPU [R60.64+-0xd00], R151 ;  /* 0xfff300973c00798e */ /* 0x0043e4000c10e7a0 */
.L_x_5166:
[----:B------:R-:W-:Y:S05]  /*d780*/  BSYNC B0 ;  /* 0x0000000000007941 */ /* 0x000fea0003800000 */
.L_x_5165:
[----:B------:R-:W3:Y:S01]  /*d790*/  LDS R63, [R63.X4+0x2480] ;  /* 0x002480003f3f7984 */ /* 0x000ee20000004800 */
[----:B------:R-:W-:Y:S01]  /*d7a0*/  BSSY B0, `(.L_x_5167) ;  /* 0x0000005000007945 */ /* 0x000fe20003800000 */
[----:B-12---:R-:W-:-:S02]  /*d7b0*/  IADD3 R151, R86, 0x580, RZ ;  /* 0x0000058056977810 */ /* 0x006fc40007ffe0ff */
[----:B------:R-:W-:Y:S01]  /*d7c0*/  LEA.HI.SX32 R129, R129, R86, 0x1b ;  /* 0x0000005681817211 */ /* 0x000fe200078fdaff */
[----:B------:R-:W-:Y:S05]  /*d7d0*/  @!P1 BRA `(.L_x_5168) ;  /* 0x0000001000009947 */ /* 0x000fea0003800000 */
[----:B---3--:R1:W-:Y:S02]  /*d7e0*/  RED.E.ADD.F32.FTZ.RN.STRONG.GPU [R60.64+-0xc00], R63 ;  /* 0xfff4003f3c00798e */ /* 0x0083e4000c10e7a0 */
.L_x_5168:
[----:B------:R-:W-:Y:S05]  /*d7f0*/  BSYNC B0 ;  /* 0x0000000000007941 */ /* 0x000fea0003800000 */
.L_x_5167:
[----:B------:R-:W2:Y:S01]  /*d800*/  LDS R129, [R129.X4+0x2580] ;  /* 0x0025800081817984 */ /* 0x000ea20000004800 */
[----:B------:R-:W-:Y:S01]  /*d810*/  BSSY B0, `(.L_x_5169) ;  /* 0x0000005000007945 */ /* 0x000fe20003800000 */
[----:B-1-3--:R-:W-:Y:S02]  /*d820*/  IADD3 R63, R86, 0x5c0, RZ ;  /* 0x000005c0563f7810 */ /* 0x00afe40007ffe0ff */
[----:B------:R-:W-:Y:S01]  /*d830*/  LEA.HI.SX32 R151, R151, R86, 0x1b ;  /* 0x0000005697977211 */ /* 0x000fe200078fdaff */
[----:B------:R-:W-:Y:S05]  /*d840*/  @!P2 BRA `(.L_x_5170) ;  /* 0x000000100000a947 */ /* 0x000fea0003800000 */
[----:B--2---:R1:W-:Y:S02]  /*d850*/  RED.E.ADD.F32.FTZ.RN.STRONG.GPU [R60.64+-0xb00], R129 ;  /* 0xfff500813c00798e */ /* 0x0043e4000c10e7a0 */
.L_x_5170:
[----:B------:R-:W-:Y:S05]  /*d860*/  BSYNC B0 ;  /* 0x0000000000007941 */ /* 0x000fea0003800000 */
.L_x_5169:
[----:B------:R-:W3:Y:S01]  /*d870*/  LDS R151, [R151.X4+0x2680] ;  /* 0x0026800097977984 */ /* 0x000ee20000004800 */
[----:B------:R-:W-:Y:S01]  /*d880*/  BSSY B0, `(.L_x_5171) ;  /* 0x0000005000007945 */ /* 0x000fe20003800000 */
[----:B-12---:R-:W-:Y:S02]  /*d890*/  IADD3 R129, R86, 0x600, RZ ;  /* 0x0000060056817810 */ /* 0x006fe40007ffe0ff */
[----:B------:R-:W-:Y:S01]  /*d8a0*/  LEA.HI.SX32 R63, R63, R86, 0x1b ;  /* 0x000000563f3f7211 */ /* 0x000fe200078fdaff */
[----:B------:R-:W-:Y:S05]  /*d8b0*/  @!P3 BRA `(.L_x_5172) ;  /* 0x000000100000b947 */ /* 0x000fea0003800000 */
[----:B---3--:R1:W-:Y:S02]  /*d8c0*/  RED.E.ADD.F32.FTZ.RN.STRONG.GPU [R60.64+-0xa00], R151 ;  /* 0xfff600973c00798e */ /* 0x0083e4000c10e7a0 */
.L_x_5172:
[----:B------:R-:W-:Y:S05]  /*d8d0*/  BSYNC B0 ;  /* 0x0000000000007941 */ /* 0x000fea0003800000 */
.L_x_5171:
[----:B------:R-:W2:Y:S01]  /*d8e0*/  LDS R63, [R63.X4+0x2780] ;  /* 0x002780003f3f7984 */ /* 0x000ea20000004800 */
[----:B------:R-:W-:Y:S01]  /*d8f0*/  BSSY B0, `(.L_x_5173) ;  /* 0x0000004000007945 */ /* 0x000fe20003800000 */
[----:B------:R-:W-:Y:S01]  /*d900*/  LEA.HI.SX32 R129, R129, R86, 0x1b ;  /* 0x0000005681817211 */ /* 0x000fe200078fdaff */
[----:B------:R-:W-:Y:S05]  /*d910*/  @!P4 BRA `(.L_x_5174) ;  /* 0x000000100000c947 */ /* 0x000fea0003800000 */
[----:B--2---:R2:W-:Y:S02]  /*d920*/  RED.E.ADD.F32.FTZ.RN.STRONG.GPU [R60.64+-0x900], R63 ;  /* 0xfff7003f3c00798e */ /* 0x0045e4000c10e7a0 */
.L_x_5174:
[----:B------:R-:W-:Y:S05]  /*d930*/  BSYNC B0 ;  /* 0x0000000000007941 */ /* 0x000fea0003800000 */
.L_x_5173:
[----:B------:R-:W4:Y:S01]  /*d940*/  LDS R129, [R129.X4+0x2880] ;  /* 0x0028800081817984 */ /* 0x000f220000004800 */
[----:B------:R-:W-:Y:S01]  /*d950*/  BSSY B0, `(.L_x_5175) ;  /* 0x0000005000007945 */ /* 0x000fe20003800000 */
[----:B--2---:R-:W-:-:S02]  /*d960*/  IADD3 R63, R86, 0x640, RZ ;  /* 0x00000640563f7810 */ /* 0x004fc40007ffe0ff */
[----:B-1-3--:R-:W-:Y:S01]  /*d970*/  IADD3 R151, R86, 0x680, RZ ;  /* 0x0000068056977810 */ /* 0x00afe20007ffe0ff */
[----:B------:R-:W-:Y:S05]  /*d980*/  @!P5 BRA `(.L_x_5176) ;  /* 0x000000100000d947 */ /* 0x000fea0003800000 */
[----:B----4-:R1:W-:Y:S02]  /*d990*/  RED.E.ADD.F32.FTZ.RN.STRONG.GPU [R60.64+-0x800], R129 ;  /* 0xfff800813c00798e */ /* 0x0103e4000c10e7a0 */
.L_x_5176:
[----:B------:R-:W-:Y:S05]  /*d9a0*/  BSYNC B0 ;  /* 0x0000000000007941 */ /* 0x000fea0003800000 */
.L_x_5175:
        /* <DEDUP_REMOVED lines=14> */
.L_x_5178:
[----:B------:R-:W-:Y:S05]  /*da90*/  BSYNC B0 ;  /* 0x0000000000007941 */ /* 0x000fea0003800000 */
.L_x_5177:
[----:B------:R-:W2:Y:S01]  /*daa0*/  LDS R151, [R151.X4+0x2a80] ;  /* 0x002a800097977984 */ /* 0x000ea20000004800 */
[----:B------:R-:W-:Y:S01]  /*dab0*/  BSSY B0, `(.L_x_5179) ;  /* 0x0000005000007945 */ /* 0x000fe20003800000 */
[----:B-1----:R-:W-:-:S02]  /*dac0*/  IADD3 R63, R86, 0x700, RZ ;  /* 0x00000700563f7810 */ /* 0x002fc40007ffe0ff */
[----:B------:R-:W-:Y:S01]  /*dad0*/  LEA.HI.SX32 R129, R129, R86, 0x1b ;  /* 0x0000005681817211 */ /* 0x000fe200078fdaff */
[----:B------:R-:W-:Y:S05]  /*dae0*/  @!P0 BRA `(.L_x_5180) ;  /* 0x0000001000008947 */ /* 0x000fea0003800000 */
[----:B--2---:R1:W-:Y:S02]  /*daf0*/  RED.E.ADD.F32.FTZ.RN.STRONG.GPU [R60.64+-0x600], R151 ;  /* 0xfffa00973c00798e */ /* 0x0043e4000c10e7a0 */
.L_x_5180:
[----:B------:R-:W-:Y:S05]  /*db00*/  BSYNC B0 ;  /* 0x0000000000007941 */ /* 0x000fea0003800000 */
.L_x_5179:
[----:B------:R-:W3:Y:S01]  /*db10*/  LDS R129, [R129.X4+0x2b80] ;  /* 0x002b800081817984 */ /* 0x000ee20000004800 */
[----:B------:R-:W-:Y:S01]  /*db20*/  BSSY B0, `(.L_x_5181) ;  /* 0x0000005000007945 */ /* 0x000fe20003800000 */
[----:B-12---:R-:W-:Y:S02]  /*db30*/  IADD3 R151, R86, 0x740, RZ ;  /* 0x0000074056977810 */ /* 0x006fe40007ffe0ff */
[----:B------:R-:W-:Y:S01]  /*db40*/  LEA.HI.SX32 R63, R63, R86, 0x1b ;  /* 0x000000563f3f7211 */ /* 0x000fe200078fdaff */
[----:B------:R-:W-:Y:S05]  /*db50*/  @!P1 BRA `(.L_x_5182) ;  /* 0x0000001000009947 */ /* 0x000fea0003800000 */
[----:B---3--:R1:W-:Y:S02]  /*db60*/  RED.E.ADD.F32.FTZ.RN.STRONG.GPU [R60.64+-0x500], R129 ;  /* 0xfffb00813c00798e */ /* 0x0083e4000c10e7a0 */
.L_x_5182:
[----:B------:R-:W-:Y:S05]  /*db70*/  BSYNC B0 ;  /* 0x0000000000007941 */ /* 0x000fea0003800000 */
.L_x_5181:
[----:B------:R-:W2:Y:S01]  /*db80*/  LDS R63, [R63.X4+0x2c80] ;  /* 0x002c80003f3f7984 */ /* 0x000ea20000004800 */
[----:B------:R-:W-:Y:S01]  /*db90*/  BSSY B0, `(.L_x_5183) ;  /* 0x0000005000007945 */ /* 0x000fe20003800000 */
[----:B-1-3--:R-:W-:Y:S02]  /*dba0*/  IADD3 R129, R86, 0x780, RZ ;  /* 0x0000078056817810 */ /* 0x00afe40007ffe0ff */
[----:B------:R-:W-:Y:S01]  /*dbb0*/  LEA.HI.SX32 R151, R151, R86, 0x1b ;  /* 0x0000005697977211 */ /* 0x000fe200078fdaff */
[----:B------:R-:W-:Y:S05]  /*dbc0*/  @!P2 BRA `(.L_x_5184) ;  /* 0x000000100000a947 */ /* 0x000fea0003800000 */
[----:B--2---:R1:W-:Y:S02]  /*dbd0*/  RED.E.ADD.F32.FTZ.RN.STRONG.GPU [R60.64+-0x400], R63 ;  /* 0xfffc003f3c00798e */ /* 0x0043e4000c10e7a0 */
.L_x_5184:
[----:B------:R-:W-:Y:S05]  /*dbe0*/  BSYNC B0 ;  /* 0x0000000000007941 */ /* 0x000fea0003800000 */
.L_x_5183:
[----:B------:R-:W3:Y:S01]  /*dbf0*/  LDS R151, [R151.X4+0x2d80] ;  /* 0x002d800097977984 */ /* 0x000ee20000004800 */
[----:B------:R-:W-:Y:S01]  /*dc00*/  BSSY B0, `(.L_x_5185) ;  /* 0x0000005000007945 */ /* 0x000fe20003800000 */
[----:B-12---:R-:W-:-:S02]  /*dc10*/  IADD3 R63, R86, 0x7c0, RZ ;  /* 0x000007c0563f7810 */ /* 0x006fc40007ffe0ff */
[----:B------:R-:W-:Y:S01]  /*dc20*/  LEA.HI.SX32 R129, R129, R86, 0x1b ;  /* 0x0000005681817211 */ /* 0x000fe200078fdaff */
[----:B------:R-:W-:Y:S05]  /*dc30*/  @!P3 BRA `(.L_x_5186) ;  /* 0x000000100000b947 */ /* 0x000fea0003800000 */
[----:B---3--:R1:W-:Y:S02]  /*dc40*/  RED.E.ADD.F32.FTZ.RN.STRONG.GPU [R60.64+-0x300], R151 ;  /* 0xfffd00973c00798e */ /* 0x0083e4000c10e7a0 */
.L_x_5186:
[----:B------:R-:W-:Y:S05]  /*dc50*/  BSYNC B0 ;  /* 0x0000000000007941 */ /* 0x000fea0003800000 */
.L_x_5185:
[----:B------:R-:W2:Y:S01]  /*dc60*/  LDS R129, [R129.X4+0x2e80] ;  /* 0x002e800081817984 */ /* 0x000ea20000004800 */
[----:B------:R-:W-:Y:S01]  /*dc70*/  BSSY B0, `(.L_x_5187) ;  /* 0x0000004000007945 */ /* 0x000fe20003800000 */
[----:B------:R-:W-:Y:S01]  /*dc80*/  LEA.HI.SX32 R63, R63, R86, 0x1b ;  /* 0x000000563f3f7211 */ /* 0x000fe200078fdaff */
[----:B------:R-:W-:Y:S05]  /*dc90*/  @!P4 BRA `(.L_x_5188) ;  /* 0x000000100000c947 */ /* 0x000fea0003800000 */
[----:B--2---:R2:W-:Y:S02]  /*dca0*/  RED.E.ADD.F32.FTZ.RN.STRONG.GPU [R60.64+-0x200], R129 ;  /* 0xfffe00813c00798e */ /* 0x0045e4000c10e7a0 */
.L_x_5188:
[----:B------:R-:W-:Y:S05]  /*dcb0*/  BSYNC B0 ;  /* 0x0000000000007941 */ /* 0x000fea0003800000 */
.L_x_5187:
[----:B------:R-:W4:Y:S01]  /*dcc0*/  LDS R63, [R63.X4+0x2f80] ;  /* 0x002f80003f3f7984 */ /* 0x000f220000004800 */
[----:B------:R-:W-:Y:S01]  /*dcd0*/  BSSY B0, `(.L_x_5189) ;  /* 0x0000003000007945 */ /* 0x000fe20003800000 */
[----:B------:R-:W-:Y:S05]  /*dce0*/  @!P5 BRA `(.L_x_5190) ;  /* 0x000000100000d947 */ /* 0x000fea0003800000 */
[----:B----4-:R4:W-:Y:S02]  /*dcf0*/  RED.E.ADD.F32.FTZ.RN.STRONG.GPU [R60.64+-0x100], R63 ;  /* 0xffff003f3c00798e */ /* 0x0109e4000c10e7a0 */
.L_x_5190:
[----:B------:R-:W-:Y:S05]  /*dd00*/  BSYNC B0 ;  /* 0x0000000000007941 */ /* 0x000fea0003800000 */
.L_x_5189:
[----:B------:R-:W5:Y:S01]  /*dd10*/  SHFL.DOWN PT, R144, R128, 0x1, 0x1f ;  /* 0x08201f0080907f89 */ /* 0x000f6200000e0000 */
[----:B------:R-:W-:Y:S01]  /*dd20*/  ISETP.GT.AND P0, PT, R85, 0x1e, PT ;  /* 0x0000001e5500780c */ /* 0x000fe20003f04270 */
[----:B------:R-:W-:Y:S01]  /*dd30*/  FFMA.FTZ R101, R208, R101, R103 ;  /* 0x00000065d0657223 */ /* 0x000fe20000010067 */
[----:B-12-4-:R-:W-:Y:S01]  /*dd40*/  MOV R61, R128 ;  /* 0x00000080003d7202 */ /* 0x016fe20000000f00 */
[----:B---3--:R-:W1:Y:S01]  /*dd50*/  SHFL.DOWN PT, R151, R127, 0x1, 0x1f ;  /* 0x08201f007f977f89 */ /* 0x008e6200000e0000 */
[----:B0-----:R-:W-:Y:S01]  /*dd60*/  MOV R62, R127 ;  /* 0x0000007f003e7202 */ /* 0x001fe20000000f00 */
[-C--:B------:R-:W-:Y:S01]  /*dd70*/  FFMA.FTZ R101, R134, R102.reuse, R101 ;  /* 0x0000006686657223 */ /* 0x080fe20000010065 */
[----:B------:R-:W-:Y:S01]  /*dd80*/  MOV R63, R213 ;  /* 0x000000d5003f7202 */ /* 0x000fe20000000f00 */
[----:B------:R-:W0:Y:S01]  /*dd90*/  SHFL.DOWN PT, R146, R213, 0x1, 0x1f ;  /* 0x08201f00d5927f89 */ /* 0x000e2200000e0000 */
[----:B------:R-:W-:Y:S01]  /*dda0*/  MOV R60, R113 ;  /* 0x00000071003c7202 */ /* 0x000fe20000000f00 */
[----:B------:R-:W-:Y:S01]  /*ddb0*/  FFMA.FTZ R37, R43, R102, R37 ;  /* 0x000000662b257223 */ /* 0x000fe20000010025 */
[----:B------:R-:W-:Y:S01]  /*ddc0*/  ISETP.NE.AND P1, PT, R85, RZ, PT ;  /* 0x000000ff5500720c */ /* 0x000fe20003f25270 */
[----:B------:R-:W2:Y:S01]  /*ddd0*/  SHFL.DOWN PT, R129, R113, 0x1, 0x1f ;  /* 0x08201f0071817f89 */ /* 0x000ea200000e0000 */
        /* <DEDUP_REMOVED lines=12> */
[----:B------:R-:W-:-:S02]  /*dea0*/  FFMA.FTZ R98, R97, R158, R98 ;  /* 0x0000009e61627223 */ /* 0x000fc40000010062 */
[----:B0-----:R-:W-:Y:S01]  /*deb0*/  @!P0 FADD.FTZ R63, R63, R146 ;  /* 0x000000923f3f8221 */ /* 0x001fe20000010000 */
[----:B------:R-:W0:Y:S01]  /*dec0*/  SHFL.DOWN PT, R127, R62, 0x2, 0x1f ;  /* 0x08401f003e7f7f89 */ /* 0x000e2200000e0000 */
[-C--:B------:R-:W-:Y:S02]  /*ded0*/  FFMA.FTZ R220, R48, R99.reuse, R220 ;  /* 0x0000006330dc7223 */ /* 0x080fe400000100dc */
[----:B--2---:R-:W-:Y:S01]  /*dee0*/  @!P0 FADD.FTZ R60, R60, R129 ;  /* 0x000000813c3c8221 */ /* 0x004fe20000010000 */
[----:B------:R-:W2:Y:S01]  /*def0*/  SHFL.DOWN PT, R144, R63, 0x2, 0x1f ;  /* 0x08401f003f907f89 */ /* 0x000ea200000e0000 */
[----:B------:R-:W-:Y:S01]  /*df00*/  ISETP.GT.AND P0, PT, R85, 0x1d, PT ;  /* 0x0000001d5500780c */ /* 0x000fe20003f04270 */
[----:B------:R-:W-:Y:S02]  /*df10*/  FFMA.FTZ R198, R121, R99, R198 ;  /* 0x0000006379c67223 */ /* 0x000fe400000100c6 */
        /* <DEDUP_REMOVED lines=11> */
[----:B------:R-:W-:Y:S02]  /*dfd0*/  FMUL.FTZ R87, R87, R170 ;  /* 0x000000aa57577220 */ /* 0x000fe40000410000 */
[----:B--2---:R-:W-:Y:S01]  /*dfe0*/  @!P0 FADD.FTZ R63, R63, R144 ;  /* 0x000000903f3f8221 */ /* 0x004fe20000010000 */
[----:B------:R-:W1:Y:S01]  /*dff0*/  SHFL.DOWN PT, R127, R62, 0x4, 0x1f ;  /* 0x08801f003e7f7f89 */ /* 0x000e6200000e0000 */
[----:B------:R-:W-:Y:S02]  /*e000*/  FMUL.FTZ R115, R188, R115 ;  /* 0x00000073bc737220 */ /* 0x000fe40000410000 */
[----:B---3--:R-:W-:Y:S01]  /*e010*/  @!P0 FADD.FTZ R60, R60, R113 ;  /* 0x000000713c3c8221 */ /* 0x008fe20000010000 */
[----:B------:R-:W2:Y:S01]  /*e020*/  SHFL.DOWN PT, R144, R63, 0x4, 0x1f ;  /* 0x08801f003f907f89 */ /* 0x000ea200000e0000 */
[----:B------:R-:W-:Y:S01]  /*e030*/  ISETP.GT.AND P0, PT, R85, 0x1b, PT ;  /* 0x0000001b5500780c */ /* 0x000fe20003f04270 */
[----:B------:R-:W-:-:S02]  /*e040*/  FMUL.FTZ R89, R89, R169 ;  /* 0x000000a959597220 */ /* 0x000fc40000410000 */
[----:B------:R-:W3:Y:S01]  /*e050*/  SHFL.DOWN PT, R113, R60, 0x4, 0x1f ;  /* 0x08801f003c717f89 */ /* 0x000ee200000e0000 */
[----:B------:R-:W-:Y:S02]  /*e060*/  FMUL.FTZ R126, R65, R126 ;  /* 0x0000007e417e7220 */ /* 0x000fe40000410000 */
        /* <DEDUP_REMOVED lines=46> */
[----:B------:R-:W-:Y:S02]  /*e350*/  FADD.FTZ R32, R125, R32 ;  /* 0x000000207d207221 */ /* 0x000fe40000010000 */
[----:B--2---:R-:W-:Y:S02]  /*e360*/  @!P0 FADD.FTZ R63, R63, R102 ;  /* 0x000000663f3f8221 */ /* 0x004fe40000010000 */
[----:B------:R-:W-:Y:S02]  /*e370*/  FADD.FTZ R31, R124, R31 ;  /* 0x0000001f7c1f7221 */ /* 0x000fe40000010000 */
[----:B---3--:R-:W-:-:S02]  /*e380*/  @!P0 FADD.FTZ R60, R60, R97 ;  /* 0x000000613c3c8221 */ /* 0x008fc40000010000 */
[----:B------:R-:W-:Y:S02]  /*e390*/  FFMA.FTZ R35, R41, R122, R35 ;  /* 0x0000007a29237223 */ /* 0x000fe40000010023 */
[----:B------:R-:W-:Y:S01]  /*e3a0*/  FFMA.FTZ R36, R42, R145, R36 ;  /* 0x000000912a247223 */ /* 0x000fe20000010024 */
[----:B------:R0:W-:Y:S01]  /*e3b0*/  @!P1 STS.128 [R227.X16+0x3190], R60 ;  /* 0x0031903ce3009388 */ /* 0x0001e2000000cc00 */
[----:B------:R-:W-:Y:S02]  /*e3c0*/  FADD.FTZ R30, R119, R30 ;  /* 0x0000001e771e7221 */ /* 0x000fe40000010000 */
[----:B------:R-:W-:Y:S02]  /*e3d0*/  FADD.FTZ R29, R118, R29 ;  /* 0x0000001d761d7221 */ /* 0x000fe40000010000 */
[----:B------:R-:W-:Y:S02]  /*e3e0*/  FFMA.FTZ R38, R44, R141, R38 ;  /* 0x0000008d2c267223 */ /* 0x000fe40000010026 */
[----:B------:R-:W-:-:S02]  /*e3f0*/  FFMA.FTZ R217, R45, R104, R217 ;  /* 0x000000682dd97223 */ /* 0x000fc400000100d9 */
[----:B------:R-:W-:Y:S02]  /*e400*/  FADD.FTZ R27, R206, R27 ;  /* 0x0000001bce1b7221 */ /* 0x000fe40000010000 */
[----:B------:R-:W-:Y:S02]  /*e410*/  FFMA.FTZ R218, R46, R137, R218 ;  /* 0x000000892eda7223 */ /* 0x000fe400000100da */
[----:B------:R-:W-:Y:S02]  /*e420*/  FADD.FTZ R26, R109, R26 ;  /* 0x0000001a6d1a7221 */ /* 0x000fe40000010000 */
[----:B------:R-:W-:Y:S02]  /*e430*/  FADD.FTZ R25, R202, R25 ;  /* 0x00000019ca197221 */ /* 0x000fe40000010000 */
        /* <DEDUP_REMOVED lines=34> */
.L_x_5192:
[----:B0-----:R-:W-:Y:S05]  /*e660*/  BSYNC B0 ;  /* 0x0000000000007941 */ /* 0x001fea0003800000 */
.L_x_5191:
        /* <DEDUP_REMOVED lines=8> */
.L_x_5092:
        /* <DEDUP_REMOVED lines=25> */
[C---:B------:R-:W-:Y:S01]  /*e880*/  PRMT R5, R33.reuse, 0x7610, R5 ;  /* 0x0000761021057816 */ /* 0x040fe20000000005 */
[----:B------:R0:W-:Y:S01]  /*e890*/  STS.U16 [R83+0x2], R0 ;  /* 0x0000020053007388 */ /* 0x0001e20000000400 */
[----:B------:R-:W-:-:S03]  /*e8a0*/  PRMT R6, R33, 0x7632, R6 ;  /* 0x0000763221067816 */ /* 0x000fc60000000006 */
[----:B------:R2:W-:Y:S04]  /*e8b0*/  STS.U16 [R83+0x6], R2 ;  /* 0x0000060253007388 */ /* 0x0005e80000000400 */
[----:B------:R3:W-:Y:S01]  /*e8c0*/  STS.U16 [R83+0xa], R3 ;  /* 0x00000a0353007388 */ /* 0x0007e20000000400 */
[----:B0-----:R-:W-:-:S03]  /*e8d0*/  PRMT R0, R219, 0x7632, R0 ;  /* 0x00007632db007816 */ /* 0x001fc60000000000 */
[----:B------:R-:W-:Y:S01]  /*e8e0*/  STS.U16 [R83], R225 ;  /* 0x000000e153007388 */ /* 0x000fe20000000400 */
[----:B--2---:R-:W-:-:S03]  /*e8f0*/  PRMT R2, R37, 0x7632, R2 ;  /* 0x0000763225027816 */ /* 0x004fc60000000002 */
        /* <DEDUP_REMOVED lines=49> */
.L_x_5195:
[----:B-1----:R-:W-:Y:S05]  /*ec10*/  BSYNC B0 ;  /* 0x0000000000007941 */ /* 0x002fea0003800000 */
.L_x_5194:
        /* <DEDUP_REMOVED lines=54> */
[----:B------:R-:W-:Y:S01]  /*ef80*/  LOP3.LUT R68, R68, 0xfffffe00, RZ, 0xc0, !PT ;  /* 0xfffffe0044447812 */ /* 0x000fe200078ec0ff */
[----:B------:R-:W-:Y:S04]  /*ef90*/  @!P0 STG.E.U16 [R2.64+-0x580], R43 ;  /* 0xfffa802b02008986 */ /* 0x000fe8000c101520 */
[----:B------:R-:W-:Y:S01]  /*efa0*/  @!P1 STG.E.U16 [R2.64+-0x540], R45 ;  /* 0xfffac02d02009986 */ /* 0x000fe2000c101520 */
[----:B------:R-:W-:-:S03]  /*efb0*/  LEA R57, R85, R68, 0x4 ;  /* 0x0000004455397211 */ /* 0x000fc600078e20ff */
[----:B------:R-:W-:Y:S04]  /*efc0*/  @!P2 STG.E.U16 [R2.64+-0x500], R47 ;  /* 0xfffb002f0200a986 */ /* 0x000fe8000c101520 */
        /* <DEDUP_REMOVED lines=8> */
[C---:B0-----:R-:W-:Y:S02]  /*f050*/  IADD3 R9, R57.reuse, 0x5, RZ ;  /* 0x0000000539097810 */ /* 0x041fe40007ffe0ff */
[----:B------:R-:W-:-:S02]  /*f060*/  IADD3 R10, R57, 0x6, RZ ;  /* 0x00000006390a7810 */ /* 0x000fc40007ffe0ff */
[-C--:B------:R-:W-:Y:S02]  /*f070*/  LEA.HI.SX32 R6, R6, R57.reuse, 0x1b ;  /* 0x0000003906067211 */ /* 0x080fe400078fdaff */
[-C--:B------:R-:W-:Y:S02]  /*f080*/  LEA.HI.SX32 R7, R7, R57.reuse, 0x1b ;  /* 0x0000003907077211 */ /* 0x080fe400078fdaff */
[C---:B-1----:R-:W-:Y:S02]  /*f090*/  IADD3 R11, R57.reuse, 0x7, RZ ;  /* 0x00000007390b7810 */ /* 0x042fe40007ffe0ff */
[----:B------:R-:W-:Y:S02]  /*f0a0*/  LEA.HI.SX32 R8, R8, R57, 0x1b ;  /* 0x0000003908087211 */ /* 0x000fe400078fdaff */
[----:B---3--:R-:W-:Y:S02]  /*f0b0*/  F2FP.BF16.PACK_AB R2, R22, R21 ;  /* 0x000000151602723e */ /* 0x008fe400000010ff */
[----:B------:R-:W-:-:S02]  /*f0c0*/  IADD3 R12, R57, 0x8, RZ ;  /* 0x00000008390c7810 */ /* 0x000fc40007ffe0ff */
[-C--:B------:R-:W-:Y:S02]  /*f0d0*/  LEA.HI.SX32 R9, R9, R57.reuse, 0x1b ;  /* 0x0000003909097211 */ /* 0x080fe400078fdaff */
[----:B------:R-:W-:Y:S02]  /*f0e0*/  SHF.L.U32 R4, R4, 0x1, RZ ;  /* 0x0000000104047819 */ /* 0x000fe400000006ff */
[C---:B------:R-:W-:Y:S02]  /*f0f0*/  IADD3 R13, R57.reuse, 0x9, RZ ;  /* 0x00000009390d7810 */ /* 0x040fe40007ffe0ff */
[----:B------:R-:W-:Y:S02]  /*f100*/  LEA.HI.SX32 R10, R10, R57, 0x1b ;  /* 0x000000390a0a7211 */ /* 0x000fe400078fdaff */
[----:B------:R-:W-:Y:S02]  /*f110*/  SHF.L.U32 R6, R6, 0x1, RZ ;  /* 0x0000000106067819 */ /* 0x000fe400000006ff */
[----:B------:R-:W-:-:S02]  /*f120*/  IADD3 R14, R57, 0xa, RZ ;  /* 0x0000000a390e7810 */ /* 0x000fc40007ffe0ff */
[----:B------:R-:W-:Y:S02]  /*f130*/  SHF.L.U32 R7, R7, 0x1, RZ ;  /* 0x0000000107077819 */ /* 0x000fe400000006ff */
[----:B------:R-:W-:Y:S02]  /*f140*/  IADD3 R15, R57, 0xb, RZ ;  /* 0x0000000b390f7810 */ /* 0x000fe40007ffe0ff */
[----:B------:R-:W-:Y:S02]  /*f150*/  LEA.HI.SX32 R11, R11, R57, 0x1b ;  /* 0x000000390b0b7211 */ /* 0x000fe400078fdaff */
[----:B------:R-:W-:Y:S02]  /*f160*/  F2FP.BF16.PACK_AB R3, R24, R23 ;  /* 0x000000171803723e */ /* 0x000fe400000010ff */
[----:B------:R-:W-:Y:S02]  /*f170*/  PRMT R37, R2, 0x7632, R37 ;  /* 0x0000763202257816 */ /* 0x000fe40000000025 */
[----:B------:R-:W-:-:S02]  /*f180*/  SHF.L.U32 R8, R8, 0x1, RZ ;  /* 0x0000000108087819 */ /* 0x000fc400000006ff */
[----:B------:R-:W-:Y:S02]  /*f190*/  IADD3 R16, R57, 0xc, RZ ;  /* 0x0000000c39107810 */ /* 0x000fe40007ffe0ff */
[-C--:B------:R-:W-:Y:S02]  /*f1a0*/  LEA.HI.SX32 R12, R12, R57.reuse, 0x1b ;  /* 0x000000390c0c7211 */ /* 0x080fe400078fdaff */
[----:B------:R-:W-:Y:S02]  /*f1b0*/  SHF.L.U32 R9, R9, 0x1, RZ ;  /* 0x0000000109097819 */ /* 0x000fe400000006ff */
[----:B------:R-:W-:Y:S02]  /*f1c0*/  IADD3 R33, R57, 0xd, RZ ;  /* 0x0000000d39217810 */ /* 0x000fe40007ffe0ff */
[----:B------:R-:W-:Y:S02]  /*f1d0*/  LEA.HI.SX32 R13, R13, R57, 0x1b ;  /* 0x000000390d0d7211 */ /* 0x000fe400078fdaff */
[----:B------:R-:W-:-:S02]  /*f1e0*/  SHF.L.U32 R10, R10, 0x1, RZ ;  /* 0x000000010a0a7819 */ /* 0x000fc400000006ff */
[C---:B------:R-:W-:Y:S02]  /*f1f0*/  IADD3 R34, R57.reuse, 0xe, RZ ;  /* 0x0000000e39227810 */ /* 0x040fe40007ffe0ff */
        /* <DEDUP_REMOVED lines=24> */
[----:B------:R-:W-:Y:S02]  /*f380*/  PRMT R18, R19, 0x7632, R18 ;  /* 0x0000763213127816 */ /* 0x000fe40000000012 */
[----:B------:R-:W-:Y:S02]  /*f390*/  PRMT R20, R2, 0x7610, R20 ;  /* 0x0000761002147816 */ /* 0x000fe40000000014 */
[----:B------:R-:W-:Y:S01]  /*f3a0*/  F2FP.BF16.PACK_AB R2, R26, R25 ;  /* 0x000000191a02723e */ /* 0x000fe200000010ff */
[----:B------:R0:W-:Y:S04]  /*f3b0*/  STS.U16 [R83], R17 ;  /* 0x0000001153007388 */ /* 0x0001e80000000400 */
[----:B------:R1:W-:Y:S04]  /*f3c0*/  STS.U16 [R4+0x2], R5 ;  /* 0x0000020504007388 */ /* 0x0003e80000000400 */
[----:B------:R2:W-:Y:S01]  /*f3d0*/  STS.U16 [R6+0x4], R19 ;  /* 0x0000041306007388 */ /* 0x0005e20000000400 */
[----:B0-----:R-:W-:-:S03]  /*f3e0*/  PRMT R17, R2, 0x7632, R17 ;  /* 0x0000763202117816 */ /* 0x001fc60000000011 */
[----:B------:R-:W-:Y:S01]  /*f3f0*/  STS.U16 [R7+0x6], R18 ;  /* 0x0000061207007388 */ /* 0x000fe20000000400 */
[----:B-1----:R-:W-:Y:S02]  /*f400*/  F2FP.BF16.PACK_AB R4, R28, R27 ;  /* 0x0000001b1c04723e */ /* 0x002fe400000010ff */
[----:B------:R-:W-:Y:S01]  /*f410*/  PRMT R5, R3, 0x7632, R5 ;  /* 0x0000763203057816 */ /* 0x000fe20000000005 */
[----:B------:R0:W-:Y:S01]  /*f420*/  STS.U16 [R8+0x8], R20 ;  /* 0x0000081408007388 */ /* 0x0001e20000000400 */
[----:B--2---:R-:W-:Y:S02]  /*f430*/  PRMT R6, R2, 0x7610, R6 ;  /* 0x0000761002067816 */ /* 0x004fe40000000006 */
        /* <DEDUP_REMOVED lines=67> */
.L_x_5197:
[----:B-1----:R-:W-:Y:S05]  /*f870*/  BSYNC B0 ;  /* 0x0000000000007941 */ /* 0x002fea0003800000 */
.L_x_5196:
        /* <DEDUP_REMOVED lines=61> */
.L_x_5086:
        /* <DEDUP_REMOVED lines=32> */
.L_x_5200:
[----:B------:R-:W-:Y:S05]  /*fe50*/  BSYNC B0 ;  /* 0x0000000000007941 */ /* 0x000fea0003800000 */
.L_x_5199:
        /* <DEDUP_REMOVED lines=31> */
.L_x_5202:
[----:B------:R-:W3:Y:S02]  /*10050*/  S2R R11, SR_TID.X ;  /* 0x00000000000b7919 */ /* 0x000ee40000002100 */
.L_x_5203:
[----:B------:R-:W-:Y:S05]  /*10060*/  BSYNC B0 ;  /* 0x0000000000007941 */ /* 0x000fea0003800000 */
.L_x_5201:
        /* <DEDUP_REMOVED lines=12> */
.L_x_5204:
        /* <DEDUP_REMOVED lines=32> */
.L_x_5097:
[----:B------:R-:W-:Y:S01]  /*10330*/  HFMA2.MMA R66, -RZ, RZ, 0, 5.9604644775390625e-08 ;  /* 0x00000001ff427435 */ /* 0x000fe200000001ff */
[----:B------:R-:W-:-:S02]  /*10340*/  MOV R65, R240 ;  /* 0x000000f000417202 */ /* 0x000fc40000000f00 */
[----:B------:R-:W-:Y:S02]  /*10350*/  MOV R245, RZ ;  /* 0x000000ff00f57202 */ /* 0x000fe40000000f00 */
[----:B------:R-:W-:Y:S02]  /*10360*/  MOV R244, 0xffffffff ;  /* 0xffffffff00f47802 */ /* 0x000fe40000000f00 */
[----:B------:R-:W-:Y:S02]  /*10370*/  MOV R64, 0x10390 ;  /* 0x0001039000407802 */ /* 0x000fe40000000f00 */
[----:B------:R-:W-:Y:S05]  /*10380*/  CALL.REL.NOINC `($__internal_125_$__cuda_sm70_shflsync_up) ;  /* 0x00001e2000007944 */ /* 0x000fea0003c00000 */
[----:B-1----:R-:W-:Y:S01]  /*10390*/  MOV R67, R66 ;  /* 0x0000004200437202 */ /* 0x002fe20000000f00 */
[----:B------:R-:W-:Y:S05]  /*103a0*/  BRA `(.L_x_5205) ;  /* 0xffff825000007947 */ /* 0x000fea000383ffff */
.L_x_5098:
[----:B------:R-:W-:Y:S01]  /*103b0*/  HFMA2.MMA R66, -RZ, RZ, 0, 5.9604644775390625e-08 ;  /* 0x00000001ff427435 */ /* 0x000fe200000001ff */
[----:B------:R-:W-:Y:S02]  /*103c0*/  MOV R65, R68 ;  /* 0x0000004400417202 */ /* 0x000fe40000000f00 */
[----:B------:R-:W-:Y:S02]  /*103d0*/  MOV R245, RZ ;  /* 0x000000ff00f57202 */ /* 0x000fe40000000f00 */
[----:B------:R-:W-:-:S02]  /*103e0*/  MOV R244, 0xffffffff ;  /* 0xffffffff00f47802 */ /* 0x000fc40000000f00 */
[----:B------:R-:W-:Y:S02]  /*103f0*/  MOV R64, 0x10410 ;  /* 0x0001041000407802 */ /* 0x000fe40000000f00 */
[----:B01----:R-:W-:Y:S05]  /*10400*/  CALL.REL.NOINC `($__internal_125_$__cuda_sm70_shflsync_up) ;  /* 0x00001da000007944 */ /* 0x003fea0003c00000 */
[----:B-1----:R-:W-:Y:S01]  /*10410*/  MOV R69, R66 ;  /* 0x0000004200457202 */ /* 0x002fe20000000f00 */
[----:B------:R-:W-:Y:S01]  /*10420*/  HFMA2.MMA R66, -RZ, RZ, 0, 5.9604644775390625e-08 ;  /* 0x00000001ff427435 */ /* 0x000fe200000001ff */
[----:B------:R-:W-:Y:S02]  /*10430*/  MOV R65, R70 ;  /* 0x0000004600417202 */ /* 0x000fe40000000f00 */
[----:B------:R-:W-:Y:S02]  /*10440*/  MOV R245, RZ ;  /* 0x000000ff00f57202 */ /* 0x000fe40000000f00 */
[----:B------:R-:W-:Y:S02]  /*10450*/  MOV R244, 0xffffffff ;  /* 0xffffffff00f47802 */ /* 0x000fe40000000f00 */
[----:B------:R-:W-:Y:S02]  /*10460*/  MOV R64, 0x10480 ;  /* 0x0001048000407802 */ /* 0x000fe40000000f00 */
[----:B------:R-:W-:Y:S05]  /*10470*/  CALL.REL.NOINC `($__internal_125_$__cuda_sm70_shflsync_up) ;  /* 0x00001d3000007944 */ /* 0x000fea0003c00000 */
[----:B-1----:R-:W-:Y:S01]  /*10480*/  MOV R71, R66 ;  /* 0x0000004200477202 */ /* 0x002fe20000000f00 */
[----:B------:R-:W-:Y:S01]  /*10490*/  HFMA2.MMA R66, -RZ, RZ, 0, 5.9604644775390625e-08 ;  /* 0x00000001ff427435 */ /* 0x000fe200000001ff */
[----:B------:R-:W-:-:S02]  /*104a0*/  MOV R65, R241 ;  /* 0x000000f100417202 */ /* 0x000fc40000000f00 */
[----:B------:R-:W-:Y:S02]  /*104b0*/  MOV R245, RZ ;  /* 0x000000ff00f57202 */ /* 0x000fe40000000f00 */
[----:B------:R-:W-:Y:S02]  /*104c0*/  MOV R244, 0xffffffff ;  /* 0xffffffff00f47802 */ /* 0x000fe40000000f00 */
[----:B------:R-:W-:Y:S02]  /*104d0*/  MOV R64, 0x104f0 ;  /* 0x000104f000407802 */ /* 0x000fe40000000f00 */
[----:B------:R-:W-:Y:S05]  /*104e0*/  CALL.REL.NOINC `($__internal_125_$__cuda_sm70_shflsync_up) ;  /* 0x00001cc000007944 */ /* 0x000fea0003c00000 */
[C---:B------:R-:W-:Y:S01]  /*104f0*/  FMUL.FTZ R64, R68.reuse, R69 ;  /* 0x0000004544407220 */ /* 0x040fe20000410000 */
[----:B------:R-:W-:Y:S01]  /*10500*/  ISETP.GE.AND P0, PT, R85, 0x1, PT ;  /* 0x000000015500780c */ /* 0x000fe20003f06270 */
[-C--:B------:R-:W-:Y:S01]  /*10510*/  FMUL.FTZ R65, R68, R67.reuse ;  /* 0x0000004344417220 */ /* 0x080fe20000410000 */
[----:B------:R-:W-:Y:S01]  /*10520*/  MOV R245, RZ ;  /* 0x000000ff00f57202 */ /* 0x000fe20000000f00 */
[C---:B------:R-:W-:Y:S01]  /*10530*/  FFMA.FTZ R67, R240.reuse, R67, -R64 ;  /* 0x00000043f0437223 */ /* 0x040fe20000010840 */
[----:B------:R-:W-:Y:S01]  /*10540*/  MOV R244, 0xffffffff ;  /* 0xffffffff00f47802 */ /* 0x000fe20000000f00 */
[----:B------:R-:W-:-:S02]  /*10550*/  FFMA.FTZ R65, R240, R69, R65 ;  /* 0x00000045f0417223 */ /* 0x000fc40000010041 */
[CC--:B-1----:R-:W-:Y:S02]  /*10560*/  FMUL.FTZ R64, R68.reuse, R66.reuse ;  /* 0x0000004244407220 */ /* 0x0c2fe40000410000 */
[C---:B------:R-:W-:Y:S01]  /*10570*/  FMUL.FTZ R69, R68.reuse, R71 ;  /* 0x0000004744457220 */ /* 0x040fe20000410000 */
[----:B------:R-:W-:Y:S01]  /*10580*/  FSEL R68, R68, R65, !P0 ;  /* 0x0000004144447208 */ /* 0x000fe20004000000 */
[C---:B------:R-:W-:Y:S02]  /*10590*/  FFMA.FTZ R64, R240.reuse, R71, -R64 ;  /* 0x00000047f0407223 */ /* 0x040fe40000010840 */
        /* <DEDUP_REMOVED lines=8> */
[----:B------:R-:W-:Y:S02]  /*10620*/  MOV R64, 0x10640 ;  /* 0x0001064000407802 */ /* 0x000fe40000000f00 */
[----:B------:R-:W-:Y:S05]  /*10630*/  CALL.REL.NOINC `($__internal_125_$__cuda_sm70_shflsync_up) ;  /* 0x00001b7000007944 */ /* 0x000fea0003c00000 */
[----:B-1----:R-:W-:Y:S01]  /*10640*/  MOV R67, R66 ;  /* 0x0000004200437202 */ /* 0x002fe20000000f00 */
[----:B------:R-:W-:Y:S01]  /*10650*/  HFMA2.MMA R66, -RZ, RZ, 0, 1.1920928955078125e-07 ;  /* 0x00000002ff427435 */ /* 0x000fe200000001ff */
[----:B------:R-:W-:Y:S02]  /*10660*/  MOV R65, R68 ;  /* 0x0000004400417202 */ /* 0x000fe40000000f00 */
[----:B------:R-:W-:Y:S02]  /*10670*/  MOV R245, RZ ;  /* 0x000000ff00f57202 */ /* 0x000fe40000000f00 */
[----:B------:R-:W-:-:S02]  /*10680*/  MOV R244, 0xffffffff ;  /* 0xffffffff00f47802 */ /* 0x000fc40000000f00 */
[----:B------:R-:W-:Y:S02]  /*10690*/  MOV R64, 0x106b0 ;  /* 0x000106b000407802 */ /* 0x000fe40000000f00 */
[----:B------:R-:W-:Y:S05]  /*106a0*/  CALL.REL.NOINC `($__internal_125_$__cuda_sm70_shflsync_up) ;  /* 0x00001b0000007944 */ /* 0x000fea0003c00000 */
[----:B-1----:R-:W-:Y:S01]  /*106b0*/  MOV R69, R66 ;  /* 0x0000004200457202 */ /* 0x002fe20000000f00 */
[----:B------:R-:W-:Y:S01]  /*106c0*/  HFMA2.MMA R66, -RZ, RZ, 0, 1.1920928955078125e-07 ;  /* 0x00000002ff427435 */ /* 0x000fe200000001ff */
[----:B------:R-:W-:Y:S02]  /*106d0*/  MOV R65, R70 ;  /* 0x0000004600417202 */ /* 0x000fe40000000f00 */
[----:B------:R-:W-:Y:S02]  /*106e0*/  MOV R245, RZ ;  /* 0x000000ff00f57202 */ /* 0x000fe40000000f00 */
[----:B------:R-:W-:Y:S02]  /*106f0*/  MOV R244, 0xffffffff ;  /* 0xffffffff00f47802 */ /* 0x000fe40000000f00 */
[----:B------:R-:W-:Y:S02]  /*10700*/  MOV R64, 0x10720 ;  /* 0x0001072000407802 */ /* 0x000fe40000000f00 */
[----:B------:R-:W-:Y:S05]  /*10710*/  CALL.REL.NOINC `($__internal_125_$__cuda_sm70_shflsync_up) ;  /* 0x00001a9000007944 */ /* 0x000fea0003c00000 */
[----:B-1----:R-:W-:Y:S01]  /*10720*/  MOV R71, R66 ;  /* 0x0000004200477202 */ /* 0x002fe20000000f00 */
[----:B------:R-:W-:Y:S01]  /*10730*/  HFMA2.MMA R66, -RZ, RZ, 0, 1.1920928955078125e-07 ;  /* 0x00000002ff427435 */ /* 0x000fe200000001ff */
[----:B------:R-:W-:-:S02]  /*10740*/  MOV R65, R241 ;  /* 0x000000f100417202 */ /* 0x000fc40000000f00 */
[----:B------:R-:W-:Y:S02]  /*10750*/  MOV R245, RZ ;  /* 0x000000ff00f57202 */ /* 0x000fe40000000f00 */
[----:B------:R-:W-:Y:S02]  /*10760*/  MOV R244, 0xffffffff ;  /* 0xffffffff00f47802 */ /* 0x000fe40000000f00 */
[----:B------:R-:W-:Y:S02]  /*10770*/  MOV R64, 0x10790 ;  /* 0x0001079000407802 */ /* 0x000fe40000000f00 */
[----:B------:R-:W-:Y:S05]  /*10780*/  CALL.REL.NOINC `($__internal_125_$__cuda_sm70_shflsync_up) ;  /* 0x00001a2000007944 */ /* 0x000fea0003c00000 */
        /* <DEDUP_REMOVED lines=8> */
[C---:B------:R-:W-:Y:S02]  /*10810*/  FFMA.FTZ R66, R69.reuse, R240, R66 ;  /* 0x000000f045427223 */ /* 0x040fe40000010042 */
[----:B------:R-:W-:Y:S02]  /*10820*/  FMUL.FTZ R69, R69, R68 ;  /* 0x0000004445457220 */ /* 0x000fe40000410000 */
[----:B------:R-:W-:Y:S01]  /*10830*/  @P0 FADD.FTZ R70, R70, R64 ;  /* 0x0000004046460221 */ /* 0x000fe20000010000 */
[----:B------:R-:W-:Y:S01]  /*10840*/  FSEL R68, R68, R66, !P0 ;  /* 0x0000004244447208 */ /* 0x000fe20004000000 */
[----:B------:R-:W-:Y:S01]  /*10850*/  @P0 FFMA.FTZ R240, R67, R240, -R69 ;  /* 0x000000f043f00223 */ /* 0x000fe20000010845 */
[----:B------:R-:W-:Y:S01]  /*10860*/  HFMA2.MMA R66, -RZ, RZ, 0, 2.384185791015625e-07 ;  /* 0x00000004ff427435 */ /* 0x000fe200000001ff */
[----:B------:R-:W-:Y:S01]  /*10870*/  @P0 FADD.FTZ R241, R241, R65 ;  /* 0x00000041f1f10221 */ /* 0x000fe20000010000 */
[----:B------:R-:W-:-:S02]  /*10880*/  MOV R71, R70 ;  /* 0x0000004600477202 */ /* 0x000fc40000000f00 */
[----:B------:R-:W-:Y:S02]  /*10890*/  MOV R65, R240 ;  /* 0x000000f000417202 */ /* 0x000fe40000000f00 */
[----:B------:R-:W-:Y:S02]  /*108a0*/  MOV R70, R241 ;  /* 0x000000f100467202 */ /* 0x000fe40000000f00 */
[----:B------:R-:W-:Y:S02]  /*108b0*/  MOV R64, 0x108d0 ;  /* 0x000108d000407802 */ /* 0x000fe40000000f00 */
[----:B------:R-:W-:Y:S05]  /*108c0*/  CALL.REL.NOINC `($__internal_125_$__cuda_sm70_shflsync_up) ;  /* 0x000018e000007944 */ /* 0x000fea0003c00000 */
[----:B-1----:R-:W-:Y:S01]  /*108d0*/  MOV R67, R66 ;  /* 0x0000004200437202 */ /* 0x002fe20000000f00 */
[----:B------:R-:W-:Y:S01]  /*108e0*/  HFMA2.MMA R66, -RZ, RZ, 0, 2.384185791015625e-07 ;  /* 0x00000004ff427435 */ /* 0x000fe200000001ff */
[----:B------:R-:W-:Y:S02]  /*108f0*/  MOV R65, R68 ;  /* 0x0000004400417202 */ /* 0x000fe40000000f00 */
[----:B------:R-:W-:Y:S02]  /*10900*/  MOV R245, RZ ;  /* 0x000000ff00f57202 */ /* 0x000fe40000000f00 */
[----:B------:R-:W-:-:S02]  /*10910*/  MOV R244, 0xffffffff ;  /* 0xffffffff00f47802 */ /* 0x000fc40000000f00 */
[----:B------:R-:W-:Y:S02]  /*10920*/  MOV R64, 0x10940 ;  /* 0x0001094000407802 */ /* 0x000fe40000000f00 */
[----:B------:R-:W-:Y:S05]  /*10930*/  CALL.REL.NOINC `($__internal_125_$__cuda_sm70_shflsync_up) ;  /* 0x0000187000007944 */ /* 0x000fea0003c00000 */
[----:B-1----:R-:W-:Y:S01]  /*10940*/  MOV R69, R66 ;  /* 0x0000004200457202 */ /* 0x002fe20000000f00 */
[----:B------:R-:W-:Y:S01]  /*10950*/  HFMA2.MMA R66, -RZ, RZ, 0, 2.384185791015625e-07 ;  /* 0x00000004ff427435 */ /* 0x000fe200000001ff */
[----:B------:R-:W-:Y:S02]  /*10960*/  MOV R65, R71 ;  /* 0x0000004700417202 */ /* 0x000fe40000000f00 */
[----:B------:R-:W-:Y:S02]  /*10970*/  MOV R245, RZ ;  /* 0x000000ff00f57202 */ /* 0x000fe40000000f00 */
[----:B------:R-:W-:Y:S02]  /*10980*/  MOV R244, 0xffffffff ;  /* 0xffffffff00f47802 */ /* 0x000fe40000000f00 */
[----:B------:R-:W-:Y:S02]  /*10990*/  MOV R64, 0x109b0 ;  /* 0x000109b000407802 */ /* 0x000fe40000000f00 */
[----:B------:R-:W-:Y:S05]  /*109a0*/  CALL.REL.NOINC `($__internal_125_$__cuda_sm70_shflsync_up) ;  /* 0x0000180000007944 */ /* 0x000fea0003c00000 */
[----:B-1----:R-:W-:Y:S01]  /*109b0*/  MOV R241, R66 ;  /* 0x0000004200f17202 */ /* 0x002fe20000000f00 */
[----:B------:R-:W-:Y:S01]  /*109c0*/  HFMA2.MMA R66, -RZ, RZ, 0, 2.384185791015625e-07 ;  /* 0x00000004ff427435 */ /* 0x000fe200000001ff */
        /* <DEDUP_REMOVED lines=18> */
[----:B------:R-:W-:Y:S01]  /*10af0*/  HFMA2.MMA R66, -RZ, RZ, 0, 4.76837158203125e-07 ;  /* 0x00000008ff427435 */ /* 0x000fe200000001ff */
[----:B------:R-:W-:Y:S01]  /*10b00*/  @P0 FADD.FTZ R71, R71, R64 ;  /* 0x0000004047470221 */ /* 0x000fe20000010000 */
[----:B------:R-:W-:-:S02]  /*10b10*/  MOV R64, 0x10b40 ;  /* 0x00010b4000407802 */ /* 0x000fc40000000f00 */
[----:B------:R-:W-:Y:S02]  /*10b20*/  MOV R65, R240 ;  /* 0x000000f000417202 */ /* 0x000fe40000000f00 */
[----:B------:R-:W-:Y:S05]  /*10b30*/  CALL.REL.NOINC `($__internal_125_$__cuda_sm70_shflsync_up) ;  /* 0x0000167000007944 */ /* 0x000fea0003c00000 */
[----:B-1----:R-:W-:Y:S01]  /*10b40*/  MOV R67, R66 ;  /* 0x0000004200437202 */ /* 0x002fe20000000f00 */
[----:B------:R-:W-:Y:S01]  /*10b50*/  HFMA2.MMA R66, -RZ, RZ, 0, 4.76837158203125e-07 ;  /* 0x00000008ff427435 */ /* 0x000fe200000001ff */
[----:B------:R-:W-:Y:S02]  /*10b60*/  MOV R65, R68 ;  /* 0x0000004400417202 */ /* 0x000fe40000000f00 */
[----:B------:R-:W-:Y:S02]  /*10b70*/  MOV R245, RZ ;  /* 0x000000ff00f57202 */ /* 0x000fe40000000f00 */
[----:B------:R-:W-:Y:S02]  /*10b80*/  MOV R244, 0xffffffff ;  /* 0xffffffff00f47802 */ /* 0x000fe40000000f00 */
[----:B------:R-:W-:Y:S02]  /*10b90*/  MOV R64, 0x10bb0 ;  /* 0x00010bb000407802 */ /* 0x000fe40000000f00 */
[----:B------:R-:W-:Y:S05]  /*10ba0*/  CALL.REL.NOINC `($__internal_125_$__cuda_sm70_shflsync_up) ;  /* 0x0000160000007944 */ /* 0x000fea0003c00000 */
[----:B-1----:R-:W-:Y:S01]  /*10bb0*/  MOV R69, R66 ;  /* 0x0000004200457202 */ /* 0x002fe20000000f00 */
[----:B------:R-:W-:Y:S01]  /*10bc0*/  HFMA2.MMA R66, -RZ, RZ, 0, 4.76837158203125e-07 ;  /* 0x00000008ff427435 */ /* 0x000fe200000001ff */
[----:B------:R-:W-:-:S02]  /*10bd0*/  MOV R65, R71 ;  /* 0x0000004700417202 */ /* 0x000fc40000000f00 */
[----:B------:R-:W-:Y:S02]  /*10be0*/  MOV R245, RZ ;  /* 0x000000ff00f57202 */ /* 0x000fe40000000f00 */
[----:B------:R-:W-:Y:S02]  /*10bf0*/  MOV R244, 0xffffffff ;  /* 0xffffffff00f47802 */ /* 0x000fe40000000f00 */
[----:B------:R-:W-:Y:S02]  /*10c00*/  MOV R64, 0x10c20 ;  /* 0x00010c2000407802 */ /* 0x000fe40000000f00 */
[----:B------:R-:W-:Y:S05]  /*10c10*/  CALL.REL.NOINC `($__internal_125_$__cuda_sm70_shflsync_up) ;  /* 0x0000159000007944 */ /* 0x000fea0003c00000 */
[----:B-1----:R-:W-:Y:S01]  /*10c20*/  MOV R241, R66 ;  /* 0x0000004200f17202 */ /* 0x002fe20000000f00 */
[----:B------:R-:W-:Y:S01]  /*10c30*/  HFMA2.MMA R66, -RZ, RZ, 0, 4.76837158203125e-07 ;  /* 0x00000008ff427435 */ /* 0x000fe200000001ff */
[----:B------:R-:W-:Y:S02]  /*10c40*/  MOV R65, R70 ;  /* 0x0000004600417202 */ /* 0x000fe40000000f00 */
[----:B------:R-:W-:Y:S02]  /*10c50*/  MOV R245, RZ ;  /* 0x000000ff00f57202 */ /* 0x000fe40000000f00 */
[----:B------:R-:W-:-:S02]  /*10c60*/  MOV R244, 0xffffffff ;  /* 0xffffffff00f47802 */ /* 0x000fc40000000f00 */
[----:B------:R-:W-:Y:S02]  /*10c70*/  MOV R64, 0x10c90 ;  /* 0x00010c9000407802 */ /* 0x000fe40000000f00 */
[----:B------:R-:W-:Y:S05]  /*10c80*/  CALL.REL.NOINC `($__internal_125_$__cuda_sm70_shflsync_up) ;  /* 0x0000152000007944 */ /* 0x000fea0003c00000 */
[----:B------:R-:W-:Y:S01]  /*10c90*/  ISETP.GE.AND P0, PT, R85, 0x8, PT ;  /* 0x000000085500780c */ /* 0x000fe20003f06270 */
[----:B-1----:R-:W-:Y:S01]  /*10ca0*/  FMUL.FTZ R64, R68, R66 ;  /* 0x0000004244407220 */ /* 0x002fe20000410000 */
[----:B------:R-:W-:Y:S01]  /*10cb0*/  MOV R245, RZ ;  /* 0x000000ff00f57202 */ /* 0x000fe20000000f00 */
[----:B------:R-:W-:Y:S01]  /*10cc0*/  FMUL.FTZ R65, R67, R68 ;  /* 0x0000004443417220 */ /* 0x000fe20000410000 */
[----:B------:R-:W-:Y:S01]  /*10cd0*/  MOV R244, 0xffffffff ;  /* 0xffffffff00f47802 */ /* 0x000fe20000000f00 */
[C---:B------:R-:W-:Y:S02]  /*10ce0*/  FFMA.FTZ R64, R241.reuse, R240, -R64 ;  /* 0x000000f0f1407223 */ /* 0x040fe40000010840 */
[----:B------:R-:W-:Y:S02]  /*10cf0*/  FMUL.FTZ R241, R241, R68 ;  /* 0x00000044f1f17220 */ /* 0x000fe40000410000 */
[C---:B------:R-:W-:Y:S02]  /*10d00*/  FFMA.FTZ R65, R69.reuse, R240, R65 ;  /* 0x000000f045417223 */ /* 0x040fe40000010041 */
[----:B------:R-:W-:-:S02]  /*10d10*/  FMUL.FTZ R69, R69, R68 ;  /* 0x0000004445457220 */ /* 0x000fc40000410000 */
[----:B------:R-:W-:Y:S01]  /*10d20*/  FFMA.FTZ R241, R240, R66, R241 ;  /* 0x00000042f0f17223 */ /* 0x000fe200000100f1 */
[----:B------:R-:W-:Y:S01]  /*10d30*/  FSEL R68, R68, R65, !P0 ;  /* 0x0000004144447208 */ /* 0x000fe20004000000 */
[----:B------:R-:W-:Y:S01]  /*10d40*/  @P0 FFMA.FTZ R240, R67, R240, -R69 ;  /* 0x000000f043f00223 */ /* 0x000fe20000010845 */
[----:B------:R-:W-:Y:S01]  /*10d50*/  HFMA2.MMA R66, -RZ, RZ, 0, 9.5367431640625e-07 ;  /* 0x00000010ff427435 */ /* 0x000fe200000001ff */
[----:B------:R-:W-:Y:S01]  /*10d60*/  @P0 FADD.FTZ R71, R71, R64 ;  /* 0x0000004047470221 */ /* 0x000fe20000010000 */
[----:B------:R-:W-:Y:S01]  /*10d70*/  MOV R69, R68 ;  /* 0x0000004400457202 */ /* 0x000fe20000000f00 */
[----:B------:R-:W-:Y:S01]  /*10d80*/  @P0 FADD.FTZ R70, R70, R241 ;  /* 0x000000f146460221 */ /* 0x000fe20000010000 */
[-C--:B------:R-:W-:Y:S02]  /*10d90*/  MOV R242, R240.reuse ;  /* 0x000000f000f27202 */ /* 0x080fe40000000f00 */
[----:B------:R-:W-:Y:S02]  /*10da0*/  MOV R65, R240 ;  /* 0x000000f000417202 */ /* 0x000fe40000000f00 */
[----:B------:R-:W-:-:S02]  /*10db0*/  MOV R240, R71 ;  /* 0x0000004700f07202 */ /* 0x000fc40000000f00 */
[----:B------:R-:W-:Y:S02]  /*10dc0*/  MOV R241, R70 ;  /* 0x0000004600f17202 */ /* 0x000fe40000000f00 */
[----:B------:R-:W-:Y:S02]  /*10dd0*/  MOV R64, 0x10df0 ;  /* 0x00010df000407802 */ /* 0x000fe40000000f00 */
[----:B------:R-:W-:Y:S05]  /*10de0*/  CALL.REL.NOINC `($__internal_125_$__cuda_sm70_shflsync_up) ;  /* 0x000013c000007944 */ /* 0x000fea0003c00000 */
[----:B-1----:R-:W-:Y:S01]  /*10df0*/  MOV R67, R66 ;  /* 0x0000004200437202 */ /* 0x002fe20000000f00 */
[----:B------:R-:W-:Y:S01]  /*10e00*/  HFMA2.MMA R66, -RZ, RZ, 0, 9.5367431640625e-07 ;  /* 0x00000010ff427435 */ /* 0x000fe200000001ff */
[----:B------:R-:W-:Y:S02]  /*10e10*/  MOV R65, R68 ;  /* 0x0000004400417202 */ /* 0x000fe40000000f00 */
[----:B------:R-:W-:Y:S02]  /*10e20*/  MOV R245, RZ ;  /* 0x000000ff00f57202 */ /* 0x000fe40000000f00 */
[----:B------:R-:W-:Y:S02]  /*10e30*/  MOV R244, 0xffffffff ;  /* 0xffffffff00f47802 */ /* 0x000fe40000000f00 */
[----:B------:R-:W-:-:S02]  /*10e40*/  MOV R64, 0x10e60 ;  /* 0x00010e6000407802 */ /* 0x000fc40000000f00 */
[----:B------:R-:W-:Y:S05]  /*10e50*/  CALL.REL.NOINC `($__internal_125_$__cuda_sm70_shflsync_up) ;  /* 0x0000135000007944 */ /* 0x000fea0003c00000 */
[----:B-1----:R-:W-:Y:S01]  /*10e60*/  MOV R68, R66 ;  /* 0x0000004200447202 */ /* 0x002fe20000000f00 */
[----:B------:R-:W-:Y:S01]  /*10e70*/  HFMA2.MMA R66, -RZ, RZ, 0, 9.5367431640625e-07 ;  /* 0x00000010ff427435 */ /* 0x000fe200000001ff */
[----:B------:R-:W-:-:S02]  /*10e80*/  MOV R65, R71 ;  /* 0x0000004700417202 */ /* 0x000fc40000000f00 */
[----:B------:R-:W-:Y:S02]  /*10e90*/  MOV R245, RZ ;  /* 0x000000ff00f57202 */ /* 0x000fe40000000f00 */
[----:B------:R-:W-:Y:S02]  /*10ea0*/  MOV R244, 0xffffffff ;  /* 0xffffffff00f47802 */ /* 0x000fe40000000f00 */
[----:B------:R-:W-:Y:S02]  /*10eb0*/  MOV R64, 0x10ed0 ;  /* 0x00010ed000407802 */ /* 0x000fe40000000f00 */
[----:B------:R-:W-:Y:S05]  /*10ec0*/  CALL.REL.NOINC `($__internal_125_$__cuda_sm70_shflsync_up) ;  /* 0x000012e000007944 */ /* 0x000fea0003c00000 */
[----:B-1----:R-:W-:Y:S01]  /*10ed0*/  MOV R71, R66 ;  /* 0x0000004200477202 */ /* 0x002fe20000000f00 */
[----:B------:R-:W-:Y:S01]  /*10ee0*/  HFMA2.MMA R66, -RZ, RZ, 0, 9.5367431640625e-07 ;  /* 0x00000010ff427435 */ /* 0x000fe200000001ff */
[----:B------:R-:W-:Y:S02]  /*10ef0*/  MOV R65, R70 ;  /* 0x0000004600417202 */ /* 0x000fe40000000f00 */
[----:B------:R-:W-:Y:S02]  /*10f00*/  MOV R245, RZ ;  /* 0x000000ff00f57202 */ /* 0x000fe40000000f00 */
[----:B------:R-:W-:-:S02]  /*10f10*/  MOV R244, 0xffffffff ;  /* 0xffffffff00f47802 */ /* 0x000fc40000000f00 */
[----:B------:R-:W-:Y:S02]  /*10f20*/  MOV R64, 0x10f40 ;  /* 0x00010f4000407802 */ /* 0x000fe40000000f00 */
[----:B------:R-:W-:Y:S05]  /*10f30*/  CALL.REL.NOINC `($__internal_125_$__cuda_sm70_shflsync_up) ;  /* 0x0000127000007944 */ /* 0x000fea0003c00000 */
[----:B-1----:R-:W-:Y:S01]  /*10f40*/  MOV R64, R66 ;  /* 0x0000004200407202 */ /* 0x002fe20000000f00 */
[----:B------:R-:W-:Y:S05]  /*10f50*/  BRA `(.L_x_5206) ;  /* 0xffff7b0000007947 */ /* 0x000fea000383ffff */
.L_x_5103:
[----:B-1----:R-:W-:Y:S01]  /*10f60*/  HFMA2.MMA R66, -RZ, RZ, 0, 5.9604644775390625e-08 ;  /* 0x00000001ff427435 */ /* 0x002fe200000001ff */
[----:B------:R-:W-:Y:S02]  /*10f70*/  MOV R65, R70 ;  /* 0x0000004600417202 */ /* 0x000fe40000000f00 */
[----:B------:R-:W-:Y:S02]  /*10f80*/  MOV R245, RZ ;  /* 0x000000ff00f57202 */ /* 0x000fe40000000f00 */
[----:B------:R-:W-:Y:S02]  /*10f90*/  MOV R244, 0xffffffff ;  /* 0xffffffff00f47802 */ /* 0x000fe40000000f00 */
[----:B------:R-:W-:Y:S02]  /*10fa0*/  MOV R64, 0x10fc0 ;  /* 0x00010fc000407802 */ /* 0x000fe40000000f00 */
[----:B0-----:R-:W-:Y:S05]  /*10fb0*/  CALL.REL.NOINC `($__internal_125_$__cuda_sm70_shflsync_up) ;  /* 0x000011f000007944 */ /* 0x001fea0003c00000 */
[----:B-1----:R-:W-:Y:S01]  /*10fc0*/  MOV R70, R66 ;  /* 0x0000004200467202 */ /* 0x002fe20000000f00 */
[----:B------:R-:W-:Y:S01]  /*10fd0*/  HFMA2.MMA R66, -RZ, RZ, 0, 5.9604644775390625e-08 ;  /* 0x00000001ff427435 */ /* 0x000fe200000001ff */
[----:B------:R-:W-:-:S02]  /*10fe0*/  MOV R65, R69 ;  /* 0x0000004500417202 */ /* 0x000fc40000000f00 */
[----:B------:R-:W-:Y:S02]  /*10ff0*/  MOV R245, RZ ;  /* 0x000000ff00f57202 */ /* 0x000fe40000000f00 */
[----:B------:R-:W-:Y:S02]  /*11000*/  MOV R244, 0xffffffff ;  /* 0xffffffff00f47802 */ /* 0x000fe40000000f00 */
[----:B------:R-:W-:Y:S02]  /*11010*/  MOV R64, 0x11030 ;  /* 0x0001103000407802 */ /* 0x000fe40000000f00 */
[----:B------:R-:W-:Y:S05]  /*11020*/  CALL.REL.NOINC `($__internal_125_$__cuda_sm70_shflsync_up) ;  /* 0x0000118000007944 */ /* 0x000fea0003c00000 */
[----:B-1----:R-:W-:Y:S01]  /*11030*/  MOV R69, R66 ;  /* 0x0000004200457202 */ /* 0x002fe20000000f00 */
[----:B------:R-:W-:Y:S01]  /*11040*/  HFMA2.MMA R66, -RZ, RZ, 0, 5.9604644775390625e-08 ;  /* 0x00000001ff427435 */ /* 0x000fe200000001ff */
[----:B------:R-:W-:Y:S02]  /*11050*/  MOV R65, R67 ;  /* 0x0000004300417202 */ /* 0x000fe40000000f00 */
[----:B------:R-:W-:Y:S02]  /*11060*/  MOV R245, RZ ;  /* 0x000000ff00f57202 */ /* 0x000fe40000000f00 */
[----:B------:R-:W-:-:S02]  /*11070*/  MOV R244, 0xffffffff ;  /* 0xffffffff00f47802 */ /* 0x000fc40000000f00 */
[----:B------:R-:W-:Y:S02]  /*11080*/  MOV R64, 0x110a0 ;  /* 0x000110a000407802 */ /* 0x000fe40000000f00 */
[----:B------:R-:W-:Y:S05]  /*11090*/  CALL.REL.NOINC `($__internal_125_$__cuda_sm70_shflsync_up) ;  /* 0x0000111000007944 */ /* 0x000fea0003c00000 */
        /* <DEDUP_REMOVED lines=8> */
[----:B------:R-:W-:Y:S01]  /*11120*/  HFMA2.MMA R66, -RZ, RZ, 0, 0 ;  /* 0x00000000ff427435 */ /* 0x000fe200000001ff */
[----:B------:R-:W-:-:S02]  /*11130*/  MOV R64, R60 ;  /* 0x0000003c00407202 */ /* 0x000fc40000000f00 */
[----:B------:R-:W-:Y:S02]  /*11140*/  MOV R247, 0xffffffff ;  /* 0xffffffff00f77802 */ /* 0x000fe40000000f00 */
[----:B------:R-:W-:Y:S02]  /*11150*/  MOV R65, 0x11170 ;  /* 0x0001117000417802 */ /* 0x000fe40000000f00 */
[----:B------:R-:W-:Y:S05]  /*11160*/  CALL.REL.NOINC `($__internal_124_$__cuda_sm70_shflsync_idx_p) ;  /* 0x00000fd000007944 */ /* 0x000fea0003c00000 */
[----:B-1----:R-:W-:Y:S01]  /*11170*/  MOV R60, R66 ;  /* 0x00000042003c7202 */ /* 0x002fe20000000f00 */
[----:B------:R-:W-:Y:S01]  /*11180*/  HFMA2.MMA R66, -RZ, RZ, 0, 0 ;  /* 0x00000000ff427435 */ /* 0x000fe200000001ff */
[----:B------:R-:W-:Y:S02]  /*11190*/  MOV R64, R61 ;  /* 0x0000003d00407202 */ /* 0x000fe40000000f00 */
[----:B------:R-:W-:Y:S02]  /*111a0*/  MOV R247, 0xffffffff ;  /* 0xffffffff00f77802 */ /* 0x000fe40000000f00 */
[----:B------:R-:W-:Y:S02]  /*111b0*/  MOV R65, 0x111d0 ;  /* 0x000111d000417802 */ /* 0x000fe40000000f00 */
[----:B0-----:R-:W-:Y:S05]  /*111c0*/  CALL.REL.NOINC `($__internal_124_$__cuda_sm70_shflsync_idx_p) ;  /* 0x00000f7000007944 */ /* 0x001fea0003c00000 */
[----:B-1----:R-:W-:Y:S01]  /*111d0*/  MOV R61, R66 ;  /* 0x00000042003d7202 */ /* 0x002fe20000000f00 */
[----:B------:R-:W-:Y:S01]  /*111e0*/  HFMA2.MMA R66, -RZ, RZ, 0, 0 ;  /* 0x00000000ff427435 */ /* 0x000fe200000001ff */
[----:B------:R-:W-:-:S02]  /*111f0*/  MOV R64, R62 ;  /* 0x0000003e00407202 */ /* 0x000fc40000000f00 */
[----:B------:R-:W-:Y:S02]  /*11200*/  MOV R247, 0xffffffff ;  /* 0xffffffff00f77802 */ /* 0x000fe40000000f00 */
[----:B------:R-:W-:Y:S02]  /*11210*/  MOV R65, 0x11230 ;  /* 0x0001123000417802 */ /* 0x000fe40000000f00 */
[----:B0-----:R-:W-:Y:S05]  /*11220*/  CALL.REL.NOINC `($__internal_124_$__cuda_sm70_shflsync_idx_p) ;  /* 0x00000f1000007944 */ /* 0x001fea0003c00000 */
[----:B-1----:R-:W-:Y:S01]  /*11230*/  MOV R62, R66 ;  /* 0x00000042003e7202 */ /* 0x002fe20000000f00 */
[----:B------:R-:W-:Y:S01]  /*11240*/  HFMA2.MMA R66, -RZ, RZ, 0, 0 ;  /* 0x00000000ff427435 */ /* 0x000fe200000001ff */
[----:B------:R-:W-:Y:S02]  /*11250*/  MOV R64, R63 ;  /* 0x0000003f00407202 */ /* 0x000fe40000000f00 */
[----:B------:R-:W-:Y:S02]  /*11260*/  MOV R247, 0xffffffff ;  /* 0xffffffff00f77802 */ /* 0x000fe40000000f00 */
[----:B------:R-:W-:Y:S02]  /*11270*/  MOV R65, 0x11290 ;  /* 0x0001129000417802 */ /* 0x000fe40000000f00 */
[----:B0-----:R-:W-:Y:S05]  /*11280*/  CALL.REL.NOINC `($__internal_124_$__cuda_sm70_shflsync_idx_p) ;  /* 0x00000eb000007944 */ /* 0x001fea0003c00000 */
[----:B-1----:R-:W-:Y:S01]  /*11290*/  MOV R63, R66 ;  /* 0x00000042003f7202 */ /* 0x002fe20000000f00 */
[----:B0-----:R-:W-:Y:S05]  /*112a0*/  BRA `(.L_x_5207) ;  /* 0xffff7ab000007947 */ /* 0x001fea000383ffff */
.L_x_5106:
[----:B------:R-:W-:Y:S01]  /*112b0*/  HFMA2.MMA R65, -RZ, RZ, 0, 5.9604644775390625e-08 ;  /* 0x00000001ff417435 */ /* 0x000fe200000001ff */
[----:B------:R-:W-:-:S02]  /*112c0*/  MOV R66, R121 ;  /* 0x0000007900427202 */ /* 0x000fc40000000f00 */
[----:B------:R-:W-:Y:S02]  /*112d0*/  MOV R242, 0x1f ;  /* 0x0000001f00f27802 */ /* 0x000fe40000000f00 */
[----:B------:R-:W-:Y:S02]  /*112e0*/  MOV R241, 0xffffffff ;  /* 0xffffffff00f17802 */ /* 0x000fe40000000f00 */
[----:B------:R-:W-:Y:S02]  /*112f0*/  MOV R64, 0x11310 ;  /* 0x0001131000407802 */ /* 0x000fe40000000f00 */
[----:B------:R-:W-:Y:S05]  /*11300*/  CALL.REL.NOINC `($__internal_123_$__cuda_sm70_shflsync_down) ;  /* 0x00000df000007944 */ /* 0x000fea0003c00000 */
[----:B-1----:R-:W-:Y:S01]  /*11310*/  MOV R67, R66 ;  /* 0x0000004200437202 */ /* 0x002fe20000000f00 */
[----:B------:R-:W-:Y:S05]  /*11320*/  BRA `(.L_x_5208) ;  /* 0xffff8d5000007947 */ /* 0x000fea000383ffff */
.L_x_5107:
[----:B------:R-:W-:Y:S01]  /*11330*/  HFMA2.MMA R65, -RZ, RZ, 0, 5.9604644775390625e-08 ;  /* 0x00000001ff417435 */ /* 0x000fe200000001ff */
[----:B------:R-:W-:Y:S02]  /*11340*/  MOV R66, R69 ;  /* 0x0000004500427202 */ /* 0x000fe40000000f00 */
[----:B------:R-:W-:Y:S02]  /*11350*/  MOV R242, 0x1f ;  /* 0x0000001f00f27802 */ /* 0x000fe40000000f00 */
[----:B------:R-:W-:-:S02]  /*11360*/  MOV R241, 0xffffffff ;  /* 0xffffffff00f17802 */ /* 0x000fc40000000f00 */
[----:B------:R-:W-:Y:S02]  /*11370*/  MOV R64, 0x11390 ;  /* 0x0001139000407802 */ /* 0x000fe40000000f00 */
[----:B01----:R-:W-:Y:S05]  /*11380*/  CALL.REL.NOINC `($__internal_123_$__cuda_sm70_shflsync_down) ;  /* 0x00000d7000007944 */ /* 0x003fea0003c00000 */
[----:B------:R-:W-:Y:S01]  /*11390*/  HFMA2.MMA R65, -RZ, RZ, 0, 5.9604644775390625e-08 ;  /* 0x00000001ff417435 */ /* 0x000fe200000001ff */
[----:B-1----:R-:W-:Y:S02]  /*113a0*/  MOV R69, R66 ;  /* 0x0000004200457202 */ /* 0x002fe40000000f00 */
[----:B------:R-:W-:Y:S02]  /*113b0*/  MOV R66, R68 ;  /* 0x0000004400427202 */ /* 0x000fe40000000f00 */
[----:B------:R-:W-:Y:S02]  /*113c0*/  MOV R242, 0x1f ;  /* 0x0000001f00f27802 */ /* 0x000fe40000000f00 */
[----:B------:R-:W-:Y:S02]  /*113d0*/  MOV R241, 0xffffffff ;  /* 0xffffffff00f17802 */ /* 0x000fe40000000f00 */
[----:B------:R-:W-:Y:S02]  /*113e0*/  MOV R64, 0x11400 ;  /* 0x0001140000407802 */ /* 0x000fe40000000f00 */
[----:B------:R-:W-:Y:S05]  /*113f0*/  CALL.REL.NOINC `($__internal_123_$__cuda_sm70_shflsync_down) ;  /* 0x00000d0000007944 */ /* 0x000fea0003c00000 */
[----:B------:R-:W-:Y:S01]  /*11400*/  HFMA2.MMA R65, -RZ, RZ, 0, 5.9604644775390625e-08 ;  /* 0x00000001ff417435 */ /* 0x000fe200000001ff */
[----:B-1----:R-:W-:-:S02]  /*11410*/  MOV R121, R66 ;  /* 0x0000004200797202 */ /* 0x002fc40000000f00 */
[----:B------:R-:W-:Y:S02]  /*11420*/  MOV R66, R70 ;  /* 0x0000004600427202 */ /* 0x000fe40000000f00 */
[----:B------:R-:W-:Y:S02]  /*11430*/  MOV R242, 0x1f ;  /* 0x0000001f00f27802 */ /* 0x000fe40000000f00 */
[----:B------:R-:W-:Y:S02]  /*11440*/  MOV R241, 0xffffffff ;  /* 0xffffffff00f17802 */ /* 0x000fe40000000f00 */
[----:B------:R-:W-:Y:S02]  /*11450*/  MOV R64, 0x11470 ;  /* 0x0001147000407802 */ /* 0x000fe40000000f00 */
[----:B------:R-:W-:Y:S05]  /*11460*/  CALL.REL.NOINC `($__internal_123_$__cuda_sm70_shflsync_down) ;  /* 0x00000c9000007944 */ /* 0x000fea0003c00000 */
[----:B-1----:R-:W-:Y:S05]  /*11470*/  BRA `(.L_x_5209) ;  /* 0xffff8c4000007947 */ /* 0x002fea000383ffff */
.L_x_5110:
[----:B------:R-:W-:Y:S01]  /*11480*/  HFMA2.MMA R65, -RZ, RZ, 0, 1.1920928955078125e-07 ;  /* 0x00000002ff417435 */ /* 0x000fe200000001ff */
[----:B----4-:R-:W-:Y:S02]  /*11490*/  MOV R66, R71 ;  /* 0x0000004700427202 */ /* 0x010fe40000000f00 */
[----:B------:R-:W-:Y:S02]  /*114a0*/  MOV R242, 0x1f ;  /* 0x0000001f00f27802 */ /* 0x000fe40000000f00 */
[----:B------:R-:W-:-:S02]  /*114b0*/  MOV R241, 0xffffffff ;  /* 0xffffffff00f17802 */ /* 0x000fc40000000f00 */
[----:B------:R-:W-:Y:S02]  /*114c0*/  MOV R64, 0x114e0 ;  /* 0x000114e000407802 */ /* 0x000fe40000000f00 */
[----:B0123--:R-:W-:Y:S05]  /*114d0*/  CALL.REL.NOINC `($__internal_123_$__cuda_sm70_shflsync_down) ;  /* 0x00000c2000007944 */ /* 0x00ffea0003c00000 */
[----:B------:R-:W-:Y:S01]  /*114e0*/  HFMA2.MMA R65, -RZ, RZ, 0, 1.1920928955078125e-07 ;  /* 0x00000002ff417435 */ /* 0x000fe200000001ff */
[----:B-1----:R-:W-:Y:S02]  /*114f0*/  MOV R67, R66 ;  /* 0x0000004200437202 */ /* 0x002fe40000000f00 */
[----:B------:R-:W-:Y:S02]  /*11500*/  MOV R66, R240 ;  /* 0x000000f000427202 */ /* 0x000fe40000000f00 */
[----:B------:R-:W-:Y:S02]  /*11510*/  MOV R242, 0x1f ;  /* 0x0000001f00f27802 */ /* 0x000fe40000000f00 */
[----:B------:R-:W-:Y:S02]  /*11520*/  MOV R241, 0xffffffff ;  /* 0xffffffff00f17802 */ /* 0x000fe40000000f00 */
[----:B------:R-:W-:Y:S02]  /*11530*/  MOV R64, 0x11550 ;  /* 0x0001155000407802 */ /* 0x000fe40000000f00 */
[----:B------:R-:W-:Y:S05]  /*11540*/  CALL.REL.NOINC `($__internal_123_$__cuda_sm70_shflsync_down) ;  /* 0x00000bb000007944 */ /* 0x000fea0003c00000 */
[----:B------:R-:W-:Y:S01]  /*11550*/  HFMA2.MMA R65, -RZ, RZ, 0, 1.1920928955078125e-07 ;  /* 0x00000002ff417435 */ /* 0x000fe200000001ff */
[----:B-1----:R-:W-:-:S02]  /*11560*/  MOV R69, R66 ;  /* 0x0000004200457202 */ /* 0x002fc40000000f00 */
[----:B------:R-:W-:Y:S02]  /*11570*/  MOV R66, R68 ;  /* 0x0000004400427202 */ /* 0x000fe40000000f00 */
[----:B------:R-:W-:Y:S02]  /*11580*/  MOV R242, 0x1f ;  /* 0x0000001f00f27802 */ /* 0x000fe40000000f00 */
[----:B------:R-:W-:Y:S02]  /*11590*/  MOV R241, 0xffffffff ;  /* 0xffffffff00f17802 */ /* 0x000fe40000000f00 */
[----:B------:R-:W-:Y:S02]  /*115a0*/  MOV R64, 0x115c0 ;  /* 0x000115c000407802 */ /* 0x000fe40000000f00 */
[----:B------:R-:W-:Y:S05]  /*115b0*/  CALL.REL.NOINC `($__internal_123_$__cuda_sm70_shflsync_down) ;  /* 0x00000b4000007944 */ /* 0x000fea0003c00000 */
[----:B------:R-:W-:Y:S01]  /*115c0*/  HFMA2.MMA R65, -RZ, RZ, 0, 1.1920928955078125e-07 ;  /* 0x00000002ff417435 */ /* 0x000fe200000001ff */
[----:B-1----:R-:W-:Y:S02]  /*115d0*/  MOV R70, R66 ;  /* 0x0000004200467202 */ /* 0x002fe40000000f00 */
[----:B------:R-:W-:Y:S02]  /*115e0*/  MOV R66, R120 ;  /* 0x0000007800427202 */ /* 0x000fe40000000f00 */
[----:B------:R-:W-:-:S02]  /*115f0*/  MOV R242, 0x1f ;  /* 0x0000001f00f27802 */ /* 0x000fc40000000f00 */
[----:B------:R-:W-:Y:S02]  /*11600*/  MOV R241, 0xffffffff ;  /* 0xffffffff00f17802 */ /* 0x000fe40000000f00 */
[----:B------:R-:W-:Y:S02]  /*11610*/  MOV R64, 0x11630 ;  /* 0x0001163000407802 */ /* 0x000fe40000000f00 */
[----:B------:R-:W-:Y:S05]  /*11620*/  CALL.REL.NOINC `($__internal_123_$__cuda_sm70_shflsync_down) ;  /* 0x00000ad000007944 */ /* 0x000fea0003c00000 */
[----:B-1----:R-:W-:Y:S05]  /*11630*/  BRA `(.L_x_5210) ;  /* 0xffff8bc000007947 */ /* 0x002fea000383ffff */
.L_x_5113:
[----:B------:R-:W-:Y:S01]  /*11640*/  HFMA2.MMA R65, -RZ, RZ, 0, 2.384185791015625e-07 ;  /* 0x00000004ff417435 */ /* 0x000fe200000001ff */
[----:B----4-:R-:W-:Y:S02]  /*11650*/  MOV R66, R71 ;  /* 0x0000004700427202 */ /* 0x010fe40000000f00 */
[----:B------:R-:W-:Y:S02]  /*11660*/  MOV R242, 0x1f ;  /* 0x0000001f00f27802 */ /* 0x000fe40000000f00 */
[----:B------:R-:W-:Y:S02]  /*11670*/  MOV R241, 0xffffffff ;  /* 0xffffffff00f17802 */ /* 0x000fe40000000f00 */
[----:B------:R-:W-:Y:S02]  /*11680*/  MOV R64, 0x116a0 ;  /* 0x000116a000407802 */ /* 0x000fe40000000f00 */
[----:B0123--:R-:W-:Y:S05]  /*11690*/  CALL.REL.NOINC `($__internal_123_$__cuda_sm70_shflsync_down) ;  /* 0x00000a6000007944 */ /* 0x00ffea0003c00000 */
[----:B-1----:R-:W-:Y:S01]  /*116a0*/  MOV R67, R66 ;  /* 0x0000004200437202 */ /* 0x002fe20000000f00 */
[----:B------:R-:W-:Y:S05]  /*116b0*/  BRA `(.L_x_5211) ;  /* 0xffff8c5000007947 */ /* 0x000fea000383ffff */
.L_x_5114:
[----:B------:R-:W-:Y:S01]  /*116c0*/  HFMA2.MMA R65, -RZ, RZ, 0, 2.384185791015625e-07 ;  /* 0x00000004ff417435 */ /* 0x000fe200000001ff */
[----:B----4-:R-:W-:-:S02]  /*116d0*/  MOV R66, R240 ;  /* 0x000000f000427202 */ /* 0x010fc40000000f00 */
[----:B------:R-:W-:Y:S02]  /*116e0*/  MOV R242, 0x1f ;  /* 0x0000001f00f27802 */ /* 0x000fe40000000f00 */
[----:B------:R-:W-:Y:S02]  /*116f0*/  MOV R241, 0xffffffff ;  /* 0xffffffff00f17802 */ /* 0x000fe40000000f00 */
[----:B------:R-:W-:Y:S02]  /*11700*/  MOV R64, 0x11720 ;  /* 0x0001172000407802 */ /* 0x000fe40000000f00 */
[----:B0123--:R-:W-:Y:S05]  /*11710*/  CALL.REL.NOINC `($__internal_123_$__cuda_sm70_shflsync_down) ;  /* 0x000009e000007944 */ /* 0x00ffea0003c00000 */
[----:B------:R-:W-:Y:S01]  /*11720*/  HFMA2.MMA R65, -RZ, RZ, 0, 2.384185791015625e-07 ;  /* 0x00000004ff417435 */ /* 0x000fe200000001ff */
[----:B-1----:R-:W-:Y:S02]  /*11730*/  MOV R69, R66 ;  /* 0x0000004200457202 */ /* 0x002fe40000000f00 */
[----:B------:R-:W-:Y:S02]  /*11740*/  MOV R66, R68 ;  /* 0x0000004400427202 */ /* 0x000fe40000000f00 */
[----:B------:R-:W-:Y:S02]  /*11750*/  MOV R242, 0x1f ;  /* 0x0000001f00f27802 */ /* 0x000fe40000000f00 */
[----:B------:R-:W-:-:S02]  /*11760*/  MOV R241, 0xffffffff ;  /* 0xffffffff00f17802 */ /* 0x000fc40000000f00 */
[----:B------:R-:W-:Y:S02]  /*11770*/  MOV R64, 0x11790 ;  /* 0x0001179000407802 */ /* 0x000fe40000000f00 */
[----:B------:R-:W-:Y:S05]  /*11780*/  CALL.REL.NOINC `($__internal_123_$__cuda_sm70_shflsync_down) ;  /* 0x0000097000007944 */ /* 0x000fea0003c00000 */
[----:B------:R-:W-:Y:S01]  /*11790*/  HFMA2.MMA R65, -RZ, RZ, 0, 2.384185791015625e-07 ;  /* 0x00000004ff417435 */ /* 0x000fe200000001ff */
[----:B-1----:R-:W-:Y:S02]  /*117a0*/  MOV R70, R66 ;  /* 0x0000004200467202 */ /* 0x002fe40000000f00 */
[----:B------:R-:W-:Y:S02]  /*117b0*/  MOV R66, R120 ;  /* 0x0000007800427202 */ /* 0x000fe40000000f00 */
[----:B------:R-:W-:Y:S02]  /*117c0*/  MOV R242, 0x1f ;  /* 0x0000001f00f27802 */ /* 0x000fe40000000f00 */
[----:B------:R-:W-:Y:S02]  /*117d0*/  MOV R241, 0xffffffff ;  /* 0xffffffff00f17802 */ /* 0x000fe40000000f00 */
[----:B------:R-:W-:Y:S02]  /*117e0*/  MOV R64, 0x11800 ;  /* 0x0001180000407802 */ /* 0x000fe40000000f00 */
[----:B------:R-:W-:Y:S05]  /*117f0*/  CALL.REL.NOINC `($__internal_123_$__cuda_sm70_shflsync_down) ;  /* 0x0000090000007944 */ /* 0x000fea0003c00000 */
[----:B-1----:R-:W-:Y:S05]  /*11800*/  BRA `(.L_x_5212) ;  /* 0xffff8b4000007947 */ /* 0x002fea000383ffff */
.L_x_5117:
[----:B------:R-:W-:Y:S01]  /*11810*/  HFMA2.MMA R65, -RZ, RZ, 0, 4.76837158203125e-07 ;  /* 0x00000008ff417435 */ /* 0x000fe200000001ff */
[----:B----4-:R-:W-:-:S02]  /*11820*/  MOV R66, R71 ;  /* 0x0000004700427202 */ /* 0x010fc40000000f00 */
[----:B------:R-:W-:Y:S02]  /*11830*/  MOV R242, 0x1f ;  /* 0x0000001f00f27802 */ /* 0x000fe40000000f00 */
[----:B------:R-:W-:Y:S02]  /*11840*/  MOV R241, 0xffffffff ;  /* 0xffffffff00f17802 */ /* 0x000fe40000000f00 */
[----:B------:R-:W-:Y:S02]  /*11850*/  MOV R64, 0x11870 ;  /* 0x0001187000407802 */ /* 0x000fe40000000f00 */
[----:B0123--:R-:W-:Y:S05]  /*11860*/  CALL.REL.NOINC `($__internal_123_$__cuda_sm70_shflsync_down) ;  /* 0x0000089000007944 */ /* 0x00ffea0003c00000 */
[----:B------:R-:W-:Y:S01]  /*11870*/  HFMA2.MMA R65, -RZ, RZ, 0, 4.76837158203125e-07 ;  /* 0x00000008ff417435 */ /* 0x000fe200000001ff */
[----:B-1----:R-:W-:Y:S02]  /*11880*/  MOV R67, R66 ;  /* 0x0000004200437202 */ /* 0x002fe40000000f00 */
[----:B------:R-:W-:Y:S02]  /*11890*/  MOV R66, R240 ;  /* 0x000000f000427202 */ /* 0x000fe40000000f00 */
[----:B------:R-:W-:Y:S02]  /*118a0*/  MOV R242, 0x1f ;  /* 0x0000001f00f27802 */ /* 0x000fe40000000f00 */
[----:B------:R-:W-:-:S02]  /*118b0*/  MOV R241, 0xffffffff ;  /* 0xffffffff00f17802 */ /* 0x000fc40000000f00 */
[----:B------:R-:W-:Y:S02]  /*118c0*/  MOV R64, 0x118e0 ;  /* 0x000118e000407802 */ /* 0x000fe40000000f00 */
[----:B------:R-:W-:Y:S05]  /*118d0*/  CALL.REL.NOINC `($__internal_123_$__cuda_sm70_shflsync_down) ;  /* 0x0000082000007944 */ /* 0x000fea0003c00000 */
[----:B------:R-:W-:Y:S01]  /*118e0*/  HFMA2.MMA R65, -RZ, RZ, 0, 4.76837158203125e-07 ;  /* 0x00000008ff417435 */ /* 0x000fe200000001ff */
[----:B-1----:R-:W-:Y:S02]  /*118f0*/  MOV R69, R66 ;  /* 0x0000004200457202 */ /* 0x002fe40000000f00 */
[----:B------:R-:W-:Y:S02]  /*11900*/  MOV R66, R68 ;  /* 0x0000004400427202 */ /* 0x000fe40000000f00 */
[----:B------:R-:W-:Y:S02]  /*11910*/  MOV R242, 0x1f ;  /* 0x0000001f00f27802 */ /* 0x000fe40000000f00 */
[----:B------:R-:W-:Y:S02]  /*11920*/  MOV R241, 0xffffffff ;  /* 0xffffffff00f17802 */ /* 0x000fe40000000f00 */
[----:B------:R-:W-:Y:S02]  /*11930*/  MOV R64, 0x11950 ;  /* 0x0001195000407802 */ /* 0x000fe40000000f00 */
[----:B------:R-:W-:Y:S05]  /*11940*/  CALL.REL.NOINC `($__internal_123_$__cuda_sm70_shflsync_down) ;  /* 0x000007b000007944 */ /* 0x000fea0003c00000 */
[----:B------:R-:W-:Y:S01]  /*11950*/  HFMA2.MMA R65, -RZ, RZ, 0, 4.76837158203125e-07 ;  /* 0x00000008ff417435 */ /* 0x000fe200000001ff */
[----:B-1----:R-:W-:-:S02]  /*11960*/  MOV R70, R66 ;  /* 0x0000004200467202 */ /* 0x002fc40000000f00 */
[----:B------:R-:W-:Y:S02]  /*11970*/  MOV R66, R120 ;  /* 0x0000007800427202 */ /* 0x000fe40000000f00 */
[----:B------:R-:W-:Y:S02]  /*11980*/  MOV R242, 0x1f ;  /* 0x0000001f00f27802 */ /* 0x000fe40000000f00 */
[----:B------:R-:W-:Y:S02]  /*11990*/  MOV R241, 0xffffffff ;  /* 0xffffffff00f17802 */ /* 0x000fe40000000f00 */
[----:B------:R-:W-:Y:S02]  /*119a0*/  MOV R64, 0x119c0 ;  /* 0x000119c000407802 */ /* 0x000fe40000000f00 */
[----:B------:R-:W-:Y:S05]  /*119b0*/  CALL.REL.NOINC `($__internal_123_$__cuda_sm70_shflsync_down) ;  /* 0x0000074000007944 */ /* 0x000fea0003c00000 */
[----:B-1----:R-:W-:Y:S05]  /*119c0*/  BRA `(.L_x_5213) ;  /* 0xffff8ac000007947 */ /* 0x002fea000383ffff */
.L_x_5120:
[----:B------:R-:W-:Y:S01]  /*119d0*/  HFMA2.MMA R65, -RZ, RZ, 0, 9.5367431640625e-07 ;  /* 0x00000010ff417435 */ /* 0x000fe200000001ff */
[----:B----4-:R-:W-:Y:S02]  /*119e0*/  MOV R66, R71 ;  /* 0x0000004700427202 */ /* 0x010fe40000000f00 */
[----:B------:R-:W-:Y:S02]  /*119f0*/  MOV R242, 0x1f ;  /* 0x0000001f00f27802 */ /* 0x000fe40000000f00 */
[----:B------:R-:W-:-:S02]  /*11a00*/  MOV R241, 0xffffffff ;  /* 0xffffffff00f17802 */ /* 0x000fc40000000f00 */
[----:B------:R-:W-:Y:S02]  /*11a10*/  MOV R64, 0x11a30 ;  /* 0x00011a3000407802 */ /* 0x000fe40000000f00 */
[----:B0123--:R-:W-:Y:S05]  /*11a20*/  CALL.REL.NOINC `($__internal_123_$__cuda_sm70_shflsync_down) ;  /* 0x000006d000007944 */ /* 0x00ffea0003c00000 */
[----:B-1----:R-:W-:Y:S01]  /*11a30*/  MOV R67, R66 ;  /* 0x0000004200437202 */ /* 0x002fe20000000f00 */
[----:B------:R-:W-:Y:S05]  /*11a40*/  BRA `(.L_x_5214) ;  /* 0xffff8b5000007947 */ /* 0x000fea000383ffff */
.L_x_5121:
[----:B------:R-:W-:Y:S01]  /*11a50*/  HFMA2.MMA R65, -RZ, RZ, 0, 9.5367431640625e-07 ;  /* 0x00000010ff417435 */ /* 0x000fe200000001ff */
[----:B----4-:R-:W-:Y:S02]  /*11a60*/  MOV R66, R240 ;  /* 0x000000f000427202 */ /* 0x010fe40000000f00 */
[----:B------:R-:W-:Y:S02]  /*11a70*/  MOV R242, 0x1f ;  /* 0x0000001f00f27802 */ /* 0x000fe40000000f00 */
[----:B------:R-:W-:Y:S02]  /*11a80*/  MOV R241, 0xffffffff ;  /* 0xffffffff00f17802 */ /* 0x000fe40000000f00 */
[----:B------:R-:W-:Y:S02]  /*11a90*/  MOV R64, 0x11ab0 ;  /* 0x00011ab000407802 */ /* 0x000fe40000000f00 */
[----:B0123--:R-:W-:Y:S05]  /*11aa0*/  CALL.REL.NOINC `($__internal_123_$__cuda_sm70_shflsync_down) ;  /* 0x0000065000007944 */ /* 0x00ffea0003c00000 */
[----:B------:R-:W-:Y:S01]  /*11ab0*/  HFMA2.MMA R65, -RZ, RZ, 0, 9.5367431640625e-07 ;  /* 0x00000010ff417435 */ /* 0x000fe200000001ff */
[----:B-1----:R-:W-:Y:S02]  /*11ac0*/  MOV R69, R66 ;  /* 0x0000004200457202 */ /* 0x002fe40000000f00 */
[----:B------:R-:W-:-:S02]  /*11ad0*/  MOV R66, R68 ;  /* 0x0000004400427202 */ /* 0x000fc40000000f00 */
[----:B------:R-:W-:Y:S02]  /*11ae0*/  MOV R242, 0x1f ;  /* 0x0000001f00f27802 */ /* 0x000fe40000000f00 */
[----:B------:R-:W-:Y:S02]  /*11af0*/  MOV R241, 0xffffffff ;  /* 0xffffffff00f17802 */ /* 0x000fe40000000f00 */
[----:B------:R-:W-:Y:S02]  /*11b00*/  MOV R64, 0x11b20 ;  /* 0x00011b2000407802 */ /* 0x000fe40000000f00 */
[----:B------:R-:W-:Y:S05]  /*11b10*/  CALL.REL.NOINC `($__internal_123_$__cuda_sm70_shflsync_down) ;  /* 0x000005e000007944 */ /* 0x000fea0003c00000 */
[----:B------:R-:W-:Y:S01]  /*11b20*/  HFMA2.MMA R65, -RZ, RZ, 0, 9.5367431640625e-07 ;  /* 0x00000010ff417435 */ /* 0x000fe200000001ff */
[----:B-1----:R-:W-:Y:S02]  /*11b30*/  MOV R70, R66 ;  /* 0x0000004200467202 */ /* 0x002fe40000000f00 */
[----:B------:R-:W-:Y:S02]  /*11b40*/  MOV R66, R120 ;  /* 0x0000007800427202 */ /* 0x000fe40000000f00 */
[----:B------:R-:W-:Y:S02]  /*11b50*/  MOV R242, 0x1f ;  /* 0x0000001f00f27802 */ /* 0x000fe40000000f00 */
[----:B------:R-:W-:-:S02]  /*11b60*/  MOV R241, 0xffffffff ;  /* 0xffffffff00f17802 */ /* 0x000fc40000000f00 */
[----:B------:R-:W-:Y:S02]  /*11b70*/  MOV R64, 0x11b90 ;  /* 0x00011b9000407802 */ /* 0x000fe40000000f00 */
[----:B------:R-:W-:Y:S05]  /*11b80*/  CALL.REL.NOINC `($__internal_123_$__cuda_sm70_shflsync_down) ;  /* 0x0000057000007944 */ /* 0x000fea0003c00000 */
[----:B-1----:R-:W-:Y:S05]  /*11b90*/  BRA `(.L_x_5215) ;  /* 0xffff8a4000007947 */ /* 0x002fea000383ffff */
.L_x_5124:
[----:B----4-:R-:W-:Y:S01]  /*11ba0*/  HFMA2.MMA R66, -RZ, RZ, 0, 0 ;  /* 0x00000000ff427435 */ /* 0x010fe200000001ff */
[----:B------:R-:W-:Y:S02]  /*11bb0*/  MOV R64, R71 ;  /* 0x0000004700407202 */ /* 0x000fe40000000f00 */
[----:B------:R-:W-:Y:S02]  /*11bc0*/  MOV R247, 0xffffffff ;  /* 0xffffffff00f77802 */ /* 0x000fe40000000f00 */
[----:B------:R-:W-:Y:S02]  /*11bd0*/  MOV R65, 0x11bf0 ;  /* 0x00011bf000417802 */ /* 0x000fe40000000f00 */
[----:B0123--:R-:W-:Y:S05]  /*11be0*/  CALL.REL.NOINC `($__internal_124_$__cuda_sm70_shflsync_idx_p) ;  /* 0x0000055000007944 */ /* 0x00ffea0003c00000 */
[----:B-1----:R-:W-:Y:S01]  /*11bf0*/  MOV R69, R66 ;  /* 0x0000004200457202 */ /* 0x002fe20000000f00 */
[----:B------:R-:W-:Y:S01]  /*11c00*/  HFMA2.MMA R66, -RZ, RZ, 0, 0 ;  /* 0x00000000ff427435 */ /* 0x000fe200000001ff */
[----:B------:R-:W-:Y:S02]  /*11c10*/  MOV R64, R240 ;  /* 0x000000f000407202 */ /* 0x000fe40000000f00 */
[----:B------:R-:W-:Y:S02]  /*11c20*/  MOV R247, 0xffffffff ;  /* 0xffffffff00f77802 */ /* 0x000fe40000000f00 */
[----:B------:R-:W-:-:S02]  /*11c30*/  MOV R65, 0x11c50 ;  /* 0x00011c5000417802 */ /* 0x000fc40000000f00 */
        /* <DEDUP_REMOVED lines=13> */
[----:B------:R-:W-:Y:S01]  /*11d10*/  MOV R70, R69 ;  /* 0x0000004500467202 */ /* 0x000fe20000000f00 */
[----:B------:R-:W-:Y:S01]  /*11d20*/  HFMA2.MMA R65, -RZ, RZ, 0, 5.9604644775390625e-08 ;  /* 0x00000001ff417435 */ /* 0x000fe200000001ff */
[----:B------:R-:W-:-:S02]  /*11d30*/  MOV R69, R67 ;  /* 0x0000004300457202 */ /* 0x000fc40000000f00 */
[----:B-1----:R-:W-:Y:S02]  /*11d40*/  MOV R67, R66 ;  /* 0x0000004200437202 */ /* 0x002fe40000000f00 */
[----:B------:R-:W-:Y:S02]  /*11d50*/  MOV R66, R71 ;  /* 0x0000004700427202 */ /* 0x000fe40000000f00 */
[----:B------:R-:W-:Y:S02]  /*11d60*/  MOV R242, 0x1f ;  /* 0x0000001f00f27802 */ /* 0x000fe40000000f00 */
[----:B------:R-:W-:Y:S02]  /*11d70*/  MOV R241, 0xffffffff ;  /* 0xffffffff00f17802 */ /* 0x000fe40000000f00 */
[----:B------:R-:W-:Y:S02]  /*11d80*/  MOV R64, 0x11da0 ;  /* 0x00011da000407802 */ /* 0x000fe40000000f00 */
[----:B0-----:R-:W-:Y:S05]  /*11d90*/  CALL.REL.NOINC `($__internal_123_$__cuda_sm70_shflsync_down) ;  /* 0x0000036000007944 */ /* 0x001fea0003c00000 */
[----:B------:R-:W-:Y:S01]  /*11da0*/  HFMA2.MMA R65, -RZ, RZ, 0, 5.9604644775390625e-08 ;  /* 0x00000001ff417435 */ /* 0x000fe200000001ff */
[----:B-1----:R-:W-:Y:S02]  /*11db0*/  MOV R71, R66 ;  /* 0x0000004200477202 */ /* 0x002fe40000000f00 */
[----:B------:R-:W-:-:S02]  /*11dc0*/  MOV R66, R240 ;  /* 0x000000f000427202 */ /* 0x000fc40000000f00 */
[----:B------:R-:W-:Y:S02]  /*11dd0*/  MOV R242, 0x1f ;  /* 0x0000001f00f27802 */ /* 0x000fe40000000f00 */
[----:B------:R-:W-:Y:S02]  /*11de0*/  MOV R241, 0xffffffff ;  /* 0xffffffff00f17802 */ /* 0x000fe40000000f00 */
[----:B------:R-:W-:Y:S02]  /*11df0*/  MOV R64, 0x11e10 ;  /* 0x00011e1000407802 */ /* 0x000fe40000000f00 */
[----:B------:R-:W-:Y:S05]  /*11e00*/  CALL.REL.NOINC `($__internal_123_$__cuda_sm70_shflsync_down) ;  /* 0x000002f000007944 */ /* 0x000fea0003c00000 */
[----:B------:R-:W-:Y:S01]  /*11e10*/  HFMA2.MMA R65, -RZ, RZ, 0, 5.9604644775390625e-08 ;  /* 0x00000001ff417435 */ /* 0x000fe200000001ff */
[----:B-1----:R-:W-:Y:S02]  /*11e20*/  MOV R240, R66 ;  /* 0x0000004200f07202 */ /* 0x002fe40000000f00 */
[----:B------:R-:W-:Y:S02]  /*11e30*/  MOV R66, R68 ;  /* 0x0000004400427202 */ /* 0x000fe40000000f00 */
[----:B------:R-:W-:Y:S02]  /*11e40*/  MOV R242, 0x1f ;  /* 0x0000001f00f27802 */ /* 0x000fe40000000f00 */
[----:B------:R-:W-:-:S02]  /*11e50*/  MOV R241, 0xffffffff ;  /* 0xffffffff00f17802 */ /* 0x000fc40000000f00 */
[----:B------:R-:W-:Y:S02]  /*11e60*/  MOV R64, 0x11e80 ;  /* 0x00011e8000407802 */ /* 0x000fe40000000f00 */
[----:B------:R-:W-:Y:S05]  /*11e70*/  CALL.REL.NOINC `($__internal_123_$__cuda_sm70_shflsync_down) ;  /* 0x0000028000007944 */ /* 0x000fea0003c00000 */
[----:B------:R-:W-:Y:S01]  /*11e80*/  HFMA2.MMA R65, -RZ, RZ, 0, 5.9604644775390625e-08 ;  /* 0x00000001ff417435 */ /* 0x000fe200000001ff */
[----:B-1----:R-:W-:Y:S02]  /*11e90*/  MOV R68, R66 ;  /* 0x0000004200447202 */ /* 0x002fe40000000f00 */
[----:B------:R-:W-:Y:S02]  /*11ea0*/  MOV R66, R120 ;  /* 0x0000007800427202 */ /* 0x000fe40000000f00 */
[----:B------:R-:W-:Y:S02]  /*11eb0*/  MOV R242, 0x1f ;  /* 0x0000001f00f27802 */ /* 0x000fe40000000f00 */
[----:B------:R-:W-:Y:S02]  /*11ec0*/  MOV R241, 0xffffffff ;  /* 0xffffffff00f17802 */ /* 0x000fe40000000f00 */
[----:B------:R-:W-:Y:S02]  /*11ed0*/  MOV R64, 0x11ef0 ;  /* 0x00011ef000407802 */ /* 0x000fe40000000f00 */
[----:B------:R-:W-:Y:S05]  /*11ee0*/  CALL.REL.NOINC `($__internal_123_$__cuda_sm70_shflsync_down) ;  /* 0x0000021000007944 */ /* 0x000fea0003c00000 */
        /* <DEDUP_REMOVED lines=21> */
[----:B------:R-:W-:Y:S02]  /*12040*/  MOV R64, R62 ;  /* 0x0000003e00407202 */ /* 0x000fe40000000f00 */
[----:B------:R-:W-:-:S02]  /*12050*/  MOV R247, 0xffffffff ;  /* 0xffffffff00f77802 */ /* 0x000fc40000000f00 */
        /* <DEDUP_REMOVED lines=10> */
        .weak           $__internal_123_$__cuda_sm70_shflsync_down
        .type           $__internal_123_$__cuda_sm70_shflsync_down,@function
        .size           $__internal_123_$__cuda_sm70_shflsync_down,($__internal_124_$__cuda_sm70_shflsync_idx_p - $__internal_123_$__cuda_sm70_shflsync_down)
$__internal_123_$__cuda_sm70_shflsync_down:
[----:B------:R-:W-:Y:S04]  /*12100*/  WARPSYNC R241 ;  /* 0x000000f100007348 */ /* 0x000fe80003800000 */
[----:B------:R0:W1:Y:S02]  /*12110*/  SHFL.DOWN PT, R66, R66, R65, R242 ;  /* 0x0800004142427389 */ /* 0x00006400000e00f2 */
[----:B0-----:R-:W-:-:S06]  /*12120*/  HFMA2.MMA R65, -RZ, RZ, 0, 0 ;  /* 0x00000000ff417435 */ /* 0x001fcc00000001ff */
[----:B------:R-:W-:Y:S05]  /*12130*/  RET.REL.NODEC R64 `(_Z25selective_scan_bwd_kernelI32Selective_Scan_bwd_kernel_traitsILi64ELi16ELb0ELb1ELb0ELb0ELb1EN3c108BFloat16ENS1_7complexIfEEEEv12SSMParamsBwd) ;  /* 0xfffedec040007950 */ /* 0x000fea0003c3ffff */
        .weak           $__internal_124_$__cuda_sm70_shflsync_idx_p
        .type           $__internal_124_$__cuda_sm70_shflsync_idx_p,@function
        .size           $__internal_124_$__cuda_sm70_shflsync_idx_p,($__internal_125_$__cuda_sm70_shflsync_up - $__internal_124_$__cuda_sm70_shflsync_idx_p)
$__internal_124_$__cuda_sm70_shflsync_idx_p:
[----:B------:R-:W-:Y:S01]  /*12140*/  MOV R85, 0x1f ;  /* 0x0000001f00557802 */ /* 0x000fe20000000f00 */
[----:B------:R-:W-:Y:S04]  /*12150*/  WARPSYNC R247 ;  /* 0x000000f700007348 */ /* 0x000fe80003800000 */
[----:B------:R0:W1:Y:S04]  /*12160*/  SHFL.IDX PT, R66, R64, R66, R85 ;  /* 0x0000004240427389 */ /* 0x00006800000e0055 */
[----:B0-----:R-:W0:Y:S01]  /*12170*/  S2R R85, SR_LANEID ;  /* 0x0000000000557919 */ /* 0x001e220000000000 */
[----:B------:R-:W-:Y:S01]  /*12180*/  MOV R64, R65 ;  /* 0x0000004100407202 */ /* 0x000fe20000000f00 */
[----:B------:R-:W-:-:S06]  /*12190*/  HFMA2.MMA R65, -RZ, RZ, 0, 0 ;  /* 0x00000000ff417435 */ /* 0x000fcc00000001ff */
[----:B------:R-:W-:Y:S05]  /*121a0*/  RET.REL.NODEC R64 `(_Z25selective_scan_bwd_kernelI32Selective_Scan_bwd_kernel_traitsILi64ELi16ELb0ELb1ELb0ELb0ELb1EN3c108BFloat16ENS1_7complexIfEEEEv12SSMParamsBwd) ;  /* 0xfffede5040007950 */ /* 0x000fea0003c3ffff */
        .weak           $__internal_125_$__cuda_sm70_shflsync_up
        .type           $__internal_125_$__cuda_sm70_shflsync_up,@function
        .size           $__internal_125_$__cuda_sm70_shflsync_up,(.L_x_14557 - $__internal_125_$__cuda_sm70_shflsync_up)
$__internal_125_$__cuda_sm70_shflsync_up:
[----:B------:R-:W-:Y:S04]  /*121b0*/  WARPSYNC R244 ;  /* 0x000000f400007348 */ /* 0x000fe80003800000 */
[----:B------:R0:W1:Y:S02]  /*121c0*/  SHFL.UP PT, R66, R65, R66, R245 ;  /* 0x0400004241427389 */ /* 0x00006400000e00f5 */
[----:B0-----:R-:W-:-:S04]  /*121d0*/  MOV R65, 0x0 ;  /* 0x0000000000417802 */ /* 0x001fc80000000f00 */
[----:B------:R-:W-:Y:S05]  /*121e0*/  RET.REL.NODEC R64 `(_Z25selective_scan_bwd_kernelI32Selective_Scan_bwd_kernel_traitsILi64ELi16ELb0ELb1ELb0ELb0ELb1EN3c108BFloat16ENS1_7complexIfEEEEv12SSMParamsBwd) ;  /* 0xfffede1040007950 */ /* 0x000fea0003c3ffff */
.L_x_5217:
        /* <DEDUP_REMOVED lines=9> */
.L_x_14557:


//--------------------- .text._Z25selective_scan_bwd_kernelI32Selective_Scan_bwd_kernel_traitsILi64ELi16ELb0ELb1ELb0ELb1ELb0EN3c108BFloat16ENS1_7complexIfEEEEv12SSMParamsBwd --------------------------
	.section	.text._Z25selective_scan_bwd_kernelI32Selective_Scan_bwd_kernel_traitsILi64ELi16ELb0ELb1ELb0ELb1ELb0EN3c108BFloat16ENS1_7complexIfEEEEv12SSMParamsBwd,"ax",@progbits
	.sectioninfo	@"SHI_REGISTERS=255"
	.align	128
        .global         _Z25selective_scan_bwd_kernelI32Selective_Scan_bwd_kernel_traitsILi64ELi16ELb0ELb1ELb0ELb1ELb0EN3c108BFloat16ENS1_7complexIfEEEEv12SSMParamsBwd
        .type           _Z25selective_scan_bwd_kernelI32Selective_Scan_bwd_kernel_traitsILi64ELi16ELb0ELb1ELb0ELb1ELb0EN3c108BFloat16ENS1_7complexIfEEEEv12SSMParamsBwd,@function
        .size           _Z25selective_scan_bwd_kernelI32Selective_Scan_bwd_kernel_traitsILi64ELi16ELb0ELb1ELb0ELb1ELb0EN3c108BFloat16ENS1_7complexIfEEEEv12SSMParamsBwd,(.L_x_14560 - _Z25selective_scan_bwd_kernelI32Selective_Scan_bwd_kernel_traitsILi64ELi16ELb0ELb1ELb0ELb1ELb0EN3c108BFloat16ENS1_7complexIfEEEEv12SSMParamsBwd)
        .other          _Z25selective_scan_bwd_kernelI32Selective_Scan_bwd_kernel_traitsILi64ELi16ELb0ELb1ELb0ELb1ELb0EN3c108BFloat16ENS1_7complexIfEEEEv12SSMParamsBwd,@"STO_CUDA_ENTRY STV_DEFAULT"
_Z25selective_scan_bwd_kernelI32Selective_Scan_bwd_kernel_traitsILi64ELi16ELb0ELb1ELb0ELb1ELb0EN3c108BFloat16ENS1_7complexIfEEEEv12SSMParamsBwd:
.text._Z25selective_scan_bwd_kernelI32Selective_Scan_bwd_kernel_traitsILi64ELi16ELb0ELb1ELb0ELb1ELb0EN3c108BFloat16ENS1_7complexIfEEEEv12SSMParamsBwd:
        /* <DEDUP_REMOVED lines=165> */
.L_x_5357:
        /* <DEDUP_REMOVED lines=229> */
[----:B------:R0:W-:Y:S04]  /*18a0*/  STS.U16 [R250+0x140], R7 ;  /* 0x00014007fa007388 */ /* 0x0001e80000000400 */
[----:B------:R-:W-:Y:S04]  /*18b0*/  STS.U16 [R249+0x180], R8 ;  /* 0x00018008f9007388 */ /* 0x000fe80000000400 */
[----:B------:R-:W-:Y:S04]  /*18c0*/  STS.U16 [R240+0x1c0], R9 ;  /* 0x0001c009f0007388 */ /* 0x000fe80000000400 */
[----:B------:R1:W-:Y:S04]  /*18d0*/  STS.U16 [R239+0x200], R10 ;  /* 0x0002000aef007388 */ /* 0x0003e80000000400 */
[----:B----4-:R-:W-:Y:S04]  /*18e0*/  STS.U16 [R238+0x240], R11 ;  /* 0x0002400bee007388 */ /* 0x010fe80000000400 */
[----:B-----5:R2:W-:Y:S04]  /*18f0*/  STS.U16 [R237+0x280], R12 ;  /* 0x0002800ced007388 */ /* 0x0205e80000000400 */
[----:B------:R-:W-:Y:S04]  /*1900*/  STS.U16 [R236+0x2c0], R13 ;  /* 0x0002c00dec007388 */ /* 0x000fe80000000400 */
[----:B------:R3:W-:Y:S01]  /*1910*/  STS.U16 [R235+0x300], R14 ;  /* 0x0003000eeb007388 */ /* 0x0007e20000000400 */
[----:B0-----:R-:W-:-:S03]  /*1920*/  IMAD.WIDE R6, R82, 0x2, R2 ;  /* 0x0000000252067825 */ /* 0x001fc600078e0202 */
[----:B------:R-:W-:Y:S04]  /*1930*/  STS.U16 [R234+0x340], R15 ;  /* 0x0003400fea007388 */ /* 0x000fe80000000400 */
[----:B------:R0:W-:Y:S04]  /*1940*/  STS.U16 [R233+0x380], R16 ;  /* 0x00038010e9007388 */ /* 0x0001e80000000400 */
[----:B------:R-:W-:Y:S01]  /*1950*/  STS.U16 [R232+0x3c0], R17 ;  /* 0x0003c011e8007388 */ /* 0x000fe20000000400 */
[----:B------:R-:W-:-:S06]  /*1960*/  NOP ;  /* 0x0000000000007918 */ /* 0x000fcc0000000000 */
[----:B------:R-:W4:Y:S04]  /*1970*/  LDS.U16 R5, [R81] ;  /* 0x0000000051057984 */ /* 0x000f280000000400 */
[----:B------:R-:W2:Y:S04]  /*1980*/  LDS.U16 R8, [R81+0x2] ;  /* 0x0000020051087984 */ /* 0x000ea80000000400 */
[----:B------:R-:W0:Y:S04]  /*1990*/  LDS.U16 R19, [R81+0x4] ;  /* 0x0000040051137984 */ /* 0x000e280000000400 */
        /* <DEDUP_REMOVED lines=15> */
[----:B------:R-:W-:-:S03]  /*1a90*/  PRMT R9, RZ, 0x7610, R9 ;  /* 0x00007610ff097816 */ /* 0x000fc60000000009 */
[----:B------:R1:W5:Y:S01]  /*1aa0*/  @!P0 LDG.E.U16 R35, [R6.64] ;  /* 0x0000001e06238981 */ /* 0x000362000c1e1500 */
[----:B------:R-:W-:-:S03]  /*1ab0*/  ISETP.GE.AND P0, PT, R22, R103, PT ;  /* 0x000000671600720c */ /* 0x000fc60003f06270 */
[----:B------:R1:W5:Y:S01]  /*1ac0*/  @!P1 LDG.E.U16 R9, [R6.64+0x40] ;  /* 0x0000401e06099981 */ /* 0x000362000c1e1500 */
[-C--:B------:R-:W-:Y:S02]  /*1ad0*/  ISETP.GE.AND P1, PT, R24, R103.reuse, PT ;  /* 0x000000671800720c */ /* 0x080fe40003f26270 */
[----:B--2---:R-:W-:Y:S01]  /*1ae0*/  PRMT R12, RZ, 0x7610, R12 ;  /* 0x00007610ff0c7816 */ /* 0x004fe2000000000c */
[----:B------:R1:W2:Y:S01]  /*1af0*/  @!P2 LDG.E.U16 R39, [R6.64+0x2c0] ;  /* 0x0002c01e0627a981 */ /* 0x0002a2000c1e1500 */
[----:B------:R-:W-:Y:S02]  /*1b00*/  PRMT R11, RZ, 0x7610, R11 ;  /* 0x00007610ff0b7816 */ /* 0x000fe4000000000b */
[----:B---3--:R-:W-:Y:S01]  /*1b10*/  PRMT R14, RZ, 0x7610, R14 ;  /* 0x00007610ff0e7816 */ /* 0x008fe2000000000e */
[----:B------:R1:W3:Y:S04]  /*1b20*/  @!P4 LDG.E.U16 R41, [R6.64+0x340] ;  /* 0x0003401e0629c981 */ /* 0x0002e8000c1e1500 */
[----:B------:R1:W2:Y:S01]  /*1b30*/  @!P0 LDG.E.U16 R10, [R6.64+0x80] ;  /* 0x0000801e060a8981 */ /* 0x0002a2000c1e1500 */
[----:B------:R-:W-:-:S03]  /*1b40*/  ISETP.GE.AND P0, PT, R26, R103, PT ;  /* 0x000000671a00720c */ /* 0x000fc60003f06270 */
[----:B------:R1:W3:Y:S01]  /*1b50*/  @!P1 LDG.E.U16 R11, [R6.64+0xc0] ;  /* 0x0000c01e060b9981 */ /* 0x0002e2000c1e1500 */
[-C--:B------:R-:W-:Y:S02]  /*1b60*/  ISETP.GE.AND P1, PT, R28, R103.reuse, PT ;  /* 0x000000671c00720c */ /* 0x080fe40003f26270 */
[----:B------:R-:W-:Y:S01]  /*1b70*/  PRMT R13, RZ, 0x7610, R13 ;  /* 0x00007610ff0d7816 */ /* 0x000fe2000000000d */
[----:B------:R1:W3:Y:S06]  /*1b80*/  @!P6 LDG.E.U16 R43, [R6.64+0x3c0] ;  /* 0x0003c01e062be981 */ /* 0x0002ec000c1e1500 */
[----:B------:R1:W3:Y:S01]  /*1b90*/  @!P0 LDG.E.U16 R12, [R6.64+0x100] ;  /* 0x0001001e060c8981 */ /* 0x0002e2000c1e1500 */
[----:B------:R-:W-:-:S03]  /*1ba0*/  ISETP.GE.AND P0, PT, R30, R103, PT ;  /* 0x000000671e00720c */ /* 0x000fc60003f06270 */
[----:B------:R1:W3:Y:S01]  /*1bb0*/  @!P1 LDG.E.U16 R13, [R6.64+0x140] ;  /* 0x0001401e060d9981 */ /* 0x0002e2000c1e1500 */
[----:B------:R-:W-:-:S09]  /*1bc0*/  ISETP.GE.AND P1, PT, R32, R103, PT ;  /* 0x000000672000720c */ /* 0x000fd20003f26270 */
[----:B------:R1:W3:Y:S01]  /*1bd0*/  @!P0 LDG.E.U16 R14, [R6.64+0x180] ;  /* 0x0001801e060e8981 */ /* 0x0002e2000c1e1500 */
[----:B------:R-:W-:Y:S02]  /*1be0*/  ISETP.GE.AND P0, PT, R34, R103, PT ;  /* 0x000000672200720c */ /* 0x000fe40003f06270 */
[----:B0-----:R-:W-:Y:S02]  /*1bf0*/  PRMT R16, RZ, 0x7610, R16 ;  /* 0x00007610ff107816 */ /* 0x001fe40000000010 */
[----:B------:R-:W-:-:S06]  /*1c00*/  PRMT R15, RZ, 0x7610, R15 ;  /* 0x00007610ff0f7816 */ /* 0x000fcc000000000f */
[----:B------:R1:W3:Y:S01]  /*1c10*/  @!P1 LDG.E.U16 R15, [R6.64+0x1c0] ;  /* 0x0001c01e060f9981 */ /* 0x0002e2000c1e1500 */
[----:B------:R-:W-:-:S03]  /*1c20*/  ISETP.NE.AND P1, PT, R36, RZ, PT ;  /* 0x000000ff2400720c */ /* 0x000fc60003f25270 */
[----:B------:R1:W3:Y:S01]  /*1c30*/  @!P0 LDG.E.U16 R16, [R6.64+0x200] ;  /* 0x0002001e06108981 */ /* 0x0002e2000c1e1500 */
[----:B------:R-:W-:Y:S02]  /*1c40*/  ISETP.NE.AND P0, PT, R37, RZ, PT ;  /* 0x000000ff2500720c */ /* 0x000fe40003f05270 */
[----:B------:R-:W-:Y:S02]  /*1c50*/  PRMT R37, RZ, 0x7610, R37 ;  /* 0x00007610ff257816 */ /* 0x000fe40000000025 */
[----:B------:R-:W-:Y:S02]  /*1c60*/  PRMT R22, RZ, 0x7610, R22 ;  /* 0x00007610ff167816 */ /* 0x000fe40000000016 */
[----:B------:R-:W-:-:S03]  /*1c70*/  PRMT R24, RZ, 0x7610, R24 ;  /* 0x00007610ff187816 */ /* 0x000fc60000000018 */
[----:B------:R1:W3:Y:S04]  /*1c80*/  @!P1 LDG.E.U16 R20, [R6.64+0x280] ;  /* 0x0002801e06149981 */ /* 0x0002e8000c1e1500 */
[----:B------:R1:W3:Y:S04]  /*1c90*/  @!P0 LDG.E.U16 R37, [R6.64+0x240] ;  /* 0x0002401e06258981 */ /* 0x0002e8000c1e1500 */
[----:B------:R1:W3:Y:S04]  /*1ca0*/  @!P3 LDG.E.U16 R22, [R6.64+0x300] ;  /* 0x0003001e0616b981 */ /* 0x0002e8000c1e1500 */
[----:B------:R1:W3:Y:S02]  /*1cb0*/  @!P5 LDG.E.U16 R24, [R6.64+0x380] ;  /* 0x0003801e0618d981 */ /* 0x0002e4000c1e1500 */
[----:B-1----:R-:W-:-:S02]  /*1cc0*/  PRMT R7, RZ, 0x5410, R80 ;  /* 0x00005410ff077816 */ /* 0x002fc40000000050 */
[----:B----4-:R-:W-:Y:S02]  /*1cd0*/  PRMT R5, RZ, 0x5410, R5 ;  /* 0x00005410ff057816 */ /* 0x010fe40000000005 */
[----:B------:R-:W-:-:S03]  /*1ce0*/  PRMT R26, RZ, 0x5410, R75 ;  /* 0x00005410ff1a7816 */ /* 0x000fc6000000004b */
[----:B------:R-:W-:Y:S01]  /*1cf0*/  FADD.FTZ R52, R5, UR5 ;  /* 0x0000000505347e21 */ /* 0x000fe20008010000 */
[----:B------:R-:W-:-:S04]  /*1d00*/  PRMT R8, RZ, 0x5410, R8 ;  /* 0x00005410ff087816 */ /* 0x000fc80000000008 */
[----:B------:R-:W-:Y:S02]  /*1d10*/  FSETP.GTU.FTZ.AND P4, PT, R52, 20, PT ;  /* 0x41a000003400780b */ /* 0x000fe40003f9c000 */
[----:B------:R-:W-:Y:S02]  /*1d20*/  PRMT R19, RZ, 0x5410, R19 ;  /* 0x00005410ff137816 */ /* 0x000fe40000000013 */
[----:B------:R-:W-:Y:S02]  /*1d30*/  PRMT R21, RZ, 0x5410, R21 ;  /* 0x00005410ff157816 */ /* 0x000fe40000000015 */
[----:B------:R-:W-:Y:S02]  /*1d40*/  PRMT R23, RZ, 0x5410, R23 ;  /* 0x00005410ff177816 */ /* 0x000fe40000000017 */
[----:B------:R-:W-:Y:S01]  /*1d50*/  PRMT R25, RZ, 0x5410, R25 ;  /* 0x00005410ff197816 */ /* 0x000fe20000000019 */
[----:B------:R-:W-:Y:S01]  /*1d60*/  STL [R1+0x8], R51 ;  /* 0x0000083301007387 */ /* 0x000fe20000100800 */
[----:B------:R-:W-:Y:S01]  /*1d70*/  FADD.FTZ R50, R19, UR5 ;  /* 0x0000000513327e21 */ /* 0x000fe20008010000 */
[----:B------:R-:W-:-:S02]  /*1d80*/  PRMT R5, RZ, 0x5410, R72 ;  /* 0x00005410ff057816 */ /* 0x000fc40000000048 */
[----:B------:R-:W-:Y:S01]  /*1d90*/  STL [R1+0x4], R49 ;  /* 0x0000043101007387 */ /* 0x000fe20000100800 */
[----:B------:R-:W-:Y:S01]  /*1da0*/  FADD.FTZ R48, R23, UR5 ;  /* 0x0000000517307e21 */ /* 0x000fe20008010000 */
[----:B------:R-:W-:Y:S02]  /*1db0*/  PRMT R27, RZ, 0x5410, R27 ;  /* 0x00005410ff1b7816 */ /* 0x000fe4000000001b */
[----:B------:R-:W-:Y:S01]  /*1dc0*/  STL [R1], R47 ;  /* 0x0000002f01007387 */ /* 0x000fe20000100800 */
[----:B------:R-:W-:Y:S01]  /*1dd0*/  BSSY B0, `(.L_x_5219) ;  /* 0x0000065000007945 */ /* 0x000fe20003800000 */
[----:B------:R-:W-:Y:S01]  /*1de0*/  FSETP.GTU.FTZ.AND P2, PT, R50, 20, PT ;  /* 0x41a000003200780b */ /* 0x000fe20003f5c000 */
[----:B------:R-:W-:Y:S01]  /*1df0*/  FADD.FTZ R46, R27, UR5 ;  /* 0x000000051b2e7e21 */ /* 0x000fe20008010000 */
[----:B------:R-:W-:Y:S01]  /*1e00*/  FSETP.GTU.FTZ.AND P0, PT, R48, 20, PT ;  /* 0x41a000003000780b */ /* 0x000fe20003f1c000 */
[----:B-----5:R-:W-:Y:S04]  /*1e10*/  STS.U16 [R51], R35 ;  /* 0x0000002333007388 */ /* 0x020fe80000000400 */
[----:B------:R-:W-:Y:S04]  /*1e20*/  STS.U16 [R49+0x40], R9 ;  /* 0x0000400931007388 */ /* 0x000fe80000000400 */
[----:B--2---:R-:W-:Y:S04]  /*1e30*/  STS.U16 [R47+0x80], R10 ;  /* 0x0000800a2f007388 */ /* 0x004fe80000000400 */
[----:B---3--:R-:W-:Y:S04]  /*1e40*/  STS.U16 [R252+0xc0], R11 ;  /* 0x0000c00bfc007388 */ /* 0x008fe80000000400 */
        /* <DEDUP_REMOVED lines=20> */
[----:B------:R-:W5:Y:S01]  /*1f90*/  LDS.U16 R9, [R81+0xe] ;  /* 0x00000e0051097984 */ /* 0x000f620000000400 */
[----:B0-----:R-:W-:-:S03]  /*1fa0*/  PRMT R20, RZ, 0x5410, R76 ;  /* 0x00005410ff147816 */ /* 0x001fc6000000004c */
[----:B------:R-:W-:Y:S04]  /*1fb0*/  LDS.U16 R22, [R81+0x16] ;  /* 0x0000160051167984 */ /* 0x000fe80000000400 */
[----:B------:R-:W-:Y:S01]  /*1fc0*/  LDS.U16 R60, [R81+0x18] ;  /* 0x00001800513c7984 */ /* 0x000fe20000000400 */
[----:B-1----:R-:W-:-:S03]  /*1fd0*/  PRMT R16, RZ, 0x5410, R6 ;  /* 0x00005410ff107816 */ /* 0x002fc60000000006 */
[----:B------:R-:W-:Y:S01]  /*1fe0*/  LDS.U16 R61, [R81+0x1a] ;  /* 0x00001a00513d7984 */ /* 0x000fe20000000400 */
[----:B--2---:R-:W-:Y:S01]  /*1ff0*/  PRMT R15, RZ, 0x5410, R15 ;  /* 0x00005410ff0f7816 */ /* 0x004fe2000000000f */
[----:B------:R-:W-:Y:S01]  /*2000*/  FFMA.FTZ R6, R16, R7, R45 ;  /* 0x0000000710067223 */ /* 0x000fe2000001002d */
[----:B------:R-:W-:Y:S01]  /*2010*/  PRMT R7, RZ, 0x5410, R79 ;  /* 0x00005410ff077816 */ /* 0x000fe2000000004f */
[----:B------:R-:W-:Y:S01]  /*2020*/  LDS.U16 R62, [R81+0x1c] ;  /* 0x00001c00513e7984 */ /* 0x000fe20000000400 */
[----:B---3--:R-:W-:-:S03]  /*2030*/  PRMT R14, RZ, 0x5410, R14 ;  /* 0x00005410ff0e7816 */ /* 0x008fc6000000000e */
[----:B------:R-:W-:Y:S01]  /*2040*/  FFMA.FTZ R7, R15, R7, R6 ;  /* 0x000000070f077223 */ /* 0x000fe20000010006 */
[----:B------:R-:W-:Y:S01]  /*2050*/  PRMT R6, RZ, 0x5410, R78 ;  /* 0x00005410ff067816 */ /* 0x000fe2000000004e */
[----:B------:R-:W-:Y:S01]  /*2060*/  LDS.U16 R63, [R81+0x1e] ;  /* 0x00001e00513f7984 */ /* 0x000fe20000000400 */
[----:B----4-:R-:W-:-:S03]  /*2070*/  PRMT R13, RZ, 0x5410, R13 ;  /* 0x00005410ff0d7816 */ /* 0x010fc6000000000d */
[----:B------:R-:W-:Y:S01]  /*2080*/  FFMA.FTZ R6, R14, R6, R7 ;  /* 0x000000060e067223 */ /* 0x000fe20000010007 */
[----:B------:R-:W-:-:S05]  /*2090*/  PRMT R7, RZ, 0x5410, R77 ;  /* 0x00005410ff077816 */ /* 0x000fca000000004d */
[----:B------:R-:W-:Y:S02]  /*20a0*/  FFMA.FTZ R7, R13, R7, R6 ;  /* 0x000000070d077223 */ /* 0x000fe40000010006 */
[----:B------:R-:W0:Y:S01]  /*20b0*/  LDS.U16 R6, [R81+0x10] ;  /* 0x0000100051067984 */ /* 0x000e220000000400 */
[----:B-----5:R-:W-:-:S05]  /*20c0*/  PRMT R12, RZ, 0x5410, R12 ;  /* 0x00005410ff0c7816 */ /* 0x020fca000000000c */
[----:B------:R-:W-:Y:S02]  /*20d0*/  FFMA.FTZ R24, R12, R20, R7 ;  /* 0x000000140c187223 */ /* 0x000fe40000010007 */
[----:B------:R1:W2:Y:S04]  /*20e0*/  LDS.U16 R7, [R81+0x12] ;  /* 0x0000120051077984 */ /* 0x0002a80000000400 */
[----:B------:R1:W3:Y:S01]  /*20f0*/  LDS.U16 R20, [R81+0x14] ;  /* 0x0000140051147984 */ /* 0x0002e20000000400 */
[----:B------:R-:W-:Y:S02]  /*2100*/  PRMT R11, RZ, 0x5410, R11 ;  /* 0x00005410ff0b7816 */ /* 0x000fe4000000000b */
[----:B------:R-:W-:-:S03]  /*2110*/  PRMT R10, RZ, 0x5410, R10 ;  /* 0x00005410ff0a7816 */ /* 0x000fc6000000000a */
[----:B------:R-:W-:Y:S01]  /*2120*/  FFMA.FTZ R35, R11, R26, R24 ;  /* 0x0000001a0b237223 */ /* 0x000fe20000010018 */
[----:B------:R-:W-:Y:S02]  /*2130*/  MOV R26, c[0x0][0x16c] ;  /* 0x00005b00001a7a02 */ /* 0x000fe40000000f00 */
[----:B------:R-:W-:Y:S02]  /*2140*/  PRMT R24, RZ, 0x5410, R74 ;  /* 0x00005410ff187816 */ /* 0x000fe4000000004a */
[----:B------:R-:W-:Y:S02]  /*2150*/  ISETP.GE.AND P5, PT, R26, 0x1, PT ;  /* 0x000000011a00780c */ /* 0x000fe40003fa6270 */
[----:B------:R-:W-:Y:S01]  /*2160*/  PRMT R26, RZ, 0x5410, R73 ;  /* 0x00005410ff1a7816 */ /* 0x000fe20000000049 */
[----:B------:R-:W-:Y:S01]  /*2170*/  FFMA.FTZ R24, R10, R24, R35 ;  /* 0x000000180a187223 */ /* 0x000fe20000010023 */
[----:B------:R-:W-:Y:S01]  /*2180*/  PRMT R9, RZ, 0x5410, R9 ;  /* 0x00005410ff097816 */ /* 0x000fe20000000009 */
[----:B------:R-:W-:-:S02]  /*2190*/  FADD.FTZ R51, R8, UR5 ;  /* 0x0000000508337e21 */ /* 0x000fc40008010000 */
[----:B------:R-:W-:Y:S02]  /*21a0*/  FADD.FTZ R49, R21, UR5 ;  /* 0x0000000515317e21 */ /* 0x000fe40008010000 */
[----:B------:R-:W-:Y:S02]  /*21b0*/  FADD.FTZ R47, R25, UR5 ;  /* 0x00000005192f7e21 */ /* 0x000fe40008010000 */
[----:B------:R-:W-:Y:S01]  /*21c0*/  FFMA.FTZ R35, R9, R26, R24 ;  /* 0x0000001a09237223 */ /* 0x000fe20000010018 */
[----:B------:R-:W-:Y:S02]  /*21d0*/  FSETP.GTU.FTZ.AND P3, PT, R51, 20, PT ;  /* 0x41a000003300780b */ /* 0x000fe40003f7c000 */
[----:B0-----:R-:W-:Y:S02]  /*21e0*/  PRMT R8, RZ, 0x5410, R6 ;  /* 0x00005410ff087816 */ /* 0x001fe40000000006 */
[----:B------:R-:W-:Y:S02]  /*21f0*/  FSETP.GTU.FTZ.AND P1, PT, R49, 20, PT ;  /* 0x41a000003100780b */ /* 0x000fe40003f3c000 */
[----:B------:R-:W-:Y:S01]  /*2200*/  FSETP.GTU.FTZ.AND P6, PT, R47, 20, PT ;  /* 0x41a000002f00780b */ /* 0x000fe20003fdc000 */
[----:B------:R-:W-:Y:S01]  /*2210*/  FFMA.FTZ R24, R8, R5, R35 ;  /* 0x0000000508187223 */ /* 0x000fe20000010023 */
[----:B------:R-:W-:Y:S06]  /*2220*/  @P4 BRA `(.L_x_5220) ;  /* 0x000001f000004947 */ /* 0x000fec0003800000 */
[----:B-1----:R-:W-:Y:S01]  /*2230*/  FMUL.FTZ R52, R52, 1.4426950216293334961 ;  /* 0x3fb8aa3b34347820 */ /* 0x002fe20000410000 */
        /* <DEDUP_REMOVED lines=30> */
.L_x_5220:
[----:B-1----:R-:W-:Y:S05]  /*2420*/  BSYNC B0 ;  /* 0x0000000000007941 */ /* 0x002fea0003800000 */
.L_x_5219:
[----:B------:R-:W-:Y:S01]  /*2430*/  PRMT R5, RZ, 0x5410, R59 ;  /* 0x00005410ff057816 */ /* 0x000fe2000000003b */
[----:B------:R-:W-:Y:S01]  /*2440*/  BSSY B0, `(.L_x_5221) ;  /* 0x0000026000007945 */ /* 0x000fe20003800000 */
[----:B--2---:R-:W-:Y:S02]  /*2450*/  PRMT R7, RZ, 0x5410, R7 ;  /* 0x00005410ff077816 */ /* 0x004fe40000000007 */
        /* <DEDUP_REMOVED lines=36> */
.L_x_5222:
[----:B------:R-:W-:Y:S05]  /*26a0*/  BSYNC B0 ;  /* 0x0000000000007941 */ /* 0x000fea0003800000 */
.L_x_5221:
        /* <DEDUP_REMOVED lines=39> */
.L_x_5224:
[----:B------:R-:W-:Y:S05]  /*2920*/  BSYNC B0 ;  /* 0x0000000000007941 */ /* 0x000fea0003800000 */
.L_x_5223:
        /* <DEDUP_REMOVED lines=39> */
.L_x_5226:
[----:B------:R-:W-:Y:S05]  /*2ba0*/  BSYNC B0 ;  /* 0x0000000000007941 */ /* 0x000fea0003800000 */
.L_x_5225:
        /* <DEDUP_REMOVED lines=39> */
.L_x_5228:
[----:B------:R-:W-:Y:S05]  /*2e20*/  BSYNC B0 ;  /* 0x0000000000007941 */ /* 0x000fea0003800000 */
.L_x_5227:
        /* <DEDUP_REMOVED lines=39> */
.L_x_5230:
[----:B------:R-:W-:Y:S05]  /*30a0*/  BSYNC B0 ;  /* 0x0000000000007941 */ /* 0x000fea0003800000 */
.L_x_5229:
        /* <DEDUP_REMOVED lines=40> */
.L_x_5232:
[----:B------:R-:W-:Y:S05]  /*3330*/  BSYNC B0 ;  /* 0x0000000000007941 */ /* 0x000fea0003800000 */
.L_x_5231:
        /* <DEDUP_REMOVED lines=41> */
.L_x_5234:
[----:B------:R-:W-:Y:S05]  /*35d0*/  BSYNC B0 ;  /* 0x0000000000007941 */ /* 0x000fea0003800000 */
.L_x_5233:
        /* <DEDUP_REMOVED lines=38> */
.L_x_5236:
[----:B------:R-:W-:Y:S05]  /*3840*/  BSYNC B0 ;  /* 0x0000000000007941 */ /* 0x000fea0003800000 */
.L_x_5235:
        /* <DEDUP_REMOVED lines=39> */
.L_x_5238:
[----:B------:R-:W-:Y:S05]  /*3ac0*/  BSYNC B0 ;  /* 0x0000000000007941 */ /* 0x000fea0003800000 */
.L_x_5237:
        /* <DEDUP_REMOVED lines=37> */
.L_x_5240:
[----:B------:R-:W-:Y:S05]  /*3d20*/  BSYNC B0 ;  /* 0x0000000000007941 */ /* 0x000fea0003800000 */
.L_x_5239:
        /* <DEDUP_REMOVED lines=33> */
.L_x_5242:
[----:B------:R-:W-:Y:S05]  /*3f40*/  BSYNC B0 ;  /* 0x0000000000007941 */ /* 0x000fea0003800000 */
.L_x_5241:
        /* <DEDUP_REMOVED lines=33> */
.L_x_5244:
[----:B------:R-:W-:Y:S05]  /*4160*/  BSYNC B0 ;  /* 0x0000000000007941 */ /* 0x000fea0003800000 */
.L_x_5243:
        /* <DEDUP_REMOVED lines=33> */
.L_x_5246:
[----:B------:R-:W-:Y:S05]  /*4380*/  BSYNC B0 ;  /* 0x0000000000007941 */ /* 0x000fea0003800000 */
.L_x_5245:
        /* <DEDUP_REMOVED lines=33> */
.L_x_5248:
[----:B------:R-:W-:Y:S05]  /*45a0*/  BSYNC B0 ;  /* 0x0000000000007941 */ /* 0x000fea0003800000 */
.L_x_5247:
        /* <DEDUP_REMOVED lines=33> */
.L_x_5250:
[----:B------:R-:W-:Y:S05]  /*47c0*/  BSYNC B0 ;  /* 0x0000000000007941 */ /* 0x000fea0003800000 */
.L_x_5249:
        /* <DEDUP_REMOVED lines=44> */
[----:B0-----:R-:W-:Y:S01]  /*4a90*/  FADD.FTZ R4, R60, R60 ;  /* 0x0000003c3c047221 */ /* 0x001fe20000010000 */
[----:B------:R-:W-:Y:S01]  /*4aa0*/  UIADD3 UR32, UR32, -UR9, URZ ;  /* 0x8000000920207290 */ /* 0x000fe2000fffe03f */
[----:B------:R-:W-:Y:S01]  /*4ab0*/  FADD.FTZ R3, R61, R61 ;  /* 0x0000003d3d037221 */ /* 0x000fe20000010000 */
[----:B------:R-:W-:Y:S01]  /*4ac0*/  UMOV UR7, URZ ;  /* 0x0000003f00077c82 */ /* 0x000fe20008000000 */
[----:B------:R-:W-:Y:S01]  /*4ad0*/  FADD.FTZ R2, R62, R62 ;  /* 0x0000003e3e027221 */ /* 0x000fe20000010000 */
[----:B------:R-:W-:Y:S01]  /*4ae0*/  UMOV UR8, URZ ;  /* 0x0000003f00087c82 */ /* 0x000fe20008000000 */
[----:B------:R-:W-:Y:S01]  /*4af0*/  FADD.FTZ R0, R63, R63 ;  /* 0x0000003f3f007221 */ /* 0x000fe20000010000 */
[----:B------:R-:W-:-:S02]  /*4b00*/  UMOV UR9, URZ ;  /* 0x0000003f00097c82 */ /* 0x000fc40008000000 */
.L_x_5352:
        /* <DEDUP_REMOVED lines=26> */
[----:B------:R-:W-:Y:S01]  /*4cb0*/  LOP3.LUT R68, R62, 0x80, RZ, 0xfc, !PT ;  /* 0x000000803e447812 */ /* 0x000fe200078efcff */
[----:B------:R-:W-:Y:S01]  /*4cc0*/  UIMAD UR20, UR7, UR21, UR20 ;  /* 0x00000015071472a4 */ /* 0x000fe2000f8e0214 */
[----:B------:R-:W-:Y:S01]  /*4cd0*/  ISETP.GE.AND P0, PT, R64, UR34, PT ;  /* 0x0000002240007c0c */ /* 0x000fe2000bf06270 */
[----:B------:R-:W-:Y:S01]  /*4ce0*/  IMAD.WIDE.U32 R66, R67, c[0x0][0x1a0], R62 ;  /* 0x0000680043427a25 */ /* 0x000fe200078e003e */
[C---:B------:R-:W-:Y:S02]  /*4cf0*/  LOP3.LUT R64, R62.reuse, 0x40, RZ, 0xfc, !PT ;  /* 0x000000403e407812 */ /* 0x040fe400078efcff */
[----:B------:R-:W-:Y:S02]  /*4d00*/  ISETP.GE.AND P2, PT, R62, UR34, PT ;  /* 0x000000223e007c0c */ /* 0x000fe4000bf46270 */
[----:B------:R-:W-:Y:S02]  /*4d10*/  ISETP.GE.AND P3, PT, R64, UR34, PT ;  /* 0x0000002240007c0c */ /* 0x000fe4000bf66270 */
[----:B------:R-:W-:-:S02]  /*4d20*/  LOP3.LUT R65, R62, 0x60, RZ, 0xfc, !PT ;  /* 0x000000603e417812 */ /* 0x000fc400078efcff */
[----:B------:R-:W-:Y:S02]  /*4d30*/  ISETP.GE.AND P6, PT, R68, UR34, PT ;  /* 0x0000002244007c0c */ /* 0x000fe4000bfc6270 */
[----:B------:R-:W-:Y:S02]  /*4d40*/  IADD3 R63, R67, UR20, RZ ;  /* 0x00000014433f7c10 */ /* 0x000fe4000fffe0ff */
[----:B------:R-:W-:Y:S02]  /*4d50*/  LEA R64, P1, R66, UR27, 0x1 ;  /* 0x0000001b42407c11 */ /* 0x000fe4000f8208ff */
[----:B------:R-:W-:Y:S02]  /*4d60*/  LOP3.LUT R68, R62, 0xa0, RZ, 0xfc, !PT ;  /* 0x000000a03e447812 */ /* 0x000fe400078efcff */
[----:B------:R-:W-:Y:S02]  /*4d70*/  ISETP.GE.AND P4, PT, R65, UR34, PT ;  /* 0x0000002241007c0c */ /* 0x000fe4000bf86270 */
[----:B------:R-:W-:-:S02]  /*4d80*/  LEA.HI.X R65, R66, UR28, R63, 0x1, P1 ;  /* 0x0000001c42417c11 */ /* 0x000fc400088f0c3f */
[----:B------:R-:W-:Y:S02]  /*4d90*/  PRMT R67, RZ, 0x7610, R67 ;  /* 0x00007610ff437816 */ /* 0x000fe40000000043 */
[----:B------:R-:W-:Y:S02]  /*4da0*/  ISETP.GE.AND P5, PT, R68, UR34, PT ;  /* 0x0000002244007c0c */ /* 0x000fe4000bfa6270 */
[C---:B------:R-:W-:Y:S02]  /*4db0*/  LOP3.LUT R63, R62.reuse, 0xc0, RZ, 0xfc, !PT ;  /* 0x000000c03e3f7812 */ /* 0x040fe400078efcff */
[----:B------:R-:W-:Y:S01]  /*4dc0*/  PRMT R68, RZ, 0x7610, R68 ;  /* 0x00007610ff447816 */ /* 0x000fe20000000044 */
[----:B------:R0:W2:Y:S01]  /*4dd0*/  @!P2 LDG.E.U16 R67, [R64.64] ;  /* 0x0000001e4043a981 */ /* 0x0000a2000c1e1500 */
[C---:B------:R-:W-:Y:S02]  /*4de0*/  LOP3.LUT R66, R62.reuse, 0xe0, RZ, 0xfc, !PT ;  /* 0x000000e03e427812 */ /* 0x040fe400078efcff */
[----:B------:R-:W-:-:S02]  /*4df0*/  LOP3.LUT R69, R62, 0x100, RZ, 0xfc, !PT ;  /* 0x000001003e457812 */ /* 0x000fc400078efcff */
[----:B------:R-:W-:Y:S01]  /*4e00*/  ISETP.GE.AND P1, PT, R63, UR34, PT ;  /* 0x000000223f007c0c */ /* 0x000fe2000bf26270 */
[----:B------:R0:W3:Y:S01]  /*4e10*/  @!P0 LDG.E.U16 R68, [R64.64+0x40] ;  /* 0x0000401e40448981 */ /* 0x0000e2000c1e1500 */
[----:B------:R-:W-:Y:S02]  /*4e20*/  MOV R61, UR35 ;  /* 0x00000023003d7c02 */ /* 0x000fe40008000f00 */
[----:B------:R-:W-:Y:S02]  /*4e30*/  PRMT R63, RZ, 0x7610, R63 ;  /* 0x00007610ff3f7816 */ /* 0x000fe4000000003f */
[----:B------:R-:W-:Y:S02]  /*4e40*/  ISETP.GE.AND P2, PT, R66, UR34, PT ;  /* 0x0000002242007c0c */ /* 0x000fe4000bf46270 */
[----:B------:R-:W-:Y:S01]  /*4e50*/  PRMT R66, RZ, 0x7610, R66 ;  /* 0x00007610ff427816 */ /* 0x000fe20000000042 */
[----:B------:R-:W4:Y:S01]  /*4e60*/  LDG.E.64 R60, [R60.64] ;  /* 0x0000001e3c3c7981 */ /* 0x000f22000c1e1b00 */
[----:B------:R-:W-:-:S02]  /*4e70*/  ISETP.GE.AND P0, PT, R69, UR34, PT ;  /* 0x0000002245007c0c */ /* 0x000fc4000bf06270 */
[C---:B------:R-:W-:Y:S01]  /*4e80*/  LOP3.LUT R69, R62.reuse, 0x140, RZ, 0xfc, !PT ;  /* 0x000001403e457812 */ /* 0x040fe200078efcff */
[----:B------:R0:W2:Y:S01]  /*4e90*/  @!P4 LDG.E.U16 R63, [R64.64+0xc0] ;  /* 0x0000c01e403fc981 */ /* 0x0000a2000c1e1500 */
[C---:B------:R-:W-:Y:S02]  /*4ea0*/  LOP3.LUT R70, R62.reuse, 0x120, RZ, 0xfc, !PT ;  /* 0x000001203e467812 */ /* 0x040fe400078efcff */
[----:B------:R-:W-:Y:S01]  /*4eb0*/  PRMT R85, RZ, 0x7610, R85 ;  /* 0x00007610ff557816 */ /* 0x000fe20000000055 */
[----:B------:R0:W2:Y:S01]  /*4ec0*/  @!P3 LDG.E.U16 R66, [R64.64+0x80] ;  /* 0x0000801e4042b981 */ /* 0x0000a2000c1e1500 */
[----:B------:R-:W-:Y:S02]  /*4ed0*/  ISETP.GE.AND P4, PT, R69, UR34, PT ;  /* 0x0000002245007c0c */ /* 0x000fe4000bf86270 */
[----:B------:R-:W-:Y:S02]  /*4ee0*/  PRMT R71, RZ, 0x7610, R71 ;  /* 0x00007610ff477816 */ /* 0x000fe40000000047 */
[----:B------:R-:W-:Y:S01]  /*4ef0*/  LOP3.LUT R69, R62, 0x160, RZ, 0xfc, !PT ;  /* 0x000001603e457812 */ /* 0x000fe200078efcff */
[----:B------:R0:W2:Y:S01]  /*4f00*/  @!P6 LDG.E.U16 R85, [R64.64+0x100] ;  /* 0x0001001e4055e981 */ /* 0x0000a2000c1e1500 */
[----:B------:R-:W-:-:S02]  /*4f10*/  ISETP.GE.AND P3, PT, R70, UR34, PT ;  /* 0x0000002246007c0c */ /* 0x000fc4000bf66270 */
[----:B------:R-:W-:Y:S01]  /*4f20*/  PRMT R70, RZ, 0x7610, R70 ;  /* 0x00007610ff467816 */ /* 0x000fe20000000046 */
[----:B------:R0:W2:Y:S01]  /*4f30*/  @!P5 LDG.E.U16 R71, [R64.64+0x140] ;  /* 0x0001401e4047d981 */ /* 0x0000a2000c1e1500 */
[C---:B------:R-:W-:Y:S02]  /*4f40*/  LOP3.LUT R86, R62.reuse, 0x180, RZ, 0xfc, !PT ;  /* 0x000001803e567812 */ /* 0x040fe400078efcff */
[----:B------:R-:W-:Y:S02]  /*4f50*/  ISETP.GE.AND P6, PT, R69, UR34, PT ;  /* 0x0000002245007c0c */ /* 0x000fe4000bfc6270 */
[----:B------:R-:W-:Y:S01]  /*4f60*/  LOP3.LUT R69, R62, 0x1a0, RZ, 0xfc, !PT ;  /* 0x000001a03e457812 */ /* 0x000fe200078efcff */
[----:B------:R0:W2:Y:S01]  /*4f70*/  @!P1 LDG.E.U16 R70, [R64.64+0x180] ;  /* 0x0001801e40469981 */ /* 0x0000a2000c1e1500 */
[----:B------:R-:W-:Y:S02]  /*4f80*/  PRMT R88, RZ, 0x7610, R88 ;  /* 0x00007610ff587816 */ /* 0x000fe40000000058 */
[----:B------:R-:W-:-:S02]  /*4f90*/  ISETP.GE.AND P5, PT, R86, UR34, PT ;  /* 0x0000002256007c0c */ /* 0x000fc4000bfa6270 */
[----:B------:R-:W-:Y:S02]  /*4fa0*/  PRMT R87, RZ, 0x7610, R87 ;  /* 0x00007610ff577816 */ /* 0x000fe40000000057 */
[C---:B------:R-:W-:Y:S01]  /*4fb0*/  LOP3.LUT R86, R62.reuse, 0x1c0, RZ, 0xfc, !PT ;  /* 0x000001c03e567812 */ /* 0x040fe200078efcff */
[----:B------:R0:W2:Y:S01]  /*4fc0*/  @!P2 LDG.E.U16 R88, [R64.64+0x1c0] ;  /* 0x0001c01e4058a981 */ /* 0x0000a2000c1e1500 */
[----:B------:R-:W-:Y:S02]  /*4fd0*/  ISETP.GE.AND P1, PT, R69, UR34, PT ;  /* 0x0000002245007c0c */ /* 0x000fe4000bf26270 */
[----:B------:R-:W-:Y:S01]  /*4fe0*/  PRMT R69, RZ, 0x7610, R69 ;  /* 0x00007610ff457816 */ /* 0x000fe20000000045 */
[----:B------:R0:W2:Y:S01]  /*4ff0*/  @!P0 LDG.E.U16 R87, [R64.64+0x200] ;  /* 0x0002001e40578981 */ /* 0x0000a2000c1e1500 */
[----:B------:R-:W-:Y:S02]  /*5000*/  LOP3.LUT R89, R62, 0x1e0, RZ, 0xfc, !PT ;  /* 0x000001e03e597812 */ /* 0x000fe400078efcff */
[----:B------:R-:W-:-:S02]  /*5010*/  ISETP.GE.AND P2, PT, R86, UR34, PT ;  /* 0x0000002256007c0c */ /* 0x000fc4000bf46270 */
[C---:B------:R-:W-:Y:S01]  /*5020*/  LOP3.LUT R86, R62.reuse, 0x200, RZ, 0xfc, !PT ;  /* 0x000002003e567812 */ /* 0x040fe200078efcff */
        /* <DEDUP_REMOVED lines=8> */
[----:B------:R-:W-:Y:S02]  /*50b0*/  ISETP.GE.AND P4, PT, R89, UR34, PT ;  /* 0x0000002259007c0c */ /* 0x000fe4000bf86270 */
[C---:B------:R-:W-:Y:S01]  /*50c0*/  LOP3.LUT R89, R62.reuse, 0x260, RZ, 0xfc, !PT ;  /* 0x000002603e597812 */ /* 0x040fe200078efcff */
[----:B------:R0:W2:Y:S01]  /*50d0*/  @!P5 LDG.E.U16 R86, [R64.64+0x300] ;  /* 0x0003001e4056d981 */ /* 0x0000a2000c1e1500 */
[----:B------:R-:W-:Y:S02]  /*50e0*/  PRMT R93, RZ, 0x7610, R93 ;  /* 0x00007610ff5d7816 */ /* 0x000fe4000000005d */
[C---:B------:R-:W-:Y:S01]  /*50f0*/  LOP3.LUT R92, R62.reuse, 0x240, RZ, 0xfc, !PT ;  /* 0x000002403e5c7812 */ /* 0x040fe200078efcff */
[----:B------:R0:W2:Y:S01]  /*5100*/  @!P6 LDG.E.U16 R90, [R64.64+0x2c0] ;  /* 0x0002c01e405ae981 */ /* 0x0000a2000c1e1500 */
[----:B------:R-:W-:-:S02]  /*5110*/  LOP3.LUT R94, R62, 0x280, RZ, 0xfc, !PT ;  /* 0x000002803e5e7812 */ /* 0x000fc400078efcff */
[----:B------:R-:W-:Y:S01]  /*5120*/  ISETP.GE.AND P5, PT, R89, UR34, PT ;  /* 0x0000002259007c0c */ /* 0x000fe2000bfa6270 */
[----:B------:R0:W2:Y:S01]  /*5130*/  @!P1 LDG.E.U16 R93, [R64.64+0x340] ;  /* 0x0003401e405d9981 */ /* 0x0000a2000c1e1500 */
        /* <DEDUP_REMOVED lines=17> */
[----:B------:R-:W-:Y:S02]  /*5250*/  PRMT R99, RZ, 0x7610, R99 ;  /* 0x00007610ff637816 */ /* 0x000fe40000000063 */
[----:B------:R-:W-:Y:S01]  /*5260*/  ISETP.GE.AND P3, PT, R94, UR34, PT ;  /* 0x000000225e007c0c */ /* 0x000fe2000bf66270 */
[----:B------:R0:W2:Y:S01]  /*5270*/  @!P6 LDG.E.U16 R96, [R64.64+0x480] ;  /* 0x0004801e4060e981 */ /* 0x0000a2000c1e1500 */
[C---:B------:R-:W-:Y:S02]  /*5280*/  LOP3.LUT R94, R62.reuse, 0x320, RZ, 0xfc, !PT ;  /* 0x000003203e5e7812 */ /* 0x040fe400078efcff */
[----:B------:R-:W-:Y:S01]  /*5290*/  LOP3.LUT R100, R62, 0x340, RZ, 0xfc, !PT ;  /* 0x000003403e647812 */ /* 0x000fe200078efcff */
[----:B------:R0:W2:Y:S01]  /*52a0*/  @!P5 LDG.E.U16 R99, [R64.64+0x4c0] ;  /* 0x0004c01e4063d981 */ /* 0x0000a2000c1e1500 */
[----:B------:R-:W-:-:S02]  /*52b0*/  ISETP.GE.AND P4, PT, R95, UR34, PT ;  /* 0x000000225f007c0c */ /* 0x000fc4000bf86270 */
[----:B------:R-:W-:Y:S02]  /*52c0*/  PRMT R95, RZ, 0x7610, R95 ;  /* 0x00007610ff5f7816 */ /* 0x000fe4000000005f */
        /* <DEDUP_REMOVED lines=8> */
[----:B------:R-:W-:Y:S02]  /*5350*/  ISETP.GE.AND P2, PT, R100, UR34, PT ;  /* 0x0000002264007c0c */ /* 0x000fe4000bf46270 */
[C---:B------:R-:W-:Y:S02]  /*5360*/  LOP3.LUT R100, R62.reuse, 0x3a0, RZ, 0xfc, !PT ;  /* 0x000003a03e647812 */ /* 0x040fe400078efcff */
[----:B------:R-:W-:Y:S01]  /*5370*/  ISETP.GE.AND P1, PT, R101, UR34, PT ;  /* 0x0000002265007c0c */ /* 0x000fe2000bf26270 */
[----:B------:R0:W3:Y:S01]  /*5380*/  @!P3 LDG.E.U16 R121, [R64.64+0x5c0] ;  /* 0x0005c01e4079b981 */ /* 0x0000e2000c1e1500 */
[----:B------:R-:W-:Y:S02]  /*5390*/  LOP3.LUT R62, R62, 0x3c0, RZ, 0xfc, !PT ;  /* 0x000003c03e3e7812 */ /* 0x000fe400078efcff */
[----:B------:R-:W-:Y:S02]  /*53a0*/  SHF.L.U32 R101, R84, 0x5, RZ ;  /* 0x0000000554657819 */ /* 0x000fe400000006ff */
[----:B------:R-:W-:-:S02]  /*53b0*/  PRMT R124, RZ, 0x7610, R124 ;  /* 0x00007610ff7c7816 */ /* 0x000fc4000000007c */
[----:B------:R-:W-:Y:S02]  /*53c0*/  ISETP.GE.AND P3, PT, R62, UR34, PT ;  /* 0x000000223e007c0c */ /* 0x000fe4000bf66270 */
[----:B------:R-:W-:Y:S02]  /*53d0*/  LOP3.LUT R62, R101, 0xffffffe0, R230, 0xe2, !PT ;  /* 0xffffffe0653e7812 */ /* 0x000fe400078ee2e6 */
[----:B------:R-:W-:Y:S01]  /*53e0*/  PRMT R120, RZ, 0x7610, R120 ;  /* 0x00007610ff787816 */ /* 0x000fe20000000078 */
[----:B------:R0:W3:Y:S01]  /*53f0*/  @!P0 LDG.E.U16 R124, [R64.64+0x580] ;  /* 0x0005801e407c8981 */ /* 0x0000e2000c1e1500 */
[----:B------:R-:W-:Y:S02]  /*5400*/  LOP3.LUT R62, R62, 0x3e0, RZ, 0xfc, !PT ;  /* 0x000003e03e3e7812 */ /* 0x000fe400078efcff */
[----:B------:R-:W-:Y:S02]  /*5410*/  ISETP.GE.AND P0, PT, R100, UR34, PT ;  /* 0x0000002264007c0c */ /* 0x000fe4000bf06270 */
[----:B------:R0:W3:Y:S01]  /*5420*/  @!P4 LDG.E.U16 R120, [R64.64+0x600] ;  /* 0x0006001e4078c981 */ /* 0x0000e2000c1e1500 */
[----:B------:R-:W-:Y:S01]  /*5430*/  ISETP.GE.AND P4, PT, R62, UR34, PT ;  /* 0x000000223e007c0c */ /* 0x000fe2000bf86270 */
[----:B------:R-:W-:Y:S01]  /*5440*/  ULDC.64 UR34, c[0x0][0x1b8] ;  /* 0x00006e0000227ab9 */ /* 0x000fe20000000a00 */
[----:B------:R-:W-:-:S02]  /*5450*/  PRMT R128, RZ, 0x7610, R128 ;  /* 0x00007610ff807816 */ /* 0x000fc40000000080 */
[----:B------:R-:W-:Y:S02]  /*5460*/  PRMT R127, RZ, 0x7610, R127 ;  /* 0x00007610ff7f7816 */ /* 0x000fe4000000007f */
        /* <DEDUP_REMOVED lines=46> */
[-C--:B------:R-:W-:Y:S02]  /*5750*/  LEA.HI.SX32 R101, R100, R100.reuse, 0x1b ;  /* 0x0000006464657211 */ /* 0x080fe400078fdaff */
[-C--:B------:R-:W-:Y:S02]  /*5760*/  LEA.HI.SX32 R103, R103, R100.reuse, 0x1b ;  /* 0x0000006467677211 */ /* 0x080fe400078fdaff */
[-C--:B------:R-:W-:Y:S02]  /*5770*/  LEA.HI.SX32 R105, R105, R100.reuse, 0x1b ;  /* 0x0000006469697211 */ /* 0x080fe400078fdaff */
[-C--:B0-----:R-:W-:Y:S02]  /*5780*/  LEA.HI.SX32 R65, R113, R100.reuse, 0x1b ;  /* 0x0000006471417211 */ /* 0x081fe400078fdaff */
[----:B------:R-:W-:-:S02]  /*5790*/  LEA.HI.SX32 R117, R117, R100, 0x1b ;  /* 0x0000006475757211 */ /* 0x000fc400078fdaff */
[-C--:B------:R-:W-:Y:S02]  /*57a0*/  LEA.HI.SX32 R119, R119, R100.reuse, 0x1b ;  /* 0x0000006477777211 */ /* 0x080fe400078fdaff */
[-C--:B------:R-:W-:Y:S01]  /*57b0*/  LEA.HI.SX32 R129, R129, R100.reuse, 0x1b ;  /* 0x0000006481817211 */ /* 0x080fe200078fdaff */
[----:B----4-:R-:W0:Y:S01]  /*57c0*/  R2UR UR42, R61 ;  /* 0x000000003d2a73c2 */ /* 0x010e2200000e0000 */
[-C--:B------:R-:W-:Y:S02]  /*57d0*/  LEA.HI.SX32 R131, R131, R100.reuse, 0x1b ;  /* 0x0000006483837211 */ /* 0x080fe400078fdaff */
[-C--:B------:R-:W-:Y:S02]  /*57e0*/  LEA.HI.SX32 R133, R133, R100.reuse, 0x1b ;  /* 0x0000006485857211 */ /* 0x080fe400078fdaff */
[-C--:B------:R-:W-:Y:S02]  /*57f0*/  LEA.HI.SX32 R135, R135, R100.reuse, 0x1b ;  /* 0x0000006487877211 */ /* 0x080fe400078fdaff */
[----:B------:R-:W-:Y:S01]  /*5800*/  LEA.HI.SX32 R137, R137, R100, 0x1b ;  /* 0x0000006489897211 */ /* 0x000fe200078fdaff */
[----:B0-----:R-:W-:-:S02]  /*5810*/  FMUL.FTZ R64, R52, UR42 ;  /* 0x0000002a34407c20 */ /* 0x001fc40008410000 */
[----:B------:R-:W-:Y:S02]  /*5820*/  FMUL.FTZ R61, R51, UR42 ;  /* 0x0000002a333d7c20 */ /* 0x000fe40008410000 */
[----:B------:R-:W-:Y:S02]  /*5830*/  FMUL.RZ R64, R64, 0.15915493667125701904 ;  /* 0x3e22f98340407820 */ /* 0x000fe4000040c000 */
[----:B------:R-:W-:Y:S02]  /*5840*/  FMUL.RZ R102, R61, 0.15915493667125701904 ;  /* 0x3e22f9833d667820 */ /* 0x000fe4000040c000 */
[----:B------:R-:W-:Y:S01]  /*5850*/  MUFU.SIN R123, R64 ;  /* 0x00000040007b7308 */ /* 0x000fe20000000400 */
[----:B------:R-:W-:-:S07]  /*5860*/  FMUL.FTZ R61, R50, UR42 ;  /* 0x0000002a323d7c20 */ /* 0x000fce0008410000 */
[----:B------:R0:W-:Y:S01]  /*5870*/  MUFU.COS R122, R64 ;  /* 0x00000040007a7308 */ /* 0x0001e20000000000 */
[----:B------:R-:W-:Y:S01]  /*5880*/  FMUL.RZ R104, R61, 0.15915493667125701904 ;  /* 0x3e22f9833d687820 */ /* 0x000fe2000040c000 */
[----:B------:R-:W-:Y:S01]  /*5890*/  LEA.HI.SX32 R61, R109, R100, 0x1b ;  /* 0x000000646d3d7211 */ /* 0x000fe200078fdaff */
[----:B0-----:R-:W-:-:S05]  /*58a0*/  FMUL.FTZ R64, R49, UR42 ;  /* 0x0000002a31407c20 */ /* 0x001fca0008410000 */
[----:B------:R-:W-:Y:S01]  /*58b0*/  MUFU.SIN R114, R102 ;  /* 0x0000006600727308 */ /* 0x000fe20000000400 */
[-C--:B------:R-:W-:Y:S02]  /*58c0*/  LEA.HI.SX32 R139, R139, R100.reuse, 0x1b ;  /* 0x000000648b8b7211 */ /* 0x080fe400078fdaff */
[----:B------:R-:W-:-:S05]  /*58d0*/  LEA.HI.SX32 R141, R141, R100, 0x1b ;  /* 0x000000648d8d7211 */ /* 0x000fca00078fdaff */
[----:B------:R0:W-:Y:S01]  /*58e0*/  MUFU.COS R115, R102 ;  /* 0x0000006600737308 */ /* 0x0001e20000000000 */
[-C--:B------:R-:W-:Y:S02]  /*58f0*/  LEA.HI.SX32 R143, R143, R100.reuse, 0x1b ;  /* 0x000000648f8f7211 */ /* 0x080fe400078fdaff */
[-C--:B------:R-:W-:Y:S02]  /*5900*/  LEA.HI.SX32 R145, R145, R100.reuse, 0x1b ;  /* 0x0000006491917211 */ /* 0x080fe400078fdaff */
[-C--:B------:R-:W-:Y:S01]  /*5910*/  LEA.HI.SX32 R147, R147, R100.reuse, 0x1b ;  /* 0x0000006493937211 */ /* 0x080fe200078fdaff */
[----:B0-----:R-:W-:Y:S02]  /*5920*/  FMUL.RZ R102, R64, 0.15915493667125701904 ;  /* 0x3e22f98340667820 */ /* 0x001fe4000040c000 */
[----:B------:R-:W-:Y:S01]  /*5930*/  FMUL.FTZ R64, R48, UR42 ;  /* 0x0000002a30407c20 */ /* 0x000fe20008410000 */
        /* <DEDUP_REMOVED lines=14> */
[----:B------:R-:W-:Y:S01]  /*5a20*/  LEA.HI.SX32 R177, R177, R100, 0x1b ;  /* 0x00000064b1b17211 */ /* 0x000fe200078fdaff */
[----:B------:R-:W-:Y:S02]  /*5a30*/  FMUL.FTZ R100, R47, UR42 ;  /* 0x0000002a2f647c20 */ /* 0x000fe40008410000 */
[----:B------:R-:W-:Y:S01]  /*5a40*/  FMUL.RZ R132, R64, 0.15915493667125701904 ;  /* 0x3e22f98340847820 */ /* 0x000fe2000040c000 */
[----:B------:R-:W-:Y:S01]  /*5a50*/  SHF.L.U32 R64, R101, 0x1, RZ ;  /* 0x0000000165407819 */ /* 0x000fe200000006ff */
[----:B------:R-:W-:Y:S01]  /*5a60*/  FMUL.RZ R134, R100, 0.15915493667125701904 ;  /* 0x3e22f98364867820 */ /* 0x000fe2000040c000 */
[----:B------:R-:W-:Y:S02]  /*5a70*/  SHF.L.U32 R103, R103, 0x1, RZ ;  /* 0x0000000167677819 */ /* 0x000fe400000006ff */
[----:B------:R-:W-:Y:S02]  /*5a80*/  SHF.L.U32 R101, R105, 0x1, RZ ;  /* 0x0000000169657819 */ /* 0x000fe400000006ff */
[----:B------:R-:W-:Y:S01]  /*5a90*/  SHF.L.U32 R100, R61, 0x1, RZ ;  /* 0x000000013d647819 */ /* 0x000fe200000006ff */
[----:B--2---:R0:W-:Y:S01]  /*5aa0*/  STS.U16 [R64], R67 ;  /* 0x0000004340007388 */ /* 0x0041e20000000400 */
[----:B------:R-:W-:-:S02]  /*5ab0*/  SHF.L.U32 R116, R65, 0x1, RZ ;  /* 0x0000000141747819 */ /* 0x000fc400000006ff */
[----:B------:R-:W-:Y:S01]  /*5ac0*/  SHF.L.U32 R118, R117, 0x1, RZ ;  /* 0x0000000175767819 */ /* 0x000fe200000006ff */
[----:B---3--:R1:W-:Y:S01]  /*5ad0*/  STS.U16 [R103+0x40], R68 ;  /* 0x0000404467007388 */ /* 0x0083e20000000400 */
[----:B------:R-:W-:Y:S02]  /*5ae0*/  SHF.L.U32 R119, R119, 0x1, RZ ;  /* 0x0000000177777819 */ /* 0x000fe400000006ff */
[----:B------:R-:W-:Y:S01]  /*5af0*/  SHF.L.U32 R129, R129, 0x1, RZ ;  /* 0x0000000181817819 */ /* 0x000fe200000006ff */
[----:B------:R2:W-:Y:S01]  /*5b00*/  STS.U16 [R101+0x80], R66 ;  /* 0x0000804265007388 */ /* 0x0005e20000000400 */
[----:B0-----:R-:W-:-:S03]  /*5b10*/  SHF.L.U32 R64, R131, 0x1, RZ ;  /* 0x0000000183407819 */ /* 0x001fc600000006ff */
[----:B------:R-:W-:Y:S01]  /*5b20*/  STS.U16 [R100+0xc0], R63 ;  /* 0x0000c03f64007388 */ /* 0x000fe20000000400 */
[----:B------:R-:W-:Y:S02]  /*5b30*/  SHF.L.U32 R137, R137, 0x1, RZ ;  /* 0x0000000189897819 */ /* 0x000fe400000006ff */
[----:B-1----:R-:W-:Y:S01]  /*5b40*/  SHF.L.U32 R68, R135, 0x1, RZ ;  /* 0x0000000187447819 */ /* 0x002fe200000006ff */
[----:B------:R-:W-:Y:S01]  /*5b50*/  STS.U16 [R116+0x100], R85 ;  /* 0x0001005574007388 */ /* 0x000fe20000000400 */
[----:B--2---:R-:W-:-:S03]  /*5b60*/  SHF.L.U32 R66, R133, 0x1, RZ ;  /* 0x0000000185427819 */ /* 0x004fc600000006ff */
[----:B------:R-:W-:Y:S01]  /*5b70*/  STS.U16 [R118+0x140], R71 ;  /* 0x0001404776007388 */ /* 0x000fe20000000400 */
[----:B------:R-:W-:-:S03]  /*5b80*/  SHF.L.U32 R139, R139, 0x1, RZ ;  /* 0x000000018b8b7819 */ /* 0x000fc600000006ff */
[----:B------:R0:W-:Y:S01]  /*5b90*/  STS.U16 [R119+0x180], R70 ;  /* 0x0001804677007388 */ /* 0x0001e20000000400 */
[----:B------:R-:W-:-:S03]  /*5ba0*/  SHF.L.U32 R143, R143, 0x1, RZ ;  /* 0x000000018f8f7819 */ /* 0x000fc600000006ff */
[----:B------:R-:W-:Y:S01]  /*5bb0*/  STS.U16 [R129+0x1c0], R88 ;  /* 0x0001c05881007388 */ /* 0x000fe20000000400 */
[----:B------:R-:W-:-:S03]  /*5bc0*/  SHF.L.U32 R147, R147, 0x1, RZ ;  /* 0x0000000193937819 */ /* 0x000fc600000006ff */
[----:B------:R1:W-:Y:S01]  /*5bd0*/  STS.U16 [R64+0x200], R87 ;  /* 0x0002005740007388 */ /* 0x0003e20000000400 */
[----:B0-----:R-:W-:-:S03]  /*5be0*/  SHF.L.U32 R70, R141, 0x1, RZ ;  /* 0x000000018d467819 */ /* 0x001fc600000006ff */
[----:B------:R0:W-:Y:S01]  /*5bf0*/  STS.U16 [R66+0x240], R69 ;  /* 0x0002404542007388 */ /* 0x0001e20000000400 */
[----:B------:R-:W-:-:S03]  /*5c00*/  SHF.L.U32 R151, R151, 0x1, RZ ;  /* 0x0000000197977819 */ /* 0x000fc600000006ff */
[----:B------:R2:W-:Y:S01]  /*5c10*/  STS.U16 [R68+0x280], R91 ;  /* 0x0002805b44007388 */ /* 0x0005e20000000400 */
[----:B-1----:R-:W-:-:S03]  /*5c20*/  SHF.L.U32 R64, R145, 0x1, RZ ;  /* 0x0000000191407819 */ /* 0x002fc600000006ff */
[----:B------:R-:W-:Y:S01]  /*5c30*/  STS.U16 [R137+0x2c0], R90 ;  /* 0x0002c05a89007388 */ /* 0x000fe20000000400 */
[----:B0-----:R-:W-:-:S03]  /*5c40*/  SHF.L.U32 R66, R149, 0x1, RZ ;  /* 0x0000000195427819 */ /* 0x001fc600000006ff */
[----:B------:R-:W-:Y:S01]  /*5c50*/  STS.U16 [R139+0x300], R86 ;  /* 0x000300568b007388 */ /* 0x000fe20000000400 */
[----:B------:R-:W-:Y:S01]  /*5c60*/  FMUL.FTZ R61, R46, UR42 ;  /* 0x0000002a2e3d7c20 */ /* 0x000fe20008410000 */
[----:B--2---:R-:W-:Y:S02]  /*5c70*/  SHF.L.U32 R68, R153, 0x1, RZ ;  /* 0x0000000199447819 */ /* 0x004fe400000006ff */
[----:B------:R0:W-:Y:S01]  /*5c80*/  STS.U16 [R70+0x340], R93 ;  /* 0x0003405d46007388 */ /* 0x0001e20000000400 */
[----:B------:R-:W-:-:S03]  /*5c90*/  SHF.L.U32 R155, R155, 0x1, RZ ;  /* 0x000000019b9b7819 */ /* 0x000fc600000006ff */
[----:B------:R-:W-:Y:S01]  /*5ca0*/  STS.U16 [R143+0x380], R92 ;  /* 0x0003805c8f007388 */ /* 0x000fe20000000400 */
[----:B------:R-:W-:-:S03]  /*5cb0*/  SHF.L.U32 R159, R159, 0x1, RZ ;  /* 0x000000019f9f7819 */ /* 0x000fc600000006ff */
[----:B------:R1:W-:Y:S01]  /*5cc0*/  STS.U16 [R64+0x3c0], R89 ;  /* 0x0003c05940007388 */ /* 0x0003e20000000400 */
[----:B0-----:R-:W-:-:S03]  /*5cd0*/  SHF.L.U32 R70, R157, 0x1, RZ ;  /* 0x000000019d467819 */ /* 0x001fc600000006ff */
[----:B------:R-:W-:Y:S01]  /*5ce0*/  STS.U16 [R147+0x400], R98 ;  /* 0x0004006293007388 */ /* 0x000fe20000000400 */
[----:B------:R-:W-:Y:S01]  /*5cf0*/  FMUL.RZ R65, R61, 0.15915493667125701904 ;  /* 0x3e22f9833d417820 */ /* 0x000fe2000040c000 */
[----:B------:R-:W-:Y:S02]  /*5d00*/  SHF.L.U32 R163, R163, 0x1, RZ ;  /* 0x00000001a3a37819 */ /* 0x000fe400000006ff */
[----:B------:R0:W-:Y:S01]  /*5d10*/  STS.U16 [R66+0x440], R97 ;  /* 0x0004406142007388 */ /* 0x0001e20000000400 */
[----:B------:R-:W-:Y:S01]  /*5d20*/  FMUL.FTZ R61, R45, UR42 ;  /* 0x0000002a2d3d7c20 */ /* 0x000fe20008410000 */
[----:B-1----:R-:W-:Y:S02]  /*5d30*/  SHF.L.U32 R64, R161, 0x1, RZ ;  /* 0x00000001a1407819 */ /* 0x002fe400000006ff */
[----:B------:R-:W-:Y:S01]  /*5d40*/  STS.U16 [R151+0x480], R96 ;  /* 0x0004806097007388 */ /* 0x000fe20000000400 */
[----:B------:R-:W-:Y:S01]  /*5d50*/  SHF.L.U32 R165, R165, 0x1, RZ ;  /* 0x00000001a5a57819 */ /* 0x000fe200000006ff */
[----:B------:R-:W1:Y:S01]  /*5d60*/  R2UR UR41, R60 ;  /* 0x000000003c2973c2 */ /* 0x000e6200000e0000 */
[----:B------:R-:W-:Y:S01]  /*5d70*/  LEA R130, R83, R130, 0x5 ;  /* 0x0000008253827211 */ /* 0x000fe200078e28ff */
[----:B------:R2:W-:Y:S01]  /*5d80*/  STS.U16 [R68+0x4c0], R99 ;  /* 0x0004c06344007388 */ /* 0x0005e20000000400 */
[----:B0-----:R-:W-:-:S03]  /*5d90*/  SHF.L.U32 R66, R167, 0x1, RZ ;  /* 0x00000001a7427819 */ /* 0x001fc600000006ff */
[----:B------:R-:W-:Y:S01]  /*5da0*/  STS.U16 [R155+0x500], R94 ;  /* 0x0005005e9b007388 */ /* 0x000fe20000000400 */
[----:B------:R-:W-:Y:S01]  /*5db0*/  FMUL.RZ R63, R61, 0.15915493667125701904 ;  /* 0x3e22f9833d3f7820 */ /* 0x000fe2000040c000 */
[----:B------:R-:W-:Y:S02]  /*5dc0*/  SHF.L.U32 R171, R171, 0x1, RZ ;  /* 0x00000001abab7819 */ /* 0x000fe400000006ff */
[----:B------:R-:W-:Y:S01]  /*5dd0*/  STS.U16 [R70+0x540], R95 ;  /* 0x0005405f46007388 */ /* 0x000fe20000000400 */
[----:B--2---:R-:W-:-:S03]  /*5de0*/  SHF.L.U32 R68, R169, 0x1, RZ ;  /* 0x00000001a9447819 */ /* 0x004fc600000006ff */
[----:B------:R-:W-:Y:S01]  /*5df0*/  STS.U16 [R159+0x580], R124 ;  /* 0x0005807c9f007388 */ /* 0x000fe20000000400 */
[----:B------:R-:W-:-:S03]  /*5e00*/  LEA.HI.SX32 R130, R130, R130, 0x1b ;  /* 0x0000008282827211 */ /* 0x000fc600078fdaff */
[----:B------:R0:W-:Y:S01]  /*5e10*/  STS.U16 [R64+0x5c0], R121 ;  /* 0x0005c07940007388 */ /* 0x0001e20000000400 */
[----:B------:R-:W-:-:S03]  /*5e20*/  SHF.L.U32 R175, R175, 0x1, RZ ;  /* 0x00000001afaf7819 */ /* 0x000fc600000006ff */
[----:B------:R-:W-:Y:S01]  /*5e30*/  STS.U16 [R163+0x600], R120 ;  /* 0x00060078a3007388 */ /* 0x000fe20000000400 */
[----:B------:R-:W-:Y:S01]  /*5e40*/  SHF.L.U32 R177, R177, 0x1, RZ ;  /* 0x00000001b1b17819 */ /* 0x000fe200000006ff */
[----:B------:R-:W-:Y:S02]  /*5e50*/  MUFU.SIN R117, R63 ;  /* 0x0000003f00757308 */ /* 0x000fe40000000400 */
[----:B------:R-:W-:Y:S01]  /*5e60*/  STS.U16 [R165+0x640], R128 ;  /* 0x00064080a5007388 */ /* 0x000fe20000000400 */
[----:B0-----:R-:W-:-:S03]  /*5e70*/  SHF.L.U32 R64, R173, 0x1, RZ ;  /* 0x00000001ad407819 */ /* 0x001fc600000006ff */
[----:B------:R-:W-:Y:S02]  /*5e80*/  STS.U16 [R66+0x680], R127 ;  /* 0x0006807f42007388 */ /* 0x000fe40000000400 */
[----:B------:R0:W-:Y:S02]  /*5e90*/  MUFU.COS R116, R63 ;  /* 0x0000003f00747308 */ /* 0x0001e40000000000 */
[----:B------:R-:W-:Y:S04]  /*5ea0*/  STS.U16 [R68+0x6c0], R125 ;  /* 0x0006c07d44007388 */ /* 0x000fe80000000400 */
[----:B------:R-:W-:Y:S01]  /*5eb0*/  STS.U16 [R171+0x700], R126 ;  /* 0x0007007eab007388 */ /* 0x000fe20000000400 */
[----:B0-----:R-:W-:-:S03]  /*5ec0*/  SHF.L.U32 R63, R130, 0x1, RZ ;  /* 0x00000001823f7819 */ /* 0x001fc600000006ff */
[----:B------:R0:W-:Y:S04]  /*5ed0*/  STS.U16 [R64+0x740], R111 ;  /* 0x0007406f40007388 */ /* 0x0001e80000000400 */
[----:B------:R-:W-:Y:S04]  /*5ee0*/  STS.U16 [R175+0x780], R110 ;  /* 0x0007806eaf007388 */ /* 0x000fe80000000400 */
[----:B------:R2:W-:Y:S01]  /*5ef0*/  STS.U16 [R177+0x7c0], R62 ;  /* 0x0007c03eb1007388 */ /* 0x0005e20000000400 */
[----:B------:R-:W-:-:S06]  /*5f00*/  NOP ;  /* 0x0000000000007918 */ /* 0x000fcc0000000000 */
[----:B------:R-:W3:Y:S04]  /*5f10*/  LDS.U16 R88, [R63] ;  /* 0x000000003f587984 */ /* 0x000ee80000000400 */
[----:B------:R-:W4:Y:S01]  /*5f20*/  LDS.U16 R87, [R63+0x2] ;  /* 0x000002003f577984 */ /* 0x000f220000000400 */
[----:B------:R-:W-:Y:S01]  /*5f30*/  FMUL.FTZ R61, R44, UR42 ;  /* 0x0000002a2c3d7c20 */ /* 0x000fe20008410000 */
[----:B-1----:R-:W-:Y:S01]  /*5f40*/  MOV R67, UR41 ;  /* 0x0000002900437c02 */ /* 0x002fe20008000f00 */
[----:B------:R-:W-:Y:S01]  /*5f50*/  MUFU.SIN R100, R65 ;  /* 0x0000004100647308 */ /* 0x000fe20000000400 */
[----:B------:R-:W-:Y:S01]  /*5f60*/  FMUL.FTZ R60, R42, UR42 ;  /* 0x0000002a2a3c7c20 */ /* 0x000fe20008410000 */
[----:B------:R-:W-:Y:S01]  /*5f70*/  LOP3.LUT P0, RZ, R84, 0x1f, RZ, 0xc0, !PT ;  /* 0x0000001f54ff7812 */ /* 0x000fe2000780c0ff */
[----:B------:R-:W1:Y:S01]  /*5f80*/  LDS.U16 R86, [R63+0x4] ;  /* 0x000004003f567984 */ /* 0x000e620000000400 */
[----:B------:R-:W-:Y:S01]  /*5f90*/  FMUL.FTZ R67, R67, 1.4426950216293334961 ;  /* 0x3fb8aa3b43437820 */ /* 0x000fe20000410000 */
[----:B------:R-:W-:-:S02]  /*5fa0*/  UIMAD.WIDE.U32 UR20, UR16, UR34, URZ ;  /* 0x00000022101472a5 */ /* 0x000fc4000f8e003f */
[----:B------:R-:W1:Y:S01]  /*5fb0*/  LDS.U16 R85, [R63+0x6] ;  /* 0x000006003f557984 */ /* 0x000e620000000400 */
[----:B------:R0:W-:Y:S08]  /*5fc0*/  MUFU.COS R101, R65 ;  /* 0x0000004100657308 */ /* 0x0001f00000000000 */
[----:B------:R-:W-:Y:S01]  /*5fd0*/  MUFU.SIN R112, R104 ;  /* 0x0000006800707308 */ /* 0x000fe20000000400 */
[----:B0-----:R-:W-:-:S07]  /*5fe0*/  FMUL.RZ R65, R61, 0.15915493667125701904 ;  /* 0x3e22f9833d417820 */ /* 0x001fce000040c000 */
[----:B------:R-:W-:Y:S01]  /*5ff0*/  MUFU.COS R113, R104 ;  /* 0x0000006800717308 */ /* 0x000fe20000000000 */
[----:B------:R-:W-:Y:S01]  /*6000*/  FMUL.FTZ R61, R43, UR42 ;  /* 0x0000002a2b3d7c20 */ /* 0x000fe20008410000 */
[----:B------:R-:W-:Y:S02]  /*6010*/  ISETP.NE.AND P1, PT, R84, RZ, PT ;  /* 0x000000ff5400720c */ /* 0x000fe40003f25270 */
[----:B------:R-:W-:Y:S01]  /*6020*/  MOV R64, UR29 ;  /* 0x0000001d00407c02 */ /* 0x000fe20008000f00 */
[----:B--2---:R-:W-:Y:S01]  /*6030*/  FMUL.FTZ R62, R41, UR42 ;  /* 0x0000002a293e7c20 */ /* 0x004fe20008410000 */
[----:B------:R-:W0:Y:S02]  /*6040*/  LDS.U16 R89, [R63+0x8] ;  /* 0x000008003f597984 */ /* 0x000e240000000400 */
[----:B------:R-:W-:Y:S01]  /*6050*/  MUFU.SIN R119, R65 ;  /* 0x0000004100777308 */ /* 0x000fe20000000400 */
[----:B------:R-:W-:Y:S01]  /*6060*/  FMUL.RZ R61, R61, 0.15915493667125701904 ;  /* 0x3e22f9833d3d7820 */ /* 0x000fe2000040c000 */
[----:B------:R-:W2:Y:S01]  /*6070*/  LDS.U16 R90, [R63+0xa] ;  /* 0x00000a003f5a7984 */ /* 0x000ea20000000400 */
[----:B------:R-:W-:-:S03]  /*6080*/  MOV R69, c[0x0][0x16c] ;  /* 0x00005b0000457a02 */ /* 0x000fc60000000f00 */
[----:B------:R-:W0:Y:S02]  /*6090*/  LDS.U16 R91, [R63+0xc] ;  /* 0x00000c003f5b7984 */ /* 0x000e240000000400 */
[----:B------:R1:W-:Y:S02]  /*60a0*/  MUFU.COS R118, R65 ;  /* 0x0000004100767308 */ /* 0x0003e40000000000 */
[----:B------:R-:W0:Y:S04]  /*60b0*/  LDS.U16 R92, [R63+0xe] ;  /* 0x00000e003f5c7984 */ /* 0x000e280000000400 */
[----:B------:R-:W-:Y:S01]  /*60c0*/  LDS.U16 R93, [R63+0x10] ;  /* 0x000010003f5d7984 */ /* 0x000fe20000000400 */
[----:B-1----:R-:W-:-:S03]  /*60d0*/  FMUL.RZ R65, R60, 0.15915493667125701904 ;  /* 0x3e22f9833c417820 */ /* 0x002fc6000040c000 */
[----:B------:R-:W1:Y:S01]  /*60e0*/  LDS.U16 R94, [R63+0x12] ;  /* 0x000012003f5e7984 */ /* 0x000e620000000400 */
[----:B------:R-:W-:Y:S01]  /*60f0*/  FMUL.FTZ R60, R67, R51 ;  /* 0x00000033433c7220 */ /* 0x000fe20000410000 */
[----:B------:R-:W-:Y:S02]  /*6100*/  MUFU.SIN R121, R61 ;  /* 0x0000003d00797308 */ /* 0x000fe40000000400 */
[----:B------:R-:W0:Y:S04]  /*6110*/  LDS.U16 R95, [R63+0x14] ;  /* 0x000014003f5f7984 */ /* 0x000e280000000400 */
[----:B------:R-:W0:Y:S02]  /*6120*/  LDS.U16 R96, [R63+0x16] ;  /* 0x000016003f607984 */ /* 0x000e240000000400 */
[----:B------:R-:W2:Y:S02]  /*6130*/  MUFU.EX2 R60, R60 ;  /* 0x0000003c003c7308 */ /* 0x000ea40000000800 */
[----:B------:R-:W-:Y:S04]  /*6140*/  LDS.U16 R98, [R63+0x18] ;  /* 0x000018003f627984 */ /* 0x000fe80000000400 */
[----:B------:R-:W0:Y:S02]  /*6150*/  LDS.U16 R97, [R63+0x1a] ;  /* 0x00001a003f617984 */ /* 0x000e240000000400 */
[----:B------:R2:W-:Y:S02]  /*6160*/  MUFU.COS R120, R61 ;  /* 0x0000003d00787308 */ /* 0x0005e40000000000 */
[----:B------:R-:W0:Y:S04]  /*6170*/  LDS.U16 R99, [R63+0x1c] ;  /* 0x00001c003f637984 */ /* 0x000e280000000400 */
[----:B------:R-:W0:Y:S01]  /*6180*/  LDS.U16 R130, [R63+0x1e] ;  /* 0x00001e003f827984 */ /* 0x000e220000000400 */
[----:B--2---:R-:W-:-:S03]  /*6190*/  MOV R61, UR29 ;  /* 0x0000001d003d7c02 */ /* 0x004fc60008000f00 */
[----:B------:R-:W-:Y:S01]  /*61a0*/  LDS.U16 R137, [R63+0x20] ;  /* 0x000020003f897984 */ /* 0x000fe20000000400 */
[----:B------:R-:W-:Y:S01]  /*61b0*/  ISETP.LT.OR P0, PT, R61, 0x2, P0 ;  /* 0x000000023d00780c */ /* 0x000fe20000701670 */
[----:B------:R-:W-:Y:S01]  /*61c0*/  FMUL.FTZ R61, R67, R50 ;  /* 0x00000032433d7220 */ /* 0x000fe20000410000 */
[----:B---3--:R-:W-:Y:S01]  /*61d0*/  PRMT R88, RZ, 0x5410, R88 ;  /* 0x00005410ff587816 */ /* 0x008fe20000000058 */
[----:B------:R-:W2:Y:S01]  /*61e0*/  LDS.U16 R138, [R63+0x22] ;  /* 0x000022003f8a7984 */ /* 0x000ea20000000400 */
[----:B----4-:R-:W-:Y:S01]  /*61f0*/  PRMT R87, RZ, 0x5410, R87 ;  /* 0x00005410ff577816 */ /* 0x010fe20000000057 */
[C---:B------:R-:W-:Y:S02]  /*6200*/  FMUL.FTZ R115, R60.reuse, R115 ;  /* 0x000000733c737220 */ /* 0x040fe40000410000 */
[----:B------:R-:W3:Y:S01]  /*6210*/  MUFU.EX2 R61, R61 ;  /* 0x0000003d003d7308 */ /* 0x000ee20000000800 */
[----:B------:R-:W-:Y:S01]  /*6220*/  FMUL.FTZ R114, R60, R114 ;  /* 0x000000723c727220 */ /* 0x000fe20000410000 */
[----:B------:R-:W-:Y:S01]  /*6230*/  UIMAD UR34, UR17, UR34, URZ ;  /* 0x00000022112272a4 */ /* 0x000fe2000f8e023f */
[----:B------:R-:W-:Y:S01]  /*6240*/  PRMT R60, RZ, 0x5410, R80 ;  /* 0x00005410ff3c7816 */ /* 0x000fe20000000050 */
[-C--:B------:R-:W-:Y:S01]  /*6250*/  FMUL.FTZ R185, R88, R52.reuse ;  /* 0x0000003458b97220 */ /* 0x080fe20000410000 */
[----:B------:R-:W-:Y:S01]  /*6260*/  LDS.U16 R139, [R63+0x24] ;  /* 0x000024003f8b7984 */ /* 0x000fe20000000400 */
[----:B------:R-:W-:Y:S01]  /*6270*/  FMUL.FTZ R186, R87, R52 ;  /* 0x0000003457ba7220 */ /* 0x000fe20000410000 */
[----:B------:R-:W-:Y:S01]  /*6280*/  UIMAD UR40, UR16, UR35, UR34 ;  /* 0x00000023102872a4 */ /* 0x000fe2000f8e0222 */
[C---:B------:R-:W-:Y:S01]  /*6290*/  FMUL.FTZ R185, R60.reuse, R185 ;  /* 0x000000b93cb97220 */ /* 0x040fe20000410000 */
[----:B------:R-:W4:Y:S01]  /*62a0*/  LDS.U16 R140, [R63+0x26] ;  /* 0x000026003f8c7984 */ /* 0x000f220000000400 */
[----:B------:R-:W-:Y:S01]  /*62b0*/  FMUL.FTZ R186, R60, R186 ;  /* 0x000000ba3cba7220 */ /* 0x000fe20000410000 */
[----:B------:R-:W-:Y:S01]  /*62c0*/  ULDC.64 UR34, c[0x0][0x1c0] ;  /* 0x0000700000227ab9 */ /* 0x000fe20000000a00 */
[----:B------:R-:W-:Y:S01]  /*62d0*/  FMUL.FTZ R60, R67, R52 ;  /* 0x00000034433c7220 */ /* 0x000fe20000410000 */
[----:B------:R-:W-:Y:S01]  /*62e0*/  UIMAD UR39, UR39, UR34, URZ ;  /* 0x00000022272772a4 */ /* 0x000fe2000f8e023f */
[----:B------:R-:W-:Y:S01]  /*62f0*/  LDS.U16 R141, [R63+0x28] ;  /* 0x000028003f8d7984 */ /* 0x000fe20000000400 */
[----:B------:R-:W-:Y:S01]  /*6300*/  UIADD3 UR21, UR21, UR40, URZ ;  /* 0x0000002815157290 */ /* 0x000fe2000fffe03f */
[C---:B---3--:R-:W-:Y:S01]  /*6310*/  FMUL.FTZ R113, R61.reuse, R113 ;  /* 0x000000713d717220 */ /* 0x048fe20000410000 */
[----:B------:R-:W-:Y:S01]  /*6320*/  UIMAD UR39, UR7, UR35, UR39 ;  /* 0x00000023072772a4 */ /* 0x000fe2000f8e0227 */
[----:B------:R-:W3:Y:S01]  /*6330*/  MUFU.EX2 R60, R60 ;  /* 0x0000003c003c7308 */ /* 0x000ee20000000800 */
[----:B------:R-:W-:Y:S01]  /*6340*/  FMUL.FTZ R112, R61, R112 ;  /* 0x000000703d707220 */ /* 0x000fe20000410000 */
[----:B------:R-:W-:Y:S01]  /*6350*/  UIMAD.WIDE.U32 UR34, UR7, UR34, UR20 ;  /* 0x00000022072272a5 */ /* 0x000fe2000f8e0014 */
[----:B------:R-:W-:Y:S01]  /*6360*/  FMUL.FTZ R61, R38, UR42 ;  /* 0x0000002a263d7c20 */ /* 0x000fe20008410000 */
[----:B------:R-:W0:Y:S01]  /*6370*/  LDS.U16 R142, [R63+0x2a] ;  /* 0x00002a003f8e7984 */ /* 0x000e220000000400 */
[----:B------:R-:W-:-:S02]  /*6380*/  ULDC.64 UR20, c[0x0][0x230] ;  /* 0x00008c0000147ab9 */ /* 0x000fc40000000a00 */
[----:B------:R-:W-:Y:S01]  /*6390*/  UIADD3 UR35, UR35, UR39, URZ ;  /* 0x0000002723237290 */ /* 0x000fe2000fffe03f */
[----:B------:R-:W-:Y:S01]  /*63a0*/  FMUL.RZ R66, R61, 0.15915493667125701904 ;  /* 0x3e22f9833d427820 */ /* 0x000fe2000040c000 */
[----:B------:R-:W-:Y:S01]  /*63b0*/  ULEA UR20, UP0, UR34, UR20, 0x3 ;  /* 0x0000001422147291 */ /* 0x000fe2000f80183f */
[----:B------:R-:W-:Y:S01]  /*63c0*/  MOV R61, UR32 ;  /* 0x00000020003d7c02 */ /* 0x000fe20008000f00 */
[----:B------:R-:W-:Y:S01]  /*63d0*/  MUFU.SIN R125, R65 ;  /* 0x00000041007d7308 */ /* 0x000fe20000000400 */
[----:B------:R-:W-:Y:S01]  /*63e0*/  @!P0 IADD3 R64, R64, -0x2, RZ ;  /* 0xfffffffe40408810 */ /* 0x000fe20007ffe0ff */
[----:B------:R-:W-:Y:S01]  /*63f0*/  ULEA.HI.X UR21, UR34, UR21, UR35, 0x3, UP0 ;  /* 0x0000001522157291 */ /* 0x000fe200080f1c23 */
[----:B------:R-:W-:Y:S01]  /*6400*/  LEA R61, R61, UR7, 0x8 ;  /* 0x000000073d3d7c11 */ /* 0x000fe2000f8e40ff */
[----:B------:R-:W-:Y:S01]  /*6410*/  LDS.U16 R143, [R63+0x2c] ;  /* 0x00002c003f8f7984 */ /* 0x000fe20000000400 */
[----:B------:R-:W-:-:S03]  /*6420*/  @P1 IADD3 R61, R84, 0x200, RZ ;  /* 0x00000200543d1810 */ /* 0x000fc60007ffe0ff */
[----:B------:R1:W-:Y:S01]  /*6430*/  MUFU.COS R124, R65 ;  /* 0x00000041007c7308 */ /* 0x0003e20000000000 */
[----:B------:R-:W-:Y:S01]  /*6440*/  @!P0 IMAD R64, R64, R69, UR7 ;  /* 0x0000000740408e24 */ /* 0x000fe2000f8e0245 */
[----:B------:R-:W-:Y:S01]  /*6450*/  MOV R68, UR20 ;  /* 0x0000001400447c02 */ /* 0x000fe20008000f00 */
[----:B---3--:R-:W-:Y:S01]  /*6460*/  FMUL.FTZ R122, R60, R122 ;  /* 0x0000007a3c7a7220 */ /* 0x008fe20000410000 */
[----:B------:R-:W-:Y:S01]  /*6470*/  MOV R69, UR21 ;  /* 0x0000001500457c02 */ /* 0x000fe20008000f00 */
[----:B------:R-:W3:Y:S01]  /*6480*/  LDS.U16 R144, [R63+0x2e] ;  /* 0x00002e003f907984 */ /* 0x000ee20000000400 */
[----:B-1----:R-:W-:-:S03]  /*6490*/  FMUL.RZ R65, R62, 0.15915493667125701904 ;  /* 0x3e22f9833e417820 */ /* 0x002fc6000040c000 */
[----:B------:R-:W-:Y:S01]  /*64a0*/  LDS.U16 R145, [R63+0x30] ;  /* 0x000030003f917984 */ /* 0x000fe20000000400 */
[----:B------:R-:W-:Y:S01]  /*64b0*/  FMUL.FTZ R123, R60, R123 ;  /* 0x0000007b3c7b7220 */ /* 0x000fe20000410000 */
[----:B------:R-:W-:Y:S01]  /*64c0*/  MUFU.SIN R127, R65 ;  /* 0x00000041007f7308 */ /* 0x000fe20000000400 */
[----:B------:R-:W-:Y:S01]  /*64d0*/  FMUL.FTZ R62, R40, UR42 ;  /* 0x0000002a283e7c20 */ /* 0x000fe20008410000 */
[----:B------:R-:W1:Y:S04]  /*64e0*/  LDS.U16 R146, [R63+0x32] ;  /* 0x000032003f927984 */ /* 0x000e680000000400 */
[----:B------:R-:W-:Y:S02]  /*64f0*/  LDS.U16 R147, [R63+0x34] ;  /* 0x000034003f937984 */ /* 0x000fe40000000400 */
[----:B------:R0:W-:Y:S02]  /*6500*/  MUFU.COS R126, R65 ;  /* 0x00000041007e7308 */ /* 0x0001e40000000000 */
[----:B------:R-:W1:Y:S04]  /*6510*/  LDS.U16 R148, [R63+0x36] ;  /* 0x000036003f947984 */ /* 0x000e680000000400 */
[----:B------:R-:W-:Y:S01]  /*6520*/  LDS.U16 R149, [R63+0x38] ;  /* 0x000038003f957984 */ /* 0x000fe20000000400 */
[----:B0-----:R-:W-:-:S03]  /*6530*/  SHF.L.U32 R65, R61, 0x3, RZ ;  /* 0x000000033d417819 */ /* 0x001fc600000006ff */
[----:B------:R-:W0:Y:S04]  /*6540*/  LDS.U16 R150, [R63+0x3a] ;  /* 0x00003a003f967984 */ /* 0x000e280000000400 */
[----:B------:R-:W-:Y:S04]  /*6550*/  LDS.U16 R151, [R63+0x3c] ;  /* 0x00003c003f977984 */ /* 0x000fe80000000400 */
[----:B------:R0:W0:Y:S01]  /*6560*/  LDS.U16 R152, [R63+0x3e] ;  /* 0x00003e003f987984 */ /* 0x0000220000000400 */
[----:B------:R-:W-:-:S03]  /*6570*/  FMUL.RZ R62, R62, 0.15915493667125701904 ;  /* 0x3e22f9833e3e7820 */ /* 0x000fc6000040c000 */
[----:B------:R0:W-:Y:S04]  /*6580*/  STS.64 [R65+0x39e0], R122 ;  /* 0x0039e07a41007388 */ /* 0x0001e80000000a00 */
[----:B------:R-:W5:Y:S01]  /*6590*/  LDG.E.64 R68, [R68.64] ;  /* 0x0000001e44447981 */ /* 0x000f62000c1e1b00 */
[----:B------:R-:W-:Y:S01]  /*65a0*/  MUFU.SIN R104, R132 ;  /* 0x0000008400687308 */ /* 0x000fe20000000400 */
[----:B------:R-:W-:Y:S02]  /*65b0*/  PRMT R86, RZ, 0x5410, R86 ;  /* 0x00005410ff567816 */ /* 0x000fe40000000056 */
[----:B------:R-:W-:-:S05]  /*65c0*/  PRMT R85, RZ, 0x5410, R85 ;  /* 0x00005410ff557816 */ /* 0x000fca0000000055 */
[----:B------:R-:W-:Y:S01]  /*65d0*/  MUFU.COS R105, R132 ;  /* 0x0000008400697308 */ /* 0x000fe20000000000 */
[-C--:B------:R-:W-:Y:S01]  /*65e0*/  FMUL.FTZ R187, R86, R51.reuse ;  /* 0x0000003356bb7220 */ /* 0x080fe20000410000 */
[----:B------:R-:W-:Y:S01]  /*65f0*/  HFMA2.MMA R71, -RZ, RZ, 0, 9.5367431640625e-07 ;  /* 0x00000010ff477435 */ /* 0x000fe200000001ff */
[----:B------:R-:W-:-:S05]  /*6600*/  FMUL.FTZ R188, R85, R51 ;  /* 0x0000003355bc7220 */ /* 0x000fca0000410000 */
[----:B------:R-:W-:Y:S08]  /*6610*/  MUFU.SIN R132, R66 ;  /* 0x0000004200847308 */ /* 0x000ff00000000400 */
[----:B------:R0:W-:Y:S01]  /*6620*/  MUFU.COS R131, R66 ;  /* 0x0000004200837308 */ /* 0x0001e20000000000 */
[----:B------:R-:W-:-:S07]  /*6630*/  FMUL.FTZ R110, R186, R114 ;  /* 0x00000072ba6e7220 */ /* 0x000fce0000410000 */
[----:B------:R-:W-:Y:S01]  /*6640*/  MUFU.SIN R129, R62 ;  /* 0x0000003e00817308 */ /* 0x000fe20000000400 */
[----:B0-----:R-:W-:-:S07]  /*6650*/  FMUL.FTZ R66, R67, R49 ;  /* 0x0000003143427220 */ /* 0x001fce0000410000 */
[----:B------:R0:W-:Y:S01]  /*6660*/  MUFU.COS R128, R62 ;  /* 0x0000003e00807308 */ /* 0x0001e20000000000 */
[----:B------:R-:W-:Y:S01]  /*6670*/  HFMA2.MMA R60, -RZ, RZ, 1.875, 0 ;  /* 0x3f800000ff3c7435 */ /* 0x000fe200000001ff */
[----:B0-----:R-:W-:-:S06]  /*6680*/  PRMT R62, RZ, 0x5410, R79 ;  /* 0x00005410ff3e7816 */ /* 0x001fcc000000004f */
[----:B------:R-:W-:Y:S01]  /*6690*/  MUFU.SIN R108, R102 ;  /* 0x00000066006c7308 */ /* 0x000fe20000000400 */
[C---:B------:R-:W-:Y:S02]  /*66a0*/  FMUL.FTZ R187, R62.reuse, R187 ;  /* 0x000000bb3ebb7220 */ /* 0x040fe40000410000 */
[----:B------:R-:W-:-:S05]  /*66b0*/  FMUL.FTZ R188, R62, R188 ;  /* 0x000000bc3ebc7220 */ /* 0x000fca0000410000 */
[----:B------:R-:W-:Y:S01]  /*66c0*/  MUFU.COS R109, R102 ;  /* 0x00000066006d7308 */ /* 0x000fe20000000000 */
[----:B------:R-:W-:Y:S02]  /*66d0*/  FMUL.FTZ R62, R33, UR42 ;  /* 0x0000002a213e7c20 */ /* 0x000fe40008410000 */
[----:B------:R-:W-:-:S05]  /*66e0*/  FMUL.FTZ R111, R185, R114 ;  /* 0x00000072b96f7220 */ /* 0x000fca0000410000 */
[----:B------:R-:W0:Y:S01]  /*66f0*/  MUFU.EX2 R66, R66 ;  /* 0x0000004200427308 */ /* 0x000e220000000800 */
[----:B------:R-:W-:Y:S01]  /*6700*/  FMUL.RZ R133, R62, 0.15915493667125701904 ;  /* 0x3e22f9833e857820 */ /* 0x000fe2000040c000 */
[----:B------:R-:W-:Y:S01]  /*6710*/  MOV R61, RZ ;  /* 0x000000ff003d7202 */ /* 0x000fe20000000f00 */
[----:B------:R-:W-:Y:S01]  /*6720*/  FFMA.FTZ R136, R185, R115, -R110 ;  /* 0x00000073b9887223 */ /* 0x000fe2000001086e */
[----:B------:R-:W-:Y:S01]  /*6730*/  CS2R R62, SRZ ;  /* 0x00000000003e7805 */ /* 0x000fe2000001ff00 */
[----:B------:R-:W-:Y:S01]  /*6740*/  @!P0 IMAD.WIDE R64, R64, R71, UR10 ;  /* 0x0000000a40408e25 */ /* 0x000fe2000f8e0247 */
[----:B------:R-:W-:Y:S03]  /*6750*/  BAR.SYNC.DEFER_BLOCKING 0x0 ;  /* 0x0000000000007b1d */ /* 0x000fe60000010000 */
[----:B------:R-:W-:Y:S02]  /*6760*/  FMUL.FTZ R70, R67, R48 ;  /* 0x0000003043467220 */ /* 0x000fe40000410000 */
[----:B------:R-:W-:-:S02]  /*6770*/  FFMA.FTZ R111, R186, R115, R111 ;  /* 0x00000073ba6f7223 */ /* 0x000fc4000001006f */
[----:B------:R-:W-:Y:S02]  /*6780*/  FADD.FTZ R136, R187, R136 ;  /* 0x00000088bb887221 */ /* 0x000fe40000010000 */
[----:B------:R-:W-:Y:S02]  /*6790*/  FMUL.FTZ R110, R67, R46 ;  /* 0x0000002e436e7220 */ /* 0x000fe40000410000 */
[----:B------:R-:W-:Y:S01]  /*67a0*/  FADD.FTZ R111, R188, R111 ;  /* 0x0000006fbc6f7221 */ /* 0x000fe20000010000 */
[----:B------:R-:W1:Y:S01]  /*67b0*/  MUFU.EX2 R70, R70 ;  /* 0x0000004600467308 */ /* 0x000e620000000800 */
[----:B------:R-:W-:Y:S01]  /*67c0*/  PRMT R89, RZ, 0x5410, R89 ;  /* 0x00005410ff597816 */ /* 0x000fe20000000059 */
[C---:B0-----:R-:W-:Y:S01]  /*67d0*/  FMUL.FTZ R109, R66.reuse, R109 ;  /* 0x0000006d426d7220 */ /* 0x041fe20000410000 */
[----:B------:R-:W-:Y:S01]  /*67e0*/  PRMT R90, RZ, 0x5410, R90 ;  /* 0x00005410ff5a7816 */ /* 0x000fe2000000005a */
[----:B------:R-:W-:Y:S02]  /*67f0*/  FMUL.FTZ R108, R66, R108 ;  /* 0x0000006c426c7220 */ /* 0x000fe40000410000 */
[----:B------:R-:W-:Y:S01]  /*6800*/  FMUL.FTZ R66, R112, R111 ;  /* 0x0000006f70427220 */ /* 0x000fe20000410000 */
[----:B------:R0:W5:Y:S01]  /*6810*/  @!P0 LDG.E.128 R60, [R64.64] ;  /* 0x0000001e403c8981 */ /* 0x000162000c1e1d00 */
[----:B------:R-:W1:Y:S01]  /*6820*/  MUFU.EX2 R110, R110 ;  /* 0x0000006e006e7308 */ /* 0x000e620000000800 */
[----:B------:R-:W-:-:S02]  /*6830*/  FMUL.FTZ R189, R89, R50 ;  /* 0x0000003259bd7220 */ /* 0x000fc40000410000 */
[----:B------:R-:W-:Y:S02]  /*6840*/  FMUL.FTZ R190, R90, R50 ;  /* 0x000000325abe7220 */ /* 0x000fe40000410000 */
[----:B0-----:R-:W-:-:S04]  /*6850*/  FMUL.FTZ R64, R112, R136 ;  /* 0x0000008870407220 */ /* 0x001fc80000410000 */
[C---:B------:R-:W-:Y:S01]  /*6860*/  FFMA.FTZ R111, R113.reuse, R111, R64 ;  /* 0x0000006f716f7223 */ /* 0x040fe20000010040 */
[----:B------:R-:W-:Y:S01]  /*6870*/  PRMT R64, RZ, 0x5410, R78 ;  /* 0x00005410ff407816 */ /* 0x000fe2000000004e */
[----:B------:R-:W-:-:S04]  /*6880*/  FFMA.FTZ R66, R113, R136, -R66 ;  /* 0x0000008871427223 */ /* 0x000fc80000010842 */
[C---:B------:R-:W-:Y:S02]  /*6890*/  FMUL.FTZ R189, R64.reuse, R189 ;  /* 0x000000bd40bd7220 */ /* 0x040fe40000410000 */
[----:B------:R-:W-:Y:S02]  /*68a0*/  FMUL.FTZ R190, R64, R190 ;  /* 0x000000be40be7220 */ /* 0x000fe40000410000 */
[C---:B------:R-:W-:Y:S02]  /*68b0*/  FMUL.FTZ R64, R67.reuse, R45 ;  /* 0x0000002d43407220 */ /* 0x040fe40000410000 */
[----:B------:R-:W-:Y:S02]  /*68c0*/  FADD.FTZ R111, R190, R111 ;  /* 0x0000006fbe6f7221 */ /* 0x000fe40000010000 */
[----:B------:R-:W-:Y:S02]  /*68d0*/  FMUL.FTZ R71, R67, R47 ;  /* 0x0000002f43477220 */ /* 0x000fe40000410000 */
[C---:B-1----:R-:W-:Y:S01]  /*68e0*/  FMUL.FTZ R105, R70.reuse, R105 ;  /* 0x0000006946697220 */ /* 0x042fe20000410000 */
[----:B------:R-:W0:Y:S01]  /*68f0*/  MUFU.EX2 R64, R64 ;  /* 0x0000004000407308 */ /* 0x000e220000000800 */
[----:B------:R-:W-:Y:S01]  /*6900*/  FMUL.FTZ R104, R70, R104 ;  /* 0x0000006846687220 */ /* 0x000fe20000410000 */
[----:B------:R-:W-:Y:S01]  /*6910*/  PRMT R91, RZ, 0x5410, R91 ;  /* 0x00005410ff5b7816 */ /* 0x000fe2000000005b */
[----:B------:R-:W-:-:S02]  /*6920*/  FADD.FTZ R66, R189, R66 ;  /* 0x00000042bd427221 */ /* 0x000fc40000010000 */
[----:B------:R-:W-:Y:S02]  /*6930*/  FMUL.FTZ R70, R108, R111 ;  /* 0x0000006f6c467220 */ /* 0x000fe40000410000 */
[----:B------:R-:W-:Y:S01]  /*6940*/  FMUL.FTZ R65, R67, R44 ;  /* 0x0000002c43417220 */ /* 0x000fe20000410000 */
[----:B------:R-:W-:Y:S01]  /*6950*/  MUFU.SIN R102, R134 ;  /* 0x0000008600667308 */ /* 0x000fe20000000400 */
[C---:B------:R-:W-:Y:S01]  /*6960*/  FMUL.FTZ R101, R110.reuse, R101 ;  /* 0x000000656e657220 */ /* 0x040fe20000410000 */
[----:B------:R-:W-:Y:S01]  /*6970*/  PRMT R92, RZ, 0x5410, R92 ;  /* 0x00005410ff5c7816 */ /* 0x000fe2000000005c */
[----:B------:R-:W-:Y:S02]  /*6980*/  FMUL.FTZ R100, R110, R100 ;  /* 0x000000646e647220 */ /* 0x000fe40000410000 */
[----:B------:R-:W-:Y:S01]  /*6990*/  FFMA.FTZ R110, R109, R66, -R70 ;  /* 0x000000426d6e7223 */ /* 0x000fe20000010846 */
[----:B------:R-:W-:Y:S02]  /*69a0*/  PRMT R70, RZ, 0x5410, R77 ;  /* 0x00005410ff467816 */ /* 0x000fe4000000004d */
[----:B------:R-:W-:Y:S01]  /*69b0*/  MUFU.COS R103, R134 ;  /* 0x0000008600677308 */ /* 0x000fe20000000000 */
[----:B------:R-:W-:-:S02]  /*69c0*/  FMUL.FTZ R191, R91, R49 ;  /* 0x000000315bbf7220 */ /* 0x000fc40000410000 */
[----:B------:R-:W-:-:S05]  /*69d0*/  FMUL.FTZ R136, R108, R66 ;  /* 0x000000426c887220 */ /* 0x000fca0000410000 */
[----:B------:R-:W1:Y:S01]  /*69e0*/  MUFU.EX2 R71, R71 ;  /* 0x0000004700477308 */ /* 0x000e620000000800 */
[----:B------:R-:W-:Y:S02]  /*69f0*/  FMUL.FTZ R192, R92, R49 ;  /* 0x000000315cc07220 */ /* 0x000fe40000410000 */
[----:B------:R-:W-:Y:S02]  /*6a00*/  FMUL.FTZ R66, R67, R43 ;  /* 0x0000002b43427220 */ /* 0x000fe40000410000 */
[----:B------:R-:W-:-:S03]  /*6a10*/  FMUL.FTZ R191, R70, R191 ;  /* 0x000000bf46bf7220 */ /* 0x000fc60000410000 */
[----:B------:R-:W1:Y:S01]  /*6a20*/  MUFU.EX2 R65, R65 ;  /* 0x0000004100417308 */ /* 0x000e620000000800 */
[----:B------:R-:W-:Y:S01]  /*6a30*/  FFMA.FTZ R111, R109, R111, R136 ;  /* 0x0000006f6d6f7223 */ /* 0x000fe20000010088 */
[----:B------:R-:W-:Y:S01]  /*6a40*/  PRMT R94, RZ, 0x5410, R94 ;  /* 0x00005410ff5e7816 */ /* 0x000fe2000000005e */
[----:B------:R-:W-:Y:S02]  /*6a50*/  FMUL.FTZ R192, R70, R192 ;  /* 0x000000c046c07220 */ /* 0x000fe40000410000 */
[----:B------:R-:W-:Y:S01]  /*6a60*/  FADD.FTZ R110, R191, R110 ;  /* 0x0000006ebf6e7221 */ /* 0x000fe20000010000 */
[----:B------:R-:W-:Y:S01]  /*6a70*/  PRMT R93, RZ, 0x5410, R93 ;  /* 0x00005410ff5d7816 */ /* 0x000fe2000000005d */
[C---:B0-----:R-:W-:Y:S01]  /*6a80*/  FMUL.FTZ R116, R64.reuse, R116 ;  /* 0x0000007440747220 */ /* 0x041fe20000410000 */
[----:B------:R-:W0:Y:S01]  /*6a90*/  MUFU.EX2 R66, R66 ;  /* 0x0000004200427308 */ /* 0x000e220000000800 */
[----:B------:R-:W-:Y:S01]  /*6aa0*/  FMUL.FTZ R117, R64, R117 ;  /* 0x0000007540757220 */ /* 0x000fe20000410000 */
[----:B------:R-:W-:Y:S01]  /*6ab0*/  PRMT R135, RZ, 0x5410, R76 ;  /* 0x00005410ff877816 */ /* 0x000fe2000000004c */
[----:B------:R-:W-:-:S02]  /*6ac0*/  FMUL.FTZ R64, R67, R41 ;  /* 0x0000002943407220 */ /* 0x000fc40000410000 */
[----:B------:R-:W-:Y:S02]  /*6ad0*/  FADD.FTZ R111, R192, R111 ;  /* 0x0000006fc06f7221 */ /* 0x000fe40000010000 */
[----:B------:R-:W-:Y:S02]  /*6ae0*/  FMUL.FTZ R136, R104, R110 ;  /* 0x0000006e68887220 */ /* 0x000fe40000410000 */
[----:B------:R-:W-:Y:S02]  /*6af0*/  FMUL.FTZ R194, R94, R48 ;  /* 0x000000305ec27220 */ /* 0x000fe40000410000 */
[C---:B-1----:R-:W-:Y:S02]  /*6b00*/  FMUL.FTZ R103, R71.reuse, R103 ;  /* 0x0000006747677220 */ /* 0x042fe40000410000 */
[----:B------:R-:W-:Y:S01]  /*6b10*/  FMUL.FTZ R102, R71, R102 ;  /* 0x0000006647667220 */ /* 0x000fe20000410000 */
[----:B------:R-:W1:Y:S01]  /*6b20*/  MUFU.EX2 R64, R64 ;  /* 0x0000004000407308 */ /* 0x000e620000000800 */
        /* <DEDUP_REMOVED lines=8> */
[----:B------:R-:W-:Y:S02]  /*6bb0*/  FMUL.FTZ R65, R28, UR42 ;  /* 0x0000002a1c417c20 */ /* 0x000fe40008410000 */
[----:B------:R-:W-:Y:S02]  /*6bc0*/  FMUL.FTZ R193, R135, R193 ;  /* 0x000000c187c17220 */ /* 0x000fe40000410000 */
[----:B------:R-:W-:Y:S01]  /*6bd0*/  FADD.FTZ R111, R194, R111 ;  /* 0x0000006fc26f7221 */ /* 0x000fe20000010000 */
[----:B------:R-:W1:Y:S01]  /*6be0*/  MUFU.EX2 R70, R70 ;  /* 0x0000004600467308 */ /* 0x000e620000000800 */
        /* <DEDUP_REMOVED lines=15> */
[----:B------:R-:W-:Y:S01]  /*6ce0*/  FMUL.FTZ R195, R65, R195 ;  /* 0x000000c341c37220 */ /* 0x000fe20000410000 */
[----:B------:R-:W-:Y:S01]  /*6cf0*/  PRMT R97, RZ, 0x5410, R97 ;  /* 0x00005410ff617816 */ /* 0x000fe20000000061 */
[----:B------:R-:W-:Y:S01]  /*6d00*/  FFMA.FTZ R111, R103, R111, R66 ;  /* 0x0000006f676f7223 */ /* 0x000fe20000010042 */
[----:B------:R-:W0:Y:S01]  /*6d10*/  MUFU.EX2 R64, R64 ;  /* 0x0000004000407308 */ /* 0x000e220000000800 */
[----:B------:R-:W-:-:S02]  /*6d20*/  FMUL.FTZ R196, R65, R196 ;  /* 0x000000c441c47220 */ /* 0x000fc40000410000 */
[----:B------:R-:W-:Y:S02]  /*6d30*/  FADD.FTZ R110, R195, R110 ;  /* 0x0000006ec36e7221 */ /* 0x000fe40000010000 */
[C---:B------:R-:W-:Y:S02]  /*6d40*/  FMUL.FTZ R124, R70.reuse, R124 ;  /* 0x0000007c467c7220 */ /* 0x040fe40000410000 */
[----:B------:R-:W-:Y:S01]  /*6d50*/  FMUL.FTZ R125, R70, R125 ;  /* 0x0000007d467d7220 */ /* 0x000fe20000410000 */
[----:B------:R-:W-:Y:S01]  /*6d60*/  MUFU.SIN R136, R71 ;  /* 0x0000004700887308 */ /* 0x000fe20000000400 */
[----:B------:R-:W-:Y:S01]  /*6d70*/  FADD.FTZ R111, R196, R111 ;  /* 0x0000006fc46f7221 */ /* 0x000fe20000010000 */
[----:B------:R-:W-:Y:S01]  /*6d80*/  PRMT R98, RZ, 0x5410, R98 ;  /* 0x00005410ff627816 */ /* 0x000fe20000000062 */
[----:B------:R-:W-:Y:S02]  /*6d90*/  FMUL.FTZ R154, R100, R110 ;  /* 0x0000006e649a7220 */ /* 0x000fe40000410000 */
[----:B------:R-:W-:-:S03]  /*6da0*/  FMUL.FTZ R197, R97, R46 ;  /* 0x0000002e61c57220 */ /* 0x000fc60000410000 */
[----:B------:R1:W-:Y:S01]  /*6db0*/  MUFU.COS R70, R71 ;  /* 0x0000004700467308 */ /* 0x0003e20000000000 */
[----:B------:R-:W-:Y:S02]  /*6dc0*/  FMUL.FTZ R65, R67, R38 ;  /* 0x0000002643417220 */ /* 0x000fe40000410000 */
[-C--:B------:R-:W-:Y:S01]  /*6dd0*/  FFMA.FTZ R154, R101, R111.reuse, R154 ;  /* 0x0000006f659a7223 */ /* 0x080fe2000001009a */
[----:B-1----:R-:W-:Y:S01]  /*6de0*/  PRMT R71, RZ, 0x5410, R74 ;  /* 0x00005410ff477816 */ /* 0x002fe2000000004a */
[----:B------:R-:W-:Y:S02]  /*6df0*/  FMUL.FTZ R111, R100, R111 ;  /* 0x0000006f646f7220 */ /* 0x000fe40000410000 */
[----:B------:R-:W-:Y:S02]  /*6e00*/  FMUL.FTZ R198, R98, R46 ;  /* 0x0000002e62c67220 */ /* 0x000fe40000410000 */
[----:B------:R-:W-:Y:S01]  /*6e10*/  FMUL.FTZ R197, R71, R197 ;  /* 0x000000c547c57220 */ /* 0x000fe20000410000 */
[----:B------:R-:W1:Y:S01]  /*6e20*/  MUFU.EX2 R65, R65 ;  /* 0x0000004100417308 */ /* 0x000e620000000800 */
[----:B------:R-:W-:Y:S01]  /*6e30*/  FFMA.FTZ R111, R101, R110, -R111 ;  /* 0x0000006e656f7223 */ /* 0x000fe2000001086f */
[----:B------:R-:W-:Y:S01]  /*6e40*/  PRMT R99, RZ, 0x5410, R99 ;  /* 0x00005410ff637816 */ /* 0x000fe20000000063 */
[----:B------:R-:W-:-:S02]  /*6e50*/  FMUL.FTZ R198, R71, R198 ;  /* 0x000000c647c67220 */ /* 0x000fc40000410000 */
[----:B------:R-:W-:Y:S01]  /*6e60*/  FADD.FTZ R154, R197, R154 ;  /* 0x0000009ac59a7221 */ /* 0x000fe20000010000 */
[----:B------:R-:W-:Y:S01]  /*6e70*/  PRMT R130, RZ, 0x5410, R130 ;  /* 0x00005410ff827816 */ /* 0x000fe20000000082 */
[----:B0-----:R-:W-:Y:S02]  /*6e80*/  FMUL.FTZ R128, R64, R128 ;  /* 0x0000008040807220 */ /* 0x001fe40000410000 */
[----:B------:R-:W-:Y:S02]  /*6e90*/  FADD.FTZ R111, R198, R111 ;  /* 0x0000006fc66f7221 */ /* 0x000fe40000010000 */
[----:B------:R-:W-:Y:S02]  /*6ea0*/  FMUL.FTZ R71, R117, R154 ;  /* 0x0000009a75477220 */ /* 0x000fe40000410000 */
[----:B------:R-:W-:Y:S01]  /*6eb0*/  FMUL.FTZ R129, R64, R129 ;  /* 0x0000008140817220 */ /* 0x000fe20000410000 */
[----:B------:R-:W-:Y:S01]  /*6ec0*/  PRMT R64, RZ, 0x5410, R73 ;  /* 0x00005410ff407816 */ /* 0x000fe20000000049 */
[----:B------:R-:W-:-:S02]  /*6ed0*/  FMUL.FTZ R200, R99, R45 ;  /* 0x0000002d63c87220 */ /* 0x000fc40000410000 */
[-C--:B------:R-:W-:Y:S02]  /*6ee0*/  FFMA.FTZ R71, R116, R111.reuse, -R71 ;  /* 0x0000006f74477223 */ /* 0x080fe40000010847 */
[----:B------:R-:W-:Y:S02]  /*6ef0*/  FMUL.FTZ R111, R117, R111 ;  /* 0x0000006f756f7220 */ /* 0x000fe40000410000 */
[----:B------:R-:W-:Y:S02]  /*6f00*/  FMUL.FTZ R199, R130, R45 ;  /* 0x0000002d82c77220 */ /* 0x000fe40000410000 */
[----:B------:R-:W-:Y:S02]  /*6f10*/  FMUL.FTZ R200, R64, R200 ;  /* 0x000000c840c87220 */ /* 0x000fe40000410000 */
[C---:B------:R-:W-:Y:S02]  /*6f20*/  FMUL.FTZ R66, R67.reuse, R33 ;  /* 0x0000002143427220 */ /* 0x040fe40000410000 */
[----:B------:R-:W-:-:S02]  /*6f30*/  FMUL.FTZ R67, R67, R28 ;  /* 0x0000001c43437220 */ /* 0x000fc40000410000 */
[----:B------:R-:W-:Y:S02]  /*6f40*/  FFMA.FTZ R154, R116, R154, R111 ;  /* 0x0000009a749a7223 */ /* 0x000fe4000001006f */
[----:B------:R-:W-:Y:S02]  /*6f50*/  FMUL.FTZ R199, R64, R199 ;  /* 0x000000c740c77220 */ /* 0x000fe40000410000 */
[----:B------:R-:W-:Y:S01]  /*6f60*/  FADD.FTZ R71, R200, R71 ;  /* 0x00000047c8477221 */ /* 0x000fe20000010000 */
[----:B------:R-:W-:Y:S01]  /*6f70*/  MUFU.SIN R134, R133 ;  /* 0x0000008500867308 */ /* 0x000fe20000000400 */
[C---:B-1----:R-:W-:Y:S02]  /*6f80*/  FMUL.FTZ R131, R65.reuse, R131 ;  /* 0x0000008341837220 */ /* 0x042fe40000410000 */
[----:B------:R-:W-:Y:S02]  /*6f90*/  FMUL.FTZ R132, R65, R132 ;  /* 0x0000008441847220 */ /* 0x000fe40000410000 */
[----:B------:R-:W-:Y:S01]  /*6fa0*/  FADD.FTZ R154, R199, R154 ;  /* 0x0000009ac79a7221 */ /* 0x000fe20000010000 */
[----:B--2---:R-:W-:Y:S01]  /*6fb0*/  PRMT R138, RZ, 0x5410, R138 ;  /* 0x00005410ff8a7816 */ /* 0x004fe2000000008a */
[C---:B------:R-:W-:Y:S01]  /*6fc0*/  FMUL.FTZ R65, R119.reuse, R71 ;  /* 0x0000004777417220 */ /* 0x040fe20000410000 */
[----:B------:R-:W-:Y:S01]  /*6fd0*/  MUFU.COS R133, R133 ;  /* 0x0000008500857308 */ /* 0x000fe20000000000 */
[-C--:B------:R-:W-:Y:S01]  /*6fe0*/  FMUL.FTZ R64, R119, R154.reuse ;  /* 0x0000009a77407220 */ /* 0x080fe20000410000 */
[----:B------:R-:W-:Y:S01]  /*6ff0*/  PRMT R137, RZ, 0x5410, R137 ;  /* 0x00005410ff897816 */ /* 0x000fe20000000089 */
[----:B------:R-:W-:Y:S01]  /*7000*/  FFMA.FTZ R154, R118, R154, R65 ;  /* 0x0000009a769a7223 */ /* 0x000fe20000010041 */
[----:B------:R-:W-:-:S04]  /*7010*/  PRMT R65, RZ, 0x5410, R72 ;  /* 0x00005410ff417816 */ /* 0x000fc80000000048 */
[----:B------:R-:W0:Y:S01]  /*7020*/  MUFU.EX2 R66, R66 ;  /* 0x0000004200427308 */ /* 0x000e220000000800 */
[----:B------:R-:W-:-:S07]  /*7030*/  FMUL.FTZ R201, R138, R44 ;  /* 0x0000002c8ac97220 */ /* 0x000fce0000410000 */
[----:B------:R-:W1:Y:S01]  /*7040*/  MUFU.EX2 R67, R67 ;  /* 0x0000004300437308 */ /* 0x000e620000000800 */
[----:B------:R-:W-:Y:S02]  /*7050*/  FMUL.FTZ R202, R137, R44 ;  /* 0x0000002c89ca7220 */ /* 0x000fe40000410000 */
[C---:B------:R-:W-:Y:S02]  /*7060*/  FMUL.FTZ R201, R65.reuse, R201 ;  /* 0x000000c941c97220 */ /* 0x040fe40000410000 */
[----:B------:R-:W-:Y:S02]  /*7070*/  FFMA.FTZ R71, R118, R71, -R64 ;  /* 0x0000004776477223 */ /* 0x000fe40000010840 */
[----:B------:R-:W-:Y:S02]  /*7080*/  FMUL.FTZ R202, R65, R202 ;  /* 0x000000ca41ca7220 */ /* 0x000fe40000410000 */
[----:B------:R-:W-:Y:S02]  /*7090*/  FADD.FTZ R154, R201, R154 ;  /* 0x0000009ac99a7221 */ /* 0x000fe40000010000 */
[----:B0-----:R-:W-:-:S02]  /*70a0*/  FMUL.FTZ R133, R66, R133 ;  /* 0x0000008542857220 */ /* 0x001fc40000410000 */
[----:B------:R-:W-:Y:S02]  /*70b0*/  FMUL.FTZ R134, R66, R134 ;  /* 0x0000008642867220 */ /* 0x000fe40000410000 */
[----:B------:R-:W-:Y:S02]  /*70c0*/  FADD.FTZ R71, R202, R71 ;  /* 0x00000047ca477221 */ /* 0x000fe40000010000 */
[----:B-1----:R-:W-:Y:S01]  /*70d0*/  FMUL.FTZ R135, R67, R70 ;  /* 0x0000004643877220 */ /* 0x002fe20000410000 */
[----:B----4-:R-:W-:Y:S01]  /*70e0*/  PRMT R140, RZ, 0x5410, R140 ;  /* 0x00005410ff8c7816 */ /* 0x010fe2000000008c */
[----:B------:R-:W-:Y:S02]  /*70f0*/  FMUL.FTZ R66, R122, R114 ;  /* 0x000000727a427220 */ /* 0x000fe40000410000 */
[----:B------:R-:W-:Y:S01]  /*7100*/  FMUL.FTZ R70, R121, R154 ;  /* 0x0000009a79467220 */ /* 0x000fe20000410000 */
[----:B------:R-:W-:Y:S01]  /*7110*/  PRMT R139, RZ, 0x5410, R139 ;  /* 0x00005410ff8b7816 */ /* 0x000fe2000000008b */
[----:B------:R-:W-:-:S02]  /*7120*/  FMUL.FTZ R64, R123, R114 ;  /* 0x000000727b407220 */ /* 0x000fc40000410000 */
[----:B------:R-:W-:Y:S02]  /*7130*/  FMUL.FTZ R111, R121, R71 ;  /* 0x00000047796f7220 */ /* 0x000fe40000410000 */
[----:B------:R-:W-:Y:S02]  /*7140*/  FFMA.FTZ R66, R123, R115, R66 ;  /* 0x000000737b427223 */ /* 0x000fe40000010042 */
[----:B------:R-:W-:Y:S01]  /*7150*/  FFMA.FTZ R71, R120, R71, -R70 ;  /* 0x0000004778477223 */ /* 0x000fe20000010846 */
[----:B------:R-:W-:Y:S01]  /*7160*/  PRMT R70, RZ, 0x5410, R59 ;  /* 0x00005410ff467816 */ /* 0x000fe2000000003b */
[----:B------:R-:W-:Y:S02]  /*7170*/  FMUL.FTZ R203, R140, R43 ;  /* 0x0000002b8ccb7220 */ /* 0x000fe40000410000 */
[----:B------:R-:W-:Y:S02]  /*7180*/  FFMA.FTZ R64, R122, R115, -R64 ;  /* 0x000000737a407223 */ /* 0x000fe40000010840 */
[----:B------:R-:W-:-:S02]  /*7190*/  FMUL.FTZ R65, R112, R66 ;  /* 0x0000004270417220 */ /* 0x000fc40000410000 */
[----:B------:R-:W-:Y:S02]  /*71a0*/  FMUL.FTZ R204, R139, R43 ;  /* 0x0000002b8bcc7220 */ /* 0x000fe40000410000 */
[----:B------:R-:W-:Y:S02]  /*71b0*/  FMUL.FTZ R136, R67, R136 ;  /* 0x0000008843887220 */ /* 0x000fe40000410000 */
[----:B------:R-:W-:Y:S02]  /*71c0*/  FFMA.FTZ R154, R120, R154, R111 ;  /* 0x0000009a789a7223 */ /* 0x000fe4000001006f */
[----:B------:R-:W-:Y:S02]  /*71d0*/  FMUL.FTZ R203, R70, R203 ;  /* 0x000000cb46cb7220 */ /* 0x000fe40000410000 */
[-C--:B------:R-:W-:Y:S02]  /*71e0*/  FMUL.FTZ R67, R112, R64.reuse ;  /* 0x0000004070437220 */ /* 0x080fe40000410000 */
[----:B------:R-:W-:-:S02]  /*71f0*/  FFMA.FTZ R65, R113, R64, -R65 ;  /* 0x0000004071417223 */ /* 0x000fc40000010841 */
[----:B------:R-:W-:Y:S02]  /*7200*/  FMUL.FTZ R204, R70, R204 ;  /* 0x000000cc46cc7220 */ /* 0x000fe40000410000 */
[----:B------:R-:W-:Y:S02]  /*7210*/  FADD.FTZ R154, R203, R154 ;  /* 0x0000009acb9a7221 */ /* 0x000fe40000010000 */
[----:B------:R-:W-:Y:S02]  /*7220*/  FFMA.FTZ R67, R113, R66, R67 ;  /* 0x0000004271437223 */ /* 0x000fe40000010043 */
[----:B------:R-:W-:Y:S02]  /*7230*/  FMUL.FTZ R66, R108, R65 ;  /* 0x000000416c427220 */ /* 0x000fe40000410000 */
[----:B------:R-:W-:Y:S01]  /*7240*/  FADD.FTZ R71, R204, R71 ;  /* 0x00000047cc477221 */ /* 0x000fe20000010000 */
[----:B------:R-:W-:Y:S01]  /*7250*/  PRMT R142, RZ, 0x5410, R142 ;  /* 0x00005410ff8e7816 */ /* 0x000fe2000000008e */
[----:B------:R-:W-:-:S02]  /*7260*/  FMUL.FTZ R70, R125, R154 ;  /* 0x0000009a7d467220 */ /* 0x000fc40000410000 */
[-C--:B------:R-:W-:Y:S02]  /*7270*/  FMUL.FTZ R64, R108, R67.reuse ;  /* 0x000000436c407220 */ /* 0x080fe40000410000 */
[----:B------:R-:W-:Y:S01]  /*7280*/  FFMA.FTZ R66, R109, R67, R66 ;  /* 0x000000436d427223 */ /* 0x000fe20000010042 */
[----:B------:R-:W-:Y:S01]  /*7290*/  PRMT R141, RZ, 0x5410, R141 ;  /* 0x00005410ff8d7816 */ /* 0x000fe2000000008d */
[-C--:B------:R-:W-:Y:S02]  /*72a0*/  FMUL.FTZ R111, R125, R71.reuse ;  /* 0x000000477d6f7220 */ /* 0x080fe40000410000 */
[----:B------:R-:W-:Y:S01]  /*72b0*/  FFMA.FTZ R71, R124, R71, -R70 ;  /* 0x000000477c477223 */ /* 0x000fe20000010846 */
[----:B------:R-:W-:Y:S01]  /*72c0*/  PRMT R70, RZ, 0x5410, R58 ;  /* 0x00005410ff467816 */ /* 0x000fe2000000003a */
[----:B------:R-:W-:Y:S02]  /*72d0*/  FFMA.FTZ R64, R109, R65, -R64 ;  /* 0x000000416d407223 */ /* 0x000fe40000010840 */
[----:B------:R-:W-:-:S02]  /*72e0*/  FMUL.FTZ R65, R104, R66 ;  /* 0x0000004268417220 */ /* 0x000fc40000410000 */
[----:B------:R-:W-:Y:S02]  /*72f0*/  FMUL.FTZ R205, R142, R42 ;  /* 0x0000002a8ecd7220 */ /* 0x000fe40000410000 */
[----:B------:R-:W-:Y:S02]  /*7300*/  FMUL.FTZ R67, R104, R64 ;  /* 0x0000004068437220 */ /* 0x000fe40000410000 */
[----:B------:R-:W-:Y:S02]  /*7310*/  FMUL.FTZ R206, R141, R42 ;  /* 0x0000002a8dce7220 */ /* 0x000fe40000410000 */
[----:B------:R-:W-:Y:S02]  /*7320*/  FFMA.FTZ R65, R105, R64, -R65 ;  /* 0x0000004069417223 */ /* 0x000fe40000010841 */
[----:B------:R-:W-:Y:S02]  /*7330*/  FFMA.FTZ R154, R124, R154, R111 ;  /* 0x0000009a7c9a7223 */ /* 0x000fe4000001006f */
[----:B------:R-:W-:-:S02]  /*7340*/  FMUL.FTZ R205, R70, R205 ;  /* 0x000000cd46cd7220 */ /* 0x000fc40000410000 */
[----:B------:R-:W-:Y:S02]  /*7350*/  FFMA.FTZ R67, R105, R66, R67 ;  /* 0x0000004269437223 */ /* 0x000fe40000010043 */
[----:B------:R-:W-:Y:S02]  /*7360*/  FMUL.FTZ R206, R70, R206 ;  /* 0x000000ce46ce7220 */ /* 0x000fe40000410000 */
[C---:B------:R-:W-:Y:S02]  /*7370*/  FMUL.FTZ R66, R102.reuse, R65 ;  /* 0x0000004166427220 */ /* 0x040fe40000410000 */
[----:B------:R-:W-:Y:S02]  /*7380*/  FADD.FTZ R154, R205, R154 ;  /* 0x0000009acd9a7221 */ /* 0x000fe40000010000 */
[-C--:B------:R-:W-:Y:S02]  /*7390*/  FMUL.FTZ R64, R102, R67.reuse ;  /* 0x0000004366407220 */ /* 0x080fe40000410000 */
[----:B------:R-:W-:Y:S01]  /*73a0*/  FADD.FTZ R71, R206, R71 ;  /* 0x00000047ce477221 */ /* 0x000fe20000010000 */
[----:B---3--:R-:W-:Y:S01]  /*73b0*/  PRMT R144, RZ, 0x5410, R144 ;  /* 0x00005410ff907816 */ /* 0x008fe20000000090 */
[----:B------:R-:W-:-:S02]  /*73c0*/  FFMA.FTZ R66, R103, R67, R66 ;  /* 0x0000004367427223 */ /* 0x000fc40000010042 */
[----:B------:R-:W-:Y:S01]  /*73d0*/  FMUL.FTZ R70, R127, R154 ;  /* 0x0000009a7f467220 */ /* 0x000fe20000410000 */
[----:B------:R-:W-:Y:S01]  /*73e0*/  PRMT R143, RZ, 0x5410, R143 ;  /* 0x00005410ff8f7816 */ /* 0x000fe2000000008f */
[----:B------:R-:W-:Y:S02]  /*73f0*/  FFMA.FTZ R64, R103, R65, -R64 ;  /* 0x0000004167407223 */ /* 0x000fe40000010840 */
[-C--:B------:R-:W-:Y:S02]  /*7400*/  FMUL.FTZ R111, R127, R71.reuse ;  /* 0x000000477f6f7220 */ /* 0x080fe40000410000 */
        /* <DEDUP_REMOVED lines=12> */
[----:B------:R-:W-:Y:S02]  /*74d0*/  FADD.FTZ R154, R207, R154 ;  /* 0x0000009acf9a7221 */ /* 0x000fe40000010000 */
[-C--:B------:R-:W-:Y:S02]  /*74e0*/  FMUL.FTZ R64, R117, R67.reuse ;  /* 0x0000004375407220 */ /* 0x080fe40000410000 */
[----:B------:R-:W-:Y:S02]  /*74f0*/  FFMA.FTZ R66, R116, R67, R66 ;  /* 0x0000004374427223 */ /* 0x000fe40000010042 */
[----:B------:R-:W-:Y:S01]  /*7500*/  FADD.FTZ R71, R208, R71 ;  /* 0x00000047d0477221 */ /* 0x000fe20000010000 */
[----:B------:R-:W-:Y:S01]  /*7510*/  PRMT R146, RZ, 0x5410, R146 ;  /* 0x00005410ff927816 */ /* 0x000fe20000000092 */
[----:B------:R-:W-:-:S02]  /*7520*/  FMUL.FTZ R70, R129, R154 ;  /* 0x0000009a81467220 */ /* 0x000fc40000410000 */
[----:B------:R-:W-:Y:S02]  /*7530*/  FFMA.FTZ R64, R116, R65, -R64 ;  /* 0x0000004174407223 */ /* 0x000fe40000010840 */
[----:B------:R-:W-:Y:S01]  /*7540*/  FMUL.FTZ R65, R119, R66 ;  /* 0x0000004277417220 */ /* 0x000fe20000410000 */
[----:B------:R-:W-:Y:S01]  /*7550*/  PRMT R145, RZ, 0x5410, R145 ;  /* 0x00005410ff917816 */ /* 0x000fe20000000091 */
[-C--:B------:R-:W-:Y:S02]  /*7560*/  FMUL.FTZ R111, R129, R71.reuse ;  /* 0x00000047816f7220 */ /* 0x080fe40000410000 */
[----:B------:R-:W-:Y:S01]  /*7570*/  FFMA.FTZ R71, R128, R71, -R70 ;  /* 0x0000004780477223 */ /* 0x000fe20000010846 */
[----:B------:R-:W-:Y:S01]  /*7580*/  PRMT R70, RZ, 0x5410, R56 ;  /* 0x00005410ff467816 */ /* 0x000fe20000000038 */
[-C--:B------:R-:W-:Y:S02]  /*7590*/  FMUL.FTZ R67, R119, R64.reuse ;  /* 0x0000004077437220 */ /* 0x080fe40000410000 */
[----:B------:R-:W-:-:S02]  /*75a0*/  FFMA.FTZ R65, R118, R64, -R65 ;  /* 0x0000004076417223 */ /* 0x000fc40000010841 */
[----:B------:R-:W-:Y:S02]  /*75b0*/  FMUL.FTZ R209, R146, R40 ;  /* 0x0000002892d17220 */ /* 0x000fe40000410000 */
[----:B------:R-:W-:Y:S02]  /*75c0*/  FFMA.FTZ R67, R118, R66, R67 ;  /* 0x0000004276437223 */ /* 0x000fe40000010043 */
[----:B------:R-:W-:Y:S02]  /*75d0*/  FMUL.FTZ R210, R145, R40 ;  /* 0x0000002891d27220 */ /* 0x000fe40000410000 */
[----:B------:R-:W-:Y:S02]  /*75e0*/  FFMA.FTZ R154, R128, R154, R111 ;  /* 0x0000009a809a7223 */ /* 0x000fe4000001006f */
[----:B------:R-:W-:Y:S02]  /*75f0*/  FMUL.FTZ R66, R121, R65 ;  /* 0x0000004179427220 */ /* 0x000fe40000410000 */
[----:B------:R-:W-:-:S02]  /*7600*/  FMUL.FTZ R209, R70, R209 ;  /* 0x000000d146d17220 */ /* 0x000fc40000410000 */
[-C--:B------:R-:W-:Y:S02]  /*7610*/  FMUL.FTZ R64, R121, R67.reuse ;  /* 0x0000004379407220 */ /* 0x080fe40000410000 */
[----:B------:R-:W-:Y:S02]  /*7620*/  FMUL.FTZ R210, R70, R210 ;  /* 0x000000d246d27220 */ /* 0x000fe40000410000 */
[C---:B------:R-:W-:Y:S02]  /*7630*/  FFMA.FTZ R66, R120.reuse, R67, R66 ;  /* 0x0000004378427223 */ /* 0x040fe40000010042 */
[----:B------:R-:W-:Y:S02]  /*7640*/  FADD.FTZ R154, R209, R154 ;  /* 0x0000009ad19a7221 */ /* 0x000fe40000010000 */
[----:B------:R-:W-:Y:S02]  /*7650*/  FFMA.FTZ R64, R120, R65, -R64 ;  /* 0x0000004178407223 */ /* 0x000fe40000010840 */
[----:B------:R-:W-:Y:S01]  /*7660*/  FADD.FTZ R71, R210, R71 ;  /* 0x00000047d2477221 */ /* 0x000fe20000010000 */
[----:B------:R-:W-:Y:S01]  /*7670*/  PRMT R148, RZ, 0x5410, R148 ;  /* 0x00005410ff947816 */ /* 0x000fe20000000094 */
[----:B------:R-:W-:-:S02]  /*7680*/  FMUL.FTZ R65, R125, R66 ;  /* 0x000000427d417220 */ /* 0x000fc40000410000 */
[C---:B------:R-:W-:Y:S01]  /*7690*/  FMUL.FTZ R70, R132.reuse, R154 ;  /* 0x0000009a84467220 */ /* 0x040fe20000410000 */
[----:B------:R-:W-:Y:S01]  /*76a0*/  PRMT R147, RZ, 0x5410, R147 ;  /* 0x00005410ff937816 */ /* 0x000fe20000000093 */
[-C--:B------:R-:W-:Y:S02]  /*76b0*/  FMUL.FTZ R67, R125, R64.reuse ;  /* 0x000000407d437220 */ /* 0x080fe40000410000 */
[-C--:B------:R-:W-:Y:S02]  /*76c0*/  FMUL.FTZ R110, R132, R71.reuse ;  /* 0x00000047846e7220 */ /* 0x080fe40000410000 */
[----:B------:R-:W-:Y:S02]  /*76d0*/  FFMA.FTZ R65, R124, R64, -R65 ;  /* 0x000000407c417223 */ /* 0x000fe40000010841 */
[----:B------:R-:W-:Y:S01]  /*76e0*/  FFMA.FTZ R71, R131, R71, -R70 ;  /* 0x0000004783477223 */ /* 0x000fe20000010846 */
[----:B------:R-:W-:Y:S01]  /*76f0*/  PRMT R70, RZ, 0x5410, R55 ;  /* 0x00005410ff467816 */ /* 0x000fe20000000037 */
[----:B------:R-:W-:-:S02]  /*7700*/  FMUL.FTZ R211, R148, R38 ;  /* 0x0000002694d37220 */ /* 0x000fc40000410000 */
[----:B------:R-:W-:Y:S02]  /*7710*/  FFMA.FTZ R67, R124, R66, R67 ;  /* 0x000000427c437223 */ /* 0x000fe40000010043 */
[----:B------:R-:W-:Y:S02]  /*7720*/  FMUL.FTZ R66, R127, R65 ;  /* 0x000000417f427220 */ /* 0x000fe40000410000 */
[----:B------:R-:W-:Y:S02]  /*7730*/  FMUL.FTZ R212, R147, R38 ;  /* 0x0000002693d47220 */ /* 0x000fe40000410000 */
[----:B------:R-:W-:Y:S02]  /*7740*/  FFMA.FTZ R110, R131, R154, R110 ;  /* 0x0000009a836e7223 */ /* 0x000fe4000001006e */
[----:B------:R-:W-:Y:S02]  /*7750*/  FMUL.FTZ R211, R70, R211 ;  /* 0x000000d346d37220 */ /* 0x000fe40000410000 */
[----:B------:R-:W-:-:S02]  /*7760*/  FMUL.FTZ R64, R127, R67 ;  /* 0x000000437f407220 */ /* 0x000fc40000410000 */
[----:B------:R-:W-:Y:S02]  /*7770*/  FFMA.FTZ R66, R126, R67, R66 ;  /* 0x000000437e427223 */ /* 0x000fe40000010042 */
[----:B------:R-:W-:Y:S02]  /*7780*/  FMUL.FTZ R212, R70, R212 ;  /* 0x000000d446d47220 */ /* 0x000fe40000410000 */
[----:B------:R-:W-:Y:S02]  /*7790*/  FADD.FTZ R110, R211, R110 ;  /* 0x0000006ed36e7221 */ /* 0x000fe40000010000 */
[----:B------:R-:W-:Y:S02]  /*77a0*/  FFMA.FTZ R64, R126, R65, -R64 ;  /* 0x000000417e407223 */ /* 0x000fe40000010840 */
[C---:B------:R-:W-:Y:S02]  /*77b0*/  FMUL.FTZ R65, R129.reuse, R66 ;  /* 0x0000004281417220 */ /* 0x040fe40000410000 */
[----:B------:R-:W-:Y:S01]  /*77c0*/  FADD.FTZ R71, R212, R71 ;  /* 0x00000047d4477221 */ /* 0x000fe20000010000 */
[----:B------:R-:W-:Y:S01]  /*77d0*/  PRMT R150, RZ, 0x5410, R150 ;  /* 0x00005410ff967816 */ /* 0x000fe20000000096 */
[----:B------:R-:W-:Y:S01]  /*77e0*/  FMUL.FTZ R70, R134, R110 ;  /* 0x0000006e86467220 */ /* 0x000fe20000410000 */
[----:B------:R-:W-:Y:S01]  /*77f0*/  PRMT R149, RZ, 0x5410, R149 ;  /* 0x00005410ff957816 */ /* 0x000fe20000000095 */
[----:B------:R-:W-:-:S02]  /*7800*/  FMUL.FTZ R67, R129, R64 ;  /* 0x0000004081437220 */ /* 0x000fc40000410000 */
[----:B------:R-:W-:Y:S02]  /*7810*/  FFMA.FTZ R65, R128, R64, -R65 ;  /* 0x0000004080417223 */ /* 0x000fe40000010841 */
        /* <DEDUP_REMOVED lines=9> */
[C---:B------:R-:W-:Y:S02]  /*78b0*/  FMUL.FTZ R213, R70.reuse, R213 ;  /* 0x000000d546d57220 */ /* 0x040fe40000410000 */
[----:B------:R-:W-:Y:S02]  /*78c0*/  FFMA.FTZ R66, R131, R67, R66 ;  /* 0x0000004383427223 */ /* 0x000fe40000010042 */
[----:B------:R-:W-:-:S02]  /*78d0*/  FMUL.FTZ R214, R70, R214 ;  /* 0x000000d646d67220 */ /* 0x000fc40000410000 */
[----:B------:R-:W-:Y:S01]  /*78e0*/  FFMA.FTZ R64, R131, R65, -R64 ;  /* 0x0000004183407223 */ /* 0x000fe20000010840 */
[----:B------:R-:W-:Y:S01]  /*78f0*/  PRMT R152, RZ, 0x5410, R152 ;  /* 0x00005410ff987816 */ /* 0x000fe20000000098 */
[----:B------:R-:W-:Y:S02]  /*7900*/  FADD.FTZ R110, R213, R110 ;  /* 0x0000006ed56e7221 */ /* 0x000fe40000010000 */
[----:B------:R-:W-:Y:S01]  /*7910*/  FMUL.FTZ R65, R134, R66 ;  /* 0x0000004286417220 */ /* 0x000fe20000410000 */
[----:B------:R-:W-:Y:S01]  /*7920*/  ISETP.NE.AND P0, PT, R84, 0x3f, PT ;  /* 0x0000003f5400780c */ /* 0x000fe20003f05270 */
[----:B------:R-:W-:Y:S01]  /*7930*/  FADD.FTZ R71, R214, R71 ;  /* 0x00000047d6477221 */ /* 0x000fe20000010000 */
[----:B------:R-:W-:Y:S01]  /*7940*/  PRMT R151, RZ, 0x5410, R151 ;  /* 0x00005410ff977816 */ /* 0x000fe20000000097 */
[----:B------:R-:W-:Y:S02]  /*7950*/  FMUL.FTZ R67, R134, R64 ;  /* 0x0000004086437220 */ /* 0x000fe40000410000 */
[----:B------:R-:W-:-:S02]  /*7960*/  FMUL.FTZ R70, R136, R110 ;  /* 0x0000006e88467220 */ /* 0x000fc40000410000 */
[----:B------:R-:W-:Y:S01]  /*7970*/  FFMA.FTZ R64, R133, R64, -R65 ;  /* 0x0000004085407223 */ /* 0x000fe20000010841 */
[----:B------:R-:W-:Y:S01]  /*7980*/  PRMT R65, RZ, 0x5410, R53 ;  /* 0x00005410ff417816 */ /* 0x000fe20000000035 */
[-C--:B------:R-:W-:Y:S02]  /*7990*/  FMUL.FTZ R111, R136, R71.reuse ;  /* 0x00000047886f7220 */ /* 0x080fe40000410000 */
[-C--:B------:R-:W-:Y:S02]  /*79a0*/  FMUL.FTZ R216, R152, R28.reuse ;  /* 0x0000001c98d87220 */ /* 0x080fe40000410000 */
[----:B------:R-:W-:Y:S02]  /*79b0*/  FFMA.FTZ R154, R135, R71, -R70 ;  /* 0x00000047879a7223 */ /* 0x000fe40000010846 */
[----:B------:R-:W-:Y:S02]  /*79c0*/  FMUL.FTZ R215, R151, R28 ;  /* 0x0000001c97d77220 */ /* 0x000fe40000410000 */
[----:B------:R-:W-:-:S02]  /*79d0*/  FFMA.FTZ R67, R133, R66, R67 ;  /* 0x0000004285437223 */ /* 0x000fc40000010043 */
[----:B------:R-:W-:Y:S02]  /*79e0*/  FFMA.FTZ R111, R135, R110, R111 ;  /* 0x0000006e876f7223 */ /* 0x000fe4000001006f */
[C---:B------:R-:W-:Y:S02]  /*79f0*/  FMUL.FTZ R70, R136.reuse, R64 ;  /* 0x0000004088467220 */ /* 0x040fe40000410000 */
[C---:B------:R-:W-:Y:S02]  /*7a00*/  FMUL.FTZ R216, R65.reuse, R216 ;  /* 0x000000d841d87220 */ /* 0x040fe40000410000 */
[----:B------:R-:W-:Y:S02]  /*7a10*/  FMUL.FTZ R215, R65, R215 ;  /* 0x000000d741d77220 */ /* 0x000fe40000410000 */
[-C--:B------:R-:W-:Y:S02]  /*7a20*/  FMUL.FTZ R66, R136, R67.reuse ;  /* 0x0000004388427220 */ /* 0x080fe40000410000 */
[----:B------:R-:W-:-:S02]  /*7a30*/  FFMA.FTZ R65, R135, R67, R70 ;  /* 0x0000004387417223 */ /* 0x000fc40000010046 */
[----:B------:R-:W-:Y:S02]  /*7a40*/  FADD.FTZ R67, R216, R111 ;  /* 0x0000006fd8437221 */ /* 0x000fe40000010000 */
[----:B------:R0:W1:Y:S01]  /*7a50*/  @P0 LDS.64 R110, [R84.X8+0x49e8] ;  /* 0x0049e800546e0984 */ /* 0x0000620000008a00 */
[----:B------:R-:W-:Y:S01]  /*7a60*/  BSSY B0, `(.L_x_5252) ;  /* 0x0000011000007945 */ /* 0x000fe20003800000 */
[----:B------:R-:W-:Y:S01]  /*7a70*/  FFMA.FTZ R64, R135, R64, -R66 ;  /* 0x0000004087407223 */ /* 0x000fe20000010842 */
[----:B------:R-:W-:Y:S01]  /*7a80*/  ISETP.GT.U32.AND P2, PT, R84, 0x1f, PT ;  /* 0x0000001f5400780c */ /* 0x000fe20003f44070 */
[----:B------:R-:W-:Y:S01]  /*7a90*/  FADD.FTZ R66, R215, R154 ;  /* 0x0000009ad7427221 */ /* 0x000fe20000010000 */
[----:B------:R-:W-:Y:S06]  /*7aa0*/  @P0 BRA `(.L_x_5253) ;  /* 0x000000c000000947 */ /* 0x000fec0003800000 */
[----:B------:R-:W-:Y:S01]  /*7ab0*/  ULDC UR21, c[0x0][0x174] ;  /* 0x00005d0000157ab9 */ /* 0x000fe20000000800 */
        /* <DEDUP_REMOVED lines=11> */
.L_x_5253:
[----:B------:R-:W-:Y:S05]  /*7b70*/  BSYNC B0 ;  /* 0x0000000000007941 */ /* 0x000fea0003800000 */
.L_x_5252:
        /* <DEDUP_REMOVED lines=36> */
[----:B---3--:R-:W-:Y:S04]  /*7dc0*/  LDS.128 R64, [R231+0x31d0] ;  /* 0x0031d000e7407984 */ /* 0x008fe80000000c00 */
[----:B-1----:R-:W1:Y:S02]  /*7dd0*/  LDS.128 R68, [R231+0x31e0] ;  /* 0x0031e000e7447984 */ /* 0x002e640000000c00 */
[----:B-1----:R-:W-:-:S02]  /*7de0*/  FMUL.FTZ R243, R67, R69 ;  /* 0x0000004543f37220 */ /* 0x002fc40000410000 */
[-C--:B------:R-:W-:Y:S02]  /*7df0*/  FMUL.FTZ R241, R65, R69.reuse ;  /* 0x0000004541f17220 */ /* 0x080fe40000410000 */
[CC--:B------:R-:W-:Y:S02]  /*7e00*/  FFMA.FTZ R243, R66.reuse, R68.reuse, -R243 ;  /* 0x0000004442f37223 */ /* 0x0c0fe400000108f3 */
[-C--:B------:R-:W-:Y:S02]  /*7e10*/  FMUL.FTZ R66, R66, R69.reuse ;  /* 0x0000004542427220 */ /* 0x080fe40000410000 */
[CC--:B------:R-:W-:Y:S02]  /*7e20*/  FFMA.FTZ R241, R64.reuse, R68.reuse, -R241 ;  /* 0x0000004440f17223 */ /* 0x0c0fe400000108f1 */
[----:B------:R-:W-:Y:S02]  /*7e30*/  FMUL.FTZ R64, R64, R69 ;  /* 0x0000004540407220 */ /* 0x000fe40000410000 */
[----:B------:R-:W-:-:S02]  /*7e40*/  FFMA.FTZ R66, R67, R68, R66 ;  /* 0x0000004443427223 */ /* 0x000fc40000010042 */
[----:B------:R-:W-:Y:S02]  /*7e50*/  FFMA.FTZ R67, R65, R68, R64 ;  /* 0x0000004441437223 */ /* 0x000fe40000010040 */
[----:B------:R-:W-:Y:S02]  /*7e60*/  FADD.FTZ R68, R70, R243 ;  /* 0x000000f346447221 */ /* 0x000fe40000010000 */
[----:B------:R-:W-:Y:S01]  /*7e70*/  FADD.FTZ R242, R71, R66 ;  /* 0x0000004247f27221 */ /* 0x000fe20000010000 */
[----:B------:R-:W-:Y:S05]  /*7e80*/  BRA.DIV ~URZ, `(.L_x_5256) ;  /* 0x00008ac27f007947 */ /* 0x000fea000b800000 */
[----:B------:R1:W3:Y:S02]  /*7e90*/  SHFL.UP PT, R69, R241, 0x1, RZ ;  /* 0x04200000f1457989 */ /* 0x0002e400000e00ff */
.L_x_5364:
[----:B------:R-:W-:Y:S05]  /*7ea0*/  BRA.DIV ~URZ, `(.L_x_5257) ;  /* 0x00008b227f007947 */ /* 0x000fea000b800000 */
[----:B------:R-:W4:Y:S01]  /*7eb0*/  SHFL.UP PT, R70, R242, 0x1, RZ ;  /* 0x04200000f2467989 */ /* 0x000f2200000e00ff */
[----:B------:R-:W-:-:S03]  /*7ec0*/  ISETP.GE.AND P0, PT, R83, 0x1, PT ;  /* 0x000000015300780c */ /* 0x000fc60003f06270 */
[----:B------:R-:W5:Y:S04]  /*7ed0*/  SHFL.UP PT, R66, R68, 0x1, RZ ;  /* 0x0420000044427989 */ /* 0x000f6800000e00ff */
[----:B------:R-:W0:Y:S01]  /*7ee0*/  SHFL.UP PT, R64, R67, 0x1, RZ ;  /* 0x0420000043407989 */ /* 0x000e2200000e00ff */
[----:B----4-:R-:W-:-:S04]  /*7ef0*/  FMUL.FTZ R65, R67, R70 ;  /* 0x0000004643417220 */ /* 0x010fc80000410000 */
[-C--:B-----5:R-:W-:Y:S02]  /*7f00*/  FFMA.FTZ R65, R241, R66.reuse, -R65 ;  /* 0x00000042f1417223 */ /* 0x0a0fe40000010841 */
[----:B------:R-:W-:Y:S02]  /*7f10*/  FMUL.FTZ R66, R67, R66 ;  /* 0x0000004243427220 */ /* 0x000fe40000410000 */
[----:B------:R-:W-:Y:S02]  /*7f20*/  @P0 FADD.FTZ R68, R68, R65 ;  /* 0x0000004144440221 */ /* 0x000fe40000010000 */
[----:B------:R-:W-:Y:S02]  /*7f30*/  FFMA.FTZ R71, R241, R70, R66 ;  /* 0x00000046f1477223 */ /* 0x000fe40000010042 */
[----:B---3--:R-:W-:Y:S02]  /*7f40*/  FMUL.FTZ R66, R67, R69 ;  /* 0x0000004543427220 */ /* 0x008fe40000410000 */
[----:B------:R-:W-:-:S02]  /*7f50*/  @P0 FADD.FTZ R242, R242, R71 ;  /* 0x00000047f2f20221 */ /* 0x000fc40000010000 */
[-C--:B0-----:R-:W-:Y:S02]  /*7f60*/  FFMA.FTZ R66, R241, R64.reuse, R66 ;  /* 0x00000040f1427223 */ /* 0x081fe40000010042 */
[C---:B------:R-:W-:Y:S01]  /*7f70*/  FMUL.FTZ R64, R67.reuse, R64 ;  /* 0x0000004043407220 */ /* 0x040fe20000410000 */
[----:B------:R-:W0:Y:S02]  /*7f80*/  SHFL.UP PT, R70, R242, 0x2, RZ ;  /* 0x04400000f2467989 */ /* 0x000e2400000e00ff */
[----:B------:R-:W-:Y:S01]  /*7f90*/  FSEL R67, R67, R66, !P0 ;  /* 0x0000004243437208 */ /* 0x000fe20004000000 */
[----:B-1----:R-:W-:Y:S01]  /*7fa0*/  @P0 FFMA.FTZ R241, R241, R69, -R64 ;  /* 0x00000045f1f10223 */ /* 0x002fe20000010840 */
[----:B------:R-:W1:Y:S01]  /*7fb0*/  SHFL.UP PT, R66, R68, 0x2, RZ ;  /* 0x0440000044427989 */ /* 0x000e6200000e00ff */
[----:B------:R-:W-:Y:S02]  /*7fc0*/  ISETP.GE.AND P0, PT, R83, 0x2, PT ;  /* 0x000000025300780c */ /* 0x000fe40003f06270 */
[----:B0-----:R-:W-:-:S04]  /*7fd0*/  FMUL.FTZ R64, R67, R70 ;  /* 0x0000004643407220 */ /* 0x001fc80000410000 */
[-C--:B-1----:R-:W-:Y:S02]  /*7fe0*/  FFMA.FTZ R65, R241, R66.reuse, -R64 ;  /* 0x00000042f1417223 */ /* 0x082fe40000010840 */
[----:B------:R-:W0:Y:S01]  /*7ff0*/  SHFL.UP PT, R64, R241, 0x2, RZ ;  /* 0x04400000f1407989 */ /* 0x000e2200000e00ff */
[----:B------:R-:W-:-:S04]  /*8000*/  FMUL.FTZ R69, R67, R66 ;  /* 0x0000004243457220 */ /* 0x000fc80000410000 */
[----:B------:R-:W-:Y:S01]  /*8010*/  @P0 FADD.FTZ R68, R68, R65 ;  /* 0x0000004144440221 */ /* 0x000fe20000010000 */
[----:B------:R-:W1:Y:S01]  /*8020*/  SHFL.UP PT, R66, R67, 0x2, RZ ;  /* 0x0440000043427989 */ /* 0x000e6200000e00ff */
[----:B------:R-:W-:-:S04]  /*8030*/  FFMA.FTZ R69, R241, R70, R69 ;  /* 0x00000046f1457223 */ /* 0x000fc80000010045 */
[----:B------:R-:W-:-:S05]  /*8040*/  @P0 FADD.FTZ R242, R242, R69 ;  /* 0x00000045f2f20221 */ /* 0x000fca0000010000 */
[----:B------:R-:W3:Y:S01]  /*8050*/  SHFL.UP PT, R244, R242, 0x4, RZ ;  /* 0x04800000f2f47989 */ /* 0x000ee200000e00ff */
[----:B0-----:R-:W-:-:S04]  /*8060*/  FMUL.FTZ R65, R67, R64 ;  /* 0x0000004043417220 */ /* 0x001fc80000410000 */
[-C--:B-1----:R-:W-:Y:S02]  /*8070*/  FFMA.FTZ R70, R241, R66.reuse, R65 ;  /* 0x00000042f1467223 */ /* 0x082fe40000010041 */
[----:B------:R-:W-:-:S03]  /*8080*/  FMUL.FTZ R66, R67, R66 ;  /* 0x0000004243427220 */ /* 0x000fc60000410000 */
[----:B------:R-:W-:Y:S01]  /*8090*/  FSEL R65, R67, R70, !P0 ;  /* 0x0000004643417208 */ /* 0x000fe20004000000 */
[----:B------:R-:W-:Y:S01]  /*80a0*/  @P0 FFMA.FTZ R241, R241, R64, -R66 ;  /* 0x00000040f1f10223 */ /* 0x000fe20000010842 */
[----:B------:R-:W0:Y:S01]  /*80b0*/  SHFL.UP PT, R70, R68, 0x4, RZ ;  /* 0x0480000044467989 */ /* 0x000e2200000e00ff */
[----:B------:R-:W-:Y:S02]  /*80c0*/  ISETP.GE.AND P0, PT, R83, 0x4, PT ;  /* 0x000000045300780c */ /* 0x000fe40003f06270 */
[C---:B---3--:R-:W-:Y:S02]  /*80d0*/  FMUL.FTZ R64, R65.reuse, R244 ;  /* 0x000000f441407220 */ /* 0x048fe40000410000 */
[-C--:B0-----:R-:W-:Y:S02]  /*80e0*/  FMUL.FTZ R66, R65, R70.reuse ;  /* 0x0000004641427220 */ /* 0x081fe40000410000 */
[C---:B------:R-:W-:Y:S02]  /*80f0*/  FFMA.FTZ R67, R241.reuse, R70, -R64 ;  /* 0x00000046f1437223 */ /* 0x040fe40000010840 */
[----:B------:R-:W0:Y:S01]  /*8100*/  SHFL.UP PT, R64, R241, 0x4, RZ ;  /* 0x04800000f1407989 */ /* 0x000e2200000e00ff */
[----:B------:R-:W-:-:S04]  /*8110*/  FFMA.FTZ R69, R241, R244, R66 ;  /* 0x000000f4f1457223 */ /* 0x000fc80000010042 */
[----:B------:R-:W-:Y:S01]  /*8120*/  @P0 FADD.FTZ R68, R68, R67 ;  /* 0x0000004344440221 */ /* 0x000fe20000010000 */
[----:B------:R-:W1:Y:S01]  /*8130*/  SHFL.UP PT, R66, R65, 0x4, RZ ;  /* 0x0480000041427989 */ /* 0x000e6200000e00ff */
[----:B------:R-:W-:-:S03]  /*8140*/  @P0 FADD.FTZ R242, R242, R69 ;  /* 0x00000045f2f20221 */ /* 0x000fc60000010000 */
        /* <DEDUP_REMOVED lines=8> */
[CC--:B---3--:R-:W-:Y:S02]  /*81d0*/  FMUL.FTZ R65, R66.reuse, R69.reuse ;  /* 0x0000004542417220 */ /* 0x0c8fe40000410000 */
[-C--:B0-----:R-:W-:Y:S02]  /*81e0*/  FMUL.FTZ R64, R66, R70.reuse ;  /* 0x0000004642407220 */ /* 0x081fe40000410000 */
[C---:B------:R-:W-:Y:S02]  /*81f0*/  FFMA.FTZ R67, R241.reuse, R70, R65 ;  /* 0x00000046f1437223 */ /* 0x040fe40000010041 */
[----:B------:R-:W-:Y:S01]  /*8200*/  FFMA.FTZ R69, R241, R69, -R64 ;  /* 0x00000045f1457223 */ /* 0x000fe20000010840 */
[----:B------:R-:W0:Y:S04]  /*8210*/  SHFL.UP PT, R65, R66, 0x8, RZ ;  /* 0x0500000042417989 */ /* 0x000e2800000e00ff */
[----:B------:R-:W-:-:S02]  /*8220*/  @P0 FADD.FTZ R242, R242, R67 ;  /* 0x00000043f2f20221 */ /* 0x000fc40000010000 */
[----:B------:R-:W-:Y:S01]  /*8230*/  @P0 FADD.FTZ R68, R68, R69 ;  /* 0x0000004544440221 */ /* 0x000fe20000010000 */
[----:B------:R-:W1:Y:S04]  /*8240*/  SHFL.UP PT, R64, R241, 0x8, RZ ;  /* 0x05000000f1407989 */ /* 0x000e6800000e00ff */
[----:B------:R-:W3:Y:S01]  /*8250*/  SHFL.UP PT, R71, R68, 0x10, RZ ;  /* 0x0600000044477989 */ /* 0x000ee200000e00ff */
[C---:B0-----:R-:W-:Y:S02]  /*8260*/  FMUL.FTZ R67, R66.reuse, R65 ;  /* 0x0000004142437220 */ /* 0x041fe40000410000 */
[----:B-1----:R-:W-:-:S04]  /*8270*/  FMUL.FTZ R70, R66, R64 ;  /* 0x0000004042467220 */ /* 0x002fc80000410000 */
[C---:B------:R-:W-:Y:S02]  /*8280*/  FFMA.FTZ R65, R241.reuse, R65, R70 ;  /* 0x00000041f1417223 */ /* 0x040fe40000010046 */
[----:B------:R-:W-:Y:S02]  /*8290*/  @P0 FFMA.FTZ R241, R241, R64, -R67 ;  /* 0x00000040f1f10223 */ /* 0x000fe40000010843 */
[----:B------:R-:W0:Y:S01]  /*82a0*/  SHFL.UP PT, R64, R242, 0x10, RZ ;  /* 0x06000000f2407989 */ /* 0x000e2200000e00ff */
[----:B------:R-:W-:Y:S02]  /*82b0*/  FSEL R69, R66, R65, !P0 ;  /* 0x0000004142457208 */ /* 0x000fe40004000000 */
[----:B------:R-:W-:Y:S01]  /*82c0*/  MOV R243, R241 ;  /* 0x000000f100f37202 */ /* 0x000fe20000000f00 */
[----:B------:R1:W4:Y:S04]  /*82d0*/  SHFL.UP PT, R67, R241, 0x10, RZ ;  /* 0x06000000f1437989 */ /* 0x00032800000e00ff */
[----:B------:R2:W0:Y:S01]  /*82e0*/  SHFL.UP PT, R70, R69, 0x10, RZ ;  /* 0x0600000045467989 */ /* 0x00042200000e00ff */
[----:B-1----:R-:W-:-:S03]  /*82f0*/  MOV R241, R68 ;  /* 0x0000004400f17202 */ /* 0x002fc60000000f00 */
.L_x_5365:
[----:B---3--:R-:W-:Y:S01]  /*8300*/  ISETP.GE.AND P0, PT, R83, 0x10, PT ;  /* 0x000000105300780c */ /* 0x008fe20003f06270 */
[----:B0-----:R-:W-:Y:S01]  /*8310*/  FMUL.FTZ R66, R64, R69 ;  /* 0x0000004540427220 */ /* 0x001fe20000410000 */
[----:B------:R-:W-:Y:S01]  /*8320*/  MOV R68, R243 ;  /* 0x000000f300447202 */ /* 0x000fe20000000f00 */
[----:B----4-:R-:W-:-:S04]  /*8330*/  FMUL.FTZ R65, R67, R69 ;  /* 0x0000004543417220 */ /* 0x010fc80000410000 */
[CC--:B------:R-:W-:Y:S02]  /*8340*/  FFMA.FTZ R66, R71.reuse, R68.reuse, -R66 ;  /* 0x0000004447427223 */ /* 0x0c0fe40000010842 */
[-C--:B------:R-:W-:Y:S02]  /*8350*/  FMUL.FTZ R71, R71, R69.reuse ;  /* 0x0000004547477220 */ /* 0x080fe40000410000 */
[CC--:B------:R-:W-:Y:S02]  /*8360*/  FFMA.FTZ R244, R70.reuse, R68.reuse, R65 ;  /* 0x0000004446f47223 */ /* 0x0c0fe40000010041 */
[----:B------:R-:W-:Y:S02]  /*8370*/  FMUL.FTZ R70, R70, R69 ;  /* 0x0000004546467220 */ /* 0x000fe40000410000 */
[----:B------:R-:W-:Y:S01]  /*8380*/  FFMA.FTZ R64, R64, R68, R71 ;  /* 0x0000004440407223 */ /* 0x000fe20000010047 */
[----:B------:R-:W-:Y:S01]  /*8390*/  MOV R71, R242 ;  /* 0x000000f200477202 */ /* 0x000fe20000000f00 */
[----:B------:R-:W-:Y:S01]  /*83a0*/  @P0 FFMA.FTZ R68, R67, R68, -R70 ;  /* 0x0000004443440223 */ /* 0x000fe20000010846 */
[----:B------:R-:W-:-:S02]  /*83b0*/  MOV R67, R241 ;  /* 0x000000f100437202 */ /* 0x000fc40000000f00 */
[----:B--2---:R-:W-:Y:S01]  /*83c0*/  FSEL R69, R69, R244, !P0 ;  /* 0x000000f445457208 */ /* 0x004fe20004000000 */
[----:B------:R-:W-:Y:S02]  /*83d0*/  @P0 FADD.FTZ R71, R64, R71 ;  /* 0x0000004740470221 */ /* 0x000fe40000010000 */
[----:B------:R-:W-:Y:S01]  /*83e0*/  @P0 FADD.FTZ R67, R66, R67 ;  /* 0x0000004342430221 */ /* 0x000fe20000010000 */
[----:B------:R-:W-:Y:S05]  /*83f0*/  BRA.CONV ~URZ, `(.L_x_5258) ;  /* 0x000000537f007947 */ /* 0x000fea000b800000 */
[----:B------:R-:W-:Y:S01]  /*8400*/  HFMA2.MMA R66, -RZ, RZ, 0, 1.847743988037109375e-06 ;  /* 0x0000001fff427435 */ /* 0x000fe200000001ff */
[----:B------:R-:W-:Y:S02]  /*8410*/  MOV R64, R68 ;  /* 0x0000004400407202 */ /* 0x000fe40000000f00 */
[----:B------:R-:W-:Y:S02]  /*8420*/  MOV R247, 0xffffffff ;  /* 0xffffffff00f77802 */ /* 0x000fe40000000f00 */
[----:B------:R-:W-:Y:S02]  /*8430*/  MOV R65, 0x8450 ;  /* 0x0000845000417802 */ /* 0x000fe40000000f00 */
[----:B------:R-:W-:Y:S05]  /*8440*/  CALL.REL.NOINC `($__internal_127_$__cuda_sm70_shflsync_idx_p) ;  /* 0x0000a30000007944 */ /* 0x000fea0003c00000 */
.L_x_5258:
[----:B------:R-:W-:Y:S05]  /*8450*/  BRA.CONV ~URZ, `(.L_x_5259) ;  /* 0x000000537f007947 */ /* 0x000fea000b800000 */
[----:B-1----:R-:W-:Y:S01]  /*8460*/  HFMA2.MMA R66, -RZ, RZ, 0, 1.847743988037109375e-06 ;  /* 0x0000001fff427435 */ /* 0x002fe200000001ff */
[----:B------:R-:W-:-:S02]  /*8470*/  MOV R64, R69 ;  /* 0x0000004500407202 */ /* 0x000fc40000000f00 */
[----:B------:R-:W-:Y:S02]  /*8480*/  MOV R247, 0xffffffff ;  /* 0xffffffff00f77802 */ /* 0x000fe40000000f00 */
[----:B------:R-:W-:Y:S02]  /*8490*/  MOV R65, 0x84b0 ;  /* 0x000084b000417802 */ /* 0x000fe40000000f00 */
[----:B0-----:R-:W-:Y:S05]  /*84a0*/  CALL.REL.NOINC `($__internal_127_$__cuda_sm70_shflsync_idx_p) ;  /* 0x0000a2a000007944 */ /* 0x001fea0003c00000 */
.L_x_5259:
[----:B------:R-:W-:Y:S05]  /*84b0*/  BRA.CONV ~URZ, `(.L_x_5260) ;  /* 0x000000537f007947 */ /* 0x000fea000b800000 */
[----:B-1----:R-:W-:Y:S01]  /*84c0*/  HFMA2.MMA R66, -RZ, RZ, 0, 1.847743988037109375e-06 ;  /* 0x0000001fff427435 */ /* 0x002fe200000001ff */
[----:B------:R-:W-:Y:S02]  /*84d0*/  MOV R64, R67 ;  /* 0x0000004300407202 */ /* 0x000fe40000000f00 */
[----:B------:R-:W-:Y:S02]  /*84e0*/  MOV R247, 0xffffffff ;  /* 0xffffffff00f77802 */ /* 0x000fe40000000f00 */
[----:B------:R-:W-:Y:S02]  /*84f0*/  MOV R65, 0x8510 ;  /* 0x0000851000417802 */ /* 0x000fe40000000f00 */
[----:B0-----:R-:W-:Y:S05]  /*8500*/  CALL.REL.NOINC `($__internal_127_$__cuda_sm70_shflsync_idx_p) ;  /* 0x0000a24000007944 */ /* 0x001fea0003c00000 */
.L_x_5260:
[----:B------:R-:W-:Y:S05]  /*8510*/  BRA.CONV ~URZ, `(.L_x_5261) ;  /* 0x000000537f007947 */ /* 0x000fea000b800000 */
[----:B-1----:R-:W-:Y:S01]  /*8520*/  HFMA2.MMA R66, -RZ, RZ, 0, 1.847743988037109375e-06 ;  /* 0x0000001fff427435 */ /* 0x002fe200000001ff */
[----:B------:R-:W-:Y:S02]  /*8530*/  MOV R64, R71 ;  /* 0x0000004700407202 */ /* 0x000fe40000000f00 */
[----:B------:R-:W-:-:S02]  /*8540*/  MOV R247, 0xffffffff ;  /* 0xffffffff00f77802 */ /* 0x000fc40000000f00 */
[----:B------:R-:W-:Y:S02]  /*8550*/  MOV R65, 0x8570 ;  /* 0x0000857000417802 */ /* 0x000fe40000000f00 */
[----:B0-----:R-:W-:Y:S05]  /*8560*/  CALL.REL.NOINC `($__internal_127_$__cuda_sm70_shflsync_idx_p) ;  /* 0x0000a1e000007944 */ /* 0x001fea0003c00000 */
.L_x_5261:
[----:B------:R-:W-:Y:S05]  /*8570*/  BRA.DIV ~URZ, `(.L_x_5262) ;  /* 0x00008ff27f007947 */ /* 0x000fea000b800000 */
[----:B------:R2:W3:Y:S04]  /*8580*/  SHFL.IDX PT, R70, R60, RZ, 0x1f ;  /* 0x00001fff3c467589 */ /* 0x0004e800000e0000 */
[----:B------:R2:W4:Y:S04]  /*8590*/  SHFL.IDX PT, R241, R61, RZ, 0x1f ;  /* 0x00001fff3df17589 */ /* 0x00052800000e0000 */
[----:B------:R-:W1:Y:S04]  /*85a0*/  SHFL.IDX PT, R62, R62, RZ, 0x1f ;  /* 0x00001fff3e3e7589 */ /* 0x000e6800000e0000 */
[----:B-1----:R2:W1:Y:S04]  /*85b0*/  SHFL.IDX PT, R66, R63, RZ, 0x1f ;  /* 0x00001fff3f427589 */ /* 0x00246800000e0000 */
[----:B------:R-:W0:Y:S04]  /*85c0*/  SHFL.UP PT, R68, R68, 0x1, RZ ;  /* 0x0420000044447989 */ /* 0x000e2800000e00ff */
[----:B------:R-:W0:Y:S04]  /*85d0*/  SHFL.UP PT, R69, R69, 0x1, RZ ;  /* 0x0420000045457989 */ /* 0x000e2800000e00ff */
[----:B------:R2:W0:Y:S04]  /*85e0*/  SHFL.UP PT, R60, R67, 0x1, RZ ;  /* 0x04200000433c7989 */ /* 0x00042800000e00ff */
[----:B------:R-:W0:Y:S02]  /*85f0*/  SHFL.UP PT, R71, R71, 0x1, RZ ;  /* 0x0420000047477989 */ /* 0x000e2400000e00ff */
.L_x_5366:
[----:B-1234-:R-:W-:Y:S02]  /*8600*/  MOV R67, R66 ;  /* 0x0000004200437202 */ /* 0x01efe40000000f00 */
[----:B------:R-:W-:-:S02]  /*8610*/  MOV R66, R62 ;  /* 0x0000003e00427202 */ /* 0x000fc40000000f00 */
[----:B------:R-:W-:Y:S01]  /*8620*/  MOV R65, R241 ;  /* 0x000000f100417202 */ /* 0x000fe20000000f00 */
[CC--:B0-----:R-:W-:Y:S02]  /*8630*/  FMUL.FTZ R61, R67.reuse, R69.reuse ;  /* 0x00000045433d7220 */ /* 0x0c1fe40000410000 */
[CC--:B------:R-:W-:Y:S02]  /*8640*/  FMUL.FTZ R64, R66.reuse, R69.reuse ;  /* 0x0000004542407220 */ /* 0x0c0fe40000410000 */
[-C--:B------:R-:W-:Y:S02]  /*8650*/  FFMA.FTZ R61, R66, R68.reuse, -R61 ;  /* 0x00000044423d7223 */ /* 0x080fe4000001083d */
[----:B------:R-:W-:Y:S02]  /*8660*/  FFMA.FTZ R64, R67, R68, R64 ;  /* 0x0000004443407223 */ /* 0x000fe40000010040 */
[----:B------:R-:W-:Y:S02]  /*8670*/  @P1 FADD.FTZ R66, R61, R60 ;  /* 0x0000003c3d421221 */ /* 0x000fe40000010000 */
[----:B------:R-:W0:Y:S01]  /*8680*/  LDS.128 R60, [R231+0x31d0] ;  /* 0x0031d000e73c7984 */ /* 0x000e220000000c00 */
[----:B------:R-:W-:Y:S01]  /*8690*/  @P1 FADD.FTZ R67, R64, R71 ;  /* 0x0000004740431221 */ /* 0x000fe20000010000 */
[----:B------:R-:W-:Y:S01]  /*86a0*/  MOV R64, R70 ;  /* 0x0000004600407202 */ /* 0x000fe20000000f00 */
[----:B------:R-:W-:-:S04]  /*86b0*/  FMUL.FTZ R71, R65, R69 ;  /* 0x0000004541477220 */ /* 0x000fc80000410000 */
[C---:B------:R-:W-:Y:S02]  /*86c0*/  FMUL.FTZ R69, R64.reuse, R69 ;  /* 0x0000004540457220 */ /* 0x040fe40000410000 */
[-C--:B------:R-:W-:Y:S02]  /*86d0*/  @P1 FFMA.FTZ R64, R64, R68.reuse, -R71 ;  /* 0x0000004440401223 */ /* 0x080fe40000010847 */
[----:B------:R-:W-:-:S05]  /*86e0*/  @P1 FFMA.FTZ R65, R65, R68, R69 ;  /* 0x0000004441411223 */ /* 0x000fca0000010045 */
        /* <DEDUP_REMOVED lines=12> */
.L_x_5255:
[----:B---3--:R-:W-:Y:S05]  /*87b0*/  BSYNC B0 ;  /* 0x0000000000007941 */ /* 0x008fea0003800000 */
.L_x_5254:
[----:B------:R-:W-:Y:S01]  /*87c0*/  WARPSYNC 0xffffffff ;  /* 0xffffffff00007948 */ /* 0x000fe20003800000 */
[----:B------:R-:W-:Y:S02]  /*87d0*/  LOP3.LUT P0, RZ, R84, 0x1f, RZ, 0xc0, !PT ;  /* 0x0000001f54ff7812 */ /* 0x000fe4000780c0ff */
[CC--:B-12---:R-:W-:Y:S01]  /*87e0*/  FMUL.FTZ R62, R136.reuse, -R110.reuse ;  /* 0x8000006e883e7220 */ /* 0x0c6fe20000410000 */
        /* <DEDUP_REMOVED lines=22> */
[----:B------:R-:W-:Y:S02]  /*8950*/  FADD.FTZ R61, R166, R61 ;  /* 0x0000003da63d7221 */ /* 0x000fe40000010000 */
[CC--:B------:R-:W-:Y:S02]  /*8960*/  FMUL.FTZ R60, R132.reuse, -R64.reuse ;  /* 0x80000040843c7220 */ /* 0x0c0fe40000410000 */
[----:B------:R-:W-:Y:S02]  /*8970*/  FFMA.FTZ R62, R131, R64, R62 ;  /* 0x00000040833e7223 */ /* 0x000fe4000001003e */
[----:B------:R-:W-:-:S02]  /*8980*/  FMUL.FTZ R64, R132, -R65 ;  /* 0x8000004184407220 */ /* 0x000fc40000410000 */
[-C--:B------:R-:W-:Y:S02]  /*8990*/  FMUL.FTZ R66, R132, -R61.reuse ;  /* 0x8000003d84427220 */ /* 0x080fe40000410000 */
[C---:B------:R-:W-:Y:S02]  /*89a0*/  FFMA.FTZ R64, R131.reuse, R61, -R64 ;  /* 0x0000003d83407223 */ /* 0x040fe40000010840 */
[C---:B------:R-:W-:Y:S02]  /*89b0*/  FFMA.FTZ R66, R131.reuse, R65, R66 ;  /* 0x0000004183427223 */ /* 0x040fe40000010042 */
[----:B------:R-:W-:Y:S02]  /*89c0*/  FFMA.FTZ R60, R131, R63, -R60 ;  /* 0x0000003f833c7223 */ /* 0x000fe4000001083c */
[----:B------:R-:W-:Y:S02]  /*89d0*/  FADD.FTZ R64, R165, R64 ;  /* 0x00000040a5407221 */ /* 0x000fe40000010000 */
[----:B------:R-:W-:-:S02]  /*89e0*/  FADD.FTZ R66, -R181, R66 ;  /* 0x00000042b5427221 */ /* 0x000fc40000010100 */
[C---:B------:R-:W-:Y:S02]  /*89f0*/  FMUL.FTZ R63, R129.reuse, -R60 ;  /* 0x8000003c813f7220 */ /* 0x040fe40000410000 */
[C---:B------:R-:W-:Y:S02]  /*8a00*/  FMUL.FTZ R67, R129.reuse, -R64 ;  /* 0x8000004081437220 */ /* 0x040fe40000410000 */
[C---:B------:R-:W-:Y:S02]  /*8a10*/  FMUL.FTZ R61, R129.reuse, -R62 ;  /* 0x8000003e813d7220 */ /* 0x040fe40000410000 */
[----:B------:R-:W-:Y:S02]  /*8a20*/  FMUL.FTZ R65, R129, -R66 ;  /* 0x8000004281417220 */ /* 0x000fe40000410000 */
[C---:B------:R-:W-:Y:S02]  /*8a30*/  FFMA.FTZ R63, R128.reuse, R62, R63 ;  /* 0x0000003e803f7223 */ /* 0x040fe4000001003f */
[----:B------:R-:W-:-:S02]  /*8a40*/  FFMA.FTZ R67, R128, R66, R67 ;  /* 0x0000004280437223 */ /* 0x000fc40000010043 */
[C---:B------:R-:W-:Y:S02]  /*8a50*/  FFMA.FTZ R61, R128.reuse, R60, -R61 ;  /* 0x0000003c803d7223 */ /* 0x040fe4000001083d */
        /* <DEDUP_REMOVED lines=13> */
[C---:B------:R-:W-:Y:S02]  /*8b30*/  FMUL.FTZ R63, R125.reuse, -R60 ;  /* 0x8000003c7d3f7220 */ /* 0x040fe40000410000 */
[C---:B------:R-:W-:Y:S02]  /*8b40*/  FMUL.FTZ R67, R125.reuse, -R64 ;  /* 0x800000407d437220 */ /* 0x040fe40000410000 */
[C---:B------:R-:W-:Y:S02]  /*8b50*/  FMUL.FTZ R61, R125.reuse, -R62 ;  /* 0x8000003e7d3d7220 */ /* 0x040fe40000410000 */
[----:B------:R-:W-:-:S02]  /*8b60*/  FMUL.FTZ R65, R125, -R66 ;  /* 0x800000427d417220 */ /* 0x000fc40000410000 */
[C---:B------:R-:W-:Y:S02]  /*8b70*/  FFMA.FTZ R63, R124.reuse, R62, R63 ;  /* 0x0000003e7c3f7223 */ /* 0x040fe4000001003f */
[C---:B------:R-:W-:Y:S02]  /*8b80*/  FFMA.FTZ R67, R124.reuse, R66, R67 ;  /* 0x000000427c437223 */ /* 0x040fe40000010043 */
[C---:B------:R-:W-:Y:S02]  /*8b90*/  FFMA.FTZ R61, R124.reuse, R60, -R61 ;  /* 0x0000003c7c3d7223 */ /* 0x040fe4000001083d */
[----:B------:R-:W-:Y:S02]  /*8ba0*/  FFMA.FTZ R65, R124, R64, -R65 ;  /* 0x000000407c417223 */ /* 0x000fe40000010841 */
[----:B------:R-:W-:Y:S02]  /*8bb0*/  FMUL.FTZ R60, R121, -R63 ;  /* 0x8000003f793c7220 */ /* 0x000fe40000410000 */
[----:B------:R-:W-:-:S02]  /*8bc0*/  FADD.FTZ R67, -R178, R67 ;  /* 0x00000043b2437221 */ /* 0x000fc40000010100 */
[CC--:B------:R-:W-:Y:S02]  /*8bd0*/  FMUL.FTZ R62, R121.reuse, -R61.reuse ;  /* 0x8000003d793e7220 */ /* 0x0c0fe40000410000 */
[----:B------:R-:W-:Y:S02]  /*8be0*/  FADD.FTZ R65, R162, R65 ;  /* 0x00000041a2417221 */ /* 0x000fe40000010000 */
[C---:B------:R-:W-:Y:S02]  /*8bf0*/  FFMA.FTZ R60, R120.reuse, R61, -R60 ;  /* 0x0000003d783c7223 */ /* 0x040fe4000001083c */
[C---:B------:R-:W-:Y:S02]  /*8c00*/  FMUL.FTZ R61, R121.reuse, -R67 ;  /* 0x80000043793d7220 */ /* 0x040fe40000410000 */
[----:B------:R-:W-:Y:S02]  /*8c10*/  FFMA.FTZ R62, R120, R63, R62 ;  /* 0x0000003f783e7223 */ /* 0x000fe4000001003e */
[----:B------:R-:W-:-:S02]  /*8c20*/  FMUL.FTZ R63, R121, -R65 ;  /* 0x80000041793f7220 */ /* 0x000fc40000410000 */
        /* <DEDUP_REMOVED lines=9> */
[C---:B------:R-:W-:Y:S02]  /*8cc0*/  FFMA.FTZ R67, R118.reuse, R66, R67 ;  /* 0x0000004276437223 */ /* 0x040fe40000010043 */
[C---:B------:R-:W-:Y:S02]  /*8cd0*/  FFMA.FTZ R61, R118.reuse, R60, -R61 ;  /* 0x0000003c763d7223 */ /* 0x040fe4000001083d */
[----:B------:R-:W-:-:S02]  /*8ce0*/  FFMA.FTZ R65, R118, R64, -R65 ;  /* 0x0000004076417223 */ /* 0x000fc40000010841 */
[C---:B------:R-:W-:Y:S02]  /*8cf0*/  FMUL.FTZ R60, R117.reuse, -R63 ;  /* 0x8000003f753c7220 */ /* 0x040fe40000410000 */
        /* <DEDUP_REMOVED lines=58> */
[----:B------:R-:W1:Y:S01]  /*90a0*/  LDS.64 R68, [R84.X16+0x31d8] ;  /* 0x0031d80054447984 */ /* 0x000e62000000ca00 */
[----:B------:R-:W-:-:S02]  /*90b0*/  FFMA.FTZ R61, R113, R66, -R60 ;  /* 0x00000042713d7223 */ /* 0x000fc4000001083c */
[----:B------:R-:W-:Y:S02]  /*90c0*/  FADD.FTZ R63, -R170, R63 ;  /* 0x0000003faa3f7221 */ /* 0x000fe40000010100 */
[----:B------:R-:W-:Y:S02]  /*90d0*/  FADD.FTZ R61, R154, R61 ;  /* 0x0000003d9a3d7221 */ /* 0x000fe40000010000 */
[C---:B------:R-:W-:Y:S02]  /*90e0*/  FMUL.FTZ R60, R114.reuse, -R63 ;  /* 0x8000003f723c7220 */ /* 0x040fe40000410000 */
[CC--:B------:R-:W-:Y:S02]  /*90f0*/  FMUL.FTZ R62, R114.reuse, -R61.reuse ;  /* 0x8000003d723e7220 */ /* 0x0c0fe40000410000 */
[C---:B------:R-:W-:Y:S01]  /*9100*/  FFMA.FTZ R66, R115.reuse, R61, -R60 ;  /* 0x0000003d73427223 */ /* 0x040fe2000001083c */
[----:B------:R-:W-:Y:S01]  /*9110*/  MOV R60, UR29 ;  /* 0x0000001d003c7c02 */ /* 0x000fe20008000f00 */
[----:B------:R-:W-:Y:S01]  /*9120*/  FFMA.FTZ R70, R115, R63, R62 ;  /* 0x0000003f73467223 */ /* 0x000fe2000001003e */
[----:B------:R-:W-:Y:S01]  /*9130*/  HFMA2.MMA R61, -RZ, RZ, 0, 0 ;  /* 0x00000000ff3d7435 */ /* 0x000fe200000001ff */
[----:B------:R-:W-:Y:S01]  /*9140*/  FMUL.FTZ R62, R114, -R64 ;  /* 0x80000040723e7220 */ /* 0x000fe20000410000 */
[----:B------:R-:W-:Y:S01]  /*9150*/  ISETP.GE.OR P0, PT, R60, c[0x0][0x174], P0 ;  /* 0x00005d003c007a0c */ /* 0x000fe20000706670 */
[----:B------:R-:W-:-:S02]  /*9160*/  FADD.FTZ R67, -R169, R70 ;  /* 0x00000046a9437221 */ /* 0x000fc40000010100 */
[-C--:B------:R-:W-:Y:S02]  /*9170*/  FMUL.FTZ R60, R114, -R65.reuse ;  /* 0x80000041723c7220 */ /* 0x080fe40000410000 */
[C---:B------:R-:W-:Y:S02]  /*9180*/  FFMA.FTZ R65, R115.reuse, R65, R62 ;  /* 0x0000004173417223 */ /* 0x040fe4000001003e */
[----:B------:R-:W-:Y:S01]  /*9190*/  FFMA.FTZ R64, R115, R64, -R60 ;  /* 0x0000004073407223 */ /* 0x000fe2000001083c */
[----:B------:R-:W-:Y:S01]  /*91a0*/  MOV R60, 0x3f800000 ;  /* 0x3f800000003c7802 */ /* 0x000fe20000000f00 */
[----:B------:R-:W-:Y:S01]  /*91b0*/  CS2R R62, SRZ ;  /* 0x00000000003e7805 */ /* 0x000fe2000001ff00 */
[----:B------:R-:W-:-:S05]  /*91c0*/  FADD.FTZ R66, R153, R66 ;  /* 0x0000004299427221 */ /* 0x000fca0000010000 */
[----:B------:R-:W2:Y:S01]  /*91d0*/  @!P0 LDS.128 R60, [UR20+0x4be0] ;  /* 0x004be014ff3c8984 */ /* 0x000ea20008000c00 */
[----:B------:R-:W-:-:S03]  /*91e0*/  ISETP.GT.U32.AND P0, PT, R84, 0x1f, PT ;  /* 0x0000001f5400780c */ /* 0x000fc60003f04070 */
[----:B------:R3:W-:Y:S01]  /*91f0*/  STS.128 [R84.X16+0x35e0], R64 ;  /* 0x0035e04054007388 */ /* 0x0007e2000000cc00 */
[CC--:B-1----:R-:W-:Y:S02]  /*9200*/  FMUL.FTZ R70, R123.reuse, R68.reuse ;  /* 0x000000447b467220 */ /* 0x0c2fe40000410000 */
[-C--:B------:R-:W-:Y:S02]  /*9210*/  FMUL.FTZ R123, R123, R69.reuse ;  /* 0x000000457b7b7220 */ /* 0x080fe40000410000 */
[C---:B------:R-:W-:Y:S02]  /*9220*/  FFMA.FTZ R69, R122.reuse, R69, R70 ;  /* 0x000000457a457223 */ /* 0x040fe40000010046 */
[----:B------:R-:W-:Y:S02]  /*9230*/  FFMA.FTZ R68, R122, R68, -R123 ;  /* 0x000000447a447223 */ /* 0x000fe4000001087b */
[----:B------:R-:W-:Y:S02]  /*9240*/  FADD.FTZ R186, R186, R69 ;  /* 0x00000045baba7221 */ /* 0x000fe40000010000 */
[----:B------:R-:W-:-:S02]  /*9250*/  FADD.FTZ R185, R185, R68 ;  /* 0x00000044b9b97221 */ /* 0x000fc40000010000 */
[----:B------:R-:W-:-:S04]  /*9260*/  FMUL.FTZ R68, R114, R186 ;  /* 0x000000ba72447220 */ /* 0x000fc80000410000 */
[----:B------:R-:W-:-:S04]  /*9270*/  FFMA.FTZ R68, R115, R185, -R68 ;  /* 0x000000b973447223 */ /* 0x000fc80000010844 */
[----:B------:R-:W-:Y:S02]  /*9280*/  FADD.FTZ R187, R187, R68 ;  /* 0x00000044bbbb7221 */ /* 0x000fe40000010000 */
[----:B------:R-:W-:Y:S02]  /*9290*/  FMUL.FTZ R68, R114, R185 ;  /* 0x000000b972447220 */ /* 0x000fe40000410000 */
[----:B---3--:R-:W-:Y:S02]  /*92a0*/  FMUL.FTZ R64, R112, R187 ;  /* 0x000000bb70407220 */ /* 0x008fe40000410000 */
[----:B------:R-:W-:-:S04]  /*92b0*/  FFMA.FTZ R65, R115, R186, R68 ;  /* 0x000000ba73417223 */ /* 0x000fc80000010044 */
[----:B------:R-:W-:-:S04]  /*92c0*/  FADD.FTZ R188, R188, R65 ;  /* 0x00000041bcbc7221 */ /* 0x000fc80000010000 */
[CC--:B------:R-:W-:Y:S02]  /*92d0*/  FFMA.FTZ R65, R113.reuse, R188.reuse, R64 ;  /* 0x000000bc71417223 */ /* 0x0c0fe40000010040 */
[----:B------:R-:W-:Y:S02]  /*92e0*/  FMUL.FTZ R64, R112, R188 ;  /* 0x000000bc70407220 */ /* 0x000fe40000410000 */
[----:B------:R-:W-:Y:S02]  /*92f0*/  FADD.FTZ R190, R190, R65 ;  /* 0x00000041bebe7221 */ /* 0x000fe40000010000 */
[----:B------:R-:W-:-:S04]  /*9300*/  FFMA.FTZ R64, R113, R187, -R64 ;  /* 0x000000bb71407223 */ /* 0x000fc80000010840 */
[----:B------:R-:W-:Y:S02]  /*9310*/  FADD.FTZ R189, R189, R64 ;  /* 0x00000040bdbd7221 */ /* 0x000fe40000010000 */
[----:B------:R-:W-:-:S04]  /*9320*/  FMUL.FTZ R64, R108, R190 ;  /* 0x000000be6c407220 */ /* 0x000fc80000410000 */
[----:B------:R-:W-:-:S04]  /*9330*/  FFMA.FTZ R64, R109, R189, -R64 ;  /* 0x000000bd6d407223 */ /* 0x000fc80000010840 */
[----:B------:R-:W-:Y:S02]  /*9340*/  FADD.FTZ R191, R191, R64 ;  /* 0x00000040bfbf7221 */ /* 0x000fe40000010000 */
[----:B------:R-:W-:-:S04]  /*9350*/  FMUL.FTZ R64, R108, R189 ;  /* 0x000000bd6c407220 */ /* 0x000fc80000410000 */
[----:B------:R-:W-:Y:S02]  /*9360*/  FFMA.FTZ R65, R109, R190, R64 ;  /* 0x000000be6d417223 */ /* 0x000fe40000010040 */
[----:B------:R-:W-:Y:S02]  /*9370*/  FMUL.FTZ R64, R104, R191 ;  /* 0x000000bf68407220 */ /* 0x000fe40000410000 */
        /* <DEDUP_REMOVED lines=74> */
[----:B--2---:R-:W-:Y:S02]  /*9820*/  SHF.L.U32 R248, R84, 0x5, RZ ;  /* 0x0000000554f87819 */ /* 0x004fe400000006ff */
[----:B------:R-:W-:-:S03]  /*9830*/  ISETP.NE.AND P0, PT, R230, 0x1f, PT ;  /* 0x0000001fe600780c */ /* 0x000fc60003f05270 */
[----:B------:R-:W-:Y:S04]  /*9840*/  LDS.128 R64, [R248+0x35e0] ;  /* 0x0035e000f8407984 */ /* 0x000fe80000000c00 */
[----:B------:R-:W1:Y:S02]  /*9850*/  LDS.128 R68, [R248+0x35f0] ;  /* 0x0035f000f8447984 */ /* 0x000e640000000c00 */
[C---:B-1----:R-:W-:Y:S02]  /*9860*/  FMUL.FTZ R123, R65.reuse, R69 ;  /* 0x00000045417b7220 */ /* 0x042fe40000410000 */
        /* <DEDUP_REMOVED lines=13> */
[----:B------:R1:W2:Y:S02]  /*9940*/  SHFL.DOWN PT, R67, R123, 0x1, 0x1f ;  /* 0x08201f007b437f89 */ /* 0x0002a400000e0000 */
.L_x_5367:
[----:B------:R-:W-:Y:S05]  /*9950*/  BRA.DIV ~URZ, `(.L_x_5266) ;  /* 0x00007fe27f007947 */ /* 0x000fea000b800000 */
[----:B------:R-:W3:Y:S04]  /*9960*/  SHFL.DOWN PT, R69, R69, 0x1, 0x1f ;  /* 0x08201f0045457f89 */ /* 0x000ee800000e0000 */
[----:B-1----:R1:W4:Y:S04]  /*9970*/  SHFL.DOWN PT, R123, R68, 0x1, 0x1f ;  /* 0x08201f00447b7f89 */ /* 0x00232800000e0000 */
[----:B------:R1:W0:Y:S02]  /*9980*/  SHFL.DOWN PT, R66, R70, 0x1, 0x1f ;  /* 0x08201f0046427f89 */ /* 0x00022400000e0000 */
.L_x_5368:
[----:B------:R-:W-:Y:S01]  /*9990*/  BSSY B1, `(.L_x_5267) ;  /* 0x000000d000017945 */ /* 0x000fe20003800000 */
[----:B------:R-:W-:Y:S05]  /*99a0*/  @!P0 BRA `(.L_x_5268) ;  /* 0x000000b000008947 */ /* 0x000fea0003800000 */
[C---:B0-----:R-:W-:Y:S02]  /*99b0*/  FMUL.FTZ R64, R231.reuse, R66 ;  /* 0x00000042e7407220 */ /* 0x041fe40000410000 */
[----:B----4-:R-:W-:-:S02]  /*99c0*/  FMUL.FTZ R65, R231, R123 ;  /* 0x0000007be7417220 */ /* 0x010fc40000410000 */
[----:B------:R-:W-:Y:S02]  /*99d0*/  FFMA.FTZ R123, R71, R123, -R64 ;  /* 0x0000007b477b7223 */ /* 0x000fe40000010840 */
[----:B---3--:R-:W-:Y:S02]  /*99e0*/  FMUL.FTZ R64, R231, R69 ;  /* 0x00000045e7407220 */ /* 0x008fe40000410000 */
[----:B------:R-:W-:Y:S02]  /*99f0*/  FFMA.FTZ R65, R71, R66, R65 ;  /* 0x0000004247417223 */ /* 0x000fe40000010041 */
[-C--:B--2---:R-:W-:Y:S02]  /*9a00*/  FMUL.FTZ R66, R231, R67.reuse ;  /* 0x00000043e7427220 */ /* 0x084fe40000410000 */
[C---:B------:R-:W-:Y:S02]  /*9a10*/  FFMA.FTZ R64, R71.reuse, R67, -R64 ;  /* 0x0000004347407223 */ /* 0x040fe40000010840 */
[----:B------:R-:W-:-:S02]  /*9a20*/  FFMA.FTZ R231, R71, R69, R66 ;  /* 0x0000004547e77223 */ /* 0x000fc40000010042 */
[----:B-1----:R-:W-:Y:S01]  /*9a30*/  FADD.FTZ R68, R68, R123 ;  /* 0x0000007b44447221 */ /* 0x002fe20000010000 */
[----:B------:R-:W-:Y:S01]  /*9a40*/  MOV R71, R64 ;  /* 0x0000004000477202 */ /* 0x000fe20000000f00 */
[----:B------:R-:W-:Y:S02]  /*9a50*/  FADD.FTZ R122, R122, R65 ;  /* 0x000000417a7a7221 */ /* 0x000fe40000010000 */
.L_x_5268:
[----:B------:R-:W-:Y:S05]  /*9a60*/  BSYNC B1 ;  /* 0x0000000000017941 */ /* 0x000fea0003800000 */
.L_x_5267:
[----:B------:R-:W-:Y:S01]  /*9a70*/  ISETP.GT.U32.AND P0, PT, R230, 0x1d, PT ;  /* 0x0000001de600780c */ /* 0x000fe20003f04070 */
[----:B------:R-:W-:Y:S05]  /*9a80*/  BRA.DIV ~URZ, `(.L_x_5269) ;  /* 0x000080027f007947 */ /* 0x000fea000b800000 */
[----:B--2---:R2:W1:Y:S04]  /*9a90*/  SHFL.DOWN PT, R67, R71, 0x2, 0x1f ;  /* 0x08401f0047437f89 */ /* 0x00446800000e0000 */
[----:B---3--:R2:W3:Y:S04]  /*9aa0*/  SHFL.DOWN PT, R69, R231, 0x2, 0x1f ;  /* 0x08401f00e7457f89 */ /* 0x0084e800000e0000 */
[----:B-1----:R2:W1:Y:S04]  /*9ab0*/  SHFL.DOWN PT, R70, R68, 0x2, 0x1f ;  /* 0x08401f0044467f89 */ /* 0x00246800000e0000 */
[----:B0-----:R2:W0:Y:S02]  /*9ac0*/  SHFL.DOWN PT, R66, R122, 0x2, 0x1f ;  /* 0x08401f007a427f89 */ /* 0x00142400000e0000 */
.L_x_5369:
[----:B------:R-:W-:Y:S01]  /*9ad0*/  BSSY B1, `(.L_x_5270) ;  /* 0x000000d000017945 */ /* 0x000fe20003800000 */
[----:B------:R-:W-:Y:S05]  /*9ae0*/  @P0 BRA `(.L_x_5271) ;  /* 0x000000b000000947 */ /* 0x000fea0003800000 */
[C---:B0-----:R-:W-:Y:S02]  /*9af0*/  FMUL.FTZ R64, R231.reuse, R66 ;  /* 0x00000042e7407220 */ /* 0x041fe40000410000 */
[----:B-1--4-:R-:W-:-:S02]  /*9b00*/  FMUL.FTZ R123, R231, R70 ;  /* 0x00000046e77b7220 */ /* 0x012fc40000410000 */
[----:B------:R-:W-:Y:S02]  /*9b10*/  FFMA.FTZ R65, R71, R70, -R64 ;  /* 0x0000004647417223 */ /* 0x000fe40000010840 */
[----:B---3--:R-:W-:Y:S02]  /*9b20*/  FMUL.FTZ R64, R231, R69 ;  /* 0x00000045e7407220 */ /* 0x008fe40000410000 */
[----:B------:R-:W-:Y:S02]  /*9b30*/  FFMA.FTZ R123, R71, R66, R123 ;  /* 0x00000042477b7223 */ /* 0x000fe4000001007b */
[-C--:B------:R-:W-:Y:S02]  /*9b40*/  FMUL.FTZ R66, R231, R67.reuse ;  /* 0x00000043e7427220 */ /* 0x080fe40000410000 */
[C---:B------:R-:W-:Y:S02]  /*9b50*/  FFMA.FTZ R64, R71.reuse, R67, -R64 ;  /* 0x0000004347407223 */ /* 0x040fe40000010840 */
[----:B--2---:R-:W-:-:S02]  /*9b60*/  FFMA.FTZ R231, R71, R69, R66 ;  /* 0x0000004547e77223 */ /* 0x004fc40000010042 */
[----:B------:R-:W-:Y:S01]  /*9b70*/  FADD.FTZ R68, R68, R65 ;  /* 0x0000004144447221 */ /* 0x000fe20000010000 */
[----:B------:R-:W-:Y:S01]  /*9b80*/  MOV R71, R64 ;  /* 0x0000004000477202 */ /* 0x000fe20000000f00 */
[----:B------:R-:W-:Y:S02]  /*9b90*/  FADD.FTZ R122, R122, R123 ;  /* 0x0000007b7a7a7221 */ /* 0x000fe40000010000 */
.L_x_5271:
[----:B------:R-:W-:Y:S05]  /*9ba0*/  BSYNC B1 ;  /* 0x0000000000017941 */ /* 0x000fea0003800000 */
.L_x_5270:
[----:B------:R-:W-:Y:S01]  /*9bb0*/  ISETP.GT.U32.AND P0, PT, R230, 0x1b, PT ;  /* 0x0000001be600780c */ /* 0x000fe20003f04070 */
[----:B------:R-:W-:Y:S10]  /*9bc0*/  BRA.DIV ~URZ, `(.L_x_5272) ;  /* 0x000080827f007947 */ /* 0x000ff4000b800000 */
[----:B------:R2:W4:Y:S02]  /*9bd0*/  SHFL.DOWN PT, R67, R71, 0x4, 0x1f ;  /* 0x08801f0047437f89 */ /* 0x00052400000e0000 */
.L_x_5370:
[----:B------:R-:W-:Y:S05]  /*9be0*/  BRA.DIV ~URZ, `(.L_x_5273) ;  /* 0x000080e27f007947 */ /* 0x000fea000b800000 */
[----:B---3--:R3:W2:Y:S04]  /*9bf0*/  SHFL.DOWN PT, R69, R231, 0x4, 0x1f ;  /* 0x08801f00e7457f89 */ /* 0x0086a800000e0000 */
[----:B-1----:R3:W1:Y:S04]  /*9c00*/  SHFL.DOWN PT, R70, R68, 0x4, 0x1f ;  /* 0x08801f0044467f89 */ /* 0x00266800000e0000 */
[----:B0-----:R3:W0:Y:S02]  /*9c10*/  SHFL.DOWN PT, R66, R122, 0x4, 0x1f ;  /* 0x08801f007a427f89 */ /* 0x00162400000e0000 */
.L_x_5371:
[----:B------:R-:W-:Y:S01]  /*9c20*/  BSSY B1, `(.L_x_5274) ;  /* 0x000000d000017945 */ /* 0x000fe20003800000 */
[----:B------:R-:W-:Y:S05]  /*9c30*/  @P0 BRA `(.L_x_5275) ;  /* 0x000000b000000947 */ /* 0x000fea0003800000 */
[C---:B0-----:R-:W-:Y:S02]  /*9c40*/  FMUL.FTZ R64, R231.reuse, R66 ;  /* 0x00000042e7407220 */ /* 0x041fe40000410000 */
[----:B-1--4-:R-:W-:-:S02]  /*9c50*/  FMUL.FTZ R123, R231, R70 ;  /* 0x00000046e77b7220 */ /* 0x012fc40000410000 */
[----:B------:R-:W-:Y:S02]  /*9c60*/  FFMA.FTZ R65, R71, R70, -R64 ;  /* 0x0000004647417223 */ /* 0x000fe40000010840 */
[----:B--2---:R-:W-:Y:S02]  /*9c70*/  FMUL.FTZ R64, R231, R69 ;  /* 0x00000045e7407220 */ /* 0x004fe40000410000 */
[----:B------:R-:W-:Y:S02]  /*9c80*/  FFMA.FTZ R123, R71, R66, R123 ;  /* 0x00000042477b7223 */ /* 0x000fe4000001007b */
[-C--:B------:R-:W-:Y:S02]  /*9c90*/  FMUL.FTZ R66, R231, R67.reuse ;  /* 0x00000043e7427220 */ /* 0x080fe40000410000 */
[C---:B------:R-:W-:Y:S02]  /*9ca0*/  FFMA.FTZ R64, R71.reuse, R67, -R64 ;  /* 0x0000004347407223 */ /* 0x040fe40000010840 */
[----:B---3--:R-:W-:-:S02]  /*9cb0*/  FFMA.FTZ R231, R71, R69, R66 ;  /* 0x0000004547e77223 */ /* 0x008fc40000010042 */
[----:B------:R-:W-:Y:S01]  /*9cc0*/  FADD.FTZ R68, R68, R65 ;  /* 0x0000004144447221 */ /* 0x000fe20000010000 */
[----:B------:R-:W-:Y:S01]  /*9cd0*/  MOV R71, R64 ;  /* 0x0000004000477202 */ /* 0x000fe20000000f00 */
[----:B------:R-:W-:Y:S02]  /*9ce0*/  FADD.FTZ R122, R122, R123 ;  /* 0x0000007b7a7a7221 */ /* 0x000fe40000010000 */
.L_x_5275:
[----:B------:R-:W-:Y:S05]  /*9cf0*/  BSYNC B1 ;  /* 0x0000000000017941 */ /* 0x000fea0003800000 */
.L_x_5274:
[----:B------:R-:W-:Y:S01]  /*9d00*/  ISETP.GT.U32.AND P0, PT, R230, 0x17, PT ;  /* 0x00000017e600780c */ /* 0x000fe20003f04070 */
[----:B------:R-:W-:Y:S05]  /*9d10*/  BRA.DIV ~URZ, `(.L_x_5276) ;  /* 0x000081027f007947 */ /* 0x000fea000b800000 */
[----:B----4-:R4:W3:Y:S04]  /*9d20*/  SHFL.DOWN PT, R67, R71, 0x8, 0x1f ;  /* 0x09001f0047437f89 */ /* 0x0108e800000e0000 */
[----:B--2---:R4:W2:Y:S04]  /*9d30*/  SHFL.DOWN PT, R69, R231, 0x8, 0x1f ;  /* 0x09001f00e7457f89 */ /* 0x0048a800000e0000 */
[----:B-1----:R4:W1:Y:S04]  /*9d40*/  SHFL.DOWN PT, R70, R68, 0x8, 0x1f ;  /* 0x09001f0044467f89 */ /* 0x00286800000e0000 */
[----:B0-----:R4:W0:Y:S02]  /*9d50*/  SHFL.DOWN PT, R66, R122, 0x8, 0x1f ;  /* 0x09001f007a427f89 */ /* 0x00182400000e0000 */
.L_x_5372:
[----:B------:R-:W-:Y:S01]  /*9d60*/  BSSY B1, `(.L_x_5277) ;  /* 0x000000d000017945 */ /* 0x000fe20003800000 */
[----:B------:R-:W-:Y:S05]  /*9d70*/  @P0 BRA `(.L_x_5278) ;  /* 0x000000b000000947 */ /* 0x000fea0003800000 */
[C---:B0-----:R-:W-:Y:S02]  /*9d80*/  FMUL.FTZ R64, R231.reuse, R66 ;  /* 0x00000042e7407220 */ /* 0x041fe40000410000 */
[----:B-1----:R-:W-:-:S02]  /*9d90*/  FMUL.FTZ R123, R231, R70 ;  /* 0x00000046e77b7220 */ /* 0x002fc40000410000 */
[----:B------:R-:W-:Y:S02]  /*9da0*/  FFMA.FTZ R65, R71, R70, -R64 ;  /* 0x0000004647417223 */ /* 0x000fe40000010840 */
[----:B--2---:R-:W-:Y:S02]  /*9db0*/  FMUL.FTZ R64, R231, R69 ;  /* 0x00000045e7407220 */ /* 0x004fe40000410000 */
[----:B------:R-:W-:Y:S02]  /*9dc0*/  FFMA.FTZ R123, R71, R66, R123 ;  /* 0x00000042477b7223 */ /* 0x000fe4000001007b */
[-C--:B---3--:R-:W-:Y:S02]  /*9dd0*/  FMUL.FTZ R66, R231, R67.reuse ;  /* 0x00000043e7427220 */ /* 0x088fe40000410000 */
[C---:B------:R-:W-:Y:S02]  /*9de0*/  FFMA.FTZ R64, R71.reuse, R67, -R64 ;  /* 0x0000004347407223 */ /* 0x040fe40000010840 */
[----:B----4-:R-:W-:-:S02]  /*9df0*/  FFMA.FTZ R231, R71, R69, R66 ;  /* 0x0000004547e77223 */ /* 0x010fc40000010042 */
[----:B------:R-:W-:Y:S01]  /*9e00*/  FADD.FTZ R68, R68, R65 ;  /* 0x0000004144447221 */ /* 0x000fe20000010000 */
[----:B------:R-:W-:Y:S01]  /*9e10*/  MOV R71, R64 ;  /* 0x0000004000477202 */ /* 0x000fe20000000f00 */
[----:B------:R-:W-:Y:S02]  /*9e20*/  FADD.FTZ R122, R122, R123 ;  /* 0x0000007b7a7a7221 */ /* 0x000fe40000010000 */
.L_x_5278:
[----:B------:R-:W-:Y:S05]  /*9e30*/  BSYNC B1 ;  /* 0x0000000000017941 */ /* 0x000fea0003800000 */
.L_x_5277:
[----:B------:R-:W-:Y:S01]  /*9e40*/  ISETP.GT.U32.AND P0, PT, R230, 0xf, PT ;  /* 0x0000000fe600780c */ /* 0x000fe20003f04070 */
[----:B------:R-:W-:Y:S10]  /*9e50*/  BRA.DIV ~URZ, `(.L_x_5279) ;  /* 0x000081827f007947 */ /* 0x000ff4000b800000 */
[----:B---3--:R3:W4:Y:S02]  /*9e60*/  SHFL.DOWN PT, R67, R71, 0x10, 0x1f ;  /* 0x0a001f0047437f89 */ /* 0x00872400000e0000 */
.L_x_5373:
[----:B------:R-:W-:Y:S05]  /*9e70*/  BRA.DIV ~URZ, `(.L_x_5280) ;  /* 0x000081e27f007947 */ /* 0x000fea000b800000 */
[----:B--2---:R2:W3:Y:S04]  /*9e80*/  SHFL.DOWN PT, R69, R231, 0x10, 0x1f ;  /* 0x0a001f00e7457f89 */ /* 0x0044e800000e0000 */
[----:B-1----:R2:W1:Y:S04]  /*9e90*/  SHFL.DOWN PT, R70, R68, 0x10, 0x1f ;  /* 0x0a001f0044467f89 */ /* 0x00246800000e0000 */
[----:B0-----:R2:W0:Y:S02]  /*9ea0*/  SHFL.DOWN PT, R66, R122, 0x10, 0x1f ;  /* 0x0a001f007a427f89 */ /* 0x00142400000e0000 */
.L_x_5374:
[----:B------:R-:W-:Y:S01]  /*9eb0*/  BSSY B1, `(.L_x_5281) ;  /* 0x000000d000017945 */ /* 0x000fe20003800000 */
[----:B------:R-:W-:Y:S05]  /*9ec0*/  @P0 BRA `(.L_x_5282) ;  /* 0x000000b000000947 */ /* 0x000fea0003800000 */
[C---:B0-----:R-:W-:Y:S02]  /*9ed0*/  FMUL.FTZ R64, R231.reuse, R66 ;  /* 0x00000042e7407220 */ /* 0x041fe40000410000 */
[----:B-1----:R-:W-:-:S02]  /*9ee0*/  FMUL.FTZ R123, R231, R70 ;  /* 0x00000046e77b7220 */ /* 0x002fc40000410000 */
[----:B------:R-:W-:Y:S02]  /*9ef0*/  FFMA.FTZ R65, R71, R70, -R64 ;  /* 0x0000004647417223 */ /* 0x000fe40000010840 */
[----:B---3--:R-:W-:Y:S02]  /*9f00*/  FMUL.FTZ R64, R231, R69 ;  /* 0x00000045e7407220 */ /* 0x008fe40000410000 */
[----:B------:R-:W-:Y:S02]  /*9f10*/  FFMA.FTZ R123, R71, R66, R123 ;  /* 0x00000042477b7223 */ /* 0x000fe4000001007b */
[-C--:B----4-:R-:W-:Y:S02]  /*9f20*/  FMUL.FTZ R66, R231, R67.reuse ;  /* 0x00000043e7427220 */ /* 0x090fe40000410000 */
[C---:B------:R-:W-:Y:S02]  /*9f30*/  FFMA.FTZ R64, R71.reuse, R67, -R64 ;  /* 0x0000004347407223 */ /* 0x040fe40000010840 */
[----:B--2---:R-:W-:-:S02]  /*9f40*/  FFMA.FTZ R231, R71, R69, R66 ;  /* 0x0000004547e77223 */ /* 0x004fc40000010042 */
[----:B------:R-:W-:Y:S01]  /*9f50*/  FADD.FTZ R68, R68, R65 ;  /* 0x0000004144447221 */ /* 0x000fe20000010000 */
[----:B------:R-:W-:Y:S01]  /*9f60*/  MOV R71, R64 ;  /* 0x0000004000477202 */ /* 0x000fe20000000f00 */
[----:B------:R-:W-:Y:S02]  /*9f70*/  FADD.FTZ R122, R122, R123 ;  /* 0x0000007b7a7a7221 */ /* 0x000fe40000010000 */
.L_x_5282:
[----:B------:R-:W-:Y:S05]  /*9f80*/  BSYNC B1 ;  /* 0x0000000000017941 */ /* 0x000fea0003800000 */
.L_x_5281:
[----:B------:R-:W-:Y:S05]  /*9f90*/  BRA.DIV ~URZ, `(.L_x_5283) ;  /* 0x000082127f007947 */ /* 0x000fea000b800000 */
[----:B------:R-:W5:Y:S04]  /*9fa0*/  SHFL.IDX PT, R64, R231, RZ, 0x1f ;  /* 0x00001fffe7407589 */ /* 0x000f6800000e0000 */
[----:B-1----:R-:W1:Y:S04]  /*9fb0*/  SHFL.IDX PT, R70, R71, RZ, 0x1f ;  /* 0x00001fff47467589 */ /* 0x002e6800000e0000 */
[----:B---3--:R-:W3:Y:S04]  /*9fc0*/  SHFL.IDX PT, R69, R68, RZ, 0x1f ;  /* 0x00001fff44457589 */ /* 0x008ee800000e0000 */
[----:B----4-:R-:W4:Y:S04]  /*9fd0*/  SHFL.IDX PT, R67, R122, RZ, 0x1f ;  /* 0x00001fff7a437589 */ /* 0x010f2800000e0000 */
[----:B------:R-:W2:Y:S04]  /*9fe0*/  SHFL.IDX PT, R123, R62, RZ, 0x1f ;  /* 0x00001fff3e7b7589 */ /* 0x000ea800000e0000 */
[----:B------:R-:W0:Y:S04]  /*9ff0*/  SHFL.IDX PT, R247, R63, RZ, 0x1f ;  /* 0x00001fff3ff77589 */ /* 0x000e2800000e0000 */
[----:B------:R-:W0:Y:S01]  /*a000*/  SHFL.DOWN PT, R71, R71, 0x1, 0x1f ;  /* 0x08201f0047477f89 */ /* 0x000e2200000e0000 */
[----:B-----5:R-:W-:-:S02]  /*a010*/  FMUL.FTZ R241, R63, R64 ;  /* 0x000000403ff17220 */ /* 0x020fc40000410000 */
[----:B------:R-:W-:Y:S01]  /*a020*/  FMUL.FTZ R242, R62, R64 ;  /* 0x000000403ef27220 */ /* 0x000fe20000410000 */
[----:B--2---:R-:W2:Y:S01]  /*a030*/  SHFL.DOWN PT, R231, R231, 0x1, 0x1f ;  /* 0x08201f00e7e77f89 */ /* 0x004ea200000e0000 */
[C---:B-1----:R-:W-:Y:S02]  /*a040*/  FMUL.FTZ R244, R60.reuse, R70 ;  /* 0x000000463cf47220 */ /* 0x042fe40000410000 */
[----:B------:R-:W-:Y:S01]  /*a050*/  FMUL.FTZ R243, R60, R64 ;  /* 0x000000403cf37220 */ /* 0x000fe20000410000 */
[----:B------:R-:W1:Y:S01]  /*a060*/  SHFL.DOWN PT, R68, R68, 0x1, 0x1f ;  /* 0x08201f0044447f89 */ /* 0x000e6200000e0000 */
[-C--:B------:R-:W-:Y:S02]  /*a070*/  FFMA.FTZ R241, R62, R70.reuse, -R241 ;  /* 0x000000463ef17223 */ /* 0x080fe400000108f1 */
[----:B------:R-:W-:Y:S01]  /*a080*/  FFMA.FTZ R242, R63, R70, R242 ;  /* 0x000000463ff27223 */ /* 0x000fe200000100f2 */
[----:B------:R-:W0:Y:S04]  /*a090*/  SHFL.DOWN PT, R122, R122, 0x1, 0x1f ;  /* 0x08201f007a7a7f89 */ /* 0x000e2800000e0000 */
[----:B------:R-:W0:Y:S04]  /*a0a0*/  SHFL.IDX PT, R245, R61, RZ, 0x1f ;  /* 0x00001fff3df57589 */ /* 0x000e2800000e0000 */
[----:B------:R5:W0:Y:S02]  /*a0b0*/  SHFL.IDX PT, R246, R60, RZ, 0x1f ;  /* 0x00001fff3cf67589 */ /* 0x000a2400000e0000 */
[----:B-----5:R-:W-:-:S02]  /*a0c0*/  FMUL.FTZ R60, R61, R64 ;  /* 0x000000403d3c7220 */ /* 0x020fc40000410000 */
.L_x_5375:
[----:B--234-:R-:W-:Y:S01]  /*a0d0*/  ISETP.NE.AND P0, PT, R84, 0x1f, PT ;  /* 0x0000001f5400780c */ /* 0x01cfe20003f05270 */
        /* <DEDUP_REMOVED lines=10> */
[CC--:B------:R-:W-:Y:S02]  /*a180*/  FMUL.FTZ R69, R67.reuse, R231.reuse ;  /* 0x000000e743457220 */ /* 0x0c0fe40000410000 */
[C---:B------:R-:W-:Y:S02]  /*a190*/  FMUL.FTZ R70, R66.reuse, R231 ;  /* 0x000000e742467220 */ /* 0x040fe40000410000 */
[-C--:B------:R-:W-:Y:S02]  /*a1a0*/  FFMA.FTZ R69, R66, R71.reuse, -R69 ;  /* 0x0000004742457223 */ /* 0x080fe40000010845 */
[----:B------:R-:W-:Y:S02]  /*a1b0*/  FFMA.FTZ R67, R67, R71, R70 ;  /* 0x0000004743437223 */ /* 0x000fe40000010046 */
[-C--:B------:R-:W-:Y:S02]  /*a1c0*/  FMUL.FTZ R66, R65, R231.reuse ;  /* 0x000000e741427220 */ /* 0x080fe40000410000 */
[----:B------:R-:W-:-:S02]  /*a1d0*/  FMUL.FTZ R70, R64, R231 ;  /* 0x000000e740467220 */ /* 0x000fc40000410000 */
[-C--:B------:R-:W-:Y:S02]  /*a1e0*/  FFMA.FTZ R64, R64, R71.reuse, -R66 ;  /* 0x0000004740407223 */ /* 0x080fe40000010842 */
[----:B------:R-:W-:Y:S02]  /*a1f0*/  FFMA.FTZ R65, R65, R71, R70 ;  /* 0x0000004741417223 */ /* 0x000fe40000010046 */
[----:B-1----:R-:W-:Y:S02]  /*a200*/  FADD.FTZ R66, R69, R68 ;  /* 0x0000004445427221 */ /* 0x002fe40000010000 */
[----:B------:R-:W-:Y:S02]  /*a210*/  FADD.FTZ R67, R67, R122 ;  /* 0x0000007a43437221 */ /* 0x000fe40000010000 */
.L_x_5285:
[----:B------:R-:W-:Y:S05]  /*a220*/  BSYNC B1 ;  /* 0x0000000000017941 */ /* 0x000fea0003800000 */
.L_x_5284:
[----:B-1----:R-:W0:Y:S04]  /*a230*/  LDS.128 R68, [R248+0x35f0] ;  /* 0x0035f000f8447984 */ /* 0x002e280000000c00 */
[----:B------:R1:W-:Y:S01]  /*a240*/  STS.128 [R248+0x35f0], R64 ;  /* 0x0035f040f8007388 */ /* 0x0003e20000000c00 */
[----:B0-----:R-:W-:-:S02]  /*a250*/  FMUL.FTZ R123, R69, R67 ;  /* 0x00000043457b7220 */ /* 0x001fc40000410000 */
[CC--:B------:R-:W-:Y:S02]  /*a260*/  FMUL.FTZ R122, R69.reuse, R66.reuse ;  /* 0x00000042457a7220 */ /* 0x0c0fe40000410000 */
[C---:B------:R-:W-:Y:S02]  /*a270*/  FFMA.FTZ R123, R68.reuse, R66, -R123 ;  /* 0x00000042447b7223 */ /* 0x040fe4000001087b */
[----:B------:R-:W-:Y:S02]  /*a280*/  FFMA.FTZ R242, R68, R67, R122 ;  /* 0x0000004344f27223 */ /* 0x000fe4000001007a */
[----:B------:R-:W-:Y:S02]  /*a290*/  FADD.FTZ R70, R70, R123 ;  /* 0x0000007b46467221 */ /* 0x000fe40000010000 */
[C---:B------:R-:W-:Y:S02]  /*a2a0*/  FMUL.FTZ R122, R69.reuse, R64 ;  /* 0x00000040457a7220 */ /* 0x040fe40000410000 */
[----:B------:R-:W-:-:S02]  /*a2b0*/  FMUL.FTZ R123, R69, R65 ;  /* 0x00000041457b7220 */ /* 0x000fc40000410000 */
[C---:B------:R-:W-:Y:S02]  /*a2c0*/  FFMA.FTZ R69, R68.reuse, R65, R122 ;  /* 0x0000004144457223 */ /* 0x040fe4000001007a */
[----:B------:R-:W-:Y:S02]  /*a2d0*/  FFMA.FTZ R68, R68, R64, -R123 ;  /* 0x0000004044447223 */ /* 0x000fe4000001087b */
[----:B------:R-:W-:-:S05]  /*a2e0*/  FADD.FTZ R71, R71, R242 ;  /* 0x000000f247477221 */ /* 0x000fca0000010000 */
[----:B------:R1:W-:Y:S02]  /*a2f0*/  STS.128 [R248+0x35e0], R68 ;  /* 0x0035e044f8007388 */ /* 0x0003e40000000c00 */
.L_x_5264:
[----:B--2---:R-:W-:Y:S05]  /*a300*/  BSYNC B0 ;  /* 0x0000000000007941 */ /* 0x004fea0003800000 */
.L_x_5263:
[----:B------:R-:W-:Y:S01]  /*a310*/  WARPSYNC 0xffffffff ;  /* 0xffffffff00007948 */ /* 0x000fe20003800000 */
[----:B------:R-:W-:Y:S02]  /*a320*/  ISETP.NE.AND P0, PT, R84, RZ, PT ;  /* 0x000000ff5400720c */ /* 0x000fe40003f05270 */
[----:B------:R-:W-:Y:S01]  /*a330*/  BAR.SYNC.DEFER_BLOCKING 0x0 ;  /* 0x0000000000007b1d */ /* 0x000fe20000010000 */
[----:B-1----:R-:W-:Y:S01]  /*a340*/  SHF.L.U32 R68, R84, 0x4, RZ ;  /* 0x0000000454447819 */ /* 0x002fe200000006ff */
        /* <DEDUP_REMOVED lines=8> */
[----:B------:R-:W1:Y:S04]  /*a3d0*/  LDS.64 R64, [R68+0x35e8] ;  /* 0x0035e80044407984 */ /* 0x000e680000000a00 */
[----:B------:R2:W-:Y:S01]  /*a3e0*/  @!P0 STS.128 [UR20+0x4be0], R60 ;  /* 0x004be03cff008988 */ /* 0x0005e20008000c14 */
[----:B------:R-:W-:Y:S02]  /*a3f0*/  ULDC UR20, c[0x0][0x168] ;  /* 0x00005a0000147ab9 */ /* 0x000fe40000000800 */
[----:B------:R-:W-:Y:S01]  /*a400*/  UIADD3 UR20, -UR38, UR20, URZ ;  /* 0x0000001426147290 */ /* 0x000fe2000fffe13f */
[----:B--2---:R-:W-:-:S04]  /*a410*/  FMUL.FTZ R62, R66, R51 ;  /* 0x00000033423e7220 */ /* 0x004fc80000410000 */
[----:B------:R-:W-:Y:S02]  /*a420*/  FFMA.FTZ R187, R86, -R62, R187 ;  /* 0x8000003e56bb7223 */ /* 0x000fe400000100bb */
[CC--:B-1----:R-:W-:Y:S02]  /*a430*/  FMUL.FTZ R67, R65.reuse, -R111.reuse ;  /* 0x8000006f41437220 */ /* 0x0c2fe40000410000 */
        /* <DEDUP_REMOVED lines=26> */
[C---:B------:R-:W-:Y:S02]  /*a5e0*/  FFMA.FTZ R62, R12.reuse, R193, R62 ;  /* 0x000000c10c3e7223 */ /* 0x040fe4000001003e */
[----:B------:R-:W-:Y:S02]  /*a5f0*/  FMUL.FTZ R110, R71, R48 ;  /* 0x00000030476e7220 */ /* 0x000fe40000410000 */
[----:B------:R-:W-:Y:S02]  /*a600*/  FFMA.FTZ R63, R12, -R194, R63 ;  /* 0x800000c20c3f7223 */ /* 0x000fe4000001003f */
[----:B------:R-:W-:-:S02]  /*a610*/  FFMA.FTZ R231, R11, R195, R62 ;  /* 0x000000c30be77223 */ /* 0x000fc4000001003e */
[----:B------:R-:W-:Y:S02]  /*a620*/  FFMA.FTZ R193, R93, -R110, R193 ;  /* 0x8000006e5dc17223 */ /* 0x000fe400000100c1 */
[----:B------:R-:W-:Y:S02]  /*a630*/  FFMA.FTZ R63, R11, -R196, R63 ;  /* 0x800000c40b3f7223 */ /* 0x000fe4000001003f */
[----:B------:R-:W-:Y:S02]  /*a640*/  FFMA.FTZ R110, R94, -R110, R194 ;  /* 0x8000006e5e6e7223 */ /* 0x000fe400000100c2 */
[----:B------:R-:W-:Y:S02]  /*a650*/  FFMA.FTZ R231, R10, R198, R231 ;  /* 0x000000c60ae77223 */ /* 0x000fe400000100e7 */
[----:B------:R-:W-:Y:S02]  /*a660*/  FMUL.FTZ R194, R192, R45 ;  /* 0x0000002dc0c27220 */ /* 0x000fe40000410000 */
[----:B------:R-:W-:-:S02]  /*a670*/  FFMA.FTZ R195, R95, -R122, R195 ;  /* 0x8000007a5fc37223 */ /* 0x000fc400000100c3 */
[----:B------:R-:W-:Y:S02]  /*a680*/  FMUL.FTZ R186, R123, R46 ;  /* 0x0000002e7bba7220 */ /* 0x000fe40000410000 */
[----:B------:R-:W-:Y:S01]  /*a690*/  FFMA.FTZ R122, R96, -R122, R196 ;  /* 0x8000007a607a7223 */ /* 0x000fe200000100c4 */
[----:B------:R-:W-:Y:S01]  /*a6a0*/  PRMT R196, RZ, 0x5410, R72 ;  /* 0x00005410ffc47816 */ /* 0x000fe20000000048 */
[----:B------:R-:W-:Y:S02]  /*a6b0*/  FFMA.FTZ R62, R10, -R197, R63 ;  /* 0x800000c50a3e7223 */ /* 0x000fe4000001003f */
[----:B------:R-:W-:Y:S02]  /*a6c0*/  FFMA.FTZ R231, R9, R200, R231 ;  /* 0x000000c809e77223 */ /* 0x000fe400000100e7 */
[----:B------:R-:W-:Y:S02]  /*a6d0*/  FFMA.FTZ R200, R99, -R194, R200 ;  /* 0x800000c263c87223 */ /* 0x000fe400000100c8 */
[----:B------:R-:W-:-:S02]  /*a6e0*/  FFMA.FTZ R198, R98, -R186, R198 ;  /* 0x800000ba62c67223 */ /* 0x000fc400000100c6 */
[----:B------:R-:W-:Y:S02]  /*a6f0*/  FFMA.FTZ R194, R130, -R194, R199 ;  /* 0x800000c282c27223 */ /* 0x000fe400000100c7 */
[----:B------:R-:W-:Y:S01]  /*a700*/  FFMA.FTZ R186, R97, -R186, R197 ;  /* 0x800000ba61ba7223 */ /* 0x000fe200000100c5 */
[----:B------:R-:W-:Y:S01]  /*a710*/  PRMT R197, RZ, 0x5410, R59 ;  /* 0x00005410ffc57816 */ /* 0x000fe2000000003b */
[----:B------:R-:W-:Y:S02]  /*a720*/  FFMA.FTZ R199, R9, -R199, R62 ;  /* 0x800000c709c77223 */ /* 0x000fe4000001003e */
[----:B------:R-:W-:Y:S02]  /*a730*/  FMUL.FTZ R62, R196, R44 ;  /* 0x0000002cc43e7220 */ /* 0x000fe40000410000 */
[C---:B------:R-:W-:Y:S02]  /*a740*/  FFMA.FTZ R231, R8.reuse, R202, R231 ;  /* 0x000000ca08e77223 */ /* 0x040fe400000100e7 */
[----:B------:R-:W-:Y:S01]  /*a750*/  FFMA.FTZ R242, R8, -R201, R199 ;  /* 0x800000c908f27223 */ /* 0x000fe200000100c7 */
[----:B------:R-:W-:Y:S01]  /*a760*/  PRMT R199, RZ, 0x5410, R58 ;  /* 0x00005410ffc77816 */ /* 0x000fe2000000003a */
[----:B------:R-:W-:-:S02]  /*a770*/  FFMA.FTZ R202, R137, -R62, R202 ;  /* 0x8000003e89ca7223 */ /* 0x000fc400000100ca */
[----:B------:R-:W-:Y:S02]  /*a780*/  FMUL.FTZ R63, R197, R43 ;  /* 0x0000002bc53f7220 */ /* 0x000fe40000410000 */
[----:B------:R-:W-:Y:S02]  /*a790*/  FFMA.FTZ R62, R138, -R62, R201 ;  /* 0x8000003e8a3e7223 */ /* 0x000fe400000100c9 */
[----:B------:R-:W-:Y:S02]  /*a7a0*/  FFMA.FTZ R201, R7, R204, R231 ;  /* 0x000000cc07c97223 */ /* 0x000fe400000100e7 */
[-C--:B------:R-:W-:Y:S02]  /*a7b0*/  FFMA.FTZ R204, R139, -R63.reuse, R204 ;  /* 0x8000003f8bcc7223 */ /* 0x080fe400000100cc */
[----:B------:R-:W-:Y:S02]  /*a7c0*/  FMUL.FTZ R231, R199, R42 ;  /* 0x0000002ac7e77220 */ /* 0x000fe40000410000 */
[----:B------:R-:W-:-:S02]  /*a7d0*/  FFMA.FTZ R63, R140, -R63, R203 ;  /* 0x8000003f8c3f7223 */ /* 0x000fc400000100cb */
[----:B------:R-:W-:Y:S02]  /*a7e0*/  FFMA.FTZ R242, R7, -R203, R242 ;  /* 0x800000cb07f27223 */ /* 0x000fe400000100f2 */
[----:B------:R-:W-:Y:S02]  /*a7f0*/  FFMA.FTZ R203, R6, R206, R201 ;  /* 0x000000ce06cb7223 */ /* 0x000fe400000100c9 */
[----:B------:R-:W-:Y:S02]  /*a800*/  FMUL.FTZ R184, R168, R41 ;  /* 0x00000029a8b87220 */ /* 0x000fe40000410000 */
[----:B------:R-:W-:Y:S02]  /*a810*/  FFMA.FTZ R201, R142, -R231, R205 ;  /* 0x800000e78ec97223 */ /* 0x000fe400000100cd */
[----:B------:R-:W-:Y:S02]  /*a820*/  FFMA.FTZ R205, R6, -R205, R242 ;  /* 0x800000cd06cd7223 */ /* 0x000fe400000100f2 */
[----:B------:R-:W-:-:S02]  /*a830*/  FFMA.FTZ R203, R5, R208, R203 ;  /* 0x000000d005cb7223 */ /* 0x000fc400000100cb */
[-C--:B------:R-:W-:Y:S02]  /*a840*/  FFMA.FTZ R208, R143, -R184.reuse, R208 ;  /* 0x800000b88fd07223 */ /* 0x080fe400000100d0 */
[----:B------:R-:W-:Y:S02]  /*a850*/  FFMA.FTZ R184, R144, -R184, R207 ;  /* 0x800000b890b87223 */ /* 0x000fe400000100cf */
[----:B------:R-:W-:Y:S02]  /*a860*/  FFMA.FTZ R207, R5, -R207, R205 ;  /* 0x800000cf05cf7223 */ /* 0x000fe400000100cd */
[C---:B------:R-:W-:Y:S02]  /*a870*/  FMUL.FTZ R205, R136.reuse, -R61 ;  /* 0x8000003d88cd7220 */ /* 0x040fe40000410000 */
[-C--:B------:R-:W-:Y:S02]  /*a880*/  FMUL.FTZ R136, R136, -R60.reuse ;  /* 0x8000003c88887220 */ /* 0x080fe40000410000 */
[----:B------:R-:W-:-:S02]  /*a890*/  FFMA.FTZ R205, R135, R60, -R205 ;  /* 0x0000003c87cd7223 */ /* 0x000fc400000108cd */
[----:B------:R-:W-:Y:S01]  /*a8a0*/  FFMA.FTZ R136, R135, R61, R136 ;  /* 0x0000003d87887223 */ /* 0x000fe20000010088 */
[----:B------:R-:W-:Y:S01]  /*a8b0*/  PRMT R135, RZ, 0x5410, R56 ;  /* 0x00005410ff877816 */ /* 0x000fe20000000038 */
[C---:B------:R-:W-:Y:S02]  /*a8c0*/  FFMA.FTZ R242, R4.reuse, -R209, R207 ;  /* 0x800000d104f27223 */ /* 0x040fe400000100cf */
[----:B------:R-:W-:Y:S01]  /*a8d0*/  FADD.FTZ R207, -R183, R136 ;  /* 0x00000088b7cf7221 */ /* 0x000fe20000010100 */
[----:B------:R-:W-:Y:S01]  /*a8e0*/  PRMT R136, RZ, 0x5410, R55 ;  /* 0x00005410ff887816 */ /* 0x000fe20000000037 */
[----:B------:R-:W-:Y:S02]  /*a8f0*/  FFMA.FTZ R206, R141, -R231, R206 ;  /* 0x800000e78dce7223 */ /* 0x000fe400000100ce */
[----:B------:R-:W-:Y:S02]  /*a900*/  FMUL.FTZ R241, R135, R40 ;  /* 0x0000002887f17220 */ /* 0x000fe40000410000 */
[----:B------:R-:W-:-:S02]  /*a910*/  FFMA.FTZ R231, R4, R210, R203 ;  /* 0x000000d204e77223 */ /* 0x000fc400000100cb */
[----:B------:R-:W-:Y:S02]  /*a920*/  FMUL.FTZ R183, R136, R38 ;  /* 0x0000002688b77220 */ /* 0x000fe40000410000 */
[----:B------:R-:W-:Y:S02]  /*a930*/  FFMA.FTZ R203, R146, -R241, R209 ;  /* 0x800000f192cb7223 */ /* 0x000fe400000100d1 */
[----:B------:R-:W-:Y:S02]  /*a940*/  FFMA.FTZ R209, R3, R212, R231 ;  /* 0x000000d403d17223 */ /* 0x000fe400000100e7 */
[-C--:B------:R-:W-:Y:S02]  /*a950*/  FFMA.FTZ R212, R147, -R183.reuse, R212 ;  /* 0x800000b793d47223 */ /* 0x080fe400000100d4 */
[----:B------:R-:W-:Y:S02]  /*a960*/  FADD.FTZ R167, R167, R205 ;  /* 0x000000cda7a77221 */ /* 0x000fe40000010000 */
[----:B------:R-:W-:-:S02]  /*a970*/  FFMA.FTZ R183, R148, -R183, R211 ;  /* 0x800000b794b77223 */ /* 0x000fc400000100d3 */
[----:B------:R-:W-:Y:S02]  /*a980*/  FFMA.FTZ R211, R3, -R211, R242 ;  /* 0x800000d303d37223 */ /* 0x000fe400000100f2 */
[C---:B------:R-:W-:Y:S02]  /*a990*/  FMUL.FTZ R242, R134.reuse, -R207 ;  /* 0x800000cf86f27220 */ /* 0x040fe40000410000 */
[-C--:B------:R-:W-:Y:S02]  /*a9a0*/  FMUL.FTZ R134, R134, -R167.reuse ;  /* 0x800000a786867220 */ /* 0x080fe40000410000 */
[C---:B------:R-:W-:Y:S02]  /*a9b0*/  FFMA.FTZ R205, R133.reuse, R167, -R242 ;  /* 0x000000a785cd7223 */ /* 0x040fe400000108f2 */
[----:B------:R-:W-:Y:S01]  /*a9c0*/  FFMA.FTZ R134, R133, R207, R134 ;  /* 0x000000cf85867223 */ /* 0x000fe20000010086 */
[----:B------:R-:W-:Y:S01]  /*a9d0*/  PRMT R133, RZ, 0x5410, R54 ;  /* 0x00005410ff857816 */ /* 0x000fe20000000036 */
[----:B------:R-:W-:-:S02]  /*a9e0*/  FADD.FTZ R205, R166, R205 ;  /* 0x000000cda6cd7221 */ /* 0x000fc40000010000 */
[----:B------:R-:W-:Y:S02]  /*a9f0*/  FFMA.FTZ R166, R2, R214, R209 ;  /* 0x000000d602a67223 */ /* 0x000fe400000100d1 */
[----:B------:R-:W-:Y:S02]  /*aa00*/  FMUL.FTZ R231, R133, R33 ;  /* 0x0000002185e77220 */ /* 0x000fe40000410000 */
[----:B------:R-:W-:Y:S02]  /*aa10*/  FADD.FTZ R209, -R182, R134 ;  /* 0x00000086b6d17221 */ /* 0x000fe40000010100 */
[-C--:B------:R-:W-:Y:S02]  /*aa20*/  FFMA.FTZ R214, R149, -R231.reuse, R214 ;  /* 0x800000e795d67223 */ /* 0x080fe400000100d6 */
[C---:B------:R-:W-:Y:S02]  /*aa30*/  FFMA.FTZ R231, R150.reuse, -R231, R213 ;  /* 0x800000e796e77223 */ /* 0x040fe400000100d5 */
[----:B------:R-:W-:-:S02]  /*aa40*/  FMUL.FTZ R150, R150, R207 ;  /* 0x000000cf96967220 */ /* 0x000fc40000410000 */
[----:B------:R-:W-:Y:S02]  /*aa50*/  FFMA.FTZ R213, R2, -R213, R211 ;  /* 0x800000d502d57223 */ /* 0x000fe400000100d3 */
[----:B------:R-:W-:Y:S02]  /*aa60*/  FFMA.FTZ R149, R149, R167, R150 ;  /* 0x000000a795957223 */ /* 0x000fe40000010096 */
[----:B------:R-:W-:Y:S02]  /*aa70*/  FMUL.FTZ R150, R167, UR42 ;  /* 0x0000002aa7967c20 */ /* 0x000fe40008410000 */
[----:B------:R-:W-:Y:S02]  /*aa80*/  FFMA.FTZ R210, R145, -R241, R210 ;  /* 0x800000f191d27223 */ /* 0x000fe400000100d2 */
[C---:B------:R-:W-:Y:S02]  /*aa90*/  FFMA.FTZ R242, R207.reuse, UR41, -R150 ;  /* 0x00000029cff27c23 */ /* 0x040fe40008010896 */
[----:B------:R-:W-:-:S02]  /*aaa0*/  FMUL.FTZ R150, R207, UR42 ;  /* 0x0000002acf967c20 */ /* 0x000fc40008410000 */
[----:B------:R-:W-:Y:S02]  /*aab0*/  FMUL.FTZ R242, R231, R242 ;  /* 0x000000f2e7f27220 */ /* 0x000fe40000410000 */
[----:B------:R-:W-:Y:S02]  /*aac0*/  FFMA.FTZ R211, R167, UR41, R150 ;  /* 0x00000029a7d37c23 */ /* 0x000fe40008010096 */
[----:B------:R-:W-:Y:S02]  /*aad0*/  FMUL.FTZ R207, R207, R33 ;  /* 0x00000021cfcf7220 */ /* 0x000fe40000410000 */
[----:B------:R-:W-:Y:S02]  /*aae0*/  FFMA.FTZ R134, R214, R211, R242 ;  /* 0x000000d3d6867223 */ /* 0x000fe400000100f2 */
[----:B------:R-:W-:Y:S02]  /*aaf0*/  FMUL.FTZ R211, R167, R33 ;  /* 0x00000021a7d37220 */ /* 0x000fe40000410000 */
[----:B------:R-:W-:-:S02]  /*ab00*/  FMUL.FTZ R150, R231, R207 ;  /* 0x000000cfe7967220 */ /* 0x000fc40000410000 */
[-C--:B------:R-:W-:Y:S02]  /*ab10*/  FMUL.FTZ R167, R231, R211.reuse ;  /* 0x000000d3e7a77220 */ /* 0x080fe40000410000 */
[C---:B------:R-:W-:Y:S02]  /*ab20*/  FFMA.FTZ R150, R214.reuse, R211, R150 ;  /* 0x000000d3d6967223 */ /* 0x040fe40000010096 */
[----:B------:R-:W-:Y:S02]  /*ab30*/  FFMA.FTZ R167, R214, R207, -R167 ;  /* 0x000000cfd6a77223 */ /* 0x000fe400000108a7 */
[C---:B------:R-:W-:Y:S02]  /*ab40*/  FMUL.FTZ R214, R132.reuse, -R209 ;  /* 0x800000d184d67220 */ /* 0x040fe40000410000 */
[-C--:B------:R-:W-:Y:S01]  /*ab50*/  FMUL.FTZ R242, R132, -R205.reuse ;  /* 0x800000cd84f27220 */ /* 0x080fe20000410000 */
[----:B------:R-:W-:Y:S01]  /*ab60*/  PRMT R132, RZ, 0x5410, R53 ;  /* 0x00005410ff847816 */ /* 0x000fe20000000035 */
[----:B------:R-:W-:-:S02]  /*ab70*/  FFMA.FTZ R214, R131, R205, -R214 ;  /* 0x000000cd83d67223 */ /* 0x000fc400000108d6 */
[----:B------:R-:W-:Y:S02]  /*ab80*/  FFMA.FTZ R242, R131, R209, R242 ;  /* 0x000000d183f27223 */ /* 0x000fe400000100f2 */
[----:B------:R-:W-:Y:S02]  /*ab90*/  FMUL.FTZ R131, R152, R61 ;  /* 0x0000003d98837220 */ /* 0x000fe40000410000 */
[----:B------:R-:W-:Y:S02]  /*aba0*/  FMUL.FTZ R182, R132, R28 ;  /* 0x0000001c84b67220 */ /* 0x000fe40000410000 */
[C---:B------:R-:W-:Y:S02]  /*abb0*/  FFMA.FTZ R131, R151.reuse, R60, R131 ;  /* 0x0000003c97837223 */ /* 0x040fe40000010083 */
[-C--:B------:R-:W-:Y:S02]  /*abc0*/  FFMA.FTZ R151, R151, -R182.reuse, R215 ;  /* 0x800000b697977223 */ /* 0x080fe400000100d7 */
[----:B------:R-:W-:-:S02]  /*abd0*/  FFMA.FTZ R182, R152, -R182, R216 ;  /* 0x800000b698b67223 */ /* 0x000fc400000100d8 */
[C---:B------:R-:W-:Y:S02]  /*abe0*/  FMUL.FTZ R152, R60.reuse, UR42 ;  /* 0x0000002a3c987c20 */ /* 0x040fe40008410000 */
[C---:B------:R-:W-:Y:S02]  /*abf0*/  FMUL.FTZ R231, R61.reuse, UR42 ;  /* 0x0000002a3de77c20 */ /* 0x040fe40008410000 */
[----:B------:R-:W-:Y:S02]  /*ac00*/  FFMA.FTZ R241, R61, UR41, -R152 ;  /* 0x000000293df17c23 */ /* 0x000fe40008010898 */
[----:B------:R-:W-:Y:S02]  /*ac10*/  FFMA.FTZ R152, R60, UR41, R231 ;  /* 0x000000293c987c23 */ /* 0x000fe400080100e7 */
[----:B------:R-:W-:Y:S02]  /*ac20*/  FMUL.FTZ R148, R148, R209 ;  /* 0x000000d194947220 */ /* 0x000fe40000410000 */
[----:B------:R-:W-:-:S02]  /*ac30*/  FADD.FTZ R165, R165, R214 ;  /* 0x000000d6a5a57221 */ /* 0x000fc40000010000 */
[----:B------:R-:W-:Y:S01]  /*ac40*/  FADD.FTZ R231, -R181, R242 ;  /* 0x000000f2b5e77221 */ /* 0x000fe20000010100 */
[----:B------:R-:W-:Y:S01]  /*ac50*/  SHF.L.U32 R181, R84, 0x5, RZ ;  /* 0x0000000554b57819 */ /* 0x000fe200000006ff */
[----:B------:R-:W-:Y:S02]  /*ac60*/  FMUL.FTZ R214, R133, R211 ;  /* 0x000000d385d67220 */ /* 0x000fe40000410000 */
[----:B------:R-:W-:Y:S01]  /*ac70*/  FFMA.FTZ R147, R147, R205, R148 ;  /* 0x000000cd93937223 */ /* 0x000fe20000010094 */
[----:B------:R-:W-:Y:S01]  /*ac80*/  LEA.HI.SX32 R181, R181, R181, 0x1b ;  /* 0x000000b5b5b57211 */ /* 0x000fe200078fdaff */
[C---:B------:R-:W-:Y:S02]  /*ac90*/  FMUL.FTZ R148, R129.reuse, -R231 ;  /* 0x800000e781947220 */ /* 0x040fe40000410000 */
[-C--:B------:R-:W-:Y:S02]  /*aca0*/  FMUL.FTZ R211, R129, -R165.reuse ;  /* 0x800000a581d37220 */ /* 0x080fe40000410000 */
[C---:B------:R-:W-:Y:S01]  /*acb0*/  FFMA.FTZ R129, R128.reuse, R165, -R148 ;  /* 0x000000a580817223 */ /* 0x040fe20000010894 */
[----:B------:R1:W-:Y:S01]  /*acc0*/  STS [R181.X4+0x10f0], R214 ;  /* 0x0010f0d6b5007388 */ /* 0x0003e20000004800 */
[----:B------:R-:W-:-:S02]  /*acd0*/  FFMA.FTZ R211, R128, R231, R211 ;  /* 0x000000e780d37223 */ /* 0x000fc400000100d3 */
[----:B------:R-:W-:Y:S02]  /*ace0*/  FMUL.FTZ R128, R205, UR42 ;  /* 0x0000002acd807c20 */ /* 0x000fe40008410000 */
[----:B------:R-:W-:Y:S02]  /*acf0*/  FMUL.FTZ R242, R133, R207 ;  /* 0x000000cf85f27220 */ /* 0x000fe40000410000 */
[C---:B------:R-:W-:Y:S02]  /*ad00*/  FFMA.FTZ R148, R209.reuse, UR41, -R128 ;  /* 0x00000029d1947c23 */ /* 0x040fe40008010880 */
[C---:B------:R-:W-:Y:S01]  /*ad10*/  FMUL.FTZ R128, R209.reuse, UR42 ;  /* 0x0000002ad1807c20 */ /* 0x040fe20008410000 */
[----:B------:R2:W-:Y:S01]  /*ad20*/  STS [R181.X4+0x10f4], R242 ;  /* 0x0010f4f2b5007388 */ /* 0x0005e20000004800 */
[----:B------:R-:W-:Y:S02]  /*ad30*/  FMUL.FTZ R209, R209, R38 ;  /* 0x00000026d1d17220 */ /* 0x000fe40000410000 */
[----:B------:R-:W-:-:S02]  /*ad40*/  FFMA.FTZ R207, R205, UR41, R128 ;  /* 0x00000029cdcf7c23 */ /* 0x000fc40008010080 */
[----:B------:R-:W-:Y:S02]  /*ad50*/  FMUL.FTZ R205, R205, R38 ;  /* 0x00000026cdcd7220 */ /* 0x000fe40000410000 */
[----:B------:R-:W-:Y:S02]  /*ad60*/  FADD.FTZ R164, R164, R129 ;  /* 0x00000081a4a47221 */ /* 0x000fe40000010000 */
[C---:B------:R-:W-:Y:S02]  /*ad70*/  FMUL.FTZ R128, R183.reuse, R148 ;  /* 0x00000094b7807220 */ /* 0x040fe40000410000 */
[C---:B------:R-:W-:Y:S02]  /*ad80*/  FMUL.FTZ R129, R183.reuse, R209 ;  /* 0x000000d1b7817220 */ /* 0x040fe40000410000 */
[----:B------:R-:W-:Y:S02]  /*ad90*/  FMUL.FTZ R183, R183, R205 ;  /* 0x000000cdb7b77220 */ /* 0x000fe40000410000 */
[----:B------:R-:W-:-:S02]  /*ada0*/  FADD.FTZ R180, -R180, R211 ;  /* 0x000000d3b4b47221 */ /* 0x000fc40000010100 */
[C---:B------:R-:W-:Y:S02]  /*adb0*/  FFMA.FTZ R128, R212.reuse, R207, R128 ;  /* 0x000000cfd4807223 */ /* 0x040fe40000010080 */
[C---:B------:R-:W-:Y:S02]  /*adc0*/  FFMA.FTZ R129, R212.reuse, R205, R129 ;  /* 0x000000cdd4817223 */ /* 0x040fe40000010081 */
[----:B------:R-:W-:Y:S02]  /*add0*/  FFMA.FTZ R212, R212, R209, -R183 ;  /* 0x000000d1d4d47223 */ /* 0x000fe400000108b7 */
[C---:B------:R-:W-:Y:S02]  /*ade0*/  FMUL.FTZ R183, R127.reuse, -R180 ;  /* 0x800000b47fb77220 */ /* 0x040fe40000410000 */
[-C--:B------:R-:W-:Y:S02]  /*adf0*/  FMUL.FTZ R127, R127, -R164.reuse ;  /* 0x800000a47f7f7220 */ /* 0x080fe40000410000 */
[----:B------:R-:W-:-:S02]  /*ae00*/  FFMA.FTZ R148, R126, R164, -R183 ;  /* 0x000000a47e947223 */ /* 0x000fc400000108b7 */
[----:B------:R-:W-:Y:S02]  /*ae10*/  FFMA.FTZ R126, R126, R180, R127 ;  /* 0x000000b47e7e7223 */ /* 0x000fe4000001007f */
[----:B------:R-:W-:Y:S02]  /*ae20*/  FADD.FTZ R163, R163, R148 ;  /* 0x00000094a3a37221 */ /* 0x000fe40000010000 */
[----:B------:R-:W-:Y:S02]  /*ae30*/  FADD.FTZ R179, -R179, R126 ;  /* 0x0000007eb3b37221 */ /* 0x000fe40000010100 */
[----:B------:R-:W-:Y:S02]  /*ae40*/  FMUL.FTZ R126, R165, UR42 ;  /* 0x0000002aa57e7c20 */ /* 0x000fe40008410000 */
[----:B------:R-:W-:Y:S02]  /*ae50*/  FMUL.FTZ R146, R146, R231 ;  /* 0x000000e792927220 */ /* 0x000fe40000410000 */
[----:B------:R-:W-:-:S02]  /*ae60*/  FFMA.FTZ R148, R231, UR41, -R126 ;  /* 0x00000029e7947c23 */ /* 0x000fc4000801087e */
[----:B------:R-:W-:Y:S02]  /*ae70*/  FMUL.FTZ R126, R231, UR42 ;  /* 0x0000002ae77e7c20 */ /* 0x000fe40008410000 */
[----:B-1----:R-:W-:Y:S02]  /*ae80*/  FMUL.FTZ R214, R136, R205 ;  /* 0x000000cd88d67220 */ /* 0x002fe40000410000 */
[----:B------:R-:W-:Y:S02]  /*ae90*/  FFMA.FTZ R127, R165, UR41, R126 ;  /* 0x00000029a57f7c23 */ /* 0x000fe4000801007e */
[----:B------:R-:W-:Y:S01]  /*aea0*/  FMUL.FTZ R126, R203, R148 ;  /* 0x00000094cb7e7220 */ /* 0x000fe20000410000 */
[----:B------:R1:W-:Y:S01]  /*aeb0*/  STS [R181.X4+0x10e8], R214 ;  /* 0x0010e8d6b5007388 */ /* 0x0003e20000004800 */
[----:B------:R-:W-:Y:S02]  /*aec0*/  FFMA.FTZ R145, R145, R165, R146 ;  /* 0x000000a591917223 */ /* 0x000fe40000010092 */
[----:B------:R-:W-:-:S02]  /*aed0*/  FFMA.FTZ R126, R210, R127, R126 ;  /* 0x0000007fd27e7223 */ /* 0x000fc4000001007e */
[C---:B------:R-:W-:Y:S02]  /*aee0*/  FMUL.FTZ R127, R125.reuse, -R179 ;  /* 0x800000b37d7f7220 */ /* 0x040fe40000410000 */
[-C--:B------:R-:W-:Y:S02]  /*aef0*/  FMUL.FTZ R125, R125, -R163.reuse ;  /* 0x800000a37d7d7220 */ /* 0x080fe40000410000 */
[C---:B------:R-:W-:Y:S02]  /*af00*/  FFMA.FTZ R127, R124.reuse, R163, -R127 ;  /* 0x000000a37c7f7223 */ /* 0x040fe4000001087f */
[----:B------:R-:W-:Y:S02]  /*af10*/  FFMA.FTZ R125, R124, R179, R125 ;  /* 0x000000b37c7d7223 */ /* 0x000fe4000001007d */
[----:B------:R-:W-:Y:S02]  /*af20*/  FADD.FTZ R162, R162, R127 ;  /* 0x0000007fa2a27221 */ /* 0x000fe40000010000 */
[----:B------:R-:W-:-:S02]  /*af30*/  FMUL.FTZ R146, R231, R40 ;  /* 0x00000028e7927220 */ /* 0x000fc40000410000 */
[----:B------:R-:W-:Y:S02]  /*af40*/  FADD.FTZ R178, -R178, R125 ;  /* 0x0000007db2b27221 */ /* 0x000fe40000010100 */
[----:B------:R-:W-:Y:S02]  /*af50*/  FMUL.FTZ R125, R121, -R162 ;  /* 0x800000a2797d7220 */ /* 0x000fe40000410000 */
[----:B--2---:R-:W-:Y:S02]  /*af60*/  FMUL.FTZ R242, R136, R209 ;  /* 0x000000d188f27220 */ /* 0x004fe40000410000 */
[----:B------:R-:W-:Y:S02]  /*af70*/  FMUL.FTZ R148, R165, R40 ;  /* 0x00000028a5947220 */ /* 0x000fe40000410000 */
[----:B------:R-:W-:Y:S01]  /*af80*/  FMUL.FTZ R165, R203, R146 ;  /* 0x00000092cba57220 */ /* 0x000fe20000410000 */
[----:B------:R2:W-:Y:S01]  /*af90*/  STS [R181.X4+0x10ec], R242 ;  /* 0x0010ecf2b5007388 */ /* 0x0005e20000004800 */
[----:B------:R-:W-:-:S02]  /*afa0*/  FMUL.FTZ R121, R121, -R178 ;  /* 0x800000b279797220 */ /* 0x000fc40000410000 */
[----:B-1----:R-:W-:Y:S02]  /*afb0*/  FFMA.FTZ R214, R120, R178, R125 ;  /* 0x000000b278d67223 */ /* 0x002fe4000001007d */
[-C--:B------:R-:W-:Y:S02]  /*afc0*/  FMUL.FTZ R203, R203, R148.reuse ;  /* 0x00000094cbcb7220 */ /* 0x080fe40000410000 */
[-C--:B------:R-:W-:Y:S02]  /*afd0*/  FFMA.FTZ R124, R210, R148.reuse, R165 ;  /* 0x00000094d27c7223 */ /* 0x080fe400000100a5 */
[----:B------:R-:W-:Y:S02]  /*afe0*/  FADD.FTZ R177, -R177, R214 ;  /* 0x000000d6b1b17221 */ /* 0x000fe40000010100 */
[----:B--2---:R-:W-:Y:S02]  /*aff0*/  FMUL.FTZ R242, R135, R148 ;  /* 0x0000009487f27220 */ /* 0x004fe40000410000 */
[----:B------:R-:W-:-:S02]  /*b000*/  FFMA.FTZ R148, R120, R162, -R121 ;  /* 0x000000a278947223 */ /* 0x000fc40000010879 */
[----:B------:R-:W-:Y:S01]  /*b010*/  FMUL.FTZ R121, R119, -R177 ;  /* 0x800000b177797220 */ /* 0x000fe20000410000 */
[----:B------:R-:W-:Y:S01]  /*b020*/  STS [R181.X4+0x10e0], R242 ;  /* 0x0010e0f2b5007388 */ /* 0x000fe20000004800 */
[----:B------:R-:W-:Y:S02]  /*b030*/  FADD.FTZ R161, R161, R148 ;  /* 0x00000094a1a17221 */ /* 0x000fe40000010000 */
[----:B------:R-:W-:Y:S02]  /*b040*/  FMUL.FTZ R120, R144, R180 ;  /* 0x000000b490787220 */ /* 0x000fe40000410000 */
[-C--:B------:R-:W-:Y:S02]  /*b050*/  FFMA.FTZ R121, R118, R161.reuse, -R121 ;  /* 0x000000a176797223 */ /* 0x080fe40000010879 */
[----:B------:R-:W-:Y:S02]  /*b060*/  FMUL.FTZ R119, R119, -R161 ;  /* 0x800000a177777220 */ /* 0x000fe40000410000 */
[----:B------:R-:W-:-:S02]  /*b070*/  FADD.FTZ R160, R160, R121 ;  /* 0x00000079a0a07221 */ /* 0x000fc40000010000 */
[----:B------:R-:W-:Y:S02]  /*b080*/  FFMA.FTZ R120, R143, R164, R120 ;  /* 0x000000a48f787223 */ /* 0x000fe40000010078 */
[----:B------:R-:W-:Y:S02]  /*b090*/  FFMA.FTZ R125, R118, R177, R119 ;  /* 0x000000b1767d7223 */ /* 0x000fe40000010077 */
[----:B------:R-:W-:Y:S02]  /*b0a0*/  FMUL.FTZ R121, R164, UR42 ;  /* 0x0000002aa4797c20 */ /* 0x000fe40008410000 */
[C---:B------:R-:W-:Y:S02]  /*b0b0*/  FMUL.FTZ R143, R180.reuse, R41 ;  /* 0x00000029b48f7220 */ /* 0x040fe40000410000 */
[----:B------:R-:W-:Y:S02]  /*b0c0*/  FFMA.FTZ R121, R180, UR41, -R121 ;  /* 0x00000029b4797c23 */ /* 0x000fe40008010879 */
[----:B------:R-:W-:-:S02]  /*b0d0*/  FADD.FTZ R176, -R176, R125 ;  /* 0x0000007db0b07221 */ /* 0x000fc40000010100 */
[----:B------:R-:W-:Y:S02]  /*b0e0*/  FMUL.FTZ R127, R164, R41 ;  /* 0x00000029a47f7220 */ /* 0x000fe40000410000 */
[----:B------:R-:W-:Y:S02]  /*b0f0*/  FMUL.FTZ R125, R184, R143 ;  /* 0x0000008fb87d7220 */ /* 0x000fe40000410000 */
[-C--:B------:R-:W-:Y:S02]  /*b100*/  FFMA.FTZ R210, R210, R146.reuse, -R203 ;  /* 0x00000092d2d27223 */ /* 0x080fe400000108cb */
[----:B------:R-:W-:Y:S02]  /*b110*/  FMUL.FTZ R118, R184, R121 ;  /* 0x00000079b8767220 */ /* 0x000fe40000410000 */
[----:B------:R-:W-:Y:S02]  /*b120*/  FMUL.FTZ R146, R135, R146 ;  /* 0x0000009287927220 */ /* 0x000fe40000410000 */
[----:B------:R-:W-:-:S02]  /*b130*/  FFMA.FTZ R121, R208, R127, R125 ;  /* 0x0000007fd0797223 */ /* 0x000fc4000001007d */
[C---:B------:R-:W-:Y:S01]  /*b140*/  FMUL.FTZ R125, R117.reuse, -R176 ;  /* 0x800000b0757d7220 */ /* 0x040fe20000410000 */
[----:B------:R1:W-:Y:S01]  /*b150*/  STS [R181.X4+0x10e4], R146 ;  /* 0x0010e492b5007388 */ /* 0x0003e20000004800 */
[-C--:B------:R-:W-:Y:S02]  /*b160*/  FMUL.FTZ R117, R117, -R160.reuse ;  /* 0x800000a075757220 */ /* 0x080fe40000410000 */
[----:B------:R-:W-:Y:S02]  /*b170*/  FFMA.FTZ R144, R116, R160, -R125 ;  /* 0x000000a074907223 */ /* 0x000fe4000001087d */
[----:B------:R-:W-:Y:S02]  /*b180*/  FMUL.FTZ R148, R168, R127 ;  /* 0x0000007fa8947220 */ /* 0x000fe40000410000 */
[----:B------:R-:W-:Y:S02]  /*b190*/  FADD.FTZ R159, R159, R144 ;  /* 0x000000909f9f7221 */ /* 0x000fe40000010000 */
[----:B------:R-:W-:Y:S01]  /*b1a0*/  FMUL.FTZ R144, R142, R179 ;  /* 0x000000b38e907220 */ /* 0x000fe20000410000 */
[----:B------:R-:W-:Y:S01]  /*b1b0*/  STS [R181.X4+0x10d8], R148 ;  /* 0x0010d894b5007388 */ /* 0x000fe20000004800 */
[----:B-1----:R-:W-:-:S02]  /*b1c0*/  FFMA.FTZ R146, R116, R176, R117 ;  /* 0x000000b074927223 */ /* 0x002fc40000010075 */
[----:B------:R-:W-:Y:S02]  /*b1d0*/  FMUL.FTZ R184, R184, R127 ;  /* 0x0000007fb8b87220 */ /* 0x000fe40000410000 */
[----:B------:R-:W-:Y:S02]  /*b1e0*/  FADD.FTZ R175, -R175, R146 ;  /* 0x00000092afaf7221 */ /* 0x000fe40000010100 */
[----:B------:R-:W-:Y:S02]  /*b1f0*/  FFMA.FTZ R141, R141, R163, R144 ;  /* 0x000000a38d8d7223 */ /* 0x000fe40000010090 */
[C---:B------:R-:W-:Y:S02]  /*b200*/  FMUL.FTZ R142, R100.reuse, -R175 ;  /* 0x800000af648e7220 */ /* 0x040fe40000410000 */
[-C--:B------:R-:W-:Y:S02]  /*b210*/  FMUL.FTZ R100, R100, -R159.reuse ;  /* 0x8000009f64647220 */ /* 0x080fe40000410000 */
[----:B------:R-:W-:-:S02]  /*b220*/  FFMA.FTZ R117, R101, R159, -R142 ;  /* 0x0000009f65757223 */ /* 0x000fc4000001088e */
[----:B------:R-:W-:Y:S02]  /*b230*/  FFMA.FTZ R101, R101, R175, R100 ;  /* 0x000000af65657223 */ /* 0x000fe40000010064 */
[----:B------:R-:W-:Y:S02]  /*b240*/  FMUL.FTZ R100, R179, UR42 ;  /* 0x0000002ab3647c20 */ /* 0x000fe40008410000 */
[----:B------:R-:W-:Y:S02]  /*b250*/  FADD.FTZ R158, R158, R117 ;  /* 0x000000759e9e7221 */ /* 0x000fe40000010000 */
[----:B------:R-:W-:Y:S02]  /*b260*/  FADD.FTZ R174, -R174, R101 ;  /* 0x00000065aeae7221 */ /* 0x000fe40000010100 */
[----:B------:R-:W-:Y:S02]  /*b270*/  FFMA.FTZ R127, R163, UR41, R100 ;  /* 0x00000029a37f7c23 */ /* 0x000fe40008010064 */
        /* <DEDUP_REMOVED lines=8> */
[----:B------:R-:W-:Y:S02]  /*b300*/  FMUL.FTZ R144, R163, UR42 ;  /* 0x0000002aa3907c20 */ /* 0x000fe40008410000 */
[C---:B------:R-:W-:Y:S02]  /*b310*/  FFMA.FTZ R101, R105.reuse, R157, -R102 ;  /* 0x0000009d69657223 */ /* 0x040fe40000010866 */
[----:B------:R-:W-:Y:S02]  /*b320*/  FFMA.FTZ R105, R105, R173, R104 ;  /* 0x000000ad69697223 */ /* 0x000fe40000010068 */
[-C--:B------:R-:W-:Y:S02]  /*b330*/  FMUL.FTZ R146, R179, R42.reuse ;  /* 0x0000002ab3927220 */ /* 0x080fe40000410000 */
[----:B------:R-:W-:-:S02]  /*b340*/  FMUL.FTZ R142, R163, R42 ;  /* 0x0000002aa38e7220 */ /* 0x000fc40000410000 */
[----:B------:R-:W-:Y:S02]  /*b350*/  FFMA.FTZ R144, R179, UR41, -R144 ;  /* 0x00000029b3907c23 */ /* 0x000fe40008010890 */
[----:B------:R-:W-:Y:S02]  /*b360*/  FMUL.FTZ R103, R178, UR42 ;  /* 0x0000002ab2677c20 */ /* 0x000fe40008410000 */
[----:B------:R-:W-:Y:S02]  /*b370*/  FADD.FTZ R172, -R172, R105 ;  /* 0x00000069acac7221 */ /* 0x000fe40000010100 */
[C---:B------:R-:W-:Y:S02]  /*b380*/  FMUL.FTZ R117, R201.reuse, R146 ;  /* 0x00000092c9757220 */ /* 0x040fe40000410000 */
[----:B------:R-:W-:Y:S02]  /*b390*/  FMUL.FTZ R125, R201, R142 ;  /* 0x0000008ec97d7220 */ /* 0x000fe40000410000 */
[----:B------:R-:W-:-:S02]  /*b3a0*/  FADD.FTZ R156, R156, R101 ;  /* 0x000000659c9c7221 */ /* 0x000fc40000010000 */
[----:B------:R-:W-:Y:S02]  /*b3b0*/  FMUL.FTZ R144, R201, R144 ;  /* 0x00000090c9907220 */ /* 0x000fe40000410000 */
[----:B------:R-:W-:Y:S02]  /*b3c0*/  FFMA.FTZ R101, R162, UR41, R103 ;  /* 0x00000029a2657c23 */ /* 0x000fe40008010067 */
[----:B------:R-:W-:Y:S02]  /*b3d0*/  FMUL.FTZ R103, R108, -R172 ;  /* 0x800000ac6c677220 */ /* 0x000fe40000410000 */
[C---:B------:R-:W-:Y:S02]  /*b3e0*/  FFMA.FTZ R117, R206.reuse, R142, R117 ;  /* 0x0000008ece757223 */ /* 0x040fe40000010075 */
[----:B------:R-:W-:Y:S02]  /*b3f0*/  FFMA.FTZ R125, R206, R146, -R125 ;  /* 0x00000092ce7d7223 */ /* 0x000fe4000001087d */
[----:B------:R-:W-:-:S02]  /*b400*/  FMUL.FTZ R108, R108, -R156 ;  /* 0x8000009c6c6c7220 */ /* 0x000fc40000410000 */
[----:B------:R-:W-:Y:S02]  /*b410*/  FFMA.FTZ R206, R206, R127, R144 ;  /* 0x0000007fcece7223 */ /* 0x000fe40000010090 */
[----:B------:R-:W-:Y:S02]  /*b420*/  FMUL.FTZ R127, R162, UR42 ;  /* 0x0000002aa27f7c20 */ /* 0x000fe40008410000 */
[----:B------:R-:W-:Y:S02]  /*b430*/  FFMA.FTZ R108, R109, R172, R108 ;  /* 0x000000ac6d6c7223 */ /* 0x000fe4000001006c */
[----:B------:R-:W-:Y:S02]  /*b440*/  FMUL.FTZ R100, R140, R178 ;  /* 0x000000b28c647220 */ /* 0x000fe40000410000 */
[C---:B------:R-:W-:Y:S02]  /*b450*/  FFMA.FTZ R102, R178.reuse, UR41, -R127 ;  /* 0x00000029b2667c23 */ /* 0x040fe4000801087f */
[----:B------:R-:W-:-:S02]  /*b460*/  FMUL.FTZ R178, R178, R43 ;  /* 0x0000002bb2b27220 */ /* 0x000fc40000410000 */
[----:B------:R-:W-:Y:S02]  /*b470*/  FFMA.FTZ R104, R109, R156, -R103 ;  /* 0x0000009c6d687223 */ /* 0x000fe40000010867 */
[----:B------:R-:W-:Y:S02]  /*b480*/  FADD.FTZ R171, -R171, R108 ;  /* 0x0000006cabab7221 */ /* 0x000fe40000010100 */
[----:B------:R-:W-:Y:S02]  /*b490*/  FFMA.FTZ R100, R139, R162, R100 ;  /* 0x000000a28b647223 */ /* 0x000fe40000010064 */
[----:B------:R-:W-:Y:S02]  /*b4a0*/  FMUL.FTZ R162, R162, R43 ;  /* 0x0000002ba2a27220 */ /* 0x000fe40000410000 */
[----:B------:R-:W-:Y:S02]  /*b4b0*/  FMUL.FTZ R105, R63, R178 ;  /* 0x000000b23f697220 */ /* 0x000fe40000410000 */
[----:B------:R-:W-:-:S02]  /*b4c0*/  FADD.FTZ R155, R155, R104 ;  /* 0x000000689b9b7221 */ /* 0x000fc40000010000 */
[----:B------:R-:W-:Y:S02]  /*b4d0*/  FMUL.FTZ R104, R112, -R171 ;  /* 0x800000ab70687220 */ /* 0x000fe40000410000 */
[C---:B------:R-:W-:Y:S02]  /*b4e0*/  FMUL.FTZ R102, R63.reuse, R102 ;  /* 0x000000663f667220 */ /* 0x040fe40000410000 */
[-C--:B------:R-:W-:Y:S02]  /*b4f0*/  FMUL.FTZ R127, R63, R162.reuse ;  /* 0x000000a23f7f7220 */ /* 0x080fe40000410000 */
[----:B------:R-:W-:Y:S02]  /*b500*/  FFMA.FTZ R63, R204, R162, R105 ;  /* 0x000000a2cc3f7223 */ /* 0x000fe40000010069 */
[-C--:B------:R-:W-:Y:S02]  /*b510*/  FMUL.FTZ R112, R112, -R155.reuse ;  /* 0x8000009b70707220 */ /* 0x080fe40000410000 */
[----:B------:R-:W-:-:S02]  /*b520*/  FFMA.FTZ R105, R113, R155, -R104 ;  /* 0x0000009b71697223 */ /* 0x000fc40000010868 */
[----:B------:R-:W-:Y:S02]  /*b530*/  FMUL.FTZ R138, R138, R177 ;  /* 0x000000b18a8a7220 */ /* 0x000fe40000410000 */
[----:B------:R-:W-:Y:S02]  /*b540*/  FMUL.FTZ R108, R177, UR42 ;  /* 0x0000002ab16c7c20 */ /* 0x000fe40008410000 */
[----:B------:R-:W-:Y:S02]  /*b550*/  FFMA.FTZ R113, R113, R171, R112 ;  /* 0x000000ab71717223 */ /* 0x000fe40000010070 */
[----:B------:R-:W-:Y:S02]  /*b560*/  FADD.FTZ R154, R154, R105 ;  /* 0x000000699a9a7221 */ /* 0x000fe40000010000 */
[----:B------:R-:W-:Y:S02]  /*b570*/  FFMA.FTZ R137, R137, R161, R138 ;  /* 0x000000a189897223 */ /* 0x000fe4000001008a */
[----:B------:R-:W-:-:S02]  /*b580*/  FFMA.FTZ R109, R161, UR41, R108 ;  /* 0x00000029a16d7c23 */ /* 0x000fc4000801006c */
[----:B------:R-:W-:Y:S02]  /*b590*/  FMUL.FTZ R138, R161, UR42 ;  /* 0x0000002aa18a7c20 */ /* 0x000fe40008410000 */
[----:B------:R-:W-:Y:S02]  /*b5a0*/  FADD.FTZ R170, -R170, R113 ;  /* 0x00000071aaaa7221 */ /* 0x000fe40000010100 */
[----:B------:R-:W-:Y:S02]  /*b5b0*/  FMUL.FTZ R108, R114, -R154 ;  /* 0x8000009a726c7220 */ /* 0x000fe40000410000 */
[----:B------:R-:W-:Y:S02]  /*b5c0*/  FFMA.FTZ R103, R204, R178, -R127 ;  /* 0x000000b2cc677223 */ /* 0x000fe4000001087f */
[----:B------:R-:W-:Y:S02]  /*b5d0*/  FFMA.FTZ R127, R177, UR41, -R138 ;  /* 0x00000029b17f7c23 */ /* 0x000fe4000801088a */
[----:B------:R-:W-:-:S02]  /*b5e0*/  FMUL.FTZ R114, R114, -R170 ;  /* 0x800000aa72727220 */ /* 0x000fc40000410000 */
[----:B------:R-:W-:Y:S02]  /*b5f0*/  FFMA.FTZ R108, R115, R170, R108 ;  /* 0x000000aa736c7223 */ /* 0x000fe4000001006c */
[-C--:B------:R-:W-:Y:S02]  /*b600*/  FMUL.FTZ R177, R177, R44.reuse ;  /* 0x0000002cb1b17220 */ /* 0x080fe40000410000 */
[----:B------:R-:W-:Y:S02]  /*b610*/  FMUL.FTZ R161, R161, R44 ;  /* 0x0000002ca1a17220 */ /* 0x000fe40000410000 */
[----:B------:R-:W-:Y:S02]  /*b620*/  FFMA.FTZ R114, R115, R154, -R114 ;  /* 0x0000009a73727223 */ /* 0x000fe40000010872 */
[----:B------:R-:W-:Y:S02]  /*b630*/  FADD.FTZ R169, -R169, R108 ;  /* 0x0000006ca9a97221 */ /* 0x000fe40000010100 */
[----:B------:R-:W-:-:S02]  /*b640*/  FMUL.FTZ R104, R62, R177 ;  /* 0x000000b13e687220 */ /* 0x000fc40000410000 */
[C---:B------:R-:W-:Y:S02]  /*b650*/  FMUL.FTZ R127, R62.reuse, R127 ;  /* 0x0000007f3e7f7220 */ /* 0x040fe40000410000 */
[-C--:B------:R-:W-:Y:S02]  /*b660*/  FMUL.FTZ R62, R62, R161.reuse ;  /* 0x000000a13e3e7220 */ /* 0x080fe40000410000 */
[C---:B------:R-:W-:Y:S02]  /*b670*/  FMUL.FTZ R112, R196.reuse, R161 ;  /* 0x000000a1c4707220 */ /* 0x040fe40000410000 */
[----:B------:R-:W-:Y:S02]  /*b680*/  FMUL.FTZ R138, R196, R177 ;  /* 0x000000b1c48a7220 */ /* 0x000fe40000410000 */
[----:B------:R-:W-:Y:S01]  /*b690*/  FMUL.FTZ R105, R160, R45 ;  /* 0x0000002da0697220 */ /* 0x000fe20000410000 */
[----:B------:R1:W-:Y:S01]  /*b6a0*/  STS [R181.X4+0x10c0], R112 ;  /* 0x0010c070b5007388 */ /* 0x0003e20000004800 */
[----:B------:R-:W-:-:S02]  /*b6b0*/  FADD.FTZ R153, R153, R114 ;  /* 0x0000007299997221 */ /* 0x000fc40000010000 */
[----:B------:R-:W-:Y:S01]  /*b6c0*/  FMUL.FTZ R108, R169, R52 ;  /* 0x00000034a96c7220 */ /* 0x000fe20000410000 */
[----:B------:R2:W-:Y:S01]  /*b6d0*/  STS [R181.X4+0x10c4], R138 ;  /* 0x0010c48ab5007388 */ /* 0x0005e20000004800 */
[----:B------:R-:W-:Y:S02]  /*b6e0*/  FMUL.FTZ R113, R170, R51 ;  /* 0x00000033aa717220 */ /* 0x000fe40000410000 */
[C---:B------:R-:W-:Y:S02]  /*b6f0*/  FFMA.FTZ R104, R202.reuse, R161, R104 ;  /* 0x000000a1ca687223 */ /* 0x040fe40000010068 */
[----:B------:R-:W-:Y:S02]  /*b700*/  FFMA.FTZ R62, R202, R177, -R62 ;  /* 0x000000b1ca3e7223 */ /* 0x000fe4000001083e */
[----:B------:R-:W-:Y:S02]  /*b710*/  FMUL.FTZ R140, R192, R105 ;  /* 0x00000069c08c7220 */ /* 0x000fe40000410000 */
[----:B------:R-:W-:-:S02]  /*b720*/  FFMA.FTZ R202, R202, R109, R127 ;  /* 0x0000006dcaca7223 */ /* 0x000fc4000001007f */
[----:B-1----:R-:W-:Y:S01]  /*b730*/  FMUL.FTZ R112, R153, R52 ;  /* 0x0000003499707220 */ /* 0x002fe20000410000 */
[----:B------:R1:W-:Y:S01]  /*b740*/  STS [R181.X4+0x10b8], R140 ;  /* 0x0010b88cb5007388 */ /* 0x0003e20000004800 */
[----:B------:R-:W-:Y:S02]  /*b750*/  FMUL.FTZ R109, R65, R108 ;  /* 0x0000006c416d7220 */ /* 0x000fe40000410000 */
[----:B------:R-:W-:Y:S02]  /*b760*/  FMUL.FTZ R115, R154, R51 ;  /* 0x000000339a737220 */ /* 0x000fe40000410000 */
[----:B--2---:R-:W-:Y:S02]  /*b770*/  FMUL.FTZ R138, R188, R113 ;  /* 0x00000071bc8a7220 */ /* 0x004fe40000410000 */
[----:B------:R-:W-:Y:S02]  /*b780*/  FMUL.FTZ R142, R199, R142 ;  /* 0x0000008ec78e7220 */ /* 0x000fe40000410000 */
[----:B------:R-:W-:-:S02]  /*b790*/  FMUL.FTZ R127, R65, R112 ;  /* 0x00000070417f7220 */ /* 0x000fc40000410000 */
[----:B------:R-:W-:Y:S01]  /*b7a0*/  FFMA.FTZ R109, R185, R112, R109 ;  /* 0x00000070b96d7223 */ /* 0x000fe2000001006d */
[----:B------:R2:W-:Y:S01]  /*b7b0*/  STS [R181.X4+0x10d0], R142 ;  /* 0x0010d08eb5007388 */ /* 0x0005e20000004800 */
[----:B-1----:R-:W-:Y:S02]  /*b7c0*/  FFMA.FTZ R140, R187, R115, R138 ;  /* 0x00000073bb8c7223 */ /* 0x002fe4000001008a */
[----:B------:R-:W-:Y:S02]  /*b7d0*/  FMUL.FTZ R138, R171, R50 ;  /* 0x00000032ab8a7220 */ /* 0x000fe40000410000 */
[----:B------:R-:W-:Y:S02]  /*b7e0*/  FMUL.FTZ R119, R180, UR42 ;  /* 0x0000002ab4777c20 */ /* 0x000fe40008410000 */
[----:B------:R-:W-:Y:S02]  /*b7f0*/  FFMA.FTZ R127, R185, R108, -R127 ;  /* 0x0000006cb97f7223 */ /* 0x000fe4000001087f */
[----:B------:R-:W-:-:S02]  /*b800*/  FADD.FTZ R109, RZ, R109 ;  /* 0x0000006dff6d7221 */ /* 0x000fc40000010000 */
[----:B--2---:R-:W-:Y:S02]  /*b810*/  FMUL.FTZ R142, R188, R115 ;  /* 0x00000073bc8e7220 */ /* 0x004fe40000410000 */
[----:B------:R-:W-:Y:S02]  /*b820*/  FMUL.FTZ R114, R155, R50 ;  /* 0x000000329b727220 */ /* 0x000fe40000410000 */
[----:B------:R-:W-:Y:S02]  /*b830*/  FMUL.FTZ R139, R190, R138 ;  /* 0x0000008abe8b7220 */ /* 0x000fe40000410000 */
[----:B------:R-:W-:Y:S02]  /*b840*/  FFMA.FTZ R119, R164, UR41, R119 ;  /* 0x00000029a4777c23 */ /* 0x000fe40008010077 */
[-C--:B------:R-:W-:Y:S02]  /*b850*/  FFMA.FTZ R116, R208, R143.reuse, -R184 ;  /* 0x0000008fd0747223 */ /* 0x080fe400000108b8 */
[----:B------:R-:W-:-:S02]  /*b860*/  FMUL.FTZ R164, R168, R143 ;  /* 0x0000008fa8a47220 */ /* 0x000fc40000410000 */
[----:B------:R-:W-:Y:S02]  /*b870*/  FFMA.FTZ R142, R187, R113, -R142 ;  /* 0x00000071bb8e7223 */ /* 0x000fe4000001088e */
[----:B------:R-:W-:Y:S01]  /*b880*/  FADD.FTZ R127, RZ, R127 ;  /* 0x0000007fff7f7221 */ /* 0x000fe20000010000 */
[----:B------:R-:W-:Y:S01]  /*b890*/  STS [R181.X4+0x10dc], R164 ;  /* 0x0010dca4b5007388 */ /* 0x000fe20000004800 */
[----:B------:R-:W-:Y:S02]  /*b8a0*/  FADD.FTZ R109, R109, R140 ;  /* 0x0000008c6d6d7221 */ /* 0x000fe40000010000 */
[-C--:B------:R-:W-:Y:S02]  /*b8b0*/  FMUL.FTZ R143, R190, R114.reuse ;  /* 0x00000072be8f7220 */ /* 0x080fe40000410000 */
[----:B------:R-:W-:Y:S02]  /*b8c0*/  FMUL.FTZ R140, R172, R49 ;  /* 0x00000031ac8c7220 */ /* 0x000fe40000410000 */
[----:B------:R-:W-:-:S02]  /*b8d0*/  FFMA.FTZ R144, R189, R114, R139 ;  /* 0x00000072bd907223 */ /* 0x000fc4000001008b */
[----:B------:R-:W-:Y:S02]  /*b8e0*/  FMUL.FTZ R148, R199, R146 ;  /* 0x00000092c7947220 */ /* 0x000fe40000410000 */
[----:B------:R-:W-:Y:S02]  /*b8f0*/  FADD.FTZ R127, R127, R142 ;  /* 0x0000008e7f7f7221 */ /* 0x000fe40000010000 */
[----:B------:R-:W-:Y:S01]  /*b900*/  FFMA.FTZ R146, R189, R138, -R143 ;  /* 0x0000008abd927223 */ /* 0x000fe2000001088f */
[----:B------:R1:W-:Y:S01]  /*b910*/  STS [R181.X4+0x10d4], R148 ;  /* 0x0010d494b5007388 */ /* 0x0003e20000004800 */
[----:B------:R-:W-:Y:S02]  /*b920*/  FMUL.FTZ R142, R156, R49 ;  /* 0x000000319c8e7220 */ /* 0x000fe40000410000 */
[----:B------:R-:W-:Y:S02]  /*b930*/  FMUL.FTZ R139, R70, R140 ;  /* 0x0000008c468b7220 */ /* 0x000fe40000410000 */
[----:B------:R-:W-:-:S02]  /*b940*/  FADD.FTZ R109, R109, R144 ;  /* 0x000000906d6d7221 */ /* 0x000fc40000010000 */
[----:B------:R-:W-:Y:S02]  /*b950*/  FMUL.FTZ R144, R173, R48 ;  /* 0x00000030ad907220 */ /* 0x000fe40000410000 */
[----:B------:R-:W-:Y:S02]  /*b960*/  FMUL.FTZ R162, R197, R162 ;  /* 0x000000a2c5a27220 */ /* 0x000fe40000410000 */
[----:B------:R-:W-:Y:S02]  /*b970*/  FADD.FTZ R127, R127, R146 ;  /* 0x000000927f7f7221 */ /* 0x000fe40000010000 */
[----:B-1----:R-:W-:Y:S01]  /*b980*/  FFMA.FTZ R148, R191, R142, R139 ;  /* 0x0000008ebf947223 */ /* 0x002fe2000001008b */
[----:B------:R1:W-:Y:S01]  /*b990*/  STS [R181.X4+0x10c8], R162 ;  /* 0x0010c8a2b5007388 */ /* 0x0003e20000004800 */
[----:B------:R-:W-:Y:S02]  /*b9a0*/  FMUL.FTZ R146, R157, R48 ;  /* 0x000000309d927220 */ /* 0x000fe40000410000 */
[----:B------:R-:W-:-:S02]  /*b9b0*/  FMUL.FTZ R139, R70, R142 ;  /* 0x0000008e468b7220 */ /* 0x000fc40000410000 */
[----:B------:R-:W-:Y:S02]  /*b9c0*/  FMUL.FTZ R143, R110, R144 ;  /* 0x000000906e8f7220 */ /* 0x000fe40000410000 */
[----:B------:R-:W-:Y:S02]  /*b9d0*/  FMUL.FTZ R161, R176, R45 ;  /* 0x0000002db0a17220 */ /* 0x000fe40000410000 */
[----:B------:R-:W-:Y:S02]  /*b9e0*/  FADD.FTZ R109, R109, R148 ;  /* 0x000000946d6d7221 */ /* 0x000fe40000010000 */
[----:B------:R-:W-:Y:S02]  /*b9f0*/  FFMA.FTZ R148, R191, R140, -R139 ;  /* 0x0000008cbf947223 */ /* 0x000fe4000001088b */
[-C--:B-1----:R-:W-:Y:S02]  /*ba00*/  FFMA.FTZ R162, R193, R146.reuse, R143 ;  /* 0x00000092c1a27223 */ /* 0x082fe4000001008f */
[----:B------:R-:W-:-:S02]  /*ba10*/  FMUL.FTZ R143, R110, R146 ;  /* 0x000000926e8f7220 */ /* 0x000fc40000410000 */
[----:B------:R-:W-:Y:S02]  /*ba20*/  FMUL.FTZ R163, R194, R161 ;  /* 0x000000a1c2a37220 */ /* 0x000fe40000410000 */
[----:B------:R-:W-:Y:S02]  /*ba30*/  FADD.FTZ R139, R127, R148 ;  /* 0x000000947f8b7221 */ /* 0x000fe40000010000 */
[----:B------:R-:W-:Y:S02]  /*ba40*/  FADD.FTZ R109, R109, R162 ;  /* 0x000000a26d6d7221 */ /* 0x000fe40000010000 */
[----:B------:R-:W-:Y:S02]  /*ba50*/  FFMA.FTZ R162, R193, R144, -R143 ;  /* 0x00000090c1a27223 */ /* 0x000fe4000001088f */
[-C--:B------:R-:W-:Y:S02]  /*ba60*/  FFMA.FTZ R127, R200, R105.reuse, R163 ;  /* 0x00000069c87f7223 */ /* 0x080fe400000100a3 */
[----:B------:R-:W-:-:S02]  /*ba70*/  FMUL.FTZ R105, R194, R105 ;  /* 0x00000069c2697220 */ /* 0x000fc40000410000 */
[-C--:B------:R-:W-:Y:S02]  /*ba80*/  FMUL.FTZ R148, R174, R47.reuse ;  /* 0x0000002fae947220 */ /* 0x080fe40000410000 */
[----:B------:R-:W-:Y:S02]  /*ba90*/  FMUL.FTZ R164, R158, R47 ;  /* 0x0000002f9ea47220 */ /* 0x000fe40000410000 */
[----:B------:R-:W-:Y:S02]  /*baa0*/  FMUL.FTZ R178, R197, R178 ;  /* 0x000000b2c5b27220 */ /* 0x000fe40000410000 */
[----:B------:R-:W-:Y:S02]  /*bab0*/  FADD.FTZ R162, R139, R162 ;  /* 0x000000a28ba27221 */ /* 0x000fe40000010000 */
[----:B------:R-:W-:Y:S01]  /*bac0*/  FFMA.FTZ R139, R200, R161, -R105 ;  /* 0x000000a1c88b7223 */ /* 0x000fe20000010869 */
[----:B------:R1:W-:Y:S01]  /*bad0*/  STS [R181.X4+0x10cc], R178 ;  /* 0x0010ccb2b5007388 */ /* 0x0003e20000004800 */
[----:B------:R-:W-:-:S02]  /*bae0*/  FMUL.FTZ R105, R122, R148 ;  /* 0x000000947a697220 */ /* 0x000fc40000410000 */
[----:B------:R-:W-:Y:S02]  /*baf0*/  FMUL.FTZ R143, R122, R164 ;  /* 0x000000a47a8f7220 */ /* 0x000fe40000410000 */
[----:B------:R-:W-:Y:S02]  /*bb00*/  FMUL.FTZ R163, R175, R46 ;  /* 0x0000002eafa37220 */ /* 0x000fe40000410000 */
[----:B------:R-:W-:Y:S02]  /*bb10*/  FMUL.FTZ R180, R192, R161 ;  /* 0x000000a1c0b47220 */ /* 0x000fe40000410000 */
[C---:B------:R-:W-:Y:S02]  /*bb20*/  FFMA.FTZ R143, R195.reuse, R148, -R143 ;  /* 0x00000094c38f7223 */ /* 0x040fe4000001088f */
[----:B-1----:R-:W-:Y:S01]  /*bb30*/  FFMA.FTZ R178, R195, R164, R105 ;  /* 0x000000a4c3b27223 */ /* 0x002fe20000010069 */
[----:B------:R-:W-:Y:S01]  /*bb40*/  STS [R181.X4+0x10bc], R180 ;  /* 0x0010bcb4b5007388 */ /* 0x000fe20000004800 */
[----:B------:R-:W-:-:S02]  /*bb50*/  FMUL.FTZ R105, R60, R28 ;  /* 0x0000001c3c697220 */ /* 0x000fc40000410000 */
[----:B------:R-:W-:Y:S02]  /*bb60*/  FMUL.FTZ R161, R159, R46 ;  /* 0x0000002e9fa17220 */ /* 0x000fe40000410000 */
[----:B------:R-:W-:Y:S02]  /*bb70*/  FMUL.FTZ R60, R186, R163 ;  /* 0x000000a3ba3c7220 */ /* 0x000fe40000410000 */
[----:B------:R-:W-:Y:S02]  /*bb80*/  FADD.FTZ R143, R162, R143 ;  /* 0x0000008fa28f7221 */ /* 0x000fe40000010000 */
[-C--:B------:R-:W-:Y:S02]  /*bb90*/  FFMA.FTZ R165, R198, R161.reuse, R60 ;  /* 0x000000a1c6a57223 */ /* 0x080fe4000001003c */
[-C--:B------:R-:W-:Y:S02]  /*bba0*/  FMUL.FTZ R162, R123, R161.reuse ;  /* 0x000000a17ba27220 */ /* 0x080fe40000410000 */
[----:B------:R-:W-:-:S02]  /*bbb0*/  FMUL.FTZ R161, R186, R161 ;  /* 0x000000a1baa17220 */ /* 0x000fc40000410000 */
[----:B------:R-:W-:Y:S01]  /*bbc0*/  FMUL.FTZ R144, R71, R144 ;  /* 0x0000009047907220 */ /* 0x000fe20000410000 */
[----:B------:R-:W-:Y:S01]  /*bbd0*/  STS [R181.X4+0x10b0], R162 ;  /* 0x0010b0a2b5007388 */ /* 0x000fe20000004800 */
[----:B------:R-:W-:Y:S02]  /*bbe0*/  FFMA.FTZ R60, R198, R163, -R161 ;  /* 0x000000a3c63c7223 */ /* 0x000fe400000108a1 */
[----:B------:R-:W-:Y:S01]  /*bbf0*/  FADD.FTZ R178, R109, R178 ;  /* 0x000000b26db27221 */ /* 0x000fe20000010000 */
[----:B------:R1:W-:Y:S01]  /*bc00*/  STS [R181.X4+0x10a4], R144 ;  /* 0x0010a490b5007388 */ /* 0x0003e20000004800 */
[----:B------:R-:W-:Y:S02]  /*bc10*/  FADD.FTZ R60, R143, R60 ;  /* 0x0000003c8f3c7221 */ /* 0x000fe40000010000 */
[----:B------:R-:W-:Y:S02]  /*bc20*/  FADD.FTZ R178, R178, R165 ;  /* 0x000000a5b2b27221 */ /* 0x000fe40000010000 */
[----:B------:R-:W-:-:S02]  /*bc30*/  FADD.FTZ R139, R60, R139 ;  /* 0x0000008b3c8b7221 */ /* 0x000fc40000010000 */
[----:B------:R-:W-:Y:S02]  /*bc40*/  FADD.FTZ R127, R178, R127 ;  /* 0x0000007fb27f7221 */ /* 0x000fe40000010000 */
[----:B------:R-:W-:Y:S02]  /*bc50*/  FMUL.FTZ R138, R67, R138 ;  /* 0x0000008a438a7220 */ /* 0x000fe40000410000 */
[----:B-1----:R-:W-:Y:S02]  /*bc60*/  FADD.FTZ R144, R139, R62 ;  /* 0x0000003e8b907221 */ /* 0x002fe40000010000 */
[----:B------:R-:W-:Y:S01]  /*bc70*/  FADD.FTZ R104, R127, R104 ;  /* 0x000000687f687221 */ /* 0x000fe20000010000 */
[----:B------:R1:W-:Y:S01]  /*bc80*/  STS [R181.X4+0x1094], R138 ;  /* 0x0010948ab5007388 */ /* 0x0003e20000004800 */
[----:B------:R-:W-:Y:S01]  /*bc90*/  FADD.FTZ R144, R144, R103 ;  /* 0x0000006790907221 */ /* 0x000fe20000010000 */
[----:B------:R-:W-:Y:S01]  /*bca0*/  MOV R103, UR20 ;  /* 0x0000001400677c02 */ /* 0x000fe20008000f00 */
[----:B------:R-:W-:-:S02]  /*bcb0*/  FADD.FTZ R104, R104, R63 ;  /* 0x0000003f68687221 */ /* 0x000fc40000010000 */
[----:B------:R-:W-:Y:S02]  /*bcc0*/  FADD.FTZ R125, R144, R125 ;  /* 0x0000007d907d7221 */ /* 0x000fe40000010000 */
[----:B------:R-:W-:Y:S02]  /*bcd0*/  FMUL.FTZ R60, R66, R115 ;  /* 0x00000073423c7220 */ /* 0x000fe40000410000 */
[----:B------:R-:W-:Y:S01]  /*bce0*/  FADD.FTZ R125, R125, R116 ;  /* 0x000000747d7d7221 */ /* 0x000fe20000010000 */
[----:B-1----:R-:W-:Y:S01]  /*bcf0*/  LEA R138, R103, -R84, 0x1 ;  /* 0x80000054678a7211 */ /* 0x002fe200078e08ff */
[----:B------:R-:W-:Y:S01]  /*bd00*/  FADD.FTZ R104, R104, R117 ;  /* 0x0000007568687221 */ /* 0x000fe20000010000 */
[----:B------:R1:W-:Y:S01]  /*bd10*/  STS [R181.X4+0x1088], R60 ;  /* 0x0010883cb5007388 */ /* 0x0003e20000004800 */
[----:B------:R-:W-:Y:S01]  /*bd20*/  FADD.FTZ R125, R125, R210 ;  /* 0x000000d27d7d7221 */ /* 0x000fe20000010000 */
[----:B------:R-:W-:Y:S01]  /*bd30*/  ISETP.GE.AND P0, PT, R138, 0x1, PT ;  /* 0x000000018a00780c */ /* 0x000fe20003f06270 */
[----:B------:R-:W-:-:S02]  /*bd40*/  FMUL.FTZ R109, R61, R28 ;  /* 0x0000001c3d6d7220 */ /* 0x000fc40000410000 */
[----:B------:R-:W-:Y:S02]  /*bd50*/  FMUL.FTZ R61, R174, UR42 ;  /* 0x0000002aae3d7c20 */ /* 0x000fe40008410000 */
[----:B------:R-:W-:Y:S02]  /*bd60*/  FADD.FTZ R121, R104, R121 ;  /* 0x0000007968797221 */ /* 0x000fe40000010000 */
[----:B------:R-:W-:Y:S02]  /*bd70*/  FADD.FTZ R212, R125, R212 ;  /* 0x000000d47dd47221 */ /* 0x000fe40000010000 */
[----:B-1----:R-:W-:Y:S02]  /*bd80*/  FMUL.FTZ R60, R175, UR42 ;  /* 0x0000002aaf3c7c20 */ /* 0x002fe40008410000 */
[----:B------:R-:W-:Y:S02]  /*bd90*/  FMUL.FTZ R125, R130, R176 ;  /* 0x000000b0827d7220 */ /* 0x000fe40000410000 */
[----:B------:R-:W-:-:S02]  /*bda0*/  FMUL.FTZ R114, R67, R114 ;  /* 0x0000007243727220 */ /* 0x000fc40000410000 */
[----:B------:R-:W-:Y:S02]  /*bdb0*/  FMUL.FTZ R62, R66, R113 ;  /* 0x00000071423e7220 */ /* 0x000fe40000410000 */
[----:B------:R-:W-:Y:S01]  /*bdc0*/  FMUL.FTZ R112, R64, R112 ;  /* 0x0000007040707220 */ /* 0x000fe20000410000 */
[----:B------:R-:W-:Y:S01]  /*bdd0*/  STS [R181.X4+0x1090], R114 ;  /* 0x00109072b5007388 */ /* 0x000fe20000004800 */
[----:B------:R-:W-:Y:S02]  /*bde0*/  FFMA.FTZ R161, R159, UR41, R60 ;  /* 0x000000299fa17c23 */ /* 0x000fe4000801003c */
[----:B------:R-:W-:Y:S01]  /*bdf0*/  FFMA.FTZ R130, R158, UR41, R61 ;  /* 0x000000299e827c23 */ /* 0x000fe2000801003d */
[----:B------:R1:W-:Y:S01]  /*be00*/  STS [R181.X4+0x108c], R62 ;  /* 0x00108c3eb5007388 */ /* 0x0003e20000004800 */
[C---:B------:R-:W-:Y:S02]  /*be10*/  FMUL.FTZ R184, R132.reuse, R105 ;  /* 0x0000006984b87220 */ /* 0x040fe40000410000 */
[----:B------:R-:W-:Y:S01]  /*be20*/  FMUL.FTZ R214, R132, R109 ;  /* 0x0000006d84d67220 */ /* 0x000fe20000410000 */
[----:B------:R2:W-:Y:S01]  /*be30*/  STS [R181.X4+0x1080], R112 ;  /* 0x00108070b5007388 */ /* 0x0005e20000004800 */
[----:B------:R-:W-:-:S02]  /*be40*/  FMUL.FTZ R180, R123, R163 ;  /* 0x000000a37bb47220 */ /* 0x000fc40000410000 */
[C---:B------:R-:W-:Y:S01]  /*be50*/  FMUL.FTZ R164, R111.reuse, R164 ;  /* 0x000000a46fa47220 */ /* 0x040fe20000410000 */
[----:B------:R-:W-:Y:S01]  /*be60*/  STS [R181.X4+0x10f8], R184 ;  /* 0x0010f8b8b5007388 */ /* 0x000fe20000004800 */
[----:B------:R-:W-:Y:S02]  /*be70*/  FMUL.FTZ R148, R111, R148 ;  /* 0x000000946f947220 */ /* 0x000fe40000410000 */
[----:B------:R-:W-:Y:S01]  /*be80*/  FMUL.FTZ R146, R71, R146 ;  /* 0x0000009247927220 */ /* 0x000fe20000410000 */
[----:B------:R-:W-:Y:S01]  /*be90*/  STS [R181.X4+0x10fc], R214 ;  /* 0x0010fcd6b5007388 */ /* 0x000fe20000004800 */
[C---:B------:R-:W-:Y:S02]  /*bea0*/  FMUL.FTZ R142, R69.reuse, R142 ;  /* 0x0000008e458e7220 */ /* 0x040fe40000410000 */
[----:B------:R-:W-:Y:S01]  /*beb0*/  FMUL.FTZ R140, R69, R140 ;  /* 0x0000008c458c7220 */ /* 0x000fe20000410000 */
[----:B------:R-:W-:Y:S01]  /*bec0*/  STS [R181.X4+0x10b4], R180 ;  /* 0x0010b4b4b5007388 */ /* 0x000fe20000004800 */
[----:B------:R-:W-:-:S02]  /*bed0*/  FMUL.FTZ R108, R64, R108 ;  /* 0x0000006c406c7220 */ /* 0x000fc40000410000 */
[----:B------:R-:W-:Y:S01]  /*bee0*/  FADD.FTZ R124, R121, R124 ;  /* 0x0000007c797c7221 */ /* 0x000fe20000010000 */
[----:B------:R-:W-:Y:S01]  /*bef0*/  STS [R181.X4+0x10a8], R164 ;  /* 0x0010a8a4b5007388 */ /* 0x000fe20000004800 */
[----:B------:R-:W-:Y:S02]  /*bf00*/  FMUL.FTZ R60, R157, UR42 ;  /* 0x0000002a9d3c7c20 */ /* 0x000fe40008410000 */
[----:B------:R-:W-:Y:S01]  /*bf10*/  FMUL.FTZ R61, R172, UR42 ;  /* 0x0000002aac3d7c20 */ /* 0x000fe20008410000 */
[----:B------:R-:W-:Y:S01]  /*bf20*/  STS [R181.X4+0x10ac], R148 ;  /* 0x0010ac94b5007388 */ /* 0x000fe20000004800 */
[----:B------:R-:W-:Y:S02]  /*bf30*/  FADD.FTZ R163, R124, R129 ;  /* 0x000000817ca37221 */ /* 0x000fe40000010000 */
[----:B------:R-:W-:Y:S01]  /*bf40*/  FFMA.FTZ R121, R173, UR41, -R60 ;  /* 0x00000029ad797c23 */ /* 0x000fe2000801083c */
[----:B------:R-:W-:Y:S01]  /*bf50*/  STS [R181.X4+0x10a0], R146 ;  /* 0x0010a092b5007388 */ /* 0x000fe20000004800 */
[----:B------:R-:W-:-:S02]  /*bf60*/  FFMA.FTZ R116, R156, UR41, R61 ;  /* 0x000000299c747c23 */ /* 0x000fc4000801003d */
[----:B------:R-:W-:Y:S01]  /*bf70*/  FMUL.FTZ R241, R182, R241 ;  /* 0x000000f1b6f17220 */ /* 0x000fe20000410000 */
[----:B------:R-:W-:Y:S01]  /*bf80*/  STS [R181.X4+0x1098], R142 ;  /* 0x0010988eb5007388 */ /* 0x000fe20000004800 */
[----:B------:R-:W-:Y:S02]  /*bf90*/  FMUL.FTZ R127, R160, UR42 ;  /* 0x0000002aa07f7c20 */ /* 0x000fe40008410000 */
[----:B------:R-:W-:Y:S01]  /*bfa0*/  FMUL.FTZ R139, R176, UR42 ;  /* 0x0000002ab08b7c20 */ /* 0x000fe20008410000 */
[----:B------:R-:W-:Y:S01]  /*bfb0*/  STS [R181.X4+0x109c], R140 ;  /* 0x00109c8cb5007388 */ /* 0x000fe20000004800 */
[----:B-1----:R-:W-:Y:S02]  /*bfc0*/  FMUL.FTZ R62, R159, UR42 ;  /* 0x0000002a9f3e7c20 */ /* 0x002fe40008410000 */
[----:B------:R-:W-:Y:S01]  /*bfd0*/  FMUL.FTZ R129, R158, UR42 ;  /* 0x0000002a9e817c20 */ /* 0x000fe20008410000 */
[----:B------:R1:W-:Y:S01]  /*bfe0*/  STS [R181.X4+0x1084], R108 ;  /* 0x0010846cb5007388 */ /* 0x0003e20000004800 */
[----:B------:R-:W-:-:S02]  /*bff0*/  FMUL.FTZ R124, R173, UR42 ;  /* 0x0000002aad7c7c20 */ /* 0x000fc40008410000 */
[----:B------:R-:W-:Y:S02]  /*c000*/  FMUL.FTZ R117, R156, UR42 ;  /* 0x0000002a9c757c20 */ /* 0x000fe40008410000 */
[----:B------:R-:W-:Y:S02]  /*c010*/  FMUL.FTZ R60, R155, UR42 ;  /* 0x0000002a9b3c7c20 */ /* 0x000fe40008410000 */
[----:B------:R-:W-:Y:S02]  /*c020*/  FMUL.FTZ R114, R171, UR42 ;  /* 0x0000002aab727c20 */ /* 0x000fe40008410000 */
[----:B------:R-:W-:Y:S02]  /*c030*/  FMUL.FTZ R113, R154, UR42 ;  /* 0x0000002a9a717c20 */ /* 0x000fe40008410000 */
[----:B------:R-:W-:Y:S02]  /*c040*/  FMUL.FTZ R61, R170, UR42 ;  /* 0x0000002aaa3d7c20 */ /* 0x000fe40008410000 */
[----:B--2---:R-:W-:-:S02]  /*c050*/  FMUL.FTZ R112, R153, UR42 ;  /* 0x0000002a99707c20 */ /* 0x004fc40008410000 */
[----:B------:R-:W-:Y:S02]  /*c060*/  FMUL.FTZ R104, R169, UR42 ;  /* 0x0000002aa9687c20 */ /* 0x000fe40008410000 */
[----:B------:R-:W-:Y:S02]  /*c070*/  FFMA.FTZ R152, R151, R152, R241 ;  /* 0x0000009897987223 */ /* 0x000fe400000100f1 */
[----:B------:R-:W-:Y:S02]  /*c080*/  FFMA.FTZ R127, R176, UR41, -R127 ;  /* 0x00000029b07f7c23 */ /* 0x000fe4000801087f */
[----:B------:R-:W-:Y:S02]  /*c090*/  FFMA.FTZ R139, R160, UR41, R139 ;  /* 0x00000029a08b7c23 */ /* 0x000fe4000801008b */
[----:B------:R-:W-:Y:S02]  /*c0a0*/  FFMA.FTZ R143, R175, UR41, -R62 ;  /* 0x00000029af8f7c23 */ /* 0x000fe4000801083e */
[----:B------:R-:W-:-:S02]  /*c0b0*/  FFMA.FTZ R129, R174, UR41, -R129 ;  /* 0x00000029ae817c23 */ /* 0x000fc40008010881 */
[----:B------:R-:W-:Y:S02]  /*c0c0*/  FFMA.FTZ R124, R157, UR41, R124 ;  /* 0x000000299d7c7c23 */ /* 0x000fe4000801007c */
[----:B------:R-:W-:Y:S02]  /*c0d0*/  FFMA.FTZ R117, R172, UR41, -R117 ;  /* 0x00000029ac757c23 */ /* 0x000fe40008010875 */
[----:B------:R-:W-:Y:S02]  /*c0e0*/  FFMA.FTZ R115, R171, UR41, -R60 ;  /* 0x00000029ab737c23 */ /* 0x000fe4000801083c */
[----:B------:R-:W-:Y:S02]  /*c0f0*/  FFMA.FTZ R114, R155, UR41, R114 ;  /* 0x000000299b727c23 */ /* 0x000fe40008010072 */
        /* <DEDUP_REMOVED lines=10> */
[----:B------:R1:W2:Y:S01]  /*c1a0*/  LDS R165, [R62.X4+0x1080] ;  /* 0x001080003ea57984 */ /* 0x0002a20000004800 */
        /* <DEDUP_REMOVED lines=24> */
[----:B-1----:R-:W-:-:S04]  /*c330*/  LEA R62, P0, R60, UR34, 0x2 ;  /* 0x000000223c3e7c11 */ /* 0x002fc8000f8010ff */
[----:B------:R-:W-:-:S05]  /*c340*/  LEA.HI.X R63, R60, UR35, R61, 0x2, P0 ;  /* 0x000000233c3f7c11 */ /* 0x000fca00080f143d */
[----:B--2---:R1:W-:Y:S04]  /*c350*/  RED.E.ADD.F32.FTZ.RN.STRONG.GPU [R62.64], R165 ;  /* 0x000000a53e00798e */ /* 0x0043e8000c10e79e */
.L_x_5287:
[----:B------:R-:W-:Y:S05]  /*c360*/  BSYNC B0 ;  /* 0x0000000000007941 */ /* 0x000fea0003800000 */
.L_x_5286:
[----:B------:R-:W-:Y:S01]  /*c370*/  ULDC.64 UR20, c[0x0][0x298] ;  /* 0x0000a60000147ab9 */ /* 0x000fe20000000a00 */
[C---:B-1----:R-:W-:Y:S01]  /*c380*/  FMUL.FTZ R62, R182.reuse, R109 ;  /* 0x0000006db63e7220 */ /* 0x042fe20000410000 */
[----:B------:R-:W-:Y:S01]  /*c390*/  USHF.R.U32.HI UR34, URZ, 0x1, UR21 ;  /* 0x000000013f227899 */ /* 0x000fe20008011615 */
[-C--:B------:R-:W-:Y:S01]  /*c3a0*/  FMUL.FTZ R182, R182, R105.reuse ;  /* 0x00000069b6b67220 */ /* 0x080fe20000410000 */
[----:B------:R-:W-:Y:S01]  /*c3b0*/  USHF.R.U64 UR20, UR20, 0x1, UR21 ;  /* 0x0000000114147899 */ /* 0x000fe20008001215 */
[C---:B------:R-:W-:Y:S01]  /*c3c0*/  FFMA.FTZ R62, R151.reuse, R105, R62 ;  /* 0x00000069973e7223 */ /* 0x040fe2000001003e */
[----:B------:R-:W-:Y:S01]  /*c3d0*/  UIMAD UR39, UR34, UR33, URZ ;  /* 0x00000021222772a4 */ /* 0x000fe2000f8e023f */
[----:B------:R-:W-:Y:S01]  /*c3e0*/  FFMA.FTZ R182, R151, R109, -R182 ;  /* 0x0000006d97b67223 */ /* 0x000fe200000108b6 */
[----:B------:R-:W-:Y:S01]  /*c3f0*/  UIMAD.WIDE.U32 UR34, UR20, UR33, URZ ;  /* 0x00000021142272a5 */ /* 0x000fe2000f8e003f */
[C---:B------:R-:W-:Y:S01]  /*c400*/  FMUL.FTZ R215, R0.reuse, R215 ;  /* 0x000000d700d77220 */ /* 0x040fe20000410000 */
[----:B------:R-:W-:Y:S01]  /*c410*/  UIMAD UR39, UR36, UR20, UR39 ;  /* 0x00000014242772a4 */ /* 0x000fe2000f8e0227 */
[----:B------:R-:W-:Y:S01]  /*c420*/  FMUL.FTZ R216, R0, R216 ;  /* 0x000000d800d87220 */ /* 0x000fe20000410000 */
[----:B------:R-:W-:Y:S01]  /*c430*/  ULDC UR40, c[0x0][0x174] ;  /* 0x00005d0000287ab9 */ /* 0x000fe20000000800 */
[----:B------:R-:W-:Y:S01]  /*c440*/  FADD.FTZ R105, R163, R150 ;  /* 0x00000096a3697221 */ /* 0x000fe20000010000 */
[----:B------:R-:W-:Y:S01]  /*c450*/  ULDC.64 UR20, c[0x0][0x2a0] ;  /* 0x0000a80000147ab9 */ /* 0x000fe20000000a00 */
[----:B------:R-:W-:Y:S01]  /*c460*/  FADD.FTZ R109, R212, R167 ;  /* 0x000000a7d46d7221 */ /* 0x000fe20000010000 */
[----:B------:R-:W-:Y:S01]  /*c470*/  UIADD3 UR35, UR35, UR39, URZ ;  /* 0x0000002723237290 */ /* 0x000fe2000fffe03f */
[----:B------:R-:W-:Y:S01]  /*c480*/  IADD3 R151, R84, 0x80, RZ ;  /* 0x0000008054977810 */ /* 0x000fe20007ffe0ff */
[----:B------:R-:W-:Y:S01]  /*c490*/  UIMAD UR39, UR37, UR20, URZ ;  /* 0x00000014252772a4 */ /* 0x000fe2000f8e023f */
[----:B------:R-:W-:Y:S01]  /*c4a0*/  BSSY B0, `(.L_x_5288) ;  /* 0x0000024000007945 */ /* 0x000fe20003800000 */
[----:B------:R-:W-:Y:S01]  /*c4b0*/  FADD.FTZ R166, R166, R215 ;  /* 0x000000d7a6a67221 */ /* 0x000fe20000010000 */
[----:B------:R-:W-:Y:S01]  /*c4c0*/  ISETP.GE.AND P1, PT, R138, 0x81, PT ;  /* 0x000000818a00780c */ /* 0x000fe20003f26270 */
[----:B------:R-:W-:Y:S01]  /*c4d0*/  UIMAD UR39, UR18, UR21, UR39 ;  /* 0x00000015122772a4 */ /* 0x000fe2000f8e0227 */
[----:B------:R-:W-:Y:S01]  /*c4e0*/  FADD.FTZ R213, R213, -R216 ;  /* 0x800000d8d5d57221 */ /* 0x000fe20000010000 */
[----:B------:R-:W-:Y:S01]  /*c4f0*/  UIMAD.WIDE.U32 UR20, UR18, UR20, UR34 ;  /* 0x00000014121472a5 */ /* 0x000fe2000f8e0022 */
[----:B------:R-:W-:Y:S01]  /*c500*/  FFMA.FTZ R152, R132, R131, R152 ;  /* 0x0000008384987223 */ /* 0x000fe20000010098 */
[----:B------:R-:W-:Y:S01]  /*c510*/  ISETP.GE.AND P2, PT, R138, 0xc1, PT ;  /* 0x000000c18a00780c */ /* 0x000fe20003f46270 */
[----:B------:R-:W-:Y:S01]  /*c520*/  ULDC.64 UR34, c[0x0][0x318] ;  /* 0x0000c60000227ab9 */ /* 0x000fe20000000a00 */
[----:B------:R-:W-:Y:S01]  /*c530*/  FADD.FTZ R105, R105, R62 ;  /* 0x0000003e69697221 */ /* 0x000fe20000010000 */
        /* <DEDUP_REMOVED lines=23> */
[----:B------:R-:W1:Y:S01]  /*c6b0*/  LDS R63, [R63.X4+0x1180] ;  /* 0x001180003f3f7984 */ /* 0x000e620000004800 */
[----:B------:R-:W-:Y:S05]  /*c6c0*/  @!P0 BRA `(.L_x_5289) ;  /* 0x0000001000008947 */ /* 0x000fea0003800000 */
[----:B-1----:R1:W-:Y:S02]  /*c6d0*/  RED.E.ADD.F32.FTZ.RN.STRONG.GPU [R60.64+-0x1f00], R63 ;  /* 0xffe1003f3c00798e */ /* 0x0023e4000c10e79e */
.L_x_5289:
[----:B------:R-:W-:Y:S05]  /*c6e0*/  BSYNC B0 ;  /* 0x0000000000007941 */ /* 0x000fea0003800000 */
.L_x_5288:
[----:B------:R-:W2:Y:S01]  /*c6f0*/  LDS R151, [R151.X4+0x1280] ;  /* 0x0012800097977984 */ /* 0x000ea20000004800 */
[----:B------:R-:W-:Y:S01]  /*c700*/  BSSY B0, `(.L_x_5290) ;  /* 0x0000004000007945 */ /* 0x000fe20003800000 */
[----:B------:R-:W-:Y:S01]  /*c710*/  LEA.HI.SX32 R163, R163, R84, 0x1b ;  /* 0x00000054a3a37211 */ /* 0x000fe200078fdaff */
[----:B------:R-:W-:Y:S05]  /*c720*/  @!P1 BRA `(.L_x_5291) ;  /* 0x0000001000009947 */ /* 0x000fea0003800000 */
[----:B--2---:R2:W-:Y:S02]  /*c730*/  RED.E.ADD.F32.FTZ.RN.STRONG.GPU [R60.64+-0x1e00], R151 ;  /* 0xffe200973c00798e */ /* 0x0045e4000c10e79e */
.L_x_5291:
[----:B------:R-:W-:Y:S05]  /*c740*/  BSYNC B0 ;  /* 0x0000000000007941 */ /* 0x000fea0003800000 */
.L_x_5290:
[----:B------:R-:W3:Y:S01]  /*c750*/  LDS R163, [R163.X4+0x1380] ;  /* 0x00138000a3a37984 */ /* 0x000ee20000004800 */
[----:B------:R-:W-:Y:S01]  /*c760*/  BSSY B0, `(.L_x_5292) ;  /* 0x0000005000007945 */ /* 0x000fe20003800000 */
[C---:B-1----:R-:W-:Y:S02]  /*c770*/  IADD3 R63, R84.reuse, 0x100, RZ ;  /* 0x00000100543f7810 */ /* 0x042fe40007ffe0ff */
[----:B--2---:R-:W-:Y:S01]  /*c780*/  IADD3 R151, R84, 0x140, RZ ;  /* 0x0000014054977810 */ /* 0x004fe20007ffe0ff */
[----:B------:R-:W-:Y:S05]  /*c790*/  @!P2 BRA `(.L_x_5293) ;  /* 0x000000100000a947 */ /* 0x000fea0003800000 */
[----:B---3--:R1:W-:Y:S02]  /*c7a0*/  RED.E.ADD.F32.FTZ.RN.STRONG.GPU [R60.64+-0x1d00], R163 ;  /* 0xffe300a33c00798e */ /* 0x0083e4000c10e79e */
.L_x_5293:
[----:B------:R-:W-:Y:S05]  /*c7b0*/  BSYNC B0 ;  /* 0x0000000000007941 */ /* 0x000fea0003800000 */
.L_x_5292:
[----:B------:R-:W-:Y:S01]  /*c7c0*/  LEA.HI.SX32 R63, R63, R84, 0x1b ;  /* 0x000000543f3f7211 */ /* 0x000fe200078fdaff */
[----:B------:R-:W-:Y:S01]  /*c7d0*/  BSSY B0, `(.L_x_5294) ;  /* 0x000000d000007945 */ /* 0x000fe20003800000 */
[----:B------:R-:W-:-:S02]  /*c7e0*/  ISETP.GE.AND P6, PT, R138, 0x101, PT ;  /* 0x000001018a00780c */ /* 0x000fc40003fc6270 */
[----:B-1-3--:R-:W-:Y:S02]  /*c7f0*/  IADD3 R163, R84, 0x180, RZ ;  /* 0x0000018054a37810 */ /* 0x00afe40007ffe0ff */
        /* <DEDUP_REMOVED lines=10> */
.L_x_5295:
[----:B------:R-:W-:Y:S05]  /*c8a0*/  BSYNC B0 ;  /* 0x0000000000007941 */ /* 0x000fea0003800000 */
.L_x_5294:
[----:B------:R-:W2:Y:S01]  /*c8b0*/  LDS R151, [R151.X4+0x1580] ;  /* 0x0015800097977984 */ /* 0x000ea20000004800 */
[----:B------:R-:W-:Y:S01]  /*c8c0*/  BSSY B0, `(.L_x_5296) ;  /* 0x0000005000007945 */ /* 0x000fe20003800000 */
[----:B-1----:R-:W-:Y:S02]  /*c8d0*/  IADD3 R63, R84, 0x1c0, RZ ;  /* 0x000001c0543f7810 */ /* 0x002fe40007ffe0ff */
[----:B------:R-:W-:Y:S01]  /*c8e0*/  LEA.HI.SX32 R163, R163, R84, 0x1b ;  /* 0x00000054a3a37211 */ /* 0x000fe200078fdaff */
[----:B------:R-:W-:Y:S05]  /*c8f0*/  @!P0 BRA `(.L_x_5297) ;  /* 0x0000001000008947 */ /* 0x000fea0003800000 */
[----:B--2---:R1:W-:Y:S02]  /*c900*/  RED.E.ADD.F32.FTZ.RN.STRONG.GPU [R60.64+-0x1b00], R151 ;  /* 0xffe500973c00798e */ /* 0x0043e4000c10e79e */
.L_x_5297:
[----:B------:R-:W-:Y:S05]  /*c910*/  BSYNC B0 ;  /* 0x0000000000007941 */ /* 0x000fea0003800000 */
.L_x_5296:
[----:B------:R-:W3:Y:S01]  /*c920*/  LDS R163, [R163.X4+0x1680] ;  /* 0x00168000a3a37984 */ /* 0x000ee20000004800 */
[----:B------:R-:W-:Y:S01]  /*c930*/  BSSY B0, `(.L_x_5298) ;  /* 0x0000005000007945 */ /* 0x000fe20003800000 */
[----:B------:R-:W-:-:S02]  /*c940*/  IADD3 R165, R84, 0x200, RZ ;  /* 0x0000020054a57810 */ /* 0x000fc40007ffe0ff */
[----:B------:R-:W-:Y:S01]  /*c950*/  LEA.HI.SX32 R63, R63, R84, 0x1b ;  /* 0x000000543f3f7211 */ /* 0x000fe200078fdaff */
[----:B------:R-:W-:Y:S05]  /*c960*/  @!P1 BRA `(.L_x_5299) ;  /* 0x0000001000009947 */ /* 0x000fea0003800000 */
[----:B---3--:R3:W-:Y:S02]  /*c970*/  RED.E.ADD.F32.FTZ.RN.STRONG.GPU [R60.64+-0x1a00], R163 ;  /* 0xffe600a33c00798e */ /* 0x0087e4000c10e79e */
.L_x_5299:
[----:B------:R-:W-:Y:S05]  /*c980*/  BSYNC B0 ;  /* 0x0000000000007941 */ /* 0x000fea0003800000 */
.L_x_5298:
[----:B------:R-:W4:Y:S01]  /*c990*/  LDS R63, [R63.X4+0x1780] ;  /* 0x001780003f3f7984 */ /* 0x000f220000004800 */
[----:B------:R-:W-:Y:S01]  /*c9a0*/  BSSY B0, `(.L_x_5300) ;  /* 0x0000005000007945 */ /* 0x000fe20003800000 */
[----:B-12---:R-:W-:Y:S02]  /*c9b0*/  IADD3 R151, R84, 0x240, RZ ;  /* 0x0000024054977810 */ /* 0x006fe40007ffe0ff */
[----:B------:R-:W-:Y:S01]  /*c9c0*/  LEA.HI.SX32 R62, R165, R84, 0x1b ;  /* 0x00000054a53e7211 */ /* 0x000fe200078fdaff */
[----:B------:R-:W-:Y:S05]  /*c9d0*/  @!P2 BRA `(.L_x_5301) ;  /* 0x000000100000a947 */ /* 0x000fea0003800000 */
[----:B----4-:R1:W-:Y:S02]  /*c9e0*/  RED.E.ADD.F32.FTZ.RN.STRONG.GPU [R60.64+-0x1900], R63 ;  /* 0xffe7003f3c00798e */ /* 0x0103e4000c10e79e */
.L_x_5301:
[----:B------:R-:W-:Y:S05]  /*c9f0*/  BSYNC B0 ;  /* 0x0000000000007941 */ /* 0x000fea0003800000 */
.L_x_5300:
[----:B-1--4-:R1:W2:Y:S01]  /*ca00*/  LDS R63, [R62.X4+0x1880] ;  /* 0x001880003e3f7984 */ /* 0x0122a20000004800 */
[----:B------:R-:W-:Y:S01]  /*ca10*/  BSSY B0, `(.L_x_5302) ;  /* 0x0000005000007945 */ /* 0x000fe20003800000 */
[----:B---3--:R-:W-:Y:S02]  /*ca20*/  IADD3 R163, R84, 0x280, RZ ;  /* 0x0000028054a37810 */ /* 0x008fe40007ffe0ff */
[----:B------:R-:W-:Y:S01]  /*ca30*/  LEA.HI.SX32 R151, R151, R84, 0x1b ;  /* 0x0000005497977211 */ /* 0x000fe200078fdaff */
[----:B------:R-:W-:Y:S05]  /*ca40*/  @!P3 BRA `(.L_x_5303) ;  /* 0x000000100000b947 */ /* 0x000fea0003800000 */
[----:B--2---:R2:W-:Y:S02]  /*ca50*/  RED.E.ADD.F32.FTZ.RN.STRONG.GPU [R60.64+-0x1800], R63 ;  /* 0xffe8003f3c00798e */ /* 0x0045e4000c10e79e */
.L_x_5303:
[----:B------:R-:W-:Y:S05]  /*ca60*/  BSYNC B0 ;  /* 0x0000000000007941 */ /* 0x000fea0003800000 */
.L_x_5302:
[----:B------:R-:W3:Y:S01]  /*ca70*/  LDS R151, [R151.X4+0x1980] ;  /* 0x0019800097977984 */ /* 0x000ee20000004800 */
[----:B------:R-:W-:Y:S01]  /*ca80*/  BSSY B0, `(.L_x_5304) ;  /* 0x0000004000007945 */ /* 0x000fe20003800000 */
[----:B------:R-:W-:Y:S01]  /*ca90*/  LEA.HI.SX32 R163, R163, R84, 0x1b ;  /* 0x00000054a3a37211 */ /* 0x000fe200078fdaff */
[----:B------:R-:W-:Y:S05]  /*caa0*/  @!P4 BRA `(.L_x_5305) ;  /* 0x000000100000c947 */ /* 0x000fea0003800000 */
[----:B---3--:R3:W-:Y:S02]  /*cab0*/  RED.E.ADD.F32.FTZ.RN.STRONG.GPU [R60.64+-0x1700], R151 ;  /* 0xffe900973c00798e */ /* 0x0087e4000c10e79e */
.L_x_5305:
[----:B------:R-:W-:Y:S05]  /*cac0*/  BSYNC B0 ;  /* 0x0000000000007941 */ /* 0x000fea0003800000 */
.L_x_5304:
[----:B------:R-:W4:Y:S01]  /*cad0*/  LDS R163, [R163.X4+0x1a80] ;  /* 0x001a8000a3a37984 */ /* 0x000f220000004800 */
[----:B------:R-:W-:Y:S01]  /*cae0*/  BSSY B0, `(.L_x_5306) ;  /* 0x0000005000007945 */ /* 0x000fe20003800000 */
[----:B--2---:R-:W-:-:S02]  /*caf0*/  IADD3 R63, R84, 0x2c0, RZ ;  /* 0x000002c0543f7810 */ /* 0x004fc40007ffe0ff */
[----:B---3--:R-:W-:Y:S01]  /*cb00*/  IADD3 R151, R84, 0x300, RZ ;  /* 0x0000030054977810 */ /* 0x008fe20007ffe0ff */
[----:B------:R-:W-:Y:S05]  /*cb10*/  @!P5 BRA `(.L_x_5307) ;  /* 0x000000100000d947 */ /* 0x000fea0003800000 */
[----:B----4-:R2:W-:Y:S02]  /*cb20*/  RED.E.ADD.F32.FTZ.RN.STRONG.GPU [R60.64+-0x1600], R163 ;  /* 0xffea00a33c00798e */ /* 0x0105e4000c10e79e */
.L_x_5307:
[----:B------:R-:W-:Y:S05]  /*cb30*/  BSYNC B0 ;  /* 0x0000000000007941 */ /* 0x000fea0003800000 */
.L_x_5306:
[-C--:B------:R-:W-:Y:S01]  /*cb40*/  LEA.HI.SX32 R63, R63, R84.reuse, 0x1b ;  /* 0x000000543f3f7211 */ /* 0x080fe200078fdaff */
[----:B------:R-:W-:Y:S01]  /*cb50*/  BSSY B0, `(.L_x_5308) ;  /* 0x000000d000007945 */ /* 0x000fe20003800000 */
[----:B------:R-:W-:Y:S02]  /*cb60*/  ISETP.GE.AND P6, PT, R138, 0x2c1, PT ;  /* 0x000002c18a00780c */ /* 0x000fe40003fc6270 */
[----:B--2-4-:R-:W-:Y:S02]  /*cb70*/  IADD3 R163, R84, 0x340, RZ ;  /* 0x0000034054a37810 */ /* 0x014fe40007ffe0ff */
[----:B------:R-:W2:Y:S01]  /*cb80*/  LDS R63, [R63.X4+0x1b80] ;  /* 0x001b80003f3f7984 */ /* 0x000ea20000004800 */
        /* <DEDUP_REMOVED lines=8> */
[----:B--2---:R2:W-:Y:S02]  /*cc10*/  RED.E.ADD.F32.FTZ.RN.STRONG.GPU [R60.64+-0x1500], R63 ;  /* 0xffeb003f3c00798e */ /* 0x0045e4000c10e79e */
.L_x_5309:
[----:B------:R-:W-:Y:S05]  /*cc20*/  BSYNC B0 ;  /* 0x0000000000007941 */ /* 0x000fea0003800000 */
.L_x_5308:
[----:B------:R-:W3:Y:S01]  /*cc30*/  LDS R151, [R151.X4+0x1c80] ;  /* 0x001c800097977984 */ /* 0x000ee20000004800 */
[----:B------:R-:W-:Y:S01]  /*cc40*/  BSSY B0, `(.L_x_5310) ;  /* 0x0000005000007945 */ /* 0x000fe20003800000 */
[----:B--2---:R-:W-:-:S02]  /*cc50*/  IADD3 R63, R84, 0x380, RZ ;  /* 0x00000380543f7810 */ /* 0x004fc40007ffe0ff */
[----:B------:R-:W-:Y:S01]  /*cc60*/  LEA.HI.SX32 R163, R163, R84, 0x1b ;  /* 0x00000054a3a37211 */ /* 0x000fe200078fdaff */
[----:B------:R-:W-:Y:S05]  /*cc70*/  @!P0 BRA `(.L_x_5311) ;  /* 0x0000001000008947 */ /* 0x000fea0003800000 */
[----:B---3--:R2:W-:Y:S02]  /*cc80*/  RED.E.ADD.F32.FTZ.RN.STRONG.GPU [R60.64+-0x1400], R151 ;  /* 0xffec00973c00798e */ /* 0x0085e4000c10e79e */
.L_x_5311:
[----:B------:R-:W-:Y:S05]  /*cc90*/  BSYNC B0 ;  /* 0x0000000000007941 */ /* 0x000fea0003800000 */
.L_x_5310:
[----:B------:R-:W4:Y:S01]  /*cca0*/  LDS R163, [R163.X4+0x1d80] ;  /* 0x001d8000a3a37984 */ /* 0x000f220000004800 */
[----:B------:R-:W-:Y:S01]  /*ccb0*/  BSSY B0, `(.L_x_5312) ;  /* 0x0000005000007945 */ /* 0x000fe20003800000 */
[----:B--23--:R-:W-:Y:S02]  /*ccc0*/  IADD3 R151, R84, 0x3c0, RZ ;  /* 0x000003c054977810 */ /* 0x00cfe40007ffe0ff */
[----:B------:R-:W-:Y:S01]  /*ccd0*/  LEA.HI.SX32 R63, R63, R84, 0x1b ;  /* 0x000000543f3f7211 */ /* 0x000fe200078fdaff */
[----:B------:R-:W-:Y:S05]  /*cce0*/  @!P1 BRA `(.L_x_5313) ;  /* 0x0000001000009947 */ /* 0x000fea0003800000 */
[----:B----4-:R2:W-:Y:S02]  /*ccf0*/  RED.E.ADD.F32.FTZ.RN.STRONG.GPU [R60.64+-0x1300], R163 ;  /* 0xffed00a33c00798e */ /* 0x0105e4000c10e79e */
.L_x_5313:
[----:B------:R-:W-:Y:S05]  /*cd00*/  BSYNC B0 ;  /* 0x0000000000007941 */ /* 0x000fea0003800000 */
.L_x_5312:
[----:B------:R-:W3:Y:S01]  /*cd10*/  LDS R63, [R63.X4+0x1e80] ;  /* 0x001e80003f3f7984 */ /* 0x000ee20000004800 */
[----:B------:R-:W-:Y:S01]  /*cd20*/  BSSY B0, `(.L_x_5314) ;  /* 0x0000005000007945 */ /* 0x000fe20003800000 */
[----:B--2-4-:R-:W-:Y:S02]  /*cd30*/  IADD3 R163, R84, 0x400, RZ ;  /* 0x0000040054a37810 */ /* 0x014fe40007ffe0ff */
[----:B------:R-:W-:Y:S01]  /*cd40*/  LEA.HI.SX32 R151, R151, R84, 0x1b ;  /* 0x0000005497977211 */ /* 0x000fe200078fdaff */
[----:B------:R-:W-:Y:S05]  /*cd50*/  @!P2 BRA `(.L_x_5315) ;  /* 0x000000100000a947 */ /* 0x000fea0003800000 */
[----:B---3--:R2:W-:Y:S02]  /*cd60*/  RED.E.ADD.F32.FTZ.RN.STRONG.GPU [R60.64+-0x1200], R63 ;  /* 0xffee003f3c00798e */ /* 0x0085e4000c10e79e */
.L_x_5315:
[----:B------:R-:W-:Y:S05]  /*cd70*/  BSYNC B0 ;  /* 0x0000000000007941 */ /* 0x000fea0003800000 */
.L_x_5314:
[----:B------:R-:W4:Y:S01]  /*cd80*/  LDS R151, [R151.X4+0x1f80] ;  /* 0x001f800097977984 */ /* 0x000f220000004800 */
[----:B------:R-:W-:Y:S01]  /*cd90*/  BSSY B0, `(.L_x_5316) ;  /* 0x0000005000007945 */ /* 0x000fe20003800000 */
[----:B--23--:R-:W-:-:S02]  /*cda0*/  IADD3 R63, R84, 0x440, RZ ;  /* 0x00000440543f7810 */ /* 0x00cfc40007ffe0ff */
[----:B------:R-:W-:Y:S01]  /*cdb0*/  LEA.HI.SX32 R163, R163, R84, 0x1b ;  /* 0x00000054a3a37211 */ /* 0x000fe200078fdaff */
[----:B------:R-:W-:Y:S05]  /*cdc0*/  @!P3 BRA `(.L_x_5317) ;  /* 0x000000100000b947 */ /* 0x000fea0003800000 */
[----:B----4-:R2:W-:Y:S02]  /*cdd0*/  RED.E.ADD.F32.FTZ.RN.STRONG.GPU [R60.64+-0x1100], R151 ;  /* 0xffef00973c00798e */ /* 0x0105e4000c10e79e */
.L_x_5317:
[----:B------:R-:W-:Y:S05]  /*cde0*/  BSYNC B0 ;  /* 0x0000000000007941 */ /* 0x000fea0003800000 */
.L_x_5316:
[----:B------:R-:W3:Y:S01]  /*cdf0*/  LDS R163, [R163.X4+0x2080] ;  /* 0x00208000a3a37984 */ /* 0x000ee20000004800 */
[----:B------:R-:W-:Y:S01]  /*ce00*/  BSSY B0, `(.L_x_5318) ;  /* 0x0000004000007945 */ /* 0x000fe20003800000 */
[----:B------:R-:W-:Y:S01]  /*ce10*/  LEA.HI.SX32 R63, R63, R84, 0x1b ;  /* 0x000000543f3f7211 */ /* 0x000fe200078fdaff */
[----:B------:R-:W-:Y:S05]  /*ce20*/  @!P4 BRA `(.L_x_5319) ;  /* 0x000000100000c947 */ /* 0x000fea0003800000 */
[----:B---3--:R3:W-:Y:S02]  /*ce30*/  RED.E.ADD.F32.FTZ.RN.STRONG.GPU [R60.64+-0x1000], R163 ;  /* 0xfff000a33c00798e */ /* 0x0087e4000c10e79e */
.L_x_5319:
[----:B------:R-:W-:Y:S05]  /*ce40*/  BSYNC B0 ;  /* 0x0000000000007941 */ /* 0x000fea0003800000 */
.L_x_5318:
[----:B------:R-:W0:Y:S01]  /*ce50*/  LDS R63, [R63.X4+0x2180] ;  /* 0x002180003f3f7984 */ /* 0x000e220000004800 */
[----:B------:R-:W-:Y:S01]  /*ce60*/  BSSY B0, `(.L_x_5320) ;  /* 0x0000005000007945 */ /* 0x000fe20003800000 */
[C---:B--2-4-:R-:W-:Y:S02]  /*ce70*/  IADD3 R151, R84.reuse, 0x480, RZ ;  /* 0x0000048054977810 */ /* 0x054fe40007ffe0ff */
[----:B---3--:R-:W-:Y:S01]  /*ce80*/  IADD3 R163, R84, 0x4c0, RZ ;  /* 0x000004c054a37810 */ /* 0x008fe20007ffe0ff */
[----:B------:R-:W-:Y:S05]  /*ce90*/  @!P5 BRA `(.L_x_5321) ;  /* 0x000000100000d947 */ /* 0x000fea0003800000 */
[----:B0-----:R0:W-:Y:S02]  /*cea0*/  RED.E.ADD.F32.FTZ.RN.STRONG.GPU [R60.64+-0xf00], R63 ;  /* 0xfff1003f3c00798e */ /* 0x0011e4000c10e79e */
.L_x_5321:
[----:B------:R-:W-:Y:S05]  /*ceb0*/  BSYNC B0 ;  /* 0x0000000000007941 */ /* 0x000fea0003800000 */
.L_x_5320:
[----:B------:R-:W-:Y:S01]  /*cec0*/  LEA.HI.SX32 R151, R151, R84, 0x1b ;  /* 0x0000005497977211 */ /* 0x000fe200078fdaff */
[----:B------:R-:W-:Y:S01]  /*ced0*/  BSSY B0, `(.L_x_5322) ;  /* 0x000000d000007945 */ /* 0x000fe20003800000 */
[----:B------:R-:W-:-:S02]  /*cee0*/  ISETP.GE.AND P6, PT, R138, 0x481, PT ;  /* 0x000004818a00780c */ /* 0x000fc40003fc6270 */
[----:B0-----:R-:W-:Y:S02]  /*cef0*/  IADD3 R63, R84, 0x500, RZ ;  /* 0x00000500543f7810 */ /* 0x001fe40007ffe0ff */
        /* <DEDUP_REMOVED lines=10> */
.L_x_5323:
[----:B------:R-:W-:Y:S05]  /*cfa0*/  BSYNC B0 ;  /* 0x0000000000007941 */ /* 0x000fea0003800000 */
.L_x_5322:
[----:B------:R-:W2:Y:S01]  /*cfb0*/  LDS R163, [R163.X4+0x2380] ;  /* 0x00238000a3a37984 */ /* 0x000ea20000004800 */
[----:B------:R-:W-:Y:S01]  /*cfc0*/  BSSY B0, `(.L_x_5324) ;  /* 0x0000005000007945 */ /* 0x000fe20003800000 */
[----:B0-----:R-:W-:Y:S02]  /*cfd0*/  IADD3 R151, R84, 0x540, RZ ;  /* 0x0000054054977810 */ /* 0x001fe40007ffe0ff */
[----:B------:R-:W-:Y:S01]  /*cfe0*/  LEA.HI.SX32 R63, R63, R84, 0x1b ;  /* 0x000000543f3f7211 */ /* 0x000fe200078fdaff */
[----:B------:R-:W-:Y:S05]  /*cff0*/  @!P0 BRA `(.L_x_5325) ;  /* 0x0000001000008947 */ /* 0x000fea0003800000 */
[----:B--2---:R0:W-:Y:S02]  /*d000*/  RED.E.ADD.F32.FTZ.RN.STRONG.GPU [R60.64+-0xd00], R163 ;  /* 0xfff300a33c00798e */ /* 0x0041e4000c10e79e */
.L_x_5325:
[----:B------:R-:W-:Y:S05]  /*d010*/  BSYNC B0 ;  /* 0x0000000000007941 */ /* 0x000fea0003800000 */
.L_x_5324:
[----:B------:R-:W3:Y:S01]  /*d020*/  LDS R63, [R63.X4+0x2480] ;  /* 0x002480003f3f7984 */ /* 0x000ee20000004800 */
[----:B------:R-:W-:Y:S01]  /*d030*/  BSSY B0, `(.L_x_5326) ;  /* 0x0000005000007945 */ /* 0x000fe20003800000 */
[----:B0-2---:R-:W-:-:S02]  /*d040*/  IADD3 R163, R84, 0x580, RZ ;  /* 0x0000058054a37810 */ /* 0x005fc40007ffe0ff */
[----:B------:R-:W-:Y:S01]  /*d050*/  LEA.HI.SX32 R151, R151, R84, 0x1b ;  /* 0x0000005497977211 */ /* 0x000fe200078fdaff */
[----:B------:R-:W-:Y:S05]  /*d060*/  @!P1 BRA `(.L_x_5327) ;  /* 0x0000001000009947 */ /* 0x000fea0003800000 */
[----:B---3--:R0:W-:Y:S02]  /*d070*/  RED.E.ADD.F32.FTZ.RN.STRONG.GPU [R60.64+-0xc00], R63 ;  /* 0xfff4003f3c00798e */ /* 0x0081e4000c10e79e */
.L_x_5327:
[----:B------:R-:W-:Y:S05]  /*d080*/  BSYNC B0 ;  /* 0x0000000000007941 */ /* 0x000fea0003800000 */
.L_x_5326:
[----:B------:R-:W2:Y:S01]  /*d090*/  LDS R151, [R151.X4+0x2580] ;  /* 0x0025800097977984 */ /* 0x000ea20000004800 */
[----:B------:R-:W-:Y:S01]  /*d0a0*/  BSSY B0, `(.L_x_5328) ;  /* 0x0000005000007945 */ /* 0x000fe20003800000 */
[----:B0--3--:R-:W-:Y:S02]  /*d0b0*/  IADD3 R63, R84, 0x5c0, RZ ;  /* 0x000005c0543f7810 */ /* 0x009fe40007ffe0ff */
[----:B------:R-:W-:Y:S01]  /*d0c0*/  LEA.HI.SX32 R163, R163, R84, 0x1b ;  /* 0x00000054a3a37211 */ /* 0x000fe200078fdaff */
[----:B------:R-:W-:Y:S05]  /*d0d0*/  @!P2 BRA `(.L_x_5329) ;  /* 0x000000100000a947 */ /* 0x000fea0003800000 */
[----:B--2---:R0:W-:Y:S02]  /*d0e0*/  RED.E.ADD.F32.FTZ.RN.STRONG.GPU [R60.64+-0xb00], R151 ;  /* 0xfff500973c00798e */ /* 0x0041e4000c10e79e */
.L_x_5329:
[----:B------:R-:W-:Y:S05]  /*d0f0*/  BSYNC B0 ;  /* 0x0000000000007941 */ /* 0x000fea0003800000 */
.L_x_5328:
[----:B------:R-:W3:Y:S01]  /*d100*/  LDS R163, [R163.X4+0x2680] ;  /* 0x00268000a3a37984 */ /* 0x000ee20000004800 */
[----:B------:R-:W-:Y:S01]  /*d110*/  BSSY B0, `(.L_x_5330) ;  /* 0x0000005000007945 */ /* 0x000fe20003800000 */
[----:B0-2---:R-:W-:Y:S02]  /*d120*/  IADD3 R151, R84, 0x600, RZ ;  /* 0x0000060054977810 */ /* 0x005fe40007ffe0ff */
[----:B------:R-:W-:Y:S01]  /*d130*/  LEA.HI.SX32 R63, R63, R84, 0x1b ;  /* 0x000000543f3f7211 */ /* 0x000fe200078fdaff */
[----:B------:R-:W-:Y:S05]  /*d140*/  @!P3 BRA `(.L_x_5331) ;  /* 0x000000100000b947 */ /* 0x000fea0003800000 */
[----:B---3--:R0:W-:Y:S02]  /*d150*/  RED.E.ADD.F32.FTZ.RN.STRONG.GPU [R60.64+-0xa00], R163 ;  /* 0xfff600a33c00798e */ /* 0x0081e4000c10e79e */
.L_x_5331:
[----:B------:R-:W-:Y:S05]  /*d160*/  BSYNC B0 ;  /* 0x0000000000007941 */ /* 0x000fea0003800000 */
.L_x_5330:
[----:B------:R-:W2:Y:S01]  /*d170*/  LDS R63, [R63.X4+0x2780] ;  /* 0x002780003f3f7984 */ /* 0x000ea20000004800 */
[----:B------:R-:W-:Y:S01]  /*d180*/  BSSY B0, `(.L_x_5332) ;  /* 0x0000004000007945 */ /* 0x000fe20003800000 */
[----:B------:R-:W-:Y:S01]  /*d190*/  LEA.HI.SX32 R151, R151, R84, 0x1b ;  /* 0x0000005497977211 */ /* 0x000fe200078fdaff */
[----:B------:R-:W-:Y:S05]  /*d1a0*/  @!P4 BRA `(.L_x_5333) ;  /* 0x000000100000c947 */ /* 0x000fea0003800000 */
[----:B--2---:R2:W-:Y:S02]  /*d1b0*/  RED.E.ADD.F32.FTZ.RN.STRONG.GPU [R60.64+-0x900], R63 ;  /* 0xfff7003f3c00798e */ /* 0x0045e4000c10e79e */
.L_x_5333:
[----:B------:R-:W-:Y:S05]  /*d1c0*/  BSYNC B0 ;  /* 0x0000000000007941 */ /* 0x000fea0003800000 */
.L_x_5332:
[----:B------:R-:W4:Y:S01]  /*d1d0*/  LDS R151, [R151.X4+0x2880] ;  /* 0x0028800097977984 */ /* 0x000f220000004800 */
[----:B------:R-:W-:Y:S01]  /*d1e0*/  BSSY B0, `(.L_x_5334) ;  /* 0x0000005000007945 */ /* 0x000fe20003800000 */
[----:B--2---:R-:W-:-:S02]  /*d1f0*/  IADD3 R63, R84, 0x640, RZ ;  /* 0x00000640543f7810 */ /* 0x004fc40007ffe0ff */
[----:B0--3--:R-:W-:Y:S01]  /*d200*/  IADD3 R163, R84, 0x680, RZ ;  /* 0x0000068054a37810 */ /* 0x009fe20007ffe0ff */
[----:B------:R-:W-:Y:S05]  /*d210*/  @!P5 BRA `(.L_x_5335) ;  /* 0x000000100000d947 */ /* 0x000fea0003800000 */
[----:B----4-:R0:W-:Y:S02]  /*d220*/  RED.E.ADD.F32.FTZ.RN.STRONG.GPU [R60.64+-0x800], R151 ;  /* 0xfff800973c00798e */ /* 0x0101e4000c10e79e */
.L_x_5335:
[----:B------:R-:W-:Y:S05]  /*d230*/  BSYNC B0 ;  /* 0x0000000000007941 */ /* 0x000fea0003800000 */
.L_x_5334:
        /* <DEDUP_REMOVED lines=14> */
.L_x_5337:
[----:B------:R-:W-:Y:S05]  /*d320*/  BSYNC B0 ;  /* 0x0000000000007941 */ /* 0x000fea0003800000 */
.L_x_5336:
[----:B------:R-:W2:Y:S01]  /*d330*/  LDS R163, [R163.X4+0x2a80] ;  /* 0x002a8000a3a37984 */ /* 0x000ea20000004800 */
[----:B------:R-:W-:Y:S01]  /*d340*/  BSSY B0, `(.L_x_5338) ;  /* 0x0000005000007945 */ /* 0x000fe20003800000 */
[----:B0-----:R-:W-:-:S02]  /*d350*/  IADD3 R63, R84, 0x700, RZ ;  /* 0x00000700543f7810 */ /* 0x001fc40007ffe0ff */
[----:B------:R-:W-:Y:S01]  /*d360*/  LEA.HI.SX32 R151, R151, R84, 0x1b ;  /* 0x0000005497977211 */ /* 0x000fe200078fdaff */
[----:B------:R-:W-:Y:S05]  /*d370*/  @!P0 BRA `(.L_x_5339) ;  /* 0x0000001000008947 */ /* 0x000fea0003800000 */
[----:B--2---:R0:W-:Y:S02]  /*d380*/  RED.E.ADD.F32.FTZ.RN.STRONG.GPU [R60.64+-0x600], R163 ;  /* 0xfffa00a33c00798e */ /* 0x0041e4000c10e79e */
.L_x_5339:
[----:B------:R-:W-:Y:S05]  /*d390*/  BSYNC B0 ;  /* 0x0000000000007941 */ /* 0x000fea0003800000 */
.L_x_5338:
[----:B------:R-:W3:Y:S01]  /*d3a0*/  LDS R151, [R151.X4+0x2b80] ;  /* 0x002b800097977984 */ /* 0x000ee20000004800 */
[----:B------:R-:W-:Y:S01]  /*d3b0*/  BSSY B0, `(.L_x_5340) ;  /* 0x0000005000007945 */ /* 0x000fe20003800000 */
[----:B0-2---:R-:W-:Y:S02]  /*d3c0*/  IADD3 R163, R84, 0x740, RZ ;  /* 0x0000074054a37810 */ /* 0x005fe40007ffe0ff */
[----:B------:R-:W-:Y:S01]  /*d3d0*/  LEA.HI.SX32 R63, R63, R84, 0x1b ;  /* 0x000000543f3f7211 */ /* 0x000fe200078fdaff */
[----:B------:R-:W-:Y:S05]  /*d3e0*/  @!P1 BRA `(.L_x_5341) ;  /* 0x0000001000009947 */ /* 0x000fea0003800000 */
[----:B---3--:R0:W-:Y:S02]  /*d3f0*/  RED.E.ADD.F32.FTZ.RN.STRONG.GPU [R60.64+-0x500], R151 ;  /* 0xfffb00973c00798e */ /* 0x0081e4000c10e79e */
.L_x_5341:
[----:B------:R-:W-:Y:S05]  /*d400*/  BSYNC B0 ;  /* 0x0000000000007941 */ /* 0x000fea0003800000 */
.L_x_5340:
[----:B------:R-:W2:Y:S01]  /*d410*/  LDS R63, [R63.X4+0x2c80] ;  /* 0x002c80003f3f7984 */ /* 0x000ea20000004800 */
[----:B------:R-:W-:Y:S01]  /*d420*/  BSSY B0, `(.L_x_5342) ;  /* 0x0000005000007945 */ /* 0x000fe20003800000 */
[----:B0--3--:R-:W-:Y:S02]  /*d430*/  IADD3 R151, R84, 0x780, RZ ;  /* 0x0000078054977810 */ /* 0x009fe40007ffe0ff */
[----:B------:R-:W-:Y:S01]  /*d440*/  LEA.HI.SX32 R163, R163, R84, 0x1b ;  /* 0x00000054a3a37211 */ /* 0x000fe200078fdaff */
[----:B------:R-:W-:Y:S05]  /*d450*/  @!P2 BRA `(.L_x_5343) ;  /* 0x000000100000a947 */ /* 0x000fea0003800000 */
[----:B--2---:R0:W-:Y:S02]  /*d460*/  RED.E.ADD.F32.FTZ.RN.STRONG.GPU [R60.64+-0x400], R63 ;  /* 0xfffc003f3c00798e */ /* 0x0041e4000c10e79e */
.L_x_5343:
[----:B------:R-:W-:Y:S05]  /*d470*/  BSYNC B0 ;  /* 0x0000000000007941 */ /* 0x000fea0003800000 */
.L_x_5342:
[----:B------:R-:W3:Y:S01]  /*d480*/  LDS R163, [R163.X4+0x2d80] ;  /* 0x002d8000a3a37984 */ /* 0x000ee20000004800 */
[----:B------:R-:W-:Y:S01]  /*d490*/  BSSY B0, `(.L_x_5344) ;  /* 0x0000005000007945 */ /* 0x000fe20003800000 */
[----:B0-2---:R-:W-:-:S02]  /*d4a0*/  IADD3 R63, R84, 0x7c0, RZ ;  /* 0x000007c0543f7810 */ /* 0x005fc40007ffe0ff */
[----:B------:R-:W-:Y:S01]  /*d4b0*/  LEA.HI.SX32 R151, R151, R84, 0x1b ;  /* 0x0000005497977211 */ /* 0x000fe200078fdaff */
[----:B------:R-:W-:Y:S05]  /*d4c0*/  @!P3 BRA `(.L_x_5345) ;  /* 0x000000100000b947 */ /* 0x000fea0003800000 */
[----:B---3--:R0:W-:Y:S02]  /*d4d0*/  RED.E.ADD.F32.FTZ.RN.STRONG.GPU [R60.64+-0x300], R163 ;  /* 0xfffd00a33c00798e */ /* 0x0081e4000c10e79e */
.L_x_5345:
[----:B------:R-:W-:Y:S05]  /*d4e0*/  BSYNC B0 ;  /* 0x0000000000007941 */ /* 0x000fea0003800000 */
.L_x_5344:
[----:B------:R-:W2:Y:S01]  /*d4f0*/  LDS R151, [R151.X4+0x2e80] ;  /* 0x002e800097977984 */ /* 0x000ea20000004800 */
[----:B------:R-:W-:Y:S01]  /*d500*/  BSSY B0, `(.L_x_5346) ;  /* 0x0000004000007945 */ /* 0x000fe20003800000 */
[----:B------:R-:W-:Y:S01]  /*d510*/  LEA.HI.SX32 R63, R63, R84, 0x1b ;  /* 0x000000543f3f7211 */ /* 0x000fe200078fdaff */
[----:B------:R-:W-:Y:S05]  /*d520*/  @!P4 BRA `(.L_x_5347) ;  /* 0x000000100000c947 */ /* 0x000fea0003800000 */
[----:B--2---:R2:W-:Y:S02]  /*d530*/  RED.E.ADD.F32.FTZ.RN.STRONG.GPU [R60.64+-0x200], R151 ;  /* 0xfffe00973c00798e */ /* 0x0045e4000c10e79e */
.L_x_5347:
[----:B------:R-:W-:Y:S05]  /*d540*/  BSYNC B0 ;  /* 0x0000000000007941 */ /* 0x000fea0003800000 */
.L_x_5346:
[----:B------:R-:W4:Y:S01]  /*d550*/  LDS R63, [R63.X4+0x2f80] ;  /* 0x002f80003f3f7984 */ /* 0x000f220000004800 */
[----:B------:R-:W-:Y:S01]  /*d560*/  BSSY B0, `(.L_x_5348) ;  /* 0x0000003000007945 */ /* 0x000fe20003800000 */
[----:B------:R-:W-:Y:S05]  /*d570*/  @!P5 BRA `(.L_x_5349) ;  /* 0x000000100000d947 */ /* 0x000fea0003800000 */
[----:B----4-:R4:W-:Y:S02]  /*d580*/  RED.E.ADD.F32.FTZ.RN.STRONG.GPU [R60.64+-0x100], R63 ;  /* 0xffff003f3c00798e */ /* 0x0109e4000c10e79e */
.L_x_5349:
[----:B------:R-:W-:Y:S05]  /*d590*/  BSYNC B0 ;  /* 0x0000000000007941 */ /* 0x000fea0003800000 */
.L_x_5348:
[----:B------:R-:W5:Y:S01]  /*d5a0*/  SHFL.DOWN PT, R132, R109, 0x1, 0x1f ;  /* 0x08201f006d847f89 */ /* 0x000f6200000e0000 */
[C---:B------:R-:W-:Y:S01]  /*d5b0*/  ISETP.GT.AND P0, PT, R83.reuse, 0x1e, PT ;  /* 0x0000001e5300780c */ /* 0x040fe20003f04270 */
[----:B------:R-:W-:Y:S01]  /*d5c0*/  FFMA.FTZ R101, R204, R101, R102 ;  /* 0x00000065cc657223 */ /* 0x000fe20000010066 */
[----:B0-2-4-:R-:W-:Y:S01]  /*d5d0*/  MOV R61, R109 ;  /* 0x0000006d003d7202 */ /* 0x015fe20000000f00 */
[----:B---3--:R-:W0:Y:S01]  /*d5e0*/  SHFL.DOWN PT, R163, R166, 0x1, 0x1f ;  /* 0x08201f00a6a37f89 */ /* 0x008e2200000e0000 */
[----:B-1----:R-:W-:Y:S01]  /*d5f0*/  MOV R62, R166 ;  /* 0x000000a6003e7202 */ /* 0x002fe20000000f00 */
[----:B------:R-:W-:Y:S01]  /*d600*/  FFMA.FTZ R219, R100, R43, R219 ;  /* 0x0000002b64db7223 */ /* 0x000fe200000100db */
[----:B------:R-:W-:Y:S01]  /*d610*/  MOV R63, R213 ;  /* 0x000000d5003f7202 */ /* 0x000fe20000000f00 */
[----:B------:R-:W1:Y:S01]  /*d620*/  SHFL.DOWN PT, R138, R213, 0x1, 0x1f ;  /* 0x08201f00d58a7f89 */ /* 0x000e6200000e0000 */
[----:B------:R-:W-:Y:S01]  /*d630*/  MOV R60, R105 ;  /* 0x00000069003c7202 */ /* 0x000fe20000000f00 */
[----:B------:R-:W-:Y:S01]  /*d640*/  FFMA.FTZ R119, R208, R119, R118 ;  /* 0x00000077d0777223 */ /* 0x000fe20000010076 */
[----:B------:R-:W-:Y:S01]  /*d650*/  ISETP.NE.AND P1, PT, R83, RZ, PT ;  /* 0x000000ff5300720c */ /* 0x000fe20003f25270 */
[----:B------:R-:W2:Y:S01]  /*d660*/  SHFL.DOWN PT, R151, R105, 0x1, 0x1f ;  /* 0x08201f0069977f89 */ /* 0x000ea200000e0000 */
[----:B------:R-:W-:Y:S01]  /*d670*/  FFMA.FTZ R100, R197, R100, R101 ;  /* 0x00000064c5647223 */ /* 0x000fe20000010065 */
[----:B------:R-:W-:Y:S01]  /*d680*/  ISETP.NE.AND P2, PT, R84, RZ, PT ;  /* 0x000000ff5400720c */ /* 0x000fe20003f45270 */
[----:B------:R-:W-:Y:S01]  /*d690*/  FMUL.FTZ R97, R97, R175 ;  /* 0x000000af61617220 */ /* 0x000fe20000410000 */
[----:B------:R-:W-:Y:S01]  /*d6a0*/  BSSY B0, `(.L_x_5350) ;  /* 0x0000088000007945 */ /* 0x000fe20003800000 */
[----:B------:R-:W-:-:S02]  /*d6b0*/  FMUL.FTZ R143, R186, R143 ;  /* 0x0000008fba8f7220 */ /* 0x000fc40000410000 */
[----:B------:R-:W-:Y:S02]  /*d6c0*/  FFMA.FTZ R97, R98, R159, R97 ;  /* 0x0000009f62617223 */ /* 0x000fe40000010061 */
[----:B------:R-:W-:Y:S02]  /*d6d0*/  FMUL.FTZ R96, R96, R174 ;  /* 0x000000ae60607220 */ /* 0x000fe40000410000 */
[----:B------:R-:W-:Y:S02]  /*d6e0*/  FFMA.FTZ R198, R198, R161, R143 ;  /* 0x000000a1c6c67223 */ /* 0x000fe4000001008f */
[----:B-----5:R-:W-:Y:S02]  /*d6f0*/  @!P0 FADD.FTZ R61, R61, R132 ;  /* 0x000000843d3d8221 */ /* 0x020fe40000010000 */
[----:B------:R-:W-:Y:S02]  /*d700*/  FADD.FTZ R31, R100, R31 ;  /* 0x0000001f641f7221 */ /* 0x000fe40000010000 */
        /* <DEDUP_REMOVED lines=28> */
[----:B------:R-:W-:-:S02]  /*d8d0*/  FFMA.FTZ R105, R136, R147, R128 ;  /* 0x0000009388697223 */ /* 0x000fc40000010080 */
[----:B------:R-:W3:Y:S01]  /*d8e0*/  SHFL.DOWN PT, R109, R60, 0x4, 0x1f ;  /* 0x08801f003c6d7f89 */ /* 0x000ee200000e0000 */
[----:B------:R-:W-:Y:S02]  /*d8f0*/  FMUL.FTZ R113, R188, R113 ;  /* 0x00000071bc717220 */ /* 0x000fe40000410000 */
[----:B------:R-:W-:Y:S02]  /*d900*/  FADD.FTZ R36, R105, R36 ;  /* 0x0000002469247221 */ /* 0x000fe40000010000 */
[----:B------:R-:W-:Y:S02]  /*d910*/  FMUL.FTZ R87, R87, R169 ;  /* 0x000000a957577220 */ /* 0x000fe40000410000 */
[----:B------:R-:W-:Y:S02]  /*d920*/  FMUL.FTZ R112, R65, R112 ;  /* 0x0000007041707220 */ /* 0x000fe40000410000 */
        /* <DEDUP_REMOVED lines=52> */
[----:B------:R-:W-:Y:S02]  /*dc70*/  FADD.FTZ R39, R152, R39 ;  /* 0x0000002798277221 */ /* 0x000fe40000010000 */
[----:B------:R-:W-:-:S02]  /*dc80*/  FFMA.FTZ R19, R147, R38, R19 ;  /* 0x0000002693137223 */ /* 0x000fc40000010013 */
[----:B------:R-:W-:Y:S02]  /*dc90*/  FADD.FTZ R37, R134, R37 ;  /* 0x0000002586257221 */ /* 0x000fe40000010000 */
        /* <DEDUP_REMOVED lines=40> */
.L_x_5351:
[----:B0-----:R-:W-:Y:S05]  /*df20*/  BSYNC B0 ;  /* 0x0000000000007941 */ /* 0x001fea0003800000 */
.L_x_5350:
        /* <DEDUP_REMOVED lines=8> */
.L_x_5251:
        /* <DEDUP_REMOVED lines=14> */
[C---:B------:R-:W-:Y:S02]  /*e090*/  LOP3.LUT R38, R82.reuse, 0xa0, RZ, 0xfc, !PT ;  /* 0x000000a052267812 */ /* 0x040fe400078efcff */
        /* <DEDUP_REMOVED lines=27> */
[----:B0-----:R-:W-:Y:S01]  /*e250*/  LOP3.LUT R4, R82, 0x1a0, RZ, 0xfc, !PT ;  /* 0x000001a052047812 */ /* 0x001fe200078efcff */
        /* <DEDUP_REMOVED lines=26> */
[----:B------:R-:W-:-:S04]  /*e400*/  LOP3.LUT R68, R68, 0xfffffe00, RZ, 0xc0, !PT ;  /* 0xfffffe0044447812 */ /* 0x000fc800078ec0ff */
[----:B------:R-:W-:Y:S01]  /*e410*/  LEA R60, R83, R68, 0x4 ;  /* 0x00000044533c7211 */ /* 0x000fe200078e20ff */
        /* <DEDUP_REMOVED lines=44> */
[----:B------:R-:W1:Y:S08]  /*e6e0*/  @!P0 MUFU.EX2 R41, R41 ;  /* 0x0000002900298308 */ /* 0x000e700000000800 */
[----:B------:R-:W3:Y:S01]  /*e6f0*/  @!P5 MUFU.RCP R33, R33 ;  /* 0x000000210021d308 */ /* 0x000ee20000001000 */
[----:B------:R-:W-:Y:S01]  /*e700*/  @!P4 FADD.FTZ R15, R15, 1 ;  /* 0x3f8000000f0fc421 */ /* 0x000fe20000010000 */
[----:B0-----:R-:W-:-:S06]  /*e710*/  PRMT R11, RZ, 0x5410, R11 ;  /* 0x00005410ff0b7816 */ /* 0x001fcc000000000b */
[----:B------:R-:W0:Y:S01]  /*e720*/  @!P4 MUFU.RCP R48, R15 ;  /* 0x0000000f0030c308 */ /* 0x000e220000001000 */
[----:B-1----:R-:W-:Y:S02]  /*e730*/  @!P0 FADD.FTZ R41, R41, 1 ;  /* 0x3f80000029298421 */ /* 0x002fe40000010000 */
[----:B------:R-:W-:Y:S02]  /*e740*/  FADD.FTZ R11, R11, UR5 ;  /* 0x000000050b0b7e21 */ /* 0x000fe40008010000 */
[----:B---3--:R-:W-:-:S03]  /*e750*/  @!P5 FMUL.FTZ R22, R22, R33 ;  /* 0x000000211616d220 */ /* 0x008fc60000410000 */
        /* <DEDUP_REMOVED lines=31> */
[----:B------:R-:W-:-:S07]  /*e950*/  @!P1 FMUL.FTZ R43, R43, -1.4426950216293334961 ;  /* 0xbfb8aa3b2b2b9820 */ /* 0x000fce0000410000 */
[----:B------:R-:W3:Y:S08]  /*e960*/  @!P6 MUFU.EX2 R9, R9 ;  /* 0x000000090009e308 */ /* 0x000ef00000000800 */
[----:B------:R-:W4:Y:S01]  /*e970*/  @!P0 MUFU.EX2 R13, R13 ;  /* 0x0000000d000d8308 */ /* 0x000f220000000800 */
[----:B-1----:R-:W-:-:S07]  /*e980*/  @!P2 FADD.FTZ R3, R3, 1 ;  /* 0x3f8000000303a421 */ /* 0x002fce0000010000 */
[----:B------:R-:W1:Y:S01]  /*e990*/  @!P5 MUFU.RCP R11, R11 ;  /* 0x0000000b000bd308 */ /* 0x000e620000001000 */
[----:B--2---:R-:W-:Y:S02]  /*e9a0*/  @!P3 FADD.FTZ R5, R5, 1 ;  /* 0x3f8000000505b421 */ /* 0x004fe40000010000 */
[----:B0-----:R-:W-:-:S05]  /*e9b0*/  @!P4 FADD.FTZ R7, R7, 1 ;  /* 0x3f8000000707c421 */ /* 0x001fca0000010000 */
[----:B------:R-:W0:Y:S01]  /*e9c0*/  @!P1 MUFU.EX2 R43, R43 ;  /* 0x0000002b002b9308 */ /* 0x000e220000000800 */
[----:B---3--:R-:W-:Y:S02]  /*e9d0*/  @!P6 FADD.FTZ R9, R9, 1 ;  /* 0x3f8000000909e421 */ /* 0x008fe40000010000 */
[----:B----4-:R-:W-:-:S05]  /*e9e0*/  @!P0 FADD.FTZ R13, R13, 1 ;  /* 0x3f8000000d0d8421 */ /* 0x010fca0000010000 */
[----:B------:R2:W-:Y:S01]  /*e9f0*/  @!P2 MUFU.RCP R62, R3 ;  /* 0x00000003003ea308 */ /* 0x0005e20000001000 */
        /* <DEDUP_REMOVED lines=12> */
[----:B------:R-:W3:Y:S02]  /*eac0*/  LDS.U16 R5, [R81+0x16] ;  /* 0x0000160051057984 */ /* 0x000ee40000000400 */
[----:B------:R4:W-:Y:S02]  /*ead0*/  @!P0 MUFU.RCP R68, R13 ;  /* 0x0000000d00448308 */ /* 0x0009e40000001000 */
[----:B------:R-:W-:Y:S04]  /*eae0*/  LDS.U16 R7, [R81+0x18] ;  /* 0x0000180051077984 */ /* 0x000fe80000000400 */
[----:B-1----:R-:W1:Y:S04]  /*eaf0*/  LDS.U16 R9, [R81+0x1a] ;  /* 0x00001a0051097984 */ /* 0x002e680000000400 */
[----:B----4-:R-:W4:Y:S01]  /*eb00*/  LDS.U16 R13, [R81+0x1e] ;  /* 0x00001e00510d7984 */ /* 0x010f220000000400 */
[----:B0-----:R-:W-:Y:S01]  /*eb10*/  @!P1 FADD.FTZ R43, R43, 1 ;  /* 0x3f8000002b2b9421 */ /* 0x001fe20000010000 */
[----:B------:R-:W-:-:S03]  /*eb20*/  IADD3 R15, R60, 0x1, RZ ;  /* 0x000000013c0f7810 */ /* 0x000fc60007ffe0ff */
[----:B------:R0:W5:Y:S01]  /*eb30*/  @!P1 MUFU.RCP R61, R43 ;  /* 0x0000002b003d9308 */ /* 0x0001620000001000 */
[C---:B------:R-:W-:Y:S02]  /*eb40*/  IADD3 R33, R60.reuse, 0x2, RZ ;  /* 0x000000023c217810 */ /* 0x040fe40007ffe0ff */
[C---:B------:R-:W-:Y:S02]  /*eb50*/  IADD3 R41, R60.reuse, 0x3, RZ ;  /* 0x000000033c297810 */ /* 0x040fe40007ffe0ff */
[C---:B------:R-:W-:Y:S02]  /*eb60*/  IADD3 R52, R60.reuse, 0xb, RZ ;  /* 0x0000000b3c347810 */ /* 0x040fe40007ffe0ff */
[C---:B------:R-:W-:Y:S02]  /*eb70*/  IADD3 R45, R60.reuse, 0x5, RZ ;  /* 0x000000053c2d7810 */ /* 0x040fe40007ffe0ff */
[----:B0-----:R-:W-:Y:S02]  /*eb80*/  IADD3 R43, R60, 0x4, RZ ;  /* 0x000000043c2b7810 */ /* 0x001fe40007ffe0ff */
[----:B------:R-:W-:-:S02]  /*eb90*/  LEA.HI.SX32 R15, R15, R60, 0x1b ;  /* 0x0000003c0f0f7211 */ /* 0x000fc400078fdaff */
[----:B------:R-:W-:Y:S01]  /*eba0*/  F2FP.BF16.PACK_AB R227, R227, R228 ;  /* 0x000000e4e3e3723e */ /* 0x000fe200000010ff */
[----:B------:R-:W-:Y:S01]  /*ebb0*/  BAR.SYNC.DEFER_BLOCKING 0x0 ;  /* 0x0000000000007b1d */ /* 0x000fe20000010000 */
[C---:B------:R-:W-:Y:S02]  /*ebc0*/  IADD3 R54, R60.reuse, 0xd, RZ ;  /* 0x0000000d3c367810 */ /* 0x040fe40007ffe0ff */
[----:B------:R-:W-:Y:S02]  /*ebd0*/  LEA.HI.SX32 R33, R33, R60, 0x1b ;  /* 0x0000003c21217211 */ /* 0x000fe400078fdaff */
[C---:B------:R-:W-:Y:S02]  /*ebe0*/  IADD3 R48, R60.reuse, 0x7, RZ ;  /* 0x000000073c307810 */ /* 0x040fe40007ffe0ff */
[C---:B------:R-:W-:Y:S02]  /*ebf0*/  IADD3 R49, R60.reuse, 0x8, RZ ;  /* 0x000000083c317810 */ /* 0x040fe40007ffe0ff */
[----:B------:R-:W-:-:S02]  /*ec00*/  IADD3 R51, R60, 0xa, RZ ;  /* 0x0000000a3c337810 */ /* 0x000fc40007ffe0ff */
[C---:B------:R-:W-:Y:S02]  /*ec10*/  IADD3 R53, R60.reuse, 0xc, RZ ;  /* 0x0000000c3c357810 */ /* 0x040fe40007ffe0ff */
[----:B------:R-:W-:Y:S02]  /*ec20*/  LEA.HI.SX32 R41, R41, R60, 0x1b ;  /* 0x0000003c29297211 */ /* 0x000fe400078fdaff */
[----:B------:R-:W-:Y:S02]  /*ec30*/  F2FP.BF16.PACK_AB R225, R225, R226 ;  /* 0x000000e2e1e1723e */ /* 0x000fe400000010ff */
[----:B------:R-:W-:Y:S02]  /*ec40*/  IADD3 R55, R60, 0xf, RZ ;  /* 0x0000000f3c377810 */ /* 0x000fe40007ffe0ff */
[-C--:B------:R-:W-:Y:S02]  /*ec50*/  LEA.HI.SX32 R43, R43, R60.reuse, 0x1b ;  /* 0x0000003c2b2b7211 */ /* 0x080fe400078fdaff */
[----:B------:R-:W-:-:S02]  /*ec60*/  LEA.HI.SX32 R56, R52, R60, 0x1b ;  /* 0x0000003c34387211 */ /* 0x000fc400078fdaff */
[----:B------:R-:W-:Y:S02]  /*ec70*/  LEA.HI.SX32 R45, R45, R60, 0x1b ;  /* 0x0000003c2d2d7211 */ /* 0x000fe400078fdaff */
[----:B------:R-:W-:Y:S02]  /*ec80*/  PRMT R52, R227, 0x7632, R52 ;  /* 0x00007632e3347816 */ /* 0x000fe40000000034 */
[----:B------:R-:W-:Y:S02]  /*ec90*/  SHF.L.U32 R15, R15, 0x1, RZ ;  /* 0x000000010f0f7819 */ /* 0x000fe400000006ff */
[----:B------:R-:W-:Y:S02]  /*eca0*/  F2FP.BF16.PACK_AB R223, R223, R224 ;  /* 0x000000e0dfdf723e */ /* 0x000fe400000010ff */
[----:B------:R-:W-:Y:S02]  /*ecb0*/  LEA.HI.SX32 R58, R54, R60, 0x1b ;  /* 0x0000003c363a7211 */ /* 0x000fe400078fdaff */
[----:B------:R-:W-:-:S02]  /*ecc0*/  SHF.L.U32 R33, R33, 0x1, RZ ;  /* 0x0000000121217819 */ /* 0x000fc400000006ff */
[-C--:B------:R-:W-:Y:S02]  /*ecd0*/  LEA.HI.SX32 R48, R48, R60.reuse, 0x1b ;  /* 0x0000003c30307211 */ /* 0x080fe400078fdaff */
[-C--:B------:R-:W-:Y:S02]  /*ece0*/  LEA.HI.SX32 R49, R49, R60.reuse, 0x1b ;  /* 0x0000003c31317211 */ /* 0x080fe400078fdaff */
[-C--:B------:R-:W-:Y:S02]  /*ecf0*/  LEA.HI.SX32 R51, R51, R60.reuse, 0x1b ;  /* 0x0000003c33337211 */ /* 0x080fe400078fdaff */
[----:B------:R-:W-:Y:S02]  /*ed00*/  LEA.HI.SX32 R57, R53, R60, 0x1b ;  /* 0x0000003c35397211 */ /* 0x000fe400078fdaff */
[----:B------:R-:W-:Y:S02]  /*ed10*/  F2FP.BF16.PACK_AB R221, R221, R222 ;  /* 0x000000dedddd723e */ /* 0x000fe400000010ff */
[----:B------:R-:W-:-:S02]  /*ed20*/  PRMT R54, R225, 0x7632, R54 ;  /* 0x00007632e1367816 */ /* 0x000fc40000000036 */
[----:B------:R-:W-:Y:S01]  /*ed30*/  SHF.L.U32 R41, R41, 0x1, RZ ;  /* 0x0000000129297819 */ /* 0x000fe200000006ff */
[----:B------:R-:W-:Y:S01]  /*ed40*/  STS.U16 [R81], R227 ;  /* 0x000000e351007388 */ /* 0x000fe20000000400 */
[----:B------:R-:W-:Y:S02]  /*ed50*/  LEA.HI.SX32 R60, R55, R60, 0x1b ;  /* 0x0000003c373c7211 */ /* 0x000fe400078fdaff */
[----:B------:R-:W-:Y:S01]  /*ed60*/  SHF.L.U32 R43, R43, 0x1, RZ ;  /* 0x000000012b2b7819 */ /* 0x000fe200000006ff */
[----:B-----5:R-:W-:Y:S01]  /*ed70*/  @!P1 FMUL.FTZ R24, R24, R61 ;  /* 0x0000003d18189220 */ /* 0x020fe20000410000 */
[----:B------:R-:W-:Y:S01]  /*ed80*/  PRMT R55, R223, 0x7632, R55 ;  /* 0x00007632df377816 */ /* 0x000fe20000000037 */
[----:B------:R0:W-:Y:S01]  /*ed90*/  STS.U16 [R15+0x2], R52 ;  /* 0x000002340f007388 */ /* 0x0001e20000000400 */
[----:B------:R-:W-:Y:S02]  /*eda0*/  SHF.L.U32 R45, R45, 0x1, RZ ;  /* 0x000000012d2d7819 */ /* 0x000fe400000006ff */
[----:B------:R-:W-:Y:S01]  /*edb0*/  F2FP.BF16.PACK_AB R219, R219, R220 ;  /* 0x000000dcdbdb723e */ /* 0x000fe200000010ff */
[----:B------:R-:W-:Y:S01]  /*edc0*/  STS.U16 [R33+0x4], R225 ;  /* 0x000004e121007388 */ /* 0x000fe20000000400 */
[----:B------:R-:W-:-:S02]  /*edd0*/  SHF.L.U32 R47, R47, 0x1, RZ ;  /* 0x000000012f2f7819 */ /* 0x000fc400000006ff */
[----:B------:R-:W-:Y:S01]  /*ede0*/  PRMT R61, R221, 0x7632, R61 ;  /* 0x00007632dd3d7816 */ /* 0x000fe2000000003d */
[----:B------:R5:W-:Y:S01]  /*edf0*/  STS.U16 [R41+0x6], R54 ;  /* 0x0000063629007388 */ /* 0x000be20000000400 */
[----:B------:R-:W-:Y:S02]  /*ee00*/  SHF.L.U32 R53, R49, 0x1, RZ ;  /* 0x0000000131357819 */ /* 0x000fe400000006ff */
[----:B0-----:R-:W-:Y:S01]  /*ee10*/  SHF.L.U32 R52, R48, 0x1, RZ ;  /* 0x0000000130347819 */ /* 0x001fe200000006ff */
[----:B------:R-:W-:Y:S01]  /*ee20*/  STS.U16 [R43+0x8], R223 ;  /* 0x000008df2b007388 */ /* 0x000fe20000000400 */
[----:B------:R-:W-:Y:S02]  /*ee30*/  F2FP.BF16.PACK_AB R217, R217, R218 ;  /* 0x000000dad9d9723e */ /* 0x000fe400000010ff */
[----:B------:R-:W-:Y:S01]  /*ee40*/  PRMT R48, R219, 0x7632, R48 ;  /* 0x00007632db307816 */ /* 0x000fe20000000030 */
[----:B------:R0:W-:Y:S01]  /*ee50*/  STS.U16 [R45+0xa], R55 ;  /* 0x00000a372d007388 */ /* 0x0001e20000000400 */
[----:B-----5:R-:W-:Y:S01]  /*ee60*/  SHF.L.U32 R54, R50, 0x1, RZ ;  /* 0x0000000132367819 */ /* 0x020fe200000006ff */
[----:B------:R-:W-:-:S02]  /*ee70*/  @!P6 FMUL.FTZ R29, R29, R66 ;  /* 0x000000421d1de220 */ /* 0x000fc40000410000 */
[----:B------:R-:W-:Y:S01]  /*ee80*/  STS.U16 [R47+0xc], R221 ;  /* 0x00000cdd2f007388 */ /* 0x000fe20000000400 */
[----:B------:R-:W-:Y:S02]  /*ee90*/  F2FP.BF16.PACK_AB R19, R19, R20 ;  /* 0x000000141313723e */ /* 0x000fe400000010ff */
[----:B------:R-:W-:Y:S01]  /*eea0*/  ISETP.NE.AND P6, PT, R84, RZ, PT ;  /* 0x000000ff5400720c */ /* 0x000fe20003fc5270 */
[----:B------:R-:W-:Y:S01]  /*eeb0*/  STS.U16 [R52+0xe], R61 ;  /* 0x00000e3d34007388 */ /* 0x000fe20000000400 */
[----:B------:R-:W-:Y:S02]  /*eec0*/  PRMT R20, R217, 0x7632, R20 ;  /* 0x00007632d9147816 */ /* 0x000fe40000000014 */
[----:B0-----:R-:W-:Y:S01]  /*eed0*/  SHF.L.U32 R55, R51, 0x1, RZ ;  /* 0x0000000133377819 */ /* 0x001fe200000006ff */
[----:B------:R-:W-:Y:S01]  /*eee0*/  STS.U16 [R53+0x10], R219 ;  /* 0x000010db35007388 */ /* 0x000fe20000000400 */
[----:B------:R-:W-:Y:S02]  /*eef0*/  SHF.L.U32 R56, R56, 0x1, RZ ;  /* 0x0000000138387819 */ /* 0x000fe400000006ff */
[----:B------:R-:W-:Y:S01]  /*ef00*/  F2FP.BF16.PACK_AB R17, R17, R18 ;  /* 0x000000121111723e */ /* 0x000fe200000010ff */
[----:B------:R0:W-:Y:S01]  /*ef10*/  STS.U16 [R54+0x12], R48 ;  /* 0x0000123036007388 */ /* 0x0001e20000000400 */
[----:B------:R-:W-:-:S02]  /*ef20*/  SHF.L.U32 R57, R57, 0x1, RZ ;  /* 0x0000000139397819 */ /* 0x000fc400000006ff */
[----:B------:R-:W-:Y:S01]  /*ef30*/  SHF.L.U32 R58, R58, 0x1, RZ ;  /* 0x000000013a3a7819 */ /* 0x000fe200000006ff */
[----:B------:R-:W-:Y:S01]  /*ef40*/  STS.U16 [R55+0x14], R217 ;  /* 0x000014d937007388 */ /* 0x000fe20000000400 */
[----:B------:R-:W-:Y:S02]  /*ef50*/  SHF.L.U32 R59, R59, 0x1, RZ ;  /* 0x000000013b3b7819 */ /* 0x000fe400000006ff */
[----:B------:R-:W-:Y:S02]  /*ef60*/  PRMT R49, R17, 0x7632, R49 ;  /* 0x0000763211317816 */ /* 0x000fe40000000031 */
[----:B0-----:R-:W-:Y:S01]  /*ef70*/  PRMT R48, R19, 0x7632, R48 ;  /* 0x0000763213307816 */ /* 0x001fe20000000030 */
[----:B------:R0:W-:Y:S01]  /*ef80*/  STS.U16 [R56+0x16], R20 ;  /* 0x0000161438007388 */ /* 0x0001e20000000400 */
[----:B------:R-:W-:-:S03]  /*ef90*/  SHF.L.U32 R60, R60, 0x1, RZ ;  /* 0x000000013c3c7819 */ /* 0x000fc600000006ff */
[----:B------:R5:W-:Y:S01]  /*efa0*/  STS.U16 [R57+0x18], R19 ;  /* 0x0000181339007388 */ /* 0x000be20000000400 */
[----:B------:R-:W-:-:S03]  /*efb0*/  @!P3 FMUL.FTZ R26, R26, R63 ;  /* 0x0000003f1a1ab220 */ /* 0x000fc60000410000 */
        /* <DEDUP_REMOVED lines=23> */
[----:B---3--:R-:W-:Y:S02]  /*f130*/  PRMT R5, RZ, 0x5410, R5 ;  /* 0x00005410ff057816 */ /* 0x008fe40000000005 */
[----:B-1----:R-:W-:Y:S02]  /*f140*/  PRMT R9, RZ, 0x5410, R9 ;  /* 0x00005410ff097816 */ /* 0x002fe40000000009 */
[----:B------:R-:W-:Y:S01]  /*f150*/  PRMT R7, RZ, 0x5410, R7 ;  /* 0x00005410ff077816 */ /* 0x000fe20000000007 */
[----:B------:R-:W-:Y:S02]  /*f160*/  FADD.FTZ R3, R3, UR5 ;  /* 0x0000000503037e21 */ /* 0x000fe40008010000 */
[----:B------:R-:W-:Y:S02]  /*f170*/  FADD.FTZ R5, R5, UR5 ;  /* 0x0000000505057e21 */ /* 0x000fe40008010000 */
[----:B------:R-:W-:Y:S02]  /*f180*/  FADD.FTZ R9, R9, UR5 ;  /* 0x0000000509097e21 */ /* 0x000fe40008010000 */
[----:B------:R-:W-:Y:S01]  /*f190*/  FADD.FTZ R7, R7, UR5 ;  /* 0x0000000507077e21 */ /* 0x000fe20008010000 */
[----:B------:R-:W-:Y:S01]  /*f1a0*/  FSETP.GTU.FTZ.AND P1, PT, R5, 20, PT ;  /* 0x41a000000500780b */ /* 0x000fe20003f3c000 */
[----:B------:R-:W-:Y:S01]  /*f1b0*/  @!P0 FMUL.FTZ R31, R31, R68 ;  /* 0x000000441f1f8220 */ /* 0x000fe20000410000 */
[----:B------:R-:W-:Y:S01]  /*f1c0*/  FSETP.GTU.FTZ.AND P0, PT, R3, 20, PT ;  /* 0x41a000000300780b */ /* 0x000fe20003f1c000 */
[----:B------:R-:W-:Y:S01]  /*f1d0*/  @!P2 FMUL.FTZ R25, R25, R62 ;  /* 0x0000003e1919a220 */ /* 0x000fe20000410000 */
[----:B------:R-:W-:Y:S01]  /*f1e0*/  FSETP.GTU.FTZ.AND P3, PT, R9, 20, PT ;  /* 0x41a000000900780b */ /* 0x000fe20003f7c000 */
[----:B------:R-:W1:Y:S01]  /*f1f0*/  LDS R95, [0x840] ;  /* 0x00084000ff5f7984 */ /* 0x000e620000000800 */
[----:B------:R-:W-:-:S02]  /*f200*/  FSETP.GTU.FTZ.AND P2, PT, R7, 20, PT ;  /* 0x41a000000700780b */ /* 0x000fc40003f5c000 */
[----:B------:R-:W-:-:S05]  /*f210*/  PRMT R11, RZ, 0x5410, R11 ;  /* 0x00005410ff0b7816 */ /* 0x000fca000000000b */
[----:B------:R-:W-:Y:S01]  /*f220*/  @!P1 FMUL.FTZ R5, R5, -1.4426950216293334961 ;  /* 0xbfb8aa3b05059820 */ /* 0x000fe20000410000 */
[----:B----4-:R-:W-:Y:S01]  /*f230*/  PRMT R13, RZ, 0x5410, R13 ;  /* 0x00005410ff0d7816 */ /* 0x010fe2000000000d */
[----:B------:R-:W-:Y:S02]  /*f240*/  @!P0 FMUL.FTZ R3, R3, -1.4426950216293334961 ;  /* 0xbfb8aa3b03038820 */ /* 0x000fe40000410000 */
[----:B------:R-:W-:Y:S01]  /*f250*/  @!P3 FMUL.FTZ R9, R9, -1.4426950216293334961 ;  /* 0xbfb8aa3b0909b820 */ /* 0x000fe20000410000 */
[----:B------:R-:W-:Y:S01]  /*f260*/  SHF.R.S32.HI R97, RZ, 0x1f, R82 ;  /* 0x0000001fff617819 */ /* 0x000fe20000011452 */
[----:B------:R-:W-:Y:S01]  /*f270*/  @!P4 FMUL.FTZ R27, R27, R64 ;  /* 0x000000401b1bc220 */ /* 0x000fe20000410000 */
[----:B------:R-:W-:Y:S01]  /*f280*/  IADD3 R18, P4, R82, UR38, RZ ;  /* 0x0000002652127c10 */ /* 0x000fe2000ff9e0ff */
[----:B------:R-:W-:Y:S02]  /*f290*/  FADD.FTZ R11, R11, UR5 ;  /* 0x000000050b0b7e21 */ /* 0x000fe40008010000 */
[----:B------:R-:W-:Y:S01]  /*f2a0*/  @!P2 FMUL.FTZ R7, R7, -1.4426950216293334961 ;  /* 0xbfb8aa3b0707a820 */ /* 0x000fe20000410000 */
[----:B0-----:R-:W-:Y:S01]  /*f2b0*/  MOV R20, UR38 ;  /* 0x0000002600147c02 */ /* 0x001fe20008000f00 */
[----:B------:R-:W-:Y:S01]  /*f2c0*/  FADD.FTZ R13, R13, UR5 ;  /* 0x000000050d0d7e21 */ /* 0x000fe20008010000 */
[----:B------:R-:W0:Y:S02]  /*f2d0*/  @!P0 MUFU.EX2 R3, R3 ;  /* 0x0000000300038308 */ /* 0x000e240000000800 */
[----:B-----5:R-:W-:-:S02]  /*f2e0*/  LEA.HI.X.SX32 R19, R20, R97, 0x1, P4 ;  /* 0x0000006114137211 */ /* 0x020fc400020f0eff */
[----:B------:R-:W-:-:S04]  /*f2f0*/  FSETP.GTU.FTZ.AND P4, PT, R11, 20, PT ;  /* 0x41a000000b00780b */ /* 0x000fc80003f9c000 */
[----:B------:R-:W2:Y:S01]  /*f300*/  @!P1 MUFU.EX2 R5, R5 ;  /* 0x0000000500059308 */ /* 0x000ea20000000800 */
[----:B------:R-:W-:-:S07]  /*f310*/  FSETP.GTU.FTZ.AND P5, PT, R13, 20, PT ;  /* 0x41a000000d00780b */ /* 0x000fce0003fbc000 */
[----:B------:R-:W3:Y:S08]  /*f320*/  @!P3 MUFU.EX2 R9, R9 ;  /* 0x000000090009b308 */ /* 0x000ef00000000800 */
[----:B------:R-:W4:Y:S01]  /*f330*/  @!P2 MUFU.EX2 R7, R7 ;  /* 0x000000070007a308 */ /* 0x000f220000000800 */
[----:B------:R-:W-:Y:S02]  /*f340*/  @!P4 FMUL.FTZ R11, R11, -1.4426950216293334961 ;  /* 0xbfb8aa3b0b0bc820 */ /* 0x000fe40000410000 */
[----:B------:R-:W-:-:S02]  /*f350*/  @!P5 FMUL.FTZ R13, R13, -1.4426950216293334961 ;  /* 0xbfb8aa3b0d0dd820 */ /* 0x000fc40000410000 */
[----:B0-----:R-:W-:Y:S02]  /*f360*/  @!P0 FADD.FTZ R3, R3, 1 ;  /* 0x3f80000003038421 */ /* 0x001fe40000010000 */
[----:B--2---:R-:W-:Y:S02]  /*f370*/  @!P1 FADD.FTZ R5, R5, 1 ;  /* 0x3f80000005059421 */ /* 0x004fe40000010000 */
[----:B---3--:R-:W-:Y:S01]  /*f380*/  @!P3 FADD.FTZ R9, R9, 1 ;  /* 0x3f8000000909b421 */ /* 0x008fe20000010000 */
[----:B-1----:R-:W-:Y:S01]  /*f390*/  ISETP.GE.AND P6, PT, R82, R95, PT ;  /* 0x0000005f5200720c */ /* 0x002fe20003fc6270 */
[----:B------:R-:W-:Y:S01]  /*f3a0*/  UIMAD UR7, UR36, UR8, URZ ;  /* 0x00000008240772a4 */ /* 0x000fe2000f8e023f */
[----:B------:R-:W0:Y:S01]  /*f3b0*/  @!P4 MUFU.EX2 R11, R11 ;  /* 0x0000000b000bc308 */ /* 0x000e220000000800 */
[----:B----4-:R-:W-:Y:S02]  /*f3c0*/  @!P2 FADD.FTZ R7, R7, 1 ;  /* 0x3f8000000707a421 */ /* 0x010fe40000010000 */
[----:B------:R-:W-:-:S05]  /*f3d0*/  UIMAD UR32, UR33, UR9, UR7 ;  /* 0x00000009212072a4 */ /* 0x000fca000f8e0207 */
[----:B------:R-:W1:Y:S01]  /*f3e0*/  @!P5 MUFU.EX2 R13, R13 ;  /* 0x0000000d000dd308 */ /* 0x000e620000000800 */
[----:B------:R-:W-:Y:S02]  /*f3f0*/  UIMAD UR7, UR36, UR34, URZ ;  /* 0x00000022240772a4 */ /* 0x000fe4000f8e023f */
[----:B------:R-:W-:-:S05]  /*f400*/  UIMAD.WIDE.U32 UR20, UR33, UR8, URZ ;  /* 0x00000008211472a5 */ /* 0x000fca000f8e003f */
[----:B------:R-:W2:Y:S08]  /*f410*/  @!P0 MUFU.RCP R3, R3 ;  /* 0x0000000300038308 */ /* 0x000eb00000001000 */
[----:B------:R-:W3:Y:S08]  /*f420*/  @!P1 MUFU.RCP R5, R5 ;  /* 0x0000000500059308 */ /* 0x000ef00000001000 */
        /* <DEDUP_REMOVED lines=19> */
.L_x_5354:
[----:B-1234-:R-:W-:Y:S05]  /*f560*/  BSYNC B0 ;  /* 0x0000000000007941 */ /* 0x01efea0003800000 */
.L_x_5353:
[----:B------:R-:W2:Y:S01]  /*f570*/  LDL.LU R51, [R1+0xc] ;  /* 0x00000c0001337983 */ /* 0x000ea20000300800 */
[----:B------:R-:W-:Y:S01]  /*f580*/  ULDC UR32, c[0x0][0x174] ;  /* 0x00005d0000207ab9 */ /* 0x000fe20000000800 */
[----:B0-----:R-:W-:Y:S01]  /*f590*/  @!P4 FADD.FTZ R11, R11, 1 ;  /* 0x3f8000000b0bc421 */ /* 0x001fe20000010000 */
[----:B------:R-:W-:Y:S01]  /*f5a0*/  ULDC.64 UR34, c[0x0][0x2e0] ;  /* 0x0000b80000227ab9 */ /* 0x000fe20000000a00 */
[----:B------:R-:W-:Y:S01]  /*f5b0*/  @!P5 FADD.FTZ R13, R13, 1 ;  /* 0x3f8000000d0dd421 */ /* 0x000fe20000010000 */
        /* <DEDUP_REMOVED lines=38> */
[-C--:B------:R-:W-:Y:S02]  /*f820*/  ISETP.GE.AND P1, PT, R10, R95.reuse, PT ;  /* 0x0000005f0a00720c */ /* 0x080fe40003f26270 */
        /* <DEDUP_REMOVED lines=19> */
[----:B------:R-:W-:Y:S04]  /*f960*/  @!P1 STG.E.U16 [R48.64+-0x440], R93 ;  /* 0xfffbc05d30009986 */ /* 0x000fe8000c10151e */
[----:B------:R-:W-:Y:S01]  /*f970*/  BAR.SYNC.DEFER_BLOCKING 0x0 ;  /* 0x0000000000007b1d */ /* 0x000fe20000010000 */
[----:B--2---:R-:W-:Y:S01]  /*f980*/  FADD.FTZ R3, R21, R51 ;  /* 0x0000003315037221 */ /* 0x004fe20000010000 */
[----:B------:R-:W-:-:S03]  /*f990*/  F2FP.BF16.PACK_AB R21, R22, R21 ;  /* 0x000000151615723e */ /* 0x000fc600000010ff */
[----:B------:R-:W-:Y:S01]  /*f9a0*/  FADD.FTZ R20, R3, R22 ;  /* 0x0000001603147221 */ /* 0x000fe20000010000 */
[----:B------:R-:W-:Y:S01]  /*f9b0*/  PRMT R11, R21, 0x7632, R11 ;  /* 0x00007632150b7816 */ /* 0x000fe2000000000b */
[----:B------:R-:W-:Y:S02]  /*f9c0*/  STS.U16 [R81], R21 ;  /* 0x0000001551007388 */ /* 0x000fe40000000400 */
[----:B------:R-:W-:Y:S01]  /*f9d0*/  FADD.FTZ R3, R20, R23 ;  /* 0x0000001714037221 */ /* 0x000fe20000010000 */
[----:B------:R-:W-:Y:S01]  /*f9e0*/  F2FP.BF16.PACK_AB R23, R24, R23 ;  /* 0x000000171817723e */ /* 0x000fe200000010ff */
[----:B------:R0:W-:Y:S02]  /*f9f0*/  STS.U16 [R15+0x2], R11 ;  /* 0x0000020b0f007388 */ /* 0x0001e40000000400 */
[----:B------:R-:W-:Y:S01]  /*fa00*/  FADD.FTZ R20, R3, R24 ;  /* 0x0000001803147221 */ /* 0x000fe20000010000 */
[----:B------:R-:W-:Y:S01]  /*fa10*/  PRMT R13, R23, 0x7632, R13 ;  /* 0x00007632170d7816 */ /* 0x000fe2000000000d */
[----:B------:R-:W-:Y:S02]  /*fa20*/  STS.U16 [R33+0x4], R23 ;  /* 0x0000041721007388 */ /* 0x000fe40000000400 */
[----:B------:R-:W-:Y:S01]  /*fa30*/  FADD.FTZ R3, R20, R25 ;  /* 0x0000001914037221 */ /* 0x000fe20000010000 */
[----:B------:R-:W-:Y:S01]  /*fa40*/  F2FP.BF16.PACK_AB R25, R26, R25 ;  /* 0x000000191a19723e */ /* 0x000fe200000010ff */
[----:B------:R1:W-:Y:S01]  /*fa50*/  STS.U16 [R41+0x6], R13 ;  /* 0x0000060d29007388 */ /* 0x0003e20000000400 */
[----:B------:R-:W-:Y:S01]  /*fa60*/  PRMT R20, R5, 0x7610, R20 ;  /* 0x0000761005147816 */ /* 0x000fe20000000014 */
[----:B------:R-:W-:Y:S01]  /*fa70*/  FADD.FTZ R26, R3, R26 ;  /* 0x0000001a031a7221 */ /* 0x000fe20000010000 */
[----:B------:R-:W-:Y:S01]  /*fa80*/  PRMT R17, R25, 0x7632, R17 ;  /* 0x0000763219117816 */ /* 0x000fe20000000011 */
[----:B------:R-:W-:Y:S01]  /*fa90*/  STS.U16 [R43+0x8], R25 ;  /* 0x000008192b007388 */ /* 0x000fe20000000400 */
[----:B0-----:R-:W-:Y:S01]  /*faa0*/  PRMT R11, R5, 0x7632, R11 ;  /* 0x00007632050b7816 */ /* 0x001fe2000000000b */
        /* <DEDUP_REMOVED lines=9> */
[----:B-1----:R-:W-:Y:S01]  /*fb40*/  PRMT R13, R9, 0x7632, R13 ;  /* 0x00007632090d7816 */ /* 0x002fe2000000000d */
[----:B------:R-:W-:Y:S01]  /*fb50*/  STS.U16 [R52+0xe], R11 ;  /* 0x00000e0b34007388 */ /* 0x000fe20000000400 */
[C---:B------:R-:W-:Y:S01]  /*fb60*/  PRMT R22, R5.reuse, 0x7632, R22 ;  /* 0x0000763205167816 */ /* 0x040fe20000000016 */
[----:B------:R-:W-:Y:S01]  /*fb70*/  FADD.FTZ R31, R30, R31 ;  /* 0x0000001f1e1f7221 */ /* 0x000fe20000010000 */
[----:B0-----:R-:W-:Y:S01]  /*fb80*/  PRMT R17, R5, 0x7610, R17 ;  /* 0x0000761005117816 */ /* 0x001fe20000000011 */
[----:B------:R-:W-:Y:S01]  /*fb90*/  STS.U16 [R53+0x10], R15 ;  /* 0x0000100f35007388 */ /* 0x000fe20000000400 */
[----:B------:R-:W-:Y:S01]  /*fba0*/  PRMT R23, R7, 0x7632, R23 ;  /* 0x0000763207177816 */ /* 0x000fe20000000017 */
[----:B------:R-:W-:Y:S01]  /*fbb0*/  FADD.FTZ R31, R31, R32 ;  /* 0x000000201f1f7221 */ /* 0x000fe20000010000 */
[----:B--2---:R-:W-:Y:S01]  /*fbc0*/  PRMT R20, R7, 0x7610, R20 ;  /* 0x0000761007147816 */ /* 0x004fe20000000014 */
[----:B------:R-:W-:Y:S02]  /*fbd0*/  STS.U16 [R54+0x12], R21 ;  /* 0x0000121536007388 */ /* 0x000fe40000000400 */
[----:B------:R-:W-:-:S02]  /*fbe0*/  FADD.FTZ R34, R31, R34 ;  /* 0x000000221f227221 */ /* 0x000fc40000010000 */
[----:B------:R-:W-:Y:S02]  /*fbf0*/  STS.U16 [R55+0x14], R9 ;  /* 0x0000140937007388 */ /* 0x000fe40000000400 */
[----:B------:R-:W-:Y:S02]  /*fc00*/  FADD.FTZ R35, R34, R35 ;  /* 0x0000002322237221 */ /* 0x000fe40000010000 */
[----:B------:R-:W-:Y:S02]  /*fc10*/  STS.U16 [R56+0x16], R13 ;  /* 0x0000160d38007388 */ /* 0x000fe40000000400 */
[----:B------:R-:W-:Y:S02]  /*fc20*/  FADD.FTZ R36, R35, R36 ;  /* 0x0000002423247221 */ /* 0x000fe40000010000 */
[----:B------:R-:W-:Y:S02]  /*fc30*/  STS.U16 [R57+0x18], R17 ;  /* 0x0000181139007388 */ /* 0x000fe40000000400 */
[----:B------:R-:W-:-:S02]  /*fc40*/  FADD.FTZ R36, R36, R37 ;  /* 0x0000002524247221 */ /* 0x000fc40000010000 */
[----:B------:R0:W-:Y:S02]  /*fc50*/  STS.U16 [R58+0x1a], R22 ;  /* 0x00001a163a007388 */ /* 0x0001e40000000400 */
[----:B------:R-:W-:Y:S02]  /*fc60*/  FADD.FTZ R3, R36, R39 ;  /* 0x0000002724037221 */ /* 0x000fe40000010000 */
[----:B------:R-:W-:Y:S04]  /*fc70*/  STS.U16 [R59+0x1c], R20 ;  /* 0x00001c143b007388 */ /* 0x000fe80000000400 */
[----:B------:R-:W-:Y:S01]  /*fc80*/  STS.U16 [R60+0x1e], R23 ;  /* 0x00001e173c007388 */ /* 0x000fe20000000400 */
[----:B------:R-:W-:-:S06]  /*fc90*/  NOP ;  /* 0x0000000000007918 */ /* 0x000fcc0000000000 */
[----:B------:R-:W-:Y:S01]  /*fca0*/  LDS.U16 R5, [R88] ;  /* 0x0000000058057984 */ /* 0x000fe20000000400 */
[----:B0-----:R-:W-:-:S03]  /*fcb0*/  IADD3 R22, P1, R82, -0x3e0, RZ ;  /* 0xfffffc2052167810 */ /* 0x001fc60007f3e0ff */
        /* <DEDUP_REMOVED lines=34> */
.L_x_5356:
[----:B------:R-:W-:Y:S05]  /*fee0*/  BSYNC B0 ;  /* 0x0000000000007941 */ /* 0x000fea0003800000 */
.L_x_5355:
        /* <DEDUP_REMOVED lines=15> */
[----:B0-----:R-:W-:Y:S01]  /*ffe0*/  MOV R5, UR7 ;  /* 0x0000000700057c02 */ /* 0x001fe20008000f00 */
        /* <DEDUP_REMOVED lines=40> */
.L_x_5218:
        /* <DEDUP_REMOVED lines=32> */
.L_x_5359:
[----:B------:R-:W-:Y:S05]  /*10470*/  BSYNC B0 ;  /* 0x0000000000007941 */ /* 0x000fea0003800000 */
.L_x_5358:
        /* <DEDUP_REMOVED lines=31> */
.L_x_5361:
[----:B------:R-:W3:Y:S02]  /*10670*/  S2R R11, SR_TID.X ;  /* 0x00000000000b7919 */ /* 0x000ee40000002100 */
.L_x_5362:
[----:B------:R-:W-:Y:S05]  /*10680*/  BSYNC B0 ;  /* 0x0000000000007941 */ /* 0x000fea0003800000 */
.L_x_5360:
        /* <DEDUP_REMOVED lines=12> */
.L_x_5363:
        /* <DEDUP_REMOVED lines=32> */
.L_x_5256:
[----:B------:R-:W-:Y:S01]  /*10950*/  HFMA2.MMA R66, -RZ, RZ, 0, 5.9604644775390625e-08 ;  /* 0x00000001ff427435 */ /* 0x000fe200000001ff */
[----:B------:R-:W-:-:S02]  /*10960*/  MOV R65, R241 ;  /* 0x000000f100417202 */ /* 0x000fc40000000f00 */
[----:B------:R-:W-:Y:S02]  /*10970*/  MOV R245, RZ ;  /* 0x000000ff00f57202 */ /* 0x000fe40000000f00 */
[----:B------:R-:W-:Y:S02]  /*10980*/  MOV R244, 0xffffffff ;  /* 0xffffffff00f47802 */ /* 0x000fe40000000f00 */
[----:B------:R-:W-:Y:S02]  /*10990*/  MOV R64, 0x109b0 ;  /* 0x000109b000407802 */ /* 0x000fe40000000f00 */
[----:B0-2---:R-:W-:Y:S05]  /*109a0*/  CALL.REL.NOINC `($__internal_128_$__cuda_sm70_shflsync_up) ;  /* 0x00001e1000007944 */ /* 0x005fea0003c00000 */
[----:B-1----:R-:W-:Y:S01]  /*109b0*/  MOV R69, R66 ;  /* 0x0000004200457202 */ /* 0x002fe20000000f00 */
[----:B------:R-:W-:Y:S05]  /*109c0*/  BRA `(.L_x_5364) ;  /* 0xffff74d000007947 */ /* 0x000fea000383ffff */
.L_x_5257:
[----:B------:R-:W-:Y:S01]  /*109d0*/  HFMA2.MMA R66, -RZ, RZ, 0, 5.9604644775390625e-08 ;  /* 0x00000001ff427435 */ /* 0x000fe200000001ff */
[----:B------:R-:W-:Y:S02]  /*109e0*/  MOV R65, R67 ;  /* 0x0000004300417202 */ /* 0x000fe40000000f00 */
[----:B------:R-:W-:Y:S02]  /*109f0*/  MOV R245, RZ ;  /* 0x000000ff00f57202 */ /* 0x000fe40000000f00 */
[----:B------:R-:W-:-:S02]  /*10a00*/  MOV R244, 0xffffffff ;  /* 0xffffffff00f47802 */ /* 0x000fc40000000f00 */
[----:B------:R-:W-:Y:S02]  /*10a10*/  MOV R64, 0x10a30 ;  /* 0x00010a3000407802 */ /* 0x000fe40000000f00 */
[----:B0123--:R-:W-:Y:S05]  /*10a20*/  CALL.REL.NOINC `($__internal_128_$__cuda_sm70_shflsync_up) ;  /* 0x00001d9000007944 */ /* 0x00ffea0003c00000 */
[----:B-1----:R-:W-:Y:S01]  /*10a30*/  MOV R70, R66 ;  /* 0x0000004200467202 */ /* 0x002fe20000000f00 */
[----:B------:R-:W-:Y:S01]  /*10a40*/  HFMA2.MMA R66, -RZ, RZ, 0, 5.9604644775390625e-08 ;  /* 0x00000001ff427435 */ /* 0x000fe200000001ff */
[----:B------:R-:W-:Y:S02]  /*10a50*/  MOV R65, R68 ;  /* 0x0000004400417202 */ /* 0x000fe40000000f00 */
[----:B------:R-:W-:Y:S02]  /*10a60*/  MOV R245, RZ ;  /* 0x000000ff00f57202 */ /* 0x000fe40000000f00 */
[----:B------:R-:W-:Y:S02]  /*10a70*/  MOV R244, 0xffffffff ;  /* 0xffffffff00f47802 */ /* 0x000fe40000000f00 */
[----:B------:R-:W-:Y:S02]  /*10a80*/  MOV R64, 0x10aa0 ;  /* 0x00010aa000407802 */ /* 0x000fe40000000f00 */
[----:B------:R-:W-:Y:S05]  /*10a90*/  CALL.REL.NOINC `($__internal_128_$__cuda_sm70_shflsync_up) ;  /* 0x00001d2000007944 */ /* 0x000fea0003c00000 */
[----:B-1----:R-:W-:Y:S01]  /*10aa0*/  MOV R71, R66 ;  /* 0x0000004200477202 */ /* 0x002fe20000000f00 */
[----:B------:R-:W-:Y:S01]  /*10ab0*/  HFMA2.MMA R66, -RZ, RZ, 0, 5.9604644775390625e-08 ;  /* 0x00000001ff427435 */ /* 0x000fe200000001ff */
[----:B------:R-:W-:-:S02]  /*10ac0*/  MOV R65, R242 ;  /* 0x000000f200417202 */ /* 0x000fc40000000f00 */
[----:B------:R-:W-:Y:S02]  /*10ad0*/  MOV R245, RZ ;  /* 0x000000ff00f57202 */ /* 0x000fe40000000f00 */
[----:B------:R-:W-:Y:S02]  /*10ae0*/  MOV R244, 0xffffffff ;  /* 0xffffffff00f47802 */ /* 0x000fe40000000f00 */
[----:B------:R-:W-:Y:S02]  /*10af0*/  MOV R64, 0x10b10 ;  /* 0x00010b1000407802 */ /* 0x000fe40000000f00 */
[----:B------:R-:W-:Y:S05]  /*10b00*/  CALL.REL.NOINC `($__internal_128_$__cuda_sm70_shflsync_up) ;  /* 0x00001cb000007944 */ /* 0x000fea0003c00000 */
[-C--:B------:R-:W-:Y:S01]  /*10b10*/  FMUL.FTZ R64, R67, R69.reuse ;  /* 0x0000004543407220 */ /* 0x080fe20000410000 */
[----:B------:R-:W-:Y:S01]  /*10b20*/  ISETP.GE.AND P0, PT, R83, 0x1, PT ;  /* 0x000000015300780c */ /* 0x000fe20003f06270 */
[-C--:B------:R-:W-:Y:S01]  /*10b30*/  FMUL.FTZ R244, R67, R70.reuse ;  /* 0x0000004643f47220 */ /* 0x080fe20000410000 */
[----:B------:R-:W-:Y:S01]  /*10b40*/  MOV R245, RZ ;  /* 0x000000ff00f57202 */ /* 0x000fe20000000f00 */
[C---:B------:R-:W-:Y:S02]  /*10b50*/  FFMA.FTZ R64, R241.reuse, R70, R64 ;  /* 0x00000046f1407223 */ /* 0x040fe40000010040 */
[----:B------:R-:W-:-:S02]  /*10b60*/  FFMA.FTZ R70, R241, R69, -R244 ;  /* 0x00000045f1467223 */ /* 0x000fc400000108f4 */
[C---:B-1----:R-:W-:Y:S02]  /*10b70*/  FMUL.FTZ R244, R67.reuse, R66 ;  /* 0x0000004243f47220 */ /* 0x042fe40000410000 */
[CC--:B------:R-:W-:Y:S01]  /*10b80*/  FMUL.FTZ R69, R67.reuse, R71.reuse ;  /* 0x0000004743457220 */ /* 0x0c0fe20000410000 */
[----:B------:R-:W-:Y:S01]  /*10b90*/  FSEL R67, R67, R64, !P0 ;  /* 0x0000004043437208 */ /* 0x000fe20004000000 */
[C---:B------:R-:W-:Y:S01]  /*10ba0*/  FFMA.FTZ R65, R241.reuse, R71, -R244 ;  /* 0x00000047f1417223 */ /* 0x040fe200000108f4 */
[----:B------:R-:W-:Y:S01]  /*10bb0*/  MOV R244, 0xffffffff ;  /* 0xffffffff00f47802 */ /* 0x000fe20000000f00 */
[C---:B------:R-:W-:Y:S01]  /*10bc0*/  FFMA.FTZ R69, R241.reuse, R66, R69 ;  /* 0x00000042f1457223 */ /* 0x040fe20000010045 */
[----:B------:R-:W-:Y:S01]  /*10bd0*/  FSEL R241, R241, R70, !P0 ;  /* 0x00000046f1f17208 */ /* 0x000fe20004000000 */
[----:B------:R-:W-:Y:S01]  /*10be0*/  FADD.FTZ R65, R68, R65 ;  /* 0x0000004144417221 */ /* 0x000fe20000010000 */
[----:B------:R-:W-:Y:S01]  /*10bf0*/  HFMA2.MMA R66, -RZ, RZ, 0, 1.1920928955078125e-07 ;  /* 0x00000002ff427435 */ /* 0x000fe200000001ff */
[----:B------:R-:W-:Y:S01]  /*10c00*/  FADD.FTZ R69, R242, R69 ;  /* 0x00000045f2457221 */ /* 0x000fe20000010000 */
[----:B------:R-:W-:-:S02]  /*10c10*/  MOV R64, 0x10c60 ;  /* 0x00010c6000407802 */ /* 0x000fc40000000f00 */
[----:B------:R-:W-:Y:S02]  /*10c20*/  FSEL R68, R68, R65, !P0 ;  /* 0x0000004144447208 */ /* 0x000fe40004000000 */
[----:B------:R-:W-:Y:S02]  /*10c30*/  FSEL R242, R242, R69, !P0 ;  /* 0x00000045f2f27208 */ /* 0x000fe40004000000 */
[----:B------:R-:W-:Y:S02]  /*10c40*/  MOV R65, R241 ;  /* 0x000000f100417202 */ /* 0x000fe40000000f00 */
[----:B------:R-:W-:Y:S05]  /*10c50*/  CALL.REL.NOINC `($__internal_128_$__cuda_sm70_shflsync_up) ;  /* 0x00001b6000007944 */ /* 0x000fea0003c00000 */
[----:B-1----:R-:W-:Y:S01]  /*10c60*/  MOV R69, R66 ;  /* 0x0000004200457202 */ /* 0x002fe20000000f00 */
[----:B------:R-:W-:Y:S01]  /*10c70*/  HFMA2.MMA R66, -RZ, RZ, 0, 1.1920928955078125e-07 ;  /* 0x00000002ff427435 */ /* 0x000fe200000001ff */
[----:B------:R-:W-:Y:S02]  /*10c80*/  MOV R65, R67 ;  /* 0x0000004300417202 */ /* 0x000fe40000000f00 */
[----:B------:R-:W-:Y:S02]  /*10c90*/  MOV R245, RZ ;  /* 0x000000ff00f57202 */ /* 0x000fe40000000f00 */
[----:B------:R-:W-:-:S02]  /*10ca0*/  MOV R244, 0xffffffff ;  /* 0xffffffff00f47802 */ /* 0x000fc40000000f00 */
[----:B------:R-:W-:Y:S02]  /*10cb0*/  MOV R64, 0x10cd0 ;  /* 0x00010cd000407802 */ /* 0x000fe40000000f00 */
[----:B------:R-:W-:Y:S05]  /*10cc0*/  CALL.REL.NOINC `($__internal_128_$__cuda_sm70_shflsync_up) ;  /* 0x00001af000007944 */ /* 0x000fea0003c00000 */
[----:B-1----:R-:W-:Y:S01]  /*10cd0*/  MOV R70, R66 ;  /* 0x0000004200467202 */ /* 0x002fe20000000f00 */
[----:B------:R-:W-:Y:S01]  /*10ce0*/  HFMA2.MMA R66, -RZ, RZ, 0, 1.1920928955078125e-07 ;  /* 0x00000002ff427435 */ /* 0x000fe200000001ff */
[----:B------:R-:W-:Y:S02]  /*10cf0*/  MOV R65, R68 ;  /* 0x0000004400417202 */ /* 0x000fe40000000f00 */
[----:B------:R-:W-:Y:S02]  /*10d00*/  MOV R245, RZ ;  /* 0x000000ff00f57202 */ /* 0x000fe40000000f00 */
[----:B------:R-:W-:Y:S02]  /*10d10*/  MOV R244, 0xffffffff ;  /* 0xffffffff00f47802 */ /* 0x000fe40000000f00 */
[----:B------:R-:W-:Y:S02]  /*10d20*/  MOV R64, 0x10d40 ;  /* 0x00010d4000407802 */ /* 0x000fe40000000f00 */
[----:B------:R-:W-:Y:S05]  /*10d30*/  CALL.REL.NOINC `($__internal_128_$__cuda_sm70_shflsync_up) ;  /* 0x00001a8000007944 */ /* 0x000fea0003c00000 */
[----:B-1----:R-:W-:Y:S01]  /*10d40*/  MOV R71, R66 ;  /* 0x0000004200477202 */ /* 0x002fe20000000f00 */
[----:B------:R-:W-:Y:S01]  /*10d50*/  HFMA2.MMA R66, -RZ, RZ, 0, 1.1920928955078125e-07 ;  /* 0x00000002ff427435 */ /* 0x000fe200000001ff */
[----:B------:R-:W-:-:S02]  /*10d60*/  MOV R65, R242 ;  /* 0x000000f200417202 */ /* 0x000fc40000000f00 */
[----:B------:R-:W-:Y:S02]  /*10d70*/  MOV R245, RZ ;  /* 0x000000ff00f57202 */ /* 0x000fe40000000f00 */
[----:B------:R-:W-:Y:S02]  /*10d80*/  MOV R244, 0xffffffff ;  /* 0xffffffff00f47802 */ /* 0x000fe40000000f00 */
[----:B------:R-:W-:Y:S02]  /*10d90*/  MOV R64, 0x10db0 ;  /* 0x00010db000407802 */ /* 0x000fe40000000f00 */
[----:B------:R-:W-:Y:S05]  /*10da0*/  CALL.REL.NOINC `($__internal_128_$__cuda_sm70_shflsync_up) ;  /* 0x00001a1000007944 */ /* 0x000fea0003c00000 */
        /* <DEDUP_REMOVED lines=8> */
[----:B------:R-:W-:Y:S02]  /*10e30*/  FMUL.FTZ R64, R69, R67 ;  /* 0x0000004345407220 */ /* 0x000fe40000410000 */
[----:B------:R-:W-:Y:S02]  /*10e40*/  @P0 FADD.FTZ R68, R68, R65 ;  /* 0x0000004144440221 */ /* 0x000fe40000010000 */
[C---:B------:R-:W-:Y:S02]  /*10e50*/  FFMA.FTZ R64, R70.reuse, R241, R64 ;  /* 0x000000f146407223 */ /* 0x040fe40000010040 */
[----:B------:R-:W-:Y:S02]  /*10e60*/  FMUL.FTZ R70, R70, R67 ;  /* 0x0000004346467220 */ /* 0x000fe40000410000 */
[----:B------:R-:W-:Y:S01]  /*10e70*/  @P0 FADD.FTZ R242, R242, R71 ;  /* 0x00000047f2f20221 */ /* 0x000fe20000010000 */
[----:B------:R-:W-:Y:S01]  /*10e80*/  FSEL R67, R67, R64, !P0 ;  /* 0x0000004043437208 */ /* 0x000fe20004000000 */
[----:B------:R-:W-:Y:S01]  /*10e90*/  @P0 FFMA.FTZ R241, R69, R241, -R70 ;  /* 0x000000f145f10223 */ /* 0x000fe20000010846 */
[----:B------:R-:W-:-:S02]  /*10ea0*/  MOV R71, R68 ;  /* 0x0000004400477202 */ /* 0x000fc40000000f00 */
[----:B------:R-:W-:Y:S02]  /*10eb0*/  MOV R68, R242 ;  /* 0x000000f200447202 */ /* 0x000fe40000000f00 */
[----:B------:R-:W-:Y:S02]  /*10ec0*/  MOV R65, R241 ;  /* 0x000000f100417202 */ /* 0x000fe40000000f00 */
[----:B------:R-:W-:Y:S02]  /*10ed0*/  MOV R64, 0x10ef0 ;  /* 0x00010ef000407802 */ /* 0x000fe40000000f00 */
[----:B------:R-:W-:Y:S05]  /*10ee0*/  CALL.REL.NOINC `($__internal_128_$__cuda_sm70_shflsync_up) ;  /* 0x000018d000007944 */ /* 0x000fea0003c00000 */
[----:B-1----:R-:W-:Y:S01]  /*10ef0*/  MOV R69, R66 ;  /* 0x0000004200457202 */ /* 0x002fe20000000f00 */
[----:B------:R-:W-:Y:S01]  /*10f00*/  HFMA2.MMA R66, -RZ, RZ, 0, 2.384185791015625e-07 ;  /* 0x00000004ff427435 */ /* 0x000fe200000001ff */
[----:B------:R-:W-:Y:S02]  /*10f10*/  MOV R65, R67 ;  /* 0x0000004300417202 */ /* 0x000fe40000000f00 */
[----:B------:R-:W-:Y:S02]  /*10f20*/  MOV R245, RZ ;  /* 0x000000ff00f57202 */ /* 0x000fe40000000f00 */
[----:B------:R-:W-:-:S02]  /*10f30*/  MOV R244, 0xffffffff ;  /* 0xffffffff00f47802 */ /* 0x000fc40000000f00 */
[----:B------:R-:W-:Y:S02]  /*10f40*/  MOV R64, 0x10f60 ;  /* 0x00010f6000407802 */ /* 0x000fe40000000f00 */
[----:B------:R-:W-:Y:S05]  /*10f50*/  CALL.REL.NOINC `($__internal_128_$__cuda_sm70_shflsync_up) ;  /* 0x0000186000007944 */ /* 0x000fea0003c00000 */
[----:B-1----:R-:W-:Y:S01]  /*10f60*/  MOV R70, R66 ;  /* 0x0000004200467202 */ /* 0x002fe20000000f00 */
[----:B------:R-:W-:Y:S01]  /*10f70*/  HFMA2.MMA R66, -RZ, RZ, 0, 2.384185791015625e-07 ;  /* 0x00000004ff427435 */ /* 0x000fe200000001ff */
[----:B------:R-:W-:Y:S02]  /*10f80*/  MOV R65, R71 ;  /* 0x0000004700417202 */ /* 0x000fe40000000f00 */
[----:B------:R-:W-:Y:S02]  /*10f90*/  MOV R245, RZ ;  /* 0x000000ff00f57202 */ /* 0x000fe40000000f00 */
[----:B------:R-:W-:Y:S02]  /*10fa0*/  MOV R244, 0xffffffff ;  /* 0xffffffff00f47802 */ /* 0x000fe40000000f00 */
[----:B------:R-:W-:Y:S02]  /*10fb0*/  MOV R64, 0x10fd0 ;  /* 0x00010fd000407802 */ /* 0x000fe40000000f00 */
[----:B------:R-:W-:Y:S05]  /*10fc0*/  CALL.REL.NOINC `($__internal_128_$__cuda_sm70_shflsync_up) ;  /* 0x000017f000007944 */ /* 0x000fea0003c00000 */
[----:B-1----:R-:W-:Y:S01]  /*10fd0*/  MOV R242, R66 ;  /* 0x0000004200f27202 */ /* 0x002fe20000000f00 */
[----:B------:R-:W-:Y:S01]  /*10fe0*/  HFMA2.MMA R66, -RZ, RZ, 0, 2.384185791015625e-07 ;  /* 0x00000004ff427435 */ /* 0x000fe200000001ff */
[----:B------:R-:W-:-:S02]  /*10ff0*/  MOV R65, R68 ;  /* 0x0000004400417202 */ /* 0x000fc40000000f00 */
[----:B------:R-:W-:Y:S02]  /*11000*/  MOV R245, RZ ;  /* 0x000000ff00f57202 */ /* 0x000fe40000000f00 */
[----:B------:R-:W-:Y:S02]  /*11010*/  MOV R244, 0xffffffff ;  /* 0xffffffff00f47802 */ /* 0x000fe40000000f00 */
[----:B------:R-:W-:Y:S02]  /*11020*/  MOV R64, 0x11040 ;  /* 0x0001104000407802 */ /* 0x000fe40000000f00 */
[----:B------:R-:W-:Y:S05]  /*11030*/  CALL.REL.NOINC `($__internal_128_$__cuda_sm70_shflsync_up) ;  /* 0x0000178000007944 */ /* 0x000fea0003c00000 */
[-C--:B------:R-:W-:Y:S01]  /*11040*/  FMUL.FTZ R65, R242, R67.reuse ;  /* 0x00000043f2417220 */ /* 0x080fe20000410000 */
        /* <DEDUP_REMOVED lines=16> */
[----:B------:R-:W-:Y:S05]  /*11150*/  CALL.REL.NOINC `($__internal_128_$__cuda_sm70_shflsync_up) ;  /* 0x0000166000007944 */ /* 0x000fea0003c00000 */
[----:B-1----:R-:W-:Y:S01]  /*11160*/  MOV R69, R66 ;  /* 0x0000004200457202 */ /* 0x002fe20000000f00 */
[----:B------:R-:W-:Y:S01]  /*11170*/  HFMA2.MMA R66, -RZ, RZ, 0, 4.76837158203125e-07 ;  /* 0x00000008ff427435 */ /* 0x000fe200000001ff */
[----:B------:R-:W-:Y:S02]  /*11180*/  MOV R65, R67 ;  /* 0x0000004300417202 */ /* 0x000fe40000000f00 */
[----:B------:R-:W-:Y:S02]  /*11190*/  MOV R245, RZ ;  /* 0x000000ff00f57202 */ /* 0x000fe40000000f00 */
[----:B------:R-:W-:Y:S02]  /*111a0*/  MOV R244, 0xffffffff ;  /* 0xffffffff00f47802 */ /* 0x000fe40000000f00 */
[----:B------:R-:W-:Y:S02]  /*111b0*/  MOV R64, 0x111d0 ;  /* 0x000111d000407802 */ /* 0x000fe40000000f00 */
[----:B------:R-:W-:Y:S05]  /*111c0*/  CALL.REL.NOINC `($__internal_128_$__cuda_sm70_shflsync_up) ;  /* 0x000015f000007944 */ /* 0x000fea0003c00000 */
[----:B-1----:R-:W-:Y:S01]  /*111d0*/  MOV R70, R66 ;  /* 0x0000004200467202 */ /* 0x002fe20000000f00 */
[----:B------:R-:W-:Y:S01]  /*111e0*/  HFMA2.MMA R66, -RZ, RZ, 0, 4.76837158203125e-07 ;  /* 0x00000008ff427435 */ /* 0x000fe200000001ff */
[----:B------:R-:W-:-:S02]  /*111f0*/  MOV R65, R71 ;  /* 0x0000004700417202 */ /* 0x000fc40000000f00 */
[----:B------:R-:W-:Y:S02]  /*11200*/  MOV R245, RZ ;  /* 0x000000ff00f57202 */ /* 0x000fe40000000f00 */
[----:B------:R-:W-:Y:S02]  /*11210*/  MOV R244, 0xffffffff ;  /* 0xffffffff00f47802 */ /* 0x000fe40000000f00 */
[----:B------:R-:W-:Y:S02]  /*11220*/  MOV R64, 0x11240 ;  /* 0x0001124000407802 */ /* 0x000fe40000000f00 */
[----:B------:R-:W-:Y:S05]  /*11230*/  CALL.REL.NOINC `($__internal_128_$__cuda_sm70_shflsync_up) ;  /* 0x0000158000007944 */ /* 0x000fea0003c00000 */
[----:B-1----:R-:W-:Y:S01]  /*11240*/  MOV R242, R66 ;  /* 0x0000004200f27202 */ /* 0x002fe20000000f00 */
[----:B------:R-:W-:Y:S01]  /*11250*/  HFMA2.MMA R66, -RZ, RZ, 0, 4.76837158203125e-07 ;  /* 0x00000008ff427435 */ /* 0x000fe200000001ff */
[----:B------:R-:W-:Y:S02]  /*11260*/  MOV R65, R68 ;  /* 0x0000004400417202 */ /* 0x000fe40000000f00 */
[----:B------:R-:W-:Y:S02]  /*11270*/  MOV R245, RZ ;  /* 0x000000ff00f57202 */ /* 0x000fe40000000f00 */
[----:B------:R-:W-:-:S02]  /*11280*/  MOV R244, 0xffffffff ;  /* 0xffffffff00f47802 */ /* 0x000fc40000000f00 */
[----:B------:R-:W-:Y:S02]  /*11290*/  MOV R64, 0x112b0 ;  /* 0x000112b000407802 */ /* 0x000fe40000000f00 */
[----:B------:R-:W-:Y:S05]  /*112a0*/  CALL.REL.NOINC `($__internal_128_$__cuda_sm70_shflsync_up) ;  /* 0x0000151000007944 */ /* 0x000fea0003c00000 */
[----:B------:R-:W-:Y:S01]  /*112b0*/  ISETP.GE.AND P0, PT, R83, 0x8, PT ;  /* 0x000000085300780c */ /* 0x000fe20003f06270 */
[----:B-1----:R-:W-:Y:S01]  /*112c0*/  FMUL.FTZ R64, R67, R66 ;  /* 0x0000004243407220 */ /* 0x002fe20000410000 */
[----:B------:R-:W-:Y:S01]  /*112d0*/  MOV R245, RZ ;  /* 0x000000ff00f57202 */ /* 0x000fe20000000f00 */
[-C--:B------:R-:W-:Y:S01]  /*112e0*/  FMUL.FTZ R243, R69, R67.reuse ;  /* 0x0000004345f37220 */ /* 0x080fe20000410000 */
[----:B------:R-:W-:Y:S01]  /*112f0*/  MOV R244, 0xffffffff ;  /* 0xffffffff00f47802 */ /* 0x000fe20000000f00 */
[C---:B------:R-:W-:Y:S02]  /*11300*/  FMUL.FTZ R65, R242.reuse, R67 ;  /* 0x00000043f2417220 */ /* 0x040fe40000410000 */
[-C--:B------:R-:W-:Y:S02]  /*11310*/  FFMA.FTZ R64, R242, R241.reuse, -R64 ;  /* 0x000000f1f2407223 */ /* 0x080fe40000010840 */
        /* <DEDUP_REMOVED lines=9> */
[-C--:B------:R-:W-:Y:S02]  /*113b0*/  MOV R243, R241.reuse ;  /* 0x000000f100f37202 */ /* 0x080fe40000000f00 */
[----:B------:R-:W-:Y:S02]  /*113c0*/  MOV R65, R241 ;  /* 0x000000f100417202 */ /* 0x000fe40000000f00 */
[----:B------:R-:W-:-:S02]  /*113d0*/  MOV R241, R71 ;  /* 0x0000004700f17202 */ /* 0x000fc40000000f00 */
[----:B------:R-:W-:Y:S02]  /*113e0*/  MOV R242, R68 ;  /* 0x0000004400f27202 */ /* 0x000fe40000000f00 */
[----:B------:R-:W-:Y:S05]  /*113f0*/  CALL.REL.NOINC `($__internal_128_$__cuda_sm70_shflsync_up) ;  /* 0x000013c000007944 */ /* 0x000fea0003c00000 */
[----:B-1----:R-:W-:Y:S01]  /*11400*/  MOV R67, R66 ;  /* 0x0000004200437202 */ /* 0x002fe20000000f00 */
[----:B------:R-:W-:Y:S01]  /*11410*/  HFMA2.MMA R66, -RZ, RZ, 0, 9.5367431640625e-07 ;  /* 0x00000010ff427435 */ /* 0x000fe200000001ff */
[----:B------:R-:W-:Y:S02]  /*11420*/  MOV R65, R69 ;  /* 0x0000004500417202 */ /* 0x000fe40000000f00 */
[----:B------:R-:W-:Y:S02]  /*11430*/  MOV R245, RZ ;  /* 0x000000ff00f57202 */ /* 0x000fe40000000f00 */
[----:B------:R-:W-:Y:S02]  /*11440*/  MOV R244, 0xffffffff ;  /* 0xffffffff00f47802 */ /* 0x000fe40000000f00 */
[----:B------:R-:W-:Y:S02]  /*11450*/  MOV R64, 0x11470 ;  /* 0x0001147000407802 */ /* 0x000fe40000000f00 */
[----:B------:R-:W-:Y:S05]  /*11460*/  CALL.REL.NOINC `($__internal_128_$__cuda_sm70_shflsync_up) ;  /* 0x0000135000007944 */ /* 0x000fea0003c00000 */
[----:B-1----:R-:W-:Y:S01]  /*11470*/  MOV R70, R66 ;  /* 0x0000004200467202 */ /* 0x002fe20000000f00 */
[----:B------:R-:W-:Y:S01]  /*11480*/  HFMA2.MMA R66, -RZ, RZ, 0, 9.5367431640625e-07 ;  /* 0x00000010ff427435 */ /* 0x000fe200000001ff */
[----:B------:R-:W-:-:S02]  /*11490*/  MOV R65, R71 ;  /* 0x0000004700417202 */ /* 0x000fc40000000f00 */
[----:B------:R-:W-:Y:S02]  /*114a0*/  MOV R245, RZ ;  /* 0x000000ff00f57202 */ /* 0x000fe40000000f00 */
[----:B------:R-:W-:Y:S02]  /*114b0*/  MOV R244, 0xffffffff ;  /* 0xffffffff00f47802 */ /* 0x000fe40000000f00 */
[----:B------:R-:W-:Y:S02]  /*114c0*/  MOV R64, 0x114e0 ;  /* 0x000114e000407802 */ /* 0x000fe40000000f00 */
[----:B------:R-:W-:Y:S05]  /*114d0*/  CALL.REL.NOINC `($__internal_128_$__cuda_sm70_shflsync_up) ;  /* 0x000012e000007944 */ /* 0x000fea0003c00000 */
[----:B-1----:R-:W-:Y:S01]  /*114e0*/  MOV R71, R66 ;  /* 0x0000004200477202 */ /* 0x002fe20000000f00 */
[----:B------:R-:W-:Y:S01]  /*114f0*/  HFMA2.MMA R66, -RZ, RZ, 0, 9.5367431640625e-07 ;  /* 0x00000010ff427435 */ /* 0x000fe200000001ff */
[----:B------:R-:W-:Y:S02]  /*11500*/  MOV R65, R68 ;  /* 0x0000004400417202 */ /* 0x000fe40000000f00 */
[----:B------:R-:W-:Y:S02]  /*11510*/  MOV R245, RZ ;  /* 0x000000ff00f57202 */ /* 0x000fe40000000f00 */
[----:B------:R-:W-:-:S02]  /*11520*/  MOV R244, 0xffffffff ;  /* 0xffffffff00f47802 */ /* 0x000fc40000000f00 */
[----:B------:R-:W-:Y:S02]  /*11530*/  MOV R64, 0x11550 ;  /* 0x0001155000407802 */ /* 0x000fe40000000f00 */
[----:B------:R-:W-:Y:S05]  /*11540*/  CALL.REL.NOINC `($__internal_128_$__cuda_sm70_shflsync_up) ;  /* 0x0000127000007944 */ /* 0x000fea0003c00000 */
[----:B-1----:R-:W-:Y:S01]  /*11550*/  MOV R64, R66 ;  /* 0x0000004200407202 */ /* 0x002fe20000000f00 */
[----:B------:R-:W-:Y:S05]  /*11560*/  BRA `(.L_x_5365) ;  /* 0xffff6d9000007947 */ /* 0x000fea000383ffff */
.L_x_5262:
[----:B-1----:R-:W-:Y:S01]  /*11570*/  HFMA2.MMA R66, -RZ, RZ, 0, 5.9604644775390625e-08 ;  /* 0x00000001ff427435 */ /* 0x002fe200000001ff */
[----:B------:R-:W-:Y:S02]  /*11580*/  MOV R65, R68 ;  /* 0x0000004400417202 */ /* 0x000fe40000000f00 */
[----:B------:R-:W-:Y:S02]  /*11590*/  MOV R245, RZ ;  /* 0x000000ff00f57202 */ /* 0x000fe40000000f00 */
[----:B------:R-:W-:Y:S02]  /*115a0*/  MOV R244, 0xffffffff ;  /* 0xffffffff00f47802 */ /* 0x000fe40000000f00 */
[----:B------:R-:W-:Y:S02]  /*115b0*/  MOV R64, 0x115d0 ;  /* 0x000115d000407802 */ /* 0x000fe40000000f00 */
[----:B0-----:R-:W-:Y:S05]  /*115c0*/  CALL.REL.NOINC `($__internal_128_$__cuda_sm70_shflsync_up) ;  /* 0x000011f000007944 */ /* 0x001fea0003c00000 */
[----:B-1----:R-:W-:Y:S01]  /*115d0*/  MOV R68, R66 ;  /* 0x0000004200447202 */ /* 0x002fe20000000f00 */
[----:B------:R-:W-:Y:S01]  /*115e0*/  HFMA2.MMA R66, -RZ, RZ, 0, 5.9604644775390625e-08 ;  /* 0x00000001ff427435 */ /* 0x000fe200000001ff */
[----:B------:R-:W-:-:S02]  /*115f0*/  MOV R65, R69 ;  /* 0x0000004500417202 */ /* 0x000fc40000000f00 */
[----:B------:R-:W-:Y:S02]  /*11600*/  MOV R245, RZ ;  /* 0x000000ff00f57202 */ /* 0x000fe40000000f00 */
[----:B------:R-:W-:Y:S02]  /*11610*/  MOV R244, 0xffffffff ;  /* 0xffffffff00f47802 */ /* 0x000fe40000000f00 */
[----:B------:R-:W-:Y:S02]  /*11620*/  MOV R64, 0x11640 ;  /* 0x0001164000407802 */ /* 0x000fe40000000f00 */
[----:B------:R-:W-:Y:S05]  /*11630*/  CALL.REL.NOINC `($__internal_128_$__cuda_sm70_shflsync_up) ;  /* 0x0000118000007944 */ /* 0x000fea0003c00000 */
[----:B-1----:R-:W-:Y:S01]  /*11640*/  MOV R69, R66 ;  /* 0x0000004200457202 */ /* 0x002fe20000000f00 */
[----:B------:R-:W-:Y:S01]  /*11650*/  HFMA2.MMA R66, -RZ, RZ, 0, 5.9604644775390625e-08 ;  /* 0x00000001ff427435 */ /* 0x000fe200000001ff */
[----:B------:R-:W-:Y:S02]  /*11660*/  MOV R65, R67 ;  /* 0x0000004300417202 */ /* 0x000fe40000000f00 */
[----:B------:R-:W-:Y:S02]  /*11670*/  MOV R245, RZ ;  /* 0x000000ff00f57202 */ /* 0x000fe40000000f00 */
[----:B------:R-:W-:-:S02]  /*11680*/  MOV R244, 0xffffffff ;  /* 0xffffffff00f47802 */ /* 0x000fc40000000f00 */
[----:B------:R-:W-:Y:S02]  /*11690*/  MOV R64, 0x116b0 ;  /* 0x000116b000407802 */ /* 0x000fe40000000f00 */
[----:B------:R-:W-:Y:S05]  /*116a0*/  CALL.REL.NOINC `($__internal_128_$__cuda_sm70_shflsync_up) ;  /* 0x0000111000007944 */ /* 0x000fea0003c00000 */
        /* <DEDUP_REMOVED lines=8> */
[----:B------:R-:W-:Y:S01]  /*11730*/  HFMA2.MMA R66, -RZ, RZ, 0, 0 ;  /* 0x00000000ff427435 */ /* 0x000fe200000001ff */
[----:B------:R-:W-:-:S02]  /*11740*/  MOV R64, R60 ;  /* 0x0000003c00407202 */ /* 0x000fc40000000f00 */
[----:B------:R-:W-:Y:S02]  /*11750*/  MOV R60, R67 ;  /* 0x00000043003c7202 */ /* 0x000fe40000000f00 */
[----:B------:R-:W-:Y:S02]  /*11760*/  MOV R247, 0xffffffff ;  /* 0xffffffff00f77802 */ /* 0x000fe40000000f00 */
[----:B------:R-:W-:Y:S02]  /*11770*/  MOV R65, 0x11790 ;  /* 0x0001179000417802 */ /* 0x000fe40000000f00 */
[----:B------:R-:W-:Y:S05]  /*11780*/  CALL.REL.NOINC `($__internal_127_$__cuda_sm70_shflsync_idx_p) ;  /* 0x00000fc000007944 */ /* 0x000fea0003c00000 */
[----:B-1----:R-:W-:Y:S01]  /*11790*/  MOV R70, R66 ;  /* 0x0000004200467202 */ /* 0x002fe20000000f00 */
[----:B------:R-:W-:Y:S01]  /*117a0*/  HFMA2.MMA R66, -RZ, RZ, 0, 0 ;  /* 0x00000000ff427435 */ /* 0x000fe200000001ff */
[----:B------:R-:W-:Y:S02]  /*117b0*/  MOV R64, R61 ;  /* 0x0000003d00407202 */ /* 0x000fe40000000f00 */
[----:B------:R-:W-:Y:S02]  /*117c0*/  MOV R247, 0xffffffff ;  /* 0xffffffff00f77802 */ /* 0x000fe40000000f00 */
[----:B------:R-:W-:-:S02]  /*117d0*/  MOV R65, 0x117f0 ;  /* 0x000117f000417802 */ /* 0x000fc40000000f00 */
[----:B0-----:R-:W-:Y:S05]  /*117e0*/  CALL.REL.NOINC `($__internal_127_$__cuda_sm70_shflsync_idx_p) ;  /* 0x00000f6000007944 */ /* 0x001fea0003c00000 */
[----:B-1----:R-:W-:Y:S01]  /*117f0*/  MOV R241, R66 ;  /* 0x0000004200f17202 */ /* 0x002fe20000000f00 */
[----:B------:R-:W-:Y:S01]  /*11800*/  HFMA2.MMA R66, -RZ, RZ, 0, 0 ;  /* 0x00000000ff427435 */ /* 0x000fe200000001ff */
[----:B------:R-:W-:-:S02]  /*11810*/  MOV R64, R62 ;  /* 0x0000003e00407202 */ /* 0x000fc40000000f00 */
[----:B------:R-:W-:Y:S02]  /*11820*/  MOV R247, 0xffffffff ;  /* 0xffffffff00f77802 */ /* 0x000fe40000000f00 */
[----:B------:R-:W-:Y:S02]  /*11830*/  MOV R65, 0x11850 ;  /* 0x0001185000417802 */ /* 0x000fe40000000f00 */
[----:B0-----:R-:W-:Y:S05]  /*11840*/  CALL.REL.NOINC `($__internal_127_$__cuda_sm70_shflsync_idx_p) ;  /* 0x00000f0000007944 */ /* 0x001fea0003c00000 */
[----:B-1----:R-:W-:Y:S01]  /*11850*/  MOV R62, R66 ;  /* 0x00000042003e7202 */ /* 0x002fe20000000f00 */
[----:B------:R-:W-:Y:S01]  /*11860*/  HFMA2.MMA R66, -RZ, RZ, 0, 0 ;  /* 0x00000000ff427435 */ /* 0x000fe200000001ff */
[----:B------:R-:W-:Y:S02]  /*11870*/  MOV R64, R63 ;  /* 0x0000003f00407202 */ /* 0x000fe40000000f00 */
[----:B------:R-:W-:Y:S02]  /*11880*/  MOV R247, 0xffffffff ;  /* 0xffffffff00f77802 */ /* 0x000fe40000000f00 */
[----:B------:R-:W-:Y:S02]  /*11890*/  MOV R65, 0x118b0 ;  /* 0x000118b000417802 */ /* 0x000fe40000000f00 */
[----:B0-----:R-:W-:Y:S05]  /*118a0*/  CALL.REL.NOINC `($__internal_127_$__cuda_sm70_shflsync_idx_p) ;  /* 0x00000ea000007944 */ /* 0x001fea0003c00000 */
[----:B01----:R-:W-:Y:S05]  /*118b0*/  BRA `(.L_x_5366) ;  /* 0xffff6d4000007947 */ /* 0x003fea000383ffff */
.L_x_5265:
[----:B------:R-:W-:Y:S01]  /*118c0*/  HFMA2.MMA R66, -RZ, RZ, 0, 5.9604644775390625e-08 ;  /* 0x00000001ff427435 */ /* 0x000fe200000001ff */
[----:B------:R-:W-:Y:S02]  /*118d0*/  MOV R241, R123 ;  /* 0x0000007b00f17202 */ /* 0x000fe40000000f00 */
[----:B------:R-:W-:-:S02]  /*118e0*/  MOV R242, 0x1f ;  /* 0x0000001f00f27802 */ /* 0x000fc40000000f00 */
[----:B------:R-:W-:Y:S02]  /*118f0*/  MOV R65, 0xffffffff ;  /* 0xffffffff00417802 */ /* 0x000fe40000000f00 */
[----:B------:R-:W-:Y:S02]  /*11900*/  MOV R64, 0x11920 ;  /* 0x0001192000407802 */ /* 0x000fe40000000f00 */
[----:B0-----:R-:W-:Y:S05]  /*11910*/  CALL.REL.NOINC `($__internal_126_$__cuda_sm70_shflsync_down) ;  /* 0x00000df000007944 */ /* 0x001fea0003c00000 */
[----:B-1----:R-:W-:Y:S01]  /*11920*/  MOV R67, R66 ;  /* 0x0000004200437202 */ /* 0x002fe20000000f00 */
[----:B------:R-:W-:Y:S05]  /*11930*/  BRA `(.L_x_5367) ;  /* 0xffff801000007947 */ /* 0x000fea000383ffff */
.L_x_5266:
[----:B------:R-:W-:Y:S01]  /*11940*/  HFMA2.MMA R66, -RZ, RZ, 0, 5.9604644775390625e-08 ;  /* 0x00000001ff427435 */ /* 0x000fe200000001ff */
[----:B------:R-:W-:Y:S02]  /*11950*/  MOV R241, R69 ;  /* 0x0000004500f17202 */ /* 0x000fe40000000f00 */
[----:B------:R-:W-:Y:S02]  /*11960*/  MOV R242, 0x1f ;  /* 0x0000001f00f27802 */ /* 0x000fe40000000f00 */
[----:B------:R-:W-:Y:S02]  /*11970*/  MOV R65, 0xffffffff ;  /* 0xffffffff00417802 */ /* 0x000fe40000000f00 */
[----:B------:R-:W-:-:S02]  /*11980*/  MOV R64, 0x119a0 ;  /* 0x000119a000407802 */ /* 0x000fc40000000f00 */
[----:B012---:R-:W-:Y:S05]  /*11990*/  CALL.REL.NOINC `($__internal_126_$__cuda_sm70_shflsync_down) ;  /* 0x00000d7000007944 */ /* 0x007fea0003c00000 */
[----:B-1----:R-:W-:Y:S01]  /*119a0*/  MOV R69, R66 ;  /* 0x0000004200457202 */ /* 0x002fe20000000f00 */
[----:B------:R-:W-:Y:S01]  /*119b0*/  HFMA2.MMA R66, -RZ, RZ, 0, 5.9604644775390625e-08 ;  /* 0x00000001ff427435 */ /* 0x000fe200000001ff */
[----:B------:R-:W-:-:S02]  /*119c0*/  MOV R241, R68 ;  /* 0x0000004400f17202 */ /* 0x000fc40000000f00 */
[----:B------:R-:W-:Y:S02]  /*119d0*/  MOV R242, 0x1f ;  /* 0x0000001f00f27802 */ /* 0x000fe40000000f00 */
[----:B------:R-:W-:Y:S02]  /*119e0*/  MOV R65, 0xffffffff ;  /* 0xffffffff00417802 */ /* 0x000fe40000000f00 */
[----:B------:R-:W-:Y:S02]  /*119f0*/  MOV R64, 0x11a10 ;  /* 0x00011a1000407802 */ /* 0x000fe40000000f00 */
[----:B------:R-:W-:Y:S05]  /*11a00*/  CALL.REL.NOINC `($__internal_126_$__cuda_sm70_shflsync_down) ;  /* 0x00000d0000007944 */ /* 0x000fea0003c00000 */
[----:B-1----:R-:W-:Y:S01]  /*11a10*/  MOV R123, R66 ;  /* 0x00000042007b7202 */ /* 0x002fe20000000f00 */
[----:B------:R-:W-:Y:S01]  /*11a20*/  HFMA2.MMA R66, -RZ, RZ, 0, 5.9604644775390625e-08 ;  /* 0x00000001ff427435 */ /* 0x000fe200000001ff */
[----:B------:R-:W-:Y:S02]  /*11a30*/  MOV R241, R70 ;  /* 0x0000004600f17202 */ /* 0x000fe40000000f00 */
[----:B------:R-:W-:Y:S02]  /*11a40*/  MOV R242, 0x1f ;  /* 0x0000001f00f27802 */ /* 0x000fe40000000f00 */
[----:B------:R-:W-:-:S02]  /*11a50*/  MOV R65, 0xffffffff ;  /* 0xffffffff00417802 */ /* 0x000fc40000000f00 */
[----:B------:R-:W-:Y:S02]  /*11a60*/  MOV R64, 0x11a80 ;  /* 0x00011a8000407802 */ /* 0x000fe40000000f00 */
[----:B------:R-:W-:Y:S05]  /*11a70*/  CALL.REL.NOINC `($__internal_126_$__cuda_sm70_shflsync_down) ;  /* 0x00000c9000007944 */ /* 0x000fea0003c00000 */
[----:B-1----:R-:W-:Y:S05]  /*11a80*/  BRA `(.L_x_5368) ;  /* 0xffff7f0000007947 */ /* 0x002fea000383ffff */
.L_x_5269:
[----:B0-----:R-:W-:Y:S01]  /*11a90*/  HFMA2.MMA R66, -RZ, RZ, 0, 1.1920928955078125e-07 ;  /* 0x00000002ff427435 */ /* 0x001fe200000001ff */
[----:B------:R-:W-:Y:S02]  /*11aa0*/  MOV R241, R71 ;  /* 0x0000004700f17202 */ /* 0x000fe40000000f00 */
[----:B------:R-:W-:Y:S02]  /*11ab0*/  MOV R242, 0x1f ;  /* 0x0000001f00f27802 */ /* 0x000fe40000000f00 */
[----:B------:R-:W-:Y:S02]  /*11ac0*/  MOV R65, 0xffffffff ;  /* 0xffffffff00417802 */ /* 0x000fe40000000f00 */
[----:B------:R-:W-:Y:S02]  /*11ad0*/  MOV R64, 0x11af0 ;  /* 0x00011af000407802 */ /* 0x000fe40000000f00 */
[----:B-1234-:R-:W-:Y:S05]  /*11ae0*/  CALL.REL.NOINC `($__internal_126_$__cuda_sm70_shflsync_down) ;  /* 0x00000c2000007944 */ /* 0x01efea0003c00000 */
[----:B-1----:R-:W-:Y:S01]  /*11af0*/  MOV R67, R66 ;  /* 0x0000004200437202 */ /* 0x002fe20000000f00 */
[----:B------:R-:W-:Y:S01]  /*11b00*/  HFMA2.MMA R66, -RZ, RZ, 0, 1.1920928955078125e-07 ;  /* 0x00000002ff427435 */ /* 0x000fe200000001ff */
[----:B------:R-:W-:Y:S02]  /*11b10*/  MOV R241, R231 ;  /* 0x000000e700f17202 */ /* 0x000fe40000000f00 */
[----:B------:R-:W-:-:S02]  /*11b20*/  MOV R242, 0x1f ;  /* 0x0000001f00f27802 */ /* 0x000fc40000000f00 */
[----:B------:R-:W-:Y:S02]  /*11b30*/  MOV R65, 0xffffffff ;  /* 0xffffffff00417802 */ /* 0x000fe40000000f00 */
[----:B------:R-:W-:Y:S02]  /*11b40*/  MOV R64, 0x11b60 ;  /* 0x00011b6000407802 */ /* 0x000fe40000000f00 */
[----:B------:R-:W-:Y:S05]  /*11b50*/  CALL.REL.NOINC `($__internal_126_$__cuda_sm70_shflsync_down) ;  /* 0x00000bb000007944 */ /* 0x000fea0003c00000 */
[----:B-1----:R-:W-:Y:S01]  /*11b60*/  MOV R69, R66 ;  /* 0x0000004200457202 */ /* 0x002fe20000000f00 */
[----:B------:R-:W-:Y:S01]  /*11b70*/  HFMA2.MMA R66, -RZ, RZ, 0, 1.1920928955078125e-07 ;  /* 0x00000002ff427435 */ /* 0x000fe200000001ff */
[----:B------:R-:W-:Y:S02]  /*11b80*/  MOV R241, R68 ;  /* 0x0000004400f17202 */ /* 0x000fe40000000f00 */
[----:B------:R-:W-:Y:S02]  /*11b90*/  MOV R242, 0x1f ;  /* 0x0000001f00f27802 */ /* 0x000fe40000000f00 */
[----:B------:R-:W-:Y:S02]  /*11ba0*/  MOV R65, 0xffffffff ;  /* 0xffffffff00417802 */ /* 0x000fe40000000f00 */
[----:B------:R-:W-:-:S02]  /*11bb0*/  MOV R64, 0x11bd0 ;  /* 0x00011bd000407802 */ /* 0x000fc40000000f00 */
[----:B------:R-:W-:Y:S05]  /*11bc0*/  CALL.REL.NOINC `($__internal_126_$__cuda_sm70_shflsync_down) ;  /* 0x00000b4000007944 */ /* 0x000fea0003c00000 */
[----:B-1----:R-:W-:Y:S01]  /*11bd0*/  MOV R70, R66 ;  /* 0x0000004200467202 */ /* 0x002fe20000000f00 */
[----:B------:R-:W-:Y:S01]  /*11be0*/  HFMA2.MMA R66, -RZ, RZ, 0, 1.1920928955078125e-07 ;  /* 0x00000002ff427435 */ /* 0x000fe200000001ff */
[----:B------:R-:W-:-:S02]  /*11bf0*/  MOV R241, R122 ;  /* 0x0000007a00f17202 */ /* 0x000fc40000000f00 */
[----:B------:R-:W-:Y:S02]  /*11c00*/  MOV R242, 0x1f ;  /* 0x0000001f00f27802 */ /* 0x000fe40000000f00 */
[----:B------:R-:W-:Y:S02]  /*11c10*/  MOV R65, 0xffffffff ;  /* 0xffffffff00417802 */ /* 0x000fe40000000f00 */
[----:B------:R-:W-:Y:S02]  /*11c20*/  MOV R64, 0x11c40 ;  /* 0x00011c4000407802 */ /* 0x000fe40000000f00 */
[----:B------:R-:W-:Y:S05]  /*11c30*/  CALL.REL.NOINC `($__internal_126_$__cuda_sm70_shflsync_down) ;  /* 0x00000ad000007944 */ /* 0x000fea0003c00000 */
[----:B-1----:R-:W-:Y:S05]  /*11c40*/  BRA `(.L_x_5369) ;  /* 0xffff7e8000007947 */ /* 0x002fea000383ffff */
.L_x_5272:
[----:B0-----:R-:W-:Y:S01]  /*11c50*/  HFMA2.MMA R66, -RZ, RZ, 0, 2.384185791015625e-07 ;  /* 0x00000004ff427435 */ /* 0x001fe200000001ff */
[----:B------:R-:W-:Y:S02]  /*11c60*/  MOV R241, R71 ;  /* 0x0000004700f17202 */ /* 0x000fe40000000f00 */
[----:B------:R-:W-:Y:S02]  /*11c70*/  MOV R242, 0x1f ;  /* 0x0000001f00f27802 */ /* 0x000fe40000000f00 */
[----:B------:R-:W-:Y:S02]  /*11c80*/  MOV R65, 0xffffffff ;  /* 0xffffffff00417802 */ /* 0x000fe40000000f00 */
[----:B------:R-:W-:-:S02]  /*11c90*/  MOV R64, 0x11cb0 ;  /* 0x00011cb000407802 */ /* 0x000fc40000000f00 */
[----:B-1234-:R-:W-:Y:S05]  /*11ca0*/  CALL.REL.NOINC `($__internal_126_$__cuda_sm70_shflsync_down) ;  /* 0x00000a6000007944 */ /* 0x01efea0003c00000 */
[----:B-1----:R-:W-:Y:S01]  /*11cb0*/  MOV R67, R66 ;  /* 0x0000004200437202 */ /* 0x002fe20000000f00 */
[----:B------:R-:W-:Y:S05]  /*11cc0*/  BRA `(.L_x_5370) ;  /* 0xffff7f1000007947 */ /* 0x000fea000383ffff */
.L_x_5273:
[----:B0-----:R-:W-:Y:S01]  /*11cd0*/  HFMA2.MMA R66, -RZ, RZ, 0, 2.384185791015625e-07 ;  /* 0x00000004ff427435 */ /* 0x001fe200000001ff */
[----:B------:R-:W-:-:S02]  /*11ce0*/  MOV R241, R231 ;  /* 0x000000e700f17202 */ /* 0x000fc40000000f00 */
[----:B------:R-:W-:Y:S02]  /*11cf0*/  MOV R242, 0x1f ;  /* 0x0000001f00f27802 */ /* 0x000fe40000000f00 */
[----:B------:R-:W-:Y:S02]  /*11d00*/  MOV R65, 0xffffffff ;  /* 0xffffffff00417802 */ /* 0x000fe40000000f00 */
[----:B------:R-:W-:Y:S02]  /*11d10*/  MOV R64, 0x11d30 ;  /* 0x00011d3000407802 */ /* 0x000fe40000000f00 */
[----:B-1234-:R-:W-:Y:S05]  /*11d20*/  CALL.REL.NOINC `($__internal_126_$__cuda_sm70_shflsync_down) ;  /* 0x000009e000007944 */ /* 0x01efea0003c00000 */
[----:B-1----:R-:W-:Y:S01]  /*11d30*/  MOV R69, R66 ;  /* 0x0000004200457202 */ /* 0x002fe20000000f00 */
[----:B------:R-:W-:Y:S01]  /*11d40*/  HFMA2.MMA R66, -RZ, RZ, 0, 2.384185791015625e-07 ;  /* 0x00000004ff427435 */ /* 0x000fe200000001ff */
[----:B------:R-:W-:Y:S02]  /*11d50*/  MOV R241, R68 ;  /* 0x0000004400f17202 */ /* 0x000fe40000000f00 */
[----:B------:R-:W-:Y:S02]  /*11d60*/  MOV R242, 0x1f ;  /* 0x0000001f00f27802 */ /* 0x000fe40000000f00 */
[----:B------:R-:W-:-:S02]  /*11d70*/  MOV R65, 0xffffffff ;  /* 0xffffffff00417802 */ /* 0x000fc40000000f00 */
[----:B------:R-:W-:Y:S02]  /*11d80*/  MOV R64, 0x11da0 ;  /* 0x00011da000407802 */ /* 0x000fe40000000f00 */
[----:B------:R-:W-:Y:S05]  /*11d90*/  CALL.REL.NOINC `($__internal_126_$__cuda_sm70_shflsync_down) ;  /* 0x0000097000007944 */ /* 0x000fea0003c00000 */
[----:B-1----:R-:W-:Y:S01]  /*11da0*/  MOV R70, R66 ;  /* 0x0000004200467202 */ /* 0x002fe20000000f00 */
[----:B------:R-:W-:Y:S01]  /*11db0*/  HFMA2.MMA R66, -RZ, RZ, 0, 2.384185791015625e-07 ;  /* 0x00000004ff427435 */ /* 0x000fe200000001ff */
[----:B------:R-:W-:Y:S02]  /*11dc0*/  MOV R241, R122 ;  /* 0x0000007a00f17202 */ /* 0x000fe40000000f00 */
[----:B------:R-:W-:Y:S02]  /*11dd0*/  MOV R242, 0x1f ;  /* 0x0000001f00f27802 */ /* 0x000fe40000000f00 */
[----:B------:R-:W-:Y:S02]  /*11de0*/  MOV R65, 0xffffffff ;  /* 0xffffffff00417802 */ /* 0x000fe40000000f00 */
[----:B------:R-:W-:Y:S02]  /*11df0*/  MOV R64, 0x11e10 ;  /* 0x00011e1000407802 */ /* 0x000fe40000000f00 */
[----:B------:R-:W-:Y:S05]  /*11e00*/  CALL.REL.NOINC `($__internal_126_$__cuda_sm70_shflsync_down) ;  /* 0x0000090000007944 */ /* 0x000fea0003c00000 */
[----:B-1----:R-:W-:Y:S05]  /*11e10*/  BRA `(.L_x_5371) ;  /* 0xffff7e0000007947 */ /* 0x002fea000383ffff */
.L_x_5276:
[----:B0-----:R-:W-:Y:S01]  /*11e20*/  HFMA2.MMA R66, -RZ, RZ, 0, 4.76837158203125e-07 ;  /* 0x00000008ff427435 */ /* 0x001fe200000001ff */
[----:B------:R-:W-:Y:S02]  /*11e30*/  MOV R241, R71 ;  /* 0x0000004700f17202 */ /* 0x000fe40000000f00 */
[----:B------:R-:W-:-:S02]  /*11e40*/  MOV R242, 0x1f ;  /* 0x0000001f00f27802 */ /* 0x000fc40000000f00 */
[----:B------:R-:W-:Y:S02]  /*11e50*/  MOV R65, 0xffffffff ;  /* 0xffffffff00417802 */ /* 0x000fe40000000f00 */
[----:B------:R-:W-:Y:S02]  /*11e60*/  MOV R64, 0x11e80 ;  /* 0x00011e8000407802 */ /* 0x000fe40000000f00 */
[----:B-1234-:R-:W-:Y:S05]  /*11e70*/  CALL.REL.NOINC `($__internal_126_$__cuda_sm70_shflsync_down) ;  /* 0x0000089000007944 */ /* 0x01efea0003c00000 */
[----:B-1----:R-:W-:Y:S01]  /*11e80*/  MOV R67, R66 ;  /* 0x0000004200437202 */ /* 0x002fe20000000f00 */
[----:B------:R-:W-:Y:S01]  /*11e90*/  HFMA2.MMA R66, -RZ, RZ, 0, 4.76837158203125e-07 ;  /* 0x00000008ff427435 */ /* 0x000fe200000001ff */
[----:B------:R-:W-:Y:S02]  /*11ea0*/  MOV R241, R231 ;  /* 0x000000e700f17202 */ /* 0x000fe40000000f00 */
[----:B------:R-:W-:Y:S02]  /*11eb0*/  MOV R242, 0x1f ;  /* 0x0000001f00f27802 */ /* 0x000fe40000000f00 */
[----:B------:R-:W-:Y:S02]  /*11ec0*/  MOV R65, 0xffffffff ;  /* 0xffffffff00417802 */ /* 0x000fe40000000f00 */
[----:B------:R-:W-:-:S02]  /*11ed0*/  MOV R64, 0x11ef0 ;  /* 0x00011ef000407802 */ /* 0x000fc40000000f00 */
[----:B------:R-:W-:Y:S05]  /*11ee0*/  CALL.REL.NOINC `($__internal_126_$__cuda_sm70_shflsync_down) ;  /* 0x0000082000007944 */ /* 0x000fea0003c00000 */
[----:B-1----:R-:W-:Y:S01]  /*11ef0*/  MOV R69, R66 ;  /* 0x0000004200457202 */ /* 0x002fe20000000f00 */
[----:B------:R-:W-:Y:S01]  /*11f00*/  HFMA2.MMA R66, -RZ, RZ, 0, 4.76837158203125e-07 ;  /* 0x00000008ff427435 */ /* 0x000fe200000001ff */
[----:B------:R-:W-:-:S02]  /*11f10*/  MOV R241, R68 ;  /* 0x0000004400f17202 */ /* 0x000fc40000000f00 */
[----:B------:R-:W-:Y:S02]  /*11f20*/  MOV R242, 0x1f ;  /* 0x0000001f00f27802 */ /* 0x000fe40000000f00 */
[----:B------:R-:W-:Y:S02]  /*11f30*/  MOV R65, 0xffffffff ;  /* 0xffffffff00417802 */ /* 0x000fe40000000f00 */
[----:B------:R-:W-:Y:S02]  /*11f40*/  MOV R64, 0x11f60 ;  /* 0x00011f6000407802 */ /* 0x000fe40000000f00 */
[----:B------:R-:W-:Y:S05]  /*11f50*/  CALL.REL.NOINC `($__internal_126_$__cuda_sm70_shflsync_down) ;  /* 0x000007b000007944 */ /* 0x000fea0003c00000 */
[----:B-1----:R-:W-:Y:S01]  /*11f60*/  MOV R70, R66 ;  /* 0x0000004200467202 */ /* 0x002fe20000000f00 */
[----:B------:R-:W-:Y:S01]  /*11f70*/  HFMA2.MMA R66, -RZ, RZ, 0, 4.76837158203125e-07 ;  /* 0x00000008ff427435 */ /* 0x000fe200000001ff */
[----:B------:R-:W-:Y:S02]  /*11f80*/  MOV R241, R122 ;  /* 0x0000007a00f17202 */ /* 0x000fe40000000f00 */
[----:B------:R-:W-:Y:S02]  /*11f90*/  MOV R242, 0x1f ;  /* 0x0000001f00f27802 */ /* 0x000fe40000000f00 */
[----:B------:R-:W-:-:S02]  /*11fa0*/  MOV R65, 0xffffffff ;  /* 0xffffffff00417802 */ /* 0x000fc40000000f00 */
[----:B------:R-:W-:Y:S02]  /*11fb0*/  MOV R64, 0x11fd0 ;  /* 0x00011fd000407802 */ /* 0x000fe40000000f00 */
[----:B------:R-:W-:Y:S05]  /*11fc0*/  CALL.REL.NOINC `($__internal_126_$__cuda_sm70_shflsync_down) ;  /* 0x0000074000007944 */ /* 0x000fea0003c00000 */
[----:B-1----:R-:W-:Y:S05]  /*11fd0*/  BRA `(.L_x_5372) ;  /* 0xffff7d8000007947 */ /* 0x002fea000383ffff */
.L_x_5279:
[----:B0-----:R-:W-:Y:S01]  /*11fe0*/  HFMA2.MMA R66, -RZ, RZ, 0, 9.5367431640625e-07 ;  /* 0x00000010ff427435 */ /* 0x001fe200000001ff */
[----:B------:R-:W-:Y:S02]  /*11ff0*/  MOV R241, R71 ;  /* 0x0000004700f17202 */ /* 0x000fe40000000f00 */
[----:B------:R-:W-:Y:S02]  /*12000*/  MOV R242, 0x1f ;  /* 0x0000001f00f27802 */ /* 0x000fe40000000f00 */
[----:B------:R-:W-:Y:S02]  /*12010*/  MOV R65, 0xffffffff ;  /* 0xffffffff00417802 */ /* 0x000fe40000000f00 */
[----:B------:R-:W-:Y:S02]  /*12020*/  MOV R64, 0x12040 ;  /* 0x0001204000407802 */ /* 0x000fe40000000f00 */
[----:B-1234-:R-:W-:Y:S05]  /*12030*/  CALL.REL.NOINC `($__internal_126_$__cuda_sm70_shflsync_down) ;  /* 0x000006d000007944 */ /* 0x01efea0003c00000 */
[----:B-1----:R-:W-:Y:S01]  /*12040*/  MOV R67, R66 ;  /* 0x0000004200437202 */ /* 0x002fe20000000f00 */
[----:B------:R-:W-:Y:S05]  /*12050*/  BRA `(.L_x_5373) ;  /* 0xffff7e1000007947 */ /* 0x000fea000383ffff */
.L_x_5280:
[----:B0-----:R-:W-:Y:S01]  /*12060*/  HFMA2.MMA R66, -RZ, RZ, 0, 9.5367431640625e-07 ;  /* 0x00000010ff427435 */ /* 0x001fe200000001ff */
[----:B------:R-:W-:Y:S02]  /*12070*/  MOV R241, R231 ;  /* 0x000000e700f17202 */ /* 0x000fe40000000f00 */
[----:B------:R-:W-:-:S02]  /*12080*/  MOV R242, 0x1f ;  /* 0x0000001f00f27802 */ /* 0x000fc40000000f00 */
[----:B------:R-:W-:Y:S02]  /*12090*/  MOV R65, 0xffffffff ;  /* 0xffffffff00417802 */ /* 0x000fe40000000f00 */
[----:B------:R-:W-:Y:S02]  /*120a0*/  MOV R64, 0x120c0 ;  /* 0x000120c000407802 */ /* 0x000fe40000000f00 */
[----:B-1234-:R-:W-:Y:S05]  /*120b0*/  CALL.REL.NOINC `($__internal_126_$__cuda_sm70_shflsync_down) ;  /* 0x0000065000007944 */ /* 0x01efea0003c00000 */
[----:B-1----:R-:W-:Y:S01]  /*120c0*/  MOV R69, R66 ;  /* 0x0000004200457202 */ /* 0x002fe20000000f00 */
[----:B------:R-:W-:Y:S01]  /*120d0*/  HFMA2.MMA R66, -RZ, RZ, 0, 9.5367431640625e-07 ;  /* 0x00000010ff427435 */ /* 0x000fe200000001ff */
[----:B------:R-:W-:Y:S02]  /*120e0*/  MOV R241, R68 ;  /* 0x0000004400f17202 */ /* 0x000fe40000000f00 */
[----:B------:R-:W-:Y:S02]  /*120f0*/  MOV R242, 0x1f ;  /* 0x0000001f00f27802 */ /* 0x000fe40000000f00 */
[----:B------:R-:W-:Y:S02]  /*12100*/  MOV R65, 0xffffffff ;  /* 0xffffffff00417802 */ /* 0x000fe40000000f00 */
[----:B------:R-:W-:-:S02]  /*12110*/  MOV R64, 0x12130 ;  /* 0x0001213000407802 */ /* 0x000fc40000000f00 */
[----:B------:R-:W-:Y:S05]  /*12120*/  CALL.REL.NOINC `($__internal_126_$__cuda_sm70_shflsync_down) ;  /* 0x000005e000007944 */ /* 0x000fea0003c00000 */
[----:B-1----:R-:W-:Y:S01]  /*12130*/  MOV R70, R66 ;  /* 0x0000004200467202 */ /* 0x002fe20000000f00 */
[----:B------:R-:W-:Y:S01]  /*12140*/  HFMA2.MMA R66, -RZ, RZ, 0, 9.5367431640625e-07 ;  /* 0x00000010ff427435 */ /* 0x000fe200000001ff */
[----:B------:R-:W-:-:S02]  /*12150*/  MOV R241, R122 ;  /* 0x0000007a00f17202 */ /* 0x000fc40000000f00 */
[----:B------:R-:W-:Y:S02]  /*12160*/  MOV R242, 0x1f ;  /* 0x0000001f00f27802 */ /* 0x000fe40000000f00 */
[----:B------:R-:W-:Y:S02]  /*12170*/  MOV R65, 0xffffffff ;  /* 0xffffffff00417802 */ /* 0x000fe40000000f00 */
[----:B------:R-:W-:Y:S02]  /*12180*/  MOV R64, 0x121a0 ;  /* 0x000121a000407802 */ /* 0x000fe40000000f00 */
[----:B------:R-:W-:Y:S05]  /*12190*/  CALL.REL.NOINC `($__internal_126_$__cuda_sm70_shflsync_down) ;  /* 0x0000057000007944 */ /* 0x000fea0003c00000 */
[----:B-1----:R-:W-:Y:S05]  /*121a0*/  BRA `(.L_x_5374) ;  /* 0xffff7d0000007947 */ /* 0x002fea000383ffff */
.L_x_5283:
[----:B0-----:R-:W-:Y:S01]  /*121b0*/  HFMA2.MMA R66, -RZ, RZ, 0, 0 ;  /* 0x00000000ff427435 */ /* 0x001fe200000001ff */
[----:B------:R-:W-:Y:S02]  /*121c0*/  MOV R64, R71 ;  /* 0x0000004700407202 */ /* 0x000fe40000000f00 */
[----:B------:R-:W-:Y:S02]  /*121d0*/  MOV R247, 0xffffffff ;  /* 0xffffffff00f77802 */ /* 0x000fe40000000f00 */
[----:B------:R-:W-:Y:S02]  /*121e0*/  MOV R65, 0x12200 ;  /* 0x0001220000417802 */ /* 0x000fe40000000f00 */
[----:B-1234-:R-:W-:Y:S05]  /*121f0*/  CALL.REL.NOINC `($__internal_127_$__cuda_sm70_shflsync_idx_p) ;  /* 0x0000055000007944 */ /* 0x01efea0003c00000 */
        /* <DEDUP_REMOVED lines=12> */
[----:B-1----:R-:W-:Y:S01]  /*122c0*/  MOV R67, R66 ;  /* 0x0000004200437202 */ /* 0x002fe20000000f00 */
[----:B------:R-:W-:Y:S01]  /*122d0*/  HFMA2.MMA R66, -RZ, RZ, 0, 0 ;  /* 0x00000000ff427435 */ /* 0x000fe200000001ff */
[----:B------:R-:W-:-:S02]  /*122e0*/  MOV R64, R122 ;  /* 0x0000007a00407202 */ /* 0x000fc40000000f00 */
[----:B------:R-:W-:Y:S02]  /*122f0*/  MOV R247, 0xffffffff ;  /* 0xffffffff00f77802 */ /* 0x000fe40000000f00 */
[----:B------:R-:W-:Y:S02]  /*12300*/  MOV R65, 0x12320 ;  /* 0x0001232000417802 */ /* 0x000fe40000000f00 */
[----:B0-----:R-:W-:Y:S05]  /*12310*/  CALL.REL.NOINC `($__internal_127_$__cuda_sm70_shflsync_idx_p) ;  /* 0x0000043000007944 */ /* 0x001fea0003c00000 */
        /* <DEDUP_REMOVED lines=8> */
[----:B0-----:R-:W-:Y:S05]  /*123a0*/  CALL.REL.NOINC `($__internal_126_$__cuda_sm70_shflsync_down) ;  /* 0x0000036000007944 */ /* 0x001fea0003c00000 */
[----:B-1----:R-:W-:Y:S01]  /*123b0*/  MOV R71, R66 ;  /* 0x0000004200477202 */ /* 0x002fe20000000f00 */
[----:B------:R-:W-:Y:S01]  /*123c0*/  HFMA2.MMA R66, -RZ, RZ, 0, 5.9604644775390625e-08 ;  /* 0x00000001ff427435 */ /* 0x000fe200000001ff */
[----:B------:R-:W-:Y:S02]  /*123d0*/  MOV R241, R231 ;  /* 0x000000e700f17202 */ /* 0x000fe40000000f00 */
[----:B------:R-:W-:Y:S02]  /*123e0*/  MOV R242, 0x1f ;  /* 0x0000001f00f27802 */ /* 0x000fe40000000f00 */
[----:B------:R-:W-:Y:S02]  /*123f0*/  MOV R65, 0xffffffff ;  /* 0xffffffff00417802 */ /* 0x000fe40000000f00 */
[----:B------:R-:W-:-:S02]  /*12400*/  MOV R64, 0x12420 ;  /* 0x0001242000407802 */ /* 0x000fc40000000f00 */
[----:B------:R-:W-:Y:S05]  /*12410*/  CALL.REL.NOINC `($__internal_126_$__cuda_sm70_shflsync_down) ;  /* 0x000002f000007944 */ /* 0x000fea0003c00000 */
        /* <DEDUP_REMOVED lines=26> */
[----:B------:R-:W-:Y:S05]  /*125c0*/  CALL.REL.NOINC `($__internal_127_$__cuda_sm70_shflsync_idx_p) ;  /* 0x0000018000007944 */ /* 0x000fea0003c00000 */
        /* <DEDUP_REMOVED lines=8> */
[----:B------:R-:W-:Y:S02]  /*12650*/  MOV R64, R62 ;  /* 0x0000003e00407202 */ /* 0x000fe40000000f00 */
[----:B------:R-:W-:-:S02]  /*12660*/  MOV R247, 0xffffffff ;  /* 0xffffffff00f77802 */ /* 0x000fc40000000f00 */
        /* <DEDUP_REMOVED lines=9> */
[----:B0-----:R-:W-:Y:S05]  /*12700*/  BRA `(.L_x_5375) ;  /* 0xffff79c000007947 */ /* 0x001fea000383ffff */
        .weak           $__internal_126_$__cuda_sm70_shflsync_down
        .type           $__internal_126_$__cuda_sm70_shflsync_down,@function
        .size           $__internal_126_$__cuda_sm70_shflsync_down,($__internal_127_$__cuda_sm70_shflsync_idx_p - $__internal_126_$__cuda_sm70_shflsync_down)
$__internal_126_$__cuda_sm70_shflsync_down:
[----:B------:R-:W-:Y:S04]  /*12710*/  WARPSYNC R65 ;  /* 0x0000004100007348 */ /* 0x000fe80003800000 */
[----:B------:R0:W1:Y:S02]  /*12720*/  SHFL.DOWN PT, R66, R241, R66, R242 ;  /* 0x08000042f1427389 */ /* 0x00006400000e00f2 */
[----:B0-----:R-:W-:-:S06]  /*12730*/  HFMA2.MMA R65, -RZ, RZ, 0, 0 ;  /* 0x00000000ff417435 */ /* 0x001fcc00000001ff */
[----:B------:R-:W-:Y:S05]  /*12740*/  RET.REL.NODEC R64 `(_Z25selective_scan_bwd_kernelI32Selective_Scan_bwd_kernel_traitsILi64ELi16ELb0ELb1ELb0ELb1ELb0EN3c108BFloat16ENS1_7complexIfEEEEv12SSMParamsBwd) ;  /* 0xfffed8b040007950 */ /* 0x000fea0003c3ffff */
        .weak           $__internal_127_$__cuda_sm70_shflsync_idx_p
        .type           $__internal_127_$__cuda_sm70_shflsync_idx_p,@function
        .size           $__internal_127_$__cuda_sm70_shflsync_idx_p,($__internal_128_$__cuda_sm70_shflsync_up - $__internal_127_$__cuda_sm70_shflsync_idx_p)
$__internal_127_$__cuda_sm70_shflsync_idx_p:
[----:B------:R-:W-:Y:S01]  /*12750*/  MOV R83, 0x1f ;  /* 0x0000001f00537802 */ /* 0x000fe20000000f00 */
[----:B------:R-:W-:Y:S04]  /*12760*/  WARPSYNC R247 ;  /* 0x000000f700007348 */ /* 0x000fe80003800000 */
[----:B------:R0:W1:Y:S04]  /*12770*/  SHFL.IDX PT, R66, R64, R66, R83 ;  /* 0x0000004240427389 */ /* 0x00006800000e0053 */
[----:B0-----:R-:W0:Y:S01]  /*12780*/  S2R R83, SR_LANEID ;  /* 0x0000000000537919 */ /* 0x001e220000000000 */
[----:B------:R-:W-:Y:S01]  /*12790*/  MOV R64, R65 ;  /* 0x0000004100407202 */ /* 0x000fe20000000f00 */
[----:B------:R-:W-:-:S06]  /*127a0*/  HFMA2.MMA R65, -RZ, RZ, 0, 0 ;  /* 0x00000000ff417435 */ /* 0x000fcc00000001ff */
[----:B------:R-:W-:Y:S05]  /*127b0*/  RET.REL.NODEC R64 `(_Z25selective_scan_bwd_kernelI32Selective_Scan_bwd_kernel_traitsILi64ELi16ELb0ELb1ELb0ELb1ELb0EN3c108BFloat16ENS1_7complexIfEEEEv12SSMParamsBwd) ;  /* 0xfffed84040007950 */ /* 0x000fea0003c3ffff */
        .weak           $__internal_128_$__cuda_sm70_shflsync_up
        .type           $__internal_128_$__cuda_sm70_shflsync_up,@function
        .size           $__internal_128_$__cuda_sm70_shflsync_up,(.L_x_14560 - $__internal_128_$__cuda_sm70_shflsync_up)
$__internal_128_$__cuda_sm70_shflsync_up:
[----:B------:R-:W-:Y:S04]  /*127c0*/  WARPSYNC R244 ;  /* 0x000000f400007348 */ /* 0x000fe80003800000 */
[----:B------:R0:W1:Y:S02]  /*127d0*/  SHFL.UP PT, R66, R65, R66, R245 ;  /* 0x0400004241427389 */ /* 0x00006400000e00f5 */
[----:B0-----:R-:W-:-:S04]  /*127e0*/  MOV R65, 0x0 ;  /* 0x0000000000417802 */ /* 0x001fc80000000f00 */
[----:B------:R-:W-:Y:S05]  /*127f0*/  RET.REL.NODEC R64 `(_Z25selective_scan_bwd_kernelI32Selective_Scan_bwd_kernel_traitsILi64ELi16ELb0ELb1ELb0ELb1ELb0EN3c108BFloat16ENS1_7complexIfEEEEv12SSMParamsBwd) ;  /* 0xfffed80040007950 */ /* 0x000fea0003c3ffff */
.L_x_5376:
        /* <DEDUP_REMOVED lines=16> */
.L_x_14560:


//--------------------- .text._Z25selective_scan_bwd_kernelI32Selective_Scan_bwd_kernel_traitsILi64ELi16ELb0ELb1ELb0ELb1ELb1EN3c108BFloat16ENS1_7complexIfEEEEv12SSMParamsBwd --------------------------
	.section	.text._Z25selective_scan_bwd_kernelI32Selective_Scan_bwd_kernel_traitsILi64ELi16ELb0ELb1ELb0ELb1ELb1EN3c108BFloat16ENS1_7complexIfEEEEv12SSMParamsBwd,"ax",@progbits
	.sectioninfo	@"SHI_REGISTERS=255"
	.align	128
        .global         _Z25selective_scan_bwd_kernelI32Selective_Scan_bwd_kernel_traitsILi64ELi16ELb0ELb1ELb0ELb1ELb1EN3c108BFloat16ENS1_7complexIfEEEEv12SSMParamsBwd
        .type           _Z25selective_scan_bwd_kernelI32Selective_Scan_bwd_kernel_traitsILi64ELi16ELb0ELb1ELb0ELb1ELb1EN3c108BFloat16ENS1_7complexIfEEEEv12SSMParamsBwd,@function
        .size           _Z25selective_scan_bwd_kernelI32Selective_Scan_bwd_kernel_traitsILi64ELi16ELb0ELb1ELb0ELb1ELb1EN3c108BFloat16ENS1_7complexIfEEEEv12SSMParamsBwd,(.L_x_14563 - _Z25selective_scan_bwd_kernelI32Selective_Scan_bwd_kernel_traitsILi64ELi16ELb0ELb1ELb0ELb1ELb1EN3c108BFloat16ENS1_7complexIfEEEEv12SSMParamsBwd)
        .other          _Z25selective_scan_bwd_kernelI32Selective_Scan_bwd_kernel_traitsILi64ELi16ELb0ELb1ELb0ELb1ELb1EN3c108BFloat16ENS1_7complexIfEEEEv12SSMParamsBwd,@"STO_CUDA_ENTRY STV_DEFAULT"
_Z25selective_scan_bwd_kernelI32Selective_Scan_bwd_kernel_traitsILi64ELi16ELb0ELb1ELb0ELb1ELb1EN3c108BFloat16ENS1_7complexIfEEEEv12SSMParamsBwd:
.text._Z25selective_scan_bwd_kernelI32Selective_Scan_bwd_kernel_traitsILi64ELi16ELb0ELb1ELb0ELb1ELb1EN3c108BFloat16ENS1_7complexIfEEEEv12SSMParamsBwd:
        /* <DEDUP_REMOVED lines=167> */
.L_x_5521:
        /* <DEDUP_REMOVED lines=258> */
[----:B------:R-:W4:Y:S04]  /*1a90*/  LDS.U16 R2, [R81+0x1e] ;  /* 0x00001e0051027984 */ /* 0x000f280000000400 */
[----:B------:R-:W-:Y:S01]  /*1aa0*/  BAR.SYNC.DEFER_BLOCKING 0x0 ;  /* 0x0000000000007b1d */ /* 0x000fe20000010000 */
[----:B-1----:R-:W-:-:S05]  /*1ab0*/  PRMT R36, RZ, 0x7610, R36 ;  /* 0x00007610ff247816 */ /* 0x002fca0000000024 */
[----:B------:R-:W5:Y:S01]  /*1ac0*/  @!P0 LDG.E.U16 R31, [R34.64] ;  /* 0x00000020221f8981 */ /* 0x000f62000c1e1500 */
[----:B------:R-:W-:-:S03]  /*1ad0*/  ISETP.GE.AND P0, PT, R32, R101, PT ;  /* 0x000000652000720c */ /* 0x000fc60003f06270 */
[----:B------:R-:W5:Y:S01]  /*1ae0*/  @!P1 LDG.E.U16 R33, [R34.64+0x40] ;  /* 0x0000402022219981 */ /* 0x000f62000c1e1500 */
[-C--:B------:R-:W-:Y:S02]  /*1af0*/  ISETP.GE.AND P1, PT, R0, R101.reuse, PT ;  /* 0x000000650000720c */ /* 0x080fe40003f26270 */
[----:B--2---:R-:W-:Y:S01]  /*1b00*/  PRMT R38, RZ, 0x7610, R38 ;  /* 0x00007610ff267816 */ /* 0x004fe20000000026 */
[----:B------:R-:W2:Y:S01]  /*1b10*/  @!P3 LDG.E.U16 R47, [R34.64+0x300] ;  /* 0x00030020222fb981 */ /* 0x000ea2000c1e1500 */
[----:B0-----:R-:W-:Y:S02]  /*1b20*/  PRMT R40, RZ, 0x7610, R40 ;  /* 0x00007610ff287816 */ /* 0x001fe40000000028 */
[----:B---3--:R-:W-:Y:S01]  /*1b30*/  PRMT R42, RZ, 0x7610, R42 ;  /* 0x00007610ff2a7816 */ /* 0x008fe2000000002a */
[----:B------:R-:W3:Y:S04]  /*1b40*/  @!P5 LDG.E.U16 R49, [R34.64+0x380] ;  /* 0x000380202231d981 */ /* 0x000ee8000c1e1500 */
[----:B------:R-:W2:Y:S01]  /*1b50*/  @!P0 LDG.E.U16 R37, [R34.64+0x80] ;  /* 0x0000802022258981 */ /* 0x000ea2000c1e1500 */
[----:B------:R-:W-:-:S03]  /*1b60*/  ISETP.GE.AND P0, PT, R6, R101, PT ;  /* 0x000000650600720c */ /* 0x000fc60003f06270 */
[----:B------:R-:W3:Y:S01]  /*1b70*/  @!P1 LDG.E.U16 R36, [R34.64+0xc0] ;  /* 0x0000c02022249981 */ /* 0x000ee2000c1e1500 */
[----:B------:R-:W-:Y:S02]  /*1b80*/  ISETP.GE.AND P1, PT, R8, R101, PT ;  /* 0x000000650800720c */ /* 0x000fe40003f26270 */
[----:B----4-:R-:W-:Y:S01]  /*1b90*/  PRMT R44, RZ, 0x7610, R44 ;  /* 0x00007610ff2c7816 */ /* 0x010fe2000000002c */
[----:B------:R-:W4:Y:S01]  /*1ba0*/  @!P6 LDG.E.U16 R48, [R34.64+0x3c0] ;  /* 0x0003c0202230e981 */ /* 0x000f22000c1e1500 */
[----:B------:R-:W-:-:S04]  /*1bb0*/  PRMT R46, RZ, 0x7610, R46 ;  /* 0x00007610ff2e7816 */ /* 0x000fc8000000002e */
        /* <DEDUP_REMOVED lines=16> */
[----:B------:R-:W-:-:S03]  /*1cc0*/  PRMT R5, RZ, 0x5410, R5 ;  /* 0x00005410ff057816 */ /* 0x000fc60000000005 */
[----:B------:R-:W-:Y:S02]  /*1cd0*/  STL [R1+0x4], R149 ;  /* 0x0000049501007387 */ /* 0x000fe40000100800 */
[----:B------:R-:W-:Y:S02]  /*1ce0*/  FADD.FTZ R52, R5, UR5 ;  /* 0x0000000505347e21 */ /* 0x000fe40008010000 */
[----:B------:R-:W-:Y:S03]  /*1cf0*/  STL [R1], R147 ;  /* 0x0000009301007387 */ /* 0x000fe60000100800 */
        /* <DEDUP_REMOVED lines=9> */
[----:B------:R-:W-:Y:S01]  /*1d90*/  FADD.FTZ R50, R9, UR5 ;  /* 0x0000000509327e21 */ /* 0x000fe20008010000 */
[----:B------:R-:W-:Y:S02]  /*1da0*/  BSSY B0, `(.L_x_5378) ;  /* 0x000003d000007945 */ /* 0x000fe40003800000 */
[----:B------:R-:W-:-:S02]  /*1db0*/  FSETP.GTU.FTZ.AND P3, PT, R51, 20, PT ;  /* 0x41a000003300780b */ /* 0x000fc40003f7c000 */
[----:B------:R-:W-:Y:S01]  /*1dc0*/  FSETP.GTU.FTZ.AND P4, PT, R50, 20, PT ;  /* 0x41a000003200780b */ /* 0x000fe20003f9c000 */
[----:B-----5:R-:W-:Y:S04]  /*1dd0*/  STS.U16 [R149], R31 ;  /* 0x0000001f95007388 */ /* 0x020fe80000000400 */
[----:B------:R-:W-:Y:S04]  /*1de0*/  STS.U16 [R147+0x40], R33 ;  /* 0x0000402193007388 */ /* 0x000fe80000000400 */
[----:B--2---:R-:W-:Y:S04]  /*1df0*/  STS.U16 [R252+0x80], R37 ;  /* 0x00008025fc007388 */ /* 0x004fe80000000400 */
        /* <DEDUP_REMOVED lines=12> */
[----:B0-----:R-:W-:-:S03]  /*1ec0*/  FADD.FTZ R47, R15, UR5 ;  /* 0x000000050f2f7e21 */ /* 0x001fc60008010000 */
[----:B------:R0:W-:Y:S01]  /*1ed0*/  STS.U16 [R231+0x3c0], R48 ;  /* 0x0003c030e7007388 */ /* 0x0001e20000000400 */
[----:B-1----:R-:W-:Y:S02]  /*1ee0*/  FADD.FTZ R46, R19, UR5 ;  /* 0x00000005132e7e21 */ /* 0x002fe40008010000 */
[----:B--2---:R-:W-:Y:S02]  /*1ef0*/  FADD.FTZ R49, R11, UR5 ;  /* 0x000000050b317e21 */ /* 0x004fe40008010000 */
[----:B0-----:R-:W-:-:S03]  /*1f00*/  FADD.FTZ R48, R13, UR5 ;  /* 0x000000050d307e21 */ /* 0x001fc60008010000 */
[----:B------:R-:W-:Y:S01]  /*1f10*/  FSETP.GTU.FTZ.AND P5, PT, R49, 20, PT ;  /* 0x41a000003100780b */ /* 0x000fe20003fbc000 */
[----:B------:R-:W-:Y:S01]  /*1f20*/  FADD.FTZ R45, R17, UR5 ;  /* 0x00000005112d7e21 */ /* 0x000fe20008010000 */
[----:B------:R-:W-:Y:S02]  /*1f30*/  FSETP.GTU.FTZ.AND P0, PT, R47, 20, PT ;  /* 0x41a000002f00780b */ /* 0x000fe40003f1c000 */
[----:B------:R-:W-:Y:S02]  /*1f40*/  FSETP.GTU.FTZ.AND P6, PT, R48, 20, PT ;  /* 0x41a000003000780b */ /* 0x000fe40003fdc000 */
[----:B------:R-:W-:Y:S01]  /*1f50*/  FSETP.GTU.FTZ.AND P1, PT, R46, 20, PT ;  /* 0x41a000002e00780b */ /* 0x000fe20003f3c000 */
        /* <DEDUP_REMOVED lines=33> */
.L_x_5379:
[----:B------:R-:W-:Y:S05]  /*2170*/  BSYNC B0 ;  /* 0x0000000000007941 */ /* 0x000fea0003800000 */
.L_x_5378:
        /* <DEDUP_REMOVED lines=36> */
.L_x_5381:
[----:B------:R-:W-:Y:S05]  /*23c0*/  BSYNC B0 ;  /* 0x0000000000007941 */ /* 0x000fea0003800000 */
.L_x_5380:
        /* <DEDUP_REMOVED lines=36> */
.L_x_5383:
[----:B------:R-:W-:Y:S05]  /*2610*/  BSYNC B0 ;  /* 0x0000000000007941 */ /* 0x000fea0003800000 */
.L_x_5382:
        /* <DEDUP_REMOVED lines=36> */
.L_x_5385:
[----:B------:R-:W-:Y:S05]  /*2860*/  BSYNC B0 ;  /* 0x0000000000007941 */ /* 0x000fea0003800000 */
.L_x_5384:
        /* <DEDUP_REMOVED lines=36> */
.L_x_5387:
[----:B------:R-:W-:Y:S05]  /*2ab0*/  BSYNC B0 ;  /* 0x0000000000007941 */ /* 0x000fea0003800000 */
.L_x_5386:
        /* <DEDUP_REMOVED lines=36> */
.L_x_5389:
[----:B------:R-:W-:Y:S05]  /*2d00*/  BSYNC B0 ;  /* 0x0000000000007941 */ /* 0x000fea0003800000 */
.L_x_5388:
        /* <DEDUP_REMOVED lines=36> */
.L_x_5391:
[----:B------:R-:W-:Y:S05]  /*2f50*/  BSYNC B0 ;  /* 0x0000000000007941 */ /* 0x000fea0003800000 */
.L_x_5390:
        /* <DEDUP_REMOVED lines=36> */
.L_x_5393:
[----:B------:R-:W-:Y:S05]  /*31a0*/  BSYNC B0 ;  /* 0x0000000000007941 */ /* 0x000fea0003800000 */
.L_x_5392:
        /* <DEDUP_REMOVED lines=36> */
.L_x_5395:
[----:B------:R-:W-:Y:S05]  /*33f0*/  BSYNC B0 ;  /* 0x0000000000007941 */ /* 0x000fea0003800000 */
.L_x_5394:
        /* <DEDUP_REMOVED lines=34> */
.L_x_5397:
[----:B------:R-:W-:Y:S05]  /*3620*/  BSYNC B0 ;  /* 0x0000000000007941 */ /* 0x000fea0003800000 */
.L_x_5396:
        /* <DEDUP_REMOVED lines=33> */
.L_x_5399:
[----:B------:R-:W-:Y:S05]  /*3840*/  BSYNC B0 ;  /* 0x0000000000007941 */ /* 0x000fea0003800000 */
.L_x_5398:
        /* <DEDUP_REMOVED lines=33> */
.L_x_5401:
[----:B------:R-:W-:Y:S05]  /*3a60*/  BSYNC B0 ;  /* 0x0000000000007941 */ /* 0x000fea0003800000 */
.L_x_5400:
        /* <DEDUP_REMOVED lines=33> */
.L_x_5403:
[----:B------:R-:W-:Y:S05]  /*3c80*/  BSYNC B0 ;  /* 0x0000000000007941 */ /* 0x000fea0003800000 */
.L_x_5402:
        /* <DEDUP_REMOVED lines=33> */
.L_x_5405:
[----:B------:R-:W-:Y:S05]  /*3ea0*/  BSYNC B0 ;  /* 0x0000000000007941 */ /* 0x000fea0003800000 */
.L_x_5404:
        /* <DEDUP_REMOVED lines=33> */
.L_x_5407:
[----:B------:R-:W-:Y:S05]  /*40c0*/  BSYNC B0 ;  /* 0x0000000000007941 */ /* 0x000fea0003800000 */
.L_x_5406:
        /* <DEDUP_REMOVED lines=33> */
.L_x_5409:
[----:B------:R-:W-:Y:S05]  /*42e0*/  BSYNC B0 ;  /* 0x0000000000007941 */ /* 0x000fea0003800000 */
.L_x_5408:
        /* <DEDUP_REMOVED lines=157> */
[----:B------:R-:W3:Y:S04]  /*4cc0*/  LDS.U16 R17, [R81+0x2] ;  /* 0x0000020051117984 */ /* 0x000ee80000000400 */
[----:B------:R-:W4:Y:S04]  /*4cd0*/  LDS.U16 R21, [R81+0x4] ;  /* 0x0000040051157984 */ /* 0x000f280000000400 */
[----:B------:R-:W2:Y:S04]  /*4ce0*/  LDS.U16 R23, [R81+0x6] ;  /* 0x0000060051177984 */ /* 0x000ea80000000400 */
[----:B------:R-:W-:Y:S04]  /*4cf0*/  LDS.U16 R25, [R81+0x8] ;  /* 0x0000080051197984 */ /* 0x000fe80000000400 */
[----:B------:R-:W0:Y:S04]  /*4d00*/  LDS.U16 R29, [R81+0xa] ;  /* 0x00000a00511d7984 */ /* 0x000e280000000400 */
[----:B------:R-:W-:Y:S04]  /*4d10*/  LDS.U16 R33, [R81+0xc] ;  /* 0x00000c0051217984 */ /* 0x000fe80000000400 */
[----:B------:R-:W-:Y:S04]  /*4d20*/  LDS.U16 R34, [R81+0xe] ;  /* 0x00000e0051227984 */ /* 0x000fe80000000400 */
[----:B------:R-:W2:Y:S04]  /*4d30*/  LDS.U16 R35, [R81+0x10] ;  /* 0x0000100051237984 */ /* 0x000ea80000000400 */
[----:B------:R-:W-:Y:S04]  /*4d40*/  LDS.U16 R36, [R81+0x12] ;  /* 0x0000120051247984 */ /* 0x000fe80000000400 */
[----:B------:R-:W2:Y:S04]  /*4d50*/  LDS.U16 R60, [R81+0x14] ;  /* 0x00001400513c7984 */ /* 0x000ea80000000400 */
[----:B------:R-:W2:Y:S04]  /*4d60*/  LDS.U16 R61, [R81+0x16] ;  /* 0x00001600513d7984 */ /* 0x000ea80000000400 */
[----:B------:R-:W-:Y:S04]  /*4d70*/  LDS.U16 R62, [R81+0x18] ;  /* 0x00001800513e7984 */ /* 0x000fe80000000400 */
[----:B------:R-:W2:Y:S04]  /*4d80*/  LDS.U16 R63, [R81+0x1a] ;  /* 0x00001a00513f7984 */ /* 0x000ea80000000400 */
[----:B------:R-:W3:Y:S04]  /*4d90*/  LDS.U16 R64, [R81+0x1c] ;  /* 0x00001c0051407984 */ /* 0x000ee80000000400 */
[----:B------:R-:W3:Y:S04]  /*4da0*/  LDS.U16 R65, [R81+0x1e] ;  /* 0x00001e0051417984 */ /* 0x000ee80000000400 */
        /* <DEDUP_REMOVED lines=17> */
[----:B------:R-:W-:-:S03]  /*4ec0*/  ISETP.GE.AND P0, PT, R10, R101, PT ;  /* 0x000000650a00720c */ /* 0x000fc60003f06270 */
[----:B------:R1:W2:Y:S01]  /*4ed0*/  @!P1 LDG.E.U16 R88, [R2.64+-0x6c0] ;  /* 0xfff9402002589981 */ /* 0x0002a2000c1e1500 */
[----:B------:R-:W-:Y:S02]  /*4ee0*/  ISETP.GE.AND P1, PT, R12, R101, PT ;  /* 0x000000650c00720c */ /* 0x000fe40003f26270 */
[----:B0-----:R-:W-:Y:S01]  /*4ef0*/  PRMT R5, RZ, 0x7610, R5 ;  /* 0x00007610ff057816 */ /* 0x001fe20000000005 */
[----:B------:R1:W2:Y:S01]  /*4f00*/  @!P6 LDG.E.U16 R100, [R2.64+-0x440] ;  /* 0xfffbc0200264e981 */ /* 0x0002a2000c1e1500 */
[----:B------:R-:W-:-:S05]  /*4f10*/  PRMT R4, RZ, 0x7610, R4 ;  /* 0x00007610ff047816 */ /* 0x000fca0000000004 */
[----:B------:R1:W2:Y:S01]  /*4f20*/  @!P0 LDG.E.U16 R5, [R2.64+-0x680] ;  /* 0xfff9802002058981 */ /* 0x0002a2000c1e1500 */
[----:B------:R-:W-:-:S03]  /*4f30*/  ISETP.GE.AND P0, PT, R14, R101, PT ;  /* 0x000000650e00720c */ /* 0x000fc60003f06270 */
[----:B------:R1:W2:Y:S01]  /*4f40*/  @!P1 LDG.E.U16 R4, [R2.64+-0x640] ;  /* 0xfff9c02002049981 */ /* 0x0002a2000c1e1500 */
[----:B------:R-:W-:Y:S02]  /*4f50*/  ISETP.NE.AND P1, PT, R91, RZ, PT ;  /* 0x000000ff5b00720c */ /* 0x000fe40003f25270 */
[----:B------:R-:W-:-:S07]  /*4f60*/  PRMT R91, RZ, 0x7610, R91 ;  /* 0x00007610ff5b7816 */ /* 0x000fce000000005b */
[----:B------:R1:W2:Y:S01]  /*4f70*/  @!P0 LDG.E.U16 R91, [R2.64+-0x600] ;  /* 0xfffa0020025b8981 */ /* 0x0002a2000c1e1500 */
[----:B------:R-:W-:-:S03]  /*4f80*/  ISETP.GE.AND P0, PT, R16, R101, PT ;  /* 0x000000651000720c */ /* 0x000fc60003f06270 */
[----:B------:R1:W2:Y:S10]  /*4f90*/  @!P1 LDG.E.U16 R93, [R2.64+-0x580] ;  /* 0xfffa8020025d9981 */ /* 0x0002b4000c1e1500 */
[----:B------:R1:W2:Y:S01]  /*4fa0*/  @!P0 LDG.E.U16 R94, [R2.64+-0x5c0] ;  /* 0xfffa4020025e8981 */ /* 0x0002a2000c1e1500 */
[----:B---3--:R-:W-:-:S05]  /*4fb0*/  PRMT R17, RZ, 0x5410, R17 ;  /* 0x00005410ff117816 */ /* 0x008fca0000000011 */
[----:B------:R-:W-:-:S06]  /*4fc0*/  FMUL.FTZ R102, R17, -1.4426950216293334961 ;  /* 0xbfb8aa3b11667820 */ /* 0x000fcc0000410000 */
[----:B------:R-:W0:Y:S01]  /*4fd0*/  MUFU.EX2 R102, R102 ;  /* 0x0000006600667308 */ /* 0x000e220000000800 */
[----:B------:R-:W-:Y:S02]  /*4fe0*/  PRMT R15, RZ, 0x5410, R15 ;  /* 0x00005410ff0f7816 */ /* 0x000fe4000000000f */
[----:B----4-:R-:W-:-:S03]  /*4ff0*/  PRMT R21, RZ, 0x5410, R21 ;  /* 0x00005410ff157816 */ /* 0x010fc60000000015 */
[----:B------:R-:W-:Y:S02]  /*5000*/  FMUL.FTZ R99, R15, -1.4426950216293334961 ;  /* 0xbfb8aa3b0f637820 */ /* 0x000fe40000410000 */
[----:B------:R-:W-:Y:S02]  /*5010*/  FMUL.FTZ R103, R21, -1.4426950216293334961 ;  /* 0xbfb8aa3b15677820 */ /* 0x000fe40000410000 */
[----:B0-----:R-:W-:Y:S02]  /*5020*/  FADD.FTZ R102, R102, 1 ;  /* 0x3f80000066667421 */ /* 0x001fe40000010000 */
[----:B------:R-:W0:Y:S01]  /*5030*/  MUFU.EX2 R99, R99 ;  /* 0x0000006300637308 */ /* 0x000e220000000800 */
[----:B------:R-:W-:Y:S02]  /*5040*/  PRMT R23, RZ, 0x5410, R23 ;  /* 0x00005410ff177816 */ /* 0x000fe40000000017 */
[----:B------:R-:W-:Y:S02]  /*5050*/  PRMT R29, RZ, 0x5410, R29 ;  /* 0x00005410ff1d7816 */ /* 0x000fe4000000001d */
[----:B------:R-:W-:-:S03]  /*5060*/  PRMT R25, RZ, 0x5410, R25 ;  /* 0x00005410ff197816 */ /* 0x000fc60000000019 */
[----:B------:R-:W-:Y:S01]  /*5070*/  MUFU.EX2 R103, R103 ;  /* 0x0000006700677308 */ /* 0x000fe20000000800 */
[----:B------:R-:W-:Y:S01]  /*5080*/  PRMT R90, RZ, 0x5410, R90 ;  /* 0x00005410ff5a7816 */ /* 0x000fe2000000005a */
[----:B-1----:R-:W-:Y:S02]  /*5090*/  FMUL.FTZ R2, R23, -1.4426950216293334961 ;  /* 0xbfb8aa3b17027820 */ /* 0x002fe40000410000 */
[----:B------:R-:W-:Y:S02]  /*50a0*/  FMUL.FTZ R104, R29, -1.4426950216293334961 ;  /* 0xbfb8aa3b1d687820 */ /* 0x000fe40000410000 */
[----:B------:R-:W-:Y:S02]  /*50b0*/  FMUL.FTZ R3, R25, -1.4426950216293334961 ;  /* 0xbfb8aa3b19037820 */ /* 0x000fe40000410000 */
[----:B------:R-:W1:Y:S01]  /*50c0*/  MUFU.EX2 R2, R2 ;  /* 0x0000000200027308 */ /* 0x000e620000000800 */
[----:B0-----:R-:W-:Y:S01]  /*50d0*/  FADD.FTZ R99, R99, 1 ;  /* 0x3f80000063637421 */ /* 0x001fe20000010000 */
[----:B------:R-:W-:-:S06]  /*50e0*/  PRMT R35, RZ, 0x5410, R35 ;  /* 0x00005410ff237816 */ /* 0x000fcc0000000023 */
[----:B------:R-:W-:Y:S08]  /*50f0*/  MUFU.EX2 R104, R104 ;  /* 0x0000006800687308 */ /* 0x000ff00000000800 */
[----:B------:R-:W0:Y:S01]  /*5100*/  MUFU.EX2 R3, R3 ;  /* 0x0000000300037308 */ /* 0x000e220000000800 */
[----:B------:R-:W-:Y:S01]  /*5110*/  PRMT R34, RZ, 0x5410, R34 ;  /* 0x00005410ff227816 */ /* 0x000fe20000000022 */
[----:B------:R-:W-:Y:S01]  /*5120*/  FMUL.FTZ R111, R35, -1.4426950216293334961 ;  /* 0xbfb8aa3b236f7820 */ /* 0x000fe20000410000 */
[----:B------:R-:W-:Y:S01]  /*5130*/  PRMT R33, RZ, 0x5410, R33 ;  /* 0x00005410ff217816 */ /* 0x000fe20000000021 */
[----:B-1----:R-:W-:-:S02]  /*5140*/  FADD.FTZ R2, R2, 1 ;  /* 0x3f80000002027421 */ /* 0x002fc40000010000 */
[----:B------:R-:W-:Y:S01]  /*5150*/  FMUL.FTZ R109, R34, -1.4426950216293334961 ;  /* 0xbfb8aa3b226d7820 */ /* 0x000fe20000410000 */
[----:B------:R-:W-:Y:S01]  /*5160*/  PRMT R60, RZ, 0x5410, R60 ;  /* 0x00005410ff3c7816 */ /* 0x000fe2000000003c */
[----:B------:R-:W1:Y:S01]  /*5170*/  MUFU.EX2 R111, R111 ;  /* 0x0000006f006f7308 */ /* 0x000e620000000800 */
[----:B------:R-:W-:Y:S02]  /*5180*/  PRMT R92, RZ, 0x5410, R92 ;  /* 0x00005410ff5c7816 */ /* 0x000fe4000000005c */
[----:B------:R-:W-:Y:S01]  /*5190*/  PRMT R61, RZ, 0x5410, R61 ;  /* 0x00005410ff3d7816 */ /* 0x000fe2000000003d */
[----:B0-----:R-:W-:-:S04]  /*51a0*/  FADD.FTZ R3, R3, 1 ;  /* 0x3f80000003037421 */ /* 0x001fc80000010000 */
[----:B------:R-:W-:Y:S01]  /*51b0*/  MUFU.EX2 R109, R109 ;  /* 0x0000006d006d7308 */ /* 0x000fe20000000800 */
[----:B------:R-:W-:Y:S01]  /*51c0*/  FMUL.FTZ R105, R33, -1.4426950216293334961 ;  /* 0xbfb8aa3b21697820 */ /* 0x000fe20000410000 */
[----:B------:R-:W-:Y:S01]  /*51d0*/  PRMT R63, RZ, 0x5410, R63 ;  /* 0x00005410ff3f7816 */ /* 0x000fe2000000003f */
[----:B------:R-:W-:Y:S01]  /*51e0*/  FMUL.FTZ R114, R60, -1.4426950216293334961 ;  /* 0xbfb8aa3b3c727820 */ /* 0x000fe20000410000 */
[----:B------:R-:W-:Y:S02]  /*51f0*/  PRMT R64, RZ, 0x5410, R64 ;  /* 0x00005410ff407816 */ /* 0x000fe40000000040 */
[----:B------:R-:W-:Y:S01]  /*5200*/  PRMT R87, RZ, 0x5410, R87 ;  /* 0x00005410ff577816 */ /* 0x000fe20000000057 */
[----:B------:R-:W-:Y:S01]  /*5210*/  FMUL.FTZ R116, R61, -1.4426950216293334961 ;  /* 0xbfb8aa3b3d747820 */ /* 0x000fe20000410000 */
[----:B------:R0:W-:Y:S01]  /*5220*/  MUFU.EX2 R115, R114 ;  /* 0x0000007200737308 */ /* 0x0001e20000000800 */
[----:B------:R-:W-:Y:S01]  /*5230*/  PRMT R62, RZ, 0x5410, R62 ;  /* 0x00005410ff3e7816 */ /* 0x000fe2000000003e */
[----:B------:R-:W-:Y:S01]  /*5240*/  FMUL.FTZ R118, R63, -1.4426950216293334961 ;  /* 0xbfb8aa3b3f767820 */ /* 0x000fe20000410000 */
[----:B------:R-:W-:-:S05]  /*5250*/  PRMT R108, RZ, 0x5410, R108 ;  /* 0x00005410ff6c7816 */ /* 0x000fca000000006c */
[----:B------:R-:W-:Y:S01]  /*5260*/  MUFU.EX2 R105, R105 ;  /* 0x0000006900697308 */ /* 0x000fe20000000800 */
[----:B0-----:R-:W-:Y:S02]  /*5270*/  FMUL.FTZ R114, R64, -1.4426950216293334961 ;  /* 0xbfb8aa3b40727820 */ /* 0x001fe40000410000 */
[----:B------:R-:W-:Y:S01]  /*5280*/  FMUL.FTZ R117, R62, -1.4426950216293334961 ;  /* 0xbfb8aa3b3e757820 */ /* 0x000fe20000410000 */
[----:B------:R-:W-:Y:S01]  /*5290*/  PRMT R112, RZ, 0x5410, R112 ;  /* 0x00005410ff707816 */ /* 0x000fe20000000070 */
[----:B-1----:R-:W-:-:S03]  /*52a0*/  FADD.FTZ R111, R111, 1 ;  /* 0x3f8000006f6f7421 */ /* 0x002fc60000010000 */
[----:B------:R-:W-:Y:S01]  /*52b0*/  MUFU.EX2 R116, R116 ;  /* 0x0000007400747308 */ /* 0x000fe20000000800 */
[----:B------:R-:W-:-:S07]  /*52c0*/  PRMT R36, RZ, 0x5410, R36 ;  /* 0x00005410ff247816 */ /* 0x000fce0000000024 */
[----:B------:R-:W-:Y:S08]  /*52d0*/  MUFU.EX2 R122, R118 ;  /* 0x00000076007a7308 */ /* 0x000ff00000000800 */
[----:B------:R-:W-:Y:S01]  /*52e0*/  MUFU.EX2 R123, R114 ;  /* 0x00000072007b7308 */ /* 0x000fe20000000800 */
[----:B------:R-:W-:-:S07]  /*52f0*/  FMUL.FTZ R113, R36, -1.4426950216293334961 ;  /* 0xbfb8aa3b24717820 */ /* 0x000fce0000410000 */
[----:B------:R-:W-:Y:S01]  /*5300*/  MUFU.EX2 R121, R117 ;  /* 0x0000007500797308 */ /* 0x000fe20000000800 */
[----:B-----5:R-:W-:Y:S04]  /*5310*/  STS.U16 [R149], R71 ;  /* 0x0000004795007388 */ /* 0x020fe80000000400 */
[----:B------:R-:W-:Y:S04]  /*5320*/  STS.U16 [R147+0x40], R70 ;  /* 0x0000404693007388 */ /* 0x000fe80000000400 */
[----:B--2---:R-:W-:Y:S04]  /*5330*/  STS.U16 [R252+0x80], R85 ;  /* 0x00008055fc007388 */ /* 0x004fe80000000400 */
        /* <DEDUP_REMOVED lines=8> */
[----:B------:R-:W-:Y:S04]  /*53c0*/  STS.U16 [R235+0x2c0], R96 ;  /* 0x0002c060eb007388 */ /* 0x000fe80000000400 */
[----:B------:R-:W-:Y:S04]  /*53d0*/  STS.U16 [R234+0x300], R95 ;  /* 0x0003005fea007388 */ /* 0x000fe80000000400 */
[----:B------:R-:W-:Y:S04]  /*53e0*/  STS.U16 [R233+0x340], R98 ;  /* 0x00034062e9007388 */ /* 0x000fe80000000400 */
[----:B------:R3:W-:Y:S04]  /*53f0*/  STS.U16 [R232+0x380], R97 ;  /* 0x00038061e8007388 */ /* 0x0007e80000000400 */
[----:B------:R4:W-:Y:S01]  /*5400*/  STS.U16 [R231+0x3c0], R100 ;  /* 0x0003c064e7007388 */ /* 0x0009e20000000400 */
[----:B------:R-:W-:-:S06]  /*5410*/  NOP ;  /* 0x0000000000007918 */ /* 0x000fcc0000000000 */
[----:B------:R-:W5:Y:S01]  /*5420*/  LDS.U16 R85, [R81+0x2] ;  /* 0x0000020051557984 */ /* 0x000f620000000400 */
[----:B0-----:R-:W1:Y:S03]  /*5430*/  MUFU.RCP R88, R102 ;  /* 0x0000006600587308 */ /* 0x001e660000001000 */
[----:B------:R-:W0:Y:S04]  /*5440*/  LDS.U16 R71, [R81] ;  /* 0x0000000051477984 */ /* 0x000e280000000400 */
[----:B------:R-:W0:Y:S04]  /*5450*/  LDS.U16 R86, [R81+0x4] ;  /* 0x0000040051567984 */ /* 0x000e280000000400 */
[----:B------:R-:W0:Y:S04]  /*5460*/  LDS.U16 R91, [R81+0x6] ;  /* 0x00000600515b7984 */ /* 0x000e280000000400 */
[----:B------:R-:W0:Y:S01]  /*5470*/  LDS.U16 R95, [R81+0xa] ;  /* 0x00000a00515f7984 */ /* 0x000e220000000400 */
[----:B-1----:R-:W-:Y:S01]  /*5480*/  FADD.FTZ R4, -R88, 1 ;  /* 0x3f80000058047421 */ /* 0x002fe20000010100 */
[----:B------:R-:W1:Y:S01]  /*5490*/  MUFU.RCP R70, R99 ;  /* 0x0000006300467308 */ /* 0x000e620000001000 */
[----:B--2---:R-:W-:Y:S01]  /*54a0*/  FADD.FTZ R94, R103, 1 ;  /* 0x3f800000675e7421 */ /* 0x004fe20000010000 */
[----:B------:R-:W-:Y:S01]  /*54b0*/  LDS.U16 R93, [R81+0x8] ;  /* 0x00000800515d7984 */ /* 0x000fe20000000400 */
[----:B---3--:R-:W-:-:S02]  /*54c0*/  FFMA.FTZ R97, R17, R4, 1 ;  /* 0x3f80000011617423 */ /* 0x008fc40000010004 */
[----:B----4-:R-:W-:Y:S01]  /*54d0*/  FADD.FTZ R100, R104, 1 ;  /* 0x3f80000068647421 */ /* 0x010fe20000010000 */
[----:B------:R-:W-:Y:S02]  /*54e0*/  LDS.U16 R126, [R81+0x16] ;  /* 0x00001600517e7984 */ /* 0x000fe40000000400 */
[----:B------:R1:W-:Y:S01]  /*54f0*/  MUFU.RCP R96, R2 ;  /* 0x0000000200607308 */ /* 0x0003e20000001000 */
[----:B------:R-:W-:Y:S01]  /*5500*/  FADD.FTZ R89, R109, 1 ;  /* 0x3f8000006d597421 */ /* 0x000fe20000010000 */
[----:B------:R-:W-:Y:S01]  /*5510*/  LDS.U16 R124, [R81+0x14] ;  /* 0x00001400517c7984 */ /* 0x000fe20000000400 */
[----:B------:R-:W-:Y:S02]  /*5520*/  PRMT R110, RZ, 0x5410, R110 ;  /* 0x00005410ff6e7816 */ /* 0x000fe4000000006e */
[----:B------:R-:W-:Y:S01]  /*5530*/  PRMT R65, RZ, 0x5410, R65 ;  /* 0x00005410ff417816 */ /* 0x000fe20000000041 */
[----:B------:R-:W-:Y:S01]  /*5540*/  LDS.U16 R128, [R81+0x18] ;  /* 0x0000180051807984 */ /* 0x000fe20000000400 */
[----:B-----5:R-:W-:-:S05]  /*5550*/  PRMT R85, RZ, 0x5410, R85 ;  /* 0x00005410ff557816 */ /* 0x020fca0000000055 */
[----:B------:R-:W-:-:S04]  /*5560*/  FMUL.FTZ R5, R90, R85 ;  /* 0x000000555a057220 */ /* 0x000fc80000410000 */
[----:B------:R-:W-:-:S04]  /*5570*/  FMUL.FTZ R4, R88, R5 ;  /* 0x0000000558047220 */ /* 0x000fc80000410000 */
[----:B------:R-:W-:Y:S02]  /*5580*/  FMUL.FTZ R132, R4, R97 ;  /* 0x0000006104847220 */ /* 0x000fe40000410000 */
[----:B------:R-:W2:Y:S01]  /*5590*/  LDS.U16 R4, [R81+0x10] ;  /* 0x0000100051047984 */ /* 0x000ea20000000400 */
[----:B------:R-:W3:Y:S01]  /*55a0*/  MUFU.RCP R94, R94 ;  /* 0x0000005e005e7308 */ /* 0x000ee20000001000 */
[----:B0-----:R-:W-:Y:S01]  /*55b0*/  PRMT R71, RZ, 0x5410, R71 ;  /* 0x00005410ff477816 */ /* 0x001fe20000000047 */
[----:B-1----:R-:W-:Y:S01]  /*55c0*/  FADD.FTZ R2, -R70, 1 ;  /* 0x3f80000046027421 */ /* 0x002fe20000010100 */
[----:B------:R-:W-:-:S05]  /*55d0*/  PRMT R86, RZ, 0x5410, R86 ;  /* 0x00005410ff567816 */ /* 0x000fca0000000056 */
[----:B------:R0:W-:Y:S01]  /*55e0*/  MUFU.RCP R98, R3 ;  /* 0x0000000300627308 */ /* 0x0001e20000001000 */
[----:B------:R-:W-:-:S07]  /*55f0*/  FFMA.FTZ R2, R15, R2, 1 ;  /* 0x3f8000000f027423 */ /* 0x000fce0000010002 */
[----:B------:R-:W1:Y:S01]  /*5600*/  MUFU.RCP R100, R100 ;  /* 0x0000006400647308 */ /* 0x000e620000001000 */
[----:B0-----:R-:W-:Y:S02]  /*5610*/  FMUL.FTZ R3, R92, R71 ;  /* 0x000000475c037220 */ /* 0x001fe40000410000 */
[----:B---3--:R-:W-:Y:S02]  /*5620*/  FADD.FTZ R104, -R94, 1 ;  /* 0x3f8000005e687421 */ /* 0x008fe40000010100 */
[----:B------:R-:W-:Y:S02]  /*5630*/  FMUL.FTZ R3, R70, R3 ;  /* 0x0000000346037220 */ /* 0x000fe40000410000 */
[----:B------:R-:W-:Y:S02]  /*5640*/  FMUL.FTZ R99, R87, R86 ;  /* 0x0000005657637220 */ /* 0x000fe40000410000 */
[----:B------:R-:W-:Y:S01]  /*5650*/  FMUL.FTZ R5, R3, R2 ;  /* 0x0000000203057220 */ /* 0x000fe20000410000 */
[----:B------:R-:W-:Y:S01]  /*5660*/  PRMT R91, RZ, 0x5410, R91 ;  /* 0x00005410ff5b7816 */ /* 0x000fe2000000005b */
[----:B------:R-:W0:Y:S01]  /*5670*/  LDS.U16 R2, [R81+0xc] ;  /* 0x00000c0051027984 */ /* 0x000e220000000400 */
[----:B------:R-:W-:Y:S01]  /*5680*/  FFMA.FTZ R114, R21, R104, 1 ;  /* 0x3f80000015727423 */ /* 0x000fe20000010068 */
[----:B------:R-:W-:Y:S01]  /*5690*/  PRMT R95, RZ, 0x5410, R95 ;  /* 0x00005410ff5f7816 */ /* 0x000fe2000000005f */
[----:B------:R-:W-:Y:S01]  /*56a0*/  FMUL.FTZ R99, R94, R99 ;  /* 0x000000635e637220 */ /* 0x000fe20000410000 */
[----:B------:R-:W3:Y:S01]  /*56b0*/  LDS.U16 R3, [R81+0xe] ;  /* 0x00000e0051037984 */ /* 0x000ee20000000400 */
[----:B------:R4:W5:Y:S01]  /*56c0*/  MUFU.RCP R104, R111 ;  /* 0x0000006f00687308 */ /* 0x0009620000001000 */
[----:B------:R-:W-:-:S02]  /*56d0*/  FMUL.FTZ R103, R108, R91 ;  /* 0x0000005b6c677220 */ /* 0x000fc40000410000 */
[----:B------:R-:W-:Y:S02]  /*56e0*/  FMUL.FTZ R117, R99, R114 ;  /* 0x0000007263757220 */ /* 0x000fe40000410000 */
[----:B------:R-:W-:Y:S02]  /*56f0*/  FADD.FTZ R114, -R96, 1 ;  /* 0x3f80000060727421 */ /* 0x000fe40000010100 */
[----:B-1----:R-:W-:Y:S02]  /*5700*/  FADD.FTZ R118, -R100, 1 ;  /* 0x3f80000064767421 */ /* 0x002fe40000010100 */
[----:B------:R-:W-:Y:S02]  /*5710*/  FMUL.FTZ R109, R112, R95 ;  /* 0x0000005f706d7220 */ /* 0x000fe40000410000 */
[----:B------:R-:W-:Y:S02]  /*5720*/  FFMA.FTZ R114, R23, R114, 1 ;  /* 0x3f80000017727423 */ /* 0x000fe40000010072 */
[----:B------:R-:W-:-:S02]  /*5730*/  FMUL.FTZ R103, R96, R103 ;  /* 0x0000006760677220 */ /* 0x000fc40000410000 */
[----:B------:R-:W-:Y:S02]  /*5740*/  FFMA.FTZ R120, R29, R118, 1 ;  /* 0x3f8000001d787423 */ /* 0x000fe40000010076 */
[----:B------:R-:W-:Y:S01]  /*5750*/  FMUL.FTZ R109, R100, R109 ;  /* 0x0000006d646d7220 */ /* 0x000fe20000410000 */
[----:B------:R-:W1:Y:S01]  /*5760*/  MUFU.EX2 R113, R113 ;  /* 0x0000007100717308 */ /* 0x000e620000000800 */
[----:B------:R-:W-:Y:S02]  /*5770*/  FADD.FTZ R102, R105, 1 ;  /* 0x3f80000069667421 */ /* 0x000fe40000010000 */
[----:B------:R-:W-:Y:S01]  /*5780*/  FMUL.FTZ R138, R103, R114 ;  /* 0x00000072678a7220 */ /* 0x000fe20000410000 */
[----:B------:R-:W-:Y:S01]  /*5790*/  PRMT R103, RZ, 0x5410, R69 ;  /* 0x00005410ff677816 */ /* 0x000fe20000000045 */
[----:B------:R-:W-:Y:S01]  /*57a0*/  FMUL.FTZ R140, R109, R120 ;  /* 0x000000786d8c7220 */ /* 0x000fe20000410000 */
[----:B------:R-:W-:Y:S01]  /*57b0*/  PRMT R114, RZ, 0x5410, R66 ;  /* 0x00005410ff727816 */ /* 0x000fe20000000042 */
[----:B----4-:R-:W-:Y:S01]  /*57c0*/  FADD.FTZ R111, R116, 1 ;  /* 0x3f800000746f7421 */ /* 0x010fe20000010000 */
[----:B--2---:R-:W-:Y:S01]  /*57d0*/  PRMT R69, RZ, 0x5410, R4 ;  /* 0x00005410ff457816 */ /* 0x004fe20000000004 */
[----:B------:R-:W-:-:S02]  /*57e0*/  FADD.FTZ R120, R122, 1 ;  /* 0x3f8000007a787421 */ /* 0x000fc40000010000 */
[----:B------:R-:W2:Y:S01]  /*57f0*/  LDS.U16 R122, [R81+0x12] ;  /* 0x00001200517a7984 */ /* 0x000ea20000000400 */
[----:B------:R-:W4:Y:S01]  /*5800*/  MUFU.RCP R102, R102 ;  /* 0x0000006600667308 */ /* 0x000f220000001000 */
[----:B------:R-:W-:Y:S01]  /*5810*/  PRMT R93, RZ, 0x5410, R93 ;  /* 0x00005410ff5d7816 */ /* 0x000fe2000000005d */
[----:B-----5:R-:W-:-:S06]  /*5820*/  FADD.FTZ R134, -R104, 1 ;  /* 0x3f80000068867421 */ /* 0x020fcc0000010100 */
[----:B------:R-:W5:Y:S01]  /*5830*/  MUFU.RCP R89, R89 ;  /* 0x0000005900597308 */ /* 0x000f620000001000 */
[----:B------:R-:W-:Y:S02]  /*5840*/  FADD.FTZ R116, -R98, 1 ;  /* 0x3f80000062747421 */ /* 0x000fe40000010100 */
[----:B------:R-:W-:-:S05]  /*5850*/  FMUL.FTZ R105, R110, R93 ;  /* 0x0000005d6e697220 */ /* 0x000fca0000410000 */
[----:B------:R0:W-:Y:S01]  /*5860*/  MUFU.RCP R118, R111 ;  /* 0x0000006f00767308 */ /* 0x0001e20000001000 */
[----:B------:R-:W-:Y:S02]  /*5870*/  FFMA.FTZ R134, R35, R134, 1 ;  /* 0x3f80000023867423 */ /* 0x000fe40000010086 */
[----:B0-----:R-:W-:-:S04]  /*5880*/  FMUL.FTZ R111, R114, R69 ;  /* 0x00000045726f7220 */ /* 0x001fc80000410000 */
[----:B------:R-:W-:Y:S02]  /*5890*/  FMUL.FTZ R111, R104, R111 ;  /* 0x0000006f686f7220 */ /* 0x000fe40000410000 */
[----:B------:R-:W-:Y:S02]  /*58a0*/  FMUL.FTZ R119, R65, -1.4426950216293334961 ;  /* 0xbfb8aa3b41777820 */ /* 0x000fe40000410000 */
[----:B------:R-:W-:Y:S02]  /*58b0*/  FFMA.FTZ R116, R25, R116, 1 ;  /* 0x3f80000019747423 */ /* 0x000fe40000010074 */
[----:B------:R-:W-:Y:S02]  /*58c0*/  FMUL.FTZ R105, R98, R105 ;  /* 0x0000006962697220 */ /* 0x000fe40000410000 */
[----:B-1----:R-:W-:Y:S02]  /*58d0*/  FADD.FTZ R97, R113, 1 ;  /* 0x3f80000071617421 */ /* 0x002fe40000010000 */
[----:B------:R-:W-:Y:S01]  /*58e0*/  FADD.FTZ R99, R115, 1 ;  /* 0x3f80000073637421 */ /* 0x000fe20000010000 */
[----:B------:R-:W-:Y:S01]  /*58f0*/  LDS.U16 R113, [R81+0x1c] ;  /* 0x00001c0051717984 */ /* 0x000fe20000000400 */
[----:B------:R-:W-:Y:S01]  /*5900*/  FMUL.FTZ R4, R111, R134 ;  /* 0x000000866f047220 */ /* 0x000fe20000410000 */
[----:B------:R0:W1:Y:S02]  /*5910*/  MUFU.EX2 R127, R119 ;  /* 0x00000077007f7308 */ /* 0x0000640000000800 */
[----:B------:R-:W2:Y:S04]  /*5920*/  LDS.U16 R111, [R81+0x1a] ;  /* 0x00001a00516f7984 */ /* 0x000ea80000000400 */
[----:B------:R-:W2:Y:S01]  /*5930*/  LDS.U16 R115, [R81+0x1e] ;  /* 0x00001e0051737984 */ /* 0x000ea20000000400 */
[----:B----4-:R-:W-:-:S02]  /*5940*/  FADD.FTZ R66, -R102, 1 ;  /* 0x3f80000066427421 */ /* 0x010fc40000010100 */
[----:B0-----:R-:W-:Y:S01]  /*5950*/  FMUL.FTZ R119, R105, R116 ;  /* 0x0000007469777220 */ /* 0x001fe20000410000 */
[----:B------:R-:W-:Y:S01]  /*5960*/  PRMT R116, RZ, 0x5410, R67 ;  /* 0x00005410ff747816 */ /* 0x000fe20000000043 */
[----:B------:R-:W-:Y:S02]  /*5970*/  FADD.FTZ R105, R121, 1 ;  /* 0x3f80000079697421 */ /* 0x000fe40000010000 */
[----:B-----5:R-:W-:Y:S02]  /*5980*/  FADD.FTZ R67, -R89, 1 ;  /* 0x3f80000059437421 */ /* 0x020fe40000010100 */
[----:B------:R-:W-:Y:S01]  /*5990*/  FFMA.FTZ R130, R33, R66, 1 ;  /* 0x3f80000021827423 */ /* 0x000fe20000010042 */
[----:B------:R-:W-:Y:S01]  /*59a0*/  PRMT R66, RZ, 0x5410, R2 ;  /* 0x00005410ff427816 */ /* 0x000fe20000000002 */
[----:B------:R-:W0:Y:S01]  /*59b0*/  MUFU.RCP R105, R105 ;  /* 0x0000006900697308 */ /* 0x000e220000001000 */
[----:B------:R-:W-:Y:S01]  /*59c0*/  FFMA.FTZ R109, R34, R67, 1 ;  /* 0x3f800000226d7423 */ /* 0x000fe20000010043 */
[----:B---3--:R-:W-:-:S02]  /*59d0*/  PRMT R67, RZ, 0x5410, R3 ;  /* 0x00005410ff437816 */ /* 0x008fc40000000003 */
[----:B------:R-:W-:-:S03]  /*59e0*/  FMUL.FTZ R3, R103, R66 ;  /* 0x0000004267037220 */ /* 0x000fc60000410000 */
[----:B------:R-:W-:Y:S01]  /*59f0*/  FMUL.FTZ R2, R116, R67 ;  /* 0x0000004374027220 */ /* 0x000fe20000410000 */
[----:B------:R-:W3:Y:S01]  /*5a00*/  MUFU.RCP R97, R97 ;  /* 0x0000006100617308 */ /* 0x000ee20000001000 */
[----:B------:R-:W-:Y:S02]  /*5a10*/  FMUL.FTZ R3, R102, R3 ;  /* 0x0000000366037220 */ /* 0x000fe40000410000 */
[----:B------:R-:W-:-:S05]  /*5a20*/  FMUL.FTZ R2, R89, R2 ;  /* 0x0000000259027220 */ /* 0x000fca0000410000 */
[----:B------:R-:W4:Y:S01]  /*5a30*/  MUFU.RCP R99, R99 ;  /* 0x0000006300637308 */ /* 0x000f220000001000 */
[----:B------:R-:W-:Y:S02]  /*5a40*/  FADD.FTZ R125, R123, 1 ;  /* 0x3f8000007b7d7421 */ /* 0x000fe40000010000 */
[----:B------:R-:W-:Y:S02]  /*5a50*/  FMUL.FTZ R3, R3, R130 ;  /* 0x0000008203037220 */ /* 0x000fe40000410000 */
[----:B------:R-:W-:Y:S02]  /*5a60*/  FMUL.FTZ R2, R2, R109 ;  /* 0x0000006d02027220 */ /* 0x000fe40000410000 */
[----:B-1----:R-:W-:Y:S01]  /*5a70*/  FADD.FTZ R130, R127, 1 ;  /* 0x3f8000007f827421 */ /* 0x002fe20000010000 */
[----:B------:R0:W1:Y:S01]  /*5a80*/  MUFU.RCP R109, R125 ;  /* 0x0000007d006d7308 */ /* 0x0000620000001000 */
[----:B------:R-:W-:Y:S01]  /*5a90*/  PRMT R19, RZ, 0x5410, R19 ;  /* 0x00005410ff137816 */ /* 0x000fe20000000013 */
[----:B------:R-:W-:Y:S01]  /*5aa0*/  FADD.FTZ R134, -R118, 1 ;  /* 0x3f80000076867421 */ /* 0x000fe20000010100 */
[----:B------:R-:W-:-:S02]  /*5ab0*/  PRMT R126, RZ, 0x5410, R126 ;  /* 0x00005410ff7e7816 */ /* 0x000fc4000000007e */
[----:B------:R-:W-:Y:S02]  /*5ac0*/  PRMT R31, RZ, 0x5410, R31 ;  /* 0x00005410ff1f7816 */ /* 0x000fe4000000001f */
[----:B------:R-:W-:Y:S01]  /*5ad0*/  PRMT R27, RZ, 0x5410, R27 ;  /* 0x00005410ff1b7816 */ /* 0x000fe2000000001b */
[----:B0-----:R-:W-:Y:S01]  /*5ae0*/  FADD.FTZ R125, -R105, 1 ;  /* 0x3f800000697d7421 */ /* 0x001fe20000010100 */
[----:B--2---:R-:W-:Y:S02]  /*5af0*/  PRMT R122, RZ, 0x5410, R122 ;  /* 0x00005410ff7a7816 */ /* 0x004fe4000000007a */
[----:B------:R-:W-:Y:S01]  /*5b00*/  PRMT R124, RZ, 0x5410, R124 ;  /* 0x00005410ff7c7816 */ /* 0x000fe2000000007c */
[----:B------:R-:W0:Y:S01]  /*5b10*/  MUFU.RCP R120, R120 ;  /* 0x0000007800787308 */ /* 0x000e220000001000 */
[----:B------:R-:W-:Y:S01]  /*5b20*/  FFMA.FTZ R127, R62, R125, 1 ;  /* 0x3f8000003e7f7423 */ /* 0x000fe2000001007d */
[----:B------:R-:W-:Y:S01]  /*5b30*/  PRMT R13, RZ, 0x5410, R13 ;  /* 0x00005410ff0d7816 */ /* 0x000fe2000000000d */
[----:B------:R-:W-:Y:S01]  /*5b40*/  FFMA.FTZ R142, R61, R134, 1 ;  /* 0x3f8000003d8e7423 */ /* 0x000fe20000010086 */
[----:B------:R-:W-:Y:S01]  /*5b50*/  PRMT R128, RZ, 0x5410, R128 ;  /* 0x00005410ff807816 */ /* 0x000fe20000000080 */
[----:B------:R-:W-:-:S03]  /*5b60*/  FMUL.FTZ R125, R19, R126 ;  /* 0x0000007e137d7220 */ /* 0x000fc60000410000 */
[----:B------:R-:W2:Y:S01]  /*5b70*/  MUFU.RCP R130, R130 ;  /* 0x0000008200827308 */ /* 0x000ea20000001000 */
[----:B---3--:R-:W-:Y:S02]  /*5b80*/  FADD.FTZ R121, -R97, 1 ;  /* 0x3f80000061797421 */ /* 0x008fe40000010100 */
[----:B----4-:R-:W-:Y:S02]  /*5b90*/  FADD.FTZ R123, -R99, 1 ;  /* 0x3f800000637b7421 */ /* 0x010fe40000010100 */
[----:B------:R-:W-:Y:S02]  /*5ba0*/  FMUL.FTZ R134, R31, R122 ;  /* 0x0000007a1f867220 */ /* 0x000fe40000410000 */
[----:B------:R-:W-:Y:S02]  /*5bb0*/  FMUL.FTZ R136, R27, R124 ;  /* 0x0000007c1b887220 */ /* 0x000fe40000410000 */
[----:B------:R-:W-:Y:S02]  /*5bc0*/  FMUL.FTZ R125, R118, R125 ;  /* 0x0000007d767d7220 */ /* 0x000fe40000410000 */
[----:B------:R-:W-:-:S02]  /*5bd0*/  FFMA.FTZ R121, R36, R121, 1 ;  /* 0x3f80000024797423 */ /* 0x000fc40000010079 */
        /* <DEDUP_REMOVED lines=15> */
[----:B------:R-:W-:Y:S02]  /*5cd0*/  PRMT R113, RZ, 0x5410, R113 ;  /* 0x00005410ff717816 */ /* 0x000fe40000000071 */
[----:B------:R-:W-:Y:S01]  /*5ce0*/  PRMT R115, RZ, 0x5410, R115 ;  /* 0x00005410ff737816 */ /* 0x000fe20000000073 */
[----:B------:R-:W-:Y:S02]  /*5cf0*/  FMUL.FTZ R127, R144, R127 ;  /* 0x0000007f907f7220 */ /* 0x000fe40000410000 */
[----:B------:R-:W-:Y:S02]  /*5d00*/  FFMA.FTZ R7, R64, R5, 1 ;  /* 0x3f80000040077423 */ /* 0x000fe40000010005 */
[----:B0-----:R-:W-:Y:S02]  /*5d10*/  FADD.FTZ R144, -R120, 1 ;  /* 0x3f80000078907421 */ /* 0x001fe40000010100 */
[----:B--2---:R-:W-:Y:S02]  /*5d20*/  FADD.FTZ R148, -R130, 1 ;  /* 0x3f80000082947421 */ /* 0x004fe40000010100 */
[----:B------:R-:W-:-:S02]  /*5d30*/  FMUL.FTZ R5, R132, R111 ;  /* 0x0000006f84057220 */ /* 0x000fc40000410000 */
[----:B------:R-:W-:Y:S02]  /*5d40*/  FMUL.FTZ R146, R134, R113 ;  /* 0x0000007186927220 */ /* 0x000fe40000410000 */
[----:B------:R-:W-:Y:S02]  /*5d50*/  FMUL.FTZ R9, R136, R115 ;  /* 0x0000007388097220 */ /* 0x000fe40000410000 */
[----:B------:R-:W-:Y:S02]  /*5d60*/  FFMA.FTZ R144, R63, R144, 1 ;  /* 0x3f8000003f907423 */ /* 0x000fe40000010090 */
[----:B------:R-:W-:Y:S02]  /*5d70*/  FMUL.FTZ R5, R120, R5 ;  /* 0x0000000578057220 */ /* 0x000fe40000410000 */
[----:B------:R-:W-:Y:S02]  /*5d80*/  FMUL.FTZ R146, R109, R146 ;  /* 0x000000926d927220 */ /* 0x000fe40000410000 */
[----:B------:R-:W-:-:S02]  /*5d90*/  FFMA.FTZ R148, R65, R148, 1 ;  /* 0x3f80000041947423 */ /* 0x000fc40000010094 */
[----:B------:R-:W-:Y:S02]  /*5da0*/  FMUL.FTZ R9, R130, R9 ;  /* 0x0000000982097220 */ /* 0x000fe40000410000 */
[----:B------:R-:W-:Y:S02]  /*5db0*/  FMUL.FTZ R144, R5, R144 ;  /* 0x0000009005907220 */ /* 0x000fe40000410000 */
[----:B------:R-:W-:Y:S02]  /*5dc0*/  FMUL.FTZ R7, R146, R7 ;  /* 0x0000000792077220 */ /* 0x000fe40000410000 */
[----:B------:R-:W-:Y:S01]  /*5dd0*/  FMUL.FTZ R148, R9, R148 ;  /* 0x0000009409947220 */ /* 0x000fe20000410000 */
[----:B------:R-:W-:Y:S02]  /*5de0*/  PRMT R5, R125, 0x7632, R5 ;  /* 0x000076327d057816 */ /* 0x000fe40000000005 */
[----:B------:R-:W-:Y:S02]  /*5df0*/  F2FP.BF16.PACK_AB R119, R140, R119 ;  /* 0x000000778c77723e */ /* 0x000fe400000010ff */
[----:B------:R-:W-:-:S02]  /*5e00*/  F2FP.BF16.PACK_AB R2, R2, R3 ;  /* 0x000000030202723e */ /* 0x000fc400000010ff */
[----:B------:R-:W-:Y:S02]  /*5e10*/  ISETP.NE.AND P6, PT, R84, RZ, PT ;  /* 0x000000ff5400720c */ /* 0x000fe40003fc5270 */
[----:B------:R-:W-:Y:S02]  /*5e20*/  F2FP.BF16.PACK_AB R117, R138, R117 ;  /* 0x000000758a75723e */ /* 0x000fe400000010ff */
[----:B------:R-:W-:Y:S02]  /*5e30*/  F2FP.BF16.PACK_AB R4, R121, R4 ;  /* 0x000000047904723e */ /* 0x000fe400000010ff */
[----:B------:R-:W-:Y:S02]  /*5e40*/  F2FP.BF16.PACK_AB R123, R142, R123 ;  /* 0x0000007b8e7b723e */ /* 0x000fe400000010ff */
[----:B------:R-:W-:Y:S02]  /*5e50*/  F2FP.BF16.PACK_AB R127, R144, R127 ;  /* 0x0000007f907f723e */ /* 0x000fe400000010ff */
[----:B------:R-:W-:Y:S01]  /*5e60*/  F2FP.BF16.PACK_AB R7, R148, R7 ;  /* 0x000000079407723e */ /* 0x000fe200000010ff */
[----:B------:R0:W-:Y:S01]  /*5e70*/  STS.U16 [R81], R125 ;  /* 0x0000007d51007388 */ /* 0x0001e20000000400 */
[----:B------:R-:W-:-:S02]  /*5e80*/  PRMT R11, R119, 0x7632, R11 ;  /* 0x00007632770b7816 */ /* 0x000fc4000000000b */
[----:B------:R-:W-:Y:S01]  /*5e90*/  PRMT R3, R2, 0x7632, R3 ;  /* 0x0000763202037816 */ /* 0x000fe20000000003 */
[----:B------:R1:W-:Y:S01]  /*5ea0*/  STS.U16 [R81+0x2], R5 ;  /* 0x0000020551007388 */ /* 0x0003e20000000400 */
[----:B------:R-:W-:Y:S02]  /*5eb0*/  PRMT R9, R117, 0x7632, R9 ;  /* 0x0000763275097816 */ /* 0x000fe40000000009 */
[----:B------:R-:W-:Y:S01]  /*5ec0*/  PRMT R129, R7, 0x7632, R129 ;  /* 0x0000763207817816 */ /* 0x000fe20000000081 */
        /* <DEDUP_REMOVED lines=60> */
.L_x_5411:
[----:B-1----:R-:W-:Y:S05]  /*6290*/  BSYNC B0 ;  /* 0x0000000000007941 */ /* 0x002fea0003800000 */
.L_x_5410:
        /* <DEDUP_REMOVED lines=28> */
[-C--:B------:R-:W-:Y:S01]  /*6460*/  ISETP.GE.AND P0, PT, R8, R143.reuse, PT ;  /* 0x0000008f0800720c */ /* 0x080fe20003f06270 */
[----:B------:R-:W-:Y:S02]  /*6470*/  FMUL.FTZ R35, R35, R104 ;  /* 0x0000006823237220 */ /* 0x000fe40000410000 */
[----:B------:R0:W-:Y:S01]  /*6480*/  @!P2 STG.E.U16 [R2.64+-0x740], R11 ;  /* 0xfff8c00b0200a986 */ /* 0x0001e2000c101520 */
[----:B------:R-:W-:Y:S01]  /*6490*/  ISETP.GE.AND P2, PT, R10, R143, PT ;  /* 0x0000008f0a00720c */ /* 0x000fe20003f46270 */
        /* <DEDUP_REMOVED lines=10> */
[----:B------:R-:W-:Y:S01]  /*6540*/  @!P2 STG.E.U16 [R2.64+-0x680], R123 ;  /* 0xfff9807b0200a986 */ /* 0x000fe2000c101520 */
        /* <DEDUP_REMOVED lines=20> */
[----:B0-----:R-:W-:Y:S01]  /*6690*/  FMUL.FTZ R11, R112, R29 ;  /* 0x0000001d700b7220 */ /* 0x001fe20000410000 */
        /* <DEDUP_REMOVED lines=105> */
.L_x_5414:
[----:B------:R-:W-:Y:S05]  /*6d30*/  BSYNC B0 ;  /* 0x0000000000007941 */ /* 0x000fea0003800000 */
.L_x_5413:
        /* <DEDUP_REMOVED lines=43> */
.L_x_5412:
[----:B------:R-:W2:Y:S01]  /*6ff0*/  LDL.LU R0, [R1+0x18] ;  /* 0x0000180001007983 */ /* 0x000ea20000300800 */
[----:B------:R-:W-:Y:S01]  /*7000*/  PRMT R13, RZ, 0x5410, R80 ;  /* 0x00005410ff0d7816 */ /* 0x000fe20000000050 */
[----:B------:R-:W-:Y:S01]  /*7010*/  HFMA2.MMA R32, -RZ, RZ, 0, 0 ;  /* 0x00000000ff207435 */ /* 0x000fe200000001ff */
[----:B------:R-:W-:Y:S01]  /*7020*/  PRMT R6, RZ, 0x5410, R79 ;  /* 0x00005410ff067816 */ /* 0x000fe2000000004f */
[----:B------:R-:W-:Y:S01]  /*7030*/  FMUL.FTZ R228, R92, UR4 ;  /* 0x000000045ce47c20 */ /* 0x000fe20008410000 */
[----:B------:R-:W-:Y:S01]  /*7040*/  MOV R8, c[0x0][0x16c] ;  /* 0x00005b0000087a02 */ /* 0x000fe20000000f00 */
[----:B------:R-:W-:Y:S01]  /*7050*/  FMUL.FTZ R227, R15, UR4 ;  /* 0x000000040fe37c20 */ /* 0x000fe20008410000 */
[----:B0-----:R-:W-:Y:S01]  /*7060*/  CS2R R30, SRZ ;  /* 0x00000000001e7805 */ /* 0x001fe2000001ff00 */
        /* <DEDUP_REMOVED lines=21> */
[----:B------:R-:W-:Y:S01]  /*71c0*/  FMUL.FTZ R33, R60, UR4 ;  /* 0x000000043c217c20 */ /* 0x000fe20008410000 */
[----:B------:R-:W-:Y:S01]  /*71d0*/  BAR.SYNC.DEFER_BLOCKING 0x0 ;  /* 0x0000000000007b1d */ /* 0x000fe20000010000 */
[----:B--2---:R-:W-:-:S04]  /*71e0*/  FFMA.FTZ R0, R92, R13, R0 ;  /* 0x0000000d5c007223 */ /* 0x004fc80000010000 */
        /* <DEDUP_REMOVED lines=62> */
[----:B0-----:R-:W-:-:S02]  /*75d0*/  FADD.FTZ R0, R60, R60 ;  /* 0x0000003c3c007221 */ /* 0x001fc40000010000 */
.L_x_5516:
        /* <DEDUP_REMOVED lines=116> */
[----:B------:R-:W-:-:S02]  /*7d20*/  ISETP.GE.AND P4, PT, R96, UR36, PT ;  /* 0x0000002460007c0c */ /* 0x000fc4000bf86270 */
[----:B------:R-:W-:Y:S02]  /*7d30*/  LOP3.LUT R96, R64, 0x300, RZ, 0xfc, !PT ;  /* 0x0000030040607812 */ /* 0x000fe400078efcff */
[----:B------:R-:W-:Y:S01]  /*7d40*/  PRMT R103, RZ, 0x7610, R103 ;  /* 0x00007610ff677816 */ /* 0x000fe20000000067 */
[----:B------:R0:W4:Y:S01]  /*7d50*/  @!P5 LDG.E.U16 R95, [R62.64+0x480] ;  /* 0x000480203e5fd981 */ /* 0x000122000c1e1500 */
[----:B------:R-:W-:Y:S02]  /*7d60*/  ISETP.GE.AND P5, PT, R96, UR36, PT ;  /* 0x0000002460007c0c */ /* 0x000fe4000bfa6270 */
[----:B------:R-:W-:Y:S02]  /*7d70*/  PRMT R120, RZ, 0x7610, R120 ;  /* 0x00007610ff787816 */ /* 0x000fe40000000078 */
[----:B------:R-:W-:Y:S01]  /*7d80*/  PRMT R96, RZ, 0x7610, R96 ;  /* 0x00007610ff607816 */ /* 0x000fe20000000060 */
[----:B------:R0:W4:Y:S01]  /*7d90*/  @!P0 LDG.E.U16 R103, [R62.64+0x4c0] ;  /* 0x0004c0203e678981 */ /* 0x000122000c1e1500 */
[----:B------:R-:W-:-:S03]  /*7da0*/  LOP3.LUT R98, R64, 0x320, RZ, 0xfc, !PT ;  /* 0x0000032040627812 */ /* 0x000fc600078efcff */
[----:B------:R0:W4:Y:S04]  /*7db0*/  @!P1 LDG.E.U16 R120, [R62.64+0x500] ;  /* 0x000500203e789981 */ /* 0x000128000c1e1500 */
[----:B------:R0:W4:Y:S01]  /*7dc0*/  @!P2 LDG.E.U16 R96, [R62.64+0x540] ;  /* 0x000540203e60a981 */ /* 0x000122000c1e1500 */
[----:B------:R-:W-:Y:S02]  /*7dd0*/  ISETP.GE.AND P0, PT, R98, UR36, PT ;  /* 0x0000002462007c0c */ /* 0x000fe4000bf06270 */
[C---:B------:R-:W-:Y:S02]  /*7de0*/  LOP3.LUT R98, R64.reuse, 0x340, RZ, 0xfc, !PT ;  /* 0x0000034040627812 */ /* 0x040fe400078efcff */
[----:B------:R-:W-:Y:S02]  /*7df0*/  LOP3.LUT R99, R64, 0x360, RZ, 0xfc, !PT ;  /* 0x0000036040637812 */ /* 0x000fe400078efcff */
[----:B------:R-:W-:-:S02]  /*7e00*/  SHF.L.U32 R101, R84, 0x5, RZ ;  /* 0x0000000554657819 */ /* 0x000fc400000006ff */
[----:B------:R-:W-:Y:S02]  /*7e10*/  PRMT R111, RZ, 0x7610, R111 ;  /* 0x00007610ff6f7816 */ /* 0x000fe4000000006f */
[----:B------:R-:W-:Y:S02]  /*7e20*/  ISETP.GE.AND P1, PT, R98, UR36, PT ;  /* 0x0000002462007c0c */ /* 0x000fe4000bf26270 */
[----:B------:R-:W-:Y:S02]  /*7e30*/  ISETP.GE.AND P2, PT, R99, UR36, PT ;  /* 0x0000002463007c0c */ /* 0x000fe4000bf46270 */
[----:B------:R-:W-:Y:S01]  /*7e40*/  LOP3.LUT R98, R64, 0x380, RZ, 0xfc, !PT ;  /* 0x0000038040627812 */ /* 0x000fe200078efcff */
[----:B------:R0:W4:Y:S01]  /*7e50*/  @!P3 LDG.E.U16 R111, [R62.64+0x580] ;  /* 0x000580203e6fb981 */ /* 0x000122000c1e1500 */
[----:B------:R-:W-:Y:S02]  /*7e60*/  LOP3.LUT R99, R101, 0xffffffe0, R230, 0xe2, !PT ;  /* 0xffffffe065637812 */ /* 0x000fe400078ee2e6 */
[----:B------:R-:W-:-:S02]  /*7e70*/  PRMT R101, RZ, 0x7610, R101 ;  /* 0x00007610ff657816 */ /* 0x000fc40000000065 */
[----:B------:R-:W-:Y:S02]  /*7e80*/  PRMT R124, RZ, 0x7610, R124 ;  /* 0x00007610ff7c7816 */ /* 0x000fe4000000007c */
[----:B------:R-:W-:Y:S02]  /*7e90*/  PRMT R110, RZ, 0x7610, R110 ;  /* 0x00007610ff6e7816 */ /* 0x000fe4000000006e */
[----:B------:R-:W-:Y:S01]  /*7ea0*/  ISETP.GE.AND P3, PT, R98, UR36, PT ;  /* 0x0000002462007c0c */ /* 0x000fe2000bf66270 */
[----:B------:R0:W4:Y:S01]  /*7eb0*/  @!P5 LDG.E.U16 R101, [R62.64+0x600] ;  /* 0x000600203e65d981 */ /* 0x000122000c1e1500 */
[C---:B------:R-:W-:Y:S02]  /*7ec0*/  LOP3.LUT R98, R64.reuse, 0x3a0, RZ, 0xfc, !PT ;  /* 0x000003a040627812 */ /* 0x040fe400078efcff */
[----:B------:R-:W-:Y:S01]  /*7ed0*/  LOP3.LUT R64, R64, 0x3c0, RZ, 0xfc, !PT ;  /* 0x000003c040407812 */ /* 0x000fe200078efcff */
[----:B------:R0:W4:Y:S01]  /*7ee0*/  @!P0 LDG.E.U16 R124, [R62.64+0x640] ;  /* 0x000640203e7c8981 */ /* 0x000122000c1e1500 */
[----:B------:R-:W-:-:S02]  /*7ef0*/  LOP3.LUT R99, R99, 0x3e0, RZ, 0xfc, !PT ;  /* 0x000003e063637812 */ /* 0x000fc400078efcff */
[----:B------:R-:W-:Y:S01]  /*7f00*/  ISETP.GE.AND P5, PT, R98, UR36, PT ;  /* 0x0000002462007c0c */ /* 0x000fe2000bfa6270 */
[----:B------:R0:W4:Y:S01]  /*7f10*/  @!P4 LDG.E.U16 R110, [R62.64+0x5c0] ;  /* 0x0005c0203e6ec981 */ /* 0x000122000c1e1500 */
[----:B------:R-:W-:Y:S02]  /*7f20*/  ISETP.GE.AND P0, PT, R64, UR36, PT ;  /* 0x0000002440007c0c */ /* 0x000fe4000bf06270 */
[----:B------:R-:W-:Y:S02]  /*7f30*/  ISETP.GE.AND P4, PT, R99, UR36, PT ;  /* 0x0000002463007c0c */ /* 0x000fe4000bf86270 */
[----:B------:R-:W-:Y:S02]  /*7f40*/  PRMT R123, RZ, 0x7610, R123 ;  /* 0x00007610ff7b7816 */ /* 0x000fe4000000007b */
[----:B------:R-:W-:Y:S02]  /*7f50*/  PRMT R128, RZ, 0x7610, R128 ;  /* 0x00007610ff807816 */ /* 0x000fe40000000080 */
[----:B------:R-:W-:-:S02]  /*7f60*/  PRMT R125, RZ, 0x7610, R125 ;  /* 0x00007610ff7d7816 */ /* 0x000fc4000000007d */
        /* <DEDUP_REMOVED lines=14> */
[----:B------:R-:W-:Y:S02]  /*8050*/  SHF.L.U32 R114, R62, 0x1, RZ ;  /* 0x000000013e727819 */ /* 0x000fe400000006ff */
[C---:B------:R-:W-:Y:S02]  /*8060*/  IADD3 R118, R99.reuse, 0x60, RZ ;  /* 0x0000006063767810 */ /* 0x040fe40007ffe0ff */
[C---:B------:R-:W-:Y:S02]  /*8070*/  IADD3 R132, R99.reuse, 0x80, RZ ;  /* 0x0000008063847810 */ /* 0x040fe40007ffe0ff */
[----:B------:R-:W-:-:S02]  /*8080*/  IADD3 R134, R99, 0xa0, RZ ;  /* 0x000000a063867810 */ /* 0x000fc40007ffe0ff */
[C---:B------:R-:W-:Y:S02]  /*8090*/  IADD3 R136, R99.reuse, 0xc0, RZ ;  /* 0x000000c063887810 */ /* 0x040fe40007ffe0ff */
[-C--:B------:R-:W-:Y:S02]  /*80a0*/  LEA.HI.SX32 R116, R102, R99.reuse, 0x1b ;  /* 0x0000006366747211 */ /* 0x080fe400078fdaff */
[C---:B------:R-:W-:Y:S02]  /*80b0*/  IADD3 R138, R99.reuse, 0xe0, RZ ;  /* 0x000000e0638a7810 */ /* 0x040fe40007ffe0ff */
[----:B------:R-:W-:Y:S02]  /*80c0*/  LEA.HI.SX32 R118, R118, R99, 0x1b ;  /* 0x0000006376767211 */ /* 0x000fe400078fdaff */
[C---:B------:R-:W-:Y:S02]  /*80d0*/  IADD3 R140, R99.reuse, 0x100, RZ ;  /* 0x00000100638c7810 */ /* 0x040fe40007ffe0ff */
[C---:B------:R-:W-:Y:S01]  /*80e0*/  IADD3 R142, R99.reuse, 0x120, RZ ;  /* 0x00000120638e7810 */ /* 0x040fe20007ffe0ff */
[----:B--2---:R-:W0:Y:S01]  /*80f0*/  R2UR UR43, R61 ;  /* 0x000000003d2b73c2 */ /* 0x004e2200000e0000 */
[----:B------:R-:W-:-:S07]  /*8100*/  IADD3 R144, R99, 0x140, RZ ;  /* 0x0000014063907810 */ /* 0x000fce0007ffe0ff */
[----:B------:R-:W1:Y:S01]  /*8110*/  R2UR UR44, R60 ;  /* 0x000000003c2c73c2 */ /* 0x000e6200000e0000 */
[----:B0-----:R-:W-:Y:S02]  /*8120*/  FMUL.FTZ R98, R52, UR43 ;  /* 0x0000002b34627c20 */ /* 0x001fe40008410000 */
[----:B------:R-:W-:Y:S02]  /*8130*/  FMUL.FTZ R61, R50, UR43 ;  /* 0x0000002b323d7c20 */ /* 0x000fe40008410000 */
[----:B------:R-:W-:Y:S02]  /*8140*/  FMUL.RZ R104, R98, 0.15915493667125701904 ;  /* 0x3e22f98362687820 */ /* 0x000fe4000040c000 */
[----:B------:R-:W-:Y:S02]  /*8150*/  FMUL.RZ R63, R61, 0.15915493667125701904 ;  /* 0x3e22f9833d3f7820 */ /* 0x000fe4000040c000 */
[----:B------:R-:W-:Y:S02]  /*8160*/  FMUL.FTZ R98, R51, UR43 ;  /* 0x0000002b33627c20 */ /* 0x000fe40008410000 */
[----:B------:R-:W-:-:S02]  /*8170*/  FMUL.FTZ R61, R49, UR43 ;  /* 0x0000002b313d7c20 */ /* 0x000fc40008410000 */
[----:B------:R-:W-:Y:S01]  /*8180*/  FMUL.RZ R105, R98, 0.15915493667125701904 ;  /* 0x3e22f98362697820 */ /* 0x000fe2000040c000 */
[----:B------:R-:W-:Y:S01]  /*8190*/  IADD3 R98, R99, 0x20, RZ ;  /* 0x0000002063627810 */ /* 0x000fe20007ffe0ff */
[----:B------:R-:W-:Y:S02]  /*81a0*/  FMUL.RZ R117, R61, 0.15915493667125701904 ;  /* 0x3e22f9833d757820 */ /* 0x000fe4000040c000 */
[----:B------:R-:W-:Y:S01]  /*81b0*/  FMUL.FTZ R61, R48, UR43 ;  /* 0x0000002b303d7c20 */ /* 0x000fe20008410000 */
[----:B------:R-:W-:Y:S01]  /*81c0*/  MUFU.SIN R108, R63 ;  /* 0x0000003f006c7308 */ /* 0x000fe20000000400 */
[----:B------:R-:W-:Y:S01]  /*81d0*/  FMUL.FTZ R62, R47, UR43 ;  /* 0x0000002b2f3e7c20 */ /* 0x000fe20008410000 */
[----:B------:R-:W-:Y:S01]  /*81e0*/  LEA.HI.SX32 R115, R98, R99, 0x1b ;  /* 0x0000006362737211 */ /* 0x000fe200078fdaff */
[----:B------:R-:W-:Y:S02]  /*81f0*/  FMUL.FTZ R98, R46, UR43 ;  /* 0x0000002b2e627c20 */ /* 0x000fe40008410000 */
[----:B------:R-:W-:-:S03]  /*8200*/  FMUL.RZ R119, R62, 0.15915493667125701904 ;  /* 0x3e22f9833e777820 */ /* 0x000fc6000040c000 */
[----:B------:R0:W-:Y:S01]  /*8210*/  MUFU.COS R109, R63 ;  /* 0x0000003f006d7308 */ /* 0x0001e20000000000 */
[C---:B------:R-:W-:Y:S01]  /*8220*/  IADD3 R146, R99.reuse, 0x160, RZ ;  /* 0x0000016063927810 */ /* 0x040fe20007ffe0ff */
[----:B------:R-:W-:Y:S01]  /*8230*/  FMUL.RZ R121, R98, 0.15915493667125701904 ;  /* 0x3e22f98362797820 */ /* 0x000fe2000040c000 */
[C---:B------:R-:W-:Y:S02]  /*8240*/  IADD3 R148, R99.reuse, 0x180, RZ ;  /* 0x0000018063947810 */ /* 0x040fe40007ffe0ff */
[----:B------:R-:W-:Y:S01]  /*8250*/  IADD3 R150, R99, 0x1a0, RZ ;  /* 0x000001a063967810 */ /* 0x000fe20007ffe0ff */
[----:B0-----:R-:W-:Y:S02]  /*8260*/  FMUL.RZ R63, R61, 0.15915493667125701904 ;  /* 0x3e22f9833d3f7820 */ /* 0x001fe4000040c000 */
[----:B------:R-:W-:Y:S01]  /*8270*/  MUFU.SIN R127, R104 ;  /* 0x00000068007f7308 */ /* 0x000fe20000000400 */
[C---:B------:R-:W-:Y:S02]  /*8280*/  IADD3 R152, R99.reuse, 0x1c0, RZ ;  /* 0x000001c063987810 */ /* 0x040fe40007ffe0ff */
[----:B------:R-:W-:-:S02]  /*8290*/  IADD3 R154, R99, 0x1e0, RZ ;  /* 0x000001e0639a7810 */ /* 0x000fc40007ffe0ff */
[C---:B------:R-:W-:Y:S02]  /*82a0*/  IADD3 R156, R99.reuse, 0x200, RZ ;  /* 0x00000200639c7810 */ /* 0x040fe40007ffe0ff */
[C---:B------:R-:W-:Y:S01]  /*82b0*/  IADD3 R158, R99.reuse, 0x220, RZ ;  /* 0x00000220639e7810 */ /* 0x040fe20007ffe0ff */
[----:B------:R-:W-:Y:S01]  /*82c0*/  MUFU.COS R126, R104 ;  /* 0x00000068007e7308 */ /* 0x000fe20000000000 */
[C---:B------:R-:W-:Y:S02]  /*82d0*/  IADD3 R160, R99.reuse, 0x240, RZ ;  /* 0x0000024063a07810 */ /* 0x040fe40007ffe0ff */
[C---:B------:R-:W-:Y:S02]  /*82e0*/  IADD3 R162, R99.reuse, 0x260, RZ ;  /* 0x0000026063a27810 */ /* 0x040fe40007ffe0ff */
[C---:B------:R-:W-:Y:S02]  /*82f0*/  IADD3 R164, R99.reuse, 0x280, RZ ;  /* 0x0000028063a47810 */ /* 0x040fe40007ffe0ff */
[C---:B------:R-:W-:Y:S01]  /*8300*/  IADD3 R166, R99.reuse, 0x2a0, RZ ;  /* 0x000002a063a67810 */ /* 0x040fe20007ffe0ff */
[----:B------:R-:W-:Y:S01]  /*8310*/  MUFU.SIN R112, R105 ;  /* 0x0000006900707308 */ /* 0x000fe20000000400 */
[----:B------:R-:W-:-:S02]  /*8320*/  IADD3 R168, R99, 0x2c0, RZ ;  /* 0x000002c063a87810 */ /* 0x000fc40007ffe0ff */
[C---:B------:R-:W-:Y:S02]  /*8330*/  IADD3 R170, R99.reuse, 0x2e0, RZ ;  /* 0x000002e063aa7810 */ /* 0x040fe40007ffe0ff */
[C---:B------:R-:W-:Y:S02]  /*8340*/  IADD3 R172, R99.reuse, 0x300, RZ ;  /* 0x0000030063ac7810 */ /* 0x040fe40007ffe0ff */
[C---:B------:R-:W-:Y:S01]  /*8350*/  IADD3 R174, R99.reuse, 0x320, RZ ;  /* 0x0000032063ae7810 */ /* 0x040fe20007ffe0ff */
[----:B------:R-:W-:Y:S01]  /*8360*/  MUFU.COS R113, R105 ;  /* 0x0000006900717308 */ /* 0x000fe20000000000 */
[C---:B------:R-:W-:Y:S02]  /*8370*/  IADD3 R176, R99.reuse, 0x340, RZ ;  /* 0x0000034063b07810 */ /* 0x040fe40007ffe0ff */
[C---:B------:R-:W-:Y:S02]  /*8380*/  IADD3 R178, R99.reuse, 0x360, RZ ;  /* 0x0000036063b27810 */ /* 0x040fe40007ffe0ff */
[----:B------:R-:W-:-:S02]  /*8390*/  IADD3 R180, R99, 0x380, RZ ;  /* 0x0000038063b47810 */ /* 0x000fc40007ffe0ff */
[C---:B------:R-:W-:Y:S01]  /*83a0*/  IADD3 R182, R99.reuse, 0x3a0, RZ ;  /* 0x000003a063b67810 */ /* 0x040fe20007ffe0ff */
[----:B------:R-:W-:Y:S01]  /*83b0*/  MUFU.SIN R104, R117 ;  /* 0x0000007500687308 */ /* 0x000fe20000000400 */
[C---:B------:R-:W-:Y:S02]  /*83c0*/  IADD3 R184, R99.reuse, 0x3c0, RZ ;  /* 0x000003c063b87810 */ /* 0x040fe40007ffe0ff */
[----:B------:R-:W-:Y:S02]  /*83d0*/  IADD3 R186, R99, 0x3e0, RZ ;  /* 0x000003e063ba7810 */ /* 0x000fe40007ffe0ff */
[-C--:B------:R-:W-:Y:S02]  /*83e0*/  LEA.HI.SX32 R132, R132, R99.reuse, 0x1b ;  /* 0x0000006384847211 */ /* 0x080fe400078fdaff */
[-C--:B------:R-:W-:Y:S01]  /*83f0*/  LEA.HI.SX32 R134, R134, R99.reuse, 0x1b ;  /* 0x0000006386867211 */ /* 0x080fe200078fdaff */
[----:B------:R0:W-:Y:S01]  /*8400*/  MUFU.COS R105, R117 ;  /* 0x0000007500697308 */ /* 0x0001e20000000000 */
[----:B------:R-:W-:-:S02]  /*8410*/  LEA.HI.SX32 R136, R136, R99, 0x1b ;  /* 0x0000006388887211 */ /* 0x000fc400078fdaff */
[----:B------:R-:W-:Y:S02]  /*8420*/  SHF.L.U32 R116, R116, 0x1, RZ ;  /* 0x0000000174747819 */ /* 0x000fe400000006ff */
[----:B------:R-:W-:-:S03]  /*8430*/  LEA.HI.SX32 R138, R138, R99, 0x1b ;  /* 0x000000638a8a7211 */ /* 0x000fc600078fdaff */
[----:B------:R-:W-:Y:S01]  /*8440*/  MUFU.SIN R102, R63 ;  /* 0x0000003f00667308 */ /* 0x000fe20000000400 */
[----:B0-----:R-:W-:Y:S01]  /*8450*/  SHF.L.U32 R117, R115, 0x1, RZ ;  /* 0x0000000173757819 */ /* 0x001fe200000006ff */
[----:B---3--:R0:W-:Y:S01]  /*8460*/  STS.U16 [R114], R69 ;  /* 0x0000004572007388 */ /* 0x0081e20000000400 */
[-C--:B------:R-:W-:Y:S02]  /*8470*/  LEA.HI.SX32 R140, R140, R99.reuse, 0x1b ;  /* 0x000000638c8c7211 */ /* 0x080fe400078fdaff */
[----:B------:R-:W-:-:S03]  /*8480*/  LEA.HI.SX32 R142, R142, R99, 0x1b ;  /* 0x000000638e8e7211 */ /* 0x000fc600078fdaff */
[----:B------:R-:W-:Y:S01]  /*8490*/  MUFU.COS R61, R63 ;  /* 0x0000003f003d7308 */ /* 0x000fe20000000000 */
[-C--:B------:R-:W-:Y:S02]  /*84a0*/  LEA.HI.SX32 R144, R144, R99.reuse, 0x1b ;  /* 0x0000006390907211 */ /* 0x080fe400078fdaff */
[-C--:B------:R-:W-:Y:S02]  /*84b0*/  LEA.HI.SX32 R146, R146, R99.reuse, 0x1b ;  /* 0x0000006392927211 */ /* 0x080fe400078fdaff */
[----:B------:R-:W-:-:S03]  /*84c0*/  LEA.HI.SX32 R148, R148, R99, 0x1b ;  /* 0x0000006394947211 */ /* 0x000fc600078fdaff */
[----:B------:R-:W-:Y:S01]  /*84d0*/  MUFU.SIN R62, R119 ;  /* 0x00000077003e7308 */ /* 0x000fe20000000400 */
[-C--:B------:R-:W-:Y:S02]  /*84e0*/  LEA.HI.SX32 R150, R150, R99.reuse, 0x1b ;  /* 0x0000006396967211 */ /* 0x080fe400078fdaff */
[-C--:B------:R-:W-:Y:S02]  /*84f0*/  LEA.HI.SX32 R152, R152, R99.reuse, 0x1b ;  /* 0x0000006398987211 */ /* 0x080fe400078fdaff */
[----:B------:R-:W-:-:S03]  /*8500*/  LEA.HI.SX32 R154, R154, R99, 0x1b ;  /* 0x000000639a9a7211 */ /* 0x000fc600078fdaff */
[----:B------:R2:W-:Y:S01]  /*8510*/  MUFU.COS R63, R119 ;  /* 0x00000077003f7308 */ /* 0x0005e20000000000 */
[-C--:B------:R-:W-:Y:S02]  /*8520*/  LEA.HI.SX32 R156, R156, R99.reuse, 0x1b ;  /* 0x000000639c9c7211 */ /* 0x080fe400078fdaff */
[-C--:B------:R-:W-:Y:S02]  /*8530*/  LEA.HI.SX32 R158, R158, R99.reuse, 0x1b ;  /* 0x000000639e9e7211 */ /* 0x080fe400078fdaff */
[-C--:B------:R-:W-:Y:S02]  /*8540*/  LEA.HI.SX32 R160, R160, R99.reuse, 0x1b ;  /* 0x00000063a0a07211 */ /* 0x080fe400078fdaff */
[-C--:B------:R-:W-:Y:S02]  /*8550*/  LEA.HI.SX32 R162, R162, R99.reuse, 0x1b ;  /* 0x00000063a2a27211 */ /* 0x080fe400078fdaff */
[----:B--2---:R-:W-:Y:S01]  /*8560*/  SHF.L.U32 R119, R118, 0x1, RZ ;  /* 0x0000000176777819 */ /* 0x004fe200000006ff */
[----:B------:R-:W-:Y:S01]  /*8570*/  MUFU.SIN R98, R121 ;  /* 0x0000007900627308 */ /* 0x000fe20000000400 */
        /* <DEDUP_REMOVED lines=11> */
[----:B------:R-:W-:Y:S02]  /*8630*/  LEA.HI.SX32 R186, R186, R99, 0x1b ;  /* 0x00000063baba7211 */ /* 0x000fe400078fdaff */
[----:B------:R-:W-:Y:S01]  /*8640*/  SHF.L.U32 R132, R132, 0x1, RZ ;  /* 0x0000000184847819 */ /* 0x000fe200000006ff */
[----:B------:R2:W-:Y:S01]  /*8650*/  MUFU.COS R99, R121 ;  /* 0x0000007900637308 */ /* 0x0005e20000000000 */
[----:B------:R-:W-:Y:S01]  /*8660*/  SHF.L.U32 R134, R134, 0x1, RZ ;  /* 0x0000000186867819 */ /* 0x000fe200000006ff */
[----:B----4-:R-:W-:Y:S01]  /*8670*/  STS.U16 [R117+0x40], R70 ;  /* 0x0000404675007388 */ /* 0x010fe20000000400 */
[----:B------:R-:W-:Y:S01]  /*8680*/  SHF.L.U32 R138, R138, 0x1, RZ ;  /* 0x000000018a8a7819 */ /* 0x000fe200000006ff */
[----:B0-----:R-:W-:Y:S01]  /*8690*/  FMUL.FTZ R69, R44, UR43 ;  /* 0x0000002b2c457c20 */ /* 0x001fe20008410000 */
[----:B------:R-:W-:Y:S01]  /*86a0*/  SHF.L.U32 R129, R140, 0x1, RZ ;  /* 0x000000018c817819 */ /* 0x000fe200000006ff */
[----:B------:R0:W-:Y:S01]  /*86b0*/  STS.U16 [R116+0x80], R67 ;  /* 0x0000804374007388 */ /* 0x0001e20000000400 */
[----:B--2---:R-:W-:-:S03]  /*86c0*/  SHF.L.U32 R121, R136, 0x1, RZ ;  /* 0x0000000188797819 */ /* 0x004fc600000006ff */
[----:B------:R2:W-:Y:S01]  /*86d0*/  STS.U16 [R119+0xc0], R66 ;  /* 0x0000c04277007388 */ /* 0x0005e20000000400 */
[----:B------:R-:W-:-:S03]  /*86e0*/  SHF.L.U32 R142, R142, 0x1, RZ ;  /* 0x000000018e8e7819 */ /* 0x000fc600000006ff */
[----:B------:R3:W-:Y:S01]  /*86f0*/  STS.U16 [R132+0x100], R65 ;  /* 0x0001004184007388 */ /* 0x0007e20000000400 */
[----:B------:R-:W-:Y:S02]  /*8700*/  SHF.L.U32 R146, R146, 0x1, RZ ;  /* 0x0000000192927819 */ /* 0x000fe400000006ff */
[----:B0-----:R-:W-:Y:S01]  /*8710*/  SHF.L.U32 R67, R144, 0x1, RZ ;  /* 0x0000000190437819 */ /* 0x001fe200000006ff */
[----:B------:R0:W-:Y:S01]  /*8720*/  STS.U16 [R134+0x140], R71 ;  /* 0x0001404786007388 */ /* 0x0001e20000000400 */
[----:B------:R-:W-:Y:S01]  /*8730*/  SHF.L.U32 R148, R148, 0x1, RZ ;  /* 0x0000000194947819 */ /* 0x000fe200000006ff */
[----:B--2---:R-:W-:Y:S02]  /*8740*/  FMUL.RZ R66, R69, 0.15915493667125701904 ;  /* 0x3e22f98345427820 */ /* 0x004fe4000040c000 */
[----:B------:R2:W-:Y:S01]  /*8750*/  STS.U16 [R121+0x180], R68 ;  /* 0x0001804479007388 */ /* 0x0005e20000000400 */
[----:B---3--:R-:W-:Y:S01]  /*8760*/  FMUL.FTZ R65, R43, UR43 ;  /* 0x0000002b2b417c20 */ /* 0x008fe20008410000 */
[----:B------:R-:W-:-:S02]  /*8770*/  SHF.L.U32 R69, R150, 0x1, RZ ;  /* 0x0000000196457819 */ /* 0x000fc400000006ff */
[----:B------:R-:W-:Y:S01]  /*8780*/  STS.U16 [R138+0x1c0], R85 ;  /* 0x0001c0558a007388 */ /* 0x000fe20000000400 */
[----:B------:R-:W-:-:S03]  /*8790*/  SHF.L.U32 R152, R152, 0x1, RZ ;  /* 0x0000000198987819 */ /* 0x000fc600000006ff */
[----:B------:R-:W-:Y:S01]  /*87a0*/  STS.U16 [R129+0x200], R86 ;  /* 0x0002005681007388 */ /* 0x000fe20000000400 */
[----:B0-----:R-:W-:Y:S01]  /*87b0*/  SHF.L.U32 R71, R154, 0x1, RZ ;  /* 0x000000019a477819 */ /* 0x001fe200000006ff */
[----:B--2---:R-:W-:Y:S02]  /*87c0*/  FMUL.RZ R68, R65, 0.15915493667125701904 ;  /* 0x3e22f98341447820 */ /* 0x004fe4000040c000 */
[----:B------:R-:W-:Y:S01]  /*87d0*/  STS.U16 [R142+0x240], R87 ;  /* 0x000240578e007388 */ /* 0x000fe20000000400 */
[----:B------:R-:W-:Y:S01]  /*87e0*/  SHF.L.U32 R65, R156, 0x1, RZ ;  /* 0x000000019c417819 */ /* 0x000fe200000006ff */
[----:B------:R-:W-:Y:S02]  /*87f0*/  MUFU.SIN R117, R66 ;  /* 0x0000004200757308 */ /* 0x000fe40000000400 */
[----:B------:R0:W-:Y:S01]  /*8800*/  STS.U16 [R67+0x280], R88 ;  /* 0x0002805843007388 */ /* 0x0001e20000000400 */
[----:B------:R-:W-:-:S03]  /*8810*/  SHF.L.U32 R158, R158, 0x1, RZ ;  /* 0x000000019e9e7819 */ /* 0x000fc600000006ff */
[----:B------:R-:W-:Y:S01]  /*8820*/  STS.U16 [R146+0x2c0], R89 ;  /* 0x0002c05992007388 */ /* 0x000fe20000000400 */
[----:B------:R-:W-:Y:S01]  /*8830*/  SHF.L.U32 R160, R160, 0x1, RZ ;  /* 0x00000001a0a07819 */ /* 0x000fe200000006ff */
[----:B------:R1:W-:Y:S02]  /*8840*/  MUFU.COS R116, R66 ;  /* 0x0000004200747308 */ /* 0x0003e40000000000 */
[----:B------:R-:W-:Y:S01]  /*8850*/  STS.U16 [R148+0x300], R91 ;  /* 0x0003005b94007388 */ /* 0x000fe20000000400 */
[----:B------:R-:W-:-:S03]  /*8860*/  SHF.L.U32 R162, R162, 0x1, RZ ;  /* 0x00000001a2a27819 */ /* 0x000fc600000006ff */
[----:B------:R2:W-:Y:S01]  /*8870*/  STS.U16 [R69+0x340], R90 ;  /* 0x0003405a45007388 */ /* 0x0005e20000000400 */
[----:B0-----:R-:W-:Y:S02]  /*8880*/  SHF.L.U32 R67, R164, 0x1, RZ ;  /* 0x00000001a4437819 */ /* 0x001fe400000006ff */
[----:B-1----:R-:W-:Y:S01]  /*8890*/  MOV R66, UR44 ;  /* 0x0000002c00427c02 */ /* 0x002fe20008000f00 */
[----:B------:R-:W-:Y:S04]  /*88a0*/  STS.U16 [R152+0x380], R93 ;  /* 0x0003805d98007388 */ /* 0x000fe80000000400 */
[----:B------:R-:W-:Y:S01]  /*88b0*/  STS.U16 [R71+0x3c0], R92 ;  /* 0x0003c05c47007388 */ /* 0x000fe20000000400 */
[----:B--2---:R-:W-:-:S03]  /*88c0*/  SHF.L.U32 R69, R166, 0x1, RZ ;  /* 0x00000001a6457819 */ /* 0x004fc600000006ff */
[----:B------:R-:W-:Y:S01]  /*88d0*/  STS.U16 [R65+0x400], R94 ;  /* 0x0004005e41007388 */ /* 0x000fe20000000400 */
[----:B------:R-:W-:-:S03]  /*88e0*/  FMUL.FTZ R66, R66, 1.4426950216293334961 ;  /* 0x3fb8aa3b42427820 */ /* 0x000fc60000410000 */
[----:B------:R-:W-:Y:S04]  /*88f0*/  STS.U16 [R158+0x440], R97 ;  /* 0x000440619e007388 */ /* 0x000fe80000000400 */
[----:B------:R-:W-:Y:S04]  /*8900*/  STS.U16 [R160+0x480], R95 ;  /* 0x0004805fa0007388 */ /* 0x000fe80000000400 */
[----:B------:R-:W-:Y:S04]  /*8910*/  STS.U16 [R162+0x4c0], R103 ;  /* 0x0004c067a2007388 */ /* 0x000fe80000000400 */
[----:B------:R-:W-:Y:S04]  /*8920*/  STS.U16 [R67+0x500], R120 ;  /* 0x0005007843007388 */ /* 0x000fe80000000400 */
[----:B------:R0:W-:Y:S02]  /*8930*/  STS.U16 [R69+0x540], R96 ;  /* 0x0005406045007388 */ /* 0x0001e40000000400 */
[----:B0-----:R-:W-:-:S02]  /*8940*/  FMUL.FTZ R69, R66, R48 ;  /* 0x0000003042457220 */ /* 0x001fc40000410000 */
[----:B------:R-:W-:-:S04]  /*8950*/  FMUL.FTZ R115, R45, UR43 ;  /* 0x0000002b2d737c20 */ /* 0x000fc80008410000 */
[----:B------:R-:W0:Y:S01]  /*8960*/  MUFU.EX2 R69, R69 ;  /* 0x0000004500457308 */ /* 0x000e220000000800 */
[C---:B------:R-:W-:Y:S02]  /*8970*/  FMUL.FTZ R70, R66.reuse, R47 ;  /* 0x0000002f42467220 */ /* 0x040fe40000410000 */
[----:B------:R-:W-:Y:S02]  /*8980*/  FMUL.FTZ R67, R66, R50 ;  /* 0x0000003242437220 */ /* 0x000fe40000410000 */
[----:B------:R-:W-:Y:S01]  /*8990*/  FMUL.RZ R118, R115, 0.15915493667125701904 ;  /* 0x3e22f98373767820 */ /* 0x000fe2000040c000 */
[----:B------:R-:W-:Y:S01]  /*89a0*/  UIMAD UR42, UR11, UR34, URZ ;  /* 0x000000220b2a72a4 */ /* 0x000fe2000f8e023f */
[----:B------:R-:W-:Y:S01]  /*89b0*/  SHF.L.U32 R168, R168, 0x1, RZ ;  /* 0x00000001a8a87819 */ /* 0x000fe200000006ff */
[----:B------:R-:W-:Y:S01]  /*89c0*/  MUFU.EX2 R70, R70 ;  /* 0x0000004600467308 */ /* 0x000fe20000000800 */
[----:B------:R-:W-:Y:S01]  /*89d0*/  SHF.L.U32 R71, R170, 0x1, RZ ;  /* 0x00000001aa477819 */ /* 0x000fe200000006ff */
[----:B------:R-:W-:Y:S01]  /*89e0*/  UIMAD.WIDE.U32 UR36, UR10, UR34, URZ ;  /* 0x000000220a2472a5 */ /* 0x000fe2000f8e003f */
[----:B------:R-:W-:Y:S01]  /*89f0*/  SHF.L.U32 R172, R172, 0x1, RZ ;  /* 0x00000001acac7819 */ /* 0x000fe200000006ff */
[----:B------:R-:W-:Y:S01]  /*8a00*/  UIMAD UR42, UR10, UR35, UR42 ;  /* 0x000000230a2a72a4 */ /* 0x000fe2000f8e022a */
[----:B------:R-:W-:-:S03]  /*8a10*/  SHF.L.U32 R85, R174, 0x1, RZ ;  /* 0x00000001ae557819 */ /* 0x000fc600000006ff */
[----:B------:R-:W-:Y:S01]  /*8a20*/  MUFU.SIN R115, R118 ;  /* 0x0000007600737308 */ /* 0x000fe20000000400 */
[----:B0-----:R-:W-:Y:S01]  /*8a30*/  FMUL.FTZ R103, R69, R61 ;  /* 0x0000003d45677220 */ /* 0x001fe20000410000 */
[----:B------:R-:W-:Y:S01]  /*8a40*/  SHF.L.U32 R176, R176, 0x1, RZ ;  /* 0x00000001b0b07819 */ /* 0x000fe200000006ff */
[----:B------:R-:W-:-:S05]  /*8a50*/  FMUL.FTZ R61, R66, R52 ;  /* 0x00000034423d7220 */ /* 0x000fca0000410000 */
[----:B------:R-:W-:Y:S01]  /*8a60*/  MUFU.COS R114, R118 ;  /* 0x0000007600727308 */ /* 0x000fe20000000000 */
[----:B------:R-:W-:Y:S01]  /*8a70*/  STS.U16 [R168+0x580], R111 ;  /* 0x0005806fa8007388 */ /* 0x000fe20000000400 */
[----:B------:R-:W-:Y:S01]  /*8a80*/  SHF.L.U32 R87, R178, 0x1, RZ ;  /* 0x00000001b2577819 */ /* 0x000fe200000006ff */
[----:B------:R-:W-:-:S05]  /*8a90*/  ULDC.64 UR34, c[0x0][0x1c0] ;  /* 0x0000700000227ab9 */ /* 0x000fca0000000a00 */
[----:B------:R-:W0:Y:S01]  /*8aa0*/  MUFU.EX2 R67, R67 ;  /* 0x0000004300437308 */ /* 0x000e220000000800 */
[----:B------:R1:W-:Y:S01]  /*8ab0*/  STS.U16 [R71+0x5c0], R110 ;  /* 0x0005c06e47007388 */ /* 0x0003e20000000400 */
[----:B------:R-:W-:-:S06]  /*8ac0*/  SHF.L.U32 R180, R180, 0x1, RZ ;  /* 0x00000001b4b47819 */ /* 0x000fcc00000006ff */
[----:B------:R-:W-:Y:S01]  /*8ad0*/  MUFU.SIN R119, R68 ;  /* 0x0000004400777308 */ /* 0x000fe20000000400 */
[----:B------:R-:W-:Y:S01]  /*8ae0*/  STS.U16 [R172+0x600], R101 ;  /* 0x00060065ac007388 */ /* 0x000fe20000000400 */
[----:B------:R-:W-:-:S06]  /*8af0*/  UIMAD UR39, UR39, UR34, URZ ;  /* 0x00000022272772a4 */ /* 0x000fcc000f8e023f */
[----:B------:R2:W-:Y:S01]  /*8b00*/  MUFU.COS R118, R68 ;  /* 0x0000004400767308 */ /* 0x0005e20000000000 */
[----:B-1----:R-:W-:Y:S01]  /*8b10*/  SHF.L.U32 R71, R182, 0x1, RZ ;  /* 0x00000001b6477819 */ /* 0x002fe200000006ff */
[----:B------:R-:W-:Y:S01]  /*8b20*/  UIADD3 UR37, UR37, UR42, URZ ;  /* 0x0000002a25257290 */ /* 0x000fe2000fffe03f */
[----:B------:R-:W-:Y:S01]  /*8b30*/  STS.U16 [R85+0x640], R124 ;  /* 0x0006407c55007388 */ /* 0x000fe20000000400 */
[----:B--2---:R-:W-:Y:S01]  /*8b40*/  FMUL.FTZ R68, R66, R49 ;  /* 0x0000003142447220 */ /* 0x004fe20000410000 */
[----:B------:R-:W-:Y:S02]  /*8b50*/  SHF.L.U32 R89, R184, 0x1, RZ ;  /* 0x00000001b8597819 */ /* 0x000fe400000006ff */
[----:B------:R-:W-:Y:S01]  /*8b60*/  STS.U16 [R176+0x680], R123 ;  /* 0x0006807bb0007388 */ /* 0x000fe20000000400 */
[----:B------:R-:W-:Y:S01]  /*8b70*/  SHF.L.U32 R91, R186, 0x1, RZ ;  /* 0x00000001ba5b7819 */ /* 0x000fe200000006ff */
[----:B------:R-:W-:Y:S01]  /*8b80*/  MUFU.EX2 R61, R61 ;  /* 0x0000003d003d7308 */ /* 0x000fe20000000800 */
[----:B------:R-:W-:Y:S01]  /*8b90*/  ISETP.NE.AND P1, PT, R84, RZ, PT ;  /* 0x000000ff5400720c */ /* 0x000fe20003f25270 */
[----:B------:R-:W-:Y:S01]  /*8ba0*/  STS.U16 [R87+0x6c0], R128 ;  /* 0x0006c08057007388 */ /* 0x000fe20000000400 */
[----:B------:R-:W-:-:S02]  /*8bb0*/  UIMAD UR39, UR7, UR35, UR39 ;  /* 0x00000023072772a4 */ /* 0x000fc4000f8e0227 */
[----:B------:R-:W-:-:S03]  /*8bc0*/  UIMAD.WIDE.U32 UR36, UR7, UR34, UR36 ;  /* 0x00000022072472a5 */ /* 0x000fc6000f8e0024 */
[----:B------:R-:W1:Y:S01]  /*8bd0*/  MUFU.EX2 R68, R68 ;  /* 0x0000004400447308 */ /* 0x000e620000000800 */
[----:B------:R-:W-:Y:S01]  /*8be0*/  STS.U16 [R180+0x700], R125 ;  /* 0x0007007db4007388 */ /* 0x000fe20000000400 */
[----:B------:R-:W-:-:S03]  /*8bf0*/  ULDC.64 UR34, c[0x0][0x230] ;  /* 0x00008c0000227ab9 */ /* 0x000fc60000000a00 */
[----:B------:R-:W-:Y:S01]  /*8c00*/  STS.U16 [R71+0x740], R122 ;  /* 0x0007407a47007388 */ /* 0x000fe20000000400 */
[----:B------:R-:W-:Y:S01]  /*8c10*/  FMUL.FTZ R60, R42, UR43 ;  /* 0x0000002b2a3c7c20 */ /* 0x000fe20008410000 */
[----:B------:R-:W-:Y:S02]  /*8c20*/  UIADD3 UR37, UR37, UR39, URZ ;  /* 0x0000002725257290 */ /* 0x000fe4000fffe03f */
[----:B------:R-:W-:Y:S01]  /*8c30*/  STS.U16 [R89+0x780], R64 ;  /* 0x0007804059007388 */ /* 0x000fe20000000400 */
[----:B------:R-:W-:Y:S01]  /*8c40*/  ULEA UR34, UP0, UR36, UR34, 0x3 ;  /* 0x0000002224227291 */ /* 0x000fe2000f80183f */
[C---:B0-----:R-:W-:Y:S02]  /*8c50*/  FMUL.FTZ R109, R67.reuse, R109 ;  /* 0x0000006d436d7220 */ /* 0x041fe40000410000 */
[----:B------:R0:W-:Y:S01]  /*8c60*/  STS.U16 [R91+0x7c0], R100 ;  /* 0x0007c0645b007388 */ /* 0x0001e20000000400 */
[----:B------:R-:W-:Y:S01]  /*8c70*/  FMUL.FTZ R108, R67, R108 ;  /* 0x0000006c436c7220 */ /* 0x000fe20000410000 */
[----:B------:R-:W-:-:S02]  /*8c80*/  LEA R130, R83, R130, 0x5 ;  /* 0x0000008253827211 */ /* 0x000fc400078e28ff */
[----:B------:R-:W-:Y:S01]  /*8c90*/  MOV R67, UR38 ;  /* 0x0000002600437c02 */ /* 0x000fe20008000f00 */
[----:B------:R-:W-:Y:S01]  /*8ca0*/  FMUL.RZ R86, R60, 0.15915493667125701904 ;  /* 0x3e22f9833c567820 */ /* 0x000fe2000040c000 */
[----:B------:R-:W-:Y:S01]  /*8cb0*/  ULEA.HI.X UR35, UR36, UR35, UR37, 0x3, UP0 ;  /* 0x0000002324237291 */ /* 0x000fe200080f1c25 */
[----:B0-----:R-:W-:Y:S02]  /*8cc0*/  FMUL.FTZ R100, R70, R62 ;  /* 0x0000003e46647220 */ /* 0x001fe40000410000 */
[----:B------:R-:W-:Y:S02]  /*8cd0*/  FMUL.FTZ R62, R40, UR43 ;  /* 0x0000002b283e7c20 */ /* 0x000fe40008410000 */
[----:B------:R-:W-:Y:S01]  /*8ce0*/  FMUL.FTZ R101, R70, R63 ;  /* 0x0000003f46657220 */ /* 0x000fe20000410000 */
[----:B------:R-:W-:Y:S01]  /*8cf0*/  LEA.HI.SX32 R130, R130, R130, 0x1b ;  /* 0x0000008282827211 */ /* 0x000fe200078fdaff */
[----:B------:R-:W-:Y:S02]  /*8d00*/  FMUL.FTZ R60, R66, R51 ;  /* 0x00000033423c7220 */ /* 0x000fe40000410000 */
[----:B------:R-:W-:Y:S01]  /*8d10*/  FMUL.RZ R63, R62, 0.15915493667125701904 ;  /* 0x3e22f9833e3f7820 */ /* 0x000fe2000040c000 */
[----:B------:R-:W-:-:S02]  /*8d20*/  LEA R62, R67, UR7, 0x8 ;  /* 0x00000007433e7c11 */ /* 0x000fc4000f8e40ff */
[----:B------:R-:W-:Y:S01]  /*8d30*/  @P1 IADD3 R62, R84, 0x200, RZ ;  /* 0x00000200543e1810 */ /* 0x000fe20007ffe0ff */
[----:B------:R0:W2:Y:S01]  /*8d40*/  MUFU.EX2 R65, R60 ;  /* 0x0000003c00417308 */ /* 0x0000a20000000800 */
[C---:B-1----:R-:W-:Y:S02]  /*8d50*/  FMUL.FTZ R105, R68.reuse, R105 ;  /* 0x0000006944697220 */ /* 0x042fe40000410000 */
[----:B------:R-:W-:Y:S01]  /*8d60*/  FMUL.FTZ R104, R68, R104 ;  /* 0x0000006844687220 */ /* 0x000fe20000410000 */
[----:B------:R-:W-:Y:S01]  /*8d70*/  MOV R68, UR34 ;  /* 0x0000002200447c02 */ /* 0x000fe20008000f00 */
[----:B------:R-:W-:Y:S01]  /*8d80*/  FMUL.FTZ R102, R69, R102 ;  /* 0x0000006645667220 */ /* 0x000fe20000410000 */
[----:B------:R-:W-:Y:S01]  /*8d90*/  MOV R69, UR35 ;  /* 0x0000002300457c02 */ /* 0x000fe20008000f00 */
[C---:B------:R-:W-:Y:S01]  /*8da0*/  FMUL.FTZ R126, R61.reuse, R126 ;  /* 0x0000007e3d7e7220 */ /* 0x040fe20000410000 */
[----:B------:R-:W-:Y:S01]  /*8db0*/  SHF.L.U32 R62, R62, 0x3, RZ ;  /* 0x000000033e3e7819 */ /* 0x000fe200000006ff */
[----:B------:R-:W-:Y:S01]  /*8dc0*/  FMUL.FTZ R127, R61, R127 ;  /* 0x0000007f3d7f7220 */ /* 0x000fe20000410000 */
[----:B0-----:R-:W-:Y:S01]  /*8dd0*/  SHF.L.U32 R60, R130, 0x1, RZ ;  /* 0x00000001823c7819 */ /* 0x001fe200000006ff */
[----:B------:R-:W0:Y:S01]  /*8de0*/  MUFU.SIN R121, R86 ;  /* 0x0000005600797308 */ /* 0x000e220000000400 */
[----:B------:R-:W-:-:S06]  /*8df0*/  NOP ;  /* 0x0000000000007918 */ /* 0x000fcc0000000000 */
[----:B------:R-:W1:Y:S01]  /*8e00*/  LDS.U16 R88, [R60] ;  /* 0x000000003c587984 */ /* 0x000e620000000400 */
[----:B------:R3:W4:Y:S03]  /*8e10*/  MUFU.COS R120, R86 ;  /* 0x0000005600787308 */ /* 0x0007260000000000 */
[----:B------:R-:W0:Y:S04]  /*8e20*/  LDS.U16 R87, [R60+0x2] ;  /* 0x000002003c577984 */ /* 0x000e280000000400 */
[----:B------:R-:W-:Y:S04]  /*8e30*/  LDS.U16 R85, [R60+0x6] ;  /* 0x000006003c557984 */ /* 0x000fe80000000400 */
[----:B---3--:R-:W3:Y:S04]  /*8e40*/  LDS.U16 R86, [R60+0x4] ;  /* 0x000004003c567984 */ /* 0x008ee80000000400 */
        /* <DEDUP_REMOVED lines=29> */
[----:B------:R-:W5:Y:S01]  /*9020*/  LDG.E.64 R68, [R68.64] ;  /* 0x0000002044447981 */ /* 0x000f62000c1e1b00 */
[----:B------:R-:W-:-:S03]  /*9030*/  ISETP.NE.AND P0, PT, R84, 0x3f, PT ;  /* 0x0000003f5400780c */ /* 0x000fc60003f05270 */
[----:B------:R-:W-:Y:S01]  /*9040*/  BAR.SYNC.DEFER_BLOCKING 0x0 ;  /* 0x0000000000007b1d */ /* 0x000fe20000010000 */
[----:B------:R-:W-:Y:S02]  /*9050*/  FMUL.FTZ R61, R39, UR43 ;  /* 0x0000002b273d7c20 */ /* 0x000fe40008410000 */
[----:B------:R-:W-:Y:S02]  /*9060*/  FMUL.FTZ R64, R41, UR43 ;  /* 0x0000002b29407c20 */ /* 0x000fe40008410000 */
[----:B------:R-:W-:-:S05]  /*9070*/  FMUL.RZ R131, R61, 0.15915493667125701904 ;  /* 0x3e22f9833d837820 */ /* 0x000fca000040c000 */
[----:B------:R2:W4:Y:S01]  /*9080*/  @P0 LDS.64 R110, [R84.X8+0x49e8] ;  /* 0x0049e800546e0984 */ /* 0x0005220000008a00 */
[----:B------:R-:W-:Y:S01]  /*9090*/  FMUL.RZ R64, R64, 0.15915493667125701904 ;  /* 0x3e22f98340407820 */ /* 0x000fe2000040c000 */
[----:B------:R2:W4:Y:S01]  /*90a0*/  MUFU.SIN R132, R131 ;  /* 0x0000008300847308 */ /* 0x0005220000000400 */
[----:B-1----:R-:W-:Y:S02]  /*90b0*/  PRMT R88, RZ, 0x5410, R88 ;  /* 0x00005410ff587816 */ /* 0x002fe40000000058 */
[----:B0-----:R-:W-:Y:S02]  /*90c0*/  PRMT R87, RZ, 0x5410, R87 ;  /* 0x00005410ff577816 */ /* 0x001fe40000000057 */
[----:B---3--:R-:W-:-:S03]  /*90d0*/  PRMT R86, RZ, 0x5410, R86 ;  /* 0x00005410ff567816 */ /* 0x008fc60000000056 */
[----:B------:R0:W1:Y:S01]  /*90e0*/  MUFU.SIN R123, R64 ;  /* 0x00000040007b7308 */ /* 0x0000620000000400 */
[----:B--2---:R-:W-:-:S07]  /*90f0*/  FMUL.FTZ R113, R65, R113 ;  /* 0x0000007141717220 */ /* 0x004fce0000410000 */
[----:B------:R0:W2:Y:S01]  /*9100*/  MUFU.COS R122, R64 ;  /* 0x00000040007a7308 */ /* 0x0000a20000000000 */
[----:B------:R-:W-:-:S07]  /*9110*/  FMUL.FTZ R112, R65, R112 ;  /* 0x0000007041707220 */ /* 0x000fce0000410000 */
[----:B------:R0:W3:Y:S01]  /*9120*/  MUFU.SIN R128, R63 ;  /* 0x0000003f00807308 */ /* 0x0000e20000000400 */
[----:B------:R-:W-:-:S07]  /*9130*/  PRMT R65, RZ, 0x5410, R80 ;  /* 0x00005410ff417816 */ /* 0x000fce0000000050 */
[----:B------:R0:W0:Y:S01]  /*9140*/  MUFU.COS R125, R63 ;  /* 0x0000003f007d7308 */ /* 0x0000220000000000 */
[----:B------:R-:W-:-:S07]  /*9150*/  PRMT R60, RZ, 0x5410, R79 ;  /* 0x00005410ff3c7816 */ /* 0x000fce000000004f */
[----:B------:R-:W0:Y:S01]  /*9160*/  MUFU.COS R131, R131 ;  /* 0x0000008300837308 */ /* 0x000e220000000000 */
[----:B------:R-:W-:Y:S01]  /*9170*/  PRMT R85, RZ, 0x5410, R85 ;  /* 0x00005410ff557816 */ /* 0x000fe20000000055 */
[-C--:B------:R-:W-:Y:S01]  /*9180*/  FMUL.FTZ R185, R88, R52.reuse ;  /* 0x0000003458b97220 */ /* 0x080fe20000410000 */
[----:B------:R-:W-:Y:S01]  /*9190*/  BSSY B0, `(.L_x_5416) ;  /* 0x0000015000007945 */ /* 0x000fe20003800000 */
[----:B------:R-:W-:Y:S02]  /*91a0*/  FMUL.FTZ R186, R87, R52 ;  /* 0x0000003457ba7220 */ /* 0x000fe40000410000 */
[----:B------:R-:W-:Y:S02]  /*91b0*/  FMUL.FTZ R187, R86, R51 ;  /* 0x0000003356bb7220 */ /* 0x000fe40000410000 */
[C---:B------:R-:W-:Y:S02]  /*91c0*/  FMUL.FTZ R185, R65.reuse, R185 ;  /* 0x000000b941b97220 */ /* 0x040fe40000410000 */
[----:B------:R-:W-:-:S02]  /*91d0*/  FMUL.FTZ R186, R65, R186 ;  /* 0x000000ba41ba7220 */ /* 0x000fc40000410000 */
[----:B------:R-:W-:Y:S02]  /*91e0*/  FMUL.FTZ R61, R38, UR43 ;  /* 0x0000002b263d7c20 */ /* 0x000fe40008410000 */
[----:B------:R-:W-:Y:S02]  /*91f0*/  FMUL.FTZ R188, R85, R51 ;  /* 0x0000003355bc7220 */ /* 0x000fe40000410000 */
        /* <DEDUP_REMOVED lines=14> */
.L_x_5417:
[----:B01234-:R-:W-:Y:S05]  /*92e0*/  BSYNC B0 ;  /* 0x0000000000007941 */ /* 0x01ffea0003800000 */
.L_x_5416:
[----:B------:R-:W-:Y:S01]  /*92f0*/  UISETP.GE.AND UP0, UPT, UR24, 0x2, UPT ;  /* 0x000000021800788c */ /* 0x000fe2000bf06270 */
[----:B------:R-:W-:Y:S01]  /*9300*/  FMUL.FTZ R62, R185, R112 ;  /* 0x00000070b93e7220 */ /* 0x000fe20000410000 */
[----:B------:R-:W-:Y:S01]  /*9310*/  PRMT R89, RZ, 0x5410, R89 ;  /* 0x00005410ff597816 */ /* 0x000fe20000000059 */
[----:B------:R-:W-:Y:S01]  /*9320*/  FMUL.FTZ R188, R60, R188 ;  /* 0x000000bc3cbc7220 */ /* 0x000fe20000410000 */
[----:B------:R-:W-:Y:S01]  /*9330*/  PRMT R90, RZ, 0x5410, R90 ;  /* 0x00005410ff5a7816 */ /* 0x000fe2000000005a */
[----:B------:R-:W-:Y:S01]  /*9340*/  FMUL.RZ R133, R61, 0.15915493667125701904 ;  /* 0x3e22f9833d857820 */ /* 0x000fe2000040c000 */
[----:B------:R-:W-:Y:S01]  /*9350*/  PLOP3.LUT P0, PT, PT, PT, UP0, 0x80, 0x0 ;  /* 0x000000000000781c */ /* 0x000fe20003f0f008 */
[C---:B------:R-:W-:Y:S01]  /*9360*/  FMUL.FTZ R60, R186.reuse, R112 ;  /* 0x00000070ba3c7220 */ /* 0x040fe20000410000 */
[----:B------:R-:W-:Y:S01]  /*9370*/  MOV R64, UR24 ;  /* 0x0000001800407c02 */ /* 0x000fe20008000f00 */
[-C--:B------:R-:W-:Y:S01]  /*9380*/  FFMA.FTZ R61, R186, R113.reuse, R62 ;  /* 0x00000071ba3d7223 */ /* 0x080fe2000001003e */
[----:B------:R-:W-:Y:S01]  /*9390*/  ISETP.NE.OR P0, PT, R230, RZ, !P0 ;  /* 0x000000ffe600720c */ /* 0x000fe20004705670 */
[----:B------:R-:W-:Y:S01]  /*93a0*/  FFMA.FTZ R62, R185, R113, -R60 ;  /* 0x00000071b93e7223 */ /* 0x000fe2000001083c */
[----:B------:R-:W-:Y:S01]  /*93b0*/  HFMA2.MMA R155, -RZ, RZ, 0, 9.5367431640625e-07 ;  /* 0x00000010ff9b7435 */ /* 0x000fe200000001ff */
[----:B------:R-:W-:Y:S01]  /*93c0*/  FADD.FTZ R63, R188, R61 ;  /* 0x0000003dbc3f7221 */ /* 0x000fe20000010000 */
[----:B------:R-:W-:Y:S01]  /*93d0*/  MOV R70, c[0x0][0x16c] ;  /* 0x00005b0000467a02 */ /* 0x000fe20000000f00 */
[----:B------:R-:W-:Y:S01]  /*93e0*/  FMUL.FTZ R60, R66, R46 ;  /* 0x0000002e423c7220 */ /* 0x000fe20000410000 */
[----:B------:R-:W-:Y:S01]  /*93f0*/  PRMT R92, RZ, 0x5410, R92 ;  /* 0x00005410ff5c7816 */ /* 0x000fe2000000005c */
[----:B------:R-:W-:Y:S01]  /*9400*/  FADD.FTZ R62, R187, R62 ;  /* 0x0000003ebb3e7221 */ /* 0x000fe20000010000 */
[----:B------:R-:W-:Y:S01]  /*9410*/  PRMT R91, RZ, 0x5410, R91 ;  /* 0x00005410ff5b7816 */ /* 0x000fe2000000005b */
[----:B------:R-:W-:Y:S01]  /*9420*/  FMUL.FTZ R61, R108, R63 ;  /* 0x0000003f6c3d7220 */ /* 0x000fe20000410000 */
[----:B------:R0:W1:Y:S01]  /*9430*/  MUFU.EX2 R67, R60 ;  /* 0x0000003c00437308 */ /* 0x0000620000000800 */
[----:B------:R-:W-:-:S02]  /*9440*/  FMUL.FTZ R189, R89, R50 ;  /* 0x0000003259bd7220 */ /* 0x000fc40000410000 */
[C---:B------:R-:W-:Y:S01]  /*9450*/  FFMA.FTZ R136, R109.reuse, R62, -R61 ;  /* 0x0000003e6d887223 */ /* 0x040fe2000001083d */
[----:B------:R-:W-:Y:S01]  /*9460*/  @!P0 IADD3 R61, R64, -0x2, RZ ;  /* 0xfffffffe403d8810 */ /* 0x000fe20007ffe0ff */
[----:B------:R-:W-:Y:S02]  /*9470*/  FMUL.FTZ R190, R90, R50 ;  /* 0x000000325abe7220 */ /* 0x000fe40000410000 */
[----:B------:R-:W-:Y:S02]  /*9480*/  FMUL.FTZ R62, R108, R62 ;  /* 0x0000003e6c3e7220 */ /* 0x000fe40000410000 */
[----:B------:R-:W-:Y:S01]  /*9490*/  FMUL.FTZ R71, R66, R44 ;  /* 0x0000002c42477220 */ /* 0x000fe20000410000 */
[----:B0-----:R-:W-:Y:S01]  /*94a0*/  PRMT R60, RZ, 0x5410, R78 ;  /* 0x00005410ff3c7816 */ /* 0x001fe2000000004e */
[----:B------:R-:W-:Y:S01]  /*94b0*/  FFMA.FTZ R65, R109, R63, R62 ;  /* 0x0000003f6d417223 */ /* 0x000fe2000001003e */
[----:B------:R-:W-:Y:S01]  /*94c0*/  PRMT R94, RZ, 0x5410, R94 ;  /* 0x00005410ff5e7816 */ /* 0x000fe2000000005e */
[----:B------:R-:W-:Y:S01]  /*94d0*/  @!P0 IMAD R64, R61, R70, UR7 ;  /* 0x000000073d408e24 */ /* 0x000fe2000f8e0246 */
[----:B------:R-:W-:Y:S01]  /*94e0*/  MOV R61, RZ ;  /* 0x000000ff003d7202 */ /* 0x000fe20000000f00 */
[C---:B------:R-:W-:Y:S01]  /*94f0*/  FMUL.FTZ R189, R60.reuse, R189 ;  /* 0x000000bd3cbd7220 */ /* 0x040fe20000410000 */
[----:B------:R-:W-:Y:S01]  /*9500*/  CS2R R62, SRZ ;  /* 0x00000000003e7805 */ /* 0x000fe2000001ff00 */
[----:B------:R-:W-:Y:S01]  /*9510*/  FMUL.FTZ R190, R60, R190 ;  /* 0x000000be3cbe7220 */ /* 0x000fe20000410000 */
[----:B------:R-:W-:Y:S01]  /*9520*/  HFMA2.MMA R60, -RZ, RZ, 1.875, 0 ;  /* 0x3f800000ff3c7435 */ /* 0x000fe200000001ff */
[----:B------:R-:W-:Y:S01]  /*9530*/  FMUL.FTZ R70, R66, R45 ;  /* 0x0000002d42467220 */ /* 0x000fe20000410000 */
[----:B------:R-:W-:Y:S01]  /*9540*/  MUFU.EX2 R71, R71 ;  /* 0x0000004700477308 */ /* 0x000fe20000000800 */
[----:B------:R-:W-:-:S02]  /*9550*/  FADD.FTZ R135, R190, R65 ;  /* 0x00000041be877221 */ /* 0x000fc40000010000 */
[----:B------:R-:W-:-:S04]  /*9560*/  @!P0 IMAD.WIDE R64, R64, R155, UR40 ;  /* 0x0000002840408e25 */ /* 0x000fc8000f8e029b */
[----:B------:R-:W-:Y:S01]  /*9570*/  FADD.FTZ R136, R189, R136 ;  /* 0x00000088bd887221 */ /* 0x000fe20000010000 */
[----:B------:R0:W5:Y:S01]  /*9580*/  @!P0 LDG.E.128 R60, [R64.64] ;  /* 0x00000020403c8981 */ /* 0x000162000c1e1d00 */
[----:B------:R-:W2:Y:S01]  /*9590*/  MUFU.EX2 R70, R70 ;  /* 0x0000004600467308 */ /* 0x000ea20000000800 */
[C---:B------:R-:W-:Y:S02]  /*95a0*/  FMUL.FTZ R153, R104.reuse, R135 ;  /* 0x0000008768997220 */ /* 0x040fe40000410000 */
[-C--:B------:R-:W-:Y:S02]  /*95b0*/  FMUL.FTZ R154, R104, R136.reuse ;  /* 0x00000088689a7220 */ /* 0x080fe40000410000 */
[----:B------:R-:W-:Y:S02]  /*95c0*/  FMUL.FTZ R192, R92, R49 ;  /* 0x000000315cc07220 */ /* 0x000fe40000410000 */
[C---:B------:R-:W-:Y:S01]  /*95d0*/  FFMA.FTZ R136, R105.reuse, R136, -R153 ;  /* 0x0000008869887223 */ /* 0x040fe20000010899 */
[----:B------:R-:W-:Y:S01]  /*95e0*/  PRMT R93, RZ, 0x5410, R93 ;  /* 0x00005410ff5d7816 */ /* 0x000fe2000000005d */
[----:B------:R-:W-:Y:S01]  /*95f0*/  FFMA.FTZ R153, R105, R135, R154 ;  /* 0x0000008769997223 */ /* 0x000fe2000001009a */
[----:B0-----:R-:W-:Y:S01]  /*9600*/  PRMT R64, RZ, 0x5410, R77 ;  /* 0x00005410ff407816 */ /* 0x001fe2000000004d */
        /* <DEDUP_REMOVED lines=9> */
[----:B------:R-:W-:Y:S01]  /*96a0*/  MUFU.SIN R134, R133 ;  /* 0x0000008500867308 */ /* 0x000fe20000000400 */
[----:B------:R-:W-:-:S02]  /*96b0*/  FADD.FTZ R136, R191, R136 ;  /* 0x00000088bf887221 */ /* 0x000fc40000010000 */
[----:B------:R-:W-:Y:S02]  /*96c0*/  FMUL.FTZ R65, R102, R153 ;  /* 0x0000009966417220 */ /* 0x000fe40000410000 */
[C---:B--2---:R-:W-:Y:S02]  /*96d0*/  FMUL.FTZ R114, R70.reuse, R114 ;  /* 0x0000007246727220 */ /* 0x044fe40000410000 */
[----:B------:R-:W-:Y:S01]  /*96e0*/  FMUL.FTZ R115, R70, R115 ;  /* 0x0000007346737220 */ /* 0x000fe20000410000 */
[----:B------:R-:W-:Y:S01]  /*96f0*/  MUFU.COS R133, R133 ;  /* 0x0000008500857308 */ /* 0x000fe20000000000 */
[-C--:B------:R-:W-:Y:S02]  /*9700*/  FMUL.FTZ R154, R102, R136.reuse ;  /* 0x00000088669a7220 */ /* 0x080fe40000410000 */
[----:B------:R-:W-:Y:S02]  /*9710*/  FMUL.FTZ R64, R66, R41 ;  /* 0x0000002942407220 */ /* 0x000fe40000410000 */
[----:B------:R-:W-:Y:S01]  /*9720*/  FFMA.FTZ R70, R103, R136, -R65 ;  /* 0x0000008867467223 */ /* 0x000fe20000010841 */
[----:B------:R-:W-:Y:S01]  /*9730*/  PRMT R136, RZ, 0x5410, R76 ;  /* 0x00005410ff887816 */ /* 0x000fe2000000004c */
[----:B------:R-:W-:-:S02]  /*9740*/  FMUL.FTZ R194, R94, R48 ;  /* 0x000000305ec27220 */ /* 0x000fc40000410000 */
[----:B------:R-:W-:Y:S01]  /*9750*/  FFMA.FTZ R153, R103, R153, R154 ;  /* 0x0000009967997223 */ /* 0x000fe2000001009a */
[----:B------:R-:W0:Y:S01]  /*9760*/  MUFU.EX2 R64, R64 ;  /* 0x0000004000407308 */ /* 0x000e220000000800 */
[----:B------:R-:W-:Y:S02]  /*9770*/  FMUL.FTZ R193, R93, R48 ;  /* 0x000000305dc17220 */ /* 0x000fe40000410000 */
[C---:B------:R-:W-:Y:S02]  /*9780*/  FMUL.FTZ R194, R136.reuse, R194 ;  /* 0x000000c288c27220 */ /* 0x040fe40000410000 */
[----:B------:R-:W-:Y:S02]  /*9790*/  FMUL.FTZ R65, R37, UR43 ;  /* 0x0000002b25417c20 */ /* 0x000fe40008410000 */
[----:B------:R-:W-:Y:S02]  /*97a0*/  FMUL.FTZ R193, R136, R193 ;  /* 0x000000c188c17220 */ /* 0x000fe40000410000 */
[----:B------:R-:W-:-:S02]  /*97b0*/  FADD.FTZ R153, R194, R153 ;  /* 0x00000099c2997221 */ /* 0x000fc40000010000 */
[----:B------:R-:W-:Y:S02]  /*97c0*/  FMUL.FTZ R98, R67, R98 ;  /* 0x0000006243627220 */ /* 0x000fe40000410000 */
[C---:B------:R-:W-:Y:S02]  /*97d0*/  FMUL.FTZ R116, R71.reuse, R116 ;  /* 0x0000007447747220 */ /* 0x040fe40000410000 */
[----:B------:R-:W-:Y:S02]  /*97e0*/  FMUL.FTZ R117, R71, R117 ;  /* 0x0000007547757220 */ /* 0x000fe40000410000 */
[----:B------:R-:W-:Y:S02]  /*97f0*/  FMUL.FTZ R67, R66, R43 ;  /* 0x0000002b42437220 */ /* 0x000fe40000410000 */
[----:B------:R-:W-:Y:S02]  /*9800*/  FMUL.RZ R71, R65, 0.15915493667125701904 ;  /* 0x3e22f98341477820 */ /* 0x000fe4000040c000 */
[----:B------:R-:W-:-:S02]  /*9810*/  FADD.FTZ R70, R193, R70 ;  /* 0x00000046c1467221 */ /* 0x000fc40000010000 */
[----:B------:R-:W-:Y:S01]  /*9820*/  FMUL.FTZ R65, R100, R153 ;  /* 0x0000009964417220 */ /* 0x000fe20000410000 */
[----:B------:R-:W1:Y:S01]  /*9830*/  MUFU.EX2 R67, R67 ;  /* 0x0000004300437308 */ /* 0x000e620000000800 */
[----:B------:R-:W-:Y:S02]  /*9840*/  FMUL.FTZ R195, R95, R47 ;  /* 0x0000002f5fc37220 */ /* 0x000fe40000410000 */
[----:B------:R-:W-:Y:S01]  /*9850*/  FFMA.FTZ R154, R101, R70, -R65 ;  /* 0x00000046659a7223 */ /* 0x000fe20000010841 */
[----:B------:R-:W-:Y:S01]  /*9860*/  PRMT R65, RZ, 0x5410, R75 ;  /* 0x00005410ff417816 */ /* 0x000fe2000000004b */
[----:B------:R-:W-:Y:S02]  /*9870*/  FMUL.FTZ R135, R66, R42 ;  /* 0x0000002a42877220 */ /* 0x000fe40000410000 */
[C---:B0-----:R-:W-:Y:S02]  /*9880*/  FMUL.FTZ R122, R64.reuse, R122 ;  /* 0x0000007a407a7220 */ /* 0x041fe40000410000 */
[----:B------:R-:W-:-:S02]  /*9890*/  FMUL.FTZ R123, R64, R123 ;  /* 0x0000007b407b7220 */ /* 0x000fc40000410000 */
[----:B------:R-:W-:Y:S02]  /*98a0*/  FMUL.FTZ R64, R66, R40 ;  /* 0x0000002842407220 */ /* 0x000fe40000410000 */
[----:B------:R-:W-:Y:S02]  /*98b0*/  FMUL.FTZ R156, R100, R70 ;  /* 0x00000046649c7220 */ /* 0x000fe40000410000 */
[----:B------:R-:W-:Y:S02]  /*98c0*/  FMUL.FTZ R196, R96, R47 ;  /* 0x0000002f60c47220 */ /* 0x000fe40000410000 */
[----:B------:R-:W-:Y:S01]  /*98d0*/  FMUL.FTZ R195, R65, R195 ;  /* 0x000000c341c37220 */ /* 0x000fe20000410000 */
[----:B------:R-:W0:Y:S01]  /*98e0*/  MUFU.EX2 R135, R135 ;  /* 0x0000008700877308 */ /* 0x000e220000000800 */
[----:B------:R-:W-:Y:S02]  /*98f0*/  FFMA.FTZ R153, R101, R153, R156 ;  /* 0x0000009965997223 */ /* 0x000fe4000001009c */
[----:B------:R-:W-:-:S02]  /*9900*/  FMUL.FTZ R196, R65, R196 ;  /* 0x000000c441c47220 */ /* 0x000fc40000410000 */
[----:B------:R-:W-:-:S03]  /*9910*/  FADD.FTZ R154, R195, R154 ;  /* 0x0000009ac39a7221 */ /* 0x000fc60000010000 */
[----:B------:R-:W2:Y:S01]  /*9920*/  MUFU.EX2 R64, R64 ;  /* 0x0000004000407308 */ /* 0x000ea20000000800 */
[----:B------:R-:W-:Y:S02]  /*9930*/  FADD.FTZ R153, R196, R153 ;  /* 0x00000099c4997221 */ /* 0x000fe40000010000 */
[----:B------:R-:W-:Y:S02]  /*9940*/  FMUL.FTZ R156, R98, R154 ;  /* 0x0000009a629c7220 */ /* 0x000fe40000410000 */
[----:B------:R-:W-:-:S03]  /*9950*/  FMUL.FTZ R197, R124, R46 ;  /* 0x0000002e7cc57220 */ /* 0x000fc60000410000 */
[----:B------:R-:W-:Y:S01]  /*9960*/  MUFU.SIN R136, R71 ;  /* 0x0000004700887308 */ /* 0x000fe20000000400 */
[C---:B-1----:R-:W-:Y:S02]  /*9970*/  FMUL.FTZ R118, R67.reuse, R118 ;  /* 0x0000007643767220 */ /* 0x042fe40000410000 */
[----:B------:R-:W-:-:S05]  /*9980*/  FMUL.FTZ R119, R67, R119 ;  /* 0x0000007743777220 */ /* 0x000fca0000410000 */
[----:B------:R1:W-:Y:S01]  /*9990*/  MUFU.COS R70, R71 ;  /* 0x0000004700467308 */ /* 0x0003e20000000000 */
[----:B------:R-:W-:Y:S02]  /*99a0*/  FMUL.FTZ R67, R66, R38 ;  /* 0x0000002642437220 */ /* 0x000fe40000410000 */
[-C--:B------:R-:W-:Y:S01]  /*99b0*/  FFMA.FTZ R156, R99, R153.reuse, R156 ;  /* 0x00000099639c7223 */ /* 0x080fe2000001009c */
[----:B-1----:R-:W-:Y:S01]  /*99c0*/  PRMT R71, RZ, 0x5410, R74 ;  /* 0x00005410ff477816 */ /* 0x002fe2000000004a */
[----:B------:R-:W-:Y:S02]  /*99d0*/  FMUL.FTZ R153, R98, R153 ;  /* 0x0000009962997220 */ /* 0x000fe40000410000 */
        /* <DEDUP_REMOVED lines=9> */
[C---:B0-----:R-:W-:Y:S01]  /*9a70*/  FMUL.FTZ R120, R135.reuse, R120 ;  /* 0x0000007887787220 */ /* 0x041fe20000410000 */
[----:B------:R-:W0:Y:S01]  /*9a80*/  MUFU.EX2 R65, R65 ;  /* 0x0000004100417308 */ /* 0x000e220000000800 */
[----:B------:R-:W-:Y:S02]  /*9a90*/  FMUL.FTZ R121, R135, R121 ;  /* 0x0000007987797220 */ /* 0x000fe40000410000 */
[----:B--2---:R-:W-:Y:S02]  /*9aa0*/  FMUL.FTZ R125, R64, R125 ;  /* 0x0000007d407d7220 */ /* 0x004fe40000410000 */
[----:B------:R-:W-:Y:S02]  /*9ab0*/  FADD.FTZ R153, R198, R153 ;  /* 0x00000099c6997221 */ /* 0x000fe40000010000 */
[----:B------:R-:W-:-:S02]  /*9ac0*/  FMUL.FTZ R135, R115, R156 ;  /* 0x0000009c73877220 */ /* 0x000fc40000410000 */
[----:B------:R-:W-:Y:S01]  /*9ad0*/  FMUL.FTZ R128, R64, R128 ;  /* 0x0000008040807220 */ /* 0x000fe20000410000 */
[----:B------:R-:W-:Y:S01]  /*9ae0*/  PRMT R64, RZ, 0x5410, R73 ;  /* 0x00005410ff407816 */ /* 0x000fe20000000049 */
[----:B------:R-:W-:Y:S02]  /*9af0*/  FMUL.FTZ R200, R129, R45 ;  /* 0x0000002d81c87220 */ /* 0x000fe40000410000 */
[-C--:B------:R-:W-:Y:S02]  /*9b00*/  FFMA.FTZ R135, R114, R153.reuse, -R135 ;  /* 0x0000009972877223 */ /* 0x080fe40000010887 */
[----:B------:R-:W-:Y:S02]  /*9b10*/  FMUL.FTZ R153, R115, R153 ;  /* 0x0000009973997220 */ /* 0x000fe40000410000 */
[----:B------:R-:W-:Y:S02]  /*9b20*/  FMUL.FTZ R199, R130, R45 ;  /* 0x0000002d82c77220 */ /* 0x000fe40000410000 */
[----:B------:R-:W-:-:S02]  /*9b30*/  FMUL.FTZ R200, R64, R200 ;  /* 0x000000c840c87220 */ /* 0x000fc40000410000 */
[----:B------:R-:W-:Y:S02]  /*9b40*/  FFMA.FTZ R156, R114, R156, R153 ;  /* 0x0000009c729c7223 */ /* 0x000fe40000010099 */
[----:B------:R-:W-:Y:S02]  /*9b50*/  FMUL.FTZ R199, R64, R199 ;  /* 0x000000c740c77220 */ /* 0x000fe40000410000 */
[----:B------:R-:W-:Y:S02]  /*9b60*/  FADD.FTZ R64, R200, R135 ;  /* 0x00000087c8407221 */ /* 0x000fe40000010000 */
[----:B------:R-:W-:Y:S02]  /*9b70*/  FMUL.FTZ R66, R66, R37 ;  /* 0x0000002542427220 */ /* 0x000fe40000410000 */
[----:B------:R-:W-:Y:S02]  /*9b80*/  FADD.FTZ R156, R199, R156 ;  /* 0x0000009cc79c7221 */ /* 0x000fe40000010000 */
[----:B-1----:R-:W-:-:S02]  /*9b90*/  FMUL.FTZ R133, R67, R133 ;  /* 0x0000008543857220 */ /* 0x002fc40000410000 */
[----:B------:R-:W-:Y:S01]  /*9ba0*/  FMUL.FTZ R134, R67, R134 ;  /* 0x0000008643867220 */ /* 0x000fe20000410000 */
[----:B------:R-:W1:Y:S01]  /*9bb0*/  MUFU.EX2 R71, R66 ;  /* 0x0000004200477308 */ /* 0x000e620000000800 */
[----:B------:R-:W-:Y:S01]  /*9bc0*/  FMUL.FTZ R67, R117, R64 ;  /* 0x0000004075437220 */ /* 0x000fe20000410000 */
[----:B------:R-:W-:Y:S01]  /*9bd0*/  PRMT R138, RZ, 0x5410, R138 ;  /* 0x00005410ff8a7816 */ /* 0x000fe2000000008a */
[C---:B0-----:R-:W-:Y:S02]  /*9be0*/  FMUL.FTZ R131, R65.reuse, R131 ;  /* 0x0000008341837220 */ /* 0x041fe40000410000 */
[----:B------:R-:W-:Y:S02]  /*9bf0*/  FMUL.FTZ R132, R65, R132 ;  /* 0x0000008441847220 */ /* 0x000fe40000410000 */
[-C--:B------:R-:W-:Y:S01]  /*9c00*/  FMUL.FTZ R65, R117, R156.reuse ;  /* 0x0000009c75417220 */ /* 0x080fe20000410000 */
[----:B------:R-:W-:Y:S01]  /*9c10*/  PRMT R137, RZ, 0x5410, R137 ;  /* 0x00005410ff897816 */ /* 0x000fe20000000089 */
[----:B------:R-:W-:Y:S01]  /*9c20*/  FFMA.FTZ R156, R116, R156, R67 ;  /* 0x0000009c749c7223 */ /* 0x000fe20000010043 */
[----:B------:R-:W-:Y:S01]  /*9c30*/  PRMT R67, RZ, 0x5410, R72 ;  /* 0x00005410ff437816 */ /* 0x000fe20000000048 */
[----:B------:R-:W-:-:S02]  /*9c40*/  FMUL.FTZ R201, R138, R44 ;  /* 0x0000002c8ac97220 */ /* 0x000fc40000410000 */
[----:B------:R-:W-:Y:S02]  /*9c50*/  FMUL.FTZ R202, R137, R44 ;  /* 0x0000002c89ca7220 */ /* 0x000fe40000410000 */
[C---:B------:R-:W-:Y:S02]  /*9c60*/  FMUL.FTZ R201, R67.reuse, R201 ;  /* 0x000000c943c97220 */ /* 0x040fe40000410000 */
[----:B------:R-:W-:Y:S02]  /*9c70*/  FFMA.FTZ R65, R116, R64, -R65 ;  /* 0x0000004074417223 */ /* 0x000fe40000010841 */
[----:B------:R-:W-:Y:S02]  /*9c80*/  FMUL.FTZ R202, R67, R202 ;  /* 0x000000ca43ca7220 */ /* 0x000fe40000410000 */
[----:B------:R-:W-:Y:S02]  /*9c90*/  FADD.FTZ R156, R201, R156 ;  /* 0x0000009cc99c7221 */ /* 0x000fe40000010000 */
[----:B-1----:R-:W-:-:S02]  /*9ca0*/  FMUL.FTZ R135, R71, R70 ;  /* 0x0000004647877220 */ /* 0x002fc40000410000 */
[----:B------:R-:W-:Y:S01]  /*9cb0*/  FMUL.FTZ R136, R71, R136 ;  /* 0x0000008847887220 */ /* 0x000fe20000410000 */
[----:B------:R-:W-:Y:S01]  /*9cc0*/  PRMT R140, RZ, 0x5410, R140 ;  /* 0x00005410ff8c7816 */ /* 0x000fe2000000008c */
[----:B------:R-:W-:Y:S02]  /*9cd0*/  FMUL.FTZ R66, R126, R112 ;  /* 0x000000707e427220 */ /* 0x000fe40000410000 */
[----:B------:R-:W-:Y:S02]  /*9ce0*/  FADD.FTZ R70, R202, R65 ;  /* 0x00000041ca467221 */ /* 0x000fe40000010000 */
[----:B------:R-:W-:Y:S02]  /*9cf0*/  FMUL.FTZ R71, R119, R156 ;  /* 0x0000009c77477220 */ /* 0x000fe40000410000 */
[C---:B------:R-:W-:Y:S01]  /*9d00*/  FMUL.FTZ R64, R127.reuse, R112 ;  /* 0x000000707f407220 */ /* 0x040fe20000410000 */
[----:B------:R-:W-:Y:S01]  /*9d10*/  PRMT R139, RZ, 0x5410, R139 ;  /* 0x00005410ff8b7816 */ /* 0x000fe2000000008b */
[----:B------:R-:W-:-:S02]  /*9d20*/  FFMA.FTZ R66, R127, R113, R66 ;  /* 0x000000717f427223 */ /* 0x000fc40000010042 */
[-C--:B------:R-:W-:Y:S02]  /*9d30*/  FMUL.FTZ R153, R119, R70.reuse ;  /* 0x0000004677997220 */ /* 0x080fe40000410000 */
[----:B------:R-:W-:Y:S01]  /*9d40*/  FFMA.FTZ R71, R118, R70, -R71 ;  /* 0x0000004676477223 */ /* 0x000fe20000010847 */
[----:B------:R-:W-:Y:S01]  /*9d50*/  PRMT R70, RZ, 0x5410, R59 ;  /* 0x00005410ff467816 */ /* 0x000fe2000000003b */
[----:B------:R-:W-:Y:S02]  /*9d60*/  FFMA.FTZ R64, R126, R113, -R64 ;  /* 0x000000717e407223 */ /* 0x000fe40000010840 */
[----:B------:R-:W-:Y:S02]  /*9d70*/  FMUL.FTZ R203, R140, R43 ;  /* 0x0000002b8ccb7220 */ /* 0x000fe40000410000 */
[C---:B------:R-:W-:Y:S02]  /*9d80*/  FMUL.FTZ R65, R108.reuse, R66 ;  /* 0x000000426c417220 */ /* 0x040fe40000410000 */
[----:B------:R-:W-:-:S02]  /*9d90*/  FMUL.FTZ R67, R108, R64 ;  /* 0x000000406c437220 */ /* 0x000fc40000410000 */
[----:B------:R-:W-:Y:S02]  /*9da0*/  FMUL.FTZ R204, R139, R43 ;  /* 0x0000002b8bcc7220 */ /* 0x000fe40000410000 */
[----:B------:R-:W-:Y:S02]  /*9db0*/  FFMA.FTZ R156, R118, R156, R153 ;  /* 0x0000009c769c7223 */ /* 0x000fe40000010099 */
[C---:B------:R-:W-:Y:S02]  /*9dc0*/  FMUL.FTZ R203, R70.reuse, R203 ;  /* 0x000000cb46cb7220 */ /* 0x040fe40000410000 */
[C---:B------:R-:W-:Y:S02]  /*9dd0*/  FFMA.FTZ R65, R109.reuse, R64, -R65 ;  /* 0x000000406d417223 */ /* 0x040fe40000010841 */
[----:B------:R-:W-:Y:S02]  /*9de0*/  FFMA.FTZ R67, R109, R66, R67 ;  /* 0x000000426d437223 */ /* 0x000fe40000010043 */
[----:B------:R-:W-:-:S02]  /*9df0*/  FMUL.FTZ R204, R70, R204 ;  /* 0x000000cc46cc7220 */ /* 0x000fc40000410000 */
[----:B------:R-:W-:Y:S02]  /*9e00*/  FADD.FTZ R156, R203, R156 ;  /* 0x0000009ccb9c7221 */ /* 0x000fe40000010000 */
[C---:B------:R-:W-:Y:S02]  /*9e10*/  FMUL.FTZ R66, R104.reuse, R65 ;  /* 0x0000004168427220 */ /* 0x040fe40000410000 */
[-C--:B------:R-:W-:Y:S02]  /*9e20*/  FMUL.FTZ R64, R104, R67.reuse ;  /* 0x0000004368407220 */ /* 0x080fe40000410000 */
[----:B------:R-:W-:Y:S01]  /*9e30*/  FADD.FTZ R71, R204, R71 ;  /* 0x00000047cc477221 */ /* 0x000fe20000010000 */
[----:B------:R-:W-:Y:S01]  /*9e40*/  PRMT R142, RZ, 0x5410, R142 ;  /* 0x00005410ff8e7816 */ /* 0x000fe2000000008e */
[----:B------:R-:W-:Y:S02]  /*9e50*/  FMUL.FTZ R70, R121, R156 ;  /* 0x0000009c79467220 */ /* 0x000fe40000410000 */
[C---:B------:R-:W-:Y:S01]  /*9e60*/  FFMA.FTZ R66, R105.reuse, R67, R66 ;  /* 0x0000004369427223 */ /* 0x040fe20000010042 */
[----:B------:R-:W-:Y:S01]  /*9e70*/  PRMT R141, RZ, 0x5410, R141 ;  /* 0x00005410ff8d7816 */ /* 0x000fe2000000008d */
[----:B------:R-:W-:-:S02]  /*9e80*/  FFMA.FTZ R64, R105, R65, -R64 ;  /* 0x0000004169407223 */ /* 0x000fc40000010840 */
[-C--:B------:R-:W-:Y:S02]  /*9e90*/  FMUL.FTZ R153, R121, R71.reuse ;  /* 0x0000004779997220 */ /* 0x080fe40000410000 */
[----:B------:R-:W-:Y:S01]  /*9ea0*/  FFMA.FTZ R71, R120, R71, -R70 ;  /* 0x0000004778477223 */ /* 0x000fe20000010846 */
[----:B------:R-:W-:Y:S01]  /*9eb0*/  PRMT R70, RZ, 0x5410, R58 ;  /* 0x00005410ff467816 */ /* 0x000fe2000000003a */
[----:B------:R-:W-:Y:S02]  /*9ec0*/  FMUL.FTZ R65, R102, R66 ;  /* 0x0000004266417220 */ /* 0x000fe40000410000 */
[----:B------:R-:W-:Y:S02]  /*9ed0*/  FMUL.FTZ R205, R142, R42 ;  /* 0x0000002a8ecd7220 */ /* 0x000fe40000410000 */
[----:B------:R-:W-:Y:S02]  /*9ee0*/  FMUL.FTZ R67, R102, R64 ;  /* 0x0000004066437220 */ /* 0x000fe40000410000 */
[----:B------:R-:W-:-:S02]  /*9ef0*/  FMUL.FTZ R206, R141, R42 ;  /* 0x0000002a8dce7220 */ /* 0x000fc40000410000 */
[C---:B------:R-:W-:Y:S02]  /*9f00*/  FFMA.FTZ R65, R103.reuse, R64, -R65 ;  /* 0x0000004067417223 */ /* 0x040fe40000010841 */
[----:B------:R-:W-:Y:S02]  /*9f10*/  FFMA.FTZ R156, R120, R156, R153 ;  /* 0x0000009c789c7223 */ /* 0x000fe40000010099 */
[C---:B------:R-:W-:Y:S02]  /*9f20*/  FMUL.FTZ R205, R70.reuse, R205 ;  /* 0x000000cd46cd7220 */ /* 0x040fe40000410000 */
[----:B------:R-:W-:Y:S02]  /*9f30*/  FFMA.FTZ R67, R103, R66, R67 ;  /* 0x0000004267437223 */ /* 0x000fe40000010043 */
[----:B------:R-:W-:Y:S02]  /*9f40*/  FMUL.FTZ R206, R70, R206 ;  /* 0x000000ce46ce7220 */ /* 0x000fe40000410000 */
        /* <DEDUP_REMOVED lines=9> */
[----:B------:R-:W-:-:S02]  /*9fe0*/  FMUL.FTZ R153, R123, R71 ;  /* 0x000000477b997220 */ /* 0x000fc40000410000 */
[----:B------:R-:W-:Y:S02]  /*9ff0*/  FMUL.FTZ R65, R98, R66 ;  /* 0x0000004262417220 */ /* 0x000fe40000410000 */
[----:B------:R-:W-:Y:S01]  /*a000*/  FFMA.FTZ R71, R122, R71, -R70 ;  /* 0x000000477a477223 */ /* 0x000fe20000010846 */
[----:B------:R-:W-:Y:S01]  /*a010*/  PRMT R70, RZ, 0x5410, R57 ;  /* 0x00005410ff467816 */ /* 0x000fe20000000039 */
[-C--:B------:R-:W-:Y:S02]  /*a020*/  FMUL.FTZ R67, R98, R64.reuse ;  /* 0x0000004062437220 */ /* 0x080fe40000410000 */
[----:B------:R-:W-:Y:S02]  /*a030*/  FMUL.FTZ R207, R144, R41 ;  /* 0x0000002990cf7220 */ /* 0x000fe40000410000 */
[C---:B------:R-:W-:Y:S02]  /*a040*/  FFMA.FTZ R65, R99.reuse, R64, -R65 ;  /* 0x0000004063417223 */ /* 0x040fe40000010841 */
[----:B------:R-:W-:-:S02]  /*a050*/  FFMA.FTZ R67, R99, R66, R67 ;  /* 0x0000004263437223 */ /* 0x000fc40000010043 */
[----:B------:R-:W-:Y:S02]  /*a060*/  FMUL.FTZ R208, R143, R41 ;  /* 0x000000298fd07220 */ /* 0x000fe40000410000 */
[----:B------:R-:W-:Y:S02]  /*a070*/  FFMA.FTZ R156, R122, R156, R153 ;  /* 0x0000009c7a9c7223 */ /* 0x000fe40000010099 */
[C---:B------:R-:W-:Y:S02]  /*a080*/  FMUL.FTZ R207, R70.reuse, R207 ;  /* 0x000000cf46cf7220 */ /* 0x040fe40000410000 */
[C---:B------:R-:W-:Y:S02]  /*a090*/  FMUL.FTZ R66, R115.reuse, R65 ;  /* 0x0000004173427220 */ /* 0x040fe40000410000 */
[----:B------:R-:W-:Y:S02]  /*a0a0*/  FMUL.FTZ R64, R115, R67 ;  /* 0x0000004373407220 */ /* 0x000fe40000410000 */
[----:B------:R-:W-:-:S02]  /*a0b0*/  FMUL.FTZ R208, R70, R208 ;  /* 0x000000d046d07220 */ /* 0x000fc40000410000 */
[----:B------:R-:W-:Y:S02]  /*a0c0*/  FADD.FTZ R156, R207, R156 ;  /* 0x0000009ccf9c7221 */ /* 0x000fe40000010000 */
[C---:B------:R-:W-:Y:S02]  /*a0d0*/  FFMA.FTZ R66, R114.reuse, R67, R66 ;  /* 0x0000004372427223 */ /* 0x040fe40000010042 */
[----:B------:R-:W-:Y:S02]  /*a0e0*/  FFMA.FTZ R64, R114, R65, -R64 ;  /* 0x0000004172407223 */ /* 0x000fe40000010840 */
[----:B------:R-:W-:Y:S01]  /*a0f0*/  FADD.FTZ R71, R208, R71 ;  /* 0x00000047d0477221 */ /* 0x000fe20000010000 */
[----:B------:R-:W-:Y:S01]  /*a100*/  PRMT R146, RZ, 0x5410, R146 ;  /* 0x00005410ff927816 */ /* 0x000fe20000000092 */
[----:B------:R-:W-:Y:S02]  /*a110*/  FMUL.FTZ R70, R128, R156 ;  /* 0x0000009c80467220 */ /* 0x000fe40000410000 */
[C---:B------:R-:W-:Y:S01]  /*a120*/  FMUL.FTZ R65, R117.reuse, R66 ;  /* 0x0000004275417220 */ /* 0x040fe20000410000 */
[----:B------:R-:W-:Y:S01]  /*a130*/  PRMT R145, RZ, 0x5410, R145 ;  /* 0x00005410ff917816 */ /* 0x000fe20000000091 */
[----:B------:R-:W-:-:S02]  /*a140*/  FMUL.FTZ R67, R117, R64 ;  /* 0x0000004075437220 */ /* 0x000fc40000410000 */
[-C--:B------:R-:W-:Y:S02]  /*a150*/  FMUL.FTZ R153, R128, R71.reuse ;  /* 0x0000004780997220 */ /* 0x080fe40000410000 */
[----:B------:R-:W-:Y:S01]  /*a160*/  FFMA.FTZ R71, R125, R71, -R70 ;  /* 0x000000477d477223 */ /* 0x000fe20000010846 */
[----:B------:R-:W-:Y:S01]  /*a170*/  PRMT R70, RZ, 0x5410, R56 ;  /* 0x00005410ff467816 */ /* 0x000fe20000000038 */
[----:B------:R-:W-:Y:S02]  /*a180*/  FFMA.FTZ R65, R116, R64, -R65 ;  /* 0x0000004074417223 */ /* 0x000fe40000010841 */
[----:B------:R-:W-:Y:S02]  /*a190*/  FMUL.FTZ R209, R146, R40 ;  /* 0x0000002892d17220 */ /* 0x000fe40000410000 */
        /* <DEDUP_REMOVED lines=12> */
[C---:B------:R-:W-:Y:S02]  /*a260*/  FMUL.FTZ R65, R121.reuse, R66 ;  /* 0x0000004279417220 */ /* 0x040fe40000410000 */
[C---:B------:R-:W-:Y:S02]  /*a270*/  FMUL.FTZ R70, R132.reuse, R156 ;  /* 0x0000009c84467220 */ /* 0x040fe40000410000 */
[----:B------:R-:W-:Y:S01]  /*a280*/  FMUL.FTZ R67, R121, R64 ;  /* 0x0000004079437220 */ /* 0x000fe20000410000 */
[----:B------:R-:W-:Y:S01]  /*a290*/  PRMT R147, RZ, 0x5410, R147 ;  /* 0x00005410ff937816 */ /* 0x000fe20000000093 */
[----:B------:R-:W-:-:S02]  /*a2a0*/  FMUL.FTZ R153, R132, R71 ;  /* 0x0000004784997220 */ /* 0x000fc40000410000 */
[C---:B------:R-:W-:Y:S02]  /*a2b0*/  FFMA.FTZ R65, R120.reuse, R64, -R65 ;  /* 0x0000004078417223 */ /* 0x040fe40000010841 */
[----:B------:R-:W-:Y:S01]  /*a2c0*/  FFMA.FTZ R71, R131, R71, -R70 ;  /* 0x0000004783477223 */ /* 0x000fe20000010846 */
[----:B------:R-:W-:Y:S01]  /*a2d0*/  PRMT R70, RZ, 0x5410, R55 ;  /* 0x00005410ff467816 */ /* 0x000fe20000000037 */
[----:B------:R-:W-:Y:S02]  /*a2e0*/  FFMA.FTZ R67, R120, R66, R67 ;  /* 0x0000004278437223 */ /* 0x000fe40000010043 */
[----:B------:R-:W-:Y:S02]  /*a2f0*/  FMUL.FTZ R211, R148, R39 ;  /* 0x0000002794d37220 */ /* 0x000fe40000410000 */
[----:B------:R-:W-:Y:S02]  /*a300*/  FMUL.FTZ R66, R123, R65 ;  /* 0x000000417b427220 */ /* 0x000fe40000410000 */
        /* <DEDUP_REMOVED lines=8> */
[----:B------:R-:W-:Y:S02]  /*a390*/  FMUL.FTZ R65, R128, R66 ;  /* 0x0000004280417220 */ /* 0x000fe40000410000 */
[----:B------:R-:W-:Y:S02]  /*a3a0*/  FADD.FTZ R71, R212, R71 ;  /* 0x00000047d4477221 */ /* 0x000fe40000010000 */
[----:B------:R-:W-:Y:S01]  /*a3b0*/  FMUL.FTZ R67, R128, R64 ;  /* 0x0000004080437220 */ /* 0x000fe20000410000 */
[----:B------:R-:W-:Y:S01]  /*a3c0*/  PRMT R150, RZ, 0x5410, R150 ;  /* 0x00005410ff967816 */ /* 0x000fe20000000096 */
[----:B------:R-:W-:Y:S01]  /*a3d0*/  FMUL.FTZ R70, R134, R156 ;  /* 0x0000009c86467220 */ /* 0x000fe20000410000 */
[----:B------:R-:W-:Y:S01]  /*a3e0*/  PRMT R149, RZ, 0x5410, R149 ;  /* 0x00005410ff957816 */ /* 0x000fe20000000095 */
[----:B------:R-:W-:-:S02]  /*a3f0*/  FFMA.FTZ R65, R125, R64, -R65 ;  /* 0x000000407d417223 */ /* 0x000fc40000010841 */
[-C--:B------:R-:W-:Y:S02]  /*a400*/  FMUL.FTZ R153, R134, R71.reuse ;  /* 0x0000004786997220 */ /* 0x080fe40000410000 */
[----:B------:R-:W-:Y:S02]  /*a410*/  FFMA.FTZ R67, R125, R66, R67 ;  /* 0x000000427d437223 */ /* 0x000fe40000010043 */
[----:B------:R-:W-:Y:S01]  /*a420*/  FFMA.FTZ R71, R133, R71, -R70 ;  /* 0x0000004785477223 */ /* 0x000fe20000010846 */
[----:B------:R-:W-:Y:S01]  /*a430*/  PRMT R70, RZ, 0x5410, R54 ;  /* 0x00005410ff467816 */ /* 0x000fe20000000036 */
[----:B------:R-:W-:Y:S02]  /*a440*/  FMUL.FTZ R213, R150, R38 ;  /* 0x0000002696d57220 */ /* 0x000fe40000410000 */
[C---:B------:R-:W-:Y:S02]  /*a450*/  FMUL.FTZ R66, R132.reuse, R65 ;  /* 0x0000004184427220 */ /* 0x040fe40000410000 */
[----:B------:R-:W-:-:S02]  /*a460*/  FMUL.FTZ R64, R132, R67 ;  /* 0x0000004384407220 */ /* 0x000fc40000410000 */
[----:B------:R-:W-:Y:S02]  /*a470*/  FMUL.FTZ R214, R149, R38 ;  /* 0x0000002695d67220 */ /* 0x000fe40000410000 */
[----:B------:R-:W-:Y:S02]  /*a480*/  FFMA.FTZ R156, R133, R156, R153 ;  /* 0x0000009c859c7223 */ /* 0x000fe40000010099 */
[C---:B------:R-:W-:Y:S02]  /*a490*/  FMUL.FTZ R213, R70.reuse, R213 ;  /* 0x000000d546d57220 */ /* 0x040fe40000410000 */
[C---:B------:R-:W-:Y:S02]  /*a4a0*/  FFMA.FTZ R66, R131.reuse, R67, R66 ;  /* 0x0000004383427223 */ /* 0x040fe40000010042 */
[----:B------:R-:W-:Y:S02]  /*a4b0*/  FFMA.FTZ R64, R131, R65, -R64 ;  /* 0x0000004183407223 */ /* 0x000fe40000010840 */
[----:B------:R-:W-:Y:S01]  /*a4c0*/  FMUL.FTZ R214, R70, R214 ;  /* 0x000000d646d67220 */ /* 0x000fe20000410000 */
[----:B------:R-:W-:Y:S01]  /*a4d0*/  PRMT R151, RZ, 0x5410, R151 ;  /* 0x00005410ff977816 */ /* 0x000fe20000000097 */
[----:B------:R-:W-:Y:S01]  /*a4e0*/  FADD.FTZ R156, R213, R156 ;  /* 0x0000009cd59c7221 */ /* 0x000fe20000010000 */
[----:B------:R-:W-:Y:S01]  /*a4f0*/  PRMT R152, RZ, 0x5410, R152 ;  /* 0x00005410ff987816 */ /* 0x000fe20000000098 */
[----:B------:R-:W-:-:S02]  /*a500*/  FMUL.FTZ R65, R134, R66 ;  /* 0x0000004286417220 */ /* 0x000fc40000410000 */
[----:B------:R-:W-:Y:S02]  /*a510*/  FMUL.FTZ R67, R134, R64 ;  /* 0x0000004086437220 */ /* 0x000fe40000410000 */
[----:B------:R-:W-:Y:S02]  /*a520*/  FADD.FTZ R71, R214, R71 ;  /* 0x00000047d6477221 */ /* 0x000fe40000010000 */
[C---:B------:R-:W-:Y:S02]  /*a530*/  FMUL.FTZ R70, R136.reuse, R156 ;  /* 0x0000009c88467220 */ /* 0x040fe40000410000 */
[C---:B------:R-:W-:Y:S01]  /*a540*/  FFMA.FTZ R64, R133.reuse, R64, -R65 ;  /* 0x0000004085407223 */ /* 0x040fe20000010841 */
[----:B------:R-:W-:Y:S01]  /*a550*/  PRMT R65, RZ, 0x5410, R53 ;  /* 0x00005410ff417816 */ /* 0x000fe20000000035 */
[----:B------:R-:W-:Y:S02]  /*a560*/  FFMA.FTZ R67, R133, R66, R67 ;  /* 0x0000004285437223 */ /* 0x000fe40000010043 */
[----:B------:R-:W-:-:S02]  /*a570*/  FMUL.FTZ R153, R136, R71 ;  /* 0x0000004788997220 */ /* 0x000fc40000410000 */
[-C--:B------:R-:W-:Y:S02]  /*a580*/  FMUL.FTZ R215, R151, R37.reuse ;  /* 0x0000002597d77220 */ /* 0x080fe40000410000 */
[----:B------:R-:W-:Y:S01]  /*a590*/  FMUL.FTZ R216, R152, R37 ;  /* 0x0000002598d87220 */ /* 0x000fe20000410000 */
[----:B------:R-:W-:Y:S01]  /*a5a0*/  ISETP.GT.U32.AND P0, PT, R84, 0x1f, PT ;  /* 0x0000001f5400780c */ /* 0x000fe20003f04070 */
[C---:B------:R-:W-:Y:S02]  /*a5b0*/  FFMA.FTZ R154, R135.reuse, R71, -R70 ;  /* 0x00000047879a7223 */ /* 0x040fe40000010846 */
[C---:B------:R-:W-:Y:S02]  /*a5c0*/  FMUL.FTZ R70, R136.reuse, R64 ;  /* 0x0000004088467220 */ /* 0x040fe40000410000 */
[----:B------:R-:W-:Y:S02]  /*a5d0*/  FMUL.FTZ R66, R136, R67 ;  /* 0x0000004388427220 */ /* 0x000fe40000410000 */
[----:B------:R-:W-:-:S02]  /*a5e0*/  FFMA.FTZ R153, R135, R156, R153 ;  /* 0x0000009c87997223 */ /* 0x000fc40000010099 */
[C---:B------:R-:W-:Y:S02]  /*a5f0*/  FMUL.FTZ R215, R65.reuse, R215 ;  /* 0x000000d741d77220 */ /* 0x040fe40000410000 */
        /* <DEDUP_REMOVED lines=55> */
.L_x_5528:
        /* <DEDUP_REMOVED lines=68> */
[----:B------:R3:W4:Y:S02]  /*adb0*/  SHFL.UP PT, R67, R240, 0x10, RZ ;  /* 0x06000000f0437989 */ /* 0x00072400000e00ff */
[----:B---3--:R-:W-:Y:S02]  /*adc0*/  MOV R240, R70 ;  /* 0x0000004600f07202 */ /* 0x008fe40000000f00 */
.L_x_5529:
[----:B--2---:R-:W-:Y:S01]  /*add0*/  ISETP.GE.AND P0, PT, R83, 0x10, PT ;  /* 0x000000105300780c */ /* 0x004fe20003f06270 */
[-C--:B0-----:R-:W-:Y:S01]  /*ade0*/  FMUL.FTZ R65, R64, R69.reuse ;  /* 0x0000004540417220 */ /* 0x081fe20000410000 */
[----:B------:R-:W-:Y:S01]  /*adf0*/  MOV R70, R242 ;  /* 0x000000f200467202 */ /* 0x000fe20000000f00 */
[----:B----4-:R-:W-:-:S04]  /*ae00*/  FMUL.FTZ R66, R67, R69 ;  /* 0x0000004543427220 */ /* 0x010fc80000410000 */
[CC--:B------:R-:W-:Y:S02]  /*ae10*/  FFMA.FTZ R65, R71.reuse, R70.reuse, -R65 ;  /* 0x0000004647417223 */ /* 0x0c0fe40000010841 */
[-C--:B------:R-:W-:Y:S02]  /*ae20*/  FMUL.FTZ R71, R71, R69.reuse ;  /* 0x0000004547477220 */ /* 0x080fe40000410000 */
[CC--:B-1----:R-:W-:Y:S02]  /*ae30*/  FFMA.FTZ R66, R68.reuse, R70.reuse, R66 ;  /* 0x0000004644427223 */ /* 0x0c2fe40000010042 */
[----:B------:R-:W-:Y:S02]  /*ae40*/  FMUL.FTZ R68, R68, R69 ;  /* 0x0000004544447220 */ /* 0x000fe40000410000 */
[----:B------:R-:W-:Y:S01]  /*ae50*/  FFMA.FTZ R71, R64, R70, R71 ;  /* 0x0000004640477223 */ /* 0x000fe20000010047 */
[----:B------:R-:W-:Y:S01]  /*ae60*/  FSEL R69, R69, R66, !P0 ;  /* 0x0000004245457208 */ /* 0x000fe20004000000 */
        /* <DEDUP_REMOVED lines=10> */
[----:B------:R-:W-:Y:S05]  /*af10*/  CALL.REL.NOINC `($__internal_130_$__cuda_sm70_shflsync_idx_p) ;  /* 0x0000a35000007944 */ /* 0x000fea0003c00000 */
.L_x_5422:
[----:B------:R-:W-:Y:S05]  /*af20*/  BRA.CONV ~URZ, `(.L_x_5423) ;  /* 0x000000537f007947 */ /* 0x000fea000b800000 */
[----:B-1----:R-:W-:Y:S01]  /*af30*/  HFMA2.MMA R66, -RZ, RZ, 0, 1.847743988037109375e-06 ;  /* 0x0000001fff427435 */ /* 0x002fe200000001ff */
[----:B------:R-:W-:Y:S02]  /*af40*/  MOV R64, R69 ;  /* 0x0000004500407202 */ /* 0x000fe40000000f00 */
[----:B------:R-:W-:-:S02]  /*af50*/  MOV R247, 0xffffffff ;  /* 0xffffffff00f77802 */ /* 0x000fc40000000f00 */
[----:B------:R-:W-:Y:S02]  /*af60*/  MOV R65, 0xaf80 ;  /* 0x0000af8000417802 */ /* 0x000fe40000000f00 */
[----:B0-----:R-:W-:Y:S05]  /*af70*/  CALL.REL.NOINC `($__internal_130_$__cuda_sm70_shflsync_idx_p) ;  /* 0x0000a2f000007944 */ /* 0x001fea0003c00000 */
.L_x_5423:
[----:B------:R-:W-:Y:S05]  /*af80*/  BRA.CONV ~URZ, `(.L_x_5424) ;  /* 0x000000537f007947 */ /* 0x000fea000b800000 */
[----:B-1----:R-:W-:Y:S01]  /*af90*/  HFMA2.MMA R66, -RZ, RZ, 0, 1.847743988037109375e-06 ;  /* 0x0000001fff427435 */ /* 0x002fe200000001ff */
[----:B------:R-:W-:Y:S02]  /*afa0*/  MOV R64, R67 ;  /* 0x0000004300407202 */ /* 0x000fe40000000f00 */
[----:B------:R-:W-:Y:S02]  /*afb0*/  MOV R247, 0xffffffff ;  /* 0xffffffff00f77802 */ /* 0x000fe40000000f00 */
[----:B------:R-:W-:Y:S02]  /*afc0*/  MOV R65, 0xafe0 ;  /* 0x0000afe000417802 */ /* 0x000fe40000000f00 */
[----:B0-----:R-:W-:Y:S05]  /*afd0*/  CALL.REL.NOINC `($__internal_130_$__cuda_sm70_shflsync_idx_p) ;  /* 0x0000a29000007944 */ /* 0x001fea0003c00000 */
.L_x_5424:
[----:B------:R-:W-:Y:S05]  /*afe0*/  BRA.CONV ~URZ, `(.L_x_5425) ;  /* 0x000000537f007947 */ /* 0x000fea000b800000 */
[----:B-1----:R-:W-:Y:S01]  /*aff0*/  HFMA2.MMA R66, -RZ, RZ, 0, 1.847743988037109375e-06 ;  /* 0x0000001fff427435 */ /* 0x002fe200000001ff */
[----:B------:R-:W-:Y:S02]  /*b000*/  MOV R64, R68 ;  /* 0x0000004400407202 */ /* 0x000fe40000000f00 */
[----:B------:R-:W-:Y:S02]  /*b010*/  MOV R247, 0xffffffff ;  /* 0xffffffff00f77802 */ /* 0x000fe40000000f00 */
[----:B------:R-:W-:-:S02]  /*b020*/  MOV R65, 0xb040 ;  /* 0x0000b04000417802 */ /* 0x000fc40000000f00 */
[----:B0-----:R-:W-:Y:S05]  /*b030*/  CALL.REL.NOINC `($__internal_130_$__cuda_sm70_shflsync_idx_p) ;  /* 0x0000a23000007944 */ /* 0x001fea0003c00000 */
.L_x_5425:
        /* <DEDUP_REMOVED lines=9> */
.L_x_5530:
        /* <DEDUP_REMOVED lines=23> */
.L_x_5419:
[----:B0-----:R-:W-:Y:S05]  /*b240*/  BSYNC B0 ;  /* 0x0000000000007941 */ /* 0x001fea0003800000 */
.L_x_5418:
[----:B------:R-:W-:Y:S02]  /*b250*/  WARPSYNC 0xffffffff ;  /* 0xffffffff00007948 */ /* 0x000fe40003800000 */
[----:B------:R-:W-:Y:S06]  /*b260*/  BAR.SYNC.DEFER_BLOCKING 0x0 ;  /* 0x0000000000007b1d */ /* 0x000fec0000010000 */
[----:B------:R-:W-:Y:S01]  /*b270*/  ULDC UR34, c[0x0][0x174] ;  /* 0x00005d0000227ab9 */ /* 0x000fe20000000800 */
[----:B------:R-:W-:Y:S01]  /*b280*/  BSSY B0, `(.L_x_5427) ;  /* 0x00001b3000007945 */ /* 0x000fe20003800000 */
[----:B------:R-:W-:Y:S02]  /*b290*/  UISETP.GE.AND UP0, UPT, UR24, UR34, UPT ;  /* 0x000000221800728c */ /* 0x000fe4000bf06270 */
[----:B------:R-:W-:-:S04]  /*b2a0*/  USHF.L.U32 UR34, UR7, 0x4, URZ ;  /* 0x0000000407227899 */ /* 0x000fc8000800063f */
[----:B------:R-:W-:-:S04]  /*b2b0*/  PLOP3.LUT P0, PT, PT, PT, UP0, 0x80, 0x0 ;  /* 0x000000000000781c */ /* 0x000fc80003f0f008 */
[----:B------:R-:W-:Y:S01]  /*b2c0*/  ISETP.NE.OR P0, PT, R230, RZ, P0 ;  /* 0x000000ffe600720c */ /* 0x000fe20000705670 */
[----:B-1----:R-:W0:Y:S02]  /*b2d0*/  LDS.64 R60, [R84.X16+0x31d8] ;  /* 0x0031d800543c7984 */ /* 0x002e24000000ca00 */
[C---:B0-----:R-:W-:Y:S02]  /*b2e0*/  FMUL.FTZ R69, R127.reuse, R60 ;  /* 0x0000003c7f457220 */ /* 0x041fe40000410000 */
[-C--:B------:R-:W-:Y:S02]  /*b2f0*/  FMUL.FTZ R63, R127, R61.reuse ;  /* 0x0000003d7f3f7220 */ /* 0x080fe40000410000 */
[C---:B------:R-:W-:Y:S02]  /*b300*/  FFMA.FTZ R69, R126.reuse, R61, R69 ;  /* 0x0000003d7e457223 */ /* 0x040fe40000010045 */
[----:B------:R-:W-:Y:S02]  /*b310*/  FMUL.FTZ R61, R135, R184 ;  /* 0x000000b8873d7220 */ /* 0x000fe40000410000 */
[----:B------:R-:W-:-:S02]  /*b320*/  FFMA.FTZ R68, R126, R60, -R63 ;  /* 0x0000003c7e447223 */ /* 0x000fc4000001083f */
[C---:B------:R-:W-:Y:S02]  /*b330*/  FMUL.FTZ R60, R136.reuse, R184 ;  /* 0x000000b8883c7220 */ /* 0x040fe40000410000 */
[-C--:B------:R-:W-:Y:S02]  /*b340*/  FFMA.FTZ R62, -R136, R168.reuse, -R61 ;  /* 0x000000a8883e7223 */ /* 0x080fe4000001093d */
[----:B------:R-:W-:Y:S02]  /*b350*/  FFMA.FTZ R60, R135, R168, -R60 ;  /* 0x000000a8873c7223 */ /* 0x000fe4000001083c */
[----:B------:R-:W-:Y:S02]  /*b360*/  FADD.FTZ R62, -R183, R62 ;  /* 0x0000003eb73e7221 */ /* 0x000fe40000010100 */
[----:B------:R-:W-:Y:S02]  /*b370*/  FADD.FTZ R60, R167, R60 ;  /* 0x0000003ca73c7221 */ /* 0x000fe40000010000 */
[----:B------:R-:W-:-:S02]  /*b380*/  FMUL.FTZ R61, R134, -R62 ;  /* 0x8000003e863d7220 */ /* 0x000fc40000410000 */
[-C--:B------:R-:W-:Y:S02]  /*b390*/  FMUL.FTZ R63, R134, -R60.reuse ;  /* 0x8000003c863f7220 */ /* 0x080fe40000410000 */
[C---:B------:R-:W-:Y:S02]  /*b3a0*/  FFMA.FTZ R61, R133.reuse, R60, -R61 ;  /* 0x0000003c853d7223 */ /* 0x040fe4000001083d */
[C---:B------:R-:W-:Y:S02]  /*b3b0*/  FMUL.FTZ R60, R136.reuse, R111 ;  /* 0x0000006f883c7220 */ /* 0x040fe40000410000 */
[----:B------:R-:W-:Y:S02]  /*b3c0*/  FFMA.FTZ R65, R133, R62, R63 ;  /* 0x0000003e85417223 */ /* 0x000fe4000001003f */
[-C--:B------:R-:W-:Y:S02]  /*b3d0*/  FMUL.FTZ R62, R136, -R110.reuse ;  /* 0x8000006e883e7220 */ /* 0x080fe40000410000 */
[----:B------:R-:W-:-:S02]  /*b3e0*/  FFMA.FTZ R60, R135, R110, -R60 ;  /* 0x0000006e873c7223 */ /* 0x000fc4000001083c */
[----:B------:R-:W-:Y:S02]  /*b3f0*/  FFMA.FTZ R62, R135, -R111, R62 ;  /* 0x8000006f873e7223 */ /* 0x000fe4000001003e */
[----:B------:R-:W-:Y:S02]  /*b400*/  FMUL.FTZ R64, R134, -R60 ;  /* 0x8000003c86407220 */ /* 0x000fe40000410000 */
[----:B------:R-:W-:Y:S02]  /*b410*/  FADD.FTZ R65, -R182, R65 ;  /* 0x00000041b6417221 */ /* 0x000fe40000010100 */
[-C--:B------:R-:W-:Y:S02]  /*b420*/  FMUL.FTZ R63, R134, -R62.reuse ;  /* 0x8000003e863f7220 */ /* 0x080fe40000410000 */
[----:B------:R-:W-:Y:S02]  /*b430*/  FADD.FTZ R61, R166, R61 ;  /* 0x0000003da63d7221 */ /* 0x000fe40000010000 */
[----:B------:R-:W-:-:S02]  /*b440*/  FFMA.FTZ R62, R133, R62, R64 ;  /* 0x0000003e853e7223 */ /* 0x000fc40000010040 */
[C---:B------:R-:W-:Y:S02]  /*b450*/  FMUL.FTZ R64, R132.reuse, -R65 ;  /* 0x8000004184407220 */ /* 0x040fe40000410000 */
[CC--:B------:R-:W-:Y:S02]  /*b460*/  FMUL.FTZ R66, R132.reuse, -R61.reuse ;  /* 0x8000003d84427220 */ /* 0x0c0fe40000410000 */
[----:B------:R-:W-:Y:S02]  /*b470*/  FFMA.FTZ R60, R133, R60, -R63 ;  /* 0x0000003c853c7223 */ /* 0x000fe4000001083f */
[C---:B------:R-:W-:Y:S02]  /*b480*/  FFMA.FTZ R64, R131.reuse, R61, -R64 ;  /* 0x0000003d83407223 */ /* 0x040fe40000010840 */
[----:B------:R-:W-:Y:S02]  /*b490*/  FFMA.FTZ R66, R131, R65, R66 ;  /* 0x0000004183427223 */ /* 0x000fe40000010042 */
[----:B------:R-:W-:-:S02]  /*b4a0*/  FMUL.FTZ R63, R132, -R60 ;  /* 0x8000003c843f7220 */ /* 0x000fc40000410000 */
[----:B------:R-:W-:Y:S02]  /*b4b0*/  FADD.FTZ R64, R165, R64 ;  /* 0x00000040a5407221 */ /* 0x000fe40000010000 */
[-C--:B------:R-:W-:Y:S02]  /*b4c0*/  FMUL.FTZ R61, R132, -R62.reuse ;  /* 0x8000003e843d7220 */ /* 0x080fe40000410000 */
[----:B------:R-:W-:Y:S02]  /*b4d0*/  FADD.FTZ R66, -R181, R66 ;  /* 0x00000042b5427221 */ /* 0x000fe40000010100 */
[C---:B------:R-:W-:Y:S02]  /*b4e0*/  FFMA.FTZ R62, R131.reuse, R62, R63 ;  /* 0x0000003e833e7223 */ /* 0x040fe4000001003f */
[----:B------:R-:W-:Y:S02]  /*b4f0*/  FMUL.FTZ R63, R128, -R64 ;  /* 0x80000040803f7220 */ /* 0x000fe40000410000 */
[----:B------:R-:W-:-:S02]  /*b500*/  FFMA.FTZ R60, R131, R60, -R61 ;  /* 0x0000003c833c7223 */ /* 0x000fc4000001083d */
[CC--:B------:R-:W-:Y:S02]  /*b510*/  FMUL.FTZ R61, R128.reuse, -R66.reuse ;  /* 0x80000042803d7220 */ /* 0x0c0fe40000410000 */
[C---:B------:R-:W-:Y:S02]  /*b520*/  FFMA.FTZ R67, R125.reuse, R66, R63 ;  /* 0x000000427d437223 */ /* 0x040fe4000001003f */
[----:B------:R-:W-:Y:S02]  /*b530*/  FFMA.FTZ R65, R125, R64, -R61 ;  /* 0x000000407d417223 */ /* 0x000fe4000001083d */
[----:B------:R-:W-:Y:S02]  /*b540*/  FMUL.FTZ R61, R128, -R62 ;  /* 0x8000003e803d7220 */ /* 0x000fe40000410000 */
        /* <DEDUP_REMOVED lines=8> */
[C---:B------:R-:W-:Y:S02]  /*b5d0*/  FFMA.FTZ R66, R122.reuse, R67, R63 ;  /* 0x000000437a427223 */ /* 0x040fe4000001003f */
[----:B------:R-:W-:Y:S02]  /*b5e0*/  FMUL.FTZ R63, R123, -R60 ;  /* 0x8000003c7b3f7220 */ /* 0x000fe40000410000 */
        /* <DEDUP_REMOVED lines=19> */
[----:B------:R-:W-:Y:S02]  /*b720*/  FMUL.FTZ R63, R119, -R60 ;  /* 0x8000003c773f7220 */ /* 0x000fe40000410000 */
[----:B------:R-:W-:Y:S02]  /*b730*/  FADD.FTZ R64, R161, R64 ;  /* 0x00000040a1407221 */ /* 0x000fe40000010000 */
[----:B------:R-:W-:-:S02]  /*b740*/  FMUL.FTZ R61, R119, -R62 ;  /* 0x8000003e773d7220 */ /* 0x000fc40000410000 */
[----:B------:R-:W-:Y:S02]  /*b750*/  FADD.FTZ R66, -R177, R66 ;  /* 0x00000042b1427221 */ /* 0x000fe40000010100 */
[C---:B------:R-:W-:Y:S02]  /*b760*/  FFMA.FTZ R62, R118.reuse, R62, R63 ;  /* 0x0000003e763e7223 */ /* 0x040fe4000001003f */
[C---:B------:R-:W-:Y:S02]  /*b770*/  FMUL.FTZ R63, R117.reuse, -R64 ;  /* 0x80000040753f7220 */ /* 0x040fe40000410000 */
[----:B------:R-:W-:Y:S02]  /*b780*/  FFMA.FTZ R60, R118, R60, -R61 ;  /* 0x0000003c763c7223 */ /* 0x000fe4000001083d */
[-C--:B------:R-:W-:Y:S02]  /*b790*/  FMUL.FTZ R61, R117, -R66.reuse ;  /* 0x80000042753d7220 */ /* 0x080fe40000410000 */
[----:B------:R-:W-:-:S02]  /*b7a0*/  FFMA.FTZ R67, R116, R66, R63 ;  /* 0x0000004274437223 */ /* 0x000fc4000001003f */
        /* <DEDUP_REMOVED lines=8> */
[CC--:B------:R-:W-:Y:S02]  /*b830*/  FMUL.FTZ R63, R115.reuse, -R65.reuse ;  /* 0x80000041733f7220 */ /* 0x0c0fe40000410000 */
[C---:B------:R-:W-:Y:S02]  /*b840*/  FFMA.FTZ R64, R114.reuse, R65, -R61 ;  /* 0x0000004172407223 */ /* 0x040fe4000001083d */
[----:B------:R-:W-:Y:S02]  /*b850*/  FFMA.FTZ R66, R114, R67, R63 ;  /* 0x0000004372427223 */ /* 0x000fe4000001003f */
[----:B------:R-:W-:-:S02]  /*b860*/  FMUL.FTZ R63, R115, -R60 ;  /* 0x8000003c733f7220 */ /* 0x000fc40000410000 */
[----:B------:R-:W-:Y:S02]  /*b870*/  FADD.FTZ R64, R159, R64 ;  /* 0x000000409f407221 */ /* 0x000fe40000010000 */
[-C--:B------:R-:W-:Y:S02]  /*b880*/  FMUL.FTZ R61, R115, -R62.reuse ;  /* 0x8000003e733d7220 */ /* 0x080fe40000410000 */
[----:B------:R-:W-:Y:S02]  /*b890*/  FFMA.FTZ R62, R114, R62, R63 ;  /* 0x0000003e723e7223 */ /* 0x000fe4000001003f */
[----:B------:R-:W-:Y:S02]  /*b8a0*/  FADD.FTZ R66, -R175, R66 ;  /* 0x00000042af427221 */ /* 0x000fe40000010100 */
[----:B------:R-:W-:Y:S02]  /*b8b0*/  FMUL.FTZ R63, R98, -R64 ;  /* 0x80000040623f7220 */ /* 0x000fe40000410000 */
[----:B------:R-:W-:-:S02]  /*b8c0*/  FFMA.FTZ R60, R114, R60, -R61 ;  /* 0x0000003c723c7223 */ /* 0x000fc4000001083d */
[-C--:B------:R-:W-:Y:S02]  /*b8d0*/  FMUL.FTZ R61, R98, -R66.reuse ;  /* 0x80000042623d7220 */ /* 0x080fe40000410000 */
[C---:B------:R-:W-:Y:S02]  /*b8e0*/  FFMA.FTZ R67, R99.reuse, R66, R63 ;  /* 0x0000004263437223 */ /* 0x040fe4000001003f */
[----:B------:R-:W-:Y:S02]  /*b8f0*/  FFMA.FTZ R65, R99, R64, -R61 ;  /* 0x0000004063417223 */ /* 0x000fe4000001083d */
[----:B------:R-:W-:Y:S02]  /*b900*/  FADD.FTZ R67, -R174, R67 ;  /* 0x00000043ae437221 */ /* 0x000fe40000010100 */
        /* <DEDUP_REMOVED lines=14> */
[C---:B------:R-:W-:Y:S02]  /*b9f0*/  FMUL.FTZ R63, R102.reuse, -R64 ;  /* 0x80000040663f7220 */ /* 0x040fe40000410000 */
[----:B------:R-:W-:Y:S02]  /*ba00*/  FFMA.FTZ R60, R101, R60, -R61 ;  /* 0x0000003c653c7223 */ /* 0x000fe4000001083d */
[-C--:B------:R-:W-:Y:S02]  /*ba10*/  FMUL.FTZ R61, R102, -R66.reuse ;  /* 0x80000042663d7220 */ /* 0x080fe40000410000 */
[C---:B------:R-:W-:Y:S02]  /*ba20*/  FFMA.FTZ R67, R103.reuse, R66, R63 ;  /* 0x0000004267437223 */ /* 0x040fe4000001003f */
[----:B------:R-:W-:Y:S02]  /*ba30*/  FFMA.FTZ R65, R103, R64, -R61 ;  /* 0x0000004067417223 */ /* 0x000fe4000001083d */
[----:B------:R-:W-:-:S02]  /*ba40*/  FADD.FTZ R67, -R172, R67 ;  /* 0x00000043ac437221 */ /* 0x000fc40000010100 */
[----:B------:R-:W-:Y:S02]  /*ba50*/  FMUL.FTZ R61, R102, -R62 ;  /* 0x8000003e663d7220 */ /* 0x000fe40000410000 */
[----:B------:R-:W-:Y:S02]  /*ba60*/  FADD.FTZ R65, R156, R65 ;  /* 0x000000419c417221 */ /* 0x000fe40000010000 */
[----:B------:R-:W-:Y:S02]  /*ba70*/  FMUL.FTZ R64, R104, -R67 ;  /* 0x8000004368407220 */ /* 0x000fe40000410000 */
[-C--:B------:R-:W-:Y:S02]  /*ba80*/  FMUL.FTZ R63, R102, -R60.reuse ;  /* 0x8000003c663f7220 */ /* 0x080fe40000410000 */
[----:B------:R-:W-:Y:S02]  /*ba90*/  FFMA.FTZ R60, R103, R60, -R61 ;  /* 0x0000003c673c7223 */ /* 0x000fe4000001083d */
[----:B------:R-:W-:-:S02]  /*baa0*/  FMUL.FTZ R66, R104, -R65 ;  /* 0x8000004168427220 */ /* 0x000fc40000410000 */
[----:B------:R-:W-:Y:S02]  /*bab0*/  FFMA.FTZ R64, R105, R65, -R64 ;  /* 0x0000004169407223 */ /* 0x000fe40000010840 */
[----:B------:R-:W-:Y:S02]  /*bac0*/  FFMA.FTZ R62, R103, R62, R63 ;  /* 0x0000003e673e7223 */ /* 0x000fe4000001003f */
[C---:B------:R-:W-:Y:S02]  /*bad0*/  FMUL.FTZ R63, R104.reuse, -R60 ;  /* 0x8000003c683f7220 */ /* 0x040fe40000410000 */
[----:B------:R-:W-:Y:S02]  /*bae0*/  FFMA.FTZ R66, R105, R67, R66 ;  /* 0x0000004369427223 */ /* 0x000fe40000010042 */
[----:B------:R-:W-:Y:S02]  /*baf0*/  FADD.FTZ R64, R155, R64 ;  /* 0x000000409b407221 */ /* 0x000fe40000010000 */
[----:B------:R-:W-:-:S02]  /*bb00*/  FMUL.FTZ R61, R104, -R62 ;  /* 0x8000003e683d7220 */ /* 0x000fc40000410000 */
[----:B------:R-:W-:Y:S02]  /*bb10*/  FFMA.FTZ R62, R105, R62, R63 ;  /* 0x0000003e693e7223 */ /* 0x000fe4000001003f */
[----:B------:R-:W-:Y:S02]  /*bb20*/  FADD.FTZ R66, -R171, R66 ;  /* 0x00000042ab427221 */ /* 0x000fe40000010100 */
[C---:B------:R-:W-:Y:S02]  /*bb30*/  FMUL.FTZ R63, R108.reuse, -R64 ;  /* 0x800000406c3f7220 */ /* 0x040fe40000410000 */
[----:B------:R-:W-:Y:S02]  /*bb40*/  FFMA.FTZ R60, R105, R60, -R61 ;  /* 0x0000003c693c7223 */ /* 0x000fe4000001083d */
[-C--:B------:R-:W-:Y:S02]  /*bb50*/  FMUL.FTZ R61, R108, -R66.reuse ;  /* 0x800000426c3d7220 */ /* 0x080fe40000410000 */
[----:B------:R-:W-:-:S02]  /*bb60*/  FFMA.FTZ R67, R109, R66, R63 ;  /* 0x000000426d437223 */ /* 0x000fc4000001003f */
[----:B------:R-:W-:Y:S02]  /*bb70*/  FADD.FTZ R186, R186, R69 ;  /* 0x00000045baba7221 */ /* 0x000fe40000010000 */
[----:B------:R-:W-:Y:S02]  /*bb80*/  FFMA.FTZ R65, R109, R64, -R61 ;  /* 0x000000406d417223 */ /* 0x000fe4000001083d */
[----:B------:R-:W-:Y:S02]  /*bb90*/  FADD.FTZ R67, -R170, R67 ;  /* 0x00000043aa437221 */ /* 0x000fe40000010100 */
[----:B------:R-:W-:Y:S02]  /*bba0*/  FADD.FTZ R185, R185, R68 ;  /* 0x00000044b9b97221 */ /* 0x000fe40000010000 */
[C---:B------:R-:W-:Y:S02]  /*bbb0*/  FMUL.FTZ R61, R108.reuse, -R62 ;  /* 0x8000003e6c3d7220 */ /* 0x040fe40000410000 */
[----:B------:R-:W-:-:S02]  /*bbc0*/  FMUL.FTZ R63, R108, -R60 ;  /* 0x8000003c6c3f7220 */ /* 0x000fc40000410000 */
[----:B------:R-:W-:Y:S02]  /*bbd0*/  FMUL.FTZ R68, R112, R186 ;  /* 0x000000ba70447220 */ /* 0x000fe40000410000 */
[----:B------:R-:W-:Y:S02]  /*bbe0*/  FADD.FTZ R65, R154, R65 ;  /* 0x000000419a417221 */ /* 0x000fe40000010000 */
[----:B------:R-:W-:Y:S02]  /*bbf0*/  FMUL.FTZ R64, R112, -R67 ;  /* 0x8000004370407220 */ /* 0x000fe40000410000 */
[C---:B------:R-:W-:Y:S01]  /*bc00*/  FFMA.FTZ R60, R109.reuse, R60, -R61 ;  /* 0x0000003c6d3c7223 */ /* 0x040fe2000001083d */
[----:B------:R-:W-:Y:S01]  /*bc10*/  HFMA2.MMA R61, -RZ, RZ, 0, 0 ;  /* 0x00000000ff3d7435 */ /* 0x000fe200000001ff */
[----:B------:R-:W-:Y:S02]  /*bc20*/  FFMA.FTZ R62, R109, R62, R63 ;  /* 0x0000003e6d3e7223 */ /* 0x000fe4000001003f */
[----:B------:R-:W-:-:S02]  /*bc30*/  FFMA.FTZ R68, R113, R185, -R68 ;  /* 0x000000b971447223 */ /* 0x000fc40000010844 */
[CC--:B------:R-:W-:Y:S02]  /*bc40*/  FMUL.FTZ R70, R112.reuse, -R65.reuse ;  /* 0x8000004170467220 */ /* 0x0c0fe40000410000 */
[----:B------:R-:W-:Y:S02]  /*bc50*/  FFMA.FTZ R66, R113, R65, -R64 ;  /* 0x0000004171427223 */ /* 0x000fe40000010840 */
[C---:B------:R-:W-:Y:S02]  /*bc60*/  FMUL.FTZ R65, R112.reuse, -R60 ;  /* 0x8000003c70417220 */ /* 0x040fe40000410000 */
[C---:B------:R-:W-:Y:S02]  /*bc70*/  FMUL.FTZ R64, R112.reuse, -R62 ;  /* 0x8000003e70407220 */ /* 0x040fe40000410000 */
[----:B------:R-:W-:Y:S02]  /*bc80*/  FADD.FTZ R187, R187, R68 ;  /* 0x00000044bbbb7221 */ /* 0x000fe40000010000 */
[----:B------:R-:W-:-:S02]  /*bc90*/  FMUL.FTZ R68, R112, R185 ;  /* 0x000000b970447220 */ /* 0x000fc40000410000 */
[C---:B------:R-:W-:Y:S02]  /*bca0*/  FFMA.FTZ R70, R113.reuse, R67, R70 ;  /* 0x0000004371467223 */ /* 0x040fe40000010046 */
[C---:B------:R-:W-:Y:S02]  /*bcb0*/  FFMA.FTZ R65, R113.reuse, R62, R65 ;  /* 0x0000003e71417223 */ /* 0x040fe40000010041 */
[C---:B------:R-:W-:Y:S01]  /*bcc0*/  FFMA.FTZ R64, R113.reuse, R60, -R64 ;  /* 0x0000003c71407223 */ /* 0x040fe20000010840 */
[----:B------:R-:W-:Y:S01]  /*bcd0*/  MOV R60, 0x3f800000 ;  /* 0x3f800000003c7802 */ /* 0x000fe20000000f00 */
[----:B------:R-:W-:Y:S01]  /*bce0*/  CS2R R62, SRZ ;  /* 0x00000000003e7805 */ /* 0x000fe2000001ff00 */
[----:B------:R-:W-:Y:S02]  /*bcf0*/  FFMA.FTZ R69, R113, R186, R68 ;  /* 0x000000ba71457223 */ /* 0x000fe40000010044 */
[----:B------:R-:W-:Y:S02]  /*bd00*/  FADD.FTZ R67, -R169, R70 ;  /* 0x00000046a9437221 */ /* 0x000fe40000010100 */
[----:B------:R-:W-:Y:S01]  /*bd10*/  FADD.FTZ R66, R153, R66 ;  /* 0x0000004299427221 */ /* 0x000fe20000010000 */
[----:B------:R-:W0:Y:S01]  /*bd20*/  @!P0 LDS.128 R60, [UR34+0x4be0] ;  /* 0x004be022ff3c8984 */ /* 0x000e220008000c00 */
[----:B------:R-:W-:Y:S01]  /*bd30*/  FADD.FTZ R188, R188, R69 ;  /* 0x00000045bcbc7221 */ /* 0x000fe20000010000 */
[----:B------:R-:W-:Y:S01]  /*bd40*/  ISETP.GT.U32.AND P0, PT, R84, 0x1f, PT ;  /* 0x0000001f5400780c */ /* 0x000fe20003f04070 */
        /* <DEDUP_REMOVED lines=106> */
.L_x_5531:
[----:B------:R-:W-:Y:S05]  /*c3f0*/  BRA.DIV ~URZ, `(.L_x_5430) ;  /* 0x000080127f007947 */ /* 0x000fea000b800000 */
[----:B------:R-:W2:Y:S04]  /*c400*/  SHFL.DOWN PT, R69, R69, 0x1, 0x1f ;  /* 0x08201f0045457f89 */ /* 0x000ea800000e0000 */
[----:B0-----:R0:W3:Y:S04]  /*c410*/  SHFL.DOWN PT, R127, R68, 0x1, 0x1f ;  /* 0x08201f00447f7f89 */ /* 0x0010e800000e0000 */
[----:B------:R0:W4:Y:S02]  /*c420*/  SHFL.DOWN PT, R65, R70, 0x1, 0x1f ;  /* 0x08201f0046417f89 */ /* 0x00012400000e0000 */
.L_x_5532:
[----:B------:R-:W-:Y:S01]  /*c430*/  BSSY B1, `(.L_x_5431) ;  /* 0x000000d000017945 */ /* 0x000fe20003800000 */
[----:B------:R-:W-:Y:S05]  /*c440*/  @!P0 BRA `(.L_x_5432) ;  /* 0x000000b000008947 */ /* 0x000fea0003800000 */
[----:B----4-:R-:W-:-:S04]  /*c450*/  FMUL.FTZ R64, R240, R65 ;  /* 0x00000041f0407220 */ /* 0x010fc80000410000 */
[CC--:B---3--:R-:W-:Y:S02]  /*c460*/  FFMA.FTZ R64, R71.reuse, R127.reuse, -R64 ;  /* 0x0000007f47407223 */ /* 0x0c8fe40000010840 */
[----:B------:R-:W-:Y:S02]  /*c470*/  FMUL.FTZ R127, R240, R127 ;  /* 0x0000007ff07f7220 */ /* 0x000fe40000410000 */
[----:B0-----:R-:W-:Y:S02]  /*c480*/  FADD.FTZ R68, R68, R64 ;  /* 0x0000004044447221 */ /* 0x001fe40000010000 */
[C---:B--2---:R-:W-:Y:S02]  /*c490*/  FMUL.FTZ R64, R240.reuse, R69 ;  /* 0x00000045f0407220 */ /* 0x044fe40000410000 */
[-C--:B-1----:R-:W-:Y:S02]  /*c4a0*/  FMUL.FTZ R240, R240, R67.reuse ;  /* 0x00000043f0f07220 */ /* 0x082fe40000410000 */
[----:B------:R-:W-:-:S02]  /*c4b0*/  FFMA.FTZ R64, R71, R67, -R64 ;  /* 0x0000004347407223 */ /* 0x000fc40000010840 */
[C---:B------:R-:W-:Y:S02]  /*c4c0*/  FFMA.FTZ R127, R71.reuse, R65, R127 ;  /* 0x00000041477f7223 */ /* 0x040fe4000001007f */
[----:B------:R-:W-:Y:S01]  /*c4d0*/  FFMA.FTZ R240, R71, R69, R240 ;  /* 0x0000004547f07223 */ /* 0x000fe200000100f0 */
[----:B------:R-:W-:Y:S01]  /*c4e0*/  MOV R71, R64 ;  /* 0x0000004000477202 */ /* 0x000fe20000000f00 */
[----:B------:R-:W-:Y:S02]  /*c4f0*/  FADD.FTZ R126, R126, R127 ;  /* 0x0000007f7e7e7221 */ /* 0x000fe40000010000 */
.L_x_5432:
[----:B------:R-:W-:Y:S05]  /*c500*/  BSYNC B1 ;  /* 0x0000000000017941 */ /* 0x000fea0003800000 */
.L_x_5431:
[----:B------:R-:W-:Y:S01]  /*c510*/  ISETP.GT.U32.AND P0, PT, R230, 0x1d, PT ;  /* 0x0000001de600780c */ /* 0x000fe20003f04070 */
[----:B------:R-:W-:Y:S05]  /*c520*/  BRA.DIV ~URZ, `(.L_x_5433) ;  /* 0x000080427f007947 */ /* 0x000fea000b800000 */
[----:B-1----:R1:W0:Y:S04]  /*c530*/  SHFL.DOWN PT, R67, R71, 0x2, 0x1f ;  /* 0x08401f0047437f89 */ /* 0x00222800000e0000 */
[----:B--2---:R1:W2:Y:S04]  /*c540*/  SHFL.DOWN PT, R69, R240, 0x2, 0x1f ;  /* 0x08401f00f0457f89 */ /* 0x0042a800000e0000 */
[----:B0-----:R1:W0:Y:S04]  /*c550*/  SHFL.DOWN PT, R70, R68, 0x2, 0x1f ;  /* 0x08401f0044467f89 */ /* 0x00122800000e0000 */
[----:B----4-:R1:W4:Y:S02]  /*c560*/  SHFL.DOWN PT, R65, R126, 0x2, 0x1f ;  /* 0x08401f007e417f89 */ /* 0x01032400000e0000 */
.L_x_5533:
[----:B------:R-:W-:Y:S01]  /*c570*/  BSSY B1, `(.L_x_5434) ;  /* 0x000000d000017945 */ /* 0x000fe20003800000 */
[----:B------:R-:W-:Y:S05]  /*c580*/  @P0 BRA `(.L_x_5435) ;  /* 0x000000b000000947 */ /* 0x000fea0003800000 */
[----:B----4-:R-:W-:-:S04]  /*c590*/  FMUL.FTZ R64, R240, R65 ;  /* 0x00000041f0407220 */ /* 0x010fc80000410000 */
[CC--:B0-----:R-:W-:Y:S02]  /*c5a0*/  FFMA.FTZ R64, R71.reuse, R70.reuse, -R64 ;  /* 0x0000004647407223 */ /* 0x0c1fe40000010840 */
[----:B------:R-:W-:Y:S02]  /*c5b0*/  FMUL.FTZ R70, R240, R70 ;  /* 0x00000046f0467220 */ /* 0x000fe40000410000 */
[----:B-1----:R-:W-:Y:S02]  /*c5c0*/  FADD.FTZ R68, R68, R64 ;  /* 0x0000004044447221 */ /* 0x002fe40000010000 */
[C---:B--2---:R-:W-:Y:S02]  /*c5d0*/  FMUL.FTZ R64, R240.reuse, R69 ;  /* 0x00000045f0407220 */ /* 0x044fe40000410000 */
[-C--:B------:R-:W-:Y:S02]  /*c5e0*/  FMUL.FTZ R240, R240, R67.reuse ;  /* 0x00000043f0f07220 */ /* 0x080fe40000410000 */
[----:B------:R-:W-:-:S02]  /*c5f0*/  FFMA.FTZ R64, R71, R67, -R64 ;  /* 0x0000004347407223 */ /* 0x000fc40000010840 */
[C---:B------:R-:W-:Y:S02]  /*c600*/  FFMA.FTZ R65, R71.reuse, R65, R70 ;  /* 0x0000004147417223 */ /* 0x040fe40000010046 */
[----:B------:R-:W-:Y:S01]  /*c610*/  FFMA.FTZ R240, R71, R69, R240 ;  /* 0x0000004547f07223 */ /* 0x000fe200000100f0 */
[----:B------:R-:W-:Y:S01]  /*c620*/  MOV R71, R64 ;  /* 0x0000004000477202 */ /* 0x000fe20000000f00 */
[----:B------:R-:W-:Y:S02]  /*c630*/  FADD.FTZ R126, R126, R65 ;  /* 0x000000417e7e7221 */ /* 0x000fe40000010000 */
.L_x_5435:
[----:B------:R-:W-:Y:S05]  /*c640*/  BSYNC B1 ;  /* 0x0000000000017941 */ /* 0x000fea0003800000 */
.L_x_5434:
[----:B------:R-:W-:Y:S01]  /*c650*/  ISETP.GT.U32.AND P0, PT, R230, 0x1b, PT ;  /* 0x0000001be600780c */ /* 0x000fe20003f04070 */
[----:B------:R-:W-:Y:S10]  /*c660*/  BRA.DIV ~URZ, `(.L_x_5436) ;  /* 0x000080d27f007947 */ /* 0x000ff4000b800000 */
[----:B------:R1:W4:Y:S02]  /*c670*/  SHFL.DOWN PT, R67, R71, 0x4, 0x1f ;  /* 0x08801f0047437f89 */ /* 0x00032400000e0000 */
.L_x_5534:
[----:B------:R-:W-:Y:S05]  /*c680*/  BRA.DIV ~URZ, `(.L_x_5437) ;  /* 0x000081327f007947 */ /* 0x000fea000b800000 */
[----:B--2---:R2:W1:Y:S04]  /*c690*/  SHFL.DOWN PT, R69, R240, 0x4, 0x1f ;  /* 0x08801f00f0457f89 */ /* 0x00446800000e0000 */
[----:B0-----:R2:W0:Y:S04]  /*c6a0*/  SHFL.DOWN PT, R70, R68, 0x4, 0x1f ;  /* 0x08801f0044467f89 */ /* 0x00142800000e0000 */
[----:B----4-:R2:W4:Y:S02]  /*c6b0*/  SHFL.DOWN PT, R65, R126, 0x4, 0x1f ;  /* 0x08801f007e417f89 */ /* 0x01052400000e0000 */
.L_x_5535:
[----:B------:R-:W-:Y:S01]  /*c6c0*/  BSSY B1, `(.L_x_5438) ;  /* 0x000000d000017945 */ /* 0x000fe20003800000 */
[----:B------:R-:W-:Y:S05]  /*c6d0*/  @P0 BRA `(.L_x_5439) ;  /* 0x000000b000000947 */ /* 0x000fea0003800000 */
[----:B----4-:R-:W-:-:S04]  /*c6e0*/  FMUL.FTZ R64, R240, R65 ;  /* 0x00000041f0407220 */ /* 0x010fc80000410000 */
[CC--:B0-----:R-:W-:Y:S02]  /*c6f0*/  FFMA.FTZ R64, R71.reuse, R70.reuse, -R64 ;  /* 0x0000004647407223 */ /* 0x0c1fe40000010840 */
[----:B------:R-:W-:Y:S02]  /*c700*/  FMUL.FTZ R70, R240, R70 ;  /* 0x00000046f0467220 */ /* 0x000fe40000410000 */
[----:B-12---:R-:W-:Y:S02]  /*c710*/  FADD.FTZ R68, R68, R64 ;  /* 0x0000004044447221 */ /* 0x006fe40000010000 */
[C---:B------:R-:W-:Y:S02]  /*c720*/  FMUL.FTZ R64, R240.reuse, R69 ;  /* 0x00000045f0407220 */ /* 0x040fe40000410000 */
[-C--:B------:R-:W-:Y:S02]  /*c730*/  FMUL.FTZ R240, R240, R67.reuse ;  /* 0x00000043f0f07220 */ /* 0x080fe40000410000 */
[----:B------:R-:W-:-:S02]  /*c740*/  FFMA.FTZ R64, R71, R67, -R64 ;  /* 0x0000004347407223 */ /* 0x000fc40000010840 */
[C---:B------:R-:W-:Y:S02]  /*c750*/  FFMA.FTZ R65, R71.reuse, R65, R70 ;  /* 0x0000004147417223 */ /* 0x040fe40000010046 */
[----:B------:R-:W-:Y:S01]  /*c760*/  FFMA.FTZ R240, R71, R69, R240 ;  /* 0x0000004547f07223 */ /* 0x000fe200000100f0 */
[----:B------:R-:W-:Y:S01]  /*c770*/  MOV R71, R64 ;  /* 0x0000004000477202 */ /* 0x000fe20000000f00 */
[----:B------:R-:W-:Y:S02]  /*c780*/  FADD.FTZ R126, R126, R65 ;  /* 0x000000417e7e7221 */ /* 0x000fe40000010000 */
.L_x_5439:
[----:B------:R-:W-:Y:S05]  /*c790*/  BSYNC B1 ;  /* 0x0000000000017941 */ /* 0x000fea0003800000 */
.L_x_5438:
[----:B------:R-:W-:Y:S01]  /*c7a0*/  ISETP.GT.U32.AND P0, PT, R230, 0x17, PT ;  /* 0x00000017e600780c */ /* 0x000fe20003f04070 */
[----:B------:R-:W-:Y:S05]  /*c7b0*/  BRA.DIV ~URZ, `(.L_x_5440) ;  /* 0x000081627f007947 */ /* 0x000fea000b800000 */
[----:B------:R2:W4:Y:S04]  /*c7c0*/  SHFL.DOWN PT, R67, R71, 0x8, 0x1f ;  /* 0x09001f0047437f89 */ /* 0x00052800000e0000 */
[----:B-1----:R2:W1:Y:S04]  /*c7d0*/  SHFL.DOWN PT, R69, R240, 0x8, 0x1f ;  /* 0x09001f00f0457f89 */ /* 0x00246800000e0000 */
[----:B0-----:R2:W0:Y:S04]  /*c7e0*/  SHFL.DOWN PT, R70, R68, 0x8, 0x1f ;  /* 0x09001f0044467f89 */ /* 0x00142800000e0000 */
[----:B----4-:R2:W4:Y:S02]  /*c7f0*/  SHFL.DOWN PT, R65, R126, 0x8, 0x1f ;  /* 0x09001f007e417f89 */ /* 0x01052400000e0000 */
.L_x_5536:
[----:B------:R-:W-:Y:S01]  /*c800*/  BSSY B1, `(.L_x_5441) ;  /* 0x000000d000017945 */ /* 0x000fe20003800000 */
[----:B------:R-:W-:Y:S05]  /*c810*/  @P0 BRA `(.L_x_5442) ;  /* 0x000000b000000947 */ /* 0x000fea0003800000 */
[----:B----4-:R-:W-:-:S04]  /*c820*/  FMUL.FTZ R64, R240, R65 ;  /* 0x00000041f0407220 */ /* 0x010fc80000410000 */
[CC--:B0-----:R-:W-:Y:S02]  /*c830*/  FFMA.FTZ R64, R71.reuse, R70.reuse, -R64 ;  /* 0x0000004647407223 */ /* 0x0c1fe40000010840 */
[----:B------:R-:W-:Y:S02]  /*c840*/  FMUL.FTZ R70, R240, R70 ;  /* 0x00000046f0467220 */ /* 0x000fe40000410000 */
[----:B--2---:R-:W-:Y:S02]  /*c850*/  FADD.FTZ R68, R68, R64 ;  /* 0x0000004044447221 */ /* 0x004fe40000010000 */
[C---:B-1----:R-:W-:Y:S02]  /*c860*/  FMUL.FTZ R64, R240.reuse, R69 ;  /* 0x00000045f0407220 */ /* 0x042fe40000410000 */
[-C--:B------:R-:W-:Y:S02]  /*c870*/  FMUL.FTZ R240, R240, R67.reuse ;  /* 0x00000043f0f07220 */ /* 0x080fe40000410000 */
[----:B------:R-:W-:-:S02]  /*c880*/  FFMA.FTZ R64, R71, R67, -R64 ;  /* 0x0000004347407223 */ /* 0x000fc40000010840 */
[C---:B------:R-:W-:Y:S02]  /*c890*/  FFMA.FTZ R65, R71.reuse, R65, R70 ;  /* 0x0000004147417223 */ /* 0x040fe40000010046 */
[----:B------:R-:W-:Y:S01]  /*c8a0*/  FFMA.FTZ R240, R71, R69, R240 ;  /* 0x0000004547f07223 */ /* 0x000fe200000100f0 */
[----:B------:R-:W-:Y:S01]  /*c8b0*/  MOV R71, R64 ;  /* 0x0000004000477202 */ /* 0x000fe20000000f00 */
[----:B------:R-:W-:Y:S02]  /*c8c0*/  FADD.FTZ R126, R126, R65 ;  /* 0x000000417e7e7221 */ /* 0x000fe40000010000 */
.L_x_5442:
[----:B------:R-:W-:Y:S05]  /*c8d0*/  BSYNC B1 ;  /* 0x0000000000017941 */ /* 0x000fea0003800000 */
.L_x_5441:
[----:B------:R-:W-:Y:S01]  /*c8e0*/  ISETP.GT.U32.AND P0, PT, R230, 0xf, PT ;  /* 0x0000000fe600780c */ /* 0x000fe20003f04070 */
[----:B------:R-:W-:Y:S10]  /*c8f0*/  BRA.DIV ~URZ, `(.L_x_5443) ;  /* 0x000081f27f007947 */ /* 0x000ff4000b800000 */
[----:B------:R2:W4:Y:S02]  /*c900*/  SHFL.DOWN PT, R67, R71, 0x10, 0x1f ;  /* 0x0a001f0047437f89 */ /* 0x00052400000e0000 */
.L_x_5537:
[----:B------:R-:W-:Y:S05]  /*c910*/  BRA.DIV ~URZ, `(.L_x_5444) ;  /* 0x000082527f007947 */ /* 0x000fea000b800000 */
[----:B-1----:R1:W2:Y:S04]  /*c920*/  SHFL.DOWN PT, R69, R240, 0x10, 0x1f ;  /* 0x0a001f00f0457f89 */ /* 0x0022a800000e0000 */
[----:B0-----:R1:W0:Y:S04]  /*c930*/  SHFL.DOWN PT, R70, R68, 0x10, 0x1f ;  /* 0x0a001f0044467f89 */ /* 0x00122800000e0000 */
[----:B----4-:R1:W4:Y:S02]  /*c940*/  SHFL.DOWN PT, R65, R126, 0x10, 0x1f ;  /* 0x0a001f007e417f89 */ /* 0x01032400000e0000 */
.L_x_5538:
        /* <DEDUP_REMOVED lines=13> */
.L_x_5446:
[----:B------:R-:W-:Y:S05]  /*ca20*/  BSYNC B1 ;  /* 0x0000000000017941 */ /* 0x000fea0003800000 */
.L_x_5445:
        /* <DEDUP_REMOVED lines=20> */
.L_x_5539:
        /* <DEDUP_REMOVED lines=21> */
.L_x_5449:
[----:B------:R-:W-:Y:S05]  /*ccc0*/  BSYNC B1 ;  /* 0x0000000000017941 */ /* 0x000fea0003800000 */
.L_x_5448:
[----:B------:R-:W-:-:S05]  /*ccd0*/  SHF.L.U32 R127, R84, 0x5, RZ ;  /* 0x00000005547f7819 */ /* 0x000fca00000006ff */
[----:B------:R-:W0:Y:S04]  /*cce0*/  LDS.128 R68, [R127+0x35f0] ;  /* 0x0035f0007f447984 */ /* 0x000e280000000c00 */
[----:B------:R1:W-:Y:S01]  /*ccf0*/  STS.128 [R127+0x35f0], R64 ;  /* 0x0035f0407f007388 */ /* 0x0003e20000000c00 */
[----:B0-----:R-:W-:-:S04]  /*cd00*/  FMUL.FTZ R126, R69, R67 ;  /* 0x00000043457e7220 */ /* 0x001fc80000410000 */
        /* <DEDUP_REMOVED lines=10> */
.L_x_5428:
[----:B0-----:R-:W-:Y:S05]  /*cdb0*/  BSYNC B0 ;  /* 0x0000000000007941 */ /* 0x001fea0003800000 */
.L_x_5427:
[----:B------:R-:W-:Y:S02]  /*cdc0*/  WARPSYNC 0xffffffff ;  /* 0xffffffff00007948 */ /* 0x000fe40003800000 */
[----:B------:R-:W-:Y:S01]  /*cdd0*/  BAR.SYNC.DEFER_BLOCKING 0x0 ;  /* 0x0000000000007b1d */ /* 0x000fe20000010000 */
[----:B------:R-:W-:Y:S01]  /*cde0*/  SHF.L.U32 R68, R84, 0x4, RZ ;  /* 0x0000000454447819 */ /* 0x000fe200000006ff */
[----:B------:R-:W-:Y:S01]  /*cdf0*/  FFMA.FTZ R70, R16, R185, RZ ;  /* 0x000000b910467223 */ /* 0x000fe200000100ff */
[----:B------:R-:W-:Y:S02]  /*ce00*/  ISETP.NE.AND P0, PT, R84, RZ, PT ;  /* 0x000000ff5400720c */ /* 0x000fe40003f05270 */
[----:B------:R-:W-:Y:S01]  /*ce10*/  PRMT R66, RZ, 0x5410, R79 ;  /* 0x00005410ff427816 */ /* 0x000fe2000000004f */
[----:B------:R-:W-:Y:S01]  /*ce20*/  FFMA.FTZ R70, R15, R187, R70 ;  /* 0x000000bb0f467223 */ /* 0x000fe20000010046 */
[----:B------:R-:W-:Y:S01]  /*ce30*/  PRMT R127, RZ, 0x5410, R74 ;  /* 0x00005410ff7f7816 */ /* 0x000fe2000000004a */
[----:B------:R-:W-:Y:S02]  /*ce40*/  BSSY B0, `(.L_x_5450) ;  /* 0x0000201000007945 */ /* 0x000fe40003800000 */
[----:B------:R-:W-:Y:S01]  /*ce50*/  FFMA.FTZ R70, R14, R189, R70 ;  /* 0x000000bd0e467223 */ /* 0x000fe20000010046 */
[----:B------:R-:W0:Y:S05]  /*ce60*/  LDS.64 R64, [R68+0x35e8] ;  /* 0x0035e80044407984 */ /* 0x000e2a0000000a00 */
[----:B------:R1:W-:Y:S01]  /*ce70*/  @!P0 STS.128 [UR34+0x4be0], R60 ;  /* 0x004be03cff008988 */ /* 0x0003e20008000c22 */
[----:B------:R-:W-:-:S02]  /*ce80*/  ULDC UR34, c[0x0][0x168] ;  /* 0x00005a0000227ab9 */ /* 0x000fc40000000800 */
        /* <DEDUP_REMOVED lines=9> */
[----:B------:R-:W-:-:S02]  /*cf20*/  FADD.FTZ R60, R168, R60 ;  /* 0x0000003ca83c7221 */ /* 0x000fc40000010000 */
[----:B------:R-:W-:Y:S02]  /*cf30*/  FMUL.FTZ R65, R64, R52 ;  /* 0x0000003440417220 */ /* 0x000fe40000410000 */
[----:B------:R-:W-:Y:S02]  /*cf40*/  FMUL.FTZ R69, R67, R50 ;  /* 0x0000003243457220 */ /* 0x000fe40000410000 */
[-C--:B------:R-:W-:Y:S02]  /*cf50*/  FFMA.FTZ R185, R88, -R65.reuse, R185 ;  /* 0x8000004158b97223 */ /* 0x080fe400000100b9 */
[----:B------:R-:W-:Y:S02]  /*cf60*/  FFMA.FTZ R65, R87, -R65, R186 ;  /* 0x8000004157417223 */ /* 0x000fe400000100ba */
[----:B------:R-:W-:Y:S02]  /*cf70*/  FFMA.FTZ R186, R16, -R186, RZ ;  /* 0x800000ba10ba7223 */ /* 0x000fe400000100ff */
[----:B------:R-:W-:-:S02]  /*cf80*/  FFMA.FTZ R189, R89, -R69, R189 ;  /* 0x8000004559bd7223 */ /* 0x000fc400000100bd */
[----:B------:R-:W-:Y:S02]  /*cf90*/  FFMA.FTZ R63, R15, -R188, R186 ;  /* 0x800000bc0f3f7223 */ /* 0x000fe400000100ba */
[----:B------:R-:W-:Y:S02]  /*cfa0*/  FFMA.FTZ R188, R85, -R62, R188 ;  /* 0x8000003e55bc7223 */ /* 0x000fe400000100bc */
[----:B------:R-:W-:Y:S02]  /*cfb0*/  FFMA.FTZ R62, R14, -R190, R63 ;  /* 0x800000be0e3e7223 */ /* 0x000fe4000001003f */
[----:B------:R-:W-:Y:S01]  /*cfc0*/  FFMA.FTZ R190, R90, -R69, R190 ;  /* 0x800000455abe7223 */ /* 0x000fe200000100be */
[----:B------:R-:W-:Y:S01]  /*cfd0*/  PRMT R69, RZ, 0x5410, R77 ;  /* 0x00005410ff457816 */ /* 0x000fe2000000004d */
[----:B------:R-:W-:Y:S02]  /*cfe0*/  FFMA.FTZ R63, R13, R191, R70 ;  /* 0x000000bf0d3f7223 */ /* 0x000fe40000010046 */
[----:B------:R-:W-:-:S02]  /*cff0*/  FADD.FTZ R61, -R184, R61 ;  /* 0x0000003db83d7221 */ /* 0x000fc40000010100 */
[----:B------:R-:W-:Y:S02]  /*d000*/  FMUL.FTZ R71, R69, R49 ;  /* 0x0000003145477220 */ /* 0x000fe40000410000 */
[----:B------:R-:W-:Y:S02]  /*d010*/  FFMA.FTZ R111, R13, -R192, R62 ;  /* 0x800000c00d6f7223 */ /* 0x000fe4000001003e */
[----:B------:R-:W-:Y:S02]  /*d020*/  FFMA.FTZ R62, R12, R193, R63 ;  /* 0x000000c10c3e7223 */ /* 0x000fe4000001003f */
[-C--:B------:R-:W-:Y:S02]  /*d030*/  FFMA.FTZ R191, R91, -R71.reuse, R191 ;  /* 0x800000475bbf7223 */ /* 0x080fe400000100bf */
[----:B------:R-:W-:Y:S01]  /*d040*/  FFMA.FTZ R70, R92, -R71, R192 ;  /* 0x800000475c467223 */ /* 0x000fe200000100c0 */
[----:B------:R-:W-:Y:S01]  /*d050*/  PRMT R71, RZ, 0x5410, R76 ;  /* 0x00005410ff477816 */ /* 0x000fe2000000004c */
[----:B------:R-:W-:-:S02]  /*d060*/  FMUL.FTZ R63, R136, -R61 ;  /* 0x8000003d883f7220 */ /* 0x000fc40000410000 */
[-C--:B------:R-:W-:Y:S02]  /*d070*/  FMUL.FTZ R136, R136, -R60.reuse ;  /* 0x8000003c88887220 */ /* 0x080fe40000410000 */
[C---:B------:R-:W-:Y:S02]  /*d080*/  FFMA.FTZ R63, R135.reuse, R60, -R63 ;  /* 0x0000003c873f7223 */ /* 0x040fe4000001083f */
[----:B------:R-:W-:Y:S01]  /*d090*/  FFMA.FTZ R136, R135, R61, R136 ;  /* 0x0000003d87887223 */ /* 0x000fe20000010088 */
[----:B------:R-:W-:Y:S01]  /*d0a0*/  PRMT R135, RZ, 0x5410, R73 ;  /* 0x00005410ff877816 */ /* 0x000fe20000000049 */
[----:B------:R-:W-:Y:S02]  /*d0b0*/  FMUL.FTZ R110, R71, R48 ;  /* 0x00000030476e7220 */ /* 0x000fe40000410000 */
[----:B------:R-:W-:Y:S02]  /*d0c0*/  FFMA.FTZ R62, R11, R195, R62 ;  /* 0x000000c30b3e7223 */ /* 0x000fe4000001003e */
[----:B------:R-:W-:-:S02]  /*d0d0*/  FFMA.FTZ R193, R93, -R110, R193 ;  /* 0x8000006e5dc17223 */ /* 0x000fc400000100c1 */
[----:B------:R-:W-:Y:S02]  /*d0e0*/  FFMA.FTZ R62, R10, R198, R62 ;  /* 0x000000c60a3e7223 */ /* 0x000fe4000001003e */
[----:B------:R-:W-:Y:S02]  /*d0f0*/  FFMA.FTZ R110, R94, -R110, R194 ;  /* 0x8000006e5e6e7223 */ /* 0x000fe400000100c2 */
[----:B------:R-:W-:Y:S02]  /*d100*/  FMUL.FTZ R186, R135, R45 ;  /* 0x0000002d87ba7220 */ /* 0x000fe40000410000 */
[----:B------:R-:W-:Y:S01]  /*d110*/  FFMA.FTZ R194, R12, -R194, R111 ;  /* 0x800000c20cc27223 */ /* 0x000fe2000001006f */
[----:B------:R-:W-:Y:S01]  /*d120*/  PRMT R111, RZ, 0x5410, R75 ;  /* 0x00005410ff6f7816 */ /* 0x000fe2000000004b */
[----:B------:R-:W-:Y:S01]  /*d130*/  FADD.FTZ R183, -R183, R136 ;  /* 0x00000088b7b77221 */ /* 0x000fe20000010100 */
[----:B------:R-:W-:Y:S01]  /*d140*/  PRMT R136, RZ, 0x5410, R72 ;  /* 0x00005410ff887816 */ /* 0x000fe20000000048 */
[----:B------:R-:W-:-:S02]  /*d150*/  FADD.FTZ R167, R167, R63 ;  /* 0x0000003fa7a77221 */ /* 0x000fc40000010000 */
[----:B------:R-:W-:Y:S02]  /*d160*/  FFMA.FTZ R184, R9, R200, R62 ;  /* 0x000000c809b87223 */ /* 0x000fe4000001003e */
[-C--:B------:R-:W-:Y:S02]  /*d170*/  FFMA.FTZ R200, R129, -R186.reuse, R200 ;  /* 0x800000ba81c87223 */ /* 0x080fe400000100c8 */
[----:B------:R-:W-:Y:S02]  /*d180*/  FFMA.FTZ R62, R130, -R186, R199 ;  /* 0x800000ba823e7223 */ /* 0x000fe400000100c7 */
[C---:B------:R-:W-:Y:S02]  /*d190*/  FMUL.FTZ R186, R134.reuse, -R183 ;  /* 0x800000b786ba7220 */ /* 0x040fe40000410000 */
[----:B------:R-:W-:Y:S02]  /*d1a0*/  FMUL.FTZ R192, R134, -R167 ;  /* 0x800000a786c07220 */ /* 0x000fe40000410000 */
[----:B------:R-:W-:-:S02]  /*d1b0*/  FMUL.FTZ R126, R111, R47 ;  /* 0x0000002f6f7e7220 */ /* 0x000fc40000410000 */
[C---:B------:R-:W-:Y:S02]  /*d1c0*/  FFMA.FTZ R134, R133.reuse, R167, -R186 ;  /* 0x000000a785867223 */ /* 0x040fe400000108ba */
[----:B------:R-:W-:Y:S01]  /*d1d0*/  FFMA.FTZ R186, R133, R183, R192 ;  /* 0x000000b785ba7223 */ /* 0x000fe200000100c0 */
[----:B------:R-:W-:Y:S01]  /*d1e0*/  PRMT R133, RZ, 0x5410, R59 ;  /* 0x00005410ff857816 */ /* 0x000fe2000000003b */
[-C--:B------:R-:W-:Y:S02]  /*d1f0*/  FFMA.FTZ R195, R95, -R126.reuse, R195 ;  /* 0x8000007e5fc37223 */ /* 0x080fe400000100c3 */
[----:B------:R-:W-:Y:S02]  /*d200*/  FFMA.FTZ R126, R96, -R126, R196 ;  /* 0x8000007e607e7223 */ /* 0x000fe400000100c4 */
[----:B------:R-:W-:Y:S02]  /*d210*/  FFMA.FTZ R196, R11, -R196, R194 ;  /* 0x800000c40bc47223 */ /* 0x000fe400000100c2 */
[----:B------:R-:W-:-:S02]  /*d220*/  FFMA.FTZ R184, R8, R202, R184 ;  /* 0x000000ca08b87223 */ /* 0x000fc400000100b8 */
[----:B------:R-:W-:Y:S02]  /*d230*/  FMUL.FTZ R194, R133, R43 ;  /* 0x0000002b85c27220 */ /* 0x000fe40000410000 */
[----:B------:R-:W-:Y:S02]  /*d240*/  FFMA.FTZ R196, R10, -R197, R196 ;  /* 0x800000c50ac47223 */ /* 0x000fe400000100c4 */
[----:B------:R-:W-:Y:S02]  /*d250*/  FADD.FTZ R182, -R182, R186 ;  /* 0x000000bab6b67221 */ /* 0x000fe40000010100 */
[----:B------:R-:W-:Y:S02]  /*d260*/  FMUL.FTZ R168, R127, R46 ;  /* 0x0000002e7fa87220 */ /* 0x000fe40000410000 */
[----:B------:R-:W-:Y:S02]  /*d270*/  FFMA.FTZ R192, R7, R204, R184 ;  /* 0x000000cc07c07223 */ /* 0x000fe400000100b8 */
[----:B------:R-:W-:-:S02]  /*d280*/  FFMA.FTZ R204, R139, -R194, R204 ;  /* 0x800000c28bcc7223 */ /* 0x000fc400000100cc */
[----:B------:R-:W-:Y:S02]  /*d290*/  FFMA.FTZ R184, R140, -R194, R203 ;  /* 0x800000c28cb87223 */ /* 0x000fe400000100cb */
[----:B------:R-:W-:Y:S01]  /*d2a0*/  FADD.FTZ R166, R166, R134 ;  /* 0x00000086a6a67221 */ /* 0x000fe20000010000 */
[----:B------:R-:W-:Y:S01]  /*d2b0*/  PRMT R134, RZ, 0x5410, R58 ;  /* 0x00005410ff867816 */ /* 0x000fe2000000003a */
[----:B------:R-:W-:Y:S02]  /*d2c0*/  FFMA.FTZ R196, R9, -R199, R196 ;  /* 0x800000c709c47223 */ /* 0x000fe400000100c4 */
[----:B------:R-:W-:Y:S02]  /*d2d0*/  FMUL.FTZ R194, R132, -R182 ;  /* 0x800000b684c27220 */ /* 0x000fe40000410000 */
[-C--:B------:R-:W-:Y:S02]  /*d2e0*/  FFMA.FTZ R198, R97, -R168.reuse, R198 ;  /* 0x800000a861c67223 */ /* 0x080fe400000100c6 */
[----:B------:R-:W-:-:S02]  /*d2f0*/  FFMA.FTZ R168, R124, -R168, R197 ;  /* 0x800000a87ca87223 */ /* 0x000fc400000100c5 */
[-C--:B------:R-:W-:Y:S02]  /*d300*/  FMUL.FTZ R197, R132, -R166.reuse ;  /* 0x800000a684c57220 */ /* 0x080fe40000410000 */
[----:B------:R-:W-:Y:S02]  /*d310*/  FFMA.FTZ R196, R8, -R201, R196 ;  /* 0x800000c908c47223 */ /* 0x000fe400000100c4 */
[----:B------:R-:W-:Y:S02]  /*d320*/  FFMA.FTZ R132, R131, R166, -R194 ;  /* 0x000000a683847223 */ /* 0x000fe400000108c2 */
[----:B------:R-:W-:Y:S02]  /*d330*/  FFMA.FTZ R196, R7, -R203, R196 ;  /* 0x800000cb07c47223 */ /* 0x000fe400000100c4 */
[----:B------:R-:W-:Y:S01]  /*d340*/  FADD.FTZ R165, R165, R132 ;  /* 0x00000084a5a57221 */ /* 0x000fe20000010000 */
[----:B------:R-:W-:Y:S01]  /*d350*/  PRMT R132, RZ, 0x5410, R56 ;  /* 0x00005410ff847816 */ /* 0x000fe20000000038 */
[----:B------:R-:W-:-:S02]  /*d360*/  FFMA.FTZ R192, R6, R206, R192 ;  /* 0x000000ce06c07223 */ /* 0x000fc400000100c0 */
[----:B------:R-:W-:Y:S01]  /*d370*/  FFMA.FTZ R194, R131, R182, R197 ;  /* 0x000000b683c27223 */ /* 0x000fe200000100c5 */
[----:B------:R-:W-:Y:S01]  /*d380*/  PRMT R131, RZ, 0x5410, R57 ;  /* 0x00005410ff837816 */ /* 0x000fe20000000039 */
[----:B------:R-:W-:Y:S02]  /*d390*/  FFMA.FTZ R196, R6, -R205, R196 ;  /* 0x800000cd06c47223 */ /* 0x000fe400000100c4 */
[----:B------:R-:W-:Y:S02]  /*d3a0*/  FFMA.FTZ R197, R5, R208, R192 ;  /* 0x000000d005c57223 */ /* 0x000fe400000100c0 */
[----:B------:R-:W-:Y:S02]  /*d3b0*/  FADD.FTZ R181, -R181, R194 ;  /* 0x000000c2b5b57221 */ /* 0x000fe40000010100 */
[----:B------:R-:W-:Y:S02]  /*d3c0*/  FMUL.FTZ R194, R132, R40 ;  /* 0x0000002884c27220 */ /* 0x000fe40000410000 */
[----:B------:R-:W-:-:S02]  /*d3d0*/  FFMA.FTZ R196, R5, -R207, R196 ;  /* 0x800000cf05c47223 */ /* 0x000fc400000100c4 */
[----:B------:R-:W-:Y:S02]  /*d3e0*/  FFMA.FTZ R197, R4, R210, R197 ;  /* 0x000000d204c57223 */ /* 0x000fe400000100c5 */
[-C--:B------:R-:W-:Y:S02]  /*d3f0*/  FFMA.FTZ R210, R145, -R194.reuse, R210 ;  /* 0x800000c291d27223 */ /* 0x080fe400000100d2 */
[----:B------:R-:W-:Y:S02]  /*d400*/  FFMA.FTZ R194, R146, -R194, R209 ;  /* 0x800000c292c27223 */ /* 0x000fe400000100d1 */
[----:B------:R-:W-:Y:S02]  /*d410*/  FFMA.FTZ R209, R4, -R209, R196 ;  /* 0x800000d104d17223 */ /* 0x000fe400000100c4 */
[----:B------:R-:W-:Y:S02]  /*d420*/  FMUL.FTZ R196, R128, -R181 ;  /* 0x800000b580c47220 */ /* 0x000fe40000410000 */
[----:B------:R-:W-:-:S02]  /*d430*/  FMUL.FTZ R199, R131, R41 ;  /* 0x0000002983c77220 */ /* 0x000fc40000410000 */
[----:B------:R-:W-:Y:S02]  /*d440*/  FMUL.FTZ R63, R136, R44 ;  /* 0x0000002c883f7220 */ /* 0x000fe40000410000 */
[-C--:B------:R-:W-:Y:S02]  /*d450*/  FMUL.FTZ R240, R128, -R165.reuse ;  /* 0x800000a580f07220 */ /* 0x080fe40000410000 */
[----:B------:R-:W-:Y:S02]  /*d460*/  FFMA.FTZ R128, R125, R165, -R196 ;  /* 0x000000a57d807223 */ /* 0x000fe400000108c4 */
[-C--:B------:R-:W-:Y:S02]  /*d470*/  FFMA.FTZ R208, R143, -R199.reuse, R208 ;  /* 0x800000c78fd07223 */ /* 0x080fe400000100d0 */
[----:B------:R-:W-:Y:S02]  /*d480*/  FFMA.FTZ R192, R144, -R199, R207 ;  /* 0x800000c790c07223 */ /* 0x000fe400000100cf */
[----:B------:R-:W-:-:S02]  /*d490*/  FFMA.FTZ R202, R137, -R63, R202 ;  /* 0x8000003f89ca7223 */ /* 0x000fc400000100ca */
[----:B------:R-:W-:Y:S02]  /*d4a0*/  FFMA.FTZ R199, R3, R212, R197 ;  /* 0x000000d403c77223 */ /* 0x000fe400000100c5 */
[----:B------:R-:W-:Y:S02]  /*d4b0*/  FFMA.FTZ R63, R138, -R63, R201 ;  /* 0x8000003f8a3f7223 */ /* 0x000fe400000100c9 */
[----:B------:R-:W-:Y:S01]  /*d4c0*/  FADD.FTZ R197, R164, R128 ;  /* 0x00000080a4c57221 */ /* 0x000fe20000010000 */
[----:B------:R-:W-:Y:S01]  /*d4d0*/  PRMT R128, RZ, 0x5410, R54 ;  /* 0x00005410ff807816 */ /* 0x000fe20000000036 */
[----:B------:R-:W-:Y:S01]  /*d4e0*/  FFMA.FTZ R201, R125, R181, R240 ;  /* 0x000000b57dc97223 */ /* 0x000fe200000100f0 */
[----:B------:R-:W-:Y:S01]  /*d4f0*/  PRMT R125, RZ, 0x5410, R55 ;  /* 0x00005410ff7d7816 */ /* 0x000fe20000000037 */
[----:B------:R-:W-:Y:S02]  /*d500*/  FFMA.FTZ R164, R2, R214, R199 ;  /* 0x000000d602a47223 */ /* 0x000fe400000100c7 */
[----:B------:R-:W-:-:S02]  /*d510*/  FADD.FTZ R180, -R180, R201 ;  /* 0x000000c9b4b47221 */ /* 0x000fc40000010100 */
[----:B------:R-:W-:Y:S02]  /*d520*/  FMUL.FTZ R201, R128, R38 ;  /* 0x0000002680c97220 */ /* 0x000fe40000410000 */
[----:B------:R-:W-:Y:S02]  /*d530*/  FMUL.FTZ R240, R123, -R180 ;  /* 0x800000b47bf07220 */ /* 0x000fe40000410000 */
[-C--:B------:R-:W-:Y:S02]  /*d540*/  FFMA.FTZ R214, R149, -R201.reuse, R214 ;  /* 0x800000c995d67223 */ /* 0x080fe400000100d6 */
[----:B------:R-:W-:Y:S02]  /*d550*/  FFMA.FTZ R199, R150, -R201, R213 ;  /* 0x800000c996c77223 */ /* 0x000fe400000100d5 */
[-C--:B------:R-:W-:Y:S02]  /*d560*/  FMUL.FTZ R201, R123, -R197.reuse ;  /* 0x800000c57bc97220 */ /* 0x080fe40000410000 */
[----:B------:R-:W-:-:S02]  /*d570*/  FFMA.FTZ R240, R122, R197, -R240 ;  /* 0x000000c57af07223 */ /* 0x000fc400000108f0 */
[----:B------:R-:W-:Y:S02]  /*d580*/  FFMA.FTZ R201, R122, R180, R201 ;  /* 0x000000b47ac97223 */ /* 0x000fe400000100c9 */
[----:B------:R-:W-:Y:S02]  /*d590*/  FMUL.FTZ R122, R167, UR43 ;  /* 0x0000002ba77a7c20 */ /* 0x000fe40008410000 */
[----:B------:R-:W-:Y:S02]  /*d5a0*/  FMUL.FTZ R150, R150, R183 ;  /* 0x000000b796967220 */ /* 0x000fe40000410000 */
[C---:B------:R-:W-:Y:S02]  /*d5b0*/  FFMA.FTZ R242, R183.reuse, UR44, -R122 ;  /* 0x0000002cb7f27c23 */ /* 0x040fe4000801087a */
[----:B------:R-:W-:Y:S02]  /*d5c0*/  FMUL.FTZ R122, R183, UR43 ;  /* 0x0000002bb77a7c20 */ /* 0x000fe40008410000 */
[----:B------:R-:W-:Y:S01]  /*d5d0*/  FFMA.FTZ R149, R149, R167, R150 ;  /* 0x000000a795957223 */ /* 0x000fe20000010096 */
[----:B------:R-:W-:Y:S01]  /*d5e0*/  PRMT R150, RZ, 0x5410, R53 ;  /* 0x00005410ff967816 */ /* 0x000fe20000000035 */
[----:B------:R-:W-:-:S02]  /*d5f0*/  FFMA.FTZ R123, R167, UR44, R122 ;  /* 0x0000002ca77b7c23 */ /* 0x000fc4000801007a */
[----:B------:R-:W-:Y:S02]  /*d600*/  FMUL.FTZ R122, R199, R242 ;  /* 0x000000f2c77a7220 */ /* 0x000fe40000410000 */
[----:B------:R-:W-:Y:S02]  /*d610*/  FADD.FTZ R201, -R179, R201 ;  /* 0x000000c9b3c97221 */ /* 0x000fe40000010100 */
[-C--:B------:R-:W-:Y:S02]  /*d620*/  FMUL.FTZ R183, R183, R38.reuse ;  /* 0x00000026b7b77220 */ /* 0x080fe40000410000 */
[----:B------:R-:W-:Y:S02]  /*d630*/  FMUL.FTZ R179, R167, R38 ;  /* 0x00000026a7b37220 */ /* 0x000fe40000410000 */
[----:B------:R-:W-:Y:S02]  /*d640*/  FFMA.FTZ R122, R214, R123, R122 ;  /* 0x0000007bd67a7223 */ /* 0x000fe4000001007a */
[----:B------:R-:W-:-:S02]  /*d650*/  FMUL.FTZ R123, R152, R61 ;  /* 0x0000003d987b7220 */ /* 0x000fc40000410000 */
[----:B------:R-:W-:Y:S02]  /*d660*/  FMUL.FTZ R203, R150, R37 ;  /* 0x0000002596cb7220 */ /* 0x000fe40000410000 */
[----:B------:R-:W-:Y:S02]  /*d670*/  FMUL.FTZ R167, R199, R183 ;  /* 0x000000b7c7a77220 */ /* 0x000fe40000410000 */
[----:B------:R-:W-:Y:S02]  /*d680*/  FADD.FTZ R163, R163, R240 ;  /* 0x000000f0a3a37221 */ /* 0x000fe40000010000 */
[----:B------:R-:W-:Y:S02]  /*d690*/  FMUL.FTZ R199, R199, R179 ;  /* 0x000000b3c7c77220 */ /* 0x000fe40000410000 */
[C---:B------:R-:W-:Y:S02]  /*d6a0*/  FFMA.FTZ R123, R151.reuse, R60, R123 ;  /* 0x0000003c977b7223 */ /* 0x040fe4000001007b */
[----:B------:R-:W-:-:S02]  /*d6b0*/  FFMA.FTZ R151, R151, -R203, R215 ;  /* 0x800000cb97977223 */ /* 0x000fc400000100d7 */
[----:B------:R-:W-:Y:S02]  /*d6c0*/  FFMA.FTZ R152, R152, -R203, R216 ;  /* 0x800000cb98987223 */ /* 0x000fe400000100d8 */
[C---:B------:R-:W-:Y:S02]  /*d6d0*/  FFMA.FTZ R167, R214.reuse, R179, R167 ;  /* 0x000000b3d6a77223 */ /* 0x040fe400000100a7 */
[----:B------:R-:W-:Y:S02]  /*d6e0*/  FFMA.FTZ R214, R214, R183, -R199 ;  /* 0x000000b7d6d67223 */ /* 0x000fe400000108c7 */
[C---:B------:R-:W-:Y:S02]  /*d6f0*/  FMUL.FTZ R203, R121.reuse, -R163 ;  /* 0x800000a379cb7220 */ /* 0x040fe40000410000 */
[-C--:B------:R-:W-:Y:S02]  /*d700*/  FMUL.FTZ R199, R121, -R201.reuse ;  /* 0x800000c979c77220 */ /* 0x080fe40000410000 */
[----:B------:R-:W-:-:S02]  /*d710*/  FFMA.FTZ R203, R120, R201, R203 ;  /* 0x000000c978cb7223 */ /* 0x000fc400000100cb */
[----:B------:R-:W-:Y:S02]  /*d720*/  FFMA.FTZ R199, R120, R163, -R199 ;  /* 0x000000a378c77223 */ /* 0x000fe400000108c7 */
[----:B------:R-:W-:Y:S02]  /*d730*/  FADD.FTZ R178, -R178, R203 ;  /* 0x000000cbb2b27221 */ /* 0x000fe40000010100 */
[----:B------:R-:W-:Y:S02]  /*d740*/  FADD.FTZ R162, R162, R199 ;  /* 0x000000c7a2a27221 */ /* 0x000fe40000010000 */
[----:B------:R-:W-:Y:S02]  /*d750*/  FMUL.FTZ R244, R128, R179 ;  /* 0x000000b380f47220 */ /* 0x000fe40000410000 */
[C---:B------:R-:W-:Y:S02]  /*d760*/  FMUL.FTZ R179, R119.reuse, -R178 ;  /* 0x800000b277b37220 */ /* 0x040fe40000410000 */
[----:B------:R-:W-:-:S02]  /*d770*/  FMUL.FTZ R119, R119, -R162 ;  /* 0x800000a277777220 */ /* 0x000fc40000410000 */
[----:B------:R-:W-:Y:S02]  /*d780*/  FMUL.FTZ R196, R125, R39 ;  /* 0x000000277dc47220 */ /* 0x000fe40000410000 */
[----:B------:R-:W-:Y:S02]  /*d790*/  FFMA.FTZ R240, R118, R178, R119 ;  /* 0x000000b276f07223 */ /* 0x000fe40000010077 */
[----:B------:R-:W-:Y:S02]  /*d7a0*/  FMUL.FTZ R119, R166, UR43 ;  /* 0x0000002ba6777c20 */ /* 0x000fe40008410000 */
[----:B------:R-:W-:Y:S02]  /*d7b0*/  FFMA.FTZ R242, R118, R162, -R179 ;  /* 0x000000a276f27223 */ /* 0x000fe400000108b3 */
[----:B------:R-:W-:Y:S02]  /*d7c0*/  FFMA.FTZ R212, R147, -R196, R212 ;  /* 0x800000c493d47223 */ /* 0x000fe400000100d4 */
[----:B------:R-:W-:-:S02]  /*d7d0*/  FFMA.FTZ R179, R182, UR44, -R119 ;  /* 0x0000002cb6b37c23 */ /* 0x000fc40008010877 */
[----:B------:R-:W-:Y:S02]  /*d7e0*/  FFMA.FTZ R196, R148, -R196, R211 ;  /* 0x800000c494c47223 */ /* 0x000fe400000100d3 */
[----:B------:R-:W-:Y:S02]  /*d7f0*/  FMUL.FTZ R119, R182, UR43 ;  /* 0x0000002bb6777c20 */ /* 0x000fe40008410000 */
[----:B------:R-:W-:Y:S02]  /*d800*/  FMUL.FTZ R118, R196, R179 ;  /* 0x000000b3c4767220 */ /* 0x000fe40000410000 */
[----:B------:R-:W-:Y:S02]  /*d810*/  FFMA.FTZ R119, R166, UR44, R119 ;  /* 0x0000002ca6777c23 */ /* 0x000fe40008010077 */
[----:B------:R-:W-:Y:S02]  /*d820*/  FADD.FTZ R161, R161, R242 ;  /* 0x000000f2a1a17221 */ /* 0x000fe40000010000 */
[----:B------:R-:W-:-:S02]  /*d830*/  FADD.FTZ R177, -R177, R240 ;  /* 0x000000f0b1b17221 */ /* 0x000fc40000010100 */
[----:B------:R-:W-:Y:S02]  /*d840*/  FFMA.FTZ R118, R212, R119, R118 ;  /* 0x00000077d4767223 */ /* 0x000fe40000010076 */
[C---:B------:R-:W-:Y:S02]  /*d850*/  FMUL.FTZ R119, R117.reuse, -R161 ;  /* 0x800000a175777220 */ /* 0x040fe40000410000 */
[-C--:B------:R-:W-:Y:S02]  /*d860*/  FMUL.FTZ R117, R117, -R177.reuse ;  /* 0x800000b175757220 */ /* 0x080fe40000410000 */
[C---:B------:R-:W-:Y:S02]  /*d870*/  FFMA.FTZ R179, R116.reuse, R177, R119 ;  /* 0x000000b174b37223 */ /* 0x040fe40000010077 */
[----:B------:R-:W-:Y:S02]  /*d880*/  FFMA.FTZ R119, R116, R161, -R117 ;  /* 0x000000a174777223 */ /* 0x000fe40000010875 */
[----:B------:R-:W-:-:S02]  /*d890*/  FADD.FTZ R176, -R176, R179 ;  /* 0x000000b3b0b07221 */ /* 0x000fc40000010100 */
[----:B------:R-:W-:Y:S02]  /*d8a0*/  FADD.FTZ R160, R160, R119 ;  /* 0x00000077a0a07221 */ /* 0x000fe40000010000 */
[----:B------:R-:W-:Y:S02]  /*d8b0*/  FMUL.FTZ R148, R148, R182 ;  /* 0x000000b694947220 */ /* 0x000fe40000410000 */
[-C--:B------:R-:W-:Y:S02]  /*d8c0*/  FMUL.FTZ R117, R182, R39.reuse ;  /* 0x00000027b6757220 */ /* 0x080fe40000410000 */
[C---:B------:R-:W-:Y:S02]  /*d8d0*/  FMUL.FTZ R119, R115.reuse, -R176 ;  /* 0x800000b073777220 */ /* 0x040fe40000410000 */
[----:B------:R-:W-:Y:S02]  /*d8e0*/  FMUL.FTZ R179, R166, R39 ;  /* 0x00000027a6b37220 */ /* 0x000fe40000410000 */
[----:B------:R-:W-:-:S02]  /*d8f0*/  FMUL.FTZ R115, R115, -R160 ;  /* 0x800000a073737220 */ /* 0x000fc40000410000 */
[----:B------:R-:W-:Y:S02]  /*d900*/  FMUL.FTZ R146, R146, R181 ;  /* 0x000000b592927220 */ /* 0x000fe40000410000 */
[----:B------:R-:W-:Y:S02]  /*d910*/  FFMA.FTZ R147, R147, R166, R148 ;  /* 0x000000a693937223 */ /* 0x000fe40000010094 */
[----:B------:R-:W-:Y:S02]  /*d920*/  FMUL.FTZ R116, R196, R117 ;  /* 0x00000075c4747220 */ /* 0x000fe40000410000 */
[----:B------:R-:W-:Y:S02]  /*d930*/  FFMA.FTZ R148, R114, R160, -R119 ;  /* 0x000000a072947223 */ /* 0x000fe40000010877 */
[----:B------:R-:W-:Y:S02]  /*d940*/  FMUL.FTZ R196, R196, R179 ;  /* 0x000000b3c4c47220 */ /* 0x000fe40000410000 */
[----:B------:R-:W-:-:S02]  /*d950*/  FFMA.FTZ R114, R114, R176, R115 ;  /* 0x000000b072727223 */ /* 0x000fc40000010073 */
[----:B------:R-:W-:Y:S02]  /*d960*/  FFMA.FTZ R145, R145, R165, R146 ;  /* 0x000000a591917223 */ /* 0x000fe40000010092 */
[----:B------:R-:W-:Y:S02]  /*d970*/  FMUL.FTZ R146, R165, UR43 ;  /* 0x0000002ba5927c20 */ /* 0x000fe40008410000 */
[C---:B------:R-:W-:Y:S02]  /*d980*/  FFMA.FTZ R116, R212.reuse, R179, R116 ;  /* 0x000000b3d4747223 */ /* 0x040fe40000010074 */
[-C--:B------:R-:W-:Y:S02]  /*d990*/  FFMA.FTZ R212, R212, R117.reuse, -R196 ;  /* 0x00000075d4d47223 */ /* 0x080fe400000108c4 */
[----:B------:R-:W-:Y:S02]  /*d9a0*/  FMUL.FTZ R182, R125, R117 ;  /* 0x000000757db67220 */ /* 0x000fe40000410000 */
[----:B------:R-:W-:-:S02]  /*d9b0*/  FADD.FTZ R175, -R175, R114 ;  /* 0x00000072afaf7221 */ /* 0x000fc40000010100 */
[C---:B------:R-:W-:Y:S02]  /*d9c0*/  FMUL.FTZ R114, R181.reuse, UR43 ;  /* 0x0000002bb5727c20 */ /* 0x040fe40008410000 */
[C---:B------:R-:W-:Y:S02]  /*d9d0*/  FFMA.FTZ R117, R181.reuse, UR44, -R146 ;  /* 0x0000002cb5757c23 */ /* 0x040fe40008010892 */
[-C--:B------:R-:W-:Y:S02]  /*d9e0*/  FMUL.FTZ R181, R181, R40.reuse ;  /* 0x00000028b5b57220 */ /* 0x080fe40000410000 */
[----:B------:R-:W-:Y:S02]  /*d9f0*/  FADD.FTZ R159, R159, R148 ;  /* 0x000000949f9f7221 */ /* 0x000fe40000010000 */
[C---:B------:R-:W-:Y:S02]  /*da00*/  FFMA.FTZ R115, R165.reuse, UR44, R114 ;  /* 0x0000002ca5737c23 */ /* 0x040fe40008010072 */
[----:B------:R-:W-:-:S02]  /*da10*/  FMUL.FTZ R165, R165, R40 ;  /* 0x00000028a5a57220 */ /* 0x000fc40000410000 */
[----:B------:R-:W-:Y:S02]  /*da20*/  FMUL.FTZ R119, R194, R181 ;  /* 0x000000b5c2777220 */ /* 0x000fe40000410000 */
[C---:B------:R-:W-:Y:S02]  /*da30*/  FMUL.FTZ R146, R98.reuse, -R175 ;  /* 0x800000af62927220 */ /* 0x040fe40000410000 */
[----:B------:R-:W-:Y:S02]  /*da40*/  FMUL.FTZ R98, R98, -R159 ;  /* 0x8000009f62627220 */ /* 0x000fe40000410000 */
[----:B------:R-:W-:Y:S02]  /*da50*/  FMUL.FTZ R114, R194, R117 ;  /* 0x00000075c2727220 */ /* 0x000fe40000410000 */
[-C--:B------:R-:W-:Y:S02]  /*da60*/  FFMA.FTZ R117, R210, R165.reuse, R119 ;  /* 0x000000a5d2757223 */ /* 0x080fe40000010077 */
[----:B------:R-:W-:-:S02]  /*da70*/  FMUL.FTZ R148, R132, R165 ;  /* 0x000000a584947220 */ /* 0x000fc40000410000 */
[----:B------:R-:W-:Y:S02]  /*da80*/  FMUL.FTZ R194, R194, R165 ;  /* 0x000000a5c2c27220 */ /* 0x000fe40000410000 */
[C---:B------:R-:W-:Y:S02]  /*da90*/  FFMA.FTZ R119, R99.reuse, R159, -R146 ;  /* 0x0000009f63777223 */ /* 0x040fe40000010892 */
[----:B------:R-:W-:Y:S02]  /*daa0*/  FFMA.FTZ R165, R99, R175, R98 ;  /* 0x000000af63a57223 */ /* 0x000fe40000010062 */
[----:B------:R-:W-:Y:S02]  /*dab0*/  FMUL.FTZ R98, R144, R180 ;  /* 0x000000b490627220 */ /* 0x000fe40000410000 */
[----:B------:R-:W-:Y:S02]  /*dac0*/  FMUL.FTZ R144, R180, UR43 ;  /* 0x0000002bb4907c20 */ /* 0x000fe40008410000 */
[----:B------:R-:W-:-:S02]  /*dad0*/  FADD.FTZ R158, R158, R119 ;  /* 0x000000779e9e7221 */ /* 0x000fc40000010000 */
[----:B------:R-:W-:Y:S02]  /*dae0*/  FADD.FTZ R174, -R174, R165 ;  /* 0x000000a5aeae7221 */ /* 0x000fe40000010100 */
[----:B------:R-:W-:Y:S02]  /*daf0*/  FFMA.FTZ R165, R197, UR44, R144 ;  /* 0x0000002cc5a57c23 */ /* 0x000fe40008010090 */
        /* <DEDUP_REMOVED lines=8> */
[----:B------:R-:W-:Y:S02]  /*db80*/  FFMA.FTZ R101, R103, R157, -R100 ;  /* 0x0000009d67657223 */ /* 0x000fe40000010864 */
[----:B------:R-:W-:-:S02]  /*db90*/  FMUL.FTZ R119, R197, UR43 ;  /* 0x0000002bc5777c20 */ /* 0x000fc40008410000 */
[----:B------:R-:W-:Y:S02]  /*dba0*/  FFMA.FTZ R103, R103, R173, R102 ;  /* 0x000000ad67677223 */ /* 0x000fe40000010066 */
[----:B------:R-:W-:Y:S02]  /*dbb0*/  FMUL.FTZ R166, R125, R179 ;  /* 0x000000b37da67220 */ /* 0x000fe40000410000 */
[----:B------:R-:W-:Y:S02]  /*dbc0*/  FFMA.FTZ R98, R143, R197, R98 ;  /* 0x000000c58f627223 */ /* 0x000fe40000010062 */
[----:B------:R-:W-:Y:S02]  /*dbd0*/  FFMA.FTZ R119, R180, UR44, -R119 ;  /* 0x0000002cb4777c23 */ /* 0x000fe40008010877 */
[----:B------:R-:W-:Y:S02]  /*dbe0*/  FADD.FTZ R172, -R172, R103 ;  /* 0x00000067acac7221 */ /* 0x000fe40000010100 */
[----:B------:R-:W-:-:S02]  /*dbf0*/  FMUL.FTZ R179, R180, R41 ;  /* 0x00000029b4b37220 */ /* 0x000fc40000410000 */
[----:B------:R-:W-:Y:S02]  /*dc00*/  FMUL.FTZ R197, R197, R41 ;  /* 0x00000029c5c57220 */ /* 0x000fe40000410000 */
[----:B------:R-:W-:Y:S02]  /*dc10*/  FMUL.FTZ R140, R140, R178 ;  /* 0x000000b28c8c7220 */ /* 0x000fe40000410000 */
[----:B------:R-:W-:Y:S02]  /*dc20*/  FADD.FTZ R156, R156, R101 ;  /* 0x000000659c9c7221 */ /* 0x000fe40000010000 */
[----:B------:R-:W-:Y:S02]  /*dc30*/  FMUL.FTZ R146, R192, R119 ;  /* 0x00000077c0927220 */ /* 0x000fe40000410000 */
[----:B------:R-:W-:Y:S02]  /*dc40*/  FMUL.FTZ R102, R104, -R172 ;  /* 0x800000ac68667220 */ /* 0x000fe40000410000 */
[----:B------:R-:W-:-:S02]  /*dc50*/  FMUL.FTZ R119, R192, R179 ;  /* 0x000000b3c0777220 */ /* 0x000fc40000410000 */
[-C--:B------:R-:W-:Y:S02]  /*dc60*/  FMUL.FTZ R143, R192, R197.reuse ;  /* 0x000000c5c08f7220 */ /* 0x080fe40000410000 */
[----:B------:R-:W-:Y:S02]  /*dc70*/  FFMA.FTZ R100, R139, R162, R140 ;  /* 0x000000a28b647223 */ /* 0x000fe4000001008c */
[----:B------:R-:W-:Y:S02]  /*dc80*/  FMUL.FTZ R104, R104, -R156 ;  /* 0x8000009c68687220 */ /* 0x000fe40000410000 */
[----:B------:R-:W-:Y:S02]  /*dc90*/  FMUL.FTZ R139, R162, UR43 ;  /* 0x0000002ba28b7c20 */ /* 0x000fe40008410000 */
[C---:B------:R-:W-:Y:S02]  /*dca0*/  FFMA.FTZ R119, R208.reuse, R197, R119 ;  /* 0x000000c5d0777223 */ /* 0x040fe40000010077 */
[----:B------:R-:W-:-:S02]  /*dcb0*/  FFMA.FTZ R143, R208, R179, -R143 ;  /* 0x000000b3d08f7223 */ /* 0x000fc4000001088f */
[C---:B------:R-:W-:Y:S02]  /*dcc0*/  FFMA.FTZ R104, R105.reuse, R172, R104 ;  /* 0x000000ac69687223 */ /* 0x040fe40000010068 */
[----:B------:R-:W-:Y:S02]  /*dcd0*/  FFMA.FTZ R208, R208, R165, R146 ;  /* 0x000000a5d0d07223 */ /* 0x000fe40000010092 */
[C---:B------:R-:W-:Y:S02]  /*dce0*/  FFMA.FTZ R139, R178.reuse, UR44, -R139 ;  /* 0x0000002cb28b7c23 */ /* 0x040fe4000801088b */
[----:B------:R-:W-:Y:S02]  /*dcf0*/  FFMA.FTZ R102, R105, R156, -R102 ;  /* 0x0000009c69667223 */ /* 0x000fe40000010866 */
[-C--:B------:R-:W-:Y:S02]  /*dd00*/  FMUL.FTZ R101, R178, R43.reuse ;  /* 0x0000002bb2657220 */ /* 0x080fe40000410000 */
[----:B------:R-:W-:-:S02]  /*dd10*/  FMUL.FTZ R165, R162, R43 ;  /* 0x0000002ba2a57220 */ /* 0x000fc40000410000 */
[----:B------:R-:W-:Y:S02]  /*dd20*/  FMUL.FTZ R103, R178, UR43 ;  /* 0x0000002bb2677c20 */ /* 0x000fe40008410000 */
[----:B------:R-:W-:Y:S02]  /*dd30*/  FADD.FTZ R171, -R171, R104 ;  /* 0x00000068abab7221 */ /* 0x000fe40000010100 */
[----:B------:R-:W-:Y:S02]  /*dd40*/  FMUL.FTZ R105, R184, R139 ;  /* 0x0000008bb8697220 */ /* 0x000fe40000410000 */
[----:B------:R-:W-:Y:S02]  /*dd50*/  FADD.FTZ R155, R155, R102 ;  /* 0x000000669b9b7221 */ /* 0x000fe40000010000 */
[----:B------:R-:W-:Y:S02]  /*dd60*/  FMUL.FTZ R186, R134, R42 ;  /* 0x0000002a86ba7220 */ /* 0x000fe40000410000 */
[----:B------:R-:W-:-:S02]  /*dd70*/  FMUL.FTZ R140, R184, R101 ;  /* 0x00000065b88c7220 */ /* 0x000fc40000410000 */
[----:B------:R-:W-:Y:S02]  /*dd80*/  FMUL.FTZ R139, R184, R165 ;  /* 0x000000a5b88b7220 */ /* 0x000fe40000410000 */
[----:B------:R-:W-:Y:S02]  /*dd90*/  FFMA.FTZ R103, R162, UR44, R103 ;  /* 0x0000002ca2677c23 */ /* 0x000fe40008010067 */
[----:B------:R-:W-:Y:S02]  /*dda0*/  FMUL.FTZ R120, R60, UR43 ;  /* 0x0000002b3c787c20 */ /* 0x000fe40008410000 */
[C---:B------:R-:W-:Y:S02]  /*ddb0*/  FMUL.FTZ R102, R108.reuse, -R171 ;  /* 0x800000ab6c667220 */ /* 0x040fe40000410000 */
[----:B------:R-:W-:Y:S02]  /*ddc0*/  FMUL.FTZ R121, R61, UR43 ;  /* 0x0000002b3d797c20 */ /* 0x000fe40008410000 */
[----:B------:R-:W-:-:S02]  /*ddd0*/  FMUL.FTZ R108, R108, -R155 ;  /* 0x8000009b6c6c7220 */ /* 0x000fc40000410000 */
[-C--:B------:R-:W-:Y:S02]  /*dde0*/  FFMA.FTZ R206, R141, -R186.reuse, R206 ;  /* 0x800000ba8dce7223 */ /* 0x080fe400000100ce */
[C---:B------:R-:W-:Y:S02]  /*ddf0*/  FFMA.FTZ R140, R204.reuse, R165, R140 ;  /* 0x000000a5cc8c7223 */ /* 0x040fe4000001008c */
[----:B------:R-:W-:Y:S02]  /*de00*/  FFMA.FTZ R139, R204, R101, -R139 ;  /* 0x00000065cc8b7223 */ /* 0x000fe4000001088b */
[----:B------:R-:W-:Y:S02]  /*de10*/  FFMA.FTZ R186, R142, -R186, R205 ;  /* 0x800000ba8eba7223 */ /* 0x000fe400000100cd */
[----:B------:R-:W-:Y:S02]  /*de20*/  FFMA.FTZ R204, R204, R103, R105 ;  /* 0x00000067cccc7223 */ /* 0x000fe40000010069 */
[----:B------:R-:W-:-:S02]  /*de30*/  FFMA.FTZ R205, R61, UR44, -R120 ;  /* 0x0000002c3dcd7c23 */ /* 0x000fc40008010878 */
[C---:B------:R-:W-:Y:S02]  /*de40*/  FFMA.FTZ R103, R109.reuse, R155, -R102 ;  /* 0x0000009b6d677223 */ /* 0x040fe40000010866 */
[----:B------:R-:W-:Y:S01]  /*de50*/  FFMA.FTZ R120, R60, UR44, R121 ;  /* 0x0000002c3c787c23 */ /* 0x000fe20008010079 */
[----:B------:R-:W-:Y:S01]  /*de60*/  SHF.L.U32 R121, R84, 0x5, RZ ;  /* 0x0000000554797819 */ /* 0x000fe200000006ff */
[----:B------:R-:W-:Y:S02]  /*de70*/  FFMA.FTZ R109, R109, R171, R108 ;  /* 0x000000ab6d6d7223 */ /* 0x000fe4000001006c */
[----:B------:R-:W-:Y:S01]  /*de80*/  FMUL.FTZ R130, R130, R176 ;  /* 0x000000b082827220 */ /* 0x000fe20000410000 */
[----:B------:R-:W-:Y:S01]  /*de90*/  LEA.HI.SX32 R121, R121, R121, 0x1b ;  /* 0x0000007979797211 */ /* 0x000fe200078fdaff */
[----:B------:R-:W-:Y:S02]  /*dea0*/  FADD.FTZ R170, -R170, R109 ;  /* 0x0000006daaaa7221 */ /* 0x000fe40000010100 */
[----:B------:R-:W-:-:S02]  /*deb0*/  FADD.FTZ R154, R154, R103 ;  /* 0x000000679a9a7221 */ /* 0x000fc40000010000 */
[C---:B------:R-:W-:Y:S01]  /*dec0*/  FMUL.FTZ R103, R112.reuse, -R170 ;  /* 0x800000aa70677220 */ /* 0x040fe20000410000 */
[----:B------:R0:W-:Y:S01]  /*ded0*/  STS [R121.X4+0x10e8], R166 ;  /* 0x0010e8a679007388 */ /* 0x0001e20000004800 */
[----:B------:R-:W-:Y:S02]  /*dee0*/  FFMA.FTZ R102, R129, R160, R130 ;  /* 0x000000a081667223 */ /* 0x000fe40000010082 */
[----:B------:R-:W-:Y:S01]  /*def0*/  FMUL.FTZ R112, R112, -R154 ;  /* 0x8000009a70707220 */ /* 0x000fe20000410000 */
[----:B------:R-:W-:Y:S01]  /*df00*/  STS [R121.X4+0x10e0], R148 ;  /* 0x0010e09479007388 */ /* 0x000fe20000004800 */
[----:B------:R-:W-:Y:S02]  /*df10*/  FMUL.FTZ R129, R160, UR43 ;  /* 0x0000002ba0817c20 */ /* 0x000fe40008410000 */
[----:B------:R-:W-:Y:S01]  /*df20*/  FFMA.FTZ R99, R210, R181, -R194 ;  /* 0x000000b5d2637223 */ /* 0x000fe200000108c2 */
[----:B------:R-:W-:Y:S01]  /*df30*/  STS [R121.X4+0x10ec], R182 ;  /* 0x0010ecb679007388 */ /* 0x000fe20000004800 */
[----:B------:R-:W-:-:S02]  /*df40*/  FFMA.FTZ R112, R113, R170, R112 ;  /* 0x000000aa71707223 */ /* 0x000fc40000010070 */
[----:B0-----:R-:W-:Y:S01]  /*df50*/  FMUL.FTZ R166, R132, R181 ;  /* 0x000000b584a67220 */ /* 0x001fe20000410000 */
[----:B------:R-:W-:Y:S01]  /*df60*/  STS [R121.X4+0x10f0], R244 ;  /* 0x0010f0f479007388 */ /* 0x000fe20000004800 */
[C---:B------:R-:W-:Y:S02]  /*df70*/  FMUL.FTZ R105, R176.reuse, UR43 ;  /* 0x0000002bb0697c20 */ /* 0x040fe40008410000 */
[C---:B------:R-:W-:Y:S01]  /*df80*/  FFMA.FTZ R181, R176.reuse, UR44, -R129 ;  /* 0x0000002cb0b57c23 */ /* 0x040fe20008010881 */
[----:B------:R0:W-:Y:S01]  /*df90*/  STS [R121.X4+0x10e4], R166 ;  /* 0x0010e4a679007388 */ /* 0x0001e20000004800 */
[-C--:B------:R-:W-:Y:S02]  /*dfa0*/  FMUL.FTZ R109, R176, R45.reuse ;  /* 0x0000002db06d7220 */ /* 0x080fe40000410000 */
[----:B------:R-:W-:Y:S02]  /*dfb0*/  FMUL.FTZ R129, R160, R45 ;  /* 0x0000002da0817220 */ /* 0x000fe40000410000 */
[----:B------:R-:W-:-:S02]  /*dfc0*/  FFMA.FTZ R104, R113, R154, -R103 ;  /* 0x0000009a71687223 */ /* 0x000fc40000010867 */
[----:B------:R-:W-:Y:S02]  /*dfd0*/  FADD.FTZ R169, -R169, R112 ;  /* 0x00000070a9a97221 */ /* 0x000fe40000010100 */
[----:B------:R-:W-:Y:S02]  /*dfe0*/  FMUL.FTZ R108, R62, R109 ;  /* 0x0000006d3e6c7220 */ /* 0x000fe40000410000 */
[----:B0-----:R-:W-:Y:S02]  /*dff0*/  FMUL.FTZ R166, R131, R179 ;  /* 0x000000b383a67220 */ /* 0x001fe40000410000 */
[----:B------:R-:W-:Y:S02]  /*e000*/  FFMA.FTZ R179, R160, UR44, R105 ;  /* 0x0000002ca0b37c23 */ /* 0x000fe40008010069 */
[C---:B------:R-:W-:Y:S01]  /*e010*/  FMUL.FTZ R105, R62.reuse, R129 ;  /* 0x000000813e697220 */ /* 0x040fe20000410000 */
[----:B------:R-:W-:Y:S01]  /*e020*/  STS [R121.X4+0x10dc], R166 ;  /* 0x0010dca679007388 */ /* 0x000fe20000004800 */
[----:B------:R-:W-:-:S02]  /*e030*/  FMUL.FTZ R181, R62, R181 ;  /* 0x000000b53eb57220 */ /* 0x000fc40000410000 */
[----:B------:R-:W-:Y:S02]  /*e040*/  FADD.FTZ R153, R153, R104 ;  /* 0x0000006899997221 */ /* 0x000fe40000010000 */
[----:B------:R-:W-:Y:S02]  /*e050*/  FMUL.FTZ R62, R169, R52 ;  /* 0x00000034a93e7220 */ /* 0x000fe40000410000 */
[C---:B------:R-:W-:Y:S02]  /*e060*/  FFMA.FTZ R108, R200.reuse, R129, R108 ;  /* 0x00000081c86c7223 */ /* 0x040fe4000001006c */
[C---:B------:R-:W-:Y:S02]  /*e070*/  FFMA.FTZ R105, R200.reuse, R109, -R105 ;  /* 0x0000006dc8697223 */ /* 0x040fe40000010869 */
[----:B------:R-:W-:Y:S02]  /*e080*/  FFMA.FTZ R200, R200, R179, R181 ;  /* 0x000000b3c8c87223 */ /* 0x000fe400000100b5 */
[----:B------:R-:W-:-:S02]  /*e090*/  FMUL.FTZ R179, R170, R51 ;  /* 0x00000033aab37220 */ /* 0x000fc40000410000 */
[----:B------:R-:W-:Y:S02]  /*e0a0*/  FMUL.FTZ R112, R153, R52 ;  /* 0x0000003499707220 */ /* 0x000fe40000410000 */
[----:B------:R-:W-:Y:S02]  /*e0b0*/  FMUL.FTZ R103, R65, R62 ;  /* 0x0000003e41677220 */ /* 0x000fe40000410000 */
[----:B------:R-:W-:Y:S02]  /*e0c0*/  FMUL.FTZ R181, R154, R51 ;  /* 0x000000339ab57220 */ /* 0x000fe40000410000 */
[----:B------:R-:W-:Y:S02]  /*e0d0*/  FMUL.FTZ R144, R188, R179 ;  /* 0x000000b3bc907220 */ /* 0x000fe40000410000 */
[----:B------:R-:W-:Y:S02]  /*e0e0*/  FFMA.FTZ R103, R185, R112, R103 ;  /* 0x00000070b9677223 */ /* 0x000fe40000010067 */
[----:B------:R-:W-:-:S02]  /*e0f0*/  FMUL.FTZ R142, R142, R201 ;  /* 0x000000c98e8e7220 */ /* 0x000fc40000410000 */
[----:B------:R-:W-:Y:S02]  /*e100*/  FMUL.FTZ R104, R65, R112 ;  /* 0x0000007041687220 */ /* 0x000fe40000410000 */
[----:B------:R-:W-:Y:S02]  /*e110*/  FFMA.FTZ R144, R187, R181, R144 ;  /* 0x000000b5bb907223 */ /* 0x000fe40000010090 */
[----:B------:R-:W-:Y:S02]  /*e120*/  FADD.FTZ R103, RZ, R103 ;  /* 0x00000067ff677221 */ /* 0x000fe40000010000 */
[----:B------:R-:W-:Y:S02]  /*e130*/  FFMA.FTZ R141, R141, R163, R142 ;  /* 0x000000a38d8d7223 */ /* 0x000fe4000001008e */
[----:B------:R-:W-:Y:S02]  /*e140*/  FMUL.FTZ R146, R188, R181 ;  /* 0x000000b5bc927220 */ /* 0x000fe40000410000 */
[----:B------:R-:W-:-:S02]  /*e150*/  FFMA.FTZ R104, R185, R62, -R104 ;  /* 0x0000003eb9687223 */ /* 0x000fc40000010868 */
[-C--:B------:R-:W-:Y:S02]  /*e160*/  FMUL.FTZ R130, R155, R50.reuse ;  /* 0x000000329b827220 */ /* 0x080fe40000410000 */
[----:B------:R-:W-:Y:S02]  /*e170*/  FMUL.FTZ R142, R171, R50 ;  /* 0x00000032ab8e7220 */ /* 0x000fe40000410000 */
[----:B------:R-:W-:Y:S02]  /*e180*/  FADD.FTZ R144, R103, R144 ;  /* 0x0000009067907221 */ /* 0x000fe40000010000 */
[----:B------:R-:W-:Y:S02]  /*e190*/  FFMA.FTZ R103, R187, R179, -R146 ;  /* 0x000000b3bb677223 */ /* 0x000fe40000010892 */
[----:B------:R-:W-:Y:S02]  /*e1a0*/  FADD.FTZ R104, RZ, R104 ;  /* 0x00000068ff687221 */ /* 0x000fe40000010000 */
[----:B------:R-:W-:-:S02]  /*e1b0*/  FMUL.FTZ R113, R190, R142 ;  /* 0x0000008ebe717220 */ /* 0x000fc40000410000 */
[-C--:B------:R-:W-:Y:S02]  /*e1c0*/  FMUL.FTZ R146, R190, R130.reuse ;  /* 0x00000082be927220 */ /* 0x080fe40000410000 */
[----:B------:R-:W-:Y:S02]  /*e1d0*/  FMUL.FTZ R148, R131, R197 ;  /* 0x000000c583947220 */ /* 0x000fe40000410000 */
[----:B------:R-:W-:Y:S02]  /*e1e0*/  FADD.FTZ R103, R104, R103 ;  /* 0x0000006768677221 */ /* 0x000fe40000010000 */
[C---:B------:R-:W-:Y:S01]  /*e1f0*/  FFMA.FTZ R113, R189.reuse, R130, R113 ;  /* 0x00000082bd717223 */ /* 0x040fe20000010071 */
[----:B------:R0:W-:Y:S01]  /*e200*/  STS [R121.X4+0x10d8], R148 ;  /* 0x0010d89479007388 */ /* 0x0001e20000004800 */
[----:B------:R-:W-:Y:S02]  /*e210*/  FFMA.FTZ R104, R189, R142, -R146 ;  /* 0x0000008ebd687223 */ /* 0x000fe40000010892 */
[----:B------:R-:W-:-:S02]  /*e220*/  FMUL.FTZ R146, R156, R49 ;  /* 0x000000319c927220 */ /* 0x000fc40000410000 */
[----:B------:R-:W-:Y:S02]  /*e230*/  FADD.FTZ R113, R144, R113 ;  /* 0x0000007190717221 */ /* 0x000fe40000010000 */
[----:B------:R-:W-:Y:S02]  /*e240*/  FMUL.FTZ R144, R172, R49 ;  /* 0x00000031ac907220 */ /* 0x000fe40000410000 */
[----:B------:R-:W-:Y:S02]  /*e250*/  FADD.FTZ R103, R103, R104 ;  /* 0x0000006867677221 */ /* 0x000fe40000010000 */
[C---:B0-----:R-:W-:Y:S02]  /*e260*/  FMUL.FTZ R148, R70.reuse, R146 ;  /* 0x0000009246947220 */ /* 0x041fe40000410000 */
[-C--:B------:R-:W-:Y:S02]  /*e270*/  FMUL.FTZ R104, R70, R144.reuse ;  /* 0x0000009046687220 */ /* 0x080fe40000410000 */
[----:B------:R-:W-:-:S02]  /*e280*/  FFMA.FTZ R148, R191, R144, -R148 ;  /* 0x00000090bf947223 */ /* 0x000fc40000010894 */
[----:B------:R-:W-:Y:S02]  /*e290*/  FMUL.FTZ R160, R157, R48 ;  /* 0x000000309da07220 */ /* 0x000fe40000410000 */
[----:B------:R-:W-:Y:S02]  /*e2a0*/  FFMA.FTZ R104, R191, R146, R104 ;  /* 0x00000092bf687223 */ /* 0x000fe40000010068 */
[----:B------:R-:W-:Y:S02]  /*e2b0*/  FADD.FTZ R103, R103, R148 ;  /* 0x0000009467677221 */ /* 0x000fe40000010000 */
[----:B------:R-:W-:Y:S02]  /*e2c0*/  FMUL.FTZ R148, R173, R48 ;  /* 0x00000030ad947220 */ /* 0x000fe40000410000 */
[----:B------:R-:W-:Y:S02]  /*e2d0*/  FMUL.FTZ R162, R110, R160 ;  /* 0x000000a06ea27220 */ /* 0x000fe40000410000 */
[----:B------:R-:W-:-:S02]  /*e2e0*/  FADD.FTZ R104, R113, R104 ;  /* 0x0000006871687221 */ /* 0x000fc40000010000 */
[-C--:B------:R-:W-:Y:S02]  /*e2f0*/  FMUL.FTZ R113, R110, R148.reuse ;  /* 0x000000946e717220 */ /* 0x080fe40000410000 */
[C---:B------:R-:W-:Y:S02]  /*e300*/  FFMA.FTZ R162, R193.reuse, R148, -R162 ;  /* 0x00000094c1a27223 */ /* 0x040fe400000108a2 */
[-C--:B------:R-:W-:Y:S02]  /*e310*/  FMUL.FTZ R176, R158, R47.reuse ;  /* 0x0000002f9eb07220 */ /* 0x080fe40000410000 */
[----:B------:R-:W-:Y:S02]  /*e320*/  FFMA.FTZ R113, R193, R160, R113 ;  /* 0x000000a0c1717223 */ /* 0x000fe40000010071 */
[----:B------:R-:W-:Y:S02]  /*e330*/  FADD.FTZ R103, R103, R162 ;  /* 0x000000a267677221 */ /* 0x000fe40000010000 */
[----:B------:R-:W-:-:S02]  /*e340*/  FMUL.FTZ R166, R174, R47 ;  /* 0x0000002faea67220 */ /* 0x000fc40000410000 */
[----:B------:R-:W-:Y:S02]  /*e350*/  FMUL.FTZ R162, R126, R176 ;  /* 0x000000b07ea27220 */ /* 0x000fe40000410000 */
[----:B------:R-:W-:Y:S02]  /*e360*/  FADD.FTZ R104, R104, R113 ;  /* 0x0000007168687221 */ /* 0x000fe40000010000 */
[-C--:B------:R-:W-:Y:S02]  /*e370*/  FMUL.FTZ R113, R126, R166.reuse ;  /* 0x000000a67e717220 */ /* 0x080fe40000410000 */
[----:B------:R-:W-:Y:S02]  /*e380*/  FFMA.FTZ R162, R195, R166, -R162 ;  /* 0x000000a6c3a27223 */ /* 0x000fe400000108a2 */
[----:B------:R-:W-:Y:S02]  /*e390*/  FMUL.FTZ R197, R159, R46 ;  /* 0x0000002e9fc57220 */ /* 0x000fe40000410000 */
[----:B------:R-:W-:-:S02]  /*e3a0*/  FMUL.FTZ R246, R128, R183 ;  /* 0x000000b780f67220 */ /* 0x000fc40000410000 */
[----:B------:R-:W-:Y:S02]  /*e3b0*/  FFMA.FTZ R113, R195, R176, R113 ;  /* 0x000000b0c3717223 */ /* 0x000fe40000010071 */
[----:B------:R-:W-:Y:S01]  /*e3c0*/  FADD.FTZ R103, R103, R162 ;  /* 0x000000a267677221 */ /* 0x000fe20000010000 */
[----:B------:R-:W-:Y:S01]  /*e3d0*/  STS [R121.X4+0x10f4], R246 ;  /* 0x0010f4f679007388 */ /* 0x000fe20000004800 */
[----:B------:R-:W-:Y:S02]  /*e3e0*/  FMUL.FTZ R183, R175, R46 ;  /* 0x0000002eafb77220 */ /* 0x000fe40000410000 */
[----:B------:R-:W-:Y:S02]  /*e3f0*/  FMUL.FTZ R162, R168, R197 ;  /* 0x000000c5a8a27220 */ /* 0x000fe40000410000 */
[----:B------:R-:W-:Y:S02]  /*e400*/  FADD.FTZ R113, R104, R113 ;  /* 0x0000007168717221 */ /* 0x000fe40000010000 */
[----:B------:R-:W-:-:S02]  /*e410*/  FMUL.FTZ R104, R168, R183 ;  /* 0x000000b7a8687220 */ /* 0x000fc40000410000 */
[C---:B------:R-:W-:Y:S02]  /*e420*/  FFMA.FTZ R162, R198.reuse, R183, -R162 ;  /* 0x000000b7c6a27223 */ /* 0x040fe400000108a2 */
[----:B------:R-:W-:Y:S02]  /*e430*/  FFMA.FTZ R104, R198, R197, R104 ;  /* 0x000000c5c6687223 */ /* 0x000fe40000010068 */
[----:B------:R-:W-:Y:S02]  /*e440*/  FMUL.FTZ R138, R138, R177 ;  /* 0x000000b18a8a7220 */ /* 0x000fe40000410000 */
[----:B------:R-:W-:Y:S02]  /*e450*/  FADD.FTZ R178, R103, R162 ;  /* 0x000000a267b27221 */ /* 0x000fe40000010000 */
[----:B------:R-:W-:Y:S02]  /*e460*/  FADD.FTZ R113, R113, R104 ;  /* 0x0000006871717221 */ /* 0x000fe40000010000 */
[----:B------:R-:W-:-:S02]  /*e470*/  FFMA.FTZ R137, R137, R161, R138 ;  /* 0x000000a189897223 */ /* 0x000fc4000001008a */
[----:B------:R-:W-:Y:S02]  /*e480*/  FADD.FTZ R138, R178, R105 ;  /* 0x00000069b28a7221 */ /* 0x000fe40000010000 */
[----:B------:R-:W-:Y:S02]  /*e490*/  FMUL.FTZ R178, R161, UR43 ;  /* 0x0000002ba1b27c20 */ /* 0x000fe40008410000 */
[----:B------:R-:W-:Y:S02]  /*e4a0*/  FMUL.FTZ R182, R133, R101 ;  /* 0x0000006585b67220 */ /* 0x000fe40000410000 */
[----:B------:R-:W-:Y:S02]  /*e4b0*/  FADD.FTZ R101, R113, R108 ;  /* 0x0000006c71657221 */ /* 0x000fe40000010000 */
[----:B------:R-:W-:Y:S01]  /*e4c0*/  FMUL.FTZ R108, R177, UR43 ;  /* 0x0000002bb16c7c20 */ /* 0x000fe20008410000 */
[----:B------:R-:W-:Y:S01]  /*e4d0*/  STS [R121.X4+0x10cc], R182 ;  /* 0x0010ccb679007388 */ /* 0x000fe20000004800 */
[----:B------:R-:W-:-:S02]  /*e4e0*/  FMUL.FTZ R162, R163, UR43 ;  /* 0x0000002ba3a27c20 */ /* 0x000fc40008410000 */
[C---:B------:R-:W-:Y:S02]  /*e4f0*/  FFMA.FTZ R178, R177.reuse, UR44, -R178 ;  /* 0x0000002cb1b27c23 */ /* 0x040fe400080108b2 */
[----:B------:R-:W-:Y:S02]  /*e500*/  FMUL.FTZ R177, R177, R44 ;  /* 0x0000002cb1b17220 */ /* 0x000fe40000410000 */
[----:B------:R-:W-:Y:S02]  /*e510*/  FFMA.FTZ R105, R161, UR44, R108 ;  /* 0x0000002ca1697c23 */ /* 0x000fe4000801006c */
[C---:B------:R-:W-:Y:S02]  /*e520*/  FMUL.FTZ R104, R201.reuse, UR43 ;  /* 0x0000002bc9687c20 */ /* 0x040fe40008410000 */
[C---:B------:R-:W-:Y:S02]  /*e530*/  FFMA.FTZ R199, R201.reuse, UR44, -R162 ;  /* 0x0000002cc9c77c23 */ /* 0x040fe400080108a2 */
[----:B------:R-:W-:-:S02]  /*e540*/  FMUL.FTZ R203, R201, R42 ;  /* 0x0000002ac9cb7220 */ /* 0x000fc40000410000 */
[----:B------:R-:W-:Y:S02]  /*e550*/  FMUL.FTZ R108, R63, R178 ;  /* 0x000000b23f6c7220 */ /* 0x000fe40000410000 */
[----:B------:R-:W-:Y:S02]  /*e560*/  FMUL.FTZ R201, R163, R42 ;  /* 0x0000002aa3c97220 */ /* 0x000fe40000410000 */
[----:B------:R-:W-:Y:S02]  /*e570*/  FMUL.FTZ R161, R161, R44 ;  /* 0x0000002ca1a17220 */ /* 0x000fe40000410000 */
[----:B------:R-:W-:Y:S02]  /*e580*/  FMUL.FTZ R178, R63, R177 ;  /* 0x000000b13fb27220 */ /* 0x000fe40000410000 */
[----:B------:R-:W-:Y:S02]  /*e590*/  FFMA.FTZ R103, R163, UR44, R104 ;  /* 0x0000002ca3677c23 */ /* 0x000fe40008010068 */
[----:B------:R-:W-:-:S02]  /*e5a0*/  FMUL.FTZ R104, R186, R199 ;  /* 0x000000c7ba687220 */ /* 0x000fc40000410000 */
[C---:B------:R-:W-:Y:S02]  /*e5b0*/  FMUL.FTZ R163, R186.reuse, R203 ;  /* 0x000000cbbaa37220 */ /* 0x040fe40000410000 */
[----:B------:R-:W-:Y:S02]  /*e5c0*/  FMUL.FTZ R162, R186, R201 ;  /* 0x000000c9baa27220 */ /* 0x000fe40000410000 */
[-C--:B------:R-:W-:Y:S02]  /*e5d0*/  FMUL.FTZ R63, R63, R161.reuse ;  /* 0x000000a13f3f7220 */ /* 0x080fe40000410000 */
[----:B------:R-:W-:Y:S02]  /*e5e0*/  FFMA.FTZ R178, R202, R161, R178 ;  /* 0x000000a1cab27223 */ /* 0x000fe400000100b2 */
[----:B------:R-:W-:Y:S02]  /*e5f0*/  FMUL.FTZ R186, R134, R203 ;  /* 0x000000cb86ba7220 */ /* 0x000fe40000410000 */
[----:B------:R-:W-:-:S02]  /*e600*/  FFMA.FTZ R63, R202, R177, -R63 ;  /* 0x000000b1ca3f7223 */ /* 0x000fc4000001083f */
[----:B------:R-:W-:Y:S01]  /*e610*/  FADD.FTZ R101, R101, R178 ;  /* 0x000000b265657221 */ /* 0x000fe20000010000 */
[----:B------:R0:W-:Y:S01]  /*e620*/  STS [R121.X4+0x10d4], R186 ;  /* 0x0010d4ba79007388 */ /* 0x0001e20000004800 */
[----:B------:R-:W-:Y:S02]  /*e630*/  FFMA.FTZ R163, R206, R201, R163 ;  /* 0x000000c9cea37223 */ /* 0x000fe400000100a3 */
[----:B------:R-:W-:Y:S02]  /*e640*/  FADD.FTZ R138, R138, R63 ;  /* 0x0000003f8a8a7221 */ /* 0x000fe40000010000 */
[----:B------:R-:W-:Y:S01]  /*e650*/  FADD.FTZ R140, R101, R140 ;  /* 0x0000008c658c7221 */ /* 0x000fe20000010000 */
[----:B------:R-:W-:Y:S01]  /*e660*/  MOV R101, UR34 ;  /* 0x0000002200657c02 */ /* 0x000fe20008000f00 */
[----:B------:R-:W-:Y:S02]  /*e670*/  FFMA.FTZ R162, R206, R203, -R162 ;  /* 0x000000cbcea27223 */ /* 0x000fe400000108a2 */
[----:B------:R-:W-:-:S02]  /*e680*/  FADD.FTZ R139, R138, R139 ;  /* 0x0000008b8a8b7221 */ /* 0x000fc40000010000 */
[----:B0-----:R-:W-:Y:S02]  /*e690*/  FMUL.FTZ R186, R135, R109 ;  /* 0x0000006d87ba7220 */ /* 0x001fe40000410000 */
[----:B------:R-:W-:Y:S02]  /*e6a0*/  FMUL.FTZ R109, R60, R37 ;  /* 0x000000253c6d7220 */ /* 0x000fe40000410000 */
[----:B------:R-:W-:Y:S01]  /*e6b0*/  FMUL.FTZ R60, R111, R166 ;  /* 0x000000a66f3c7220 */ /* 0x000fe20000410000 */
[----:B------:R-:W-:Y:S01]  /*e6c0*/  STS [R121.X4+0x10bc], R186 ;  /* 0x0010bcba79007388 */ /* 0x000fe20000004800 */
[----:B------:R-:W-:Y:S02]  /*e6d0*/  FADD.FTZ R140, R140, R163 ;  /* 0x000000a38c8c7221 */ /* 0x000fe40000010000 */
[----:B------:R-:W-:Y:S01]  /*e6e0*/  FADD.FTZ R162, R139, R162 ;  /* 0x000000a28ba27221 */ /* 0x000fe20000010000 */
[----:B------:R0:W-:Y:S01]  /*e6f0*/  STS [R121.X4+0x10ac], R60 ;  /* 0x0010ac3c79007388 */ /* 0x0001e20000004800 */
[----:B------:R-:W-:-:S02]  /*e700*/  FADD.FTZ R140, R140, R119 ;  /* 0x000000778c8c7221 */ /* 0x000fc40000010000 */
[----:B------:R-:W-:Y:S01]  /*e710*/  FADD.FTZ R162, R162, R143 ;  /* 0x0000008fa2a27221 */ /* 0x000fe20000010000 */
[----:B------:R-:W-:Y:S01]  /*e720*/  LEA R143, R101, -R84, 0x1 ;  /* 0x80000054658f7211 */ /* 0x000fe200078e08ff */
[----:B------:R-:W-:Y:S02]  /*e730*/  FADD.FTZ R117, R140, R117 ;  /* 0x000000758c757221 */ /* 0x000fe40000010000 */
[----:B------:R-:W-:Y:S01]  /*e740*/  FMUL.FTZ R166, R71, R148 ;  /* 0x0000009447a67220 */ /* 0x000fe20000410000 */
[----:B------:R-:W-:Y:S01]  /*e750*/  ISETP.GE.AND P0, PT, R143, 0x1, PT ;  /* 0x000000018f00780c */ /* 0x000fe20003f06270 */
[----:B------:R-:W-:Y:S02]  /*e760*/  FMUL.FTZ R148, R69, R144 ;  /* 0x0000009045947220 */ /* 0x000fe40000410000 */
[----:B0-----:R-:W-:Y:S01]  /*e770*/  FMUL.FTZ R60, R66, R181 ;  /* 0x000000b5423c7220 */ /* 0x001fe20000410000 */
[----:B------:R-:W-:Y:S01]  /*e780*/  STS [R121.X4+0x10a4], R166 ;  /* 0x0010a4a679007388 */ /* 0x000fe20000004800 */
[----:B------:R-:W-:-:S02]  /*e790*/  FMUL.FTZ R184, R134, R201 ;  /* 0x000000c986b87220 */ /* 0x000fc40000410000 */
[----:B------:R-:W-:Y:S01]  /*e7a0*/  FMUL.FTZ R180, R133, R165 ;  /* 0x000000a585b47220 */ /* 0x000fe20000410000 */
[----:B------:R0:W-:Y:S01]  /*e7b0*/  STS [R121.X4+0x1088], R60 ;  /* 0x0010883c79007388 */ /* 0x0001e20000004800 */
[----:B------:R-:W-:Y:S02]  /*e7c0*/  FMUL.FTZ R182, R136, R161 ;  /* 0x000000a188b67220 */ /* 0x000fe40000410000 */
[----:B------:R-:W-:Y:S01]  /*e7d0*/  FMUL.FTZ R144, R67, R130 ;  /* 0x0000008243907220 */ /* 0x000fe20000410000 */
[----:B------:R1:W-:Y:S01]  /*e7e0*/  STS [R121.X4+0x10d0], R184 ;  /* 0x0010d0b879007388 */ /* 0x0003e20000004800 */
[----:B------:R-:W-:Y:S02]  /*e7f0*/  FADD.FTZ R116, R117, R116 ;  /* 0x0000007475747221 */ /* 0x000fe40000010000 */
[----:B------:R-:W-:Y:S01]  /*e800*/  FMUL.FTZ R113, R61, R37 ;  /* 0x000000253d717220 */ /* 0x000fe20000410000 */
[----:B------:R2:W-:Y:S01]  /*e810*/  STS [R121.X4+0x10c8], R180 ;  /* 0x0010c8b479007388 */ /* 0x0005e20000004800 */
[----:B------:R-:W-:-:S02]  /*e820*/  FMUL.FTZ R61, R174, UR43 ;  /* 0x0000002bae3d7c20 */ /* 0x000fc40008410000 */
[----:B0-----:R-:W-:Y:S01]  /*e830*/  FMUL.FTZ R60, R159, UR43 ;  /* 0x0000002b9f3c7c20 */ /* 0x001fe20008410000 */
[----:B------:R0:W-:Y:S01]  /*e840*/  STS [R121.X4+0x10c0], R182 ;  /* 0x0010c0b679007388 */ /* 0x0001e20000004800 */
[----:B------:R-:W-:Y:S02]  /*e850*/  FMUL.FTZ R130, R66, R179 ;  /* 0x000000b342827220 */ /* 0x000fe40000410000 */
[C---:B------:R-:W-:Y:S01]  /*e860*/  FFMA.FTZ R117, R175.reuse, UR44, -R60 ;  /* 0x0000002caf757c23 */ /* 0x040fe2000801083c */
[----:B------:R3:W-:Y:S01]  /*e870*/  STS [R121.X4+0x1090], R144 ;  /* 0x0010909079007388 */ /* 0x0007e20000004800 */
[----:B------:R-:W-:Y:S02]  /*e880*/  FMUL.FTZ R60, R175, UR43 ;  /* 0x0000002baf3c7c20 */ /* 0x000fe40008410000 */
[----:B------:R-:W-:Y:S01]  /*e890*/  FMUL.FTZ R192, R136, R177 ;  /* 0x000000b188c07220 */ /* 0x000fe20000410000 */
[----:B------:R4:W-:Y:S01]  /*e8a0*/  STS [R121.X4+0x108c], R130 ;  /* 0x00108c8279007388 */ /* 0x0009e20000004800 */
[----:B-1----:R-:W-:-:S02]  /*e8b0*/  FMUL.FTZ R184, R135, R129 ;  /* 0x0000008187b87220 */ /* 0x002fc40000410000 */
[C---:B------:R-:W-:Y:S01]  /*e8c0*/  FMUL.FTZ R194, R150.reuse, R109 ;  /* 0x0000006d96c27220 */ /* 0x040fe20000410000 */
[----:B------:R-:W-:Y:S01]  /*e8d0*/  STS [R121.X4+0x10c4], R192 ;  /* 0x0010c4c079007388 */ /* 0x000fe20000004800 */
[----:B------:R-:W-:Y:S02]  /*e8e0*/  FMUL.FTZ R196, R150, R113 ;  /* 0x0000007196c47220 */ /* 0x000fe40000410000 */
[C---:B--2---:R-:W-:Y:S01]  /*e8f0*/  FMUL.FTZ R180, R127.reuse, R197 ;  /* 0x000000c57fb47220 */ /* 0x044fe20000410000 */
[----:B------:R-:W-:Y:S01]  /*e900*/  STS [R121.X4+0x10b8], R184 ;  /* 0x0010b8b879007388 */ /* 0x000fe20000004800 */
[----:B0-----:R-:W-:Y:S02]  /*e910*/  FMUL.FTZ R182, R127, R183 ;  /* 0x000000b77fb67220 */ /* 0x001fe40000410000 */
[----:B------:R-:W-:Y:S01]  /*e920*/  FMUL.FTZ R176, R111, R176 ;  /* 0x000000b06fb07220 */ /* 0x000fe20000410000 */
[----:B------:R-:W-:Y:S01]  /*e930*/  STS [R121.X4+0x10f8], R194 ;  /* 0x0010f8c279007388 */ /* 0x000fe20000004800 */
[----:B------:R-:W-:-:S02]  /*e940*/  FMUL.FTZ R160, R71, R160 ;  /* 0x000000a047a07220 */ /* 0x000fc40000410000 */
[----:B------:R-:W-:Y:S01]  /*e950*/  FMUL.FTZ R146, R69, R146 ;  /* 0x0000009245927220 */ /* 0x000fe20000410000 */
[----:B------:R-:W-:Y:S01]  /*e960*/  STS [R121.X4+0x10fc], R196 ;  /* 0x0010fcc479007388 */ /* 0x000fe20000004800 */
[----:B------:R-:W-:Y:S02]  /*e970*/  FMUL.FTZ R142, R67, R142 ;  /* 0x0000008e438e7220 */ /* 0x000fe40000410000 */
[C---:B------:R-:W-:Y:S01]  /*e980*/  FMUL.FTZ R112, R64.reuse, R112 ;  /* 0x0000007040707220 */ /* 0x040fe20000410000 */
[----:B------:R-:W-:Y:S01]  /*e990*/  STS [R121.X4+0x10b0], R180 ;  /* 0x0010b0b479007388 */ /* 0x000fe20000004800 */
[----:B------:R-:W-:Y:S02]  /*e9a0*/  FMUL.FTZ R62, R64, R62 ;  /* 0x0000003e403e7220 */ /* 0x000fe40000410000 */
[----:B------:R-:W-:Y:S01]  /*e9b0*/  FFMA.FTZ R161, R159, UR44, R60 ;  /* 0x0000002c9fa17c23 */ /* 0x000fe2000801003c */
[----:B------:R-:W-:Y:S01]  /*e9c0*/  STS [R121.X4+0x10b4], R182 ;  /* 0x0010b4b679007388 */ /* 0x000fe20000004800 */
[----:B---3--:R-:W-:-:S02]  /*e9d0*/  FFMA.FTZ R144, R158, UR44, R61 ;  /* 0x0000002c9e907c23 */ /* 0x008fc4000801003d */
[----:B------:R-:W-:Y:S01]  /*e9e0*/  FADD.FTZ R99, R162, R99 ;  /* 0x00000063a2637221 */ /* 0x000fe20000010000 */
[----:B------:R-:W-:Y:S01]  /*e9f0*/  STS [R121.X4+0x10a8], R176 ;  /* 0x0010a8b079007388 */ /* 0x000fe20000004800 */
[----:B------:R-:W-:Y:S02]  /*ea00*/  FMUL.FTZ R60, R157, UR43 ;  /* 0x0000002b9d3c7c20 */ /* 0x000fe40008410000 */
[----:B------:R-:W-:Y:S01]  /*ea10*/  FMUL.FTZ R61, R172, UR43 ;  /* 0x0000002bac3d7c20 */ /* 0x000fe20008410000 */
[----:B------:R-:W-:Y:S01]  /*ea20*/  STS [R121.X4+0x10a0], R160 ;  /* 0x0010a0a079007388 */ /* 0x000fe20000004800 */
[----:B----4-:R-:W-:Y:S02]  /*ea30*/  FMUL.FTZ R130, R124, R175 ;  /* 0x000000af7c827220 */ /* 0x010fe40000410000 */
[----:B------:R-:W-:Y:S01]  /*ea40*/  FADD.FTZ R163, R99, R212 ;  /* 0x000000d463a37221 */ /* 0x000fe20000010000 */
[----:B------:R-:W-:Y:S01]  /*ea50*/  STS [R121.X4+0x1098], R146 ;  /* 0x0010989279007388 */ /* 0x000fe20000004800 */
[----:B------:R-:W-:-:S02]  /*ea60*/  FFMA.FTZ R129, R173, UR44, -R60 ;  /* 0x0000002cad817c23 */ /* 0x000fc4000801083c */
[----:B------:R-:W-:Y:S01]  /*ea70*/  FFMA.FTZ R140, R156, UR44, R61 ;  /* 0x0000002c9c8c7c23 */ /* 0x000fe2000801003d */
[----:B------:R-:W-:Y:S01]  /*ea80*/  STS [R121.X4+0x109c], R148 ;  /* 0x00109c9479007388 */ /* 0x000fe20000004800 */
[----:B------:R-:W-:Y:S02]  /*ea90*/  FFMA.FTZ R209, R3, -R211, R209 ;  /* 0x800000d303d17223 */ /* 0x000fe400000100d1 */
[----:B------:R-:W-:Y:S01]  /*eaa0*/  FMUL.FTZ R205, R152, R205 ;  /* 0x000000cd98cd7220 */ /* 0x000fe20000410000 */
        /* <DEDUP_REMOVED lines=11> */
[----:B------:R-:W-:-:S02]  /*eb60*/  FADD.FTZ R167, R116, R167 ;  /* 0x000000a774a77221 */ /* 0x000fc40000010000 */
[----:B--2---:R-:W-:Y:S02]  /*eb70*/  FMUL.FTZ R121, R156, UR43 ;  /* 0x0000002b9c797c20 */ /* 0x004fe40008410000 */
[----:B------:R-:W-:Y:S02]  /*eb80*/  FFMA.FTZ R213, R2, -R213, R209 ;  /* 0x800000d502d57223 */ /* 0x000fe400000100d1 */
[----:B------:R-:W-:Y:S02]  /*eb90*/  FFMA.FTZ R120, R151, R120, R205 ;  /* 0x0000007897787223 */ /* 0x000fe400000100cd */
[----:B------:R-:W-:Y:S02]  /*eba0*/  FFMA.FTZ R139, R174, UR44, -R139 ;  /* 0x0000002cae8b7c23 */ /* 0x000fe4000801088b */
[----:B------:R-:W-:Y:S02]  /*ebb0*/  FFMA.FTZ R142, R157, UR44, R142 ;  /* 0x0000002c9d8e7c23 */ /* 0x000fe4000801008e */
[----:B------:R-:W-:-:S02]  /*ebc0*/  FFMA.FTZ R121, R172, UR44, -R121 ;  /* 0x0000002cac797c23 */ /* 0x000fc40008010879 */
        /* <DEDUP_REMOVED lines=40> */
.L_x_5451:
[----:B------:R-:W-:Y:S05]  /*ee50*/  BSYNC B0 ;  /* 0x0000000000007941 */ /* 0x000fea0003800000 */
.L_x_5450:
[----:B------:R-:W-:Y:S01]  /*ee60*/  ULDC.64 UR34, c[0x0][0x298] ;  /* 0x0000a60000227ab9 */ /* 0x000fe20000000a00 */
[C---:B0-----:R-:W-:Y:S01]  /*ee70*/  FMUL.FTZ R62, R152.reuse, R113 ;  /* 0x00000071983e7220 */ /* 0x041fe20000410000 */
        /* <DEDUP_REMOVED lines=13> */
[----:B------:R-:W-:Y:S01]  /*ef50*/  IADD3 R151, R84, 0x80, RZ ;  /* 0x0000008054977810 */ /* 0x000fe20007ffe0ff */
[----:B------:R-:W-:Y:S01]  /*ef60*/  UIADD3 UR37, UR37, UR39, URZ ;  /* 0x0000002725257290 */ /* 0x000fe2000fffe03f */
[----:B------:R-:W-:Y:S01]  /*ef70*/  BSSY B0, `(.L_x_5452) ;  /* 0x0000026000007945 */ /* 0x000fe20003800000 */
[----:B------:R-:W-:Y:S01]  /*ef80*/  UIMAD UR39, UR15, UR34, URZ ;  /* 0x000000220f2772a4 */ /* 0x000fe2000f8e023f */
[----:B------:R-:W-:Y:S01]  /*ef90*/  FFMA.FTZ R33, R123, R37, R33 ;  /* 0x000000257b217223 */ /* 0x000fe20000010021 */
[----:B------:R-:W-:Y:S01]  /*efa0*/  UIMAD.WIDE.U32 UR36, UR14, UR34, UR36 ;  /* 0x000000220e2472a5 */ /* 0x000fe2000f8e0024 */
[----:B------:R-:W-:Y:S01]  /*efb0*/  FADD.FTZ R164, R164, R215 ;  /* 0x000000d7a4a47221 */ /* 0x000fe20000010000 */
[----:B------:R-:W-:Y:S01]  /*efc0*/  UIMAD UR39, UR14, UR35, UR39 ;  /* 0x000000230e2772a4 */ /* 0x000fe2000f8e0227 */
[----:B------:R-:W-:Y:S01]  /*efd0*/  FADD.FTZ R213, R213, -R216 ;  /* 0x800000d8d5d57221 */ /* 0x000fe20000010000 */
[----:B------:R-:W-:Y:S01]  /*efe0*/  ISETP.GE.AND P1, PT, R143, 0x81, PT ;  /* 0x000000818f00780c */ /* 0x000fe20003f26270 */
[----:B------:R-:W-:Y:S01]  /*eff0*/  ULDC.64 UR34, c[0x0][0x318] ;  /* 0x0000c60000227ab9 */ /* 0x000fe20000000a00 */
[----:B------:R-:W-:Y:S01]  /*f000*/  FFMA.FTZ R123, R150, R123, R120 ;  /* 0x0000007b967b7223 */ /* 0x000fe20000010078 */
[----:B------:R-:W-:Y:S01]  /*f010*/  UIADD3 UR39, UR39, UR37, URZ ;  /* 0x0000002527277290 */ /* 0x000fe2000fffe03f */
[----:B------:R-:W-:Y:S01]  /*f020*/  FADD.FTZ R109, R167, R62 ;  /* 0x0000003ea76d7221 */ /* 0x000fe20000010000 */
[----:B------:R-:W-:Y:S01]  /*f030*/  ULEA UR37, UP0, UR36, UR34, 0x3 ;  /* 0x0000002224257291 */ /* 0x000fe2000f80183f */
[----:B------:R-:W-:Y:S01]  /*f040*/  ISETP.GE.AND P2, PT, R143, 0xc1, PT ;  /* 0x000000c18f00780c */ /* 0x000fe20003f46270 */
[----:B------:R-:W-:Y:S01]  /*f050*/  UIADD3 UR34, UR6, -UR42, URZ ;  /* 0x8000002a06227290 */ /* 0x000fe2000fffe03f */
[----:B------:R-:W-:Y:S01]  /*f060*/  FADD.FTZ R113, R113, R152 ;  /* 0x0000009871717221 */ /* 0x000fe20000010000 */
        /* <DEDUP_REMOVED lines=22> */
.L_x_5453:
[----:B------:R-:W-:Y:S05]  /*f1d0*/  BSYNC B0 ;  /* 0x0000000000007941 */ /* 0x000fea0003800000 */
.L_x_5452:
[----:B------:R-:W1:Y:S01]  /*f1e0*/  LDS R151, [R151.X4+0x1280] ;  /* 0x0012800097977984 */ /* 0x000e620000004800 */
[----:B------:R-:W-:Y:S01]  /*f1f0*/  BSSY B0, `(.L_x_5454) ;  /* 0x0000004000007945 */ /* 0x000fe20003800000 */
[----:B------:R-:W-:Y:S01]  /*f200*/  LEA.HI.SX32 R163, R163, R84, 0x1b ;  /* 0x00000054a3a37211 */ /* 0x000fe200078fdaff */
[----:B------:R-:W-:Y:S05]  /*f210*/  @!P1 BRA `(.L_x_5455) ;  /* 0x0000001000009947 */ /* 0x000fea0003800000 */
[----:B-1----:R1:W-:Y:S02]  /*f220*/  RED.E.ADD.F32.FTZ.RN.STRONG.GPU [R60.64+-0x1e00], R151 ;  /* 0xffe200973c00798e */ /* 0x0023e4000c10e7a0 */
.L_x_5455:
[----:B------:R-:W-:Y:S05]  /*f230*/  BSYNC B0 ;  /* 0x0000000000007941 */ /* 0x000fea0003800000 */
.L_x_5454:
[----:B------:R-:W2:Y:S01]  /*f240*/  LDS R163, [R163.X4+0x1380] ;  /* 0x00138000a3a37984 */ /* 0x000ea20000004800 */
[----:B------:R-:W-:Y:S01]  /*f250*/  BSSY B0, `(.L_x_5456) ;  /* 0x0000005000007945 */ /* 0x000fe20003800000 */
[C---:B0-----:R-:W-:Y:S02]  /*f260*/  IADD3 R63, R84.reuse, 0x100, RZ ;  /* 0x00000100543f7810 */ /* 0x041fe40007ffe0ff */
[----:B-1----:R-:W-:Y:S01]  /*f270*/  IADD3 R151, R84, 0x140, RZ ;  /* 0x0000014054977810 */ /* 0x002fe20007ffe0ff */
[----:B------:R-:W-:Y:S05]  /*f280*/  @!P2 BRA `(.L_x_5457) ;  /* 0x000000100000a947 */ /* 0x000fea0003800000 */
[----:B--2---:R0:W-:Y:S02]  /*f290*/  RED.E.ADD.F32.FTZ.RN.STRONG.GPU [R60.64+-0x1d00], R163 ;  /* 0xffe300a33c00798e */ /* 0x0041e4000c10e7a0 */
.L_x_5457:
[----:B------:R-:W-:Y:S05]  /*f2a0*/  BSYNC B0 ;  /* 0x0000000000007941 */ /* 0x000fea0003800000 */
.L_x_5456:
        /* <DEDUP_REMOVED lines=14> */
.L_x_5459:
[----:B------:R-:W-:Y:S05]  /*f390*/  BSYNC B0 ;  /* 0x0000000000007941 */ /* 0x000fea0003800000 */
.L_x_5458:
[----:B------:R-:W1:Y:S01]  /*f3a0*/  LDS R151, [R151.X4+0x1580] ;  /* 0x0015800097977984 */ /* 0x000e620000004800 */
[----:B------:R-:W-:Y:S01]  /*f3b0*/  BSSY B0, `(.L_x_5460) ;  /* 0x0000005000007945 */ /* 0x000fe20003800000 */
[----:B0-----:R-:W-:Y:S02]  /*f3c0*/  IADD3 R63, R84, 0x1c0, RZ ;  /* 0x000001c0543f7810 */ /* 0x001fe40007ffe0ff */
[----:B------:R-:W-:Y:S01]  /*f3d0*/  LEA.HI.SX32 R163, R163, R84, 0x1b ;  /* 0x00000054a3a37211 */ /* 0x000fe200078fdaff */
[----:B------:R-:W-:Y:S05]  /*f3e0*/  @!P0 BRA `(.L_x_5461) ;  /* 0x0000001000008947 */ /* 0x000fea0003800000 */
[----:B-1----:R0:W-:Y:S02]  /*f3f0*/  RED.E.ADD.F32.FTZ.RN.STRONG.GPU [R60.64+-0x1b00], R151 ;  /* 0xffe500973c00798e */ /* 0x0021e4000c10e7a0 */
.L_x_5461:
[----:B------:R-:W-:Y:S05]  /*f400*/  BSYNC B0 ;  /* 0x0000000000007941 */ /* 0x000fea0003800000 */
.L_x_5460:
[----:B------:R-:W2:Y:S01]  /*f410*/  LDS R163, [R163.X4+0x1680] ;  /* 0x00168000a3a37984 */ /* 0x000ea20000004800 */
[----:B------:R-:W-:Y:S01]  /*f420*/  BSSY B0, `(.L_x_5462) ;  /* 0x0000005000007945 */ /* 0x000fe20003800000 */
[----:B------:R-:W-:-:S02]  /*f430*/  IADD3 R165, R84, 0x200, RZ ;  /* 0x0000020054a57810 */ /* 0x000fc40007ffe0ff */
[----:B------:R-:W-:Y:S01]  /*f440*/  LEA.HI.SX32 R63, R63, R84, 0x1b ;  /* 0x000000543f3f7211 */ /* 0x000fe200078fdaff */
[----:B------:R-:W-:Y:S05]  /*f450*/  @!P1 BRA `(.L_x_5463) ;  /* 0x0000001000009947 */ /* 0x000fea0003800000 */
[----:B--2---:R2:W-:Y:S02]  /*f460*/  RED.E.ADD.F32.FTZ.RN.STRONG.GPU [R60.64+-0x1a00], R163 ;  /* 0xffe600a33c00798e */ /* 0x0045e4000c10e7a0 */
.L_x_5463:
[----:B------:R-:W-:Y:S05]  /*f470*/  BSYNC B0 ;  /* 0x0000000000007941 */ /* 0x000fea0003800000 */
.L_x_5462:
[----:B------:R-:W3:Y:S01]  /*f480*/  LDS R63, [R63.X4+0x1780] ;  /* 0x001780003f3f7984 */ /* 0x000ee20000004800 */
[----:B------:R-:W-:Y:S01]  /*f490*/  BSSY B0, `(.L_x_5464) ;  /* 0x0000005000007945 */ /* 0x000fe20003800000 */
[----:B01----:R-:W-:Y:S02]  /*f4a0*/  IADD3 R151, R84, 0x240, RZ ;  /* 0x0000024054977810 */ /* 0x003fe40007ffe0ff */
[----:B------:R-:W-:Y:S01]  /*f4b0*/  LEA.HI.SX32 R62, R165, R84, 0x1b ;  /* 0x00000054a53e7211 */ /* 0x000fe200078fdaff */
[----:B------:R-:W-:Y:S05]  /*f4c0*/  @!P2 BRA `(.L_x_5465) ;  /* 0x000000100000a947 */ /* 0x000fea0003800000 */
[----:B---3--:R0:W-:Y:S02]  /*f4d0*/  RED.E.ADD.F32.FTZ.RN.STRONG.GPU [R60.64+-0x1900], R63 ;  /* 0xffe7003f3c00798e */ /* 0x0081e4000c10e7a0 */
.L_x_5465:
[----:B------:R-:W-:Y:S05]  /*f4e0*/  BSYNC B0 ;  /* 0x0000000000007941 */ /* 0x000fea0003800000 */
.L_x_5464:
[----:B0--3--:R0:W1:Y:S01]  /*f4f0*/  LDS R63, [R62.X4+0x1880] ;  /* 0x001880003e3f7984 */ /* 0x0090620000004800 */
[----:B------:R-:W-:Y:S01]  /*f500*/  BSSY B0, `(.L_x_5466) ;  /* 0x0000005000007945 */ /* 0x000fe20003800000 */
[----:B--2---:R-:W-:Y:S02]  /*f510*/  IADD3 R163, R84, 0x280, RZ ;  /* 0x0000028054a37810 */ /* 0x004fe40007ffe0ff */
[----:B------:R-:W-:Y:S01]  /*f520*/  LEA.HI.SX32 R151, R151, R84, 0x1b ;  /* 0x0000005497977211 */ /* 0x000fe200078fdaff */
[----:B------:R-:W-:Y:S05]  /*f530*/  @!P3 BRA `(.L_x_5467) ;  /* 0x000000100000b947 */ /* 0x000fea0003800000 */
[----:B-1----:R1:W-:Y:S02]  /*f540*/  RED.E.ADD.F32.FTZ.RN.STRONG.GPU [R60.64+-0x1800], R63 ;  /* 0xffe8003f3c00798e */ /* 0x0023e4000c10e7a0 */
.L_x_5467:
[----:B------:R-:W-:Y:S05]  /*f550*/  BSYNC B0 ;  /* 0x0000000000007941 */ /* 0x000fea0003800000 */
.L_x_5466:
[----:B------:R-:W2:Y:S01]  /*f560*/  LDS R151, [R151.X4+0x1980] ;  /* 0x0019800097977984 */ /* 0x000ea20000004800 */
[----:B------:R-:W-:Y:S01]  /*f570*/  BSSY B0, `(.L_x_5468) ;  /* 0x0000004000007945 */ /* 0x000fe20003800000 */
[----:B------:R-:W-:Y:S01]  /*f580*/  LEA.HI.SX32 R163, R163, R84, 0x1b ;  /* 0x00000054a3a37211 */ /* 0x000fe200078fdaff */
[----:B------:R-:W-:Y:S05]  /*f590*/  @!P4 BRA `(.L_x_5469) ;  /* 0x000000100000c947 */ /* 0x000fea0003800000 */
[----:B--2---:R2:W-:Y:S02]  /*f5a0*/  RED.E.ADD.F32.FTZ.RN.STRONG.GPU [R60.64+-0x1700], R151 ;  /* 0xffe900973c00798e */ /* 0x0045e4000c10e7a0 */
.L_x_5469:
[----:B------:R-:W-:Y:S05]  /*f5b0*/  BSYNC B0 ;  /* 0x0000000000007941 */ /* 0x000fea0003800000 */
.L_x_5468:
[----:B------:R-:W3:Y:S01]  /*f5c0*/  LDS R163, [R163.X4+0x1a80] ;  /* 0x001a8000a3a37984 */ /* 0x000ee20000004800 */
[----:B------:R-:W-:Y:S01]  /*f5d0*/  BSSY B0, `(.L_x_5470) ;  /* 0x0000005000007945 */ /* 0x000fe20003800000 */
[----:B-1----:R-:W-:-:S02]  /*f5e0*/  IADD3 R63, R84, 0x2c0, RZ ;  /* 0x000002c0543f7810 */ /* 0x002fc40007ffe0ff */
[----:B--2---:R-:W-:Y:S01]  /*f5f0*/  IADD3 R151, R84, 0x300, RZ ;  /* 0x0000030054977810 */ /* 0x004fe20007ffe0ff */
[----:B------:R-:W-:Y:S05]  /*f600*/  @!P5 BRA `(.L_x_5471) ;  /* 0x000000100000d947 */ /* 0x000fea0003800000 */
[----:B---3--:R1:W-:Y:S02]  /*f610*/  RED.E.ADD.F32.FTZ.RN.STRONG.GPU [R60.64+-0x1600], R163 ;  /* 0xffea00a33c00798e */ /* 0x0083e4000c10e7a0 */
.L_x_5471:
[----:B------:R-:W-:Y:S05]  /*f620*/  BSYNC B0 ;  /* 0x0000000000007941 */ /* 0x000fea0003800000 */
.L_x_5470:
        /* <DEDUP_REMOVED lines=14> */
.L_x_5473:
[----:B------:R-:W-:Y:S05]  /*f710*/  BSYNC B0 ;  /* 0x0000000000007941 */ /* 0x000fea0003800000 */
.L_x_5472:
[----:B------:R-:W2:Y:S01]  /*f720*/  LDS R151, [R151.X4+0x1c80] ;  /* 0x001c800097977984 */ /* 0x000ea20000004800 */
[----:B------:R-:W-:Y:S01]  /*f730*/  BSSY B0, `(.L_x_5474) ;  /* 0x0000005000007945 */ /* 0x000fe20003800000 */
[----:B-1----:R-:W-:-:S02]  /*f740*/  IADD3 R63, R84, 0x380, RZ ;  /* 0x00000380543f7810 */ /* 0x002fc40007ffe0ff */
[----:B------:R-:W-:Y:S01]  /*f750*/  LEA.HI.SX32 R163, R163, R84, 0x1b ;  /* 0x00000054a3a37211 */ /* 0x000fe200078fdaff */
[----:B------:R-:W-:Y:S05]  /*f760*/  @!P0 BRA `(.L_x_5475) ;  /* 0x0000001000008947 */ /* 0x000fea0003800000 */
[----:B--2---:R1:W-:Y:S02]  /*f770*/  RED.E.ADD.F32.FTZ.RN.STRONG.GPU [R60.64+-0x1400], R151 ;  /* 0xffec00973c00798e */ /* 0x0043e4000c10e7a0 */
.L_x_5475:
[----:B------:R-:W-:Y:S05]  /*f780*/  BSYNC B0 ;  /* 0x0000000000007941 */ /* 0x000fea0003800000 */
.L_x_5474:
[----:B------:R-:W3:Y:S01]  /*f790*/  LDS R163, [R163.X4+0x1d80] ;  /* 0x001d8000a3a37984 */ /* 0x000ee20000004800 */
[----:B------:R-:W-:Y:S01]  /*f7a0*/  BSSY B0, `(.L_x_5476) ;  /* 0x0000005000007945 */ /* 0x000fe20003800000 */
[----:B-12---:R-:W-:Y:S02]  /*f7b0*/  IADD3 R151, R84, 0x3c0, RZ ;  /* 0x000003c054977810 */ /* 0x006fe40007ffe0ff */
[----:B------:R-:W-:Y:S01]  /*f7c0*/  LEA.HI.SX32 R63, R63, R84, 0x1b ;  /* 0x000000543f3f7211 */ /* 0x000fe200078fdaff */
[----:B------:R-:W-:Y:S05]  /*f7d0*/  @!P1 BRA `(.L_x_5477) ;  /* 0x0000001000009947 */ /* 0x000fea0003800000 */
[----:B---3--:R1:W-:Y:S02]  /*f7e0*/  RED.E.ADD.F32.FTZ.RN.STRONG.GPU [R60.64+-0x1300], R163 ;  /* 0xffed00a33c00798e */ /* 0x0083e4000c10e7a0 */
.L_x_5477:
[----:B------:R-:W-:Y:S05]  /*f7f0*/  BSYNC B0 ;  /* 0x0000000000007941 */ /* 0x000fea0003800000 */
.L_x_5476:
[----:B------:R-:W2:Y:S01]  /*f800*/  LDS R63, [R63.X4+0x1e80] ;  /* 0x001e80003f3f7984 */ /* 0x000ea20000004800 */
[----:B------:R-:W-:Y:S01]  /*f810*/  BSSY B0, `(.L_x_5478) ;  /* 0x0000005000007945 */ /* 0x000fe20003800000 */
[----:B-1-3--:R-:W-:Y:S02]  /*f820*/  IADD3 R163, R84, 0x400, RZ ;  /* 0x0000040054a37810 */ /* 0x00afe40007ffe0ff */
[----:B------:R-:W-:Y:S01]  /*f830*/  LEA.HI.SX32 R151, R151, R84, 0x1b ;  /* 0x0000005497977211 */ /* 0x000fe200078fdaff */
[----:B------:R-:W-:Y:S05]  /*f840*/  @!P2 BRA `(.L_x_5479) ;  /* 0x000000100000a947 */ /* 0x000fea0003800000 */
[----:B--2---:R1:W-:Y:S02]  /*f850*/  RED.E.ADD.F32.FTZ.RN.STRONG.GPU [R60.64+-0x1200], R63 ;  /* 0xffee003f3c00798e */ /* 0x0043e4000c10e7a0 */
.L_x_5479:
[----:B------:R-:W-:Y:S05]  /*f860*/  BSYNC B0 ;  /* 0x0000000000007941 */ /* 0x000fea0003800000 */
.L_x_5478:
[----:B------:R-:W3:Y:S01]  /*f870*/  LDS R151, [R151.X4+0x1f80] ;  /* 0x001f800097977984 */ /* 0x000ee20000004800 */
[----:B------:R-:W-:Y:S01]  /*f880*/  BSSY B0, `(.L_x_5480) ;  /* 0x0000005000007945 */ /* 0x000fe20003800000 */
[----:B-12---:R-:W-:-:S02]  /*f890*/  IADD3 R63, R84, 0x440, RZ ;  /* 0x00000440543f7810 */ /* 0x006fc40007ffe0ff */
[----:B------:R-:W-:Y:S01]  /*f8a0*/  LEA.HI.SX32 R163, R163, R84, 0x1b ;  /* 0x00000054a3a37211 */ /* 0x000fe200078fdaff */
[----:B------:R-:W-:Y:S05]  /*f8b0*/  @!P3 BRA `(.L_x_5481) ;  /* 0x000000100000b947 */ /* 0x000fea0003800000 */
[----:B---3--:R1:W-:Y:S02]  /*f8c0*/  RED.E.ADD.F32.FTZ.RN.STRONG.GPU [R60.64+-0x1100], R151 ;  /* 0xffef00973c00798e */ /* 0x0083e4000c10e7a0 */
.L_x_5481:
[----:B------:R-:W-:Y:S05]  /*f8d0*/  BSYNC B0 ;  /* 0x0000000000007941 */ /* 0x000fea0003800000 */
.L_x_5480:
[----:B------:R-:W2:Y:S01]  /*f8e0*/  LDS R163, [R163.X4+0x2080] ;  /* 0x00208000a3a37984 */ /* 0x000ea20000004800 */
[----:B------:R-:W-:Y:S01]  /*f8f0*/  BSSY B0, `(.L_x_5482) ;  /* 0x0000004000007945 */ /* 0x000fe20003800000 */
[----:B------:R-:W-:Y:S01]  /*f900*/  LEA.HI.SX32 R63, R63, R84, 0x1b ;  /* 0x000000543f3f7211 */ /* 0x000fe200078fdaff */
[----:B------:R-:W-:Y:S05]  /*f910*/  @!P4 BRA `(.L_x_5483) ;  /* 0x000000100000c947 */ /* 0x000fea0003800000 */
[----:B--2---:R2:W-:Y:S02]  /*f920*/  RED.E.ADD.F32.FTZ.RN.STRONG.GPU [R60.64+-0x1000], R163 ;  /* 0xfff000a33c00798e */ /* 0x0045e4000c10e7a0 */
.L_x_5483:
[----:B------:R-:W-:Y:S05]  /*f930*/  BSYNC B0 ;  /* 0x0000000000007941 */ /* 0x000fea0003800000 */
.L_x_5482:
[----:B------:R-:W4:Y:S01]  /*f940*/  LDS R63, [R63.X4+0x2180] ;  /* 0x002180003f3f7984 */ /* 0x000f220000004800 */
[----:B------:R-:W-:Y:S01]  /*f950*/  BSSY B0, `(.L_x_5484) ;  /* 0x0000005000007945 */ /* 0x000fe20003800000 */
[C---:B-1-3--:R-:W-:Y:S02]  /*f960*/  IADD3 R151, R84.reuse, 0x480, RZ ;  /* 0x0000048054977810 */ /* 0x04afe40007ffe0ff */
[----:B--2---:R-:W-:Y:S01]  /*f970*/  IADD3 R163, R84, 0x4c0, RZ ;  /* 0x000004c054a37810 */ /* 0x004fe20007ffe0ff */
[----:B------:R-:W-:Y:S05]  /*f980*/  @!P5 BRA `(.L_x_5485) ;  /* 0x000000100000d947 */ /* 0x000fea0003800000 */
[----:B----4-:R1:W-:Y:S02]  /*f990*/  RED.E.ADD.F32.FTZ.RN.STRONG.GPU [R60.64+-0xf00], R63 ;  /* 0xfff1003f3c00798e */ /* 0x0103e4000c10e7a0 */
.L_x_5485:
[----:B------:R-:W-:Y:S05]  /*f9a0*/  BSYNC B0 ;  /* 0x0000000000007941 */ /* 0x000fea0003800000 */
.L_x_5484:
        /* <DEDUP_REMOVED lines=14> */
.L_x_5487:
[----:B------:R-:W-:Y:S05]  /*fa90*/  BSYNC B0 ;  /* 0x0000000000007941 */ /* 0x000fea0003800000 */
.L_x_5486:
[----:B------:R-:W2:Y:S01]  /*faa0*/  LDS R163, [R163.X4+0x2380] ;  /* 0x00238000a3a37984 */ /* 0x000ea20000004800 */
[----:B------:R-:W-:Y:S01]  /*fab0*/  BSSY B0, `(.L_x_5488) ;  /* 0x0000005000007945 */ /* 0x000fe20003800000 */
[----:B-1----:R-:W-:Y:S02]  /*fac0*/  IADD3 R151, R84, 0x540, RZ ;  /* 0x0000054054977810 */ /* 0x002fe40007ffe0ff */
[----:B------:R-:W-:Y:S01]  /*fad0*/  LEA.HI.SX32 R63, R63, R84, 0x1b ;  /* 0x000000543f3f7211 */ /* 0x000fe200078fdaff */
[----:B------:R-:W-:Y:S05]  /*fae0*/  @!P0 BRA `(.L_x_5489) ;  /* 0x0000001000008947 */ /* 0x000fea0003800000 */
[----:B--2---:R1:W-:Y:S02]  /*faf0*/  RED.E.ADD.F32.FTZ.RN.STRONG.GPU [R60.64+-0xd00], R163 ;  /* 0xfff300a33c00798e */ /* 0x0043e4000c10e7a0 */
.L_x_5489:
[----:B------:R-:W-:Y:S05]  /*fb00*/  BSYNC B0 ;  /* 0x0000000000007941 */ /* 0x000fea0003800000 */
.L_x_5488:
[----:B------:R-:W3:Y:S01]  /*fb10*/  LDS R63, [R63.X4+0x2480] ;  /* 0x002480003f3f7984 */ /* 0x000ee20000004800 */
[----:B------:R-:W-:Y:S01]  /*fb20*/  BSSY B0, `(.L_x_5490) ;  /* 0x0000005000007945 */ /* 0x000fe20003800000 */
[----:B-12---:R-:W-:-:S02]  /*fb30*/  IADD3 R163, R84, 0x580, RZ ;  /* 0x0000058054a37810 */ /* 0x006fc40007ffe0ff */
[----:B------:R-:W-:Y:S01]  /*fb40*/  LEA.HI.SX32 R151, R151, R84, 0x1b ;  /* 0x0000005497977211 */ /* 0x000fe200078fdaff */
[----:B------:R-:W-:Y:S05]  /*fb50*/  @!P1 BRA `(.L_x_5491) ;  /* 0x0000001000009947 */ /* 0x000fea0003800000 */
[----:B---3--:R1:W-:Y:S02]  /*fb60*/  RED.E.ADD.F32.FTZ.RN.STRONG.GPU [R60.64+-0xc00], R63 ;  /* 0xfff4003f3c00798e */ /* 0x0083e4000c10e7a0 */
.L_x_5491:
[----:B------:R-:W-:Y:S05]  /*fb70*/  BSYNC B0 ;  /* 0x0000000000007941 */ /* 0x000fea0003800000 */
.L_x_5490:
[----:B------:R-:W2:Y:S01]  /*fb80*/  LDS R151, [R151.X4+0x2580] ;  /* 0x0025800097977984 */ /* 0x000ea20000004800 */
[----:B------:R-:W-:Y:S01]  /*fb90*/  BSSY B0, `(.L_x_5492) ;  /* 0x0000005000007945 */ /* 0x000fe20003800000 */
[----:B-1-3--:R-:W-:Y:S02]  /*fba0*/  IADD3 R63, R84, 0x5c0, RZ ;  /* 0x000005c0543f7810 */ /* 0x00afe40007ffe0ff */
[----:B------:R-:W-:Y:S01]  /*fbb0*/  LEA.HI.SX32 R163, R163, R84, 0x1b ;  /* 0x00000054a3a37211 */ /* 0x000fe200078fdaff */
[----:B------:R-:W-:Y:S05]  /*fbc0*/  @!P2 BRA `(.L_x_5493) ;  /* 0x000000100000a947 */ /* 0x000fea0003800000 */
[----:B--2---:R1:W-:Y:S02]  /*fbd0*/  RED.E.ADD.F32.FTZ.RN.STRONG.GPU [R60.64+-0xb00], R151 ;  /* 0xfff500973c00798e */ /* 0x0043e4000c10e7a0 */
.L_x_5493:
[----:B------:R-:W-:Y:S05]  /*fbe0*/  BSYNC B0 ;  /* 0x0000000000007941 */ /* 0x000fea0003800000 */
.L_x_5492:
[----:B------:R-:W3:Y:S01]  /*fbf0*/  LDS R163, [R163.X4+0x2680] ;  /* 0x00268000a3a37984 */ /* 0x000ee20000004800 */
[----:B------:R-:W-:Y:S01]  /*fc00*/  BSSY B0, `(.L_x_5494) ;  /* 0x0000005000007945 */ /* 0x000fe20003800000 */
[----:B-12---:R-:W-:Y:S02]  /*fc10*/  IADD3 R151, R84, 0x600, RZ ;  /* 0x0000060054977810 */ /* 0x006fe40007ffe0ff */
[----:B------:R-:W-:Y:S01]  /*fc20*/  LEA.HI.SX32 R63, R63, R84, 0x1b ;  /* 0x000000543f3f7211 */ /* 0x000fe200078fdaff */
[----:B------:R-:W-:Y:S05]  /*fc30*/  @!P3 BRA `(.L_x_5495) ;  /* 0x000000100000b947 */ /* 0x000fea0003800000 */
[----:B---3--:R1:W-:Y:S02]  /*fc40*/  RED.E.ADD.F32.FTZ.RN.STRONG.GPU [R60.64+-0xa00], R163 ;  /* 0xfff600a33c00798e */ /* 0x0083e4000c10e7a0 */
.L_x_5495:
[----:B------:R-:W-:Y:S05]  /*fc50*/  BSYNC B0 ;  /* 0x0000000000007941 */ /* 0x000fea0003800000 */
.L_x_5494:
[----:B------:R-:W2:Y:S01]  /*fc60*/  LDS R63, [R63.X4+0x2780] ;  /* 0x002780003f3f7984 */ /* 0x000ea20000004800 */
[----:B------:R-:W-:Y:S01]  /*fc70*/  BSSY B0, `(.L_x_5496) ;  /* 0x0000004000007945 */ /* 0x000fe20003800000 */
[----:B------:R-:W-:Y:S01]  /*fc80*/  LEA.HI.SX32 R151, R151, R84, 0x1b ;  /* 0x0000005497977211 */ /* 0x000fe200078fdaff */
[----:B------:R-:W-:Y:S05]  /*fc90*/  @!P4 BRA `(.L_x_5497) ;  /* 0x000000100000c947 */ /* 0x000fea0003800000 */
[----:B--2---:R2:W-:Y:S02]  /*fca0*/  RED.E.ADD.F32.FTZ.RN.STRONG.GPU [R60.64+-0x900], R63 ;  /* 0xfff7003f3c00798e */ /* 0x0045e4000c10e7a0 */
.L_x_5497:
[----:B------:R-:W-:Y:S05]  /*fcb0*/  BSYNC B0 ;  /* 0x0000000000007941 */ /* 0x000fea0003800000 */
.L_x_5496:
[----:B------:R-:W4:Y:S01]  /*fcc0*/  LDS R151, [R151.X4+0x2880] ;  /* 0x0028800097977984 */ /* 0x000f220000004800 */
[----:B------:R-:W-:Y:S01]  /*fcd0*/  BSSY B0, `(.L_x_5498) ;  /* 0x0000005000007945 */ /* 0x000fe20003800000 */
[----:B--2---:R-:W-:-:S02]  /*fce0*/  IADD3 R63, R84, 0x640, RZ ;  /* 0x00000640543f7810 */ /* 0x004fc40007ffe0ff */
[----:B-1-3--:R-:W-:Y:S01]  /*fcf0*/  IADD3 R163, R84, 0x680, RZ ;  /* 0x0000068054a37810 */ /* 0x00afe20007ffe0ff */
[----:B------:R-:W-:Y:S05]  /*fd00*/  @!P5 BRA `(.L_x_5499) ;  /* 0x000000100000d947 */ /* 0x000fea0003800000 */
[----:B----4-:R1:W-:Y:S02]  /*fd10*/  RED.E.ADD.F32.FTZ.RN.STRONG.GPU [R60.64+-0x800], R151 ;  /* 0xfff800973c00798e */ /* 0x0103e4000c10e7a0 */
.L_x_5499:
[----:B------:R-:W-:Y:S05]  /*fd20*/  BSYNC B0 ;  /* 0x0000000000007941 */ /* 0x000fea0003800000 */
.L_x_5498:
        /* <DEDUP_REMOVED lines=14> */
.L_x_5501:
[----:B------:R-:W-:Y:S05]  /*fe10*/  BSYNC B0 ;  /* 0x0000000000007941 */ /* 0x000fea0003800000 */
.L_x_5500:
[----:B------:R-:W2:Y:S01]  /*fe20*/  LDS R163, [R163.X4+0x2a80] ;  /* 0x002a8000a3a37984 */ /* 0x000ea20000004800 */
[----:B------:R-:W-:Y:S01]  /*fe30*/  BSSY B0, `(.L_x_5502) ;  /* 0x0000005000007945 */ /* 0x000fe20003800000 */
[----:B-1----:R-:W-:-:S02]  /*fe40*/  IADD3 R63, R84, 0x700, RZ ;  /* 0x00000700543f7810 */ /* 0x002fc40007ffe0ff */
[----:B------:R-:W-:Y:S01]  /*fe50*/  LEA.HI.SX32 R151, R151, R84, 0x1b ;  /* 0x0000005497977211 */ /* 0x000fe200078fdaff */
[----:B------:R-:W-:Y:S05]  /*fe60*/  @!P0 BRA `(.L_x_5503) ;  /* 0x0000001000008947 */ /* 0x000fea0003800000 */
[----:B--2---:R1:W-:Y:S02]  /*fe70*/  RED.E.ADD.F32.FTZ.RN.STRONG.GPU [R60.64+-0x600], R163 ;  /* 0xfffa00a33c00798e */ /* 0x0043e4000c10e7a0 */
.L_x_5503:
[----:B------:R-:W-:Y:S05]  /*fe80*/  BSYNC B0 ;  /* 0x0000000000007941 */ /* 0x000fea0003800000 */
.L_x_5502:
[----:B------:R-:W3:Y:S01]  /*fe90*/  LDS R151, [R151.X4+0x2b80] ;  /* 0x002b800097977984 */ /* 0x000ee20000004800 */
[----:B------:R-:W-:Y:S01]  /*fea0*/  BSSY B0, `(.L_x_5504) ;  /* 0x0000005000007945 */ /* 0x000fe20003800000 */
[----:B------:R-:W-:Y:S02]  /*feb0*/  IADD3 R143, R84, 0x740, RZ ;  /* 0x00000740548f7810 */ /* 0x000fe40007ffe0ff */
[----:B------:R-:W-:Y:S01]  /*fec0*/  LEA.HI.SX32 R63, R63, R84, 0x1b ;  /* 0x000000543f3f7211 */ /* 0x000fe200078fdaff */
[----:B------:R-:W-:Y:S05]  /*fed0*/  @!P1 BRA `(.L_x_5505) ;  /* 0x0000001000009947 */ /* 0x000fea0003800000 */
[----:B---3--:R3:W-:Y:S02]  /*fee0*/  RED.E.ADD.F32.FTZ.RN.STRONG.GPU [R60.64+-0x500], R151 ;  /* 0xfffb00973c00798e */ /* 0x0087e4000c10e7a0 */
.L_x_5505:
[----:B------:R-:W-:Y:S05]  /*fef0*/  BSYNC B0 ;  /* 0x0000000000007941 */ /* 0x000fea0003800000 */
.L_x_5504:
[----:B------:R-:W4:Y:S01]  /*ff00*/  LDS R63, [R63.X4+0x2c80] ;  /* 0x002c80003f3f7984 */ /* 0x000f220000004800 */
[----:B------:R-:W-:Y:S01]  /*ff10*/  BSSY B0, `(.L_x_5506) ;  /* 0x0000005000007945 */ /* 0x000fe20003800000 */
[----:B---3--:R-:W-:Y:S02]  /*ff20*/  IADD3 R151, R84, 0x780, RZ ;  /* 0x0000078054977810 */ /* 0x008fe40007ffe0ff */
[----:B------:R-:W-:Y:S01]  /*ff30*/  LEA.HI.SX32 R143, R143, R84, 0x1b ;  /* 0x000000548f8f7211 */ /* 0x000fe200078fdaff */
[----:B------:R-:W-:Y:S05]  /*ff40*/  @!P2 BRA `(.L_x_5507) ;  /* 0x000000100000a947 */ /* 0x000fea0003800000 */
[----:B----4-:R3:W-:Y:S02]  /*ff50*/  RED.E.ADD.F32.FTZ.RN.STRONG.GPU [R60.64+-0x400], R63 ;  /* 0xfffc003f3c00798e */ /* 0x0107e4000c10e7a0 */
.L_x_5507:
[----:B------:R-:W-:Y:S05]  /*ff60*/  BSYNC B0 ;  /* 0x0000000000007941 */ /* 0x000fea0003800000 */
.L_x_5506:
[----:B------:R-:W0:Y:S01]  /*ff70*/  LDS R143, [R143.X4+0x2d80] ;  /* 0x002d80008f8f7984 */ /* 0x000e220000004800 */
[----:B------:R-:W-:Y:S01]  /*ff80*/  BSSY B0, `(.L_x_5508) ;  /* 0x0000005000007945 */ /* 0x000fe20003800000 */
[----:B---34-:R-:W-:-:S02]  /*ff90*/  IADD3 R63, R84, 0x7c0, RZ ;  /* 0x000007c0543f7810 */ /* 0x018fc40007ffe0ff */
[----:B------:R-:W-:Y:S01]  /*ffa0*/  LEA.HI.SX32 R151, R151, R84, 0x1b ;  /* 0x0000005497977211 */ /* 0x000fe200078fdaff */
[----:B------:R-:W-:Y:S05]  /*ffb0*/  @!P3 BRA `(.L_x_5509) ;  /* 0x000000100000b947 */ /* 0x000fea0003800000 */
[----:B0-----:R0:W-:Y:S02]  /*ffc0*/  RED.E.ADD.F32.FTZ.RN.STRONG.GPU [R60.64+-0x300], R143 ;  /* 0xfffd008f3c00798e */ /* 0x0011e4000c10e7a0 */
.L_x_5509:
[----:B------:R-:W-:Y:S05]  /*ffd0*/  BSYNC B0 ;  /* 0x0000000000007941 */ /* 0x000fea0003800000 */
.L_x_5508:
[----:B------:R-:W3:Y:S01]  /*ffe0*/  LDS R151, [R151.X4+0x2e80] ;  /* 0x002e800097977984 */ /* 0x000ee20000004800 */
[----:B------:R-:W-:Y:S01]  /*fff0*/  BSSY B0, `(.L_x_5510) ;  /* 0x0000004000007945 */ /* 0x000fe20003800000 */
[----:B------:R-:W-:Y:S01]  /*10000*/  LEA.HI.SX32 R63, R63, R84, 0x1b ;  /* 0x000000543f3f7211 */ /* 0x000fe200078fdaff */
[----:B------:R-:W-:Y:S05]  /*10010*/  @!P4 BRA `(.L_x_5511) ;  /* 0x000000100000c947 */ /* 0x000fea0003800000 */
[----:B---3--:R3:W-:Y:S02]  /*10020*/  RED.E.ADD.F32.FTZ.RN.STRONG.GPU [R60.64+-0x200], R151 ;  /* 0xfffe00973c00798e */ /* 0x0087e4000c10e7a0 */
.L_x_5511:
[----:B------:R-:W-:Y:S05]  /*10030*/  BSYNC B0 ;  /* 0x0000000000007941 */ /* 0x000fea0003800000 */
.L_x_5510:
[----:B------:R-:W4:Y:S01]  /*10040*/  LDS R63, [R63.X4+0x2f80] ;  /* 0x002f80003f3f7984 */ /* 0x000f220000004800 */
[----:B------:R-:W-:Y:S01]  /*10050*/  BSSY B0, `(.L_x_5512) ;  /* 0x0000003000007945 */ /* 0x000fe20003800000 */
[----:B------:R-:W-:Y:S05]  /*10060*/  @!P5 BRA `(.L_x_5513) ;  /* 0x000000100000d947 */ /* 0x000fea0003800000 */
[----:B----4-:R4:W-:Y:S02]  /*10070*/  RED.E.ADD.F32.FTZ.RN.STRONG.GPU [R60.64+-0x100], R63 ;  /* 0xffff003f3c00798e */ /* 0x0109e4000c10e7a0 */
.L_x_5513:
[----:B------:R-:W-:Y:S05]  /*10080*/  BSYNC B0 ;  /* 0x0000000000007941 */ /* 0x000fea0003800000 */
.L_x_5512:
        /* <DEDUP_REMOVED lines=15> */
[----:B------:R-:W-:Y:S01]  /*10180*/  FMUL.FTZ R117, R168, R117 ;  /* 0x00000075a8757220 */ /* 0x000fe20000410000 */
[----:B------:R-:W-:Y:S01]  /*10190*/  BSSY B0, `(.L_x_5514) ;  /* 0x0000084000007945 */ /* 0x000fe20003800000 */
[----:B------:R-:W-:-:S02]  /*101a0*/  FFMA.FTZ R97, R97, R159, R130 ;  /* 0x0000009f61617223 */ /* 0x000fc40000010082 */
[----:B------:R-:W-:Y:S02]  /*101b0*/  FMUL.FTZ R96, R96, R174 ;  /* 0x000000ae60607220 */ /* 0x000fe40000410000 */
[----:B------:R-:W-:Y:S02]  /*101c0*/  FFMA.FTZ R198, R198, R161, R117 ;  /* 0x000000a1c6c67223 */ /* 0x000fe40000010075 */
[----:B------:R-:W-:Y:S02]  /*101d0*/  FFMA.FTZ R219, R100, R43, R219 ;  /* 0x0000002b64db7223 */ /* 0x000fe400000100db */
[----:B-----5:R-:W-:Y:S02]  /*101e0*/  @!P0 FADD.FTZ R61, R61, R120 ;  /* 0x000000783d3d8221 */ /* 0x020fe40000010000 */
[----:B------:R-:W-:Y:S02]  /*101f0*/  FFMA.FTZ R133, R133, R100, R204 ;  /* 0x0000006485857223 */ /* 0x000fe400000100cc */
        /* <DEDUP_REMOVED lines=41> */
[----:B---3--:R-:W-:Y:S02]  /*10490*/  @!P0 FADD.FTZ R63, R63, R146 ;  /* 0x000000923f3f8221 */ /* 0x008fe40000010000 */
[----:B------:R-:W-:-:S02]  /*104a0*/  FFMA.FTZ R89, R89, R155, R90 ;  /* 0x0000009b59597223 */ /* 0x000fc4000001005a */
[----:B----4-:R-:W-:Y:S01]  /*104b0*/  @!P0 FADD.FTZ R60, R60, R109 ;  /* 0x0000006d3c3c8221 */ /* 0x010fe20000010000 */
[----:B------:R-:W1:Y:S01]  /*104c0*/  SHFL.DOWN PT, R104, R63, 0x8, 0x1f ;  /* 0x09001f003f687f89 */ /* 0x000e6200000e0000 */
[----:B------:R-:W-:Y:S01]  /*104d0*/  ISETP.GT.AND P0, PT, R83, 0x17, PT ;  /* 0x000000175300780c */ /* 0x000fe20003f04270 */
[----:B------:R-:W-:Y:S02]  /*104e0*/  FFMA.FTZ R138, R189, R138, R119 ;  /* 0x0000008abd8a7223 */ /* 0x000fe40000010077 */
        /* <DEDUP_REMOVED lines=8> */
[----:B0-----:R-:W-:Y:S02]  /*10570*/  @!P0 FADD.FTZ R61, R61, R98 ;  /* 0x000000623d3d8221 */ /* 0x001fe40000010000 */
[----:B------:R-:W-:Y:S02]  /*10580*/  FFMA.FTZ R114, R132, R145, R114 ;  /* 0x0000009184727223 */ /* 0x000fe40000010072 */
[----:B------:R-:W-:Y:S01]  /*10590*/  FFMA.FTZ R136, R136, R137, R105 ;  /* 0x0000008988887223 */ /* 0x000fe20000010069 */
[----:B------:R-:W0:Y:S01]  /*105a0*/  SHFL.DOWN PT, R98, R61, 0x10, 0x1f ;  /* 0x0a001f003d627f89 */ /* 0x000e2200000e0000 */
[----:B------:R-:W-:-:S02]  /*105b0*/  FFMA.FTZ R135, R135, R102, R200 ;  /* 0x0000006687877223 */ /* 0x000fc400000100c8 */
[----:B-1----:R-:W-:Y:S02]  /*105c0*/  @!P0 FADD.FTZ R63, R63, R104 ;  /* 0x000000683f3f8221 */ /* 0x002fe40000010000 */
        /* <DEDUP_REMOVED lines=13> */
[----:B------:R-:W-:Y:S02]  /*106a0*/  FADD.FTZ R32, R123, R32 ;  /* 0x000000207b207221 */ /* 0x000fe40000010000 */
[----:B0-----:R-:W-:-:S02]  /*106b0*/  @!P0 FADD.FTZ R61, R61, R98 ;  /* 0x000000623d3d8221 */ /* 0x001fc40000010000 */
[----:B------:R-:W-:Y:S02]  /*106c0*/  FADD.FTZ R31, R122, R31 ;  /* 0x0000001f7a1f7221 */ /* 0x000fe40000010000 */
[----:B------:R-:W-:Y:S02]  /*106d0*/  FFMA.FTZ R35, R147, R39, R35 ;  /* 0x0000002793237223 */ /* 0x000fe40000010023 */
[----:B-1----:R-:W-:Y:S02]  /*106e0*/  @!P0 FADD.FTZ R63, R63, R100 ;  /* 0x000000643f3f8221 */ /* 0x002fe40000010000 */
[----:B------:R-:W-:Y:S02]  /*106f0*/  FFMA.FTZ R36, R145, R40, R36 ;  /* 0x0000002891247223 */ /* 0x000fe40000010024 */
[----:B---3--:R-:W-:Y:S02]  /*10700*/  @!P0 FADD.FTZ R62, R62, R97 ;  /* 0x000000613e3e8221 */ /* 0x008fe40000010000 */
[----:B------:R-:W-:-:S02]  /*10710*/  FADD.FTZ R30, R125, R30 ;  /* 0x0000001e7d1e7221 */ /* 0x000fc40000010000 */
[----:B----4-:R-:W-:Y:S02]  /*10720*/  @!P0 FADD.FTZ R60, R60, R95 ;  /* 0x0000005f3c3c8221 */ /* 0x010fe40000010000 */
[----:B------:R-:W-:Y:S02]  /*10730*/  FADD.FTZ R29, R114, R29 ;  /* 0x0000001d721d7221 */ /* 0x000fe40000010000 */
[----:B------:R-:W-:Y:S01]  /*10740*/  FADD.FTZ R28, R131, R28 ;  /* 0x0000001c831c7221 */ /* 0x000fe20000010000 */
[----:B------:R0:W-:Y:S01]  /*10750*/  @!P1 STS.128 [R229.X16+0x3190], R60 ;  /* 0x0031903ce5009388 */ /* 0x0001e2000000cc00 */
        /* <DEDUP_REMOVED lines=39> */
.L_x_5515:
[----:B0-----:R-:W-:Y:S05]  /*109d0*/  BSYNC B0 ;  /* 0x0000000000007941 */ /* 0x001fea0003800000 */
.L_x_5514:
        /* <DEDUP_REMOVED lines=8> */
.L_x_5415:
        /* <DEDUP_REMOVED lines=50> */
[----:B0-----:R-:W-:Y:S02]  /*10d80*/  LOP3.LUT R0, R82, 0x1e0, RZ, 0xfc, !PT ;  /* 0x000001e052007812 */ /* 0x001fe400078efcff */
        /* <DEDUP_REMOVED lines=18> */
[----:B------:R-:W-:-:S04]  /*10eb0*/  LOP3.LUT R68, R68, 0xfffffe00, RZ, 0xc0, !PT ;  /* 0xfffffe0044447812 */ /* 0x000fc800078ec0ff */
[----:B------:R-:W-:Y:S01]  /*10ec0*/  LEA R68, R83, R68, 0x4 ;  /* 0x0000004453447211 */ /* 0x000fe200078e20ff */
        /* <DEDUP_REMOVED lines=18> */
[----:B------:R-:W2:Y:S04]  /*10ff0*/  LDS.U16 R5, [R81+0x2] ;  /* 0x0000020051057984 */ /* 0x000ea80000000400 */
[----:B------:R-:W3:Y:S04]  /*11000*/  LDS.U16 R9, [R81+0x6] ;  /* 0x0000060051097984 */ /* 0x000ee80000000400 */
[----:B------:R-:W4:Y:S01]  /*11010*/  LDS.U16 R7, [R81+0x4] ;  /* 0x0000040051077984 */ /* 0x000f220000000400 */
[----:B0-----:R-:W-:-:S02]  /*11020*/  PRMT R3, RZ, 0x5410, R3 ;  /* 0x00005410ff037816 */ /* 0x001fc40000000003 */
        /* <DEDUP_REMOVED lines=14> */
[----:B------:R-:W0:Y:S01]  /*11110*/  @!P2 MUFU.EX2 R11, R11 ;  /* 0x0000000b000ba308 */ /* 0x000e220000000800 */
[----:B------:R-:W-:Y:S01]  /*11120*/  LDS.U16 R5, [R81+0xa] ;  /* 0x00000a0051057984 */ /* 0x000fe20000000400 */
[----:B------:R-:W-:-:S03]  /*11130*/  @!P1 FMUL.FTZ R41, R9, -1.4426950216293334961 ;  /* 0xbfb8aa3b09299820 */ /* 0x000fc60000410000 */
[----:B------:R-:W2:Y:S03]  /*11140*/  LDS.U16 R9, [R81+0xe] ;  /* 0x00000e0051097984 */ /* 0x000ea60000000400 */
[----:B------:R3:W4:Y:S02]  /*11150*/  @!P5 MUFU.EX2 R37, R13 ;  /* 0x0000000d0025d308 */ /* 0x0007240000000800 */
[----:B---3--:R-:W3:Y:S01]  /*11160*/  LDS.U16 R13, [R81+0x12] ;  /* 0x00001200510d7984 */ /* 0x008ee20000000400 */
[----:B------:R-:W-:-:S05]  /*11170*/  @!P4 FMUL.FTZ R39, R7, -1.4426950216293334961 ;  /* 0xbfb8aa3b0727c820 */ /* 0x000fca0000410000 */
[----:B------:R-:W1:Y:S01]  /*11180*/  @!P1 MUFU.EX2 R41, R41 ;  /* 0x0000002900299308 */ /* 0x000e620000000800 */
[----:B------:R-:W3:Y:S01]  /*11190*/  LDS.U16 R7, [R81+0xc] ;  /* 0x00000c0051077984 */ /* 0x000ee20000000400 */
[----:B0-----:R-:W-:-:S03]  /*111a0*/  @!P2 FADD.FTZ R15, R11, 1 ;  /* 0x3f8000000b0fa421 */ /* 0x001fc60000010000 */
[----:B------:R-:W0:Y:S01]  /*111b0*/  LDS.U16 R11, [R81+0x10] ;  /* 0x00001000510b7984 */ /* 0x000e220000000400 */
[----:B----4-:R-:W-:Y:S02]  /*111c0*/  @!P5 FADD.FTZ R37, R37, 1 ;  /* 0x3f8000002525d421 */ /* 0x010fe40000010000 */
[----:B------:R-:W4:Y:S01]  /*111d0*/  @!P4 MUFU.EX2 R39, R39 ;  /* 0x000000270027c308 */ /* 0x000f220000000800 */
[----:B-1----:R-:W-:-:S07]  /*111e0*/  @!P1 FADD.FTZ R41, R41, 1 ;  /* 0x3f80000029299421 */ /* 0x002fce0000010000 */
[----:B------:R-:W1:Y:S08]  /*111f0*/  @!P5 MUFU.RCP R37, R37 ;  /* 0x000000250025d308 */ /* 0x000e700000001000 */
[----:B------:R-:W3:Y:S01]  /*11200*/  @!P1 MUFU.RCP R41, R41 ;  /* 0x0000002900299308 */ /* 0x000ee20000001000 */
[----:B--2---:R-:W-:Y:S01]  /*11210*/  PRMT R9, RZ, 0x5410, R9 ;  /* 0x00005410ff097816 */ /* 0x004fe20000000009 */
[----:B----4-:R-:W-:-:S04]  /*11220*/  @!P4 FADD.FTZ R39, R39, 1 ;  /* 0x3f8000002727c421 */ /* 0x010fc80000010000 */
[----:B------:R-:W-:Y:S02]  /*11230*/  FADD.FTZ R9, R9, UR5 ;  /* 0x0000000509097e21 */ /* 0x000fe40008010000 */
[----:B------:R-:W2:Y:S01]  /*11240*/  @!P2 MUFU.RCP R50, R15 ;  /* 0x0000000f0032a308 */ /* 0x000ea20000001000 */
[----:B---3--:R-:W-:Y:S01]  /*11250*/  PRMT R13, RZ, 0x5410, R13 ;  /* 0x00005410ff0d7816 */ /* 0x008fe2000000000d */
[----:B-1----:R-:W-:-:S04]  /*11260*/  @!P5 FMUL.FTZ R18, R18, R37 ;  /* 0x000000251212d220 */ /* 0x002fc80000410000 */
[----:B------:R-:W-:Y:S02]  /*11270*/  FADD.FTZ R13, R13, UR5 ;  /* 0x000000050d0d7e21 */ /* 0x000fe40008010000 */
[----:B------:R-:W1:Y:S01]  /*11280*/  @!P4 MUFU.RCP R52, R39 ;  /* 0x000000270034c308 */ /* 0x000e620000001000 */
[----:B------:R-:W-:Y:S01]  /*11290*/  @!P1 FMUL.FTZ R20, R20, R41 ;  /* 0x0000002914149220 */ /* 0x000fe20000410000 */
[----:B------:R-:W-:Y:S02]  /*112a0*/  FSETP.GTU.FTZ.AND P5, PT, R9, 20, PT ;  /* 0x41a000000900780b */ /* 0x000fe40003fbc000 */
[----:B------:R-:W-:Y:S02]  /*112b0*/  FSETP.GTU.FTZ.AND P1, PT, R13, 20, PT ;  /* 0x41a000000d00780b */ /* 0x000fe40003f3c000 */
[----:B------:R-:W-:Y:S02]  /*112c0*/  PRMT R3, RZ, 0x5410, R3 ;  /* 0x00005410ff037816 */ /* 0x000fe40000000003 */
[----:B------:R-:W-:-:S02]  /*112d0*/  PRMT R5, RZ, 0x5410, R5 ;  /* 0x00005410ff057816 */ /* 0x000fc40000000005 */
[----:B------:R-:W-:Y:S01]  /*112e0*/  PRMT R7, RZ, 0x5410, R7 ;  /* 0x00005410ff077816 */ /* 0x000fe20000000007 */
        /* <DEDUP_REMOVED lines=23> */
[----:B------:R-:W1:Y:S08]  /*11460*/  @!P2 MUFU.EX2 R7, R7 ;  /* 0x000000070007a308 */ /* 0x000e700000000800 */
[----:B------:R-:W3:Y:S01]  /*11470*/  @!P4 MUFU.EX2 R11, R11 ;  /* 0x0000000b000bc308 */ /* 0x000ee20000000800 */
[----:B--2---:R-:W-:-:S07]  /*11480*/  @!P0 FADD.FTZ R3, R3, 1 ;  /* 0x3f80000003038421 */ /* 0x004fce0000010000 */
[----:B------:R-:W2:Y:S01]  /*11490*/  @!P5 MUFU.RCP R9, R9 ;  /* 0x000000090009d308 */ /* 0x000ea20000001000 */
[----:B0-----:R-:W-:-:S07]  /*114a0*/  @!P3 FADD.FTZ R5, R5, 1 ;  /* 0x3f8000000505b421 */ /* 0x001fce0000010000 */
[----:B------:R-:W0:Y:S01]  /*114b0*/  @!P1 MUFU.RCP R13, R13 ;  /* 0x0000000d000d9308 */ /* 0x000e220000001000 */
[----:B-1----:R-:W-:Y:S01]  /*114c0*/  @!P2 FADD.FTZ R7, R7, 1 ;  /* 0x3f8000000707a421 */ /* 0x002fe20000010000 */
[C---:B------:R-:W-:Y:S01]  /*114d0*/  IADD3 R39, R68.reuse, 0x3, RZ ;  /* 0x0000000344277810 */ /* 0x040fe20007ffe0ff */
[----:B---3--:R-:W-:Y:S01]  /*114e0*/  @!P4 FADD.FTZ R11, R11, 1 ;  /* 0x3f8000000b0bc421 */ /* 0x008fe20000010000 */
[----:B------:R-:W-:-:S04]  /*114f0*/  IADD3 R41, R68, 0x4, RZ ;  /* 0x0000000444297810 */ /* 0x000fc80007ffe0ff */
[----:B------:R1:W3:Y:S01]  /*11500*/  @!P0 MUFU.RCP R58, R3 ;  /* 0x00000003003a8308 */ /* 0x0002e20000001000 */
[----:B------:R-:W-:Y:S01]  /*11510*/  LEA.HI.SX32 R43, R41, R68, 0x1b ;  /* 0x00000044292b7211 */ /* 0x000fe200078fdaff */
[----:B--2---:R-:W-:Y:S02]  /*11520*/  @!P5 FMUL.FTZ R24, R24, R9 ;  /* 0x000000091818d220 */ /* 0x004fe40000410000 */
[----:B------:R-:W-:Y:S04]  /*11530*/  LDS.U16 R9, [R81+0x1a] ;  /* 0x00001a0051097984 */ /* 0x000fe80000000400 */
[----:B------:R2:W4:Y:S01]  /*11540*/  @!P3 MUFU.RCP R59, R5 ;  /* 0x00000005003bb308 */ /* 0x0005220000001000 */
[----:B-1----:R-:W-:Y:S01]  /*11550*/  IADD3 R3, R68, 0x6, RZ ;  /* 0x0000000644037810 */ /* 0x002fe20007ffe0ff */
[----:B0-----:R-:W-:-:S02]  /*11560*/  @!P1 FMUL.FTZ R26, R26, R13 ;  /* 0x0000000d1a1a9220 */ /* 0x001fc40000410000 */
[----:B------:R-:W-:Y:S04]  /*11570*/  LDS.U16 R13, [R81+0x1e] ;  /* 0x00001e00510d7984 */ /* 0x000fe80000000400 */
[----:B------:R0:W1:Y:S01]  /*11580*/  @!P2 MUFU.RCP R60, R7 ;  /* 0x00000007003ca308 */ /* 0x0000620000001000 */
[----:B--2---:R-:W-:Y:S02]  /*11590*/  IADD3 R5, R68, 0x9, RZ ;  /* 0x0000000944057810 */ /* 0x004fe40007ffe0ff */
[-C--:B------:R-:W-:Y:S02]  /*115a0*/  LEA.HI.SX32 R47, R3, R68.reuse, 0x1b ;  /* 0x00000044032f7211 */ /* 0x080fe400078fdaff */
[----:B0-----:R-:W-:-:S03]  /*115b0*/  LEA.HI.SX32 R7, R39, R68, 0x1b ;  /* 0x0000004427077211 */ /* 0x001fc600078fdaff */
[----:B------:R0:W2:Y:S01]  /*115c0*/  @!P4 MUFU.RCP R62, R11 ;  /* 0x0000000b003ec308 */ /* 0x0000a20000001000 */
[----:B------:R-:W-:Y:S01]  /*115d0*/  LEA.HI.SX32 R51, R5, R68, 0x1b ;  /* 0x0000004405337211 */ /* 0x000fe200078fdaff */
[----:B------:R-:W1:Y:S01]  /*115e0*/  LDS.U16 R3, [R81+0x14] ;  /* 0x0000140051037984 */ /* 0x000e620000000400 */
[----:B------:R-:W-:-:S03]  /*115f0*/  SHF.L.U32 R41, R7, 0x1, RZ ;  /* 0x0000000107297819 */ /* 0x000fc600000006ff */
[----:B------:R-:W1:Y:S04]  /*11600*/  LDS.U16 R5, [R81+0x16] ;  /* 0x0000160051057984 */ /* 0x000e680000000400 */
[----:B------:R-:W1:Y:S04]  /*11610*/  LDS.U16 R7, [R81+0x18] ;  /* 0x0000180051077984 */ /* 0x000e680000000400 */
[----:B0-----:R-:W0:Y:S01]  /*11620*/  LDS.U16 R11, [R81+0x1c] ;  /* 0x00001c00510b7984 */ /* 0x001e220000000400 */
[C---:B------:R-:W-:Y:S02]  /*11630*/  IADD3 R15, R68.reuse, 0x1, RZ ;  /* 0x00000001440f7810 */ /* 0x040fe40007ffe0ff */
[----:B------:R-:W-:-:S02]  /*11640*/  IADD3 R37, R68, 0x2, RZ ;  /* 0x0000000244257810 */ /* 0x000fc40007ffe0ff */
[C---:B------:R-:W-:Y:S02]  /*11650*/  IADD3 R45, R68.reuse, 0x5, RZ ;  /* 0x00000005442d7810 */ /* 0x040fe40007ffe0ff */
[----:B------:R-:W-:Y:S02]  /*11660*/  LEA.HI.SX32 R15, R15, R68, 0x1b ;  /* 0x000000440f0f7211 */ /* 0x000fe400078fdaff */
[----:B------:R-:W-:Y:S01]  /*11670*/  F2FP.BF16.PACK_AB R227, R227, R228 ;  /* 0x000000e4e3e3723e */ /* 0x000fe200000010ff */
[----:B------:R-:W-:Y:S01]  /*11680*/  BAR.SYNC.DEFER_BLOCKING 0x0 ;  /* 0x0000000000007b1d */ /* 0x000fe20000010000 */
[----:B------:R-:W-:Y:S01]  /*11690*/  LEA.HI.SX32 R37, R37, R68, 0x1b ;  /* 0x0000004425257211 */ /* 0x000fe200078fdaff */
[----:B---3--:R-:W-:Y:S01]  /*116a0*/  @!P0 FMUL.FTZ R21, R21, R58 ;  /* 0x0000003a15158220 */ /* 0x008fe20000410000 */
[----:B------:R-:W-:Y:S02]  /*116b0*/  IADD3 R49, R68, 0x7, RZ ;  /* 0x0000000744317810 */ /* 0x000fe40007ffe0ff */
[----:B------:R-:W-:-:S02]  /*116c0*/  F2FP.BF16.PACK_AB R225, R225, R226 ;  /* 0x000000e2e1e1723e */ /* 0x000fc400000010ff */
[----:B------:R-:W-:Y:S01]  /*116d0*/  IADD3 R50, R68, 0x8, RZ ;  /* 0x0000000844327810 */ /* 0x000fe20007ffe0ff */
[----:B----4-:R-:W-:Y:S01]  /*116e0*/  @!P3 FMUL.FTZ R22, R22, R59 ;  /* 0x0000003b1616b220 */ /* 0x010fe20000410000 */
[----:B------:R-:W-:Y:S02]  /*116f0*/  LEA.HI.SX32 R45, R45, R68, 0x1b ;  /* 0x000000442d2d7211 */ /* 0x000fe400078fdaff */
[----:B------:R-:W-:Y:S02]  /*11700*/  PRMT R58, R227, 0x7632, R58 ;  /* 0x00007632e33a7816 */ /* 0x000fe4000000003a */
[----:B------:R-:W-:Y:S02]  /*11710*/  SHF.L.U32 R15, R15, 0x1, RZ ;  /* 0x000000010f0f7819 */ /* 0x000fe400000006ff */
[----:B------:R-:W-:Y:S02]  /*11720*/  F2FP.BF16.PACK_AB R223, R223, R224 ;  /* 0x000000e0dfdf723e */ /* 0x000fe400000010ff */
[----:B------:R-:W-:-:S02]  /*11730*/  IADD3 R52, R68, 0xa, RZ ;  /* 0x0000000a44347810 */ /* 0x000fc40007ffe0ff */
[----:B------:R-:W-:Y:S02]  /*11740*/  SHF.L.U32 R39, R37, 0x1, RZ ;  /* 0x0000000125277819 */ /* 0x000fe400000006ff */
[C---:B------:R-:W-:Y:S02]  /*11750*/  IADD3 R53, R68.reuse, 0xb, RZ ;  /* 0x0000000b44357810 */ /* 0x040fe40007ffe0ff */
[----:B------:R-:W-:Y:S02]  /*11760*/  LEA.HI.SX32 R49, R49, R68, 0x1b ;  /* 0x0000004431317211 */ /* 0x000fe400078fdaff */
[----:B------:R-:W-:Y:S02]  /*11770*/  PRMT R59, R225, 0x7632, R59 ;  /* 0x00007632e13b7816 */ /* 0x000fe4000000003b */
[----:B------:R-:W-:Y:S01]  /*11780*/  F2FP.BF16.PACK_AB R221, R221, R222 ;  /* 0x000000dedddd723e */ /* 0x000fe200000010ff */
[----:B------:R-:W-:Y:S01]  /*11790*/  STS.U16 [R81], R227 ;  /* 0x000000e351007388 */ /* 0x000fe20000000400 */
[----:B------:R-:W-:-:S02]  /*117a0*/  IADD3 R54, R68, 0xc, RZ ;  /* 0x0000000c44367810 */ /* 0x000fc40007ffe0ff */
[----:B------:R-:W-:Y:S02]  /*117b0*/  LEA.HI.SX32 R50, R50, R68, 0x1b ;  /* 0x0000004432327211 */ /* 0x000fe400078fdaff */
[----:B------:R-:W-:Y:S01]  /*117c0*/  SHF.L.U32 R43, R43, 0x1, RZ ;  /* 0x000000012b2b7819 */ /* 0x000fe200000006ff */
[----:B-1----:R-:W-:Y:S01]  /*117d0*/  @!P2 FMUL.FTZ R23, R23, R60 ;  /* 0x0000003c1717a220 */ /* 0x002fe20000410000 */
[C---:B------:R-:W-:Y:S01]  /*117e0*/  IADD3 R55, R68.reuse, 0xd, RZ ;  /* 0x0000000d44377810 */ /* 0x040fe20007ffe0ff */
[----:B------:R1:W-:Y:S01]  /*117f0*/  STS.U16 [R15+0x2], R58 ;  /* 0x0000023a0f007388 */ /* 0x0003e20000000400 */
[----:B------:R-:W-:Y:S02]  /*11800*/  F2FP.BF16.PACK_AB R219, R219, R220 ;  /* 0x000000dcdbdb723e */ /* 0x000fe400000010ff */
[----:B------:R-:W-:Y:S02]  /*11810*/  PRMT R37, R223, 0x7632, R37 ;  /* 0x00007632df257816 */ /* 0x000fe40000000025 */
[----:B------:R-:W-:Y:S01]  /*11820*/  SHF.L.U32 R45, R45, 0x1, RZ ;  /* 0x000000012d2d7819 */ /* 0x000fe200000006ff */
[----:B------:R-:W-:Y:S01]  /*11830*/  STS.U16 [R39+0x4], R225 ;  /* 0x000004e127007388 */ /* 0x000fe20000000400 */
[----:B------:R-:W-:-:S02]  /*11840*/  IADD3 R56, R68, 0xe, RZ ;  /* 0x0000000e44387810 */ /* 0x000fc40007ffe0ff */
[-C--:B------:R-:W-:Y:S02]  /*11850*/  LEA.HI.SX32 R52, R52, R68.reuse, 0x1b ;  /* 0x0000004434347211 */ /* 0x080fe400078fdaff */
[----:B------:R-:W-:Y:S01]  /*11860*/  SHF.L.U32 R47, R47, 0x1, RZ ;  /* 0x000000012f2f7819 */ /* 0x000fe200000006ff */
[----:B------:R3:W-:Y:S01]  /*11870*/  STS.U16 [R41+0x6], R59 ;  /* 0x0000063b29007388 */ /* 0x0007e20000000400 */
[----:B------:R-:W-:Y:S02]  /*11880*/  IADD3 R57, R68, 0xf, RZ ;  /* 0x0000000f44397810 */ /* 0x000fe40007ffe0ff */
[----:B------:R-:W-:Y:S02]  /*11890*/  LEA.HI.SX32 R53, R53, R68, 0x1b ;  /* 0x0000004435357211 */ /* 0x000fe400078fdaff */
[----:B------:R-:W-:Y:S02]  /*118a0*/  PRMT R60, R221, 0x7632, R60 ;  /* 0x00007632dd3c7816 */ /* 0x000fe4000000003c */
[----:B------:R-:W-:-:S02]  /*118b0*/  SHF.L.U32 R49, R49, 0x1, RZ ;  /* 0x0000000131317819 */ /* 0x000fc400000006ff */
[----:B------:R-:W-:Y:S01]  /*118c0*/  F2FP.BF16.PACK_AB R217, R217, R218 ;  /* 0x000000dad9d9723e */ /* 0x000fe200000010ff */
[----:B------:R-:W-:Y:S01]  /*118d0*/  STS.U16 [R43+0x8], R223 ;  /* 0x000008df2b007388 */ /* 0x000fe20000000400 */
[-C--:B------:R-:W-:Y:S02]  /*118e0*/  LEA.HI.SX32 R54, R54, R68.reuse, 0x1b ;  /* 0x0000004436367211 */ /* 0x080fe400078fdaff */
[----:B------:R-:W-:Y:S01]  /*118f0*/  SHF.L.U32 R50, R50, 0x1, RZ ;  /* 0x0000000132327819 */ /* 0x000fe200000006ff */
[----:B------:R4:W-:Y:S01]  /*11900*/  STS.U16 [R45+0xa], R37 ;  /* 0x00000a252d007388 */ /* 0x0009e20000000400 */
[----:B------:R-:W-:Y:S02]  /*11910*/  LEA.HI.SX32 R55, R55, R68, 0x1b ;  /* 0x0000004437377211 */ /* 0x000fe400078fdaff */
[----:B-1----:R-:W-:Y:S02]  /*11920*/  PRMT R58, R219, 0x7632, R58 ;  /* 0x00007632db3a7816 */ /* 0x002fe4000000003a */
[----:B------:R-:W-:-:S02]  /*11930*/  SHF.L.U32 R51, R51, 0x1, RZ ;  /* 0x0000000133337819 */ /* 0x000fc400000006ff */
[----:B------:R-:W-:Y:S01]  /*11940*/  F2FP.BF16.PACK_AB R35, R35, R36 ;  /* 0x000000242323723e */ /* 0x000fe200000010ff */
[----:B------:R-:W-:Y:S01]  /*11950*/  STS.U16 [R47+0xc], R221 ;  /* 0x00000cdd2f007388 */ /* 0x000fe20000000400 */
[----:B------:R-:W-:Y:S02]  /*11960*/  LEA.HI.SX32 R56, R56, R68, 0x1b ;  /* 0x0000004438387211 */ /* 0x000fe400078fdaff */
[----:B------:R-:W-:Y:S02]  /*11970*/  SHF.L.U32 R52, R52, 0x1, RZ ;  /* 0x0000000134347819 */ /* 0x000fe400000006ff */
[----:B------:R-:W-:Y:S02]  /*11980*/  F2FP.BF16.PACK_AB R33, R33, R34 ;  /* 0x000000222121723e */ /* 0x000fe400000010ff */
[----:B------:R-:W-:Y:S01]  /*11990*/  ISETP.NE.AND P6, PT, R84, RZ, PT ;  /* 0x000000ff5400720c */ /* 0x000fe20003fc5270 */
[----:B------:R-:W-:Y:S01]  /*119a0*/  STS.U16 [R49+0xe], R60 ;  /* 0x00000e3c31007388 */ /* 0x000fe20000000400 */
[----:B------:R-:W-:-:S02]  /*119b0*/  LEA.HI.SX32 R57, R57, R68, 0x1b ;  /* 0x0000004439397211 */ /* 0x000fc400078fdaff */
[----:B---3--:R-:W-:Y:S02]  /*119c0*/  PRMT R59, R217, 0x7632, R59 ;  /* 0x00007632d93b7816 */ /* 0x008fe4000000003b */
[----:B------:R-:W-:Y:S01]  /*119d0*/  SHF.L.U32 R53, R53, 0x1, RZ ;  /* 0x0000000135357819 */ /* 0x000fe200000006ff */
[----:B------:R-:W-:Y:S01]  /*119e0*/  STS.U16 [R50+0x10], R219 ;  /* 0x000010db32007388 */ /* 0x000fe20000000400 */
[----:B------:R-:W-:Y:S02]  /*119f0*/  SHF.L.U32 R54, R54, 0x1, RZ ;  /* 0x0000000136367819 */ /* 0x000fe400000006ff */
[----:B------:R-:W-:Y:S01]  /*11a00*/  PRMT R36, R35, 0x7632, R36 ;  /* 0x0000763223247816 */ /* 0x000fe20000000024 */
[----:B------:R-:W-:Y:S01]  /*11a10*/  STS.U16 [R51+0x12], R58 ;  /* 0x0000123a33007388 */ /* 0x000fe20000000400 */
[----:B------:R-:W-:Y:S02]  /*11a20*/  SHF.L.U32 R55, R55, 0x1, RZ ;  /* 0x0000000137377819 */ /* 0x000fe400000006ff */
[----:B------:R-:W-:Y:S01]  /*11a30*/  PRMT R34, R33, 0x7610, R34 ;  /* 0x0000761021227816 */ /* 0x000fe20000000022 */
[----:B------:R-:W-:Y:S01]  /*11a40*/  STS.U16 [R52+0x14], R217 ;  /* 0x000014d934007388 */ /* 0x000fe20000000400 */
[----:B------:R-:W-:-:S02]  /*11a50*/  SHF.L.U32 R56, R56, 0x1, RZ ;  /* 0x0000000138387819 */ /* 0x000fc400000006ff */
[----:B----4-:R-:W-:Y:S01]  /*11a60*/  PRMT R37, R33, 0x7632, R37 ;  /* 0x0000763221257816 */ /* 0x010fe20000000025 */
[----:B------:R-:W-:Y:S01]  /*11a70*/  STS.U16 [R53+0x16], R59 ;  /* 0x0000163b35007388 */ /* 0x000fe20000000400 */
[----:B------:R-:W-:-:S03]  /*11a80*/  SHF.L.U32 R57, R57, 0x1, RZ ;  /* 0x0000000139397819 */ /* 0x000fc600000006ff */
[----:B------:R-:W-:Y:S04]  /*11a90*/  STS.U16 [R54+0x18], R35 ;  /* 0x0000182336007388 */ /* 0x000fe80000000400 */
[----:B------:R-:W-:Y:S01]  /*11aa0*/  STS.U16 [R55+0x1a], R36 ;  /* 0x00001a2437007388 */ /* 0x000fe20000000400 */
[----:B------:R-:W-:-:S03]  /*11ab0*/  PRMT R3, RZ, 0x5410, R3 ;  /* 0x00005410ff037816 */ /* 0x000fc60000000003 */
        /* <DEDUP_REMOVED lines=23> */
[----:B------:R-:W-:Y:S02]  /*11c30*/  PRMT R5, RZ, 0x5410, R5 ;  /* 0x00005410ff057816 */ /* 0x000fe40000000005 */
[----:B------:R-:W-:Y:S02]  /*11c40*/  PRMT R7, RZ, 0x5410, R7 ;  /* 0x00005410ff077816 */ /* 0x000fe40000000007 */
[----:B------:R-:W-:Y:S01]  /*11c50*/  PRMT R9, RZ, 0x5410, R9 ;  /* 0x00005410ff097816 */ /* 0x000fe20000000009 */
[----:B------:R-:W-:Y:S01]  /*11c60*/  FADD.FTZ R5, R5, UR5 ;  /* 0x0000000505057e21 */ /* 0x000fe20008010000 */
[----:B0-----:R-:W-:Y:S01]  /*11c70*/  PRMT R11, RZ, 0x5410, R11 ;  /* 0x00005410ff0b7816 */ /* 0x001fe2000000000b */
[----:B------:R-:W-:-:S02]  /*11c80*/  FADD.FTZ R7, R7, UR5 ;  /* 0x0000000507077e21 */ /* 0x000fc40008010000 */
[----:B--2---:R-:W-:Y:S01]  /*11c90*/  @!P4 FMUL.FTZ R25, R25, R62 ;  /* 0x0000003e1919c220 */ /* 0x004fe20000410000 */
[----:B------:R-:W-:Y:S01]  /*11ca0*/  FSETP.GTU.FTZ.AND P4, PT, R5, 20, PT ;  /* 0x41a000000500780b */ /* 0x000fe20003f9c000 */
[----:B------:R-:W-:Y:S02]  /*11cb0*/  @!P5 FMUL.FTZ R3, R3, -1.4426950216293334961 ;  /* 0xbfb8aa3b0303d820 */ /* 0x000fe40000410000 */
[----:B------:R-:W-:Y:S01]  /*11cc0*/  FADD.FTZ R9, R9, UR5 ;  /* 0x0000000509097e21 */ /* 0x000fe20008010000 */
[----:B------:R-:W-:Y:S01]  /*11cd0*/  FSETP.GTU.FTZ.AND P3, PT, R7, 20, PT ;  /* 0x41a000000700780b */ /* 0x000fe20003f7c000 */
[----:B------:R-:W-:Y:S02]  /*11ce0*/  FADD.FTZ R11, R11, UR5 ;  /* 0x000000050b0b7e21 */ /* 0x000fe40008010000 */
[----:B------:R-:W0:Y:S01]  /*11cf0*/  @!P5 MUFU.EX2 R3, R3 ;  /* 0x000000030003d308 */ /* 0x000e220000000800 */
        /* <DEDUP_REMOVED lines=11> */
[----:B0-----:R-:W-:-:S02]  /*11db0*/  @!P5 FADD.FTZ R3, R3, 1 ;  /* 0x3f8000000303d421 */ /* 0x001fc40000010000 */
[----:B------:R-:W-:-:S05]  /*11dc0*/  FSETP.GTU.FTZ.AND P2, PT, R13, 20, PT ;  /* 0x41a000000d00780b */ /* 0x000fca0003f5c000 */
[----:B------:R-:W0:Y:S08]  /*11dd0*/  @!P0 MUFU.EX2 R9, R9 ;  /* 0x0000000900098308 */ /* 0x000e300000000800 */
[----:B------:R-:W2:Y:S08]  /*11de0*/  @!P1 MUFU.EX2 R11, R11 ;  /* 0x0000000b000b9308 */ /* 0x000eb00000000800 */
[----:B-1----:R-:W1:Y:S01]  /*11df0*/  @!P5 MUFU.RCP R34, R3 ;  /* 0x000000030022d308 */ /* 0x002e620000001000 */
[----:B---3--:R-:W-:-:S02]  /*11e00*/  @!P4 FADD.FTZ R5, R5, 1 ;  /* 0x3f8000000505c421 */ /* 0x008fc40000010000 */
[----:B----4-:R-:W-:Y:S02]  /*11e10*/  @!P3 FADD.FTZ R7, R7, 1 ;  /* 0x3f8000000707b421 */ /* 0x010fe40000010000 */
[----:B------:R-:W-:Y:S02]  /*11e20*/  @!P2 FMUL.FTZ R13, R13, -1.4426950216293334961 ;  /* 0xbfb8aa3b0d0da820 */ /* 0x000fe40000410000 */
[----:B0-----:R-:W-:Y:S01]  /*11e30*/  @!P0 FADD.FTZ R9, R9, 1 ;  /* 0x3f80000009098421 */ /* 0x001fe20000010000 */
[----:B------:R-:W0:Y:S01]  /*11e40*/  @!P4 MUFU.RCP R5, R5 ;  /* 0x000000050005c308 */ /* 0x000e220000001000 */
[----:B--2---:R-:W-:Y:S01]  /*11e50*/  @!P1 FADD.FTZ R11, R11, 1 ;  /* 0x3f8000000b0b9421 */ /* 0x004fe20000010000 */
[----:B------:R-:W-:-:S06]  /*11e60*/  UIMAD UR7, UR13, UR8, URZ ;  /* 0x000000080d0772a4 */ /* 0x000fcc000f8e023f */
[----:B------:R-:W2:Y:S01]  /*11e70*/  @!P3 MUFU.RCP R36, R7 ;  /* 0x000000070024b308 */ /* 0x000ea20000001000 */
[----:B-1----:R-:W-:Y:S01]  /*11e80*/  @!P5 FMUL.FTZ R27, R27, R34 ;  /* 0x000000221b1bd220 */ /* 0x002fe20000410000 */
[----:B------:R-:W-:Y:S01]  /*11e90*/  ISETP.GE.AND P5, PT, R82, R93, PT ;  /* 0x0000005d5200720c */ /* 0x000fe20003fa6270 */
[----:B------:R-:W-:-:S05]  /*11ea0*/  UIMAD UR25, UR12, UR9, UR7 ;  /* 0x000000090c1972a4 */ /* 0x000fca000f8e0207 */
[----:B------:R-:W1:Y:S01]  /*11eb0*/  @!P2 MUFU.EX2 R13, R13 ;  /* 0x0000000d000da308 */ /* 0x000e620000000800 */
[----:B------:R-:W-:Y:S02]  /*11ec0*/  UIMAD UR7, UR13, UR34, URZ ;  /* 0x000000220d0772a4 */ /* 0x000fe4000f8e023f */
[----:B------:R-:W-:-:S05]  /*11ed0*/  UIMAD.WIDE.U32 UR36, UR12, UR8, URZ ;  /* 0x000000080c2472a5 */ /* 0x000fca000f8e003f */
[----:B------:R-:W3:Y:S08]  /*11ee0*/  @!P0 MUFU.RCP R9, R9 ;  /* 0x0000000900098308 */ /* 0x000ef00000001000 */
[----:B------:R4:W1:Y:S01]  /*11ef0*/  @!P1 MUFU.RCP R58, R11 ;  /* 0x0000000b003a9308 */ /* 0x0008620000001000 */
[----:B------:R-:W-:Y:S01]  /*11f00*/  UIMAD UR38, UR12, UR35, UR7 ;  /* 0x000000230c2672a4 */ /* 0x000fe2000f8e0207 */
[----:B------:R-:W-:Y:S01]  /*11f10*/  BSSY B0, `(.L_x_5517) ;  /* 0x0000014000007945 */ /* 0x000fe20003800000 */
[----:B------:R-:W-:-:S02]  /*11f20*/  UIMAD.WIDE.U32 UR8, UR12, UR34, URZ ;  /* 0x000000220c0872a5 */ /* 0x000fc4000f8e003f */
[----:B------:R-:W-:Y:S01]  /*11f30*/  UIADD3 UR7, UR37, UR25, URZ ;  /* 0x0000001925077290 */ /* 0x000fe2000fffe03f */
[----:B0-----:R-:W-:Y:S02]  /*11f40*/  @!P4 FMUL.FTZ R28, R28, R5 ;  /* 0x000000051c1cc220 */ /* 0x001fe40000410000 */
        /* <DEDUP_REMOVED lines=16> */
.L_x_5518:
[----:B---34-:R-:W-:Y:S05]  /*12050*/  BSYNC B0 ;  /* 0x0000000000007941 */ /* 0x018fea0003800000 */
.L_x_5517:
[----:B0-----:R-:W2:Y:S01]  /*12060*/  LDL.LU R37, [R1+0xc] ;  /* 0x00000c0001257983 */ /* 0x001ea20000300800 */
[----:B------:R-:W-:Y:S01]  /*12070*/  ULDC.64 UR34, c[0x0][0x2e0] ;  /* 0x0000b80000227ab9 */ /* 0x000fe20000000a00 */
[----:B-1----:R-:W-:Y:S01]  /*12080*/  @!P2 FADD.FTZ R13, R13, 1 ;  /* 0x3f8000000d0da421 */ /* 0x002fe20000010000 */
[----:B------:R-:W-:Y:S01]  /*12090*/  UMOV UR37, UR7 ;  /* 0x0000000700257c82 */ /* 0x000fe20008000000 */
[----:B------:R-:W-:Y:S01]  /*120a0*/  LEA R34, P3, R82, c[0x0][0x330], 0x1 ;  /* 0x0000cc0052227a11 */ /* 0x000fe200078608ff */
[----:B------:R-:W-:Y:S01]  /*120b0*/  UIMAD.WIDE.U32 UR36, UR10, UR34, UR36 ;  /* 0x000000220a2472a5 */ /* 0x000fe2000f8e0024 */
[----:B------:R-:W-:Y:S01]  /*120c0*/  SHF.R.S32.HI R3, RZ, 0x1f, R82 ;  /* 0x0000001fff037819 */ /* 0x000fe20000011452 */
[----:B------:R-:W-:Y:S01]  /*120d0*/  UIMAD UR34, UR11, UR34, URZ ;  /* 0x000000220b2272a4 */ /* 0x000fe2000f8e023f */
[----:B------:R-:W0:Y:S01]  /*120e0*/  @!P2 MUFU.RCP R13, R13 ;  /* 0x0000000d000da308 */ /* 0x000e220000001000 */
[----:B------:R-:W-:Y:S01]  /*120f0*/  UIADD3 UR7, UP0, UR26, UR36, URZ ;  /* 0x000000241a077290 */ /* 0x000fe2000ff1e03f */
[----:B------:R-:W-:Y:S01]  /*12100*/  @!P0 FMUL.FTZ R30, R30, R9 ;  /* 0x000000091e1e8220 */ /* 0x000fe20000410000 */
        /* <DEDUP_REMOVED lines=38> */
[----:B------:R-:W-:Y:S01]  /*12370*/  @!P1 STG.E.U16 [R34.64+-0x440], R91 ;  /* 0xfffbc05b22009986 */ /* 0x000fe2000c101520 */
[----:B------:R-:W-:-:S02]  /*12380*/  F2FP.BF16.PACK_AB R5, R26, R25 ;  /* 0x000000191a05723e */ /* 0x000fc400000010ff */
[----:B------:R-:W-:Y:S02]  /*12390*/  F2FP.BF16.PACK_AB R7, R28, R27 ;  /* 0x0000001b1c07723e */ /* 0x000fe400000010ff */
[----:B------:R-:W-:Y:S01]  /*123a0*/  PRMT R33, R5, 0x7632, R33 ;  /* 0x0000763205217816 */ /* 0x000fe20000000021 */
[----:B------:R-:W-:Y:S01]  /*123b0*/  UIADD3 UR7, UR9, UR38, URZ ;  /* 0x0000002609077290 */ /* 0x000fe2000fffe03f */
[----:B------:R-:W-:Y:S01]  /*123c0*/  BSSY B0, `(.L_x_5519) ;  /* 0x0000059000007945 */ /* 0x000fe20003800000 */
[----:B------:R-:W-:Y:S01]  /*123d0*/  BAR.SYNC.DEFER_BLOCKING 0x0 ;  /* 0x0000000000007b1d */ /* 0x000fe20000010000 */
[----:B--2---:R-:W-:-:S04]  /*123e0*/  FADD.FTZ R3, R17, R37 ;  /* 0x0000002511037221 */ /* 0x004fc80000010000 */
[----:B------:R-:W-:Y:S01]  /*123f0*/  FADD.FTZ R36, R3, R18 ;  /* 0x0000001203247221 */ /* 0x000fe20000010000 */
[----:B------:R-:W-:-:S03]  /*12400*/  F2FP.BF16.PACK_AB R17, R18, R17 ;  /* 0x000000111211723e */ /* 0x000fc600000010ff */
[----:B------:R-:W-:Y:S01]  /*12410*/  FADD.FTZ R3, R36, R19 ;  /* 0x0000001324037221 */ /* 0x000fe20000010000 */
[----:B------:R-:W-:-:S03]  /*12420*/  F2FP.BF16.PACK_AB R19, R20, R19 ;  /* 0x000000131413723e */ /* 0x000fc600000010ff */
[--C-:B------:R-:W-:Y:S01]  /*12430*/  FADD.FTZ R18, R3, R20.reuse ;  /* 0x0000001403127221 */ /* 0x100fe20000010000 */
[----:B------:R-:W-:Y:S02]  /*12440*/  F2FP.BF16.PACK_AB R3, R22, R21 ;  /* 0x000000151603723e */ /* 0x000fe400000010ff */
[----:B------:R-:W-:Y:S02]  /*12450*/  PRMT R9, R17, 0x7632, R9 ;  /* 0x0000763211097816 */ /* 0x000fe40000000009 */
[C---:B------:R-:W-:Y:S02]  /*12460*/  PRMT R13, R3.reuse, 0x7610, R13 ;  /* 0x00007610030d7816 */ /* 0x040fe4000000000d */
[----:B------:R-:W-:Y:S02]  /*12470*/  PRMT R20, R3, 0x7632, R20 ;  /* 0x0000763203147816 */ /* 0x000fe40000000014 */
[----:B------:R-:W-:Y:S02]  /*12480*/  F2FP.BF16.PACK_AB R3, R24, R23 ;  /* 0x000000171803723e */ /* 0x000fe400000010ff */
[----:B------:R-:W-:Y:S01]  /*12490*/  PRMT R11, R19, 0x7632, R11 ;  /* 0x00007632130b7816 */ /* 0x000fe2000000000b */
[----:B------:R0:W-:Y:S04]  /*124a0*/  STS.U16 [R81], R17 ;  /* 0x0000001151007388 */ /* 0x0001e80000000400 */
[----:B------:R1:W-:Y:S04]  /*124b0*/  STS.U16 [R15+0x2], R9 ;  /* 0x000002090f007388 */ /* 0x0003e80000000400 */
[----:B------:R-:W-:Y:S01]  /*124c0*/  STS.U16 [R39+0x4], R19 ;  /* 0x0000041327007388 */ /* 0x000fe20000000400 */
[----:B0-----:R-:W-:-:S03]  /*124d0*/  PRMT R17, R3, 0x7610, R17 ;  /* 0x0000761003117816 */ /* 0x001fc60000000011 */
[----:B------:R0:W-:Y:S01]  /*124e0*/  STS.U16 [R41+0x6], R11 ;  /* 0x0000060b29007388 */ /* 0x0001e20000000400 */
[----:B-1----:R-:W-:Y:S02]  /*124f0*/  PRMT R9, R3, 0x7632, R9 ;  /* 0x0000763203097816 */ /* 0x002fe40000000009 */
[----:B------:R-:W-:Y:S01]  /*12500*/  PRMT R15, R5, 0x7610, R15 ;  /* 0x00007610050f7816 */ /* 0x000fe2000000000f */
[----:B------:R1:W-:Y:S01]  /*12510*/  STS.U16 [R43+0x8], R13 ;  /* 0x0000080d2b007388 */ /* 0x0003e20000000400 */
[----:B------:R-:W-:Y:S02]  /*12520*/  F2FP.BF16.PACK_AB R3, R30, R29 ;  /* 0x0000001d1e03723e */ /* 0x000fe400000010ff */
[----:B------:R-:W-:Y:S01]  /*12530*/  F2FP.BF16.PACK_AB R5, R32, R31 ;  /* 0x0000001f2005723e */ /* 0x000fe200000010ff */
[----:B------:R2:W-:Y:S01]  /*12540*/  STS.U16 [R45+0xa], R20 ;  /* 0x00000a142d007388 */ /* 0x0005e20000000400 */
[----:B0-----:R-:W-:-:S03]  /*12550*/  PRMT R11, R7, 0x7632, R11 ;  /* 0x00007632070b7816 */ /* 0x001fc6000000000b */
[----:B------:R0:W-:Y:S01]  /*12560*/  STS.U16 [R47+0xc], R17 ;  /* 0x00000c112f007388 */ /* 0x0001e20000000400 */
[C---:B------:R-:W-:Y:S02]  /*12570*/  PRMT R19, R3.reuse, 0x7632, R19 ;  /* 0x0000763203137816 */ /* 0x040fe40000000013 */
        /* <DEDUP_REMOVED lines=61> */
.L_x_5520:
[----:B-1----:R-:W-:Y:S05]  /*12950*/  BSYNC B0 ;  /* 0x0000000000007941 */ /* 0x002fea0003800000 */
.L_x_5519:
[----:B------:R-:W-:Y:S01]  /*12960*/  ULDC.64 UR34, c[0x0][0x300] ;  /* 0x0000c00000227ab9 */ /* 0x000fe20000000a00 */
[----:B------:R-:W-:Y:S01]  /*12970*/  SHF.L.U32 R18, R82, 0x1, RZ ;  /* 0x0000000152127819 */ /* 0x000fe200000006ff */
        /* <DEDUP_REMOVED lines=59> */
.L_x_5377:
        /* <DEDUP_REMOVED lines=32> */
.L_x_5523:
[----:B------:R-:W-:Y:S05]  /*12f30*/  BSYNC B0 ;  /* 0x0000000000007941 */ /* 0x000fea0003800000 */
.L_x_5522:
        /* <DEDUP_REMOVED lines=31> */
.L_x_5525:
[----:B------:R-:W3:Y:S02]  /*13130*/  S2R R11, SR_TID.X ;  /* 0x00000000000b7919 */ /* 0x000ee40000002100 */
.L_x_5526:
[----:B------:R-:W-:Y:S05]  /*13140*/  BSYNC B0 ;  /* 0x0000000000007941 */ /* 0x000fea0003800000 */
.L_x_5524:
        /* <DEDUP_REMOVED lines=12> */
.L_x_5527:
        /* <DEDUP_REMOVED lines=32> */
.L_x_5420:
[----:B------:R-:W-:Y:S01]  /*13410*/  HFMA2.MMA R66, -RZ, RZ, 0, 5.9604644775390625e-08 ;  /* 0x00000001ff427435 */ /* 0x000fe200000001ff */
[----:B------:R-:W-:-:S02]  /*13420*/  MOV R65, R240 ;  /* 0x000000f000417202 */ /* 0x000fc40000000f00 */
[----:B------:R-:W-:Y:S02]  /*13430*/  MOV R245, RZ ;  /* 0x000000ff00f57202 */ /* 0x000fe40000000f00 */
[----:B------:R-:W-:Y:S02]  /*13440*/  MOV R244, 0xffffffff ;  /* 0xffffffff00f47802 */ /* 0x000fe40000000f00 */
[----:B------:R-:W-:Y:S02]  /*13450*/  MOV R64, 0x13470 ;  /* 0x0001347000407802 */ /* 0x000fe40000000f00 */
[----:B------:R-:W-:Y:S05]  /*13460*/  CALL.REL.NOINC `($__internal_131_$__cuda_sm70_shflsync_up) ;  /* 0x00001e7000007944 */ /* 0x000fea0003c00000 */
[----:B-1----:R-:W-:Y:S01]  /*13470*/  MOV R67, R66 ;  /* 0x0000004200437202 */ /* 0x002fe20000000f00 */
[----:B------:R-:W-:Y:S05]  /*13480*/  BRA `(.L_x_5528) ;  /* 0xffff74e000007947 */ /* 0x000fea000383ffff */
.L_x_5421:
[----:B------:R-:W-:Y:S01]  /*13490*/  HFMA2.MMA R66, -RZ, RZ, 0, 5.9604644775390625e-08 ;  /* 0x00000001ff427435 */ /* 0x000fe200000001ff */
[----:B------:R-:W-:Y:S02]  /*134a0*/  MOV R65, R68 ;  /* 0x0000004400417202 */ /* 0x000fe40000000f00 */
[----:B------:R-:W-:Y:S02]  /*134b0*/  MOV R245, RZ ;  /* 0x000000ff00f57202 */ /* 0x000fe40000000f00 */
[----:B------:R-:W-:-:S02]  /*134c0*/  MOV R244, 0xffffffff ;  /* 0xffffffff00f47802 */ /* 0x000fc40000000f00 */
[----:B------:R-:W-:Y:S02]  /*134d0*/  MOV R64, 0x134f0 ;  /* 0x000134f000407802 */ /* 0x000fe40000000f00 */
[----:B01----:R-:W-:Y:S05]  /*134e0*/  CALL.REL.NOINC `($__internal_131_$__cuda_sm70_shflsync_up) ;  /* 0x00001df000007944 */ /* 0x003fea0003c00000 */
[----:B-1----:R-:W-:Y:S01]  /*134f0*/  MOV R69, R66 ;  /* 0x0000004200457202 */ /* 0x002fe20000000f00 */
[----:B------:R-:W-:Y:S01]  /*13500*/  HFMA2.MMA R66, -RZ, RZ, 0, 5.9604644775390625e-08 ;  /* 0x00000001ff427435 */ /* 0x000fe200000001ff */
[----:B------:R-:W-:Y:S02]  /*13510*/  MOV R65, R70 ;  /* 0x0000004600417202 */ /* 0x000fe40000000f00 */
[----:B------:R-:W-:Y:S02]  /*13520*/  MOV R245, RZ ;  /* 0x000000ff00f57202 */ /* 0x000fe40000000f00 */
[----:B------:R-:W-:Y:S02]  /*13530*/  MOV R244, 0xffffffff ;  /* 0xffffffff00f47802 */ /* 0x000fe40000000f00 */
[----:B------:R-:W-:Y:S02]  /*13540*/  MOV R64, 0x13560 ;  /* 0x0001356000407802 */ /* 0x000fe40000000f00 */
[----:B------:R-:W-:Y:S05]  /*13550*/  CALL.REL.NOINC `($__internal_131_$__cuda_sm70_shflsync_up) ;  /* 0x00001d8000007944 */ /* 0x000fea0003c00000 */
[----:B-1----:R-:W-:Y:S01]  /*13560*/  MOV R71, R66 ;  /* 0x0000004200477202 */ /* 0x002fe20000000f00 */
[----:B------:R-:W-:Y:S01]  /*13570*/  HFMA2.MMA R66, -RZ, RZ, 0, 5.9604644775390625e-08 ;  /* 0x00000001ff427435 */ /* 0x000fe200000001ff */
[----:B------:R-:W-:-:S02]  /*13580*/  MOV R65, R241 ;  /* 0x000000f100417202 */ /* 0x000fc40000000f00 */
[----:B------:R-:W-:Y:S02]  /*13590*/  MOV R245, RZ ;  /* 0x000000ff00f57202 */ /* 0x000fe40000000f00 */
[----:B------:R-:W-:Y:S02]  /*135a0*/  MOV R244, 0xffffffff ;  /* 0xffffffff00f47802 */ /* 0x000fe40000000f00 */
[----:B------:R-:W-:Y:S02]  /*135b0*/  MOV R64, 0x135d0 ;  /* 0x000135d000407802 */ /* 0x000fe40000000f00 */
[----:B------:R-:W-:Y:S05]  /*135c0*/  CALL.REL.NOINC `($__internal_131_$__cuda_sm70_shflsync_up) ;  /* 0x00001d1000007944 */ /* 0x000fea0003c00000 */
        /* <DEDUP_REMOVED lines=20> */
[----:B------:R-:W-:Y:S05]  /*13710*/  CALL.REL.NOINC `($__internal_131_$__cuda_sm70_shflsync_up) ;  /* 0x00001bc000007944 */ /* 0x000fea0003c00000 */
[----:B-1----:R-:W-:Y:S01]  /*13720*/  MOV R67, R66 ;  /* 0x0000004200437202 */ /* 0x002fe20000000f00 */
[----:B------:R-:W-:Y:S01]  /*13730*/  HFMA2.MMA R66, -RZ, RZ, 0, 1.1920928955078125e-07 ;  /* 0x00000002ff427435 */ /* 0x000fe200000001ff */
[----:B------:R-:W-:Y:S02]  /*13740*/  MOV R65, R68 ;  /* 0x0000004400417202 */ /* 0x000fe40000000f00 */
[----:B------:R-:W-:Y:S02]  /*13750*/  MOV R245, RZ ;  /* 0x000000ff00f57202 */ /* 0x000fe40000000f00 */
[----:B------:R-:W-:-:S02]  /*13760*/  MOV R244, 0xffffffff ;  /* 0xffffffff00f47802 */ /* 0x000fc40000000f00 */
[----:B------:R-:W-:Y:S02]  /*13770*/  MOV R64, 0x13790 ;  /* 0x0001379000407802 */ /* 0x000fe40000000f00 */
[----:B------:R-:W-:Y:S05]  /*13780*/  CALL.REL.NOINC `($__internal_131_$__cuda_sm70_shflsync_up) ;  /* 0x00001b5000007944 */ /* 0x000fea0003c00000 */
[----:B-1----:R-:W-:Y:S01]  /*13790*/  MOV R69, R66 ;  /* 0x0000004200457202 */ /* 0x002fe20000000f00 */
[----:B------:R-:W-:Y:S01]  /*137a0*/  HFMA2.MMA R66, -RZ, RZ, 0, 1.1920928955078125e-07 ;  /* 0x00000002ff427435 */ /* 0x000fe200000001ff */
[----:B------:R-:W-:Y:S02]  /*137b0*/  MOV R65, R70 ;  /* 0x0000004600417202 */ /* 0x000fe40000000f00 */
[----:B------:R-:W-:Y:S02]  /*137c0*/  MOV R245, RZ ;  /* 0x000000ff00f57202 */ /* 0x000fe40000000f00 */
[----:B------:R-:W-:Y:S02]  /*137d0*/  MOV R244, 0xffffffff ;  /* 0xffffffff00f47802 */ /* 0x000fe40000000f00 */
[----:B------:R-:W-:Y:S02]  /*137e0*/  MOV R64, 0x13800 ;  /* 0x0001380000407802 */ /* 0x000fe40000000f00 */
[----:B------:R-:W-:Y:S05]  /*137f0*/  CALL.REL.NOINC `($__internal_131_$__cuda_sm70_shflsync_up) ;  /* 0x00001ae000007944 */ /* 0x000fea0003c00000 */
[----:B-1----:R-:W-:Y:S01]  /*13800*/  MOV R71, R66 ;  /* 0x0000004200477202 */ /* 0x002fe20000000f00 */
[----:B------:R-:W-:Y:S01]  /*13810*/  HFMA2.MMA R66, -RZ, RZ, 0, 1.1920928955078125e-07 ;  /* 0x00000002ff427435 */ /* 0x000fe200000001ff */
[----:B------:R-:W-:-:S02]  /*13820*/  MOV R65, R241 ;  /* 0x000000f100417202 */ /* 0x000fc40000000f00 */
[----:B------:R-:W-:Y:S02]  /*13830*/  MOV R245, RZ ;  /* 0x000000ff00f57202 */ /* 0x000fe40000000f00 */
[----:B------:R-:W-:Y:S02]  /*13840*/  MOV R244, 0xffffffff ;  /* 0xffffffff00f47802 */ /* 0x000fe40000000f00 */
[----:B------:R-:W-:Y:S02]  /*13850*/  MOV R64, 0x13870 ;  /* 0x0001387000407802 */ /* 0x000fe40000000f00 */
[----:B------:R-:W-:Y:S05]  /*13860*/  CALL.REL.NOINC `($__internal_131_$__cuda_sm70_shflsync_up) ;  /* 0x00001a7000007944 */ /* 0x000fea0003c00000 */
        /* <DEDUP_REMOVED lines=19> */
[----:B------:R-:W-:Y:S05]  /*139a0*/  CALL.REL.NOINC `($__internal_131_$__cuda_sm70_shflsync_up) ;  /* 0x0000193000007944 */ /* 0x000fea0003c00000 */
[----:B-1----:R-:W-:Y:S01]  /*139b0*/  MOV R67, R66 ;  /* 0x0000004200437202 */ /* 0x002fe20000000f00 */
[----:B------:R-:W-:Y:S01]  /*139c0*/  HFMA2.MMA R66, -RZ, RZ, 0, 2.384185791015625e-07 ;  /* 0x00000004ff427435 */ /* 0x000fe200000001ff */
[----:B------:R-:W-:Y:S02]  /*139d0*/  MOV R65, R68 ;  /* 0x0000004400417202 */ /* 0x000fe40000000f00 */
[----:B------:R-:W-:Y:S02]  /*139e0*/  MOV R245, RZ ;  /* 0x000000ff00f57202 */ /* 0x000fe40000000f00 */
[----:B------:R-:W-:-:S02]  /*139f0*/  MOV R244, 0xffffffff ;  /* 0xffffffff00f47802 */ /* 0x000fc40000000f00 */
[----:B------:R-:W-:Y:S02]  /*13a00*/  MOV R64, 0x13a20 ;  /* 0x00013a2000407802 */ /* 0x000fe40000000f00 */
[----:B------:R-:W-:Y:S05]  /*13a10*/  CALL.REL.NOINC `($__internal_131_$__cuda_sm70_shflsync_up) ;  /* 0x000018c000007944 */ /* 0x000fea0003c00000 */
[----:B-1----:R-:W-:Y:S01]  /*13a20*/  MOV R69, R66 ;  /* 0x0000004200457202 */ /* 0x002fe20000000f00 */
[----:B------:R-:W-:Y:S01]  /*13a30*/  HFMA2.MMA R66, -RZ, RZ, 0, 2.384185791015625e-07 ;  /* 0x00000004ff427435 */ /* 0x000fe200000001ff */
[----:B------:R-:W-:Y:S02]  /*13a40*/  MOV R65, R71 ;  /* 0x0000004700417202 */ /* 0x000fe40000000f00 */
[----:B------:R-:W-:Y:S02]  /*13a50*/  MOV R245, RZ ;  /* 0x000000ff00f57202 */ /* 0x000fe40000000f00 */
[----:B------:R-:W-:Y:S02]  /*13a60*/  MOV R244, 0xffffffff ;  /* 0xffffffff00f47802 */ /* 0x000fe40000000f00 */
[----:B------:R-:W-:Y:S02]  /*13a70*/  MOV R64, 0x13a90 ;  /* 0x00013a9000407802 */ /* 0x000fe40000000f00 */
[----:B------:R-:W-:Y:S05]  /*13a80*/  CALL.REL.NOINC `($__internal_131_$__cuda_sm70_shflsync_up) ;  /* 0x0000185000007944 */ /* 0x000fea0003c00000 */
[----:B-1----:R-:W-:Y:S01]  /*13a90*/  MOV R241, R66 ;  /* 0x0000004200f17202 */ /* 0x002fe20000000f00 */
[----:B------:R-:W-:Y:S01]  /*13aa0*/  HFMA2.MMA R66, -RZ, RZ, 0, 2.384185791015625e-07 ;  /* 0x00000004ff427435 */ /* 0x000fe200000001ff */
        /* <DEDUP_REMOVED lines=22> */
[----:B------:R-:W-:Y:S05]  /*13c10*/  CALL.REL.NOINC `($__internal_131_$__cuda_sm70_shflsync_up) ;  /* 0x000016c000007944 */ /* 0x000fea0003c00000 */
[----:B-1----:R-:W-:Y:S01]  /*13c20*/  MOV R67, R66 ;  /* 0x0000004200437202 */ /* 0x002fe20000000f00 */
[----:B------:R-:W-:Y:S01]  /*13c30*/  HFMA2.MMA R66, -RZ, RZ, 0, 4.76837158203125e-07 ;  /* 0x00000008ff427435 */ /* 0x000fe200000001ff */
[----:B------:R-:W-:Y:S02]  /*13c40*/  MOV R65, R68 ;  /* 0x0000004400417202 */ /* 0x000fe40000000f00 */
[----:B------:R-:W-:Y:S02]  /*13c50*/  MOV R245, RZ ;  /* 0x000000ff00f57202 */ /* 0x000fe40000000f00 */
[----:B------:R-:W-:Y:S02]  /*13c60*/  MOV R244, 0xffffffff ;  /* 0xffffffff00f47802 */ /* 0x000fe40000000f00 */
[----:B------:R-:W-:Y:S02]  /*13c70*/  MOV R64, 0x13c90 ;  /* 0x00013c9000407802 */ /* 0x000fe40000000f00 */
[----:B------:R-:W-:Y:S05]  /*13c80*/  CALL.REL.NOINC `($__internal_131_$__cuda_sm70_shflsync_up) ;  /* 0x0000165000007944 */ /* 0x000fea0003c00000 */
[----:B-1----:R-:W-:Y:S01]  /*13c90*/  MOV R69, R66 ;  /* 0x0000004200457202 */ /* 0x002fe20000000f00 */
[----:B------:R-:W-:Y:S01]  /*13ca0*/  HFMA2.MMA R66, -RZ, RZ, 0, 4.76837158203125e-07 ;  /* 0x00000008ff427435 */ /* 0x000fe200000001ff */
[----:B------:R-:W-:-:S02]  /*13cb0*/  MOV R65, R71 ;  /* 0x0000004700417202 */ /* 0x000fc40000000f00 */
[----:B------:R-:W-:Y:S02]  /*13cc0*/  MOV R245, RZ ;  /* 0x000000ff00f57202 */ /* 0x000fe40000000f00 */
[----:B------:R-:W-:Y:S02]  /*13cd0*/  MOV R244, 0xffffffff ;  /* 0xffffffff00f47802 */ /* 0x000fe40000000f00 */
[----:B------:R-:W-:Y:S02]  /*13ce0*/  MOV R64, 0x13d00 ;  /* 0x00013d0000407802 */ /* 0x000fe40000000f00 */
[----:B------:R-:W-:Y:S05]  /*13cf0*/  CALL.REL.NOINC `($__internal_131_$__cuda_sm70_shflsync_up) ;  /* 0x000015e000007944 */ /* 0x000fea0003c00000 */
[----:B-1----:R-:W-:Y:S01]  /*13d00*/  MOV R241, R66 ;  /* 0x0000004200f17202 */ /* 0x002fe20000000f00 */
[----:B------:R-:W-:Y:S01]  /*13d10*/  HFMA2.MMA R66, -RZ, RZ, 0, 4.76837158203125e-07 ;  /* 0x00000008ff427435 */ /* 0x000fe200000001ff */
[----:B------:R-:W-:Y:S02]  /*13d20*/  MOV R65, R70 ;  /* 0x0000004600417202 */ /* 0x000fe40000000f00 */
[----:B------:R-:W-:Y:S02]  /*13d30*/  MOV R245, RZ ;  /* 0x000000ff00f57202 */ /* 0x000fe40000000f00 */
[----:B------:R-:W-:-:S02]  /*13d40*/  MOV R244, 0xffffffff ;  /* 0xffffffff00f47802 */ /* 0x000fc40000000f00 */
[----:B------:R-:W-:Y:S02]  /*13d50*/  MOV R64, 0x13d70 ;  /* 0x00013d7000407802 */ /* 0x000fe40000000f00 */
[----:B------:R-:W-:Y:S05]  /*13d60*/  CALL.REL.NOINC `($__internal_131_$__cuda_sm70_shflsync_up) ;  /* 0x0000157000007944 */ /* 0x000fea0003c00000 */
        /* <DEDUP_REMOVED lines=21> */
[----:B------:R-:W-:Y:S05]  /*13ec0*/  CALL.REL.NOINC `($__internal_131_$__cuda_sm70_shflsync_up) ;  /* 0x0000141000007944 */ /* 0x000fea0003c00000 */
[----:B-1----:R-:W-:Y:S01]  /*13ed0*/  MOV R67, R66 ;  /* 0x0000004200437202 */ /* 0x002fe20000000f00 */
[----:B------:R-:W-:Y:S01]  /*13ee0*/  HFMA2.MMA R66, -RZ, RZ, 0, 9.5367431640625e-07 ;  /* 0x00000010ff427435 */ /* 0x000fe200000001ff */
[----:B------:R-:W-:Y:S02]  /*13ef0*/  MOV R65, R68 ;  /* 0x0000004400417202 */ /* 0x000fe40000000f00 */
[----:B------:R-:W-:Y:S02]  /*13f00*/  MOV R245, RZ ;  /* 0x000000ff00f57202 */ /* 0x000fe40000000f00 */
[----:B------:R-:W-:Y:S02]  /*13f10*/  MOV R244, 0xffffffff ;  /* 0xffffffff00f47802 */ /* 0x000fe40000000f00 */
[----:B------:R-:W-:-:S02]  /*13f20*/  MOV R64, 0x13f40 ;  /* 0x00013f4000407802 */ /* 0x000fc40000000f00 */
[----:B------:R-:W-:Y:S05]  /*13f30*/  CALL.REL.NOINC `($__internal_131_$__cuda_sm70_shflsync_up) ;  /* 0x000013a000007944 */ /* 0x000fea0003c00000 */
[----:B-1----:R-:W-:Y:S01]  /*13f40*/  MOV R68, R66 ;  /* 0x0000004200447202 */ /* 0x002fe20000000f00 */
[----:B------:R-:W-:Y:S01]  /*13f50*/  HFMA2.MMA R66, -RZ, RZ, 0, 9.5367431640625e-07 ;  /* 0x00000010ff427435 */ /* 0x000fe200000001ff */
[----:B------:R-:W-:-:S02]  /*13f60*/  MOV R65, R71 ;  /* 0x0000004700417202 */ /* 0x000fc40000000f00 */
[----:B------:R-:W-:Y:S02]  /*13f70*/  MOV R245, RZ ;  /* 0x000000ff00f57202 */ /* 0x000fe40000000f00 */
[----:B------:R-:W-:Y:S02]  /*13f80*/  MOV R244, 0xffffffff ;  /* 0xffffffff00f47802 */ /* 0x000fe40000000f00 */
[----:B------:R-:W-:Y:S02]  /*13f90*/  MOV R64, 0x13fb0 ;  /* 0x00013fb000407802 */ /* 0x000fe40000000f00 */
[----:B------:R-:W-:Y:S05]  /*13fa0*/  CALL.REL.NOINC `($__internal_131_$__cuda_sm70_shflsync_up) ;  /* 0x0000133000007944 */ /* 0x000fea0003c00000 */
[----:B-1----:R-:W-:Y:S01]  /*13fb0*/  MOV R71, R66 ;  /* 0x0000004200477202 */ /* 0x002fe20000000f00 */
[----:B------:R-:W-:Y:S01]  /*13fc0*/  HFMA2.MMA R66, -RZ, RZ, 0, 9.5367431640625e-07 ;  /* 0x00000010ff427435 */ /* 0x000fe200000001ff */
[----:B------:R-:W-:Y:S02]  /*13fd0*/  MOV R65, R70 ;  /* 0x0000004600417202 */ /* 0x000fe40000000f00 */
[----:B------:R-:W-:Y:S02]  /*13fe0*/  MOV R245, RZ ;  /* 0x000000ff00f57202 */ /* 0x000fe40000000f00 */
[----:B------:R-:W-:-:S02]  /*13ff0*/  MOV R244, 0xffffffff ;  /* 0xffffffff00f47802 */ /* 0x000fc40000000f00 */
[----:B------:R-:W-:Y:S02]  /*14000*/  MOV R64, 0x14020 ;  /* 0x0001402000407802 */ /* 0x000fe40000000f00 */
[----:B------:R-:W-:Y:S05]  /*14010*/  CALL.REL.NOINC `($__internal_131_$__cuda_sm70_shflsync_up) ;  /* 0x000012c000007944 */ /* 0x000fea0003c00000 */
[----:B-1----:R-:W-:Y:S01]  /*14020*/  MOV R64, R66 ;  /* 0x0000004200407202 */ /* 0x002fe20000000f00 */
[----:B------:R-:W-:Y:S05]  /*14030*/  BRA `(.L_x_5529) ;  /* 0xffff6d9000007947 */ /* 0x000fea000383ffff */
.L_x_5426:
[----:B-1----:R-:W-:Y:S01]  /*14040*/  HFMA2.MMA R66, -RZ, RZ, 0, 5.9604644775390625e-08 ;  /* 0x00000001ff427435 */ /* 0x002fe200000001ff */
[----:B------:R-:W-:Y:S02]  /*14050*/  MOV R65, R70 ;  /* 0x0000004600417202 */ /* 0x000fe40000000f00 */
[----:B------:R-:W-:Y:S02]  /*14060*/  MOV R245, RZ ;  /* 0x000000ff00f57202 */ /* 0x000fe40000000f00 */
[----:B------:R-:W-:Y:S02]  /*14070*/  MOV R244, 0xffffffff ;  /* 0xffffffff00f47802 */ /* 0x000fe40000000f00 */
[----:B------:R-:W-:Y:S02]  /*14080*/  MOV R64, 0x140a0 ;  /* 0x000140a000407802 */ /* 0x000fe40000000f00 */
[----:B0-----:R-:W-:Y:S05]  /*14090*/  CALL.REL.NOINC `($__internal_131_$__cuda_sm70_shflsync_up) ;  /* 0x0000124000007944 */ /* 0x001fea0003c00000 */
[----:B-1----:R-:W-:Y:S01]  /*140a0*/  MOV R70, R66 ;  /* 0x0000004200467202 */ /* 0x002fe20000000f00 */
[----:B------:R-:W-:Y:S01]  /*140b0*/  HFMA2.MMA R66, -RZ, RZ, 0, 5.9604644775390625e-08 ;  /* 0x00000001ff427435 */ /* 0x000fe200000001ff */
[----:B------:R-:W-:-:S02]  /*140c0*/  MOV R65, R69 ;  /* 0x0000004500417202 */ /* 0x000fc40000000f00 */
[----:B------:R-:W-:Y:S02]  /*140d0*/  MOV R245, RZ ;  /* 0x000000ff00f57202 */ /* 0x000fe40000000f00 */
[----:B------:R-:W-:Y:S02]  /*140e0*/  MOV R244, 0xffffffff ;  /* 0xffffffff00f47802 */ /* 0x000fe40000000f00 */
[----:B------:R-:W-:Y:S02]  /*140f0*/  MOV R64, 0x14110 ;  /* 0x0001411000407802 */ /* 0x000fe40000000f00 */
[----:B------:R-:W-:Y:S05]  /*14100*/  CALL.REL.NOINC `($__internal_131_$__cuda_sm70_shflsync_up) ;  /* 0x000011d000007944 */ /* 0x000fea0003c00000 */
[----:B-1----:R-:W-:Y:S01]  /*14110*/  MOV R69, R66 ;  /* 0x0000004200457202 */ /* 0x002fe20000000f00 */
[----:B------:R-:W-:Y:S01]  /*14120*/  HFMA2.MMA R66, -RZ, RZ, 0, 5.9604644775390625e-08 ;  /* 0x00000001ff427435 */ /* 0x000fe200000001ff */
[----:B------:R-:W-:Y:S02]  /*14130*/  MOV R65, R67 ;  /* 0x0000004300417202 */ /* 0x000fe40000000f00 */
[----:B------:R-:W-:Y:S02]  /*14140*/  MOV R245, RZ ;  /* 0x000000ff00f57202 */ /* 0x000fe40000000f00 */
[----:B------:R-:W-:-:S02]  /*14150*/  MOV R244, 0xffffffff ;  /* 0xffffffff00f47802 */ /* 0x000fc40000000f00 */
[----:B------:R-:W-:Y:S02]  /*14160*/  MOV R64, 0x14180 ;  /* 0x0001418000407802 */ /* 0x000fe40000000f00 */
[----:B------:R-:W-:Y:S05]  /*14170*/  CALL.REL.NOINC `($__internal_131_$__cuda_sm70_shflsync_up) ;  /* 0x0000116000007944 */ /* 0x000fea0003c00000 */
        /* <DEDUP_REMOVED lines=8> */
[----:B------:R-:W-:Y:S01]  /*14200*/  HFMA2.MMA R66, -RZ, RZ, 0, 0 ;  /* 0x00000000ff427435 */ /* 0x000fe200000001ff */
[----:B------:R-:W-:-:S02]  /*14210*/  MOV R64, R60 ;  /* 0x0000003c00407202 */ /* 0x000fc40000000f00 */
[----:B------:R-:W-:Y:S02]  /*14220*/  MOV R247, 0xffffffff ;  /* 0xffffffff00f77802 */ /* 0x000fe40000000f00 */
[----:B------:R-:W-:Y:S02]  /*14230*/  MOV R65, 0x14250 ;  /* 0x0001425000417802 */ /* 0x000fe40000000f00 */
[----:B------:R-:W-:Y:S05]  /*14240*/  CALL.REL.NOINC `($__internal_130_$__cuda_sm70_shflsync_idx_p) ;  /* 0x0000102000007944 */ /* 0x000fea0003c00000 */
[----:B-1----:R-:W-:Y:S01]  /*14250*/  MOV R60, R66 ;  /* 0x00000042003c7202 */ /* 0x002fe20000000f00 */
[----:B------:R-:W-:Y:S01]  /*14260*/  HFMA2.MMA R66, -RZ, RZ, 0, 0 ;  /* 0x00000000ff427435 */ /* 0x000fe200000001ff */
[----:B------:R-:W-:Y:S02]  /*14270*/  MOV R64, R61 ;  /* 0x0000003d00407202 */ /* 0x000fe40000000f00 */
[----:B------:R-:W-:Y:S02]  /*14280*/  MOV R247, 0xffffffff ;  /* 0xffffffff00f77802 */ /* 0x000fe40000000f00 */
[----:B------:R-:W-:Y:S02]  /*14290*/  MOV R65, 0x142b0 ;  /* 0x000142b000417802 */ /* 0x000fe40000000f00 */
[----:B0-----:R-:W-:Y:S05]  /*142a0*/  CALL.REL.NOINC `($__internal_130_$__cuda_sm70_shflsync_idx_p) ;  /* 0x00000fc000007944 */ /* 0x001fea0003c00000 */
[----:B-1----:R-:W-:Y:S01]  /*142b0*/  MOV R61, R66 ;  /* 0x00000042003d7202 */ /* 0x002fe20000000f00 */
[----:B------:R-:W-:Y:S01]  /*142c0*/  HFMA2.MMA R66, -RZ, RZ, 0, 0 ;  /* 0x00000000ff427435 */ /* 0x000fe200000001ff */
[----:B------:R-:W-:-:S02]  /*142d0*/  MOV R64, R62 ;  /* 0x0000003e00407202 */ /* 0x000fc40000000f00 */
[----:B------:R-:W-:Y:S02]  /*142e0*/  MOV R247, 0xffffffff ;  /* 0xffffffff00f77802 */ /* 0x000fe40000000f00 */
[----:B------:R-:W-:Y:S02]  /*142f0*/  MOV R65, 0x14310 ;  /* 0x0001431000417802 */ /* 0x000fe40000000f00 */
[----:B0-----:R-:W-:Y:S05]  /*14300*/  CALL.REL.NOINC `($__internal_130_$__cuda_sm70_shflsync_idx_p) ;  /* 0x00000f6000007944 */ /* 0x001fea0003c00000 */
[----:B-1----:R-:W-:Y:S01]  /*14310*/  MOV R62, R66 ;  /* 0x00000042003e7202 */ /* 0x002fe20000000f00 */
[----:B------:R-:W-:Y:S01]  /*14320*/  HFMA2.MMA R66, -RZ, RZ, 0, 0 ;  /* 0x00000000ff427435 */ /* 0x000fe200000001ff */
[----:B------:R-:W-:Y:S02]  /*14330*/  MOV R64, R63 ;  /* 0x0000003f00407202 */ /* 0x000fe40000000f00 */
[----:B------:R-:W-:Y:S02]  /*14340*/  MOV R247, 0xffffffff ;  /* 0xffffffff00f77802 */ /* 0x000fe40000000f00 */
[----:B------:R-:W-:Y:S02]  /*14350*/  MOV R65, 0x14370 ;  /* 0x0001437000417802 */ /* 0x000fe40000000f00 */
[----:B0-----:R-:W-:Y:S05]  /*14360*/  CALL.REL.NOINC `($__internal_130_$__cuda_sm70_shflsync_idx_p) ;  /* 0x00000f0000007944 */ /* 0x001fea0003c00000 */
[----:B-1----:R-:W-:Y:S01]  /*14370*/  MOV R63, R66 ;  /* 0x00000042003f7202 */ /* 0x002fe20000000f00 */
[----:B0-----:R-:W-:Y:S05]  /*14380*/  BRA `(.L_x_5530) ;  /* 0xffff6d4000007947 */ /* 0x001fea000383ffff */
.L_x_5429:
[----:B------:R-:W-:Y:S01]  /*14390*/  HFMA2.MMA R66, -RZ, RZ, 0, 5.9604644775390625e-08 ;  /* 0x00000001ff427435 */ /* 0x000fe200000001ff */
[----:B------:R-:W-:-:S02]  /*143a0*/  MOV R241, R127 ;  /* 0x0000007f00f17202 */ /* 0x000fc40000000f00 */
[----:B------:R-:W-:Y:S02]  /*143b0*/  MOV R242, 0x1f ;  /* 0x0000001f00f27802 */ /* 0x000fe40000000f00 */
[----:B------:R-:W-:Y:S02]  /*143c0*/  MOV R65, 0xffffffff ;  /* 0xffffffff00417802 */ /* 0x000fe40000000f00 */
[----:B------:R-:W-:Y:S02]  /*143d0*/  MOV R64, 0x143f0 ;  /* 0x000143f000407802 */ /* 0x000fe40000000f00 */
[----:B------:R-:W-:Y:S05]  /*143e0*/  CALL.REL.NOINC `($__internal_129_$__cuda_sm70_shflsync_down) ;  /* 0x00000e4000007944 */ /* 0x000fea0003c00000 */
[----:B-1----:R-:W-:Y:S01]  /*143f0*/  MOV R67, R66 ;  /* 0x0000004200437202 */ /* 0x002fe20000000f00 */
[----:B------:R-:W-:Y:S05]  /*14400*/  BRA `(.L_x_5531) ;  /* 0xffff7fe000007947 */ /* 0x000fea000383ffff */
.L_x_5430:
[----:B------:R-:W-:Y:S01]  /*14410*/  HFMA2.MMA R66, -RZ, RZ, 0, 5.9604644775390625e-08 ;  /* 0x00000001ff427435 */ /* 0x000fe200000001ff */
[----:B------:R-:W-:Y:S02]  /*14420*/  MOV R241, R69 ;  /* 0x0000004500f17202 */ /* 0x000fe40000000f00 */
[----:B------:R-:W-:Y:S02]  /*14430*/  MOV R242, 0x1f ;  /* 0x0000001f00f27802 */ /* 0x000fe40000000f00 */
[----:B------:R-:W-:-:S02]  /*14440*/  MOV R65, 0xffffffff ;  /* 0xffffffff00417802 */ /* 0x000fc40000000f00 */
[----:B------:R-:W-:Y:S02]  /*14450*/  MOV R64, 0x14470 ;  /* 0x0001447000407802 */ /* 0x000fe40000000f00 */
[----:B01----:R-:W-:Y:S05]  /*14460*/  CALL.REL.NOINC `($__internal_129_$__cuda_sm70_shflsync_down) ;  /* 0x00000dc000007944 */ /* 0x003fea0003c00000 */
[----:B-1----:R-:W-:Y:S01]  /*14470*/  MOV R69, R66 ;  /* 0x0000004200457202 */ /* 0x002fe20000000f00 */
[----:B------:R-:W-:Y:S01]  /*14480*/  HFMA2.MMA R66, -RZ, RZ, 0, 5.9604644775390625e-08 ;  /* 0x00000001ff427435 */ /* 0x000fe200000001ff */
[----:B------:R-:W-:Y:S02]  /*14490*/  MOV R241, R68 ;  /* 0x0000004400f17202 */ /* 0x000fe40000000f00 */
[----:B------:R-:W-:Y:S02]  /*144a0*/  MOV R242, 0x1f ;  /* 0x0000001f00f27802 */ /* 0x000fe40000000f00 */
[----:B------:R-:W-:Y:S02]  /*144b0*/  MOV R65, 0xffffffff ;  /* 0xffffffff00417802 */ /* 0x000fe40000000f00 */
[----:B------:R-:W-:Y:S02]  /*144c0*/  MOV R64, 0x144e0 ;  /* 0x000144e000407802 */ /* 0x000fe40000000f00 */
[----:B------:R-:W-:Y:S05]  /*144d0*/  CALL.REL.NOINC `($__internal_129_$__cuda_sm70_shflsync_down) ;  /* 0x00000d5000007944 */ /* 0x000fea0003c00000 */
[----:B-1----:R-:W-:Y:S01]  /*144e0*/  MOV R127, R66 ;  /* 0x00000042007f7202 */ /* 0x002fe20000000f00 */
        /* <DEDUP_REMOVED lines=8> */
.L_x_5433:
[----:B------:R-:W-:Y:S01]  /*14570*/  HFMA2.MMA R66, -RZ, RZ, 0, 1.1920928955078125e-07 ;  /* 0x00000002ff427435 */ /* 0x000fe200000001ff */
[----:B------:R-:W-:Y:S02]  /*14580*/  MOV R241, R71 ;  /* 0x0000004700f17202 */ /* 0x000fe40000000f00 */
[----:B------:R-:W-:Y:S02]  /*14590*/  MOV R242, 0x1f ;  /* 0x0000001f00f27802 */ /* 0x000fe40000000f00 */
[----:B----4-:R-:W-:-:S02]  /*145a0*/  MOV R65, 0xffffffff ;  /* 0xffffffff00417802 */ /* 0x010fc40000000f00 */
[----:B------:R-:W-:Y:S02]  /*145b0*/  MOV R64, 0x145d0 ;  /* 0x000145d000407802 */ /* 0x000fe40000000f00 */
[----:B0123--:R-:W-:Y:S05]  /*145c0*/  CALL.REL.NOINC `($__internal_129_$__cuda_sm70_shflsync_down) ;  /* 0x00000c6000007944 */ /* 0x00ffea0003c00000 */
[----:B-1----:R-:W-:Y:S01]  /*145d0*/  MOV R67, R66 ;  /* 0x0000004200437202 */ /* 0x002fe20000000f00 */
[----:B------:R-:W-:Y:S01]  /*145e0*/  HFMA2.MMA R66, -RZ, RZ, 0, 1.1920928955078125e-07 ;  /* 0x00000002ff427435 */ /* 0x000fe200000001ff */
[----:B------:R-:W-:Y:S02]  /*145f0*/  MOV R241, R240 ;  /* 0x000000f000f17202 */ /* 0x000fe40000000f00 */
[----:B------:R-:W-:Y:S02]  /*14600*/  MOV R242, 0x1f ;  /* 0x0000001f00f27802 */ /* 0x000fe40000000f00 */
[----:B------:R-:W-:Y:S02]  /*14610*/  MOV R65, 0xffffffff ;  /* 0xffffffff00417802 */ /* 0x000fe40000000f00 */
[----:B------:R-:W-:Y:S02]  /*14620*/  MOV R64, 0x14640 ;  /* 0x0001464000407802 */ /* 0x000fe40000000f00 */
[----:B------:R-:W-:Y:S05]  /*14630*/  CALL.REL.NOINC `($__internal_129_$__cuda_sm70_shflsync_down) ;  /* 0x00000bf000007944 */ /* 0x000fea0003c00000 */
[----:B-1----:R-:W-:Y:S01]  /*14640*/  MOV R69, R66 ;  /* 0x0000004200457202 */ /* 0x002fe20000000f00 */
[----:B------:R-:W-:Y:S01]  /*14650*/  HFMA2.MMA R66, -RZ, RZ, 0, 1.1920928955078125e-07 ;  /* 0x00000002ff427435 */ /* 0x000fe200000001ff */
[----:B------:R-:W-:-:S02]  /*14660*/  MOV R241, R68 ;  /* 0x0000004400f17202 */ /* 0x000fc40000000f00 */
[----:B------:R-:W-:Y:S02]  /*14670*/  MOV R242, 0x1f ;  /* 0x0000001f00f27802 */ /* 0x000fe40000000f00 */
[----:B------:R-:W-:Y:S02]  /*14680*/  MOV R65, 0xffffffff ;  /* 0xffffffff00417802 */ /* 0x000fe40000000f00 */
[----:B------:R-:W-:Y:S02]  /*14690*/  MOV R64, 0x146b0 ;  /* 0x000146b000407802 */ /* 0x000fe40000000f00 */
[----:B------:R-:W-:Y:S05]  /*146a0*/  CALL.REL.NOINC `($__internal_129_$__cuda_sm70_shflsync_down) ;  /* 0x00000b8000007944 */ /* 0x000fea0003c00000 */
[----:B-1----:R-:W-:Y:S01]  /*146b0*/  MOV R70, R66 ;  /* 0x0000004200467202 */ /* 0x002fe20000000f00 */
[----:B------:R-:W-:Y:S01]  /*146c0*/  HFMA2.MMA R66, -RZ, RZ, 0, 1.1920928955078125e-07 ;  /* 0x00000002ff427435 */ /* 0x000fe200000001ff */
[----:B------:R-:W-:Y:S02]  /*146d0*/  MOV R241, R126 ;  /* 0x0000007e00f17202 */ /* 0x000fe40000000f00 */
[----:B------:R-:W-:Y:S02]  /*146e0*/  MOV R242, 0x1f ;  /* 0x0000001f00f27802 */ /* 0x000fe40000000f00 */
[----:B------:R-:W-:-:S02]  /*146f0*/  MOV R65, 0xffffffff ;  /* 0xffffffff00417802 */ /* 0x000fc40000000f00 */
[----:B------:R-:W-:Y:S02]  /*14700*/  MOV R64, 0x14720 ;  /* 0x0001472000407802 */ /* 0x000fe40000000f00 */
[----:B------:R-:W-:Y:S05]  /*14710*/  CALL.REL.NOINC `($__internal_129_$__cuda_sm70_shflsync_down) ;  /* 0x00000b1000007944 */ /* 0x000fea0003c00000 */
[----:B-1----:R-:W-:Y:S01]  /*14720*/  MOV R65, R66 ;  /* 0x0000004200417202 */ /* 0x002fe20000000f00 */
[----:B------:R-:W-:Y:S05]  /*14730*/  BRA `(.L_x_5533) ;  /* 0xffff7e3000007947 */ /* 0x000fea000383ffff */
.L_x_5436:
[----:B------:R-:W-:Y:S01]  /*14740*/  HFMA2.MMA R66, -RZ, RZ, 0, 2.384185791015625e-07 ;  /* 0x00000004ff427435 */ /* 0x000fe200000001ff */
[----:B------:R-:W-:Y:S02]  /*14750*/  MOV R241, R71 ;  /* 0x0000004700f17202 */ /* 0x000fe40000000f00 */
[----:B------:R-:W-:Y:S02]  /*14760*/  MOV R242, 0x1f ;  /* 0x0000001f00f27802 */ /* 0x000fe40000000f00 */
[----:B----4-:R-:W-:Y:S02]  /*14770*/  MOV R65, 0xffffffff ;  /* 0xffffffff00417802 */ /* 0x010fe40000000f00 */
[----:B------:R-:W-:Y:S02]  /*14780*/  MOV R64, 0x147a0 ;  /* 0x000147a000407802 */ /* 0x000fe40000000f00 */
[----:B0123--:R-:W-:Y:S05]  /*14790*/  CALL.REL.NOINC `($__internal_129_$__cuda_sm70_shflsync_down) ;  /* 0x00000a9000007944 */ /* 0x00ffea0003c00000 */
[----:B-1----:R-:W-:Y:S01]  /*147a0*/  MOV R67, R66 ;  /* 0x0000004200437202 */ /* 0x002fe20000000f00 */
[----:B------:R-:W-:Y:S05]  /*147b0*/  BRA `(.L_x_5534) ;  /* 0xffff7ec000007947 */ /* 0x000fea000383ffff */
.L_x_5437:
[----:B------:R-:W-:Y:S01]  /*147c0*/  HFMA2.MMA R66, -RZ, RZ, 0, 2.384185791015625e-07 ;  /* 0x00000004ff427435 */ /* 0x000fe200000001ff */
[----:B------:R-:W-:-:S02]  /*147d0*/  MOV R241, R240 ;  /* 0x000000f000f17202 */ /* 0x000fc40000000f00 */
[----:B------:R-:W-:Y:S02]  /*147e0*/  MOV R242, 0x1f ;  /* 0x0000001f00f27802 */ /* 0x000fe40000000f00 */
[----:B----4-:R-:W-:Y:S02]  /*147f0*/  MOV R65, 0xffffffff ;  /* 0xffffffff00417802 */ /* 0x010fe40000000f00 */
[----:B------:R-:W-:Y:S02]  /*14800*/  MOV R64, 0x14820 ;  /* 0x0001482000407802 */ /* 0x000fe40000000f00 */
[----:B0123--:R-:W-:Y:S05]  /*14810*/  CALL.REL.NOINC `($__internal_129_$__cuda_sm70_shflsync_down) ;  /* 0x00000a1000007944 */ /* 0x00ffea0003c00000 */
[----:B-1----:R-:W-:Y:S01]  /*14820*/  MOV R69, R66 ;  /* 0x0000004200457202 */ /* 0x002fe20000000f00 */
[----:B------:R-:W-:Y:S01]  /*14830*/  HFMA2.MMA R66, -RZ, RZ, 0, 2.384185791015625e-07 ;  /* 0x00000004ff427435 */ /* 0x000fe200000001ff */
[----:B------:R-:W-:Y:S02]  /*14840*/  MOV R241, R68 ;  /* 0x0000004400f17202 */ /* 0x000fe40000000f00 */
[----:B------:R-:W-:Y:S02]  /*14850*/  MOV R242, 0x1f ;  /* 0x0000001f00f27802 */ /* 0x000fe40000000f00 */
[----:B------:R-:W-:-:S02]  /*14860*/  MOV R65, 0xffffffff ;  /* 0xffffffff00417802 */ /* 0x000fc40000000f00 */
[----:B------:R-:W-:Y:S02]  /*14870*/  MOV R64, 0x14890 ;  /* 0x0001489000407802 */ /* 0x000fe40000000f00 */
[----:B------:R-:W-:Y:S05]  /*14880*/  CALL.REL.NOINC `($__internal_129_$__cuda_sm70_shflsync_down) ;  /* 0x000009a000007944 */ /* 0x000fea0003c00000 */
[----:B-1----:R-:W-:Y:S01]  /*14890*/  MOV R70, R66 ;  /* 0x0000004200467202 */ /* 0x002fe20000000f00 */
[----:B------:R-:W-:Y:S01]  /*148a0*/  HFMA2.MMA R66, -RZ, RZ, 0, 2.384185791015625e-07 ;  /* 0x00000004ff427435 */ /* 0x000fe200000001ff */
[----:B------:R-:W-:Y:S02]  /*148b0*/  MOV R241, R126 ;  /* 0x0000007e00f17202 */ /* 0x000fe40000000f00 */
[----:B------:R-:W-:Y:S02]  /*148c0*/  MOV R242, 0x1f ;  /* 0x0000001f00f27802 */ /* 0x000fe40000000f00 */
[----:B------:R-:W-:Y:S02]  /*148d0*/  MOV R65, 0xffffffff ;  /* 0xffffffff00417802 */ /* 0x000fe40000000f00 */
[----:B------:R-:W-:Y:S02]  /*148e0*/  MOV R64, 0x14900 ;  /* 0x0001490000407802 */ /* 0x000fe40000000f00 */
[----:B------:R-:W-:Y:S05]  /*148f0*/  CALL.REL.NOINC `($__internal_129_$__cuda_sm70_shflsync_down) ;  /* 0x0000093000007944 */ /* 0x000fea0003c00000 */
[----:B-1----:R-:W-:Y:S01]  /*14900*/  MOV R65, R66 ;  /* 0x0000004200417202 */ /* 0x002fe20000000f00 */
[----:B------:R-:W-:Y:S05]  /*14910*/  BRA `(.L_x_5535) ;  /* 0xffff7da000007947 */ /* 0x000fea000383ffff */
.L_x_5440:
[----:B------:R-:W-:Y:S01]  /*14920*/  HFMA2.MMA R66, -RZ, RZ, 0, 4.76837158203125e-07 ;  /* 0x00000008ff427435 */ /* 0x000fe200000001ff */
[----:B------:R-:W-:-:S02]  /*14930*/  MOV R241, R71 ;  /* 0x0000004700f17202 */ /* 0x000fc40000000f00 */
[----:B------:R-:W-:Y:S02]  /*14940*/  MOV R242, 0x1f ;  /* 0x0000001f00f27802 */ /* 0x000fe40000000f00 */
[----:B----4-:R-:W-:Y:S02]  /*14950*/  MOV R65, 0xffffffff ;  /* 0xffffffff00417802 */ /* 0x010fe40000000f00 */
[----:B------:R-:W-:Y:S02]  /*14960*/  MOV R64, 0x14980 ;  /* 0x0001498000407802 */ /* 0x000fe40000000f00 */
[----:B0123--:R-:W-:Y:S05]  /*14970*/  CALL.REL.NOINC `($__internal_129_$__cuda_sm70_shflsync_down) ;  /* 0x000008b000007944 */ /* 0x00ffea0003c00000 */
[----:B-1----:R-:W-:Y:S01]  /*14980*/  MOV R67, R66 ;  /* 0x0000004200437202 */ /* 0x002fe20000000f00 */
[----:B------:R-:W-:Y:S01]  /*14990*/  HFMA2.MMA R66, -RZ, RZ, 0, 4.76837158203125e-07 ;  /* 0x00000008ff427435 */ /* 0x000fe200000001ff */
[----:B------:R-:W-:Y:S02]  /*149a0*/  MOV R241, R240 ;  /* 0x000000f000f17202 */ /* 0x000fe40000000f00 */
[----:B------:R-:W-:Y:S02]  /*149b0*/  MOV R242, 0x1f ;  /* 0x0000001f00f27802 */ /* 0x000fe40000000f00 */
[----:B------:R-:W-:-:S02]  /*149c0*/  MOV R65, 0xffffffff ;  /* 0xffffffff00417802 */ /* 0x000fc40000000f00 */
[----:B------:R-:W-:Y:S02]  /*149d0*/  MOV R64, 0x149f0 ;  /* 0x000149f000407802 */ /* 0x000fe40000000f00 */
[----:B------:R-:W-:Y:S05]  /*149e0*/  CALL.REL.NOINC `($__internal_129_$__cuda_sm70_shflsync_down) ;  /* 0x0000084000007944 */ /* 0x000fea0003c00000 */
[----:B-1----:R-:W-:Y:S01]  /*149f0*/  MOV R69, R66 ;  /* 0x0000004200457202 */ /* 0x002fe20000000f00 */
[----:B------:R-:W-:Y:S01]  /*14a00*/  HFMA2.MMA R66, -RZ, RZ, 0, 4.76837158203125e-07 ;  /* 0x00000008ff427435 */ /* 0x000fe200000001ff */
[----:B------:R-:W-:Y:S02]  /*14a10*/  MOV R241, R68 ;  /* 0x0000004400f17202 */ /* 0x000fe40000000f00 */
[----:B------:R-:W-:Y:S02]  /*14a20*/  MOV R242, 0x1f ;  /* 0x0000001f00f27802 */ /* 0x000fe40000000f00 */
[----:B------:R-:W-:Y:S02]  /*14a30*/  MOV R65, 0xffffffff ;  /* 0xffffffff00417802 */ /* 0x000fe40000000f00 */
[----:B------:R-:W-:Y:S02]  /*14a40*/  MOV R64, 0x14a60 ;  /* 0x00014a6000407802 */ /* 0x000fe40000000f00 */
[----:B------:R-:W-:Y:S05]  /*14a50*/  CALL.REL.NOINC `($__internal_129_$__cuda_sm70_shflsync_down) ;  /* 0x000007d000007944 */ /* 0x000fea0003c00000 */
[----:B-1----:R-:W-:Y:S01]  /*14a60*/  MOV R70, R66 ;  /* 0x0000004200467202 */ /* 0x002fe20000000f00 */
[----:B------:R-:W-:Y:S01]  /*14a70*/  HFMA2.MMA R66, -RZ, RZ, 0, 4.76837158203125e-07 ;  /* 0x00000008ff427435 */ /* 0x000fe200000001ff */
[----:B------:R-:W-:-:S02]  /*14a80*/  MOV R241, R126 ;  /* 0x0000007e00f17202 */ /* 0x000fc40000000f00 */
[----:B------:R-:W-:Y:S02]  /*14a90*/  MOV R242, 0x1f ;  /* 0x0000001f00f27802 */ /* 0x000fe40000000f00 */
[----:B------:R-:W-:Y:S02]  /*14aa0*/  MOV R65, 0xffffffff ;  /* 0xffffffff00417802 */ /* 0x000fe40000000f00 */
[----:B------:R-:W-:Y:S02]  /*14ab0*/  MOV R64, 0x14ad0 ;  /* 0x00014ad000407802 */ /* 0x000fe40000000f00 */
[----:B------:R-:W-:Y:S05]  /*14ac0*/  CALL.REL.NOINC `($__internal_129_$__cuda_sm70_shflsync_down) ;  /* 0x0000076000007944 */ /* 0x000fea0003c00000 */
[----:B-1----:R-:W-:Y:S01]  /*14ad0*/  MOV R65, R66 ;  /* 0x0000004200417202 */ /* 0x002fe20000000f00 */
[----:B------:R-:W-:Y:S05]  /*14ae0*/  BRA `(.L_x_5536) ;  /* 0xffff7d1000007947 */ /* 0x000fea000383ffff */
.L_x_5443:
[----:B------:R-:W-:Y:S01]  /*14af0*/  HFMA2.MMA R66, -RZ, RZ, 0, 9.5367431640625e-07 ;  /* 0x00000010ff427435 */ /* 0x000fe200000001ff */
[----:B------:R-:W-:Y:S02]  /*14b00*/  MOV R241, R71 ;  /* 0x0000004700f17202 */ /* 0x000fe40000000f00 */
[----:B------:R-:W-:Y:S02]  /*14b10*/  MOV R242, 0x1f ;  /* 0x0000001f00f27802 */ /* 0x000fe40000000f00 */
[----:B----4-:R-:W-:-:S02]  /*14b20*/  MOV R65, 0xffffffff ;  /* 0xffffffff00417802 */ /* 0x010fc40000000f00 */
[----:B------:R-:W-:Y:S02]  /*14b30*/  MOV R64, 0x14b50 ;  /* 0x00014b5000407802 */ /* 0x000fe40000000f00 */
[----:B0123--:R-:W-:Y:S05]  /*14b40*/  CALL.REL.NOINC `($__internal_129_$__cuda_sm70_shflsync_down) ;  /* 0x000006e000007944 */ /* 0x00ffea0003c00000 */
[----:B-1----:R-:W-:Y:S01]  /*14b50*/  MOV R67, R66 ;  /* 0x0000004200437202 */ /* 0x002fe20000000f00 */
[----:B------:R-:W-:Y:S05]  /*14b60*/  BRA `(.L_x_5537) ;  /* 0xffff7da000007947 */ /* 0x000fea000383ffff */
.L_x_5444:
[----:B------:R-:W-:Y:S01]  /*14b70*/  HFMA2.MMA R66, -RZ, RZ, 0, 9.5367431640625e-07 ;  /* 0x00000010ff427435 */ /* 0x000fe200000001ff */
[----:B------:R-:W-:Y:S02]  /*14b80*/  MOV R241, R240 ;  /* 0x000000f000f17202 */ /* 0x000fe40000000f00 */
[----:B------:R-:W-:Y:S02]  /*14b90*/  MOV R242, 0x1f ;  /* 0x0000001f00f27802 */ /* 0x000fe40000000f00 */
[----:B----4-:R-:W-:Y:S02]  /*14ba0*/  MOV R65, 0xffffffff ;  /* 0xffffffff00417802 */ /* 0x010fe40000000f00 */
[----:B------:R-:W-:Y:S02]  /*14bb0*/  MOV R64, 0x14bd0 ;  /* 0x00014bd000407802 */ /* 0x000fe40000000f00 */
[----:B0123--:R-:W-:Y:S05]  /*14bc0*/  CALL.REL.NOINC `($__internal_129_$__cuda_sm70_shflsync_down) ;  /* 0x0000066000007944 */ /* 0x00ffea0003c00000 */
[----:B-1----:R-:W-:Y:S01]  /*14bd0*/  MOV R69, R66 ;  /* 0x0000004200457202 */ /* 0x002fe20000000f00 */
[----:B------:R-:W-:Y:S01]  /*14be0*/  HFMA2.MMA R66, -RZ, RZ, 0, 9.5367431640625e-07 ;  /* 0x00000010ff427435 */ /* 0x000fe200000001ff */
[----:B------:R-:W-:-:S02]  /*14bf0*/  MOV R241, R68 ;  /* 0x0000004400f17202 */ /* 0x000fc40000000f00 */
[----:B------:R-:W-:Y:S02]  /*14c00*/  MOV R242, 0x1f ;  /* 0x0000001f00f27802 */ /* 0x000fe40000000f00 */
[----:B------:R-:W-:Y:S02]  /*14c10*/  MOV R65, 0xffffffff ;  /* 0xffffffff00417802 */ /* 0x000fe40000000f00 */
[----:B------:R-:W-:Y:S02]  /*14c20*/  MOV R64, 0x14c40 ;  /* 0x00014c4000407802 */ /* 0x000fe40000000f00 */
[----:B------:R-:W-:Y:S05]  /*14c30*/  CALL.REL.NOINC `($__internal_129_$__cuda_sm70_shflsync_down) ;  /* 0x000005f000007944 */ /* 0x000fea0003c00000 */
[----:B-1----:R-:W-:Y:S01]  /*14c40*/  MOV R70, R66 ;  /* 0x0000004200467202 */ /* 0x002fe20000000f00 */
[----:B------:R-:W-:Y:S01]  /*14c50*/  HFMA2.MMA R66, -RZ, RZ, 0, 9.5367431640625e-07 ;  /* 0x00000010ff427435 */ /* 0x000fe200000001ff */
[----:B------:R-:W-:Y:S02]  /*14c60*/  MOV R241, R126 ;  /* 0x0000007e00f17202 */ /* 0x000fe40000000f00 */
[----:B------:R-:W-:Y:S02]  /*14c70*/  MOV R242, 0x1f ;  /* 0x0000001f00f27802 */ /* 0x000fe40000000f00 */
[----:B------:R-:W-:-:S02]  /*14c80*/  MOV R65, 0xffffffff ;  /* 0xffffffff00417802 */ /* 0x000fc40000000f00 */
[----:B------:R-:W-:Y:S02]  /*14c90*/  MOV R64, 0x14cb0 ;  /* 0x00014cb000407802 */ /* 0x000fe40000000f00 */
[----:B------:R-:W-:Y:S05]  /*14ca0*/  CALL.REL.NOINC `($__internal_129_$__cuda_sm70_shflsync_down) ;  /* 0x0000058000007944 */ /* 0x000fea0003c00000 */
[----:B-1----:R-:W-:Y:S01]  /*14cb0*/  MOV R65, R66 ;  /* 0x0000004200417202 */ /* 0x002fe20000000f00 */
[----:B------:R-:W-:Y:S05]  /*14cc0*/  BRA `(.L_x_5538) ;  /* 0xffff7c8000007947 */ /* 0x000fea000383ffff */
.L_x_5447:
[----:B------:R-:W-:Y:S01]  /*14cd0*/  HFMA2.MMA R66, -RZ, RZ, 0, 0 ;  /* 0x00000000ff427435 */ /* 0x000fe200000001ff */
[----:B------:R-:W-:Y:S02]  /*14ce0*/  MOV R64, R71 ;  /* 0x0000004700407202 */ /* 0x000fe40000000f00 */
[----:B------:R-:W-:Y:S02]  /*14cf0*/  MOV R247, 0xffffffff ;  /* 0xffffffff00f77802 */ /* 0x000fe40000000f00 */
[----:B----4-:R-:W-:Y:S02]  /*14d00*/  MOV R65, 0x14d20 ;  /* 0x00014d2000417802 */ /* 0x010fe40000000f00 */
[----:B0123--:R-:W-:Y:S05]  /*14d10*/  CALL.REL.NOINC `($__internal_130_$__cuda_sm70_shflsync_idx_p) ;  /* 0x0000055000007944 */ /* 0x00ffea0003c00000 */
[----:B-1----:R-:W-:Y:S01]  /*14d20*/  MOV R69, R66 ;  /* 0x0000004200457202 */ /* 0x002fe20000000f00 */
[----:B------:R-:W-:Y:S01]  /*14d30*/  HFMA2.MMA R66, -RZ, RZ, 0, 0 ;  /* 0x00000000ff427435 */ /* 0x000fe200000001ff */
[----:B------:R-:W-:Y:S02]  /*14d40*/  MOV R64, R240 ;  /* 0x000000f000407202 */ /* 0x000fe40000000f00 */
[----:B------:R-:W-:-:S02]  /*14d50*/  MOV R247, 0xffffffff ;  /* 0xffffffff00f77802 */ /* 0x000fc40000000f00 */
        /* <DEDUP_REMOVED lines=10> */
[----:B------:R-:W-:Y:S02]  /*14e00*/  MOV R64, R126 ;  /* 0x0000007e00407202 */ /* 0x000fe40000000f00 */
[----:B------:R-:W-:-:S02]  /*14e10*/  MOV R247, 0xffffffff ;  /* 0xffffffff00f77802 */ /* 0x000fc40000000f00 */
[----:B------:R-:W-:Y:S02]  /*14e20*/  MOV R65, 0x14e40 ;  /* 0x00014e4000417802 */ /* 0x000fe40000000f00 */
[----:B0-----:R-:W-:Y:S05]  /*14e30*/  CALL.REL.NOINC `($__internal_130_$__cuda_sm70_shflsync_idx_p) ;  /* 0x0000043000007944 */ /* 0x001fea0003c00000 */
[----:B------:R-:W-:Y:S02]  /*14e40*/  MOV R70, R69 ;  /* 0x0000004500467202 */ /* 0x000fe40000000f00 */
[----:B------:R-:W-:Y:S02]  /*14e50*/  MOV R69, R67 ;  /* 0x0000004300457202 */ /* 0x000fe40000000f00 */
[----:B-1----:R-:W-:Y:S01]  /*14e60*/  MOV R67, R66 ;  /* 0x0000004200437202 */ /* 0x002fe20000000f00 */
[----:B------:R-:W-:Y:S01]  /*14e70*/  HFMA2.MMA R66, -RZ, RZ, 0, 5.9604644775390625e-08 ;  /* 0x00000001ff427435 */ /* 0x000fe200000001ff */
[----:B------:R-:W-:Y:S02]  /*14e80*/  MOV R241, R71 ;  /* 0x0000004700f17202 */ /* 0x000fe40000000f00 */
[----:B------:R-:W-:Y:S02]  /*14e90*/  MOV R242, 0x1f ;  /* 0x0000001f00f27802 */ /* 0x000fe40000000f00 */
[----:B------:R-:W-:-:S02]  /*14ea0*/  MOV R65, 0xffffffff ;  /* 0xffffffff00417802 */ /* 0x000fc40000000f00 */
[----:B------:R-:W-:Y:S02]  /*14eb0*/  MOV R64, 0x14ed0 ;  /* 0x00014ed000407802 */ /* 0x000fe40000000f00 */
[----:B0-----:R-:W-:Y:S05]  /*14ec0*/  CALL.REL.NOINC `($__internal_129_$__cuda_sm70_shflsync_down) ;  /* 0x0000036000007944 */ /* 0x001fea0003c00000 */
        /* <DEDUP_REMOVED lines=15> */
[----:B------:R-:W-:Y:S01]  /*14fc0*/  HFMA2.MMA R66, -RZ, RZ, 0, 5.9604644775390625e-08 ;  /* 0x00000001ff427435 */ /* 0x000fe200000001ff */
[----:B------:R-:W-:Y:S02]  /*14fd0*/  MOV R241, R126 ;  /* 0x0000007e00f17202 */ /* 0x000fe40000000f00 */
[----:B------:R-:W-:Y:S02]  /*14fe0*/  MOV R242, 0x1f ;  /* 0x0000001f00f27802 */ /* 0x000fe40000000f00 */
[----:B------:R-:W-:-:S02]  /*14ff0*/  MOV R65, 0xffffffff ;  /* 0xffffffff00417802 */ /* 0x000fc40000000f00 */
[----:B------:R-:W-:Y:S02]  /*15000*/  MOV R64, 0x15020 ;  /* 0x0001502000407802 */ /* 0x000fe40000000f00 */
[----:B------:R-:W-:Y:S05]  /*15010*/  CALL.REL.NOINC `($__internal_129_$__cuda_sm70_shflsync_down) ;  /* 0x0000021000007944 */ /* 0x000fea0003c00000 */
        /* <DEDUP_REMOVED lines=33> */
        .weak           $__internal_129_$__cuda_sm70_shflsync_down
        .type           $__internal_129_$__cuda_sm70_shflsync_down,@function
        .size           $__internal_129_$__cuda_sm70_shflsync_down,($__internal_130_$__cuda_sm70_shflsync_idx_p - $__internal_129_$__cuda_sm70_shflsync_down)
$__internal_129_$__cuda_sm70_shflsync_down:
[----:B------:R-:W-:Y:S04]  /*15230*/  WARPSYNC R65 ;  /* 0x0000004100007348 */ /* 0x000fe80003800000 */
[----:B------:R0:W1:Y:S02]  /*15240*/  SHFL.DOWN PT, R66, R241, R66, R242 ;  /* 0x08000042f1427389 */ /* 0x00006400000e00f2 */
[----:B0-----:R-:W-:-:S06]  /*15250*/  HFMA2.MMA R65, -RZ, RZ, 0, 0 ;  /* 0x00000000ff417435 */ /* 0x001fcc00000001ff */
[----:B------:R-:W-:Y:S05]  /*15260*/  RET.REL.NODEC R64 `(_Z25selective_scan_bwd_kernelI32Selective_Scan_bwd_kernel_traitsILi64ELi16ELb0ELb1ELb0ELb1ELb1EN3c108BFloat16ENS1_7complexIfEEEEv12SSMParamsBwd) ;  /* 0xfffead9040007950 */ /* 0x000fea0003c3ffff */
        .weak           $__internal_130_$__cuda_sm70_shflsync_idx_p
        .type           $__internal_130_$__cuda_sm70_shflsync_idx_p,@function
        .size           $__internal_130_$__cuda_sm70_shflsync_idx_p,($__internal_131_$__cuda_sm70_shflsync_up - $__internal_130_$__cuda_sm70_shflsync_idx_p)
$__internal_130_$__cuda_sm70_shflsync_idx_p:
[----:B------:R-:W-:Y:S01]  /*15270*/  MOV R83, 0x1f ;  /* 0x0000001f00537802 */ /* 0x000fe20000000f00 */
[----:B------:R-:W-:Y:S04]  /*15280*/  WARPSYNC R247 ;  /* 0x000000f700007348 */ /* 0x000fe80003800000 */
[----:B------:R0:W1:Y:S04]  /*15290*/  SHFL.IDX PT, R66, R64, R66, R83 ;  /* 0x0000004240427389 */ /* 0x00006800000e0053 */
[----:B0-----:R-:W0:Y:S01]  /*152a0*/  S2R R83, SR_LANEID ;  /* 0x0000000000537919 */ /* 0x001e220000000000 */
[----:B------:R-:W-:Y:S01]  /*152b0*/  MOV R64, R65 ;  /* 0x0000004100407202 */ /* 0x000fe20000000f00 */
[----:B------:R-:W-:-:S06]  /*152c0*/  HFMA2.MMA R65, -RZ, RZ, 0, 0 ;  /* 0x00000000ff417435 */ /* 0x000fcc00000001ff */
[----:B------:R-:W-:Y:S05]  /*152d0*/  RET.REL.NODEC R64 `(_Z25selective_scan_bwd_kernelI32Selective_Scan_bwd_kernel_traitsILi64ELi16ELb0ELb1ELb0ELb1ELb1EN3c108BFloat16ENS1_7complexIfEEEEv12SSMParamsBwd) ;  /* 0xfffead2040007950 */ /* 0x000fea0003c3ffff */
        .weak           $__internal_131_$__cuda_sm70_shflsync_up
        .type           $__internal_131_$__cuda_sm70_shflsync_up,@function
        .size           $__internal_131_$__cuda_sm70_shflsync_up,(.L_x_14563 - $__internal_131_$__cuda_sm70_shflsync_up)
$__internal_131_$__cuda_sm70_shflsync_up:
[----:B------:R-:W-:Y:S04]  /*152e0*/  WARPSYNC R244 ;  /* 0x000000f400007348 */ /* 0x000fe80003800000 */
[----:B------:R0:W1:Y:S02]  /*152f0*/  SHFL.UP PT, R66, R65, R66, R245 ;  /* 0x0400004241427389 */ /* 0x00006400000e00f5 */
[----:B0-----:R-:W-:-:S04]  /*15300*/  MOV R65, 0x0 ;  /* 0x0000000000417802 */ /* 0x001fc80000000f00 */
[----:B------:R-:W-:Y:S05]  /*15310*/  RET.REL.NODEC R64 `(_Z25selective_scan_bwd_kernelI32Selective_Scan_bwd_kernel_traitsILi64ELi16ELb0ELb1ELb0ELb1ELb1EN3c108BFloat16ENS1_7complexIfEEEEv12SSMParamsBwd) ;  /* 0xfffeace040007950 */ /* 0x000fea0003c3ffff */
.L_x_5540:
        /* <DEDUP_REMOVED lines=14> */
.L_x_14563:


//--------------------- .text._Z25selective_scan_bwd_kernelI32Selective_Scan_bwd_kernel_traitsILi64ELi16ELb0ELb1ELb1ELb0ELb0EN3c108BFloat16ENS1_7complexIfEEEEv12SSMParamsBwd --------------------------
	.section	.text._Z25selective_scan_bwd_kernelI32Selective_Scan_bwd_kernel_traitsILi64ELi16ELb0ELb1ELb1ELb0ELb0EN3c108BFloat16ENS1_7complexIfEEEEv12SSMParamsBwd,"ax",@progbits
	.sectioninfo	@"SHI_REGISTERS=255"
	.align	128
        .global         _Z25selective_scan_bwd_kernelI32Selective_Scan_bwd_kernel_traitsILi64ELi16ELb0ELb1ELb1ELb0ELb0EN3c108BFloat16ENS1_7complexIfEEEEv12SSMParamsBwd
        .type           _Z25selective_scan_bwd_kernelI32Selective_Scan_bwd_kernel_traitsILi64ELi16ELb0ELb1ELb1ELb0ELb0EN3c108BFloat16ENS1_7complexIfEEEEv12SSMParamsBwd,@function
        .size           _Z25selective_scan_bwd_kernelI32Selective_Scan_bwd_kernel_traitsILi64ELi16ELb0ELb1ELb1ELb0ELb0EN3c108BFloat16ENS1_7complexIfEEEEv12SSMParamsBwd,(.L_x_14566 - _Z25selective_scan_bwd_kernelI32Selective_Scan_bwd_kernel_traitsILi64ELi16ELb0ELb1ELb1ELb0ELb0EN3c108BFloat16ENS1_7complexIfEEEEv12SSMParamsBwd)
        .other          _Z25selective_scan_bwd_kernelI32Selective_Scan_bwd_kernel_traitsILi64ELi16ELb0ELb1ELb1ELb0ELb0EN3c108BFloat16ENS1_7complexIfEEEEv12SSMParamsBwd,@"STO_CUDA_ENTRY STV_DEFAULT"
_Z25selective_scan_bwd_kernelI32Selective_Scan_bwd_kernel_traitsILi64ELi16ELb0ELb1ELb1ELb0ELb0EN3c108BFloat16ENS1_7complexIfEEEEv12SSMParamsBwd:
.text._Z25selective_scan_bwd_kernelI32Selective_Scan_bwd_kernel_traitsILi64ELi16ELb0ELb1ELb1ELb0ELb0EN3c108BFloat16ENS1_7complexIfEEEEv12SSMParamsBwd:
        /* <DEDUP_REMOVED lines=37> */
[----:B------:R1:W-:Y:S01]  /*0250*/  STL [R1], RZ ;  /* 0x000000ff01007387 */ /* 0x0003e20000100800 */
        /* <DEDUP_REMOVED lines=130> */
[----:B------:R4:W-:Y:S04]  /*0a80*/  STL [R1], RZ ;  /* 0x000000ff01007387 */ /* 0x0009e80000100800 */
[----:B------:R-:W1:Y:S04]  /*0a90*/  S2R R122, SR_LANEID ;  /* 0x00000000007a7919 */ /* 0x000e680000000000 */
[----:B------:R4:W-:Y:S01]  /*0aa0*/  STL [R1+0x4], RZ ;  /* 0x000004ff01007387 */ /* 0x0009e20000100800 */
[----:B---3--:R-:W-:-:S04]  /*0ab0*/  SHF.R.S32.HI R0, RZ, 0x1f, R123 ;  /* 0x0000001fff007819 */ /* 0x008fc8000001147b */
[----:B------:R-:W-:-:S04]  /*0ac0*/  LEA.HI R0, R0, R123, RZ, 0x5 ;  /* 0x0000007b00007211 */ /* 0x000fc800078f28ff */
[----:B-1--4-:R-:W-:Y:S02]  /*0ad0*/  SHF.R.S32.HI R227, RZ, 0x5, R0 ;  /* 0x00000005ffe37819 */ /* 0x012fe40000011400 */
.L_x_5648:
        /* <DEDUP_REMOVED lines=23> */
[C---:B------:R-:W-:Y:S02]  /*0c50*/  LOP3.LUT R28, R119.reuse, 0xc0, RZ, 0xfc, !PT ;  /* 0x000000c0771c7812 */ /* 0x040fe400078efcff */
[----:B------:R-:W-:Y:S01]  /*0c60*/  ISETP.GE.AND P0, PT, R20, UR11, PT ;  /* 0x0000000b14007c0c */ /* 0x000fe2000bf06270 */
[----:B------:R1:W5:Y:S01]  /*0c70*/  @!P1 LDG.E.U16 R0, [R2.64+0x40] ;  /* 0x0000402802009981 */ /* 0x000362000c1e1500 */
[C---:B------:R-:W-:Y:S02]  /*0c80*/  LOP3.LUT R30, R119.reuse, 0xe0, RZ, 0xfc, !PT ;  /* 0x000000e0771e7812 */ /* 0x040fe400078efcff */
        /* <DEDUP_REMOVED lines=25> */
[C---:B------:R-:W-:Y:S01]  /*0e20*/  LOP3.LUT R44, R119.reuse, 0x1c0, RZ, 0xfc, !PT ;  /* 0x000001c0772c7812 */ /* 0x040fe200078efcff */
        /* <DEDUP_REMOVED lines=161> */
[----:B------:R-:W-:Y:S02]  /*1840*/  ISETP.GE.AND P4, PT, R20, UR11, PT ;  /* 0x0000000b14007c0c */ /* 0x000fe4000bf86270 */
[----:B0-----:R-:W-:Y:S02]  /*1850*/  MOV R2, UR19 ;  /* 0x0000001300027c02 */ /* 0x001fe40008000f00 */
[----:B------:R-:W-:Y:S02]  /*1860*/  MOV R3, UR18 ;  /* 0x0000001200037c02 */ /* 0x000fe40008000f00 */
[----:B------:R-:W-:-:S03]  /*1870*/  PRMT R20, RZ, 0x7610, R20 ;  /* 0x00007610ff147816 */ /* 0x000fc60000000014 */
[----:B------:R-:W-:Y:S01]  /*1880*/  IMAD.WIDE R2, R119, 0x2, R2 ;  /* 0x0000000277027825 */ /* 0x000fe200078e0202 */
        /* <DEDUP_REMOVED lines=69> */
[----:B------:R-:W-:Y:S02]  /*1ce0*/  ISETP.GE.AND P1, PT, R46, UR11, PT ;  /* 0x0000000b2e007c0c */ /* 0x000fe4000bf26270 */
        /* <DEDUP_REMOVED lines=8> */
[----:B------:R-:W-:Y:S01]  /*1d70*/  CS2R R98, SRZ ;  /* 0x0000000000627805 */ /* 0x000fe2000001ff00 */
        /* <DEDUP_REMOVED lines=126> */
[----:B------:R-:W-:Y:S01]  /*2560*/  HFMA2.MMA R99, -RZ, RZ, 0, 0 ;  /* 0x00000000ff637435 */ /* 0x000fe200000001ff */
[----:B------:R-:W-:Y:S01]  /*2570*/  FADD.FTZ R75, R0, UR8 ;  /* 0x00000008004b7e21 */ /* 0x000fe20008010000 */
[----:B------:R-:W-:Y:S01]  /*2580*/  LOP3.LUT R228, R123, 0x1f, RZ, 0xc0, !PT ;  /* 0x0000001f7be47812 */ /* 0x000fe200078ec0ff */
        /* <DEDUP_REMOVED lines=37> */
.L_x_5643:
        /* <DEDUP_REMOVED lines=164> */
[----:B------:R-:W-:Y:S02]  /*3220*/  SHF.L.U32 R229, R123, 0x5, RZ ;  /* 0x000000057be57819 */ /* 0x000fe400000006ff */
[----:B------:R-:W-:Y:S01]  /*3230*/  ISETP.GE.AND P6, PT, R6, UR39, PT ;  /* 0x0000002706007c0c */ /* 0x000fe2000bfc6270 */
[----:B------:R-:W-:Y:S01]  /*3240*/  UIMAD UR34, UR6, UR35, UR34 ;  /* 0x00000023062272a4 */ /* 0x000fe2000f8e0222 */
[----:B------:R-:W-:Y:S01]  /*3250*/  IMAD.WIDE.U32 R6, R5, c[0x0][0x1c0], R6 ;  /* 0x0000700005067a25 */ /* 0x000fe200078e0006 */
[----:B------:R-:W-:Y:S02]  /*3260*/  ISETP.GE.AND P5, PT, R9, UR39, PT ;  /* 0x0000002709007c0c */ /* 0x000fe4000bfa6270 */
[----:B------:R-:W-:-:S02]  /*3270*/  LOP3.LUT R9, R229, 0xfffffc00, RZ, 0xc0, !PT ;  /* 0xfffffc00e5097812 */ /* 0x000fc400078ec0ff */
[----:B------:R-:W-:Y:S02]  /*3280*/  ISETP.GE.AND P0, PT, R4, UR39, PT ;  /* 0x0000002704007c0c */ /* 0x000fe4000bf06270 */
[----:B------:R-:W-:Y:S02]  /*3290*/  IADD3 R5, R7, UR34, RZ ;  /* 0x0000002207057c10 */ /* 0x000fe4000fffe0ff */
[C---:B------:R-:W-:Y:S02]  /*32a0*/  LEA R4, P3, R6.reuse, UR15, 0x1 ;  /* 0x0000000f06047c11 */ /* 0x040fe4000f8608ff */
[----:B------:R-:W-:Y:S02]  /*32b0*/  IADD3 R7, R9, R122, RZ ;  /* 0x0000007a09077210 */ /* 0x000fe40007ffe0ff */
[----:B------:R-:W-:Y:S02]  /*32c0*/  LEA.HI.X R5, R6, UR14, R5, 0x1, P3 ;  /* 0x0000000e06057c11 */ /* 0x000fe400098f0c05 */
[----:B------:R-:W-:-:S02]  /*32d0*/  ISETP.GE.AND P2, PT, R62, UR39, PT ;  /* 0x000000273e007c0c */ /* 0x000fc4000bf46270 */
[C---:B------:R-:W-:Y:S02]  /*32e0*/  IADD3 R6, R7.reuse, 0x20, RZ ;  /* 0x0000002007067810 */ /* 0x040fe40007ffe0ff */
[----:B------:R-:W-:Y:S02]  /*32f0*/  ISETP.GE.AND P3, PT, R68, UR39, PT ;  /* 0x0000002744007c0c */ /* 0x000fe4000bf66270 */
[C---:B------:R-:W-:Y:S02]  /*3300*/  IADD3 R62, R7.reuse, 0x40, RZ ;  /* 0x00000040073e7810 */ /* 0x040fe40007ffe0ff */
[C---:B------:R-:W-:Y:S02]  /*3310*/  IADD3 R68, R7.reuse, 0x60, RZ ;  /* 0x0000006007447810 */ /* 0x040fe40007ffe0ff */
[C---:B------:R-:W-:Y:S02]  /*3320*/  LEA.HI.SX32 R120, R7.reuse, R7, 0x1b ;  /* 0x0000000707787211 */ /* 0x040fe400078fdaff */
[----:B------:R-:W-:-:S02]  /*3330*/  IADD3 R70, R7, 0x80, RZ ;  /* 0x0000008007467810 */ /* 0x000fc40007ffe0ff */
[C---:B------:R-:W-:Y:S02]  /*3340*/  IADD3 R110, R7.reuse, 0xa0, RZ ;  /* 0x000000a0076e7810 */ /* 0x040fe40007ffe0ff */
[-C--:B------:R-:W-:Y:S02]  /*3350*/  LEA.HI.SX32 R6, R6, R7.reuse, 0x1b ;  /* 0x0000000706067211 */ /* 0x080fe400078fdaff */
[C---:B------:R-:W-:Y:S02]  /*3360*/  IADD3 R126, R7.reuse, 0xc0, RZ ;  /* 0x000000c0077e7810 */ /* 0x040fe40007ffe0ff */
[-C--:B------:R-:W-:Y:S02]  /*3370*/  LEA.HI.SX32 R62, R62, R7.reuse, 0x1b ;  /* 0x000000073e3e7211 */ /* 0x080fe400078fdaff */
[----:B------:R-:W-:Y:S02]  /*3380*/  IADD3 R128, R7, 0xe0, RZ ;  /* 0x000000e007807810 */ /* 0x000fe40007ffe0ff */
[----:B------:R-:W-:-:S02]  /*3390*/  LEA.HI.SX32 R68, R68, R7, 0x1b ;  /* 0x0000000744447211 */ /* 0x000fc400078fdaff */
[----:B------:R-:W-:Y:S02]  /*33a0*/  ISETP.GE.AND P1, PT, R63, UR39, PT ;  /* 0x000000273f007c0c */ /* 0x000fe4000bf26270 */
[----:B------:R-:W-:Y:S02]  /*33b0*/  IADD3 R130, R7, 0x100, RZ ;  /* 0x0000010007827810 */ /* 0x000fe40007ffe0ff */
[----:B------:R-:W-:Y:S02]  /*33c0*/  SHF.L.U32 R120, R120, 0x1, RZ ;  /* 0x0000000178787819 */ /* 0x000fe400000006ff */
[----:B------:R-:W-:Y:S02]  /*33d0*/  LEA.HI.SX32 R70, R70, R7, 0x1b ;  /* 0x0000000746467211 */ /* 0x000fe400078fdaff */
[----:B------:R-:W-:Y:S02]  /*33e0*/  ISETP.GE.AND P4, PT, R67, UR39, PT ;  /* 0x0000002743007c0c */ /* 0x000fe4000bf86270 */
        /* <DEDUP_REMOVED lines=8> */
[----:B------:R-:W-:Y:S01]  /*3470*/  SHF.L.U32 R110, R68, 0x1, RZ ;  /* 0x00000001446e7819 */ /* 0x000fe200000006ff */
[----:B--2---:R-:W-:Y:S01]  /*3480*/  STS.U16 [R120], R61 ;  /* 0x0000003d78007388 */ /* 0x004fe20000000400 */
[C---:B------:R-:W-:Y:S02]  /*3490*/  IADD3 R138, R7.reuse, 0x180, RZ ;  /* 0x00000180078a7810 */ /* 0x040fe40007ffe0ff */
[----:B------:R-:W-:Y:S02]  /*34a0*/  LEA.HI.SX32 R130, R130, R7, 0x1b ;  /* 0x0000000782827211 */ /* 0x000fe400078fdaff */
[----:B------:R-:W-:Y:S01]  /*34b0*/  SHF.L.U32 R68, R70, 0x1, RZ ;  /* 0x0000000146447819 */ /* 0x000fe200000006ff */
[----:B---3--:R0:W-:Y:S01]  /*34c0*/  STS.U16 [R71+0x40], R60 ;  /* 0x0000403c47007388 */ /* 0x0081e20000000400 */
[----:B------:R-:W-:-:S02]  /*34d0*/  IADD3 R140, R7, 0x1a0, RZ ;  /* 0x000001a0078c7810 */ /* 0x000fc40007ffe0ff */
[-C--:B------:R-:W-:Y:S02]  /*34e0*/  LEA.HI.SX32 R69, R132, R7.reuse, 0x1b ;  /* 0x0000000784457211 */ /* 0x080fe400078fdaff */
[----:B------:R-:W-:Y:S01]  /*34f0*/  SHF.L.U32 R62, R63, 0x1, RZ ;  /* 0x000000013f3e7819 */ /* 0x000fe200000006ff */
[----:B----4-:R-:W-:Y:S01]  /*3500*/  STS.U16 [R111+0x80], R124 ;  /* 0x0000807c6f007388 */ /* 0x010fe20000000400 */
[----:B------:R-:W-:Y:S02]  /*3510*/  IADD3 R142, R7, 0x1c0, RZ ;  /* 0x000001c0078e7810 */ /* 0x000fe40007ffe0ff */
        /* <DEDUP_REMOVED lines=10> */
[----:B------:R1:W-:Y:S01]  /*35c0*/  STS.U16 [R68+0x100], R121 ;  /* 0x0001007944007388 */ /* 0x0003e20000000400 */
[----:B------:R-:W-:-:S02]  /*35d0*/  LEA.HI.SX32 R126, R140, R7, 0x1b ;  /* 0x000000078c7e7211 */ /* 0x000fc400078fdaff */
[----:B------:R-:W-:Y:S01]  /*35e0*/  SHF.L.U32 R69, R69, 0x1, RZ ;  /* 0x0000000145457819 */ /* 0x000fe200000006ff */
[----:B------:R-:W-:Y:S01]  /*35f0*/  STS.U16 [R62+0x140], R65 ;  /* 0x000140413e007388 */ /* 0x000fe20000000400 */
[C---:B------:R-:W-:Y:S02]  /*3600*/  IADD3 R150, R7.reuse, 0x240, RZ ;  /* 0x0000024007967810 */ /* 0x040fe40007ffe0ff */
[-C--:B------:R-:W-:Y:S01]  /*3610*/  LEA.HI.SX32 R127, R142, R7.reuse, 0x1b ;  /* 0x000000078e7f7211 */ /* 0x080fe200078fdaff */
[----:B------:R-:W-:Y:S01]  /*3620*/  STS.U16 [R67+0x180], R66 ;  /* 0x0001804243007388 */ /* 0x000fe20000000400 */
[----:B0-----:R-:W-:Y:S02]  /*3630*/  SHF.L.U32 R60, R134, 0x1, RZ ;  /* 0x00000001863c7819 */ /* 0x001fe400000006ff */
[----:B------:R-:W-:Y:S01]  /*3640*/  IADD3 R152, R7, 0x260, RZ ;  /* 0x0000026007987810 */ /* 0x000fe20007ffe0ff */
[----:B------:R-:W-:Y:S01]  /*3650*/  STS.U16 [R63+0x1c0], R28 ;  /* 0x0001c01c3f007388 */ /* 0x000fe20000000400 */
[----:B------:R-:W-:-:S02]  /*3660*/  LEA.HI.SX32 R144, R144, R7, 0x1b ;  /* 0x0000000790907211 */ /* 0x000fc400078fdaff */
        /* <DEDUP_REMOVED lines=9> */
[----:B------:R-:W-:Y:S01]  /*3700*/  STS.U16 [R60+0x280], R29 ;  /* 0x0002801d3c007388 */ /* 0x000fe20000000400 */
[----:B------:R-:W-:Y:S02]  /*3710*/  IADD3 R158, R7, 0x2c0, RZ ;  /* 0x000002c0079e7810 */ /* 0x000fe40007ffe0ff */
[-C--:B------:R-:W-:Y:S02]  /*3720*/  LEA.HI.SX32 R150, R150, R7.reuse, 0x1b ;  /* 0x0000000796967211 */ /* 0x080fe400078fdaff */
[----:B------:R-:W-:Y:S02]  /*3730*/  SHF.L.U32 R127, R127, 0x1, RZ ;  /* 0x000000017f7f7819 */ /* 0x000fe400000006ff */
[----:B------:R-:W-:Y:S02]  /*3740*/  IADD3 R160, R7, 0x2e0, RZ ;  /* 0x000002e007a07810 */ /* 0x000fe40007ffe0ff */
[----:B------:R-:W-:-:S02]  /*3750*/  LEA.HI.SX32 R152, R152, R7, 0x1b ;  /* 0x0000000798987211 */ /* 0x000fc400078fdaff */
[----:B-1----:R-:W-:Y:S02]  /*3760*/  SHF.L.U32 R121, R144, 0x1, RZ ;  /* 0x0000000190797819 */ /* 0x002fe400000006ff */
[C---:B------:R-:W-:Y:S01]  /*3770*/  IADD3 R162, R7.reuse, 0x300, RZ ;  /* 0x0000030007a27810 */ /* 0x040fe20007ffe0ff */
[----:B------:R-:W-:Y:S01]  /*3780*/  STS.U16 [R61+0x2c0], R30 ;  /* 0x0002c01e3d007388 */ /* 0x000fe20000000400 */
[-C--:B------:R-:W-:Y:S02]  /*3790*/  LEA.HI.SX32 R154, R154, R7.reuse, 0x1b ;  /* 0x000000079a9a7211 */ /* 0x080fe400078fdaff */
[----:B------:R-:W-:Y:S01]  /*37a0*/  SHF.L.U32 R125, R146, 0x1, RZ ;  /* 0x00000001927d7819 */ /* 0x000fe200000006ff */
[----:B------:R-:W-:Y:S01]  /*37b0*/  STS.U16 [R128+0x300], R25 ;  /* 0x0003001980007388 */ /* 0x000fe20000000400 */
[----:B------:R-:W-:Y:S02]  /*37c0*/  IADD3 R164, R7, 0x320, RZ ;  /* 0x0000032007a47810 */ /* 0x000fe40007ffe0ff */
[----:B------:R-:W-:Y:S01]  /*37d0*/  LEA.HI.SX32 R155, R156, R7, 0x1b ;  /* 0x000000079c9b7211 */ /* 0x000fe200078fdaff */
[----:B------:R-:W-:Y:S01]  /*37e0*/  STS.U16 [R126+0x340], R27 ;  /* 0x0003401b7e007388 */ /* 0x000fe20000000400 */
[----:B------:R-:W-:-:S02]  /*37f0*/  SHF.L.U32 R143, R143, 0x1, RZ ;  /* 0x000000018f8f7819 */ /* 0x000fc400000006ff */
[C---:B------:R-:W-:Y:S01]  /*3800*/  IADD3 R166, R7.reuse, 0x340, RZ ;  /* 0x0000034007a67810 */ /* 0x040fe20007ffe0ff */
        /* <DEDUP_REMOVED lines=17> */
[----:B------:R-:W-:Y:S02]  /*3920*/  SHF.L.U32 R158, R158, 0x1, RZ ;  /* 0x000000019e9e7819 */ /* 0x000fe400000006ff */
[----:B------:R-:W-:Y:S01]  /*3930*/  IADD3 R192, R7, 0x3e0, RZ ;  /* 0x000003e007c07810 */ /* 0x000fe20007ffe0ff */
[----:B------:R-:W-:Y:S01]  /*3940*/  STS.U16 [R157+0x480], R20 ;  /* 0x000480149d007388 */ /* 0x000fe20000000400 */
[-C--:B------:R-:W-:Y:S02]  /*3950*/  LEA.HI.SX32 R164, R184, R7.reuse, 0x1b ;  /* 0x00000007b8a47211 */ /* 0x080fe400078fdaff */
[----:B------:R-:W-:Y:S01]  /*3960*/  SHF.L.U32 R159, R159, 0x1, RZ ;  /* 0x000000019f9f7819 */ /* 0x000fe200000006ff */
        /* <DEDUP_REMOVED lines=13> */
[----:B------:R-:W-:Y:S02]  /*3a40*/  SHF.L.U32 R165, R165, 0x1, RZ ;  /* 0x00000001a5a57819 */ /* 0x000fe400000006ff */
[----:B------:R-:W-:Y:S01]  /*3a50*/  SHF.L.U32 R166, R166, 0x1, RZ ;  /* 0x00000001a6a67819 */ /* 0x000fe200000006ff */
[----:B------:R-:W-:Y:S01]  /*3a60*/  STS.U16 [R160+0x600], R19 ;  /* 0x00060013a0007388 */ /* 0x000fe20000000400 */
[----:B------:R-:W-:Y:S02]  /*3a70*/  SHF.L.U32 R167, R167, 0x1, RZ ;  /* 0x00000001a7a77819 */ /* 0x000fe400000006ff */
[----:B------:R-:W-:Y:S02]  /*3a80*/  SHF.L.U32 R163, R163, 0x1, RZ ;  /* 0x00000001a3a37819 */ /* 0x000fe400000006ff */
[----:B------:R-:W-:-:S02]  /*3a90*/  PRMT R179, RZ, 0x7610, R179 ;  /* 0x00007610ffb37816 */ /* 0x000fc400000000b3 */
[----:B------:R-:W-:Y:S02]  /*3aa0*/  PRMT R124, RZ, 0x7610, R124 ;  /* 0x00007610ff7c7816 */ /* 0x000fe4000000007c */
[----:B------:R-:W-:Y:S01]  /*3ab0*/  PRMT R181, RZ, 0x7610, R181 ;  /* 0x00007610ffb57816 */ /* 0x000fe200000000b5 */
        /* <DEDUP_REMOVED lines=8> */
[----:B------:R1:W2:Y:S01]  /*3b40*/  @!P6 LDG.E.U16 R179, [R4.64] ;  /* 0x0000002804b3e981 */ /* 0x0002a2000c1e1500 */
[----:B------:R-:W-:Y:S02]  /*3b50*/  ISETP.GE.AND P6, PT, R176, UR39, PT ;  /* 0x00000027b0007c0c */ /* 0x000fe4000bfc6270 */
[----:B------:R-:W-:Y:S01]  /*3b60*/  PRMT R176, RZ, 0x7610, R176 ;  /* 0x00007610ffb07816 */ /* 0x000fe200000000b0 */
[----:B------:R1:W3:Y:S01]  /*3b70*/  @!P5 LDG.E.U16 R124, [R4.64+0x40] ;  /* 0x00004028047cd981 */ /* 0x0002e2000c1e1500 */
[----:B------:R-:W-:Y:S02]  /*3b80*/  ISETP.GE.AND P5, PT, R173, UR39, PT ;  /* 0x00000027ad007c0c */ /* 0x000fe4000bfa6270 */
[----:B------:R-:W-:Y:S01]  /*3b90*/  PRMT R173, RZ, 0x7610, R173 ;  /* 0x00007610ffad7816 */ /* 0x000fe200000000ad */
[----:B------:R1:W4:Y:S01]  /*3ba0*/  @!P1 LDG.E.U16 R181, [R4.64+0xc0] ;  /* 0x0000c02804b59981 */ /* 0x000322000c1e1500 */
[----:B------:R-:W-:Y:S02]  /*3bb0*/  ISETP.GE.AND P1, PT, R175, UR39, PT ;  /* 0x00000027af007c0c */ /* 0x000fe4000bf26270 */
[----:B------:R-:W-:Y:S01]  /*3bc0*/  PRMT R175, RZ, 0x7610, R175 ;  /* 0x00007610ffaf7816 */ /* 0x000fe200000000af */
[----:B------:R1:W2:Y:S01]  /*3bd0*/  @!P2 LDG.E.U16 R176, [R4.64+0x80] ;  /* 0x0000802804b0a981 */ /* 0x0002a2000c1e1500 */
[----:B------:R-:W-:-:S02]  /*3be0*/  ISETP.GE.AND P2, PT, R172, UR39, PT ;  /* 0x00000027ac007c0c */ /* 0x000fc4000bf46270 */
[----:B------:R-:W-:Y:S01]  /*3bf0*/  PRMT R172, RZ, 0x7610, R172 ;  /* 0x00007610ffac7816 */ /* 0x000fe200000000ac */
[----:B------:R1:W2:Y:S01]  /*3c00*/  @!P4 LDG.E.U16 R173, [R4.64+0x100] ;  /* 0x0001002804adc981 */ /* 0x0002a2000c1e1500 */
[----:B------:R-:W-:Y:S02]  /*3c10*/  ISETP.GE.AND P4, PT, R170, UR39, PT ;  /* 0x00000027aa007c0c */ /* 0x000fe4000bf86270 */
[----:B------:R-:W-:Y:S01]  /*3c20*/  PRMT R170, RZ, 0x7610, R170 ;  /* 0x00007610ffaa7816 */ /* 0x000fe200000000aa */
[----:B------:R1:W2:Y:S01]  /*3c30*/  @!P3 LDG.E.U16 R175, [R4.64+0x140] ;  /* 0x0001402804afb981 */ /* 0x0002a2000c1e1500 */
        /* <DEDUP_REMOVED lines=15> */
[----:B------:R-:W-:-:S03]  /*3d30*/  ISETP.GE.AND P4, PT, R180, UR39, PT ;  /* 0x00000027b4007c0c */ /* 0x000fc6000bf86270 */
[----:B------:R1:W2:Y:S01]  /*3d40*/  @!P3 LDG.E.U16 R168, [R4.64+0x2c0] ;  /* 0x0002c02804a8b981 */ /* 0x0002a2000c1e1500 */
[----:B------:R-:W-:-:S03]  /*3d50*/  ISETP.GE.AND P3, PT, R182, UR39, PT ;  /* 0x00000027b6007c0c */ /* 0x000fc6000bf66270 */
[----:B------:R1:W2:Y:S01]  /*3d60*/  @!P6 LDG.E.U16 R171, [R4.64+0x300] ;  /* 0x0003002804abe981 */ /* 0x0002a2000c1e1500 */
        /* <DEDUP_REMOVED lines=9> */
[----:B------:R-:W-:Y:S02]  /*3e00*/  ISETP.GE.AND P5, PT, R153, UR39, PT ;  /* 0x0000002799007c0c */ /* 0x000fe4000bfa6270 */
[----:B------:R-:W-:Y:S01]  /*3e10*/  ISETP.GE.AND P2, PT, R149, UR39, PT ;  /* 0x0000002795007c0c */ /* 0x000fe2000bf46270 */
[----:B------:R1:W2:Y:S01]  /*3e20*/  @!P1 LDG.E.U16 R178, [R4.64+0x3c0] ;  /* 0x0003c02804b29981 */ /* 0x0002a2000c1e1500 */
[----:B------:R-:W-:-:S03]  /*3e30*/  ISETP.GE.AND P1, PT, R151, UR39, PT ;  /* 0x0000002797007c0c */ /* 0x000fc6000bf26270 */
        /* <DEDUP_REMOVED lines=38> */
[----:B------:R-:W0:Y:S08]  /*40a0*/  R2UR UR36, R3 ;  /* 0x00000000032473c2 */ /* 0x000e3000000e0000 */
[----:B------:R-:W1:Y:S01]  /*40b0*/  R2UR UR35, R2 ;  /* 0x00000000022373c2 */ /* 0x000e6200000e0000 */
[----:B0-----:R-:W-:-:S04]  /*40c0*/  FMUL.FTZ R0, R74, UR36 ;  /* 0x000000244a007c20 */ /* 0x001fc80008410000 */
[----:B------:R-:W-:Y:S02]  /*40d0*/  FMUL.RZ R6, R0, 0.15915493667125701904 ;  /* 0x3e22f98300067820 */ /* 0x000fe4000040c000 */
[----:B------:R-:W-:-:S04]  /*40e0*/  FMUL.FTZ R0, R73, UR36 ;  /* 0x0000002449007c20 */ /* 0x000fc80008410000 */
[----:B------:R-:W-:Y:S02]  /*40f0*/  FMUL.RZ R7, R0, 0.15915493667125701904 ;  /* 0x3e22f98300077820 */ /* 0x000fe4000040c000 */
[----:B------:R-:W-:-:S04]  /*4100*/  FMUL.FTZ R0, R72, UR36 ;  /* 0x0000002448007c20 */ /* 0x000fc80008410000 */
[----:B-1----:R-:W-:Y:S02]  /*4110*/  FMUL.RZ R5, R0, 0.15915493667125701904 ;  /* 0x3e22f98300057820 */ /* 0x002fe4000040c000 */
[----:B------:R-:W-:-:S04]  /*4120*/  FMUL.FTZ R0, R59, UR36 ;  /* 0x000000243b007c20 */ /* 0x000fc80008410000 */
[----:B------:R-:W-:Y:S02]  /*4130*/  FMUL.RZ R3, R0, 0.15915493667125701904 ;  /* 0x3e22f98300037820 */ /* 0x000fe4000040c000 */
[----:B------:R-:W-:-:S04]  /*4140*/  FMUL.FTZ R0, R58, UR36 ;  /* 0x000000243a007c20 */ /* 0x000fc80008410000 */
[----:B------:R-:W-:Y:S02]  /*4150*/  FMUL.RZ R8, R0, 0.15915493667125701904 ;  /* 0x3e22f98300087820 */ /* 0x000fe4000040c000 */
[----:B------:R-:W-:Y:S01]  /*4160*/  FMUL.FTZ R0, R57, UR36 ;  /* 0x0000002439007c20 */ /* 0x000fe20008410000 */
[----:B------:R-:W-:Y:S01]  /*4170*/  MUFU.SIN R15, R7 ;  /* 0x00000007000f7308 */ /* 0x000fe20000000400 */
[----:B------:R-:W-:-:S07]  /*4180*/  LEA R9, R122, R9, 0x5 ;  /* 0x000000097a097211 */ /* 0x000fce00078e28ff */
[----:B------:R0:W-:Y:S02]  /*4190*/  MUFU.COS R29, R7 ;  /* 0x00000007001d7308 */ /* 0x0001e40000000000 */
[----:B0-----:R-:W-:Y:S02]  /*41a0*/  FMUL.RZ R7, R0, 0.15915493667125701904 ;  /* 0x3e22f98300077820 */ /* 0x001fe4000040c000 */
[----:B------:R-:W-:-:S04]  /*41b0*/  FMUL.FTZ R0, R56, UR36 ;  /* 0x0000002438007c20 */ /* 0x000fc80008410000 */
[----:B------:R-:W-:Y:S01]  /*41c0*/  MUFU.SIN R26, R5 ;  /* 0x00000005001a7308 */ /* 0x000fe20000000400 */
[----:B------:R-:W-:-:S07]  /*41d0*/  MOV R11, UR13 ;  /* 0x0000000d000b7c02 */ /* 0x000fce0008000f00 */
[----:B------:R0:W-:Y:S01]  /*41e0*/  MUFU.COS R4, R5 ;  /* 0x0000000500047308 */ /* 0x0001e20000000000 */
[----:B------:R-:W-:-:S07]  /*41f0*/  LOP3.LUT P0, RZ, R123, 0x1f, RZ, 0xc0, !PT ;  /* 0x0000001f7bff7812 */ /* 0x000fce000780c0ff */
[----:B------:R-:W-:Y:S01]  /*4200*/  MUFU.SIN R19, R7 ;  /* 0x0000000700137308 */ /* 0x000fe20000000400 */
[----:B0-----:R-:W-:Y:S02]  /*4210*/  FMUL.RZ R5, R0, 0.15915493667125701904 ;  /* 0x3e22f98300057820 */ /* 0x001fe4000040c000 */
[----:B------:R-:W-:-:S05]  /*4220*/  FMUL.FTZ R0, R55, UR36 ;  /* 0x0000002437007c20 */ /* 0x000fca0008410000 */
[----:B------:R0:W-:Y:S01]  /*4230*/  MUFU.COS R21, R7 ;  /* 0x0000000700157308 */ /* 0x0001e20000000000 */
[----:B------:R-:W-:Y:S02]  /*4240*/  MOV R64, UR35 ;  /* 0x0000002300407c02 */ /* 0x000fe40008000f00 */
[----:B0-----:R-:W-:-:S05]  /*4250*/  LEA.HI.SX32 R7, R9, R9, 0x1b ;  /* 0x0000000909077211 */ /* 0x001fca00078fdaff */
[----:B------:R-:W-:Y:S01]  /*4260*/  MUFU.SIN R13, R6 ;  /* 0x00000006000d7308 */ /* 0x000fe20000000400 */
[----:B------:R-:W-:-:S07]  /*4270*/  SHF.L.U32 R7, R7, 0x1, RZ ;  /* 0x0000000107077819 */ /* 0x000fce00000006ff */
[----:B------:R-:W-:Y:S01]  /*4280*/  MUFU.COS R31, R6 ;  /* 0x00000006001f7308 */ /* 0x000fe20000000000 */
[----:B------:R-:W-:Y:S01]  /*4290*/  ISETP.LT.OR P0, PT, R11, 0x2, P0 ;  /* 0x000000020b00780c */ /* 0x000fe20000701670 */
[----:B------:R-:W0:Y:S06]  /*42a0*/  LDS.U16 R12, [R7] ;  /* 0x00000000070c7984 */ /* 0x000e2c0000000400 */
[----:B------:R-:W-:Y:S01]  /*42b0*/  MUFU.SIN R24, R3 ;  /* 0x0000000300187308 */ /* 0x000fe20000000400 */
[----:B------:R-:W1:Y:S01]  /*42c0*/  LDS.U16 R11, [R7+0x2] ;  /* 0x00000200070b7984 */ /* 0x000e620000000400 */
[----:B------:R-:W-:-:S03]  /*42d0*/  FMUL.FTZ R64, R64, 1.4426950216293334961 ;  /* 0x3fb8aa3b40407820 */ /* 0x000fc60000410000 */
[----:B------:R-:W0:Y:S03]  /*42e0*/  LDS.U16 R9, [R7+0x4] ;  /* 0x0000040007097984 */ /* 0x000e260000000400 */
[----:B------:R3:W-:Y:S01]  /*42f0*/  MUFU.COS R6, R3 ;  /* 0x0000000300067308 */ /* 0x0007e20000000000 */
[----:B------:R-:W-:Y:S01]  /*4300*/  MOV R20, UR13 ;  /* 0x0000000d00147c02 */ /* 0x000fe20008000f00 */
[----:B------:R-:W-:Y:S01]  /*4310*/  LDS.U16 R134, [R7+0x1a] ;  /* 0x00001a0007867984 */ /* 0x000fe20000000400 */
[----:B------:R-:W-:-:S03]  /*4320*/  MOV R25, c[0x0][0x16c] ;  /* 0x00005b0000197a02 */ /* 0x000fc60000000f00 */
[----:B------:R-:W-:Y:S01]  /*4330*/  LDS.U16 R136, [R7+0x1e] ;  /* 0x00001e0007887984 */ /* 0x000fe20000000400 */
[----:B---3--:R-:W-:Y:S01]  /*4340*/  FMUL.RZ R3, R0, 0.15915493667125701904 ;  /* 0x3e22f98300037820 */ /* 0x008fe2000040c000 */
[----:B------:R-:W-:Y:S01]  /*4350*/  MUFU.SIN R17, R8 ;  /* 0x0000000800117308 */ /* 0x000fe20000000400 */
[----:B------:R-:W-:Y:S01]  /*4360*/  FMUL.FTZ R0, R54, UR36 ;  /* 0x0000002436007c20 */ /* 0x000fe20008410000 */
[----:B------:R-:W-:Y:S06]  /*4370*/  LDS.U16 R138, [R7+0x22] ;  /* 0x00002200078a7984 */ /* 0x000fec0000000400 */
[----:B------:R3:W-:Y:S01]  /*4380*/  MUFU.COS R23, R8 ;  /* 0x0000000800177308 */ /* 0x0007e20000000000 */
[----:B------:R-:W-:Y:S04]  /*4390*/  LDS.U16 R140, [R7+0x26] ;  /* 0x00002600078c7984 */ /* 0x000fe80000000400 */
[----:B------:R-:W-:Y:S01]  /*43a0*/  LDS.U16 R141, [R7+0x28] ;  /* 0x00002800078d7984 */ /* 0x000fe20000000400 */
[----:B---3--:R-:W-:-:S02]  /*43b0*/  FMUL.RZ R8, R0, 0.15915493667125701904 ;  /* 0x3e22f98300087820 */ /* 0x008fc4000040c000 */
[----:B------:R-:W-:Y:S01]  /*43c0*/  MUFU.SIN R65, R5 ;  /* 0x0000000500417308 */ /* 0x000fe20000000400 */
[----:B------:R-:W-:Y:S01]  /*43d0*/  FMUL.FTZ R0, R53, UR36 ;  /* 0x0000002435007c20 */ /* 0x000fe20008410000 */
[----:B------:R-:W-:Y:S04]  /*43e0*/  LDS.U16 R142, [R7+0x2a] ;  /* 0x00002a00078e7984 */ /* 0x000fe80000000400 */
[----:B------:R-:W-:Y:S02]  /*43f0*/  LDS.U16 R145, [R7+0x2c] ;  /* 0x00002c0007917984 */ /* 0x000fe40000000400 */
[----:B------:R-:W-:Y:S02]  /*4400*/  MUFU.SIN R135, R8 ;  /* 0x0000000800877308 */ /* 0x000fe40000000400 */
[----:B------:R-:W-:Y:S04]  /*4410*/  LDS.U16 R146, [R7+0x2e] ;  /* 0x00002e0007927984 */ /* 0x000fe80000000400 */
[----:B------:R-:W-:Y:S02]  /*4420*/  LDS.U16 R147, [R7+0x30] ;  /* 0x0000300007937984 */ /* 0x000fe40000000400 */
[----:B------:R3:W-:Y:S02]  /*4430*/  MUFU.COS R137, R8 ;  /* 0x0000000800897308 */ /* 0x0007e40000000000 */
[----:B------:R-:W-:Y:S04]  /*4440*/  LDS.U16 R148, [R7+0x32] ;  /* 0x0000320007947984 */ /* 0x000fe80000000400 */
[----:B------:R-:W-:Y:S01]  /*4450*/  LDS.U16 R149, [R7+0x34] ;  /* 0x0000340007957984 */ /* 0x000fe20000000400 */
[-C--:B---3--:R-:W-:Y:S01]  /*4460*/  FMUL.FTZ R8, R58, R64.reuse ;  /* 0x000000403a087220 */ /* 0x088fe20000410000 */
[----:B------:R-:W-:Y:S01]  /*4470*/  MUFU.COS R129, R5 ;  /* 0x0000000500817308 */ /* 0x000fe20000000000 */
[----:B------:R-:W-:Y:S01]  /*4480*/  FMUL.RZ R132, R0, 0.15915493667125701904 ;  /* 0x3e22f98300847820 */ /* 0x000fe2000040c000 */
[----:B------:R-:W-:Y:S04]  /*4490*/  LDS.U16 R150, [R7+0x36] ;  /* 0x0000360007967984 */ /* 0x000fe80000000400 */
[----:B------:R-:W-:Y:S02]  /*44a0*/  LDS.U16 R151, [R7+0x38] ;  /* 0x0000380007977984 */ /* 0x000fe40000000400 */
[----:B------:R3:W-:Y:S01]  /*44b0*/  MUFU.EX2 R22, R8 ;  /* 0x0000000800167308 */ /* 0x0007e20000000800 */
[-C--:B------:R-:W-:Y:S01]  /*44c0*/  FMUL.FTZ R0, R74, R64.reuse ;  /* 0x000000404a007220 */ /* 0x080fe20000410000 */
[----:B------:R-:W-:Y:S04]  /*44d0*/  LDS.U16 R152, [R7+0x3a] ;  /* 0x00003a0007987984 */ /* 0x000fe80000000400 */
[----:B------:R-:W-:Y:S04]  /*44e0*/  LDS.U16 R153, [R7+0x3c] ;  /* 0x00003c0007997984 */ /* 0x000fe80000000400 */
[----:B---3--:R-:W3:Y:S01]  /*44f0*/  LDS.U16 R8, [R7+0x6] ;  /* 0x0000060007087984 */ /* 0x008ee20000000400 */
[-C--:B------:R-:W-:Y:S01]  /*4500*/  FMUL.FTZ R5, R59, R64.reuse ;  /* 0x000000403b057220 */ /* 0x080fe20000410000 */
[----:B------:R-:W0:Y:S01]  /*4510*/  MUFU.EX2 R0, R0 ;  /* 0x0000000000007308 */ /* 0x000e220000000800 */
[-C--:B------:R-:W-:Y:S01]  /*4520*/  FMUL.FTZ R14, R55, R64.reuse ;  /* 0x00000040370e7220 */ /* 0x080fe20000410000 */
[----:B------:R-:W-:Y:S01]  /*4530*/  LDS.U16 R154, [R7+0x3e] ;  /* 0x00003e00079a7984 */ /* 0x000fe20000000400 */
[----:B------:R-:W-:-:S05]  /*4540*/  FMUL.FTZ R2, R73, R64 ;  /* 0x0000004049027220 */ /* 0x000fca0000410000 */
[----:B------:R-:W1:Y:S01]  /*4550*/  MUFU.EX2 R5, R5 ;  /* 0x0000000500057308 */ /* 0x000e620000000800 */
[-C--:B------:R-:W-:Y:S01]  /*4560*/  FMUL.FTZ R16, R54, R64.reuse ;  /* 0x0000004036107220 */ /* 0x080fe20000410000 */
[----:B------:R-:W-:Y:S01]  /*4570*/  @!P0 IADD3 R20, R20, -0x2, RZ ;  /* 0xfffffffe14148810 */ /* 0x000fe20007ffe0ff */
[-C--:B------:R-:W-:Y:S02]  /*4580*/  FMUL.FTZ R10, R57, R64.reuse ;  /* 0x00000040390a7220 */ /* 0x080fe40000410000 */
[----:B------:R-:W-:-:S03]  /*4590*/  FMUL.FTZ R130, R53, R64 ;  /* 0x0000004035827220 */ /* 0x000fc60000410000 */
[----:B------:R1:W2:Y:S01]  /*45a0*/  MUFU.EX2 R28, R2 ;  /* 0x00000002001c7308 */ /* 0x0002a20000000800 */
[C---:B0-----:R-:W-:Y:S02]  /*45b0*/  FMUL.FTZ R31, R0.reuse, R31 ;  /* 0x0000001f001f7220 */ /* 0x041fe40000410000 */
[----:B------:R-:W-:Y:S01]  /*45c0*/  FMUL.FTZ R30, R0, R13 ;  /* 0x0000000d001e7220 */ /* 0x000fe20000410000 */
[----:B------:R-:W-:Y:S01]  /*45d0*/  PRMT R12, RZ, 0x5410, R12 ;  /* 0x00005410ff0c7816 */ /* 0x000fe2000000000c */
[----:B------:R-:W-:-:S03]  /*45e0*/  FMUL.FTZ R0, R75, UR36 ;  /* 0x000000244b007c20 */ /* 0x000fc60008410000 */
[----:B------:R-:W-:Y:S01]  /*45f0*/  MUFU.SIN R131, R3 ;  /* 0x0000000300837308 */ /* 0x000fe20000000400 */
[----:B-1----:R-:W-:Y:S01]  /*4600*/  FMUL.FTZ R2, R56, R64 ;  /* 0x0000004038027220 */ /* 0x002fe20000410000 */
[----:B------:R-:W-:-:S06]  /*4610*/  PRMT R11, RZ, 0x5410, R11 ;  /* 0x00005410ff0b7816 */ /* 0x000fcc000000000b */
[----:B------:R0:W-:Y:S01]  /*4620*/  MUFU.COS R133, R3 ;  /* 0x0000000300857308 */ /* 0x0001e20000000000 */
[----:B------:R-:W-:-:S07]  /*4630*/  FMUL.FTZ R24, R5, R24 ;  /* 0x0000001805187220 */ /* 0x000fce0000410000 */
[----:B------:R-:W1:Y:S01]  /*4640*/  MUFU.EX2 R14, R14 ;  /* 0x0000000e000e7308 */ /* 0x000e620000000800 */
[----:B0-----:R-:W-:-:S07]  /*4650*/  FMUL.FTZ R3, R72, R64 ;  /* 0x0000004048037220 */ /* 0x001fce0000410000 */
[----:B------:R-:W0:Y:S01]  /*4660*/  MUFU.EX2 R66, R16 ;  /* 0x0000001000427308 */ /* 0x000e220000000800 */
[----:B------:R-:W-:Y:S01]  /*4670*/  FMUL.RZ R203, R0, 0.15915493667125701904 ;  /* 0x3e22f98300cb7820 */ /* 0x000fe2000040c000 */
[----:B------:R-:W-:Y:S01]  /*4680*/  PRMT R0, RZ, 0x5410, R117 ;  /* 0x00005410ff007816 */ /* 0x000fe20000000075 */
[----:B------:R-:W-:-:S05]  /*4690*/  FMUL.FTZ R187, R75, R12 ;  /* 0x0000000c4bbb7220 */ /* 0x000fca0000410000 */
[----:B------:R0:W-:Y:S01]  /*46a0*/  MUFU.EX2 R18, R2 ;  /* 0x0000000200127308 */ /* 0x0001e20000000800 */
[----:B------:R-:W-:-:S07]  /*46b0*/  FMUL.FTZ R188, R75, R11 ;  /* 0x0000000b4bbc7220 */ /* 0x000fce0000410000 */
[----:B------:R-:W1:Y:S01]  /*46c0*/  MUFU.EX2 R10, R10 ;  /* 0x0000000a000a7308 */ /* 0x000e620000000800 */
[----:B0-----:R-:W-:Y:S02]  /*46d0*/  @!P0 IMAD R2, R20, R25, UR6 ;  /* 0x0000000614028e24 */ /* 0x001fe4000f8e0219 */
[----:B------:R-:W-:-:S05]  /*46e0*/  FMUL.FTZ R25, R5, R6 ;  /* 0x0000000605197220 */ /* 0x000fca0000410000 */
[----:B------:R-:W-:Y:S01]  /*46f0*/  MUFU.COS R139, R132 ;  /* 0x00000084008b7308 */ /* 0x000fe20000000000 */
[C---:B------:R-:W-:Y:S02]  /*4700*/  FMUL.FTZ R187, R0.reuse, R187 ;  /* 0x000000bb00bb7220 */ /* 0x040fe40000410000 */
[----:B------:R-:W-:-:S05]  /*4710*/  FMUL.FTZ R188, R0, R188 ;  /* 0x000000bc00bc7220 */ /* 0x000fca0000410000 */
[----:B------:R-:W0:Y:S01]  /*4720*/  MUFU.EX2 R3, R3 ;  /* 0x0000000300037308 */ /* 0x000e220000000800 */
[----:B------:R-:W-:-:S07]  /*4730*/  FMUL.FTZ R23, R22, R23 ;  /* 0x0000001716177220 */ /* 0x000fce0000410000 */
[----:B------:R-:W0:Y:S01]  /*4740*/  MUFU.EX2 R130, R130 ;  /* 0x0000008200827308 */ /* 0x000e220000000800 */
[----:B------:R-:W-:-:S07]  /*4750*/  FMUL.FTZ R0, R52, UR36 ;  /* 0x0000002434007c20 */ /* 0x000fce0008410000 */
[----:B------:R0:W4:Y:S01]  /*4760*/  MUFU.SIN R5, R132 ;  /* 0x0000008400057308 */ /* 0x0001220000000400 */
[----:B--2---:R-:W-:Y:S01]  /*4770*/  FMUL.FTZ R29, R28, R29 ;  /* 0x0000001d1c1d7220 */ /* 0x004fe20000410000 */
[----:B------:R-:W-:Y:S01]  /*4780*/  PRMT R9, RZ, 0x5410, R9 ;  /* 0x00005410ff097816 */ /* 0x000fe20000000009 */
[----:B------:R-:W-:Y:S01]  /*4790*/  FMUL.FTZ R22, R22, R17 ;  /* 0x0000001116167220 */ /* 0x000fe20000410000 */
[----:B---3--:R-:W-:Y:S01]  /*47a0*/  PRMT R8, RZ, 0x5410, R8 ;  /* 0x00005410ff087816 */ /* 0x008fe20000000008 */
[----:B------:R-:W-:Y:S02]  /*47b0*/  FMUL.FTZ R28, R28, R15 ;  /* 0x0000000f1c1c7220 */ /* 0x000fe40000410000 */
[C---:B-1----:R-:W-:Y:S02]  /*47c0*/  FMUL.FTZ R17, R14.reuse, R133 ;  /* 0x000000850e117220 */ /* 0x042fe40000410000 */
[----:B------:R-:W-:Y:S01]  /*47d0*/  FMUL.FTZ R16, R14, R131 ;  /* 0x000000830e107220 */ /* 0x000fe20000410000 */
[----:B0-----:R-:W-:Y:S01]  /*47e0*/  LDS.U16 R132, [R7+0x16] ;  /* 0x0000160007847984 */ /* 0x001fe20000000400 */
[----:B------:R-:W-:-:S02]  /*47f0*/  FMUL.FTZ R15, R66, R137 ;  /* 0x00000089420f7220 */ /* 0x000fc40000410000 */
[----:B------:R-:W-:Y:S01]  /*4800*/  FMUL.FTZ R14, R66, R135 ;  /* 0x00000087420e7220 */ /* 0x000fe20000410000 */
[----:B------:R-:W-:Y:S01]  /*4810*/  LDS.U16 R131, [R7+0x14] ;  /* 0x0000140007837984 */ /* 0x000fe20000000400 */
[----:B------:R-:W-:Y:S01]  /*4820*/  FMUL.RZ R66, R0, 0.15915493667125701904 ;  /* 0x3e22f98300427820 */ /* 0x000fe2000040c000 */
[----:B------:R-:W-:Y:S01]  /*4830*/  PRMT R0, RZ, 0x5410, R116 ;  /* 0x00005410ff007816 */ /* 0x000fe20000000074 */
        /* <DEDUP_REMOVED lines=9> */
[----:B------:R-:W-:Y:S01]  /*48d0*/  FMUL.FTZ R18, R18, R65 ;  /* 0x0000004112127220 */ /* 0x000fe20000410000 */
[----:B------:R-:W-:Y:S01]  /*48e0*/  LDS.U16 R4, [R7+0xa] ;  /* 0x00000a0007047984 */ /* 0x000fe20000000400 */
[C---:B------:R-:W-:Y:S02]  /*48f0*/  FMUL.FTZ R13, R130.reuse, R139 ;  /* 0x0000008b820d7220 */ /* 0x040fe40000410000 */
[----:B----4-:R-:W-:Y:S01]  /*4900*/  FMUL.FTZ R10, R130, R5 ;  /* 0x00000005820a7220 */ /* 0x010fe20000410000 */
[----:B------:R-:W-:Y:S01]  /*4910*/  LDS.U16 R65, [R7+0xc] ;  /* 0x00000c0007417984 */ /* 0x000fe20000000400 */
[----:B------:R-:W-:-:S02]  /*4920*/  FMUL.FTZ R189, R0, R189 ;  /* 0x000000bd00bd7220 */ /* 0x000fc40000410000 */
[----:B------:R-:W-:Y:S01]  /*4930*/  FMUL.FTZ R190, R0, R190 ;  /* 0x000000be00be7220 */ /* 0x000fe20000410000 */
[----:B------:R-:W0:Y:S04]  /*4940*/  LDS.U16 R5, [R7+0x8] ;  /* 0x0000080007057984 */ /* 0x000e280000000400 */
[----:B------:R-:W1:Y:S04]  /*4950*/  LDS.U16 R0, [R7+0xe] ;  /* 0x00000e0007007984 */ /* 0x000e680000000400 */
[----:B------:R-:W2:Y:S04]  /*4960*/  LDS.U16 R129, [R7+0x10] ;  /* 0x0000100007817984 */ /* 0x000ea80000000400 */
[----:B------:R-:W3:Y:S04]  /*4970*/  LDS.U16 R130, [R7+0x12] ;  /* 0x0000120007827984 */ /* 0x000ee80000000400 */
[----:B------:R-:W4:Y:S04]  /*4980*/  LDS.U16 R139, [R7+0x24] ;  /* 0x00002400078b7984 */ /* 0x000f280000000400 */
        /* <DEDUP_REMOVED lines=11> */
[----:B------:R-:W-:Y:S01]  /*4a40*/  FMUL.FTZ R26, R3, R26 ;  /* 0x0000001a031a7220 */ /* 0x000fe20000410000 */
[----:B------:R-:W-:Y:S01]  /*4a50*/  ISETP.NE.AND P1, PT, R123, RZ, PT ;  /* 0x000000ff7b00720c */ /* 0x000fe20003f25270 */
[----:B------:R-:W-:Y:S01]  /*4a60*/  MUFU.SIN R3, R203 ;  /* 0x000000cb00037308 */ /* 0x000fe20000000400 */
[----:B------:R1:W-:Y:S01]  /*4a70*/  STS.U16 [R61+0x1340], R168 ;  /* 0x001340a83d007388 */ /* 0x0003e20000000400 */
[----:B0-----:R-:W-:-:S03]  /*4a80*/  FMUL.FTZ R60, R75, R64 ;  /* 0x000000404b3c7220 */ /* 0x001fc60000410000 */
[----:B------:R-:W-:Y:S03]  /*4a90*/  STS.U16 [R128+0x1380], R171 ;  /* 0x001380ab80007388 */ /* 0x000fe60000000400 */
[----:B------:R-:W-:Y:S01]  /*4aa0*/  MUFU.COS R203, R203 ;  /* 0x000000cb00cb7308 */ /* 0x000fe20000000000 */
[----:B------:R-:W-:Y:S01]  /*4ab0*/  STS.U16 [R126+0x13c0], R183 ;  /* 0x0013c0b77e007388 */ /* 0x000fe20000000400 */
[----:B-1----:R-:W-:-:S03]  /*4ac0*/  FMUL.FTZ R61, R50, UR36 ;  /* 0x00000024323d7c20 */ /* 0x002fc60008410000 */
[----:B------:R-:W-:Y:S03]  /*4ad0*/  STS.U16 [R127+0x1400], R180 ;  /* 0x001400b47f007388 */ /* 0x000fe60000000400 */
[----:B------:R-:W0:Y:S01]  /*4ae0*/  MUFU.EX2 R60, R60 ;  /* 0x0000003c003c7308 */ /* 0x000e220000000800 */
[----:B------:R1:W-:Y:S01]  /*4af0*/  STS.U16 [R121+0x1440], R178 ;  /* 0x001440b279007388 */ /* 0x0003e20000000400 */
[----:B------:R-:W-:-:S03]  /*4b00*/  FMUL.RZ R63, R61, 0.15915493667125701904 ;  /* 0x3e22f9833d3f7820 */ /* 0x000fc6000040c000 */
[----:B------:R-:W-:Y:S01]  /*4b10*/  STS.U16 [R125+0x1480], R182 ;  /* 0x001480b67d007388 */ /* 0x000fe20000000400 */
[----:B------:R-:W-:-:S03]  /*4b20*/  MOV R61, UR10 ;  /* 0x0000000a003d7c02 */ /* 0x000fc60008000f00 */
[----:B------:R0:W-:Y:S04]  /*4b30*/  STS.U16 [R143+0x14c0], R184 ;  /* 0x0014c0b88f007388 */ /* 0x0001e80000000400 */
[----:B------:R-:W-:Y:S04]  /*4b40*/  STS.U16 [R157+0x1500], R186 ;  /* 0x001500ba9d007388 */ /* 0x000fe80000000400 */
[----:B------:R-:W-:Y:S04]  /*4b50*/  STS.U16 [R156+0x1540], R185 ;  /* 0x001540b99c007388 */ /* 0x000fe80000000400 */
[----:B------:R0:W-:Y:S01]  /*4b60*/  STS.U16 [R144+0x1580], R191 ;  /* 0x001580bf90007388 */ /* 0x0001e20000000400 */
[----:B------:R-:W-:-:S03]  /*4b70*/  LEA R61, R61, UR6, 0x8 ;  /* 0x000000063d3d7c11 */ /* 0x000fc6000f8e40ff */
[----:B------:R-:W-:Y:S01]  /*4b80*/  STS.U16 [R155+0x15c0], R194 ;  /* 0x0015c0c29b007388 */ /* 0x000fe20000000400 */
[----:B------:R-:W-:-:S03]  /*4b90*/  @P1 IADD3 R61, R123, 0x200, RZ ;  /* 0x000002007b3d1810 */ /* 0x000fc60007ffe0ff */
[----:B------:R-:W-:Y:S04]  /*4ba0*/  STS.U16 [R158+0x1600], R193 ;  /* 0x001600c19e007388 */ /* 0x000fe80000000400 */
[----:B------:R1:W-:Y:S04]  /*4bb0*/  STS.U16 [R159+0x1640], R192 ;  /* 0x001640c09f007388 */ /* 0x0003e80000000400 */
[----:B------:R-:W-:Y:S04]  /*4bc0*/  STS.U16 [R160+0x1680], R195 ;  /* 0x001680c3a0007388 */ /* 0x000fe80000000400 */
[----:B------:R-:W-:Y:S01]  /*4bd0*/  STS.U16 [R161+0x16c0], R202 ;  /* 0x0016c0caa1007388 */ /* 0x000fe20000000400 */
[----:B0-----:R-:W-:-:S03]  /*4be0*/  FMUL.FTZ R120, R60, R203 ;  /* 0x000000cb3c787220 */ /* 0x001fc60000410000 */
[----:B------:R-:W-:Y:S01]  /*4bf0*/  STS.U16 [R162+0x1700], R201 ;  /* 0x001700c9a2007388 */ /* 0x000fe20000000400 */
[----:B-1----:R-:W-:Y:S01]  /*4c00*/  FMUL.FTZ R121, R60, R3 ;  /* 0x000000033c797220 */ /* 0x002fe20000410000 */
[----:B------:R-:W-:Y:S02]  /*4c10*/  SHF.L.U32 R143, R61, 0x3, RZ ;  /* 0x000000033d8f7819 */ /* 0x000fe400000006ff */
[----:B------:R-:W-:Y:S04]  /*4c20*/  STS.U16 [R164+0x1740], R199 ;  /* 0x001740c7a4007388 */ /* 0x000fe80000000400 */
[----:B------:R-:W-:Y:S04]  /*4c30*/  STS.U16 [R165+0x1780], R200 ;  /* 0x001780c8a5007388 */ /* 0x000fe80000000400 */
[----:B------:R-:W-:Y:S04]  /*4c40*/  STS.U16 [R166+0x17c0], R197 ;  /* 0x0017c0c5a6007388 */ /* 0x000fe80000000400 */
[----:B------:R-:W-:Y:S04]  /*4c50*/  STS.U16 [R167+0x1800], R198 ;  /* 0x001800c6a7007388 */ /* 0x000fe80000000400 */
[----:B------:R-:W-:Y:S01]  /*4c60*/  STS.U16 [R163+0x1840], R196 ;  /* 0x001840c4a3007388 */ /* 0x000fe20000000400 */
[----:B------:R-:W-:-:S06]  /*4c70*/  NOP ;  /* 0x0000000000007918 */ /* 0x000fcc0000000000 */
[----:B------:R-:W0:Y:S04]  /*4c80*/  LDS.U16 R178, [R7+0x1080] ;  /* 0x0010800007b27984 */ /* 0x000e280000000400 */
[----:B------:R-:W1:Y:S04]  /*4c90*/  LDS.U16 R174, [R7+0x1082] ;  /* 0x0010820007ae7984 */ /* 0x000e680000000400 */
        /* <DEDUP_REMOVED lines=31> */
[----:B------:R-:W-:Y:S01]  /*4e90*/  FMUL.FTZ R110, R52, R64 ;  /* 0x00000040346e7220 */ /* 0x000fe20000410000 */
[----:B------:R-:W-:Y:S01]  /*4ea0*/  MUFU.SIN R6, R66 ;  /* 0x0000004200067308 */ /* 0x000fe20000000400 */
[----:B------:R-:W-:Y:S01]  /*4eb0*/  FMUL.FTZ R62, R49, UR36 ;  /* 0x00000024313e7c20 */ /* 0x000fe20008410000 */
[----:B------:R-:W-:Y:S01]  /*4ec0*/  MOV R3, 0x10 ;  /* 0x0000001000037802 */ /* 0x000fe20000000f00 */
[----:B------:R-:W-:Y:S01]  /*4ed0*/  FMUL.FTZ R179, R187, R30 ;  /* 0x0000001ebbb37220 */ /* 0x000fe20000410000 */
[----:B------:R-:W-:Y:S01]  /*4ee0*/  MOV R61, RZ ;  /* 0x000000ff003d7202 */ /* 0x000fe20000000f00 */
[----:B------:R-:W-:-:S03]  /*4ef0*/  FMUL.RZ R127, R62, 0.15915493667125701904 ;  /* 0x3e22f9833e7f7820 */ /* 0x000fc6000040c000 */
[----:B------:R-:W-:Y:S01]  /*4f00*/  MUFU.COS R66, R66 ;  /* 0x0000004200427308 */ /* 0x000fe20000000000 */
[----:B------:R-:W-:Y:S01]  /*4f10*/  MOV R60, 0x3f800000 ;  /* 0x3f800000003c7802 */ /* 0x000fe20000000f00 */
[C---:B------:R-:W-:Y:S02]  /*4f20*/  FMUL.FTZ R144, R188.reuse, R30 ;  /* 0x0000001ebc907220 */ /* 0x040fe40000410000 */
[----:B------:R-:W-:-:S04]  /*4f30*/  FFMA.FTZ R179, R188, R31, R179 ;  /* 0x0000001fbcb37223 */ /* 0x000fc800000100b3 */
[----:B------:R-:W0:Y:S01]  /*4f40*/  MUFU.EX2 R111, R110 ;  /* 0x0000006e006f7308 */ /* 0x000e220000000800 */
[----:B------:R-:W-:Y:S01]  /*4f50*/  @!P0 IMAD.WIDE R2, R2, R3, UR42 ;  /* 0x0000002a02028e25 */ /* 0x000fe2000f8e0203 */
[----:B------:R-:W-:-:S06]  /*4f60*/  PRMT R5, RZ, 0x5410, R5 ;  /* 0x00005410ff057816 */ /* 0x000fcc0000000005 */
[----:B------:R-:W-:Y:S01]  /*4f70*/  MUFU.SIN R126, R63 ;  /* 0x0000003f007e7308 */ /* 0x000fe20000000400 */
[----:B------:R-:W-:Y:S02]  /*4f80*/  FFMA.FTZ R144, R187, R31, -R144 ;  /* 0x0000001fbb907223 */ /* 0x000fe40000010890 */
[----:B------:R-:W-:-:S05]  /*4f90*/  FADD.FTZ R179, R190, R179 ;  /* 0x000000b3beb37221 */ /* 0x000fca0000010000 */
[----:B------:R0:W-:Y:S01]  /*4fa0*/  MUFU.COS R125, R63 ;  /* 0x0000003f007d7308 */ /* 0x0001e20000000000 */
[----:B------:R-:W-:Y:S01]  /*4fb0*/  PRMT R4, RZ, 0x5410, R4 ;  /* 0x00005410ff047816 */ /* 0x000fe20000000004 */
[----:B0-----:R-:W-:Y:S01]  /*4fc0*/  CS2R R62, SRZ ;  /* 0x00000000003e7805 */ /* 0x001fe2000001ff00 */
[----:B------:R-:W-:Y:S01]  /*4fd0*/  BAR.SYNC.DEFER_BLOCKING 0x0 ;  /* 0x0000000000007b1d */ /* 0x000fe20000010000 */
[----:B------:R-:W-:Y:S02]  /*4fe0*/  FADD.FTZ R144, R189, R144 ;  /* 0x00000090bd907221 */ /* 0x000fe40000010000 */
[----:B------:R-:W-:Y:S02]  /*4ff0*/  FMUL.FTZ R182, R28, R179 ;  /* 0x000000b31cb67220 */ /* 0x000fe40000410000 */
[----:B------:R-:W-:Y:S02]  /*5000*/  FMUL.FTZ R191, R73, R5 ;  /* 0x0000000549bf7220 */ /* 0x000fe40000410000 */
[----:B------:R-:W-:Y:S01]  /*5010*/  FMUL.FTZ R110, R50, R64 ;  /* 0x00000040326e7220 */ /* 0x000fe20000410000 */
[----:B------:R-:W-:Y:S01]  /*5020*/  MUFU.SIN R128, R127 ;  /* 0x0000007f00807308 */ /* 0x000fe20000000400 */
[----:B------:R-:W-:-:S02]  /*5030*/  FMUL.FTZ R204, R51, UR36 ;  /* 0x0000002433cc7c20 */ /* 0x000fc40008410000 */
[-C--:B------:R-:W-:Y:S02]  /*5040*/  FMUL.FTZ R186, R28, R144.reuse ;  /* 0x000000901cba7220 */ /* 0x080fe40000410000 */
[----:B------:R-:W-:Y:S02]  /*5050*/  FFMA.FTZ R182, R29, R144, -R182 ;  /* 0x000000901db67223 */ /* 0x000fe400000108b6 */
[----:B------:R-:W-:Y:S01]  /*5060*/  FMUL.FTZ R192, R73, R4 ;  /* 0x0000000449c07220 */ /* 0x000fe20000410000 */
[----:B------:R-:W-:Y:S01]  /*5070*/  MUFU.COS R127, R127 ;  /* 0x0000007f007f7308 */ /* 0x000fe20000000000 */
[----:B------:R-:W-:Y:S01]  /*5080*/  FMUL.FTZ R7, R111, R66 ;  /* 0x000000426f077220 */ /* 0x000fe20000410000 */
[----:B------:R0:W5:Y:S01]  /*5090*/  @!P0 LDG.E.128 R60, [R2.64] ;  /* 0x00000028023c8981 */ /* 0x000162000c1e1d00 */
[-C--:B------:R-:W-:Y:S01]  /*50a0*/  FMUL.FTZ R143, R51, R64.reuse ;  /* 0x00000040338f7220 */ /* 0x080fe20000410000 */
[----:B0-----:R-:W-:Y:S01]  /*50b0*/  PRMT R3, RZ, 0x5410, R115 ;  /* 0x00005410ff037816 */ /* 0x001fe20000000073 */
[----:B------:R-:W-:-:S04]  /*50c0*/  FMUL.FTZ R2, R49, R64 ;  /* 0x0000004031027220 */ /* 0x000fc80000410000 */
[----:B------:R-:W-:Y:S01]  /*50d0*/  FMUL.FTZ R191, R3, R191 ;  /* 0x000000bf03bf7220 */ /* 0x000fe20000410000 */
[----:B------:R0:W1:Y:S01]  /*50e0*/  MUFU.EX2 R66, R2 ;  /* 0x0000000200427308 */ /* 0x0000620000000800 */
[----:B------:R-:W-:Y:S01]  /*50f0*/  FMUL.RZ R204, R204, 0.15915493667125701904 ;  /* 0x3e22f983cccc7820 */ /* 0x000fe2000040c000 */
[----:B------:R-:W-:Y:S01]  /*5100*/  PRMT R0, RZ, 0x5410, R0 ;  /* 0x00005410ff007816 */ /* 0x000fe20000000000 */
[----:B------:R-:W-:Y:S02]  /*5110*/  FFMA.FTZ R179, R29, R179, R186 ;  /* 0x000000b31db37223 */ /* 0x000fe400000100ba */
[----:B------:R-:W-:Y:S02]  /*5120*/  FMUL.FTZ R192, R3, R192 ;  /* 0x000000c003c07220 */ /* 0x000fe40000410000 */
[----:B------:R-:W-:Y:S01]  /*5130*/  FADD.FTZ R182, R191, R182 ;  /* 0x000000b6bfb67221 */ /* 0x000fe20000010000 */
[----:B------:R-:W1:Y:S01]  /*5140*/  MUFU.EX2 R110, R110 ;  /* 0x0000006e006e7308 */ /* 0x000e620000000800 */
[----:B------:R-:W-:Y:S01]  /*5150*/  FMUL.FTZ R6, R111, R6 ;  /* 0x000000066f067220 */ /* 0x000fe20000410000 */
[----:B0-----:R-:W-:Y:S01]  /*5160*/  PRMT R2, RZ, 0x5410, R65 ;  /* 0x00005410ff027816 */ /* 0x001fe20000000041 */
[----:B------:R-:W-:Y:S01]  /*5170*/  FADD.FTZ R179, R192, R179 ;  /* 0x000000b3c0b37221 */ /* 0x000fe20000010000 */
[----:B------:R-:W-:Y:S01]  /*5180*/  PRMT R111, RZ, 0x5410, R114 ;  /* 0x00005410ff6f7816 */ /* 0x000fe20000000072 */
[----:B------:R-:W-:-:S03]  /*5190*/  FMUL.FTZ R144, R26, R182 ;  /* 0x000000b61a907220 */ /* 0x000fc60000410000 */
[----:B------:R-:W-:Y:S01]  /*51a0*/  MUFU.COS R67, R204 ;  /* 0x000000cc00437308 */ /* 0x000fe20000000000 */
[----:B------:R-:W-:Y:S02]  /*51b0*/  FMUL.FTZ R193, R72, R0 ;  /* 0x0000000048c17220 */ /* 0x000fe40000410000 */
[----:B------:R-:W-:-:S05]  /*51c0*/  FFMA.FTZ R144, R27, R179, R144 ;  /* 0x000000b31b907223 */ /* 0x000fca0000010090 */
[----:B------:R-:W0:Y:S01]  /*51d0*/  MUFU.EX2 R143, R143 ;  /* 0x0000008f008f7308 */ /* 0x000e220000000800 */
[----:B------:R-:W-:Y:S02]  /*51e0*/  FMUL.FTZ R179, R26, R179 ;  /* 0x000000b31ab37220 */ /* 0x000fe40000410000 */
[----:B------:R-:W-:Y:S02]  /*51f0*/  FMUL.FTZ R194, R72, R2 ;  /* 0x0000000248c27220 */ /* 0x000fe40000410000 */
[----:B------:R-:W-:Y:S02]  /*5200*/  FMUL.FTZ R193, R111, R193 ;  /* 0x000000c16fc17220 */ /* 0x000fe40000410000 */
[----:B------:R-:W-:Y:S02]  /*5210*/  FFMA.FTZ R179, R27, R182, -R179 ;  /* 0x000000b61bb37223 */ /* 0x000fe400000108b3 */
[----:B------:R-:W-:Y:S02]  /*5220*/  FMUL.FTZ R194, R111, R194 ;  /* 0x000000c26fc27220 */ /* 0x000fe40000410000 */
[----:B------:R-:W-:-:S02]  /*5230*/  FADD.FTZ R144, R193, R144 ;  /* 0x00000090c1907221 */ /* 0x000fc40000010000 */
[C---:B-1----:R-:W-:Y:S02]  /*5240*/  FMUL.FTZ R127, R66.reuse, R127 ;  /* 0x0000007f427f7220 */ /* 0x042fe40000410000 */
[----:B------:R-:W-:Y:S01]  /*5250*/  FMUL.FTZ R128, R66, R128 ;  /* 0x0000008042807220 */ /* 0x000fe20000410000 */
[----:B--2---:R-:W-:Y:S01]  /*5260*/  PRMT R129, RZ, 0x5410, R129 ;  /* 0x00005410ff817816 */ /* 0x004fe20000000081 */
[----:B------:R-:W-:Y:S02]  /*5270*/  FMUL.FTZ R66, R120, R30 ;  /* 0x0000001e78427220 */ /* 0x000fe40000410000 */
[C---:B------:R-:W-:Y:S02]  /*5280*/  FMUL.FTZ R125, R110.reuse, R125 ;  /* 0x0000007d6e7d7220 */ /* 0x040fe40000410000 */
[----:B------:R-:W-:Y:S02]  /*5290*/  FMUL.FTZ R126, R110, R126 ;  /* 0x0000007e6e7e7220 */ /* 0x000fe40000410000 */
[----:B------:R-:W-:Y:S01]  /*52a0*/  FADD.FTZ R179, R194, R179 ;  /* 0x000000b3c2b37221 */ /* 0x000fe20000010000 */
[----:B---3--:R-:W-:Y:S01]  /*52b0*/  PRMT R130, RZ, 0x5410, R130 ;  /* 0x00005410ff827816 */ /* 0x008fe20000000082 */
[----:B------:R-:W-:-:S02]  /*52c0*/  FMUL.FTZ R110, R24, R144 ;  /* 0x00000090186e7220 */ /* 0x000fc40000410000 */
[C---:B------:R-:W-:Y:S01]  /*52d0*/  FMUL.FTZ R65, R121.reuse, R30 ;  /* 0x0000001e79417220 */ /* 0x040fe20000410000 */
[----:B------:R-:W-:Y:S01]  /*52e0*/  PRMT R111, RZ, 0x5410, R113 ;  /* 0x00005410ff6f7816 */ /* 0x000fe20000000071 */
[----:B------:R-:W-:Y:S02]  /*52f0*/  FFMA.FTZ R66, R121, R31, R66 ;  /* 0x0000001f79427223 */ /* 0x000fe40000010042 */
[----:B0-----:R-:W-:Y:S02]  /*5300*/  FMUL.FTZ R3, R143, R67 ;  /* 0x000000438f037220 */ /* 0x001fe40000410000 */
[----:B------:R-:W-:Y:S02]  /*5310*/  FMUL.FTZ R67, R24, R179 ;  /* 0x000000b318437220 */ /* 0x000fe40000410000 */
[----:B------:R-:W-:Y:S02]  /*5320*/  FMUL.FTZ R196, R59, R129 ;  /* 0x000000813bc47220 */ /* 0x000fe40000410000 */
[----:B------:R-:W-:-:S02]  /*5330*/  FFMA.FTZ R179, R25, R179, -R110 ;  /* 0x000000b319b37223 */ /* 0x000fc4000001086e */
[----:B------:R-:W-:Y:S02]  /*5340*/  FFMA.FTZ R65, R120, R31, -R65 ;  /* 0x0000001f78417223 */ /* 0x000fe40000010841 */
[C---:B------:R-:W-:Y:S02]  /*5350*/  FMUL.FTZ R110, R28.reuse, R66 ;  /* 0x000000421c6e7220 */ /* 0x040fe40000410000 */
[----:B------:R-:W-:Y:S02]  /*5360*/  FMUL.FTZ R195, R59, R130 ;  /* 0x000000823bc37220 */ /* 0x000fe40000410000 */
[----:B------:R-:W-:Y:S02]  /*5370*/  FFMA.FTZ R144, R25, R144, R67 ;  /* 0x0000009019907223 */ /* 0x000fe40000010043 */
[----:B------:R-:W-:Y:S02]  /*5380*/  FMUL.FTZ R196, R111, R196 ;  /* 0x000000c46fc47220 */ /* 0x000fe40000410000 */
[----:B------:R-:W-:-:S02]  /*5390*/  FMUL.FTZ R67, R28, R65 ;  /* 0x000000411c437220 */ /* 0x000fc40000410000 */
[----:B------:R-:W-:Y:S02]  /*53a0*/  FFMA.FTZ R110, R29, R65, -R110 ;  /* 0x000000411d6e7223 */ /* 0x000fe4000001086e */
        /* <DEDUP_REMOVED lines=11> */
[----:B------:R-:W-:Y:S01]  /*5460*/  FFMA.FTZ R144, R23, R144, R111 ;  /* 0x0000009017907223 */ /* 0x000fe2000001006f */
[----:B------:R-:W-:Y:S01]  /*5470*/  PRMT R111, RZ, 0x5410, R112 ;  /* 0x00005410ff6f7816 */ /* 0x000fe20000000070 */
[----:B------:R-:W-:Y:S02]  /*5480*/  FFMA.FTZ R65, R27, R110, -R65 ;  /* 0x0000006e1b417223 */ /* 0x000fe40000010841 */
[----:B------:R-:W-:-:S02]  /*5490*/  FMUL.FTZ R198, R58, R131 ;  /* 0x000000833ac67220 */ /* 0x000fc40000410000 */
[----:B------:R-:W-:Y:S02]  /*54a0*/  FMUL.FTZ R110, R24, R66 ;  /* 0x00000042186e7220 */ /* 0x000fe40000410000 */
[----:B------:R-:W-:Y:S02]  /*54b0*/  FMUL.FTZ R197, R58, R132 ;  /* 0x000000843ac57220 */ /* 0x000fe40000410000 */
[----:B------:R-:W-:Y:S02]  /*54c0*/  FMUL.FTZ R67, R24, R65 ;  /* 0x0000004118437220 */ /* 0x000fe40000410000 */
[----:B------:R-:W-:Y:S02]  /*54d0*/  FFMA.FTZ R179, R23, R179, -R182 ;  /* 0x000000b317b37223 */ /* 0x000fe400000108b6 */
[----:B------:R-:W-:Y:S02]  /*54e0*/  FMUL.FTZ R198, R111, R198 ;  /* 0x000000c66fc67220 */ /* 0x000fe40000410000 */
[----:B------:R-:W-:-:S02]  /*54f0*/  FFMA.FTZ R110, R25, R65, -R110 ;  /* 0x00000041196e7223 */ /* 0x000fc4000001086e */
[----:B------:R-:W-:Y:S02]  /*5500*/  FMUL.FTZ R197, R111, R197 ;  /* 0x000000c56fc57220 */ /* 0x000fe40000410000 */
[----:B------:R-:W-:Y:S02]  /*5510*/  FFMA.FTZ R67, R25, R66, R67 ;  /* 0x0000004219437223 */ /* 0x000fe40000010043 */
[----:B------:R-:W-:Y:S02]  /*5520*/  FADD.FTZ R179, R198, R179 ;  /* 0x000000b3c6b37221 */ /* 0x000fe40000010000 */
[C---:B------:R-:W-:Y:S02]  /*5530*/  FMUL.FTZ R66, R22.reuse, R110 ;  /* 0x0000006e16427220 */ /* 0x040fe40000410000 */
[----:B------:R-:W-:Y:S02]  /*5540*/  FADD.FTZ R144, R197, R144 ;  /* 0x00000090c5907221 */ /* 0x000fe40000010000 */
[----:B------:R-:W-:Y:S01]  /*5550*/  FMUL.FTZ R65, R22, R67 ;  /* 0x0000004316417220 */ /* 0x000fe20000410000 */
[----:B------:R-:W-:Y:S01]  /*5560*/  PRMT R133, RZ, 0x5410, R133 ;  /* 0x00005410ff857816 */ /* 0x000fe20000000085 */
[----:B------:R-:W-:-:S02]  /*5570*/  FMUL.FTZ R111, R20, R179 ;  /* 0x000000b3146f7220 */ /* 0x000fc40000410000 */
[C---:B------:R-:W-:Y:S02]  /*5580*/  FFMA.FTZ R66, R23.reuse, R67, R66 ;  /* 0x0000004317427223 */ /* 0x040fe40000010042 */
[C---:B------:R-:W-:Y:S02]  /*5590*/  FMUL.FTZ R182, R20.reuse, R144 ;  /* 0x0000009014b67220 */ /* 0x040fe40000410000 */
[----:B------:R-:W-:Y:S01]  /*55a0*/  FFMA.FTZ R65, R23, R110, -R65 ;  /* 0x0000006e17417223 */ /* 0x000fe20000010841 */
[----:B------:R-:W-:Y:S01]  /*55b0*/  PRMT R134, RZ, 0x5410, R134 ;  /* 0x00005410ff867816 */ /* 0x000fe20000000086 */
[----:B------:R-:W-:Y:S01]  /*55c0*/  FFMA.FTZ R144, R21, R144, R111 ;  /* 0x0000009015907223 */ /* 0x000fe2000001006f */
[----:B------:R-:W-:Y:S01]  /*55d0*/  PRMT R111, RZ, 0x5410, R109 ;  /* 0x00005410ff6f7816 */ /* 0x000fe2000000006d */
[----:B------:R-:W-:Y:S02]  /*55e0*/  FMUL.FTZ R110, R20, R66 ;  /* 0x00000042146e7220 */ /* 0x000fe40000410000 */
[----:B------:R-:W-:-:S02]  /*55f0*/  FMUL.FTZ R200, R57, R133 ;  /* 0x0000008539c87220 */ /* 0x000fc40000410000 */
[-C--:B------:R-:W-:Y:S02]  /*5600*/  FMUL.FTZ R67, R20, R65.reuse ;  /* 0x0000004114437220 */ /* 0x080fe40000410000 */
[C---:B------:R-:W-:Y:S02]  /*5610*/  FFMA.FTZ R110, R21.reuse, R65, -R110 ;  /* 0x00000041156e7223 */ /* 0x040fe4000001086e */
[----:B------:R-:W-:Y:S02]  /*5620*/  FFMA.FTZ R179, R21, R179, -R182 ;  /* 0x000000b315b37223 */ /* 0x000fe400000108b6 */
[----:B------:R-:W-:Y:S02]  /*5630*/  FMUL.FTZ R199, R57, R134 ;  /* 0x0000008639c77220 */ /* 0x000fe40000410000 */
[----:B------:R-:W-:Y:S02]  /*5640*/  FMUL.FTZ R200, R111, R200 ;  /* 0x000000c86fc87220 */ /* 0x000fe40000410000 */
[----:B------:R-:W-:Y:S01]  /*5650*/  FFMA.FTZ R67, R21, R66, R67 ;  /* 0x0000004215437223 */ /* 0x000fe20000010043 */
[----:B------:R-:W-:Y:S01]  /*5660*/  PRMT R136, RZ, 0x5410, R136 ;  /* 0x00005410ff887816 */ /* 0x000fe20000000088 */
[----:B------:R-:W-:Y:S01]  /*5670*/  FMUL.FTZ R66, R18, R110 ;  /* 0x0000006e12427220 */ /* 0x000fe20000410000 */
[----:B------:R-:W0:Y:S01]  /*5680*/  MUFU.SIN R124, R204 ;  /* 0x000000cc007c7308 */ /* 0x000e220000000400 */
[----:B------:R-:W-:-:S02]  /*5690*/  FMUL.FTZ R199, R111, R199 ;  /* 0x000000c76fc77220 */ /* 0x000fc40000410000 */
[----:B------:R-:W-:Y:S01]  /*56a0*/  FADD.FTZ R179, R200, R179 ;  /* 0x000000b3c8b37221 */ /* 0x000fe20000010000 */
[----:B------:R-:W-:Y:S01]  /*56b0*/  PRMT R135, RZ, 0x5410, R135 ;  /* 0x00005410ff877816 */ /* 0x000fe20000000087 */
[CC--:B------:R-:W-:Y:S02]  /*56c0*/  FMUL.FTZ R65, R18.reuse, R67.reuse ;  /* 0x0000004312417220 */ /* 0x0c0fe40000410000 */
[----:B------:R-:W-:Y:S01]  /*56d0*/  FFMA.FTZ R66, R19, R67, R66 ;  /* 0x0000004313427223 */ /* 0x000fe20000010042 */
[----:B------:R-:W-:Y:S01]  /*56e0*/  PRMT R67, RZ, 0x5410, R108 ;  /* 0x00005410ff437816 */ /* 0x000fe2000000006c */
[----:B------:R-:W-:Y:S02]  /*56f0*/  FADD.FTZ R144, R199, R144 ;  /* 0x00000090c7907221 */ /* 0x000fe40000010000 */
[----:B------:R-:W-:Y:S02]  /*5700*/  FMUL.FTZ R111, R18, R179 ;  /* 0x000000b3126f7220 */ /* 0x000fe40000410000 */
[----:B------:R-:W-:-:S02]  /*5710*/  FMUL.FTZ R202, R56, R136 ;  /* 0x0000008838ca7220 */ /* 0x000fc40000410000 */
[-C--:B------:R-:W-:Y:S02]  /*5720*/  FMUL.FTZ R182, R18, R144.reuse ;  /* 0x0000009012b67220 */ /* 0x080fe40000410000 */
[----:B------:R-:W-:Y:S02]  /*5730*/  FFMA.FTZ R111, R19, R144, R111 ;  /* 0x00000090136f7223 */ /* 0x000fe4000001006f */
[----:B------:R-:W-:Y:S02]  /*5740*/  FMUL.FTZ R201, R56, R135 ;  /* 0x0000008738c97220 */ /* 0x000fe40000410000 */
[----:B------:R-:W-:Y:S01]  /*5750*/  FMUL.FTZ R202, R67, R202 ;  /* 0x000000ca43ca7220 */ /* 0x000fe20000410000 */
[----:B------:R-:W-:Y:S01]  /*5760*/  PRMT R137, RZ, 0x5410, R137 ;  /* 0x00005410ff897816 */ /* 0x000fe20000000089 */
[----:B------:R-:W-:Y:S02]  /*5770*/  FFMA.FTZ R182, R19, R179, -R182 ;  /* 0x000000b313b67223 */ /* 0x000fe400000108b6 */
[----:B------:R-:W-:-:S02]  /*5780*/  FMUL.FTZ R201, R67, R201 ;  /* 0x000000c943c97220 */ /* 0x000fc40000410000 */
[----:B------:R-:W-:Y:S02]  /*5790*/  FADD.FTZ R111, R202, R111 ;  /* 0x0000006fca6f7221 */ /* 0x000fe40000010000 */
[----:B------:R-:W-:Y:S02]  /*57a0*/  FFMA.FTZ R110, R19, R110, -R65 ;  /* 0x0000006e136e7223 */ /* 0x000fe40000010841 */
[----:B------:R-:W-:Y:S01]  /*57b0*/  FMUL.FTZ R65, R48, UR36 ;  /* 0x0000002430417c20 */ /* 0x000fe20008410000 */
[----:B------:R-:W-:Y:S01]  /*57c0*/  PRMT R179, RZ, 0x5410, R107 ;  /* 0x00005410ffb37816 */ /* 0x000fe2000000006b */
[----:B------:R-:W-:Y:S01]  /*57d0*/  FADD.FTZ R182, R201, R182 ;  /* 0x000000b6c9b67221 */ /* 0x000fe20000010000 */
[----:B------:R-:W-:Y:S01]  /*57e0*/  PRMT R138, RZ, 0x5410, R138 ;  /* 0x00005410ff8a7816 */ /* 0x000fe2000000008a */
[----:B------:R-:W-:Y:S02]  /*57f0*/  FMUL.FTZ R67, R16, R111 ;  /* 0x0000006f10437220 */ /* 0x000fe40000410000 */
[----:B0-----:R-:W-:-:S02]  /*5800*/  FMUL.FTZ R124, R143, R124 ;  /* 0x0000007c8f7c7220 */ /* 0x001fc40000410000 */
[----:B------:R-:W-:Y:S02]  /*5810*/  FMUL.FTZ R203, R55, R137 ;  /* 0x0000008937cb7220 */ /* 0x000fe40000410000 */
[----:B------:R-:W-:Y:S02]  /*5820*/  FMUL.RZ R143, R65, 0.15915493667125701904 ;  /* 0x3e22f983418f7820 */ /* 0x000fe4000040c000 */
[C---:B------:R-:W-:Y:S02]  /*5830*/  FMUL.FTZ R65, R16.reuse, R66 ;  /* 0x0000004210417220 */ /* 0x040fe40000410000 */
[-C--:B------:R-:W-:Y:S02]  /*5840*/  FFMA.FTZ R186, R17, R182.reuse, -R67 ;  /* 0x000000b611ba7223 */ /* 0x080fe40000010843 */
[----:B------:R-:W-:Y:S02]  /*5850*/  FMUL.FTZ R182, R16, R182 ;  /* 0x000000b610b67220 */ /* 0x000fe40000410000 */
[----:B------:R-:W-:-:S02]  /*5860*/  FMUL.FTZ R204, R55, R138 ;  /* 0x0000008a37cc7220 */ /* 0x000fc40000410000 */
[----:B------:R-:W-:Y:S02]  /*5870*/  FMUL.FTZ R203, R179, R203 ;  /* 0x000000cbb3cb7220 */ /* 0x000fe40000410000 */
[CC--:B------:R-:W-:Y:S02]  /*5880*/  FFMA.FTZ R65, R17.reuse, R110.reuse, -R65 ;  /* 0x0000006e11417223 */ /* 0x0c0fe40000010841 */
[----:B------:R-:W-:Y:S01]  /*5890*/  FMUL.FTZ R110, R16, R110 ;  /* 0x0000006e106e7220 */ /* 0x000fe20000410000 */
[----:B------:R-:W-:Y:S01]  /*58a0*/  PRMT R140, RZ, 0x5410, R140 ;  /* 0x00005410ff8c7816 */ /* 0x000fe2000000008c */
[----:B------:R-:W-:Y:S02]  /*58b0*/  FFMA.FTZ R111, R17, R111, R182 ;  /* 0x0000006f116f7223 */ /* 0x000fe400000100b6 */
[----:B------:R-:W-:Y:S02]  /*58c0*/  FMUL.FTZ R204, R179, R204 ;  /* 0x000000ccb3cc7220 */ /* 0x000fe40000410000 */
[----:B------:R-:W-:Y:S01]  /*58d0*/  FADD.FTZ R186, R203, R186 ;  /* 0x000000bacbba7221 */ /* 0x000fe20000010000 */
[----:B----4-:R-:W-:Y:S01]  /*58e0*/  PRMT R139, RZ, 0x5410, R139 ;  /* 0x00005410ff8b7816 */ /* 0x010fe2000000008b */
[----:B------:R-:W-:Y:S01]  /*58f0*/  FFMA.FTZ R66, R17, R66, R110 ;  /* 0x0000004211427223 */ /* 0x000fe2000001006e */
[----:B------:R-:W-:Y:S01]  /*5900*/  PRMT R67, RZ, 0x5410, R106 ;  /* 0x00005410ff437816 */ /* 0x000fe2000000006a */
[----:B------:R-:W-:-:S02]  /*5910*/  FADD.FTZ R111, R204, R111 ;  /* 0x0000006fcc6f7221 */ /* 0x000fc40000010000 */
[----:B------:R-:W-:Y:S02]  /*5920*/  FMUL.FTZ R110, R14, R186 ;  /* 0x000000ba0e6e7220 */ /* 0x000fe40000410000 */
[----:B------:R-:W-:Y:S02]  /*5930*/  FMUL.FTZ R205, R54, R140 ;  /* 0x0000008c36cd7220 */ /* 0x000fe40000410000 */
[-C--:B------:R-:W-:Y:S02]  /*5940*/  FFMA.FTZ R110, R15, R111.reuse, R110 ;  /* 0x0000006f0f6e7223 */ /* 0x080fe4000001006e */
[----:B------:R-:W-:Y:S02]  /*5950*/  FMUL.FTZ R111, R14, R111 ;  /* 0x0000006f0e6f7220 */ /* 0x000fe40000410000 */
[----:B------:R-:W-:Y:S02]  /*5960*/  FMUL.FTZ R206, R54, R139 ;  /* 0x0000008b36ce7220 */ /* 0x000fe40000410000 */
[----:B------:R-:W-:-:S02]  /*5970*/  FMUL.FTZ R64, R48, R64 ;  /* 0x0000004030407220 */ /* 0x000fc40000410000 */
[----:B------:R-:W-:Y:S02]  /*5980*/  FMUL.FTZ R205, R67, R205 ;  /* 0x000000cd43cd7220 */ /* 0x000fe40000410000 */
[----:B------:R-:W-:Y:S02]  /*5990*/  FFMA.FTZ R111, R15, R186, -R111 ;  /* 0x000000ba0f6f7223 */ /* 0x000fe4000001086f */
[----:B------:R-:W-:Y:S01]  /*59a0*/  FMUL.FTZ R206, R67, R206 ;  /* 0x000000ce43ce7220 */ /* 0x000fe20000410000 */
[----:B------:R-:W-:Y:S01]  /*59b0*/  MUFU.SIN R144, R143 ;  /* 0x0000008f00907308 */ /* 0x000fe20000000400 */
[----:B------:R-:W-:Y:S01]  /*59c0*/  FADD.FTZ R179, R205, R110 ;  /* 0x0000006ecdb37221 */ /* 0x000fe20000010000 */
[----:B------:R-:W-:Y:S01]  /*59d0*/  PRMT R141, RZ, 0x5410, R141 ;  /* 0x00005410ff8d7816 */ /* 0x000fe2000000008d */
[C---:B------:R-:W-:Y:S01]  /*59e0*/  FMUL.FTZ R110, R14.reuse, R66 ;  /* 0x000000420e6e7220 */ /* 0x040fe20000410000 */
[----:B------:R-:W-:Y:S01]  /*59f0*/  PRMT R142, RZ, 0x5410, R142 ;  /* 0x00005410ff8e7816 */ /* 0x000fe2000000008e */
[----:B------:R-:W-:-:S02]  /*5a00*/  FMUL.FTZ R67, R14, R65 ;  /* 0x000000410e437220 */ /* 0x000fc40000410000 */
[----:B------:R-:W-:Y:S01]  /*5a10*/  FADD.FTZ R111, R206, R111 ;  /* 0x0000006fce6f7221 */ /* 0x000fe20000010000 */
[----:B------:R-:W-:Y:S01]  /*5a20*/  MUFU.COS R143, R143 ;  /* 0x0000008f008f7308 */ /* 0x000fe20000000000 */
[C---:B------:R-:W-:Y:S01]  /*5a30*/  FFMA.FTZ R110, R15.reuse, R65, -R110 ;  /* 0x000000410f6e7223 */ /* 0x040fe2000001086e */
[----:B------:R-:W-:Y:S01]  /*5a40*/  PRMT R65, RZ, 0x5410, R105 ;  /* 0x00005410ff417816 */ /* 0x000fe20000000069 */
[----:B------:R-:W-:-:S05]  /*5a50*/  FFMA.FTZ R67, R15, R66, R67 ;  /* 0x000000420f437223 */ /* 0x000fca0000010043 */
[----:B------:R-:W0:Y:S01]  /*5a60*/  MUFU.EX2 R64, R64 ;  /* 0x0000004000407308 */ /* 0x000e220000000800 */
[C---:B------:R-:W-:Y:S02]  /*5a70*/  FMUL.FTZ R66, R10.reuse, R111 ;  /* 0x0000006f0a427220 */ /* 0x040fe40000410000 */
[C---:B------:R-:W-:Y:S02]  /*5a80*/  FMUL.FTZ R207, R53.reuse, R141 ;  /* 0x0000008d35cf7220 */ /* 0x040fe40000410000 */
[----:B------:R-:W-:Y:S02]  /*5a90*/  FMUL.FTZ R208, R53, R142 ;  /* 0x0000008e35d07220 */ /* 0x000fe40000410000 */
[-C--:B------:R-:W-:Y:S02]  /*5aa0*/  FMUL.FTZ R182, R10, R179.reuse ;  /* 0x000000b30ab67220 */ /* 0x080fe40000410000 */
[----:B------:R-:W-:Y:S02]  /*5ab0*/  FFMA.FTZ R179, R13, R179, R66 ;  /* 0x000000b30db37223 */ /* 0x000fe40000010042 */
[----:B------:R-:W-:-:S02]  /*5ac0*/  FMUL.FTZ R207, R65, R207 ;  /* 0x000000cf41cf7220 */ /* 0x000fc40000410000 */
[----:B------:R-:W-:Y:S02]  /*5ad0*/  FMUL.FTZ R208, R65, R208 ;  /* 0x000000d041d07220 */ /* 0x000fe40000410000 */
[----:B------:R-:W-:Y:S01]  /*5ae0*/  FMUL.FTZ R65, R10, R67 ;  /* 0x000000430a417220 */ /* 0x000fe20000410000 */
[----:B------:R-:W-:Y:S01]  /*5af0*/  PRMT R145, RZ, 0x5410, R145 ;  /* 0x00005410ff917816 */ /* 0x000fe20000000091 */
[C---:B------:R-:W-:Y:S02]  /*5b00*/  FFMA.FTZ R182, R13.reuse, R111, -R182 ;  /* 0x0000006f0db67223 */ /* 0x040fe400000108b6 */
[----:B------:R-:W-:Y:S02]  /*5b10*/  FADD.FTZ R179, R208, R179 ;  /* 0x000000b3d0b37221 */ /* 0x000fe40000010000 */
[-C--:B------:R-:W-:Y:S01]  /*5b20*/  FFMA.FTZ R65, R13, R110.reuse, -R65 ;  /* 0x0000006e0d417223 */ /* 0x080fe20000010841 */
[----:B------:R-:W-:Y:S01]  /*5b30*/  PRMT R146, RZ, 0x5410, R146 ;  /* 0x00005410ff927816 */ /* 0x000fe20000000092 */
[----:B------:R-:W-:Y:S01]  /*5b40*/  FMUL.FTZ R110, R10, R110 ;  /* 0x0000006e0a6e7220 */ /* 0x000fe20000410000 */
[----:B------:R-:W-:Y:S01]  /*5b50*/  PRMT R111, RZ, 0x5410, R104 ;  /* 0x00005410ff6f7816 */ /* 0x000fe20000000068 */
[----:B0-----:R-:W-:-:S02]  /*5b60*/  FMUL.FTZ R143, R64, R143 ;  /* 0x0000008f408f7220 */ /* 0x001fc40000410000 */
[----:B------:R-:W-:Y:S02]  /*5b70*/  FMUL.FTZ R144, R64, R144 ;  /* 0x0000009040907220 */ /* 0x000fe40000410000 */
[----:B------:R-:W-:Y:S02]  /*5b80*/  FADD.FTZ R182, R207, R182 ;  /* 0x000000b6cfb67221 */ /* 0x000fe40000010000 */
[----:B------:R-:W-:Y:S02]  /*5b90*/  FMUL.FTZ R64, R6, R179 ;  /* 0x000000b306407220 */ /* 0x000fe40000410000 */
[----:B------:R-:W-:Y:S02]  /*5ba0*/  FMUL.FTZ R210, R52, R145 ;  /* 0x0000009134d27220 */ /* 0x000fe40000410000 */
[----:B------:R-:W-:Y:S02]  /*5bb0*/  FFMA.FTZ R110, R13, R67, R110 ;  /* 0x000000430d6e7223 */ /* 0x000fe4000001006e */
[----:B------:R-:W-:-:S02]  /*5bc0*/  FMUL.FTZ R66, R6, R182 ;  /* 0x000000b606427220 */ /* 0x000fc40000410000 */
[----:B------:R-:W-:Y:S02]  /*5bd0*/  FFMA.FTZ R67, R7, R182, -R64 ;  /* 0x000000b607437223 */ /* 0x000fe40000010840 */
[----:B------:R-:W-:Y:S02]  /*5be0*/  FMUL.FTZ R209, R52, R146 ;  /* 0x0000009234d17220 */ /* 0x000fe40000410000 */
[----:B------:R-:W-:Y:S02]  /*5bf0*/  FMUL.FTZ R210, R111, R210 ;  /* 0x000000d26fd27220 */ /* 0x000fe40000410000 */
[----:B------:R-:W-:Y:S02]  /*5c00*/  FMUL.FTZ R64, R6, R110 ;  /* 0x0000006e06407220 */ /* 0x000fe40000410000 */
[----:B------:R-:W-:Y:S02]  /*5c10*/  FFMA.FTZ R66, R7, R179, R66 ;  /* 0x000000b307427223 */ /* 0x000fe40000010042 */
[----:B------:R-:W-:-:S02]  /*5c20*/  FMUL.FTZ R209, R111, R209 ;  /* 0x000000d16fd17220 */ /* 0x000fc40000410000 */
[----:B------:R-:W-:Y:S02]  /*5c30*/  FADD.FTZ R67, R210, R67 ;  /* 0x00000043d2437221 */ /* 0x000fe40000010000 */
[-C--:B------:R-:W-:Y:S02]  /*5c40*/  FFMA.FTZ R64, R7, R65.reuse, -R64 ;  /* 0x0000004107407223 */ /* 0x080fe40000010840 */
[----:B------:R-:W-:Y:S01]  /*5c50*/  FMUL.FTZ R65, R6, R65 ;  /* 0x0000004106417220 */ /* 0x000fe20000410000 */
[----:B------:R-:W-:Y:S01]  /*5c60*/  PRMT R148, RZ, 0x5410, R148 ;  /* 0x00005410ff947816 */ /* 0x000fe20000000094 */
[----:B------:R-:W-:Y:S02]  /*5c70*/  FADD.FTZ R66, R209, R66 ;  /* 0x00000042d1427221 */ /* 0x000fe40000010000 */
[----:B------:R-:W-:Y:S01]  /*5c80*/  FMUL.FTZ R111, R124, R67 ;  /* 0x000000437c6f7220 */ /* 0x000fe20000410000 */
[----:B------:R-:W-:Y:S01]  /*5c90*/  PRMT R147, RZ, 0x5410, R147 ;  /* 0x00005410ff937816 */ /* 0x000fe20000000093 */
[----:B------:R-:W-:-:S02]  /*5ca0*/  FFMA.FTZ R65, R7, R110, R65 ;  /* 0x0000006e07417223 */ /* 0x000fc40000010041 */
[-C--:B------:R-:W-:Y:S02]  /*5cb0*/  FMUL.FTZ R110, R124, R66.reuse ;  /* 0x000000427c6e7220 */ /* 0x080fe40000410000 */
[----:B------:R-:W-:Y:S01]  /*5cc0*/  FFMA.FTZ R111, R3, R66, R111 ;  /* 0x00000042036f7223 */ /* 0x000fe2000001006f */
[----:B------:R-:W-:Y:S01]  /*5cd0*/  PRMT R66, RZ, 0x5410, R103 ;  /* 0x00005410ff427816 */ /* 0x000fe20000000067 */
[C---:B------:R-:W-:Y:S02]  /*5ce0*/  FMUL.FTZ R212, R51.reuse, R148 ;  /* 0x0000009433d47220 */ /* 0x040fe40000410000 */
[----:B------:R-:W-:Y:S02]  /*5cf0*/  FMUL.FTZ R211, R51, R147 ;  /* 0x0000009333d37220 */ /* 0x000fe40000410000 */
[C---:B------:R-:W-:Y:S02]  /*5d00*/  FMUL.FTZ R212, R66.reuse, R212 ;  /* 0x000000d442d47220 */ /* 0x040fe40000410000 */
[----:B------:R-:W-:-:S02]  /*5d10*/  FMUL.FTZ R211, R66, R211 ;  /* 0x000000d342d37220 */ /* 0x000fc40000410000 */
[C---:B------:R-:W-:Y:S02]  /*5d20*/  FFMA.FTZ R182, R3.reuse, R67, -R110 ;  /* 0x0000004303b67223 */ /* 0x040fe4000001086e */
[----:B------:R-:W-:Y:S02]  /*5d30*/  FMUL.FTZ R66, R124, R65 ;  /* 0x000000417c427220 */ /* 0x000fe40000410000 */
[----:B------:R-:W-:Y:S02]  /*5d40*/  FADD.FTZ R111, R212, R111 ;  /* 0x0000006fd46f7221 */ /* 0x000fe40000010000 */
[-C--:B------:R-:W-:Y:S02]  /*5d50*/  FMUL.FTZ R110, R124, R64.reuse ;  /* 0x000000407c6e7220 */ /* 0x080fe40000410000 */
[----:B------:R-:W-:Y:S02]  /*5d60*/  FFMA.FTZ R64, R3, R64, -R66 ;  /* 0x0000004003407223 */ /* 0x000fe40000010842 */
        /* <DEDUP_REMOVED lines=33> */
[----:B------:R-:W-:Y:S01]  /*5f80*/  FADD.FTZ R182, R215, R182 ;  /* 0x000000b6d7b67221 */ /* 0x000fe20000010000 */
[----:B------:R-:W-:Y:S01]  /*5f90*/  ISETP.NE.AND P0, PT, R123, 0x3f, PT ;  /* 0x0000003f7b00780c */ /* 0x000fe20003f05270 */
[C---:B------:R-:W-:Y:S01]  /*5fa0*/  FFMA.FTZ R64, R127.reuse, R64, -R66 ;  /* 0x000000407f407223 */ /* 0x040fe20000010842 */
[----:B------:R-:W-:Y:S01]  /*5fb0*/  PRMT R153, RZ, 0x5410, R153 ;  /* 0x00005410ff997816 */ /* 0x000fe20000000099 */
[----:B------:R-:W-:Y:S01]  /*5fc0*/  FMUL.FTZ R66, R144, R111 ;  /* 0x0000006f90427220 */ /* 0x000fe20000410000 */
[----:B------:R-:W-:Y:S01]  /*5fd0*/  PRMT R154, RZ, 0x5410, R154 ;  /* 0x00005410ff9a7816 */ /* 0x000fe2000000009a */
[----:B------:R-:W-:-:S02]  /*5fe0*/  FFMA.FTZ R65, R127, R65, R110 ;  /* 0x000000417f417223 */ /* 0x000fc4000001006e */
[-C--:B------:R-:W-:Y:S02]  /*5ff0*/  FMUL.FTZ R110, R144, R182.reuse ;  /* 0x000000b6906e7220 */ /* 0x080fe40000410000 */
[C---:B------:R-:W-:Y:S01]  /*6000*/  FFMA.FTZ R182, R143.reuse, R182, -R66 ;  /* 0x000000b68fb67223 */ /* 0x040fe20000010842 */
[----:B------:R-:W-:Y:S01]  /*6010*/  PRMT R66, RZ, 0x5410, R100 ;  /* 0x00005410ff427816 */ /* 0x000fe20000000064 */
[----:B------:R-:W-:Y:S02]  /*6020*/  FFMA.FTZ R67, R143, R111, R110 ;  /* 0x0000006f8f437223 */ /* 0x000fe4000001006e */
[C---:B------:R-:W-:Y:S02]  /*6030*/  FMUL.FTZ R217, R48.reuse, R153 ;  /* 0x0000009930d97220 */ /* 0x040fe40000410000 */
[----:B------:R-:W-:Y:S02]  /*6040*/  FMUL.FTZ R218, R48, R154 ;  /* 0x0000009a30da7220 */ /* 0x000fe40000410000 */
[----:B------:R-:W-:-:S02]  /*6050*/  FMUL.FTZ R110, R144, R64 ;  /* 0x00000040906e7220 */ /* 0x000fc40000410000 */
[C---:B------:R-:W-:Y:S02]  /*6060*/  FMUL.FTZ R217, R66.reuse, R217 ;  /* 0x000000d942d97220 */ /* 0x040fe40000410000 */
[----:B------:R-:W-:Y:S02]  /*6070*/  FMUL.FTZ R218, R66, R218 ;  /* 0x000000da42da7220 */ /* 0x000fe40000410000 */
[-C--:B------:R-:W-:Y:S02]  /*6080*/  FMUL.FTZ R66, R144, R65.reuse ;  /* 0x0000004190427220 */ /* 0x080fe40000410000 */
[C---:B------:R-:W-:Y:S02]  /*6090*/  FFMA.FTZ R65, R143.reuse, R65, R110 ;  /* 0x000000418f417223 */ /* 0x040fe4000001006e */
[----:B------:R0:W1:Y:S01]  /*60a0*/  @P0 LDS.64 R110, [R123.X8+0x7b68] ;  /* 0x007b68007b6e0984 */ /* 0x0000620000008a00 */
[----:B------:R-:W-:Y:S01]  /*60b0*/  BSSY B0, `(.L_x_5543) ;  /* 0x0000011000007945 */ /* 0x000fe20003800000 */
[----:B------:R-:W-:-:S02]  /*60c0*/  FFMA.FTZ R64, R143, R64, -R66 ;  /* 0x000000408f407223 */ /* 0x000fc40000010842 */
[----:B------:R-:W-:Y:S02]  /*60d0*/  FADD.FTZ R66, R217, R182 ;  /* 0x000000b6d9427221 */ /* 0x000fe40000010000 */
[----:B------:R-:W-:Y:S01]  /*60e0*/  FADD.FTZ R67, R218, R67 ;  /* 0x00000043da437221 */ /* 0x000fe20000010000 */
[----:B------:R-:W-:Y:S05]  /*60f0*/  @P0 BRA `(.L_x_5544) ;  /* 0x000000c000000947 */ /* 0x000fea0003800000 */
[----:B------:R-:W-:Y:S01]  /*6100*/  ULDC UR34, c[0x0][0x174] ;  /* 0x00005d0000227ab9 */ /* 0x000fe20000000800 */
[----:B-1----:R-:W-:Y:S01]  /*6110*/  HFMA2.MMA R111, -RZ, RZ, 0, 0 ;  /* 0x00000000ff6f7435 */ /* 0x002fe200000001ff */
        /* <DEDUP_REMOVED lines=10> */
.L_x_5544:
[----:B------:R-:W-:Y:S05]  /*61c0*/  BSYNC B0 ;  /* 0x0000000000007941 */ /* 0x000fea0003800000 */
.L_x_5543:
        /* <DEDUP_REMOVED lines=56> */
[----:B-1----:R-:W-:Y:S01]  /*6550*/  FMUL.FTZ R179, R35, R66 ;  /* 0x0000004223b37220 */ /* 0x002fe20000410000 */
[----:B------:R-:W-:Y:S01]  /*6560*/  PRMT R65, RZ, 0x5410, R155 ;  /* 0x00005410ff417816 */ /* 0x000fe2000000009b */
[----:B------:R-:W-:-:S02]  /*6570*/  FMUL.FTZ R155, R47, R178 ;  /* 0x000000b22f9b7220 */ /* 0x000fc40000410000 */
[----:B------:R-:W-:Y:S02]  /*6580*/  FMUL.FTZ R178, R36, R69 ;  /* 0x0000004524b27220 */ /* 0x000fe40000410000 */
[----:B------:R-:W-:Y:S02]  /*6590*/  FMUL.FTZ R180, R35, R180 ;  /* 0x000000b423b47220 */ /* 0x000fe40000410000 */
        /* <DEDUP_REMOVED lines=8> */
[----:B------:R-:W-:Y:S04]  /*6620*/  LDS.128 R64, [R229+0x6350] ;  /* 0x00635000e5407984 */ /* 0x000fe80000000c00 */
[----:B------:R-:W1:Y:S02]  /*6630*/  LDS.128 R68, [R229+0x6360] ;  /* 0x00636000e5447984 */ /* 0x000e640000000c00 */
[----:B-1----:R-:W-:-:S02]  /*6640*/  FMUL.FTZ R241, R65, R69 ;  /* 0x0000004541f17220 */ /* 0x002fc40000410000 */
        /* <DEDUP_REMOVED lines=10> */
[----:B------:R1:W3:Y:S02]  /*66f0*/  SHFL.UP PT, R67, R241, 0x1, RZ ;  /* 0x04200000f1437989 */ /* 0x0002e400000e00ff */
.L_x_5655:
[----:B------:R-:W-:Y:S05]  /*6700*/  BRA.DIV ~URZ, `(.L_x_5548) ;  /* 0x000083a27f007947 */ /* 0x000fea000b800000 */
[----:B------:R-:W4:Y:S01]  /*6710*/  SHFL.UP PT, R65, R69, 0x1, RZ ;  /* 0x0420000045417989 */ /* 0x000f2200000e00ff */
[----:B------:R-:W-:-:S03]  /*6720*/  ISETP.GE.AND P0, PT, R122, 0x1, PT ;  /* 0x000000017a00780c */ /* 0x000fc60003f06270 */
[----:B------:R-:W0:Y:S04]  /*6730*/  SHFL.UP PT, R66, R242, 0x1, RZ ;  /* 0x04200000f2427989 */ /* 0x000e2800000e00ff */
[----:B------:R-:W1:Y:S01]  /*6740*/  SHFL.UP PT, R64, R68, 0x1, RZ ;  /* 0x0420000044407989 */ /* 0x000e6200000e00ff */
[CC--:B----4-:R-:W-:Y:S02]  /*6750*/  FMUL.FTZ R71, R68.reuse, R65.reuse ;  /* 0x0000004144477220 */ /* 0x0d0fe40000410000 */
[-C--:B0-----:R-:W-:Y:S02]  /*6760*/  FMUL.FTZ R70, R68, R66.reuse ;  /* 0x0000004244467220 */ /* 0x081fe40000410000 */
[C---:B------:R-:W-:Y:S02]  /*6770*/  FFMA.FTZ R71, R241.reuse, R66, R71 ;  /* 0x00000042f1477223 */ /* 0x040fe40000010047 */
[----:B------:R-:W-:-:S02]  /*6780*/  FFMA.FTZ R70, R241, R65, -R70 ;  /* 0x00000041f1467223 */ /* 0x000fc40000010846 */
[----:B------:R-:W-:Y:S02]  /*6790*/  @P0 FADD.FTZ R242, R242, R71 ;  /* 0x00000047f2f20221 */ /* 0x000fe40000010000 */
[C---:B---3--:R-:W-:Y:S02]  /*67a0*/  FMUL.FTZ R65, R68.reuse, R67 ;  /* 0x0000004344417220 */ /* 0x048fe40000410000 */
[----:B------:R-:W-:Y:S01]  /*67b0*/  @P0 FADD.FTZ R69, R69, R70 ;  /* 0x0000004645450221 */ /* 0x000fe20000010000 */
[----:B------:R-:W0:Y:S01]  /*67c0*/  SHFL.UP PT, R244, R242, 0x2, RZ ;  /* 0x04400000f2f47989 */ /* 0x000e2200000e00ff */
[CC--:B-1----:R-:W-:Y:S02]  /*67d0*/  FFMA.FTZ R65, R241.reuse, R64.reuse, R65 ;  /* 0x00000040f1417223 */ /* 0x0c2fe40000010041 */
[C---:B------:R-:W-:Y:S01]  /*67e0*/  FMUL.FTZ R64, R68.reuse, R64 ;  /* 0x0000004044407220 */ /* 0x040fe20000410000 */
[----:B------:R-:W1:Y:S02]  /*67f0*/  SHFL.UP PT, R70, R69, 0x2, RZ ;  /* 0x0440000045467989 */ /* 0x000e6400000e00ff */
[----:B------:R-:W-:Y:S01]  /*6800*/  FSEL R65, R68, R65, !P0 ;  /* 0x0000004144417208 */ /* 0x000fe20004000000 */
[----:B------:R-:W-:Y:S01]  /*6810*/  @P0 FFMA.FTZ R241, R241, R67, -R64 ;  /* 0x00000043f1f10223 */ /* 0x000fe20000010840 */
[----:B------:R-:W-:-:S03]  /*6820*/  ISETP.GE.AND P0, PT, R122, 0x2, PT ;  /* 0x000000027a00780c */ /* 0x000fc60003f06270 */
[----:B------:R-:W3:Y:S04]  /*6830*/  SHFL.UP PT, R64, R65, 0x2, RZ ;  /* 0x0440000041407989 */ /* 0x000ee800000e00ff */
[----:B------:R-:W4:Y:S01]  /*6840*/  SHFL.UP PT, R66, R241, 0x2, RZ ;  /* 0x04400000f1427989 */ /* 0x000f2200000e00ff */
[C---:B0-----:R-:W-:Y:S02]  /*6850*/  FMUL.FTZ R67, R65.reuse, R244 ;  /* 0x000000f441437220 */ /* 0x041fe40000410000 */
[-C--:B-1----:R-:W-:Y:S02]  /*6860*/  FMUL.FTZ R68, R65, R70.reuse ;  /* 0x0000004641447220 */ /* 0x082fe40000410000 */
[C---:B------:R-:W-:Y:S02]  /*6870*/  FFMA.FTZ R70, R241.reuse, R70, -R67 ;  /* 0x00000046f1467223 */ /* 0x040fe40000010843 */
[----:B------:R-:W-:-:S02]  /*6880*/  FFMA.FTZ R67, R241, R244, R68 ;  /* 0x000000f4f1437223 */ /* 0x000fc40000010044 */
[----:B------:R-:W-:Y:S02]  /*6890*/  @P0 FADD.FTZ R69, R69, R70 ;  /* 0x0000004645450221 */ /* 0x000fe40000010000 */
[----:B------:R-:W-:Y:S02]  /*68a0*/  @P0 FADD.FTZ R242, R242, R67 ;  /* 0x00000043f2f20221 */ /* 0x000fe40000010000 */
[C---:B---3--:R-:W-:Y:S01]  /*68b0*/  FMUL.FTZ R67, R65.reuse, R64 ;  /* 0x0000004041437220 */ /* 0x048fe20000410000 */
[----:B------:R-:W0:Y:S01]  /*68c0*/  SHFL.UP PT, R70, R69, 0x4, RZ ;  /* 0x0480000045467989 */ /* 0x000e2200000e00ff */
[----:B----4-:R-:W-:-:S03]  /*68d0*/  FMUL.FTZ R68, R65, R66 ;  /* 0x0000004241447220 */ /* 0x010fc60000410000 */
[----:B------:R-:W1:Y:S01]  /*68e0*/  SHFL.UP PT, R244, R242, 0x4, RZ ;  /* 0x04800000f2f47989 */ /* 0x000e6200000e00ff */
[C---:B------:R-:W-:Y:S02]  /*68f0*/  FFMA.FTZ R68, R241.reuse, R64, R68 ;  /* 0x00000040f1447223 */ /* 0x040fe40000010044 */
[----:B------:R-:W-:-:S03]  /*6900*/  @P0 FFMA.FTZ R241, R241, R66, -R67 ;  /* 0x00000042f1f10223 */ /* 0x000fc60000010843 */
[----:B------:R-:W-:Y:S02]  /*6910*/  FSEL R65, R65, R68, !P0 ;  /* 0x0000004441417208 */ /* 0x000fe40004000000 */
[----:B------:R-:W3:Y:S01]  /*6920*/  SHFL.UP PT, R64, R241, 0x4, RZ ;  /* 0x04800000f1407989 */ /* 0x000ee200000e00ff */
[----:B------:R-:W-:-:S03]  /*6930*/  ISETP.GE.AND P0, PT, R122, 0x4, PT ;  /* 0x000000047a00780c */ /* 0x000fc60003f06270 */
[----:B------:R-:W4:Y:S01]  /*6940*/  SHFL.UP PT, R66, R65, 0x4, RZ ;  /* 0x0480000041427989 */ /* 0x000f2200000e00ff */
[C---:B0-----:R-:W-:Y:S02]  /*6950*/  FMUL.FTZ R68, R65.reuse, R70 ;  /* 0x0000004641447220 */ /* 0x041fe40000410000 */
[-C--:B-1----:R-:W-:Y:S02]  /*6960*/  FMUL.FTZ R67, R65, R244.reuse ;  /* 0x000000f441437220 */ /* 0x082fe40000410000 */
[C---:B------:R-:W-:Y:S02]  /*6970*/  FFMA.FTZ R71, R241.reuse, R244, R68 ;  /* 0x000000f4f1477223 */ /* 0x040fe40000010044 */
[----:B------:R-:W-:-:S03]  /*6980*/  FFMA.FTZ R70, R241, R70, -R67 ;  /* 0x00000046f1467223 */ /* 0x000fc60000010843 */
[----:B------:R-:W-:Y:S02]  /*6990*/  @P0 FADD.FTZ R242, R242, R71 ;  /* 0x00000047f2f20221 */ /* 0x000fe40000010000 */
[----:B---3--:R-:W-:Y:S02]  /*69a0*/  FMUL.FTZ R67, R65, R64 ;  /* 0x0000004041437220 */ /* 0x008fe40000410000 */
[----:B------:R-:W-:Y:S02]  /*69b0*/  @P0 FADD.FTZ R69, R69, R70 ;  /* 0x0000004645450221 */ /* 0x000fe40000010000 */
[-C--:B----4-:R-:W-:Y:S01]  /*69c0*/  FFMA.FTZ R68, R241, R66.reuse, R67 ;  /* 0x00000042f1447223 */ /* 0x090fe20000010043 */
[----:B------:R-:W0:Y:S01]  /*69d0*/  SHFL.UP PT, R70, R242, 0x8, RZ ;  /* 0x05000000f2467989 */ /* 0x000e2200000e00ff */
[----:B------:R-:W-:-:S03]  /*69e0*/  FMUL.FTZ R66, R65, R66 ;  /* 0x0000004241427220 */ /* 0x000fc60000410000 */
[----:B------:R-:W-:Y:S01]  /*69f0*/  FSEL R65, R65, R68, !P0 ;  /* 0x0000004441417208 */ /* 0x000fe20004000000 */
[----:B------:R-:W-:Y:S01]  /*6a00*/  @P0 FFMA.FTZ R241, R241, R64, -R66 ;  /* 0x00000040f1f10223 */ /* 0x000fe20000010842 */
[----:B------:R-:W1:Y:S01]  /*6a10*/  SHFL.UP PT, R68, R69, 0x8, RZ ;  /* 0x0500000045447989 */ /* 0x000e6200000e00ff */
[----:B------:R-:W-:-:S03]  /*6a20*/  ISETP.GE.AND P0, PT, R122, 0x8, PT ;  /* 0x000000087a00780c */ /* 0x000fc60003f06270 */
[----:B------:R-:W3:Y:S04]  /*6a30*/  SHFL.UP PT, R66, R241, 0x8, RZ ;  /* 0x05000000f1427989 */ /* 0x000ee800000e00ff */
[----:B------:R-:W4:Y:S01]  /*6a40*/  SHFL.UP PT, R64, R65, 0x8, RZ ;  /* 0x0500000041407989 */ /* 0x000f2200000e00ff */
[C---:B0-----:R-:W-:Y:S02]  /*6a50*/  FMUL.FTZ R67, R65.reuse, R70 ;  /* 0x0000004641437220 */ /* 0x041fe40000410000 */
[-C--:B-1----:R-:W-:Y:S02]  /*6a60*/  FMUL.FTZ R71, R65, R68.reuse ;  /* 0x0000004441477220 */ /* 0x082fe40000410000 */
[----:B------:R-:W-:Y:S02]  /*6a70*/  FFMA.FTZ R244, R241, R68, -R67 ;  /* 0x00000044f1f47223 */ /* 0x000fe40000010843 */
[----:B---3--:R-:W-:-:S02]  /*6a80*/  FMUL.FTZ R68, R65, R66 ;  /* 0x0000004241447220 */ /* 0x008fc40000410000 */
[C---:B------:R-:W-:Y:S02]  /*6a90*/  FFMA.FTZ R71, R241.reuse, R70, R71 ;  /* 0x00000046f1477223 */ /* 0x040fe40000010047 */
[-C--:B----4-:R-:W-:Y:S02]  /*6aa0*/  FFMA.FTZ R68, R241, R64.reuse, R68 ;  /* 0x00000040f1447223 */ /* 0x090fe40000010044 */
[----:B------:R-:W-:Y:S02]  /*6ab0*/  FMUL.FTZ R67, R65, R64 ;  /* 0x0000004041437220 */ /* 0x000fe40000410000 */
[----:B------:R-:W-:Y:S01]  /*6ac0*/  @P0 FADD.FTZ R69, R69, R244 ;  /* 0x000000f445450221 */ /* 0x000fe20000010000 */
[----:B------:R-:W-:Y:S01]  /*6ad0*/  FSEL R68, R65, R68, !P0 ;  /* 0x0000004441447208 */ /* 0x000fe20004000000 */
[----:B------:R-:W-:Y:S02]  /*6ae0*/  @P0 FFMA.FTZ R241, R241, R66, -R67 ;  /* 0x00000042f1f10223 */ /* 0x000fe40000010843 */
[----:B------:R-:W-:Y:S01]  /*6af0*/  @P0 FADD.FTZ R242, R242, R71 ;  /* 0x00000047f2f20221 */ /* 0x000fe20000010000 */
[----:B------:R-:W-:Y:S01]  /*6b00*/  MOV R243, R69 ;  /* 0x0000004500f37202 */ /* 0x000fe20000000f00 */
[----:B------:R0:W1:Y:S04]  /*6b10*/  SHFL.UP PT, R71, R69, 0x10, RZ ;  /* 0x0600000045477989 */ /* 0x00006800000e00ff */
[----:B------:R0:W3:Y:S04]  /*6b20*/  SHFL.UP PT, R67, R241, 0x10, RZ ;  /* 0x06000000f1437989 */ /* 0x0000e800000e00ff */
[----:B------:R0:W4:Y:S04]  /*6b30*/  SHFL.UP PT, R66, R242, 0x10, RZ ;  /* 0x06000000f2427989 */ /* 0x00012800000e00ff */
[----:B------:R0:W2:Y:S02]  /*6b40*/  SHFL.UP PT, R70, R68, 0x10, RZ ;  /* 0x0600000044467989 */ /* 0x0000a400000e00ff */
.L_x_5656:
[----:B0-----:R-:W-:Y:S01]  /*6b50*/  MOV R69, R241 ;  /* 0x000000f100457202 */ /* 0x001fe20000000f00 */
[-C--:B----4-:R-:W-:Y:S01]  /*6b60*/  FMUL.FTZ R64, R66, R68.reuse ;  /* 0x0000004442407220 */ /* 0x090fe20000410000 */
[----:B------:R-:W-:Y:S01]  /*6b70*/  ISETP.GE.AND P0, PT, R122, 0x10, PT ;  /* 0x000000107a00780c */ /* 0x000fe20003f06270 */
[----:B---3--:R-:W-:Y:S01]  /*6b80*/  FMUL.FTZ R65, R67, R68 ;  /* 0x0000004443417220 */ /* 0x008fe20000410000 */
[----:B------:R-:W-:Y:S01]  /*6b90*/  MOV R241, R242 ;  /* 0x000000f200f17202 */ /* 0x000fe20000000f00 */
[----:B-1----:R-:W-:-:S02]  /*6ba0*/  FFMA.FTZ R64, R71, R69, -R64 ;  /* 0x0000004547407223 */ /* 0x002fc40000010840 */
[-C--:B------:R-:W-:Y:S02]  /*6bb0*/  FMUL.FTZ R71, R71, R68.reuse ;  /* 0x0000004447477220 */ /* 0x080fe40000410000 */
[-C--:B--2---:R-:W-:Y:S02]  /*6bc0*/  FFMA.FTZ R65, R70, R69.reuse, R65 ;  /* 0x0000004546417223 */ /* 0x084fe40000010041 */
        /* <DEDUP_REMOVED lines=11> */
[----:B-----5:R-:W-:Y:S05]  /*6c80*/  CALL.REL.NOINC `($__internal_133_$__cuda_sm70_shflsync_idx_p) ;  /* 0x00009ac000007944 */ /* 0x020fea0003c00000 */
.L_x_5549:
[----:B------:R-:W-:Y:S05]  /*6c90*/  BRA.CONV ~URZ, `(.L_x_5550) ;  /* 0x000000437f007947 */ /* 0x000fea000b800000 */
[----:B-1----:R-:W-:Y:S01]  /*6ca0*/  HFMA2.MMA R66, -RZ, RZ, 0, 1.847743988037109375e-06 ;  /* 0x0000001fff427435 */ /* 0x002fe200000001ff */
[----:B------:R-:W-:Y:S02]  /*6cb0*/  MOV R64, R68 ;  /* 0x0000004400407202 */ /* 0x000fe40000000f00 */
[----:B------:R-:W-:-:S03]  /*6cc0*/  MOV R65, 0x6ce0 ;  /* 0x00006ce000417802 */ /* 0x000fc60000000f00 */
[----:B0-2--5:R-:W-:Y:S05]  /*6cd0*/  CALL.REL.NOINC `($__internal_133_$__cuda_sm70_shflsync_idx_p) ;  /* 0x00009a7000007944 */ /* 0x025fea0003c00000 */
.L_x_5550:
[----:B------:R-:W-:Y:S05]  /*6ce0*/  BRA.CONV ~URZ, `(.L_x_5551) ;  /* 0x000000437f007947 */ /* 0x000fea000b800000 */
[----:B-1----:R-:W-:Y:S01]  /*6cf0*/  HFMA2.MMA R66, -RZ, RZ, 0, 1.847743988037109375e-06 ;  /* 0x0000001fff427435 */ /* 0x002fe200000001ff */
[----:B------:R-:W-:Y:S02]  /*6d00*/  MOV R64, R71 ;  /* 0x0000004700407202 */ /* 0x000fe40000000f00 */
[----:B------:R-:W-:-:S03]  /*6d10*/  MOV R65, 0x6d30 ;  /* 0x00006d3000417802 */ /* 0x000fc60000000f00 */
[----:B0-2--5:R-:W-:Y:S05]  /*6d20*/  CALL.REL.NOINC `($__internal_133_$__cuda_sm70_shflsync_idx_p) ;  /* 0x00009a2000007944 */ /* 0x025fea0003c00000 */
.L_x_5551:
[----:B------:R-:W-:Y:S05]  /*6d30*/  BRA.CONV ~URZ, `(.L_x_5552) ;  /* 0x000000437f007947 */ /* 0x000fea000b800000 */
[----:B-1----:R-:W-:Y:S01]  /*6d40*/  HFMA2.MMA R66, -RZ, RZ, 0, 1.847743988037109375e-06 ;  /* 0x0000001fff427435 */ /* 0x002fe200000001ff */
[----:B------:R-:W-:-:S02]  /*6d50*/  MOV R64, R241 ;  /* 0x000000f100407202 */ /* 0x000fc40000000f00 */
[----:B------:R-:W-:-:S03]  /*6d60*/  MOV R65, 0x6d80 ;  /* 0x00006d8000417802 */ /* 0x000fc60000000f00 */
[----:B0-2--5:R-:W-:Y:S05]  /*6d70*/  CALL.REL.NOINC `($__internal_133_$__cuda_sm70_shflsync_idx_p) ;  /* 0x000099d000007944 */ /* 0x025fea0003c00000 */
.L_x_5552:
[----:B------:R-:W-:Y:S05]  /*6d80*/  BRA.DIV ~URZ, `(.L_x_5553) ;  /* 0x000088a27f007947 */ /* 0x000fea000b800000 */
[----:B-----5:R3:W4:Y:S04]  /*6d90*/  SHFL.IDX PT, R70, R60, RZ, 0x1f ;  /* 0x00001fff3c467589 */ /* 0x02072800000e0000 */
[----:B------:R3:W2:Y:S04]  /*6da0*/  SHFL.IDX PT, R242, R61, RZ, 0x1f ;  /* 0x00001fff3df27589 */ /* 0x0006a800000e0000 */
[----:B------:R3:W1:Y:S04]  /*6db0*/  SHFL.IDX PT, R243, R62, RZ, 0x1f ;  /* 0x00001fff3ef37589 */ /* 0x00066800000e0000 */
[----:B------:R3:W0:Y:S04]  /*6dc0*/  SHFL.IDX PT, R67, R63, RZ, 0x1f ;  /* 0x00001fff3f437589 */ /* 0x00062800000e0000 */
[----:B------:R-:W0:Y:S04]  /*6dd0*/  SHFL.UP PT, R69, R69, 0x1, RZ ;  /* 0x0420000045457989 */ /* 0x000e2800000e00ff */
[----:B------:R-:W0:Y:S04]  /*6de0*/  SHFL.UP PT, R68, R68, 0x1, RZ ;  /* 0x0420000044447989 */ /* 0x000e2800000e00ff */
[----:B------:R-:W0:Y:S04]  /*6df0*/  SHFL.UP PT, R71, R71, 0x1, RZ ;  /* 0x0420000047477989 */ /* 0x000e2800000e00ff */
[----:B------:R-:W0:Y:S02]  /*6e00*/  SHFL.UP PT, R241, R241, 0x1, RZ ;  /* 0x04200000f1f17989 */ /* 0x000e2400000e00ff */
.L_x_5657:
        /* <DEDUP_REMOVED lines=26> */
.L_x_5546:
[----:B------:R-:W-:Y:S05]  /*6fb0*/  BSYNC B0 ;  /* 0x0000000000007941 */ /* 0x000fea0003800000 */
.L_x_5545:
[----:B------:R-:W-:Y:S01]  /*6fc0*/  WARPSYNC 0xffffffff ;  /* 0xffffffff00007948 */ /* 0x000fe20003800000 */
[----:B------:R-:W-:Y:S02]  /*6fd0*/  LOP3.LUT P0, RZ, R123, 0x1f, RZ, 0xc0, !PT ;  /* 0x0000001f7bff7812 */ /* 0x000fe4000780c0ff */
[CC--:B0-2--5:R-:W-:Y:S01]  /*6fe0*/  FMUL.FTZ R62, R144.reuse, -R110.reuse ;  /* 0x8000006e903e7220 */ /* 0x0e5fe20000410000 */
        /* <DEDUP_REMOVED lines=11> */
[-C--:B------:R-:W-:Y:S02]  /*70a0*/  FFMA.FTZ R61, -R144, R185.reuse, -R61 ;  /* 0x000000b9903d7223 */ /* 0x080fe4000001093d */
[----:B------:R-:W-:Y:S02]  /*70b0*/  FFMA.FTZ R60, R143, R185, -R60 ;  /* 0x000000b98f3c7223 */ /* 0x000fe4000001083c */
[----:B------:R-:W-:-:S02]  /*70c0*/  FADD.FTZ R61, -R184, R61 ;  /* 0x0000003db83d7221 */ /* 0x000fc40000010100 */
[----:B------:R-:W-:Y:S01]  /*70d0*/  FADD.FTZ R60, R183, R60 ;  /* 0x0000003cb73c7221 */ /* 0x000fe20000010000 */
[----:B------:R-:W0:Y:S01]  /*70e0*/  LDS.64 R68, [R123.X16+0x6358] ;  /* 0x006358007b447984 */ /* 0x000e22000000ca00 */
[C---:B------:R-:W-:Y:S02]  /*70f0*/  FFMA.FTZ R64, R127.reuse, R62, R64 ;  /* 0x0000003e7f407223 */ /* 0x040fe40000010040 */
[CC--:B------:R-:W-:Y:S02]  /*7100*/  FMUL.FTZ R62, R128.reuse, -R61.reuse ;  /* 0x8000003d803e7220 */ /* 0x0c0fe40000410000 */
[-C--:B------:R-:W-:Y:S02]  /*7110*/  FMUL.FTZ R66, R128, -R60.reuse ;  /* 0x8000003c80427220 */ /* 0x080fe40000410000 */
[C---:B------:R-:W-:Y:S02]  /*7120*/  FFMA.FTZ R62, R127.reuse, R60, -R62 ;  /* 0x0000003c7f3e7223 */ /* 0x040fe4000001083e */
[----:B------:R-:W-:-:S02]  /*7130*/  FFMA.FTZ R61, R127, R61, R66 ;  /* 0x0000003d7f3d7223 */ /* 0x000fc40000010042 */
[C---:B------:R-:W-:Y:S02]  /*7140*/  FMUL.FTZ R65, R126.reuse, -R63 ;  /* 0x8000003f7e417220 */ /* 0x040fe40000410000 */
[----:B------:R-:W-:Y:S02]  /*7150*/  FADD.FTZ R62, R181, R62 ;  /* 0x0000003eb53e7221 */ /* 0x000fe40000010000 */
[-C--:B------:R-:W-:Y:S02]  /*7160*/  FMUL.FTZ R60, R126, -R64.reuse ;  /* 0x800000407e3c7220 */ /* 0x080fe40000410000 */
[----:B------:R-:W-:Y:S02]  /*7170*/  FADD.FTZ R61, -R182, R61 ;  /* 0x0000003db63d7221 */ /* 0x000fe40000010100 */
[----:B------:R-:W-:Y:S02]  /*7180*/  FFMA.FTZ R65, R125, R64, R65 ;  /* 0x000000407d417223 */ /* 0x000fe40000010041 */
[----:B------:R-:W-:-:S02]  /*7190*/  FMUL.FTZ R64, R126, -R62 ;  /* 0x8000003e7e407220 */ /* 0x000fc40000410000 */
[C---:B------:R-:W-:Y:S02]  /*71a0*/  FFMA.FTZ R60, R125.reuse, R63, -R60 ;  /* 0x0000003f7d3c7223 */ /* 0x040fe4000001083c */
[-C--:B------:R-:W-:Y:S02]  /*71b0*/  FMUL.FTZ R63, R126, -R61.reuse ;  /* 0x8000003d7e3f7220 */ /* 0x080fe40000410000 */
[C---:B------:R-:W-:Y:S02]  /*71c0*/  FFMA.FTZ R61, R125.reuse, R61, R64 ;  /* 0x0000003d7d3d7223 */ /* 0x040fe40000010040 */
[----:B------:R-:W-:Y:S02]  /*71d0*/  FFMA.FTZ R62, R125, R62, -R63 ;  /* 0x0000003e7d3e7223 */ /* 0x000fe4000001083f */
[----:B------:R-:W-:Y:S02]  /*71e0*/  FMUL.FTZ R63, R124, -R65 ;  /* 0x800000417c3f7220 */ /* 0x000fe40000410000 */
[----:B------:R-:W-:-:S02]  /*71f0*/  FADD.FTZ R61, -R180, R61 ;  /* 0x0000003db43d7221 */ /* 0x000fc40000010100 */
[----:B------:R-:W-:Y:S02]  /*7200*/  FADD.FTZ R62, R179, R62 ;  /* 0x0000003eb33e7221 */ /* 0x000fe40000010000 */
[CC--:B------:R-:W-:Y:S02]  /*7210*/  FMUL.FTZ R64, R124.reuse, -R60.reuse ;  /* 0x8000003c7c407220 */ /* 0x0c0fe40000410000 */
[C---:B------:R-:W-:Y:S02]  /*7220*/  FFMA.FTZ R63, R3.reuse, R60, -R63 ;  /* 0x0000003c033f7223 */ /* 0x040fe4000001083f */
[C---:B------:R-:W-:Y:S02]  /*7230*/  FMUL.FTZ R60, R124.reuse, -R61 ;  /* 0x8000003d7c3c7220 */ /* 0x040fe40000410000 */
[-C--:B------:R-:W-:Y:S02]  /*7240*/  FMUL.FTZ R66, R124, -R62.reuse ;  /* 0x8000003e7c427220 */ /* 0x080fe40000410000 */
[----:B------:R-:W-:-:S02]  /*7250*/  FFMA.FTZ R60, R3, R62, -R60 ;  /* 0x0000003e033c7223 */ /* 0x000fc4000001083c */
[C---:B------:R-:W-:Y:S02]  /*7260*/  FFMA.FTZ R64, R3.reuse, R65, R64 ;  /* 0x0000004103407223 */ /* 0x040fe40000010040 */
[----:B------:R-:W-:Y:S02]  /*7270*/  FFMA.FTZ R61, R3, R61, R66 ;  /* 0x0000003d033d7223 */ /* 0x000fe40000010042 */
[C---:B------:R-:W-:Y:S02]  /*7280*/  FMUL.FTZ R65, R6.reuse, -R63 ;  /* 0x8000003f06417220 */ /* 0x040fe40000410000 */
[----:B------:R-:W-:Y:S02]  /*7290*/  FADD.FTZ R60, R177, R60 ;  /* 0x0000003cb13c7221 */ /* 0x000fe40000010000 */
[----:B------:R-:W-:Y:S02]  /*72a0*/  FMUL.FTZ R62, R6, -R64 ;  /* 0x80000040063e7220 */ /* 0x000fe40000410000 */
[----:B------:R-:W-:-:S02]  /*72b0*/  FADD.FTZ R61, -R178, R61 ;  /* 0x0000003db23d7221 */ /* 0x000fc40000010100 */
[C---:B------:R-:W-:Y:S02]  /*72c0*/  FFMA.FTZ R65, R7.reuse, R64, R65 ;  /* 0x0000004007417223 */ /* 0x040fe40000010041 */
[CC--:B------:R-:W-:Y:S02]  /*72d0*/  FMUL.FTZ R64, R6.reuse, -R60.reuse ;  /* 0x8000003c06407220 */ /* 0x0c0fe40000410000 */
[C---:B------:R-:W-:Y:S02]  /*72e0*/  FFMA.FTZ R62, R7.reuse, R63, -R62 ;  /* 0x0000003f073e7223 */ /* 0x040fe4000001083e */
[-C--:B------:R-:W-:Y:S02]  /*72f0*/  FMUL.FTZ R63, R6, -R61.reuse ;  /* 0x8000003d063f7220 */ /* 0x080fe40000410000 */
[C---:B------:R-:W-:Y:S02]  /*7300*/  FFMA.FTZ R61, R7.reuse, R61, R64 ;  /* 0x0000003d073d7223 */ /* 0x040fe40000010040 */
[----:B------:R-:W-:-:S02]  /*7310*/  FFMA.FTZ R60, R7, R60, -R63 ;  /* 0x0000003c073c7223 */ /* 0x000fc4000001083f */
[----:B------:R-:W-:Y:S02]  /*7320*/  FMUL.FTZ R63, R10, -R65 ;  /* 0x800000410a3f7220 */ /* 0x000fe40000410000 */
[----:B------:R-:W-:Y:S02]  /*7330*/  FADD.FTZ R61, -R176, R61 ;  /* 0x0000003db03d7221 */ /* 0x000fe40000010100 */
[----:B------:R-:W-:Y:S02]  /*7340*/  FADD.FTZ R60, R175, R60 ;  /* 0x0000003caf3c7221 */ /* 0x000fe40000010000 */
[CC--:B------:R-:W-:Y:S02]  /*7350*/  FMUL.FTZ R64, R10.reuse, -R62.reuse ;  /* 0x8000003e0a407220 */ /* 0x0c0fe40000410000 */
[----:B------:R-:W-:Y:S02]  /*7360*/  FFMA.FTZ R63, R13, R62, -R63 ;  /* 0x0000003e0d3f7223 */ /* 0x000fe4000001083f */
[----:B------:R-:W-:-:S02]  /*7370*/  FMUL.FTZ R62, R10, -R61 ;  /* 0x8000003d0a3e7220 */ /* 0x000fc40000410000 */
[-C--:B------:R-:W-:Y:S02]  /*7380*/  FMUL.FTZ R66, R10, -R60.reuse ;  /* 0x8000003c0a427220 */ /* 0x080fe40000410000 */
[C---:B------:R-:W-:Y:S02]  /*7390*/  FFMA.FTZ R62, R13.reuse, R60, -R62 ;  /* 0x0000003c0d3e7223 */ /* 0x040fe4000001083e */
[C---:B------:R-:W-:Y:S02]  /*73a0*/  FFMA.FTZ R64, R13.reuse, R65, R64 ;  /* 0x000000410d407223 */ /* 0x040fe40000010040 */
        /* <DEDUP_REMOVED lines=13> */
[----:B------:R-:W-:Y:S02]  /*7480*/  FADD.FTZ R62, R171, R62 ;  /* 0x0000003eab3e7221 */ /* 0x000fe40000010000 */
[----:B------:R-:W-:-:S02]  /*7490*/  FMUL.FTZ R64, R16, -R60 ;  /* 0x8000003c10407220 */ /* 0x000fc40000410000 */
[C---:B------:R-:W-:Y:S02]  /*74a0*/  FFMA.FTZ R63, R17.reuse, R60, -R63 ;  /* 0x0000003c113f7223 */ /* 0x040fe4000001083f */
[C---:B------:R-:W-:Y:S02]  /*74b0*/  FMUL.FTZ R60, R16.reuse, -R61 ;  /* 0x8000003d103c7220 */ /* 0x040fe40000410000 */
[-C--:B------:R-:W-:Y:S02]  /*74c0*/  FMUL.FTZ R66, R16, -R62.reuse ;  /* 0x8000003e10427220 */ /* 0x080fe40000410000 */
[C---:B------:R-:W-:Y:S02]  /*74d0*/  FFMA.FTZ R60, R17.reuse, R62, -R60 ;  /* 0x0000003e113c7223 */ /* 0x040fe4000001083c */
[C---:B------:R-:W-:Y:S02]  /*74e0*/  FFMA.FTZ R64, R17.reuse, R65, R64 ;  /* 0x0000004111407223 */ /* 0x040fe40000010040 */
        /* <DEDUP_REMOVED lines=44> */
[C---:B------:R-:W-:Y:S02]  /*77b0*/  FFMA.FTZ R65, R27.reuse, R64, R65 ;  /* 0x000000401b417223 */ /* 0x040fe40000010041 */
[----:B------:R-:W-:Y:S02]  /*77c0*/  FADD.FTZ R61, -R162, R61 ;  /* 0x0000003da23d7221 */ /* 0x000fe40000010100 */
[C---:B------:R-:W-:Y:S02]  /*77d0*/  FMUL.FTZ R64, R26.reuse, -R60 ;  /* 0x8000003c1a407220 */ /* 0x040fe40000410000 */
[----:B------:R-:W-:Y:S02]  /*77e0*/  FFMA.FTZ R62, R27, R63, -R62 ;  /* 0x0000003f1b3e7223 */ /* 0x000fe4000001083e */
[----:B------:R-:W-:-:S02]  /*77f0*/  FMUL.FTZ R63, R26, -R61 ;  /* 0x8000003d1a3f7220 */ /* 0x000fc40000410000 */
[C---:B------:R-:W-:Y:S02]  /*7800*/  FFMA.FTZ R61, R27.reuse, R61, R64 ;  /* 0x0000003d1b3d7223 */ /* 0x040fe40000010040 */
[----:B------:R-:W-:Y:S02]  /*7810*/  FMUL.FTZ R64, R28, -R65 ;  /* 0x800000411c407220 */ /* 0x000fe40000410000 */
[----:B------:R-:W-:Y:S02]  /*7820*/  FFMA.FTZ R60, R27, R60, -R63 ;  /* 0x0000003c1b3c7223 */ /* 0x000fe4000001083f */
        /* <DEDUP_REMOVED lines=12> */
[-C--:B------:R-:W-:Y:S02]  /*78f0*/  FMUL.FTZ R60, R30, -R61.reuse ;  /* 0x8000003d1e3c7220 */ /* 0x080fe40000410000 */
[----:B------:R-:W-:Y:S01]  /*7900*/  FFMA.FTZ R67, R31, R61, R70 ;  /* 0x0000003d1f437223 */ /* 0x000fe20000010046 */
[----:B------:R-:W-:Y:S01]  /*7910*/  HFMA2.MMA R61, -RZ, RZ, 0, 0 ;  /* 0x00000000ff3d7435 */ /* 0x000fe200000001ff */
[----:B0-----:R-:W-:-:S02]  /*7920*/  FMUL.FTZ R70, R121, R68 ;  /* 0x0000004479467220 */ /* 0x001fc40000410000 */
[-C--:B------:R-:W-:Y:S02]  /*7930*/  FMUL.FTZ R121, R121, R69.reuse ;  /* 0x0000004579797220 */ /* 0x080fe40000410000 */
[C---:B------:R-:W-:Y:S02]  /*7940*/  FFMA.FTZ R69, R120.reuse, R69, R70 ;  /* 0x0000004578457223 */ /* 0x040fe40000010046 */
[----:B------:R-:W-:Y:S01]  /*7950*/  FFMA.FTZ R66, R31, R62, -R60 ;  /* 0x0000003e1f427223 */ /* 0x000fe2000001083c */
[----:B------:R-:W-:Y:S01]  /*7960*/  MOV R60, UR13 ;  /* 0x0000000d003c7c02 */ /* 0x000fe20008000f00 */
[----:B------:R-:W-:Y:S02]  /*7970*/  FFMA.FTZ R68, R120, R68, -R121 ;  /* 0x0000004478447223 */ /* 0x000fe40000010879 */
[----:B------:R-:W-:Y:S01]  /*7980*/  FADD.FTZ R188, R188, R69 ;  /* 0x00000045bcbc7221 */ /* 0x000fe20000010000 */
[----:B------:R-:W-:Y:S01]  /*7990*/  ISETP.GE.OR P0, PT, R60, c[0x0][0x174], P0 ;  /* 0x00005d003c007a0c */ /* 0x000fe20000706670 */
[----:B------:R-:W-:-:S02]  /*79a0*/  FADD.FTZ R187, R187, R68 ;  /* 0x00000044bbbb7221 */ /* 0x000fc40000010000 */
[C---:B------:R-:W-:Y:S02]  /*79b0*/  FMUL.FTZ R62, R30.reuse, -R64 ;  /* 0x800000401e3e7220 */ /* 0x040fe40000410000 */
[CC--:B------:R-:W-:Y:S02]  /*79c0*/  FMUL.FTZ R60, R30.reuse, -R65.reuse ;  /* 0x800000411e3c7220 */ /* 0x0c0fe40000410000 */
[----:B------:R-:W-:Y:S02]  /*79d0*/  FMUL.FTZ R68, R30, R188 ;  /* 0x000000bc1e447220 */ /* 0x000fe40000410000 */
[C---:B------:R-:W-:Y:S02]  /*79e0*/  FFMA.FTZ R65, R31.reuse, R65, R62 ;  /* 0x000000411f417223 */ /* 0x040fe4000001003e */
[C---:B------:R-:W-:Y:S01]  /*79f0*/  FFMA.FTZ R64, R31.reuse, R64, -R60 ;  /* 0x000000401f407223 */ /* 0x040fe2000001083c */
[----:B------:R-:W-:Y:S01]  /*7a00*/  MOV R60, 0x3f800000 ;  /* 0x3f800000003c7802 */ /* 0x000fe20000000f00 */
[----:B------:R-:W-:Y:S01]  /*7a10*/  FFMA.FTZ R68, R31, R187, -R68 ;  /* 0x000000bb1f447223 */ /* 0x000fe20000010844 */
[----:B------:R-:W-:Y:S01]  /*7a20*/  CS2R R62, SRZ ;  /* 0x00000000003e7805 */ /* 0x000fe2000001ff00 */
[----:B------:R-:W-:-:S02]  /*7a30*/  FADD.FTZ R67, -R156, R67 ;  /* 0x000000439c437221 */ /* 0x000fc40000010100 */
[----:B------:R-:W-:Y:S02]  /*7a40*/  FADD.FTZ R66, R155, R66 ;  /* 0x000000429b427221 */ /* 0x000fe40000010000 */
[----:B------:R-:W-:Y:S01]  /*7a50*/  FADD.FTZ R189, R189, R68 ;  /* 0x00000044bdbd7221 */ /* 0x000fe20000010000 */
[----:B------:R-:W0:Y:S01]  /*7a60*/  @!P0 LDS.128 R60, [UR11+0x7d60] ;  /* 0x007d600bff3c8984 */ /* 0x000e220008000c00 */
[----:B------:R-:W-:Y:S01]  /*7a70*/  FMUL.FTZ R68, R30, R187 ;  /* 0x000000bb1e447220 */ /* 0x000fe20000410000 */
[----:B------:R-:W-:Y:S02]  /*7a80*/  ISETP.GT.U32.AND P0, PT, R123, 0x1f, PT ;  /* 0x0000001f7b00780c */ /* 0x000fe40003f04070 */
[----:B------:R1:W-:Y:S02]  /*7a90*/  STS.128 [R123.X16+0x6760], R64 ;  /* 0x006760407b007388 */ /* 0x0003e4000000cc00 */
[----:B-1----:R-:W-:Y:S02]  /*7aa0*/  FFMA.FTZ R65, R31, R188, R68 ;  /* 0x000000bc1f417223 */ /* 0x002fe40000010044 */
[----:B------:R-:W-:-:S02]  /*7ab0*/  FMUL.FTZ R64, R28, R189 ;  /* 0x000000bd1c407220 */ /* 0x000fc40000410000 */
[----:B------:R-:W-:-:S04]  /*7ac0*/  FADD.FTZ R190, R190, R65 ;  /* 0x00000041bebe7221 */ /* 0x000fc80000010000 */
[CC--:B------:R-:W-:Y:S02]  /*7ad0*/  FFMA.FTZ R65, R29.reuse, R190.reuse, R64 ;  /* 0x000000be1d417223 */ /* 0x0c0fe40000010040 */
[----:B------:R-:W-:Y:S02]  /*7ae0*/  FMUL.FTZ R64, R28, R190 ;  /* 0x000000be1c407220 */ /* 0x000fe40000410000 */
[----:B------:R-:W-:Y:S02]  /*7af0*/  FADD.FTZ R192, R192, R65 ;  /* 0x00000041c0c07221 */ /* 0x000fe40000010000 */
[----:B------:R-:W-:-:S04]  /*7b00*/  FFMA.FTZ R64, R29, R189, -R64 ;  /* 0x000000bd1d407223 */ /* 0x000fc80000010840 */
[----:B------:R-:W-:Y:S02]  /*7b10*/  FADD.FTZ R191, R191, R64 ;  /* 0x00000040bfbf7221 */ /* 0x000fe40000010000 */
[----:B------:R-:W-:-:S04]  /*7b20*/  FMUL.FTZ R64, R26, R192 ;  /* 0x000000c01a407220 */ /* 0x000fc80000410000 */
        /* <DEDUP_REMOVED lines=96> */
.L_x_5658:
[----:B------:R-:W-:Y:S05]  /*8130*/  BRA.DIV ~URZ, `(.L_x_5557) ;  /* 0x000078a27f007947 */ /* 0x000fea000b800000 */
[----:B------:R-:W2:Y:S04]  /*8140*/  SHFL.DOWN PT, R69, R69, 0x1, 0x1f ;  /* 0x08201f0045457f89 */ /* 0x000ea800000e0000 */
[----:B------:R3:W4:Y:S04]  /*8150*/  SHFL.DOWN PT, R121, R68, 0x1, 0x1f ;  /* 0x08201f0044797f89 */ /* 0x00072800000e0000 */
[----:B------:R3:W0:Y:S02]  /*8160*/  SHFL.DOWN PT, R66, R67, 0x1, 0x1f ;  /* 0x08201f0043427f89 */ /* 0x00062400000e0000 */
.L_x_5659:
        /* <DEDUP_REMOVED lines=13> */
.L_x_5559:
[----:B------:R-:W-:Y:S05]  /*8240*/  BSYNC B1 ;  /* 0x0000000000017941 */ /* 0x000fea0003800000 */
.L_x_5558:
[----:B------:R-:W-:Y:S01]  /*8250*/  ISETP.GT.U32.AND P0, PT, R228, 0x1d, PT ;  /* 0x0000001de400780c */ /* 0x000fe20003f04070 */
[----:B------:R-:W-:Y:S05]  /*8260*/  BRA.DIV ~URZ, `(.L_x_5560) ;  /* 0x000078c27f007947 */ /* 0x000fea000b800000 */
[----:B--2---:R2:W3:Y:S04]  /*8270*/  SHFL.DOWN PT, R69, R71, 0x2, 0x1f ;  /* 0x08401f0047457f89 */ /* 0x0044e800000e0000 */
[----:B-1----:R2:W1:Y:S04]  /*8280*/  SHFL.DOWN PT, R70, R241, 0x2, 0x1f ;  /* 0x08401f00f1467f89 */ /* 0x00246800000e0000 */
[----:B----4-:R2:W4:Y:S04]  /*8290*/  SHFL.DOWN PT, R121, R68, 0x2, 0x1f ;  /* 0x08401f0044797f89 */ /* 0x01052800000e0000 */
[----:B0-----:R2:W0:Y:S02]  /*82a0*/  SHFL.DOWN PT, R66, R67, 0x2, 0x1f ;  /* 0x08401f0043427f89 */ /* 0x00142400000e0000 */
.L_x_5660:
        /* <DEDUP_REMOVED lines=13> */
.L_x_5562:
[----:B------:R-:W-:Y:S05]  /*8380*/  BSYNC B1 ;  /* 0x0000000000017941 */ /* 0x000fea0003800000 */
.L_x_5561:
[----:B------:R-:W-:Y:S01]  /*8390*/  ISETP.GT.U32.AND P0, PT, R228, 0x1b, PT ;  /* 0x0000001be400780c */ /* 0x000fe20003f04070 */
[----:B------:R-:W-:Y:S10]  /*83a0*/  BRA.DIV ~URZ, `(.L_x_5563) ;  /* 0x000079427f007947 */ /* 0x000ff4000b800000 */
[----:B---3--:R3:W2:Y:S02]  /*83b0*/  SHFL.DOWN PT, R69, R71, 0x4, 0x1f ;  /* 0x08801f0047457f89 */ /* 0x0086a400000e0000 */
.L_x_5661:
[----:B------:R-:W-:Y:S05]  /*83c0*/  BRA.DIV ~URZ, `(.L_x_5564) ;  /* 0x000079a27f007947 */ /* 0x000fea000b800000 */
[----:B-1----:R1:W3:Y:S04]  /*83d0*/  SHFL.DOWN PT, R70, R241, 0x4, 0x1f ;  /* 0x08801f00f1467f89 */ /* 0x0022e800000e0000 */
[----:B----4-:R1:W4:Y:S04]  /*83e0*/  SHFL.DOWN PT, R121, R68, 0x4, 0x1f ;  /* 0x08801f0044797f89 */ /* 0x01032800000e0000 */
[----:B0-----:R1:W0:Y:S02]  /*83f0*/  SHFL.DOWN PT, R66, R67, 0x4, 0x1f ;  /* 0x08801f0043427f89 */ /* 0x00122400000e0000 */
.L_x_5662:
        /* <DEDUP_REMOVED lines=13> */
.L_x_5566:
[----:B------:R-:W-:Y:S05]  /*84d0*/  BSYNC B1 ;  /* 0x0000000000017941 */ /* 0x000fea0003800000 */
.L_x_5565:
[----:B------:R-:W-:Y:S01]  /*84e0*/  ISETP.GT.U32.AND P0, PT, R228, 0x17, PT ;  /* 0x00000017e400780c */ /* 0x000fe20003f04070 */
[----:B------:R-:W-:Y:S05]  /*84f0*/  BRA.DIV ~URZ, `(.L_x_5567) ;  /* 0x000079c27f007947 */ /* 0x000fea000b800000 */
[----:B--2---:R2:W1:Y:S04]  /*8500*/  SHFL.DOWN PT, R69, R71, 0x8, 0x1f ;  /* 0x09001f0047457f89 */ /* 0x00446800000e0000 */
[----:B---3--:R2:W3:Y:S04]  /*8510*/  SHFL.DOWN PT, R70, R241, 0x8, 0x1f ;  /* 0x09001f00f1467f89 */ /* 0x0084e800000e0000 */
[----:B----4-:R2:W4:Y:S04]  /*8520*/  SHFL.DOWN PT, R121, R68, 0x8, 0x1f ;  /* 0x09001f0044797f89 */ /* 0x01052800000e0000 */
[----:B0-----:R2:W0:Y:S02]  /*8530*/  SHFL.DOWN PT, R66, R67, 0x8, 0x1f ;  /* 0x09001f0043427f89 */ /* 0x00142400000e0000 */
.L_x_5663:
        /* <DEDUP_REMOVED lines=13> */
.L_x_5569:
[----:B------:R-:W-:Y:S05]  /*8610*/  BSYNC B1 ;  /* 0x0000000000017941 */ /* 0x000fea0003800000 */
.L_x_5568:
[----:B------:R-:W-:Y:S01]  /*8620*/  ISETP.GT.U32.AND P0, PT, R228, 0xf, PT ;  /* 0x0000000fe400780c */ /* 0x000fe20003f04070 */
[----:B------:R-:W-:Y:S10]  /*8630*/  BRA.DIV ~URZ, `(.L_x_5570) ;  /* 0x00007a427f007947 */ /* 0x000ff4000b800000 */
[----:B-1----:R1:W2:Y:S02]  /*8640*/  SHFL.DOWN PT, R69, R71, 0x10, 0x1f ;  /* 0x0a001f0047457f89 */ /* 0x0022a400000e0000 */
.L_x_5664:
[----:B------:R-:W-:Y:S05]  /*8650*/  BRA.DIV ~URZ, `(.L_x_5571) ;  /* 0x00007aa27f007947 */ /* 0x000fea000b800000 */
[----:B---3--:R3:W1:Y:S04]  /*8660*/  SHFL.DOWN PT, R70, R241, 0x10, 0x1f ;  /* 0x0a001f00f1467f89 */ /* 0x00866800000e0000 */
[----:B----4-:R3:W4:Y:S04]  /*8670*/  SHFL.DOWN PT, R121, R68, 0x10, 0x1f ;  /* 0x0a001f0044797f89 */ /* 0x01072800000e0000 */
[----:B0-----:R3:W0:Y:S02]  /*8680*/  SHFL.DOWN PT, R66, R67, 0x10, 0x1f ;  /* 0x0a001f0043427f89 */ /* 0x00162400000e0000 */
.L_x_5665:
        /* <DEDUP_REMOVED lines=13> */
.L_x_5573:
[----:B------:R-:W-:Y:S05]  /*8760*/  BSYNC B1 ;  /* 0x0000000000017941 */ /* 0x000fea0003800000 */
.L_x_5572:
        /* <DEDUP_REMOVED lines=20> */
.L_x_5666:
        /* <DEDUP_REMOVED lines=20> */
.L_x_5576:
[----:B------:R-:W-:Y:S05]  /*89f0*/  BSYNC B1 ;  /* 0x0000000000017941 */ /* 0x000fea0003800000 */
.L_x_5575:
        /* <DEDUP_REMOVED lines=14> */
.L_x_5555:
[----:B0-----:R-:W-:Y:S05]  /*8ae0*/  BSYNC B0 ;  /* 0x0000000000007941 */ /* 0x001fea0003800000 */
.L_x_5554:
[----:B------:R-:W-:Y:S01]  /*8af0*/  WARPSYNC 0xffffffff ;  /* 0xffffffff00007948 */ /* 0x000fe20003800000 */
[----:B------:R-:W-:Y:S02]  /*8b00*/  ISETP.NE.AND P0, PT, R123, RZ, PT ;  /* 0x000000ff7b00720c */ /* 0x000fe40003f05270 */
[----:B------:R-:W-:Y:S01]  /*8b10*/  BAR.SYNC.DEFER_BLOCKING 0x0 ;  /* 0x0000000000007b1d */ /* 0x000fe20000010000 */
[----:B-1----:R-:W-:Y:S01]  /*8b20*/  SHF.L.U32 R66, R123, 0x4, RZ ;  /* 0x000000047b427819 */ /* 0x002fe200000006ff */
[----:B------:R-:W-:Y:S01]  /*8b30*/  FMUL.FTZ R229, R45, R191 ;  /* 0x000000bf2de57220 */ /* 0x000fe20000410000 */
[----:B------:R-:W-:Y:S01]  /*8b40*/  PRMT R68, RZ, 0x5410, R101 ;  /* 0x00005410ff447816 */ /* 0x000fe20000000065 */
[----:B------:R-:W-:Y:S02]  /*8b50*/  FMUL.FTZ R241, R44, R194 ;  /* 0x000000c22cf17220 */ /* 0x000fe40000410000 */
[----:B------:R-:W-:Y:S01]  /*8b60*/  BSSY B0, `(.L_x_5577) ;  /* 0x00002cb000007945 */ /* 0x000fe20003800000 */
[----:B------:R-:W0:Y:S04]  /*8b70*/  LDS.64 R64, [R66+0x6768] ;  /* 0x0067680042407984 */ /* 0x000e280000000a00 */
[----:B------:R1:W-:Y:S01]  /*8b80*/  @!P0 STS.128 [UR11+0x7d60], R60 ;  /* 0x007d603cff008988 */ /* 0x0003e20008000c0b */
[----:B------:R-:W-:-:S02]  /*8b90*/  ULDC UR11, c[0x0][0x168] ;  /* 0x00005a00000b7ab9 */ /* 0x000fc40000000800 */
[----:B------:R-:W-:Y:S01]  /*8ba0*/  UIADD3 UR11, -UR12, UR11, URZ ;  /* 0x0000000b0c0b7290 */ /* 0x000fe2000fffe13f */
[----:B-1----:R-:W-:-:S05]  /*8bb0*/  PRMT R63, RZ, 0x5410, R100 ;  /* 0x00005410ff3f7816 */ /* 0x002fca0000000064 */
[----:B------:R-:W-:-:S04]  /*8bc0*/  FMUL.FTZ R61, R48, R63 ;  /* 0x0000003f303d7220 */ /* 0x000fc80000410000 */
[----:B------:R-:W-:Y:S02]  /*8bd0*/  FFMA.FTZ R62, R153, -R61, R217 ;  /* 0x8000003d993e7223 */ /* 0x000fe400000100d9 */
[----:B------:R-:W-:Y:S02]  /*8be0*/  FMUL.FTZ R217, R32, R217 ;  /* 0x000000d920d97220 */ /* 0x000fe40000410000 */
[CC--:B0-----:R-:W-:Y:S02]  /*8bf0*/  FMUL.FTZ R67, R64.reuse, -R111.reuse ;  /* 0x8000006f40437220 */ /* 0x0c1fe40000410000 */
[C---:B------:R-:W-:Y:S02]  /*8c00*/  FMUL.FTZ R111, R65.reuse, -R111 ;  /* 0x8000006f416f7220 */ /* 0x040fe40000410000 */
[-C--:B------:R-:W-:Y:S02]  /*8c10*/  FFMA.FTZ R67, R65, R110.reuse, R67 ;  /* 0x0000006e41437223 */ /* 0x080fe40000010043 */
[----:B------:R-:W-:-:S02]  /*8c20*/  FFMA.FTZ R64, R64, R110, -R111 ;  /* 0x0000006e40407223 */ /* 0x000fc4000001086f */
[----:B------:R-:W-:Y:S02]  /*8c30*/  FADD.FTZ R69, -R186, R67 ;  /* 0x00000043ba457221 */ /* 0x000fe40000010100 */
[----:B------:R-:W-:Y:S02]  /*8c40*/  FADD.FTZ R67, R185, R64 ;  /* 0x00000040b9437221 */ /* 0x000fe40000010000 */
[C---:B------:R-:W-:Y:S02]  /*8c50*/  FMUL.FTZ R60, R154.reuse, R69 ;  /* 0x000000459a3c7220 */ /* 0x040fe40000410000 */
[----:B------:R-:W-:Y:S02]  /*8c60*/  FFMA.FTZ R154, R154, -R61, R218 ;  /* 0x8000003d9a9a7223 */ /* 0x000fe400000100da */
[----:B------:R-:W-:Y:S02]  /*8c70*/  FMUL.FTZ R61, R67, UR36 ;  /* 0x00000024433d7c20 */ /* 0x000fe40008410000 */
[----:B------:R-:W-:-:S02]  /*8c80*/  FMUL.FTZ R64, R144, -R69 ;  /* 0x8000004590407220 */ /* 0x000fc40000410000 */
[-C--:B------:R-:W-:Y:S02]  /*8c90*/  FFMA.FTZ R153, R153, R67.reuse, R60 ;  /* 0x0000004399997223 */ /* 0x080fe4000001003c */
[-C--:B------:R-:W-:Y:S02]  /*8ca0*/  FMUL.FTZ R144, R144, -R67.reuse ;  /* 0x8000004390907220 */ /* 0x080fe40000410000 */
[C---:B------:R-:W-:Y:S02]  /*8cb0*/  FMUL.FTZ R60, R69.reuse, UR36 ;  /* 0x00000024453c7c20 */ /* 0x040fe40008410000 */
[----:B------:R-:W-:Y:S02]  /*8cc0*/  FFMA.FTZ R65, R69, UR35, -R61 ;  /* 0x0000002345417c23 */ /* 0x000fe4000801083d */
[C---:B------:R-:W-:Y:S02]  /*8cd0*/  FFMA.FTZ R64, R143.reuse, R67, -R64 ;  /* 0x000000438f407223 */ /* 0x040fe40000010840 */
[----:B------:R-:W-:Y:S01]  /*8ce0*/  FFMA.FTZ R143, R143, R69, R144 ;  /* 0x000000458f8f7223 */ /* 0x000fe20000010090 */
[----:B------:R-:W-:Y:S01]  /*8cf0*/  IADD3 R144, R123, 0x480, RZ ;  /* 0x000004807b907810 */ /* 0x000fe20007ffe0ff */
[----:B------:R-:W-:-:S02]  /*8d00*/  FFMA.FTZ R61, R67, UR35, R60 ;  /* 0x00000023433d7c23 */ /* 0x000fc4000801003c */
[----:B------:R-:W-:Y:S02]  /*8d10*/  FMUL.FTZ R65, R154, R65 ;  /* 0x000000419a417220 */ /* 0x000fe40000410000 */
[C---:B------:R-:W-:Y:S02]  /*8d20*/  FMUL.FTZ R69, R48.reuse, R69 ;  /* 0x0000004530457220 */ /* 0x040fe40000410000 */
[----:B------:R-:W-:Y:S02]  /*8d30*/  FMUL.FTZ R67, R48, R67 ;  /* 0x0000004330437220 */ /* 0x000fe40000410000 */
[----:B------:R-:W-:Y:S02]  /*8d40*/  FFMA.FTZ R70, R62, R61, R65 ;  /* 0x0000003d3e467223 */ /* 0x000fe40000010041 */
[C---:B------:R-:W-:Y:S02]  /*8d50*/  FMUL.FTZ R61, R154.reuse, R69 ;  /* 0x000000459a3d7220 */ /* 0x040fe40000410000 */
[-C--:B------:R-:W-:Y:S01]  /*8d60*/  FMUL.FTZ R60, R154, R67.reuse ;  /* 0x000000439a3c7220 */ /* 0x080fe20000410000 */
[----:B------:R-:W-:Y:S01]  /*8d70*/  IADD3 R154, R123, 0x5c0, RZ ;  /* 0x000005c07b9a7810 */ /* 0x000fe20007ffe0ff */
[----:B------:R-:W-:-:S02]  /*8d80*/  FFMA.FTZ R61, R62, R67, R61 ;  /* 0x000000433e3d7223 */ /* 0x000fc4000001003d */
[-C--:B------:R-:W-:Y:S01]  /*8d90*/  FFMA.FTZ R60, R62, R69.reuse, -R60 ;  /* 0x000000453e3c7223 */ /* 0x080fe2000001083c */
[----:B------:R-:W-:Y:S01]  /*8da0*/  SHF.L.U32 R62, R123, 0x5, RZ ;  /* 0x000000057b3e7819 */ /* 0x000fe200000006ff */
[----:B------:R-:W-:Y:S02]  /*8db0*/  FMUL.FTZ R69, R63, R69 ;  /* 0x000000453f457220 */ /* 0x000fe40000410000 */
[----:B------:R-:W-:Y:S01]  /*8dc0*/  FADD.FTZ R143, -R184, R143 ;  /* 0x0000008fb88f7221 */ /* 0x000fe20000010100 */
[----:B------:R-:W-:Y:S01]  /*8dd0*/  LEA.HI.SX32 R62, R62, R62, 0x1b ;  /* 0x0000003e3e3e7211 */ /* 0x000fe200078fdaff */
[----:B------:R-:W-:Y:S02]  /*8de0*/  FADD.FTZ R64, R183, R64 ;  /* 0x00000040b7407221 */ /* 0x000fe40000010000 */
[C---:B------:R-:W-:Y:S02]  /*8df0*/  FMUL.FTZ R71, R63.reuse, R67 ;  /* 0x000000433f477220 */ /* 0x040fe40000410000 */
[----:B------:R-:W-:Y:S01]  /*8e00*/  FFMA.FTZ R70, R63, R153, R70 ;  /* 0x000000993f467223 */ /* 0x000fe20000010046 */
[----:B------:R0:W-:Y:S01]  /*8e10*/  STS [R62.X4+0x217c], R69 ;  /* 0x00217c453e007388 */ /* 0x0001e20000004800 */
[----:B------:R-:W-:-:S02]  /*8e20*/  FMUL.FTZ R63, R128, -R143 ;  /* 0x8000008f803f7220 */ /* 0x000fc40000410000 */
[----:B------:R-:W-:Y:S01]  /*8e30*/  FMUL.FTZ R65, R152, R143 ;  /* 0x0000008f98417220 */ /* 0x000fe20000410000 */
[----:B------:R1:W-:Y:S01]  /*8e40*/  STS [R62.X4+0x2178], R71 ;  /* 0x002178473e007388 */ /* 0x0003e20000004800 */
[----:B------:R-:W-:Y:S02]  /*8e50*/  FMUL.FTZ R67, R49, R68 ;  /* 0x0000004431437220 */ /* 0x000fe40000410000 */
[-C--:B------:R-:W-:Y:S02]  /*8e60*/  FFMA.FTZ R110, R127, R64.reuse, -R63 ;  /* 0x000000407f6e7223 */ /* 0x080fe4000001083f */
[----:B------:R-:W-:Y:S02]  /*8e70*/  FFMA.FTZ R120, R151, R64, R65 ;  /* 0x0000004097787223 */ /* 0x000fe40000010041 */
[----:B0-----:R-:W-:Y:S02]  /*8e80*/  FMUL.FTZ R69, R64, UR36 ;  /* 0x0000002440457c20 */ /* 0x001fe40008410000 */
[----:B------:R-:W-:-:S02]  /*8e90*/  FFMA.FTZ R152, R152, -R67, R216 ;  /* 0x8000004398987223 */ /* 0x000fc400000100d8 */
[C---:B------:R-:W-:Y:S02]  /*8ea0*/  FMUL.FTZ R65, R143.reuse, UR36 ;  /* 0x000000248f417c20 */ /* 0x040fe40008410000 */
[----:B------:R-:W-:Y:S02]  /*8eb0*/  FFMA.FTZ R69, R143, UR35, -R69 ;  /* 0x000000238f457c23 */ /* 0x000fe40008010845 */
[----:B------:R-:W-:Y:S02]  /*8ec0*/  FADD.FTZ R181, R181, R110 ;  /* 0x0000006eb5b57221 */ /* 0x000fe40000010000 */
[----:B------:R-:W-:Y:S02]  /*8ed0*/  FFMA.FTZ R67, R151, -R67, R215 ;  /* 0x8000004397437223 */ /* 0x000fe400000100d7 */
[----:B------:R-:W-:Y:S02]  /*8ee0*/  FFMA.FTZ R110, R64, UR35, R65 ;  /* 0x00000023406e7c23 */ /* 0x000fe40008010041 */
[----:B------:R-:W-:-:S02]  /*8ef0*/  FMUL.FTZ R69, R152, R69 ;  /* 0x0000004598457220 */ /* 0x000fc40000410000 */
[----:B------:R-:W-:Y:S02]  /*8f00*/  FMUL.FTZ R128, R128, -R64 ;  /* 0x8000004080807220 */ /* 0x000fe40000410000 */
[-C--:B------:R-:W-:Y:S02]  /*8f10*/  FMUL.FTZ R111, R49, R143.reuse ;  /* 0x0000008f316f7220 */ /* 0x080fe40000410000 */
[----:B------:R-:W-:Y:S02]  /*8f20*/  FFMA.FTZ R69, R67, R110, R69 ;  /* 0x0000006e43457223 */ /* 0x000fe40000010045 */
[----:B-1----:R-:W-:Y:S02]  /*8f30*/  FMUL.FTZ R71, R49, R64 ;  /* 0x0000004031477220 */ /* 0x002fe40000410000 */
[----:B------:R-:W-:Y:S01]  /*8f40*/  FFMA.FTZ R63, R127, R143, R128 ;  /* 0x0000008f7f3f7223 */ /* 0x000fe20000010080 */
[----:B------:R-:W-:Y:S01]  /*8f50*/  PRMT R128, RZ, 0x5410, R103 ;  /* 0x00005410ff807816 */ /* 0x000fe20000000067 */
[----:B------:R-:W-:-:S02]  /*8f60*/  FMUL.FTZ R64, R152, R111 ;  /* 0x0000006f98407220 */ /* 0x000fc40000410000 */
[-C--:B------:R-:W-:Y:S02]  /*8f70*/  FFMA.FTZ R77, R49, R120.reuse, R77 ;  /* 0x00000078314d7223 */ /* 0x080fe4000001004d */
[----:B------:R-:W-:Y:S01]  /*8f80*/  FFMA.FTZ R121, R68, R120, R69 ;  /* 0x0000007844797223 */ /* 0x000fe20000010045 */
[----:B------:R-:W-:Y:S01]  /*8f90*/  PRMT R120, RZ, 0x5410, R102 ;  /* 0x00005410ff787816 */ /* 0x000fe20000000066 */
[-C--:B------:R-:W-:Y:S02]  /*8fa0*/  FMUL.FTZ R152, R152, R71.reuse ;  /* 0x0000004798987220 */ /* 0x080fe40000410000 */
[----:B------:R-:W-:Y:S02]  /*8fb0*/  FADD.FTZ R63, -R182, R63 ;  /* 0x0000003fb63f7221 */ /* 0x000fe40000010100 */
[C---:B------:R-:W-:Y:S02]  /*8fc0*/  FFMA.FTZ R65, R67.reuse, R71, R64 ;  /* 0x0000004743417223 */ /* 0x040fe40000010040 */
[----:B------:R-:W-:Y:S01]  /*8fd0*/  FFMA.FTZ R64, R67, R111, -R152 ;  /* 0x0000006f43407223 */ /* 0x000fe20000010898 */
[----:B------:R-:W-:Y:S01]  /*8fe0*/  IADD3 R152, R123, 0x580, RZ ;  /* 0x000005807b987810 */ /* 0x000fe20007ffe0ff */
[----:B------:R-:W-:-:S02]  /*8ff0*/  FMUL.FTZ R67, R50, R120 ;  /* 0x0000007832437220 */ /* 0x000fc40000410000 */
[----:B------:R-:W-:Y:S02]  /*9000*/  FADD.FTZ R99, R70, R99 ;  /* 0x0000006346637221 */ /* 0x000fe40000010000 */
[C---:B------:R-:W-:Y:S02]  /*9010*/  FMUL.FTZ R71, R68.reuse, R71 ;  /* 0x0000004744477220 */ /* 0x040fe40000410000 */
[----:B------:R-:W-:Y:S02]  /*9020*/  FMUL.FTZ R127, R68, R111 ;  /* 0x0000006f447f7220 */ /* 0x000fe40000410000 */
[-C--:B------:R-:W-:Y:S01]  /*9030*/  FMUL.FTZ R70, R150, R63.reuse ;  /* 0x0000003f96467220 */ /* 0x080fe20000410000 */
[----:B------:R0:W-:Y:S01]  /*9040*/  STS [R62.X4+0x2170], R71 ;  /* 0x002170473e007388 */ /* 0x0001e20000004800 */
[C---:B------:R-:W-:Y:S02]  /*9050*/  FMUL.FTZ R68, R126.reuse, -R63 ;  /* 0x8000003f7e447220 */ /* 0x040fe40000410000 */
[----:B------:R-:W-:Y:S01]  /*9060*/  FMUL.FTZ R110, R181, UR36 ;  /* 0x00000024b56e7c20 */ /* 0x000fe20008410000 */
[----:B------:R-:W-:Y:S01]  /*9070*/  STS [R62.X4+0x2174], R127 ;  /* 0x0021747f3e007388 */ /* 0x000fe20000004800 */
[----:B------:R-:W-:-:S02]  /*9080*/  FMUL.FTZ R126, R126, -R181 ;  /* 0x800000b57e7e7220 */ /* 0x000fc40000410000 */
[-C--:B------:R-:W-:Y:S02]  /*9090*/  FFMA.FTZ R150, R150, -R67.reuse, R214 ;  /* 0x8000004396967223 */ /* 0x080fe400000100d6 */
[C---:B------:R-:W-:Y:S02]  /*90a0*/  FFMA.FTZ R67, R149.reuse, -R67, R213 ;  /* 0x8000004395437223 */ /* 0x040fe400000100d5 */
[-C--:B------:R-:W-:Y:S02]  /*90b0*/  FFMA.FTZ R149, R149, R181.reuse, R70 ;  /* 0x000000b595957223 */ /* 0x080fe40000010046 */
[----:B------:R-:W-:Y:S02]  /*90c0*/  FFMA.FTZ R68, R125, R181, -R68 ;  /* 0x000000b57d447223 */ /* 0x000fe40000010844 */
[C---:B------:R-:W-:Y:S02]  /*90d0*/  FMUL.FTZ R70, R63.reuse, UR36 ;  /* 0x000000243f467c20 */ /* 0x040fe40008410000 */
[----:B------:R-:W-:-:S02]  /*90e0*/  FFMA.FTZ R69, R63, UR35, -R110 ;  /* 0x000000233f457c23 */ /* 0x000fc4000801086e */
[-C--:B------:R-:W-:Y:S02]  /*90f0*/  FFMA.FTZ R125, R125, R63.reuse, R126 ;  /* 0x0000003f7d7d7223 */ /* 0x080fe4000001007e */
[----:B0-----:R-:W-:Y:S02]  /*9100*/  FMUL.FTZ R71, R50, R63 ;  /* 0x0000003f32477220 */ /* 0x001fe40000410000 */
[----:B------:R-:W-:Y:S02]  /*9110*/  FFMA.FTZ R110, R181, UR35, R70 ;  /* 0x00000023b56e7c23 */ /* 0x000fe40008010046 */
[----:B------:R-:W-:Y:S02]  /*9120*/  FMUL.FTZ R63, R150, R69 ;  /* 0x00000045963f7220 */ /* 0x000fe40000410000 */
[----:B------:R-:W-:Y:S01]  /*9130*/  FADD.FTZ R125, -R180, R125 ;  /* 0x0000007db47d7221 */ /* 0x000fe20000010100 */
[----:B------:R-:W-:Y:S01]  /*9140*/  IADD3 R180, R123, 0x200, RZ ;  /* 0x000002007bb47810 */ /* 0x000fe20007ffe0ff */
[----:B------:R-:W-:-:S02]  /*9150*/  FMUL.FTZ R181, R50, R181 ;  /* 0x000000b532b57220 */ /* 0x000fc40000410000 */
[----:B------:R-:W-:Y:S02]  /*9160*/  FFMA.FTZ R110, R67, R110, R63 ;  /* 0x0000006e436e7223 */ /* 0x000fe4000001003f */
[----:B------:R-:W-:Y:S02]  /*9170*/  FADD.FTZ R68, R179, R68 ;  /* 0x00000044b3447221 */ /* 0x000fe40000010000 */
[----:B------:R-:W-:Y:S02]  /*9180*/  FMUL.FTZ R63, R124, -R125 ;  /* 0x8000007d7c3f7220 */ /* 0x000fe40000410000 */
[C---:B------:R-:W-:Y:S02]  /*9190*/  FMUL.FTZ R70, R150.reuse, R71 ;  /* 0x0000004796467220 */ /* 0x040fe40000410000 */
[----:B------:R-:W-:Y:S02]  /*91a0*/  FMUL.FTZ R150, R150, R181 ;  /* 0x000000b596967220 */ /* 0x000fe40000410000 */
[----:B------:R-:W-:-:S02]  /*91b0*/  FFMA.FTZ R126, R120, R149, R110 ;  /* 0x00000095787e7223 */ /* 0x000fc4000001006e */
[-C--:B------:R-:W-:Y:S02]  /*91c0*/  FFMA.FTZ R110, R3, R68.reuse, -R63 ;  /* 0x00000044036e7223 */ /* 0x080fe4000001083f */
[----:B------:R-:W-:Y:S02]  /*91d0*/  FMUL.FTZ R111, R120, R71 ;  /* 0x00000047786f7220 */ /* 0x000fe40000410000 */
[----:B------:R-:W-:Y:S02]  /*91e0*/  FMUL.FTZ R63, R148, R125 ;  /* 0x0000007d943f7220 */ /* 0x000fe40000410000 */
[C---:B------:R-:W-:Y:S01]  /*91f0*/  FFMA.FTZ R70, R67.reuse, R181, R70 ;  /* 0x000000b543467223 */ /* 0x040fe20000010046 */
[----:B------:R0:W-:Y:S01]  /*9200*/  STS [R62.X4+0x216c], R111 ;  /* 0x00216c6f3e007388 */ /* 0x0001e20000004800 */
[----:B------:R-:W-:Y:S01]  /*9210*/  FFMA.FTZ R69, R67, R71, -R150 ;  /* 0x0000004743457223 */ /* 0x000fe20000010896 */
[----:B------:R-:W-:Y:S01]  /*9220*/  IADD3 R150, R123, 0x540, RZ ;  /* 0x000005407b967810 */ /* 0x000fe20007ffe0ff */
[----:B------:R-:W-:-:S02]  /*9230*/  FMUL.FTZ R124, R124, -R68 ;  /* 0x800000447c7c7220 */ /* 0x000fc40000410000 */
[----:B------:R-:W-:Y:S02]  /*9240*/  FMUL.FTZ R67, R51, R128 ;  /* 0x0000008033437220 */ /* 0x000fe40000410000 */
[----:B------:R-:W-:Y:S02]  /*9250*/  FMUL.FTZ R181, R120, R181 ;  /* 0x000000b578b57220 */ /* 0x000fe40000410000 */
[----:B------:R-:W-:Y:S02]  /*9260*/  FMUL.FTZ R71, R68, UR36 ;  /* 0x0000002444477c20 */ /* 0x000fe40008410000 */
[----:B------:R-:W-:Y:S01]  /*9270*/  FFMA.FTZ R120, R147, R68, R63 ;  /* 0x0000004493787223 */ /* 0x000fe2000001003f */
[----:B------:R-:W-:Y:S01]  /*9280*/  STS [R62.X4+0x2168], R181 ;  /* 0x002168b53e007388 */ /* 0x000fe20000004800 */
[----:B------:R-:W-:Y:S02]  /*9290*/  FMUL.FTZ R63, R125, UR36 ;  /* 0x000000247d3f7c20 */ /* 0x000fe40008410000 */
[----:B------:R-:W-:-:S02]  /*92a0*/  FFMA.FTZ R3, R3, R125, R124 ;  /* 0x0000007d03037223 */ /* 0x000fc4000001007c */
[----:B------:R-:W-:Y:S02]  /*92b0*/  FFMA.FTZ R148, R148, -R67, R212 ;  /* 0x8000004394947223 */ /* 0x000fe400000100d4 */
[----:B0-----:R-:W-:Y:S02]  /*92c0*/  FMUL.FTZ R111, R51, R125 ;  /* 0x0000007d336f7220 */ /* 0x001fe40000410000 */
[----:B------:R-:W-:Y:S02]  /*92d0*/  FFMA.FTZ R71, R125, UR35, -R71 ;  /* 0x000000237d477c23 */ /* 0x000fe40008010847 */
[----:B------:R-:W-:Y:S02]  /*92e0*/  FFMA.FTZ R124, R68, UR35, R63 ;  /* 0x00000023447c7c23 */ /* 0x000fe4000801003f */
[----:B------:R-:W-:Y:S02]  /*92f0*/  FFMA.FTZ R67, R147, -R67, R211 ;  /* 0x8000004393437223 */ /* 0x000fe400000100d3 */
[----:B------:R-:W-:-:S02]  /*9300*/  FMUL.FTZ R68, R51, R68 ;  /* 0x0000004433447220 */ /* 0x000fc40000410000 */
[----:B------:R-:W-:Y:S02]  /*9310*/  FMUL.FTZ R63, R148, R111 ;  /* 0x0000006f943f7220 */ /* 0x000fe40000410000 */
[----:B------:R-:W-:Y:S01]  /*9320*/  FADD.FTZ R127, -R178, R3 ;  /* 0x00000003b27f7221 */ /* 0x000fe20000010100 */
[----:B------:R-:W-:Y:S01]  /*9330*/  IADD3 R178, R123, 0x7c0, RZ ;  /* 0x000007c07bb27810 */ /* 0x000fe20007ffe0ff */
[----:B------:R-:W-:Y:S02]  /*9340*/  FMUL.FTZ R3, R148, R71 ;  /* 0x0000004794037220 */ /* 0x000fe40000410000 */
[----:B------:R-:W-:Y:S02]  /*9350*/  FADD.FTZ R177, R177, R110 ;  /* 0x0000006eb1b17221 */ /* 0x000fe40000010000 */
[-C--:B------:R-:W-:Y:S02]  /*9360*/  FFMA.FTZ R71, R67, R68.reuse, R63 ;  /* 0x0000004443477223 */ /* 0x080fe4000001003f */
[----:B------:R-:W-:Y:S01]  /*9370*/  FADD.FTZ R97, R126, R97 ;  /* 0x000000617e617221 */ /* 0x000fe20000010000 */
[----:B------:R-:W-:Y:S01]  /*9380*/  PRMT R126, RZ, 0x5410, R104 ;  /* 0x00005410ff7e7816 */ /* 0x000fe20000000068 */
[-C--:B------:R-:W-:Y:S01]  /*9390*/  FMUL.FTZ R110, R148, R68.reuse ;  /* 0x00000044946e7220 */ /* 0x080fe20000410000 */
[----:B------:R-:W-:Y:S01]  /*93a0*/  IADD3 R148, R123, 0x500, RZ ;  /* 0x000005007b947810 */ /* 0x000fe20007ffe0ff */
[----:B------:R-:W-:-:S02]  /*93b0*/  FMUL.FTZ R63, R128, R68 ;  /* 0x00000044803f7220 */ /* 0x000fc40000410000 */
[----:B------:R-:W-:Y:S02]  /*93c0*/  FFMA.FTZ R3, R67, R124, R3 ;  /* 0x0000007c43037223 */ /* 0x000fe40000010003 */
[C---:B------:R-:W-:Y:S01]  /*93d0*/  FMUL.FTZ R68, R6.reuse, -R127 ;  /* 0x8000007f06447220 */ /* 0x040fe20000410000 */
[----:B------:R0:W-:Y:S01]  /*93e0*/  STS [R62.X4+0x2160], R63 ;  /* 0x0021603f3e007388 */ /* 0x0001e20000004800 */
[----:B------:R-:W-:Y:S02]  /*93f0*/  FMUL.FTZ R6, R6, -R177 ;  /* 0x800000b106067220 */ /* 0x000fe40000410000 */
[----:B------:R-:W-:Y:S02]  /*9400*/  FADD.FTZ R98, R121, R98 ;  /* 0x0000006279627221 */ /* 0x000fe40000010000 */
[----:B------:R-:W-:Y:S02]  /*9410*/  FFMA.FTZ R121, R128, R120, R3 ;  /* 0x0000007880797223 */ /* 0x000fe40000010003 */
[----:B------:R-:W-:-:S02]  /*9420*/  FMUL.FTZ R3, R52, R126 ;  /* 0x0000007e34037220 */ /* 0x000fc40000410000 */
[C---:B------:R-:W-:Y:S02]  /*9430*/  FFMA.FTZ R68, R7.reuse, R177, -R68 ;  /* 0x000000b107447223 */ /* 0x040fe40000010844 */
[-C--:B------:R-:W-:Y:S02]  /*9440*/  FFMA.FTZ R7, R7, R127.reuse, R6 ;  /* 0x0000007f07077223 */ /* 0x080fe40000010006 */
[C---:B------:R-:W-:Y:S02]  /*9450*/  FMUL.FTZ R6, R146.reuse, R127 ;  /* 0x0000007f92067220 */ /* 0x040fe40000410000 */
[----:B0-----:R-:W-:Y:S02]  /*9460*/  FMUL.FTZ R63, R177, UR36 ;  /* 0x00000024b13f7c20 */ /* 0x001fe40008410000 */
[-C--:B------:R-:W-:Y:S02]  /*9470*/  FFMA.FTZ R146, R146, -R3.reuse, R209 ;  /* 0x8000000392927223 */ /* 0x080fe400000100d1 */
[----:B------:R-:W-:-:S02]  /*9480*/  FFMA.FTZ R3, R145, -R3, R210 ;  /* 0x8000000391037223 */ /* 0x000fc400000100d2 */
[----:B------:R-:W-:Y:S02]  /*9490*/  FFMA.FTZ R145, R145, R177, R6 ;  /* 0x000000b191917223 */ /* 0x000fe40000010006 */
[C---:B------:R-:W-:Y:S02]  /*94a0*/  FMUL.FTZ R6, R127.reuse, UR36 ;  /* 0x000000247f067c20 */ /* 0x040fe40008410000 */
[----:B------:R-:W-:Y:S02]  /*94b0*/  FFMA.FTZ R63, R127, UR35, -R63 ;  /* 0x000000237f3f7c23 */ /* 0x000fe4000801083f */
[-C--:B------:R-:W-:Y:S01]  /*94c0*/  FMUL.FTZ R125, R128, R111.reuse ;  /* 0x0000006f807d7220 */ /* 0x080fe20000410000 */
[----:B------:R-:W-:Y:S01]  /*94d0*/  PRMT R128, RZ, 0x5410, R106 ;  /* 0x00005410ff807816 */ /* 0x000fe2000000006a */
[----:B------:R-:W-:Y:S02]  /*94e0*/  FFMA.FTZ R110, R67, R111, -R110 ;  /* 0x0000006f436e7223 */ /* 0x000fe4000001086e */
[----:B------:R-:W-:Y:S01]  /*94f0*/  FMUL.FTZ R111, R52, R127 ;  /* 0x0000007f346f7220 */ /* 0x000fe20000410000 */
[----:B------:R-:W-:Y:S01]  /*9500*/  STS [R62.X4+0x2164], R125 ;  /* 0x0021647d3e007388 */ /* 0x000fe20000004800 */
[----:B------:R-:W-:-:S02]  /*9510*/  FFMA.FTZ R6, R177, UR35, R6 ;  /* 0x00000023b1067c23 */ /* 0x000fc40008010006 */
[----:B------:R-:W-:Y:S02]  /*9520*/  FMUL.FTZ R63, R146, R63 ;  /* 0x0000003f923f7220 */ /* 0x000fe40000410000 */
[----:B------:R-:W-:Y:S02]  /*9530*/  FFMA.FTZ R79, R51, R120, R79 ;  /* 0x00000078334f7223 */ /* 0x000fe4000001004f */
[----:B------:R-:W-:Y:S02]  /*9540*/  FMUL.FTZ R67, R52, R177 ;  /* 0x000000b134437220 */ /* 0x000fe40000410000 */
[----:B------:R-:W-:Y:S02]  /*9550*/  FMUL.FTZ R120, R146, R111 ;  /* 0x0000006f92787220 */ /* 0x000fe40000410000 */
[----:B------:R-:W-:Y:S02]  /*9560*/  FFMA.FTZ R6, R3, R6, R63 ;  /* 0x0000000603067223 */ /* 0x000fe4000001003f */
[----:B------:R-:W-:-:S02]  /*9570*/  FADD.FTZ R124, R175, R68 ;  /* 0x00000044af7c7221 */ /* 0x000fc40000010000 */
[----:B------:R-:W-:Y:S02]  /*9580*/  FADD.FTZ R176, -R176, R7 ;  /* 0x00000007b0b07221 */ /* 0x000fe40000010100 */
[-C--:B------:R-:W-:Y:S02]  /*9590*/  FMUL.FTZ R146, R146, R67.reuse ;  /* 0x0000004392927220 */ /* 0x080fe40000410000 */
[-C--:B------:R-:W-:Y:S02]  /*95a0*/  FFMA.FTZ R120, R3, R67.reuse, R120 ;  /* 0x0000004303787223 */ /* 0x080fe40000010078 */
[C---:B------:R-:W-:Y:S02]  /*95b0*/  FMUL.FTZ R67, R126.reuse, R67 ;  /* 0x000000437e437220 */ /* 0x040fe40000410000 */
[C---:B------:R-:W-:Y:S02]  /*95c0*/  FMUL.FTZ R7, R126.reuse, R111 ;  /* 0x0000006f7e077220 */ /* 0x040fe40000410000 */
[----:B------:R-:W-:Y:S01]  /*95d0*/  FFMA.FTZ R68, R126, R145, R6 ;  /* 0x000000917e447223 */ /* 0x000fe20000010006 */
[----:B------:R-:W-:Y:S01]  /*95e0*/  PRMT R126, RZ, 0x5410, R105 ;  /* 0x00005410ff7e7816 */ /* 0x000fe20000000069 */
[C---:B------:R-:W-:Y:S01]  /*95f0*/  FMUL.FTZ R6, R10.reuse, -R176 ;  /* 0x800000b00a067220 */ /* 0x040fe20000410000 */
[----:B------:R0:W-:Y:S01]  /*9600*/  STS [R62.X4+0x215c], R7 ;  /* 0x00215c073e007388 */ /* 0x0001e20000004800 */
[----:B------:R-:W-:-:S02]  /*9610*/  FMUL.FTZ R10, R10, -R124 ;  /* 0x8000007c0a0a7220 */ /* 0x000fc40000410000 */
[----:B------:R-:W-:Y:S01]  /*9620*/  FFMA.FTZ R111, R3, R111, -R146 ;  /* 0x0000006f036f7223 */ /* 0x000fe20000010892 */
[----:B------:R-:W-:Y:S01]  /*9630*/  STS [R62.X4+0x2158], R67 ;  /* 0x002158433e007388 */ /* 0x000fe20000004800 */
[----:B------:R-:W-:Y:S01]  /*9640*/  FMUL.FTZ R3, R53, R126 ;  /* 0x0000007e35037220 */ /* 0x000fe20000410000 */
[----:B------:R-:W-:Y:S01]  /*9650*/  IADD3 R146, R123, 0x4c0, RZ ;  /* 0x000004c07b927810 */ /* 0x000fe20007ffe0ff */
[C---:B------:R-:W-:Y:S02]  /*9660*/  FFMA.FTZ R6, R13.reuse, R124, -R6 ;  /* 0x0000007c0d067223 */ /* 0x040fe40000010806 */
[----:B------:R-:W-:Y:S02]  /*9670*/  FMUL.FTZ R63, R124, UR36 ;  /* 0x000000247c3f7c20 */ /* 0x000fe40008410000 */
[----:B------:R-:W-:Y:S02]  /*9680*/  FFMA.FTZ R13, R13, R176, R10 ;  /* 0x000000b00d0d7223 */ /* 0x000fe4000001000a */
[----:B0-----:R-:W-:-:S02]  /*9690*/  FMUL.FTZ R7, R176, UR36 ;  /* 0x00000024b0077c20 */ /* 0x001fc40008410000 */
[----:B------:R-:W-:Y:S02]  /*96a0*/  FADD.FTZ R96, R121, R96 ;  /* 0x0000006079607221 */ /* 0x000fe40000010000 */
[CC--:B------:R-:W-:Y:S02]  /*96b0*/  FMUL.FTZ R10, R142.reuse, R176.reuse ;  /* 0x000000b08e0a7220 */ /* 0x0c0fe40000410000 */
[----:B------:R-:W-:Y:S02]  /*96c0*/  FFMA.FTZ R142, R142, -R3, R208 ;  /* 0x800000038e8e7223 */ /* 0x000fe400000100d0 */
[----:B------:R-:W-:Y:S02]  /*96d0*/  FMUL.FTZ R121, R53, R176 ;  /* 0x000000b035797220 */ /* 0x000fe40000410000 */
[----:B------:R-:W-:Y:S01]  /*96e0*/  FFMA.FTZ R63, R176, UR35, -R63 ;  /* 0x00000023b03f7c23 */ /* 0x000fe2000801083f */
[----:B------:R-:W-:Y:S01]  /*96f0*/  IADD3 R176, R123, 0x780, RZ ;  /* 0x000007807bb07810 */ /* 0x000fe20007ffe0ff */
[----:B------:R-:W-:-:S02]  /*9700*/  FADD.FTZ R173, R173, R6 ;  /* 0x00000006adad7221 */ /* 0x000fc40000010000 */
[----:B------:R-:W-:Y:S01]  /*9710*/  FFMA.FTZ R6, R124, UR35, R7 ;  /* 0x000000237c067c23 */ /* 0x000fe20008010007 */
[----:B------:R-:W-:Y:S01]  /*9720*/  LEA.HI.SX32 R147, R176, R123, 0x1b ;  /* 0x0000007bb0937211 */ /* 0x000fe200078fdaff */
[-C--:B------:R-:W-:Y:S02]  /*9730*/  FFMA.FTZ R10, R141, R124.reuse, R10 ;  /* 0x0000007c8d0a7223 */ /* 0x080fe4000001000a */
[----:B------:R-:W-:Y:S02]  /*9740*/  FMUL.FTZ R7, R53, R124 ;  /* 0x0000007c35077220 */ /* 0x000fe40000410000 */
[----:B------:R-:W-:Y:S02]  /*9750*/  FFMA.FTZ R3, R141, -R3, R207 ;  /* 0x800000038d037223 */ /* 0x000fe400000100cf */
[C---:B------:R-:W-:Y:S02]  /*9760*/  FMUL.FTZ R124, R142.reuse, R121 ;  /* 0x000000798e7c7220 */ /* 0x040fe40000410000 */
[----:B------:R-:W-:-:S02]  /*9770*/  FMUL.FTZ R63, R142, R63 ;  /* 0x0000003f8e3f7220 */ /* 0x000fc40000410000 */
[----:B------:R-:W-:Y:S01]  /*9780*/  FADD.FTZ R125, -R174, R13 ;  /* 0x0000000dae7d7221 */ /* 0x000fe20000010100 */
[----:B------:R-:W-:Y:S01]  /*9790*/  IADD3 R174, R123, 0x740, RZ ;  /* 0x000007407bae7810 */ /* 0x000fe20007ffe0ff */
[-C--:B------:R-:W-:Y:S02]  /*97a0*/  FMUL.FTZ R142, R142, R7.reuse ;  /* 0x000000078e8e7220 */ /* 0x080fe40000410000 */
[C---:B------:R-:W-:Y:S02]  /*97b0*/  FFMA.FTZ R124, R3.reuse, R7, R124 ;  /* 0x00000007037c7223 */ /* 0x040fe4000001007c */
[C---:B------:R-:W-:Y:S02]  /*97c0*/  FMUL.FTZ R13, R126.reuse, R121 ;  /* 0x000000797e0d7220 */ /* 0x040fe40000410000 */
[----:B------:R-:W-:Y:S02]  /*97d0*/  FMUL.FTZ R7, R126, R7 ;  /* 0x000000077e077220 */ /* 0x000fe40000410000 */
[----:B------:R-:W-:Y:S01]  /*97e0*/  FFMA.FTZ R63, R3, R6, R63 ;  /* 0x00000006033f7223 */ /* 0x000fe2000001003f */
[----:B------:R0:W-:Y:S01]  /*97f0*/  STS [R62.X4+0x2154], R13 ;  /* 0x0021540d3e007388 */ /* 0x0001e20000004800 */
[----:B------:R-:W-:-:S02]  /*9800*/  FMUL.FTZ R6, R14, -R125 ;  /* 0x8000007d0e067220 */ /* 0x000fc40000410000 */
[----:B------:R-:W-:Y:S01]  /*9810*/  FFMA.FTZ R121, R3, R121, -R142 ;  /* 0x0000007903797223 */ /* 0x000fe2000001088e */
[----:B------:R1:W-:Y:S01]  /*9820*/  STS [R62.X4+0x2150], R7 ;  /* 0x002150073e007388 */ /* 0x0003e20000004800 */
[-C--:B------:R-:W-:Y:S02]  /*9830*/  FMUL.FTZ R14, R14, -R173.reuse ;  /* 0x800000ad0e0e7220 */ /* 0x080fe40000410000 */
[----:B------:R-:W-:Y:S02]  /*9840*/  FFMA.FTZ R6, R15, R173, -R6 ;  /* 0x000000ad0f067223 */ /* 0x000fe40000010806 */
[----:B------:R-:W-:Y:S02]  /*9850*/  FMUL.FTZ R3, R54, R128 ;  /* 0x0000008036037220 */ /* 0x000fe40000410000 */
[----:B0-----:R-:W-:Y:S02]  /*9860*/  FMUL.FTZ R13, R173, UR36 ;  /* 0x00000024ad0d7c20 */ /* 0x001fe40008410000 */
[----:B------:R-:W-:-:S02]  /*9870*/  FADD.FTZ R95, R68, R95 ;  /* 0x0000005f445f7221 */ /* 0x000fc40000010000 */
[----:B-1----:R-:W-:Y:S02]  /*9880*/  FMUL.FTZ R7, R125, UR36 ;  /* 0x000000247d077c20 */ /* 0x002fe40008410000 */
[-C--:B------:R-:W-:Y:S02]  /*9890*/  FFMA.FTZ R81, R53, R10.reuse, R81 ;  /* 0x0000000a35517223 */ /* 0x080fe40000010051 */
[----:B------:R-:W-:Y:S02]  /*98a0*/  FFMA.FTZ R63, R126, R10, R63 ;  /* 0x0000000a7e3f7223 */ /* 0x000fe4000001003f */
[-C--:B------:R-:W-:Y:S02]  /*98b0*/  FFMA.FTZ R15, R15, R125.reuse, R14 ;  /* 0x0000007d0f0f7223 */ /* 0x080fe4000001000e */
[----:B------:R-:W-:Y:S02]  /*98c0*/  FMUL.FTZ R10, R140, R125 ;  /* 0x0000007d8c0a7220 */ /* 0x000fe40000410000 */
[----:B------:R-:W-:-:S02]  /*98d0*/  FFMA.FTZ R13, R125, UR35, -R13 ;  /* 0x000000237d0d7c23 */ /* 0x000fc4000801080d */
[----:B------:R-:W-:Y:S02]  /*98e0*/  FADD.FTZ R68, R171, R6 ;  /* 0x00000006ab447221 */ /* 0x000fe40000010000 */
[----:B------:R-:W-:Y:S02]  /*98f0*/  FFMA.FTZ R140, R140, -R3, R205 ;  /* 0x800000038c8c7223 */ /* 0x000fe400000100cd */
[C---:B------:R-:W-:Y:S02]  /*9900*/  FMUL.FTZ R125, R54.reuse, R125 ;  /* 0x0000007d367d7220 */ /* 0x040fe40000410000 */
[----:B------:R-:W-:Y:S02]  /*9910*/  FFMA.FTZ R6, R173, UR35, R7 ;  /* 0x00000023ad067c23 */ /* 0x000fe40008010007 */
[----:B------:R-:W-:Y:S02]  /*9920*/  FMUL.FTZ R7, R54, R173 ;  /* 0x000000ad36077220 */ /* 0x000fe40000410000 */
[----:B------:R-:W-:-:S02]  /*9930*/  FFMA.FTZ R3, R139, -R3, R206 ;  /* 0x800000038b037223 */ /* 0x000fc400000100ce */
[C---:B------:R-:W-:Y:S02]  /*9940*/  FMUL.FTZ R126, R140.reuse, R125 ;  /* 0x0000007d8c7e7220 */ /* 0x040fe40000410000 */
[C---:B------:R-:W-:Y:S02]  /*9950*/  FMUL.FTZ R13, R140.reuse, R13 ;  /* 0x0000000d8c0d7220 */ /* 0x040fe40000410000 */
[----:B------:R-:W-:Y:S02]  /*9960*/  FMUL.FTZ R140, R140, R7 ;  /* 0x000000078c8c7220 */ /* 0x000fe40000410000 */
[----:B------:R-:W-:Y:S01]  /*9970*/  FADD.FTZ R127, -R172, R15 ;  /* 0x0000000fac7f7221 */ /* 0x000fe20000010100 */
[----:B------:R-:W-:Y:S01]  /*9980*/  IADD3 R172, R123, 0x700, RZ ;  /* 0x000007007bac7810 */ /* 0x000fe20007ffe0ff */
[----:B------:R-:W-:Y:S02]  /*9990*/  FFMA.FTZ R139, R139, R173, R10 ;  /* 0x000000ad8b8b7223 */ /* 0x000fe4000001000a */
[----:B------:R-:W-:-:S02]  /*99a0*/  FMUL.FTZ R15, R128, R125 ;  /* 0x0000007d800f7220 */ /* 0x000fc40000410000 */
[C---:B------:R-:W-:Y:S02]  /*99b0*/  FFMA.FTZ R6, R3.reuse, R6, R13 ;  /* 0x0000000603067223 */ /* 0x040fe4000001000d */
[C---:B------:R-:W-:Y:S01]  /*99c0*/  FFMA.FTZ R125, R3.reuse, R125, -R140 ;  /* 0x0000007d037d7223 */ /* 0x040fe2000001088c */
[----:B------:R-:W-:Y:S01]  /*99d0*/  PRMT R140, RZ, 0x5410, R107 ;  /* 0x00005410ff8c7816 */ /* 0x000fe2000000006b */
[-C--:B------:R-:W-:Y:S01]  /*99e0*/  FFMA.FTZ R126, R3, R7.reuse, R126 ;  /* 0x00000007037e7223 */ /* 0x080fe2000001007e */
[----:B------:R-:W-:Y:S01]  /*99f0*/  STS [R62.X4+0x214c], R15 ;  /* 0x00214c0f3e007388 */ /* 0x000fe20000004800 */
[C---:B------:R-:W-:Y:S02]  /*9a00*/  FMUL.FTZ R7, R128.reuse, R7 ;  /* 0x0000000780077220 */ /* 0x040fe40000410000 */
[----:B------:R-:W-:Y:S02]  /*9a10*/  FFMA.FTZ R14, R128, R139, R6 ;  /* 0x0000008b800e7223 */ /* 0x000fe40000010006 */
[----:B------:R-:W-:Y:S01]  /*9a20*/  FMUL.FTZ R6, R16, -R127 ;  /* 0x8000007f10067220 */ /* 0x000fe20000410000 */
[----:B------:R0:W-:Y:S01]  /*9a30*/  STS [R62.X4+0x2148], R7 ;  /* 0x002148073e007388 */ /* 0x0001e20000004800 */
[----:B------:R-:W-:-:S02]  /*9a40*/  FMUL.FTZ R3, R55, R140 ;  /* 0x0000008c37037220 */ /* 0x000fc40000410000 */
[----:B------:R-:W-:Y:S02]  /*9a50*/  FMUL.FTZ R13, R68, UR36 ;  /* 0x00000024440d7c20 */ /* 0x000fe40008410000 */
[-C--:B------:R-:W-:Y:S02]  /*9a60*/  FMUL.FTZ R16, R16, -R68.reuse ;  /* 0x8000004410107220 */ /* 0x080fe40000410000 */
[----:B------:R-:W-:Y:S02]  /*9a70*/  FFMA.FTZ R6, R17, R68, -R6 ;  /* 0x0000004411067223 */ /* 0x000fe40000010806 */
[C---:B------:R-:W-:Y:S02]  /*9a80*/  FMUL.FTZ R10, R138.reuse, R127 ;  /* 0x0000007f8a0a7220 */ /* 0x040fe40000410000 */
[----:B0-----:R-:W-:Y:S02]  /*9a90*/  FMUL.FTZ R7, R127, UR36 ;  /* 0x000000247f077c20 */ /* 0x001fe40008410000 */
[----:B------:R-:W-:-:S02]  /*9aa0*/  FFMA.FTZ R138, R138, -R3, R204 ;  /* 0x800000038a8a7223 */ /* 0x000fc400000100cc */
[----:B------:R-:W-:Y:S02]  /*9ab0*/  FFMA.FTZ R13, R127, UR35, -R13 ;  /* 0x000000237f0d7c23 */ /* 0x000fe4000801080d */
[-C--:B------:R-:W-:Y:S02]  /*9ac0*/  FFMA.FTZ R17, R17, R127.reuse, R16 ;  /* 0x0000007f11117223 */ /* 0x080fe40000010010 */
[----:B------:R-:W-:Y:S02]  /*9ad0*/  FMUL.FTZ R127, R55, R127 ;  /* 0x0000007f377f7220 */ /* 0x000fe40000410000 */
[----:B------:R-:W-:Y:S02]  /*9ae0*/  FADD.FTZ R169, R169, R6 ;  /* 0x00000006a9a97221 */ /* 0x000fe40000010000 */
[----:B------:R-:W-:Y:S02]  /*9af0*/  FFMA.FTZ R6, R68, UR35, R7 ;  /* 0x0000002344067c23 */ /* 0x000fe40008010007 */
[----:B------:R-:W-:-:S02]  /*9b00*/  FFMA.FTZ R3, R137, -R3, R203 ;  /* 0x8000000389037223 */ /* 0x000fc400000100cb */
[-C--:B------:R-:W-:Y:S02]  /*9b10*/  FMUL.FTZ R7, R55, R68.reuse ;  /* 0x0000004437077220 */ /* 0x080fe40000410000 */
[C---:B------:R-:W-:Y:S02]  /*9b20*/  FMUL.FTZ R13, R138.reuse, R13 ;  /* 0x0000000d8a0d7220 */ /* 0x040fe40000410000 */
[----:B------:R-:W-:Y:S02]  /*9b30*/  FMUL.FTZ R128, R138, R127 ;  /* 0x0000007f8a807220 */ /* 0x000fe40000410000 */
[----:B------:R-:W-:Y:S01]  /*9b40*/  FFMA.FTZ R10, R137, R68, R10 ;  /* 0x00000044890a7223 */ /* 0x000fe2000001000a */
[----:B------:R-:W-:Y:S01]  /*9b50*/  PRMT R137, RZ, 0x5410, R108 ;  /* 0x00005410ff897816 */ /* 0x000fe2000000006c */
[----:B------:R-:W-:Y:S01]  /*9b60*/  FADD.FTZ R17, -R170, R17 ;  /* 0x00000011aa117221 */ /* 0x000fe20000010100 */
[----:B------:R-:W-:Y:S01]  /*9b70*/  IADD3 R170, R123, 0x6c0, RZ ;  /* 0x000006c07baa7810 */ /* 0x000fe20007ffe0ff */
[----:B------:R-:W-:-:S02]  /*9b80*/  FMUL.FTZ R138, R138, R7 ;  /* 0x000000078a8a7220 */ /* 0x000fc40000410000 */
[C---:B------:R-:W-:Y:S02]  /*9b90*/  FFMA.FTZ R13, R3.reuse, R6, R13 ;  /* 0x00000006030d7223 */ /* 0x040fe4000001000d */
[-C--:B------:R-:W-:Y:S02]  /*9ba0*/  FFMA.FTZ R128, R3, R7.reuse, R128 ;  /* 0x0000000703807223 */ /* 0x080fe40000010080 */
[----:B------:R-:W-:Y:S02]  /*9bb0*/  FADD.FTZ R94, R63, R94 ;  /* 0x0000005e3f5e7221 */ /* 0x000fe40000010000 */
[C---:B------:R-:W-:Y:S02]  /*9bc0*/  FMUL.FTZ R7, R140.reuse, R7 ;  /* 0x000000078c077220 */ /* 0x040fe40000410000 */
[CC--:B------:R-:W-:Y:S02]  /*9bd0*/  FMUL.FTZ R15, R140.reuse, R127.reuse ;  /* 0x0000007f8c0f7220 */ /* 0x0c0fe40000410000 */
[----:B------:R-:W-:Y:S01]  /*9be0*/  FFMA.FTZ R127, R3, R127, -R138 ;  /* 0x0000007f037f7223 */ /* 0x000fe2000001088a */
[----:B------:R0:W-:Y:S01]  /*9bf0*/  STS [R62.X4+0x2140], R7 ;  /* 0x002140073e007388 */ /* 0x0001e20000004800 */
[----:B------:R-:W-:-:S02]  /*9c00*/  FFMA.FTZ R63, R140, R10, R13 ;  /* 0x0000000a8c3f7223 */ /* 0x000fc4000001000d */
[----:B------:R-:W-:Y:S01]  /*9c10*/  FMUL.FTZ R6, R18, -R17 ;  /* 0x8000001112067220 */ /* 0x000fe20000410000 */
[----:B------:R1:W-:Y:S01]  /*9c20*/  STS [R62.X4+0x2144], R15 ;  /* 0x0021440f3e007388 */ /* 0x0003e20000004800 */
[----:B------:R-:W-:Y:S02]  /*9c30*/  FMUL.FTZ R3, R56, R137 ;  /* 0x0000008938037220 */ /* 0x000fe40000410000 */
[----:B------:R-:W-:Y:S02]  /*9c40*/  FMUL.FTZ R13, R169, UR36 ;  /* 0x00000024a90d7c20 */ /* 0x000fe40008410000 */
[-C--:B------:R-:W-:Y:S02]  /*9c50*/  FMUL.FTZ R18, R18, -R169.reuse ;  /* 0x800000a912127220 */ /* 0x080fe40000410000 */
[----:B------:R-:W-:Y:S02]  /*9c60*/  FFMA.FTZ R83, R55, R10, R83 ;  /* 0x0000000a37537223 */ /* 0x000fe40000010053 */
[----:B------:R-:W-:-:S02]  /*9c70*/  FFMA.FTZ R6, R19, R169, -R6 ;  /* 0x000000a913067223 */ /* 0x000fc40000010806 */
[C---:B------:R-:W-:Y:S02]  /*9c80*/  FMUL.FTZ R10, R136.reuse, R17 ;  /* 0x00000011880a7220 */ /* 0x040fe40000410000 */
[----:B------:R-:W-:Y:S02]  /*9c90*/  FFMA.FTZ R136, R136, -R3, R202 ;  /* 0x8000000388887223 */ /* 0x000fe400000100ca */
[C---:B0-----:R-:W-:Y:S02]  /*9ca0*/  FMUL.FTZ R7, R17.reuse, UR36 ;  /* 0x0000002411077c20 */ /* 0x041fe40008410000 */
[----:B------:R-:W-:Y:S02]  /*9cb0*/  FFMA.FTZ R13, R17, UR35, -R13 ;  /* 0x00000023110d7c23 */ /* 0x000fe4000801080d */
[----:B------:R-:W-:Y:S02]  /*9cc0*/  FFMA.FTZ R19, R19, R17, R18 ;  /* 0x0000001113137223 */ /* 0x000fe40000010012 */
[----:B------:R-:W-:-:S02]  /*9cd0*/  FADD.FTZ R68, R167, R6 ;  /* 0x00000006a7447221 */ /* 0x000fc40000010000 */
[----:B------:R-:W-:Y:S02]  /*9ce0*/  FFMA.FTZ R3, R135, -R3, R201 ;  /* 0x8000000387037223 */ /* 0x000fe400000100c9 */
[----:B------:R-:W-:Y:S02]  /*9cf0*/  FFMA.FTZ R6, R169, UR35, R7 ;  /* 0x00000023a9067c23 */ /* 0x000fe40008010007 */
[----:B------:R-:W-:Y:S02]  /*9d00*/  FMUL.FTZ R13, R136, R13 ;  /* 0x0000000d880d7220 */ /* 0x000fe40000410000 */
[----:B------:R-:W-:Y:S01]  /*9d10*/  FADD.FTZ R67, -R168, R19 ;  /* 0x00000013a8437221 */ /* 0x000fe20000010100 */
[----:B------:R-:W-:Y:S01]  /*9d20*/  IADD3 R168, R123, 0x680, RZ ;  /* 0x000006807ba87810 */ /* 0x000fe20007ffe0ff */
[----:B------:R-:W-:Y:S02]  /*9d30*/  FADD.FTZ R93, R14, R93 ;  /* 0x0000005d0e5d7221 */ /* 0x000fe40000010000 */
[----:B------:R-:W-:-:S02]  /*9d40*/  FMUL.FTZ R14, R56, R17 ;  /* 0x00000011380e7220 */ /* 0x000fc40000410000 */
[----:B------:R-:W-:Y:S02]  /*9d50*/  FMUL.FTZ R18, R56, R169 ;  /* 0x000000a938127220 */ /* 0x000fe40000410000 */
[----:B------:R-:W-:Y:S02]  /*9d60*/  FFMA.FTZ R13, R3, R6, R13 ;  /* 0x00000006030d7223 */ /* 0x000fe4000001000d */
[----:B------:R-:W-:Y:S02]  /*9d70*/  FMUL.FTZ R6, R20, -R67 ;  /* 0x8000004314067220 */ /* 0x000fe40000410000 */
[C---:B------:R-:W-:Y:S02]  /*9d80*/  FMUL.FTZ R7, R136.reuse, R14 ;  /* 0x0000000e88077220 */ /* 0x040fe40000410000 */
[----:B------:R-:W-:Y:S01]  /*9d90*/  FMUL.FTZ R19, R136, R18 ;  /* 0x0000001288137220 */ /* 0x000fe20000410000 */
[----:B------:R-:W-:Y:S01]  /*9da0*/  PRMT R136, RZ, 0x5410, R109 ;  /* 0x00005410ff887816 */ /* 0x000fe2000000006d */
[----:B------:R-:W-:-:S02]  /*9db0*/  FMUL.FTZ R20, R20, -R68 ;  /* 0x8000004414147220 */ /* 0x000fc40000410000 */
[----:B------:R-:W-:Y:S02]  /*9dc0*/  FFMA.FTZ R6, R21, R68, -R6 ;  /* 0x0000004415067223 */ /* 0x000fe40000010806 */
[-C--:B-1----:R-:W-:Y:S02]  /*9dd0*/  FMUL.FTZ R15, R137, R18.reuse ;  /* 0x00000012890f7220 */ /* 0x082fe40000410000 */
[----:B------:R-:W-:Y:S02]  /*9de0*/  FFMA.FTZ R21, R21, R67, R20 ;  /* 0x0000004315157223 */ /* 0x000fe40000010014 */
[C---:B------:R-:W-:Y:S01]  /*9df0*/  FFMA.FTZ R18, R3.reuse, R18, R7 ;  /* 0x0000001203127223 */ /* 0x040fe20000010007 */
[----:B------:R0:W-:Y:S01]  /*9e00*/  STS [R62.X4+0x2138], R15 ;  /* 0x0021380f3e007388 */ /* 0x0001e20000004800 */
[----:B------:R-:W-:Y:S02]  /*9e10*/  FFMA.FTZ R19, R3, R14, -R19 ;  /* 0x0000000e03137223 */ /* 0x000fe40000010813 */
[----:B------:R-:W-:-:S02]  /*9e20*/  FMUL.FTZ R3, R57, R136 ;  /* 0x0000008839037220 */ /* 0x000fc40000410000 */
[----:B------:R-:W-:Y:S02]  /*9e30*/  FADD.FTZ R165, R165, R6 ;  /* 0x00000006a5a57221 */ /* 0x000fe40000010000 */
[----:B------:R-:W-:Y:S02]  /*9e40*/  FADD.FTZ R92, R63, R92 ;  /* 0x0000005c3f5c7221 */ /* 0x000fe40000010000 */
[----:B------:R-:W-:Y:S02]  /*9e50*/  FMUL.FTZ R6, R134, R67 ;  /* 0x0000004386067220 */ /* 0x000fe40000410000 */
[----:B------:R-:W-:Y:S01]  /*9e60*/  FADD.FTZ R63, -R166, R21 ;  /* 0x00000015a63f7221 */ /* 0x000fe20000010100 */
[----:B------:R-:W-:Y:S01]  /*9e70*/  IADD3 R166, R123, 0x640, RZ ;  /* 0x000006407ba67810 */ /* 0x000fe20007ffe0ff */
[----:B------:R-:W-:Y:S02]  /*9e80*/  FFMA.FTZ R10, R135, R169, R10 ;  /* 0x000000a9870a7223 */ /* 0x000fe4000001000a */
[----:B------:R-:W-:-:S02]  /*9e90*/  FFMA.FTZ R7, R133, -R3, R200 ;  /* 0x8000000385077223 */ /* 0x000fc400000100c8 */
[----:B------:R-:W-:Y:S02]  /*9ea0*/  FFMA.FTZ R133, R133, R68, R6 ;  /* 0x0000004485857223 */ /* 0x000fe40000010006 */
[----:B------:R-:W-:Y:S02]  /*9eb0*/  FMUL.FTZ R6, R22, -R63 ;  /* 0x8000003f16067220 */ /* 0x000fe40000410000 */
[-C--:B------:R-:W-:Y:S02]  /*9ec0*/  FFMA.FTZ R219, R56, R10.reuse, R219 ;  /* 0x0000000a38db7223 */ /* 0x080fe400000100db */
[----:B------:R-:W-:Y:S02]  /*9ed0*/  FFMA.FTZ R16, R137, R10, R13 ;  /* 0x0000000a89107223 */ /* 0x000fe4000001000d */
[----:B------:R-:W-:Y:S02]  /*9ee0*/  FMUL.FTZ R22, R22, -R165 ;  /* 0x800000a516167220 */ /* 0x000fe40000410000 */
[----:B------:R-:W-:-:S02]  /*9ef0*/  FFMA.FTZ R134, R134, -R3, R199 ;  /* 0x8000000386867223 */ /* 0x000fc400000100c7 */
[----:B------:R-:W-:Y:S02]  /*9f00*/  FMUL.FTZ R10, R68, UR36 ;  /* 0x00000024440a7c20 */ /* 0x000fe40008410000 */
[----:B------:R-:W-:Y:S02]  /*9f10*/  FMUL.FTZ R17, R137, R14 ;  /* 0x0000000e89117220 */ /* 0x000fe40000410000 */
[----:B------:R-:W-:Y:S02]  /*9f20*/  FMUL.FTZ R3, R67, UR36 ;  /* 0x0000002443037c20 */ /* 0x000fe40008410000 */
[----:B------:R-:W-:Y:S01]  /*9f30*/  FFMA.FTZ R6, R23, R165, -R6 ;  /* 0x000000a517067223 */ /* 0x000fe20000010806 */
[----:B------:R1:W-:Y:S01]  /*9f40*/  STS [R62.X4+0x213c], R17 ;  /* 0x00213c113e007388 */ /* 0x0003e20000004800 */
[----:B------:R-:W-:Y:S02]  /*9f50*/  FMUL.FTZ R14, R57, R67 ;  /* 0x00000043390e7220 */ /* 0x000fe40000410000 */
[----:B------:R-:W-:-:S02]  /*9f60*/  FFMA.FTZ R23, R23, R63, R22 ;  /* 0x0000003f17177223 */ /* 0x000fc40000010016 */
[----:B------:R-:W-:Y:S02]  /*9f70*/  FFMA.FTZ R13, R67, UR35, -R10 ;  /* 0x00000023430d7c23 */ /* 0x000fe4000801080a */
[----:B------:R-:W-:Y:S02]  /*9f80*/  FFMA.FTZ R10, R68, UR35, R3 ;  /* 0x00000023440a7c23 */ /* 0x000fe40008010003 */
[----:B------:R-:W-:Y:S02]  /*9f90*/  FMUL.FTZ R3, R57, R68 ;  /* 0x0000004439037220 */ /* 0x000fe40000410000 */
[----:B------:R-:W-:Y:S02]  /*9fa0*/  FMUL.FTZ R20, R134, R14 ;  /* 0x0000000e86147220 */ /* 0x000fe40000410000 */
[----:B------:R-:W-:Y:S02]  /*9fb0*/  FADD.FTZ R164, -R164, R23 ;  /* 0x00000017a4a47221 */ /* 0x000fe40000010100 */
[----:B------:R-:W-:-:S02]  /*9fc0*/  FADD.FTZ R68, R163, R6 ;  /* 0x00000006a3447221 */ /* 0x000fc40000010000 */
[-C--:B------:R-:W-:Y:S02]  /*9fd0*/  FMUL.FTZ R21, R134, R3.reuse ;  /* 0x0000000386157220 */ /* 0x080fe40000410000 */
[-C--:B------:R-:W-:Y:S02]  /*9fe0*/  FFMA.FTZ R20, R7, R3.reuse, R20 ;  /* 0x0000000307147223 */ /* 0x080fe40000010014 */
[----:B0-----:R-:W-:Y:S02]  /*9ff0*/  FMUL.FTZ R15, R136, R3 ;  /* 0x00000003880f7220 */ /* 0x001fe40000410000 */
[C---:B------:R-:W-:Y:S02]  /*a000*/  FMUL.FTZ R3, R24.reuse, -R164 ;  /* 0x800000a418037220 */ /* 0x040fe40000410000 */
[-C--:B------:R-:W-:Y:S01]  /*a010*/  FMUL.FTZ R24, R24, -R68.reuse ;  /* 0x8000004418187220 */ /* 0x080fe20000410000 */
[----:B------:R0:W-:Y:S01]  /*a020*/  STS [R62.X4+0x2130], R15 ;  /* 0x0021300f3e007388 */ /* 0x0001e20000004800 */
[----:B------:R-:W-:-:S02]  /*a030*/  FFMA.FTZ R6, R25, R68, -R3 ;  /* 0x0000004419067223 */ /* 0x000fc40000010803 */
[----:B------:R-:W-:Y:S02]  /*a040*/  FFMA.FTZ R25, R25, R164, R24 ;  /* 0x000000a419197223 */ /* 0x000fe40000010018 */
[----:B------:R-:W-:Y:S02]  /*a050*/  FADD.FTZ R161, R161, R6 ;  /* 0x00000006a1a17221 */ /* 0x000fe40000010000 */
[----:B------:R-:W-:Y:S02]  /*a060*/  FADD.FTZ R162, -R162, R25 ;  /* 0x00000019a2a27221 */ /* 0x000fe40000010100 */
[----:B------:R-:W-:Y:S02]  /*a070*/  FMUL.FTZ R13, R134, R13 ;  /* 0x0000000d860d7220 */ /* 0x000fe40000410000 */
[C---:B------:R-:W-:Y:S02]  /*a080*/  FMUL.FTZ R6, R26.reuse, -R162 ;  /* 0x800000a21a067220 */ /* 0x040fe40000410000 */
[----:B------:R-:W-:-:S02]  /*a090*/  FMUL.FTZ R26, R26, -R161 ;  /* 0x800000a11a1a7220 */ /* 0x000fc40000410000 */
[C---:B------:R-:W-:Y:S02]  /*a0a0*/  FFMA.FTZ R6, R27.reuse, R161, -R6 ;  /* 0x000000a11b067223 */ /* 0x040fe40000010806 */
[----:B------:R-:W-:Y:S01]  /*a0b0*/  FFMA.FTZ R27, R27, R162, R26 ;  /* 0x000000a21b1b7223 */ /* 0x000fe2000001001a */
[----:B------:R-:W-:Y:S01]  /*a0c0*/  PRMT R26, RZ, 0x5410, R114 ;  /* 0x00005410ff1a7816 */ /* 0x000fe20000000072 */
[----:B------:R-:W-:Y:S02]  /*a0d0*/  FADD.FTZ R159, R159, R6 ;  /* 0x000000069f9f7221 */ /* 0x000fe40000010000 */
[----:B------:R-:W-:Y:S01]  /*a0e0*/  FADD.FTZ R160, -R160, R27 ;  /* 0x0000001ba0a07221 */ /* 0x000fe20000010100 */
[----:B------:R-:W-:Y:S01]  /*a0f0*/  PRMT R27, RZ, 0x5410, R115 ;  /* 0x00005410ff1b7816 */ /* 0x000fe20000000073 */
[----:B------:R-:W-:Y:S01]  /*a100*/  FADD.FTZ R91, R16, R91 ;  /* 0x0000005b105b7221 */ /* 0x000fe20000010000 */
[----:B------:R-:W-:Y:S01]  /*a110*/  PRMT R16, RZ, 0x5410, R112 ;  /* 0x00005410ff107816 */ /* 0x000fe20000000070 */
[----:B------:R-:W-:-:S02]  /*a120*/  FFMA.FTZ R10, R7, R10, R13 ;  /* 0x0000000a070a7223 */ /* 0x000fc4000001000d */
[C---:B------:R-:W-:Y:S02]  /*a130*/  FMUL.FTZ R6, R28.reuse, -R160 ;  /* 0x800000a01c067220 */ /* 0x040fe40000410000 */
[----:B------:R-:W-:Y:S02]  /*a140*/  FMUL.FTZ R28, R28, -R159 ;  /* 0x8000009f1c1c7220 */ /* 0x000fe40000410000 */
[----:B------:R-:W-:Y:S02]  /*a150*/  FFMA.FTZ R21, R7, R14, -R21 ;  /* 0x0000000e07157223 */ /* 0x000fe40000010815 */
[----:B------:R-:W-:Y:S02]  /*a160*/  FFMA.FTZ R3, R136, R133, R10 ;  /* 0x0000008588037223 */ /* 0x000fe4000001000a */
[----:B------:R-:W-:Y:S02]  /*a170*/  FFMA.FTZ R6, R29, R159, -R6 ;  /* 0x0000009f1d067223 */ /* 0x000fe40000010806 */
[----:B------:R-:W-:-:S02]  /*a180*/  FMUL.FTZ R7, R58, R16 ;  /* 0x000000103a077220 */ /* 0x000fc40000410000 */
[----:B------:R-:W-:Y:S02]  /*a190*/  FMUL.FTZ R10, R132, R63 ;  /* 0x0000003f840a7220 */ /* 0x000fe40000410000 */
[----:B------:R-:W-:Y:S02]  /*a1a0*/  FMUL.FTZ R13, R165, UR36 ;  /* 0x00000024a50d7c20 */ /* 0x000fe40008410000 */
[----:B------:R-:W-:Y:S02]  /*a1b0*/  FFMA.FTZ R29, R29, R160, R28 ;  /* 0x000000a01d1d7223 */ /* 0x000fe4000001001c */
[----:B-1----:R-:W-:Y:S02]  /*a1c0*/  FMUL.FTZ R17, R136, R14 ;  /* 0x0000000e88117220 */ /* 0x002fe40000410000 */
[----:B------:R-:W-:Y:S02]  /*a1d0*/  FFMA.FTZ R132, R132, -R7, R197 ;  /* 0x8000000784847223 */ /* 0x000fe400000100c5 */
[----:B------:R-:W-:Y:S01]  /*a1e0*/  FFMA.FTZ R14, R131, R165, R10 ;  /* 0x000000a5830e7223 */ /* 0x000fe2000001000a */
[----:B------:R1:W-:Y:S01]  /*a1f0*/  STS [R62.X4+0x2134], R17 ;  /* 0x002134113e007388 */ /* 0x0003e20000004800 */
[----:B------:R-:W-:-:S02]  /*a200*/  FFMA.FTZ R13, R63, UR35, -R13 ;  /* 0x000000233f0d7c23 */ /* 0x000fc4000801080d */
[----:B------:R-:W-:Y:S02]  /*a210*/  FMUL.FTZ R23, R58, R63 ;  /* 0x0000003f3a177220 */ /* 0x000fe40000410000 */
[----:B------:R-:W-:Y:S02]  /*a220*/  FADD.FTZ R158, -R158, R29 ;  /* 0x0000001d9e9e7221 */ /* 0x000fe40000010100 */
[----:B------:R-:W-:Y:S02]  /*a230*/  FMUL.FTZ R10, R63, UR36 ;  /* 0x000000243f0a7c20 */ /* 0x000fe40008410000 */
[----:B0-----:R-:W-:Y:S02]  /*a240*/  FMUL.FTZ R15, R58, R165 ;  /* 0x000000a53a0f7220 */ /* 0x001fe40000410000 */
[----:B------:R-:W-:Y:S02]  /*a250*/  FADD.FTZ R157, R157, R6 ;  /* 0x000000069d9d7221 */ /* 0x000fe40000010000 */
[----:B------:R-:W-:-:S02]  /*a260*/  FFMA.FTZ R7, R131, -R7, R198 ;  /* 0x8000000783077223 */ /* 0x000fc400000100c6 */
[C---:B------:R-:W-:Y:S02]  /*a270*/  FMUL.FTZ R22, R132.reuse, R23 ;  /* 0x0000001784167220 */ /* 0x040fe40000410000 */
[----:B------:R-:W-:Y:S02]  /*a280*/  FMUL.FTZ R13, R132, R13 ;  /* 0x0000000d840d7220 */ /* 0x000fe40000410000 */
[----:B------:R-:W-:Y:S02]  /*a290*/  FMUL.FTZ R6, R30, -R158 ;  /* 0x8000009e1e067220 */ /* 0x000fe40000410000 */
[----:B------:R-:W-:Y:S02]  /*a2a0*/  FFMA.FTZ R10, R165, UR35, R10 ;  /* 0x00000023a50a7c23 */ /* 0x000fe4000801000a */
[----:B------:R-:W-:Y:S02]  /*a2b0*/  FMUL.FTZ R132, R132, R15 ;  /* 0x0000000f84847220 */ /* 0x000fe40000410000 */
[----:B------:R-:W-:-:S02]  /*a2c0*/  FMUL.FTZ R30, R30, -R157 ;  /* 0x8000009d1e1e7220 */ /* 0x000fc40000410000 */
[-C--:B------:R-:W-:Y:S02]  /*a2d0*/  FFMA.FTZ R22, R7, R15.reuse, R22 ;  /* 0x0000000f07167223 */ /* 0x080fe40000010016 */
[C---:B-1----:R-:W-:Y:S02]  /*a2e0*/  FMUL.FTZ R17, R16.reuse, R15 ;  /* 0x0000000f10117220 */ /* 0x042fe40000410000 */
[----:B------:R-:W-:Y:S02]  /*a2f0*/  FMUL.FTZ R25, R16, R23 ;  /* 0x0000001710197220 */ /* 0x000fe40000410000 */
[----:B------:R-:W-:Y:S01]  /*a300*/  FFMA.FTZ R6, R31, R157, -R6 ;  /* 0x0000009d1f067223 */ /* 0x000fe20000010806 */
[----:B------:R-:W-:Y:S01]  /*a310*/  STS [R62.X4+0x2128], R17 ;  /* 0x002128113e007388 */ /* 0x000fe20000004800 */
[C---:B------:R-:W-:Y:S02]  /*a320*/  FFMA.FTZ R23, R7.reuse, R23, -R132 ;  /* 0x0000001707177223 */ /* 0x040fe40000010884 */
[----:B------:R-:W-:Y:S01]  /*a330*/  FFMA.FTZ R15, R7, R10, R13 ;  /* 0x0000000a070f7223 */ /* 0x000fe2000001000d */
[----:B------:R-:W-:Y:S01]  /*a340*/  PRMT R7, RZ, 0x5410, R117 ;  /* 0x00005410ff077816 */ /* 0x000fe20000000075 */
[----:B------:R-:W-:Y:S01]  /*a350*/  FFMA.FTZ R31, R31, R158, R30 ;  /* 0x0000009e1f1f7223 */ /* 0x000fe2000001001e */
[----:B------:R0:W-:Y:S01]  /*a360*/  STS [R62.X4+0x212c], R25 ;  /* 0x00212c193e007388 */ /* 0x0001e20000004800 */
[----:B------:R-:W-:Y:S01]  /*a370*/  FADD.FTZ R155, R155, R6 ;  /* 0x000000069b9b7221 */ /* 0x000fe20000010000 */
[----:B------:R-:W-:Y:S01]  /*a380*/  PRMT R6, RZ, 0x5410, R116 ;  /* 0x00005410ff067816 */ /* 0x000fe20000000074 */
[----:B------:R-:W-:-:S02]  /*a390*/  FMUL.FTZ R10, R75, R7 ;  /* 0x000000074b0a7220 */ /* 0x000fc40000410000 */
[----:B------:R-:W-:Y:S02]  /*a3a0*/  FADD.FTZ R156, -R156, R31 ;  /* 0x0000001f9c9c7221 */ /* 0x000fe40000010100 */
[----:B------:R-:W-:Y:S02]  /*a3b0*/  FMUL.FTZ R29, R74, R6 ;  /* 0x000000064a1d7220 */ /* 0x000fe40000410000 */
[----:B------:R-:W-:Y:S02]  /*a3c0*/  FFMA.FTZ R31, R11, -R10, R188 ;  /* 0x8000000a0b1f7223 */ /* 0x000fe400000100bc */
[----:B------:R-:W-:Y:S02]  /*a3d0*/  FMUL.FTZ R24, R75, R156 ;  /* 0x0000009c4b187220 */ /* 0x000fe40000410000 */
[----:B------:R-:W-:Y:S02]  /*a3e0*/  FFMA.FTZ R63, R12, -R10, R187 ;  /* 0x8000000a0c3f7223 */ /* 0x000fe400000100bb */
[----:B------:R-:W-:-:S02]  /*a3f0*/  FFMA.FTZ R30, R9, -R29, R189 ;  /* 0x8000001d091e7223 */ /* 0x000fc400000100bd */
[----:B------:R-:W-:Y:S02]  /*a400*/  FFMA.FTZ R29, R8, -R29, R190 ;  /* 0x8000001d081d7223 */ /* 0x000fe400000100be */
[C---:B0-----:R-:W-:Y:S02]  /*a410*/  FMUL.FTZ R25, R74.reuse, R158 ;  /* 0x0000009e4a197220 */ /* 0x041fe40000410000 */
[----:B------:R-:W-:Y:S02]  /*a420*/  FMUL.FTZ R132, R75, R155 ;  /* 0x0000009b4b847220 */ /* 0x000fe40000410000 */
[----:B------:R-:W-:Y:S02]  /*a430*/  FMUL.FTZ R10, R31, R24 ;  /* 0x000000181f0a7220 */ /* 0x000fe40000410000 */
[----:B------:R-:W-:Y:S02]  /*a440*/  FMUL.FTZ R131, R74, R157 ;  /* 0x0000009d4a837220 */ /* 0x000fe40000410000 */
[----:B------:R-:W-:-:S02]  /*a450*/  FMUL.FTZ R13, R29, R25 ;  /* 0x000000191d0d7220 */ /* 0x000fc40000410000 */
[----:B------:R-:W-:Y:S02]  /*a460*/  FFMA.FTZ R10, R63, R132, R10 ;  /* 0x000000843f0a7223 */ /* 0x000fe4000001000a */
[----:B------:R-:W-:Y:S02]  /*a470*/  FFMA.FTZ R13, R30, R131, R13 ;  /* 0x000000831e0d7223 */ /* 0x000fe4000001000d */
[----:B------:R-:W-:Y:S02]  /*a480*/  FADD.FTZ R10, RZ, R10 ;  /* 0x0000000aff0a7221 */ /* 0x000fe40000010000 */
[----:B------:R-:W-:Y:S02]  /*a490*/  FFMA.FTZ R28, R16, R14, R15 ;  /* 0x0000000e101c7223 */ /* 0x000fe4000001000f */
[----:B------:R-:W-:Y:S02]  /*a4a0*/  FMUL.FTZ R16, R73, R27 ;  /* 0x0000001b49107220 */ /* 0x000fe40000410000 */
[----:B------:R-:W-:-:S02]  /*a4b0*/  FADD.FTZ R67, R10, R13 ;  /* 0x0000000d0a437221 */ /* 0x000fc40000010000 */
[----:B------:R-:W-:Y:S02]  /*a4c0*/  FFMA.FTZ R220, R57, R133, R220 ;  /* 0x0000008539dc7223 */ /* 0x000fe400000100dc */
[----:B------:R-:W-:Y:S02]  /*a4d0*/  FMUL.FTZ R10, R31, R132 ;  /* 0x000000841f0a7220 */ /* 0x000fe40000410000 */
[----:B------:R-:W-:Y:S02]  /*a4e0*/  FMUL.FTZ R133, R72, R26 ;  /* 0x0000001a48857220 */ /* 0x000fe40000410000 */
[-C--:B------:R-:W-:Y:S02]  /*a4f0*/  FFMA.FTZ R17, R5, -R16.reuse, R191 ;  /* 0x8000001005117223 */ /* 0x080fe400000100bf */
[----:B------:R-:W-:Y:S02]  /*a500*/  FFMA.FTZ R16, R4, -R16, R192 ;  /* 0x8000001004107223 */ /* 0x000fe400000100c0 */
[----:B------:R-:W-:-:S02]  /*a510*/  FMUL.FTZ R134, R73, R160 ;  /* 0x000000a049867220 */ /* 0x000fc40000410000 */
[----:B------:R-:W-:Y:S02]  /*a520*/  FFMA.FTZ R221, R58, R14, R221 ;  /* 0x0000000e3add7223 */ /* 0x000fe400000100dd */
[----:B------:R-:W-:Y:S02]  /*a530*/  FMUL.FTZ R13, R29, R131 ;  /* 0x000000831d0d7220 */ /* 0x000fe40000410000 */
[----:B------:R-:W-:Y:S02]  /*a540*/  FFMA.FTZ R10, R63, R24, -R10 ;  /* 0x000000183f0a7223 */ /* 0x000fe4000001080a */
[-C--:B------:R-:W-:Y:S02]  /*a550*/  FFMA.FTZ R15, R2, -R133.reuse, R194 ;  /* 0x80000085020f7223 */ /* 0x080fe400000100c2 */
[----:B------:R-:W-:Y:S02]  /*a560*/  FFMA.FTZ R14, R0, -R133, R193 ;  /* 0x80000085000e7223 */ /* 0x000fe400000100c1 */
[----:B------:R-:W-:-:S02]  /*a570*/  FMUL.FTZ R136, R73, R159 ;  /* 0x0000009f49887220 */ /* 0x000fc40000410000 */
[----:B------:R-:W-:Y:S02]  /*a580*/  FMUL.FTZ R133, R16, R134 ;  /* 0x0000008610857220 */ /* 0x000fe40000410000 */
[----:B------:R-:W-:Y:S02]  /*a590*/  FFMA.FTZ R13, R30, R25, -R13 ;  /* 0x000000191e0d7223 */ /* 0x000fe4000001080d */
[----:B------:R-:W-:Y:S02]  /*a5a0*/  FADD.FTZ R10, RZ, R10 ;  /* 0x0000000aff0a7221 */ /* 0x000fe40000010000 */
[----:B------:R-:W-:Y:S02]  /*a5b0*/  FMUL.FTZ R137, R72, R162 ;  /* 0x000000a248897220 */ /* 0x000fe40000410000 */
[-C--:B------:R-:W-:Y:S02]  /*a5c0*/  FFMA.FTZ R138, R17, R136.reuse, R133 ;  /* 0x00000088118a7223 */ /* 0x080fe40000010085 */
[----:B------:R-:W-:-:S02]  /*a5d0*/  FMUL.FTZ R133, R16, R136 ;  /* 0x0000008810857220 */ /* 0x000fc40000410000 */
[----:B------:R-:W-:Y:S01]  /*a5e0*/  FADD.FTZ R10, R10, R13 ;  /* 0x0000000d0a0a7221 */ /* 0x000fe20000010000 */
[----:B------:R-:W-:Y:S01]  /*a5f0*/  PRMT R13, RZ, 0x5410, R113 ;  /* 0x00005410ff0d7816 */ /* 0x000fe20000000071 */
[----:B------:R-:W-:Y:S02]  /*a600*/  FMUL.FTZ R135, R72, R161 ;  /* 0x000000a148877220 */ /* 0x000fe40000410000 */
[----:B------:R-:W-:Y:S02]  /*a610*/  FMUL.FTZ R140, R14, R137 ;  /* 0x000000890e8c7220 */ /* 0x000fe40000410000 */
[----:B------:R-:W-:Y:S02]  /*a620*/  FFMA.FTZ R133, R17, R134, -R133 ;  /* 0x0000008611857223 */ /* 0x000fe40000010885 */
[----:B------:R-:W-:Y:S02]  /*a630*/  FFMA.FTZ R82, R54, R139, R82 ;  /* 0x0000008b36527223 */ /* 0x000fe40000010052 */
[----:B------:R-:W-:-:S02]  /*a640*/  FADD.FTZ R67, R67, R138 ;  /* 0x0000008a43437221 */ /* 0x000fc40000010000 */
[----:B------:R-:W-:Y:S02]  /*a650*/  FFMA.FTZ R140, R15, R135, R140 ;  /* 0x000000870f8c7223 */ /* 0x000fe4000001008c */
[----:B------:R-:W-:Y:S02]  /*a660*/  FMUL.FTZ R139, R59, R13 ;  /* 0x0000000d3b8b7220 */ /* 0x000fe40000410000 */
[----:B------:R-:W-:Y:S02]  /*a670*/  FADD.FTZ R133, R10, R133 ;  /* 0x000000850a857221 */ /* 0x000fe40000010000 */
[----:B------:R-:W-:Y:S02]  /*a680*/  FMUL.FTZ R10, R14, R135 ;  /* 0x000000870e0a7220 */ /* 0x000fe40000410000 */
[----:B------:R-:W-:Y:S02]  /*a690*/  FADD.FTZ R67, R67, R140 ;  /* 0x0000008c43437221 */ /* 0x000fe40000010000 */
[----:B------:R-:W-:-:S02]  /*a6a0*/  FFMA.FTZ R140, R130, -R139, R195 ;  /* 0x8000008b828c7223 */ /* 0x000fc400000100c3 */
[----:B------:R-:W-:Y:S02]  /*a6b0*/  FMUL.FTZ R143, R59, R164 ;  /* 0x000000a43b8f7220 */ /* 0x000fe40000410000 */
[----:B------:R-:W-:Y:S02]  /*a6c0*/  FFMA.FTZ R138, R15, R137, -R10 ;  /* 0x000000890f8a7223 */ /* 0x000fe4000001080a */
[----:B------:R-:W-:Y:S02]  /*a6d0*/  FMUL.FTZ R141, R59, R68 ;  /* 0x000000443b8d7220 */ /* 0x000fe40000410000 */
[----:B------:R-:W-:Y:S02]  /*a6e0*/  FFMA.FTZ R10, R129, -R139, R196 ;  /* 0x8000008b810a7223 */ /* 0x000fe400000100c4 */
[C---:B------:R-:W-:Y:S02]  /*a6f0*/  FMUL.FTZ R139, R140.reuse, R143 ;  /* 0x0000008f8c8b7220 */ /* 0x040fe40000410000 */
[----:B------:R-:W-:-:S02]  /*a700*/  FMUL.FTZ R142, R140, R141 ;  /* 0x0000008d8c8e7220 */ /* 0x000fc40000410000 */
[----:B------:R-:W-:Y:S02]  /*a710*/  FADD.FTZ R133, R133, R138 ;  /* 0x0000008a85857221 */ /* 0x000fe40000010000 */
[----:B------:R-:W-:Y:S02]  /*a720*/  FFMA.FTZ R138, R10, R141, R139 ;  /* 0x0000008d0a8a7223 */ /* 0x000fe4000001008b */
[----:B------:R-:W-:Y:S02]  /*a730*/  FFMA.FTZ R80, R52, R145, R80 ;  /* 0x0000009134507223 */ /* 0x000fe40000010050 */
[----:B------:R-:W-:Y:S02]  /*a740*/  FFMA.FTZ R142, R10, R143, -R142 ;  /* 0x0000008f0a8e7223 */ /* 0x000fe4000001088e */
[----:B------:R-:W-:Y:S01]  /*a750*/  FADD.FTZ R145, R67, R138 ;  /* 0x0000008a43917221 */ /* 0x000fe20000010000 */
[----:B------:R-:W-:Y:S01]  /*a760*/  IADD3 R138, R123, 0x3c0, RZ ;  /* 0x000003c07b8a7810 */ /* 0x000fe20007ffe0ff */
[----:B------:R-:W-:-:S02]  /*a770*/  FADD.FTZ R142, R133, R142 ;  /* 0x0000008e858e7221 */ /* 0x000fc40000010000 */
[----:B------:R-:W-:Y:S01]  /*a780*/  FADD.FTZ R145, R145, R22 ;  /* 0x0000001691917221 */ /* 0x000fe20000010000 */
[----:B------:R-:W-:Y:S01]  /*a790*/  IADD3 R22, R123, 0xc0, RZ ;  /* 0x000000c07b167810 */ /* 0x000fe20007ffe0ff */
[----:B------:R-:W-:Y:S02]  /*a7a0*/  FADD.FTZ R142, R142, R23 ;  /* 0x000000178e8e7221 */ /* 0x000fe40000010000 */
[----:B------:R-:W-:Y:S01]  /*a7b0*/  FADD.FTZ R145, R145, R20 ;  /* 0x0000001491917221 */ /* 0x000fe20000010000 */
[----:B------:R-:W-:Y:S01]  /*a7c0*/  IADD3 R20, R123, 0x40, RZ ;  /* 0x000000407b147810 */ /* 0x000fe20007ffe0ff */
[----:B------:R-:W-:Y:S02]  /*a7d0*/  FADD.FTZ R142, R142, R21 ;  /* 0x000000158e8e7221 */ /* 0x000fe40000010000 */
[----:B------:R-:W-:Y:S01]  /*a7e0*/  FADD.FTZ R145, R145, R18 ;  /* 0x0000001291917221 */ /* 0x000fe20000010000 */
[----:B------:R-:W-:Y:S01]  /*a7f0*/  LEA.HI.SX32 R18, R123, R123, 0x1b ;  /* 0x0000007b7b127211 */ /* 0x000fe200078fdaff */
        /* <DEDUP_REMOVED lines=8> */
[----:B------:R-:W-:Y:S01]  /*a880*/  IADD3 R124, R123, 0x1c0, RZ ;  /* 0x000001c07b7c7810 */ /* 0x000fe20007ffe0ff */
[----:B------:R-:W-:Y:S01]  /*a890*/  FADD.FTZ R142, R142, R121 ;  /* 0x000000798e8e7221 */ /* 0x000fe20000010000 */
[-C--:B------:R-:W-:Y:S01]  /*a8a0*/  LEA.HI.SX32 R125, R126, R123.reuse, 0x1b ;  /* 0x0000007b7e7d7211 */ /* 0x080fe200078fdaff */
[----:B------:R-:W-:Y:S01]  /*a8b0*/  FADD.FTZ R120, R145, R120 ;  /* 0x0000007891787221 */ /* 0x000fe20000010000 */
[----:B------:R-:W-:Y:S01]  /*a8c0*/  LEA.HI.SX32 R126, R128, R123, 0x1b ;  /* 0x0000007b807e7211 */ /* 0x000fe200078fdaff */
[----:B------:R-:W-:Y:S01]  /*a8d0*/  FADD.FTZ R23, R142, R111 ;  /* 0x0000006f8e177221 */ /* 0x000fe20000010000 */
[C---:B------:R-:W-:Y:S01]  /*a8e0*/  IADD3 R142, R123.reuse, 0x440, RZ ;  /* 0x000004407b8e7810 */ /* 0x040fe20007ffe0ff */
[----:B------:R-:W-:Y:S01]  /*a8f0*/  FMUL.FTZ R111, R6, R25 ;  /* 0x00000019066f7220 */ /* 0x000fe20000410000 */
[----:B------:R-:W-:Y:S01]  /*a900*/  LEA.HI.SX32 R145, R172, R123, 0x1b ;  /* 0x0000007bac917211 */ /* 0x000fe200078fdaff */
[----:B------:R-:W-:Y:S01]  /*a910*/  FADD.FTZ R121, R120, R71 ;  /* 0x0000004778797221 */ /* 0x000fe20000010000 */
[----:B------:R-:W-:Y:S01]  /*a920*/  IADD3 R120, R123, 0x180, RZ ;  /* 0x000001807b787810 */ /* 0x000fe20007ffe0ff */
[C---:B------:R-:W-:Y:S01]  /*a930*/  FMUL.FTZ R141, R13.reuse, R141 ;  /* 0x0000008d0d8d7220 */ /* 0x040fe20000410000 */
[----:B------:R-:W-:Y:S01]  /*a940*/  STS [R62.X4+0x210c], R111 ;  /* 0x00210c6f3e007388 */ /* 0x000fe20000004800 */
[----:B------:R-:W-:Y:S01]  /*a950*/  FMUL.FTZ R143, R13, R143 ;  /* 0x0000008f0d8f7220 */ /* 0x000fe20000410000 */
[----:B------:R-:W-:Y:S01]  /*a960*/  LEA.HI.SX32 R120, R120, R123, 0x1b ;  /* 0x0000007b78787211 */ /* 0x000fe200078fdaff */
[C---:B------:R-:W-:Y:S01]  /*a970*/  FMUL.FTZ R135, R26.reuse, R135 ;  /* 0x000000871a877220 */ /* 0x040fe20000410000 */
[----:B------:R-:W-:Y:S01]  /*a980*/  STS [R62.X4+0x2120], R141 ;  /* 0x0021208d3e007388 */ /* 0x000fe20000004800 */
[----:B------:R-:W-:-:S02]  /*a990*/  FMUL.FTZ R137, R26, R137 ;  /* 0x000000891a897220 */ /* 0x000fc40000410000 */
[C---:B------:R-:W-:Y:S01]  /*a9a0*/  FMUL.FTZ R19, R27.reuse, R136 ;  /* 0x000000881b137220 */ /* 0x040fe20000410000 */
[----:B------:R-:W-:Y:S01]  /*a9b0*/  STS [R62.X4+0x2124], R143 ;  /* 0x0021248f3e007388 */ /* 0x000fe20000004800 */
[----:B------:R-:W-:Y:S01]  /*a9c0*/  FMUL.FTZ R21, R27, R134 ;  /* 0x000000861b157220 */ /* 0x000fe20000410000 */
[----:B------:R-:W-:Y:S01]  /*a9d0*/  IADD3 R134, R123, 0x340, RZ ;  /* 0x000003407b867810 */ /* 0x000fe20007ffe0ff */
[----:B------:R-:W-:Y:S01]  /*a9e0*/  FMUL.FTZ R131, R6, R131 ;  /* 0x0000008306837220 */ /* 0x000fe20000410000 */
[----:B------:R-:W-:Y:S01]  /*a9f0*/  STS [R62.X4+0x2118], R135 ;  /* 0x002118873e007388 */ /* 0x000fe20000004800 */
[----:B------:R-:W-:Y:S01]  /*aa00*/  FMUL.FTZ R25, R7, R132 ;  /* 0x0000008407197220 */ /* 0x000fe20000410000 */
[----:B------:R-:W-:Y:S01]  /*aa10*/  IADD3 R132, R123, 0x300, RZ ;  /* 0x000003007b847810 */ /* 0x000fe20007ffe0ff */
[----:B------:R-:W-:Y:S01]  /*aa20*/  FMUL.FTZ R71, R7, R24 ;  /* 0x0000001807477220 */ /* 0x000fe20000410000 */
[----:B------:R-:W-:Y:S01]  /*aa30*/  STS [R62.X4+0x211c], R137 ;  /* 0x00211c893e007388 */ /* 0x000fe20000004800 */
[----:B------:R-:W-:Y:S01]  /*aa40*/  FMUL.FTZ R139, R68, UR36 ;  /* 0x00000024448b7c20 */ /* 0x000fe20008410000 */
[C---:B------:R-:W-:Y:S01]  /*aa50*/  IADD3 R136, R123.reuse, 0x380, RZ ;  /* 0x000003807b887810 */ /* 0x040fe20007ffe0ff */
[----:B------:R-:W-:Y:S01]  /*aa60*/  FMUL.FTZ R130, R130, R164 ;  /* 0x000000a482827220 */ /* 0x000fe20000410000 */
[----:B------:R-:W-:Y:S01]  /*aa70*/  STS [R62.X4+0x2110], R19 ;  /* 0x002110133e007388 */ /* 0x000fe20000004800 */
[C---:B------:R-:W-:Y:S01]  /*aa80*/  FMUL.FTZ R67, R164.reuse, UR36 ;  /* 0x00000024a4437c20 */ /* 0x040fe20008410000 */
[----:B------:R-:W-:Y:S01]  /*aa90*/  IADD3 R24, R123, 0x140, RZ ;  /* 0x000001407b187810 */ /* 0x000fe20007ffe0ff */
[----:B------:R-:W-:Y:S01]  /*aaa0*/  FFMA.FTZ R139, R164, UR35, -R139 ;  /* 0x00000023a48b7c23 */ /* 0x000fe2000801088b */
[----:B------:R0:W-:Y:S01]  /*aab0*/  STS [R62.X4+0x2114], R21 ;  /* 0x002114153e007388 */ /* 0x0001e20000004800 */
[----:B------:R-:W-:Y:S01]  /*aac0*/  FADD.FTZ R110, R23, R110 ;  /* 0x0000006e176e7221 */ /* 0x000fe20000010000 */
[----:B------:R-:W-:Y:S01]  /*aad0*/  IADD3 R164, R123, 0x600, RZ ;  /* 0x000006007ba47810 */ /* 0x000fe20007ffe0ff */
[----:B------:R-:W-:Y:S01]  /*aae0*/  FADD.FTZ R70, R121, R70 ;  /* 0x0000004679467221 */ /* 0x000fe20000010000 */
[----:B------:R-:W-:Y:S01]  /*aaf0*/  STS [R62.X4+0x2108], R131 ;  /* 0x002108833e007388 */ /* 0x000fe20000004800 */
[----:B------:R-:W-:Y:S01]  /*ab00*/  FFMA.FTZ R129, R129, R68, R130 ;  /* 0x0000004481817223 */ /* 0x000fe20000010082 */
[C---:B------:R-:W-:Y:S01]  /*ab10*/  IADD3 R130, R123.reuse, 0x2c0, RZ ;  /* 0x000002c07b827810 */ /* 0x040fe20007ffe0ff */
[----:B------:R-:W-:Y:S01]  /*ab20*/  FFMA.FTZ R68, R68, UR35, R67 ;  /* 0x0000002344447c23 */ /* 0x000fe20008010043 */
[----:B------:R1:W-:Y:S01]  /*ab30*/  STS [R62.X4+0x2100], R25 ;  /* 0x002100193e007388 */ /* 0x0003e20000004800 */
[----:B------:R-:W-:Y:S01]  /*ab40*/  FMUL.FTZ R67, R140, R139 ;  /* 0x0000008b8c437220 */ /* 0x000fe20000410000 */
[C---:B------:R-:W-:Y:S01]  /*ab50*/  IADD3 R140, R123.reuse, 0x400, RZ ;  /* 0x000004007b8c7810 */ /* 0x040fe20007ffe0ff */
[----:B------:R-:W-:Y:S01]  /*ab60*/  FADD.FTZ R69, R110, R69 ;  /* 0x000000456e457221 */ /* 0x000fe20000010000 */
[----:B------:R2:W-:Y:S01]  /*ab70*/  STS [R62.X4+0x2104], R71 ;  /* 0x002104473e007388 */ /* 0x0005e20000004800 */
[----:B------:R-:W-:Y:S01]  /*ab80*/  FADD.FTZ R65, R70, R65 ;  /* 0x0000004146417221 */ /* 0x000fe20000010000 */
[----:B------:R-:W-:Y:S01]  /*ab90*/  IADD3 R70, R123, 0x80, RZ ;  /* 0x000000807b467810 */ /* 0x000fe20007ffe0ff */
[----:B------:R-:W-:Y:S01]  /*aba0*/  FADD.FTZ R64, R69, R64 ;  /* 0x0000004045407221 */ /* 0x000fe20000010000 */
[----:B------:R-:W-:Y:S01]  /*abb0*/  BAR.SYNC.DEFER_BLOCKING 0x0 ;  /* 0x0000000000007b1d */ /* 0x000fe20000010000 */
[----:B------:R-:W-:Y:S01]  /*abc0*/  IADD3 R110, R123, 0x100, RZ ;  /* 0x000001007b6e7810 */ /* 0x000fe20007ffe0ff */
[C---:B0-----:R-:W-:Y:S01]  /*abd0*/  FMUL.FTZ R21, R47.reuse, R187 ;  /* 0x000000bb2f157220 */ /* 0x041fe20000410000 */
[----:B------:R-:W-:Y:S01]  /*abe0*/  LEA.HI.SX32 R127, R130, R123, 0x1b ;  /* 0x0000007b827f7211 */ /* 0x000fe200078fdaff */
[----:B------:R-:W-:Y:S01]  /*abf0*/  FMUL.FTZ R23, R46, R189 ;  /* 0x000000bd2e177220 */ /* 0x000fe20000410000 */
[-C--:B------:R-:W-:Y:S01]  /*ac00*/  LEA.HI.SX32 R128, R132, R123.reuse, 0x1b ;  /* 0x0000007b84807211 */ /* 0x080fe200078fdaff */
[----:B-1----:R-:W-:Y:S01]  /*ac10*/  FFMA.FTZ R25, -R46, R190, -RZ ;  /* 0x000000be2e197223 */ /* 0x002fe200000109ff */
[----:B------:R-:W-:Y:S01]  /*ac20*/  LEA.HI.SX32 R130, R134, R123, 0x1b ;  /* 0x0000007b86827211 */ /* 0x000fe200078fdaff */
[----:B------:R-:W-:Y:S01]  /*ac30*/  FFMA.FTZ R76, R48, R153, R76 ;  /* 0x00000099304c7223 */ /* 0x000fe2000001004c */
[----:B------:R-:W-:Y:S01]  /*ac40*/  LEA.HI.SX32 R131, R136, R123, 0x1b ;  /* 0x0000007b88837211 */ /* 0x000fe200078fdaff */
[----:B------:R-:W-:Y:S01]  /*ac50*/  FFMA.FTZ R78, R50, R149, R78 ;  /* 0x00000095324e7223 */ /* 0x000fe2000001004e */
[-C--:B------:R-:W-:Y:S01]  /*ac60*/  LEA.HI.SX32 R121, R124, R123.reuse, 0x1b ;  /* 0x0000007b7c797211 */ /* 0x080fe200078fdaff */
[----:B------:R-:W-:Y:S01]  /*ac70*/  FFMA.FTZ R19, -R47, R188, -RZ ;  /* 0x000000bc2f137223 */ /* 0x000fe200000109ff */
[-C--:B------:R-:W-:Y:S01]  /*ac80*/  LEA.HI.SX32 R132, R138, R123.reuse, 0x1b ;  /* 0x0000007b8a847211 */ /* 0x080fe200078fdaff */
        /* <DEDUP_REMOVED lines=15> */
[----:B--2---:R-:W-:Y:S01]  /*ad80*/  LEA.HI.SX32 R71, R22, R123, 0x1b ;  /* 0x0000007b16477211 */ /* 0x004fe200078fdaff */
[----:B------:R-:W-:Y:S01]  /*ad90*/  FMUL.FTZ R203, R39, R203 ;  /* 0x000000cb27cb7220 */ /* 0x000fe20000410000 */
[-C--:B------:R-:W-:Y:S01]  /*ada0*/  LEA.HI.SX32 R110, R110, R123.reuse, 0x1b ;  /* 0x0000007b6e6e7211 */ /* 0x080fe200078fdaff */
[----:B------:R-:W2:Y:S01]  /*adb0*/  LDS R149, [R69.X4+0x2200] ;  /* 0x0022000045957984 */ /* 0x000ea20000004800 */
[----:B------:R-:W-:Y:S01]  /*adc0*/  LEA.HI.SX32 R111, R24, R123, 0x1b ;  /* 0x0000007b186f7211 */ /* 0x000fe200078fdaff */
[----:B------:R-:W-:Y:S01]  /*add0*/  FFMA.FTZ R205, -R38, R205, -RZ ;  /* 0x000000cd26cd7223 */ /* 0x000fe200000109ff */
[-C--:B------:R-:W-:Y:S01]  /*ade0*/  LEA.HI.SX32 R124, R180, R123.reuse, 0x1b ;  /* 0x0000007bb47c7211 */ /* 0x080fe200078fdaff */
[----:B------:R-:W3:Y:S01]  /*adf0*/  LDS R151, [R71.X4+0x2400] ;  /* 0x0024000047977984 */ /* 0x000ee20000004800 */
[----:B------:R-:W-:Y:S01]  /*ae00*/  LEA.HI.SX32 R138, R150, R123, 0x1b ;  /* 0x0000007b968a7211 */ /* 0x000fe200078fdaff */
[----:B------:R-:W-:Y:S01]  /*ae10*/  FMUL.FTZ R207, R37, R207 ;  /* 0x000000cf25cf7220 */ /* 0x000fe20000410000 */
[-C--:B------:R-:W-:Y:S01]  /*ae20*/  LEA.HI.SX32 R139, R152, R123.reuse, 0x1b ;  /* 0x0000007b988b7211 */ /* 0x080fe200078fdaff */
[----:B------:R-:W4:Y:S01]  /*ae30*/  LDS R150, [R70.X4+0x2300] ;  /* 0x0023000046967984 */ /* 0x000f220000004800 */
[----:B------:R-:W-:Y:S01]  /*ae40*/  LEA.HI.SX32 R140, R154, R123, 0x1b ;  /* 0x0000007b9a8c7211 */ /* 0x000fe200078fdaff */
[----:B------:R-:W-:Y:S01]  /*ae50*/  FFMA.FTZ R209, -R36, R209, -RZ ;  /* 0x000000d124d17223 */ /* 0x000fe200000109ff */
        /* <DEDUP_REMOVED lines=11> */
[----:B------:R-:W-:-:S02]  /*af10*/  FMUL.FTZ R215, R33, R215 ;  /* 0x000000d721d77220 */ /* 0x000fc40000410000 */
[----:B------:R-:W0:Y:S01]  /*af20*/  LDS R164, [R124.X4+0x2900] ;  /* 0x002900007ca47984 */ /* 0x000e220000004800 */
[----:B------:R-:W-:Y:S02]  /*af30*/  FMUL.FTZ R194, R162, UR36 ;  /* 0x00000024a2c27c20 */ /* 0x000fe40008410000 */
        /* <DEDUP_REMOVED lines=30> */
[----:B-----5:R-:W-:Y:S01]  /*b120*/  FMUL.FTZ R21, R43, R196 ;  /* 0x000000c42b157220 */ /* 0x020fe20000410000 */
[----:B------:R-:W-:-:S02]  /*b130*/  MOV R196, UR11 ;  /* 0x0000000b00c47c02 */ /* 0x000fc40008000f00 */
[----:B------:R5:W-:Y:S01]  /*b140*/  STS [R62.X4+0x4204], R19 ;  /* 0x004204133e007388 */ /* 0x000be20000004800 */
[----:B-1----:R-:W-:Y:S01]  /*b150*/  FMUL.FTZ R23, R42, R198 ;  /* 0x000000c62a177220 */ /* 0x002fe20000410000 */
[----:B------:R-:W-:Y:S02]  /*b160*/  LEA R196, R196, -R123, 0x1 ;  /* 0x8000007bc4c47211 */ /* 0x000fe400078e08ff */
[----:B------:R1:W-:Y:S01]  /*b170*/  STS [R62.X4+0x4220], R21 ;  /* 0x004220153e007388 */ /* 0x0003e20000004800 */
[----:B--2---:R-:W-:Y:S01]  /*b180*/  FMUL.FTZ R25, R41, R200 ;  /* 0x000000c829197220 */ /* 0x004fe20000410000 */
[----:B------:R-:W-:Y:S02]  /*b190*/  ISETP.GE.AND P0, PT, R196, 0x1, PT ;  /* 0x00000001c400780c */ /* 0x000fe40003f06270 */
[----:B------:R2:W-:Y:S01]  /*b1a0*/  STS [R62.X4+0x4228], R23 ;  /* 0x004228173e007388 */ /* 0x0005e20000004800 */
[----:B-----5:R-:W-:-:S03]  /*b1b0*/  FFMA.FTZ R19, -R40, R202, -RZ ;  /* 0x000000ca28137223 */ /* 0x020fc600000109ff */
[----:B------:R5:W-:Y:S01]  /*b1c0*/  STS [R62.X4+0x4230], R25 ;  /* 0x004230193e007388 */ /* 0x000be20000004800 */
[----:B-1----:R-:W-:-:S03]  /*b1d0*/  FFMA.FTZ R21, -R39, R204, -RZ ;  /* 0x000000cc27157223 */ /* 0x002fc600000109ff */
[----:B------:R1:W-:Y:S01]  /*b1e0*/  STS [R62.X4+0x4214], R191 ;  /* 0x004214bf3e007388 */ /* 0x0003e20000004800 */
[----:B--2---:R-:W-:-:S03]  /*b1f0*/  FFMA.FTZ R23, -R37, R208, -RZ ;  /* 0x000000d025177223 */ /* 0x004fc600000109ff */
[----:B------:R2:W-:Y:S01]  /*b200*/  STS [R62.X4+0x423c], R19 ;  /* 0x00423c133e007388 */ /* 0x0005e20000004800 */
[----:B-----5:R-:W-:-:S03]  /*b210*/  FMUL.FTZ R25, R36, R210 ;  /* 0x000000d224197220 */ /* 0x020fc60000410000 */
[----:B------:R5:W-:Y:S01]  /*b220*/  STS [R62.X4+0x4244], R21 ;  /* 0x004244153e007388 */ /* 0x000be20000004800 */
[----:B-1----:R-:W-:-:S03]  /*b230*/  FMUL.FTZ R191, R38, R206 ;  /* 0x000000ce26bf7220 */ /* 0x002fc60000410000 */
[----:B------:R1:W-:Y:S01]  /*b240*/  STS [R62.X4+0x4254], R23 ;  /* 0x004254173e007388 */ /* 0x0003e20000004800 */
[----:B--2---:R-:W-:-:S03]  /*b250*/  FFMA.FTZ R19, -R35, R212, -RZ ;  /* 0x000000d423137223 */ /* 0x004fc600000109ff */
[----:B------:R2:W-:Y:S01]  /*b260*/  STS [R62.X4+0x4258], R25 ;  /* 0x004258193e007388 */ /* 0x0005e20000004800 */
[----:B-----5:R-:W-:-:S03]  /*b270*/  FFMA.FTZ R21, -R34, R214, -RZ ;  /* 0x000000d622157223 */ /* 0x020fc600000109ff */
[----:B------:R-:W-:Y:S01]  /*b280*/  STS [R62.X4+0x4210], R229 ;  /* 0x004210e53e007388 */ /* 0x000fe20000004800 */
[----:B-1----:R-:W-:-:S03]  /*b290*/  FFMA.FTZ R23, -R33, R216, -RZ ;  /* 0x000000d821177223 */ /* 0x002fc600000109ff */
[----:B------:R-:W-:Y:S01]  /*b2a0*/  STS [R62.X4+0x4218], R241 ;  /* 0x004218f13e007388 */ /* 0x000fe20000004800 */
[----:B--2---:R-:W-:-:S03]  /*b2b0*/  FFMA.FTZ R25, -R32, R218, -RZ ;  /* 0x000000da20197223 */ /* 0x004fc600000109ff */
[----:B------:R1:W-:Y:S04]  /*b2c0*/  STS [R62.X4+0x421c], R193 ;  /* 0x00421cc13e007388 */ /* 0x0003e80000004800 */
[----:B------:R2:W-:Y:S04]  /*b2d0*/  STS [R62.X4+0x4224], R195 ;  /* 0x004224c33e007388 */ /* 0x0005e80000004800 */
[----:B------:R-:W-:Y:S01]  /*b2e0*/  STS [R62.X4+0x422c], R197 ;  /* 0x00422cc53e007388 */ /* 0x000fe20000004800 */
[----:B-1----:R-:W-:-:S03]  /*b2f0*/  FMUL.FTZ R193, R159, UR36 ;  /* 0x000000249fc17c20 */ /* 0x002fc60008410000 */
[----:B------:R-:W-:Y:S01]  /*b300*/  STS [R62.X4+0x4234], R199 ;  /* 0x004234c73e007388 */ /* 0x000fe20000004800 */
[----:B--2---:R-:W-:-:S03]  /*b310*/  FMUL.FTZ R195, R161, UR36 ;  /* 0x00000024a1c37c20 */ /* 0x004fc60008410000 */
[----:B------:R-:W-:Y:S01]  /*b320*/  STS [R62.X4+0x4238], R201 ;  /* 0x004238c93e007388 */ /* 0x000fe20000004800 */
[----:B------:R-:W-:Y:S02]  /*b330*/  FFMA.FTZ R193, R160, UR35, -R193 ;  /* 0x00000023a0c17c23 */ /* 0x000fe400080108c1 */
[----:B------:R-:W-:Y:S01]  /*b340*/  FFMA.FTZ R195, R162, UR35, -R195 ;  /* 0x00000023a2c37c23 */ /* 0x000fe200080108c3 */
[----:B------:R-:W-:Y:S04]  /*b350*/  STS [R62.X4+0x4240], R203 ;  /* 0x004240cb3e007388 */ /* 0x000fe80000004800 */
[----:B------:R1:W-:Y:S04]  /*b360*/  STS [R62.X4+0x4248], R191 ;  /* 0x004248bf3e007388 */ /* 0x0003e80000004800 */
[----:B------:R-:W-:Y:S04]  /*b370*/  STS [R62.X4+0x424c], R205 ;  /* 0x00424ccd3e007388 */ /* 0x000fe80000004800 */
[----:B------:R-:W-:Y:S01]  /*b380*/  STS [R62.X4+0x4250], R207 ;  /* 0x004250cf3e007388 */ /* 0x000fe20000004800 */
[----:B-1----:R-:W-:-:S03]  /*b390*/  FFMA.FTZ R191, R157, UR35, R20 ;  /* 0x000000239dbf7c23 */ /* 0x002fc60008010014 */
[----:B------:R-:W-:Y:S04]  /*b3a0*/  STS [R62.X4+0x425c], R209 ;  /* 0x00425cd13e007388 */ /* 0x000fe80000004800 */
[----:B------:R-:W-:Y:S04]  /*b3b0*/  STS [R62.X4+0x4260], R211 ;  /* 0x004260d33e007388 */ /* 0x000fe80000004800 */
[----:B------:R1:W-:Y:S04]  /*b3c0*/  STS [R62.X4+0x4264], R19 ;  /* 0x004264133e007388 */ /* 0x0003e80000004800 */
[----:B------:R-:W-:Y:S04]  /*b3d0*/  STS [R62.X4+0x4268], R213 ;  /* 0x004268d53e007388 */ /* 0x000fe80000004800 */
[----:B------:R2:W-:Y:S01]  /*b3e0*/  STS [R62.X4+0x426c], R21 ;  /* 0x00426c153e007388 */ /* 0x0005e20000004800 */
[----:B-1----:R-:W-:-:S03]  /*b3f0*/  FMUL.FTZ R19, R155, UR36 ;  /* 0x000000249b137c20 */ /* 0x002fc60008410000 */
[----:B------:R-:W-:Y:S01]  /*b400*/  STS [R62.X4+0x4270], R215 ;  /* 0x004270d73e007388 */ /* 0x000fe20000004800 */
[----:B------:R-:W-:-:S03]  /*b410*/  FFMA.FTZ R188, R156, UR35, -R19 ;  /* 0x000000239cbc7c23 */ /* 0x000fc60008010813 */
[----:B------:R-:W-:Y:S01]  /*b420*/  STS [R62.X4+0x4274], R23 ;  /* 0x004274173e007388 */ /* 0x000fe20000004800 */
[----:B--2---:R-:W-:-:S03]  /*b430*/  FMUL.FTZ R21, R157, UR36 ;  /* 0x000000249d157c20 */ /* 0x004fc60008410000 */
[----:B------:R-:W-:Y:S01]  /*b440*/  STS [R62.X4+0x4278], R217 ;  /* 0x004278d93e007388 */ /* 0x000fe20000004800 */
[----:B------:R-:W-:-:S03]  /*b450*/  FFMA.FTZ R190, R158, UR35, -R21 ;  /* 0x000000239ebe7c23 */ /* 0x000fc60008010815 */
[----:B------:R1:W-:Y:S02]  /*b460*/  STS [R62.X4+0x427c], R25 ;  /* 0x00427c193e007388 */ /* 0x0003e40000004800 */
[----:B-1----:R-:W-:-:S04]  /*b470*/  FMUL.FTZ R62, R156, UR36 ;  /* 0x000000249c3e7c20 */ /* 0x002fc80008410000 */
[----:B------:R-:W-:Y:S01]  /*b480*/  FFMA.FTZ R62, R155, UR35, R62 ;  /* 0x000000239b3e7c23 */ /* 0x000fe2000801003e */
[----:B------:R-:W-:Y:S06]  /*b490*/  BAR.SYNC.DEFER_BLOCKING 0x0 ;  /* 0x0000000000007b1d */ /* 0x000fec0000010000 */
[----:B------:R-:W-:Y:S05]  /*b4a0*/  @!P0 BRA `(.L_x_5578) ;  /* 0x0000036000008947 */ /* 0x000fea0003800000 */
[----:B0--34-:R-:W-:Y:S01]  /*b4b0*/  UMOV UR48, 0x1 ;  /* 0x0000000100307882 */ /* 0x019fe20000000000 */
        /* <DEDUP_REMOVED lines=53> */
.L_x_5578:
[----:B0--34-:R-:W-:Y:S05]  /*b810*/  BSYNC B0 ;  /* 0x0000000000007941 */ /* 0x019fea0003800000 */
.L_x_5577:
        /* <DEDUP_REMOVED lines=67> */
.L_x_5580:
[----:B0-----:R-:W-:Y:S05]  /*bc50*/  BSYNC B0 ;  /* 0x0000000000007941 */ /* 0x001fea0003800000 */
.L_x_5579:
[----:B------:R0:W1:Y:S01]  /*bc60*/  LDS R23, [R70.X4+0x4400] ;  /* 0x0044000046177984 */ /* 0x0000620000004800 */
[----:B------:R-:W-:Y:S01]  /*bc70*/  BSSY B0, `(.L_x_5581) ;  /* 0x0000004000007945 */ /* 0x000fe20003800000 */
[----:B------:R-:W-:Y:S05]  /*bc80*/  @!P1 BRA `(.L_x_5582) ;  /* 0x0000002000009947 */ /* 0x000fea0003800000 */
[----:B------:R2:W-:Y:S04]  /*bc90*/  RED.E.ADD.F32.FTZ.RN.STRONG.GPU [R18.64+-0x1e00], R150 ;  /* 0xffe200961200798e */ /* 0x0005e8000c10e7a8 */
[----:B-1----:R2:W-:Y:S02]  /*bca0*/  RED.E.ADD.F32.FTZ.RN.STRONG.GPU [R20.64+-0x1e00], R23 ;  /* 0xffe200171400798e */ /* 0x0025e4000c10e7a8 */
.L_x_5582:
[----:B------:R-:W-:Y:S05]  /*bcb0*/  BSYNC B0 ;  /* 0x0000000000007941 */ /* 0x000fea0003800000 */
.L_x_5581:
[----:B------:R-:W3:Y:S01]  /*bcc0*/  LDS R71, [R71.X4+0x4500] ;  /* 0x0045000047477984 */ /* 0x000ee20000004800 */
[----:B------:R-:W-:Y:S01]  /*bcd0*/  BSSY B0, `(.L_x_5583) ;  /* 0x0000004000007945 */ /* 0x000fe20003800000 */
[----:B------:R-:W-:Y:S05]  /*bce0*/  @!P2 BRA `(.L_x_5584) ;  /* 0x000000200000a947 */ /* 0x000fea0003800000 */
[----:B------:R4:W-:Y:S04]  /*bcf0*/  RED.E.ADD.F32.FTZ.RN.STRONG.GPU [R18.64+-0x1d00], R151 ;  /* 0xffe300971200798e */ /* 0x0009e8000c10e7a8 */
[----:B---3--:R4:W-:Y:S02]  /*bd00*/  RED.E.ADD.F32.FTZ.RN.STRONG.GPU [R20.64+-0x1d00], R71 ;  /* 0xffe300471400798e */ /* 0x0089e4000c10e7a8 */
.L_x_5584:
[----:B------:R-:W-:Y:S05]  /*bd10*/  BSYNC B0 ;  /* 0x0000000000007941 */ /* 0x000fea0003800000 */
.L_x_5583:
        /* <DEDUP_REMOVED lines=12> */
.L_x_5586:
[----:B-1----:R-:W-:Y:S05]  /*bde0*/  BSYNC B0 ;  /* 0x0000000000007941 */ /* 0x002fea0003800000 */
.L_x_5585:
[----:B------:R-:W1:Y:S01]  /*bdf0*/  LDS R111, [R111.X4+0x4700] ;  /* 0x004700006f6f7984 */ /* 0x000e620000004800 */
[----:B------:R-:W-:Y:S01]  /*be00*/  BSSY B0, `(.L_x_5587) ;  /* 0x0000004000007945 */ /* 0x000fe20003800000 */
[----:B------:R-:W-:Y:S05]  /*be10*/  @!P0 BRA `(.L_x_5588) ;  /* 0x0000002000008947 */ /* 0x000fea0003800000 */
[----:B------:R0:W-:Y:S04]  /*be20*/  RED.E.ADD.F32.FTZ.RN.STRONG.GPU [R18.64+-0x1b00], R153 ;  /* 0xffe500991200798e */ /* 0x0001e8000c10e7a8 */
[----:B-1----:R0:W-:Y:S02]  /*be30*/  RED.E.ADD.F32.FTZ.RN.STRONG.GPU [R20.64+-0x1b00], R111 ;  /* 0xffe5006f1400798e */ /* 0x0021e4000c10e7a8 */
.L_x_5588:
[----:B------:R-:W-:Y:S05]  /*be40*/  BSYNC B0 ;  /* 0x0000000000007941 */ /* 0x000fea0003800000 */
.L_x_5587:
[----:B--2---:R2:W0:Y:S01]  /*be50*/  LDS R23, [R120.X4+0x4800] ;  /* 0x0048000078177984 */ /* 0x0044220000004800 */
[----:B------:R-:W-:Y:S01]  /*be60*/  BSSY B0, `(.L_x_5589) ;  /* 0x0000004000007945 */ /* 0x000fe20003800000 */
[----:B------:R-:W-:Y:S05]  /*be70*/  @!P1 BRA `(.L_x_5590) ;  /* 0x0000002000009947 */ /* 0x000fea0003800000 */
[----:B------:R2:W-:Y:S04]  /*be80*/  RED.E.ADD.F32.FTZ.RN.STRONG.GPU [R18.64+-0x1a00], R154 ;  /* 0xffe6009a1200798e */ /* 0x0005e8000c10e7a8 */
[----:B0-----:R2:W-:Y:S02]  /*be90*/  RED.E.ADD.F32.FTZ.RN.STRONG.GPU [R20.64+-0x1a00], R23 ;  /* 0xffe600171400798e */ /* 0x0015e4000c10e7a8 */
.L_x_5590:
[----:B------:R-:W-:Y:S05]  /*bea0*/  BSYNC B0 ;  /* 0x0000000000007941 */ /* 0x000fea0003800000 */
.L_x_5589:
[----:B------:R-:W2:Y:S01]  /*beb0*/  LDS R121, [R121.X4+0x4900] ;  /* 0x0049000079797984 */ /* 0x000ea20000004800 */
[----:B------:R-:W-:Y:S01]  /*bec0*/  BSSY B0, `(.L_x_5591) ;  /* 0x0000004000007945 */ /* 0x000fe20003800000 */
[----:B------:R-:W-:Y:S05]  /*bed0*/  @!P2 BRA `(.L_x_5592) ;  /* 0x000000200000a947 */ /* 0x000fea0003800000 */
[----:B------:R4:W-:Y:S04]  /*bee0*/  RED.E.ADD.F32.FTZ.RN.STRONG.GPU [R18.64+-0x1900], R163 ;  /* 0xffe700a31200798e */ /* 0x0009e8000c10e7a8 */
[----:B--2---:R4:W-:Y:S02]  /*bef0*/  RED.E.ADD.F32.FTZ.RN.STRONG.GPU [R20.64+-0x1900], R121 ;  /* 0xffe700791400798e */ /* 0x0049e4000c10e7a8 */
.L_x_5592:
[----:B------:R-:W-:Y:S05]  /*bf00*/  BSYNC B0 ;  /* 0x0000000000007941 */ /* 0x000fea0003800000 */
.L_x_5591:
[----:B0-2---:R0:W2:Y:S01]  /*bf10*/  LDS R23, [R124.X4+0x4a00] ;  /* 0x004a00007c177984 */ /* 0x0050a20000004800 */
[----:B------:R-:W-:Y:S01]  /*bf20*/  BSSY B0, `(.L_x_5593) ;  /* 0x0000004000007945 */ /* 0x000fe20003800000 */
[----:B------:R-:W-:Y:S05]  /*bf30*/  @!P3 BRA `(.L_x_5594) ;  /* 0x000000200000b947 */ /* 0x000fea0003800000 */
[----:B------:R0:W-:Y:S04]  /*bf40*/  RED.E.ADD.F32.FTZ.RN.STRONG.GPU [R18.64+-0x1800], R164 ;  /* 0xffe800a41200798e */ /* 0x0001e8000c10e7a8 */
[----:B--2---:R0:W-:Y:S02]  /*bf50*/  RED.E.ADD.F32.FTZ.RN.STRONG.GPU [R20.64+-0x1800], R23 ;  /* 0xffe800171400798e */ /* 0x0041e4000c10e7a8 */
.L_x_5594:
[----:B------:R-:W-:Y:S05]  /*bf60*/  BSYNC B0 ;  /* 0x0000000000007941 */ /* 0x000fea0003800000 */
.L_x_5593:
[----:B------:R-:W0:Y:S01]  /*bf70*/  LDS R125, [R125.X4+0x4b00] ;  /* 0x004b00007d7d7984 */ /* 0x000e220000004800 */
[----:B------:R-:W-:Y:S01]  /*bf80*/  BSSY B0, `(.L_x_5595) ;  /* 0x0000004000007945 */ /* 0x000fe20003800000 */
[----:B------:R-:W-:Y:S05]  /*bf90*/  @!P4 BRA `(.L_x_5596) ;  /* 0x000000200000c947 */ /* 0x000fea0003800000 */
[----:B------:R4:W-:Y:S04]  /*bfa0*/  RED.E.ADD.F32.FTZ.RN.STRONG.GPU [R18.64+-0x1700], R165 ;  /* 0xffe900a51200798e */ /* 0x0009e8000c10e7a8 */
[----:B0-----:R4:W-:Y:S02]  /*bfb0*/  RED.E.ADD.F32.FTZ.RN.STRONG.GPU [R20.64+-0x1700], R125 ;  /* 0xffe9007d1400798e */ /* 0x0019e4000c10e7a8 */
.L_x_5596:
[----:B------:R-:W-:Y:S05]  /*bfc0*/  BSYNC B0 ;  /* 0x0000000000007941 */ /* 0x000fea0003800000 */
.L_x_5595:
[----:B0-2---:R0:W2:Y:S01]  /*bfd0*/  LDS R23, [R126.X4+0x4c00] ;  /* 0x004c00007e177984 */ /* 0x0050a20000004800 */
[----:B------:R-:W-:Y:S01]  /*bfe0*/  BSSY B0, `(.L_x_5597) ;  /* 0x0000004000007945 */ /* 0x000fe20003800000 */
[----:B------:R-:W-:Y:S05]  /*bff0*/  @!P5 BRA `(.L_x_5598) ;  /* 0x000000200000d947 */ /* 0x000fea0003800000 */
[----:B------:R0:W-:Y:S04]  /*c000*/  RED.E.ADD.F32.FTZ.RN.STRONG.GPU [R18.64+-0x1600], R166 ;  /* 0xffea00a61200798e */ /* 0x0001e8000c10e7a8 */
[----:B--2---:R0:W-:Y:S02]  /*c010*/  RED.E.ADD.F32.FTZ.RN.STRONG.GPU [R20.64+-0x1600], R23 ;  /* 0xffea00171400798e */ /* 0x0041e4000c10e7a8 */
.L_x_5598:
[----:B------:R-:W-:Y:S05]  /*c020*/  BSYNC B0 ;  /* 0x0000000000007941 */ /* 0x000fea0003800000 */
.L_x_5597:
        /* <DEDUP_REMOVED lines=12> */
.L_x_5600:
[----:B------:R-:W-:Y:S05]  /*c0f0*/  BSYNC B0 ;  /* 0x0000000000007941 */ /* 0x000fea0003800000 */
.L_x_5599:
[----:B0-2---:R0:W2:Y:S01]  /*c100*/  LDS R23, [R128.X4+0x4e00] ;  /* 0x004e000080177984 */ /* 0x0050a20000004800 */
[----:B------:R-:W-:Y:S01]  /*c110*/  BSSY B0, `(.L_x_5601) ;  /* 0x0000004000007945 */ /* 0x000fe20003800000 */
[----:B------:R-:W-:Y:S05]  /*c120*/  @!P0 BRA `(.L_x_5602) ;  /* 0x0000002000008947 */ /* 0x000fea0003800000 */
[----:B------:R0:W-:Y:S04]  /*c130*/  RED.E.ADD.F32.FTZ.RN.STRONG.GPU [R18.64+-0x1400], R168 ;  /* 0xffec00a81200798e */ /* 0x0001e8000c10e7a8 */
[----:B--2---:R0:W-:Y:S02]  /*c140*/  RED.E.ADD.F32.FTZ.RN.STRONG.GPU [R20.64+-0x1400], R23 ;  /* 0xffec00171400798e */ /* 0x0041e4000c10e7a8 */
.L_x_5602:
[----:B------:R-:W-:Y:S05]  /*c150*/  BSYNC B0 ;  /* 0x0000000000007941 */ /* 0x000fea0003800000 */
.L_x_5601:
[----:B0-2---:R0:W2:Y:S01]  /*c160*/  LDS R23, [R130.X4+0x4f00] ;  /* 0x004f000082177984 */ /* 0x0050a20000004800 */
[----:B------:R-:W-:Y:S01]  /*c170*/  BSSY B0, `(.L_x_5603) ;  /* 0x0000004000007945 */ /* 0x000fe20003800000 */
[----:B------:R-:W-:Y:S05]  /*c180*/  @!P1 BRA `(.L_x_5604) ;  /* 0x0000002000009947 */ /* 0x000fea0003800000 */
[----:B------:R0:W-:Y:S04]  /*c190*/  RED.E.ADD.F32.FTZ.RN.STRONG.GPU [R18.64+-0x1300], R169 ;  /* 0xffed00a91200798e */ /* 0x0001e8000c10e7a8 */
[----:B--2---:R0:W-:Y:S02]  /*c1a0*/  RED.E.ADD.F32.FTZ.RN.STRONG.GPU [R20.64+-0x1300], R23 ;  /* 0xffed00171400798e */ /* 0x0041e4000c10e7a8 */
.L_x_5604:
[----:B------:R-:W-:Y:S05]  /*c1b0*/  BSYNC B0 ;  /* 0x0000000000007941 */ /* 0x000fea0003800000 */
.L_x_5603:
[----:B------:R-:W0:Y:S01]  /*c1c0*/  LDS R131, [R131.X4+0x5000] ;  /* 0x0050000083837984 */ /* 0x000e220000004800 */
[----:B------:R-:W-:Y:S01]  /*c1d0*/  BSSY B0, `(.L_x_5605) ;  /* 0x0000004000007945 */ /* 0x000fe20003800000 */
[----:B------:R-:W-:Y:S05]  /*c1e0*/  @!P2 BRA `(.L_x_5606) ;  /* 0x000000200000a947 */ /* 0x000fea0003800000 */
[----:B------:R4:W-:Y:S04]  /*c1f0*/  RED.E.ADD.F32.FTZ.RN.STRONG.GPU [R18.64+-0x1200], R170 ;  /* 0xffee00aa1200798e */ /* 0x0009e8000c10e7a8 */
[----:B0-----:R4:W-:Y:S02]  /*c200*/  RED.E.ADD.F32.FTZ.RN.STRONG.GPU [R20.64+-0x1200], R131 ;  /* 0xffee00831400798e */ /* 0x0019e4000c10e7a8 */
.L_x_5606:
[----:B------:R-:W-:Y:S05]  /*c210*/  BSYNC B0 ;  /* 0x0000000000007941 */ /* 0x000fea0003800000 */
.L_x_5605:
[----:B0-2---:R0:W2:Y:S01]  /*c220*/  LDS R23, [R132.X4+0x5100] ;  /* 0x0051000084177984 */ /* 0x0050a20000004800 */
[----:B------:R-:W-:Y:S01]  /*c230*/  BSSY B0, `(.L_x_5607) ;  /* 0x0000004000007945 */ /* 0x000fe20003800000 */
[----:B------:R-:W-:Y:S05]  /*c240*/  @!P3 BRA `(.L_x_5608) ;  /* 0x000000200000b947 */ /* 0x000fea0003800000 */
[----:B------:R0:W-:Y:S04]  /*c250*/  RED.E.ADD.F32.FTZ.RN.STRONG.GPU [R18.64+-0x1100], R171 ;  /* 0xffef00ab1200798e */ /* 0x0001e8000c10e7a8 */
[----:B--2---:R0:W-:Y:S02]  /*c260*/  RED.E.ADD.F32.FTZ.RN.STRONG.GPU [R20.64+-0x1100], R23 ;  /* 0xffef00171400798e */ /* 0x0041e4000c10e7a8 */
.L_x_5608:
[----:B------:R-:W-:Y:S05]  /*c270*/  BSYNC B0 ;  /* 0x0000000000007941 */ /* 0x000fea0003800000 */
.L_x_5607:
[----:B------:R-:W0:Y:S01]  /*c280*/  LDS R133, [R133.X4+0x5200] ;  /* 0x0052000085857984 */ /* 0x000e220000004800 */
[----:B------:R-:W-:Y:S01]  /*c290*/  BSSY B0, `(.L_x_5609) ;  /* 0x0000004000007945 */ /* 0x000fe20003800000 */
[----:B------:R-:W-:Y:S05]  /*c2a0*/  @!P4 BRA `(.L_x_5610) ;  /* 0x000000200000c947 */ /* 0x000fea0003800000 */
[----:B------:R4:W-:Y:S04]  /*c2b0*/  RED.E.ADD.F32.FTZ.RN.STRONG.GPU [R18.64+-0x1000], R172 ;  /* 0xfff000ac1200798e */ /* 0x0009e8000c10e7a8 */
[----:B0-----:R4:W-:Y:S02]  /*c2c0*/  RED.E.ADD.F32.FTZ.RN.STRONG.GPU [R20.64+-0x1000], R133 ;  /* 0xfff000851400798e */ /* 0x0019e4000c10e7a8 */
.L_x_5610:
[----:B------:R-:W-:Y:S05]  /*c2d0*/  BSYNC B0 ;  /* 0x0000000000007941 */ /* 0x000fea0003800000 */
.L_x_5609:
[----:B0-2---:R0:W2:Y:S01]  /*c2e0*/  LDS R23, [R134.X4+0x5300] ;  /* 0x0053000086177984 */ /* 0x0050a20000004800 */
[----:B------:R-:W-:Y:S01]  /*c2f0*/  BSSY B0, `(.L_x_5611) ;  /* 0x0000004000007945 */ /* 0x000fe20003800000 */
[----:B------:R-:W-:Y:S05]  /*c300*/  @!P5 BRA `(.L_x_5612) ;  /* 0x000000200000d947 */ /* 0x000fea0003800000 */
[----:B------:R0:W-:Y:S04]  /*c310*/  RED.E.ADD.F32.FTZ.RN.STRONG.GPU [R18.64+-0xf00], R173 ;  /* 0xfff100ad1200798e */ /* 0x0001e8000c10e7a8 */
[----:B--2---:R0:W-:Y:S02]  /*c320*/  RED.E.ADD.F32.FTZ.RN.STRONG.GPU [R20.64+-0xf00], R23 ;  /* 0xfff100171400798e */ /* 0x0041e4000c10e7a8 */
.L_x_5612:
[----:B------:R-:W-:Y:S05]  /*c330*/  BSYNC B0 ;  /* 0x0000000000007941 */ /* 0x000fea0003800000 */
.L_x_5611:
        /* <DEDUP_REMOVED lines=12> */
.L_x_5614:
[----:B------:R-:W-:Y:S05]  /*c400*/  BSYNC B0 ;  /* 0x0000000000007941 */ /* 0x000fea0003800000 */
.L_x_5613:
[----:B0-2---:R0:W2:Y:S01]  /*c410*/  LDS R23, [R136.X4+0x5500] ;  /* 0x0055000088177984 */ /* 0x0050a20000004800 */
[----:B------:R-:W-:Y:S01]  /*c420*/  BSSY B0, `(.L_x_5615) ;  /* 0x0000004000007945 */ /* 0x000fe20003800000 */
[----:B------:R-:W-:Y:S05]  /*c430*/  @!P0 BRA `(.L_x_5616) ;  /* 0x0000002000008947 */ /* 0x000fea0003800000 */
[----:B------:R0:W-:Y:S04]  /*c440*/  RED.E.ADD.F32.FTZ.RN.STRONG.GPU [R18.64+-0xd00], R175 ;  /* 0xfff300af1200798e */ /* 0x0001e8000c10e7a8 */
[----:B--2---:R0:W-:Y:S02]  /*c450*/  RED.E.ADD.F32.FTZ.RN.STRONG.GPU [R20.64+-0xd00], R23 ;  /* 0xfff300171400798e */ /* 0x0041e4000c10e7a8 */
.L_x_5616:
[----:B------:R-:W-:Y:S05]  /*c460*/  BSYNC B0 ;  /* 0x0000000000007941 */ /* 0x000fea0003800000 */
.L_x_5615:
[----:B------:R-:W0:Y:S01]  /*c470*/  LDS R137, [R137.X4+0x5600] ;  /* 0x0056000089897984 */ /* 0x000e220000004800 */
[----:B------:R-:W-:Y:S01]  /*c480*/  BSSY B0, `(.L_x_5617) ;  /* 0x0000004000007945 */ /* 0x000fe20003800000 */
[----:B------:R-:W-:Y:S05]  /*c490*/  @!P1 BRA `(.L_x_5618) ;  /* 0x0000002000009947 */ /* 0x000fea0003800000 */
[----:B------:R4:W-:Y:S04]  /*c4a0*/  RED.E.ADD.F32.FTZ.RN.STRONG.GPU [R18.64+-0xc00], R176 ;  /* 0xfff400b01200798e */ /* 0x0009e8000c10e7a8 */
[----:B0-----:R4:W-:Y:S02]  /*c4b0*/  RED.E.ADD.F32.FTZ.RN.STRONG.GPU [R20.64+-0xc00], R137 ;  /* 0xfff400891400798e */ /* 0x0019e4000c10e7a8 */
.L_x_5618:
[----:B------:R-:W-:Y:S05]  /*c4c0*/  BSYNC B0 ;  /* 0x0000000000007941 */ /* 0x000fea0003800000 */
.L_x_5617:
[----:B0-2---:R0:W2:Y:S01]  /*c4d0*/  LDS R23, [R138.X4+0x5700] ;  /* 0x005700008a177984 */ /* 0x0050a20000004800 */
[----:B------:R-:W-:Y:S01]  /*c4e0*/  BSSY B0, `(.L_x_5619) ;  /* 0x0000004000007945 */ /* 0x000fe20003800000 */
[----:B------:R-:W-:Y:S05]  /*c4f0*/  @!P2 BRA `(.L_x_5620) ;  /* 0x000000200000a947 */ /* 0x000fea0003800000 */
[----:B------:R0:W-:Y:S04]  /*c500*/  RED.E.ADD.F32.FTZ.RN.STRONG.GPU [R18.64+-0xb00], R177 ;  /* 0xfff500b11200798e */ /* 0x0001e8000c10e7a8 */
[----:B--2---:R0:W-:Y:S02]  /*c510*/  RED.E.ADD.F32.FTZ.RN.STRONG.GPU [R20.64+-0xb00], R23 ;  /* 0xfff500171400798e */ /* 0x0041e4000c10e7a8 */
.L_x_5620:
[----:B------:R-:W-:Y:S05]  /*c520*/  BSYNC B0 ;  /* 0x0000000000007941 */ /* 0x000fea0003800000 */
.L_x_5619:
[----:B------:R-:W0:Y:S01]  /*c530*/  LDS R139, [R139.X4+0x5800] ;  /* 0x005800008b8b7984 */ /* 0x000e220000004800 */
[----:B------:R-:W-:Y:S01]  /*c540*/  BSSY B0, `(.L_x_5621) ;  /* 0x0000004000007945 */ /* 0x000fe20003800000 */
[----:B------:R-:W-:Y:S05]  /*c550*/  @!P3 BRA `(.L_x_5622) ;  /* 0x000000200000b947 */ /* 0x000fea0003800000 */
[----:B------:R4:W-:Y:S04]  /*c560*/  RED.E.ADD.F32.FTZ.RN.STRONG.GPU [R18.64+-0xa00], R178 ;  /* 0xfff600b21200798e */ /* 0x0009e8000c10e7a8 */
[----:B0-----:R4:W-:Y:S02]  /*c570*/  RED.E.ADD.F32.FTZ.RN.STRONG.GPU [R20.64+-0xa00], R139 ;  /* 0xfff6008b1400798e */ /* 0x0019e4000c10e7a8 */
.L_x_5622:
[----:B------:R-:W-:Y:S05]  /*c580*/  BSYNC B0 ;  /* 0x0000000000007941 */ /* 0x000fea0003800000 */
.L_x_5621:
[----:B0-2---:R0:W2:Y:S01]  /*c590*/  LDS R23, [R140.X4+0x5900] ;  /* 0x005900008c177984 */ /* 0x0050a20000004800 */
[----:B------:R-:W-:Y:S01]  /*c5a0*/  BSSY B0, `(.L_x_5623) ;  /* 0x0000004000007945 */ /* 0x000fe20003800000 */
[----:B------:R-:W-:Y:S05]  /*c5b0*/  @!P4 BRA `(.L_x_5624) ;  /* 0x000000200000c947 */ /* 0x000fea0003800000 */
[----:B------:R0:W-:Y:S04]  /*c5c0*/  RED.E.ADD.F32.FTZ.RN.STRONG.GPU [R18.64+-0x900], R179 ;  /* 0xfff700b31200798e */ /* 0x0001e8000c10e7a8 */
[----:B--2---:R0:W-:Y:S02]  /*c5d0*/  RED.E.ADD.F32.FTZ.RN.STRONG.GPU [R20.64+-0x900], R23 ;  /* 0xfff700171400798e */ /* 0x0041e4000c10e7a8 */
.L_x_5624:
[----:B------:R-:W-:Y:S05]  /*c5e0*/  BSYNC B0 ;  /* 0x0000000000007941 */ /* 0x000fea0003800000 */
.L_x_5623:
[----:B------:R-:W0:Y:S01]  /*c5f0*/  LDS R141, [R141.X4+0x5a00] ;  /* 0x005a00008d8d7984 */ /* 0x000e220000004800 */
[----:B------:R-:W-:Y:S01]  /*c600*/  BSSY B0, `(.L_x_5625) ;  /* 0x0000004000007945 */ /* 0x000fe20003800000 */
[----:B------:R-:W-:Y:S05]  /*c610*/  @!P5 BRA `(.L_x_5626) ;  /* 0x000000200000d947 */ /* 0x000fea0003800000 */
[----:B------:R4:W-:Y:S04]  /*c620*/  RED.E.ADD.F32.FTZ.RN.STRONG.GPU [R18.64+-0x800], R180 ;  /* 0xfff800b41200798e */ /* 0x0009e8000c10e7a8 */
[----:B0-----:R4:W-:Y:S02]  /*c630*/  RED.E.ADD.F32.FTZ.RN.STRONG.GPU [R20.64+-0x800], R141 ;  /* 0xfff8008d1400798e */ /* 0x0019e4000c10e7a8 */
.L_x_5626:
[----:B------:R-:W-:Y:S05]  /*c640*/  BSYNC B0 ;  /* 0x0000000000007941 */ /* 0x000fea0003800000 */
.L_x_5625:
        /* <DEDUP_REMOVED lines=12> */
.L_x_5628:
[----:B0-----:R-:W-:Y:S05]  /*c710*/  BSYNC B0 ;  /* 0x0000000000007941 */ /* 0x001fea0003800000 */
.L_x_5627:
[----:B------:R-:W0:Y:S01]  /*c720*/  LDS R143, [R143.X4+0x5c00] ;  /* 0x005c00008f8f7984 */ /* 0x000e220000004800 */
[----:B------:R-:W-:Y:S01]  /*c730*/  BSSY B0, `(.L_x_5629) ;  /* 0x0000004000007945 */ /* 0x000fe20003800000 */
[----:B------:R-:W-:Y:S05]  /*c740*/  @!P0 BRA `(.L_x_5630) ;  /* 0x0000002000008947 */ /* 0x000fea0003800000 */
[----:B------:R4:W-:Y:S04]  /*c750*/  RED.E.ADD.F32.FTZ.RN.STRONG.GPU [R18.64+-0x600], R182 ;  /* 0xfffa00b61200798e */ /* 0x0009e8000c10e7a8 */
[----:B0-----:R4:W-:Y:S02]  /*c760*/  RED.E.ADD.F32.FTZ.RN.STRONG.GPU [R20.64+-0x600], R143 ;  /* 0xfffa008f1400798e */ /* 0x0019e4000c10e7a8 */
.L_x_5630:
[----:B------:R-:W-:Y:S05]  /*c770*/  BSYNC B0 ;  /* 0x0000000000007941 */ /* 0x000fea0003800000 */
.L_x_5629:
[----:B--2---:R2:W4:Y:S01]  /*c780*/  LDS R23, [R144.X4+0x5d00] ;  /* 0x005d000090177984 */ /* 0x0045220000004800 */
[----:B------:R-:W-:Y:S01]  /*c790*/  BSSY B0, `(.L_x_5631) ;  /* 0x0000004000007945 */ /* 0x000fe20003800000 */
[----:B------:R-:W-:Y:S05]  /*c7a0*/  @!P1 BRA `(.L_x_5632) ;  /* 0x0000002000009947 */ /* 0x000fea0003800000 */
[----:B------:R2:W-:Y:S04]  /*c7b0*/  RED.E.ADD.F32.FTZ.RN.STRONG.GPU [R18.64+-0x500], R183 ;  /* 0xfffb00b71200798e */ /* 0x0005e8000c10e7a8 */
[----:B----4-:R2:W-:Y:S02]  /*c7c0*/  RED.E.ADD.F32.FTZ.RN.STRONG.GPU [R20.64+-0x500], R23 ;  /* 0xfffb00171400798e */ /* 0x0105e4000c10e7a8 */
.L_x_5632:
[----:B------:R-:W-:Y:S05]  /*c7d0*/  BSYNC B0 ;  /* 0x0000000000007941 */ /* 0x000fea0003800000 */
.L_x_5631:
[----:B------:R-:W2:Y:S01]  /*c7e0*/  LDS R145, [R145.X4+0x5e00] ;  /* 0x005e000091917984 */ /* 0x000ea20000004800 */
[----:B------:R-:W-:Y:S01]  /*c7f0*/  BSSY B0, `(.L_x_5633) ;  /* 0x0000004000007945 */ /* 0x000fe20003800000 */
[----:B------:R-:W-:Y:S05]  /*c800*/  @!P2 BRA `(.L_x_5634) ;  /* 0x000000200000a947 */ /* 0x000fea0003800000 */
[----:B------:R4:W-:Y:S04]  /*c810*/  RED.E.ADD.F32.FTZ.RN.STRONG.GPU [R18.64+-0x400], R184 ;  /* 0xfffc00b81200798e */ /* 0x0009e8000c10e7a8 */
[----:B--2---:R4:W-:Y:S02]  /*c820*/  RED.E.ADD.F32.FTZ.RN.STRONG.GPU [R20.64+-0x400], R145 ;  /* 0xfffc00911400798e */ /* 0x0049e4000c10e7a8 */
.L_x_5634:
[----:B------:R-:W-:Y:S05]  /*c830*/  BSYNC B0 ;  /* 0x0000000000007941 */ /* 0x000fea0003800000 */
.L_x_5633:
[----:B--2-4-:R2:W4:Y:S01]  /*c840*/  LDS R23, [R146.X4+0x5f00] ;  /* 0x005f000092177984 */ /* 0x0145220000004800 */
[----:B------:R-:W-:Y:S01]  /*c850*/  BSSY B0, `(.L_x_5635) ;  /* 0x0000004000007945 */ /* 0x000fe20003800000 */
[----:B------:R-:W-:Y:S05]  /*c860*/  @!P3 BRA `(.L_x_5636) ;  /* 0x000000200000b947 */ /* 0x000fea0003800000 */
[----:B------:R2:W-:Y:S04]  /*c870*/  RED.E.ADD.F32.FTZ.RN.STRONG.GPU [R18.64+-0x300], R185 ;  /* 0xfffd00b91200798e */ /* 0x0005e8000c10e7a8 */
[----:B----4-:R2:W-:Y:S02]  /*c880*/  RED.E.ADD.F32.FTZ.RN.STRONG.GPU [R20.64+-0x300], R23 ;  /* 0xfffd00171400798e */ /* 0x0105e4000c10e7a8 */
.L_x_5636:
[----:B------:R-:W-:Y:S05]  /*c890*/  BSYNC B0 ;  /* 0x0000000000007941 */ /* 0x000fea0003800000 */
.L_x_5635:
[----:B------:R-:W2:Y:S01]  /*c8a0*/  LDS R147, [R147.X4+0x6000] ;  /* 0x0060000093937984 */ /* 0x000ea20000004800 */
[----:B------:R-:W-:Y:S01]  /*c8b0*/  BSSY B0, `(.L_x_5637) ;  /* 0x0000004000007945 */ /* 0x000fe20003800000 */
[----:B------:R-:W-:Y:S05]  /*c8c0*/  @!P4 BRA `(.L_x_5638) ;  /* 0x000000200000c947 */ /* 0x000fea0003800000 */
[----:B------:R4:W-:Y:S04]  /*c8d0*/  RED.E.ADD.F32.FTZ.RN.STRONG.GPU [R18.64+-0x200], R186 ;  /* 0xfffe00ba1200798e */ /* 0x0009e8000c10e7a8 */
[----:B--2---:R4:W-:Y:S02]  /*c8e0*/  RED.E.ADD.F32.FTZ.RN.STRONG.GPU [R20.64+-0x200], R147 ;  /* 0xfffe00931400798e */ /* 0x0049e4000c10e7a8 */
.L_x_5638:
[----:B------:R-:W-:Y:S05]  /*c8f0*/  BSYNC B0 ;  /* 0x0000000000007941 */ /* 0x000fea0003800000 */
.L_x_5637:
[----:B--2-4-:R2:W4:Y:S01]  /*c900*/  LDS R23, [R148.X4+0x6100] ;  /* 0x0061000094177984 */ /* 0x0145220000004800 */
[----:B------:R-:W-:Y:S01]  /*c910*/  BSSY B0, `(.L_x_5639) ;  /* 0x0000004000007945 */ /* 0x000fe20003800000 */
[----:B------:R-:W-:Y:S05]  /*c920*/  @!P5 BRA `(.L_x_5640) ;  /* 0x000000200000d947 */ /* 0x000fea0003800000 */
[----:B------:R2:W-:Y:S04]  /*c930*/  RED.E.ADD.F32.FTZ.RN.STRONG.GPU [R18.64+-0x100], R187 ;  /* 0xffff00bb1200798e */ /* 0x0005e8000c10e7a8 */
[----:B----4-:R2:W-:Y:S02]  /*c940*/  RED.E.ADD.F32.FTZ.RN.STRONG.GPU [R20.64+-0x100], R23 ;  /* 0xffff00171400798e */ /* 0x0105e4000c10e7a8 */
.L_x_5640:
[----:B------:R-:W-:Y:S05]  /*c950*/  BSYNC B0 ;  /* 0x0000000000007941 */ /* 0x000fea0003800000 */
.L_x_5639:
[----:B--2---:R-:W2:Y:S01]  /*c960*/  SHFL.DOWN PT, R18, R61, 0x1, 0x1f ;  /* 0x08201f003d127f89 */ /* 0x004ea200000e0000 */
        /* <DEDUP_REMOVED lines=13> */
[----:B------:R-:W-:-:S02]  /*ca40*/  FADD.FTZ R90, R3, R90 ;  /* 0x0000005a035a7221 */ /* 0x000fc40000010000 */
[----:B------:R-:W-:Y:S02]  /*ca50*/  FFMA.FTZ R161, R2, R161, R0 ;  /* 0x000000a102a17223 */ /* 0x000fe40000010000 */
[----:B--2---:R-:W-:Y:S02]  /*ca60*/  @!P0 FADD.FTZ R61, R61, R18 ;  /* 0x000000123d3d8221 */ /* 0x004fe40000010000 */
[----:B------:R-:W-:Y:S02]  /*ca70*/  FFMA.FTZ R68, R10, R68, R67 ;  /* 0x000000440a447223 */ /* 0x000fe40000010043 */
[----:B-----5:R-:W-:Y:S01]  /*ca80*/  @!P0 FADD.FTZ R60, R60, R19 ;  /* 0x000000133c3c8221 */ /* 0x020fe20000010000 */
[----:B------:R-:W2:Y:S01]  /*ca90*/  SHFL.DOWN PT, R18, R61, 0x2, 0x1f ;  /* 0x08401f003d127f89 */ /* 0x000ea200000e0000 */
[----:B------:R-:W-:Y:S01]  /*caa0*/  ISETP.GT.AND P0, PT, R122, 0x1d, PT ;  /* 0x0000001d7a00780c */ /* 0x000fe20003f04270 */
[----:B------:R-:W-:Y:S02]  /*cab0*/  FFMA.FTZ R194, R15, R194, R195 ;  /* 0x000000c20fc27223 */ /* 0x000fe400000100c3 */
[----:B------:R-:W5:Y:S01]  /*cac0*/  SHFL.DOWN PT, R19, R60, 0x2, 0x1f ;  /* 0x08401f003c137f89 */ /* 0x000f6200000e0000 */
        /* <DEDUP_REMOVED lines=11> */
[----:B------:R-:W-:Y:S02]  /*cb80*/  FFMA.FTZ R7, R7, R12, R62 ;  /* 0x0000000c07077223 */ /* 0x000fe4000001003e */
[----:B-----5:R-:W-:Y:S01]  /*cb90*/  @!P0 FADD.FTZ R60, R60, R19 ;  /* 0x000000133c3c8221 */ /* 0x020fe20000010000 */
[----:B------:R-:W2:Y:S01]  /*cba0*/  SHFL.DOWN PT, R18, R61, 0x4, 0x1f ;  /* 0x08801f003d127f89 */ /* 0x000ea200000e0000 */
[----:B------:R-:W-:Y:S01]  /*cbb0*/  ISETP.GT.AND P0, PT, R122, 0x1b, PT ;  /* 0x0000001b7a00780c */ /* 0x000fe20003f04270 */
[----:B------:R-:W-:-:S02]  /*cbc0*/  FADD.FTZ R89, R28, R89 ;  /* 0x000000591c597221 */ /* 0x000fc40000010000 */
[----:B------:R-:W5:Y:S01]  /*cbd0*/  SHFL.DOWN PT, R19, R60, 0x4, 0x1f ;  /* 0x08801f003c137f89 */ /* 0x000f6200000e0000 */
        /* <DEDUP_REMOVED lines=10> */
[----:B--2---:R-:W-:Y:S02]  /*cc80*/  @!P0 FADD.FTZ R61, R61, R18 ;  /* 0x000000123d3d8221 */ /* 0x004fe40000010000 */
[----:B-----5:R-:W-:Y:S01]  /*cc90*/  @!P0 FADD.FTZ R60, R60, R19 ;  /* 0x000000133c3c8221 */ /* 0x020fe20000010000 */
[----:B------:R-:W-:-:S02]  /*cca0*/  ISETP.GT.AND P0, PT, R122, 0x17, PT ;  /* 0x000000177a00780c */ /* 0x000fc40003f04270 */
[----:B------:R-:W2:Y:S04]  /*ccb0*/  SHFL.DOWN PT, R18, R61, 0x8, 0x1f ;  /* 0x09001f003d127f89 */ /* 0x000ea800000e0000 */
[----:B------:R-:W5:Y:S07]  /*ccc0*/  SHFL.DOWN PT, R19, R60, 0x8, 0x1f ;  /* 0x09001f003c137f89 */ /* 0x000f6e00000e0000 */
[----:B--2---:R-:W-:-:S02]  /*ccd0*/  @!P0 FADD.FTZ R61, R61, R18 ;  /* 0x000000123d3d8221 */ /* 0x004fc40000010000 */
[----:B-----5:R-:W-:-:S03]  /*cce0*/  @!P0 FADD.FTZ R60, R60, R19 ;  /* 0x000000133c3c8221 */ /* 0x020fc60000010000 */
[----:B------:R-:W2:Y:S01]  /*ccf0*/  SHFL.DOWN PT, R18, R61, 0x10, 0x1f ;  /* 0x0a001f003d127f89 */ /* 0x000ea200000e0000 */
[----:B------:R-:W-:-:S03]  /*cd00*/  ISETP.GT.AND P0, PT, R122, 0xf, PT ;  /* 0x0000000f7a00780c */ /* 0x000fc60003f04270 */
[----:B------:R-:W5:Y:S10]  /*cd10*/  SHFL.DOWN PT, R19, R60, 0x10, 0x1f ;  /* 0x0a001f003c137f89 */ /* 0x000f7400000e0000 */
[----:B--2---:R-:W-:-:S02]  /*cd20*/  @!P0 FADD.FTZ R61, R61, R18 ;  /* 0x000000123d3d8221 */ /* 0x004fc40000010000 */
[----:B-----5:R-:W-:-:S03]  /*cd30*/  @!P0 FADD.FTZ R60, R60, R19 ;  /* 0x000000133c3c8221 */ /* 0x020fc60000010000 */
[----:B------:R-:W-:Y:S02]  /*cd40*/  MOV R2, R61 ;  /* 0x0000003d00027202 */ /* 0x000fe40000000f00 */
[----:B------:R-:W-:-:S05]  /*cd50*/  MOV R3, R60 ;  /* 0x0000003c00037202 */ /* 0x000fca0000000f00 */
[----:B------:R2:W-:Y:S04]  /*cd60*/  @!P1 STS.64 [R227.X8+0x6308], R2 ;  /* 0x00630802e3009388 */ /* 0x0005e80000008a00 */
[----:B------:R-:W-:Y:S06]  /*cd70*/  BAR.SYNC.DEFER_BLOCKING 0x0 ;  /* 0x0000000000007b1d */ /* 0x000fec0000010000 */
[----:B------:R-:W-:Y:S05]  /*cd80*/  @P2 BRA `(.L_x_5642) ;  /* 0x000000b000002947 */ /* 0x000fea0003800000 */
[----:B------:R-:W-:Y:S01]  /*cd90*/  ULDC UR34, c[0x0][0x174] ;  /* 0x00005d0000227ab9 */ /* 0x000fe20000000800 */
[----:B------:R-:W5:Y:S01]  /*cda0*/  LDS.64 R4, [0x6310] ;  /* 0x00631000ff047984 */ /* 0x000f620000000a00 */
[----:B------:R-:W-:-:S02]  /*cdb0*/  UISETP.NE.AND UP0, UPT, UR13, UR34, UPT ;  /* 0x000000220d00728c */ /* 0x000fc4000bf05270 */
[----:B------:R-:W-:-:S04]  /*cdc0*/  USHF.L.U32 UR34, UR6, 0x3, URZ ;  /* 0x0000000306227899 */ /* 0x000fc8000800063f */
[----:B------:R-:W-:-:S13]  /*cdd0*/  PLOP3.LUT P0, PT, PT, PT, UP0, 0x80, 0x0 ;  /* 0x000000000000781c */ /* 0x000fda0003f0f008 */
[----:B------:R-:W2:Y:S02]  /*cde0*/  @P0 LDS.64 R6, [UR34+0x8d60] ;  /* 0x008d6022ff060984 */ /* 0x000ea40008000a00 */
[----:B--2--5:R-:W-:Y:S02]  /*cdf0*/  FADD.FTZ R3, R3, R5 ;  /* 0x0000000503037221 */ /* 0x024fe40000010000 */
[----:B------:R-:W-:Y:S02]  /*ce00*/  FADD.FTZ R2, R2, R4 ;  /* 0x0000000402027221 */ /* 0x000fe40000010000 */
[----:B------:R-:W-:Y:S02]  /*ce10*/  @P0 FADD.FTZ R3, R3, R7 ;  /* 0x0000000703030221 */ /* 0x000fe40000010000 */
[----:B------:R-:W-:-:S05]  /*ce20*/  @P0 FADD.FTZ R2, R2, R6 ;  /* 0x0000000602020221 */ /* 0x000fca0000010000 */
[----:B------:R2:W-:Y:S02]  /*ce30*/  STS.64 [UR34+0x8d60], R2 ;  /* 0x008d6002ff007988 */ /* 0x0005e40008000a22 */
.L_x_5642:
[----:B------:R-:W-:Y:S05]  /*ce40*/  BSYNC B0 ;  /* 0x0000000000007941 */ /* 0x000fea0003800000 */
.L_x_5641:
        /* <DEDUP_REMOVED lines=8> */
.L_x_5542:
        /* <DEDUP_REMOVED lines=12> */
[----:B------:R-:W-:Y:S01]  /*cf90*/  UIMAD.WIDE.U32 UR4, UR27, UR34, URZ ;  /* 0x000000221b0472a5 */ /* 0x000fe2000f8e003f */
[----:B------:R-:W-:Y:S01]  /*cfa0*/  F2FP.BF16.PACK_AB R219, R219, R220 ;  /* 0x000000dcdbdb723e */ /* 0x000fe200000010ff */
[----:B------:R-:W-:Y:S01]  /*cfb0*/  UIMAD UR6, UR26, UR36, URZ ;  /* 0x000000241a0672a4 */ /* 0x000fe2000f8e023f */
[----:B------:R-:W-:Y:S01]  /*cfc0*/  F2FP.BF16.PACK_AB R82, R82, R83 ;  /* 0x000000535252723e */ /* 0x000fe200000010ff */
[----:B------:R-:W-:Y:S01]  /*cfd0*/  UIMAD.WIDE.U32 UR34, UR27, UR36, URZ ;  /* 0x000000241b2272a5 */ /* 0x000fe2000f8e003f */
[----:B------:R-:W-:Y:S01]  /*cfe0*/  F2FP.BF16.PACK_AB R80, R80, R81 ;  /* 0x000000515050723e */ /* 0x000fe200000010ff */
[----:B------:R-:W-:Y:S01]  /*cff0*/  UIMAD UR6, UR27, UR37, UR6 ;  /* 0x000000251b0672a4 */ /* 0x000fe2000f8e0206 */
        /* <DEDUP_REMOVED lines=8> */
[----:B------:R-:W-:-:S02]  /*d080*/  MOV R4, UR11 ;  /* 0x0000000b00047c02 */ /* 0x000fc40008000f00 */
[----:B------:R-:W-:Y:S01]  /*d090*/  SHF.R.S32.HI R22, RZ, 0x1f, R119 ;  /* 0x0000001fff167819 */ /* 0x000fe20000011477 */
        /* <DEDUP_REMOVED lines=17> */
[----:B------:R-:W-:Y:S01]  /*d1b0*/  STS.U16 [R118+0x1e], R5 ;  /* 0x00001e0576007388 */ /* 0x000fe20000000400 */
[----:B------:R-:W-:-:S06]  /*d1c0*/  NOP ;  /* 0x0000000000007918 */ /* 0x000fcc0000000000 */
[----:B------:R-:W-:Y:S01]  /*d1d0*/  LDS.U16 R9, [R252] ;  /* 0x00000000fc097984 */ /* 0x000fe20000000400 */
[----:B0-----:R-:W-:-:S03]  /*d1e0*/  IADD3 R2, P2, R119, UR12, RZ ;  /* 0x0000000c77027c10 */ /* 0x001fc6000ff5e0ff */
        /* <DEDUP_REMOVED lines=33> */
.L_x_5645:
[----:B------:R-:W-:Y:S05]  /*d400*/  BSYNC B0 ;  /* 0x0000000000007941 */ /* 0x000fea0003800000 */
.L_x_5644:
        /* <DEDUP_REMOVED lines=24> */
[----:B0-----:R-:W-:-:S02]  /*d590*/  MOV R6, UR10 ;  /* 0x0000000a00067c02 */ /* 0x001fc40008000f00 */
        /* <DEDUP_REMOVED lines=35> */
[----:B------:R-:W-:Y:S01]  /*d7d0*/  LEA R24, R122, R7, 0x4 ;  /* 0x000000077a187211 */ /* 0x000fe200078e20ff */
[----:B------:R-:W-:Y:S03]  /*d7e0*/  @!P2 STG.E.U16 [R4.64+-0x540], R31 ;  /* 0xfffac01f0400a986 */ /* 0x000fe6000c101528 */
[C---:B------:R-:W-:Y:S01]  /*d7f0*/  IADD3 R7, R24.reuse, 0x2, RZ ;  /* 0x0000000218077810 */ /* 0x040fe20007ffe0ff */
[----:B------:R-:W-:Y:S01]  /*d800*/  @!P3 STG.E.U16 [R4.64+-0x500], R33 ;  /* 0xfffb00210400b986 */ /* 0x000fe2000c101528 */
[----:B------:R-:W-:-:S02]  /*d810*/  IADD3 R6, R24, 0x1, RZ ;  /* 0x0000000118067810 */ /* 0x000fc40007ffe0ff */
[----:B------:R-:W-:Y:S01]  /*d820*/  IADD3 R9, R24, 0x3, RZ ;  /* 0x0000000318097810 */ /* 0x000fe20007ffe0ff */
[----:B------:R-:W-:Y:S01]  /*d830*/  @!P4 STG.E.U16 [R4.64+-0x4c0], R35 ;  /* 0xfffb40230400c986 */ /* 0x000fe2000c101528 */
[-C--:B------:R-:W-:Y:S02]  /*d840*/  LEA.HI.SX32 R6, R6, R24.reuse, 0x1b ;  /* 0x0000001806067211 */ /* 0x080fe400078fdaff */
[C---:B------:R-:W-:Y:S01]  /*d850*/  IADD3 R10, R24.reuse, 0x4, RZ ;  /* 0x00000004180a7810 */ /* 0x040fe20007ffe0ff */
[----:B------:R-:W-:Y:S01]  /*d860*/  @!P5 STG.E.U16 [R4.64+-0x480], R37 ;  /* 0xfffb80250400d986 */ /* 0x000fe2000c101528 */
[C---:B0-----:R-:W-:Y:S02]  /*d870*/  IADD3 R11, R24.reuse, 0x5, RZ ;  /* 0x00000005180b7810 */ /* 0x041fe40007ffe0ff */
[----:B------:R-:W-:Y:S01]  /*d880*/  LEA.HI.SX32 R9, R9, R24, 0x1b ;  /* 0x0000001809097211 */ /* 0x000fe200078fdaff */
[----:B------:R0:W-:Y:S01]  /*d890*/  @!P6 STG.E.U16 [R4.64+-0x440], R39 ;  /* 0xfffbc0270400e986 */ /* 0x0001e2000c101528 */
[----:B------:R-:W-:-:S02]  /*d8a0*/  IADD3 R12, R24, 0x6, RZ ;  /* 0x00000006180c7810 */ /* 0x000fc40007ffe0ff */
[----:B-1----:R-:W-:Y:S02]  /*d8b0*/  IADD3 R13, R24, 0x7, RZ ;  /* 0x00000007180d7810 */ /* 0x002fe40007ffe0ff */
[----:B------:R-:W-:Y:S02]  /*d8c0*/  SHF.L.U32 R6, R6, 0x1, RZ ;  /* 0x0000000106067819 */ /* 0x000fe400000006ff */
[C---:B------:R-:W-:Y:S02]  /*d8d0*/  IADD3 R14, R24.reuse, 0x8, RZ ;  /* 0x00000008180e7810 */ /* 0x040fe40007ffe0ff */
[C---:B---3--:R-:W-:Y:S02]  /*d8e0*/  IADD3 R15, R24.reuse, 0x9, RZ ;  /* 0x00000009180f7810 */ /* 0x048fe40007ffe0ff */
[----:B------:R-:W-:Y:S02]  /*d8f0*/  IADD3 R16, R24, 0xa, RZ ;  /* 0x0000000a18107810 */ /* 0x000fe40007ffe0ff */
[----:B0-----:R-:W-:-:S02]  /*d900*/  F2FP.BF16.PACK_AB R4, R91, R90 ;  /* 0x0000005a5b04723e */ /* 0x001fc400000010ff */
        /* <DEDUP_REMOVED lines=9> */
[C---:B------:R-:W-:Y:S02]  /*d9a0*/  PRMT R25, R4.reuse, 0x7610, R25 ;  /* 0x0000761004197816 */ /* 0x040fe40000000019 */
[----:B------:R-:W-:Y:S02]  /*d9b0*/  PRMT R26, R4, 0x7632, R26 ;  /* 0x00007632041a7816 */ /* 0x000fe4000000001a */
        /* <DEDUP_REMOVED lines=11> */
[----:B------:R-:W-:Y:S02]  /*da70*/  F2FP.BF16.PACK_AB R5, R93, R92 ;  /* 0x0000005c5d05723e */ /* 0x000fe400000010ff */
[----:B------:R-:W-:-:S02]  /*da80*/  SHF.L.U32 R11, R11, 0x1, RZ ;  /* 0x000000010b0b7819 */ /* 0x000fc400000006ff */
[----:B------:R-:W-:Y:S02]  /*da90*/  SHF.L.U32 R12, R12, 0x1, RZ ;  /* 0x000000010c0c7819 */ /* 0x000fe400000006ff */
[----:B------:R-:W-:Y:S02]  /*daa0*/  SHF.L.U32 R13, R13, 0x1, RZ ;  /* 0x000000010d0d7819 */ /* 0x000fe400000006ff */
[----:B------:R-:W-:Y:S02]  /*dab0*/  SHF.L.U32 R14, R14, 0x1, RZ ;  /* 0x000000010e0e7819 */ /* 0x000fe400000006ff */
[----:B------:R-:W-:Y:S02]  /*dac0*/  SHF.L.U32 R15, R15, 0x1, RZ ;  /* 0x000000010f0f7819 */ /* 0x000fe400000006ff */
[----:B------:R-:W-:Y:S02]  /*dad0*/  SHF.L.U32 R16, R16, 0x1, RZ ;  /* 0x0000000110107819 */ /* 0x000fe400000006ff */
[----:B------:R-:W-:-:S02]  /*dae0*/  SHF.L.U32 R17, R17, 0x1, RZ ;  /* 0x0000000111117819 */ /* 0x000fc400000006ff */
[----:B------:R-:W-:Y:S02]  /*daf0*/  SHF.L.U32 R18, R18, 0x1, RZ ;  /* 0x0000000112127819 */ /* 0x000fe400000006ff */
[----:B------:R-:W-:Y:S02]  /*db00*/  SHF.L.U32 R19, R19, 0x1, RZ ;  /* 0x0000000113137819 */ /* 0x000fe400000006ff */
[----:B------:R-:W-:Y:S02]  /*db10*/  SHF.L.U32 R20, R20, 0x1, RZ ;  /* 0x0000000114147819 */ /* 0x000fe400000006ff */
[----:B------:R-:W-:Y:S01]  /*db20*/  SHF.L.U32 R21, R21, 0x1, RZ ;  /* 0x0000000115157819 */ /* 0x000fe200000006ff */
[----:B--2---:R-:W-:Y:S01]  /*db30*/  FADD.FTZ R0, R84, R8 ;  /* 0x0000000854007221 */ /* 0x004fe20000010000 */
[----:B------:R-:W-:Y:S02]  /*db40*/  LEA.HI.SX32 R8, R7, R24, 0x1b ;  /* 0x0000001807087211 */ /* 0x000fe400078fdaff */
[----:B------:R-:W-:Y:S01]  /*db50*/  F2FP.BF16.PACK_AB R84, R85, R84 ;  /* 0x000000545554723e */ /* 0x000fe200000010ff */
[----:B------:R-:W-:Y:S01]  /*db60*/  BAR.SYNC.DEFER_BLOCKING 0x0 ;  /* 0x0000000000007b1d */ /* 0x000fe20000010000 */
[----:B------:R-:W-:Y:S01]  /*db70*/  FADD.FTZ R7, R0, R85 ;  /* 0x0000005500077221 */ /* 0x000fe20000010000 */
[----:B------:R-:W-:-:S03]  /*db80*/  SHF.L.U32 R8, R8, 0x1, RZ ;  /* 0x0000000108087819 */ /* 0x000fc600000006ff */
        /* <DEDUP_REMOVED lines=11> */
[----:B------:R-:W-:Y:S03]  /*dc40*/  STS.U16 [R118], R84 ;  /* 0x0000005476007388 */ /* 0x000fe60000000400 */
[----:B------:R-:W-:Y:S01]  /*dc50*/  FADD.FTZ R91, R90, R91 ;  /* 0x0000005b5a5b7221 */ /* 0x000fe20000010000 */
[----:B------:R0:W-:Y:S03]  /*dc60*/  STS.U16 [R6+0x2], R7 ;  /* 0x0000020706007388 */ /* 0x0001e60000000400 */
[----:B------:R-:W-:Y:S01]  /*dc70*/  FADD.FTZ R92, R91, R92 ;  /* 0x0000005c5b5c7221 */ /* 0x000fe20000010000 */
[----:B------:R1:W-:Y:S03]  /*dc80*/  STS.U16 [R8+0x4], R86 ;  /* 0x0000045608007388 */ /* 0x0003e60000000400 */
[----:B------:R-:W-:Y:S01]  /*dc90*/  FADD.FTZ R93, R92, R93 ;  /* 0x0000005d5c5d7221 */ /* 0x000fe20000010000 */
[----:B------:R2:W-:Y:S03]  /*dca0*/  STS.U16 [R9+0x6], R23 ;  /* 0x0000061709007388 */ /* 0x0005e60000000400 */
[----:B------:R-:W-:Y:S01]  /*dcb0*/  FADD.FTZ R94, R93, R94 ;  /* 0x0000005e5d5e7221 */ /* 0x000fe20000010000 */
[C---:B0-----:R-:W-:Y:S01]  /*dcc0*/  PRMT R7, R5.reuse, 0x7610, R7 ;  /* 0x0000761005077816 */ /* 0x041fe20000000007 */
[----:B------:R0:W-:Y:S01]  /*dcd0*/  STS.U16 [R10+0x8], R88 ;  /* 0x000008580a007388 */ /* 0x0001e20000000400 */
[----:B------:R-:W-:Y:S01]  /*dce0*/  PRMT R6, R5, 0x7632, R6 ;  /* 0x0000763205067816 */ /* 0x000fe20000000006 */
[----:B------:R-:W-:Y:S01]  /*dcf0*/  FADD.FTZ R95, R94, R95 ;  /* 0x0000005f5e5f7221 */ /* 0x000fe20000010000 */
[----:B-1----:R-:W-:Y:S01]  /*dd00*/  PRMT R8, R4, 0x7610, R8 ;  /* 0x0000761004087816 */ /* 0x002fe20000000008 */
[----:B------:R-:W-:Y:S01]  /*dd10*/  STS.U16 [R11+0xa], R24 ;  /* 0x00000a180b007388 */ /* 0x000fe20000000400 */
[----:B------:R-:W-:-:S02]  /*dd20*/  F2FP.BF16.PACK_AB R5, R99, R98 ;  /* 0x000000626305723e */ /* 0x000fc400000010ff */
[----:B--2---:R-:W-:Y:S01]  /*dd30*/  PRMT R9, R4, 0x7632, R9 ;  /* 0x0000763204097816 */ /* 0x004fe20000000009 */
[----:B------:R1:W-:Y:S01]  /*dd40*/  STS.U16 [R12+0xc], R25 ;  /* 0x00000c190c007388 */ /* 0x0003e20000000400 */
[----:B------:R-:W-:Y:S01]  /*dd50*/  F2FP.BF16.PACK_AB R4, R97, R96 ;  /* 0x000000606104723e */ /* 0x000fe200000010ff */
[----:B------:R-:W-:Y:S02]  /*dd60*/  FADD.FTZ R96, R95, R96 ;  /* 0x000000605f607221 */ /* 0x000fe40000010000 */
[----:B------:R-:W-:Y:S01]  /*dd70*/  STS.U16 [R13+0xe], R26 ;  /* 0x00000e1a0d007388 */ /* 0x000fe20000000400 */
[----:B0-----:R-:W-:Y:S01]  /*dd80*/  PRMT R10, R4, 0x7610, R10 ;  /* 0x00007610040a7816 */ /* 0x001fe2000000000a */
[----:B------:R-:W-:Y:S02]  /*dd90*/  FADD.FTZ R97, R96, R97 ;  /* 0x0000006160617221 */ /* 0x000fe40000010000 */
[----:B------:R-:W-:Y:S01]  /*dda0*/  STS.U16 [R14+0x10], R7 ;  /* 0x000010070e007388 */ /* 0x000fe20000000400 */
[----:B-1----:R-:W-:Y:S01]  /*ddb0*/  PRMT R12, R4, 0x7632, R12 ;  /* 0x00007632040c7816 */ /* 0x002fe2000000000c */
[----:B------:R-:W-:-:S02]  /*ddc0*/  FADD.FTZ R98, R97, R98 ;  /* 0x0000006261627221 */ /* 0x000fc40000010000 */
[----:B------:R0:W-:Y:S01]  /*ddd0*/  STS.U16 [R15+0x12], R6 ;  /* 0x000012060f007388 */ /* 0x0001e20000000400 */
[----:B------:R-:W-:Y:S01]  /*dde0*/  MOV R4, UR11 ;  /* 0x0000000b00047c02 */ /* 0x000fe20008000f00 */
[----:B------:R-:W-:Y:S01]  /*ddf0*/  UIADD3 UR11, UR35, UR6, URZ ;  /* 0x00000006230b7290 */ /* 0x000fe2000fffe03f */
[----:B------:R-:W-:Y:S01]  /*de00*/  IADD3.X R25, R22, -0x1, RZ, P1, !PT ;  /* 0xffffffff16197810 */ /* 0x000fe20000ffe4ff */
        /* <DEDUP_REMOVED lines=43> */
.L_x_5647:
[----:B------:R-:W-:Y:S05]  /*e0c0*/  BSYNC B0 ;  /* 0x0000000000007941 */ /* 0x000fea0003800000 */
.L_x_5646:
        /* <DEDUP_REMOVED lines=58> */
.L_x_5541:
        /* <DEDUP_REMOVED lines=9> */
[----:B-1----:R-:W-:Y:S02]  /*e500*/  ISETP.NE.AND P2, PT, R6, RZ, PT ;  /* 0x000000ff0600720c */ /* 0x002fe40003f45270 */
[----:B----4-:R-:W-:-:S11]  /*e510*/  ISETP.NE.AND P3, PT, R7, RZ, PT ;  /* 0x000000ff0700720c */ /* 0x010fd60003f65270 */
[----:B------:R-:W-:-:S04]  /*e520*/  @!P2 SHF.R.S32.HI R6, RZ, 0x1f, R7 ;  /* 0x0000001fff06a819 */ /* 0x000fc80000011407 */
        /* <DEDUP_REMOVED lines=20> */
.L_x_5650:
[----:B------:R-:W-:Y:S05]  /*e670*/  BSYNC B0 ;  /* 0x0000000000007941 */ /* 0x000fea0003800000 */
.L_x_5649:
        /* <DEDUP_REMOVED lines=31> */
.L_x_5652:
[----:B------:R-:W3:Y:S02]  /*e870*/  S2R R7, SR_TID.X ;  /* 0x0000000000077919 */ /* 0x000ee40000002100 */
.L_x_5653:
[----:B------:R-:W-:Y:S05]  /*e880*/  BSYNC B0 ;  /* 0x0000000000007941 */ /* 0x000fea0003800000 */
.L_x_5651:
[----:B---3--:R-:W-:-:S13]  /*e890*/  ISETP.GE.AND P0, PT, R7, c[0x0][0x16c], PT ;  /* 0x00005b0007007a0c */ /* 0x008fda0003f06270 */
[----:B------:R-:W-:Y:S05]  /*e8a0*/  @P0 EXIT ;  /* 0x000000000000094d */ /* 0x000fea0003800000 */
[----:B------:R-:W-:Y:S02]  /*e8b0*/  ULDC.64 UR6, c[0x0][0x288] ;  /* 0x0000a20000067ab9 */ /* 0x000fe40000000a00 */
[----:B------:R-:W-:Y:S02]  /*e8c0*/  UIMAD UR28, UR28, UR6, URZ ;  /* 0x000000061c1c72a4 */ /* 0x000fe4000f8e023f */
[----:B------:R-:W-:Y:S02]  /*e8d0*/  UIMAD.WIDE.U32 UR4, UR29, UR6, URZ ;  /* 0x000000061d0472a5 */ /* 0x000fe4000f8e003f */
[----:B------:R-:W-:-:S04]  /*e8e0*/  UIMAD UR6, UR29, UR7, UR28 ;  /* 0x000000071d0672a4 */ /* 0x000fc8000f8e021c */
[----:B------:R-:W-:Y:S02]  /*e8f0*/  UIADD3 UR6, UR5, UR6, URZ ;  /* 0x0000000605067290 */ /* 0x000fe4000fffe03f */
.L_x_5654:
[----:B-1----:R3:W4:Y:S01]  /*e900*/  LDS.64 R8, [R7.X8+0x8d60] ;  /* 0x008d600007087984 */ /* 0x0027220000008a00 */
[----:B------:R-:W-:Y:S02]  /*e910*/  SHF.R.S32.HI R0, RZ, 0x1f, R7 ;  /* 0x0000001fff007819 */ /* 0x000fe40000011407 */
[----:B-1----:R-:W-:Y:S02]  /*e920*/  MOV R2, UR4 ;  /* 0x0000000400027c02 */ /* 0x002fe40008000f00 */
[----:B------:R-:W-:Y:S01]  /*e930*/  MOV R5, UR6 ;  /* 0x0000000600057c02 */ /* 0x000fe20008000f00 */
[----:B------:R-:W-:Y:S01]  /*e940*/  IMAD R0, R0, c[0x0][0x290], RZ ;  /* 0x0000a40000007a24 */ /* 0x000fe200078e02ff */
[----:B------:R-:W-:Y:S02]  /*e950*/  MOV R4, R2 ;  /* 0x0000000200047202 */ /* 0x000fe40000000f00 */
[----:B------:R-:W-:Y:S01]  /*e960*/  MOV R3, UR5 ;  /* 0x0000000500037c02 */ /* 0x000fe20008000f00 */
[C---:B------:R-:W-:Y:S01]  /*e970*/  IMAD R3, R7.reuse, c[0x0][0x294], R0 ;  /* 0x0000a50007037a24 */ /* 0x040fe200078e0200 */
[----:B------:R-:W-:Y:S01]  /*e980*/  YIELD ;  /* 0x0000000000007946 */ /* 0x000fe20003800000 */
[C---:B------:R-:W-:Y:S01]  /*e990*/  IMAD.WIDE.U32 R4, R7.reuse, c[0x0][0x290], R4 ;  /* 0x0000a40007047a25 */ /* 0x040fe200078e0004 */
[----:B---3--:R-:W-:-:S04]  /*e9a0*/  IADD3 R7, R7, c[0x0][0x0], RZ ;  /* 0x0000000007077a10 */ /* 0x008fc80007ffe0ff */
[----:B------:R-:W-:Y:S02]  /*e9b0*/  IADD3 R3, R5, R3, RZ ;  /* 0x0000000305037210 */ /* 0x000fe40007ffe0ff */
[----:B------:R-:W-:-:S04]  /*e9c0*/  LEA R2, P0, R4, c[0x0][0x310], 0x3 ;  /* 0x0000c40004027a11 */ /* 0x000fc800078018ff */
[----:B------:R-:W-:Y:S02]  /*e9d0*/  LEA.HI.X R3, R4, c[0x0][0x314], R3, 0x3, P0 ;  /* 0x0000c50004037a11 */ /* 0x000fe400000f1c03 */
[----:B------:R-:W-:-:S03]  /*e9e0*/  ISETP.GE.AND P0, PT, R7, c[0x0][0x16c], PT ;  /* 0x00005b0007007a0c */ /* 0x000fc60003f06270 */
[----:B----4-:R1:W-:Y:S04]  /*e9f0*/  RED.E.ADD.F32.FTZ.RN.STRONG.GPU [R2.64], R8 ;  /* 0x000000080200798e */ /* 0x0103e8000c10e7a8 */
[----:B------:R1:W-:Y:S06]  /*ea00*/  RED.E.ADD.F32.FTZ.RN.STRONG.GPU [R2.64+0x4], R9 ;  /* 0x000004090200798e */ /* 0x0003ec000c10e7a8 */
[----:B------:R-:W-:Y:S05]  /*ea10*/  @!P0 BRA `(.L_x_5654) ;  /* 0xfffffee000008947 */ /* 0x000fea000383ffff */
[----:B------:R-:W-:Y:S05]  /*ea20*/  EXIT ;  /* 0x000000000000794d */ /* 0x000fea0003800000 */
.L_x_5547:
[----:B------:R-:W-:Y:S01]  /*ea30*/  HFMA2.MMA R66, -RZ, RZ, 0, 5.9604644775390625e-08 ;  /* 0x00000001ff427435 */ /* 0x000fe200000001ff */
[----:B------:R-:W-:-:S02]  /*ea40*/  MOV R65, R241 ;  /* 0x000000f100417202 */ /* 0x000fc40000000f00 */
[----:B------:R-:W-:Y:S02]  /*ea50*/  MOV R245, RZ ;  /* 0x000000ff00f57202 */ /* 0x000fe40000000f00 */
[----:B------:R-:W-:Y:S02]  /*ea60*/  MOV R244, 0xffffffff ;  /* 0xffffffff00f47802 */ /* 0x000fe40000000f00 */
[----:B------:R-:W-:Y:S02]  /*ea70*/  MOV R64, 0xea90 ;  /* 0x0000ea9000407802 */ /* 0x000fe40000000f00 */
[----:B0-2--5:R-:W-:Y:S05]  /*ea80*/  CALL.REL.NOINC `($__internal_134_$__cuda_sm70_shflsync_up) ;  /* 0x00001d5000007944 */ /* 0x025fea0003c00000 */
[----:B-1----:R-:W-:Y:S01]  /*ea90*/  MOV R67, R66 ;  /* 0x0000004200437202 */ /* 0x002fe20000000f00 */
[----:B------:R-:W-:Y:S05]  /*eaa0*/  BRA `(.L_x_5655) ;  /* 0xffff7c5000007947 */ /* 0x000fea000383ffff */
.L_x_5548:
[----:B------:R-:W-:Y:S01]  /*eab0*/  HFMA2.MMA R66, -RZ, RZ, 0, 5.9604644775390625e-08 ;  /* 0x00000001ff427435 */ /* 0x000fe200000001ff */
[----:B------:R-:W-:Y:S02]  /*eac0*/  MOV R65, R68 ;  /* 0x0000004400417202 */ /* 0x000fe40000000f00 */
[----:B------:R-:W-:Y:S02]  /*ead0*/  MOV R245, RZ ;  /* 0x000000ff00f57202 */ /* 0x000fe40000000f00 */
[----:B------:R-:W-:-:S02]  /*eae0*/  MOV R244, 0xffffffff ;  /* 0xffffffff00f47802 */ /* 0x000fc40000000f00 */
[----:B------:R-:W-:Y:S02]  /*eaf0*/  MOV R64, 0xeb10 ;  /* 0x0000eb1000407802 */ /* 0x000fe40000000f00 */
[----:B0123-5:R-:W-:Y:S05]  /*eb00*/  CALL.REL.NOINC `($__internal_134_$__cuda_sm70_shflsync_up) ;  /* 0x00001cd000007944 */ /* 0x02ffea0003c00000 */
[----:B-1----:R-:W-:Y:S01]  /*eb10*/  MOV R70, R66 ;  /* 0x0000004200467202 */ /* 0x002fe20000000f00 */
[----:B------:R-:W-:Y:S01]  /*eb20*/  HFMA2.MMA R66, -RZ, RZ, 0, 5.9604644775390625e-08 ;  /* 0x00000001ff427435 */ /* 0x000fe200000001ff */
[----:B------:R-:W-:Y:S02]  /*eb30*/  MOV R65, R69 ;  /* 0x0000004500417202 */ /* 0x000fe40000000f00 */
[----:B------:R-:W-:Y:S02]  /*eb40*/  MOV R245, RZ ;  /* 0x000000ff00f57202 */ /* 0x000fe40000000f00 */
[----:B------:R-:W-:Y:S02]  /*eb50*/  MOV R244, 0xffffffff ;  /* 0xffffffff00f47802 */ /* 0x000fe40000000f00 */
[----:B------:R-:W-:Y:S02]  /*eb60*/  MOV R64, 0xeb80 ;  /* 0x0000eb8000407802 */ /* 0x000fe40000000f00 */
[----:B------:R-:W-:Y:S05]  /*eb70*/  CALL.REL.NOINC `($__internal_134_$__cuda_sm70_shflsync_up) ;  /* 0x00001c6000007944 */ /* 0x000fea0003c00000 */
[----:B-1----:R-:W-:Y:S01]  /*eb80*/  MOV R71, R66 ;  /* 0x0000004200477202 */ /* 0x002fe20000000f00 */
[----:B------:R-:W-:Y:S01]  /*eb90*/  HFMA2.MMA R66, -RZ, RZ, 0, 5.9604644775390625e-08 ;  /* 0x00000001ff427435 */ /* 0x000fe200000001ff */
[----:B------:R-:W-:-:S02]  /*eba0*/  MOV R65, R242 ;  /* 0x000000f200417202 */ /* 0x000fc40000000f00 */
[----:B------:R-:W-:Y:S02]  /*ebb0*/  MOV R245, RZ ;  /* 0x000000ff00f57202 */ /* 0x000fe40000000f00 */
[----:B------:R-:W-:Y:S02]  /*ebc0*/  MOV R244, 0xffffffff ;  /* 0xffffffff00f47802 */ /* 0x000fe40000000f00 */
[----:B------:R-:W-:Y:S02]  /*ebd0*/  MOV R64, 0xebf0 ;  /* 0x0000ebf000407802 */ /* 0x000fe40000000f00 */
[----:B------:R-:W-:Y:S05]  /*ebe0*/  CALL.REL.NOINC `($__internal_134_$__cuda_sm70_shflsync_up) ;  /* 0x00001bf000007944 */ /* 0x000fea0003c00000 */
[----:B------:R-:W-:Y:S01]  /*ebf0*/  FMUL.FTZ R65, R68, R71 ;  /* 0x0000004744417220 */ /* 0x000fe20000410000 */
        /* <DEDUP_REMOVED lines=19> */
[----:B------:R-:W-:Y:S05]  /*ed30*/  CALL.REL.NOINC `($__internal_134_$__cuda_sm70_shflsync_up) ;  /* 0x00001aa000007944 */ /* 0x000fea0003c00000 */
[----:B-1----:R-:W-:Y:S01]  /*ed40*/  MOV R67, R66 ;  /* 0x0000004200437202 */ /* 0x002fe20000000f00 */
[----:B------:R-:W-:Y:S01]  /*ed50*/  HFMA2.MMA R66, -RZ, RZ, 0, 1.1920928955078125e-07 ;  /* 0x00000002ff427435 */ /* 0x000fe200000001ff */
[----:B------:R-:W-:Y:S02]  /*ed60*/  MOV R65, R68 ;  /* 0x0000004400417202 */ /* 0x000fe40000000f00 */
[----:B------:R-:W-:-:S02]  /*ed70*/  MOV R245, RZ ;  /* 0x000000ff00f57202 */ /* 0x000fc40000000f00 */
[----:B------:R-:W-:Y:S02]  /*ed80*/  MOV R244, 0xffffffff ;  /* 0xffffffff00f47802 */ /* 0x000fe40000000f00 */
[----:B------:R-:W-:Y:S02]  /*ed90*/  MOV R64, 0xedb0 ;  /* 0x0000edb000407802 */ /* 0x000fe40000000f00 */
[----:B------:R-:W-:Y:S05]  /*eda0*/  CALL.REL.NOINC `($__internal_134_$__cuda_sm70_shflsync_up) ;  /* 0x00001a3000007944 */ /* 0x000fea0003c00000 */
[----:B-1----:R-:W-:Y:S01]  /*edb0*/  MOV R70, R66 ;  /* 0x0000004200467202 */ /* 0x002fe20000000f00 */
[----:B------:R-:W-:Y:S01]  /*edc0*/  HFMA2.MMA R66, -RZ, RZ, 0, 1.1920928955078125e-07 ;  /* 0x00000002ff427435 */ /* 0x000fe200000001ff */
[----:B------:R-:W-:Y:S02]  /*edd0*/  MOV R65, R69 ;  /* 0x0000004500417202 */ /* 0x000fe40000000f00 */
[----:B------:R-:W-:Y:S02]  /*ede0*/  MOV R245, RZ ;  /* 0x000000ff00f57202 */ /* 0x000fe40000000f00 */
[----:B------:R-:W-:Y:S02]  /*edf0*/  MOV R244, 0xffffffff ;  /* 0xffffffff00f47802 */ /* 0x000fe40000000f00 */
[----:B------:R-:W-:-:S02]  /*ee00*/  MOV R64, 0xee20 ;  /* 0x0000ee2000407802 */ /* 0x000fc40000000f00 */
[----:B------:R-:W-:Y:S05]  /*ee10*/  CALL.REL.NOINC `($__internal_134_$__cuda_sm70_shflsync_up) ;  /* 0x000019c000007944 */ /* 0x000fea0003c00000 */
[----:B-1----:R-:W-:Y:S01]  /*ee20*/  MOV R71, R66 ;  /* 0x0000004200477202 */ /* 0x002fe20000000f00 */
[----:B------:R-:W-:Y:S01]  /*ee30*/  HFMA2.MMA R66, -RZ, RZ, 0, 1.1920928955078125e-07 ;  /* 0x00000002ff427435 */ /* 0x000fe200000001ff */
[----:B------:R-:W-:-:S02]  /*ee40*/  MOV R65, R242 ;  /* 0x000000f200417202 */ /* 0x000fc40000000f00 */
[----:B------:R-:W-:Y:S02]  /*ee50*/  MOV R245, RZ ;  /* 0x000000ff00f57202 */ /* 0x000fe40000000f00 */
[----:B------:R-:W-:Y:S02]  /*ee60*/  MOV R244, 0xffffffff ;  /* 0xffffffff00f47802 */ /* 0x000fe40000000f00 */
[----:B------:R-:W-:Y:S02]  /*ee70*/  MOV R64, 0xee90 ;  /* 0x0000ee9000407802 */ /* 0x000fe40000000f00 */
[----:B------:R-:W-:Y:S05]  /*ee80*/  CALL.REL.NOINC `($__internal_134_$__cuda_sm70_shflsync_up) ;  /* 0x0000195000007944 */ /* 0x000fea0003c00000 */
        /* <DEDUP_REMOVED lines=19> */
[----:B------:R-:W-:Y:S05]  /*efc0*/  CALL.REL.NOINC `($__internal_134_$__cuda_sm70_shflsync_up) ;  /* 0x0000181000007944 */ /* 0x000fea0003c00000 */
[----:B-1----:R-:W-:Y:S01]  /*efd0*/  MOV R67, R66 ;  /* 0x0000004200437202 */ /* 0x002fe20000000f00 */
[----:B------:R-:W-:Y:S01]  /*efe0*/  HFMA2.MMA R66, -RZ, RZ, 0, 2.384185791015625e-07 ;  /* 0x00000004ff427435 */ /* 0x000fe200000001ff */
[----:B------:R-:W-:Y:S02]  /*eff0*/  MOV R65, R68 ;  /* 0x0000004400417202 */ /* 0x000fe40000000f00 */
[----:B------:R-:W-:Y:S02]  /*f000*/  MOV R245, RZ ;  /* 0x000000ff00f57202 */ /* 0x000fe40000000f00 */
[----:B------:R-:W-:Y:S02]  /*f010*/  MOV R244, 0xffffffff ;  /* 0xffffffff00f47802 */ /* 0x000fe40000000f00 */
[----:B------:R-:W-:-:S02]  /*f020*/  MOV R64, 0xf040 ;  /* 0x0000f04000407802 */ /* 0x000fc40000000f00 */
[----:B------:R-:W-:Y:S05]  /*f030*/  CALL.REL.NOINC `($__internal_134_$__cuda_sm70_shflsync_up) ;  /* 0x000017a000007944 */ /* 0x000fea0003c00000 */
[----:B-1----:R-:W-:Y:S01]  /*f040*/  MOV R70, R66 ;  /* 0x0000004200467202 */ /* 0x002fe20000000f00 */
[----:B------:R-:W-:Y:S01]  /*f050*/  HFMA2.MMA R66, -RZ, RZ, 0, 2.384185791015625e-07 ;  /* 0x00000004ff427435 */ /* 0x000fe200000001ff */
[----:B------:R-:W-:-:S02]  /*f060*/  MOV R65, R71 ;  /* 0x0000004700417202 */ /* 0x000fc40000000f00 */
[----:B------:R-:W-:Y:S02]  /*f070*/  MOV R245, RZ ;  /* 0x000000ff00f57202 */ /* 0x000fe40000000f00 */
[----:B------:R-:W-:Y:S02]  /*f080*/  MOV R244, 0xffffffff ;  /* 0xffffffff00f47802 */ /* 0x000fe40000000f00 */
[----:B------:R-:W-:Y:S02]  /*f090*/  MOV R64, 0xf0b0 ;  /* 0x0000f0b000407802 */ /* 0x000fe40000000f00 */
[----:B------:R-:W-:Y:S05]  /*f0a0*/  CALL.REL.NOINC `($__internal_134_$__cuda_sm70_shflsync_up) ;  /* 0x0000173000007944 */ /* 0x000fea0003c00000 */
[----:B-1----:R-:W-:Y:S01]  /*f0b0*/  MOV R242, R66 ;  /* 0x0000004200f27202 */ /* 0x002fe20000000f00 */
[----:B------:R-:W-:Y:S01]  /*f0c0*/  HFMA2.MMA R66, -RZ, RZ, 0, 2.384185791015625e-07 ;  /* 0x00000004ff427435 */ /* 0x000fe200000001ff */
[----:B------:R-:W-:Y:S02]  /*f0d0*/  MOV R65, R69 ;  /* 0x0000004500417202 */ /* 0x000fe40000000f00 */
[----:B------:R-:W-:Y:S02]  /*f0e0*/  MOV R245, RZ ;  /* 0x000000ff00f57202 */ /* 0x000fe40000000f00 */
[----:B------:R-:W-:-:S02]  /*f0f0*/  MOV R244, 0xffffffff ;  /* 0xffffffff00f47802 */ /* 0x000fc40000000f00 */
[----:B------:R-:W-:Y:S02]  /*f100*/  MOV R64, 0xf120 ;  /* 0x0000f12000407802 */ /* 0x000fe40000000f00 */
[----:B------:R-:W-:Y:S05]  /*f110*/  CALL.REL.NOINC `($__internal_134_$__cuda_sm70_shflsync_up) ;  /* 0x000016c000007944 */ /* 0x000fea0003c00000 */
        /* <DEDUP_REMOVED lines=17> */
[----:B------:R-:W-:Y:S05]  /*f230*/  CALL.REL.NOINC `($__internal_134_$__cuda_sm70_shflsync_up) ;  /* 0x000015a000007944 */ /* 0x000fea0003c00000 */
[----:B-1----:R-:W-:Y:S01]  /*f240*/  MOV R67, R66 ;  /* 0x0000004200437202 */ /* 0x002fe20000000f00 */
[----:B------:R-:W-:Y:S01]  /*f250*/  HFMA2.MMA R66, -RZ, RZ, 0, 4.76837158203125e-07 ;  /* 0x00000008ff427435 */ /* 0x000fe200000001ff */
[----:B------:R-:W-:Y:S02]  /*f260*/  MOV R65, R68 ;  /* 0x0000004400417202 */ /* 0x000fe40000000f00 */
[----:B------:R-:W-:Y:S02]  /*f270*/  MOV R245, RZ ;  /* 0x000000ff00f57202 */ /* 0x000fe40000000f00 */
[----:B------:R-:W-:Y:S02]  /*f280*/  MOV R244, 0xffffffff ;  /* 0xffffffff00f47802 */ /* 0x000fe40000000f00 */
[----:B------:R-:W-:Y:S02]  /*f290*/  MOV R64, 0xf2b0 ;  /* 0x0000f2b000407802 */ /* 0x000fe40000000f00 */
[----:B------:R-:W-:Y:S05]  /*f2a0*/  CALL.REL.NOINC `($__internal_134_$__cuda_sm70_shflsync_up) ;  /* 0x0000153000007944 */ /* 0x000fea0003c00000 */
[----:B-1----:R-:W-:Y:S01]  /*f2b0*/  MOV R70, R66 ;  /* 0x0000004200467202 */ /* 0x002fe20000000f00 */
[----:B------:R-:W-:Y:S01]  /*f2c0*/  HFMA2.MMA R66, -RZ, RZ, 0, 4.76837158203125e-07 ;  /* 0x00000008ff427435 */ /* 0x000fe200000001ff */
[----:B------:R-:W-:-:S02]  /*f2d0*/  MOV R65, R71 ;  /* 0x0000004700417202 */ /* 0x000fc40000000f00 */
[----:B------:R-:W-:Y:S02]  /*f2e0*/  MOV R245, RZ ;  /* 0x000000ff00f57202 */ /* 0x000fe40000000f00 */
[----:B------:R-:W-:Y:S02]  /*f2f0*/  MOV R244, 0xffffffff ;  /* 0xffffffff00f47802 */ /* 0x000fe40000000f00 */
[----:B------:R-:W-:Y:S02]  /*f300*/  MOV R64, 0xf320 ;  /* 0x0000f32000407802 */ /* 0x000fe40000000f00 */
[----:B------:R-:W-:Y:S05]  /*f310*/  CALL.REL.NOINC `($__internal_134_$__cuda_sm70_shflsync_up) ;  /* 0x000014c000007944 */ /* 0x000fea0003c00000 */
[----:B-1----:R-:W-:Y:S01]  /*f320*/  MOV R242, R66 ;  /* 0x0000004200f27202 */ /* 0x002fe20000000f00 */
[----:B------:R-:W-:Y:S01]  /*f330*/  HFMA2.MMA R66, -RZ, RZ, 0, 4.76837158203125e-07 ;  /* 0x00000008ff427435 */ /* 0x000fe200000001ff */
[----:B------:R-:W-:Y:S02]  /*f340*/  MOV R65, R69 ;  /* 0x0000004500417202 */ /* 0x000fe40000000f00 */
[----:B------:R-:W-:Y:S02]  /*f350*/  MOV R245, RZ ;  /* 0x000000ff00f57202 */ /* 0x000fe40000000f00 */
[----:B------:R-:W-:-:S02]  /*f360*/  MOV R244, 0xffffffff ;  /* 0xffffffff00f47802 */ /* 0x000fc40000000f00 */
[----:B------:R-:W-:Y:S02]  /*f370*/  MOV R64, 0xf390 ;  /* 0x0000f39000407802 */ /* 0x000fe40000000f00 */
[----:B------:R-:W-:Y:S05]  /*f380*/  CALL.REL.NOINC `($__internal_134_$__cuda_sm70_shflsync_up) ;  /* 0x0000145000007944 */ /* 0x000fea0003c00000 */
        /* <DEDUP_REMOVED lines=19> */
[----:B------:R-:W-:Y:S05]  /*f4c0*/  CALL.REL.NOINC `($__internal_134_$__cuda_sm70_shflsync_up) ;  /* 0x0000131000007944 */ /* 0x000fea0003c00000 */
[----:B-1----:R-:W-:Y:S01]  /*f4d0*/  MOV R67, R66 ;  /* 0x0000004200437202 */ /* 0x002fe20000000f00 */
[----:B------:R-:W-:Y:S01]  /*f4e0*/  HFMA2.MMA R66, -RZ, RZ, 0, 9.5367431640625e-07 ;  /* 0x00000010ff427435 */ /* 0x000fe200000001ff */
[----:B------:R-:W-:-:S02]  /*f4f0*/  MOV R65, R68 ;  /* 0x0000004400417202 */ /* 0x000fc40000000f00 */
[----:B------:R-:W-:Y:S02]  /*f500*/  MOV R245, RZ ;  /* 0x000000ff00f57202 */ /* 0x000fe40000000f00 */
[----:B------:R-:W-:Y:S02]  /*f510*/  MOV R244, 0xffffffff ;  /* 0xffffffff00f47802 */ /* 0x000fe40000000f00 */
[----:B------:R-:W-:Y:S02]  /*f520*/  MOV R64, 0xf540 ;  /* 0x0000f54000407802 */ /* 0x000fe40000000f00 */
[----:B------:R-:W-:Y:S05]  /*f530*/  CALL.REL.NOINC `($__internal_134_$__cuda_sm70_shflsync_up) ;  /* 0x000012a000007944 */ /* 0x000fea0003c00000 */
[----:B-1----:R-:W-:Y:S01]  /*f540*/  MOV R70, R66 ;  /* 0x0000004200467202 */ /* 0x002fe20000000f00 */
[----:B------:R-:W-:Y:S01]  /*f550*/  HFMA2.MMA R66, -RZ, RZ, 0, 9.5367431640625e-07 ;  /* 0x00000010ff427435 */ /* 0x000fe200000001ff */
[----:B------:R-:W-:Y:S02]  /*f560*/  MOV R65, R71 ;  /* 0x0000004700417202 */ /* 0x000fe40000000f00 */
[----:B------:R-:W-:Y:S02]  /*f570*/  MOV R245, RZ ;  /* 0x000000ff00f57202 */ /* 0x000fe40000000f00 */
[----:B------:R-:W-:-:S02]  /*f580*/  MOV R244, 0xffffffff ;  /* 0xffffffff00f47802 */ /* 0x000fc40000000f00 */
[----:B------:R-:W-:Y:S02]  /*f590*/  MOV R64, 0xf5b0 ;  /* 0x0000f5b000407802 */ /* 0x000fe40000000f00 */
[----:B------:R-:W-:Y:S05]  /*f5a0*/  CALL.REL.NOINC `($__internal_134_$__cuda_sm70_shflsync_up) ;  /* 0x0000123000007944 */ /* 0x000fea0003c00000 */
[----:B-1----:R-:W-:Y:S01]  /*f5b0*/  MOV R71, R66 ;  /* 0x0000004200477202 */ /* 0x002fe20000000f00 */
[----:B------:R-:W-:Y:S01]  /*f5c0*/  HFMA2.MMA R66, -RZ, RZ, 0, 9.5367431640625e-07 ;  /* 0x00000010ff427435 */ /* 0x000fe200000001ff */
[----:B------:R-:W-:Y:S02]  /*f5d0*/  MOV R65, R69 ;  /* 0x0000004500417202 */ /* 0x000fe40000000f00 */
[----:B------:R-:W-:Y:S02]  /*f5e0*/  MOV R245, RZ ;  /* 0x000000ff00f57202 */ /* 0x000fe40000000f00 */
[----:B------:R-:W-:Y:S02]  /*f5f0*/  MOV R244, 0xffffffff ;  /* 0xffffffff00f47802 */ /* 0x000fe40000000f00 */
[----:B------:R-:W-:Y:S02]  /*f600*/  MOV R64, 0xf620 ;  /* 0x0000f62000407802 */ /* 0x000fe40000000f00 */
[----:B------:R-:W-:Y:S05]  /*f610*/  CALL.REL.NOINC `($__internal_134_$__cuda_sm70_shflsync_up) ;  /* 0x000011c000007944 */ /* 0x000fea0003c00000 */
[----:B-1----:R-:W-:Y:S05]  /*f620*/  BRA `(.L_x_5656) ;  /* 0xffff752000007947 */ /* 0x002fea000383ffff */
.L_x_5553:
[----:B-1----:R-:W-:Y:S01]  /*f630*/  HFMA2.MMA R66, -RZ, RZ, 0, 5.9604644775390625e-08 ;  /* 0x00000001ff427435 */ /* 0x002fe200000001ff */
[----:B------:R-:W-:Y:S02]  /*f640*/  MOV R65, R69 ;  /* 0x0000004500417202 */ /* 0x000fe40000000f00 */
[----:B------:R-:W-:-:S02]  /*f650*/  MOV R245, RZ ;  /* 0x000000ff00f57202 */ /* 0x000fc40000000f00 */
[----:B------:R-:W-:Y:S02]  /*f660*/  MOV R244, 0xffffffff ;  /* 0xffffffff00f47802 */ /* 0x000fe40000000f00 */
[----:B------:R-:W-:Y:S02]  /*f670*/  MOV R64, 0xf690 ;  /* 0x0000f69000407802 */ /* 0x000fe40000000f00 */
[----:B0-2--5:R-:W-:Y:S05]  /*f680*/  CALL.REL.NOINC `($__internal_134_$__cuda_sm70_shflsync_up) ;  /* 0x0000115000007944 */ /* 0x025fea0003c00000 */
[----:B-1----:R-:W-:Y:S01]  /*f690*/  MOV R67, R66 ;  /* 0x0000004200437202 */ /* 0x002fe20000000f00 */
[----:B------:R-:W-:Y:S01]  /*f6a0*/  HFMA2.MMA R66, -RZ, RZ, 0, 5.9604644775390625e-08 ;  /* 0x00000001ff427435 */ /* 0x000fe200000001ff */
[----:B------:R-:W-:Y:S02]  /*f6b0*/  MOV R65, R68 ;  /* 0x0000004400417202 */ /* 0x000fe40000000f00 */
[----:B------:R-:W-:Y:S02]  /*f6c0*/  MOV R245, RZ ;  /* 0x000000ff00f57202 */ /* 0x000fe40000000f00 */
[----:B------:R-:W-:Y:S02]  /*f6d0*/  MOV R244, 0xffffffff ;  /* 0xffffffff00f47802 */ /* 0x000fe40000000f00 */
[----:B------:R-:W-:-:S02]  /*f6e0*/  MOV R64, 0xf700 ;  /* 0x0000f70000407802 */ /* 0x000fc40000000f00 */
        /* <DEDUP_REMOVED lines=8> */
[----:B-1----:R-:W-:Y:S01]  /*f770*/  MOV R70, R66 ;  /* 0x0000004200467202 */ /* 0x002fe20000000f00 */
[----:B------:R-:W-:Y:S01]  /*f780*/  HFMA2.MMA R66, -RZ, RZ, 0, 5.9604644775390625e-08 ;  /* 0x00000001ff427435 */ /* 0x000fe200000001ff */
[----:B------:R-:W-:Y:S02]  /*f790*/  MOV R65, R241 ;  /* 0x000000f100417202 */ /* 0x000fe40000000f00 */
[----:B------:R-:W-:Y:S02]  /*f7a0*/  MOV R245, RZ ;  /* 0x000000ff00f57202 */ /* 0x000fe40000000f00 */
[----:B------:R-:W-:-:S02]  /*f7b0*/  MOV R244, 0xffffffff ;  /* 0xffffffff00f47802 */ /* 0x000fc40000000f00 */
[----:B------:R-:W-:Y:S02]  /*f7c0*/  MOV R64, 0xf7e0 ;  /* 0x0000f7e000407802 */ /* 0x000fe40000000f00 */
[----:B------:R-:W-:Y:S05]  /*f7d0*/  CALL.REL.NOINC `($__internal_134_$__cuda_sm70_shflsync_up) ;  /* 0x0000100000007944 */ /* 0x000fea0003c00000 */
[----:B-1----:R-:W-:Y:S01]  /*f7e0*/  MOV R241, R66 ;  /* 0x0000004200f17202 */ /* 0x002fe20000000f00 */
[----:B------:R-:W-:Y:S01]  /*f7f0*/  HFMA2.MMA R66, -RZ, RZ, 0, 0 ;  /* 0x00000000ff427435 */ /* 0x000fe200000001ff */
[----:B------:R-:W-:Y:S02]  /*f800*/  MOV R64, R60 ;  /* 0x0000003c00407202 */ /* 0x000fe40000000f00 */
[----:B------:R-:W-:Y:S02]  /*f810*/  MOV R69, R67 ;  /* 0x0000004300457202 */ /* 0x000fe40000000f00 */
[----:B------:R-:W-:Y:S02]  /*f820*/  MOV R71, R70 ;  /* 0x0000004600477202 */ /* 0x000fe40000000f00 */
[----:B------:R-:W-:Y:S02]  /*f830*/  MOV R65, 0xf850 ;  /* 0x0000f85000417802 */ /* 0x000fe40000000f00 */
[----:B------:R-:W-:Y:S05]  /*f840*/  CALL.REL.NOINC `($__internal_133_$__cuda_sm70_shflsync_idx_p) ;  /* 0x00000f0000007944 */ /* 0x000fea0003c00000 */
[----:B-1----:R-:W-:Y:S01]  /*f850*/  MOV R70, R66 ;  /* 0x0000004200467202 */ /* 0x002fe20000000f00 */
[----:B------:R-:W-:Y:S01]  /*f860*/  HFMA2.MMA R66, -RZ, RZ, 0, 0 ;  /* 0x00000000ff427435 */ /* 0x000fe200000001ff */
[----:B------:R-:W-:-:S02]  /*f870*/  MOV R64, R61 ;  /* 0x0000003d00407202 */ /* 0x000fc40000000f00 */
[----:B------:R-:W-:-:S03]  /*f880*/  MOV R65, 0xf8a0 ;  /* 0x0000f8a000417802 */ /* 0x000fc60000000f00 */
[----:B0-2---:R-:W-:Y:S05]  /*f890*/  CALL.REL.NOINC `($__internal_133_$__cuda_sm70_shflsync_idx_p) ;  /* 0x00000eb000007944 */ /* 0x005fea0003c00000 */
[----:B-1----:R-:W-:Y:S01]  /*f8a0*/  MOV R242, R66 ;  /* 0x0000004200f27202 */ /* 0x002fe20000000f00 */
[----:B------:R-:W-:Y:S01]  /*f8b0*/  HFMA2.MMA R66, -RZ, RZ, 0, 0 ;  /* 0x00000000ff427435 */ /* 0x000fe200000001ff */
[----:B------:R-:W-:Y:S02]  /*f8c0*/  MOV R64, R62 ;  /* 0x0000003e00407202 */ /* 0x000fe40000000f00 */
        /* <DEDUP_REMOVED lines=8> */
[----:B0-2---:R-:W-:Y:S05]  /*f950*/  BRA `(.L_x_5657) ;  /* 0xffff74b000007947 */ /* 0x005fea000383ffff */
.L_x_5556:
[----:B------:R-:W-:Y:S01]  /*f960*/  HFMA2.MMA R66, -RZ, RZ, 0, 5.9604644775390625e-08 ;  /* 0x00000001ff427435 */ /* 0x000fe200000001ff */
[----:B------:R-:W-:-:S02]  /*f970*/  MOV R243, R71 ;  /* 0x0000004700f37202 */ /* 0x000fc40000000f00 */
[----:B------:R-:W-:Y:S02]  /*f980*/  MOV R242, 0x1f ;  /* 0x0000001f00f27802 */ /* 0x000fe40000000f00 */
[----:B------:R-:W-:Y:S02]  /*f990*/  MOV R65, 0xffffffff ;  /* 0xffffffff00417802 */ /* 0x000fe40000000f00 */
[----:B------:R-:W-:Y:S02]  /*f9a0*/  MOV R64, 0xf9c0 ;  /* 0x0000f9c000407802 */ /* 0x000fe40000000f00 */
[----:B------:R-:W-:Y:S05]  /*f9b0*/  CALL.REL.NOINC `($__internal_132_$__cuda_sm70_shflsync_down) ;  /* 0x00000d5000007944 */ /* 0x000fea0003c00000 */
[----:B-1----:R-:W-:Y:S01]  /*f9c0*/  MOV R70, R66 ;  /* 0x0000004200467202 */ /* 0x002fe20000000f00 */
[----:B------:R-:W-:Y:S05]  /*f9d0*/  BRA `(.L_x_5658) ;  /* 0xffff875000007947 */ /* 0x000fea000383ffff */
.L_x_5557:
[----:B------:R-:W-:Y:S01]  /*f9e0*/  HFMA2.MMA R66, -RZ, RZ, 0, 5.9604644775390625e-08 ;  /* 0x00000001ff427435 */ /* 0x000fe200000001ff */
[----:B------:R-:W-:Y:S02]  /*f9f0*/  MOV R243, R69 ;  /* 0x0000004500f37202 */ /* 0x000fe40000000f00 */
[----:B------:R-:W-:Y:S02]  /*fa00*/  MOV R242, 0x1f ;  /* 0x0000001f00f27802 */ /* 0x000fe40000000f00 */
[----:B------:R-:W-:-:S02]  /*fa10*/  MOV R65, 0xffffffff ;  /* 0xffffffff00417802 */ /* 0x000fc40000000f00 */
[----:B------:R-:W-:Y:S02]  /*fa20*/  MOV R64, 0xfa40 ;  /* 0x0000fa4000407802 */ /* 0x000fe40000000f00 */
[----:B01----:R-:W-:Y:S05]  /*fa30*/  CALL.REL.NOINC `($__internal_132_$__cuda_sm70_shflsync_down) ;  /* 0x00000cd000007944 */ /* 0x003fea0003c00000 */
[----:B-1----:R-:W-:Y:S01]  /*fa40*/  MOV R69, R66 ;  /* 0x0000004200457202 */ /* 0x002fe20000000f00 */
[----:B------:R-:W-:Y:S01]  /*fa50*/  HFMA2.MMA R66, -RZ, RZ, 0, 5.9604644775390625e-08 ;  /* 0x00000001ff427435 */ /* 0x000fe200000001ff */
[----:B------:R-:W-:Y:S02]  /*fa60*/  MOV R243, R68 ;  /* 0x0000004400f37202 */ /* 0x000fe40000000f00 */
[----:B------:R-:W-:Y:S02]  /*fa70*/  MOV R242, 0x1f ;  /* 0x0000001f00f27802 */ /* 0x000fe40000000f00 */
[----:B------:R-:W-:Y:S02]  /*fa80*/  MOV R65, 0xffffffff ;  /* 0xffffffff00417802 */ /* 0x000fe40000000f00 */
[----:B------:R-:W-:Y:S02]  /*fa90*/  MOV R64, 0xfab0 ;  /* 0x0000fab000407802 */ /* 0x000fe40000000f00 */
[----:B------:R-:W-:Y:S05]  /*faa0*/  CALL.REL.NOINC `($__internal_132_$__cuda_sm70_shflsync_down) ;  /* 0x00000c6000007944 */ /* 0x000fea0003c00000 */
[----:B-1----:R-:W-:Y:S01]  /*fab0*/  MOV R121, R66 ;  /* 0x0000004200797202 */ /* 0x002fe20000000f00 */
[----:B------:R-:W-:Y:S01]  /*fac0*/  HFMA2.MMA R66, -RZ, RZ, 0, 5.9604644775390625e-08 ;  /* 0x00000001ff427435 */ /* 0x000fe200000001ff */
[----:B------:R-:W-:-:S02]  /*fad0*/  MOV R243, R67 ;  /* 0x0000004300f37202 */ /* 0x000fc40000000f00 */
[----:B------:R-:W-:Y:S02]  /*fae0*/  MOV R242, 0x1f ;  /* 0x0000001f00f27802 */ /* 0x000fe40000000f00 */
[----:B------:R-:W-:Y:S02]  /*faf0*/  MOV R65, 0xffffffff ;  /* 0xffffffff00417802 */ /* 0x000fe40000000f00 */
[----:B------:R-:W-:Y:S02]  /*fb00*/  MOV R64, 0xfb20 ;  /* 0x0000fb2000407802 */ /* 0x000fe40000000f00 */
[----:B------:R-:W-:Y:S05]  /*fb10*/  CALL.REL.NOINC `($__internal_132_$__cuda_sm70_shflsync_down) ;  /* 0x00000bf000007944 */ /* 0x000fea0003c00000 */
[----:B-1----:R-:W-:Y:S05]  /*fb20*/  BRA `(.L_x_5659) ;  /* 0xffff864000007947 */ /* 0x002fea000383ffff */
.L_x_5560:
[----:B0-----:R-:W-:Y:S01]  /*fb30*/  HFMA2.MMA R66, -RZ, RZ, 0, 1.1920928955078125e-07 ;  /* 0x00000002ff427435 */ /* 0x001fe200000001ff */
[----:B------:R-:W-:Y:S02]  /*fb40*/  MOV R243, R71 ;  /* 0x0000004700f37202 */ /* 0x000fe40000000f00 */
[----:B------:R-:W-:Y:S02]  /*fb50*/  MOV R242, 0x1f ;  /* 0x0000001f00f27802 */ /* 0x000fe40000000f00 */
[----:B------:R-:W-:Y:S02]  /*fb60*/  MOV R65, 0xffffffff ;  /* 0xffffffff00417802 */ /* 0x000fe40000000f00 */
[----:B------:R-:W-:-:S02]  /*fb70*/  MOV R64, 0xfb90 ;  /* 0x0000fb9000407802 */ /* 0x000fc40000000f00 */
[----:B-1234-:R-:W-:Y:S05]  /*fb80*/  CALL.REL.NOINC `($__internal_132_$__cuda_sm70_shflsync_down) ;  /* 0x00000b8000007944 */ /* 0x01efea0003c00000 */
[----:B-1----:R-:W-:Y:S01]  /*fb90*/  MOV R69, R66 ;  /* 0x0000004200457202 */ /* 0x002fe20000000f00 */
[----:B------:R-:W-:Y:S01]  /*fba0*/  HFMA2.MMA R66, -RZ, RZ, 0, 1.1920928955078125e-07 ;  /* 0x00000002ff427435 */ /* 0x000fe200000001ff */
[----:B------:R-:W-:-:S02]  /*fbb0*/  MOV R243, R241 ;  /* 0x000000f100f37202 */ /* 0x000fc40000000f00 */
[----:B------:R-:W-:Y:S02]  /*fbc0*/  MOV R242, 0x1f ;  /* 0x0000001f00f27802 */ /* 0x000fe40000000f00 */
[----:B------:R-:W-:Y:S02]  /*fbd0*/  MOV R65, 0xffffffff ;  /* 0xffffffff00417802 */ /* 0x000fe40000000f00 */
[----:B------:R-:W-:Y:S02]  /*fbe0*/  MOV R64, 0xfc00 ;  /* 0x0000fc0000407802 */ /* 0x000fe40000000f00 */
[----:B------:R-:W-:Y:S05]  /*fbf0*/  CALL.REL.NOINC `($__internal_132_$__cuda_sm70_shflsync_down) ;  /* 0x00000b1000007944 */ /* 0x000fea0003c00000 */
[----:B-1----:R-:W-:Y:S01]  /*fc00*/  MOV R70, R66 ;  /* 0x0000004200467202 */ /* 0x002fe20000000f00 */
[----:B------:R-:W-:Y:S01]  /*fc10*/  HFMA2.MMA R66, -RZ, RZ, 0, 1.1920928955078125e-07 ;  /* 0x00000002ff427435 */ /* 0x000fe200000001ff */
[----:B------:R-:W-:Y:S02]  /*fc20*/  MOV R243, R68 ;  /* 0x0000004400f37202 */ /* 0x000fe40000000f00 */
[----:B------:R-:W-:Y:S02]  /*fc30*/  MOV R242, 0x1f ;  /* 0x0000001f00f27802 */ /* 0x000fe40000000f00 */
[----:B------:R-:W-:-:S02]  /*fc40*/  MOV R65, 0xffffffff ;  /* 0xffffffff00417802 */ /* 0x000fc40000000f00 */
[----:B------:R-:W-:Y:S02]  /*fc50*/  MOV R64, 0xfc70 ;  /* 0x0000fc7000407802 */ /* 0x000fe40000000f00 */
[----:B------:R-:W-:Y:S05]  /*fc60*/  CALL.REL.NOINC `($__internal_132_$__cuda_sm70_shflsync_down) ;  /* 0x00000aa000007944 */ /* 0x000fea0003c00000 */
[----:B-1----:R-:W-:Y:S01]  /*fc70*/  MOV R121, R66 ;  /* 0x0000004200797202 */ /* 0x002fe20000000f00 */
[----:B------:R-:W-:Y:S01]  /*fc80*/  HFMA2.MMA R66, -RZ, RZ, 0, 1.1920928955078125e-07 ;  /* 0x00000002ff427435 */ /* 0x000fe200000001ff */
[----:B------:R-:W-:Y:S02]  /*fc90*/  MOV R243, R67 ;  /* 0x0000004300f37202 */ /* 0x000fe40000000f00 */
[----:B------:R-:W-:Y:S02]  /*fca0*/  MOV R242, 0x1f ;  /* 0x0000001f00f27802 */ /* 0x000fe40000000f00 */
[----:B------:R-:W-:Y:S02]  /*fcb0*/  MOV R65, 0xffffffff ;  /* 0xffffffff00417802 */ /* 0x000fe40000000f00 */
[----:B------:R-:W-:Y:S02]  /*fcc0*/  MOV R64, 0xfce0 ;  /* 0x0000fce000407802 */ /* 0x000fe40000000f00 */
[----:B------:R-:W-:Y:S05]  /*fcd0*/  CALL.REL.NOINC `($__internal_132_$__cuda_sm70_shflsync_down) ;  /* 0x00000a3000007944 */ /* 0x000fea0003c00000 */
[----:B-1----:R-:W-:Y:S05]  /*fce0*/  BRA `(.L_x_5660) ;  /* 0xffff85c000007947 */ /* 0x002fea000383ffff */
.L_x_5563:
[----:B0-----:R-:W-:Y:S01]  /*fcf0*/  HFMA2.MMA R66, -RZ, RZ, 0, 2.384185791015625e-07 ;  /* 0x00000004ff427435 */ /* 0x001fe200000001ff */
[----:B------:R-:W-:Y:S02]  /*fd00*/  MOV R243, R71 ;  /* 0x0000004700f37202 */ /* 0x000fe40000000f00 */
[----:B------:R-:W-:-:S02]  /*fd10*/  MOV R242, 0x1f ;  /* 0x0000001f00f27802 */ /* 0x000fc40000000f00 */
[----:B------:R-:W-:Y:S02]  /*fd20*/  MOV R65, 0xffffffff ;  /* 0xffffffff00417802 */ /* 0x000fe40000000f00 */
[----:B------:R-:W-:Y:S02]  /*fd30*/  MOV R64, 0xfd50 ;  /* 0x0000fd5000407802 */ /* 0x000fe40000000f00 */
[----:B-1234-:R-:W-:Y:S05]  /*fd40*/  CALL.REL.NOINC `($__internal_132_$__cuda_sm70_shflsync_down) ;  /* 0x000009c000007944 */ /* 0x01efea0003c00000 */
[----:B-1----:R-:W-:Y:S01]  /*fd50*/  MOV R69, R66 ;  /* 0x0000004200457202 */ /* 0x002fe20000000f00 */
[----:B------:R-:W-:Y:S05]  /*fd60*/  BRA `(.L_x_5661) ;  /* 0xffff865000007947 */ /* 0x000fea000383ffff */
.L_x_5564:
[----:B0-----:R-:W-:Y:S01]  /*fd70*/  HFMA2.MMA R66, -RZ, RZ, 0, 2.384185791015625e-07 ;  /* 0x00000004ff427435 */ /* 0x001fe200000001ff */
[----:B------:R-:W-:Y:S02]  /*fd80*/  MOV R243, R241 ;  /* 0x000000f100f37202 */ /* 0x000fe40000000f00 */
[----:B------:R-:W-:Y:S02]  /*fd90*/  MOV R242, 0x1f ;  /* 0x0000001f00f27802 */ /* 0x000fe40000000f00 */
[----:B------:R-:W-:Y:S02]  /*fda0*/  MOV R65, 0xffffffff ;  /* 0xffffffff00417802 */ /* 0x000fe40000000f00 */
[----:B------:R-:W-:-:S02]  /*fdb0*/  MOV R64, 0xfdd0 ;  /* 0x0000fdd000407802 */ /* 0x000fc40000000f00 */
[----:B-1234-:R-:W-:Y:S05]  /*fdc0*/  CALL.REL.NOINC `($__internal_132_$__cuda_sm70_shflsync_down) ;  /* 0x0000094000007944 */ /* 0x01efea0003c00000 */
[----:B-1----:R-:W-:Y:S01]  /*fdd0*/  MOV R70, R66 ;  /* 0x0000004200467202 */ /* 0x002fe20000000f00 */
[----:B------:R-:W-:Y:S01]  /*fde0*/  HFMA2.MMA R66, -RZ, RZ, 0, 2.384185791015625e-07 ;  /* 0x00000004ff427435 */ /* 0x000fe200000001ff */
[----:B------:R-:W-:-:S02]  /*fdf0*/  MOV R243, R68 ;  /* 0x0000004400f37202 */ /* 0x000fc40000000f00 */
[----:B------:R-:W-:Y:S02]  /*fe00*/  MOV R242, 0x1f ;  /* 0x0000001f00f27802 */ /* 0x000fe40000000f00 */
[----:B------:R-:W-:Y:S02]  /*fe10*/  MOV R65, 0xffffffff ;  /* 0xffffffff00417802 */ /* 0x000fe40000000f00 */
[----:B------:R-:W-:Y:S02]  /*fe20*/  MOV R64, 0xfe40 ;  /* 0x0000fe4000407802 */ /* 0x000fe40000000f00 */
[----:B------:R-:W-:Y:S05]  /*fe30*/  CALL.REL.NOINC `($__internal_132_$__cuda_sm70_shflsync_down) ;  /* 0x000008d000007944 */ /* 0x000fea0003c00000 */
[----:B-1----:R-:W-:Y:S01]  /*fe40*/  MOV R121, R66 ;  /* 0x0000004200797202 */ /* 0x002fe20000000f00 */
[----:B------:R-:W-:Y:S01]  /*fe50*/  HFMA2.MMA R66, -RZ, RZ, 0, 2.384185791015625e-07 ;  /* 0x00000004ff427435 */ /* 0x000fe200000001ff */
[----:B------:R-:W-:Y:S02]  /*fe60*/  MOV R243, R67 ;  /* 0x0000004300f37202 */ /* 0x000fe40000000f00 */
[----:B------:R-:W-:Y:S02]  /*fe70*/  MOV R242, 0x1f ;  /* 0x0000001f00f27802 */ /* 0x000fe40000000f00 */
[----:B------:R-:W-:-:S02]  /*fe80*/  MOV R65, 0xffffffff ;  /* 0xffffffff00417802 */ /* 0x000fc40000000f00 */
[----:B------:R-:W-:Y:S02]  /*fe90*/  MOV R64, 0xfeb0 ;  /* 0x0000feb000407802 */ /* 0x000fe40000000f00 */
[----:B------:R-:W-:Y:S05]  /*fea0*/  CALL.REL.NOINC `($__internal_132_$__cuda_sm70_shflsync_down) ;  /* 0x0000086000007944 */ /* 0x000fea0003c00000 */
[----:B-1----:R-:W-:Y:S05]  /*feb0*/  BRA `(.L_x_5662) ;  /* 0xffff854000007947 */ /* 0x002fea000383ffff */
.L_x_5567:
[----:B0-----:R-:W-:Y:S01]  /*fec0*/  HFMA2.MMA R66, -RZ, RZ, 0, 4.76837158203125e-07 ;  /* 0x00000008ff427435 */ /* 0x001fe200000001ff */
[----:B------:R-:W-:Y:S02]  /*fed0*/  MOV R243, R71 ;  /* 0x0000004700f37202 */ /* 0x000fe40000000f00 */
[----:B------:R-:W-:Y:S02]  /*fee0*/  MOV R242, 0x1f ;  /* 0x0000001f00f27802 */ /* 0x000fe40000000f00 */
[----:B------:R-:W-:Y:S02]  /*fef0*/  MOV R65, 0xffffffff ;  /* 0xffffffff00417802 */ /* 0x000fe40000000f00 */
[----:B------:R-:W-:Y:S02]  /*ff00*/  MOV R64, 0xff20 ;  /* 0x0000ff2000407802 */ /* 0x000fe40000000f00 */
[----:B-1234-:R-:W-:Y:S05]  /*ff10*/  CALL.REL.NOINC `($__internal_132_$__cuda_sm70_shflsync_down) ;  /* 0x000007f000007944 */ /* 0x01efea0003c00000 */
[----:B-1----:R-:W-:Y:S01]  /*ff20*/  MOV R69, R66 ;  /* 0x0000004200457202 */ /* 0x002fe20000000f00 */
[----:B------:R-:W-:Y:S01]  /*ff30*/  HFMA2.MMA R66, -RZ, RZ, 0, 4.76837158203125e-07 ;  /* 0x00000008ff427435 */ /* 0x000fe200000001ff */
[----:B------:R-:W-:Y:S02]  /*ff40*/  MOV R243, R241 ;  /* 0x000000f100f37202 */ /* 0x000fe40000000f00 */
[----:B------:R-:W-:-:S02]  /*ff50*/  MOV R242, 0x1f ;  /* 0x0000001f00f27802 */ /* 0x000fc40000000f00 */
[----:B------:R-:W-:Y:S02]  /*ff60*/  MOV R65, 0xffffffff ;  /* 0xffffffff00417802 */ /* 0x000fe40000000f00 */
[----:B------:R-:W-:Y:S02]  /*ff70*/  MOV R64, 0xff90 ;  /* 0x0000ff9000407802 */ /* 0x000fe40000000f00 */
[----:B------:R-:W-:Y:S05]  /*ff80*/  CALL.REL.NOINC `($__internal_132_$__cuda_sm70_shflsync_down) ;  /* 0x0000078000007944 */ /* 0x000fea0003c00000 */
[----:B-1----:R-:W-:Y:S01]  /*ff90*/  MOV R70, R66 ;  /* 0x0000004200467202 */ /* 0x002fe20000000f00 */
[----:B------:R-:W-:Y:S01]  /*ffa0*/  HFMA2.MMA R66, -RZ, RZ, 0, 4.76837158203125e-07 ;  /* 0x00000008ff427435 */ /* 0x000fe200000001ff */
[----:B------:R-:W-:Y:S02]  /*ffb0*/  MOV R243, R68 ;  /* 0x0000004400f37202 */ /* 0x000fe40000000f00 */
[----:B------:R-:W-:Y:S02]  /*ffc0*/  MOV R242, 0x1f ;  /* 0x0000001f00f27802 */ /* 0x000fe40000000f00 */
[----:B------:R-:W-:Y:S02]  /*ffd0*/  MOV R65, 0xffffffff ;  /* 0xffffffff00417802 */ /* 0x000fe40000000f00 */
[----:B------:R-:W-:-:S02]  /*ffe0*/  MOV R64, 0x10000 ;  /* 0x0001000000407802 */ /* 0x000fc40000000f00 */
[----:B------:R-:W-:Y:S05]  /*fff0*/  CALL.REL.NOINC `($__internal_132_$__cuda_sm70_shflsync_down) ;  /* 0x0000071000007944 */ /* 0x000fea0003c00000 */
[----:B-1----:R-:W-:Y:S01]  /*10000*/  MOV R121, R66 ;  /* 0x0000004200797202 */ /* 0x002fe20000000f00 */
[----:B------:R-:W-:Y:S01]  /*10010*/  HFMA2.MMA R66, -RZ, RZ, 0, 4.76837158203125e-07 ;  /* 0x00000008ff427435 */ /* 0x000fe200000001ff */
[----:B------:R-:W-:-:S02]  /*10020*/  MOV R243, R67 ;  /* 0x0000004300f37202 */ /* 0x000fc40000000f00 */
[----:B------:R-:W-:Y:S02]  /*10030*/  MOV R242, 0x1f ;  /* 0x0000001f00f27802 */ /* 0x000fe40000000f00 */
[----:B------:R-:W-:Y:S02]  /*10040*/  MOV R65, 0xffffffff ;  /* 0xffffffff00417802 */ /* 0x000fe40000000f00 */
[----:B------:R-:W-:Y:S02]  /*10050*/  MOV R64, 0x10070 ;  /* 0x0001007000407802 */ /* 0x000fe40000000f00 */
[----:B------:R-:W-:Y:S05]  /*10060*/  CALL.REL.NOINC `($__internal_132_$__cuda_sm70_shflsync_down) ;  /* 0x000006a000007944 */ /* 0x000fea0003c00000 */
[----:B-1----:R-:W-:Y:S05]  /*10070*/  BRA `(.L_x_5663) ;  /* 0xffff84c000007947 */ /* 0x002fea000383ffff */
.L_x_5570:
[----:B0-----:R-:W-:Y:S01]  /*10080*/  HFMA2.MMA R66, -RZ, RZ, 0, 9.5367431640625e-07 ;  /* 0x00000010ff427435 */ /* 0x001fe200000001ff */
[----:B------:R-:W-:Y:S02]  /*10090*/  MOV R243, R71 ;  /* 0x0000004700f37202 */ /* 0x000fe40000000f00 */
[----:B------:R-:W-:Y:S02]  /*100a0*/  MOV R242, 0x1f ;  /* 0x0000001f00f27802 */ /* 0x000fe40000000f00 */
[----:B------:R-:W-:Y:S02]  /*100b0*/  MOV R65, 0xffffffff ;  /* 0xffffffff00417802 */ /* 0x000fe40000000f00 */
[----:B------:R-:W-:-:S02]  /*100c0*/  MOV R64, 0x100e0 ;  /* 0x000100e000407802 */ /* 0x000fc40000000f00 */
[----:B-1234-:R-:W-:Y:S05]  /*100d0*/  CALL.REL.NOINC `($__internal_132_$__cuda_sm70_shflsync_down) ;  /* 0x0000063000007944 */ /* 0x01efea0003c00000 */
[----:B-1----:R-:W-:Y:S01]  /*100e0*/  MOV R69, R66 ;  /* 0x0000004200457202 */ /* 0x002fe20000000f00 */
[----:B------:R-:W-:Y:S05]  /*100f0*/  BRA `(.L_x_5664) ;  /* 0xffff855000007947 */ /* 0x000fea000383ffff */
.L_x_5571:
[----:B0-----:R-:W-:Y:S01]  /*10100*/  HFMA2.MMA R66, -RZ, RZ, 0, 9.5367431640625e-07 ;  /* 0x00000010ff427435 */ /* 0x001fe200000001ff */
[----:B------:R-:W-:-:S02]  /*10110*/  MOV R243, R241 ;  /* 0x000000f100f37202 */ /* 0x000fc40000000f00 */
[----:B------:R-:W-:Y:S02]  /*10120*/  MOV R242, 0x1f ;  /* 0x0000001f00f27802 */ /* 0x000fe40000000f00 */
[----:B------:R-:W-:Y:S02]  /*10130*/  MOV R65, 0xffffffff ;  /* 0xffffffff00417802 */ /* 0x000fe40000000f00 */
[----:B------:R-:W-:Y:S02]  /*10140*/  MOV R64, 0x10160 ;  /* 0x0001016000407802 */ /* 0x000fe40000000f00 */
[----:B-1234-:R-:W-:Y:S05]  /*10150*/  CALL.REL.NOINC `($__internal_132_$__cuda_sm70_shflsync_down) ;  /* 0x000005b000007944 */ /* 0x01efea0003c00000 */
[----:B-1----:R-:W-:Y:S01]  /*10160*/  MOV R70, R66 ;  /* 0x0000004200467202 */ /* 0x002fe20000000f00 */
[----:B------:R-:W-:Y:S01]  /*10170*/  HFMA2.MMA R66, -RZ, RZ, 0, 9.5367431640625e-07 ;  /* 0x00000010ff427435 */ /* 0x000fe200000001ff */
[----:B------:R-:W-:Y:S02]  /*10180*/  MOV R243, R68 ;  /* 0x0000004400f37202 */ /* 0x000fe40000000f00 */
[----:B------:R-:W-:Y:S02]  /*10190*/  MOV R242, 0x1f ;  /* 0x0000001f00f27802 */ /* 0x000fe40000000f00 */
[----:B------:R-:W-:-:S02]  /*101a0*/  MOV R65, 0xffffffff ;  /* 0xffffffff00417802 */ /* 0x000fc40000000f00 */
[----:B------:R-:W-:Y:S02]  /*101b0*/  MOV R64, 0x101d0 ;  /* 0x000101d000407802 */ /* 0x000fe40000000f00 */
[----:B------:R-:W-:Y:S05]  /*101c0*/  CALL.REL.NOINC `($__internal_132_$__cuda_sm70_shflsync_down) ;  /* 0x0000054000007944 */ /* 0x000fea0003c00000 */
[----:B-1----:R-:W-:Y:S01]  /*101d0*/  MOV R121, R66 ;  /* 0x0000004200797202 */ /* 0x002fe20000000f00 */
[----:B------:R-:W-:Y:S01]  /*101e0*/  HFMA2.MMA R66, -RZ, RZ, 0, 9.5367431640625e-07 ;  /* 0x00000010ff427435 */ /* 0x000fe200000001ff */
[----:B------:R-:W-:Y:S02]  /*101f0*/  MOV R243, R67 ;  /* 0x0000004300f37202 */ /* 0x000fe40000000f00 */
[----:B------:R-:W-:Y:S02]  /*10200*/  MOV R242, 0x1f ;  /* 0x0000001f00f27802 */ /* 0x000fe40000000f00 */
[----:B------:R-:W-:Y:S02]  /*10210*/  MOV R65, 0xffffffff ;  /* 0xffffffff00417802 */ /* 0x000fe40000000f00 */
[----:B------:R-:W-:Y:S02]  /*10220*/  MOV R64, 0x10240 ;  /* 0x0001024000407802 */ /* 0x000fe40000000f00 */
[----:B------:R-:W-:Y:S05]  /*10230*/  CALL.REL.NOINC `($__internal_132_$__cuda_sm70_shflsync_down) ;  /* 0x000004d000007944 */ /* 0x000fea0003c00000 */
[----:B-1----:R-:W-:Y:S05]  /*10240*/  BRA `(.L_x_5665) ;  /* 0xffff844000007947 */ /* 0x002fea000383ffff */
.L_x_5574:
[----:B0-----:R-:W-:Y:S01]  /*10250*/  HFMA2.MMA R66, -RZ, RZ, 0, 0 ;  /* 0x00000000ff427435 */ /* 0x001fe200000001ff */
[----:B------:R-:W-:Y:S02]  /*10260*/  MOV R64, R71 ;  /* 0x0000004700407202 */ /* 0x000fe40000000f00 */
[----:B------:R-:W-:-:S03]  /*10270*/  MOV R65, 0x10290 ;  /* 0x0001029000417802 */ /* 0x000fc60000000f00 */
[----:B-1234-:R-:W-:Y:S05]  /*10280*/  CALL.REL.NOINC `($__internal_133_$__cuda_sm70_shflsync_idx_p) ;  /* 0x000004c000007944 */ /* 0x01efea0003c00000 */
        /* <DEDUP_REMOVED lines=16> */
[----:B------:R-:W-:Y:S01]  /*10390*/  HFMA2.MMA R66, -RZ, RZ, 0, 5.9604644775390625e-08 ;  /* 0x00000001ff427435 */ /* 0x000fe200000001ff */
[----:B------:R-:W-:-:S02]  /*103a0*/  MOV R243, R71 ;  /* 0x0000004700f37202 */ /* 0x000fc40000000f00 */
[----:B------:R-:W-:Y:S02]  /*103b0*/  MOV R242, 0x1f ;  /* 0x0000001f00f27802 */ /* 0x000fe40000000f00 */
[----:B------:R-:W-:Y:S02]  /*103c0*/  MOV R65, 0xffffffff ;  /* 0xffffffff00417802 */ /* 0x000fe40000000f00 */
[----:B------:R-:W-:Y:S02]  /*103d0*/  MOV R64, 0x103f0 ;  /* 0x000103f000407802 */ /* 0x000fe40000000f00 */
[----:B0-2---:R-:W-:Y:S05]  /*103e0*/  CALL.REL.NOINC `($__internal_132_$__cuda_sm70_shflsync_down) ;  /* 0x0000032000007944 */ /* 0x005fea0003c00000 */
[----:B-1----:R-:W-:Y:S01]  /*103f0*/  MOV R71, R66 ;  /* 0x0000004200477202 */ /* 0x002fe20000000f00 */
[----:B------:R-:W-:Y:S01]  /*10400*/  HFMA2.MMA R66, -RZ, RZ, 0, 5.9604644775390625e-08 ;  /* 0x00000001ff427435 */ /* 0x000fe200000001ff */
[----:B------:R-:W-:Y:S02]  /*10410*/  MOV R243, R241 ;  /* 0x000000f100f37202 */ /* 0x000fe40000000f00 */
[----:B------:R-:W-:Y:S02]  /*10420*/  MOV R242, 0x1f ;  /* 0x0000001f00f27802 */ /* 0x000fe40000000f00 */
[----:B------:R-:W-:-:S02]  /*10430*/  MOV R65, 0xffffffff ;  /* 0xffffffff00417802 */ /* 0x000fc40000000f00 */
[----:B------:R-:W-:Y:S02]  /*10440*/  MOV R64, 0x10460 ;  /* 0x0001046000407802 */ /* 0x000fe40000000f00 */
[----:B------:R-:W-:Y:S05]  /*10450*/  CALL.REL.NOINC `($__internal_132_$__cuda_sm70_shflsync_down) ;  /* 0x000002b000007944 */ /* 0x000fea0003c00000 */
        /* <DEDUP_REMOVED lines=25> */
[----:B------:R-:W-:Y:S05]  /*105f0*/  CALL.REL.NOINC `($__internal_133_$__cuda_sm70_shflsync_idx_p) ;  /* 0x0000015000007944 */ /* 0x000fea0003c00000 */
[----:B-1----:R-:W-:Y:S01]  /*10600*/  MOV R247, R66 ;  /* 0x0000004200f77202 */ /* 0x002fe20000000f00 */
[----:B------:R-:W-:Y:S01]  /*10610*/  HFMA2.MMA R66, -RZ, RZ, 0, 0 ;  /* 0x00000000ff427435 */ /* 0x000fe200000001ff */
[----:B------:R-:W-:Y:S02]  /*10620*/  MOV R64, R61 ;  /* 0x0000003d00407202 */ /* 0x000fe40000000f00 */
[----:B------:R-:W-:-:S03]  /*10630*/  MOV R65, 0x10650 ;  /* 0x0001065000417802 */ /* 0x000fc60000000f00 */
[----:B0-2---:R-:W-:Y:S05]  /*10640*/  CALL.REL.NOINC `($__internal_133_$__cuda_sm70_shflsync_idx_p) ;  /* 0x0000010000007944 */ /* 0x005fea0003c00000 */
        /* <DEDUP_REMOVED lines=12> */
        .weak           $__internal_132_$__cuda_sm70_shflsync_down
        .type           $__internal_132_$__cuda_sm70_shflsync_down,@function
        .size           $__internal_132_$__cuda_sm70_shflsync_down,($__internal_133_$__cuda_sm70_shflsync_idx_p - $__internal_132_$__cuda_sm70_shflsync_down)
$__internal_132_$__cuda_sm70_shflsync_down:
[----:B------:R-:W-:Y:S04]  /*10710*/  WARPSYNC R65 ;  /* 0x0000004100007348 */ /* 0x000fe80003800000 */
[----:B------:R0:W1:Y:S02]  /*10720*/  SHFL.DOWN PT, R66, R243, R66, R242 ;  /* 0x08000042f3427389 */ /* 0x00006400000e00f2 */
[----:B0-----:R-:W-:-:S06]  /*10730*/  HFMA2.MMA R65, -RZ, RZ, 0, 0 ;  /* 0x00000000ff417435 */ /* 0x001fcc00000001ff */
[----:B------:R-:W-:Y:S05]  /*10740*/  RET.REL.NODEC R64 `(_Z25selective_scan_bwd_kernelI32Selective_Scan_bwd_kernel_traitsILi64ELi16ELb0ELb1ELb1ELb0ELb0EN3c108BFloat16ENS1_7complexIfEEEEv12SSMParamsBwd) ;  /* 0xfffef8b040007950 */ /* 0x000fea0003c3ffff */
        .weak           $__internal_133_$__cuda_sm70_shflsync_idx_p
        .type           $__internal_133_$__cuda_sm70_shflsync_idx_p,@function
        .size           $__internal_133_$__cuda_sm70_shflsync_idx_p,($__internal_134_$__cuda_sm70_shflsync_up - $__internal_133_$__cuda_sm70_shflsync_idx_p)
$__internal_133_$__cuda_sm70_shflsync_idx_p:
        /* <DEDUP_REMOVED lines=8> */
[----:B------:R-:W-:Y:S05]  /*107d0*/  RET.REL.NODEC R64 `(_Z25selective_scan_bwd_kernelI32Selective_Scan_bwd_kernel_traitsILi64ELi16ELb0ELb1ELb1ELb0ELb0EN3c108BFloat16ENS1_7complexIfEEEEv12SSMParamsBwd) ;  /* 0xfffef82040007950 */ /* 0x000fea0003c3ffff */
        .weak           $__internal_134_$__cuda_sm70_shflsync_up
        .type           $__internal_134_$__cuda_sm70_shflsync_up,@function
        .size           $__internal_134_$__cuda_sm70_shflsync_up,(.L_x_14566 - $__internal_134_$__cuda_sm70_shflsync_up)
$__internal_134_$__cuda_sm70_shflsync_up:
[----:B------:R-:W-:Y:S04]  /*107e0*/  WARPSYNC R244 ;  /* 0x000000f400007348 */ /* 0x000fe80003800000 */
[----:B------:R0:W1:Y:S02]  /*107f0*/  SHFL.UP PT, R66, R65, R66, R245 ;  /* 0x0400004241427389 */ /* 0x00006400000e00f5 */
[----:B0-----:R-:W-:-:S04]  /*10800*/  MOV R65, 0x0 ;  /* 0x0000000000417802 */ /* 0x001fc80000000f00 */
[----:B------:R-:W-:Y:S05]  /*10810*/  RET.REL.NODEC R64 `(_Z25selective_scan_bwd_kernelI32Selective_Scan_bwd_kernel_traitsILi64ELi16ELb0ELb1ELb1ELb0ELb0EN3c108BFloat16ENS1_7complexIfEEEEv12SSMParamsBwd) ;  /* 0xfffef7e040007950 */ /* 0x000fea0003c3ffff */
.L_x_5667:
        /* <DEDUP_REMOVED lines=14> */
.L_x_14566:


//--------------------- .text._Z25selective_scan_bwd_kernelI32Selective_Scan_bwd_kernel_traitsILi64ELi16ELb0ELb1ELb1ELb0ELb1EN3c108BFloat16ENS1_7complexIfEEEEv12SSMParamsBwd --------------------------
	.section	.text._Z25selective_scan_bwd_kernelI32Selective_Scan_bwd_kernel_traitsILi64ELi16ELb0ELb1ELb1ELb0ELb1EN3c108BFloat16ENS1_7complexIfEEEEv12SSMParamsBwd,"ax",@progbits
	.sectioninfo	@"SHI_REGISTERS=255"
	.align	128
        .global         _Z25selective_scan_bwd_kernelI32Selective_Scan_bwd_kernel_traitsILi64ELi16ELb0ELb1ELb1ELb0ELb1EN3c108BFloat16ENS1_7complexIfEEEEv12SSMParamsBwd
        .type           _Z25selective_scan_bwd_kernelI32Selective_Scan_bwd_kernel_traitsILi64ELi16ELb0ELb1ELb1ELb0ELb1EN3c108BFloat16ENS1_7complexIfEEEEv12SSMParamsBwd,@function
        .size           _Z25selective_scan_bwd_kernelI32Selective_Scan_bwd_kernel_traitsILi64ELi16ELb0ELb1ELb1ELb0ELb1EN3c108BFloat16ENS1_7complexIfEEEEv12SSMParamsBwd,(.L_x_14569 - _Z25selective_scan_bwd_kernelI32Selective_Scan_bwd_kernel_traitsILi64ELi16ELb0ELb1ELb1ELb0ELb1EN3c108BFloat16ENS1_7complexIfEEEEv12SSMParamsBwd)
        .other          _Z25selective_scan_bwd_kernelI32Selective_Scan_bwd_kernel_traitsILi64ELi16ELb0ELb1ELb1ELb0ELb1EN3c108BFloat16ENS1_7complexIfEEEEv12SSMParamsBwd,@"STO_CUDA_ENTRY STV_DEFAULT"
_Z25selective_scan_bwd_kernelI32Selective_Scan_bwd_kernel_traitsILi64ELi16ELb0ELb1ELb1ELb0ELb1EN3c108BFloat16ENS1_7complexIfEEEEv12SSMParamsBwd:
.text._Z25selective_scan_bwd_kernelI32Selective_Scan_bwd_kernel_traitsILi64ELi16ELb0ELb1ELb1ELb0ELb1EN3c108BFloat16ENS1_7complexIfEEEEv12SSMParamsBwd:
        /* <DEDUP_REMOVED lines=189> */
.L_x_5780:
        /* <DEDUP_REMOVED lines=135> */
[----:B---3--:R-:W-:Y:S04]  /*1440*/  STS.U16 [R252], R5 ;  /* 0x00000005fc007388 */ /* 0x008fe80000000400 */
[----:B----4-:R1:W-:Y:S02]  /*1450*/  STS.U16 [R251+0x40], R4 ;  /* 0x00004004fb007388 */ /* 0x0103e40000000400 */
        /* <DEDUP_REMOVED lines=45> */
[----:B------:R-:W-:-:S03]  /*1730*/  ISETP.GE.AND P2, PT, R9, UR28, PT ;  /* 0x0000001c09007c0c */ /* 0x000fc6000bf46270 */
[----:B------:R1:W3:Y:S01]  /*1740*/  @!P1 LDG.E.U16 R20, [R2.64+0x40] ;  /* 0x0000402a02149981 */ /* 0x0002e2000c1e1500 */
[----:B------:R-:W-:-:S03]  /*1750*/  ISETP.GE.AND P1, PT, R10, UR28, PT ;  /* 0x0000001c0a007c0c */ /* 0x000fc6000bf26270 */
[----:B------:R1:W4:Y:S01]  /*1760*/  @!P0 LDG.E.U16 R21, [R2.64+0x80] ;  /* 0x0000802a02158981 */ /* 0x000322000c1e1500 */
        /* <DEDUP_REMOVED lines=112> */
[----:B------:R-:W-:Y:S01]  /*1e70*/  USHF.R.S32.HI UR38, URZ, 0x1f, UR27 ;  /* 0x0000001f3f267899 */ /* 0x000fe2000801141b */
[----:B0-----:R-:W-:Y:S01]  /*1e80*/  MOV R21, UR12 ;  /* 0x0000000c00157c02 */ /* 0x001fe20008000f00 */
[----:B------:R-:W-:Y:S01]  /*1e90*/  UIMAD UR7, UR13, UR8, URZ ;  /* 0x000000080d0772a4 */ /* 0x000fe2000f8e023f */
[----:B------:R-:W-:Y:S01]  /*1ea0*/  MOV R43, UR12 ;  /* 0x0000000c002b7c02 */ /* 0x000fe20008000f00 */
[----:B------:R-:W-:Y:S01]  /*1eb0*/  UIMAD.WIDE.U32 UR32, UR12, UR30, URZ ;  /* 0x0000001e0c2072a5 */ /* 0x000fe2000f8e003f */
[----:B--2---:R-:W-:-:S02]  /*1ec0*/  MOV R2, UR27 ;  /* 0x0000001b00027c02 */ /* 0x004fc40008000f00 */
[----:B------:R-:W-:Y:S01]  /*1ed0*/  MOV R3, UR38 ;  /* 0x0000002600037c02 */ /* 0x000fe20008000f00 */
[----:B------:R-:W-:Y:S01]  /*1ee0*/  UIMAD UR7, UR12, UR9, UR7 ;  /* 0x000000090c0772a4 */ /* 0x000fe2000f8e0207 */
[----:B-1----:R-:W-:Y:S01]  /*1ef0*/  MOV R4, UR27 ;  /* 0x0000001b00047c02 */ /* 0x002fe20008000f00 */
[----:B------:R-:W-:Y:S01]  /*1f00*/  UIMAD UR30, UR13, UR30, URZ ;  /* 0x0000001e0d1e72a4 */ /* 0x000fe2000f8e023f */
[----:B------:R-:W-:Y:S01]  /*1f10*/  MOV R5, UR38 ;  /* 0x0000002600057c02 */ /* 0x000fe20008000f00 */
[----:B------:R-:W-:Y:S01]  /*1f20*/  @!P0 IMAD.WIDE.U32 R2, R21, c[0x0][0x1f0], R2 ;  /* 0x00007c0015028a25 */ /* 0x000fe200078e0002 */
[----:B------:R-:W-:Y:S02]  /*1f30*/  UIMAD.WIDE.U32 UR34, UR12, UR8, URZ ;  /* 0x000000080c2272a5 */ /* 0x000fe4000f8e003f */
[----:B------:R-:W-:Y:S01]  /*1f40*/  UIMAD UR39, UR12, UR31, UR30 ;  /* 0x0000001f0c2772a4 */ /* 0x000fe2000f8e021e */
[----:B------:R-:W-:Y:S01]  /*1f50*/  @!P0 IMAD.WIDE.U32 R4, R43, c[0x0][0x200], R4 ;  /* 0x000080002b048a25 */ /* 0x000fe200078e0004 */
[----:B------:R-:W-:Y:S01]  /*1f60*/  ULDC.64 UR8, c[0x0][0x1f8] ;  /* 0x00007e0000087ab9 */ /* 0x000fe20000000a00 */
[----:B------:R-:W-:-:S02]  /*1f70*/  @!P0 IADD3 R3, R3, UR7, RZ ;  /* 0x0000000703038c10 */ /* 0x000fc4000fffe0ff */
[----:B------:R-:W-:Y:S01]  /*1f80*/  MOV R21, UR10 ;  /* 0x0000000a00157c02 */ /* 0x000fe20008000f00 */
[----:B------:R-:W-:Y:S01]  /*1f90*/  UIMAD UR29, UR11, UR8, URZ ;  /* 0x000000080b1d72a4 */ /* 0x000fe2000f8e023f */
[----:B------:R-:W-:Y:S01]  /*1fa0*/  @!P0 IADD3 R5, R5, UR39, RZ ;  /* 0x0000002705058c10 */ /* 0x000fe2000fffe0ff */
[----:B------:R-:W-:Y:S01]  /*1fb0*/  UIADD3 UR35, UR35, UR7, URZ ;  /* 0x0000000723237290 */ /* 0x000fe2000fffe03f */
[----:B------:R-:W-:Y:S01]  /*1fc0*/  MOV R43, UR10 ;  /* 0x0000000a002b7c02 */ /* 0x000fe20008000f00 */
[----:B------:R-:W-:Y:S01]  /*1fd0*/  @!P0 IMAD.WIDE.U32 R2, R21, c[0x0][0x1f8], R2 ;  /* 0x00007e0015028a25 */ /* 0x000fe200078e0002 */
[----:B------:R-:W-:Y:S02]  /*1fe0*/  UIMAD UR7, UR10, UR9, UR29 ;  /* 0x000000090a0772a4 */ /* 0x000fe4000f8e021d */
[----:B------:R-:W-:Y:S01]  /*1ff0*/  ULDC.64 UR30, c[0x0][0x208] ;  /* 0x00008200001e7ab9 */ /* 0x000fe20000000a00 */
[----:B------:R-:W-:Y:S01]  /*2000*/  @!P0 IMAD.WIDE.U32 R4, R43, c[0x0][0x208], R4 ;  /* 0x000082002b048a25 */ /* 0x000fe200078e0004 */
[----:B------:R-:W-:Y:S01]  /*2010*/  ULDC UR29, c[0x0][0x174] ;  /* 0x00005d00001d7ab9 */ /* 0x000fe20000000800 */
[----:B------:R-:W-:Y:S01]  /*2020*/  @!P0 IADD3 R43, P1, R126, R2, RZ ;  /* 0x000000027e2b8210 */ /* 0x000fe20007f3e0ff */
[----:B------:R-:W-:-:S02]  /*2030*/  UIADD3 UR29, UR6, -UR29, URZ ;  /* 0x8000001d061d7290 */ /* 0x000fc4000fffe03f */
[----:B------:R-:W-:Y:S01]  /*2040*/  UIMAD.WIDE.U32 UR8, UR10, UR8, UR34 ;  /* 0x000000080a0872a5 */ /* 0x000fe2000f8e0022 */
[----:B------:R-:W-:Y:S01]  /*2050*/  @!P0 IADD3.X R58, R136, UR7, R3, P1, !PT ;  /* 0x00000007883a8c10 */ /* 0x000fe20008ffe403 */
[----:B------:R-:W-:Y:S01]  /*2060*/  UIMAD UR34, UR11, UR30, URZ ;  /* 0x0000001e0b2272a4 */ /* 0x000fe2000f8e023f */
[C---:B------:R-:W-:Y:S01]  /*2070*/  LEA R20, P1, R126.reuse, c[0x0][0x268], 0x1 ;  /* 0x00009a007e147a11 */ /* 0x040fe200078208ff */
[----:B------:R-:W-:Y:S02]  /*2080*/  UIADD3 UR33, UR33, UR39, URZ ;  /* 0x0000002721217290 */ /* 0x000fe4000fffe03f */
[----:B------:R-:W-:Y:S02]  /*2090*/  UIMAD UR29, UR29, -0x400, URZ ;  /* 0xfffffc001d1d78a4 */ /* 0x000fe4000f8e023f */
[----:B------:R-:W-:Y:S01]  /*20a0*/  UIMAD UR31, UR10, UR31, UR34 ;  /* 0x0000001f0a1f72a4 */ /* 0x000fe2000f8e0222 */
[C---:B------:R-:W-:Y:S01]  /*20b0*/  @!P0 IADD3 R56, P2, R126.reuse, R4, RZ ;  /* 0x000000047e388210 */ /* 0x040fe20007f5e0ff */
[----:B------:R-:W-:Y:S01]  /*20c0*/  UIMAD.WIDE.U32 UR32, UR10, UR30, UR32 ;  /* 0x0000001e0a2072a5 */ /* 0x000fe2000f8e0020 */
[----:B------:R-:W-:Y:S01]  /*20d0*/  LEA.HI.X R21, R126, c[0x0][0x26c], R136, 0x1, P1 ;  /* 0x00009b007e157a11 */ /* 0x000fe200008f0c88 */
[----:B------:R-:W-:Y:S01]  /*20e0*/  USHF.R.S32.HI UR30, URZ, 0x1f, UR29 ;  /* 0x0000001f3f1e7899 */ /* 0x000fe2000801141d */
[----:B------:R-:W-:Y:S01]  /*20f0*/  @!P0 LEA R42, P1, R43, c[0x0][0x268], 0x1 ;  /* 0x00009a002b2a8a11 */ /* 0x000fe200078208ff */
[----:B------:R-:W-:Y:S01]  /*2100*/  UIADD3 UR35, UP0, UR29, UR8, URZ ;  /* 0x000000081d237290 */ /* 0x000fe2000ff1e03f */
[----:B------:R-:W-:-:S02]  /*2110*/  @!P0 IADD3.X R5, R136, UR31, R5, P2, !PT ;  /* 0x0000001f88058c10 */ /* 0x000fc400097fe405 */
[C---:B------:R-:W-:Y:S01]  /*2120*/  LEA R2, P2, R126.reuse, c[0x0][0x258], 0x1 ;  /* 0x000096007e027a11 */ /* 0x040fe200078408ff */
[----:B------:R-:W-:Y:S01]  /*2130*/  UIADD3.X UR8, UR30, UR7, UR9, UP0, !UPT ;  /* 0x000000071e087290 */ /* 0x000fe200087fe409 */
[----:B------:R-:W-:Y:S02]  /*2140*/  @!P0 LEA.HI.X R43, R43, c[0x0][0x26c], R58, 0x1, P1 ;  /* 0x00009b002b2b8a11 */ /* 0x000fe400008f0c3a */
[----:B------:R-:W-:Y:S02]  /*2150*/  MOV R57, UR35 ;  /* 0x0000002300397c02 */ /* 0x000fe40008000f00 */
[----:B------:R-:W-:Y:S02]  /*2160*/  ISETP.GE.AND P1, PT, R19, UR28, PT ;  /* 0x0000001c13007c0c */ /* 0x000fe4000bf26270 */
[----:B------:R-:W-:Y:S02]  /*2170*/  LEA.HI.X R3, R126, c[0x0][0x25c], R136, 0x1, P2 ;  /* 0x000097007e037a11 */ /* 0x000fe400010f0c88 */
[----:B------:R-:W-:-:S02]  /*2180*/  LEA R20, P2, R57, R20, 0x1 ;  /* 0x0000001439147211 */ /* 0x000fc400078408ff */
[----:B------:R-:W-:Y:S01]  /*2190*/  MOV R60, UR8 ;  /* 0x00000008003c7c02 */ /* 0x000fe20008000f00 */
[----:B------:R-:W-:Y:S01]  /*21a0*/  UIADD3 UR34, UP1, UR29, UR32, URZ ;  /* 0x000000201d227290 */ /* 0x000fe2000ff3e03f */
[----:B------:R-:W-:Y:S01]  /*21b0*/  @!P0 LEA R4, P3, R56, c[0x0][0x258], 0x1 ;  /* 0x0000960038048a11 */ /* 0x000fe200078608ff */
[----:B------:R-:W-:Y:S01]  /*21c0*/  ULDC.64 UR8, c[0x0][0x2e8] ;  /* 0x0000ba0000087ab9 */ /* 0x000fe20000000a00 */
[----:B------:R-:W-:Y:S01]  /*21d0*/  LEA.HI.X R21, R57, R21, R60, 0x1, P2 ;  /* 0x0000001539157211 */ /* 0x000fe200010f0c3c */
[----:B------:R-:W-:Y:S02]  /*21e0*/  UIADD3.X UR32, UR30, UR31, UR33, UP1, !UPT ;  /* 0x0000001f1e207290 */ /* 0x000fe40008ffe421 */
[----:B------:R-:W-:-:S04]  /*21f0*/  MOV R59, UR34 ;  /* 0x00000022003b7c02 */ /* 0x000fc80008000f00 */
[C---:B------:R-:W-:Y:S02]  /*2200*/  LEA R2, P4, R59.reuse, R2, 0x1 ;  /* 0x000000023b027211 */ /* 0x040fe400078808ff */
[----:B------:R-:W-:Y:S02]  /*2210*/  MOV R62, UR32 ;  /* 0x00000020003e7c02 */ /* 0x000fe40008000f00 */
[----:B------:R-:W-:Y:S02]  /*2220*/  @!P0 LEA.HI.X R5, R56, c[0x0][0x25c], R5, 0x1, P3 ;  /* 0x0000970038058a11 */ /* 0x000fe400018f0c05 */
[----:B------:R-:W-:Y:S02]  /*2230*/  ISETP.GE.AND P2, PT, R6, UR28, PT ;  /* 0x0000001c06007c0c */ /* 0x000fe4000bf46270 */
[----:B------:R-:W-:Y:S02]  /*2240*/  LEA.HI.X R3, R59, R3, R62, 0x1, P4 ;  /* 0x000000033b037211 */ /* 0x000fe400020f0c3e */
        /* <DEDUP_REMOVED lines=46> */
[----:B------:R-:W-:Y:S02]  /*2530*/  ISETP.GE.AND P1, PT, R9, UR28, PT ;  /* 0x0000001c09007c0c */ /* 0x000fe4000bf26270 */
[----:B--2---:R-:W-:Y:S01]  /*2540*/  PRMT R55, RZ, 0x7610, R55 ;  /* 0x00007610ff377816 */ /* 0x004fe20000000037 */
[----:B------:R0:W2:Y:S10]  /*2550*/  @!P0 LDG.E.U16 R57, [R42.64] ;  /* 0x0000002a2a398981 */ /* 0x0000b4000c1e1500 */
[----:B------:R-:W5:Y:S01]  /*2560*/  @!P1 LDG.E.U16 R50, [R20.64+-0x640] ;  /* 0xfff9c02a14329981 */ /* 0x000f62000c1e1500 */
[----:B------:R-:W-:-:S02]  /*2570*/  ISETP.GE.AND P1, PT, R10, UR28, PT ;  /* 0x0000001c0a007c0c */ /* 0x000fc4000bf26270 */
[----:B---3--:R-:W-:Y:S02]  /*2580*/  PRMT R54, RZ, 0x7610, R54 ;  /* 0x00007610ff367816 */ /* 0x008fe40000000036 */
[----:B------:R-:W-:Y:S02]  /*2590*/  PRMT R51, RZ, 0x7610, R51 ;  /* 0x00007610ff337816 */ /* 0x000fe40000000033 */
[----:B------:R-:W-:Y:S02]  /*25a0*/  PRMT R44, RZ, 0x7610, R44 ;  /* 0x00007610ff2c7816 */ /* 0x000fe4000000002c */
[----:B------:R-:W-:Y:S02]  /*25b0*/  PRMT R46, RZ, 0x7610, R46 ;  /* 0x00007610ff2e7816 */ /* 0x000fe4000000002e */
[----:B------:R-:W-:Y:S01]  /*25c0*/  PRMT R48, RZ, 0x7610, R48 ;  /* 0x00007610ff307816 */ /* 0x000fe20000000030 */
[----:B------:R-:W3:Y:S04]  /*25d0*/  @!P2 LDG.E.U16 R51, [R20.64+-0x700] ;  /* 0xfff9002a1433a981 */ /* 0x000ee8000c1e1500 */
[----:B------:R-:W3:Y:S01]  /*25e0*/  @!P1 LDG.E.U16 R55, [R20.64+-0x600] ;  /* 0xfffa002a14379981 */ /* 0x000ee2000c1e1500 */
[----:B------:R-:W-:-:S02]  /*25f0*/  ISETP.GE.AND P1, PT, R11, UR28, PT ;  /* 0x0000001c0b007c0c */ /* 0x000fc4000bf26270 */
[----:B------:R-:W-:Y:S01]  /*2600*/  PRMT R53, RZ, 0x7610, R53 ;  /* 0x00007610ff357816 */ /* 0x000fe20000000035 */
[----:B------:R-:W3:Y:S01]  /*2610*/  @!P3 LDG.E.U16 R44, [R20.64+-0x7c0] ;  /* 0xfff8402a142cb981 */ /* 0x000ee2000c1e1500 */
[----:B------:R-:W-:Y:S02]  /*2620*/  ISETP.GE.AND P2, PT, R13, UR28, PT ;  /* 0x0000001c0d007c0c */ /* 0x000fe4000bf46270 */
[----:B------:R-:W-:Y:S01]  /*2630*/  ISETP.GE.AND P3, PT, R14, UR28, PT ;  /* 0x0000001c0e007c0c */ /* 0x000fe2000bf66270 */
[----:B------:R-:W4:Y:S01]  /*2640*/  @!P4 LDG.E.U16 R46, [R20.64+-0x740] ;  /* 0xfff8c02a142ec981 */ /* 0x000f22000c1e1500 */
[----:B------:R-:W-:-:S03]  /*2650*/  ISETP.GE.AND P4, PT, R15, UR28, PT ;  /* 0x0000001c0f007c0c */ /* 0x000fc6000bf86270 */
[----:B------:R-:W5:Y:S04]  /*2660*/  @!P5 LDG.E.U16 R48, [R20.64+-0x6c0] ;  /* 0xfff9402a1430d981 */ /* 0x000f68000c1e1500 */
[----:B------:R-:W5:Y:S01]  /*2670*/  @!P1 LDG.E.U16 R54, [R20.64+-0x5c0] ;  /* 0xfffa402a14369981 */ /* 0x000f62000c1e1500 */
[----:B------:R-:W-:Y:S02]  /*2680*/  ISETP.GE.AND P1, PT, R12, UR28, PT ;  /* 0x0000001c0c007c0c */ /* 0x000fe4000bf26270 */
[----:B------:R-:W-:Y:S01]  /*2690*/  ISETP.GE.AND P5, PT, R16, UR28, PT ;  /* 0x0000001c10007c0c */ /* 0x000fe2000bfa6270 */
[----:B------:R-:W5:Y:S01]  /*26a0*/  @!P6 LDG.E.U16 R53, [R20.64+-0x680] ;  /* 0xfff9802a1435e981 */ /* 0x000f62000c1e1500 */
[----:B------:R-:W-:Y:S02]  /*26b0*/  ISETP.GE.AND P6, PT, R17, UR28, PT ;  /* 0x0000001c11007c0c */ /* 0x000fe4000bfc6270 */
        /* <DEDUP_REMOVED lines=10> */
[----:B------:R-:W-:Y:S02]  /*2760*/  ISETP.GE.AND P1, PT, R18, UR28, PT ;  /* 0x0000001c12007c0c */ /* 0x000fe4000bf26270 */
        /* <DEDUP_REMOVED lines=27> */
[----:B------:R-:W-:Y:S04]  /*2920*/  LDS.U16 R20, [R125+0x2] ;  /* 0x000002007d147984 */ /* 0x000fe80000000400 */
[----:B------:R-:W2:Y:S04]  /*2930*/  LDS.U16 R46, [R125+0x4] ;  /* 0x000004007d2e7984 */ /* 0x000ea80000000400 */
        /* <DEDUP_REMOVED lines=12> */
[----:B------:R-:W1:Y:S04]  /*2a00*/  LDS.U16 R62, [R125+0x1e] ;  /* 0x00001e007d3e7984 */ /* 0x000e680000000400 */
[----:B------:R-:W-:Y:S01]  /*2a10*/  BAR.SYNC.DEFER_BLOCKING 0x0 ;  /* 0x0000000000007b1d */ /* 0x000fe20000010000 */
[----:B0-----:R-:W-:-:S02]  /*2a20*/  PRMT R67, RZ, 0x7610, R67 ;  /* 0x00007610ff437816 */ /* 0x001fc40000000043 */
[----:B------:R-:W-:-:S03]  /*2a30*/  PRMT R42, RZ, 0x7610, R42 ;  /* 0x00007610ff2a7816 */ /* 0x000fc6000000002a */
[----:B------:R0:W5:Y:S01]  /*2a40*/  @!P0 LDG.E.U16 R77, [R4.64] ;  /* 0x0000002a044d8981 */ /* 0x000162000c1e1500 */
[----:B------:R-:W-:-:S03]  /*2a50*/  ISETP.GE.AND P0, PT, R19, UR28, PT ;  /* 0x0000001c13007c0c */ /* 0x000fc6000bf06270 */
[----:B------:R0:W5:Y:S01]  /*2a60*/  @!P1 LDG.E.U16 R42, [R2.64+-0x7c0] ;  /* 0xfff8402a022a9981 */ /* 0x000162000c1e1500 */
[----:B------:R-:W-:Y:S02]  /*2a70*/  ISETP.GE.AND P1, PT, R0, UR28, PT ;  /* 0x0000001c00007c0c */ /* 0x000fe4000bf26270 */
[----:B------:R-:W-:Y:S01]  /*2a80*/  PRMT R44, RZ, 0x7610, R44 ;  /* 0x00007610ff2c7816 */ /* 0x000fe2000000002c */
        /* <DEDUP_REMOVED lines=9> */
[----:B------:R-:W-:Y:S02]  /*2b20*/  ISETP.GE.AND P0, PT, R8, UR28, PT ;  /* 0x0000001c08007c0c */ /* 0x000fe4000bf06270 */
[----:B0-----:R-:W-:Y:S01]  /*2b30*/  PRMT R5, RZ, 0x7610, R5 ;  /* 0x00007610ff057816 */ /* 0x001fe20000000005 */
[----:B------:R0:W5:Y:S01]  /*2b40*/  @!P1 LDG.E.U16 R64, [R2.64+-0x6c0] ;  /* 0xfff9402a02409981 */ /* 0x000162000c1e1500 */
[----:B------:R-:W-:-:S03]  /*2b50*/  ISETP.GE.AND P1, PT, R9, UR28, PT ;  /* 0x0000001c09007c0c */ /* 0x000fc6000bf26270 */
[----:B------:R0:W5:Y:S06]  /*2b60*/  @!P6 LDG.E.U16 R82, [R2.64+-0x440] ;  /* 0xfffbc02a0252e981 */ /* 0x00016c000c1e1500 */
[----:B------:R0:W5:Y:S01]  /*2b70*/  @!P0 LDG.E.U16 R5, [R2.64+-0x680] ;  /* 0xfff9802a02058981 */ /* 0x000162000c1e1500 */
[----:B------:R-:W-:Y:S02]  /*2b80*/  ISETP.GE.AND P0, PT, R10, UR28, PT ;  /* 0x0000001c0a007c0c */ /* 0x000fe4000bf06270 */
[----:B------:R-:W-:-:S06]  /*2b90*/  PRMT R4, RZ, 0x7610, R4 ;  /* 0x00007610ff047816 */ /* 0x000fcc0000000004 */
[----:B------:R0:W5:Y:S01]  /*2ba0*/  @!P1 LDG.E.U16 R4, [R2.64+-0x640] ;  /* 0xfff9c02a02049981 */ /* 0x000162000c1e1500 */
[----:B------:R-:W-:-:S04]  /*2bb0*/  ISETP.NE.AND P1, PT, R68, RZ, PT ;  /* 0x000000ff4400720c */ /* 0x000fc80003f25270 */
[----:B------:R0:W5:Y:S01]  /*2bc0*/  @!P0 LDG.E.U16 R81, [R2.64+-0x600] ;  /* 0xfffa002a02518981 */ /* 0x000162000c1e1500 */
[----:B------:R-:W-:Y:S02]  /*2bd0*/  ISETP.GE.AND P0, PT, R11, UR28, PT ;  /* 0x0000001c0b007c0c */ /* 0x000fe4000bf06270 */
[----:B------:R-:W-:-:S06]  /*2be0*/  PRMT R68, RZ, 0x7610, R68 ;  /* 0x00007610ff447816 */ /* 0x000fcc0000000044 */
[----:B------:R0:W5:Y:S05]  /*2bf0*/  @!P1 LDG.E.U16 R83, [R2.64+-0x580] ;  /* 0xfffa802a02539981 */ /* 0x00016a000c1e1500 */
[----:B------:R0:W5:Y:S01]  /*2c00*/  @!P0 LDG.E.U16 R68, [R2.64+-0x5c0] ;  /* 0xfffa402a02448981 */ /* 0x000162000c1e1500 */
[----:B-1----:R-:W-:-:S05]  /*2c10*/  PRMT R21, RZ, 0x5410, R21 ;  /* 0x00005410ff157816 */ /* 0x002fca0000000015 */
[----:B------:R-:W-:Y:S01]  /*2c20*/  FMUL.FTZ R43, R21, -1.4426950216293334961 ;  /* 0xbfb8aa3b152b7820 */ /* 0x000fe20000410000 */
[----:B--2---:R-:W-:-:S03]  /*2c30*/  PRMT R46, RZ, 0x5410, R46 ;  /* 0x00005410ff2e7816 */ /* 0x004fc6000000002e */
[----:B------:R1:W-:Y:S01]  /*2c40*/  MUFU.EX2 R74, R43 ;  /* 0x0000002b004a7308 */ /* 0x0003e20000000800 */
[----:B---3--:R-:W-:Y:S01]  /*2c50*/  PRMT R51, RZ, 0x5410, R51 ;  /* 0x00005410ff337816 */ /* 0x008fe20000000033 */
[----:B------:R-:W-:Y:S01]  /*2c60*/  FMUL.FTZ R76, R46, -1.4426950216293334961 ;  /* 0xbfb8aa3b2e4c7820 */ /* 0x000fe20000410000 */
[----:B-1----:R-:W-:-:S05]  /*2c70*/  PRMT R43, RZ, 0x5410, R20 ;  /* 0x00005410ff2b7816 */ /* 0x002fca0000000014 */
[----:B------:R-:W-:Y:S01]  /*2c80*/  FMUL.FTZ R20, R43, -1.4426950216293334961 ;  /* 0xbfb8aa3b2b147820 */ /* 0x000fe20000410000 */
[----:B------:R1:W-:Y:S01]  /*2c90*/  MUFU.EX2 R84, R76 ;  /* 0x0000004c00547308 */ /* 0x0003e20000000800 */
[----:B----4-:R-:W-:-:S07]  /*2ca0*/  PRMT R56, RZ, 0x5410, R56 ;  /* 0x00005410ff387816 */ /* 0x010fce0000000038 */
[----:B------:R-:W2:Y:S01]  /*2cb0*/  MUFU.EX2 R20, R20 ;  /* 0x0000001400147308 */ /* 0x000ea20000000800 */
[----:B-1----:R-:W-:Y:S01]  /*2cc0*/  FMUL.FTZ R76, R51, -1.4426950216293334961 ;  /* 0xbfb8aa3b334c7820 */ /* 0x002fe20000410000 */
[----:B------:R-:W-:-:S06]  /*2cd0*/  PRMT R60, RZ, 0x5410, R60 ;  /* 0x00005410ff3c7816 */ /* 0x000fcc000000003c */
[----:B------:R1:W-:Y:S02]  /*2ce0*/  MUFU.EX2 R88, R76 ;  /* 0x0000004c00587308 */ /* 0x0003e40000000800 */
[----:B-1----:R-:W-:-:S06]  /*2cf0*/  FMUL.FTZ R76, R56, -1.4426950216293334961 ;  /* 0xbfb8aa3b384c7820 */ /* 0x002fcc0000410000 */
[----:B------:R1:W-:Y:S02]  /*2d00*/  MUFU.EX2 R92, R76 ;  /* 0x0000004c005c7308 */ /* 0x0003e40000000800 */
[----:B-1----:R-:W-:-:S06]  /*2d10*/  FMUL.FTZ R76, R60, -1.4426950216293334961 ;  /* 0xbfb8aa3b3c4c7820 */ /* 0x002fcc0000410000 */
[----:B------:R2:W-:Y:S02]  /*2d20*/  MUFU.EX2 R101, R76 ;  /* 0x0000004c00657308 */ /* 0x0005e40000000800 */
[----:B--2---:R-:W-:Y:S01]  /*2d30*/  FADD.FTZ R76, R20, 1 ;  /* 0x3f800000144c7421 */ /* 0x004fe20000010000 */
[----:B------:R-:W-:Y:S02]  /*2d40*/  PRMT R47, RZ, 0x5410, R47 ;  /* 0x00005410ff2f7816 */ /* 0x000fe4000000002f */
[----:B------:R-:W-:-:S03]  /*2d50*/  PRMT R48, RZ, 0x5410, R48 ;  /* 0x00005410ff307816 */ /* 0x000fc60000000030 */
[----:B0-----:R-:W-:Y:S02]  /*2d60*/  FMUL.FTZ R2, R47, -1.4426950216293334961 ;  /* 0xbfb8aa3b2f027820 */ /* 0x001fe40000410000 */
[----:B------:R-:W-:Y:S01]  /*2d70*/  FMUL.FTZ R3, R48, -1.4426950216293334961 ;  /* 0xbfb8aa3b30037820 */ /* 0x000fe20000410000 */
[----:B------:R-:W-:Y:S01]  /*2d80*/  PRMT R50, RZ, 0x5410, R50 ;  /* 0x00005410ff327816 */ /* 0x000fe20000000032 */
[----:B------:R-:W-:Y:S02]  /*2d90*/  FADD.FTZ R74, R74, 1 ;  /* 0x3f8000004a4a7421 */ /* 0x000fe40000010000 */
[----:B------:R-:W0:Y:S02]  /*2da0*/  MUFU.EX2 R2, R2 ;  /* 0x0000000200027308 */ /* 0x000e240000000800 */
[----:B------:R-:W-:-:S06]  /*2db0*/  FMUL.FTZ R86, R50, -1.4426950216293334961 ;  /* 0xbfb8aa3b32567820 */ /* 0x000fcc0000410000 */
[----:B------:R-:W1:Y:S08]  /*2dc0*/  MUFU.EX2 R3, R3 ;  /* 0x0000000300037308 */ /* 0x000e700000000800 */
[----:B------:R-:W-:Y:S08]  /*2dd0*/  MUFU.RCP R74, R74 ;  /* 0x0000004a004a7308 */ /* 0x000ff00000001000 */
[----:B------:R-:W2:Y:S01]  /*2de0*/  MUFU.RCP R76, R76 ;  /* 0x0000004c004c7308 */ /* 0x000ea20000001000 */
[----:B------:R-:W-:-:S07]  /*2df0*/  PRMT R54, RZ, 0x5410, R54 ;  /* 0x00005410ff367816 */ /* 0x000fce0000000036 */
[----:B------:R-:W3:Y:S01]  /*2e00*/  MUFU.EX2 R86, R86 ;  /* 0x0000005600567308 */ /* 0x000ee20000000800 */
[----:B0-----:R-:W-:Y:S01]  /*2e10*/  FADD.FTZ R2, R2, 1 ;  /* 0x3f80000002027421 */ /* 0x001fe20000010000 */
[----:B------:R-:W-:Y:S01]  /*2e20*/  PRMT R61, RZ, 0x5410, R61 ;  /* 0x00005410ff3d7816 */ /* 0x000fe2000000003d */
[----:B-1----:R-:W-:Y:S01]  /*2e30*/  FADD.FTZ R3, R3, 1 ;  /* 0x3f80000003037421 */ /* 0x002fe20000010000 */
[----:B------:R-:W-:Y:S01]  /*2e40*/  PRMT R55, RZ, 0x5410, R55 ;  /* 0x00005410ff377816 */ /* 0x000fe20000000037 */
[----:B------:R-:W-:Y:S01]  /*2e50*/  FMUL.FTZ R90, R54, -1.4426950216293334961 ;  /* 0xbfb8aa3b365a7820 */ /* 0x000fe20000410000 */
[----:B------:R-:W-:Y:S02]  /*2e60*/  PRMT R63, RZ, 0x5410, R63 ;  /* 0x00005410ff3f7816 */ /* 0x000fe4000000003f */
[----:B------:R-:W-:Y:S01]  /*2e70*/  PRMT R62, RZ, 0x5410, R62 ;  /* 0x00005410ff3e7816 */ /* 0x000fe2000000003e */
[----:B------:R-:W-:Y:S02]  /*2e80*/  FMUL.FTZ R91, R55, -1.4426950216293334961 ;  /* 0xbfb8aa3b375b7820 */ /* 0x000fe40000410000 */
[----:B------:R-:W-:Y:S02]  /*2e90*/  MUFU.EX2 R90, R90 ;  /* 0x0000005a005a7308 */ /* 0x000fe40000000800 */
[----:B------:R-:W-:Y:S01]  /*2ea0*/  FMUL.FTZ R96, R62, -1.4426950216293334961 ;  /* 0xbfb8aa3b3e607820 */ /* 0x000fe20000410000 */
[----:B------:R-:W-:-:S05]  /*2eb0*/  PRMT R53, RZ, 0x5410, R53 ;  /* 0x00005410ff357816 */ /* 0x000fca0000000035 */
[----:B------:R-:W-:Y:S01]  /*2ec0*/  MUFU.EX2 R91, R91 ;  /* 0x0000005b005b7308 */ /* 0x000fe20000000800 */
[----:B------:R-:W-:Y:S01]  /*2ed0*/  FMUL.FTZ R89, R53, -1.4426950216293334961 ;  /* 0xbfb8aa3b35597820 */ /* 0x000fe20000410000 */
[----:B------:R-:W-:-:S06]  /*2ee0*/  PRMT R65, RZ, 0x5410, R65 ;  /* 0x00005410ff417816 */ /* 0x000fcc0000000041 */
[----:B------:R-:W-:Y:S01]  /*2ef0*/  MUFU.EX2 R103, R96 ;  /* 0x0000006000677308 */ /* 0x000fe20000000800 */
[----:B-----5:R0:W-:Y:S04]  /*2f00*/  STS.U16 [R252], R77 ;  /* 0x0000004dfc007388 */ /* 0x0201e80000000400 */
        /* <DEDUP_REMOVED lines=14> */
[----:B------:R-:W-:Y:S01]  /*2ff0*/  STS.U16 [R229+0x3c0], R82 ;  /* 0x0003c052e5007388 */ /* 0x000fe20000000400 */
[----:B------:R-:W-:-:S06]  /*3000*/  NOP ;  /* 0x0000000000007918 */ /* 0x000fcc0000000000 */
[----:B------:R-:W5:Y:S04]  /*3010*/  LDS.U16 R20, [R125] ;  /* 0x000000007d147984 */ /* 0x000f680000000400 */
[----:B------:R-:W5:Y:S04]  /*3020*/  LDS.U16 R42, [R125+0x2] ;  /* 0x000002007d2a7984 */ /* 0x000f680000000400 */
[----:B------:R-:W5:Y:S04]  /*3030*/  LDS.U16 R44, [R125+0x4] ;  /* 0x000004007d2c7984 */ /* 0x000f680000000400 */
[----:B------:R-:W5:Y:S04]  /*3040*/  LDS.U16 R68, [R125+0xa] ;  /* 0x00000a007d447984 */ /* 0x000f680000000400 */
[----:B------:R-:W5:Y:S04]  /*3050*/  LDS.U16 R67, [R125+0x8] ;  /* 0x000008007d437984 */ /* 0x000f680000000400 */
[----:B------:R-:W5:Y:S01]  /*3060*/  LDS.U16 R64, [R125+0x6] ;  /* 0x000006007d407984 */ /* 0x000f620000000400 */
[----:B0-----:R-:W-:Y:S01]  /*3070*/  FADD.FTZ R77, R84, 1 ;  /* 0x3f800000544d7421 */ /* 0x001fe20000010000 */
[----:B-1----:R0:W-:Y:S01]  /*3080*/  MUFU.RCP R78, R2 ;  /* 0x00000002004e7308 */ /* 0x0021e20000001000 */
[----:B--2---:R-:W-:Y:S01]  /*3090*/  FADD.FTZ R4, -R76, 1 ;  /* 0x3f8000004c047421 */ /* 0x004fe20000010100 */
[----:B------:R-:W-:Y:S01]  /*30a0*/  PRMT R75, RZ, 0x5410, R75 ;  /* 0x00005410ff4b7816 */ /* 0x000fe2000000004b */
[----:B---3--:R-:W-:Y:S01]  /*30b0*/  FADD.FTZ R81, R86, 1 ;  /* 0x3f80000056517421 */ /* 0x008fe20000010000 */
[----:B------:R-:W-:-:S04]  /*30c0*/  PRMT R72, RZ, 0x5410, R72 ;  /* 0x00005410ff487816 */ /* 0x000fc80000000048 */
[----:B------:R1:W-:Y:S01]  /*30d0*/  MUFU.RCP R79, R3 ;  /* 0x00000003004f7308 */ /* 0x0003e20000001000 */
[----:B0-----:R-:W-:Y:S01]  /*30e0*/  FADD.FTZ R2, -R74, 1 ;  /* 0x3f8000004a027421 */ /* 0x001fe20000010100 */
[----:B------:R-:W-:Y:S01]  /*30f0*/  PRMT R57, RZ, 0x5410, R57 ;  /* 0x00005410ff397816 */ /* 0x000fe20000000039 */
[----:B----4-:R-:W-:Y:S01]  /*3100*/  FADD.FTZ R80, R88, 1 ;  /* 0x3f80000058507421 */ /* 0x010fe20000010000 */
[----:B------:R-:W-:Y:S01]  /*3110*/  PRMT R58, RZ, 0x5410, R58 ;  /* 0x00005410ff3a7816 */ /* 0x000fe2000000003a */
[----:B------:R-:W-:Y:S03]  /*3120*/  LDS.U16 R120, [R125+0x18] ;  /* 0x000018007d787984 */ /* 0x000fe60000000400 */
[----:B------:R-:W-:Y:S01]  /*3130*/  MUFU.EX2 R89, R89 ;  /* 0x0000005900597308 */ /* 0x000fe20000000800 */
[----:B------:R-:W-:Y:S01]  /*3140*/  PRMT R59, RZ, 0x5410, R59 ;  /* 0x00005410ff3b7816 */ /* 0x000fe2000000003b */
[----:B------:R-:W-:Y:S01]  /*3150*/  LDS.U16 R110, [R125+0x16] ;  /* 0x000016007d6e7984 */ /* 0x000fe20000000400 */
[----:B-----5:R-:W-:-:S02]  /*3160*/  PRMT R20, RZ, 0x5410, R20 ;  /* 0x00005410ff147816 */ /* 0x020fc40000000014 */
[----:B------:R-:W-:Y:S01]  /*3170*/  PRMT R42, RZ, 0x5410, R42 ;  /* 0x00005410ff2a7816 */ /* 0x000fe2000000002a */
[----:B------:R-:W-:Y:S02]  /*3180*/  LDS.U16 R111, [R125+0x1a] ;  /* 0x00001a007d6f7984 */ /* 0x000fe40000000400 */
[----:B-1----:R-:W-:Y:S01]  /*3190*/  FMUL.FTZ R3, R61, R20 ;  /* 0x000000143d037220 */ /* 0x002fe20000410000 */
[----:B------:R-:W0:Y:S01]  /*31a0*/  MUFU.RCP R77, R77 ;  /* 0x0000004d004d7308 */ /* 0x000e220000001000 */
[----:B------:R-:W-:Y:S01]  /*31b0*/  FFMA.FTZ R2, R21, R2, 1 ;  /* 0x3f80000015027423 */ /* 0x000fe20000010002 */
[----:B------:R-:W-:Y:S01]  /*31c0*/  PRMT R73, RZ, 0x5410, R73 ;  /* 0x00005410ff497816 */ /* 0x000fe20000000049 */
[----:B------:R-:W-:Y:S01]  /*31d0*/  FMUL.FTZ R5, R63, R42 ;  /* 0x0000002a3f057220 */ /* 0x000fe20000410000 */
[----:B------:R-:W-:Y:S01]  /*31e0*/  LDS.U16 R130, [R125+0x1c] ;  /* 0x00001c007d827984 */ /* 0x000fe20000000400 */
[----:B------:R-:W-:Y:S02]  /*31f0*/  FMUL.FTZ R3, R74, R3 ;  /* 0x000000034a037220 */ /* 0x000fe40000410000 */
[----:B------:R-:W-:Y:S01]  /*3200*/  FFMA.FTZ R83, R43, R4, 1 ;  /* 0x3f8000002b537423 */ /* 0x000fe20000010004 */
[----:B------:R-:W-:Y:S01]  /*3210*/  LDS.U16 R121, [R125+0x1e] ;  /* 0x00001e007d797984 */ /* 0x000fe20000000400 */
[----:B------:R-:W-:Y:S01]  /*3220*/  FMUL.FTZ R4, R76, R5 ;  /* 0x000000054c047220 */ /* 0x000fe20000410000 */
[----:B------:R-:W1:Y:S01]  /*3230*/  MUFU.RCP R81, R81 ;  /* 0x0000005100517308 */ /* 0x000e620000001000 */
[----:B------:R-:W-:-:S02]  /*3240*/  FMUL.FTZ R5, R3, R2 ;  /* 0x0000000203057220 */ /* 0x000fc40000410000 */
[----:B------:R-:W2:Y:S01]  /*3250*/  LDS.U16 R2, [R125+0xc] ;  /* 0x00000c007d027984 */ /* 0x000ea20000000400 */
[----:B------:R-:W-:Y:S01]  /*3260*/  FMUL.FTZ R96, R4, R83 ;  /* 0x0000005304607220 */ /* 0x000fe20000410000 */
[----:B------:R-:W-:Y:S02]  /*3270*/  PRMT R44, RZ, 0x5410, R44 ;  /* 0x00005410ff2c7816 */ /* 0x000fe4000000002c */
[----:B------:R-:W-:Y:S04]  /*3280*/  LDS.U16 R3, [R125+0xe] ;  /* 0x00000e007d037984 */ /* 0x000fe80000000400 */
[----:B------:R-:W3:Y:S01]  /*3290*/  LDS.U16 R4, [R125+0x10] ;  /* 0x000010007d047984 */ /* 0x000ee20000000400 */
[----:B0-----:R-:W-:Y:S01]  /*32a0*/  FADD.FTZ R85, -R77, 1 ;  /* 0x3f8000004d557421 */ /* 0x001fe20000010100 */
[----:B------:R-:W-:Y:S01]  /*32b0*/  PRMT R68, RZ, 0x5410, R68 ;  /* 0x00005410ff447816 */ /* 0x000fe20000000044 */
[----:B------:R-:W-:Y:S01]  /*32c0*/  FMUL.FTZ R82, R65, R44 ;  /* 0x0000002c41527220 */ /* 0x000fe20000410000 */
[----:B------:R-:W-:Y:S01]  /*32d0*/  PRMT R67, RZ, 0x5410, R67 ;  /* 0x00005410ff437816 */ /* 0x000fe20000000043 */
[----:B------:R-:W-:-:S02]  /*32e0*/  FADD.FTZ R84, R90, 1 ;  /* 0x3f8000005a547421 */ /* 0x000fc40000010000 */
[----:B------:R-:W-:Y:S02]  /*32f0*/  FFMA.FTZ R87, R46, R85, 1 ;  /* 0x3f8000002e577423 */ /* 0x000fe40000010055 */
[----:B------:R-:W-:Y:S01]  /*3300*/  FMUL.FTZ R82, R77, R82 ;  /* 0x000000524d527220 */ /* 0x000fe20000410000 */
[----:B------:R0:W-:Y:S01]  /*3310*/  MUFU.RCP R85, R84 ;  /* 0x0000005400557308 */ /* 0x0001e20000001000 */
[----:B------:R-:W-:Y:S02]  /*3320*/  FADD.FTZ R90, R91, 1 ;  /* 0x3f8000005b5a7421 */ /* 0x000fe40000010000 */
[----:B------:R-:W-:Y:S02]  /*3330*/  FMUL.FTZ R88, R75, R68 ;  /* 0x000000444b587220 */ /* 0x000fe40000410000 */
[----:B------:R-:W-:Y:S02]  /*3340*/  FADD.FTZ R83, -R79, 1 ;  /* 0x3f8000004f537421 */ /* 0x000fe40000010100 */
[----:B-1----:R-:W-:-:S02]  /*3350*/  FADD.FTZ R91, -R81, 1 ;  /* 0x3f800000515b7421 */ /* 0x002fc40000010100 */
[----:B0-----:R-:W-:Y:S02]  /*3360*/  FMUL.FTZ R84, R72, R67 ;  /* 0x0000004348547220 */ /* 0x001fe40000410000 */
[----:B------:R-:W-:Y:S02]  /*3370*/  FMUL.FTZ R97, R82, R87 ;  /* 0x0000005752617220 */ /* 0x000fe40000410000 */
[----:B------:R-:W-:Y:S02]  /*3380*/  FMUL.FTZ R88, R81, R88 ;  /* 0x0000005851587220 */ /* 0x000fe40000410000 */
[----:B------:R-:W-:Y:S02]  /*3390*/  FFMA.FTZ R87, R48, R83, 1 ;  /* 0x3f80000030577423 */ /* 0x000fe40000010053 */
[----:B------:R-:W-:Y:S02]  /*33a0*/  FFMA.FTZ R91, R50, R91, 1 ;  /* 0x3f800000325b7423 */ /* 0x000fe4000001005b */
[----:B------:R-:W-:-:S02]  /*33b0*/  FMUL.FTZ R93, R57, -1.4426950216293334961 ;  /* 0xbfb8aa3b395d7820 */ /* 0x000fc40000410000 */
[----:B------:R-:W-:Y:S02]  /*33c0*/  FMUL.FTZ R94, R58, -1.4426950216293334961 ;  /* 0xbfb8aa3b3a5e7820 */ /* 0x000fe40000410000 */
[----:B------:R-:W-:Y:S01]  /*33d0*/  FMUL.FTZ R84, R79, R84 ;  /* 0x000000544f547220 */ /* 0x000fe20000410000 */
[----:B------:R-:W0:Y:S01]  /*33e0*/  MUFU.RCP R80, R80 ;  /* 0x0000005000507308 */ /* 0x000e220000001000 */
[----:B------:R-:W-:Y:S01]  /*33f0*/  PRMT R64, RZ, 0x5410, R64 ;  /* 0x00005410ff407816 */ /* 0x000fe20000000040 */
[----:B------:R-:W-:Y:S02]  /*3400*/  FMUL.FTZ R100, R88, R91 ;  /* 0x0000005b58647220 */ /* 0x000fe40000410000 */
[----:B------:R-:W-:Y:S01]  /*3410*/  FMUL.FTZ R99, R84, R87 ;  /* 0x0000005754637220 */ /* 0x000fe20000410000 */
[----:B------:R-:W1:Y:S01]  /*3420*/  LDS.U16 R88, [R125+0x14] ;  /* 0x000014007d587984 */ /* 0x000e620000000400 */
[----:B------:R-:W-:Y:S02]  /*3430*/  FMUL.FTZ R95, R59, -1.4426950216293334961 ;  /* 0xbfb8aa3b3b5f7820 */ /* 0x000fe40000410000 */
[----:B------:R-:W4:Y:S01]  /*3440*/  MUFU.EX2 R93, R93 ;  /* 0x0000005d005d7308 */ /* 0x000f220000000800 */
[----:B------:R-:W5:Y:S01]  /*3450*/  LDS.U16 R87, [R125+0x12] ;  /* 0x000012007d577984 */ /* 0x000f620000000400 */
[----:B------:R-:W-:-:S02]  /*3460*/  FADD.FTZ R86, R89, 1 ;  /* 0x3f80000059567421 */ /* 0x000fc40000010000 */
[C---:B------:R-:W-:Y:S02]  /*3470*/  FADD.FTZ R82, -R78.reuse, 1 ;  /* 0x3f8000004e527421 */ /* 0x040fe40000010100 */
[----:B------:R-:W-:Y:S02]  /*3480*/  FMUL.FTZ R83, R73, R64 ;  /* 0x0000004049537220 */ /* 0x000fe40000410000 */
[----:B------:R-:W2:Y:S01]  /*3490*/  MUFU.EX2 R94, R94 ;  /* 0x0000005e005e7308 */ /* 0x000ea20000000800 */
[----:B------:R-:W-:Y:S02]  /*34a0*/  FFMA.FTZ R82, R47, R82, 1 ;  /* 0x3f8000002f527423 */ /* 0x000fe40000010052 */
[----:B------:R-:W-:-:S05]  /*34b0*/  FMUL.FTZ R83, R78, R83 ;  /* 0x000000534e537220 */ /* 0x000fca0000410000 */
[----:B------:R-:W1:Y:S01]  /*34c0*/  MUFU.EX2 R95, R95 ;  /* 0x0000005f005f7308 */ /* 0x000e620000000800 */
[----:B------:R-:W-:Y:S01]  /*34d0*/  FMUL.FTZ R98, R83, R82 ;  /* 0x0000005253627220 */ /* 0x000fe20000410000 */
[----:B------:R-:W-:Y:S01]  /*34e0*/  PRMT R83, RZ, 0x5410, R70 ;  /* 0x00005410ff537816 */ /* 0x000fe20000000046 */
[----:B0-----:R-:W-:-:S05]  /*34f0*/  FADD.FTZ R70, -R80, 1 ;  /* 0x3f80000050467421 */ /* 0x001fca0000010100 */
[----:B------:R-:W0:Y:S01]  /*3500*/  MUFU.RCP R86, R86 ;  /* 0x0000005600567308 */ /* 0x000e220000001000 */
[----:B------:R-:W-:Y:S01]  /*3510*/  PRMT R84, RZ, 0x5410, R69 ;  /* 0x00005410ff547816 */ /* 0x000fe20000000045 */
[----:B------:R-:W-:Y:S01]  /*3520*/  FADD.FTZ R89, R92, 1 ;  /* 0x3f8000005c597421 */ /* 0x000fe20000010000 */
[----:B------:R-:W-:Y:S02]  /*3530*/  PRMT R82, RZ, 0x5410, R71 ;  /* 0x00005410ff527816 */ /* 0x000fe40000000047 */
[----:B--2---:R-:W-:Y:S01]  /*3540*/  PRMT R69, RZ, 0x5410, R2 ;  /* 0x00005410ff457816 */ /* 0x004fe20000000002 */
[----:B----4-:R-:W-:Y:S01]  /*3550*/  FADD.FTZ R92, R93, 1 ;  /* 0x3f8000005d5c7421 */ /* 0x010fe20000010000 */
[----:B---3--:R-:W-:Y:S01]  /*3560*/  PRMT R71, RZ, 0x5410, R4 ;  /* 0x00005410ff477816 */ /* 0x008fe20000000004 */
[----:B------:R-:W-:Y:S02]  /*3570*/  FADD.FTZ R91, R94, 1 ;  /* 0x3f8000005e5b7421 */ /* 0x000fe40000010000 */
[----:B------:R-:W-:Y:S01]  /*3580*/  FFMA.FTZ R102, R51, R70, 1 ;  /* 0x3f80000033667423 */ /* 0x000fe20000010046 */
[----:B------:R-:W-:Y:S01]  /*3590*/  PRMT R70, RZ, 0x5410, R3 ;  /* 0x00005410ff467816 */ /* 0x000fe20000000003 */
[----:B------:R-:W-:Y:S01]  /*35a0*/  FMUL.FTZ R3, R82, R69 ;  /* 0x0000004552037220 */ /* 0x000fe20000410000 */
[----:B------:R-:W-:Y:S01]  /*35b0*/  MUFU.RCP R92, R92 ;  /* 0x0000005c005c7308 */ /* 0x000fe20000001000 */
[----:B-1----:R-:W-:-:S02]  /*35c0*/  FADD.FTZ R94, R95, 1 ;  /* 0x3f8000005f5e7421 */ /* 0x002fc40000010000 */
[----:B------:R-:W-:Y:S02]  /*35d0*/  FADD.FTZ R95, -R85, 1 ;  /* 0x3f800000555f7421 */ /* 0x000fe40000010100 */
[----:B------:R-:W-:Y:S02]  /*35e0*/  FMUL.FTZ R93, R83, R70 ;  /* 0x00000046535d7220 */ /* 0x000fe40000410000 */
[----:B------:R-:W-:Y:S01]  /*35f0*/  FMUL.FTZ R2, R84, R71 ;  /* 0x0000004754027220 */ /* 0x000fe20000410000 */
[----:B------:R-:W1:Y:S01]  /*3600*/  MUFU.RCP R91, R91 ;  /* 0x0000005b005b7308 */ /* 0x000e620000001000 */
[----:B0-----:R-:W-:Y:S02]  /*3610*/  FADD.FTZ R104, -R86, 1 ;  /* 0x3f80000056687421 */ /* 0x001fe40000010100 */
[----:B------:R-:W-:Y:S02]  /*3620*/  FMUL.FTZ R3, R80, R3 ;  /* 0x0000000350037220 */ /* 0x000fe40000410000 */
[----:B------:R-:W-:-:S03]  /*3630*/  FFMA.FTZ R95, R54, R95, 1 ;  /* 0x3f800000365f7423 */ /* 0x000fc6000001005f */
[----:B------:R-:W0:Y:S01]  /*3640*/  MUFU.RCP R89, R89 ;  /* 0x0000005900597308 */ /* 0x000e220000001000 */
[----:B------:R-:W-:Y:S02]  /*3650*/  FMUL.FTZ R93, R86, R93 ;  /* 0x0000005d565d7220 */ /* 0x000fe40000410000 */
[----:B------:R-:W-:Y:S02]  /*3660*/  FMUL.FTZ R2, R85, R2 ;  /* 0x0000000255027220 */ /* 0x000fe40000410000 */
[----:B------:R-:W-:Y:S02]  /*3670*/  FFMA.FTZ R104, R53, R104, 1 ;  /* 0x3f80000035687423 */ /* 0x000fe40000010068 */
[----:B------:R-:W-:Y:S01]  /*3680*/  FMUL.FTZ R3, R3, R102 ;  /* 0x0000006603037220 */ /* 0x000fe20000410000 */
[----:B------:R-:W2:Y:S01]  /*3690*/  MUFU.RCP R90, R90 ;  /* 0x0000005a005a7308 */ /* 0x000ea20000001000 */
[----:B------:R-:W-:Y:S02]  /*36a0*/  FADD.FTZ R102, R101, 1 ;  /* 0x3f80000065667421 */ /* 0x000fe40000010000 */
[----:B------:R-:W-:-:S02]  /*36b0*/  FMUL.FTZ R2, R2, R95 ;  /* 0x0000005f02027220 */ /* 0x000fc40000410000 */
[----:B------:R-:W-:Y:S02]  /*36c0*/  FMUL.FTZ R104, R93, R104 ;  /* 0x000000685d687220 */ /* 0x000fe40000410000 */
[----:B------:R-:W-:Y:S01]  /*36d0*/  FADD.FTZ R95, R103, 1 ;  /* 0x3f800000675f7421 */ /* 0x000fe20000010000 */
[----:B------:R3:W4:Y:S01]  /*36e0*/  MUFU.RCP R93, R102 ;  /* 0x00000066005d7308 */ /* 0x0007220000001000 */
[----:B------:R-:W-:Y:S02]  /*36f0*/  PRMT R41, RZ, 0x5410, R41 ;  /* 0x00005410ff297816 */ /* 0x000fe40000000029 */
[----:B------:R-:W-:Y:S01]  /*3700*/  PRMT R120, RZ, 0x5410, R120 ;  /* 0x00005410ff787816 */ /* 0x000fe20000000078 */
[----:B-1----:R-:W-:Y:S01]  /*3710*/  FADD.FTZ R129, -R91, 1 ;  /* 0x3f8000005b817421 */ /* 0x002fe20000010100 */
[----:B------:R-:W-:Y:S01]  /*3720*/  PRMT R49, RZ, 0x5410, R49 ;  /* 0x00005410ff317816 */ /* 0x000fe20000000031 */
[----:B0-----:R-:W-:Y:S01]  /*3730*/  FADD.FTZ R101, -R89, 1 ;  /* 0x3f80000059657421 */ /* 0x001fe20000010100 */
[----:B------:R-:W-:Y:S01]  /*3740*/  PRMT R88, RZ, 0x5410, R88 ;  /* 0x00005410ff587816 */ /* 0x000fe20000000058 */
[----:B------:R-:W0:Y:S01]  /*3750*/  MUFU.RCP R94, R94 ;  /* 0x0000005e005e7308 */ /* 0x000e220000001000 */
[----:B---3--:R-:W-:Y:S01]  /*3760*/  FADD.FTZ R102, -R92, 1 ;  /* 0x3f8000005c667421 */ /* 0x008fe20000010100 */
[----:B------:R-:W-:Y:S01]  /*3770*/  PRMT R52, RZ, 0x5410, R52 ;  /* 0x00005410ff347816 */ /* 0x000fe20000000034 */
[----:B------:R-:W-:Y:S01]  /*3780*/  FMUL.FTZ R134, R41, R120 ;  /* 0x0000007829867220 */ /* 0x000fe20000410000 */
[----:B------:R-:W-:-:S02]  /*3790*/  PRMT R45, RZ, 0x5410, R45 ;  /* 0x00005410ff2d7816 */ /* 0x000fc4000000002d */
[----:B-----5:R-:W-:Y:S02]  /*37a0*/  PRMT R87, RZ, 0x5410, R87 ;  /* 0x00005410ff577816 */ /* 0x020fe40000000057 */
[----:B------:R-:W1:Y:S01]  /*37b0*/  MUFU.RCP R95, R95 ;  /* 0x0000005f005f7308 */ /* 0x000e620000001000 */
[----:B------:R-:W-:Y:S01]  /*37c0*/  PRMT R110, RZ, 0x5410, R110 ;  /* 0x00005410ff6e7816 */ /* 0x000fe2000000006e */
[----:B------:R-:W-:Y:S02]  /*37d0*/  FFMA.FTZ R132, R57, R102, 1 ;  /* 0x3f80000039847423 */ /* 0x000fe40000010066 */
[----:B------:R-:W-:Y:S02]  /*37e0*/  FFMA.FTZ R131, R58, R129, 1 ;  /* 0x3f8000003a837423 */ /* 0x000fe40000010081 */
[----:B------:R-:W-:Y:S02]  /*37f0*/  FMUL.FTZ R134, R91, R134 ;  /* 0x000000865b867220 */ /* 0x000fe40000410000 */
[----:B------:R-:W-:-:S02]  /*3800*/  FFMA.FTZ R103, R56, R101, 1 ;  /* 0x3f80000038677423 */ /* 0x000fc40000010065 */
[----:B------:R-:W-:Y:S02]  /*3810*/  FMUL.FTZ R102, R49, R88 ;  /* 0x0000005831667220 */ /* 0x000fe40000410000 */
[----:B--2---:R-:W-:Y:S02]  /*3820*/  FADD.FTZ R4, -R90, 1 ;  /* 0x3f8000005a047421 */ /* 0x004fe40000010100 */
        /* <DEDUP_REMOVED lines=13> */
[----:B----4-:R-:W-:Y:S01]  /*3900*/  FADD.FTZ R5, -R93, 1 ;  /* 0x3f8000005d057421 */ /* 0x010fe20000010100 */
[----:B------:R-:W-:-:S02]  /*3910*/  PRMT R130, RZ, 0x5410, R130 ;  /* 0x00005410ff827816 */ /* 0x000fc40000000082 */
[----:B------:R-:W-:Y:S01]  /*3920*/  PRMT R121, RZ, 0x5410, R121 ;  /* 0x00005410ff797816 */ /* 0x000fe20000000079 */
[----:B------:R-:W-:Y:S02]  /*3930*/  FMUL.FTZ R102, R102, R103 ;  /* 0x0000006766667220 */ /* 0x000fe40000410000 */
[----:B------:R-:W-:Y:S02]  /*3940*/  FMUL.FTZ R101, R101, R4 ;  /* 0x0000000465657220 */ /* 0x000fe40000410000 */
[----:B------:R-:W-:Y:S02]  /*3950*/  FMUL.FTZ R129, R129, R132 ;  /* 0x0000008481817220 */ /* 0x000fe40000410000 */
[----:B------:R-:W-:Y:S02]  /*3960*/  FFMA.FTZ R103, R60, R5, 1 ;  /* 0x3f8000003c677423 */ /* 0x000fe40000010005 */
[----:B0-----:R-:W-:Y:S02]  /*3970*/  FADD.FTZ R4, -R94, 1 ;  /* 0x3f8000005e047421 */ /* 0x001fe40000010100 */
        /* <DEDUP_REMOVED lines=87> */
.L_x_5670:
[----:B-1----:R-:W-:Y:S05]  /*3ef0*/  BSYNC B0 ;  /* 0x0000000000007941 */ /* 0x002fea0003800000 */
.L_x_5669:
        /* <DEDUP_REMOVED lines=69> */
[----:B------:R-:W-:Y:S01]  /*4350*/  ISETP.GE.AND P1, PT, R16, R153, PT ;  /* 0x000000991000720c */ /* 0x000fe20003f26270 */
        /* <DEDUP_REMOVED lines=8> */
[----:B------:R0:W-:Y:S01]  /*43e0*/  @!P2 STG.E.U16 [R2.64+-0x7c0], R99 ;  /* 0xfff840630200a986 */ /* 0x0001e2000c10152a */
[----:B------:R-:W-:-:S02]  /*43f0*/  FADD.FTZ R100, R33, UR5 ;  /* 0x0000000521647e21 */ /* 0x000fc40008010000 */
[----:B------:R-:W-:Y:S01]  /*4400*/  FADD.FTZ R98, R31, UR5 ;  /* 0x000000051f627e21 */ /* 0x000fe20008010000 */
[----:B------:R-:W-:Y:S01]  /*4410*/  @!P1 STG.E.U16 [R2.64+-0x480], R149 ;  /* 0xfffb809502009986 */ /* 0x000fe2000c10152a */
[----:B------:R-:W-:Y:S02]  /*4420*/  FADD.FTZ R97, R30, UR5 ;  /* 0x000000051e617e21 */ /* 0x000fe40008010000 */
[----:B------:R-:W-:Y:S01]  /*4430*/  FADD.FTZ R96, R29, UR5 ;  /* 0x000000051d607e21 */ /* 0x000fe20008010000 */
[----:B------:R1:W-:Y:S01]  /*4440*/  @!P3 STG.E.U16 [R2.64+-0x440], R151 ;  /* 0xfffbc0970200b986 */ /* 0x0003e2000c10152a */
[----:B------:R-:W-:Y:S02]  /*4450*/  FADD.FTZ R95, R28, UR5 ;  /* 0x000000051c5f7e21 */ /* 0x000fe40008010000 */
[----:B------:R-:W-:Y:S02]  /*4460*/  FADD.FTZ R94, R27, UR5 ;  /* 0x000000051b5e7e21 */ /* 0x000fe40008010000 */
[----:B0-----:R-:W-:-:S02]  /*4470*/  FADD.FTZ R99, R32, UR5 ;  /* 0x0000000520637e21 */ /* 0x001fc40008010000 */
        /* <DEDUP_REMOVED lines=10> */
[----:B-1----:R-:W-:Y:S02]  /*4520*/  FMUL.FTZ R2, R75, R81 ;  /* 0x000000514b027220 */ /* 0x002fe40000410000 */
        /* <DEDUP_REMOVED lines=50> */
[----:B------:R-:W-:-:S02]  /*4850*/  UIADD3 UR7, UR33, UR31, URZ ;  /* 0x0000001f21077290 */ /* 0x000fc4000fffe03f */
        /* <DEDUP_REMOVED lines=52> */
.L_x_5673:
[----:B------:R-:W-:Y:S05]  /*4ba0*/  BSYNC B0 ;  /* 0x0000000000007941 */ /* 0x000fea0003800000 */
.L_x_5672:
[----:B------:R-:W-:Y:S01]  /*4bb0*/  ULDC.64 UR8, c[0x0][0x218] ;  /* 0x0000860000087ab9 */ /* 0x000fe20000000a00 */
[----:B0-----:R-:W-:Y:S01]  /*4bc0*/  LEA R5, P0, R126, c[0x0][0x270], 0x1 ;  /* 0x00009c007e057a11 */ /* 0x001fe200078008ff */
        /* <DEDUP_REMOVED lines=41> */
.L_x_5671:
[----:B------:R-:W2:Y:S01]  /*4e60*/  LDL.LU R0, [R1+0x10] ;  /* 0x0000100001007983 */ /* 0x000ea20000300800 */
[----:B------:R-:W-:Y:S01]  /*4e70*/  PRMT R5, RZ, 0x5410, R124 ;  /* 0x00005410ff057816 */ /* 0x000fe2000000007c */
[----:B------:R-:W-:Y:S01]  /*4e80*/  HFMA2.MMA R82, -RZ, RZ, 0, 0 ;  /* 0x00000000ff527435 */ /* 0x000fe200000001ff */
[----:B------:R-:W-:Y:S01]  /*4e90*/  MOV R6, c[0x0][0x16c] ;  /* 0x00005b0000067a02 */ /* 0x000fe20000000f00 */
[----:B------:R-:W-:Y:S01]  /*4ea0*/  FMUL.FTZ R226, R54, UR4 ;  /* 0x0000000436e27c20 */ /* 0x000fe20008410000 */
[----:B------:R-:W-:Y:S01]  /*4eb0*/  CS2R R80, SRZ ;  /* 0x0000000000507805 */ /* 0x000fe2000001ff00 */
        /* <DEDUP_REMOVED lines=11> */
[----:B0-----:R-:W-:Y:S01]  /*4f70*/  CS2R R58, SRZ ;  /* 0x00000000003a7805 */ /* 0x001fe2000001ff00 */
        /* <DEDUP_REMOVED lines=69> */
.L_x_5775:
        /* <DEDUP_REMOVED lines=46> */
[----:B------:R0:W2:Y:S01]  /*56b0*/  @!P3 LDG.E.U16 R63, [R2.64+0x100] ;  /* 0x0001002a023fb981 */ /* 0x0000a2000c1e1500 */
[C---:B------:R-:W-:Y:S02]  /*56c0*/  LOP3.LUT R162, R6.reuse, 0x140, RZ, 0xfc, !PT ;  /* 0x0000014006a27812 */ /* 0x040fe400078efcff */
[C---:B------:R-:W-:Y:S01]  /*56d0*/  LOP3.LUT R160, R6.reuse, 0x160, RZ, 0xfc, !PT ;  /* 0x0000016006a07812 */ /* 0x040fe200078efcff */
[----:B------:R0:W2:Y:S01]  /*56e0*/  @!P4 LDG.E.U16 R132, [R2.64+0x140] ;  /* 0x0001402a0284c981 */ /* 0x0000a2000c1e1500 */
[C---:B------:R-:W-:Y:S02]  /*56f0*/  LOP3.LUT R159, R6.reuse, 0x180, RZ, 0xfc, !PT ;  /* 0x00000180069f7812 */ /* 0x040fe400078efcff */
[----:B------:R-:W-:Y:S01]  /*5700*/  ISETP.GE.AND P1, PT, R163, UR28, PT ;  /* 0x0000001ca3007c0c */ /* 0x000fe2000bf26270 */
[----:B------:R0:W2:Y:S01]  /*5710*/  @!P5 LDG.E.U16 R130, [R2.64+0x180] ;  /* 0x0001802a0282d981 */ /* 0x0000a2000c1e1500 */
[----:B------:R-:W-:-:S02]  /*5720*/  LOP3.LUT R158, R6, 0x1a0, RZ, 0xfc, !PT ;  /* 0x000001a0069e7812 */ /* 0x000fc400078efcff */
[----:B------:R-:W-:Y:S01]  /*5730*/  ISETP.GE.AND P2, PT, R164, UR28, PT ;  /* 0x0000001ca4007c0c */ /* 0x000fe2000bf46270 */
[----:B------:R0:W2:Y:S01]  /*5740*/  @!P0 LDG.E.U16 R33, [R2.64+0x1c0] ;  /* 0x0001c02a02218981 */ /* 0x0000a2000c1e1500 */
        /* <DEDUP_REMOVED lines=8> */
[----:B------:R0:W3:Y:S01]  /*57d0*/  @!P1 LDG.E.U16 R37, [R2.64+0x200] ;  /* 0x0002002a02259981 */ /* 0x0000e2000c1e1500 */
[C---:B------:R-:W-:Y:S02]  /*57e0*/  LOP3.LUT R157, R6.reuse, 0x1c0, RZ, 0xfc, !PT ;  /* 0x000001c0069d7812 */ /* 0x040fe400078efcff */
[----:B------:R-:W-:Y:S01]  /*57f0*/  PRMT R38, RZ, 0x7610, R38 ;  /* 0x00007610ff267816 */ /* 0x000fe20000000026 */
[----:B------:R0:W4:Y:S01]  /*5800*/  @!P2 LDG.E.U16 R120, [R2.64+0x240] ;  /* 0x0002402a0278a981 */ /* 0x000122000c1e1500 */
        /* <DEDUP_REMOVED lines=43> */
[----:B------:R-:W-:Y:S02]  /*5ac0*/  PRMT R24, RZ, 0x7610, R24 ;  /* 0x00007610ff187816 */ /* 0x000fe40000000018 */
[----:B------:R-:W-:Y:S02]  /*5ad0*/  PRMT R27, RZ, 0x7610, R27 ;  /* 0x00007610ff1b7816 */ /* 0x000fe4000000001b */
[----:B------:R-:W-:Y:S01]  /*5ae0*/  LOP3.LUT R15, R6, 0x340, RZ, 0xfc, !PT ;  /* 0x00000340060f7812 */ /* 0x000fe200078efcff */
[----:B------:R-:W-:Y:S01]  /*5af0*/  UIMAD UR39, UR11, UR32, URZ ;  /* 0x000000200b2772a4 */ /* 0x000fe2000f8e023f */
[----:B------:R-:W-:Y:S01]  /*5b00*/  LOP3.LUT R19, R19, 0xffffffe0, R228, 0xe2, !PT ;  /* 0xffffffe013137812 */ /* 0x000fe200078ee2e4 */
[----:B------:R0:W5:Y:S01]  /*5b10*/  @!P1 LDG.E.U16 R32, [R2.64+0x500] ;  /* 0x0005002a02209981 */ /* 0x000162000c1e1500 */
[----:B------:R-:W-:-:S02]  /*5b20*/  PRMT R28, RZ, 0x7610, R28 ;  /* 0x00007610ff1c7816 */ /* 0x000fc4000000001c */
[C---:B------:R-:W-:Y:S01]  /*5b30*/  LOP3.LUT R18, R6.reuse, 0x360, RZ, 0xfc, !PT ;  /* 0x0000036006127812 */ /* 0x040fe200078efcff */
[----:B------:R0:W5:Y:S01]  /*5b40*/  @!P2 LDG.E.U16 R29, [R2.64+0x540] ;  /* 0x0005402a021da981 */ /* 0x000162000c1e1500 */
[----:B------:R-:W-:Y:S02]  /*5b50*/  PRMT R25, RZ, 0x7610, R25 ;  /* 0x00007610ff197816 */ /* 0x000fe40000000019 */
[C---:B------:R-:W-:Y:S01]  /*5b60*/  LOP3.LUT R12, R6.reuse, 0x380, RZ, 0xfc, !PT ;  /* 0x00000380060c7812 */ /* 0x040fe200078efcff */
[----:B------:R0:W5:Y:S01]  /*5b70*/  @!P3 LDG.E.U16 R24, [R2.64+0x580] ;  /* 0x0005802a0218b981 */ /* 0x000162000c1e1500 */
[C---:B------:R-:W-:Y:S02]  /*5b80*/  LOP3.LUT R13, R6.reuse, 0x3a0, RZ, 0xfc, !PT ;  /* 0x000003a0060d7812 */ /* 0x040fe400078efcff */
[----:B------:R-:W-:Y:S01]  /*5b90*/  LOP3.LUT R11, R6, 0x3c0, RZ, 0xfc, !PT ;  /* 0x000003c0060b7812 */ /* 0x000fe200078efcff */
[----:B------:R0:W5:Y:S01]  /*5ba0*/  @!P4 LDG.E.U16 R27, [R2.64+0x5c0] ;  /* 0x0005c02a021bc981 */ /* 0x000162000c1e1500 */
[----:B------:R-:W-:Y:S01]  /*5bb0*/  ISETP.GE.AND P1, PT, R15, UR28, PT ;  /* 0x0000001c0f007c0c */ /* 0x000fe2000bf26270 */
[----:B------:R-:W-:Y:S01]  /*5bc0*/  UIMAD.WIDE.U32 UR34, UR10, UR32, URZ ;  /* 0x000000200a2272a5 */ /* 0x000fe2000f8e003f */
[----:B------:R-:W-:Y:S01]  /*5bd0*/  LOP3.LUT R19, R19, 0x3e0, RZ, 0xfc, !PT ;  /* 0x000003e013137812 */ /* 0x000fe200078efcff */
[----:B------:R-:W-:Y:S01]  /*5be0*/  UIMAD UR39, UR10, UR33, UR39 ;  /* 0x000000210a2772a4 */ /* 0x000fe2000f8e0227 */
[----:B------:R-:W-:Y:S01]  /*5bf0*/  ISETP.GE.AND P2, PT, R18, UR28, PT ;  /* 0x0000001c12007c0c */ /* 0x000fe2000bf46270 */
[----:B------:R0:W5:Y:S01]  /*5c00*/  @!P5 LDG.E.U16 R28, [R2.64+0x600] ;  /* 0x0006002a021cd981 */ /* 0x000162000c1e1500 */
[----:B------:R-:W-:Y:S01]  /*5c10*/  ISETP.GE.AND P3, PT, R12, UR28, PT ;  /* 0x0000001c0c007c0c */ /* 0x000fe2000bf66270 */
[----:B------:R-:W-:Y:S01]  /*5c20*/  ULDC.64 UR32, c[0x0][0x188] ;  /* 0x0000620000207ab9 */ /* 0x000fe20000000a00 */
[----:B------:R-:W-:Y:S01]  /*5c30*/  ISETP.GE.AND P4, PT, R13, UR28, PT ;  /* 0x0000001c0d007c0c */ /* 0x000fe2000bf86270 */
[----:B------:R0:W5:Y:S01]  /*5c40*/  @!P0 LDG.E.U16 R25, [R2.64+0x640] ;  /* 0x0006402a02198981 */ /* 0x000162000c1e1500 */
[----:B------:R-:W-:Y:S01]  /*5c50*/  ISETP.GE.AND P5, PT, R11, UR28, PT ;  /* 0x0000001c0b007c0c */ /* 0x000fe2000bfa6270 */
[----:B------:R-:W-:Y:S01]  /*5c60*/  UIADD3 UR35, UR35, UR39, URZ ;  /* 0x0000002723237290 */ /* 0x000fe2000fffe03f */
[----:B------:R-:W-:Y:S01]  /*5c70*/  ISETP.GE.AND P0, PT, R19, UR28, PT ;  /* 0x0000001c13007c0c */ /* 0x000fe2000bf06270 */
[----:B------:R-:W-:Y:S01]  /*5c80*/  UIMAD UR39, UR38, UR32, URZ ;  /* 0x00000020262772a4 */ /* 0x000fe2000f8e023f */
[----:B------:R-:W-:-:S02]  /*5c90*/  PRMT R26, RZ, 0x7610, R26 ;  /* 0x00007610ff1a7816 */ /* 0x000fc4000000001a */
[----:B------:R-:W-:Y:S02]  /*5ca0*/  PRMT R21, RZ, 0x7610, R21 ;  /* 0x00007610ff157816 */ /* 0x000fe40000000015 */
[----:B------:R-:W-:Y:S01]  /*5cb0*/  PRMT R22, RZ, 0x7610, R22 ;  /* 0x00007610ff167816 */ /* 0x000fe20000000016 */
[----:B------:R-:W-:Y:S01]  /*5cc0*/  UIMAD UR39, UR7, UR33, UR39 ;  /* 0x00000021072772a4 */ /* 0x000fe2000f8e0227 */
[----:B------:R-:W-:Y:S01]  /*5cd0*/  PRMT R20, RZ, 0x7610, R20 ;  /* 0x00007610ff147816 */ /* 0x000fe20000000014 */
[----:B------:R-:W-:Y:S01]  /*5ce0*/  UIMAD.WIDE.U32 UR34, UR7, UR32, UR34 ;  /* 0x00000020072272a5 */ /* 0x000fe2000f8e0022 */
[----:B------:R-:W-:Y:S01]  /*5cf0*/  PRMT R23, RZ, 0x7610, R23 ;  /* 0x00007610ff177816 */ /* 0x000fe20000000017 */
[----:B------:R0:W5:Y:S01]  /*5d00*/  @!P1 LDG.E.U16 R26, [R2.64+0x680] ;  /* 0x0006802a021a9981 */ /* 0x000162000c1e1500 */
[----:B------:R-:W-:Y:S01]  /*5d10*/  PRMT R8, RZ, 0x7610, R8 ;  /* 0x00007610ff087816 */ /* 0x000fe20000000008 */
[----:B------:R-:W-:Y:S02]  /*5d20*/  ULDC.64 UR32, c[0x0][0x220] ;  /* 0x0000880000207ab9 */ /* 0x000fe40000000a00 */
[----:B------:R0:W5:Y:S01]  /*5d30*/  @!P2 LDG.E.U16 R21, [R2.64+0x6c0] ;  /* 0x0006c02a0215a981 */ /* 0x000162000c1e1500 */
[----:B------:R-:W-:-:S02]  /*5d40*/  UIADD3 UR35, UR35, UR39, URZ ;  /* 0x0000002723237290 */ /* 0x000fc4000fffe03f */
[----:B------:R-:W-:Y:S01]  /*5d50*/  ULEA UR32, UP0, UR34, UR32, 0x3 ;  /* 0x0000002022207291 */ /* 0x000fe2000f80183f */
[----:B------:R0:W5:Y:S04]  /*5d60*/  @!P3 LDG.E.U16 R22, [R2.64+0x700] ;  /* 0x0007002a0216b981 */ /* 0x000168000c1e1500 */
[----:B------:R0:W5:Y:S01]  /*5d70*/  @!P4 LDG.E.U16 R20, [R2.64+0x740] ;  /* 0x0007402a0214c981 */ /* 0x000162000c1e1500 */
[----:B------:R-:W-:-:S03]  /*5d80*/  ULEA.HI.X UR33, UR34, UR33, UR35, 0x3, UP0 ;  /* 0x0000002122217291 */ /* 0x000fc600080f1c23 */
[----:B------:R0:W5:Y:S04]  /*5d90*/  @!P5 LDG.E.U16 R23, [R2.64+0x780] ;  /* 0x0007802a0217d981 */ /* 0x000168000c1e1500 */
[----:B------:R0:W5:Y:S01]  /*5da0*/  @!P0 LDG.E.U16 R8, [R2.64+0x7c0] ;  /* 0x0007c02a02088981 */ /* 0x000162000c1e1500 */
[----:B------:R-:W-:Y:S02]  /*5db0*/  MOV R4, UR32 ;  /* 0x0000002000047c02 */ /* 0x000fe40008000f00 */
[----:B------:R-:W-:Y:S01]  /*5dc0*/  MOV R5, UR33 ;  /* 0x0000002100057c02 */ /* 0x000fe20008000f00 */
[----:B------:R-:W-:-:S05]  /*5dd0*/  ULDC.64 UR32, c[0x0][0x1c0] ;  /* 0x0000700000207ab9 */ /* 0x000fca0000000a00 */
[----:B------:R-:W5:Y:S01]  /*5de0*/  LDG.E.64 R4, [R4.64] ;  /* 0x0000002a04047981 */ /* 0x000f62000c1e1b00 */
[----:B------:R-:W-:-:S04]  /*5df0*/  SHF.L.U32 R240, R128, 0x5, RZ ;  /* 0x0000000580f07819 */ /* 0x000fc800000006ff */
[----:B------:R-:W-:Y:S01]  /*5e00*/  LOP3.LUT R14, R240, 0xfffffc00, RZ, 0xc0, !PT ;  /* 0xfffffc00f00e7812 */ /* 0x000fe200078ec0ff */
[----:B------:R-:W-:Y:S01]  /*5e10*/  UIMAD UR32, UR38, UR32, URZ ;  /* 0x00000020262072a4 */ /* 0x000fe2000f8e023f */
[----:B------:R-:W-:Y:S02]  /*5e20*/  MOV R9, UR7 ;  /* 0x0000000700097c02 */ /* 0x000fe40008000f00 */
[----:B0-----:R-:W-:Y:S01]  /*5e30*/  IADD3 R3, R14, R127, RZ ;  /* 0x0000007f0e037210 */ /* 0x001fe20007ffe0ff */
[----:B------:R-:W-:Y:S01]  /*5e40*/  UIMAD UR32, UR7, UR33, UR32 ;  /* 0x00000021072072a4 */ /* 0x000fe2000f8e0220 */
[----:B------:R-:W-:Y:S01]  /*5e50*/  ISETP.GE.AND P0, PT, R6, UR28, PT ;  /* 0x0000001c06007c0c */ /* 0x000fe2000bf06270 */
[----:B------:R-:W-:Y:S01]  /*5e60*/  IMAD.WIDE.U32 R6, R9, c[0x0][0x1c0], R6 ;  /* 0x0000700009067a25 */ /* 0x000fe200078e0006 */
[----:B------:R-:W-:Y:S02]  /*5e70*/  ISETP.GE.AND P1, PT, R10, UR28, PT ;  /* 0x0000001c0a007c0c */ /* 0x000fe4000bf26270 */
[----:B------:R-:W-:-:S02]  /*5e80*/  IADD3 R2, R3, 0x20, RZ ;  /* 0x0000002003027810 */ /* 0x000fc40007ffe0ff */
[C---:B------:R-:W-:Y:S02]  /*5e90*/  IADD3 R10, R3.reuse, 0x40, RZ ;  /* 0x00000040030a7810 */ /* 0x040fe40007ffe0ff */
[C---:B------:R-:W-:Y:S02]  /*5ea0*/  IADD3 R136, R3.reuse, 0x60, RZ ;  /* 0x0000006003887810 */ /* 0x040fe40007ffe0ff */
[C---:B------:R-:W-:Y:S02]  /*5eb0*/  LEA.HI.SX32 R36, R3.reuse, R3, 0x1b ;  /* 0x0000000303247211 */ /* 0x040fe400078fdaff */
[C---:B------:R-:W-:Y:S02]  /*5ec0*/  IADD3 R138, R3.reuse, 0x80, RZ ;  /* 0x00000080038a7810 */ /* 0x040fe40007ffe0ff */
[C---:B------:R-:W-:Y:S02]  /*5ed0*/  IADD3 R140, R3.reuse, 0xa0, RZ ;  /* 0x000000a0038c7810 */ /* 0x040fe40007ffe0ff */
[----:B------:R-:W-:-:S02]  /*5ee0*/  IADD3 R154, R3, 0x140, RZ ;  /* 0x00000140039a7810 */ /* 0x000fc40007ffe0ff */
        /* <DEDUP_REMOVED lines=26> */
[-C--:B------:R-:W-:Y:S02]  /*6090*/  LEA.HI.SX32 R10, R10, R3.reuse, 0x1b ;  /* 0x000000030a0a7211 */ /* 0x080fe400078fdaff */
[----:B------:R-:W-:Y:S02]  /*60a0*/  LEA.HI.SX32 R35, R136, R3, 0x1b ;  /* 0x0000000388237211 */ /* 0x000fe400078fdaff */
[----:B------:R-:W-:Y:S02]  /*60b0*/  IADD3 R7, R7, UR32, RZ ;  /* 0x0000002007077c10 */ /* 0x000fe4000fffe0ff */
[----:B------:R-:W-:-:S02]  /*60c0*/  LEA R2, P2, R6, UR24, 0x1 ;  /* 0x0000001806027c11 */ /* 0x000fc4000f8408ff */
[----:B------:R-:W-:Y:S02]  /*60d0*/  SHF.L.U32 R36, R36, 0x1, RZ ;  /* 0x0000000124247819 */ /* 0x000fe400000006ff */
[-C--:B------:R-:W-:Y:S02]  /*60e0*/  LEA.HI.SX32 R138, R138, R3.reuse, 0x1b ;  /* 0x000000038a8a7211 */ /* 0x080fe400078fdaff */
        /* <DEDUP_REMOVED lines=28> */
[----:B------:R-:W-:Y:S02]  /*62b0*/  SHF.L.U32 R10, R10, 0x1, RZ ;  /* 0x000000010a0a7819 */ /* 0x000fe400000006ff */
[----:B------:R-:W-:Y:S02]  /*62c0*/  LEA.HI.X R3, R6, UR25, R7, 0x1, P2 ;  /* 0x0000001906037c11 */ /* 0x000fe400090f0c07 */
[----:B------:R-:W-:Y:S01]  /*62d0*/  SHF.L.U32 R35, R35, 0x1, RZ ;  /* 0x0000000123237819 */ /* 0x000fe200000006ff */
[----:B--2---:R-:W-:Y:S01]  /*62e0*/  STS.U16 [R36], R65 ;  /* 0x0000004124007388 */ /* 0x004fe20000000400 */
[----:B------:R-:W-:Y:S02]  /*62f0*/  SHF.L.U32 R6, R138, 0x1, RZ ;  /* 0x000000018a067819 */ /* 0x000fe400000006ff */
[----:B------:R-:W-:Y:S01]  /*6300*/  SHF.L.U32 R7, R140, 0x1, RZ ;  /* 0x000000018c077819 */ /* 0x000fe200000006ff */
[----:B---3--:R0:W-:Y:S01]  /*6310*/  STS.U16 [R9+0x40], R0 ;  /* 0x0000400009007388 */ /* 0x0081e20000000400 */
[----:B------:R-:W-:-:S02]  /*6320*/  SHF.L.U32 R189, R142, 0x1, RZ ;  /* 0x000000018ebd7819 */ /* 0x000fc400000006ff */
[----:B------:R-:W-:Y:S01]  /*6330*/  SHF.L.U32 R192, R144, 0x1, RZ ;  /* 0x0000000190c07819 */ /* 0x000fe200000006ff */
[----:B----4-:R1:W-:Y:S01]  /*6340*/  STS.U16 [R10+0x80], R61 ;  /* 0x0000803d0a007388 */ /* 0x0103e20000000400 */
[----:B------:R-:W-:-:S03]  /*6350*/  SHF.L.U32 R129, R129, 0x1, RZ ;  /* 0x0000000181817819 */ /* 0x000fc600000006ff */
[----:B-----5:R-:W-:Y:S01]  /*6360*/  STS.U16 [R35+0xc0], R134 ;  /* 0x0000c08623007388 */ /* 0x020fe20000000400 */
[----:B0-----:R-:W-:-:S03]  /*6370*/  SHF.L.U32 R0, R146, 0x1, RZ ;  /* 0x0000000192007819 */ /* 0x001fc600000006ff */
[----:B------:R-:W-:Y:S01]  /*6380*/  STS.U16 [R6+0x100], R63 ;  /* 0x0001003f06007388 */ /* 0x000fe20000000400 */
[----:B------:R-:W-:Y:S02]  /*6390*/  SHF.L.U32 R131, R131, 0x1, RZ ;  /* 0x0000000183837819 */ /* 0x000fe400000006ff */
[----:B------:R-:W-:Y:S01]  /*63a0*/  SHF.L.U32 R133, R133, 0x1, RZ ;  /* 0x0000000185857819 */ /* 0x000fe200000006ff */
[----:B------:R-:W-:Y:S01]  /*63b0*/  STS.U16 [R7+0x140], R132 ;  /* 0x0001408407007388 */ /* 0x000fe20000000400 */
[----:B------:R-:W-:-:S03]  /*63c0*/  SHF.L.U32 R135, R135, 0x1, RZ ;  /* 0x0000000187877819 */ /* 0x000fc600000006ff */
[----:B------:R-:W-:Y:S01]  /*63d0*/  STS.U16 [R189+0x180], R130 ;  /* 0x00018082bd007388 */ /* 0x000fe20000000400 */
[----:B------:R-:W-:-:S03]  /*63e0*/  SHF.L.U32 R137, R137, 0x1, RZ ;  /* 0x0000000189897819 */ /* 0x000fc600000006ff */
[----:B------:R-:W-:Y:S01]  /*63f0*/  STS.U16 [R192+0x1c0], R33 ;  /* 0x0001c021c0007388 */ /* 0x000fe20000000400 */
[----:B------:R-:W-:-:S03]  /*6400*/  SHF.L.U32 R139, R139, 0x1, RZ ;  /* 0x000000018b8b7819 */ /* 0x000fc600000006ff */
[----:B------:R-:W-:Y:S01]  /*6410*/  STS.U16 [R0+0x200], R37 ;  /* 0x0002002500007388 */ /* 0x000fe20000000400 */
[----:B------:R-:W-:-:S03]  /*6420*/  SHF.L.U32 R141, R141, 0x1, RZ ;  /* 0x000000018d8d7819 */ /* 0x000fc600000006ff */
[----:B------:R-:W-:Y:S01]  /*6430*/  STS.U16 [R129+0x240], R120 ;  /* 0x0002407881007388 */ /* 0x000fe20000000400 */
[----:B------:R-:W-:Y:S01]  /*6440*/  SHF.L.U32 R143, R143, 0x1, RZ ;  /* 0x000000018f8f7819 */ /* 0x000fe200000006ff */
[----:B------:R-:W-:Y:S02]  /*6450*/  IMAD.SHL.U32 R145, R145, 0x2, RZ ;  /* 0x0000000291917824 */ /* 0x000fe400078e00ff */
[----:B------:R-:W-:Y:S01]  /*6460*/  STS.U16 [R131+0x280], R66 ;  /* 0x0002804283007388 */ /* 0x000fe20000000400 */
[----:B-1----:R-:W-:-:S03]  /*6470*/  SHF.L.U32 R61, R184, 0x1, RZ ;  /* 0x00000001b83d7819 */ /* 0x002fc600000006ff */
[----:B------:R0:W-:Y:S01]  /*6480*/  STS.U16 [R133+0x2c0], R60 ;  /* 0x0002c03c85007388 */ /* 0x0001e20000000400 */
[----:B------:R-:W-:-:S03]  /*6490*/  SHF.L.U32 R65, R186, 0x1, RZ ;  /* 0x00000001ba417819 */ /* 0x000fc600000006ff */
[----:B------:R-:W-:Y:S04]  /*64a0*/  STS.U16 [R135+0x300], R38 ;  /* 0x0003002687007388 */ /* 0x000fe80000000400 */
[----:B------:R-:W-:Y:S01]  /*64b0*/  STS.U16 [R137+0x340], R110 ;  /* 0x0003406e89007388 */ /* 0x000fe20000000400 */
[----:B0-----:R-:W-:-:S03]  /*64c0*/  SHF.L.U32 R60, R182, 0x1, RZ ;  /* 0x00000001b63c7819 */ /* 0x001fc600000006ff */
[----:B------:R-:W-:Y:S01]  /*64d0*/  STS.U16 [R139+0x380], R70 ;  /* 0x000380468b007388 */ /* 0x000fe20000000400 */
[----:B------:R-:W-:-:S03]  /*64e0*/  SHF.L.U32 R66, R188, 0x1, RZ ;  /* 0x00000001bc427819 */ /* 0x000fc600000006ff */
[----:B------:R0:W-:Y:S01]  /*64f0*/  STS.U16 [R141+0x3c0], R68 ;  /* 0x0003c0448d007388 */ /* 0x0001e20000000400 */
[----:B------:R-:W-:-:S03]  /*6500*/  SHF.L.U32 R67, R67, 0x1, RZ ;  /* 0x0000000143437819 */ /* 0x000fc600000006ff */
[----:B------:R-:W-:Y:S04]  /*6510*/  STS.U16 [R143+0x400], R62 ;  /* 0x0004003e8f007388 */ /* 0x000fe80000000400 */
[----:B------:R-:W-:Y:S01]  /*6520*/  STS.U16 [R145+0x440], R30 ;  /* 0x0004401e91007388 */ /* 0x000fe20000000400 */
[----:B0-----:R-:W-:-:S03]  /*6530*/  SHF.L.U32 R68, R69, 0x1, RZ ;  /* 0x0000000145447819 */ /* 0x001fc600000006ff */
[----:B------:R-:W-:Y:S01]  /*6540*/  STS.U16 [R60+0x480], R31 ;  /* 0x0004801f3c007388 */ /* 0x000fe20000000400 */
[----:B------:R-:W-:Y:S02]  /*6550*/  SHF.L.U32 R69, R194, 0x1, RZ ;  /* 0x00000001c2457819 */ /* 0x000fe400000006ff */
[----:B------:R-:W-:Y:S01]  /*6560*/  SHF.L.U32 R70, R196, 0x1, RZ ;  /* 0x00000001c4467819 */ /* 0x000fe200000006ff */
        /* <DEDUP_REMOVED lines=10> */
[----:B------:R-:W-:Y:S02]  /*6610*/  SHF.L.U32 R161, R161, 0x1, RZ ;  /* 0x00000001a1a17819 */ /* 0x000fe400000006ff */
[----:B------:R-:W-:Y:S01]  /*6620*/  PRMT R201, RZ, 0x7610, R201 ;  /* 0x00007610ffc97816 */ /* 0x000fe200000000c9 */
[----:B------:R-:W-:Y:S04]  /*6630*/  STS.U16 [R69+0x600], R28 ;  /* 0x0006001c45007388 */ /* 0x000fe80000000400 */
[----:B------:R-:W-:Y:S01]  /*6640*/  STS.U16 [R70+0x640], R25 ;  /* 0x0006401946007388 */ /* 0x000fe20000000400 */
[----:B------:R-:W-:-:S03]  /*6650*/  PRMT R200, RZ, 0x7610, R200 ;  /* 0x00007610ffc87816 */ /* 0x000fc600000000c8 */
        /* <DEDUP_REMOVED lines=10> */
[----:B------:R-:W0:Y:S01]  /*6700*/  R2UR UR34, R5 ;  /* 0x00000000052273c2 */ /* 0x000e2200000e0000 */
[----:B------:R1:W3:Y:S01]  /*6710*/  @!P1 LDG.E.U16 R200, [R2.64+0x40] ;  /* 0x0000402a02c89981 */ /* 0x0002e2000c1e1500 */
[----:B------:R-:W-:-:S08]  /*6720*/  ISETP.GE.AND P1, PT, R171, UR28, PT ;  /* 0x0000001cab007c0c */ /* 0x000fd0000bf26270 */
[----:B------:R1:W4:Y:S01]  /*6730*/  @!P0 LDG.E.U16 R199, [R2.64+0x80] ;  /* 0x0000802a02c78981 */ /* 0x000322000c1e1500 */
[----:B------:R-:W-:-:S06]  /*6740*/  PRMT R198, RZ, 0x7610, R198 ;  /* 0x00007610ffc67816 */ /* 0x000fcc00000000c6 */
[----:B------:R1:W5:Y:S01]  /*6750*/  @!P1 LDG.E.U16 R198, [R2.64+0xc0] ;  /* 0x0000c02a02c69981 */ /* 0x000362000c1e1500 */
[----:B0-----:R-:W-:Y:S01]  /*6760*/  FMUL.FTZ R8, R103, UR34 ;  /* 0x0000002267087c20 */ /* 0x001fe20008410000 */
[----:B------:R-:W-:-:S03]  /*6770*/  ISETP.GE.AND P0, PT, R169, UR28, PT ;  /* 0x0000001ca9007c0c */ /* 0x000fc6000bf06270 */
[----:B------:R-:W-:Y:S02]  /*6780*/  FMUL.RZ R20, R8, 0.15915493667125701904 ;  /* 0x3e22f98308147820 */ /* 0x000fe4000040c000 */
[----:B------:R-:W-:Y:S01]  /*6790*/  FMUL.FTZ R8, R102, UR34 ;  /* 0x0000002266087c20 */ /* 0x000fe20008410000 */
[----:B------:R-:W-:Y:S01]  /*67a0*/  ISETP.GE.AND P1, PT, R167, UR28, PT ;  /* 0x0000001ca7007c0c */ /* 0x000fe2000bf26270 */
[----:B------:R-:W-:Y:S02]  /*67b0*/  FMUL.FTZ R5, R100, UR34 ;  /* 0x0000002264057c20 */ /* 0x000fe40008410000 */
[----:B------:R-:W-:Y:S02]  /*67c0*/  FMUL.RZ R21, R8, 0.15915493667125701904 ;  /* 0x3e22f98308157820 */ /* 0x000fe4000040c000 */
[----:B------:R-:W-:Y:S02]  /*67d0*/  FMUL.FTZ R8, R101, UR34 ;  /* 0x0000002265087c20 */ /* 0x000fe40008410000 */
[----:B------:R-:W-:Y:S01]  /*67e0*/  FMUL.RZ R23, R5, 0.15915493667125701904 ;  /* 0x3e22f98305177820 */ /* 0x000fe2000040c000 */
[----:B------:R-:W-:Y:S01]  /*67f0*/  PRMT R5, RZ, 0x7610, R5 ;  /* 0x00007610ff057816 */ /* 0x000fe20000000005 */
[----:B------:R-:W-:Y:S01]  /*6800*/  FMUL.RZ R22, R8, 0.15915493667125701904 ;  /* 0x3e22f98308167820 */ /* 0x000fe2000040c000 */
[----:B------:R-:W-:-:S04]  /*6810*/  PRMT R8, RZ, 0x7610, R8 ;  /* 0x00007610ff087816 */ /* 0x000fc80000000008 */
[----:B------:R1:W2:Y:S04]  /*6820*/  @!P0 LDG.E.U16 R5, [R2.64+0x100] ;  /* 0x0001002a02058981 */ /* 0x0002a8000c1e1500 */
[----:B------:R1:W2:Y:S01]  /*6830*/  @!P1 LDG.E.U16 R8, [R2.64+0x140] ;  /* 0x0001402a02089981 */ /* 0x0002a2000c1e1500 */
[----:B------:R-:W-:Y:S02]  /*6840*/  ISETP.GE.AND P1, PT, R165, UR28, PT ;  /* 0x0000001ca5007c0c */ /* 0x000fe4000bf26270 */
[----:B------:R-:W-:Y:S02]  /*6850*/  ISETP.GE.AND P2, PT, R166, UR28, PT ;  /* 0x0000001ca6007c0c */ /* 0x000fe4000bf46270 */
[----:B------:R-:W-:Y:S02]  /*6860*/  PRMT R190, RZ, 0x7610, R190 ;  /* 0x00007610ffbe7816 */ /* 0x000fe400000000be */
[----:B------:R-:W-:-:S02]  /*6870*/  PRMT R197, RZ, 0x7610, R197 ;  /* 0x00007610ffc57816 */ /* 0x000fc400000000c5 */
[----:B------:R-:W-:-:S05]  /*6880*/  ISETP.GE.AND P3, PT, R163, UR28, PT ;  /* 0x0000001ca3007c0c */ /* 0x000fca000bf66270 */
[----:B------:R1:W2:Y:S04]  /*6890*/  @!P1 LDG.E.U16 R190, [R2.64+0x180] ;  /* 0x0001802a02be9981 */ /* 0x0002a8000c1e1500 */
[----:B------:R1:W2:Y:S01]  /*68a0*/  @!P2 LDG.E.U16 R197, [R2.64+0x1c0] ;  /* 0x0001c02a02c5a981 */ /* 0x0002a2000c1e1500 */
[----:B------:R-:W-:Y:S02]  /*68b0*/  PRMT R195, RZ, 0x7610, R195 ;  /* 0x00007610ffc37816 */ /* 0x000fe400000000c3 */
[----:B------:R-:W-:-:S04]  /*68c0*/  ISETP.GE.AND P4, PT, R164, UR28, PT ;  /* 0x0000001ca4007c0c */ /* 0x000fc8000bf86270 */
[----:B------:R1:W2:Y:S01]  /*68d0*/  @!P3 LDG.E.U16 R195, [R2.64+0x200] ;  /* 0x0002002a02c3b981 */ /* 0x0002a2000c1e1500 */
[----:B------:R-:W-:Y:S02]  /*68e0*/  PRMT R130, RZ, 0x7610, R130 ;  /* 0x00007610ff827816 */ /* 0x000fe40000000082 */
[----:B------:R-:W-:-:S06]  /*68f0*/  ISETP.GE.AND P5, PT, R162, UR28, PT ;  /* 0x0000001ca2007c0c */ /* 0x000fcc000bfa6270 */
        /* <DEDUP_REMOVED lines=18> */
[----:B------:R1:W3:Y:S01]  /*6a20*/  @!P5 LDG.E.U16 R142, [R2.64+0x3c0] ;  /* 0x0003c02a028ed981 */ /* 0x0002e2000c1e1500 */
[----:B------:R-:W-:Y:S02]  /*6a30*/  PRMT R144, RZ, 0x7610, R144 ;  /* 0x00007610ff907816 */ /* 0x000fe40000000090 */
[----:B------:R-:W-:-:S04]  /*6a40*/  ISETP.GE.AND P2, PT, R152, UR28, PT ;  /* 0x0000001c98007c0c */ /* 0x000fc8000bf46270 */
[----:B------:R1:W5:Y:S01]  /*6a50*/  @!P1 LDG.E.U16 R144, [R2.64+0x400] ;  /* 0x0004002a02909981 */ /* 0x000362000c1e1500 */
[----:B------:R-:W-:Y:S02]  /*6a60*/  PRMT R146, RZ, 0x7610, R146 ;  /* 0x00007610ff927816 */ /* 0x000fe40000000092 */
[----:B------:R-:W-:-:S06]  /*6a70*/  ISETP.GE.AND P3, PT, R151, UR28, PT ;  /* 0x0000001c97007c0c */ /* 0x000fcc000bf66270 */
[----:B------:R1:W5:Y:S01]  /*6a80*/  @!P2 LDG.E.U16 R146, [R2.64+0x440] ;  /* 0x0004402a0292a981 */ /* 0x000362000c1e1500 */
[----:B------:R-:W-:Y:S02]  /*6a90*/  PRMT R63, RZ, 0x7610, R63 ;  /* 0x00007610ff3f7816 */ /* 0x000fe4000000003f */
[----:B------:R-:W-:Y:S02]  /*6aa0*/  ISETP.GE.AND P4, PT, R149, UR28, PT ;  /* 0x0000001c95007c0c */ /* 0x000fe4000bf86270 */
[----:B------:R-:W-:Y:S02]  /*6ab0*/  ISETP.GE.AND P5, PT, R148, UR28, PT ;  /* 0x0000001c94007c0c */ /* 0x000fe4000bfa6270 */
[----:B------:R1:W5:Y:S01]  /*6ac0*/  @!P3 LDG.E.U16 R63, [R2.64+0x480] ;  /* 0x0004802a023fb981 */ /* 0x000362000c1e1500 */
[----:B------:R-:W-:Y:S02]  /*6ad0*/  PRMT R62, RZ, 0x7610, R62 ;  /* 0x00007610ff3e7816 */ /* 0x000fe4000000003e */
[----:B------:R-:W-:-:S02]  /*6ae0*/  PRMT R158, RZ, 0x7610, R158 ;  /* 0x00007610ff9e7816 */ /* 0x000fc4000000009e */
[----:B------:R-:W-:Y:S02]  /*6af0*/  ISETP.GE.AND P1, PT, R147, UR28, PT ;  /* 0x0000001c93007c0c */ /* 0x000fe4000bf26270 */
[----:B------:R-:W-:Y:S02]  /*6b00*/  ISETP.GE.AND P2, PT, R121, UR28, PT ;  /* 0x0000001c79007c0c */ /* 0x000fe4000bf46270 */
[----:B------:R-:W-:Y:S01]  /*6b10*/  ISETP.GE.AND P3, PT, R64, UR28, PT ;  /* 0x0000001c40007c0c */ /* 0x000fe2000bf66270 */
[----:B------:R1:W5:Y:S01]  /*6b20*/  @!P4 LDG.E.U16 R62, [R2.64+0x4c0] ;  /* 0x0004c02a023ec981 */ /* 0x000362000c1e1500 */
[----:B------:R-:W-:-:S03]  /*6b30*/  ISETP.GE.AND P4, PT, R17, UR28, PT ;  /* 0x0000001c11007c0c */ /* 0x000fc6000bf86270 */
[----:B------:R1:W5:Y:S01]  /*6b40*/  @!P5 LDG.E.U16 R158, [R2.64+0x500] ;  /* 0x0005002a029ed981 */ /* 0x000362000c1e1500 */
[----:B------:R-:W-:Y:S02]  /*6b50*/  ISETP.GE.AND P5, PT, R16, UR28, PT ;  /* 0x0000001c10007c0c */ /* 0x000fe4000bfa6270 */
[----:B------:R-:W-:Y:S02]  /*6b60*/  PRMT R155, RZ, 0x7610, R155 ;  /* 0x00007610ff9b7816 */ /* 0x000fe4000000009b */
[----:B------:R-:W-:Y:S02]  /*6b70*/  PRMT R156, RZ, 0x7610, R156 ;  /* 0x00007610ff9c7816 */ /* 0x000fe4000000009c */
[----:B------:R-:W-:Y:S02]  /*6b80*/  PRMT R157, RZ, 0x7610, R157 ;  /* 0x00007610ff9d7816 */ /* 0x000fe4000000009d */
[----:B------:R-:W-:Y:S01]  /*6b90*/  PRMT R160, RZ, 0x7610, R160 ;  /* 0x00007610ffa07816 */ /* 0x000fe200000000a0 */
[----:B------:R1:W5:Y:S01]  /*6ba0*/  @!P1 LDG.E.U16 R155, [R2.64+0x540] ;  /* 0x0005402a029b9981 */ /* 0x000362000c1e1500 */
[----:B------:R-:W-:-:S02]  /*6bb0*/  PRMT R159, RZ, 0x7610, R159 ;  /* 0x00007610ff9f7816 */ /* 0x000fc4000000009f */
[----:B------:R-:W-:Y:S01]  /*6bc0*/  ISETP.GE.AND P1, PT, R15, UR28, PT ;  /* 0x0000001c0f007c0c */ /* 0x000fe2000bf26270 */
        /* <DEDUP_REMOVED lines=8> */
[----:B------:R-:W-:Y:S01]  /*6c50*/  ISETP.GE.AND P0, PT, R19, UR28, PT ;  /* 0x0000001c13007c0c */ /* 0x000fe2000bf06270 */
[----:B------:R-:W1:Y:S01]  /*6c60*/  R2UR UR33, R4 ;  /* 0x00000000042173c2 */ /* 0x000e6200000e0000 */
[----:B------:R-:W-:Y:S01]  /*6c70*/  PRMT R162, RZ, 0x7610, R162 ;  /* 0x00007610ffa27816 */ /* 0x000fe200000000a2 */
[----:B------:R-:W-:Y:S01]  /*6c80*/  MUFU.SIN R37, R20 ;  /* 0x0000001400257308 */ /* 0x000fe20000000400 */
[----:B------:R-:W-:Y:S02]  /*6c90*/  PRMT R163, RZ, 0x7610, R163 ;  /* 0x00007610ffa37816 */ /* 0x000fe400000000a3 */
[----:B------:R-:W-:Y:S02]  /*6ca0*/  PRMT R164, RZ, 0x7610, R164 ;  /* 0x00007610ffa47816 */ /* 0x000fe400000000a4 */
[----:B------:R-:W-:Y:S01]  /*6cb0*/  PRMT R166, RZ, 0x7610, R166 ;  /* 0x00007610ffa67816 */ /* 0x000fe200000000a6 */
[----:B------:R1:W5:Y:S02]  /*6cc0*/  @!P1 LDG.E.U16 R162, [R2.64+0x680] ;  /* 0x0006802a02a29981 */ /* 0x000364000c1e1500 */
[----:B------:R0:W-:Y:S01]  /*6cd0*/  MUFU.COS R38, R20 ;  /* 0x0000001400267308 */ /* 0x0001e20000000000 */
[----:B------:R-:W-:Y:S01]  /*6ce0*/  PRMT R165, RZ, 0x7610, R165 ;  /* 0x00007610ffa57816 */ /* 0x000fe200000000a5 */
[----:B------:R1:W5:Y:S01]  /*6cf0*/  @!P2 LDG.E.U16 R163, [R2.64+0x6c0] ;  /* 0x0006c02a02a3a981 */ /* 0x000362000c1e1500 */
[----:B------:R-:W-:-:S03]  /*6d00*/  PRMT R168, RZ, 0x7610, R168 ;  /* 0x00007610ffa87816 */ /* 0x000fc600000000a8 */
[----:B------:R1:W5:Y:S01]  /*6d10*/  @!P3 LDG.E.U16 R164, [R2.64+0x700] ;  /* 0x0007002a02a4b981 */ /* 0x000362000c1e1500 */
[----:B0-----:R-:W-:Y:S01]  /*6d20*/  FMUL.FTZ R20, R99, UR34 ;  /* 0x0000002263147c20 */ /* 0x001fe20008410000 */
[----:B------:R-:W-:Y:S02]  /*6d30*/  MUFU.SIN R187, R21 ;  /* 0x0000001500bb7308 */ /* 0x000fe40000000400 */
[----:B------:R1:W5:Y:S06]  /*6d40*/  @!P4 LDG.E.U16 R166, [R2.64+0x740] ;  /* 0x0007402a02a6c981 */ /* 0x00036c000c1e1500 */
[----:B------:R0:W-:Y:S01]  /*6d50*/  MUFU.COS R188, R21 ;  /* 0x0000001500bc7308 */ /* 0x0001e20000000000 */
[----:B------:R1:W5:Y:S01]  /*6d60*/  @!P5 LDG.E.U16 R165, [R2.64+0x780] ;  /* 0x0007802a02a5d981 */ /* 0x000362000c1e1500 */
[----:B------:R-:W-:-:S03]  /*6d70*/  FMUL.FTZ R19, R96, UR34 ;  /* 0x0000002260137c20 */ /* 0x000fc60008410000 */
[----:B------:R1:W5:Y:S01]  /*6d80*/  @!P0 LDG.E.U16 R168, [R2.64+0x7c0] ;  /* 0x0007c02a02a88981 */ /* 0x000362000c1e1500 */
[----:B0-----:R-:W-:Y:S02]  /*6d90*/  FMUL.RZ R21, R20, 0.15915493667125701904 ;  /* 0x3e22f98314157820 */ /* 0x001fe4000040c000 */
[----:B------:R-:W-:Y:S01]  /*6da0*/  FMUL.FTZ R20, R98, UR34 ;  /* 0x0000002262147c20 */ /* 0x000fe20008410000 */
[----:B------:R-:W-:Y:S08]  /*6db0*/  MUFU.SIN R33, R22 ;  /* 0x0000001600217308 */ /* 0x000ff00000000400 */
[----:B------:R0:W-:Y:S01]  /*6dc0*/  MUFU.COS R34, R22 ;  /* 0x0000001600227308 */ /* 0x0001e20000000000 */
[----:B------:R-:W-:Y:S01]  /*6dd0*/  LEA R14, R127, R14, 0x5 ;  /* 0x0000000e7f0e7211 */ /* 0x000fe200078e28ff */
[----:B0-----:R-:W-:-:S02]  /*6de0*/  FMUL.RZ R22, R20, 0.15915493667125701904 ;  /* 0x3e22f98314167820 */ /* 0x001fc4000040c000 */
[----:B------:R-:W-:-:S04]  /*6df0*/  FMUL.FTZ R20, R97, UR34 ;  /* 0x0000002261147c20 */ /* 0x000fc80008410000 */
[----:B------:R-:W-:Y:S01]  /*6e00*/  MUFU.SIN R27, R22 ;  /* 0x00000016001b7308 */ /* 0x000fe20000000400 */
[----:B------:R-:W-:-:S07]  /*6e10*/  FMUL.RZ R20, R20, 0.15915493667125701904 ;  /* 0x3e22f98314147820 */ /* 0x000fce000040c000 */
[----:B------:R0:W-:Y:S01]  /*6e20*/  MUFU.COS R28, R22 ;  /* 0x00000016001c7308 */ /* 0x0001e20000000000 */
[----:B------:R-:W-:Y:S01]  /*6e30*/  FMUL.FTZ R120, R93, UR34 ;  /* 0x000000225d787c20 */ /* 0x000fe20008410000 */
[----:B------:R-:W-:Y:S01]  /*6e40*/  LEA.HI.SX32 R64, R14, R14, 0x1b ;  /* 0x0000000e0e407211 */ /* 0x000fe200078fdaff */
[----:B------:R-:W-:Y:S02]  /*6e50*/  FMUL.FTZ R15, R92, UR34 ;  /* 0x000000225c0f7c20 */ /* 0x000fe40008410000 */
[----:B0-----:R-:W-:Y:S02]  /*6e60*/  FMUL.RZ R22, R19, 0.15915493667125701904 ;  /* 0x3e22f98313167820 */ /* 0x001fe4000040c000 */
[----:B------:R-:W-:Y:S01]  /*6e70*/  FMUL.FTZ R19, R95, UR34 ;  /* 0x000000225f137c20 */ /* 0x000fe20008410000 */
[----:B------:R-:W-:Y:S01]  /*6e80*/  MUFU.SIN R25, R20 ;  /* 0x0000001400197308 */ /* 0x000fe20000000400 */
[----:B-1----:R-:W-:Y:S01]  /*6e90*/  MOV R2, UR33 ;  /* 0x0000002100027c02 */ /* 0x002fe20008000f00 */
[----:B------:R-:W-:-:S06]  /*6ea0*/  FMUL.RZ R120, R120, 0.15915493667125701904 ;  /* 0x3e22f98378787820 */ /* 0x000fcc000040c000 */
[----:B------:R0:W-:Y:S01]  /*6eb0*/  MUFU.COS R26, R20 ;  /* 0x00000014001a7308 */ /* 0x0001e20000000000 */
[----:B------:R-:W-:Y:S01]  /*6ec0*/  FMUL.RZ R121, R15, 0.15915493667125701904 ;  /* 0x3e22f9830f797820 */ /* 0x000fe2000040c000 */
[----:B------:R-:W-:Y:S01]  /*6ed0*/  SHF.L.U32 R64, R64, 0x1, RZ ;  /* 0x0000000140407819 */ /* 0x000fe200000006ff */
[----:B------:R-:W-:Y:S02]  /*6ee0*/  FMUL.FTZ R4, R90, UR34 ;  /* 0x000000225a047c20 */ /* 0x000fe40008410000 */
[----:B0-----:R-:W-:-:S03]  /*6ef0*/  FMUL.RZ R20, R19, 0.15915493667125701904 ;  /* 0x3e22f98313147820 */ /* 0x001fc6000040c000 */
[----:B------:R-:W-:Y:S01]  /*6f00*/  MUFU.SIN R31, R23 ;  /* 0x00000017001f7308 */ /* 0x000fe20000000400 */
[----:B------:R-:W-:Y:S01]  /*6f10*/  FMUL.FTZ R19, R94, UR34 ;  /* 0x000000225e137c20 */ /* 0x000fe20008410000 */
[----:B------:R-:W-:Y:S01]  /*6f20*/  LDS.U16 R186, [R64] ;  /* 0x0000000040ba7984 */ /* 0x000fe20000000400 */
[----:B------:R-:W-:Y:S02]  /*6f30*/  FMUL.FTZ R11, R91, UR34 ;  /* 0x000000225b0b7c20 */ /* 0x000fe40008410000 */
[----:B------:R-:W-:Y:S01]  /*6f40*/  FMUL.RZ R149, R19, 0.15915493667125701904 ;  /* 0x3e22f98313957820 */ /* 0x000fe2000040c000 */
[----:B------:R-:W-:Y:S01]  /*6f50*/  LDS.U16 R185, [R64+0x2] ;  /* 0x0000020040b97984 */ /* 0x000fe20000000400 */
[----:B------:R-:W-:Y:S01]  /*6f60*/  FMUL.FTZ R2, R2, 1.4426950216293334961 ;  /* 0x3fb8aa3b02027820 */ /* 0x000fe20000410000 */
[----:B------:R-:W-:Y:S01]  /*6f70*/  MUFU.COS R32, R23 ;  /* 0x0000001700207308 */ /* 0x000fe20000000000 */
[----:B------:R-:W-:Y:S01]  /*6f80*/  FMUL.RZ R11, R11, 0.15915493667125701904 ;  /* 0x3e22f9830b0b7820 */ /* 0x000fe2000040c000 */
[----:B------:R-:W-:Y:S01]  /*6f90*/  LDS.U16 R196, [R64+0xa] ;  /* 0x00000a0040c47984 */ /* 0x000fe20000000400 */
[----:B------:R-:W-:-:S02]  /*6fa0*/  FMUL.RZ R205, R4, 0.15915493667125701904 ;  /* 0x3e22f98304cd7820 */ /* 0x000fc4000040c000 */
[-C--:B------:R-:W-:Y:S01]  /*6fb0*/  FMUL.FTZ R3, R103, R2.reuse ;  /* 0x0000000267037220 */ /* 0x080fe20000410000 */
[----:B------:R-:W-:Y:S02]  /*6fc0*/  LDS.U16 R4, [R64+0x8] ;  /* 0x0000080040047984 */ /* 0x000fe40000000400 */
[----:B------:R-:W-:Y:S02]  /*6fd0*/  MUFU.SIN R29, R21 ;  /* 0x00000015001d7308 */ /* 0x000fe40000000400 */
[----:B------:R-:W-:Y:S04]  /*6fe0*/  LDS.U16 R194, [R64+0xc] ;  /* 0x00000c0040c27984 */ /* 0x000fe80000000400 */
[----:B------:R-:W-:Y:S02]  /*6ff0*/  LDS.U16 R191, [R64+0xe] ;  /* 0x00000e0040bf7984 */ /* 0x000fe40000000400 */
[----:B------:R-:W-:Y:S02]  /*7000*/  MUFU.COS R30, R21 ;  /* 0x00000015001e7308 */ /* 0x000fe40000000000 */
[----:B------:R-:W-:Y:S04]  /*7010*/  LDS.U16 R193, [R64+0x10] ;  /* 0x0000100040c17984 */ /* 0x000fe80000000400 */
        /* <DEDUP_REMOVED lines=22> */
[----:B------:R0:W-:Y:S02]  /*7180*/  MUFU.COS R18, R120 ;  /* 0x0000007800127308 */ /* 0x0001e40000000000 */
[----:B------:R-:W-:Y:S04]  /*7190*/  LDS.U16 R169, [R64+0x30] ;  /* 0x0000300040a97984 */ /* 0x000fe80000000400 */
[----:B------:R-:W-:Y:S02]  /*71a0*/  LDS.U16 R167, [R64+0x32] ;  /* 0x0000320040a77984 */ /* 0x000fe40000000400 */
[----:B------:R-:W-:Y:S02]  /*71b0*/  MUFU.SIN R15, R121 ;  /* 0x00000079000f7308 */ /* 0x000fe40000000400 */
[----:B0-----:R-:W-:Y:S04]  /*71c0*/  LDS.U16 R120, [R64+0x6] ;  /* 0x0000060040787984 */ /* 0x001fe80000000400 */
[----:B------:R-:W-:Y:S02]  /*71d0*/  LDS.U16 R147, [R64+0x34] ;  /* 0x0000340040937984 */ /* 0x000fe40000000400 */
[----:B------:R0:W-:Y:S02]  /*71e0*/  MUFU.COS R16, R121 ;  /* 0x0000007900107308 */ /* 0x0001e40000000000 */
[----:B------:R-:W-:Y:S04]  /*71f0*/  LDS.U16 R148, [R64+0x36] ;  /* 0x0000360040947984 */ /* 0x000fe80000000400 */
[----:B------:R-:W-:Y:S04]  /*7200*/  LDS.U16 R149, [R64+0x38] ;  /* 0x0000380040957984 */ /* 0x000fe80000000400 */
[----:B0-----:R-:W0:Y:S04]  /*7210*/  LDS.U16 R121, [R64+0x4] ;  /* 0x0000040040797984 */ /* 0x001e280000000400 */
[----:B------:R-:W1:Y:S04]  /*7220*/  LDS.U16 R150, [R64+0x3a] ;  /* 0x00003a0040967984 */ /* 0x000e680000000400 */
[----:B------:R-:W0:Y:S04]  /*7230*/  LDS.U16 R151, [R64+0x3c] ;  /* 0x00003c0040977984 */ /* 0x000e280000000400 */
[----:B------:R-:W0:Y:S01]  /*7240*/  LDS.U16 R152, [R64+0x3e] ;  /* 0x00003e0040987984 */ /* 0x000e220000000400 */
[----:B------:R-:W-:Y:S03]  /*7250*/  MUFU.SIN R13, R11 ;  /* 0x0000000b000d7308 */ /* 0x000fe60000000400 */
[----:B--2---:R2:W-:Y:S01]  /*7260*/  STS.U16 [R36+0x1080], R201 ;  /* 0x001080c924007388 */ /* 0x0045e20000000400 */
[----:B------:R-:W-:-:S03]  /*7270*/  FMUL.FTZ R203, R102, R2 ;  /* 0x0000000266cb7220 */ /* 0x000fc60000410000 */
[----:B---3--:R3:W-:Y:S01]  /*7280*/  STS.U16 [R9+0x10c0], R200 ;  /* 0x0010c0c809007388 */ /* 0x0087e20000000400 */
[----:B------:R-:W-:Y:S03]  /*7290*/  MUFU.COS R14, R11 ;  /* 0x0000000b000e7308 */ /* 0x000fe60000000000 */
[----:B----4-:R4:W-:Y:S01]  /*72a0*/  STS.U16 [R10+0x1100], R199 ;  /* 0x001100c70a007388 */ /* 0x0109e20000000400 */
[-C--:B--2---:R-:W-:Y:S02]  /*72b0*/  FMUL.FTZ R201, R99, R2.reuse ;  /* 0x0000000263c97220 */ /* 0x084fe40000410000 */
[-C--:B---3--:R-:W-:Y:S02]  /*72c0*/  FMUL.FTZ R200, R98, R2.reuse ;  /* 0x0000000262c87220 */ /* 0x088fe40000410000 */
[----:B------:R-:W-:Y:S01]  /*72d0*/  MUFU.SIN R11, R205 ;  /* 0x000000cd000b7308 */ /* 0x000fe20000000400 */
[----:B----4-:R-:W-:-:S07]  /*72e0*/  FMUL.FTZ R199, R96, R2 ;  /* 0x0000000260c77220 */ /* 0x010fce0000410000 */
[----:B------:R2:W-:Y:S01]  /*72f0*/  MUFU.COS R12, R205 ;  /* 0x000000cd000c7308 */ /* 0x0005e20000000000 */
[----:B------:R-:W-:-:S07]  /*7300*/  FMUL.FTZ R202, R100, R2 ;  /* 0x0000000264ca7220 */ /* 0x000fce0000410000 */
[----:B------:R-:W3:Y:S01]  /*7310*/  MUFU.EX2 R3, R3 ;  /* 0x0000000300037308 */ /* 0x000ee20000000800 */
[----:B--2---:R-:W-:-:S07]  /*7320*/  FMUL.FTZ R205, R97, R2 ;  /* 0x0000000261cd7220 */ /* 0x004fce0000410000 */
[----:B------:R-:W2:Y:S08]  /*7330*/  MUFU.EX2 R200, R200 ;  /* 0x000000c800c87308 */ /* 0x000eb00000000800 */
[----:B------:R-:W-:Y:S08]  /*7340*/  MUFU.EX2 R203, R203 ;  /* 0x000000cb00cb7308 */ /* 0x000ff00000000800 */
[----:B------:R-:W4:Y:S08]  /*7350*/  MUFU.EX2 R10, R205 ;  /* 0x000000cd000a7308 */ /* 0x000f300000000800 */
[----:B------:R-:W0:Y:S08]  /*7360*/  MUFU.EX2 R199, R199 ;  /* 0x000000c700c77308 */ /* 0x000e300000000800 */
[----:B------:R-:W0:Y:S01]  /*7370*/  MUFU.EX2 R201, R201 ;  /* 0x000000c900c97308 */ /* 0x000e220000000800 */
[----:B---3--:R-:W-:-:S02]  /*7380*/  FMUL.FTZ R38, R3, R38 ;  /* 0x0000002603267220 */ /* 0x008fc40000410000 */
[----:B------:R-:W-:-:S05]  /*7390*/  FMUL.FTZ R37, R3, R37 ;  /* 0x0000002503257220 */ /* 0x000fca0000410000 */
[----:B------:R-:W3:Y:S01]  /*73a0*/  MUFU.EX2 R202, R202 ;  /* 0x000000ca00ca7308 */ /* 0x000ee20000000800 */
[----:B------:R-:W-:Y:S01]  /*73b0*/  FMUL.FTZ R3, R94, R2 ;  /* 0x000000025e037220 */ /* 0x000fe20000410000 */
[----:B-----5:R5:W-:Y:S01]  /*73c0*/  STS.U16 [R35+0x1140], R198 ;  /* 0x001140c623007388 */ /* 0x020be20000000400 */
[C---:B--2---:R-:W-:Y:S02]  /*73d0*/  FMUL.FTZ R28, R200.reuse, R28 ;  /* 0x0000001cc81c7220 */ /* 0x044fe40000410000 */
[----:B------:R-:W-:Y:S02]  /*73e0*/  FMUL.FTZ R27, R200, R27 ;  /* 0x0000001bc81b7220 */ /* 0x000fe40000410000 */
[----:B------:R-:W-:Y:S02]  /*73f0*/  FMUL.FTZ R36, R101, R2 ;  /* 0x0000000265247220 */ /* 0x000fe40000410000 */
[C---:B----4-:R-:W-:Y:S02]  /*7400*/  FMUL.FTZ R26, R10.reuse, R26 ;  /* 0x0000001a0a1a7220 */ /* 0x050fe40000410000 */
[----:B------:R-:W-:-:S02]  /*7410*/  FMUL.FTZ R25, R10, R25 ;  /* 0x000000190a197220 */ /* 0x000fc40000410000 */
[----:B-----5:R-:W-:Y:S02]  /*7420*/  FMUL.FTZ R35, R203, R187 ;  /* 0x000000bbcb237220 */ /* 0x020fe40000410000 */
[----:B------:R-:W-:Y:S02]  /*7430*/  FMUL.FTZ R200, R89, UR34 ;  /* 0x0000002259c87c20 */ /* 0x000fe40008410000 */
[-C--:B------:R-:W-:Y:S02]  /*7440*/  FMUL.FTZ R9, R95, R2.reuse ;  /* 0x000000025f097220 */ /* 0x080fe40000410000 */
[-C--:B------:R-:W-:Y:S02]  /*7450*/  FMUL.FTZ R187, R93, R2.reuse ;  /* 0x000000025dbb7220 */ /* 0x080fe40000410000 */
[----:B------:R-:W-:Y:S02]  /*7460*/  FMUL.FTZ R10, R90, R2 ;  /* 0x000000025a0a7220 */ /* 0x000fe40000410000 */
[----:B0-----:R-:W-:-:S02]  /*7470*/  FMUL.FTZ R24, R199, R24 ;  /* 0x00000018c7187220 */ /* 0x001fc40000410000 */
[----:B------:R-:W-:Y:S01]  /*7480*/  FMUL.FTZ R23, R199, R23 ;  /* 0x00000017c7177220 */ /* 0x000fe20000410000 */
[----:B------:R-:W0:Y:S01]  /*7490*/  MUFU.EX2 R3, R3 ;  /* 0x0000000300037308 */ /* 0x000e220000000800 */
[----:B------:R-:W-:Y:S02]  /*74a0*/  FMUL.FTZ R199, R89, R2 ;  /* 0x0000000259c77220 */ /* 0x000fe40000410000 */
[C---:B------:R-:W-:Y:S02]  /*74b0*/  FMUL.FTZ R30, R201.reuse, R30 ;  /* 0x0000001ec91e7220 */ /* 0x040fe40000410000 */
[----:B------:R-:W-:Y:S02]  /*74c0*/  FMUL.FTZ R29, R201, R29 ;  /* 0x0000001dc91d7220 */ /* 0x000fe40000410000 */
[----:B------:R-:W-:Y:S01]  /*74d0*/  FMUL.RZ R201, R200, 0.15915493667125701904 ;  /* 0x3e22f983c8c97820 */ /* 0x000fe2000040c000 */
[----:B------:R2:W-:Y:S01]  /*74e0*/  MUFU.EX2 R204, R36 ;  /* 0x0000002400cc7308 */ /* 0x0005e20000000800 */
[----:B------:R-:W-:-:S02]  /*74f0*/  FMUL.FTZ R198, R91, R2 ;  /* 0x000000025bc67220 */ /* 0x000fc40000410000 */
[C---:B---3--:R-:W-:Y:S02]  /*7500*/  FMUL.FTZ R32, R202.reuse, R32 ;  /* 0x00000020ca207220 */ /* 0x048fe40000410000 */
[----:B------:R-:W-:Y:S02]  /*7510*/  FMUL.FTZ R31, R202, R31 ;  /* 0x0000001fca1f7220 */ /* 0x000fe40000410000 */
[----:B--2---:R-:W-:Y:S01]  /*7520*/  FMUL.FTZ R36, R203, R188 ;  /* 0x000000bccb247220 */ /* 0x004fe20000410000 */
[----:B------:R-:W2:Y:S01]  /*7530*/  MUFU.EX2 R9, R9 ;  /* 0x0000000900097308 */ /* 0x000ea20000000800 */
[----:B------:R-:W-:-:S07]  /*7540*/  FMUL.FTZ R188, R92, R2 ;  /* 0x000000025cbc7220 */ /* 0x000fce0000410000 */
[----:B------:R-:W3:Y:S08]  /*7550*/  MUFU.EX2 R187, R187 ;  /* 0x000000bb00bb7308 */ /* 0x000ef00000000800 */
[----:B------:R-:W4:Y:S08]  /*7560*/  MUFU.EX2 R10, R10 ;  /* 0x0000000a000a7308 */ /* 0x000f300000000800 */
[----:B------:R-:W-:Y:S08]  /*7570*/  MUFU.EX2 R199, R199 ;  /* 0x000000c700c77308 */ /* 0x000ff00000000800 */
[----:B------:R-:W5:Y:S08]  /*7580*/  MUFU.COS R202, R201 ;  /* 0x000000c900ca7308 */ /* 0x000f700000000000 */
[----:B------:R-:W1:Y:S08]  /*7590*/  MUFU.SIN R200, R201 ;  /* 0x000000c900c87308 */ /* 0x000e700000000400 */
[----:B------:R-:W1:Y:S01]  /*75a0*/  MUFU.EX2 R198, R198 ;  /* 0x000000c600c67308 */ /* 0x000e620000000800 */
[----:B0-----:R-:W-:-:S07]  /*75b0*/  FMUL.FTZ R20, R3, R20 ;  /* 0x0000001403147220 */ /* 0x001fce0000410000 */
[----:B------:R-:W0:Y:S01]  /*75c0*/  MUFU.EX2 R188, R188 ;  /* 0x000000bc00bc7308 */ /* 0x000e220000000800 */
[----:B------:R-:W-:Y:S01]  /*75d0*/  FMUL.FTZ R19, R3, R19 ;  /* 0x0000001303137220 */ /* 0x000fe20000410000 */
[----:B------:R1:W-:Y:S01]  /*75e0*/  STS.U16 [R6+0x1180], R5 ;  /* 0x0011800506007388 */ /* 0x0003e20000000400 */
[----:B------:R-:W-:-:S03]  /*75f0*/  FMUL.FTZ R3, R104, UR34 ;  /* 0x0000002268037c20 */ /* 0x000fc60008410000 */
[----:B------:R0:W-:Y:S01]  /*7600*/  STS.U16 [R7+0x11c0], R8 ;  /* 0x0011c00807007388 */ /* 0x0001e20000000400 */
[C---:B--2---:R-:W-:Y:S02]  /*7610*/  FMUL.FTZ R22, R9.reuse, R22 ;  /* 0x0000001609167220 */ /* 0x044fe40000410000 */
[----:B------:R-:W-:Y:S02]  /*7620*/  FMUL.FTZ R21, R9, R21 ;  /* 0x0000001509157220 */ /* 0x000fe40000410000 */
[C---:B---3--:R-:W-:Y:S01]  /*7630*/  FMUL.FTZ R18, R187.reuse, R18 ;  /* 0x00000012bb127220 */ /* 0x048fe20000410000 */
[----:B-1----:R-:W-:Y:S01]  /*7640*/  PRMT R6, RZ, 0x5410, R121 ;  /* 0x00005410ff067816 */ /* 0x002fe20000000079 */
[----:B------:R-:W-:Y:S01]  /*7650*/  FMUL.FTZ R17, R187, R17 ;  /* 0x00000011bb117220 */ /* 0x000fe20000410000 */
[----:B0-----:R-:W-:Y:S01]  /*7660*/  PRMT R7, RZ, 0x5410, R185 ;  /* 0x00005410ff077816 */ /* 0x001fe200000000b9 */
[C---:B----4-:R-:W-:Y:S01]  /*7670*/  FMUL.FTZ R12, R10.reuse, R12 ;  /* 0x0000000c0a0c7220 */ /* 0x050fe20000410000 */
[----:B------:R-:W-:Y:S01]  /*7680*/  PRMT R8, RZ, 0x5410, R186 ;  /* 0x00005410ff087816 */ /* 0x000fe200000000ba */
[----:B------:R-:W-:Y:S01]  /*7690*/  FMUL.FTZ R11, R10, R11 ;  /* 0x0000000b0a0b7220 */ /* 0x000fe20000410000 */
[----:B------:R-:W-:Y:S01]  /*76a0*/  PRMT R5, RZ, 0x5410, R120 ;  /* 0x00005410ff057816 */ /* 0x000fe20000000078 */
[----:B------:R-:W-:-:S02]  /*76b0*/  FMUL.FTZ R2, R104, R2 ;  /* 0x0000000268027220 */ /* 0x000fc40000410000 */
[----:B------:R-:W-:Y:S02]  /*76c0*/  FMUL.RZ R187, R3, 0.15915493667125701904 ;  /* 0x3e22f98303bb7820 */ /* 0x000fe4000040c000 */
[C---:B-----5:R-:W-:Y:S02]  /*76d0*/  FMUL.FTZ R10, R199.reuse, R202 ;  /* 0x000000cac70a7220 */ /* 0x060fe40000410000 */
[----:B------:R-:W-:Y:S01]  /*76e0*/  FMUL.FTZ R9, R199, R200 ;  /* 0x000000c8c7097220 */ /* 0x000fe20000410000 */
[----:B------:R-:W-:Y:S01]  /*76f0*/  PRMT R199, RZ, 0x5410, R124 ;  /* 0x00005410ffc77816 */ /* 0x000fe2000000007c */
[----:B------:R-:W-:Y:S01]  /*7700*/  FMUL.FTZ R186, R104, R7 ;  /* 0x0000000768ba7220 */ /* 0x000fe20000410000 */
[----:B------:R-:W-:Y:S01]  /*7710*/  MUFU.SIN R3, R187 ;  /* 0x000000bb00037308 */ /* 0x000fe20000000400 */
[C---:B------:R-:W-:Y:S01]  /*7720*/  FMUL.FTZ R14, R198.reuse, R14 ;  /* 0x0000000ec60e7220 */ /* 0x040fe20000410000 */
[----:B------:R-:W-:Y:S01]  /*7730*/  PRMT R120, RZ, 0x5410, R123 ;  /* 0x00005410ff787816 */ /* 0x000fe2000000007b */
[----:B------:R-:W-:-:S02]  /*7740*/  FMUL.FTZ R13, R198, R13 ;  /* 0x0000000dc60d7220 */ /* 0x000fc40000410000 */
[C---:B------:R-:W-:Y:S02]  /*7750*/  FMUL.FTZ R16, R188.reuse, R16 ;  /* 0x00000010bc107220 */ /* 0x040fe40000410000 */
[----:B------:R-:W-:Y:S01]  /*7760*/  FMUL.FTZ R15, R188, R15 ;  /* 0x0000000fbc0f7220 */ /* 0x000fe20000410000 */
[----:B------:R0:W-:Y:S01]  /*7770*/  MUFU.COS R198, R187 ;  /* 0x000000bb00c67308 */ /* 0x0001e20000000000 */
[----:B------:R-:W-:Y:S02]  /*7780*/  FMUL.FTZ R185, R104, R8 ;  /* 0x0000000868b97220 */ /* 0x000fe40000410000 */
[----:B------:R-:W-:Y:S02]  /*7790*/  FMUL.FTZ R188, R103, R5 ;  /* 0x0000000567bc7220 */ /* 0x000fe40000410000 */
[----:B------:R-:W-:-:S03]  /*77a0*/  FMUL.FTZ R186, R199, R186 ;  /* 0x000000bac7ba7220 */ /* 0x000fc60000410000 */
[----:B------:R-:W1:Y:S01]  /*77b0*/  MUFU.EX2 R2, R2 ;  /* 0x0000000200027308 */ /* 0x000e620000000800 */
[----:B0-----:R-:W-:Y:S02]  /*77c0*/  FMUL.FTZ R187, R103, R6 ;  /* 0x0000000667bb7220 */ /* 0x001fe40000410000 */
[----:B------:R-:W-:Y:S02]  /*77d0*/  FMUL.FTZ R185, R199, R185 ;  /* 0x000000b9c7b97220 */ /* 0x000fe40000410000 */
[C---:B------:R-:W-:Y:S02]  /*77e0*/  FMUL.FTZ R187, R120.reuse, R187 ;  /* 0x000000bb78bb7220 */ /* 0x040fe40000410000 */
[----:B------:R-:W-:Y:S02]  /*77f0*/  FMUL.FTZ R188, R120, R188 ;  /* 0x000000bc78bc7220 */ /* 0x000fe40000410000 */
[-C--:B------:R-:W-:Y:S02]  /*7800*/  FMUL.FTZ R120, R186, R37.reuse ;  /* 0x00000025ba787220 */ /* 0x080fe40000410000 */
[----:B------:R-:W-:-:S02]  /*7810*/  FMUL.FTZ R121, R185, R37 ;  /* 0x00000025b9797220 */ /* 0x000fc40000410000 */
[-C--:B------:R-:W-:Y:S02]  /*7820*/  FFMA.FTZ R120, R185, R38.reuse, -R120 ;  /* 0x00000026b9787223 */ /* 0x080fe40000010878 */
[----:B------:R-:W-:Y:S02]  /*7830*/  FFMA.FTZ R121, R186, R38, R121 ;  /* 0x00000026ba797223 */ /* 0x000fe40000010079 */
[----:B------:R-:W-:Y:S02]  /*7840*/  FADD.FTZ R199, R187, R120 ;  /* 0x00000078bbc77221 */ /* 0x000fe40000010000 */
[----:B------:R-:W-:Y:S02]  /*7850*/  FADD.FTZ R200, R188, R121 ;  /* 0x00000079bcc87221 */ /* 0x000fe40000010000 */
[----:B-1----:R-:W-:Y:S02]  /*7860*/  FMUL.FTZ R121, R2, R3 ;  /* 0x0000000302797220 */ /* 0x002fe40000410000 */
[----:B------:R-:W-:-:S02]  /*7870*/  FMUL.FTZ R3, R35, R199 ;  /* 0x000000c723037220 */ /* 0x000fc40000410000 */
[----:B------:R-:W-:Y:S02]  /*7880*/  FMUL.FTZ R120, R2, R198 ;  /* 0x000000c602787220 */ /* 0x000fe40000410000 */
[-C--:B------:R-:W-:Y:S02]  /*7890*/  FMUL.FTZ R2, R35, R200.reuse ;  /* 0x000000c823027220 */ /* 0x080fe40000410000 */
[----:B------:R-:W-:Y:S02]  /*78a0*/  FFMA.FTZ R200, R36, R200, R3 ;  /* 0x000000c824c87223 */ /* 0x000fe40000010003 */
[----:B------:R-:W-:Y:S01]  /*78b0*/  FMUL.FTZ R3, R121, R37 ;  /* 0x0000002579037220 */ /* 0x000fe20000410000 */
[----:B------:R-:W-:Y:S03]  /*78c0*/  STS.U16 [R189+0x1200], R190 ;  /* 0x001200bebd007388 */ /* 0x000fe60000000400 */
[----:B------:R-:W-:Y:S01]  /*78d0*/  FFMA.FTZ R198, R120, R38, -R3 ;  /* 0x0000002678c67223 */ /* 0x000fe20000010803 */
[----:B------:R-:W-:Y:S01]  /*78e0*/  PRMT R3, RZ, 0x5410, R196 ;  /* 0x00005410ff037816 */ /* 0x000fe200000000c4 */
[----:B------:R-:W-:Y:S01]  /*78f0*/  FFMA.FTZ R203, R36, R199, -R2 ;  /* 0x000000c724cb7223 */ /* 0x000fe20000010802 */
[----:B------:R0:W-:Y:S01]  /*7900*/  STS.U16 [R192+0x1240], R197 ;  /* 0x001240c5c0007388 */ /* 0x0001e20000000400 */
[----:B------:R-:W-:Y:S01]  /*7910*/  FMUL.FTZ R2, R120, R37 ;  /* 0x0000002578027220 */ /* 0x000fe20000410000 */
[----:B------:R-:W-:Y:S01]  /*7920*/  PRMT R4, RZ, 0x5410, R4 ;  /* 0x00005410ff047816 */ /* 0x000fe20000000004 */
[----:B------:R-:W-:-:S02]  /*7930*/  FMUL.FTZ R196, R102, R3 ;  /* 0x0000000366c47220 */ /* 0x000fc40000410000 */
[----:B------:R-:W-:Y:S01]  /*7940*/  FFMA.FTZ R199, R121, R38, R2 ;  /* 0x0000002679c77223 */ /* 0x000fe20000010002 */
[----:B0-----:R-:W-:Y:S01]  /*7950*/  PRMT R197, RZ, 0x5410, R122 ;  /* 0x00005410ffc57816 */ /* 0x001fe2000000007a */
[----:B------:R-:W-:-:S04]  /*7960*/  FMUL.FTZ R2, R102, R4 ;  /* 0x0000000466027220 */ /* 0x000fc80000410000 */
[C---:B------:R-:W-:Y:S02]  /*7970*/  FMUL.FTZ R189, R197.reuse, R196 ;  /* 0x000000c4c5bd7220 */ /* 0x040fe40000410000 */
[----:B------:R-:W-:Y:S02]  /*7980*/  FMUL.FTZ R190, R197, R2 ;  /* 0x00000002c5be7220 */ /* 0x000fe40000410000 */
[----:B------:R-:W-:Y:S02]  /*7990*/  FMUL.FTZ R33, R204, R33 ;  /* 0x00000021cc217220 */ /* 0x000fe40000410000 */
[----:B------:R-:W-:Y:S02]  /*79a0*/  FADD.FTZ R200, R189, R200 ;  /* 0x000000c8bdc87221 */ /* 0x000fe40000010000 */
[----:B------:R-:W-:Y:S02]  /*79b0*/  FADD.FTZ R203, R190, R203 ;  /* 0x000000cbbecb7221 */ /* 0x000fe40000010000 */
[----:B------:R-:W-:-:S02]  /*79c0*/  FMUL.FTZ R34, R204, R34 ;  /* 0x00000022cc227220 */ /* 0x000fc40000410000 */
[----:B------:R-:W-:Y:S01]  /*79d0*/  FMUL.FTZ R2, R33, R200 ;  /* 0x000000c821027220 */ /* 0x000fe20000410000 */
[----:B------:R0:W-:Y:S01]  /*79e0*/  STS.U16 [R0+0x1280], R195 ;  /* 0x001280c300007388 */ /* 0x0001e20000000400 */
[----:B------:R-:W-:Y:S02]  /*79f0*/  FMUL.FTZ R201, R35, R199 ;  /* 0x000000c723c97220 */ /* 0x000fe40000410000 */
[-C--:B------:R-:W-:Y:S02]  /*7a00*/  FMUL.FTZ R197, R33, R203.reuse ;  /* 0x000000cb21c57220 */ /* 0x080fe40000410000 */
[----:B------:R-:W-:Y:S01]  /*7a10*/  FFMA.FTZ R203, R34, R203, -R2 ;  /* 0x000000cb22cb7223 */ /* 0x000fe20000010802 */
[----:B------:R-:W-:Y:S01]  /*7a20*/  PRMT R2, RZ, 0x5410, R194 ;  /* 0x00005410ff027816 */ /* 0x000fe200000000c2 */
[-C--:B------:R-:W-:Y:S01]  /*7a30*/  FFMA.FTZ R201, R36, R198.reuse, -R201 ;  /* 0x000000c624c97223 */ /* 0x080fe200000108c9 */
[----:B0-----:R-:W-:Y:S01]  /*7a40*/  PRMT R0, RZ, 0x5410, R191 ;  /* 0x00005410ff007816 */ /* 0x001fe200000000bf */
[----:B------:R-:W-:Y:S01]  /*7a50*/  FMUL.FTZ R198, R35, R198 ;  /* 0x000000c623c67220 */ /* 0x000fe20000410000 */
[----:B------:R-:W-:Y:S01]  /*7a60*/  PRMT R195, RZ, 0x5410, R119 ;  /* 0x00005410ffc37816 */ /* 0x000fe20000000077 */
[----:B------:R-:W-:-:S02]  /*7a70*/  FMUL.FTZ R192, R101, R2 ;  /* 0x0000000265c07220 */ /* 0x000fc40000410000 */
[----:B------:R-:W-:Y:S02]  /*7a80*/  FMUL.FTZ R191, R101, R0 ;  /* 0x0000000065bf7220 */ /* 0x000fe40000410000 */
[----:B------:R-:W-:Y:S02]  /*7a90*/  FFMA.FTZ R198, R36, R199, R198 ;  /* 0x000000c724c67223 */ /* 0x000fe400000100c6 */
[----:B------:R-:W-:Y:S02]  /*7aa0*/  FFMA.FTZ R200, R34, R200, R197 ;  /* 0x000000c822c87223 */ /* 0x000fe400000100c5 */
[----:B------:R-:W-:Y:S02]  /*7ab0*/  FMUL.FTZ R191, R195, R191 ;  /* 0x000000bfc3bf7220 */ /* 0x000fe40000410000 */
[----:B------:R-:W-:Y:S02]  /*7ac0*/  FMUL.FTZ R194, R33, R198 ;  /* 0x000000c621c27220 */ /* 0x000fe40000410000 */
[----:B------:R-:W-:Y:S01]  /*7ad0*/  FMUL.FTZ R192, R195, R192 ;  /* 0x000000c0c3c07220 */ /* 0x000fe20000410000 */
[----:B------:R0:W-:Y:S01]  /*7ae0*/  STS.U16 [R129+0x12c0], R130 ;  /* 0x0012c08281007388 */ /* 0x0001e20000000400 */
[----:B------:R-:W-:-:S02]  /*7af0*/  FADD.FTZ R200, R191, R200 ;  /* 0x000000c8bfc87221 */ /* 0x000fc40000010000 */
[-C--:B------:R-:W-:Y:S02]  /*7b00*/  FFMA.FTZ R196, R34, R201.reuse, -R194 ;  /* 0x000000c922c47223 */ /* 0x080fe400000108c2 */
[----:B------:R-:W-:Y:S02]  /*7b10*/  FADD.FTZ R203, R192, R203 ;  /* 0x000000cbc0cb7221 */ /* 0x000fe40000010000 */
[----:B------:R-:W-:Y:S01]  /*7b20*/  FMUL.FTZ R201, R33, R201 ;  /* 0x000000c921c97220 */ /* 0x000fe20000410000 */
[----:B0-----:R-:W-:Y:S01]  /*7b30*/  PRMT R130, RZ, 0x5410, R184 ;  /* 0x00005410ff827816 */ /* 0x001fe200000000b8 */
[C---:B------:R-:W-:Y:S01]  /*7b40*/  FMUL.FTZ R194, R31.reuse, R200 ;  /* 0x000000c81fc27220 */ /* 0x040fe20000410000 */
[----:B------:R-:W-:Y:S01]  /*7b50*/  PRMT R129, RZ, 0x5410, R193 ;  /* 0x00005410ff817816 */ /* 0x000fe200000000c1 */
[----:B------:R-:W-:Y:S01]  /*7b60*/  FMUL.FTZ R195, R31, R203 ;  /* 0x000000cb1fc37220 */ /* 0x000fe20000410000 */
[----:B------:R-:W-:Y:S01]  /*7b70*/  PRMT R184, RZ, 0x5410, R118 ;  /* 0x00005410ffb87816 */ /* 0x000fe20000000076 */
[----:B------:R-:W-:-:S02]  /*7b80*/  FMUL.FTZ R193, R100, R130 ;  /* 0x0000008264c17220 */ /* 0x000fc40000410000 */
[----:B------:R-:W-:Y:S02]  /*7b90*/  FFMA.FTZ R201, R34, R198, R201 ;  /* 0x000000c622c97223 */ /* 0x000fe400000100c9 */
[----:B------:R-:W-:Y:S02]  /*7ba0*/  FFMA.FTZ R203, R32, R203, -R194 ;  /* 0x000000cb20cb7223 */ /* 0x000fe400000108c2 */
[----:B------:R-:W-:Y:S02]  /*7bb0*/  FMUL.FTZ R194, R100, R129 ;  /* 0x0000008164c27220 */ /* 0x000fe40000410000 */
[----:B------:R-:W-:Y:S02]  /*7bc0*/  FFMA.FTZ R200, R32, R200, R195 ;  /* 0x000000c820c87223 */ /* 0x000fe400000100c3 */
[----:B------:R-:W-:Y:S02]  /*7bd0*/  FMUL.FTZ R193, R184, R193 ;  /* 0x000000c1b8c17220 */ /* 0x000fe40000410000 */
[----:B------:R-:W-:-:S02]  /*7be0*/  FMUL.FTZ R195, R31, R201 ;  /* 0x000000c91fc37220 */ /* 0x000fc40000410000 */
[----:B------:R-:W-:Y:S02]  /*7bf0*/  FMUL.FTZ R194, R184, R194 ;  /* 0x000000c2b8c27220 */ /* 0x000fe40000410000 */
[----:B------:R-:W-:Y:S01]  /*7c00*/  FADD.FTZ R200, R193, R200 ;  /* 0x000000c8c1c87221 */ /* 0x000fe20000010000 */
[----:B------:R0:W-:Y:S01]  /*7c10*/  STS.U16 [R131+0x1300], R132 ;  /* 0x0013008483007388 */ /* 0x0001e20000000400 */
[-C--:B------:R-:W-:Y:S02]  /*7c20*/  FFMA.FTZ R184, R32, R196.reuse, -R195 ;  /* 0x000000c420b87223 */ /* 0x080fe400000108c3 */
[----:B------:R-:W-:Y:S02]  /*7c30*/  FMUL.FTZ R196, R31, R196 ;  /* 0x000000c41fc47220 */ /* 0x000fe40000410000 */
[----:B------:R-:W-:Y:S02]  /*7c40*/  FADD.FTZ R203, R194, R203 ;  /* 0x000000cbc2cb7221 */ /* 0x000fe40000010000 */
[----:B------:R-:W-:Y:S01]  /*7c50*/  FMUL.FTZ R195, R29, R200 ;  /* 0x000000c81dc37220 */ /* 0x000fe20000410000 */
[----:B0-----:R-:W-:-:S02]  /*7c60*/  PRMT R131, RZ, 0x5410, R183 ;  /* 0x00005410ff837816 */ /* 0x001fc400000000b7 */
[----:B------:R-:W-:Y:S01]  /*7c70*/  PRMT R132, RZ, 0x5410, R182 ;  /* 0x00005410ff847816 */ /* 0x000fe200000000b6 */
[----:B------:R-:W-:Y:S01]  /*7c80*/  FFMA.FTZ R201, R32, R201, R196 ;  /* 0x000000c920c97223 */ /* 0x000fe200000100c4 */
[----:B------:R-:W-:Y:S01]  /*7c90*/  PRMT R182, RZ, 0x5410, R117 ;  /* 0x00005410ffb67816 */ /* 0x000fe20000000075 */
[-C--:B------:R-:W-:Y:S02]  /*7ca0*/  FMUL.FTZ R197, R29, R203.reuse ;  /* 0x000000cb1dc57220 */ /* 0x080fe40000410000 */
[----:B------:R-:W-:Y:S02]  /*7cb0*/  FFMA.FTZ R203, R30, R203, -R195 ;  /* 0x000000cb1ecb7223 */ /* 0x000fe400000108c3 */
[C---:B------:R-:W-:Y:S02]  /*7cc0*/  FMUL.FTZ R196, R99.reuse, R131 ;  /* 0x0000008363c47220 */ /* 0x040fe40000410000 */
[----:B------:R-:W-:Y:S02]  /*7cd0*/  FMUL.FTZ R195, R99, R132 ;  /* 0x0000008463c37220 */ /* 0x000fe40000410000 */
[----:B------:R-:W-:-:S02]  /*7ce0*/  FMUL.FTZ R183, R29, R201 ;  /* 0x000000c91db77220 */ /* 0x000fc40000410000 */
[----:B------:R-:W-:Y:S02]  /*7cf0*/  FMUL.FTZ R196, R182, R196 ;  /* 0x000000c4b6c47220 */ /* 0x000fe40000410000 */
[----:B------:R-:W-:Y:S02]  /*7d00*/  FFMA.FTZ R200, R30, R200, R197 ;  /* 0x000000c81ec87223 */ /* 0x000fe400000100c5 */
[----:B------:R-:W-:Y:S01]  /*7d10*/  FMUL.FTZ R195, R182, R195 ;  /* 0x000000c3b6c37220 */ /* 0x000fe20000410000 */
[----:B------:R0:W-:Y:S01]  /*7d20*/  STS.U16 [R133+0x1340], R134 ;  /* 0x0013408685007388 */ /* 0x0001e20000000400 */
[-C--:B------:R-:W-:Y:S02]  /*7d30*/  FFMA.FTZ R183, R30, R184.reuse, -R183 ;  /* 0x000000b81eb77223 */ /* 0x080fe400000108b7 */
[----:B------:R-:W-:Y:S02]  /*7d40*/  FMUL.FTZ R184, R29, R184 ;  /* 0x000000b81db87220 */ /* 0x000fe40000410000 */
[----:B------:R-:W-:-:S02]  /*7d50*/  FADD.FTZ R203, R196, R203 ;  /* 0x000000cbc4cb7221 */ /* 0x000fc40000010000 */
[----:B------:R-:W-:Y:S01]  /*7d60*/  FADD.FTZ R200, R195, R200 ;  /* 0x000000c8c3c87221 */ /* 0x000fe20000010000 */
[----:B0-----:R-:W-:Y:S01]  /*7d70*/  PRMT R133, RZ, 0x5410, R181 ;  /* 0x00005410ff857816 */ /* 0x001fe200000000b5 */
[----:B------:R-:W-:Y:S01]  /*7d80*/  FFMA.FTZ R184, R30, R201, R184 ;  /* 0x000000c91eb87223 */ /* 0x000fe200000100b8 */
[----:B------:R-:W-:Y:S01]  /*7d90*/  PRMT R134, RZ, 0x5410, R180 ;  /* 0x00005410ff867816 */ /* 0x000fe200000000b4 */
[C---:B------:R-:W-:Y:S01]  /*7da0*/  FMUL.FTZ R197, R27.reuse, R203 ;  /* 0x000000cb1bc57220 */ /* 0x040fe20000410000 */
[----:B------:R-:W-:Y:S01]  /*7db0*/  PRMT R181, RZ, 0x5410, R116 ;  /* 0x00005410ffb57816 */ /* 0x000fe20000000074 */
[C---:B------:R-:W-:Y:S02]  /*7dc0*/  FMUL.FTZ R182, R27.reuse, R200 ;  /* 0x000000c81bb67220 */ /* 0x040fe40000410000 */
[----:B------:R-:W-:Y:S02]  /*7dd0*/  FMUL.FTZ R198, R98, R133 ;  /* 0x0000008562c67220 */ /* 0x000fe40000410000 */
[----:B------:R-:W-:-:S02]  /*7de0*/  FMUL.FTZ R180, R27, R184 ;  /* 0x000000b81bb47220 */ /* 0x000fc40000410000 */
[C---:B------:R-:W-:Y:S02]  /*7df0*/  FFMA.FTZ R200, R28.reuse, R200, R197 ;  /* 0x000000c81cc87223 */ /* 0x040fe400000100c5 */
[----:B------:R-:W-:Y:S02]  /*7e00*/  FFMA.FTZ R203, R28, R203, -R182 ;  /* 0x000000cb1ccb7223 */ /* 0x000fe400000108b6 */
[----:B------:R-:W-:Y:S02]  /*7e10*/  FMUL.FTZ R197, R98, R134 ;  /* 0x0000008662c57220 */ /* 0x000fe40000410000 */
[----:B------:R-:W-:Y:S02]  /*7e20*/  FMUL.FTZ R198, R181, R198 ;  /* 0x000000c6b5c67220 */ /* 0x000fe40000410000 */
[-C--:B------:R-:W-:Y:S02]  /*7e30*/  FFMA.FTZ R180, R28, R183.reuse, -R180 ;  /* 0x000000b71cb47223 */ /* 0x080fe400000108b4 */
[----:B------:R-:W-:-:S02]  /*7e40*/  FMUL.FTZ R183, R27, R183 ;  /* 0x000000b71bb77220 */ /* 0x000fc40000410000 */
[----:B------:R-:W-:Y:S02]  /*7e50*/  FMUL.FTZ R197, R181, R197 ;  /* 0x000000c5b5c57220 */ /* 0x000fe40000410000 */
[----:B------:R-:W-:Y:S01]  /*7e60*/  FADD.FTZ R203, R198, R203 ;  /* 0x000000cbc6cb7221 */ /* 0x000fe20000010000 */
[----:B------:R0:W-:Y:S01]  /*7e70*/  STS.U16 [R135+0x1380], R136 ;  /* 0x0013808887007388 */ /* 0x0001e20000000400 */
[----:B------:R-:W-:Y:S02]  /*7e80*/  FFMA.FTZ R183, R28, R184, R183 ;  /* 0x000000b81cb77223 */ /* 0x000fe400000100b7 */
[----:B------:R-:W-:Y:S02]  /*7e90*/  FADD.FTZ R200, R197, R200 ;  /* 0x000000c8c5c87221 */ /* 0x000fe40000010000 */
[C---:B------:R-:W-:Y:S01]  /*7ea0*/  FMUL.FTZ R199, R25.reuse, R203 ;  /* 0x000000cb19c77220 */ /* 0x040fe20000410000 */
[----:B0-----:R-:W-:Y:S02]  /*7eb0*/  PRMT R135, RZ, 0x5410, R179 ;  /* 0x00005410ff877816 */ /* 0x001fe400000000b3 */
[----:B------:R-:W-:Y:S01]  /*7ec0*/  PRMT R136, RZ, 0x5410, R178 ;  /* 0x00005410ff887816 */ /* 0x000fe200000000b2 */
[C---:B------:R-:W-:Y:S01]  /*7ed0*/  FMUL.FTZ R179, R25.reuse, R183 ;  /* 0x000000b719b37220 */ /* 0x040fe20000410000 */
[----:B------:R-:W-:Y:S01]  /*7ee0*/  PRMT R178, RZ, 0x5410, R115 ;  /* 0x00005410ffb27816 */ /* 0x000fe20000000073 */
[----:B------:R-:W-:-:S02]  /*7ef0*/  FMUL.FTZ R181, R25, R200 ;  /* 0x000000c819b57220 */ /* 0x000fc40000410000 */
[C---:B------:R-:W-:Y:S02]  /*7f00*/  FFMA.FTZ R182, R26.reuse, R200, R199 ;  /* 0x000000c81ab67223 */ /* 0x040fe400000100c7 */
[C---:B------:R-:W-:Y:S02]  /*7f10*/  FMUL.FTZ R200, R97.reuse, R135 ;  /* 0x0000008761c87220 */ /* 0x040fe40000410000 */
[----:B------:R-:W-:Y:S02]  /*7f20*/  FMUL.FTZ R199, R97, R136 ;  /* 0x0000008861c77220 */ /* 0x000fe40000410000 */
[CC--:B------:R-:W-:Y:S02]  /*7f30*/  FFMA.FTZ R179, R26.reuse, R180.reuse, -R179 ;  /* 0x000000b41ab37223 */ /* 0x0c0fe400000108b3 */
[----:B------:R-:W-:Y:S02]  /*7f40*/  FMUL.FTZ R180, R25, R180 ;  /* 0x000000b419b47220 */ /* 0x000fe40000410000 */
[----:B------:R-:W-:-:S02]  /*7f50*/  FFMA.FTZ R181, R26, R203, -R181 ;  /* 0x000000cb1ab57223 */ /* 0x000fc400000108b5 */
[C---:B------:R-:W-:Y:S01]  /*7f60*/  FMUL.FTZ R200, R178.reuse, R200 ;  /* 0x000000c8b2c87220 */ /* 0x040fe20000410000 */
[----:B------:R0:W-:Y:S01]  /*7f70*/  STS.U16 [R137+0x13c0], R138 ;  /* 0x0013c08a89007388 */ /* 0x0001e20000000400 */
[----:B------:R-:W-:Y:S02]  /*7f80*/  FMUL.FTZ R199, R178, R199 ;  /* 0x000000c7b2c77220 */ /* 0x000fe40000410000 */
[----:B------:R-:W-:Y:S02]  /*7f90*/  FFMA.FTZ R180, R26, R183, R180 ;  /* 0x000000b71ab47223 */ /* 0x000fe400000100b4 */
[----:B------:R-:W-:Y:S02]  /*7fa0*/  FADD.FTZ R181, R200, R181 ;  /* 0x000000b5c8b57221 */ /* 0x000fe40000010000 */
[----:B------:R-:W-:Y:S01]  /*7fb0*/  FADD.FTZ R182, R199, R182 ;  /* 0x000000b6c7b67221 */ /* 0x000fe20000010000 */
[----:B0-----:R-:W-:Y:S02]  /*7fc0*/  PRMT R138, RZ, 0x5410, R176 ;  /* 0x00005410ff8a7816 */ /* 0x001fe400000000b0 */
[----:B------:R-:W-:Y:S01]  /*7fd0*/  PRMT R137, RZ, 0x5410, R177 ;  /* 0x00005410ff897816 */ /* 0x000fe200000000b1 */
[C---:B------:R-:W-:Y:S01]  /*7fe0*/  FMUL.FTZ R176, R23.reuse, R180 ;  /* 0x000000b417b07220 */ /* 0x040fe20000410000 */
[----:B------:R-:W-:Y:S01]  /*7ff0*/  PRMT R177, RZ, 0x5410, R114 ;  /* 0x00005410ffb17816 */ /* 0x000fe20000000072 */
[----:B------:R-:W-:-:S02]  /*8000*/  FMUL.FTZ R183, R23, R181 ;  /* 0x000000b517b77220 */ /* 0x000fc40000410000 */
[C---:B------:R-:W-:Y:S02]  /*8010*/  FMUL.FTZ R201, R96.reuse, R138 ;  /* 0x0000008a60c97220 */ /* 0x040fe40000410000 */
[-C--:B------:R-:W-:Y:S02]  /*8020*/  FMUL.FTZ R178, R23, R182.reuse ;  /* 0x000000b617b27220 */ /* 0x080fe40000410000 */
[----:B------:R-:W-:Y:S02]  /*8030*/  FMUL.FTZ R202, R96, R137 ;  /* 0x0000008960ca7220 */ /* 0x000fe40000410000 */
[C---:B------:R-:W-:Y:S02]  /*8040*/  FFMA.FTZ R176, R24.reuse, R179, -R176 ;  /* 0x000000b318b07223 */ /* 0x040fe400000108b0 */
[----:B------:R-:W-:Y:S02]  /*8050*/  FFMA.FTZ R182, R24, R182, R183 ;  /* 0x000000b618b67223 */ /* 0x000fe400000100b7 */
[----:B------:R-:W-:-:S02]  /*8060*/  FMUL.FTZ R201, R177, R201 ;  /* 0x000000c9b1c97220 */ /* 0x000fc40000410000 */
[----:B------:R-:W-:Y:S01]  /*8070*/  FMUL.FTZ R179, R23, R179 ;  /* 0x000000b317b37220 */ /* 0x000fe20000410000 */
[----:B------:R0:W-:Y:S01]  /*8080*/  STS.U16 [R139+0x1400], R140 ;  /* 0x0014008c8b007388 */ /* 0x0001e20000000400 */
[C---:B------:R-:W-:Y:S02]  /*8090*/  FFMA.FTZ R181, R24.reuse, R181, -R178 ;  /* 0x000000b518b57223 */ /* 0x040fe400000108b2 */
[----:B------:R-:W-:Y:S02]  /*80a0*/  FMUL.FTZ R202, R177, R202 ;  /* 0x000000cab1ca7220 */ /* 0x000fe40000410000 */
[----:B------:R-:W-:Y:S02]  /*80b0*/  FADD.FTZ R182, R201, R182 ;  /* 0x000000b6c9b67221 */ /* 0x000fe40000010000 */
[----:B------:R-:W-:Y:S01]  /*80c0*/  FFMA.FTZ R179, R24, R180, R179 ;  /* 0x000000b418b37223 */ /* 0x000fe200000100b3 */
[----:B0-----:R-:W-:Y:S01]  /*80d0*/  PRMT R139, RZ, 0x5410, R175 ;  /* 0x00005410ff8b7816 */ /* 0x001fe200000000af */
[----:B------:R-:W-:Y:S01]  /*80e0*/  FADD.FTZ R181, R202, R181 ;  /* 0x000000b5cab57221 */ /* 0x000fe20000010000 */
[----:B------:R-:W-:Y:S01]  /*80f0*/  PRMT R140, RZ, 0x5410, R174 ;  /* 0x00005410ff8c7816 */ /* 0x000fe200000000ae */
[----:B------:R-:W-:Y:S01]  /*8100*/  FMUL.FTZ R177, R21, R182 ;  /* 0x000000b615b17220 */ /* 0x000fe20000410000 */
[----:B------:R-:W-:Y:S01]  /*8110*/  PRMT R174, RZ, 0x5410, R113 ;  /* 0x00005410ffae7816 */ /* 0x000fe20000000071 */
[----:B------:R-:W-:-:S02]  /*8120*/  FMUL.FTZ R204, R95, R139 ;  /* 0x0000008b5fcc7220 */ /* 0x000fc40000410000 */
[C---:B------:R-:W-:Y:S02]  /*8130*/  FMUL.FTZ R175, R21.reuse, R179 ;  /* 0x000000b315af7220 */ /* 0x040fe40000410000 */
[-C--:B------:R-:W-:Y:S02]  /*8140*/  FMUL.FTZ R183, R21, R181.reuse ;  /* 0x000000b515b77220 */ /* 0x080fe40000410000 */
[----:B------:R-:W-:Y:S02]  /*8150*/  FMUL.FTZ R203, R95, R140 ;  /* 0x0000008c5fcb7220 */ /* 0x000fe40000410000 */
[----:B------:R-:W-:Y:S02]  /*8160*/  FFMA.FTZ R177, R22, R181, -R177 ;  /* 0x000000b516b17223 */ /* 0x000fe400000108b1 */
[----:B------:R-:W-:Y:S02]  /*8170*/  FMUL.FTZ R204, R174, R204 ;  /* 0x000000ccaecc7220 */ /* 0x000fe40000410000 */
[C---:B------:R-:W-:Y:S01]  /*8180*/  FFMA.FTZ R175, R22.reuse, R176, -R175 ;  /* 0x000000b016af7223 */ /* 0x040fe200000108af */
[----:B------:R0:W-:Y:S01]  /*8190*/  STS.U16 [R141+0x1440], R142 ;  /* 0x0014408e8d007388 */ /* 0x0001e20000000400 */
[----:B------:R-:W-:-:S02]  /*81a0*/  FFMA.FTZ R182, R22, R182, R183 ;  /* 0x000000b616b67223 */ /* 0x000fc400000100b7 */
[----:B------:R-:W-:Y:S02]  /*81b0*/  FMUL.FTZ R203, R174, R203 ;  /* 0x000000cbaecb7220 */ /* 0x000fe40000410000 */
[----:B------:R-:W-:Y:S02]  /*81c0*/  FMUL.FTZ R176, R21, R176 ;  /* 0x000000b015b07220 */ /* 0x000fe40000410000 */
[----:B------:R-:W-:Y:S01]  /*81d0*/  FADD.FTZ R177, R204, R177 ;  /* 0x000000b1ccb17221 */ /* 0x000fe20000010000 */
[----:B0-----:R-:W-:Y:S01]  /*81e0*/  PRMT R142, RZ, 0x5410, R172 ;  /* 0x00005410ff8e7816 */ /* 0x001fe200000000ac */
[----:B------:R-:W-:Y:S01]  /*81f0*/  FADD.FTZ R182, R203, R182 ;  /* 0x000000b6cbb67221 */ /* 0x000fe20000010000 */
[----:B------:R-:W-:Y:S01]  /*8200*/  PRMT R141, RZ, 0x5410, R173 ;  /* 0x00005410ff8d7816 */ /* 0x000fe200000000ad */
[----:B------:R-:W-:Y:S01]  /*8210*/  FFMA.FTZ R176, R22, R179, R176 ;  /* 0x000000b316b07223 */ /* 0x000fe200000100b0 */
[----:B------:R-:W-:Y:S01]  /*8220*/  PRMT R173, RZ, 0x5410, R112 ;  /* 0x00005410ffad7816 */ /* 0x000fe20000000070 */
[----:B------:R-:W-:-:S02]  /*8230*/  FMUL.FTZ R179, R19, R177 ;  /* 0x000000b113b37220 */ /* 0x000fc40000410000 */
[C---:B------:R-:W-:Y:S02]  /*8240*/  FMUL.FTZ R205, R94.reuse, R142 ;  /* 0x0000008e5ecd7220 */ /* 0x040fe40000410000 */
[C---:B------:R-:W-:Y:S02]  /*8250*/  FMUL.FTZ R174, R19.reuse, R182 ;  /* 0x000000b613ae7220 */ /* 0x040fe40000410000 */
[----:B------:R-:W-:Y:S02]  /*8260*/  FMUL.FTZ R206, R94, R141 ;  /* 0x0000008d5ece7220 */ /* 0x000fe40000410000 */
[----:B------:R-:W-:Y:S02]  /*8270*/  FMUL.FTZ R172, R19, R176 ;  /* 0x000000b013ac7220 */ /* 0x000fe40000410000 */
[C---:B------:R-:W-:Y:S02]  /*8280*/  FFMA.FTZ R182, R20.reuse, R182, R179 ;  /* 0x000000b614b67223 */ /* 0x040fe400000100b3 */
[----:B------:R-:W-:Y:S01]  /*8290*/  FMUL.FTZ R205, R173, R205 ;  /* 0x000000cdadcd7220 */ /* 0x000fe20000410000 */
[----:B------:R0:W-:Y:S01]  /*82a0*/  STS.U16 [R143+0x1480], R144 ;  /* 0x001480908f007388 */ /* 0x0001e20000000400 */
[----:B------:R-:W-:-:S02]  /*82b0*/  FFMA.FTZ R177, R20, R177, -R174 ;  /* 0x000000b114b17223 */ /* 0x000fc400000108ae */
[----:B------:R-:W-:Y:S02]  /*82c0*/  FMUL.FTZ R206, R173, R206 ;  /* 0x000000ceadce7220 */ /* 0x000fe40000410000 */
[-C--:B------:R-:W-:Y:S02]  /*82d0*/  FFMA.FTZ R172, R20, R175.reuse, -R172 ;  /* 0x000000af14ac7223 */ /* 0x080fe400000108ac */
        /* <DEDUP_REMOVED lines=8> */
[----:B------:R-:W-:Y:S02]  /*8360*/  FMUL.FTZ R208, R93, R143 ;  /* 0x0000008f5dd07220 */ /* 0x000fe40000410000 */
[----:B------:R-:W-:Y:S02]  /*8370*/  FMUL.FTZ R179, R17, R177 ;  /* 0x000000b111b37220 */ /* 0x000fe40000410000 */
[----:B------:R-:W-:Y:S02]  /*8380*/  FMUL.FTZ R207, R93, R144 ;  /* 0x000000905dcf7220 */ /* 0x000fe40000410000 */
[----:B------:R-:W-:Y:S02]  /*8390*/  FMUL.FTZ R171, R17, R175 ;  /* 0x000000af11ab7220 */ /* 0x000fe40000410000 */
[----:B------:R-:W-:Y:S02]  /*83a0*/  FFMA.FTZ R173, R18, R177, -R173 ;  /* 0x000000b112ad7223 */ /* 0x000fe400000108ad */
[----:B------:R-:W-:Y:S01]  /*83b0*/  FMUL.FTZ R208, R170, R208 ;  /* 0x000000d0aad07220 */ /* 0x000fe20000410000 */
[----:B------:R0:W-:Y:S01]  /*83c0*/  STS.U16 [R145+0x14c0], R146 ;  /* 0x0014c09291007388 */ /* 0x0001e20000000400 */
[----:B------:R-:W-:-:S02]  /*83d0*/  FFMA.FTZ R182, R18, R182, R179 ;  /* 0x000000b612b67223 */ /* 0x000fc400000100b3 */
        /* <DEDUP_REMOVED lines=11> */
[CC--:B------:R-:W-:Y:S02]  /*8490*/  FMUL.FTZ R170, R15.reuse, R182.reuse ;  /* 0x000000b60faa7220 */ /* 0x0c0fe40000410000 */
[----:B------:R-:W-:Y:S02]  /*84a0*/  FMUL.FTZ R210, R92, R145 ;  /* 0x000000915cd27220 */ /* 0x000fe40000410000 */
[----:B------:R-:W-:Y:S02]  /*84b0*/  FFMA.FTZ R182, R16, R182, R175 ;  /* 0x000000b610b67223 */ /* 0x000fe400000100af */
[----:B------:R-:W-:Y:S02]  /*84c0*/  FMUL.FTZ R167, R15, R172 ;  /* 0x000000ac0fa77220 */ /* 0x000fe40000410000 */
[----:B------:R-:W-:-:S02]  /*84d0*/  FMUL.FTZ R209, R169, R209 ;  /* 0x000000d1a9d17220 */ /* 0x000fc40000410000 */
[C---:B------:R-:W-:Y:S02]  /*84e0*/  FFMA.FTZ R173, R16.reuse, R173, -R170 ;  /* 0x000000ad10ad7223 */ /* 0x040fe400000108aa */
[----:B------:R-:W-:Y:S01]  /*84f0*/  FMUL.FTZ R210, R169, R210 ;  /* 0x000000d2a9d27220 */ /* 0x000fe20000410000 */
[----:B------:R-:W-:Y:S01]  /*8500*/  PRMT R148, RZ, 0x5410, R148 ;  /* 0x00005410ff947816 */ /* 0x000fe20000000094 */
[-C--:B------:R-:W-:Y:S02]  /*8510*/  FFMA.FTZ R167, R16, R171.reuse, -R167 ;  /* 0x000000ab10a77223 */ /* 0x080fe400000108a7 */
[----:B------:R-:W-:Y:S02]  /*8520*/  FADD.FTZ R182, R209, R182 ;  /* 0x000000b6d1b67221 */ /* 0x000fe40000010000 */
[----:B------:R-:W-:Y:S02]  /*8530*/  FMUL.FTZ R171, R15, R171 ;  /* 0x000000ab0fab7220 */ /* 0x000fe40000410000 */
[----:B------:R-:W-:Y:S01]  /*8540*/  FADD.FTZ R173, R210, R173 ;  /* 0x000000add2ad7221 */ /* 0x000fe20000010000 */
[----:B------:R0:W-:Y:S01]  /*8550*/  STS.U16 [R60+0x1500], R63 ;  /* 0x0015003f3c007388 */ /* 0x0001e20000000400 */
[----:B------:R-:W-:Y:S01]  /*8560*/  PRMT R147, RZ, 0x5410, R147 ;  /* 0x00005410ff937816 */ /* 0x000fe20000000093 */
[----:B------:R-:W-:-:S02]  /*8570*/  FMUL.FTZ R169, R13, R182 ;  /* 0x000000b60da97220 */ /* 0x000fc40000410000 */
[----:B------:R-:W-:Y:S02]  /*8580*/  FFMA.FTZ R171, R16, R172, R171 ;  /* 0x000000ac10ab7223 */ /* 0x000fe400000100ab */
[-C--:B------:R-:W-:Y:S02]  /*8590*/  FMUL.FTZ R175, R13, R173.reuse ;  /* 0x000000ad0daf7220 */ /* 0x080fe40000410000 */
[C---:B------:R-:W-:Y:S01]  /*85a0*/  FMUL.FTZ R211, R91.reuse, R148 ;  /* 0x000000945bd37220 */ /* 0x040fe20000410000 */
[----:B0-----:R-:W-:Y:S01]  /*85b0*/  PRMT R60, RZ, 0x5410, R107 ;  /* 0x00005410ff3c7816 */ /* 0x001fe2000000006b */
[C---:B------:R-:W-:Y:S02]  /*85c0*/  FFMA.FTZ R173, R14.reuse, R173, -R169 ;  /* 0x000000ad0ead7223 */ /* 0x040fe400000108a9 */
[----:B------:R-:W-:Y:S02]  /*85d0*/  FMUL.FTZ R212, R91, R147 ;  /* 0x000000935bd47220 */ /* 0x000fe40000410000 */
[----:B------:R-:W-:-:S02]  /*85e0*/  FFMA.FTZ R182, R14, R182, R175 ;  /* 0x000000b60eb67223 */ /* 0x000fc400000100af */
[----:B------:R-:W-:Y:S02]  /*85f0*/  FMUL.FTZ R169, R13, R171 ;  /* 0x000000ab0da97220 */ /* 0x000fe40000410000 */
[C---:B------:R-:W-:Y:S02]  /*8600*/  FMUL.FTZ R211, R60.reuse, R211 ;  /* 0x000000d33cd37220 */ /* 0x040fe40000410000 */
[----:B------:R-:W-:Y:S02]  /*8610*/  FMUL.FTZ R212, R60, R212 ;  /* 0x000000d43cd47220 */ /* 0x000fe40000410000 */
[-C--:B------:R-:W-:Y:S02]  /*8620*/  FFMA.FTZ R169, R14, R167.reuse, -R169 ;  /* 0x000000a70ea97223 */ /* 0x080fe400000108a9 */
[----:B------:R-:W-:Y:S02]  /*8630*/  FADD.FTZ R182, R211, R182 ;  /* 0x000000b6d3b67221 */ /* 0x000fe40000010000 */
[----:B------:R-:W-:-:S02]  /*8640*/  FMUL.FTZ R167, R13, R167 ;  /* 0x000000a70da77220 */ /* 0x000fc40000410000 */
[----:B------:R-:W-:Y:S02]  /*8650*/  FADD.FTZ R173, R212, R173 ;  /* 0x000000add4ad7221 */ /* 0x000fe40000010000 */
[C---:B------:R-:W-:Y:S02]  /*8660*/  FMUL.FTZ R60, R11.reuse, R182 ;  /* 0x000000b60b3c7220 */ /* 0x040fe40000410000 */
[----:B------:R-:W-:Y:S01]  /*8670*/  FFMA.FTZ R167, R14, R171, R167 ;  /* 0x000000ab0ea77223 */ /* 0x000fe200000100a7 */
[----:B------:R-:W-:Y:S01]  /*8680*/  PRMT R149, RZ, 0x5410, R149 ;  /* 0x00005410ff957816 */ /* 0x000fe20000000095 */
[CC--:B------:R-:W-:Y:S01]  /*8690*/  FMUL.FTZ R63, R11.reuse, R173.reuse ;  /* 0x000000ad0b3f7220 */ /* 0x0c0fe20000410000 */
[----:B------:R-:W-:Y:S01]  /*86a0*/  PRMT R150, RZ, 0x5410, R150 ;  /* 0x00005410ff967816 */ /* 0x000fe20000000096 */
[----:B------:R-:W-:Y:S02]  /*86b0*/  FFMA.FTZ R173, R12, R173, -R60 ;  /* 0x000000ad0cad7223 */ /* 0x000fe4000001083c */
[----:B------:R-:W-:Y:S01]  /*86c0*/  FMUL.FTZ R60, R11, R167 ;  /* 0x000000a70b3c7220 */ /* 0x000fe20000410000 */
[----:B------:R0:W-:Y:S01]  /*86d0*/  STS.U16 [R61+0x1540], R62 ;  /* 0x0015403e3d007388 */ /* 0x0001e20000000400 */
[----:B------:R-:W-:Y:S01]  /*86e0*/  ISETP.NE.AND P1, PT, R128, RZ, PT ;  /* 0x000000ff8000720c */ /* 0x000fe20003f25270 */
[----:B------:R-:W-:-:S02]  /*86f0*/  FMUL.FTZ R213, R90, R150 ;  /* 0x000000965ad57220 */ /* 0x000fc40000410000 */
[----:B------:R-:W-:Y:S02]  /*8700*/  FMUL.FTZ R214, R90, R149 ;  /* 0x000000955ad67220 */ /* 0x000fe40000410000 */
[CC--:B------:R-:W-:Y:S02]  /*8710*/  FFMA.FTZ R60, R12.reuse, R169.reuse, -R60 ;  /* 0x000000a90c3c7223 */ /* 0x0c0fe4000001083c */
[----:B------:R-:W-:Y:S01]  /*8720*/  FMUL.FTZ R169, R11, R169 ;  /* 0x000000a90ba97220 */ /* 0x000fe20000410000 */
[----:B0-----:R-:W-:Y:S01]  /*8730*/  PRMT R61, RZ, 0x5410, R106 ;  /* 0x00005410ff3d7816 */ /* 0x001fe2000000006a */
[----:B------:R-:W-:Y:S01]  /*8740*/  FFMA.FTZ R182, R12, R182, R63 ;  /* 0x000000b60cb67223 */ /* 0x000fe2000001003f */
[----:B------:R-:W-:Y:S03]  /*8750*/  STS.U16 [R65+0x1580], R158 ;  /* 0x0015809e41007388 */ /* 0x000fe60000000400 */
[----:B------:R-:W-:-:S02]  /*8760*/  FMUL.FTZ R213, R61, R213 ;  /* 0x000000d53dd57220 */ /* 0x000fc40000410000 */
[----:B------:R-:W-:Y:S02]  /*8770*/  FMUL.FTZ R214, R61, R214 ;  /* 0x000000d63dd67220 */ /* 0x000fe40000410000 */
[----:B------:R-:W-:Y:S01]  /*8780*/  FFMA.FTZ R61, R12, R167, R169 ;  /* 0x000000a70c3d7223 */ /* 0x000fe200000100a9 */
[----:B------:R-:W-:Y:S01]  /*8790*/  MOV R167, UR31 ;  /* 0x0000001f00a77c02 */ /* 0x000fe20008000f00 */
[----:B------:R-:W-:Y:S01]  /*87a0*/  STS.U16 [R66+0x15c0], R155 ;  /* 0x0015c09b42007388 */ /* 0x000fe20000000400 */
[----:B------:R-:W-:-:S03]  /*87b0*/  FADD.FTZ R182, R213, R182 ;  /* 0x000000b6d5b67221 */ /* 0x000fc60000010000 */
[----:B------:R-:W-:Y:S01]  /*87c0*/  STS.U16 [R67+0x1600], R156 ;  /* 0x0016009c43007388 */ /* 0x000fe20000000400 */
[----:B------:R-:W-:-:S03]  /*87d0*/  LEA R167, R167, UR7, 0x8 ;  /* 0x00000007a7a77c11 */ /* 0x000fc6000f8e40ff */
[----:B------:R-:W-:Y:S01]  /*87e0*/  STS.U16 [R68+0x1640], R157 ;  /* 0x0016409d44007388 */ /* 0x000fe20000000400 */
[----:B------:R-:W-:-:S03]  /*87f0*/  @P1 IADD3 R167, R128, 0x200, RZ ;  /* 0x0000020080a71810 */ /* 0x000fc60007ffe0ff */
[----:B------:R-:W-:Y:S01]  /*8800*/  STS.U16 [R69+0x1680], R160 ;  /* 0x001680a045007388 */ /* 0x000fe20000000400 */
[----:B------:R-:W-:-:S03]  /*8810*/  FADD.FTZ R173, R214, R173 ;  /* 0x000000add6ad7221 */ /* 0x000fc60000010000 */
[----:B------:R-:W-:Y:S01]  /*8820*/  STS.U16 [R70+0x16c0], R159 ;  /* 0x0016c09f46007388 */ /* 0x000fe20000000400 */
[----:B------:R-:W-:-:S03]  /*8830*/  FMUL.FTZ R62, R9, R182 ;  /* 0x000000b6093e7220 */ /* 0x000fc60000410000 */
[----:B------:R-:W-:Y:S01]  /*8840*/  STS.U16 [R71+0x1700], R162 ;  /* 0x001700a247007388 */ /* 0x000fe20000000400 */
[----:B------:R-:W-:-:S03]  /*8850*/  SHF.L.U32 R174, R167, 0x3, RZ ;  /* 0x00000003a7ae7819 */ /* 0x000fc600000006ff */
[----:B------:R0:W-:Y:S04]  /*8860*/  STS.U16 [R110+0x1740], R163 ;  /* 0x001740a36e007388 */ /* 0x0001e80000000400 */
[----:B------:R-:W-:Y:S01]  /*8870*/  STS.U16 [R111+0x1780], R164 ;  /* 0x001780a46f007388 */ /* 0x000fe20000000400 */
[----:B------:R-:W-:-:S03]  /*8880*/  FMUL.FTZ R63, R9, R173 ;  /* 0x000000ad093f7220 */ /* 0x000fc60000410000 */
[----:B------:R-:W-:Y:S01]  /*8890*/  STS.U16 [R153+0x17c0], R166 ;  /* 0x0017c0a699007388 */ /* 0x000fe20000000400 */
[----:B------:R-:W-:-:S03]  /*88a0*/  FFMA.FTZ R62, R10, R173, -R62 ;  /* 0x000000ad0a3e7223 */ /* 0x000fc6000001083e */
[----:B------:R-:W-:Y:S04]  /*88b0*/  STS.U16 [R154+0x1800], R165 ;  /* 0x001800a59a007388 */ /* 0x000fe80000000400 */
[----:B------:R-:W-:Y:S01]  /*88c0*/  STS.U16 [R161+0x1840], R168 ;  /* 0x001840a8a1007388 */ /* 0x000fe20000000400 */
[----:B------:R-:W-:-:S06]  /*88d0*/  NOP ;  /* 0x0000000000007918 */ /* 0x000fcc0000000000 */
        /* <DEDUP_REMOVED lines=31> */
[----:B------:R5:W1:Y:S04]  /*8ad0*/  LDS.U16 R184, [R64+0x10be] ;  /* 0x0010be0040b87984 */ /* 0x000a680000000400 */
[----:B------:R1:W-:Y:S01]  /*8ae0*/  STS.64 [R174+0x6b60], R120 ;  /* 0x006b6078ae007388 */ /* 0x0003e20000000a00 */
[----:B------:R-:W-:Y:S01]  /*8af0*/  ISETP.NE.AND P0, PT, R128, 0x3f, PT ;  /* 0x0000003f8000780c */ /* 0x000fe20003f05270 */
[----:B0-----:R-:W-:-:S02]  /*8b00*/  FMUL.FTZ R110, R9, R60 ;  /* 0x0000003c096e7220 */ /* 0x001fc40000410000 */
[-C--:B------:R-:W-:Y:S02]  /*8b10*/  FMUL.FTZ R65, R9, R61.reuse ;  /* 0x0000003d09417220 */ /* 0x080fe40000410000 */
[----:B------:R-:W-:Y:S01]  /*8b20*/  FFMA.FTZ R61, R10, R61, R110 ;  /* 0x0000003d0a3d7223 */ /* 0x000fe2000001006e */
[----:B------:R-:W-:Y:S01]  /*8b30*/  BAR.SYNC.DEFER_BLOCKING 0x0 ;  /* 0x0000000000007b1d */ /* 0x000fe20000010000 */
[----:B------:R-:W-:-:S06]  /*8b40*/  PRMT R151, RZ, 0x5410, R151 ;  /* 0x00005410ff977816 */ /* 0x000fcc0000000097 */
[----:B------:R0:W0:Y:S01]  /*8b50*/  @P0 LDS.64 R110, [R128.X8+0x7b68] ;  /* 0x007b6800806e0984 */ /* 0x0000220000008a00 */
[----:B------:R-:W-:Y:S01]  /*8b60*/  PRMT R152, RZ, 0x5410, R152 ;  /* 0x00005410ff987816 */ /* 0x000fe20000000098 */
[----:B------:R-:W-:Y:S01]  /*8b70*/  FMUL.FTZ R215, R89, R151 ;  /* 0x0000009759d77220 */ /* 0x000fe20000410000 */
[----:B-----5:R-:W-:-:S03]  /*8b80*/  PRMT R64, RZ, 0x5410, R105 ;  /* 0x00005410ff407816 */ /* 0x020fc60000000069 */
[----:B------:R-:W-:Y:S01]  /*8b90*/  FMUL.FTZ R216, R89, R152 ;  /* 0x0000009859d87220 */ /* 0x000fe20000410000 */
[----:B------:R-:W-:Y:S01]  /*8ba0*/  BSSY B0, `(.L_x_5675) ;  /* 0x0000014000007945 */ /* 0x000fe20003800000 */
[----:B------:R-:W-:Y:S02]  /*8bb0*/  FFMA.FTZ R63, R10, R182, R63 ;  /* 0x000000b60a3f7223 */ /* 0x000fe4000001003f */
[C---:B------:R-:W-:Y:S02]  /*8bc0*/  FMUL.FTZ R215, R64.reuse, R215 ;  /* 0x000000d740d77220 */ /* 0x040fe40000410000 */
[----:B------:R-:W-:Y:S02]  /*8bd0*/  FMUL.FTZ R216, R64, R216 ;  /* 0x000000d840d87220 */ /* 0x000fe40000410000 */
        /* <DEDUP_REMOVED lines=16> */
.L_x_5676:
[----:B-1234-:R-:W-:Y:S05]  /*8ce0*/  BSYNC B0 ;  /* 0x0000000000007941 */ /* 0x01efea0003800000 */
.L_x_5675:
        /* <DEDUP_REMOVED lines=82> */
[----:B------:R-:W-:Y:S04]  /*9210*/  LDS.128 R64, [R240+0x6350] ;  /* 0x00635000f0407984 */ /* 0x000fe80000000c00 */
        /* <DEDUP_REMOVED lines=13> */
.L_x_5787:
        /* <DEDUP_REMOVED lines=34> */
[----:B------:R-:W-:-:S03]  /*9510*/  ISETP.GE.AND P0, PT, R127, 0x4, PT ;  /* 0x000000047f00780c */ /* 0x000fc60003f06270 */
[----:B------:R-:W1:Y:S01]  /*9520*/  SHFL.UP PT, R66, R65, 0x4, RZ ;  /* 0x0480000041427989 */ /* 0x000e6200000e00ff */
[----:B0-----:R-:W-:-:S04]  /*9530*/  FMUL.FTZ R67, R65, R64 ;  /* 0x0000004041437220 */ /* 0x001fc80000410000 */
[-C--:B------:R-:W-:Y:S02]  /*9540*/  FFMA.FTZ R67, R241, R68.reuse, -R67 ;  /* 0x00000044f1437223 */ /* 0x080fe40000010843 */
[----:B------:R-:W-:-:S03]  /*9550*/  FMUL.FTZ R68, R65, R68 ;  /* 0x0000004441447220 */ /* 0x000fc60000410000 */
[----:B------:R-:W-:Y:S02]  /*9560*/  @P0 FADD.FTZ R70, R70, R67 ;  /* 0x0000004346460221 */ /* 0x000fe40000010000 */
[----:B------:R-:W-:Y:S02]  /*9570*/  FFMA.FTZ R69, R241, R64, R68 ;  /* 0x00000040f1457223 */ /* 0x000fe40000010044 */
[----:B------:R-:W0:Y:S01]  /*9580*/  SHFL.UP PT, R64, R241, 0x4, RZ ;  /* 0x04800000f1407989 */ /* 0x000e2200000e00ff */
[C---:B-1----:R-:W-:Y:S02]  /*9590*/  FMUL.FTZ R67, R65.reuse, R66 ;  /* 0x0000004241437220 */ /* 0x042fe40000410000 */
[----:B------:R-:W-:Y:S02]  /*95a0*/  @P0 FADD.FTZ R242, R242, R69 ;  /* 0x00000045f2f20221 */ /* 0x000fe40000010000 */
[----:B0-----:R-:W-:-:S04]  /*95b0*/  FMUL.FTZ R68, R65, R64 ;  /* 0x0000004041447220 */ /* 0x001fc80000410000 */
        /* <DEDUP_REMOVED lines=8> */
[----:B------:R-:W-:Y:S01]  /*9640*/  FMUL.FTZ R68, R243, R68 ;  /* 0x00000044f3447220 */ /* 0x000fe20000410000 */
[----:B------:R-:W0:Y:S04]  /*9650*/  SHFL.UP PT, R66, R243, 0x8, RZ ;  /* 0x05000000f3427989 */ /* 0x000e2800000e00ff */
[----:B------:R-:W-:Y:S02]  /*9660*/  @P0 FADD.FTZ R70, R70, R65 ;  /* 0x0000004146460221 */ /* 0x000fe40000010000 */
[----:B------:R-:W-:Y:S02]  /*9670*/  FFMA.FTZ R67, R241, R64, R68 ;  /* 0x00000040f1437223 */ /* 0x000fe40000010044 */
[----:B------:R-:W1:Y:S02]  /*9680*/  SHFL.UP PT, R64, R241, 0x8, RZ ;  /* 0x05000000f1407989 */ /* 0x000e6400000e00ff */
[----:B------:R-:W-:-:S02]  /*9690*/  @P0 FADD.FTZ R242, R242, R67 ;  /* 0x00000043f2f20221 */ /* 0x000fc40000010000 */
[----:B------:R-:W2:Y:S01]  /*96a0*/  SHFL.UP PT, R71, R70, 0x10, RZ ;  /* 0x0600000046477989 */ /* 0x000ea200000e00ff */
[C---:B0-----:R-:W-:Y:S02]  /*96b0*/  FMUL.FTZ R65, R243.reuse, R66 ;  /* 0x00000042f3417220 */ /* 0x041fe40000410000 */
        /* <DEDUP_REMOVED lines=9> */
.L_x_5788:
[----:B--2---:R-:W-:Y:S01]  /*9750*/  ISETP.GE.AND P0, PT, R127, 0x10, PT ;  /* 0x000000107f00780c */ /* 0x004fe20003f06270 */
[----:B0-----:R-:W-:Y:S01]  /*9760*/  FMUL.FTZ R65, R64, R69 ;  /* 0x0000004540417220 */ /* 0x001fe20000410000 */
        /* <DEDUP_REMOVED lines=18> */
[----:B-----5:R-:W-:Y:S05]  /*9890*/  CALL.REL.NOINC `($__internal_136_$__cuda_sm70_shflsync_idx_p) ;  /* 0x00009bf000007944 */ /* 0x020fea0003c00000 */
.L_x_5681:
[----:B------:R-:W-:Y:S05]  /*98a0*/  BRA.CONV ~URZ, `(.L_x_5682) ;  /* 0x000000537f007947 */ /* 0x000fea000b800000 */
[----:B-1----:R-:W-:Y:S01]  /*98b0*/  HFMA2.MMA R66, -RZ, RZ, 0, 1.847743988037109375e-06 ;  /* 0x0000001fff427435 */ /* 0x002fe200000001ff */
[----:B------:R-:W-:Y:S02]  /*98c0*/  MOV R64, R69 ;  /* 0x0000004500407202 */ /* 0x000fe40000000f00 */
[----:B------:R-:W-:-:S02]  /*98d0*/  MOV R247, 0xffffffff ;  /* 0xffffffff00f77802 */ /* 0x000fc40000000f00 */
[----:B------:R-:W-:Y:S02]  /*98e0*/  MOV R65, 0x9900 ;  /* 0x0000990000417802 */ /* 0x000fe40000000f00 */
[----:B0----5:R-:W-:Y:S05]  /*98f0*/  CALL.REL.NOINC `($__internal_136_$__cuda_sm70_shflsync_idx_p) ;  /* 0x00009b9000007944 */ /* 0x021fea0003c00000 */
.L_x_5682:
[----:B------:R-:W-:Y:S05]  /*9900*/  BRA.CONV ~URZ, `(.L_x_5683) ;  /* 0x000000537f007947 */ /* 0x000fea000b800000 */
[----:B-1----:R-:W-:Y:S01]  /*9910*/  HFMA2.MMA R66, -RZ, RZ, 0, 1.847743988037109375e-06 ;  /* 0x0000001fff427435 */ /* 0x002fe200000001ff */
[----:B------:R-:W-:Y:S02]  /*9920*/  MOV R64, R67 ;  /* 0x0000004300407202 */ /* 0x000fe40000000f00 */
[----:B------:R-:W-:Y:S02]  /*9930*/  MOV R247, 0xffffffff ;  /* 0xffffffff00f77802 */ /* 0x000fe40000000f00 */
[----:B------:R-:W-:Y:S02]  /*9940*/  MOV R65, 0x9960 ;  /* 0x0000996000417802 */ /* 0x000fe40000000f00 */
[----:B0----5:R-:W-:Y:S05]  /*9950*/  CALL.REL.NOINC `($__internal_136_$__cuda_sm70_shflsync_idx_p) ;  /* 0x00009b3000007944 */ /* 0x021fea0003c00000 */
.L_x_5683:
[----:B------:R-:W-:Y:S05]  /*9960*/  BRA.CONV ~URZ, `(.L_x_5684) ;  /* 0x000000537f007947 */ /* 0x000fea000b800000 */
[----:B-1----:R-:W-:Y:S01]  /*9970*/  HFMA2.MMA R66, -RZ, RZ, 0, 1.847743988037109375e-06 ;  /* 0x0000001fff427435 */ /* 0x002fe200000001ff */
[----:B------:R-:W-:Y:S02]  /*9980*/  MOV R64, R68 ;  /* 0x0000004400407202 */ /* 0x000fe40000000f00 */
[----:B------:R-:W-:Y:S02]  /*9990*/  MOV R247, 0xffffffff ;  /* 0xffffffff00f77802 */ /* 0x000fe40000000f00 */
[----:B------:R-:W-:-:S02]  /*99a0*/  MOV R65, 0x99c0 ;  /* 0x000099c000417802 */ /* 0x000fc40000000f00 */
[----:B0----5:R-:W-:Y:S05]  /*99b0*/  CALL.REL.NOINC `($__internal_136_$__cuda_sm70_shflsync_idx_p) ;  /* 0x00009ad000007944 */ /* 0x021fea0003c00000 */
.L_x_5684:
        /* <DEDUP_REMOVED lines=8> */
[----:B------:R-:W0:Y:S02]  /*9a40*/  SHFL.UP PT, R68, R68, 0x1, RZ ;  /* 0x0420000044447989 */ /* 0x000e2400000e00ff */
.L_x_5789:
        /* <DEDUP_REMOVED lines=23> */
.L_x_5678:
[----:B------:R-:W-:Y:S05]  /*9bc0*/  BSYNC B0 ;  /* 0x0000000000007941 */ /* 0x000fea0003800000 */
.L_x_5677:
[----:B------:R-:W-:Y:S02]  /*9bd0*/  WARPSYNC 0xffffffff ;  /* 0xffffffff00007948 */ /* 0x000fe40003800000 */
[CC--:B-1---5:R-:W-:Y:S01]  /*9be0*/  FMUL.FTZ R60, R9.reuse, R184.reuse ;  /* 0x000000b8093c7220 */ /* 0x0e2fe20000410000 */
[----:B------:R-:W-:Y:S01]  /*9bf0*/  BAR.SYNC.DEFER_BLOCKING 0x0 ;  /* 0x0000000000007b1d */ /* 0x000fe20000010000 */
[C---:B------:R-:W-:Y:S02]  /*9c00*/  FMUL.FTZ R62, R10.reuse, R184 ;  /* 0x000000b80a3e7220 */ /* 0x040fe40000410000 */
[-C--:B------:R-:W-:Y:S02]  /*9c10*/  FFMA.FTZ R60, R10, R183.reuse, -R60 ;  /* 0x000000b70a3c7223 */ /* 0x080fe4000001083c */
[----:B------:R-:W-:Y:S01]  /*9c20*/  FFMA.FTZ R61, -R9, R183, -R62 ;  /* 0x000000b7093d7223 */ /* 0x000fe2000001093e */
[----:B------:R-:W-:Y:S01]  /*9c30*/  ULDC UR28, c[0x0][0x174] ;  /* 0x00005d00001c7ab9 */ /* 0x000fe20000000800 */
[----:B------:R-:W-:Y:S01]  /*9c40*/  FADD.FTZ R60, R181, R60 ;  /* 0x0000003cb53c7221 */ /* 0x000fe20000010000 */
[----:B------:R-:W-:Y:S01]  /*9c50*/  UISETP.GE.AND UP0, UPT, UR26, UR28, UPT ;  /* 0x0000001c1a00728c */ /* 0x000fe2000bf06270 */
[----:B------:R-:W-:Y:S01]  /*9c60*/  FADD.FTZ R61, -R182, R61 ;  /* 0x0000003db63d7221 */ /* 0x000fe20000010100 */
[----:B------:R-:W-:Y:S01]  /*9c70*/  USHF.L.U32 UR28, UR7, 0x4, URZ ;  /* 0x00000004071c7899 */ /* 0x000fe2000800063f */
[C---:B------:R-:W-:Y:S01]  /*9c80*/  FMUL.FTZ R62, R11.reuse, -R60 ;  /* 0x8000003c0b3e7220 */ /* 0x040fe20000410000 */
[----:B------:R-:W-:Y:S01]  /*9c90*/  BSSY B0, `(.L_x_5686) ;  /* 0x00001aa000007945 */ /* 0x000fe20003800000 */
[-C--:B------:R-:W-:Y:S01]  /*9ca0*/  FMUL.FTZ R63, R11, -R61.reuse ;  /* 0x8000003d0b3f7220 */ /* 0x080fe20000410000 */
[----:B------:R-:W-:Y:S01]  /*9cb0*/  PLOP3.LUT P0, PT, PT, PT, UP0, 0x80, 0x0 ;  /* 0x000000000000781c */ /* 0x000fe20003f0f008 */
[----:B------:R-:W-:-:S02]  /*9cc0*/  FFMA.FTZ R65, R12, R61, R62 ;  /* 0x0000003d0c417223 */ /* 0x000fc4000001003e */
[CC--:B------:R-:W-:Y:S01]  /*9cd0*/  FMUL.FTZ R61, R9.reuse, R111.reuse ;  /* 0x0000006f093d7220 */ /* 0x0c0fe20000410000 */
[----:B------:R-:W-:Y:S01]  /*9ce0*/  ISETP.NE.OR P0, PT, R228, RZ, P0 ;  /* 0x000000ffe400720c */ /* 0x000fe20000705670 */
[----:B------:R-:W-:Y:S02]  /*9cf0*/  FFMA.FTZ R64, R12, R60, -R63 ;  /* 0x0000003c0c407223 */ /* 0x000fe4000001083f */
[-C--:B------:R-:W-:Y:S02]  /*9d00*/  FMUL.FTZ R60, R9, -R110.reuse ;  /* 0x8000006e093c7220 */ /* 0x080fe40000410000 */
[C---:B------:R-:W-:Y:S01]  /*9d10*/  FFMA.FTZ R61, R10.reuse, R110, -R61 ;  /* 0x0000006e0a3d7223 */ /* 0x040fe2000001083d */
[----:B------:R-:W0:Y:S01]  /*9d20*/  LDS.64 R68, [R128.X16+0x6358] ;  /* 0x0063580080447984 */ /* 0x000e22000000ca00 */
[----:B------:R-:W-:Y:S02]  /*9d30*/  FFMA.FTZ R62, R10, -R111, R60 ;  /* 0x8000006f0a3e7223 */ /* 0x000fe4000001003c */
        /* <DEDUP_REMOVED lines=103> */
[----:B------:R-:W-:Y:S02]  /*a3b0*/  FFMA.FTZ R60, R32, R60, -R61 ;  /* 0x0000003c203c7223 */ /* 0x000fe4000001083d */
[----:B------:R-:W-:Y:S02]  /*a3c0*/  FADD.FTZ R65, -R160, R65 ;  /* 0x00000041a0417221 */ /* 0x000fe40000010100 */
[----:B------:R-:W-:Y:S02]  /*a3d0*/  FFMA.FTZ R61, R32, R62, R63 ;  /* 0x0000003e203d7223 */ /* 0x000fe4000001003f */
[C---:B------:R-:W-:Y:S02]  /*a3e0*/  FMUL.FTZ R62, R33.reuse, -R64 ;  /* 0x80000040213e7220 */ /* 0x040fe40000410000 */
        /* <DEDUP_REMOVED lines=20> */
[----:B------:R-:W-:Y:S02]  /*a530*/  FFMA.FTZ R67, R38, R65, R62 ;  /* 0x0000004126437223 */ /* 0x000fe4000001003e */
[CC--:B0-----:R-:W-:Y:S02]  /*a540*/  FMUL.FTZ R62, R121.reuse, R68.reuse ;  /* 0x00000044793e7220 */ /* 0x0c1fe40000410000 */
[-C--:B------:R-:W-:Y:S02]  /*a550*/  FMUL.FTZ R121, R121, R69.reuse ;  /* 0x0000004579797220 */ /* 0x080fe40000410000 */
[C---:B------:R-:W-:Y:S02]  /*a560*/  FFMA.FTZ R69, R120.reuse, R69, R62 ;  /* 0x0000004578457223 */ /* 0x040fe4000001003e */
[----:B------:R-:W-:Y:S02]  /*a570*/  FFMA.FTZ R68, R120, R68, -R121 ;  /* 0x0000004478447223 */ /* 0x000fe40000010879 */
[----:B------:R-:W-:-:S02]  /*a580*/  FADD.FTZ R186, R186, R69 ;  /* 0x00000045baba7221 */ /* 0x000fc40000010000 */
[C---:B------:R-:W-:Y:S02]  /*a590*/  FMUL.FTZ R63, R37.reuse, -R65 ;  /* 0x80000041253f7220 */ /* 0x040fe40000410000 */
[----:B------:R-:W-:Y:S02]  /*a5a0*/  FMUL.FTZ R65, R37, -R60 ;  /* 0x8000003c25417220 */ /* 0x000fe40000410000 */
[----:B------:R-:W-:Y:S02]  /*a5b0*/  FADD.FTZ R185, R185, R68 ;  /* 0x00000044b9b97221 */ /* 0x000fe40000010000 */
[C---:B------:R-:W-:Y:S02]  /*a5c0*/  FMUL.FTZ R68, R37.reuse, R186 ;  /* 0x000000ba25447220 */ /* 0x040fe40000410000 */
[----:B------:R-:W-:Y:S02]  /*a5d0*/  FFMA.FTZ R66, R38, R64, -R63 ;  /* 0x0000004026427223 */ /* 0x000fe4000001083f */
[----:B------:R-:W-:-:S02]  /*a5e0*/  FMUL.FTZ R63, R37, -R61 ;  /* 0x8000003d253f7220 */ /* 0x000fc40000410000 */
[C---:B------:R-:W-:Y:S01]  /*a5f0*/  FFMA.FTZ R65, R38.reuse, R61, R65 ;  /* 0x0000003d26417223 */ /* 0x040fe20000010041 */
[----:B------:R-:W-:Y:S01]  /*a600*/  HFMA2.MMA R61, -RZ, RZ, 0, 0 ;  /* 0x00000000ff3d7435 */ /* 0x000fe200000001ff */
[-C--:B------:R-:W-:Y:S02]  /*a610*/  FMUL.FTZ R69, R37, R185.reuse ;  /* 0x000000b925457220 */ /* 0x080fe40000410000 */
[C---:B------:R-:W-:Y:S02]  /*a620*/  FFMA.FTZ R68, R38.reuse, R185, -R68 ;  /* 0x000000b926447223 */ /* 0x040fe40000010844 */
[C---:B------:R-:W-:Y:S01]  /*a630*/  FFMA.FTZ R64, R38.reuse, R60, -R63 ;  /* 0x0000003c26407223 */ /* 0x040fe2000001083f */
[----:B------:R-:W-:Y:S01]  /*a640*/  MOV R60, 0x3f800000 ;  /* 0x3f800000003c7802 */ /* 0x000fe20000000f00 */
[----:B------:R-:W-:Y:S01]  /*a650*/  FFMA.FTZ R69, R38, R186, R69 ;  /* 0x000000ba26457223 */ /* 0x000fe20000010045 */
[----:B------:R-:W-:Y:S01]  /*a660*/  CS2R R62, SRZ ;  /* 0x00000000003e7805 */ /* 0x000fe2000001ff00 */
[----:B------:R-:W-:-:S02]  /*a670*/  FADD.FTZ R187, R187, R68 ;  /* 0x00000044bbbb7221 */ /* 0x000fc40000010000 */
        /* <DEDUP_REMOVED lines=111> */
.L_x_5790:
[----:B------:R-:W-:Y:S05]  /*ad70*/  BRA.DIV ~URZ, `(.L_x_5689) ;  /* 0x000079027f007947 */ /* 0x000fea000b800000 */
[----:B------:R-:W2:Y:S04]  /*ad80*/  SHFL.DOWN PT, R69, R69, 0x1, 0x1f ;  /* 0x08201f0045457f89 */ /* 0x000ea800000e0000 */
[----:B0-----:R0:W3:Y:S04]  /*ad90*/  SHFL.DOWN PT, R121, R68, 0x1, 0x1f ;  /* 0x08201f0044797f89 */ /* 0x0010e800000e0000 */
[----:B------:R0:W4:Y:S02]  /*ada0*/  SHFL.DOWN PT, R66, R70, 0x1, 0x1f ;  /* 0x08201f0046427f89 */ /* 0x00012400000e0000 */
.L_x_5791:
        /* <DEDUP_REMOVED lines=13> */
.L_x_5691:
[----:B------:R-:W-:Y:S05]  /*ae80*/  BSYNC B1 ;  /* 0x0000000000017941 */ /* 0x000fea0003800000 */
.L_x_5690:
[----:B------:R-:W-:Y:S01]  /*ae90*/  ISETP.GT.U32.AND P0, PT, R228, 0x1d, PT ;  /* 0x0000001de400780c */ /* 0x000fe20003f04070 */
[----:B------:R-:W-:Y:S05]  /*aea0*/  BRA.DIV ~URZ, `(.L_x_5692) ;  /* 0x000079227f007947 */ /* 0x000fea000b800000 */
[----:B-1----:R1:W0:Y:S04]  /*aeb0*/  SHFL.DOWN PT, R67, R71, 0x2, 0x1f ;  /* 0x08401f0047437f89 */ /* 0x00222800000e0000 */
[----:B--2---:R1:W2:Y:S04]  /*aec0*/  SHFL.DOWN PT, R69, R240, 0x2, 0x1f ;  /* 0x08401f00f0457f89 */ /* 0x0042a800000e0000 */
[----:B0-----:R1:W0:Y:S04]  /*aed0*/  SHFL.DOWN PT, R70, R68, 0x2, 0x1f ;  /* 0x08401f0044467f89 */ /* 0x00122800000e0000 */
[----:B----4-:R1:W4:Y:S02]  /*aee0*/  SHFL.DOWN PT, R66, R120, 0x2, 0x1f ;  /* 0x08401f0078427f89 */ /* 0x01032400000e0000 */
.L_x_5792:
        /* <DEDUP_REMOVED lines=13> */
.L_x_5694:
[----:B------:R-:W-:Y:S05]  /*afc0*/  BSYNC B1 ;  /* 0x0000000000017941 */ /* 0x000fea0003800000 */
.L_x_5693:
[----:B------:R-:W-:Y:S01]  /*afd0*/  ISETP.GT.U32.AND P0, PT, R228, 0x1b, PT ;  /* 0x0000001be400780c */ /* 0x000fe20003f04070 */
[----:B------:R-:W-:Y:S10]  /*afe0*/  BRA.DIV ~URZ, `(.L_x_5695) ;  /* 0x000079a27f007947 */ /* 0x000ff4000b800000 */
[----:B------:R1:W4:Y:S02]  /*aff0*/  SHFL.DOWN PT, R67, R71, 0x4, 0x1f ;  /* 0x08801f0047437f89 */ /* 0x00032400000e0000 */
.L_x_5793:
[----:B------:R-:W-:Y:S05]  /*b000*/  BRA.DIV ~URZ, `(.L_x_5696) ;  /* 0x00007a027f007947 */ /* 0x000fea000b800000 */
[----:B--2---:R2:W1:Y:S04]  /*b010*/  SHFL.DOWN PT, R69, R240, 0x4, 0x1f ;  /* 0x08801f00f0457f89 */ /* 0x00446800000e0000 */
[----:B0-----:R2:W0:Y:S04]  /*b020*/  SHFL.DOWN PT, R70, R68, 0x4, 0x1f ;  /* 0x08801f0044467f89 */ /* 0x00142800000e0000 */
[----:B----4-:R2:W4:Y:S02]  /*b030*/  SHFL.DOWN PT, R66, R120, 0x4, 0x1f ;  /* 0x08801f0078427f89 */ /* 0x01052400000e0000 */
.L_x_5794:
        /* <DEDUP_REMOVED lines=13> */
.L_x_5698:
[----:B------:R-:W-:Y:S05]  /*b110*/  BSYNC B1 ;  /* 0x0000000000017941 */ /* 0x000fea0003800000 */
.L_x_5697:
[----:B------:R-:W-:Y:S01]  /*b120*/  ISETP.GT.U32.AND P0, PT, R228, 0x17, PT ;  /* 0x00000017e400780c */ /* 0x000fe20003f04070 */
[----:B------:R-:W-:Y:S05]  /*b130*/  BRA.DIV ~URZ, `(.L_x_5699) ;  /* 0x00007a227f007947 */ /* 0x000fea000b800000 */
[----:B------:R2:W4:Y:S04]  /*b140*/  SHFL.DOWN PT, R67, R71, 0x8, 0x1f ;  /* 0x09001f0047437f89 */ /* 0x00052800000e0000 */
[----:B-1----:R2:W1:Y:S04]  /*b150*/  SHFL.DOWN PT, R69, R240, 0x8, 0x1f ;  /* 0x09001f00f0457f89 */ /* 0x00246800000e0000 */
[----:B0-----:R2:W0:Y:S04]  /*b160*/  SHFL.DOWN PT, R70, R68, 0x8, 0x1f ;  /* 0x09001f0044467f89 */ /* 0x00142800000e0000 */
[----:B----4-:R2:W4:Y:S02]  /*b170*/  SHFL.DOWN PT, R66, R120, 0x8, 0x1f ;  /* 0x09001f0078427f89 */ /* 0x01052400000e0000 */
.L_x_5795:
        /* <DEDUP_REMOVED lines=13> */
.L_x_5701:
[----:B------:R-:W-:Y:S05]  /*b250*/  BSYNC B1 ;  /* 0x0000000000017941 */ /* 0x000fea0003800000 */
.L_x_5700:
[----:B------:R-:W-:Y:S01]  /*b260*/  ISETP.GT.U32.AND P0, PT, R228, 0xf, PT ;  /* 0x0000000fe400780c */ /* 0x000fe20003f04070 */
[----:B------:R-:W-:Y:S10]  /*b270*/  BRA.DIV ~URZ, `(.L_x_5702) ;  /* 0x00007aa27f007947 */ /* 0x000ff4000b800000 */
[----:B------:R2:W4:Y:S02]  /*b280*/  SHFL.DOWN PT, R67, R71, 0x10, 0x1f ;  /* 0x0a001f0047437f89 */ /* 0x00052400000e0000 */
.L_x_5796:
[----:B------:R-:W-:Y:S05]  /*b290*/  BRA.DIV ~URZ, `(.L_x_5703) ;  /* 0x00007b027f007947 */ /* 0x000fea000b800000 */
[----:B-1----:R1:W2:Y:S04]  /*b2a0*/  SHFL.DOWN PT, R69, R240, 0x10, 0x1f ;  /* 0x0a001f00f0457f89 */ /* 0x0022a800000e0000 */
[----:B0-----:R1:W0:Y:S04]  /*b2b0*/  SHFL.DOWN PT, R70, R68, 0x10, 0x1f ;  /* 0x0a001f0044467f89 */ /* 0x00122800000e0000 */
[----:B----4-:R1:W4:Y:S02]  /*b2c0*/  SHFL.DOWN PT, R66, R120, 0x10, 0x1f ;  /* 0x0a001f0078427f89 */ /* 0x01032400000e0000 */
.L_x_5797:
        /* <DEDUP_REMOVED lines=13> */
.L_x_5705:
[----:B------:R-:W-:Y:S05]  /*b3a0*/  BSYNC B1 ;  /* 0x0000000000017941 */ /* 0x000fea0003800000 */
.L_x_5704:
        /* <DEDUP_REMOVED lines=20> */
.L_x_5798:
        /* <DEDUP_REMOVED lines=21> */
.L_x_5708:
[----:B------:R-:W-:Y:S05]  /*b640*/  BSYNC B1 ;  /* 0x0000000000017941 */ /* 0x000fea0003800000 */
.L_x_5707:
        /* <DEDUP_REMOVED lines=14> */
.L_x_5687:
[----:B0-----:R-:W-:Y:S05]  /*b730*/  BSYNC B0 ;  /* 0x0000000000007941 */ /* 0x001fea0003800000 */
.L_x_5686:
[----:B------:R-:W-:Y:S02]  /*b740*/  WARPSYNC 0xffffffff ;  /* 0xffffffff00007948 */ /* 0x000fe40003800000 */
[----:B------:R-:W-:Y:S01]  /*b750*/  BAR.SYNC.DEFER_BLOCKING 0x0 ;  /* 0x0000000000007b1d */ /* 0x000fe20000010000 */
[C---:B-1----:R-:W-:Y:S02]  /*b760*/  SHF.L.U32 R66, R128.reuse, 0x4, RZ ;  /* 0x0000000480427819 */ /* 0x042fe400000006ff */
[----:B------:R-:W-:Y:S02]  /*b770*/  ISETP.NE.AND P0, PT, R128, RZ, PT ;  /* 0x000000ff8000720c */ /* 0x000fe40003f05270 */
[----:B------:R-:W-:Y:S01]  /*b780*/  PRMT R120, RZ, 0x5410, R113 ;  /* 0x00005410ff787816 */ /* 0x000fe20000000071 */
[----:B------:R-:W-:Y:S01]  /*b790*/  BSSY B0, `(.L_x_5709) ;  /* 0x00002d1000007945 */ /* 0x000fe20003800000 */
[----:B------:R-:W-:Y:S01]  /*b7a0*/  PRMT R121, RZ, 0x5410, R114 ;  /* 0x00005410ff797816 */ /* 0x000fe20000000072 */
[----:B------:R-:W0:Y:S08]  /*b7b0*/  LDS.64 R64, [R66+0x6768] ;  /* 0x0067680042407984 */ /* 0x000e300000000a00 */
[----:B------:R1:W-:Y:S01]  /*b7c0*/  @!P0 STS.128 [UR28+0x7d60], R60 ;  /* 0x007d603cff008988 */ /* 0x0003e20008000c1c */
[----:B------:R-:W-:-:S02]  /*b7d0*/  ULDC UR28, c[0x0][0x168] ;  /* 0x00005a00001c7ab9 */ /* 0x000fc40000000800 */
[----:B------:R-:W-:Y:S01]  /*b7e0*/  UIADD3 UR28, -UR27, UR28, URZ ;  /* 0x0000001c1b1c7290 */ /* 0x000fe2000fffe13f */
[----:B-1----:R-:W-:Y:S02]  /*b7f0*/  PRMT R62, RZ, 0x5410, R105 ;  /* 0x00005410ff3e7816 */ /* 0x002fe40000000069 */
[----:B------:R-:W-:-:S04]  /*b800*/  SHF.L.U32 R60, R128, 0x5, RZ ;  /* 0x00000005803c7819 */ /* 0x000fc800000006ff */
[----:B------:R-:W-:Y:S01]  /*b810*/  LEA.HI.SX32 R60, R60, R60, 0x1b ;  /* 0x0000003c3c3c7211 */ /* 0x000fe200078fdaff */
[CC--:B0-----:R-:W-:Y:S02]  /*b820*/  FMUL.FTZ R67, R64.reuse, -R111.reuse ;  /* 0x8000006f40437220 */ /* 0x0c1fe40000410000 */
[C---:B------:R-:W-:Y:S02]  /*b830*/  FMUL.FTZ R111, R65.reuse, -R111 ;  /* 0x8000006f416f7220 */ /* 0x040fe40000410000 */
[-C--:B------:R-:W-:Y:S02]  /*b840*/  FFMA.FTZ R67, R65, R110.reuse, R67 ;  /* 0x0000006e41437223 */ /* 0x080fe40000010043 */
[----:B------:R-:W-:Y:S02]  /*b850*/  FFMA.FTZ R64, R64, R110, -R111 ;  /* 0x0000006e40407223 */ /* 0x000fe4000001086f */
[----:B------:R-:W-:Y:S02]  /*b860*/  FADD.FTZ R184, -R184, R67 ;  /* 0x00000043b8b87221 */ /* 0x000fe40000010100 */
[----:B------:R-:W-:-:S02]  /*b870*/  FADD.FTZ R64, R183, R64 ;  /* 0x00000040b7407221 */ /* 0x000fc40000010000 */
[C---:B------:R-:W-:Y:S02]  /*b880*/  FMUL.FTZ R65, R9.reuse, -R184 ;  /* 0x800000b809417220 */ /* 0x040fe40000410000 */
[-C--:B------:R-:W-:Y:S02]  /*b890*/  FMUL.FTZ R9, R9, -R64.reuse ;  /* 0x8000004009097220 */ /* 0x080fe40000410000 */
[C---:B------:R-:W-:Y:S02]  /*b8a0*/  FFMA.FTZ R70, R10.reuse, R64, -R65 ;  /* 0x000000400a467223 */ /* 0x040fe40000010841 */
[----:B------:R-:W-:Y:S02]  /*b8b0*/  FFMA.FTZ R65, R10, R184, R9 ;  /* 0x000000b80a417223 */ /* 0x000fe40000010009 */
[----:B------:R-:W-:Y:S02]  /*b8c0*/  FMUL.FTZ R61, R64, UR34 ;  /* 0x00000022403d7c20 */ /* 0x000fe40008410000 */
[----:B------:R-:W-:-:S02]  /*b8d0*/  FMUL.FTZ R9, R89, R62 ;  /* 0x0000003e59097220 */ /* 0x000fc40000410000 */
[----:B------:R-:W-:Y:S02]  /*b8e0*/  FMUL.FTZ R68, R152, R184 ;  /* 0x000000b898447220 */ /* 0x000fe40000410000 */
[----:B------:R-:W-:Y:S02]  /*b8f0*/  FFMA.FTZ R63, R184, UR33, -R61 ;  /* 0x00000021b83f7c23 */ /* 0x000fe4000801083d */
[-C--:B------:R-:W-:Y:S02]  /*b900*/  FFMA.FTZ R152, R152, -R9.reuse, R216 ;  /* 0x8000000998987223 */ /* 0x080fe400000100d8 */
[----:B------:R-:W-:Y:S02]  /*b910*/  FMUL.FTZ R61, R184, UR34 ;  /* 0x00000022b83d7c20 */ /* 0x000fe40008410000 */
[----:B------:R-:W-:Y:S02]  /*b920*/  FFMA.FTZ R9, R151, -R9, R215 ;  /* 0x8000000997097223 */ /* 0x000fe400000100d7 */
[----:B------:R-:W-:-:S02]  /*b930*/  FFMA.FTZ R10, R64, UR33, R61 ;  /* 0x00000021400a7c23 */ /* 0x000fc4000801003d */
[----:B------:R-:W-:Y:S02]  /*b940*/  FMUL.FTZ R63, R152, R63 ;  /* 0x0000003f983f7220 */ /* 0x000fe40000410000 */
[----:B------:R-:W-:Y:S02]  /*b950*/  FADD.FTZ R61, -R182, R65 ;  /* 0x00000041b63d7221 */ /* 0x000fe40000010100 */
[----:B------:R-:W-:Y:S01]  /*b960*/  FFMA.FTZ R68, R151, R64, R68 ;  /* 0x0000004097447223 */ /* 0x000fe20000010044 */
[----:B------:R-:W-:Y:S01]  /*b970*/  IADD3 R151, R128, 0x600, RZ ;  /* 0x0000060080977810 */ /* 0x000fe20007ffe0ff */
[----:B------:R-:W-:Y:S02]  /*b980*/  FFMA.FTZ R63, R9, R10, R63 ;  /* 0x0000000a093f7223 */ /* 0x000fe4000001003f */
[C---:B------:R-:W-:Y:S02]  /*b990*/  FMUL.FTZ R67, R89.reuse, R184 ;  /* 0x000000b859437220 */ /* 0x040fe40000410000 */
[----:B------:R-:W-:-:S02]  /*b9a0*/  FMUL.FTZ R65, R89, R64 ;  /* 0x0000004059417220 */ /* 0x000fc40000410000 */
[----:B------:R-:W-:Y:S02]  /*b9b0*/  FADD.FTZ R181, R181, R70 ;  /* 0x00000046b5b57221 */ /* 0x000fe40000010000 */
[C---:B------:R-:W-:Y:S02]  /*b9c0*/  FMUL.FTZ R69, R62.reuse, R65 ;  /* 0x000000413e457220 */ /* 0x040fe40000410000 */
[CC--:B------:R-:W-:Y:S02]  /*b9d0*/  FMUL.FTZ R71, R62.reuse, R67.reuse ;  /* 0x000000433e477220 */ /* 0x0c0fe40000410000 */
[----:B------:R-:W-:Y:S01]  /*b9e0*/  FFMA.FTZ R63, R62, R68, R63 ;  /* 0x000000443e3f7223 */ /* 0x000fe2000001003f */
[----:B------:R0:W-:Y:S01]  /*b9f0*/  STS [R60.X4+0x2178], R69 ;  /* 0x002178453c007388 */ /* 0x0001e20000004800 */
[----:B------:R-:W-:Y:S02]  /*ba00*/  FMUL.FTZ R10, R152, R67 ;  /* 0x00000043980a7220 */ /* 0x000fe40000410000 */
[C---:B------:R-:W-:Y:S01]  /*ba10*/  FMUL.FTZ R62, R11.reuse, -R61 ;  /* 0x8000003d0b3e7220 */ /* 0x040fe20000410000 */
[----:B------:R-:W-:Y:S01]  /*ba20*/  STS [R60.X4+0x217c], R71 ;  /* 0x00217c473c007388 */ /* 0x000fe20000004800 */
[----:B------:R-:W-:-:S02]  /*ba30*/  FMUL.FTZ R11, R11, -R181 ;  /* 0x800000b50b0b7220 */ /* 0x000fc40000410000 */
[-C--:B------:R-:W-:Y:S02]  /*ba40*/  FMUL.FTZ R152, R152, R65.reuse ;  /* 0x0000004198987220 */ /* 0x080fe40000410000 */
[----:B------:R-:W-:Y:S02]  /*ba50*/  FFMA.FTZ R10, R9, R65, R10 ;  /* 0x00000041090a7223 */ /* 0x000fe4000001000a */
[C---:B------:R-:W-:Y:S01]  /*ba60*/  FFMA.FTZ R65, R12.reuse, R61, R11 ;  /* 0x0000003d0c417223 */ /* 0x040fe2000001000b */
[----:B------:R-:W-:Y:S01]  /*ba70*/  PRMT R11, RZ, 0x5410, R106 ;  /* 0x00005410ff0b7816 */ /* 0x000fe2000000006a */
[----:B------:R-:W-:Y:S02]  /*ba80*/  FFMA.FTZ R62, R12, R181, -R62 ;  /* 0x000000b50c3e7223 */ /* 0x000fe4000001083e */
[----:B------:R-:W-:Y:S02]  /*ba90*/  FMUL.FTZ R12, R150, R61 ;  /* 0x0000003d960c7220 */ /* 0x000fe40000410000 */
[----:B------:R-:W-:-:S02]  /*baa0*/  FMUL.FTZ R64, R90, R11 ;  /* 0x0000000b5a407220 */ /* 0x000fc40000410000 */
[----:B------:R-:W-:Y:S02]  /*bab0*/  FFMA.FTZ R9, R9, R67, -R152 ;  /* 0x0000004309097223 */ /* 0x000fe40000010898 */
[CC--:B------:R-:W-:Y:S02]  /*bac0*/  FFMA.FTZ R67, R149.reuse, -R64.reuse, R214 ;  /* 0x8000004095437223 */ /* 0x0c0fe400000100d6 */
[----:B------:R-:W-:Y:S02]  /*bad0*/  FFMA.FTZ R149, R149, R181, R12 ;  /* 0x000000b595957223 */ /* 0x000fe4000001000c */
[----:B------:R-:W-:Y:S02]  /*bae0*/  FMUL.FTZ R12, R181, UR34 ;  /* 0x00000022b50c7c20 */ /* 0x000fe40008410000 */
[----:B------:R-:W-:Y:S02]  /*baf0*/  FFMA.FTZ R150, R150, -R64, R213 ;  /* 0x8000004096967223 */ /* 0x000fe400000100d5 */
[----:B0-----:R-:W-:-:S02]  /*bb00*/  FFMA.FTZ R69, R61, UR33, -R12 ;  /* 0x000000213d457c23 */ /* 0x001fc4000801080c */
[----:B------:R-:W-:Y:S02]  /*bb10*/  FMUL.FTZ R12, R61, UR34 ;  /* 0x000000223d0c7c20 */ /* 0x000fe40008410000 */
[----:B------:R-:W-:Y:S02]  /*bb20*/  FMUL.FTZ R70, R90, R61 ;  /* 0x0000003d5a467220 */ /* 0x000fe40000410000 */
[----:B------:R-:W-:Y:S02]  /*bb30*/  FFMA.FTZ R83, R89, R68, R83 ;  /* 0x0000004459537223 */ /* 0x000fe40000010053 */
[----:B------:R-:W-:Y:S02]  /*bb40*/  FFMA.FTZ R12, R181, UR33, R12 ;  /* 0x00000021b50c7c23 */ /* 0x000fe4000801000c */
[----:B------:R-:W-:Y:S02]  /*bb50*/  FMUL.FTZ R69, R150, R69 ;  /* 0x0000004596457220 */ /* 0x000fe40000410000 */
[----:B------:R-:W-:-:S02]  /*bb60*/  FMUL.FTZ R68, R90, R181 ;  /* 0x000000b55a447220 */ /* 0x000fc40000410000 */
[----:B------:R-:W-:Y:S02]  /*bb70*/  FADD.FTZ R64, R179, R62 ;  /* 0x0000003eb3407221 */ /* 0x000fe40000010000 */
[C---:B------:R-:W-:Y:S02]  /*bb80*/  FMUL.FTZ R62, R150.reuse, R70 ;  /* 0x00000046963e7220 */ /* 0x040fe40000410000 */
[C---:B------:R-:W-:Y:S02]  /*bb90*/  FFMA.FTZ R12, R67.reuse, R12, R69 ;  /* 0x0000000c430c7223 */ /* 0x040fe40000010045 */
[-C--:B------:R-:W-:Y:S02]  /*bba0*/  FMUL.FTZ R61, R150, R68.reuse ;  /* 0x00000044963d7220 */ /* 0x080fe40000410000 */
[----:B------:R-:W-:Y:S02]  /*bbb0*/  FADD.FTZ R180, -R180, R65 ;  /* 0x00000041b4b47221 */ /* 0x000fe40000010100 */
[----:B------:R-:W-:-:S02]  /*bbc0*/  FFMA.FTZ R62, R67, R68, R62 ;  /* 0x00000044433e7223 */ /* 0x000fc4000001003e */
[C---:B------:R-:W-:Y:S02]  /*bbd0*/  FMUL.FTZ R65, R11.reuse, R68 ;  /* 0x000000440b417220 */ /* 0x040fe40000410000 */
[----:B------:R-:W-:Y:S01]  /*bbe0*/  FFMA.FTZ R68, R11, R149, R12 ;  /* 0x000000950b447223 */ /* 0x000fe2000001000c */
[----:B------:R-:W-:Y:S01]  /*bbf0*/  PRMT R12, RZ, 0x5410, R107 ;  /* 0x00005410ff0c7816 */ /* 0x000fe2000000006b */
[-C--:B------:R-:W-:Y:S01]  /*bc00*/  FFMA.FTZ R61, R67, R70.reuse, -R61 ;  /* 0x00000046433d7223 */ /* 0x080fe2000001083d */
[----:B------:R0:W-:Y:S01]  /*bc10*/  STS [R60.X4+0x2170], R65 ;  /* 0x002170413c007388 */ /* 0x0001e20000004800 */
[----:B------:R-:W-:Y:S02]  /*bc20*/  FMUL.FTZ R67, R11, R70 ;  /* 0x000000460b437220 */ /* 0x000fe40000410000 */
[C---:B------:R-:W-:Y:S02]  /*bc30*/  FMUL.FTZ R11, R13.reuse, -R180 ;  /* 0x800000b40d0b7220 */ /* 0x040fe40000410000 */
[----:B------:R-:W-:Y:S01]  /*bc40*/  FMUL.FTZ R13, R13, -R64 ;  /* 0x800000400d0d7220 */ /* 0x000fe20000410000 */
[----:B------:R1:W-:Y:S01]  /*bc50*/  STS [R60.X4+0x2174], R67 ;  /* 0x002174433c007388 */ /* 0x0003e20000004800 */
[----:B------:R-:W-:-:S02]  /*bc60*/  FADD.FTZ R82, R63, R82 ;  /* 0x000000523f527221 */ /* 0x000fc40000010000 */
[----:B------:R-:W-:Y:S02]  /*bc70*/  FMUL.FTZ R63, R91, R12 ;  /* 0x0000000c5b3f7220 */ /* 0x000fe40000410000 */
[C---:B------:R-:W-:Y:S02]  /*bc80*/  FFMA.FTZ R70, R14.reuse, R64, -R11 ;  /* 0x000000400e467223 */ /* 0x040fe4000001080b */
[-C--:B------:R-:W-:Y:S02]  /*bc90*/  FFMA.FTZ R11, R14, R180.reuse, R13 ;  /* 0x000000b40e0b7223 */ /* 0x080fe4000001000d */
[C---:B------:R-:W-:Y:S02]  /*bca0*/  FMUL.FTZ R13, R148.reuse, R180 ;  /* 0x000000b4940d7220 */ /* 0x040fe40000410000 */
[-C--:B------:R-:W-:Y:S02]  /*bcb0*/  FFMA.FTZ R148, R148, -R63.reuse, R211 ;  /* 0x8000003f94947223 */ /* 0x080fe400000100d3 */
[----:B0-----:R-:W-:-:S02]  /*bcc0*/  FFMA.FTZ R65, R147, -R63, R212 ;  /* 0x8000003f93417223 */ /* 0x001fc400000100d4 */
[----:B------:R-:W-:Y:S02]  /*bcd0*/  FMUL.FTZ R63, R64, UR34 ;  /* 0x00000022403f7c20 */ /* 0x000fe40008410000 */
[----:B------:R-:W-:Y:S01]  /*bce0*/  FFMA.FTZ R14, R147, R64, R13 ;  /* 0x00000040930e7223 */ /* 0x000fe2000001000d */
[----:B------:R-:W-:Y:S01]  /*bcf0*/  IADD3 R147, R128, 0x580, RZ ;  /* 0x0000058080937810 */ /* 0x000fe20007ffe0ff */
[C---:B------:R-:W-:Y:S02]  /*bd00*/  FMUL.FTZ R13, R180.reuse, UR34 ;  /* 0x00000022b40d7c20 */ /* 0x040fe40008410000 */
[----:B------:R-:W-:Y:S02]  /*bd10*/  FFMA.FTZ R63, R180, UR33, -R63 ;  /* 0x00000021b43f7c23 */ /* 0x000fe4000801083f */
[----:B------:R-:W-:Y:S02]  /*bd20*/  FADD.FTZ R177, R177, R70 ;  /* 0x00000046b1b17221 */ /* 0x000fe40000010000 */
[----:B------:R-:W-:-:S02]  /*bd30*/  FMUL.FTZ R69, R91, R180 ;  /* 0x000000b45b457220 */ /* 0x000fc40000410000 */
[----:B------:R-:W-:Y:S02]  /*bd40*/  FFMA.FTZ R70, R64, UR33, R13 ;  /* 0x0000002140467c23 */ /* 0x000fe4000801000d */
[----:B-1----:R-:W-:Y:S02]  /*bd50*/  FMUL.FTZ R67, R91, R64 ;  /* 0x000000405b437220 */ /* 0x002fe40000410000 */
[C---:B------:R-:W-:Y:S02]  /*bd60*/  FMUL.FTZ R13, R148.reuse, R63 ;  /* 0x0000003f940d7220 */ /* 0x040fe40000410000 */
[C---:B------:R-:W-:Y:S02]  /*bd70*/  FMUL.FTZ R64, R148.reuse, R69 ;  /* 0x0000004594407220 */ /* 0x040fe40000410000 */
[----:B------:R-:W-:Y:S02]  /*bd80*/  FMUL.FTZ R148, R148, R67 ;  /* 0x0000004394947220 */ /* 0x000fe40000410000 */
[----:B------:R-:W-:Y:S01]  /*bd90*/  FFMA.FTZ R13, R65, R70, R13 ;  /* 0x00000046410d7223 */ /* 0x000fe2000001000d */
[----:B------:R-:W-:Y:S01]  /*bda0*/  PRMT R70, RZ, 0x5410, R108 ;  /* 0x00005410ff467816 */ /* 0x000fe2000000006c */
[----:B------:R-:W-:-:S02]  /*bdb0*/  FADD.FTZ R11, -R178, R11 ;  /* 0x0000000bb20b7221 */ /* 0x000fc40000010100 */
[C---:B------:R-:W-:Y:S02]  /*bdc0*/  FFMA.FTZ R64, R65.reuse, R67, R64 ;  /* 0x0000004341407223 */ /* 0x040fe40000010040 */
[-C--:B------:R-:W-:Y:S02]  /*bdd0*/  FFMA.FTZ R63, R65, R69.reuse, -R148 ;  /* 0x00000045413f7223 */ /* 0x080fe40000010894 */
[C---:B------:R-:W-:Y:S02]  /*bde0*/  FMUL.FTZ R71, R12.reuse, R69 ;  /* 0x000000450c477220 */ /* 0x040fe40000410000 */
[C---:B------:R-:W-:Y:S02]  /*bdf0*/  FMUL.FTZ R67, R12.reuse, R67 ;  /* 0x000000430c437220 */ /* 0x040fe40000410000 */
[----:B------:R-:W-:Y:S01]  /*be00*/  FFMA.FTZ R69, R12, R14, R13 ;  /* 0x0000000e0c457223 */ /* 0x000fe2000001000d */
[----:B------:R0:W-:Y:S01]  /*be10*/  STS [R60.X4+0x216c], R71 ;  /* 0x00216c473c007388 */ /* 0x0001e20000004800 */
[----:B------:R-:W-:-:S02]  /*be20*/  FMUL.FTZ R12, R15, -R11 ;  /* 0x8000000b0f0c7220 */ /* 0x000fc40000410000 */
[-C--:B------:R-:W-:Y:S01]  /*be30*/  FMUL.FTZ R15, R15, -R177.reuse ;  /* 0x800000b10f0f7220 */ /* 0x080fe20000410000 */
[----:B------:R1:W-:Y:S01]  /*be40*/  STS [R60.X4+0x2168], R67 ;  /* 0x002168433c007388 */ /* 0x0003e20000004800 */
[----:B------:R-:W-:Y:S02]  /*be50*/  FMUL.FTZ R13, R92, R70 ;  /* 0x000000465c0d7220 */ /* 0x000fe40000410000 */
[----:B------:R-:W-:Y:S02]  /*be60*/  FFMA.FTZ R85, R91, R14, R85 ;  /* 0x0000000e5b557223 */ /* 0x000fe40000010055 */
[C---:B------:R-:W-:Y:S01]  /*be70*/  FFMA.FTZ R12, R16.reuse, R177, -R12 ;  /* 0x000000b1100c7223 */ /* 0x040fe2000001080c */
[----:B0-----:R-:W-:Y:S01]  /*be80*/  PRMT R71, RZ, 0x5410, R109 ;  /* 0x00005410ff477816 */ /* 0x001fe2000000006d */
[-C--:B------:R-:W-:Y:S02]  /*be90*/  FFMA.FTZ R15, R16, R11.reuse, R15 ;  /* 0x0000000b100f7223 */ /* 0x080fe4000001000f */
[----:B------:R-:W-:-:S02]  /*bea0*/  FMUL.FTZ R14, R146, R11 ;  /* 0x0000000b920e7220 */ /* 0x000fc40000410000 */
[----:B------:R-:W-:Y:S02]  /*beb0*/  FMUL.FTZ R16, R177, UR34 ;  /* 0x00000022b1107c20 */ /* 0x000fe40008410000 */
[-C--:B------:R-:W-:Y:S02]  /*bec0*/  FFMA.FTZ R146, R146, -R13.reuse, R209 ;  /* 0x8000000d92927223 */ /* 0x080fe400000100d1 */
[C---:B------:R-:W-:Y:S02]  /*bed0*/  FFMA.FTZ R13, R145.reuse, -R13, R210 ;  /* 0x8000000d910d7223 */ /* 0x040fe400000100d2 */
[----:B------:R-:W-:Y:S02]  /*bee0*/  FFMA.FTZ R145, R145, R177, R14 ;  /* 0x000000b191917223 */ /* 0x000fe4000001000e */
[C---:B------:R-:W-:Y:S02]  /*bef0*/  FMUL.FTZ R14, R11.reuse, UR34 ;  /* 0x000000220b0e7c20 */ /* 0x040fe40008410000 */
[----:B------:R-:W-:-:S02]  /*bf00*/  FFMA.FTZ R65, R11, UR33, -R16 ;  /* 0x000000210b417c23 */ /* 0x000fc40008010810 */
[----:B-1----:R-:W-:Y:S02]  /*bf10*/  FMUL.FTZ R67, R92, R11 ;  /* 0x0000000b5c437220 */ /* 0x002fe40000410000 */
[----:B------:R-:W-:Y:S02]  /*bf20*/  FADD.FTZ R81, R68, R81 ;  /* 0x0000005144517221 */ /* 0x000fe40000010000 */
[----:B------:R-:W-:Y:S02]  /*bf30*/  FFMA.FTZ R14, R177, UR33, R14 ;  /* 0x00000021b10e7c23 */ /* 0x000fe4000801000e */
[----:B------:R-:W-:Y:S02]  /*bf40*/  FMUL.FTZ R11, R146, R65 ;  /* 0x00000041920b7220 */ /* 0x000fe40000410000 */
[----:B------:R-:W-:Y:S02]  /*bf50*/  FADD.FTZ R68, -R176, R15 ;  /* 0x0000000fb0447221 */ /* 0x000fe40000010100 */
[----:B------:R-:W-:-:S02]  /*bf60*/  FMUL.FTZ R177, R92, R177 ;  /* 0x000000b15cb17220 */ /* 0x000fc40000410000 */
[----:B------:R-:W-:Y:S02]  /*bf70*/  FMUL.FTZ R16, R146, R67 ;  /* 0x0000004392107220 */ /* 0x000fe40000410000 */
[----:B------:R-:W-:Y:S02]  /*bf80*/  FFMA.FTZ R14, R13, R14, R11 ;  /* 0x0000000e0d0e7223 */ /* 0x000fe4000001000b */
[----:B------:R-:W-:Y:S01]  /*bf90*/  FADD.FTZ R12, R175, R12 ;  /* 0x0000000caf0c7221 */ /* 0x000fe20000010000 */
[----:B------:R-:W-:Y:S01]  /*bfa0*/  IADD3 R175, R128, 0x200, RZ ;  /* 0x0000020080af7810 */ /* 0x000fe20007ffe0ff */
[----:B------:R-:W-:Y:S02]  /*bfb0*/  FMUL.FTZ R11, R17, -R68 ;  /* 0x80000044110b7220 */ /* 0x000fe40000410000 */
[-C--:B------:R-:W-:Y:S02]  /*bfc0*/  FMUL.FTZ R146, R146, R177.reuse ;  /* 0x000000b192927220 */ /* 0x080fe40000410000 */
[----:B------:R-:W-:-:S02]  /*bfd0*/  FFMA.FTZ R65, R13, R177, R16 ;  /* 0x000000b10d417223 */ /* 0x000fc40000010010 */
[C---:B------:R-:W-:Y:S02]  /*bfe0*/  FMUL.FTZ R177, R70.reuse, R177 ;  /* 0x000000b146b17220 */ /* 0x040fe40000410000 */
[C---:B------:R-:W-:Y:S02]  /*bff0*/  FMUL.FTZ R15, R70.reuse, R67 ;  /* 0x00000043460f7220 */ /* 0x040fe40000410000 */
[----:B------:R-:W-:Y:S01]  /*c000*/  FFMA.FTZ R70, R70, R145, R14 ;  /* 0x0000009146467223 */ /* 0x000fe2000001000e */
[----:B------:R-:W-:Y:S01]  /*c010*/  STS [R60.X4+0x2160], R177 ;  /* 0x002160b13c007388 */ /* 0x000fe20000004800 */
[----:B------:R-:W-:Y:S02]  /*c020*/  FFMA.FTZ R14, R18, R12, -R11 ;  /* 0x0000000c120e7223 */ /* 0x000fe4000001080b */
[----:B------:R-:W-:Y:S01]  /*c030*/  FMUL.FTZ R11, R144, R68 ;  /* 0x00000044900b7220 */ /* 0x000fe20000410000 */
[----:B------:R0:W-:Y:S01]  /*c040*/  STS [R60.X4+0x2164], R15 ;  /* 0x0021640f3c007388 */ /* 0x0001e20000004800 */
[----:B------:R-:W-:-:S02]  /*c050*/  FFMA.FTZ R67, R13, R67, -R146 ;  /* 0x000000430d437223 */ /* 0x000fc40000010892 */
[-C--:B------:R-:W-:Y:S02]  /*c060*/  FMUL.FTZ R17, R17, -R12.reuse ;  /* 0x8000000c11117220 */ /* 0x080fe40000410000 */
[----:B------:R-:W-:Y:S02]  /*c070*/  FFMA.FTZ R16, R143, R12, R11 ;  /* 0x0000000c8f107223 */ /* 0x000fe4000001000b */
[----:B------:R-:W-:Y:S02]  /*c080*/  FMUL.FTZ R13, R93, R71 ;  /* 0x000000475d0d7220 */ /* 0x000fe40000410000 */
[----:B------:R-:W-:Y:S02]  /*c090*/  FMUL.FTZ R11, R68, UR34 ;  /* 0x00000022440b7c20 */ /* 0x000fe40008410000 */
[----:B0-----:R-:W-:Y:S02]  /*c0a0*/  FMUL.FTZ R15, R12, UR34 ;  /* 0x000000220c0f7c20 */ /* 0x001fe40008410000 */
[----:B------:R-:W-:Y:S01]  /*c0b0*/  FFMA.FTZ R17, R18, R68, R17 ;  /* 0x0000004412117223 */ /* 0x000fe20000010011 */
[----:B------:R-:W-:Y:S01]  /*c0c0*/  PRMT R18, RZ, 0x5410, R112 ;  /* 0x00005410ff127816 */ /* 0x000fe20000000070 */
[----:B------:R-:W-:-:S02]  /*c0d0*/  FFMA.FTZ R15, R68, UR33, -R15 ;  /* 0x00000021440f7c23 */ /* 0x000fc4000801080f */
[----:B------:R-:W-:Y:S02]  /*c0e0*/  FADD.FTZ R173, R173, R14 ;  /* 0x0000000eadad7221 */ /* 0x000fe40000010000 */
[----:B------:R-:W-:Y:S02]  /*c0f0*/  FFMA.FTZ R144, R144, -R13, R207 ;  /* 0x8000000d90907223 */ /* 0x000fe400000100cf */
[C---:B------:R-:W-:Y:S02]  /*c100*/  FMUL.FTZ R68, R93.reuse, R68 ;  /* 0x000000445d447220 */ /* 0x040fe40000410000 */
[----:B------:R-:W-:Y:S02]  /*c110*/  FFMA.FTZ R14, R12, UR33, R11 ;  /* 0x000000210c0e7c23 */ /* 0x000fe4000801000b */
[----:B------:R-:W-:Y:S02]  /*c120*/  FMUL.FTZ R12, R93, R12 ;  /* 0x0000000c5d0c7220 */ /* 0x000fe40000410000 */
[----:B------:R-:W-:-:S02]  /*c130*/  FADD.FTZ R80, R69, R80 ;  /* 0x0000005045507221 */ /* 0x000fc40000010000 */
[C---:B------:R-:W-:Y:S02]  /*c140*/  FMUL.FTZ R69, R144.reuse, R68 ;  /* 0x0000004490457220 */ /* 0x040fe40000410000 */
[----:B------:R-:W-:Y:S02]  /*c150*/  FMUL.FTZ R15, R144, R15 ;  /* 0x0000000f900f7220 */ /* 0x000fe40000410000 */
[----:B------:R-:W-:Y:S01]  /*c160*/  FFMA.FTZ R13, R143, -R13, R208 ;  /* 0x8000000d8f0d7223 */ /* 0x000fe200000100d0 */
[----:B------:R-:W-:Y:S01]  /*c170*/  IADD3 R143, R128, 0x500, RZ ;  /* 0x00000500808f7810 */ /* 0x000fe20007ffe0ff */
[----:B------:R-:W-:Y:S02]  /*c180*/  FADD.FTZ R174, -R174, R17 ;  /* 0x00000011aeae7221 */ /* 0x000fe40000010100 */
[----:B------:R-:W-:Y:S02]  /*c190*/  FMUL.FTZ R144, R144, R12 ;  /* 0x0000000c90907220 */ /* 0x000fe40000410000 */
[----:B------:R-:W-:-:S02]  /*c1a0*/  FMUL.FTZ R111, R71, R68 ;  /* 0x00000044476f7220 */ /* 0x000fc40000410000 */
[C---:B------:R-:W-:Y:S02]  /*c1b0*/  FFMA.FTZ R69, R13.reuse, R12, R69 ;  /* 0x0000000c0d457223 */ /* 0x040fe40000010045 */
[C---:B------:R-:W-:Y:S01]  /*c1c0*/  FFMA.FTZ R68, R13.reuse, R68, -R144 ;  /* 0x000000440d447223 */ /* 0x040fe20000010890 */
[----:B------:R-:W-:Y:S01]  /*c1d0*/  STS [R60.X4+0x215c], R111 ;  /* 0x00215c6f3c007388 */ /* 0x000fe20000004800 */
[----:B------:R-:W-:Y:S02]  /*c1e0*/  FFMA.FTZ R15, R13, R14, R15 ;  /* 0x0000000e0d0f7223 */ /* 0x000fe4000001000f */
[----:B------:R-:W-:Y:S02]  /*c1f0*/  FMUL.FTZ R11, R19, -R174 ;  /* 0x800000ae130b7220 */ /* 0x000fe40000410000 */
[----:B------:R-:W-:Y:S02]  /*c200*/  FMUL.FTZ R13, R94, R18 ;  /* 0x000000125e0d7220 */ /* 0x000fe40000410000 */
[----:B------:R-:W-:-:S02]  /*c210*/  FMUL.FTZ R17, R71, R12 ;  /* 0x0000000c47117220 */ /* 0x000fc40000410000 */
[----:B------:R-:W-:Y:S02]  /*c220*/  FMUL.FTZ R14, R142, R174 ;  /* 0x000000ae8e0e7220 */ /* 0x000fe40000410000 */
[----:B------:R-:W-:Y:S01]  /*c230*/  FFMA.FTZ R12, R20, R173, -R11 ;  /* 0x000000ad140c7223 */ /* 0x000fe2000001080b */
[----:B------:R0:W-:Y:S01]  /*c240*/  STS [R60.X4+0x2158], R17 ;  /* 0x002158113c007388 */ /* 0x0001e20000004800 */
[----:B------:R-:W-:Y:S02]  /*c250*/  FFMA.FTZ R142, R142, -R13, R205 ;  /* 0x8000000d8e8e7223 */ /* 0x000fe400000100cd */
[----:B------:R-:W-:Y:S02]  /*c260*/  FMUL.FTZ R11, R173, UR34 ;  /* 0x00000022ad0b7c20 */ /* 0x000fe40008410000 */
[----:B------:R-:W-:Y:S02]  /*c270*/  FMUL.FTZ R19, R19, -R173 ;  /* 0x800000ad13137220 */ /* 0x000fe40000410000 */
[----:B------:R-:W-:-:S02]  /*c280*/  FFMA.FTZ R13, R141, -R13, R206 ;  /* 0x8000000d8d0d7223 */ /* 0x000fc400000100ce */
[----:B------:R-:W-:Y:S02]  /*c290*/  FFMA.FTZ R141, R141, R173, R14 ;  /* 0x000000ad8d8d7223 */ /* 0x000fe4000001000e */
[C---:B------:R-:W-:Y:S02]  /*c2a0*/  FMUL.FTZ R14, R174.reuse, UR34 ;  /* 0x00000022ae0e7c20 */ /* 0x040fe40008410000 */
[----:B------:R-:W-:Y:S02]  /*c2b0*/  FFMA.FTZ R11, R174, UR33, -R11 ;  /* 0x00000021ae0b7c23 */ /* 0x000fe4000801080b */
[----:B------:R-:W-:Y:S02]  /*c2c0*/  FFMA.FTZ R19, R20, R174, R19 ;  /* 0x000000ae14137223 */ /* 0x000fe40000010013 */
[----:B------:R-:W-:Y:S02]  /*c2d0*/  FFMA.FTZ R71, R71, R16, R15 ;  /* 0x0000001047477223 */ /* 0x000fe4000001000f */
[----:B------:R-:W-:-:S02]  /*c2e0*/  FMUL.FTZ R15, R94, R174 ;  /* 0x000000ae5e0f7220 */ /* 0x000fc40000410000 */
[----:B------:R-:W-:Y:S02]  /*c2f0*/  FFMA.FTZ R14, R173, UR33, R14 ;  /* 0x00000021ad0e7c23 */ /* 0x000fe4000801000e */
[----:B------:R-:W-:Y:S02]  /*c300*/  FFMA.FTZ R87, R93, R16, R87 ;  /* 0x000000105d577223 */ /* 0x000fe40000010057 */
[----:B------:R-:W-:Y:S02]  /*c310*/  FMUL.FTZ R173, R94, R173 ;  /* 0x000000ad5ead7220 */ /* 0x000fe40000410000 */
[----:B------:R-:W-:Y:S02]  /*c320*/  FMUL.FTZ R11, R142, R11 ;  /* 0x0000000b8e0b7220 */ /* 0x000fe40000410000 */
[----:B------:R-:W-:Y:S02]  /*c330*/  FADD.FTZ R16, -R172, R19 ;  /* 0x00000013ac107221 */ /* 0x000fe40000010100 */
[----:B------:R-:W-:-:S02]  /*c340*/  FMUL.FTZ R20, R142, R15 ;  /* 0x0000000f8e147220 */ /* 0x000fc40000410000 */
[----:B------:R-:W-:Y:S02]  /*c350*/  FADD.FTZ R79, R70, R79 ;  /* 0x0000004f464f7221 */ /* 0x000fe40000010000 */
[-C--:B------:R-:W-:Y:S02]  /*c360*/  FMUL.FTZ R142, R142, R173.reuse ;  /* 0x000000ad8e8e7220 */ /* 0x080fe40000410000 */
[----:B------:R-:W-:Y:S02]  /*c370*/  FFMA.FTZ R14, R13, R14, R11 ;  /* 0x0000000e0d0e7223 */ /* 0x000fe4000001000b */
[----:B------:R-:W-:Y:S01]  /*c380*/  FADD.FTZ R70, R171, R12 ;  /* 0x0000000cab467221 */ /* 0x000fe20000010000 */
[----:B------:R-:W-:Y:S01]  /*c390*/  IADD3 R171, R128, 0x780, RZ ;  /* 0x0000078080ab7810 */ /* 0x000fe20007ffe0ff */
[----:B------:R-:W-:Y:S02]  /*c3a0*/  FMUL.FTZ R11, R21, -R16 ;  /* 0x80000010150b7220 */ /* 0x000fe40000410000 */
[----:B------:R-:W-:-:S02]  /*c3b0*/  FFMA.FTZ R20, R13, R173, R20 ;  /* 0x000000ad0d147223 */ /* 0x000fc40000010014 */
[-C--:B0-----:R-:W-:Y:S02]  /*c3c0*/  FMUL.FTZ R17, R18, R15.reuse ;  /* 0x0000000f12117220 */ /* 0x081fe40000410000 */
[----:B------:R-:W-:Y:S02]  /*c3d0*/  FFMA.FTZ R19, R13, R15, -R142 ;  /* 0x0000000f0d137223 */ /* 0x000fe4000001088e */
[----:B------:R-:W-:Y:S01]  /*c3e0*/  FMUL.FTZ R21, R21, -R70 ;  /* 0x8000004615157220 */ /* 0x000fe20000410000 */
[----:B------:R-:W-:Y:S01]  /*c3f0*/  STS [R60.X4+0x2154], R17 ;  /* 0x002154113c007388 */ /* 0x000fe20000004800 */
[----:B------:R-:W-:Y:S02]  /*c400*/  FMUL.FTZ R13, R95, R120 ;  /* 0x000000785f0d7220 */ /* 0x000fe40000410000 */
[----:B------:R-:W-:Y:S02]  /*c410*/  FFMA.FTZ R12, R22, R70, -R11 ;  /* 0x00000046160c7223 */ /* 0x000fe4000001080b */
[----:B------:R-:W-:-:S02]  /*c420*/  FMUL.FTZ R15, R70, UR34 ;  /* 0x00000022460f7c20 */ /* 0x000fc40008410000 */
[----:B------:R-:W-:Y:S02]  /*c430*/  FMUL.FTZ R173, R18, R173 ;  /* 0x000000ad12ad7220 */ /* 0x000fe40000410000 */
[----:B------:R-:W-:Y:S02]  /*c440*/  FMUL.FTZ R11, R16, UR34 ;  /* 0x00000022100b7c20 */ /* 0x000fe40008410000 */
[----:B------:R-:W-:Y:S01]  /*c450*/  FFMA.FTZ R18, R18, R141, R14 ;  /* 0x0000008d12127223 */ /* 0x000fe2000001000e */
[----:B------:R0:W-:Y:S01]  /*c460*/  STS [R60.X4+0x2150], R173 ;  /* 0x002150ad3c007388 */ /* 0x0001e20000004800 */
[-C--:B------:R-:W-:Y:S02]  /*c470*/  FMUL.FTZ R14, R140, R16.reuse ;  /* 0x000000108c0e7220 */ /* 0x080fe40000410000 */
[----:B------:R-:W-:Y:S02]  /*c480*/  FFMA.FTZ R21, R22, R16, R21 ;  /* 0x0000001016157223 */ /* 0x000fe40000010015 */
[----:B------:R-:W-:-:S02]  /*c490*/  FFMA.FTZ R140, R140, -R13, R203 ;  /* 0x8000000d8c8c7223 */ /* 0x000fc400000100cb */
[----:B------:R-:W-:Y:S02]  /*c4a0*/  FFMA.FTZ R15, R16, UR33, -R15 ;  /* 0x00000021100f7c23 */ /* 0x000fe4000801080f */
[----:B------:R-:W-:Y:S01]  /*c4b0*/  FADD.FTZ R110, R169, R12 ;  /* 0x0000000ca96e7221 */ /* 0x000fe20000010000 */
[C---:B------:R-:W-:Y:S01]  /*c4c0*/  IADD3 R169, R128.reuse, 0x740, RZ ;  /* 0x0000074080a97810 */ /* 0x040fe20007ffe0ff */
[C---:B------:R-:W-:Y:S01]  /*c4d0*/  FMUL.FTZ R16, R95.reuse, R16 ;  /* 0x000000105f107220 */ /* 0x040fe20000410000 */
[----:B0-----:R-:W-:Y:S01]  /*c4e0*/  IADD3 R173, R128, 0x7c0, RZ ;  /* 0x000007c080ad7810 */ /* 0x001fe20007ffe0ff */
[----:B------:R-:W-:Y:S02]  /*c4f0*/  FFMA.FTZ R12, R70, UR33, R11 ;  /* 0x00000021460c7c23 */ /* 0x000fe4000801000b */
[----:B------:R-:W-:Y:S01]  /*c500*/  FMUL.FTZ R11, R95, R70 ;  /* 0x000000465f0b7220 */ /* 0x000fe20000410000 */
[----:B------:R-:W-:Y:S01]  /*c510*/  LEA.HI.SX32 R142, R173, R128, 0x1b ;  /* 0x00000080ad8e7211 */ /* 0x000fe200078fdaff */
[----:B------:R-:W-:-:S02]  /*c520*/  FFMA.FTZ R13, R139, -R13, R204 ;  /* 0x8000000d8b0d7223 */ /* 0x000fc400000100cc */
[C---:B------:R-:W-:Y:S02]  /*c530*/  FMUL.FTZ R15, R140.reuse, R15 ;  /* 0x0000000f8c0f7220 */ /* 0x040fe40000410000 */
[----:B------:R-:W-:Y:S02]  /*c540*/  FMUL.FTZ R22, R140, R16 ;  /* 0x000000108c167220 */ /* 0x000fe40000410000 */
[----:B------:R-:W-:Y:S02]  /*c550*/  FADD.FTZ R170, -R170, R21 ;  /* 0x00000015aaaa7221 */ /* 0x000fe40000010100 */
[----:B------:R-:W-:Y:S02]  /*c560*/  FMUL.FTZ R21, R140, R11 ;  /* 0x0000000b8c157220 */ /* 0x000fe40000410000 */
[----:B------:R-:W-:Y:S02]  /*c570*/  FFMA.FTZ R14, R139, R70, R14 ;  /* 0x000000468b0e7223 */ /* 0x000fe4000001000e */
[----:B------:R-:W-:-:S02]  /*c580*/  FFMA.FTZ R15, R13, R12, R15 ;  /* 0x0000000c0d0f7223 */ /* 0x000fc4000001000f */
[CC--:B------:R-:W-:Y:S02]  /*c590*/  FFMA.FTZ R22, R13.reuse, R11.reuse, R22 ;  /* 0x0000000b0d167223 */ /* 0x0c0fe40000010016 */
[----:B------:R-:W-:Y:S02]  /*c5a0*/  FMUL.FTZ R17, R120, R11 ;  /* 0x0000000b78117220 */ /* 0x000fe40000410000 */
[----:B------:R-:W-:Y:S02]  /*c5b0*/  FFMA.FTZ R21, R13, R16, -R21 ;  /* 0x000000100d157223 */ /* 0x000fe40000010815 */
[----:B------:R-:W-:Y:S01]  /*c5c0*/  FMUL.FTZ R11, R23, -R170 ;  /* 0x800000aa170b7220 */ /* 0x000fe20000410000 */
[----:B------:R0:W-:Y:S01]  /*c5d0*/  STS [R60.X4+0x2148], R17 ;  /* 0x002148113c007388 */ /* 0x0001e20000004800 */
[----:B------:R-:W-:Y:S02]  /*c5e0*/  FMUL.FTZ R13, R96, R121 ;  /* 0x00000079600d7220 */ /* 0x000fe40000410000 */
[----:B------:R-:W-:-:S02]  /*c5f0*/  FFMA.FTZ R217, R95, R14, R217 ;  /* 0x0000000e5fd97223 */ /* 0x000fc400000100d9 */
[----:B------:R-:W-:Y:S02]  /*c600*/  FFMA.FTZ R111, R120, R14, R15 ;  /* 0x0000000e786f7223 */ /* 0x000fe4000001000f */
[----:B------:R-:W-:Y:S02]  /*c610*/  FMUL.FTZ R14, R138, R170 ;  /* 0x000000aa8a0e7220 */ /* 0x000fe40000410000 */
[-C--:B------:R-:W-:Y:S02]  /*c620*/  FFMA.FTZ R12, R24, R110.reuse, -R11 ;  /* 0x0000006e180c7223 */ /* 0x080fe4000001080b */
[----:B------:R-:W-:Y:S02]  /*c630*/  FMUL.FTZ R15, R110, UR34 ;  /* 0x000000226e0f7c20 */ /* 0x000fe40008410000 */
[----:B------:R-:W-:Y:S02]  /*c640*/  FMUL.FTZ R23, R23, -R110 ;  /* 0x8000006e17177220 */ /* 0x000fe40000410000 */
[----:B------:R-:W-:-:S02]  /*c650*/  FFMA.FTZ R138, R138, -R13, R201 ;  /* 0x8000000d8a8a7223 */ /* 0x000fc400000100c9 */
[C---:B------:R-:W-:Y:S02]  /*c660*/  FMUL.FTZ R11, R170.reuse, UR34 ;  /* 0x00000022aa0b7c20 */ /* 0x040fe40008410000 */
[C---:B------:R-:W-:Y:S02]  /*c670*/  FFMA.FTZ R13, R137.reuse, -R13, R202 ;  /* 0x8000000d890d7223 */ /* 0x040fe400000100ca */
[----:B------:R-:W-:Y:S02]  /*c680*/  FFMA.FTZ R137, R137, R110, R14 ;  /* 0x0000006e89897223 */ /* 0x000fe4000001000e */
[----:B------:R-:W-:Y:S02]  /*c690*/  FFMA.FTZ R15, R170, UR33, -R15 ;  /* 0x00000021aa0f7c23 */ /* 0x000fe4000801080f */
[-C--:B------:R-:W-:Y:S02]  /*c6a0*/  FMUL.FTZ R14, R96, R170.reuse ;  /* 0x000000aa600e7220 */ /* 0x080fe40000410000 */
[----:B------:R-:W-:Y:S01]  /*c6b0*/  FADD.FTZ R70, R167, R12 ;  /* 0x0000000ca7467221 */ /* 0x000fe20000010000 */
[----:B------:R-:W-:Y:S01]  /*c6c0*/  IADD3 R167, R128, 0x700, RZ ;  /* 0x0000070080a77810 */ /* 0x000fe20007ffe0ff */
[----:B------:R-:W-:-:S02]  /*c6d0*/  FFMA.FTZ R23, R24, R170, R23 ;  /* 0x000000aa18177223 */ /* 0x000fc40000010017 */
[----:B------:R-:W-:Y:S02]  /*c6e0*/  FFMA.FTZ R12, R110, UR33, R11 ;  /* 0x000000216e0c7c23 */ /* 0x000fe4000801000b */
[----:B------:R-:W-:Y:S02]  /*c6f0*/  FMUL.FTZ R11, R96, R110 ;  /* 0x0000006e600b7220 */ /* 0x000fe40000410000 */
[----:B------:R-:W-:Y:S02]  /*c700*/  FADD.FTZ R78, R71, R78 ;  /* 0x0000004e474e7221 */ /* 0x000fe40000010000 */
[----:B------:R-:W-:Y:S02]  /*c710*/  FMUL.FTZ R71, R120, R16 ;  /* 0x0000001078477220 */ /* 0x000fe40000410000 */
[C---:B------:R-:W-:Y:S02]  /*c720*/  FMUL.FTZ R24, R138.reuse, R14 ;  /* 0x0000000e8a187220 */ /* 0x040fe40000410000 */
[----:B------:R-:W-:Y:S01]  /*c730*/  FMUL.FTZ R15, R138, R15 ;  /* 0x0000000f8a0f7220 */ /* 0x000fe20000410000 */
[----:B------:R1:W-:Y:S01]  /*c740*/  STS [R60.X4+0x214c], R71 ;  /* 0x00214c473c007388 */ /* 0x0003e20000004800 */
[----:B------:R-:W-:-:S02]  /*c750*/  FADD.FTZ R16, -R168, R23 ;  /* 0x00000017a8107221 */ /* 0x000fc40000010100 */
[----:B------:R-:W-:Y:S01]  /*c760*/  FADD.FTZ R76, R111, R76 ;  /* 0x0000004c6f4c7221 */ /* 0x000fe20000010000 */
[----:B------:R-:W-:Y:S01]  /*c770*/  PRMT R111, RZ, 0x5410, R115 ;  /* 0x00005410ff6f7816 */ /* 0x000fe20000000073 */
[-C--:B------:R-:W-:Y:S02]  /*c780*/  FMUL.FTZ R23, R138, R11.reuse ;  /* 0x0000000b8a177220 */ /* 0x080fe40000410000 */
[-C--:B------:R-:W-:Y:S02]  /*c790*/  FFMA.FTZ R24, R13, R11.reuse, R24 ;  /* 0x0000000b0d187223 */ /* 0x080fe40000010018 */
[----:B0-----:R-:W-:Y:S02]  /*c7a0*/  FMUL.FTZ R17, R121, R11 ;  /* 0x0000000b79117220 */ /* 0x001fe40000410000 */
[----:B------:R-:W-:Y:S02]  /*c7b0*/  FFMA.FTZ R12, R13, R12, R15 ;  /* 0x0000000c0d0c7223 */ /* 0x000fe4000001000f */
[----:B------:R-:W-:Y:S01]  /*c7c0*/  FMUL.FTZ R11, R25, -R16 ;  /* 0x80000010190b7220 */ /* 0x000fe20000410000 */
[----:B------:R0:W-:Y:S01]  /*c7d0*/  STS [R60.X4+0x2140], R17 ;  /* 0x002140113c007388 */ /* 0x0001e20000004800 */
[----:B------:R-:W-:-:S02]  /*c7e0*/  FFMA.FTZ R23, R13, R14, -R23 ;  /* 0x0000000e0d177223 */ /* 0x000fc40000010817 */
[----:B------:R-:W-:Y:S02]  /*c7f0*/  FMUL.FTZ R25, R25, -R70 ;  /* 0x8000004619197220 */ /* 0x000fe40000410000 */
[----:B------:R-:W-:Y:S02]  /*c800*/  FMUL.FTZ R15, R70, UR34 ;  /* 0x00000022460f7c20 */ /* 0x000fe40008410000 */
[----:B------:R-:W-:Y:S02]  /*c810*/  FADD.FTZ R77, R18, R77 ;  /* 0x0000004d124d7221 */ /* 0x000fe40000010000 */
[----:B------:R-:W-:Y:S02]  /*c820*/  FMUL.FTZ R13, R97, R111 ;  /* 0x0000006f610d7220 */ /* 0x000fe40000410000 */
[C---:B------:R-:W-:Y:S02]  /*c830*/  FFMA.FTZ R18, R121.reuse, R137, R12 ;  /* 0x0000008979127223 */ /* 0x040fe4000001000c */
[----:B-1----:R-:W-:-:S02]  /*c840*/  FMUL.FTZ R71, R121, R14 ;  /* 0x0000000e79477220 */ /* 0x002fc40000410000 */
[C---:B------:R-:W-:Y:S02]  /*c850*/  FFMA.FTZ R12, R26.reuse, R70, -R11 ;  /* 0x000000461a0c7223 */ /* 0x040fe4000001080b */
[-C--:B------:R-:W-:Y:S01]  /*c860*/  FFMA.FTZ R25, R26, R16.reuse, R25 ;  /* 0x000000101a197223 */ /* 0x080fe20000010019 */
[----:B------:R1:W-:Y:S01]  /*c870*/  STS [R60.X4+0x2144], R71 ;  /* 0x002144473c007388 */ /* 0x0003e20000004800 */
[----:B------:R-:W-:Y:S02]  /*c880*/  FMUL.FTZ R14, R136, R16 ;  /* 0x00000010880e7220 */ /* 0x000fe40000410000 */
[C---:B------:R-:W-:Y:S02]  /*c890*/  FMUL.FTZ R11, R16.reuse, UR34 ;  /* 0x00000022100b7c20 */ /* 0x040fe40008410000 */
[----:B------:R-:W-:Y:S02]  /*c8a0*/  FFMA.FTZ R15, R16, UR33, -R15 ;  /* 0x00000021100f7c23 */ /* 0x000fe4000801080f */
[----:B------:R-:W-:-:S02]  /*c8b0*/  FFMA.FTZ R136, R136, -R13, R199 ;  /* 0x8000000d88887223 */ /* 0x000fc400000100c7 */
[----:B------:R-:W-:Y:S02]  /*c8c0*/  FMUL.FTZ R16, R97, R16 ;  /* 0x0000001061107220 */ /* 0x000fe40000410000 */
[----:B------:R-:W-:Y:S01]  /*c8d0*/  FADD.FTZ R110, R165, R12 ;  /* 0x0000000ca56e7221 */ /* 0x000fe20000010000 */
[----:B------:R-:W-:Y:S01]  /*c8e0*/  IADD3 R165, R128, 0x6c0, RZ ;  /* 0x000006c080a57810 */ /* 0x000fe20007ffe0ff */
[----:B------:R-:W-:Y:S02]  /*c8f0*/  FFMA.FTZ R12, R70, UR33, R11 ;  /* 0x00000021460c7c23 */ /* 0x000fe4000801000b */
[----:B------:R-:W-:Y:S02]  /*c900*/  FMUL.FTZ R26, R97, R70 ;  /* 0x00000046611a7220 */ /* 0x000fe40000410000 */
[----:B------:R-:W-:Y:S02]  /*c910*/  FFMA.FTZ R13, R135, -R13, R200 ;  /* 0x8000000d870d7223 */ /* 0x000fe400000100c8 */
[----:B------:R-:W-:-:S02]  /*c920*/  FMUL.FTZ R11, R136, R16 ;  /* 0x00000010880b7220 */ /* 0x000fc40000410000 */
[----:B------:R-:W-:Y:S02]  /*c930*/  FADD.FTZ R121, -R166, R25 ;  /* 0x00000019a6797221 */ /* 0x000fe40000010100 */
[CC--:B------:R-:W-:Y:S02]  /*c940*/  FMUL.FTZ R25, R136.reuse, R26.reuse ;  /* 0x0000001a88197220 */ /* 0x0c0fe40000410000 */
[-C--:B0-----:R-:W-:Y:S02]  /*c950*/  FMUL.FTZ R17, R111, R26.reuse ;  /* 0x0000001a6f117220 */ /* 0x081fe40000410000 */
[----:B------:R-:W-:Y:S02]  /*c960*/  FFMA.FTZ R26, R13, R26, R11 ;  /* 0x0000001a0d1a7223 */ /* 0x000fe4000001000b */
[----:B------:R-:W-:Y:S01]  /*c970*/  FMUL.FTZ R11, R27, -R121 ;  /* 0x800000791b0b7220 */ /* 0x000fe20000410000 */
[----:B------:R-:W-:Y:S01]  /*c980*/  STS [R60.X4+0x2138], R17 ;  /* 0x002138113c007388 */ /* 0x000fe20000004800 */
[----:B------:R-:W-:-:S02]  /*c990*/  FMUL.FTZ R15, R136, R15 ;  /* 0x0000000f880f7220 */ /* 0x000fc40000410000 */
[----:B------:R-:W-:Y:S02]  /*c9a0*/  FMUL.FTZ R27, R27, -R110 ;  /* 0x8000006e1b1b7220 */ /* 0x000fe40000410000 */
[----:B------:R-:W-:Y:S01]  /*c9b0*/  FFMA.FTZ R14, R135, R70, R14 ;  /* 0x00000046870e7223 */ /* 0x000fe2000001000e */
[----:B------:R-:W-:Y:S01]  /*c9c0*/  PRMT R135, RZ, 0x5410, R116 ;  /* 0x00005410ff877816 */ /* 0x000fe20000000074 */
[----:B------:R-:W-:Y:S01]  /*c9d0*/  FFMA.FTZ R15, R13, R12, R15 ;  /* 0x0000000c0d0f7223 */ /* 0x000fe2000001000f */
[----:B------:R-:W-:Y:S01]  /*c9e0*/  PRMT R70, RZ, 0x5410, R117 ;  /* 0x00005410ff467816 */ /* 0x000fe20000000075 */
[C---:B------:R-:W-:Y:S02]  /*c9f0*/  FFMA.FTZ R27, R28.reuse, R121, R27 ;  /* 0x000000791c1b7223 */ /* 0x040fe4000001001b */
[----:B------:R-:W-:Y:S02]  /*ca00*/  FFMA.FTZ R12, R28, R110, -R11 ;  /* 0x0000006e1c0c7223 */ /* 0x000fe4000001080b */
[----:B------:R-:W-:-:S02]  /*ca10*/  FMUL.FTZ R11, R98, R135 ;  /* 0x00000087620b7220 */ /* 0x000fc40000410000 */
[----:B-1----:R-:W-:Y:S02]  /*ca20*/  FMUL.FTZ R71, R111, R16 ;  /* 0x000000106f477220 */ /* 0x002fe40000410000 */
[----:B------:R-:W-:Y:S02]  /*ca30*/  FADD.FTZ R164, -R164, R27 ;  /* 0x0000001ba4a47221 */ /* 0x000fe40000010100 */
[-C--:B------:R-:W-:Y:S01]  /*ca40*/  FFMA.FTZ R219, R97, R14.reuse, R219 ;  /* 0x0000000e61db7223 */ /* 0x080fe200000100db */
[----:B------:R0:W-:Y:S01]  /*ca50*/  STS [R60.X4+0x213c], R71 ;  /* 0x00213c473c007388 */ /* 0x0001e20000004800 */
[----:B------:R-:W-:Y:S02]  /*ca60*/  FFMA.FTZ R111, R111, R14, R15 ;  /* 0x0000000e6f6f7223 */ /* 0x000fe4000001000f */
[----:B------:R-:W-:Y:S01]  /*ca70*/  FADD.FTZ R12, R163, R12 ;  /* 0x0000000ca30c7221 */ /* 0x000fe20000010000 */
[----:B------:R-:W-:Y:S01]  /*ca80*/  IADD3 R163, R128, 0x680, RZ ;  /* 0x0000068080a37810 */ /* 0x000fe20007ffe0ff */
[----:B------:R-:W-:-:S02]  /*ca90*/  FFMA.FTZ R25, R13, R16, -R25 ;  /* 0x000000100d197223 */ /* 0x000fc40000010819 */
[C---:B------:R-:W-:Y:S02]  /*caa0*/  FMUL.FTZ R14, R134.reuse, R121 ;  /* 0x00000079860e7220 */ /* 0x040fe40000410000 */
[-C--:B------:R-:W-:Y:S02]  /*cab0*/  FFMA.FTZ R134, R134, -R11.reuse, R197 ;  /* 0x8000000b86867223 */ /* 0x080fe400000100c5 */
[----:B------:R-:W-:Y:S02]  /*cac0*/  FFMA.FTZ R13, R133, -R11, R198 ;  /* 0x8000000b850d7223 */ /* 0x000fe400000100c6 */
[C---:B------:R-:W-:Y:S02]  /*cad0*/  FMUL.FTZ R11, R29.reuse, -R164 ;  /* 0x800000a41d0b7220 */ /* 0x040fe40000410000 */
[----:B------:R-:W-:Y:S02]  /*cae0*/  FMUL.FTZ R29, R29, -R12 ;  /* 0x8000000c1d1d7220 */ /* 0x000fe40000410000 */
[----:B------:R-:W-:-:S02]  /*caf0*/  FMUL.FTZ R16, R110, UR34 ;  /* 0x000000226e107c20 */ /* 0x000fc40008410000 */
[----:B------:R-:W-:Y:S02]  /*cb00*/  FFMA.FTZ R133, R133, R110, R14 ;  /* 0x0000006e85857223 */ /* 0x000fe4000001000e */
[C---:B------:R-:W-:Y:S02]  /*cb10*/  FFMA.FTZ R29, R30.reuse, R164, R29 ;  /* 0x000000a41e1d7223 */ /* 0x040fe4000001001d */
[----:B------:R-:W-:Y:S02]  /*cb20*/  FFMA.FTZ R14, R30, R12, -R11 ;  /* 0x0000000c1e0e7223 */ /* 0x000fe4000001080b */
[C---:B------:R-:W-:Y:S02]  /*cb30*/  FMUL.FTZ R15, R121.reuse, UR34 ;  /* 0x00000022790f7c20 */ /* 0x040fe40008410000 */
[----:B------:R-:W-:Y:S02]  /*cb40*/  FFMA.FTZ R11, R121, UR33, -R16 ;  /* 0x00000021790b7c23 */ /* 0x000fe40008010810 */
[----:B------:R-:W-:-:S02]  /*cb50*/  FADD.FTZ R75, R18, R75 ;  /* 0x0000004b124b7221 */ /* 0x000fc40000010000 */
[----:B0-----:R-:W-:Y:S02]  /*cb60*/  FADD.FTZ R71, -R162, R29 ;  /* 0x0000001da2477221 */ /* 0x001fe40000010100 */
[----:B------:R-:W-:Y:S02]  /*cb70*/  FMUL.FTZ R18, R98, R121 ;  /* 0x0000007962127220 */ /* 0x000fe40000410000 */
[----:B------:R-:W-:Y:S02]  /*cb80*/  FADD.FTZ R161, R161, R14 ;  /* 0x0000000ea1a17221 */ /* 0x000fe40000010000 */
[----:B------:R-:W-:Y:S02]  /*cb90*/  FFMA.FTZ R16, R110, UR33, R15 ;  /* 0x000000216e107c23 */ /* 0x000fe4000801000f */
[----:B------:R-:W-:Y:S02]  /*cba0*/  FMUL.FTZ R15, R134, R11 ;  /* 0x0000000b860f7220 */ /* 0x000fe40000410000 */
[----:B------:R-:W-:-:S02]  /*cbb0*/  FMUL.FTZ R17, R98, R110 ;  /* 0x0000006e62117220 */ /* 0x000fc40000410000 */
[C---:B------:R-:W-:Y:S02]  /*cbc0*/  FMUL.FTZ R11, R31.reuse, -R71 ;  /* 0x800000471f0b7220 */ /* 0x040fe40000410000 */
[C---:B------:R-:W-:Y:S02]  /*cbd0*/  FMUL.FTZ R14, R134.reuse, R18 ;  /* 0x00000012860e7220 */ /* 0x040fe40000410000 */
[----:B------:R-:W-:Y:S02]  /*cbe0*/  FMUL.FTZ R31, R31, -R161 ;  /* 0x800000a11f1f7220 */ /* 0x000fe40000410000 */
[-C--:B------:R-:W-:Y:S02]  /*cbf0*/  FMUL.FTZ R28, R134, R17.reuse ;  /* 0x00000011861c7220 */ /* 0x080fe40000410000 */
[----:B------:R-:W-:Y:S02]  /*cc00*/  FFMA.FTZ R27, R13, R17, R14 ;  /* 0x000000110d1b7223 */ /* 0x000fe4000001000e */
[----:B------:R-:W-:-:S02]  /*cc10*/  FFMA.FTZ R31, R32, R71, R31 ;  /* 0x00000047201f7223 */ /* 0x000fc4000001001f */
[----:B------:R-:W-:Y:S02]  /*cc20*/  FFMA.FTZ R14, R32, R161, -R11 ;  /* 0x000000a1200e7223 */ /* 0x000fe4000001080b */
[-C--:B------:R-:W-:Y:S02]  /*cc30*/  FFMA.FTZ R28, R13, R18.reuse, -R28 ;  /* 0x000000120d1c7223 */ /* 0x080fe4000001081c */
[----:B------:R-:W-:Y:S02]  /*cc40*/  FMUL.FTZ R29, R135, R18 ;  /* 0x00000012871d7220 */ /* 0x000fe40000410000 */
[----:B------:R-:W-:Y:S02]  /*cc50*/  FADD.FTZ R18, -R160, R31 ;  /* 0x0000001fa0127221 */ /* 0x000fe40000010100 */
[----:B------:R-:W-:Y:S01]  /*cc60*/  FADD.FTZ R159, R159, R14 ;  /* 0x0000000e9f9f7221 */ /* 0x000fe20000010000 */
[----:B------:R-:W-:Y:S01]  /*cc70*/  STS [R60.X4+0x2134], R29 ;  /* 0x0021341d3c007388 */ /* 0x000fe20000004800 */
[----:B------:R-:W-:-:S02]  /*cc80*/  FMUL.FTZ R11, R33, -R18 ;  /* 0x80000012210b7220 */ /* 0x000fc40000410000 */
[-C--:B------:R-:W-:Y:S02]  /*cc90*/  FMUL.FTZ R33, R33, -R159.reuse ;  /* 0x8000009f21217220 */ /* 0x080fe40000410000 */
[C---:B------:R-:W-:Y:S02]  /*cca0*/  FFMA.FTZ R14, R34.reuse, R159, -R11 ;  /* 0x0000009f220e7223 */ /* 0x040fe4000001080b */
[----:B------:R-:W-:Y:S01]  /*ccb0*/  FFMA.FTZ R33, R34, R18, R33 ;  /* 0x0000001222217223 */ /* 0x000fe20000010021 */
[----:B------:R-:W-:Y:S01]  /*ccc0*/  PRMT R34, RZ, 0x5410, R122 ;  /* 0x00005410ff227816 */ /* 0x000fe2000000007a */
[----:B------:R-:W-:Y:S02]  /*ccd0*/  FMUL.FTZ R17, R135, R17 ;  /* 0x0000001187117220 */ /* 0x000fe40000410000 */
[----:B------:R-:W-:Y:S01]  /*cce0*/  FADD.FTZ R158, -R158, R33 ;  /* 0x000000219e9e7221 */ /* 0x000fe20000010100 */
[----:B------:R-:W-:Y:S01]  /*ccf0*/  PRMT R33, RZ, 0x5410, R119 ;  /* 0x00005410ff217816 */ /* 0x000fe20000000077 */
[----:B------:R-:W-:Y:S01]  /*cd00*/  FADD.FTZ R157, R157, R14 ;  /* 0x0000000e9d9d7221 */ /* 0x000fe20000010000 */
[----:B------:R0:W-:Y:S01]  /*cd10*/  STS [R60.X4+0x2130], R17 ;  /* 0x002130113c007388 */ /* 0x0001e20000004800 */
[----:B------:R-:W-:-:S02]  /*cd20*/  FMUL.FTZ R14, R12, UR34 ;  /* 0x000000220c0e7c20 */ /* 0x000fc40008410000 */
[----:B------:R-:W-:Y:S02]  /*cd30*/  FMUL.FTZ R11, R35, -R158 ;  /* 0x8000009e230b7220 */ /* 0x000fe40000410000 */
[----:B------:R-:W-:Y:S02]  /*cd40*/  FFMA.FTZ R16, R13, R16, R15 ;  /* 0x000000100d107223 */ /* 0x000fe4000001000f */
[----:B------:R-:W-:Y:S02]  /*cd50*/  FMUL.FTZ R35, R35, -R157 ;  /* 0x8000009d23237220 */ /* 0x000fe40000410000 */
[----:B------:R-:W-:Y:S02]  /*cd60*/  FMUL.FTZ R13, R132, R164 ;  /* 0x000000a4840d7220 */ /* 0x000fe40000410000 */
[----:B------:R-:W-:Y:S02]  /*cd70*/  FMUL.FTZ R15, R99, R70 ;  /* 0x00000046630f7220 */ /* 0x000fe40000410000 */
[----:B0-----:R-:W-:-:S02]  /*cd80*/  FFMA.FTZ R17, R164, UR33, -R14 ;  /* 0x00000021a4117c23 */ /* 0x001fc4000801080e */
[C---:B------:R-:W-:Y:S02]  /*cd90*/  FFMA.FTZ R14, R36.reuse, R157, -R11 ;  /* 0x0000009d240e7223 */ /* 0x040fe4000001080b */
[----:B------:R-:W-:Y:S02]  /*cda0*/  FFMA.FTZ R32, R135, R133, R16 ;  /* 0x0000008587207223 */ /* 0x000fe40000010010 */
[----:B------:R-:W-:Y:S02]  /*cdb0*/  FFMA.FTZ R11, R36, R158, R35 ;  /* 0x0000009e240b7223 */ /* 0x000fe40000010023 */
[----:B------:R-:W-:Y:S02]  /*cdc0*/  FFMA.FTZ R16, R131, R12, R13 ;  /* 0x0000000c83107223 */ /* 0x000fe4000001000d */
[----:B------:R-:W-:Y:S02]  /*cdd0*/  FFMA.FTZ R132, R132, -R15, R195 ;  /* 0x8000000f84847223 */ /* 0x000fe400000100c3 */
[----:B------:R-:W-:-:S02]  /*cde0*/  FMUL.FTZ R13, R164, UR34 ;  /* 0x00000022a40d7c20 */ /* 0x000fc40008410000 */
[----:B------:R-:W-:Y:S02]  /*cdf0*/  FMUL.FTZ R29, R99, R164 ;  /* 0x000000a4631d7220 */ /* 0x000fe40000410000 */
[----:B------:R-:W-:Y:S02]  /*ce00*/  FADD.FTZ R156, -R156, R11 ;  /* 0x0000000b9c9c7221 */ /* 0x000fe40000010100 */
[----:B------:R-:W-:Y:S02]  /*ce10*/  FADD.FTZ R155, R155, R14 ;  /* 0x0000000e9b9b7221 */ /* 0x000fe40000010000 */
[----:B------:R-:W-:Y:S02]  /*ce20*/  FFMA.FTZ R15, R131, -R15, R196 ;  /* 0x8000000f830f7223 */ /* 0x000fe400000100c4 */
[----:B------:R-:W-:Y:S02]  /*ce30*/  FFMA.FTZ R30, R12, UR33, R13 ;  /* 0x000000210c1e7c23 */ /* 0x000fe4000801000d */
[----:B------:R-:W-:-:S02]  /*ce40*/  FMUL.FTZ R17, R132, R17 ;  /* 0x0000001184117220 */ /* 0x000fc40000410000 */
[----:B------:R-:W-:Y:S02]  /*ce50*/  FMUL.FTZ R12, R99, R12 ;  /* 0x0000000c630c7220 */ /* 0x000fe40000410000 */
[C---:B------:R-:W-:Y:S02]  /*ce60*/  FMUL.FTZ R35, R132.reuse, R29 ;  /* 0x0000001d84237220 */ /* 0x040fe40000410000 */
[C---:B------:R-:W-:Y:S02]  /*ce70*/  FMUL.FTZ R11, R37.reuse, -R156 ;  /* 0x8000009c250b7220 */ /* 0x040fe40000410000 */
[----:B------:R-:W-:Y:S02]  /*ce80*/  FMUL.FTZ R37, R37, -R155 ;  /* 0x8000009b25257220 */ /* 0x000fe40000410000 */
[----:B------:R-:W-:Y:S02]  /*ce90*/  FFMA.FTZ R17, R15, R30, R17 ;  /* 0x0000001e0f117223 */ /* 0x000fe40000010011 */
[----:B------:R-:W-:-:S02]  /*cea0*/  FMUL.FTZ R36, R132, R12 ;  /* 0x0000000c84247220 */ /* 0x000fc40000410000 */
[CC--:B------:R-:W-:Y:S02]  /*ceb0*/  FFMA.FTZ R35, R15.reuse, R12.reuse, R35 ;  /* 0x0000000c0f237223 */ /* 0x0c0fe40000010023 */
[----:B------:R-:W-:Y:S02]  /*cec0*/  FMUL.FTZ R13, R70, R12 ;  /* 0x0000000c460d7220 */ /* 0x000fe40000410000 */
[C---:B------:R-:W-:Y:S02]  /*ced0*/  FFMA.FTZ R12, R38.reuse, R155, -R11 ;  /* 0x0000009b260c7223 */ /* 0x040fe4000001080b */
[----:B------:R-:W-:Y:S01]  /*cee0*/  FFMA.FTZ R11, R38, R156, R37 ;  /* 0x0000009c260b7223 */ /* 0x000fe20000010025 */
[----:B------:R0:W-:Y:S01]  /*cef0*/  STS [R60.X4+0x2128], R13 ;  /* 0x0021280d3c007388 */ /* 0x0001e20000004800 */
[C---:B------:R-:W-:Y:S01]  /*cf00*/  FFMA.FTZ R37, R70.reuse, R16, R17 ;  /* 0x0000001046257223 */ /* 0x040fe20000010011 */
[----:B------:R-:W-:Y:S01]  /*cf10*/  PRMT R17, RZ, 0x5410, R124 ;  /* 0x00005410ff117816 */ /* 0x000fe2000000007c */
[-C--:B------:R-:W-:Y:S01]  /*cf20*/  FFMA.FTZ R36, R15, R29.reuse, -R36 ;  /* 0x0000001d0f247223 */ /* 0x080fe20000010824 */
[----:B------:R-:W-:Y:S01]  /*cf30*/  PRMT R15, RZ, 0x5410, R118 ;  /* 0x00005410ff0f7816 */ /* 0x000fe20000000076 */
[----:B------:R-:W-:-:S02]  /*cf40*/  FMUL.FTZ R29, R70, R29 ;  /* 0x0000001d461d7220 */ /* 0x000fc40000410000 */
[----:B------:R-:W-:Y:S01]  /*cf50*/  FFMA.FTZ R221, R99, R16, R221 ;  /* 0x0000001063dd7223 */ /* 0x000fe200000100dd */
[----:B------:R-:W-:Y:S01]  /*cf60*/  PRMT R16, RZ, 0x5410, R123 ;  /* 0x00005410ff107816 */ /* 0x000fe2000000007b */
[----:B------:R-:W-:Y:S01]  /*cf70*/  FADD.FTZ R154, -R154, R11 ;  /* 0x0000000b9a9a7221 */ /* 0x000fe20000010100 */
[----:B------:R1:W-:Y:S01]  /*cf80*/  STS [R60.X4+0x212c], R29 ;  /* 0x00212c1d3c007388 */ /* 0x0003e20000004800 */
[----:B0-----:R-:W-:Y:S02]  /*cf90*/  FMUL.FTZ R13, R104, R17 ;  /* 0x00000011680d7220 */ /* 0x001fe40000410000 */
[----:B------:R-:W-:Y:S02]  /*cfa0*/  FMUL.FTZ R11, R103, R16 ;  /* 0x00000010670b7220 */ /* 0x000fe40000410000 */
[----:B------:R-:W-:Y:S02]  /*cfb0*/  FFMA.FTZ R14, R8, -R13, R185 ;  /* 0x8000000d080e7223 */ /* 0x000fe400000100b9 */
[----:B------:R-:W-:-:S02]  /*cfc0*/  FADD.FTZ R153, R153, R12 ;  /* 0x0000000c99997221 */ /* 0x000fc40000010000 */
[----:B------:R-:W-:Y:S02]  /*cfd0*/  FFMA.FTZ R13, R7, -R13, R186 ;  /* 0x8000000d070d7223 */ /* 0x000fe400000100ba */
[----:B-1----:R-:W-:Y:S02]  /*cfe0*/  FMUL.FTZ R29, R100, R15 ;  /* 0x0000000f641d7220 */ /* 0x002fe40000410000 */
[----:B------:R-:W-:Y:S02]  /*cff0*/  FMUL.FTZ R38, R104, R154 ;  /* 0x0000009a68267220 */ /* 0x000fe40000410000 */
[----:B------:R-:W-:Y:S02]  /*d000*/  FADD.FTZ R74, R111, R74 ;  /* 0x0000004a6f4a7221 */ /* 0x000fe40000010000 */
[----:B------:R-:W-:Y:S02]  /*d010*/  FFMA.FTZ R12, R6, -R11, R187 ;  /* 0x8000000b060c7223 */ /* 0x000fe400000100bb */
[----:B------:R-:W-:-:S02]  /*d020*/  FFMA.FTZ R110, R129, -R29, R194 ;  /* 0x8000001d816e7223 */ /* 0x000fc400000100c2 */
[----:B------:R-:W-:Y:S02]  /*d030*/  FFMA.FTZ R138, R130, -R29, R193 ;  /* 0x8000001d828a7223 */ /* 0x000fe400000100c1 */
[----:B------:R-:W-:Y:S02]  /*d040*/  FFMA.FTZ R11, R5, -R11, R188 ;  /* 0x8000000b050b7223 */ /* 0x000fe400000100bc */
[----:B------:R-:W-:Y:S02]  /*d050*/  FMUL.FTZ R111, R103, R156 ;  /* 0x0000009c676f7220 */ /* 0x000fe40000410000 */
[----:B------:R-:W-:Y:S02]  /*d060*/  FMUL.FTZ R70, R104, R153 ;  /* 0x0000009968467220 */ /* 0x000fe40000410000 */
[----:B------:R-:W-:Y:S02]  /*d070*/  FMUL.FTZ R29, R13, R38 ;  /* 0x000000260d1d7220 */ /* 0x000fe40000410000 */
[----:B------:R-:W-:-:S02]  /*d080*/  FMUL.FTZ R121, R103, R155 ;  /* 0x0000009b67797220 */ /* 0x000fc40000410000 */
[----:B------:R-:W-:Y:S02]  /*d090*/  FMUL.FTZ R30, R11, R111 ;  /* 0x0000006f0b1e7220 */ /* 0x000fe40000410000 */
[-C--:B------:R-:W-:Y:S02]  /*d0a0*/  FMUL.FTZ R31, R13, R70.reuse ;  /* 0x000000460d1f7220 */ /* 0x080fe40000410000 */
[----:B------:R-:W-:Y:S02]  /*d0b0*/  FFMA.FTZ R29, R14, R70, R29 ;  /* 0x000000460e1d7223 */ /* 0x000fe4000001001d */
[----:B------:R-:W-:Y:S02]  /*d0c0*/  FADD.FTZ R73, R32, R73 ;  /* 0x0000004920497221 */ /* 0x000fe40000010000 */
[-C--:B------:R-:W-:Y:S02]  /*d0d0*/  FMUL.FTZ R32, R11, R121.reuse ;  /* 0x000000790b207220 */ /* 0x080fe40000410000 */
[----:B------:R-:W-:-:S02]  /*d0e0*/  FFMA.FTZ R30, R12, R121, R30 ;  /* 0x000000790c1e7223 */ /* 0x000fc4000001001e */
[----:B------:R-:W-:Y:S02]  /*d0f0*/  FFMA.FTZ R31, R14, R38, -R31 ;  /* 0x000000260e1f7223 */ /* 0x000fe4000001081f */
[----:B------:R-:W-:Y:S02]  /*d100*/  FADD.FTZ R29, RZ, R29 ;  /* 0x0000001dff1d7221 */ /* 0x000fe40000010000 */
[----:B------:R-:W-:Y:S02]  /*d110*/  FMUL.FTZ R130, R130, R71 ;  /* 0x0000004782827220 */ /* 0x000fe40000410000 */
[----:B------:R-:W-:Y:S02]  /*d120*/  FFMA.FTZ R32, R12, R111, -R32 ;  /* 0x0000006f0c207223 */ /* 0x000fe40000010820 */
[----:B------:R-:W-:Y:S02]  /*d130*/  FADD.FTZ R31, RZ, R31 ;  /* 0x0000001fff1f7221 */ /* 0x000fe40000010000 */
[----:B------:R-:W-:-:S02]  /*d140*/  FADD.FTZ R120, R29, R30 ;  /* 0x0000001e1d787221 */ /* 0x000fc40000010000 */
[C---:B------:R-:W-:Y:S02]  /*d150*/  FMUL.FTZ R29, R102.reuse, R34 ;  /* 0x00000022661d7220 */ /* 0x040fe40000410000 */
[----:B------:R-:W-:Y:S02]  /*d160*/  FFMA.FTZ R129, R129, R161, R130 ;  /* 0x000000a181817223 */ /* 0x000fe40000010082 */
[----:B------:R-:W-:Y:S02]  /*d170*/  FADD.FTZ R130, R31, R32 ;  /* 0x000000201f827221 */ /* 0x000fe40000010000 */
[----:B------:R-:W-:Y:S02]  /*d180*/  FFMA.FTZ R32, R3, -R29, R189 ;  /* 0x8000001d03207223 */ /* 0x000fe400000100bd */
[----:B------:R-:W-:Y:S02]  /*d190*/  FMUL.FTZ R131, R102, R158 ;  /* 0x0000009e66837220 */ /* 0x000fe40000410000 */
[----:B------:R-:W-:-:S02]  /*d1a0*/  FFMA.FTZ R220, R98, R133, R220 ;  /* 0x0000008562dc7223 */ /* 0x000fc400000100dc */
[----:B------:R-:W-:Y:S02]  /*d1b0*/  FMUL.FTZ R135, R101, R33 ;  /* 0x0000002165877220 */ /* 0x000fe40000410000 */
[----:B------:R-:W-:Y:S02]  /*d1c0*/  FMUL.FTZ R133, R102, R157 ;  /* 0x0000009d66857220 */ /* 0x000fe40000410000 */
[----:B------:R-:W-:Y:S02]  /*d1d0*/  FFMA.FTZ R31, R4, -R29, R190 ;  /* 0x8000001d041f7223 */ /* 0x000fe400000100be */
[C---:B------:R-:W-:Y:S02]  /*d1e0*/  FMUL.FTZ R132, R32.reuse, R131 ;  /* 0x0000008320847220 */ /* 0x040fe40000410000 */
[----:B------:R-:W-:Y:S02]  /*d1f0*/  FMUL.FTZ R134, R32, R133 ;  /* 0x0000008520867220 */ /* 0x000fe40000410000 */
[----:B------:R-:W-:-:S02]  /*d200*/  FFMA.FTZ R29, R0, -R135, R191 ;  /* 0x80000087001d7223 */ /* 0x000fc400000100bf */
[----:B------:R-:W-:Y:S02]  /*d210*/  FMUL.FTZ R136, R101, R18 ;  /* 0x0000001265887220 */ /* 0x000fe40000410000 */
[----:B------:R-:W-:Y:S02]  /*d220*/  FFMA.FTZ R30, R2, -R135, R192 ;  /* 0x80000087021e7223 */ /* 0x000fe400000100c0 */
[----:B------:R-:W-:Y:S02]  /*d230*/  FFMA.FTZ R135, R31, R133, R132 ;  /* 0x000000851f877223 */ /* 0x000fe40000010084 */
[----:B------:R-:W-:Y:S02]  /*d240*/  FFMA.FTZ R218, R96, R137, R218 ;  /* 0x0000008960da7223 */ /* 0x000fe400000100da */
[----:B------:R-:W-:Y:S02]  /*d250*/  FMUL.FTZ R132, R101, R159 ;  /* 0x0000009f65847220 */ /* 0x000fe40000410000 */
[----:B------:R-:W-:-:S02]  /*d260*/  FFMA.FTZ R137, R31, R131, -R134 ;  /* 0x000000831f897223 */ /* 0x000fc40000010886 */
[C---:B------:R-:W-:Y:S02]  /*d270*/  FMUL.FTZ R139, R29.reuse, R136 ;  /* 0x000000881d8b7220 */ /* 0x040fe40000410000 */
[----:B------:R-:W-:Y:S02]  /*d280*/  FADD.FTZ R120, R120, R135 ;  /* 0x0000008778787221 */ /* 0x000fe40000010000 */
[----:B------:R-:W-:Y:S02]  /*d290*/  FFMA.FTZ R88, R94, R141, R88 ;  /* 0x0000008d5e587223 */ /* 0x000fe40000010058 */
[-C--:B------:R-:W-:Y:S02]  /*d2a0*/  FMUL.FTZ R135, R29, R132.reuse ;  /* 0x000000841d877220 */ /* 0x080fe40000410000 */
[----:B------:R-:W-:Y:S02]  /*d2b0*/  FADD.FTZ R130, R130, R137 ;  /* 0x0000008982827221 */ /* 0x000fe40000010000 */
[----:B------:R-:W-:-:S02]  /*d2c0*/  FFMA.FTZ R139, R30, R132, R139 ;  /* 0x000000841e8b7223 */ /* 0x000fc4000001008b */
[C---:B------:R-:W-:Y:S02]  /*d2d0*/  FMUL.FTZ R141, R100.reuse, R71 ;  /* 0x00000047648d7220 */ /* 0x040fe40000410000 */
[----:B------:R-:W-:Y:S02]  /*d2e0*/  FMUL.FTZ R137, R100, R161 ;  /* 0x000000a164897220 */ /* 0x000fe40000410000 */
[----:B------:R-:W-:Y:S02]  /*d2f0*/  FFMA.FTZ R135, R30, R136, -R135 ;  /* 0x000000881e877223 */ /* 0x000fe40000010887 */
[----:B------:R-:W-:Y:S02]  /*d300*/  FADD.FTZ R120, R120, R139 ;  /* 0x0000008b78787221 */ /* 0x000fe40000010000 */
[C---:B------:R-:W-:Y:S02]  /*d310*/  FMUL.FTZ R134, R138.reuse, R141 ;  /* 0x0000008d8a867220 */ /* 0x040fe40000410000 */
[----:B------:R-:W-:-:S02]  /*d320*/  FMUL.FTZ R139, R138, R137 ;  /* 0x000000898a8b7220 */ /* 0x000fc40000410000 */
[----:B------:R-:W-:Y:S02]  /*d330*/  FADD.FTZ R130, R130, R135 ;  /* 0x0000008782827221 */ /* 0x000fe40000010000 */
[C---:B------:R-:W-:Y:S02]  /*d340*/  FFMA.FTZ R135, R110.reuse, R137, R134 ;  /* 0x000000896e877223 */ /* 0x040fe40000010086 */
[----:B------:R-:W-:Y:S02]  /*d350*/  FFMA.FTZ R139, R110, R141, -R139 ;  /* 0x0000008d6e8b7223 */ /* 0x000fe4000001088b */
[----:B------:R-:W-:Y:S01]  /*d360*/  FADD.FTZ R120, R120, R135 ;  /* 0x0000008778787221 */ /* 0x000fe20000010000 */
[----:B------:R-:W-:Y:S01]  /*d370*/  IADD3 R135, R128, 0x400, RZ ;  /* 0x0000040080877810 */ /* 0x000fe20007ffe0ff */
[----:B------:R-:W-:Y:S02]  /*d380*/  FADD.FTZ R139, R130, R139 ;  /* 0x0000008b828b7221 */ /* 0x000fe40000010000 */
[----:B------:R-:W-:-:S02]  /*d390*/  FADD.FTZ R120, R120, R35 ;  /* 0x0000002378787221 */ /* 0x000fc40000010000 */
[----:B------:R-:W-:Y:S02]  /*d3a0*/  FADD.FTZ R139, R139, R36 ;  /* 0x000000248b8b7221 */ /* 0x000fe40000010000 */
[----:B------:R-:W-:Y:S02]  /*d3b0*/  FADD.FTZ R27, R120, R27 ;  /* 0x0000001b781b7221 */ /* 0x000fe40000010000 */
[----:B------:R-:W-:Y:S01]  /*d3c0*/  FADD.FTZ R28, R139, R28 ;  /* 0x0000001c8b1c7221 */ /* 0x000fe20000010000 */
[----:B------:R-:W-:Y:S01]  /*d3d0*/  IADD3 R139, R128, 0x480, RZ ;  /* 0x00000480808b7810 */ /* 0x000fe20007ffe0ff */
[----:B------:R-:W-:Y:S02]  /*d3e0*/  FADD.FTZ R35, R27, R26 ;  /* 0x0000001a1b237221 */ /* 0x000fe40000010000 */
[----:B------:R-:W-:Y:S02]  /*d3f0*/  FADD.FTZ R26, R28, R25 ;  /* 0x000000191c1a7221 */ /* 0x000fe40000010000 */
[----:B------:R-:W-:-:S02]  /*d400*/  FADD.FTZ R35, R35, R24 ;  /* 0x0000001823237221 */ /* 0x000fc40000010000 */
[----:B------:R-:W-:Y:S02]  /*d410*/  FADD.FTZ R26, R26, R23 ;  /* 0x000000171a1a7221 */ /* 0x000fe40000010000 */
[----:B------:R-:W-:Y:S02]  /*d420*/  FADD.FTZ R35, R35, R22 ;  /* 0x0000001623237221 */ /* 0x000fe40000010000 */
[----:B------:R-:W-:Y:S02]  /*d430*/  FADD.FTZ R26, R26, R21 ;  /* 0x000000151a1a7221 */ /* 0x000fe40000010000 */
[C---:B------:R-:W-:Y:S02]  /*d440*/  FMUL.FTZ R137, R15.reuse, R137 ;  /* 0x000000890f897220 */ /* 0x040fe40000410000 */
[----:B------:R-:W-:Y:S02]  /*d450*/  FADD.FTZ R19, R26, R19 ;  /* 0x000000131a137221 */ /* 0x000fe40000010000 */
[----:B------:R-:W-:Y:S01]  /*d460*/  FMUL.FTZ R141, R15, R141 ;  /* 0x0000008d0f8d7220 */ /* 0x000fe20000410000 */
[----:B------:R0:W-:Y:S01]  /*d470*/  STS [R60.X4+0x2120], R137 ;  /* 0x002120893c007388 */ /* 0x0001e20000004800 */
[----:B------:R-:W-:-:S02]  /*d480*/  FADD.FTZ R68, R19, R68 ;  /* 0x0000004413447221 */ /* 0x000fc40000010000 */
[C---:B------:R-:W-:Y:S01]  /*d490*/  FMUL.FTZ R25, R33.reuse, R132 ;  /* 0x0000008421197220 */ /* 0x040fe20000410000 */
[----:B------:R1:W-:Y:S01]  /*d4a0*/  STS [R60.X4+0x2124], R141 ;  /* 0x0021248d3c007388 */ /* 0x0003e20000004800 */
[----:B------:R-:W-:Y:S02]  /*d4b0*/  FMUL.FTZ R27, R33, R136 ;  /* 0x00000088211b7220 */ /* 0x000fe40000410000 */
[C---:B------:R-:W-:Y:S01]  /*d4c0*/  FMUL.FTZ R133, R34.reuse, R133 ;  /* 0x0000008522857220 */ /* 0x040fe20000410000 */
[----:B------:R2:W-:Y:S01]  /*d4d0*/  STS [R60.X4+0x2118], R25 ;  /* 0x002118193c007388 */ /* 0x0005e20000004800 */
[----:B------:R-:W-:Y:S01]  /*d4e0*/  FMUL.FTZ R131, R34, R131 ;  /* 0x0000008322837220 */ /* 0x000fe20000410000 */
[----:B0-----:R-:W-:Y:S01]  /*d4f0*/  IADD3 R137, R128, 0x440, RZ ;  /* 0x0000044080897810 */ /* 0x001fe20007ffe0ff */
[C---:B------:R-:W-:Y:S01]  /*d500*/  FMUL.FTZ R121, R16.reuse, R121 ;  /* 0x0000007910797220 */ /* 0x040fe20000410000 */
[----:B------:R-:W-:Y:S01]  /*d510*/  STS [R60.X4+0x211c], R27 ;  /* 0x00211c1b3c007388 */ /* 0x000fe20000004800 */
[----:B------:R-:W-:Y:S01]  /*d520*/  FMUL.FTZ R111, R16, R111 ;  /* 0x0000006f106f7220 */ /* 0x000fe20000410000 */
[C---:B-1----:R-:W-:Y:S01]  /*d530*/  IADD3 R141, R128.reuse, 0x4c0, RZ ;  /* 0x000004c0808d7810 */ /* 0x042fe20007ffe0ff */
[C---:B------:R-:W-:Y:S01]  /*d540*/  FMUL.FTZ R19, R17.reuse, R70 ;  /* 0x0000004611137220 */ /* 0x040fe20000410000 */
[----:B------:R-:W-:Y:S01]  /*d550*/  STS [R60.X4+0x2110], R133 ;  /* 0x002110853c007388 */ /* 0x000fe20000004800 */
[----:B------:R-:W-:Y:S01]  /*d560*/  FMUL.FTZ R23, R17, R38 ;  /* 0x0000002611177220 */ /* 0x000fe20000410000 */
[C---:B--2---:R-:W-:Y:S01]  /*d570*/  IADD3 R25, R128.reuse, 0x80, RZ ;  /* 0x0000008080197810 */ /* 0x044fe20007ffe0ff */
[----:B------:R-:W-:Y:S01]  /*d580*/  FADD.FTZ R20, R35, R20 ;  /* 0x0000001423147221 */ /* 0x000fe20000010000 */
[----:B------:R-:W-:Y:S01]  /*d590*/  STS [R60.X4+0x2114], R131 ;  /* 0x002114833c007388 */ /* 0x000fe20000004800 */
[----:B------:R-:W-:Y:S01]  /*d5a0*/  FMUL.FTZ R140, R161, UR34 ;  /* 0x00000022a18c7c20 */ /* 0x000fe20008410000 */
[----:B------:R-:W-:Y:S01]  /*d5b0*/  IADD3 R35, R128, 0x40, RZ ;  /* 0x0000004080237810 */ /* 0x000fe20007ffe0ff */
[----:B------:R-:W-:Y:S01]  /*d5c0*/  FADD.FTZ R20, R20, R69 ;  /* 0x0000004514147221 */ /* 0x000fe20000010000 */
[----:B------:R0:W-:Y:S01]  /*d5d0*/  STS [R60.X4+0x2108], R121 ;  /* 0x002108793c007388 */ /* 0x0001e20000004800 */
        /* <DEDUP_REMOVED lines=8> */
[----:B------:R-:W-:Y:S01]  /*d660*/  FFMA.FTZ R161, R161, UR33, R134 ;  /* 0x00000021a1a17c23 */ /* 0x000fe20008010086 */
[----:B0-----:R-:W-:Y:S01]  /*d670*/  IADD3 R121, R128, 0x340, RZ ;  /* 0x0000034080797810 */ /* 0x001fe20007ffe0ff */
[----:B------:R-:W-:Y:S01]  /*d680*/  FMUL.FTZ R71, R138, R71 ;  /* 0x000000478a477220 */ /* 0x000fe20000410000 */
[----:B------:R0:W-:Y:S01]  /*d690*/  STS [R60.X4+0x2104], R23 ;  /* 0x002104173c007388 */ /* 0x0001e20000004800 */
[----:B------:R-:W-:Y:S01]  /*d6a0*/  FADD.FTZ R26, R68, R63 ;  /* 0x0000003f441a7221 */ /* 0x000fe20000010000 */
[C---:B-1----:R-:W-:Y:S01]  /*d6b0*/  IADD3 R111, R128.reuse, 0x300, RZ ;  /* 0x00000300806f7810 */ /* 0x042fe20007ffe0ff */
[----:B------:R-:W-:Y:S01]  /*d6c0*/  FADD.FTZ R27, R65, R64 ;  /* 0x00000040411b7221 */ /* 0x000fe20000010000 */
[----:B------:R-:W-:Y:S01]  /*d6d0*/  BAR.SYNC.DEFER_BLOCKING 0x0 ;  /* 0x0000000000007b1d */ /* 0x000fe20000010000 */
[----:B------:R-:W-:Y:S01]  /*d6e0*/  IADD3 R65, R128, 0x180, RZ ;  /* 0x0000018080417810 */ /* 0x000fe20007ffe0ff */
[----:B------:R-:W-:Y:S01]  /*d6f0*/  FFMA.FTZ R28, R110, R161, R71 ;  /* 0x000000a16e1c7223 */ /* 0x000fe20000010047 */
[----:B------:R-:W-:Y:S01]  /*d700*/  IADD3 R71, R128, 0x2c0, RZ ;  /* 0x000002c080477810 */ /* 0x000fe20007ffe0ff */
[----:B------:R-:W-:Y:S01]  /*d710*/  FADD.FTZ R26, R26, R61 ;  /* 0x0000003d1a1a7221 */ /* 0x000fe20000010000 */
[C---:B------:R-:W-:Y:S01]  /*d720*/  IADD3 R61, R128.reuse, 0x100, RZ ;  /* 0x00000100803d7810 */ /* 0x040fe20007ffe0ff */
[----:B------:R-:W-:Y:S01]  /*d730*/  FADD.FTZ R27, R27, R62 ;  /* 0x0000003e1b1b7221 */ /* 0x000fe20000010000 */
[----:B------:R-:W-:Y:S01]  /*d740*/  IADD3 R63, R128, 0x140, RZ ;  /* 0x00000140803f7810 */ /* 0x000fe20007ffe0ff */
[----:B------:R-:W-:Y:S01]  /*d750*/  FFMA.FTZ R84, R90, R149, R84 ;  /* 0x000000955a547223 */ /* 0x000fe20000010054 */
[----:B------:R-:W-:Y:S01]  /*d760*/  IADD3 R131, R128, 0x380, RZ ;  /* 0x0000038080837810 */ /* 0x000fe20007ffe0ff */
[----:B------:R-:W-:Y:S01]  /*d770*/  FFMA.FTZ R86, R92, R145, R86 ;  /* 0x000000915c567223 */ /* 0x000fe20000010056 */
[----:B------:R-:W-:Y:S01]  /*d780*/  IADD3 R133, R128, 0x3c0, RZ ;  /* 0x000003c080857810 */ /* 0x000fe20007ffe0ff */
[----:B------:R-:W-:Y:S01]  /*d790*/  FADD.FTZ R72, R37, R72 ;  /* 0x0000004825487221 */ /* 0x000fe20000010000 */
[----:B------:R-:W-:Y:S01]  /*d7a0*/  LEA.HI.SX32 R62, R65, R128, 0x1b ;  /* 0x00000080413e7211 */ /* 0x000fe200078fdaff */
[----:B------:R-:W-:Y:S01]  /*d7b0*/  FFMA.FTZ R21, -R54, R186, -RZ ;  /* 0x000000ba36157223 */ /* 0x000fe200000109ff */
[----:B------:R-:W-:Y:S01]  /*d7c0*/  IADD3 R37, R128, 0xc0, RZ ;  /* 0x000000c080257810 */ /* 0x000fe20007ffe0ff */
[----:B------:R-:W-:Y:S01]  /*d7d0*/  FMUL.FTZ R185, R54, R185 ;  /* 0x000000b936b97220 */ /* 0x000fe20000410000 */
[C---:B0-----:R-:W-:Y:S01]  /*d7e0*/  IADD3 R23, R128.reuse, 0x1c0, RZ ;  /* 0x000001c080177810 */ /* 0x041fe20007ffe0ff */
[----:B------:R-:W-:Y:S01]  /*d7f0*/  FMUL.FTZ R183, R51, R192 ;  /* 0x000000c033b77220 */ /* 0x000fe20000410000 */
[----:B------:R-:W-:Y:S01]  /*d800*/  IADD3 R145, R128, 0x540, RZ ;  /* 0x0000054080917810 */ /* 0x000fe20007ffe0ff */
[----:B------:R-:W-:Y:S01]  /*d810*/  FFMA.FTZ R189, -R52, R189, -RZ ;  /* 0x000000bd34bd7223 */ /* 0x000fe200000109ff */
[C---:B------:R-:W-:Y:S01]  /*d820*/  IADD3 R149, R128.reuse, 0x5c0, RZ ;  /* 0x000005c080957810 */ /* 0x040fe20007ffe0ff */
[----:B------:R-:W-:Y:S01]  /*d830*/  FMUL.FTZ R187, R53, R187 ;  /* 0x000000bb35bb7220 */ /* 0x000fe20000410000 */
[----:B------:R-:W-:Y:S01]  /*d840*/  IADD3 R161, R128, 0x640, RZ ;  /* 0x0000064080a17810 */ /* 0x000fe20007ffe0ff */
[----:B------:R-:W0:Y:S01]  /*d850*/  LDS R148, [R62.X4+0x2700] ;  /* 0x002700003e947984 */ /* 0x000e220000004800 */
[----:B------:R-:W-:Y:S01]  /*d860*/  LEA.HI.SX32 R65, R67, R128, 0x1b ;  /* 0x0000008043417211 */ /* 0x000fe200078fdaff */
[----:B------:R-:W-:Y:S01]  /*d870*/  FMUL.FTZ R186, R0, R18 ;  /* 0x0000001200ba7220 */ /* 0x000fe20000410000 */
[-C--:B------:R-:W-:Y:S01]  /*d880*/  LEA.HI.SX32 R67, R69, R128.reuse, 0x1b ;  /* 0x0000008045437211 */ /* 0x080fe200078fdaff */
[----:B------:R-:W1:Y:S01]  /*d890*/  LDS R180, [R142.X4+0x4000] ;  /* 0x004000008eb47984 */ /* 0x000e620000004800 */
[-C--:B------:R-:W-:Y:S01]  /*d8a0*/  LEA.HI.SX32 R38, R61, R128.reuse, 0x1b ;  /* 0x000000803d267211 */ /* 0x080fe200078fdaff */
[----:B------:R-:W-:Y:S01]  /*d8b0*/  FFMA.FTZ R191, -R51, R191, -RZ ;  /* 0x000000bf33bf7223 */ /* 0x000fe200000109ff */
[-C--:B------:R-:W-:Y:S01]  /*d8c0*/  LEA.HI.SX32 R68, R71, R128.reuse, 0x1b ;  /* 0x0000008047447211 */ /* 0x080fe200078fdaff */
[----:B------:R-:W2:Y:S01]  /*d8d0*/  LDS R152, [R67.X4+0x2b00] ;  /* 0x002b000043987984 */ /* 0x000ea20000004800 */
[-C--:B------:R-:W-:Y:S01]  /*d8e0*/  LEA.HI.SX32 R69, R111, R128.reuse, 0x1b ;  /* 0x000000806f457211 */ /* 0x080fe200078fdaff */
[----:B------:R-:W-:Y:S01]  /*d8f0*/  FFMA.FTZ R193, -R50, R193, -RZ ;  /* 0x000000c132c17223 */ /* 0x000fe200000109ff */
[-C--:B------:R-:W-:Y:S01]  /*d900*/  LEA.HI.SX32 R70, R121, R128.reuse, 0x1b ;  /* 0x0000008079467211 */ /* 0x080fe200078fdaff */
[----:B------:R-:W3:Y:S01]  /*d910*/  LDS R146, [R38.X4+0x2500] ;  /* 0x0025000026927984 */ /* 0x000ee20000004800 */
[-C--:B------:R-:W-:Y:S01]  /*d920*/  LEA.HI.SX32 R61, R63, R128.reuse, 0x1b ;  /* 0x000000803f3d7211 */ /* 0x080fe200078fdaff */
[----:B------:R-:W-:Y:S01]  /*d930*/  FFMA.FTZ R195, -R49, R195, -RZ ;  /* 0x000000c331c37223 */ /* 0x000fe200000109ff */
[-C--:B------:R-:W-:Y:S01]  /*d940*/  LEA.HI.SX32 R71, R131, R128.reuse, 0x1b ;  /* 0x0000008083477211 */ /* 0x080fe200078fdaff */
[----:B------:R-:W4:Y:S01]  /*d950*/  LDS R160, [R68.X4+0x2c00] ;  /* 0x002c000044a07984 */ /* 0x000f220000004800 */
[-C--:B------:R-:W-:Y:S01]  /*d960*/  LEA.HI.SX32 R110, R133, R128.reuse, 0x1b ;  /* 0x00000080856e7211 */ /* 0x080fe200078fdaff */
[----:B------:R-:W-:Y:S01]  /*d970*/  FFMA.FTZ R197, -R48, R197, -RZ ;  /* 0x000000c530c57223 */ /* 0x000fe200000109ff */
[-C--:B------:R-:W-:Y:S01]  /*d980*/  LEA.HI.SX32 R111, R135, R128.reuse, 0x1b ;  /* 0x00000080876f7211 */ /* 0x080fe200078fdaff */
[----:B------:R-:W0:Y:S01]  /*d990*/  LDS R162, [R70.X4+0x2e00] ;  /* 0x002e000046a27984 */ /* 0x000e220000004800 */
        /* <DEDUP_REMOVED lines=38> */
[----:B------:R-:W-:Y:S01]  /*dc00*/  LEA.HI.SX32 R141, R171, R128, 0x1b ;  /* 0x00000080ab8d7211 */ /* 0x000fe200078fdaff */
[----:B------:R-:W-:-:S02]  /*dc10*/  FMUL.FTZ R215, R39, R215 ;  /* 0x000000d727d77220 */ /* 0x000fc40000410000 */
[----:B------:R-:W0:Y:S01]  /*dc20*/  LDS R151, [R65.X4+0x2a00] ;  /* 0x002a000041977984 */ /* 0x000e220000004800 */
[----:B------:R-:W-:Y:S02]  /*dc30*/  FMUL.FTZ R0, R156, UR34 ;  /* 0x000000229c007c20 */ /* 0x000fe40008410000 */
[----:B------:R-:W-:Y:S01]  /*dc40*/  FMUL.FTZ R182, R158, UR34 ;  /* 0x000000229eb67c20 */ /* 0x000fe20008410000 */
[----:B------:R-:W0:Y:S03]  /*dc50*/  LDS R161, [R69.X4+0x2d00] ;  /* 0x002d000045a17984 */ /* 0x000e260000004800 */
        /* <DEDUP_REMOVED lines=35> */
[----:B--2---:R-:W-:-:S03]  /*de90*/  MOV R25, UR28 ;  /* 0x0000001c00197c02 */ /* 0x004fc60008000f00 */
[----:B------:R2:W-:Y:S01]  /*dea0*/  STS [R60.X4+0x4258], R23 ;  /* 0x004258173c007388 */ /* 0x0005e20000004800 */
[----:B------:R-:W-:Y:S01]  /*deb0*/  LEA R184, R25, -R128, 0x1 ;  /* 0x8000008019b87211 */ /* 0x000fe200078e08ff */
[----:B-----5:R-:W-:Y:S02]  /*dec0*/  FMUL.FTZ R185, R44, R206 ;  /* 0x000000ce2cb97220 */ /* 0x020fe40000410000 */
[----:B------:R5:W-:Y:S01]  /*ded0*/  STS [R60.X4+0x4240], R183 ;  /* 0x004240b73c007388 */ /* 0x000be20000004800 */
[----:B------:R-:W-:Y:S01]  /*dee0*/  ISETP.GE.AND P0, PT, R184, 0x1, PT ;  /* 0x00000001b800780c */ /* 0x000fe20003f06270 */
[----:B-1----:R-:W-:Y:S02]  /*def0*/  FMUL.FTZ R21, R159, UR34 ;  /* 0x000000229f157c20 */ /* 0x002fe40008410000 */
[----:B------:R1:W-:Y:S01]  /*df00*/  STS [R60.X4+0x4250], R185 ;  /* 0x004250b93c007388 */ /* 0x0003e20000004800 */
[----:B--2---:R-:W-:Y:S02]  /*df10*/  FFMA.FTZ R23, -R39, R216, -RZ ;  /* 0x000000d827177223 */ /* 0x004fe400000109ff */
[----:B------:R-:W-:Y:S01]  /*df20*/  FFMA.FTZ R188, R18, UR33, -R21 ;  /* 0x0000002112bc7c23 */ /* 0x000fe20008010815 */
[----:B------:R2:W-:Y:S01]  /*df30*/  STS [R60.X4+0x4214], R189 ;  /* 0x004214bd3c007388 */ /* 0x0005e20000004800 */
[----:B-----5:R-:W-:-:S02]  /*df40*/  FMUL.FTZ R183, R41, R212 ;  /* 0x000000d429b77220 */ /* 0x020fc40000410000 */
[----:B------:R-:W-:Y:S01]  /*df50*/  FMUL.FTZ R18, R18, UR34 ;  /* 0x0000002212127c20 */ /* 0x000fe20008410000 */
[----:B------:R5:W-:Y:S01]  /*df60*/  STS [R60.X4+0x4208], R187 ;  /* 0x004208bb3c007388 */ /* 0x000be20000004800 */
[----:B-1----:R-:W-:Y:S02]  /*df70*/  FMUL.FTZ R185, R40, R214 ;  /* 0x000000d628b97220 */ /* 0x002fe40000410000 */
[----:B------:R-:W-:Y:S01]  /*df80*/  FMUL.FTZ R21, R153, UR34 ;  /* 0x0000002299157c20 */ /* 0x000fe20008410000 */
[----:B------:R1:W-:Y:S01]  /*df90*/  STS [R60.X4+0x427c], R23 ;  /* 0x00427c173c007388 */ /* 0x0003e20000004800 */
[----:B--2---:R-:W-:-:S03]  /*dfa0*/  FFMA.FTZ R189, R159, UR33, R18 ;  /* 0x000000219fbd7c23 */ /* 0x004fc60008010012 */
[----:B------:R-:W-:Y:S01]  /*dfb0*/  STS [R60.X4+0x421c], R191 ;  /* 0x00421cbf3c007388 */ /* 0x000fe20000004800 */
[----:B------:R-:W-:Y:S02]  /*dfc0*/  FMUL.FTZ R18, R154, UR34 ;  /* 0x000000229a127c20 */ /* 0x000fe40008410000 */
[----:B-----5:R-:W-:Y:S01]  /*dfd0*/  FMUL.FTZ R187, R157, UR34 ;  /* 0x000000229dbb7c20 */ /* 0x020fe20008410000 */
[----:B------:R-:W-:Y:S01]  /*dfe0*/  STS [R60.X4+0x4224], R193 ;  /* 0x004224c13c007388 */ /* 0x000fe20000004800 */
[----:B-1----:R-:W-:-:S03]  /*dff0*/  FMUL.FTZ R23, R155, UR34 ;  /* 0x000000229b177c20 */ /* 0x002fc60008410000 */
[----:B------:R-:W-:Y:S01]  /*e000*/  STS [R60.X4+0x422c], R195 ;  /* 0x00422cc33c007388 */ /* 0x000fe20000004800 */
[----:B------:R-:W-:-:S03]  /*e010*/  FFMA.FTZ R187, R158, UR33, -R187 ;  /* 0x000000219ebb7c23 */ /* 0x000fc600080108bb */
        /* <DEDUP_REMOVED lines=8> */
[----:B------:R-:W-:Y:S04]  /*e0a0*/  STS [R60.X4+0x426c], R211 ;  /* 0x00426cd33c007388 */ /* 0x000fe80000004800 */
[----:B------:R2:W-:Y:S01]  /*e0b0*/  STS [R60.X4+0x4270], R185 ;  /* 0x004270b93c007388 */ /* 0x0005e20000004800 */
[----:B-1----:R-:W-:-:S03]  /*e0c0*/  FFMA.FTZ R183, R155, UR33, R0 ;  /* 0x000000219bb77c23 */ /* 0x002fc60008010000 */
[----:B------:R-:W-:Y:S01]  /*e0d0*/  STS [R60.X4+0x4274], R213 ;  /* 0x004274d53c007388 */ /* 0x000fe20000004800 */
[----:B------:R-:W-:-:S03]  /*e0e0*/  FFMA.FTZ R0, R154, UR33, -R21 ;  /* 0x000000219a007c23 */ /* 0x000fc60008010815 */
[----:B------:R1:W-:Y:S01]  /*e0f0*/  STS [R60.X4+0x4278], R215 ;  /* 0x004278d73c007388 */ /* 0x0003e20000004800 */
[----:B--2---:R-:W-:Y:S02]  /*e100*/  FFMA.FTZ R185, R153, UR33, R18 ;  /* 0x0000002199b97c23 */ /* 0x004fe40008010012 */
[----:B-1----:R-:W-:Y:S01]  /*e110*/  FFMA.FTZ R60, R156, UR33, -R23 ;  /* 0x000000219c3c7c23 */ /* 0x002fe20008010817 */
        /* <DEDUP_REMOVED lines=8> */
[----:B------:R-:W-:Y:S01]  /*e1a0*/  USHF.R.U64 UR50, UR34, UR50, UR35 ;  /* 0x0000003222327299 */ /* 0x000fe20008001223 */
[----:B0-----:R-:W-:Y:S01]  /*e1b0*/  MOV R19, UR7 ;  /* 0x0000000700137c02 */ /* 0x001fe20008000f00 */
        /* <DEDUP_REMOVED lines=18> */
[----:B------:R-:W-:-:S02]  /*e2e0*/  UIMAD UR32, UR38, UR32, URZ ;  /* 0x00000020262072a4 */ /* 0x000fc4000f8e023f */
[----:B------:R-:W-:Y:S02]  /*e2f0*/  UIMAD UR51, UR51, UR12, URZ ;  /* 0x0000000c333372a4 */ /* 0x000fe4000f8e023f */
[----:B------:R-:W-:Y:S01]  /*e300*/  UIADD3 UR47, UR47, UR55, URZ ;  /* 0x000000372f2f7290 */ /* 0x000fe2000fffe03f */
[--C-:B------:R-:W-:Y:S01]  /*e310*/  IMAD.WIDE.U32 R18, R19, c[0x0][0x2b0], R20.reuse ;  /* 0x0000ac0013127a25 */ /* 0x100fe200078e0014 */
[----:B------:R-:W-:Y:S02]  /*e320*/  UIMAD UR56, UR53, UR12, URZ ;  /* 0x0000000c353872a4 */ /* 0x000fe4000f8e023f */
[----:B------:R-:W-:Y:S01]  /*e330*/  UIADD3 UR49, UR49, UR57, URZ ;  /* 0x0000003931317290 */ /* 0x000fe2000fffe03f */
[----:B------:R-:W-:Y:S01]  /*e340*/  IMAD.WIDE.U32 R20, R23, c[0x0][0x2d0], R20 ;  /* 0x0000b40017147a25 */ /* 0x000fe200078e0014 */
[----:B------:R-:W-:Y:S01]  /*e350*/  UIMAD UR53, UR13, UR39, UR51 ;  /* 0x000000270d3572a4 */ /* 0x000fe2000f8e0233 */
[----:B------:R-:W-:Y:S01]  /*e360*/  IADD3 R23, R19, UR52, RZ ;  /* 0x0000003413177c10 */ /* 0x000fe2000fffe0ff */
[----:B------:R-:W-:-:S02]  /*e370*/  UIMAD.WIDE.U32 UR46, UR12, UR39, UR46 ;  /* 0x000000270c2e72a5 */ /* 0x000fc4000f8e002e */
[----:B------:R-:W-:Y:S02]  /*e380*/  UIMAD UR54, UR7, UR33, UR32 ;  /* 0x00000021073672a4 */ /* 0x000fe4000f8e0220 */
[----:B------:R-:W-:Y:S02]  /*e390*/  UIMAD UR51, UR13, UR50, UR56 ;  /* 0x000000320d3372a4 */ /* 0x000fe4000f8e0238 */
[----:B------:R-:W-:Y:S02]  /*e3a0*/  UIMAD.WIDE.U32 UR48, UR12, UR50, UR48 ;  /* 0x000000320c3072a5 */ /* 0x000fe4000f8e0030 */
[----:B------:R-:W-:Y:S01]  /*e3b0*/  ULDC.64 UR32, c[0x0][0x318] ;  /* 0x0000c60000207ab9 */ /* 0x000fe20000000a00 */
[----:B------:R-:W-:Y:S01]  /*e3c0*/  IADD3 R19, R21, UR54, RZ ;  /* 0x0000003615137c10 */ /* 0x000fe2000fffe0ff */
[----:B------:R-:W-:Y:S02]  /*e3d0*/  ULDC.64 UR34, c[0x0][0x320] ;  /* 0x0000c80000227ab9 */ /* 0x000fe40000000a00 */
[----:B------:R-:W-:-:S02]  /*e3e0*/  UIADD3 UR53, UR47, UR53, URZ ;  /* 0x000000352f357290 */ /* 0x000fc4000fffe03f */
[----:B------:R-:W-:Y:S02]  /*e3f0*/  ULEA UR32, UP0, UR46, UR32, 0x3 ;  /* 0x000000202e207291 */ /* 0x000fe4000f80183f */
[----:B------:R-:W-:Y:S02]  /*e400*/  UIADD3 UR51, UR49, UR51, URZ ;  /* 0x0000003331337290 */ /* 0x000fe4000fffe03f */
[----:B------:R-:W-:Y:S02]  /*e410*/  ULEA UR34, UP1, UR48, UR34, 0x3 ;  /* 0x0000002230227291 */ /* 0x000fe4000f82183f */
[----:B------:R-:W-:Y:S01]  /*e420*/  ULEA.HI.X UR33, UR46, UR33, UR53, 0x3, UP0 ;  /* 0x000000212e217291 */ /* 0x000fe200080f1c35 */
[----:B------:R-:W-:Y:S01]  /*e430*/  LEA R22, P0, R18, UR32, 0x2 ;  /* 0x0000002012167c11 */ /* 0x000fe2000f8010ff */
[----:B------:R-:W-:Y:S02]  /*e440*/  ULEA.HI.X UR35, UR48, UR35, UR51, 0x3, UP1 ;  /* 0x0000002330237291 */ /* 0x000fe400088f1c33 */
[----:B------:R-:W-:-:S02]  /*e450*/  LEA R24, P1, R20, UR34, 0x2 ;  /* 0x0000002214187c11 */ /* 0x000fc4000f8210ff */
[----:B------:R-:W-:Y:S02]  /*e460*/  LEA.HI.X R23, R18, UR33, R23, 0x2, P0 ;  /* 0x0000002112177c11 */ /* 0x000fe400080f1417 */
[----:B------:R-:W-:-:S03]  /*e470*/  LEA.HI.X R25, R20, UR35, R19, 0x2, P1 ;  /* 0x0000002314197c11 */ /* 0x000fc600088f1413 */
[----:B------:R0:W-:Y:S04]  /*e480*/  RED.E.ADD.F32.FTZ.RN.STRONG.GPU [R22.64], R181 ;  /* 0x000000b51600798e */ /* 0x0001e8000c10e7aa */
[----:B-1----:R0:W-:Y:S02]  /*e490*/  RED.E.ADD.F32.FTZ.RN.STRONG.GPU [R24.64], R191 ;  /* 0x000000bf1800798e */ /* 0x0021e4000c10e7aa */
.L_x_5710:
[----:B0--34-:R-:W-:Y:S05]  /*e4a0*/  BSYNC B0 ;  /* 0x0000000000007941 */ /* 0x019fea0003800000 */
.L_x_5709:
[----:B------:R-:W-:Y:S01]  /*e4b0*/  ULDC.64 UR32, c[0x0][0x298] ;  /* 0x0000a60000207ab9 */ /* 0x000fe20000000a00 */
[----:B------:R-:W0:Y:S01]  /*e4c0*/  LDS R35, [R35.X4+0x4300] ;  /* 0x0043000023237984 */ /* 0x000e220000004800 */
[----:B------:R-:W-:Y:S01]  /*e4d0*/  USHF.R.U64 UR46, UR32, 0x1, UR33 ;  /* 0x00000001202e7899 */ /* 0x000fe20008001221 */
[----:B------:R-:W-:Y:S01]  /*e4e0*/  IMAD.SHL.U32 R20, R128, 0x4, RZ ;  /* 0x0000000480147824 */ /* 0x000fe200078e00ff */
        /* <DEDUP_REMOVED lines=63> */
.L_x_5712:
[----:B0-----:R-:W-:Y:S05]  /*e8e0*/  BSYNC B0 ;  /* 0x0000000000007941 */ /* 0x001fea0003800000 */
.L_x_5711:
[----:B------:R0:W1:Y:S01]  /*e8f0*/  LDS R23, [R36.X4+0x4400] ;  /* 0x0044000024177984 */ /* 0x0000620000004800 */
[----:B------:R-:W-:Y:S01]  /*e900*/  BSSY B0, `(.L_x_5713) ;  /* 0x0000004000007945 */ /* 0x000fe20003800000 */
[----:B------:R-:W-:Y:S05]  /*e910*/  @!P1 BRA `(.L_x_5714) ;  /* 0x0000002000009947 */ /* 0x000fea0003800000 */
[----:B------:R2:W-:Y:S04]  /*e920*/  RED.E.ADD.F32.FTZ.RN.STRONG.GPU [R18.64+-0x1e00], R144 ;  /* 0xffe200901200798e */ /* 0x0005e8000c10e7aa */
[----:B-1----:R2:W-:Y:S02]  /*e930*/  RED.E.ADD.F32.FTZ.RN.STRONG.GPU [R20.64+-0x1e00], R23 ;  /* 0xffe200171400798e */ /* 0x0025e4000c10e7aa */
.L_x_5714:
[----:B------:R-:W-:Y:S05]  /*e940*/  BSYNC B0 ;  /* 0x0000000000007941 */ /* 0x000fea0003800000 */
.L_x_5713:
[----:B------:R-:W3:Y:S01]  /*e950*/  LDS R37, [R37.X4+0x4500] ;  /* 0x0045000025257984 */ /* 0x000ee20000004800 */
[----:B------:R-:W-:Y:S01]  /*e960*/  BSSY B0, `(.L_x_5715) ;  /* 0x0000004000007945 */ /* 0x000fe20003800000 */
[----:B------:R-:W-:Y:S05]  /*e970*/  @!P2 BRA `(.L_x_5716) ;  /* 0x000000200000a947 */ /* 0x000fea0003800000 */
[----:B------:R4:W-:Y:S04]  /*e980*/  RED.E.ADD.F32.FTZ.RN.STRONG.GPU [R18.64+-0x1d00], R145 ;  /* 0xffe300911200798e */ /* 0x0009e8000c10e7aa */
[----:B---3--:R4:W-:Y:S02]  /*e990*/  RED.E.ADD.F32.FTZ.RN.STRONG.GPU [R20.64+-0x1d00], R37 ;  /* 0xffe300251400798e */ /* 0x0089e4000c10e7aa */
.L_x_5716:
[----:B------:R-:W-:Y:S05]  /*e9a0*/  BSYNC B0 ;  /* 0x0000000000007941 */ /* 0x000fea0003800000 */
.L_x_5715:
        /* <DEDUP_REMOVED lines=12> */
.L_x_5718:
[----:B-1----:R-:W-:Y:S05]  /*ea70*/  BSYNC B0 ;  /* 0x0000000000007941 */ /* 0x002fea0003800000 */
.L_x_5717:
[----:B------:R-:W1:Y:S01]  /*ea80*/  LDS R61, [R61.X4+0x4700] ;  /* 0x004700003d3d7984 */ /* 0x000e620000004800 */
[----:B------:R-:W-:Y:S01]  /*ea90*/  BSSY B0, `(.L_x_5719) ;  /* 0x0000004000007945 */ /* 0x000fe20003800000 */
[----:B------:R-:W-:Y:S05]  /*eaa0*/  @!P0 BRA `(.L_x_5720) ;  /* 0x0000002000008947 */ /* 0x000fea0003800000 */
[----:B------:R0:W-:Y:S04]  /*eab0*/  RED.E.ADD.F32.FTZ.RN.STRONG.GPU [R18.64+-0x1b00], R147 ;  /* 0xffe500931200798e */ /* 0x0001e8000c10e7aa */
[----:B-1----:R0:W-:Y:S02]  /*eac0*/  RED.E.ADD.F32.FTZ.RN.STRONG.GPU [R20.64+-0x1b00], R61 ;  /* 0xffe5003d1400798e */ /* 0x0021e4000c10e7aa */
.L_x_5720:
[----:B------:R-:W-:Y:S05]  /*ead0*/  BSYNC B0 ;  /* 0x0000000000007941 */ /* 0x000fea0003800000 */
.L_x_5719:
[----:B--2---:R2:W0:Y:S01]  /*eae0*/  LDS R23, [R62.X4+0x4800] ;  /* 0x004800003e177984 */ /* 0x0044220000004800 */
[----:B------:R-:W-:Y:S01]  /*eaf0*/  BSSY B0, `(.L_x_5721) ;  /* 0x0000004000007945 */ /* 0x000fe20003800000 */
[----:B------:R-:W-:Y:S05]  /*eb00*/  @!P1 BRA `(.L_x_5722) ;  /* 0x0000002000009947 */ /* 0x000fea0003800000 */
[----:B------:R2:W-:Y:S04]  /*eb10*/  RED.E.ADD.F32.FTZ.RN.STRONG.GPU [R18.64+-0x1a00], R148 ;  /* 0xffe600941200798e */ /* 0x0005e8000c10e7aa */
[----:B0-----:R2:W-:Y:S02]  /*eb20*/  RED.E.ADD.F32.FTZ.RN.STRONG.GPU [R20.64+-0x1a00], R23 ;  /* 0xffe600171400798e */ /* 0x0015e4000c10e7aa */
.L_x_5722:
[----:B------:R-:W-:Y:S05]  /*eb30*/  BSYNC B0 ;  /* 0x0000000000007941 */ /* 0x000fea0003800000 */
.L_x_5721:
[----:B------:R-:W2:Y:S01]  /*eb40*/  LDS R63, [R63.X4+0x4900] ;  /* 0x004900003f3f7984 */ /* 0x000ea20000004800 */
[----:B------:R-:W-:Y:S01]  /*eb50*/  BSSY B0, `(.L_x_5723) ;  /* 0x0000004000007945 */ /* 0x000fe20003800000 */
[----:B------:R-:W-:Y:S05]  /*eb60*/  @!P2 BRA `(.L_x_5724) ;  /* 0x000000200000a947 */ /* 0x000fea0003800000 */
[----:B------:R4:W-:Y:S04]  /*eb70*/  RED.E.ADD.F32.FTZ.RN.STRONG.GPU [R18.64+-0x1900], R149 ;  /* 0xffe700951200798e */ /* 0x0009e8000c10e7aa */
[----:B--2---:R4:W-:Y:S02]  /*eb80*/  RED.E.ADD.F32.FTZ.RN.STRONG.GPU [R20.64+-0x1900], R63 ;  /* 0xffe7003f1400798e */ /* 0x0049e4000c10e7aa */
.L_x_5724:
[----:B------:R-:W-:Y:S05]  /*eb90*/  BSYNC B0 ;  /* 0x0000000000007941 */ /* 0x000fea0003800000 */
.L_x_5723:
[----:B0-2---:R0:W2:Y:S01]  /*eba0*/  LDS R23, [R64.X4+0x4a00] ;  /* 0x004a000040177984 */ /* 0x0050a20000004800 */
[----:B------:R-:W-:Y:S01]  /*ebb0*/  BSSY B0, `(.L_x_5725) ;  /* 0x0000004000007945 */ /* 0x000fe20003800000 */
[----:B------:R-:W-:Y:S05]  /*ebc0*/  @!P3 BRA `(.L_x_5726) ;  /* 0x000000200000b947 */ /* 0x000fea0003800000 */
[----:B------:R0:W-:Y:S04]  /*ebd0*/  RED.E.ADD.F32.FTZ.RN.STRONG.GPU [R18.64+-0x1800], R150 ;  /* 0xffe800961200798e */ /* 0x0001e8000c10e7aa */
[----:B--2---:R0:W-:Y:S02]  /*ebe0*/  RED.E.ADD.F32.FTZ.RN.STRONG.GPU [R20.64+-0x1800], R23 ;  /* 0xffe800171400798e */ /* 0x0041e4000c10e7aa */
.L_x_5726:
[----:B------:R-:W-:Y:S05]  /*ebf0*/  BSYNC B0 ;  /* 0x0000000000007941 */ /* 0x000fea0003800000 */
.L_x_5725:
[----:B------:R-:W0:Y:S01]  /*ec00*/  LDS R65, [R65.X4+0x4b00] ;  /* 0x004b000041417984 */ /* 0x000e220000004800 */
[----:B------:R-:W-:Y:S01]  /*ec10*/  BSSY B0, `(.L_x_5727) ;  /* 0x0000004000007945 */ /* 0x000fe20003800000 */
[----:B------:R-:W-:Y:S05]  /*ec20*/  @!P4 BRA `(.L_x_5728) ;  /* 0x000000200000c947 */ /* 0x000fea0003800000 */
[----:B------:R4:W-:Y:S04]  /*ec30*/  RED.E.ADD.F32.FTZ.RN.STRONG.GPU [R18.64+-0x1700], R151 ;  /* 0xffe900971200798e */ /* 0x0009e8000c10e7aa */
[----:B0-----:R4:W-:Y:S02]  /*ec40*/  RED.E.ADD.F32.FTZ.RN.STRONG.GPU [R20.64+-0x1700], R65 ;  /* 0xffe900411400798e */ /* 0x0019e4000c10e7aa */
.L_x_5728:
[----:B------:R-:W-:Y:S05]  /*ec50*/  BSYNC B0 ;  /* 0x0000000000007941 */ /* 0x000fea0003800000 */
.L_x_5727:
[----:B------:R-:W4:Y:S01]  /*ec60*/  LDS R67, [R67.X4+0x4c00] ;  /* 0x004c000043437984 */ /* 0x000f220000004800 */
[----:B------:R-:W-:Y:S01]  /*ec70*/  BSSY B0, `(.L_x_5729) ;  /* 0x0000004000007945 */ /* 0x000fe20003800000 */
[----:B------:R-:W-:Y:S05]  /*ec80*/  @!P5 BRA `(.L_x_5730) ;  /* 0x000000200000d947 */ /* 0x000fea0003800000 */
[----:B------:R4:W-:Y:S04]  /*ec90*/  RED.E.ADD.F32.FTZ.RN.STRONG.GPU [R18.64+-0x1600], R152 ;  /* 0xffea00981200798e */ /* 0x0009e8000c10e7aa */
[----:B----4-:R4:W-:Y:S02]  /*eca0*/  RED.E.ADD.F32.FTZ.RN.STRONG.GPU [R20.64+-0x1600], R67 ;  /* 0xffea00431400798e */ /* 0x0109e4000c10e7aa */
.L_x_5730:
[----:B------:R-:W-:Y:S05]  /*ecb0*/  BSYNC B0 ;  /* 0x0000000000007941 */ /* 0x000fea0003800000 */
.L_x_5729:
        /* <DEDUP_REMOVED lines=12> */
.L_x_5732:
[----:B0-----:R-:W-:Y:S05]  /*ed80*/  BSYNC B0 ;  /* 0x0000000000007941 */ /* 0x001fea0003800000 */
.L_x_5731:
[----:B------:R-:W0:Y:S01]  /*ed90*/  LDS R69, [R69.X4+0x4e00] ;  /* 0x004e000045457984 */ /* 0x000e220000004800 */
[----:B------:R-:W-:Y:S01]  /*eda0*/  BSSY B0, `(.L_x_5733) ;  /* 0x0000004000007945 */ /* 0x000fe20003800000 */
[----:B------:R-:W-:Y:S05]  /*edb0*/  @!P0 BRA `(.L_x_5734) ;  /* 0x0000002000008947 */ /* 0x000fea0003800000 */
[----:B------:R4:W-:Y:S04]  /*edc0*/  RED.E.ADD.F32.FTZ.RN.STRONG.GPU [R18.64+-0x1400], R161 ;  /* 0xffec00a11200798e */ /* 0x0009e8000c10e7aa */
[----:B0-----:R4:W-:Y:S02]  /*edd0*/  RED.E.ADD.F32.FTZ.RN.STRONG.GPU [R20.64+-0x1400], R69 ;  /* 0xffec00451400798e */ /* 0x0019e4000c10e7aa */
.L_x_5734:
[----:B------:R-:W-:Y:S05]  /*ede0*/  BSYNC B0 ;  /* 0x0000000000007941 */ /* 0x000fea0003800000 */
.L_x_5733:
[----:B--2---:R2:W4:Y:S01]  /*edf0*/  LDS R23, [R70.X4+0x4f00] ;  /* 0x004f000046177984 */ /* 0x0045220000004800 */
[----:B------:R-:W-:Y:S01]  /*ee00*/  BSSY B0, `(.L_x_5735) ;  /* 0x0000004000007945 */ /* 0x000fe20003800000 */
[----:B------:R-:W-:Y:S05]  /*ee10*/  @!P1 BRA `(.L_x_5736) ;  /* 0x0000002000009947 */ /* 0x000fea0003800000 */
[----:B------:R2:W-:Y:S04]  /*ee20*/  RED.E.ADD.F32.FTZ.RN.STRONG.GPU [R18.64+-0x1300], R162 ;  /* 0xffed00a21200798e */ /* 0x0005e8000c10e7aa */
[----:B----4-:R2:W-:Y:S02]  /*ee30*/  RED.E.ADD.F32.FTZ.RN.STRONG.GPU [R20.64+-0x1300], R23 ;  /* 0xffed00171400798e */ /* 0x0105e4000c10e7aa */
.L_x_5736:
[----:B------:R-:W-:Y:S05]  /*ee40*/  BSYNC B0 ;  /* 0x0000000000007941 */ /* 0x000fea0003800000 */
.L_x_5735:
[----:B------:R-:W2:Y:S01]  /*ee50*/  LDS R71, [R71.X4+0x5000] ;  /* 0x0050000047477984 */ /* 0x000ea20000004800 */
[----:B------:R-:W-:Y:S01]  /*ee60*/  BSSY B0, `(.L_x_5737) ;  /* 0x0000004000007945 */ /* 0x000fe20003800000 */
[----:B------:R-:W-:Y:S05]  /*ee70*/  @!P2 BRA `(.L_x_5738) ;  /* 0x000000200000a947 */ /* 0x000fea0003800000 */
[----:B------:R4:W-:Y:S04]  /*ee80*/  RED.E.ADD.F32.FTZ.RN.STRONG.GPU [R18.64+-0x1200], R163 ;  /* 0xffee00a31200798e */ /* 0x0009e8000c10e7aa */
[----:B--2---:R4:W-:Y:S02]  /*ee90*/  RED.E.ADD.F32.FTZ.RN.STRONG.GPU [R20.64+-0x1200], R71 ;  /* 0xffee00471400798e */ /* 0x0049e4000c10e7aa */
.L_x_5738:
[----:B------:R-:W-:Y:S05]  /*eea0*/  BSYNC B0 ;  /* 0x0000000000007941 */ /* 0x000fea0003800000 */
.L_x_5737:
[----:B--2-4-:R2:W4:Y:S01]  /*eeb0*/  LDS R23, [R110.X4+0x5100] ;  /* 0x005100006e177984 */ /* 0x0145220000004800 */
[----:B------:R-:W-:Y:S01]  /*eec0*/  BSSY B0, `(.L_x_5739) ;  /* 0x0000004000007945 */ /* 0x000fe20003800000 */
[----:B------:R-:W-:Y:S05]  /*eed0*/  @!P3 BRA `(.L_x_5740) ;  /* 0x000000200000b947 */ /* 0x000fea0003800000 */
[----:B------:R2:W-:Y:S04]  /*eee0*/  RED.E.ADD.F32.FTZ.RN.STRONG.GPU [R18.64+-0x1100], R164 ;  /* 0xffef00a41200798e */ /* 0x0005e8000c10e7aa */
[----:B----4-:R2:W-:Y:S02]  /*eef0*/  RED.E.ADD.F32.FTZ.RN.STRONG.GPU [R20.64+-0x1100], R23 ;  /* 0xffef00171400798e */ /* 0x0105e4000c10e7aa */
.L_x_5740:
[----:B------:R-:W-:Y:S05]  /*ef00*/  BSYNC B0 ;  /* 0x0000000000007941 */ /* 0x000fea0003800000 */
.L_x_5739:
[----:B------:R-:W2:Y:S01]  /*ef10*/  LDS R111, [R111.X4+0x5200] ;  /* 0x005200006f6f7984 */ /* 0x000ea20000004800 */
[----:B------:R-:W-:Y:S01]  /*ef20*/  BSSY B0, `(.L_x_5741) ;  /* 0x0000004000007945 */ /* 0x000fe20003800000 */
[----:B------:R-:W-:Y:S05]  /*ef30*/  @!P4 BRA `(.L_x_5742) ;  /* 0x000000200000c947 */ /* 0x000fea0003800000 */
[----:B------:R4:W-:Y:S04]  /*ef40*/  RED.E.ADD.F32.FTZ.RN.STRONG.GPU [R18.64+-0x1000], R165 ;  /* 0xfff000a51200798e */ /* 0x0009e8000c10e7aa */
[----:B--2---:R4:W-:Y:S02]  /*ef50*/  RED.E.ADD.F32.FTZ.RN.STRONG.GPU [R20.64+-0x1000], R111 ;  /* 0xfff0006f1400798e */ /* 0x0049e4000c10e7aa */
.L_x_5742:
[----:B------:R-:W-:Y:S05]  /*ef60*/  BSYNC B0 ;  /* 0x0000000000007941 */ /* 0x000fea0003800000 */
.L_x_5741:
[----:B--2-4-:R2:W4:Y:S01]  /*ef70*/  LDS R23, [R120.X4+0x5300] ;  /* 0x0053000078177984 */ /* 0x0145220000004800 */
[----:B------:R-:W-:Y:S01]  /*ef80*/  BSSY B0, `(.L_x_5743) ;  /* 0x0000004000007945 */ /* 0x000fe20003800000 */
[----:B------:R-:W-:Y:S05]  /*ef90*/  @!P5 BRA `(.L_x_5744) ;  /* 0x000000200000d947 */ /* 0x000fea0003800000 */
[----:B------:R2:W-:Y:S04]  /*efa0*/  RED.E.ADD.F32.FTZ.RN.STRONG.GPU [R18.64+-0xf00], R166 ;  /* 0xfff100a61200798e */ /* 0x0005e8000c10e7aa */
[----:B----4-:R2:W-:Y:S02]  /*efb0*/  RED.E.ADD.F32.FTZ.RN.STRONG.GPU [R20.64+-0xf00], R23 ;  /* 0xfff100171400798e */ /* 0x0105e4000c10e7aa */
.L_x_5744:
[----:B------:R-:W-:Y:S05]  /*efc0*/  BSYNC B0 ;  /* 0x0000000000007941 */ /* 0x000fea0003800000 */
.L_x_5743:
        /* <DEDUP_REMOVED lines=12> */
.L_x_5746:
[----:B------:R-:W-:Y:S05]  /*f090*/  BSYNC B0 ;  /* 0x0000000000007941 */ /* 0x000fea0003800000 */
.L_x_5745:
[----:B--2-4-:R2:W4:Y:S01]  /*f0a0*/  LDS R23, [R130.X4+0x5500] ;  /* 0x0055000082177984 */ /* 0x0145220000004800 */
[----:B------:R-:W-:Y:S01]  /*f0b0*/  BSSY B0, `(.L_x_5747) ;  /* 0x0000004000007945 */ /* 0x000fe20003800000 */
[----:B------:R-:W-:Y:S05]  /*f0c0*/  @!P0 BRA `(.L_x_5748) ;  /* 0x0000002000008947 */ /* 0x000fea0003800000 */
[----:B------:R2:W-:Y:S04]  /*f0d0*/  RED.E.ADD.F32.FTZ.RN.STRONG.GPU [R18.64+-0xd00], R168 ;  /* 0xfff300a81200798e */ /* 0x0005e8000c10e7aa */
[----:B----4-:R2:W-:Y:S02]  /*f0e0*/  RED.E.ADD.F32.FTZ.RN.STRONG.GPU [R20.64+-0xd00], R23 ;  /* 0xfff300171400798e */ /* 0x0105e4000c10e7aa */
.L_x_5748:
[----:B------:R-:W-:Y:S05]  /*f0f0*/  BSYNC B0 ;  /* 0x0000000000007941 */ /* 0x000fea0003800000 */
.L_x_5747:
[----:B------:R-:W2:Y:S01]  /*f100*/  LDS R131, [R131.X4+0x5600] ;  /* 0x0056000083837984 */ /* 0x000ea20000004800 */
[----:B------:R-:W-:Y:S01]  /*f110*/  BSSY B0, `(.L_x_5749) ;  /* 0x0000004000007945 */ /* 0x000fe20003800000 */
[----:B------:R-:W-:Y:S05]  /*f120*/  @!P1 BRA `(.L_x_5750) ;  /* 0x0000002000009947 */ /* 0x000fea0003800000 */
[----:B------:R4:W-:Y:S04]  /*f130*/  RED.E.ADD.F32.FTZ.RN.STRONG.GPU [R18.64+-0xc00], R169 ;  /* 0xfff400a91200798e */ /* 0x0009e8000c10e7aa */
[----:B--2---:R4:W-:Y:S02]  /*f140*/  RED.E.ADD.F32.FTZ.RN.STRONG.GPU [R20.64+-0xc00], R131 ;  /* 0xfff400831400798e */ /* 0x0049e4000c10e7aa */
.L_x_5750:
[----:B------:R-:W-:Y:S05]  /*f150*/  BSYNC B0 ;  /* 0x0000000000007941 */ /* 0x000fea0003800000 */
.L_x_5749:
[----:B--2-4-:R2:W4:Y:S01]  /*f160*/  LDS R23, [R132.X4+0x5700] ;  /* 0x0057000084177984 */ /* 0x0145220000004800 */
[----:B------:R-:W-:Y:S01]  /*f170*/  BSSY B0, `(.L_x_5751) ;  /* 0x0000004000007945 */ /* 0x000fe20003800000 */
[----:B------:R-:W-:Y:S05]  /*f180*/  @!P2 BRA `(.L_x_5752) ;  /* 0x000000200000a947 */ /* 0x000fea0003800000 */
[----:B------:R2:W-:Y:S04]  /*f190*/  RED.E.ADD.F32.FTZ.RN.STRONG.GPU [R18.64+-0xb00], R170 ;  /* 0xfff500aa1200798e */ /* 0x0005e8000c10e7aa */
[----:B----4-:R2:W-:Y:S02]  /*f1a0*/  RED.E.ADD.F32.FTZ.RN.STRONG.GPU [R20.64+-0xb00], R23 ;  /* 0xfff500171400798e */ /* 0x0105e4000c10e7aa */
.L_x_5752:
[----:B------:R-:W-:Y:S05]  /*f1b0*/  BSYNC B0 ;  /* 0x0000000000007941 */ /* 0x000fea0003800000 */
.L_x_5751:
[----:B------:R-:W2:Y:S01]  /*f1c0*/  LDS R133, [R133.X4+0x5800] ;  /* 0x0058000085857984 */ /* 0x000ea20000004800 */
[----:B------:R-:W-:Y:S01]  /*f1d0*/  BSSY B0, `(.L_x_5753) ;  /* 0x0000004000007945 */ /* 0x000fe20003800000 */
[----:B------:R-:W-:Y:S05]  /*f1e0*/  @!P3 BRA `(.L_x_5754) ;  /* 0x000000200000b947 */ /* 0x000fea0003800000 */
[----:B------:R4:W-:Y:S04]  /*f1f0*/  RED.E.ADD.F32.FTZ.RN.STRONG.GPU [R18.64+-0xa00], R171 ;  /* 0xfff600ab1200798e */ /* 0x0009e8000c10e7aa */
[----:B--2---:R4:W-:Y:S02]  /*f200*/  RED.E.ADD.F32.FTZ.RN.STRONG.GPU [R20.64+-0xa00], R133 ;  /* 0xfff600851400798e */ /* 0x0049e4000c10e7aa */
.L_x_5754:
[----:B------:R-:W-:Y:S05]  /*f210*/  BSYNC B0 ;  /* 0x0000000000007941 */ /* 0x000fea0003800000 */
.L_x_5753:
[----:B--2-4-:R2:W4:Y:S01]  /*f220*/  LDS R23, [R134.X4+0x5900] ;  /* 0x0059000086177984 */ /* 0x0145220000004800 */
[----:B------:R-:W-:Y:S01]  /*f230*/  BSSY B0, `(.L_x_5755) ;  /* 0x0000004000007945 */ /* 0x000fe20003800000 */
[----:B------:R-:W-:Y:S05]  /*f240*/  @!P4 BRA `(.L_x_5756) ;  /* 0x000000200000c947 */ /* 0x000fea0003800000 */
[----:B------:R2:W-:Y:S04]  /*f250*/  RED.E.ADD.F32.FTZ.RN.STRONG.GPU [R18.64+-0x900], R172 ;  /* 0xfff700ac1200798e */ /* 0x0005e8000c10e7aa */
[----:B----4-:R2:W-:Y:S02]  /*f260*/  RED.E.ADD.F32.FTZ.RN.STRONG.GPU [R20.64+-0x900], R23 ;  /* 0xfff700171400798e */ /* 0x0105e4000c10e7aa */
.L_x_5756:
[----:B------:R-:W-:Y:S05]  /*f270*/  BSYNC B0 ;  /* 0x0000000000007941 */ /* 0x000fea0003800000 */
.L_x_5755:
[----:B------:R-:W2:Y:S01]  /*f280*/  LDS R135, [R135.X4+0x5a00] ;  /* 0x005a000087877984 */ /* 0x000ea20000004800 */
[----:B------:R-:W-:Y:S01]  /*f290*/  BSSY B0, `(.L_x_5757) ;  /* 0x0000004000007945 */ /* 0x000fe20003800000 */
[----:B------:R-:W-:Y:S05]  /*f2a0*/  @!P5 BRA `(.L_x_5758) ;  /* 0x000000200000d947 */ /* 0x000fea0003800000 */
[----:B------:R4:W-:Y:S04]  /*f2b0*/  RED.E.ADD.F32.FTZ.RN.STRONG.GPU [R18.64+-0x800], R173 ;  /* 0xfff800ad1200798e */ /* 0x0009e8000c10e7aa */
[----:B--2---:R4:W-:Y:S02]  /*f2c0*/  RED.E.ADD.F32.FTZ.RN.STRONG.GPU [R20.64+-0x800], R135 ;  /* 0xfff800871400798e */ /* 0x0049e4000c10e7aa */
.L_x_5758:
[----:B------:R-:W-:Y:S05]  /*f2d0*/  BSYNC B0 ;  /* 0x0000000000007941 */ /* 0x000fea0003800000 */
.L_x_5757:
        /* <DEDUP_REMOVED lines=12> */
.L_x_5760:
[----:B--2---:R-:W-:Y:S05]  /*f3a0*/  BSYNC B0 ;  /* 0x0000000000007941 */ /* 0x004fea0003800000 */
.L_x_5759:
[----:B------:R-:W2:Y:S01]  /*f3b0*/  LDS R137, [R137.X4+0x5c00] ;  /* 0x005c000089897984 */ /* 0x000ea20000004800 */
[----:B------:R-:W-:Y:S01]  /*f3c0*/  BSSY B0, `(.L_x_5761) ;  /* 0x0000004000007945 */ /* 0x000fe20003800000 */
[----:B------:R-:W-:Y:S05]  /*f3d0*/  @!P0 BRA `(.L_x_5762) ;  /* 0x0000002000008947 */ /* 0x000fea0003800000 */
[----:B------:R4:W-:Y:S04]  /*f3e0*/  RED.E.ADD.F32.FTZ.RN.STRONG.GPU [R18.64+-0x600], R175 ;  /* 0xfffa00af1200798e */ /* 0x0009e8000c10e7aa */
[----:B--2---:R4:W-:Y:S02]  /*f3f0*/  RED.E.ADD.F32.FTZ.RN.STRONG.GPU [R20.64+-0x600], R137 ;  /* 0xfffa00891400798e */ /* 0x0049e4000c10e7aa */
.L_x_5762:
[----:B------:R-:W-:Y:S05]  /*f400*/  BSYNC B0 ;  /* 0x0000000000007941 */ /* 0x000fea0003800000 */
.L_x_5761:
[----:B----4-:R4:W3:Y:S01]  /*f410*/  LDS R23, [R138.X4+0x5d00] ;  /* 0x005d00008a177984 */ /* 0x0108e20000004800 */
[----:B------:R-:W-:Y:S01]  /*f420*/  BSSY B0, `(.L_x_5763) ;  /* 0x0000004000007945 */ /* 0x000fe20003800000 */
[----:B------:R-:W-:Y:S05]  /*f430*/  @!P1 BRA `(.L_x_5764) ;  /* 0x0000002000009947 */ /* 0x000fea0003800000 */
[----:B------:R4:W-:Y:S04]  /*f440*/  RED.E.ADD.F32.FTZ.RN.STRONG.GPU [R18.64+-0x500], R176 ;  /* 0xfffb00b01200798e */ /* 0x0009e8000c10e7aa */
[----:B---3--:R4:W-:Y:S02]  /*f450*/  RED.E.ADD.F32.FTZ.RN.STRONG.GPU [R20.64+-0x500], R23 ;  /* 0xfffb00171400798e */ /* 0x0089e4000c10e7aa */
.L_x_5764:
[----:B------:R-:W-:Y:S05]  /*f460*/  BSYNC B0 ;  /* 0x0000000000007941 */ /* 0x000fea0003800000 */
.L_x_5763:
[----:B------:R-:W4:Y:S01]  /*f470*/  LDS R139, [R139.X4+0x5e00] ;  /* 0x005e00008b8b7984 */ /* 0x000f220000004800 */
[----:B------:R-:W-:Y:S01]  /*f480*/  BSSY B0, `(.L_x_5765) ;  /* 0x0000004000007945 */ /* 0x000fe20003800000 */
[----:B------:R-:W-:Y:S05]  /*f490*/  @!P2 BRA `(.L_x_5766) ;  /* 0x000000200000a947 */ /* 0x000fea0003800000 */
[----:B------:R4:W-:Y:S04]  /*f4a0*/  RED.E.ADD.F32.FTZ.RN.STRONG.GPU [R18.64+-0x400], R177 ;  /* 0xfffc00b11200798e */ /* 0x0009e8000c10e7aa */
[----:B----4-:R4:W-:Y:S02]  /*f4b0*/  RED.E.ADD.F32.FTZ.RN.STRONG.GPU [R20.64+-0x400], R139 ;  /* 0xfffc008b1400798e */ /* 0x0109e4000c10e7aa */
.L_x_5766:
[----:B------:R-:W-:Y:S05]  /*f4c0*/  BSYNC B0 ;  /* 0x0000000000007941 */ /* 0x000fea0003800000 */
.L_x_5765:
[----:B---34-:R3:W4:Y:S01]  /*f4d0*/  LDS R23, [R140.X4+0x5f00] ;  /* 0x005f00008c177984 */ /* 0x0187220000004800 */
[----:B------:R-:W-:Y:S01]  /*f4e0*/  BSSY B0, `(.L_x_5767) ;  /* 0x0000004000007945 */ /* 0x000fe20003800000 */
[----:B------:R-:W-:Y:S05]  /*f4f0*/  @!P3 BRA `(.L_x_5768) ;  /* 0x000000200000b947 */ /* 0x000fea0003800000 */
[----:B------:R3:W-:Y:S04]  /*f500*/  RED.E.ADD.F32.FTZ.RN.STRONG.GPU [R18.64+-0x300], R178 ;  /* 0xfffd00b21200798e */ /* 0x0007e8000c10e7aa */
[----:B----4-:R3:W-:Y:S02]  /*f510*/  RED.E.ADD.F32.FTZ.RN.STRONG.GPU [R20.64+-0x300], R23 ;  /* 0xfffd00171400798e */ /* 0x0107e4000c10e7aa */
.L_x_5768:
[----:B------:R-:W-:Y:S05]  /*f520*/  BSYNC B0 ;  /* 0x0000000000007941 */ /* 0x000fea0003800000 */
.L_x_5767:
[----:B------:R-:W3:Y:S01]  /*f530*/  LDS R141, [R141.X4+0x6000] ;  /* 0x006000008d8d7984 */ /* 0x000ee20000004800 */
[----:B------:R-:W-:Y:S01]  /*f540*/  BSSY B0, `(.L_x_5769) ;  /* 0x0000004000007945 */ /* 0x000fe20003800000 */
[----:B------:R-:W-:Y:S05]  /*f550*/  @!P4 BRA `(.L_x_5770) ;  /* 0x000000200000c947 */ /* 0x000fea0003800000 */
[----:B------:R4:W-:Y:S04]  /*f560*/  RED.E.ADD.F32.FTZ.RN.STRONG.GPU [R18.64+-0x200], R179 ;  /* 0xfffe00b31200798e */ /* 0x0009e8000c10e7aa */
[----:B---3--:R4:W-:Y:S02]  /*f570*/  RED.E.ADD.F32.FTZ.RN.STRONG.GPU [R20.64+-0x200], R141 ;  /* 0xfffe008d1400798e */ /* 0x0089e4000c10e7aa */
.L_x_5770:
[----:B------:R-:W-:Y:S05]  /*f580*/  BSYNC B0 ;  /* 0x0000000000007941 */ /* 0x000fea0003800000 */
.L_x_5769:
[----:B---34-:R3:W4:Y:S01]  /*f590*/  LDS R23, [R142.X4+0x6100] ;  /* 0x006100008e177984 */ /* 0x0187220000004800 */
[----:B------:R-:W-:Y:S01]  /*f5a0*/  BSSY B0, `(.L_x_5771) ;  /* 0x0000004000007945 */ /* 0x000fe20003800000 */
[----:B------:R-:W-:Y:S05]  /*f5b0*/  @!P5 BRA `(.L_x_5772) ;  /* 0x000000200000d947 */ /* 0x000fea0003800000 */
[----:B------:R3:W-:Y:S04]  /*f5c0*/  RED.E.ADD.F32.FTZ.RN.STRONG.GPU [R18.64+-0x100], R180 ;  /* 0xffff00b41200798e */ /* 0x0007e8000c10e7aa */
[----:B----4-:R3:W-:Y:S02]  /*f5d0*/  RED.E.ADD.F32.FTZ.RN.STRONG.GPU [R20.64+-0x100], R23 ;  /* 0xffff00171400798e */ /* 0x0107e4000c10e7aa */
.L_x_5772:
[----:B------:R-:W-:Y:S05]  /*f5e0*/  BSYNC B0 ;  /* 0x0000000000007941 */ /* 0x000fea0003800000 */
.L_x_5771:
        /* <DEDUP_REMOVED lines=16> */
[----:B---3--:R-:W-:Y:S02]  /*f6f0*/  @!P0 FADD.FTZ R10, R10, R19 ;  /* 0x000000130a0a8221 */ /* 0x008fe40000010000 */
[----:B------:R-:W-:Y:S02]  /*f700*/  FFMA.FTZ R182, R31, R182, R187 ;  /* 0x000000b61fb67223 */ /* 0x000fe400000100bb */
[----:B-----5:R-:W-:Y:S01]  /*f710*/  @!P0 FADD.FTZ R9, R9, R18 ;  /* 0x0000001209098221 */ /* 0x020fe20000010000 */
[----:B------:R-:W3:Y:S01]  /*f720*/  SHFL.DOWN PT, R19, R10, 0x2, 0x1f ;  /* 0x08401f000a137f89 */ /* 0x000ee200000e0000 */
        /* <DEDUP_REMOVED lines=14> */
[----:B------:R-:W-:Y:S02]  /*f810*/  FADD.FTZ R59, R28, R59 ;  /* 0x0000003b1c3b7221 */ /* 0x000fe40000010000 */
[----:B-----5:R-:W-:Y:S01]  /*f820*/  @!P0 FADD.FTZ R9, R9, R18 ;  /* 0x0000001209098221 */ /* 0x020fe20000010000 */
[----:B------:R-:W3:Y:S01]  /*f830*/  SHFL.DOWN PT, R19, R10, 0x4, 0x1f ;  /* 0x08801f000a137f89 */ /* 0x000ee200000e0000 */
[----:B------:R-:W-:Y:S01]  /*f840*/  ISETP.GT.AND P0, PT, R127, 0x1b, PT ;  /* 0x0000001b7f00780c */ /* 0x000fe20003f04270 */
[----:B------:R-:W-:-:S02]  /*f850*/  FADD.FTZ R58, R33, R58 ;  /* 0x0000003a213a7221 */ /* 0x000fc40000010000 */
[----:B------:R-:W5:Y:S01]  /*f860*/  SHFL.DOWN PT, R18, R9, 0x4, 0x1f ;  /* 0x08801f0009127f89 */ /* 0x000f6200000e0000 */
[----:B------:R-:W-:Y:S02]  /*f870*/  FFMA.FTZ R224, R102, R157, R224 ;  /* 0x0000009d66e07223 */ /* 0x000fe400000100e0 */
[----:B------:R-:W-:Y:S02]  /*f880*/  FFMA.FTZ R225, R103, R6, R225 ;  /* 0x0000000667e17223 */ /* 0x000fe400000100e1 */
[----:B------:R-:W-:Y:S02]  /*f890*/  FADD.FTZ R57, R182, R57 ;  /* 0x00000039b6397221 */ /* 0x000fe40000010000 */
[----:B------:R-:W-:Y:S02]  /*f8a0*/  FFMA.FTZ R226, R104, R7, R226 ;  /* 0x0000000768e27223 */ /* 0x000fe400000100e2 */
[----:B------:R-:W-:Y:S02]  /*f8b0*/  FADD.FTZ R56, R183, R56 ;  /* 0x00000038b7387221 */ /* 0x000fe40000010000 */
[----:B------:R-:W-:-:S02]  /*f8c0*/  FADD.FTZ R55, R0, R55 ;  /* 0x0000003700377221 */ /* 0x000fc40000010000 */
[----:B---3--:R-:W-:Y:S02]  /*f8d0*/  @!P0 FADD.FTZ R10, R10, R19 ;  /* 0x000000130a0a8221 */ /* 0x008fe40000010000 */
[----:B-----5:R-:W-:-:S03]  /*f8e0*/  @!P0 FADD.FTZ R9, R9, R18 ;  /* 0x0000001209098221 */ /* 0x020fc60000010000 */
[----:B------:R-:W3:Y:S01]  /*f8f0*/  SHFL.DOWN PT, R19, R10, 0x8, 0x1f ;  /* 0x09001f000a137f89 */ /* 0x000ee200000e0000 */
[----:B------:R-:W-:-:S03]  /*f900*/  ISETP.GT.AND P0, PT, R127, 0x17, PT ;  /* 0x000000177f00780c */ /* 0x000fc60003f04270 */
[----:B------:R-:W5:Y:S10]  /*f910*/  SHFL.DOWN PT, R18, R9, 0x8, 0x1f ;  /* 0x09001f0009127f89 */ /* 0x000f7400000e0000 */
[----:B---3--:R-:W-:-:S02]  /*f920*/  @!P0 FADD.FTZ R10, R10, R19 ;  /* 0x000000130a0a8221 */ /* 0x008fc40000010000 */
[----:B-----5:R-:W-:-:S03]  /*f930*/  @!P0 FADD.FTZ R9, R9, R18 ;  /* 0x0000001209098221 */ /* 0x020fc60000010000 */
[----:B------:R-:W3:Y:S01]  /*f940*/  SHFL.DOWN PT, R19, R10, 0x10, 0x1f ;  /* 0x0a001f000a137f89 */ /* 0x000ee200000e0000 */
[----:B------:R-:W-:-:S03]  /*f950*/  ISETP.GT.AND P0, PT, R127, 0xf, PT ;  /* 0x0000000f7f00780c */ /* 0x000fc60003f04270 */
[----:B------:R-:W5:Y:S10]  /*f960*/  SHFL.DOWN PT, R18, R9, 0x10, 0x1f ;  /* 0x0a001f0009127f89 */ /* 0x000f7400000e0000 */
[----:B---3--:R-:W-:-:S02]  /*f970*/  @!P0 FADD.FTZ R10, R10, R19 ;  /* 0x000000130a0a8221 */ /* 0x008fc40000010000 */
        /* <DEDUP_REMOVED lines=11> */
[----:B------:R-:W3:Y:S02]  /*fa30*/  @P0 LDS.64 R6, [UR32+0x8d60] ;  /* 0x008d6020ff060984 */ /* 0x000ee40008000a00 */
[----:B---3-5:R-:W-:Y:S02]  /*fa40*/  FADD.FTZ R3, R3, R5 ;  /* 0x0000000503037221 */ /* 0x028fe40000010000 */
[----:B------:R-:W-:Y:S02]  /*fa50*/  FADD.FTZ R2, R2, R4 ;  /* 0x0000000402027221 */ /* 0x000fe40000010000 */
[----:B------:R-:W-:Y:S02]  /*fa60*/  @P0 FADD.FTZ R3, R3, R7 ;  /* 0x0000000703030221 */ /* 0x000fe40000010000 */
[----:B------:R-:W-:-:S05]  /*fa70*/  @P0 FADD.FTZ R2, R2, R6 ;  /* 0x0000000602020221 */ /* 0x000fca0000010000 */
[----:B------:R3:W-:Y:S02]  /*fa80*/  STS.64 [UR32+0x8d60], R2 ;  /* 0x008d6002ff007988 */ /* 0x0007e40008000a20 */
.L_x_5774:
[----:B------:R-:W-:Y:S05]  /*fa90*/  BSYNC B0 ;  /* 0x0000000000007941 */ /* 0x000fea0003800000 */
.L_x_5773:
        /* <DEDUP_REMOVED lines=8> */
.L_x_5674:
        /* <DEDUP_REMOVED lines=31> */
[----:B--2---:R-:W-:-:S03]  /*fd10*/  PRMT R2, R87, 0x7632, R2 ;  /* 0x0000763257027816 */ /* 0x004fc60000000002 */
[----:B------:R0:W-:Y:S01]  /*fd20*/  STS.U16 [R125+0xe], R0 ;  /* 0x00000e007d007388 */ /* 0x0001e20000000400 */
[----:B---3--:R-:W-:-:S03]  /*fd30*/  PRMT R3, R85, 0x7632, R3 ;  /* 0x0000763255037816 */ /* 0x008fc60000000003 */
        /* <DEDUP_REMOVED lines=48> */
.L_x_5777:
[----:B-1----:R-:W-:Y:S05]  /*10040*/  BSYNC B0 ;  /* 0x0000000000007941 */ /* 0x002fea0003800000 */
.L_x_5776:
        /* <DEDUP_REMOVED lines=63> */
[-C--:B------:R-:W-:Y:S02]  /*10440*/  LEA.HI.SX32 R4, R0, R41.reuse, 0x1b ;  /* 0x0000002900047211 */ /* 0x080fe400078fdaff */
[C---:B------:R-:W-:Y:S02]  /*10450*/  IADD3 R6, R41.reuse, 0x2, RZ ;  /* 0x0000000229067810 */ /* 0x040fe40007ffe0ff */
[C---:B------:R-:W-:Y:S02]  /*10460*/  IADD3 R7, R41.reuse, 0x3, RZ ;  /* 0x0000000329077810 */ /* 0x040fe40007ffe0ff */
[C---:B------:R-:W-:Y:S02]  /*10470*/  IADD3 R8, R41.reuse, 0x4, RZ ;  /* 0x0000000429087810 */ /* 0x040fe40007ffe0ff */
[----:B0-----:R-:W-:Y:S02]  /*10480*/  IADD3 R9, R41, 0x5, RZ ;  /* 0x0000000529097810 */ /* 0x001fe40007ffe0ff */
[----:B------:R-:W-:-:S02]  /*10490*/  LEA.HI.SX32 R6, R6, R41, 0x1b ;  /* 0x0000002906067211 */ /* 0x000fc400078fdaff */
[----:B------:R-:W-:Y:S02]  /*104a0*/  IADD3 R10, R41, 0x6, RZ ;  /* 0x00000006290a7810 */ /* 0x000fe40007ffe0ff */
[----:B------:R-:W-:Y:S02]  /*104b0*/  LEA.HI.SX32 R7, R7, R41, 0x1b ;  /* 0x0000002907077211 */ /* 0x000fe400078fdaff */
[C---:B-1----:R-:W-:Y:S02]  /*104c0*/  IADD3 R11, R41.reuse, 0x7, RZ ;  /* 0x00000007290b7810 */ /* 0x042fe40007ffe0ff */
[----:B---3--:R-:W-:Y:S02]  /*104d0*/  F2FP.BF16.PACK_AB R2, R74, R73 ;  /* 0x000000494a02723e */ /* 0x008fe400000010ff */
[----:B------:R-:W-:Y:S02]  /*104e0*/  IADD3 R12, R41, 0x8, RZ ;  /* 0x00000008290c7810 */ /* 0x000fe40007ffe0ff */
[----:B------:R-:W-:-:S02]  /*104f0*/  LEA.HI.SX32 R8, R8, R41, 0x1b ;  /* 0x0000002908087211 */ /* 0x000fc400078fdaff */
[----:B------:R-:W-:Y:S02]  /*10500*/  LEA.HI.SX32 R9, R9, R41, 0x1b ;  /* 0x0000002909097211 */ /* 0x000fe400078fdaff */
[----:B------:R-:W-:Y:S02]  /*10510*/  F2FP.BF16.PACK_AB R3, R72, R59 ;  /* 0x0000003b4803723e */ /* 0x000fe400000010ff */
[----:B------:R-:W-:Y:S02]  /*10520*/  SHF.L.U32 R6, R6, 0x1, RZ ;  /* 0x0000000106067819 */ /* 0x000fe400000006ff */
[----:B------:R-:W-:Y:S02]  /*10530*/  IADD3 R13, R41, 0x9, RZ ;  /* 0x00000009290d7810 */ /* 0x000fe40007ffe0ff */
[----:B------:R-:W-:Y:S02]  /*10540*/  LEA.HI.SX32 R10, R10, R41, 0x1b ;  /* 0x000000290a0a7211 */ /* 0x000fe400078fdaff */
[----:B------:R-:W-:-:S02]  /*10550*/  SHF.L.U32 R7, R7, 0x1, RZ ;  /* 0x0000000107077819 */ /* 0x000fc400000006ff */
[----:B------:R-:W-:Y:S02]  /*10560*/  IADD3 R14, R41, 0xa, RZ ;  /* 0x0000000a290e7810 */ /* 0x000fe40007ffe0ff */
[-C--:B------:R-:W-:Y:S02]  /*10570*/  LEA.HI.SX32 R11, R11, R41.reuse, 0x1b ;  /* 0x000000290b0b7211 */ /* 0x080fe400078fdaff */
[C---:B------:R-:W-:Y:S02]  /*10580*/  PRMT R27, R2.reuse, 0x7610, R27 ;  /* 0x00007610021b7816 */ /* 0x040fe4000000001b */
[----:B------:R-:W-:Y:S02]  /*10590*/  PRMT R29, R2, 0x7632, R29 ;  /* 0x00007632021d7816 */ /* 0x000fe4000000001d */
[----:B------:R-:W-:Y:S02]  /*105a0*/  IADD3 R15, R41, 0xb, RZ ;  /* 0x0000000b290f7810 */ /* 0x000fe40007ffe0ff */
[----:B------:R-:W-:-:S02]  /*105b0*/  LEA.HI.SX32 R12, R12, R41, 0x1b ;  /* 0x000000290c0c7211 */ /* 0x000fc400078fdaff */
[----:B------:R-:W-:Y:S02]  /*105c0*/  SHF.L.U32 R8, R8, 0x1, RZ ;  /* 0x0000000108087819 */ /* 0x000fe400000006ff */
[----:B------:R-:W-:Y:S02]  /*105d0*/  F2FP.BF16.PACK_AB R2, R78, R77 ;  /* 0x0000004d4e02723e */ /* 0x000fe400000010ff */
[----:B------:R-:W-:Y:S02]  /*105e0*/  IADD3 R16, R41, 0xc, RZ ;  /* 0x0000000c29107810 */ /* 0x000fe40007ffe0ff */
[----:B------:R-:W-:Y:S02]  /*105f0*/  PRMT R25, R3, 0x7632, R25 ;  /* 0x0000763203197816 */ /* 0x000fe40000000019 */
[----:B------:R-:W-:Y:S02]  /*10600*/  SHF.L.U32 R9, R9, 0x1, RZ ;  /* 0x0000000109097819 */ /* 0x000fe400000006ff */
[----:B------:R-:W-:-:S02]  /*10610*/  IADD3 R17, R41, 0xd, RZ ;  /* 0x0000000d29117810 */ /* 0x000fc40007ffe0ff */
[-C--:B------:R-:W-:Y:S02]  /*10620*/  LEA.HI.SX32 R13, R13, R41.reuse, 0x1b ;  /* 0x000000290d0d7211 */ /* 0x080fe400078fdaff */
[----:B------:R-:W-:Y:S02]  /*10630*/  SHF.L.U32 R10, R10, 0x1, RZ ;  /* 0x000000010a0a7819 */ /* 0x000fe400000006ff */
[----:B------:R-:W-:Y:S02]  /*10640*/  IADD3 R18, R41, 0xe, RZ ;  /* 0x0000000e29127810 */ /* 0x000fe40007ffe0ff */
[----:B------:R-:W-:Y:S02]  /*10650*/  LEA.HI.SX32 R14, R14, R41, 0x1b ;  /* 0x000000290e0e7211 */ /* 0x000fe400078fdaff */
[----:B------:R-:W-:Y:S02]  /*10660*/  SHF.L.U32 R11, R11, 0x1, RZ ;  /* 0x000000010b0b7819 */ /* 0x000fe400000006ff */
[----:B------:R-:W-:-:S02]  /*10670*/  IADD3 R19, R41, 0xf, RZ ;  /* 0x0000000f29137810 */ /* 0x000fc40007ffe0ff */
[-C--:B------:R-:W-:Y:S02]  /*10680*/  LEA.HI.SX32 R15, R15, R41.reuse, 0x1b ;  /* 0x000000290f0f7211 */ /* 0x080fe400078fdaff */
[----:B------:R-:W-:Y:S02]  /*10690*/  SHF.L.U32 R12, R12, 0x1, RZ ;  /* 0x000000010c0c7819 */ /* 0x000fe400000006ff */
[-C--:B------:R-:W-:Y:S02]  /*106a0*/  LEA.HI.SX32 R16, R16, R41.reuse, 0x1b ;  /* 0x0000002910107211 */ /* 0x080fe400078fdaff */
[-C--:B------:R-:W-:Y:S02]  /*106b0*/  LEA.HI.SX32 R17, R17, R41.reuse, 0x1b ;  /* 0x0000002911117211 */ /* 0x080fe400078fdaff */
[----:B------:R-:W-:Y:S02]  /*106c0*/  SHF.L.U32 R13, R13, 0x1, RZ ;  /* 0x000000010d0d7819 */ /* 0x000fe400000006ff */
[----:B------:R-:W-:-:S02]  /*106d0*/  LEA.HI.SX32 R18, R18, R41, 0x1b ;  /* 0x0000002912127211 */ /* 0x000fc400078fdaff */
[----:B------:R-:W-:Y:S02]  /*106e0*/  SHF.L.U32 R14, R14, 0x1, RZ ;  /* 0x000000010e0e7819 */ /* 0x000fe400000006ff */
[----:B------:R-:W-:Y:S02]  /*106f0*/  LEA.HI.SX32 R19, R19, R41, 0x1b ;  /* 0x0000002913137211 */ /* 0x000fe400078fdaff */
[----:B------:R-:W-:Y:S02]  /*10700*/  SHF.L.U32 R15, R15, 0x1, RZ ;  /* 0x000000010f0f7819 */ /* 0x000fe400000006ff */
[----:B------:R-:W-:Y:S02]  /*10710*/  SHF.L.U32 R16, R16, 0x1, RZ ;  /* 0x0000000110107819 */ /* 0x000fe400000006ff */
[----:B------:R-:W-:Y:S02]  /*10720*/  SHF.L.U32 R17, R17, 0x1, RZ ;  /* 0x0000000111117819 */ /* 0x000fe400000006ff */
[----:B------:R-:W-:-:S02]  /*10730*/  SHF.L.U32 R18, R18, 0x1, RZ ;  /* 0x0000000112127819 */ /* 0x000fc400000006ff */
[----:B------:R-:W-:Y:S01]  /*10740*/  SHF.L.U32 R19, R19, 0x1, RZ ;  /* 0x0000000113137819 */ /* 0x000fe200000006ff */
[----:B--2---:R-:W-:-:S04]  /*10750*/  FADD.FTZ R5, R55, R5 ;  /* 0x0000000537057221 */ /* 0x004fc80000010000 */
[----:B------:R-:W-:Y:S01]  /*10760*/  FADD.FTZ R0, R5, R56 ;  /* 0x0000003805007221 */ /* 0x000fe20000010000 */
[----:B------:R-:W-:Y:S01]  /*10770*/  F2FP.BF16.PACK_AB R55, R56, R55 ;  /* 0x000000373837723e */ /* 0x000fe200000010ff */
[----:B------:R-:W-:Y:S02]  /*10780*/  BAR.SYNC.DEFER_BLOCKING 0x0 ;  /* 0x0000000000007b1d */ /* 0x000fe40000010000 */
[----:B------:R-:W-:Y:S01]  /*10790*/  FADD.FTZ R5, R0, R57 ;  /* 0x0000003900057221 */ /* 0x000fe20000010000 */
[----:B------:R-:W-:Y:S02]  /*107a0*/  F2FP.BF16.PACK_AB R57, R58, R57 ;  /* 0x000000393a39723e */ /* 0x000fe400000010ff */
[----:B------:R-:W-:Y:S01]  /*107b0*/  PRMT R21, R55, 0x7632, R21 ;  /* 0x0000763237157816 */ /* 0x000fe20000000015 */
[----:B------:R-:W-:Y:S01]  /*107c0*/  FADD.FTZ R0, R5, R58 ;  /* 0x0000003a05007221 */ /* 0x000fe20000010000 */
[----:B------:R-:W-:Y:S02]  /*107d0*/  SHF.L.U32 R5, R4, 0x1, RZ ;  /* 0x0000000104057819 */ /* 0x000fe400000006ff */
[----:B------:R-:W-:-:S02]  /*107e0*/  PRMT R23, R57, 0x7632, R23 ;  /* 0x0000763239177816 */ /* 0x000fc40000000017 */
[----:B------:R-:W-:Y:S01]  /*107f0*/  F2FP.BF16.PACK_AB R4, R76, R75 ;  /* 0x0000004b4c04723e */ /* 0x000fe200000010ff */
[----:B------:R-:W-:Y:S04]  /*10800*/  STS.U16 [R125], R55 ;  /* 0x000000377d007388 */ /* 0x000fe80000000400 */
[----:B------:R0:W-:Y:S04]  /*10810*/  STS.U16 [R5+0x2], R21 ;  /* 0x0000021505007388 */ /* 0x0001e80000000400 */
[----:B------:R1:W-:Y:S04]  /*10820*/  STS.U16 [R6+0x4], R57 ;  /* 0x0000043906007388 */ /* 0x0003e80000000400 */
[----:B------:R2:W-:Y:S01]  /*10830*/  STS.U16 [R7+0x6], R23 ;  /* 0x0000061707007388 */ /* 0x0005e20000000400 */
[----:B0-----:R-:W-:-:S03]  /*10840*/  PRMT R5, R4, 0x7632, R5 ;  /* 0x0000763204057816 */ /* 0x001fc60000000005 */
[----:B------:R0:W-:Y:S01]  /*10850*/  STS.U16 [R8+0x8], R3 ;  /* 0x0000080308007388 */ /* 0x0001e20000000400 */
[----:B-1----:R-:W-:-:S03]  /*10860*/  PRMT R6, R2, 0x7632, R6 ;  /* 0x0000763202067816 */ /* 0x002fc60000000006 */
[----:B------:R-:W-:Y:S01]  /*10870*/  STS.U16 [R9+0xa], R25 ;  /* 0x00000a1909007388 */ /* 0x000fe20000000400 */
[----:B--2---:R-:W-:Y:S02]  /*10880*/  PRMT R7, R2, 0x7610, R7 ;  /* 0x0000761002077816 */ /* 0x004fe40000000007 */
[----:B------:R-:W-:Y:S01]  /*10890*/  F2FP.BF16.PACK_AB R2, R80, R79 ;  /* 0x0000004f5002723e */ /* 0x000fe200000010ff */
[----:B------:R-:W-:Y:S01]  /*108a0*/  STS.U16 [R10+0xc], R27 ;  /* 0x00000c1b0a007388 */ /* 0x000fe20000000400 */
[----:B0-----:R-:W-:Y:S02]  /*108b0*/  F2FP.BF16.PACK_AB R3, R82, R81 ;  /* 0x000000515203723e */ /* 0x001fe400000010ff */
[C---:B------:R-:W-:Y:S01]  /*108c0*/  PRMT R8, R2.reuse, 0x7610, R8 ;  /* 0x0000761002087816 */ /* 0x040fe20000000008 */
[----:B------:R-:W-:Y:S04]  /*108d0*/  STS.U16 [R11+0xe], R29 ;  /* 0x00000e1d0b007388 */ /* 0x000fe80000000400 */
[----:B------:R0:W-:Y:S04]  /*108e0*/  STS.U16 [R12+0x10], R4 ;  /* 0x000010040c007388 */ /* 0x0001e80000000400 */
        /* <DEDUP_REMOVED lines=61> */
.L_x_5779:
[----:B-1----:R-:W-:Y:S05]  /*10cc0*/  BSYNC B0 ;  /* 0x0000000000007941 */ /* 0x002fea0003800000 */
.L_x_5778:
        /* <DEDUP_REMOVED lines=63> */
.L_x_5668:
        /* <DEDUP_REMOVED lines=32> */
.L_x_5782:
[----:B------:R-:W-:Y:S05]  /*112c0*/  BSYNC B0 ;  /* 0x0000000000007941 */ /* 0x000fea0003800000 */
.L_x_5781:
        /* <DEDUP_REMOVED lines=31> */
.L_x_5784:
[----:B------:R-:W3:Y:S02]  /*114c0*/  S2R R7, SR_TID.X ;  /* 0x0000000000077919 */ /* 0x000ee40000002100 */
.L_x_5785:
[----:B------:R-:W-:Y:S05]  /*114d0*/  BSYNC B0 ;  /* 0x0000000000007941 */ /* 0x000fea0003800000 */
.L_x_5783:
[----:B---3--:R-:W-:-:S13]  /*114e0*/  ISETP.GE.AND P0, PT, R7, c[0x0][0x16c], PT ;  /* 0x00005b0007007a0c */ /* 0x008fda0003f06270 */
[----:B------:R-:W-:Y:S05]  /*114f0*/  @P0 EXIT ;  /* 0x000000000000094d */ /* 0x000fea0003800000 */
[----:B------:R-:W-:Y:S02]  /*11500*/  ULDC.64 UR6, c[0x0][0x288] ;  /* 0x0000a20000067ab9 */ /* 0x000fe40000000a00 */
[----:B------:R-:W-:Y:S02]  /*11510*/  UIMAD UR11, UR11, UR6, URZ ;  /* 0x000000060b0b72a4 */ /* 0x000fe4000f8e023f */
[----:B0-2---:R-:W-:Y:S02]  /*11520*/  UIMAD.WIDE.U32 UR4, UR10, UR6, URZ ;  /* 0x000000060a0472a5 */ /* 0x005fe4000f8e003f */
[----:B------:R-:W-:-:S04]  /*11530*/  UIMAD UR6, UR10, UR7, UR11 ;  /* 0x000000070a0672a4 */ /* 0x000fc8000f8e020b */
[----:B------:R-:W-:Y:S02]  /*11540*/  UIADD3 UR6, UR5, UR6, URZ ;  /* 0x0000000605067290 */ /* 0x000fe4000fffe03f */
.L_x_5786:
[----:B0-----:R0:W2:Y:S01]  /*11550*/  LDS.64 R8, [R7.X8+0x8d60] ;  /* 0x008d600007087984 */ /* 0x0010a20000008a00 */
        /* <DEDUP_REMOVED lines=14> */
[----:B--2---:R0:W-:Y:S04]  /*11640*/  RED.E.ADD.F32.FTZ.RN.STRONG.GPU [R2.64], R8 ;  /* 0x000000080200798e */ /* 0x0041e8000c10e7aa */
[----:B------:R0:W-:Y:S06]  /*11650*/  RED.E.ADD.F32.FTZ.RN.STRONG.GPU [R2.64+0x4], R9 ;  /* 0x000004090200798e */ /* 0x0001ec000c10e7aa */
[----:B------:R-:W-:Y:S05]  /*11660*/  @!P0 BRA `(.L_x_5786) ;  /* 0xfffffee000008947 */ /* 0x000fea000383ffff */
[----:B------:R-:W-:Y:S05]  /*11670*/  EXIT ;  /* 0x000000000000794d */ /* 0x000fea0003800000 */
.L_x_5679:
[----:B------:R-:W-:Y:S01]  /*11680*/  HFMA2.MMA R66, -RZ, RZ, 0, 5.9604644775390625e-08 ;  /* 0x00000001ff427435 */ /* 0x000fe200000001ff */
[----:B------:R-:W-:-:S02]  /*11690*/  MOV R65, R241 ;  /* 0x000000f100417202 */ /* 0x000fc40000000f00 */
[----:B------:R-:W-:Y:S02]  /*116a0*/  MOV R245, RZ ;  /* 0x000000ff00f57202 */ /* 0x000fe40000000f00 */
[----:B------:R-:W-:Y:S02]  /*116b0*/  MOV R244, 0xffffffff ;  /* 0xffffffff00f47802 */ /* 0x000fe40000000f00 */
[----:B------:R-:W-:Y:S02]  /*116c0*/  MOV R64, 0x116e0 ;  /* 0x000116e000407802 */ /* 0x000fe40000000f00 */
[----:B-----5:R-:W-:Y:S05]  /*116d0*/  CALL.REL.NOINC `($__internal_137_$__cuda_sm70_shflsync_up) ;  /* 0x00001e2000007944 */ /* 0x020fea0003c00000 */
[----:B-1----:R-:W-:Y:S01]  /*116e0*/  MOV R67, R66 ;  /* 0x0000004200437202 */ /* 0x002fe20000000f00 */
[----:B------:R-:W-:Y:S05]  /*116f0*/  BRA `(.L_x_5787) ;  /* 0xffff7bf000007947 */ /* 0x000fea000383ffff */
.L_x_5680:
[----:B------:R-:W-:Y:S01]  /*11700*/  HFMA2.MMA R66, -RZ, RZ, 0, 5.9604644775390625e-08 ;  /* 0x00000001ff427435 */ /* 0x000fe200000001ff */
[----:B------:R-:W-:Y:S02]  /*11710*/  MOV R65, R68 ;  /* 0x0000004400417202 */ /* 0x000fe40000000f00 */
[----:B------:R-:W-:Y:S02]  /*11720*/  MOV R245, RZ ;  /* 0x000000ff00f57202 */ /* 0x000fe40000000f00 */
[----:B------:R-:W-:-:S02]  /*11730*/  MOV R244, 0xffffffff ;  /* 0xffffffff00f47802 */ /* 0x000fc40000000f00 */
[----:B------:R-:W-:Y:S02]  /*11740*/  MOV R64, 0x11760 ;  /* 0x0001176000407802 */ /* 0x000fe40000000f00 */
[----:B01---5:R-:W-:Y:S05]  /*11750*/  CALL.REL.NOINC `($__internal_137_$__cuda_sm70_shflsync_up) ;  /* 0x00001da000007944 */ /* 0x023fea0003c00000 */
[----:B-1----:R-:W-:Y:S01]  /*11760*/  MOV R69, R66 ;  /* 0x0000004200457202 */ /* 0x002fe20000000f00 */
[----:B------:R-:W-:Y:S01]  /*11770*/  HFMA2.MMA R66, -RZ, RZ, 0, 5.9604644775390625e-08 ;  /* 0x00000001ff427435 */ /* 0x000fe200000001ff */
[----:B------:R-:W-:Y:S02]  /*11780*/  MOV R65, R70 ;  /* 0x0000004600417202 */ /* 0x000fe40000000f00 */
[----:B------:R-:W-:Y:S02]  /*11790*/  MOV R245, RZ ;  /* 0x000000ff00f57202 */ /* 0x000fe40000000f00 */
[----:B------:R-:W-:Y:S02]  /*117a0*/  MOV R244, 0xffffffff ;  /* 0xffffffff00f47802 */ /* 0x000fe40000000f00 */
[----:B------:R-:W-:Y:S02]  /*117b0*/  MOV R64, 0x117d0 ;  /* 0x000117d000407802 */ /* 0x000fe40000000f00 */
[----:B------:R-:W-:Y:S05]  /*117c0*/  CALL.REL.NOINC `($__internal_137_$__cuda_sm70_shflsync_up) ;  /* 0x00001d3000007944 */ /* 0x000fea0003c00000 */
[----:B-1----:R-:W-:Y:S01]  /*117d0*/  MOV R71, R66 ;  /* 0x0000004200477202 */ /* 0x002fe20000000f00 */
[----:B------:R-:W-:Y:S01]  /*117e0*/  HFMA2.MMA R66, -RZ, RZ, 0, 5.9604644775390625e-08 ;  /* 0x00000001ff427435 */ /* 0x000fe200000001ff */
[----:B------:R-:W-:-:S02]  /*117f0*/  MOV R65, R242 ;  /* 0x000000f200417202 */ /* 0x000fc40000000f00 */
[----:B------:R-:W-:Y:S02]  /*11800*/  MOV R245, RZ ;  /* 0x000000ff00f57202 */ /* 0x000fe40000000f00 */
[----:B------:R-:W-:Y:S02]  /*11810*/  MOV R244, 0xffffffff ;  /* 0xffffffff00f47802 */ /* 0x000fe40000000f00 */
[----:B------:R-:W-:Y:S02]  /*11820*/  MOV R64, 0x11840 ;  /* 0x0001184000407802 */ /* 0x000fe40000000f00 */
[----:B------:R-:W-:Y:S05]  /*11830*/  CALL.REL.NOINC `($__internal_137_$__cuda_sm70_shflsync_up) ;  /* 0x00001cc000007944 */ /* 0x000fea0003c00000 */
[C---:B------:R-:W-:Y:S01]  /*11840*/  FMUL.FTZ R64, R68.reuse, R69 ;  /* 0x0000004544407220 */ /* 0x040fe20000410000 */
[----:B------:R-:W-:Y:S01]  /*11850*/  ISETP.GE.AND P0, PT, R127, 0x1, PT ;  /* 0x000000017f00780c */ /* 0x000fe20003f06270 */
[-C--:B------:R-:W-:Y:S01]  /*11860*/  FMUL.FTZ R65, R68, R67.reuse ;  /* 0x0000004344417220 */ /* 0x080fe20000410000 */
[----:B------:R-:W-:Y:S01]  /*11870*/  MOV R244, 0xffffffff ;  /* 0xffffffff00f47802 */ /* 0x000fe20000000f00 */
[C---:B------:R-:W-:Y:S02]  /*11880*/  FFMA.FTZ R67, R241.reuse, R67, -R64 ;  /* 0x00000043f1437223 */ /* 0x040fe40000010840 */
        /* <DEDUP_REMOVED lines=10> */
[----:B------:R-:W-:Y:S01]  /*11930*/  MOV R65, R241 ;  /* 0x000000f100417202 */ /* 0x000fe20000000f00 */
[----:B------:R-:W-:Y:S01]  /*11940*/  IMAD.MOV.U32 R245, RZ, RZ, RZ ;  /* 0x000000fffff57224 */ /* 0x000fe200078e00ff */
[----:B------:R-:W-:-:S02]  /*11950*/  FSEL R70, R70, R64, !P0 ;  /* 0x0000004046467208 */ /* 0x000fc40004000000 */
[----:B------:R-:W-:Y:S02]  /*11960*/  FSEL R242, R242, R69, !P0 ;  /* 0x00000045f2f27208 */ /* 0x000fe40004000000 */
[----:B------:R-:W-:Y:S02]  /*11970*/  MOV R64, 0x11990 ;  /* 0x0001199000407802 */ /* 0x000fe40000000f00 */
[----:B------:R-:W-:Y:S05]  /*11980*/  CALL.REL.NOINC `($__internal_137_$__cuda_sm70_shflsync_up) ;  /* 0x00001b7000007944 */ /* 0x000fea0003c00000 */
[----:B-1----:R-:W-:Y:S01]  /*11990*/  MOV R67, R66 ;  /* 0x0000004200437202 */ /* 0x002fe20000000f00 */
[----:B------:R-:W-:Y:S01]  /*119a0*/  HFMA2.MMA R66, -RZ, RZ, 0, 1.1920928955078125e-07 ;  /* 0x00000002ff427435 */ /* 0x000fe200000001ff */
[----:B------:R-:W-:Y:S02]  /*119b0*/  MOV R65, R68 ;  /* 0x0000004400417202 */ /* 0x000fe40000000f00 */
[----:B------:R-:W-:Y:S02]  /*119c0*/  MOV R245, RZ ;  /* 0x000000ff00f57202 */ /* 0x000fe40000000f00 */
[----:B------:R-:W-:Y:S02]  /*119d0*/  MOV R244, 0xffffffff ;  /* 0xffffffff00f47802 */ /* 0x000fe40000000f00 */
[----:B------:R-:W-:-:S02]  /*119e0*/  MOV R64, 0x11a00 ;  /* 0x00011a0000407802 */ /* 0x000fc40000000f00 */
[----:B------:R-:W-:Y:S05]  /*119f0*/  CALL.REL.NOINC `($__internal_137_$__cuda_sm70_shflsync_up) ;  /* 0x00001b0000007944 */ /* 0x000fea0003c00000 */
[----:B-1----:R-:W-:Y:S01]  /*11a00*/  MOV R69, R66 ;  /* 0x0000004200457202 */ /* 0x002fe20000000f00 */
[----:B------:R-:W-:Y:S01]  /*11a10*/  HFMA2.MMA R66, -RZ, RZ, 0, 1.1920928955078125e-07 ;  /* 0x00000002ff427435 */ /* 0x000fe200000001ff */
[----:B------:R-:W-:-:S02]  /*11a20*/  MOV R65, R70 ;  /* 0x0000004600417202 */ /* 0x000fc40000000f00 */
[----:B------:R-:W-:Y:S02]  /*11a30*/  MOV R245, RZ ;  /* 0x000000ff00f57202 */ /* 0x000fe40000000f00 */
[----:B------:R-:W-:Y:S02]  /*11a40*/  MOV R244, 0xffffffff ;  /* 0xffffffff00f47802 */ /* 0x000fe40000000f00 */
[----:B------:R-:W-:Y:S02]  /*11a50*/  MOV R64, 0x11a70 ;  /* 0x00011a7000407802 */ /* 0x000fe40000000f00 */
[----:B------:R-:W-:Y:S05]  /*11a60*/  CALL.REL.NOINC `($__internal_137_$__cuda_sm70_shflsync_up) ;  /* 0x00001a9000007944 */ /* 0x000fea0003c00000 */
[----:B-1----:R-:W-:Y:S01]  /*11a70*/  MOV R71, R66 ;  /* 0x0000004200477202 */ /* 0x002fe20000000f00 */
[----:B------:R-:W-:Y:S01]  /*11a80*/  HFMA2.MMA R66, -RZ, RZ, 0, 1.1920928955078125e-07 ;  /* 0x00000002ff427435 */ /* 0x000fe200000001ff */
[----:B------:R-:W-:Y:S02]  /*11a90*/  MOV R65, R242 ;  /* 0x000000f200417202 */ /* 0x000fe40000000f00 */
[----:B------:R-:W-:Y:S02]  /*11aa0*/  MOV R245, RZ ;  /* 0x000000ff00f57202 */ /* 0x000fe40000000f00 */
[----:B------:R-:W-:-:S02]  /*11ab0*/  MOV R244, 0xffffffff ;  /* 0xffffffff00f47802 */ /* 0x000fc40000000f00 */
[----:B------:R-:W-:Y:S02]  /*11ac0*/  MOV R64, 0x11ae0 ;  /* 0x00011ae000407802 */ /* 0x000fe40000000f00 */
[----:B------:R-:W-:Y:S05]  /*11ad0*/  CALL.REL.NOINC `($__internal_137_$__cuda_sm70_shflsync_up) ;  /* 0x00001a2000007944 */ /* 0x000fea0003c00000 */
[----:B------:R-:W-:Y:S01]  /*11ae0*/  FMUL.FTZ R65, R71, R68 ;  /* 0x0000004447417220 */ /* 0x000fe20000410000 */
[----:B------:R-:W-:Y:S01]  /*11af0*/  ISETP.GE.AND P0, PT, R127, 0x2, PT ;  /* 0x000000027f00780c */ /* 0x000fe20003f06270 */
[-C--:B-1----:R-:W-:Y:S01]  /*11b00*/  FMUL.FTZ R64, R68, R66.reuse ;  /* 0x0000004244407220 */ /* 0x082fe20000410000 */
[----:B------:R-:W-:Y:S01]  /*11b10*/  MOV R245, RZ ;  /* 0x000000ff00f57202 */ /* 0x000fe20000000f00 */
[----:B------:R-:W-:Y:S01]  /*11b20*/  FFMA.FTZ R65, R241, R66, R65 ;  /* 0x00000042f1417223 */ /* 0x000fe20000010041 */
[----:B------:R-:W-:Y:S01]  /*11b30*/  MOV R244, 0xffffffff ;  /* 0xffffffff00f47802 */ /* 0x000fe20000000f00 */
[----:B------:R-:W-:Y:S02]  /*11b40*/  FMUL.FTZ R66, R67, R68 ;  /* 0x0000004443427220 */ /* 0x000fe40000410000 */
[-C--:B------:R-:W-:Y:S02]  /*11b50*/  FFMA.FTZ R64, R71, R241.reuse, -R64 ;  /* 0x000000f147407223 */ /* 0x080fe40000010840 */
[----:B------:R-:W-:-:S02]  /*11b60*/  FFMA.FTZ R66, R69, R241, R66 ;  /* 0x000000f145427223 */ /* 0x000fc40000010042 */
[----:B------:R-:W-:Y:S02]  /*11b70*/  FMUL.FTZ R69, R69, R68 ;  /* 0x0000004445457220 */ /* 0x000fe40000410000 */
[----:B------:R-:W-:Y:S01]  /*11b80*/  @P0 FADD.FTZ R70, R70, R64 ;  /* 0x0000004046460221 */ /* 0x000fe20000010000 */
[----:B------:R-:W-:Y:S01]  /*11b90*/  FSEL R68, R68, R66, !P0 ;  /* 0x0000004244447208 */ /* 0x000fe20004000000 */
[----:B------:R-:W-:Y:S01]  /*11ba0*/  @P0 FFMA.FTZ R241, R67, R241, -R69 ;  /* 0x000000f143f10223 */ /* 0x000fe20000010845 */
[----:B------:R-:W-:Y:S01]  /*11bb0*/  HFMA2.MMA R66, -RZ, RZ, 0, 2.384185791015625e-07 ;  /* 0x00000004ff427435 */ /* 0x000fe200000001ff */
[----:B------:R-:W-:Y:S01]  /*11bc0*/  @P0 FADD.FTZ R242, R242, R65 ;  /* 0x00000041f2f20221 */ /* 0x000fe20000010000 */
[----:B------:R-:W-:Y:S02]  /*11bd0*/  MOV R71, R70 ;  /* 0x0000004600477202 */ /* 0x000fe40000000f00 */
[----:B------:R-:W-:Y:S02]  /*11be0*/  MOV R65, R241 ;  /* 0x000000f100417202 */ /* 0x000fe40000000f00 */
[----:B------:R-:W-:-:S02]  /*11bf0*/  MOV R70, R242 ;  /* 0x000000f200467202 */ /* 0x000fc40000000f00 */
[----:B------:R-:W-:Y:S02]  /*11c00*/  MOV R64, 0x11c20 ;  /* 0x00011c2000407802 */ /* 0x000fe40000000f00 */
[----:B------:R-:W-:Y:S05]  /*11c10*/  CALL.REL.NOINC `($__internal_137_$__cuda_sm70_shflsync_up) ;  /* 0x000018e000007944 */ /* 0x000fea0003c00000 */
[----:B-1----:R-:W-:Y:S01]  /*11c20*/  MOV R67, R66 ;  /* 0x0000004200437202 */ /* 0x002fe20000000f00 */
[----:B------:R-:W-:Y:S01]  /*11c30*/  HFMA2.MMA R66, -RZ, RZ, 0, 2.384185791015625e-07 ;  /* 0x00000004ff427435 */ /* 0x000fe200000001ff */
[----:B------:R-:W-:Y:S02]  /*11c40*/  MOV R65, R68 ;  /* 0x0000004400417202 */ /* 0x000fe40000000f00 */
[----:B------:R-:W-:Y:S02]  /*11c50*/  MOV R245, RZ ;  /* 0x000000ff00f57202 */ /* 0x000fe40000000f00 */
[----:B------:R-:W-:Y:S02]  /*11c60*/  MOV R244, 0xffffffff ;  /* 0xffffffff00f47802 */ /* 0x000fe40000000f00 */
[----:B------:R-:W-:Y:S02]  /*11c70*/  MOV R64, 0x11c90 ;  /* 0x00011c9000407802 */ /* 0x000fe40000000f00 */
[----:B------:R-:W-:Y:S05]  /*11c80*/  CALL.REL.NOINC `($__internal_137_$__cuda_sm70_shflsync_up) ;  /* 0x0000187000007944 */ /* 0x000fea0003c00000 */
[----:B-1----:R-:W-:Y:S01]  /*11c90*/  MOV R69, R66 ;  /* 0x0000004200457202 */ /* 0x002fe20000000f00 */
[----:B------:R-:W-:Y:S01]  /*11ca0*/  HFMA2.MMA R66, -RZ, RZ, 0, 2.384185791015625e-07 ;  /* 0x00000004ff427435 */ /* 0x000fe200000001ff */
[----:B------:R-:W-:-:S02]  /*11cb0*/  MOV R65, R71 ;  /* 0x0000004700417202 */ /* 0x000fc40000000f00 */
[----:B------:R-:W-:Y:S02]  /*11cc0*/  MOV R245, RZ ;  /* 0x000000ff00f57202 */ /* 0x000fe40000000f00 */
[----:B------:R-:W-:Y:S02]  /*11cd0*/  MOV R244, 0xffffffff ;  /* 0xffffffff00f47802 */ /* 0x000fe40000000f00 */
[----:B------:R-:W-:Y:S02]  /*11ce0*/  MOV R64, 0x11d00 ;  /* 0x00011d0000407802 */ /* 0x000fe40000000f00 */
[----:B------:R-:W-:Y:S05]  /*11cf0*/  CALL.REL.NOINC `($__internal_137_$__cuda_sm70_shflsync_up) ;  /* 0x0000180000007944 */ /* 0x000fea0003c00000 */
[----:B-1----:R-:W-:Y:S01]  /*11d00*/  MOV R242, R66 ;  /* 0x0000004200f27202 */ /* 0x002fe20000000f00 */
[----:B------:R-:W-:Y:S01]  /*11d10*/  HFMA2.MMA R66, -RZ, RZ, 0, 2.384185791015625e-07 ;  /* 0x00000004ff427435 */ /* 0x000fe200000001ff */
        /* <DEDUP_REMOVED lines=18> */
[----:B------:R-:W-:Y:S01]  /*11e40*/  HFMA2.MMA R66, -RZ, RZ, 0, 4.76837158203125e-07 ;  /* 0x00000008ff427435 */ /* 0x000fe200000001ff */
[----:B------:R-:W-:Y:S01]  /*11e50*/  @P0 FADD.FTZ R71, R71, R64 ;  /* 0x0000004047470221 */ /* 0x000fe20000010000 */
[----:B------:R-:W-:Y:S02]  /*11e60*/  MOV R64, 0x11e90 ;  /* 0x00011e9000407802 */ /* 0x000fe40000000f00 */
[----:B------:R-:W-:Y:S02]  /*11e70*/  MOV R65, R241 ;  /* 0x000000f100417202 */ /* 0x000fe40000000f00 */
[----:B------:R-:W-:Y:S05]  /*11e80*/  CALL.REL.NOINC `($__internal_137_$__cuda_sm70_shflsync_up) ;  /* 0x0000167000007944 */ /* 0x000fea0003c00000 */
[----:B-1----:R-:W-:Y:S01]  /*11e90*/  MOV R67, R66 ;  /* 0x0000004200437202 */ /* 0x002fe20000000f00 */
[----:B------:R-:W-:Y:S01]  /*11ea0*/  HFMA2.MMA R66, -RZ, RZ, 0, 4.76837158203125e-07 ;  /* 0x00000008ff427435 */ /* 0x000fe200000001ff */
[----:B------:R-:W-:-:S02]  /*11eb0*/  MOV R65, R68 ;  /* 0x0000004400417202 */ /* 0x000fc40000000f00 */
[----:B------:R-:W-:Y:S02]  /*11ec0*/  MOV R245, RZ ;  /* 0x000000ff00f57202 */ /* 0x000fe40000000f00 */
[----:B------:R-:W-:Y:S02]  /*11ed0*/  MOV R244, 0xffffffff ;  /* 0xffffffff00f47802 */ /* 0x000fe40000000f00 */
[----:B------:R-:W-:Y:S02]  /*11ee0*/  MOV R64, 0x11f00 ;  /* 0x00011f0000407802 */ /* 0x000fe40000000f00 */
[----:B------:R-:W-:Y:S05]  /*11ef0*/  CALL.REL.NOINC `($__internal_137_$__cuda_sm70_shflsync_up) ;  /* 0x0000160000007944 */ /* 0x000fea0003c00000 */
[----:B-1----:R-:W-:Y:S01]  /*11f00*/  MOV R69, R66 ;  /* 0x0000004200457202 */ /* 0x002fe20000000f00 */
[----:B------:R-:W-:Y:S01]  /*11f10*/  HFMA2.MMA R66, -RZ, RZ, 0, 4.76837158203125e-07 ;  /* 0x00000008ff427435 */ /* 0x000fe200000001ff */
[----:B------:R-:W-:Y:S02]  /*11f20*/  MOV R65, R71 ;  /* 0x0000004700417202 */ /* 0x000fe40000000f00 */
[----:B------:R-:W-:Y:S02]  /*11f30*/  MOV R245, RZ ;  /* 0x000000ff00f57202 */ /* 0x000fe40000000f00 */
[----:B------:R-:W-:-:S02]  /*11f40*/  MOV R244, 0xffffffff ;  /* 0xffffffff00f47802 */ /* 0x000fc40000000f00 */
[----:B------:R-:W-:Y:S02]  /*11f50*/  MOV R64, 0x11f70 ;  /* 0x00011f7000407802 */ /* 0x000fe40000000f00 */
[----:B------:R-:W-:Y:S05]  /*11f60*/  CALL.REL.NOINC `($__internal_137_$__cuda_sm70_shflsync_up) ;  /* 0x0000159000007944 */ /* 0x000fea0003c00000 */
[----:B-1----:R-:W-:Y:S01]  /*11f70*/  MOV R242, R66 ;  /* 0x0000004200f27202 */ /* 0x002fe20000000f00 */
[----:B------:R-:W-:Y:S01]  /*11f80*/  HFMA2.MMA R66, -RZ, RZ, 0, 4.76837158203125e-07 ;  /* 0x00000008ff427435 */ /* 0x000fe200000001ff */
[----:B------:R-:W-:Y:S02]  /*11f90*/  MOV R65, R70 ;  /* 0x0000004600417202 */ /* 0x000fe40000000f00 */
[----:B------:R-:W-:Y:S02]  /*11fa0*/  MOV R245, RZ ;  /* 0x000000ff00f57202 */ /* 0x000fe40000000f00 */
[----:B------:R-:W-:Y:S02]  /*11fb0*/  MOV R244, 0xffffffff ;  /* 0xffffffff00f47802 */ /* 0x000fe40000000f00 */
[----:B------:R-:W-:Y:S02]  /*11fc0*/  MOV R64, 0x11fe0 ;  /* 0x00011fe000407802 */ /* 0x000fe40000000f00 */
[----:B------:R-:W-:Y:S05]  /*11fd0*/  CALL.REL.NOINC `($__internal_137_$__cuda_sm70_shflsync_up) ;  /* 0x0000152000007944 */ /* 0x000fea0003c00000 */
[----:B------:R-:W-:Y:S01]  /*11fe0*/  ISETP.GE.AND P0, PT, R127, 0x8, PT ;  /* 0x000000087f00780c */ /* 0x000fe20003f06270 */
[----:B-1----:R-:W-:Y:S01]  /*11ff0*/  FMUL.FTZ R64, R68, R66 ;  /* 0x0000004244407220 */ /* 0x002fe20000410000 */
[----:B------:R-:W-:Y:S01]  /*12000*/  MOV R245, RZ ;  /* 0x000000ff00f57202 */ /* 0x000fe20000000f00 */
[----:B------:R-:W-:Y:S01]  /*12010*/  FMUL.FTZ R65, R67, R68 ;  /* 0x0000004443417220 */ /* 0x000fe20000410000 */
[----:B------:R-:W-:Y:S01]  /*12020*/  MOV R244, 0xffffffff ;  /* 0xffffffff00f47802 */ /* 0x000fe20000000f00 */
[----:B------:R-:W-:-:S02]  /*12030*/  FFMA.FTZ R64, R242, R241, -R64 ;  /* 0x000000f1f2407223 */ /* 0x000fc40000010840 */
[-C--:B------:R-:W-:Y:S02]  /*12040*/  FMUL.FTZ R242, R242, R68.reuse ;  /* 0x00000044f2f27220 */ /* 0x080fe40000410000 */
[C---:B------:R-:W-:Y:S02]  /*12050*/  FFMA.FTZ R65, R69.reuse, R241, R65 ;  /* 0x000000f145417223 */ /* 0x040fe40000010041 */
[----:B------:R-:W-:Y:S02]  /*12060*/  FMUL.FTZ R69, R69, R68 ;  /* 0x0000004445457220 */ /* 0x000fe40000410000 */
[----:B------:R-:W-:Y:S01]  /*12070*/  FFMA.FTZ R242, R241, R66, R242 ;  /* 0x00000042f1f27223 */ /* 0x000fe200000100f2 */
[----:B------:R-:W-:Y:S01]  /*12080*/  FSEL R68, R68, R65, !P0 ;  /* 0x0000004144447208 */ /* 0x000fe20004000000 */
[----:B------:R-:W-:Y:S01]  /*12090*/  @P0 FFMA.FTZ R241, R67, R241, -R69 ;  /* 0x000000f143f10223 */ /* 0x000fe20000010845 */
[----:B------:R-:W-:Y:S01]  /*120a0*/  HFMA2.MMA R66, -RZ, RZ, 0, 9.5367431640625e-07 ;  /* 0x00000010ff427435 */ /* 0x000fe200000001ff */
[----:B------:R-:W-:Y:S01]  /*120b0*/  @P0 FADD.FTZ R71, R71, R64 ;  /* 0x0000004047470221 */ /* 0x000fe20000010000 */
[----:B------:R-:W-:Y:S01]  /*120c0*/  MOV R69, R68 ;  /* 0x0000004400457202 */ /* 0x000fe20000000f00 */
[----:B------:R-:W-:Y:S01]  /*120d0*/  @P0 FADD.FTZ R70, R70, R242 ;  /* 0x000000f246460221 */ /* 0x000fe20000010000 */
[----:B------:R-:W-:-:S02]  /*120e0*/  MOV R243, R241 ;  /* 0x000000f100f37202 */ /* 0x000fc40000000f00 */
[----:B------:R-:W-:Y:S02]  /*120f0*/  MOV R65, R241 ;  /* 0x000000f100417202 */ /* 0x000fe40000000f00 */
[----:B------:R-:W-:Y:S02]  /*12100*/  MOV R241, R71 ;  /* 0x0000004700f17202 */ /* 0x000fe40000000f00 */
[----:B------:R-:W-:Y:S02]  /*12110*/  MOV R242, R70 ;  /* 0x0000004600f27202 */ /* 0x000fe40000000f00 */
[----:B------:R-:W-:Y:S02]  /*12120*/  MOV R64, 0x12140 ;  /* 0x0001214000407802 */ /* 0x000fe40000000f00 */
[----:B------:R-:W-:Y:S05]  /*12130*/  CALL.REL.NOINC `($__internal_137_$__cuda_sm70_shflsync_up) ;  /* 0x000013c000007944 */ /* 0x000fea0003c00000 */
[----:B------:R-:W-:Y:S01]  /*12140*/  HFMA2.MMA R245, -RZ, RZ, 0, 0 ;  /* 0x00000000fff57435 */ /* 0x000fe200000001ff */
[----:B-1----:R-:W-:Y:S01]  /*12150*/  MOV R67, R66 ;  /* 0x0000004200437202 */ /* 0x002fe20000000f00 */
[----:B------:R-:W-:Y:S01]  /*12160*/  IMAD.MOV.U32 R66, RZ, RZ, 0x10 ;  /* 0x00000010ff427424 */ /* 0x000fe200078e00ff */
[----:B------:R-:W-:Y:S02]  /*12170*/  MOV R65, R68 ;  /* 0x0000004400417202 */ /* 0x000fe40000000f00 */
[----:B------:R-:W-:-:S02]  /*12180*/  MOV R244, 0xffffffff ;  /* 0xffffffff00f47802 */ /* 0x000fc40000000f00 */
[----:B------:R-:W-:Y:S02]  /*12190*/  MOV R64, 0x121b0 ;  /* 0x000121b000407802 */ /* 0x000fe40000000f00 */
[----:B------:R-:W-:Y:S05]  /*121a0*/  CALL.REL.NOINC `($__internal_137_$__cuda_sm70_shflsync_up) ;  /* 0x0000135000007944 */ /* 0x000fea0003c00000 */
[----:B-1----:R-:W-:Y:S01]  /*121b0*/  MOV R68, R66 ;  /* 0x0000004200447202 */ /* 0x002fe20000000f00 */
[----:B------:R-:W-:Y:S01]  /*121c0*/  HFMA2.MMA R66, -RZ, RZ, 0, 9.5367431640625e-07 ;  /* 0x00000010ff427435 */ /* 0x000fe200000001ff */
[----:B------:R-:W-:Y:S02]  /*121d0*/  MOV R65, R71 ;  /* 0x0000004700417202 */ /* 0x000fe40000000f00 */
[----:B------:R-:W-:Y:S02]  /*121e0*/  MOV R245, RZ ;  /* 0x000000ff00f57202 */ /* 0x000fe40000000f00 */
[----:B------:R-:W-:Y:S02]  /*121f0*/  MOV R244, 0xffffffff ;  /* 0xffffffff00f47802 */ /* 0x000fe40000000f00 */
[----:B------:R-:W-:Y:S02]  /*12200*/  MOV R64, 0x12220 ;  /* 0x0001222000407802 */ /* 0x000fe40000000f00 */
[----:B------:R-:W-:Y:S05]  /*12210*/  CALL.REL.NOINC `($__internal_137_$__cuda_sm70_shflsync_up) ;  /* 0x000012e000007944 */ /* 0x000fea0003c00000 */
[----:B-1----:R-:W-:Y:S01]  /*12220*/  MOV R71, R66 ;  /* 0x0000004200477202 */ /* 0x002fe20000000f00 */
[----:B------:R-:W-:Y:S01]  /*12230*/  HFMA2.MMA R66, -RZ, RZ, 0, 9.5367431640625e-07 ;  /* 0x00000010ff427435 */ /* 0x000fe200000001ff */
[----:B------:R-:W-:-:S02]  /*12240*/  MOV R65, R70 ;  /* 0x0000004600417202 */ /* 0x000fc40000000f00 */
[----:B------:R-:W-:Y:S02]  /*12250*/  MOV R245, RZ ;  /* 0x000000ff00f57202 */ /* 0x000fe40000000f00 */
[----:B------:R-:W-:Y:S02]  /*12260*/  MOV R244, 0xffffffff ;  /* 0xffffffff00f47802 */ /* 0x000fe40000000f00 */
[----:B------:R-:W-:Y:S02]  /*12270*/  MOV R64, 0x12290 ;  /* 0x0001229000407802 */ /* 0x000fe40000000f00 */
[----:B------:R-:W-:Y:S05]  /*12280*/  CALL.REL.NOINC `($__internal_137_$__cuda_sm70_shflsync_up) ;  /* 0x0000127000007944 */ /* 0x000fea0003c00000 */
[----:B-1----:R-:W-:Y:S01]  /*12290*/  MOV R64, R66 ;  /* 0x0000004200407202 */ /* 0x002fe20000000f00 */
[----:B------:R-:W-:Y:S05]  /*122a0*/  BRA `(.L_x_5788) ;  /* 0xffff74a000007947 */ /* 0x000fea000383ffff */
.L_x_5685:
[----:B-1----:R-:W-:Y:S01]  /*122b0*/  HFMA2.MMA R66, -RZ, RZ, 0, 5.9604644775390625e-08 ;  /* 0x00000001ff427435 */ /* 0x002fe200000001ff */
[----:B------:R-:W-:Y:S02]  /*122c0*/  MOV R65, R70 ;  /* 0x0000004600417202 */ /* 0x000fe40000000f00 */
[----:B------:R-:W-:Y:S02]  /*122d0*/  MOV R245, RZ ;  /* 0x000000ff00f57202 */ /* 0x000fe40000000f00 */
[----:B------:R-:W-:-:S02]  /*122e0*/  MOV R244, 0xffffffff ;  /* 0xffffffff00f47802 */ /* 0x000fc40000000f00 */
[----:B------:R-:W-:Y:S02]  /*122f0*/  MOV R64, 0x12310 ;  /* 0x0001231000407802 */ /* 0x000fe40000000f00 */
[----:B0----5:R-:W-:Y:S05]  /*12300*/  CALL.REL.NOINC `($__internal_137_$__cuda_sm70_shflsync_up) ;  /* 0x000011f000007944 */ /* 0x021fea0003c00000 */
        /* <DEDUP_REMOVED lines=14> */
[----:B-1----:R-:W-:Y:S01]  /*123f0*/  MOV R67, R66 ;  /* 0x0000004200437202 */ /* 0x002fe20000000f00 */
[----:B------:R-:W-:Y:S01]  /*12400*/  HFMA2.MMA R66, -RZ, RZ, 0, 5.9604644775390625e-08 ;  /* 0x00000001ff427435 */ /* 0x000fe200000001ff */
[----:B------:R-:W-:Y:S02]  /*12410*/  MOV R65, R68 ;  /* 0x0000004400417202 */ /* 0x000fe40000000f00 */
[----:B------:R-:W-:Y:S02]  /*12420*/  MOV R245, RZ ;  /* 0x000000ff00f57202 */ /* 0x000fe40000000f00 */
[----:B------:R-:W-:-:S02]  /*12430*/  MOV R244, 0xffffffff ;  /* 0xffffffff00f47802 */ /* 0x000fc40000000f00 */
[----:B------:R-:W-:Y:S02]  /*12440*/  MOV R64, 0x12460 ;  /* 0x0001246000407802 */ /* 0x000fe40000000f00 */
[----:B------:R-:W-:Y:S05]  /*12450*/  CALL.REL.NOINC `($__internal_137_$__cuda_sm70_shflsync_up) ;  /* 0x000010a000007944 */ /* 0x000fea0003c00000 */
[----:B-1----:R-:W-:Y:S01]  /*12460*/  MOV R68, R66 ;  /* 0x0000004200447202 */ /* 0x002fe20000000f00 */
[----:B------:R-:W-:Y:S01]  /*12470*/  HFMA2.MMA R66, -RZ, RZ, 0, 0 ;  /* 0x00000000ff427435 */ /* 0x000fe200000001ff */
[----:B------:R-:W-:Y:S02]  /*12480*/  MOV R64, R60 ;  /* 0x0000003c00407202 */ /* 0x000fe40000000f00 */
[----:B------:R-:W-:Y:S02]  /*12490*/  MOV R247, 0xffffffff ;  /* 0xffffffff00f77802 */ /* 0x000fe40000000f00 */
[----:B------:R-:W-:Y:S02]  /*124a0*/  MOV R65, 0x124c0 ;  /* 0x000124c000417802 */ /* 0x000fe40000000f00 */
[----:B------:R-:W-:Y:S05]  /*124b0*/  CALL.REL.NOINC `($__internal_136_$__cuda_sm70_shflsync_idx_p) ;  /* 0x00000fd000007944 */ /* 0x000fea0003c00000 */
[----:B-1----:R-:W-:Y:S01]  /*124c0*/  MOV R60, R66 ;  /* 0x00000042003c7202 */ /* 0x002fe20000000f00 */
[----:B------:R-:W-:Y:S01]  /*124d0*/  HFMA2.MMA R66, -RZ, RZ, 0, 0 ;  /* 0x00000000ff427435 */ /* 0x000fe200000001ff */
[----:B------:R-:W-:Y:S02]  /*124e0*/  MOV R64, R61 ;  /* 0x0000003d00407202 */ /* 0x000fe40000000f00 */
[----:B------:R-:W-:-:S02]  /*124f0*/  MOV R247, 0xffffffff ;  /* 0xffffffff00f77802 */ /* 0x000fc40000000f00 */
[----:B------:R-:W-:Y:S02]  /*12500*/  MOV R65, 0x12520 ;  /* 0x0001252000417802 */ /* 0x000fe40000000f00 */
[----:B0-----:R-:W-:Y:S05]  /*12510*/  CALL.REL.NOINC `($__internal_136_$__cuda_sm70_shflsync_idx_p) ;  /* 0x00000f7000007944 */ /* 0x001fea0003c00000 */
[----:B-1----:R-:W-:Y:S01]  /*12520*/  MOV R61, R66 ;  /* 0x00000042003d7202 */ /* 0x002fe20000000f00 */
[----:B------:R-:W-:Y:S01]  /*12530*/  HFMA2.MMA R66, -RZ, RZ, 0, 0 ;  /* 0x00000000ff427435 */ /* 0x000fe200000001ff */
[----:B------:R-:W-:Y:S02]  /*12540*/  MOV R64, R62 ;  /* 0x0000003e00407202 */ /* 0x000fe40000000f00 */
[----:B------:R-:W-:Y:S02]  /*12550*/  MOV R247, 0xffffffff ;  /* 0xffffffff00f77802 */ /* 0x000fe40000000f00 */
[----:B------:R-:W-:Y:S02]  /*12560*/  MOV R65, 0x12580 ;  /* 0x0001258000417802 */ /* 0x000fe40000000f00 */
[----:B0-----:R-:W-:Y:S05]  /*12570*/  CALL.REL.NOINC `($__internal_136_$__cuda_sm70_shflsync_idx_p) ;  /* 0x00000f1000007944 */ /* 0x001fea0003c00000 */
[----:B-1----:R-:W-:Y:S01]  /*12580*/  MOV R62, R66 ;  /* 0x00000042003e7202 */ /* 0x002fe20000000f00 */
[----:B------:R-:W-:Y:S01]  /*12590*/  HFMA2.MMA R66, -RZ, RZ, 0, 0 ;  /* 0x00000000ff427435 */ /* 0x000fe200000001ff */
[----:B------:R-:W-:Y:S02]  /*125a0*/  MOV R64, R63 ;  /* 0x0000003f00407202 */ /* 0x000fe40000000f00 */
[----:B------:R-:W-:-:S02]  /*125b0*/  MOV R247, 0xffffffff ;  /* 0xffffffff00f77802 */ /* 0x000fc40000000f00 */
[----:B------:R-:W-:Y:S02]  /*125c0*/  MOV R65, 0x125e0 ;  /* 0x000125e000417802 */ /* 0x000fe40000000f00 */
[----:B0-----:R-:W-:Y:S05]  /*125d0*/  CALL.REL.NOINC `($__internal_136_$__cuda_sm70_shflsync_idx_p) ;  /* 0x00000eb000007944 */ /* 0x001fea0003c00000 */
[----:B-1----:R-:W-:Y:S01]  /*125e0*/  MOV R63, R66 ;  /* 0x00000042003f7202 */ /* 0x002fe20000000f00 */
[----:B0-----:R-:W-:Y:S05]  /*125f0*/  BRA `(.L_x_5789) ;  /* 0xffff745000007947 */ /* 0x001fea000383ffff */
.L_x_5688:
[----:B------:R-:W-:Y:S01]  /*12600*/  HFMA2.MMA R65, -RZ, RZ, 0, 5.9604644775390625e-08 ;  /* 0x00000001ff417435 */ /* 0x000fe200000001ff */
[----:B------:R-:W-:Y:S02]  /*12610*/  MOV R66, R121 ;  /* 0x0000007900427202 */ /* 0x000fe40000000f00 */
[----:B------:R-:W-:Y:S02]  /*12620*/  MOV R242, 0x1f ;  /* 0x0000001f00f27802 */ /* 0x000fe40000000f00 */
[----:B------:R-:W-:Y:S02]  /*12630*/  MOV R241, 0xffffffff ;  /* 0xffffffff00f17802 */ /* 0x000fe40000000f00 */
[----:B------:R-:W-:Y:S02]  /*12640*/  MOV R64, 0x12660 ;  /* 0x0001266000407802 */ /* 0x000fe40000000f00 */
[----:B------:R-:W-:Y:S05]  /*12650*/  CALL.REL.NOINC `($__internal_135_$__cuda_sm70_shflsync_down) ;  /* 0x00000df000007944 */ /* 0x000fea0003c00000 */
[----:B-1----:R-:W-:Y:S01]  /*12660*/  MOV R67, R66 ;  /* 0x0000004200437202 */ /* 0x002fe20000000f00 */
[----:B------:R-:W-:Y:S05]  /*12670*/  BRA `(.L_x_5790) ;  /* 0xffff86f000007947 */ /* 0x000fea000383ffff */
.L_x_5689:
[----:B------:R-:W-:Y:S01]  /*12680*/  HFMA2.MMA R65, -RZ, RZ, 0, 5.9604644775390625e-08 ;  /* 0x00000001ff417435 */ /* 0x000fe200000001ff */
[----:B------:R-:W-:-:S02]  /*12690*/  MOV R66, R69 ;  /* 0x0000004500427202 */ /* 0x000fc40000000f00 */
[----:B------:R-:W-:Y:S02]  /*126a0*/  MOV R242, 0x1f ;  /* 0x0000001f00f27802 */ /* 0x000fe40000000f00 */
[----:B------:R-:W-:Y:S02]  /*126b0*/  MOV R241, 0xffffffff ;  /* 0xffffffff00f17802 */ /* 0x000fe40000000f00 */
[----:B------:R-:W-:Y:S02]  /*126c0*/  MOV R64, 0x126e0 ;  /* 0x000126e000407802 */ /* 0x000fe40000000f00 */
[----:B01----:R-:W-:Y:S05]  /*126d0*/  CALL.REL.NOINC `($__internal_135_$__cuda_sm70_shflsync_down) ;  /* 0x00000d7000007944 */ /* 0x003fea0003c00000 */
[----:B------:R-:W-:Y:S01]  /*126e0*/  HFMA2.MMA R65, -RZ, RZ, 0, 5.9604644775390625e-08 ;  /* 0x00000001ff417435 */ /* 0x000fe200000001ff */
[----:B-1----:R-:W-:Y:S02]  /*126f0*/  MOV R69, R66 ;  /* 0x0000004200457202 */ /* 0x002fe40000000f00 */
[----:B------:R-:W-:Y:S02]  /*12700*/  MOV R66, R68 ;  /* 0x0000004400427202 */ /* 0x000fe40000000f00 */
[----:B------:R-:W-:Y:S02]  /*12710*/  MOV R242, 0x1f ;  /* 0x0000001f00f27802 */ /* 0x000fe40000000f00 */
[----:B------:R-:W-:-:S02]  /*12720*/  MOV R241, 0xffffffff ;  /* 0xffffffff00f17802 */ /* 0x000fc40000000f00 */
[----:B------:R-:W-:Y:S02]  /*12730*/  MOV R64, 0x12750 ;  /* 0x0001275000407802 */ /* 0x000fe40000000f00 */
[----:B------:R-:W-:Y:S05]  /*12740*/  CALL.REL.NOINC `($__internal_135_$__cuda_sm70_shflsync_down) ;  /* 0x00000d0000007944 */ /* 0x000fea0003c00000 */
[----:B------:R-:W-:Y:S01]  /*12750*/  HFMA2.MMA R65, -RZ, RZ, 0, 5.9604644775390625e-08 ;  /* 0x00000001ff417435 */ /* 0x000fe200000001ff */
[----:B-1----:R-:W-:Y:S01]  /*12760*/  MOV R121, R66 ;  /* 0x0000004200797202 */ /* 0x002fe20000000f00 */
[----:B------:R-:W-:Y:S01]  /*12770*/  IMAD.MOV.U32 R241, RZ, RZ, -0x1 ;  /* 0xfffffffffff17424 */ /* 0x000fe200078e00ff */
[----:B------:R-:W-:Y:S02]  /*12780*/  MOV R66, R70 ;  /* 0x0000004600427202 */ /* 0x000fe40000000f00 */
[----:B------:R-:W-:Y:S02]  /*12790*/  MOV R242, 0x1f ;  /* 0x0000001f00f27802 */ /* 0x000fe40000000f00 */
[----:B------:R-:W-:Y:S02]  /*127a0*/  MOV R64, 0x127c0 ;  /* 0x000127c000407802 */ /* 0x000fe40000000f00 */
[----:B------:R-:W-:Y:S05]  /*127b0*/  CALL.REL.NOINC `($__internal_135_$__cuda_sm70_shflsync_down) ;  /* 0x00000c9000007944 */ /* 0x000fea0003c00000 */
[----:B-1----:R-:W-:Y:S05]  /*127c0*/  BRA `(.L_x_5791) ;  /* 0xffff85e000007947 */ /* 0x002fea000383ffff */
.L_x_5692:
[----:B------:R-:W-:Y:S01]  /*127d0*/  HFMA2.MMA R65, -RZ, RZ, 0, 1.1920928955078125e-07 ;  /* 0x00000002ff417435 */ /* 0x000fe200000001ff */
[----:B----4-:R-:W-:Y:S02]  /*127e0*/  MOV R66, R71 ;  /* 0x0000004700427202 */ /* 0x010fe40000000f00 */
[----:B------:R-:W-:-:S02]  /*127f0*/  MOV R242, 0x1f ;  /* 0x0000001f00f27802 */ /* 0x000fc40000000f00 */
[----:B------:R-:W-:Y:S02]  /*12800*/  MOV R241, 0xffffffff ;  /* 0xffffffff00f17802 */ /* 0x000fe40000000f00 */
[----:B------:R-:W-:Y:S02]  /*12810*/  MOV R64, 0x12830 ;  /* 0x0001283000407802 */ /* 0x000fe40000000f00 */
[----:B0123--:R-:W-:Y:S05]  /*12820*/  CALL.REL.NOINC `($__internal_135_$__cuda_sm70_shflsync_down) ;  /* 0x00000c2000007944 */ /* 0x00ffea0003c00000 */
[----:B------:R-:W-:Y:S01]  /*12830*/  HFMA2.MMA R65, -RZ, RZ, 0, 1.1920928955078125e-07 ;  /* 0x00000002ff417435 */ /* 0x000fe200000001ff */
[----:B-1----:R-:W-:Y:S02]  /*12840*/  MOV R67, R66 ;  /* 0x0000004200437202 */ /* 0x002fe40000000f00 */
[----:B------:R-:W-:Y:S02]  /*12850*/  MOV R66, R240 ;  /* 0x000000f000427202 */ /* 0x000fe40000000f00 */
[----:B------:R-:W-:Y:S02]  /*12860*/  MOV R242, 0x1f ;  /* 0x0000001f00f27802 */ /* 0x000fe40000000f00 */
[----:B------:R-:W-:Y:S02]  /*12870*/  MOV R241, 0xffffffff ;  /* 0xffffffff00f17802 */ /* 0x000fe40000000f00 */
[----:B------:R-:W-:-:S02]  /*12880*/  MOV R64, 0x128a0 ;  /* 0x000128a000407802 */ /* 0x000fc40000000f00 */
[----:B------:R-:W-:Y:S05]  /*12890*/  CALL.REL.NOINC `($__internal_135_$__cuda_sm70_shflsync_down) ;  /* 0x00000bb000007944 */ /* 0x000fea0003c00000 */
[----:B------:R-:W-:Y:S01]  /*128a0*/  HFMA2.MMA R65, -RZ, RZ, 0, 1.1920928955078125e-07 ;  /* 0x00000002ff417435 */ /* 0x000fe200000001ff */
[----:B-1----:R-:W-:-:S02]  /*128b0*/  MOV R69, R66 ;  /* 0x0000004200457202 */ /* 0x002fc40000000f00 */
[----:B------:R-:W-:Y:S02]  /*128c0*/  MOV R66, R68 ;  /* 0x0000004400427202 */ /* 0x000fe40000000f00 */
[----:B------:R-:W-:Y:S02]  /*128d0*/  MOV R242, 0x1f ;  /* 0x0000001f00f27802 */ /* 0x000fe40000000f00 */
[----:B------:R-:W-:Y:S02]  /*128e0*/  MOV R241, 0xffffffff ;  /* 0xffffffff00f17802 */ /* 0x000fe40000000f00 */
[----:B------:R-:W-:Y:S02]  /*128f0*/  MOV R64, 0x12910 ;  /* 0x0001291000407802 */ /* 0x000fe40000000f00 */
[----:B------:R-:W-:Y:S05]  /*12900*/  CALL.REL.NOINC `($__internal_135_$__cuda_sm70_shflsync_down) ;  /* 0x00000b4000007944 */ /* 0x000fea0003c00000 */
[----:B------:R-:W-:Y:S01]  /*12910*/  HFMA2.MMA R65, -RZ, RZ, 0, 1.1920928955078125e-07 ;  /* 0x00000002ff417435 */ /* 0x000fe200000001ff */
[----:B-1----:R-:W-:Y:S02]  /*12920*/  MOV R70, R66 ;  /* 0x0000004200467202 */ /* 0x002fe40000000f00 */
[----:B------:R-:W-:Y:S02]  /*12930*/  MOV R66, R120 ;  /* 0x0000007800427202 */ /* 0x000fe40000000f00 */
[----:B------:R-:W-:-:S02]  /*12940*/  MOV R242, 0x1f ;  /* 0x0000001f00f27802 */ /* 0x000fc40000000f00 */
[----:B------:R-:W-:Y:S02]  /*12950*/  MOV R241, 0xffffffff ;  /* 0xffffffff00f17802 */ /* 0x000fe40000000f00 */
[----:B------:R-:W-:Y:S02]  /*12960*/  MOV R64, 0x12980 ;  /* 0x0001298000407802 */ /* 0x000fe40000000f00 */
[----:B------:R-:W-:Y:S05]  /*12970*/  CALL.REL.NOINC `($__internal_135_$__cuda_sm70_shflsync_down) ;  /* 0x00000ad000007944 */ /* 0x000fea0003c00000 */
[----:B-1----:R-:W-:Y:S05]  /*12980*/  BRA `(.L_x_5792) ;  /* 0xffff856000007947 */ /* 0x002fea000383ffff */
.L_x_5695:
[----:B------:R-:W-:Y:S01]  /*12990*/  HFMA2.MMA R65, -RZ, RZ, 0, 2.384185791015625e-07 ;  /* 0x00000004ff417435 */ /* 0x000fe200000001ff */
[----:B----4-:R-:W-:Y:S02]  /*129a0*/  MOV R66, R71 ;  /* 0x0000004700427202 */ /* 0x010fe40000000f00 */
[----:B------:R-:W-:Y:S02]  /*129b0*/  MOV R242, 0x1f ;  /* 0x0000001f00f27802 */ /* 0x000fe40000000f00 */
[----:B------:R-:W-:Y:S02]  /*129c0*/  MOV R241, 0xffffffff ;  /* 0xffffffff00f17802 */ /* 0x000fe40000000f00 */
[----:B------:R-:W-:Y:S02]  /*129d0*/  MOV R64, 0x129f0 ;  /* 0x000129f000407802 */ /* 0x000fe40000000f00 */
[----:B0123--:R-:W-:Y:S05]  /*129e0*/  CALL.REL.NOINC `($__internal_135_$__cuda_sm70_shflsync_down) ;  /* 0x00000a6000007944 */ /* 0x00ffea0003c00000 */
[----:B-1----:R-:W-:Y:S01]  /*129f0*/  MOV R67, R66 ;  /* 0x0000004200437202 */ /* 0x002fe20000000f00 */
[----:B------:R-:W-:Y:S05]  /*12a00*/  BRA `(.L_x_5793) ;  /* 0xffff85f000007947 */ /* 0x000fea000383ffff */
.L_x_5696:
[----:B------:R-:W-:Y:S01]  /*12a10*/  HFMA2.MMA R65, -RZ, RZ, 0, 2.384185791015625e-07 ;  /* 0x00000004ff417435 */ /* 0x000fe200000001ff */
[----:B----4-:R-:W-:-:S02]  /*12a20*/  MOV R66, R240 ;  /* 0x000000f000427202 */ /* 0x010fc40000000f00 */
[----:B------:R-:W-:Y:S02]  /*12a30*/  MOV R242, 0x1f ;  /* 0x0000001f00f27802 */ /* 0x000fe40000000f00 */
[----:B------:R-:W-:Y:S02]  /*12a40*/  MOV R241, 0xffffffff ;  /* 0xffffffff00f17802 */ /* 0x000fe40000000f00 */
[----:B------:R-:W-:Y:S02]  /*12a50*/  MOV R64, 0x12a70 ;  /* 0x00012a7000407802 */ /* 0x000fe40000000f00 */
[----:B0123--:R-:W-:Y:S05]  /*12a60*/  CALL.REL.NOINC `($__internal_135_$__cuda_sm70_shflsync_down) ;  /* 0x000009e000007944 */ /* 0x00ffea0003c00000 */
[----:B------:R-:W-:Y:S01]  /*12a70*/  HFMA2.MMA R65, -RZ, RZ, 0, 2.384185791015625e-07 ;  /* 0x00000004ff417435 */ /* 0x000fe200000001ff */
[----:B-1----:R-:W-:Y:S02]  /*12a80*/  MOV R69, R66 ;  /* 0x0000004200457202 */ /* 0x002fe40000000f00 */
[----:B------:R-:W-:Y:S02]  /*12a90*/  MOV R66, R68 ;  /* 0x0000004400427202 */ /* 0x000fe40000000f00 */
[----:B------:R-:W-:Y:S02]  /*12aa0*/  MOV R242, 0x1f ;  /* 0x0000001f00f27802 */ /* 0x000fe40000000f00 */
[----:B------:R-:W-:-:S02]  /*12ab0*/  MOV R241, 0xffffffff ;  /* 0xffffffff00f17802 */ /* 0x000fc40000000f00 */
[----:B------:R-:W-:Y:S02]  /*12ac0*/  MOV R64, 0x12ae0 ;  /* 0x00012ae000407802 */ /* 0x000fe40000000f00 */
[----:B------:R-:W-:Y:S05]  /*12ad0*/  CALL.REL.NOINC `($__internal_135_$__cuda_sm70_shflsync_down) ;  /* 0x0000097000007944 */ /* 0x000fea0003c00000 */
[----:B------:R-:W-:Y:S01]  /*12ae0*/  HFMA2.MMA R65, -RZ, RZ, 0, 2.384185791015625e-07 ;  /* 0x00000004ff417435 */ /* 0x000fe200000001ff */
[----:B-1----:R-:W-:Y:S02]  /*12af0*/  MOV R70, R66 ;  /* 0x0000004200467202 */ /* 0x002fe40000000f00 */
[----:B------:R-:W-:Y:S02]  /*12b00*/  MOV R66, R120 ;  /* 0x0000007800427202 */ /* 0x000fe40000000f00 */
[----:B------:R-:W-:Y:S02]  /*12b10*/  MOV R242, 0x1f ;  /* 0x0000001f00f27802 */ /* 0x000fe40000000f00 */
[----:B------:R-:W-:Y:S02]  /*12b20*/  MOV R241, 0xffffffff ;  /* 0xffffffff00f17802 */ /* 0x000fe40000000f00 */
[----:B------:R-:W-:Y:S02]  /*12b30*/  MOV R64, 0x12b50 ;  /* 0x00012b5000407802 */ /* 0x000fe40000000f00 */
[----:B------:R-:W-:Y:S05]  /*12b40*/  CALL.REL.NOINC `($__internal_135_$__cuda_sm70_shflsync_down) ;  /* 0x0000090000007944 */ /* 0x000fea0003c00000 */
[----:B-1----:R-:W-:Y:S05]  /*12b50*/  BRA `(.L_x_5794) ;  /* 0xffff84e000007947 */ /* 0x002fea000383ffff */
.L_x_5699:
[----:B------:R-:W-:Y:S01]  /*12b60*/  HFMA2.MMA R65, -RZ, RZ, 0, 4.76837158203125e-07 ;  /* 0x00000008ff417435 */ /* 0x000fe200000001ff */
[----:B----4-:R-:W-:-:S02]  /*12b70*/  MOV R66, R71 ;  /* 0x0000004700427202 */ /* 0x010fc40000000f00 */
[----:B------:R-:W-:Y:S02]  /*12b80*/  MOV R242, 0x1f ;  /* 0x0000001f00f27802 */ /* 0x000fe40000000f00 */
[----:B------:R-:W-:Y:S02]  /*12b90*/  MOV R241, 0xffffffff ;  /* 0xffffffff00f17802 */ /* 0x000fe40000000f00 */
[----:B------:R-:W-:Y:S02]  /*12ba0*/  MOV R64, 0x12bc0 ;  /* 0x00012bc000407802 */ /* 0x000fe40000000f00 */
[----:B0123--:R-:W-:Y:S05]  /*12bb0*/  CALL.REL.NOINC `($__internal_135_$__cuda_sm70_shflsync_down) ;  /* 0x0000089000007944 */ /* 0x00ffea0003c00000 */
[----:B------:R-:W-:Y:S01]  /*12bc0*/  HFMA2.MMA R65, -RZ, RZ, 0, 4.76837158203125e-07 ;  /* 0x00000008ff417435 */ /* 0x000fe200000001ff */
[----:B-1----:R-:W-:Y:S02]  /*12bd0*/  MOV R67, R66 ;  /* 0x0000004200437202 */ /* 0x002fe40000000f00 */
[----:B------:R-:W-:Y:S02]  /*12be0*/  MOV R66, R240 ;  /* 0x000000f000427202 */ /* 0x000fe40000000f00 */
[----:B------:R-:W-:Y:S02]  /*12bf0*/  MOV R242, 0x1f ;  /* 0x0000001f00f27802 */ /* 0x000fe40000000f00 */
[----:B------:R-:W-:-:S02]  /*12c00*/  MOV R241, 0xffffffff ;  /* 0xffffffff00f17802 */ /* 0x000fc40000000f00 */
[----:B------:R-:W-:Y:S02]  /*12c10*/  MOV R64, 0x12c30 ;  /* 0x00012c3000407802 */ /* 0x000fe40000000f00 */
[----:B------:R-:W-:Y:S05]  /*12c20*/  CALL.REL.NOINC `($__internal_135_$__cuda_sm70_shflsync_down) ;  /* 0x0000082000007944 */ /* 0x000fea0003c00000 */
[----:B------:R-:W-:Y:S01]  /*12c30*/  HFMA2.MMA R65, -RZ, RZ, 0, 4.76837158203125e-07 ;  /* 0x00000008ff417435 */ /* 0x000fe200000001ff */
[----:B-1----:R-:W-:Y:S02]  /*12c40*/  MOV R69, R66 ;  /* 0x0000004200457202 */ /* 0x002fe40000000f00 */
[----:B------:R-:W-:Y:S02]  /*12c50*/  MOV R66, R68 ;  /* 0x0000004400427202 */ /* 0x000fe40000000f00 */
[----:B------:R-:W-:Y:S02]  /*12c60*/  MOV R242, 0x1f ;  /* 0x0000001f00f27802 */ /* 0x000fe40000000f00 */
[----:B------:R-:W-:Y:S02]  /*12c70*/  MOV R241, 0xffffffff ;  /* 0xffffffff00f17802 */ /* 0x000fe40000000f00 */
[----:B------:R-:W-:Y:S02]  /*12c80*/  MOV R64, 0x12ca0 ;  /* 0x00012ca000407802 */ /* 0x000fe40000000f00 */
[----:B------:R-:W-:Y:S05]  /*12c90*/  CALL.REL.NOINC `($__internal_135_$__cuda_sm70_shflsync_down) ;  /* 0x000007b000007944 */ /* 0x000fea0003c00000 */
[----:B------:R-:W-:Y:S01]  /*12ca0*/  HFMA2.MMA R65, -RZ, RZ, 0, 4.76837158203125e-07 ;  /* 0x00000008ff417435 */ /* 0x000fe200000001ff */
[----:B-1----:R-:W-:-:S02]  /*12cb0*/  MOV R70, R66 ;  /* 0x0000004200467202 */ /* 0x002fc40000000f00 */
[----:B------:R-:W-:Y:S02]  /*12cc0*/  MOV R66, R120 ;  /* 0x0000007800427202 */ /* 0x000fe40000000f00 */
[----:B------:R-:W-:Y:S02]  /*12cd0*/  MOV R242, 0x1f ;  /* 0x0000001f00f27802 */ /* 0x000fe40000000f00 */
[----:B------:R-:W-:Y:S02]  /*12ce0*/  MOV R241, 0xffffffff ;  /* 0xffffffff00f17802 */ /* 0x000fe40000000f00 */
[----:B------:R-:W-:Y:S02]  /*12cf0*/  MOV R64, 0x12d10 ;  /* 0x00012d1000407802 */ /* 0x000fe40000000f00 */
[----:B------:R-:W-:Y:S05]  /*12d00*/  CALL.REL.NOINC `($__internal_135_$__cuda_sm70_shflsync_down) ;  /* 0x0000074000007944 */ /* 0x000fea0003c00000 */
[----:B-1----:R-:W-:Y:S05]  /*12d10*/  BRA `(.L_x_5795) ;  /* 0xffff846000007947 */ /* 0x002fea000383ffff */
.L_x_5702:
[----:B------:R-:W-:Y:S01]  /*12d20*/  HFMA2.MMA R65, -RZ, RZ, 0, 9.5367431640625e-07 ;  /* 0x00000010ff417435 */ /* 0x000fe200000001ff */
[----:B----4-:R-:W-:Y:S02]  /*12d30*/  MOV R66, R71 ;  /* 0x0000004700427202 */ /* 0x010fe40000000f00 */
[----:B------:R-:W-:Y:S02]  /*12d40*/  MOV R242, 0x1f ;  /* 0x0000001f00f27802 */ /* 0x000fe40000000f00 */
[----:B------:R-:W-:-:S02]  /*12d50*/  MOV R241, 0xffffffff ;  /* 0xffffffff00f17802 */ /* 0x000fc40000000f00 */
[----:B------:R-:W-:Y:S02]  /*12d60*/  MOV R64, 0x12d80 ;  /* 0x00012d8000407802 */ /* 0x000fe40000000f00 */
[----:B0123--:R-:W-:Y:S05]  /*12d70*/  CALL.REL.NOINC `($__internal_135_$__cuda_sm70_shflsync_down) ;  /* 0x000006d000007944 */ /* 0x00ffea0003c00000 */
[----:B-1----:R-:W-:Y:S01]  /*12d80*/  MOV R67, R66 ;  /* 0x0000004200437202 */ /* 0x002fe20000000f00 */
[----:B------:R-:W-:Y:S05]  /*12d90*/  BRA `(.L_x_5796) ;  /* 0xffff84f000007947 */ /* 0x000fea000383ffff */
.L_x_5703:
[----:B------:R-:W-:Y:S01]  /*12da0*/  HFMA2.MMA R65, -RZ, RZ, 0, 9.5367431640625e-07 ;  /* 0x00000010ff417435 */ /* 0x000fe200000001ff */
[----:B----4-:R-:W-:Y:S02]  /*12db0*/  MOV R66, R240 ;  /* 0x000000f000427202 */ /* 0x010fe40000000f00 */
[----:B------:R-:W-:Y:S02]  /*12dc0*/  MOV R242, 0x1f ;  /* 0x0000001f00f27802 */ /* 0x000fe40000000f00 */
[----:B------:R-:W-:Y:S02]  /*12dd0*/  MOV R241, 0xffffffff ;  /* 0xffffffff00f17802 */ /* 0x000fe40000000f00 */
[----:B------:R-:W-:Y:S02]  /*12de0*/  MOV R64, 0x12e00 ;  /* 0x00012e0000407802 */ /* 0x000fe40000000f00 */
[----:B0123--:R-:W-:Y:S05]  /*12df0*/  CALL.REL.NOINC `($__internal_135_$__cuda_sm70_shflsync_down) ;  /* 0x0000065000007944 */ /* 0x00ffea0003c00000 */
[----:B------:R-:W-:Y:S01]  /*12e00*/  HFMA2.MMA R65, -RZ, RZ, 0, 9.5367431640625e-07 ;  /* 0x00000010ff417435 */ /* 0x000fe200000001ff */
[----:B-1----:R-:W-:Y:S01]  /*12e10*/  MOV R69, R66 ;  /* 0x0000004200457202 */ /* 0x002fe20000000f00 */
[----:B------:R-:W-:Y:S01]  /*12e20*/  IMAD.MOV.U32 R66, RZ, RZ, R68 ;  /* 0x000000ffff427224 */ /* 0x000fe200078e0044 */
[----:B------:R-:W-:-:S02]  /*12e30*/  MOV R242, 0x1f ;  /* 0x0000001f00f27802 */ /* 0x000fc40000000f00 */
[----:B------:R-:W-:Y:S02]  /*12e40*/  MOV R241, 0xffffffff ;  /* 0xffffffff00f17802 */ /* 0x000fe40000000f00 */
[----:B------:R-:W-:Y:S02]  /*12e50*/  MOV R64, 0x12e70 ;  /* 0x00012e7000407802 */ /* 0x000fe40000000f00 */
[----:B------:R-:W-:Y:S05]  /*12e60*/  CALL.REL.NOINC `($__internal_135_$__cuda_sm70_shflsync_down) ;  /* 0x000005e000007944 */ /* 0x000fea0003c00000 */
[----:B------:R-:W-:Y:S01]  /*12e70*/  HFMA2.MMA R65, -RZ, RZ, 0, 9.5367431640625e-07 ;  /* 0x00000010ff417435 */ /* 0x000fe200000001ff */
[----:B-1----:R-:W-:Y:S02]  /*12e80*/  MOV R70, R66 ;  /* 0x0000004200467202 */ /* 0x002fe40000000f00 */
[----:B------:R-:W-:Y:S02]  /*12e90*/  MOV R66, R120 ;  /* 0x0000007800427202 */ /* 0x000fe40000000f00 */
[----:B------:R-:W-:Y:S02]  /*12ea0*/  MOV R242, 0x1f ;  /* 0x0000001f00f27802 */ /* 0x000fe40000000f00 */
[----:B------:R-:W-:Y:S02]  /*12eb0*/  MOV R241, 0xffffffff ;  /* 0xffffffff00f17802 */ /* 0x000fe40000000f00 */
[----:B------:R-:W-:-:S02]  /*12ec0*/  MOV R64, 0x12ee0 ;  /* 0x00012ee000407802 */ /* 0x000fc40000000f00 */
[----:B------:R-:W-:Y:S05]  /*12ed0*/  CALL.REL.NOINC `($__internal_135_$__cuda_sm70_shflsync_down) ;  /* 0x0000057000007944 */ /* 0x000fea0003c00000 */
[----:B-1----:R-:W-:Y:S05]  /*12ee0*/  BRA `(.L_x_5797) ;  /* 0xffff83e000007947 */ /* 0x002fea000383ffff */
.L_x_5706:
[----:B----4-:R-:W-:Y:S01]  /*12ef0*/  HFMA2.MMA R66, -RZ, RZ, 0, 0 ;  /* 0x00000000ff427435 */ /* 0x010fe200000001ff */
[----:B------:R-:W-:-:S02]  /*12f00*/  MOV R64, R71 ;  /* 0x0000004700407202 */ /* 0x000fc40000000f00 */
[----:B------:R-:W-:Y:S02]  /*12f10*/  MOV R247, 0xffffffff ;  /* 0xffffffff00f77802 */ /* 0x000fe40000000f00 */
[----:B------:R-:W-:Y:S02]  /*12f20*/  MOV R65, 0x12f40 ;  /* 0x00012f4000417802 */ /* 0x000fe40000000f00 */
[----:B0123--:R-:W-:Y:S05]  /*12f30*/  CALL.REL.NOINC `($__internal_136_$__cuda_sm70_shflsync_idx_p) ;  /* 0x0000055000007944 */ /* 0x00ffea0003c00000 */
        /* <DEDUP_REMOVED lines=8> */
[----:B------:R-:W-:-:S02]  /*12fc0*/  MOV R64, R68 ;  /* 0x0000004400407202 */ /* 0x000fc40000000f00 */
[----:B------:R-:W-:Y:S02]  /*12fd0*/  MOV R247, 0xffffffff ;  /* 0xffffffff00f77802 */ /* 0x000fe40000000f00 */
        /* <DEDUP_REMOVED lines=16> */
[----:B0-----:R-:W-:Y:S05]  /*130e0*/  CALL.REL.NOINC `($__internal_135_$__cuda_sm70_shflsync_down) ;  /* 0x0000036000007944 */ /* 0x001fea0003c00000 */
[----:B------:R-:W-:Y:S01]  /*130f0*/  HFMA2.MMA R65, -RZ, RZ, 0, 5.9604644775390625e-08 ;  /* 0x00000001ff417435 */ /* 0x000fe200000001ff */
[----:B-1----:R-:W-:Y:S02]  /*13100*/  MOV R71, R66 ;  /* 0x0000004200477202 */ /* 0x002fe40000000f00 */
[----:B------:R-:W-:-:S02]  /*13110*/  MOV R66, R240 ;  /* 0x000000f000427202 */ /* 0x000fc40000000f00 */
[----:B------:R-:W-:Y:S02]  /*13120*/  MOV R242, 0x1f ;  /* 0x0000001f00f27802 */ /* 0x000fe40000000f00 */
[----:B------:R-:W-:Y:S02]  /*13130*/  MOV R241, 0xffffffff ;  /* 0xffffffff00f17802 */ /* 0x000fe40000000f00 */
[----:B------:R-:W-:Y:S02]  /*13140*/  MOV R64, 0x13160 ;  /* 0x0001316000407802 */ /* 0x000fe40000000f00 */
[----:B------:R-:W-:Y:S05]  /*13150*/  CALL.REL.NOINC `($__internal_135_$__cuda_sm70_shflsync_down) ;  /* 0x000002f000007944 */ /* 0x000fea0003c00000 */
        /* <DEDUP_REMOVED lines=8> */
[----:B-1----:R-:W-:Y:S02]  /*131e0*/  MOV R68, R66 ;  /* 0x0000004200447202 */ /* 0x002fe40000000f00 */
[----:B------:R-:W-:Y:S02]  /*131f0*/  MOV R66, R120 ;  /* 0x0000007800427202 */ /* 0x000fe40000000f00 */
[----:B------:R-:W-:Y:S02]  /*13200*/  MOV R242, 0x1f ;  /* 0x0000001f00f27802 */ /* 0x000fe40000000f00 */
[----:B------:R-:W-:Y:S02]  /*13210*/  MOV R241, 0xffffffff ;  /* 0xffffffff00f17802 */ /* 0x000fe40000000f00 */
[----:B------:R-:W-:Y:S02]  /*13220*/  MOV R64, 0x13240 ;  /* 0x0001324000407802 */ /* 0x000fe40000000f00 */
[----:B------:R-:W-:Y:S05]  /*13230*/  CALL.REL.NOINC `($__internal_135_$__cuda_sm70_shflsync_down) ;  /* 0x0000021000007944 */ /* 0x000fea0003c00000 */
        /* <DEDUP_REMOVED lines=12> */
[----:B------:R-:W-:Y:S05]  /*13300*/  CALL.REL.NOINC `($__internal_136_$__cuda_sm70_shflsync_idx_p) ;  /* 0x0000018000007944 */ /* 0x000fea0003c00000 */
        /* <DEDUP_REMOVED lines=19> */
[----:B0-----:R-:W-:Y:S05]  /*13440*/  BRA `(.L_x_5798) ;  /* 0xffff80a000007947 */ /* 0x001fea000383ffff */
        .weak           $__internal_135_$__cuda_sm70_shflsync_down
        .type           $__internal_135_$__cuda_sm70_shflsync_down,@function
        .size           $__internal_135_$__cuda_sm70_shflsync_down,($__internal_136_$__cuda_sm70_shflsync_idx_p - $__internal_135_$__cuda_sm70_shflsync_down)
$__internal_135_$__cuda_sm70_shflsync_down:
[----:B------:R-:W-:Y:S04]  /*13450*/  WARPSYNC R241 ;  /* 0x000000f100007348 */ /* 0x000fe80003800000 */
[----:B------:R0:W1:Y:S02]  /*13460*/  SHFL.DOWN PT, R66, R66, R65, R242 ;  /* 0x0800004142427389 */ /* 0x00006400000e00f2 */
[----:B0-----:R-:W-:-:S06]  /*13470*/  HFMA2.MMA R65, -RZ, RZ, 0, 0 ;  /* 0x00000000ff417435 */ /* 0x001fcc00000001ff */
[----:B------:R-:W-:Y:S05]  /*13480*/  RET.REL.NODEC R64 `(_Z25selective_scan_bwd_kernelI32Selective_Scan_bwd_kernel_traitsILi64ELi16ELb0ELb1ELb1ELb0ELb1EN3c108BFloat16ENS1_7complexIfEEEEv12SSMParamsBwd) ;  /* 0xfffecb7040007950 */ /* 0x000fea0003c3ffff */
        .weak           $__internal_136_$__cuda_sm70_shflsync_idx_p
        .type           $__internal_136_$__cuda_sm70_shflsync_idx_p,@function
        .size           $__internal_136_$__cuda_sm70_shflsync_idx_p,($__internal_137_$__cuda_sm70_shflsync_up - $__internal_136_$__cuda_sm70_shflsync_idx_p)
$__internal_136_$__cuda_sm70_shflsync_idx_p:
[----:B------:R-:W-:Y:S01]  /*13490*/  MOV R127, 0x1f ;  /* 0x0000001f007f7802 */ /* 0x000fe20000000f00 */
[----:B------:R-:W-:Y:S04]  /*134a0*/  WARPSYNC R247 ;  /* 0x000000f700007348 */ /* 0x000fe80003800000 */
[----:B------:R0:W1:Y:S04]  /*134b0*/  SHFL.IDX PT, R66, R64, R66, R127 ;  /* 0x0000004240427389 */ /* 0x00006800000e007f */
[----:B0-----:R-:W0:Y:S01]  /*134c0*/  S2R R127, SR_LANEID ;  /* 0x00000000007f7919 */ /* 0x001e220000000000 */
[----:B------:R-:W-:Y:S01]  /*134d0*/  MOV R64, R65 ;  /* 0x0000004100407202 */ /* 0x000fe20000000f00 */
[----:B------:R-:W-:-:S06]  /*134e0*/  HFMA2.MMA R65, -RZ, RZ, 0, 0 ;  /* 0x00000000ff417435 */ /* 0x000fcc00000001ff */
[----:B------:R-:W-:Y:S05]  /*134f0*/  RET.REL.NODEC R64 `(_Z25selective_scan_bwd_kernelI32Selective_Scan_bwd_kernel_traitsILi64ELi16ELb0ELb1ELb1ELb0ELb1EN3c108BFloat16ENS1_7complexIfEEEEv12SSMParamsBwd) ;  /* 0xfffecb0040007950 */ /* 0x000fea0003c3ffff */
        .weak           $__internal_137_$__cuda_sm70_shflsync_up
        .type           $__internal_137_$__cuda_sm70_shflsync_up,@function
        .size           $__internal_137_$__cuda_sm70_shflsync_up,(.L_x_14569 - $__internal_137_$__cuda_sm70_shflsync_up)
$__internal_137_$__cuda_sm70_shflsync_up:
[----:B------:R-:W-:Y:S04]  /*13500*/  WARPSYNC R244 ;  /* 0x000000f400007348 */ /* 0x000fe80003800000 */
[----:B------:R0:W1:Y:S02]  /*13510*/  SHFL.UP PT, R66, R65, R66, R245 ;  /* 0x0400004241427389 */ /* 0x00006400000e00f5 */
[----:B0-----:R-:W-:-:S04]  /*13520*/  MOV R65, 0x0 ;  /* 0x0000000000417802 */ /* 0x001fc80000000f00 */
[----:B------:R-:W-:Y:S05]  /*13530*/  RET.REL.NODEC R64 `(_Z25selective_scan_bwd_kernelI32Selective_Scan_bwd_kernel_traitsILi64ELi16ELb0ELb1ELb1ELb0ELb1EN3c108BFloat16ENS1_7complexIfEEEEv12SSMParamsBwd) ;  /* 0xfffecac040007950 */ /* 0x000fea0003c3ffff */
.L_x_5799:
        /* <DEDUP_REMOVED lines=12> */
.L_x_14569:


//--------------------- .text._Z25selective_scan_bwd_kernelI32Selective_Scan_bwd_kernel_traitsILi64ELi16ELb0ELb1ELb1ELb1ELb0EN3c108BFloat16ENS1_7complexIfEEEEv12SSMParamsBwd --------------------------
	.section	.text._Z25selective_scan_bwd_kernelI32Selective_Scan_bwd_kernel_traitsILi64ELi16ELb0ELb1ELb1ELb1ELb0EN3c108BFloat16ENS1_7complexIfEEEEv12SSMParamsBwd,"ax",@progbits
	.sectioninfo	@"SHI_REGISTERS=255"
	.align	128
        .global         _Z25selective_scan_bwd_kernelI32Selective_Scan_bwd_kernel_traitsILi64ELi16ELb0ELb1ELb1ELb1ELb0EN3c108BFloat16ENS1_7complexIfEEEEv12SSMParamsBwd
        .type           _Z25selective_scan_bwd_kernelI32Selective_Scan_bwd_kernel_traitsILi64ELi16ELb0ELb1ELb1ELb1ELb0EN3c108BFloat16ENS1_7complexIfEEEEv12SSMParamsBwd,@function
        .size           _Z25selective_scan_bwd_kernelI32Selective_Scan_bwd_kernel_traitsILi64ELi16ELb0ELb1ELb1ELb1ELb0EN3c108BFloat16ENS1_7complexIfEEEEv12SSMParamsBwd,(.L_x_14572 - _Z25selective_scan_bwd_kernelI32Selective_Scan_bwd_kernel_traitsILi64ELi16ELb0ELb1ELb1ELb1ELb0EN3c108BFloat16ENS1_7complexIfEEEEv12SSMParamsBwd)
        .other          _Z25selective_scan_bwd_kernelI32Selective_Scan_bwd_kernel_traitsILi64ELi16ELb0ELb1ELb1ELb1ELb0EN3c108BFloat16ENS1_7complexIfEEEEv12SSMParamsBwd,@"STO_CUDA_ENTRY STV_DEFAULT"
_Z25selective_scan_bwd_kernelI32Selective_Scan_bwd_kernel_traitsILi64ELi16ELb0ELb1ELb1ELb1ELb0EN3c108BFloat16ENS1_7complexIfEEEEv12SSMParamsBwd:
.text._Z25selective_scan_bwd_kernelI32Selective_Scan_bwd_kernel_traitsILi64ELi16ELb0ELb1ELb1ELb1ELb0EN3c108BFloat16ENS1_7complexIfEEEEv12SSMParamsBwd:
        /* <DEDUP_REMOVED lines=174> */
.L_x_5939:
        /* <DEDUP_REMOVED lines=273> */
[----:B------:R-:W-:-:S03]  /*1bf0*/  ISETP.GE.AND P1, PT, R34, UR11, PT ;  /* 0x0000000b22007c0c */ /* 0x000fc6000bf26270 */
[----:B------:R0:W5:Y:S06]  /*1c00*/  @!P6 LDG.E.U16 R35, [R8.64+0x3c0] ;  /* 0x0003c0280823e981 */ /* 0x00016c000c1e1500 */
        /* <DEDUP_REMOVED lines=15> */
[----:B------:R0:W5:Y:S04]  /*1d00*/  @!P1 LDG.E.U16 R28, [R8.64+0x280] ;  /* 0x00028028081c9981 */ /* 0x000168000c1e1500 */
[----:B------:R0:W5:Y:S04]  /*1d10*/  @!P3 LDG.E.U16 R30, [R8.64+0x300] ;  /* 0x00030028081eb981 */ /* 0x000168000c1e1500 */
[----:B------:R0:W5:Y:S04]  /*1d20*/  @!P0 LDG.E.U16 R29, [R8.64+0x240] ;  /* 0x00024028081d8981 */ /* 0x000168000c1e1500 */
[----:B------:R0:W5:Y:S04]  /*1d30*/  @!P5 LDG.E.U16 R32, [R8.64+0x380] ;  /* 0x000380280820d981 */ /* 0x000168000c1e1500 */
[----:B------:R-:W-:Y:S04]  /*1d40*/  STL [R1+0x8], R55 ;  /* 0x0000083701007387 */ /* 0x000fe80000100800 */
[----:B------:R-:W-:Y:S04]  /*1d50*/  STL [R1+0x4], R54 ;  /* 0x0000043601007387 */ /* 0x000fe80000100800 */
[----:B------:R-:W-:Y:S01]  /*1d60*/  STL [R1], R52 ;  /* 0x0000003401007387 */ /* 0x000fe20000100800 */
[----:B0-----:R-:W-:-:S02]  /*1d70*/  PRMT R9, RZ, 0x5410, R124 ;  /* 0x00005410ff097816 */ /* 0x001fc4000000007c */
[----:B------:R-:W-:-:S05]  /*1d80*/  PRMT R7, RZ, 0x5410, R7 ;  /* 0x00005410ff077816 */ /* 0x000fca0000000007 */
        /* <DEDUP_REMOVED lines=113> */
.L_x_5802:
[----:B-12---:R-:W-:Y:S05]  /*24a0*/  BSYNC B0 ;  /* 0x0000000000007941 */ /* 0x006fea0003800000 */
.L_x_5801:
        /* <DEDUP_REMOVED lines=39> */
.L_x_5804:
[----:B------:R-:W-:Y:S05]  /*2720*/  BSYNC B0 ;  /* 0x0000000000007941 */ /* 0x000fea0003800000 */
.L_x_5803:
        /* <DEDUP_REMOVED lines=39> */
.L_x_5806:
[----:B------:R-:W-:Y:S05]  /*29a0*/  BSYNC B0 ;  /* 0x0000000000007941 */ /* 0x000fea0003800000 */
.L_x_5805:
        /* <DEDUP_REMOVED lines=39> */
.L_x_5808:
[----:B------:R-:W-:Y:S05]  /*2c20*/  BSYNC B0 ;  /* 0x0000000000007941 */ /* 0x000fea0003800000 */
.L_x_5807:
        /* <DEDUP_REMOVED lines=39> */
.L_x_5810:
[----:B------:R-:W-:Y:S05]  /*2ea0*/  BSYNC B0 ;  /* 0x0000000000007941 */ /* 0x000fea0003800000 */
.L_x_5809:
        /* <DEDUP_REMOVED lines=39> */
.L_x_5812:
[----:B------:R-:W-:Y:S05]  /*3120*/  BSYNC B0 ;  /* 0x0000000000007941 */ /* 0x000fea0003800000 */
.L_x_5811:
        /* <DEDUP_REMOVED lines=40> */
.L_x_5814:
[----:B------:R-:W-:Y:S05]  /*33b0*/  BSYNC B0 ;  /* 0x0000000000007941 */ /* 0x000fea0003800000 */
.L_x_5813:
        /* <DEDUP_REMOVED lines=41> */
.L_x_5816:
[----:B------:R-:W-:Y:S05]  /*3650*/  BSYNC B0 ;  /* 0x0000000000007941 */ /* 0x000fea0003800000 */
.L_x_5815:
        /* <DEDUP_REMOVED lines=38> */
.L_x_5818:
[----:B------:R-:W-:Y:S05]  /*38c0*/  BSYNC B0 ;  /* 0x0000000000007941 */ /* 0x000fea0003800000 */
.L_x_5817:
        /* <DEDUP_REMOVED lines=39> */
.L_x_5820:
[----:B------:R-:W-:Y:S05]  /*3b40*/  BSYNC B0 ;  /* 0x0000000000007941 */ /* 0x000fea0003800000 */
.L_x_5819:
        /* <DEDUP_REMOVED lines=37> */
.L_x_5822:
[----:B------:R-:W-:Y:S05]  /*3da0*/  BSYNC B0 ;  /* 0x0000000000007941 */ /* 0x000fea0003800000 */
.L_x_5821:
        /* <DEDUP_REMOVED lines=33> */
.L_x_5824:
[----:B------:R-:W-:Y:S05]  /*3fc0*/  BSYNC B0 ;  /* 0x0000000000007941 */ /* 0x000fea0003800000 */
.L_x_5823:
        /* <DEDUP_REMOVED lines=33> */
.L_x_5826:
[----:B------:R-:W-:Y:S05]  /*41e0*/  BSYNC B0 ;  /* 0x0000000000007941 */ /* 0x000fea0003800000 */
.L_x_5825:
        /* <DEDUP_REMOVED lines=33> */
.L_x_5828:
[----:B------:R-:W-:Y:S05]  /*4400*/  BSYNC B0 ;  /* 0x0000000000007941 */ /* 0x000fea0003800000 */
.L_x_5827:
        /* <DEDUP_REMOVED lines=33> */
.L_x_5830:
[----:B------:R-:W-:Y:S05]  /*4620*/  BSYNC B0 ;  /* 0x0000000000007941 */ /* 0x000fea0003800000 */
.L_x_5829:
        /* <DEDUP_REMOVED lines=33> */
.L_x_5832:
[----:B------:R-:W-:Y:S05]  /*4840*/  BSYNC B0 ;  /* 0x0000000000007941 */ /* 0x000fea0003800000 */
.L_x_5831:
        /* <DEDUP_REMOVED lines=52> */
.L_x_5934:
[----:B------:R-:W-:Y:S01]  /*4b90*/  LOP3.LUT R0, R128, 0x7ffffe0, RZ, 0xc0, !PT ;  /* 0x07ffffe080007812 */ /* 0x000fe200078ec0ff */
        /* <DEDUP_REMOVED lines=15> */
[----:B0-----:R-:W-:Y:S01]  /*4c90*/  IMAD.WIDE.U32 R4, R5, c[0x0][0x1a0], R6 ;  /* 0x0000680005047a25 */ /* 0x001fe200078e0006 */
[C---:B------:R-:W-:Y:S02]  /*4ca0*/  LOP3.LUT R62, R6.reuse, 0x80, RZ, 0xfc, !PT ;  /* 0x00000080063e7812 */ /* 0x040fe400078efcff */
[----:B------:R-:W-:Y:S02]  /*4cb0*/  LOP3.LUT R63, R6, 0xa0, RZ, 0xfc, !PT ;  /* 0x000000a0063f7812 */ /* 0x000fe400078efcff */
[----:B------:R-:W-:Y:S01]  /*4cc0*/  IADD3 R3, R5, UR34, RZ ;  /* 0x0000002205037c10 */ /* 0x000fe2000fffe0ff */
[----:B------:R-:W-:Y:S01]  /*4cd0*/  ULDC.64 UR34, c[0x0][0x180] ;  /* 0x0000600000227ab9 */ /* 0x000fe20000000a00 */
[----:B------:R-:W-:-:S02]  /*4ce0*/  LEA R2, P0, R4, UR17, 0x1 ;  /* 0x0000001104027c11 */ /* 0x000fc4000f8008ff */
[----:B------:R-:W-:Y:S02]  /*4cf0*/  ISETP.GE.AND P4, PT, R6, UR39, PT ;  /* 0x0000002706007c0c */ /* 0x000fe4000bf86270 */
[----:B------:R-:W-:Y:S02]  /*4d00*/  LEA.HI.X R3, R4, UR16, R3, 0x1, P0 ;  /* 0x0000001004037c11 */ /* 0x000fe400080f0c03 */
[----:B------:R-:W-:Y:S02]  /*4d10*/  LOP3.LUT R4, R6, 0x20, RZ, 0xfc, !PT ;  /* 0x0000002006047812 */ /* 0x000fe400078efcff */
[----:B------:R-:W-:Y:S02]  /*4d20*/  ISETP.GE.AND P2, PT, R8, UR39, PT ;  /* 0x0000002708007c0c */ /* 0x000fe4000bf46270 */
[----:B------:R-:W-:Y:S02]  /*4d30*/  ISETP.GE.AND P3, PT, R4, UR39, PT ;  /* 0x0000002704007c0c */ /* 0x000fe4000bf66270 */
[----:B------:R-:W-:-:S02]  /*4d40*/  ISETP.GE.AND P1, PT, R13, UR39, PT ;  /* 0x000000270d007c0c */ /* 0x000fc4000bf26270 */
[----:B------:R-:W-:Y:S01]  /*4d50*/  PRMT R71, RZ, 0x7610, R71 ;  /* 0x00007610ff477816 */ /* 0x000fe20000000047 */
[----:B------:R0:W2:Y:S01]  /*4d60*/  @!P4 LDG.E.U16 R60, [R2.64] ;  /* 0x00000028023cc981 */ /* 0x0000a2000c1e1500 */
[C---:B------:R-:W-:Y:S02]  /*4d70*/  LOP3.LUT R176, R6.reuse, 0xc0, RZ, 0xfc, !PT ;  /* 0x000000c006b07812 */ /* 0x040fe400078efcff */
[----:B------:R-:W-:Y:S02]  /*4d80*/  PRMT R64, RZ, 0x7610, R64 ;  /* 0x00007610ff407816 */ /* 0x000fe40000000040 */
[C---:B------:R-:W-:Y:S01]  /*4d90*/  LOP3.LUT R179, R6.reuse, 0xe0, RZ, 0xfc, !PT ;  /* 0x000000e006b37812 */ /* 0x040fe200078efcff */
[----:B------:R0:W3:Y:S01]  /*4da0*/  @!P2 LDG.E.U16 R71, [R2.64+0x80] ;  /* 0x000080280247a981 */ /* 0x0000e2000c1e1500 */
[----:B------:R-:W-:Y:S02]  /*4db0*/  LOP3.LUT R177, R6, 0x100, RZ, 0xfc, !PT ;  /* 0x0000010006b17812 */ /* 0x000fe400078efcff */
[----:B------:R-:W-:Y:S01]  /*4dc0*/  ISETP.GE.AND P0, PT, R62, UR39, PT ;  /* 0x000000273e007c0c */ /* 0x000fe2000bf06270 */
[----:B------:R0:W4:Y:S01]  /*4dd0*/  @!P3 LDG.E.U16 R61, [R2.64+0x40] ;  /* 0x00004028023db981 */ /* 0x000122000c1e1500 */
[----:B------:R-:W-:-:S02]  /*4de0*/  LOP3.LUT R178, R6, 0x120, RZ, 0xfc, !PT ;  /* 0x0000012006b27812 */ /* 0x000fc400078efcff */
[----:B------:R-:W-:Y:S01]  /*4df0*/  ISETP.GE.AND P6, PT, R63, UR39, PT ;  /* 0x000000273f007c0c */ /* 0x000fe2000bfc6270 */
[----:B------:R0:W3:Y:S01]  /*4e00*/  @!P1 LDG.E.U16 R64, [R2.64+0xc0] ;  /* 0x0000c02802409981 */ /* 0x0000e2000c1e1500 */
        /* <DEDUP_REMOVED lines=21> */
[C---:B------:R-:W-:Y:S01]  /*4f60*/  LOP3.LUT R171, R6.reuse, 0x1e0, RZ, 0xfc, !PT ;  /* 0x000001e006ab7812 */ /* 0x040fe200078efcff */
[----:B------:R0:W3:Y:S01]  /*4f70*/  @!P3 LDG.E.U16 R33, [R2.64+0x200] ;  /* 0x000200280221b981 */ /* 0x0000e2000c1e1500 */
[----:B------:R-:W-:Y:S02]  /*4f80*/  ISETP.GE.AND P0, PT, R173, UR39, PT ;  /* 0x00000027ad007c0c */ /* 0x000fe4000bf06270 */
[----:B------:R-:W-:Y:S01]  /*4f90*/  LOP3.LUT R168, R6, 0x200, RZ, 0xfc, !PT ;  /* 0x0000020006a87812 */ /* 0x000fe200078efcff */
[----:B------:R0:W3:Y:S01]  /*4fa0*/  @!P2 LDG.E.U16 R34, [R2.64+0x240] ;  /* 0x000240280222a981 */ /* 0x0000e2000c1e1500 */
[----:B------:R-:W-:Y:S02]  /*4fb0*/  ISETP.GE.AND P6, PT, R170, UR39, PT ;  /* 0x00000027aa007c0c */ /* 0x000fe4000bfc6270 */
[----:B------:R-:W-:Y:S01]  /*4fc0*/  LOP3.LUT R169, R6, 0x220, RZ, 0xfc, !PT ;  /* 0x0000022006a97812 */ /* 0x000fe200078efcff */
[----:B------:R0:W3:Y:S01]  /*4fd0*/  @!P1 LDG.E.U16 R31, [R2.64+0x280] ;  /* 0x00028028021f9981 */ /* 0x0000e2000c1e1500 */
        /* <DEDUP_REMOVED lines=17> */
[----:B------:R-:W-:Y:S01]  /*50f0*/  PRMT R21, RZ, 0x7610, R21 ;  /* 0x00007610ff157816 */ /* 0x000fe20000000015 */
[----:B------:R0:W3:Y:S01]  /*5100*/  @!P4 LDG.E.U16 R27, [R2.64+0x380] ;  /* 0x00038028021bc981 */ /* 0x0000e2000c1e1500 */
[C---:B------:R-:W-:Y:S02]  /*5110*/  LOP3.LUT R151, R6.reuse, 0x2a0, RZ, 0xfc, !PT ;  /* 0x000002a006977812 */ /* 0x040fe400078efcff */
[----:B------:R-:W-:Y:S01]  /*5120*/  LOP3.LUT R147, R6, 0x2c0, RZ, 0xfc, !PT ;  /* 0x000002c006937812 */ /* 0x000fe200078efcff */
[----:B------:R0:W3:Y:S01]  /*5130*/  @!P3 LDG.E.U16 R28, [R2.64+0x3c0] ;  /* 0x0003c028021cb981 */ /* 0x0000e2000c1e1500 */
[----:B------:R-:W-:Y:S02]  /*5140*/  ISETP.GE.AND P0, PT, R154, UR39, PT ;  /* 0x000000279a007c0c */ /* 0x000fe4000bf06270 */
[----:B------:R-:W-:Y:S01]  /*5150*/  LOP3.LUT R145, R6, 0x2e0, RZ, 0xfc, !PT ;  /* 0x000002e006917812 */ /* 0x000fe200078efcff */
[----:B------:R0:W3:Y:S01]  /*5160*/  @!P2 LDG.E.U16 R25, [R2.64+0x400] ;  /* 0x000400280219a981 */ /* 0x0000e2000c1e1500 */
[----:B------:R-:W-:-:S02]  /*5170*/  ISETP.GE.AND P6, PT, R153, UR39, PT ;  /* 0x0000002799007c0c */ /* 0x000fc4000bfc6270 */
[----:B------:R-:W-:Y:S01]  /*5180*/  LOP3.LUT R139, R6, 0x300, RZ, 0xfc, !PT ;  /* 0x00000300068b7812 */ /* 0x000fe200078efcff */
[----:B------:R0:W3:Y:S01]  /*5190*/  @!P1 LDG.E.U16 R21, [R2.64+0x440] ;  /* 0x0004402802159981 */ /* 0x0000e2000c1e1500 */
[----:B------:R-:W-:Y:S02]  /*51a0*/  ISETP.GE.AND P5, PT, R149, UR39, PT ;  /* 0x0000002795007c0c */ /* 0x000fe4000bfa6270 */
[----:B------:R-:W-:Y:S02]  /*51b0*/  ISETP.GE.AND P4, PT, R151, UR39, PT ;  /* 0x0000002797007c0c */ /* 0x000fe4000bf86270 */
[----:B------:R-:W-:Y:S02]  /*51c0*/  ISETP.GE.AND P3, PT, R147, UR39, PT ;  /* 0x0000002793007c0c */ /* 0x000fe4000bf66270 */
[----:B------:R-:W-:Y:S02]  /*51d0*/  ISETP.GE.AND P2, PT, R145, UR39, PT ;  /* 0x0000002791007c0c */ /* 0x000fe4000bf46270 */
[----:B------:R-:W-:-:S02]  /*51e0*/  ISETP.GE.AND P1, PT, R139, UR39, PT ;  /* 0x000000278b007c0c */ /* 0x000fc4000bf26270 */
[----:B------:R-:W-:Y:S02]  /*51f0*/  PRMT R24, RZ, 0x7610, R24 ;  /* 0x00007610ff187816 */ /* 0x000fe40000000018 */
[----:B------:R-:W-:Y:S02]  /*5200*/  PRMT R22, RZ, 0x7610, R22 ;  /* 0x00007610ff167816 */ /* 0x000fe40000000016 */
[----:B------:R-:W-:Y:S02]  /*5210*/  SHF.L.U32 R5, R128, 0x5, RZ ;  /* 0x0000000580057819 */ /* 0x000fe400000006ff */
[----:B------:R-:W-:Y:S01]  /*5220*/  PRMT R20, RZ, 0x7610, R20 ;  /* 0x00007610ff147816 */ /* 0x000fe20000000014 */
[----:B------:R0:W3:Y:S01]  /*5230*/  @!P0 LDG.E.U16 R24, [R2.64+0x480] ;  /* 0x0004802802188981 */ /* 0x0000e2000c1e1500 */
[----:B------:R-:W-:Y:S02]  /*5240*/  PRMT R23, RZ, 0x7610, R23 ;  /* 0x00007610ff177816 */ /* 0x000fe40000000017 */
[----:B------:R-:W-:Y:S01]  /*5250*/  LOP3.LUT R143, R6, 0x320, RZ, 0xfc, !PT ;  /* 0x00000320068f7812 */ /* 0x000fe200078efcff */
[----:B------:R0:W3:Y:S01]  /*5260*/  @!P6 LDG.E.U16 R22, [R2.64+0x4c0] ;  /* 0x0004c0280216e981 */ /* 0x0000e2000c1e1500 */
[----:B------:R-:W-:-:S02]  /*5270*/  PRMT R15, RZ, 0x7610, R15 ;  /* 0x00007610ff0f7816 */ /* 0x000fc4000000000f */
[C---:B------:R-:W-:Y:S01]  /*5280*/  LOP3.LUT R137, R6.reuse, 0x340, RZ, 0xfc, !PT ;  /* 0x0000034006897812 */ /* 0x040fe200078efcff */
[----:B------:R0:W3:Y:S01]  /*5290*/  @!P5 LDG.E.U16 R20, [R2.64+0x500] ;  /* 0x000500280214d981 */ /* 0x0000e2000c1e1500 */
[----:B------:R-:W-:Y:S02]  /*52a0*/  PRMT R19, RZ, 0x7610, R19 ;  /* 0x00007610ff137816 */ /* 0x000fe40000000013 */
[----:B------:R-:W-:Y:S01]  /*52b0*/  LOP3.LUT R0, R5, 0xffffffe0, R230, 0xe2, !PT ;  /* 0xffffffe005007812 */ /* 0x000fe200078ee2e6 */
        /* <DEDUP_REMOVED lines=11> */
[----:B------:R-:W-:Y:S02]  /*5370*/  LOP3.LUT R0, R0, 0x3e0, RZ, 0xfc, !PT ;  /* 0x000003e000007812 */ /* 0x000fe400078efcff */
        /* <DEDUP_REMOVED lines=33> */
[----:B------:R-:W-:Y:S01]  /*5590*/  ULDC.64 UR34, c[0x0][0x1c0] ;  /* 0x0000700000227ab9 */ /* 0x000fe20000000a00 */
[----:B------:R-:W-:Y:S01]  /*55a0*/  MOV R5, UR6 ;  /* 0x0000000600057c02 */ /* 0x000fe20008000f00 */
[----:B------:R-:W-:-:S03]  /*55b0*/  UIMAD UR34, UR38, UR34, URZ ;  /* 0x00000022262272a4 */ /* 0x000fc6000f8e023f */
[----:B------:R-:W3:Y:S01]  /*55c0*/  LDG.E.64 R2, [R2.64] ;  /* 0x0000002802027981 */ /* 0x000ee2000c1e1b00 */
[----:B------:R-:W-:Y:S01]  /*55d0*/  SHF.L.U32 R231, R128, 0x5, RZ ;  /* 0x0000000580e77819 */ /* 0x000fe200000006ff */
[----:B------:R-:W-:Y:S01]  /*55e0*/  UIMAD UR34, UR6, UR35, UR34 ;  /* 0x00000023062272a4 */ /* 0x000fe2000f8e0222 */
[----:B------:R-:W-:Y:S01]  /*55f0*/  ISETP.GE.AND P6, PT, R6, UR39, PT ;  /* 0x0000002706007c0c */ /* 0x000fe2000bfc6270 */
[----:B------:R-:W-:Y:S01]  /*5600*/  IMAD.WIDE.U32 R6, R5, c[0x0][0x1c0], R6 ;  /* 0x0000700005067a25 */ /* 0x000fe200078e0006 */
[----:B------:R-:W-:Y:S02]  /*5610*/  ISETP.GE.AND P0, PT, R0, UR39, PT ;  /* 0x0000002700007c0c */ /* 0x000fe4000bf06270 */
[----:B------:R-:W-:Y:S02]  /*5620*/  LOP3.LUT R0, R231, 0xfffffc00, RZ, 0xc0, !PT ;  /* 0xfffffc00e7007812 */ /* 0x000fe400078ec0ff */
[----:B------:R-:W-:Y:S02]  /*5630*/  ISETP.GE.AND P5, PT, R4, UR39, PT ;  /* 0x0000002704007c0c */ /* 0x000fe4000bfa6270 */
[----:B------:R-:W-:-:S02]  /*5640*/  IADD3 R5, R7, UR34, RZ ;  /* 0x0000002207057c10 */ /* 0x000fc4000fffe0ff */
[----:B------:R-:W-:Y:S02]  /*5650*/  LEA R4, P3, R6, UR15, 0x1 ;  /* 0x0000000f06047c11 */ /* 0x000fe4000f8608ff */
[----:B------:R-:W-:Y:S02]  /*5660*/  IADD3 R7, R0, R127, RZ ;  /* 0x0000007f00077210 */ /* 0x000fe40007ffe0ff */
[----:B------:R-:W-:Y:S02]  /*5670*/  LEA.HI.X R5, R6, UR14, R5, 0x1, P3 ;  /* 0x0000000e06057c11 */ /* 0x000fe400098f0c05 */
[----:B------:R-:W-:Y:S02]  /*5680*/  ISETP.GE.AND P2, PT, R8, UR39, PT ;  /* 0x0000002708007c0c */ /* 0x000fe4000bf46270 */
[----:B------:R-:W-:Y:S02]  /*5690*/  IADD3 R6, R7, 0x20, RZ ;  /* 0x0000002007067810 */ /* 0x000fe40007ffe0ff */
[----:B------:R-:W-:-:S02]  /*56a0*/  ISETP.GE.AND P4, PT, R62, UR39, PT ;  /* 0x000000273e007c0c */ /* 0x000fc4000bf86270 */
[----:B------:R-:W-:Y:S02]  /*56b0*/  IADD3 R8, R7, 0x40, RZ ;  /* 0x0000004007087810 */ /* 0x000fe40007ffe0ff */
[----:B------:R-:W-:Y:S02]  /*56c0*/  ISETP.GE.AND P1, PT, R13, UR39, PT ;  /* 0x000000270d007c0c */ /* 0x000fe4000bf26270 */
        /* <DEDUP_REMOVED lines=12> */
[----:B------:R-:W-:Y:S02]  /*5790*/  IADD3 R132, R7, 0x120, RZ ;  /* 0x0000012007847810 */ /* 0x000fe40007ffe0ff */
[----:B------:R-:W-:Y:S02]  /*57a0*/  LEA.HI.SX32 R69, R70, R7, 0x1b ;  /* 0x0000000746457211 */ /* 0x000fe400078fdaff */
[----:B------:R-:W-:Y:S02]  /*57b0*/  SHF.L.U32 R8, R6, 0x1, RZ ;  /* 0x0000000106087819 */ /* 0x000fe400000006ff */
[----:B------:R-:W-:-:S02]  /*57c0*/  ISETP.GE.AND P3, PT, R63, UR39, PT ;  /* 0x000000273f007c0c */ /* 0x000fc4000bf66270 */
[C---:B------:R-:W-:Y:S02]  /*57d0*/  IADD3 R134, R7.reuse, 0x140, RZ ;  /* 0x0000014007867810 */ /* 0x040fe40007ffe0ff */
[-C--:B------:R-:W-:Y:S02]  /*57e0*/  LEA.HI.SX32 R70, R110, R7.reuse, 0x1b ;  /* 0x000000076e467211 */ /* 0x080fe400078fdaff */
[----:B------:R-:W-:Y:S02]  /*57f0*/  SHF.L.U32 R68, R68, 0x1, RZ ;  /* 0x0000000144447819 */ /* 0x000fe400000006ff */
[----:B------:R-:W-:Y:S02]  /*5800*/  IADD3 R136, R7, 0x160, RZ ;  /* 0x0000016007887810 */ /* 0x000fe40007ffe0ff */
[----:B------:R-:W-:Y:S02]  /*5810*/  LEA.HI.SX32 R63, R122, R7, 0x1b ;  /* 0x000000077a3f7211 */ /* 0x000fe400078fdaff */
[----:B------:R-:W-:-:S02]  /*5820*/  SHF.L.U32 R67, R62, 0x1, RZ ;  /* 0x000000013e437819 */ /* 0x000fc400000006ff */
[C---:B------:R-:W-:Y:S01]  /*5830*/  IADD3 R138, R7.reuse, 0x180, RZ ;  /* 0x00000180078a7810 */ /* 0x040fe20007ffe0ff */
[----:B--2---:R0:W-:Y:S01]  /*5840*/  STS.U16 [R13], R60 ;  /* 0x0000003c0d007388 */ /* 0x0041e20000000400 */
[-C--:B------:R-:W-:Y:S02]  /*5850*/  LEA.HI.SX32 R130, R130, R7.reuse, 0x1b ;  /* 0x0000000782827211 */ /* 0x080fe400078fdaff */
[----:B------:R-:W-:Y:S02]  /*5860*/  SHF.L.U32 R66, R66, 0x1, RZ ;  /* 0x0000000142427819 */ /* 0x000fe400000006ff */
[----:B------:R-:W-:Y:S02]  /*5870*/  IADD3 R140, R7, 0x1a0, RZ ;  /* 0x000001a0078c7810 */ /* 0x000fe40007ffe0ff */
[----:B------:R-:W-:Y:S02]  /*5880*/  LEA.HI.SX32 R132, R132, R7, 0x1b ;  /* 0x0000000784847211 */ /* 0x000fe400078fdaff */
[----:B------:R-:W-:Y:S01]  /*5890*/  SHF.L.U32 R69, R69, 0x1, RZ ;  /* 0x0000000145457819 */ /* 0x000fe200000006ff */
[----:B----4-:R1:W-:Y:S01]  /*58a0*/  STS.U16 [R8+0x40], R61 ;  /* 0x0000403d08007388 */ /* 0x0103e20000000400 */
[----:B------:R-:W-:-:S02]  /*58b0*/  IADD3 R142, R7, 0x1c0, RZ ;  /* 0x000001c0078e7810 */ /* 0x000fc40007ffe0ff */
[-C--:B------:R-:W-:Y:S01]  /*58c0*/  LEA.HI.SX32 R134, R134, R7.reuse, 0x1b ;  /* 0x0000000786867211 */ /* 0x080fe200078fdaff */
[----:B---3--:R2:W-:Y:S01]  /*58d0*/  STS.U16 [R68+0x80], R71 ;  /* 0x0000804744007388 */ /* 0x0085e20000000400 */
[----:B------:R-:W-:Y:S02]  /*58e0*/  SHF.L.U32 R70, R70, 0x1, RZ ;  /* 0x0000000146467819 */ /* 0x000fe400000006ff */
[----:B------:R-:W-:Y:S01]  /*58f0*/  IADD3 R144, R7, 0x1e0, RZ ;  /* 0x000001e007907810 */ /* 0x000fe20007ffe0ff */
[----:B------:R-:W-:Y:S01]  /*5900*/  STS.U16 [R67+0xc0], R64 ;  /* 0x0000c04043007388 */ /* 0x000fe20000000400 */
[----:B------:R-:W-:Y:S02]  /*5910*/  LEA.HI.SX32 R136, R136, R7, 0x1b ;  /* 0x0000000788887211 */ /* 0x000fe400078fdaff */
[----:B------:R-:W-:Y:S02]  /*5920*/  SHF.L.U32 R63, R63, 0x1, RZ ;  /* 0x000000013f3f7819 */ /* 0x000fe400000006ff */
[----:B------:R-:W-:-:S02]  /*5930*/  IADD3 R146, R7, 0x200, RZ ;  /* 0x0000020007927810 */ /* 0x000fc40007ffe0ff */
[-C--:B------:R-:W-:Y:S02]  /*5940*/  LEA.HI.SX32 R111, R138, R7.reuse, 0x1b ;  /* 0x000000078a6f7211 */ /* 0x080fe400078fdaff */
[----:B0-----:R-:W-:Y:S02]  /*5950*/  SHF.L.U32 R60, R130, 0x1, RZ ;  /* 0x00000001823c7819 */ /* 0x001fe400000006ff */
[C---:B------:R-:W-:Y:S02]  /*5960*/  IADD3 R148, R7.reuse, 0x220, RZ ;  /* 0x0000022007947810 */ /* 0x040fe40007ffe0ff */
[-C--:B------:R-:W-:Y:S01]  /*5970*/  LEA.HI.SX32 R123, R140, R7.reuse, 0x1b ;  /* 0x000000078c7b7211 */ /* 0x080fe200078fdaff */
[----:B------:R-:W-:Y:S01]  /*5980*/  STS.U16 [R66+0x100], R65 ;  /* 0x0001004142007388 */ /* 0x000fe20000000400 */
[----:B-1----:R-:W-:Y:S02]  /*5990*/  SHF.L.U32 R61, R132, 0x1, RZ ;  /* 0x00000001843d7819 */ /* 0x002fe400000006ff */
[----:B------:R-:W-:Y:S01]  /*59a0*/  IADD3 R150, R7, 0x240, RZ ;  /* 0x0000024007967810 */ /* 0x000fe20007ffe0ff */
[----:B------:R-:W-:Y:S01]  /*59b0*/  STS.U16 [R69+0x140], R36 ;  /* 0x0001402445007388 */ /* 0x000fe20000000400 */
[----:B------:R-:W-:-:S02]  /*59c0*/  LEA.HI.SX32 R122, R142, R7, 0x1b ;  /* 0x000000078e7a7211 */ /* 0x000fc400078fdaff */
[----:B------:R-:W-:Y:S01]  /*59d0*/  SHF.L.U32 R62, R134, 0x1, RZ ;  /* 0x00000001863e7819 */ /* 0x000fe200000006ff */
[----:B------:R-:W-:Y:S01]  /*59e0*/  STS.U16 [R70+0x180], R35 ;  /* 0x0001802346007388 */ /* 0x000fe20000000400 */
[C---:B------:R-:W-:Y:S02]  /*59f0*/  IADD3 R152, R7.reuse, 0x260, RZ ;  /* 0x0000026007987810 */ /* 0x040fe40007ffe0ff */
[-C--:B------:R-:W-:Y:S01]  /*5a00*/  LEA.HI.SX32 R144, R144, R7.reuse, 0x1b ;  /* 0x0000000790907211 */ /* 0x080fe200078fdaff */
[----:B------:R-:W-:Y:S01]  /*5a10*/  STS.U16 [R63+0x1c0], R32 ;  /* 0x0001c0203f007388 */ /* 0x000fe20000000400 */
[----:B------:R-:W-:Y:S02]  /*5a20*/  SHF.L.U32 R6, R136, 0x1, RZ ;  /* 0x0000000188067819 */ /* 0x000fe400000006ff */
[----:B------:R-:W-:Y:S01]  /*5a30*/  IADD3 R156, R7, 0x280, RZ ;  /* 0x00000280079c7810 */ /* 0x000fe20007ffe0ff */
[----:B------:R-:W-:Y:S01]  /*5a40*/  STS.U16 [R60+0x200], R33 ;  /* 0x000200213c007388 */ /* 0x000fe20000000400 */
[----:B------:R-:W-:-:S02]  /*5a50*/  LEA.HI.SX32 R110, R146, R7, 0x1b ;  /* 0x00000007926e7211 */ /* 0x000fc400078fdaff */
[----:B------:R-:W-:Y:S01]  /*5a60*/  SHF.L.U32 R111, R111, 0x1, RZ ;  /* 0x000000016f6f7819 */ /* 0x000fe200000006ff */
[----:B------:R-:W-:Y:S01]  /*5a70*/  STS.U16 [R61+0x240], R34 ;  /* 0x000240223d007388 */ /* 0x000fe20000000400 */
[----:B------:R-:W-:Y:S02]  /*5a80*/  IADD3 R158, R7, 0x2a0, RZ ;  /* 0x000002a0079e7810 */ /* 0x000fe40007ffe0ff */
[-C--:B------:R-:W-:Y:S02]  /*5a90*/  LEA.HI.SX32 R148, R148, R7.reuse, 0x1b ;  /* 0x0000000794947211 */ /* 0x080fe400078fdaff */
[----:B------:R-:W-:Y:S01]  /*5aa0*/  SHF.L.U32 R123, R123, 0x1, RZ ;  /* 0x000000017b7b7819 */ /* 0x000fe200000006ff */
[----:B------:R-:W-:Y:S01]  /*5ab0*/  STS.U16 [R62+0x280], R31 ;  /* 0x0002801f3e007388 */ /* 0x000fe20000000400 */
[----:B------:R-:W-:Y:S02]  /*5ac0*/  IADD3 R160, R7, 0x2c0, RZ ;  /* 0x000002c007a07810 */ /* 0x000fe40007ffe0ff */
[----:B------:R-:W-:-:S02]  /*5ad0*/  LEA.HI.SX32 R150, R150, R7, 0x1b ;  /* 0x0000000796967211 */ /* 0x000fc400078fdaff */
[----:B------:R-:W-:Y:S02]  /*5ae0*/  SHF.L.U32 R122, R122, 0x1, RZ ;  /* 0x000000017a7a7819 */ /* 0x000fe400000006ff */
[C---:B------:R-:W-:Y:S02]  /*5af0*/  IADD3 R162, R7.reuse, 0x2e0, RZ ;  /* 0x000002e007a27810 */ /* 0x040fe40007ffe0ff */
[-C--:B------:R-:W-:Y:S02]  /*5b00*/  LEA.HI.SX32 R152, R152, R7.reuse, 0x1b ;  /* 0x0000000798987211 */ /* 0x080fe400078fdaff */
[----:B--2---:R-:W-:Y:S02]  /*5b10*/  SHF.L.U32 R71, R144, 0x1, RZ ;  /* 0x0000000190477819 */ /* 0x004fe400000006ff */
        /* <DEDUP_REMOVED lines=26> */
[----:B------:R-:W-:Y:S02]  /*5cc0*/  LEA.HI.SX32 R180, R180, R7, 0x1b ;  /* 0x00000007b4b47211 */ /* 0x000fe400078fdaff */
[----:B------:R-:W-:Y:S02]  /*5cd0*/  SHF.L.U32 R162, R160, 0x1, RZ ;  /* 0x00000001a0a27819 */ /* 0x000fe400000006ff */
[----:B------:R-:W-:-:S02]  /*5ce0*/  IADD3 R190, R7, 0x3e0, RZ ;  /* 0x000003e007be7810 */ /* 0x000fc40007ffe0ff */
        /* <DEDUP_REMOVED lines=12> */
[----:B------:R-:W-:Y:S01]  /*5db0*/  LEA.HI.SX32 R164, R190, R7, 0x1b ;  /* 0x00000007bea47211 */ /* 0x000fe200078fdaff */
[----:B------:R0:W-:Y:S01]  /*5dc0*/  STS.U16 [R162+0x580], R15 ;  /* 0x0005800fa2007388 */ /* 0x0001e20000000400 */
[----:B------:R-:W-:Y:S02]  /*5dd0*/  SHF.L.U32 R165, R165, 0x1, RZ ;  /* 0x00000001a5a57819 */ /* 0x000fe400000006ff */
[----:B------:R-:W-:Y:S01]  /*5de0*/  SHF.L.U32 R166, R166, 0x1, RZ ;  /* 0x00000001a6a67819 */ /* 0x000fe200000006ff */
[----:B------:R-:W-:Y:S01]  /*5df0*/  STS.U16 [R158+0x5c0], R19 ;  /* 0x0005c0139e007388 */ /* 0x000fe20000000400 */
[----:B------:R-:W-:-:S02]  /*5e00*/  SHF.L.U32 R167, R167, 0x1, RZ ;  /* 0x00000001a7a77819 */ /* 0x000fc400000006ff */
[----:B------:R-:W-:Y:S01]  /*5e10*/  SHF.L.U32 R163, R163, 0x1, RZ ;  /* 0x00000001a3a37819 */ /* 0x000fe200000006ff */
[----:B------:R-:W-:Y:S01]  /*5e20*/  STS.U16 [R161+0x600], R18 ;  /* 0x00060012a1007388 */ /* 0x000fe20000000400 */
[----:B------:R-:W-:Y:S02]  /*5e30*/  SHF.L.U32 R164, R164, 0x1, RZ ;  /* 0x00000001a4a47819 */ /* 0x000fe400000006ff */
[----:B------:R-:W-:Y:S02]  /*5e40*/  PRMT R181, RZ, 0x7610, R181 ;  /* 0x00007610ffb57816 */ /* 0x000fe400000000b5 */
[----:B0-----:R-:W-:Y:S01]  /*5e50*/  PRMT R15, RZ, 0x7610, R15 ;  /* 0x00007610ff0f7816 */ /* 0x001fe2000000000f */
[----:B------:R0:W-:Y:S04]  /*5e60*/  STS.U16 [R159+0x640], R14 ;  /* 0x0006400e9f007388 */ /* 0x0001e80000000400 */
[----:B------:R-:W-:Y:S04]  /*5e70*/  STS.U16 [R160+0x680], R17 ;  /* 0x00068011a0007388 */ /* 0x000fe80000000400 */
[----:B------:R-:W-:Y:S01]  /*5e80*/  STS.U16 [R165+0x6c0], R10 ;  /* 0x0006c00aa5007388 */ /* 0x000fe20000000400 */
[----:B0-----:R-:W-:-:S03]  /*5e90*/  PRMT R14, RZ, 0x7610, R14 ;  /* 0x00007610ff0e7816 */ /* 0x001fc6000000000e */
[----:B------:R0:W-:Y:S04]  /*5ea0*/  STS.U16 [R166+0x700], R11 ;  /* 0x0007000ba6007388 */ /* 0x0001e80000000400 */
[----:B------:R-:W-:Y:S04]  /*5eb0*/  STS.U16 [R167+0x740], R16 ;  /* 0x00074010a7007388 */ /* 0x000fe80000000400 */
[----:B------:R-:W-:Y:S04]  /*5ec0*/  STS.U16 [R163+0x780], R12 ;  /* 0x0007800ca3007388 */ /* 0x000fe80000000400 */
[----:B------:R1:W-:Y:S01]  /*5ed0*/  STS.U16 [R164+0x7c0], R9 ;  /* 0x0007c009a4007388 */ /* 0x0003e20000000400 */
[----:B------:R-:W-:-:S06]  /*5ee0*/  NOP ;  /* 0x0000000000007918 */ /* 0x000fcc0000000000 */
[----:B------:R2:W3:Y:S01]  /*5ef0*/  @!P6 LDG.E.U16 R14, [R4.64] ;  /* 0x00000028040ee981 */ /* 0x0004e2000c1e1500 */
[----:B------:R-:W-:Y:S02]  /*5f00*/  ISETP.GE.AND P6, PT, R176, UR39, PT ;  /* 0x00000027b0007c0c */ /* 0x000fe4000bfc6270 */
[----:B------:R-:W-:Y:S01]  /*5f10*/  PRMT R176, RZ, 0x7610, R176 ;  /* 0x00007610ffb07816 */ /* 0x000fe200000000b0 */
[----:B------:R2:W4:Y:S01]  /*5f20*/  @!P2 LDG.E.U16 R181, [R4.64+0x80] ;  /* 0x0000802804b5a981 */ /* 0x000522000c1e1500 */
[----:B------:R-:W-:Y:S02]  /*5f30*/  PRMT R183, RZ, 0x7610, R183 ;  /* 0x00007610ffb77816 */ /* 0x000fe400000000b7 */
[----:B------:R-:W-:Y:S01]  /*5f40*/  PRMT R185, RZ, 0x7610, R185 ;  /* 0x00007610ffb97816 */ /* 0x000fe200000000b9 */
[----:B------:R2:W3:Y:S01]  /*5f50*/  @!P5 LDG.E.U16 R15, [R4.64+0x40] ;  /* 0x00004028040fd981 */ /* 0x0004e2000c1e1500 */
[----:B------:R-:W-:-:S03]  /*5f60*/  ISETP.GE.AND P2, PT, R177, UR39, PT ;  /* 0x00000027b1007c0c */ /* 0x000fc6000bf46270 */
[----:B------:R2:W3:Y:S01]  /*5f70*/  @!P1 LDG.E.U16 R176, [R4.64+0xc0] ;  /* 0x0000c02804b09981 */ /* 0x0004e2000c1e1500 */
[----:B------:R-:W-:Y:S02]  /*5f80*/  ISETP.GE.AND P1, PT, R178, UR39, PT ;  /* 0x00000027b2007c0c */ /* 0x000fe4000bf26270 */
[----:B------:R-:W-:Y:S01]  /*5f90*/  PRMT R178, RZ, 0x7610, R178 ;  /* 0x00007610ffb27816 */ /* 0x000fe200000000b2 */
[----:B------:R2:W3:Y:S01]  /*5fa0*/  @!P4 LDG.E.U16 R183, [R4.64+0x100] ;  /* 0x0001002804b7c981 */ /* 0x0004e2000c1e1500 */
[----:B------:R-:W-:Y:S02]  /*5fb0*/  ISETP.GE.AND P5, PT, R179, UR39, PT ;  /* 0x00000027b3007c0c */ /* 0x000fe4000bfa6270 */
[----:B------:R-:W-:Y:S01]  /*5fc0*/  ISETP.GE.AND P4, PT, R175, UR39, PT ;  /* 0x00000027af007c0c */ /* 0x000fe2000bf86270 */
[----:B------:R2:W3:Y:S01]  /*5fd0*/  @!P6 LDG.E.U16 R185, [R4.64+0x180] ;  /* 0x0001802804b9e981 */ /* 0x0004e2000c1e1500 */
[----:B------:R-:W-:-:S03]  /*5fe0*/  ISETP.GE.AND P6, PT, R170, UR39, PT ;  /* 0x00000027aa007c0c */ /* 0x000fc6000bfc6270 */
[----:B------:R2:W3:Y:S01]  /*5ff0*/  @!P3 LDG.E.U16 R178, [R4.64+0x140] ;  /* 0x0001402804b2b981 */ /* 0x0004e2000c1e1500 */
[----:B------:R-:W-:Y:S02]  /*6000*/  ISETP.GE.AND P3, PT, R173, UR39, PT ;  /* 0x00000027ad007c0c */ /* 0x000fe4000bf66270 */
[----:B------:R-:W-:Y:S02]  /*6010*/  PRMT R173, RZ, 0x7610, R173 ;  /* 0x00007610ffad7816 */ /* 0x000fe400000000ad */
[----:B------:R-:W-:Y:S02]  /*6020*/  PRMT R180, RZ, 0x7610, R180 ;  /* 0x00007610ffb47816 */ /* 0x000fe400000000b4 */
[----:B------:R-:W-:Y:S02]  /*6030*/  PRMT R170, RZ, 0x7610, R170 ;  /* 0x00007610ffaa7816 */ /* 0x000fe400000000aa */
[----:B------:R2:W3:Y:S01]  /*6040*/  @!P2 LDG.E.U16 R173, [R4.64+0x200] ;  /* 0x0002002804ada981 */ /* 0x0004e2000c1e1500 */
[----:B------:R-:W-:-:S02]  /*6050*/  PRMT R175, RZ, 0x7610, R175 ;  /* 0x00007610ffaf7816 */ /* 0x000fc400000000af */
[----:B------:R-:W-:Y:S01]  /*6060*/  ISETP.GE.AND P2, PT, R172, UR39, PT ;  /* 0x00000027ac007c0c */ /* 0x000fe2000bf46270 */
[----:B------:R2:W3:Y:S01]  /*6070*/  @!P5 LDG.E.U16 R180, [R4.64+0x1c0] ;  /* 0x0001c02804b4d981 */ /* 0x0004e2000c1e1500 */
[----:B------:R-:W-:Y:S02]  /*6080*/  PRMT R177, RZ, 0x7610, R177 ;  /* 0x00007610ffb17816 */ /* 0x000fe400000000b1 */
[----:B------:R-:W-:Y:S01]  /*6090*/  PRMT R172, RZ, 0x7610, R172 ;  /* 0x00007610ffac7816 */ /* 0x000fe200000000ac */
[----:B------:R2:W3:Y:S01]  /*60a0*/  @!P1 LDG.E.U16 R170, [R4.64+0x240] ;  /* 0x0002402804aa9981 */ /* 0x0004e2000c1e1500 */
[----:B------:R-:W-:Y:S02]  /*60b0*/  ISETP.GE.AND P5, PT, R174, UR39, PT ;  /* 0x00000027ae007c0c */ /* 0x000fe4000bfa6270 */
[----:B------:R-:W-:Y:S01]  /*60c0*/  ISETP.GE.AND P1, PT, R171, UR39, PT ;  /* 0x00000027ab007c0c */ /* 0x000fe2000bf26270 */
[----:B------:R2:W3:Y:S01]  /*60d0*/  @!P4 LDG.E.U16 R175, [R4.64+0x280] ;  /* 0x0002802804afc981 */ /* 0x0004e2000c1e1500 */
[----:B------:R-:W-:-:S03]  /*60e0*/  ISETP.GE.AND P4, PT, R168, UR39, PT ;  /* 0x00000027a8007c0c */ /* 0x000fc6000bf86270 */
[----:B------:R2:W3:Y:S01]  /*60f0*/  @!P3 LDG.E.U16 R177, [R4.64+0x2c0] ;  /* 0x0002c02804b1b981 */ /* 0x0004e2000c1e1500 */
[----:B------:R-:W-:-:S03]  /*6100*/  ISETP.GE.AND P3, PT, R169, UR39, PT ;  /* 0x00000027a9007c0c */ /* 0x000fc6000bf66270 */
[----:B------:R2:W3:Y:S01]  /*6110*/  @!P6 LDG.E.U16 R172, [R4.64+0x300] ;  /* 0x0003002804ace981 */ /* 0x0004e2000c1e1500 */
        /* <DEDUP_REMOVED lines=51> */
[----:B------:R-:W0:Y:S08]  /*6450*/  R2UR UR36, R3 ;  /* 0x00000000032473c2 */ /* 0x000e3000000e0000 */
[----:B------:R-:W1:Y:S01]  /*6460*/  R2UR UR35, R2 ;  /* 0x00000000022373c2 */ /* 0x000e6200000e0000 */
[----:B0-----:R-:W-:-:S02]  /*6470*/  FMUL.FTZ R3, R98, UR36 ;  /* 0x0000002462037c20 */ /* 0x001fc40008410000 */
[----:B------:R-:W-:Y:S02]  /*6480*/  FMUL.FTZ R7, R101, UR36 ;  /* 0x0000002465077c20 */ /* 0x000fe40008410000 */
[----:B--2---:R-:W-:Y:S02]  /*6490*/  FMUL.RZ R4, R3, 0.15915493667125701904 ;  /* 0x3e22f98303047820 */ /* 0x004fe4000040c000 */
[----:B------:R-:W-:Y:S02]  /*64a0*/  FMUL.FTZ R3, R97, UR36 ;  /* 0x0000002461037c20 */ /* 0x000fe40008410000 */
[----:B------:R-:W-:Y:S02]  /*64b0*/  FMUL.RZ R11, R7, 0.15915493667125701904 ;  /* 0x3e22f983070b7820 */ /* 0x000fe4000040c000 */
[----:B------:R-:W-:Y:S02]  /*64c0*/  FMUL.RZ R5, R3, 0.15915493667125701904 ;  /* 0x3e22f98303057820 */ /* 0x000fe4000040c000 */
[----:B-1----:R-:W-:-:S02]  /*64d0*/  FMUL.FTZ R9, R99, UR36 ;  /* 0x0000002463097c20 */ /* 0x002fc40008410000 */
[----:B------:R-:W-:Y:S01]  /*64e0*/  FMUL.FTZ R3, R96, UR36 ;  /* 0x0000002460037c20 */ /* 0x000fe20008410000 */
[----:B------:R-:W-:Y:S01]  /*64f0*/  MUFU.SIN R10, R11 ;  /* 0x0000000b000a7308 */ /* 0x000fe20000000400 */
[----:B------:R-:W-:-:S07]  /*6500*/  FMUL.RZ R9, R9, 0.15915493667125701904 ;  /* 0x3e22f98309097820 */ /* 0x000fce000040c000 */
[----:B------:R0:W-:Y:S02]  /*6510*/  MUFU.COS R36, R11 ;  /* 0x0000000b00247308 */ /* 0x0001e40000000000 */
[----:B0-----:R-:W-:Y:S02]  /*6520*/  FMUL.RZ R11, R3, 0.15915493667125701904 ;  /* 0x3e22f983030b7820 */ /* 0x001fe4000040c000 */
[----:B------:R-:W-:-:S04]  /*6530*/  FMUL.FTZ R3, R95, UR36 ;  /* 0x000000245f037c20 */ /* 0x000fc80008410000 */
[----:B------:R-:W-:Y:S01]  /*6540*/  MUFU.SIN R12, R9 ;  /* 0x00000009000c7308 */ /* 0x000fe20000000400 */
[----:B------:R-:W-:-:S07]  /*6550*/  MOV R65, UR35 ;  /* 0x0000002300417c02 */ /* 0x000fce0008000f00 */
[----:B------:R0:W-:Y:S02]  /*6560*/  MUFU.COS R32, R9 ;  /* 0x0000000900207308 */ /* 0x0001e40000000000 */
[----:B0-----:R-:W-:Y:S02]  /*6570*/  FMUL.RZ R9, R3, 0.15915493667125701904 ;  /* 0x3e22f98303097820 */ /* 0x001fe4000040c000 */
[----:B------:R-:W-:-:S04]  /*6580*/  FMUL.FTZ R3, R94, UR36 ;  /* 0x000000245e037c20 */ /* 0x000fc80008410000 */
[----:B------:R-:W-:Y:S01]  /*6590*/  MUFU.SIN R16, R4 ;  /* 0x0000000400107308 */ /* 0x000fe20000000400 */
[----:B------:R-:W-:-:S07]  /*65a0*/  FMUL.FTZ R65, R65, 1.4426950216293334961 ;  /* 0x3fb8aa3b41417820 */ /* 0x000fce0000410000 */
[----:B------:R0:W-:Y:S02]  /*65b0*/  MUFU.COS R30, R4 ;  /* 0x00000004001e7308 */ /* 0x0001e40000000000 */
[----:B0-----:R-:W-:Y:S02]  /*65c0*/  FMUL.RZ R4, R3, 0.15915493667125701904 ;  /* 0x3e22f98303047820 */ /* 0x001fe4000040c000 */
[----:B------:R-:W-:-:S04]  /*65d0*/  FMUL.FTZ R3, R93, UR36 ;  /* 0x000000245d037c20 */ /* 0x000fc80008410000 */
[----:B------:R-:W-:Y:S01]  /*65e0*/  MUFU.SIN R18, R5 ;  /* 0x0000000500127308 */ /* 0x000fe20000000400 */
[----:B------:R-:W-:Y:S01]  /*65f0*/  FMUL.FTZ R2, R102, UR36 ;  /* 0x0000002466027c20 */ /* 0x000fe20008410000 */
[----:B------:R-:W-:-:S06]  /*6600*/  LOP3.LUT P0, RZ, R128, 0x1f, RZ, 0xc0, !PT ;  /* 0x0000001f80ff7812 */ /* 0x000fcc000780c0ff */
[----:B------:R0:W-:Y:S01]  /*6610*/  MUFU.COS R28, R5 ;  /* 0x00000005001c7308 */ /* 0x0001e20000000000 */
[----:B------:R-:W-:Y:S01]  /*6620*/  MOV R19, UR13 ;  /* 0x0000000d00137c02 */ /* 0x000fe20008000f00 */
[----:B------:R-:W-:Y:S02]  /*6630*/  FMUL.FTZ R7, R100, UR36 ;  /* 0x0000002464077c20 */ /* 0x000fe40008410000 */
[----:B0-----:R-:W-:-:S04]  /*6640*/  FMUL.RZ R5, R3, 0.15915493667125701904 ;  /* 0x3e22f98303057820 */ /* 0x001fc8000040c000 */
[----:B------:R-:W-:Y:S01]  /*6650*/  MUFU.SIN R130, R5 ;  /* 0x0000000500827308 */ /* 0x000fe20000000400 */
[----:B------:R-:W-:Y:S01]  /*6660*/  FMUL.RZ R202, R2, 0.15915493667125701904 ;  /* 0x3e22f98302ca7820 */ /* 0x000fe2000040c000 */
[----:B------:R-:W-:-:S06]  /*6670*/  ISETP.LT.OR P0, PT, R19, 0x2, P0 ;  /* 0x000000021300780c */ /* 0x000fcc0000701670 */
[----:B------:R0:W-:Y:S01]  /*6680*/  MUFU.COS R132, R5 ;  /* 0x0000000500847308 */ /* 0x0001e20000000000 */
[----:B------:R-:W-:Y:S02]  /*6690*/  FMUL.FTZ R2, R65, R101 ;  /* 0x0000006541027220 */ /* 0x000fe40000410000 */
[----:B------:R-:W-:Y:S02]  /*66a0*/  FMUL.RZ R17, R7, 0.15915493667125701904 ;  /* 0x3e22f98307117820 */ /* 0x000fe4000040c000 */
[----:B0-----:R-:W-:-:S03]  /*66b0*/  FMUL.FTZ R5, R65, R99 ;  /* 0x0000006341057220 */ /* 0x001fc60000410000 */
[----:B------:R-:W-:Y:S08]  /*66c0*/  MUFU.SIN R129, R4 ;  /* 0x0000000400817308 */ /* 0x000ff00000000400 */
[----:B------:R0:W-:Y:S01]  /*66d0*/  MUFU.COS R131, R4 ;  /* 0x0000000400837308 */ /* 0x0001e20000000000 */
[----:B------:R-:W-:Y:S02]  /*66e0*/  FMUL.FTZ R3, R92, UR36 ;  /* 0x000000245c037c20 */ /* 0x000fe40008410000 */
[----:B0-----:R-:W-:-:S05]  /*66f0*/  FMUL.FTZ R4, R65, R100 ;  /* 0x0000006441047220 */ /* 0x001fca0000410000 */
[----:B------:R-:W0:Y:S08]  /*6700*/  MUFU.EX2 R5, R5 ;  /* 0x0000000500057308 */ /* 0x000e300000000800 */
[----:B------:R1:W2:Y:S01]  /*6710*/  MUFU.EX2 R35, R2 ;  /* 0x0000000200237308 */ /* 0x0002a20000000800 */
[----:B------:R-:W-:-:S07]  /*6720*/  MOV R25, c[0x0][0x16c] ;  /* 0x00005b0000197a02 */ /* 0x000fce0000000f00 */
[----:B------:R-:W-:Y:S01]  /*6730*/  MUFU.COS R7, R17 ;  /* 0x0000001100077308 */ /* 0x000fe20000000000 */
[----:B-1----:R-:W-:-:S07]  /*6740*/  MOV R2, UR13 ;  /* 0x0000000d00027c02 */ /* 0x002fce0008000f00 */
[----:B------:R-:W1:Y:S01]  /*6750*/  MUFU.EX2 R4, R4 ;  /* 0x0000000400047308 */ /* 0x000e620000000800 */
[----:B------:R-:W-:-:S07]  /*6760*/  @!P0 IADD3 R2, R2, -0x2, RZ ;  /* 0xfffffffe02028810 */ /* 0x000fce0007ffe0ff */
[----:B------:R-:W0:Y:S01]  /*6770*/  MUFU.SIN R33, R17 ;  /* 0x0000001100217308 */ /* 0x000e220000000400 */
[----:B------:R-:W-:-:S07]  /*6780*/  FMUL.FTZ R19, R65, R96 ;  /* 0x0000006041137220 */ /* 0x000fce0000410000 */
[----:B------:R-:W-:Y:S01]  /*6790*/  MUFU.SIN R20, R11 ;  /* 0x0000000b00147308 */ /* 0x000fe20000000400 */
[----:B------:R-:W-:-:S07]  /*67a0*/  FMUL.FTZ R21, R65, R95 ;  /* 0x0000005f41157220 */ /* 0x000fce0000410000 */
[----:B------:R0:W-:Y:S08]  /*67b0*/  MUFU.COS R26, R11 ;  /* 0x0000000b001a7308 */ /* 0x0001f00000000000 */
[----:B------:R-:W-:Y:S01]  /*67c0*/  MUFU.SIN R22, R9 ;  /* 0x0000000900167308 */ /* 0x000fe20000000400 */
[----:B0-----:R-:W-:-:S07]  /*67d0*/  FMUL.RZ R11, R3, 0.15915493667125701904 ;  /* 0x3e22f983030b7820 */ /* 0x001fce000040c000 */
[----:B------:R0:W-:Y:S01]  /*67e0*/  MUFU.COS R24, R9 ;  /* 0x0000000900187308 */ /* 0x0001e20000000000 */
[----:B------:R-:W-:Y:S02]  /*67f0*/  @!P0 IMAD R2, R2, R25, UR6 ;  /* 0x0000000602028e24 */ /* 0x000fe4000f8e0219 */
[----:B0-----:R-:W-:-:S05]  /*6800*/  FMUL.FTZ R9, R65, R98 ;  /* 0x0000006241097220 */ /* 0x001fca0000410000 */
[----:B------:R-:W-:Y:S01]  /*6810*/  MUFU.SIN R17, R11 ;  /* 0x0000000b00117308 */ /* 0x000fe20000000400 */
[C---:B------:R-:W-:Y:S02]  /*6820*/  FMUL.FTZ R32, R5.reuse, R32 ;  /* 0x0000002005207220 */ /* 0x040fe40000410000 */
[----:B------:R-:W-:-:S05]  /*6830*/  FMUL.FTZ R31, R5, R12 ;  /* 0x0000000c051f7220 */ /* 0x000fca0000410000 */
[----:B------:R0:W-:Y:S01]  /*6840*/  MUFU.COS R133, R11 ;  /* 0x0000000b00857308 */ /* 0x0001e20000000000 */
[C---:B------:R-:W-:Y:S02]  /*6850*/  FMUL.FTZ R23, R65.reuse, R94 ;  /* 0x0000005e41177220 */ /* 0x040fe40000410000 */
[C---:B------:R-:W-:Y:S02]  /*6860*/  FMUL.FTZ R25, R65.reuse, R93 ;  /* 0x0000005d41197220 */ /* 0x040fe40000410000 */
[----:B------:R-:W-:-:S03]  /*6870*/  FMUL.FTZ R5, R65, R92 ;  /* 0x0000005c41057220 */ /* 0x000fc60000410000 */
[----:B------:R-:W4:Y:S01]  /*6880*/  MUFU.EX2 R9, R9 ;  /* 0x0000000900097308 */ /* 0x000f220000000800 */
[----:B0-----:R-:W-:Y:S01]  /*6890*/  FMUL.FTZ R11, R65, R97 ;  /* 0x00000061410b7220 */ /* 0x001fe20000410000 */
[----:B------:R-:W-:Y:S01]  /*68a0*/  LEA R0, R127, R0, 0x5 ;  /* 0x000000007f007211 */ /* 0x000fe200078e28ff */
[C---:B--2---:R-:W-:Y:S02]  /*68b0*/  FMUL.FTZ R36, R35.reuse, R36 ;  /* 0x0000002423247220 */ /* 0x044fe40000410000 */
[----:B------:R-:W-:Y:S02]  /*68c0*/  FMUL.FTZ R35, R35, R10 ;  /* 0x0000000a23237220 */ /* 0x000fe40000410000 */
[C---:B-1----:R-:W-:Y:S01]  /*68d0*/  FMUL.FTZ R34, R4.reuse, R7 ;  /* 0x0000000704227220 */ /* 0x042fe20000410000 */
[----:B------:R-:W0:Y:S01]  /*68e0*/  MUFU.EX2 R11, R11 ;  /* 0x0000000b000b7308 */ /* 0x000e220000000800 */
[----:B------:R-:W-:Y:S01]  /*68f0*/  FMUL.FTZ R33, R4, R33 ;  /* 0x0000002104217220 */ /* 0x000fe20000410000 */
[----:B------:R-:W-:-:S06]  /*6900*/  LEA.HI.SX32 R4, R0, R0, 0x1b ;  /* 0x0000000000047211 */ /* 0x000fcc00078fdaff */
[----:B------:R-:W1:Y:S01]  /*6910*/  MUFU.EX2 R19, R19 ;  /* 0x0000001300137308 */ /* 0x000e620000000800 */
[----:B------:R-:W-:-:S07]  /*6920*/  FMUL.FTZ R0, R91, UR36 ;  /* 0x000000245b007c20 */ /* 0x000fce0008410000 */
[----:B------:R-:W2:Y:S01]  /*6930*/  MUFU.EX2 R21, R21 ;  /* 0x0000001500157308 */ /* 0x000ea20000000800 */
[----:B------:R-:W-:-:S07]  /*6940*/  SHF.L.U32 R4, R4, 0x1, RZ ;  /* 0x0000000104047819 */ /* 0x000fce00000006ff */
[----:B------:R-:W0:Y:S08]  /*6950*/  MUFU.EX2 R64, R23 ;  /* 0x0000001700407308 */ /* 0x000e300000000800 */
[----:B------:R-:W1:Y:S08]  /*6960*/  MUFU.EX2 R7, R25 ;  /* 0x0000001900077308 */ /* 0x000e700000000800 */
[----:B------:R1:W3:Y:S01]  /*6970*/  MUFU.EX2 R10, R5 ;  /* 0x00000005000a7308 */ /* 0x0002e20000000800 */
[----:B----4-:R-:W-:Y:S01]  /*6980*/  FMUL.FTZ R29, R9, R16 ;  /* 0x00000010091d7220 */ /* 0x010fe20000410000 */
[----:B------:R-:W-:Y:S01]  /*6990*/  LDS.U16 R187, [R4+0x4] ;  /* 0x0000040004bb7984 */ /* 0x000fe20000000400 */
[----:B------:R-:W-:-:S02]  /*69a0*/  FMUL.RZ R135, R0, 0.15915493667125701904 ;  /* 0x3e22f98300877820 */ /* 0x000fc4000040c000 */
[----:B------:R-:W-:Y:S01]  /*69b0*/  FMUL.FTZ R0, R90, UR36 ;  /* 0x000000245a007c20 */ /* 0x000fe20008410000 */
[----:B------:R-:W4:Y:S01]  /*69c0*/  LDS.U16 R16, [R4] ;  /* 0x0000000004107984 */ /* 0x000f220000000400 */
[C---:B0-----:R-:W-:Y:S01]  /*69d0*/  FMUL.FTZ R28, R11.reuse, R28 ;  /* 0x0000001c0b1c7220 */ /* 0x041fe20000410000 */
[----:B------:R-:W-:Y:S01]  /*69e0*/  MUFU.COS R12, R135 ;  /* 0x00000087000c7308 */ /* 0x000fe20000000000 */
[----:B------:R-:W-:Y:S01]  /*69f0*/  FMUL.FTZ R27, R11, R18 ;  /* 0x000000120b1b7220 */ /* 0x000fe20000410000 */
[----:B-1----:R-:W0:Y:S01]  /*6a00*/  LDS.U16 R5, [R4+0x2] ;  /* 0x0000020004057984 */ /* 0x002e220000000400 */
[C---:B------:R-:W-:Y:S02]  /*6a10*/  FMUL.FTZ R26, R19.reuse, R26 ;  /* 0x0000001a131a7220 */ /* 0x040fe40000410000 */
[----:B------:R-:W-:Y:S01]  /*6a20*/  FMUL.FTZ R25, R19, R20 ;  /* 0x0000001413197220 */ /* 0x000fe20000410000 */
[----:B------:R-:W1:Y:S01]  /*6a30*/  LDS.U16 R188, [R4+0x6] ;  /* 0x0000060004bc7984 */ /* 0x000e620000000400 */
[C---:B--2---:R-:W-:Y:S01]  /*6a40*/  FMUL.FTZ R24, R21.reuse, R24 ;  /* 0x0000001815187220 */ /* 0x044fe20000410000 */
[----:B------:R2:W-:Y:S01]  /*6a50*/  MUFU.SIN R11, R135 ;  /* 0x00000087000b7308 */ /* 0x0005e20000000400 */
[----:B------:R-:W-:Y:S01]  /*6a60*/  FMUL.FTZ R23, R21, R22 ;  /* 0x0000001615177220 */ /* 0x000fe20000410000 */
[----:B------:R-:W-:Y:S01]  /*6a70*/  LDS.U16 R134, [R4+0x1a] ;  /* 0x00001a0004867984 */ /* 0x000fe20000000400 */
[----:B------:R-:W-:-:S02]  /*6a80*/  FMUL.FTZ R30, R9, R30 ;  /* 0x0000001e091e7220 */ /* 0x000fc40000410000 */
[C---:B------:R-:W-:Y:S01]  /*6a90*/  FMUL.FTZ R22, R64.reuse, R131 ;  /* 0x0000008340167220 */ /* 0x040fe20000410000 */
[----:B------:R-:W0:Y:S01]  /*6aa0*/  LDS.U16 R9, [R4+0xa] ;  /* 0x00000a0004097984 */ /* 0x000e220000000400 */
[----:B------:R-:W-:Y:S02]  /*6ab0*/  FMUL.FTZ R21, R64, R129 ;  /* 0x0000008140157220 */ /* 0x000fe40000410000 */
[C---:B------:R-:W-:Y:S01]  /*6ac0*/  FMUL.FTZ R20, R7.reuse, R132 ;  /* 0x0000008407147220 */ /* 0x040fe20000410000 */
[----:B------:R-:W-:Y:S01]  /*6ad0*/  LDS.U16 R64, [R4+0xc] ;  /* 0x00000c0004407984 */ /* 0x000fe20000000400 */
[----:B------:R-:W-:Y:S02]  /*6ae0*/  FMUL.FTZ R19, R7, R130 ;  /* 0x0000008207137220 */ /* 0x000fe40000410000 */
[C---:B---3--:R-:W-:Y:S01]  /*6af0*/  FMUL.FTZ R18, R10.reuse, R133 ;  /* 0x000000850a127220 */ /* 0x048fe20000410000 */
[----:B------:R-:W-:Y:S01]  /*6b00*/  LDS.U16 R129, [R4+0x10] ;  /* 0x0000100004817984 */ /* 0x000fe20000000400 */
[----:B------:R-:W-:-:S02]  /*6b10*/  FMUL.FTZ R17, R10, R17 ;  /* 0x000000110a117220 */ /* 0x000fc40000410000 */
[----:B------:R-:W-:Y:S01]  /*6b20*/  FMUL.RZ R203, R0, 0.15915493667125701904 ;  /* 0x3e22f98300cb7820 */ /* 0x000fe2000040c000 */
[----:B------:R-:W3:Y:S04]  /*6b30*/  LDS.U16 R10, [R4+0x8] ;  /* 0x00000800040a7984 */ /* 0x000ee80000000400 */
[----:B------:R-:W0:Y:S04]  /*6b40*/  LDS.U16 R0, [R4+0xe] ;  /* 0x00000e0004007984 */ /* 0x000e280000000400 */
[----:B------:R-:W0:Y:S04]  /*6b50*/  LDS.U16 R130, [R4+0x12] ;  /* 0x0000120004827984 */ /* 0x000e280000000400 */
[----:B------:R-:W0:Y:S04]  /*6b60*/  LDS.U16 R131, [R4+0x14] ;  /* 0x0000140004837984 */ /* 0x000e280000000400 */
[----:B------:R-:W0:Y:S04]  /*6b70*/  LDS.U16 R132, [R4+0x16] ;  /* 0x0000160004847984 */ /* 0x000e280000000400 */
[----:B------:R-:W0:Y:S04]  /*6b80*/  LDS.U16 R133, [R4+0x18] ;  /* 0x0000180004857984 */ /* 0x000e280000000400 */
[----:B--2---:R-:W2:Y:S04]  /*6b90*/  LDS.U16 R135, [R4+0x1c] ;  /* 0x00001c0004877984 */ /* 0x004ea80000000400 */
[----:B------:R-:W0:Y:S04]  /*6ba0*/  LDS.U16 R136, [R4+0x1e] ;  /* 0x00001e0004887984 */ /* 0x000e280000000400 */
[----:B------:R-:W-:Y:S04]  /*6bb0*/  LDS.U16 R137, [R4+0x20] ;  /* 0x0000200004897984 */ /* 0x000fe80000000400 */
        /* <DEDUP_REMOVED lines=9> */
[----:B------:R-:W-:Y:S04]  /*6c50*/  LDS.U16 R149, [R4+0x34] ;  /* 0x0000340004957984 */ /* 0x000fe80000000400 */
[----:B------:R-:W0:Y:S04]  /*6c60*/  LDS.U16 R150, [R4+0x36] ;  /* 0x0000360004967984 */ /* 0x000e280000000400 */
[----:B------:R-:W-:Y:S04]  /*6c70*/  LDS.U16 R151, [R4+0x38] ;  /* 0x0000380004977984 */ /* 0x000fe80000000400 */
[----:B------:R-:W0:Y:S04]  /*6c80*/  LDS.U16 R152, [R4+0x3a] ;  /* 0x00003a0004987984 */ /* 0x000e280000000400 */
[----:B------:R-:W0:Y:S04]  /*6c90*/  LDS.U16 R153, [R4+0x3c] ;  /* 0x00003c0004997984 */ /* 0x000e280000000400 */
[----:B------:R-:W0:Y:S04]  /*6ca0*/  LDS.U16 R154, [R4+0x3e] ;  /* 0x00003e00049a7984 */ /* 0x000e280000000400 */
        /* <DEDUP_REMOVED lines=12> */
[----:B0-----:R-:W-:-:S02]  /*6d70*/  FMUL.FTZ R60, R65, R102 ;  /* 0x00000066413c7220 */ /* 0x001fc40000410000 */
[----:B------:R-:W-:Y:S01]  /*6d80*/  STS.U16 [R62+0x1300], R175 ;  /* 0x001300af3e007388 */ /* 0x000fe20000000400 */
[----:B------:R-:W-:Y:S03]  /*6d90*/  MUFU.COS R202, R202 ;  /* 0x000000ca00ca7308 */ /* 0x000fe60000000000 */
[----:B------:R0:W-:Y:S04]  /*6da0*/  STS.U16 [R6+0x1340], R177 ;  /* 0x001340b106007388 */ /* 0x0001e80000000400 */
[----:B------:R-:W-:Y:S01]  /*6db0*/  STS.U16 [R111+0x1380], R172 ;  /* 0x001380ac6f007388 */ /* 0x000fe20000000400 */
[----:B------:R-:W1:Y:S03]  /*6dc0*/  MUFU.EX2 R60, R60 ;  /* 0x0000003c003c7308 */ /* 0x000e660000000800 */
[----:B------:R-:W-:Y:S01]  /*6dd0*/  STS.U16 [R123+0x13c0], R174 ;  /* 0x0013c0ae7b007388 */ /* 0x000fe20000000400 */
[----:B0-----:R-:W-:-:S03]  /*6de0*/  FMUL.FTZ R6, R83, UR36 ;  /* 0x0000002453067c20 */ /* 0x001fc60008410000 */
[----:B------:R1:W-:Y:S04]  /*6df0*/  STS.U16 [R122+0x1400], R179 ;  /* 0x001400b37a007388 */ /* 0x0003e80000000400 */
[----:B------:R-:W-:Y:S01]  /*6e00*/  STS.U16 [R71+0x1440], R168 ;  /* 0x001440a847007388 */ /* 0x000fe20000000400 */
[----:B------:R-:W-:-:S03]  /*6e10*/  FMUL.RZ R62, R6, 0.15915493667125701904 ;  /* 0x3e22f983063e7820 */ /* 0x000fc6000040c000 */
[----:B------:R-:W-:Y:S01]  /*6e20*/  STS.U16 [R110+0x1480], R169 ;  /* 0x001480a96e007388 */ /* 0x000fe20000000400 */
[----:B------:R-:W-:-:S03]  /*6e30*/  MOV R6, UR10 ;  /* 0x0000000a00067c02 */ /* 0x000fc60008000f00 */
[----:B------:R-:W-:Y:S04]  /*6e40*/  STS.U16 [R156+0x14c0], R171 ;  /* 0x0014c0ab9c007388 */ /* 0x000fe80000000400 */
[----:B------:R-:W-:Y:S04]  /*6e50*/  STS.U16 [R157+0x1500], R182 ;  /* 0x001500b69d007388 */ /* 0x000fe80000000400 */
[----:B------:R-:W-:Y:S04]  /*6e60*/  STS.U16 [R155+0x1540], R184 ;  /* 0x001540b89b007388 */ /* 0x000fe80000000400 */
[----:B------:R0:W-:Y:S01]  /*6e70*/  STS.U16 [R141+0x1580], R186 ;  /* 0x001580ba8d007388 */ /* 0x0001e20000000400 */
[----:B------:R-:W-:-:S03]  /*6e80*/  LEA R6, R6, UR6, 0x8 ;  /* 0x0000000606067c11 */ /* 0x000fc6000f8e40ff */
[----:B------:R-:W-:Y:S01]  /*6e90*/  STS.U16 [R142+0x15c0], R191 ;  /* 0x0015c0bf8e007388 */ /* 0x000fe20000000400 */
[----:B------:R-:W-:-:S03]  /*6ea0*/  @P1 IADD3 R6, R128, 0x200, RZ ;  /* 0x0000020080061810 */ /* 0x000fc60007ffe0ff */
[----:B------:R-:W-:Y:S04]  /*6eb0*/  STS.U16 [R162+0x1600], R195 ;  /* 0x001600c3a2007388 */ /* 0x000fe80000000400 */
[----:B------:R-:W-:Y:S04]  /*6ec0*/  STS.U16 [R158+0x1640], R193 ;  /* 0x001640c19e007388 */ /* 0x000fe80000000400 */
[----:B------:R-:W-:Y:S04]  /*6ed0*/  STS.U16 [R161+0x1680], R192 ;  /* 0x001680c0a1007388 */ /* 0x000fe80000000400 */
[----:B------:R-:W-:Y:S01]  /*6ee0*/  STS.U16 [R159+0x16c0], R200 ;  /* 0x0016c0c89f007388 */ /* 0x000fe20000000400 */
[----:B-1----:R-:W-:-:S03]  /*6ef0*/  FMUL.FTZ R122, R60, R202 ;  /* 0x000000ca3c7a7220 */ /* 0x002fc60000410000 */
[----:B------:R-:W-:Y:S01]  /*6f00*/  STS.U16 [R160+0x1700], R201 ;  /* 0x001700c9a0007388 */ /* 0x000fe20000000400 */
[----:B------:R-:W-:Y:S01]  /*6f10*/  FMUL.FTZ R123, R60, R3 ;  /* 0x000000033c7b7220 */ /* 0x000fe20000410000 */
[----:B0-----:R-:W-:Y:S02]  /*6f20*/  SHF.L.U32 R141, R6, 0x3, RZ ;  /* 0x00000003068d7819 */ /* 0x001fe400000006ff */
[----:B------:R-:W-:Y:S01]  /*6f30*/  STS.U16 [R165+0x1740], R198 ;  /* 0x001740c6a5007388 */ /* 0x000fe20000000400 */
[----:B----4-:R-:W-:-:S03]  /*6f40*/  PRMT R16, RZ, 0x5410, R16 ;  /* 0x00005410ff107816 */ /* 0x010fc60000000010 */
[----:B------:R-:W-:Y:S04]  /*6f50*/  STS.U16 [R166+0x1780], R199 ;  /* 0x001780c7a6007388 */ /* 0x000fe80000000400 */
[----:B------:R-:W-:Y:S04]  /*6f60*/  STS.U16 [R167+0x17c0], R196 ;  /* 0x0017c0c4a7007388 */ /* 0x000fe80000000400 */
[----:B------:R-:W-:Y:S04]  /*6f70*/  STS.U16 [R163+0x1800], R194 ;  /* 0x001800c2a3007388 */ /* 0x000fe80000000400 */
[----:B------:R-:W-:Y:S01]  /*6f80*/  STS.U16 [R164+0x1840], R197 ;  /* 0x001840c5a4007388 */ /* 0x000fe20000000400 */
[----:B------:R-:W-:-:S06]  /*6f90*/  NOP ;  /* 0x0000000000007918 */ /* 0x000fcc0000000000 */
[----:B------:R-:W0:Y:S01]  /*6fa0*/  LDS.U16 R177, [R4+0x1080] ;  /* 0x0010800004b17984 */ /* 0x000e220000000400 */
[----:B------:R-:W-:-:S03]  /*6fb0*/  PRMT R8, RZ, 0x5410, R124 ;  /* 0x00005410ff087816 */ /* 0x000fc6000000007c */
[----:B------:R-:W1:Y:S01]  /*6fc0*/  LDS.U16 R157, [R4+0x1082] ;  /* 0x00108200049d7984 */ /* 0x000e620000000400 */
[----:B------:R-:W-:-:S03]  /*6fd0*/  PRMT R15, RZ, 0x5410, R5 ;  /* 0x00005410ff0f7816 */ /* 0x000fc60000000005 */
[----:B------:R-:W4:Y:S01]  /*6fe0*/  LDS.U16 R160, [R4+0x1084] ;  /* 0x0010840004a07984 */ /* 0x000f220000000400 */
[----:B------:R-:W-:-:S03]  /*6ff0*/  PRMT R14, RZ, 0x5410, R187 ;  /* 0x00005410ff0e7816 */ /* 0x000fc600000000bb */
[----:B------:R-:W0:Y:S01]  /*7000*/  LDS.U16 R158, [R4+0x1086] ;  /* 0x00108600049e7984 */ /* 0x000e220000000400 */
[----:B------:R-:W-:-:S03]  /*7010*/  FMUL.FTZ R187, R16, R102 ;  /* 0x0000006610bb7220 */ /* 0x000fc60000410000 */
        /* <DEDUP_REMOVED lines=30> */
[----:B------:R-:W-:-:S02]  /*7200*/  FMUL.FTZ R188, R15, R102 ;  /* 0x000000660fbc7220 */ /* 0x000fc40000410000 */
[C---:B------:R-:W-:Y:S01]  /*7210*/  FMUL.FTZ R187, R8.reuse, R187 ;  /* 0x000000bb08bb7220 */ /* 0x040fe20000410000 */
[----:B------:R-:W-:Y:S01]  /*7220*/  PRMT R5, RZ, 0x5410, R121 ;  /* 0x00005410ff057816 */ /* 0x000fe20000000079 */
[----:B------:R-:W-:Y:S01]  /*7230*/  FMUL.FTZ R190, R13, R101 ;  /* 0x000000650dbe7220 */ /* 0x000fe20000410000 */
[----:B------:R-:W-:Y:S01]  /*7240*/  HFMA2.MMA R3, -RZ, RZ, 0, 9.5367431640625e-07 ;  /* 0x00000010ff037435 */ /* 0x000fe200000001ff */
[----:B------:R-:W-:Y:S02]  /*7250*/  FMUL.FTZ R188, R8, R188 ;  /* 0x000000bc08bc7220 */ /* 0x000fe40000410000 */
[----:B------:R-:W-:Y:S01]  /*7260*/  FMUL.FTZ R181, R187, R35 ;  /* 0x00000023bbb57220 */ /* 0x000fe20000410000 */
[----:B------:R-:W-:Y:S01]  /*7270*/  HFMA2.MMA R60, -RZ, RZ, 1.875, 0 ;  /* 0x3f800000ff3c7435 */ /* 0x000fe200000001ff */
[----:B------:R-:W-:Y:S02]  /*7280*/  FMUL.FTZ R189, R14, R101 ;  /* 0x000000650ebd7220 */ /* 0x000fe40000410000 */
[----:B------:R-:W-:-:S02]  /*7290*/  FMUL.FTZ R190, R5, R190 ;  /* 0x000000be05be7220 */ /* 0x000fc40000410000 */
[----:B------:R-:W-:Y:S02]  /*72a0*/  FMUL.FTZ R61, R65, R91 ;  /* 0x0000005b413d7220 */ /* 0x000fe40000410000 */
[C---:B-1----:R-:W-:Y:S02]  /*72b0*/  FMUL.FTZ R141, R188.reuse, R35 ;  /* 0x00000023bc8d7220 */ /* 0x042fe40000410000 */
[-C--:B------:R-:W-:Y:S01]  /*72c0*/  FFMA.FTZ R181, R188, R36.reuse, R181 ;  /* 0x00000024bcb57223 */ /* 0x080fe200000100b5 */
[----:B------:R-:W-:Y:S01]  /*72d0*/  MUFU.SIN R67, R62 ;  /* 0x0000003e00437308 */ /* 0x000fe20000000400 */
[----:B------:R-:W-:Y:S02]  /*72e0*/  FMUL.FTZ R189, R5, R189 ;  /* 0x000000bd05bd7220 */ /* 0x000fe40000410000 */
[----:B------:R-:W-:Y:S02]  /*72f0*/  FFMA.FTZ R142, R187, R36, -R141 ;  /* 0x00000024bb8e7223 */ /* 0x000fe4000001088d */
[----:B------:R-:W-:-:S02]  /*7300*/  FADD.FTZ R181, R190, R181 ;  /* 0x000000b5beb57221 */ /* 0x000fc40000010000 */
[----:B------:R-:W-:Y:S01]  /*7310*/  FMUL.FTZ R111, R65, R90 ;  /* 0x0000005a416f7220 */ /* 0x000fe20000410000 */
[----:B------:R1:W-:Y:S01]  /*7320*/  MUFU.COS R110, R62 ;  /* 0x0000003e006e7308 */ /* 0x0003e20000000000 */
[----:B------:R-:W-:Y:S02]  /*7330*/  FMUL.FTZ R5, R88, UR36 ;  /* 0x0000002458057c20 */ /* 0x000fe40008410000 */
[----:B------:R-:W-:Y:S01]  /*7340*/  @!P0 IMAD.WIDE R2, R2, R3, UR42 ;  /* 0x0000002a02028e25 */ /* 0x000fe2000f8e0203 */
[----:B------:R-:W-:-:S04]  /*7350*/  PRMT R9, RZ, 0x5410, R9 ;  /* 0x00005410ff097816 */ /* 0x000fc80000000009 */
[----:B------:R0:W-:Y:S01]  /*7360*/  MUFU.EX2 R6, R61 ;  /* 0x0000003d00067308 */ /* 0x0001e20000000800 */
[----:B-1----:R-:W-:Y:S01]  /*7370*/  CS2R R62, SRZ ;  /* 0x00000000003e7805 */ /* 0x002fe2000001ff00 */
[----:B------:R-:W-:Y:S02]  /*7380*/  FMUL.FTZ R4, R65, R88 ;  /* 0x0000005841047220 */ /* 0x000fe40000410000 */
[----:B------:R-:W-:Y:S02]  /*7390*/  FADD.FTZ R142, R189, R142 ;  /* 0x0000008ebd8e7221 */ /* 0x000fe40000010000 */
[----:B------:R-:W-:Y:S01]  /*73a0*/  FMUL.FTZ R185, R33, R181 ;  /* 0x000000b521b97220 */ /* 0x000fe20000410000 */
[----:B0-----:R-:W-:Y:S01]  /*73b0*/  MOV R61, RZ ;  /* 0x000000ff003d7202 */ /* 0x001fe20000000f00 */
[----:B------:R-:W-:Y:S01]  /*73c0*/  BAR.SYNC.DEFER_BLOCKING 0x0 ;  /* 0x0000000000007b1d */ /* 0x000fe20000010000 */
[----:B------:R-:W-:Y:S01]  /*73d0*/  FMUL.RZ R204, R5, 0.15915493667125701904 ;  /* 0x3e22f98305cc7820 */ /* 0x000fe2000040c000 */
[----:B---3--:R-:W-:Y:S01]  /*73e0*/  PRMT R10, RZ, 0x5410, R10 ;  /* 0x00005410ff0a7816 */ /* 0x008fe2000000000a */
[----:B------:R-:W-:-:S03]  /*73f0*/  FFMA.FTZ R185, R34, R142, -R185 ;  /* 0x0000008e22b97223 */ /* 0x000fc600000108b9 */
[----:B------:R-:W-:Y:S01]  /*7400*/  MUFU.SIN R7, R203 ;  /* 0x000000cb00077308 */ /* 0x000fe20000000400 */
[----:B------:R-:W-:Y:S02]  /*7410*/  FMUL.FTZ R142, R33, R142 ;  /* 0x0000008e218e7220 */ /* 0x000fe40000410000 */
[----:B------:R-:W-:Y:S02]  /*7420*/  FMUL.FTZ R191, R9, R100 ;  /* 0x0000006409bf7220 */ /* 0x000fe40000410000 */
[----:B------:R-:W-:-:S03]  /*7430*/  FMUL.FTZ R141, R65, R83 ;  /* 0x00000053418d7220 */ /* 0x000fc60000410000 */
[----:B------:R-:W-:Y:S01]  /*7440*/  MUFU.COS R8, R203 ;  /* 0x000000cb00087308 */ /* 0x000fe20000000000 */
[----:B------:R-:W-:-:S07]  /*7450*/  FMUL.FTZ R192, R10, R100 ;  /* 0x000000640ac07220 */ /* 0x000fce0000410000 */
[----:B------:R-:W0:Y:S01]  /*7460*/  MUFU.EX2 R111, R111 ;  /* 0x0000006f006f7308 */ /* 0x000e220000000800 */
[----:B------:R1:W5:Y:S01]  /*7470*/  @!P0 LDG.E.128 R60, [R2.64] ;  /* 0x00000028023c8981 */ /* 0x000362000c1e1d00 */
[----:B------:R-:W-:-:S06]  /*7480*/  FFMA.FTZ R142, R34, R181, R142 ;  /* 0x000000b5228e7223 */ /* 0x000fcc000001008e */
[----:B------:R-:W-:Y:S01]  /*7490*/  MUFU.COS R66, R204 ;  /* 0x000000cc00427308 */ /* 0x000fe20000000000 */
[----:B-1----:R-:W-:-:S07]  /*74a0*/  PRMT R2, RZ, 0x5410, R120 ;  /* 0x00005410ff027816 */ /* 0x002fce0000000078 */
[----:B------:R-:W1:Y:S01]  /*74b0*/  MUFU.EX2 R4, R4 ;  /* 0x0000000400047308 */ /* 0x000e620000000800 */
[C---:B------:R-:W-:Y:S02]  /*74c0*/  FMUL.FTZ R191, R2.reuse, R191 ;  /* 0x000000bf02bf7220 */ /* 0x040fe40000410000 */
[----:B------:R-:W-:Y:S02]  /*74d0*/  FMUL.FTZ R192, R2, R192 ;  /* 0x000000c002c07220 */ /* 0x000fe40000410000 */
[----:B------:R-:W-:-:S03]  /*74e0*/  FADD.FTZ R142, R191, R142 ;  /* 0x0000008ebf8e7221 */ /* 0x000fc60000010000 */
[----:B------:R-:W3:Y:S01]  /*74f0*/  MUFU.EX2 R141, R141 ;  /* 0x0000008d008d7308 */ /* 0x000ee20000000800 */
[----:B------:R-:W-:Y:S02]  /*7500*/  FADD.FTZ R185, R192, R185 ;  /* 0x000000b9c0b97221 */ /* 0x000fe40000010000 */
[----:B------:R-:W-:Y:S01]  /*7510*/  FMUL.FTZ R2, R31, R142 ;  /* 0x0000008e1f027220 */ /* 0x000fe20000410000 */
[----:B------:R-:W-:Y:S01]  /*7520*/  PRMT R0, RZ, 0x5410, R0 ;  /* 0x00005410ff007816 */ /* 0x000fe20000000000 */
[C---:B0-----:R-:W-:Y:S02]  /*7530*/  FMUL.FTZ R8, R111.reuse, R8 ;  /* 0x000000086f087220 */ /* 0x041fe40000410000 */
[----:B------:R-:W-:Y:S01]  /*7540*/  FMUL.FTZ R7, R111, R7 ;  /* 0x000000076f077220 */ /* 0x000fe20000410000 */
[----:B------:R-:W0:Y:S01]  /*7550*/  MUFU.SIN R5, R204 ;  /* 0x000000cc00057308 */ /* 0x000e220000000400 */
[----:B------:R-:W-:Y:S02]  /*7560*/  FMUL.FTZ R111, R31, R185 ;  /* 0x000000b91f6f7220 */ /* 0x000fe40000410000 */
[----:B------:R-:W-:-:S02]  /*7570*/  FMUL.FTZ R12, R6, R12 ;  /* 0x0000000c060c7220 */ /* 0x000fc40000410000 */
[----:B------:R-:W-:Y:S02]  /*7580*/  FMUL.FTZ R11, R6, R11 ;  /* 0x0000000b060b7220 */ /* 0x000fe40000410000 */
[----:B------:R-:W-:Y:S01]  /*7590*/  FFMA.FTZ R185, R32, R185, -R2 ;  /* 0x000000b920b97223 */ /* 0x000fe20000010802 */
[----:B------:R-:W-:Y:S01]  /*75a0*/  PRMT R2, RZ, 0x5410, R64 ;  /* 0x00005410ff027816 */ /* 0x000fe20000000040 */
[----:B-1----:R-:W-:Y:S01]  /*75b0*/  FMUL.FTZ R6, R4, R66 ;  /* 0x0000004204067220 */ /* 0x002fe20000410000 */
[----:B------:R-:W-:Y:S01]  /*75c0*/  PRMT R66, RZ, 0x5410, R119 ;  /* 0x00005410ff427816 */ /* 0x000fe20000000077 */
[----:B------:R-:W-:Y:S02]  /*75d0*/  FMUL.FTZ R193, R0, R99 ;  /* 0x0000006300c17220 */ /* 0x000fe40000410000 */
[----:B------:R-:W-:Y:S02]  /*75e0*/  FMUL.FTZ R64, R122, R35 ;  /* 0x000000237a407220 */ /* 0x000fe40000410000 */
[----:B------:R-:W-:-:S02]  /*75f0*/  FMUL.FTZ R194, R2, R99 ;  /* 0x0000006302c27220 */ /* 0x000fc40000410000 */
[----:B---3--:R-:W-:Y:S02]  /*7600*/  FMUL.FTZ R3, R141, R67 ;  /* 0x000000438d037220 */ /* 0x008fe40000410000 */
[----:B------:R-:W-:Y:S02]  /*7610*/  FFMA.FTZ R142, R32, R142, R111 ;  /* 0x0000008e208e7223 */ /* 0x000fe4000001006f */
[C---:B------:R-:W-:Y:S02]  /*7620*/  FMUL.FTZ R193, R66.reuse, R193 ;  /* 0x000000c142c17220 */ /* 0x040fe40000410000 */
[C---:B------:R-:W-:Y:S02]  /*7630*/  FMUL.FTZ R67, R123.reuse, R35 ;  /* 0x000000237b437220 */ /* 0x040fe40000410000 */
[----:B------:R-:W-:Y:S02]  /*7640*/  FFMA.FTZ R64, R123, R36, R64 ;  /* 0x000000247b407223 */ /* 0x000fe40000010040 */
[----:B------:R-:W-:-:S02]  /*7650*/  FMUL.FTZ R194, R66, R194 ;  /* 0x000000c242c27220 */ /* 0x000fc40000410000 */
[----:B------:R-:W-:Y:S02]  /*7660*/  FADD.FTZ R142, R193, R142 ;  /* 0x0000008ec18e7221 */ /* 0x000fe40000010000 */
[----:B------:R-:W-:Y:S02]  /*7670*/  FFMA.FTZ R67, R122, R36, -R67 ;  /* 0x000000247a437223 */ /* 0x000fe40000010843 */
[----:B0-----:R-:W-:Y:S02]  /*7680*/  FMUL.FTZ R5, R4, R5 ;  /* 0x0000000504057220 */ /* 0x001fe40000410000 */
[----:B------:R-:W-:Y:S02]  /*7690*/  FMUL.FTZ R66, R33, R64 ;  /* 0x0000004021427220 */ /* 0x000fe40000410000 */
[----:B------:R-:W-:Y:S02]  /*76a0*/  FMUL.FTZ R4, R141, R110 ;  /* 0x0000006e8d047220 */ /* 0x000fe40000410000 */
[----:B------:R-:W-:Y:S01]  /*76b0*/  FADD.FTZ R185, R194, R185 ;  /* 0x000000b9c2b97221 */ /* 0x000fe20000010000 */
[----:B------:R-:W-:Y:S01]  /*76c0*/  PRMT R130, RZ, 0x5410, R130 ;  /* 0x00005410ff827816 */ /* 0x000fe20000000082 */
[----:B------:R-:W-:-:S02]  /*76d0*/  FMUL.FTZ R110, R29, R142 ;  /* 0x0000008e1d6e7220 */ /* 0x000fc40000410000 */
[-C--:B------:R-:W-:Y:S02]  /*76e0*/  FMUL.FTZ R111, R33, R67.reuse ;  /* 0x00000043216f7220 */ /* 0x080fe40000410000 */
[----:B------:R-:W-:Y:S01]  /*76f0*/  FFMA.FTZ R66, R34, R67, -R66 ;  /* 0x0000004322427223 */ /* 0x000fe20000010842 */
[----:B------:R-:W-:Y:S01]  /*7700*/  PRMT R129, RZ, 0x5410, R129 ;  /* 0x00005410ff817816 */ /* 0x000fe20000000081 */
[-C--:B------:R-:W-:Y:S02]  /*7710*/  FMUL.FTZ R141, R29, R185.reuse ;  /* 0x000000b91d8d7220 */ /* 0x080fe40000410000 */
[----:B------:R-:W-:Y:S01]  /*7720*/  FFMA.FTZ R185, R30, R185, -R110 ;  /* 0x000000b91eb97223 */ /* 0x000fe2000001086e */
[----:B------:R-:W-:Y:S01]  /*7730*/  PRMT R110, RZ, 0x5410, R118 ;  /* 0x00005410ff6e7816 */ /* 0x000fe20000000076 */
[----:B------:R-:W-:Y:S02]  /*7740*/  FFMA.FTZ R111, R34, R64, R111 ;  /* 0x00000040226f7223 */ /* 0x000fe4000001006f */
[----:B------:R-:W-:-:S02]  /*7750*/  FMUL.FTZ R195, R130, R98 ;  /* 0x0000006282c37220 */ /* 0x000fc40000410000 */
[----:B------:R-:W-:Y:S02]  /*7760*/  FMUL.FTZ R64, R31, R66 ;  /* 0x000000421f407220 */ /* 0x000fe40000410000 */
[----:B------:R-:W-:Y:S02]  /*7770*/  FMUL.FTZ R196, R129, R98 ;  /* 0x0000006281c47220 */ /* 0x000fe40000410000 */
[----:B------:R-:W-:Y:S02]  /*7780*/  FMUL.FTZ R67, R31, R111 ;  /* 0x0000006f1f437220 */ /* 0x000fe40000410000 */
[----:B------:R-:W-:Y:S02]  /*7790*/  FFMA.FTZ R142, R30, R142, R141 ;  /* 0x0000008e1e8e7223 */ /* 0x000fe4000001008d */
[----:B------:R-:W-:Y:S02]  /*77a0*/  FMUL.FTZ R195, R110, R195 ;  /* 0x000000c36ec37220 */ /* 0x000fe40000410000 */
[----:B------:R-:W-:-:S02]  /*77b0*/  FFMA.FTZ R64, R32, R111, R64 ;  /* 0x0000006f20407223 */ /* 0x000fc40000010040 */
[----:B------:R-:W-:Y:S02]  /*77c0*/  FMUL.FTZ R196, R110, R196 ;  /* 0x000000c46ec47220 */ /* 0x000fe40000410000 */
[----:B------:R-:W-:Y:S02]  /*77d0*/  FFMA.FTZ R67, R32, R66, -R67 ;  /* 0x0000004220437223 */ /* 0x000fe40000010843 */
[----:B------:R-:W-:Y:S02]  /*77e0*/  FADD.FTZ R142, R195, R142 ;  /* 0x0000008ec38e7221 */ /* 0x000fe40000010000 */
[C---:B------:R-:W-:Y:S02]  /*77f0*/  FMUL.FTZ R66, R29.reuse, R64 ;  /* 0x000000401d427220 */ /* 0x040fe40000410000 */
[----:B------:R-:W-:Y:S02]  /*7800*/  FADD.FTZ R185, R196, R185 ;  /* 0x000000b9c4b97221 */ /* 0x000fe40000010000 */
[----:B------:R-:W-:Y:S01]  /*7810*/  FMUL.FTZ R111, R29, R67 ;  /* 0x000000431d6f7220 */ /* 0x000fe20000410000 */
[----:B------:R-:W-:Y:S01]  /*7820*/  PRMT R131, RZ, 0x5410, R131 ;  /* 0x00005410ff837816 */ /* 0x000fe20000000083 */
[----:B------:R-:W-:-:S02]  /*7830*/  FMUL.FTZ R110, R27, R142 ;  /* 0x0000008e1b6e7220 */ /* 0x000fc40000410000 */
[C---:B------:R-:W-:Y:S02]  /*7840*/  FFMA.FTZ R66, R30.reuse, R67, -R66 ;  /* 0x000000431e427223 */ /* 0x040fe40000010842 */
[CC--:B------:R-:W-:Y:S02]  /*7850*/  FMUL.FTZ R141, R27.reuse, R185.reuse ;  /* 0x000000b91b8d7220 */ /* 0x0c0fe40000410000 */
[----:B------:R-:W-:Y:S01]  /*7860*/  FFMA.FTZ R111, R30, R64, R111 ;  /* 0x000000401e6f7223 */ /* 0x000fe2000001006f */
[----:B------:R-:W-:Y:S01]  /*7870*/  PRMT R132, RZ, 0x5410, R132 ;  /* 0x00005410ff847816 */ /* 0x000fe20000000084 */
[----:B------:R-:W-:Y:S01]  /*7880*/  FFMA.FTZ R185, R28, R185, -R110 ;  /* 0x000000b91cb97223 */ /* 0x000fe2000001086e */
[----:B------:R-:W-:Y:S01]  /*7890*/  PRMT R110, RZ, 0x5410, R117 ;  /* 0x00005410ff6e7816 */ /* 0x000fe20000000075 */
[----:B------:R-:W-:Y:S02]  /*78a0*/  FMUL.FTZ R64, R27, R66 ;  /* 0x000000421b407220 */ /* 0x000fe40000410000 */
[----:B------:R-:W-:-:S02]  /*78b0*/  FMUL.FTZ R198, R131, R97 ;  /* 0x0000006183c67220 */ /* 0x000fc40000410000 */
[-C--:B------:R-:W-:Y:S02]  /*78c0*/  FMUL.FTZ R67, R27, R111.reuse ;  /* 0x0000006f1b437220 */ /* 0x080fe40000410000 */
[----:B------:R-:W-:Y:S02]  /*78d0*/  FFMA.FTZ R64, R28, R111, R64 ;  /* 0x0000006f1c407223 */ /* 0x000fe40000010040 */
[----:B------:R-:W-:Y:S02]  /*78e0*/  FMUL.FTZ R197, R132, R97 ;  /* 0x0000006184c57220 */ /* 0x000fe40000410000 */
[----:B------:R-:W-:Y:S02]  /*78f0*/  FMUL.FTZ R198, R110, R198 ;  /* 0x000000c66ec67220 */ /* 0x000fe40000410000 */
[C---:B------:R-:W-:Y:S01]  /*7900*/  FFMA.FTZ R67, R28.reuse, R66, -R67 ;  /* 0x000000421c437223 */ /* 0x040fe20000010843 */
[----:B------:R-:W-:Y:S01]  /*7910*/  PRMT R134, RZ, 0x5410, R134 ;  /* 0x00005410ff867816 */ /* 0x000fe20000000086 */
[----:B------:R-:W-:Y:S01]  /*7920*/  FMUL.FTZ R66, R25, R64 ;  /* 0x0000004019427220 */ /* 0x000fe20000410000 */
[----:B------:R-:W-:Y:S01]  /*7930*/  PRMT R133, RZ, 0x5410, R133 ;  /* 0x00005410ff857816 */ /* 0x000fe20000000085 */
[----:B------:R-:W-:-:S02]  /*7940*/  FFMA.FTZ R142, R28, R142, R141 ;  /* 0x0000008e1c8e7223 */ /* 0x000fc4000001008d */
[----:B------:R-:W-:Y:S02]  /*7950*/  FMUL.FTZ R197, R110, R197 ;  /* 0x000000c56ec57220 */ /* 0x000fe40000410000 */
[----:B------:R-:W-:Y:S02]  /*7960*/  FADD.FTZ R185, R198, R185 ;  /* 0x000000b9c6b97221 */ /* 0x000fe40000010000 */
[-C--:B------:R-:W-:Y:S02]  /*7970*/  FMUL.FTZ R111, R25, R67.reuse ;  /* 0x00000043196f7220 */ /* 0x080fe40000410000 */
[----:B------:R-:W-:Y:S01]  /*7980*/  FFMA.FTZ R66, R26, R67, -R66 ;  /* 0x000000431a427223 */ /* 0x000fe20000010842 */
[----:B------:R-:W-:Y:S01]  /*7990*/  PRMT R67, RZ, 0x5410, R116 ;  /* 0x00005410ff437816 */ /* 0x000fe20000000074 */
[----:B------:R-:W-:Y:S02]  /*79a0*/  FADD.FTZ R142, R197, R142 ;  /* 0x0000008ec58e7221 */ /* 0x000fe40000010000 */
[----:B------:R-:W-:-:S02]  /*79b0*/  FMUL.FTZ R141, R25, R185 ;  /* 0x000000b9198d7220 */ /* 0x000fc40000410000 */
[-C--:B------:R-:W-:Y:S02]  /*79c0*/  FMUL.FTZ R200, R134, R96.reuse ;  /* 0x0000006086c87220 */ /* 0x080fe40000410000 */
[----:B------:R-:W-:Y:S02]  /*79d0*/  FMUL.FTZ R199, R133, R96 ;  /* 0x0000006085c77220 */ /* 0x000fe40000410000 */
[C---:B------:R-:W-:Y:S02]  /*79e0*/  FFMA.FTZ R111, R26.reuse, R64, R111 ;  /* 0x000000401a6f7223 */ /* 0x040fe4000001006f */
[-C--:B------:R-:W-:Y:S02]  /*79f0*/  FMUL.FTZ R110, R25, R142.reuse ;  /* 0x0000008e196e7220 */ /* 0x080fe40000410000 */
[----:B------:R-:W-:Y:S02]  /*7a00*/  FFMA.FTZ R141, R26, R142, R141 ;  /* 0x0000008e1a8d7223 */ /* 0x000fe4000001008d */
[----:B------:R-:W-:-:S02]  /*7a10*/  FMUL.FTZ R200, R67, R200 ;  /* 0x000000c843c87220 */ /* 0x000fc40000410000 */
[----:B------:R-:W-:Y:S02]  /*7a20*/  FMUL.FTZ R64, R78, UR36 ;  /* 0x000000244e407c20 */ /* 0x000fe40008410000 */
[----:B------:R-:W-:Y:S01]  /*7a30*/  FMUL.FTZ R199, R67, R199 ;  /* 0x000000c743c77220 */ /* 0x000fe20000410000 */
[----:B--2---:R-:W-:Y:S01]  /*7a40*/  PRMT R135, RZ, 0x5410, R135 ;  /* 0x00005410ff877816 */ /* 0x004fe20000000087 */
[----:B------:R-:W-:Y:S02]  /*7a50*/  FMUL.FTZ R67, R23, R111 ;  /* 0x0000006f17437220 */ /* 0x000fe40000410000 */
[----:B------:R-:W-:Y:S02]  /*7a60*/  FFMA.FTZ R110, R26, R185, -R110 ;  /* 0x000000b91a6e7223 */ /* 0x000fe4000001086e */
[----:B------:R-:W-:Y:S02]  /*7a70*/  FADD.FTZ R141, R200, R141 ;  /* 0x0000008dc88d7221 */ /* 0x000fe40000010000 */
[----:B------:R-:W-:Y:S01]  /*7a80*/  FMUL.RZ R181, R64, 0.15915493667125701904 ;  /* 0x3e22f98340b57820 */ /* 0x000fe2000040c000 */
[----:B------:R-:W-:Y:S01]  /*7a90*/  PRMT R184, RZ, 0x5410, R115 ;  /* 0x00005410ffb87816 */ /* 0x000fe20000000073 */
[----:B------:R-:W-:Y:S01]  /*7aa0*/  FFMA.FTZ R64, R24, R66, -R67 ;  /* 0x0000004218407223 */ /* 0x000fe20000010843 */
[----:B------:R-:W-:Y:S01]  /*7ab0*/  PRMT R136, RZ, 0x5410, R136 ;  /* 0x00005410ff887816 */ /* 0x000fe20000000088 */
[----:B------:R-:W-:-:S02]  /*7ac0*/  FADD.FTZ R110, R199, R110 ;  /* 0x0000006ec76e7221 */ /* 0x000fc40000010000 */
[----:B------:R-:W-:Y:S02]  /*7ad0*/  FMUL.FTZ R67, R23, R141 ;  /* 0x0000008d17437220 */ /* 0x000fe40000410000 */
[-C--:B------:R-:W-:Y:S02]  /*7ae0*/  FMUL.FTZ R201, R135, R95.reuse ;  /* 0x0000005f87c97220 */ /* 0x080fe40000410000 */
[-C--:B------:R-:W-:Y:S02]  /*7af0*/  FFMA.FTZ R180, R24, R110.reuse, -R67 ;  /* 0x0000006e18b47223 */ /* 0x080fe40000010843 */
[C---:B------:R-:W-:Y:S02]  /*7b00*/  FMUL.FTZ R110, R23.reuse, R110 ;  /* 0x0000006e176e7220 */ /* 0x040fe40000410000 */
[----:B------:R-:W-:Y:S02]  /*7b10*/  FMUL.FTZ R202, R136, R95 ;  /* 0x0000005f88ca7220 */ /* 0x000fe40000410000 */
[----:B------:R-:W-:Y:S01]  /*7b20*/  FMUL.FTZ R201, R184, R201 ;  /* 0x000000c9b8c97220 */ /* 0x000fe20000410000 */
        /* <DEDUP_REMOVED lines=14> */
[----:B------:R-:W-:Y:S01]  /*7c10*/  FMUL.FTZ R203, R111, R203 ;  /* 0x000000cb6fcb7220 */ /* 0x000fe20000410000 */
[----:B------:R-:W-:Y:S01]  /*7c20*/  MUFU.SIN R142, R181 ;  /* 0x000000b5008e7308 */ /* 0x000fe20000000400 */
[----:B------:R-:W-:-:S02]  /*7c30*/  FMUL.FTZ R65, R65, R78 ;  /* 0x0000004e41417220 */ /* 0x000fc40000410000 */
[----:B------:R-:W-:Y:S02]  /*7c40*/  FMUL.FTZ R204, R111, R204 ;  /* 0x000000cc6fcc7220 */ /* 0x000fe40000410000 */
[----:B------:R-:W-:-:S03]  /*7c50*/  FADD.FTZ R110, R203, R110 ;  /* 0x0000006ecb6e7221 */ /* 0x000fc60000010000 */
[----:B------:R0:W-:Y:S01]  /*7c60*/  MUFU.COS R141, R181 ;  /* 0x000000b5008d7308 */ /* 0x0001e20000000000 */
[----:B------:R-:W-:Y:S02]  /*7c70*/  PRMT R139, RZ, 0x5410, R139 ;  /* 0x00005410ff8b7816 */ /* 0x000fe4000000008b */
[----:B------:R-:W-:Y:S01]  /*7c80*/  PRMT R140, RZ, 0x5410, R140 ;  /* 0x00005410ff8c7816 */ /* 0x000fe2000000008c */
[----:B0-----:R-:W-:-:S04]  /*7c90*/  FFMA.FTZ R181, R22, R180, -R67 ;  /* 0x000000b416b57223 */ /* 0x001fc80000010843 */
[----:B------:R-:W0:Y:S01]  /*7ca0*/  MUFU.EX2 R65, R65 ;  /* 0x0000004100417308 */ /* 0x000e220000000800 */
[----:B------:R-:W-:Y:S02]  /*7cb0*/  FMUL.FTZ R67, R21, R66 ;  /* 0x0000004215437220 */ /* 0x000fe40000410000 */
[----:B------:R-:W-:Y:S02]  /*7cc0*/  FADD.FTZ R181, R204, R181 ;  /* 0x000000b5ccb57221 */ /* 0x000fe40000010000 */
[----:B------:R-:W-:Y:S02]  /*7cd0*/  FMUL.FTZ R180, R19, R110 ;  /* 0x0000006e13b47220 */ /* 0x000fe40000410000 */
[-C--:B------:R-:W-:Y:S02]  /*7ce0*/  FMUL.FTZ R111, R21, R64.reuse ;  /* 0x00000040156f7220 */ /* 0x080fe40000410000 */
[----:B------:R-:W-:Y:S01]  /*7cf0*/  FFMA.FTZ R67, R22, R64, -R67 ;  /* 0x0000004016437223 */ /* 0x000fe20000010843 */
[----:B------:R-:W-:Y:S01]  /*7d00*/  PRMT R64, RZ, 0x5410, R113 ;  /* 0x00005410ff407816 */ /* 0x000fe20000000071 */
[----:B------:R-:W-:-:S02]  /*7d10*/  FFMA.FTZ R180, R20, R181, -R180 ;  /* 0x000000b514b47223 */ /* 0x000fc400000108b4 */
[----:B------:R-:W-:Y:S02]  /*7d20*/  FMUL.FTZ R181, R19, R181 ;  /* 0x000000b513b57220 */ /* 0x000fe40000410000 */
[-C--:B------:R-:W-:Y:S02]  /*7d30*/  FMUL.FTZ R205, R139, R93.reuse ;  /* 0x0000005d8bcd7220 */ /* 0x080fe40000410000 */
[----:B------:R-:W-:Y:S02]  /*7d40*/  FMUL.FTZ R206, R140, R93 ;  /* 0x0000005d8cce7220 */ /* 0x000fe40000410000 */
[----:B------:R-:W-:Y:S02]  /*7d50*/  FFMA.FTZ R111, R22, R66, R111 ;  /* 0x00000042166f7223 */ /* 0x000fe4000001006f */
[----:B------:R-:W-:Y:S02]  /*7d60*/  FFMA.FTZ R181, R20, R110, R181 ;  /* 0x0000006e14b57223 */ /* 0x000fe400000100b5 */
[----:B------:R-:W-:-:S02]  /*7d70*/  FMUL.FTZ R205, R64, R205 ;  /* 0x000000cd40cd7220 */ /* 0x000fc40000410000 */
[----:B------:R-:W-:Y:S02]  /*7d80*/  FMUL.FTZ R206, R64, R206 ;  /* 0x000000ce40ce7220 */ /* 0x000fe40000410000 */
[C---:B------:R-:W-:Y:S01]  /*7d90*/  FMUL.FTZ R64, R19.reuse, R111 ;  /* 0x0000006f13407220 */ /* 0x040fe20000410000 */
[----:B------:R-:W-:Y:S01]  /*7da0*/  PRMT R143, RZ, 0x5410, R143 ;  /* 0x00005410ff8f7816 */ /* 0x000fe2000000008f */
        /* <DEDUP_REMOVED lines=19> */
[CC--:B------:R-:W-:Y:S02]  /*7ee0*/  FFMA.FTZ R65, R18.reuse, R64.reuse, -R65 ;  /* 0x0000004012417223 */ /* 0x0c0fe40000010841 */
        /* <DEDUP_REMOVED lines=9> */
[-C--:B------:R-:W-:Y:S02]  /*7f80*/  FMUL.FTZ R209, R145, R91.reuse ;  /* 0x0000005b91d17220 */ /* 0x080fe40000410000 */
[----:B------:R-:W-:Y:S02]  /*7f90*/  FMUL.FTZ R210, R146, R91 ;  /* 0x0000005b92d27220 */ /* 0x000fe40000410000 */
[----:B------:R-:W-:Y:S02]  /*7fa0*/  FFMA.FTZ R110, R12, R111, -R67 ;  /* 0x0000006f0c6e7223 */ /* 0x000fe40000010843 */
[----:B------:R-:W-:-:S02]  /*7fb0*/  FMUL.FTZ R209, R66, R209 ;  /* 0x000000d142d17220 */ /* 0x000fc40000410000 */
        /* <DEDUP_REMOVED lines=8> */
[----:B------:R-:W-:Y:S01]  /*8040*/  FFMA.FTZ R66, R12, R65, -R66 ;  /* 0x000000410c427223 */ /* 0x000fe20000010842 */
[----:B------:R-:W-:Y:S01]  /*8050*/  PRMT R148, RZ, 0x5410, R148 ;  /* 0x00005410ff947816 */ /* 0x000fe20000000094 */
[-C--:B------:R-:W-:Y:S02]  /*8060*/  FMUL.FTZ R65, R7, R181.reuse ;  /* 0x000000b507417220 */ /* 0x080fe40000410000 */
[----:B------:R-:W-:Y:S01]  /*8070*/  FFMA.FTZ R181, R8, R181, R64 ;  /* 0x000000b508b57223 */ /* 0x000fe20000010040 */
[----:B------:R-:W-:Y:S01]  /*8080*/  PRMT R64, RZ, 0x5410, R106 ;  /* 0x00005410ff407816 */ /* 0x000fe2000000006a */
[-C--:B------:R-:W-:Y:S02]  /*8090*/  FMUL.FTZ R211, R147, R90.reuse ;  /* 0x0000005a93d37220 */ /* 0x080fe40000410000 */
[----:B------:R-:W-:Y:S02]  /*80a0*/  FMUL.FTZ R212, R148, R90 ;  /* 0x0000005a94d47220 */ /* 0x000fe40000410000 */
[----:B------:R-:W-:-:S02]  /*80b0*/  FFMA.FTZ R180, R8, R110, -R65 ;  /* 0x0000006e08b47223 */ /* 0x000fc40000010841 */
[C---:B------:R-:W-:Y:S02]  /*80c0*/  FMUL.FTZ R211, R64.reuse, R211 ;  /* 0x000000d340d37220 */ /* 0x040fe40000410000 */
[----:B------:R-:W-:Y:S02]  /*80d0*/  FMUL.FTZ R212, R64, R212 ;  /* 0x000000d440d47220 */ /* 0x000fe40000410000 */
[----:B------:R-:W-:Y:S02]  /*80e0*/  FMUL.FTZ R65, R7, R67 ;  /* 0x0000004307417220 */ /* 0x000fe40000410000 */
[----:B------:R-:W-:Y:S02]  /*80f0*/  FADD.FTZ R180, R211, R180 ;  /* 0x000000b4d3b47221 */ /* 0x000fe40000010000 */
[-C--:B------:R-:W-:Y:S02]  /*8100*/  FMUL.FTZ R110, R7, R66.reuse ;  /* 0x00000042076e7220 */ /* 0x080fe40000410000 */
[----:B------:R-:W-:-:S02]  /*8110*/  FFMA.FTZ R64, R8, R66, -R65 ;  /* 0x0000004208407223 */ /* 0x000fc40000010841 */
[----:B------:R-:W-:Y:S01]  /*8120*/  FADD.FTZ R181, R212, R181 ;  /* 0x000000b5d4b57221 */ /* 0x000fe20000010000 */
[----:B------:R-:W-:Y:S01]  /*8130*/  PRMT R150, RZ, 0x5410, R150 ;  /* 0x00005410ff967816 */ /* 0x000fe20000000096 */
[C---:B------:R-:W-:Y:S02]  /*8140*/  FMUL.FTZ R66, R5.reuse, R180 ;  /* 0x000000b405427220 */ /* 0x040fe40000410000 */
[----:B------:R-:W-:Y:S02]  /*8150*/  FFMA.FTZ R65, R8, R67, R110 ;  /* 0x0000004308417223 */ /* 0x000fe4000001006e */
[-C--:B------:R-:W-:Y:S01]  /*8160*/  FMUL.FTZ R67, R5, R181.reuse ;  /* 0x000000b505437220 */ /* 0x080fe20000410000 */
[----:B------:R-:W-:Y:S01]  /*8170*/  PRMT R149, RZ, 0x5410, R149 ;  /* 0x00005410ff957816 */ /* 0x000fe20000000095 */
[----:B------:R-:W-:Y:S01]  /*8180*/  FFMA.FTZ R181, R6, R181, R66 ;  /* 0x000000b506b57223 */ /* 0x000fe20000010042 */
[----:B------:R-:W-:Y:S01]  /*8190*/  PRMT R66, RZ, 0x5410, R105 ;  /* 0x00005410ff427816 */ /* 0x000fe20000000069 */
[----:B------:R-:W-:-:S02]  /*81a0*/  FMUL.FTZ R214, R150, R88 ;  /* 0x0000005896d67220 */ /* 0x000fc40000410000 */
[----:B------:R-:W-:Y:S02]  /*81b0*/  FMUL.FTZ R213, R149, R88 ;  /* 0x0000005895d57220 */ /* 0x000fe40000410000 */
[----:B------:R-:W-:Y:S02]  /*81c0*/  FMUL.FTZ R214, R66, R214 ;  /* 0x000000d642d67220 */ /* 0x000fe40000410000 */
[----:B------:R-:W-:Y:S02]  /*81d0*/  FFMA.FTZ R180, R6, R180, -R67 ;  /* 0x000000b406b47223 */ /* 0x000fe40000010843 */
[----:B------:R-:W-:Y:S02]  /*81e0*/  FMUL.FTZ R67, R5, R65 ;  /* 0x0000004105437220 */ /* 0x000fe40000410000 */
[----:B------:R-:W-:Y:S02]  /*81f0*/  FMUL.FTZ R213, R66, R213 ;  /* 0x000000d542d57220 */ /* 0x000fe40000410000 */
[----:B------:R-:W-:-:S02]  /*8200*/  FADD.FTZ R181, R214, R181 ;  /* 0x000000b5d6b57221 */ /* 0x000fc40000010000 */
[-C--:B------:R-:W-:Y:S02]  /*8210*/  FMUL.FTZ R66, R5, R64.reuse ;  /* 0x0000004005427220 */ /* 0x080fe40000410000 */
[C---:B------:R-:W-:Y:S01]  /*8220*/  FFMA.FTZ R64, R6.reuse, R64, -R67 ;  /* 0x0000004006407223 */ /* 0x040fe20000010843 */
[----:B------:R-:W-:Y:S01]  /*8230*/  PRMT R152, RZ, 0x5410, R152 ;  /* 0x00005410ff987816 */ /* 0x000fe20000000098 */
[----:B------:R-:W-:Y:S02]  /*8240*/  FADD.FTZ R180, R213, R180 ;  /* 0x000000b4d5b47221 */ /* 0x000fe40000010000 */
[C---:B------:R-:W-:Y:S01]  /*8250*/  FMUL.FTZ R67, R3.reuse, R181 ;  /* 0x000000b503437220 */ /* 0x040fe20000410000 */
[----:B------:R-:W-:Y:S01]  /*8260*/  PRMT R151, RZ, 0x5410, R151 ;  /* 0x00005410ff977816 */ /* 0x000fe20000000097 */
[----:B------:R-:W-:Y:S02]  /*8270*/  FFMA.FTZ R65, R6, R65, R66 ;  /* 0x0000004106417223 */ /* 0x000fe40000010042 */
        /* <DEDUP_REMOVED lines=10> */
[----:B------:R-:W-:Y:S02]  /*8320*/  FADD.FTZ R181, R216, R181 ;  /* 0x000000b5d8b57221 */ /* 0x000fe40000010000 */
[----:B------:R-:W-:Y:S02]  /*8330*/  FADD.FTZ R66, R215, R66 ;  /* 0x00000042d7427221 */ /* 0x000fe40000010000 */
[C---:B------:R-:W-:Y:S02]  /*8340*/  FFMA.FTZ R64, R4.reuse, R64, -R67 ;  /* 0x0000004004407223 */ /* 0x040fe40000010843 */
[----:B------:R-:W-:Y:S02]  /*8350*/  FFMA.FTZ R65, R4, R65, R110 ;  /* 0x0000004104417223 */ /* 0x000fe4000001006e */
[CC--:B------:R-:W-:Y:S01]  /*8360*/  FMUL.FTZ R67, R142.reuse, R181.reuse ;  /* 0x000000b58e437220 */ /* 0x0c0fe20000410000 */
[----:B------:R-:W-:Y:S01]  /*8370*/  PRMT R153, RZ, 0x5410, R153 ;  /* 0x00005410ff997816 */ /* 0x000fe20000000099 */
[-C--:B------:R-:W-:Y:S01]  /*8380*/  FMUL.FTZ R110, R142, R66.reuse ;  /* 0x000000428e6e7220 */ /* 0x080fe20000410000 */
[----:B------:R-:W-:Y:S01]  /*8390*/  PRMT R154, RZ, 0x5410, R154 ;  /* 0x00005410ff9a7816 */ /* 0x000fe2000000009a */
[C---:B------:R-:W-:Y:S01]  /*83a0*/  FFMA.FTZ R66, R141.reuse, R66, -R67 ;  /* 0x000000428d427223 */ /* 0x040fe20000010843 */
[----:B------:R-:W-:Y:S01]  /*83b0*/  ISETP.NE.AND P0, PT, R128, 0x3f, PT ;  /* 0x0000003f8000780c */ /* 0x000fe20003f05270 */
[----:B------:R-:W-:Y:S01]  /*83c0*/  FFMA.FTZ R67, R141, R181, R110 ;  /* 0x000000b58d437223 */ /* 0x000fe2000001006e */
[----:B------:R-:W-:Y:S01]  /*83d0*/  PRMT R110, RZ, 0x5410, R103 ;  /* 0x00005410ff6e7816 */ /* 0x000fe20000000067 */
[----:B------:R-:W-:-:S02]  /*83e0*/  FMUL.FTZ R217, R153, R78 ;  /* 0x0000004e99d97220 */ /* 0x000fc40000410000 */
[----:B------:R-:W-:Y:S02]  /*83f0*/  FMUL.FTZ R218, R154, R78 ;  /* 0x0000004e9ada7220 */ /* 0x000fe40000410000 */
[C---:B------:R-:W-:Y:S02]  /*8400*/  FMUL.FTZ R217, R110.reuse, R217 ;  /* 0x000000d96ed97220 */ /* 0x040fe40000410000 */
[----:B------:R-:W-:Y:S02]  /*8410*/  FMUL.FTZ R218, R110, R218 ;  /* 0x000000da6eda7220 */ /* 0x000fe40000410000 */
[C---:B------:R-:W-:Y:S02]  /*8420*/  FMUL.FTZ R110, R142.reuse, R65 ;  /* 0x000000418e6e7220 */ /* 0x040fe40000410000 */
[-C--:B------:R-:W-:Y:S02]  /*8430*/  FMUL.FTZ R180, R142, R64.reuse ;  /* 0x000000408eb47220 */ /* 0x080fe40000410000 */
[----:B------:R-:W-:-:S02]  /*8440*/  FFMA.FTZ R64, R141, R64, -R110 ;  /* 0x000000408d407223 */ /* 0x000fc4000001086e */
[----:B------:R0:W1:Y:S01]  /*8450*/  @P0 LDS.64 R110, [R128.X8+0x7b68] ;  /* 0x007b6800806e0984 */ /* 0x0000620000008a00 */
[----:B------:R-:W-:Y:S01]  /*8460*/  BSSY B0, `(.L_x_5834) ;  /* 0x0000011000007945 */ /* 0x000fe20003800000 */
[----:B------:R-:W-:Y:S02]  /*8470*/  FFMA.FTZ R65, R141, R65, R180 ;  /* 0x000000418d417223 */ /* 0x000fe400000100b4 */
[----:B------:R-:W-:Y:S02]  /*8480*/  FADD.FTZ R66, R217, R66 ;  /* 0x00000042d9427221 */ /* 0x000fe40000010000 */
        /* <DEDUP_REMOVED lines=14> */
.L_x_5835:
[----:B----4-:R-:W-:Y:S05]  /*8570*/  BSYNC B0 ;  /* 0x0000000000007941 */ /* 0x010fea0003800000 */
.L_x_5834:
        /* <DEDUP_REMOVED lines=83> */
.L_x_5946:
[----:B------:R-:W-:Y:S05]  /*8ab0*/  BRA.DIV ~URZ, `(.L_x_5839) ;  /* 0x000091727f007947 */ /* 0x000fea000b800000 */
[----:B------:R-:W4:Y:S01]  /*8ac0*/  SHFL.UP PT, R66, R241, 0x1, RZ ;  /* 0x04200000f1427989 */ /* 0x000f2200000e00ff */
[----:B------:R-:W-:-:S03]  /*8ad0*/  ISETP.GE.AND P0, PT, R127, 0x1, PT ;  /* 0x000000017f00780c */ /* 0x000fc60003f06270 */
[----:B------:R-:W0:Y:S04]  /*8ae0*/  SHFL.UP PT, R65, R68, 0x1, RZ ;  /* 0x0420000044417989 */ /* 0x000e2800000e00ff */
[----:B------:R-:W1:Y:S01]  /*8af0*/  SHFL.UP PT, R64, R67, 0x1, RZ ;  /* 0x0420000043407989 */ /* 0x000e6200000e00ff */
[----:B----4-:R-:W-:-:S04]  /*8b00*/  FMUL.FTZ R70, R67, R66 ;  /* 0x0000004243467220 */ /* 0x010fc80000410000 */
[-C--:B0-----:R-:W-:Y:S02]  /*8b10*/  FFMA.FTZ R71, R240, R65.reuse, -R70 ;  /* 0x00000041f0477223 */ /* 0x081fe40000010846 */
[C---:B------:R-:W-:Y:S02]  /*8b20*/  FMUL.FTZ R65, R67.reuse, R65 ;  /* 0x0000004143417220 */ /* 0x040fe40000410000 */
[----:B------:R-:W-:Y:S02]  /*8b30*/  @P0 FADD.FTZ R68, R68, R71 ;  /* 0x0000004744440221 */ /* 0x000fe40000010000 */
[----:B------:R-:W-:Y:S02]  /*8b40*/  FFMA.FTZ R66, R240, R66, R65 ;  /* 0x00000042f0427223 */ /* 0x000fe40000010041 */
[----:B---3--:R-:W-:Y:S02]  /*8b50*/  FMUL.FTZ R65, R67, R69 ;  /* 0x0000004543417220 */ /* 0x008fe40000410000 */
[----:B------:R-:W-:-:S02]  /*8b60*/  @P0 FADD.FTZ R241, R241, R66 ;  /* 0x00000042f1f10221 */ /* 0x000fc40000010000 */
[CC--:B-1----:R-:W-:Y:S02]  /*8b70*/  FFMA.FTZ R66, R240.reuse, R64.reuse, R65 ;  /* 0x00000040f0427223 */ /* 0x0c2fe40000010041 */
[C---:B------:R-:W-:Y:S01]  /*8b80*/  FMUL.FTZ R64, R67.reuse, R64 ;  /* 0x0000004043407220 */ /* 0x040fe20000410000 */
[----:B------:R-:W0:Y:S02]  /*8b90*/  SHFL.UP PT, R65, R68, 0x2, RZ ;  /* 0x0440000044417989 */ /* 0x000e2400000e00ff */
[----:B------:R-:W-:Y:S01]  /*8ba0*/  FSEL R67, R67, R66, !P0 ;  /* 0x0000004243437208 */ /* 0x000fe20004000000 */
[----:B------:R-:W-:Y:S01]  /*8bb0*/  @P0 FFMA.FTZ R240, R240, R69, -R64 ;  /* 0x00000045f0f00223 */ /* 0x000fe20000010840 */
[----:B------:R-:W1:Y:S01]  /*8bc0*/  SHFL.UP PT, R66, R241, 0x2, RZ ;  /* 0x04400000f1427989 */ /* 0x000e6200000e00ff */
[----:B------:R-:W-:Y:S02]  /*8bd0*/  ISETP.GE.AND P0, PT, R127, 0x2, PT ;  /* 0x000000027f00780c */ /* 0x000fe40003f06270 */
[----:B0-----:R-:W-:-:S02]  /*8be0*/  FMUL.FTZ R71, R67, R65 ;  /* 0x0000004143477220 */ /* 0x001fc40000410000 */
[-C--:B-1----:R-:W-:Y:S02]  /*8bf0*/  FMUL.FTZ R64, R67, R66.reuse ;  /* 0x0000004243407220 */ /* 0x082fe40000410000 */
[C---:B------:R-:W-:Y:S02]  /*8c00*/  FFMA.FTZ R66, R240.reuse, R66, R71 ;  /* 0x00000042f0427223 */ /* 0x040fe40000010047 */
[----:B------:R-:W-:Y:S02]  /*8c10*/  FFMA.FTZ R69, R240, R65, -R64 ;  /* 0x00000041f0457223 */ /* 0x000fe40000010840 */
[----:B------:R-:W0:Y:S03]  /*8c20*/  SHFL.UP PT, R64, R240, 0x2, RZ ;  /* 0x04400000f0407989 */ /* 0x000e2600000e00ff */
[----:B------:R-:W-:Y:S02]  /*8c30*/  @P0 FADD.FTZ R241, R241, R66 ;  /* 0x00000042f1f10221 */ /* 0x000fe40000010000 */
[----:B------:R-:W-:Y:S01]  /*8c40*/  @P0 FADD.FTZ R68, R68, R69 ;  /* 0x0000004544440221 */ /* 0x000fe20000010000 */
[----:B------:R-:W1:Y:S04]  /*8c50*/  SHFL.UP PT, R65, R67, 0x2, RZ ;  /* 0x0440000043417989 */ /* 0x000e6800000e00ff */
        /* <DEDUP_REMOVED lines=8> */
[C---:B---3--:R-:W-:Y:S01]  /*8ce0*/  FMUL.FTZ R67, R65.reuse, R70 ;  /* 0x0000004641437220 */ /* 0x048fe20000410000 */
[----:B------:R-:W1:Y:S01]  /*8cf0*/  SHFL.UP PT, R64, R240, 0x4, RZ ;  /* 0x04800000f0407989 */ /* 0x000e6200000e00ff */
[-C--:B0-----:R-:W-:Y:S02]  /*8d00*/  FMUL.FTZ R69, R65, R66.reuse ;  /* 0x0000004241457220 */ /* 0x081fe40000410000 */
[C---:B------:R-:W-:Y:S02]  /*8d10*/  FFMA.FTZ R67, R240.reuse, R66, -R67 ;  /* 0x00000042f0437223 */ /* 0x040fe40000010843 */
[----:B------:R-:W0:Y:S01]  /*8d20*/  SHFL.UP PT, R66, R65, 0x4, RZ ;  /* 0x0480000041427989 */ /* 0x000e2200000e00ff */
[----:B------:R-:W-:-:S04]  /*8d30*/  FFMA.FTZ R70, R240, R70, R69 ;  /* 0x00000046f0467223 */ /* 0x000fc80000010045 */
[----:B------:R-:W-:Y:S02]  /*8d40*/  @P0 FADD.FTZ R68, R68, R67 ;  /* 0x0000004344440221 */ /* 0x000fe40000010000 */
[----:B------:R-:W-:Y:S02]  /*8d50*/  @P0 FADD.FTZ R241, R241, R70 ;  /* 0x00000046f1f10221 */ /* 0x000fe40000010000 */
[----:B-1----:R-:W-:Y:S01]  /*8d60*/  FMUL.FTZ R67, R65, R64 ;  /* 0x0000004041437220 */ /* 0x002fe20000410000 */
[----:B------:R-:W1:Y:S04]  /*8d70*/  SHFL.UP PT, R69, R68, 0x8, RZ ;  /* 0x0500000044457989 */ /* 0x000e6800000e00ff */
[----:B------:R-:W3:Y:S01]  /*8d80*/  SHFL.UP PT, R71, R241, 0x8, RZ ;  /* 0x05000000f1477989 */ /* 0x000ee200000e00ff */
[----:B0-----:R-:W-:-:S02]  /*8d90*/  FFMA.FTZ R70, R240, R66, R67 ;  /* 0x00000042f0467223 */ /* 0x001fc40000010043 */
[----:B------:R-:W-:-:S03]  /*8da0*/  FMUL.FTZ R67, R65, R66 ;  /* 0x0000004241437220 */ /* 0x000fc60000410000 */
[----:B------:R-:W-:Y:S01]  /*8db0*/  FSEL R66, R65, R70, !P0 ;  /* 0x0000004641427208 */ /* 0x000fe20004000000 */
[----:B------:R-:W-:Y:S01]  /*8dc0*/  @P0 FFMA.FTZ R240, R240, R64, -R67 ;  /* 0x00000040f0f00223 */ /* 0x000fe20000010843 */
[----:B------:R-:W-:-:S03]  /*8dd0*/  ISETP.GE.AND P0, PT, R127, 0x8, PT ;  /* 0x000000087f00780c */ /* 0x000fc60003f06270 */
[C---:B-1----:R-:W-:Y:S01]  /*8de0*/  FMUL.FTZ R65, R66.reuse, R69 ;  /* 0x0000004542417220 */ /* 0x042fe20000410000 */
[----:B------:R-:W0:Y:S01]  /*8df0*/  SHFL.UP PT, R67, R66, 0x8, RZ ;  /* 0x0500000042437989 */ /* 0x000e2200000e00ff */
[----:B---3--:R-:W-:-:S04]  /*8e00*/  FMUL.FTZ R64, R66, R71 ;  /* 0x0000004742407220 */ /* 0x008fc80000410000 */
[C---:B------:R-:W-:Y:S02]  /*8e10*/  FFMA.FTZ R69, R240.reuse, R69, -R64 ;  /* 0x00000045f0457223 */ /* 0x040fe40000010840 */
[----:B------:R-:W-:Y:S02]  /*8e20*/  FFMA.FTZ R64, R240, R71, R65 ;  /* 0x00000047f0407223 */ /* 0x000fe40000010041 */
[----:B------:R-:W1:Y:S01]  /*8e30*/  SHFL.UP PT, R65, R240, 0x8, RZ ;  /* 0x05000000f0417989 */ /* 0x000e6200000e00ff */
[----:B------:R-:W-:Y:S02]  /*8e40*/  @P0 FADD.FTZ R68, R68, R69 ;  /* 0x0000004544440221 */ /* 0x000fe40000010000 */
[----:B------:R-:W-:-:S03]  /*8e50*/  @P0 FADD.FTZ R241, R241, R64 ;  /* 0x00000040f1f10221 */ /* 0x000fc60000010000 */
        /* <DEDUP_REMOVED lines=11> */
.L_x_5947:
[----:B---3--:R-:W-:Y:S01]  /*8f10*/  ISETP.GE.AND P0, PT, R127, 0x10, PT ;  /* 0x000000107f00780c */ /* 0x008fe20003f06270 */
[-C--:B0-----:R-:W-:Y:S01]  /*8f20*/  FMUL.FTZ R66, R64, R69.reuse ;  /* 0x0000004540427220 */ /* 0x081fe20000410000 */
[----:B------:R-:W-:Y:S01]  /*8f30*/  MOV R68, R242 ;  /* 0x000000f200447202 */ /* 0x000fe20000000f00 */
[----:B----4-:R-:W-:-:S04]  /*8f40*/  FMUL.FTZ R65, R67, R69 ;  /* 0x0000004543417220 */ /* 0x010fc80000410000 */
[CC--:B------:R-:W-:Y:S02]  /*8f50*/  FFMA.FTZ R66, R71.reuse, R68.reuse, -R66 ;  /* 0x0000004447427223 */ /* 0x0c0fe40000010842 */
[-C--:B------:R-:W-:Y:S02]  /*8f60*/  FMUL.FTZ R71, R71, R69.reuse ;  /* 0x0000004547477220 */ /* 0x080fe40000410000 */
[CC--:B------:R-:W-:Y:S02]  /*8f70*/  FFMA.FTZ R242, R70.reuse, R68.reuse, R65 ;  /* 0x0000004446f27223 */ /* 0x0c0fe40000010041 */
[----:B------:R-:W-:Y:S02]  /*8f80*/  FMUL.FTZ R70, R70, R69 ;  /* 0x0000004546467220 */ /* 0x000fe40000410000 */
[-C--:B------:R-:W-:Y:S01]  /*8f90*/  FFMA.FTZ R64, R64, R68.reuse, R71 ;  /* 0x0000004440407223 */ /* 0x080fe20000010047 */
        /* <DEDUP_REMOVED lines=11> */
[----:B-----5:R-:W-:Y:S05]  /*9050*/  CALL.REL.NOINC `($__internal_139_$__cuda_sm70_shflsync_idx_p) ;  /* 0x0000a95000007944 */ /* 0x020fea0003c00000 */
.L_x_5840:
[----:B------:R-:W-:Y:S05]  /*9060*/  BRA.CONV ~URZ, `(.L_x_5841) ;  /* 0x000000537f007947 */ /* 0x000fea000b800000 */
[----:B-1----:R-:W-:Y:S01]  /*9070*/  HFMA2.MMA R66, -RZ, RZ, 0, 1.847743988037109375e-06 ;  /* 0x0000001fff427435 */ /* 0x002fe200000001ff */
[----:B------:R-:W-:-:S02]  /*9080*/  MOV R64, R69 ;  /* 0x0000004500407202 */ /* 0x000fc40000000f00 */
[----:B------:R-:W-:Y:S02]  /*9090*/  MOV R247, 0xffffffff ;  /* 0xffffffff00f77802 */ /* 0x000fe40000000f00 */
[----:B------:R-:W-:Y:S02]  /*90a0*/  MOV R65, 0x90c0 ;  /* 0x000090c000417802 */ /* 0x000fe40000000f00 */
[----:B0----5:R-:W-:Y:S05]  /*90b0*/  CALL.REL.NOINC `($__internal_139_$__cuda_sm70_shflsync_idx_p) ;  /* 0x0000a8f000007944 */ /* 0x021fea0003c00000 */
.L_x_5841:
[----:B------:R-:W-:Y:S05]  /*90c0*/  BRA.CONV ~URZ, `(.L_x_5842) ;  /* 0x000000537f007947 */ /* 0x000fea000b800000 */
[----:B-1----:R-:W-:Y:S01]  /*90d0*/  HFMA2.MMA R66, -RZ, RZ, 0, 1.847743988037109375e-06 ;  /* 0x0000001fff427435 */ /* 0x002fe200000001ff */
[----:B------:R-:W-:Y:S02]  /*90e0*/  MOV R64, R67 ;  /* 0x0000004300407202 */ /* 0x000fe40000000f00 */
[----:B------:R-:W-:Y:S02]  /*90f0*/  MOV R247, 0xffffffff ;  /* 0xffffffff00f77802 */ /* 0x000fe40000000f00 */
[----:B------:R-:W-:Y:S02]  /*9100*/  MOV R65, 0x9120 ;  /* 0x0000912000417802 */ /* 0x000fe40000000f00 */
[----:B0----5:R-:W-:Y:S05]  /*9110*/  CALL.REL.NOINC `($__internal_139_$__cuda_sm70_shflsync_idx_p) ;  /* 0x0000a89000007944 */ /* 0x021fea0003c00000 */
.L_x_5842:
[----:B------:R-:W-:Y:S05]  /*9120*/  BRA.CONV ~URZ, `(.L_x_5843) ;  /* 0x000000537f007947 */ /* 0x000fea000b800000 */
[----:B-1----:R-:W-:Y:S01]  /*9130*/  HFMA2.MMA R66, -RZ, RZ, 0, 1.847743988037109375e-06 ;  /* 0x0000001fff427435 */ /* 0x002fe200000001ff */
[----:B------:R-:W-:Y:S02]  /*9140*/  MOV R64, R71 ;  /* 0x0000004700407202 */ /* 0x000fe40000000f00 */
[----:B------:R-:W-:-:S02]  /*9150*/  MOV R247, 0xffffffff ;  /* 0xffffffff00f77802 */ /* 0x000fc40000000f00 */
[----:B------:R-:W-:Y:S02]  /*9160*/  MOV R65, 0x9180 ;  /* 0x0000918000417802 */ /* 0x000fe40000000f00 */
[----:B0----5:R-:W-:Y:S05]  /*9170*/  CALL.REL.NOINC `($__internal_139_$__cuda_sm70_shflsync_idx_p) ;  /* 0x0000a83000007944 */ /* 0x021fea0003c00000 */
.L_x_5843:
[----:B------:R-:W-:Y:S05]  /*9180*/  BRA.DIV ~URZ, `(.L_x_5844) ;  /* 0x000096427f007947 */ /* 0x000fea000b800000 */
[----:B-----5:R2:W3:Y:S04]  /*9190*/  SHFL.IDX PT, R70, R60, RZ, 0x1f ;  /* 0x00001fff3c467589 */ /* 0x0204e800000e0000 */
[----:B------:R2:W4:Y:S04]  /*91a0*/  SHFL.IDX PT, R240, R61, RZ, 0x1f ;  /* 0x00001fff3df07589 */ /* 0x00052800000e0000 */
[----:B------:R-:W1:Y:S04]  /*91b0*/  SHFL.IDX PT, R62, R62, RZ, 0x1f ;  /* 0x00001fff3e3e7589 */ /* 0x000e6800000e0000 */
[----:B-1----:R2:W1:Y:S04]  /*91c0*/  SHFL.IDX PT, R66, R63, RZ, 0x1f ;  /* 0x00001fff3f427589 */ /* 0x00246800000e0000 */
[----:B------:R-:W0:Y:S04]  /*91d0*/  SHFL.UP PT, R68, R68, 0x1, RZ ;  /* 0x0420000044447989 */ /* 0x000e2800000e00ff */
[----:B------:R-:W0:Y:S04]  /*91e0*/  SHFL.UP PT, R69, R69, 0x1, RZ ;  /* 0x0420000045457989 */ /* 0x000e2800000e00ff */
[----:B------:R2:W0:Y:S04]  /*91f0*/  SHFL.UP PT, R60, R67, 0x1, RZ ;  /* 0x04200000433c7989 */ /* 0x00042800000e00ff */
[----:B------:R-:W0:Y:S02]  /*9200*/  SHFL.UP PT, R71, R71, 0x1, RZ ;  /* 0x0420000047477989 */ /* 0x000e2400000e00ff */
.L_x_5948:
        /* <DEDUP_REMOVED lines=27> */
.L_x_5837:
[----:B------:R-:W-:Y:S05]  /*93c0*/  BSYNC B0 ;  /* 0x0000000000007941 */ /* 0x000fea0003800000 */
.L_x_5836:
[----:B------:R-:W-:Y:S01]  /*93d0*/  WARPSYNC 0xffffffff ;  /* 0xffffffff00007948 */ /* 0x000fe20003800000 */
[----:B------:R-:W-:Y:S02]  /*93e0*/  LOP3.LUT P0, RZ, R128, 0x1f, RZ, 0xc0, !PT ;  /* 0x0000001f80ff7812 */ /* 0x000fe4000780c0ff */
[CC--:B-12--5:R-:W-:Y:S01]  /*93f0*/  FMUL.FTZ R62, R142.reuse, -R110.reuse ;  /* 0x8000006e8e3e7220 */ /* 0x0e6fe20000410000 */
        /* <DEDUP_REMOVED lines=11> */
[-C--:B------:R-:W-:Y:S02]  /*94b0*/  FFMA.FTZ R60, R141, R185.reuse, -R60 ;  /* 0x000000b98d3c7223 */ /* 0x080fe4000001083c */
[----:B------:R-:W-:Y:S02]  /*94c0*/  FFMA.FTZ R61, -R142, R185, -R61 ;  /* 0x000000b98e3d7223 */ /* 0x000fe4000001093d */
[----:B------:R-:W-:-:S02]  /*94d0*/  FADD.FTZ R60, R183, R60 ;  /* 0x0000003cb73c7221 */ /* 0x000fc40000010000 */
[----:B------:R-:W-:Y:S01]  /*94e0*/  FADD.FTZ R61, -R184, R61 ;  /* 0x0000003db83d7221 */ /* 0x000fe20000010100 */
[----:B------:R-:W1:Y:S01]  /*94f0*/  LDS.64 R68, [R128.X16+0x6358] ;  /* 0x0063580080447984 */ /* 0x000e62000000ca00 */
[C---:B------:R-:W-:Y:S02]  /*9500*/  FFMA.FTZ R65, R4.reuse, R62, R65 ;  /* 0x0000003e04417223 */ /* 0x040fe40000010041 */
        /* <DEDUP_REMOVED lines=127> */
[----:B-1----:R-:W-:Y:S02]  /*9d00*/  FMUL.FTZ R70, R123, R68 ;  /* 0x000000447b467220 */ /* 0x002fe40000410000 */
[----:B------:R-:W-:Y:S02]  /*9d10*/  FMUL.FTZ R62, R35, -R60 ;  /* 0x8000003c233e7220 */ /* 0x000fe40000410000 */
[----:B------:R-:W-:-:S02]  /*9d20*/  FMUL.FTZ R123, R123, R69 ;  /* 0x000000457b7b7220 */ /* 0x000fc40000410000 */
[----:B------:R-:W-:Y:S01]  /*9d30*/  FFMA.FTZ R66, R36, R60, -R63 ;  /* 0x0000003c24427223 */ /* 0x000fe2000001083f */
[----:B------:R-:W-:Y:S01]  /*9d40*/  MOV R60, UR13 ;  /* 0x0000000d003c7c02 */ /* 0x000fe20008000f00 */
[----:B------:R-:W-:Y:S02]  /*9d50*/  FFMA.FTZ R69, R122, R69, R70 ;  /* 0x000000457a457223 */ /* 0x000fe40000010046 */
[----:B------:R-:W-:Y:S01]  /*9d60*/  FFMA.FTZ R67, R36, R61, R62 ;  /* 0x0000003d24437223 */ /* 0x000fe2000001003e */
[----:B------:R-:W-:Y:S01]  /*9d70*/  ISETP.GE.OR P0, PT, R60, c[0x0][0x174], P0 ;  /* 0x00005d003c007a0c */ /* 0x000fe20000706670 */
[----:B------:R-:W-:Y:S01]  /*9d80*/  FMUL.FTZ R61, R35, -R65 ;  /* 0x80000041233d7220 */ /* 0x000fe20000410000 */
[----:B------:R-:W-:Y:S01]  /*9d90*/  CS2R R62, SRZ ;  /* 0x00000000003e7805 */ /* 0x000fe2000001ff00 */
[----:B------:R-:W-:Y:S02]  /*9da0*/  FFMA.FTZ R68, R122, R68, -R123 ;  /* 0x000000447a447223 */ /* 0x000fe4000001087b */
[----:B------:R-:W-:-:S02]  /*9db0*/  FADD.FTZ R188, R188, R69 ;  /* 0x00000045bcbc7221 */ /* 0x000fc40000010000 */
[-C--:B------:R-:W-:Y:S02]  /*9dc0*/  FMUL.FTZ R60, R35, -R64.reuse ;  /* 0x80000040233c7220 */ /* 0x080fe40000410000 */
[C---:B------:R-:W-:Y:S01]  /*9dd0*/  FFMA.FTZ R64, R36.reuse, R64, -R61 ;  /* 0x0000004024407223 */ /* 0x040fe2000001083d */
[----:B------:R-:W-:Y:S01]  /*9de0*/  HFMA2.MMA R61, -RZ, RZ, 0, 0 ;  /* 0x00000000ff3d7435 */ /* 0x000fe200000001ff */
[----:B------:R-:W-:Y:S02]  /*9df0*/  FADD.FTZ R187, R187, R68 ;  /* 0x00000044bbbb7221 */ /* 0x000fe40000010000 */
[----:B------:R-:W-:Y:S02]  /*9e00*/  FMUL.FTZ R68, R35, R188 ;  /* 0x000000bc23447220 */ /* 0x000fe40000410000 */
[C---:B------:R-:W-:Y:S01]  /*9e10*/  FFMA.FTZ R65, R36.reuse, R65, R60 ;  /* 0x0000004124417223 */ /* 0x040fe2000001003c */
[----:B------:R-:W-:Y:S01]  /*9e20*/  MOV R60, 0x3f800000 ;  /* 0x3f800000003c7802 */ /* 0x000fe20000000f00 */
[----:B------:R-:W-:-:S02]  /*9e30*/  FFMA.FTZ R68, R36, R187, -R68 ;  /* 0x000000bb24447223 */ /* 0x000fc40000010844 */
[----:B------:R-:W-:Y:S02]  /*9e40*/  FMUL.FTZ R69, R35, R187 ;  /* 0x000000bb23457220 */ /* 0x000fe40000410000 */
        /* <DEDUP_REMOVED lines=94> */
[----:B-1----:R-:W-:Y:S02]  /*a430*/  SHF.L.U32 R122, R128, 0x5, RZ ;  /* 0x00000005807a7819 */ /* 0x002fe400000006ff */
        /* <DEDUP_REMOVED lines=18> */
.L_x_5949:
[----:B------:R-:W-:Y:S05]  /*a560*/  BRA.DIV ~URZ, `(.L_x_5848) ;  /* 0x000086327f007947 */ /* 0x000fea000b800000 */
[----:B------:R-:W3:Y:S04]  /*a570*/  SHFL.DOWN PT, R69, R69, 0x1, 0x1f ;  /* 0x08201f0045457f89 */ /* 0x000ee800000e0000 */
[----:B-1----:R1:W4:Y:S04]  /*a580*/  SHFL.DOWN PT, R231, R68, 0x1, 0x1f ;  /* 0x08201f0044e77f89 */ /* 0x00232800000e0000 */
[----:B------:R1:W0:Y:S02]  /*a590*/  SHFL.DOWN PT, R66, R70, 0x1, 0x1f ;  /* 0x08201f0046427f89 */ /* 0x00022400000e0000 */
.L_x_5950:
[----:B------:R-:W-:Y:S01]  /*a5a0*/  BSSY B1, `(.L_x_5849) ;  /* 0x000000d000017945 */ /* 0x000fe20003800000 */
[----:B------:R-:W-:Y:S05]  /*a5b0*/  @!P0 BRA `(.L_x_5850) ;  /* 0x000000b000008947 */ /* 0x000fea0003800000 */
[C---:B0-----:R-:W-:Y:S02]  /*a5c0*/  FMUL.FTZ R64, R240.reuse, R66 ;  /* 0x00000042f0407220 */ /* 0x041fe40000410000 */
[----:B----4-:R-:W-:-:S02]  /*a5d0*/  FMUL.FTZ R65, R240, R231 ;  /* 0x000000e7f0417220 */ /* 0x010fc40000410000 */
[C---:B------:R-:W-:Y:S02]  /*a5e0*/  FFMA.FTZ R231, R71.reuse, R231, -R64 ;  /* 0x000000e747e77223 */ /* 0x040fe40000010840 */
[C---:B---3--:R-:W-:Y:S02]  /*a5f0*/  FMUL.FTZ R64, R240.reuse, R69 ;  /* 0x00000045f0407220 */ /* 0x048fe40000410000 */
[-C--:B--2---:R-:W-:Y:S02]  /*a600*/  FMUL.FTZ R240, R240, R67.reuse ;  /* 0x00000043f0f07220 */ /* 0x084fe40000410000 */
[C---:B------:R-:W-:Y:S02]  /*a610*/  FFMA.FTZ R64, R71.reuse, R67, -R64 ;  /* 0x0000004347407223 */ /* 0x040fe40000010840 */
[C---:B------:R-:W-:Y:S02]  /*a620*/  FFMA.FTZ R66, R71.reuse, R66, R65 ;  /* 0x0000004247427223 */ /* 0x040fe40000010041 */
[----:B------:R-:W-:Y:S01]  /*a630*/  FFMA.FTZ R240, R71, R69, R240 ;  /* 0x0000004547f07223 */ /* 0x000fe200000100f0 */
[----:B------:R-:W-:Y:S01]  /*a640*/  MOV R71, R64 ;  /* 0x0000004000477202 */ /* 0x000fe20000000f00 */
[----:B-1----:R-:W-:-:S02]  /*a650*/  FADD.FTZ R68, R68, R231 ;  /* 0x000000e744447221 */ /* 0x002fc40000010000 */
[----:B------:R-:W-:Y:S02]  /*a660*/  FADD.FTZ R123, R123, R66 ;  /* 0x000000427b7b7221 */ /* 0x000fe40000010000 */
.L_x_5850:
[----:B------:R-:W-:Y:S05]  /*a670*/  BSYNC B1 ;  /* 0x0000000000017941 */ /* 0x000fea0003800000 */
.L_x_5849:
[----:B------:R-:W-:Y:S01]  /*a680*/  ISETP.GT.U32.AND P0, PT, R230, 0x1d, PT ;  /* 0x0000001de600780c */ /* 0x000fe20003f04070 */
[----:B------:R-:W-:Y:S05]  /*a690*/  BRA.DIV ~URZ, `(.L_x_5851) ;  /* 0x000086527f007947 */ /* 0x000fea000b800000 */
[----:B--2---:R2:W1:Y:S04]  /*a6a0*/  SHFL.DOWN PT, R67, R71, 0x2, 0x1f ;  /* 0x08401f0047437f89 */ /* 0x00446800000e0000 */
[----:B---3--:R2:W3:Y:S04]  /*a6b0*/  SHFL.DOWN PT, R69, R240, 0x2, 0x1f ;  /* 0x08401f00f0457f89 */ /* 0x0084e800000e0000 */
[----:B-1----:R2:W1:Y:S04]  /*a6c0*/  SHFL.DOWN PT, R70, R68, 0x2, 0x1f ;  /* 0x08401f0044467f89 */ /* 0x00246800000e0000 */
[----:B0-----:R2:W0:Y:S02]  /*a6d0*/  SHFL.DOWN PT, R66, R123, 0x2, 0x1f ;  /* 0x08401f007b427f89 */ /* 0x00142400000e0000 */
.L_x_5951:
[----:B------:R-:W-:Y:S01]  /*a6e0*/  BSSY B1, `(.L_x_5852) ;  /* 0x000000d000017945 */ /* 0x000fe20003800000 */
[----:B------:R-:W-:Y:S05]  /*a6f0*/  @P0 BRA `(.L_x_5853) ;  /* 0x000000b000000947 */ /* 0x000fea0003800000 */
[C---:B0-----:R-:W-:Y:S02]  /*a700*/  FMUL.FTZ R64, R240.reuse, R66 ;  /* 0x00000042f0407220 */ /* 0x041fe40000410000 */
[----:B-1--4-:R-:W-:-:S02]  /*a710*/  FMUL.FTZ R231, R240, R70 ;  /* 0x00000046f0e77220 */ /* 0x012fc40000410000 */
[C---:B------:R-:W-:Y:S02]  /*a720*/  FFMA.FTZ R65, R71.reuse, R70, -R64 ;  /* 0x0000004647417223 */ /* 0x040fe40000010840 */
[C---:B---3--:R-:W-:Y:S02]  /*a730*/  FMUL.FTZ R64, R240.reuse, R69 ;  /* 0x00000045f0407220 */ /* 0x048fe40000410000 */
[-C--:B--2---:R-:W-:Y:S02]  /*a740*/  FMUL.FTZ R240, R240, R67.reuse ;  /* 0x00000043f0f07220 */ /* 0x084fe40000410000 */
[C---:B------:R-:W-:Y:S02]  /*a750*/  FFMA.FTZ R64, R71.reuse, R67, -R64 ;  /* 0x0000004347407223 */ /* 0x040fe40000010840 */
[C---:B------:R-:W-:Y:S02]  /*a760*/  FFMA.FTZ R66, R71.reuse, R66, R231 ;  /* 0x0000004247427223 */ /* 0x040fe400000100e7 */
[----:B------:R-:W-:Y:S01]  /*a770*/  FFMA.FTZ R240, R71, R69, R240 ;  /* 0x0000004547f07223 */ /* 0x000fe200000100f0 */
[----:B------:R-:W-:Y:S01]  /*a780*/  MOV R71, R64 ;  /* 0x0000004000477202 */ /* 0x000fe20000000f00 */
[----:B------:R-:W-:-:S02]  /*a790*/  FADD.FTZ R68, R68, R65 ;  /* 0x0000004144447221 */ /* 0x000fc40000010000 */
[----:B------:R-:W-:Y:S02]  /*a7a0*/  FADD.FTZ R123, R123, R66 ;  /* 0x000000427b7b7221 */ /* 0x000fe40000010000 */
.L_x_5853:
[----:B------:R-:W-:Y:S05]  /*a7b0*/  BSYNC B1 ;  /* 0x0000000000017941 */ /* 0x000fea0003800000 */
.L_x_5852:
[----:B------:R-:W-:Y:S01]  /*a7c0*/  ISETP.GT.U32.AND P0, PT, R230, 0x1b, PT ;  /* 0x0000001be600780c */ /* 0x000fe20003f04070 */
[----:B------:R-:W-:Y:S10]  /*a7d0*/  BRA.DIV ~URZ, `(.L_x_5854) ;  /* 0x000086d27f007947 */ /* 0x000ff4000b800000 */
[----:B------:R2:W4:Y:S02]  /*a7e0*/  SHFL.DOWN PT, R67, R71, 0x4, 0x1f ;  /* 0x08801f0047437f89 */ /* 0x00052400000e0000 */
.L_x_5952:
[----:B------:R-:W-:Y:S05]  /*a7f0*/  BRA.DIV ~URZ, `(.L_x_5855) ;  /* 0x000087327f007947 */ /* 0x000fea000b800000 */
[----:B---3--:R3:W2:Y:S04]  /*a800*/  SHFL.DOWN PT, R69, R240, 0x4, 0x1f ;  /* 0x08801f00f0457f89 */ /* 0x0086a800000e0000 */
[----:B-1----:R3:W1:Y:S04]  /*a810*/  SHFL.DOWN PT, R70, R68, 0x4, 0x1f ;  /* 0x08801f0044467f89 */ /* 0x00266800000e0000 */
[----:B0-----:R3:W0:Y:S02]  /*a820*/  SHFL.DOWN PT, R66, R123, 0x4, 0x1f ;  /* 0x08801f007b427f89 */ /* 0x00162400000e0000 */
.L_x_5953:
[----:B------:R-:W-:Y:S01]  /*a830*/  BSSY B1, `(.L_x_5856) ;  /* 0x000000d000017945 */ /* 0x000fe20003800000 */
[----:B------:R-:W-:Y:S05]  /*a840*/  @P0 BRA `(.L_x_5857) ;  /* 0x000000b000000947 */ /* 0x000fea0003800000 */
[C---:B0-----:R-:W-:Y:S02]  /*a850*/  FMUL.FTZ R64, R240.reuse, R66 ;  /* 0x00000042f0407220 */ /* 0x041fe40000410000 */
[----:B-1--4-:R-:W-:-:S02]  /*a860*/  FMUL.FTZ R231, R240, R70 ;  /* 0x00000046f0e77220 */ /* 0x012fc40000410000 */
[C---:B------:R-:W-:Y:S02]  /*a870*/  FFMA.FTZ R65, R71.reuse, R70, -R64 ;  /* 0x0000004647417223 */ /* 0x040fe40000010840 */
[C---:B--2---:R-:W-:Y:S02]  /*a880*/  FMUL.FTZ R64, R240.reuse, R69 ;  /* 0x00000045f0407220 */ /* 0x044fe40000410000 */
[-C--:B---3--:R-:W-:Y:S02]  /*a890*/  FMUL.FTZ R240, R240, R67.reuse ;  /* 0x00000043f0f07220 */ /* 0x088fe40000410000 */
[C---:B------:R-:W-:Y:S02]  /*a8a0*/  FFMA.FTZ R64, R71.reuse, R67, -R64 ;  /* 0x0000004347407223 */ /* 0x040fe40000010840 */
[C---:B------:R-:W-:Y:S02]  /*a8b0*/  FFMA.FTZ R66, R71.reuse, R66, R231 ;  /* 0x0000004247427223 */ /* 0x040fe400000100e7 */
[----:B------:R-:W-:Y:S01]  /*a8c0*/  FFMA.FTZ R240, R71, R69, R240 ;  /* 0x0000004547f07223 */ /* 0x000fe200000100f0 */
[----:B------:R-:W-:Y:S01]  /*a8d0*/  MOV R71, R64 ;  /* 0x0000004000477202 */ /* 0x000fe20000000f00 */
[----:B------:R-:W-:-:S02]  /*a8e0*/  FADD.FTZ R68, R68, R65 ;  /* 0x0000004144447221 */ /* 0x000fc40000010000 */
[----:B------:R-:W-:Y:S02]  /*a8f0*/  FADD.FTZ R123, R123, R66 ;  /* 0x000000427b7b7221 */ /* 0x000fe40000010000 */
.L_x_5857:
[----:B------:R-:W-:Y:S05]  /*a900*/  BSYNC B1 ;  /* 0x0000000000017941 */ /* 0x000fea0003800000 */
.L_x_5856:
[----:B------:R-:W-:Y:S01]  /*a910*/  ISETP.GT.U32.AND P0, PT, R230, 0x17, PT ;  /* 0x00000017e600780c */ /* 0x000fe20003f04070 */
[----:B------:R-:W-:Y:S05]  /*a920*/  BRA.DIV ~URZ, `(.L_x_5858) ;  /* 0x000087527f007947 */ /* 0x000fea000b800000 */
[----:B----4-:R4:W3:Y:S04]  /*a930*/  SHFL.DOWN PT, R67, R71, 0x8, 0x1f ;  /* 0x09001f0047437f89 */ /* 0x0108e800000e0000 */
[----:B--2---:R4:W2:Y:S04]  /*a940*/  SHFL.DOWN PT, R69, R240, 0x8, 0x1f ;  /* 0x09001f00f0457f89 */ /* 0x0048a800000e0000 */
[----:B-1----:R4:W1:Y:S04]  /*a950*/  SHFL.DOWN PT, R70, R68, 0x8, 0x1f ;  /* 0x09001f0044467f89 */ /* 0x00286800000e0000 */
[----:B0-----:R4:W0:Y:S02]  /*a960*/  SHFL.DOWN PT, R66, R123, 0x8, 0x1f ;  /* 0x09001f007b427f89 */ /* 0x00182400000e0000 */
.L_x_5954:
[----:B------:R-:W-:Y:S01]  /*a970*/  BSSY B1, `(.L_x_5859) ;  /* 0x000000d000017945 */ /* 0x000fe20003800000 */
[----:B------:R-:W-:Y:S05]  /*a980*/  @P0 BRA `(.L_x_5860) ;  /* 0x000000b000000947 */ /* 0x000fea0003800000 */
[C---:B0-----:R-:W-:Y:S02]  /*a990*/  FMUL.FTZ R64, R240.reuse, R66 ;  /* 0x00000042f0407220 */ /* 0x041fe40000410000 */
[----:B-1----:R-:W-:-:S02]  /*a9a0*/  FMUL.FTZ R231, R240, R70 ;  /* 0x00000046f0e77220 */ /* 0x002fc40000410000 */
[C---:B------:R-:W-:Y:S02]  /*a9b0*/  FFMA.FTZ R65, R71.reuse, R70, -R64 ;  /* 0x0000004647417223 */ /* 0x040fe40000010840 */
[C---:B--2---:R-:W-:Y:S02]  /*a9c0*/  FMUL.FTZ R64, R240.reuse, R69 ;  /* 0x00000045f0407220 */ /* 0x044fe40000410000 */
[-C--:B---34-:R-:W-:Y:S02]  /*a9d0*/  FMUL.FTZ R240, R240, R67.reuse ;  /* 0x00000043f0f07220 */ /* 0x098fe40000410000 */
[C---:B------:R-:W-:Y:S02]  /*a9e0*/  FFMA.FTZ R64, R71.reuse, R67, -R64 ;  /* 0x0000004347407223 */ /* 0x040fe40000010840 */
[C---:B------:R-:W-:Y:S02]  /*a9f0*/  FFMA.FTZ R66, R71.reuse, R66, R231 ;  /* 0x0000004247427223 */ /* 0x040fe400000100e7 */
[----:B------:R-:W-:Y:S01]  /*aa00*/  FFMA.FTZ R240, R71, R69, R240 ;  /* 0x0000004547f07223 */ /* 0x000fe200000100f0 */
[----:B------:R-:W-:Y:S01]  /*aa10*/  MOV R71, R64 ;  /* 0x0000004000477202 */ /* 0x000fe20000000f00 */
[----:B------:R-:W-:-:S02]  /*aa20*/  FADD.FTZ R68, R68, R65 ;  /* 0x0000004144447221 */ /* 0x000fc40000010000 */
[----:B------:R-:W-:Y:S02]  /*aa30*/  FADD.FTZ R123, R123, R66 ;  /* 0x000000427b7b7221 */ /* 0x000fe40000010000 */
.L_x_5860:
[----:B------:R-:W-:Y:S05]  /*aa40*/  BSYNC B1 ;  /* 0x0000000000017941 */ /* 0x000fea0003800000 */
.L_x_5859:
[----:B------:R-:W-:Y:S01]  /*aa50*/  ISETP.GT.U32.AND P0, PT, R230, 0xf, PT ;  /* 0x0000000fe600780c */ /* 0x000fe20003f04070 */
[----:B------:R-:W-:Y:S10]  /*aa60*/  BRA.DIV ~URZ, `(.L_x_5861) ;  /* 0x000087d27f007947 */ /* 0x000ff4000b800000 */
[----:B---3--:R3:W4:Y:S02]  /*aa70*/  SHFL.DOWN PT, R67, R71, 0x10, 0x1f ;  /* 0x0a001f0047437f89 */ /* 0x00872400000e0000 */
.L_x_5955:
[----:B------:R-:W-:Y:S05]  /*aa80*/  BRA.DIV ~URZ, `(.L_x_5862) ;  /* 0x000088327f007947 */ /* 0x000fea000b800000 */
[----:B--2---:R2:W3:Y:S04]  /*aa90*/  SHFL.DOWN PT, R69, R240, 0x10, 0x1f ;  /* 0x0a001f00f0457f89 */ /* 0x0044e800000e0000 */
[----:B-1----:R2:W1:Y:S04]  /*aaa0*/  SHFL.DOWN PT, R70, R68, 0x10, 0x1f ;  /* 0x0a001f0044467f89 */ /* 0x00246800000e0000 */
[----:B0-----:R2:W0:Y:S02]  /*aab0*/  SHFL.DOWN PT, R66, R123, 0x10, 0x1f ;  /* 0x0a001f007b427f89 */ /* 0x00142400000e0000 */
.L_x_5956:
[----:B------:R-:W-:Y:S01]  /*aac0*/  BSSY B1, `(.L_x_5863) ;  /* 0x000000d000017945 */ /* 0x000fe20003800000 */
[----:B------:R-:W-:Y:S05]  /*aad0*/  @P0 BRA `(.L_x_5864) ;  /* 0x000000b000000947 */ /* 0x000fea0003800000 */
[C---:B0-----:R-:W-:Y:S02]  /*aae0*/  FMUL.FTZ R64, R240.reuse, R66 ;  /* 0x00000042f0407220 */ /* 0x041fe40000410000 */
[----:B-1----:R-:W-:-:S02]  /*aaf0*/  FMUL.FTZ R231, R240, R70 ;  /* 0x00000046f0e77220 */ /* 0x002fc40000410000 */
[C---:B------:R-:W-:Y:S02]  /*ab00*/  FFMA.FTZ R65, R71.reuse, R70, -R64 ;  /* 0x0000004647417223 */ /* 0x040fe40000010840 */
[C---:B---3--:R-:W-:Y:S02]  /*ab10*/  FMUL.FTZ R64, R240.reuse, R69 ;  /* 0x00000045f0407220 */ /* 0x048fe40000410000 */
[-C--:B--2-4-:R-:W-:Y:S02]  /*ab20*/  FMUL.FTZ R240, R240, R67.reuse ;  /* 0x00000043f0f07220 */ /* 0x094fe40000410000 */
[C---:B------:R-:W-:Y:S02]  /*ab30*/  FFMA.FTZ R64, R71.reuse, R67, -R64 ;  /* 0x0000004347407223 */ /* 0x040fe40000010840 */
[C---:B------:R-:W-:Y:S02]  /*ab40*/  FFMA.FTZ R66, R71.reuse, R66, R231 ;  /* 0x0000004247427223 */ /* 0x040fe400000100e7 */
[----:B------:R-:W-:Y:S01]  /*ab50*/  FFMA.FTZ R240, R71, R69, R240 ;  /* 0x0000004547f07223 */ /* 0x000fe200000100f0 */
[----:B------:R-:W-:Y:S01]  /*ab60*/  MOV R71, R64 ;  /* 0x0000004000477202 */ /* 0x000fe20000000f00 */
[----:B------:R-:W-:-:S02]  /*ab70*/  FADD.FTZ R68, R68, R65 ;  /* 0x0000004144447221 */ /* 0x000fc40000010000 */
[----:B------:R-:W-:Y:S02]  /*ab80*/  FADD.FTZ R123, R123, R66 ;  /* 0x000000427b7b7221 */ /* 0x000fe40000010000 */
.L_x_5864:
[----:B------:R-:W-:Y:S05]  /*ab90*/  BSYNC B1 ;  /* 0x0000000000017941 */ /* 0x000fea0003800000 */
.L_x_5863:
        /* <DEDUP_REMOVED lines=20> */
.L_x_5957:
        /* <DEDUP_REMOVED lines=19> */
[----:B-1----:R-:W-:Y:S02]  /*ae10*/  FADD.FTZ R66, R69, R68 ;  /* 0x0000004445427221 */ /* 0x002fe40000010000 */
[----:B------:R-:W-:Y:S02]  /*ae20*/  FADD.FTZ R67, R70, R123 ;  /* 0x0000007b46437221 */ /* 0x000fe40000010000 */
.L_x_5867:
[----:B------:R-:W-:Y:S05]  /*ae30*/  BSYNC B1 ;  /* 0x0000000000017941 */ /* 0x000fea0003800000 */
.L_x_5866:
        /* <DEDUP_REMOVED lines=13> */
.L_x_5846:
[----:B-1----:R-:W-:Y:S05]  /*af10*/  BSYNC B0 ;  /* 0x0000000000007941 */ /* 0x002fea0003800000 */
.L_x_5845:
[----:B------:R-:W-:Y:S01]  /*af20*/  WARPSYNC 0xffffffff ;  /* 0xffffffff00007948 */ /* 0x000fe20003800000 */
[----:B------:R-:W-:Y:S02]  /*af30*/  ISETP.NE.AND P0, PT, R128, RZ, PT ;  /* 0x000000ff8000720c */ /* 0x000fe40003f05270 */
[----:B------:R-:W-:Y:S01]  /*af40*/  BAR.SYNC.DEFER_BLOCKING 0x0 ;  /* 0x0000000000007b1d */ /* 0x000fe20000010000 */
[----:B------:R-:W-:Y:S01]  /*af50*/  SHF.L.U32 R66, R128, 0x4, RZ ;  /* 0x0000000480427819 */ /* 0x000fe200000006ff */
[----:B------:R-:W-:Y:S01]  /*af60*/  FMUL.FTZ R231, R50, R192 ;  /* 0x000000c032e77220 */ /* 0x000fe20000410000 */
[----:B------:R-:W-:Y:S01]  /*af70*/  PRMT R123, RZ, 0x5410, R107 ;  /* 0x00005410ff7b7816 */ /* 0x000fe2000000006b */
[----:B------:R-:W-:Y:S02]  /*af80*/  FMUL.FTZ R241, R49, R194 ;  /* 0x000000c231f17220 */ /* 0x000fe40000410000 */
[----:B------:R-:W-:Y:S01]  /*af90*/  FMUL.FTZ R243, R48, R196 ;  /* 0x000000c430f37220 */ /* 0x000fe20000410000 */
[----:B------:R-:W-:Y:S01]  /*afa0*/  BSSY B0, `(.L_x_5868) ;  /* 0x00002cc000007945 */ /* 0x000fe20003800000 */
[----:B------:R-:W1:Y:S04]  /*afb0*/  LDS.64 R64, [R66+0x6768] ;  /* 0x0067680042407984 */ /* 0x000e680000000a00 */
[----:B------:R2:W-:Y:S01]  /*afc0*/  @!P0 STS.128 [UR11+0x7d60], R60 ;  /* 0x007d603cff008988 */ /* 0x0005e20008000c0b */
[----:B------:R-:W-:-:S02]  /*afd0*/  ULDC UR11, c[0x0][0x168] ;  /* 0x00005a00000b7ab9 */ /* 0x000fc40000000800 */
[----:B------:R-:W-:Y:S01]  /*afe0*/  UIADD3 UR11, -UR12, UR11, URZ ;  /* 0x0000000b0c0b7290 */ /* 0x000fe2000fffe13f */
[----:B--2---:R-:W-:-:S05]  /*aff0*/  PRMT R63, RZ, 0x5410, R103 ;  /* 0x00005410ff3f7816 */ /* 0x004fca0000000067 */
[----:B------:R-:W-:Y:S02]  /*b000*/  FMUL.FTZ R60, R63, R78 ;  /* 0x0000004e3f3c7220 */ /* 0x000fe40000410000 */
[CC--:B-1----:R-:W-:Y:S02]  /*b010*/  FMUL.FTZ R67, R64.reuse, -R111.reuse ;  /* 0x8000006f40437220 */ /* 0x0c2fe40000410000 */
[C---:B------:R-:W-:Y:S02]  /*b020*/  FMUL.FTZ R111, R65.reuse, -R111 ;  /* 0x8000006f416f7220 */ /* 0x040fe40000410000 */
[-C--:B------:R-:W-:Y:S02]  /*b030*/  FFMA.FTZ R65, R65, R110.reuse, R67 ;  /* 0x0000006e41417223 */ /* 0x080fe40000010043 */
[----:B------:R-:W-:Y:S02]  /*b040*/  FFMA.FTZ R64, R64, R110, -R111 ;  /* 0x0000006e40407223 */ /* 0x000fe4000001086f */
[----:B------:R-:W-:-:S02]  /*b050*/  FADD.FTZ R65, -R186, R65 ;  /* 0x00000041ba417221 */ /* 0x000fc40000010100 */
[----:B------:R-:W-:Y:S02]  /*b060*/  FADD.FTZ R185, R185, R64 ;  /* 0x00000040b9b97221 */ /* 0x000fe40000010000 */
[-C--:B------:R-:W-:Y:S02]  /*b070*/  FMUL.FTZ R70, R154, R65.reuse ;  /* 0x000000419a467220 */ /* 0x080fe40000410000 */
[----:B------:R-:W-:Y:S02]  /*b080*/  FMUL.FTZ R62, R185, UR36 ;  /* 0x00000024b93e7c20 */ /* 0x000fe40008410000 */
[----:B------:R-:W-:Y:S02]  /*b090*/  FMUL.FTZ R64, R142, -R65 ;  /* 0x800000418e407220 */ /* 0x000fe40000410000 */
[----:B------:R-:W-:Y:S02]  /*b0a0*/  FFMA.FTZ R154, R154, -R60, R218 ;  /* 0x8000003c9a9a7223 */ /* 0x000fe400000100da */
[C---:B------:R-:W-:Y:S01]  /*b0b0*/  FFMA.FTZ R67, R65.reuse, UR35, -R62 ;  /* 0x0000002341437c23 */ /* 0x040fe2000801083e */
[----:B------:R-:W-:Y:S01]  /*b0c0*/  SHF.L.U32 R62, R128, 0x5, RZ ;  /* 0x00000005803e7819 */ /* 0x000fe200000006ff */
[----:B------:R-:W-:-:S02]  /*b0d0*/  FMUL.FTZ R61, R65, UR36 ;  /* 0x00000024413d7c20 */ /* 0x000fc40008410000 */
[-C--:B------:R-:W-:Y:S01]  /*b0e0*/  FMUL.FTZ R142, R142, -R185.reuse ;  /* 0x800000b98e8e7220 */ /* 0x080fe20000410000 */
[----:B------:R-:W-:Y:S01]  /*b0f0*/  LEA.HI.SX32 R62, R62, R62, 0x1b ;  /* 0x0000003e3e3e7211 */ /* 0x000fe200078fdaff */
[----:B------:R-:W-:Y:S02]  /*b100*/  FFMA.FTZ R64, R141, R185, -R64 ;  /* 0x000000b98d407223 */ /* 0x000fe40000010840 */
[----:B------:R-:W-:Y:S02]  /*b110*/  FFMA.FTZ R60, R153, -R60, R217 ;  /* 0x8000003c993c7223 */ /* 0x000fe400000100d9 */
[----:B------:R-:W-:Y:S02]  /*b120*/  FFMA.FTZ R61, R185, UR35, R61 ;  /* 0x00000023b93d7c23 */ /* 0x000fe4000801003d */
[----:B------:R-:W-:Y:S02]  /*b130*/  FMUL.FTZ R67, R154, R67 ;  /* 0x000000439a437220 */ /* 0x000fe40000410000 */
[----:B------:R-:W-:Y:S01]  /*b140*/  FFMA.FTZ R141, R141, R65, R142 ;  /* 0x000000418d8d7223 */ /* 0x000fe2000001008e */
[----:B------:R-:W-:Y:S01]  /*b150*/  PRMT R142, RZ, 0x5410, R105 ;  /* 0x00005410ff8e7816 */ /* 0x000fe20000000069 */
[----:B------:R-:W-:-:S02]  /*b160*/  FMUL.FTZ R69, R65, R78 ;  /* 0x0000004e41457220 */ /* 0x000fc40000410000 */
[----:B------:R-:W-:Y:S02]  /*b170*/  FMUL.FTZ R65, R185, R78 ;  /* 0x0000004eb9417220 */ /* 0x000fe40000410000 */
[----:B------:R-:W-:Y:S02]  /*b180*/  FFMA.FTZ R67, R60, R61, R67 ;  /* 0x0000003d3c437223 */ /* 0x000fe40000010043 */
[C---:B------:R-:W-:Y:S02]  /*b190*/  FMUL.FTZ R61, R154.reuse, R69 ;  /* 0x000000459a3d7220 */ /* 0x040fe40000410000 */
[----:B------:R-:W-:Y:S02]  /*b1a0*/  FMUL.FTZ R154, R154, R65 ;  /* 0x000000419a9a7220 */ /* 0x000fe40000410000 */
[----:B------:R-:W-:Y:S01]  /*b1b0*/  FFMA.FTZ R70, R153, R185, R70 ;  /* 0x000000b999467223 */ /* 0x000fe20000010046 */
[----:B------:R-:W-:Y:S01]  /*b1c0*/  IADD3 R153, R128, 0x540, RZ ;  /* 0x0000054080997810 */ /* 0x000fe20007ffe0ff */
[----:B------:R-:W-:Y:S01]  /*b1d0*/  FADD.FTZ R184, -R184, R141 ;  /* 0x0000008db8b87221 */ /* 0x000fe20000010100 */
[----:B------:R-:W-:Y:S01]  /*b1e0*/  PRMT R141, RZ, 0x5410, R112 ;  /* 0x00005410ff8d7816 */ /* 0x000fe20000000070 */
[----:B------:R-:W-:Y:S01]  /*b1f0*/  FADD.FTZ R64, R183, R64 ;  /* 0x00000040b7407221 */ /* 0x000fe20000010000 */
[----:B------:R-:W-:Y:S01]  /*b200*/  IADD3 R183, R128, 0x200, RZ ;  /* 0x0000020080b77810 */ /* 0x000fe20007ffe0ff */
[----:B------:R-:W-:-:S02]  /*b210*/  FFMA.FTZ R61, R60, R65, R61 ;  /* 0x000000413c3d7223 */ /* 0x000fc4000001003d */
[----:B------:R-:W-:Y:S02]  /*b220*/  FFMA.FTZ R60, R60, R69, -R154 ;  /* 0x000000453c3c7223 */ /* 0x000fe4000001089a */
[C---:B------:R-:W-:Y:S02]  /*b230*/  FMUL.FTZ R71, R63.reuse, R65 ;  /* 0x000000413f477220 */ /* 0x040fe40000410000 */
[C---:B------:R-:W-:Y:S02]  /*b240*/  FMUL.FTZ R69, R63.reuse, R69 ;  /* 0x000000453f457220 */ /* 0x040fe40000410000 */
[----:B------:R-:W-:Y:S01]  /*b250*/  FFMA.FTZ R68, R63, R70, R67 ;  /* 0x000000463f447223 */ /* 0x000fe20000010043 */
[----:B------:R-:W-:Y:S01]  /*b260*/  STS [R62.X4+0x2178], R71 ;  /* 0x002178473e007388 */ /* 0x000fe20000004800 */
[C---:B------:R-:W-:Y:S02]  /*b270*/  FMUL.FTZ R63, R3.reuse, -R184 ;  /* 0x800000b8033f7220 */ /* 0x040fe40000410000 */
[----:B------:R-:W-:Y:S01]  /*b280*/  FMUL.FTZ R3, R3, -R64 ;  /* 0x8000004003037220 */ /* 0x000fe20000410000 */
[----:B------:R1:W-:Y:S01]  /*b290*/  STS [R62.X4+0x217c], R69 ;  /* 0x00217c453e007388 */ /* 0x0003e20000004800 */
[----:B------:R-:W-:-:S02]  /*b2a0*/  FFMA.FTZ R53, R70, R78, R53 ;  /* 0x0000004e46357223 */ /* 0x000fc40000010035 */
[C---:B------:R-:W-:Y:S02]  /*b2b0*/  FFMA.FTZ R70, R4.reuse, R64, -R63 ;  /* 0x0000004004467223 */ /* 0x040fe4000001083f */
[-C--:B------:R-:W-:Y:S01]  /*b2c0*/  FFMA.FTZ R3, R4, R184.reuse, R3 ;  /* 0x000000b804037223 */ /* 0x080fe20000010003 */
[----:B------:R-:W-:Y:S01]  /*b2d0*/  PRMT R4, RZ, 0x5410, R104 ;  /* 0x00005410ff047816 */ /* 0x000fe20000000068 */
[----:B------:R-:W-:Y:S02]  /*b2e0*/  FMUL.FTZ R63, R152, R184 ;  /* 0x000000b8983f7220 */ /* 0x000fe40000410000 */
[----:B------:R-:W-:Y:S02]  /*b2f0*/  FMUL.FTZ R67, R64, UR36 ;  /* 0x0000002440437c20 */ /* 0x000fe40008410000 */
[----:B------:R-:W-:Y:S02]  /*b300*/  FMUL.FTZ R65, R4, R83 ;  /* 0x0000005304417220 */ /* 0x000fe40000410000 */
[----:B------:R-:W-:-:S02]  /*b310*/  FFMA.FTZ R67, R184, UR35, -R67 ;  /* 0x00000023b8437c23 */ /* 0x000fc40008010843 */
[-C--:B------:R-:W-:Y:S02]  /*b320*/  FFMA.FTZ R152, R152, -R65.reuse, R216 ;  /* 0x8000004198987223 */ /* 0x080fe400000100d8 */
[C---:B------:R-:W-:Y:S02]  /*b330*/  FFMA.FTZ R65, R151.reuse, -R65, R215 ;  /* 0x8000004197417223 */ /* 0x040fe400000100d7 */
[----:B------:R-:W-:Y:S02]  /*b340*/  FFMA.FTZ R151, R151, R64, R63 ;  /* 0x0000004097977223 */ /* 0x000fe4000001003f */
[C---:B------:R-:W-:Y:S02]  /*b350*/  FMUL.FTZ R63, R184.reuse, UR36 ;  /* 0x00000024b83f7c20 */ /* 0x040fe40008410000 */
[----:B------:R-:W-:Y:S02]  /*b360*/  FADD.FTZ R181, R181, R70 ;  /* 0x00000046b5b57221 */ /* 0x000fe40000010000 */
[----:B-1----:R-:W-:-:S02]  /*b370*/  FMUL.FTZ R69, R184, R83 ;  /* 0x00000053b8457220 */ /* 0x002fc40000410000 */
[C---:B------:R-:W-:Y:S02]  /*b380*/  FFMA.FTZ R70, R64.reuse, UR35, R63 ;  /* 0x0000002340467c23 */ /* 0x040fe4000801003f */
[----:B------:R-:W-:Y:S02]  /*b390*/  FMUL.FTZ R63, R64, R83 ;  /* 0x00000053403f7220 */ /* 0x000fe40000410000 */
[C---:B------:R-:W-:Y:S02]  /*b3a0*/  FMUL.FTZ R67, R152.reuse, R67 ;  /* 0x0000004398437220 */ /* 0x040fe40000410000 */
[C---:B------:R-:W-:Y:S02]  /*b3b0*/  FMUL.FTZ R64, R152.reuse, R69 ;  /* 0x0000004598407220 */ /* 0x040fe40000410000 */
[----:B------:R-:W-:Y:S02]  /*b3c0*/  FMUL.FTZ R152, R152, R63 ;  /* 0x0000003f98987220 */ /* 0x000fe40000410000 */
[----:B------:R-:W-:-:S02]  /*b3d0*/  FFMA.FTZ R67, R65, R70, R67 ;  /* 0x0000004641437223 */ /* 0x000fc40000010043 */
[----:B------:R-:W-:Y:S02]  /*b3e0*/  FADD.FTZ R3, -R182, R3 ;  /* 0x00000003b6037221 */ /* 0x000fe40000010100 */
[CC--:B------:R-:W-:Y:S02]  /*b3f0*/  FFMA.FTZ R64, R65.reuse, R63.reuse, R64 ;  /* 0x0000003f41407223 */ /* 0x0c0fe40000010040 */
[C---:B------:R-:W-:Y:S02]  /*b400*/  FMUL.FTZ R71, R4.reuse, R63 ;  /* 0x0000003f04477220 */ /* 0x040fe40000410000 */
[-C--:B------:R-:W-:Y:S02]  /*b410*/  FFMA.FTZ R63, R65, R69.reuse, -R152 ;  /* 0x00000045413f7223 */ /* 0x080fe40000010898 */
[C---:B------:R-:W-:Y:S01]  /*b420*/  FMUL.FTZ R69, R4.reuse, R69 ;  /* 0x0000004504457220 */ /* 0x040fe20000410000 */
[----:B------:R-:W-:Y:S01]  /*b430*/  STS [R62.X4+0x2170], R71 ;  /* 0x002170473e007388 */ /* 0x000fe20000004800 */
[----:B------:R-:W-:-:S02]  /*b440*/  FFMA.FTZ R122, R4, R151, R67 ;  /* 0x00000097047a7223 */ /* 0x000fc40000010043 */
[C---:B------:R-:W-:Y:S01]  /*b450*/  FMUL.FTZ R4, R5.reuse, -R3 ;  /* 0x8000000305047220 */ /* 0x040fe20000410000 */
[----:B------:R1:W-:Y:S01]  /*b460*/  STS [R62.X4+0x2174], R69 ;  /* 0x002174453e007388 */ /* 0x0003e20000004800 */
[-C--:B------:R-:W-:Y:S02]  /*b470*/  FMUL.FTZ R5, R5, -R181.reuse ;  /* 0x800000b505057220 */ /* 0x080fe40000410000 */
[----:B------:R-:W-:Y:S02]  /*b480*/  FMUL.FTZ R65, R142, R88 ;  /* 0x000000588e417220 */ /* 0x000fe40000410000 */
[----:B------:R-:W-:Y:S02]  /*b490*/  FMUL.FTZ R110, R181, UR36 ;  /* 0x00000024b56e7c20 */ /* 0x000fe40008410000 */
[C---:B------:R-:W-:Y:S02]  /*b4a0*/  FFMA.FTZ R4, R6.reuse, R181, -R4 ;  /* 0x000000b506047223 */ /* 0x040fe40000010804 */
[----:B------:R-:W-:-:S02]  /*b4b0*/  FFMA.FTZ R5, R6, R3, R5 ;  /* 0x0000000306057223 */ /* 0x000fc40000010005 */
[----:B------:R-:W-:Y:S02]  /*b4c0*/  FADD.FTZ R89, R68, R89 ;  /* 0x0000005944597221 */ /* 0x000fe40000010000 */
[C---:B------:R-:W-:Y:S02]  /*b4d0*/  FMUL.FTZ R6, R150.reuse, R3 ;  /* 0x0000000396067220 */ /* 0x040fe40000410000 */
[-C--:B------:R-:W-:Y:S02]  /*b4e0*/  FFMA.FTZ R150, R150, -R65.reuse, R214 ;  /* 0x8000004196967223 */ /* 0x080fe400000100d6 */
[----:B------:R-:W-:Y:S02]  /*b4f0*/  FFMA.FTZ R68, R149, -R65, R213 ;  /* 0x8000004195447223 */ /* 0x000fe400000100d5 */
[C---:B------:R-:W-:Y:S02]  /*b500*/  FMUL.FTZ R70, R3.reuse, UR36 ;  /* 0x0000002403467c20 */ /* 0x040fe40008410000 */
[C---:B------:R-:W-:Y:S01]  /*b510*/  FFMA.FTZ R65, R3.reuse, UR35, -R110 ;  /* 0x0000002303417c23 */ /* 0x040fe2000801086e */
[----:B------:R-:W-:Y:S01]  /*b520*/  PRMT R110, RZ, 0x5410, R106 ;  /* 0x00005410ff6e7816 */ /* 0x000fe2000000006a */
[----:B-1----:R-:W-:-:S02]  /*b530*/  FMUL.FTZ R69, R3, R88 ;  /* 0x0000005803457220 */ /* 0x002fc40000410000 */
[----:B------:R-:W-:Y:S02]  /*b540*/  FADD.FTZ R179, R179, R4 ;  /* 0x00000004b3b37221 */ /* 0x000fe40000010000 */
[----:B------:R-:W-:Y:S02]  /*b550*/  FFMA.FTZ R3, R181, UR35, R70 ;  /* 0x00000023b5037c23 */ /* 0x000fe40008010046 */
[----:B------:R-:W-:Y:S02]  /*b560*/  FMUL.FTZ R4, R150, R65 ;  /* 0x0000004196047220 */ /* 0x000fe40000410000 */
[----:B------:R-:W-:Y:S01]  /*b570*/  FFMA.FTZ R6, R149, R181, R6 ;  /* 0x000000b595067223 */ /* 0x000fe20000010006 */
[----:B------:R-:W-:Y:S01]  /*b580*/  IADD3 R149, R128, 0x4c0, RZ ;  /* 0x000004c080957810 */ /* 0x000fe20007ffe0ff */
[----:B------:R-:W-:Y:S02]  /*b590*/  FFMA.FTZ R3, R68, R3, R4 ;  /* 0x0000000344037223 */ /* 0x000fe40000010004 */
[----:B------:R-:W-:-:S02]  /*b5a0*/  FADD.FTZ R180, -R180, R5 ;  /* 0x00000005b4b47221 */ /* 0x000fc40000010100 */
[----:B------:R-:W-:Y:S02]  /*b5b0*/  FFMA.FTZ R71, R142, R6, R3 ;  /* 0x000000068e477223 */ /* 0x000fe40000010003 */
[----:B------:R-:W-:Y:S02]  /*b5c0*/  FMUL.FTZ R3, R7, -R180 ;  /* 0x800000b407037220 */ /* 0x000fe40000410000 */
[----:B------:R-:W-:Y:S02]  /*b5d0*/  FMUL.FTZ R181, R181, R88 ;  /* 0x00000058b5b57220 */ /* 0x000fe40000410000 */
[----:B------:R-:W-:Y:S02]  /*b5e0*/  FMUL.FTZ R5, R110, R90 ;  /* 0x0000005a6e057220 */ /* 0x000fe40000410000 */
[----:B------:R-:W-:Y:S02]  /*b5f0*/  FFMA.FTZ R55, R6, R88, R55 ;  /* 0x0000005806377223 */ /* 0x000fe40000010037 */
[----:B------:R-:W-:-:S02]  /*b600*/  FFMA.FTZ R4, R8, R179, -R3 ;  /* 0x000000b308047223 */ /* 0x000fc40000010803 */
[----:B------:R-:W-:Y:S02]  /*b610*/  FMUL.FTZ R6, R148, R180 ;  /* 0x000000b494067220 */ /* 0x000fe40000410000 */
[----:B------:R-:W-:Y:S02]  /*b620*/  FMUL.FTZ R3, R179, UR36 ;  /* 0x00000024b3037c20 */ /* 0x000fe40008410000 */
[----:B------:R-:W-:Y:S02]  /*b630*/  FMUL.FTZ R65, R150, R181 ;  /* 0x000000b596417220 */ /* 0x000fe40000410000 */
[----:B------:R-:W-:Y:S02]  /*b640*/  FMUL.FTZ R7, R7, -R179 ;  /* 0x800000b307077220 */ /* 0x000fe40000410000 */
[-C--:B------:R-:W-:Y:S02]  /*b650*/  FFMA.FTZ R148, R148, -R5.reuse, R212 ;  /* 0x8000000594947223 */ /* 0x080fe400000100d4 */
[----:B------:R-:W-:-:S02]  /*b660*/  FFMA.FTZ R5, R147, -R5, R211 ;  /* 0x8000000593057223 */ /* 0x000fc400000100d3 */
[----:B------:R-:W-:Y:S02]  /*b670*/  FFMA.FTZ R147, R147, R179, R6 ;  /* 0x000000b393937223 */ /* 0x000fe40000010006 */
[C---:B------:R-:W-:Y:S02]  /*b680*/  FMUL.FTZ R6, R180.reuse, UR36 ;  /* 0x00000024b4067c20 */ /* 0x040fe40008410000 */
[----:B------:R-:W-:Y:S02]  /*b690*/  FFMA.FTZ R3, R180, UR35, -R3 ;  /* 0x00000023b4037c23 */ /* 0x000fe40008010803 */
[-C--:B------:R-:W-:Y:S02]  /*b6a0*/  FMUL.FTZ R67, R150, R69.reuse ;  /* 0x0000004596437220 */ /* 0x080fe40000410000 */
[-C--:B------:R-:W-:Y:S02]  /*b6b0*/  FMUL.FTZ R111, R142, R69.reuse ;  /* 0x000000458e6f7220 */ /* 0x080fe40000410000 */
[----:B------:R-:W-:-:S02]  /*b6c0*/  FFMA.FTZ R65, R68, R69, -R65 ;  /* 0x0000004544417223 */ /* 0x000fc40000010841 */
[----:B------:R-:W-:Y:S01]  /*b6d0*/  FFMA.FTZ R7, R8, R180, R7 ;  /* 0x000000b408077223 */ /* 0x000fe20000010007 */
[----:B------:R-:W-:Y:S01]  /*b6e0*/  STS [R62.X4+0x216c], R111 ;  /* 0x00216c6f3e007388 */ /* 0x000fe20000004800 */
[----:B------:R-:W-:Y:S02]  /*b6f0*/  FMUL.FTZ R69, R180, R90 ;  /* 0x0000005ab4457220 */ /* 0x000fe40000410000 */
[----:B------:R-:W-:Y:S02]  /*b700*/  FFMA.FTZ R6, R179, UR35, R6 ;  /* 0x00000023b3067c23 */ /* 0x000fe40008010006 */
[----:B------:R-:W-:Y:S02]  /*b710*/  FMUL.FTZ R3, R148, R3 ;  /* 0x0000000394037220 */ /* 0x000fe40000410000 */
[----:B------:R-:W-:Y:S02]  /*b720*/  FFMA.FTZ R67, R68, R181, R67 ;  /* 0x000000b544437223 */ /* 0x000fe40000010043 */
[----:B------:R-:W-:-:S02]  /*b730*/  FADD.FTZ R70, -R178, R7 ;  /* 0x00000007b2467221 */ /* 0x000fc40000010100 */
[----:B------:R-:W-:Y:S02]  /*b740*/  FMUL.FTZ R179, R179, R90 ;  /* 0x0000005ab3b37220 */ /* 0x000fe40000410000 */
[----:B------:R-:W-:Y:S02]  /*b750*/  FMUL.FTZ R68, R148, R69 ;  /* 0x0000004594447220 */ /* 0x000fe40000410000 */
[----:B------:R-:W-:Y:S02]  /*b760*/  FFMA.FTZ R6, R5, R6, R3 ;  /* 0x0000000605067223 */ /* 0x000fe40000010003 */
[----:B------:R-:W-:Y:S01]  /*b770*/  FADD.FTZ R4, R177, R4 ;  /* 0x00000004b1047221 */ /* 0x000fe20000010000 */
[----:B------:R-:W-:Y:S01]  /*b780*/  IADD3 R177, R128, 0x740, RZ ;  /* 0x0000074080b17810 */ /* 0x000fe20007ffe0ff */
[----:B------:R-:W-:Y:S02]  /*b790*/  FMUL.FTZ R3, R11, -R70 ;  /* 0x800000460b037220 */ /* 0x000fe40000410000 */
[----:B------:R-:W-:-:S02]  /*b7a0*/  FMUL.FTZ R148, R148, R179 ;  /* 0x000000b394947220 */ /* 0x000fc40000410000 */
[C---:B------:R-:W-:Y:S02]  /*b7b0*/  FFMA.FTZ R68, R5.reuse, R179, R68 ;  /* 0x000000b305447223 */ /* 0x040fe40000010044 */
[C---:B------:R-:W-:Y:S02]  /*b7c0*/  FMUL.FTZ R7, R110.reuse, R69 ;  /* 0x000000456e077220 */ /* 0x040fe40000410000 */
[C---:B------:R-:W-:Y:S02]  /*b7d0*/  FMUL.FTZ R179, R110.reuse, R179 ;  /* 0x000000b36eb37220 */ /* 0x040fe40000410000 */
[----:B------:R-:W-:Y:S01]  /*b7e0*/  FFMA.FTZ R110, R110, R147, R6 ;  /* 0x000000936e6e7223 */ /* 0x000fe20000010006 */
[----:B------:R1:W-:Y:S01]  /*b7f0*/  STS [R62.X4+0x2164], R7 ;  /* 0x002164073e007388 */ /* 0x0003e20000004800 */
[----:B------:R-:W-:Y:S02]  /*b800*/  FFMA.FTZ R6, R12, R4, -R3 ;  /* 0x000000040c067223 */ /* 0x000fe40000010803 */
[----:B------:R-:W-:Y:S01]  /*b810*/  FMUL.FTZ R3, R146, R70 ;  /* 0x0000004692037220 */ /* 0x000fe20000410000 */
[----:B------:R2:W-:Y:S01]  /*b820*/  STS [R62.X4+0x2160], R179 ;  /* 0x002160b33e007388 */ /* 0x0005e20000004800 */
[----:B------:R-:W-:-:S02]  /*b830*/  FFMA.FTZ R69, R5, R69, -R148 ;  /* 0x0000004505457223 */ /* 0x000fc40000010894 */
[----:B------:R-:W-:Y:S02]  /*b840*/  FMUL.FTZ R5, R123, R91 ;  /* 0x0000005b7b057220 */ /* 0x000fe40000410000 */
[-C--:B------:R-:W-:Y:S02]  /*b850*/  FMUL.FTZ R11, R11, -R4.reuse ;  /* 0x800000040b0b7220 */ /* 0x080fe40000410000 */
[----:B-1----:R-:W-:Y:S02]  /*b860*/  FMUL.FTZ R7, R4, UR36 ;  /* 0x0000002404077c20 */ /* 0x002fe40008410000 */
[----:B------:R-:W-:Y:S01]  /*b870*/  FFMA.FTZ R8, R145, R4, R3 ;  /* 0x0000000491087223 */ /* 0x000fe20000010003 */
[----:B--2---:R-:W-:Y:S01]  /*b880*/  IADD3 R179, R128, 0x780, RZ ;  /* 0x0000078080b37810 */ /* 0x004fe20007ffe0ff */
[----:B------:R-:W-:Y:S02]  /*b890*/  FMUL.FTZ R3, R70, UR36 ;  /* 0x0000002446037c20 */ /* 0x000fe40008410000 */
[----:B------:R-:W-:-:S02]  /*b8a0*/  FFMA.FTZ R146, R146, -R5, R210 ;  /* 0x8000000592927223 */ /* 0x000fc400000100d2 */
[----:B------:R-:W-:Y:S02]  /*b8b0*/  FFMA.FTZ R7, R70, UR35, -R7 ;  /* 0x0000002346077c23 */ /* 0x000fe40008010807 */
[----:B------:R-:W-:Y:S02]  /*b8c0*/  FFMA.FTZ R11, R12, R70, R11 ;  /* 0x000000460c0b7223 */ /* 0x000fe4000001000b */
[----:B------:R-:W-:Y:S01]  /*b8d0*/  FADD.FTZ R12, R175, R6 ;  /* 0x00000006af0c7221 */ /* 0x000fe20000010000 */
[----:B------:R-:W-:Y:S01]  /*b8e0*/  IADD3 R175, R128, 0x700, RZ ;  /* 0x0000070080af7810 */ /* 0x000fe20007ffe0ff */
[----:B------:R-:W-:Y:S02]  /*b8f0*/  FMUL.FTZ R70, R70, R91 ;  /* 0x0000005b46467220 */ /* 0x000fe40000410000 */
[----:B------:R-:W-:Y:S02]  /*b900*/  FFMA.FTZ R6, R4, UR35, R3 ;  /* 0x0000002304067c23 */ /* 0x000fe40008010003 */
[----:B------:R-:W-:Y:S01]  /*b910*/  FFMA.FTZ R5, R145, -R5, R209 ;  /* 0x8000000591057223 */ /* 0x000fe200000100d1 */
[----:B------:R-:W-:Y:S01]  /*b920*/  IADD3 R145, R128, 0x440, RZ ;  /* 0x0000044080917810 */ /* 0x000fe20007ffe0ff */
[----:B------:R-:W-:-:S02]  /*b930*/  FMUL.FTZ R4, R4, R91 ;  /* 0x0000005b04047220 */ /* 0x000fc40000410000 */
[C---:B------:R-:W-:Y:S02]  /*b940*/  FMUL.FTZ R7, R146.reuse, R7 ;  /* 0x0000000792077220 */ /* 0x040fe40000410000 */
[----:B------:R-:W-:Y:S02]  /*b950*/  FADD.FTZ R86, R71, R86 ;  /* 0x0000005647567221 */ /* 0x000fe40000010000 */
[----:B------:R-:W-:Y:S02]  /*b960*/  FMUL.FTZ R71, R146, R70 ;  /* 0x0000004692477220 */ /* 0x000fe40000410000 */
[----:B------:R-:W-:Y:S02]  /*b970*/  FADD.FTZ R176, -R176, R11 ;  /* 0x0000000bb0b07221 */ /* 0x000fe40000010100 */
[----:B------:R-:W-:Y:S02]  /*b980*/  FMUL.FTZ R146, R146, R4 ;  /* 0x0000000492927220 */ /* 0x000fe40000410000 */
[----:B------:R-:W-:-:S02]  /*b990*/  FFMA.FTZ R7, R5, R6, R7 ;  /* 0x0000000605077223 */ /* 0x000fc40000010007 */
[C---:B------:R-:W-:Y:S02]  /*b9a0*/  FMUL.FTZ R11, R123.reuse, R4 ;  /* 0x000000047b0b7220 */ /* 0x040fe40000410000 */
[----:B------:R-:W-:Y:S02]  /*b9b0*/  FMUL.FTZ R111, R123, R70 ;  /* 0x000000467b6f7220 */ /* 0x000fe40000410000 */
[----:B------:R-:W-:Y:S01]  /*b9c0*/  FMUL.FTZ R3, R17, -R176 ;  /* 0x800000b011037220 */ /* 0x000fe20000410000 */
[----:B------:R-:W-:Y:S01]  /*b9d0*/  STS [R62.X4+0x2158], R11 ;  /* 0x0021580b3e007388 */ /* 0x000fe20000004800 */
[C---:B------:R-:W-:Y:S02]  /*b9e0*/  FFMA.FTZ R71, R5.reuse, R4, R71 ;  /* 0x0000000405477223 */ /* 0x040fe40000010047 */
[----:B------:R-:W-:Y:S01]  /*b9f0*/  FFMA.FTZ R70, R5, R70, -R146 ;  /* 0x0000004605467223 */ /* 0x000fe20000010892 */
[----:B------:R1:W-:Y:S01]  /*ba00*/  STS [R62.X4+0x215c], R111 ;  /* 0x00215c6f3e007388 */ /* 0x0003e20000004800 */
[----:B------:R-:W-:-:S02]  /*ba10*/  FFMA.FTZ R123, R123, R8, R7 ;  /* 0x000000087b7b7223 */ /* 0x000fc40000010007 */
[----:B------:R-:W-:Y:S02]  /*ba20*/  FMUL.FTZ R5, R141, R92 ;  /* 0x0000005c8d057220 */ /* 0x000fe40000410000 */
[----:B------:R-:W-:Y:S02]  /*ba30*/  FMUL.FTZ R7, R12, UR36 ;  /* 0x000000240c077c20 */ /* 0x000fe40008410000 */
[-C--:B------:R-:W-:Y:S02]  /*ba40*/  FMUL.FTZ R17, R17, -R12.reuse ;  /* 0x8000000c11117220 */ /* 0x080fe40000410000 */
[----:B------:R-:W-:Y:S02]  /*ba50*/  FFMA.FTZ R4, R18, R12, -R3 ;  /* 0x0000000c12047223 */ /* 0x000fe40000010803 */
[----:B------:R-:W-:Y:S02]  /*ba60*/  FADD.FTZ R85, R110, R85 ;  /* 0x000000556e557221 */ /* 0x000fe40000010000 */
[----:B------:R-:W-:-:S02]  /*ba70*/  FMUL.FTZ R6, R144, R176 ;  /* 0x000000b090067220 */ /* 0x000fc40000410000 */
[----:B------:R-:W-:Y:S02]  /*ba80*/  FMUL.FTZ R3, R176, UR36 ;  /* 0x00000024b0037c20 */ /* 0x000fe40008410000 */
[----:B------:R-:W-:Y:S02]  /*ba90*/  FFMA.FTZ R144, R144, -R5, R207 ;  /* 0x8000000590907223 */ /* 0x000fe400000100cf */
[C---:B------:R-:W-:Y:S02]  /*baa0*/  FFMA.FTZ R7, R176.reuse, UR35, -R7 ;  /* 0x00000023b0077c23 */ /* 0x040fe40008010807 */
[----:B------:R-:W-:Y:S02]  /*bab0*/  FMUL.FTZ R110, R176, R92 ;  /* 0x0000005cb06e7220 */ /* 0x000fe40000410000 */
[----:B------:R-:W-:Y:S02]  /*bac0*/  FFMA.FTZ R57, R8, R91, R57 ;  /* 0x0000005b08397223 */ /* 0x000fe40000010039 */
[----:B------:R-:W-:Y:S01]  /*bad0*/  FFMA.FTZ R17, R18, R176, R17 ;  /* 0x000000b012117223 */ /* 0x000fe20000010011 */
[----:B------:R-:W-:Y:S01]  /*bae0*/  PRMT R18, RZ, 0x5410, R113 ;  /* 0x00005410ff127816 */ /* 0x000fe20000000071 */
[----:B------:R-:W-:-:S02]  /*baf0*/  FFMA.FTZ R5, R143, -R5, R208 ;  /* 0x800000058f057223 */ /* 0x000fc400000100d0 */
[----:B------:R-:W-:Y:S01]  /*bb00*/  FADD.FTZ R8, R173, R4 ;  /* 0x00000004ad087221 */ /* 0x000fe20000010000 */
[----:B------:R-:W-:Y:S01]  /*bb10*/  IADD3 R173, R128, 0x6c0, RZ ;  /* 0x000006c080ad7810 */ /* 0x000fe20007ffe0ff */
[----:B------:R-:W-:Y:S02]  /*bb20*/  FFMA.FTZ R143, R143, R12, R6 ;  /* 0x0000000c8f8f7223 */ /* 0x000fe40000010006 */
[----:B------:R-:W-:Y:S02]  /*bb30*/  FFMA.FTZ R4, R12, UR35, R3 ;  /* 0x000000230c047c23 */ /* 0x000fe40008010003 */
[----:B------:R-:W-:Y:S02]  /*bb40*/  FADD.FTZ R87, R122, R87 ;  /* 0x000000577a577221 */ /* 0x000fe40000010000 */
[----:B------:R-:W-:Y:S02]  /*bb50*/  FMUL.FTZ R3, R12, R92 ;  /* 0x0000005c0c037220 */ /* 0x000fe40000410000 */
[----:B------:R-:W-:-:S02]  /*bb60*/  FMUL.FTZ R6, R144, R110 ;  /* 0x0000006e90067220 */ /* 0x000fc40000410000 */
[----:B------:R-:W-:Y:S02]  /*bb70*/  FMUL.FTZ R7, R144, R7 ;  /* 0x0000000790077220 */ /* 0x000fe40000410000 */
[----:B------:R-:W-:Y:S02]  /*bb80*/  FADD.FTZ R122, -R174, R17 ;  /* 0x00000011ae7a7221 */ /* 0x000fe40000010100 */
[-C--:B------:R-:W-:Y:S02]  /*bb90*/  FMUL.FTZ R144, R144, R3.reuse ;  /* 0x0000000390907220 */ /* 0x080fe40000410000 */
[-C--:B-1----:R-:W-:Y:S02]  /*bba0*/  FFMA.FTZ R111, R5, R3.reuse, R6 ;  /* 0x00000003056f7223 */ /* 0x082fe40000010006 */
[----:B------:R-:W-:Y:S02]  /*bbb0*/  FMUL.FTZ R11, R141, R3 ;  /* 0x000000038d0b7220 */ /* 0x000fe40000410000 */
[----:B------:R-:W-:-:S02]  /*bbc0*/  FFMA.FTZ R4, R5, R4, R7 ;  /* 0x0000000405047223 */ /* 0x000fc40000010007 */
[----:B------:R-:W-:Y:S01]  /*bbd0*/  FMUL.FTZ R3, R19, -R122 ;  /* 0x8000007a13037220 */ /* 0x000fe20000410000 */
[----:B------:R-:W-:Y:S01]  /*bbe0*/  STS [R62.X4+0x2150], R11 ;  /* 0x0021500b3e007388 */ /* 0x000fe20000004800 */
[----:B------:R-:W-:Y:S02]  /*bbf0*/  FMUL.FTZ R17, R141, R110 ;  /* 0x0000006e8d117220 */ /* 0x000fe40000410000 */
[----:B------:R-:W-:Y:S02]  /*bc00*/  FFMA.FTZ R58, R143, R92, R58 ;  /* 0x0000005c8f3a7223 */ /* 0x000fe4000001003a */
[----:B------:R-:W-:Y:S01]  /*bc10*/  FFMA.FTZ R110, R5, R110, -R144 ;  /* 0x0000006e056e7223 */ /* 0x000fe20000010890 */
[----:B------:R1:W-:Y:S01]  /*bc20*/  STS [R62.X4+0x2154], R17 ;  /* 0x002154113e007388 */ /* 0x0003e20000004800 */
[----:B------:R-:W-:Y:S01]  /*bc30*/  FFMA.FTZ R143, R141, R143, R4 ;  /* 0x0000008f8d8f7223 */ /* 0x000fe20000010004 */
[----:B------:R-:W-:Y:S01]  /*bc40*/  PRMT R141, RZ, 0x5410, R114 ;  /* 0x00005410ff8d7816 */ /* 0x000fe20000000072 */
[----:B------:R-:W-:-:S02]  /*bc50*/  FMUL.FTZ R19, R19, -R8 ;  /* 0x8000000813137220 */ /* 0x000fc40000410000 */
[----:B------:R-:W-:Y:S02]  /*bc60*/  FMUL.FTZ R5, R18, R93 ;  /* 0x0000005d12057220 */ /* 0x000fe40000410000 */
[----:B------:R-:W-:Y:S02]  /*bc70*/  FFMA.FTZ R4, R20, R8, -R3 ;  /* 0x0000000814047223 */ /* 0x000fe40000010803 */
[----:B------:R-:W-:Y:S02]  /*bc80*/  FMUL.FTZ R7, R8, UR36 ;  /* 0x0000002408077c20 */ /* 0x000fe40008410000 */
[----:B------:R-:W-:Y:S02]  /*bc90*/  FMUL.FTZ R3, R122, UR36 ;  /* 0x000000247a037c20 */ /* 0x000fe40008410000 */
[-C--:B------:R-:W-:Y:S02]  /*bca0*/  FMUL.FTZ R6, R140, R122.reuse ;  /* 0x0000007a8c067220 */ /* 0x080fe40000410000 */
[----:B------:R-:W-:-:S02]  /*bcb0*/  FFMA.FTZ R19, R20, R122, R19 ;  /* 0x0000007a14137223 */ /* 0x000fc40000010013 */
[----:B------:R-:W-:Y:S02]  /*bcc0*/  FFMA.FTZ R140, R140, -R5, R206 ;  /* 0x800000058c8c7223 */ /* 0x000fe400000100ce */
[----:B------:R-:W-:Y:S02]  /*bcd0*/  FFMA.FTZ R7, R122, UR35, -R7 ;  /* 0x000000237a077c23 */ /* 0x000fe40008010807 */
[----:B------:R-:W-:Y:S01]  /*bce0*/  FADD.FTZ R12, R171, R4 ;  /* 0x00000004ab0c7221 */ /* 0x000fe20000010000 */
[----:B------:R-:W-:Y:S01]  /*bcf0*/  IADD3 R171, R128, 0x680, RZ ;  /* 0x0000068080ab7810 */ /* 0x000fe20007ffe0ff */
[-C--:B------:R-:W-:Y:S02]  /*bd00*/  FMUL.FTZ R122, R122, R93.reuse ;  /* 0x0000005d7a7a7220 */ /* 0x080fe40000410000 */
[C---:B------:R-:W-:Y:S02]  /*bd10*/  FFMA.FTZ R4, R8.reuse, UR35, R3 ;  /* 0x0000002308047c23 */ /* 0x040fe40008010003 */
[----:B------:R-:W-:-:S02]  /*bd20*/  FMUL.FTZ R3, R8, R93 ;  /* 0x0000005d08037220 */ /* 0x000fc40000410000 */
[C---:B------:R-:W-:Y:S02]  /*bd30*/  FFMA.FTZ R5, R139.reuse, -R5, R205 ;  /* 0x800000058b057223 */ /* 0x040fe400000100cd */
[----:B------:R-:W-:Y:S01]  /*bd40*/  FFMA.FTZ R6, R139, R8, R6 ;  /* 0x000000088b067223 */ /* 0x000fe20000010006 */
[----:B------:R-:W-:Y:S01]  /*bd50*/  PRMT R139, RZ, 0x5410, R115 ;  /* 0x00005410ff8b7816 */ /* 0x000fe20000000073 */
[C---:B------:R-:W-:Y:S02]  /*bd60*/  FMUL.FTZ R7, R140.reuse, R7 ;  /* 0x000000078c077220 */ /* 0x040fe40000410000 */
[C---:B------:R-:W-:Y:S02]  /*bd70*/  FMUL.FTZ R8, R140.reuse, R122 ;  /* 0x0000007a8c087220 */ /* 0x040fe40000410000 */
[----:B------:R-:W-:Y:S02]  /*bd80*/  FMUL.FTZ R140, R140, R3 ;  /* 0x000000038c8c7220 */ /* 0x000fe40000410000 */
[----:B------:R-:W-:-:S02]  /*bd90*/  FADD.FTZ R19, -R172, R19 ;  /* 0x00000013ac137221 */ /* 0x000fc40000010100 */
[----:B------:R-:W-:Y:S02]  /*bda0*/  FFMA.FTZ R7, R5, R4, R7 ;  /* 0x0000000405077223 */ /* 0x000fe40000010007 */
[----:B------:R-:W-:Y:S02]  /*bdb0*/  FADD.FTZ R84, R123, R84 ;  /* 0x000000547b547221 */ /* 0x000fe40000010000 */
[CC--:B-1----:R-:W-:Y:S02]  /*bdc0*/  FMUL.FTZ R17, R18.reuse, R122.reuse ;  /* 0x0000007a12117220 */ /* 0x0c2fe40000410000 */
[CC--:B------:R-:W-:Y:S02]  /*bdd0*/  FFMA.FTZ R123, R5.reuse, R3.reuse, R8 ;  /* 0x00000003057b7223 */ /* 0x0c0fe40000010008 */
[----:B------:R-:W-:Y:S01]  /*bde0*/  FFMA.FTZ R122, R5, R122, -R140 ;  /* 0x0000007a057a7223 */ /* 0x000fe2000001088c */
[----:B------:R-:W-:Y:S01]  /*bdf0*/  STS [R62.X4+0x214c], R17 ;  /* 0x00214c113e007388 */ /* 0x000fe20000004800 */
[----:B------:R-:W-:-:S02]  /*be00*/  FMUL.FTZ R11, R18, R3 ;  /* 0x00000003120b7220 */ /* 0x000fc40000410000 */
[----:B------:R-:W-:Y:S02]  /*be10*/  FMUL.FTZ R5, R141, R94 ;  /* 0x0000005e8d057220 */ /* 0x000fe40000410000 */
[----:B------:R-:W-:Y:S01]  /*be20*/  FFMA.FTZ R219, R6, R93, R219 ;  /* 0x0000005d06db7223 */ /* 0x000fe200000100db */
[----:B------:R1:W-:Y:S01]  /*be30*/  STS [R62.X4+0x2148], R11 ;  /* 0x0021480b3e007388 */ /* 0x0003e20000004800 */
[----:B------:R-:W-:Y:S02]  /*be40*/  FFMA.FTZ R8, R18, R6, R7 ;  /* 0x0000000612087223 */ /* 0x000fe40000010007 */
[CC--:B------:R-:W-:Y:S02]  /*be50*/  FMUL.FTZ R3, R21.reuse, -R19.reuse ;  /* 0x8000001315037220 */ /* 0x0c0fe40000410000 */
[----:B------:R-:W-:Y:S02]  /*be60*/  FMUL.FTZ R6, R138, R19 ;  /* 0x000000138a067220 */ /* 0x000fe40000410000 */
[----:B------:R-:W-:-:S02]  /*be70*/  FMUL.FTZ R21, R21, -R12 ;  /* 0x8000000c15157220 */ /* 0x000fc40000410000 */
[----:B------:R-:W-:Y:S02]  /*be80*/  FMUL.FTZ R7, R12, UR36 ;  /* 0x000000240c077c20 */ /* 0x000fe40008410000 */
[-C--:B------:R-:W-:Y:S02]  /*be90*/  FFMA.FTZ R138, R138, -R5.reuse, R203 ;  /* 0x800000058a8a7223 */ /* 0x080fe400000100cb */
[-C--:B------:R-:W-:Y:S02]  /*bea0*/  FFMA.FTZ R4, R22, R12.reuse, -R3 ;  /* 0x0000000c16047223 */ /* 0x080fe40000010803 */
[C---:B------:R-:W-:Y:S02]  /*beb0*/  FFMA.FTZ R5, R137.reuse, -R5, R204 ;  /* 0x8000000589057223 */ /* 0x040fe400000100cc */
[----:B------:R-:W-:Y:S02]  /*bec0*/  FFMA.FTZ R137, R137, R12, R6 ;  /* 0x0000000c89897223 */ /* 0x000fe40000010006 */
[----:B------:R-:W-:-:S02]  /*bed0*/  FMUL.FTZ R3, R19, UR36 ;  /* 0x0000002413037c20 */ /* 0x000fc40008410000 */
[----:B------:R-:W-:Y:S02]  /*bee0*/  FFMA.FTZ R21, R22, R19, R21 ;  /* 0x0000001316157223 */ /* 0x000fe40000010015 */
[C---:B------:R-:W-:Y:S02]  /*bef0*/  FFMA.FTZ R7, R19.reuse, UR35, -R7 ;  /* 0x0000002313077c23 */ /* 0x040fe40008010807 */
[-C--:B------:R-:W-:Y:S01]  /*bf00*/  FMUL.FTZ R6, R19, R94.reuse ;  /* 0x0000005e13067220 */ /* 0x080fe20000410000 */
[----:B------:R-:W-:Y:S01]  /*bf10*/  PRMT R19, RZ, 0x5410, R116 ;  /* 0x00005410ff137816 */ /* 0x000fe20000000074 */
[----:B------:R-:W-:Y:S02]  /*bf20*/  FMUL.FTZ R22, R12, R94 ;  /* 0x0000005e0c167220 */ /* 0x000fe40000410000 */
[----:B------:R-:W-:Y:S01]  /*bf30*/  FADD.FTZ R20, R169, R4 ;  /* 0x00000004a9147221 */ /* 0x000fe20000010000 */
[----:B------:R-:W-:Y:S01]  /*bf40*/  IADD3 R169, R128, 0x640, RZ ;  /* 0x0000064080a97810 */ /* 0x000fe20007ffe0ff */
[----:B------:R-:W-:-:S02]  /*bf50*/  FFMA.FTZ R4, R12, UR35, R3 ;  /* 0x000000230c047c23 */ /* 0x000fc40008010003 */
[----:B------:R-:W-:Y:S02]  /*bf60*/  FADD.FTZ R18, -R170, R21 ;  /* 0x00000015aa127221 */ /* 0x000fe40000010100 */
[C---:B------:R-:W-:Y:S02]  /*bf70*/  FMUL.FTZ R3, R138.reuse, R6 ;  /* 0x000000068a037220 */ /* 0x040fe40000410000 */
[C---:B------:R-:W-:Y:S02]  /*bf80*/  FMUL.FTZ R7, R138.reuse, R7 ;  /* 0x000000078a077220 */ /* 0x040fe40000410000 */
[-C--:B------:R-:W-:Y:S02]  /*bf90*/  FMUL.FTZ R21, R138, R22.reuse ;  /* 0x000000168a157220 */ /* 0x080fe40000410000 */
[-C--:B-1----:R-:W-:Y:S02]  /*bfa0*/  FMUL.FTZ R11, R141, R22.reuse ;  /* 0x000000168d0b7220 */ /* 0x082fe40000410000 */
[----:B------:R-:W-:-:S02]  /*bfb0*/  FFMA.FTZ R22, R5, R22, R3 ;  /* 0x0000001605167223 */ /* 0x000fc40000010003 */
[C---:B------:R-:W-:Y:S01]  /*bfc0*/  FFMA.FTZ R4, R5.reuse, R4, R7 ;  /* 0x0000000405047223 */ /* 0x040fe20000010007 */
[----:B------:R-:W-:Y:S01]  /*bfd0*/  STS [R62.X4+0x2140], R11 ;  /* 0x0021400b3e007388 */ /* 0x000fe20000004800 */
[----:B------:R-:W-:Y:S02]  /*bfe0*/  FFMA.FTZ R21, R5, R6, -R21 ;  /* 0x0000000605157223 */ /* 0x000fe40000010815 */
[----:B------:R-:W-:Y:S02]  /*bff0*/  FMUL.FTZ R3, R23, -R18 ;  /* 0x8000001217037220 */ /* 0x000fe40000410000 */
[----:B------:R-:W-:Y:S02]  /*c000*/  FMUL.FTZ R5, R139, R95 ;  /* 0x0000005f8b057220 */ /* 0x000fe40000410000 */
[----:B------:R-:W-:Y:S02]  /*c010*/  FMUL.FTZ R23, R23, -R20 ;  /* 0x8000001417177220 */ /* 0x000fe40000410000 */
[----:B------:R-:W-:-:S02]  /*c020*/  FFMA.FTZ R220, R137, R94, R220 ;  /* 0x0000005e89dc7223 */ /* 0x000fc400000100dc */
[C---:B------:R-:W-:Y:S02]  /*c030*/  FFMA.FTZ R137, R141.reuse, R137, R4 ;  /* 0x000000898d897223 */ /* 0x040fe40000010004 */
[----:B------:R-:W-:Y:S02]  /*c040*/  FFMA.FTZ R4, R24, R20, -R3 ;  /* 0x0000001418047223 */ /* 0x000fe40000010803 */
[----:B------:R-:W-:Y:S02]  /*c050*/  FMUL.FTZ R7, R20, UR36 ;  /* 0x0000002414077c20 */ /* 0x000fe40008410000 */
[----:B------:R-:W-:Y:S02]  /*c060*/  FMUL.FTZ R17, R141, R6 ;  /* 0x000000068d117220 */ /* 0x000fe40000410000 */
[----:B------:R-:W-:Y:S02]  /*c070*/  FFMA.FTZ R3, R136, -R5, R202 ;  /* 0x8000000588037223 */ /* 0x000fe400000100ca */
[-C--:B------:R-:W-:Y:S01]  /*c080*/  FFMA.FTZ R23, R24, R18.reuse, R23 ;  /* 0x0000001218177223 */ /* 0x080fe20000010017 */
[----:B------:R1:W-:Y:S01]  /*c090*/  STS [R62.X4+0x2144], R17 ;  /* 0x002144113e007388 */ /* 0x0003e20000004800 */
[----:B------:R-:W-:-:S02]  /*c0a0*/  FMUL.FTZ R136, R136, R18 ;  /* 0x0000001288887220 */ /* 0x000fc40000410000 */
[----:B------:R-:W-:Y:S02]  /*c0b0*/  FMUL.FTZ R6, R18, UR36 ;  /* 0x0000002412067c20 */ /* 0x000fe40008410000 */
[----:B------:R-:W-:Y:S02]  /*c0c0*/  FADD.FTZ R81, R8, R81 ;  /* 0x0000005108517221 */ /* 0x000fe40000010000 */
[C---:B------:R-:W-:Y:S02]  /*c0d0*/  FFMA.FTZ R8, R18.reuse, UR35, -R7 ;  /* 0x0000002312087c23 */ /* 0x040fe40008010807 */
[-C--:B------:R-:W-:Y:S02]  /*c0e0*/  FMUL.FTZ R18, R18, R95.reuse ;  /* 0x0000005f12127220 */ /* 0x080fe40000410000 */
[----:B------:R-:W-:Y:S02]  /*c0f0*/  FMUL.FTZ R12, R20, R95 ;  /* 0x0000005f140c7220 */ /* 0x000fe40000410000 */
[----:B------:R-:W-:-:S02]  /*c100*/  FFMA.FTZ R136, R135, R20, R136 ;  /* 0x0000001487887223 */ /* 0x000fc40000010088 */
[----:B------:R-:W-:Y:S02]  /*c110*/  FFMA.FTZ R6, R20, UR35, R6 ;  /* 0x0000002314067c23 */ /* 0x000fe40008010006 */
[----:B------:R-:W-:Y:S02]  /*c120*/  FADD.FTZ R168, -R168, R23 ;  /* 0x00000017a8a87221 */ /* 0x000fe40000010100 */
[----:B------:R-:W-:Y:S01]  /*c130*/  FADD.FTZ R20, R167, R4 ;  /* 0x00000004a7147221 */ /* 0x000fe20000010000 */
[----:B------:R-:W-:Y:S01]  /*c140*/  IADD3 R167, R128, 0x600, RZ ;  /* 0x0000060080a77810 */ /* 0x000fe20007ffe0ff */
[C---:B------:R-:W-:Y:S02]  /*c150*/  FMUL.FTZ R23, R3.reuse, R18 ;  /* 0x0000001203177220 */ /* 0x040fe40000410000 */
[C---:B------:R-:W-:Y:S02]  /*c160*/  FMUL.FTZ R24, R3.reuse, R12 ;  /* 0x0000000c03187220 */ /* 0x040fe40000410000 */
[----:B------:R-:W-:-:S02]  /*c170*/  FMUL.FTZ R8, R3, R8 ;  /* 0x0000000803087220 */ /* 0x000fc40000410000 */
[C---:B------:R-:W-:Y:S02]  /*c180*/  FMUL.FTZ R3, R25.reuse, -R168 ;  /* 0x800000a819037220 */ /* 0x040fe40000410000 */
[----:B------:R-:W-:Y:S02]  /*c190*/  FMUL.FTZ R25, R25, -R20 ;  /* 0x8000001419197220 */ /* 0x000fe40000410000 */
[----:B------:R-:W-:Y:S02]  /*c1a0*/  FFMA.FTZ R5, R135, -R5, R201 ;  /* 0x8000000587057223 */ /* 0x000fe400000100c9 */
[C---:B------:R-:W-:Y:S02]  /*c1b0*/  FFMA.FTZ R25, R26.reuse, R168, R25 ;  /* 0x000000a81a197223 */ /* 0x040fe40000010019 */
[----:B------:R-:W-:Y:S02]  /*c1c0*/  FFMA.FTZ R4, R26, R20, -R3 ;  /* 0x000000141a047223 */ /* 0x000fe40000010803 */
[----:B------:R-:W-:-:S02]  /*c1d0*/  FFMA.FTZ R24, R5, R18, -R24 ;  /* 0x0000001205187223 */ /* 0x000fc40000010818 */
[----:B-1----:R-:W-:Y:S02]  /*c1e0*/  FMUL.FTZ R17, R139, R18 ;  /* 0x000000128b117220 */ /* 0x002fe40000410000 */
[----:B------:R-:W-:Y:S02]  /*c1f0*/  FADD.FTZ R166, -R166, R25 ;  /* 0x00000019a6a67221 */ /* 0x000fe40000010100 */
[----:B------:R-:W-:Y:S01]  /*c200*/  FADD.FTZ R18, R165, R4 ;  /* 0x00000004a5127221 */ /* 0x000fe20000010000 */
[----:B------:R-:W-:Y:S01]  /*c210*/  STS [R62.X4+0x213c], R17 ;  /* 0x00213c113e007388 */ /* 0x000fe20000004800 */
[C---:B------:R-:W-:Y:S01]  /*c220*/  FMUL.FTZ R3, R27.reuse, -R166 ;  /* 0x800000a61b037220 */ /* 0x040fe20000410000 */
[----:B------:R-:W-:Y:S01]  /*c230*/  IADD3 R165, R128, 0x5c0, RZ ;  /* 0x000005c080a57810 */ /* 0x000fe20007ffe0ff */
[----:B------:R-:W-:Y:S02]  /*c240*/  FMUL.FTZ R27, R27, -R18 ;  /* 0x800000121b1b7220 */ /* 0x000fe40000410000 */
[----:B------:R-:W-:-:S02]  /*c250*/  FMUL.FTZ R11, R139, R12 ;  /* 0x0000000c8b0b7220 */ /* 0x000fc40000410000 */
[C---:B------:R-:W-:Y:S02]  /*c260*/  FFMA.FTZ R23, R5.reuse, R12, R23 ;  /* 0x0000000c05177223 */ /* 0x040fe40000010017 */
[----:B------:R-:W-:Y:S01]  /*c270*/  FFMA.FTZ R7, R5, R6, R8 ;  /* 0x0000000605077223 */ /* 0x000fe20000010008 */
[----:B------:R1:W-:Y:S01]  /*c280*/  STS [R62.X4+0x2138], R11 ;  /* 0x0021380b3e007388 */ /* 0x0003e20000004800 */
[C---:B------:R-:W-:Y:S02]  /*c290*/  FFMA.FTZ R27, R28.reuse, R166, R27 ;  /* 0x000000a61c1b7223 */ /* 0x040fe4000001001b */
[----:B------:R-:W-:Y:S02]  /*c2a0*/  FMUL.FTZ R5, R19, R96 ;  /* 0x0000006013057220 */ /* 0x000fe40000410000 */
[----:B------:R-:W-:Y:S02]  /*c2b0*/  FFMA.FTZ R4, R28, R18, -R3 ;  /* 0x000000121c047223 */ /* 0x000fe40000010803 */
[----:B------:R-:W-:-:S02]  /*c2c0*/  FMUL.FTZ R3, R168, UR36 ;  /* 0x00000024a8037c20 */ /* 0x000fc40008410000 */
[----:B------:R-:W-:Y:S02]  /*c2d0*/  FADD.FTZ R27, -R164, R27 ;  /* 0x0000001ba41b7221 */ /* 0x000fe40000010100 */
[----:B------:R-:W-:Y:S02]  /*c2e0*/  FFMA.FTZ R6, R134, -R5, R200 ;  /* 0x8000000586067223 */ /* 0x000fe400000100c8 */
[----:B------:R-:W-:Y:S02]  /*c2f0*/  FADD.FTZ R163, R163, R4 ;  /* 0x00000004a3a37221 */ /* 0x000fe40000010000 */
[----:B-1----:R-:W-:Y:S02]  /*c300*/  FMUL.FTZ R11, R168, R96 ;  /* 0x00000060a80b7220 */ /* 0x002fe40000410000 */
[----:B------:R-:W-:Y:S02]  /*c310*/  FFMA.FTZ R8, R20, UR35, R3 ;  /* 0x0000002314087c23 */ /* 0x000fe40008010003 */
[----:B------:R-:W-:-:S02]  /*c320*/  FMUL.FTZ R3, R29, -R27 ;  /* 0x8000001b1d037220 */ /* 0x000fc40000410000 */
[----:B------:R-:W-:Y:S02]  /*c330*/  FFMA.FTZ R5, R133, -R5, R199 ;  /* 0x8000000585057223 */ /* 0x000fe400000100c7 */
[----:B------:R-:W-:Y:S02]  /*c340*/  FMUL.FTZ R4, R20, R96 ;  /* 0x0000006014047220 */ /* 0x000fe40000410000 */
[----:B------:R-:W-:Y:S02]  /*c350*/  FMUL.FTZ R25, R6, R11 ;  /* 0x0000000b06197220 */ /* 0x000fe40000410000 */
[----:B------:R-:W-:Y:S02]  /*c360*/  FMUL.FTZ R29, R29, -R163 ;  /* 0x800000a31d1d7220 */ /* 0x000fe40000410000 */
[----:B------:R-:W-:Y:S02]  /*c370*/  FMUL.FTZ R134, R134, R168 ;  /* 0x000000a886867220 */ /* 0x000fe40000410000 */
[----:B------:R-:W-:-:S02]  /*c380*/  FMUL.FTZ R26, R6, R4 ;  /* 0x00000004061a7220 */ /* 0x000fc40000410000 */
[-C--:B------:R-:W-:Y:S02]  /*c390*/  FFMA.FTZ R25, R5, R4.reuse, R25 ;  /* 0x0000000405197223 */ /* 0x080fe40000010019 */
[----:B------:R-:W-:Y:S02]  /*c3a0*/  FMUL.FTZ R17, R19, R4 ;  /* 0x0000000413117220 */ /* 0x000fe40000410000 */
[----:B------:R-:W-:Y:S02]  /*c3b0*/  FFMA.FTZ R29, R30, R27, R29 ;  /* 0x0000001b1e1d7223 */ /* 0x000fe4000001001d */
[----:B------:R-:W-:Y:S01]  /*c3c0*/  FFMA.FTZ R221, R136, R95, R221 ;  /* 0x0000005f88dd7223 */ /* 0x000fe200000100dd */
[----:B------:R-:W-:Y:S01]  /*c3d0*/  STS [R62.X4+0x2130], R17 ;  /* 0x002130113e007388 */ /* 0x000fe20000004800 */
[----:B------:R-:W-:Y:S02]  /*c3e0*/  FFMA.FTZ R4, R30, R163, -R3 ;  /* 0x000000a31e047223 */ /* 0x000fe40000010803 */
[----:B------:R-:W-:-:S02]  /*c3f0*/  FFMA.FTZ R136, R139, R136, R7 ;  /* 0x000000888b887223 */ /* 0x000fc40000010007 */
[----:B------:R-:W-:Y:S01]  /*c400*/  FFMA.FTZ R133, R133, R20, R134 ;  /* 0x0000001485857223 */ /* 0x000fe20000010086 */
[----:B------:R-:W-:Y:S01]  /*c410*/  PRMT R134, RZ, 0x5410, R117 ;  /* 0x00005410ff867816 */ /* 0x000fe20000000075 */
[----:B------:R-:W-:Y:S02]  /*c420*/  FMUL.FTZ R7, R20, UR36 ;  /* 0x0000002414077c20 */ /* 0x000fe40008410000 */
[----:B------:R-:W-:Y:S02]  /*c430*/  FADD.FTZ R20, -R162, R29 ;  /* 0x0000001da2147221 */ /* 0x000fe40000010100 */
[----:B------:R-:W-:Y:S02]  /*c440*/  FADD.FTZ R161, R161, R4 ;  /* 0x00000004a1a17221 */ /* 0x000fe40000010000 */
[C---:B------:R-:W-:Y:S02]  /*c450*/  FMUL.FTZ R3, R31.reuse, -R20 ;  /* 0x800000141f037220 */ /* 0x040fe40000410000 */
[----:B------:R-:W-:-:S02]  /*c460*/  FMUL.FTZ R31, R31, -R161 ;  /* 0x800000a11f1f7220 */ /* 0x000fc40000410000 */
[----:B------:R-:W-:Y:S02]  /*c470*/  FFMA.FTZ R7, R168, UR35, -R7 ;  /* 0x00000023a8077c23 */ /* 0x000fe40008010807 */
[C---:B------:R-:W-:Y:S02]  /*c480*/  FFMA.FTZ R31, R32.reuse, R20, R31 ;  /* 0x00000014201f7223 */ /* 0x040fe4000001001f */
[----:B------:R-:W-:Y:S02]  /*c490*/  FFMA.FTZ R4, R32, R161, -R3 ;  /* 0x000000a120047223 */ /* 0x000fe40000010803 */
[----:B------:R-:W-:Y:S02]  /*c4a0*/  FMUL.FTZ R7, R6, R7 ;  /* 0x0000000706077220 */ /* 0x000fe40000410000 */
[----:B------:R-:W-:Y:S02]  /*c4b0*/  FMUL.FTZ R3, R134, R97 ;  /* 0x0000006186037220 */ /* 0x000fe40000410000 */
[----:B------:R-:W-:-:S02]  /*c4c0*/  FADD.FTZ R160, -R160, R31 ;  /* 0x0000001fa0a07221 */ /* 0x000fc40000010100 */
[-C--:B------:R-:W-:Y:S02]  /*c4d0*/  FFMA.FTZ R26, R5, R11.reuse, -R26 ;  /* 0x0000000b051a7223 */ /* 0x080fe4000001081a */
[----:B------:R-:W-:Y:S02]  /*c4e0*/  FADD.FTZ R159, R159, R4 ;  /* 0x000000049f9f7221 */ /* 0x000fe40000010000 */
[----:B------:R-:W-:Y:S02]  /*c4f0*/  FMUL.FTZ R11, R19, R11 ;  /* 0x0000000b130b7220 */ /* 0x000fe40000410000 */
[----:B------:R-:W-:Y:S02]  /*c500*/  FFMA.FTZ R8, R5, R8, R7 ;  /* 0x0000000805087223 */ /* 0x000fe40000010007 */
[C---:B------:R-:W-:Y:S01]  /*c510*/  FMUL.FTZ R4, R132.reuse, R166 ;  /* 0x000000a684047220 */ /* 0x040fe20000410000 */
[----:B------:R1:W-:Y:S01]  /*c520*/  STS [R62.X4+0x2134], R11 ;  /* 0x0021340b3e007388 */ /* 0x0003e20000004800 */
[----:B------:R-:W-:-:S02]  /*c530*/  FFMA.FTZ R132, R132, -R3, R197 ;  /* 0x8000000384847223 */ /* 0x000fc400000100c5 */
[----:B------:R-:W-:Y:S02]  /*c540*/  FFMA.FTZ R5, R131, -R3, R198 ;  /* 0x8000000383057223 */ /* 0x000fe400000100c6 */
[CC--:B------:R-:W-:Y:S02]  /*c550*/  FMUL.FTZ R3, R33.reuse, -R160.reuse ;  /* 0x800000a021037220 */ /* 0x0c0fe40000410000 */
[----:B------:R-:W-:Y:S02]  /*c560*/  FMUL.FTZ R33, R33, -R159 ;  /* 0x8000009f21217220 */ /* 0x000fe40000410000 */
[----:B------:R-:W-:Y:S02]  /*c570*/  FFMA.FTZ R12, R19, R133, R8 ;  /* 0x00000085130c7223 */ /* 0x000fe40000010008 */
[----:B-1----:R-:W-:Y:S02]  /*c580*/  FMUL.FTZ R11, R166, R97 ;  /* 0x00000061a60b7220 */ /* 0x002fe40000410000 */
[----:B------:R-:W-:-:S02]  /*c590*/  FFMA.FTZ R33, R34, R160, R33 ;  /* 0x000000a022217223 */ /* 0x000fc40000010021 */
[----:B------:R-:W-:Y:S02]  /*c5a0*/  FFMA.FTZ R8, R131, R18, R4 ;  /* 0x0000001283087223 */ /* 0x000fe40000010004 */
[----:B------:R-:W-:Y:S02]  /*c5b0*/  FFMA.FTZ R4, R34, R159, -R3 ;  /* 0x0000009f22047223 */ /* 0x000fe40000010803 */
[----:B------:R-:W-:Y:S02]  /*c5c0*/  FMUL.FTZ R3, R18, R97 ;  /* 0x0000006112037220 */ /* 0x000fe40000410000 */
[----:B------:R-:W-:Y:S02]  /*c5d0*/  FMUL.FTZ R32, R132, R11 ;  /* 0x0000000b84207220 */ /* 0x000fe40000410000 */
[----:B------:R-:W-:Y:S02]  /*c5e0*/  FADD.FTZ R158, -R158, R33 ;  /* 0x000000219e9e7221 */ /* 0x000fe40000010100 */
[----:B------:R-:W-:-:S02]  /*c5f0*/  FMUL.FTZ R34, R132, R3 ;  /* 0x0000000384227220 */ /* 0x000fc40000410000 */
[-C--:B------:R-:W-:Y:S02]  /*c600*/  FFMA.FTZ R32, R5, R3.reuse, R32 ;  /* 0x0000000305207223 */ /* 0x080fe40000010020 */
[----:B------:R-:W-:Y:S02]  /*c610*/  FMUL.FTZ R17, R134, R3 ;  /* 0x0000000386117220 */ /* 0x000fe40000410000 */
[----:B------:R-:W-:Y:S02]  /*c620*/  FADD.FTZ R157, R157, R4 ;  /* 0x000000049d9d7221 */ /* 0x000fe40000010000 */
[C---:B------:R-:W-:Y:S01]  /*c630*/  FMUL.FTZ R3, R35.reuse, -R158 ;  /* 0x8000009e23037220 */ /* 0x040fe20000410000 */
[----:B------:R1:W-:Y:S01]  /*c640*/  STS [R62.X4+0x2128], R17 ;  /* 0x002128113e007388 */ /* 0x0003e20000004800 */
[-C--:B------:R-:W-:Y:S02]  /*c650*/  FMUL.FTZ R35, R35, -R157.reuse ;  /* 0x8000009d23237220 */ /* 0x080fe40000410000 */
[----:B------:R-:W-:Y:S01]  /*c660*/  FFMA.FTZ R4, R36, R157, -R3 ;  /* 0x0000009d24047223 */ /* 0x000fe20000010803 */
[----:B------:R-:W-:Y:S01]  /*c670*/  PRMT R3, RZ, 0x5410, R121 ;  /* 0x00005410ff037816 */ /* 0x000fe20000000079 */
[----:B------:R-:W-:-:S02]  /*c680*/  FMUL.FTZ R7, R18, UR36 ;  /* 0x0000002412077c20 */ /* 0x000fc40008410000 */
[----:B------:R-:W-:Y:S01]  /*c690*/  FADD.FTZ R155, R155, R4 ;  /* 0x000000049b9b7221 */ /* 0x000fe20000010000 */
[----:B------:R-:W-:Y:S01]  /*c6a0*/  PRMT R4, RZ, 0x5410, R124 ;  /* 0x00005410ff047816 */ /* 0x000fe2000000007c */
[----:B------:R-:W-:Y:S01]  /*c6b0*/  FFMA.FTZ R35, R36, R158, R35 ;  /* 0x0000009e24237223 */ /* 0x000fe20000010023 */
[----:B-1----:R-:W-:Y:S01]  /*c6c0*/  PRMT R17, RZ, 0x5410, R119 ;  /* 0x00005410ff117816 */ /* 0x002fe20000000077 */
[C---:B------:R-:W-:Y:S02]  /*c6d0*/  FMUL.FTZ R6, R166.reuse, UR36 ;  /* 0x00000024a6067c20 */ /* 0x040fe40008410000 */
[----:B------:R-:W-:Y:S02]  /*c6e0*/  FFMA.FTZ R7, R166, UR35, -R7 ;  /* 0x00000023a6077c23 */ /* 0x000fe40008010807 */
[----:B------:R-:W-:Y:S02]  /*c6f0*/  FMUL.FTZ R30, R4, R102 ;  /* 0x00000066041e7220 */ /* 0x000fe40000410000 */
[----:B------:R-:W-:-:S02]  /*c700*/  FADD.FTZ R156, -R156, R35 ;  /* 0x000000239c9c7221 */ /* 0x000fc40000010100 */
[----:B------:R-:W-:Y:S01]  /*c710*/  FFMA.FTZ R6, R18, UR35, R6 ;  /* 0x0000002312067c23 */ /* 0x000fe20008010006 */
[----:B------:R-:W-:Y:S01]  /*c720*/  PRMT R18, RZ, 0x5410, R120 ;  /* 0x00005410ff127816 */ /* 0x000fe20000000078 */
[----:B------:R-:W-:Y:S02]  /*c730*/  FMUL.FTZ R7, R132, R7 ;  /* 0x0000000784077220 */ /* 0x000fe40000410000 */
[----:B------:R-:W-:Y:S02]  /*c740*/  FMUL.FTZ R28, R3, R101 ;  /* 0x00000065031c7220 */ /* 0x000fe40000410000 */
[-C--:B------:R-:W-:Y:S02]  /*c750*/  FFMA.FTZ R31, R16, -R30.reuse, R187 ;  /* 0x8000001e101f7223 */ /* 0x080fe400000100bb */
[----:B------:R-:W-:Y:S02]  /*c760*/  FFMA.FTZ R30, R15, -R30, R188 ;  /* 0x8000001e0f1e7223 */ /* 0x000fe400000100bc */
[----:B------:R-:W-:-:S02]  /*c770*/  FMUL.FTZ R33, R156, R102 ;  /* 0x000000669c217220 */ /* 0x000fc40000410000 */
[----:B------:R-:W-:Y:S02]  /*c780*/  FFMA.FTZ R7, R5, R6, R7 ;  /* 0x0000000605077223 */ /* 0x000fe40000010007 */
[-C--:B------:R-:W-:Y:S02]  /*c790*/  FFMA.FTZ R29, R14, -R28.reuse, R189 ;  /* 0x8000001c0e1d7223 */ /* 0x080fe400000100bd */
[----:B------:R-:W-:Y:S02]  /*c7a0*/  FFMA.FTZ R28, R13, -R28, R190 ;  /* 0x8000001c0d1c7223 */ /* 0x000fe400000100be */
[----:B------:R-:W-:Y:S02]  /*c7b0*/  FMUL.FTZ R36, R158, R101 ;  /* 0x000000659e247220 */ /* 0x000fe40000410000 */
[----:B------:R-:W-:Y:S02]  /*c7c0*/  FMUL.FTZ R131, R155, R102 ;  /* 0x000000669b837220 */ /* 0x000fe40000410000 */
[----:B------:R-:W-:-:S02]  /*c7d0*/  FMUL.FTZ R6, R30, R33 ;  /* 0x000000211e067220 */ /* 0x000fc40000410000 */
[----:B------:R-:W-:Y:S02]  /*c7e0*/  FFMA.FTZ R34, R5, R11, -R34 ;  /* 0x0000000b05227223 */ /* 0x000fe40000010822 */
[----:B------:R-:W-:Y:S02]  /*c7f0*/  FMUL.FTZ R132, R157, R101 ;  /* 0x000000659d847220 */ /* 0x000fe40000410000 */
[----:B------:R-:W-:Y:S02]  /*c800*/  FMUL.FTZ R5, R28, R36 ;  /* 0x000000241c057220 */ /* 0x000fe40000410000 */
[----:B------:R-:W-:Y:S02]  /*c810*/  FFMA.FTZ R6, R31, R131, R6 ;  /* 0x000000831f067223 */ /* 0x000fe40000010006 */
[----:B------:R-:W-:Y:S02]  /*c820*/  FMUL.FTZ R11, R134, R11 ;  /* 0x0000000b860b7220 */ /* 0x000fe40000410000 */
[----:B------:R-:W-:-:S02]  /*c830*/  FFMA.FTZ R5, R29, R132, R5 ;  /* 0x000000841d057223 */ /* 0x000fc40000010005 */
[----:B------:R-:W-:Y:S01]  /*c840*/  FADD.FTZ R6, RZ, R6 ;  /* 0x00000006ff067221 */ /* 0x000fe20000010000 */
[----:B------:R1:W-:Y:S01]  /*c850*/  STS [R62.X4+0x212c], R11 ;  /* 0x00212c0b3e007388 */ /* 0x0003e20000004800 */
[----:B------:R-:W-:Y:S02]  /*c860*/  FADD.FTZ R77, R12, R77 ;  /* 0x0000004d0c4d7221 */ /* 0x000fe40000010000 */
[----:B------:R-:W-:Y:S02]  /*c870*/  FADD.FTZ R35, R6, R5 ;  /* 0x0000000506237221 */ /* 0x000fe40000010000 */
[----:B------:R-:W-:Y:S02]  /*c880*/  FMUL.FTZ R6, R30, R131 ;  /* 0x000000831e067220 */ /* 0x000fe40000410000 */
[----:B------:R-:W-:Y:S02]  /*c890*/  FFMA.FTZ R222, R133, R96, R222 ;  /* 0x0000006085de7223 */ /* 0x000fe400000100de */
[----:B------:R-:W-:-:S02]  /*c8a0*/  FFMA.FTZ R19, R134, R8, R7 ;  /* 0x0000000886137223 */ /* 0x000fc40000010007 */
[-C--:B-1----:R-:W-:Y:S02]  /*c8b0*/  FMUL.FTZ R11, R18, R100.reuse ;  /* 0x00000064120b7220 */ /* 0x082fe40000410000 */
[----:B------:R-:W-:Y:S02]  /*c8c0*/  FMUL.FTZ R7, R17, R99 ;  /* 0x0000006311077220 */ /* 0x000fe40000410000 */
[-C--:B------:R-:W-:Y:S02]  /*c8d0*/  FFMA.FTZ R12, R10, -R11.reuse, R192 ;  /* 0x8000000b0a0c7223 */ /* 0x080fe400000100c0 */
[----:B------:R-:W-:Y:S02]  /*c8e0*/  FFMA.FTZ R11, R9, -R11, R191 ;  /* 0x8000000b090b7223 */ /* 0x000fe400000100bf */
[----:B------:R-:W-:Y:S02]  /*c8f0*/  FMUL.FTZ R133, R160, R100 ;  /* 0x00000064a0857220 */ /* 0x000fe40000410000 */
[----:B------:R-:W-:-:S02]  /*c900*/  FMUL.FTZ R5, R28, R132 ;  /* 0x000000841c057220 */ /* 0x000fc40000410000 */
[----:B------:R-:W-:Y:S02]  /*c910*/  FFMA.FTZ R6, R31, R33, -R6 ;  /* 0x000000211f067223 */ /* 0x000fe40000010806 */
[----:B------:R-:W-:Y:S02]  /*c920*/  FFMA.FTZ R223, R8, R97, R223 ;  /* 0x0000006108df7223 */ /* 0x000fe400000100df */
[----:B------:R-:W-:Y:S02]  /*c930*/  FFMA.FTZ R8, R2, -R7, R194 ;  /* 0x8000000702087223 */ /* 0x000fe400000100c2 */
[----:B------:R-:W-:Y:S02]  /*c940*/  FMUL.FTZ R135, R159, R100 ;  /* 0x000000649f877220 */ /* 0x000fe40000410000 */
[----:B------:R-:W-:Y:S02]  /*c950*/  FMUL.FTZ R134, R11, R133 ;  /* 0x000000850b867220 */ /* 0x000fe40000410000 */
[----:B------:R-:W-:-:S02]  /*c960*/  FFMA.FTZ R5, R29, R36, -R5 ;  /* 0x000000241d057223 */ /* 0x000fc40000010805 */
[----:B------:R-:W-:Y:S02]  /*c970*/  FADD.FTZ R6, RZ, R6 ;  /* 0x00000006ff067221 */ /* 0x000fe40000010000 */
[----:B------:R-:W-:Y:S02]  /*c980*/  FFMA.FTZ R7, R0, -R7, R193 ;  /* 0x8000000700077223 */ /* 0x000fe400000100c1 */
[----:B------:R-:W-:Y:S02]  /*c990*/  FMUL.FTZ R140, R20, R99 ;  /* 0x00000063148c7220 */ /* 0x000fe40000410000 */
[----:B------:R-:W-:Y:S02]  /*c9a0*/  FADD.FTZ R79, R136, R79 ;  /* 0x0000004f884f7221 */ /* 0x000fe40000010000 */
[----:B------:R-:W-:Y:S02]  /*c9b0*/  FADD.FTZ R80, R137, R80 ;  /* 0x0000005089507221 */ /* 0x000fe40000010000 */
[----:B------:R-:W-:-:S02]  /*c9c0*/  FFMA.FTZ R134, R12, R135, R134 ;  /* 0x000000870c867223 */ /* 0x000fc40000010086 */
[----:B------:R-:W-:Y:S02]  /*c9d0*/  FMUL.FTZ R136, R11, R135 ;  /* 0x000000870b887220 */ /* 0x000fe40000410000 */
[----:B------:R-:W-:Y:S01]  /*c9e0*/  FADD.FTZ R5, R6, R5 ;  /* 0x0000000506057221 */ /* 0x000fe20000010000 */
[----:B------:R-:W-:Y:S01]  /*c9f0*/  PRMT R6, RZ, 0x5410, R118 ;  /* 0x00005410ff067816 */ /* 0x000fe20000000076 */
[----:B------:R-:W-:Y:S02]  /*ca00*/  FMUL.FTZ R138, R161, R99 ;  /* 0x00000063a18a7220 */ /* 0x000fe40000410000 */
[----:B------:R-:W-:Y:S02]  /*ca10*/  FMUL.FTZ R137, R7, R140 ;  /* 0x0000008c07897220 */ /* 0x000fe40000410000 */
[----:B------:R-:W-:Y:S02]  /*ca20*/  FADD.FTZ R35, R35, R134 ;  /* 0x0000008623237221 */ /* 0x000fe40000010000 */
[----:B------:R-:W-:-:S02]  /*ca30*/  FFMA.FTZ R136, R12, R133, -R136 ;  /* 0x000000850c887223 */ /* 0x000fc40000010888 */
        /* <DEDUP_REMOVED lines=8> */
[----:B------:R-:W-:Y:S02]  /*cac0*/  FADD.FTZ R134, R35, R134 ;  /* 0x0000008623867221 */ /* 0x000fe40000010000 */
[----:B------:R-:W-:Y:S02]  /*cad0*/  FFMA.FTZ R35, R8, R140, -R5 ;  /* 0x0000008c08237223 */ /* 0x000fe40000010805 */
[----:B------:R-:W-:Y:S02]  /*cae0*/  FMUL.FTZ R144, R27, R98 ;  /* 0x000000621b907220 */ /* 0x000fe40000410000 */
[----:B------:R-:W-:Y:S01]  /*caf0*/  FFMA.FTZ R5, R129, -R137, R196 ;  /* 0x8000008981057223 */ /* 0x000fe200000100c4 */
[----:B-1----:R-:W-:Y:S01]  /*cb00*/  IADD3 R181, R128, 0x7c0, RZ ;  /* 0x000007c080b57810 */ /* 0x002fe20007ffe0ff */
[----:B------:R-:W-:Y:S02]  /*cb10*/  FMUL.FTZ R141, R139, R142 ;  /* 0x0000008e8b8d7220 */ /* 0x000fe40000410000 */
[----:B------:R-:W-:-:S02]  /*cb20*/  FADD.FTZ R35, R136, R35 ;  /* 0x0000002388237221 */ /* 0x000fc40000010000 */
[-C--:B------:R-:W-:Y:S01]  /*cb30*/  FFMA.FTZ R146, R5, R144.reuse, -R141 ;  /* 0x0000009005927223 */ /* 0x080fe2000001088d */
[----:B------:R-:W-:Y:S01]  /*cb40*/  IADD3 R141, R128, 0x3c0, RZ ;  /* 0x000003c0808d7810 */ /* 0x000fe20007ffe0ff */
[----:B------:R-:W-:Y:S02]  /*cb50*/  FMUL.FTZ R130, R130, R27 ;  /* 0x0000001b82827220 */ /* 0x000fe40000410000 */
[----:B------:R-:W-:Y:S02]  /*cb60*/  FMUL.FTZ R136, R163, UR36 ;  /* 0x00000024a3887c20 */ /* 0x000fe40008410000 */
[----:B------:R-:W-:Y:S02]  /*cb70*/  FMUL.FTZ R137, R139, R144 ;  /* 0x000000908b897220 */ /* 0x000fe40000410000 */
[----:B------:R-:W-:Y:S01]  /*cb80*/  FADD.FTZ R35, R35, R146 ;  /* 0x0000009223237221 */ /* 0x000fe20000010000 */
[----:B------:R-:W-:Y:S01]  /*cb90*/  LEA.HI.SX32 R146, R179, R128, 0x1b ;  /* 0x00000080b3927211 */ /* 0x000fe200078fdaff */
[----:B------:R-:W-:-:S02]  /*cba0*/  FFMA.FTZ R129, R129, R163, R130 ;  /* 0x000000a381817223 */ /* 0x000fc40000010082 */
[C---:B------:R-:W-:Y:S02]  /*cbb0*/  FFMA.FTZ R136, R27.reuse, UR35, -R136 ;  /* 0x000000231b887c23 */ /* 0x040fe40008010888 */
[----:B------:R-:W-:Y:S02]  /*cbc0*/  FMUL.FTZ R130, R27, UR36 ;  /* 0x000000241b827c20 */ /* 0x000fe40008410000 */
        /* <DEDUP_REMOVED lines=10> */
[----:B------:R-:W-:Y:S01]  /*cc70*/  FMUL.FTZ R27, R17, R140 ;  /* 0x0000008c111b7220 */ /* 0x000fe20000410000 */
[----:B------:R-:W-:Y:S01]  /*cc80*/  LEA.HI.SX32 R140, R167, R128, 0x1b ;  /* 0x00000080a78c7211 */ /* 0x000fe200078fdaff */
[----:B------:R-:W-:Y:S02]  /*cc90*/  FADD.FTZ R22, R23, R22 ;  /* 0x0000001617167221 */ /* 0x000fe40000010000 */
[----:B------:R-:W-:Y:S01]  /*cca0*/  FADD.FTZ R21, R21, R110 ;  /* 0x0000006e15157221 */ /* 0x000fe20000010000 */
[----:B------:R1:W-:Y:S01]  /*ccb0*/  STS [R62.X4+0x211c], R27 ;  /* 0x00211c1b3e007388 */ /* 0x0003e20000004800 */
[----:B------:R-:W-:Y:S02]  /*ccc0*/  FMUL.FTZ R34, R139, R136 ;  /* 0x000000888b227220 */ /* 0x000fe40000410000 */
[----:B------:R-:W-:Y:S01]  /*ccd0*/  FADD.FTZ R22, R22, R123 ;  /* 0x0000007b16167221 */ /* 0x000fe20000010000 */
[----:B------:R-:W-:Y:S01]  /*cce0*/  IADD3 R123, R128, 0x240, RZ ;  /* 0x00000240807b7810 */ /* 0x000fe20007ffe0ff */
[----:B------:R-:W-:-:S02]  /*ccf0*/  FADD.FTZ R70, R21, R70 ;  /* 0x0000004615467221 */ /* 0x000fc40000010000 */
[C---:B------:R-:W-:Y:S01]  /*cd00*/  FMUL.FTZ R137, R6.reuse, R142 ;  /* 0x0000008e06897220 */ /* 0x040fe20000410000 */
[----:B------:R-:W-:Y:S01]  /*cd10*/  LEA.HI.SX32 R142, R171, R128, 0x1b ;  /* 0x00000080ab8e7211 */ /* 0x000fe200078fdaff */
[----:B------:R-:W-:Y:S01]  /*cd20*/  FMUL.FTZ R139, R6, R144 ;  /* 0x00000090068b7220 */ /* 0x000fe20000410000 */
[----:B------:R-:W-:Y:S01]  /*cd30*/  LEA.HI.SX32 R144, R175, R128, 0x1b ;  /* 0x00000080af907211 */ /* 0x000fe200078fdaff */
[----:B------:R-:W-:Y:S01]  /*cd40*/  FMUL.FTZ R25, R17, R138 ;  /* 0x0000008a11197220 */ /* 0x000fe20000410000 */
[----:B------:R2:W-:Y:S01]  /*cd50*/  STS [R62.X4+0x2120], R137 ;  /* 0x002120893e007388 */ /* 0x0005e20000004800 */
[C---:B------:R-:W-:Y:S02]  /*cd60*/  FMUL.FTZ R135, R18.reuse, R135 ;  /* 0x0000008712877220 */ /* 0x040fe40000410000 */
[----:B------:R-:W-:Y:S01]  /*cd70*/  FMUL.FTZ R133, R18, R133 ;  /* 0x0000008512857220 */ /* 0x000fe20000410000 */
[----:B------:R-:W-:Y:S01]  /*cd80*/  STS [R62.X4+0x2124], R139 ;  /* 0x0021248b3e007388 */ /* 0x000fe20000004800 */
[----:B------:R-:W-:-:S02]  /*cd90*/  FMUL.FTZ R23, R3, R132 ;  /* 0x0000008403177220 */ /* 0x000fc40000410000 */
[----:B-1----:R-:W-:Y:S01]  /*cda0*/  FMUL.FTZ R27, R3, R36 ;  /* 0x00000024031b7220 */ /* 0x002fe20000410000 */
[----:B------:R-:W-:Y:S01]  /*cdb0*/  STS [R62.X4+0x2118], R25 ;  /* 0x002118193e007388 */ /* 0x000fe20000004800 */
[----:B------:R-:W-:Y:S01]  /*cdc0*/  FMUL.FTZ R131, R4, R131 ;  /* 0x0000008304837220 */ /* 0x000fe20000410000 */
[----:B--2---:R-:W-:Y:S01]  /*cdd0*/  IADD3 R137, R128, 0x340, RZ ;  /* 0x0000034080897810 */ /* 0x004fe20007ffe0ff */
[----:B------:R-:W-:Y:S01]  /*cde0*/  FMUL.FTZ R21, R4, R33 ;  /* 0x0000002104157220 */ /* 0x000fe20000410000 */
[----:B------:R-:W-:Y:S01]  /*cdf0*/  STS [R62.X4+0x2110], R135 ;  /* 0x002110873e007388 */ /* 0x000fe20000004800 */
[----:B------:R-:W-:Y:S01]  /*ce00*/  FADD.FTZ R22, R22, R111 ;  /* 0x0000006f16167221 */ /* 0x000fe20000010000 */
[----:B------:R-:W-:Y:S01]  /*ce10*/  IADD3 R111, R128, 0x1c0, RZ ;  /* 0x000001c0806f7810 */ /* 0x000fe20007ffe0ff */
        /* <DEDUP_REMOVED lines=13> */
[----:B------:R2:W-:Y:S01]  /*cef0*/  STS [R62.X4+0x2100], R131 ;  /* 0x002100833e007388 */ /* 0x0005e20000004800 */
[C---:B------:R-:W-:Y:S01]  /*cf00*/  IADD3 R71, R128.reuse, 0x180, RZ ;  /* 0x0000018080477810 */ /* 0x040fe20007ffe0ff */
[----:B------:R-:W-:Y:S01]  /*cf10*/  FFMA.FTZ R56, R147, R90, R56 ;  /* 0x0000005a93387223 */ /* 0x000fe20000010038 */
[-C--:B------:R-:W-:Y:S01]  /*cf20*/  LEA.HI.SX32 R36, R63, R128.reuse, 0x1b ;  /* 0x000000803f247211 */ /* 0x080fe200078fdaff */
[----:B------:R3:W-:Y:S01]  /*cf30*/  STS [R62.X4+0x2104], R21 ;  /* 0x002104153e007388 */ /* 0x0007e20000004800 */
[----:B------:R-:W-:Y:S01]  /*cf40*/  FADD.FTZ R82, R143, R82 ;  /* 0x000000528f527221 */ /* 0x000fe20000010000 */
[C---:B-1----:R-:W-:Y:S01]  /*cf50*/  IADD3 R133, R128.reuse, 0x2c0, RZ ;  /* 0x000002c080857810 */ /* 0x042fe20007ffe0ff */
[----:B------:R-:W-:Y:S01]  /*cf60*/  FFMA.FTZ R54, R151, R83, R54 ;  /* 0x0000005397367223 */ /* 0x000fe20000010036 */
[----:B------:R-:W-:Y:S01]  /*cf70*/  BAR.SYNC.DEFER_BLOCKING 0x0 ;  /* 0x0000000000007b1d */ /* 0x000fe20000010000 */
[----:B------:R-:W-:Y:S01]  /*cf80*/  LEA.HI.SX32 R63, R65, R128, 0x1b ;  /* 0x00000080413f7211 */ /* 0x000fe200078fdaff */
[----:B------:R-:W-:Y:S01]  /*cf90*/  FFMA.FTZ R35, R163, UR35, R130 ;  /* 0x00000023a3237c23 */ /* 0x000fe20008010082 */
[C---:B--2---:R-:W-:Y:S01]  /*cfa0*/  IADD3 R131, R128.reuse, 0x280, RZ ;  /* 0x0000028080837810 */ /* 0x044fe20007ffe0ff */
[----:B------:R-:W-:Y:S01]  /*cfb0*/  FADD.FTZ R33, R33, R64 ;  /* 0x0000004021217221 */ /* 0x000fe20000010000 */
[----:B------:R-:W-:Y:S01]  /*cfc0*/  IADD3 R135, R128, 0x300, RZ ;  /* 0x0000030080877810 */ /* 0x000fe20007ffe0ff */
[----:B------:R-:W-:Y:S01]  /*cfd0*/  FMUL.FTZ R25, R52, R187 ;  /* 0x000000bb34197220 */ /* 0x000fe20000410000 */
[C---:B------:R-:W-:Y:S01]  /*cfe0*/  IADD3 R139, R128.reuse, 0x380, RZ ;  /* 0x00000380808b7810 */ /* 0x040fe20007ffe0ff */
[----:B------:R-:W-:Y:S01]  /*cff0*/  FMUL.FTZ R189, R51, R189 ;  /* 0x000000bd33bd7220 */ /* 0x000fe20000410000 */
[----:B------:R-:W-:Y:S01]  /*d000*/  IADD3 R143, R128, 0x400, RZ ;  /* 0x00000400808f7810 */ /* 0x000fe20007ffe0ff */
[----:B------:R-:W-:Y:S01]  /*d010*/  FFMA.FTZ R23, -R52, R188, -RZ ;  /* 0x000000bc34177223 */ /* 0x000fe200000109ff */
[----:B------:R-:W-:Y:S01]  /*d020*/  IADD3 R147, R128, 0x480, RZ ;  /* 0x0000048080937810 */ /* 0x000fe20007ffe0ff */
[----:B------:R-:W-:Y:S01]  /*d030*/  FFMA.FTZ R191, -R50, R191, -RZ ;  /* 0x000000bf32bf7223 */ /* 0x000fe200000109ff */
[-C--:B------:R-:W-:Y:S01]  /*d040*/  LEA.HI.SX32 R65, R67, R128.reuse, 0x1b ;  /* 0x0000008043417211 */ /* 0x080fe200078fdaff */
[----:B------:R-:W-:Y:S01]  /*d050*/  FFMA.FTZ R193, -R49, R193, -RZ ;  /* 0x000000c131c17223 */ /* 0x000fe200000109ff */
[----:B------:R-:W-:Y:S01]  /*d060*/  IADD3 R27, R128, 0xc0, RZ ;  /* 0x000000c0801b7810 */ /* 0x000fe20007ffe0ff */
[----:B------:R-:W-:Y:S01]  /*d070*/  FFMA.FTZ R195, -R48, R195, -RZ ;  /* 0x000000c330c37223 */ /* 0x000fe200000109ff */
[C---:B------:R-:W-:Y:S01]  /*d080*/  IADD3 R151, R128.reuse, 0x500, RZ ;  /* 0x0000050080977810 */ /* 0x040fe20007ffe0ff */
[----:B------:R-:W-:Y:S01]  /*d090*/  FFMA.FTZ R197, -R47, R197, -RZ ;  /* 0x000000c52fc57223 */ /* 0x000fe200000109ff */
[----:B------:R-:W-:Y:S01]  /*d0a0*/  IADD3 R163, R128, 0x580, RZ ;  /* 0x0000058080a37810 */ /* 0x000fe20007ffe0ff */
[----:B------:R-:W-:Y:S01]  /*d0b0*/  FMUL.FTZ R199, R46, R199 ;  /* 0x000000c72ec77220 */ /* 0x000fe20000410000 */
[-C--:B------:R-:W-:Y:S01]  /*d0c0*/  LEA.HI.SX32 R67, R69, R128.reuse, 0x1b ;  /* 0x0000008045437211 */ /* 0x080fe200078fdaff */
        /* <DEDUP_REMOVED lines=8> */
[----:B------:R-:W-:Y:S01]  /*d150*/  FMUL.FTZ R205, R43, R205 ;  /* 0x000000cd2bcd7220 */ /* 0x000fe20000410000 */
[-C--:B------:R-:W-:Y:S01]  /*d160*/  LEA.HI.SX32 R111, R133, R128.reuse, 0x1b ;  /* 0x00000080856f7211 */ /* 0x080fe200078fdaff */
[----:B------:R-:W4:Y:S01]  /*d170*/  LDS R154, [R69.X4+0x2800] ;  /* 0x00280000459a7984 */ /* 0x000f220000004800 */
[-C--:B------:R-:W-:Y:S01]  /*d180*/  LEA.HI.SX32 R122, R135, R128.reuse, 0x1b ;  /* 0x00000080877a7211 */ /* 0x080fe200078fdaff */
[----:B------:R-:W-:Y:S01]  /*d190*/  FFMA.FTZ R207, -R42, R207, -RZ ;  /* 0x000000cf2acf7223 */ /* 0x000fe200000109ff */
[-C--:B------:R-:W-:Y:S01]  /*d1a0*/  LEA.HI.SX32 R123, R137, R128.reuse, 0x1b ;  /* 0x00000080897b7211 */ /* 0x080fe200078fdaff */
[----:B------:R-:W0:Y:S01]  /*d1b0*/  LDS R164, [R110.X4+0x2b00] ;  /* 0x002b00006ea47984 */ /* 0x000e220000004800 */
[-C--:B------:R-:W-:Y:S01]  /*d1c0*/  LEA.HI.SX32 R130, R139, R128.reuse, 0x1b ;  /* 0x000000808b827211 */ /* 0x080fe200078fdaff */
[----:B------:R-:W-:Y:S01]  /*d1d0*/  FMUL.FTZ R209, R41, R209 ;  /* 0x000000d129d17220 */ /* 0x000fe20000410000 */
        /* <DEDUP_REMOVED lines=8> */
[-C--:B---3--:R-:W-:Y:S01]  /*d260*/  LEA.HI.SX32 R21, R128, R128.reuse, 0x1b ;  /* 0x0000008080157211 */ /* 0x088fe200078fdaff */
[----:B------:R-:W3:Y:S01]  /*d270*/  LDS R168, [R130.X4+0x2f00] ;  /* 0x002f000082a87984 */ /* 0x000ee20000004800 */
        /* <DEDUP_REMOVED lines=12> */
[----:B------:R-:W-:Y:S01]  /*d340*/  LEA.HI.SX32 R139, R165, R128, 0x1b ;  /* 0x00000080a58b7211 */ /* 0x000fe200078fdaff */
[----:B------:R-:W-:Y:S01]  /*d350*/  FMUL.FTZ R188, R0, R20 ;  /* 0x0000001400bc7220 */ /* 0x000fe20000410000 */
[-C--:B------:R-:W-:Y:S01]  /*d360*/  LEA.HI.SX32 R141, R169, R128.reuse, 0x1b ;  /* 0x00000080a98d7211 */ /* 0x080fe200078fdaff */
[----:B------:R-:W0:Y:S01]  /*d370*/  LDS R151, [R65.X4+0x2500] ;  /* 0x0025000041977984 */ /* 0x000e220000004800 */
[-C--:B------:R-:W-:Y:S01]  /*d380*/  LEA.HI.SX32 R143, R173, R128.reuse, 0x1b ;  /* 0x00000080ad8f7211 */ /* 0x080fe200078fdaff */
[----:B------:R-:W-:Y:S01]  /*d390*/  FMUL.FTZ R0, R160, UR36 ;  /* 0x00000024a0007c20 */ /* 0x000fe20008410000 */
[-C--:B------:R-:W-:Y:S01]  /*d3a0*/  LEA.HI.SX32 R145, R177, R128.reuse, 0x1b ;  /* 0x00000080b1917211 */ /* 0x080fe200078fdaff */
[----:B------:R-:W0:Y:S01]  /*d3b0*/  LDS R153, [R68.X4+0x2700] ;  /* 0x0027000044997984 */ /* 0x000e220000004800 */
[----:B------:R-:W-:-:S03]  /*d3c0*/  LEA.HI.SX32 R147, R181, R128, 0x1b ;  /* 0x00000080b5937211 */ /* 0x000fc600078fdaff */
        /* <DEDUP_REMOVED lines=23> */
[----:B-----5:R-:W-:-:S03]  /*d540*/  FFMA.FTZ R25, -R45, R202, -RZ ;  /* 0x000000ca2d197223 */ /* 0x020fc600000109ff */
[----:B------:R5:W-:Y:S01]  /*d550*/  STS [R62.X4+0x420c], R27 ;  /* 0x00420c1b3e007388 */ /* 0x000be20000004800 */
[----:B-1----:R-:W-:-:S03]  /*d560*/  FMUL.FTZ R189, R47, R198 ;  /* 0x000000c62fbd7220 */ /* 0x002fc60000410000 */
        /* <DEDUP_REMOVED lines=11> */
[----:B-1----:R-:W-:-:S03]  /*d620*/  FFMA.FTZ R23, -R41, R210, -RZ ;  /* 0x000000d229177223 */ /* 0x002fc600000109ff */
[----:B------:R1:W-:Y:S01]  /*d630*/  STS [R62.X4+0x424c], R27 ;  /* 0x00424c1b3e007388 */ /* 0x0003e20000004800 */
[----:B--2---:R-:W-:-:S03]  /*d640*/  MOV R25, UR11 ;  /* 0x0000000b00197c02 */ /* 0x004fc60008000f00 */
[----:B------:R2:W-:Y:S01]  /*d650*/  STS [R62.X4+0x4250], R189 ;  /* 0x004250bd3e007388 */ /* 0x0005e20000004800 */
[----:B------:R-:W-:Y:S01]  /*d660*/  LEA R186, R25, -R128, 0x1 ;  /* 0x8000008019ba7211 */ /* 0x000fe200078e08ff */
[----:B-----5:R-:W-:Y:S02]  /*d670*/  FFMA.FTZ R191, -R37, R218, -RZ ;  /* 0x000000da25bf7223 */ /* 0x020fe400000109ff */
[----:B------:R5:W-:Y:S01]  /*d680*/  STS [R62.X4+0x425c], R23 ;  /* 0x00425c173e007388 */ /* 0x000be20000004800 */
[----:B------:R-:W-:Y:S01]  /*d690*/  ISETP.GE.AND P0, PT, R186, 0x1, PT ;  /* 0x00000001ba00780c */ /* 0x000fe20003f06270 */
[----:B-1----:R-:W-:Y:S02]  /*d6a0*/  FFMA.FTZ R27, -R39, R214, -RZ ;  /* 0x000000d6271b7223 */ /* 0x002fe400000109ff */
[----:B------:R1:W-:Y:S01]  /*d6b0*/  STS [R62.X4+0x421c], R193 ;  /* 0x00421cc13e007388 */ /* 0x0003e20000004800 */
[----:B--2---:R-:W-:-:S03]  /*d6c0*/  FFMA.FTZ R189, -R38, R216, -RZ ;  /* 0x000000d826bd7223 */ /* 0x004fc600000109ff */
[----:B------:R-:W-:Y:S01]  /*d6d0*/  STS [R62.X4+0x4210], R231 ;  /* 0x004210e73e007388 */ /* 0x000fe20000004800 */
[----:B-----5:R-:W-:-:S03]  /*d6e0*/  FMUL.FTZ R23, R161, UR36 ;  /* 0x00000024a1177c20 */ /* 0x020fc60008410000 */
[----:B------:R-:W-:Y:S01]  /*d6f0*/  STS [R62.X4+0x4218], R241 ;  /* 0x004218f13e007388 */ /* 0x000fe20000004800 */
[----:B------:R-:W-:-:S03]  /*d700*/  FFMA.FTZ R190, R20, UR35, -R23 ;  /* 0x0000002314be7c23 */ /* 0x000fc60008010817 */
[----:B------:R-:W-:Y:S01]  /*d710*/  STS [R62.X4+0x4220], R243 ;  /* 0x004220f33e007388 */ /* 0x000fe20000004800 */
[C---:B-1----:R-:W-:Y:S02]  /*d720*/  FFMA.FTZ R193, R159.reuse, UR35, R0 ;  /* 0x000000239fc17c23 */ /* 0x042fe40008010000 */
[----:B------:R-:W-:Y:S01]  /*d730*/  FMUL.FTZ R20, R20, UR36 ;  /* 0x0000002414147c20 */ /* 0x000fe20008410000 */
[----:B------:R1:W-:Y:S01]  /*d740*/  STS [R62.X4+0x4224], R195 ;  /* 0x004224c33e007388 */ /* 0x0003e20000004800 */
[----:B------:R-:W-:Y:S02]  /*d750*/  FMUL.FTZ R23, R159, UR36 ;  /* 0x000000249f177c20 */ /* 0x000fe40008410000 */
[----:B------:R-:W-:Y:S01]  /*d760*/  FMUL.FTZ R0, R158, UR36 ;  /* 0x000000249e007c20 */ /* 0x000fe20008410000 */
[----:B------:R-:W-:Y:S01]  /*d770*/  STS [R62.X4+0x422c], R197 ;  /* 0x00422cc53e007388 */ /* 0x000fe20000004800 */
[----:B------:R-:W-:Y:S02]  /*d780*/  FFMA.FTZ R192, R160, UR35, -R23 ;  /* 0x00000023a0c07c23 */ /* 0x000fe40008010817 */
[----:B------:R-:W-:Y:S01]  /*d790*/  FFMA.FTZ R0, R157, UR35, R0 ;  /* 0x000000239d007c23 */ /* 0x000fe20008010000 */
[----:B------:R-:W-:Y:S01]  /*d7a0*/  STS [R62.X4+0x4230], R199 ;  /* 0x004230c73e007388 */ /* 0x000fe20000004800 */
[----:B-1----:R-:W-:-:S03]  /*d7b0*/  FFMA.FTZ R195, R161, UR35, R20 ;  /* 0x00000023a1c37c23 */ /* 0x002fc60008010014 */
[----:B------:R-:W-:Y:S04]  /*d7c0*/  STS [R62.X4+0x4238], R201 ;  /* 0x004238c93e007388 */ /* 0x000fe80000004800 */
        /* <DEDUP_REMOVED lines=11> */
[----:B-1----:R-:W-:-:S04]  /*d880*/  FMUL.FTZ R189, R155, UR36 ;  /* 0x000000249bbd7c20 */ /* 0x002fc80008410000 */
[C---:B------:R-:W-:Y:S02]  /*d890*/  FFMA.FTZ R189, R156.reuse, UR35, -R189 ;  /* 0x000000239cbd7c23 */ /* 0x040fe400080108bd */
[----:B--2---:R-:W-:Y:S02]  /*d8a0*/  FMUL.FTZ R191, R157, UR36 ;  /* 0x000000249dbf7c20 */ /* 0x004fe40008410000 */
[----:B------:R-:W-:Y:S02]  /*d8b0*/  FMUL.FTZ R62, R156, UR36 ;  /* 0x000000249c3e7c20 */ /* 0x000fe40008410000 */
[----:B------:R-:W-:Y:S02]  /*d8c0*/  FFMA.FTZ R191, R158, UR35, -R191 ;  /* 0x000000239ebf7c23 */ /* 0x000fe400080108bf */
        /* <DEDUP_REMOVED lines=57> */
.L_x_5869:
[----:B0--34-:R-:W-:Y:S05]  /*dc60*/  BSYNC B0 ;  /* 0x0000000000007941 */ /* 0x019fea0003800000 */
.L_x_5868:
        /* <DEDUP_REMOVED lines=19> */
[----:B------:R-:W-:Y:S02]  /*dda0*/  ULDC.64 UR34, c[0x0][0x2a0] ;  /* 0x0000a80000227ab9 */ /* 0x000fe40000000a00 */
[----:B------:R-:W-:Y:S02]  /*ddb0*/  UIADD3 UR39, UR39, UR47, URZ ;  /* 0x0000002f27277290 */ /* 0x000fe4000fffe03f */
[----:B------:R-:W-:Y:S02]  /*ddc0*/  UIMAD UR48, UR24, UR34, URZ ;  /* 0x00000022183072a4 */ /* 0x000fe4000f8e023f */
[----:B------:R-:W-:Y:S02]  /*ddd0*/  UIADD3 UR45, UR45, UR46, URZ ;  /* 0x0000002e2d2d7290 */ /* 0x000fe4000fffe03f */
[----:B------:R-:W-:Y:S02]  /*dde0*/  UIMAD UR49, UR24, UR36, URZ ;  /* 0x00000024183172a4 */ /* 0x000fe4000f8e023f */
[----:B------:R-:W-:-:S02]  /*ddf0*/  UIMAD.WIDE.U32 UR38, UR25, UR34, UR38 ;  /* 0x00000022192672a5 */ /* 0x000fc4000f8e0026 */
[----:B------:R-:W-:Y:S02]  /*de00*/  UIMAD UR47, UR25, UR35, UR48 ;  /* 0x00000023192f72a4 */ /* 0x000fe4000f8e0230 */
[----:B------:R-:W-:Y:S02]  /*de10*/  UIMAD.WIDE.U32 UR44, UR25, UR36, UR44 ;  /* 0x00000024192c72a5 */ /* 0x000fe4000f8e002c */
[----:B------:R-:W-:Y:S02]  /*de20*/  UIMAD UR49, UR25, UR37, UR49 ;  /* 0x00000025193172a4 */ /* 0x000fe4000f8e0231 */
[----:B------:R-:W-:Y:S02]  /*de30*/  ULDC.64 UR34, c[0x0][0x318] ;  /* 0x0000c60000227ab9 */ /* 0x000fe40000000a00 */
[----:B------:R-:W-:Y:S02]  /*de40*/  ULDC.64 UR36, c[0x0][0x320] ;  /* 0x0000c80000247ab9 */ /* 0x000fe40000000a00 */
[----:B------:R-:W-:-:S02]  /*de50*/  ULEA UR46, UP0, UR38, UR34, 0x3 ;  /* 0x00000022262e7291 */ /* 0x000fc4000f80183f */
[----:B------:R-:W-:Y:S02]  /*de60*/  ULEA UR34, UP1, UR44, UR36, 0x3 ;  /* 0x000000242c227291 */ /* 0x000fe4000f82183f */
[----:B------:R-:W-:Y:S02]  /*de70*/  UIADD3 UR47, UR47, UR39, URZ ;  /* 0x000000272f2f7290 */ /* 0x000fe4000fffe03f */
[----:B------:R-:W-:Y:S01]  /*de80*/  ULDC UR36, c[0x0][0x174] ;  /* 0x00005d0000247ab9 */ /* 0x000fe20000000800 */
[C---:B------:R-:W-:Y:S01]  /*de90*/  IADD3 R20, P0, R22.reuse, UR46, RZ ;  /* 0x0000002e16147c10 */ /* 0x040fe2000ff1e0ff */
[----:B------:R-:W-:Y:S01]  /*dea0*/  UIADD3 UR36, UR7, -UR36, URZ ;  /* 0x8000002407247290 */ /* 0x000fe2000fffe03f */
[----:B------:R-:W-:Y:S01]  /*deb0*/  IADD3 R22, P1, R22, UR34, RZ ;  /* 0x0000002216167c10 */ /* 0x000fe2000ff3e0ff */
[----:B------:R-:W-:Y:S02]  /*dec0*/  ULEA.HI.X UR35, UR38, UR35, UR47, 0x3, UP0 ;  /* 0x0000002326237291 */ /* 0x000fe400080f1c2f */
[----:B------:R-:W-:-:S02]  /*ded0*/  UIMAD UR36, UR36, -0x800, URZ ;  /* 0xfffff800242478a4 */ /* 0x000fc4000f8e023f */
[----:B------:R-:W-:Y:S02]  /*dee0*/  USHF.L.U32 UR38, UR5, 0x2, URZ ;  /* 0x0000000205267899 */ /* 0x000fe4000800063f */
[----:B------:R-:W-:Y:S01]  /*def0*/  IADD3.X R21, R23, UR35, RZ, P0, !PT ;  /* 0x0000002317157c10 */ /* 0x000fe200087fe4ff */
[----:B------:R-:W-:Y:S01]  /*df00*/  UIADD3 UR39, UR49, UR45, URZ ;  /* 0x0000002d31277290 */ /* 0x000fe2000fffe03f */
[----:B------:R-:W-:Y:S01]  /*df10*/  MOV R25, UR36 ;  /* 0x0000002400197c02 */ /* 0x000fe20008000f00 */
[----:B------:R-:W-:Y:S01]  /*df20*/  ULDC.64 UR34, c[0x0][0x2b0] ;  /* 0x0000ac0000227ab9 */ /* 0x000fe20000000a00 */
[----:B------:R-:W-:Y:S01]  /*df30*/  MOV R27, UR36 ;  /* 0x00000024001b7c02 */ /* 0x000fe20008000f00 */
[----:B------:R-:W-:Y:S01]  /*df40*/  ULEA.HI.X UR37, UR44, UR37, UR39, 0x3, UP1 ;  /* 0x000000252c257291 */ /* 0x000fe200088f1c27 */
[----:B------:R-:W-:Y:S01]  /*df50*/  ISETP.GE.AND P0, PT, R186, 0x41, PT ;  /* 0x00000041ba00780c */ /* 0x000fe20003f06270 */
[----:B------:R-:W-:Y:S01]  /*df60*/  IMAD.WIDE R20, R25, 0x4, R20 ;  /* 0x0000000419147825 */ /* 0x000fe200078e0214 */
[----:B------:R-:W-:Y:S01]  /*df70*/  MOV R25, UR38 ;  /* 0x0000002600197c02 */ /* 0x000fe20008000f00 */
[----:B------:R-:W-:-:S02]  /*df80*/  USHF.L.U64.HI UR39, UR5, 0x2, UR4 ;  /* 0x0000000205277899 */ /* 0x000fc40008010204 */
[----:B------:R-:W-:Y:S01]  /*df90*/  IADD3.X R23, R23, UR37, RZ, P1, !PT ;  /* 0x0000002517177c10 */ /* 0x000fe20008ffe4ff */
[----:B------:R-:W-:Y:S01]  /*dfa0*/  ULDC.64 UR36, c[0x0][0x2d0] ;  /* 0x0000b40000247ab9 */ /* 0x000fe20000000a00 */
[----:B------:R-:W-:Y:S01]  /*dfb0*/  IMAD.WIDE.U32 R20, R25, c[0x0][0x2b0], R20 ;  /* 0x0000ac0019147a25 */ /* 0x000fe200078e0014 */
[----:B------:R-:W-:Y:S01]  /*dfc0*/  UIMAD UR34, UR39, UR34, URZ ;  /* 0x00000022272272a4 */ /* 0x000fe2000f8e023f */
[----:B------:R0:W1:Y:S01]  /*dfd0*/  LDS R25, [R36.X4+0x4300] ;  /* 0x0043000024197984 */ /* 0x0000620000004800 */
[----:B------:R-:W-:Y:S01]  /*dfe0*/  UIMAD UR36, UR39, UR36, URZ ;  /* 0x00000024272472a4 */ /* 0x000fe2000f8e023f */
[----:B------:R-:W-:Y:S01]  /*dff0*/  IMAD.WIDE R22, R27, 0x4, R22 ;  /* 0x000000041b167825 */ /* 0x000fe200078e0216 */
[----:B------:R-:W-:Y:S01]  /*e000*/  MOV R27, UR38 ;  /* 0x00000026001b7c02 */ /* 0x000fe20008000f00 */
[----:B------:R-:W-:Y:S01]  /*e010*/  UIMAD UR34, UR38, UR35, UR34 ;  /* 0x00000023262272a4 */ /* 0x000fe2000f8e0222 */
[----:B------:R-:W-:Y:S01]  /*e020*/  ISETP.GE.AND P1, PT, R186, 0x81, PT ;  /* 0x00000081ba00780c */ /* 0x000fe20003f26270 */
[----:B------:R-:W-:-:S02]  /*e030*/  UIMAD UR36, UR38, UR37, UR36 ;  /* 0x00000025262472a4 */ /* 0x000fc4000f8e0224 */
[----:B------:R-:W-:Y:S02]  /*e040*/  IMAD.WIDE.U32 R22, R27, c[0x0][0x2d0], R22 ;  /* 0x0000b4001b167a25 */ /* 0x000fe400078e0016 */
[----:B------:R-:W-:-:S03]  /*e050*/  IADD3 R21, R21, UR34, RZ ;  /* 0x0000002215157c10 */ /* 0x000fc6000fffe0ff */
[----:B------:R-:W-:Y:S01]  /*e060*/  IADD3 R23, R23, UR36, RZ ;  /* 0x0000002417177c10 */ /* 0x000fe2000fffe0ff */
[----:B------:R-:W-:Y:S05]  /*e070*/  @!P0 BRA `(.L_x_5871) ;  /* 0x0000002000008947 */ /* 0x000fea0003800000 */
[----:B0-----:R0:W-:Y:S04]  /*e080*/  RED.E.ADD.F32.FTZ.RN.STRONG.GPU [R20.64+-0x1f00], R148 ;  /* 0xffe100941400798e */ /* 0x0011e8000c10e7a8 */
[----:B-1----:R0:W-:Y:S02]  /*e090*/  RED.E.ADD.F32.FTZ.RN.STRONG.GPU [R22.64+-0x1f00], R25 ;  /* 0xffe100191600798e */ /* 0x0021e4000c10e7a8 */
.L_x_5871:
[----:B0-----:R-:W-:Y:S05]  /*e0a0*/  BSYNC B0 ;  /* 0x0000000000007941 */ /* 0x001fea0003800000 */
.L_x_5870:
[----:B------:R-:W0:Y:S01]  /*e0b0*/  LDS R63, [R63.X4+0x4400] ;  /* 0x004400003f3f7984 */ /* 0x000e220000004800 */
[----:B------:R-:W-:Y:S01]  /*e0c0*/  BSSY B0, `(.L_x_5872) ;  /* 0x0000004000007945 */ /* 0x000fe20003800000 */
[----:B------:R-:W-:Y:S05]  /*e0d0*/  @!P1 BRA `(.L_x_5873) ;  /* 0x0000002000009947 */ /* 0x000fea0003800000 */
[----:B------:R2:W-:Y:S04]  /*e0e0*/  RED.E.ADD.F32.FTZ.RN.STRONG.GPU [R20.64+-0x1e00], R149 ;  /* 0xffe200951400798e */ /* 0x0005e8000c10e7a8 */
[----:B0-----:R2:W-:Y:S02]  /*e0f0*/  RED.E.ADD.F32.FTZ.RN.STRONG.GPU [R22.64+-0x1e00], R63 ;  /* 0xffe2003f1600798e */ /* 0x0015e4000c10e7a8 */
.L_x_5873:
[----:B------:R-:W-:Y:S05]  /*e100*/  BSYNC B0 ;  /* 0x0000000000007941 */ /* 0x000fea0003800000 */
.L_x_5872:
[----:B-1----:R1:W3:Y:S01]  /*e110*/  LDS R25, [R64.X4+0x4500] ;  /* 0x0045000040197984 */ /* 0x0022e20000004800 */
[----:B------:R-:W-:Y:S01]  /*e120*/  BSSY B0, `(.L_x_5874) ;  /* 0x0000004000007945 */ /* 0x000fe20003800000 */
[----:B------:R-:W-:Y:S05]  /*e130*/  @!P2 BRA `(.L_x_5875) ;  /* 0x000000200000a947 */ /* 0x000fea0003800000 */
[----:B------:R4:W-:Y:S04]  /*e140*/  RED.E.ADD.F32.FTZ.RN.STRONG.GPU [R20.64+-0x1d00], R150 ;  /* 0xffe300961400798e */ /* 0x0009e8000c10e7a8 */
[----:B---3--:R4:W-:Y:S02]  /*e150*/  RED.E.ADD.F32.FTZ.RN.STRONG.GPU [R22.64+-0x1d00], R25 ;  /* 0xffe300191600798e */ /* 0x0089e4000c10e7a8 */
.L_x_5875:
[----:B------:R-:W-:Y:S05]  /*e160*/  BSYNC B0 ;  /* 0x0000000000007941 */ /* 0x000fea0003800000 */
.L_x_5874:
        /* <DEDUP_REMOVED lines=12> */
.L_x_5877:
[----:B------:R-:W-:Y:S05]  /*e230*/  BSYNC B0 ;  /* 0x0000000000007941 */ /* 0x000fea0003800000 */
.L_x_5876:
[----:B------:R-:W2:Y:S01]  /*e240*/  LDS R67, [R67.X4+0x4700] ;  /* 0x0047000043437984 */ /* 0x000ea20000004800 */
[----:B------:R-:W-:Y:S01]  /*e250*/  BSSY B0, `(.L_x_5878) ;  /* 0x0000004000007945 */ /* 0x000fe20003800000 */
[----:B------:R-:W-:Y:S05]  /*e260*/  @!P0 BRA `(.L_x_5879) ;  /* 0x0000002000008947 */ /* 0x000fea0003800000 */
[----:B------:R4:W-:Y:S04]  /*e270*/  RED.E.ADD.F32.FTZ.RN.STRONG.GPU [R20.64+-0x1b00], R152 ;  /* 0xffe500981400798e */ /* 0x0009e8000c10e7a8 */
[----:B--2---:R4:W-:Y:S02]  /*e280*/  RED.E.ADD.F32.FTZ.RN.STRONG.GPU [R22.64+-0x1b00], R67 ;  /* 0xffe500431600798e */ /* 0x0049e4000c10e7a8 */
.L_x_5879:
[----:B------:R-:W-:Y:S05]  /*e290*/  BSYNC B0 ;  /* 0x0000000000007941 */ /* 0x000fea0003800000 */
.L_x_5878:
[----:B---34-:R3:W4:Y:S01]  /*e2a0*/  LDS R25, [R68.X4+0x4800] ;  /* 0x0048000044197984 */ /* 0x0187220000004800 */
[----:B------:R-:W-:Y:S01]  /*e2b0*/  BSSY B0, `(.L_x_5880) ;  /* 0x0000004000007945 */ /* 0x000fe20003800000 */
[----:B------:R-:W-:Y:S05]  /*e2c0*/  @!P1 BRA `(.L_x_5881) ;  /* 0x0000002000009947 */ /* 0x000fea0003800000 */
[----:B------:R3:W-:Y:S04]  /*e2d0*/  RED.E.ADD.F32.FTZ.RN.STRONG.GPU [R20.64+-0x1a00], R153 ;  /* 0xffe600991400798e */ /* 0x0007e8000c10e7a8 */
[----:B----4-:R3:W-:Y:S02]  /*e2e0*/  RED.E.ADD.F32.FTZ.RN.STRONG.GPU [R22.64+-0x1a00], R25 ;  /* 0xffe600191600798e */ /* 0x0107e4000c10e7a8 */
.L_x_5881:
[----:B------:R-:W-:Y:S05]  /*e2f0*/  BSYNC B0 ;  /* 0x0000000000007941 */ /* 0x000fea0003800000 */
.L_x_5880:
[----:B------:R-:W3:Y:S01]  /*e300*/  LDS R69, [R69.X4+0x4900] ;  /* 0x0049000045457984 */ /* 0x000ee20000004800 */
[----:B------:R-:W-:Y:S01]  /*e310*/  BSSY B0, `(.L_x_5882) ;  /* 0x0000004000007945 */ /* 0x000fe20003800000 */
[----:B------:R-:W-:Y:S05]  /*e320*/  @!P2 BRA `(.L_x_5883) ;  /* 0x000000200000a947 */ /* 0x000fea0003800000 */
[----:B------:R4:W-:Y:S04]  /*e330*/  RED.E.ADD.F32.FTZ.RN.STRONG.GPU [R20.64+-0x1900], R154 ;  /* 0xffe7009a1400798e */ /* 0x0009e8000c10e7a8 */
[----:B---3--:R4:W-:Y:S02]  /*e340*/  RED.E.ADD.F32.FTZ.RN.STRONG.GPU [R22.64+-0x1900], R69 ;  /* 0xffe700451600798e */ /* 0x0089e4000c10e7a8 */
.L_x_5883:
[----:B------:R-:W-:Y:S05]  /*e350*/  BSYNC B0 ;  /* 0x0000000000007941 */ /* 0x000fea0003800000 */
.L_x_5882:
[----:B---34-:R3:W4:Y:S01]  /*e360*/  LDS R25, [R70.X4+0x4a00] ;  /* 0x004a000046197984 */ /* 0x0187220000004800 */
[----:B------:R-:W-:Y:S01]  /*e370*/  BSSY B0, `(.L_x_5884) ;  /* 0x0000004000007945 */ /* 0x000fe20003800000 */
[----:B------:R-:W-:Y:S05]  /*e380*/  @!P3 BRA `(.L_x_5885) ;  /* 0x000000200000b947 */ /* 0x000fea0003800000 */
[----:B------:R3:W-:Y:S04]  /*e390*/  RED.E.ADD.F32.FTZ.RN.STRONG.GPU [R20.64+-0x1800], R162 ;  /* 0xffe800a21400798e */ /* 0x0007e8000c10e7a8 */
[----:B----4-:R3:W-:Y:S02]  /*e3a0*/  RED.E.ADD.F32.FTZ.RN.STRONG.GPU [R22.64+-0x1800], R25 ;  /* 0xffe800191600798e */ /* 0x0107e4000c10e7a8 */
.L_x_5885:
[----:B------:R-:W-:Y:S05]  /*e3b0*/  BSYNC B0 ;  /* 0x0000000000007941 */ /* 0x000fea0003800000 */
.L_x_5884:
[----:B------:R-:W3:Y:S01]  /*e3c0*/  LDS R71, [R71.X4+0x4b00] ;  /* 0x004b000047477984 */ /* 0x000ee20000004800 */
[----:B------:R-:W-:Y:S01]  /*e3d0*/  BSSY B0, `(.L_x_5886) ;  /* 0x0000004000007945 */ /* 0x000fe20003800000 */
[----:B------:R-:W-:Y:S05]  /*e3e0*/  @!P4 BRA `(.L_x_5887) ;  /* 0x000000200000c947 */ /* 0x000fea0003800000 */
[----:B------:R4:W-:Y:S04]  /*e3f0*/  RED.E.ADD.F32.FTZ.RN.STRONG.GPU [R20.64+-0x1700], R163 ;  /* 0xffe900a31400798e */ /* 0x0009e8000c10e7a8 */
[----:B---3--:R4:W-:Y:S02]  /*e400*/  RED.E.ADD.F32.FTZ.RN.STRONG.GPU [R22.64+-0x1700], R71 ;  /* 0xffe900471600798e */ /* 0x0089e4000c10e7a8 */
.L_x_5887:
[----:B------:R-:W-:Y:S05]  /*e410*/  BSYNC B0 ;  /* 0x0000000000007941 */ /* 0x000fea0003800000 */
.L_x_5886:
[----:B---34-:R3:W4:Y:S01]  /*e420*/  LDS R25, [R110.X4+0x4c00] ;  /* 0x004c00006e197984 */ /* 0x0187220000004800 */
[----:B------:R-:W-:Y:S01]  /*e430*/  BSSY B0, `(.L_x_5888) ;  /* 0x0000004000007945 */ /* 0x000fe20003800000 */
[----:B------:R-:W-:Y:S05]  /*e440*/  @!P5 BRA `(.L_x_5889) ;  /* 0x000000200000d947 */ /* 0x000fea0003800000 */
[----:B------:R3:W-:Y:S04]  /*e450*/  RED.E.ADD.F32.FTZ.RN.STRONG.GPU [R20.64+-0x1600], R164 ;  /* 0xffea00a41400798e */ /* 0x0007e8000c10e7a8 */
[----:B----4-:R3:W-:Y:S02]  /*e460*/  RED.E.ADD.F32.FTZ.RN.STRONG.GPU [R22.64+-0x1600], R25 ;  /* 0xffea00191600798e */ /* 0x0107e4000c10e7a8 */
.L_x_5889:
[----:B------:R-:W-:Y:S05]  /*e470*/  BSYNC B0 ;  /* 0x0000000000007941 */ /* 0x000fea0003800000 */
.L_x_5888:
        /* <DEDUP_REMOVED lines=12> */
.L_x_5891:
[----:B------:R-:W-:Y:S05]  /*e540*/  BSYNC B0 ;  /* 0x0000000000007941 */ /* 0x000fea0003800000 */
.L_x_5890:
[----:B---34-:R3:W4:Y:S01]  /*e550*/  LDS R25, [R122.X4+0x4e00] ;  /* 0x004e00007a197984 */ /* 0x0187220000004800 */
[----:B------:R-:W-:Y:S01]  /*e560*/  BSSY B0, `(.L_x_5892) ;  /* 0x0000004000007945 */ /* 0x000fe20003800000 */
[----:B------:R-:W-:Y:S05]  /*e570*/  @!P0 BRA `(.L_x_5893) ;  /* 0x0000002000008947 */ /* 0x000fea0003800000 */
[----:B------:R3:W-:Y:S04]  /*e580*/  RED.E.ADD.F32.FTZ.RN.STRONG.GPU [R20.64+-0x1400], R166 ;  /* 0xffec00a61400798e */ /* 0x0007e8000c10e7a8 */
[----:B----4-:R3:W-:Y:S02]  /*e590*/  RED.E.ADD.F32.FTZ.RN.STRONG.GPU [R22.64+-0x1400], R25 ;  /* 0xffec00191600798e */ /* 0x0107e4000c10e7a8 */
.L_x_5893:
[----:B------:R-:W-:Y:S05]  /*e5a0*/  BSYNC B0 ;  /* 0x0000000000007941 */ /* 0x000fea0003800000 */
.L_x_5892:
[----:B------:R-:W3:Y:S01]  /*e5b0*/  LDS R123, [R123.X4+0x4f00] ;  /* 0x004f00007b7b7984 */ /* 0x000ee20000004800 */
[----:B------:R-:W-:Y:S01]  /*e5c0*/  BSSY B0, `(.L_x_5894) ;  /* 0x0000004000007945 */ /* 0x000fe20003800000 */
[----:B------:R-:W-:Y:S05]  /*e5d0*/  @!P1 BRA `(.L_x_5895) ;  /* 0x0000002000009947 */ /* 0x000fea0003800000 */
[----:B------:R4:W-:Y:S04]  /*e5e0*/  RED.E.ADD.F32.FTZ.RN.STRONG.GPU [R20.64+-0x1300], R167 ;  /* 0xffed00a71400798e */ /* 0x0009e8000c10e7a8 */
[----:B---3--:R4:W-:Y:S02]  /*e5f0*/  RED.E.ADD.F32.FTZ.RN.STRONG.GPU [R22.64+-0x1300], R123 ;  /* 0xffed007b1600798e */ /* 0x0089e4000c10e7a8 */
.L_x_5895:
[----:B------:R-:W-:Y:S05]  /*e600*/  BSYNC B0 ;  /* 0x0000000000007941 */ /* 0x000fea0003800000 */
.L_x_5894:
[----:B---34-:R3:W4:Y:S01]  /*e610*/  LDS R25, [R130.X4+0x5000] ;  /* 0x0050000082197984 */ /* 0x0187220000004800 */
[----:B------:R-:W-:Y:S01]  /*e620*/  BSSY B0, `(.L_x_5896) ;  /* 0x0000004000007945 */ /* 0x000fe20003800000 */
[----:B------:R-:W-:Y:S05]  /*e630*/  @!P2 BRA `(.L_x_5897) ;  /* 0x000000200000a947 */ /* 0x000fea0003800000 */
[----:B------:R3:W-:Y:S04]  /*e640*/  RED.E.ADD.F32.FTZ.RN.STRONG.GPU [R20.64+-0x1200], R168 ;  /* 0xffee00a81400798e */ /* 0x0007e8000c10e7a8 */
[----:B----4-:R3:W-:Y:S02]  /*e650*/  RED.E.ADD.F32.FTZ.RN.STRONG.GPU [R22.64+-0x1200], R25 ;  /* 0xffee00191600798e */ /* 0x0107e4000c10e7a8 */
.L_x_5897:
[----:B------:R-:W-:Y:S05]  /*e660*/  BSYNC B0 ;  /* 0x0000000000007941 */ /* 0x000fea0003800000 */
.L_x_5896:
[----:B------:R-:W3:Y:S01]  /*e670*/  LDS R131, [R131.X4+0x5100] ;  /* 0x0051000083837984 */ /* 0x000ee20000004800 */
[----:B------:R-:W-:Y:S01]  /*e680*/  BSSY B0, `(.L_x_5898) ;  /* 0x0000004000007945 */ /* 0x000fe20003800000 */
[----:B------:R-:W-:Y:S05]  /*e690*/  @!P3 BRA `(.L_x_5899) ;  /* 0x000000200000b947 */ /* 0x000fea0003800000 */
[----:B------:R4:W-:Y:S04]  /*e6a0*/  RED.E.ADD.F32.FTZ.RN.STRONG.GPU [R20.64+-0x1100], R169 ;  /* 0xffef00a91400798e */ /* 0x0009e8000c10e7a8 */
[----:B---3--:R4:W-:Y:S02]  /*e6b0*/  RED.E.ADD.F32.FTZ.RN.STRONG.GPU [R22.64+-0x1100], R131 ;  /* 0xffef00831600798e */ /* 0x0089e4000c10e7a8 */
.L_x_5899:
[----:B------:R-:W-:Y:S05]  /*e6c0*/  BSYNC B0 ;  /* 0x0000000000007941 */ /* 0x000fea0003800000 */
.L_x_5898:
[----:B---34-:R3:W4:Y:S01]  /*e6d0*/  LDS R25, [R132.X4+0x5200] ;  /* 0x0052000084197984 */ /* 0x0187220000004800 */
[----:B------:R-:W-:Y:S01]  /*e6e0*/  BSSY B0, `(.L_x_5900) ;  /* 0x0000004000007945 */ /* 0x000fe20003800000 */
[----:B------:R-:W-:Y:S05]  /*e6f0*/  @!P4 BRA `(.L_x_5901) ;  /* 0x000000200000c947 */ /* 0x000fea0003800000 */
[----:B------:R3:W-:Y:S04]  /*e700*/  RED.E.ADD.F32.FTZ.RN.STRONG.GPU [R20.64+-0x1000], R170 ;  /* 0xfff000aa1400798e */ /* 0x0007e8000c10e7a8 */
[----:B----4-:R3:W-:Y:S02]  /*e710*/  RED.E.ADD.F32.FTZ.RN.STRONG.GPU [R22.64+-0x1000], R25 ;  /* 0xfff000191600798e */ /* 0x0107e4000c10e7a8 */
.L_x_5901:
[----:B------:R-:W-:Y:S05]  /*e720*/  BSYNC B0 ;  /* 0x0000000000007941 */ /* 0x000fea0003800000 */
.L_x_5900:
[----:B------:R-:W3:Y:S01]  /*e730*/  LDS R133, [R133.X4+0x5300] ;  /* 0x0053000085857984 */ /* 0x000ee20000004800 */
[----:B------:R-:W-:Y:S01]  /*e740*/  BSSY B0, `(.L_x_5902) ;  /* 0x0000004000007945 */ /* 0x000fe20003800000 */
[----:B------:R-:W-:Y:S05]  /*e750*/  @!P5 BRA `(.L_x_5903) ;  /* 0x000000200000d947 */ /* 0x000fea0003800000 */
[----:B------:R4:W-:Y:S04]  /*e760*/  RED.E.ADD.F32.FTZ.RN.STRONG.GPU [R20.64+-0xf00], R171 ;  /* 0xfff100ab1400798e */ /* 0x0009e8000c10e7a8 */
[----:B---3--:R4:W-:Y:S02]  /*e770*/  RED.E.ADD.F32.FTZ.RN.STRONG.GPU [R22.64+-0xf00], R133 ;  /* 0xfff100851600798e */ /* 0x0089e4000c10e7a8 */
.L_x_5903:
[----:B------:R-:W-:Y:S05]  /*e780*/  BSYNC B0 ;  /* 0x0000000000007941 */ /* 0x000fea0003800000 */
.L_x_5902:
        /* <DEDUP_REMOVED lines=12> */
.L_x_5905:
[----:B---3--:R-:W-:Y:S05]  /*e850*/  BSYNC B0 ;  /* 0x0000000000007941 */ /* 0x008fea0003800000 */
.L_x_5904:
[----:B------:R-:W3:Y:S01]  /*e860*/  LDS R135, [R135.X4+0x5500] ;  /* 0x0055000087877984 */ /* 0x000ee20000004800 */
[----:B------:R-:W-:Y:S01]  /*e870*/  BSSY B0, `(.L_x_5906) ;  /* 0x0000004000007945 */ /* 0x000fe20003800000 */
[----:B------:R-:W-:Y:S05]  /*e880*/  @!P0 BRA `(.L_x_5907) ;  /* 0x0000002000008947 */ /* 0x000fea0003800000 */
[----:B------:R4:W-:Y:S04]  /*e890*/  RED.E.ADD.F32.FTZ.RN.STRONG.GPU [R20.64+-0xd00], R173 ;  /* 0xfff300ad1400798e */ /* 0x0009e8000c10e7a8 */
[----:B---3--:R4:W-:Y:S02]  /*e8a0*/  RED.E.ADD.F32.FTZ.RN.STRONG.GPU [R22.64+-0xd00], R135 ;  /* 0xfff300871600798e */ /* 0x0089e4000c10e7a8 */
.L_x_5907:
[----:B------:R-:W-:Y:S05]  /*e8b0*/  BSYNC B0 ;  /* 0x0000000000007941 */ /* 0x000fea0003800000 */
.L_x_5906:
[----:B----4-:R4:W3:Y:S01]  /*e8c0*/  LDS R25, [R136.X4+0x5600] ;  /* 0x0056000088197984 */ /* 0x0108e20000004800 */
[----:B------:R-:W-:Y:S01]  /*e8d0*/  BSSY B0, `(.L_x_5908) ;  /* 0x0000004000007945 */ /* 0x000fe20003800000 */
[----:B------:R-:W-:Y:S05]  /*e8e0*/  @!P1 BRA `(.L_x_5909) ;  /* 0x0000002000009947 */ /* 0x000fea0003800000 */
[----:B------:R4:W-:Y:S04]  /*e8f0*/  RED.E.ADD.F32.FTZ.RN.STRONG.GPU [R20.64+-0xc00], R174 ;  /* 0xfff400ae1400798e */ /* 0x0009e8000c10e7a8 */
[----:B---3--:R4:W-:Y:S02]  /*e900*/  RED.E.ADD.F32.FTZ.RN.STRONG.GPU [R22.64+-0xc00], R25 ;  /* 0xfff400191600798e */ /* 0x0089e4000c10e7a8 */
.L_x_5909:
[----:B------:R-:W-:Y:S05]  /*e910*/  BSYNC B0 ;  /* 0x0000000000007941 */ /* 0x000fea0003800000 */
.L_x_5908:
[----:B------:R-:W4:Y:S01]  /*e920*/  LDS R137, [R137.X4+0x5700] ;  /* 0x0057000089897984 */ /* 0x000f220000004800 */
[----:B------:R-:W-:Y:S01]  /*e930*/  BSSY B0, `(.L_x_5910) ;  /* 0x0000004000007945 */ /* 0x000fe20003800000 */
[----:B------:R-:W-:Y:S05]  /*e940*/  @!P2 BRA `(.L_x_5911) ;  /* 0x000000200000a947 */ /* 0x000fea0003800000 */
[----:B------:R4:W-:Y:S04]  /*e950*/  RED.E.ADD.F32.FTZ.RN.STRONG.GPU [R20.64+-0xb00], R175 ;  /* 0xfff500af1400798e */ /* 0x0009e8000c10e7a8 */
[----:B----4-:R4:W-:Y:S02]  /*e960*/  RED.E.ADD.F32.FTZ.RN.STRONG.GPU [R22.64+-0xb00], R137 ;  /* 0xfff500891600798e */ /* 0x0109e4000c10e7a8 */
.L_x_5911:
[----:B------:R-:W-:Y:S05]  /*e970*/  BSYNC B0 ;  /* 0x0000000000007941 */ /* 0x000fea0003800000 */
.L_x_5910:
[----:B---34-:R3:W4:Y:S01]  /*e980*/  LDS R25, [R138.X4+0x5800] ;  /* 0x005800008a197984 */ /* 0x0187220000004800 */
[----:B------:R-:W-:Y:S01]  /*e990*/  BSSY B0, `(.L_x_5912) ;  /* 0x0000004000007945 */ /* 0x000fe20003800000 */
[----:B------:R-:W-:Y:S05]  /*e9a0*/  @!P3 BRA `(.L_x_5913) ;  /* 0x000000200000b947 */ /* 0x000fea0003800000 */
[----:B------:R3:W-:Y:S04]  /*e9b0*/  RED.E.ADD.F32.FTZ.RN.STRONG.GPU [R20.64+-0xa00], R176 ;  /* 0xfff600b01400798e */ /* 0x0007e8000c10e7a8 */
[----:B----4-:R3:W-:Y:S02]  /*e9c0*/  RED.E.ADD.F32.FTZ.RN.STRONG.GPU [R22.64+-0xa00], R25 ;  /* 0xfff600191600798e */ /* 0x0107e4000c10e7a8 */
.L_x_5913:
[----:B------:R-:W-:Y:S05]  /*e9d0*/  BSYNC B0 ;  /* 0x0000000000007941 */ /* 0x000fea0003800000 */
.L_x_5912:
[----:B------:R-:W3:Y:S01]  /*e9e0*/  LDS R139, [R139.X4+0x5900] ;  /* 0x005900008b8b7984 */ /* 0x000ee20000004800 */
[----:B------:R-:W-:Y:S01]  /*e9f0*/  BSSY B0, `(.L_x_5914) ;  /* 0x0000004000007945 */ /* 0x000fe20003800000 */
[----:B------:R-:W-:Y:S05]  /*ea00*/  @!P4 BRA `(.L_x_5915) ;  /* 0x000000200000c947 */ /* 0x000fea0003800000 */
[----:B------:R4:W-:Y:S04]  /*ea10*/  RED.E.ADD.F32.FTZ.RN.STRONG.GPU [R20.64+-0x900], R177 ;  /* 0xfff700b11400798e */ /* 0x0009e8000c10e7a8 */
[----:B---3--:R4:W-:Y:S02]  /*ea20*/  RED.E.ADD.F32.FTZ.RN.STRONG.GPU [R22.64+-0x900], R139 ;  /* 0xfff7008b1600798e */ /* 0x0089e4000c10e7a8 */
.L_x_5915:
[----:B------:R-:W-:Y:S05]  /*ea30*/  BSYNC B0 ;  /* 0x0000000000007941 */ /* 0x000fea0003800000 */
.L_x_5914:
[----:B---34-:R3:W4:Y:S01]  /*ea40*/  LDS R25, [R140.X4+0x5a00] ;  /* 0x005a00008c197984 */ /* 0x0187220000004800 */
[----:B------:R-:W-:Y:S01]  /*ea50*/  BSSY B0, `(.L_x_5916) ;  /* 0x0000004000007945 */ /* 0x000fe20003800000 */
[----:B------:R-:W-:Y:S05]  /*ea60*/  @!P5 BRA `(.L_x_5917) ;  /* 0x000000200000d947 */ /* 0x000fea0003800000 */
[----:B------:R3:W-:Y:S04]  /*ea70*/  RED.E.ADD.F32.FTZ.RN.STRONG.GPU [R20.64+-0x800], R178 ;  /* 0xfff800b21400798e */ /* 0x0007e8000c10e7a8 */
[----:B----4-:R3:W-:Y:S02]  /*ea80*/  RED.E.ADD.F32.FTZ.RN.STRONG.GPU [R22.64+-0x800], R25 ;  /* 0xfff800191600798e */ /* 0x0107e4000c10e7a8 */
.L_x_5917:
[----:B------:R-:W-:Y:S05]  /*ea90*/  BSYNC B0 ;  /* 0x0000000000007941 */ /* 0x000fea0003800000 */
.L_x_5916:
        /* <DEDUP_REMOVED lines=12> */
.L_x_5919:
[----:B------:R-:W-:Y:S05]  /*eb60*/  BSYNC B0 ;  /* 0x0000000000007941 */ /* 0x000fea0003800000 */
.L_x_5918:
[----:B---34-:R3:W4:Y:S01]  /*eb70*/  LDS R25, [R142.X4+0x5c00] ;  /* 0x005c00008e197984 */ /* 0x0187220000004800 */
[----:B------:R-:W-:Y:S01]  /*eb80*/  BSSY B0, `(.L_x_5920) ;  /* 0x0000004000007945 */ /* 0x000fe20003800000 */
[----:B------:R-:W-:Y:S05]  /*eb90*/  @!P0 BRA `(.L_x_5921) ;  /* 0x0000002000008947 */ /* 0x000fea0003800000 */
[----:B------:R3:W-:Y:S04]  /*eba0*/  RED.E.ADD.F32.FTZ.RN.STRONG.GPU [R20.64+-0x600], R180 ;  /* 0xfffa00b41400798e */ /* 0x0007e8000c10e7a8 */
[----:B----4-:R3:W-:Y:S02]  /*ebb0*/  RED.E.ADD.F32.FTZ.RN.STRONG.GPU [R22.64+-0x600], R25 ;  /* 0xfffa00191600798e */ /* 0x0107e4000c10e7a8 */
.L_x_5921:
[----:B------:R-:W-:Y:S05]  /*ebc0*/  BSYNC B0 ;  /* 0x0000000000007941 */ /* 0x000fea0003800000 */
.L_x_5920:
[----:B------:R-:W3:Y:S01]  /*ebd0*/  LDS R143, [R143.X4+0x5d00] ;  /* 0x005d00008f8f7984 */ /* 0x000ee20000004800 */
[----:B------:R-:W-:Y:S01]  /*ebe0*/  BSSY B0, `(.L_x_5922) ;  /* 0x0000004000007945 */ /* 0x000fe20003800000 */
[----:B------:R-:W-:Y:S05]  /*ebf0*/  @!P1 BRA `(.L_x_5923) ;  /* 0x0000002000009947 */ /* 0x000fea0003800000 */
[----:B------:R4:W-:Y:S04]  /*ec00*/  RED.E.ADD.F32.FTZ.RN.STRONG.GPU [R20.64+-0x500], R181 ;  /* 0xfffb00b51400798e */ /* 0x0009e8000c10e7a8 */
[----:B---3--:R4:W-:Y:S02]  /*ec10*/  RED.E.ADD.F32.FTZ.RN.STRONG.GPU [R22.64+-0x500], R143 ;  /* 0xfffb008f1600798e */ /* 0x0089e4000c10e7a8 */
.L_x_5923:
[----:B------:R-:W-:Y:S05]  /*ec20*/  BSYNC B0 ;  /* 0x0000000000007941 */ /* 0x000fea0003800000 */
.L_x_5922:
[----:B---34-:R3:W4:Y:S01]  /*ec30*/  LDS R25, [R144.X4+0x5e00] ;  /* 0x005e000090197984 */ /* 0x0187220000004800 */
[----:B------:R-:W-:Y:S01]  /*ec40*/  BSSY B0, `(.L_x_5924) ;  /* 0x0000004000007945 */ /* 0x000fe20003800000 */
[----:B------:R-:W-:Y:S05]  /*ec50*/  @!P2 BRA `(.L_x_5925) ;  /* 0x000000200000a947 */ /* 0x000fea0003800000 */
[----:B------:R3:W-:Y:S04]  /*ec60*/  RED.E.ADD.F32.FTZ.RN.STRONG.GPU [R20.64+-0x400], R182 ;  /* 0xfffc00b61400798e */ /* 0x0007e8000c10e7a8 */
[----:B----4-:R3:W-:Y:S02]  /*ec70*/  RED.E.ADD.F32.FTZ.RN.STRONG.GPU [R22.64+-0x400], R25 ;  /* 0xfffc00191600798e */ /* 0x0107e4000c10e7a8 */
.L_x_5925:
[----:B------:R-:W-:Y:S05]  /*ec80*/  BSYNC B0 ;  /* 0x0000000000007941 */ /* 0x000fea0003800000 */
.L_x_5924:
[----:B------:R-:W3:Y:S01]  /*ec90*/  LDS R145, [R145.X4+0x5f00] ;  /* 0x005f000091917984 */ /* 0x000ee20000004800 */
[----:B------:R-:W-:Y:S01]  /*eca0*/  BSSY B0, `(.L_x_5926) ;  /* 0x0000004000007945 */ /* 0x000fe20003800000 */
[----:B------:R-:W-:Y:S05]  /*ecb0*/  @!P3 BRA `(.L_x_5927) ;  /* 0x000000200000b947 */ /* 0x000fea0003800000 */
[----:B------:R4:W-:Y:S04]  /*ecc0*/  RED.E.ADD.F32.FTZ.RN.STRONG.GPU [R20.64+-0x300], R183 ;  /* 0xfffd00b71400798e */ /* 0x0009e8000c10e7a8 */
[----:B---3--:R4:W-:Y:S02]  /*ecd0*/  RED.E.ADD.F32.FTZ.RN.STRONG.GPU [R22.64+-0x300], R145 ;  /* 0xfffd00911600798e */ /* 0x0089e4000c10e7a8 */
.L_x_5927:
[----:B------:R-:W-:Y:S05]  /*ece0*/  BSYNC B0 ;  /* 0x0000000000007941 */ /* 0x000fea0003800000 */
.L_x_5926:
[----:B---34-:R3:W4:Y:S01]  /*ecf0*/  LDS R25, [R146.X4+0x6000] ;  /* 0x0060000092197984 */ /* 0x0187220000004800 */
[----:B------:R-:W-:Y:S01]  /*ed00*/  BSSY B0, `(.L_x_5928) ;  /* 0x0000004000007945 */ /* 0x000fe20003800000 */
[----:B------:R-:W-:Y:S05]  /*ed10*/  @!P4 BRA `(.L_x_5929) ;  /* 0x000000200000c947 */ /* 0x000fea0003800000 */
[----:B------:R3:W-:Y:S04]  /*ed20*/  RED.E.ADD.F32.FTZ.RN.STRONG.GPU [R20.64+-0x200], R184 ;  /* 0xfffe00b81400798e */ /* 0x0007e8000c10e7a8 */
[----:B----4-:R3:W-:Y:S02]  /*ed30*/  RED.E.ADD.F32.FTZ.RN.STRONG.GPU [R22.64+-0x200], R25 ;  /* 0xfffe00191600798e */ /* 0x0107e4000c10e7a8 */
.L_x_5929:
[----:B------:R-:W-:Y:S05]  /*ed40*/  BSYNC B0 ;  /* 0x0000000000007941 */ /* 0x000fea0003800000 */
.L_x_5928:
[----:B------:R-:W3:Y:S01]  /*ed50*/  LDS R147, [R147.X4+0x6100] ;  /* 0x0061000093937984 */ /* 0x000ee20000004800 */
[----:B------:R-:W-:Y:S01]  /*ed60*/  BSSY B0, `(.L_x_5930) ;  /* 0x0000004000007945 */ /* 0x000fe20003800000 */
[----:B------:R-:W-:Y:S05]  /*ed70*/  @!P5 BRA `(.L_x_5931) ;  /* 0x000000200000d947 */ /* 0x000fea0003800000 */
[----:B------:R4:W-:Y:S04]  /*ed80*/  RED.E.ADD.F32.FTZ.RN.STRONG.GPU [R20.64+-0x100], R185 ;  /* 0xffff00b91400798e */ /* 0x0009e8000c10e7a8 */
[----:B---3--:R4:W-:Y:S02]  /*ed90*/  RED.E.ADD.F32.FTZ.RN.STRONG.GPU [R22.64+-0x100], R147 ;  /* 0xffff00931600798e */ /* 0x0089e4000c10e7a8 */
.L_x_5931:
[----:B------:R-:W-:Y:S05]  /*eda0*/  BSYNC B0 ;  /* 0x0000000000007941 */ /* 0x000fea0003800000 */
.L_x_5930:
[----:B--234-:R-:W2:Y:S01]  /*edb0*/  SHFL.DOWN PT, R20, R33, 0x1, 0x1f ;  /* 0x08201f0021147f89 */ /* 0x01cea200000e0000 */
[----:B------:R-:W-:Y:S01]  /*edc0*/  ISETP.GT.AND P0, PT, R127, 0x1e, PT ;  /* 0x0000001e7f00780c */ /* 0x000fe20003f04270 */
        /* <DEDUP_REMOVED lines=30> */
[----:B------:R-:W-:Y:S02]  /*efb0*/  FADD.FTZ R76, R19, R76 ;  /* 0x0000004c134c7221 */ /* 0x000fe40000010000 */
[----:B--2---:R-:W-:Y:S02]  /*efc0*/  @!P0 FADD.FTZ R33, R33, R20 ;  /* 0x0000001421218221 */ /* 0x004fe40000010000 */
[----:B------:R-:W-:Y:S02]  /*efd0*/  FFMA.FTZ R224, R129, R98, R224 ;  /* 0x0000006281e07223 */ /* 0x000fe400000100e0 */
        /* <DEDUP_REMOVED lines=8> */
[----:B------:R-:W-:Y:S02]  /*f060*/  FFMA.FTZ R227, R14, R101, R227 ;  /* 0x000000650ee37223 */ /* 0x000fe400000100e3 */
[----:B------:R-:W-:Y:S02]  /*f070*/  FADD.FTZ R73, R192, R73 ;  /* 0x00000049c0497221 */ /* 0x000fe40000010000 */
[----:B------:R-:W-:-:S02]  /*f080*/  FFMA.FTZ R228, R15, R102, R228 ;  /* 0x000000660fe47223 */ /* 0x000fc400000100e4 */
[----:B------:R-:W-:Y:S02]  /*f090*/  FADD.FTZ R72, R3, R72 ;  /* 0x0000004803487221 */ /* 0x000fe40000010000 */
        /* <DEDUP_REMOVED lines=13> */
[----:B------:R-:W-:Y:S02]  /*f170*/  MOV R6, R33 ;  /* 0x0000002100067202 */ /* 0x000fe40000000f00 */
[----:B------:R-:W-:-:S05]  /*f180*/  MOV R7, R32 ;  /* 0x0000002000077202 */ /* 0x000fca0000000f00 */
[----:B------:R2:W-:Y:S04]  /*f190*/  @!P1 STS.64 [R229.X8+0x6308], R6 ;  /* 0x00630806e5009388 */ /* 0x0005e80000008a00 */
[----:B------:R-:W-:Y:S06]  /*f1a0*/  BAR.SYNC.DEFER_BLOCKING 0x0 ;  /* 0x0000000000007b1d */ /* 0x000fec0000010000 */
[----:B------:R-:W-:Y:S05]  /*f1b0*/  @P2 BRA `(.L_x_5933) ;  /* 0x000000b000002947 */ /* 0x000fea0003800000 */
[----:B------:R-:W-:Y:S01]  /*f1c0*/  ULDC UR34, c[0x0][0x174] ;  /* 0x00005d0000227ab9 */ /* 0x000fe20000000800 */
[----:B------:R-:W3:Y:S01]  /*f1d0*/  LDS.64 R2, [0x6310] ;  /* 0x00631000ff027984 */ /* 0x000ee20000000a00 */
[----:B------:R-:W-:-:S02]  /*f1e0*/  UISETP.NE.AND UP0, UPT, UR13, UR34, UPT ;  /* 0x000000220d00728c */ /* 0x000fc4000bf05270 */
[----:B------:R-:W-:-:S04]  /*f1f0*/  USHF.L.U32 UR34, UR6, 0x3, URZ ;  /* 0x0000000306227899 */ /* 0x000fc8000800063f */
[----:B------:R-:W-:-:S13]  /*f200*/  PLOP3.LUT P0, PT, PT, PT, UP0, 0x80, 0x0 ;  /* 0x000000000000781c */ /* 0x000fda0003f0f008 */
[----:B------:R-:W4:Y:S01]  /*f210*/  @P0 LDS.64 R4, [UR34+0x8d60] ;  /* 0x008d6022ff040984 */ /* 0x000f220008000a00 */
[----:B--23--:R-:W-:Y:S02]  /*f220*/  FADD.FTZ R7, R7, R3 ;  /* 0x0000000307077221 */ /* 0x00cfe40000010000 */
[----:B------:R-:W-:Y:S02]  /*f230*/  FADD.FTZ R6, R6, R2 ;  /* 0x0000000206067221 */ /* 0x000fe40000010000 */
[----:B----4-:R-:W-:Y:S02]  /*f240*/  @P0 FADD.FTZ R7, R7, R5 ;  /* 0x0000000507070221 */ /* 0x010fe40000010000 */
[----:B------:R-:W-:-:S05]  /*f250*/  @P0 FADD.FTZ R6, R6, R4 ;  /* 0x0000000406060221 */ /* 0x000fca0000010000 */
[----:B------:R2:W-:Y:S02]  /*f260*/  STS.64 [UR34+0x8d60], R6 ;  /* 0x008d6006ff007988 */ /* 0x0005e40008000a22 */
.L_x_5933:
[----:B------:R-:W-:Y:S05]  /*f270*/  BSYNC B0 ;  /* 0x0000000000007941 */ /* 0x000fea0003800000 */
.L_x_5932:
        /* <DEDUP_REMOVED lines=8> */
.L_x_5833:
[----:B------:R-:W-:Y:S01]  /*f300*/  BAR.SYNC.DEFER_BLOCKING 0x0 ;  /* 0x0000000000007b1d */ /* 0x000fe20000010000 */
[C---:B------:R-:W-:Y:S02]  /*f310*/  LOP3.LUT R15, R126.reuse, 0x20, RZ, 0xfc, !PT ;  /* 0x000000207e0f7812 */ /* 0x040fe400078efcff */
[C---:B------:R-:W-:Y:S02]  /*f320*/  ISETP.GE.AND P2, PT, R126.reuse, UR11, PT ;  /* 0x0000000b7e007c0c */ /* 0x040fe4000bf46270 */
        /* <DEDUP_REMOVED lines=10> */
[C---:B------:R-:W-:Y:S02]  /*f3d0*/  LOP3.LUT R3, R126.reuse, 0xa0, RZ, 0xfc, !PT ;  /* 0x000000a07e037812 */ /* 0x040fe400078efcff */
[----:B0-----:R-:W-:Y:S02]  /*f3e0*/  LOP3.LUT R4, R126, 0xc0, RZ, 0xfc, !PT ;  /* 0x000000c07e047812 */ /* 0x001fe400078efcff */
        /* <DEDUP_REMOVED lines=54> */
[----:B------:R-:W-:Y:S02]  /*f750*/  LEA R47, R127, R66, 0x4 ;  /* 0x000000427f2f7211 */ /* 0x000fe400078e20ff */
[----:B------:R-:W-:Y:S02]  /*f760*/  F2FP.BF16.PACK_AB R227, R227, R228 ;  /* 0x000000e4e3e3723e */ /* 0x000fe400000010ff */
[----:B------:R-:W-:Y:S02]  /*f770*/  F2FP.BF16.PACK_AB R225, R225, R226 ;  /* 0x000000e2e1e1723e */ /* 0x000fe400000010ff */
[----:B------:R-:W-:Y:S01]  /*f780*/  IADD3 R32, R47, 0x8, RZ ;  /* 0x000000082f207810 */ /* 0x000fe20007ffe0ff */
        /* <DEDUP_REMOVED lines=40> */
[----:B------:R4:W5:Y:S01]  /*fa10*/  @!P4 MUFU.EX2 R22, R20 ;  /* 0x000000140016c308 */ /* 0x0009620000000800 */
[----:B------:R-:W-:Y:S01]  /*fa20*/  @!P5 FMUL.FTZ R23, R23, -1.4426950216293334961 ;  /* 0xbfb8aa3b1717d820 */ /* 0x000fe20000410000 */
[----:B----4-:R-:W4:Y:S06]  /*fa30*/  LDS.U16 R20, [R125+0x10] ;  /* 0x000010007d147984 */ /* 0x010f2c0000000400 */
[----:B------:R-:W1:Y:S01]  /*fa40*/  @!P5 MUFU.EX2 R23, R23 ;  /* 0x000000170017d308 */ /* 0x000e620000000800 */
[----:B--2---:R-:W-:Y:S01]  /*fa50*/  @!P0 FADD.FTZ R24, R24, 1 ;  /* 0x3f80000018188421 */ /* 0x004fe20000010000 */
[----:B0-----:R-:W-:-:S06]  /*fa60*/  PRMT R16, RZ, 0x5410, R16 ;  /* 0x00005410ff107816 */ /* 0x001fcc0000000010 */
[----:B------:R-:W0:Y:S01]  /*fa70*/  @!P0 MUFU.RCP R24, R24 ;  /* 0x0000001800188308 */ /* 0x000e220000001000 */
[----:B-----5:R-:W-:Y:S02]  /*fa80*/  @!P4 FADD.FTZ R22, R22, 1 ;  /* 0x3f8000001616c421 */ /* 0x020fe40000010000 */
[----:B------:R-:W-:Y:S01]  /*fa90*/  FADD.FTZ R16, R16, UR8 ;  /* 0x0000000810107e21 */ /* 0x000fe20008010000 */
[----:B------:R-:W-:Y:S01]  /*faa0*/  PRMT R21, RZ, 0x5410, R21 ;  /* 0x00005410ff157816 */ /* 0x000fe20000000015 */
[----:B-1----:R-:W-:-:S03]  /*fab0*/  @!P5 FADD.FTZ R23, R23, 1 ;  /* 0x3f8000001717d421 */ /* 0x002fc60000010000 */
[----:B------:R-:W1:Y:S01]  /*fac0*/  @!P4 MUFU.RCP R22, R22 ;  /* 0x000000160016c308 */ /* 0x000e620000001000 */
[----:B------:R-:W-:Y:S01]  /*fad0*/  FSETP.GTU.FTZ.AND P2, PT, R16, 20, PT ;  /* 0x41a000001000780b */ /* 0x000fe20003f5c000 */
[----:B------:R-:W-:Y:S01]  /*fae0*/  FADD.FTZ R21, R21, UR8 ;  /* 0x0000000815157e21 */ /* 0x000fe20008010000 */
[----:B------:R-:W-:Y:S02]  /*faf0*/  PRMT R17, RZ, 0x5410, R17 ;  /* 0x00005410ff117816 */ /* 0x000fe40000000011 */
[----:B------:R-:W-:Y:S01]  /*fb00*/  PRMT R18, RZ, 0x5410, R18 ;  /* 0x00005410ff127816 */ /* 0x000fe20000000012 */
[----:B0-----:R-:W-:Y:S02]  /*fb10*/  @!P0 FMUL.FTZ R73, R73, R24 ;  /* 0x0000001849498220 */ /* 0x001fe40000410000 */
[----:B------:R-:W0:Y:S01]  /*fb20*/  @!P5 MUFU.RCP R23, R23 ;  /* 0x000000170017d308 */ /* 0x000e220000001000 */
[----:B------:R-:W-:Y:S01]  /*fb30*/  FSETP.GTU.FTZ.AND P0, PT, R21, 20, PT ;  /* 0x41a000001500780b */ /* 0x000fe20003f1c000 */
[----:B------:R-:W-:Y:S01]  /*fb40*/  FADD.FTZ R17, R17, UR8 ;  /* 0x0000000811117e21 */ /* 0x000fe20008010000 */
[----:B---3--:R-:W-:Y:S01]  /*fb50*/  PRMT R19, RZ, 0x5410, R19 ;  /* 0x00005410ff137816 */ /* 0x008fe20000000013 */
[----:B------:R-:W-:-:S02]  /*fb60*/  FADD.FTZ R18, R18, UR8 ;  /* 0x0000000812127e21 */ /* 0x000fc40008010000 */
[----:B------:R-:W-:Y:S01]  /*fb70*/  @!P2 FMUL.FTZ R16, R16, -1.4426950216293334961 ;  /* 0xbfb8aa3b1010a820 */ /* 0x000fe20000410000 */
[----:B------:R-:W-:Y:S01]  /*fb80*/  FSETP.GTU.FTZ.AND P3, PT, R17, 20, PT ;  /* 0x41a000001100780b */ /* 0x000fe20003f7c000 */
[----:B-1----:R-:W-:Y:S01]  /*fb90*/  @!P4 FMUL.FTZ R59, R59, R22 ;  /* 0x000000163b3bc220 */ /* 0x002fe20000410000 */
[----:B------:R-:W-:Y:S02]  /*fba0*/  FSETP.GTU.FTZ.AND P4, PT, R18, 20, PT ;  /* 0x41a000001200780b */ /* 0x000fe40003f9c000 */
[----:B----4-:R-:W-:Y:S01]  /*fbb0*/  PRMT R20, RZ, 0x5410, R20 ;  /* 0x00005410ff147816 */ /* 0x010fe20000000014 */
[----:B------:R-:W-:Y:S01]  /*fbc0*/  FADD.FTZ R19, R19, UR8 ;  /* 0x0000000813137e21 */ /* 0x000fe20008010000 */
[----:B------:R-:W1:Y:S03]  /*fbd0*/  @!P2 MUFU.EX2 R16, R16 ;  /* 0x000000100010a308 */ /* 0x000e660000000800 */
[----:B------:R-:W-:-:S02]  /*fbe0*/  FADD.FTZ R20, R20, UR8 ;  /* 0x0000000814147e21 */ /* 0x000fc40008010000 */
[----:B------:R-:W-:Y:S01]  /*fbf0*/  @!P0 FMUL.FTZ R21, R21, -1.4426950216293334961 ;  /* 0xbfb8aa3b15158820 */ /* 0x000fe20000410000 */
[----:B------:R-:W-:Y:S01]  /*fc00*/  FSETP.GTU.FTZ.AND P6, PT, R19, 20, PT ;  /* 0x41a000001300780b */ /* 0x000fe20003fdc000 */
[----:B0-----:R-:W-:Y:S01]  /*fc10*/  @!P5 FMUL.FTZ R72, R72, R23 ;  /* 0x000000174848d220 */ /* 0x001fe20000410000 */
[----:B------:R-:W-:-:S03]  /*fc20*/  FSETP.GTU.FTZ.AND P5, PT, R20, 20, PT ;  /* 0x41a000001400780b */ /* 0x000fc60003fbc000 */
[----:B------:R-:W0:Y:S01]  /*fc30*/  @!P0 MUFU.EX2 R21, R21 ;  /* 0x0000001500158308 */ /* 0x000e220000000800 */
[----:B------:R-:W-:Y:S02]  /*fc40*/  @!P3 FMUL.FTZ R17, R17, -1.4426950216293334961 ;  /* 0xbfb8aa3b1111b820 */ /* 0x000fe40000410000 */
[----:B------:R-:W-:Y:S02]  /*fc50*/  @!P4 FMUL.FTZ R18, R18, -1.4426950216293334961 ;  /* 0xbfb8aa3b1212c820 */ /* 0x000fe40000410000 */
[----:B-1----:R-:W-:-:S03]  /*fc60*/  @!P2 FADD.FTZ R16, R16, 1 ;  /* 0x3f8000001010a421 */ /* 0x002fc60000010000 */
[----:B------:R-:W-:Y:S01]  /*fc70*/  @!P6 FMUL.FTZ R19, R19, -1.4426950216293334961 ;  /* 0xbfb8aa3b1313e820 */ /* 0x000fe20000410000 */
[----:B------:R-:W1:Y:S01]  /*fc80*/  @!P3 MUFU.EX2 R17, R17 ;  /* 0x000000110011b308 */ /* 0x000e620000000800 */
[----:B------:R-:W-:Y:S01]  /*fc90*/  @!P5 FMUL.FTZ R20, R20, -1.4426950216293334961 ;  /* 0xbfb8aa3b1414d820 */ /* 0x000fe20000410000 */
[----:B------:R-:W-:-:S06]  /*fca0*/  FSETP.GTU.FTZ.AND P1, PT, R25, 20, PT ;  /* 0x41a000001900780b */ /* 0x000fcc0003f3c000 */
[----:B------:R-:W2:Y:S01]  /*fcb0*/  @!P4 MUFU.EX2 R18, R18 ;  /* 0x000000120012c308 */ /* 0x000ea20000000800 */
[----:B0-----:R-:W-:-:S07]  /*fcc0*/  @!P0 FADD.FTZ R21, R21, 1 ;  /* 0x3f80000015158421 */ /* 0x001fce0000010000 */
[----:B------:R0:W-:Y:S08]  /*fcd0*/  @!P2 MUFU.RCP R40, R16 ;  /* 0x000000100028a308 */ /* 0x0001f00000001000 */
[----:B------:R-:W3:Y:S01]  /*fce0*/  @!P6 MUFU.EX2 R19, R19 ;  /* 0x000000130013e308 */ /* 0x000ee20000000800 */
[----:B0-----:R-:W-:-:S07]  /*fcf0*/  IADD3 R16, R47, 0x6, RZ ;  /* 0x000000062f107810 */ /* 0x001fce0007ffe0ff */
[----:B------:R-:W0:Y:S01]  /*fd00*/  @!P5 MUFU.EX2 R20, R20 ;  /* 0x000000140014d308 */ /* 0x000e220000000800 */
[----:B------:R-:W-:Y:S01]  /*fd10*/  LEA.HI.SX32 R30, R16, R47, 0x1b ;  /* 0x0000002f101e7211 */ /* 0x000fe200078fdaff */
[----:B------:R-:W-:-:S06]  /*fd20*/  @!P1 FMUL.FTZ R25, R25, -1.4426950216293334961 ;  /* 0xbfb8aa3b19199820 */ /* 0x000fcc0000410000 */
[----:B------:R4:W5:Y:S01]  /*fd30*/  @!P0 MUFU.RCP R16, R21 ;  /* 0x0000001500108308 */ /* 0x0009620000001000 */
[----:B-1----:R-:W-:Y:S02]  /*fd40*/  @!P3 FADD.FTZ R17, R17, 1 ;  /* 0x3f8000001111b421 */ /* 0x002fe40000010000 */
[----:B--2---:R-:W-:Y:S02]  /*fd50*/  @!P4 FADD.FTZ R18, R18, 1 ;  /* 0x3f8000001212c421 */ /* 0x004fe40000010000 */
[----:B---3--:R-:W-:-:S03]  /*fd60*/  @!P6 FADD.FTZ R19, R19, 1 ;  /* 0x3f8000001313e421 */ /* 0x008fc60000010000 */
[----:B------:R1:W-:Y:S01]  /*fd70*/  @!P3 MUFU.RCP R43, R17 ;  /* 0x00000011002bb308 */ /* 0x0003e20000001000 */
[----:B0-----:R-:W-:Y:S01]  /*fd80*/  @!P5 FADD.FTZ R20, R20, 1 ;  /* 0x3f8000001414d421 */ /* 0x001fe20000010000 */
[----:B----4-:R-:W-:Y:S06]  /*fd90*/  LDS.U16 R21, [R125+0x1e] ;  /* 0x00001e007d157984 */ /* 0x010fec0000000400 */
[----:B------:R0:W-:Y:S01]  /*fda0*/  @!P4 MUFU.RCP R42, R18 ;  /* 0x00000012002ac308 */ /* 0x0001e20000001000 */
[----:B-1----:R-:W-:Y:S01]  /*fdb0*/  IADD3 R17, R47, 0x9, RZ ;  /* 0x000000092f117810 */ /* 0x002fe20007ffe0ff */
[----:B-----5:R-:W-:-:S02]  /*fdc0*/  @!P0 FMUL.FTZ R81, R81, R16 ;  /* 0x0000001051518220 */ /* 0x020fc40000410000 */
[----:B------:R-:W-:Y:S04]  /*fdd0*/  LDS.U16 R16, [R125+0x14] ;  /* 0x000014007d107984 */ /* 0x000fe80000000400 */
[----:B------:R-:W1:Y:S01]  /*fde0*/  @!P1 MUFU.EX2 R25, R25 ;  /* 0x0000001900199308 */ /* 0x000e620000000800 */
[----:B0-----:R-:W-:Y:S02]  /*fdf0*/  IADD3 R18, R47, 0xe, RZ ;  /* 0x0000000e2f127810 */ /* 0x001fe40007ffe0ff */
[-C--:B------:R-:W-:Y:S02]  /*fe00*/  LEA.HI.SX32 R33, R17, R47.reuse, 0x1b ;  /* 0x0000002f11217211 */ /* 0x080fe400078fdaff */
[----:B------:R-:W-:Y:S01]  /*fe10*/  LEA.HI.SX32 R38, R18, R47, 0x1b ;  /* 0x0000002f12267211 */ /* 0x000fe200078fdaff */
[----:B------:R-:W0:Y:S02]  /*fe20*/  LDS.U16 R17, [R125+0x16] ;  /* 0x000016007d117984 */ /* 0x000e240000000400 */
[----:B------:R2:W-:Y:S02]  /*fe30*/  @!P6 MUFU.RCP R44, R19 ;  /* 0x00000013002ce308 */ /* 0x0005e40000001000 */
[----:B------:R-:W3:Y:S06]  /*fe40*/  LDS.U16 R18, [R125+0x18] ;  /* 0x000018007d127984 */ /* 0x000eec0000000400 */
[----:B------:R4:W-:Y:S01]  /*fe50*/  @!P5 MUFU.RCP R45, R20 ;  /* 0x00000014002dd308 */ /* 0x0009e20000001000 */
[----:B--2---:R-:W2:Y:S04]  /*fe60*/  LDS.U16 R19, [R125+0x1a] ;  /* 0x00001a007d137984 */ /* 0x004ea80000000400 */
[----:B----4-:R-:W4:Y:S04]  /*fe70*/  LDS.U16 R20, [R125+0x1c] ;  /* 0x00001c007d147984 */ /* 0x010f280000000400 */
[----:B------:R-:W-:Y:S01]  /*fe80*/  BAR.SYNC.DEFER_BLOCKING 0x0 ;  /* 0x0000000000007b1d */ /* 0x000fe20000010000 */
[----:B-1----:R-:W-:Y:S01]  /*fe90*/  @!P1 FADD.FTZ R25, R25, 1 ;  /* 0x3f80000019199421 */ /* 0x002fe20000010000 */
[----:B------:R-:W-:-:S02]  /*fea0*/  IADD3 R22, R47, 0x1, RZ ;  /* 0x000000012f167810 */ /* 0x000fc40007ffe0ff */
[C---:B------:R-:W-:Y:S02]  /*feb0*/  IADD3 R23, R47.reuse, 0x2, RZ ;  /* 0x000000022f177810 */ /* 0x040fe40007ffe0ff */
[----:B------:R1:W5:Y:S01]  /*fec0*/  @!P1 MUFU.RCP R41, R25 ;  /* 0x0000001900299308 */ /* 0x0003620000001000 */
[C---:B------:R-:W-:Y:S02]  /*fed0*/  IADD3 R24, R47.reuse, 0x3, RZ ;  /* 0x000000032f187810 */ /* 0x040fe40007ffe0ff */
[C---:B------:R-:W-:Y:S02]  /*fee0*/  IADD3 R26, R47.reuse, 0x5, RZ ;  /* 0x000000052f1a7810 */ /* 0x040fe40007ffe0ff */
[----:B------:R-:W-:Y:S02]  /*fef0*/  LEA.HI.SX32 R22, R22, R47, 0x1b ;  /* 0x0000002f16167211 */ /* 0x000fe400078fdaff */
[C---:B------:R-:W-:Y:S02]  /*ff00*/  IADD3 R27, R47.reuse, 0x7, RZ ;  /* 0x000000072f1b7810 */ /* 0x040fe40007ffe0ff */
[----:B-1----:R-:W-:-:S02]  /*ff10*/  IADD3 R25, R47, 0x4, RZ ;  /* 0x000000042f197810 */ /* 0x002fc40007ffe0ff */
[-C--:B------:R-:W-:Y:S01]  /*ff20*/  LEA.HI.SX32 R23, R23, R47.reuse, 0x1b ;  /* 0x0000002f17177211 */ /* 0x080fe200078fdaff */
[----:B------:R-:W-:Y:S01]  /*ff30*/  @!P2 FMUL.FTZ R75, R75, R40 ;  /* 0x000000284b4ba220 */ /* 0x000fe20000410000 */
[-C--:B------:R-:W-:Y:S02]  /*ff40*/  LEA.HI.SX32 R24, R24, R47.reuse, 0x1b ;  /* 0x0000002f18187211 */ /* 0x080fe400078fdaff */
[-C--:B------:R-:W-:Y:S02]  /*ff50*/  LEA.HI.SX32 R28, R25, R47.reuse, 0x1b ;  /* 0x0000002f191c7211 */ /* 0x080fe400078fdaff */
[----:B------:R-:W-:Y:S02]  /*ff60*/  LEA.HI.SX32 R29, R26, R47, 0x1b ;  /* 0x0000002f1a1d7211 */ /* 0x000fe400078fdaff */
[----:B------:R-:W-:Y:S02]  /*ff70*/  PRMT R40, R227, 0x7632, R40 ;  /* 0x00007632e3287816 */ /* 0x000fe40000000028 */
[----:B------:R-:W-:-:S02]  /*ff80*/  SHF.L.U32 R25, R22, 0x1, RZ ;  /* 0x0000000116197819 */ /* 0x000fc400000006ff */
[----:B------:R-:W-:Y:S02]  /*ff90*/  F2FP.BF16.PACK_AB R223, R223, R224 ;  /* 0x000000e0dfdf723e */ /* 0x000fe400000010ff */
[----:B------:R-:W-:Y:S02]  /*ffa0*/  IADD3 R34, R47, 0xa, RZ ;  /* 0x0000000a2f227810 */ /* 0x000fe40007ffe0ff */
[----:B------:R-:W-:Y:S02]  /*ffb0*/  LEA.HI.SX32 R31, R27, R47, 0x1b ;  /* 0x0000002f1b1f7211 */ /* 0x000fe400078fdaff */
[----:B------:R-:W-:Y:S02]  /*ffc0*/  SHF.L.U32 R26, R23, 0x1, RZ ;  /* 0x00000001171a7819 */ /* 0x000fe400000006ff */
[----:B------:R-:W-:Y:S02]  /*ffd0*/  IADD3 R35, R47, 0xb, RZ ;  /* 0x0000000b2f237810 */ /* 0x000fe40007ffe0ff */
[----:B------:R-:W-:-:S02]  /*ffe0*/  F2FP.BF16.PACK_AB R221, R221, R222 ;  /* 0x000000dedddd723e */ /* 0x000fc400000010ff */
[----:B------:R-:W-:Y:S02]  /*fff0*/  PRMT R22, R225, 0x7632, R22 ;  /* 0x00007632e1167816 */ /* 0x000fe40000000016 */
[----:B------:R-:W-:Y:S01]  /*10000*/  SHF.L.U32 R27, R24, 0x1, RZ ;  /* 0x00000001181b7819 */ /* 0x000fe200000006ff */
[----:B------:R-:W-:Y:S01]  /*10010*/  STS.U16 [R125], R227 ;  /* 0x000000e37d007388 */ /* 0x000fe20000000400 */
[C---:B------:R-:W-:Y:S02]  /*10020*/  IADD3 R36, R47.reuse, 0xc, RZ ;  /* 0x0000000c2f247810 */ /* 0x040fe40007ffe0ff */
[----:B------:R-:W-:Y:S02]  /*10030*/  LEA.HI.SX32 R32, R32, R47, 0x1b ;  /* 0x0000002f20207211 */ /* 0x000fe400078fdaff */
[----:B------:R-:W-:Y:S01]  /*10040*/  SHF.L.U32 R28, R28, 0x1, RZ ;  /* 0x000000011c1c7819 */ /* 0x000fe200000006ff */
[----:B------:R1:W-:Y:S01]  /*10050*/  STS.U16 [R25+0x2], R40 ;  /* 0x0000022819007388 */ /* 0x0003e20000000400 */
[----:B------:R-:W-:-:S02]  /*10060*/  IADD3 R37, R47, 0xd, RZ ;  /* 0x0000000d2f257810 */ /* 0x000fc40007ffe0ff */
[----:B------:R-:W-:Y:S02]  /*10070*/  PRMT R23, R223, 0x7632, R23 ;  /* 0x00007632df177816 */ /* 0x000fe40000000017 */
[----:B------:R-:W-:Y:S02]  /*10080*/  SHF.L.U32 R29, R29, 0x1, RZ ;  /* 0x000000011d1d7819 */ /* 0x000fe400000006ff */
[----:B------:R-:W-:Y:S01]  /*10090*/  F2FP.BF16.PACK_AB R219, R219, R220 ;  /* 0x000000dcdbdb723e */ /* 0x000fe200000010ff */
[----:B------:R-:W-:Y:S01]  /*100a0*/  STS.U16 [R26+0x4], R225 ;  /* 0x000004e11a007388 */ /* 0x000fe20000000400 */
[----:B------:R-:W-:Y:S02]  /*100b0*/  LEA.HI.SX32 R34, R34, R47, 0x1b ;  /* 0x0000002f22227211 */ /* 0x000fe400078fdaff */
[----:B------:R-:W-:Y:S01]  /*100c0*/  SHF.L.U32 R30, R30, 0x1, RZ ;  /* 0x000000011e1e7819 */ /* 0x000fe200000006ff */
[----:B------:R-:W-:Y:S01]  /*100d0*/  STS.U16 [R27+0x6], R22 ;  /* 0x000006161b007388 */ /* 0x000fe20000000400 */
[----:B------:R-:W-:-:S02]  /*100e0*/  IADD3 R39, R47, 0xf, RZ ;  /* 0x0000000f2f277810 */ /* 0x000fc40007ffe0ff */
[-C--:B------:R-:W-:Y:S02]  /*100f0*/  LEA.HI.SX32 R35, R35, R47.reuse, 0x1b ;  /* 0x0000002f23237211 */ /* 0x080fe400078fdaff */
[----:B------:R-:W-:Y:S02]  /*10100*/  F2FP.BF16.PACK_AB R57, R57, R58 ;  /* 0x0000003a3939723e */ /* 0x000fe400000010ff */
[----:B------:R-:W-:Y:S02]  /*10110*/  PRMT R24, R221, 0x7632, R24 ;  /* 0x00007632dd187816 */ /* 0x000fe40000000018 */
[----:B------:R-:W-:Y:S01]  /*10120*/  SHF.L.U32 R31, R31, 0x1, RZ ;  /* 0x000000011f1f7819 */ /* 0x000fe200000006ff */
[----:B------:R-:W-:Y:S01]  /*10130*/  STS.U16 [R28+0x8], R223 ;  /* 0x000008df1c007388 */ /* 0x000fe20000000400 */
[-C--:B------:R-:W-:Y:S02]  /*10140*/  LEA.HI.SX32 R36, R36, R47.reuse, 0x1b ;  /* 0x0000002f24247211 */ /* 0x080fe400078fdaff */
[----:B------:R-:W-:Y:S01]  /*10150*/  SHF.L.U32 R32, R32, 0x1, RZ ;  /* 0x0000000120207819 */ /* 0x000fe200000006ff */
[----:B------:R0:W-:Y:S01]  /*10160*/  STS.U16 [R29+0xa], R23 ;  /* 0x00000a171d007388 */ /* 0x0001e20000000400 */
[----:B------:R-:W-:-:S02]  /*10170*/  LEA.HI.SX32 R37, R37, R47, 0x1b ;  /* 0x0000002f25257211 */ /* 0x000fc400078fdaff */
[----:B-1----:R-:W-:Y:S02]  /*10180*/  PRMT R40, R219, 0x7632, R40 ;  /* 0x00007632db287816 */ /* 0x002fe40000000028 */
[----:B------:R-:W-:Y:S02]  /*10190*/  SHF.L.U32 R33, R33, 0x1, RZ ;  /* 0x0000000121217819 */ /* 0x000fe400000006ff */
[----:B------:R-:W-:Y:S01]  /*101a0*/  F2FP.BF16.PACK_AB R55, R55, R56 ;  /* 0x000000383737723e */ /* 0x000fe200000010ff */
[----:B------:R-:W-:Y:S01]  /*101b0*/  STS.U16 [R30+0xc], R221 ;  /* 0x00000cdd1e007388 */ /* 0x000fe20000000400 */
[----:B------:R-:W-:Y:S02]  /*101c0*/  SHF.L.U32 R34, R34, 0x1, RZ ;  /* 0x0000000122227819 */ /* 0x000fe400000006ff */
[----:B------:R-:W-:Y:S01]  /*101d0*/  ISETP.NE.AND P2, PT, R128, RZ, PT ;  /* 0x000000ff8000720c */ /* 0x000fe20003f45270 */
[----:B-----5:R-:W-:Y:S01]  /*101e0*/  @!P1 FMUL.FTZ R74, R74, R41 ;  /* 0x000000294a4a9220 */ /* 0x020fe20000410000 */
[----:B------:R-:W-:Y:S01]  /*101f0*/  LEA.HI.SX32 R39, R39, R47, 0x1b ;  /* 0x0000002f27277211 */ /* 0x000fe200078fdaff */
[----:B------:R-:W-:Y:S01]  /*10200*/  STS.U16 [R31+0xe], R24 ;  /* 0x00000e181f007388 */ /* 0x000fe20000000400 */
[----:B------:R-:W-:-:S02]  /*10210*/  F2FP.BF16.PACK_AB R53, R53, R54 ;  /* 0x000000363535723e */ /* 0x000fc400000010ff */
[----:B0-----:R-:W-:Y:S02]  /*10220*/  PRMT R23, R57, 0x7632, R23 ;  /* 0x0000763239177816 */ /* 0x001fe40000000017 */
        /* <DEDUP_REMOVED lines=12> */
[----:B0-----:R-:W-:-:S03]  /*102f0*/  MOV R40, UR11 ;  /* 0x0000000b00287c02 */ /* 0x001fc60008000f00 */
        /* <DEDUP_REMOVED lines=25> */
[----:B------:R-:W-:-:S02]  /*10490*/  PRMT R17, RZ, 0x5410, R17 ;  /* 0x00005410ff117816 */ /* 0x000fc40000000011 */
[----:B---3--:R-:W-:Y:S02]  /*104a0*/  PRMT R18, RZ, 0x5410, R18 ;  /* 0x00005410ff127816 */ /* 0x008fe40000000012 */
[----:B------:R-:W-:Y:S01]  /*104b0*/  PRMT R16, RZ, 0x5410, R16 ;  /* 0x00005410ff107816 */ /* 0x000fe20000000010 */
[----:B------:R-:W-:Y:S02]  /*104c0*/  FADD.FTZ R22, R17, UR8 ;  /* 0x0000000811167e21 */ /* 0x000fe40008010000 */
[----:B-1----:R-:W-:Y:S02]  /*104d0*/  FADD.FTZ R23, R18, UR8 ;  /* 0x0000000812177e21 */ /* 0x002fe40008010000 */
[----:B------:R-:W-:Y:S01]  /*104e0*/  FADD.FTZ R16, R16, UR8 ;  /* 0x0000000810107e21 */ /* 0x000fe20008010000 */
[----:B------:R-:W-:Y:S02]  /*104f0*/  FSETP.GTU.FTZ.AND P1, PT, R22, 20, PT ;  /* 0x41a000001600780b */ /* 0x000fe40003f3c000 */
[----:B------:R-:W-:-:S02]  /*10500*/  FSETP.GTU.FTZ.AND P2, PT, R23, 20, PT ;  /* 0x41a000001700780b */ /* 0x000fc40003f5c000 */
[----:B------:R-:W-:Y:S01]  /*10510*/  FSETP.GTU.FTZ.AND P0, PT, R16, 20, PT ;  /* 0x41a000001000780b */ /* 0x000fe20003f1c000 */
[----:B------:R-:W1:Y:S01]  /*10520*/  LDS R91, [0x840] ;  /* 0x00084000ff5b7984 */ /* 0x000e620000000800 */
[----:B--2---:R-:W-:Y:S02]  /*10530*/  PRMT R19, RZ, 0x5410, R19 ;  /* 0x00005410ff137816 */ /* 0x004fe40000000013 */
[----:B----4-:R-:W-:Y:S02]  /*10540*/  PRMT R20, RZ, 0x5410, R20 ;  /* 0x00005410ff147816 */ /* 0x010fe40000000014 */
        /* <DEDUP_REMOVED lines=8> */
[----:B0-----:R-:W-:Y:S01]  /*105d0*/  FADD.FTZ R40, R21, UR8 ;  /* 0x0000000815287e21 */ /* 0x001fe20008010000 */
        /* <DEDUP_REMOVED lines=45> */
.L_x_5936:
[----:B--234-:R-:W-:Y:S05]  /*108b0*/  BSYNC B0 ;  /* 0x0000000000007941 */ /* 0x01cfea0003800000 */
.L_x_5935:
[----:B------:R-:W2:Y:S01]  /*108c0*/  LDL.LU R42, [R1+0xc] ;  /* 0x00000c00012a7983 */ /* 0x000ea20000300800 */
[----:B------:R-:W-:Y:S01]  /*108d0*/  ULDC UR12, c[0x0][0x174] ;  /* 0x00005d00000c7ab9 */ /* 0x000fe20000000800 */
[----:B------:R-:W-:Y:S01]  /*108e0*/  @!P0 FMUL.FTZ R82, R82, R93 ;  /* 0x0000005d52528220 */ /* 0x000fe20000410000 */
[----:B------:R-:W-:Y:S01]  /*108f0*/  UIADD3 UR12, UR7, -UR12, URZ ;  /* 0x8000000c070c7290 */ /* 0x000fe2000fffe03f */
[----:B-1----:R-:W1:Y:S01]  /*10900*/  @!P3 MUFU.RCP R21, R22 ;  /* 0x000000160015b308 */ /* 0x002e620000001000 */
[----:B------:R-:W-:Y:S01]  /*10910*/  ULDC.64 UR36, c[0x0][0x2e0] ;  /* 0x0000b80000247ab9 */ /* 0x000fe20000000a00 */
[----:B0-----:R-:W-:Y:S01]  /*10920*/  @!P4 FADD.FTZ R23, R23, 1 ;  /* 0x3f8000001717c421 */ /* 0x001fe20000010000 */
[----:B------:R-:W-:Y:S01]  /*10930*/  UMOV UR35, UR10 ;  /* 0x0000000a00237c82 */ /* 0x000fe20008000000 */
[----:B------:R-:W-:Y:S01]  /*10940*/  LEA R18, P0, R126, c[0x0][0x330], 0x1 ;  /* 0x0000cc007e127a11 */ /* 0x000fe200078008ff */
[----:B------:R-:W-:Y:S01]  /*10950*/  UIMAD.WIDE.U32 UR34, UR29, UR36, UR34 ;  /* 0x000000241d2272a5 */ /* 0x000fe2000f8e0022 */
[----:B------:R-:W-:Y:S01]  /*10960*/  @!P5 FADD.FTZ R24, R24, 1 ;  /* 0x3f8000001818d421 */ /* 0x000fe20000010000 */
[----:B------:R-:W-:Y:S01]  /*10970*/  UIMAD UR10, UR28, UR36, URZ ;  /* 0x000000241c0a72a4 */ /* 0x000fe2000f8e023f */
[----:B------:R-:W0:Y:S01]  /*10980*/  @!P4 MUFU.RCP R20, R23 ;  /* 0x000000170014c308 */ /* 0x000e220000001000 */
[----:B------:R-:W-:Y:S01]  /*10990*/  UIMAD UR36, UR12, -0x400, URZ ;  /* 0xfffffc000c2478a4 */ /* 0x000fe2000f8e023f */
[----:B------:R-:W-:Y:S01]  /*109a0*/  LEA.HI.X R19, R126, c[0x0][0x334], R97, 0x1, P0 ;  /* 0x0000cd007e137a11 */ /* 0x000fe200000f0c61 */
[----:B------:R-:W-:Y:S01]  /*109b0*/  UIMAD UR10, UR29, UR37, UR10 ;  /* 0x000000251d0a72a4 */ /* 0x000fe2000f8e020a */
[----:B------:R-:W-:Y:S01]  /*109c0*/  @!P1 FMUL.FTZ R84, R84, R95 ;  /* 0x0000005f54549220 */ /* 0x000fe20000410000 */
[----:B------:R-:W-:Y:S01]  /*109d0*/  UIADD3 UR12, UP0, UR36, UR34, URZ ;  /* 0x00000022240c7290 */ /* 0x000fe2000ff1e03f */
[----:B------:R-:W-:Y:S01]  /*109e0*/  @!P2 FMUL.FTZ R85, R85, R40 ;  /* 0x000000285555a220 */ /* 0x000fe20000410000 */
[----:B------:R-:W-:Y:S01]  /*109f0*/  USHF.R.S32.HI UR37, URZ, 0x1f, UR36 ;  /* 0x0000001f3f257899 */ /* 0x000fe20008011424 */
[----:B------:R-:W3:Y:S01]  /*10a00*/  @!P5 MUFU.RCP R24, R24 ;  /* 0x000000180018d308 */ /* 0x000ee20000001000 */
[----:B------:R-:W-:Y:S01]  /*10a10*/  ISETP.GE.AND P2, PT, R14, R91, PT ;  /* 0x0000005b0e00720c */ /* 0x000fe20003f46270 */
[----:B-1----:R-:W-:Y:S01]  /*10a20*/  @!P3 FMUL.FTZ R86, R86, R21 ;  /* 0x000000155656b220 */ /* 0x002fe20000410000 */
[----:B------:R-:W-:Y:S01]  /*10a30*/  UIADD3.X UR34, UR37, UR10, UR35, UP0, !UPT ;  /* 0x0000000a25227290 */ /* 0x000fe200087fe423 */
[----:B------:R-:W-:Y:S01]  /*10a40*/  MOV R22, UR12 ;  /* 0x0000000c00167c02 */ /* 0x000fe20008000f00 */
[----:B------:R-:W-:Y:S01]  /*10a50*/  UIADD3 UR12, UR5, UR6, URZ ;  /* 0x00000006050c7290 */ /* 0x000fe2000fffe03f */
[----:B------:R-:W-:Y:S01]  /*10a60*/  ISETP.GE.AND P1, PT, R2, R91, PT ;  /* 0x0000005b0200720c */ /* 0x000fe20003f26270 */
[----:B------:R-:W-:Y:S01]  /*10a70*/  BSSY B0, `(.L_x_5937) ;  /* 0x000007d000007945 */ /* 0x000fe20003800000 */
[----:B------:R-:W-:Y:S01]  /*10a80*/  LEA R18, P0, R22, R18, 0x1 ;  /* 0x0000001216127211 */ /* 0x000fe200078008ff */
[----:B0-----:R-:W-:Y:S01]  /*10a90*/  @!P4 FMUL.FTZ R87, R87, R20 ;  /* 0x000000145757c220 */ /* 0x001fe20000410000 */
[----:B------:R-:W-:-:S02]  /*10aa0*/  MOV R23, UR34 ;  /* 0x0000002200177c02 */ /* 0x000fc40008000f00 */
[----:B------:R-:W-:Y:S02]  /*10ab0*/  ISETP.GE.AND P4, PT, R5, R91, PT ;  /* 0x0000005b0500720c */ /* 0x000fe40003f86270 */
[----:B------:R-:W-:Y:S02]  /*10ac0*/  LEA.HI.X R19, R22, R19, R23, 0x1, P0 ;  /* 0x0000001316137211 */ /* 0x000fe400000f0c17 */
[-C--:B------:R-:W-:Y:S01]  /*10ad0*/  ISETP.GE.AND P0, PT, R0, R91.reuse, PT ;  /* 0x0000005b0000720c */ /* 0x080fe20003f06270 */
[----:B---3--:R-:W-:Y:S01]  /*10ae0*/  @!P5 FMUL.FTZ R89, R89, R24 ;  /* 0x000000185959d220 */ /* 0x008fe20000410000 */
[-C--:B------:R-:W-:Y:S01]  /*10af0*/  ISETP.GE.AND P5, PT, R4, R91.reuse, PT ;  /* 0x0000005b0400720c */ /* 0x080fe20003fa6270 */
[----:B------:R-:W-:Y:S01]  /*10b00*/  @!P2 STG.E.U16 [R18.64+-0x780], R45 ;  /* 0xfff8802d1200a986 */ /* 0x000fe2000c101528 */
[-C--:B------:R-:W-:Y:S02]  /*10b10*/  ISETP.GE.AND P2, PT, R3, R91.reuse, PT ;  /* 0x0000005b0300720c */ /* 0x080fe40003f46270 */
        /* <DEDUP_REMOVED lines=58> */
[----:B--2---:R-:W-:Y:S01]  /*10ec0*/  PRMT R22, R18, 0x7610, R22 ;  /* 0x0000761012167816 */ /* 0x004fe20000000016 */
        /* <DEDUP_REMOVED lines=55> */
.L_x_5938:
[----:B------:R-:W-:Y:S05]  /*11240*/  BSYNC B0 ;  /* 0x0000000000007941 */ /* 0x000fea0003800000 */
.L_x_5937:
        /* <DEDUP_REMOVED lines=58> */
.L_x_5800:
        /* <DEDUP_REMOVED lines=32> */
.L_x_5941:
[----:B------:R-:W-:Y:S05]  /*117f0*/  BSYNC B0 ;  /* 0x0000000000007941 */ /* 0x000fea0003800000 */
.L_x_5940:
        /* <DEDUP_REMOVED lines=31> */
.L_x_5943:
[----:B------:R-:W3:Y:S02]  /*119f0*/  S2R R7, SR_TID.X ;  /* 0x0000000000077919 */ /* 0x000ee40000002100 */
.L_x_5944:
[----:B------:R-:W-:Y:S05]  /*11a00*/  BSYNC B0 ;  /* 0x0000000000007941 */ /* 0x000fea0003800000 */
.L_x_5942:
[----:B---3--:R-:W-:-:S13]  /*11a10*/  ISETP.GE.AND P0, PT, R7, c[0x0][0x16c], PT ;  /* 0x00005b0007007a0c */ /* 0x008fda0003f06270 */
[----:B------:R-:W-:Y:S05]  /*11a20*/  @P0 EXIT ;  /* 0x000000000000094d */ /* 0x000fea0003800000 */
[----:B------:R-:W-:Y:S02]  /*11a30*/  ULDC.64 UR6, c[0x0][0x288] ;  /* 0x0000a20000067ab9 */ /* 0x000fe40000000a00 */
[----:B------:R-:W-:Y:S02]  /*11a40*/  UIMAD UR28, UR28, UR6, URZ ;  /* 0x000000061c1c72a4 */ /* 0x000fe4000f8e023f */
[----:B------:R-:W-:Y:S02]  /*11a50*/  UIMAD.WIDE.U32 UR4, UR29, UR6, URZ ;  /* 0x000000061d0472a5 */ /* 0x000fe4000f8e003f */
[----:B------:R-:W-:-:S04]  /*11a60*/  UIMAD UR6, UR29, UR7, UR28 ;  /* 0x000000071d0672a4 */ /* 0x000fc8000f8e021c */
[----:B------:R-:W-:Y:S02]  /*11a70*/  UIADD3 UR6, UR5, UR6, URZ ;  /* 0x0000000605067290 */ /* 0x000fe4000fffe03f */
.L_x_5945:
        /* <DEDUP_REMOVED lines=19> */
.L_x_5838:
[----:B------:R-:W-:Y:S01]  /*11bb0*/  HFMA2.MMA R66, -RZ, RZ, 0, 5.9604644775390625e-08 ;  /* 0x00000001ff427435 */ /* 0x000fe200000001ff */
[----:B------:R-:W-:-:S02]  /*11bc0*/  MOV R65, R240 ;  /* 0x000000f000417202 */ /* 0x000fc40000000f00 */
[----:B------:R-:W-:Y:S02]  /*11bd0*/  MOV R244, RZ ;  /* 0x000000ff00f47202 */ /* 0x000fe40000000f00 */
[----:B------:R-:W-:Y:S02]  /*11be0*/  MOV R243, 0xffffffff ;  /* 0xffffffff00f37802 */ /* 0x000fe40000000f00 */
[----:B------:R-:W-:Y:S02]  /*11bf0*/  MOV R64, 0x11c10 ;  /* 0x00011c1000407802 */ /* 0x000fe40000000f00 */
[----:B0-2--5:R-:W-:Y:S05]  /*11c00*/  CALL.REL.NOINC `($__internal_140_$__cuda_sm70_shflsync_up) ;  /* 0x00001e1000007944 */ /* 0x025fea0003c00000 */
[----:B-1----:R-:W-:Y:S01]  /*11c10*/  MOV R69, R66 ;  /* 0x0000004200457202 */ /* 0x002fe20000000f00 */
[----:B------:R-:W-:Y:S05]  /*11c20*/  BRA `(.L_x_5946) ;  /* 0xffff6e8000007947 */ /* 0x000fea000383ffff */
.L_x_5839:
[----:B------:R-:W-:Y:S01]  /*11c30*/  HFMA2.MMA R66, -RZ, RZ, 0, 5.9604644775390625e-08 ;  /* 0x00000001ff427435 */ /* 0x000fe200000001ff */
[----:B------:R-:W-:Y:S02]  /*11c40*/  MOV R65, R67 ;  /* 0x0000004300417202 */ /* 0x000fe40000000f00 */
[----:B------:R-:W-:Y:S02]  /*11c50*/  MOV R244, RZ ;  /* 0x000000ff00f47202 */ /* 0x000fe40000000f00 */
[----:B------:R-:W-:-:S02]  /*11c60*/  MOV R243, 0xffffffff ;  /* 0xffffffff00f37802 */ /* 0x000fc40000000f00 */
[----:B------:R-:W-:Y:S02]  /*11c70*/  MOV R64, 0x11c90 ;  /* 0x00011c9000407802 */ /* 0x000fe40000000f00 */
[----:B0123-5:R-:W-:Y:S05]  /*11c80*/  CALL.REL.NOINC `($__internal_140_$__cuda_sm70_shflsync_up) ;  /* 0x00001d9000007944 */ /* 0x02ffea0003c00000 */
[----:B-1----:R-:W-:Y:S01]  /*11c90*/  MOV R70, R66 ;  /* 0x0000004200467202 */ /* 0x002fe20000000f00 */
[----:B------:R-:W-:Y:S01]  /*11ca0*/  HFMA2.MMA R66, -RZ, RZ, 0, 5.9604644775390625e-08 ;  /* 0x00000001ff427435 */ /* 0x000fe200000001ff */
[----:B------:R-:W-:Y:S02]  /*11cb0*/  MOV R65, R68 ;  /* 0x0000004400417202 */ /* 0x000fe40000000f00 */
[----:B------:R-:W-:Y:S02]  /*11cc0*/  MOV R244, RZ ;  /* 0x000000ff00f47202 */ /* 0x000fe40000000f00 */
[----:B------:R-:W-:Y:S02]  /*11cd0*/  MOV R243, 0xffffffff ;  /* 0xffffffff00f37802 */ /* 0x000fe40000000f00 */
[----:B------:R-:W-:Y:S02]  /*11ce0*/  MOV R64, 0x11d00 ;  /* 0x00011d0000407802 */ /* 0x000fe40000000f00 */
[----:B------:R-:W-:Y:S05]  /*11cf0*/  CALL.REL.NOINC `($__internal_140_$__cuda_sm70_shflsync_up) ;  /* 0x00001d2000007944 */ /* 0x000fea0003c00000 */
[----:B-1----:R-:W-:Y:S01]  /*11d00*/  MOV R71, R66 ;  /* 0x0000004200477202 */ /* 0x002fe20000000f00 */
[----:B------:R-:W-:Y:S01]  /*11d10*/  HFMA2.MMA R66, -RZ, RZ, 0, 5.9604644775390625e-08 ;  /* 0x00000001ff427435 */ /* 0x000fe200000001ff */
[----:B------:R-:W-:-:S02]  /*11d20*/  MOV R65, R241 ;  /* 0x000000f100417202 */ /* 0x000fc40000000f00 */
[----:B------:R-:W-:Y:S02]  /*11d30*/  MOV R244, RZ ;  /* 0x000000ff00f47202 */ /* 0x000fe40000000f00 */
[----:B------:R-:W-:Y:S02]  /*11d40*/  MOV R243, 0xffffffff ;  /* 0xffffffff00f37802 */ /* 0x000fe40000000f00 */
[----:B------:R-:W-:Y:S02]  /*11d50*/  MOV R64, 0x11d70 ;  /* 0x00011d7000407802 */ /* 0x000fe40000000f00 */
[----:B------:R-:W-:Y:S05]  /*11d60*/  CALL.REL.NOINC `($__internal_140_$__cuda_sm70_shflsync_up) ;  /* 0x00001cb000007944 */ /* 0x000fea0003c00000 */
[----:B------:R-:W-:Y:S01]  /*11d70*/  FMUL.FTZ R65, R67, R70 ;  /* 0x0000004643417220 */ /* 0x000fe20000410000 */
[----:B------:R-:W-:Y:S01]  /*11d80*/  ISETP.GE.AND P0, PT, R127, 0x1, PT ;  /* 0x000000017f00780c */ /* 0x000fe20003f06270 */
[CC--:B------:R-:W-:Y:S01]  /*11d90*/  FMUL.FTZ R243, R67.reuse, R69.reuse ;  /* 0x0000004543f37220 */ /* 0x0c0fe20000410000 */
[----:B------:R-:W-:Y:S01]  /*11da0*/  MOV R244, RZ ;  /* 0x000000ff00f47202 */ /* 0x000fe20000000f00 */
[----:B------:R-:W-:Y:S02]  /*11db0*/  FFMA.FTZ R69, R240, R69, -R65 ;  /* 0x00000045f0457223 */ /* 0x000fe40000010841 */
[----:B-1----:R-:W-:-:S02]  /*11dc0*/  FMUL.FTZ R65, R67, R66 ;  /* 0x0000004243417220 */ /* 0x002fc40000410000 */
[C---:B------:R-:W-:Y:S01]  /*11dd0*/  FFMA.FTZ R64, R240.reuse, R70, R243 ;  /* 0x00000046f0407223 */ /* 0x040fe200000100f3 */
[----:B------:R-:W-:Y:S01]  /*11de0*/  MOV R243, 0xffffffff ;  /* 0xffffffff00f37802 */ /* 0x000fe20000000f00 */
[-C--:B------:R-:W-:Y:S02]  /*11df0*/  FFMA.FTZ R65, R240, R71.reuse, -R65 ;  /* 0x00000047f0417223 */ /* 0x080fe40000010841 */
[C---:B------:R-:W-:Y:S01]  /*11e00*/  FMUL.FTZ R71, R67.reuse, R71 ;  /* 0x0000004743477220 */ /* 0x040fe20000410000 */
[----:B------:R-:W-:Y:S01]  /*11e10*/  FSEL R67, R67, R64, !P0 ;  /* 0x0000004043437208 */ /* 0x000fe20004000000 */
[----:B------:R-:W-:Y:S01]  /*11e20*/  FADD.FTZ R65, R68, R65 ;  /* 0x0000004144417221 */ /* 0x000fe20000010000 */
[----:B------:R-:W-:Y:S01]  /*11e30*/  MOV R64, 0x11ec0 ;  /* 0x00011ec000407802 */ /* 0x000fe20000000f00 */
[C---:B------:R-:W-:Y:S01]  /*11e40*/  FFMA.FTZ R66, R240.reuse, R66, R71 ;  /* 0x00000042f0427223 */ /* 0x040fe20000010047 */
[----:B------:R-:W-:Y:S02]  /*11e50*/  FSEL R240, R240, R69, !P0 ;  /* 0x00000045f0f07208 */ /* 0x000fe40004000000 */
[----:B------:R-:W-:Y:S01]  /*11e60*/  FSEL R68, R68, R65, !P0 ;  /* 0x0000004144447208 */ /* 0x000fe20004000000 */
[----:B------:R-:W-:Y:S01]  /*11e70*/  FADD.FTZ R66, R241, R66 ;  /* 0x00000042f1427221 */ /* 0x000fe20000010000 */
[----:B------:R-:W-:-:S04]  /*11e80*/  MOV R65, R240 ;  /* 0x000000f000417202 */ /* 0x000fc80000000f00 */
[----:B------:R-:W-:Y:S01]  /*11e90*/  FSEL R241, R241, R66, !P0 ;  /* 0x00000042f1f17208 */ /* 0x000fe20004000000 */
[----:B------:R-:W-:-:S06]  /*11ea0*/  HFMA2.MMA R66, -RZ, RZ, 0, 1.1920928955078125e-07 ;  /* 0x00000002ff427435 */ /* 0x000fcc00000001ff */
[----:B------:R-:W-:Y:S05]  /*11eb0*/  CALL.REL.NOINC `($__internal_140_$__cuda_sm70_shflsync_up) ;  /* 0x00001b6000007944 */ /* 0x000fea0003c00000 */
[----:B-1----:R-:W-:Y:S01]  /*11ec0*/  MOV R69, R66 ;  /* 0x0000004200457202 */ /* 0x002fe20000000f00 */
[----:B------:R-:W-:Y:S01]  /*11ed0*/  HFMA2.MMA R66, -RZ, RZ, 0, 1.1920928955078125e-07 ;  /* 0x00000002ff427435 */ /* 0x000fe200000001ff */
[----:B------:R-:W-:Y:S02]  /*11ee0*/  MOV R65, R67 ;  /* 0x0000004300417202 */ /* 0x000fe40000000f00 */
[----:B------:R-:W-:Y:S02]  /*11ef0*/  MOV R244, RZ ;  /* 0x000000ff00f47202 */ /* 0x000fe40000000f00 */
[----:B------:R-:W-:Y:S02]  /*11f00*/  MOV R243, 0xffffffff ;  /* 0xffffffff00f37802 */ /* 0x000fe40000000f00 */
[----:B------:R-:W-:Y:S02]  /*11f10*/  MOV R64, 0x11f30 ;  /* 0x00011f3000407802 */ /* 0x000fe40000000f00 */
[----:B------:R-:W-:Y:S05]  /*11f20*/  CALL.REL.NOINC `($__internal_140_$__cuda_sm70_shflsync_up) ;  /* 0x00001af000007944 */ /* 0x000fea0003c00000 */
[----:B-1----:R-:W-:Y:S01]  /*11f30*/  MOV R70, R66 ;  /* 0x0000004200467202 */ /* 0x002fe20000000f00 */
[----:B------:R-:W-:Y:S01]  /*11f40*/  HFMA2.MMA R66, -RZ, RZ, 0, 1.1920928955078125e-07 ;  /* 0x00000002ff427435 */ /* 0x000fe200000001ff */
[----:B------:R-:W-:-:S02]  /*11f50*/  MOV R65, R68 ;  /* 0x0000004400417202 */ /* 0x000fc40000000f00 */
[----:B------:R-:W-:Y:S02]  /*11f60*/  MOV R244, RZ ;  /* 0x000000ff00f47202 */ /* 0x000fe40000000f00 */
[----:B------:R-:W-:Y:S02]  /*11f70*/  MOV R243, 0xffffffff ;  /* 0xffffffff00f37802 */ /* 0x000fe40000000f00 */
[----:B------:R-:W-:Y:S02]  /*11f80*/  MOV R64, 0x11fa0 ;  /* 0x00011fa000407802 */ /* 0x000fe40000000f00 */
[----:B------:R-:W-:Y:S05]  /*11f90*/  CALL.REL.NOINC `($__internal_140_$__cuda_sm70_shflsync_up) ;  /* 0x00001a8000007944 */ /* 0x000fea0003c00000 */
[----:B-1----:R-:W-:Y:S01]  /*11fa0*/  MOV R71, R66 ;  /* 0x0000004200477202 */ /* 0x002fe20000000f00 */
[----:B------:R-:W-:Y:S01]  /*11fb0*/  HFMA2.MMA R66, -RZ, RZ, 0, 1.1920928955078125e-07 ;  /* 0x00000002ff427435 */ /* 0x000fe200000001ff */
[----:B------:R-:W-:Y:S02]  /*11fc0*/  MOV R65, R241 ;  /* 0x000000f100417202 */ /* 0x000fe40000000f00 */
[----:B------:R-:W-:Y:S02]  /*11fd0*/  MOV R244, RZ ;  /* 0x000000ff00f47202 */ /* 0x000fe40000000f00 */
[----:B------:R-:W-:-:S02]  /*11fe0*/  MOV R243, 0xffffffff ;  /* 0xffffffff00f37802 */ /* 0x000fc40000000f00 */
[----:B------:R-:W-:Y:S02]  /*11ff0*/  MOV R64, 0x12010 ;  /* 0x0001201000407802 */ /* 0x000fe40000000f00 */
[----:B------:R-:W-:Y:S05]  /*12000*/  CALL.REL.NOINC `($__internal_140_$__cuda_sm70_shflsync_up) ;  /* 0x00001a1000007944 */ /* 0x000fea0003c00000 */
[----:B-1----:R-:W-:Y:S01]  /*12010*/  FMUL.FTZ R65, R67, R66 ;  /* 0x0000004243417220 */ /* 0x002fe20000410000 */
[----:B------:R-:W-:Y:S02]  /*12020*/  ISETP.GE.AND P0, PT, R127, 0x2, PT ;  /* 0x000000027f00780c */ /* 0x000fe40003f06270 */
[----:B------:R-:W-:Y:S01]  /*12030*/  MOV R244, RZ ;  /* 0x000000ff00f47202 */ /* 0x000fe20000000f00 */
[C---:B------:R-:W-:Y:S01]  /*12040*/  FFMA.FTZ R65, R71.reuse, R240, -R65 ;  /* 0x000000f047417223 */ /* 0x040fe20000010841 */
[----:B------:R-:W-:Y:S01]  /*12050*/  MOV R243, 0xffffffff ;  /* 0xffffffff00f37802 */ /* 0x000fe20000000f00 */
[----:B------:R-:W-:-:S04]  /*12060*/  FMUL.FTZ R71, R71, R67 ;  /* 0x0000004347477220 */ /* 0x000fc80000410000 */
[----:B------:R-:W-:Y:S02]  /*12070*/  FFMA.FTZ R64, R240, R66, R71 ;  /* 0x00000042f0407223 */ /* 0x000fe40000010047 */
[-C--:B------:R-:W-:Y:S02]  /*12080*/  FMUL.FTZ R71, R69, R67.reuse ;  /* 0x0000004345477220 */ /* 0x080fe40000410000 */
[----:B------:R-:W-:Y:S02]  /*12090*/  @P0 FADD.FTZ R68, R68, R65 ;  /* 0x0000004144440221 */ /* 0x000fe40000010000 */
[C---:B------:R-:W-:Y:S02]  /*120a0*/  FFMA.FTZ R66, R70.reuse, R240, R71 ;  /* 0x000000f046427223 */ /* 0x040fe40000010047 */
[----:B------:R-:W-:Y:S01]  /*120b0*/  FMUL.FTZ R70, R70, R67 ;  /* 0x0000004346467220 */ /* 0x000fe20000410000 */
[----:B------:R-:W-:Y:S01]  /*120c0*/  MOV R71, R68 ;  /* 0x0000004400477202 */ /* 0x000fe20000000f00 */
[----:B------:R-:W-:Y:S01]  /*120d0*/  @P0 FADD.FTZ R241, R241, R64 ;  /* 0x00000040f1f10221 */ /* 0x000fe20000010000 */
[----:B------:R-:W-:Y:S01]  /*120e0*/  FSEL R67, R67, R66, !P0 ;  /* 0x0000004243437208 */ /* 0x000fe20004000000 */
[----:B------:R-:W-:Y:S01]  /*120f0*/  @P0 FFMA.FTZ R240, R69, R240, -R70 ;  /* 0x000000f045f00223 */ /* 0x000fe20000010846 */
[----:B------:R-:W-:Y:S01]  /*12100*/  HFMA2.MMA R66, -RZ, RZ, 0, 2.384185791015625e-07 ;  /* 0x00000004ff427435 */ /* 0x000fe200000001ff */
[----:B------:R-:W-:-:S02]  /*12110*/  MOV R64, 0x12150 ;  /* 0x0001215000407802 */ /* 0x000fc40000000f00 */
[----:B------:R-:W-:Y:S02]  /*12120*/  MOV R68, R241 ;  /* 0x000000f100447202 */ /* 0x000fe40000000f00 */
[----:B------:R-:W-:Y:S02]  /*12130*/  MOV R65, R240 ;  /* 0x000000f000417202 */ /* 0x000fe40000000f00 */
[----:B------:R-:W-:Y:S05]  /*12140*/  CALL.REL.NOINC `($__internal_140_$__cuda_sm70_shflsync_up) ;  /* 0x000018d000007944 */ /* 0x000fea0003c00000 */
[----:B-1----:R-:W-:Y:S01]  /*12150*/  MOV R69, R66 ;  /* 0x0000004200457202 */ /* 0x002fe20000000f00 */
[----:B------:R-:W-:Y:S01]  /*12160*/  HFMA2.MMA R66, -RZ, RZ, 0, 2.384185791015625e-07 ;  /* 0x00000004ff427435 */ /* 0x000fe200000001ff */
[----:B------:R-:W-:Y:S02]  /*12170*/  MOV R65, R67 ;  /* 0x0000004300417202 */ /* 0x000fe40000000f00 */
[----:B------:R-:W-:Y:S02]  /*12180*/  MOV R244, RZ ;  /* 0x000000ff00f47202 */ /* 0x000fe40000000f00 */
[----:B------:R-:W-:Y:S02]  /*12190*/  MOV R243, 0xffffffff ;  /* 0xffffffff00f37802 */ /* 0x000fe40000000f00 */
[----:B------:R-:W-:-:S02]  /*121a0*/  MOV R64, 0x121c0 ;  /* 0x000121c000407802 */ /* 0x000fc40000000f00 */
[----:B------:R-:W-:Y:S05]  /*121b0*/  CALL.REL.NOINC `($__internal_140_$__cuda_sm70_shflsync_up) ;  /* 0x0000186000007944 */ /* 0x000fea0003c00000 */
[----:B-1----:R-:W-:Y:S01]  /*121c0*/  MOV R70, R66 ;  /* 0x0000004200467202 */ /* 0x002fe20000000f00 */
[----:B------:R-:W-:Y:S01]  /*121d0*/  HFMA2.MMA R66, -RZ, RZ, 0, 2.384185791015625e-07 ;  /* 0x00000004ff427435 */ /* 0x000fe200000001ff */
[----:B------:R-:W-:-:S02]  /*121e0*/  MOV R65, R71 ;  /* 0x0000004700417202 */ /* 0x000fc40000000f00 */
[----:B------:R-:W-:Y:S02]  /*121f0*/  MOV R244, RZ ;  /* 0x000000ff00f47202 */ /* 0x000fe40000000f00 */
[----:B------:R-:W-:Y:S02]  /*12200*/  MOV R243, 0xffffffff ;  /* 0xffffffff00f37802 */ /* 0x000fe40000000f00 */
[----:B------:R-:W-:Y:S02]  /*12210*/  MOV R64, 0x12230 ;  /* 0x0001223000407802 */ /* 0x000fe40000000f00 */
[----:B------:R-:W-:Y:S05]  /*12220*/  CALL.REL.NOINC `($__internal_140_$__cuda_sm70_shflsync_up) ;  /* 0x000017f000007944 */ /* 0x000fea0003c00000 */
[----:B-1----:R-:W-:Y:S01]  /*12230*/  MOV R241, R66 ;  /* 0x0000004200f17202 */ /* 0x002fe20000000f00 */
[----:B------:R-:W-:Y:S01]  /*12240*/  HFMA2.MMA R66, -RZ, RZ, 0, 2.384185791015625e-07 ;  /* 0x00000004ff427435 */ /* 0x000fe200000001ff */
[----:B------:R-:W-:Y:S02]  /*12250*/  MOV R65, R68 ;  /* 0x0000004400417202 */ /* 0x000fe40000000f00 */
[----:B------:R-:W-:Y:S02]  /*12260*/  MOV R244, RZ ;  /* 0x000000ff00f47202 */ /* 0x000fe40000000f00 */
[----:B------:R-:W-:-:S02]  /*12270*/  MOV R243, 0xffffffff ;  /* 0xffffffff00f37802 */ /* 0x000fc40000000f00 */
[----:B------:R-:W-:Y:S02]  /*12280*/  MOV R64, 0x122a0 ;  /* 0x000122a000407802 */ /* 0x000fe40000000f00 */
[----:B------:R-:W-:Y:S05]  /*12290*/  CALL.REL.NOINC `($__internal_140_$__cuda_sm70_shflsync_up) ;  /* 0x0000178000007944 */ /* 0x000fea0003c00000 */
[----:B-1----:R-:W-:Y:S01]  /*122a0*/  FMUL.FTZ R64, R67, R66 ;  /* 0x0000004243407220 */ /* 0x002fe20000410000 */
[----:B------:R-:W-:Y:S01]  /*122b0*/  ISETP.GE.AND P0, PT, R127, 0x4, PT ;  /* 0x000000047f00780c */ /* 0x000fe20003f06270 */
[CC--:B------:R-:W-:Y:S01]  /*122c0*/  FMUL.FTZ R65, R241.reuse, R67.reuse ;  /* 0x00000043f1417220 */ /* 0x0c0fe20000410000 */
[----:B------:R-:W-:Y:S01]  /*122d0*/  MOV R244, RZ ;  /* 0x000000ff00f47202 */ /* 0x000fe20000000f00 */
[----:B------:R-:W-:Y:S01]  /*122e0*/  FFMA.FTZ R64, R241, R240, -R64 ;  /* 0x000000f0f1407223 */ /* 0x000fe20000010840 */
[----:B------:R-:W-:Y:S01]  /*122f0*/  MOV R243, 0xffffffff ;  /* 0xffffffff00f37802 */ /* 0x000fe20000000f00 */
[----:B------:R-:W-:Y:S02]  /*12300*/  FFMA.FTZ R241, R240, R66, R65 ;  /* 0x00000042f0f17223 */ /* 0x000fe40000010041 */
[----:B------:R-:W-:-:S04]  /*12310*/  FMUL.FTZ R65, R69, R67 ;  /* 0x0000004345417220 */ /* 0x000fc80000410000 */
[C---:B------:R-:W-:Y:S02]  /*12320*/  FFMA.FTZ R66, R70.reuse, R240, R65 ;  /* 0x000000f046427223 */ /* 0x040fe40000010041 */
[----:B------:R-:W-:Y:S02]  /*12330*/  FMUL.FTZ R70, R70, R67 ;  /* 0x0000004346467220 */ /* 0x000fe40000410000 */
[----:B------:R-:W-:Y:S01]  /*12340*/  @P0 FADD.FTZ R71, R71, R64 ;  /* 0x0000004047470221 */ /* 0x000fe20000010000 */
[----:B------:R-:W-:Y:S01]  /*12350*/  FSEL R67, R67, R66, !P0 ;  /* 0x0000004243437208 */ /* 0x000fe20004000000 */
[----:B------:R-:W-:Y:S01]  /*12360*/  @P0 FFMA.FTZ R240, R69, R240, -R70 ;  /* 0x000000f045f00223 */ /* 0x000fe20000010846 */
[----:B------:R-:W-:Y:S01]  /*12370*/  HFMA2.MMA R66, -RZ, RZ, 0, 4.76837158203125e-07 ;  /* 0x00000008ff427435 */ /* 0x000fe200000001ff */
[----:B------:R-:W-:Y:S01]  /*12380*/  @P0 FADD.FTZ R68, R68, R241 ;  /* 0x000000f144440221 */ /* 0x000fe20000010000 */
[----:B------:R-:W-:Y:S02]  /*12390*/  MOV R64, 0x123c0 ;  /* 0x000123c000407802 */ /* 0x000fe40000000f00 */
[----:B------:R-:W-:-:S02]  /*123a0*/  MOV R65, R240 ;  /* 0x000000f000417202 */ /* 0x000fc40000000f00 */
[----:B------:R-:W-:Y:S05]  /*123b0*/  CALL.REL.NOINC `($__internal_140_$__cuda_sm70_shflsync_up) ;  /* 0x0000166000007944 */ /* 0x000fea0003c00000 */
[----:B-1----:R-:W-:Y:S01]  /*123c0*/  MOV R69, R66 ;  /* 0x0000004200457202 */ /* 0x002fe20000000f00 */
[----:B------:R-:W-:Y:S01]  /*123d0*/  HFMA2.MMA R66, -RZ, RZ, 0, 4.76837158203125e-07 ;  /* 0x00000008ff427435 */ /* 0x000fe200000001ff */
[----:B------:R-:W-:-:S02]  /*123e0*/  MOV R65, R67 ;  /* 0x0000004300417202 */ /* 0x000fc40000000f00 */
[----:B------:R-:W-:Y:S02]  /*123f0*/  MOV R244, RZ ;  /* 0x000000ff00f47202 */ /* 0x000fe40000000f00 */
[----:B------:R-:W-:Y:S02]  /*12400*/  MOV R243, 0xffffffff ;  /* 0xffffffff00f37802 */ /* 0x000fe40000000f00 */
[----:B------:R-:W-:Y:S02]  /*12410*/  MOV R64, 0x12430 ;  /* 0x0001243000407802 */ /* 0x000fe40000000f00 */
[----:B------:R-:W-:Y:S05]  /*12420*/  CALL.REL.NOINC `($__internal_140_$__cuda_sm70_shflsync_up) ;  /* 0x000015f000007944 */ /* 0x000fea0003c00000 */
[----:B-1----:R-:W-:Y:S01]  /*12430*/  MOV R70, R66 ;  /* 0x0000004200467202 */ /* 0x002fe20000000f00 */
[----:B------:R-:W-:Y:S01]  /*12440*/  HFMA2.MMA R66, -RZ, RZ, 0, 4.76837158203125e-07 ;  /* 0x00000008ff427435 */ /* 0x000fe200000001ff */
[----:B------:R-:W-:Y:S02]  /*12450*/  MOV R65, R71 ;  /* 0x0000004700417202 */ /* 0x000fe40000000f00 */
[----:B------:R-:W-:Y:S02]  /*12460*/  MOV R244, RZ ;  /* 0x000000ff00f47202 */ /* 0x000fe40000000f00 */
[----:B------:R-:W-:-:S02]  /*12470*/  MOV R243, 0xffffffff ;  /* 0xffffffff00f37802 */ /* 0x000fc40000000f00 */
[----:B------:R-:W-:Y:S02]  /*12480*/  MOV R64, 0x124a0 ;  /* 0x000124a000407802 */ /* 0x000fe40000000f00 */
[----:B------:R-:W-:Y:S05]  /*12490*/  CALL.REL.NOINC `($__internal_140_$__cuda_sm70_shflsync_up) ;  /* 0x0000158000007944 */ /* 0x000fea0003c00000 */
[----:B-1----:R-:W-:Y:S01]  /*124a0*/  MOV R241, R66 ;  /* 0x0000004200f17202 */ /* 0x002fe20000000f00 */
[----:B------:R-:W-:Y:S01]  /*124b0*/  HFMA2.MMA R66, -RZ, RZ, 0, 4.76837158203125e-07 ;  /* 0x00000008ff427435 */ /* 0x000fe200000001ff */
[----:B------:R-:W-:Y:S02]  /*124c0*/  MOV R65, R68 ;  /* 0x0000004400417202 */ /* 0x000fe40000000f00 */
[----:B------:R-:W-:Y:S02]  /*124d0*/  MOV R244, RZ ;  /* 0x000000ff00f47202 */ /* 0x000fe40000000f00 */
[----:B------:R-:W-:Y:S02]  /*124e0*/  MOV R243, 0xffffffff ;  /* 0xffffffff00f37802 */ /* 0x000fe40000000f00 */
[----:B------:R-:W-:Y:S02]  /*124f0*/  MOV R64, 0x12510 ;  /* 0x0001251000407802 */ /* 0x000fe40000000f00 */
[----:B------:R-:W-:Y:S05]  /*12500*/  CALL.REL.NOINC `($__internal_140_$__cuda_sm70_shflsync_up) ;  /* 0x0000151000007944 */ /* 0x000fea0003c00000 */
[----:B------:R-:W-:Y:S01]  /*12510*/  ISETP.GE.AND P0, PT, R127, 0x8, PT ;  /* 0x000000087f00780c */ /* 0x000fe20003f06270 */
[----:B------:R-:W-:Y:S01]  /*12520*/  FMUL.FTZ R243, R69, R67 ;  /* 0x0000004345f37220 */ /* 0x000fe20000410000 */
[----:B------:R-:W-:Y:S01]  /*12530*/  MOV R244, RZ ;  /* 0x000000ff00f47202 */ /* 0x000fe20000000f00 */
[----:B-1----:R-:W-:-:S02]  /*12540*/  FMUL.FTZ R64, R67, R66 ;  /* 0x0000004243407220 */ /* 0x002fc40000410000 */
[CC--:B------:R-:W-:Y:S02]  /*12550*/  FMUL.FTZ R65, R241.reuse, R67.reuse ;  /* 0x00000043f1417220 */ /* 0x0c0fe40000410000 */
[CC--:B------:R-:W-:Y:S01]  /*12560*/  FFMA.FTZ R242, R70.reuse, R240.reuse, R243 ;  /* 0x000000f046f27223 */ /* 0x0c0fe200000100f3 */
[----:B------:R-:W-:Y:S01]  /*12570*/  MOV R243, 0xffffffff ;  /* 0xffffffff00f37802 */ /* 0x000fe20000000f00 */
[----:B------:R-:W-:Y:S02]  /*12580*/  FMUL.FTZ R70, R70, R67 ;  /* 0x0000004346467220 */ /* 0x000fe40000410000 */
[----:B------:R-:W-:Y:S02]  /*12590*/  FFMA.FTZ R64, R241, R240, -R64 ;  /* 0x000000f0f1407223 */ /* 0x000fe40000010840 */
[----:B------:R-:W-:Y:S01]  /*125a0*/  FFMA.FTZ R65, R240, R66, R65 ;  /* 0x00000042f0417223 */ /* 0x000fe20000010041 */
[----:B------:R-:W-:Y:S01]  /*125b0*/  HFMA2.MMA R66, -RZ, RZ, 0, 9.5367431640625e-07 ;  /* 0x00000010ff427435 */ /* 0x000fe200000001ff */
[----:B------:R-:W-:Y:S01]  /*125c0*/  @P0 FFMA.FTZ R240, R69, R240, -R70 ;  /* 0x000000f045f00223 */ /* 0x000fe20000010846 */
[----:B------:R-:W-:Y:S01]  /*125d0*/  FSEL R69, R67, R242, !P0 ;  /* 0x000000f243457208 */ /* 0x000fe20004000000 */
[----:B------:R-:W-:Y:S01]  /*125e0*/  @P0 FADD.FTZ R71, R71, R64 ;  /* 0x0000004047470221 */ /* 0x000fe20000010000 */
[----:B------:R-:W-:Y:S01]  /*125f0*/  MOV R64, 0x12660 ;  /* 0x0001266000407802 */ /* 0x000fe20000000f00 */
[----:B------:R-:W-:Y:S01]  /*12600*/  @P0 FADD.FTZ R68, R68, R65 ;  /* 0x0000004144440221 */ /* 0x000fe20000010000 */
[----:B------:R-:W-:-:S02]  /*12610*/  MOV R242, R240 ;  /* 0x000000f000f27202 */ /* 0x000fc40000000f00 */
[----:B------:R-:W-:Y:S02]  /*12620*/  MOV R65, R240 ;  /* 0x000000f000417202 */ /* 0x000fe40000000f00 */
[----:B------:R-:W-:Y:S02]  /*12630*/  MOV R240, R71 ;  /* 0x0000004700f07202 */ /* 0x000fe40000000f00 */
[----:B------:R-:W-:Y:S02]  /*12640*/  MOV R241, R68 ;  /* 0x0000004400f17202 */ /* 0x000fe40000000f00 */
[----:B------:R-:W-:Y:S05]  /*12650*/  CALL.REL.NOINC `($__internal_140_$__cuda_sm70_shflsync_up) ;  /* 0x000013c000007944 */ /* 0x000fea0003c00000 */
[----:B-1----:R-:W-:Y:S01]  /*12660*/  MOV R67, R66 ;  /* 0x0000004200437202 */ /* 0x002fe20000000f00 */
[----:B------:R-:W-:Y:S01]  /*12670*/  HFMA2.MMA R66, -RZ, RZ, 0, 9.5367431640625e-07 ;  /* 0x00000010ff427435 */ /* 0x000fe200000001ff */
[----:B------:R-:W-:Y:S02]  /*12680*/  MOV R65, R69 ;  /* 0x0000004500417202 */ /* 0x000fe40000000f00 */
[----:B------:R-:W-:Y:S02]  /*12690*/  MOV R244, RZ ;  /* 0x000000ff00f47202 */ /* 0x000fe40000000f00 */
[----:B------:R-:W-:-:S02]  /*126a0*/  MOV R243, 0xffffffff ;  /* 0xffffffff00f37802 */ /* 0x000fc40000000f00 */
[----:B------:R-:W-:Y:S02]  /*126b0*/  MOV R64, 0x126d0 ;  /* 0x000126d000407802 */ /* 0x000fe40000000f00 */
[----:B------:R-:W-:Y:S05]  /*126c0*/  CALL.REL.NOINC `($__internal_140_$__cuda_sm70_shflsync_up) ;  /* 0x0000135000007944 */ /* 0x000fea0003c00000 */
[----:B-1----:R-:W-:Y:S01]  /*126d0*/  MOV R70, R66 ;  /* 0x0000004200467202 */ /* 0x002fe20000000f00 */
[----:B------:R-:W-:Y:S01]  /*126e0*/  HFMA2.MMA R66, -RZ, RZ, 0, 9.5367431640625e-07 ;  /* 0x00000010ff427435 */ /* 0x000fe200000001ff */
[----:B------:R-:W-:Y:S02]  /*126f0*/  MOV R65, R71 ;  /* 0x0000004700417202 */ /* 0x000fe40000000f00 */
[----:B------:R-:W-:Y:S02]  /*12700*/  MOV R244, RZ ;  /* 0x000000ff00f47202 */ /* 0x000fe40000000f00 */
[----:B------:R-:W-:Y:S02]  /*12710*/  MOV R243, 0xffffffff ;  /* 0xffffffff00f37802 */ /* 0x000fe40000000f00 */
[----:B------:R-:W-:Y:S02]  /*12720*/  MOV R64, 0x12740 ;  /* 0x0001274000407802 */ /* 0x000fe40000000f00 */
[----:B------:R-:W-:Y:S05]  /*12730*/  CALL.REL.NOINC `($__internal_140_$__cuda_sm70_shflsync_up) ;  /* 0x000012e000007944 */ /* 0x000fea0003c00000 */
[----:B-1----:R-:W-:Y:S01]  /*12740*/  MOV R71, R66 ;  /* 0x0000004200477202 */ /* 0x002fe20000000f00 */
[----:B------:R-:W-:Y:S01]  /*12750*/  HFMA2.MMA R66, -RZ, RZ, 0, 9.5367431640625e-07 ;  /* 0x00000010ff427435 */ /* 0x000fe200000001ff */
[----:B------:R-:W-:-:S02]  /*12760*/  MOV R65, R68 ;  /* 0x0000004400417202 */ /* 0x000fc40000000f00 */
[----:B------:R-:W-:Y:S02]  /*12770*/  MOV R244, RZ ;  /* 0x000000ff00f47202 */ /* 0x000fe40000000f00 */
[----:B------:R-:W-:Y:S02]  /*12780*/  MOV R243, 0xffffffff ;  /* 0xffffffff00f37802 */ /* 0x000fe40000000f00 */
[----:B------:R-:W-:Y:S02]  /*12790*/  MOV R64, 0x127b0 ;  /* 0x000127b000407802 */ /* 0x000fe40000000f00 */
[----:B------:R-:W-:Y:S05]  /*127a0*/  CALL.REL.NOINC `($__internal_140_$__cuda_sm70_shflsync_up) ;  /* 0x0000127000007944 */ /* 0x000fea0003c00000 */
[----:B-1----:R-:W-:Y:S01]  /*127b0*/  MOV R64, R66 ;  /* 0x0000004200407202 */ /* 0x002fe20000000f00 */
[----:B------:R-:W-:Y:S05]  /*127c0*/  BRA `(.L_x_5947) ;  /* 0xffff674000007947 */ /* 0x000fea000383ffff */
.L_x_5844:
[----:B-1----:R-:W-:Y:S01]  /*127d0*/  HFMA2.MMA R66, -RZ, RZ, 0, 5.9604644775390625e-08 ;  /* 0x00000001ff427435 */ /* 0x002fe200000001ff */
[----:B------:R-:W-:Y:S02]  /*127e0*/  MOV R65, R68 ;  /* 0x0000004400417202 */ /* 0x000fe40000000f00 */
[----:B------:R-:W-:Y:S02]  /*127f0*/  MOV R244, RZ ;  /* 0x000000ff00f47202 */ /* 0x000fe40000000f00 */
[----:B------:R-:W-:-:S02]  /*12800*/  MOV R243, 0xffffffff ;  /* 0xffffffff00f37802 */ /* 0x000fc40000000f00 */
[----:B------:R-:W-:Y:S02]  /*12810*/  MOV R64, 0x12830 ;  /* 0x0001283000407802 */ /* 0x000fe40000000f00 */
[----:B0----5:R-:W-:Y:S05]  /*12820*/  CALL.REL.NOINC `($__internal_140_$__cuda_sm70_shflsync_up) ;  /* 0x000011f000007944 */ /* 0x021fea0003c00000 */
        /* <DEDUP_REMOVED lines=14> */
[----:B-1----:R-:W-:Y:S01]  /*12910*/  MOV R67, R66 ;  /* 0x0000004200437202 */ /* 0x002fe20000000f00 */
[----:B------:R-:W-:Y:S01]  /*12920*/  HFMA2.MMA R66, -RZ, RZ, 0, 5.9604644775390625e-08 ;  /* 0x00000001ff427435 */ /* 0x000fe200000001ff */
[----:B------:R-:W-:Y:S02]  /*12930*/  MOV R65, R71 ;  /* 0x0000004700417202 */ /* 0x000fe40000000f00 */
[----:B------:R-:W-:Y:S02]  /*12940*/  MOV R244, RZ ;  /* 0x000000ff00f47202 */ /* 0x000fe40000000f00 */
[----:B------:R-:W-:-:S02]  /*12950*/  MOV R243, 0xffffffff ;  /* 0xffffffff00f37802 */ /* 0x000fc40000000f00 */
[----:B------:R-:W-:Y:S02]  /*12960*/  MOV R64, 0x12980 ;  /* 0x0001298000407802 */ /* 0x000fe40000000f00 */
[----:B------:R-:W-:Y:S05]  /*12970*/  CALL.REL.NOINC `($__internal_140_$__cuda_sm70_shflsync_up) ;  /* 0x000010a000007944 */ /* 0x000fea0003c00000 */
[----:B-1----:R-:W-:Y:S01]  /*12980*/  MOV R71, R66 ;  /* 0x0000004200477202 */ /* 0x002fe20000000f00 */
[----:B------:R-:W-:Y:S01]  /*12990*/  HFMA2.MMA R66, -RZ, RZ, 0, 0 ;  /* 0x00000000ff427435 */ /* 0x000fe200000001ff */
[----:B------:R-:W-:Y:S02]  /*129a0*/  MOV R64, R60 ;  /* 0x0000003c00407202 */ /* 0x000fe40000000f00 */
[----:B------:R-:W-:Y:S02]  /*129b0*/  MOV R60, R67 ;  /* 0x00000043003c7202 */ /* 0x000fe40000000f00 */
[----:B------:R-:W-:Y:S02]  /*129c0*/  MOV R247, 0xffffffff ;  /* 0xffffffff00f77802 */ /* 0x000fe40000000f00 */
[----:B------:R-:W-:Y:S02]  /*129d0*/  MOV R65, 0x129f0 ;  /* 0x000129f000417802 */ /* 0x000fe40000000f00 */
[----:B------:R-:W-:Y:S05]  /*129e0*/  CALL.REL.NOINC `($__internal_139_$__cuda_sm70_shflsync_idx_p) ;  /* 0x00000fc000007944 */ /* 0x000fea0003c00000 */
[----:B-1----:R-:W-:Y:S01]  /*129f0*/  MOV R70, R66 ;  /* 0x0000004200467202 */ /* 0x002fe20000000f00 */
[----:B------:R-:W-:Y:S01]  /*12a00*/  HFMA2.MMA R66, -RZ, RZ, 0, 0 ;  /* 0x00000000ff427435 */ /* 0x000fe200000001ff */
[----:B------:R-:W-:-:S02]  /*12a10*/  MOV R64, R61 ;  /* 0x0000003d00407202 */ /* 0x000fc40000000f00 */
[----:B------:R-:W-:Y:S02]  /*12a20*/  MOV R247, 0xffffffff ;  /* 0xffffffff00f77802 */ /* 0x000fe40000000f00 */
[----:B------:R-:W-:Y:S02]  /*12a30*/  MOV R65, 0x12a50 ;  /* 0x00012a5000417802 */ /* 0x000fe40000000f00 */
[----:B0-----:R-:W-:Y:S05]  /*12a40*/  CALL.REL.NOINC `($__internal_139_$__cuda_sm70_shflsync_idx_p) ;  /* 0x00000f6000007944 */ /* 0x001fea0003c00000 */
[----:B-1----:R-:W-:Y:S01]  /*12a50*/  MOV R240, R66 ;  /* 0x0000004200f07202 */ /* 0x002fe20000000f00 */
[----:B------:R-:W-:Y:S01]  /*12a60*/  HFMA2.MMA R66, -RZ, RZ, 0, 0 ;  /* 0x00000000ff427435 */ /* 0x000fe200000001ff */
[----:B------:R-:W-:Y:S02]  /*12a70*/  MOV R64, R62 ;  /* 0x0000003e00407202 */ /* 0x000fe40000000f00 */
[----:B------:R-:W-:Y:S02]  /*12a80*/  MOV R247, 0xffffffff ;  /* 0xffffffff00f77802 */ /* 0x000fe40000000f00 */
[----:B------:R-:W-:Y:S02]  /*12a90*/  MOV R65, 0x12ab0 ;  /* 0x00012ab000417802 */ /* 0x000fe40000000f00 */
[----:B0-----:R-:W-:Y:S05]  /*12aa0*/  CALL.REL.NOINC `($__internal_139_$__cuda_sm70_shflsync_idx_p) ;  /* 0x00000f0000007944 */ /* 0x001fea0003c00000 */
[----:B-1----:R-:W-:Y:S01]  /*12ab0*/  MOV R62, R66 ;  /* 0x00000042003e7202 */ /* 0x002fe20000000f00 */
[----:B------:R-:W-:Y:S01]  /*12ac0*/  HFMA2.MMA R66, -RZ, RZ, 0, 0 ;  /* 0x00000000ff427435 */ /* 0x000fe200000001ff */
[----:B------:R-:W-:-:S02]  /*12ad0*/  MOV R64, R63 ;  /* 0x0000003f00407202 */ /* 0x000fc40000000f00 */
[----:B------:R-:W-:Y:S02]  /*12ae0*/  MOV R247, 0xffffffff ;  /* 0xffffffff00f77802 */ /* 0x000fe40000000f00 */
[----:B------:R-:W-:Y:S02]  /*12af0*/  MOV R65, 0x12b10 ;  /* 0x00012b1000417802 */ /* 0x000fe40000000f00 */
[----:B0-----:R-:W-:Y:S05]  /*12b00*/  CALL.REL.NOINC `($__internal_139_$__cuda_sm70_shflsync_idx_p) ;  /* 0x00000ea000007944 */ /* 0x001fea0003c00000 */
[----:B01----:R-:W-:Y:S05]  /*12b10*/  BRA `(.L_x_5948) ;  /* 0xffff66f000007947 */ /* 0x003fea000383ffff */
.L_x_5847:
[----:B------:R-:W-:Y:S01]  /*12b20*/  HFMA2.MMA R66, -RZ, RZ, 0, 5.9604644775390625e-08 ;  /* 0x00000001ff427435 */ /* 0x000fe200000001ff */
[----:B------:R-:W-:Y:S02]  /*12b30*/  MOV R241, R231 ;  /* 0x000000e700f17202 */ /* 0x000fe40000000f00 */
[----:B------:R-:W-:Y:S02]  /*12b40*/  MOV R242, 0x1f ;  /* 0x0000001f00f27802 */ /* 0x000fe40000000f00 */
[----:B------:R-:W-:Y:S02]  /*12b50*/  MOV R65, 0xffffffff ;  /* 0xffffffff00417802 */ /* 0x000fe40000000f00 */
[----:B------:R-:W-:Y:S02]  /*12b60*/  MOV R64, 0x12b80 ;  /* 0x00012b8000407802 */ /* 0x000fe40000000f00 */
[----:B0-----:R-:W-:Y:S05]  /*12b70*/  CALL.REL.NOINC `($__internal_138_$__cuda_sm70_shflsync_down) ;  /* 0x00000df000007944 */ /* 0x001fea0003c00000 */
[----:B-1----:R-:W-:Y:S01]  /*12b80*/  MOV R67, R66 ;  /* 0x0000004200437202 */ /* 0x002fe20000000f00 */
[----:B------:R-:W-:Y:S05]  /*12b90*/  BRA `(.L_x_5949) ;  /* 0xffff79c000007947 */ /* 0x000fea000383ffff */
.L_x_5848:
[----:B------:R-:W-:Y:S01]  /*12ba0*/  HFMA2.MMA R66, -RZ, RZ, 0, 5.9604644775390625e-08 ;  /* 0x00000001ff427435 */ /* 0x000fe200000001ff */
[----:B------:R-:W-:-:S02]  /*12bb0*/  MOV R241, R69 ;  /* 0x0000004500f17202 */ /* 0x000fc40000000f00 */
[----:B------:R-:W-:Y:S02]  /*12bc0*/  MOV R242, 0x1f ;  /* 0x0000001f00f27802 */ /* 0x000fe40000000f00 */
[----:B------:R-:W-:Y:S02]  /*12bd0*/  MOV R65, 0xffffffff ;  /* 0xffffffff00417802 */ /* 0x000fe40000000f00 */
[----:B------:R-:W-:Y:S02]  /*12be0*/  MOV R64, 0x12c00 ;  /* 0x00012c0000407802 */ /* 0x000fe40000000f00 */
[----:B012---:R-:W-:Y:S05]  /*12bf0*/  CALL.REL.NOINC `($__internal_138_$__cuda_sm70_shflsync_down) ;  /* 0x00000d7000007944 */ /* 0x007fea0003c00000 */
[----:B-1----:R-:W-:Y:S01]  /*12c00*/  MOV R69, R66 ;  /* 0x0000004200457202 */ /* 0x002fe20000000f00 */
[----:B------:R-:W-:Y:S01]  /*12c10*/  HFMA2.MMA R66, -RZ, RZ, 0, 5.9604644775390625e-08 ;  /* 0x00000001ff427435 */ /* 0x000fe200000001ff */
[----:B------:R-:W-:Y:S02]  /*12c20*/  MOV R241, R68 ;  /* 0x0000004400f17202 */ /* 0x000fe40000000f00 */
[----:B------:R-:W-:Y:S02]  /*12c30*/  MOV R242, 0x1f ;  /* 0x0000001f00f27802 */ /* 0x000fe40000000f00 */
[----:B------:R-:W-:-:S02]  /*12c40*/  MOV R65, 0xffffffff ;  /* 0xffffffff00417802 */ /* 0x000fc40000000f00 */
[----:B------:R-:W-:Y:S02]  /*12c50*/  MOV R64, 0x12c70 ;  /* 0x00012c7000407802 */ /* 0x000fe40000000f00 */
[----:B------:R-:W-:Y:S05]  /*12c60*/  CALL.REL.NOINC `($__internal_138_$__cuda_sm70_shflsync_down) ;  /* 0x00000d0000007944 */ /* 0x000fea0003c00000 */
[----:B-1----:R-:W-:Y:S01]  /*12c70*/  MOV R231, R66 ;  /* 0x0000004200e77202 */ /* 0x002fe20000000f00 */
[----:B------:R-:W-:Y:S01]  /*12c80*/  HFMA2.MMA R66, -RZ, RZ, 0, 5.9604644775390625e-08 ;  /* 0x00000001ff427435 */ /* 0x000fe200000001ff */
[----:B------:R-:W-:Y:S02]  /*12c90*/  MOV R241, R70 ;  /* 0x0000004600f17202 */ /* 0x000fe40000000f00 */
[----:B------:R-:W-:Y:S02]  /*12ca0*/  MOV R242, 0x1f ;  /* 0x0000001f00f27802 */ /* 0x000fe40000000f00 */
[----:B------:R-:W-:Y:S02]  /*12cb0*/  MOV R65, 0xffffffff ;  /* 0xffffffff00417802 */ /* 0x000fe40000000f00 */
[----:B------:R-:W-:Y:S02]  /*12cc0*/  MOV R64, 0x12ce0 ;  /* 0x00012ce000407802 */ /* 0x000fe40000000f00 */
[----:B------:R-:W-:Y:S05]  /*12cd0*/  CALL.REL.NOINC `($__internal_138_$__cuda_sm70_shflsync_down) ;  /* 0x00000c9000007944 */ /* 0x000fea0003c00000 */
[----:B-1----:R-:W-:Y:S05]  /*12ce0*/  BRA `(.L_x_5950) ;  /* 0xffff78b000007947 */ /* 0x002fea000383ffff */
.L_x_5851:
[----:B0-----:R-:W-:Y:S01]  /*12cf0*/  HFMA2.MMA R66, -RZ, RZ, 0, 1.1920928955078125e-07 ;  /* 0x00000002ff427435 */ /* 0x001fe200000001ff */
[----:B------:R-:W-:Y:S02]  /*12d00*/  MOV R241, R71 ;  /* 0x0000004700f17202 */ /* 0x000fe40000000f00 */
[----:B------:R-:W-:-:S02]  /*12d10*/  MOV R242, 0x1f ;  /* 0x0000001f00f27802 */ /* 0x000fc40000000f00 */
[----:B------:R-:W-:Y:S02]  /*12d20*/  MOV R65, 0xffffffff ;  /* 0xffffffff00417802 */ /* 0x000fe40000000f00 */
[----:B------:R-:W-:Y:S02]  /*12d30*/  MOV R64, 0x12d50 ;  /* 0x00012d5000407802 */ /* 0x000fe40000000f00 */
[----:B-1234-:R-:W-:Y:S05]  /*12d40*/  CALL.REL.NOINC `($__internal_138_$__cuda_sm70_shflsync_down) ;  /* 0x00000c2000007944 */ /* 0x01efea0003c00000 */
[----:B-1----:R-:W-:Y:S01]  /*12d50*/  MOV R67, R66 ;  /* 0x0000004200437202 */ /* 0x002fe20000000f00 */
[----:B------:R-:W-:Y:S01]  /*12d60*/  HFMA2.MMA R66, -RZ, RZ, 0, 1.1920928955078125e-07 ;  /* 0x00000002ff427435 */ /* 0x000fe200000001ff */
[----:B------:R-:W-:Y:S02]  /*12d70*/  MOV R241, R240 ;  /* 0x000000f000f17202 */ /* 0x000fe40000000f00 */
[----:B------:R-:W-:Y:S02]  /*12d80*/  MOV R242, 0x1f ;  /* 0x0000001f00f27802 */ /* 0x000fe40000000f00 */
[----:B------:R-:W-:Y:S02]  /*12d90*/  MOV R65, 0xffffffff ;  /* 0xffffffff00417802 */ /* 0x000fe40000000f00 */
[----:B------:R-:W-:-:S02]  /*12da0*/  MOV R64, 0x12dc0 ;  /* 0x00012dc000407802 */ /* 0x000fc40000000f00 */
[----:B------:R-:W-:Y:S05]  /*12db0*/  CALL.REL.NOINC `($__internal_138_$__cuda_sm70_shflsync_down) ;  /* 0x00000bb000007944 */ /* 0x000fea0003c00000 */
[----:B-1----:R-:W-:Y:S01]  /*12dc0*/  MOV R69, R66 ;  /* 0x0000004200457202 */ /* 0x002fe20000000f00 */
[----:B------:R-:W-:Y:S01]  /*12dd0*/  HFMA2.MMA R66, -RZ, RZ, 0, 1.1920928955078125e-07 ;  /* 0x00000002ff427435 */ /* 0x000fe200000001ff */
[----:B------:R-:W-:-:S02]  /*12de0*/  MOV R241, R68 ;  /* 0x0000004400f17202 */ /* 0x000fc40000000f00 */
[----:B------:R-:W-:Y:S02]  /*12df0*/  MOV R242, 0x1f ;  /* 0x0000001f00f27802 */ /* 0x000fe40000000f00 */
[----:B------:R-:W-:Y:S02]  /*12e00*/  MOV R65, 0xffffffff ;  /* 0xffffffff00417802 */ /* 0x000fe40000000f00 */
[----:B------:R-:W-:Y:S02]  /*12e10*/  MOV R64, 0x12e30 ;  /* 0x00012e3000407802 */ /* 0x000fe40000000f00 */
[----:B------:R-:W-:Y:S05]  /*12e20*/  CALL.REL.NOINC `($__internal_138_$__cuda_sm70_shflsync_down) ;  /* 0x00000b4000007944 */ /* 0x000fea0003c00000 */
[----:B-1----:R-:W-:Y:S01]  /*12e30*/  MOV R70, R66 ;  /* 0x0000004200467202 */ /* 0x002fe20000000f00 */
[----:B------:R-:W-:Y:S01]  /*12e40*/  HFMA2.MMA R66, -RZ, RZ, 0, 1.1920928955078125e-07 ;  /* 0x00000002ff427435 */ /* 0x000fe200000001ff */
[----:B------:R-:W-:Y:S02]  /*12e50*/  MOV R241, R123 ;  /* 0x0000007b00f17202 */ /* 0x000fe40000000f00 */
[----:B------:R-:W-:Y:S02]  /*12e60*/  MOV R242, 0x1f ;  /* 0x0000001f00f27802 */ /* 0x000fe40000000f00 */
[----:B------:R-:W-:-:S02]  /*12e70*/  MOV R65, 0xffffffff ;  /* 0xffffffff00417802 */ /* 0x000fc40000000f00 */
[----:B------:R-:W-:Y:S02]  /*12e80*/  MOV R64, 0x12ea0 ;  /* 0x00012ea000407802 */ /* 0x000fe40000000f00 */
[----:B------:R-:W-:Y:S05]  /*12e90*/  CALL.REL.NOINC `($__internal_138_$__cuda_sm70_shflsync_down) ;  /* 0x00000ad000007944 */ /* 0x000fea0003c00000 */
[----:B-1----:R-:W-:Y:S05]  /*12ea0*/  BRA `(.L_x_5951) ;  /* 0xffff783000007947 */ /* 0x002fea000383ffff */
.L_x_5854:
[----:B0-----:R-:W-:Y:S01]  /*12eb0*/  HFMA2.MMA R66, -RZ, RZ, 0, 2.384185791015625e-07 ;  /* 0x00000004ff427435 */ /* 0x001fe200000001ff */
[----:B------:R-:W-:Y:S02]  /*12ec0*/  MOV R241, R71 ;  /* 0x0000004700f17202 */ /* 0x000fe40000000f00 */
[----:B------:R-:W-:Y:S02]  /*12ed0*/  MOV R242, 0x1f ;  /* 0x0000001f00f27802 */ /* 0x000fe40000000f00 */
[----:B------:R-:W-:Y:S02]  /*12ee0*/  MOV R65, 0xffffffff ;  /* 0xffffffff00417802 */ /* 0x000fe40000000f00 */
[----:B------:R-:W-:Y:S02]  /*12ef0*/  MOV R64, 0x12f10 ;  /* 0x00012f1000407802 */ /* 0x000fe40000000f00 */
[----:B-1234-:R-:W-:Y:S05]  /*12f00*/  CALL.REL.NOINC `($__internal_138_$__cuda_sm70_shflsync_down) ;  /* 0x00000a6000007944 */ /* 0x01efea0003c00000 */
[----:B-1----:R-:W-:Y:S01]  /*12f10*/  MOV R67, R66 ;  /* 0x0000004200437202 */ /* 0x002fe20000000f00 */
[----:B------:R-:W-:Y:S05]  /*12f20*/  BRA `(.L_x_5952) ;  /* 0xffff78c000007947 */ /* 0x000fea000383ffff */
.L_x_5855:
[----:B0-----:R-:W-:Y:S01]  /*12f30*/  HFMA2.MMA R66, -RZ, RZ, 0, 2.384185791015625e-07 ;  /* 0x00000004ff427435 */ /* 0x001fe200000001ff */
[----:B------:R-:W-:Y:S02]  /*12f40*/  MOV R241, R240 ;  /* 0x000000f000f17202 */ /* 0x000fe40000000f00 */
[----:B------:R-:W-:-:S02]  /*12f50*/  MOV R242, 0x1f ;  /* 0x0000001f00f27802 */ /* 0x000fc40000000f00 */
[----:B------:R-:W-:Y:S02]  /*12f60*/  MOV R65, 0xffffffff ;  /* 0xffffffff00417802 */ /* 0x000fe40000000f00 */
[----:B------:R-:W-:Y:S02]  /*12f70*/  MOV R64, 0x12f90 ;  /* 0x00012f9000407802 */ /* 0x000fe40000000f00 */
[----:B-1234-:R-:W-:Y:S05]  /*12f80*/  CALL.REL.NOINC `($__internal_138_$__cuda_sm70_shflsync_down) ;  /* 0x000009e000007944 */ /* 0x01efea0003c00000 */
[----:B-1----:R-:W-:Y:S01]  /*12f90*/  MOV R69, R66 ;  /* 0x0000004200457202 */ /* 0x002fe20000000f00 */
[----:B------:R-:W-:Y:S01]  /*12fa0*/  HFMA2.MMA R66, -RZ, RZ, 0, 2.384185791015625e-07 ;  /* 0x00000004ff427435 */ /* 0x000fe200000001ff */
[----:B------:R-:W-:Y:S02]  /*12fb0*/  MOV R241, R68 ;  /* 0x0000004400f17202 */ /* 0x000fe40000000f00 */
[----:B------:R-:W-:Y:S02]  /*12fc0*/  MOV R242, 0x1f ;  /* 0x0000001f00f27802 */ /* 0x000fe40000000f00 */
[----:B------:R-:W-:Y:S02]  /*12fd0*/  MOV R65, 0xffffffff ;  /* 0xffffffff00417802 */ /* 0x000fe40000000f00 */
[----:B------:R-:W-:-:S02]  /*12fe0*/  MOV R64, 0x13000 ;  /* 0x0001300000407802 */ /* 0x000fc40000000f00 */
[----:B------:R-:W-:Y:S05]  /*12ff0*/  CALL.REL.NOINC `($__internal_138_$__cuda_sm70_shflsync_down) ;  /* 0x0000097000007944 */ /* 0x000fea0003c00000 */
[----:B-1----:R-:W-:Y:S01]  /*13000*/  MOV R70, R66 ;  /* 0x0000004200467202 */ /* 0x002fe20000000f00 */
[----:B------:R-:W-:Y:S01]  /*13010*/  HFMA2.MMA R66, -RZ, RZ, 0, 2.384185791015625e-07 ;  /* 0x00000004ff427435 */ /* 0x000fe200000001ff */
[----:B------:R-:W-:-:S02]  /*13020*/  MOV R241, R123 ;  /* 0x0000007b00f17202 */ /* 0x000fc40000000f00 */
[----:B------:R-:W-:Y:S02]  /*13030*/  MOV R242, 0x1f ;  /* 0x0000001f00f27802 */ /* 0x000fe40000000f00 */
[----:B------:R-:W-:Y:S02]  /*13040*/  MOV R65, 0xffffffff ;  /* 0xffffffff00417802 */ /* 0x000fe40000000f00 */
[----:B------:R-:W-:Y:S02]  /*13050*/  MOV R64, 0x13070 ;  /* 0x0001307000407802 */ /* 0x000fe40000000f00 */
[----:B------:R-:W-:Y:S05]  /*13060*/  CALL.REL.NOINC `($__internal_138_$__cuda_sm70_shflsync_down) ;  /* 0x0000090000007944 */ /* 0x000fea0003c00000 */
[----:B-1----:R-:W-:Y:S05]  /*13070*/  BRA `(.L_x_5953) ;  /* 0xffff77b000007947 */ /* 0x002fea000383ffff */
.L_x_5858:
[----:B0-----:R-:W-:Y:S01]  /*13080*/  HFMA2.MMA R66, -RZ, RZ, 0, 4.76837158203125e-07 ;  /* 0x00000008ff427435 */ /* 0x001fe200000001ff */
[----:B------:R-:W-:Y:S02]  /*13090*/  MOV R241, R71 ;  /* 0x0000004700f17202 */ /* 0x000fe40000000f00 */
[----:B------:R-:W-:Y:S02]  /*130a0*/  MOV R242, 0x1f ;  /* 0x0000001f00f27802 */ /* 0x000fe40000000f00 */
[----:B------:R-:W-:Y:S02]  /*130b0*/  MOV R65, 0xffffffff ;  /* 0xffffffff00417802 */ /* 0x000fe40000000f00 */
[----:B------:R-:W-:-:S02]  /*130c0*/  MOV R64, 0x130e0 ;  /* 0x000130e000407802 */ /* 0x000fc40000000f00 */
[----:B-1234-:R-:W-:Y:S05]  /*130d0*/  CALL.REL.NOINC `($__internal_138_$__cuda_sm70_shflsync_down) ;  /* 0x0000089000007944 */ /* 0x01efea0003c00000 */
[----:B-1----:R-:W-:Y:S01]  /*130e0*/  MOV R67, R66 ;  /* 0x0000004200437202 */ /* 0x002fe20000000f00 */
[----:B------:R-:W-:Y:S01]  /*130f0*/  HFMA2.MMA R66, -RZ, RZ, 0, 4.76837158203125e-07 ;  /* 0x00000008ff427435 */ /* 0x000fe200000001ff */
[----:B------:R-:W-:-:S02]  /*13100*/  MOV R241, R240 ;  /* 0x000000f000f17202 */ /* 0x000fc40000000f00 */
[----:B------:R-:W-:Y:S02]  /*13110*/  MOV R242, 0x1f ;  /* 0x0000001f00f27802 */ /* 0x000fe40000000f00 */
[----:B------:R-:W-:Y:S02]  /*13120*/  MOV R65, 0xffffffff ;  /* 0xffffffff00417802 */ /* 0x000fe40000000f00 */
[----:B------:R-:W-:Y:S02]  /*13130*/  MOV R64, 0x13150 ;  /* 0x0001315000407802 */ /* 0x000fe40000000f00 */
[----:B------:R-:W-:Y:S05]  /*13140*/  CALL.REL.NOINC `($__internal_138_$__cuda_sm70_shflsync_down) ;  /* 0x0000082000007944 */ /* 0x000fea0003c00000 */
[----:B-1----:R-:W-:Y:S01]  /*13150*/  MOV R69, R66 ;  /* 0x0000004200457202 */ /* 0x002fe20000000f00 */
[----:B------:R-:W-:Y:S01]  /*13160*/  HFMA2.MMA R66, -RZ, RZ, 0, 4.76837158203125e-07 ;  /* 0x00000008ff427435 */ /* 0x000fe200000001ff */
[----:B------:R-:W-:Y:S02]  /*13170*/  MOV R241, R68 ;  /* 0x0000004400f17202 */ /* 0x000fe40000000f00 */
[----:B------:R-:W-:Y:S02]  /*13180*/  MOV R242, 0x1f ;  /* 0x0000001f00f27802 */ /* 0x000fe40000000f00 */
[----:B------:R-:W-:-:S02]  /*13190*/  MOV R65, 0xffffffff ;  /* 0xffffffff00417802 */ /* 0x000fc40000000f00 */
[----:B------:R-:W-:Y:S02]  /*131a0*/  MOV R64, 0x131c0 ;  /* 0x000131c000407802 */ /* 0x000fe40000000f00 */
[----:B------:R-:W-:Y:S05]  /*131b0*/  CALL.REL.NOINC `($__internal_138_$__cuda_sm70_shflsync_down) ;  /* 0x000007b000007944 */ /* 0x000fea0003c00000 */
[----:B-1----:R-:W-:Y:S01]  /*131c0*/  MOV R70, R66 ;  /* 0x0000004200467202 */ /* 0x002fe20000000f00 */
[----:B------:R-:W-:Y:S01]  /*131d0*/  HFMA2.MMA R66, -RZ, RZ, 0, 4.76837158203125e-07 ;  /* 0x00000008ff427435 */ /* 0x000fe200000001ff */
[----:B------:R-:W-:Y:S02]  /*131e0*/  MOV R241, R123 ;  /* 0x0000007b00f17202 */ /* 0x000fe40000000f00 */
[----:B------:R-:W-:Y:S02]  /*131f0*/  MOV R242, 0x1f ;  /* 0x0000001f00f27802 */ /* 0x000fe40000000f00 */
[----:B------:R-:W-:Y:S02]  /*13200*/  MOV R65, 0xffffffff ;  /* 0xffffffff00417802 */ /* 0x000fe40000000f00 */
[----:B------:R-:W-:Y:S02]  /*13210*/  MOV R64, 0x13230 ;  /* 0x0001323000407802 */ /* 0x000fe40000000f00 */
[----:B------:R-:W-:Y:S05]  /*13220*/  CALL.REL.NOINC `($__internal_138_$__cuda_sm70_shflsync_down) ;  /* 0x0000074000007944 */ /* 0x000fea0003c00000 */
[----:B-1----:R-:W-:Y:S05]  /*13230*/  BRA `(.L_x_5954) ;  /* 0xffff773000007947 */ /* 0x002fea000383ffff */
.L_x_5861:
[----:B0-----:R-:W-:Y:S01]  /*13240*/  HFMA2.MMA R66, -RZ, RZ, 0, 9.5367431640625e-07 ;  /* 0x00000010ff427435 */ /* 0x001fe200000001ff */
[----:B------:R-:W-:Y:S02]  /*13250*/  MOV R241, R71 ;  /* 0x0000004700f17202 */ /* 0x000fe40000000f00 */
[----:B------:R-:W-:-:S02]  /*13260*/  MOV R242, 0x1f ;  /* 0x0000001f00f27802 */ /* 0x000fc40000000f00 */
[----:B------:R-:W-:Y:S02]  /*13270*/  MOV R65, 0xffffffff ;  /* 0xffffffff00417802 */ /* 0x000fe40000000f00 */
[----:B------:R-:W-:Y:S02]  /*13280*/  MOV R64, 0x132a0 ;  /* 0x000132a000407802 */ /* 0x000fe40000000f00 */
[----:B-1234-:R-:W-:Y:S05]  /*13290*/  CALL.REL.NOINC `($__internal_138_$__cuda_sm70_shflsync_down) ;  /* 0x000006d000007944 */ /* 0x01efea0003c00000 */
[----:B-1----:R-:W-:Y:S01]  /*132a0*/  MOV R67, R66 ;  /* 0x0000004200437202 */ /* 0x002fe20000000f00 */
[----:B------:R-:W-:Y:S05]  /*132b0*/  BRA `(.L_x_5955) ;  /* 0xffff77c000007947 */ /* 0x000fea000383ffff */
.L_x_5862:
[----:B0-----:R-:W-:Y:S01]  /*132c0*/  HFMA2.MMA R66, -RZ, RZ, 0, 9.5367431640625e-07 ;  /* 0x00000010ff427435 */ /* 0x001fe200000001ff */
[----:B------:R-:W-:Y:S02]  /*132d0*/  MOV R241, R240 ;  /* 0x000000f000f17202 */ /* 0x000fe40000000f00 */
[----:B------:R-:W-:Y:S02]  /*132e0*/  MOV R242, 0x1f ;  /* 0x0000001f00f27802 */ /* 0x000fe40000000f00 */
[----:B------:R-:W-:Y:S02]  /*132f0*/  MOV R65, 0xffffffff ;  /* 0xffffffff00417802 */ /* 0x000fe40000000f00 */
[----:B------:R-:W-:-:S02]  /*13300*/  MOV R64, 0x13320 ;  /* 0x0001332000407802 */ /* 0x000fc40000000f00 */
[----:B-1234-:R-:W-:Y:S05]  /*13310*/  CALL.REL.NOINC `($__internal_138_$__cuda_sm70_shflsync_down) ;  /* 0x0000065000007944 */ /* 0x01efea0003c00000 */
[----:B-1----:R-:W-:Y:S01]  /*13320*/  MOV R69, R66 ;  /* 0x0000004200457202 */ /* 0x002fe20000000f00 */
[----:B------:R-:W-:Y:S01]  /*13330*/  HFMA2.MMA R66, -RZ, RZ, 0, 9.5367431640625e-07 ;  /* 0x00000010ff427435 */ /* 0x000fe200000001ff */
[----:B------:R-:W-:-:S02]  /*13340*/  MOV R241, R68 ;  /* 0x0000004400f17202 */ /* 0x000fc40000000f00 */
[----:B------:R-:W-:Y:S02]  /*13350*/  MOV R242, 0x1f ;  /* 0x0000001f00f27802 */ /* 0x000fe40000000f00 */
[----:B------:R-:W-:Y:S02]  /*13360*/  MOV R65, 0xffffffff ;  /* 0xffffffff00417802 */ /* 0x000fe40000000f00 */
[----:B------:R-:W-:Y:S02]  /*13370*/  MOV R64, 0x13390 ;  /* 0x0001339000407802 */ /* 0x000fe40000000f00 */
[----:B------:R-:W-:Y:S05]  /*13380*/  CALL.REL.NOINC `($__internal_138_$__cuda_sm70_shflsync_down) ;  /* 0x000005e000007944 */ /* 0x000fea0003c00000 */
[----:B-1----:R-:W-:Y:S01]  /*13390*/  MOV R70, R66 ;  /* 0x0000004200467202 */ /* 0x002fe20000000f00 */
[----:B------:R-:W-:Y:S01]  /*133a0*/  HFMA2.MMA R66, -RZ, RZ, 0, 9.5367431640625e-07 ;  /* 0x00000010ff427435 */ /* 0x000fe200000001ff */
[----:B------:R-:W-:Y:S02]  /*133b0*/  MOV R241, R123 ;  /* 0x0000007b00f17202 */ /* 0x000fe40000000f00 */
[----:B------:R-:W-:Y:S02]  /*133c0*/  MOV R242, 0x1f ;  /* 0x0000001f00f27802 */ /* 0x000fe40000000f00 */
[----:B------:R-:W-:-:S02]  /*133d0*/  MOV R65, 0xffffffff ;  /* 0xffffffff00417802 */ /* 0x000fc40000000f00 */
[----:B------:R-:W-:Y:S02]  /*133e0*/  MOV R64, 0x13400 ;  /* 0x0001340000407802 */ /* 0x000fe40000000f00 */
[----:B------:R-:W-:Y:S05]  /*133f0*/  CALL.REL.NOINC `($__internal_138_$__cuda_sm70_shflsync_down) ;  /* 0x0000057000007944 */ /* 0x000fea0003c00000 */
[----:B-1----:R-:W-:Y:S05]  /*13400*/  BRA `(.L_x_5956) ;  /* 0xffff76b000007947 */ /* 0x002fea000383ffff */
.L_x_5865:
[----:B0-----:R-:W-:Y:S01]  /*13410*/  HFMA2.MMA R66, -RZ, RZ, 0, 0 ;  /* 0x00000000ff427435 */ /* 0x001fe200000001ff */
[----:B------:R-:W-:Y:S02]  /*13420*/  MOV R64, R71 ;  /* 0x0000004700407202 */ /* 0x000fe40000000f00 */
[----:B------:R-:W-:Y:S02]  /*13430*/  MOV R247, 0xffffffff ;  /* 0xffffffff00f77802 */ /* 0x000fe40000000f00 */
[----:B------:R-:W-:Y:S02]  /*13440*/  MOV R65, 0x13460 ;  /* 0x0001346000417802 */ /* 0x000fe40000000f00 */
[----:B-1234-:R-:W-:Y:S05]  /*13450*/  CALL.REL.NOINC `($__internal_139_$__cuda_sm70_shflsync_idx_p) ;  /* 0x0000055000007944 */ /* 0x01efea0003c00000 */
[----:B-1----:R-:W-:Y:S01]  /*13460*/  MOV R69, R66 ;  /* 0x0000004200457202 */ /* 0x002fe20000000f00 */
[----:B------:R-:W-:Y:S01]  /*13470*/  HFMA2.MMA R66, -RZ, RZ, 0, 0 ;  /* 0x00000000ff427435 */ /* 0x000fe200000001ff */
[----:B------:R-:W-:Y:S02]  /*13480*/  MOV R64, R240 ;  /* 0x000000f000407202 */ /* 0x000fe40000000f00 */
[----:B------:R-:W-:Y:S02]  /*13490*/  MOV R247, 0xffffffff ;  /* 0xffffffff00f77802 */ /* 0x000fe40000000f00 */
[----:B------:R-:W-:-:S02]  /*134a0*/  MOV R65, 0x134c0 ;  /* 0x000134c000417802 */ /* 0x000fc40000000f00 */
[----:B0-----:R-:W-:Y:S05]  /*134b0*/  CALL.REL.NOINC `($__internal_139_$__cuda_sm70_shflsync_idx_p) ;  /* 0x000004f000007944 */ /* 0x001fea0003c00000 */
        /* <DEDUP_REMOVED lines=20> */
[----:B0-----:R-:W-:Y:S05]  /*13600*/  CALL.REL.NOINC `($__internal_138_$__cuda_sm70_shflsync_down) ;  /* 0x0000036000007944 */ /* 0x001fea0003c00000 */
[----:B-1----:R-:W-:Y:S01]  /*13610*/  MOV R71, R66 ;  /* 0x0000004200477202 */ /* 0x002fe20000000f00 */
[----:B------:R-:W-:Y:S01]  /*13620*/  HFMA2.MMA R66, -RZ, RZ, 0, 5.9604644775390625e-08 ;  /* 0x00000001ff427435 */ /* 0x000fe200000001ff */
[----:B------:R-:W-:-:S02]  /*13630*/  MOV R241, R240 ;  /* 0x000000f000f17202 */ /* 0x000fc40000000f00 */
[----:B------:R-:W-:Y:S02]  /*13640*/  MOV R242, 0x1f ;  /* 0x0000001f00f27802 */ /* 0x000fe40000000f00 */
[----:B------:R-:W-:Y:S02]  /*13650*/  MOV R65, 0xffffffff ;  /* 0xffffffff00417802 */ /* 0x000fe40000000f00 */
[----:B------:R-:W-:Y:S02]  /*13660*/  MOV R64, 0x13680 ;  /* 0x0001368000407802 */ /* 0x000fe40000000f00 */
[----:B------:R-:W-:Y:S05]  /*13670*/  CALL.REL.NOINC `($__internal_138_$__cuda_sm70_shflsync_down) ;  /* 0x000002f000007944 */ /* 0x000fea0003c00000 */
        /* <DEDUP_REMOVED lines=26> */
[----:B------:R-:W-:Y:S05]  /*13820*/  CALL.REL.NOINC `($__internal_139_$__cuda_sm70_shflsync_idx_p) ;  /* 0x0000018000007944 */ /* 0x000fea0003c00000 */
        /* <DEDUP_REMOVED lines=8> */
[----:B------:R-:W-:Y:S02]  /*138b0*/  MOV R64, R62 ;  /* 0x0000003e00407202 */ /* 0x000fe40000000f00 */
[----:B------:R-:W-:-:S02]  /*138c0*/  MOV R247, 0xffffffff ;  /* 0xffffffff00f77802 */ /* 0x000fc40000000f00 */
        /* <DEDUP_REMOVED lines=9> */
[----:B0-----:R-:W-:Y:S05]  /*13960*/  BRA `(.L_x_5957) ;  /* 0xffff737000007947 */ /* 0x001fea000383ffff */
        .weak           $__internal_138_$__cuda_sm70_shflsync_down
        .type           $__internal_138_$__cuda_sm70_shflsync_down,@function
        .size           $__internal_138_$__cuda_sm70_shflsync_down,($__internal_139_$__cuda_sm70_shflsync_idx_p - $__internal_138_$__cuda_sm70_shflsync_down)
$__internal_138_$__cuda_sm70_shflsync_down:
[----:B------:R-:W-:Y:S04]  /*13970*/  WARPSYNC R65 ;  /* 0x0000004100007348 */ /* 0x000fe80003800000 */
[----:B------:R0:W1:Y:S02]  /*13980*/  SHFL.DOWN PT, R66, R241, R66, R242 ;  /* 0x08000042f1427389 */ /* 0x00006400000e00f2 */
[----:B0-----:R-:W-:-:S06]  /*13990*/  HFMA2.MMA R65, -RZ, RZ, 0, 0 ;  /* 0x00000000ff417435 */ /* 0x001fcc00000001ff */
[----:B------:R-:W-:Y:S05]  /*139a0*/  RET.REL.NODEC R64 `(_Z25selective_scan_bwd_kernelI32Selective_Scan_bwd_kernel_traitsILi64ELi16ELb0ELb1ELb1ELb1ELb0EN3c108BFloat16ENS1_7complexIfEEEEv12SSMParamsBwd) ;  /* 0xfffec65040007950 */ /* 0x000fea0003c3ffff */
        .weak           $__internal_139_$__cuda_sm70_shflsync_idx_p
        .type           $__internal_139_$__cuda_sm70_shflsync_idx_p,@function
        .size           $__internal_139_$__cuda_sm70_shflsync_idx_p,($__internal_140_$__cuda_sm70_shflsync_up - $__internal_139_$__cuda_sm70_shflsync_idx_p)
$__internal_139_$__cuda_sm70_shflsync_idx_p:
[----:B------:R-:W-:Y:S01]  /*139b0*/  MOV R127, 0x1f ;  /* 0x0000001f007f7802 */ /* 0x000fe20000000f00 */
[----:B------:R-:W-:Y:S04]  /*139c0*/  WARPSYNC R247 ;  /* 0x000000f700007348 */ /* 0x000fe80003800000 */
[----:B------:R0:W1:Y:S04]  /*139d0*/  SHFL.IDX PT, R66, R64, R66, R127 ;  /* 0x0000004240427389 */ /* 0x00006800000e007f */
[----:B0-----:R-:W0:Y:S01]  /*139e0*/  S2R R127, SR_LANEID ;  /* 0x00000000007f7919 */ /* 0x001e220000000000 */
[----:B------:R-:W-:Y:S01]  /*139f0*/  MOV R64, R65 ;  /* 0x0000004100407202 */ /* 0x000fe20000000f00 */
[----:B------:R-:W-:-:S06]  /*13a00*/  HFMA2.MMA R65, -RZ, RZ, 0, 0 ;  /* 0x00000000ff417435 */ /* 0x000fcc00000001ff */
[----:B------:R-:W-:Y:S05]  /*13a10*/  RET.REL.NODEC R64 `(_Z25selective_scan_bwd_kernelI32Selective_Scan_bwd_kernel_traitsILi64ELi16ELb0ELb1ELb1ELb1ELb0EN3c108BFloat16ENS1_7complexIfEEEEv12SSMParamsBwd) ;  /* 0xfffec5e040007950 */ /* 0x000fea0003c3ffff */
        .weak           $__internal_140_$__cuda_sm70_shflsync_up
        .type           $__internal_140_$__cuda_sm70_shflsync_up,@function
        .size           $__internal_140_$__cuda_sm70_shflsync_up,(.L_x_14572 - $__internal_140_$__cuda_sm70_shflsync_up)
$__internal_140_$__cuda_sm70_shflsync_up:
[----:B------:R-:W-:Y:S04]  /*13a20*/  WARPSYNC R243 ;  /* 0x000000f300007348 */ /* 0x000fe80003800000 */
[----:B------:R0:W1:Y:S02]  /*13a30*/  SHFL.UP PT, R66, R65, R66, R244 ;  /* 0x0400004241427389 */ /* 0x00006400000e00f4 */
[----:B0-----:R-:W-:-:S04]  /*13a40*/  MOV R65, 0x0 ;  /* 0x0000000000417802 */ /* 0x001fc80000000f00 */
[----:B------:R-:W-:Y:S05]  /*13a50*/  RET.REL.NODEC R64 `(_Z25selective_scan_bwd_kernelI32Selective_Scan_bwd_kernel_traitsILi64ELi16ELb0ELb1ELb1ELb1ELb0EN3c108BFloat16ENS1_7complexIfEEEEv12SSMParamsBwd) ;  /* 0xfffec5a040007950 */ /* 0x000fea0003c3ffff */
.L_x_5958:
        /* <DEDUP_REMOVED lines=10> */
.L_x_14572:


//--------------------- .text._Z25selective_scan_bwd_kernelI32Selective_Scan_bwd_kernel_traitsILi64ELi16ELb0ELb1ELb1ELb1ELb1EN3c108BFloat16ENS1_7complexIfEEEEv12SSMParamsBwd --------------------------
	.section	.text._Z25selective_scan_bwd_kernelI32Selective_Scan_bwd_kernel_traitsILi64ELi16ELb0ELb1ELb1ELb1ELb1EN3c108BFloat16ENS1_7complexIfEEEEv12SSMParamsBwd,"ax",@progbits
	.sectioninfo	@"SHI_REGISTERS=255"
	.align	128
        .global         _Z25selective_scan_bwd_kernelI32Selective_Scan_bwd_kernel_traitsILi64ELi16ELb0ELb1ELb1ELb1ELb1EN3c108BFloat16ENS1_7complexIfEEEEv12SSMParamsBwd
        .type           _Z25selective_scan_bwd_kernelI32Selective_Scan_bwd_kernel_traitsILi64ELi16ELb0ELb1ELb1ELb1ELb1EN3c108BFloat16ENS1_7complexIfEEEEv12SSMParamsBwd,@function
        .size           _Z25selective_scan_bwd_kernelI32Selective_Scan_bwd_kernel_traitsILi64ELi16ELb0ELb1ELb1ELb1ELb1EN3c108BFloat16ENS1_7complexIfEEEEv12SSMParamsBwd,(.L_x_14575 - _Z25selective_scan_bwd_kernelI32Selective_Scan_bwd_kernel_traitsILi64ELi16ELb0ELb1ELb1ELb1ELb1EN3c108BFloat16ENS1_7complexIfEEEEv12SSMParamsBwd)
        .other          _Z25selective_scan_bwd_kernelI32Selective_Scan_bwd_kernel_traitsILi64ELi16ELb0ELb1ELb1ELb1ELb1EN3c108BFloat16ENS1_7complexIfEEEEv12SSMParamsBwd,@"STO_CUDA_ENTRY STV_DEFAULT"
_Z25selective_scan_bwd_kernelI32Selective_Scan_bwd_kernel_traitsILi64ELi16ELb0ELb1ELb1ELb1ELb1EN3c108BFloat16ENS1_7complexIfEEEEv12SSMParamsBwd:
.text._Z25selective_scan_bwd_kernelI32Selective_Scan_bwd_kernel_traitsILi64ELi16ELb0ELb1ELb1ELb1ELb1EN3c108BFloat16ENS1_7complexIfEEEEv12SSMParamsBwd:
        /* <DEDUP_REMOVED lines=189> */
.L_x_6103:
        /* <DEDUP_REMOVED lines=295> */
[----:B------:R1:W-:Y:S03]  /*1e40*/  STL [R1], R140 ;  /* 0x0000008c01007387 */ /* 0x0003e60000100800 */
[----:B------:R-:W-:Y:S02]  /*1e50*/  FSETP.GTU.FTZ.AND P2, PT, R102, 20, PT ;  /* 0x41a000006600780b */ /* 0x000fe40003f5c000 */
[----:B--2---:R-:W-:Y:S02]  /*1e60*/  PRMT R22, RZ, 0x5410, R22 ;  /* 0x00005410ff167816 */ /* 0x004fe40000000016 */
[----:B---3--:R-:W-:-:S02]  /*1e70*/  PRMT R23, RZ, 0x5410, R23 ;  /* 0x00005410ff177816 */ /* 0x008fc40000000017 */
[----:B----4-:R-:W-:Y:S02]  /*1e80*/  PRMT R24, RZ, 0x5410, R24 ;  /* 0x00005410ff187816 */ /* 0x010fe40000000018 */
[----:B------:R-:W-:Y:S02]  /*1e90*/  PRMT R25, RZ, 0x5410, R25 ;  /* 0x00005410ff197816 */ /* 0x000fe40000000019 */
[----:B0-----:R-:W-:Y:S02]  /*1ea0*/  PRMT R26, RZ, 0x5410, R26 ;  /* 0x00005410ff1a7816 */ /* 0x001fe4000000001a */
        /* <DEDUP_REMOVED lines=65> */
.L_x_5961:
[----:B------:R-:W-:Y:S05]  /*22c0*/  BSYNC B0 ;  /* 0x0000000000007941 */ /* 0x000fea0003800000 */
.L_x_5960:
        /* <DEDUP_REMOVED lines=36> */
.L_x_5963:
[----:B------:R-:W-:Y:S05]  /*2510*/  BSYNC B0 ;  /* 0x0000000000007941 */ /* 0x000fea0003800000 */
.L_x_5962:
        /* <DEDUP_REMOVED lines=36> */
.L_x_5965:
[----:B------:R-:W-:Y:S05]  /*2760*/  BSYNC B0 ;  /* 0x0000000000007941 */ /* 0x000fea0003800000 */
.L_x_5964:
        /* <DEDUP_REMOVED lines=36> */
.L_x_5967:
[----:B------:R-:W-:Y:S05]  /*29b0*/  BSYNC B0 ;  /* 0x0000000000007941 */ /* 0x000fea0003800000 */
.L_x_5966:
        /* <DEDUP_REMOVED lines=36> */
.L_x_5969:
[----:B------:R-:W-:Y:S05]  /*2c00*/  BSYNC B0 ;  /* 0x0000000000007941 */ /* 0x000fea0003800000 */
.L_x_5968:
        /* <DEDUP_REMOVED lines=36> */
.L_x_5971:
[----:B------:R-:W-:Y:S05]  /*2e50*/  BSYNC B0 ;  /* 0x0000000000007941 */ /* 0x000fea0003800000 */
.L_x_5970:
        /* <DEDUP_REMOVED lines=36> */
.L_x_5973:
[----:B------:R-:W-:Y:S05]  /*30a0*/  BSYNC B0 ;  /* 0x0000000000007941 */ /* 0x000fea0003800000 */
.L_x_5972:
        /* <DEDUP_REMOVED lines=36> */
.L_x_5975:
[----:B------:R-:W-:Y:S05]  /*32f0*/  BSYNC B0 ;  /* 0x0000000000007941 */ /* 0x000fea0003800000 */
.L_x_5974:
        /* <DEDUP_REMOVED lines=36> */
.L_x_5977:
[----:B------:R-:W-:Y:S05]  /*3540*/  BSYNC B0 ;  /* 0x0000000000007941 */ /* 0x000fea0003800000 */
.L_x_5976:
        /* <DEDUP_REMOVED lines=34> */
.L_x_5979:
[----:B------:R-:W-:Y:S05]  /*3770*/  BSYNC B0 ;  /* 0x0000000000007941 */ /* 0x000fea0003800000 */
.L_x_5978:
        /* <DEDUP_REMOVED lines=33> */
.L_x_5981:
[----:B------:R-:W-:Y:S05]  /*3990*/  BSYNC B0 ;  /* 0x0000000000007941 */ /* 0x000fea0003800000 */
.L_x_5980:
        /* <DEDUP_REMOVED lines=33> */
.L_x_5983:
[----:B------:R-:W-:Y:S05]  /*3bb0*/  BSYNC B0 ;  /* 0x0000000000007941 */ /* 0x000fea0003800000 */
.L_x_5982:
        /* <DEDUP_REMOVED lines=33> */
.L_x_5985:
[----:B------:R-:W-:Y:S05]  /*3dd0*/  BSYNC B0 ;  /* 0x0000000000007941 */ /* 0x000fea0003800000 */
.L_x_5984:
        /* <DEDUP_REMOVED lines=33> */
.L_x_5987:
[----:B------:R-:W-:Y:S05]  /*3ff0*/  BSYNC B0 ;  /* 0x0000000000007941 */ /* 0x000fea0003800000 */
.L_x_5986:
        /* <DEDUP_REMOVED lines=33> */
.L_x_5989:
[----:B------:R-:W-:Y:S05]  /*4210*/  BSYNC B0 ;  /* 0x0000000000007941 */ /* 0x000fea0003800000 */
.L_x_5988:
        /* <DEDUP_REMOVED lines=33> */
.L_x_5991:
[----:B------:R-:W-:Y:S05]  /*4430*/  BSYNC B0 ;  /* 0x0000000000007941 */ /* 0x000fea0003800000 */
.L_x_5990:
        /* <DEDUP_REMOVED lines=189> */
[----:B------:R-:W-:Y:S02]  /*5010*/  ISETP.GE.AND P0, PT, R8, UR28, PT ;  /* 0x0000001c08007c0c */ /* 0x000fe4000bf06270 */
[----:B0-----:R-:W-:Y:S01]  /*5020*/  PRMT R5, RZ, 0x7610, R5 ;  /* 0x00007610ff057816 */ /* 0x001fe20000000005 */
[----:B------:R-:W5:Y:S01]  /*5030*/  @!P1 LDG.E.U16 R52, [R2.64+-0x6c0] ;  /* 0xfff9402a02349981 */ /* 0x000f62000c1e1500 */
[----:B------:R-:W-:-:S03]  /*5040*/  ISETP.GE.AND P1, PT, R9, UR28, PT ;  /* 0x0000001c09007c0c */ /* 0x000fc6000bf26270 */
[----:B------:R-:W5:Y:S06]  /*5050*/  @!P6 LDG.E.U16 R62, [R2.64+-0x440] ;  /* 0xfffbc02a023ee981 */ /* 0x000f6c000c1e1500 */
[----:B------:R-:W5:Y:S01]  /*5060*/  @!P0 LDG.E.U16 R5, [R2.64+-0x680] ;  /* 0xfff9802a02058981 */ /* 0x000f62000c1e1500 */
[----:B------:R-:W-:Y:S02]  /*5070*/  ISETP.GE.AND P0, PT, R10, UR28, PT ;  /* 0x0000001c0a007c0c */ /* 0x000fe4000bf06270 */
[----:B------:R-:W-:-:S06]  /*5080*/  PRMT R4, RZ, 0x7610, R4 ;  /* 0x00007610ff047816 */ /* 0x000fcc0000000004 */
[----:B------:R-:W5:Y:S01]  /*5090*/  @!P1 LDG.E.U16 R4, [R2.64+-0x640] ;  /* 0xfff9c02a02049981 */ /* 0x000f62000c1e1500 */
[----:B------:R-:W-:-:S04]  /*50a0*/  ISETP.NE.AND P1, PT, R56, RZ, PT ;  /* 0x000000ff3800720c */ /* 0x000fc80003f25270 */
[----:B------:R-:W5:Y:S01]  /*50b0*/  @!P0 LDG.E.U16 R59, [R2.64+-0x600] ;  /* 0xfffa002a023b8981 */ /* 0x000f62000c1e1500 */
[----:B------:R-:W-:Y:S02]  /*50c0*/  ISETP.GE.AND P0, PT, R11, UR28, PT ;  /* 0x0000001c0b007c0c */ /* 0x000fe4000bf06270 */
[----:B------:R-:W-:-:S06]  /*50d0*/  PRMT R56, RZ, 0x7610, R56 ;  /* 0x00007610ff387816 */ /* 0x000fcc0000000038 */
[----:B------:R-:W5:Y:S05]  /*50e0*/  @!P1 LDG.E.U16 R61, [R2.64+-0x580] ;  /* 0xfffa802a023d9981 */ /* 0x000f6a000c1e1500 */
        /* <DEDUP_REMOVED lines=44> */
[----:B------:R-:W-:Y:S01]  /*53b0*/  STS.U16 [R252+0x80], R55 ;  /* 0x00008037fc007388 */ /* 0x000fe20000000400 */
[----:B-1----:R-:W-:-:S03]  /*53c0*/  PRMT R42, RZ, 0x5410, R47 ;  /* 0x00005410ff2a7816 */ /* 0x002fc6000000002f */
[----:B------:R0:W-:Y:S02]  /*53d0*/  STS.U16 [R251+0xc0], R50 ;  /* 0x0000c032fb007388 */ /* 0x0001e40000000400 */
[----:B------:R-:W-:Y:S02]  /*53e0*/  FMUL.FTZ R46, R42, -1.4426950216293334961 ;  /* 0xbfb8aa3b2a2e7820 */ /* 0x000fe40000410000 */
[----:B------:R-:W-:Y:S04]  /*53f0*/  STS.U16 [R250+0x100], R57 ;  /* 0x00010039fa007388 */ /* 0x000fe80000000400 */
[----:B------:R2:W-:Y:S04]  /*5400*/  STS.U16 [R249+0x140], R52 ;  /* 0x00014034f9007388 */ /* 0x0005e80000000400 */
        /* <DEDUP_REMOVED lines=44> */
[----:B------:R-:W-:Y:S02]  /*56d0*/  FADD.FTZ R58, R72, 1 ;  /* 0x3f800000483a7421 */ /* 0x000fe40000010000 */
[----:B------:R-:W-:Y:S02]  /*56e0*/  FFMA.FTZ R72, R27, R4, 1 ;  /* 0x3f8000001b487423 */ /* 0x000fe40000010004 */
[----:B------:R-:W-:Y:S02]  /*56f0*/  FMUL.FTZ R4, R50, R5 ;  /* 0x0000000532047220 */ /* 0x000fe40000410000 */
[----:B------:R-:W-:Y:S02]  /*5700*/  FMUL.FTZ R5, R2, R3 ;  /* 0x0000000302057220 */ /* 0x000fe40000410000 */
[----:B------:R-:W0:Y:S04]  /*5710*/  LDS.U16 R2, [R123+0xc] ;  /* 0x00000c007b027984 */ /* 0x000e280000000400 */
[----:B------:R-:W3:Y:S01]  /*5720*/  LDS.U16 R3, [R123+0xe] ;  /* 0x00000e007b037984 */ /* 0x000ee20000000400 */
[----:B------:R-:W0:Y:S01]  /*5730*/  MUFU.RCP R58, R58 ;  /* 0x0000003a003a7308 */ /* 0x000e220000001000 */
[----:B------:R-:W-:-:S02]  /*5740*/  PRMT R54, RZ, 0x5410, R54 ;  /* 0x00005410ff367816 */ /* 0x000fc40000000036 */
[----:B----4-:R-:W-:Y:S01]  /*5750*/  PRMT R49, RZ, 0x5410, R49 ;  /* 0x00005410ff317816 */ /* 0x010fe20000000031 */
[----:B------:R-:W-:Y:S02]  /*5760*/  FADD.FTZ R57, R74, 1 ;  /* 0x3f8000004a397421 */ /* 0x000fe40000010000 */
[----:B------:R-:W-:Y:S02]  /*5770*/  FMUL.FTZ R84, R4, R65 ;  /* 0x0000004104547220 */ /* 0x000fe40000410000 */
[----:B------:R-:W-:Y:S01]  /*5780*/  FMUL.FTZ R67, R54, R49 ;  /* 0x0000003136437220 */ /* 0x000fe20000410000 */
[----:B------:R-:W-:Y:S01]  /*5790*/  PRMT R68, RZ, 0x5410, R68 ;  /* 0x00005410ff447816 */ /* 0x000fe20000000044 */
[----:B------:R-:W4:Y:S01]  /*57a0*/  MUFU.RCP R57, R57 ;  /* 0x0000003900397308 */ /* 0x000f220000001000 */
[----:B------:R-:W-:Y:S01]  /*57b0*/  FADD.FTZ R65, R76, 1 ;  /* 0x3f8000004c417421 */ /* 0x000fe20000010000 */
[----:B------:R-:W-:Y:S01]  /*57c0*/  PRMT R63, RZ, 0x5410, R63 ;  /* 0x00005410ff3f7816 */ /* 0x000fe2000000003f */
[----:B------:R-:W-:Y:S01]  /*57d0*/  FMUL.FTZ R67, R52, R67 ;  /* 0x0000004334437220 */ /* 0x000fe20000410000 */
[----:B------:R-:W3:Y:S01]  /*57e0*/  LDS.U16 R76, [R123+0x10] ;  /* 0x000010007b4c7984 */ /* 0x000ee20000000400 */
[----:B-1----:R-:W-:Y:S01]  /*57f0*/  FADD.FTZ R4, -R56, 1 ;  /* 0x3f80000038047421 */ /* 0x002fe20000010100 */
[----:B-----5:R-:W-:-:S02]  /*5800*/  PRMT R59, RZ, 0x5410, R59 ;  /* 0x00005410ff3b7816 */ /* 0x020fc4000000003b */
[----:B--2---:R-:W-:Y:S01]  /*5810*/  PRMT R62, RZ, 0x5410, R62 ;  /* 0x00005410ff3e7816 */ /* 0x004fe2000000003e */
[----:B------:R-:W-:Y:S01]  /*5820*/  FADD.FTZ R60, R73, 1 ;  /* 0x3f800000493c7421 */ /* 0x000fe20000010000 */
[----:B------:R-:W-:Y:S01]  /*5830*/  PRMT R70, RZ, 0x5410, R70 ;  /* 0x00005410ff467816 */ /* 0x000fe20000000046 */
[----:B------:R-:W-:Y:S01]  /*5840*/  FADD.FTZ R64, R75, 1 ;  /* 0x3f8000004b407421 */ /* 0x000fe20000010000 */
[----:B------:R-:W-:Y:S01]  /*5850*/  PRMT R61, RZ, 0x5410, R61 ;  /* 0x00005410ff3d7816 */ /* 0x000fe2000000003d */
[----:B------:R-:W-:Y:S02]  /*5860*/  FMUL.FTZ R85, R67, R72 ;  /* 0x0000004843557220 */ /* 0x000fe40000410000 */
[----:B------:R-:W-:Y:S02]  /*5870*/  FFMA.FTZ R74, R29, R4, 1 ;  /* 0x3f8000001d4a7423 */ /* 0x000fe40000010004 */
[----:B------:R-:W-:Y:S02]  /*5880*/  FADD.FTZ R75, R78, 1 ;  /* 0x3f8000004e4b7421 */ /* 0x000fe40000010000 */
[----:B------:R-:W-:-:S02]  /*5890*/  FADD.FTZ R67, -R55, 1 ;  /* 0x3f80000037437421 */ /* 0x000fc40000010100 */
[----:B------:R-:W-:Y:S02]  /*58a0*/  FMUL.FTZ R4, R68, R59 ;  /* 0x0000003b44047220 */ /* 0x000fe40000410000 */
[----:B------:R-:W-:Y:S02]  /*58b0*/  FMUL.FTZ R73, R63, R62 ;  /* 0x0000003e3f497220 */ /* 0x000fe40000410000 */
[----:B0-----:R-:W-:Y:S01]  /*58c0*/  FADD.FTZ R78, -R58, 1 ;  /* 0x3f8000003a4e7421 */ /* 0x001fe20000010100 */
[----:B------:R-:W0:Y:S01]  /*58d0*/  MUFU.RCP R60, R60 ;  /* 0x0000003c003c7308 */ /* 0x000e220000001000 */
[----:B------:R-:W-:Y:S02]  /*58e0*/  FFMA.FTZ R67, R28, R67, 1 ;  /* 0x3f8000001c437423 */ /* 0x000fe40000010043 */
[----:B------:R-:W-:Y:S02]  /*58f0*/  FMUL.FTZ R69, R70, R61 ;  /* 0x0000003d46457220 */ /* 0x000fe40000410000 */
[----:B------:R-:W-:-:S02]  /*5900*/  FMUL.FTZ R4, R55, R4 ;  /* 0x0000000437047220 */ /* 0x000fc40000410000 */
[----:B------:R-:W-:Y:S02]  /*5910*/  FMUL.FTZ R73, R58, R73 ;  /* 0x000000493a497220 */ /* 0x000fe40000410000 */
[----:B------:R-:W-:Y:S02]  /*5920*/  FFMA.FTZ R78, R31, R78, 1 ;  /* 0x3f8000001f4e7423 */ /* 0x000fe4000001004e */
[----:B------:R-:W-:Y:S02]  /*5930*/  FMUL.FTZ R71, R56, R69 ;  /* 0x0000004538477220 */ /* 0x000fe40000410000 */
[----:B------:R-:W-:Y:S01]  /*5940*/  FMUL.FTZ R86, R4, R67 ;  /* 0x0000004304567220 */ /* 0x000fe20000410000 */
[----:B------:R-:W-:Y:S01]  /*5950*/  PRMT R67, RZ, 0x5410, R43 ;  /* 0x00005410ff437816 */ /* 0x000fe2000000002b */
[----:B------:R-:W-:Y:S02]  /*5960*/  FMUL.FTZ R111, R73, R78 ;  /* 0x0000004e496f7220 */ /* 0x000fe40000410000 */
[----:B----4-:R-:W-:Y:S01]  /*5970*/  FADD.FTZ R43, -R57, 1 ;  /* 0x3f800000392b7421 */ /* 0x010fe20000010100 */
[----:B------:R-:W1:Y:S01]  /*5980*/  LDS.U16 R73, [R123+0x12] ;  /* 0x000012007b497984 */ /* 0x000e620000000400 */
[----:B------:R-:W-:Y:S01]  /*5990*/  FMUL.FTZ R110, R71, R74 ;  /* 0x0000004a476e7220 */ /* 0x000fe20000410000 */
[----:B------:R-:W-:Y:S01]  /*59a0*/  PRMT R74, RZ, 0x5410, R45 ;  /* 0x00005410ff4a7816 */ /* 0x000fe2000000002d */
[----:B------:R-:W-:Y:S01]  /*59b0*/  FADD.FTZ R78, R79, 1 ;  /* 0x3f8000004f4e7421 */ /* 0x000fe20000010000 */
[----:B------:R2:W-:Y:S01]  /*59c0*/  MUFU.RCP R69, R75 ;  /* 0x0000004b00457308 */ /* 0x0005e20000001000 */
[----:B------:R-:W-:Y:S01]  /*59d0*/  FADD.FTZ R71, R80, 1 ;  /* 0x3f80000050477421 */ /* 0x000fe20000010000 */
[----:B------:R-:W-:Y:S01]  /*59e0*/  PRMT R45, RZ, 0x5410, R44 ;  /* 0x00005410ff2d7816 */ /* 0x000fe2000000002c */
[----:B------:R-:W-:Y:S01]  /*59f0*/  FADD.FTZ R72, R77, 1 ;  /* 0x3f8000004d487421 */ /* 0x000fe20000010000 */
[----:B------:R-:W4:Y:S01]  /*5a00*/  LDS.U16 R80, [R123+0x18] ;  /* 0x000018007b507984 */ /* 0x000f220000000400 */
[----:B------:R-:W-:Y:S01]  /*5a10*/  FFMA.FTZ R79, R34, R43, 1 ;  /* 0x3f800000224f7423 */ /* 0x000fe2000001002b */
[----:B------:R-:W-:-:S02]  /*5a20*/  PRMT R43, RZ, 0x5410, R2 ;  /* 0x00005410ff2b7816 */ /* 0x000fc40000000002 */
[----:B------:R-:W-:Y:S01]  /*5a30*/  LDS.U16 R77, [R123+0x16] ;  /* 0x000016007b4d7984 */ /* 0x000fe20000000400 */
[----:B---3--:R-:W-:-:S03]  /*5a40*/  PRMT R44, RZ, 0x5410, R3 ;  /* 0x00005410ff2c7816 */ /* 0x008fc60000000003 */
[----:B--2---:R-:W2:Y:S01]  /*5a50*/  LDS.U16 R75, [R123+0x14] ;  /* 0x000014007b4b7984 */ /* 0x004ea20000000400 */
[----:B0-----:R-:W-:Y:S02]  /*5a60*/  FADD.FTZ R4, -R60, 1 ;  /* 0x3f8000003c047421 */ /* 0x001fe40000010100 */
[----:B------:R-:W-:Y:S02]  /*5a70*/  FMUL.FTZ R3, R74, R43 ;  /* 0x0000002b4a037220 */ /* 0x000fe40000410000 */
[----:B------:R-:W-:Y:S01]  /*5a80*/  FMUL.FTZ R2, R45, R44 ;  /* 0x0000002c2d027220 */ /* 0x000fe20000410000 */
[----:B------:R-:W0:Y:S01]  /*5a90*/  MUFU.RCP R64, R64 ;  /* 0x0000004000407308 */ /* 0x000e220000001000 */
[----:B------:R-:W-:Y:S02]  /*5aa0*/  FFMA.FTZ R4, R33, R4, 1 ;  /* 0x3f80000021047423 */ /* 0x000fe40000010004 */
[----:B------:R-:W-:Y:S02]  /*5ab0*/  FMUL.FTZ R3, R60, R3 ;  /* 0x000000033c037220 */ /* 0x000fe40000410000 */
[----:B------:R-:W-:-:S02]  /*5ac0*/  FMUL.FTZ R2, R57, R2 ;  /* 0x0000000239027220 */ /* 0x000fc40000410000 */
[----:B------:R-:W-:Y:S02]  /*5ad0*/  FMUL.FTZ R126, R3, R4 ;  /* 0x00000004037e7220 */ /* 0x000fe40000410000 */
[----:B------:R-:W-:Y:S01]  /*5ae0*/  FMUL.FTZ R127, R2, R79 ;  /* 0x0000004f027f7220 */ /* 0x000fe20000410000 */
[----:B------:R-:W-:Y:S04]  /*5af0*/  LDS.U16 R3, [R123+0x1c] ;  /* 0x00001c007b037984 */ /* 0x000fe80000000400 */
[----:B------:R-:W3:Y:S04]  /*5b00*/  LDS.U16 R2, [R123+0x1a] ;  /* 0x00001a007b027984 */ /* 0x000ee80000000400 */
[----:B------:R-:W5:Y:S01]  /*5b10*/  LDS.U16 R4, [R123+0x1e] ;  /* 0x00001e007b047984 */ /* 0x000f620000000400 */
[----:B------:R-:W1:Y:S01]  /*5b20*/  MUFU.RCP R72, R72 ;  /* 0x0000004800487308 */ /* 0x000e620000001000 */
[----:B------:R-:W-:Y:S01]  /*5b30*/  PRMT R76, RZ, 0x5410, R76 ;  /* 0x00005410ff4c7816 */ /* 0x000fe2000000004c */
[----:B0-----:R-:W-:-:S04]  /*5b40*/  FADD.FTZ R82, -R64, 1 ;  /* 0x3f80000040527421 */ /* 0x001fc80000010100 */
[----:B------:R-:W-:Y:S02]  /*5b50*/  FMUL.FTZ R81, R67, R76 ;  /* 0x0000004c43517220 */ /* 0x000fe40000410000 */
[----:B------:R-:W0:Y:S01]  /*5b60*/  MUFU.RCP R65, R65 ;  /* 0x0000004100417308 */ /* 0x000e220000001000 */
[----:B------:R-:W-:Y:S02]  /*5b70*/  FFMA.FTZ R82, R35, R82, 1 ;  /* 0x3f80000023527423 */ /* 0x000fe40000010052 */
[----:B------:R-:W-:-:S05]  /*5b80*/  FMUL.FTZ R81, R64, R81 ;  /* 0x0000005140517220 */ /* 0x000fca0000410000 */
[----:B------:R-:W2:Y:S01]  /*5b90*/  MUFU.RCP R78, R78 ;  /* 0x0000004e004e7308 */ /* 0x000ea20000001000 */
[----:B------:R-:W-:Y:S02]  /*5ba0*/  FADD.FTZ R83, R83, 1 ;  /* 0x3f80000053537421 */ /* 0x000fe40000010000 */
[----:B------:R-:W-:Y:S01]  /*5bb0*/  FMUL.FTZ R129, R81, R82 ;  /* 0x0000005251817220 */ /* 0x000fe20000410000 */
[----:B------:R-:W-:Y:S01]  /*5bc0*/  PRMT R32, RZ, 0x5410, R32 ;  /* 0x00005410ff207816 */ /* 0x000fe20000000020 */
[----:B------:R-:W-:Y:S01]  /*5bd0*/  FADD.FTZ R79, R130, 1 ;  /* 0x3f800000824f7421 */ /* 0x000fe20000010000 */
[----:B-1----:R-:W-:Y:S01]  /*5be0*/  PRMT R73, RZ, 0x5410, R73 ;  /* 0x00005410ff497816 */ /* 0x002fe20000000049 */
[----:B------:R-:W-:Y:S01]  /*5bf0*/  FADD.FTZ R130, -R72, 1 ;  /* 0x3f80000048827421 */ /* 0x000fe20000010100 */
[----:B------:R1:W3:Y:S01]  /*5c00*/  MUFU.RCP R82, R83 ;  /* 0x0000005300527308 */ /* 0x0002e20000001000 */
[----:B------:R-:W-:Y:S01]  /*5c10*/  PRMT R23, RZ, 0x5410, R23 ;  /* 0x00005410ff177816 */ /* 0x000fe20000000017 */
[----:B0-----:R-:W-:Y:S01]  /*5c20*/  FADD.FTZ R81, -R65, 1 ;  /* 0x3f80000041517421 */ /* 0x001fe20000010100 */
[----:B----4-:R-:W-:Y:S01]  /*5c30*/  PRMT R80, RZ, 0x5410, R80 ;  /* 0x00005410ff507816 */ /* 0x010fe20000000050 */
[----:B------:R-:W-:Y:S01]  /*5c40*/  FFMA.FTZ R132, R37, R130, 1 ;  /* 0x3f80000025847423 */ /* 0x000fe20000010082 */
[----:B------:R-:W-:Y:S01]  /*5c50*/  PRMT R30, RZ, 0x5410, R30 ;  /* 0x00005410ff1e7816 */ /* 0x000fe2000000001e */
[----:B------:R-:W-:Y:S01]  /*5c60*/  FMUL.FTZ R130, R32, R73 ;  /* 0x0000004920827220 */ /* 0x000fe20000410000 */
[----:B------:R-:W-:Y:S01]  /*5c70*/  PRMT R26, RZ, 0x5410, R26 ;  /* 0x00005410ff1a7816 */ /* 0x000fe2000000001a */
[----:B--2---:R-:W-:Y:S01]  /*5c80*/  FADD.FTZ R134, -R78, 1 ;  /* 0x3f8000004e867421 */ /* 0x004fe20000010100 */
[----:B------:R-:W-:Y:S01]  /*5c90*/  PRMT R75, RZ, 0x5410, R75 ;  /* 0x00005410ff4b7816 */ /* 0x000fe2000000004b */
[----:B-1----:R-:W-:Y:S01]  /*5ca0*/  FADD.FTZ R83, -R69, 1 ;  /* 0x3f80000045537421 */ /* 0x002fe20000010100 */
[----:B------:R-:W-:Y:S01]  /*5cb0*/  PRMT R77, RZ, 0x5410, R77 ;  /* 0x00005410ff4d7816 */ /* 0x000fe2000000004d */
[----:B------:R-:W0:Y:S01]  /*5cc0*/  MUFU.RCP R71, R71 ;  /* 0x0000004700477308 */ /* 0x000e220000001000 */
[----:B------:R-:W-:-:S02]  /*5cd0*/  FFMA.FTZ R81, R36, R81, 1 ;  /* 0x3f80000024517423 */ /* 0x000fc40000010051 */
[----:B------:R-:W-:Y:S02]  /*5ce0*/  FFMA.FTZ R131, R38, R83, 1 ;  /* 0x3f80000026837423 */ /* 0x000fe40000010053 */
[----:B------:R-:W-:Y:S02]  /*5cf0*/  FFMA.FTZ R136, R39, R134, 1 ;  /* 0x3f80000027887423 */ /* 0x000fe40000010086 */
[----:B------:R-:W-:Y:S01]  /*5d00*/  FMUL.FTZ R133, R23, R80 ;  /* 0x0000005017857220 */ /* 0x000fe20000410000 */
[----:B------:R-:W1:Y:S01]  /*5d10*/  MUFU.RCP R79, R79 ;  /* 0x0000004f004f7308 */ /* 0x000e620000001000 */
[----:B------:R-:W-:Y:S02]  /*5d20*/  FMUL.FTZ R130, R65, R130 ;  /* 0x0000008241827220 */ /* 0x000fe40000410000 */
[----:B------:R-:W-:Y:S02]  /*5d30*/  FMUL.FTZ R83, R30, R75 ;  /* 0x0000004b1e537220 */ /* 0x000fe40000410000 */
[----:B------:R-:W-:-:S02]  /*5d40*/  FMUL.FTZ R134, R26, R77 ;  /* 0x0000004d1a867220 */ /* 0x000fc40000410000 */
[----:B------:R-:W-:Y:S02]  /*5d50*/  FMUL.FTZ R133, R78, R133 ;  /* 0x000000854e857220 */ /* 0x000fe40000410000 */
[----:B------:R-:W-:Y:S01]  /*5d60*/  FMUL.FTZ R130, R130, R81 ;  /* 0x0000005182827220 */ /* 0x000fe20000410000 */
[----:B------:R-:W-:Y:S01]  /*5d70*/  PRMT R81, RZ, 0x5410, R22 ;  /* 0x00005410ff517816 */ /* 0x000fe20000000016 */
[----:B------:R-:W-:Y:S02]  /*5d80*/  FMUL.FTZ R83, R72, R83 ;  /* 0x0000005348537220 */ /* 0x000fe40000410000 */
[----:B------:R-:W-:Y:S02]  /*5d90*/  FMUL.FTZ R134, R69, R134 ;  /* 0x0000008645867220 */ /* 0x000fe40000410000 */
[----:B---3--:R-:W-:Y:S02]  /*5da0*/  FADD.FTZ R22, -R82, 1 ;  /* 0x3f80000052167421 */ /* 0x008fe40000010100 */
[----:B------:R-:W-:Y:S01]  /*5db0*/  FMUL.FTZ R133, R133, R136 ;  /* 0x0000008885857220 */ /* 0x000fe20000410000 */
[----:B------:R-:W-:Y:S01]  /*5dc0*/  F2FP.BF16.PACK_AB R136, R84, R5 ;  /* 0x000000055488723e */ /* 0x000fe200000010ff */
[----:B------:R-:W-:Y:S01]  /*5dd0*/  BAR.SYNC.DEFER_BLOCKING 0x0 ;  /* 0x0000000000007b1d */ /* 0x000fe20000010000 */
[----:B------:R-:W-:Y:S01]  /*5de0*/  FMUL.FTZ R132, R83, R132 ;  /* 0x0000008453847220 */ /* 0x000fe20000410000 */
[----:B------:R-:W-:Y:S01]  /*5df0*/  PRMT R84, RZ, 0x5410, R21 ;  /* 0x00005410ff547816 */ /* 0x000fe20000000015 */
[----:B------:R-:W-:Y:S01]  /*5e00*/  FMUL.FTZ R131, R134, R131 ;  /* 0x0000008386837220 */ /* 0x000fe20000410000 */
[----:B------:R-:W-:Y:S01]  /*5e10*/  PRMT R83, RZ, 0x5410, R20 ;  /* 0x00005410ff537816 */ /* 0x000fe20000000014 */
[----:B------:R-:W-:Y:S01]  /*5e20*/  FFMA.FTZ R134, R41, R22, 1 ;  /* 0x3f80000029867423 */ /* 0x000fe20000010016 */
[----:B------:R-:W-:-:S02]  /*5e30*/  PRMT R20, RZ, 0x5410, R2 ;  /* 0x00005410ff147816 */ /* 0x000fc40000000002 */
[----:B------:R-:W-:Y:S02]  /*5e40*/  PRMT R21, RZ, 0x5410, R3 ;  /* 0x00005410ff157816 */ /* 0x000fe40000000003 */
[----:B-----5:R-:W-:Y:S01]  /*5e50*/  PRMT R22, RZ, 0x5410, R4 ;  /* 0x00005410ff167816 */ /* 0x020fe20000000004 */
[----:B0-----:R-:W-:Y:S02]  /*5e60*/  FADD.FTZ R5, -R71, 1 ;  /* 0x3f80000047057421 */ /* 0x001fe40000010100 */
[----:B-1----:R-:W-:Y:S02]  /*5e70*/  FADD.FTZ R135, -R79, 1 ;  /* 0x3f8000004f877421 */ /* 0x002fe40000010100 */
        /* <DEDUP_REMOVED lines=27> */
[----:B0-----:R-:W-:-:S03]  /*6030*/  PRMT R5, R126, 0x7632, R5 ;  /* 0x000076327e057816 */ /* 0x001fc60000000005 */
[----:B------:R0:W-:Y:S01]  /*6040*/  STS.U16 [R123+0xc], R126 ;  /* 0x00000c7e7b007388 */ /* 0x0001e20000000400 */
[C---:B-1----:R-:W-:Y:S02]  /*6050*/  PRMT R86, R2.reuse, 0x7610, R86 ;  /* 0x0000761002567816 */ /* 0x042fe40000000056 */
[----:B--2---:R-:W-:Y:S02]  /*6060*/  PRMT R110, R2, 0x7632, R110 ;  /* 0x00007632026e7816 */ /* 0x004fe4000000006e */
[----:B0-----:R-:W-:Y:S02]  /*6070*/  PRMT R126, R3, 0x7632, R126 ;  /* 0x00007632037e7816 */ /* 0x001fe4000000007e */
        /* <DEDUP_REMOVED lines=55> */
.L_x_5993:
[----:B-1----:R-:W-:Y:S05]  /*63f0*/  BSYNC B0 ;  /* 0x0000000000007941 */ /* 0x002fea0003800000 */
.L_x_5992:
        /* <DEDUP_REMOVED lines=109> */
[----:B------:R-:W-:Y:S01]  /*6ad0*/  UIMAD UR31, UR12, UR9, UR7 ;  /* 0x000000090c1f72a4 */ /* 0x000fe2000f8e0207 */
[----:B0-----:R-:W-:Y:S01]  /*6ae0*/  PRMT R2, R33, 0x7632, R2 ;  /* 0x0000763221027816 */ /* 0x001fe20000000002 */
[----:B------:R0:W-:Y:S01]  /*6af0*/  STS.U16 [R123+0x6], R3 ;  /* 0x000006037b007388 */ /* 0x0001e20000000400 */
[----:B------:R-:W-:Y:S01]  /*6b00*/  F2FP.BF16.PACK_AB R21, R22, R21 ;  /* 0x000000151615723e */ /* 0x000fe200000010ff */
[----:B------:R-:W-:Y:S01]  /*6b10*/  UIADD3 UR7, UR33, UR31, URZ ;  /* 0x0000001f21077290 */ /* 0x000fe2000fffe03f */
[----:B------:R-:W-:Y:S01]  /*6b20*/  PRMT R5, R29, 0x7632, R5 ;  /* 0x000076321d057816 */ /* 0x000fe20000000005 */
[----:B------:R2:W-:Y:S01]  /*6b30*/  STS.U16 [R123+0xe], R2 ;  /* 0x00000e027b007388 */ /* 0x0005e20000000400 */
[----:B------:R-:W-:Y:S01]  /*6b40*/  PRMT R20, R35, 0x7632, R20 ;  /* 0x0000763223147816 */ /* 0x000fe20000000014 */
[----:B------:R-:W-:Y:S01]  /*6b50*/  BSSY B0, `(.L_x_5995) ;  /* 0x0000035000007945 */ /* 0x000fe20003800000 */
[----:B------:R-:W-:Y:S01]  /*6b60*/  PRMT R22, R71, 0x7632, R22 ;  /* 0x0000763247167816 */ /* 0x000fe20000000016 */
[----:B------:R-:W-:Y:S01]  /*6b70*/  STS.U16 [R123+0x4], R27 ;  /* 0x0000041b7b007388 */ /* 0x000fe20000000400 */
[----:B-1----:R-:W-:-:S02]  /*6b80*/  PRMT R24, R21, 0x7632, R24 ;  /* 0x0000763215187816 */ /* 0x002fc40000000018 */
[----:B0-----:R-:W-:Y:S01]  /*6b90*/  PRMT R3, R37, 0x7632, R3 ;  /* 0x0000763225037816 */ /* 0x001fe20000000003 */
[----:B------:R-:W-:Y:S01]  /*6ba0*/  STS.U16 [R123+0x8], R29 ;  /* 0x0000081d7b007388 */ /* 0x000fe20000000400 */
[----:B--2---:R-:W-:-:S03]  /*6bb0*/  MOV R2, UR28 ;  /* 0x0000001c00027c02 */ /* 0x004fc60008000f00 */
        /* <DEDUP_REMOVED lines=46> */
.L_x_5996:
[----:B------:R-:W-:Y:S05]  /*6ea0*/  BSYNC B0 ;  /* 0x0000000000007941 */ /* 0x000fea0003800000 */
.L_x_5995:
        /* <DEDUP_REMOVED lines=43> */
.L_x_5994:
[----:B0-----:R-:W2:Y:S01]  /*7160*/  LDL.LU R2, [R1+0x18] ;  /* 0x0000180001027983 */ /* 0x001ea20000300800 */
[----:B------:R-:W-:Y:S01]  /*7170*/  PRMT R0, RZ, 0x5410, R122 ;  /* 0x00005410ff007816 */ /* 0x000fe2000000007a */
        /* <DEDUP_REMOVED lines=93> */
.L_x_6098:
        /* <DEDUP_REMOVED lines=50> */
[----:B------:R-:W-:Y:S02]  /*7a70*/  LOP3.LUT R159, R6, 0x180, RZ, 0xfc, !PT ;  /* 0x00000180069f7812 */ /* 0x000fe400078efcff */
        /* <DEDUP_REMOVED lines=53> */
[----:B------:R-:W-:Y:S01]  /*7dd0*/  ISETP.GE.AND P3, PT, R127, UR28, PT ;  /* 0x0000001c7f007c0c */ /* 0x000fe2000bf66270 */
[----:B------:R-:W-:Y:S01]  /*7de0*/  UIMAD UR39, UR11, UR32, URZ ;  /* 0x000000200b2772a4 */ /* 0x000fe2000f8e023f */
[----:B------:R-:W-:Y:S02]  /*7df0*/  ISETP.GE.AND P4, PT, R20, UR28, PT ;  /* 0x0000001c14007c0c */ /* 0x000fe4000bf86270 */
[----:B------:R-:W-:Y:S02]  /*7e00*/  ISETP.GE.AND P5, PT, R18, UR28, PT ;  /* 0x0000001c12007c0c */ /* 0x000fe4000bfa6270 */
[----:B------:R-:W-:Y:S01]  /*7e10*/  ISETP.GE.AND P0, PT, R17, UR28, PT ;  /* 0x0000001c11007c0c */ /* 0x000fe2000bf06270 */
[----:B------:R-:W-:Y:S01]  /*7e20*/  UIMAD.WIDE.U32 UR34, UR10, UR32, URZ ;  /* 0x000000200a2272a5 */ /* 0x000fe2000f8e003f */
[----:B------:R-:W-:Y:S01]  /*7e30*/  PRMT R34, RZ, 0x7610, R34 ;  /* 0x00007610ff227816 */ /* 0x000fe20000000022 */
[----:B------:R-:W-:Y:S01]  /*7e40*/  UIMAD UR39, UR10, UR33, UR39 ;  /* 0x000000210a2772a4 */ /* 0x000fe2000f8e0227 */
[----:B------:R-:W-:-:S02]  /*7e50*/  SHF.L.U32 R19, R128, 0x5, RZ ;  /* 0x0000000580137819 */ /* 0x000fc400000006ff */
[----:B------:R-:W-:Y:S01]  /*7e60*/  PRMT R32, RZ, 0x7610, R32 ;  /* 0x00007610ff207816 */ /* 0x000fe20000000020 */
[----:B------:R-:W-:Y:S01]  /*7e70*/  ULDC.64 UR32, c[0x0][0x188] ;  /* 0x0000620000207ab9 */ /* 0x000fe20000000a00 */
[----:B------:R-:W-:Y:S02]  /*7e80*/  PRMT R25, RZ, 0x7610, R25 ;  /* 0x00007610ff197816 */ /* 0x000fe40000000019 */
[----:B------:R-:W-:Y:S02]  /*7e90*/  PRMT R28, RZ, 0x7610, R28 ;  /* 0x00007610ff1c7816 */ /* 0x000fe4000000001c */
[----:B------:R-:W-:Y:S01]  /*7ea0*/  LOP3.LUT R15, R6, 0x340, RZ, 0xfc, !PT ;  /* 0x00000340060f7812 */ /* 0x000fe200078efcff */
[----:B------:R-:W-:Y:S01]  /*7eb0*/  UIADD3 UR35, UR35, UR39, URZ ;  /* 0x0000002723237290 */ /* 0x000fe2000fffe03f */
[----:B------:R-:W-:Y:S01]  /*7ec0*/  LOP3.LUT R19, R19, 0xffffffe0, R230, 0xe2, !PT ;  /* 0xffffffe013137812 */ /* 0x000fe200078ee2e6 */
[----:B------:R0:W5:Y:S01]  /*7ed0*/  @!P1 LDG.E.U16 R34, [R2.64+0x500] ;  /* 0x0005002a02229981 */ /* 0x000162000c1e1500 */
[----:B------:R-:W-:-:S02]  /*7ee0*/  PRMT R29, RZ, 0x7610, R29 ;  /* 0x00007610ff1d7816 */ /* 0x000fc4000000001d */
[C---:B------:R-:W-:Y:S01]  /*7ef0*/  LOP3.LUT R13, R6.reuse, 0x360, RZ, 0xfc, !PT ;  /* 0x00000360060d7812 */ /* 0x040fe200078efcff */
[----:B------:R-:W-:Y:S01]  /*7f00*/  UIMAD UR39, UR38, UR32, URZ ;  /* 0x00000020262772a4 */ /* 0x000fe2000f8e023f */
        /* <DEDUP_REMOVED lines=11> */
[----:B------:R-:W-:Y:S01]  /*7fc0*/  ISETP.GE.AND P3, PT, R14, UR28, PT ;  /* 0x0000001c0e007c0c */ /* 0x000fe2000bf66270 */
[----:B------:R-:W-:Y:S01]  /*7fd0*/  UIMAD UR39, UR7, UR33, UR39 ;  /* 0x00000021072772a4 */ /* 0x000fe2000f8e0227 */
[----:B------:R-:W-:Y:S01]  /*7fe0*/  ISETP.GE.AND P4, PT, R12, UR28, PT ;  /* 0x0000001c0c007c0c */ /* 0x000fe2000bf86270 */
[----:B------:R-:W-:Y:S01]  /*7ff0*/  UIMAD.WIDE.U32 UR34, UR7, UR32, UR34 ;  /* 0x00000020072272a5 */ /* 0x000fe2000f8e0022 */
[----:B------:R-:W-:Y:S01]  /*8000*/  ISETP.GE.AND P5, PT, R11, UR28, PT ;  /* 0x0000001c0b007c0c */ /* 0x000fe2000bfa6270 */
[----:B------:R0:W5:Y:S01]  /*8010*/  @!P0 LDG.E.U16 R26, [R2.64+0x640] ;  /* 0x0006402a021a8981 */ /* 0x000162000c1e1500 */
[----:B------:R-:W-:Y:S01]  /*8020*/  ISETP.GE.AND P0, PT, R19, UR28, PT ;  /* 0x0000001c13007c0c */ /* 0x000fe2000bf06270 */
[----:B------:R-:W-:Y:S01]  /*8030*/  ULDC.64 UR32, c[0x0][0x220] ;  /* 0x0000880000207ab9 */ /* 0x000fe20000000a00 */
[----:B------:R-:W-:Y:S01]  /*8040*/  PRMT R27, RZ, 0x7610, R27 ;  /* 0x00007610ff1b7816 */ /* 0x000fe2000000001b */
[----:B------:R-:W-:Y:S01]  /*8050*/  UIADD3 UR35, UR35, UR39, URZ ;  /* 0x0000002723237290 */ /* 0x000fe2000fffe03f */
[----:B------:R-:W-:Y:S01]  /*8060*/  PRMT R8, RZ, 0x7610, R8 ;  /* 0x00007610ff087816 */ /* 0x000fe20000000008 */
[----:B------:R-:W-:Y:S01]  /*8070*/  ULEA UR32, UP0, UR34, UR32, 0x3 ;  /* 0x0000002022207291 */ /* 0x000fe2000f80183f */
[----:B------:R-:W-:-:S02]  /*8080*/  PRMT R23, RZ, 0x7610, R23 ;  /* 0x00007610ff177816 */ /* 0x000fc40000000017 */
[----:B------:R-:W-:Y:S01]  /*8090*/  PRMT R24, RZ, 0x7610, R24 ;  /* 0x00007610ff187816 */ /* 0x000fe20000000018 */
[----:B------:R-:W-:Y:S01]  /*80a0*/  ULEA.HI.X UR33, UR34, UR33, UR35, 0x3, UP0 ;  /* 0x0000002122217291 */ /* 0x000fe200080f1c23 */
[----:B------:R-:W-:Y:S01]  /*80b0*/  PRMT R22, RZ, 0x7610, R22 ;  /* 0x00007610ff167816 */ /* 0x000fe20000000016 */
[----:B------:R0:W5:Y:S01]  /*80c0*/  @!P1 LDG.E.U16 R27, [R2.64+0x680] ;  /* 0x0006802a021b9981 */ /* 0x000162000c1e1500 */
[----:B------:R-:W-:-:S03]  /*80d0*/  PRMT R21, RZ, 0x7610, R21 ;  /* 0x00007610ff157816 */ /* 0x000fc60000000015 */
[----:B------:R0:W5:Y:S01]  /*80e0*/  @!P2 LDG.E.U16 R8, [R2.64+0x6c0] ;  /* 0x0006c02a0208a981 */ /* 0x000162000c1e1500 */
[----:B------:R-:W-:-:S03]  /*80f0*/  MOV R4, UR32 ;  /* 0x0000002000047c02 */ /* 0x000fc60008000f00 */
[----:B------:R0:W5:Y:S01]  /*8100*/  @!P3 LDG.E.U16 R23, [R2.64+0x700] ;  /* 0x0007002a0217b981 */ /* 0x000162000c1e1500 */
[----:B------:R-:W-:Y:S01]  /*8110*/  MOV R5, UR33 ;  /* 0x0000002100057c02 */ /* 0x000fe20008000f00 */
[----:B------:R-:W-:Y:S02]  /*8120*/  ULDC.64 UR32, c[0x0][0x1c0] ;  /* 0x0000700000207ab9 */ /* 0x000fe40000000a00 */
[----:B------:R0:W5:Y:S04]  /*8130*/  @!P4 LDG.E.U16 R24, [R2.64+0x740] ;  /* 0x0007402a0218c981 */ /* 0x000168000c1e1500 */
[----:B------:R0:W5:Y:S04]  /*8140*/  @!P5 LDG.E.U16 R22, [R2.64+0x780] ;  /* 0x0007802a0216d981 */ /* 0x000168000c1e1500 */
[----:B------:R0:W5:Y:S04]  /*8150*/  @!P0 LDG.E.U16 R21, [R2.64+0x7c0] ;  /* 0x0007c02a02158981 */ /* 0x000168000c1e1500 */
[----:B------:R-:W5:Y:S01]  /*8160*/  LDG.E.64 R4, [R4.64] ;  /* 0x0000002a04047981 */ /* 0x000f62000c1e1b00 */
[----:B------:R-:W-:-:S04]  /*8170*/  SHF.L.U32 R243, R128, 0x5, RZ ;  /* 0x0000000580f37819 */ /* 0x000fc800000006ff */
[----:B------:R-:W-:Y:S01]  /*8180*/  LOP3.LUT R16, R243, 0xfffffc00, RZ, 0xc0, !PT ;  /* 0xfffffc00f3107812 */ /* 0x000fe200078ec0ff */
[----:B------:R-:W-:Y:S01]  /*8190*/  UIMAD UR32, UR38, UR32, URZ ;  /* 0x00000020262072a4 */ /* 0x000fe2000f8e023f */
[----:B------:R-:W-:Y:S02]  /*81a0*/  MOV R9, UR7 ;  /* 0x0000000700097c02 */ /* 0x000fe40008000f00 */
[----:B0-----:R-:W-:Y:S01]  /*81b0*/  IADD3 R3, R16, R125, RZ ;  /* 0x0000007d10037210 */ /* 0x001fe20007ffe0ff */
[----:B------:R-:W-:Y:S01]  /*81c0*/  UIMAD UR32, UR7, UR33, UR32 ;  /* 0x00000021072072a4 */ /* 0x000fe2000f8e0220 */
[----:B------:R-:W-:Y:S02]  /*81d0*/  ISETP.GE.AND P1, PT, R10, UR28, PT ;  /* 0x0000001c0a007c0c */ /* 0x000fe4000bf26270 */
[----:B------:R-:W-:Y:S02]  /*81e0*/  IADD3 R2, R3, 0x20, RZ ;  /* 0x0000002003027810 */ /* 0x000fe40007ffe0ff */
[----:B------:R-:W-:Y:S01]  /*81f0*/  ISETP.GE.AND P0, PT, R6, UR28, PT ;  /* 0x0000001c06007c0c */ /* 0x000fe2000bf06270 */
[----:B------:R-:W-:Y:S01]  /*8200*/  IMAD.WIDE.U32 R6, R9, c[0x0][0x1c0], R6 ;  /* 0x0000700009067a25 */ /* 0x000fe200078e0006 */
[----:B------:R-:W-:-:S02]  /*8210*/  IADD3 R10, R3, 0x40, RZ ;  /* 0x00000040030a7810 */ /* 0x000fc40007ffe0ff */
[C---:B------:R-:W-:Y:S02]  /*8220*/  IADD3 R138, R3.reuse, 0x60, RZ ;  /* 0x00000060038a7810 */ /* 0x040fe40007ffe0ff */
[CC--:B------:R-:W-:Y:S02]  /*8230*/  LEA.HI.SX32 R38, R3.reuse, R3.reuse, 0x1b ;  /* 0x0000000303267211 */ /* 0x0c0fe400078fdaff */
[C---:B------:R-:W-:Y:S02]  /*8240*/  IADD3 R140, R3.reuse, 0x80, RZ ;  /* 0x00000080038c7810 */ /* 0x040fe40007ffe0ff */
[C---:B------:R-:W-:Y:S02]  /*8250*/  IADD3 R142, R3.reuse, 0xa0, RZ ;  /* 0x000000a0038e7810 */ /* 0x040fe40007ffe0ff */
[----:B------:R-:W-:Y:S02]  /*8260*/  LEA.HI.SX32 R37, R2, R3, 0x1b ;  /* 0x0000000302257211 */ /* 0x000fe400078fdaff */
        /* <DEDUP_REMOVED lines=28> */
[----:B------:R-:W-:Y:S02]  /*8430*/  SHF.L.U32 R38, R38, 0x1, RZ ;  /* 0x0000000126267819 */ /* 0x000fe400000006ff */
[----:B------:R-:W-:Y:S02]  /*8440*/  LEA.HI.SX32 R140, R140, R3, 0x1b ;  /* 0x000000038c8c7211 */ /* 0x000fe400078fdaff */
[----:B------:R-:W-:-:S02]  /*8450*/  IADD3 R7, R7, UR32, RZ ;  /* 0x0000002007077c10 */ /* 0x000fc4000fffe0ff */
[----:B------:R-:W-:Y:S02]  /*8460*/  LEA R2, P2, R6, UR24, 0x1 ;  /* 0x0000001806027c11 */ /* 0x000fe4000f8408ff */
[-C--:B------:R-:W-:Y:S02]  /*8470*/  LEA.HI.SX32 R142, R142, R3.reuse, 0x1b ;  /* 0x000000038e8e7211 */ /* 0x080fe400078fdaff */
[----:B------:R-:W-:Y:S02]  /*8480*/  SHF.L.U32 R37, R37, 0x1, RZ ;  /* 0x0000000125257819 */ /* 0x000fe400000006ff */
        /* <DEDUP_REMOVED lines=27> */
[----:B------:R-:W-:Y:S01]  /*8640*/  SHF.L.U32 R10, R10, 0x1, RZ ;  /* 0x000000010a0a7819 */ /* 0x000fe200000006ff */
[----:B--2---:R-:W-:Y:S01]  /*8650*/  STS.U16 [R38], R63 ;  /* 0x0000003f26007388 */ /* 0x004fe20000000400 */
[----:B------:R-:W-:Y:S02]  /*8660*/  LEA.HI.X R3, R6, UR25, R7, 0x1, P2 ;  /* 0x0000001906037c11 */ /* 0x000fe400090f0c07 */
[----:B------:R-:W-:Y:S01]  /*8670*/  SHF.L.U32 R187, R140, 0x1, RZ ;  /* 0x000000018cbb7819 */ /* 0x000fe200000006ff */
[----:B---3--:R0:W-:Y:S01]  /*8680*/  STS.U16 [R37+0x40], R0 ;  /* 0x0000400025007388 */ /* 0x0081e20000000400 */
[----:B------:R-:W-:Y:S02]  /*8690*/  SHF.L.U32 R6, R142, 0x1, RZ ;  /* 0x000000018e067819 */ /* 0x000fe400000006ff */
[----:B------:R-:W-:Y:S01]  /*86a0*/  SHF.L.U32 R7, R144, 0x1, RZ ;  /* 0x0000000190077819 */ /* 0x000fe200000006ff */
[----:B----4-:R-:W-:Y:S01]  /*86b0*/  STS.U16 [R9+0x80], R132 ;  /* 0x0000808409007388 */ /* 0x010fe20000000400 */
[----:B------:R-:W-:-:S02]  /*86c0*/  SHF.L.U32 R189, R146, 0x1, RZ ;  /* 0x0000000192bd7819 */ /* 0x000fc400000006ff */
[----:B------:R-:W-:Y:S01]  /*86d0*/  SHF.L.U32 R191, R148, 0x1, RZ ;  /* 0x0000000194bf7819 */ /* 0x000fe200000006ff */
[----:B-----5:R-:W-:Y:S01]  /*86e0*/  STS.U16 [R10+0xc0], R61 ;  /* 0x0000c03d0a007388 */ /* 0x020fe20000000400 */
[----:B------:R-:W-:Y:S02]  /*86f0*/  SHF.L.U32 R129, R129, 0x1, RZ ;  /* 0x0000000181817819 */ /* 0x000fe400000006ff */
[----:B0-----:R-:W-:Y:S01]  /*8700*/  SHF.L.U32 R0, R154, 0x1, RZ ;  /* 0x000000019a007819 */ /* 0x001fe200000006ff */
        /* <DEDUP_REMOVED lines=17> */
[----:B0-----:R-:W-:-:S03]  /*8820*/  SHF.L.U32 R60, R184, 0x1, RZ ;  /* 0x00000001b83c7819 */ /* 0x001fc600000006ff */
        /* <DEDUP_REMOVED lines=13> */
[----:B------:R-:W-:Y:S02]  /*8900*/  SHF.L.U32 R70, R198, 0x1, RZ ;  /* 0x00000001c6467819 */ /* 0x000fe400000006ff */
[----:B------:R-:W-:Y:S02]  /*8910*/  SHF.L.U32 R71, R71, 0x1, RZ ;  /* 0x0000000147477819 */ /* 0x000fe400000006ff */
[----:B------:R-:W-:Y:S02]  /*8920*/  SHF.L.U32 R110, R202, 0x1, RZ ;  /* 0x00000001ca6e7819 */ /* 0x000fe400000006ff */
[----:B------:R-:W-:Y:S01]  /*8930*/  SHF.L.U32 R111, R111, 0x1, RZ ;  /* 0x000000016f6f7819 */ /* 0x000fe200000006ff */
[----:B------:R-:W-:Y:S01]  /*8940*/  STS.U16 [R61+0x500], R34 ;  /* 0x000500223d007388 */ /* 0x000fe20000000400 */
[----:B------:R-:W-:-:S03]  /*8950*/  SHF.L.U32 R153, R153, 0x1, RZ ;  /* 0x0000000199997819 */ /* 0x000fc600000006ff */
[----:B------:R-:W-:Y:S04]  /*8960*/  STS.U16 [R65+0x540], R32 ;  /* 0x0005402041007388 */ /* 0x000fe80000000400 */
[----:B------:R-:W-:Y:S01]  /*8970*/  STS.U16 [R66+0x580], R25 ;  /* 0x0005801942007388 */ /* 0x000fe20000000400 */
[----:B------:R-:W-:-:S03]  /*8980*/  SHF.L.U32 R154, R208, 0x1, RZ ;  /* 0x00000001d09a7819 */ /* 0x000fc600000006ff */
[----:B------:R-:W-:Y:S01]  /*8990*/  STS.U16 [R67+0x5c0], R28 ;  /* 0x0005c01c43007388 */ /* 0x000fe20000000400 */
[----:B------:R-:W-:-:S03]  /*89a0*/  PRMT R199, RZ, 0x7610, R199 ;  /* 0x00007610ffc77816 */ /* 0x000fc600000000c7 */
[----:B------:R-:W-:Y:S01]  /*89b0*/  STS.U16 [R68+0x600], R29 ;  /* 0x0006001d44007388 */ /* 0x000fe20000000400 */
[----:B------:R-:W-:-:S03]  /*89c0*/  PRMT R202, RZ, 0x7610, R202 ;  /* 0x00007610ffca7816 */ /* 0x000fc600000000ca */
[----:B------:R-:W-:Y:S04]  /*89d0*/  STS.U16 [R69+0x640], R26 ;  /* 0x0006401a45007388 */ /* 0x000fe80000000400 */
[----:B------:R-:W-:Y:S04]  /*89e0*/  STS.U16 [R70+0x680], R27 ;  /* 0x0006801b46007388 */ /* 0x000fe80000000400 */
[----:B------:R0:W-:Y:S04]  /*89f0*/  STS.U16 [R71+0x6c0], R8 ;  /* 0x0006c00847007388 */ /* 0x0001e80000000400 */
[----:B------:R-:W-:Y:S04]  /*8a00*/  STS.U16 [R110+0x700], R23 ;  /* 0x000700176e007388 */ /* 0x000fe80000000400 */
[----:B------:R-:W-:Y:S04]  /*8a10*/  STS.U16 [R111+0x740], R24 ;  /* 0x000740186f007388 */ /* 0x000fe80000000400 */
[----:B------:R-:W-:Y:S04]  /*8a20*/  STS.U16 [R153+0x780], R22 ;  /* 0x0007801699007388 */ /* 0x000fe80000000400 */
[----:B------:R1:W-:Y:S01]  /*8a30*/  STS.U16 [R154+0x7c0], R21 ;  /* 0x0007c0159a007388 */ /* 0x0003e20000000400 */
[----:B------:R-:W-:-:S06]  /*8a40*/  NOP ;  /* 0x0000000000007918 */ /* 0x000fcc0000000000 */
[----:B------:R2:W3:Y:S01]  /*8a50*/  @!P0 LDG.E.U16 R199, [R2.64] ;  /* 0x0000002a02c78981 */ /* 0x0004e2000c1e1500 */
[----:B------:R-:W-:Y:S01]  /*8a60*/  ISETP.GE.AND P0, PT, R173, UR28, PT ;  /* 0x0000001cad007c0c */ /* 0x000fe2000bf06270 */
[----:B------:R-:W0:Y:S02]  /*8a70*/  R2UR UR34, R5 ;  /* 0x00000000052273c2 */ /* 0x000e2400000e0000 */
[----:B------:R2:W4:Y:S01]  /*8a80*/  @!P1 LDG.E.U16 R202, [R2.64+0x40] ;  /* 0x0000402a02ca9981 */ /* 0x000522000c1e1500 */
[----:B------:R-:W-:Y:S02]  /*8a90*/  ISETP.GE.AND P1, PT, R171, UR28, PT ;  /* 0x0000001cab007c0c */ /* 0x000fe4000bf26270 */
[----:B------:R-:W-:Y:S02]  /*8aa0*/  PRMT R200, RZ, 0x7610, R200 ;  /* 0x00007610ffc87816 */ /* 0x000fe400000000c8 */
[----:B------:R-:W-:-:S05]  /*8ab0*/  PRMT R197, RZ, 0x7610, R197 ;  /* 0x00007610ffc57816 */ /* 0x000fca00000000c5 */
[----:B------:R2:W5:Y:S01]  /*8ac0*/  @!P0 LDG.E.U16 R200, [R2.64+0x80] ;  /* 0x0000802a02c88981 */ /* 0x000562000c1e1500 */
[----:B------:R-:W-:-:S03]  /*8ad0*/  ISETP.GE.AND P0, PT, R169, UR28, PT ;  /* 0x0000001ca9007c0c */ /* 0x000fc6000bf06270 */
[----:B------:R2:W2:Y:S01]  /*8ae0*/  @!P1 LDG.E.U16 R197, [R2.64+0xc0] ;  /* 0x0000c02a02c59981 */ /* 0x0004a2000c1e1500 */
[----:B------:R-:W-:Y:S01]  /*8af0*/  PRMT R198, RZ, 0x7610, R198 ;  /* 0x00007610ffc67816 */ /* 0x000fe200000000c6 */
[----:B0-----:R-:W-:-:S08]  /*8b00*/  FMUL.FTZ R8, R101, UR34 ;  /* 0x0000002265087c20 */ /* 0x001fd00008410000 */
[----:B------:R2:W2:Y:S01]  /*8b10*/  @!P0 LDG.E.U16 R198, [R2.64+0x100] ;  /* 0x0001002a02c68981 */ /* 0x0004a2000c1e1500 */
[----:B-1----:R-:W-:Y:S02]  /*8b20*/  FMUL.RZ R21, R8, 0.15915493667125701904 ;  /* 0x3e22f98308157820 */ /* 0x002fe4000040c000 */
[----:B------:R-:W-:Y:S01]  /*8b30*/  FMUL.FTZ R8, R100, UR34 ;  /* 0x0000002264087c20 */ /* 0x000fe20008410000 */
[----:B------:R-:W-:Y:S01]  /*8b40*/  ISETP.GE.AND P0, PT, R167, UR28, PT ;  /* 0x0000001ca7007c0c */ /* 0x000fe2000bf06270 */
[----:B------:R-:W-:Y:S01]  /*8b50*/  FMUL.FTZ R5, R98, UR34 ;  /* 0x0000002262057c20 */ /* 0x000fe20008410000 */
[----:B------:R-:W-:Y:S01]  /*8b60*/  ISETP.GE.AND P1, PT, R165, UR28, PT ;  /* 0x0000001ca5007c0c */ /* 0x000fe2000bf26270 */
        /* <DEDUP_REMOVED lines=9> */
[----:B------:R-:W-:Y:S02]  /*8c00*/  PRMT R190, RZ, 0x7610, R190 ;  /* 0x00007610ffbe7816 */ /* 0x000fe400000000be */
[----:B------:R-:W-:Y:S02]  /*8c10*/  ISETP.GE.AND P1, PT, R162, UR28, PT ;  /* 0x0000001ca2007c0c */ /* 0x000fe4000bf26270 */
[----:B------:R-:W-:-:S07]  /*8c20*/  ISETP.GE.AND P3, PT, R163, UR28, PT ;  /* 0x0000001ca3007c0c */ /* 0x000fce000bf66270 */
[----:B------:R2:W2:Y:S01]  /*8c30*/  @!P4 LDG.E.U16 R190, [R2.64+0x1c0] ;  /* 0x0001c02a02bec981 */ /* 0x0004a2000c1e1500 */
[----:B------:R-:W-:Y:S02]  /*8c40*/  PRMT R194, RZ, 0x7610, R194 ;  /* 0x00007610ffc27816 */ /* 0x000fe400000000c2 */
[----:B------:R-:W-:-:S04]  /*8c50*/  PRMT R193, RZ, 0x7610, R193 ;  /* 0x00007610ffc17816 */ /* 0x000fc800000000c1 */
[----:B------:R2:W2:Y:S01]  /*8c60*/  @!P1 LDG.E.U16 R194, [R2.64+0x200] ;  /* 0x0002002a02c29981 */ /* 0x0004a2000c1e1500 */
[----:B------:R-:W-:-:S03]  /*8c70*/  ISETP.GE.AND P2, PT, R160, UR28, PT ;  /* 0x0000001ca0007c0c */ /* 0x000fc6000bf46270 */
[----:B------:R2:W3:Y:S01]  /*8c80*/  @!P3 LDG.E.U16 R193, [R2.64+0x240] ;  /* 0x0002402a02c1b981 */ /* 0x0004e2000c1e1500 */
[----:B------:R-:W-:Y:S02]  /*8c90*/  PRMT R130, RZ, 0x7610, R130 ;  /* 0x00007610ff827816 */ /* 0x000fe40000000082 */
[----:B------:R-:W-:-:S07]  /*8ca0*/  ISETP.GE.AND P5, PT, R161, UR28, PT ;  /* 0x0000001ca1007c0c */ /* 0x000fce000bfa6270 */
[----:B------:R2:W3:Y:S01]  /*8cb0*/  @!P2 LDG.E.U16 R130, [R2.64+0x280] ;  /* 0x0002802a0282a981 */ /* 0x0004e2000c1e1500 */
[----:B------:R-:W-:Y:S02]  /*8cc0*/  PRMT R132, RZ, 0x7610, R132 ;  /* 0x00007610ff847816 */ /* 0x000fe40000000084 */
[----:B------:R-:W-:-:S04]  /*8cd0*/  ISETP.GE.AND P4, PT, R159, UR28, PT ;  /* 0x0000001c9f007c0c */ /* 0x000fc8000bf86270 */
[----:B------:R2:W3:Y:S01]  /*8ce0*/  @!P5 LDG.E.U16 R132, [R2.64+0x2c0] ;  /* 0x0002c02a0284d981 */ /* 0x0004e2000c1e1500 */
[----:B------:R-:W-:Y:S02]  /*8cf0*/  PRMT R134, RZ, 0x7610, R134 ;  /* 0x00007610ff867816 */ /* 0x000fe40000000086 */
[----:B------:R-:W-:-:S06]  /*8d00*/  ISETP.GE.AND P1, PT, R158, UR28, PT ;  /* 0x0000001c9e007c0c */ /* 0x000fcc000bf26270 */
        /* <DEDUP_REMOVED lines=16> */
[----:B------:R-:W-:Y:S01]  /*8e10*/  PRMT R146, RZ, 0x7610, R146 ;  /* 0x00007610ff927816 */ /* 0x000fe20000000092 */
[----:B------:R-:W-:Y:S01]  /*8e20*/  MUFU.SIN R188, R21 ;  /* 0x0000001500bc7308 */ /* 0x000fe20000000400 */
[----:B------:R-:W-:-:S07]  /*8e30*/  ISETP.GE.AND P0, PT, R19, UR28, PT ;  /* 0x0000001c13007c0c */ /* 0x000fce000bf06270 */
[----:B------:R0:W-:Y:S01]  /*8e40*/  MUFU.COS R196, R21 ;  /* 0x0000001500c47308 */ /* 0x0001e20000000000 */
[----:B------:R2:W3:Y:S01]  /*8e50*/  @!P1 LDG.E.U16 R146, [R2.64+0x480] ;  /* 0x0004802a02929981 */ /* 0x0004e2000c1e1500 */
[----:B------:R-:W-:Y:S01]  /*8e60*/  ISETP.GE.AND P3, PT, R150, UR28, PT ;  /* 0x0000001c96007c0c */ /* 0x000fe2000bf66270 */
[----:B0-----:R-:W-:-:S05]  /*8e70*/  FMUL.FTZ R21, R97, UR34 ;  /* 0x0000002261157c20 */ /* 0x001fca0008410000 */
[----:B------:R-:W-:Y:S01]  /*8e80*/  MUFU.SIN R35, R22 ;  /* 0x0000001600237308 */ /* 0x000fe20000000400 */
[----:B------:R-:W-:-:S07]  /*8e90*/  FMUL.FTZ R19, R94, UR34 ;  /* 0x000000225e137c20 */ /* 0x000fce0008410000 */
[----:B------:R0:W-:Y:S02]  /*8ea0*/  MUFU.COS R36, R22 ;  /* 0x0000001600247308 */ /* 0x0001e40000000000 */
[----:B0-----:R-:W-:Y:S02]  /*8eb0*/  FMUL.RZ R22, R21, 0.15915493667125701904 ;  /* 0x3e22f98315167820 */ /* 0x001fe4000040c000 */
[----:B------:R-:W-:-:S04]  /*8ec0*/  FMUL.FTZ R21, R96, UR34 ;  /* 0x0000002260157c20 */ /* 0x000fc80008410000 */
[----:B------:R-:W-:Y:S01]  /*8ed0*/  MUFU.SIN R33, R23 ;  /* 0x0000001700217308 */ /* 0x000fe20000000400 */
[----:B------:R-:W-:-:S07]  /*8ee0*/  PRMT R63, RZ, 0x7610, R63 ;  /* 0x00007610ff3f7816 */ /* 0x000fce000000003f */
[----:B------:R0:W-:Y:S01]  /*8ef0*/  MUFU.COS R34, R23 ;  /* 0x0000001700227308 */ /* 0x0001e20000000000 */
[----:B------:R-:W-:Y:S01]  /*8f00*/  ISETP.GE.AND P2, PT, R149, UR28, PT ;  /* 0x0000001c95007c0c */ /* 0x000fe2000bf46270 */
[----:B------:R2:W3:Y:S06]  /*8f10*/  @!P3 LDG.E.U16 R63, [R2.64+0x4c0] ;  /* 0x0004c02a023fb981 */ /* 0x0004ec000c1e1500 */
[----:B------:R-:W-:Y:S01]  /*8f20*/  MUFU.SIN R29, R22 ;  /* 0x00000016001d7308 */ /* 0x000fe20000000400 */
[----:B0-----:R-:W-:Y:S02]  /*8f30*/  FMUL.RZ R23, R21, 0.15915493667125701904 ;  /* 0x3e22f98315177820 */ /* 0x001fe4000040c000 */
[----:B------:R-:W-:-:S05]  /*8f40*/  FMUL.FTZ R21, R95, UR34 ;  /* 0x000000225f157c20 */ /* 0x000fca0008410000 */
[----:B------:R0:W-:Y:S01]  /*8f50*/  MUFU.COS R30, R22 ;  /* 0x00000016001e7308 */ /* 0x0001e20000000000 */
[----:B------:R-:W-:Y:S02]  /*8f60*/  FMUL.RZ R21, R21, 0.15915493667125701904 ;  /* 0x3e22f98315157820 */ /* 0x000fe4000040c000 */
[----:B0-----:R-:W-:Y:S02]  /*8f70*/  FMUL.RZ R22, R19, 0.15915493667125701904 ;  /* 0x3e22f98313167820 */ /* 0x001fe4000040c000 */
[----:B------:R-:W-:-:S03]  /*8f80*/  FMUL.FTZ R19, R93, UR34 ;  /* 0x000000225d137c20 */ /* 0x000fc60008410000 */
[----:B------:R-:W-:Y:S01]  /*8f90*/  MUFU.SIN R31, R24 ;  /* 0x00000018001f7308 */ /* 0x000fe20000000400 */
[----:B------:R-:W-:-:S07]  /*8fa0*/  FMUL.RZ R62, R19, 0.15915493667125701904 ;  /* 0x3e22f983133e7820 */ /* 0x000fce000040c000 */
[----:B------:R-:W-:Y:S08]  /*8fb0*/  MUFU.COS R32, R24 ;  /* 0x0000001800207308 */ /* 0x000ff00000000000 */
[----:B------:R-:W-:Y:S08]  /*8fc0*/  MUFU.SIN R27, R23 ;  /* 0x00000017001b7308 */ /* 0x000ff00000000400 */
[----:B------:R-:W-:Y:S08]  /*8fd0*/  MUFU.COS R28, R23 ;  /* 0x00000017001c7308 */ /* 0x000ff00000000000 */
[----:B------:R-:W-:Y:S08]  /*8fe0*/  MUFU.SIN R25, R21 ;  /* 0x0000001500197308 */ /* 0x000ff00000000400 */
[----:B------:R-:W-:Y:S08]  /*8ff0*/  MUFU.COS R26, R21 ;  /* 0x00000015001a7308 */ /* 0x000ff00000000000 */
[----:B------:R-:W-:Y:S08]  /*9000*/  MUFU.SIN R23, R22 ;  /* 0x0000001600177308 */ /* 0x000ff00000000400 */
[----:B------:R-:W-:Y:S08]  /*9010*/  MUFU.COS R24, R22 ;  /* 0x0000001600187308 */ /* 0x000ff00000000000 */
[----:B------:R-:W-:Y:S08]  /*9020*/  MUFU.SIN R21, R62 ;  /* 0x0000003e00157308 */ /* 0x000ff00000000400 */
[----:B------:R0:W-:Y:S01]  /*9030*/  MUFU.COS R22, R62 ;  /* 0x0000003e00167308 */ /* 0x0001e20000000000 */
[----:B------:R-:W-:-:S02]  /*9040*/  ISETP.GE.AND P5, PT, R147, UR28, PT ;  /* 0x0000001c93007c0c */ /* 0x000fc4000bfa6270 */
[----:B0-----:R-:W-:Y:S02]  /*9050*/  PRMT R62, RZ, 0x7610, R62 ;  /* 0x00007610ff3e7816 */ /* 0x001fe4000000003e */
[----:B------:R-:W-:Y:S02]  /*9060*/  ISETP.GE.AND P4, PT, R127, UR28, PT ;  /* 0x0000001c7f007c0c */ /* 0x000fe4000bf86270 */
[----:B------:R-:W-:Y:S02]  /*9070*/  ISETP.GE.AND P1, PT, R20, UR28, PT ;  /* 0x0000001c14007c0c */ /* 0x000fe4000bf26270 */
[----:B------:R2:W5:Y:S01]  /*9080*/  @!P2 LDG.E.U16 R62, [R2.64+0x500] ;  /* 0x0005002a023ea981 */ /* 0x000562000c1e1500 */
[----:B------:R-:W-:Y:S02]  /*9090*/  ISETP.GE.AND P3, PT, R18, UR28, PT ;  /* 0x0000001c12007c0c */ /* 0x000fe4000bf66270 */
[----:B------:R-:W-:Y:S02]  /*90a0*/  ISETP.GE.AND P2, PT, R17, UR28, PT ;  /* 0x0000001c11007c0c */ /* 0x000fe4000bf46270 */
[----:B------:R-:W-:-:S02]  /*90b0*/  PRMT R158, RZ, 0x7610, R158 ;  /* 0x00007610ff9e7816 */ /* 0x000fc4000000009e */
[----:B------:R-:W-:Y:S02]  /*90c0*/  PRMT R155, RZ, 0x7610, R155 ;  /* 0x00007610ff9b7816 */ /* 0x000fe4000000009b */
[----:B------:R-:W-:Y:S02]  /*90d0*/  PRMT R156, RZ, 0x7610, R156 ;  /* 0x00007610ff9c7816 */ /* 0x000fe4000000009c */
[----:B------:R-:W-:Y:S01]  /*90e0*/  PRMT R157, RZ, 0x7610, R157 ;  /* 0x00007610ff9d7816 */ /* 0x000fe2000000009d */
[----:B------:R-:W0:Y:S01]  /*90f0*/  R2UR UR33, R4 ;  /* 0x00000000042173c2 */ /* 0x000e2200000e0000 */
[----:B------:R-:W-:Y:S01]  /*9100*/  PRMT R160, RZ, 0x7610, R160 ;  /* 0x00007610ffa07816 */ /* 0x000fe200000000a0 */
        /* <DEDUP_REMOVED lines=21> */
[----:B------:R2:W5:Y:S02]  /*9260*/  @!P0 LDG.E.U16 R163, [R2.64+0x7c0] ;  /* 0x0007c02a02a38981 */ /* 0x000564000c1e1500 */
[----:B--2---:R-:W-:-:S04]  /*9270*/  FMUL.FTZ R2, R88, UR34 ;  /* 0x0000002258027c20 */ /* 0x004fc80008410000 */
[----:B------:R-:W-:Y:S01]  /*9280*/  FMUL.RZ R204, R2, 0.15915493667125701904 ;  /* 0x3e22f98302cc7820 */ /* 0x000fe2000040c000 */
[----:B0-----:R-:W-:Y:S01]  /*9290*/  MOV R2, UR33 ;  /* 0x0000002100027c02 */ /* 0x001fe20008000f00 */
[----:B------:R-:W-:-:S04]  /*92a0*/  FMUL.FTZ R19, R92, UR34 ;  /* 0x000000225c137c20 */ /* 0x000fc80008410000 */
[----:B------:R-:W-:Y:S01]  /*92b0*/  FMUL.FTZ R2, R2, 1.4426950216293334961 ;  /* 0x3fb8aa3b02027820 */ /* 0x000fe20000410000 */
[----:B------:R-:W-:Y:S01]  /*92c0*/  LEA R16, R125, R16, 0x5 ;  /* 0x000000107d107211 */ /* 0x000fe200078e28ff */
[----:B------:R-:W-:Y:S02]  /*92d0*/  FMUL.RZ R64, R19, 0.15915493667125701904 ;  /* 0x3e22f98313407820 */ /* 0x000fe4000040c000 */
[----:B------:R-:W-:Y:S02]  /*92e0*/  FMUL.FTZ R3, R2, R101 ;  /* 0x0000006502037220 */ /* 0x000fe40000410000 */
[----:B------:R-:W-:Y:S01]  /*92f0*/  MUFU.SIN R19, R64 ;  /* 0x0000004000137308 */ /* 0x000fe20000000400 */
[----:B------:R-:W-:-:S07]  /*9300*/  FMUL.FTZ R18, R91, UR34 ;  /* 0x000000225b127c20 */ /* 0x000fce0008410000 */
[----:B------:R0:W-:Y:S01]  /*9310*/  MUFU.COS R20, R64 ;  /* 0x0000004000147308 */ /* 0x0001e20000000000 */
[----:B------:R-:W-:-:S07]  /*9320*/  FMUL.RZ R126, R18, 0.15915493667125701904 ;  /* 0x3e22f983127e7820 */ /* 0x000fce000040c000 */
[----:B------:R-:W1:Y:S01]  /*9330*/  MUFU.EX2 R3, R3 ;  /* 0x0000000300037308 */ /* 0x000e620000000800 */
[----:B0-----:R-:W-:-:S04]  /*9340*/  LEA.HI.SX32 R64, R16, R16, 0x1b ;  /* 0x0000001010407211 */ /* 0x001fc800078fdaff */
[----:B------:R-:W-:Y:S01]  /*9350*/  SHF.L.U32 R64, R64, 0x1, RZ ;  /* 0x0000000140407819 */ /* 0x000fe200000006ff */
[----:B------:R-:W-:Y:S02]  /*9360*/  FMUL.FTZ R12, R90, UR34 ;  /* 0x000000225a0c7c20 */ /* 0x000fe40008410000 */
[----:B------:R-:W-:Y:S02]  /*9370*/  MUFU.SIN R17, R126 ;  /* 0x0000007e00117308 */ /* 0x000fe40000000400 */
[----:B------:R-:W-:Y:S01]  /*9380*/  LDS.U16 R186, [R64] ;  /* 0x0000000040ba7984 */ /* 0x000fe20000000400 */
[----:B------:R-:W-:-:S03]  /*9390*/  FMUL.RZ R12, R12, 0.15915493667125701904 ;  /* 0x3e22f9830c0c7820 */ /* 0x000fc6000040c000 */
[----:B------:R-:W-:Y:S02]  /*93a0*/  LDS.U16 R185, [R64+0x2] ;  /* 0x0000020040b97984 */ /* 0x000fe40000000400 */
[----:B------:R0:W-:Y:S02]  /*93b0*/  MUFU.COS R18, R126 ;  /* 0x0000007e00127308 */ /* 0x0001e40000000000 */
[----:B------:R-:W2:Y:S01]  /*93c0*/  LDS.U16 R127, [R64+0x4] ;  /* 0x00000400407f7984 */ /* 0x000ea20000000400 */
[----:B------:R-:W-:-:S03]  /*93d0*/  FMUL.FTZ R11, R89, UR34 ;  /* 0x00000022590b7c20 */ /* 0x000fc60008410000 */
[----:B------:R-:W-:Y:S04]  /*93e0*/  LDS.U16 R4, [R64+0x8] ;  /* 0x0000080040047984 */ /* 0x000fe80000000400 */
[----:B0-----:R-:W0:Y:S04]  /*93f0*/  LDS.U16 R126, [R64+0x6] ;  /* 0x00000600407e7984 */ /* 0x001e280000000400 */
[----:B------:R-:W0:Y:S04]  /*9400*/  LDS.U16 R195, [R64+0xa] ;  /* 0x00000a0040c37984 */ /* 0x000e280000000400 */
[----:B------:R-:W-:Y:S04]  /*9410*/  LDS.U16 R192, [R64+0xc] ;  /* 0x00000c0040c07984 */ /* 0x000fe80000000400 */
[----:B------:R-:W0:Y:S04]  /*9420*/  LDS.U16 R184, [R64+0xe] ;  /* 0x00000e0040b87984 */ /* 0x000e280000000400 */
[----:B------:R-:W0:Y:S04]  /*9430*/  LDS.U16 R183, [R64+0x10] ;  /* 0x0000100040b77984 */ /* 0x000e280000000400 */
[----:B------:R-:W0:Y:S04]  /*9440*/  LDS.U16 R182, [R64+0x12] ;  /* 0x0000120040b67984 */ /* 0x000e280000000400 */
[----:B------:R-:W0:Y:S04]  /*9450*/  LDS.U16 R181, [R64+0x14] ;  /* 0x0000140040b57984 */ /* 0x000e280000000400 */
[----:B------:R-:W0:Y:S04]  /*9460*/  LDS.U16 R180, [R64+0x16] ;  /* 0x0000160040b47984 */ /* 0x000e280000000400 */
[----:B------:R-:W-:Y:S04]  /*9470*/  LDS.U16 R179, [R64+0x18] ;  /* 0x0000180040b37984 */ /* 0x000fe80000000400 */
        /* <DEDUP_REMOVED lines=18> */
[----:B------:R-:W0:Y:S04]  /*95a0*/  LDS.U16 R152, [R64+0x3e] ;  /* 0x00003e0040987984 */ /* 0x000e280000000400 */
[----:B---3--:R-:W-:Y:S04]  /*95b0*/  STS.U16 [R38+0x1080], R199 ;  /* 0x001080c726007388 */ /* 0x008fe80000000400 */
[----:B----4-:R3:W-:Y:S01]  /*95c0*/  STS.U16 [R37+0x10c0], R202 ;  /* 0x0010c0ca25007388 */ /* 0x0107e20000000400 */
[----:B------:R-:W-:Y:S01]  /*95d0*/  MUFU.SIN R15, R12 ;  /* 0x0000000c000f7308 */ /* 0x000fe20000000400 */
[----:B------:R-:W-:-:S02]  /*95e0*/  FMUL.RZ R14, R11, 0.15915493667125701904 ;  /* 0x3e22f9830b0e7820 */ /* 0x000fc4000040c000 */
[----:B---3--:R-:W-:-:S05]  /*95f0*/  FMUL.FTZ R37, R2, R99 ;  /* 0x0000006302257220 */ /* 0x008fca0000410000 */
[----:B------:R-:W-:Y:S01]  /*9600*/  MUFU.COS R16, R12 ;  /* 0x0000000c00107308 */ /* 0x000fe20000000000 */
[----:B-----5:R3:W-:Y:S07]  /*9610*/  STS.U16 [R9+0x1100], R200 ;  /* 0x001100c809007388 */ /* 0x0207ee0000000400 */
[----:B------:R1:W-:Y:S01]  /*9620*/  MUFU.EX2 R202, R37 ;  /* 0x0000002500ca7308 */ /* 0x0003e20000000800 */
[----:B------:R4:W-:Y:S01]  /*9630*/  STS.U16 [R10+0x1140], R197 ;  /* 0x001140c50a007388 */ /* 0x0009e20000000400 */
[----:B------:R-:W-:-:S06]  /*9640*/  FMUL.FTZ R199, R2, R96 ;  /* 0x0000006002c77220 */ /* 0x000fcc0000410000 */
[----:B------:R-:W-:Y:S01]  /*9650*/  MUFU.SIN R11, R204 ;  /* 0x000000cc000b7308 */ /* 0x000fe20000000400 */
[----:B-1----:R-:W-:Y:S02]  /*9660*/  FMUL.FTZ R37, R3, R188 ;  /* 0x000000bc03257220 */ /* 0x002fe40000410000 */
[----:B------:R-:W-:-:S05]  /*9670*/  FMUL.FTZ R188, R2, R94 ;  /* 0x0000005e02bc7220 */ /* 0x000fca0000410000 */
[----:B------:R1:W-:Y:S01]  /*9680*/  MUFU.COS R12, R204 ;  /* 0x000000cc000c7308 */ /* 0x0003e20000000000 */
[C---:B---3--:R-:W-:Y:S02]  /*9690*/  FMUL.FTZ R9, R2.reuse, R93 ;  /* 0x0000005d02097220 */ /* 0x048fe40000410000 */
[----:B-1----:R-:W-:-:S05]  /*96a0*/  FMUL.FTZ R204, R2, R95 ;  /* 0x0000005f02cc7220 */ /* 0x002fca0000410000 */
[----:B------:R-:W-:Y:S01]  /*96b0*/  MUFU.EX2 R188, R188 ;  /* 0x000000bc00bc7308 */ /* 0x000fe20000000800 */
[----:B------:R-:W-:-:S07]  /*96c0*/  FMUL.FTZ R38, R2, R100 ;  /* 0x0000006402267220 */ /* 0x000fce0000410000 */
[----:B----4-:R-:W1:Y:S01]  /*96d0*/  MUFU.EX2 R10, R204 ;  /* 0x000000cc000a7308 */ /* 0x010e620000000800 */
[----:B------:R3:W-:Y:S07]  /*96e0*/  STS.U16 [R187+0x1180], R198 ;  /* 0x001180c6bb007388 */ /* 0x0007ee0000000400 */
[----:B------:R4:W-:Y:S01]  /*96f0*/  MUFU.EX2 R203, R38 ;  /* 0x0000002600cb7308 */ /* 0x0009e20000000800 */
[----:B------:R-:W-:-:S07]  /*9700*/  FMUL.FTZ R197, R2, R89 ;  /* 0x0000005902c57220 */ /* 0x000fce0000410000 */
[----:B------:R-:W5:Y:S01]  /*9710*/  MUFU.EX2 R199, R199 ;  /* 0x000000c700c77308 */ /* 0x000f620000000800 */
[----:B----4-:R-:W-:Y:S02]  /*9720*/  FMUL.FTZ R38, R3, R196 ;  /* 0x000000c403267220 */ /* 0x010fe40000410000 */
[----:B------:R-:W-:-:S05]  /*9730*/  FMUL.FTZ R3, R2, R92 ;  /* 0x0000005c02037220 */ /* 0x000fca0000410000 */
[----:B------:R-:W4:Y:S01]  /*9740*/  MUFU.EX2 R9, R9 ;  /* 0x0000000900097308 */ /* 0x000f220000000800 */
[----:B---3--:R-:W-:Y:S02]  /*9750*/  FMUL.FTZ R187, R2, R91 ;  /* 0x0000005b02bb7220 */ /* 0x008fe40000410000 */
[C---:B-1----:R-:W-:Y:S02]  /*9760*/  FMUL.FTZ R26, R10.reuse, R26 ;  /* 0x0000001a0a1a7220 */ /* 0x042fe40000410000 */
[----:B------:R-:W-:Y:S02]  /*9770*/  FMUL.FTZ R25, R10, R25 ;  /* 0x000000190a197220 */ /* 0x000fe40000410000 */
[----:B------:R-:W-:Y:S01]  /*9780*/  FMUL.FTZ R198, R87, UR34 ;  /* 0x0000002257c67c20 */ /* 0x000fe20008410000 */
[----:B------:R-:W1:Y:S01]  /*9790*/  MUFU.EX2 R3, R3 ;  /* 0x0000000300037308 */ /* 0x000e620000000800 */
[C---:B------:R-:W-:Y:S02]  /*97a0*/  FMUL.FTZ R196, R2.reuse, R90 ;  /* 0x0000005a02c47220 */ /* 0x040fe40000410000 */
[----:B------:R-:W-:-:S02]  /*97b0*/  FMUL.FTZ R10, R2, R88 ;  /* 0x00000058020a7220 */ /* 0x000fc40000410000 */
[C---:B------:R-:W-:Y:S02]  /*97c0*/  FMUL.FTZ R24, R188.reuse, R24 ;  /* 0x00000018bc187220 */ /* 0x040fe40000410000 */
[----:B------:R-:W-:Y:S01]  /*97d0*/  FMUL.FTZ R23, R188, R23 ;  /* 0x00000017bc177220 */ /* 0x000fe20000410000 */
[----:B------:R-:W-:Y:S01]  /*97e0*/  MUFU.SIN R13, R14 ;  /* 0x0000000e000d7308 */ /* 0x000fe20000000400 */
[----:B------:R-:W-:Y:S02]  /*97f0*/  FMUL.FTZ R188, R2, R87 ;  /* 0x0000005702bc7220 */ /* 0x000fe40000410000 */
[----:B------:R-:W-:-:S05]  /*9800*/  FMUL.RZ R198, R198, 0.15915493667125701904 ;  /* 0x3e22f983c6c67820 */ /* 0x000fca000040c000 */
[----:B------:R-:W3:Y:S01]  /*9810*/  MUFU.EX2 R187, R187 ;  /* 0x000000bb00bb7308 */ /* 0x000ee20000000800 */
[C---:B-----5:R-:W-:Y:S02]  /*9820*/  FMUL.FTZ R28, R199.reuse, R28 ;  /* 0x0000001cc71c7220 */ /* 0x060fe40000410000 */
[----:B------:R-:W-:Y:S02]  /*9830*/  FMUL.FTZ R27, R199, R27 ;  /* 0x0000001bc71b7220 */ /* 0x000fe40000410000 */
[----:B----4-:R-:W-:-:S03]  /*9840*/  FMUL.FTZ R22, R9, R22 ;  /* 0x0000001609167220 */ /* 0x010fc60000410000 */
[----:B------:R-:W-:Y:S01]  /*9850*/  MUFU.COS R14, R14 ;  /* 0x0000000e000e7308 */ /* 0x000fe20000000000 */
[----:B------:R-:W-:-:S07]  /*9860*/  FMUL.FTZ R21, R9, R21 ;  /* 0x0000001509157220 */ /* 0x000fce0000410000 */
[----:B------:R-:W4:Y:S08]  /*9870*/  MUFU.EX2 R197, R197 ;  /* 0x000000c500c57308 */ /* 0x000f300000000800 */
[----:B------:R-:W5:Y:S08]  /*9880*/  MUFU.EX2 R196, R196 ;  /* 0x000000c400c47308 */ /* 0x000f700000000800 */
[----:B------:R-:W0:Y:S01]  /*9890*/  MUFU.EX2 R10, R10 ;  /* 0x0000000a000a7308 */ /* 0x000e220000000800 */
[----:B-1----:R-:W-:-:S07]  /*98a0*/  FMUL.FTZ R20, R3, R20 ;  /* 0x0000001403147220 */ /* 0x002fce0000410000 */
[----:B------:R-:W-:Y:S01]  /*98b0*/  MUFU.EX2 R188, R188 ;  /* 0x000000bc00bc7308 */ /* 0x000fe20000000800 */
[----:B------:R-:W-:-:S07]  /*98c0*/  FMUL.FTZ R19, R3, R19 ;  /* 0x0000001303137220 */ /* 0x000fce0000410000 */
[----:B------:R-:W1:Y:S01]  /*98d0*/  MUFU.COS R199, R198 ;  /* 0x000000c600c77308 */ /* 0x000e620000000000 */
[----:B------:R2:W-:Y:S07]  /*98e0*/  STS.U16 [R6+0x11c0], R5 ;  /* 0x0011c00506007388 */ /* 0x0005ee0000000400 */
[----:B------:R-:W1:Y:S01]  /*98f0*/  MUFU.SIN R9, R198 ;  /* 0x000000c600097308 */ /* 0x000e620000000400 */
[----:B------:R-:W-:Y:S01]  /*9900*/  FMUL.FTZ R3, R102, UR34 ;  /* 0x0000002266037c20 */ /* 0x000fe20008410000 */
[----:B------:R4:W-:Y:S01]  /*9910*/  STS.U16 [R7+0x1200], R8 ;  /* 0x0012000807007388 */ /* 0x0009e20000000400 */
[----:B------:R-:W-:-:S02]  /*9920*/  FMUL.FTZ R201, R2, R98 ;  /* 0x0000006202c97220 */ /* 0x000fc40000410000 */
[C---:B------:R-:W-:Y:S01]  /*9930*/  FMUL.FTZ R200, R2.reuse, R97 ;  /* 0x0000006102c87220 */ /* 0x040fe20000410000 */
[----:B--2---:R-:W-:Y:S01]  /*9940*/  PRMT R6, RZ, 0x5410, R127 ;  /* 0x00005410ff067816 */ /* 0x004fe2000000007f */
[C---:B---3--:R-:W-:Y:S01]  /*9950*/  FMUL.FTZ R18, R187.reuse, R18 ;  /* 0x00000012bb127220 */ /* 0x048fe20000410000 */
[----:B0-----:R-:W-:Y:S01]  /*9960*/  PRMT R5, RZ, 0x5410, R126 ;  /* 0x00005410ff057816 */ /* 0x001fe2000000007e */
[----:B------:R-:W-:Y:S01]  /*9970*/  FMUL.FTZ R17, R187, R17 ;  /* 0x00000011bb117220 */ /* 0x000fe20000410000 */
[----:B----4-:R-:W-:Y:S01]  /*9980*/  PRMT R7, RZ, 0x5410, R185 ;  /* 0x00005410ff077816 */ /* 0x010fe200000000b9 */
[----:B------:R-:W-:Y:S01]  /*9990*/  FMUL.FTZ R2, R2, R102 ;  /* 0x0000006602027220 */ /* 0x000fe20000410000 */
[----:B------:R-:W-:Y:S01]  /*99a0*/  PRMT R8, RZ, 0x5410, R186 ;  /* 0x00005410ff087816 */ /* 0x000fe200000000ba */
[----:B------:R-:W-:Y:S02]  /*99b0*/  FMUL.RZ R187, R3, 0.15915493667125701904 ;  /* 0x3e22f98303bb7820 */ /* 0x000fe4000040c000 */
[----:B------:R-:W-:-:S02]  /*99c0*/  FMUL.FTZ R14, R197, R14 ;  /* 0x0000000ec50e7220 */ /* 0x000fc40000410000 */
[----:B------:R-:W-:Y:S01]  /*99d0*/  FMUL.FTZ R13, R197, R13 ;  /* 0x0000000dc50d7220 */ /* 0x000fe20000410000 */
[----:B------:R-:W-:Y:S01]  /*99e0*/  PRMT R197, RZ, 0x5410, R122 ;  /* 0x00005410ffc57816 */ /* 0x000fe2000000007a */
[----:B------:R-:W-:Y:S01]  /*99f0*/  FMUL.FTZ R186, R7, R102 ;  /* 0x0000006607ba7220 */ /* 0x000fe20000410000 */
[----:B------:R-:W-:Y:S01]  /*9a00*/  MUFU.SIN R3, R187 ;  /* 0x000000bb00037308 */ /* 0x000fe20000000400 */
[C---:B-----5:R-:W-:Y:S01]  /*9a10*/  FMUL.FTZ R16, R196.reuse, R16 ;  /* 0x00000010c4107220 */ /* 0x060fe20000410000 */
[----:B------:R-:W-:Y:S01]  /*9a20*/  PRMT R126, RZ, 0x5410, R121 ;  /* 0x00005410ff7e7816 */ /* 0x000fe20000000079 */
[----:B------:R-:W-:Y:S02]  /*9a30*/  FMUL.FTZ R15, R196, R15 ;  /* 0x0000000fc40f7220 */ /* 0x000fe40000410000 */
[C---:B------:R-:W-:Y:S02]  /*9a40*/  FMUL.FTZ R12, R10.reuse, R12 ;  /* 0x0000000c0a0c7220 */ /* 0x040fe40000410000 */
[----:B------:R-:W-:Y:S01]  /*9a50*/  FMUL.FTZ R11, R10, R11 ;  /* 0x0000000b0a0b7220 */ /* 0x000fe20000410000 */
[----:B------:R0:W-:Y:S01]  /*9a60*/  MUFU.COS R196, R187 ;  /* 0x000000bb00c47308 */ /* 0x0001e20000000000 */
[----:B-1----:R-:W-:-:S02]  /*9a70*/  FMUL.FTZ R10, R188, R199 ;  /* 0x000000c7bc0a7220 */ /* 0x002fc40000410000 */
[----:B------:R-:W-:Y:S02]  /*9a80*/  FMUL.FTZ R9, R188, R9 ;  /* 0x00000009bc097220 */ /* 0x000fe40000410000 */
[----:B------:R-:W-:Y:S02]  /*9a90*/  FMUL.FTZ R185, R8, R102 ;  /* 0x0000006608b97220 */ /* 0x000fe40000410000 */
[-C--:B------:R-:W-:Y:S01]  /*9aa0*/  FMUL.FTZ R188, R5, R101.reuse ;  /* 0x0000006505bc7220 */ /* 0x080fe20000410000 */
[----:B------:R-:W1:Y:S01]  /*9ab0*/  MUFU.EX2 R2, R2 ;  /* 0x0000000200027308 */ /* 0x000e620000000800 */
[----:B0-----:R-:W-:Y:S02]  /*9ac0*/  FMUL.FTZ R187, R6, R101 ;  /* 0x0000006506bb7220 */ /* 0x001fe40000410000 */
[C---:B------:R-:W-:Y:S02]  /*9ad0*/  FMUL.FTZ R186, R197.reuse, R186 ;  /* 0x000000bac5ba7220 */ /* 0x040fe40000410000 */
[----:B------:R-:W-:-:S02]  /*9ae0*/  FMUL.FTZ R185, R197, R185 ;  /* 0x000000b9c5b97220 */ /* 0x000fc40000410000 */
[C---:B------:R-:W-:Y:S02]  /*9af0*/  FMUL.FTZ R187, R126.reuse, R187 ;  /* 0x000000bb7ebb7220 */ /* 0x040fe40000410000 */
[----:B------:R-:W-:Y:S02]  /*9b00*/  FMUL.FTZ R188, R126, R188 ;  /* 0x000000bc7ebc7220 */ /* 0x000fe40000410000 */
[CC--:B------:R-:W-:Y:S02]  /*9b10*/  FMUL.FTZ R126, R186.reuse, R37.reuse ;  /* 0x00000025ba7e7220 */ /* 0x0c0fe40000410000 */
[C---:B------:R-:W-:Y:S02]  /*9b20*/  FMUL.FTZ R127, R185.reuse, R37 ;  /* 0x00000025b97f7220 */ /* 0x040fe40000410000 */
[-C--:B------:R-:W-:Y:S01]  /*9b30*/  FFMA.FTZ R126, R185, R38.reuse, -R126 ;  /* 0x00000026b97e7223 */ /* 0x080fe2000001087e */
[----:B------:R-:W0:Y:S01]  /*9b40*/  MUFU.EX2 R201, R201 ;  /* 0x000000c900c97308 */ /* 0x000e220000000800 */
[----:B------:R-:W-:-:S02]  /*9b50*/  FFMA.FTZ R127, R186, R38, R127 ;  /* 0x00000026ba7f7223 */ /* 0x000fc4000001007f */
[----:B------:R-:W-:Y:S02]  /*9b60*/  FMUL.FTZ R35, R203, R35 ;  /* 0x00000023cb237220 */ /* 0x000fe40000410000 */
[----:B------:R-:W-:Y:S02]  /*9b70*/  FADD.FTZ R197, R187, R126 ;  /* 0x0000007ebbc57221 */ /* 0x000fe40000010000 */
[----:B------:R-:W-:Y:S02]  /*9b80*/  FADD.FTZ R198, R188, R127 ;  /* 0x0000007fbcc67221 */ /* 0x000fe40000010000 */
[----:B-1----:R-:W-:Y:S02]  /*9b90*/  FMUL.FTZ R127, R2, R3 ;  /* 0x00000003027f7220 */ /* 0x002fe40000410000 */
[----:B------:R-:W-:Y:S02]  /*9ba0*/  FMUL.FTZ R36, R203, R36 ;  /* 0x00000024cb247220 */ /* 0x000fe40000410000 */
[----:B------:R-:W-:-:S02]  /*9bb0*/  FMUL.FTZ R3, R35, R197 ;  /* 0x000000c523037220 */ /* 0x000fc40000410000 */
[----:B------:R-:W-:Y:S02]  /*9bc0*/  FMUL.FTZ R126, R2, R196 ;  /* 0x000000c4027e7220 */ /* 0x000fe40000410000 */
[-C--:B------:R-:W-:Y:S02]  /*9bd0*/  FMUL.FTZ R2, R35, R198.reuse ;  /* 0x000000c623027220 */ /* 0x080fe40000410000 */
[----:B------:R-:W-:Y:S02]  /*9be0*/  FFMA.FTZ R198, R36, R198, R3 ;  /* 0x000000c624c67223 */ /* 0x000fe40000010003 */
[----:B------:R-:W-:Y:S02]  /*9bf0*/  FMUL.FTZ R3, R127, R37 ;  /* 0x000000257f037220 */ /* 0x000fe40000410000 */
[C---:B0-----:R-:W-:Y:S02]  /*9c00*/  FMUL.FTZ R32, R201.reuse, R32 ;  /* 0x00000020c9207220 */ /* 0x041fe40000410000 */
[----:B------:R-:W-:Y:S01]  /*9c10*/  FFMA.FTZ R196, R126, R38, -R3 ;  /* 0x000000267ec47223 */ /* 0x000fe20000010803 */
[----:B------:R-:W-:Y:S01]  /*9c20*/  PRMT R3, RZ, 0x5410, R195 ;  /* 0x00005410ff037816 */ /* 0x000fe200000000c3 */
[----:B------:R-:W-:Y:S01]  /*9c30*/  FMUL.FTZ R31, R201, R31 ;  /* 0x0000001fc91f7220 */ /* 0x000fe20000410000 */
[----:B------:R-:W-:Y:S01]  /*9c40*/  PRMT R4, RZ, 0x5410, R4 ;  /* 0x00005410ff047816 */ /* 0x000fe20000000004 */
[----:B------:R-:W-:Y:S01]  /*9c50*/  FFMA.FTZ R201, R36, R197, -R2 ;  /* 0x000000c524c97223 */ /* 0x000fe20000010802 */
[----:B------:R0:W-:Y:S01]  /*9c60*/  STS.U16 [R189+0x1240], R190 ;  /* 0x001240bebd007388 */ /* 0x0001e20000000400 */
[----:B------:R-:W-:-:S02]  /*9c70*/  FMUL.FTZ R2, R126, R37 ;  /* 0x000000257e027220 */ /* 0x000fc40000410000 */
[----:B------:R-:W-:Y:S02]  /*9c80*/  FMUL.FTZ R195, R3, R100 ;  /* 0x0000006403c37220 */ /* 0x000fe40000410000 */
[----:B------:R-:W-:Y:S02]  /*9c90*/  FFMA.FTZ R197, R127, R38, R2 ;  /* 0x000000267fc57223 */ /* 0x000fe40000010002 */
[----:B------:R-:W-:Y:S01]  /*9ca0*/  FMUL.FTZ R2, R4, R100 ;  /* 0x0000006404027220 */ /* 0x000fe20000410000 */
[----:B0-----:R-:W-:Y:S01]  /*9cb0*/  PRMT R190, RZ, 0x5410, R120 ;  /* 0x00005410ffbe7816 */ /* 0x001fe20000000078 */
[----:B------:R-:W-:-:S04]  /*9cc0*/  FMUL.FTZ R33, R202, R33 ;  /* 0x00000021ca217220 */ /* 0x000fc80000410000 */
[C---:B------:R-:W-:Y:S02]  /*9cd0*/  FMUL.FTZ R189, R190.reuse, R195 ;  /* 0x000000c3bebd7220 */ /* 0x040fe40000410000 */
[----:B------:R-:W-:Y:S02]  /*9ce0*/  FMUL.FTZ R190, R190, R2 ;  /* 0x00000002bebe7220 */ /* 0x000fe40000410000 */
[----:B------:R-:W-:Y:S02]  /*9cf0*/  FADD.FTZ R198, R189, R198 ;  /* 0x000000c6bdc67221 */ /* 0x000fe40000010000 */
[----:B------:R-:W-:Y:S02]  /*9d00*/  FMUL.FTZ R199, R35, R197 ;  /* 0x000000c523c77220 */ /* 0x000fe40000410000 */
[----:B------:R-:W-:Y:S01]  /*9d10*/  FADD.FTZ R201, R190, R201 ;  /* 0x000000c9bec97221 */ /* 0x000fe20000010000 */
[----:B------:R0:W-:Y:S01]  /*9d20*/  STS.U16 [R191+0x1280], R194 ;  /* 0x001280c2bf007388 */ /* 0x0001e20000000400 */
[----:B------:R-:W-:-:S02]  /*9d30*/  FMUL.FTZ R34, R202, R34 ;  /* 0x00000022ca227220 */ /* 0x000fc40000410000 */
[----:B------:R-:W-:Y:S01]  /*9d40*/  FMUL.FTZ R2, R33, R198 ;  /* 0x000000c621027220 */ /* 0x000fe20000410000 */
[----:B------:R1:W-:Y:S01]  /*9d50*/  STS.U16 [R0+0x12c0], R193 ;  /* 0x0012c0c100007388 */ /* 0x0003e20000000400 */
[-C--:B------:R-:W-:Y:S02]  /*9d60*/  FFMA.FTZ R199, R36, R196.reuse, -R199 ;  /* 0x000000c424c77223 */ /* 0x080fe400000108c7 */
[----:B------:R-:W-:Y:S02]  /*9d70*/  FMUL.FTZ R196, R35, R196 ;  /* 0x000000c423c47220 */ /* 0x000fe40000410000 */
[-C--:B0-----:R-:W-:Y:S02]  /*9d80*/  FMUL.FTZ R191, R33, R201.reuse ;  /* 0x000000c921bf7220 */ /* 0x081fe40000410000 */
[C---:B------:R-:W-:Y:S01]  /*9d90*/  FFMA.FTZ R201, R34.reuse, R201, -R2 ;  /* 0x000000c922c97223 */ /* 0x040fe20000010802 */
[----:B-1----:R-:W-:Y:S01]  /*9da0*/  PRMT R0, RZ, 0x5410, R184 ;  /* 0x00005410ff007816 */ /* 0x002fe200000000b8 */
[----:B------:R-:W-:Y:S01]  /*9db0*/  FFMA.FTZ R198, R34, R198, R191 ;  /* 0x000000c622c67223 */ /* 0x000fe200000100bf */
[----:B------:R-:W-:Y:S01]  /*9dc0*/  PRMT R2, RZ, 0x5410, R192 ;  /* 0x00005410ff027816 */ /* 0x000fe200000000c0 */
[----:B------:R-:W-:Y:S01]  /*9dd0*/  FFMA.FTZ R196, R36, R197, R196 ;  /* 0x000000c524c47223 */ /* 0x000fe200000100c4 */
[----:B------:R-:W-:Y:S01]  /*9de0*/  PRMT R193, RZ, 0x5410, R119 ;  /* 0x00005410ffc17816 */ /* 0x000fe20000000077 */
[----:B------:R-:W-:-:S02]  /*9df0*/  FMUL.FTZ R191, R0, R99 ;  /* 0x0000006300bf7220 */ /* 0x000fc40000410000 */
[----:B------:R-:W-:Y:S02]  /*9e00*/  FMUL.FTZ R192, R2, R99 ;  /* 0x0000006302c07220 */ /* 0x000fe40000410000 */
[----:B------:R-:W-:Y:S02]  /*9e10*/  FMUL.FTZ R184, R33, R196 ;  /* 0x000000c421b87220 */ /* 0x000fe40000410000 */
[C---:B------:R-:W-:Y:S01]  /*9e20*/  FMUL.FTZ R191, R193.reuse, R191 ;  /* 0x000000bfc1bf7220 */ /* 0x040fe20000410000 */
[----:B------:R-:W0:Y:S01]  /*9e30*/  MUFU.EX2 R200, R200 ;  /* 0x000000c800c87308 */ /* 0x000e220000000800 */
[----:B------:R-:W-:Y:S02]  /*9e40*/  FMUL.FTZ R192, R193, R192 ;  /* 0x000000c0c1c07220 */ /* 0x000fe40000410000 */
[-C--:B------:R-:W-:Y:S02]  /*9e50*/  FFMA.FTZ R184, R34, R199.reuse, -R184 ;  /* 0x000000c722b87223 */ /* 0x080fe400000108b8 */
[----:B------:R-:W-:Y:S01]  /*9e60*/  FADD.FTZ R198, R191, R198 ;  /* 0x000000c6bfc67221 */ /* 0x000fe20000010000 */
[----:B------:R1:W-:Y:S01]  /*9e70*/  STS.U16 [R129+0x1300], R130 ;  /* 0x0013008281007388 */ /* 0x0003e20000000400 */
[----:B------:R-:W-:-:S02]  /*9e80*/  FMUL.FTZ R199, R33, R199 ;  /* 0x000000c721c77220 */ /* 0x000fc40000410000 */
[----:B------:R-:W-:Y:S02]  /*9e90*/  FADD.FTZ R201, R192, R201 ;  /* 0x000000c9c0c97221 */ /* 0x000fe40000010000 */
[C---:B------:R-:W-:Y:S02]  /*9ea0*/  FMUL.FTZ R193, R31.reuse, R198 ;  /* 0x000000c61fc17220 */ /* 0x040fe40000410000 */
[----:B------:R-:W-:Y:S01]  /*9eb0*/  FFMA.FTZ R199, R34, R196, R199 ;  /* 0x000000c422c77223 */ /* 0x000fe200000100c7 */
[----:B-1----:R-:W-:Y:S02]  /*9ec0*/  PRMT R129, RZ, 0x5410, R183 ;  /* 0x00005410ff817816 */ /* 0x002fe400000000b7 */
[----:B------:R-:W-:Y:S01]  /*9ed0*/  PRMT R130, RZ, 0x5410, R182 ;  /* 0x00005410ff827816 */ /* 0x000fe200000000b6 */
[-C--:B------:R-:W-:Y:S01]  /*9ee0*/  FMUL.FTZ R195, R31, R201.reuse ;  /* 0x000000c91fc37220 */ /* 0x080fe20000410000 */
[----:B------:R-:W-:Y:S01]  /*9ef0*/  PRMT R182, RZ, 0x5410, R118 ;  /* 0x00005410ffb67816 */ /* 0x000fe20000000076 */
[----:B------:R-:W-:-:S02]  /*9f00*/  FFMA.FTZ R201, R32, R201, -R193 ;  /* 0x000000c920c97223 */ /* 0x000fc400000108c1 */
[-C--:B------:R-:W-:Y:S02]  /*9f10*/  FMUL.FTZ R194, R129, R98.reuse ;  /* 0x0000006281c27220 */ /* 0x080fe40000410000 */
[----:B------:R-:W-:Y:S02]  /*9f20*/  FMUL.FTZ R193, R130, R98 ;  /* 0x0000006282c17220 */ /* 0x000fe40000410000 */
[----:B------:R-:W-:Y:S02]  /*9f30*/  FMUL.FTZ R183, R31, R199 ;  /* 0x000000c71fb77220 */ /* 0x000fe40000410000 */
[----:B------:R-:W-:Y:S02]  /*9f40*/  FMUL.FTZ R194, R182, R194 ;  /* 0x000000c2b6c27220 */ /* 0x000fe40000410000 */
[----:B------:R-:W-:Y:S02]  /*9f50*/  FFMA.FTZ R198, R32, R198, R195 ;  /* 0x000000c620c67223 */ /* 0x000fe400000100c3 */
[----:B------:R-:W-:-:S02]  /*9f60*/  FMUL.FTZ R193, R182, R193 ;  /* 0x000000c1b6c17220 */ /* 0x000fc40000410000 */
[-C--:B------:R-:W-:Y:S01]  /*9f70*/  FFMA.FTZ R183, R32, R184.reuse, -R183 ;  /* 0x000000b820b77223 */ /* 0x080fe200000108b7 */
[----:B------:R1:W-:Y:S01]  /*9f80*/  STS.U16 [R131+0x1340], R132 ;  /* 0x0013408483007388 */ /* 0x0003e20000000400 */
[----:B------:R-:W-:Y:S02]  /*9f90*/  FMUL.FTZ R184, R31, R184 ;  /* 0x000000b81fb87220 */ /* 0x000fe40000410000 */
[----:B0-----:R-:W-:Y:S02]  /*9fa0*/  FMUL.FTZ R29, R200, R29 ;  /* 0x0000001dc81d7220 */ /* 0x001fe40000410000 */
[----:B------:R-:W-:Y:S02]  /*9fb0*/  FADD.FTZ R201, R194, R201 ;  /* 0x000000c9c2c97221 */ /* 0x000fe40000010000 */
[----:B------:R-:W-:Y:S01]  /*9fc0*/  FADD.FTZ R198, R193, R198 ;  /* 0x000000c6c1c67221 */ /* 0x000fe20000010000 */
[----:B-1----:R-:W-:Y:S01]  /*9fd0*/  PRMT R131, RZ, 0x5410, R181 ;  /* 0x00005410ff837816 */ /* 0x002fe200000000b5 */
[----:B------:R-:W-:Y:S01]  /*9fe0*/  FFMA.FTZ R184, R32, R199, R184 ;  /* 0x000000c720b87223 */ /* 0x000fe200000100b8 */
[----:B------:R-:W-:Y:S01]  /*9ff0*/  PRMT R132, RZ, 0x5410, R180 ;  /* 0x00005410ff847816 */ /* 0x000fe200000000b4 */
[----:B------:R-:W-:Y:S01]  /*a000*/  FMUL.FTZ R30, R200, R30 ;  /* 0x0000001ec81e7220 */ /* 0x000fe20000410000 */
[----:B------:R-:W-:Y:S01]  /*a010*/  PRMT R181, RZ, 0x5410, R117 ;  /* 0x00005410ffb57816 */ /* 0x000fe20000000075 */
[----:B------:R-:W-:-:S02]  /*a020*/  FMUL.FTZ R195, R29, R201 ;  /* 0x000000c91dc37220 */ /* 0x000fc40000410000 */
[----:B------:R-:W-:Y:S02]  /*a030*/  FMUL.FTZ R182, R29, R198 ;  /* 0x000000c61db67220 */ /* 0x000fe40000410000 */
[----:B------:R-:W-:Y:S02]  /*a040*/  FMUL.FTZ R196, R131, R97 ;  /* 0x0000006183c47220 */ /* 0x000fe40000410000 */
[----:B------:R-:W-:Y:S02]  /*a050*/  FMUL.FTZ R180, R29, R184 ;  /* 0x000000b81db47220 */ /* 0x000fe40000410000 */
[C---:B------:R-:W-:Y:S02]  /*a060*/  FFMA.FTZ R198, R30.reuse, R198, R195 ;  /* 0x000000c61ec67223 */ /* 0x040fe400000100c3 */
[----:B------:R-:W-:Y:S02]  /*a070*/  FFMA.FTZ R201, R30, R201, -R182 ;  /* 0x000000c91ec97223 */ /* 0x000fe400000108b6 */
[----:B------:R-:W-:-:S02]  /*a080*/  FMUL.FTZ R195, R132, R97 ;  /* 0x0000006184c37220 */ /* 0x000fc40000410000 */
[----:B------:R-:W-:Y:S02]  /*a090*/  FMUL.FTZ R196, R181, R196 ;  /* 0x000000c4b5c47220 */ /* 0x000fe40000410000 */
[-C--:B------:R-:W-:Y:S02]  /*a0a0*/  FFMA.FTZ R180, R30, R183.reuse, -R180 ;  /* 0x000000b71eb47223 */ /* 0x080fe400000108b4 */
[----:B------:R-:W-:Y:S02]  /*a0b0*/  FMUL.FTZ R183, R29, R183 ;  /* 0x000000b71db77220 */ /* 0x000fe40000410000 */
[----:B------:R-:W-:Y:S02]  /*a0c0*/  FMUL.FTZ R195, R181, R195 ;  /* 0x000000c3b5c37220 */ /* 0x000fe40000410000 */
[----:B------:R-:W-:Y:S01]  /*a0d0*/  FADD.FTZ R201, R196, R201 ;  /* 0x000000c9c4c97221 */ /* 0x000fe20000010000 */
[----:B------:R0:W-:Y:S01]  /*a0e0*/  STS.U16 [R133+0x1380], R134 ;  /* 0x0013808685007388 */ /* 0x0001e20000000400 */
[----:B------:R-:W-:-:S02]  /*a0f0*/  FFMA.FTZ R183, R30, R184, R183 ;  /* 0x000000b81eb77223 */ /* 0x000fc400000100b7 */
[----:B------:R-:W-:Y:S02]  /*a100*/  FADD.FTZ R198, R195, R198 ;  /* 0x000000c6c3c67221 */ /* 0x000fe40000010000 */
[C---:B------:R-:W-:Y:S01]  /*a110*/  FMUL.FTZ R197, R27.reuse, R201 ;  /* 0x000000c91bc57220 */ /* 0x040fe20000410000 */
[----:B0-----:R-:W-:Y:S02]  /*a120*/  PRMT R134, RZ, 0x5410, R178 ;  /* 0x00005410ff867816 */ /* 0x001fe400000000b2 */
[----:B------:R-:W-:Y:S01]  /*a130*/  PRMT R133, RZ, 0x5410, R179 ;  /* 0x00005410ff857816 */ /* 0x000fe200000000b3 */
[C---:B------:R-:W-:Y:S01]  /*a140*/  FMUL.FTZ R179, R27.reuse, R183 ;  /* 0x000000b71bb37220 */ /* 0x040fe20000410000 */
[----:B------:R-:W-:Y:S01]  /*a150*/  PRMT R178, RZ, 0x5410, R116 ;  /* 0x00005410ffb27816 */ /* 0x000fe20000000074 */
[-C--:B------:R-:W-:Y:S02]  /*a160*/  FFMA.FTZ R182, R28, R198.reuse, R197 ;  /* 0x000000c61cb67223 */ /* 0x080fe400000100c5 */
[----:B------:R-:W-:-:S02]  /*a170*/  FMUL.FTZ R181, R27, R198 ;  /* 0x000000c61bb57220 */ /* 0x000fc40000410000 */
[-C--:B------:R-:W-:Y:S02]  /*a180*/  FMUL.FTZ R197, R134, R96.reuse ;  /* 0x0000006086c57220 */ /* 0x080fe40000410000 */
[----:B------:R-:W-:Y:S02]  /*a190*/  FMUL.FTZ R198, R133, R96 ;  /* 0x0000006085c67220 */ /* 0x000fe40000410000 */
[-C--:B------:R-:W-:Y:S02]  /*a1a0*/  FFMA.FTZ R179, R28, R180.reuse, -R179 ;  /* 0x000000b41cb37223 */ /* 0x080fe400000108b3 */
[----:B------:R-:W-:Y:S02]  /*a1b0*/  FMUL.FTZ R180, R27, R180 ;  /* 0x000000b41bb47220 */ /* 0x000fe40000410000 */
[----:B------:R-:W-:Y:S01]  /*a1c0*/  FMUL.FTZ R197, R178, R197 ;  /* 0x000000c5b2c57220 */ /* 0x000fe20000410000 */
[----:B------:R0:W-:Y:S01]  /*a1d0*/  STS.U16 [R135+0x13c0], R136 ;  /* 0x0013c08887007388 */ /* 0x0001e20000000400 */
[----:B------:R-:W-:-:S02]  /*a1e0*/  FFMA.FTZ R181, R28, R201, -R181 ;  /* 0x000000c91cb57223 */ /* 0x000fc400000108b5 */
[----:B------:R-:W-:Y:S02]  /*a1f0*/  FMUL.FTZ R198, R178, R198 ;  /* 0x000000c6b2c67220 */ /* 0x000fe40000410000 */
[----:B------:R-:W-:Y:S02]  /*a200*/  FFMA.FTZ R180, R28, R183, R180 ;  /* 0x000000b71cb47223 */ /* 0x000fe400000100b4 */
[----:B------:R-:W-:Y:S01]  /*a210*/  FADD.FTZ R182, R197, R182 ;  /* 0x000000b6c5b67221 */ /* 0x000fe20000010000 */
[----:B0-----:R-:W-:Y:S01]  /*a220*/  PRMT R135, RZ, 0x5410, R177 ;  /* 0x00005410ff877816 */ /* 0x001fe200000000b1 */
[----:B------:R-:W-:Y:S01]  /*a230*/  FADD.FTZ R181, R198, R181 ;  /* 0x000000b5c6b57221 */ /* 0x000fe20000010000 */
[----:B------:R-:W-:Y:S01]  /*a240*/  PRMT R136, RZ, 0x5410, R176 ;  /* 0x00005410ff887816 */ /* 0x000fe200000000b0 */
[C---:B------:R-:W-:Y:S01]  /*a250*/  FMUL.FTZ R176, R25.reuse, R180 ;  /* 0x000000b419b07220 */ /* 0x040fe20000410000 */
[----:B------:R-:W-:Y:S01]  /*a260*/  PRMT R177, RZ, 0x5410, R115 ;  /* 0x00005410ffb17816 */ /* 0x000fe20000000073 */
[----:B------:R-:W-:-:S02]  /*a270*/  FMUL.FTZ R178, R25, R182 ;  /* 0x000000b619b27220 */ /* 0x000fc40000410000 */
[----:B------:R-:W-:Y:S02]  /*a280*/  FMUL.FTZ R200, R135, R95 ;  /* 0x0000005f87c87220 */ /* 0x000fe40000410000 */
[C---:B------:R-:W-:Y:S02]  /*a290*/  FMUL.FTZ R183, R25.reuse, R181 ;  /* 0x000000b519b77220 */ /* 0x040fe40000410000 */
[----:B------:R-:W-:Y:S02]  /*a2a0*/  FMUL.FTZ R199, R136, R95 ;  /* 0x0000005f88c77220 */ /* 0x000fe40000410000 */
[CC--:B------:R-:W-:Y:S02]  /*a2b0*/  FFMA.FTZ R176, R26.reuse, R179.reuse, -R176 ;  /* 0x000000b31ab07223 */ /* 0x0c0fe400000108b0 */
[----:B------:R-:W-:Y:S02]  /*a2c0*/  FMUL.FTZ R179, R25, R179 ;  /* 0x000000b319b37220 */ /* 0x000fe40000410000 */
[----:B------:R-:W-:-:S02]  /*a2d0*/  FFMA.FTZ R181, R26, R181, -R178 ;  /* 0x000000b51ab57223 */ /* 0x000fc400000108b2 */
[C---:B------:R-:W-:Y:S01]  /*a2e0*/  FMUL.FTZ R200, R177.reuse, R200 ;  /* 0x000000c8b1c87220 */ /* 0x040fe20000410000 */
[----:B------:R0:W-:Y:S01]  /*a2f0*/  STS.U16 [R137+0x1400], R138 ;  /* 0x0014008a89007388 */ /* 0x0001e20000000400 */
[C---:B------:R-:W-:Y:S02]  /*a300*/  FFMA.FTZ R182, R26.reuse, R182, R183 ;  /* 0x000000b61ab67223 */ /* 0x040fe400000100b7 */
        /* <DEDUP_REMOVED lines=10> */
[----:B------:R-:W-:Y:S02]  /*a3b0*/  FMUL.FTZ R177, R23, R182 ;  /* 0x000000b617b17220 */ /* 0x000fe40000410000 */
[----:B------:R-:W-:Y:S02]  /*a3c0*/  FMUL.FTZ R202, R137, R94 ;  /* 0x0000005e89ca7220 */ /* 0x000fe40000410000 */
[C---:B------:R-:W-:Y:S02]  /*a3d0*/  FFMA.FTZ R175, R24.reuse, R176, -R175 ;  /* 0x000000b018af7223 */ /* 0x040fe400000108af */
[----:B------:R-:W-:Y:S02]  /*a3e0*/  FFMA.FTZ R182, R24, R182, R183 ;  /* 0x000000b618b67223 */ /* 0x000fe400000100b7 */
[----:B------:R-:W-:-:S02]  /*a3f0*/  FMUL.FTZ R201, R174, R201 ;  /* 0x000000c9aec97220 */ /* 0x000fc40000410000 */
[----:B------:R-:W-:Y:S01]  /*a400*/  FMUL.FTZ R176, R23, R176 ;  /* 0x000000b017b07220 */ /* 0x000fe20000410000 */
[----:B------:R0:W-:Y:S01]  /*a410*/  STS.U16 [R139+0x1440], R140 ;  /* 0x0014408c8b007388 */ /* 0x0001e20000000400 */
[----:B------:R-:W-:Y:S02]  /*a420*/  FFMA.FTZ R177, R24, R181, -R177 ;  /* 0x000000b518b17223 */ /* 0x000fe400000108b1 */
        /* <DEDUP_REMOVED lines=10> */
[----:B------:R-:W-:Y:S02]  /*a4d0*/  FMUL.FTZ R179, R21, R177 ;  /* 0x000000b115b37220 */ /* 0x000fe40000410000 */
[----:B------:R-:W-:Y:S02]  /*a4e0*/  FMUL.FTZ R203, R140, R93 ;  /* 0x0000005d8ccb7220 */ /* 0x000fe40000410000 */
[C---:B------:R-:W-:Y:S02]  /*a4f0*/  FFMA.FTZ R177, R22.reuse, R177, -R174 ;  /* 0x000000b116b17223 */ /* 0x040fe400000108ae */
        /* <DEDUP_REMOVED lines=17> */
[----:B------:R-:W-:Y:S02]  /*a610*/  FFMA.FTZ R182, R20, R182, R179 ;  /* 0x000000b614b67223 */ /* 0x000fe400000100b3 */
        /* <DEDUP_REMOVED lines=14> */
[C---:B------:R-:W-:Y:S02]  /*a700*/  FMUL.FTZ R175, R17.reuse, R173 ;  /* 0x000000ad11af7220 */ /* 0x040fe40000410000 */
[----:B------:R-:W-:Y:S02]  /*a710*/  FMUL.FTZ R207, R144, R91 ;  /* 0x0000005b90cf7220 */ /* 0x000fe40000410000 */
[----:B------:R-:W-:Y:S02]  /*a720*/  FMUL.FTZ R168, R17, R172 ;  /* 0x000000ac11a87220 */ /* 0x000fe40000410000 */
[C---:B------:R-:W-:Y:S02]  /*a730*/  FFMA.FTZ R173, R18.reuse, R173, -R170 ;  /* 0x000000ad12ad7223 */ /* 0x040fe400000108aa */
        /* <DEDUP_REMOVED lines=18> */
[----:B------:R-:W-:-:S02]  /*a860*/  FMUL.FTZ R209, R167, R209 ;  /* 0x000000d1a7d17220 */ /* 0x000fc40000410000 */
[C---:B------:R-:W-:Y:S02]  /*a870*/  FFMA.FTZ R169, R16.reuse, R173, -R169 ;  /* 0x000000ad10a97223 */ /* 0x040fe400000108a9 */
[----:B------:R-:W-:Y:S01]  /*a880*/  FMUL.FTZ R210, R167, R210 ;  /* 0x000000d2a7d27220 */ /* 0x000fe20000410000 */
[----:B------:R-:W-:Y:S01]  /*a890*/  PRMT R148, RZ, 0x5410, R148 ;  /* 0x00005410ff947816 */ /* 0x000fe20000000094 */
[-C--:B------:R-:W-:Y:S02]  /*a8a0*/  FFMA.FTZ R165, R16, R168.reuse, -R165 ;  /* 0x000000a810a57223 */ /* 0x080fe400000108a5 */
[----:B------:R-:W-:Y:S02]  /*a8b0*/  FMUL.FTZ R168, R15, R168 ;  /* 0x000000a80fa87220 */ /* 0x000fe40000410000 */
[----:B------:R-:W-:Y:S02]  /*a8c0*/  FADD.FTZ R182, R209, R182 ;  /* 0x000000b6d1b67221 */ /* 0x000fe40000010000 */
[----:B------:R-:W-:Y:S01]  /*a8d0*/  FADD.FTZ R169, R210, R169 ;  /* 0x000000a9d2a97221 */ /* 0x000fe20000010000 */
[----:B------:R0:W-:Y:S01]  /*a8e0*/  STS.U16 [R60+0x1540], R63 ;  /* 0x0015403f3c007388 */ /* 0x0001e20000000400 */
[----:B------:R-:W-:Y:S01]  /*a8f0*/  PRMT R147, RZ, 0x5410, R147 ;  /* 0x00005410ff937816 */ /* 0x000fe20000000093 */
[----:B------:R-:W-:-:S02]  /*a900*/  FFMA.FTZ R168, R16, R171, R168 ;  /* 0x000000ab10a87223 */ /* 0x000fc400000100a8 */
[CC--:B------:R-:W-:Y:S02]  /*a910*/  FMUL.FTZ R167, R13.reuse, R182.reuse ;  /* 0x000000b60da77220 */ /* 0x0c0fe40000410000 */
[----:B------:R-:W-:Y:S02]  /*a920*/  FMUL.FTZ R171, R13, R169 ;  /* 0x000000a90dab7220 */ /* 0x000fe40000410000 */
[----:B------:R-:W-:Y:S01]  /*a930*/  FMUL.FTZ R211, R148, R89 ;  /* 0x0000005994d37220 */ /* 0x000fe20000410000 */
        /* <DEDUP_REMOVED lines=8> */
[----:B------:R-:W-:Y:S01]  /*a9c0*/  FADD.FTZ R182, R211, R182 ;  /* 0x000000b6d3b67221 */ /* 0x000fe20000010000 */
[----:B------:R-:W-:Y:S01]  /*a9d0*/  PRMT R150, RZ, 0x5410, R150 ;  /* 0x00005410ff967816 */ /* 0x000fe20000000096 */
[----:B------:R-:W-:-:S02]  /*a9e0*/  FMUL.FTZ R165, R13, R165 ;  /* 0x000000a50da57220 */ /* 0x000fc40000410000 */
[----:B------:R-:W-:Y:S01]  /*a9f0*/  FADD.FTZ R169, R212, R169 ;  /* 0x000000a9d4a97221 */ /* 0x000fe20000010000 */
[----:B------:R0:W-:Y:S01]  /*aa00*/  STS.U16 [R61+0x1580], R62 ;  /* 0x0015803e3d007388 */ /* 0x0001e20000000400 */
[C---:B------:R-:W-:Y:S01]  /*aa10*/  FMUL.FTZ R60, R11.reuse, R182 ;  /* 0x000000b60b3c7220 */ /* 0x040fe20000410000 */
[----:B------:R-:W-:Y:S01]  /*aa20*/  PRMT R149, RZ, 0x5410, R149 ;  /* 0x00005410ff957816 */ /* 0x000fe20000000095 */
[----:B------:R-:W-:Y:S02]  /*aa30*/  FFMA.FTZ R165, R14, R168, R165 ;  /* 0x000000a80ea57223 */ /* 0x000fe400000100a5 */
[-C--:B------:R-:W-:Y:S02]  /*aa40*/  FMUL.FTZ R63, R11, R169.reuse ;  /* 0x000000a90b3f7220 */ /* 0x080fe40000410000 */
[----:B------:R-:W-:Y:S01]  /*aa50*/  FMUL.FTZ R214, R150, R88 ;  /* 0x0000005896d67220 */ /* 0x000fe20000410000 */
[----:B0-----:R-:W-:Y:S01]  /*aa60*/  PRMT R61, RZ, 0x5410, R104 ;  /* 0x00005410ff3d7816 */ /* 0x001fe20000000068 */
[----:B------:R-:W-:-:S02]  /*aa70*/  FFMA.FTZ R168, R12, R169, -R60 ;  /* 0x000000a90ca87223 */ /* 0x000fc4000001083c */
[----:B------:R-:W-:Y:S02]  /*aa80*/  FMUL.FTZ R60, R11, R165 ;  /* 0x000000a50b3c7220 */ /* 0x000fe40000410000 */
[C---:B------:R-:W-:Y:S02]  /*aa90*/  FFMA.FTZ R63, R12.reuse, R182, R63 ;  /* 0x000000b60c3f7223 */ /* 0x040fe4000001003f */
[----:B------:R-:W-:Y:S02]  /*aaa0*/  FMUL.FTZ R213, R149, R88 ;  /* 0x0000005895d57220 */ /* 0x000fe40000410000 */
[----:B------:R-:W-:Y:S02]  /*aab0*/  FMUL.FTZ R214, R61, R214 ;  /* 0x000000d63dd67220 */ /* 0x000fe40000410000 */
[-C--:B------:R-:W-:Y:S02]  /*aac0*/  FFMA.FTZ R60, R12, R167.reuse, -R60 ;  /* 0x000000a70c3c7223 */ /* 0x080fe4000001083c */
[----:B------:R-:W-:Y:S01]  /*aad0*/  FMUL.FTZ R167, R11, R167 ;  /* 0x000000a70ba77220 */ /* 0x000fe20000410000 */
[----:B------:R-:W-:Y:S01]  /*aae0*/  ISETP.NE.AND P1, PT, R128, RZ, PT ;  /* 0x000000ff8000720c */ /* 0x000fe20003f25270 */
[----:B------:R-:W-:-:S02]  /*aaf0*/  FMUL.FTZ R213, R61, R213 ;  /* 0x000000d53dd57220 */ /* 0x000fc40000410000 */
[----:B------:R-:W-:Y:S02]  /*ab00*/  FADD.FTZ R63, R214, R63 ;  /* 0x0000003fd63f7221 */ /* 0x000fe40000010000 */
[----:B------:R-:W-:Y:S02]  /*ab10*/  FFMA.FTZ R61, R12, R165, R167 ;  /* 0x000000a50c3d7223 */ /* 0x000fe400000100a7 */
[----:B------:R-:W-:Y:S02]  /*ab20*/  FADD.FTZ R168, R213, R168 ;  /* 0x000000a8d5a87221 */ /* 0x000fe40000010000 */
[----:B------:R-:W-:Y:S01]  /*ab30*/  FMUL.FTZ R165, R9, R63 ;  /* 0x0000003f09a57220 */ /* 0x000fe20000410000 */
[----:B------:R-:W-:Y:S03]  /*ab40*/  STS.U16 [R65+0x15c0], R158 ;  /* 0x0015c09e41007388 */ /* 0x000fe60000000400 */
[----:B------:R-:W-:Y:S01]  /*ab50*/  FFMA.FTZ R62, R10, R168, -R165 ;  /* 0x000000a80a3e7223 */ /* 0x000fe200000108a5 */
[----:B------:R-:W-:Y:S01]  /*ab60*/  MOV R165, UR31 ;  /* 0x0000001f00a57c02 */ /* 0x000fe20008000f00 */
[----:B------:R-:W-:Y:S03]  /*ab70*/  STS.U16 [R66+0x1600], R155 ;  /* 0x0016009b42007388 */ /* 0x000fe60000000400 */
[----:B------:R-:W-:Y:S01]  /*ab80*/  LEA R165, R165, UR7, 0x8 ;  /* 0x00000007a5a57c11 */ /* 0x000fe2000f8e40ff */
[----:B------:R-:W-:Y:S01]  /*ab90*/  STS.U16 [R67+0x1640], R156 ;  /* 0x0016409c43007388 */ /* 0x000fe20000000400 */
[----:B------:R-:W-:-:S03]  /*aba0*/  @P1 IADD3 R165, R128, 0x200, RZ ;  /* 0x0000020080a51810 */ /* 0x000fc60007ffe0ff */
[----:B------:R-:W-:Y:S01]  /*abb0*/  STS.U16 [R68+0x1680], R157 ;  /* 0x0016809d44007388 */ /* 0x000fe20000000400 */
[----:B------:R-:W-:-:S03]  /*abc0*/  FMUL.FTZ R168, R9, R168 ;  /* 0x000000a809a87220 */ /* 0x000fc60000410000 */
[----:B------:R-:W-:Y:S01]  /*abd0*/  STS.U16 [R69+0x16c0], R160 ;  /* 0x0016c0a045007388 */ /* 0x000fe20000000400 */
[----:B------:R-:W-:-:S03]  /*abe0*/  SHF.L.U32 R174, R165, 0x3, RZ ;  /* 0x00000003a5ae7819 */ /* 0x000fc600000006ff */
[----:B------:R-:W-:Y:S04]  /*abf0*/  STS.U16 [R70+0x1700], R159 ;  /* 0x0017009f46007388 */ /* 0x000fe80000000400 */
[----:B------:R-:W-:Y:S04]  /*ac00*/  STS.U16 [R71+0x1740], R162 ;  /* 0x001740a247007388 */ /* 0x000fe80000000400 */
[----:B------:R0:W-:Y:S01]  /*ac10*/  STS.U16 [R110+0x1780], R161 ;  /* 0x001780a16e007388 */ /* 0x0001e20000000400 */
[----:B------:R-:W-:-:S03]  /*ac20*/  FFMA.FTZ R63, R10, R63, R168 ;  /* 0x0000003f0a3f7223 */ /* 0x000fc600000100a8 */
[----:B------:R-:W-:Y:S04]  /*ac30*/  STS.U16 [R111+0x17c0], R164 ;  /* 0x0017c0a46f007388 */ /* 0x000fe80000000400 */
        /* <DEDUP_REMOVED lines=35> */
[----:B------:R1:W-:Y:S04]  /*ae70*/  STS.64 [R174+0x6b60], R126 ;  /* 0x006b607eae007388 */ /* 0x0003e80000000a00 */
[----:B------:R-:W-:Y:S01]  /*ae80*/  BAR.SYNC.DEFER_BLOCKING 0x0 ;  /* 0x0000000000007b1d */ /* 0x000fe20000010000 */
[----:B------:R-:W-:Y:S01]  /*ae90*/  ISETP.NE.AND P0, PT, R128, 0x3f, PT ;  /* 0x0000003f8000780c */ /* 0x000fe20003f05270 */
[----:B0-----:R-:W-:-:S02]  /*aea0*/  FMUL.FTZ R110, R9, R60 ;  /* 0x0000003c096e7220 */ /* 0x001fc40000410000 */
[-C--:B------:R-:W-:Y:S02]  /*aeb0*/  FMUL.FTZ R65, R9, R61.reuse ;  /* 0x0000003d09417220 */ /* 0x080fe40000410000 */
[----:B------:R-:W-:-:S08]  /*aec0*/  FFMA.FTZ R61, R10, R61, R110 ;  /* 0x0000003d0a3d7223 */ /* 0x000fd0000001006e */
[----:B------:R0:W0:Y:S01]  /*aed0*/  @P0 LDS.64 R110, [R128.X8+0x7b68] ;  /* 0x007b6800806e0984 */ /* 0x0000220000008a00 */
[----:B------:R-:W-:Y:S02]  /*aee0*/  PRMT R151, RZ, 0x5410, R151 ;  /* 0x00005410ff977816 */ /* 0x000fe40000000097 */
[----:B------:R-:W-:Y:S02]  /*aef0*/  PRMT R152, RZ, 0x5410, R152 ;  /* 0x00005410ff987816 */ /* 0x000fe40000000098 */
[----:B-----5:R-:W-:Y:S01]  /*af00*/  PRMT R64, RZ, 0x5410, R103 ;  /* 0x00005410ff407816 */ /* 0x020fe20000000067 */
[-C--:B------:R-:W-:Y:S02]  /*af10*/  FMUL.FTZ R215, R151, R87.reuse ;  /* 0x0000005797d77220 */ /* 0x080fe40000410000 */
[----:B------:R-:W-:Y:S01]  /*af20*/  FMUL.FTZ R216, R152, R87 ;  /* 0x0000005798d87220 */ /* 0x000fe20000410000 */
[----:B------:R-:W-:Y:S01]  /*af30*/  BSSY B0, `(.L_x_5998) ;  /* 0x0000013000007945 */ /* 0x000fe20003800000 */
[----:B------:R-:W-:-:S02]  /*af40*/  FMUL.FTZ R215, R64, R215 ;  /* 0x000000d740d77220 */ /* 0x000fc40000410000 */
[----:B------:R-:W-:Y:S02]  /*af50*/  FMUL.FTZ R216, R64, R216 ;  /* 0x000000d840d87220 */ /* 0x000fe40000410000 */
[----:B------:R-:W-:Y:S02]  /*af60*/  FFMA.FTZ R60, R10, R60, -R65 ;  /* 0x0000003c0a3c7223 */ /* 0x000fe40000010841 */
[----:B------:R-:W-:Y:S02]  /*af70*/  FADD.FTZ R62, R215, R62 ;  /* 0x0000003ed73e7221 */ /* 0x000fe40000010000 */
        /* <DEDUP_REMOVED lines=14> */
.L_x_5999:
[----:B-1234-:R-:W-:Y:S05]  /*b060*/  BSYNC B0 ;  /* 0x0000000000007941 */ /* 0x01efea0003800000 */
.L_x_5998:
        /* <DEDUP_REMOVED lines=96> */
.L_x_6110:
        /* <DEDUP_REMOVED lines=70> */
.L_x_6111:
        /* <DEDUP_REMOVED lines=20> */
[----:B-----5:R-:W-:Y:S05]  /*bc10*/  CALL.REL.NOINC `($__internal_142_$__cuda_sm70_shflsync_idx_p) ;  /* 0x0000a99000007944 */ /* 0x020fea0003c00000 */
.L_x_6004:
[----:B------:R-:W-:Y:S05]  /*bc20*/  BRA.CONV ~URZ, `(.L_x_6005) ;  /* 0x000000537f007947 */ /* 0x000fea000b800000 */
[----:B-1----:R-:W-:Y:S01]  /*bc30*/  HFMA2.MMA R66, -RZ, RZ, 0, 1.847743988037109375e-06 ;  /* 0x0000001fff427435 */ /* 0x002fe200000001ff */
[----:B------:R-:W-:Y:S02]  /*bc40*/  MOV R64, R69 ;  /* 0x0000004500407202 */ /* 0x000fe40000000f00 */
[----:B------:R-:W-:-:S02]  /*bc50*/  MOV R247, 0xffffffff ;  /* 0xffffffff00f77802 */ /* 0x000fc40000000f00 */
[----:B------:R-:W-:Y:S02]  /*bc60*/  MOV R65, 0xbc80 ;  /* 0x0000bc8000417802 */ /* 0x000fe40000000f00 */
[----:B0----5:R-:W-:Y:S05]  /*bc70*/  CALL.REL.NOINC `($__internal_142_$__cuda_sm70_shflsync_idx_p) ;  /* 0x0000a93000007944 */ /* 0x021fea0003c00000 */
.L_x_6005:
[----:B------:R-:W-:Y:S05]  /*bc80*/  BRA.CONV ~URZ, `(.L_x_6006) ;  /* 0x000000537f007947 */ /* 0x000fea000b800000 */
[----:B-1----:R-:W-:Y:S01]  /*bc90*/  HFMA2.MMA R66, -RZ, RZ, 0, 1.847743988037109375e-06 ;  /* 0x0000001fff427435 */ /* 0x002fe200000001ff */
[----:B------:R-:W-:Y:S02]  /*bca0*/  MOV R64, R67 ;  /* 0x0000004300407202 */ /* 0x000fe40000000f00 */
[----:B------:R-:W-:Y:S02]  /*bcb0*/  MOV R247, 0xffffffff ;  /* 0xffffffff00f77802 */ /* 0x000fe40000000f00 */
[----:B------:R-:W-:Y:S02]  /*bcc0*/  MOV R65, 0xbce0 ;  /* 0x0000bce000417802 */ /* 0x000fe40000000f00 */
[----:B0----5:R-:W-:Y:S05]  /*bcd0*/  CALL.REL.NOINC `($__internal_142_$__cuda_sm70_shflsync_idx_p) ;  /* 0x0000a8d000007944 */ /* 0x021fea0003c00000 */
.L_x_6006:
[----:B------:R-:W-:Y:S05]  /*bce0*/  BRA.CONV ~URZ, `(.L_x_6007) ;  /* 0x000000537f007947 */ /* 0x000fea000b800000 */
[----:B-1----:R-:W-:Y:S01]  /*bcf0*/  HFMA2.MMA R66, -RZ, RZ, 0, 1.847743988037109375e-06 ;  /* 0x0000001fff427435 */ /* 0x002fe200000001ff */
[----:B------:R-:W-:Y:S02]  /*bd00*/  MOV R64, R68 ;  /* 0x0000004400407202 */ /* 0x000fe40000000f00 */
[----:B------:R-:W-:Y:S02]  /*bd10*/  MOV R247, 0xffffffff ;  /* 0xffffffff00f77802 */ /* 0x000fe40000000f00 */
[----:B------:R-:W-:-:S02]  /*bd20*/  MOV R65, 0xbd40 ;  /* 0x0000bd4000417802 */ /* 0x000fc40000000f00 */
[----:B0----5:R-:W-:Y:S05]  /*bd30*/  CALL.REL.NOINC `($__internal_142_$__cuda_sm70_shflsync_idx_p) ;  /* 0x0000a87000007944 */ /* 0x021fea0003c00000 */
.L_x_6007:
        /* <DEDUP_REMOVED lines=9> */
.L_x_6112:
        /* <DEDUP_REMOVED lines=23> */
.L_x_6001:
[----:B------:R-:W-:Y:S05]  /*bf40*/  BSYNC B0 ;  /* 0x0000000000007941 */ /* 0x000fea0003800000 */
.L_x_6000:
        /* <DEDUP_REMOVED lines=150> */
[----:B------:R-:W-:Y:S02]  /*c8b0*/  FFMA.FTZ R62, R36, R62, R63 ;  /* 0x0000003e243e7223 */ /* 0x000fe4000001003f */
[----:B------:R-:W-:Y:S02]  /*c8c0*/  FADD.FTZ R64, R155, R64 ;  /* 0x000000409b407221 */ /* 0x000fe40000010000 */
[----:B------:R-:W-:-:S02]  /*c8d0*/  FMUL.FTZ R63, R37, -R65 ;  /* 0x80000041253f7220 */ /* 0x000fc40000410000 */
[----:B------:R-:W-:Y:S02]  /*c8e0*/  FFMA.FTZ R61, R36, R61, -R60 ;  /* 0x0000003d243d7223 */ /* 0x000fe4000001083c */
[CC--:B------:R-:W-:Y:S02]  /*c8f0*/  FMUL.FTZ R60, R37.reuse, -R64.reuse ;  /* 0x80000040253c7220 */ /* 0x0c0fe40000410000 */
[----:B------:R-:W-:Y:S02]  /*c900*/  FFMA.FTZ R66, R38, R64, -R63 ;  /* 0x0000004026427223 */ /* 0x000fe4000001083f */
[----:B------:R-:W-:Y:S02]  /*c910*/  FMUL.FTZ R64, R37, -R62 ;  /* 0x8000003e25407220 */ /* 0x000fe40000410000 */
[----:B------:R-:W-:Y:S02]  /*c920*/  FADD.FTZ R186, R186, R69 ;  /* 0x00000045baba7221 */ /* 0x000fe40000010000 */
[----:B------:R-:W-:-:S02]  /*c930*/  FADD.FTZ R185, R185, R68 ;  /* 0x00000044b9b97221 */ /* 0x000fc40000010000 */
[C---:B------:R-:W-:Y:S01]  /*c940*/  FFMA.FTZ R67, R38.reuse, R65, R60 ;  /* 0x0000004126437223 */ /* 0x040fe2000001003c */
[----:B------:R-:W-:Y:S01]  /*c950*/  MOV R60, 0x3f800000 ;  /* 0x3f800000003c7802 */ /* 0x000fe20000000f00 */
[CC--:B------:R-:W-:Y:S02]  /*c960*/  FMUL.FTZ R65, R37.reuse, -R61.reuse ;  /* 0x8000003d25417220 */ /* 0x0c0fe40000410000 */
[C---:B------:R-:W-:Y:S01]  /*c970*/  FFMA.FTZ R64, R38.reuse, R61, -R64 ;  /* 0x0000003d26407223 */ /* 0x040fe20000010840 */
[----:B------:R-:W-:Y:S01]  /*c980*/  HFMA2.MMA R61, -RZ, RZ, 0, 0 ;  /* 0x00000000ff3d7435 */ /* 0x000fe200000001ff */
[C---:B------:R-:W-:Y:S02]  /*c990*/  FMUL.FTZ R68, R37.reuse, R186 ;  /* 0x000000ba25447220 */ /* 0x040fe40000410000 */
[----:B------:R-:W-:Y:S02]  /*c9a0*/  FMUL.FTZ R69, R37, R185 ;  /* 0x000000b925457220 */ /* 0x000fe40000410000 */
[----:B------:R-:W-:-:S02]  /*c9b0*/  FFMA.FTZ R65, R38, R62, R65 ;  /* 0x0000003e26417223 */ /* 0x000fc40000010041 */
[C---:B------:R-:W-:Y:S01]  /*c9c0*/  FFMA.FTZ R68, R38.reuse, R185, -R68 ;  /* 0x000000b926447223 */ /* 0x040fe20000010844 */
[----:B------:R-:W-:Y:S01]  /*c9d0*/  CS2R R62, SRZ ;  /* 0x00000000003e7805 */ /* 0x000fe2000001ff00 */
[----:B------:R-:W-:Y:S02]  /*c9e0*/  FFMA.FTZ R69, R38, R186, R69 ;  /* 0x000000ba26457223 */ /* 0x000fe40000010045 */
[----:B------:R-:W-:Y:S02]  /*c9f0*/  FADD.FTZ R67, -R154, R67 ;  /* 0x000000439a437221 */ /* 0x000fe40000010100 */
[----:B------:R-:W-:Y:S01]  /*ca00*/  FADD.FTZ R66, R153, R66 ;  /* 0x0000004299427221 */ /* 0x000fe20000010000 */
[----:B------:R-:W0:Y:S01]  /*ca10*/  @!P0 LDS.128 R60, [UR28+0x7d60] ;  /* 0x007d601cff3c8984 */ /* 0x000e220008000c00 */
[----:B------:R-:W-:Y:S01]  /*ca20*/  FADD.FTZ R187, R187, R68 ;  /* 0x00000044bbbb7221 */ /* 0x000fe20000010000 */
[----:B------:R-:W-:Y:S01]  /*ca30*/  ISETP.GT.U32.AND P0, PT, R128, 0x1f, PT ;  /* 0x0000001f8000780c */ /* 0x000fe20003f04070 */
[----:B------:R-:W-:Y:S01]  /*ca40*/  FADD.FTZ R188, R188, R69 ;  /* 0x00000045bcbc7221 */ /* 0x000fe20000010000 */
[----:B------:R1:W-:Y:S01]  /*ca50*/  STS.128 [R128.X16+0x6760], R64 ;  /* 0x0067604080007388 */ /* 0x0003e2000000cc00 */
[----:B------:R-:W-:-:S04]  /*ca60*/  FMUL.FTZ R69, R35, R187 ;  /* 0x000000bb23457220 */ /* 0x000fc80000410000 */
        /* <DEDUP_REMOVED lines=104> */
.L_x_6113:
[----:B------:R-:W-:Y:S05]  /*d0f0*/  BRA.DIV ~URZ, `(.L_x_6012) ;  /* 0x000086527f007947 */ /* 0x000fea000b800000 */
[----:B------:R-:W2:Y:S04]  /*d100*/  SHFL.DOWN PT, R69, R69, 0x1, 0x1f ;  /* 0x08201f0045457f89 */ /* 0x000ea800000e0000 */
[----:B0-----:R0:W3:Y:S04]  /*d110*/  SHFL.DOWN PT, R127, R68, 0x1, 0x1f ;  /* 0x08201f00447f7f89 */ /* 0x0010e800000e0000 */
[----:B------:R0:W4:Y:S02]  /*d120*/  SHFL.DOWN PT, R65, R70, 0x1, 0x1f ;  /* 0x08201f0046417f89 */ /* 0x00012400000e0000 */
.L_x_6114:
        /* <DEDUP_REMOVED lines=13> */
.L_x_6014:
[----:B------:R-:W-:Y:S05]  /*d200*/  BSYNC B1 ;  /* 0x0000000000017941 */ /* 0x000fea0003800000 */
.L_x_6013:
[----:B------:R-:W-:Y:S01]  /*d210*/  ISETP.GT.U32.AND P0, PT, R230, 0x1d, PT ;  /* 0x0000001de600780c */ /* 0x000fe20003f04070 */
[----:B------:R-:W-:Y:S05]  /*d220*/  BRA.DIV ~URZ, `(.L_x_6015) ;  /* 0x000086827f007947 */ /* 0x000fea000b800000 */
[----:B-1----:R1:W0:Y:S04]  /*d230*/  SHFL.DOWN PT, R67, R71, 0x2, 0x1f ;  /* 0x08401f0047437f89 */ /* 0x00222800000e0000 */
[----:B--2---:R1:W2:Y:S04]  /*d240*/  SHFL.DOWN PT, R69, R240, 0x2, 0x1f ;  /* 0x08401f00f0457f89 */ /* 0x0042a800000e0000 */
[----:B0-----:R1:W0:Y:S04]  /*d250*/  SHFL.DOWN PT, R70, R68, 0x2, 0x1f ;  /* 0x08401f0044467f89 */ /* 0x00122800000e0000 */
[----:B----4-:R1:W4:Y:S02]  /*d260*/  SHFL.DOWN PT, R65, R126, 0x2, 0x1f ;  /* 0x08401f007e417f89 */ /* 0x01032400000e0000 */
.L_x_6115:
        /* <DEDUP_REMOVED lines=13> */
.L_x_6017:
[----:B------:R-:W-:Y:S05]  /*d340*/  BSYNC B1 ;  /* 0x0000000000017941 */ /* 0x000fea0003800000 */
.L_x_6016:
[----:B------:R-:W-:Y:S01]  /*d350*/  ISETP.GT.U32.AND P0, PT, R230, 0x1b, PT ;  /* 0x0000001be600780c */ /* 0x000fe20003f04070 */
[----:B------:R-:W-:Y:S10]  /*d360*/  BRA.DIV ~URZ, `(.L_x_6018) ;  /* 0x000087127f007947 */ /* 0x000ff4000b800000 */
[----:B------:R1:W4:Y:S02]  /*d370*/  SHFL.DOWN PT, R67, R71, 0x4, 0x1f ;  /* 0x08801f0047437f89 */ /* 0x00032400000e0000 */
.L_x_6116:
[----:B------:R-:W-:Y:S05]  /*d380*/  BRA.DIV ~URZ, `(.L_x_6019) ;  /* 0x000087727f007947 */ /* 0x000fea000b800000 */
[----:B--2---:R2:W1:Y:S04]  /*d390*/  SHFL.DOWN PT, R69, R240, 0x4, 0x1f ;  /* 0x08801f00f0457f89 */ /* 0x00446800000e0000 */
[----:B0-----:R2:W0:Y:S04]  /*d3a0*/  SHFL.DOWN PT, R70, R68, 0x4, 0x1f ;  /* 0x08801f0044467f89 */ /* 0x00142800000e0000 */
[----:B----4-:R2:W4:Y:S02]  /*d3b0*/  SHFL.DOWN PT, R65, R126, 0x4, 0x1f ;  /* 0x08801f007e417f89 */ /* 0x01052400000e0000 */
.L_x_6117:
        /* <DEDUP_REMOVED lines=13> */
.L_x_6021:
[----:B------:R-:W-:Y:S05]  /*d490*/  BSYNC B1 ;  /* 0x0000000000017941 */ /* 0x000fea0003800000 */
.L_x_6020:
[----:B------:R-:W-:Y:S01]  /*d4a0*/  ISETP.GT.U32.AND P0, PT, R230, 0x17, PT ;  /* 0x00000017e600780c */ /* 0x000fe20003f04070 */
[----:B------:R-:W-:Y:S05]  /*d4b0*/  BRA.DIV ~URZ, `(.L_x_6022) ;  /* 0x000087a27f007947 */ /* 0x000fea000b800000 */
[----:B------:R2:W4:Y:S04]  /*d4c0*/  SHFL.DOWN PT, R67, R71, 0x8, 0x1f ;  /* 0x09001f0047437f89 */ /* 0x00052800000e0000 */
[----:B-1----:R2:W1:Y:S04]  /*d4d0*/  SHFL.DOWN PT, R69, R240, 0x8, 0x1f ;  /* 0x09001f00f0457f89 */ /* 0x00246800000e0000 */
[----:B0-----:R2:W0:Y:S04]  /*d4e0*/  SHFL.DOWN PT, R70, R68, 0x8, 0x1f ;  /* 0x09001f0044467f89 */ /* 0x00142800000e0000 */
[----:B----4-:R2:W4:Y:S02]  /*d4f0*/  SHFL.DOWN PT, R65, R126, 0x8, 0x1f ;  /* 0x09001f007e417f89 */ /* 0x01052400000e0000 */
.L_x_6118:
        /* <DEDUP_REMOVED lines=13> */
.L_x_6024:
[----:B------:R-:W-:Y:S05]  /*d5d0*/  BSYNC B1 ;  /* 0x0000000000017941 */ /* 0x000fea0003800000 */
.L_x_6023:
[----:B------:R-:W-:Y:S01]  /*d5e0*/  ISETP.GT.U32.AND P0, PT, R230, 0xf, PT ;  /* 0x0000000fe600780c */ /* 0x000fe20003f04070 */
[----:B------:R-:W-:Y:S10]  /*d5f0*/  BRA.DIV ~URZ, `(.L_x_6025) ;  /* 0x000088327f007947 */ /* 0x000ff4000b800000 */
[----:B------:R2:W4:Y:S02]  /*d600*/  SHFL.DOWN PT, R67, R71, 0x10, 0x1f ;  /* 0x0a001f0047437f89 */ /* 0x00052400000e0000 */
.L_x_6119:
[----:B------:R-:W-:Y:S05]  /*d610*/  BRA.DIV ~URZ, `(.L_x_6026) ;  /* 0x000088927f007947 */ /* 0x000fea000b800000 */
[----:B-1----:R1:W2:Y:S04]  /*d620*/  SHFL.DOWN PT, R69, R240, 0x10, 0x1f ;  /* 0x0a001f00f0457f89 */ /* 0x0022a800000e0000 */
[----:B0-----:R1:W0:Y:S04]  /*d630*/  SHFL.DOWN PT, R70, R68, 0x10, 0x1f ;  /* 0x0a001f0044467f89 */ /* 0x00122800000e0000 */
[----:B----4-:R1:W4:Y:S02]  /*d640*/  SHFL.DOWN PT, R65, R126, 0x10, 0x1f ;  /* 0x0a001f007e417f89 */ /* 0x01032400000e0000 */
.L_x_6120:
        /* <DEDUP_REMOVED lines=13> */
.L_x_6028:
[----:B------:R-:W-:Y:S05]  /*d720*/  BSYNC B1 ;  /* 0x0000000000017941 */ /* 0x000fea0003800000 */
.L_x_6027:
        /* <DEDUP_REMOVED lines=20> */
.L_x_6121:
        /* <DEDUP_REMOVED lines=21> */
.L_x_6031:
[----:B------:R-:W-:Y:S05]  /*d9c0*/  BSYNC B1 ;  /* 0x0000000000017941 */ /* 0x000fea0003800000 */
.L_x_6030:
        /* <DEDUP_REMOVED lines=14> */
.L_x_6010:
[----:B0-----:R-:W-:Y:S05]  /*dab0*/  BSYNC B0 ;  /* 0x0000000000007941 */ /* 0x001fea0003800000 */
.L_x_6009:
[----:B------:R-:W-:Y:S02]  /*dac0*/  WARPSYNC 0xffffffff ;  /* 0xffffffff00007948 */ /* 0x000fe40003800000 */
[----:B------:R-:W-:Y:S01]  /*dad0*/  BAR.SYNC.DEFER_BLOCKING 0x0 ;  /* 0x0000000000007b1d */ /* 0x000fe20000010000 */
[C---:B------:R-:W-:Y:S02]  /*dae0*/  SHF.L.U32 R66, R128.reuse, 0x4, RZ ;  /* 0x0000000480427819 */ /* 0x040fe400000006ff */
[----:B------:R-:W-:Y:S02]  /*daf0*/  ISETP.NE.AND P0, PT, R128, RZ, PT ;  /* 0x000000ff8000720c */ /* 0x000fe40003f05270 */
[----:B------:R-:W-:Y:S01]  /*db00*/  PRMT R127, RZ, 0x5410, R116 ;  /* 0x00005410ff7f7816 */ /* 0x000fe20000000074 */
[----:B------:R-:W-:Y:S01]  /*db10*/  BSSY B0, `(.L_x_6032) ;  /* 0x00002d2000007945 */ /* 0x000fe20003800000 */
[----:B------:R-:W0:Y:S09]  /*db20*/  LDS.64 R64, [R66+0x6768] ;  /* 0x0067680042407984 */ /* 0x000e320000000a00 */
        /* <DEDUP_REMOVED lines=26> */
[-C--:B------:R-:W-:Y:S02]  /*dcd0*/  FMUL.FTZ R67, R184, R87.reuse ;  /* 0x00000057b8437220 */ /* 0x080fe40000410000 */
[----:B------:R-:W-:Y:S02]  /*dce0*/  FMUL.FTZ R65, R64, R87 ;  /* 0x0000005740417220 */ /* 0x000fe40000410000 */
[----:B------:R-:W-:Y:S02]  /*dcf0*/  FFMA.FTZ R63, R9, R10, R63 ;  /* 0x0000000a093f7223 */ /* 0x000fe4000001003f */
[----:B------:R-:W-:-:S02]  /*dd00*/  FMUL.FTZ R10, R152, R67 ;  /* 0x00000043980a7220 */ /* 0x000fc40000410000 */
[-C--:B------:R-:W-:Y:S02]  /*dd10*/  FMUL.FTZ R152, R152, R65.reuse ;  /* 0x0000004198987220 */ /* 0x080fe40000410000 */
[----:B------:R-:W-:Y:S01]  /*dd20*/  FFMA.FTZ R68, R151, R64, R68 ;  /* 0x0000004097447223 */ /* 0x000fe20000010044 */
[----:B------:R-:W-:Y:S01]  /*dd30*/  IADD3 R151, R128, 0x5c0, RZ ;  /* 0x000005c080977810 */ /* 0x000fe20007ffe0ff */
[----:B------:R-:W-:Y:S02]  /*dd40*/  FADD.FTZ R181, R181, R70 ;  /* 0x00000046b5b57221 */ /* 0x000fe40000010000 */
[C---:B------:R-:W-:Y:S02]  /*dd50*/  FFMA.FTZ R10, R9.reuse, R65, R10 ;  /* 0x00000041090a7223 */ /* 0x040fe4000001000a */
[----:B------:R-:W-:Y:S02]  /*dd60*/  FFMA.FTZ R9, R9, R67, -R152 ;  /* 0x0000004309097223 */ /* 0x000fe40000010898 */
[----:B------:R-:W-:-:S02]  /*dd70*/  FMUL.FTZ R69, R62, R65 ;  /* 0x000000413e457220 */ /* 0x000fc40000410000 */
[C---:B------:R-:W-:Y:S02]  /*dd80*/  FMUL.FTZ R67, R62.reuse, R67 ;  /* 0x000000433e437220 */ /* 0x040fe40000410000 */
[----:B------:R-:W-:Y:S01]  /*dd90*/  FFMA.FTZ R63, R62, R68, R63 ;  /* 0x000000443e3f7223 */ /* 0x000fe2000001003f */
[----:B------:R0:W-:Y:S01]  /*dda0*/  STS [R60.X4+0x2178], R69 ;  /* 0x002178453c007388 */ /* 0x0001e20000004800 */
[C---:B------:R-:W-:Y:S02]  /*ddb0*/  FMUL.FTZ R62, R11.reuse, -R61 ;  /* 0x8000003d0b3e7220 */ /* 0x040fe40000410000 */
[-C--:B------:R-:W-:Y:S01]  /*ddc0*/  FMUL.FTZ R11, R11, -R181.reuse ;  /* 0x800000b50b0b7220 */ /* 0x080fe20000410000 */
[----:B------:R1:W-:Y:S01]  /*ddd0*/  STS [R60.X4+0x217c], R67 ;  /* 0x00217c433c007388 */ /* 0x0003e20000004800 */
[C---:B------:R-:W-:Y:S02]  /*dde0*/  FFMA.FTZ R62, R12.reuse, R181, -R62 ;  /* 0x000000b50c3e7223 */ /* 0x040fe4000001083e */
[-C--:B------:R-:W-:Y:S01]  /*ddf0*/  FFMA.FTZ R65, R12, R61.reuse, R11 ;  /* 0x0000003d0c417223 */ /* 0x080fe2000001000b */
[----:B------:R-:W-:Y:S01]  /*de00*/  PRMT R11, RZ, 0x5410, R104 ;  /* 0x00005410ff0b7816 */ /* 0x000fe20000000068 */
[----:B------:R-:W-:-:S02]  /*de10*/  FMUL.FTZ R12, R150, R61 ;  /* 0x0000003d960c7220 */ /* 0x000fc40000410000 */
[----:B------:R-:W-:Y:S02]  /*de20*/  FADD.FTZ R180, -R180, R65 ;  /* 0x00000041b4b47221 */ /* 0x000fe40000010100 */
[-C--:B------:R-:W-:Y:S02]  /*de30*/  FMUL.FTZ R64, R11, R88.reuse ;  /* 0x000000580b407220 */ /* 0x080fe40000410000 */
[----:B------:R-:W-:Y:S02]  /*de40*/  FMUL.FTZ R65, R61, R88 ;  /* 0x000000583d417220 */ /* 0x000fe40000410000 */
[-C--:B------:R-:W-:Y:S02]  /*de50*/  FFMA.FTZ R150, R150, -R64.reuse, R214 ;  /* 0x8000004096967223 */ /* 0x080fe400000100d6 */
[C---:B------:R-:W-:Y:S02]  /*de60*/  FFMA.FTZ R64, R149.reuse, -R64, R213 ;  /* 0x8000004095407223 */ /* 0x040fe400000100d5 */
[----:B------:R-:W-:-:S02]  /*de70*/  FFMA.FTZ R149, R149, R181, R12 ;  /* 0x000000b595957223 */ /* 0x000fc4000001000c */
[----:B------:R-:W-:Y:S02]  /*de80*/  FADD.FTZ R12, R179, R62 ;  /* 0x0000003eb30c7221 */ /* 0x000fe40000010000 */
[----:B------:R-:W-:Y:S02]  /*de90*/  FMUL.FTZ R62, R181, UR34 ;  /* 0x00000022b53e7c20 */ /* 0x000fe40008410000 */
[----:B------:R-:W-:Y:S02]  /*dea0*/  FFMA.FTZ R83, R68, R87, R83 ;  /* 0x0000005744537223 */ /* 0x000fe40000010053 */
[C---:B0-----:R-:W-:Y:S02]  /*deb0*/  FFMA.FTZ R69, R61.reuse, UR33, -R62 ;  /* 0x000000213d457c23 */ /* 0x041fe4000801083e */
[----:B------:R-:W-:Y:S02]  /*dec0*/  FMUL.FTZ R62, R61, UR34 ;  /* 0x000000223d3e7c20 */ /* 0x000fe40008410000 */
[----:B------:R-:W-:-:S02]  /*ded0*/  FMUL.FTZ R69, R150, R69 ;  /* 0x0000004596457220 */ /* 0x000fc40000410000 */
[C---:B-1----:R-:W-:Y:S02]  /*dee0*/  FFMA.FTZ R67, R181.reuse, UR33, R62 ;  /* 0x00000021b5437c23 */ /* 0x042fe4000801003e */
[----:B------:R-:W-:Y:S02]  /*def0*/  FMUL.FTZ R181, R181, R88 ;  /* 0x00000058b5b57220 */ /* 0x000fe40000410000 */
[----:B------:R-:W-:Y:S02]  /*df00*/  FMUL.FTZ R62, R150, R65 ;  /* 0x00000041963e7220 */ /* 0x000fe40000410000 */
[----:B------:R-:W-:Y:S02]  /*df10*/  FFMA.FTZ R68, R64, R67, R69 ;  /* 0x0000004340447223 */ /* 0x000fe40000010045 */
[-C--:B------:R-:W-:Y:S02]  /*df20*/  FMUL.FTZ R61, R150, R181.reuse ;  /* 0x000000b5963d7220 */ /* 0x080fe40000410000 */
[----:B------:R-:W-:-:S02]  /*df30*/  FFMA.FTZ R62, R64, R181, R62 ;  /* 0x000000b5403e7223 */ /* 0x000fc4000001003e */
[C---:B------:R-:W-:Y:S02]  /*df40*/  FMUL.FTZ R181, R11.reuse, R181 ;  /* 0x000000b50bb57220 */ /* 0x040fe40000410000 */
[C---:B------:R-:W-:Y:S02]  /*df50*/  FMUL.FTZ R67, R11.reuse, R65 ;  /* 0x000000410b437220 */ /* 0x040fe40000410000 */
[----:B------:R-:W-:Y:S01]  /*df60*/  FFMA.FTZ R68, R11, R149, R68 ;  /* 0x000000950b447223 */ /* 0x000fe20000010044 */
[----:B------:R-:W-:Y:S01]  /*df70*/  STS [R60.X4+0x2170], R181 ;  /* 0x002170b53c007388 */ /* 0x000fe20000004800 */
[C---:B------:R-:W-:Y:S02]  /*df80*/  FMUL.FTZ R11, R13.reuse, -R180 ;  /* 0x800000b40d0b7220 */ /* 0x040fe40000410000 */
[----:B------:R-:W-:Y:S01]  /*df90*/  FMUL.FTZ R13, R13, -R12 ;  /* 0x8000000c0d0d7220 */ /* 0x000fe20000410000 */
[----:B------:R0:W-:Y:S01]  /*dfa0*/  STS [R60.X4+0x2174], R67 ;  /* 0x002174433c007388 */ /* 0x0001e20000004800 */
[----:B------:R-:W-:-:S02]  /*dfb0*/  FFMA.FTZ R61, R64, R65, -R61 ;  /* 0x00000041403d7223 */ /* 0x000fc4000001083d */
[C---:B------:R-:W-:Y:S02]  /*dfc0*/  FFMA.FTZ R64, R14.reuse, R12, -R11 ;  /* 0x0000000c0e407223 */ /* 0x040fe4000001080b */
[-C--:B------:R-:W-:Y:S01]  /*dfd0*/  FFMA.FTZ R11, R14, R180.reuse, R13 ;  /* 0x000000b40e0b7223 */ /* 0x080fe2000001000d */
[----:B------:R-:W-:Y:S01]  /*dfe0*/  PRMT R14, RZ, 0x5410, R105 ;  /* 0x00005410ff0e7816 */ /* 0x000fe20000000069 */
[----:B------:R-:W-:Y:S02]  /*dff0*/  FMUL.FTZ R13, R148, R180 ;  /* 0x000000b4940d7220 */ /* 0x000fe40000410000 */
[----:B------:R-:W-:Y:S02]  /*e000*/  FADD.FTZ R82, R63, R82 ;  /* 0x000000523f527221 */ /* 0x000fe40000010000 */
[----:B------:R-:W-:Y:S02]  /*e010*/  FFMA.FTZ R70, R147, R12, R13 ;  /* 0x0000000c93467223 */ /* 0x000fe4000001000d */
[----:B------:R-:W-:-:S02]  /*e020*/  FMUL.FTZ R13, R12, UR34 ;  /* 0x000000220c0d7c20 */ /* 0x000fc40008410000 */
[----:B------:R-:W-:Y:S02]  /*e030*/  FMUL.FTZ R63, R14, R89 ;  /* 0x000000590e3f7220 */ /* 0x000fe40000410000 */
[----:B------:R-:W-:Y:S02]  /*e040*/  FFMA.FTZ R65, R180, UR33, -R13 ;  /* 0x00000021b4417c23 */ /* 0x000fe4000801080d */
[-C--:B------:R-:W-:Y:S02]  /*e050*/  FFMA.FTZ R148, R148, -R63.reuse, R211 ;  /* 0x8000003f94947223 */ /* 0x080fe400000100d3 */
[----:B------:R-:W-:Y:S02]  /*e060*/  FMUL.FTZ R13, R180, UR34 ;  /* 0x00000022b40d7c20 */ /* 0x000fe40008410000 */
[----:B------:R-:W-:Y:S01]  /*e070*/  FFMA.FTZ R63, R147, -R63, R212 ;  /* 0x8000003f933f7223 */ /* 0x000fe200000100d4 */
[----:B------:R-:W-:Y:S01]  /*e080*/  IADD3 R147, R128, 0x540, RZ ;  /* 0x0000054080937810 */ /* 0x000fe20007ffe0ff */
[----:B------:R-:W-:-:S02]  /*e090*/  FFMA.FTZ R110, R12, UR33, R13 ;  /* 0x000000210c6e7c23 */ /* 0x000fc4000801000d */
[----:B------:R-:W-:Y:S02]  /*e0a0*/  FMUL.FTZ R65, R148, R65 ;  /* 0x0000004194417220 */ /* 0x000fe40000410000 */
[-C--:B0-----:R-:W-:Y:S02]  /*e0b0*/  FMUL.FTZ R67, R180, R89.reuse ;  /* 0x00000059b4437220 */ /* 0x081fe40000410000 */
[----:B------:R-:W-:Y:S01]  /*e0c0*/  FFMA.FTZ R13, R63, R110, R65 ;  /* 0x0000006e3f0d7223 */ /* 0x000fe20000010041 */
[----:B------:R-:W-:Y:S01]  /*e0d0*/  PRMT R110, RZ, 0x5410, R107 ;  /* 0x00005410ff6e7816 */ /* 0x000fe2000000006b */
[----:B------:R-:W-:Y:S02]  /*e0e0*/  FMUL.FTZ R65, R12, R89 ;  /* 0x000000590c417220 */ /* 0x000fe40000410000 */
[----:B------:R-:W-:Y:S02]  /*e0f0*/  FADD.FTZ R177, R177, R64 ;  /* 0x00000040b1b17221 */ /* 0x000fe40000010000 */
[----:B------:R-:W-:-:S02]  /*e100*/  FMUL.FTZ R64, R148, R67 ;  /* 0x0000004394407220 */ /* 0x000fc40000410000 */
[-C--:B------:R-:W-:Y:S02]  /*e110*/  FMUL.FTZ R148, R148, R65.reuse ;  /* 0x0000004194947220 */ /* 0x080fe40000410000 */
[----:B------:R-:W-:Y:S01]  /*e120*/  FADD.FTZ R71, -R178, R11 ;  /* 0x0000000bb2477221 */ /* 0x000fe20000010100 */
[----:B------:R-:W-:Y:S01]  /*e130*/  PRMT R11, RZ, 0x5410, R106 ;  /* 0x00005410ff0b7816 */ /* 0x000fe2000000006a */
[C---:B------:R-:W-:Y:S02]  /*e140*/  FFMA.FTZ R64, R63.reuse, R65, R64 ;  /* 0x000000413f407223 */ /* 0x040fe40000010040 */
[-C--:B------:R-:W-:Y:S02]  /*e150*/  FFMA.FTZ R63, R63, R67.reuse, -R148 ;  /* 0x000000433f3f7223 */ /* 0x080fe40000010894 */
[----:B------:R-:W-:Y:S02]  /*e160*/  FMUL.FTZ R67, R14, R67 ;  /* 0x000000430e437220 */ /* 0x000fe40000410000 */
[----:B------:R-:W-:-:S02]  /*e170*/  FMUL.FTZ R12, R15, -R71 ;  /* 0x800000470f0c7220 */ /* 0x000fc40000410000 */
[C---:B------:R-:W-:Y:S01]  /*e180*/  FMUL.FTZ R69, R14.reuse, R65 ;  /* 0x000000410e457220 */ /* 0x040fe20000410000 */
[----:B------:R0:W-:Y:S01]  /*e190*/  STS [R60.X4+0x216c], R67 ;  /* 0x00216c433c007388 */ /* 0x0001e20000004800 */
[----:B------:R-:W-:Y:S02]  /*e1a0*/  FMUL.FTZ R15, R15, -R177 ;  /* 0x800000b10f0f7220 */ /* 0x000fe40000410000 */
[----:B------:R-:W-:Y:S01]  /*e1b0*/  FFMA.FTZ R13, R14, R70, R13 ;  /* 0x000000460e0d7223 */ /* 0x000fe2000001000d */
[----:B------:R1:W-:Y:S01]  /*e1c0*/  STS [R60.X4+0x2168], R69 ;  /* 0x002168453c007388 */ /* 0x0003e20000004800 */
[----:B------:R-:W-:Y:S02]  /*e1d0*/  FMUL.FTZ R65, R11, R90 ;  /* 0x0000005a0b417220 */ /* 0x000fe40000410000 */
[----:B------:R-:W-:Y:S02]  /*e1e0*/  FMUL.FTZ R14, R146, R71 ;  /* 0x00000047920e7220 */ /* 0x000fe40000410000 */
[----:B------:R-:W-:-:S02]  /*e1f0*/  FFMA.FTZ R12, R16, R177, -R12 ;  /* 0x000000b1100c7223 */ /* 0x000fc4000001080c */
[----:B------:R-:W-:Y:S02]  /*e200*/  FFMA.FTZ R15, R16, R71, R15 ;  /* 0x00000047100f7223 */ /* 0x000fe4000001000f */
[----:B0-----:R-:W-:Y:S02]  /*e210*/  FMUL.FTZ R67, R177, UR34 ;  /* 0x00000022b1437c20 */ /* 0x001fe40008410000 */
[C---:B------:R-:W-:Y:S02]  /*e220*/  FFMA.FTZ R16, R145.reuse, -R65, R210 ;  /* 0x8000004191107223 */ /* 0x040fe400000100d2 */
[----:B------:R-:W-:Y:S02]  /*e230*/  FFMA.FTZ R145, R145, R177, R14 ;  /* 0x000000b191917223 */ /* 0x000fe4000001000e */
[----:B------:R-:W-:Y:S02]  /*e240*/  FMUL.FTZ R14, R71, UR34 ;  /* 0x00000022470e7c20 */ /* 0x000fe40008410000 */
[----:B------:R-:W-:-:S02]  /*e250*/  FFMA.FTZ R146, R146, -R65, R209 ;  /* 0x8000004192927223 */ /* 0x000fc400000100d1 */
[C---:B------:R-:W-:Y:S02]  /*e260*/  FFMA.FTZ R67, R71.reuse, UR33, -R67 ;  /* 0x0000002147437c23 */ /* 0x040fe40008010843 */
[-C--:B------:R-:W-:Y:S02]  /*e270*/  FMUL.FTZ R71, R71, R90.reuse ;  /* 0x0000005a47477220 */ /* 0x080fe40000410000 */
[C---:B-1----:R-:W-:Y:S02]  /*e280*/  FFMA.FTZ R69, R177.reuse, UR33, R14 ;  /* 0x00000021b1457c23 */ /* 0x042fe4000801000e */
[C---:B------:R-:W-:Y:S02]  /*e290*/  FMUL.FTZ R14, R146.reuse, R67 ;  /* 0x00000043920e7220 */ /* 0x040fe40000410000 */
[----:B------:R-:W-:Y:S02]  /*e2a0*/  FMUL.FTZ R177, R177, R90 ;  /* 0x0000005ab1b17220 */ /* 0x000fe40000410000 */
[----:B------:R-:W-:-:S02]  /*e2b0*/  FMUL.FTZ R65, R146, R71 ;  /* 0x0000004792417220 */ /* 0x000fc40000410000 */
[----:B------:R-:W-:Y:S02]  /*e2c0*/  FFMA.FTZ R14, R16, R69, R14 ;  /* 0x00000045100e7223 */ /* 0x000fe4000001000e */
[----:B------:R-:W-:Y:S02]  /*e2d0*/  FADD.FTZ R176, -R176, R15 ;  /* 0x0000000fb0b07221 */ /* 0x000fe40000010100 */
[----:B------:R-:W-:Y:S02]  /*e2e0*/  FFMA.FTZ R85, R70, R89, R85 ;  /* 0x0000005946557223 */ /* 0x000fe40000010055 */
[-C--:B------:R-:W-:Y:S02]  /*e2f0*/  FMUL.FTZ R67, R146, R177.reuse ;  /* 0x000000b192437220 */ /* 0x080fe40000410000 */
[-C--:B------:R-:W-:Y:S02]  /*e300*/  FFMA.FTZ R65, R16, R177.reuse, R65 ;  /* 0x000000b110417223 */ /* 0x080fe40000010041 */
[----:B------:R-:W-:-:S02]  /*e310*/  FMUL.FTZ R177, R11, R177 ;  /* 0x000000b10bb17220 */ /* 0x000fc40000410000 */
[C---:B------:R-:W-:Y:S02]  /*e320*/  FMUL.FTZ R15, R11.reuse, R71 ;  /* 0x000000470b0f7220 */ /* 0x040fe40000410000 */
[----:B------:R-:W-:Y:S01]  /*e330*/  FFMA.FTZ R70, R11, R145, R14 ;  /* 0x000000910b467223 */ /* 0x000fe2000001000e */
[----:B------:R-:W-:Y:S01]  /*e340*/  STS [R60.X4+0x2160], R177 ;  /* 0x002160b13c007388 */ /* 0x000fe20000004800 */
[----:B------:R-:W-:Y:S01]  /*e350*/  FADD.FTZ R12, R175, R12 ;  /* 0x0000000caf0c7221 */ /* 0x000fe20000010000 */
[----:B------:R-:W-:Y:S01]  /*e360*/  IADD3 R175, R128, 0x200, RZ ;  /* 0x0000020080af7810 */ /* 0x000fe20007ffe0ff */
[----:B------:R-:W-:Y:S01]  /*e370*/  FMUL.FTZ R11, R17, -R176 ;  /* 0x800000b0110b7220 */ /* 0x000fe20000410000 */
[----:B------:R0:W-:Y:S01]  /*e380*/  STS [R60.X4+0x2164], R15 ;  /* 0x0021640f3c007388 */ /* 0x0001e20000004800 */
[----:B------:R-:W-:Y:S02]  /*e390*/  FFMA.FTZ R67, R16, R71, -R67 ;  /* 0x0000004710437223 */ /* 0x000fe40000010843 */
[----:B------:R-:W-:-:S02]  /*e3a0*/  FFMA.FTZ R14, R18, R12, -R11 ;  /* 0x0000000c120e7223 */ /* 0x000fc4000001080b */
[----:B------:R-:W-:Y:S02]  /*e3b0*/  FMUL.FTZ R11, R144, R176 ;  /* 0x000000b0900b7220 */ /* 0x000fe40000410000 */
[----:B------:R-:W-:Y:S02]  /*e3c0*/  FADD.FTZ R173, R173, R14 ;  /* 0x0000000eadad7221 */ /* 0x000fe40000010000 */
[-C--:B------:R-:W-:Y:S02]  /*e3d0*/  FFMA.FTZ R16, R143, R12.reuse, R11 ;  /* 0x0000000c8f107223 */ /* 0x080fe4000001000b */
[----:B------:R-:W-:Y:S02]  /*e3e0*/  FMUL.FTZ R11, R176, UR34 ;  /* 0x00000022b00b7c20 */ /* 0x000fe40008410000 */
[----:B------:R-:W-:Y:S02]  /*e3f0*/  FMUL.FTZ R17, R17, -R12 ;  /* 0x8000000c11117220 */ /* 0x000fe40000410000 */
[----:B0-----:R-:W-:-:S02]  /*e400*/  FMUL.FTZ R15, R12, UR34 ;  /* 0x000000220c0f7c20 */ /* 0x001fc40008410000 */
[C---:B------:R-:W-:Y:S02]  /*e410*/  FFMA.FTZ R14, R12.reuse, UR33, R11 ;  /* 0x000000210c0e7c23 */ /* 0x040fe4000801000b */
[----:B------:R-:W-:Y:S02]  /*e420*/  FADD.FTZ R80, R13, R80 ;  /* 0x000000500d507221 */ /* 0x000fe40000010000 */
[-C--:B------:R-:W-:Y:S02]  /*e430*/  FMUL.FTZ R12, R12, R91.reuse ;  /* 0x0000005b0c0c7220 */ /* 0x080fe40000410000 */
[C---:B------:R-:W-:Y:S02]  /*e440*/  FMUL.FTZ R13, R110.reuse, R91 ;  /* 0x0000005b6e0d7220 */ /* 0x040fe40000410000 */
[----:B------:R-:W-:Y:S02]  /*e450*/  FMUL.FTZ R71, R110, R12 ;  /* 0x0000000c6e477220 */ /* 0x000fe40000410000 */
[----:B------:R-:W-:-:S02]  /*e460*/  FFMA.FTZ R144, R144, -R13, R207 ;  /* 0x8000000d90907223 */ /* 0x000fc400000100cf */
[C---:B------:R-:W-:Y:S01]  /*e470*/  FFMA.FTZ R15, R176.reuse, UR33, -R15 ;  /* 0x00000021b00f7c23 */ /* 0x040fe2000801080f */
[----:B------:R0:W-:Y:S01]  /*e480*/  STS [R60.X4+0x2158], R71 ;  /* 0x002158473c007388 */ /* 0x0001e20000004800 */
[----:B------:R-:W-:Y:S02]  /*e490*/  FMUL.FTZ R69, R176, R91 ;  /* 0x0000005bb0457220 */ /* 0x000fe40000410000 */
[----:B------:R-:W-:Y:S02]  /*e4a0*/  FADD.FTZ R81, R68, R81 ;  /* 0x0000005144517221 */ /* 0x000fe40000010000 */
[----:B------:R-:W-:Y:S02]  /*e4b0*/  FFMA.FTZ R17, R18, R176, R17 ;  /* 0x000000b012117223 */ /* 0x000fe40000010011 */
[C---:B------:R-:W-:Y:S02]  /*e4c0*/  FMUL.FTZ R68, R144.reuse, R69 ;  /* 0x0000004590447220 */ /* 0x040fe40000410000 */
[----:B------:R-:W-:Y:S01]  /*e4d0*/  FMUL.FTZ R15, R144, R15 ;  /* 0x0000000f900f7220 */ /* 0x000fe20000410000 */
[----:B0-----:R-:W-:Y:S01]  /*e4e0*/  PRMT R71, RZ, 0x5410, R112 ;  /* 0x00005410ff477816 */ /* 0x001fe20000000070 */
[----:B------:R-:W-:Y:S01]  /*e4f0*/  FFMA.FTZ R13, R143, -R13, R208 ;  /* 0x8000000d8f0d7223 */ /* 0x000fe200000100d0 */
[----:B------:R-:W-:Y:S01]  /*e500*/  IADD3 R143, R128, 0x4c0, RZ ;  /* 0x000004c0808f7810 */ /* 0x000fe20007ffe0ff */
[----:B------:R-:W-:-:S02]  /*e510*/  FMUL.FTZ R144, R144, R12 ;  /* 0x0000000c90907220 */ /* 0x000fc40000410000 */
[----:B------:R-:W-:Y:S02]  /*e520*/  FADD.FTZ R174, -R174, R17 ;  /* 0x00000011aeae7221 */ /* 0x000fe40000010100 */
[-C--:B------:R-:W-:Y:S02]  /*e530*/  FMUL.FTZ R111, R110, R69.reuse ;  /* 0x000000456e6f7220 */ /* 0x080fe40000410000 */
[C---:B------:R-:W-:Y:S02]  /*e540*/  FFMA.FTZ R68, R13.reuse, R12, R68 ;  /* 0x0000000c0d447223 */ /* 0x040fe40000010044 */
[C---:B------:R-:W-:Y:S01]  /*e550*/  FFMA.FTZ R69, R13.reuse, R69, -R144 ;  /* 0x000000450d457223 */ /* 0x040fe20000010890 */
[----:B------:R0:W-:Y:S01]  /*e560*/  STS [R60.X4+0x215c], R111 ;  /* 0x00215c6f3c007388 */ /* 0x0001e20000004800 */
[----:B------:R-:W-:Y:S02]  /*e570*/  FFMA.FTZ R15, R13, R14, R15 ;  /* 0x0000000e0d0f7223 */ /* 0x000fe4000001000f */
[----:B------:R-:W-:-:S02]  /*e580*/  FMUL.FTZ R13, R71, R92 ;  /* 0x0000005c470d7220 */ /* 0x000fc40000410000 */
[-C--:B------:R-:W-:Y:S02]  /*e590*/  FMUL.FTZ R11, R19, -R174.reuse ;  /* 0x800000ae130b7220 */ /* 0x080fe40000410000 */
[C---:B------:R-:W-:Y:S02]  /*e5a0*/  FMUL.FTZ R14, R142.reuse, R174 ;  /* 0x000000ae8e0e7220 */ /* 0x040fe40000410000 */
[-C--:B------:R-:W-:Y:S01]  /*e5b0*/  FFMA.FTZ R142, R142, -R13.reuse, R205 ;  /* 0x8000000d8e8e7223 */ /* 0x080fe200000100cd */
[----:B0-----:R-:W-:Y:S01]  /*e5c0*/  PRMT R111, RZ, 0x5410, R114 ;  /* 0x00005410ff6f7816 */ /* 0x001fe20000000072 */
[----:B------:R-:W-:Y:S02]  /*e5d0*/  FFMA.FTZ R13, R141, -R13, R206 ;  /* 0x8000000d8d0d7223 */ /* 0x000fe400000100ce */
[-C--:B------:R-:W-:Y:S02]  /*e5e0*/  FMUL.FTZ R19, R19, -R173.reuse ;  /* 0x800000ad13137220 */ /* 0x080fe40000410000 */
[----:B------:R-:W-:-:S02]  /*e5f0*/  FFMA.FTZ R12, R20, R173, -R11 ;  /* 0x000000ad140c7223 */ /* 0x000fc4000001080b */
[----:B------:R-:W-:Y:S02]  /*e600*/  FFMA.FTZ R141, R141, R173, R14 ;  /* 0x000000ad8d8d7223 */ /* 0x000fe4000001000e */
[----:B------:R-:W-:Y:S02]  /*e610*/  FMUL.FTZ R11, R173, UR34 ;  /* 0x00000022ad0b7c20 */ /* 0x000fe40008410000 */
[----:B------:R-:W-:Y:S02]  /*e620*/  FMUL.FTZ R14, R174, UR34 ;  /* 0x00000022ae0e7c20 */ /* 0x000fe40008410000 */
[----:B------:R-:W-:Y:S02]  /*e630*/  FFMA.FTZ R19, R20, R174, R19 ;  /* 0x000000ae14137223 */ /* 0x000fe40000010013 */
[C---:B------:R-:W-:Y:S02]  /*e640*/  FFMA.FTZ R11, R174.reuse, UR33, -R11 ;  /* 0x00000021ae0b7c23 */ /* 0x040fe4000801080b */
[----:B------:R-:W-:-:S02]  /*e650*/  FMUL.FTZ R20, R174, R92 ;  /* 0x0000005cae147220 */ /* 0x000fc40000410000 */
[C---:B------:R-:W-:Y:S02]  /*e660*/  FFMA.FTZ R14, R173.reuse, UR33, R14 ;  /* 0x00000021ad0e7c23 */ /* 0x040fe4000801000e */
[----:B------:R-:W-:Y:S02]  /*e670*/  FMUL.FTZ R173, R173, R92 ;  /* 0x0000005cadad7220 */ /* 0x000fe40000410000 */
[----:B------:R-:W-:Y:S02]  /*e680*/  FADD.FTZ R79, R70, R79 ;  /* 0x0000004f464f7221 */ /* 0x000fe40000010000 */
[C---:B------:R-:W-:Y:S02]  /*e690*/  FMUL.FTZ R70, R142.reuse, R20 ;  /* 0x000000148e467220 */ /* 0x040fe40000410000 */
[C---:B------:R-:W-:Y:S02]  /*e6a0*/  FMUL.FTZ R11, R142.reuse, R11 ;  /* 0x0000000b8e0b7220 */ /* 0x040fe40000410000 */
[----:B------:R-:W-:-:S02]  /*e6b0*/  FMUL.FTZ R142, R142, R173 ;  /* 0x000000ad8e8e7220 */ /* 0x000fc40000410000 */
[----:B------:R-:W-:Y:S02]  /*e6c0*/  FFMA.FTZ R217, R16, R91, R217 ;  /* 0x0000005b10d97223 */ /* 0x000fe400000100d9 */
[----:B------:R-:W-:Y:S02]  /*e6d0*/  FFMA.FTZ R17, R110, R16, R15 ;  /* 0x000000106e117223 */ /* 0x000fe4000001000f */
[----:B------:R-:W-:Y:S02]  /*e6e0*/  FADD.FTZ R16, -R172, R19 ;  /* 0x00000013ac107221 */ /* 0x000fe40000010100 */
[-C--:B------:R-:W-:Y:S02]  /*e6f0*/  FMUL.FTZ R15, R71, R20.reuse ;  /* 0x00000014470f7220 */ /* 0x080fe40000410000 */
[----:B------:R-:W-:Y:S01]  /*e700*/  FFMA.FTZ R20, R13, R20, -R142 ;  /* 0x000000140d147223 */ /* 0x000fe2000001088e */
[----:B------:R-:W-:Y:S01]  /*e710*/  PRMT R142, RZ, 0x5410, R113 ;  /* 0x00005410ff8e7816 */ /* 0x000fe20000000071 */
[----:B------:R-:W-:Y:S01]  /*e720*/  FADD.FTZ R110, R171, R12 ;  /* 0x0000000cab6e7221 */ /* 0x000fe20000010000 */
[----:B------:R0:W-:Y:S01]  /*e730*/  STS [R60.X4+0x2154], R15 ;  /* 0x0021540f3c007388 */ /* 0x0001e20000004800 */
[----:B------:R-:W-:Y:S01]  /*e740*/  FFMA.FTZ R14, R13, R14, R11 ;  /* 0x0000000e0d0e7223 */ /* 0x000fe2000001000b */
[----:B------:R-:W-:Y:S01]  /*e750*/  IADD3 R171, R128, 0x780, RZ ;  /* 0x0000078080ab7810 */ /* 0x000fe20007ffe0ff */
[----:B------:R-:W-:-:S02]  /*e760*/  FMUL.FTZ R11, R21, -R16 ;  /* 0x80000010150b7220 */ /* 0x000fc40000410000 */
[----:B------:R-:W-:Y:S02]  /*e770*/  FFMA.FTZ R70, R13, R173, R70 ;  /* 0x000000ad0d467223 */ /* 0x000fe40000010046 */
[-C--:B------:R-:W-:Y:S02]  /*e780*/  FMUL.FTZ R21, R21, -R110.reuse ;  /* 0x8000006e15157220 */ /* 0x080fe40000410000 */
[----:B------:R-:W-:Y:S02]  /*e790*/  FMUL.FTZ R13, R142, R93 ;  /* 0x0000005d8e0d7220 */ /* 0x000fe40000410000 */
[----:B0-----:R-:W-:Y:S02]  /*e7a0*/  FMUL.FTZ R15, R110, UR34 ;  /* 0x000000226e0f7c20 */ /* 0x001fe40008410000 */
[----:B------:R-:W-:Y:S02]  /*e7b0*/  FFMA.FTZ R12, R22, R110, -R11 ;  /* 0x0000006e160c7223 */ /* 0x000fe4000001080b */
[----:B------:R-:W-:-:S02]  /*e7c0*/  FMUL.FTZ R11, R16, UR34 ;  /* 0x00000022100b7c20 */ /* 0x000fc40008410000 */
[----:B------:R-:W-:Y:S02]  /*e7d0*/  FFMA.FTZ R18, R71, R141, R14 ;  /* 0x0000008d47127223 */ /* 0x000fe4000001000e */
[-C--:B------:R-:W-:Y:S02]  /*e7e0*/  FFMA.FTZ R21, R22, R16.reuse, R21 ;  /* 0x0000001016157223 */ /* 0x080fe40000010015 */
[----:B------:R-:W-:Y:S02]  /*e7f0*/  FMUL.FTZ R14, R140, R16 ;  /* 0x000000108c0e7220 */ /* 0x000fe40000410000 */
[----:B------:R-:W-:Y:S02]  /*e800*/  FFMA.FTZ R15, R16, UR33, -R15 ;  /* 0x00000021100f7c23 */ /* 0x000fe4000801080f */
[----:B------:R-:W-:Y:S02]  /*e810*/  FFMA.FTZ R140, R140, -R13, R203 ;  /* 0x8000000d8c8c7223 */ /* 0x000fe400000100cb */
[----:B------:R-:W-:-:S02]  /*e820*/  FMUL.FTZ R16, R16, R93 ;  /* 0x0000005d10107220 */ /* 0x000fc40000410000 */
[----:B------:R-:W-:Y:S01]  /*e830*/  FADD.FTZ R126, R169, R12 ;  /* 0x0000000ca97e7221 */ /* 0x000fe20000010000 */
[----:B------:R-:W-:Y:S01]  /*e840*/  IADD3 R169, R128, 0x740, RZ ;  /* 0x0000074080a97810 */ /* 0x000fe20007ffe0ff */
[C---:B------:R-:W-:Y:S02]  /*e850*/  FFMA.FTZ R12, R110.reuse, UR33, R11 ;  /* 0x000000216e0c7c23 */ /* 0x040fe4000801000b */
[----:B------:R-:W-:Y:S02]  /*e860*/  FMUL.FTZ R11, R110, R93 ;  /* 0x0000005d6e0b7220 */ /* 0x000fe40000410000 */
[----:B------:R-:W-:Y:S02]  /*e870*/  FFMA.FTZ R13, R139, -R13, R204 ;  /* 0x8000000d8b0d7223 */ /* 0x000fe400000100cc */
[C---:B------:R-:W-:Y:S02]  /*e880*/  FMUL.FTZ R22, R140.reuse, R16 ;  /* 0x000000108c167220 */ /* 0x040fe40000410000 */
[----:B------:R-:W-:-:S02]  /*e890*/  FMUL.FTZ R15, R140, R15 ;  /* 0x0000000f8c0f7220 */ /* 0x000fc40000410000 */
[----:B------:R-:W-:Y:S02]  /*e8a0*/  FADD.FTZ R170, -R170, R21 ;  /* 0x00000015aaaa7221 */ /* 0x000fe40000010100 */
[-C--:B------:R-:W-:Y:S02]  /*e8b0*/  FMUL.FTZ R21, R140, R11.reuse ;  /* 0x0000000b8c157220 */ /* 0x080fe40000410000 */
[----:B------:R-:W-:Y:S02]  /*e8c0*/  FADD.FTZ R78, R17, R78 ;  /* 0x0000004e114e7221 */ /* 0x000fe40000010000 */
[----:B------:R-:W-:Y:S02]  /*e8d0*/  FFMA.FTZ R14, R139, R110, R14 ;  /* 0x0000006e8b0e7223 */ /* 0x000fe4000001000e */
[-C--:B------:R-:W-:Y:S02]  /*e8e0*/  FFMA.FTZ R22, R13, R11.reuse, R22 ;  /* 0x0000000b0d167223 */ /* 0x080fe40000010016 */
[----:B------:R-:W-:-:S02]  /*e8f0*/  FMUL.FTZ R17, R142, R11 ;  /* 0x0000000b8e117220 */ /* 0x000fc40000410000 */
[----:B------:R-:W-:Y:S02]  /*e900*/  FFMA.FTZ R15, R13, R12, R15 ;  /* 0x0000000c0d0f7223 */ /* 0x000fe4000001000f */
[----:B------:R-:W-:Y:S01]  /*e910*/  FMUL.FTZ R11, R23, -R170 ;  /* 0x800000aa170b7220 */ /* 0x000fe20000410000 */
[----:B------:R-:W-:Y:S01]  /*e920*/  STS [R60.X4+0x2148], R17 ;  /* 0x002148113c007388 */ /* 0x000fe20000004800 */
[----:B------:R-:W-:Y:S02]  /*e930*/  FFMA.FTZ R21, R13, R16, -R21 ;  /* 0x000000100d157223 */ /* 0x000fe40000010815 */
[----:B------:R-:W-:Y:S02]  /*e940*/  FMUL.FTZ R173, R71, R173 ;  /* 0x000000ad47ad7220 */ /* 0x000fe40000410000 */
[----:B------:R-:W-:Y:S02]  /*e950*/  FMUL.FTZ R13, R111, R94 ;  /* 0x0000005e6f0d7220 */ /* 0x000fe40000410000 */
[----:B------:R-:W-:Y:S01]  /*e960*/  FFMA.FTZ R219, R14, R93, R219 ;  /* 0x0000005d0edb7223 */ /* 0x000fe200000100db */
[----:B------:R0:W-:Y:S01]  /*e970*/  STS [R60.X4+0x2150], R173 ;  /* 0x002150ad3c007388 */ /* 0x0001e20000004800 */
[----:B------:R-:W-:-:S02]  /*e980*/  FFMA.FTZ R71, R142, R14, R15 ;  /* 0x0000000e8e477223 */ /* 0x000fc4000001000f */
[----:B------:R-:W-:Y:S02]  /*e990*/  FFMA.FTZ R12, R24, R126, -R11 ;  /* 0x0000007e180c7223 */ /* 0x000fe4000001080b */
[----:B------:R-:W-:Y:S02]  /*e9a0*/  FMUL.FTZ R14, R138, R170 ;  /* 0x000000aa8a0e7220 */ /* 0x000fe40000410000 */
[----:B------:R-:W-:Y:S02]  /*e9b0*/  FMUL.FTZ R23, R23, -R126 ;  /* 0x8000007e17177220 */ /* 0x000fe40000410000 */
[----:B------:R-:W-:Y:S01]  /*e9c0*/  FMUL.FTZ R15, R126, UR34 ;  /* 0x000000227e0f7c20 */ /* 0x000fe20008410000 */
[----:B0-----:R-:W-:Y:S01]  /*e9d0*/  IADD3 R173, R128, 0x7c0, RZ ;  /* 0x000007c080ad7810 */ /* 0x001fe20007ffe0ff */
[----:B------:R-:W-:Y:S02]  /*e9e0*/  FMUL.FTZ R11, R170, UR34 ;  /* 0x00000022aa0b7c20 */ /* 0x000fe40008410000 */
[----:B------:R-:W-:-:S02]  /*e9f0*/  FFMA.FTZ R138, R138, -R13, R201 ;  /* 0x8000000d8a8a7223 */ /* 0x000fc400000100c9 */
[C---:B------:R-:W-:Y:S02]  /*ea00*/  FFMA.FTZ R13, R137.reuse, -R13, R202 ;  /* 0x8000000d890d7223 */ /* 0x040fe400000100ca */
[----:B------:R-:W-:Y:S02]  /*ea10*/  FFMA.FTZ R137, R137, R126, R14 ;  /* 0x0000007e89897223 */ /* 0x000fe4000001000e */
[----:B------:R-:W-:Y:S01]  /*ea20*/  FADD.FTZ R110, R167, R12 ;  /* 0x0000000ca76e7221 */ /* 0x000fe20000010000 */
[----:B------:R-:W-:Y:S01]  /*ea30*/  IADD3 R167, R128, 0x700, RZ ;  /* 0x0000070080a77810 */ /* 0x000fe20007ffe0ff */
[----:B------:R-:W-:Y:S02]  /*ea40*/  FFMA.FTZ R23, R24, R170, R23 ;  /* 0x000000aa18177223 */ /* 0x000fe40000010017 */
[C---:B------:R-:W-:Y:S02]  /*ea50*/  FFMA.FTZ R15, R170.reuse, UR33, -R15 ;  /* 0x00000021aa0f7c23 */ /* 0x040fe4000801080f */
[----:B------:R-:W-:-:S02]  /*ea60*/  FMUL.FTZ R14, R170, R94 ;  /* 0x0000005eaa0e7220 */ /* 0x000fc40000410000 */
[C---:B------:R-:W-:Y:S02]  /*ea70*/  FFMA.FTZ R12, R126.reuse, UR33, R11 ;  /* 0x000000217e0c7c23 */ /* 0x040fe4000801000b */
[----:B------:R-:W-:Y:S02]  /*ea80*/  FMUL.FTZ R11, R126, R94 ;  /* 0x0000005e7e0b7220 */ /* 0x000fe40000410000 */
[----:B------:R-:W-:Y:S02]  /*ea90*/  FMUL.FTZ R19, R142, R16 ;  /* 0x000000108e137220 */ /* 0x000fe40000410000 */
[----:B------:R-:W-:Y:S02]  /*eaa0*/  FMUL.FTZ R24, R138, R14 ;  /* 0x0000000e8a187220 */ /* 0x000fe40000410000 */
[----:B------:R-:W-:Y:S01]  /*eab0*/  FADD.FTZ R16, -R168, R23 ;  /* 0x00000017a8107221 */ /* 0x000fe20000010100 */
[----:B------:R0:W-:Y:S01]  /*eac0*/  STS [R60.X4+0x214c], R19 ;  /* 0x00214c133c007388 */ /* 0x0001e20000004800 */
[----:B------:R-:W-:-:S02]  /*ead0*/  FMUL.FTZ R15, R138, R15 ;  /* 0x0000000f8a0f7220 */ /* 0x000fc40000410000 */
[-C--:B------:R-:W-:Y:S01]  /*eae0*/  FMUL.FTZ R23, R138, R11.reuse ;  /* 0x0000000b8a177220 */ /* 0x080fe20000410000 */
[----:B------:R-:W-:Y:S01]  /*eaf0*/  PRMT R138, RZ, 0x5410, R115 ;  /* 0x00005410ff8a7816 */ /* 0x000fe20000000073 */
[-C--:B------:R-:W-:Y:S02]  /*eb00*/  FFMA.FTZ R24, R13, R11.reuse, R24 ;  /* 0x0000000b0d187223 */ /* 0x080fe40000010018 */
[----:B------:R-:W-:Y:S02]  /*eb10*/  FMUL.FTZ R17, R111, R11 ;  /* 0x0000000b6f117220 */ /* 0x000fe40000410000 */
        /* <DEDUP_REMOVED lines=9> */
[----:B0-----:R-:W-:-:S02]  /*ebb0*/  FMUL.FTZ R19, R111, R14 ;  /* 0x0000000e6f137220 */ /* 0x001fc40000410000 */
        /* <DEDUP_REMOVED lines=10> */
[C---:B------:R-:W-:Y:S02]  /*ec60*/  FFMA.FTZ R12, R110.reuse, UR33, R11 ;  /* 0x000000216e0c7c23 */ /* 0x040fe4000801000b */
[----:B------:R-:W-:Y:S02]  /*ec70*/  FFMA.FTZ R13, R135, -R13, R200 ;  /* 0x8000000d870d7223 */ /* 0x000fe400000100c8 */
[----:B------:R-:W-:Y:S02]  /*ec80*/  FMUL.FTZ R11, R110, R95 ;  /* 0x0000005f6e0b7220 */ /* 0x000fe40000410000 */
[----:B------:R-:W-:-:S02]  /*ec90*/  FMUL.FTZ R26, R136, R16 ;  /* 0x00000010881a7220 */ /* 0x000fc40000410000 */
[----:B------:R-:W-:Y:S02]  /*eca0*/  FADD.FTZ R166, -R166, R25 ;  /* 0x00000019a6a67221 */ /* 0x000fe40000010100 */
[C---:B------:R-:W-:Y:S02]  /*ecb0*/  FMUL.FTZ R15, R136.reuse, R15 ;  /* 0x0000000f880f7220 */ /* 0x040fe40000410000 */
[-C--:B------:R-:W-:Y:S02]  /*ecc0*/  FMUL.FTZ R25, R136, R11.reuse ;  /* 0x0000000b88197220 */ /* 0x080fe40000410000 */
[-C--:B------:R-:W-:Y:S02]  /*ecd0*/  FFMA.FTZ R26, R13, R11.reuse, R26 ;  /* 0x0000000b0d1a7223 */ /* 0x080fe4000001001a */
[----:B-1----:R-:W-:Y:S02]  /*ece0*/  FMUL.FTZ R17, R138, R11 ;  /* 0x0000000b8a117220 */ /* 0x002fe40000410000 */
[----:B------:R-:W-:-:S02]  /*ecf0*/  FMUL.FTZ R11, R27, -R166 ;  /* 0x800000a61b0b7220 */ /* 0x000fc40000410000 */
[----:B------:R-:W-:Y:S01]  /*ed00*/  FMUL.FTZ R27, R27, -R126 ;  /* 0x8000007e1b1b7220 */ /* 0x000fe20000410000 */
[----:B------:R1:W-:Y:S01]  /*ed10*/  STS [R60.X4+0x2138], R17 ;  /* 0x002138113c007388 */ /* 0x0003e20000004800 */
[----:B------:R-:W-:Y:S02]  /*ed20*/  FFMA.FTZ R14, R135, R110, R14 ;  /* 0x0000006e870e7223 */ /* 0x000fe4000001000e */
[C---:B------:R-:W-:Y:S02]  /*ed30*/  FFMA.FTZ R15, R13.reuse, R12, R15 ;  /* 0x0000000c0d0f7223 */ /* 0x040fe4000001000f */
[----:B------:R-:W-:Y:S02]  /*ed40*/  FFMA.FTZ R25, R13, R16, -R25 ;  /* 0x000000100d197223 */ /* 0x000fe40000010819 */
[----:B------:R-:W-:Y:S02]  /*ed50*/  FMUL.FTZ R13, R127, R96 ;  /* 0x000000607f0d7220 */ /* 0x000fe40000410000 */
[----:B------:R-:W-:-:S02]  /*ed60*/  FFMA.FTZ R27, R28, R166, R27 ;  /* 0x000000a61c1b7223 */ /* 0x000fc4000001001b */
[----:B------:R-:W-:Y:S02]  /*ed70*/  FFMA.FTZ R221, R14, R95, R221 ;  /* 0x0000005f0edd7223 */ /* 0x000fe400000100dd */
[----:B------:R-:W-:Y:S02]  /*ed80*/  FFMA.FTZ R111, R138, R14, R15 ;  /* 0x0000000e8a6f7223 */ /* 0x000fe4000001000f */
[----:B------:R-:W-:Y:S02]  /*ed90*/  FFMA.FTZ R12, R28, R126, -R11 ;  /* 0x0000007e1c0c7223 */ /* 0x000fe4000001080b */
[----:B------:R-:W-:Y:S02]  /*eda0*/  FMUL.FTZ R14, R134, R166 ;  /* 0x000000a6860e7220 */ /* 0x000fe40000410000 */
[----:B------:R-:W-:Y:S02]  /*edb0*/  FADD.FTZ R75, R18, R75 ;  /* 0x0000004b124b7221 */ /* 0x000fe40000010000 */
[----:B------:R-:W-:-:S02]  /*edc0*/  FMUL.FTZ R11, R166, UR34 ;  /* 0x00000022a60b7c20 */ /* 0x000fc40008410000 */
[----:B0-----:R-:W-:Y:S02]  /*edd0*/  FMUL.FTZ R19, R138, R16 ;  /* 0x000000108a137220 */ /* 0x001fe40000410000 */
[-C--:B------:R-:W-:Y:S02]  /*ede0*/  FFMA.FTZ R134, R134, -R13.reuse, R197 ;  /* 0x8000000d86867223 */ /* 0x080fe400000100c5 */
[----:B------:R-:W-:Y:S01]  /*edf0*/  FADD.FTZ R18, -R164, R27 ;  /* 0x0000001ba4127221 */ /* 0x000fe20000010100 */
[----:B------:R0:W-:Y:S01]  /*ee00*/  STS [R60.X4+0x213c], R19 ;  /* 0x00213c133c007388 */ /* 0x0001e20000004800 */
[----:B------:R-:W-:Y:S02]  /*ee10*/  FFMA.FTZ R13, R133, -R13, R198 ;  /* 0x8000000d850d7223 */ /* 0x000fe400000100c6 */
[----:B------:R-:W-:Y:S01]  /*ee20*/  FADD.FTZ R110, R163, R12 ;  /* 0x0000000ca36e7221 */ /* 0x000fe20000010000 */
[----:B------:R-:W-:Y:S01]  /*ee30*/  IADD3 R163, R128, 0x680, RZ ;  /* 0x0000068080a37810 */ /* 0x000fe20007ffe0ff */
[----:B------:R-:W-:-:S02]  /*ee40*/  FMUL.FTZ R16, R166, R96 ;  /* 0x00000060a6107220 */ /* 0x000fc40000410000 */
[----:B------:R-:W-:Y:S02]  /*ee50*/  FFMA.FTZ R133, R133, R126, R14 ;  /* 0x0000007e85857223 */ /* 0x000fe4000001000e */
[C---:B------:R-:W-:Y:S02]  /*ee60*/  FFMA.FTZ R14, R126.reuse, UR33, R11 ;  /* 0x000000217e0e7c23 */ /* 0x040fe4000801000b */
[C---:B------:R-:W-:Y:S02]  /*ee70*/  FMUL.FTZ R11, R29.reuse, -R18 ;  /* 0x800000121d0b7220 */ /* 0x040fe40000410000 */
[----:B------:R-:W-:Y:S02]  /*ee80*/  FMUL.FTZ R12, R126, R96 ;  /* 0x000000607e0c7220 */ /* 0x000fe40000410000 */
[----:B------:R-:W-:Y:S02]  /*ee90*/  FMUL.FTZ R27, R134, R16 ;  /* 0x00000010861b7220 */ /* 0x000fe40000410000 */
[----:B------:R-:W-:-:S02]  /*eea0*/  FMUL.FTZ R29, R29, -R110 ;  /* 0x8000006e1d1d7220 */ /* 0x000fc40000410000 */
[----:B------:R-:W-:Y:S02]  /*eeb0*/  FADD.FTZ R76, R71, R76 ;  /* 0x0000004c474c7221 */ /* 0x000fe40000010000 */
[-C--:B------:R-:W-:Y:S02]  /*eec0*/  FMUL.FTZ R71, R134, R12.reuse ;  /* 0x0000000c86477220 */ /* 0x080fe40000410000 */
[-C--:B------:R-:W-:Y:S02]  /*eed0*/  FFMA.FTZ R27, R13, R12.reuse, R27 ;  /* 0x0000000c0d1b7223 */ /* 0x080fe4000001001b */
[----:B-1----:R-:W-:Y:S02]  /*eee0*/  FMUL.FTZ R17, R127, R12 ;  /* 0x0000000c7f117220 */ /* 0x002fe40000410000 */
[C---:B------:R-:W-:Y:S02]  /*eef0*/  FFMA.FTZ R29, R30.reuse, R18, R29 ;  /* 0x000000121e1d7223 */ /* 0x040fe4000001001d */
[----:B------:R-:W-:Y:S01]  /*ef00*/  FFMA.FTZ R12, R30, R110, -R11 ;  /* 0x0000006e1e0c7223 */ /* 0x000fe2000001080b */
[----:B------:R-:W-:Y:S01]  /*ef10*/  PRMT R30, RZ, 0x5410, R117 ;  /* 0x00005410ff1e7816 */ /* 0x000fe20000000075 */
[----:B------:R-:W-:Y:S01]  /*ef20*/  FADD.FTZ R74, R111, R74 ;  /* 0x0000004a6f4a7221 */ /* 0x000fe20000010000 */
[----:B------:R1:W-:Y:S01]  /*ef30*/  STS [R60.X4+0x2130], R17 ;  /* 0x002130113c007388 */ /* 0x0003e20000004800 */
[----:B------:R-:W-:Y:S01]  /*ef40*/  FADD.FTZ R111, -R162, R29 ;  /* 0x0000001da26f7221 */ /* 0x000fe20000010100 */
[----:B------:R-:W-:Y:S01]  /*ef50*/  PRMT R29, RZ, 0x5410, R120 ;  /* 0x00005410ff1d7816 */ /* 0x000fe20000000078 */
[----:B------:R-:W-:-:S02]  /*ef60*/  FADD.FTZ R161, R161, R12 ;  /* 0x0000000ca1a17221 */ /* 0x000fc40000010000 */
[----:B------:R-:W-:Y:S02]  /*ef70*/  FMUL.FTZ R15, R126, UR34 ;  /* 0x000000227e0f7c20 */ /* 0x000fe40008410000 */
[C---:B------:R-:W-:Y:S02]  /*ef80*/  FMUL.FTZ R11, R31.reuse, -R111 ;  /* 0x8000006f1f0b7220 */ /* 0x040fe40000410000 */
[----:B------:R-:W-:Y:S02]  /*ef90*/  FMUL.FTZ R31, R31, -R161 ;  /* 0x800000a11f1f7220 */ /* 0x000fe40000410000 */
[----:B------:R-:W-:Y:S02]  /*efa0*/  FFMA.FTZ R15, R166, UR33, -R15 ;  /* 0x00000021a60f7c23 */ /* 0x000fe4000801080f */
[C---:B------:R-:W-:Y:S02]  /*efb0*/  FFMA.FTZ R31, R32.reuse, R111, R31 ;  /* 0x0000006f201f7223 */ /* 0x040fe4000001001f */
[----:B------:R-:W-:-:S02]  /*efc0*/  FFMA.FTZ R12, R32, R161, -R11 ;  /* 0x000000a1200c7223 */ /* 0x000fc4000001080b */
[----:B------:R-:W-:Y:S02]  /*efd0*/  FMUL.FTZ R15, R134, R15 ;  /* 0x0000000f860f7220 */ /* 0x000fe40000410000 */
[----:B------:R-:W-:Y:S02]  /*efe0*/  FMUL.FTZ R11, R30, R97 ;  /* 0x000000611e0b7220 */ /* 0x000fe40000410000 */
[----:B------:R-:W-:Y:S01]  /*eff0*/  FADD.FTZ R160, -R160, R31 ;  /* 0x0000001fa0a07221 */ /* 0x000fe20000010100 */
[----:B------:R-:W-:Y:S01]  /*f000*/  PRMT R31, RZ, 0x5410, R122 ;  /* 0x00005410ff1f7816 */ /* 0x000fe2000000007a */
[----:B------:R-:W-:Y:S02]  /*f010*/  FADD.FTZ R159, R159, R12 ;  /* 0x0000000c9f9f7221 */ /* 0x000fe40000010000 */
[C---:B------:R-:W-:Y:S02]  /*f020*/  FFMA.FTZ R71, R13.reuse, R16, -R71 ;  /* 0x000000100d477223 */ /* 0x040fe40000010847 */
[----:B------:R-:W-:-:S02]  /*f030*/  FFMA.FTZ R14, R13, R14, R15 ;  /* 0x0000000e0d0e7223 */ /* 0x000fc4000001000f */
[C---:B------:R-:W-:Y:S02]  /*f040*/  FMUL.FTZ R12, R132.reuse, R18 ;  /* 0x00000012840c7220 */ /* 0x040fe40000410000 */
[-C--:B------:R-:W-:Y:S02]  /*f050*/  FFMA.FTZ R132, R132, -R11.reuse, R195 ;  /* 0x8000000b84847223 */ /* 0x080fe400000100c3 */
[----:B------:R-:W-:Y:S02]  /*f060*/  FFMA.FTZ R13, R131, -R11, R196 ;  /* 0x8000000b830d7223 */ /* 0x000fe400000100c4 */
[C---:B------:R-:W-:Y:S02]  /*f070*/  FMUL.FTZ R11, R33.reuse, -R160 ;  /* 0x800000a0210b7220 */ /* 0x040fe40000410000 */
[----:B------:R-:W-:Y:S02]  /*f080*/  FMUL.FTZ R33, R33, -R159 ;  /* 0x8000009f21217220 */ /* 0x000fe40000410000 */
[----:B0-----:R-:W-:-:S02]  /*f090*/  FMUL.FTZ R19, R127, R16 ;  /* 0x000000107f137220 */ /* 0x001fc40000410000 */
[----:B------:R-:W-:Y:S02]  /*f0a0*/  FFMA.FTZ R28, R127, R133, R14 ;  /* 0x000000857f1c7223 */ /* 0x000fe4000001000e */
[----:B------:R-:W-:Y:S01]  /*f0b0*/  FMUL.FTZ R16, R110, UR34 ;  /* 0x000000226e107c20 */ /* 0x000fe20008410000 */
[----:B------:R0:W-:Y:S01]  /*f0c0*/  STS [R60.X4+0x2134], R19 ;  /* 0x002134133c007388 */ /* 0x0001e20000004800 */
[----:B------:R-:W-:Y:S02]  /*f0d0*/  FFMA.FTZ R14, R131, R110, R12 ;  /* 0x0000006e830e7223 */ /* 0x000fe4000001000c */
[C---:B------:R-:W-:Y:S02]  /*f0e0*/  FFMA.FTZ R33, R34.reuse, R160, R33 ;  /* 0x000000a022217223 */ /* 0x040fe40000010021 */
[----:B------:R-:W-:Y:S02]  /*f0f0*/  FFMA.FTZ R12, R34, R159, -R11 ;  /* 0x0000009f220c7223 */ /* 0x000fe4000001080b */
[----:B------:R-:W-:-:S02]  /*f100*/  FMUL.FTZ R15, R18, UR34 ;  /* 0x00000022120f7c20 */ /* 0x000fc40008410000 */
[----:B------:R-:W-:Y:S02]  /*f110*/  FFMA.FTZ R11, R18, UR33, -R16 ;  /* 0x00000021120b7c23 */ /* 0x000fe40008010810 */
[----:B------:R-:W-:Y:S02]  /*f120*/  FADD.FTZ R158, -R158, R33 ;  /* 0x000000219e9e7221 */ /* 0x000fe40000010100 */
[----:B------:R-:W-:Y:S02]  /*f130*/  FADD.FTZ R157, R157, R12 ;  /* 0x0000000c9d9d7221 */ /* 0x000fe40000010000 */
[----:B------:R-:W-:Y:S02]  /*f140*/  FFMA.FTZ R16, R110, UR33, R15 ;  /* 0x000000216e107c23 */ /* 0x000fe4000801000f */
[----:B------:R-:W-:Y:S02]  /*f150*/  FMUL.FTZ R15, R132, R11 ;  /* 0x0000000b840f7220 */ /* 0x000fe40000410000 */
[----:B------:R-:W-:-:S02]  /*f160*/  FMUL.FTZ R11, R35, -R158 ;  /* 0x8000009e230b7220 */ /* 0x000fc40000410000 */
[----:B------:R-:W-:Y:S02]  /*f170*/  FMUL.FTZ R35, R35, -R157 ;  /* 0x8000009d23237220 */ /* 0x000fe40000410000 */
[-C--:B------:R-:W-:Y:S02]  /*f180*/  FMUL.FTZ R18, R18, R97.reuse ;  /* 0x0000006112127220 */ /* 0x080fe40000410000 */
[----:B-1----:R-:W-:Y:S02]  /*f190*/  FMUL.FTZ R17, R110, R97 ;  /* 0x000000616e117220 */ /* 0x002fe40000410000 */
[C---:B------:R-:W-:Y:S02]  /*f1a0*/  FFMA.FTZ R35, R36.reuse, R158, R35 ;  /* 0x0000009e24237223 */ /* 0x040fe40000010023 */
[----:B------:R-:W-:Y:S01]  /*f1b0*/  FFMA.FTZ R12, R36, R157, -R11 ;  /* 0x0000009d240c7223 */ /* 0x000fe2000001080b */
[----:B------:R-:W-:Y:S01]  /*f1c0*/  PRMT R11, RZ, 0x5410, R118 ;  /* 0x00005410ff0b7816 */ /* 0x000fe20000000076 */
[----:B------:R-:W-:-:S02]  /*f1d0*/  FMUL.FTZ R32, R132, R18 ;  /* 0x0000001284207220 */ /* 0x000fc40000410000 */
[-C--:B------:R-:W-:Y:S02]  /*f1e0*/  FMUL.FTZ R132, R132, R17.reuse ;  /* 0x0000001184847220 */ /* 0x080fe40000410000 */
[----:B------:R-:W-:Y:S02]  /*f1f0*/  FADD.FTZ R156, -R156, R35 ;  /* 0x000000239c9c7221 */ /* 0x000fe40000010100 */
[----:B------:R-:W-:Y:S02]  /*f200*/  FADD.FTZ R155, R155, R12 ;  /* 0x0000000c9b9b7221 */ /* 0x000fe40000010000 */
[C---:B------:R-:W-:Y:S02]  /*f210*/  FFMA.FTZ R32, R13.reuse, R17, R32 ;  /* 0x000000110d207223 */ /* 0x040fe40000010020 */
[C---:B------:R-:W-:Y:S02]  /*f220*/  FFMA.FTZ R33, R13.reuse, R18, -R132 ;  /* 0x000000120d217223 */ /* 0x040fe40000010884 */
[----:B------:R-:W-:-:S02]  /*f230*/  FFMA.FTZ R15, R13, R16, R15 ;  /* 0x000000100d0f7223 */ /* 0x000fc4000001000f */
[C---:B------:R-:W-:Y:S02]  /*f240*/  FMUL.FTZ R13, R37.reuse, -R156 ;  /* 0x8000009c250d7220 */ /* 0x040fe40000410000 */
[----:B------:R-:W-:Y:S02]  /*f250*/  FMUL.FTZ R37, R37, -R155 ;  /* 0x8000009b25257220 */ /* 0x000fe40000410000 */
[----:B0-----:R-:W-:Y:S02]  /*f260*/  FMUL.FTZ R19, R30, R18 ;  /* 0x000000121e137220 */ /* 0x001fe40000410000 */
[----:B------:R-:W-:Y:S02]  /*f270*/  FFMA.FTZ R37, R38, R156, R37 ;  /* 0x0000009c26257223 */ /* 0x000fe40000010025 */
[C---:B------:R-:W-:Y:S01]  /*f280*/  FMUL.FTZ R17, R30.reuse, R17 ;  /* 0x000000111e117220 */ /* 0x040fe20000410000 */
[----:B------:R0:W-:Y:S01]  /*f290*/  STS [R60.X4+0x212c], R19 ;  /* 0x00212c133c007388 */ /* 0x0001e20000004800 */
[----:B------:R-:W-:Y:S01]  /*f2a0*/  FFMA.FTZ R12, R30, R14, R15 ;  /* 0x0000000e1e0c7223 */ /* 0x000fe2000001000f */
[----:B------:R-:W-:Y:S01]  /*f2b0*/  PRMT R30, RZ, 0x5410, R121 ;  /* 0x00005410ff1e7816 */ /* 0x000fe20000000079 */
[----:B------:R-:W-:Y:S01]  /*f2c0*/  FFMA.FTZ R223, R14, R97, R223 ;  /* 0x000000610edf7223 */ /* 0x000fe200000100df */
[----:B------:R1:W-:Y:S01]  /*f2d0*/  STS [R60.X4+0x2128], R17 ;  /* 0x002128113c007388 */ /* 0x0003e20000004800 */
[----:B------:R-:W-:-:S02]  /*f2e0*/  FFMA.FTZ R14, R38, R155, -R13 ;  /* 0x0000009b260e7223 */ /* 0x000fc4000001080d */
[----:B------:R-:W-:Y:S02]  /*f2f0*/  FADD.FTZ R154, -R154, R37 ;  /* 0x000000259a9a7221 */ /* 0x000fe40000010100 */
[----:B------:R-:W-:Y:S02]  /*f300*/  FADD.FTZ R73, R28, R73 ;  /* 0x000000491c497221 */ /* 0x000fe40000010000 */
[----:B0-----:R-:W-:Y:S02]  /*f310*/  FMUL.FTZ R19, R31, R102 ;  /* 0x000000661f137220 */ /* 0x001fe40000410000 */
[----:B------:R-:W-:Y:S02]  /*f320*/  FADD.FTZ R153, R153, R14 ;  /* 0x0000000e99997221 */ /* 0x000fe40000010000 */
[----:B-1----:R-:W-:Y:S02]  /*f330*/  FMUL.FTZ R17, R30, R101 ;  /* 0x000000651e117220 */ /* 0x002fe40000410000 */
[----:B------:R-:W-:-:S02]  /*f340*/  FFMA.FTZ R28, R8, -R19, R185 ;  /* 0x80000013081c7223 */ /* 0x000fc400000100b9 */
[----:B------:R-:W-:Y:S02]  /*f350*/  FFMA.FTZ R19, R7, -R19, R186 ;  /* 0x8000001307137223 */ /* 0x000fe400000100ba */
[----:B------:R-:W-:Y:S02]  /*f360*/  FMUL.FTZ R36, R154, R102 ;  /* 0x000000669a247220 */ /* 0x000fe40000410000 */
[-C--:B------:R-:W-:Y:S02]  /*f370*/  FFMA.FTZ R18, R6, -R17.reuse, R187 ;  /* 0x8000001106127223 */ /* 0x080fe400000100bb */
[----:B------:R-:W-:Y:S02]  /*f380*/  FMUL.FTZ R34, R11, R98 ;  /* 0x000000620b227220 */ /* 0x000fe40000410000 */
[----:B------:R-:W-:Y:S02]  /*f390*/  FFMA.FTZ R17, R5, -R17, R188 ;  /* 0x8000001105117223 */ /* 0x000fe400000100bc */
[----:B------:R-:W-:-:S02]  /*f3a0*/  FMUL.FTZ R38, R153, R102 ;  /* 0x0000006699267220 */ /* 0x000fc40000410000 */
[----:B------:R-:W-:Y:S02]  /*f3b0*/  FMUL.FTZ R37, R156, R101 ;  /* 0x000000659c257220 */ /* 0x000fe40000410000 */
[----:B------:R-:W-:Y:S02]  /*f3c0*/  FMUL.FTZ R13, R19, R36 ;  /* 0x00000024130d7220 */ /* 0x000fe40000410000 */
[C---:B------:R-:W-:Y:S02]  /*f3d0*/  FMUL.FTZ R16, R130.reuse, R111 ;  /* 0x0000006f82107220 */ /* 0x040fe40000410000 */
[----:B------:R-:W-:Y:S02]  /*f3e0*/  FMUL.FTZ R15, R29, R100 ;  /* 0x000000641d0f7220 */ /* 0x000fe40000410000 */
[----:B------:R-:W-:Y:S02]  /*f3f0*/  FFMA.FTZ R135, R130, -R34, R193 ;  /* 0x8000002282877223 */ /* 0x000fe400000100c1 */
[----:B------:R-:W-:-:S02]  /*f400*/  FMUL.FTZ R127, R155, R101 ;  /* 0x000000659b7f7220 */ /* 0x000fc40000410000 */
[-C--:B------:R-:W-:Y:S02]  /*f410*/  FMUL.FTZ R35, R19, R38.reuse ;  /* 0x0000002613237220 */ /* 0x080fe40000410000 */
[----:B------:R-:W-:Y:S02]  /*f420*/  FMUL.FTZ R14, R17, R37 ;  /* 0x00000025110e7220 */ /* 0x000fe40000410000 */
[----:B------:R-:W-:Y:S02]  /*f430*/  FFMA.FTZ R13, R28, R38, R13 ;  /* 0x000000261c0d7223 */ /* 0x000fe4000001000d */
[C---:B------:R-:W-:Y:S02]  /*f440*/  FFMA.FTZ R34, R129.reuse, -R34, R194 ;  /* 0x8000002281227223 */ /* 0x040fe400000100c2 */
[----:B------:R-:W-:Y:S02]  /*f450*/  FFMA.FTZ R129, R129, R161, R16 ;  /* 0x000000a181817223 */ /* 0x000fe40000010010 */
[----:B------:R-:W-:-:S02]  /*f460*/  FFMA.FTZ R16, R4, -R15, R190 ;  /* 0x8000000f04107223 */ /* 0x000fc400000100be */
[----:B------:R-:W-:Y:S02]  /*f470*/  FFMA.FTZ R15, R3, -R15, R189 ;  /* 0x8000000f030f7223 */ /* 0x000fe400000100bd */
[----:B------:R-:W-:Y:S02]  /*f480*/  FMUL.FTZ R126, R157, R100 ;  /* 0x000000649d7e7220 */ /* 0x000fe40000410000 */
[-C--:B------:R-:W-:Y:S02]  /*f490*/  FMUL.FTZ R130, R17, R127.reuse ;  /* 0x0000007f11827220 */ /* 0x080fe40000410000 */
[----:B------:R-:W-:Y:S02]  /*f4a0*/  FFMA.FTZ R35, R28, R36, -R35 ;  /* 0x000000241c237223 */ /* 0x000fe40000010823 */
[----:B------:R-:W-:Y:S02]  /*f4b0*/  FFMA.FTZ R14, R18, R127, R14 ;  /* 0x0000007f120e7223 */ /* 0x000fe4000001000e */
[----:B------:R-:W-:-:S02]  /*f4c0*/  FADD.FTZ R13, RZ, R13 ;  /* 0x0000000dff0d7221 */ /* 0x000fc40000010000 */
[----:B------:R-:W-:Y:S02]  /*f4d0*/  FMUL.FTZ R110, R158, R100 ;  /* 0x000000649e6e7220 */ /* 0x000fe40000410000 */
[----:B------:R-:W-:Y:S02]  /*f4e0*/  FFMA.FTZ R222, R133, R96, R222 ;  /* 0x0000006085de7223 */ /* 0x000fe400000100de */
[----:B------:R-:W-:Y:S02]  /*f4f0*/  FFMA.FTZ R130, R18, R37, -R130 ;  /* 0x0000002512827223 */ /* 0x000fe40000010882 */
[----:B------:R-:W-:Y:S02]  /*f500*/  FADD.FTZ R35, RZ, R35 ;  /* 0x00000023ff237221 */ /* 0x000fe40000010000 */
[----:B------:R-:W-:Y:S01]  /*f510*/  FADD.FTZ R13, R13, R14 ;  /* 0x0000000e0d0d7221 */ /* 0x000fe20000010000 */
[----:B------:R-:W-:Y:S01]  /*f520*/  PRMT R14, RZ, 0x5410, R119 ;  /* 0x00005410ff0e7816 */ /* 0x000fe20000000077 */
[----:B------:R-:W-:-:S02]  /*f530*/  FMUL.FTZ R133, R15, R126 ;  /* 0x0000007e0f857220 */ /* 0x000fc40000410000 */
[-C--:B------:R-:W-:Y:S02]  /*f540*/  FMUL.FTZ R131, R15, R110.reuse ;  /* 0x0000006e0f837220 */ /* 0x080fe40000410000 */
[----:B------:R-:W-:Y:S02]  /*f550*/  FMUL.FTZ R134, R161, UR34 ;  /* 0x00000022a1867c20 */ /* 0x000fe40008410000 */
[----:B------:R-:W-:Y:S02]  /*f560*/  FADD.FTZ R35, R35, R130 ;  /* 0x0000008223237221 */ /* 0x000fe40000010000 */
[C---:B------:R-:W-:Y:S02]  /*f570*/  FFMA.FTZ R132, R16.reuse, R110, -R133 ;  /* 0x0000006e10847223 */ /* 0x040fe40000010885 */
[----:B------:R-:W-:Y:S02]  /*f580*/  FFMA.FTZ R130, R16, R126, R131 ;  /* 0x0000007e10827223 */ /* 0x000fe40000010083 */
[----:B------:R-:W-:-:S02]  /*f590*/  FMUL.FTZ R131, R14, R99 ;  /* 0x000000630e837220 */ /* 0x000fc40000410000 */
[C---:B------:R-:W-:Y:S02]  /*f5a0*/  FFMA.FTZ R134, R111.reuse, UR33, -R134 ;  /* 0x000000216f867c23 */ /* 0x040fe40008010886 */
[----:B------:R-:W-:Y:S02]  /*f5b0*/  FMUL.FTZ R140, R111, R98 ;  /* 0x000000626f8c7220 */ /* 0x000fe40000410000 */
[----:B------:R-:W-:Y:S02]  /*f5c0*/  FADD.FTZ R35, R35, R132 ;  /* 0x0000008423237221 */ /* 0x000fe40000010000 */
[----:B------:R-:W-:Y:S02]  /*f5d0*/  FADD.FTZ R130, R13, R130 ;  /* 0x000000820d827221 */ /* 0x000fe40000010000 */
[----:B------:R-:W-:Y:S02]  /*f5e0*/  FMUL.FTZ R132, R111, UR34 ;  /* 0x000000226f847c20 */ /* 0x000fe40008410000 */
[----:B------:R-:W-:-:S02]  /*f5f0*/  FFMA.FTZ R13, R2, -R131, R192 ;  /* 0x80000083020d7223 */ /* 0x000fc400000100c0 */
[----:B------:R-:W-:Y:S02]  /*f600*/  FMUL.FTZ R136, R161, R98 ;  /* 0x00000062a1887220 */ /* 0x000fe40000410000 */
[C---:B------:R-:W-:Y:S02]  /*f610*/  FMUL.FTZ R111, R135.reuse, R140 ;  /* 0x0000008c876f7220 */ /* 0x040fe40000410000 */
[----:B------:R-:W-:Y:S02]  /*f620*/  FMUL.FTZ R138, R135, R134 ;  /* 0x00000086878a7220 */ /* 0x000fe40000410000 */
[----:B------:R-:W-:Y:S02]  /*f630*/  FFMA.FTZ R131, R0, -R131, R191 ;  /* 0x8000008300837223 */ /* 0x000fe400000100bf */
[----:B------:R-:W-:Y:S02]  /*f640*/  FMUL.FTZ R134, R160, R99 ;  /* 0x00000063a0867220 */ /* 0x000fe40000410000 */
[----:B------:R-:W-:-:S02]  /*f650*/  FFMA.FTZ R220, R137, R94, R220 ;  /* 0x0000005e89dc7223 */ /* 0x000fc400000100dc */
[----:B------:R-:W-:Y:S01]  /*f660*/  FFMA.FTZ R137, R161, UR33, R132 ;  /* 0x00000021a1897c23 */ /* 0x000fe20008010084 */
[----:B------:R-:W-:Y:S01]  /*f670*/  IADD3 R161, R128, 0x640, RZ ;  /* 0x0000064080a17810 */ /* 0x000fe20007ffe0ff */
[----:B------:R-:W-:Y:S02]  /*f680*/  FMUL.FTZ R132, R159, R99 ;  /* 0x000000639f847220 */ /* 0x000fe40000410000 */
[----:B------:R-:W-:Y:S02]  /*f690*/  FFMA.FTZ R142, R34, R136, R111 ;  /* 0x00000088228e7223 */ /* 0x000fe4000001006f */
[C---:B------:R-:W-:Y:S02]  /*f6a0*/  FMUL.FTZ R111, R131.reuse, R134 ;  /* 0x00000086836f7220 */ /* 0x040fe40000410000 */
[-C--:B------:R-:W-:Y:S02]  /*f6b0*/  FMUL.FTZ R133, R131, R132.reuse ;  /* 0x0000008483857220 */ /* 0x080fe40000410000 */
[----:B------:R-:W-:-:S02]  /*f6c0*/  FFMA.FTZ R111, R13, R132, R111 ;  /* 0x000000840d6f7223 */ /* 0x000fc4000001006f */
[-C--:B------:R-:W-:Y:S02]  /*f6d0*/  FMUL.FTZ R135, R135, R136.reuse ;  /* 0x0000008887877220 */ /* 0x080fe40000410000 */
[----:B------:R-:W-:Y:S02]  /*f6e0*/  FMUL.FTZ R139, R11, R136 ;  /* 0x000000880b8b7220 */ /* 0x000fe40000410000 */
[----:B------:R-:W-:Y:S01]  /*f6f0*/  FFMA.FTZ R136, R13, R134, -R133 ;  /* 0x000000860d887223 */ /* 0x000fe20000010885 */
[----:B------:R-:W-:Y:S01]  /*f700*/  IADD3 R133, R128, 0x380, RZ ;  /* 0x0000038080857810 */ /* 0x000fe20007ffe0ff */
[----:B------:R-:W-:Y:S01]  /*f710*/  FADD.FTZ R111, R130, R111 ;  /* 0x0000006f826f7221 */ /* 0x000fe20000010000 */
[----:B------:R0:W-:Y:S01]  /*f720*/  STS [R60.X4+0x2120], R139 ;  /* 0x0021208b3c007388 */ /* 0x0001e20000004800 */
[----:B------:R-:W-:Y:S02]  /*f730*/  FFMA.FTZ R135, R34, R140, -R135 ;  /* 0x0000008c22877223 */ /* 0x000fe40000010887 */
[----:B------:R-:W-:-:S02]  /*f740*/  FADD.FTZ R136, R35, R136 ;  /* 0x0000008823887221 */ /* 0x000fc40000010000 */
[----:B------:R-:W-:Y:S01]  /*f750*/  FADD.FTZ R111, R111, R142 ;  /* 0x0000008e6f6f7221 */ /* 0x000fe20000010000 */
[----:B------:R-:W-:Y:S01]  /*f760*/  LEA.HI.SX32 R142, R171, R128, 0x1b ;  /* 0x00000080ab8e7211 */ /* 0x000fe200078fdaff */
[----:B------:R-:W-:Y:S01]  /*f770*/  FADD.FTZ R136, R136, R135 ;  /* 0x0000008788887221 */ /* 0x000fe20000010000 */
[C---:B------:R-:W-:Y:S01]  /*f780*/  IADD3 R135, R128.reuse, 0x3c0, RZ ;  /* 0x000003c080877810 */ /* 0x040fe20007ffe0ff */
[----:B------:R-:W-:Y:S01]  /*f790*/  FADD.FTZ R32, R111, R32 ;  /* 0x000000206f207221 */ /* 0x000fe20000010000 */
[----:B0-----:R-:W-:Y:S01]  /*f7a0*/  IADD3 R139, R128, 0x440, RZ ;  /* 0x00000440808b7810 */ /* 0x001fe20007ffe0ff */
        /* <DEDUP_REMOVED lines=8> */
[----:B------:R-:W-:-:S02]  /*f830*/  FMUL.FTZ R25, R14, R132 ;  /* 0x000000840e197220 */ /* 0x000fc40000410000 */
[----:B------:R-:W-:Y:S02]  /*f840*/  FADD.FTZ R23, R23, R70 ;  /* 0x0000004617177221 */ /* 0x000fe40000010000 */
[----:B------:R-:W-:Y:S01]  /*f850*/  FADD.FTZ R111, R136, R21 ;  /* 0x00000015886f7221 */ /* 0x000fe20000010000 */
[----:B------:R0:W-:Y:S01]  /*f860*/  STS [R60.X4+0x2118], R25 ;  /* 0x002118193c007388 */ /* 0x0001e20000004800 */
[----:B------:R-:W-:Y:S02]  /*f870*/  FFMA.FTZ R218, R141, R92, R218 ;  /* 0x0000005c8dda7223 */ /* 0x000fe400000100da */
[----:B------:R-:W-:Y:S02]  /*f880*/  FADD.FTZ R68, R23, R68 ;  /* 0x0000004417447221 */ /* 0x000fe40000010000 */
[----:B------:R-:W-:Y:S01]  /*f890*/  FMUL.FTZ R141, R11, R140 ;  /* 0x0000008c0b8d7220 */ /* 0x000fe20000410000 */
[----:B------:R-:W-:Y:S01]  /*f8a0*/  LEA.HI.SX32 R140, R167, R128, 0x1b ;  /* 0x00000080a78c7211 */ /* 0x000fe200078fdaff */
[----:B------:R-:W-:-:S02]  /*f8b0*/  FMUL.FTZ R71, R14, R134 ;  /* 0x000000860e477220 */ /* 0x000fc40000410000 */
[C---:B------:R-:W-:Y:S01]  /*f8c0*/  FMUL.FTZ R21, R29.reuse, R126 ;  /* 0x0000007e1d157220 */ /* 0x040fe20000410000 */
[----:B------:R1:W-:Y:S01]  /*f8d0*/  STS [R60.X4+0x2124], R141 ;  /* 0x0021248d3c007388 */ /* 0x0003e20000004800 */
[----:B------:R-:W-:Y:S01]  /*f8e0*/  FMUL.FTZ R27, R29, R110 ;  /* 0x0000006e1d1b7220 */ /* 0x000fe20000410000 */
[-C--:B------:R-:W-:Y:S01]  /*f8f0*/  LEA.HI.SX32 R110, R133, R128.reuse, 0x1b ;  /* 0x00000080856e7211 */ /* 0x080fe200078fdaff */
[C---:B------:R-:W-:Y:S01]  /*f900*/  FMUL.FTZ R127, R30.reuse, R127 ;  /* 0x0000007f1e7f7220 */ /* 0x040fe20000410000 */
[----:B------:R2:W-:Y:S01]  /*f910*/  STS [R60.X4+0x211c], R71 ;  /* 0x00211c473c007388 */ /* 0x0005e20000004800 */
[----:B------:R-:W-:Y:S01]  /*f920*/  FMUL.FTZ R37, R30, R37 ;  /* 0x000000251e257220 */ /* 0x000fe20000410000 */
[----:B------:R-:W-:Y:S01]  /*f930*/  LEA.HI.SX32 R133, R147, R128, 0x1b ;  /* 0x0000008093857211 */ /* 0x000fe200078fdaff */
[C---:B------:R-:W-:Y:S01]  /*f940*/  FMUL.FTZ R23, R31.reuse, R38 ;  /* 0x000000261f177220 */ /* 0x040fe20000410000 */
[----:B------:R-:W-:Y:S01]  /*f950*/  STS [R60.X4+0x2110], R21 ;  /* 0x002110153c007388 */ /* 0x000fe20000004800 */
[----:B0-----:R-:W-:Y:S01]  /*f960*/  FMUL.FTZ R25, R31, R36 ;  /* 0x000000241f197220 */ /* 0x001fe20000410000 */
[----:B-1----:R-:W-:Y:S01]  /*f970*/  IADD3 R141, R128, 0x480, RZ ;  /* 0x00000480808d7810 */ /* 0x002fe20007ffe0ff */
[----:B------:R-:W-:Y:S01]  /*f980*/  FADD.FTZ R20, R111, R20 ;  /* 0x000000146f147221 */ /* 0x000fe20000010000 */
[----:B------:R-:W-:Y:S01]  /*f990*/  STS [R60.X4+0x2114], R27 ;  /* 0x0021141b3c007388 */ /* 0x000fe20000004800 */
[----:B------:R-:W-:Y:S01]  /*f9a0*/  FMUL.FTZ R35, R0, R160 ;  /* 0x000000a000237220 */ /* 0x000fe20000410000 */
[----:B--2---:R-:W-:Y:S01]  /*f9b0*/  IADD3 R71, R128, 0x280, RZ ;  /* 0x0000028080477810 */ /* 0x004fe20007ffe0ff */
[----:B------:R-:W-:Y:S01]  /*f9c0*/  FADD.FTZ R20, R20, R69 ;  /* 0x0000004514147221 */ /* 0x000fe20000010000 */
[----:B------:R0:W-:Y:S01]  /*f9d0*/  STS [R60.X4+0x2108], R127 ;  /* 0x0021087f3c007388 */ /* 0x0001e20000004800 */
[----:B------:R-:W-:Y:S01]  /*f9e0*/  FMUL.FTZ R33, R159, UR34 ;  /* 0x000000229f217c20 */ /* 0x000fe20008410000 */
[----:B------:R-:W-:Y:S01]  /*f9f0*/  IADD3 R69, R128, 0x240, RZ ;  /* 0x0000024080457810 */ /* 0x000fe20007ffe0ff */
[----:B------:R-:W-:Y:S01]  /*fa00*/  FADD.FTZ R20, R20, R67 ;  /* 0x0000004314147221 */ /* 0x000fe20000010000 */
[----:B------:R-:W-:Y:S01]  /*fa10*/  STS [R60.X4+0x210c], R37 ;  /* 0x00210c253c007388 */ /* 0x000fe20000004800 */
[----:B------:R-:W-:Y:S01]  /*fa20*/  FADD.FTZ R65, R68, R65 ;  /* 0x0000004144417221 */ /* 0x000fe20000010000 */
[----:B------:R-:W-:Y:S01]  /*fa30*/  IADD3 R67, R128, 0x140, RZ ;  /* 0x0000014080437810 */ /* 0x000fe20007ffe0ff */
[----:B------:R-:W-:Y:S01]  /*fa40*/  FFMA.FTZ R0, R34, R137, R138 ;  /* 0x0000008922007223 */ /* 0x000fe2000001008a */
[----:B------:R1:W-:Y:S01]  /*fa50*/  STS [R60.X4+0x2100], R23 ;  /* 0x002100173c007388 */ /* 0x0003e20000004800 */
[----:B------:R-:W-:Y:S01]  /*fa60*/  FFMA.FTZ R35, R2, R159, R35 ;  /* 0x0000009f02237223 */ /* 0x000fe20000010023 */
[----:B------:R-:W-:Y:S01]  /*fa70*/  IADD3 R111, R128, 0x2c0, RZ ;  /* 0x000002c0806f7810 */ /* 0x000fe20007ffe0ff */
[C---:B------:R-:W-:Y:S01]  /*fa80*/  FMUL.FTZ R34, R160.reuse, UR34 ;  /* 0x00000022a0227c20 */ /* 0x040fe20008410000 */
[----:B------:R2:W-:Y:S01]  /*fa90*/  STS [R60.X4+0x2104], R25 ;  /* 0x002104193c007388 */ /* 0x0005e20000004800 */
[----:B------:R-:W-:Y:S01]  /*faa0*/  FFMA.FTZ R160, R160, UR33, -R33 ;  /* 0x00000021a0a07c23 */ /* 0x000fe20008010821 */
[----:B0-----:R-:W-:Y:S01]  /*fab0*/  IADD3 R127, R128, 0x300, RZ ;  /* 0x00000300807f7810 */ /* 0x001fe20007ffe0ff */
[----:B------:R-:W-:Y:S01]  /*fac0*/  FADD.FTZ R2, R20, R63 ;  /* 0x0000003f14027221 */ /* 0x000fe20000010000 */
[----:B------:R-:W-:Y:S01]  /*fad0*/  BAR.SYNC.DEFER_BLOCKING 0x0 ;  /* 0x0000000000007b1d */ /* 0x000fe20000010000 */
[----:B------:R-:W-:Y:S01]  /*fae0*/  FADD.FTZ R65, R65, R64 ;  /* 0x0000004041417221 */ /* 0x000fe20000010000 */
[C---:B------:R-:W-:Y:S01]  /*faf0*/  IADD3 R63, R128.reuse, 0xc0, RZ ;  /* 0x000000c0803f7810 */ /* 0x040fe20007ffe0ff */
[----:B------:R-:W-:Y:S01]  /*fb00*/  FMUL.FTZ R33, R131, R160 ;  /* 0x000000a083217220 */ /* 0x000fe20000410000 */
[----:B------:R-:W-:Y:S01]  /*fb10*/  IADD3 R131, R128, 0x340, RZ ;  /* 0x0000034080837810 */ /* 0x000fe20007ffe0ff */
[----:B------:R-:W-:Y:S01]  /*fb20*/  FADD.FTZ R2, R2, R61 ;  /* 0x0000003d02027221 */ /* 0x000fe20000010000 */
[C---:B------:R-:W-:Y:S01]  /*fb30*/  IADD3 R61, R128.reuse, 0x80, RZ ;  /* 0x00000080803d7810 */ /* 0x040fe20007ffe0ff */
[----:B------:R-:W-:Y:S01]  /*fb40*/  FADD.FTZ R32, R65, R62 ;  /* 0x0000003e41207221 */ /* 0x000fe20000010000 */
[C---:B------:R-:W-:Y:S01]  /*fb50*/  IADD3 R65, R128.reuse, 0x100, RZ ;  /* 0x0000010080417810 */ /* 0x040fe20007ffe0ff */
[----:B------:R-:W-:Y:S01]  /*fb60*/  FFMA.FTZ R84, R149, R88, R84 ;  /* 0x0000005895547223 */ /* 0x000fe20000010054 */
[C---:B------:R-:W-:Y:S01]  /*fb70*/  IADD3 R137, R128.reuse, 0x400, RZ ;  /* 0x0000040080897810 */ /* 0x040fe20007ffe0ff */
[----:B------:R-:W-:Y:S01]  /*fb80*/  FFMA.FTZ R86, R145, R90, R86 ;  /* 0x0000005a91567223 */ /* 0x000fe20000010056 */
[C---:B------:R-:W-:Y:S01]  /*fb90*/  IADD3 R27, R128.reuse, 0x40, RZ ;  /* 0x00000040801b7810 */ /* 0x040fe20007ffe0ff */
[----:B------:R-:W-:Y:S01]  /*fba0*/  FFMA.FTZ R34, R159, UR33, R34 ;  /* 0x000000219f227c23 */ /* 0x000fe20008010022 */
[----:B-1----:R-:W-:Y:S01]  /*fbb0*/  IADD3 R23, R128, 0x180, RZ ;  /* 0x0000018080177810 */ /* 0x002fe20007ffe0ff */
[----:B------:R-:W-:Y:S01]  /*fbc0*/  FFMA.FTZ R21, -R54, R186, -RZ ;  /* 0x000000ba36157223 */ /* 0x000fe200000109ff */
[C---:B--2---:R-:W-:Y:S01]  /*fbd0*/  IADD3 R25, R128.reuse, 0x1c0, RZ ;  /* 0x000001c080197810 */ /* 0x044fe20007ffe0ff */
[----:B------:R-:W-:Y:S01]  /*fbe0*/  FMUL.FTZ R183, R49, R196 ;  /* 0x000000c431b77220 */ /* 0x000fe20000410000 */
[----:B------:R-:W-:Y:S01]  /*fbf0*/  IADD3 R145, R128, 0x500, RZ ;  /* 0x0000050080917810 */ /* 0x000fe20007ffe0ff */
[----:B------:R-:W-:Y:S01]  /*fc00*/  FMUL.FTZ R185, R54, R185 ;  /* 0x000000b936b97220 */ /* 0x000fe20000410000 */
[C---:B------:R-:W-:Y:S01]  /*fc10*/  IADD3 R149, R128.reuse, 0x580, RZ ;  /* 0x0000058080957810 */ /* 0x040fe20007ffe0ff */
[----:B------:R-:W-:Y:S01]  /*fc20*/  FMUL.FTZ R187, R53, R187 ;  /* 0x000000bb35bb7220 */ /* 0x000fe20000410000 */
[----:B------:R-:W-:Y:S01]  /*fc30*/  IADD3 R159, R128, 0x600, RZ ;  /* 0x00000600809f7810 */ /* 0x000fe20007ffe0ff */
[----:B------:R-:W-:Y:S01]  /*fc40*/  FFMA.FTZ R189, -R52, R189, -RZ ;  /* 0x000000bd34bd7223 */ /* 0x000fe200000109ff */
[-C--:B------:R-:W-:Y:S01]  /*fc50*/  LEA.HI.SX32 R62, R67, R128.reuse, 0x1b ;  /* 0x00000080433e7211 */ /* 0x080fe200078fdaff */
[----:B------:R-:W0:Y:S01]  /*fc60*/  LDS R170, [R133.X4+0x3600] ;  /* 0x0036000085aa7984 */ /* 0x000e220000004800 */
[-C--:B------:R-:W-:Y:S01]  /*fc70*/  LEA.HI.SX32 R67, R69, R128.reuse, 0x1b ;  /* 0x0000008045437211 */ /* 0x080fe200078fdaff */
[----:B------:R-:W-:Y:S01]  /*fc80*/  FFMA.FTZ R191, -R51, R191, -RZ ;  /* 0x000000bf33bf7223 */ /* 0x000fe200000109ff */
        /* <DEDUP_REMOVED lines=51> */
[----:B------:R-:W-:-:S02]  /*ffc0*/  FFMA.FTZ R211, -R41, R211, -RZ ;  /* 0x000000d329d37223 */ /* 0x000fc400000109ff */
[----:B------:R-:W0:Y:S01]  /*ffd0*/  LDS R159, [R68.X4+0x2b00] ;  /* 0x002b0000449f7984 */ /* 0x000e220000004800 */
[----:B------:R-:W-:Y:S02]  /*ffe0*/  FMUL.FTZ R213, R40, R213 ;  /* 0x000000d528d57220 */ /* 0x000fe40000410000 */
[----:B------:R-:W-:Y:S01]  /*fff0*/  FMUL.FTZ R215, R39, R215 ;  /* 0x000000d727d77220 */ /* 0x000fe20000410000 */
[----:B------:R-:W0:Y:S01]  /*10000*/  LDS R161, [R70.X4+0x2d00] ;  /* 0x002d000046a17984 */ /* 0x000e220000004800 */
[----:B------:R-:W-:Y:S02]  /*10010*/  FMUL.FTZ R22, R158, UR34 ;  /* 0x000000229e167c20 */ /* 0x000fe40008410000 */
[----:B------:R-:W-:Y:S01]  /*10020*/  FMUL.FTZ R24, R156, UR34 ;  /* 0x000000229c187c20 */ /* 0x000fe20008410000 */
        /* <DEDUP_REMOVED lines=38> */
[----:B-----5:R-:W-:Y:S02]  /*10290*/  FFMA.FTZ R25, -R40, R214, -RZ ;  /* 0x000000d628197223 */ /* 0x020fe400000109ff */
[----:B------:R5:W-:Y:S01]  /*102a0*/  STS [R60.X4+0x4208], R187 ;  /* 0x004208bb3c007388 */ /* 0x000be20000004800 */
[----:B------:R-:W-:Y:S01]  /*102b0*/  FMUL.FTZ R21, R157, UR34 ;  /* 0x000000229d157c20 */ /* 0x000fe20008410000 */
[----:B------:R-:W-:Y:S01]  /*102c0*/  ISETP.GE.AND P0, PT, R188, 0x1, PT ;  /* 0x00000001bc00780c */ /* 0x000fe20003f06270 */
[----:B-1----:R-:W-:Y:S01]  /*102d0*/  FFMA.FTZ R27, -R39, R216, -RZ ;  /* 0x000000d8271b7223 */ /* 0x002fe200000109ff */
[----:B------:R1:W-:Y:S01]  /*102e0*/  STS [R60.X4+0x4258], R23 ;  /* 0x004258173c007388 */ /* 0x0003e20000004800 */
[----:B------:R-:W-:Y:S02]  /*102f0*/  FFMA.FTZ R186, R158, UR33, -R21 ;  /* 0x000000219eba7c23 */ /* 0x000fe40008010815 */
[----:B--2---:R-:W-:Y:S01]  /*10300*/  FMUL.FTZ R183, R41, R212 ;  /* 0x000000d429b77220 */ /* 0x004fe20000410000 */
[----:B------:R-:W-:Y:S01]  /*10310*/  STS [R60.X4+0x4214], R189 ;  /* 0x004214bd3c007388 */ /* 0x000fe20000004800 */
[----:B------:R-:W-:-:S02]  /*10320*/  FMUL.FTZ R21, R153, UR34 ;  /* 0x0000002299157c20 */ /* 0x000fc40008410000 */
[----:B-----5:R-:W-:Y:S01]  /*10330*/  FFMA.FTZ R187, R157, UR33, R22 ;  /* 0x000000219dbb7c23 */ /* 0x020fe20008010016 */
[----:B------:R-:W-:Y:S01]  /*10340*/  STS [R60.X4+0x421c], R191 ;  /* 0x00421cbf3c007388 */ /* 0x000fe20000004800 */
[C---:B------:R-:W-:Y:S02]  /*10350*/  FMUL.FTZ R22, R154.reuse, UR34 ;  /* 0x000000229a167c20 */ /* 0x040fe40008410000 */
[----:B-1----:R-:W-:Y:S01]  /*10360*/  FMUL.FTZ R23, R155, UR34 ;  /* 0x000000229b177c20 */ /* 0x002fe20008410000 */
[----:B------:R-:W-:Y:S01]  /*10370*/  STS [R60.X4+0x4224], R193 ;  /* 0x004224c13c007388 */ /* 0x000fe20000004800 */
[----:B------:R-:W-:Y:S02]  /*10380*/  FFMA.FTZ R182, R154, UR33, -R21 ;  /* 0x000000219ab67c23 */ /* 0x000fe40008010815 */
[----:B------:R-:W-:Y:S01]  /*10390*/  FFMA.FTZ R184, R156, UR33, -R23 ;  /* 0x000000219cb87c23 */ /* 0x000fe20008010817 */
        /* <DEDUP_REMOVED lines=11> */
[----:B------:R1:W-:Y:S04]  /*10450*/  STS [R60.X4+0x426c], R211 ;  /* 0x00426cd33c007388 */ /* 0x0003e80000004800 */
[----:B------:R1:W-:Y:S01]  /*10460*/  STS [R60.X4+0x4270], R213 ;  /* 0x004270d53c007388 */ /* 0x0003e20000004800 */
[----:B--2---:R-:W-:-:S03]  /*10470*/  FFMA.FTZ R183, R155, UR33, R24 ;  /* 0x000000219bb77c23 */ /* 0x004fc60008010018 */
        /* <DEDUP_REMOVED lines=59> */
.L_x_6033:
[----:B01-34-:R-:W-:Y:S05]  /*10830*/  BSYNC B0 ;  /* 0x0000000000007941 */ /* 0x01bfea0003800000 */
.L_x_6032:
[----:B------:R-:W-:Y:S01]  /*10840*/  ULDC.64 UR32, c[0x0][0x298] ;  /* 0x0000a60000207ab9 */ /* 0x000fe20000000a00 */
[----:B------:R-:W-:Y:S01]  /*10850*/  SHF.L.U32 R22, R128, 0x2, RZ ;  /* 0x0000000280167819 */ /* 0x000fe200000006ff */
[----:B------:R-:W-:Y:S01]  /*10860*/  USHF.R.U64 UR46, UR32, 0x1, UR33 ;  /* 0x00000001202e7899 */ /* 0x000fe20008001221 */
[----:B------:R-:W-:Y:S01]  /*10870*/  SHF.R.U32.HI R23, RZ, 0x1e, R128 ;  /* 0x0000001eff177819 */ /* 0x000fe20000011680 */
[----:B------:R-:W-:Y:S01]  /*10880*/  USHF.R.U32.HI UR38, URZ, 0x1, UR33 ;  /* 0x000000013f267899 */ /* 0x000fe20008011621 */
[----:B------:R-:W-:Y:S01]  /*10890*/  BSSY B0, `(.L_x_6034) ;  /* 0x000003e000007945 */ /* 0x000fe20003800000 */
[----:B------:R-:W-:Y:S01]  /*108a0*/  ULDC.64 UR34, c[0x0][0x2c0] ;  /* 0x0000b00000227ab9 */ /* 0x000fe20000000a00 */
[----:B------:R-:W-:Y:S01]  /*108b0*/  FADD.FTZ R9, R2, R9 ;  /* 0x0000000902097221 */ /* 0x000fe20000010000 */
[----:B------:R-:W-:Y:S01]  /*108c0*/  ULDC.64 UR32, c[0x0][0x2b8] ;  /* 0x0000ae0000207ab9 */ /* 0x000fe20000000a00 */
[----:B------:R-:W-:Y:S01]  /*108d0*/  ISETP.GE.AND P2, PT, R188, 0xc1, PT ;  /* 0x000000c1bc00780c */ /* 0x000fe20003f46270 */
        /* <DEDUP_REMOVED lines=57> */
.L_x_6035:
[----:B0-----:R-:W-:Y:S05]  /*10c70*/  BSYNC B0 ;  /* 0x0000000000007941 */ /* 0x001fea0003800000 */
.L_x_6034:
[----:B------:R-:W0:Y:S01]  /*10c80*/  LDS R37, [R37.X4+0x4400] ;  /* 0x0044000025257984 */ /* 0x000e220000004800 */
[----:B------:R-:W-:Y:S01]  /*10c90*/  BSSY B0, `(.L_x_6036) ;  /* 0x0000004000007945 */ /* 0x000fe20003800000 */
[----:B------:R-:W-:Y:S05]  /*10ca0*/  @!P1 BRA `(.L_x_6037) ;  /* 0x0000002000009947 */ /* 0x000fea0003800000 */
[----:B------:R2:W-:Y:S04]  /*10cb0*/  RED.E.ADD.F32.FTZ.RN.STRONG.GPU [R20.64+-0x1e00], R145 ;  /* 0xffe200911400798e */ /* 0x0005e8000c10e7aa */
[----:B0-----:R2:W-:Y:S02]  /*10cc0*/  RED.E.ADD.F32.FTZ.RN.STRONG.GPU [R22.64+-0x1e00], R37 ;  /* 0xffe200251600798e */ /* 0x0015e4000c10e7aa */
.L_x_6037:
[----:B------:R-:W-:Y:S05]  /*10cd0*/  BSYNC B0 ;  /* 0x0000000000007941 */ /* 0x000fea0003800000 */
.L_x_6036:
[----:B-1----:R1:W3:Y:S01]  /*10ce0*/  LDS R25, [R38.X4+0x4500] ;  /* 0x0045000026197984 */ /* 0x0022e20000004800 */
[----:B------:R-:W-:Y:S01]  /*10cf0*/  BSSY B0, `(.L_x_6038) ;  /* 0x0000004000007945 */ /* 0x000fe20003800000 */
[----:B------:R-:W-:Y:S05]  /*10d00*/  @!P2 BRA `(.L_x_6039) ;  /* 0x000000200000a947 */ /* 0x000fea0003800000 */
[----:B------:R4:W-:Y:S04]  /*10d10*/  RED.E.ADD.F32.FTZ.RN.STRONG.GPU [R20.64+-0x1d00], R146 ;  /* 0xffe300921400798e */ /* 0x0009e8000c10e7aa */
[----:B---3--:R4:W-:Y:S02]  /*10d20*/  RED.E.ADD.F32.FTZ.RN.STRONG.GPU [R22.64+-0x1d00], R25 ;  /* 0xffe300191600798e */ /* 0x0089e4000c10e7aa */
.L_x_6039:
[----:B------:R-:W-:Y:S05]  /*10d30*/  BSYNC B0 ;  /* 0x0000000000007941 */ /* 0x000fea0003800000 */
.L_x_6038:
        /* <DEDUP_REMOVED lines=12> */
.L_x_6041:
[----:B------:R-:W-:Y:S05]  /*10e00*/  BSYNC B0 ;  /* 0x0000000000007941 */ /* 0x000fea0003800000 */
.L_x_6040:
[----:B---34-:R3:W4:Y:S01]  /*10e10*/  LDS R25, [R62.X4+0x4700] ;  /* 0x004700003e197984 */ /* 0x0187220000004800 */
[----:B------:R-:W-:Y:S01]  /*10e20*/  BSSY B0, `(.L_x_6042) ;  /* 0x0000004000007945 */ /* 0x000fe20003800000 */
[----:B------:R-:W-:Y:S05]  /*10e30*/  @!P0 BRA `(.L_x_6043) ;  /* 0x0000002000008947 */ /* 0x000fea0003800000 */
[----:B------:R2:W-:Y:S04]  /*10e40*/  RED.E.ADD.F32.FTZ.RN.STRONG.GPU [R20.64+-0x1b00], R148 ;  /* 0xffe500941400798e */ /* 0x0005e8000c10e7aa */
[----:B----4-:R2:W-:Y:S02]  /*10e50*/  RED.E.ADD.F32.FTZ.RN.STRONG.GPU [R22.64+-0x1b00], R25 ;  /* 0xffe500191600798e */ /* 0x0105e4000c10e7aa */
.L_x_6043:
[----:B------:R-:W-:Y:S05]  /*10e60*/  BSYNC B0 ;  /* 0x0000000000007941 */ /* 0x000fea0003800000 */
.L_x_6042:
[----:B------:R-:W2:Y:S01]  /*10e70*/  LDS R63, [R63.X4+0x4800] ;  /* 0x004800003f3f7984 */ /* 0x000ea20000004800 */
[----:B------:R-:W-:Y:S01]  /*10e80*/  BSSY B0, `(.L_x_6044) ;  /* 0x0000004000007945 */ /* 0x000fe20003800000 */
[----:B------:R-:W-:Y:S05]  /*10e90*/  @!P1 BRA `(.L_x_6045) ;  /* 0x0000002000009947 */ /* 0x000fea0003800000 */
[----:B------:R3:W-:Y:S04]  /*10ea0*/  RED.E.ADD.F32.FTZ.RN.STRONG.GPU [R20.64+-0x1a00], R149 ;  /* 0xffe600951400798e */ /* 0x0007e8000c10e7aa */
[----:B--2---:R3:W-:Y:S02]  /*10eb0*/  RED.E.ADD.F32.FTZ.RN.STRONG.GPU [R22.64+-0x1a00], R63 ;  /* 0xffe6003f1600798e */ /* 0x0047e4000c10e7aa */
.L_x_6045:
[----:B------:R-:W-:Y:S05]  /*10ec0*/  BSYNC B0 ;  /* 0x0000000000007941 */ /* 0x000fea0003800000 */
.L_x_6044:
[----:B--2-4-:R2:W4:Y:S01]  /*10ed0*/  LDS R25, [R64.X4+0x4900] ;  /* 0x0049000040197984 */ /* 0x0145220000004800 */
[----:B------:R-:W-:Y:S01]  /*10ee0*/  BSSY B0, `(.L_x_6046) ;  /* 0x0000004000007945 */ /* 0x000fe20003800000 */
[----:B------:R-:W-:Y:S05]  /*10ef0*/  @!P2 BRA `(.L_x_6047) ;  /* 0x000000200000a947 */ /* 0x000fea0003800000 */
[----:B------:R2:W-:Y:S04]  /*10f00*/  RED.E.ADD.F32.FTZ.RN.STRONG.GPU [R20.64+-0x1900], R150 ;  /* 0xffe700961400798e */ /* 0x0005e8000c10e7aa */
[----:B----4-:R2:W-:Y:S02]  /*10f10*/  RED.E.ADD.F32.FTZ.RN.STRONG.GPU [R22.64+-0x1900], R25 ;  /* 0xffe700191600798e */ /* 0x0105e4000c10e7aa */
.L_x_6047:
[----:B------:R-:W-:Y:S05]  /*10f20*/  BSYNC B0 ;  /* 0x0000000000007941 */ /* 0x000fea0003800000 */
.L_x_6046:
[----:B------:R-:W2:Y:S01]  /*10f30*/  LDS R65, [R65.X4+0x4a00] ;  /* 0x004a000041417984 */ /* 0x000ea20000004800 */
[----:B------:R-:W-:Y:S01]  /*10f40*/  BSSY B0, `(.L_x_6048) ;  /* 0x0000004000007945 */ /* 0x000fe20003800000 */
[----:B------:R-:W-:Y:S05]  /*10f50*/  @!P3 BRA `(.L_x_6049) ;  /* 0x000000200000b947 */ /* 0x000fea0003800000 */
[----:B------:R3:W-:Y:S04]  /*10f60*/  RED.E.ADD.F32.FTZ.RN.STRONG.GPU [R20.64+-0x1800], R151 ;  /* 0xffe800971400798e */ /* 0x0007e8000c10e7aa */
[----:B--2---:R3:W-:Y:S02]  /*10f70*/  RED.E.ADD.F32.FTZ.RN.STRONG.GPU [R22.64+-0x1800], R65 ;  /* 0xffe800411600798e */ /* 0x0047e4000c10e7aa */
.L_x_6049:
[----:B------:R-:W-:Y:S05]  /*10f80*/  BSYNC B0 ;  /* 0x0000000000007941 */ /* 0x000fea0003800000 */
.L_x_6048:
[----:B------:R-:W3:Y:S01]  /*10f90*/  LDS R67, [R67.X4+0x4b00] ;  /* 0x004b000043437984 */ /* 0x000ee20000004800 */
[----:B------:R-:W-:Y:S01]  /*10fa0*/  BSSY B0, `(.L_x_6050) ;  /* 0x0000004000007945 */ /* 0x000fe20003800000 */
[----:B------:R-:W-:Y:S05]  /*10fb0*/  @!P4 BRA `(.L_x_6051) ;  /* 0x000000200000c947 */ /* 0x000fea0003800000 */
[----:B------:R4:W-:Y:S04]  /*10fc0*/  RED.E.ADD.F32.FTZ.RN.STRONG.GPU [R20.64+-0x1700], R152 ;  /* 0xffe900981400798e */ /* 0x0009e8000c10e7aa */
[----:B---3--:R4:W-:Y:S02]  /*10fd0*/  RED.E.ADD.F32.FTZ.RN.STRONG.GPU [R22.64+-0x1700], R67 ;  /* 0xffe900431600798e */ /* 0x0089e4000c10e7aa */
.L_x_6051:
[----:B------:R-:W-:Y:S05]  /*10fe0*/  BSYNC B0 ;  /* 0x0000000000007941 */ /* 0x000fea0003800000 */
.L_x_6050:
[----:B--2-4-:R2:W4:Y:S01]  /*10ff0*/  LDS R25, [R68.X4+0x4c00] ;  /* 0x004c000044197984 */ /* 0x0145220000004800 */
[----:B------:R-:W-:Y:S01]  /*11000*/  BSSY B0, `(.L_x_6052) ;  /* 0x0000004000007945 */ /* 0x000fe20003800000 */
[----:B------:R-:W-:Y:S05]  /*11010*/  @!P5 BRA `(.L_x_6053) ;  /* 0x000000200000d947 */ /* 0x000fea0003800000 */
[----:B------:R2:W-:Y:S04]  /*11020*/  RED.E.ADD.F32.FTZ.RN.STRONG.GPU [R20.64+-0x1600], R159 ;  /* 0xffea009f1400798e */ /* 0x0005e8000c10e7aa */
[----:B----4-:R2:W-:Y:S02]  /*11030*/  RED.E.ADD.F32.FTZ.RN.STRONG.GPU [R22.64+-0x1600], R25 ;  /* 0xffea00191600798e */ /* 0x0105e4000c10e7aa */
.L_x_6053:
[----:B------:R-:W-:Y:S05]  /*11040*/  BSYNC B0 ;  /* 0x0000000000007941 */ /* 0x000fea0003800000 */
.L_x_6052:
        /* <DEDUP_REMOVED lines=12> */
.L_x_6055:
[----:B------:R-:W-:Y:S05]  /*11110*/  BSYNC B0 ;  /* 0x0000000000007941 */ /* 0x000fea0003800000 */
.L_x_6054:
[----:B--2-4-:R2:W4:Y:S01]  /*11120*/  LDS R25, [R70.X4+0x4e00] ;  /* 0x004e000046197984 */ /* 0x0145220000004800 */
[----:B------:R-:W-:Y:S01]  /*11130*/  BSSY B0, `(.L_x_6056) ;  /* 0x0000004000007945 */ /* 0x000fe20003800000 */
[----:B------:R-:W-:Y:S05]  /*11140*/  @!P0 BRA `(.L_x_6057) ;  /* 0x0000002000008947 */ /* 0x000fea0003800000 */
[----:B------:R2:W-:Y:S04]  /*11150*/  RED.E.ADD.F32.FTZ.RN.STRONG.GPU [R20.64+-0x1400], R161 ;  /* 0xffec00a11400798e */ /* 0x0005e8000c10e7aa */
[----:B----4-:R2:W-:Y:S02]  /*11160*/  RED.E.ADD.F32.FTZ.RN.STRONG.GPU [R22.64+-0x1400], R25 ;  /* 0xffec00191600798e */ /* 0x0105e4000c10e7aa */
.L_x_6057:
[----:B------:R-:W-:Y:S05]  /*11170*/  BSYNC B0 ;  /* 0x0000000000007941 */ /* 0x000fea0003800000 */
.L_x_6056:
[----:B------:R-:W2:Y:S01]  /*11180*/  LDS R71, [R71.X4+0x4f00] ;  /* 0x004f000047477984 */ /* 0x000ea20000004800 */
[----:B------:R-:W-:Y:S01]  /*11190*/  BSSY B0, `(.L_x_6058) ;  /* 0x0000004000007945 */ /* 0x000fe20003800000 */
[----:B------:R-:W-:Y:S05]  /*111a0*/  @!P1 BRA `(.L_x_6059) ;  /* 0x0000002000009947 */ /* 0x000fea0003800000 */
[----:B------:R4:W-:Y:S04]  /*111b0*/  RED.E.ADD.F32.FTZ.RN.STRONG.GPU [R20.64+-0x1300], R162 ;  /* 0xffed00a21400798e */ /* 0x0009e8000c10e7aa */
[----:B--2---:R4:W-:Y:S02]  /*111c0*/  RED.E.ADD.F32.FTZ.RN.STRONG.GPU [R22.64+-0x1300], R71 ;  /* 0xffed00471600798e */ /* 0x0049e4000c10e7aa */
.L_x_6059:
[----:B------:R-:W-:Y:S05]  /*111d0*/  BSYNC B0 ;  /* 0x0000000000007941 */ /* 0x000fea0003800000 */
.L_x_6058:
[----:B--2-4-:R2:W4:Y:S01]  /*111e0*/  LDS R25, [R110.X4+0x5000] ;  /* 0x005000006e197984 */ /* 0x0145220000004800 */
[----:B------:R-:W-:Y:S01]  /*111f0*/  BSSY B0, `(.L_x_6060) ;  /* 0x0000004000007945 */ /* 0x000fe20003800000 */
[----:B------:R-:W-:Y:S05]  /*11200*/  @!P2 BRA `(.L_x_6061) ;  /* 0x000000200000a947 */ /* 0x000fea0003800000 */
[----:B------:R2:W-:Y:S04]  /*11210*/  RED.E.ADD.F32.FTZ.RN.STRONG.GPU [R20.64+-0x1200], R163 ;  /* 0xffee00a31400798e */ /* 0x0005e8000c10e7aa */
[----:B----4-:R2:W-:Y:S02]  /*11220*/  RED.E.ADD.F32.FTZ.RN.STRONG.GPU [R22.64+-0x1200], R25 ;  /* 0xffee00191600798e */ /* 0x0105e4000c10e7aa */
.L_x_6061:
[----:B------:R-:W-:Y:S05]  /*11230*/  BSYNC B0 ;  /* 0x0000000000007941 */ /* 0x000fea0003800000 */
.L_x_6060:
[----:B------:R-:W2:Y:S01]  /*11240*/  LDS R111, [R111.X4+0x5100] ;  /* 0x005100006f6f7984 */ /* 0x000ea20000004800 */
[----:B------:R-:W-:Y:S01]  /*11250*/  BSSY B0, `(.L_x_6062) ;  /* 0x0000004000007945 */ /* 0x000fe20003800000 */
[----:B------:R-:W-:Y:S05]  /*11260*/  @!P3 BRA `(.L_x_6063) ;  /* 0x000000200000b947 */ /* 0x000fea0003800000 */
[----:B------:R4:W-:Y:S04]  /*11270*/  RED.E.ADD.F32.FTZ.RN.STRONG.GPU [R20.64+-0x1100], R164 ;  /* 0xffef00a41400798e */ /* 0x0009e8000c10e7aa */
[----:B--2---:R4:W-:Y:S02]  /*11280*/  RED.E.ADD.F32.FTZ.RN.STRONG.GPU [R22.64+-0x1100], R111 ;  /* 0xffef006f1600798e */ /* 0x0049e4000c10e7aa */
.L_x_6063:
[----:B------:R-:W-:Y:S05]  /*11290*/  BSYNC B0 ;  /* 0x0000000000007941 */ /* 0x000fea0003800000 */
.L_x_6062:
[----:B--2-4-:R2:W4:Y:S01]  /*112a0*/  LDS R25, [R126.X4+0x5200] ;  /* 0x005200007e197984 */ /* 0x0145220000004800 */
[----:B------:R-:W-:Y:S01]  /*112b0*/  BSSY B0, `(.L_x_6064) ;  /* 0x0000004000007945 */ /* 0x000fe20003800000 */
[----:B------:R-:W-:Y:S05]  /*112c0*/  @!P4 BRA `(.L_x_6065) ;  /* 0x000000200000c947 */ /* 0x000fea0003800000 */
[----:B------:R2:W-:Y:S04]  /*112d0*/  RED.E.ADD.F32.FTZ.RN.STRONG.GPU [R20.64+-0x1000], R165 ;  /* 0xfff000a51400798e */ /* 0x0005e8000c10e7aa */
[----:B----4-:R2:W-:Y:S02]  /*112e0*/  RED.E.ADD.F32.FTZ.RN.STRONG.GPU [R22.64+-0x1000], R25 ;  /* 0xfff000191600798e */ /* 0x0105e4000c10e7aa */
.L_x_6065:
[----:B------:R-:W-:Y:S05]  /*112f0*/  BSYNC B0 ;  /* 0x0000000000007941 */ /* 0x000fea0003800000 */
.L_x_6064:
[----:B------:R-:W2:Y:S01]  /*11300*/  LDS R127, [R127.X4+0x5300] ;  /* 0x005300007f7f7984 */ /* 0x000ea20000004800 */
[----:B------:R-:W-:Y:S01]  /*11310*/  BSSY B0, `(.L_x_6066) ;  /* 0x0000004000007945 */ /* 0x000fe20003800000 */
[----:B------:R-:W-:Y:S05]  /*11320*/  @!P5 BRA `(.L_x_6067) ;  /* 0x000000200000d947 */ /* 0x000fea0003800000 */
[----:B------:R4:W-:Y:S04]  /*11330*/  RED.E.ADD.F32.FTZ.RN.STRONG.GPU [R20.64+-0xf00], R166 ;  /* 0xfff100a61400798e */ /* 0x0009e8000c10e7aa */
[----:B--2---:R4:W-:Y:S02]  /*11340*/  RED.E.ADD.F32.FTZ.RN.STRONG.GPU [R22.64+-0xf00], R127 ;  /* 0xfff1007f1600798e */ /* 0x0049e4000c10e7aa */
.L_x_6067:
[----:B------:R-:W-:Y:S05]  /*11350*/  BSYNC B0 ;  /* 0x0000000000007941 */ /* 0x000fea0003800000 */
.L_x_6066:
        /* <DEDUP_REMOVED lines=12> */
.L_x_6069:
[----:B--2---:R-:W-:Y:S05]  /*11420*/  BSYNC B0 ;  /* 0x0000000000007941 */ /* 0x004fea0003800000 */
.L_x_6068:
[----:B------:R-:W2:Y:S01]  /*11430*/  LDS R131, [R131.X4+0x5500] ;  /* 0x0055000083837984 */ /* 0x000ea20000004800 */
[----:B------:R-:W-:Y:S01]  /*11440*/  BSSY B0, `(.L_x_6070) ;  /* 0x0000004000007945 */ /* 0x000fe20003800000 */
[----:B------:R-:W-:Y:S05]  /*11450*/  @!P0 BRA `(.L_x_6071) ;  /* 0x0000002000008947 */ /* 0x000fea0003800000 */
[----:B------:R4:W-:Y:S04]  /*11460*/  RED.E.ADD.F32.FTZ.RN.STRONG.GPU [R20.64+-0xd00], R168 ;  /* 0xfff300a81400798e */ /* 0x0009e8000c10e7aa */
[----:B--2---:R4:W-:Y:S02]  /*11470*/  RED.E.ADD.F32.FTZ.RN.STRONG.GPU [R22.64+-0xd00], R131 ;  /* 0xfff300831600798e */ /* 0x0049e4000c10e7aa */
.L_x_6071:
[----:B------:R-:W-:Y:S05]  /*11480*/  BSYNC B0 ;  /* 0x0000000000007941 */ /* 0x000fea0003800000 */
.L_x_6070:
[----:B----4-:R4:W3:Y:S01]  /*11490*/  LDS R25, [R132.X4+0x5600] ;  /* 0x0056000084197984 */ /* 0x0108e20000004800 */
[----:B------:R-:W-:Y:S01]  /*114a0*/  BSSY B0, `(.L_x_6072) ;  /* 0x0000004000007945 */ /* 0x000fe20003800000 */
[----:B------:R-:W-:Y:S05]  /*114b0*/  @!P1 BRA `(.L_x_6073) ;  /* 0x0000002000009947 */ /* 0x000fea0003800000 */
[----:B------:R4:W-:Y:S04]  /*114c0*/  RED.E.ADD.F32.FTZ.RN.STRONG.GPU [R20.64+-0xc00], R169 ;  /* 0xfff400a91400798e */ /* 0x0009e8000c10e7aa */
[----:B---3--:R4:W-:Y:S02]  /*114d0*/  RED.E.ADD.F32.FTZ.RN.STRONG.GPU [R22.64+-0xc00], R25 ;  /* 0xfff400191600798e */ /* 0x0089e4000c10e7aa */
.L_x_6073:
[----:B------:R-:W-:Y:S05]  /*114e0*/  BSYNC B0 ;  /* 0x0000000000007941 */ /* 0x000fea0003800000 */
.L_x_6072:
[----:B------:R-:W4:Y:S01]  /*114f0*/  LDS R133, [R133.X4+0x5700] ;  /* 0x0057000085857984 */ /* 0x000f220000004800 */
[----:B------:R-:W-:Y:S01]  /*11500*/  BSSY B0, `(.L_x_6074) ;  /* 0x0000004000007945 */ /* 0x000fe20003800000 */
[----:B------:R-:W-:Y:S05]  /*11510*/  @!P2 BRA `(.L_x_6075) ;  /* 0x000000200000a947 */ /* 0x000fea0003800000 */
[----:B------:R4:W-:Y:S04]  /*11520*/  RED.E.ADD.F32.FTZ.RN.STRONG.GPU [R20.64+-0xb00], R170 ;  /* 0xfff500aa1400798e */ /* 0x0009e8000c10e7aa */
[----:B----4-:R4:W-:Y:S02]  /*11530*/  RED.E.ADD.F32.FTZ.RN.STRONG.GPU [R22.64+-0xb00], R133 ;  /* 0xfff500851600798e */ /* 0x0109e4000c10e7aa */
.L_x_6075:
[----:B------:R-:W-:Y:S05]  /*11540*/  BSYNC B0 ;  /* 0x0000000000007941 */ /* 0x000fea0003800000 */
.L_x_6074:
[----:B---34-:R3:W4:Y:S01]  /*11550*/  LDS R25, [R134.X4+0x5800] ;  /* 0x0058000086197984 */ /* 0x0187220000004800 */
[----:B------:R-:W-:Y:S01]  /*11560*/  BSSY B0, `(.L_x_6076) ;  /* 0x0000004000007945 */ /* 0x000fe20003800000 */
[----:B------:R-:W-:Y:S05]  /*11570*/  @!P3 BRA `(.L_x_6077) ;  /* 0x000000200000b947 */ /* 0x000fea0003800000 */
[----:B------:R3:W-:Y:S04]  /*11580*/  RED.E.ADD.F32.FTZ.RN.STRONG.GPU [R20.64+-0xa00], R171 ;  /* 0xfff600ab1400798e */ /* 0x0007e8000c10e7aa */
[----:B----4-:R3:W-:Y:S02]  /*11590*/  RED.E.ADD.F32.FTZ.RN.STRONG.GPU [R22.64+-0xa00], R25 ;  /* 0xfff600191600798e */ /* 0x0107e4000c10e7aa */
.L_x_6077:
[----:B------:R-:W-:Y:S05]  /*115a0*/  BSYNC B0 ;  /* 0x0000000000007941 */ /* 0x000fea0003800000 */
.L_x_6076:
[----:B------:R-:W3:Y:S01]  /*115b0*/  LDS R135, [R135.X4+0x5900] ;  /* 0x0059000087877984 */ /* 0x000ee20000004800 */
[----:B------:R-:W-:Y:S01]  /*115c0*/  BSSY B0, `(.L_x_6078) ;  /* 0x0000004000007945 */ /* 0x000fe20003800000 */
[----:B------:R-:W-:Y:S05]  /*115d0*/  @!P4 BRA `(.L_x_6079) ;  /* 0x000000200000c947 */ /* 0x000fea0003800000 */
[----:B------:R4:W-:Y:S04]  /*115e0*/  RED.E.ADD.F32.FTZ.RN.STRONG.GPU [R20.64+-0x900], R172 ;  /* 0xfff700ac1400798e */ /* 0x0009e8000c10e7aa */
[----:B---3--:R4:W-:Y:S02]  /*115f0*/  RED.E.ADD.F32.FTZ.RN.STRONG.GPU [R22.64+-0x900], R135 ;  /* 0xfff700871600798e */ /* 0x0089e4000c10e7aa */
.L_x_6079:
[----:B------:R-:W-:Y:S05]  /*11600*/  BSYNC B0 ;  /* 0x0000000000007941 */ /* 0x000fea0003800000 */
.L_x_6078:
[----:B---34-:R3:W4:Y:S01]  /*11610*/  LDS R25, [R136.X4+0x5a00] ;  /* 0x005a000088197984 */ /* 0x0187220000004800 */
[----:B------:R-:W-:Y:S01]  /*11620*/  BSSY B0, `(.L_x_6080) ;  /* 0x0000004000007945 */ /* 0x000fe20003800000 */
[----:B------:R-:W-:Y:S05]  /*11630*/  @!P5 BRA `(.L_x_6081) ;  /* 0x000000200000d947 */ /* 0x000fea0003800000 */
[----:B------:R3:W-:Y:S04]  /*11640*/  RED.E.ADD.F32.FTZ.RN.STRONG.GPU [R20.64+-0x800], R173 ;  /* 0xfff800ad1400798e */ /* 0x0007e8000c10e7aa */
[----:B----4-:R3:W-:Y:S02]  /*11650*/  RED.E.ADD.F32.FTZ.RN.STRONG.GPU [R22.64+-0x800], R25 ;  /* 0xfff800191600798e */ /* 0x0107e4000c10e7aa */
.L_x_6081:
[----:B------:R-:W-:Y:S05]  /*11660*/  BSYNC B0 ;  /* 0x0000000000007941 */ /* 0x000fea0003800000 */
.L_x_6080:
        /* <DEDUP_REMOVED lines=12> */
.L_x_6083:
[----:B------:R-:W-:Y:S05]  /*11730*/  BSYNC B0 ;  /* 0x0000000000007941 */ /* 0x000fea0003800000 */
.L_x_6082:
[----:B---34-:R3:W4:Y:S01]  /*11740*/  LDS R25, [R138.X4+0x5c00] ;  /* 0x005c00008a197984 */ /* 0x0187220000004800 */
[----:B------:R-:W-:Y:S01]  /*11750*/  BSSY B0, `(.L_x_6084) ;  /* 0x0000004000007945 */ /* 0x000fe20003800000 */
[----:B------:R-:W-:Y:S05]  /*11760*/  @!P0 BRA `(.L_x_6085) ;  /* 0x0000002000008947 */ /* 0x000fea0003800000 */
[----:B------:R3:W-:Y:S04]  /*11770*/  RED.E.ADD.F32.FTZ.RN.STRONG.GPU [R20.64+-0x600], R175 ;  /* 0xfffa00af1400798e */ /* 0x0007e8000c10e7aa */
[----:B----4-:R3:W-:Y:S02]  /*11780*/  RED.E.ADD.F32.FTZ.RN.STRONG.GPU [R22.64+-0x600], R25 ;  /* 0xfffa00191600798e */ /* 0x0107e4000c10e7aa */
.L_x_6085:
[----:B------:R-:W-:Y:S05]  /*11790*/  BSYNC B0 ;  /* 0x0000000000007941 */ /* 0x000fea0003800000 */
.L_x_6084:
[----:B------:R-:W3:Y:S01]  /*117a0*/  LDS R139, [R139.X4+0x5d00] ;  /* 0x005d00008b8b7984 */ /* 0x000ee20000004800 */
[----:B------:R-:W-:Y:S01]  /*117b0*/  BSSY B0, `(.L_x_6086) ;  /* 0x0000004000007945 */ /* 0x000fe20003800000 */
[----:B------:R-:W-:Y:S05]  /*117c0*/  @!P1 BRA `(.L_x_6087) ;  /* 0x0000002000009947 */ /* 0x000fea0003800000 */
[----:B------:R4:W-:Y:S04]  /*117d0*/  RED.E.ADD.F32.FTZ.RN.STRONG.GPU [R20.64+-0x500], R176 ;  /* 0xfffb00b01400798e */ /* 0x0009e8000c10e7aa */
[----:B---3--:R4:W-:Y:S02]  /*117e0*/  RED.E.ADD.F32.FTZ.RN.STRONG.GPU [R22.64+-0x500], R139 ;  /* 0xfffb008b1600798e */ /* 0x0089e4000c10e7aa */
.L_x_6087:
[----:B------:R-:W-:Y:S05]  /*117f0*/  BSYNC B0 ;  /* 0x0000000000007941 */ /* 0x000fea0003800000 */
.L_x_6086:
[----:B---34-:R3:W4:Y:S01]  /*11800*/  LDS R25, [R140.X4+0x5e00] ;  /* 0x005e00008c197984 */ /* 0x0187220000004800 */
[----:B------:R-:W-:Y:S01]  /*11810*/  BSSY B0, `(.L_x_6088) ;  /* 0x0000004000007945 */ /* 0x000fe20003800000 */
[----:B------:R-:W-:Y:S05]  /*11820*/  @!P2 BRA `(.L_x_6089) ;  /* 0x000000200000a947 */ /* 0x000fea0003800000 */
[----:B------:R3:W-:Y:S04]  /*11830*/  RED.E.ADD.F32.FTZ.RN.STRONG.GPU [R20.64+-0x400], R177 ;  /* 0xfffc00b11400798e */ /* 0x0007e8000c10e7aa */
[----:B----4-:R3:W-:Y:S02]  /*11840*/  RED.E.ADD.F32.FTZ.RN.STRONG.GPU [R22.64+-0x400], R25 ;  /* 0xfffc00191600798e */ /* 0x0107e4000c10e7aa */
.L_x_6089:
[----:B------:R-:W-:Y:S05]  /*11850*/  BSYNC B0 ;  /* 0x0000000000007941 */ /* 0x000fea0003800000 */
.L_x_6088:
[----:B------:R-:W3:Y:S01]  /*11860*/  LDS R141, [R141.X4+0x5f00] ;  /* 0x005f00008d8d7984 */ /* 0x000ee20000004800 */
[----:B------:R-:W-:Y:S01]  /*11870*/  BSSY B0, `(.L_x_6090) ;  /* 0x0000004000007945 */ /* 0x000fe20003800000 */
[----:B------:R-:W-:Y:S05]  /*11880*/  @!P3 BRA `(.L_x_6091) ;  /* 0x000000200000b947 */ /* 0x000fea0003800000 */
[----:B------:R4:W-:Y:S04]  /*11890*/  RED.E.ADD.F32.FTZ.RN.STRONG.GPU [R20.64+-0x300], R178 ;  /* 0xfffd00b21400798e */ /* 0x0009e8000c10e7aa */
[----:B---3--:R4:W-:Y:S02]  /*118a0*/  RED.E.ADD.F32.FTZ.RN.STRONG.GPU [R22.64+-0x300], R141 ;  /* 0xfffd008d1600798e */ /* 0x0089e4000c10e7aa */
.L_x_6091:
[----:B------:R-:W-:Y:S05]  /*118b0*/  BSYNC B0 ;  /* 0x0000000000007941 */ /* 0x000fea0003800000 */
.L_x_6090:
[----:B---34-:R3:W4:Y:S01]  /*118c0*/  LDS R25, [R142.X4+0x6000] ;  /* 0x006000008e197984 */ /* 0x0187220000004800 */
[----:B------:R-:W-:Y:S01]  /*118d0*/  BSSY B0, `(.L_x_6092) ;  /* 0x0000004000007945 */ /* 0x000fe20003800000 */
[----:B------:R-:W-:Y:S05]  /*118e0*/  @!P4 BRA `(.L_x_6093) ;  /* 0x000000200000c947 */ /* 0x000fea0003800000 */
[----:B------:R3:W-:Y:S04]  /*118f0*/  RED.E.ADD.F32.FTZ.RN.STRONG.GPU [R20.64+-0x200], R179 ;  /* 0xfffe00b31400798e */ /* 0x0007e8000c10e7aa */
[----:B----4-:R3:W-:Y:S02]  /*11900*/  RED.E.ADD.F32.FTZ.RN.STRONG.GPU [R22.64+-0x200], R25 ;  /* 0xfffe00191600798e */ /* 0x0107e4000c10e7aa */
.L_x_6093:
[----:B------:R-:W-:Y:S05]  /*11910*/  BSYNC B0 ;  /* 0x0000000000007941 */ /* 0x000fea0003800000 */
.L_x_6092:
[----:B------:R-:W3:Y:S01]  /*11920*/  LDS R143, [R143.X4+0x6100] ;  /* 0x006100008f8f7984 */ /* 0x000ee20000004800 */
[----:B------:R-:W-:Y:S01]  /*11930*/  BSSY B0, `(.L_x_6094) ;  /* 0x0000004000007945 */ /* 0x000fe20003800000 */
[----:B------:R-:W-:Y:S05]  /*11940*/  @!P5 BRA `(.L_x_6095) ;  /* 0x000000200000d947 */ /* 0x000fea0003800000 */
[----:B------:R4:W-:Y:S04]  /*11950*/  RED.E.ADD.F32.FTZ.RN.STRONG.GPU [R20.64+-0x100], R180 ;  /* 0xffff00b41400798e */ /* 0x0009e8000c10e7aa */
[----:B---3--:R4:W-:Y:S02]  /*11960*/  RED.E.ADD.F32.FTZ.RN.STRONG.GPU [R22.64+-0x100], R143 ;  /* 0xffff008f1600798e */ /* 0x0089e4000c10e7aa */
.L_x_6095:
[----:B------:R-:W-:Y:S05]  /*11970*/  BSYNC B0 ;  /* 0x0000000000007941 */ /* 0x000fea0003800000 */
.L_x_6094:
[----:B------:R-:W5:Y:S01]  /*11980*/  SHFL.DOWN PT, R10, R9, 0x1, 0x1f ;  /* 0x08201f00090a7f89 */ /* 0x000f6200000e0000 */
[----:B------:R-:W-:Y:S01]  /*11990*/  ISETP.GT.AND P0, PT, R125, 0x1e, PT ;  /* 0x0000001e7d00780c */ /* 0x000fe20003f04270 */
[----:B------:R-:W-:Y:S01]  /*119a0*/  FMUL.FTZ R158, R3, R158 ;  /* 0x0000009e039e7220 */ /* 0x000fe20000410000 */
[----:B------:R-:W-:Y:S01]  /*119b0*/  ISETP.NE.AND P1, PT, R125, RZ, PT ;  /* 0x000000ff7d00720c */ /* 0x000fe20003f25270 */
[----:B---34-:R-:W3:Y:S01]  /*119c0*/  SHFL.DOWN PT, R21, R2, 0x1, 0x1f ;  /* 0x08201f0002157f89 */ /* 0x018ee200000e0000 */
        /* <DEDUP_REMOVED lines=11> */
[----:B-----5:R-:W-:Y:S02]  /*11a80*/  @!P0 FADD.FTZ R9, R9, R10 ;  /* 0x0000000a09098221 */ /* 0x020fe40000010000 */
[----:B------:R-:W-:Y:S02]  /*11a90*/  FFMA.FTZ R183, R18, R183, R184 ;  /* 0x000000b712b77223 */ /* 0x000fe400000100b8 */
[----:B---3--:R-:W-:Y:S01]  /*11aa0*/  @!P0 FADD.FTZ R2, R2, R21 ;  /* 0x0000001502028221 */ /* 0x008fe20000010000 */
        /* <DEDUP_REMOVED lines=14> */
[----:B---3--:R-:W-:Y:S02]  /*11b90*/  @!P0 FADD.FTZ R9, R9, R10 ;  /* 0x0000000a09098221 */ /* 0x008fe40000010000 */
[----:B------:R-:W-:Y:S02]  /*11ba0*/  FADD.FTZ R58, R33, R58 ;  /* 0x0000003a213a7221 */ /* 0x000fe40000010000 */
[----:B----4-:R-:W-:Y:S01]  /*11bb0*/  @!P0 FADD.FTZ R2, R2, R21 ;  /* 0x0000001502028221 */ /* 0x010fe20000010000 */
[----:B------:R-:W3:Y:S01]  /*11bc0*/  SHFL.DOWN PT, R10, R9, 0x4, 0x1f ;  /* 0x08801f00090a7f89 */ /* 0x000ee200000e0000 */
[----:B------:R-:W-:Y:S01]  /*11bd0*/  ISETP.GT.AND P0, PT, R125, 0x1b, PT ;  /* 0x0000001b7d00780c */ /* 0x000fe20003f04270 */
[----:B------:R-:W-:-:S02]  /*11be0*/  FFMA.FTZ R226, R157, R100, R226 ;  /* 0x000000649de27223 */ /* 0x000fc400000100e2 */
[----:B------:R-:W4:Y:S01]  /*11bf0*/  SHFL.DOWN PT, R21, R2, 0x4, 0x1f ;  /* 0x08801f0002157f89 */ /* 0x000f2200000e0000 */
[----:B------:R-:W-:Y:S02]  /*11c00*/  FFMA.FTZ R227, R6, R101, R227 ;  /* 0x0000006506e37223 */ /* 0x000fe400000100e3 */
[----:B------:R-:W-:Y:S02]  /*11c10*/  FADD.FTZ R57, R186, R57 ;  /* 0x00000039ba397221 */ /* 0x000fe40000010000 */
[----:B------:R-:W-:Y:S02]  /*11c20*/  FFMA.FTZ R228, R7, R102, R228 ;  /* 0x0000006607e47223 */ /* 0x000fe400000100e4 */
[----:B------:R-:W-:Y:S02]  /*11c30*/  FADD.FTZ R56, R183, R56 ;  /* 0x00000038b7387221 */ /* 0x000fe40000010000 */
[----:B------:R-:W-:Y:S02]  /*11c40*/  FADD.FTZ R55, R182, R55 ;  /* 0x00000037b6377221 */ /* 0x000fe40000010000 */
[----:B---3--:R-:W-:-:S02]  /*11c50*/  @!P0 FADD.FTZ R9, R9, R10 ;  /* 0x0000000a09098221 */ /* 0x008fc40000010000 */
[----:B----4-:R-:W-:-:S03]  /*11c60*/  @!P0 FADD.FTZ R2, R2, R21 ;  /* 0x0000001502028221 */ /* 0x010fc60000010000 */
[----:B------:R-:W3:Y:S01]  /*11c70*/  SHFL.DOWN PT, R10, R9, 0x8, 0x1f ;  /* 0x09001f00090a7f89 */ /* 0x000ee200000e0000 */
[----:B------:R-:W-:-:S03]  /*11c80*/  ISETP.GT.AND P0, PT, R125, 0x17, PT ;  /* 0x000000177d00780c */ /* 0x000fc60003f04270 */
[----:B------:R-:W4:Y:S10]  /*11c90*/  SHFL.DOWN PT, R21, R2, 0x8, 0x1f ;  /* 0x09001f0002157f89 */ /* 0x000f3400000e0000 */
[----:B---3--:R-:W-:-:S02]  /*11ca0*/  @!P0 FADD.FTZ R9, R9, R10 ;  /* 0x0000000a09098221 */ /* 0x008fc40000010000 */
[----:B----4-:R-:W-:-:S03]  /*11cb0*/  @!P0 FADD.FTZ R2, R2, R21 ;  /* 0x0000001502028221 */ /* 0x010fc60000010000 */
[----:B------:R-:W3:Y:S01]  /*11cc0*/  SHFL.DOWN PT, R10, R9, 0x10, 0x1f ;  /* 0x0a001f00090a7f89 */ /* 0x000ee200000e0000 */
[----:B------:R-:W-:-:S03]  /*11cd0*/  ISETP.GT.AND P0, PT, R125, 0xf, PT ;  /* 0x0000000f7d00780c */ /* 0x000fc60003f04270 */
[----:B------:R-:W4:Y:S10]  /*11ce0*/  SHFL.DOWN PT, R21, R2, 0x10, 0x1f ;  /* 0x0a001f0002157f89 */ /* 0x000f3400000e0000 */
[----:B---3--:R-:W-:-:S02]  /*11cf0*/  @!P0 FADD.FTZ R9, R9, R10 ;  /* 0x0000000a09098221 */ /* 0x008fc40000010000 */
[----:B----4-:R-:W-:-:S03]  /*11d00*/  @!P0 FADD.FTZ R2, R2, R21 ;  /* 0x0000001502028221 */ /* 0x010fc60000010000 */
[----:B------:R-:W-:-:S05]  /*11d10*/  MOV R3, R9 ;  /* 0x0000000900037202 */ /* 0x000fca0000000f00 */
[----:B------:R3:W-:Y:S04]  /*11d20*/  @!P1 STS.64 [R229.X8+0x6308], R2 ;  /* 0x00630802e5009388 */ /* 0x0007e80000008a00 */
[----:B------:R-:W-:Y:S06]  /*11d30*/  BAR.SYNC.DEFER_BLOCKING 0x0 ;  /* 0x0000000000007b1d */ /* 0x000fec0000010000 */
[----:B------:R-:W-:Y:S05]  /*11d40*/  @P2 BRA `(.L_x_6097) ;  /* 0x000000b000002947 */ /* 0x000fea0003800000 */
[----:B------:R-:W-:Y:S01]  /*11d50*/  ULDC UR32, c[0x0][0x174] ;  /* 0x00005d0000207ab9 */ /* 0x000fe20000000800 */
[----:B------:R-:W4:Y:S01]  /*11d60*/  LDS.64 R4, [0x6310] ;  /* 0x00631000ff047984 */ /* 0x000f220000000a00 */
[----:B------:R-:W-:-:S02]  /*11d70*/  UISETP.NE.AND UP0, UPT, UR26, UR32, UPT ;  /* 0x000000201a00728c */ /* 0x000fc4000bf05270 */
[----:B------:R-:W-:-:S04]  /*11d80*/  USHF.L.U32 UR32, UR7, 0x3, URZ ;  /* 0x0000000307207899 */ /* 0x000fc8000800063f */
[----:B------:R-:W-:-:S13]  /*11d90*/  PLOP3.LUT P0, PT, PT, PT, UP0, 0x80, 0x0 ;  /* 0x000000000000781c */ /* 0x000fda0003f0f008 */
[----:B------:R-:W5:Y:S01]  /*11da0*/  @P0 LDS.64 R6, [UR32+0x8d60] ;  /* 0x008d6020ff060984 */ /* 0x000f620008000a00 */
[----:B---34-:R-:W-:Y:S02]  /*11db0*/  FADD.FTZ R3, R3, R5 ;  /* 0x0000000503037221 */ /* 0x018fe40000010000 */
[----:B------:R-:W-:Y:S02]  /*11dc0*/  FADD.FTZ R2, R2, R4 ;  /* 0x0000000402027221 */ /* 0x000fe40000010000 */
[----:B-----5:R-:W-:Y:S02]  /*11dd0*/  @P0 FADD.FTZ R3, R3, R7 ;  /* 0x0000000703030221 */ /* 0x020fe40000010000 */
[----:B------:R-:W-:-:S05]  /*11de0*/  @P0 FADD.FTZ R2, R2, R6 ;  /* 0x0000000602020221 */ /* 0x000fca0000010000 */
[----:B------:R3:W-:Y:S02]  /*11df0*/  STS.64 [UR32+0x8d60], R2 ;  /* 0x008d6002ff007988 */ /* 0x0007e40008000a20 */
.L_x_6097:
[----:B------:R-:W-:Y:S05]  /*11e00*/  BSYNC B0 ;  /* 0x0000000000007941 */ /* 0x000fea0003800000 */
.L_x_6096:
        /* <DEDUP_REMOVED lines=8> */
.L_x_5997:
        /* <DEDUP_REMOVED lines=8> */
[----:B------:R-:W3:Y:S01]  /*11f10*/  LDL R60, [R1] ;  /* 0x00000000013c7983 */ /* 0x000ee20000100800 */
[----:B------:R-:W-:Y:S01]  /*11f20*/  ISETP.GE.AND P3, PT, R14, UR28, PT ;  /* 0x0000001c0e007c0c */ /* 0x000fe2000bf66270 */
[----:B------:R-:W-:Y:S01]  /*11f30*/  ULDC.64 UR32, c[0x0][0x2f8] ;  /* 0x0000be0000207ab9 */ /* 0x000fe20000000a00 */
[----:B------:R-:W-:Y:S01]  /*11f40*/  ISETP.GE.AND P4, PT, R0, UR28, PT ;  /* 0x0000001c00007c0c */ /* 0x000fe2000bf86270 */
        /* <DEDUP_REMOVED lines=13> */
[----:B------:R-:W-:Y:S02]  /*12020*/  ISETP.GE.AND P5, PT, R2, UR28, PT ;  /* 0x0000001c02007c0c */ /* 0x000fe4000bfa6270 */
[----:B------:R-:W-:Y:S01]  /*12030*/  LOP3.LUT R7, R124, 0x120, RZ, 0xfc, !PT ;  /* 0x000001207c077812 */ /* 0x000fe200078efcff */
[----:B------:R-:W4:Y:S01]  /*12040*/  @!P4 LDG.E.U16 R18, [R108.64+0xc0] ;  /* 0x0000c02a6c12c981 */ /* 0x000f22000c1e1500 */
        /* <DEDUP_REMOVED lines=20> */
[----:B------:R-:W-:Y:S01]  /*12190*/  ISETP.GE.AND P5, PT, R8, UR28, PT ;  /* 0x0000001c08007c0c */ /* 0x000fe2000bfa6270 */
[----:B------:R-:W4:Y:S01]  /*121a0*/  @!P3 LDG.E.U16 R25, [R108.64+0x200] ;  /* 0x0002002a6c19b981 */ /* 0x000f22000c1e1500 */
[----:B------:R-:W-:Y:S02]  /*121b0*/  LOP3.LUT R13, R124, 0x1e0, RZ, 0xfc, !PT ;  /* 0x000001e07c0d7812 */ /* 0x000fe400078efcff */
[----:B------:R-:W-:Y:S01]  /*121c0*/  ISETP.GE.AND P0, PT, R9, UR28, PT ;  /* 0x0000001c09007c0c */ /* 0x000fe2000bf06270 */
[----:B------:R-:W4:Y:S01]  /*121d0*/  @!P4 LDG.E.U16 R24, [R108.64+0x240] ;  /* 0x0002402a6c18c981 */ /* 0x000f22000c1e1500 */
        /* <DEDUP_REMOVED lines=42> */
[----:B--2---:R-:W-:Y:S02]  /*12480*/  PRMT R17, RZ, 0x5410, R17 ;  /* 0x00005410ff117816 */ /* 0x004fe40000000011 */
[----:B---3--:R-:W-:-:S03]  /*12490*/  PRMT R19, RZ, 0x5410, R19 ;  /* 0x00005410ff137816 */ /* 0x008fc60000000013 */
[----:B------:R-:W-:Y:S01]  /*124a0*/  FADD.FTZ R17, R17, UR5 ;  /* 0x0000000511117e21 */ /* 0x000fe20008010000 */
[----:B----4-:R-:W-:Y:S01]  /*124b0*/  PRMT R18, RZ, 0x5410, R18 ;  /* 0x00005410ff127816 */ /* 0x010fe20000000012 */
[----:B------:R-:W-:-:S04]  /*124c0*/  FADD.FTZ R19, R19, UR5 ;  /* 0x0000000513137e21 */ /* 0x000fc80008010000 */
[----:B------:R-:W-:Y:S01]  /*124d0*/  @!P2 FMUL.FTZ R20, R16, -1.4426950216293334961 ;  /* 0xbfb8aa3b1014a820 */ /* 0x000fe20000410000 */
[----:B------:R-:W-:Y:S01]  /*124e0*/  FSETP.GTU.FTZ.AND P5, PT, R17, 20, PT ;  /* 0x41a000001100780b */ /* 0x000fe20003fbc000 */
[----:B------:R-:W-:Y:S01]  /*124f0*/  FADD.FTZ R18, R18, UR5 ;  /* 0x0000000512127e21 */ /* 0x000fe20008010000 */
[----:B------:R-:W-:Y:S01]  /*12500*/  FSETP.GTU.FTZ.AND P1, PT, R19, 20, PT ;  /* 0x41a000001300780b */ /* 0x000fe20003f3c000 */
[----:B------:R-:W-:Y:S02]  /*12510*/  LDS.U16 R16, [R123+0x8] ;  /* 0x000008007b107984 */ /* 0x000fe40000000400 */
[----:B------:R-:W1:Y:S01]  /*12520*/  @!P2 MUFU.EX2 R20, R20 ;  /* 0x000000140014a308 */ /* 0x000e620000000800 */
[----:B------:R-:W-:-:S07]  /*12530*/  FSETP.GTU.FTZ.AND P4, PT, R18, 20, PT ;  /* 0x41a000001200780b */ /* 0x000fce0003f9c000 */
[----:B------:R-:W-:Y:S02]  /*12540*/  @!P5 FMUL.FTZ R21, R17, -1.4426950216293334961 ;  /* 0xbfb8aa3b1115d820 */ /* 0x000fe40000410000 */
[----:B------:R-:W-:Y:S01]  /*12550*/  @!P1 FMUL.FTZ R25, R19, -1.4426950216293334961 ;  /* 0xbfb8aa3b13199820 */ /* 0x000fe20000410000 */
[----:B------:R-:W-:Y:S01]  /*12560*/  LDS.U16 R17, [R123+0xa] ;  /* 0x00000a007b117984 */ /* 0x000fe20000000400 */
[----:B------:R2:W3:Y:S03]  /*12570*/  @!P5 MUFU.EX2 R23, R21 ;  /* 0x000000150017d308 */ /* 0x0004e60000000800 */
[----:B------:R-:W4:Y:S01]  /*12580*/  LDS.U16 R19, [R123+0xe] ;  /* 0x00000e007b137984 */ /* 0x000f220000000400 */
[----:B-1----:R-:W-:-:S03]  /*12590*/  @!P2 FADD.FTZ R22, R20, 1 ;  /* 0x3f8000001416a421 */ /* 0x002fc60000010000 */
[----:B------:R-:W1:Y:S04]  /*125a0*/  LDS.U16 R20, [R123+0x10] ;  /* 0x000010007b147984 */ /* 0x000e680000000400 */
[----:B--2---:R-:W2:Y:S01]  /*125b0*/  LDS.U16 R21, [R123+0x12] ;  /* 0x000012007b157984 */ /* 0x004ea20000000400 */
[----:B------:R-:W-:Y:S01]  /*125c0*/  @!P4 FMUL.FTZ R24, R18, -1.4426950216293334961 ;  /* 0xbfb8aa3b1218c820 */ /* 0x000fe20000410000 */
[----:B------:R-:W0:Y:S02]  /*125d0*/  @!P1 MUFU.EX2 R25, R25 ;  /* 0x0000001900199308 */ /* 0x000e240000000800 */
[----:B------:R-:W2:Y:S06]  /*125e0*/  LDS.U16 R18, [R123+0xc] ;  /* 0x00000c007b127984 */ /* 0x000eac0000000400 */
[----:B------:R-:W4:Y:S01]  /*125f0*/  @!P4 MUFU.EX2 R24, R24 ;  /* 0x000000180018c308 */ /* 0x000f220000000800 */
[----:B---3--:R-:W-:-:S02]  /*12600*/  @!P5 FADD.FTZ R23, R23, 1 ;  /* 0x3f8000001717d421 */ /* 0x008fc40000010000 */
[----:B0-----:R-:W-:-:S05]  /*12610*/  @!P1 FADD.FTZ R25, R25, 1 ;  /* 0x3f80000019199421 */ /* 0x001fca0000010000 */
[----:B------:R-:W0:Y:S01]  /*12620*/  @!P5 MUFU.RCP R23, R23 ;  /* 0x000000170017d308 */ /* 0x000e220000001000 */
[----:B----4-:R-:W-:-:S07]  /*12630*/  @!P4 FADD.FTZ R24, R24, 1 ;  /* 0x3f8000001818c421 */ /* 0x010fce0000010000 */
[----:B------:R-:W3:Y:S08]  /*12640*/  @!P1 MUFU.RCP R25, R25 ;  /* 0x0000001900199308 */ /* 0x000ef00000001000 */
[----:B------:R-:W4:Y:S01]  /*12650*/  @!P4 MUFU.RCP R24, R24 ;  /* 0x000000180018c308 */ /* 0x000f220000001000 */
[----:B------:R-:W-:Y:S02]  /*12660*/  PRMT R19, RZ, 0x5410, R19 ;  /* 0x00005410ff137816 */ /* 0x000fe40000000013 */
[----:B-1----:R-:W-:-:S02]  /*12670*/  PRMT R20, RZ, 0x5410, R20 ;  /* 0x00005410ff147816 */ /* 0x002fc40000000014 */
[----:B--2---:R-:W-:Y:S01]  /*12680*/  PRMT R21, RZ, 0x5410, R21 ;  /* 0x00005410ff157816 */ /* 0x004fe20000000015 */
[----:B------:R-:W-:Y:S02]  /*12690*/  FADD.FTZ R19, R19, UR5 ;  /* 0x0000000513137e21 */ /* 0x000fe40008010000 */
[----:B------:R-:W1:Y:S01]  /*126a0*/  @!P2 MUFU.RCP R22, R22 ;  /* 0x000000160016a308 */ /* 0x000e620000001000 */
[----:B------:R-:W-:Y:S02]  /*126b0*/  FADD.FTZ R20, R20, UR5 ;  /* 0x0000000514147e21 */ /* 0x000fe40008010000 */
[----:B------:R-:W-:Y:S02]  /*126c0*/  FADD.FTZ R21, R21, UR5 ;  /* 0x0000000515157e21 */ /* 0x000fe40008010000 */
[----:B0-----:R-:W-:Y:S01]  /*126d0*/  @!P5 FMUL.FTZ R56, R56, R23 ;  /* 0x000000173838d220 */ /* 0x001fe20000410000 */
[----:B------:R-:W-:Y:S01]  /*126e0*/  FSETP.GTU.FTZ.AND P5, PT, R19, 20, PT ;  /* 0x41a000001300780b */ /* 0x000fe20003fbc000 */
[----:B---3--:R-:W-:Y:S01]  /*126f0*/  @!P1 FMUL.FTZ R58, R58, R25 ;  /* 0x000000193a3a9220 */ /* 0x008fe20000410000 */
[----:B------:R-:W-:Y:S01]  /*12700*/  FSETP.GTU.FTZ.AND P1, PT, R21, 20, PT ;  /* 0x41a000001500780b */ /* 0x000fe20003f3c000 */
[----:B----4-:R-:W-:Y:S01]  /*12710*/  @!P4 FMUL.FTZ R57, R57, R24 ;  /* 0x000000183939c220 */ /* 0x010fe20000410000 */
[----:B------:R-:W-:-:S02]  /*12720*/  FSETP.GTU.FTZ.AND P4, PT, R20, 20, PT ;  /* 0x41a000001400780b */ /* 0x000fc40003f9c000 */
[----:B------:R-:W-:Y:S02]  /*12730*/  PRMT R16, RZ, 0x5410, R16 ;  /* 0x00005410ff107816 */ /* 0x000fe40000000010 */
[----:B------:R-:W-:Y:S02]  /*12740*/  PRMT R17, RZ, 0x5410, R17 ;  /* 0x00005410ff117816 */ /* 0x000fe40000000011 */
[----:B------:R-:W-:Y:S01]  /*12750*/  PRMT R18, RZ, 0x5410, R18 ;  /* 0x00005410ff127816 */ /* 0x000fe20000000012 */
[----:B------:R-:W-:Y:S02]  /*12760*/  FADD.FTZ R16, R16, UR5 ;  /* 0x0000000510107e21 */ /* 0x000fe40008010000 */
[----:B------:R-:W-:Y:S02]  /*12770*/  FADD.FTZ R17, R17, UR5 ;  /* 0x0000000511117e21 */ /* 0x000fe40008010000 */
[----:B------:R-:W-:Y:S01]  /*12780*/  FADD.FTZ R18, R18, UR5 ;  /* 0x0000000512127e21 */ /* 0x000fe20008010000 */
[----:B------:R-:W-:Y:S01]  /*12790*/  FSETP.GTU.FTZ.AND P0, PT, R16, 20, PT ;  /* 0x41a000001000780b */ /* 0x000fe20003f1c000 */
[----:B-1----:R-:W-:Y:S01]  /*127a0*/  @!P2 FMUL.FTZ R55, R55, R22 ;  /* 0x000000163737a220 */ /* 0x002fe20000410000 */
[----:B------:R-:W-:Y:S01]  /*127b0*/  FSETP.GTU.FTZ.AND P3, PT, R17, 20, PT ;  /* 0x41a000001100780b */ /* 0x000fe20003f7c000 */
[----:B------:R-:W-:Y:S01]  /*127c0*/  @!P5 FMUL.FTZ R19, R19, -1.4426950216293334961 ;  /* 0xbfb8aa3b1313d820 */ /* 0x000fe20000410000 */
[----:B------:R-:W-:Y:S01]  /*127d0*/  FSETP.GTU.FTZ.AND P2, PT, R18, 20, PT ;  /* 0x41a000001200780b */ /* 0x000fe20003f5c000 */
[----:B------:R-:W-:-:S02]  /*127e0*/  @!P4 FMUL.FTZ R20, R20, -1.4426950216293334961 ;  /* 0xbfb8aa3b1414c820 */ /* 0x000fc40000410000 */
[----:B------:R-:W-:Y:S02]  /*127f0*/  @!P1 FMUL.FTZ R21, R21, -1.4426950216293334961 ;  /* 0xbfb8aa3b15159820 */ /* 0x000fe40000410000 */
[----:B------:R-:W0:Y:S08]  /*12800*/  @!P5 MUFU.EX2 R19, R19 ;  /* 0x000000130013d308 */ /* 0x000e300000000800 */
[----:B------:R-:W1:Y:S01]  /*12810*/  @!P4 MUFU.EX2 R20, R20 ;  /* 0x000000140014c308 */ /* 0x000e620000000800 */
[----:B------:R-:W-:-:S07]  /*12820*/  @!P0 FMUL.FTZ R16, R16, -1.4426950216293334961 ;  /* 0xbfb8aa3b10108820 */ /* 0x000fce0000410000 */
[----:B------:R-:W2:Y:S01]  /*12830*/  @!P1 MUFU.EX2 R21, R21 ;  /* 0x0000001500159308 */ /* 0x000ea20000000800 */
[----:B------:R-:W-:Y:S02]  /*12840*/  @!P3 FMUL.FTZ R17, R17, -1.4426950216293334961 ;  /* 0xbfb8aa3b1111b820 */ /* 0x000fe40000410000 */
[----:B------:R-:W-:-:S05]  /*12850*/  @!P2 FMUL.FTZ R18, R18, -1.4426950216293334961 ;  /* 0xbfb8aa3b1212a820 */ /* 0x000fca0000410000 */
[----:B------:R-:W3:Y:S01]  /*12860*/  @!P0 MUFU.EX2 R16, R16 ;  /* 0x0000001000108308 */ /* 0x000ee20000000800 */
[----:B0-----:R-:W-:Y:S02]  /*12870*/  @!P5 FADD.FTZ R19, R19, 1 ;  /* 0x3f8000001313d421 */ /* 0x001fe40000010000 */
[----:B-1----:R-:W-:-:S05]  /*12880*/  @!P4 FADD.FTZ R20, R20, 1 ;  /* 0x3f8000001414c421 */ /* 0x002fca0000010000 */
[----:B------:R-:W0:Y:S01]  /*12890*/  @!P3 MUFU.EX2 R17, R17 ;  /* 0x000000110011b308 */ /* 0x000e220000000800 */
[----:B--2---:R-:W-:-:S07]  /*128a0*/  @!P1 FADD.FTZ R21, R21, 1 ;  /* 0x3f80000015159421 */ /* 0x004fce0000010000 */
[----:B------:R-:W1:Y:S01]  /*128b0*/  @!P2 MUFU.EX2 R18, R18 ;  /* 0x000000120012a308 */ /* 0x000e620000000800 */
[----:B---3--:R-:W-:-:S07]  /*128c0*/  @!P0 FADD.FTZ R16, R16, 1 ;  /* 0x3f80000010108421 */ /* 0x008fce0000010000 */
[----:B------:R-:W2:Y:S01]  /*128d0*/  @!P5 MUFU.RCP R19, R19 ;  /* 0x000000130013d308 */ /* 0x000ea20000001000 */
[----:B0-----:R-:W-:-:S07]  /*128e0*/  @!P3 FADD.FTZ R17, R17, 1 ;  /* 0x3f8000001111b421 */ /* 0x001fce0000010000 */
[----:B------:R-:W0:Y:S01]  /*128f0*/  @!P4 MUFU.RCP R20, R20 ;  /* 0x000000140014c308 */ /* 0x000e220000001000 */
[----:B-1----:R-:W-:-:S07]  /*12900*/  @!P2 FADD.FTZ R18, R18, 1 ;  /* 0x3f8000001212a421 */ /* 0x002fce0000010000 */
[----:B------:R-:W1:Y:S01]  /*12910*/  @!P1 MUFU.RCP R21, R21 ;  /* 0x0000001500159308 */ /* 0x000e620000001000 */
[----:B--2---:R-:W-:Y:S02]  /*12920*/  @!P5 FMUL.FTZ R74, R74, R19 ;  /* 0x000000134a4ad220 */ /* 0x004fe40000410000 */
[----:B------:R-:W-:Y:S05]  /*12930*/  LDS.U16 R19, [R123+0x1a] ;  /* 0x00001a007b137984 */ /* 0x000fea0000000400 */
[----:B------:R2:W-:Y:S01]  /*12940*/  @!P0 MUFU.RCP R38, R16 ;  /* 0x0000001000268308 */ /* 0x0005e20000001000 */
[----:B0-----:R-:W-:Y:S02]  /*12950*/  @!P4 FMUL.FTZ R75, R75, R20 ;  /* 0x000000144b4bc220 */ /* 0x001fe40000410000 */
[----:B------:R-:W-:Y:S05]  /*12960*/  LDS.U16 R20, [R123+0x1c] ;  /* 0x00001c007b147984 */ /* 0x000fea0000000400 */
[----:B------:R0:W3:Y:S01]  /*12970*/  @!P3 MUFU.RCP R37, R17 ;  /* 0x000000110025b308 */ /* 0x0000e20000001000 */
[----:B--2---:R-:W-:Y:S01]  /*12980*/  IADD3 R16, R39, 0x5, RZ ;  /* 0x0000000527107810 */ /* 0x004fe20007ffe0ff */
[----:B-1----:R-:W-:-:S02]  /*12990*/  @!P1 FMUL.FTZ R76, R76, R21 ;  /* 0x000000154c4c9220 */ /* 0x002fc40000410000 */
[----:B------:R-:W-:Y:S04]  /*129a0*/  LDS.U16 R21, [R123+0x1e] ;  /* 0x00001e007b157984 */ /* 0x000fe80000000400 */
[----:B------:R1:W2:Y:S01]  /*129b0*/  @!P2 MUFU.RCP R40, R18 ;  /* 0x000000120028a308 */ /* 0x0002a20000001000 */
[C---:B0-----:R-:W-:Y:S02]  /*129c0*/  IADD3 R17, R39.reuse, 0x7, RZ ;  /* 0x0000000727117810 */ /* 0x041fe40007ffe0ff */
[-C--:B------:R-:W-:Y:S02]  /*129d0*/  LEA.HI.SX32 R26, R16, R39.reuse, 0x1b ;  /* 0x00000027101a7211 */ /* 0x080fe400078fdaff */
[----:B-1----:R-:W-:Y:S01]  /*129e0*/  IADD3 R18, R39, 0xc, RZ ;  /* 0x0000000c27127810 */ /* 0x002fe20007ffe0ff */
[----:B------:R-:W0:Y:S01]  /*129f0*/  LDS.U16 R16, [R123+0x14] ;  /* 0x000014007b107984 */ /* 0x000e220000000400 */
[----:B------:R-:W-:-:S02]  /*12a00*/  LEA.HI.SX32 R28, R17, R39, 0x1b ;  /* 0x00000027111c7211 */ /* 0x000fc400078fdaff */
[----:B------:R-:W-:Y:S01]  /*12a10*/  LEA.HI.SX32 R33, R18, R39, 0x1b ;  /* 0x0000002712217211 */ /* 0x000fe200078fdaff */
[----:B------:R-:W1:Y:S04]  /*12a20*/  LDS.U16 R17, [R123+0x16] ;  /* 0x000016007b117984 */ /* 0x000e680000000400 */
[----:B------:R-:W4:Y:S01]  /*12a30*/  LDS.U16 R18, [R123+0x18] ;  /* 0x000018007b127984 */ /* 0x000f220000000400 */
[C---:B------:R-:W-:Y:S02]  /*12a40*/  IADD3 R22, R39.reuse, 0x1, RZ ;  /* 0x0000000127167810 */ /* 0x040fe40007ffe0ff */
[C---:B------:R-:W-:Y:S02]  /*12a50*/  IADD3 R23, R39.reuse, 0x2, RZ ;  /* 0x0000000227177810 */ /* 0x040fe40007ffe0ff */
[----:B------:R-:W-:-:S02]  /*12a60*/  IADD3 R24, R39, 0x3, RZ ;  /* 0x0000000327187810 */ /* 0x000fc40007ffe0ff */
        /* <DEDUP_REMOVED lines=9> */
[C---:B------:R-:W-:Y:S02]  /*12b00*/  IADD3 R29, R39.reuse, 0x8, RZ ;  /* 0x00000008271d7810 */ /* 0x040fe40007ffe0ff */
[C---:B------:R-:W-:Y:S02]  /*12b10*/  IADD3 R30, R39.reuse, 0x9, RZ ;  /* 0x00000009271e7810 */ /* 0x040fe40007ffe0ff */
[C---:B------:R-:W-:Y:S02]  /*12b20*/  IADD3 R31, R39.reuse, 0xa, RZ ;  /* 0x0000000a271f7810 */ /* 0x040fe40007ffe0ff */
[C---:B------:R-:W-:Y:S02]  /*12b30*/  IADD3 R32, R39.reuse, 0xb, RZ ;  /* 0x0000000b27207810 */ /* 0x040fe40007ffe0ff */
[----:B------:R-:W-:-:S02]  /*12b40*/  IADD3 R34, R39, 0xd, RZ ;  /* 0x0000000d27227810 */ /* 0x000fc40007ffe0ff */
[C---:B------:R-:W-:Y:S02]  /*12b50*/  IADD3 R35, R39.reuse, 0xe, RZ ;  /* 0x0000000e27237810 */ /* 0x040fe40007ffe0ff */
[----:B------:R-:W-:Y:S02]  /*12b60*/  IADD3 R36, R39, 0xf, RZ ;  /* 0x0000000f27247810 */ /* 0x000fe40007ffe0ff */
[----:B------:R-:W-:Y:S01]  /*12b70*/  LEA.HI.SX32 R25, R25, R39, 0x1b ;  /* 0x0000002719197211 */ /* 0x000fe200078fdaff */
[----:B------:R-:W-:Y:S01]  /*12b80*/  @!P0 FMUL.FTZ R59, R59, R38 ;  /* 0x000000263b3b8220 */ /* 0x000fe20000410000 */
[----:B------:R-:W-:Y:S02]  /*12b90*/  PRMT R37, R227, 0x7632, R37 ;  /* 0x00007632e3257816 */ /* 0x000fe40000000025 */
[----:B------:R-:W-:Y:S02]  /*12ba0*/  SHF.L.U32 R22, R22, 0x1, RZ ;  /* 0x0000000116167819 */ /* 0x000fe400000006ff */
[----:B------:R-:W-:-:S02]  /*12bb0*/  F2FP.BF16.PACK_AB R223, R223, R224 ;  /* 0x000000e0dfdf723e */ /* 0x000fc400000010ff */
[-C--:B------:R-:W-:Y:S02]  /*12bc0*/  LEA.HI.SX32 R27, R27, R39.reuse, 0x1b ;  /* 0x000000271b1b7211 */ /* 0x080fe400078fdaff */
[----:B------:R-:W-:Y:S02]  /*12bd0*/  SHF.L.U32 R23, R23, 0x1, RZ ;  /* 0x0000000117177819 */ /* 0x000fe400000006ff */
[----:B------:R-:W-:Y:S02]  /*12be0*/  PRMT R38, R225, 0x7632, R38 ;  /* 0x00007632e1267816 */ /* 0x000fe40000000026 */
[----:B------:R-:W-:Y:S02]  /*12bf0*/  SHF.L.U32 R24, R24, 0x1, RZ ;  /* 0x0000000118187819 */ /* 0x000fe400000006ff */
[----:B------:R-:W-:Y:S01]  /*12c00*/  F2FP.BF16.PACK_AB R221, R221, R222 ;  /* 0x000000dedddd723e */ /* 0x000fe200000010ff */
[----:B------:R-:W-:Y:S01]  /*12c10*/  STS.U16 [R123], R227 ;  /* 0x000000e37b007388 */ /* 0x000fe20000000400 */
        /* <DEDUP_REMOVED lines=8> */
[----:B------:R3:W-:Y:S01]  /*12ca0*/  STS.U16 [R22+0x2], R37 ;  /* 0x0000022516007388 */ /* 0x0007e20000000400 */
[----:B------:R-:W-:Y:S02]  /*12cb0*/  PRMT R39, R223, 0x7632, R39 ;  /* 0x00007632df277816 */ /* 0x000fe40000000027 */
[----:B------:R-:W-:Y:S02]  /*12cc0*/  SHF.L.U32 R26, R26, 0x1, RZ ;  /* 0x000000011a1a7819 */ /* 0x000fe400000006ff */
[----:B------:R-:W-:Y:S01]  /*12cd0*/  F2FP.BF16.PACK_AB R219, R219, R220 ;  /* 0x000000dcdbdb723e */ /* 0x000fe200000010ff */
[----:B------:R-:W-:Y:S01]  /*12ce0*/  STS.U16 [R23+0x4], R225 ;  /* 0x000004e117007388 */ /* 0x000fe20000000400 */
[----:B------:R-:W-:Y:S02]  /*12cf0*/  SHF.L.U32 R27, R27, 0x1, RZ ;  /* 0x000000011b1b7819 */ /* 0x000fe400000006ff */
[----:B------:R-:W-:Y:S01]  /*12d00*/  SHF.L.U32 R28, R28, 0x1, RZ ;  /* 0x000000011c1c7819 */ /* 0x000fe200000006ff */
[----:B------:R0:W-:Y:S01]  /*12d10*/  STS.U16 [R24+0x6], R38 ;  /* 0x0000062618007388 */ /* 0x0001e20000000400 */
[----:B---3--:R-:W-:-:S02]  /*12d20*/  PRMT R37, R221, 0x7632, R37 ;  /* 0x00007632dd257816 */ /* 0x008fc40000000025 */
[----:B------:R-:W-:Y:S01]  /*12d30*/  F2FP.BF16.PACK_AB R217, R217, R218 ;  /* 0x000000dad9d9723e */ /* 0x000fe200000010ff */
[----:B------:R-:W-:Y:S01]  /*12d40*/  STS.U16 [R25+0x8], R223 ;  /* 0x000008df19007388 */ /* 0x000fe20000000400 */
[----:B------:R-:W-:Y:S01]  /*12d50*/  SHF.L.U32 R29, R29, 0x1, RZ ;  /* 0x000000011d1d7819 */ /* 0x000fe200000006ff */
[----:B--2---:R-:W-:Y:S01]  /*12d60*/  @!P2 FMUL.FTZ R73, R73, R40 ;  /* 0x000000284949a220 */ /* 0x004fe20000410000 */
[----:B------:R-:W-:Y:S01]  /*12d70*/  F2FP.BF16.PACK_AB R85, R85, R86 ;  /* 0x000000565555723e */ /* 0x000fe200000010ff */
[----:B------:R-:W-:Y:S01]  /*12d80*/  STS.U16 [R26+0xa], R39 ;  /* 0x00000a271a007388 */ /* 0x000fe20000000400 */
[----:B------:R-:W-:Y:S02]  /*12d90*/  SHF.L.U32 R30, R30, 0x1, RZ ;  /* 0x000000011e1e7819 */ /* 0x000fe400000006ff */
[----:B0-----:R-:W-:Y:S01]  /*12da0*/  PRMT R38, R219, 0x7632, R38 ;  /* 0x00007632db267816 */ /* 0x001fe20000000026 */
[----:B------:R-:W-:Y:S01]  /*12db0*/  STS.U16 [R27+0xc], R221 ;  /* 0x00000cdd1b007388 */ /* 0x000fe20000000400 */
[----:B------:R-:W-:-:S02]  /*12dc0*/  SHF.L.U32 R31, R31, 0x1, RZ ;  /* 0x000000011f1f7819 */ /* 0x000fc400000006ff */
[----:B------:R-:W-:Y:S01]  /*12dd0*/  ISETP.NE.AND P6, PT, R128, RZ, PT ;  /* 0x000000ff8000720c */ /* 0x000fe20003fc5270 */
        /* <DEDUP_REMOVED lines=8> */
[----:B0-----:R-:W-:-:S02]  /*12e60*/  PRMT R37, R85, 0x7632, R37 ;  /* 0x0000763255257816 */ /* 0x001fc40000000025 */
[----:B------:R-:W-:Y:S01]  /*12e70*/  SHF.L.U32 R35, R35, 0x1, RZ ;  /* 0x0000000123237819 */ /* 0x000fe200000006ff */
[----:B------:R-:W-:Y:S01]  /*12e80*/  STS.U16 [R31+0x14], R217 ;  /* 0x000014d91f007388 */ /* 0x000fe20000000400 */
[----:B------:R-:W-:Y:S02]  /*12e90*/  PRMT R39, R83, 0x7632, R39 ;  /* 0x0000763253277816 */ /* 0x000fe40000000027 */
[----:B------:R-:W-:Y:S01]  /*12ea0*/  SHF.L.U32 R36, R36, 0x1, RZ ;  /* 0x0000000124247819 */ /* 0x000fe200000006ff */
[----:B------:R-:W-:Y:S01]  /*12eb0*/  STS.U16 [R32+0x16], R40 ;  /* 0x0000162820007388 */ /* 0x000fe20000000400 */
[----:B--2---:R-:W-:-:S03]  /*12ec0*/  MOV R38, UR28 ;  /* 0x0000001c00267c02 */ /* 0x004fc60008000f00 */
        /* <DEDUP_REMOVED lines=24> */
[----:B-1----:R-:W-:Y:S02]  /*13050*/  PRMT R17, RZ, 0x5410, R17 ;  /* 0x00005410ff117816 */ /* 0x002fe40000000011 */
[----:B----4-:R-:W-:Y:S02]  /*13060*/  PRMT R18, RZ, 0x5410, R18 ;  /* 0x00005410ff127816 */ /* 0x010fe40000000012 */
[----:B------:R-:W-:Y:S01]  /*13070*/  PRMT R19, RZ, 0x5410, R19 ;  /* 0x00005410ff137816 */ /* 0x000fe20000000013 */
        /* <DEDUP_REMOVED lines=60> */
.L_x_6100:
[----:B---34-:R-:W-:Y:S05]  /*13440*/  BSYNC B0 ;  /* 0x0000000000007941 */ /* 0x018fea0003800000 */
.L_x_6099:
        /* <DEDUP_REMOVED lines=148> */
.L_x_6102:
[----:B------:R-:W-:Y:S05]  /*13d90*/  BSYNC B0 ;  /* 0x0000000000007941 */ /* 0x000fea0003800000 */
.L_x_6101:
        /* <DEDUP_REMOVED lines=63> */
.L_x_5959:
        /* <DEDUP_REMOVED lines=32> */
.L_x_6105:
[----:B------:R-:W-:Y:S05]  /*14390*/  BSYNC B0 ;  /* 0x0000000000007941 */ /* 0x000fea0003800000 */
.L_x_6104:
        /* <DEDUP_REMOVED lines=31> */
.L_x_6107:
[----:B------:R-:W3:Y:S02]  /*14590*/  S2R R7, SR_TID.X ;  /* 0x0000000000077919 */ /* 0x000ee40000002100 */
.L_x_6108:
[----:B------:R-:W-:Y:S05]  /*145a0*/  BSYNC B0 ;  /* 0x0000000000007941 */ /* 0x000fea0003800000 */
.L_x_6106:
[----:B---3--:R-:W-:-:S13]  /*145b0*/  ISETP.GE.AND P0, PT, R7, c[0x0][0x16c], PT ;  /* 0x00005b0007007a0c */ /* 0x008fda0003f06270 */
[----:B------:R-:W-:Y:S05]  /*145c0*/  @P0 EXIT ;  /* 0x000000000000094d */ /* 0x000fea0003800000 */
[----:B------:R-:W-:Y:S02]  /*145d0*/  ULDC.64 UR6, c[0x0][0x288] ;  /* 0x0000a20000067ab9 */ /* 0x000fe40000000a00 */
[----:B------:R-:W-:Y:S02]  /*145e0*/  UIMAD UR11, UR11, UR6, URZ ;  /* 0x000000060b0b72a4 */ /* 0x000fe4000f8e023f */
[----:B0-2---:R-:W-:Y:S02]  /*145f0*/  UIMAD.WIDE.U32 UR4, UR10, UR6, URZ ;  /* 0x000000060a0472a5 */ /* 0x005fe4000f8e003f */
[----:B------:R-:W-:-:S04]  /*14600*/  UIMAD UR6, UR10, UR7, UR11 ;  /* 0x000000070a0672a4 */ /* 0x000fc8000f8e020b */
[----:B------:R-:W-:Y:S02]  /*14610*/  UIADD3 UR6, UR5, UR6, URZ ;  /* 0x0000000605067290 */ /* 0x000fe4000fffe03f */
.L_x_6109:
        /* <DEDUP_REMOVED lines=19> */
.L_x_6002:
[----:B------:R-:W-:Y:S01]  /*14750*/  HFMA2.MMA R66, -RZ, RZ, 0, 5.9604644775390625e-08 ;  /* 0x00000001ff427435 */ /* 0x000fe200000001ff */
[----:B------:R-:W-:-:S02]  /*14760*/  MOV R65, R240 ;  /* 0x000000f000417202 */ /* 0x000fc40000000f00 */
[----:B------:R-:W-:Y:S02]  /*14770*/  MOV R245, RZ ;  /* 0x000000ff00f57202 */ /* 0x000fe40000000f00 */
[----:B------:R-:W-:Y:S02]  /*14780*/  MOV R244, 0xffffffff ;  /* 0xffffffff00f47802 */ /* 0x000fe40000000f00 */
[----:B------:R-:W-:Y:S02]  /*14790*/  MOV R64, 0x147b0 ;  /* 0x000147b000407802 */ /* 0x000fe40000000f00 */
[----:B-----5:R-:W-:Y:S05]  /*147a0*/  CALL.REL.NOINC `($__internal_143_$__cuda_sm70_shflsync_up) ;  /* 0x00001e7000007944 */ /* 0x020fea0003c00000 */
[----:B-1----:R-:W-:Y:S01]  /*147b0*/  MOV R67, R66 ;  /* 0x0000004200437202 */ /* 0x002fe20000000f00 */
[----:B------:R-:W-:Y:S05]  /*147c0*/  BRA `(.L_x_6110) ;  /* 0xffff6ea000007947 */ /* 0x000fea000383ffff */
.L_x_6003:
[----:B------:R-:W-:Y:S01]  /*147d0*/  HFMA2.MMA R66, -RZ, RZ, 0, 5.9604644775390625e-08 ;  /* 0x00000001ff427435 */ /* 0x000fe200000001ff */
[----:B------:R-:W-:Y:S02]  /*147e0*/  MOV R65, R68 ;  /* 0x0000004400417202 */ /* 0x000fe40000000f00 */
[----:B------:R-:W-:Y:S02]  /*147f0*/  MOV R245, RZ ;  /* 0x000000ff00f57202 */ /* 0x000fe40000000f00 */
[----:B------:R-:W-:-:S02]  /*14800*/  MOV R244, 0xffffffff ;  /* 0xffffffff00f47802 */ /* 0x000fc40000000f00 */
[----:B------:R-:W-:Y:S02]  /*14810*/  MOV R64, 0x14830 ;  /* 0x0001483000407802 */ /* 0x000fe40000000f00 */
[----:B01---5:R-:W-:Y:S05]  /*14820*/  CALL.REL.NOINC `($__internal_143_$__cuda_sm70_shflsync_up) ;  /* 0x00001df000007944 */ /* 0x023fea0003c00000 */
[----:B-1----:R-:W-:Y:S01]  /*14830*/  MOV R69, R66 ;  /* 0x0000004200457202 */ /* 0x002fe20000000f00 */
[----:B------:R-:W-:Y:S01]  /*14840*/  HFMA2.MMA R66, -RZ, RZ, 0, 5.9604644775390625e-08 ;  /* 0x00000001ff427435 */ /* 0x000fe200000001ff */
[----:B------:R-:W-:Y:S02]  /*14850*/  MOV R65, R70 ;  /* 0x0000004600417202 */ /* 0x000fe40000000f00 */
[----:B------:R-:W-:Y:S02]  /*14860*/  MOV R245, RZ ;  /* 0x000000ff00f57202 */ /* 0x000fe40000000f00 */
[----:B------:R-:W-:Y:S02]  /*14870*/  MOV R244, 0xffffffff ;  /* 0xffffffff00f47802 */ /* 0x000fe40000000f00 */
[----:B------:R-:W-:Y:S02]  /*14880*/  MOV R64, 0x148a0 ;  /* 0x000148a000407802 */ /* 0x000fe40000000f00 */
[----:B------:R-:W-:Y:S05]  /*14890*/  CALL.REL.NOINC `($__internal_143_$__cuda_sm70_shflsync_up) ;  /* 0x00001d8000007944 */ /* 0x000fea0003c00000 */
[----:B-1----:R-:W-:Y:S01]  /*148a0*/  MOV R71, R66 ;  /* 0x0000004200477202 */ /* 0x002fe20000000f00 */
[----:B------:R-:W-:Y:S01]  /*148b0*/  HFMA2.MMA R66, -RZ, RZ, 0, 5.9604644775390625e-08 ;  /* 0x00000001ff427435 */ /* 0x000fe200000001ff */
[----:B------:R-:W-:-:S02]  /*148c0*/  MOV R65, R241 ;  /* 0x000000f100417202 */ /* 0x000fc40000000f00 */
[----:B------:R-:W-:Y:S02]  /*148d0*/  MOV R245, RZ ;  /* 0x000000ff00f57202 */ /* 0x000fe40000000f00 */
[----:B------:R-:W-:Y:S02]  /*148e0*/  MOV R244, 0xffffffff ;  /* 0xffffffff00f47802 */ /* 0x000fe40000000f00 */
[----:B------:R-:W-:Y:S02]  /*148f0*/  MOV R64, 0x14910 ;  /* 0x0001491000407802 */ /* 0x000fe40000000f00 */
[----:B------:R-:W-:Y:S05]  /*14900*/  CALL.REL.NOINC `($__internal_143_$__cuda_sm70_shflsync_up) ;  /* 0x00001d1000007944 */ /* 0x000fea0003c00000 */
        /* <DEDUP_REMOVED lines=20> */
[----:B------:R-:W-:Y:S05]  /*14a50*/  CALL.REL.NOINC `($__internal_143_$__cuda_sm70_shflsync_up) ;  /* 0x00001bc000007944 */ /* 0x000fea0003c00000 */
[----:B-1----:R-:W-:Y:S01]  /*14a60*/  MOV R67, R66 ;  /* 0x0000004200437202 */ /* 0x002fe20000000f00 */
[----:B------:R-:W-:Y:S01]  /*14a70*/  HFMA2.MMA R66, -RZ, RZ, 0, 1.1920928955078125e-07 ;  /* 0x00000002ff427435 */ /* 0x000fe200000001ff */
[----:B------:R-:W-:Y:S02]  /*14a80*/  MOV R65, R68 ;  /* 0x0000004400417202 */ /* 0x000fe40000000f00 */
[----:B------:R-:W-:Y:S02]  /*14a90*/  MOV R245, RZ ;  /* 0x000000ff00f57202 */ /* 0x000fe40000000f00 */
[----:B------:R-:W-:-:S02]  /*14aa0*/  MOV R244, 0xffffffff ;  /* 0xffffffff00f47802 */ /* 0x000fc40000000f00 */
[----:B------:R-:W-:Y:S02]  /*14ab0*/  MOV R64, 0x14ad0 ;  /* 0x00014ad000407802 */ /* 0x000fe40000000f00 */
[----:B------:R-:W-:Y:S05]  /*14ac0*/  CALL.REL.NOINC `($__internal_143_$__cuda_sm70_shflsync_up) ;  /* 0x00001b5000007944 */ /* 0x000fea0003c00000 */
[----:B-1----:R-:W-:Y:S01]  /*14ad0*/  MOV R69, R66 ;  /* 0x0000004200457202 */ /* 0x002fe20000000f00 */
[----:B------:R-:W-:Y:S01]  /*14ae0*/  HFMA2.MMA R66, -RZ, RZ, 0, 1.1920928955078125e-07 ;  /* 0x00000002ff427435 */ /* 0x000fe200000001ff */
[----:B------:R-:W-:Y:S02]  /*14af0*/  MOV R65, R70 ;  /* 0x0000004600417202 */ /* 0x000fe40000000f00 */
[----:B------:R-:W-:Y:S02]  /*14b00*/  MOV R245, RZ ;  /* 0x000000ff00f57202 */ /* 0x000fe40000000f00 */
[----:B------:R-:W-:Y:S02]  /*14b10*/  MOV R244, 0xffffffff ;  /* 0xffffffff00f47802 */ /* 0x000fe40000000f00 */
[----:B------:R-:W-:Y:S02]  /*14b20*/  MOV R64, 0x14b40 ;  /* 0x00014b4000407802 */ /* 0x000fe40000000f00 */
[----:B------:R-:W-:Y:S05]  /*14b30*/  CALL.REL.NOINC `($__internal_143_$__cuda_sm70_shflsync_up) ;  /* 0x00001ae000007944 */ /* 0x000fea0003c00000 */
[----:B-1----:R-:W-:Y:S01]  /*14b40*/  MOV R71, R66 ;  /* 0x0000004200477202 */ /* 0x002fe20000000f00 */
[----:B------:R-:W-:Y:S01]  /*14b50*/  HFMA2.MMA R66, -RZ, RZ, 0, 1.1920928955078125e-07 ;  /* 0x00000002ff427435 */ /* 0x000fe200000001ff */
[----:B------:R-:W-:-:S02]  /*14b60*/  MOV R65, R241 ;  /* 0x000000f100417202 */ /* 0x000fc40000000f00 */
[----:B------:R-:W-:Y:S02]  /*14b70*/  MOV R245, RZ ;  /* 0x000000ff00f57202 */ /* 0x000fe40000000f00 */
[----:B------:R-:W-:Y:S02]  /*14b80*/  MOV R244, 0xffffffff ;  /* 0xffffffff00f47802 */ /* 0x000fe40000000f00 */
[----:B------:R-:W-:Y:S02]  /*14b90*/  MOV R64, 0x14bb0 ;  /* 0x00014bb000407802 */ /* 0x000fe40000000f00 */
[----:B------:R-:W-:Y:S05]  /*14ba0*/  CALL.REL.NOINC `($__internal_143_$__cuda_sm70_shflsync_up) ;  /* 0x00001a7000007944 */ /* 0x000fea0003c00000 */
        /* <DEDUP_REMOVED lines=19> */
[----:B------:R-:W-:Y:S05]  /*14ce0*/  CALL.REL.NOINC `($__internal_143_$__cuda_sm70_shflsync_up) ;  /* 0x0000193000007944 */ /* 0x000fea0003c00000 */
[----:B-1----:R-:W-:Y:S01]  /*14cf0*/  MOV R67, R66 ;  /* 0x0000004200437202 */ /* 0x002fe20000000f00 */
[----:B------:R-:W-:Y:S01]  /*14d00*/  HFMA2.MMA R66, -RZ, RZ, 0, 2.384185791015625e-07 ;  /* 0x00000004ff427435 */ /* 0x000fe200000001ff */
[----:B------:R-:W-:Y:S02]  /*14d10*/  MOV R65, R68 ;  /* 0x0000004400417202 */ /* 0x000fe40000000f00 */
[----:B------:R-:W-:Y:S02]  /*14d20*/  MOV R245, RZ ;  /* 0x000000ff00f57202 */ /* 0x000fe40000000f00 */
[----:B------:R-:W-:-:S02]  /*14d30*/  MOV R244, 0xffffffff ;  /* 0xffffffff00f47802 */ /* 0x000fc40000000f00 */
[----:B------:R-:W-:Y:S02]  /*14d40*/  MOV R64, 0x14d60 ;  /* 0x00014d6000407802 */ /* 0x000fe40000000f00 */
[----:B------:R-:W-:Y:S05]  /*14d50*/  CALL.REL.NOINC `($__internal_143_$__cuda_sm70_shflsync_up) ;  /* 0x000018c000007944 */ /* 0x000fea0003c00000 */
[----:B-1----:R-:W-:Y:S01]  /*14d60*/  MOV R69, R66 ;  /* 0x0000004200457202 */ /* 0x002fe20000000f00 */
[----:B------:R-:W-:Y:S01]  /*14d70*/  HFMA2.MMA R66, -RZ, RZ, 0, 2.384185791015625e-07 ;  /* 0x00000004ff427435 */ /* 0x000fe200000001ff */
[----:B------:R-:W-:Y:S02]  /*14d80*/  MOV R65, R71 ;  /* 0x0000004700417202 */ /* 0x000fe40000000f00 */
[----:B------:R-:W-:Y:S02]  /*14d90*/  MOV R245, RZ ;  /* 0x000000ff00f57202 */ /* 0x000fe40000000f00 */
[----:B------:R-:W-:Y:S02]  /*14da0*/  MOV R244, 0xffffffff ;  /* 0xffffffff00f47802 */ /* 0x000fe40000000f00 */
[----:B------:R-:W-:Y:S02]  /*14db0*/  MOV R64, 0x14dd0 ;  /* 0x00014dd000407802 */ /* 0x000fe40000000f00 */
[----:B------:R-:W-:Y:S05]  /*14dc0*/  CALL.REL.NOINC `($__internal_143_$__cuda_sm70_shflsync_up) ;  /* 0x0000185000007944 */ /* 0x000fea0003c00000 */
[----:B-1----:R-:W-:Y:S01]  /*14dd0*/  MOV R241, R66 ;  /* 0x0000004200f17202 */ /* 0x002fe20000000f00 */
[----:B------:R-:W-:Y:S01]  /*14de0*/  HFMA2.MMA R66, -RZ, RZ, 0, 2.384185791015625e-07 ;  /* 0x00000004ff427435 */ /* 0x000fe200000001ff */
        /* <DEDUP_REMOVED lines=22> */
[----:B------:R-:W-:Y:S05]  /*14f50*/  CALL.REL.NOINC `($__internal_143_$__cuda_sm70_shflsync_up) ;  /* 0x000016c000007944 */ /* 0x000fea0003c00000 */
[----:B-1----:R-:W-:Y:S01]  /*14f60*/  MOV R67, R66 ;  /* 0x0000004200437202 */ /* 0x002fe20000000f00 */
[----:B------:R-:W-:Y:S01]  /*14f70*/  HFMA2.MMA R66, -RZ, RZ, 0, 4.76837158203125e-07 ;  /* 0x00000008ff427435 */ /* 0x000fe200000001ff */
[----:B------:R-:W-:Y:S02]  /*14f80*/  MOV R65, R68 ;  /* 0x0000004400417202 */ /* 0x000fe40000000f00 */
[----:B------:R-:W-:Y:S02]  /*14f90*/  MOV R245, RZ ;  /* 0x000000ff00f57202 */ /* 0x000fe40000000f00 */
[----:B------:R-:W-:Y:S02]  /*14fa0*/  MOV R244, 0xffffffff ;  /* 0xffffffff00f47802 */ /* 0x000fe40000000f00 */
[----:B------:R-:W-:Y:S02]  /*14fb0*/  MOV R64, 0x14fd0 ;  /* 0x00014fd000407802 */ /* 0x000fe40000000f00 */
[----:B------:R-:W-:Y:S05]  /*14fc0*/  CALL.REL.NOINC `($__internal_143_$__cuda_sm70_shflsync_up) ;  /* 0x0000165000007944 */ /* 0x000fea0003c00000 */
[----:B-1----:R-:W-:Y:S01]  /*14fd0*/  MOV R69, R66 ;  /* 0x0000004200457202 */ /* 0x002fe20000000f00 */
[----:B------:R-:W-:Y:S01]  /*14fe0*/  HFMA2.MMA R66, -RZ, RZ, 0, 4.76837158203125e-07 ;  /* 0x00000008ff427435 */ /* 0x000fe200000001ff */
[----:B------:R-:W-:-:S02]  /*14ff0*/  MOV R65, R71 ;  /* 0x0000004700417202 */ /* 0x000fc40000000f00 */
[----:B------:R-:W-:Y:S02]  /*15000*/  MOV R245, RZ ;  /* 0x000000ff00f57202 */ /* 0x000fe40000000f00 */
[----:B------:R-:W-:Y:S02]  /*15010*/  MOV R244, 0xffffffff ;  /* 0xffffffff00f47802 */ /* 0x000fe40000000f00 */
[----:B------:R-:W-:Y:S02]  /*15020*/  MOV R64, 0x15040 ;  /* 0x0001504000407802 */ /* 0x000fe40000000f00 */
[----:B------:R-:W-:Y:S05]  /*15030*/  CALL.REL.NOINC `($__internal_143_$__cuda_sm70_shflsync_up) ;  /* 0x000015e000007944 */ /* 0x000fea0003c00000 */
[----:B-1----:R-:W-:Y:S01]  /*15040*/  MOV R241, R66 ;  /* 0x0000004200f17202 */ /* 0x002fe20000000f00 */
[----:B------:R-:W-:Y:S01]  /*15050*/  HFMA2.MMA R66, -RZ, RZ, 0, 4.76837158203125e-07 ;  /* 0x00000008ff427435 */ /* 0x000fe200000001ff */
[----:B------:R-:W-:Y:S02]  /*15060*/  MOV R65, R70 ;  /* 0x0000004600417202 */ /* 0x000fe40000000f00 */
[----:B------:R-:W-:Y:S02]  /*15070*/  MOV R245, RZ ;  /* 0x000000ff00f57202 */ /* 0x000fe40000000f00 */
[----:B------:R-:W-:-:S02]  /*15080*/  MOV R244, 0xffffffff ;  /* 0xffffffff00f47802 */ /* 0x000fc40000000f00 */
[----:B------:R-:W-:Y:S02]  /*15090*/  MOV R64, 0x150b0 ;  /* 0x000150b000407802 */ /* 0x000fe40000000f00 */
[----:B------:R-:W-:Y:S05]  /*150a0*/  CALL.REL.NOINC `($__internal_143_$__cuda_sm70_shflsync_up) ;  /* 0x0000157000007944 */ /* 0x000fea0003c00000 */
        /* <DEDUP_REMOVED lines=21> */
[----:B------:R-:W-:Y:S05]  /*15200*/  CALL.REL.NOINC `($__internal_143_$__cuda_sm70_shflsync_up) ;  /* 0x0000141000007944 */ /* 0x000fea0003c00000 */
[----:B-1----:R-:W-:Y:S01]  /*15210*/  MOV R67, R66 ;  /* 0x0000004200437202 */ /* 0x002fe20000000f00 */
[----:B------:R-:W-:Y:S01]  /*15220*/  HFMA2.MMA R66, -RZ, RZ, 0, 9.5367431640625e-07 ;  /* 0x00000010ff427435 */ /* 0x000fe200000001ff */
[----:B------:R-:W-:Y:S02]  /*15230*/  MOV R65, R68 ;  /* 0x0000004400417202 */ /* 0x000fe40000000f00 */
[----:B------:R-:W-:Y:S02]  /*15240*/  MOV R245, RZ ;  /* 0x000000ff00f57202 */ /* 0x000fe40000000f00 */
[----:B------:R-:W-:Y:S02]  /*15250*/  MOV R244, 0xffffffff ;  /* 0xffffffff00f47802 */ /* 0x000fe40000000f00 */
[----:B------:R-:W-:-:S02]  /*15260*/  MOV R64, 0x15280 ;  /* 0x0001528000407802 */ /* 0x000fc40000000f00 */
[----:B------:R-:W-:Y:S05]  /*15270*/  CALL.REL.NOINC `($__internal_143_$__cuda_sm70_shflsync_up) ;  /* 0x000013a000007944 */ /* 0x000fea0003c00000 */
[----:B-1----:R-:W-:Y:S01]  /*15280*/  MOV R68, R66 ;  /* 0x0000004200447202 */ /* 0x002fe20000000f00 */
[----:B------:R-:W-:Y:S01]  /*15290*/  HFMA2.MMA R66, -RZ, RZ, 0, 9.5367431640625e-07 ;  /* 0x00000010ff427435 */ /* 0x000fe200000001ff */
[----:B------:R-:W-:-:S02]  /*152a0*/  MOV R65, R71 ;  /* 0x0000004700417202 */ /* 0x000fc40000000f00 */
[----:B------:R-:W-:Y:S02]  /*152b0*/  MOV R245, RZ ;  /* 0x000000ff00f57202 */ /* 0x000fe40000000f00 */
[----:B------:R-:W-:Y:S02]  /*152c0*/  MOV R244, 0xffffffff ;  /* 0xffffffff00f47802 */ /* 0x000fe40000000f00 */
[----:B------:R-:W-:Y:S02]  /*152d0*/  MOV R64, 0x152f0 ;  /* 0x000152f000407802 */ /* 0x000fe40000000f00 */
[----:B------:R-:W-:Y:S05]  /*152e0*/  CALL.REL.NOINC `($__internal_143_$__cuda_sm70_shflsync_up) ;  /* 0x0000133000007944 */ /* 0x000fea0003c00000 */
[----:B-1----:R-:W-:Y:S01]  /*152f0*/  MOV R71, R66 ;  /* 0x0000004200477202 */ /* 0x002fe20000000f00 */
[----:B------:R-:W-:Y:S01]  /*15300*/  HFMA2.MMA R66, -RZ, RZ, 0, 9.5367431640625e-07 ;  /* 0x00000010ff427435 */ /* 0x000fe200000001ff */
[----:B------:R-:W-:Y:S02]  /*15310*/  MOV R65, R70 ;  /* 0x0000004600417202 */ /* 0x000fe40000000f00 */
[----:B------:R-:W-:Y:S02]  /*15320*/  MOV R245, RZ ;  /* 0x000000ff00f57202 */ /* 0x000fe40000000f00 */
[----:B------:R-:W-:-:S02]  /*15330*/  MOV R244, 0xffffffff ;  /* 0xffffffff00f47802 */ /* 0x000fc40000000f00 */
[----:B------:R-:W-:Y:S02]  /*15340*/  MOV R64, 0x15360 ;  /* 0x0001536000407802 */ /* 0x000fe40000000f00 */
[----:B------:R-:W-:Y:S05]  /*15350*/  CALL.REL.NOINC `($__internal_143_$__cuda_sm70_shflsync_up) ;  /* 0x000012c000007944 */ /* 0x000fea0003c00000 */
[----:B-1----:R-:W-:Y:S01]  /*15360*/  MOV R64, R66 ;  /* 0x0000004200407202 */ /* 0x002fe20000000f00 */
[----:B------:R-:W-:Y:S05]  /*15370*/  BRA `(.L_x_6111) ;  /* 0xffff675000007947 */ /* 0x000fea000383ffff */
.L_x_6008:
[----:B-1----:R-:W-:Y:S01]  /*15380*/  HFMA2.MMA R66, -RZ, RZ, 0, 5.9604644775390625e-08 ;  /* 0x00000001ff427435 */ /* 0x002fe200000001ff */
[----:B------:R-:W-:Y:S02]  /*15390*/  MOV R65, R70 ;  /* 0x0000004600417202 */ /* 0x000fe40000000f00 */
[----:B------:R-:W-:Y:S02]  /*153a0*/  MOV R245, RZ ;  /* 0x000000ff00f57202 */ /* 0x000fe40000000f00 */
[----:B------:R-:W-:Y:S02]  /*153b0*/  MOV R244, 0xffffffff ;  /* 0xffffffff00f47802 */ /* 0x000fe40000000f00 */
[----:B------:R-:W-:Y:S02]  /*153c0*/  MOV R64, 0x153e0 ;  /* 0x000153e000407802 */ /* 0x000fe40000000f00 */
[----:B0----5:R-:W-:Y:S05]  /*153d0*/  CALL.REL.NOINC `($__internal_143_$__cuda_sm70_shflsync_up) ;  /* 0x0000124000007944 */ /* 0x021fea0003c00000 */
[----:B-1----:R-:W-:Y:S01]  /*153e0*/  MOV R70, R66 ;  /* 0x0000004200467202 */ /* 0x002fe20000000f00 */
[----:B------:R-:W-:Y:S01]  /*153f0*/  HFMA2.MMA R66, -RZ, RZ, 0, 5.9604644775390625e-08 ;  /* 0x00000001ff427435 */ /* 0x000fe200000001ff */
[----:B------:R-:W-:-:S02]  /*15400*/  MOV R65, R69 ;  /* 0x0000004500417202 */ /* 0x000fc40000000f00 */
[----:B------:R-:W-:Y:S02]  /*15410*/  MOV R245, RZ ;  /* 0x000000ff00f57202 */ /* 0x000fe40000000f00 */
[----:B------:R-:W-:Y:S02]  /*15420*/  MOV R244, 0xffffffff ;  /* 0xffffffff00f47802 */ /* 0x000fe40000000f00 */
[----:B------:R-:W-:Y:S02]  /*15430*/  MOV R64, 0x15450 ;  /* 0x0001545000407802 */ /* 0x000fe40000000f00 */
[----:B------:R-:W-:Y:S05]  /*15440*/  CALL.REL.NOINC `($__internal_143_$__cuda_sm70_shflsync_up) ;  /* 0x000011d000007944 */ /* 0x000fea0003c00000 */
[----:B-1----:R-:W-:Y:S01]  /*15450*/  MOV R69, R66 ;  /* 0x0000004200457202 */ /* 0x002fe20000000f00 */
[----:B------:R-:W-:Y:S01]  /*15460*/  HFMA2.MMA R66, -RZ, RZ, 0, 5.9604644775390625e-08 ;  /* 0x00000001ff427435 */ /* 0x000fe200000001ff */
[----:B------:R-:W-:Y:S02]  /*15470*/  MOV R65, R67 ;  /* 0x0000004300417202 */ /* 0x000fe40000000f00 */
[----:B------:R-:W-:Y:S02]  /*15480*/  MOV R245, RZ ;  /* 0x000000ff00f57202 */ /* 0x000fe40000000f00 */
[----:B------:R-:W-:-:S02]  /*15490*/  MOV R244, 0xffffffff ;  /* 0xffffffff00f47802 */ /* 0x000fc40000000f00 */
[----:B------:R-:W-:Y:S02]  /*154a0*/  MOV R64, 0x154c0 ;  /* 0x000154c000407802 */ /* 0x000fe40000000f00 */
[----:B------:R-:W-:Y:S05]  /*154b0*/  CALL.REL.NOINC `($__internal_143_$__cuda_sm70_shflsync_up) ;  /* 0x0000116000007944 */ /* 0x000fea0003c00000 */
        /* <DEDUP_REMOVED lines=8> */
[----:B------:R-:W-:Y:S01]  /*15540*/  HFMA2.MMA R66, -RZ, RZ, 0, 0 ;  /* 0x00000000ff427435 */ /* 0x000fe200000001ff */
[----:B------:R-:W-:-:S02]  /*15550*/  MOV R64, R60 ;  /* 0x0000003c00407202 */ /* 0x000fc40000000f00 */
[----:B------:R-:W-:Y:S02]  /*15560*/  MOV R247, 0xffffffff ;  /* 0xffffffff00f77802 */ /* 0x000fe40000000f00 */
[----:B------:R-:W-:Y:S02]  /*15570*/  MOV R65, 0x15590 ;  /* 0x0001559000417802 */ /* 0x000fe40000000f00 */
[----:B------:R-:W-:Y:S05]  /*15580*/  CALL.REL.NOINC `($__internal_142_$__cuda_sm70_shflsync_idx_p) ;  /* 0x0000102000007944 */ /* 0x000fea0003c00000 */
[----:B-1----:R-:W-:Y:S01]  /*15590*/  MOV R60, R66 ;  /* 0x00000042003c7202 */ /* 0x002fe20000000f00 */
[----:B------:R-:W-:Y:S01]  /*155a0*/  HFMA2.MMA R66, -RZ, RZ, 0, 0 ;  /* 0x00000000ff427435 */ /* 0x000fe200000001ff */
[----:B------:R-:W-:Y:S02]  /*155b0*/  MOV R64, R61 ;  /* 0x0000003d00407202 */ /* 0x000fe40000000f00 */
[----:B------:R-:W-:Y:S02]  /*155c0*/  MOV R247, 0xffffffff ;  /* 0xffffffff00f77802 */ /* 0x000fe40000000f00 */
[----:B------:R-:W-:Y:S02]  /*155d0*/  MOV R65, 0x155f0 ;  /* 0x000155f000417802 */ /* 0x000fe40000000f00 */
[----:B0-----:R-:W-:Y:S05]  /*155e0*/  CALL.REL.NOINC `($__internal_142_$__cuda_sm70_shflsync_idx_p) ;  /* 0x00000fc000007944 */ /* 0x001fea0003c00000 */
[----:B-1----:R-:W-:Y:S01]  /*155f0*/  MOV R61, R66 ;  /* 0x00000042003d7202 */ /* 0x002fe20000000f00 */
[----:B------:R-:W-:Y:S01]  /*15600*/  HFMA2.MMA R66, -RZ, RZ, 0, 0 ;  /* 0x00000000ff427435 */ /* 0x000fe200000001ff */
[----:B------:R-:W-:-:S02]  /*15610*/  MOV R64, R62 ;  /* 0x0000003e00407202 */ /* 0x000fc40000000f00 */
[----:B------:R-:W-:Y:S02]  /*15620*/  MOV R247, 0xffffffff ;  /* 0xffffffff00f77802 */ /* 0x000fe40000000f00 */
[----:B------:R-:W-:Y:S02]  /*15630*/  MOV R65, 0x15650 ;  /* 0x0001565000417802 */ /* 0x000fe40000000f00 */
[----:B0-----:R-:W-:Y:S05]  /*15640*/  CALL.REL.NOINC `($__internal_142_$__cuda_sm70_shflsync_idx_p) ;  /* 0x00000f6000007944 */ /* 0x001fea0003c00000 */
[----:B-1----:R-:W-:Y:S01]  /*15650*/  MOV R62, R66 ;  /* 0x00000042003e7202 */ /* 0x002fe20000000f00 */
[----:B------:R-:W-:Y:S01]  /*15660*/  HFMA2.MMA R66, -RZ, RZ, 0, 0 ;  /* 0x00000000ff427435 */ /* 0x000fe200000001ff */
[----:B------:R-:W-:Y:S02]  /*15670*/  MOV R64, R63 ;  /* 0x0000003f00407202 */ /* 0x000fe40000000f00 */
[----:B------:R-:W-:Y:S02]  /*15680*/  MOV R247, 0xffffffff ;  /* 0xffffffff00f77802 */ /* 0x000fe40000000f00 */
[----:B------:R-:W-:Y:S02]  /*15690*/  MOV R65, 0x156b0 ;  /* 0x000156b000417802 */ /* 0x000fe40000000f00 */
[----:B0-----:R-:W-:Y:S05]  /*156a0*/  CALL.REL.NOINC `($__internal_142_$__cuda_sm70_shflsync_idx_p) ;  /* 0x00000f0000007944 */ /* 0x001fea0003c00000 */
[----:B-1----:R-:W-:Y:S01]  /*156b0*/  MOV R63, R66 ;  /* 0x00000042003f7202 */ /* 0x002fe20000000f00 */
[----:B0-----:R-:W-:Y:S05]  /*156c0*/  BRA `(.L_x_6112) ;  /* 0xffff670000007947 */ /* 0x001fea000383ffff */
.L_x_6011:
[----:B------:R-:W-:Y:S01]  /*156d0*/  HFMA2.MMA R66, -RZ, RZ, 0, 5.9604644775390625e-08 ;  /* 0x00000001ff427435 */ /* 0x000fe200000001ff */
[----:B------:R-:W-:-:S02]  /*156e0*/  MOV R241, R127 ;  /* 0x0000007f00f17202 */ /* 0x000fc40000000f00 */
[----:B------:R-:W-:Y:S02]  /*156f0*/  MOV R242, 0x1f ;  /* 0x0000001f00f27802 */ /* 0x000fe40000000f00 */
[----:B------:R-:W-:Y:S02]  /*15700*/  MOV R65, 0xffffffff ;  /* 0xffffffff00417802 */ /* 0x000fe40000000f00 */
[----:B------:R-:W-:Y:S02]  /*15710*/  MOV R64, 0x15730 ;  /* 0x0001573000407802 */ /* 0x000fe40000000f00 */
[----:B------:R-:W-:Y:S05]  /*15720*/  CALL.REL.NOINC `($__internal_141_$__cuda_sm70_shflsync_down) ;  /* 0x00000e4000007944 */ /* 0x000fea0003c00000 */
[----:B-1----:R-:W-:Y:S01]  /*15730*/  MOV R67, R66 ;  /* 0x0000004200437202 */ /* 0x002fe20000000f00 */
[----:B------:R-:W-:Y:S05]  /*15740*/  BRA `(.L_x_6113) ;  /* 0xffff79a000007947 */ /* 0x000fea000383ffff */
.L_x_6012:
[----:B------:R-:W-:Y:S01]  /*15750*/  HFMA2.MMA R66, -RZ, RZ, 0, 5.9604644775390625e-08 ;  /* 0x00000001ff427435 */ /* 0x000fe200000001ff */
[----:B------:R-:W-:Y:S02]  /*15760*/  MOV R241, R69 ;  /* 0x0000004500f17202 */ /* 0x000fe40000000f00 */
[----:B------:R-:W-:Y:S02]  /*15770*/  MOV R242, 0x1f ;  /* 0x0000001f00f27802 */ /* 0x000fe40000000f00 */
[----:B------:R-:W-:-:S02]  /*15780*/  MOV R65, 0xffffffff ;  /* 0xffffffff00417802 */ /* 0x000fc40000000f00 */
[----:B------:R-:W-:Y:S02]  /*15790*/  MOV R64, 0x157b0 ;  /* 0x000157b000407802 */ /* 0x000fe40000000f00 */
[----:B01----:R-:W-:Y:S05]  /*157a0*/  CALL.REL.NOINC `($__internal_141_$__cuda_sm70_shflsync_down) ;  /* 0x00000dc000007944 */ /* 0x003fea0003c00000 */
[----:B-1----:R-:W-:Y:S01]  /*157b0*/  MOV R69, R66 ;  /* 0x0000004200457202 */ /* 0x002fe20000000f00 */
[----:B------:R-:W-:Y:S01]  /*157c0*/  HFMA2.MMA R66, -RZ, RZ, 0, 5.9604644775390625e-08 ;  /* 0x00000001ff427435 */ /* 0x000fe200000001ff */
[----:B------:R-:W-:Y:S02]  /*157d0*/  MOV R241, R68 ;  /* 0x0000004400f17202 */ /* 0x000fe40000000f00 */
[----:B------:R-:W-:Y:S02]  /*157e0*/  MOV R242, 0x1f ;  /* 0x0000001f00f27802 */ /* 0x000fe40000000f00 */
[----:B------:R-:W-:Y:S02]  /*157f0*/  MOV R65, 0xffffffff ;  /* 0xffffffff00417802 */ /* 0x000fe40000000f00 */
[----:B------:R-:W-:Y:S02]  /*15800*/  MOV R64, 0x15820 ;  /* 0x0001582000407802 */ /* 0x000fe40000000f00 */
[----:B------:R-:W-:Y:S05]  /*15810*/  CALL.REL.NOINC `($__internal_141_$__cuda_sm70_shflsync_down) ;  /* 0x00000d5000007944 */ /* 0x000fea0003c00000 */
[----:B-1----:R-:W-:Y:S01]  /*15820*/  MOV R127, R66 ;  /* 0x00000042007f7202 */ /* 0x002fe20000000f00 */
        /* <DEDUP_REMOVED lines=8> */
.L_x_6015:
[----:B------:R-:W-:Y:S01]  /*158b0*/  HFMA2.MMA R66, -RZ, RZ, 0, 1.1920928955078125e-07 ;  /* 0x00000002ff427435 */ /* 0x000fe200000001ff */
[----:B------:R-:W-:Y:S02]  /*158c0*/  MOV R241, R71 ;  /* 0x0000004700f17202 */ /* 0x000fe40000000f00 */
[----:B------:R-:W-:Y:S02]  /*158d0*/  MOV R242, 0x1f ;  /* 0x0000001f00f27802 */ /* 0x000fe40000000f00 */
[----:B----4-:R-:W-:-:S02]  /*158e0*/  MOV R65, 0xffffffff ;  /* 0xffffffff00417802 */ /* 0x010fc40000000f00 */
[----:B------:R-:W-:Y:S02]  /*158f0*/  MOV R64, 0x15910 ;  /* 0x0001591000407802 */ /* 0x000fe40000000f00 */
[----:B0123--:R-:W-:Y:S05]  /*15900*/  CALL.REL.NOINC `($__internal_141_$__cuda_sm70_shflsync_down) ;  /* 0x00000c6000007944 */ /* 0x00ffea0003c00000 */
[----:B-1----:R-:W-:Y:S01]  /*15910*/  MOV R67, R66 ;  /* 0x0000004200437202 */ /* 0x002fe20000000f00 */
[----:B------:R-:W-:Y:S01]  /*15920*/  HFMA2.MMA R66, -RZ, RZ, 0, 1.1920928955078125e-07 ;  /* 0x00000002ff427435 */ /* 0x000fe200000001ff */
[----:B------:R-:W-:Y:S02]  /*15930*/  MOV R241, R240 ;  /* 0x000000f000f17202 */ /* 0x000fe40000000f00 */
[----:B------:R-:W-:Y:S02]  /*15940*/  MOV R242, 0x1f ;  /* 0x0000001f00f27802 */ /* 0x000fe40000000f00 */
[----:B------:R-:W-:Y:S02]  /*15950*/  MOV R65, 0xffffffff ;  /* 0xffffffff00417802 */ /* 0x000fe40000000f00 */
[----:B------:R-:W-:Y:S02]  /*15960*/  MOV R64, 0x15980 ;  /* 0x0001598000407802 */ /* 0x000fe40000000f00 */
[----:B------:R-:W-:Y:S05]  /*15970*/  CALL.REL.NOINC `($__internal_141_$__cuda_sm70_shflsync_down) ;  /* 0x00000bf000007944 */ /* 0x000fea0003c00000 */
[----:B-1----:R-:W-:Y:S01]  /*15980*/  MOV R69, R66 ;  /* 0x0000004200457202 */ /* 0x002fe20000000f00 */
[----:B------:R-:W-:Y:S01]  /*15990*/  HFMA2.MMA R66, -RZ, RZ, 0, 1.1920928955078125e-07 ;  /* 0x00000002ff427435 */ /* 0x000fe200000001ff */
[----:B------:R-:W-:-:S02]  /*159a0*/  MOV R241, R68 ;  /* 0x0000004400f17202 */ /* 0x000fc40000000f00 */
[----:B------:R-:W-:Y:S02]  /*159b0*/  MOV R242, 0x1f ;  /* 0x0000001f00f27802 */ /* 0x000fe40000000f00 */
[----:B------:R-:W-:Y:S02]  /*159c0*/  MOV R65, 0xffffffff ;  /* 0xffffffff00417802 */ /* 0x000fe40000000f00 */
[----:B------:R-:W-:Y:S02]  /*159d0*/  MOV R64, 0x159f0 ;  /* 0x000159f000407802 */ /* 0x000fe40000000f00 */
[----:B------:R-:W-:Y:S05]  /*159e0*/  CALL.REL.NOINC `($__internal_141_$__cuda_sm70_shflsync_down) ;  /* 0x00000b8000007944 */ /* 0x000fea0003c00000 */
[----:B-1----:R-:W-:Y:S01]  /*159f0*/  MOV R70, R66 ;  /* 0x0000004200467202 */ /* 0x002fe20000000f00 */
[----:B------:R-:W-:Y:S01]  /*15a00*/  HFMA2.MMA R66, -RZ, RZ, 0, 1.1920928955078125e-07 ;  /* 0x00000002ff427435 */ /* 0x000fe200000001ff */
[----:B------:R-:W-:Y:S02]  /*15a10*/  MOV R241, R126 ;  /* 0x0000007e00f17202 */ /* 0x000fe40000000f00 */
[----:B------:R-:W-:Y:S02]  /*15a20*/  MOV R242, 0x1f ;  /* 0x0000001f00f27802 */ /* 0x000fe40000000f00 */
[----:B------:R-:W-:-:S02]  /*15a30*/  MOV R65, 0xffffffff ;  /* 0xffffffff00417802 */ /* 0x000fc40000000f00 */
[----:B------:R-:W-:Y:S02]  /*15a40*/  MOV R64, 0x15a60 ;  /* 0x00015a6000407802 */ /* 0x000fe40000000f00 */
[----:B------:R-:W-:Y:S05]  /*15a50*/  CALL.REL.NOINC `($__internal_141_$__cuda_sm70_shflsync_down) ;  /* 0x00000b1000007944 */ /* 0x000fea0003c00000 */
[----:B-1----:R-:W-:Y:S01]  /*15a60*/  MOV R65, R66 ;  /* 0x0000004200417202 */ /* 0x002fe20000000f00 */
[----:B------:R-:W-:Y:S05]  /*15a70*/  BRA `(.L_x_6115) ;  /* 0xffff77f000007947 */ /* 0x000fea000383ffff */
.L_x_6018:
[----:B------:R-:W-:Y:S01]  /*15a80*/  HFMA2.MMA R66, -RZ, RZ, 0, 2.384185791015625e-07 ;  /* 0x00000004ff427435 */ /* 0x000fe200000001ff */
[----:B------:R-:W-:Y:S02]  /*15a90*/  MOV R241, R71 ;  /* 0x0000004700f17202 */ /* 0x000fe40000000f00 */
[----:B------:R-:W-:Y:S02]  /*15aa0*/  MOV R242, 0x1f ;  /* 0x0000001f00f27802 */ /* 0x000fe40000000f00 */
[----:B----4-:R-:W-:Y:S02]  /*15ab0*/  MOV R65, 0xffffffff ;  /* 0xffffffff00417802 */ /* 0x010fe40000000f00 */
[----:B------:R-:W-:Y:S02]  /*15ac0*/  MOV R64, 0x15ae0 ;  /* 0x00015ae000407802 */ /* 0x000fe40000000f00 */
[----:B0123--:R-:W-:Y:S05]  /*15ad0*/  CALL.REL.NOINC `($__internal_141_$__cuda_sm70_shflsync_down) ;  /* 0x00000a9000007944 */ /* 0x00ffea0003c00000 */
[----:B-1----:R-:W-:Y:S01]  /*15ae0*/  MOV R67, R66 ;  /* 0x0000004200437202 */ /* 0x002fe20000000f00 */
[----:B------:R-:W-:Y:S05]  /*15af0*/  BRA `(.L_x_6116) ;  /* 0xffff788000007947 */ /* 0x000fea000383ffff */
.L_x_6019:
[----:B------:R-:W-:Y:S01]  /*15b00*/  HFMA2.MMA R66, -RZ, RZ, 0, 2.384185791015625e-07 ;  /* 0x00000004ff427435 */ /* 0x000fe200000001ff */
[----:B------:R-:W-:-:S02]  /*15b10*/  MOV R241, R240 ;  /* 0x000000f000f17202 */ /* 0x000fc40000000f00 */
[----:B------:R-:W-:Y:S02]  /*15b20*/  MOV R242, 0x1f ;  /* 0x0000001f00f27802 */ /* 0x000fe40000000f00 */
[----:B----4-:R-:W-:Y:S02]  /*15b30*/  MOV R65, 0xffffffff ;  /* 0xffffffff00417802 */ /* 0x010fe40000000f00 */
[----:B------:R-:W-:Y:S02]  /*15b40*/  MOV R64, 0x15b60 ;  /* 0x00015b6000407802 */ /* 0x000fe40000000f00 */
[----:B0123--:R-:W-:Y:S05]  /*15b50*/  CALL.REL.NOINC `($__internal_141_$__cuda_sm70_shflsync_down) ;  /* 0x00000a1000007944 */ /* 0x00ffea0003c00000 */
[----:B-1----:R-:W-:Y:S01]  /*15b60*/  MOV R69, R66 ;  /* 0x0000004200457202 */ /* 0x002fe20000000f00 */
[----:B------:R-:W-:Y:S01]  /*15b70*/  HFMA2.MMA R66, -RZ, RZ, 0, 2.384185791015625e-07 ;  /* 0x00000004ff427435 */ /* 0x000fe200000001ff */
[----:B------:R-:W-:Y:S02]  /*15b80*/  MOV R241, R68 ;  /* 0x0000004400f17202 */ /* 0x000fe40000000f00 */
[----:B------:R-:W-:Y:S02]  /*15b90*/  MOV R242, 0x1f ;  /* 0x0000001f00f27802 */ /* 0x000fe40000000f00 */
[----:B------:R-:W-:-:S02]  /*15ba0*/  MOV R65, 0xffffffff ;  /* 0xffffffff00417802 */ /* 0x000fc40000000f00 */
[----:B------:R-:W-:Y:S02]  /*15bb0*/  MOV R64, 0x15bd0 ;  /* 0x00015bd000407802 */ /* 0x000fe40000000f00 */
[----:B------:R-:W-:Y:S05]  /*15bc0*/  CALL.REL.NOINC `($__internal_141_$__cuda_sm70_shflsync_down) ;  /* 0x000009a000007944 */ /* 0x000fea0003c00000 */
[----:B-1----:R-:W-:Y:S01]  /*15bd0*/  MOV R70, R66 ;  /* 0x0000004200467202 */ /* 0x002fe20000000f00 */
[----:B------:R-:W-:Y:S01]  /*15be0*/  HFMA2.MMA R66, -RZ, RZ, 0, 2.384185791015625e-07 ;  /* 0x00000004ff427435 */ /* 0x000fe200000001ff */
[----:B------:R-:W-:Y:S02]  /*15bf0*/  MOV R241, R126 ;  /* 0x0000007e00f17202 */ /* 0x000fe40000000f00 */
[----:B------:R-:W-:Y:S02]  /*15c00*/  MOV R242, 0x1f ;  /* 0x0000001f00f27802 */ /* 0x000fe40000000f00 */
[----:B------:R-:W-:Y:S02]  /*15c10*/  MOV R65, 0xffffffff ;  /* 0xffffffff00417802 */ /* 0x000fe40000000f00 */
[----:B------:R-:W-:Y:S02]  /*15c20*/  MOV R64, 0x15c40 ;  /* 0x00015c4000407802 */ /* 0x000fe40000000f00 */
[----:B------:R-:W-:Y:S05]  /*15c30*/  CALL.REL.NOINC `($__internal_141_$__cuda_sm70_shflsync_down) ;  /* 0x0000093000007944 */ /* 0x000fea0003c00000 */
[----:B-1----:R-:W-:Y:S01]  /*15c40*/  MOV R65, R66 ;  /* 0x0000004200417202 */ /* 0x002fe20000000f00 */
[----:B------:R-:W-:Y:S05]  /*15c50*/  BRA `(.L_x_6117) ;  /* 0xffff776000007947 */ /* 0x000fea000383ffff */
.L_x_6022:
[----:B------:R-:W-:Y:S01]  /*15c60*/  HFMA2.MMA R66, -RZ, RZ, 0, 4.76837158203125e-07 ;  /* 0x00000008ff427435 */ /* 0x000fe200000001ff */
[----:B------:R-:W-:-:S02]  /*15c70*/  MOV R241, R71 ;  /* 0x0000004700f17202 */ /* 0x000fc40000000f00 */
[----:B------:R-:W-:Y:S02]  /*15c80*/  MOV R242, 0x1f ;  /* 0x0000001f00f27802 */ /* 0x000fe40000000f00 */
[----:B----4-:R-:W-:Y:S02]  /*15c90*/  MOV R65, 0xffffffff ;  /* 0xffffffff00417802 */ /* 0x010fe40000000f00 */
[----:B------:R-:W-:Y:S02]  /*15ca0*/  MOV R64, 0x15cc0 ;  /* 0x00015cc000407802 */ /* 0x000fe40000000f00 */
[----:B0123--:R-:W-:Y:S05]  /*15cb0*/  CALL.REL.NOINC `($__internal_141_$__cuda_sm70_shflsync_down) ;  /* 0x000008b000007944 */ /* 0x00ffea0003c00000 */
[----:B-1----:R-:W-:Y:S01]  /*15cc0*/  MOV R67, R66 ;  /* 0x0000004200437202 */ /* 0x002fe20000000f00 */
[----:B------:R-:W-:Y:S01]  /*15cd0*/  HFMA2.MMA R66, -RZ, RZ, 0, 4.76837158203125e-07 ;  /* 0x00000008ff427435 */ /* 0x000fe200000001ff */
[----:B------:R-:W-:Y:S02]  /*15ce0*/  MOV R241, R240 ;  /* 0x000000f000f17202 */ /* 0x000fe40000000f00 */
[----:B------:R-:W-:Y:S02]  /*15cf0*/  MOV R242, 0x1f ;  /* 0x0000001f00f27802 */ /* 0x000fe40000000f00 */
[----:B------:R-:W-:-:S02]  /*15d00*/  MOV R65, 0xffffffff ;  /* 0xffffffff00417802 */ /* 0x000fc40000000f00 */
[----:B------:R-:W-:Y:S02]  /*15d10*/  MOV R64, 0x15d30 ;  /* 0x00015d3000407802 */ /* 0x000fe40000000f00 */
[----:B------:R-:W-:Y:S05]  /*15d20*/  CALL.REL.NOINC `($__internal_141_$__cuda_sm70_shflsync_down) ;  /* 0x0000084000007944 */ /* 0x000fea0003c00000 */
[----:B-1----:R-:W-:Y:S01]  /*15d30*/  MOV R69, R66 ;  /* 0x0000004200457202 */ /* 0x002fe20000000f00 */
[----:B------:R-:W-:Y:S01]  /*15d40*/  HFMA2.MMA R66, -RZ, RZ, 0, 4.76837158203125e-07 ;  /* 0x00000008ff427435 */ /* 0x000fe200000001ff */
[----:B------:R-:W-:Y:S02]  /*15d50*/  MOV R241, R68 ;  /* 0x0000004400f17202 */ /* 0x000fe40000000f00 */
[----:B------:R-:W-:Y:S02]  /*15d60*/  MOV R242, 0x1f ;  /* 0x0000001f00f27802 */ /* 0x000fe40000000f00 */
[----:B------:R-:W-:Y:S02]  /*15d70*/  MOV R65, 0xffffffff ;  /* 0xffffffff00417802 */ /* 0x000fe40000000f00 */
[----:B------:R-:W-:Y:S02]  /*15d80*/  MOV R64, 0x15da0 ;  /* 0x00015da000407802 */ /* 0x000fe40000000f00 */
[----:B------:R-:W-:Y:S05]  /*15d90*/  CALL.REL.NOINC `($__internal_141_$__cuda_sm70_shflsync_down) ;  /* 0x000007d000007944 */ /* 0x000fea0003c00000 */
[----:B-1----:R-:W-:Y:S01]  /*15da0*/  MOV R70, R66 ;  /* 0x0000004200467202 */ /* 0x002fe20000000f00 */
[----:B------:R-:W-:Y:S01]  /*15db0*/  HFMA2.MMA R66, -RZ, RZ, 0, 4.76837158203125e-07 ;  /* 0x00000008ff427435 */ /* 0x000fe200000001ff */
[----:B------:R-:W-:-:S02]  /*15dc0*/  MOV R241, R126 ;  /* 0x0000007e00f17202 */ /* 0x000fc40000000f00 */
[----:B------:R-:W-:Y:S02]  /*15dd0*/  MOV R242, 0x1f ;  /* 0x0000001f00f27802 */ /* 0x000fe40000000f00 */
[----:B------:R-:W-:Y:S02]  /*15de0*/  MOV R65, 0xffffffff ;  /* 0xffffffff00417802 */ /* 0x000fe40000000f00 */
[----:B------:R-:W-:Y:S02]  /*15df0*/  MOV R64, 0x15e10 ;  /* 0x00015e1000407802 */ /* 0x000fe40000000f00 */
[----:B------:R-:W-:Y:S05]  /*15e00*/  CALL.REL.NOINC `($__internal_141_$__cuda_sm70_shflsync_down) ;  /* 0x0000076000007944 */ /* 0x000fea0003c00000 */
[----:B-1----:R-:W-:Y:S01]  /*15e10*/  MOV R65, R66 ;  /* 0x0000004200417202 */ /* 0x002fe20000000f00 */
[----:B------:R-:W-:Y:S05]  /*15e20*/  BRA `(.L_x_6118) ;  /* 0xffff76d000007947 */ /* 0x000fea000383ffff */
.L_x_6025:
[----:B------:R-:W-:Y:S01]  /*15e30*/  HFMA2.MMA R66, -RZ, RZ, 0, 9.5367431640625e-07 ;  /* 0x00000010ff427435 */ /* 0x000fe200000001ff */
[----:B------:R-:W-:Y:S02]  /*15e40*/  MOV R241, R71 ;  /* 0x0000004700f17202 */ /* 0x000fe40000000f00 */
[----:B------:R-:W-:Y:S02]  /*15e50*/  MOV R242, 0x1f ;  /* 0x0000001f00f27802 */ /* 0x000fe40000000f00 */
[----:B----4-:R-:W-:-:S02]  /*15e60*/  MOV R65, 0xffffffff ;  /* 0xffffffff00417802 */ /* 0x010fc40000000f00 */
[----:B------:R-:W-:Y:S02]  /*15e70*/  MOV R64, 0x15e90 ;  /* 0x00015e9000407802 */ /* 0x000fe40000000f00 */
[----:B0123--:R-:W-:Y:S05]  /*15e80*/  CALL.REL.NOINC `($__internal_141_$__cuda_sm70_shflsync_down) ;  /* 0x000006e000007944 */ /* 0x00ffea0003c00000 */
[----:B-1----:R-:W-:Y:S01]  /*15e90*/  MOV R67, R66 ;  /* 0x0000004200437202 */ /* 0x002fe20000000f00 */
[----:B------:R-:W-:Y:S05]  /*15ea0*/  BRA `(.L_x_6119) ;  /* 0xffff776000007947 */ /* 0x000fea000383ffff */
.L_x_6026:
[----:B------:R-:W-:Y:S01]  /*15eb0*/  HFMA2.MMA R66, -RZ, RZ, 0, 9.5367431640625e-07 ;  /* 0x00000010ff427435 */ /* 0x000fe200000001ff */
[----:B------:R-:W-:Y:S02]  /*15ec0*/  MOV R241, R240 ;  /* 0x000000f000f17202 */ /* 0x000fe40000000f00 */
[----:B------:R-:W-:Y:S02]  /*15ed0*/  MOV R242, 0x1f ;  /* 0x0000001f00f27802 */ /* 0x000fe40000000f00 */
[----:B----4-:R-:W-:Y:S02]  /*15ee0*/  MOV R65, 0xffffffff ;  /* 0xffffffff00417802 */ /* 0x010fe40000000f00 */
[----:B------:R-:W-:Y:S02]  /*15ef0*/  MOV R64, 0x15f10 ;  /* 0x00015f1000407802 */ /* 0x000fe40000000f00 */
[----:B0123--:R-:W-:Y:S05]  /*15f00*/  CALL.REL.NOINC `($__internal_141_$__cuda_sm70_shflsync_down) ;  /* 0x0000066000007944 */ /* 0x00ffea0003c00000 */
[----:B-1----:R-:W-:Y:S01]  /*15f10*/  MOV R69, R66 ;  /* 0x0000004200457202 */ /* 0x002fe20000000f00 */
[----:B------:R-:W-:Y:S01]  /*15f20*/  HFMA2.MMA R66, -RZ, RZ, 0, 9.5367431640625e-07 ;  /* 0x00000010ff427435 */ /* 0x000fe200000001ff */
[----:B------:R-:W-:-:S02]  /*15f30*/  MOV R241, R68 ;  /* 0x0000004400f17202 */ /* 0x000fc40000000f00 */
[----:B------:R-:W-:Y:S02]  /*15f40*/  MOV R242, 0x1f ;  /* 0x0000001f00f27802 */ /* 0x000fe40000000f00 */
[----:B------:R-:W-:Y:S02]  /*15f50*/  MOV R65, 0xffffffff ;  /* 0xffffffff00417802 */ /* 0x000fe40000000f00 */
[----:B------:R-:W-:Y:S02]  /*15f60*/  MOV R64, 0x15f80 ;  /* 0x00015f8000407802 */ /* 0x000fe40000000f00 */
[----:B------:R-:W-:Y:S05]  /*15f70*/  CALL.REL.NOINC `($__internal_141_$__cuda_sm70_shflsync_down) ;  /* 0x000005f000007944 */ /* 0x000fea0003c00000 */
[----:B-1----:R-:W-:Y:S01]  /*15f80*/  MOV R70, R66 ;  /* 0x0000004200467202 */ /* 0x002fe20000000f00 */
[----:B------:R-:W-:Y:S01]  /*15f90*/  HFMA2.MMA R66, -RZ, RZ, 0, 9.5367431640625e-07 ;  /* 0x00000010ff427435 */ /* 0x000fe200000001ff */
[----:B------:R-:W-:Y:S02]  /*15fa0*/  MOV R241, R126 ;  /* 0x0000007e00f17202 */ /* 0x000fe40000000f00 */
[----:B------:R-:W-:Y:S02]  /*15fb0*/  MOV R242, 0x1f ;  /* 0x0000001f00f27802 */ /* 0x000fe40000000f00 */
[----:B------:R-:W-:-:S02]  /*15fc0*/  MOV R65, 0xffffffff ;  /* 0xffffffff00417802 */ /* 0x000fc40000000f00 */
[----:B------:R-:W-:Y:S02]  /*15fd0*/  MOV R64, 0x15ff0 ;  /* 0x00015ff000407802 */ /* 0x000fe40000000f00 */
[----:B------:R-:W-:Y:S05]  /*15fe0*/  CALL.REL.NOINC `($__internal_141_$__cuda_sm70_shflsync_down) ;  /* 0x0000058000007944 */ /* 0x000fea0003c00000 */
[----:B-1----:R-:W-:Y:S01]  /*15ff0*/  MOV R65, R66 ;  /* 0x0000004200417202 */ /* 0x002fe20000000f00 */
[----:B------:R-:W-:Y:S05]  /*16000*/  BRA `(.L_x_6120) ;  /* 0xffff764000007947 */ /* 0x000fea000383ffff */
.L_x_6029:
[----:B------:R-:W-:Y:S01]  /*16010*/  HFMA2.MMA R66, -RZ, RZ, 0, 0 ;  /* 0x00000000ff427435 */ /* 0x000fe200000001ff */
[----:B------:R-:W-:Y:S02]  /*16020*/  MOV R64, R71 ;  /* 0x0000004700407202 */ /* 0x000fe40000000f00 */
[----:B------:R-:W-:Y:S02]  /*16030*/  MOV R247, 0xffffffff ;  /* 0xffffffff00f77802 */ /* 0x000fe40000000f00 */
[----:B----4-:R-:W-:Y:S02]  /*16040*/  MOV R65, 0x16060 ;  /* 0x0001606000417802 */ /* 0x010fe40000000f00 */
[----:B0123--:R-:W-:Y:S05]  /*16050*/  CALL.REL.NOINC `($__internal_142_$__cuda_sm70_shflsync_idx_p) ;  /* 0x0000055000007944 */ /* 0x00ffea0003c00000 */
[----:B-1----:R-:W-:Y:S01]  /*16060*/  MOV R69, R66 ;  /* 0x0000004200457202 */ /* 0x002fe20000000f00 */
[----:B------:R-:W-:Y:S01]  /*16070*/  HFMA2.MMA R66, -RZ, RZ, 0, 0 ;  /* 0x00000000ff427435 */ /* 0x000fe200000001ff */
[----:B------:R-:W-:Y:S02]  /*16080*/  MOV R64, R240 ;  /* 0x000000f000407202 */ /* 0x000fe40000000f00 */
[----:B------:R-:W-:-:S02]  /*16090*/  MOV R247, 0xffffffff ;  /* 0xffffffff00f77802 */ /* 0x000fc40000000f00 */
        /* <DEDUP_REMOVED lines=10> */
[----:B------:R-:W-:Y:S02]  /*16140*/  MOV R64, R126 ;  /* 0x0000007e00407202 */ /* 0x000fe40000000f00 */
[----:B------:R-:W-:-:S02]  /*16150*/  MOV R247, 0xffffffff ;  /* 0xffffffff00f77802 */ /* 0x000fc40000000f00 */
[----:B------:R-:W-:Y:S02]  /*16160*/  MOV R65, 0x16180 ;  /* 0x0001618000417802 */ /* 0x000fe40000000f00 */
[----:B0-----:R-:W-:Y:S05]  /*16170*/  CALL.REL.NOINC `($__internal_142_$__cuda_sm70_shflsync_idx_p) ;  /* 0x0000043000007944 */ /* 0x001fea0003c00000 */
        /* <DEDUP_REMOVED lines=8> */
[----:B0-----:R-:W-:Y:S05]  /*16200*/  CALL.REL.NOINC `($__internal_141_$__cuda_sm70_shflsync_down) ;  /* 0x0000036000007944 */ /* 0x001fea0003c00000 */
        /* <DEDUP_REMOVED lines=15> */
[----:B------:R-:W-:Y:S01]  /*16300*/  HFMA2.MMA R66, -RZ, RZ, 0, 5.9604644775390625e-08 ;  /* 0x00000001ff427435 */ /* 0x000fe200000001ff */
[----:B------:R-:W-:Y:S02]  /*16310*/  MOV R241, R126 ;  /* 0x0000007e00f17202 */ /* 0x000fe40000000f00 */
[----:B------:R-:W-:Y:S02]  /*16320*/  MOV R242, 0x1f ;  /* 0x0000001f00f27802 */ /* 0x000fe40000000f00 */
[----:B------:R-:W-:-:S02]  /*16330*/  MOV R65, 0xffffffff ;  /* 0xffffffff00417802 */ /* 0x000fc40000000f00 */
[----:B------:R-:W-:Y:S02]  /*16340*/  MOV R64, 0x16360 ;  /* 0x0001636000407802 */ /* 0x000fe40000000f00 */
[----:B------:R-:W-:Y:S05]  /*16350*/  CALL.REL.NOINC `($__internal_141_$__cuda_sm70_shflsync_down) ;  /* 0x0000021000007944 */ /* 0x000fea0003c00000 */
        /* <DEDUP_REMOVED lines=33> */
        .weak           $__internal_141_$__cuda_sm70_shflsync_down
        .type           $__internal_141_$__cuda_sm70_shflsync_down,@function
        .size           $__internal_141_$__cuda_sm70_shflsync_down,($__internal_142_$__cuda_sm70_shflsync_idx_p - $__internal_141_$__cuda_sm70_shflsync_down)
$__internal_141_$__cuda_sm70_shflsync_down:
[----:B------:R-:W-:Y:S04]  /*16570*/  WARPSYNC R65 ;  /* 0x0000004100007348 */ /* 0x000fe80003800000 */
[----:B------:R0:W1:Y:S02]  /*16580*/  SHFL.DOWN PT, R66, R241, R66, R242 ;  /* 0x08000042f1427389 */ /* 0x00006400000e00f2 */
[----:B0-----:R-:W-:-:S06]  /*16590*/  HFMA2.MMA R65, -RZ, RZ, 0, 0 ;  /* 0x00000000ff417435 */ /* 0x001fcc00000001ff */
[----:B------:R-:W-:Y:S05]  /*165a0*/  RET.REL.NODEC R64 `(_Z25selective_scan_bwd_kernelI32Selective_Scan_bwd_kernel_traitsILi64ELi16ELb0ELb1ELb1ELb1ELb1EN3c108BFloat16ENS1_7complexIfEEEEv12SSMParamsBwd) ;  /* 0xfffe9a5040007950 */ /* 0x000fea0003c3ffff */
        .weak           $__internal_142_$__cuda_sm70_shflsync_idx_p
        .type           $__internal_142_$__cuda_sm70_shflsync_idx_p,@function
        .size           $__internal_142_$__cuda_sm70_shflsync_idx_p,($__internal_143_$__cuda_sm70_shflsync_up - $__internal_142_$__cuda_sm70_shflsync_idx_p)
$__internal_142_$__cuda_sm70_shflsync_idx_p:
[----:B------:R-:W-:Y:S01]  /*165b0*/  MOV R125, 0x1f ;  /* 0x0000001f007d7802 */ /* 0x000fe20000000f00 */
[----:B------:R-:W-:Y:S04]  /*165c0*/  WARPSYNC R247 ;  /* 0x000000f700007348 */ /* 0x000fe80003800000 */
[----:B------:R0:W1:Y:S04]  /*165d0*/  SHFL.IDX PT, R66, R64, R66, R125 ;  /* 0x0000004240427389 */ /* 0x00006800000e007d */
[----:B0-----:R-:W0:Y:S01]  /*165e0*/  S2R R125, SR_LANEID ;  /* 0x00000000007d7919 */ /* 0x001e220000000000 */
[----:B------:R-:W-:Y:S01]  /*165f0*/  MOV R64, R65 ;  /* 0x0000004100407202 */ /* 0x000fe20000000f00 */
[----:B------:R-:W-:-:S06]  /*16600*/  HFMA2.MMA R65, -RZ, RZ, 0, 0 ;  /* 0x00000000ff417435 */ /* 0x000fcc00000001ff */
[----:B------:R-:W-:Y:S05]  /*16610*/  RET.REL.NODEC R64 `(_Z25selective_scan_bwd_kernelI32Selective_Scan_bwd_kernel_traitsILi64ELi16ELb0ELb1ELb1ELb1ELb1EN3c108BFloat16ENS1_7complexIfEEEEv12SSMParamsBwd) ;  /* 0xfffe99e040007950 */ /* 0x000fea0003c3ffff */
        .weak           $__internal_143_$__cuda_sm70_shflsync_up
        .type           $__internal_143_$__cuda_sm70_shflsync_up,@function
        .size           $__internal_143_$__cuda_sm70_shflsync_up,(.L_x_14575 - $__internal_143_$__cuda_sm70_shflsync_up)
$__internal_143_$__cuda_sm70_shflsync_up:
[----:B------:R-:W-:Y:S04]  /*16620*/  WARPSYNC R244 ;  /* 0x000000f400007348 */ /* 0x000fe80003800000 */
[----:B------:R0:W1:Y:S02]  /*16630*/  SHFL.UP PT, R66, R65, R66, R245 ;  /* 0x0400004241427389 */ /* 0x00006400000e00f5 */
[----:B0-----:R-:W-:-:S04]  /*16640*/  MOV R65, 0x0 ;  /* 0x0000000000417802 */ /* 0x001fc80000000f00 */
[----:B------:R-:W-:Y:S05]  /*16650*/  RET.REL.NODEC R64 `(_Z25selective_scan_bwd_kernelI32Selective_Scan_bwd_kernel_traitsILi64ELi16ELb0ELb1ELb1ELb1ELb1EN3c108BFloat16ENS1_7complexIfEEEEv12SSMParamsBwd) ;  /* 0xfffe99a040007950 */ /* 0x000fea0003c3ffff */
.L_x_6122:
        /* <DEDUP_REMOVED lines=10> */
.L_x_14575:


//--------------------- .text._Z25selective_scan_bwd_kernelI32Selective_Scan_bwd_kernel_traitsILi64ELi16ELb1ELb0ELb0ELb0ELb0EN3c108BFloat16ENS1_7complexIfEEEEv12SSMParamsBwd --------------------------
	.section	.text._Z25selective_scan_bwd_kernelI32Selective_Scan_bwd_kernel_traitsILi64ELi16ELb1ELb0ELb0ELb0ELb0EN3c108BFloat16ENS1_7complexIfEEEEv12SSMParamsBwd,"ax",@progbits
	.sectioninfo	@"SHI_REGISTERS=231"
	.align	128
        .global         _Z25selective_scan_bwd_kernelI32Selective_Scan_bwd_kernel_traitsILi64ELi16ELb1ELb0ELb0ELb0ELb0EN3c108BFloat16ENS1_7complexIfEEEEv12SSMParamsBwd
        .type           _Z25selective_scan_bwd_kernelI32Selective_Scan_bwd_kernel_traitsILi64ELi16ELb1ELb0ELb0ELb0ELb0EN3c108BFloat16ENS1_7complexIfEEEEv12SSMParamsBwd,@function
        .size           _Z25selective_scan_bwd_kernelI32Selective_Scan_bwd_kernel_traitsILi64ELi16ELb1ELb0ELb0ELb0ELb0EN3c108BFloat16ENS1_7complexIfEEEEv12SSMParamsBwd,(.L_x_14578 - _Z25selective_scan_bwd_kernelI32Selective_Scan_bwd_kernel_traitsILi64ELi16ELb1ELb0ELb0ELb0ELb0EN3c108BFloat16ENS1_7complexIfEEEEv12SSMParamsBwd)
        .other          _Z25selective_scan_bwd_kernelI32Selective_Scan_bwd_kernel_traitsILi64ELi16ELb1ELb0ELb0ELb0ELb0EN3c108BFloat16ENS1_7complexIfEEEEv12SSMParamsBwd,@"STO_CUDA_ENTRY STV_DEFAULT"
_Z25selective_scan_bwd_kernelI32Selective_Scan_bwd_kernel_traitsILi64ELi16ELb1ELb0ELb0ELb0ELb0EN3c108BFloat16ENS1_7complexIfEEEEv12SSMParamsBwd:
.text._Z25selective_scan_bwd_kernelI32Selective_Scan_bwd_kernel_traitsILi64ELi16ELb1ELb0ELb0ELb0ELb0EN3c108BFloat16ENS1_7complexIfEEEEv12SSMParamsBwd:
        /* <DEDUP_REMOVED lines=10> */
[----:B0-----:R-:W-:-:S02]  /*00a0*/  SHF.R.S32.HI R101, RZ, 0x1f, R103 ;  /* 0x0000001fff657819 */ /* 0x001fc40000011467 */
[----:B-1----:R-:W-:-:S03]  /*00b0*/  SHF.R.S32.HI R109, RZ, 0x1f, R126 ;  /* 0x0000001fff6d7819 */ /* 0x002fc6000001147e */
[C---:B------:R-:W-:Y:S02]  /*00c0*/  IMAD R0, R101.reuse, c[0x0][0x1d0], RZ ;  /* 0x0000740065007a24 */ /* 0x040fe400078e02ff */
[C---:B------:R-:W-:Y:S01]  /*00d0*/  @P0 LEA R6, P2, R126.reuse, c[0x0][0x238], 0x2 ;  /* 0x00008e007e060a11 */ /* 0x040fe200078410ff */
[----:B------:R-:W-:Y:S01]  /*00e0*/  IMAD R10, R101, c[0x0][0x1e0], RZ ;  /* 0x00007800650a7a24 */ /* 0x000fe200078e02ff */
[C---:B------:R-:W-:Y:S01]  /*00f0*/  @P1 LEA R8, P3, R126.reuse, c[0x0][0x250], 0x2 ;  /* 0x000094007e081a11 */ /* 0x040fe200078610ff */
[C---:B------:R-:W-:Y:S01]  /*0100*/  IMAD.WIDE.U32 R2, R103.reuse, c[0x0][0x1d0], RZ ;  /* 0x0000740067027a25 */ /* 0x040fe200078e00ff */
[C-C-:B------:R-:W-:Y:S02]  /*0110*/  @P0 LEA.HI.X R7, R126.reuse, c[0x0][0x23c], R109.reuse, 0x2, P2 ;  /* 0x00008f007e070a11 */ /* 0x140fe400010f146d */
[----:B------:R-:W-:Y:S01]  /*0120*/  @P1 LEA.HI.X R9, R126, c[0x0][0x254], R109, 0x2, P3 ;  /* 0x000095007e091a11 */ /* 0x000fe200018f146d */
[C---:B------:R-:W-:Y:S02]  /*0130*/  IMAD R11, R103.reuse, c[0x0][0x1d4], R0 ;  /* 0x00007500670b7a24 */ /* 0x040fe400078e0200 */
[C---:B------:R-:W-:Y:S01]  /*0140*/  IMAD.WIDE.U32 R4, R103.reuse, c[0x0][0x1e0], RZ ;  /* 0x0000780067047a25 */ /* 0x040fe200078e00ff */
[----:B------:R0:W5:Y:S03]  /*0150*/  @P0 LDG.E R107, [R6.64] ;  /* 0x00000004066b0981 */ /* 0x000166000c1e1900 */
[----:B------:R-:W-:Y:S01]  /*0160*/  IMAD R13, R103, c[0x0][0x1e4], R10 ;  /* 0x00007900670d7a24 */ /* 0x000fe200078e020a */
[----:B------:R1:W5:Y:S01]  /*0170*/  @P1 LDG.E R105, [R8.64] ;  /* 0x0000000408691981 */ /* 0x000362000c1e1900 */
[----:B------:R-:W-:Y:S01]  /*0180*/  IMAD R12, R101, c[0x0][0x278], RZ ;  /* 0x00009e00650c7a24 */ /* 0x000fe200078e02ff */
[----:B------:R-:W-:Y:S01]  /*0190*/  IADD3 R3, R3, R11, RZ ;  /* 0x0000000b03037210 */ /* 0x000fe20007ffe0ff */
[----:B------:R-:W-:Y:S01]  /*01a0*/  IMAD R15, R109, c[0x0][0x1e8], RZ ;  /* 0x00007a006d0f7a24 */ /* 0x000fe200078e02ff */
[----:B------:R-:W-:Y:S01]  /*01b0*/  IADD3 R5, R5, R13, RZ ;  /* 0x0000000d05057210 */ /* 0x000fe20007ffe0ff */
[----:B------:R-:W-:Y:S01]  /*01c0*/  IMAD R13, R109, c[0x0][0x1d8], RZ ;  /* 0x000076006d0d7a24 */ /* 0x000fe200078e02ff */
[----:B------:R-:W-:Y:S01]  /*01d0*/  MOV R0, c[0x0][0x174] ;  /* 0x00005d0000007a02 */ /* 0x000fe20000000f00 */
[C---:B0-----:R-:W-:Y:S01]  /*01e0*/  IMAD.WIDE.U32 R6, R103.reuse, c[0x0][0x278], RZ ;  /* 0x00009e0067067a25 */ /* 0x041fe200078e00ff */
[----:B------:R-:W-:Y:S01]  /*01f0*/  ISETP.NE.U32.AND P0, PT, RZ, c[0x0][0x260], PT ;  /* 0x00009800ff007a0c */ /* 0x000fe20003f05070 */
[----:B------:R-:W-:Y:S01]  /*0200*/  CS2R R24, SRZ ;  /* 0x0000000000187805 */ /* 0x000fe2000001ff00 */
[----:B------:R-:W-:Y:S01]  /*0210*/  ISETP.GE.AND P3, PT, R0, 0x1, PT ;  /* 0x000000010000780c */ /* 0x000fe20003f66270 */
[----:B-1----:R-:W-:Y:S01]  /*0220*/  IMAD R9, R103, c[0x0][0x27c], R12 ;  /* 0x00009f0067097a24 */ /* 0x002fe200078e020c */
[----:B------:R-:W-:Y:S01]  /*0230*/  ISETP.NE.AND.EX P0, PT, RZ, c[0x0][0x264], PT, P0 ;  /* 0x00009900ff007a0c */ /* 0x000fe20003f05300 */
[C---:B------:R-:W-:Y:S01]  /*0240*/  IMAD.WIDE.U32 R2, R126.reuse, c[0x0][0x1d8], R2 ;  /* 0x000076007e027a25 */ /* 0x040fe200078e0002 */
[----:B------:R-:W-:Y:S01]  /*0250*/  CS2R R26, SRZ ;  /* 0x00000000001a7805 */ /* 0x000fe2000001ff00 */
[----:B------:R-:W-:Y:S01]  /*0260*/  HFMA2.MMA R99, -RZ, RZ, 0, 0 ;  /* 0x00000000ff637435 */ /* 0x000fe200000001ff */
[----:B------:R-:W-:Y:S01]  /*0270*/  IADD3 R7, R7, R9, RZ ;  /* 0x0000000907077210 */ /* 0x000fe20007ffe0ff */
[----:B------:R-:W-:Y:S01]  /*0280*/  IMAD.WIDE.U32 R4, R126, c[0x0][0x1e8], R4 ;  /* 0x00007a007e047a25 */ /* 0x000fe200078e0004 */
[----:B------:R-:W-:-:S02]  /*0290*/  LEA R9, R0, 0xfffffc00, 0xa ;  /* 0xfffffc0000097811 */ /* 0x000fc400078e50ff */
[----:B------:R-:W-:Y:S01]  /*02a0*/  MOV R124, RZ ;  /* 0x000000ff007c7202 */ /* 0x000fe20000000f00 */
[C---:B------:R-:W-:Y:S01]  /*02b0*/  IMAD R13, R126.reuse, c[0x0][0x1dc], R13 ;  /* 0x000077007e0d7a24 */ /* 0x040fe200078e020d */
[----:B------:R-:W-:Y:S01]  /*02c0*/  SHF.R.S32.HI R11, RZ, 0x1f, R9 ;  /* 0x0000001fff0b7819 */ /* 0x000fe20000011409 */
[C---:B------:R-:W-:Y:S01]  /*02d0*/  IMAD R15, R126.reuse, c[0x0][0x1ec], R15 ;  /* 0x00007b007e0f7a24 */ /* 0x040fe200078e020f */
[----:B------:R-:W-:Y:S01]  /*02e0*/  IADD3 R97, P1, R9, R2, RZ ;  /* 0x0000000209617210 */ /* 0x000fe20007f3e0ff */
[----:B------:R-:W-:Y:S01]  /*02f0*/  IMAD R17, R109, c[0x0][0x280], RZ ;  /* 0x0000a0006d117a24 */ /* 0x000fe200078e02ff */
[----:B------:R-:W-:Y:S01]  /*0300*/  IADD3 R95, P2, R9, R4, RZ ;  /* 0x00000004095f7210 */ /* 0x000fe20007f5e0ff */
[C---:B------:R-:W-:Y:S01]  /*0310*/  IMAD.WIDE.U32 R6, R126.reuse, c[0x0][0x280], R6 ;  /* 0x0000a0007e067a25 */ /* 0x040fe200078e0006 */
[C---:B------:R-:W-:Y:S02]  /*0320*/  IADD3.X R2, R11.reuse, R3, R13, P1, !PT ;  /* 0x000000030b027210 */ /* 0x040fe40000ffe40d */
[----:B------:R-:W-:Y:S01]  /*0330*/  IADD3.X R4, R11, R5, R15, P2, !PT ;  /* 0x000000050b047210 */ /* 0x000fe200017fe40f */
[----:B------:R-:W-:Y:S01]  /*0340*/  IMAD R17, R126, c[0x0][0x284], R17 ;  /* 0x0000a1007e117a24 */ /* 0x000fe200078e0211 */
[----:B------:R-:W-:Y:S01]  /*0350*/  ISETP.NE.U32.AND P1, PT, RZ, c[0x0][0x328], PT ;  /* 0x0000ca00ff007a0c */ /* 0x000fe20003f25070 */
[----:B------:R-:W-:Y:S01]  /*0360*/  @P0 IMAD R0, R103, c[0x0][0x164], R126 ;  /* 0x0000590067000a24 */ /* 0x000fe200078e027e */
[----:B------:R-:W-:-:S02]  /*0370*/  ISETP.NE.U32.AND P2, PT, RZ, c[0x0][0x348], PT ;  /* 0x0000d200ff007a0c */ /* 0x000fc40003f45070 */
[----:B------:R-:W-:Y:S01]  /*0380*/  ISETP.NE.AND.EX P1, PT, RZ, c[0x0][0x32c], PT, P1 ;  /* 0x0000cb00ff007a0c */ /* 0x000fe20003f25310 */
[----:B------:R-:W-:Y:S01]  /*0390*/  @P0 IMAD R0, R0, c[0x0][0x174], RZ ;  /* 0x00005d0000000a24 */ /* 0x000fe200078e02ff */
[----:B------:R-:W-:Y:S02]  /*03a0*/  ISETP.NE.AND.EX P2, PT, RZ, c[0x0][0x34c], PT, P2 ;  /* 0x0000d300ff007a0c */ /* 0x000fe40003f45320 */
[----:B------:R-:W-:Y:S01]  /*03b0*/  IADD3 R9, P4, R9, R6, RZ ;  /* 0x0000000609097210 */ /* 0x000fe20007f9e0ff */
[----:B------:R-:W-:Y:S01]  /*03c0*/  @P0 IMAD R0, R0, c[0x0][0x16c], RZ ;  /* 0x00005b0000000a24 */ /* 0x000fe200078e02ff */
[----:B------:R-:W-:Y:S02]  /*03d0*/  LEA R116, P5, R95, c[0x0][0x248], 0x1 ;  /* 0x000092005f747a11 */ /* 0x000fe400078a08ff */
[----:B------:R-:W-:Y:S02]  /*03e0*/  IADD3.X R6, R11, R7, R17, P4, !PT ;  /* 0x000000070b067210 */ /* 0x000fe400027fe411 */
[----:B------:R-:W-:-:S02]  /*03f0*/  LEA R118, P4, R97, c[0x0][0x240], 0x1 ;  /* 0x0000900061767a11 */ /* 0x000fc400078808ff */
[----:B------:R-:W-:Y:S02]  /*0400*/  @P0 MOV R3, 0x10 ;  /* 0x0000001000030802 */ /* 0x000fe40000000f00 */
[----:B------:R-:W-:Y:S02]  /*0410*/  LEA.HI.X R97, R97, c[0x0][0x244], R2, 0x1, P4 ;  /* 0x0000910061617a11 */ /* 0x000fe400020f0c02 */
[----:B------:R-:W-:Y:S01]  /*0420*/  LEA.HI.X R95, R95, c[0x0][0x24c], R4, 0x1, P5 ;  /* 0x000093005f5f7a11 */ /* 0x000fe200028f0c04 */
[----:B------:R-:W-:Y:S01]  /*0430*/  @P0 IMAD.WIDE R2, R0, R3, c[0x0][0x260] ;  /* 0x0000980000020625 */ /* 0x000fe200078e0203 */
[----:B------:R-:W-:Y:S01]  /*0440*/  LEA R114, P6, R9, c[0x0][0x308], 0x1 ;  /* 0x0000c20009727a11 */ /* 0x000fe200078c08ff */
[----:B------:R-:W-:Y:S01]  /*0450*/  @!P0 CS2R R2, SRZ ;  /* 0x0000000000028805 */ /* 0x000fe2000001ff00 */
[C---:B------:R-:W-:Y:S02]  /*0460*/  @P1 LEA R24, P4, R126.reuse, c[0x0][0x328], 0x2 ;  /* 0x0000ca007e181a11 */ /* 0x040fe400078810ff */
[----:B------:R-:W-:-:S02]  /*0470*/  @P2 LEA R26, P5, R126, c[0x0][0x348], 0x2 ;  /* 0x0000d2007e1a2a11 */ /* 0x000fc400078a10ff */
[----:B------:R-:W-:Y:S02]  /*0480*/  LEA.HI.X R93, R9, c[0x0][0x30c], R6, 0x1, P6 ;  /* 0x0000c300095d7a11 */ /* 0x000fe400030f0c06 */
[C-C-:B------:R-:W-:Y:S02]  /*0490*/  @P1 LEA.HI.X R25, R126.reuse, c[0x0][0x32c], R109.reuse, 0x2, P4 ;  /* 0x0000cb007e191a11 */ /* 0x140fe400020f146d */
[----:B------:R-:W-:Y:S01]  /*04a0*/  @P2 LEA.HI.X R27, R126, c[0x0][0x34c], R109, 0x2, P5 ;  /* 0x0000d3007e1b2a11 */ /* 0x000fe200028f146d */
[----:B------:R-:W-:Y:S05]  /*04b0*/  @!P3 BRA `(.L_x_6123) ;  /* 0x000070400000b947 */ /* 0x000fea0003800000 */
[----:B------:R-:W0:Y:S01]  /*04c0*/  S2R R122, SR_TID.X ;  /* 0x00000000007a7919 */ /* 0x000e220000002100 */
[----:B------:R-:W-:Y:S02]  /*04d0*/  MOV R91, c[0x0][0x174] ;  /* 0x00005d00005b7a02 */ /* 0x000fe40000000f00 */
[----:B------:R-:W-:Y:S01]  /*04e0*/  MOV R124, RZ ;  /* 0x000000ff007c7202 */ /* 0x000fe20000000f00 */
[----:B------:R-:W1:Y:S01]  /*04f0*/  S2R R120, SR_LANEID ;  /* 0x0000000000787919 */ /* 0x000e620000000000 */
[----:B------:R-:W-:-:S02]  /*0500*/  MOV R99, RZ ;  /* 0x000000ff00637202 */ /* 0x000fc40000000f00 */
[----:B0-----:R-:W-:Y:S02]  /*0510*/  SHF.R.S32.HI R5, RZ, 0x1f, R122 ;  /* 0x0000001fff057819 */ /* 0x001fe4000001147a */
[----:B------:R-:W-:Y:S02]  /*0520*/  SHF.L.U32 R89, R122, 0x1, RZ ;  /* 0x000000017a597819 */ /* 0x000fe400000006ff */
[----:B------:R-:W-:Y:S02]  /*0530*/  LEA.HI R5, R5, R122, RZ, 0x5 ;  /* 0x0000007a05057211 */ /* 0x000fe400078f28ff */
[----:B------:R-:W-:Y:S02]  /*0540*/  LOP3.LUT R89, R89, 0xffffffc0, RZ, 0xc0, !PT ;  /* 0xffffffc059597812 */ /* 0x000fe400078ec0ff */
[----:B-1----:R-:W-:Y:S02]  /*0550*/  SHF.R.S32.HI R87, RZ, 0x5, R5 ;  /* 0x00000005ff577819 */ /* 0x002fe40000011405 */
.L_x_6162:
[----:B------:R-:W-:Y:S01]  /*0560*/  BAR.SYNC.DEFER_BLOCKING 0x0 ;  /* 0x0000000000007b1d */ /* 0x000fe20000010000 */
[----:B------:R-:W-:Y:S02]  /*0570*/  LOP3.LUT R85, R89, 0x1f, R122, 0xf8, !PT ;  /* 0x0000001f59557812 */ /* 0x000fe400078ef87a */
[----:B------:R-:W-:-:S05]  /*0580*/  MOV R96, R118 ;  /* 0x0000007600607202 */ /* 0x000fca0000000f00 */
[----:B------:R-:W-:-:S05]  /*0590*/  IMAD.WIDE R12, R85, 0x10, R96 ;  /* 0x00000010550c7825 */ /* 0x000fca00078e0260 */
[----:B------:R-:W2:Y:S04]  /*05a0*/  LDG.E.128 R16, [R12.64] ;  /* 0x000000040c107981 */ /* 0x000ea8000c1e1d00 */
[----:B------:R-:W3:Y:S01]  /*05b0*/  LDG.E.128 R32, [R12.64+0x200] ;  /* 0x000200040c207981 */ /* 0x000ee2000c1e1d00 */
[----:B------:R-:W-:Y:S02]  /*05c0*/  IADD3 R83, R89, R120, RZ ;  /* 0x0000007859537210 */ /* 0x000fe40007ffe0ff */
[----:B------:R-:W-:Y:S02]  /*05d0*/  MOV R94, R116 ;  /* 0x00000074005e7202 */ /* 0x000fe40000000f00 */
[----:B------:R-:W-:-:S03]  /*05e0*/  IADD3 R0, R83, R120, RZ ;  /* 0x0000007853007210 */ /* 0x000fc60007ffe0ff */
[----:B------:R-:W-:Y:S01]  /*05f0*/  IMAD.WIDE R20, R85, 0x10, R94 ;  /* 0x0000001055147825 */ /* 0x000fe200078e025e */
[----:B--2---:R-:W-:Y:S04]  /*0600*/  STS.128 [R83.X16], R16 ;  /* 0x0000001053007388 */ /* 0x004fe8000000cc00 */
[----:B---3--:R0:W-:Y:S01]  /*0610*/  STS.128 [R83.X16+0x200], R32 ;  /* 0x0002002053007388 */ /* 0x0081e2000000cc00 */
[----:B------:R-:W-:-:S06]  /*0620*/  NOP ;  /* 0x0000000000007918 */ /* 0x000fcc0000000000 */
[----:B------:R-:W1:Y:S04]  /*0630*/  LDS.128 R8, [R0.X16] ;  /* 0x0000000000087984 */ /* 0x000e68000000cc00 */
[----:B------:R-:W-:Y:S04]  /*0640*/  LDS.128 R4, [R0.X16+0x10] ;  /* 0x0000100000047984 */ /* 0x000fe8000000cc00 */
[----:B------:R-:W-:Y:S06]  /*0650*/  BAR.SYNC.DEFER_BLOCKING 0x0 ;  /* 0x0000000000007b1d */ /* 0x000fec0000010000 */
[----:B------:R-:W2:Y:S04]  /*0660*/  LDG.E.128 R36, [R20.64] ;  /* 0x0000000414247981 */ /* 0x000ea8000c1e1d00 */
[----:B------:R-:W3:Y:S01]  /*0670*/  LDG.E.128 R40, [R20.64+0x200] ;  /* 0x0002000414287981 */ /* 0x000ee2000c1e1d00 */
[----:B------:R-:W-:-:S05]  /*0680*/  MOV R92, R114 ;  /* 0x00000072005c7202 */ /* 0x000fca0000000f00 */
[----:B------:R-:W-:Y:S01]  /*0690*/  IMAD.WIDE R28, R85, 0x10, R92 ;  /* 0x00000010551c7825 */ /* 0x000fe200078e025c */
[----:B--2---:R-:W-:Y:S04]  /*06a0*/  STS.128 [R83.X16], R36 ;  /* 0x0000002453007388 */ /* 0x004fe8000000cc00 */
[----:B---3--:R-:W-:Y:S01]  /*06b0*/  STS.128 [R83.X16+0x200], R40 ;  /* 0x0002002853007388 */ /* 0x008fe2000000cc00 */
[----:B------:R-:W-:-:S06]  /*06c0*/  NOP ;  /* 0x0000000000007918 */ /* 0x000fcc0000000000 */
[----:B------:R-:W2:Y:S04]  /*06d0*/  LDS.128 R16, [R0.X16] ;  /* 0x0000000000107984 */ /* 0x000ea8000000cc00 */
[----:B------:R-:W3:Y:S04]  /*06e0*/  LDS.128 R12, [R0.X16+0x10] ;  /* 0x00001000000c7984 */ /* 0x000ee8000000cc00 */
[----:B------:R-:W-:Y:S06]  /*06f0*/  BAR.SYNC.DEFER_BLOCKING 0x0 ;  /* 0x0000000000007b1d */ /* 0x000fec0000010000 */
[----:B0-----:R0:W4:Y:S04]  /*0700*/  LDG.E.128 R32, [R28.64] ;  /* 0x000000041c207981 */ /* 0x001128000c1e1d00 */
[----:B------:R0:W4:Y:S01]  /*0710*/  LDG.E.128 R44, [R28.64+0x200] ;  /* 0x000200041c2c7981 */ /* 0x000122000c1e1d00 */
[----:B-1----:R-:W-:Y:S01]  /*0720*/  PRMT R30, RZ, 0x7610, R9 ;  /* 0x00007610ff1e7816 */ /* 0x002fe20000000009 */
[----:B------:R-:W-:Y:S01]  /*0730*/  HFMA2.MMA R112, -RZ, RZ, 0, 0 ;  /* 0x00000000ff707435 */ /* 0x000fe200000001ff */
[----:B------:R-:W-:Y:S01]  /*0740*/  PRMT R31, RZ, 0x5410, R10 ;  /* 0x00005410ff1f7816 */ /* 0x000fe2000000000a */
[----:B------:R-:W-:Y:S01]  /*0750*/  HFMA2.MMA R110, -RZ, RZ, 0, 0 ;  /* 0x00000000ff6e7435 */ /* 0x000fe200000001ff */
[--C-:B--2---:R-:W-:Y:S01]  /*0760*/  PRMT R80, RZ, 0x5410, R16.reuse ;  /* 0x00005410ff507816 */ /* 0x104fe20000000010 */
[----:B------:R-:W-:Y:S01]  /*0770*/  HFMA2.MMA R108, -RZ, RZ, 0, 0 ;  /* 0x00000000ff6c7435 */ /* 0x000fe200000001ff */
[----:B------:R-:W-:Y:S01]  /*0780*/  PRMT R78, RZ, 0x7610, R16 ;  /* 0x00007610ff4e7816 */ /* 0x000fe20000000010 */
[----:B------:R-:W-:Y:S01]  /*0790*/  HFMA2.MMA R106, -RZ, RZ, 0, 0 ;  /* 0x00000000ff6a7435 */ /* 0x000fe200000001ff */
[----:B------:R-:W-:Y:S01]  /*07a0*/  PRMT R76, RZ, 0x5410, R17 ;  /* 0x00005410ff4c7816 */ /* 0x000fe20000000011 */
[----:B------:R-:W-:Y:S01]  /*07b0*/  HFMA2.MMA R104, -RZ, RZ, 0, 0 ;  /* 0x00000000ff687435 */ /* 0x000fe200000001ff */
[----:B0-----:R-:W-:Y:S01]  /*07c0*/  PRMT R28, RZ, 0x5410, R8 ;  /* 0x00005410ff1c7816 */ /* 0x001fe20000000008 */
[----:B------:R-:W-:Y:S01]  /*07d0*/  HFMA2.MMA R102, -RZ, RZ, 0, 0 ;  /* 0x00000000ff667435 */ /* 0x000fe200000001ff */
[----:B------:R-:W-:Y:S01]  /*07e0*/  PRMT R29, RZ, 0x5410, R9 ;  /* 0x00005410ff1d7816 */ /* 0x000fe20000000009 */
[----:B------:R-:W-:Y:S01]  /*07f0*/  HFMA2.MMA R100, -RZ, RZ, 0, 0 ;  /* 0x00000000ff647435 */ /* 0x000fe200000001ff */
[----:B------:R-:W-:Y:S01]  /*0800*/  PRMT R74, RZ, 0x7610, R17 ;  /* 0x00007610ff4a7816 */ /* 0x000fe20000000011 */
[----:B------:R-:W-:Y:S01]  /*0810*/  HFMA2.MMA R98, -RZ, RZ, 0, 0 ;  /* 0x00000000ff627435 */ /* 0x000fe200000001ff */
[----:B------:R-:W-:-:S02]  /*0820*/  PRMT R72, RZ, 0x5410, R18 ;  /* 0x00005410ff487816 */ /* 0x000fc40000000012 */
[----:B------:R-:W-:Y:S02]  /*0830*/  PRMT R70, RZ, 0x7610, R18 ;  /* 0x00007610ff467816 */ /* 0x000fe40000000012 */
[--C-:B------:R-:W-:Y:S02]  /*0840*/  PRMT R68, RZ, 0x5410, R19.reuse ;  /* 0x00005410ff447816 */ /* 0x100fe40000000013 */
[----:B------:R-:W-:Y:S02]  /*0850*/  PRMT R66, RZ, 0x7610, R19 ;  /* 0x00007610ff427816 */ /* 0x000fe40000000013 */
[----:B------:R-:W-:Y:S02]  /*0860*/  MOV R81, RZ ;  /* 0x000000ff00517202 */ /* 0x000fe40000000f00 */
[----:B------:R-:W-:Y:S02]  /*0870*/  MOV R79, RZ ;  /* 0x000000ff004f7202 */ /* 0x000fe40000000f00 */
[----:B------:R-:W-:-:S02]  /*0880*/  MOV R77, RZ ;  /* 0x000000ff004d7202 */ /* 0x000fc40000000f00 */
[----:B------:R-:W-:Y:S02]  /*0890*/  MOV R75, RZ ;  /* 0x000000ff004b7202 */ /* 0x000fe40000000f00 */
[----:B------:R-:W-:Y:S02]  /*08a0*/  MOV R73, RZ ;  /* 0x000000ff00497202 */ /* 0x000fe40000000f00 */
[----:B------:R-:W-:Y:S02]  /*08b0*/  MOV R71, RZ ;  /* 0x000000ff00477202 */ /* 0x000fe40000000f00 */
[----:B------:R-:W-:Y:S02]  /*08c0*/  MOV R69, RZ ;  /* 0x000000ff00457202 */ /* 0x000fe40000000f00 */
[----:B------:R-:W-:Y:S02]  /*08d0*/  MOV R67, RZ ;  /* 0x000000ff00437202 */ /* 0x000fe40000000f00 */
[----:B---3--:R-:W-:-:S02]  /*08e0*/  PRMT R64, RZ, 0x5410, R12 ;  /* 0x00005410ff407816 */ /* 0x008fc4000000000c */
[----:B------:R-:W-:Y:S02]  /*08f0*/  PRMT R62, RZ, 0x7610, R12 ;  /* 0x00007610ff3e7816 */ /* 0x000fe4000000000c */
[--C-:B------:R-:W-:Y:S02]  /*0900*/  PRMT R60, RZ, 0x5410, R13.reuse ;  /* 0x00005410ff3c7816 */ /* 0x100fe4000000000d */
[----:B------:R-:W-:Y:S02]  /*0910*/  PRMT R58, RZ, 0x7610, R13 ;  /* 0x00007610ff3a7816 */ /* 0x000fe4000000000d */
[--C-:B------:R-:W-:Y:S02]  /*0920*/  PRMT R56, RZ, 0x5410, R14.reuse ;  /* 0x00005410ff387816 */ /* 0x100fe4000000000e */
[----:B------:R-:W-:Y:S02]  /*0930*/  PRMT R54, RZ, 0x7610, R14 ;  /* 0x00007610ff367816 */ /* 0x000fe4000000000e */
[----:B------:R-:W-:-:S02]  /*0940*/  PRMT R52, RZ, 0x5410, R15 ;  /* 0x00005410ff347816 */ /* 0x000fc4000000000f */
[----:B------:R-:W-:Y:S01]  /*0950*/  PRMT R50, RZ, 0x7610, R15 ;  /* 0x00007610ff327816 */ /* 0x000fe2000000000f */
[----:B----4-:R-:W-:Y:S04]  /*0960*/  STS.128 [R83.X16], R32 ;  /* 0x0000002053007388 */ /* 0x010fe8000000cc00 */
[----:B------:R-:W-:Y:S01]  /*0970*/  STS.128 [R83.X16+0x200], R44 ;  /* 0x0002002c53007388 */ /* 0x000fe2000000cc00 */
[----:B------:R-:W-:-:S06]  /*0980*/  NOP ;  /* 0x0000000000007918 */ /* 0x000fcc0000000000 */
[----:B------:R-:W0:Y:S04]  /*0990*/  LDS.128 R36, [R0.X16] ;  /* 0x0000000000247984 */ /* 0x000e28000000cc00 */
[----:B------:R0:W1:Y:S02]  /*09a0*/  LDS.128 R20, [R0.X16+0x10] ;  /* 0x0000100000147984 */ /* 0x000064000000cc00 */
[--C-:B0-----:R-:W-:Y:S02]  /*09b0*/  PRMT R0, RZ, 0x5410, R36.reuse ;  /* 0x00005410ff007816 */ /* 0x101fe40000000024 */
[----:B------:R-:W-:Y:S02]  /*09c0*/  PRMT R36, RZ, 0x7610, R36 ;  /* 0x00007610ff247816 */ /* 0x000fe40000000024 */
[----:B------:R-:W-:Y:S01]  /*09d0*/  PRMT R46, RZ, 0x7610, R37 ;  /* 0x00007610ff2e7816 */ /* 0x000fe20000000025 */
[C---:B------:R-:W-:Y:S01]  /*09e0*/  FFMA.FTZ R99, R0.reuse, R28, R99 ;  /* 0x0000001c00637223 */ /* 0x040fe20000010063 */
[----:B------:R-:W-:Y:S01]  /*09f0*/  PRMT R28, RZ, 0x7610, R8 ;  /* 0x00007610ff1c7816 */ /* 0x000fe20000000008 */
[-C--:B-----5:R-:W-:Y:S01]  /*0a00*/  FMUL.FTZ R96, R0, R107.reuse ;  /* 0x0000006b00607220 */ /* 0x0a0fe20000410000 */
[--C-:B------:R-:W-:Y:S01]  /*0a10*/  PRMT R32, RZ, 0x5410, R39.reuse ;  /* 0x00005410ff207816 */ /* 0x100fe20000000027 */
[CC--:B------:R-:W-:Y:S01]  /*0a20*/  FMUL.FTZ R65, R36.reuse, R107.reuse ;  /* 0x0000006b24417220 */ /* 0x0c0fe20000410000 */
[----:B------:R-:W-:Y:S01]  /*0a30*/  PRMT R42, RZ, 0x7610, R39 ;  /* 0x00007610ff2a7816 */ /* 0x000fe20000000027 */
[----:B------:R-:W-:Y:S01]  /*0a40*/  FFMA.FTZ R99, R36, R28, R99 ;  /* 0x0000001c24637223 */ /* 0x000fe20000010063 */
[----:B------:R-:W-:Y:S01]  /*0a50*/  PRMT R28, RZ, 0x5410, R37 ;  /* 0x00005410ff1c7816 */ /* 0x000fe20000000025 */
[-C--:B------:R-:W-:Y:S01]  /*0a60*/  FMUL.FTZ R63, R46, R107.reuse ;  /* 0x0000006b2e3f7220 */ /* 0x080fe20000410000 */
[--C-:B-1----:R-:W-:Y:S01]  /*0a70*/  PRMT R34, RZ, 0x5410, R20.reuse ;  /* 0x00005410ff227816 */ /* 0x102fe20000000014 */
[----:B------:R-:W-:Y:S01]  /*0a80*/  FMUL.FTZ R90, R32, R107 ;  /* 0x0000006b205a7220 */ /* 0x000fe20000410000 */
[----:B------:R-:W-:Y:S01]  /*0a90*/  PRMT R20, RZ, 0x7610, R20 ;  /* 0x00007610ff147816 */ /* 0x000fe20000000014 */
[C---:B------:R-:W-:Y:S01]  /*0aa0*/  FFMA.FTZ R29, R28.reuse, R29, R99 ;  /* 0x0000001d1c1d7223 */ /* 0x040fe20000010063 */
[--C-:B------:R-:W-:Y:S01]  /*0ab0*/  PRMT R128, RZ, 0x5410, R21.reuse ;  /* 0x00005410ff807816 */ /* 0x100fe20000000015 */
[-C--:B------:R-:W-:Y:S01]  /*0ac0*/  FMUL.FTZ R94, R28, R107.reuse ;  /* 0x0000006b1c5e7220 */ /* 0x080fe20000410000 */
[----:B------:R-:W-:Y:S01]  /*0ad0*/  PRMT R130, RZ, 0x7610, R21 ;  /* 0x00007610ff827816 */ /* 0x000fe20000000015 */
[----:B------:R-:W-:Y:S01]  /*0ae0*/  FFMA.FTZ R29, R46, R30, R29 ;  /* 0x0000001e2e1d7223 */ /* 0x000fe2000001001d */
[--C-:B------:R-:W-:Y:S01]  /*0af0*/  PRMT R30, RZ, 0x5410, R38.reuse ;  /* 0x00005410ff1e7816 */ /* 0x100fe20000000026 */
[-C--:B------:R-:W-:Y:S01]  /*0b00*/  FMUL.FTZ R59, R42, R107.reuse ;  /* 0x0000006b2a3b7220 */ /* 0x080fe20000410000 */
[----:B------:R-:W-:Y:S01]  /*0b10*/  PRMT R38, RZ, 0x7610, R38 ;  /* 0x00007610ff267816 */ /* 0x000fe20000000026 */
[----:B------:R-:W-:Y:S01]  /*0b20*/  FMUL.FTZ R88, R34, R107 ;  /* 0x0000006b22587220 */ /* 0x000fe20000410000 */
[----:B------:R-:W-:Y:S01]  /*0b30*/  PRMT R21, RZ, 0x5410, R6 ;  /* 0x00005410ff157816 */ /* 0x000fe20000000006 */
[C---:B------:R-:W-:Y:S01]  /*0b40*/  FFMA.FTZ R29, R30.reuse, R31, R29 ;  /* 0x0000001f1e1d7223 */ /* 0x040fe2000001001d */
[----:B------:R-:W-:Y:S01]  /*0b50*/  PRMT R31, RZ, 0x7610, R10 ;  /* 0x00007610ff1f7816 */ /* 0x000fe2000000000a */
[-C--:B------:R-:W-:Y:S01]  /*0b60*/  FMUL.FTZ R92, R30, R107.reuse ;  /* 0x0000006b1e5c7220 */ /* 0x080fe20000410000 */
[--C-:B------:R-:W-:Y:S01]  /*0b70*/  PRMT R132, RZ, 0x5410, R22.reuse ;  /* 0x00005410ff847816 */ /* 0x100fe20000000016 */
[C---:B------:R-:W-:Y:S01]  /*0b80*/  FMUL.FTZ R61, R38.reuse, R107 ;  /* 0x0000006b263d7220 */ /* 0x040fe20000410000 */
[----:B------:R-:W-:Y:S01]  /*0b90*/  PRMT R22, RZ, 0x7610, R22 ;  /* 0x00007610ff167816 */ /* 0x000fe20000000016 */
[----:B------:R-:W-:Y:S01]  /*0ba0*/  FFMA.FTZ R29, R38, R31, R29 ;  /* 0x0000001f261d7223 */ /* 0x000fe2000001001d */
[----:B------:R-:W-:Y:S01]  /*0bb0*/  PRMT R31, RZ, 0x5410, R11 ;  /* 0x00005410ff1f7816 */ /* 0x000fe2000000000b */
[-C--:B------:R-:W-:Y:S01]  /*0bc0*/  FMUL.FTZ R57, R20, R107.reuse ;  /* 0x0000006b14397220 */ /* 0x080fe20000410000 */
[--C-:B------:R-:W-:Y:S01]  /*0bd0*/  PRMT R134, RZ, 0x5410, R23.reuse ;  /* 0x00005410ff867816 */ /* 0x100fe20000000017 */
[----:B------:R-:W-:Y:S01]  /*0be0*/  FMUL.FTZ R86, R128, R107 ;  /* 0x0000006b80567220 */ /* 0x000fe20000410000 */
[----:B------:R-:W-:Y:S01]  /*0bf0*/  PRMT R16, RZ, 0x7610, R23 ;  /* 0x00007610ff107816 */ /* 0x000fe20000000017 */
[----:B------:R-:W-:Y:S01]  /*0c00*/  FFMA.FTZ R29, R32, R31, R29 ;  /* 0x0000001f201d7223 */ /* 0x000fe2000001001d */
[----:B------:R-:W-:Y:S01]  /*0c10*/  PRMT R31, RZ, 0x7610, R11 ;  /* 0x00007610ff1f7816 */ /* 0x000fe2000000000b */
[-C--:B------:R-:W-:Y:S01]  /*0c20*/  FMUL.FTZ R55, R130, R107.reuse ;  /* 0x0000006b82377220 */ /* 0x080fe20000410000 */
[----:B------:R-:W-:Y:S01]  /*0c30*/  PRMT R99, RZ, 0x7610, R7 ;  /* 0x00007610ff637816 */ /* 0x000fe20000000007 */
[----:B------:R-:W-:-:S02]  /*0c40*/  FMUL.FTZ R84, R132, R107 ;  /* 0x0000006b84547220 */ /* 0x000fc40000410000 */
[----:B------:R-:W-:Y:S01]  /*0c50*/  FFMA.FTZ R29, R42, R31, R29 ;  /* 0x0000001f2a1d7223 */ /* 0x000fe2000001001d */
[--C-:B------:R-:W-:Y:S01]  /*0c60*/  PRMT R31, RZ, 0x5410, R4.reuse ;  /* 0x00005410ff1f7816 */ /* 0x100fe20000000004 */
[-C--:B------:R-:W-:Y:S02]  /*0c70*/  FMUL.FTZ R53, R22, R107.reuse ;  /* 0x0000006b16357220 */ /* 0x080fe40000410000 */
[----:B------:R-:W-:Y:S02]  /*0c80*/  FMUL.FTZ R82, R134, R107 ;  /* 0x0000006b86527220 */ /* 0x000fe40000410000 */
[----:B------:R-:W-:Y:S01]  /*0c90*/  FFMA.FTZ R29, R34, R31, R29 ;  /* 0x0000001f221d7223 */ /* 0x000fe2000001001d */
[----:B------:R-:W-:Y:S01]  /*0ca0*/  PRMT R31, RZ, 0x7610, R4 ;  /* 0x00007610ff1f7816 */ /* 0x000fe20000000004 */
[----:B------:R-:W-:-:S04]  /*0cb0*/  FMUL.FTZ R51, R16, R107 ;  /* 0x0000006b10337220 */ /* 0x000fc80000410000 */
[----:B------:R-:W-:Y:S01]  /*0cc0*/  FFMA.FTZ R29, R20, R31, R29 ;  /* 0x0000001f141d7223 */ /* 0x000fe2000001001d */
[----:B------:R-:W-:-:S05]  /*0cd0*/  PRMT R31, RZ, 0x5410, R5 ;  /* 0x00005410ff1f7816 */ /* 0x000fca0000000005 */
[----:B------:R-:W-:Y:S01]  /*0ce0*/  FFMA.FTZ R29, R128, R31, R29 ;  /* 0x0000001f801d7223 */ /* 0x000fe2000001001d */
[----:B------:R-:W-:-:S05]  /*0cf0*/  PRMT R31, RZ, 0x7610, R5 ;  /* 0x00007610ff1f7816 */ /* 0x000fca0000000005 */
[----:B------:R-:W-:Y:S01]  /*0d00*/  FFMA.FTZ R29, R130, R31, R29 ;  /* 0x0000001f821d7223 */ /* 0x000fe2000001001d */
[----:B------:R-:W-:-:S03]  /*0d10*/  MOV R31, c[0x0][0x16c] ;  /* 0x00005b00001f7a02 */ /* 0x000fc60000000f00 */
[----:B------:R-:W-:Y:S01]  /*0d20*/  FFMA.FTZ R21, R132, R21, R29 ;  /* 0x0000001584157223 */ /* 0x000fe2000001001d */
[----:B------:R-:W-:Y:S01]  /*0d30*/  BAR.SYNC.DEFER_BLOCKING 0x0 ;  /* 0x0000000000007b1d */ /* 0x000fe20000010000 */
[----:B------:R-:W-:Y:S02]  /*0d40*/  ISETP.GE.AND P0, PT, R31, 0x1, PT ;  /* 0x000000011f00780c */ /* 0x000fe40003f06270 */
[----:B------:R-:W-:-:S05]  /*0d50*/  PRMT R29, RZ, 0x7610, R6 ;  /* 0x00007610ff1d7816 */ /* 0x000fca0000000006 */
[----:B------:R-:W-:Y:S01]  /*0d60*/  FFMA.FTZ R21, R22, R29, R21 ;  /* 0x0000001d16157223 */ /* 0x000fe20000010015 */
[----:B------:R-:W-:-:S05]  /*0d70*/  PRMT R29, RZ, 0x5410, R7 ;  /* 0x00005410ff1d7816 */ /* 0x000fca0000000007 */
[----:B------:R-:W-:-:S04]  /*0d80*/  FFMA.FTZ R21, R134, R29, R21 ;  /* 0x0000001d86157223 */ /* 0x000fc80000010015 */
[----:B------:R-:W-:Y:S01]  /*0d90*/  FFMA.FTZ R99, R16, R99, R21 ;  /* 0x0000006310637223 */ /* 0x000fe20000010015 */
[----:B------:R-:W-:Y:S05]  /*0da0*/  @!P0 BRA `(.L_x_6124) ;  /* 0x0000621000008947 */ /* 0x000fea0003800000 */
[----:B------:R-:W-:Y:S01]  /*0db0*/  FADD.FTZ R49, R0, R0 ;  /* 0x0000000000317221 */ /* 0x000fe20000010000 */
[----:B------:R-:W-:Y:S01]  /*0dc0*/  MOV R0, RZ ;  /* 0x000000ff00007202 */ /* 0x000fe20000000f00 */
[----:B------:R-:W-:Y:S01]  /*0dd0*/  FADD.FTZ R48, R36, R36 ;  /* 0x0000002424307221 */ /* 0x000fe20000010000 */
[----:B------:R-:W-:Y:S01]  /*0de0*/  MOV R112, RZ ;  /* 0x000000ff00707202 */ /* 0x000fe20000000f00 */
[----:B------:R-:W-:Y:S01]  /*0df0*/  FADD.FTZ R44, R38, R38 ;  /* 0x00000026262c7221 */ /* 0x000fe20000010000 */
[----:B------:R-:W-:Y:S01]  /*0e00*/  MOV R81, RZ ;  /* 0x000000ff00517202 */ /* 0x000fe20000000f00 */
[----:B------:R-:W-:Y:S01]  /*0e10*/  FADD.FTZ R41, R34, R34 ;  /* 0x0000002222297221 */ /* 0x000fe20000010000 */
[----:B------:R-:W-:Y:S01]  /*0e20*/  MOV R110, RZ ;  /* 0x000000ff006e7202 */ /* 0x000fe20000000f00 */
[--C-:B------:R-:W-:Y:S01]  /*0e30*/  FADD.FTZ R80, R80, R105.reuse ;  /* 0x0000006950507221 */ /* 0x100fe20000010000 */
        /* <DEDUP_REMOVED lines=40> */
.L_x_6161:
        /* <DEDUP_REMOVED lines=48> */
[----:B------:R-:W-:Y:S02]  /*13c0*/  FMUL.FTZ R191, R64, R191 ;  /* 0x000000bf40bf7220 */ /* 0x000fe40000410000 */
        /* <DEDUP_REMOVED lines=39> */
[----:B------:R-:W-:Y:S01]  /*1640*/  @!P1 LEA R15, R13, R0, 0x8 ;  /* 0x000000000d0f9211 */ /* 0x000fe200078e40ff */
[----:B------:R-:W-:-:S03]  /*1650*/  HFMA2.MMA R13, -RZ, RZ, 0, 0 ;  /* 0x00000000ff0d7435 */ /* 0x000fc600000001ff */
        /* <DEDUP_REMOVED lines=8> */
[----:B------:R-:W-:Y:S02]  /*16e0*/  FMUL.RZ R117, R22, 0.15915493667125701904 ;  /* 0x3e22f98316757820 */ /* 0x000fe4000040c000 */
[----:B---3--:R-:W-:Y:S01]  /*16f0*/  FMUL.FTZ R150, R17, R18 ;  /* 0x0000001211967220 */ /* 0x008fe20000410000 */
[----:B------:R-:W-:Y:S01]  /*1700*/  MUFU.SIN R134, R111 ;  /* 0x0000006f00867308 */ /* 0x000fe20000000400 */
[----:B0-----:R-:W-:-:S05]  /*1710*/  @!P0 IADD3 R23, R91, -0x2, RZ ;  /* 0xfffffffe5b178810 */ /* 0x001fca0007ffe0ff */
[----:B------:R-:W-:Y:S02]  /*1720*/  @!P0 IMAD R23, R23, c[0x0][0x16c], R0 ;  /* 0x00005b0017178a24 */ /* 0x000fe400078e0200 */
[----:B-1----:R-:W-:Y:S01]  /*1730*/  FMUL.FTZ R148, R147, R148 ;  /* 0x0000009493947220 */ /* 0x002fe20000410000 */
[----:B------:R0:W-:Y:S01]  /*1740*/  MUFU.COS R138, R111 ;  /* 0x0000006f008a7308 */ /* 0x0001e20000000000 */
[----:B------:R-:W-:Y:S01]  /*1750*/  @!P0 IMAD.WIDE R22, R23, 0x10, R2 ;  /* 0x0000001017168825 */ /* 0x000fe200078e0202 */
[----:B------:R-:W-:Y:S03]  /*1760*/  BAR.SYNC.DEFER_BLOCKING 0x0 ;  /* 0x0000000000007b1d */ /* 0x000fe60000010000 */
[----:B------:R-:W-:Y:S02]  /*1770*/  FMUL.FTZ R147, R147, R20 ;  /* 0x0000001493937220 */ /* 0x000fe40000410000 */
[----:B--2---:R-:W-:Y:S01]  /*1780*/  FMUL.FTZ R115, R62, R29 ;  /* 0x0000001d3e737220 */ /* 0x004fe20000410000 */
[----:B------:R-:W-:Y:S01]  /*1790*/  MUFU.SIN R132, R31 ;  /* 0x0000001f00847308 */ /* 0x000fe20000000400 */
[----:B------:R-:W-:-:S07]  /*17a0*/  FMUL.FTZ R146, R145, R146 ;  /* 0x0000009291927220 */ /* 0x000fce0000410000 */
[----:B------:R1:W-:Y:S01]  /*17b0*/  MUFU.COS R140, R31 ;  /* 0x0000001f008c7308 */ /* 0x0003e20000000000 */
[----:B------:R-:W-:-:S07]  /*17c0*/  FMUL.FTZ R144, R143, R144 ;  /* 0x000000908f907220 */ /* 0x000fce0000410000 */
[----:B------:R-:W2:Y:S01]  /*17d0*/  MUFU.COS R142, R113 ;  /* 0x00000071008e7308 */ /* 0x000ea20000000000 */
[----:B------:R3:W5:Y:S01]  /*17e0*/  @!P0 LDG.E.128 R12, [R22.64] ;  /* 0x00000004160c8981 */ /* 0x000762000c1e1d00 */
[----:B------:R-:W-:Y:S02]  /*17f0*/  FFMA.FTZ R150, R16, R19, R150 ;  /* 0x0000001310967223 */ /* 0x000fe40000010096 */
[----:B------:R-:W-:Y:S02]  /*1800*/  FMUL.FTZ R145, R145, R30 ;  /* 0x0000001e91917220 */ /* 0x000fe40000410000 */
[----:B------:R-:W-:Y:S02]  /*1810*/  FMUL.RZ R121, R115, 0.15915493667125701904 ;  /* 0x3e22f98373797820 */ /* 0x000fe4000040c000 */
[----:B------:R-:W4:Y:S01]  /*1820*/  MUFU.SIN R130, R113 ;  /* 0x0000007100827308 */ /* 0x000f220000000400 */
[-C--:B0-----:R-:W-:Y:S02]  /*1830*/  FMUL.FTZ R111, R66, R21.reuse ;  /* 0x00000015426f7220 */ /* 0x081fe40000410000 */
[----:B-1----:R-:W-:-:S02]  /*1840*/  FMUL.FTZ R31, R68, R21 ;  /* 0x00000015441f7220 */ /* 0x002fc40000410000 */
[----:B---3--:R-:W-:-:S03]  /*1850*/  FMUL.FTZ R23, R60, R29 ;  /* 0x0000001d3c177220 */ /* 0x008fc60000410000 */
[----:B------:R-:W-:Y:S01]  /*1860*/  MUFU.SIN R152, R117 ;  /* 0x0000007500987308 */ /* 0x000fe20000000400 */
[----:B------:R-:W-:Y:S02]  /*1870*/  FMUL.RZ R123, R23, 0.15915493667125701904 ;  /* 0x3e22f983177b7820 */ /* 0x000fe4000040c000 */
[----:B------:R-:W-:-:S04]  /*1880*/  FMUL.FTZ R23, R58, R29 ;  /* 0x0000001d3a177220 */ /* 0x000fc80000410000 */
[----:B------:R-:W-:Y:S01]  /*1890*/  FMUL.RZ R125, R23, 0.15915493667125701904 ;  /* 0x3e22f983177d7820 */ /* 0x000fe2000040c000 */
[----:B------:R-:W-:Y:S01]  /*18a0*/  MUFU.SIN R131, R121 ;  /* 0x0000007900837308 */ /* 0x000fe20000000400 */
[----:B------:R-:W-:Y:S01]  /*18b0*/  FMUL.FTZ R23, R17, R19 ;  /* 0x0000001311177220 */ /* 0x000fe20000410000 */
[----:B------:R-:W-:-:S05]  /*18c0*/  PRMT R17, RZ, 0x5410, R8 ;  /* 0x00005410ff117816 */ /* 0x000fca0000000008 */
[----:B------:R-:W-:Y:S01]  /*18d0*/  FMUL.FTZ R194, R80, R17 ;  /* 0x0000001150c27220 */ /* 0x000fe20000410000 */
[----:B------:R0:W-:Y:S01]  /*18e0*/  MUFU.COS R115, R121 ;  /* 0x0000007900737308 */ /* 0x0001e20000000000 */
[-C--:B------:R-:W-:Y:S02]  /*18f0*/  FMUL.FTZ R17, RZ, R147.reuse ;  /* 0x00000093ff117220 */ /* 0x080fe40000410000 */
[----:B------:R-:W-:Y:S02]  /*1900*/  FMUL.FTZ R19, R194, R147 ;  /* 0x00000093c2137220 */ /* 0x000fe40000410000 */
[----:B------:R-:W-:Y:S02]  /*1910*/  FFMA.FTZ R166, R16, R18, -R23 ;  /* 0x0000001210a67223 */ /* 0x000fe40000010817 */
[-C--:B------:R-:W-:Y:S01]  /*1920*/  FFMA.FTZ R19, RZ, R148.reuse, R19 ;  /* 0x00000094ff137223 */ /* 0x080fe20000010013 */
[----:B------:R-:W-:Y:S01]  /*1930*/  MUFU.COS R136, R117 ;  /* 0x0000007500887308 */ /* 0x000fe20000000000 */
[----:B------:R-:W-:-:S02]  /*1940*/  FFMA.FTZ R18, R194, R148, -R17 ;  /* 0x00000094c2127223 */ /* 0x000fc40000010811 */
[----:B------:R-:W-:Y:S02]  /*1950*/  FMUL.FTZ R17, R54, R29 ;  /* 0x0000001d36117220 */ /* 0x000fe40000410000 */
[----:B------:R-:W-:Y:S02]  /*1960*/  FADD.FTZ R19, RZ, R19 ;  /* 0x00000013ff137221 */ /* 0x000fe40000010000 */
[----:B------:R-:W-:Y:S01]  /*1970*/  FADD.FTZ R18, R189, R18 ;  /* 0x00000012bd127221 */ /* 0x000fe20000010000 */
[----:B------:R-:W1:Y:S01]  /*1980*/  MUFU.EX2 R111, R111 ;  /* 0x0000006f006f7308 */ /* 0x000e620000000800 */
[----:B------:R-:W-:Y:S02]  /*1990*/  FMUL.RZ R127, R17, 0.15915493667125701904 ;  /* 0x3e22f983117f7820 */ /* 0x000fe4000040c000 */
[C---:B------:R-:W-:Y:S02]  /*19a0*/  FMUL.FTZ R17, R145.reuse, R19 ;  /* 0x0000001391117220 */ /* 0x040fe40000410000 */
[----:B------:R-:W-:-:S02]  /*19b0*/  FMUL.FTZ R23, R145, R18 ;  /* 0x0000001291177220 */ /* 0x000fc40000410000 */
[----:B0-----:R-:W-:Y:S01]  /*19c0*/  FMUL.FTZ R121, R56, R29 ;  /* 0x0000001d38797220 */ /* 0x001fe20000410000 */
[----:B------:R-:W0:Y:S01]  /*19d0*/  MUFU.EX2 R31, R31 ;  /* 0x0000001f001f7308 */ /* 0x000e220000000800 */
[C---:B------:R-:W-:Y:S02]  /*19e0*/  FFMA.FTZ R20, R146.reuse, R18, -R17 ;  /* 0x0000001292147223 */ /* 0x040fe40000010811 */
[----:B------:R-:W-:Y:S02]  /*19f0*/  FFMA.FTZ R23, R146, R19, R23 ;  /* 0x0000001392177223 */ /* 0x000fe40000010017 */
[----:B------:R-:W-:Y:S02]  /*1a00*/  FMUL.RZ R121, R121, 0.15915493667125701904 ;  /* 0x3e22f98379797820 */ /* 0x000fe4000040c000 */
[----:B------:R-:W-:Y:S02]  /*1a10*/  FMUL.FTZ R143, R143, R128 ;  /* 0x000000808f8f7220 */ /* 0x000fe40000410000 */
[----:B------:R-:W-:Y:S01]  /*1a20*/  FADD.FTZ R19, R193, R20 ;  /* 0x00000014c1137221 */ /* 0x000fe20000010000 */
[----:B------:R-:W-:Y:S01]  /*1a30*/  MUFU.SIN R158, R123 ;  /* 0x0000007b009e7308 */ /* 0x000fe20000000400 */
[----:B------:R-:W-:-:S07]  /*1a40*/  FADD.FTZ R23, RZ, R23 ;  /* 0x00000017ff177221 */ /* 0x000fce0000010000 */
[----:B------:R-:W-:Y:S01]  /*1a50*/  MUFU.COS R160, R123 ;  /* 0x0000007b00a07308 */ /* 0x000fe20000000000 */
[----:B------:R-:W-:-:S07]  /*1a60*/  FMUL.FTZ R30, R143, R23 ;  /* 0x000000178f1e7220 */ /* 0x000fce0000410000 */
[----:B------:R-:W-:Y:S08]  /*1a70*/  MUFU.SIN R162, R125 ;  /* 0x0000007d00a27308 */ /* 0x000ff00000000400 */
[----:B------:R-:W-:Y:S01]  /*1a80*/  MUFU.COS R164, R125 ;  /* 0x0000007d00a47308 */ /* 0x000fe20000000000 */
[----:B------:R-:W-:-:S07]  /*1a90*/  FFMA.FTZ R30, R144, R19, -R30 ;  /* 0x00000013901e7223 */ /* 0x000fce000001081e */
[----:B------:R-:W-:Y:S08]  /*1aa0*/  MUFU.SIN R123, R121 ;  /* 0x00000079007b7308 */ /* 0x000ff00000000400 */
[----:B------:R3:W-:Y:S01]  /*1ab0*/  MUFU.COS R125, R121 ;  /* 0x00000079007d7308 */ /* 0x0007e20000000000 */
[----:B--2---:R-:W-:Y:S02]  /*1ac0*/  FMUL.FTZ R142, R141, R142 ;  /* 0x0000008e8d8e7220 */ /* 0x004fe40000410000 */
[----:B---3--:R-:W-:-:S04]  /*1ad0*/  FMUL.FTZ R121, R143, R19 ;  /* 0x000000138f797220 */ /* 0x008fc80000410000 */
[----:B------:R-:W-:Y:S02]  /*1ae0*/  FFMA.FTZ R121, R144, R23, R121 ;  /* 0x0000001790797223 */ /* 0x000fe40000010079 */
[----:B----4-:R-:W-:Y:S02]  /*1af0*/  FMUL.FTZ R141, R141, R130 ;  /* 0x000000828d8d7220 */ /* 0x010fe40000410000 */
[----:B------:R-:W-:Y:S02]  /*1b00*/  FADD.FTZ R121, RZ, R121 ;  /* 0x00000079ff797221 */ /* 0x000fe40000010000 */
[----:B------:R-:W-:Y:S02]  /*1b10*/  FADD.FTZ R30, R201, R30 ;  /* 0x0000001ec91e7221 */ /* 0x000fe40000010000 */
[C---:B-1----:R-:W-:Y:S02]  /*1b20*/  FMUL.FTZ R136, R111.reuse, R136 ;  /* 0x000000886f887220 */ /* 0x042fe40000410000 */
[----:B------:R-:W-:Y:S01]  /*1b30*/  FMUL.FTZ R135, R111, R152 ;  /* 0x000000986f877220 */ /* 0x000fe20000410000 */
[----:B------:R-:W-:Y:S01]  /*1b40*/  PRMT R111, RZ, 0x5410, R10 ;  /* 0x00005410ff6f7816 */ /* 0x000fe2000000000a */
[----:B------:R-:W-:-:S02]  /*1b50*/  FMUL.FTZ R113, R64, R29 ;  /* 0x0000001d40717220 */ /* 0x000fc40000410000 */
[C---:B0-----:R-:W-:Y:S02]  /*1b60*/  FMUL.FTZ R138, R31.reuse, R138 ;  /* 0x0000008a1f8a7220 */ /* 0x041fe40000410000 */
[----:B------:R-:W-:Y:S01]  /*1b70*/  FMUL.FTZ R137, R31, R134 ;  /* 0x000000861f897220 */ /* 0x000fe20000410000 */
[----:B------:R-:W-:Y:S01]  /*1b80*/  MUFU.SIN R18, R127 ;  /* 0x0000007f00127308 */ /* 0x000fe20000000400 */
[----:B------:R-:W-:Y:S02]  /*1b90*/  FMUL.FTZ R31, R141, R121 ;  /* 0x000000798d1f7220 */ /* 0x000fe40000410000 */
[----:B------:R-:W-:Y:S02]  /*1ba0*/  FMUL.RZ R119, R113, 0.15915493667125701904 ;  /* 0x3e22f98371777820 */ /* 0x000fe4000040c000 */
[----:B------:R-:W-:-:S03]  /*1bb0*/  FFMA.FTZ R31, R142, R30, -R31 ;  /* 0x0000001e8e1f7223 */ /* 0x000fc6000001081f */
[----:B------:R0:W-:Y:S01]  /*1bc0*/  MUFU.COS R20, R127 ;  /* 0x0000007f00147308 */ /* 0x0001e20000000000 */
[----:B------:R-:W-:Y:S02]  /*1bd0*/  FMUL.FTZ R192, R72, R111 ;  /* 0x0000006f48c07220 */ /* 0x000fe40000410000 */
[----:B------:R-:W-:Y:S02]  /*1be0*/  FMUL.FTZ R113, R64, R21 ;  /* 0x0000001540717220 */ /* 0x000fe40000410000 */
[----:B0-----:R-:W-:-:S03]  /*1bf0*/  FMUL.FTZ R127, R141, R30 ;  /* 0x0000001e8d7f7220 */ /* 0x001fc60000410000 */
[----:B------:R-:W-:Y:S01]  /*1c00*/  MUFU.SIN R154, R119 ;  /* 0x00000077009a7308 */ /* 0x000fe20000000400 */
[----:B------:R-:W-:Y:S02]  /*1c10*/  FMUL.FTZ R140, R139, R140 ;  /* 0x0000008c8b8c7220 */ /* 0x000fe40000410000 */
[----:B------:R-:W-:Y:S02]  /*1c20*/  FFMA.FTZ R127, R142, R121, R127 ;  /* 0x000000798e7f7223 */ /* 0x000fe4000001007f */
[-C--:B------:R-:W-:Y:S02]  /*1c30*/  FMUL.FTZ R22, R62, R21.reuse ;  /* 0x000000153e167220 */ /* 0x080fe40000410000 */
[-C--:B------:R-:W-:Y:S01]  /*1c40*/  FMUL.FTZ R117, R60, R21.reuse ;  /* 0x000000153c757220 */ /* 0x080fe20000410000 */
[----:B------:R0:W-:Y:S01]  /*1c50*/  MUFU.COS R156, R119 ;  /* 0x00000077009c7308 */ /* 0x0001e20000000000 */
[-C--:B------:R-:W-:Y:S02]  /*1c60*/  FMUL.FTZ R16, R56, R21.reuse ;  /* 0x0000001538107220 */ /* 0x080fe40000410000 */
[----:B------:R-:W-:-:S02]  /*1c70*/  FMUL.FTZ R17, R54, R21 ;  /* 0x0000001536117220 */ /* 0x000fc40000410000 */
[----:B------:R-:W-:Y:S02]  /*1c80*/  FMUL.FTZ R139, R139, R132 ;  /* 0x000000848b8b7220 */ /* 0x000fe40000410000 */
[-C--:B------:R-:W-:Y:S02]  /*1c90*/  FMUL.FTZ R19, R52, R21.reuse ;  /* 0x0000001534137220 */ /* 0x080fe40000410000 */
[-C--:B0-----:R-:W-:Y:S02]  /*1ca0*/  FMUL.FTZ R119, R58, R21.reuse ;  /* 0x000000153a777220 */ /* 0x081fe40000410000 */
[----:B------:R-:W-:Y:S02]  /*1cb0*/  FMUL.FTZ R23, R50, R21 ;  /* 0x0000001532177220 */ /* 0x000fe40000410000 */
[----:B------:R-:W-:Y:S02]  /*1cc0*/  FADD.FTZ R31, R192, R31 ;  /* 0x0000001fc01f7221 */ /* 0x000fe40000010000 */
[----:B------:R-:W-:Y:S01]  /*1cd0*/  FMUL.FTZ R21, R52, R29 ;  /* 0x0000001d34157220 */ /* 0x000fe20000410000 */
[----:B------:R-:W0:Y:S01]  /*1ce0*/  MUFU.EX2 R113, R113 ;  /* 0x0000007100717308 */ /* 0x000e220000000800 */
[----:B------:R-:W-:-:S02]  /*1cf0*/  FADD.FTZ R127, RZ, R127 ;  /* 0x0000007fff7f7221 */ /* 0x000fc40000010000 */
[----:B------:R-:W-:Y:S02]  /*1d00*/  FMUL.FTZ R111, R139, R31 ;  /* 0x0000001f8b6f7220 */ /* 0x000fe40000410000 */
[----:B------:R-:W-:Y:S02]  /*1d10*/  FMUL.RZ R121, R21, 0.15915493667125701904 ;  /* 0x3e22f98315797820 */ /* 0x000fe4000040c000 */
[-C--:B------:R-:W-:Y:S01]  /*1d20*/  FMUL.FTZ R21, R139, R127.reuse ;  /* 0x0000007f8b157220 */ /* 0x080fe20000410000 */
[----:B------:R-:W1:Y:S01]  /*1d30*/  MUFU.EX2 R22, R22 ;  /* 0x0000001600167308 */ /* 0x000e620000000800 */
[C---:B------:R-:W-:Y:S02]  /*1d40*/  FFMA.FTZ R111, R140.reuse, R127, R111 ;  /* 0x0000007f8c6f7223 */ /* 0x040fe4000001006f */
[----:B------:R-:W-:Y:S02]  /*1d50*/  FFMA.FTZ R128, R140, R31, -R21 ;  /* 0x0000001f8c807223 */ /* 0x000fe40000010815 */
[----:B------:R-:W-:-:S02]  /*1d60*/  FMUL.FTZ R21, R50, R29 ;  /* 0x0000001d32157220 */ /* 0x000fc40000410000 */
[----:B------:R-:W-:Y:S01]  /*1d70*/  FADD.FTZ R111, RZ, R111 ;  /* 0x0000006fff6f7221 */ /* 0x000fe20000010000 */
[----:B------:R-:W2:Y:S01]  /*1d80*/  MUFU.EX2 R119, R119 ;  /* 0x0000007700777308 */ /* 0x000ea20000000800 */
[----:B------:R-:W-:Y:S02]  /*1d90*/  FMUL.RZ R149, R21, 0.15915493667125701904 ;  /* 0x3e22f98315957820 */ /* 0x000fe4000040c000 */
[----:B------:R-:W-:Y:S02]  /*1da0*/  FADD.FTZ R21, R197, R128 ;  /* 0x00000080c5157221 */ /* 0x000fe40000010000 */
[----:B------:R-:W-:-:S03]  /*1db0*/  FMUL.FTZ R31, R137, R111 ;  /* 0x0000006f891f7220 */ /* 0x000fc60000410000 */
[----:B------:R-:W3:Y:S01]  /*1dc0*/  MUFU.EX2 R16, R16 ;  /* 0x0000001000107308 */ /* 0x000ee20000000800 */
[C---:B0-----:R-:W-:Y:S02]  /*1dd0*/  FMUL.FTZ R134, R113.reuse, R156 ;  /* 0x0000009c71867220 */ /* 0x041fe40000410000 */
[----:B------:R-:W-:Y:S02]  /*1de0*/  FMUL.FTZ R133, R113, R154 ;  /* 0x0000009a71857220 */ /* 0x000fe40000410000 */
[----:B------:R-:W-:-:S03]  /*1df0*/  FMUL.FTZ R113, R137, R21 ;  /* 0x0000001589717220 */ /* 0x000fc60000410000 */
[----:B------:R-:W0:Y:S01]  /*1e00*/  MUFU.EX2 R17, R17 ;  /* 0x0000001100117308 */ /* 0x000e220000000800 */
[----:B------:R-:W-:Y:S01]  /*1e10*/  FFMA.FTZ R31, R138, R21, -R31 ;  /* 0x000000158a1f7223 */ /* 0x000fe2000001081f */
[----:B------:R-:W-:Y:S01]  /*1e20*/  PRMT R21, RZ, 0x5410, R11 ;  /* 0x00005410ff157816 */ /* 0x000fe2000000000b */
[C---:B-1----:R-:W-:Y:S02]  /*1e30*/  FMUL.FTZ R132, R22.reuse, R115 ;  /* 0x0000007316847220 */ /* 0x042fe40000410000 */
[----:B------:R-:W-:-:S03]  /*1e40*/  FMUL.FTZ R131, R22, R131 ;  /* 0x0000008316837220 */ /* 0x000fc60000410000 */
[----:B------:R-:W1:Y:S01]  /*1e50*/  MUFU.EX2 R117, R117 ;  /* 0x0000007500757308 */ /* 0x000e620000000800 */
[----:B------:R-:W-:Y:S02]  /*1e60*/  FFMA.FTZ R113, R138, R111, R113 ;  /* 0x0000006f8a717223 */ /* 0x000fe40000010071 */
[----:B------:R-:W-:-:S05]  /*1e70*/  FMUL.FTZ R196, R68, R21 ;  /* 0x0000001544c47220 */ /* 0x000fca0000410000 */
[----:B------:R-:W-:Y:S01]  /*1e80*/  MUFU.EX2 R19, R19 ;  /* 0x0000001300137308 */ /* 0x000fe20000000800 */
[----:B------:R-:W-:Y:S02]  /*1e90*/  FADD.FTZ R113, RZ, R113 ;  /* 0x00000071ff717221 */ /* 0x000fe40000010000 */
[----:B------:R-:W-:-:S05]  /*1ea0*/  FADD.FTZ R31, R196, R31 ;  /* 0x0000001fc41f7221 */ /* 0x000fca0000010000 */
[----:B------:R-:W-:Y:S01]  /*1eb0*/  MUFU.SIN R30, R121 ;  /* 0x00000079001e7308 */ /* 0x000fe20000000400 */
[----:B--2---:R-:W-:-:S07]  /*1ec0*/  FMUL.FTZ R128, R119, R164 ;  /* 0x000000a477807220 */ /* 0x004fce0000410000 */
[----:B------:R2:W4:Y:S01]  /*1ed0*/  MUFU.COS R22, R121 ;  /* 0x0000007900167308 */ /* 0x0005220000000000 */
[----:B------:R-:W-:Y:S02]  /*1ee0*/  FMUL.FTZ R127, R119, R162 ;  /* 0x000000a2777f7220 */ /* 0x000fe40000410000 */
[C---:B---3--:R-:W-:Y:S02]  /*1ef0*/  FMUL.FTZ R125, R16.reuse, R125 ;  /* 0x0000007d107d7220 */ /* 0x048fe40000410000 */
[----:B------:R-:W-:Y:S02]  /*1f00*/  FMUL.FTZ R123, R16, R123 ;  /* 0x0000007b107b7220 */ /* 0x000fe40000410000 */
[C---:B0-----:R-:W-:Y:S02]  /*1f10*/  FMUL.FTZ R119, R17.reuse, R18 ;  /* 0x0000001211777220 */ /* 0x041fe40000410000 */
[----:B--2---:R-:W-:Y:S02]  /*1f20*/  FMUL.FTZ R121, R17, R20 ;  /* 0x0000001411797220 */ /* 0x004fe40000410000 */
[----:B------:R-:W-:-:S02]  /*1f30*/  FMUL.FTZ R16, R135, R113 ;  /* 0x0000007187107220 */ /* 0x000fc40000410000 */
[-C--:B------:R-:W-:Y:S02]  /*1f40*/  FMUL.FTZ R17, R135, R31.reuse ;  /* 0x0000001f87117220 */ /* 0x080fe40000410000 */
[C---:B------:R-:W-:Y:S02]  /*1f50*/  FFMA.FTZ R16, R136.reuse, R31, -R16 ;  /* 0x0000001f88107223 */ /* 0x040fe40000010810 */
[----:B------:R-:W-:Y:S02]  /*1f60*/  FFMA.FTZ R17, R136, R113, R17 ;  /* 0x0000007188117223 */ /* 0x000fe40000010011 */
[C---:B-1----:R-:W-:Y:S02]  /*1f70*/  FMUL.FTZ R130, R117.reuse, R160 ;  /* 0x000000a075827220 */ /* 0x042fe40000410000 */
[----:B------:R-:W-:Y:S02]  /*1f80*/  FMUL.FTZ R129, R117, R158 ;  /* 0x0000009e75817220 */ /* 0x000fe40000410000 */
[----:B----4-:R-:W-:-:S02]  /*1f90*/  FMUL.FTZ R117, R19, R22 ;  /* 0x0000001613757220 */ /* 0x010fc40000410000 */
[----:B------:R-:W-:Y:S02]  /*1fa0*/  FMUL.FTZ R115, R19, R30 ;  /* 0x0000001e13737220 */ /* 0x000fe40000410000 */
[----:B------:R-:W-:Y:S02]  /*1fb0*/  FADD.FTZ R19, RZ, R17 ;  /* 0x00000011ff137221 */ /* 0x000fe40000010000 */
[----:B------:R-:W-:Y:S02]  /*1fc0*/  FADD.FTZ R18, R199, R16 ;  /* 0x00000010c7127221 */ /* 0x000fe40000010000 */
[-C--:B------:R-:W-:Y:S02]  /*1fd0*/  FMUL.FTZ R16, R32, R147.reuse ;  /* 0x0000009320107220 */ /* 0x080fe40000410000 */
[----:B------:R-:W-:Y:S02]  /*1fe0*/  FMUL.FTZ R17, R33, R147 ;  /* 0x0000009321117220 */ /* 0x000fe40000410000 */
[----:B------:R-:W-:-:S02]  /*1ff0*/  FMUL.FTZ R21, R133, R19 ;  /* 0x0000001385157220 */ /* 0x000fc40000410000 */
[----:B------:R-:W-:Y:S02]  /*2000*/  FFMA.FTZ R16, R33, R148, R16 ;  /* 0x0000009421107223 */ /* 0x000fe40000010010 */
[----:B------:R-:W-:Y:S02]  /*2010*/  FMUL.FTZ R22, R133, R18 ;  /* 0x0000001285167220 */ /* 0x000fe40000410000 */
[----:B------:R-:W-:Y:S02]  /*2020*/  FFMA.FTZ R17, R32, R148, -R17 ;  /* 0x0000009420117223 */ /* 0x000fe40000010811 */
[C---:B------:R-:W-:Y:S02]  /*2030*/  FFMA.FTZ R20, R134.reuse, R18, -R21 ;  /* 0x0000001286147223 */ /* 0x040fe40000010815 */
[----:B------:R-:W-:Y:S02]  /*2040*/  FMUL.FTZ R18, R145, R16 ;  /* 0x0000001091127220 */ /* 0x000fe40000410000 */
[----:B------:R-:W-:-:S02]  /*2050*/  FFMA.FTZ R22, R134, R19, R22 ;  /* 0x0000001386167223 */ /* 0x000fc40000010016 */
[-C--:B------:R-:W-:Y:S02]  /*2060*/  FMUL.FTZ R19, R145, R17.reuse ;  /* 0x0000001191137220 */ /* 0x080fe40000410000 */
[C---:B------:R-:W-:Y:S02]  /*2070*/  FFMA.FTZ R18, R146.reuse, R17, -R18 ;  /* 0x0000001192127223 */ /* 0x040fe40000010812 */
[----:B------:R-:W-:Y:S02]  /*2080*/  FFMA.FTZ R19, R146, R16, R19 ;  /* 0x0000001092137223 */ /* 0x000fe40000010013 */
[C---:B------:R-:W-:Y:S02]  /*2090*/  FMUL.FTZ R16, R143.reuse, R18 ;  /* 0x000000128f107220 */ /* 0x040fe40000410000 */
[-C--:B------:R-:W-:Y:S01]  /*20a0*/  FMUL.FTZ R17, R143, R19.reuse ;  /* 0x000000138f117220 */ /* 0x080fe20000410000 */
[----:B------:R-:W-:Y:S01]  /*20b0*/  MUFU.EX2 R23, R23 ;  /* 0x0000001700177308 */ /* 0x000fe20000000800 */
[----:B------:R-:W-:-:S02]  /*20c0*/  FFMA.FTZ R16, R144, R19, R16 ;  /* 0x0000001390107223 */ /* 0x000fc40000010010 */
[----:B------:R-:W-:Y:S02]  /*20d0*/  FFMA.FTZ R17, R144, R18, -R17 ;  /* 0x0000001290117223 */ /* 0x000fe40000010811 */
[----:B------:R-:W-:-:S03]  /*20e0*/  FMUL.FTZ R18, R141, R16 ;  /* 0x000000108d127220 */ /* 0x000fc60000410000 */
[----:B------:R-:W0:Y:S01]  /*20f0*/  MUFU.COS R154, R149 ;  /* 0x00000095009a7308 */ /* 0x000e220000000000 */
[----:B------:R-:W-:-:S07]  /*2100*/  FMUL.FTZ R19, R141, R17 ;  /* 0x000000118d137220 */ /* 0x000fce0000410000 */
[----:B------:R-:W1:Y:S01]  /*2110*/  MUFU.SIN R152, R149 ;  /* 0x0000009500987308 */ /* 0x000e620000000400 */
[C---:B------:R-:W-:Y:S02]  /*2120*/  FFMA.FTZ R18, R142.reuse, R17, -R18 ;  /* 0x000000118e127223 */ /* 0x040fe40000010812 */
[----:B------:R-:W-:Y:S02]  /*2130*/  FADD.FTZ R22, RZ, R22 ;  /* 0x00000016ff167221 */ /* 0x000fe40000010000 */
[----:B------:R-:W-:Y:S02]  /*2140*/  FFMA.FTZ R19, R142, R16, R19 ;  /* 0x000000108e137223 */ /* 0x000fe40000010013 */
[----:B------:R-:W-:Y:S01]  /*2150*/  FMUL.FTZ R16, R139, R18 ;  /* 0x000000128b107220 */ /* 0x000fe20000410000 */
[----:B------:R-:W-:Y:S01]  /*2160*/  PRMT R195, RZ, 0x7610, R4 ;  /* 0x00007610ffc37816 */ /* 0x000fe20000000004 */
[----:B------:R-:W-:Y:S02]  /*2170*/  FADD.FTZ R20, R191, R20 ;  /* 0x00000014bf147221 */ /* 0x000fe40000010000 */
[----:B------:R-:W-:-:S02]  /*2180*/  FMUL.FTZ R21, R131, R22 ;  /* 0x0000001683157220 */ /* 0x000fc40000410000 */
[-C--:B------:R-:W-:Y:S02]  /*2190*/  FMUL.FTZ R17, R139, R19.reuse ;  /* 0x000000138b117220 */ /* 0x080fe40000410000 */
[----:B------:R-:W-:Y:S02]  /*21a0*/  FFMA.FTZ R16, R140, R19, R16 ;  /* 0x000000138c107223 */ /* 0x000fe40000010010 */
[C---:B0-----:R-:W-:Y:S02]  /*21b0*/  FMUL.FTZ R113, R23.reuse, R154 ;  /* 0x0000009a17717220 */ /* 0x041fe40000410000 */
[----:B-1----:R-:W-:Y:S02]  /*21c0*/  FMUL.FTZ R111, R23, R152 ;  /* 0x00000098176f7220 */ /* 0x002fe40000410000 */
[-C--:B------:R-:W-:Y:S02]  /*21d0*/  FMUL.FTZ R23, R131, R20.reuse ;  /* 0x0000001483177220 */ /* 0x080fe40000410000 */
[----:B------:R-:W-:-:S02]  /*21e0*/  FFMA.FTZ R20, R132, R20, -R21 ;  /* 0x0000001484147223 */ /* 0x000fc40000010815 */
[----:B------:R-:W-:Y:S02]  /*21f0*/  FMUL.FTZ R195, R62, R195 ;  /* 0x000000c33ec37220 */ /* 0x000fe40000410000 */
[----:B------:R-:W-:Y:S02]  /*2200*/  FFMA.FTZ R17, R140, R18, -R17 ;  /* 0x000000128c117223 */ /* 0x000fe40000010811 */
[----:B------:R-:W-:Y:S02]  /*2210*/  FMUL.FTZ R18, R137, R16 ;  /* 0x0000001089127220 */ /* 0x000fe40000410000 */
[----:B------:R-:W-:Y:S02]  /*2220*/  FFMA.FTZ R23, R132, R22, R23 ;  /* 0x0000001684177223 */ /* 0x000fe40000010017 */
[----:B------:R-:W-:Y:S02]  /*2230*/  FADD.FTZ R20, R195, R20 ;  /* 0x00000014c3147221 */ /* 0x000fe40000010000 */
[----:B------:R-:W-:-:S02]  /*2240*/  FMUL.FTZ R19, R137, R17 ;  /* 0x0000001189137220 */ /* 0x000fc40000410000 */
[C---:B------:R-:W-:Y:S02]  /*2250*/  FFMA.FTZ R18, R138.reuse, R17, -R18 ;  /* 0x000000118a127223 */ /* 0x040fe40000010812 */
[----:B------:R-:W-:Y:S02]  /*2260*/  FADD.FTZ R23, RZ, R23 ;  /* 0x00000017ff177221 */ /* 0x000fe40000010000 */
[----:B------:R-:W-:Y:S02]  /*2270*/  FMUL.FTZ R22, R129, R20 ;  /* 0x0000001481167220 */ /* 0x000fe40000410000 */
[----:B------:R-:W-:Y:S02]  /*2280*/  FFMA.FTZ R19, R138, R16, R19 ;  /* 0x000000108a137223 */ /* 0x000fe40000010013 */
[----:B------:R-:W-:Y:S02]  /*2290*/  FMUL.FTZ R16, R135, R18 ;  /* 0x0000001287107220 */ /* 0x000fe40000410000 */
[----:B------:R-:W-:-:S02]  /*22a0*/  FMUL.FTZ R21, R129, R23 ;  /* 0x0000001781157220 */ /* 0x000fc40000410000 */
[----:B------:R-:W-:Y:S01]  /*22b0*/  FFMA.FTZ R22, R130, R23, R22 ;  /* 0x0000001782167223 */ /* 0x000fe20000010016 */
[----:B------:R-:W-:Y:S01]  /*22c0*/  PRMT R23, RZ, 0x5410, R5 ;  /* 0x00005410ff177816 */ /* 0x000fe20000000005 */
[-C--:B------:R-:W-:Y:S02]  /*22d0*/  FMUL.FTZ R17, R135, R19.reuse ;  /* 0x0000001387117220 */ /* 0x080fe40000410000 */
[C---:B------:R-:W-:Y:S02]  /*22e0*/  FFMA.FTZ R16, R136.reuse, R19, R16 ;  /* 0x0000001388107223 */ /* 0x040fe40000010010 */
        /* <DEDUP_REMOVED lines=12> */
[-C--:B------:R-:W-:Y:S02]  /*23b0*/  FMUL.FTZ R23, R127, R21.reuse ;  /* 0x000000157f177220 */ /* 0x080fe40000410000 */
[----:B------:R-:W-:Y:S02]  /*23c0*/  FFMA.FTZ R20, R128, R21, -R20 ;  /* 0x0000001580147223 */ /* 0x000fe40000010814 */
        /* <DEDUP_REMOVED lines=8> */
[----:B------:R-:W-:Y:S01]  /*2450*/  FMUL.FTZ R23, R123, R20 ;  /* 0x000000147b177220 */ /* 0x000fe20000410000 */
[----:B------:R-:W-:Y:S01]  /*2460*/  PRMT R203, RZ, 0x5410, R6 ;  /* 0x00005410ffcb7816 */ /* 0x000fe20000000006 */
[-C--:B------:R-:W-:Y:S02]  /*2470*/  FMUL.FTZ R19, R129, R17.reuse ;  /* 0x0000001181137220 */ /* 0x080fe40000410000 */
[C---:B------:R-:W-:Y:S02]  /*2480*/  FFMA.FTZ R18, R130.reuse, R17, -R18 ;  /* 0x0000001182127223 */ /* 0x040fe40000010812 */
[-C--:B------:R-:W-:Y:S02]  /*2490*/  FMUL.FTZ R21, R123, R22.reuse ;  /* 0x000000167b157220 */ /* 0x080fe40000410000 */
[----:B------:R-:W-:Y:S02]  /*24a0*/  FFMA.FTZ R23, R125, R22, R23 ;  /* 0x000000167d177223 */ /* 0x000fe40000010017 */
[----:B------:R-:W-:-:S02]  /*24b0*/  FFMA.FTZ R19, R130, R16, R19 ;  /* 0x0000001082137223 */ /* 0x000fc40000010013 */
[----:B------:R-:W-:Y:S02]  /*24c0*/  FMUL.FTZ R16, R127, R18 ;  /* 0x000000127f107220 */ /* 0x000fe40000410000 */
        /* <DEDUP_REMOVED lines=10> */
[-C--:B------:R-:W-:Y:S02]  /*2570*/  FMUL.FTZ R23, R119, R20.reuse ;  /* 0x0000001477177220 */ /* 0x080fe40000410000 */
[----:B------:R-:W-:-:S02]  /*2580*/  FFMA.FTZ R21, R121, R20, -R21 ;  /* 0x0000001479157223 */ /* 0x000fc40000010815 */
        /* <DEDUP_REMOVED lines=9> */
[-C--:B------:R-:W-:Y:S02]  /*2620*/  FMUL.FTZ R17, R119, R16.reuse ;  /* 0x0000001077117220 */ /* 0x080fe40000410000 */
[----:B------:R-:W-:Y:S01]  /*2630*/  FFMA.FTZ R16, R121, R16, R19 ;  /* 0x0000001079107223 */ /* 0x000fe20000010013 */
[----:B------:R-:W-:Y:S01]  /*2640*/  PRMT R19, RZ, 0x5410, R7 ;  /* 0x00005410ff137816 */ /* 0x000fe20000000007 */
[----:B------:R-:W-:-:S02]  /*2650*/  FMUL.FTZ R21, R115, R22 ;  /* 0x0000001673157220 */ /* 0x000fc40000410000 */
[----:B------:R-:W-:Y:S02]  /*2660*/  FFMA.FTZ R23, R117, R22, R23 ;  /* 0x0000001675177223 */ /* 0x000fe40000010017 */
[----:B------:R-:W-:Y:S02]  /*2670*/  FFMA.FTZ R18, R121, R18, -R17 ;  /* 0x0000001279127223 */ /* 0x000fe40000010811 */
[----:B------:R-:W-:Y:S01]  /*2680*/  FMUL.FTZ R17, R115, R16 ;  /* 0x0000001073117220 */ /* 0x000fe20000410000 */
[----:B------:R-:W-:Y:S01]  /*2690*/  ISETP.NE.AND P0, PT, R122, 0x3f, PT ;  /* 0x0000003f7a00780c */ /* 0x000fe20003f05270 */
[----:B------:R-:W-:Y:S02]  /*26a0*/  FFMA.FTZ R21, R117, R20, -R21 ;  /* 0x0000001475157223 */ /* 0x000fe40000010815 */
[----:B------:R-:W-:Y:S02]  /*26b0*/  FMUL.FTZ R200, R52, R19 ;  /* 0x0000001334c87220 */ /* 0x000fe40000410000 */
[----:B------:R-:W-:-:S02]  /*26c0*/  FADD.FTZ R30, RZ, R23 ;  /* 0x00000017ff1e7221 */ /* 0x000fc40000010000 */
[----:B------:R-:W-:Y:S02]  /*26d0*/  FFMA.FTZ R20, R117, R18, -R17 ;  /* 0x0000001275147223 */ /* 0x000fe40000010811 */
[----:B------:R-:W-:Y:S02]  /*26e0*/  FADD.FTZ R22, R200, R21 ;  /* 0x00000015c8167221 */ /* 0x000fe40000010000 */
[----:B------:R-:W-:-:S04]  /*26f0*/  FMUL.FTZ R17, R111, R30 ;  /* 0x0000001e6f117220 */ /* 0x000fc80000410000 */
[-C--:B------:R-:W-:Y:S02]  /*2700*/  FFMA.FTZ R19, R113, R22.reuse, -R17 ;  /* 0x0000001671137223 */ /* 0x080fe40000010811 */
[----:B------:R-:W-:-:S04]  /*2710*/  FMUL.FTZ R22, R111, R22 ;  /* 0x000000166f167220 */ /* 0x000fc80000410000 */
[----:B------:R-:W-:Y:S02]  /*2720*/  FFMA.FTZ R22, R113, R30, R22 ;  /* 0x0000001e71167223 */ /* 0x000fe40000010016 */
[----:B------:R0:W1:Y:S01]  /*2730*/  @P0 LDS.64 R30, [R122.X8+0x20b8] ;  /* 0x0020b8007a1e0984 */ /* 0x0000620000008a00 */
[----:B------:R-:W-:Y:S01]  /*2740*/  FMUL.FTZ R18, R115, R18 ;  /* 0x0000001273127220 */ /* 0x000fe20000410000 */
[----:B------:R-:W-:Y:S01]  /*2750*/  PRMT R21, RZ, 0x7610, R7 ;  /* 0x00007610ff157816 */ /* 0x000fe20000000007 */
[----:B------:R-:W-:Y:S02]  /*2760*/  FMUL.FTZ R17, R111, R20 ;  /* 0x000000146f117220 */ /* 0x000fe40000410000 */
[----:B------:R-:W-:Y:S02]  /*2770*/  FFMA.FTZ R18, R117, R16, R18 ;  /* 0x0000001075127223 */ /* 0x000fe40000010012 */
[----:B------:R-:W-:Y:S01]  /*2780*/  FMUL.FTZ R198, R50, R21 ;  /* 0x0000001532c67220 */ /* 0x000fe20000410000 */
[----:B------:R-:W-:Y:S01]  /*2790*/  BSSY B0, `(.L_x_6125) ;  /* 0x000000f000007945 */ /* 0x000fe20003800000 */
[----:B------:R-:W-:-:S02]  /*27a0*/  FMUL.FTZ R16, R111, R18 ;  /* 0x000000126f107220 */ /* 0x000fc40000410000 */
[C---:B------:R-:W-:Y:S02]  /*27b0*/  FFMA.FTZ R17, R113.reuse, R18, R17 ;  /* 0x0000001271117223 */ /* 0x040fe40000010011 */
[----:B------:R-:W-:Y:S02]  /*27c0*/  FADD.FTZ R18, R198, R19 ;  /* 0x00000013c6127221 */ /* 0x000fe40000010000 */
[----:B------:R-:W-:Y:S02]  /*27d0*/  FFMA.FTZ R16, R113, R20, -R16 ;  /* 0x0000001471107223 */ /* 0x000fe40000010810 */
[----:B------:R-:W-:Y:S01]  /*27e0*/  FADD.FTZ R19, RZ, R22 ;  /* 0x00000016ff137221 */ /* 0x000fe20000010000 */
[----:B------:R-:W-:Y:S05]  /*27f0*/  @P0 BRA `(.L_x_6126) ;  /* 0x0000008000000947 */ /* 0x000fea0003800000 */
[----:B0-----:R-:W-:Y:S02]  /*2800*/  ISETP.NE.AND P0, PT, R91, c[0x0][0x174], PT ;  /* 0x00005d005b007a0c */ /* 0x001fe40003f05270 */
[----:B-1----:R-:W-:Y:S02]  /*2810*/  MOV R30, 0x3f800000 ;  /* 0x3f800000001e7802 */ /* 0x002fe40000000f00 */
[----:B------:R-:W-:-:S09]  /*2820*/  MOV R31, RZ ;  /* 0x000000ff001f7202 */ /* 0x000fd20000000f00 */
[----:B------:R-:W-:-:S04]  /*2830*/  @P0 LEA.HI R20, R91, R91, RZ, 0x1 ;  /* 0x0000005b5b140211 */ /* 0x000fc800078f08ff */
[----:B------:R-:W-:-:S04]  /*2840*/  @P0 LOP3.LUT R20, R20, 0xfffffe, RZ, 0xc0, !PT ;  /* 0x00fffffe14140812 */ /* 0x000fc800078ec0ff */
[----:B------:R-:W-:-:S04]  /*2850*/  @P0 IADD3 R21, -R20, R91, RZ ;  /* 0x0000005b14150210 */ /* 0x000fc80007ffe1ff */
[----:B------:R-:W-:-:S05]  /*2860*/  @P0 LEA R21, R21, R0, 0x8 ;  /* 0x0000000015150211 */ /* 0x000fca00078e40ff */
[----:B------:R0:W1:Y:S02]  /*2870*/  @P0 LDS.64 R30, [R21.X8+0x10b0] ;  /* 0x0010b000151e0984 */ /* 0x0000640000008a00 */
.L_x_6126:
[----:B0-----:R-:W-:Y:S05]  /*2880*/  BSYNC B0 ;  /* 0x0000000000007941 */ /* 0x001fea0003800000 */
.L_x_6125:
        /* <DEDUP_REMOVED lines=52> */
.L_x_6169:
        /* <DEDUP_REMOVED lines=68> */
.L_x_6170:
[----:B------:R-:W-:Y:S01]  /*3010*/  ISETP.GE.AND P0, PT, R120, 0x10, PT ;  /* 0x000000107800780c */ /* 0x000fe20003f06270 */
[----:B--2---:R-:W-:Y:S01]  /*3020*/  FMUL.FTZ R16, R21, R182 ;  /* 0x000000b615107220 */ /* 0x004fe20000410000 */
[----:B------:R-:W-:Y:S01]  /*3030*/  MOV R20, R18 ;  /* 0x0000001200147202 */ /* 0x000fe20000000f00 */
[----:B0--3--:R-:W-:-:S04]  /*3040*/  FMUL.FTZ R18, R185, R182 ;  /* 0x000000b6b9127220 */ /* 0x009fc80000410000 */
[C---:B----4-:R-:W-:Y:S02]  /*3050*/  FFMA.FTZ R17, R19.reuse, R20, R18 ;  /* 0x0000001413117223 */ /* 0x050fe40000010012 */
        /* <DEDUP_REMOVED lines=14> */
[----:B-----5:R-:W-:Y:S05]  /*3140*/  CALL.REL.NOINC `($__internal_145_$__cuda_sm70_shflsync_idx_p) ;  /* 0x00006b7000007944 */ /* 0x020fea0003c00000 */
.L_x_6131:
[----:B------:R-:W-:Y:S05]  /*3150*/  BRA.CONV ~URZ, `(.L_x_6132) ;  /* 0x000000637f007947 */ /* 0x000fea000b800000 */
[----:B0-----:R-:W-:Y:S01]  /*3160*/  HFMA2.MMA R214, -RZ, RZ, 0, 1.847743988037109375e-06 ;  /* 0x0000001fffd67435 */ /* 0x001fe200000001ff */
[----:B------:R-:W-:Y:S02]  /*3170*/  MOV R18, R21 ;  /* 0x0000001500127202 */ /* 0x000fe40000000f00 */
[----:B------:R-:W-:-:S02]  /*3180*/  MOV R211, 0x1f ;  /* 0x0000001f00d37802 */ /* 0x000fc40000000f00 */
[----:B-1----:R-:W-:Y:S02]  /*3190*/  MOV R19, 0xffffffff ;  /* 0xffffffff00137802 */ /* 0x002fe40000000f00 */
[----:B------:R-:W-:Y:S02]  /*31a0*/  MOV R16, 0x31c0 ;  /* 0x000031c000107802 */ /* 0x000fe40000000f00 */
[----:B-----5:R-:W-:Y:S05]  /*31b0*/  CALL.REL.NOINC `($__internal_145_$__cuda_sm70_shflsync_idx_p) ;  /* 0x00006b0000007944 */ /* 0x020fea0003c00000 */
.L_x_6132:
[----:B------:R-:W-:Y:S05]  /*31c0*/  BRA.CONV ~URZ, `(.L_x_6133) ;  /* 0x000000637f007947 */ /* 0x000fea000b800000 */
[----:B0-----:R-:W-:Y:S01]  /*31d0*/  HFMA2.MMA R214, -RZ, RZ, 0, 1.847743988037109375e-06 ;  /* 0x0000001fffd67435 */ /* 0x001fe200000001ff */
[----:B------:R-:W-:Y:S02]  /*31e0*/  MOV R18, R22 ;  /* 0x0000001600127202 */ /* 0x000fe40000000f00 */
[----:B------:R-:W-:Y:S02]  /*31f0*/  MOV R211, 0x1f ;  /* 0x0000001f00d37802 */ /* 0x000fe40000000f00 */
[----:B-1----:R-:W-:Y:S02]  /*3200*/  MOV R19, 0xffffffff ;  /* 0xffffffff00137802 */ /* 0x002fe40000000f00 */
[----:B------:R-:W-:Y:S02]  /*3210*/  MOV R16, 0x3230 ;  /* 0x0000323000107802 */ /* 0x000fe40000000f00 */
[----:B-----5:R-:W-:Y:S05]  /*3220*/  CALL.REL.NOINC `($__internal_145_$__cuda_sm70_shflsync_idx_p) ;  /* 0x00006a9000007944 */ /* 0x020fea0003c00000 */
.L_x_6133:
[----:B------:R-:W-:Y:S05]  /*3230*/  BRA.CONV ~URZ, `(.L_x_6134) ;  /* 0x000000637f007947 */ /* 0x000fea000b800000 */
[----:B0-----:R-:W-:Y:S01]  /*3240*/  HFMA2.MMA R214, -RZ, RZ, 0, 1.847743988037109375e-06 ;  /* 0x0000001fffd67435 */ /* 0x001fe200000001ff */
[----:B------:R-:W-:-:S02]  /*3250*/  MOV R18, R23 ;  /* 0x0000001700127202 */ /* 0x000fc40000000f00 */
[----:B------:R-:W-:Y:S02]  /*3260*/  MOV R211, 0x1f ;  /* 0x0000001f00d37802 */ /* 0x000fe40000000f00 */
[----:B-1----:R-:W-:Y:S02]  /*3270*/  MOV R19, 0xffffffff ;  /* 0xffffffff00137802 */ /* 0x002fe40000000f00 */
[----:B------:R-:W-:Y:S02]  /*3280*/  MOV R16, 0x32a0 ;  /* 0x000032a000107802 */ /* 0x000fe40000000f00 */
[----:B-----5:R-:W-:Y:S05]  /*3290*/  CALL.REL.NOINC `($__internal_145_$__cuda_sm70_shflsync_idx_p) ;  /* 0x00006a2000007944 */ /* 0x020fea0003c00000 */
.L_x_6134:
        /* <DEDUP_REMOVED lines=9> */
.L_x_6171:
        /* <DEDUP_REMOVED lines=23> */
.L_x_6128:
[----:B0-----:R-:W-:Y:S05]  /*34a0*/  BSYNC B0 ;  /* 0x0000000000007941 */ /* 0x001fea0003800000 */
.L_x_6127:
        /* <DEDUP_REMOVED lines=25> */
[----:B------:R-:W-:Y:S02]  /*3640*/  FMUL.FTZ R17, R119, -R20 ;  /* 0x8000001477117220 */ /* 0x000fe40000410000 */
[----:B------:R-:W-:Y:S02]  /*3650*/  FFMA.FTZ R14, R117, R14, -R15 ;  /* 0x0000000e750e7223 */ /* 0x000fe4000001080f */
[C---:B------:R-:W-:Y:S02]  /*3660*/  FMUL.FTZ R15, R119.reuse, -R16 ;  /* 0x80000010770f7220 */ /* 0x040fe40000410000 */
[----:B------:R-:W-:-:S02]  /*3670*/  FMUL.FTZ R21, R119, -R18 ;  /* 0x8000001277157220 */ /* 0x000fc40000410000 */
[----:B------:R-:W-:Y:S02]  /*3680*/  FFMA.FTZ R19, R121, R18, -R17 ;  /* 0x0000001279137223 */ /* 0x000fe40000010811 */
[-C--:B------:R-:W-:Y:S02]  /*3690*/  FMUL.FTZ R17, R119, -R14.reuse ;  /* 0x8000000e77117220 */ /* 0x080fe40000410000 */
[C---:B------:R-:W-:Y:S02]  /*36a0*/  FFMA.FTZ R14, R121.reuse, R14, -R15 ;  /* 0x0000000e790e7223 */ /* 0x040fe4000001080f */
[C---:B------:R-:W-:Y:S02]  /*36b0*/  FFMA.FTZ R21, R121.reuse, R20, R21 ;  /* 0x0000001479157223 */ /* 0x040fe40000010015 */
[----:B------:R-:W-:Y:S02]  /*36c0*/  FFMA.FTZ R16, R121, R16, R17 ;  /* 0x0000001079107223 */ /* 0x000fe40000010011 */
[----:B------:R-:W-:-:S02]  /*36d0*/  FMUL.FTZ R17, R123, -R14 ;  /* 0x8000000e7b117220 */ /* 0x000fc40000410000 */
[----:B------:R-:W-:Y:S02]  /*36e0*/  FADD.FTZ R20, -R152, R21 ;  /* 0x0000001598147221 */ /* 0x000fe40000010100 */
[----:B------:R-:W-:Y:S02]  /*36f0*/  FADD.FTZ R18, R168, R19 ;  /* 0x00000013a8127221 */ /* 0x000fe40000010000 */
[-C--:B------:R-:W-:Y:S02]  /*3700*/  FMUL.FTZ R15, R123, -R16.reuse ;  /* 0x800000107b0f7220 */ /* 0x080fe40000410000 */
[----:B------:R-:W-:Y:S02]  /*3710*/  FFMA.FTZ R17, R125, R16, R17 ;  /* 0x000000107d117223 */ /* 0x000fe40000010011 */
[C---:B------:R-:W-:Y:S02]  /*3720*/  FMUL.FTZ R16, R123.reuse, -R20 ;  /* 0x800000147b107220 */ /* 0x040fe40000410000 */
[----:B------:R-:W-:-:S02]  /*3730*/  FMUL.FTZ R19, R123, -R18 ;  /* 0x800000127b137220 */ /* 0x000fc40000410000 */
[----:B------:R-:W-:Y:S02]  /*3740*/  FFMA.FTZ R15, R125, R14, -R15 ;  /* 0x0000000e7d0f7223 */ /* 0x000fe4000001080f */
[----:B------:R-:W-:Y:S02]  /*3750*/  FMUL.FTZ R14, R127, -R17 ;  /* 0x800000117f0e7220 */ /* 0x000fe40000410000 */
[C---:B------:R-:W-:Y:S02]  /*3760*/  FFMA.FTZ R16, R125.reuse, R18, -R16 ;  /* 0x000000127d107223 */ /* 0x040fe40000010810 */
[----:B------:R-:W-:Y:S02]  /*3770*/  FFMA.FTZ R20, R125, R20, R19 ;  /* 0x000000147d147223 */ /* 0x000fe40000010013 */
[-C--:B------:R-:W-:Y:S02]  /*3780*/  FMUL.FTZ R18, R127, -R15.reuse ;  /* 0x8000000f7f127220 */ /* 0x080fe40000410000 */
[----:B------:R-:W-:-:S02]  /*3790*/  FFMA.FTZ R14, R128, R15, -R14 ;  /* 0x0000000f800e7223 */ /* 0x000fc4000001080e */
[----:B------:R-:W-:Y:S02]  /*37a0*/  FADD.FTZ R16, R169, R16 ;  /* 0x00000010a9107221 */ /* 0x000fe40000010000 */
[----:B0-----:R-:W-:Y:S02]  /*37b0*/  FMUL.FTZ R15, R33, R13 ;  /* 0x0000000d210f7220 */ /* 0x001fe40000410000 */
[----:B------:R-:W-:Y:S02]  /*37c0*/  FADD.FTZ R20, -R153, R20 ;  /* 0x0000001499147221 */ /* 0x000fe40000010100 */
[----:B------:R-:W-:Y:S02]  /*37d0*/  FMUL.FTZ R33, R33, R12 ;  /* 0x0000000c21217220 */ /* 0x000fe40000410000 */
[----:B------:R-:W-:Y:S02]  /*37e0*/  FFMA.FTZ R18, R128, R17, R18 ;  /* 0x0000001180127223 */ /* 0x000fe40000010012 */
[----:B------:R-:W-:-:S02]  /*37f0*/  FMUL.FTZ R17, R127, -R16 ;  /* 0x800000107f117220 */ /* 0x000fc40000410000 */
[C---:B------:R-:W-:Y:S02]  /*3800*/  FFMA.FTZ R15, R32.reuse, R12, -R15 ;  /* 0x0000000c200f7223 */ /* 0x040fe4000001080f */
[----:B------:R-:W-:Y:S02]  /*3810*/  FMUL.FTZ R19, R127, -R20 ;  /* 0x800000147f137220 */ /* 0x000fe40000410000 */
[----:B------:R-:W-:Y:S02]  /*3820*/  FFMA.FTZ R32, R32, R13, R33 ;  /* 0x0000000d20207223 */ /* 0x000fe40000010021 */
[----:B------:R-:W-:Y:S02]  /*3830*/  FMUL.FTZ R13, R129, -R18 ;  /* 0x80000012810d7220 */ /* 0x000fe40000410000 */
[C---:B------:R-:W-:Y:S02]  /*3840*/  FFMA.FTZ R17, R128.reuse, R20, R17 ;  /* 0x0000001480117223 */ /* 0x040fe40000010011 */
[----:B------:R-:W-:-:S02]  /*3850*/  FFMA.FTZ R19, R128, R16, -R19 ;  /* 0x0000001080137223 */ /* 0x000fc40000010813 */
[-C--:B------:R-:W-:Y:S02]  /*3860*/  FFMA.FTZ R16, R130, R14.reuse, -R13 ;  /* 0x0000000e82107223 */ /* 0x080fe4000001080d */
[----:B------:R-:W-:Y:S02]  /*3870*/  FADD.FTZ R17, -R154, R17 ;  /* 0x000000119a117221 */ /* 0x000fe40000010100 */
[----:B------:R-:W-:Y:S02]  /*3880*/  FMUL.FTZ R13, R129, -R14 ;  /* 0x8000000e810d7220 */ /* 0x000fe40000410000 */
[----:B------:R-:W-:Y:S02]  /*3890*/  FADD.FTZ R32, RZ, R32 ;  /* 0x00000020ff207221 */ /* 0x000fe40000010000 */
[----:B------:R-:W-:Y:S02]  /*38a0*/  FADD.FTZ R194, R194, R15 ;  /* 0x0000000fc2c27221 */ /* 0x000fe40000010000 */
[----:B------:R-:W-:-:S02]  /*38b0*/  FADD.FTZ R19, R170, R19 ;  /* 0x00000013aa137221 */ /* 0x000fc40000010000 */
[----:B------:R-:W-:Y:S02]  /*38c0*/  FMUL.FTZ R12, R129, -R17 ;  /* 0x80000011810c7220 */ /* 0x000fe40000410000 */
[C---:B------:R-:W-:Y:S02]  /*38d0*/  FFMA.FTZ R18, R130.reuse, R18, R13 ;  /* 0x0000001282127223 */ /* 0x040fe4000001000d */
[C---:B------:R-:W-:Y:S02]  /*38e0*/  FMUL.FTZ R13, R147.reuse, R32 ;  /* 0x00000020930d7220 */ /* 0x040fe40000410000 */
[-C--:B------:R-:W-:Y:S02]  /*38f0*/  FMUL.FTZ R15, R147, R194.reuse ;  /* 0x000000c2930f7220 */ /* 0x080fe40000410000 */
[----:B------:R-:W-:Y:S02]  /*3900*/  FFMA.FTZ R14, R130, R19, -R12 ;  /* 0x00000013820e7223 */ /* 0x000fe4000001080c */
[----:B------:R-:W-:-:S02]  /*3910*/  FFMA.FTZ R12, R148, R194, -R13 ;  /* 0x000000c2940c7223 */ /* 0x000fc4000001080d */
[----:B------:R-:W-:Y:S02]  /*3920*/  FFMA.FTZ R15, R148, R32, R15 ;  /* 0x00000020940f7223 */ /* 0x000fe4000001000f */
[----:B------:R-:W-:Y:S02]  /*3930*/  FMUL.FTZ R13, R131, -R18 ;  /* 0x80000012830d7220 */ /* 0x000fe40000410000 */
[----:B------:R-:W-:Y:S02]  /*3940*/  FADD.FTZ R189, R189, R12 ;  /* 0x0000000cbdbd7221 */ /* 0x000fe40000010000 */
[----:B------:R-:W-:Y:S02]  /*3950*/  FADD.FTZ R181, RZ, R15 ;  /* 0x0000000fffb57221 */ /* 0x000fe40000010000 */
[----:B------:R-:W-:Y:S02]  /*3960*/  FFMA.FTZ R15, R132, R16, -R13 ;  /* 0x00000010840f7223 */ /* 0x000fe4000001080d */
[----:B------:R-:W-:-:S02]  /*3970*/  FMUL.FTZ R19, R129, -R19 ;  /* 0x8000001381137220 */ /* 0x000fc40000410000 */
[C---:B------:R-:W-:Y:S02]  /*3980*/  FMUL.FTZ R13, R145.reuse, R189 ;  /* 0x000000bd910d7220 */ /* 0x040fe40000410000 */
[----:B------:R-:W-:Y:S02]  /*3990*/  FMUL.FTZ R12, R145, R181 ;  /* 0x000000b5910c7220 */ /* 0x000fe40000410000 */
[----:B------:R-:W-:Y:S02]  /*39a0*/  FFMA.FTZ R20, R130, R17, R19 ;  /* 0x0000001182147223 */ /* 0x000fe40000010013 */
[C---:B------:R-:W-:Y:S02]  /*39b0*/  FFMA.FTZ R13, R146.reuse, R181, R13 ;  /* 0x000000b5920d7223 */ /* 0x040fe4000001000d */
[----:B------:R-:W-:Y:S02]  /*39c0*/  FFMA.FTZ R12, R146, R189, -R12 ;  /* 0x000000bd920c7223 */ /* 0x000fe4000001080c */
[----:B------:R-:W-:-:S02]  /*39d0*/  FADD.FTZ R20, -R155, R20 ;  /* 0x000000149b147221 */ /* 0x000fc40000010100 */
[----:B------:R-:W-:Y:S02]  /*39e0*/  FADD.FTZ R14, R171, R14 ;  /* 0x0000000eab0e7221 */ /* 0x000fe40000010000 */
[----:B------:R-:W-:Y:S02]  /*39f0*/  FADD.FTZ R182, RZ, R13 ;  /* 0x0000000dffb67221 */ /* 0x000fe40000010000 */
[----:B------:R-:W-:Y:S02]  /*3a00*/  FMUL.FTZ R17, R131, -R16 ;  /* 0x8000001083117220 */ /* 0x000fe40000410000 */
[----:B------:R-:W-:Y:S02]  /*3a10*/  FADD.FTZ R193, R193, R12 ;  /* 0x0000000cc1c17221 */ /* 0x000fe40000010000 */
[C---:B------:R-:W-:Y:S02]  /*3a20*/  FMUL.FTZ R19, R131.reuse, -R20 ;  /* 0x8000001483137220 */ /* 0x040fe40000410000 */
[----:B------:R-:W-:-:S02]  /*3a30*/  FMUL.FTZ R21, R131, -R14 ;  /* 0x8000000e83157220 */ /* 0x000fc40000410000 */
[C---:B------:R-:W-:Y:S02]  /*3a40*/  FMUL.FTZ R12, R143.reuse, R182 ;  /* 0x000000b68f0c7220 */ /* 0x040fe40000410000 */
[C---:B------:R-:W-:Y:S02]  /*3a50*/  FFMA.FTZ R17, R132.reuse, R18, R17 ;  /* 0x0000001284117223 */ /* 0x040fe40000010011 */
[-C--:B------:R-:W-:Y:S02]  /*3a60*/  FMUL.FTZ R13, R143, R193.reuse ;  /* 0x000000c18f0d7220 */ /* 0x080fe40000410000 */
[C---:B------:R-:W-:Y:S02]  /*3a70*/  FFMA.FTZ R19, R132.reuse, R14, -R19 ;  /* 0x0000000e84137223 */ /* 0x040fe40000010813 */
        /* <DEDUP_REMOVED lines=10> */
[----:B------:R-:W-:Y:S02]  /*3b20*/  FMUL.FTZ R16, R133, -R21 ;  /* 0x8000001585107220 */ /* 0x000fe40000410000 */
[C---:B------:R-:W-:Y:S02]  /*3b30*/  FMUL.FTZ R13, R141.reuse, R201 ;  /* 0x000000c98d0d7220 */ /* 0x040fe40000410000 */
[----:B------:R-:W-:Y:S02]  /*3b40*/  FFMA.FTZ R15, R134, R17, R15 ;  /* 0x00000011860f7223 */ /* 0x000fe4000001000f */
[----:B------:R-:W-:-:S02]  /*3b50*/  FMUL.FTZ R12, R141, R183 ;  /* 0x000000b78d0c7220 */ /* 0x000fc40000410000 */
[----:B------:R-:W-:Y:S02]  /*3b60*/  FFMA.FTZ R16, R134, R19, -R16 ;  /* 0x0000001386107223 */ /* 0x000fe40000010810 */
[C---:B------:R-:W-:Y:S02]  /*3b70*/  FFMA.FTZ R184, R142.reuse, R183, R13 ;  /* 0x000000b78eb87223 */ /* 0x040fe4000001000d */
[----:B------:R-:W-:Y:S02]  /*3b80*/  FMUL.FTZ R19, R133, -R19 ;  /* 0x8000001385137220 */ /* 0x000fe40000410000 */
[----:B------:R-:W-:Y:S02]  /*3b90*/  FMUL.FTZ R17, R135, -R15 ;  /* 0x8000000f87117220 */ /* 0x000fe40000410000 */
[----:B------:R-:W-:Y:S02]  /*3ba0*/  FFMA.FTZ R13, R142, R201, -R12 ;  /* 0x000000c98e0d7223 */ /* 0x000fe4000001080c */
[----:B------:R-:W-:-:S02]  /*3bb0*/  FADD.FTZ R184, RZ, R184 ;  /* 0x000000b8ffb87221 */ /* 0x000fc40000010000 */
[----:B------:R-:W-:Y:S02]  /*3bc0*/  FFMA.FTZ R18, R134, R21, R19 ;  /* 0x0000001586127223 */ /* 0x000fe40000010013 */
[-C--:B------:R-:W-:Y:S02]  /*3bd0*/  FFMA.FTZ R17, R136, R14.reuse, -R17 ;  /* 0x0000000e88117223 */ /* 0x080fe40000010811 */
[----:B------:R-:W-:Y:S02]  /*3be0*/  FMUL.FTZ R14, R135, -R14 ;  /* 0x8000000e870e7220 */ /* 0x000fe40000410000 */
[----:B------:R-:W-:Y:S02]  /*3bf0*/  FADD.FTZ R192, R192, R13 ;  /* 0x0000000dc0c07221 */ /* 0x000fe40000010000 */
[----:B------:R-:W-:Y:S02]  /*3c00*/  FADD.FTZ R16, R173, R16 ;  /* 0x00000010ad107221 */ /* 0x000fe40000010000 */
[----:B------:R-:W-:-:S02]  /*3c10*/  FMUL.FTZ R13, R139, R184 ;  /* 0x000000b88b0d7220 */ /* 0x000fc40000410000 */
[----:B------:R-:W-:Y:S02]  /*3c20*/  FADD.FTZ R18, -R157, R18 ;  /* 0x000000129d127221 */ /* 0x000fe40000010100 */
[----:B------:R-:W-:Y:S02]  /*3c30*/  FFMA.FTZ R14, R136, R15, R14 ;  /* 0x0000000f880e7223 */ /* 0x000fe4000001000e */
[C---:B------:R-:W-:Y:S02]  /*3c40*/  FMUL.FTZ R15, R135.reuse, -R16 ;  /* 0x80000010870f7220 */ /* 0x040fe40000410000 */
[----:B------:R-:W-:Y:S02]  /*3c50*/  FFMA.FTZ R12, R140, R192, -R13 ;  /* 0x000000c08c0c7223 */ /* 0x000fe4000001080d */
[----:B------:R-:W-:Y:S02]  /*3c60*/  FMUL.FTZ R19, R135, -R18 ;  /* 0x8000001287137220 */ /* 0x000fe40000410000 */
[----:B------:R-:W-:-:S02]  /*3c70*/  FMUL.FTZ R13, R139, R192 ;  /* 0x000000c08b0d7220 */ /* 0x000fc40000410000 */
        /* <DEDUP_REMOVED lines=8> */
[C---:B------:R-:W-:Y:S02]  /*3d00*/  FMUL.FTZ R13, R137.reuse, R197 ;  /* 0x000000c5890d7220 */ /* 0x040fe40000410000 */
[C---:B------:R-:W-:Y:S02]  /*3d10*/  FMUL.FTZ R17, R137.reuse, -R17 ;  /* 0x8000001189117220 */ /* 0x040fe40000410000 */
        /* <DEDUP_REMOVED lines=19> */
[----:B------:R-:W-:-:S02]  /*3e50*/  FFMA.FTZ R16, R140, R17, R16 ;  /* 0x000000118c107223 */ /* 0x000fc40000010010 */
[----:B------:R-:W-:Y:S02]  /*3e60*/  FMUL.FTZ R13, R139, -R14 ;  /* 0x8000000e8b0d7220 */ /* 0x000fe40000410000 */
[----:B------:R-:W-:Y:S02]  /*3e70*/  FFMA.FTZ R15, R136, R186, R15 ;  /* 0x000000ba880f7223 */ /* 0x000fe4000001000f */
[----:B------:R-:W-:Y:S02]  /*3e80*/  FADD.FTZ R199, R199, R12 ;  /* 0x0000000cc7c77221 */ /* 0x000fe40000010000 */
[----:B------:R-:W-:Y:S02]  /*3e90*/  FMUL.FTZ R19, R139, -R18 ;  /* 0x800000128b137220 */ /* 0x000fe40000410000 */
[----:B------:R-:W-:Y:S02]  /*3ea0*/  FMUL.FTZ R12, R141, -R16 ;  /* 0x800000108d0c7220 */ /* 0x000fe40000410000 */
[----:B------:R-:W-:-:S02]  /*3eb0*/  FFMA.FTZ R17, R140, R18, -R13 ;  /* 0x000000128c117223 */ /* 0x000fc4000001080d */
        /* <DEDUP_REMOVED lines=8> */
[C---:B------:R-:W-:Y:S02]  /*3f40*/  FMUL.FTZ R21, R141.reuse, -R21 ;  /* 0x800000158d157220 */ /* 0x040fe40000410000 */
[----:B------:R-:W-:Y:S02]  /*3f50*/  FADD.FTZ R188, RZ, R13 ;  /* 0x0000000dffbc7221 */ /* 0x000fe40000010000 */
[----:B------:R-:W-:Y:S02]  /*3f60*/  FADD.FTZ R17, R176, R17 ;  /* 0x00000011b0117221 */ /* 0x000fe40000010000 */
[----:B------:R-:W-:-:S02]  /*3f70*/  FMUL.FTZ R13, R141, -R19 ;  /* 0x800000138d0d7220 */ /* 0x000fc40000410000 */
[----:B------:R-:W-:Y:S02]  /*3f80*/  FADD.FTZ R191, R191, R12 ;  /* 0x0000000cbfbf7221 */ /* 0x000fe40000010000 */
[C---:B------:R-:W-:Y:S02]  /*3f90*/  FFMA.FTZ R21, R142.reuse, R16, R21 ;  /* 0x000000108e157223 */ /* 0x040fe40000010015 */
[-C--:B------:R-:W-:Y:S02]  /*3fa0*/  FFMA.FTZ R16, R142, R17.reuse, -R13 ;  /* 0x000000118e107223 */ /* 0x080fe4000001080d */
[----:B------:R-:W-:Y:S02]  /*3fb0*/  FMUL.FTZ R17, R141, -R17 ;  /* 0x800000118d117220 */ /* 0x000fe40000410000 */
[C---:B------:R-:W-:Y:S02]  /*3fc0*/  FMUL.FTZ R13, R131.reuse, R191 ;  /* 0x000000bf830d7220 */ /* 0x040fe40000410000 */
[----:B------:R-:W-:-:S02]  /*3fd0*/  FMUL.FTZ R12, R131, R188 ;  /* 0x000000bc830c7220 */ /* 0x000fc40000410000 */
[----:B------:R-:W-:Y:S02]  /*3fe0*/  FMUL.FTZ R15, R143, -R21 ;  /* 0x800000158f0f7220 */ /* 0x000fe40000410000 */
[----:B------:R-:W-:Y:S02]  /*3ff0*/  FFMA.FTZ R18, R142, R19, R17 ;  /* 0x000000138e127223 */ /* 0x000fe40000010011 */
[C---:B------:R-:W-:Y:S02]  /*4000*/  FFMA.FTZ R13, R132.reuse, R188, R13 ;  /* 0x000000bc840d7223 */ /* 0x040fe4000001000d */
[----:B------:R-:W-:Y:S02]  /*4010*/  FFMA.FTZ R12, R132, R191, -R12 ;  /* 0x000000bf840c7223 */ /* 0x000fe4000001080c */
[----:B------:R-:W-:Y:S02]  /*4020*/  FFMA.FTZ R15, R144, R14, -R15 ;  /* 0x0000000e900f7223 */ /* 0x000fe4000001080f */
[----:B------:R-:W-:-:S02]  /*4030*/  FADD.FTZ R18, -R161, R18 ;  /* 0x00000012a1127221 */ /* 0x000fc40000010100 */
[----:B------:R-:W-:Y:S02]  /*4040*/  FMUL.FTZ R14, R143, -R14 ;  /* 0x8000000e8f0e7220 */ /* 0x000fe40000410000 */
[----:B------:R-:W-:Y:S02]  /*4050*/  FADD.FTZ R33, RZ, R13 ;  /* 0x0000000dff217221 */ /* 0x000fe40000010000 */
[----:B------:R-:W-:Y:S02]  /*4060*/  FADD.FTZ R195, R195, R12 ;  /* 0x0000000cc3c37221 */ /* 0x000fe40000010000 */
[----:B------:R-:W-:Y:S02]  /*4070*/  FADD.FTZ R16, R177, R16 ;  /* 0x00000010b1107221 */ /* 0x000fe40000010000 */
[----:B------:R-:W-:Y:S02]  /*4080*/  FMUL.FTZ R13, R143, -R18 ;  /* 0x800000128f0d7220 */ /* 0x000fe40000410000 */
[----:B------:R-:W-:-:S02]  /*4090*/  FFMA.FTZ R21, R144, R21, R14 ;  /* 0x0000001590157223 */ /* 0x000fc4000001000e */
[C---:B------:R-:W-:Y:S02]  /*40a0*/  FMUL.FTZ R12, R129.reuse, R33 ;  /* 0x00000021810c7220 */ /* 0x040fe40000410000 */
[-C--:B------:R-:W-:Y:S02]  /*40b0*/  FMUL.FTZ R14, R129, R195.reuse ;  /* 0x000000c3810e7220 */ /* 0x080fe40000410000 */
[----:B------:R-:W-:Y:S02]  /*40c0*/  FFMA.FTZ R17, R144, R16, -R13 ;  /* 0x0000001090117223 */ /* 0x000fe4000001080d */
[C---:B------:R-:W-:Y:S02]  /*40d0*/  FFMA.FTZ R13, R130.reuse, R195, -R12 ;  /* 0x000000c3820d7223 */ /* 0x040fe4000001080c */
[----:B------:R-:W-:Y:S02]  /*40e0*/  FMUL.FTZ R12, R145, -R21 ;  /* 0x80000015910c7220 */ /* 0x000fe40000410000 */
[----:B------:R-:W-:-:S02]  /*40f0*/  FFMA.FTZ R14, R130, R33, R14 ;  /* 0x00000021820e7223 */ /* 0x000fc4000001000e */
[----:B------:R-:W-:Y:S02]  /*4100*/  FMUL.FTZ R19, R143, -R16 ;  /* 0x800000108f137220 */ /* 0x000fe40000410000 */
[-C--:B------:R-:W-:Y:S02]  /*4110*/  FFMA.FTZ R20, R146, R15.reuse, -R12 ;  /* 0x0000000f92147223 */ /* 0x080fe4000001080c */
[----:B------:R-:W-:Y:S02]  /*4120*/  FADD.FTZ R190, RZ, R14 ;  /* 0x0000000effbe7221 */ /* 0x000fe40000010000 */
[----:B------:R-:W-:Y:S02]  /*4130*/  FMUL.FTZ R15, R145, -R15 ;  /* 0x8000000f910f7220 */ /* 0x000fe40000410000 */
[----:B------:R-:W-:Y:S02]  /*4140*/  FADD.FTZ R204, R204, R13 ;  /* 0x0000000dcccc7221 */ /* 0x000fe40000010000 */
[----:B------:R-:W-:-:S02]  /*4150*/  FFMA.FTZ R19, R144, R18, R19 ;  /* 0x0000001290137223 */ /* 0x000fc40000010013 */
[C---:B------:R-:W-:Y:S02]  /*4160*/  FMUL.FTZ R13, R127.reuse, R190 ;  /* 0x000000be7f0d7220 */ /* 0x040fe40000410000 */
[----:B------:R-:W-:Y:S02]  /*4170*/  FADD.FTZ R17, R178, R17 ;  /* 0x00000011b2117221 */ /* 0x000fe40000010000 */
[----:B------:R-:W-:Y:S02]  /*4180*/  FFMA.FTZ R21, R146, R21, R15 ;  /* 0x0000001592157223 */ /* 0x000fe4000001000f */
[-C--:B------:R-:W-:Y:S02]  /*4190*/  FMUL.FTZ R15, R127, R204.reuse ;  /* 0x000000cc7f0f7220 */ /* 0x080fe40000410000 */
[----:B------:R-:W-:Y:S02]  /*41a0*/  FADD.FTZ R19, -R162, R19 ;  /* 0x00000013a2137221 */ /* 0x000fe40000010100 */
[----:B------:R-:W-:Y:S01]  /*41b0*/  FFMA.FTZ R12, R128, R204, -R13 ;  /* 0x000000cc800c7223 */ /* 0x000fe2000001080d */
[----:B------:R-:W-:Y:S01]  /*41c0*/  HFMA2.MMA R13, -RZ, RZ, 0, 0 ;  /* 0x00000000ff0d7435 */ /* 0x000fe200000001ff */
[----:B------:R-:W-:-:S02]  /*41d0*/  FMUL.FTZ R16, R145, -R17 ;  /* 0x8000001191107220 */ /* 0x000fc40000410000 */
[----:B------:R-:W-:Y:S02]  /*41e0*/  FFMA.FTZ R206, R128, R190, R15 ;  /* 0x000000be80ce7223 */ /* 0x000fe4000001000f */
[-C--:B------:R-:W-:Y:S02]  /*41f0*/  FMUL.FTZ R14, R145, -R19.reuse ;  /* 0x80000013910e7220 */ /* 0x080fe40000410000 */
[----:B------:R-:W-:Y:S01]  /*4200*/  FADD.FTZ R205, R205, R12 ;  /* 0x0000000ccdcd7221 */ /* 0x000fe20000010000 */
[----:B------:R-:W-:Y:S01]  /*4210*/  MOV R12, 0x3f800000 ;  /* 0x3f800000000c7802 */ /* 0x000fe20000000f00 */
[C---:B------:R-:W-:Y:S02]  /*4220*/  FFMA.FTZ R16, R146.reuse, R19, R16 ;  /* 0x0000001392107223 */ /* 0x040fe40000010010 */
[----:B------:R-:W-:Y:S02]  /*4230*/  FADD.FTZ R206, RZ, R206 ;  /* 0x000000ceffce7221 */ /* 0x000fe40000010000 */
[----:B------:R-:W-:-:S02]  /*4240*/  FFMA.FTZ R18, R146, R17, -R14 ;  /* 0x0000001192127223 */ /* 0x000fc4000001080e */
[-C--:B------:R-:W-:Y:S01]  /*4250*/  FMUL.FTZ R17, R123, R205.reuse ;  /* 0x000000cd7b117220 */ /* 0x080fe20000410000 */
[----:B------:R-:W-:Y:S01]  /*4260*/  CS2R R14, SRZ ;  /* 0x00000000000e7805 */ /* 0x000fe2000001ff00 */
[----:B------:R-:W-:Y:S02]  /*4270*/  FADD.FTZ R19, -R163, R16 ;  /* 0x00000010a3137221 */ /* 0x000fe40000010100 */
[-C--:B------:R-:W-:Y:S02]  /*4280*/  FMUL.FTZ R16, R123, R206.reuse ;  /* 0x000000ce7b107220 */ /* 0x080fe40000410000 */
[----:B------:R-:W-:Y:S01]  /*4290*/  FFMA.FTZ R17, R125, R206, R17 ;  /* 0x000000ce7d117223 */ /* 0x000fe20000010011 */
[----:B------:R0:W1:Y:S01]  /*42a0*/  @!P0 LDS.128 R12, [R0.X16+0x22b0] ;  /* 0x0022b000000c8984 */ /* 0x000062000000cc00 */
[----:B------:R-:W-:Y:S01]  /*42b0*/  FADD.FTZ R18, R179, R18 ;  /* 0x00000012b3127221 */ /* 0x000fe20000010000 */
[----:B------:R-:W-:Y:S01]  /*42c0*/  ISETP.GT.U32.AND P0, PT, R122, 0x1f, PT ;  /* 0x0000001f7a00780c */ /* 0x000fe20003f04070 */
[----:B------:R-:W-:-:S02]  /*42d0*/  FFMA.FTZ R16, R125, R205, -R16 ;  /* 0x000000cd7d107223 */ /* 0x000fc40000010810 */
[----:B------:R-:W-:Y:S02]  /*42e0*/  FADD.FTZ R208, RZ, R17 ;  /* 0x00000011ffd07221 */ /* 0x000fe40000010000 */
[----:B------:R-:W-:Y:S02]  /*42f0*/  FMUL.FTZ R17, R147, -R18 ;  /* 0x8000001293117220 */ /* 0x000fe40000410000 */
[----:B------:R-:W-:Y:S02]  /*4300*/  FADD.FTZ R210, R203, R16 ;  /* 0x00000010cbd27221 */ /* 0x000fe40000010000 */
[-C--:B------:R-:W-:Y:S02]  /*4310*/  FMUL.FTZ R23, R147, -R19.reuse ;  /* 0x8000001393177220 */ /* 0x080fe40000410000 */
[----:B------:R-:W-:Y:S02]  /*4320*/  FMUL.FTZ R16, R119, R208 ;  /* 0x000000d077107220 */ /* 0x000fe40000410000 */
[----:B------:R-:W-:-:S02]  /*4330*/  FFMA.FTZ R207, R148, R19, R17 ;  /* 0x0000001394cf7223 */ /* 0x000fc40000010011 */
[----:B------:R-:W-:Y:S02]  /*4340*/  FMUL.FTZ R17, R119, R210 ;  /* 0x000000d277117220 */ /* 0x000fe40000410000 */
[----:B------:R-:W-:Y:S02]  /*4350*/  FFMA.FTZ R23, R148, R18, -R23 ;  /* 0x0000001294177223 */ /* 0x000fe40000010817 */
        /* <DEDUP_REMOVED lines=25> */
[C---:B-1----:R-:W-:Y:S02]  /*44f0*/  SHF.L.U32 R198, R122.reuse, 0x5, RZ ;  /* 0x000000057ac67819 */ /* 0x042fe400000006ff */
[----:B------:R-:W-:-:S03]  /*4500*/  LOP3.LUT R211, R122, 0x1f, RZ, 0xc0, !PT ;  /* 0x0000001f7ad37812 */ /* 0x000fc600078ec0ff */
[----:B0-----:R-:W-:Y:S01]  /*4510*/  LDS.128 R16, [R198+0xcb0] ;  /* 0x000cb000c6107984 */ /* 0x001fe20000000c00 */
[----:B------:R-:W-:-:S03]  /*4520*/  ISETP.NE.AND P0, PT, R211, 0x1f, PT ;  /* 0x0000001fd300780c */ /* 0x000fc60003f05270 */
[----:B------:R-:W0:Y:S02]  /*4530*/  LDS.128 R20, [R198+0xcc0] ;  /* 0x000cc000c6147984 */ /* 0x000e240000000c00 */
[C---:B0-----:R-:W-:Y:S02]  /*4540*/  FMUL.FTZ R213, R17.reuse, R23 ;  /* 0x0000001711d57220 */ /* 0x041fe40000410000 */
        /* <DEDUP_REMOVED lines=11> */
.L_x_6172:
[----:B------:R-:W-:Y:S05]  /*4600*/  BRA.DIV ~URZ, `(.L_x_6139) ;  /* 0x000048027f007947 */ /* 0x000fea000b800000 */
[----:B------:R2:W3:Y:S04]  /*4610*/  SHFL.DOWN PT, R19, R23, 0x1, 0x1f ;  /* 0x08201f0017137f89 */ /* 0x0004e800000e0000 */
[----:B------:R2:W4:Y:S04]  /*4620*/  SHFL.DOWN PT, R211, R21, 0x1, 0x1f ;  /* 0x08201f0015d37f89 */ /* 0x00052800000e0000 */
[----:B------:R2:W0:Y:S02]  /*4630*/  SHFL.DOWN PT, R16, R20, 0x1, 0x1f ;  /* 0x08201f0014107f89 */ /* 0x00042400000e0000 */
.L_x_6173:
[----:B------:R-:W-:Y:S01]  /*4640*/  LOP3.LUT R17, R122, 0x1f, RZ, 0xc0, !PT ;  /* 0x0000001f7a117812 */ /* 0x000fe200078ec0ff */
[----:B------:R-:W-:Y:S03]  /*4650*/  BSSY B1, `(.L_x_6140) ;  /* 0x000000e000017945 */ /* 0x000fe60003800000 */
        /* <DEDUP_REMOVED lines=13> */
.L_x_6141:
[----:B------:R-:W-:Y:S05]  /*4730*/  BSYNC B1 ;  /* 0x0000000000017941 */ /* 0x000fea0003800000 */
.L_x_6140:
[----:B------:R-:W-:Y:S05]  /*4740*/  BRA.DIV ~URZ, `(.L_x_6142) ;  /* 0x000048227f007947 */ /* 0x000fea000b800000 */
[----:B-1----:R1:W2:Y:S04]  /*4750*/  SHFL.DOWN PT, R18, R22, 0x2, 0x1f ;  /* 0x08401f0016127f89 */ /* 0x0022a800000e0000 */
[----:B---3--:R1:W3:Y:S04]  /*4760*/  SHFL.DOWN PT, R19, R23, 0x2, 0x1f ;  /* 0x08401f0017137f89 */ /* 0x0082e800000e0000 */
[----:B----4-:R1:W4:Y:S04]  /*4770*/  SHFL.DOWN PT, R211, R21, 0x2, 0x1f ;  /* 0x08401f0015d37f89 */ /* 0x01032800000e0000 */
[----:B0-----:R1:W0:Y:S02]  /*4780*/  SHFL.DOWN PT, R16, R20, 0x2, 0x1f ;  /* 0x08401f0014107f89 */ /* 0x00122400000e0000 */
.L_x_6174:
[----:B------:R-:W-:Y:S01]  /*4790*/  LOP3.LUT R17, R122, 0x1f, RZ, 0xc0, !PT ;  /* 0x0000001f7a117812 */ /* 0x000fe200078ec0ff */
[----:B------:R-:W-:Y:S03]  /*47a0*/  BSSY B1, `(.L_x_6143) ;  /* 0x000000e000017945 */ /* 0x000fe60003800000 */
        /* <DEDUP_REMOVED lines=13> */
.L_x_6144:
[----:B------:R-:W-:Y:S05]  /*4880*/  BSYNC B1 ;  /* 0x0000000000017941 */ /* 0x000fea0003800000 */
.L_x_6143:
[----:B------:R-:W-:Y:S05]  /*4890*/  BRA.DIV ~URZ, `(.L_x_6145) ;  /* 0x000048a27f007947 */ /* 0x000fea000b800000 */
[----:B--2---:R2:W1:Y:S02]  /*48a0*/  SHFL.DOWN PT, R18, R22, 0x4, 0x1f ;  /* 0x08801f0016127f89 */ /* 0x00446400000e0000 */
.L_x_6175:
[----:B------:R-:W-:Y:S05]  /*48b0*/  BRA.DIV ~URZ, `(.L_x_6146) ;  /* 0x000049027f007947 */ /* 0x000fea000b800000 */
[----:B---3--:R3:W2:Y:S04]  /*48c0*/  SHFL.DOWN PT, R19, R23, 0x4, 0x1f ;  /* 0x08801f0017137f89 */ /* 0x0086a800000e0000 */
[----:B----4-:R3:W4:Y:S04]  /*48d0*/  SHFL.DOWN PT, R211, R21, 0x4, 0x1f ;  /* 0x08801f0015d37f89 */ /* 0x01072800000e0000 */
[----:B0-----:R3:W0:Y:S02]  /*48e0*/  SHFL.DOWN PT, R16, R20, 0x4, 0x1f ;  /* 0x08801f0014107f89 */ /* 0x00162400000e0000 */
.L_x_6176:
[----:B------:R-:W-:Y:S01]  /*48f0*/  LOP3.LUT R17, R122, 0x1f, RZ, 0xc0, !PT ;  /* 0x0000001f7a117812 */ /* 0x000fe200078ec0ff */
[----:B------:R-:W-:Y:S03]  /*4900*/  BSSY B1, `(.L_x_6147) ;  /* 0x000000e000017945 */ /* 0x000fe60003800000 */
        /* <DEDUP_REMOVED lines=13> */
.L_x_6148:
[----:B------:R-:W-:Y:S05]  /*49e0*/  BSYNC B1 ;  /* 0x0000000000017941 */ /* 0x000fea0003800000 */
.L_x_6147:
[----:B------:R-:W-:Y:S05]  /*49f0*/  BRA.DIV ~URZ, `(.L_x_6149) ;  /* 0x000049227f007947 */ /* 0x000fea000b800000 */
[----:B-1----:R1:W3:Y:S04]  /*4a00*/  SHFL.DOWN PT, R18, R22, 0x8, 0x1f ;  /* 0x09001f0016127f89 */ /* 0x0022e800000e0000 */
[----:B--2---:R1:W2:Y:S04]  /*4a10*/  SHFL.DOWN PT, R19, R23, 0x8, 0x1f ;  /* 0x09001f0017137f89 */ /* 0x0042a800000e0000 */
[----:B----4-:R1:W4:Y:S04]  /*4a20*/  SHFL.DOWN PT, R211, R21, 0x8, 0x1f ;  /* 0x09001f0015d37f89 */ /* 0x01032800000e0000 */
[----:B0-----:R1:W0:Y:S02]  /*4a30*/  SHFL.DOWN PT, R16, R20, 0x8, 0x1f ;  /* 0x09001f0014107f89 */ /* 0x00122400000e0000 */
.L_x_6177:
        /* <DEDUP_REMOVED lines=15> */
.L_x_6151:
[----:B------:R-:W-:Y:S05]  /*4b30*/  BSYNC B1 ;  /* 0x0000000000017941 */ /* 0x000fea0003800000 */
.L_x_6150:
[----:B------:R-:W-:Y:S05]  /*4b40*/  BRA.DIV ~URZ, `(.L_x_6152) ;  /* 0x000049a27f007947 */ /* 0x000fea000b800000 */
[----:B---3--:R3:W1:Y:S02]  /*4b50*/  SHFL.DOWN PT, R18, R22, 0x10, 0x1f ;  /* 0x0a001f0016127f89 */ /* 0x00866400000e0000 */
.L_x_6178:
[----:B------:R-:W-:Y:S05]  /*4b60*/  BRA.DIV ~URZ, `(.L_x_6153) ;  /* 0x00004a027f007947 */ /* 0x000fea000b800000 */
[----:B--2---:R2:W3:Y:S04]  /*4b70*/  SHFL.DOWN PT, R19, R23, 0x10, 0x1f ;  /* 0x0a001f0017137f89 */ /* 0x0044e800000e0000 */
[----:B----4-:R2:W4:Y:S04]  /*4b80*/  SHFL.DOWN PT, R211, R21, 0x10, 0x1f ;  /* 0x0a001f0015d37f89 */ /* 0x01052800000e0000 */
[----:B0-----:R2:W0:Y:S02]  /*4b90*/  SHFL.DOWN PT, R16, R20, 0x10, 0x1f ;  /* 0x0a001f0014107f89 */ /* 0x00142400000e0000 */
.L_x_6179:
        /* <DEDUP_REMOVED lines=13> */
.L_x_6155:
[----:B------:R-:W-:Y:S05]  /*4c70*/  BSYNC B1 ;  /* 0x0000000000017941 */ /* 0x000fea0003800000 */
.L_x_6154:
        /* <DEDUP_REMOVED lines=18> */
[----:B---3--:R4:W3:Y:S04]  /*4da0*/  SHFL.IDX PT, R19, R15, RZ, 0x1f ;  /* 0x00001fff0f137589 */ /* 0x0088e800000e0000 */
[----:B------:R4:W0:Y:S02]  /*4db0*/  SHFL.IDX PT, R227, R13, RZ, 0x1f ;  /* 0x00001fff0de37589 */ /* 0x00082400000e0000 */
.L_x_6180:
[----:B-1--4-:R1:W4:Y:S01]  /*4dc0*/  LDS.128 R20, [R198+0xcc0] ;  /* 0x000cc000c6147984 */ /* 0x0123220000000c00 */
[----:B------:R-:W-:Y:S01]  /*4dd0*/  ISETP.NE.AND P0, PT, R122, 0x1f, PT ;  /* 0x0000001f7a00780c */ /* 0x000fe20003f05270 */
[----:B------:R-:W-:Y:S01]  /*4de0*/  BSSY B1, `(.L_x_6157) ;  /* 0x000000f000017945 */ /* 0x000fe20003800000 */
[----:B0-2---:R-:W-:Y:S02]  /*4df0*/  MOV R16, R226 ;  /* 0x000000e200107202 */ /* 0x005fe40000000f00 */
[----:B------:R-:W-:Y:S02]  /*4e00*/  MOV R17, R227 ;  /* 0x000000e300117202 */ /* 0x000fe40000000f00 */
[----:B------:R-:W-:-:S07]  /*4e10*/  MOV R18, R228 ;  /* 0x000000e400127202 */ /* 0x000fce0000000f00 */
[----:B------:R-:W-:Y:S05]  /*4e20*/  @!P0 BRA `(.L_x_6158) ;  /* 0x000000a000008947 */ /* 0x000fea0003800000 */
[-C--:B-1-3--:R-:W-:Y:S02]  /*4e30*/  FMUL.FTZ R15, R19, R225.reuse ;  /* 0x000000e1130f7220 */ /* 0x08afe40000410000 */
[-C--:B------:R-:W-:Y:S02]  /*4e40*/  FMUL.FTZ R214, R18, R225.reuse ;  /* 0x000000e112d67220 */ /* 0x080fe40000410000 */
[-C--:B------:R-:W-:Y:S02]  /*4e50*/  FMUL.FTZ R12, R17, R225.reuse ;  /* 0x000000e1110c7220 */ /* 0x080fe40000410000 */
[----:B------:R-:W-:Y:S02]  /*4e60*/  FMUL.FTZ R14, R16, R225 ;  /* 0x000000e1100e7220 */ /* 0x000fe40000410000 */
[-C--:B------:R-:W-:Y:S02]  /*4e70*/  FFMA.FTZ R18, R18, R223.reuse, -R15 ;  /* 0x000000df12127223 */ /* 0x080fe4000001080f */
[----:B------:R-:W-:-:S02]  /*4e80*/  FFMA.FTZ R19, R19, R223, R214 ;  /* 0x000000df13137223 */ /* 0x000fc400000100d6 */
[-C--:B------:R-:W-:Y:S02]  /*4e90*/  FFMA.FTZ R16, R16, R223.reuse, -R12 ;  /* 0x000000df10107223 */ /* 0x080fe4000001080c */
[----:B------:R-:W-:Y:S02]  /*4ea0*/  FFMA.FTZ R17, R17, R223, R14 ;  /* 0x000000df11117223 */ /* 0x000fe4000001000e */
[----:B------:R-:W-:Y:S02]  /*4eb0*/  FADD.FTZ R18, R18, R217 ;  /* 0x000000d912127221 */ /* 0x000fe40000010000 */
[----:B------:R-:W-:Y:S02]  /*4ec0*/  FADD.FTZ R19, R19, R224 ;  /* 0x000000e013137221 */ /* 0x000fe40000010000 */
.L_x_6158:
[----:B-1----:R-:W-:Y:S05]  /*4ed0*/  BSYNC B1 ;  /* 0x0000000000017941 */ /* 0x002fea0003800000 */
.L_x_6157:
[C---:B---34-:R-:W-:Y:S01]  /*4ee0*/  FMUL.FTZ R211, R21.reuse, R19 ;  /* 0x0000001315d37220 */ /* 0x058fe20000410000 */
        /* <DEDUP_REMOVED lines=15> */
.L_x_6137:
[----:B-1----:R-:W-:Y:S05]  /*4fe0*/  BSYNC B0 ;  /* 0x0000000000007941 */ /* 0x002fea0003800000 */
.L_x_6136:
[----:B------:R-:W-:Y:S01]  /*4ff0*/  WARPSYNC 0xffffffff ;  /* 0xffffffff00007948 */ /* 0x000fe20003800000 */
[----:B------:R-:W-:Y:S01]  /*5000*/  BAR.SYNC.DEFER_BLOCKING 0x0 ;  /* 0x0000000000007b1d */ /* 0x000fe20000010000 */
[----:B------:R-:W-:-:S02]  /*5010*/  ISETP.NE.AND P2, PT, R122, RZ, PT ;  /* 0x000000ff7a00720c */ /* 0x000fc40003f45270 */
[C---:B------:R-:W-:Y:S02]  /*5020*/  ISETP.GT.AND P0, PT, R120.reuse, 0x1e, PT ;  /* 0x0000001e7800780c */ /* 0x040fe40003f04270 */
[----:B------:R-:W-:Y:S01]  /*5030*/  ISETP.NE.AND P1, PT, R120, RZ, PT ;  /* 0x000000ff7800720c */ /* 0x000fe20003f25270 */
[----:B------:R-:W-:Y:S01]  /*5040*/  BSSY B0, `(.L_x_6159) ;  /* 0x00001f3000007945 */ /* 0x000fe20003800000 */
[----:B0-----:R-:W0:Y:S07]  /*5050*/  LDS.64 R16, [R122.X16+0xcb8] ;  /* 0x000cb8007a107984 */ /* 0x001e2e000000ca00 */
        /* <DEDUP_REMOVED lines=59> */
[----:B------:R-:W-:Y:S01]  /*5410*/  FFMA.FTZ R111, R136, R173, -R135 ;  /* 0x000000ad886f7223 */ /* 0x000fe20000010887 */
[----:B------:R-:W-:Y:S01]  /*5420*/  PRMT R135, RZ, 0x5410, R7 ;  /* 0x00005410ff877816 */ /* 0x000fe20000000007 */
[----:B------:R-:W-:Y:S02]  /*5430*/  FADD.FTZ R31, -R158, R31 ;  /* 0x0000001f9e1f7221 */ /* 0x000fe40000010100 */
[----:B------:R-:W-:Y:S02]  /*5440*/  FADD.FTZ R111, R174, R111 ;  /* 0x0000006fae6f7221 */ /* 0x000fe40000010000 */
[----:B------:R-:W-:-:S02]  /*5450*/  FFMA.FTZ R113, R49, R194, RZ ;  /* 0x000000c231717223 */ /* 0x000fc400000100ff */
[----:B------:R-:W-:Y:S02]  /*5460*/  FMUL.FTZ R30, R137, -R31 ;  /* 0x8000001f891e7220 */ /* 0x000fe40000410000 */
[----:B------:R-:W-:Y:S02]  /*5470*/  FFMA.FTZ R117, R49, -R32, RZ ;  /* 0x8000002031757223 */ /* 0x000fe400000100ff */
[----:B------:R-:W-:Y:S02]  /*5480*/  FMUL.FTZ R137, R137, -R111 ;  /* 0x8000006f89897220 */ /* 0x000fe40000410000 */
[----:B------:R-:W-:Y:S02]  /*5490*/  FFMA.FTZ R128, R48, R189, R113 ;  /* 0x000000bd30807223 */ /* 0x000fe40000010071 */
[----:B------:R-:W-:Y:S02]  /*54a0*/  FFMA.FTZ R30, R138, R111, -R30 ;  /* 0x0000006f8a1e7223 */ /* 0x000fe4000001081e */
[----:B------:R-:W-:-:S02]  /*54b0*/  FFMA.FTZ R117, R48, -R181, R117 ;  /* 0x800000b530757223 */ /* 0x000fc40000010075 */
[----:B------:R-:W-:Y:S02]  /*54c0*/  FFMA.FTZ R138, R138, R31, R137 ;  /* 0x0000001f8a8a7223 */ /* 0x000fe40000010089 */
[----:B------:R-:W-:Y:S02]  /*54d0*/  FFMA.FTZ R128, R47, R193, R128 ;  /* 0x000000c12f807223 */ /* 0x000fe40000010080 */
[----:B------:R-:W-:Y:S02]  /*54e0*/  FADD.FTZ R175, R175, R30 ;  /* 0x0000001eafaf7221 */ /* 0x000fe40000010000 */
[----:B------:R-:W-:Y:S02]  /*54f0*/  FFMA.FTZ R117, R47, -R182, R117 ;  /* 0x800000b62f757223 */ /* 0x000fe40000010075 */
[----:B------:R-:W-:Y:S02]  /*5500*/  FADD.FTZ R159, -R159, R138 ;  /* 0x0000008a9f9f7221 */ /* 0x000fe40000010100 */
[----:B------:R-:W-:-:S02]  /*5510*/  FFMA.FTZ R128, R46, R201, R128 ;  /* 0x000000c92e807223 */ /* 0x000fc40000010080 */
[C---:B------:R-:W-:Y:S02]  /*5520*/  FMUL.FTZ R30, R139.reuse, -R175 ;  /* 0x800000af8b1e7220 */ /* 0x040fe40000410000 */
[----:B------:R-:W-:Y:S02]  /*5530*/  FFMA.FTZ R117, R46, -R183, R117 ;  /* 0x800000b72e757223 */ /* 0x000fe40000010075 */
[-C--:B------:R-:W-:Y:S02]  /*5540*/  FMUL.FTZ R139, R139, -R159.reuse ;  /* 0x8000009f8b8b7220 */ /* 0x080fe40000410000 */
[C---:B------:R-:W-:Y:S02]  /*5550*/  FFMA.FTZ R128, R45.reuse, R192, R128 ;  /* 0x000000c02d807223 */ /* 0x040fe40000010080 */
[----:B------:R-:W-:Y:S02]  /*5560*/  FFMA.FTZ R113, R140, R159, R30 ;  /* 0x0000009f8c717223 */ /* 0x000fe4000001001e */
[----:B------:R-:W-:-:S02]  /*5570*/  FFMA.FTZ R117, R45, -R184, R117 ;  /* 0x800000b82d757223 */ /* 0x000fc40000010075 */
[----:B------:R-:W-:Y:S02]  /*5580*/  FFMA.FTZ R115, R140, R175, -R139 ;  /* 0x000000af8c737223 */ /* 0x000fe4000001088b */
[----:B------:R-:W-:Y:S02]  /*5590*/  FFMA.FTZ R128, R44, R197, R128 ;  /* 0x000000c52c807223 */ /* 0x000fe40000010080 */
[----:B------:R-:W-:Y:S02]  /*55a0*/  FADD.FTZ R113, -R160, R113 ;  /* 0x00000071a0717221 */ /* 0x000fe40000010100 */
[----:B------:R-:W-:Y:S02]  /*55b0*/  FFMA.FTZ R117, R44, -R185, R117 ;  /* 0x800000b92c757223 */ /* 0x000fe40000010075 */
[----:B------:R-:W-:Y:S02]  /*55c0*/  FADD.FTZ R115, R176, R115 ;  /* 0x00000073b0737221 */ /* 0x000fe40000010000 */
[----:B------:R-:W-:-:S02]  /*55d0*/  FFMA.FTZ R128, R43, R196, R128 ;  /* 0x000000c42b807223 */ /* 0x000fc40000010080 */
[----:B-1----:R-:W-:Y:S02]  /*55e0*/  FMUL.FTZ R12, R141, -R113 ;  /* 0x800000718d0c7220 */ /* 0x002fe40000410000 */
[----:B------:R-:W-:Y:S02]  /*55f0*/  FFMA.FTZ R13, R43, -R186, R117 ;  /* 0x800000ba2b0d7223 */ /* 0x000fe40000010075 */
        /* <DEDUP_REMOVED lines=22> */
[----:B------:R-:W-:Y:S02]  /*5760*/  FMUL.FTZ R12, R145, -R119 ;  /* 0x80000077910c7220 */ /* 0x000fe40000410000 */
[----:B------:R-:W-:Y:S02]  /*5770*/  FFMA.FTZ R13, R37, -R208, R13 ;  /* 0x800000d0250d7223 */ /* 0x000fe4000001000d */
[----:B------:R-:W-:Y:S02]  /*5780*/  FMUL.FTZ R145, R145, -R117 ;  /* 0x8000007591917220 */ /* 0x000fe40000410000 */
[----:B------:R-:W-:Y:S02]  /*5790*/  FFMA.FTZ R128, R36, R203, R128 ;  /* 0x000000cb24807223 */ /* 0x000fe40000010080 */
[----:B------:R-:W-:Y:S02]  /*57a0*/  FFMA.FTZ R12, R146, R117, -R12 ;  /* 0x00000075920c7223 */ /* 0x000fe4000001080c */
[----:B------:R-:W-:-:S02]  /*57b0*/  FMUL.FTZ R121, R29, R166 ;  /* 0x000000a61d797220 */ /* 0x000fc40000410000 */
[----:B------:R-:W-:Y:S02]  /*57c0*/  FFMA.FTZ R13, R36, -R202, R13 ;  /* 0x800000ca240d7223 */ /* 0x000fe4000001000d */
[----:B------:R-:W-:Y:S02]  /*57d0*/  FFMA.FTZ R146, R146, R119, R145 ;  /* 0x0000007792927223 */ /* 0x000fe40000010091 */
[----:B------:R-:W-:Y:S02]  /*57e0*/  FFMA.FTZ R14, R35, R200, R128 ;  /* 0x000000c8230e7223 */ /* 0x000fe40000010080 */
[-C--:B------:R-:W-:Y:S02]  /*57f0*/  FMUL.FTZ R15, R29, R150.reuse ;  /* 0x000000961d0f7220 */ /* 0x080fe40000410000 */
[----:B------:R-:W-:Y:S02]  /*5800*/  FFMA.FTZ R128, R28, R150, -R121 ;  /* 0x000000961c807223 */ /* 0x000fe40000010879 */
[----:B------:R-:W-:-:S02]  /*5810*/  FFMA.FTZ R13, R35, -R212, R13 ;  /* 0x800000d4230d7223 */ /* 0x000fc4000001000d */
[----:B------:R-:W-:Y:S02]  /*5820*/  FADD.FTZ R163, -R163, R146 ;  /* 0x00000092a3a37221 */ /* 0x000fe40000010100 */
[----:B------:R-:W-:Y:S02]  /*5830*/  FADD.FTZ R179, R179, R12 ;  /* 0x0000000cb3b37221 */ /* 0x000fe40000010000 */
[----:B------:R-:W-:Y:S02]  /*5840*/  FFMA.FTZ R14, R34, R207, R14 ;  /* 0x000000cf220e7223 */ /* 0x000fe4000001000e */
[----:B------:R-:W-:Y:S02]  /*5850*/  FFMA.FTZ R30, R28, R166, R15 ;  /* 0x000000a61c1e7223 */ /* 0x000fe4000001000f */
[----:B------:R-:W-:Y:S02]  /*5860*/  FFMA.FTZ R207, -R50, R125, R207 ;  /* 0x0000007d32cf7223 */ /* 0x000fe400000101cf */
[----:B------:R-:W-:-:S02]  /*5870*/  FMUL.FTZ R128, R209, R128 ;  /* 0x00000080d1807220 */ /* 0x000fc40000410000 */
[----:B------:R-:W-:Y:S02]  /*5880*/  FFMA.FTZ R15, R34, -R209, R13 ;  /* 0x800000d1220f7223 */ /* 0x000fe4000001000d */
[C---:B------:R-:W-:Y:S02]  /*5890*/  FMUL.FTZ R150, R50.reuse, R150 ;  /* 0x0000009632967220 */ /* 0x040fe40000410000 */
[C---:B------:R-:W-:Y:S02]  /*58a0*/  FMUL.FTZ R13, R147.reuse, -R163 ;  /* 0x800000a3930d7220 */ /* 0x040fe40000410000 */
[----:B------:R-:W-:Y:S02]  /*58b0*/  FMUL.FTZ R147, R147, -R179 ;  /* 0x800000b393937220 */ /* 0x000fe40000410000 */
[----:B------:R-:W-:Y:S02]  /*58c0*/  FMUL.FTZ R12, R50, R166 ;  /* 0x000000a6320c7220 */ /* 0x000fe40000410000 */
[----:B------:R-:W-:Y:S01]  /*58d0*/  FFMA.FTZ R123, R207, R30, R128 ;  /* 0x0000001ecf7b7223 */ /* 0x000fe20000010080 */
[----:B------:R-:W-:Y:S01]  /*58e0*/  PRMT R30, RZ, 0x7610, R8 ;  /* 0x00007610ff1e7816 */ /* 0x000fe20000000008 */
[----:B------:R-:W-:-:S02]  /*58f0*/  FMUL.FTZ R121, R209, R150 ;  /* 0x00000096d1797220 */ /* 0x000fc40000410000 */
[----:B------:R-:W-:Y:S02]  /*5900*/  FFMA.FTZ R127, R148, R163, R147 ;  /* 0x000000a3947f7223 */ /* 0x000fe40000010093 */
[----:B------:R-:W-:Y:S02]  /*5910*/  FADD.FTZ R51, R12, R51 ;  /* 0x000000330c337221 */ /* 0x000fe40000010000 */
[----:B------:R-:W-:Y:S02]  /*5920*/  FMUL.FTZ R209, R209, R12 ;  /* 0x0000000cd1d17220 */ /* 0x000fe40000410000 */
[----:B------:R-:W-:Y:S01]  /*5930*/  FFMA.FTZ R147, R125, R166, R123 ;  /* 0x000000a67d937223 */ /* 0x000fe2000001007b */
[----:B------:R-:W-:Y:S01]  /*5940*/  PRMT R123, RZ, 0x5410, R8 ;  /* 0x00005410ff7b7816 */ /* 0x000fe20000000008 */
[----:B------:R-:W-:Y:S01]  /*5950*/  FFMA.FTZ R12, R207, R12, R121 ;  /* 0x0000000ccf0c7223 */ /* 0x000fe20000010079 */
[----:B------:R-:W-:Y:S01]  /*5960*/  PRMT R166, RZ, 0x7610, R6 ;  /* 0x00007610ffa67816 */ /* 0x000fe20000000006 */
[----:B------:R-:W-:-:S02]  /*5970*/  FMUL.FTZ R125, R29, R18 ;  /* 0x000000121d7d7220 */ /* 0x000fc40000410000 */
[----:B------:R-:W-:Y:S02]  /*5980*/  FFMA.FTZ R121, R148, R179, -R13 ;  /* 0x000000b394797223 */ /* 0x000fe4000001080d */
[----:B------:R-:W-:Y:S02]  /*5990*/  FADD.FTZ R127, -R164, R127 ;  /* 0x0000007fa47f7221 */ /* 0x000fe40000010100 */
[----:B------:R-:W-:Y:S02]  /*59a0*/  FFMA.FTZ R125, R28, R16, -R125 ;  /* 0x000000101c7d7223 */ /* 0x000fe4000001087d */
[----:B------:R-:W-:Y:S02]  /*59b0*/  FADD.FTZ R121, R180, R121 ;  /* 0x00000079b4797221 */ /* 0x000fe40000010000 */
[----:B------:R-:W-:Y:S02]  /*59c0*/  FMUL.FTZ R129, R80, R127 ;  /* 0x0000007f50817220 */ /* 0x000fe40000410000 */
[----:B------:R-:W-:Y:S01]  /*59d0*/  FFMA.FTZ R13, R207, R150, -R209 ;  /* 0x00000096cf0d7223 */ /* 0x000fe200000108d1 */
[----:B------:R-:W-:Y:S01]  /*59e0*/  PRMT R207, RZ, 0x5410, R6 ;  /* 0x00005410ffcf7816 */ /* 0x000fe20000000006 */
[----:B------:R-:W-:-:S02]  /*59f0*/  FMUL.FTZ R139, R52, R16 ;  /* 0x00000010348b7220 */ /* 0x000fc40000410000 */
[----:B------:R-:W-:Y:S02]  /*5a00*/  FMUL.FTZ R150, R212, R125 ;  /* 0x0000007dd4967220 */ /* 0x000fe40000410000 */
[----:B------:R-:W-:Y:S02]  /*5a10*/  FFMA.FTZ R194, -R80, R123, R194 ;  /* 0x0000007b50c27223 */ /* 0x000fe400000101c2 */
[----:B------:R-:W-:Y:S02]  /*5a20*/  FMUL.FTZ R132, R78, R163 ;  /* 0x000000a34e847220 */ /* 0x000fe40000410000 */
[----:B------:R-:W-:Y:S02]  /*5a30*/  FMUL.FTZ R125, R80, R121 ;  /* 0x00000079507d7220 */ /* 0x000fe40000410000 */
[----:B------:R-:W-:Y:S02]  /*5a40*/  FMUL.FTZ R130, R32, R129 ;  /* 0x0000008120827220 */ /* 0x000fe40000410000 */
[----:B------:R-:W-:-:S02]  /*5a50*/  FMUL.FTZ R137, R52, R18 ;  /* 0x0000001234897220 */ /* 0x000fc40000410000 */
[----:B------:R-:W-:Y:S02]  /*5a60*/  FFMA.FTZ R200, -R52, R135, R200 ;  /* 0x0000008734c87223 */ /* 0x000fe400000101c8 */
[----:B------:R-:W-:Y:S02]  /*5a70*/  FMUL.FTZ R133, R212, R139 ;  /* 0x0000008bd4857220 */ /* 0x000fe40000410000 */
[C---:B------:R-:W-:Y:S02]  /*5a80*/  FFMA.FTZ R189, -R78.reuse, R30, R189 ;  /* 0x0000001e4ebd7223 */ /* 0x040fe400000101bd */
[----:B------:R-:W-:Y:S02]  /*5a90*/  FMUL.FTZ R128, R78, R179 ;  /* 0x000000b34e807220 */ /* 0x000fe40000410000 */
[----:B------:R-:W-:Y:S02]  /*5aa0*/  FMUL.FTZ R131, R181, R132 ;  /* 0x00000084b5837220 */ /* 0x000fe40000410000 */
[----:B------:R-:W-:-:S02]  /*5ab0*/  FFMA.FTZ R130, R194, R125, R130 ;  /* 0x0000007dc2827223 */ /* 0x000fc40000010082 */
[----:B------:R-:W-:Y:S02]  /*5ac0*/  FADD.FTZ R82, R137, R82 ;  /* 0x0000005289527221 */ /* 0x000fe40000010000 */
[-C--:B------:R-:W-:Y:S02]  /*5ad0*/  FMUL.FTZ R138, R212, R137.reuse ;  /* 0x00000089d48a7220 */ /* 0x080fe40000410000 */
[----:B------:R-:W-:Y:S02]  /*5ae0*/  FFMA.FTZ R137, R200, R137, R133 ;  /* 0x00000089c8897223 */ /* 0x000fe40000010085 */
[-C--:B------:R-:W-:Y:S02]  /*5af0*/  FFMA.FTZ R133, R189, R128.reuse, R131 ;  /* 0x00000080bd857223 */ /* 0x080fe40000010083 */
[----:B------:R-:W-:Y:S02]  /*5b00*/  FADD.FTZ R130, RZ, R130 ;  /* 0x00000082ff827221 */ /* 0x000fe40000010000 */
[----:B------:R-:W-:-:S02]  /*5b10*/  FMUL.FTZ R134, R181, R128 ;  /* 0x00000080b5867220 */ /* 0x000fc40000410000 */
[----:B------:R-:W-:Y:S02]  /*5b20*/  FMUL.FTZ R131, R32, R125 ;  /* 0x0000007d20837220 */ /* 0x000fe40000410000 */
[----:B------:R-:W-:Y:S01]  /*5b30*/  FADD.FTZ R133, R130, R133 ;  /* 0x0000008582857221 */ /* 0x000fe20000010000 */
[--C-:B------:R-:W-:Y:S01]  /*5b40*/  PRMT R130, RZ, 0x5410, R9.reuse ;  /* 0x00005410ff827816 */ /* 0x100fe20000000009 */
[----:B------:R-:W-:Y:S02]  /*5b50*/  FFMA.FTZ R138, R200, R139, -R138 ;  /* 0x0000008bc88a7223 */ /* 0x000fe4000001088a */
[----:B------:R-:W-:Y:S02]  /*5b60*/  FMUL.FTZ R139, R76, R119 ;  /* 0x000000774c8b7220 */ /* 0x000fe40000410000 */
[----:B------:R-:W-:Y:S01]  /*5b70*/  FFMA.FTZ R136, R189, R132, -R134 ;  /* 0x00000084bd887223 */ /* 0x000fe20000010886 */
[----:B------:R-:W-:Y:S01]  /*5b80*/  PRMT R132, RZ, 0x7610, R9 ;  /* 0x00007610ff847816 */ /* 0x000fe20000000009 */
[----:B------:R-:W-:-:S02]  /*5b90*/  FFMA.FTZ R131, R194, R129, -R131 ;  /* 0x00000081c2837223 */ /* 0x000fc40000010883 */
[----:B------:R-:W-:Y:S02]  /*5ba0*/  FMUL.FTZ R129, R76, R117 ;  /* 0x000000754c817220 */ /* 0x000fe40000410000 */
[----:B------:R-:W-:Y:S02]  /*5bb0*/  FMUL.FTZ R134, R74, R177 ;  /* 0x000000b14a867220 */ /* 0x000fe40000410000 */
[----:B------:R-:W-:Y:S02]  /*5bc0*/  FFMA.FTZ R193, -R76, R130, R193 ;  /* 0x000000824cc17223 */ /* 0x000fe400000101c1 */
[C---:B------:R-:W-:Y:S02]  /*5bd0*/  FMUL.FTZ R140, R182.reuse, R139 ;  /* 0x0000008bb68c7220 */ /* 0x040fe40000410000 */
[----:B------:R-:W-:Y:S02]  /*5be0*/  FMUL.FTZ R142, R182, R129 ;  /* 0x00000081b68e7220 */ /* 0x000fe40000410000 */
[----:B------:R-:W-:-:S02]  /*5bf0*/  FFMA.FTZ R201, -R74, R132, R201 ;  /* 0x000000844ac97223 */ /* 0x000fc400000101c9 */
[----:B------:R-:W-:Y:S02]  /*5c00*/  FMUL.FTZ R144, R74, R161 ;  /* 0x000000a14a907220 */ /* 0x000fe40000410000 */
[----:B------:R-:W-:Y:S02]  /*5c10*/  FADD.FTZ R131, RZ, R131 ;  /* 0x00000083ff837221 */ /* 0x000fe40000010000 */
        /* <DEDUP_REMOVED lines=8> */
[C---:B------:R-:W-:Y:S02]  /*5ca0*/  FMUL.FTZ R133, R72.reuse, R115 ;  /* 0x0000007348857220 */ /* 0x040fe40000410000 */
        /* <DEDUP_REMOVED lines=11> */
[C---:B------:R-:W-:Y:S02]  /*5d60*/  FFMA.FTZ R197, -R70.reuse, R136, R197 ;  /* 0x0000008846c57223 */ /* 0x040fe400000101c5 */
[----:B------:R-:W-:Y:S02]  /*5d70*/  FMUL.FTZ R140, R70, R175 ;  /* 0x000000af468c7220 */ /* 0x000fe40000410000 */
[----:B------:R-:W-:Y:S02]  /*5d80*/  FMUL.FTZ R143, R185, R148 ;  /* 0x00000094b98f7220 */ /* 0x000fe40000410000 */
[----:B------:R-:W-:Y:S02]  /*5d90*/  FADD.FTZ R139, R139, R142 ;  /* 0x0000008e8b8b7221 */ /* 0x000fe40000010000 */
[----:B------:R-:W-:-:S02]  /*5da0*/  FADD.FTZ R141, R141, R144 ;  /* 0x000000908d8d7221 */ /* 0x000fc40000010000 */
[-C--:B------:R-:W-:Y:S02]  /*5db0*/  FFMA.FTZ R142, R197, R140.reuse, R143 ;  /* 0x0000008cc58e7223 */ /* 0x080fe4000001008f */
[----:B------:R-:W-:Y:S01]  /*5dc0*/  FADD.FTZ R146, R139, R146 ;  /* 0x000000928b927221 */ /* 0x000fe20000010000 */
[--C-:B------:R-:W-:Y:S01]  /*5dd0*/  PRMT R139, RZ, 0x5410, R11.reuse ;  /* 0x00005410ff8b7816 */ /* 0x100fe2000000000b */
[----:B------:R-:W-:Y:S02]  /*5de0*/  FMUL.FTZ R145, R185, R140 ;  /* 0x0000008cb9917220 */ /* 0x000fe40000410000 */
[----:B------:R-:W-:Y:S01]  /*5df0*/  FADD.FTZ R143, R141, R142 ;  /* 0x0000008e8d8f7221 */ /* 0x000fe20000010000 */
[----:B------:R-:W-:Y:S01]  /*5e00*/  PRMT R142, RZ, 0x7610, R11 ;  /* 0x00007610ff8e7816 */ /* 0x000fe2000000000b */
[----:B------:R-:W-:Y:S02]  /*5e10*/  FMUL.FTZ R141, R68, R111 ;  /* 0x0000006f448d7220 */ /* 0x000fe40000410000 */
[----:B------:R-:W-:-:S02]  /*5e20*/  FADD.FTZ R112, R147, R112 ;  /* 0x0000007093707221 */ /* 0x000fc40000010000 */
[----:B------:R-:W-:Y:S02]  /*5e30*/  FFMA.FTZ R145, R197, R148, -R145 ;  /* 0x00000094c5917223 */ /* 0x000fe40000010891 */
[C---:B------:R-:W-:Y:S02]  /*5e40*/  FFMA.FTZ R196, -R68.reuse, R139, R196 ;  /* 0x0000008b44c47223 */ /* 0x040fe400000101c4 */
[----:B------:R-:W-:Y:S02]  /*5e50*/  FMUL.FTZ R147, R68, R31 ;  /* 0x0000001f44937220 */ /* 0x000fe40000410000 */
[----:B------:R-:W-:Y:S02]  /*5e60*/  FMUL.FTZ R144, R186, R141 ;  /* 0x0000008dba907220 */ /* 0x000fe40000410000 */
[----:B------:R-:W-:Y:S02]  /*5e70*/  FADD.FTZ R145, R146, R145 ;  /* 0x0000009192917221 */ /* 0x000fe40000010000 */
[----:B------:R-:W-:-:S02]  /*5e80*/  FFMA.FTZ R146, R196, R147, -R144 ;  /* 0x00000093c4927223 */ /* 0x000fc40000010890 */
[----:B------:R-:W-:Y:S02]  /*5e90*/  FMUL.FTZ R147, R186, R147 ;  /* 0x00000093ba937220 */ /* 0x000fe40000410000 */
[----:B------:R-:W-:Y:S02]  /*5ea0*/  FMUL.FTZ R148, R66, R157 ;  /* 0x0000009d42947220 */ /* 0x000fe40000410000 */
[----:B------:R-:W-:Y:S02]  /*5eb0*/  FMUL.FTZ R149, R29, R16 ;  /* 0x000000101d957220 */ /* 0x000fe40000410000 */
[----:B------:R-:W-:Y:S02]  /*5ec0*/  FFMA.FTZ R144, R196, R141, R147 ;  /* 0x0000008dc4907223 */ /* 0x000fe40000010093 */
[C---:B------:R-:W-:Y:S02]  /*5ed0*/  FFMA.FTZ R199, -R66.reuse, R142, R199 ;  /* 0x0000008e42c77223 */ /* 0x040fe400000101c7 */
[----:B------:R-:W-:-:S02]  /*5ee0*/  FMUL.FTZ R16, R66, R173 ;  /* 0x000000ad42107220 */ /* 0x000fc40000410000 */
[----:B------:R-:W-:Y:S02]  /*5ef0*/  FMUL.FTZ R147, R187, R148 ;  /* 0x00000094bb937220 */ /* 0x000fe40000410000 */
[----:B------:R-:W-:Y:S02]  /*5f00*/  FADD.FTZ R143, R143, R144 ;  /* 0x000000908f8f7221 */ /* 0x000fe40000010000 */
[----:B------:R-:W-:Y:S02]  /*5f10*/  FFMA.FTZ R151, R28, R18, R149 ;  /* 0x000000121c977223 */ /* 0x000fe40000010095 */
[-C--:B------:R-:W-:Y:S02]  /*5f20*/  FFMA.FTZ R144, R199, R16.reuse, R147 ;  /* 0x00000010c7907223 */ /* 0x080fe40000010093 */
[----:B------:R-:W-:Y:S02]  /*5f30*/  FMUL.FTZ R149, R187, R16 ;  /* 0x00000010bb957220 */ /* 0x000fe40000410000 */
[----:B------:R-:W-:-:S02]  /*5f40*/  FFMA.FTZ R200, R200, R151, R150 ;  /* 0x00000097c8c87223 */ /* 0x000fc40000010096 */
[----:B------:R-:W-:Y:S01]  /*5f50*/  FADD.FTZ R147, R143, R144 ;  /* 0x000000908f937221 */ /* 0x000fe20000010000 */
[----:B------:R-:W-:Y:S01]  /*5f60*/  PRMT R144, RZ, 0x5410, R4 ;  /* 0x00005410ff907816 */ /* 0x000fe20000000004 */
[----:B------:R-:W-:Y:S02]  /*5f70*/  FFMA.FTZ R150, R199, R148, -R149 ;  /* 0x00000094c7967223 */ /* 0x000fe40000010895 */
[C---:B------:R-:W-:Y:S02]  /*5f80*/  FMUL.FTZ R149, R64.reuse, R21 ;  /* 0x0000001540957220 */ /* 0x040fe40000410000 */
[----:B------:R-:W-:Y:S01]  /*5f90*/  FADD.FTZ R145, R145, R146 ;  /* 0x0000009291917221 */ /* 0x000fe20000010000 */
[----:B------:R-:W-:Y:S01]  /*5fa0*/  PRMT R146, RZ, 0x7610, R4 ;  /* 0x00007610ff927816 */ /* 0x000fe20000000004 */
[----:B------:R-:W-:Y:S02]  /*5fb0*/  FMUL.FTZ R143, R64, R23 ;  /* 0x00000017408f7220 */ /* 0x000fe40000410000 */
[----:B------:R-:W-:-:S02]  /*5fc0*/  FMUL.FTZ R148, R62, R171 ;  /* 0x000000ab3e947220 */ /* 0x000fc40000410000 */
[----:B------:R-:W-:Y:S02]  /*5fd0*/  FFMA.FTZ R191, -R64, R144, R191 ;  /* 0x0000009040bf7223 */ /* 0x000fe400000101bf */
[C---:B------:R-:W-:Y:S02]  /*5fe0*/  FMUL.FTZ R154, R188.reuse, R149 ;  /* 0x00000095bc9a7220 */ /* 0x040fe40000410000 */
[----:B------:R-:W-:Y:S02]  /*5ff0*/  FMUL.FTZ R156, R188, R143 ;  /* 0x0000008fbc9c7220 */ /* 0x000fe40000410000 */
[C---:B------:R-:W-:Y:S02]  /*6000*/  FFMA.FTZ R195, -R62.reuse, R146, R195 ;  /* 0x000000923ec37223 */ /* 0x040fe400000101c3 */
[----:B------:R-:W-:Y:S02]  /*6010*/  FMUL.FTZ R158, R62, R155 ;  /* 0x0000009b3e9e7220 */ /* 0x000fe40000410000 */
[----:B------:R-:W-:-:S02]  /*6020*/  FMUL.FTZ R151, R33, R148 ;  /* 0x0000009421977220 */ /* 0x000fc40000410000 */
[C---:B------:R-:W-:Y:S02]  /*6030*/  FFMA.FTZ R154, R191.reuse, R143, R154 ;  /* 0x0000008fbf9a7223 */ /* 0x040fe4000001009a */
[----:B------:R-:W-:Y:S02]  /*6040*/  FFMA.FTZ R149, R191, R149, -R156 ;  /* 0x00000095bf957223 */ /* 0x000fe4000001089c */
[----:B------:R-:W-:Y:S01]  /*6050*/  FADD.FTZ R150, R145, R150 ;  /* 0x0000009691967221 */ /* 0x000fe20000010000 */
[----:B------:R-:W-:Y:S01]  /*6060*/  PRMT R145, RZ, 0x5410, R5 ;  /* 0x00005410ff917816 */ /* 0x000fe20000000005 */
[-C--:B------:R-:W-:Y:S02]  /*6070*/  FFMA.FTZ R156, R195, R158.reuse, -R151 ;  /* 0x0000009ec39c7223 */ /* 0x080fe40000010897 */
[----:B------:R-:W-:Y:S02]  /*6080*/  FADD.FTZ R154, R147, R154 ;  /* 0x0000009a939a7221 */ /* 0x000fe40000010000 */
[----:B------:R-:W-:-:S02]  /*6090*/  FMUL.FTZ R158, R33, R158 ;  /* 0x0000009e219e7220 */ /* 0x000fc40000410000 */
[C---:B------:R-:W-:Y:S02]  /*60a0*/  FMUL.FTZ R147, R60.reuse, R19 ;  /* 0x000000133c937220 */ /* 0x040fe40000410000 */
        /* <DEDUP_REMOVED lines=9> */
[----:B------:R-:W-:Y:S02]  /*6140*/  FMUL.FTZ R160, R58, R169 ;  /* 0x000000a93aa07220 */ /* 0x000fe40000410000 */
[----:B------:R-:W-:Y:S02]  /*6150*/  FADD.FTZ R151, R154, R151 ;  /* 0x000000979a977221 */ /* 0x000fe40000010000 */
[----:B------:R-:W-:Y:S02]  /*6160*/  FADD.FTZ R149, R149, R156 ;  /* 0x0000009c95957221 */ /* 0x000fe40000010000 */
[----:B------:R-:W-:-:S02]  /*6170*/  FFMA.FTZ R205, -R58, R150, R205 ;  /* 0x000000963acd7223 */ /* 0x000fc400000101cd */
[----:B------:R-:W-:Y:S02]  /*6180*/  FFMA.FTZ R154, R204, R147, R165 ;  /* 0x00000093cc9a7223 */ /* 0x000fe400000100a5 */
[C---:B------:R-:W-:Y:S02]  /*6190*/  FMUL.FTZ R164, R206.reuse, R162 ;  /* 0x000000a2cea47220 */ /* 0x040fe40000410000 */
[----:B------:R-:W-:Y:S02]  /*61a0*/  FMUL.FTZ R156, R206, R160 ;  /* 0x000000a0ce9c7220 */ /* 0x000fe40000410000 */
[----:B------:R-:W-:Y:S02]  /*61b0*/  FFMA.FTZ R200, R135, R18, R200 ;  /* 0x0000001287c87223 */ /* 0x000fe400000100c8 */
[----:B------:R-:W-:Y:S02]  /*61c0*/  FMUL.FTZ R135, R56, R168 ;  /* 0x000000a838877220 */ /* 0x000fe40000410000 */
[----:B------:R-:W-:-:S02]  /*61d0*/  FADD.FTZ R151, R151, R154 ;  /* 0x0000009a97977221 */ /* 0x000fc40000010000 */
[C---:B------:R-:W-:Y:S02]  /*61e0*/  FFMA.FTZ R164, R205.reuse, R160, R164 ;  /* 0x000000a0cda47223 */ /* 0x040fe400000100a4 */
[----:B------:R-:W-:Y:S02]  /*61f0*/  FFMA.FTZ R156, R205, R162, -R156 ;  /* 0x000000a2cd9c7223 */ /* 0x000fe4000001089c */
[----:B------:R-:W-:Y:S02]  /*6200*/  FFMA.FTZ R210, -R56, R207, R210 ;  /* 0x000000cf38d27223 */ /* 0x000fe400000101d2 */
[----:B------:R-:W-:Y:S02]  /*6210*/  FMUL.FTZ R162, R54, R22 ;  /* 0x0000001636a27220 */ /* 0x000fe40000410000 */
[----:B------:R-:W-:Y:S02]  /*6220*/  FMUL.FTZ R165, R56, R152 ;  /* 0x0000009838a57220 */ /* 0x000fe40000410000 */
[----:B------:R-:W-:-:S02]  /*6230*/  FMUL.FTZ R18, R208, R135 ;  /* 0x00000087d0127220 */ /* 0x000fc40000410000 */
[----:B------:R-:W-:Y:S02]  /*6240*/  FADD.FTZ R149, R149, R158 ;  /* 0x0000009e95957221 */ /* 0x000fe40000010000 */
[----:B------:R-:W-:Y:S02]  /*6250*/  FADD.FTZ R151, R151, R164 ;  /* 0x000000a497977221 */ /* 0x000fe40000010000 */
[C---:B------:R-:W-:Y:S02]  /*6260*/  FFMA.FTZ R203, -R54.reuse, R166, R203 ;  /* 0x000000a636cb7223 */ /* 0x040fe400000101cb */
[----:B------:R-:W-:Y:S02]  /*6270*/  FMUL.FTZ R158, R54, R20 ;  /* 0x00000014369e7220 */ /* 0x000fe40000410000 */
[----:B------:R-:W-:Y:S02]  /*6280*/  FMUL.FTZ R164, R202, R162 ;  /* 0x000000a2caa47220 */ /* 0x000fe40000410000 */
[----:B------:R-:W-:-:S02]  /*6290*/  FFMA.FTZ R154, R210, R165, -R18 ;  /* 0x000000a5d29a7223 */ /* 0x000fc40000010812 */
[----:B------:R-:W-:Y:S02]  /*62a0*/  FMUL.FTZ R165, R208, R165 ;  /* 0x000000a5d0a57220 */ /* 0x000fe40000410000 */
[----:B------:R-:W-:Y:S02]  /*62b0*/  FADD.FTZ R53, R158, R53 ;  /* 0x000000359e357221 */ /* 0x000fe40000010000 */
[-C--:B------:R-:W-:Y:S02]  /*62c0*/  FFMA.FTZ R167, R203, R158.reuse, R164 ;  /* 0x0000009ecba77223 */ /* 0x080fe400000100a4 */
[----:B------:R-:W-:Y:S02]  /*62d0*/  FMUL.FTZ R158, R202, R158 ;  /* 0x0000009eca9e7220 */ /* 0x000fe40000410000 */
[----:B------:R-:W-:Y:S02]  /*62e0*/  FFMA.FTZ R18, R210, R135, R165 ;  /* 0x00000087d2127223 */ /* 0x000fe400000100a5 */
[----:B------:R-:W-:-:S02]  /*62f0*/  FADD.FTZ R149, R149, R156 ;  /* 0x0000009c95957221 */ /* 0x000fc40000010000 */
[----:B------:R-:W-:Y:S02]  /*6300*/  FMUL.FTZ R165, R29, R20 ;  /* 0x000000141da57220 */ /* 0x000fe40000410000 */
[----:B------:R-:W-:Y:S02]  /*6310*/  FFMA.FTZ R158, R203, R162, -R158 ;  /* 0x000000a2cb9e7223 */ /* 0x000fe4000001089e */
[----:B------:R-:W-:Y:S02]  /*6320*/  FADD.FTZ R18, R151, R18 ;  /* 0x0000001297127221 */ /* 0x000fe40000010000 */
[----:B------:R-:W-:Y:S02]  /*6330*/  FADD.FTZ R149, R149, R154 ;  /* 0x0000009a95957221 */ /* 0x000fe40000010000 */
[-C--:B------:R-:W-:Y:S02]  /*6340*/  FFMA.FTZ R165, R28, R22.reuse, -R165 ;  /* 0x000000161ca57223 */ /* 0x080fe400000108a5 */
[----:B------:R-:W-:-:S02]  /*6350*/  FMUL.FTZ R151, R29, R22 ;  /* 0x000000161d977220 */ /* 0x000fc40000410000 */
[----:B------:R-:W-:Y:S02]  /*6360*/  FADD.FTZ R22, R18, R167 ;  /* 0x000000a712167221 */ /* 0x000fe40000010000 */
[----:B------:R-:W-:Y:S01]  /*6370*/  FADD.FTZ R149, R149, R158 ;  /* 0x0000009e95957221 */ /* 0x000fe20000010000 */
[----:B------:R-:W0:Y:S01]  /*6380*/  SHFL.DOWN PT, R167, R14, 0x1, 0x1f ;  /* 0x08201f000ea77f89 */ /* 0x000e2200000e0000 */
[----:B------:R-:W-:Y:S02]  /*6390*/  FFMA.FTZ R18, R28, R20, R151 ;  /* 0x000000141c127223 */ /* 0x000fe40000010097 */
[----:B------:R-:W-:Y:S02]  /*63a0*/  FADD.FTZ R151, R22, R137 ;  /* 0x0000008916977221 */ /* 0x000fe40000010000 */
[----:B------:R-:W-:Y:S01]  /*63b0*/  FADD.FTZ R138, R149, R138 ;  /* 0x0000008a958a7221 */ /* 0x000fe20000010000 */
[----:B------:R-:W1:Y:S01]  /*63c0*/  SHFL.DOWN PT, R22, R15, 0x1, 0x1f ;  /* 0x08201f000f167f89 */ /* 0x000e6200000e0000 */
[----:B------:R-:W-:-:S02]  /*63d0*/  FMUL.FTZ R165, R202, R165 ;  /* 0x000000a5caa57220 */ /* 0x000fc40000410000 */
[----:B------:R-:W-:Y:S02]  /*63e0*/  FADD.FTZ R151, R151, R12 ;  /* 0x0000000c97977221 */ /* 0x000fe40000010000 */
[----:B------:R-:W-:Y:S02]  /*63f0*/  FADD.FTZ R138, R138, R13 ;  /* 0x0000000d8a8a7221 */ /* 0x000fe40000010000 */
[----:B------:R-:W-:Y:S01]  /*6400*/  FFMA.FTZ R165, R203, R18, R165 ;  /* 0x00000012cba57223 */ /* 0x000fe200000100a5 */
[----:B------:R-:W-:Y:S01]  /*6410*/  SHFL.DOWN PT, R149, R151, 0x1, 0x1f ;  /* 0x08201f0097957f89 */ /* 0x000fe200000e0000 */
[C---:B------:R-:W-:Y:S02]  /*6420*/  FMUL.FTZ R137, R29.reuse, R168 ;  /* 0x000000a81d897220 */ /* 0x040fe40000410000 */
[-C--:B------:R-:W-:Y:S01]  /*6430*/  FMUL.FTZ R13, R29, R152.reuse ;  /* 0x000000981d0d7220 */ /* 0x080fe20000410000 */
[----:B------:R-:W2:Y:S01]  /*6440*/  SHFL.DOWN PT, R18, R138, 0x1, 0x1f ;  /* 0x08201f008a127f89 */ /* 0x000ea200000e0000 */
[----:B------:R-:W-:-:S02]  /*6450*/  FFMA.FTZ R137, R28, R152, -R137 ;  /* 0x000000981c897223 */ /* 0x000fc40000010889 */
[----:B------:R-:W-:Y:S02]  /*6460*/  FFMA.FTZ R13, R28, R168, R13 ;  /* 0x000000a81c0d7223 */ /* 0x000fe4000001000d */
[----:B------:R-:W-:Y:S02]  /*6470*/  FMUL.FTZ R137, R208, R137 ;  /* 0x00000089d0897220 */ /* 0x000fe40000410000 */
[C---:B------:R-:W-:Y:S02]  /*6480*/  FMUL.FTZ R12, R29.reuse, R169 ;  /* 0x000000a91d0c7220 */ /* 0x040fe40000410000 */
[----:B------:R-:W-:Y:S02]  /*6490*/  FFMA.FTZ R137, R210, R13, R137 ;  /* 0x0000000dd2897223 */ /* 0x000fe40000010089 */
[----:B------:R-:W-:Y:S02]  /*64a0*/  FFMA.FTZ R13, R28, R153, -R12 ;  /* 0x000000991c0d7223 */ /* 0x000fe4000001080c */
[----:B------:R-:W-:-:S02]  /*64b0*/  FMUL.FTZ R12, R29, R19 ;  /* 0x000000131d0c7220 */ /* 0x000fc40000410000 */
[----:B------:R-:W-:Y:S02]  /*64c0*/  FADD.FTZ R84, R135, R84 ;  /* 0x0000005487547221 */ /* 0x000fe40000010000 */
[----:B------:R-:W-:Y:S01]  /*64d0*/  FMUL.FTZ R206, R206, R13 ;  /* 0x0000000dcece7220 */ /* 0x000fe20000410000 */
[----:B------:R-:W-:Y:S01]  /*64e0*/  MOV R13, R138 ;  /* 0x0000008a000d7202 */ /* 0x000fe20000000f00 */
[----:B------:R-:W-:Y:S01]  /*64f0*/  FFMA.FTZ R135, R28, R17, -R12 ;  /* 0x000000111c877223 */ /* 0x000fe2000001080c */
[----:B------:R-:W-:Y:S01]  /*6500*/  MOV R12, R151 ;  /* 0x00000097000c7202 */ /* 0x000fe20000000f00 */
[----:B0-----:R-:W-:Y:S02]  /*6510*/  @!P0 FADD.FTZ R14, R14, R167 ;  /* 0x000000a70e0e8221 */ /* 0x001fe40000010000 */
[----:B-1----:R-:W-:Y:S02]  /*6520*/  @!P0 FADD.FTZ R15, R15, R22 ;  /* 0x000000160f0f8221 */ /* 0x002fe40000010000 */
[----:B--2---:R-:W-:-:S02]  /*6530*/  @!P0 FADD.FTZ R13, R13, R18 ;  /* 0x000000120d0d8221 */ /* 0x004fc40000010000 */
[----:B------:R-:W-:Y:S01]  /*6540*/  @!P0 FADD.FTZ R12, R12, R149 ;  /* 0x000000950c0c8221 */ /* 0x000fe20000010000 */
[----:B------:R-:W0:Y:S01]  /*6550*/  SHFL.DOWN PT, R138, R15, 0x2, 0x1f ;  /* 0x08401f000f8a7f89 */ /* 0x000e2200000e0000 */
[----:B------:R-:W-:Y:S01]  /*6560*/  FFMA.FTZ R168, R207, R168, R137 ;  /* 0x000000a8cfa87223 */ /* 0x000fe20000010089 */
[----:B------:R-:W-:Y:S01]  /*6570*/  ISETP.GT.AND P0, PT, R120, 0x1d, PT ;  /* 0x0000001d7800780c */ /* 0x000fe20003f04270 */
[C---:B------:R-:W-:Y:S01]  /*6580*/  FMUL.FTZ R18, R29.reuse, R17 ;  /* 0x000000111d127220 */ /* 0x040fe20000410000 */
[----:B------:R-:W1:Y:S01]  /*6590*/  SHFL.DOWN PT, R149, R14, 0x2, 0x1f ;  /* 0x08401f000e957f89 */ /* 0x000e6200000e0000 */
[----:B------:R-:W-:Y:S02]  /*65a0*/  FMUL.FTZ R17, R29, R171 ;  /* 0x000000ab1d117220 */ /* 0x000fe40000410000 */
[----:B------:R-:W-:Y:S01]  /*65b0*/  FMUL.FTZ R190, R190, R135 ;  /* 0x00000087bebe7220 */ /* 0x000fe20000410000 */
[----:B------:R-:W2:Y:S01]  /*65c0*/  SHFL.DOWN PT, R22, R13, 0x2, 0x1f ;  /* 0x08401f000d167f89 */ /* 0x000ea200000e0000 */
[----:B------:R-:W-:-:S02]  /*65d0*/  FFMA.FTZ R135, R28, R19, R18 ;  /* 0x000000131c877223 */ /* 0x000fc40000010012 */
[CC--:B------:R-:W-:Y:S01]  /*65e0*/  FFMA.FTZ R18, R28.reuse, R155.reuse, -R17 ;  /* 0x0000009b1c127223 */ /* 0x0c0fe20000010811 */
[----:B------:R-:W3:Y:S01]  /*65f0*/  SHFL.DOWN PT, R137, R12, 0x2, 0x1f ;  /* 0x08401f000c897f89 */ /* 0x000ee200000e0000 */
[----:B------:R-:W-:Y:S02]  /*6600*/  FMUL.FTZ R155, R29, R155 ;  /* 0x0000009b1d9b7220 */ /* 0x000fe40000410000 */
[----:B------:R-:W-:Y:S02]  /*6610*/  FMUL.FTZ R33, R33, R18 ;  /* 0x0000001221217220 */ /* 0x000fe40000410000 */
[----:B------:R-:W-:Y:S02]  /*6620*/  FFMA.FTZ R18, R28, R171, R155 ;  /* 0x000000ab1c127223 */ /* 0x000fe4000001009b */
[----:B------:R-:W-:Y:S02]  /*6630*/  FFMA.FTZ R190, R204, R135, R190 ;  /* 0x00000087ccbe7223 */ /* 0x000fe400000100be */
[----:B------:R-:W-:-:S02]  /*6640*/  FFMA.FTZ R18, R195, R18, R33 ;  /* 0x00000012c3127223 */ /* 0x000fc40000010021 */
[----:B------:R-:W-:Y:S02]  /*6650*/  FMUL.FTZ R153, R29, R153 ;  /* 0x000000991d997220 */ /* 0x000fe40000410000 */
[----:B0-----:R-:W-:Y:S02]  /*6660*/  @!P0 FADD.FTZ R15, R15, R138 ;  /* 0x0000008a0f0f8221 */ /* 0x001fe40000010000 */
[----:B------:R-:W-:Y:S02]  /*6670*/  FFMA.FTZ R165, R166, R20, R165 ;  /* 0x00000014a6a57223 */ /* 0x000fe400000100a5 */
[----:B-1----:R-:W-:Y:S01]  /*6680*/  @!P0 FADD.FTZ R14, R14, R149 ;  /* 0x000000950e0e8221 */ /* 0x002fe20000010000 */
[----:B------:R-:W0:Y:S01]  /*6690*/  SHFL.DOWN PT, R138, R15, 0x4, 0x1f ;  /* 0x08801f000f8a7f89 */ /* 0x000e2200000e0000 */
[----:B------:R-:W-:Y:S02]  /*66a0*/  FFMA.FTZ R20, R28, R169, R153 ;  /* 0x000000a91c147223 */ /* 0x000fe40000010099 */
[----:B--2---:R-:W-:Y:S01]  /*66b0*/  @!P0 FADD.FTZ R13, R13, R22 ;  /* 0x000000160d0d8221 */ /* 0x004fe20000010000 */
[----:B------:R-:W1:Y:S01]  /*66c0*/  SHFL.DOWN PT, R135, R14, 0x4, 0x1f ;  /* 0x08801f000e877f89 */ /* 0x000e6200000e0000 */
[----:B------:R-:W-:-:S02]  /*66d0*/  FMUL.FTZ R17, R29, R23 ;  /* 0x000000171d117220 */ /* 0x000fc40000410000 */
[----:B---3--:R-:W-:Y:S01]  /*66e0*/  @!P0 FADD.FTZ R12, R12, R137 ;  /* 0x000000890c0c8221 */ /* 0x008fe20000010000 */
[----:B------:R-:W2:Y:S01]  /*66f0*/  SHFL.DOWN PT, R22, R13, 0x4, 0x1f ;  /* 0x08801f000d167f89 */ /* 0x000ea200000e0000 */
[----:B------:R-:W-:Y:S01]  /*6700*/  ISETP.GT.AND P0, PT, R120, 0x1b, PT ;  /* 0x0000001b7800780c */ /* 0x000fe20003f04270 */
[----:B------:R-:W-:Y:S02]  /*6710*/  FFMA.FTZ R190, R145, R19, R190 ;  /* 0x0000001391be7223 */ /* 0x000fe400000100be */
[----:B------:R-:W3:Y:S01]  /*6720*/  SHFL.DOWN PT, R33, R12, 0x4, 0x1f ;  /* 0x08801f000c217f89 */ /* 0x000ee200000e0000 */
[----:B------:R-:W-:Y:S02]  /*6730*/  FFMA.FTZ R20, R205, R20, R206 ;  /* 0x00000014cd147223 */ /* 0x000fe400000100ce */
[-C--:B------:R-:W-:Y:S02]  /*6740*/  FFMA.FTZ R19, R28, R21.reuse, -R17 ;  /* 0x000000151c137223 */ /* 0x080fe40000010811 */
[----:B------:R-:W-:-:S02]  /*6750*/  FMUL.FTZ R21, R29, R21 ;  /* 0x000000151d157220 */ /* 0x000fc40000410000 */
[----:B------:R-:W-:Y:S02]  /*6760*/  FFMA.FTZ R169, R150, R169, R20 ;  /* 0x000000a996a97223 */ /* 0x000fe40000010014 */
[----:B------:R-:W-:Y:S02]  /*6770*/  FMUL.FTZ R19, R188, R19 ;  /* 0x00000013bc137220 */ /* 0x000fe40000410000 */
[----:B------:R-:W-:Y:S02]  /*6780*/  FFMA.FTZ R20, R28, R23, R21 ;  /* 0x000000171c147223 */ /* 0x000fe40000010015 */
[----:B0-----:R-:W-:Y:S02]  /*6790*/  @!P0 FADD.FTZ R15, R15, R138 ;  /* 0x0000008a0f0f8221 */ /* 0x001fe40000010000 */
[----:B------:R-:W-:Y:S02]  /*67a0*/  FFMA.FTZ R19, R191, R20, R19 ;  /* 0x00000014bf137223 */ /* 0x000fe40000010013 */
[----:B-1----:R-:W-:-:S02]  /*67b0*/  @!P0 FADD.FTZ R14, R14, R135 ;  /* 0x000000870e0e8221 */ /* 0x002fc40000010000 */
[----:B------:R-:W-:Y:S02]  /*67c0*/  FFMA.FTZ R144, R144, R23, R19 ;  /* 0x0000001790907223 */ /* 0x000fe40000010013 */
[----:B--2---:R-:W-:Y:S01]  /*67d0*/  @!P0 FADD.FTZ R13, R13, R22 ;  /* 0x000000160d0d8221 */ /* 0x004fe20000010000 */
[----:B------:R-:W0:Y:S01]  /*67e0*/  SHFL.DOWN PT, R21, R14, 0x8, 0x1f ;  /* 0x09001f000e157f89 */ /* 0x000e2200000e0000 */
[C---:B------:R-:W-:Y:S02]  /*67f0*/  FMUL.FTZ R17, R29.reuse, R173 ;  /* 0x000000ad1d117220 */ /* 0x040fe40000410000 */
[----:B---3--:R-:W-:Y:S01]  /*6800*/  @!P0 FADD.FTZ R12, R12, R33 ;  /* 0x000000210c0c8221 */ /* 0x008fe20000010000 */
[----:B------:R-:W1:Y:S01]  /*6810*/  SHFL.DOWN PT, R22, R15, 0x8, 0x1f ;  /* 0x09001f000f167f89 */ /* 0x000e6200000e0000 */
[----:B------:R-:W-:Y:S01]  /*6820*/  FFMA.FTZ R171, R146, R171, R18 ;  /* 0x000000ab92ab7223 */ /* 0x000fe20000010012 */
[----:B------:R-:W-:Y:S01]  /*6830*/  ISETP.GT.AND P0, PT, R120, 0x17, PT ;  /* 0x000000177800780c */ /* 0x000fe20003f04270 */
[-C--:B------:R-:W-:Y:S01]  /*6840*/  FFMA.FTZ R18, R28, R157.reuse, -R17 ;  /* 0x0000009d1c127223 */ /* 0x080fe20000010811 */
[----:B------:R-:W2:Y:S01]  /*6850*/  SHFL.DOWN PT, R20, R13, 0x8, 0x1f ;  /* 0x09001f000d147f89 */ /* 0x000ea200000e0000 */
[----:B------:R-:W-:-:S02]  /*6860*/  FMUL.FTZ R157, R29, R157 ;  /* 0x0000009d1d9d7220 */ /* 0x000fc40000410000 */
[----:B------:R-:W-:Y:S01]  /*6870*/  FMUL.FTZ R187, R187, R18 ;  /* 0x00000012bbbb7220 */ /* 0x000fe20000410000 */
[----:B------:R-:W3:Y:S01]  /*6880*/  SHFL.DOWN PT, R19, R12, 0x8, 0x1f ;  /* 0x09001f000c137f89 */ /* 0x000ee200000e0000 */
[C---:B------:R-:W-:Y:S02]  /*6890*/  FFMA.FTZ R18, R28.reuse, R173, R157 ;  /* 0x000000ad1c127223 */ /* 0x040fe4000001009d */
[----:B------:R-:W-:Y:S02]  /*68a0*/  FMUL.FTZ R17, R29, R111 ;  /* 0x0000006f1d117220 */ /* 0x000fe40000410000 */
[----:B------:R-:W-:Y:S02]  /*68b0*/  FFMA.FTZ R18, R199, R18, R187 ;  /* 0x00000012c7127223 */ /* 0x000fe400000100bb */
[----:B------:R-:W-:Y:S02]  /*68c0*/  FFMA.FTZ R17, R28, R31, -R17 ;  /* 0x0000001f1c117223 */ /* 0x000fe40000010811 */
[----:B------:R-:W-:-:S02]  /*68d0*/  FADD.FTZ R59, R16, R59 ;  /* 0x0000003b103b7221 */ /* 0x000fc40000010000 */
[C---:B------:R-:W-:Y:S02]  /*68e0*/  FMUL.FTZ R31, R29.reuse, R31 ;  /* 0x0000001f1d1f7220 */ /* 0x040fe40000410000 */
[----:B------:R-:W-:Y:S02]  /*68f0*/  FMUL.FTZ R16, R29, R175 ;  /* 0x000000af1d107220 */ /* 0x000fe40000410000 */
[----:B------:R-:W-:Y:S02]  /*6900*/  FFMA.FTZ R173, R142, R173, R18 ;  /* 0x000000ad8ead7223 */ /* 0x000fe40000010012 */
[----:B------:R-:W-:Y:S02]  /*6910*/  FMUL.FTZ R17, R186, R17 ;  /* 0x00000011ba117220 */ /* 0x000fe40000410000 */
[C---:B------:R-:W-:Y:S02]  /*6920*/  FFMA.FTZ R31, R28.reuse, R111, R31 ;  /* 0x0000006f1c1f7223 */ /* 0x040fe4000001001f */
[----:B------:R-:W-:-:S02]  /*6930*/  FFMA.FTZ R18, R28, R159, -R16 ;  /* 0x0000009f1c127223 */ /* 0x000fc40000010810 */
[----:B------:R-:W-:Y:S02]  /*6940*/  FMUL.FTZ R16, R29, R115 ;  /* 0x000000731d107220 */ /* 0x000fe40000410000 */
[----:B------:R-:W-:Y:S02]  /*6950*/  FFMA.FTZ R196, R196, R31, R17 ;  /* 0x0000001fc4c47223 */ /* 0x000fe40000010011 */
[----:B------:R-:W-:Y:S02]  /*6960*/  FFMA.FTZ R17, R28, R113, -R16 ;  /* 0x000000711c117223 */ /* 0x000fe40000010810 */
[----:B0-----:R-:W-:Y:S02]  /*6970*/  @!P0 FADD.FTZ R14, R14, R21 ;  /* 0x000000150e0e8221 */ /* 0x001fe40000010000 */
[----:B-1----:R-:W-:Y:S02]  /*6980*/  @!P0 FADD.FTZ R15, R15, R22 ;  /* 0x000000160f0f8221 */ /* 0x002fe40000010000 */
[----:B--2---:R-:W-:Y:S01]  /*6990*/  @!P0 FADD.FTZ R13, R13, R20 ;  /* 0x000000140d0d8221 */ /* 0x004fe20000010000 */
[----:B------:R-:W0:Y:S01]  /*69a0*/  SHFL.DOWN PT, R21, R14, 0x10, 0x1f ;  /* 0x0a001f000e157f89 */ /* 0x000e2200000e0000 */
[----:B---3--:R-:W-:Y:S01]  /*69b0*/  @!P0 FADD.FTZ R12, R12, R19 ;  /* 0x000000130c0c8221 */ /* 0x008fe20000010000 */
[----:B------:R-:W-:Y:S01]  /*69c0*/  ISETP.GT.AND P0, PT, R120, 0xf, PT ;  /* 0x0000000f7800780c */ /* 0x000fe20003f04270 */
[C---:B------:R-:W-:Y:S01]  /*69d0*/  FMUL.FTZ R16, R29.reuse, R177 ;  /* 0x000000b11d107220 */ /* 0x040fe20000410000 */
[----:B------:R-:W1:Y:S01]  /*69e0*/  SHFL.DOWN PT, R22, R15, 0x10, 0x1f ;  /* 0x0a001f000f167f89 */ /* 0x000e6200000e0000 */
[----:B------:R-:W-:-:S02]  /*69f0*/  FMUL.FTZ R159, R29, R159 ;  /* 0x0000009f1d9f7220 */ /* 0x000fc40000410000 */
[C---:B------:R-:W-:Y:S01]  /*6a00*/  FFMA.FTZ R16, R28.reuse, R161, -R16 ;  /* 0x000000a11c107223 */ /* 0x040fe20000010810 */
[----:B------:R-:W2:Y:S01]  /*6a10*/  SHFL.DOWN PT, R20, R13, 0x10, 0x1f ;  /* 0x0a001f000d147f89 */ /* 0x000ea200000e0000 */
[----:B------:R-:W-:Y:S02]  /*6a20*/  FMUL.FTZ R113, R29, R113 ;  /* 0x000000711d717220 */ /* 0x000fe40000410000 */
[----:B------:R-:W-:Y:S01]  /*6a30*/  FMUL.FTZ R185, R185, R18 ;  /* 0x00000012b9b97220 */ /* 0x000fe20000410000 */
[----:B------:R-:W3:Y:S01]  /*6a40*/  SHFL.DOWN PT, R19, R12, 0x10, 0x1f ;  /* 0x0a001f000c137f89 */ /* 0x000ee200000e0000 */
[----:B------:R-:W-:Y:S02]  /*6a50*/  FFMA.FTZ R18, R28, R175, R159 ;  /* 0x000000af1c127223 */ /* 0x000fe4000001009f */
[----:B------:R-:W-:Y:S02]  /*6a60*/  FMUL.FTZ R183, R183, R16 ;  /* 0x00000010b7b77220 */ /* 0x000fe40000410000 */
[----:B------:R-:W-:-:S02]  /*6a70*/  FMUL.FTZ R16, R29, R179 ;  /* 0x000000b31d107220 */ /* 0x000fc40000410000 */
[----:B------:R-:W-:Y:S02]  /*6a80*/  FMUL.FTZ R17, R184, R17 ;  /* 0x00000011b8117220 */ /* 0x000fe40000410000 */
[C---:B------:R-:W-:Y:S02]  /*6a90*/  FFMA.FTZ R113, R28.reuse, R115, R113 ;  /* 0x000000731c717223 */ /* 0x040fe40000010071 */
[----:B------:R-:W-:Y:S02]  /*6aa0*/  FFMA.FTZ R18, R197, R18, R185 ;  /* 0x00000012c5127223 */ /* 0x000fe400000100b9 */
[----:B------:R-:W-:Y:S02]  /*6ab0*/  FMUL.FTZ R161, R29, R161 ;  /* 0x000000a11da17220 */ /* 0x000fe40000410000 */
[----:B------:R-:W-:Y:S02]  /*6ac0*/  FFMA.FTZ R16, R28, R163, -R16 ;  /* 0x000000a31c107223 */ /* 0x000fe40000010810 */
[----:B------:R-:W-:-:S02]  /*6ad0*/  FFMA.FTZ R192, R192, R113, R17 ;  /* 0x00000071c0c07223 */ /* 0x000fc40000010011 */
[----:B------:R-:W-:Y:S02]  /*6ae0*/  FMUL.FTZ R17, R29, R117 ;  /* 0x000000751d117220 */ /* 0x000fe40000410000 */
[----:B------:R-:W-:Y:S02]  /*6af0*/  FFMA.FTZ R175, R136, R175, R18 ;  /* 0x000000af88af7223 */ /* 0x000fe40000010012 */
[C---:B------:R-:W-:Y:S02]  /*6b00*/  FFMA.FTZ R18, R28.reuse, R177, R161 ;  /* 0x000000b11c127223 */ /* 0x040fe400000100a1 */
[----:B------:R-:W-:Y:S02]  /*6b10*/  FMUL.FTZ R181, R181, R16 ;  /* 0x00000010b5b57220 */ /* 0x000fe40000410000 */
[----:B------:R-:W-:Y:S02]  /*6b20*/  FMUL.FTZ R16, R29, R121 ;  /* 0x000000791d107220 */ /* 0x000fe40000410000 */
[----:B------:R-:W-:-:S02]  /*6b30*/  FFMA.FTZ R17, R28, R119, -R17 ;  /* 0x000000771c117223 */ /* 0x000fc40000010811 */
[C---:B------:R-:W-:Y:S02]  /*6b40*/  FMUL.FTZ R119, R29.reuse, R119 ;  /* 0x000000771d777220 */ /* 0x040fe40000410000 */
[----:B------:R-:W-:Y:S02]  /*6b50*/  FMUL.FTZ R163, R29, R163 ;  /* 0x000000a31da37220 */ /* 0x000fe40000410000 */
[----:B------:R-:W-:Y:S02]  /*6b60*/  FFMA.FTZ R18, R201, R18, R183 ;  /* 0x00000012c9127223 */ /* 0x000fe400000100b7 */
[-C--:B------:R-:W-:Y:S02]  /*6b70*/  FMUL.FTZ R29, R29, R127.reuse ;  /* 0x0000007f1d1d7220 */ /* 0x080fe40000410000 */
[----:B------:R-:W-:Y:S02]  /*6b80*/  FFMA.FTZ R127, R28, R127, -R16 ;  /* 0x0000007f1c7f7223 */ /* 0x000fe40000010810 */
[----:B------:R-:W-:-:S02]  /*6b90*/  FFMA.FTZ R177, R132, R177, R18 ;  /* 0x000000b184b17223 */ /* 0x000fc40000010012 */
[----:B------:R-:W-:Y:S02]  /*6ba0*/  FMUL.FTZ R17, R182, R17 ;  /* 0x00000011b6117220 */ /* 0x000fe40000410000 */
[C---:B------:R-:W-:Y:S02]  /*6bb0*/  FFMA.FTZ R18, R28.reuse, R117, R119 ;  /* 0x000000751c127223 */ /* 0x040fe40000010077 */
[C---:B------:R-:W-:Y:S02]  /*6bc0*/  FFMA.FTZ R16, R28.reuse, R179, R163 ;  /* 0x000000b31c107223 */ /* 0x040fe400000100a3 */
[----:B------:R-:W-:Y:S02]  /*6bd0*/  FFMA.FTZ R29, R28, R121, R29 ;  /* 0x000000791c1d7223 */ /* 0x000fe4000001001d */
[----:B------:R-:W-:Y:S02]  /*6be0*/  FMUL.FTZ R127, R32, R127 ;  /* 0x0000007f207f7220 */ /* 0x000fe40000410000 */
[----:B0-----:R-:W-:-:S02]  /*6bf0*/  @!P0 FADD.FTZ R14, R14, R21 ;  /* 0x000000150e0e8221 */ /* 0x001fc40000010000 */
[----:B-1----:R-:W-:Y:S02]  /*6c00*/  @!P0 FADD.FTZ R15, R15, R22 ;  /* 0x000000160f0f8221 */ /* 0x002fe40000010000 */
        /* <DEDUP_REMOVED lines=54> */
.L_x_6160:
[----:B0-----:R-:W-:Y:S05]  /*6f70*/  BSYNC B0 ;  /* 0x0000000000007941 */ /* 0x001fea0003800000 */
.L_x_6159:
[----:B------:R-:W-:-:S04]  /*6f80*/  IADD3 R0, R0, 0x1, RZ ;  /* 0x0000000100007810 */ /* 0x000fc80007ffe0ff */
[----:B------:R-:W-:-:S13]  /*6f90*/  ISETP.GE.AND P0, PT, R0, c[0x0][0x16c], PT ;  /* 0x00005b0000007a0c */ /* 0x000fda0003f06270 */
[----:B------:R-:W-:Y:S01]  /*6fa0*/  @P0 CALL.REL.NOINC `(.L_x_6124) ;  /* 0x0000001000000944 */ /* 0x000fe20003c00000 */
[----:B------:R-:W-:Y:S05]  /*6fb0*/  BRA `(.L_x_6161) ;  /* 0xffffa10000007947 */ /* 0x000fea000383ffff */
.L_x_6124:
[----:B------:R-:W-:Y:S01]  /*6fc0*/  BAR.SYNC.DEFER_BLOCKING 0x0 ;  /* 0x0000000000007b1d */ /* 0x000fe20000010000 */
[----:B------:R-:W-:Y:S01]  /*6fd0*/  F2FP.BF16.PACK_AB R15, R59, R90 ;  /* 0x0000005a3b0f723e */ /* 0x000fe200000010ff */
[----:B------:R-:W-:Y:S01]  /*6fe0*/  IMAD R0, R101, c[0x0][0x2d8], RZ ;  /* 0x0000b60065007a24 */ /* 0x000fe200078e02ff */
[----:B------:R-:W-:Y:S01]  /*6ff0*/  F2FP.BF16.PACK_AB R14, R61, R92 ;  /* 0x0000005c3d0e723e */ /* 0x000fe200000010ff */
[----:B------:R-:W-:Y:S01]  /*7000*/  IMAD R11, R109, c[0x0][0x2e0], RZ ;  /* 0x0000b8006d0b7a24 */ /* 0x000fe200078e02ff */
[----:B------:R-:W-:Y:S01]  /*7010*/  F2FP.BF16.PACK_AB R13, R63, R94 ;  /* 0x0000005e3f0d723e */ /* 0x000fe200000010ff */
[----:B------:R-:W-:Y:S01]  /*7020*/  IMAD R9, R103, c[0x0][0x2dc], R0 ;  /* 0x0000b70067097a24 */ /* 0x000fe200078e0200 */
[----:B------:R-:W-:Y:S01]  /*7030*/  F2FP.BF16.PACK_AB R12, R65, R96 ;  /* 0x00000060410c723e */ /* 0x000fe200000010ff */
[----:B------:R-:W-:Y:S01]  /*7040*/  IMAD R11, R126, c[0x0][0x2e4], R11 ;  /* 0x0000b9007e0b7a24 */ /* 0x000fe200078e020b */
[----:B------:R-:W-:Y:S02]  /*7050*/  F2FP.BF16.PACK_AB R51, R51, R82 ;  /* 0x000000523333723e */ /* 0x000fe400000010ff */
[----:B------:R-:W-:-:S02]  /*7060*/  F2FP.BF16.PACK_AB R50, R53, R84 ;  /* 0x000000543532723e */ /* 0x000fc400000010ff */
[----:B------:R-:W-:Y:S02]  /*7070*/  F2FP.BF16.PACK_AB R49, R55, R86 ;  /* 0x000000563731723e */ /* 0x000fe400000010ff */
[----:B------:R-:W-:Y:S02]  /*7080*/  LEA R10, R120, R89, 0x1 ;  /* 0x00000059780a7211 */ /* 0x000fe400078e08ff */
[----:B------:R-:W-:Y:S02]  /*7090*/  F2FP.BF16.PACK_AB R48, R57, R88 ;  /* 0x000000583930723e */ /* 0x000fe400000010ff */
[----:B------:R-:W-:Y:S02]  /*70a0*/  IADD3 R40, R91, -0x1, RZ ;  /* 0xffffffff5b287810 */ /* 0x000fe40007ffe0ff */
[----:B------:R-:W-:Y:S02]  /*70b0*/  F2FP.BF16.PACK_AB R31, R112, R81 ;  /* 0x00000051701f723e */ /* 0x000fe400000010ff */
[----:B------:R-:W-:Y:S01]  /*70c0*/  SHF.L.U32 R6, R40, 0xa, RZ ;  /* 0x0000000a28067819 */ /* 0x000fe200000006ff */
[----:B------:R0:W-:Y:S01]  /*70d0*/  STS.128 [R10.X16], R12 ;  /* 0x0000000c0a007388 */ /* 0x0001e2000000cc00 */
[----:B------:R-:W-:-:S02]  /*70e0*/  F2FP.BF16.PACK_AB R30, R110, R79 ;  /* 0x0000004f6e1e723e */ /* 0x000fc400000010ff */
[----:B------:R-:W-:Y:S01]  /*70f0*/  SHF.R.S32.HI R7, RZ, 0x1f, R6 ;  /* 0x0000001fff077819 */ /* 0x000fe20000011406 */
[----:B------:R-:W-:Y:S01]  /*7100*/  STS.128 [R10.X16+0x10], R48 ;  /* 0x000010300a007388 */ /* 0x000fe2000000cc00 */
[----:B------:R-:W-:-:S06]  /*7110*/  NOP ;  /* 0x0000000000007918 */ /* 0x000fcc0000000000 */
[----:B------:R-:W1:Y:S01]  /*7120*/  LDS.128 R16, [R83.X16] ;  /* 0x0000000053107984 */ /* 0x000e62000000cc00 */
[C-C-:B------:R-:W-:Y:S01]  /*7130*/  IMAD.WIDE.U32 R4, R103.reuse, c[0x0][0x2d8], R6.reuse ;  /* 0x0000b60067047a25 */ /* 0x140fe200078e0006 */
[----:B------:R-:W-:Y:S02]  /*7140*/  F2FP.BF16.PACK_AB R29, R108, R77 ;  /* 0x0000004d6c1d723e */ /* 0x000fe400000010ff */
[----:B------:R-:W2:Y:S01]  /*7150*/  LDS.128 R20, [R83.X16+0x200] ;  /* 0x0002000053147984 */ /* 0x000ea2000000cc00 */
[----:B0-----:R-:W-:Y:S01]  /*7160*/  F2FP.BF16.PACK_AB R13, R100, R69 ;  /* 0x00000045640d723e */ /* 0x001fe200000010ff */
[----:B------:R-:W-:Y:S01]  /*7170*/  IMAD.WIDE.U32 R6, R103, c[0x0][0x2f8], R6 ;  /* 0x0000be0067067a25 */ /* 0x000fe200078e0006 */
[----:B------:R-:W-:Y:S02]  /*7180*/  IADD3 R5, R5, R9, RZ ;  /* 0x0000000905057210 */ /* 0x000fe40007ffe0ff */
[----:B------:R-:W-:Y:S01]  /*7190*/  F2FP.BF16.PACK_AB R12, R98, R67 ;  /* 0x00000043620c723e */ /* 0x000fe200000010ff */
[----:B------:R-:W-:Y:S01]  /*71a0*/  FADD.FTZ R9, R124, R67 ;  /* 0x000000437c097221 */ /* 0x000fe20000010000 */
[----:B------:R-:W-:Y:S01]  /*71b0*/  F2FP.BF16.PACK_AB R15, R104, R73 ;  /* 0x00000049680f723e */ /* 0x000fe200000010ff */
[----:B------:R-:W-:Y:S01]  /*71c0*/  IMAD.WIDE.U32 R4, R126, c[0x0][0x2e0], R4 ;  /* 0x0000b8007e047a25 */ /* 0x000fe200078e0004 */
[----:B------:R-:W-:-:S02]  /*71d0*/  F2FP.BF16.PACK_AB R14, R102, R71 ;  /* 0x00000047660e723e */ /* 0x000fc400000010ff */
[----:B------:R-:W-:Y:S01]  /*71e0*/  F2FP.BF16.PACK_AB R28, R106, R75 ;  /* 0x0000004b6a1c723e */ /* 0x000fe200000010ff */
[----:B------:R-:W-:Y:S01]  /*71f0*/  FADD.FTZ R0, R9, R98 ;  /* 0x0000006209007221 */ /* 0x000fe20000010000 */
[----:B------:R-:W-:Y:S02]  /*7200*/  IADD3 R9, R5, R11, RZ ;  /* 0x0000000b05097210 */ /* 0x000fe40007ffe0ff */
[----:B------:R-:W-:Y:S01]  /*7210*/  LEA R8, P0, R4, c[0x0][0x330], 0x1 ;  /* 0x0000cc0004087a11 */ /* 0x000fe200078008ff */
[----:B------:R-:W-:Y:S01]  /*7220*/  FADD.FTZ R5, R0, R69 ;  /* 0x0000004500057221 */ /* 0x000fe20000010000 */
[----:B------:R-:W-:Y:S02]  /*7230*/  IADD3 R114, P1, R114, -0x800, RZ ;  /* 0xfffff80072727810 */ /* 0x000fe40007f3e0ff */
[----:B------:R-:W-:Y:S01]  /*7240*/  LEA.HI.X R9, R4, c[0x0][0x334], R9, 0x1, P0 ;  /* 0x0000cd0004097a11 */ /* 0x000fe200000f0c09 */
[----:B------:R-:W-:Y:S01]  /*7250*/  FADD.FTZ R0, R5, R100 ;  /* 0x0000006405007221 */ /* 0x000fe20000010000 */
[----:B------:R-:W-:-:S02]  /*7260*/  IADD3 R116, P2, R116, -0x800, RZ ;  /* 0xfffff80074747810 */ /* 0x000fc40007f5e0ff */
[----:B------:R-:W-:Y:S01]  /*7270*/  IADD3 R118, P3, R118, -0x800, RZ ;  /* 0xfffff80076767810 */ /* 0x000fe20007f7e0ff */
[----:B------:R-:W-:Y:S01]  /*7280*/  IMAD.WIDE R4, R85, 0x10, R8 ;  /* 0x0000001055047825 */ /* 0x000fe200078e0208 */
[----:B------:R-:W-:Y:S02]  /*7290*/  IADD3.X R93, R93, -0x1, RZ, P1, !PT ;  /* 0xffffffff5d5d7810 */ /* 0x000fe40000ffe4ff */
[----:B------:R-:W-:Y:S01]  /*72a0*/  IADD3.X R95, R95, -0x1, RZ, P2, !PT ;  /* 0xffffffff5f5f7810 */ /* 0x000fe200017fe4ff */
[----:B------:R-:W-:Y:S01]  /*72b0*/  IMAD R8, R101, c[0x0][0x2f8], RZ ;  /* 0x0000be0065087a24 */ /* 0x000fe200078e02ff */
[----:B------:R-:W-:Y:S01]  /*72c0*/  IADD3.X R97, R97, -0x1, RZ, P3, !PT ;  /* 0xffffffff61617810 */ /* 0x000fe20001ffe4ff */
[----:B------:R-:W-:Y:S02]  /*72d0*/  FADD.FTZ R71, R0, R71 ;  /* 0x0000004700477221 */ /* 0x000fe40000010000 */
[----:B------:R-:W-:Y:S02]  /*72e0*/  IMAD R9, R103, c[0x0][0x2fc], R8 ;  /* 0x0000bf0067097a24 */ /* 0x000fe400078e0208 */
[----:B------:R-:W-:Y:S01]  /*72f0*/  FADD.FTZ R102, R71, R102 ;  /* 0x0000006647667221 */ /* 0x000fe20000010000 */
[----:B-1----:R-:W-:Y:S02]  /*7300*/  STG.E.128 [R4.64], R16 ;  /* 0x0000001004007986 */ /* 0x002fe4000c101d04 */
[----:B------:R-:W-:Y:S01]  /*7310*/  IADD3 R7, R7, R9, RZ ;  /* 0x0000000907077210 */ /* 0x000fe20007ffe0ff */
[----:B------:R-:W-:Y:S01]  /*7320*/  FADD.FTZ R73, R102, R73 ;  /* 0x0000004966497221 */ /* 0x000fe20000010000 */
[----:B--2---:R0:W-:Y:S03]  /*7330*/  STG.E.128 [R4.64+0x200], R20 ;  /* 0x0002001404007986 */ /* 0x0041e6000c101d04 */
[----:B------:R-:W-:Y:S01]  /*7340*/  FADD.FTZ R104, R73, R104 ;  /* 0x0000006849687221 */ /* 0x000fe20000010000 */
[----:B------:R-:W-:Y:S03]  /*7350*/  BAR.SYNC.DEFER_BLOCKING 0x0 ;  /* 0x0000000000007b1d */ /* 0x000fe60000010000 */
[----:B------:R-:W-:-:S04]  /*7360*/  FADD.FTZ R75, R104, R75 ;  /* 0x0000004b684b7221 */ /* 0x000fc80000010000 */
[----:B------:R-:W-:-:S04]  /*7370*/  FADD.FTZ R106, R75, R106 ;  /* 0x0000006a4b6a7221 */ /* 0x000fc80000010000 */
[----:B------:R-:W-:Y:S02]  /*7380*/  FADD.FTZ R77, R106, R77 ;  /* 0x0000004d6a4d7221 */ /* 0x000fe40000010000 */
[----:B0-----:R-:W-:Y:S02]  /*7390*/  IMAD R5, R109, c[0x0][0x300], RZ ;  /* 0x0000c0006d057a24 */ /* 0x001fe400078e02ff */
[----:B------:R-:W-:Y:S02]  /*73a0*/  FADD.FTZ R108, R77, R108 ;  /* 0x0000006c4d6c7221 */ /* 0x000fe40000010000 */
[C---:B------:R-:W-:Y:S02]  /*73b0*/  IMAD R9, R126.reuse, c[0x0][0x304], R5 ;  /* 0x0000c1007e097a24 */ /* 0x040fe400078e0205 */
[----:B------:R-:W-:Y:S01]  /*73c0*/  IMAD.WIDE.U32 R4, R126, c[0x0][0x300], R6 ;  /* 0x0000c0007e047a25 */ /* 0x000fe200078e0006 */
[----:B------:R-:W-:Y:S04]  /*73d0*/  STS.128 [R10.X16], R12 ;  /* 0x0000000c0a007388 */ /* 0x000fe8000000cc00 */
[----:B------:R-:W-:Y:S01]  /*73e0*/  IADD3 R5, R5, R9, RZ ;  /* 0x0000000905057210 */ /* 0x000fe20007ffe0ff */
[----:B------:R-:W-:Y:S01]  /*73f0*/  FADD.FTZ R79, R108, R79 ;  /* 0x0000004f6c4f7221 */ /* 0x000fe20000010000 */
[----:B------:R-:W-:Y:S01]  /*7400*/  LEA R6, P0, R4, c[0x0][0x340], 0x1 ;  /* 0x0000d00004067a11 */ /* 0x000fe200078008ff */
[----:B------:R-:W-:Y:S01]  /*7410*/  STS.128 [R10.X16+0x10], R28 ;  /* 0x0000101c0a007388 */ /* 0x000fe2000000cc00 */
[----:B------:R-:W-:-:S06]  /*7420*/  NOP ;  /* 0x0000000000007918 */ /* 0x000fcc0000000000 */
[----:B------:R-:W0:Y:S01]  /*7430*/  LDS.128 R32, [R83.X16] ;  /* 0x0000000053207984 */ /* 0x000e22000000cc00 */
[----:B------:R-:W-:Y:S01]  /*7440*/  LEA.HI.X R7, R4, c[0x0][0x344], R5, 0x1, P0 ;  /* 0x0000d10004077a11 */ /* 0x000fe200000f0c05 */
[----:B------:R-:W-:Y:S01]  /*7450*/  FADD.FTZ R110, R79, R110 ;  /* 0x0000006e4f6e7221 */ /* 0x000fe20000010000 */
[----:B------:R-:W-:Y:S01]  /*7460*/  ISETP.GT.AND P0, PT, R91, 0x1, PT ;  /* 0x000000015b00780c */ /* 0x000fe20003f04270 */
[----:B------:R-:W1:Y:S01]  /*7470*/  LDS.128 R36, [R83.X16+0x200] ;  /* 0x0002000053247984 */ /* 0x000e62000000cc00 */
[----:B------:R-:W-:Y:S01]  /*7480*/  MOV R91, R40 ;  /* 0x00000028005b7202 */ /* 0x000fe20000000f00 */
[----:B------:R-:W-:-:S04]  /*7490*/  IMAD.WIDE R4, R85, 0x10, R6 ;  /* 0x0000001055047825 */ /* 0x000fc800078e0206 */
[----:B------:R-:W-:-:S04]  /*74a0*/  FADD.FTZ R81, R110, R81 ;  /* 0x000000516e517221 */ /* 0x000fc80000010000 */
[----:B------:R-:W-:Y:S01]  /*74b0*/  FADD.FTZ R124, R81, R112 ;  /* 0x00000070517c7221 */ /* 0x000fe20000010000 */
[----:B0-----:R0:W-:Y:S04]  /*74c0*/  STG.E.128 [R4.64], R32 ;  /* 0x0000002004007986 */ /* 0x0011e8000c101d04 */
[----:B-1----:R0:W-:Y:S02]  /*74d0*/  STG.E.128 [R4.64+0x200], R36 ;  /* 0x0002002404007986 */ /* 0x0021e4000c101d04 */
[----:B0-----:R-:W-:Y:S01]  /*74e0*/  @!P0 CALL.REL.NOINC `(.L_x_6123) ;  /* 0x0000001000008944 */ /* 0x001fe20003c00000 */
[----:B------:R-:W-:Y:S05]  /*74f0*/  BRA `(.L_x_6162) ;  /* 0xffff906000007947 */ /* 0x000fea000383ffff */
.L_x_6123:
[----:B------:R-:W-:Y:S02]  /*7500*/  ISETP.NE.U32.AND P0, PT, RZ, c[0x0][0x328], PT ;  /* 0x0000ca00ff007a0c */ /* 0x000fe40003f05070 */
[----:B------:R-:W-:Y:S02]  /*7510*/  ISETP.NE.U32.AND P2, PT, RZ, c[0x0][0x348], PT ;  /* 0x0000d200ff007a0c */ /* 0x000fe40003f45070 */
[----:B------:R-:W-:-:S02]  /*7520*/  ISETP.NE.AND.EX P1, PT, RZ, c[0x0][0x32c], PT, P0 ;  /* 0x0000cb00ff007a0c */ /* 0x000fc40003f25300 */
        /* <DEDUP_REMOVED lines=8> */
[----:B------:R-:W0:Y:S01]  /*75b0*/  SHFL.DOWN P1, R3, R0, 0x2, 0x1f ;  /* 0x08401f0000037f89 */ /* 0x000e220000020000 */
[----:B--2---:R-:W-:-:S08]  /*75c0*/  ISETP.NE.AND P3, PT, R7, RZ, PT ;  /* 0x000000ff0700720c */ /* 0x004fd00003f65270 */
        /* <DEDUP_REMOVED lines=16> */
.L_x_6164:
[----:B------:R-:W-:Y:S05]  /*76d0*/  BSYNC B0 ;  /* 0x0000000000007941 */ /* 0x000fea0003800000 */
.L_x_6163:
[----:B------:R-:W-:Y:S01]  /*76e0*/  BSSY B0, `(.L_x_6165) ;  /* 0x000001d000007945 */ /* 0x000fe20003800000 */
[----:B------:R-:W-:Y:S05]  /*76f0*/  @!P0 BRA `(.L_x_6166) ;  /* 0x000001a000008947 */ /* 0x000fea0003800000 */
[----:B------:R-:W-:Y:S06]  /*7700*/  BAR.SYNC.DEFER_BLOCKING 0x0 ;  /* 0x0000000000007b1d */ /* 0x000fec0000010000 */
[----:B------:R-:W1:Y:S04]  /*7710*/  SHFL.DOWN P0, R3, R124, 0x1, 0x1f ;  /* 0x08201f007c037f89 */ /* 0x000e680000000000 */
[----:B0-----:R-:W0:Y:S04]  /*7720*/  S2R R4, SR_LANEID ;  /* 0x0000000000047919 */ /* 0x001e280000000000 */
[----:B------:R-:W2:Y:S01]  /*7730*/  S2R R19, SR_TID.X ;  /* 0x0000000000137919 */ /* 0x000ea20000002100 */
[----:B-1----:R-:W-:Y:S01]  /*7740*/  @P0 FADD R3, R3, R124 ;  /* 0x0000007c03030221 */ /* 0x002fe20000000000 */
[----:B0-----:R-:W-:-:S04]  /*7750*/  ISETP.NE.AND P2, PT, R4, RZ, PT ;  /* 0x000000ff0400720c */ /* 0x001fc80003f45270 */
        /* <DEDUP_REMOVED lines=20> */
.L_x_6166:
[----:B------:R-:W1:Y:S02]  /*78a0*/  S2R R19, SR_TID.X ;  /* 0x0000000000137919 */ /* 0x000e640000002100 */
.L_x_6167:
[----:B------:R-:W-:Y:S05]  /*78b0*/  BSYNC B0 ;  /* 0x0000000000007941 */ /* 0x000fea0003800000 */
.L_x_6165:
[----:B-1----:R-:W-:-:S13]  /*78c0*/  ISETP.GE.AND P0, PT, R19, c[0x0][0x16c], PT ;  /* 0x00005b0013007a0c */ /* 0x002fda0003f06270 */
[----:B------:R-:W-:Y:S05]  /*78d0*/  @P0 EXIT ;  /* 0x000000000000094d */ /* 0x000fea0003800000 */
[C---:B------:R-:W-:Y:S02]  /*78e0*/  IMAD R3, R109.reuse, c[0x0][0x288], RZ ;  /* 0x0000a2006d037a24 */ /* 0x040fe400078e02ff */
[C---:B------:R-:W-:Y:S02]  /*78f0*/  IMAD R5, R109.reuse, c[0x0][0x2c8], RZ ;  /* 0x0000b2006d057a24 */ /* 0x040fe400078e02ff */
[C---:B------:R-:W-:Y:S02]  /*7900*/  IMAD R13, R109.reuse, c[0x0][0x2a8], RZ ;  /* 0x0000aa006d0d7a24 */ /* 0x040fe400078e02ff */
[C---:B------:R-:W-:Y:S02]  /*7910*/  IMAD R15, R109.reuse, c[0x0][0x1b8], RZ ;  /* 0x00006e006d0f7a24 */ /* 0x040fe400078e02ff */
[----:B------:R-:W-:Y:S02]  /*7920*/  IMAD R109, R109, c[0x0][0x198], RZ ;  /* 0x000066006d6d7a24 */ /* 0x000fe400078e02ff */
[----:B0-----:R-:W-:-:S04]  /*7930*/  IMAD.WIDE.U32 R6, R126, c[0x0][0x288], RZ ;  /* 0x0000a2007e067a25 */ /* 0x001fc800078e00ff */
        /* <DEDUP_REMOVED lines=14> */
.L_x_6168:
        /* <DEDUP_REMOVED lines=64> */
.L_x_6129:
[----:B------:R-:W-:Y:S01]  /*7e20*/  HFMA2.MMA R184, -RZ, RZ, 0, 5.9604644775390625e-08 ;  /* 0x00000001ffb87435 */ /* 0x000fe200000001ff */
[----:B------:R-:W-:Y:S02]  /*7e30*/  MOV R19, R18 ;  /* 0x0000001200137202 */ /* 0x000fe40000000f00 */
[----:B------:R-:W-:Y:S02]  /*7e40*/  MOV R186, RZ ;  /* 0x000000ff00ba7202 */ /* 0x000fe40000000f00 */
[----:B------:R-:W-:-:S02]  /*7e50*/  MOV R187, 0xffffffff ;  /* 0xffffffff00bb7802 */ /* 0x000fc40000000f00 */
[----:B------:R-:W-:Y:S02]  /*7e60*/  MOV R16, 0x7e80 ;  /* 0x00007e8000107802 */ /* 0x000fe40000000f00 */
[----:B-1---5:R-:W-:Y:S05]  /*7e70*/  CALL.REL.NOINC `($__internal_146_$__cuda_sm70_shflsync_up) ;  /* 0x00001e8000007944 */ /* 0x022fea0003c00000 */
[----:B-1----:R-:W-:Y:S01]  /*7e80*/  MOV R21, R19 ;  /* 0x0000001300157202 */ /* 0x002fe20000000f00 */
[----:B0-----:R-:W-:Y:S05]  /*7e90*/  BRA `(.L_x_6169) ;  /* 0xffffad3000007947 */ /* 0x001fea000383ffff */
.L_x_6130:
[----:B------:R-:W-:Y:S01]  /*7ea0*/  HFMA2.MMA R184, -RZ, RZ, 0, 5.9604644775390625e-08 ;  /* 0x00000001ffb87435 */ /* 0x000fe200000001ff */
[----:B------:R-:W-:Y:S02]  /*7eb0*/  MOV R19, R20 ;  /* 0x0000001400137202 */ /* 0x000fe40000000f00 */
[----:B------:R-:W-:Y:S02]  /*7ec0*/  MOV R186, RZ ;  /* 0x000000ff00ba7202 */ /* 0x000fe40000000f00 */
[----:B------:R-:W-:Y:S02]  /*7ed0*/  MOV R187, 0xffffffff ;  /* 0xffffffff00bb7802 */ /* 0x000fe40000000f00 */
[----:B------:R-:W-:Y:S02]  /*7ee0*/  MOV R16, 0x7f00 ;  /* 0x00007f0000107802 */ /* 0x000fe40000000f00 */
[----:B012--5:R-:W-:Y:S05]  /*7ef0*/  CALL.REL.NOINC `($__internal_146_$__cuda_sm70_shflsync_up) ;  /* 0x00001e0000007944 */ /* 0x027fea0003c00000 */
[----:B0-----:R-:W-:Y:S01]  /*7f00*/  HFMA2.MMA R184, -RZ, RZ, 0, 5.9604644775390625e-08 ;  /* 0x00000001ffb87435 */ /* 0x001fe200000001ff */
[----:B-1----:R-:W-:Y:S02]  /*7f10*/  MOV R183, R19 ;  /* 0x0000001300b77202 */ /* 0x002fe40000000f00 */
[----:B------:R-:W-:-:S02]  /*7f20*/  MOV R19, R22 ;  /* 0x0000001600137202 */ /* 0x000fc40000000f00 */
[----:B------:R-:W-:Y:S02]  /*7f30*/  MOV R186, RZ ;  /* 0x000000ff00ba7202 */ /* 0x000fe40000000f00 */
[----:B------:R-:W-:Y:S02]  /*7f40*/  MOV R187, 0xffffffff ;  /* 0xffffffff00bb7802 */ /* 0x000fe40000000f00 */
[----:B------:R-:W-:Y:S02]  /*7f50*/  MOV R16, 0x7f70 ;  /* 0x00007f7000107802 */ /* 0x000fe40000000f00 */
[----:B------:R-:W-:Y:S05]  /*7f60*/  CALL.REL.NOINC `($__internal_146_$__cuda_sm70_shflsync_up) ;  /* 0x00001d9000007944 */ /* 0x000fea0003c00000 */
[----:B0-----:R-:W-:Y:S01]  /*7f70*/  HFMA2.MMA R184, -RZ, RZ, 0, 5.9604644775390625e-08 ;  /* 0x00000001ffb87435 */ /* 0x001fe200000001ff */
[----:B-1----:R-:W-:Y:S02]  /*7f80*/  MOV R185, R19 ;  /* 0x0000001300b97202 */ /* 0x002fe40000000f00 */
[----:B------:R-:W-:Y:S02]  /*7f90*/  MOV R19, R23 ;  /* 0x0000001700137202 */ /* 0x000fe40000000f00 */
[----:B------:R-:W-:Y:S02]  /*7fa0*/  MOV R186, RZ ;  /* 0x000000ff00ba7202 */ /* 0x000fe40000000f00 */
[----:B------:R-:W-:-:S02]  /*7fb0*/  MOV R187, 0xffffffff ;  /* 0xffffffff00bb7802 */ /* 0x000fc40000000f00 */
[----:B------:R-:W-:Y:S02]  /*7fc0*/  MOV R16, 0x7fe0 ;  /* 0x00007fe000107802 */ /* 0x000fe40000000f00 */
[----:B------:R-:W-:Y:S05]  /*7fd0*/  CALL.REL.NOINC `($__internal_146_$__cuda_sm70_shflsync_up) ;  /* 0x00001d2000007944 */ /* 0x000fea0003c00000 */
[----:B0-----:R-:W-:Y:S01]  /*7fe0*/  FMUL.FTZ R184, R20, R185 ;  /* 0x000000b914b87220 */ /* 0x001fe20000410000 */
[----:B------:R-:W-:Y:S01]  /*7ff0*/  ISETP.GE.AND P0, PT, R120, 0x1, PT ;  /* 0x000000017800780c */ /* 0x000fe20003f06270 */
[C---:B-1----:R-:W-:Y:S01]  /*8000*/  FMUL.FTZ R182, R20.reuse, R19 ;  /* 0x0000001314b67220 */ /* 0x042fe20000410000 */
[----:B------:R-:W-:Y:S01]  /*8010*/  MOV R186, RZ ;  /* 0x000000ff00ba7202 */ /* 0x000fe20000000f00 */
[----:B------:R-:W-:Y:S01]  /*8020*/  FMUL.FTZ R16, R20, R183 ;  /* 0x000000b714107220 */ /* 0x000fe20000410000 */
[----:B------:R-:W-:Y:S01]  /*8030*/  MOV R187, 0xffffffff ;  /* 0xffffffff00bb7802 */ /* 0x000fe20000000f00 */
[----:B------:R-:W-:Y:S02]  /*8040*/  FFMA.FTZ R184, R18, R19, R184 ;  /* 0x0000001312b87223 */ /* 0x000fe400000100b8 */
[----:B------:R-:W-:Y:S02]  /*8050*/  FMUL.FTZ R17, R20, R21 ;  /* 0x0000001514117220 */ /* 0x000fe40000410000 */
[----:B------:R-:W-:-:S02]  /*8060*/  FFMA.FTZ R185, R18, R185, -R182 ;  /* 0x000000b912b97223 */ /* 0x000fc400000108b6 */
[C---:B------:R-:W-:Y:S01]  /*8070*/  FFMA.FTZ R21, R18.reuse, R21, -R16 ;  /* 0x0000001512157223 */ /* 0x040fe20000010810 */
[----:B------:R-:W-:Y:S01]  /*8080*/  MOV R16, 0x8130 ;  /* 0x0000813000107802 */ /* 0x000fe20000000f00 */
[C---:B------:R-:W-:Y:S02]  /*8090*/  FADD.FTZ R184, R23.reuse, R184 ;  /* 0x000000b817b87221 */ /* 0x040fe40000010000 */
[C---:B------:R-:W-:Y:S01]  /*80a0*/  FFMA.FTZ R17, R18.reuse, R183, R17 ;  /* 0x000000b712117223 */ /* 0x040fe20000010011 */
[----:B------:R-:W-:Y:S01]  /*80b0*/  FSEL R182, R18, R21, !P0 ;  /* 0x0000001512b67208 */ /* 0x000fe20004000000 */
[----:B------:R-:W-:Y:S01]  /*80c0*/  FADD.FTZ R185, R22, R185 ;  /* 0x000000b916b97221 */ /* 0x000fe20000010000 */
[----:B------:R-:W-:Y:S01]  /*80d0*/  FSEL R23, R23, R184, !P0 ;  /* 0x000000b817177208 */ /* 0x000fe20004000000 */
[----:B------:R-:W-:Y:S01]  /*80e0*/  HFMA2.MMA R184, -RZ, RZ, 0, 1.1920928955078125e-07 ;  /* 0x00000002ffb87435 */ /* 0x000fe200000001ff */
[----:B------:R-:W-:Y:S02]  /*80f0*/  FSEL R207, R20, R17, !P0 ;  /* 0x0000001114cf7208 */ /* 0x000fe40004000000 */
[----:B------:R-:W-:-:S02]  /*8100*/  FSEL R22, R22, R185, !P0 ;  /* 0x000000b916167208 */ /* 0x000fc40004000000 */
[----:B------:R-:W-:Y:S02]  /*8110*/  MOV R19, R182 ;  /* 0x000000b600137202 */ /* 0x000fe40000000f00 */
[----:B------:R-:W-:Y:S05]  /*8120*/  CALL.REL.NOINC `($__internal_146_$__cuda_sm70_shflsync_up) ;  /* 0x00001bd000007944 */ /* 0x000fea0003c00000 */
[----:B0-----:R-:W-:Y:S01]  /*8130*/  HFMA2.MMA R184, -RZ, RZ, 0, 1.1920928955078125e-07 ;  /* 0x00000002ffb87435 */ /* 0x001fe200000001ff */
[----:B-1----:R-:W-:Y:S02]  /*8140*/  MOV R18, R19 ;  /* 0x0000001300127202 */ /* 0x002fe40000000f00 */
[----:B------:R-:W-:Y:S02]  /*8150*/  MOV R19, R207 ;  /* 0x000000cf00137202 */ /* 0x000fe40000000f00 */
[----:B------:R-:W-:Y:S02]  /*8160*/  MOV R186, RZ ;  /* 0x000000ff00ba7202 */ /* 0x000fe40000000f00 */
[----:B------:R-:W-:Y:S02]  /*8170*/  MOV R187, 0xffffffff ;  /* 0xffffffff00bb7802 */ /* 0x000fe40000000f00 */
[----:B------:R-:W-:Y:S02]  /*8180*/  MOV R16, 0x81a0 ;  /* 0x000081a000107802 */ /* 0x000fe40000000f00 */
[----:B------:R-:W-:Y:S05]  /*8190*/  CALL.REL.NOINC `($__internal_146_$__cuda_sm70_shflsync_up) ;  /* 0x00001b6000007944 */ /* 0x000fea0003c00000 */
[----:B0-----:R-:W-:Y:S01]  /*81a0*/  HFMA2.MMA R184, -RZ, RZ, 0, 1.1920928955078125e-07 ;  /* 0x00000002ffb87435 */ /* 0x001fe200000001ff */
[----:B-1----:R-:W-:-:S02]  /*81b0*/  MOV R20, R19 ;  /* 0x0000001300147202 */ /* 0x002fc40000000f00 */
[----:B------:R-:W-:Y:S02]  /*81c0*/  MOV R19, R22 ;  /* 0x0000001600137202 */ /* 0x000fe40000000f00 */
[----:B------:R-:W-:Y:S02]  /*81d0*/  MOV R186, RZ ;  /* 0x000000ff00ba7202 */ /* 0x000fe40000000f00 */
[----:B------:R-:W-:Y:S02]  /*81e0*/  MOV R187, 0xffffffff ;  /* 0xffffffff00bb7802 */ /* 0x000fe40000000f00 */
[----:B------:R-:W-:Y:S02]  /*81f0*/  MOV R16, 0x8210 ;  /* 0x0000821000107802 */ /* 0x000fe40000000f00 */
[----:B------:R-:W-:Y:S05]  /*8200*/  CALL.REL.NOINC `($__internal_146_$__cuda_sm70_shflsync_up) ;  /* 0x00001af000007944 */ /* 0x000fea0003c00000 */
[----:B0-----:R-:W-:Y:S01]  /*8210*/  HFMA2.MMA R184, -RZ, RZ, 0, 1.1920928955078125e-07 ;  /* 0x00000002ffb87435 */ /* 0x001fe200000001ff */
[----:B-1----:R-:W-:Y:S02]  /*8220*/  MOV R21, R19 ;  /* 0x0000001300157202 */ /* 0x002fe40000000f00 */
[----:B------:R-:W-:Y:S02]  /*8230*/  MOV R19, R23 ;  /* 0x0000001700137202 */ /* 0x000fe40000000f00 */
[----:B------:R-:W-:-:S02]  /*8240*/  MOV R186, RZ ;  /* 0x000000ff00ba7202 */ /* 0x000fc40000000f00 */
[----:B------:R-:W-:Y:S02]  /*8250*/  MOV R187, 0xffffffff ;  /* 0xffffffff00bb7802 */ /* 0x000fe40000000f00 */
[----:B------:R-:W-:Y:S02]  /*8260*/  MOV R16, 0x8280 ;  /* 0x0000828000107802 */ /* 0x000fe40000000f00 */
[----:B------:R-:W-:Y:S05]  /*8270*/  CALL.REL.NOINC `($__internal_146_$__cuda_sm70_shflsync_up) ;  /* 0x00001a8000007944 */ /* 0x000fea0003c00000 */
[----:B------:R-:W-:Y:S01]  /*8280*/  ISETP.GE.AND P0, PT, R120, 0x2, PT ;  /* 0x000000027800780c */ /* 0x000fe20003f06270 */
[----:B------:R-:W-:Y:S01]  /*8290*/  FMUL.FTZ R17, R18, R207 ;  /* 0x000000cf12117220 */ /* 0x000fe20000410000 */
[----:B0-----:R-:W-:Y:S01]  /*82a0*/  MOV R186, RZ ;  /* 0x000000ff00ba7202 */ /* 0x001fe20000000f00 */
[----:B-1----:R-:W-:Y:S01]  /*82b0*/  FMUL.FTZ R16, R207, R19 ;  /* 0x00000013cf107220 */ /* 0x002fe20000410000 */
[----:B------:R-:W-:Y:S01]  /*82c0*/  MOV R187, 0xffffffff ;  /* 0xffffffff00bb7802 */ /* 0x000fe20000000f00 */
[-C--:B------:R-:W-:Y:S02]  /*82d0*/  FMUL.FTZ R183, R21, R207.reuse ;  /* 0x000000cf15b77220 */ /* 0x080fe40000410000 */
[C---:B------:R-:W-:Y:S02]  /*82e0*/  FFMA.FTZ R184, R20.reuse, R182, R17 ;  /* 0x000000b614b87223 */ /* 0x040fe40000010011 */
[----:B------:R-:W-:-:S02]  /*82f0*/  FMUL.FTZ R17, R20, R207 ;  /* 0x000000cf14117220 */ /* 0x000fc40000410000 */
[----:B------:R-:W-:Y:S01]  /*8300*/  FFMA.FTZ R21, R21, R182, -R16 ;  /* 0x000000b615157223 */ /* 0x000fe20000010810 */
[----:B------:R-:W-:Y:S01]  /*8310*/  FSEL R207, R207, R184, !P0 ;  /* 0x000000b8cfcf7208 */ /* 0x000fe20004000000 */
[----:B------:R-:W-:Y:S01]  /*8320*/  FFMA.FTZ R16, R182, R19, R183 ;  /* 0x00000013b6107223 */ /* 0x000fe200000100b7 */
[----:B------:R-:W-:Y:S01]  /*8330*/  HFMA2.MMA R184, -RZ, RZ, 0, 2.384185791015625e-07 ;  /* 0x00000004ffb87435 */ /* 0x000fe200000001ff */
[----:B------:R-:W-:Y:S02]  /*8340*/  @P0 FFMA.FTZ R182, R18, R182, -R17 ;  /* 0x000000b612b60223 */ /* 0x000fe40000010811 */
[----:B------:R-:W-:Y:S01]  /*8350*/  @P0 FADD.FTZ R23, R23, R16 ;  /* 0x0000001017170221 */ /* 0x000fe20000010000 */
[----:B------:R-:W-:Y:S01]  /*8360*/  MOV R16, 0x83a0 ;  /* 0x000083a000107802 */ /* 0x000fe20000000f00 */
[----:B------:R-:W-:Y:S01]  /*8370*/  @P0 FADD.FTZ R22, R22, R21 ;  /* 0x0000001516160221 */ /* 0x000fe20000010000 */
[----:B------:R-:W-:Y:S02]  /*8380*/  MOV R19, R182 ;  /* 0x000000b600137202 */ /* 0x000fe40000000f00 */
[----:B------:R-:W-:Y:S05]  /*8390*/  CALL.REL.NOINC `($__internal_146_$__cuda_sm70_shflsync_up) ;  /* 0x0000196000007944 */ /* 0x000fea0003c00000 */
[----:B0-----:R-:W-:Y:S01]  /*83a0*/  HFMA2.MMA R184, -RZ, RZ, 0, 2.384185791015625e-07 ;  /* 0x00000004ffb87435 */ /* 0x001fe200000001ff */
[----:B-1----:R-:W-:-:S02]  /*83b0*/  MOV R18, R19 ;  /* 0x0000001300127202 */ /* 0x002fc40000000f00 */
[----:B------:R-:W-:Y:S02]  /*83c0*/  MOV R19, R207 ;  /* 0x000000cf00137202 */ /* 0x000fe40000000f00 */
[----:B------:R-:W-:Y:S02]  /*83d0*/  MOV R186, RZ ;  /* 0x000000ff00ba7202 */ /* 0x000fe40000000f00 */
[----:B------:R-:W-:Y:S02]  /*83e0*/  MOV R187, 0xffffffff ;  /* 0xffffffff00bb7802 */ /* 0x000fe40000000f00 */
[----:B------:R-:W-:Y:S02]  /*83f0*/  MOV R16, 0x8410 ;  /* 0x0000841000107802 */ /* 0x000fe40000000f00 */
[----:B------:R-:W-:Y:S05]  /*8400*/  CALL.REL.NOINC `($__internal_146_$__cuda_sm70_shflsync_up) ;  /* 0x000018f000007944 */ /* 0x000fea0003c00000 */
[----:B0-----:R-:W-:Y:S01]  /*8410*/  HFMA2.MMA R184, -RZ, RZ, 0, 2.384185791015625e-07 ;  /* 0x00000004ffb87435 */ /* 0x001fe200000001ff */
[----:B-1----:R-:W-:Y:S02]  /*8420*/  MOV R20, R19 ;  /* 0x0000001300147202 */ /* 0x002fe40000000f00 */
[----:B------:R-:W-:Y:S02]  /*8430*/  MOV R19, R22 ;  /* 0x0000001600137202 */ /* 0x000fe40000000f00 */
[----:B------:R-:W-:-:S02]  /*8440*/  MOV R186, RZ ;  /* 0x000000ff00ba7202 */ /* 0x000fc40000000f00 */
[----:B------:R-:W-:Y:S02]  /*8450*/  MOV R187, 0xffffffff ;  /* 0xffffffff00bb7802 */ /* 0x000fe40000000f00 */
[----:B------:R-:W-:Y:S02]  /*8460*/  MOV R16, 0x8480 ;  /* 0x0000848000107802 */ /* 0x000fe40000000f00 */
[----:B------:R-:W-:Y:S05]  /*8470*/  CALL.REL.NOINC `($__internal_146_$__cuda_sm70_shflsync_up) ;  /* 0x0000188000007944 */ /* 0x000fea0003c00000 */
[----:B0-----:R-:W-:Y:S01]  /*8480*/  HFMA2.MMA R184, -RZ, RZ, 0, 2.384185791015625e-07 ;  /* 0x00000004ffb87435 */ /* 0x001fe200000001ff */
[----:B-1----:R-:W-:Y:S02]  /*8490*/  MOV R21, R19 ;  /* 0x0000001300157202 */ /* 0x002fe40000000f00 */
[----:B------:R-:W-:Y:S02]  /*84a0*/  MOV R19, R23 ;  /* 0x0000001700137202 */ /* 0x000fe40000000f00 */
[----:B------:R-:W-:Y:S02]  /*84b0*/  MOV R186, RZ ;  /* 0x000000ff00ba7202 */ /* 0x000fe40000000f00 */
[----:B------:R-:W-:Y:S02]  /*84c0*/  MOV R187, 0xffffffff ;  /* 0xffffffff00bb7802 */ /* 0x000fe40000000f00 */
[----:B------:R-:W-:-:S02]  /*84d0*/  MOV R16, 0x84f0 ;  /* 0x000084f000107802 */ /* 0x000fc40000000f00 */
[----:B------:R-:W-:Y:S05]  /*84e0*/  CALL.REL.NOINC `($__internal_146_$__cuda_sm70_shflsync_up) ;  /* 0x0000181000007944 */ /* 0x000fea0003c00000 */
        /* <DEDUP_REMOVED lines=14> */
[----:B------:R-:W-:-:S02]  /*85d0*/  @P0 FADD.FTZ R23, R23, R20 ;  /* 0x0000001417170221 */ /* 0x000fc40000010000 */
[----:B------:R-:W-:Y:S01]  /*85e0*/  @P0 FADD.FTZ R22, R22, R21 ;  /* 0x0000001516160221 */ /* 0x000fe20000010000 */
[----:B------:R-:W-:Y:S02]  /*85f0*/  MOV R19, R182 ;  /* 0x000000b600137202 */ /* 0x000fe40000000f00 */
[----:B------:R-:W-:Y:S05]  /*8600*/  CALL.REL.NOINC `($__internal_146_$__cuda_sm70_shflsync_up) ;  /* 0x000016f000007944 */ /* 0x000fea0003c00000 */
[----:B0-----:R-:W-:Y:S01]  /*8610*/  HFMA2.MMA R184, -RZ, RZ, 0, 4.76837158203125e-07 ;  /* 0x00000008ffb87435 */ /* 0x001fe200000001ff */
[----:B-1----:R-:W-:Y:S02]  /*8620*/  MOV R18, R19 ;  /* 0x0000001300127202 */ /* 0x002fe40000000f00 */
[----:B------:R-:W-:Y:S02]  /*8630*/  MOV R19, R207 ;  /* 0x000000cf00137202 */ /* 0x000fe40000000f00 */
[----:B------:R-:W-:Y:S02]  /*8640*/  MOV R186, RZ ;  /* 0x000000ff00ba7202 */ /* 0x000fe40000000f00 */
[----:B------:R-:W-:Y:S02]  /*8650*/  MOV R187, 0xffffffff ;  /* 0xffffffff00bb7802 */ /* 0x000fe40000000f00 */
[----:B------:R-:W-:-:S02]  /*8660*/  MOV R16, 0x8680 ;  /* 0x0000868000107802 */ /* 0x000fc40000000f00 */
[----:B------:R-:W-:Y:S05]  /*8670*/  CALL.REL.NOINC `($__internal_146_$__cuda_sm70_shflsync_up) ;  /* 0x0000168000007944 */ /* 0x000fea0003c00000 */
[----:B0-----:R-:W-:Y:S01]  /*8680*/  HFMA2.MMA R184, -RZ, RZ, 0, 4.76837158203125e-07 ;  /* 0x00000008ffb87435 */ /* 0x001fe200000001ff */
[----:B-1----:R-:W-:-:S02]  /*8690*/  MOV R20, R19 ;  /* 0x0000001300147202 */ /* 0x002fc40000000f00 */
[----:B------:R-:W-:Y:S02]  /*86a0*/  MOV R19, R22 ;  /* 0x0000001600137202 */ /* 0x000fe40000000f00 */
[----:B------:R-:W-:Y:S02]  /*86b0*/  MOV R186, RZ ;  /* 0x000000ff00ba7202 */ /* 0x000fe40000000f00 */
[----:B------:R-:W-:Y:S02]  /*86c0*/  MOV R187, 0xffffffff ;  /* 0xffffffff00bb7802 */ /* 0x000fe40000000f00 */
[----:B------:R-:W-:Y:S02]  /*86d0*/  MOV R16, 0x86f0 ;  /* 0x000086f000107802 */ /* 0x000fe40000000f00 */
[----:B------:R-:W-:Y:S05]  /*86e0*/  CALL.REL.NOINC `($__internal_146_$__cuda_sm70_shflsync_up) ;  /* 0x0000161000007944 */ /* 0x000fea0003c00000 */
[----:B0-----:R-:W-:Y:S01]  /*86f0*/  HFMA2.MMA R184, -RZ, RZ, 0, 4.76837158203125e-07 ;  /* 0x00000008ffb87435 */ /* 0x001fe200000001ff */
        /* <DEDUP_REMOVED lines=17> */
[----:B------:R-:W-:Y:S01]  /*8810*/  HFMA2.MMA R184, -RZ, RZ, 0, 9.5367431640625e-07 ;  /* 0x00000010ffb87435 */ /* 0x000fe200000001ff */
[----:B------:R-:W-:Y:S02]  /*8820*/  @P0 FFMA.FTZ R182, R18, R182, -R17 ;  /* 0x000000b612b60223 */ /* 0x000fe40000010811 */
[----:B------:R-:W-:Y:S01]  /*8830*/  @P0 FADD.FTZ R23, R23, R16 ;  /* 0x0000001017170221 */ /* 0x000fe20000010000 */
[----:B------:R-:W-:Y:S01]  /*8840*/  MOV R16, 0x88a0 ;  /* 0x000088a000107802 */ /* 0x000fe20000000f00 */
[----:B------:R-:W-:Y:S01]  /*8850*/  @P0 FADD.FTZ R22, R22, R21 ;  /* 0x0000001516160221 */ /* 0x000fe20000010000 */
[-C--:B------:R-:W-:Y:S02]  /*8860*/  MOV R18, R182.reuse ;  /* 0x000000b600127202 */ /* 0x080fe40000000f00 */
[----:B------:R-:W-:-:S02]  /*8870*/  MOV R19, R182 ;  /* 0x000000b600137202 */ /* 0x000fc40000000f00 */
[----:B------:R-:W-:Y:S02]  /*8880*/  MOV R182, R207 ;  /* 0x000000cf00b67202 */ /* 0x000fe40000000f00 */
[----:B------:R-:W-:Y:S05]  /*8890*/  CALL.REL.NOINC `($__internal_146_$__cuda_sm70_shflsync_up) ;  /* 0x0000146000007944 */ /* 0x000fea0003c00000 */
[----:B0-----:R-:W-:Y:S01]  /*88a0*/  HFMA2.MMA R184, -RZ, RZ, 0, 9.5367431640625e-07 ;  /* 0x00000010ffb87435 */ /* 0x001fe200000001ff */
[----:B-1----:R-:W-:Y:S02]  /*88b0*/  MOV R21, R19 ;  /* 0x0000001300157202 */ /* 0x002fe40000000f00 */
[----:B------:R-:W-:Y:S02]  /*88c0*/  MOV R19, R207 ;  /* 0x000000cf00137202 */ /* 0x000fe40000000f00 */
[----:B------:R-:W-:Y:S02]  /*88d0*/  MOV R186, RZ ;  /* 0x000000ff00ba7202 */ /* 0x000fe40000000f00 */
[----:B------:R-:W-:Y:S02]  /*88e0*/  MOV R187, 0xffffffff ;  /* 0xffffffff00bb7802 */ /* 0x000fe40000000f00 */
[----:B------:R-:W-:Y:S02]  /*88f0*/  MOV R16, 0x8910 ;  /* 0x0000891000107802 */ /* 0x000fe40000000f00 */
[----:B------:R-:W-:Y:S05]  /*8900*/  CALL.REL.NOINC `($__internal_146_$__cuda_sm70_shflsync_up) ;  /* 0x000013f000007944 */ /* 0x000fea0003c00000 */
[----:B0-----:R-:W-:Y:S01]  /*8910*/  HFMA2.MMA R184, -RZ, RZ, 0, 9.5367431640625e-07 ;  /* 0x00000010ffb87435 */ /* 0x001fe200000001ff */
[----:B-1----:R-:W-:-:S02]  /*8920*/  MOV R183, R19 ;  /* 0x0000001300b77202 */ /* 0x002fc40000000f00 */
[----:B------:R-:W-:Y:S02]  /*8930*/  MOV R19, R22 ;  /* 0x0000001600137202 */ /* 0x000fe40000000f00 */
[----:B------:R-:W-:Y:S02]  /*8940*/  MOV R186, RZ ;  /* 0x000000ff00ba7202 */ /* 0x000fe40000000f00 */
[----:B------:R-:W-:Y:S02]  /*8950*/  MOV R187, 0xffffffff ;  /* 0xffffffff00bb7802 */ /* 0x000fe40000000f00 */
[----:B------:R-:W-:Y:S02]  /*8960*/  MOV R16, 0x8980 ;  /* 0x0000898000107802 */ /* 0x000fe40000000f00 */
[----:B------:R-:W-:Y:S05]  /*8970*/  CALL.REL.NOINC `($__internal_146_$__cuda_sm70_shflsync_up) ;  /* 0x0000138000007944 */ /* 0x000fea0003c00000 */
[----:B0-----:R-:W-:Y:S01]  /*8980*/  HFMA2.MMA R184, -RZ, RZ, 0, 9.5367431640625e-07 ;  /* 0x00000010ffb87435 */ /* 0x001fe200000001ff */
[----:B-1----:R-:W-:Y:S02]  /*8990*/  MOV R185, R19 ;  /* 0x0000001300b97202 */ /* 0x002fe40000000f00 */
[----:B------:R-:W-:Y:S02]  /*89a0*/  MOV R19, R23 ;  /* 0x0000001700137202 */ /* 0x000fe40000000f00 */
[----:B------:R-:W-:-:S02]  /*89b0*/  MOV R186, RZ ;  /* 0x000000ff00ba7202 */ /* 0x000fc40000000f00 */
[----:B------:R-:W-:Y:S02]  /*89c0*/  MOV R187, 0xffffffff ;  /* 0xffffffff00bb7802 */ /* 0x000fe40000000f00 */
[----:B------:R-:W-:Y:S02]  /*89d0*/  MOV R16, 0x89f0 ;  /* 0x000089f000107802 */ /* 0x000fe40000000f00 */
[----:B------:R-:W-:Y:S05]  /*89e0*/  CALL.REL.NOINC `($__internal_146_$__cuda_sm70_shflsync_up) ;  /* 0x0000131000007944 */ /* 0x000fea0003c00000 */
[----:B01----:R-:W-:Y:S05]  /*89f0*/  BRA `(.L_x_6170) ;  /* 0xffffa61000007947 */ /* 0x003fea000383ffff */
.L_x_6135:
[----:B------:R-:W-:Y:S01]  /*8a00*/  HFMA2.MMA R184, -RZ, RZ, 0, 5.9604644775390625e-08 ;  /* 0x00000001ffb87435 */ /* 0x000fe200000001ff */
[----:B-1----:R-:W-:Y:S02]  /*8a10*/  MOV R19, R20 ;  /* 0x0000001400137202 */ /* 0x002fe40000000f00 */
[----:B------:R-:W-:Y:S02]  /*8a20*/  MOV R186, RZ ;  /* 0x000000ff00ba7202 */ /* 0x000fe40000000f00 */
[----:B------:R-:W-:Y:S02]  /*8a30*/  MOV R187, 0xffffffff ;  /* 0xffffffff00bb7802 */ /* 0x000fe40000000f00 */
[----:B------:R-:W-:Y:S02]  /*8a40*/  MOV R16, 0x8a60 ;  /* 0x00008a6000107802 */ /* 0x000fe40000000f00 */
[----:B0----5:R-:W-:Y:S05]  /*8a50*/  CALL.REL.NOINC `($__internal_146_$__cuda_sm70_shflsync_up) ;  /* 0x000012a000007944 */ /* 0x021fea0003c00000 */
[----:B0-----:R-:W-:Y:S01]  /*8a60*/  HFMA2.MMA R184, -RZ, RZ, 0, 5.9604644775390625e-08 ;  /* 0x00000001ffb87435 */ /* 0x001fe200000001ff */
[----:B-1----:R-:W-:-:S02]  /*8a70*/  MOV R20, R19 ;  /* 0x0000001300147202 */ /* 0x002fc40000000f00 */
[----:B------:R-:W-:Y:S02]  /*8a80*/  MOV R19, R21 ;  /* 0x0000001500137202 */ /* 0x000fe40000000f00 */
[----:B------:R-:W-:Y:S02]  /*8a90*/  MOV R186, RZ ;  /* 0x000000ff00ba7202 */ /* 0x000fe40000000f00 */
[----:B------:R-:W-:Y:S02]  /*8aa0*/  MOV R187, 0xffffffff ;  /* 0xffffffff00bb7802 */ /* 0x000fe40000000f00 */
[----:B------:R-:W-:Y:S02]  /*8ab0*/  MOV R16, 0x8ad0 ;  /* 0x00008ad000107802 */ /* 0x000fe40000000f00 */
[----:B------:R-:W-:Y:S05]  /*8ac0*/  CALL.REL.NOINC `($__internal_146_$__cuda_sm70_shflsync_up) ;  /* 0x0000123000007944 */ /* 0x000fea0003c00000 */
[----:B0-----:R-:W-:Y:S01]  /*8ad0*/  HFMA2.MMA R184, -RZ, RZ, 0, 5.9604644775390625e-08 ;  /* 0x00000001ffb87435 */ /* 0x001fe200000001ff */
[----:B-1----:R-:W-:Y:S02]  /*8ae0*/  MOV R21, R19 ;  /* 0x0000001300157202 */ /* 0x002fe40000000f00 */
[----:B------:R-:W-:Y:S02]  /*8af0*/  MOV R19, R22 ;  /* 0x0000001600137202 */ /* 0x000fe40000000f00 */
[----:B------:R-:W-:-:S02]  /*8b00*/  MOV R186, RZ ;  /* 0x000000ff00ba7202 */ /* 0x000fc40000000f00 */
[----:B------:R-:W-:Y:S02]  /*8b10*/  MOV R187, 0xffffffff ;  /* 0xffffffff00bb7802 */ /* 0x000fe40000000f00 */
[----:B------:R-:W-:Y:S02]  /*8b20*/  MOV R16, 0x8b40 ;  /* 0x00008b4000107802 */ /* 0x000fe40000000f00 */
[----:B------:R-:W-:Y:S05]  /*8b30*/  CALL.REL.NOINC `($__internal_146_$__cuda_sm70_shflsync_up) ;  /* 0x000011c000007944 */ /* 0x000fea0003c00000 */
[----:B0-----:R-:W-:Y:S01]  /*8b40*/  HFMA2.MMA R184, -RZ, RZ, 0, 5.9604644775390625e-08 ;  /* 0x00000001ffb87435 */ /* 0x001fe200000001ff */
[----:B-1----:R-:W-:Y:S02]  /*8b50*/  MOV R22, R19 ;  /* 0x0000001300167202 */ /* 0x002fe40000000f00 */
[----:B------:R-:W-:Y:S02]  /*8b60*/  MOV R19, R23 ;  /* 0x0000001700137202 */ /* 0x000fe40000000f00 */
[----:B------:R-:W-:Y:S02]  /*8b70*/  MOV R186, RZ ;  /* 0x000000ff00ba7202 */ /* 0x000fe40000000f00 */
[----:B------:R-:W-:Y:S02]  /*8b80*/  MOV R187, 0xffffffff ;  /* 0xffffffff00bb7802 */ /* 0x000fe40000000f00 */
[----:B------:R-:W-:-:S02]  /*8b90*/  MOV R16, 0x8bb0 ;  /* 0x00008bb000107802 */ /* 0x000fc40000000f00 */
[----:B------:R-:W-:Y:S05]  /*8ba0*/  CALL.REL.NOINC `($__internal_146_$__cuda_sm70_shflsync_up) ;  /* 0x0000115000007944 */ /* 0x000fea0003c00000 */
[----:B------:R-:W-:Y:S01]  /*8bb0*/  HFMA2.MMA R211, -RZ, RZ, 0, 0 ;  /* 0x00000000ffd37435 */ /* 0x000fe200000001ff */
[----:B-1----:R-:W-:-:S02]  /*8bc0*/  MOV R23, R19 ;  /* 0x0000001300177202 */ /* 0x002fc40000000f00 */
[----:B------:R-:W-:Y:S02]  /*8bd0*/  MOV R18, R12 ;  /* 0x0000000c00127202 */ /* 0x000fe40000000f00 */
[----:B------:R-:W-:Y:S02]  /*8be0*/  MOV R214, 0x1f ;  /* 0x0000001f00d67802 */ /* 0x000fe40000000f00 */
[----:B------:R-:W-:Y:S02]  /*8bf0*/  MOV R19, 0xffffffff ;  /* 0xffffffff00137802 */ /* 0x000fe40000000f00 */
[----:B------:R-:W-:Y:S02]  /*8c00*/  MOV R16, 0x8c20 ;  /* 0x00008c2000107802 */ /* 0x000fe40000000f00 */
[----:B0-----:R-:W-:Y:S05]  /*8c10*/  CALL.REL.NOINC `($__internal_145_$__cuda_sm70_shflsync_idx_p) ;  /* 0x000010a000007944 */ /* 0x001fea0003c00000 */
[----:B0-----:R-:W-:Y:S01]  /*8c20*/  HFMA2.MMA R211, -RZ, RZ, 0, 0 ;  /* 0x00000000ffd37435 */ /* 0x001fe200000001ff */
[----:B-1----:R-:W-:Y:S02]  /*8c30*/  MOV R12, R19 ;  /* 0x00000013000c7202 */ /* 0x002fe40000000f00 */
[----:B------:R-:W-:Y:S02]  /*8c40*/  MOV R18, R13 ;  /* 0x0000000d00127202 */ /* 0x000fe40000000f00 */
[----:B------:R-:W-:-:S02]  /*8c50*/  MOV R214, 0x1f ;  /* 0x0000001f00d67802 */ /* 0x000fc40000000f00 */
[----:B------:R-:W-:Y:S02]  /*8c60*/  MOV R19, 0xffffffff ;  /* 0xffffffff00137802 */ /* 0x000fe40000000f00 */
[----:B------:R-:W-:Y:S02]  /*8c70*/  MOV R16, 0x8c90 ;  /* 0x00008c9000107802 */ /* 0x000fe40000000f00 */
[----:B------:R-:W-:Y:S05]  /*8c80*/  CALL.REL.NOINC `($__internal_145_$__cuda_sm70_shflsync_idx_p) ;  /* 0x0000103000007944 */ /* 0x000fea0003c00000 */
[----:B0-----:R-:W-:Y:S01]  /*8c90*/  HFMA2.MMA R211, -RZ, RZ, 0, 0 ;  /* 0x00000000ffd37435 */ /* 0x001fe200000001ff */
[----:B-1----:R-:W-:Y:S02]  /*8ca0*/  MOV R13, R19 ;  /* 0x00000013000d7202 */ /* 0x002fe40000000f00 */
[----:B------:R-:W-:Y:S02]  /*8cb0*/  MOV R18, R14 ;  /* 0x0000000e00127202 */ /* 0x000fe40000000f00 */
[----:B------:R-:W-:Y:S02]  /*8cc0*/  MOV R214, 0x1f ;  /* 0x0000001f00d67802 */ /* 0x000fe40000000f00 */
[----:B------:R-:W-:Y:S02]  /*8cd0*/  MOV R19, 0xffffffff ;  /* 0xffffffff00137802 */ /* 0x000fe40000000f00 */
[----:B------:R-:W-:-:S02]  /*8ce0*/  MOV R16, 0x8d00 ;  /* 0x00008d0000107802 */ /* 0x000fc40000000f00 */
[----:B------:R-:W-:Y:S05]  /*8cf0*/  CALL.REL.NOINC `($__internal_145_$__cuda_sm70_shflsync_idx_p) ;  /* 0x00000fc000007944 */ /* 0x000fea0003c00000 */
[----:B0-----:R-:W-:Y:S01]  /*8d00*/  HFMA2.MMA R211, -RZ, RZ, 0, 0 ;  /* 0x00000000ffd37435 */ /* 0x001fe200000001ff */
[----:B-1----:R-:W-:-:S02]  /*8d10*/  MOV R14, R19 ;  /* 0x00000013000e7202 */ /* 0x002fc40000000f00 */
[----:B------:R-:W-:Y:S02]  /*8d20*/  MOV R18, R15 ;  /* 0x0000000f00127202 */ /* 0x000fe40000000f00 */
[----:B------:R-:W-:Y:S02]  /*8d30*/  MOV R214, 0x1f ;  /* 0x0000001f00d67802 */ /* 0x000fe40000000f00 */
[----:B------:R-:W-:Y:S02]  /*8d40*/  MOV R19, 0xffffffff ;  /* 0xffffffff00137802 */ /* 0x000fe40000000f00 */
[----:B------:R-:W-:Y:S02]  /*8d50*/  MOV R16, 0x8d70 ;  /* 0x00008d7000107802 */ /* 0x000fe40000000f00 */
[----:B------:R-:W-:Y:S05]  /*8d60*/  CALL.REL.NOINC `($__internal_145_$__cuda_sm70_shflsync_idx_p) ;  /* 0x00000f5000007944 */ /* 0x000fea0003c00000 */
[----:B-1----:R-:W-:Y:S01]  /*8d70*/  MOV R15, R19 ;  /* 0x00000013000f7202 */ /* 0x002fe20000000f00 */
[----:B0-----:R-:W-:Y:S05]  /*8d80*/  BRA `(.L_x_6171) ;  /* 0xffffa5a000007947 */ /* 0x001fea000383ffff */
.L_x_6138:
[----:B------:R-:W-:Y:S01]  /*8d90*/  HFMA2.MMA R221, -RZ, RZ, 0, 5.9604644775390625e-08 ;  /* 0x00000001ffdd7435 */ /* 0x000fe200000001ff */
[----:B------:R-:W-:Y:S02]  /*8da0*/  MOV R214, R22 ;  /* 0x0000001600d67202 */ /* 0x000fe40000000f00 */
[----:B------:R-:W-:-:S02]  /*8db0*/  MOV R224, 0x1f ;  /* 0x0000001f00e07802 */ /* 0x000fc40000000f00 */
[----:B------:R-:W-:Y:S02]  /*8dc0*/  MOV R225, 0xffffffff ;  /* 0xffffffff00e17802 */ /* 0x000fe40000000f00 */
[----:B------:R-:W-:Y:S02]  /*8dd0*/  MOV R16, 0x8df0 ;  /* 0x00008df000107802 */ /* 0x000fe40000000f00 */
[----:B------:R-:W-:Y:S05]  /*8de0*/  CALL.REL.NOINC `($__internal_144_$__cuda_sm70_shflsync_down) ;  /* 0x00000e9000007944 */ /* 0x000fea0003c00000 */
[----:B-1----:R-:W-:Y:S01]  /*8df0*/  MOV R18, R224 ;  /* 0x000000e000127202 */ /* 0x002fe20000000f00 */
[----:B0-----:R-:W-:Y:S05]  /*8e00*/  BRA `(.L_x_6172) ;  /* 0xffffb7f000007947 */ /* 0x001fea000383ffff */
.L_x_6139:
[----:B------:R-:W-:Y:S01]  /*8e10*/  HFMA2.MMA R221, -RZ, RZ, 0, 5.9604644775390625e-08 ;  /* 0x00000001ffdd7435 */ /* 0x000fe200000001ff */
[----:B------:R-:W-:Y:S02]  /*8e20*/  MOV R214, R23 ;  /* 0x0000001700d67202 */ /* 0x000fe40000000f00 */
[----:B------:R-:W-:Y:S02]  /*8e30*/  MOV R224, 0x1f ;  /* 0x0000001f00e07802 */ /* 0x000fe40000000f00 */
[----:B------:R-:W-:Y:S02]  /*8e40*/  MOV R225, 0xffffffff ;  /* 0xffffffff00e17802 */ /* 0x000fe40000000f00 */
[----:B------:R-:W-:-:S02]  /*8e50*/  MOV R16, 0x8e70 ;  /* 0x00008e7000107802 */ /* 0x000fc40000000f00 */
[----:B01----:R-:W-:Y:S05]  /*8e60*/  CALL.REL.NOINC `($__internal_144_$__cuda_sm70_shflsync_down) ;  /* 0x00000e1000007944 */ /* 0x003fea0003c00000 */
[----:B0-----:R-:W-:Y:S01]  /*8e70*/  HFMA2.MMA R221, -RZ, RZ, 0, 5.9604644775390625e-08 ;  /* 0x00000001ffdd7435 */ /* 0x001fe200000001ff */
[----:B-1----:R-:W-:-:S02]  /*8e80*/  MOV R19, R224 ;  /* 0x000000e000137202 */ /* 0x002fc40000000f00 */
[----:B------:R-:W-:Y:S02]  /*8e90*/  MOV R214, R21 ;  /* 0x0000001500d67202 */ /* 0x000fe40000000f00 */
[----:B------:R-:W-:Y:S02]  /*8ea0*/  MOV R224, 0x1f ;  /* 0x0000001f00e07802 */ /* 0x000fe40000000f00 */
[----:B------:R-:W-:Y:S02]  /*8eb0*/  MOV R225, 0xffffffff ;  /* 0xffffffff00e17802 */ /* 0x000fe40000000f00 */
[----:B------:R-:W-:Y:S02]  /*8ec0*/  MOV R16, 0x8ee0 ;  /* 0x00008ee000107802 */ /* 0x000fe40000000f00 */
[----:B------:R-:W-:Y:S05]  /*8ed0*/  CALL.REL.NOINC `($__internal_144_$__cuda_sm70_shflsync_down) ;  /* 0x00000da000007944 */ /* 0x000fea0003c00000 */
[----:B0-----:R-:W-:Y:S01]  /*8ee0*/  HFMA2.MMA R221, -RZ, RZ, 0, 5.9604644775390625e-08 ;  /* 0x00000001ffdd7435 */ /* 0x001fe200000001ff */
[----:B-1----:R-:W-:Y:S02]  /*8ef0*/  MOV R211, R224 ;  /* 0x000000e000d37202 */ /* 0x002fe40000000f00 */
[----:B------:R-:W-:Y:S02]  /*8f00*/  MOV R214, R20 ;  /* 0x0000001400d67202 */ /* 0x000fe40000000f00 */
[----:B------:R-:W-:-:S02]  /*8f10*/  MOV R224, 0x1f ;  /* 0x0000001f00e07802 */ /* 0x000fc40000000f00 */
[----:B------:R-:W-:Y:S02]  /*8f20*/  MOV R225, 0xffffffff ;  /* 0xffffffff00e17802 */ /* 0x000fe40000000f00 */
[----:B------:R-:W-:Y:S02]  /*8f30*/  MOV R16, 0x8f50 ;  /* 0x00008f5000107802 */ /* 0x000fe40000000f00 */
[----:B------:R-:W-:Y:S05]  /*8f40*/  CALL.REL.NOINC `($__internal_144_$__cuda_sm70_shflsync_down) ;  /* 0x00000d3000007944 */ /* 0x000fea0003c00000 */
[----:B-1----:R-:W-:Y:S01]  /*8f50*/  MOV R16, R224 ;  /* 0x000000e000107202 */ /* 0x002fe20000000f00 */
[----:B0-----:R-:W-:Y:S05]  /*8f60*/  BRA `(.L_x_6173) ;  /* 0xffffb6d000007947 */ /* 0x001fea000383ffff */
.L_x_6142:
[----:B------:R-:W-:Y:S01]  /*8f70*/  HFMA2.MMA R221, -RZ, RZ, 0, 1.1920928955078125e-07 ;  /* 0x00000002ffdd7435 */ /* 0x000fe200000001ff */
[----:B------:R-:W-:Y:S02]  /*8f80*/  MOV R214, R22 ;  /* 0x0000001600d67202 */ /* 0x000fe40000000f00 */
[----:B------:R-:W-:Y:S02]  /*8f90*/  MOV R224, 0x1f ;  /* 0x0000001f00e07802 */ /* 0x000fe40000000f00 */
[----:B------:R-:W-:Y:S02]  /*8fa0*/  MOV R225, 0xffffffff ;  /* 0xffffffff00e17802 */ /* 0x000fe40000000f00 */
[----:B0-----:R-:W-:-:S02]  /*8fb0*/  MOV R16, 0x8fd0 ;  /* 0x00008fd000107802 */ /* 0x001fc40000000f00 */
[----:B-1234-:R-:W-:Y:S05]  /*8fc0*/  CALL.REL.NOINC `($__internal_144_$__cuda_sm70_shflsync_down) ;  /* 0x00000cb000007944 */ /* 0x01efea0003c00000 */
[----:B0-----:R-:W-:Y:S01]  /*8fd0*/  HFMA2.MMA R221, -RZ, RZ, 0, 1.1920928955078125e-07 ;  /* 0x00000002ffdd7435 */ /* 0x001fe200000001ff */
[----:B-1----:R-:W-:-:S02]  /*8fe0*/  MOV R18, R224 ;  /* 0x000000e000127202 */ /* 0x002fc40000000f00 */
[----:B------:R-:W-:Y:S02]  /*8ff0*/  MOV R214, R23 ;  /* 0x0000001700d67202 */ /* 0x000fe40000000f00 */
[----:B------:R-:W-:Y:S02]  /*9000*/  MOV R224, 0x1f ;  /* 0x0000001f00e07802 */ /* 0x000fe40000000f00 */
[----:B------:R-:W-:Y:S02]  /*9010*/  MOV R225, 0xffffffff ;  /* 0xffffffff00e17802 */ /* 0x000fe40000000f00 */
[----:B------:R-:W-:Y:S02]  /*9020*/  MOV R16, 0x9040 ;  /* 0x0000904000107802 */ /* 0x000fe40000000f00 */
[----:B------:R-:W-:Y:S05]  /*9030*/  CALL.REL.NOINC `($__internal_144_$__cuda_sm70_shflsync_down) ;  /* 0x00000c4000007944 */ /* 0x000fea0003c00000 */
[----:B0-----:R-:W-:Y:S01]  /*9040*/  HFMA2.MMA R221, -RZ, RZ, 0, 1.1920928955078125e-07 ;  /* 0x00000002ffdd7435 */ /* 0x001fe200000001ff */
[----:B-1----:R-:W-:Y:S02]  /*9050*/  MOV R19, R224 ;  /* 0x000000e000137202 */ /* 0x002fe40000000f00 */
[----:B------:R-:W-:Y:S02]  /*9060*/  MOV R214, R21 ;  /* 0x0000001500d67202 */ /* 0x000fe40000000f00 */
[----:B------:R-:W-:-:S02]  /*9070*/  MOV R224, 0x1f ;  /* 0x0000001f00e07802 */ /* 0x000fc40000000f00 */
[----:B------:R-:W-:Y:S02]  /*9080*/  MOV R225, 0xffffffff ;  /* 0xffffffff00e17802 */ /* 0x000fe40000000f00 */
[----:B------:R-:W-:Y:S02]  /*9090*/  MOV R16, 0x90b0 ;  /* 0x000090b000107802 */ /* 0x000fe40000000f00 */
[----:B------:R-:W-:Y:S05]  /*90a0*/  CALL.REL.NOINC `($__internal_144_$__cuda_sm70_shflsync_down) ;  /* 0x00000bd000007944 */ /* 0x000fea0003c00000 */
[----:B0-----:R-:W-:Y:S01]  /*90b0*/  HFMA2.MMA R221, -RZ, RZ, 0, 1.1920928955078125e-07 ;  /* 0x00000002ffdd7435 */ /* 0x001fe200000001ff */
[----:B-1----:R-:W-:Y:S02]  /*90c0*/  MOV R211, R224 ;  /* 0x000000e000d37202 */ /* 0x002fe40000000f00 */
[----:B------:R-:W-:Y:S02]  /*90d0*/  MOV R214, R20 ;  /* 0x0000001400d67202 */ /* 0x000fe40000000f00 */
[----:B------:R-:W-:Y:S02]  /*90e0*/  MOV R224, 0x1f ;  /* 0x0000001f00e07802 */ /* 0x000fe40000000f00 */
[----:B------:R-:W-:Y:S02]  /*90f0*/  MOV R225, 0xffffffff ;  /* 0xffffffff00e17802 */ /* 0x000fe40000000f00 */
[----:B------:R-:W-:-:S02]  /*9100*/  MOV R16, 0x9120 ;  /* 0x0000912000107802 */ /* 0x000fc40000000f00 */
[----:B------:R-:W-:Y:S05]  /*9110*/  CALL.REL.NOINC `($__internal_144_$__cuda_sm70_shflsync_down) ;  /* 0x00000b6000007944 */ /* 0x000fea0003c00000 */
[----:B-1----:R-:W-:Y:S01]  /*9120*/  MOV R16, R224 ;  /* 0x000000e000107202 */ /* 0x002fe20000000f00 */
[----:B0-----:R-:W-:Y:S05]  /*9130*/  BRA `(.L_x_6174) ;  /* 0xffffb65000007947 */ /* 0x001fea000383ffff */
.L_x_6145:
[----:B------:R-:W-:Y:S01]  /*9140*/  HFMA2.MMA R221, -RZ, RZ, 0, 2.384185791015625e-07 ;  /* 0x00000004ffdd7435 */ /* 0x000fe200000001ff */
[----:B------:R-:W-:-:S02]  /*9150*/  MOV R214, R22 ;  /* 0x0000001600d67202 */ /* 0x000fc40000000f00 */
[----:B------:R-:W-:Y:S02]  /*9160*/  MOV R224, 0x1f ;  /* 0x0000001f00e07802 */ /* 0x000fe40000000f00 */
[----:B------:R-:W-:Y:S02]  /*9170*/  MOV R225, 0xffffffff ;  /* 0xffffffff00e17802 */ /* 0x000fe40000000f00 */
[----:B0-----:R-:W-:Y:S02]  /*9180*/  MOV R16, 0x91a0 ;  /* 0x000091a000107802 */ /* 0x001fe40000000f00 */
[----:B-1234-:R-:W-:Y:S05]  /*9190*/  CALL.REL.NOINC `($__internal_144_$__cuda_sm70_shflsync_down) ;  /* 0x00000ae000007944 */ /* 0x01efea0003c00000 */
[----:B-1----:R-:W-:Y:S01]  /*91a0*/  MOV R18, R224 ;  /* 0x000000e000127202 */ /* 0x002fe20000000f00 */
[----:B0-----:R-:W-:Y:S05]  /*91b0*/  BRA `(.L_x_6175) ;  /* 0xffffb6f000007947 */ /* 0x001fea000383ffff */
.L_x_6146:
[----:B------:R-:W-:Y:S01]  /*91c0*/  HFMA2.MMA R221, -RZ, RZ, 0, 2.384185791015625e-07 ;  /* 0x00000004ffdd7435 */ /* 0x000fe200000001ff */
[----:B------:R-:W-:Y:S02]  /*91d0*/  MOV R214, R23 ;  /* 0x0000001700d67202 */ /* 0x000fe40000000f00 */
[----:B------:R-:W-:Y:S02]  /*91e0*/  MOV R224, 0x1f ;  /* 0x0000001f00e07802 */ /* 0x000fe40000000f00 */
[----:B------:R-:W-:-:S02]  /*91f0*/  MOV R225, 0xffffffff ;  /* 0xffffffff00e17802 */ /* 0x000fc40000000f00 */
[----:B0-----:R-:W-:Y:S02]  /*9200*/  MOV R16, 0x9220 ;  /* 0x0000922000107802 */ /* 0x001fe40000000f00 */
[----:B-1234-:R-:W-:Y:S05]  /*9210*/  CALL.REL.NOINC `($__internal_144_$__cuda_sm70_shflsync_down) ;  /* 0x00000a6000007944 */ /* 0x01efea0003c00000 */
[----:B0-----:R-:W-:Y:S01]  /*9220*/  HFMA2.MMA R221, -RZ, RZ, 0, 2.384185791015625e-07 ;  /* 0x00000004ffdd7435 */ /* 0x001fe200000001ff */
[----:B-1----:R-:W-:Y:S02]  /*9230*/  MOV R19, R224 ;  /* 0x000000e000137202 */ /* 0x002fe40000000f00 */
[----:B------:R-:W-:Y:S02]  /*9240*/  MOV R214, R21 ;  /* 0x0000001500d67202 */ /* 0x000fe40000000f00 */
[----:B------:R-:W-:Y:S02]  /*9250*/  MOV R224, 0x1f ;  /* 0x0000001f00e07802 */ /* 0x000fe40000000f00 */
[----:B------:R-:W-:Y:S02]  /*9260*/  MOV R225, 0xffffffff ;  /* 0xffffffff00e17802 */ /* 0x000fe40000000f00 */
[----:B------:R-:W-:Y:S02]  /*9270*/  MOV R16, 0x9290 ;  /* 0x0000929000107802 */ /* 0x000fe40000000f00 */
[----:B------:R-:W-:Y:S05]  /*9280*/  CALL.REL.NOINC `($__internal_144_$__cuda_sm70_shflsync_down) ;  /* 0x000009f000007944 */ /* 0x000fea0003c00000 */
[----:B0-----:R-:W-:Y:S01]  /*9290*/  HFMA2.MMA R221, -RZ, RZ, 0, 2.384185791015625e-07 ;  /* 0x00000004ffdd7435 */ /* 0x001fe200000001ff */
[----:B-1----:R-:W-:-:S02]  /*92a0*/  MOV R211, R224 ;  /* 0x000000e000d37202 */ /* 0x002fc40000000f00 */
[----:B------:R-:W-:Y:S02]  /*92b0*/  MOV R214, R20 ;  /* 0x0000001400d67202 */ /* 0x000fe40000000f00 */
[----:B------:R-:W-:Y:S02]  /*92c0*/  MOV R224, 0x1f ;  /* 0x0000001f00e07802 */ /* 0x000fe40000000f00 */
[----:B------:R-:W-:Y:S02]  /*92d0*/  MOV R225, 0xffffffff ;  /* 0xffffffff00e17802 */ /* 0x000fe40000000f00 */
[----:B------:R-:W-:Y:S02]  /*92e0*/  MOV R16, 0x9300 ;  /* 0x0000930000107802 */ /* 0x000fe40000000f00 */
[----:B------:R-:W-:Y:S05]  /*92f0*/  CALL.REL.NOINC `($__internal_144_$__cuda_sm70_shflsync_down) ;  /* 0x0000098000007944 */ /* 0x000fea0003c00000 */
[----:B-1----:R-:W-:Y:S01]  /*9300*/  MOV R16, R224 ;  /* 0x000000e000107202 */ /* 0x002fe20000000f00 */
[----:B0-----:R-:W-:Y:S05]  /*9310*/  BRA `(.L_x_6176) ;  /* 0xffffb5d000007947 */ /* 0x001fea000383ffff */
.L_x_6149:
[----:B------:R-:W-:Y:S01]  /*9320*/  HFMA2.MMA R221, -RZ, RZ, 0, 4.76837158203125e-07 ;  /* 0x00000008ffdd7435 */ /* 0x000fe200000001ff */
[----:B------:R-:W-:Y:S02]  /*9330*/  MOV R214, R22 ;  /* 0x0000001600d67202 */ /* 0x000fe40000000f00 */
[----:B------:R-:W-:-:S02]  /*9340*/  MOV R224, 0x1f ;  /* 0x0000001f00e07802 */ /* 0x000fc40000000f00 */
[----:B------:R-:W-:Y:S02]  /*9350*/  MOV R225, 0xffffffff ;  /* 0xffffffff00e17802 */ /* 0x000fe40000000f00 */
[----:B0-----:R-:W-:Y:S02]  /*9360*/  MOV R16, 0x9380 ;  /* 0x0000938000107802 */ /* 0x001fe40000000f00 */
[----:B-1234-:R-:W-:Y:S05]  /*9370*/  CALL.REL.NOINC `($__internal_144_$__cuda_sm70_shflsync_down) ;  /* 0x0000090000007944 */ /* 0x01efea0003c00000 */
[----:B0-----:R-:W-:Y:S01]  /*9380*/  HFMA2.MMA R221, -RZ, RZ, 0, 4.76837158203125e-07 ;  /* 0x00000008ffdd7435 */ /* 0x001fe200000001ff */
[----:B-1----:R-:W-:Y:S02]  /*9390*/  MOV R18, R224 ;  /* 0x000000e000127202 */ /* 0x002fe40000000f00 */
[----:B------:R-:W-:Y:S02]  /*93a0*/  MOV R214, R23 ;  /* 0x0000001700d67202 */ /* 0x000fe40000000f00 */
[----:B------:R-:W-:Y:S02]  /*93b0*/  MOV R224, 0x1f ;  /* 0x0000001f00e07802 */ /* 0x000fe40000000f00 */
[----:B------:R-:W-:Y:S02]  /*93c0*/  MOV R225, 0xffffffff ;  /* 0xffffffff00e17802 */ /* 0x000fe40000000f00 */
[----:B------:R-:W-:-:S02]  /*93d0*/  MOV R16, 0x93f0 ;  /* 0x000093f000107802 */ /* 0x000fc40000000f00 */
[----:B------:R-:W-:Y:S05]  /*93e0*/  CALL.REL.NOINC `($__internal_144_$__cuda_sm70_shflsync_down) ;  /* 0x0000089000007944 */ /* 0x000fea0003c00000 */
[----:B0-----:R-:W-:Y:S01]  /*93f0*/  HFMA2.MMA R221, -RZ, RZ, 0, 4.76837158203125e-07 ;  /* 0x00000008ffdd7435 */ /* 0x001fe200000001ff */
[----:B-1----:R-:W-:-:S02]  /*9400*/  MOV R19, R224 ;  /* 0x000000e000137202 */ /* 0x002fc40000000f00 */
[----:B------:R-:W-:Y:S02]  /*9410*/  MOV R214, R21 ;  /* 0x0000001500d67202 */ /* 0x000fe40000000f00 */
[----:B------:R-:W-:Y:S02]  /*9420*/  MOV R224, 0x1f ;  /* 0x0000001f00e07802 */ /* 0x000fe40000000f00 */
[----:B------:R-:W-:Y:S02]  /*9430*/  MOV R225, 0xffffffff ;  /* 0xffffffff00e17802 */ /* 0x000fe40000000f00 */
[----:B------:R-:W-:Y:S02]  /*9440*/  MOV R16, 0x9460 ;  /* 0x0000946000107802 */ /* 0x000fe40000000f00 */
[----:B------:R-:W-:Y:S05]  /*9450*/  CALL.REL.NOINC `($__internal_144_$__cuda_sm70_shflsync_down) ;  /* 0x0000082000007944 */ /* 0x000fea0003c00000 */
[----:B0-----:R-:W-:Y:S01]  /*9460*/  HFMA2.MMA R221, -RZ, RZ, 0, 4.76837158203125e-07 ;  /* 0x00000008ffdd7435 */ /* 0x001fe200000001ff */
        /* <DEDUP_REMOVED lines=8> */
.L_x_6152:
[----:B------:R-:W-:Y:S01]  /*94f0*/  HFMA2.MMA R221, -RZ, RZ, 0, 9.5367431640625e-07 ;  /* 0x00000010ffdd7435 */ /* 0x000fe200000001ff */
[----:B------:R-:W-:Y:S02]  /*9500*/  MOV R214, R22 ;  /* 0x0000001600d67202 */ /* 0x000fe40000000f00 */
[----:B------:R-:W-:Y:S02]  /*9510*/  MOV R224, 0x1f ;  /* 0x0000001f00e07802 */ /* 0x000fe40000000f00 */
[----:B------:R-:W-:Y:S02]  /*9520*/  MOV R225, 0xffffffff ;  /* 0xffffffff00e17802 */ /* 0x000fe40000000f00 */
[----:B0-----:R-:W-:-:S02]  /*9530*/  MOV R16, 0x9550 ;  /* 0x0000955000107802 */ /* 0x001fc40000000f00 */
[----:B-1234-:R-:W-:Y:S05]  /*9540*/  CALL.REL.NOINC `($__internal_144_$__cuda_sm70_shflsync_down) ;  /* 0x0000073000007944 */ /* 0x01efea0003c00000 */
[----:B-1----:R-:W-:Y:S01]  /*9550*/  MOV R18, R224 ;  /* 0x000000e000127202 */ /* 0x002fe20000000f00 */
[----:B0-----:R-:W-:Y:S05]  /*9560*/  BRA `(.L_x_6178) ;  /* 0xffffb5f000007947 */ /* 0x001fea000383ffff */
.L_x_6153:
[----:B------:R-:W-:Y:S01]  /*9570*/  HFMA2.MMA R221, -RZ, RZ, 0, 9.5367431640625e-07 ;  /* 0x00000010ffdd7435 */ /* 0x000fe200000001ff */
[----:B------:R-:W-:-:S02]  /*9580*/  MOV R214, R23 ;  /* 0x0000001700d67202 */ /* 0x000fc40000000f00 */
[----:B------:R-:W-:Y:S02]  /*9590*/  MOV R224, 0x1f ;  /* 0x0000001f00e07802 */ /* 0x000fe40000000f00 */
[----:B------:R-:W-:Y:S02]  /*95a0*/  MOV R225, 0xffffffff ;  /* 0xffffffff00e17802 */ /* 0x000fe40000000f00 */
[----:B0-----:R-:W-:Y:S02]  /*95b0*/  MOV R16, 0x95d0 ;  /* 0x000095d000107802 */ /* 0x001fe40000000f00 */
[----:B-1234-:R-:W-:Y:S05]  /*95c0*/  CALL.REL.NOINC `($__internal_144_$__cuda_sm70_shflsync_down) ;  /* 0x000006b000007944 */ /* 0x01efea0003c00000 */
[----:B0-----:R-:W-:Y:S01]  /*95d0*/  HFMA2.MMA R221, -RZ, RZ, 0, 9.5367431640625e-07 ;  /* 0x00000010ffdd7435 */ /* 0x001fe200000001ff */
[----:B-1----:R-:W-:Y:S02]  /*95e0*/  MOV R19, R224 ;  /* 0x000000e000137202 */ /* 0x002fe40000000f00 */
[----:B------:R-:W-:Y:S02]  /*95f0*/  MOV R214, R21 ;  /* 0x0000001500d67202 */ /* 0x000fe40000000f00 */
[----:B------:R-:W-:Y:S02]  /*9600*/  MOV R224, 0x1f ;  /* 0x0000001f00e07802 */ /* 0x000fe40000000f00 */
[----:B------:R-:W-:-:S02]  /*9610*/  MOV R225, 0xffffffff ;  /* 0xffffffff00e17802 */ /* 0x000fc40000000f00 */
[----:B------:R-:W-:Y:S02]  /*9620*/  MOV R16, 0x9640 ;  /* 0x0000964000107802 */ /* 0x000fe40000000f00 */
[----:B------:R-:W-:Y:S05]  /*9630*/  CALL.REL.NOINC `($__internal_144_$__cuda_sm70_shflsync_down) ;  /* 0x0000064000007944 */ /* 0x000fea0003c00000 */
[----:B0-----:R-:W-:Y:S01]  /*9640*/  HFMA2.MMA R221, -RZ, RZ, 0, 9.5367431640625e-07 ;  /* 0x00000010ffdd7435 */ /* 0x001fe200000001ff */
[----:B-1----:R-:W-:Y:S02]  /*9650*/  MOV R211, R224 ;  /* 0x000000e000d37202 */ /* 0x002fe40000000f00 */
[----:B------:R-:W-:Y:S02]  /*9660*/  MOV R214, R20 ;  /* 0x0000001400d67202 */ /* 0x000fe40000000f00 */
[----:B------:R-:W-:Y:S02]  /*9670*/  MOV R224, 0x1f ;  /* 0x0000001f00e07802 */ /* 0x000fe40000000f00 */
[----:B------:R-:W-:Y:S02]  /*9680*/  MOV R225, 0xffffffff ;  /* 0xffffffff00e17802 */ /* 0x000fe40000000f00 */
[----:B------:R-:W-:Y:S02]  /*9690*/  MOV R16, 0x96b0 ;  /* 0x000096b000107802 */ /* 0x000fe40000000f00 */
[----:B------:R-:W-:Y:S05]  /*96a0*/  CALL.REL.NOINC `($__internal_144_$__cuda_sm70_shflsync_down) ;  /* 0x000005d000007944 */ /* 0x000fea0003c00000 */
[----:B-1----:R-:W-:Y:S01]  /*96b0*/  MOV R16, R224 ;  /* 0x000000e000107202 */ /* 0x002fe20000000f00 */
[----:B0-----:R-:W-:Y:S05]  /*96c0*/  BRA `(.L_x_6179) ;  /* 0xffffb4d000007947 */ /* 0x001fea000383ffff */
.L_x_6156:
[----:B----4-:R-:W-:Y:S01]  /*96d0*/  HFMA2.MMA R211, -RZ, RZ, 0, 0 ;  /* 0x00000000ffd37435 */ /* 0x010fe200000001ff */
[----:B-1----:R-:W-:-:S02]  /*96e0*/  MOV R18, R22 ;  /* 0x0000001600127202 */ /* 0x002fc40000000f00 */
[----:B------:R-:W-:Y:S02]  /*96f0*/  MOV R214, 0x1f ;  /* 0x0000001f00d67802 */ /* 0x000fe40000000f00 */
[----:B---3--:R-:W-:Y:S02]  /*9700*/  MOV R19, 0xffffffff ;  /* 0xffffffff00137802 */ /* 0x008fe40000000f00 */
[----:B0-----:R-:W-:Y:S02]  /*9710*/  MOV R16, 0x9730 ;  /* 0x0000973000107802 */ /* 0x001fe40000000f00 */
[----:B--2---:R-:W-:Y:S05]  /*9720*/  CALL.REL.NOINC `($__internal_145_$__cuda_sm70_shflsync_idx_p) ;  /* 0x0000059000007944 */ /* 0x004fea0003c00000 */
[----:B0-----:R-:W-:Y:S01]  /*9730*/  HFMA2.MMA R211, -RZ, RZ, 0, 0 ;  /* 0x00000000ffd37435 */ /* 0x001fe200000001ff */
[----:B-1----:R-:W-:Y:S02]  /*9740*/  MOV R213, R19 ;  /* 0x0000001300d57202 */ /* 0x002fe40000000f00 */
[----:B------:R-:W-:Y:S02]  /*9750*/  MOV R18, R23 ;  /* 0x0000001700127202 */ /* 0x000fe40000000f00 */
[----:B------:R-:W-:Y:S02]  /*9760*/  MOV R214, 0x1f ;  /* 0x0000001f00d67802 */ /* 0x000fe40000000f00 */
[----:B------:R-:W-:-:S02]  /*9770*/  MOV R19, 0xffffffff ;  /* 0xffffffff00137802 */ /* 0x000fc40000000f00 */
[----:B------:R-:W-:Y:S02]  /*9780*/  MOV R16, 0x97a0 ;  /* 0x000097a000107802 */ /* 0x000fe40000000f00 */
[----:B------:R-:W-:Y:S05]  /*9790*/  CALL.REL.NOINC `($__internal_145_$__cuda_sm70_shflsync_idx_p) ;  /* 0x0000052000007944 */ /* 0x000fea0003c00000 */
[----:B0-----:R-:W-:Y:S01]  /*97a0*/  HFMA2.MMA R211, -RZ, RZ, 0, 0 ;  /* 0x00000000ffd37435 */ /* 0x001fe200000001ff */
[----:B-1----:R-:W-:Y:S02]  /*97b0*/  MOV R219, R19 ;  /* 0x0000001300db7202 */ /* 0x002fe40000000f00 */
[----:B------:R-:W-:Y:S02]  /*97c0*/  MOV R18, R21 ;  /* 0x0000001500127202 */ /* 0x000fe40000000f00 */
[----:B------:R-:W-:Y:S02]  /*97d0*/  MOV R214, 0x1f ;  /* 0x0000001f00d67802 */ /* 0x000fe40000000f00 */
[----:B------:R-:W-:Y:S02]  /*97e0*/  MOV R19, 0xffffffff ;  /* 0xffffffff00137802 */ /* 0x000fe40000000f00 */
[----:B------:R-:W-:Y:S02]  /*97f0*/  MOV R16, 0x9810 ;  /* 0x0000981000107802 */ /* 0x000fe40000000f00 */
        /* <DEDUP_REMOVED lines=8> */
[----:B------:R-:W-:Y:S01]  /*9880*/  HFMA2.MMA R221, -RZ, RZ, 0, 5.9604644775390625e-08 ;  /* 0x00000001ffdd7435 */ /* 0x000fe200000001ff */
[----:B-1----:R-:W-:Y:S02]  /*9890*/  MOV R215, R19 ;  /* 0x0000001300d77202 */ /* 0x002fe40000000f00 */
[----:B0-----:R-:W-:Y:S02]  /*98a0*/  MOV R214, R22 ;  /* 0x0000001600d67202 */ /* 0x001fe40000000f00 */
[----:B------:R-:W-:-:S02]  /*98b0*/  MOV R224, 0x1f ;  /* 0x0000001f00e07802 */ /* 0x000fc40000000f00 */
[----:B------:R-:W-:Y:S02]  /*98c0*/  MOV R225, 0xffffffff ;  /* 0xffffffff00e17802 */ /* 0x000fe40000000f00 */
[----:B------:R-:W-:Y:S02]  /*98d0*/  MOV R16, 0x98f0 ;  /* 0x000098f000107802 */ /* 0x000fe40000000f00 */
[----:B------:R-:W-:Y:S05]  /*98e0*/  CALL.REL.NOINC `($__internal_144_$__cuda_sm70_shflsync_down) ;  /* 0x0000039000007944 */ /* 0x000fea0003c00000 */
[----:B0-----:R-:W-:Y:S01]  /*98f0*/  HFMA2.MMA R221, -RZ, RZ, 0, 5.9604644775390625e-08 ;  /* 0x00000001ffdd7435 */ /* 0x001fe200000001ff */
[----:B-1----:R-:W-:Y:S02]  /*9900*/  MOV R223, R224 ;  /* 0x000000e000df7202 */ /* 0x002fe40000000f00 */
[----:B------:R-:W-:Y:S02]  /*9910*/  MOV R214, R23 ;  /* 0x0000001700d67202 */ /* 0x000fe40000000f00 */
[----:B------:R-:W-:Y:S02]  /*9920*/  MOV R224, 0x1f ;  /* 0x0000001f00e07802 */ /* 0x000fe40000000f00 */
[----:B------:R-:W-:Y:S02]  /*9930*/  MOV R225, 0xffffffff ;  /* 0xffffffff00e17802 */ /* 0x000fe40000000f00 */
[----:B------:R-:W-:-:S02]  /*9940*/  MOV R16, 0x9960 ;  /* 0x0000996000107802 */ /* 0x000fc40000000f00 */
[----:B------:R-:W-:Y:S05]  /*9950*/  CALL.REL.NOINC `($__internal_144_$__cuda_sm70_shflsync_down) ;  /* 0x0000032000007944 */ /* 0x000fea0003c00000 */
        /* <DEDUP_REMOVED lines=14> */
[C---:B------:R-:W-:Y:S01]  /*9a40*/  FMUL.FTZ R218, R12.reuse, R213 ;  /* 0x000000d50cda7220 */ /* 0x040fe20000410000 */
[----:B------:R-:W-:Y:S01]  /*9a50*/  MOV R18, R12 ;  /* 0x0000000c00127202 */ /* 0x000fe20000000f00 */
[-C--:B------:R-:W-:Y:S01]  /*9a60*/  FMUL.FTZ R220, R12, R219.reuse ;  /* 0x000000db0cdc7220 */ /* 0x080fe20000410000 */
[----:B------:R-:W-:Y:S01]  /*9a70*/  HFMA2.MMA R211, -RZ, RZ, 0, 0 ;  /* 0x00000000ffd37435 */ /* 0x000fe200000001ff */
[----:B------:R-:W-:Y:S01]  /*9a80*/  FMUL.FTZ R12, R15, R219 ;  /* 0x000000db0f0c7220 */ /* 0x000fe20000410000 */
[----:B0-----:R-:W-:Y:S01]  /*9a90*/  MOV R225, R19 ;  /* 0x0000001300e17202 */ /* 0x001fe20000000f00 */
[CC--:B------:R-:W-:Y:S01]  /*9aa0*/  FMUL.FTZ R222, R14.reuse, R219.reuse ;  /* 0x000000db0ede7220 */ /* 0x0c0fe20000410000 */
[----:B------:R-:W-:Y:S01]  /*9ab0*/  MOV R214, 0x1f ;  /* 0x0000001f00d67802 */ /* 0x000fe20000000f00 */
[----:B------:R-:W-:Y:S01]  /*9ac0*/  FMUL.FTZ R221, R13, R219 ;  /* 0x000000db0ddd7220 */ /* 0x000fe20000410000 */
[----:B------:R-:W-:Y:S01]  /*9ad0*/  MOV R19, 0xffffffff ;  /* 0xffffffff00137802 */ /* 0x000fe20000000f00 */
[-C--:B------:R-:W-:Y:S01]  /*9ae0*/  FFMA.FTZ R219, R14, R213.reuse, -R12 ;  /* 0x000000d50edb7223 */ /* 0x080fe2000001080c */
[----:B------:R-:W-:Y:S01]  /*9af0*/  MOV R16, 0x9b20 ;  /* 0x00009b2000107802 */ /* 0x000fe20000000f00 */
[----:B------:R-:W-:-:S02]  /*9b00*/  FFMA.FTZ R222, R15, R213, R222 ;  /* 0x000000d50fde7223 */ /* 0x000fc400000100de */
[----:B-1----:R-:W-:Y:S05]  /*9b10*/  CALL.REL.NOINC `($__internal_145_$__cuda_sm70_shflsync_idx_p) ;  /* 0x000001a000007944 */ /* 0x002fea0003c00000 */
[----:B0-----:R-:W-:Y:S01]  /*9b20*/  HFMA2.MMA R211, -RZ, RZ, 0, 0 ;  /* 0x00000000ffd37435 */ /* 0x001fe200000001ff */
[----:B-1----:R-:W-:-:S02]  /*9b30*/  MOV R226, R19 ;  /* 0x0000001300e27202 */ /* 0x002fc40000000f00 */
[----:B------:R-:W-:Y:S02]  /*9b40*/  MOV R18, R13 ;  /* 0x0000000d00127202 */ /* 0x000fe40000000f00 */
[----:B------:R-:W-:Y:S02]  /*9b50*/  MOV R214, 0x1f ;  /* 0x0000001f00d67802 */ /* 0x000fe40000000f00 */
[----:B------:R-:W-:Y:S02]  /*9b60*/  MOV R19, 0xffffffff ;  /* 0xffffffff00137802 */ /* 0x000fe40000000f00 */
[----:B------:R-:W-:Y:S02]  /*9b70*/  MOV R16, 0x9b90 ;  /* 0x00009b9000107802 */ /* 0x000fe40000000f00 */
[----:B------:R-:W-:Y:S05]  /*9b80*/  CALL.REL.NOINC `($__internal_145_$__cuda_sm70_shflsync_idx_p) ;  /* 0x0000013000007944 */ /* 0x000fea0003c00000 */
        /* <DEDUP_REMOVED lines=14> */
[----:B01----:R-:W-:Y:S05]  /*9c70*/  BRA `(.L_x_6180) ;  /* 0xffffb14000007947 */ /* 0x003fea000383ffff */
        .weak           $__internal_144_$__cuda_sm70_shflsync_down
        .type           $__internal_144_$__cuda_sm70_shflsync_down,@function
        .size           $__internal_144_$__cuda_sm70_shflsync_down,($__internal_145_$__cuda_sm70_shflsync_idx_p - $__internal_144_$__cuda_sm70_shflsync_down)
$__internal_144_$__cuda_sm70_shflsync_down:
[----:B------:R-:W-:Y:S01]  /*9c80*/  HFMA2.MMA R17, -RZ, RZ, 0, 0 ;  /* 0x00000000ff117435 */ /* 0x000fe200000001ff */
[----:B------:R-:W-:Y:S04]  /*9c90*/  WARPSYNC R225 ;  /* 0x000000e100007348 */ /* 0x000fe80003800000 */
[----:B------:R0:W1:Y:S01]  /*9ca0*/  SHFL.DOWN PT, R224, R214, R221, R224 ;  /* 0x080000ddd6e07389 */ /* 0x00006200000e00e0 */
[----:B------:R-:W-:Y:S05]  /*9cb0*/  RET.REL.NODEC R16 `(_Z25selective_scan_bwd_kernelI32Selective_Scan_bwd_kernel_traitsILi64ELi16ELb1ELb0ELb0ELb0ELb0EN3c108BFloat16ENS1_7complexIfEEEEv12SSMParamsBwd) ;  /* 0xffff634010007950 */ /* 0x000fea0003c3ffff */
        .weak           $__internal_145_$__cuda_sm70_shflsync_idx_p
        .type           $__internal_145_$__cuda_sm70_shflsync_idx_p,@function
        .size           $__internal_145_$__cuda_sm70_shflsync_idx_p,($__internal_146_$__cuda_sm70_shflsync_up - $__internal_145_$__cuda_sm70_shflsync_idx_p)
$__internal_145_$__cuda_sm70_shflsync_idx_p:
[----:B------:R-:W-:Y:S01]  /*9cc0*/  MOV R17, 0x0 ;  /* 0x0000000000117802 */ /* 0x000fe20000000f00 */
[----:B------:R-:W-:Y:S04]  /*9cd0*/  WARPSYNC R19 ;  /* 0x0000001300007348 */ /* 0x000fe80003800000 */
[----:B------:R0:W1:Y:S01]  /*9ce0*/  SHFL.IDX PT, R19, R18, R211, R214 ;  /* 0x000000d312137389 */ /* 0x00006200000e00d6 */
[----:B------:R-:W-:Y:S05]  /*9cf0*/  RET.REL.NODEC R16 `(_Z25selective_scan_bwd_kernelI32Selective_Scan_bwd_kernel_traitsILi64ELi16ELb1ELb0ELb0ELb0ELb0EN3c108BFloat16ENS1_7complexIfEEEEv12SSMParamsBwd) ;  /* 0xffff630010007950 */ /* 0x000fea0003c3ffff */
        .weak           $__internal_146_$__cuda_sm70_shflsync_up
        .type           $__internal_146_$__cuda_sm70_shflsync_up,@function
        .size           $__internal_146_$__cuda_sm70_shflsync_up,(.L_x_14578 - $__internal_146_$__cuda_sm70_shflsync_up)
$__internal_146_$__cuda_sm70_shflsync_up:
[----:B------:R-:W-:Y:S01]  /*9d00*/  HFMA2.MMA R17, -RZ, RZ, 0, 0 ;  /* 0x00000000ff117435 */ /* 0x000fe200000001ff */
[----:B------:R-:W-:Y:S04]  /*9d10*/  WARPSYNC R187 ;  /* 0x000000bb00007348 */ /* 0x000fe80003800000 */
[----:B------:R0:W1:Y:S01]  /*9d20*/  SHFL.UP PT, R19, R19, R184, R186 ;  /* 0x040000b813137389 */ /* 0x00006200000e00ba */
[----:B------:R-:W-:Y:S05]  /*9d30*/  RET.REL.NODEC R16 `(_Z25selective_scan_bwd_kernelI32Selective_Scan_bwd_kernel_traitsILi64ELi16ELb1ELb0ELb0ELb0ELb0EN3c108BFloat16ENS1_7complexIfEEEEv12SSMParamsBwd) ;  /* 0xffff62c010007950 */ /* 0x000fea0003c3ffff */
.L_x_6181:
        /* <DEDUP_REMOVED lines=12> */
.L_x_14578:


//--------------------- .text._Z25selective_scan_bwd_kernelI32Selective_Scan_bwd_kernel_traitsILi64ELi16ELb1ELb0ELb0ELb0ELb1EN3c108BFloat16ENS1_7complexIfEEEEv12SSMParamsBwd --------------------------
	.section	.text._Z25selective_scan_bwd_kernelI32Selective_Scan_bwd_kernel_traitsILi64ELi16ELb1ELb0ELb0ELb0ELb1EN3c108BFloat16ENS1_7complexIfEEEEv12SSMParamsBwd,"ax",@progbits
	.sectioninfo	@"SHI_REGISTERS=232"
	.align	128
        .global         _Z25selective_scan_bwd_kernelI32Selective_Scan_bwd_kernel_traitsILi64ELi16ELb1ELb0ELb0ELb0ELb1EN3c108BFloat16ENS1_7complexIfEEEEv12SSMParamsBwd
        .type           _Z25selective_scan_bwd_kernelI32Selective_Scan_bwd_kernel_traitsILi64ELi16ELb1ELb0ELb0ELb0ELb1EN3c108BFloat16ENS1_7complexIfEEEEv12SSMParamsBwd,@function
        .size           _Z25selective_scan_bwd_kernelI32Selective_Scan_bwd_kernel_traitsILi64ELi16ELb1ELb0ELb0ELb0ELb1EN3c108BFloat16ENS1_7complexIfEEEEv12SSMParamsBwd,(.L_x_14581 - _Z25selective_scan_bwd_kernelI32Selective_Scan_bwd_kernel_traitsILi64ELi16ELb1ELb0ELb0ELb0ELb1EN3c108BFloat16ENS1_7complexIfEEEEv12SSMParamsBwd)
        .other          _Z25selective_scan_bwd_kernelI32Selective_Scan_bwd_kernel_traitsILi64ELi16ELb1ELb0ELb0ELb0ELb1EN3c108BFloat16ENS1_7complexIfEEEEv12SSMParamsBwd,@"STO_CUDA_ENTRY STV_DEFAULT"
_Z25selective_scan_bwd_kernelI32Selective_Scan_bwd_kernel_traitsILi64ELi16ELb1ELb0ELb0ELb0ELb1EN3c108BFloat16ENS1_7complexIfEEEEv12SSMParamsBwd:
.text._Z25selective_scan_bwd_kernelI32Selective_Scan_bwd_kernel_traitsILi64ELi16ELb1ELb0ELb0ELb0ELb1EN3c108BFloat16ENS1_7complexIfEEEEv12SSMParamsBwd:
        /* <DEDUP_REMOVED lines=36> */
[----:B------:R-:W-:Y:S01]  /*0240*/  IMAD.WIDE.U32 R2, R128, c[0x0][0x1d8], R2 ;  /* 0x0000760080027a25 */ /* 0x000fe200078e0002 */
[----:B------:R-:W-:Y:S01]  /*0250*/  HFMA2.MMA R103, -RZ, RZ, 0, 0 ;  /* 0x00000000ff677435 */ /* 0x000fe200000001ff */
[----:B------:R-:W-:-:S02]  /*0260*/  MOV R126, RZ ;  /* 0x000000ff007e7202 */ /* 0x000fc40000000f00 */
[----:B------:R-:W-:Y:S01]  /*0270*/  IADD3 R7, R7, R9, RZ ;  /* 0x0000000907077210 */ /* 0x000fe20007ffe0ff */
[----:B------:R-:W-:Y:S01]  /*0280*/  IMAD.WIDE.U32 R4, R128, c[0x0][0x1e8], R4 ;  /* 0x00007a0080047a25 */ /* 0x000fe200078e0004 */
[----:B------:R-:W-:-:S03]  /*0290*/  LEA R9, R0, 0xfffffc00, 0xa ;  /* 0xfffffc0000097811 */ /* 0x000fc600078e50ff */
        /* <DEDUP_REMOVED lines=23> */
[----:B------:R-:W-:Y:S01]  /*0410*/  CS2R R2, SRZ ;  /* 0x0000000000027805 */ /* 0x000fe2000001ff00 */
        /* <DEDUP_REMOVED lines=20> */
.L_x_6222:
        /* <DEDUP_REMOVED lines=18> */
[----:B------:R-:W-:-:S05]  /*0680*/  MOV R96, R116 ;  /* 0x0000007400607202 */ /* 0x000fca0000000f00 */
[----:B------:R-:W-:Y:S01]  /*0690*/  IMAD.WIDE R22, R89, 0x10, R96 ;  /* 0x0000001059167825 */ /* 0x000fe200078e0260 */
[----:B--2---:R1:W-:Y:S04]  /*06a0*/  STS.128 [R87.X16], R32 ;  /* 0x0000002057007388 */ /* 0x0043e8000000cc00 */
[----:B---3--:R2:W-:Y:S01]  /*06b0*/  STS.128 [R87.X16+0x200], R36 ;  /* 0x0002002457007388 */ /* 0x0085e2000000cc00 */
[----:B------:R-:W-:-:S06]  /*06c0*/  NOP ;  /* 0x0000000000007918 */ /* 0x000fcc0000000000 */
[----:B------:R-:W-:Y:S04]  /*06d0*/  LDS.128 R12, [R64.X16] ;  /* 0x00000000400c7984 */ /* 0x000fe8000000cc00 */
[----:B------:R-:W-:Y:S04]  /*06e0*/  LDS.128 R16, [R64.X16+0x10] ;  /* 0x0000100040107984 */ /* 0x000fe8000000cc00 */
[----:B------:R-:W-:Y:S06]  /*06f0*/  BAR.SYNC.DEFER_BLOCKING 0x0 ;  /* 0x0000000000007b1d */ /* 0x000fec0000010000 */
[----:B------:R-:W3:Y:S04]  /*0700*/  LDG.E.128 R40, [R22.64] ;  /* 0x0000000416287981 */ /* 0x000ee8000c1e1d00 */
[----:B------:R-:W4:Y:S01]  /*0710*/  LDG.E.128 R48, [R22.64+0x200] ;  /* 0x0002000416307981 */ /* 0x000f22000c1e1d00 */
[----:B0-----:R-:W-:Y:S01]  /*0720*/  LEA R28, R95, 0xfffffc00, 0xa ;  /* 0xfffffc005f1c7811 */ /* 0x001fe200078e50ff */
[----:B------:R-:W-:-:S03]  /*0730*/  IMAD R0, R105, c[0x0][0x1f0], RZ ;  /* 0x00007c0069007a24 */ /* 0x000fc600078e02ff */
[----:B------:R-:W-:Y:S01]  /*0740*/  SHF.R.S32.HI R29, RZ, 0x1f, R28 ;  /* 0x0000001fff1d7819 */ /* 0x000fe2000001141c */
[----:B------:R-:W-:-:S04]  /*0750*/  IMAD R31, R107, c[0x0][0x1f4], R0 ;  /* 0x00007d006b1f7a24 */ /* 0x000fc800078e0200 */
        /* <DEDUP_REMOVED lines=9> */
[----:B---3--:R0:W-:Y:S04]  /*07f0*/  STS.128 [R87.X16], R40 ;  /* 0x0000002857007388 */ /* 0x0081e8000000cc00 */
[----:B----4-:R-:W-:Y:S01]  /*0800*/  STS.128 [R87.X16+0x200], R48 ;  /* 0x0002003057007388 */ /* 0x010fe2000000cc00 */
[----:B------:R-:W-:-:S06]  /*0810*/  NOP ;  /* 0x0000000000007918 */ /* 0x000fcc0000000000 */
[----:B------:R-:W-:Y:S04]  /*0820*/  LDS.128 R44, [R64.X16] ;  /* 0x00000000402c7984 */ /* 0x000fe8000000cc00 */
[----:B------:R-:W3:Y:S04]  /*0830*/  LDS.128 R20, [R64.X16+0x10] ;  /* 0x0000100040147984 */ /* 0x000ee8000000cc00 */
[----:B------:R-:W-:Y:S06]  /*0840*/  BAR.SYNC.DEFER_BLOCKING 0x0 ;  /* 0x0000000000007b1d */ /* 0x000fec0000010000 */
[----:B------:R4:W2:Y:S04]  /*0850*/  LDG.E.128 R52, [R30.64] ;  /* 0x000000041e347981 */ /* 0x0008a8000c1e1d00 */
[----:B------:R4:W3:Y:S01]  /*0860*/  LDG.E.128 R56, [R30.64+0x200] ;  /* 0x000200041e387981 */ /* 0x0008e2000c1e1d00 */
[----:B------:R-:W-:-:S02]  /*0870*/  IMAD R0, R105, c[0x0][0x200], RZ ;  /* 0x0000800069007a24 */ /* 0x000fc400078e02ff */
[----:B-1----:R-:W-:-:S04]  /*0880*/  IMAD.WIDE.U32 R32, R107, c[0x0][0x200], R28 ;  /* 0x000080006b207a25 */ /* 0x002fc800078e001c */
[----:B------:R-:W-:-:S05]  /*0890*/  IMAD R35, R107, c[0x0][0x204], R0 ;  /* 0x000081006b237a24 */ /* 0x000fca00078e0200 */
[----:B------:R-:W-:Y:S01]  /*08a0*/  IADD3 R33, R33, R35, RZ ;  /* 0x0000002321217210 */ /* 0x000fe20007ffe0ff */
[----:B------:R-:W-:-:S04]  /*08b0*/  IMAD R35, R113, c[0x0][0x208], RZ ;  /* 0x0000820071237a24 */ /* 0x000fc800078e02ff */
[C---:B------:R-:W-:Y:S02]  /*08c0*/  IMAD R35, R128.reuse, c[0x0][0x20c], R35 ;  /* 0x0000830080237a24 */ /* 0x040fe400078e0223 */
        /* <DEDUP_REMOVED lines=8> */
[----:B------:R-:W1:Y:S04]  /*0950*/  LDS.128 R48, [R64.X16] ;  /* 0x0000000040307984 */ /* 0x000e68000000cc00 */
[----:B------:R-:W2:Y:S04]  /*0960*/  LDS.128 R32, [R64.X16+0x10] ;  /* 0x0000100040207984 */ /* 0x000ea8000000cc00 */
[----:B------:R-:W-:Y:S06]  /*0970*/  BAR.SYNC.DEFER_BLOCKING 0x0 ;  /* 0x0000000000007b1d */ /* 0x000fec0000010000 */
[----:B------:R3:W4:Y:S04]  /*0980*/  LDG.E.128 R36, [R30.64] ;  /* 0x000000041e247981 */ /* 0x000728000c1e1d00 */
[----:B0-----:R3:W4:Y:S01]  /*0990*/  LDG.E.128 R40, [R30.64+0x200] ;  /* 0x000200041e287981 */ /* 0x001722000c1e1d00 */
[----:B------:R-:W-:-:S02]  /*09a0*/  PRMT R83, RZ, 0x5410, R20 ;  /* 0x00005410ff537816 */ /* 0x000fc40000000014 */
[----:B------:R-:W-:Y:S02]  /*09b0*/  PRMT R84, RZ, 0x7610, R20 ;  /* 0x00007610ff547816 */ /* 0x000fe40000000014 */
[--C-:B-1----:R-:W-:Y:S02]  /*09c0*/  PRMT R0, RZ, 0x5410, R48.reuse ;  /* 0x00005410ff007816 */ /* 0x102fe40000000030 */
[----:B------:R-:W-:Y:S02]  /*09d0*/  PRMT R48, RZ, 0x7610, R48 ;  /* 0x00007610ff307816 */ /* 0x000fe40000000030 */
[--C-:B------:R-:W-:Y:S01]  /*09e0*/  PRMT R54, RZ, 0x5410, R49.reuse ;  /* 0x00005410ff367816 */ /* 0x100fe20000000031 */
[----:B------:R-:W-:Y:S01]  /*09f0*/  FMUL.FTZ R60, R0, -1.4426950216293334961 ;  /* 0xbfb8aa3b003c7820 */ /* 0x000fe20000410000 */
[----:B------:R-:W-:Y:S01]  /*0a00*/  PRMT R55, RZ, 0x7610, R49 ;  /* 0x00007610ff377816 */ /* 0x000fe20000000031 */
[----:B------:R-:W-:Y:S01]  /*0a10*/  FMUL.FTZ R52, R48, -1.4426950216293334961 ;  /* 0xbfb8aa3b30347820 */ /* 0x000fe20000410000 */
[--C-:B------:R-:W-:Y:S01]  /*0a20*/  PRMT R59, RZ, 0x5410, R50.reuse ;  /* 0x00005410ff3b7816 */ /* 0x100fe20000000032 */
[----:B------:R-:W-:Y:S01]  /*0a30*/  FMUL.FTZ R53, R54, -1.4426950216293334961 ;  /* 0xbfb8aa3b36357820 */ /* 0x000fe20000410000 */
[----:B------:R-:W-:Y:S01]  /*0a40*/  PRMT R62, RZ, 0x7610, R50 ;  /* 0x00007610ff3e7816 */ /* 0x000fe20000000032 */
[----:B------:R-:W0:Y:S01]  /*0a50*/  MUFU.EX2 R60, R60 ;  /* 0x0000003c003c7308 */ /* 0x000e220000000800 */
[----:B---3--:R-:W-:Y:S01]  /*0a60*/  FMUL.FTZ R30, R55, -1.4426950216293334961 ;  /* 0xbfb8aa3b371e7820 */ /* 0x008fe20000410000 */
[--C-:B------:R-:W-:Y:S01]  /*0a70*/  PRMT R65, RZ, 0x5410, R51.reuse ;  /* 0x00005410ff417816 */ /* 0x100fe20000000033 */
[----:B------:R-:W-:Y:S01]  /*0a80*/  FMUL.FTZ R31, R59, -1.4426950216293334961 ;  /* 0xbfb8aa3b3b1f7820 */ /* 0x000fe20000410000 */
[----:B------:R-:W-:Y:S01]  /*0a90*/  PRMT R68, RZ, 0x7610, R51 ;  /* 0x00007610ff447816 */ /* 0x000fe20000000033 */
[----:B------:R-:W-:Y:S01]  /*0aa0*/  FMUL.FTZ R50, R62, -1.4426950216293334961 ;  /* 0xbfb8aa3b3e327820 */ /* 0x000fe20000410000 */
[----:B--2---:R-:W-:Y:S01]  /*0ab0*/  PRMT R70, RZ, 0x5410, R32 ;  /* 0x00005410ff467816 */ /* 0x004fe20000000020 */
[----:B------:R-:W-:Y:S01]  /*0ac0*/  FMUL.FTZ R56, R65, -1.4426950216293334961 ;  /* 0xbfb8aa3b41387820 */ /* 0x000fe20000410000 */
[----:B------:R-:W1:Y:S01]  /*0ad0*/  MUFU.EX2 R52, R52 ;  /* 0x0000003400347308 */ /* 0x000e620000000800 */
[----:B------:R-:W-:-:S02]  /*0ae0*/  PRMT R58, RZ, 0x5410, R21 ;  /* 0x00005410ff3a7816 */ /* 0x000fc40000000015 */
[----:B------:R-:W-:Y:S02]  /*0af0*/  PRMT R57, RZ, 0x7610, R21 ;  /* 0x00007610ff397816 */ /* 0x000fe40000000015 */
[--C-:B------:R-:W-:Y:S02]  /*0b00*/  PRMT R71, RZ, 0x5410, R44.reuse ;  /* 0x00005410ff477816 */ /* 0x100fe4000000002c */
[--C-:B------:R-:W-:Y:S01]  /*0b10*/  PRMT R77, RZ, 0x5410, R45.reuse ;  /* 0x00005410ff4d7816 */ /* 0x100fe2000000002d */
[----:B------:R-:W2:Y:S01]  /*0b20*/  MUFU.EX2 R53, R53 ;  /* 0x0000003500357308 */ /* 0x000ea20000000800 */
[----:B0-----:R-:W-:Y:S01]  /*0b30*/  FADD.FTZ R60, R60, 1 ;  /* 0x3f8000003c3c7421 */ /* 0x001fe20000010000 */
[----:B------:R-:W-:Y:S02]  /*0b40*/  PRMT R78, RZ, 0x7610, R45 ;  /* 0x00007610ff4e7816 */ /* 0x000fe4000000002d */
[----:B------:R-:W-:Y:S02]  /*0b50*/  PRMT R73, RZ, 0x5410, R33 ;  /* 0x00005410ff497816 */ /* 0x000fe40000000021 */
[----:B------:R-:W-:-:S02]  /*0b60*/  PRMT R74, RZ, 0x7610, R44 ;  /* 0x00007610ff4a7816 */ /* 0x000fc4000000002c */
[----:B------:R0:W3:Y:S01]  /*0b70*/  MUFU.EX2 R49, R30 ;  /* 0x0000001e00317308 */ /* 0x0000e20000000800 */
[----:B-1----:R-:W-:Y:S01]  /*0b80*/  FADD.FTZ R52, R52, 1 ;  /* 0x3f80000034347421 */ /* 0x002fe20000010000 */
[----:B------:R-:W-:Y:S02]  /*0b90*/  PRMT R94, RZ, 0x7610, R32 ;  /* 0x00007610ff5e7816 */ /* 0x000fe40000000020 */
[--C-:B------:R-:W-:Y:S02]  /*0ba0*/  PRMT R81, RZ, 0x5410, R47.reuse ;  /* 0x00005410ff517816 */ /* 0x100fe4000000002f */
[----:B------:R-:W-:Y:S01]  /*0bb0*/  PRMT R82, RZ, 0x7610, R47 ;  /* 0x00007610ff527816 */ /* 0x000fe2000000002f */
[----:B------:R-:W-:Y:S01]  /*0bc0*/  FMUL.FTZ R32, R94, -1.4426950216293334961 ;  /* 0xbfb8aa3b5e207820 */ /* 0x000fe20000410000 */
[----:B------:R-:W1:Y:S01]  /*0bd0*/  MUFU.RCP R85, R60 ;  /* 0x0000003c00557308 */ /* 0x000e620000001000 */
[----:B--2---:R-:W-:Y:S01]  /*0be0*/  FADD.FTZ R53, R53, 1 ;  /* 0x3f80000035357421 */ /* 0x004fe20000010000 */
[----:B------:R-:W-:Y:S01]  /*0bf0*/  PRMT R47, RZ, 0x7610, R23 ;  /* 0x00007610ff2f7816 */ /* 0x000fe20000000017 */
[----:B0-----:R-:W-:Y:S01]  /*0c00*/  FMUL.FTZ R30, R68, -1.4426950216293334961 ;  /* 0xbfb8aa3b441e7820 */ /* 0x001fe20000410000 */
[----:B------:R-:W-:-:S02]  /*0c10*/  PRMT R67, RZ, 0x7610, R33 ;  /* 0x00007610ff437816 */ /* 0x000fc40000000021 */
[--C-:B------:R-:W-:Y:S02]  /*0c20*/  PRMT R79, RZ, 0x5410, R46.reuse ;  /* 0x00005410ff4f7816 */ /* 0x100fe4000000002e */
[----:B------:R0:W2:Y:S01]  /*0c30*/  MUFU.EX2 R61, R31 ;  /* 0x0000001f003d7308 */ /* 0x0000a20000000800 */
[----:B---3--:R-:W-:Y:S01]  /*0c40*/  FADD.FTZ R20, R49, 1 ;  /* 0x3f80000031147421 */ /* 0x008fe20000010000 */
[----:B------:R-:W-:Y:S01]  /*0c50*/  PRMT R80, RZ, 0x7610, R46 ;  /* 0x00007610ff507816 */ /* 0x000fe2000000002e */
[----:B------:R-:W-:Y:S01]  /*0c60*/  FMUL.FTZ R33, R67, -1.4426950216293334961 ;  /* 0xbfb8aa3b43217820 */ /* 0x000fe20000410000 */
[----:B------:R-:W-:Y:S02]  /*0c70*/  PRMT R75, RZ, 0x7610, R34 ;  /* 0x00007610ff4b7816 */ /* 0x000fe40000000022 */
[----:B------:R-:W-:Y:S02]  /*0c80*/  PRMT R76, RZ, 0x5410, R35 ;  /* 0x00005410ff4c7816 */ /* 0x000fe40000000023 */
[----:B------:R3:W3:Y:S01]  /*0c90*/  MUFU.EX2 R63, R50 ;  /* 0x00000032003f7308 */ /* 0x0006e20000000800 */
[----:B0-----:R-:W-:Y:S01]  /*0ca0*/  FMUL.FTZ R31, R70, -1.4426950216293334961 ;  /* 0xbfb8aa3b461f7820 */ /* 0x001fe20000410000 */
[----:B------:R-:W-:Y:S01]  /*0cb0*/  PRMT R142, RZ, 0x7610, R19 ;  /* 0x00007610ff8e7816 */ /* 0x000fe20000000013 */
[----:B-1----:R-:W-:-:S02]  /*0cc0*/  FADD.FTZ R21, -R85, 1 ;  /* 0x3f80000055157421 */ /* 0x002fc40000010100 */
[C---:B------:R-:W-:Y:S02]  /*0cd0*/  FMUL.FTZ R45, R0.reuse, R85 ;  /* 0x00000055002d7220 */ /* 0x040fe40000410000 */
[----:B------:R-:W-:Y:S01]  /*0ce0*/  FFMA.FTZ R115, R0, R21, 1 ;  /* 0x3f80000000737423 */ /* 0x000fe20000010015 */
[----:B------:R-:W0:Y:S01]  /*0cf0*/  MUFU.RCP R117, R52 ;  /* 0x0000003400757308 */ /* 0x000e220000001000 */
[----:B--2---:R-:W-:Y:S02]  /*0d00*/  FADD.FTZ R61, R61, 1 ;  /* 0x3f8000003d3d7421 */ /* 0x004fe40000010000 */
[----:B------:R-:W-:Y:S02]  /*0d10*/  FMUL.FTZ R0, R71, R45 ;  /* 0x0000002d47007220 */ /* 0x000fe40000410000 */
[----:B---3--:R-:W-:-:S03]  /*0d20*/  FMUL.FTZ R50, R73, -1.4426950216293334961 ;  /* 0xbfb8aa3b49327820 */ /* 0x008fc60000410000 */
[----:B------:R1:W2:Y:S01]  /*0d30*/  MUFU.RCP R121, R53 ;  /* 0x0000003500797308 */ /* 0x0002a20000001000 */
[----:B------:R-:W-:-:S07]  /*0d40*/  FADD.FTZ R63, R63, 1 ;  /* 0x3f8000003f3f7421 */ /* 0x000fce0000010000 */
[----:B------:R3:W2:Y:S01]  /*0d50*/  MUFU.EX2 R66, R56 ;  /* 0x0000003800427308 */ /* 0x0006a20000000800 */
[----:B0-----:R-:W-:Y:S01]  /*0d60*/  FMUL.FTZ R49, R48, R117 ;  /* 0x0000007530317220 */ /* 0x001fe20000410000 */
[----:B-1----:R-:W-:-:S06]  /*0d70*/  PRMT R53, RZ, 0x7610, R22 ;  /* 0x00007610ff357816 */ /* 0x002fcc0000000016 */
[----:B------:R-:W0:Y:S01]  /*0d80*/  MUFU.EX2 R69, R30 ;  /* 0x0000001e00457308 */ /* 0x000e220000000800 */
[----:B---3--:R-:W-:Y:S02]  /*0d90*/  IMAD R56, R105, c[0x0][0x2e8], RZ ;  /* 0x0000ba0069387a24 */ /* 0x008fe400078e02ff */
[----:B--2---:R-:W-:Y:S02]  /*0da0*/  FADD.FTZ R21, -R121, 1 ;  /* 0x3f80000079157421 */ /* 0x004fe40000010100 */
[----:B------:R-:W-:Y:S01]  /*0db0*/  IMAD R51, R107, c[0x0][0x2ec], R56 ;  /* 0x0000bb006b337a24 */ /* 0x000fe200078e0238 */
[----:B------:R-:W-:Y:S01]  /*0dc0*/  MOV R56, c[0x0][0x16c] ;  /* 0x00005b0000387a02 */ /* 0x000fe20000000f00 */
[----:B------:R-:W-:Y:S01]  /*0dd0*/  FMUL.FTZ R52, R54, R121 ;  /* 0x0000007936347220 */ /* 0x000fe20000410000 */
[----:B------:R1:W-:Y:S01]  /*0de0*/  MUFU.RCP R86, R20 ;  /* 0x0000001400567308 */ /* 0x0003e20000001000 */
[----:B------:R-:W-:Y:S01]  /*0df0*/  FADD.FTZ R66, R66, 1 ;  /* 0x3f80000042427421 */ /* 0x000fe20000010000 */
[----:B------:R-:W-:Y:S01]  /*0e00*/  ISETP.GE.AND P1, PT, R56, 0x1, PT ;  /* 0x000000013800780c */ /* 0x000fe20003f26270 */
[----:B------:R-:W-:Y:S01]  /*0e10*/  FMUL.FTZ R44, R77, R52 ;  /* 0x000000344d2c7220 */ /* 0x000fe20000410000 */
[----:B------:R-:W-:-:S02]  /*0e20*/  PRMT R56, RZ, 0x5410, R22 ;  /* 0x00005410ff387816 */ /* 0x000fc40000000016 */
[----:B------:R-:W-:Y:S02]  /*0e30*/  PRMT R22, RZ, 0x7610, R9 ;  /* 0x00007610ff167816 */ /* 0x000fe40000000009 */
[----:B------:R2:W3:Y:S01]  /*0e40*/  MUFU.EX2 R72, R31 ;  /* 0x0000001f00487308 */ /* 0x0004e20000000800 */
[----:B-1----:R-:W-:Y:S01]  /*0e50*/  PRMT R20, RZ, 0x5410, R8 ;  /* 0x00005410ff147816 */ /* 0x002fe20000000008 */
[----:B0-----:R-:W-:-:S04]  /*0e60*/  FADD.FTZ R69, R69, 1 ;  /* 0x3f80000045457421 */ /* 0x001fc80000010000 */
[----:B------:R-:W-:Y:S01]  /*0e70*/  FFMA.FTZ R103, R0, R20, R103 ;  /* 0x0000001400677223 */ /* 0x000fe20000010067 */
[----:B------:R-:W-:Y:S01]  /*0e80*/  PRMT R20, RZ, 0x7610, R8 ;  /* 0x00007610ff147816 */ /* 0x000fe20000000008 */
[----:B------:R-:W0:Y:S01]  /*0e90*/  MUFU.RCP R88, R61 ;  /* 0x0000003d00587308 */ /* 0x000e220000001000 */
[----:B--2---:R-:W-:-:S05]  /*0ea0*/  IMAD.WIDE.U32 R30, R107, c[0x0][0x2e8], R28 ;  /* 0x0000ba006b1e7a25 */ /* 0x004fca00078e001c */
[----:B------:R-:W-:Y:S02]  /*0eb0*/  IADD3 R31, R31, R51, RZ ;  /* 0x000000331f1f7210 */ /* 0x000fe40007ffe0ff */
[----:B------:R-:W-:Y:S01]  /*0ec0*/  PRMT R51, RZ, 0x5410, R23 ;  /* 0x00005410ff337816 */ /* 0x000fe20000000017 */
[----:B------:R1:W-:Y:S01]  /*0ed0*/  MUFU.EX2 R96, R50 ;  /* 0x0000003200607308 */ /* 0x0003e20000000800 */
[----:B------:R-:W-:Y:S02]  /*0ee0*/  FADD.FTZ R23, -R117, 1 ;  /* 0x3f80000075177421 */ /* 0x000fe40000010100 */
[----:B---3--:R-:W-:Y:S02]  /*0ef0*/  FADD.FTZ R72, R72, 1 ;  /* 0x3f80000048487421 */ /* 0x008fe40000010000 */
[----:B------:R-:W-:Y:S02]  /*0f00*/  FFMA.FTZ R119, R48, R23, 1 ;  /* 0x3f80000030777423 */ /* 0x000fe40000010017 */
[----:B------:R-:W-:Y:S01]  /*0f10*/  IMAD.WIDE.U32 R30, R128, c[0x0][0x2f0], R30 ;  /* 0x0000bc00801e7a25 */ /* 0x000fe200078e001e */
[----:B------:R-:W2:Y:S03]  /*0f20*/  MUFU.RCP R125, R63 ;  /* 0x0000003f007d7308 */ /* 0x000ea60000001000 */
[----:B-1----:R-:W-:-:S04]  /*0f30*/  FMUL.FTZ R50, R74, R49 ;  /* 0x000000314a327220 */ /* 0x002fc80000410000 */
[----:B------:R-:W-:Y:S01]  /*0f40*/  FFMA.FTZ R23, R50, R20, R103 ;  /* 0x0000001432177223 */ /* 0x000fe20000010067 */
[----:B------:R-:W1:Y:S01]  /*0f50*/  MUFU.EX2 R32, R32 ;  /* 0x0000002000207308 */ /* 0x000e620000000800 */
[----:B------:R-:W-:Y:S02]  /*0f60*/  FADD.FTZ R20, -R86, 1 ;  /* 0x3f80000056147421 */ /* 0x000fe40000010100 */
[----:B------:R-:W-:Y:S01]  /*0f70*/  FFMA.FTZ R103, R54, R21, 1 ;  /* 0x3f80000036677423 */ /* 0x000fe20000010015 */
[----:B------:R-:W-:Y:S01]  /*0f80*/  PRMT R21, RZ, 0x5410, R9 ;  /* 0x00005410ff157816 */ /* 0x000fe20000000009 */
[C---:B------:R-:W-:Y:S02]  /*0f90*/  FMUL.FTZ R54, R55.reuse, R86 ;  /* 0x0000005637367220 */ /* 0x040fe40000410000 */
[----:B------:R-:W-:Y:S01]  /*0fa0*/  FFMA.FTZ R123, R55, R20, 1 ;  /* 0x3f800000377b7423 */ /* 0x000fe20000010014 */
[----:B------:R-:W3:Y:S01]  /*0fb0*/  MUFU.RCP R92, R66 ;  /* 0x00000042005c7308 */ /* 0x000ee20000001000 */
[----:B0-----:R-:W-:-:S02]  /*0fc0*/  FADD.FTZ R20, -R88, 1 ;  /* 0x3f80000058147421 */ /* 0x001fc40000010100 */
[----:B------:R-:W-:Y:S02]  /*0fd0*/  FFMA.FTZ R21, R44, R21, R23 ;  /* 0x000000152c157223 */ /* 0x000fe40000010017 */
[----:B------:R-:W-:Y:S02]  /*0fe0*/  FMUL.FTZ R48, R78, R54 ;  /* 0x000000364e307220 */ /* 0x000fe40000410000 */
[C---:B------:R-:W-:Y:S01]  /*0ff0*/  FMUL.FTZ R55, R59.reuse, R88 ;  /* 0x000000583b377220 */ /* 0x040fe20000410000 */
[----:B------:R-:W0:Y:S01]  /*1000*/  MUFU.RCP R129, R69 ;  /* 0x0000004500817308 */ /* 0x000e220000001000 */
[----:B------:R-:W-:Y:S01]  /*1010*/  FFMA.FTZ R90, R59, R20, 1 ;  /* 0x3f8000003b5a7423 */ /* 0x000fe20000010014 */
[----:B------:R-:W-:Y:S01]  /*1020*/  PRMT R20, RZ, 0x5410, R10 ;  /* 0x00005410ff147816 */ /* 0x000fe2000000000a */
[----:B------:R-:W-:Y:S02]  /*1030*/  FFMA.FTZ R21, R48, R22, R21 ;  /* 0x0000001630157223 */ /* 0x000fe40000010015 */
[----:B------:R-:W-:-:S02]  /*1040*/  FMUL.FTZ R46, R79, R55 ;  /* 0x000000374f2e7220 */ /* 0x000fc40000410000 */
[----:B--2---:R-:W-:Y:S01]  /*1050*/  FMUL.FTZ R59, R62, R125 ;  /* 0x0000007d3e3b7220 */ /* 0x004fe20000410000 */
[----:B------:R2:W0:Y:S01]  /*1060*/  MUFU.EX2 R98, R33 ;  /* 0x0000002100627308 */ /* 0x0004220000000800 */
[----:B-1----:R-:W-:Y:S02]  /*1070*/  FADD.FTZ R63, R32, 1 ;  /* 0x3f800000203f7421 */ /* 0x002fe40000010000 */
[----:B------:R-:W-:Y:S02]  /*1080*/  FMUL.FTZ R138, R80, R59 ;  /* 0x0000003b508a7220 */ /* 0x000fe40000410000 */
[----:B---3--:R-:W-:Y:S02]  /*1090*/  FADD.FTZ R32, -R92, 1 ;  /* 0x3f8000005c207421 */ /* 0x008fe40000010100 */
[----:B------:R-:W-:Y:S01]  /*10a0*/  FMUL.FTZ R60, R65, R92 ;  /* 0x0000005c413c7220 */ /* 0x000fe20000410000 */
[----:B------:R1:W3:Y:S01]  /*10b0*/  MUFU.RCP R131, R72 ;  /* 0x0000004800837308 */ /* 0x0002e20000001000 */
[----:B--2---:R-:W-:-:S02]  /*10c0*/  FFMA.FTZ R33, R46, R20, R21 ;  /* 0x000000142e217223 */ /* 0x004fc40000010015 */
[----:B------:R-:W-:Y:S02]  /*10d0*/  FADD.FTZ R21, -R125, 1 ;  /* 0x3f8000007d157421 */ /* 0x000fe40000010100 */
[----:B------:R-:W-:Y:S02]  /*10e0*/  FMUL.FTZ R136, R81, R60 ;  /* 0x0000003c51887220 */ /* 0x000fe40000410000 */
[----:B0-----:R-:W-:Y:S02]  /*10f0*/  FMUL.FTZ R61, R68, R129 ;  /* 0x00000081443d7220 */ /* 0x001fe40000410000 */
[----:B------:R-:W-:Y:S01]  /*1100*/  FFMA.FTZ R127, R62, R21, 1 ;  /* 0x3f8000003e7f7423 */ /* 0x000fe20000010015 */
[----:B-1----:R-:W-:Y:S01]  /*1110*/  PRMT R72, RZ, 0x7610, R35 ;  /* 0x00007610ff487816 */ /* 0x002fe20000000023 */
[----:B------:R-:W-:Y:S02]  /*1120*/  FMUL.FTZ R130, R82, R61 ;  /* 0x0000003d52827220 */ /* 0x000fe40000410000 */
[----:B------:R-:W-:-:S02]  /*1130*/  FADD.FTZ R96, R96, 1 ;  /* 0x3f80000060607421 */ /* 0x000fc40000010000 */
[----:B------:R-:W-:Y:S02]  /*1140*/  FADD.FTZ R98, R98, 1 ;  /* 0x3f80000062627421 */ /* 0x000fe40000010000 */
[----:B---3--:R-:W-:Y:S02]  /*1150*/  FMUL.FTZ R62, R70, R131 ;  /* 0x00000083463e7220 */ /* 0x008fe40000410000 */
[----:B------:R-:W-:Y:S02]  /*1160*/  MUFU.RCP R96, R96 ;  /* 0x0000006000607308 */ /* 0x000fe40000001000 */
[----:B------:R-:W-:-:S06]  /*1170*/  FMUL.FTZ R134, R83, R62 ;  /* 0x0000003e53867220 */ /* 0x000fcc0000410000 */
[----:B------:R-:W-:Y:S01]  /*1180*/  MUFU.RCP R98, R98 ;  /* 0x0000006200627308 */ /* 0x000fe20000001000 */
[----:B----4-:R0:W-:Y:S04]  /*1190*/  STS.128 [R87.X16], R36 ;  /* 0x0000002457007388 */ /* 0x0101e8000000cc00 */
[----:B------:R1:W-:Y:S01]  /*11a0*/  STS.128 [R87.X16+0x200], R40 ;  /* 0x0002002857007388 */ /* 0x0003e2000000cc00 */
[----:B------:R-:W-:-:S06]  /*11b0*/  NOP ;  /* 0x0000000000007918 */ /* 0x000fcc0000000000 */
[----:B------:R-:W2:Y:S01]  /*11c0*/  LDS.128 R20, [R64.X16] ;  /* 0x0000000040147984 */ /* 0x000ea2000000cc00 */
[----:B0-----:R-:W-:Y:S01]  /*11d0*/  PRMT R36, RZ, 0x7610, R10 ;  /* 0x00007610ff247816 */ /* 0x001fe2000000000a */
[----:B------:R-:W-:Y:S02]  /*11e0*/  FFMA.FTZ R38, R65, R32, 1 ;  /* 0x3f80000041267423 */ /* 0x000fe40000010020 */
[----:B------:R-:W-:Y:S01]  /*11f0*/  FMUL.FTZ R65, R72, -1.4426950216293334961 ;  /* 0xbfb8aa3b48417820 */ /* 0x000fe20000410000 */
[----:B-1----:R-:W-:Y:S01]  /*1200*/  PRMT R40, RZ, 0x5410, R34 ;  /* 0x00005410ff287816 */ /* 0x002fe20000000022 */
[----:B------:R-:W-:Y:S01]  /*1210*/  FFMA.FTZ R39, R138, R36, R33 ;  /* 0x000000248a277223 */ /* 0x000fe20000010021 */
[----:B------:R-:W0:Y:S01]  /*1220*/  MUFU.RCP R41, R63 ;  /* 0x0000003f00297308 */ /* 0x000e220000001000 */
[----:B------:R-:W-:Y:S02]  /*1230*/  FADD.FTZ R33, -R129, 1 ;  /* 0x3f80000081217421 */ /* 0x000fe40000010100 */
[----:B------:R-:W-:-:S02]  /*1240*/  FMUL.FTZ R32, R40, -1.4426950216293334961 ;  /* 0xbfb8aa3b28207820 */ /* 0x000fc40000410000 */
[----:B------:R-:W-:Y:S01]  /*1250*/  FFMA.FTZ R37, R68, R33, 1 ;  /* 0x3f80000044257423 */ /* 0x000fe20000010021 */
[----:B------:R-:W-:Y:S01]  /*1260*/  PRMT R33, RZ, 0x5410, R11 ;  /* 0x00005410ff217816 */ /* 0x000fe2000000000b */
[----:B------:R-:W-:Y:S01]  /*1270*/  FMUL.FTZ R34, R75, -1.4426950216293334961 ;  /* 0xbfb8aa3b4b227820 */ /* 0x000fe20000410000 */
[----:B------:R1:W3:Y:S01]  /*1280*/  MUFU.EX2 R42, R32 ;  /* 0x00000020002a7308 */ /* 0x0002e20000000800 */
[----:B------:R-:W-:Y:S02]  /*1290*/  FMUL.FTZ R36, R76, -1.4426950216293334961 ;  /* 0xbfb8aa3b4c247820 */ /* 0x000fe40000410000 */
[----:B------:R-:W-:Y:S02]  /*12a0*/  FFMA.FTZ R33, R136, R33, R39 ;  /* 0x0000002188217223 */ /* 0x000fe40000010027 */
[----:B0-----:R-:W-:Y:S01]  /*12b0*/  FMUL.FTZ R63, R94, R41 ;  /* 0x000000295e3f7220 */ /* 0x001fe20000410000 */
[----:B-1----:R-:W-:Y:S02]  /*12c0*/  PRMT R32, RZ, 0x7610, R11 ;  /* 0x00007610ff207816 */ /* 0x002fe4000000000b */
[----:B------:R0:W1:Y:S01]  /*12d0*/  MUFU.EX2 R100, R34 ;  /* 0x0000002200647308 */ /* 0x0000620000000800 */
[----:B------:R-:W-:-:S02]  /*12e0*/  FMUL.FTZ R132, R84, R63 ;  /* 0x0000003f54847220 */ /* 0x000fc40000410000 */
[----:B------:R-:W-:Y:S01]  /*12f0*/  FFMA.FTZ R43, R130, R32, R33 ;  /* 0x00000020822b7223 */ /* 0x000fe20000010021 */
[----:B------:R-:W-:Y:S01]  /*1300*/  PRMT R32, RZ, 0x5410, R4 ;  /* 0x00005410ff207816 */ /* 0x000fe20000000004 */
[----:B------:R-:W-:-:S03]  /*1310*/  FADD.FTZ R33, -R131, 1 ;  /* 0x3f80000083217421 */ /* 0x000fc60000010100 */
[----:B------:R-:W4:Y:S01]  /*1320*/  MUFU.EX2 R102, R36 ;  /* 0x0000002400667308 */ /* 0x000f220000000800 */
[----:B---3--:R-:W-:Y:S02]  /*1330*/  FADD.FTZ R42, R42, 1 ;  /* 0x3f8000002a2a7421 */ /* 0x008fe40000010000 */
[----:B------:R-:W-:Y:S01]  /*1340*/  FFMA.FTZ R39, R70, R33, 1 ;  /* 0x3f80000046277423 */ /* 0x000fe20000010021 */
[----:B--2---:R-:W-:Y:S01]  /*1350*/  PRMT R70, RZ, 0x7610, R22 ;  /* 0x00007610ff467816 */ /* 0x004fe20000000016 */
[----:B------:R-:W-:Y:S01]  /*1360*/  FFMA.FTZ R35, R134, R32, R43 ;  /* 0x0000002086237223 */ /* 0x000fe2000001002b */
[----:B------:R-:W-:Y:S01]  /*1370*/  PRMT R32, RZ, 0x7610, R4 ;  /* 0x00007610ff207816 */ /* 0x000fe20000000004 */
[----:B------:R-:W-:Y:S01]  /*1380*/  FADD.FTZ R33, -R41, 1 ;  /* 0x3f80000029217421 */ /* 0x000fe20000010100 */
[----:B------:R-:W-:Y:S01]  /*1390*/  PRMT R66, RZ, 0x7610, R20 ;  /* 0x00007610ff427816 */ /* 0x000fe20000000014 */
[----:B------:R-:W-:Y:S01]  /*13a0*/  FMUL.FTZ R80, R80, R70 ;  /* 0x0000004650507220 */ /* 0x000fe20000410000 */
[----:B------:R-:W-:Y:S01]  /*13b0*/  PRMT R69, RZ, 0x7610, R21 ;  /* 0x00007610ff457816 */ /* 0x000fe20000000015 */
[----:B------:R-:W-:Y:S01]  /*13c0*/  FFMA.FTZ R43, R94, R33, 1 ;  /* 0x3f8000005e2b7423 */ /* 0x000fe20000010021 */
[----:B------:R-:W-:Y:S01]  /*13d0*/  PRMT R68, RZ, 0x5410, R22 ;  /* 0x00005410ff447816 */ /* 0x000fe20000000016 */
[----:B------:R-:W-:Y:S01]  /*13e0*/  FFMA.FTZ R133, R132, R32, R35 ;  /* 0x0000002084857223 */ /* 0x000fe20000010023 */
[----:B------:R2:W3:Y:S01]  /*13f0*/  MUFU.EX2 R94, R65 ;  /* 0x00000041005e7308 */ /* 0x0004e20000000800 */
[----:B0-----:R0:W3:Y:S01]  /*1400*/  LDS.128 R32, [R64.X16+0x10] ;  /* 0x0000100040207984 */ /* 0x0010e2000000cc00 */
[----:B------:R-:W-:-:S02]  /*1410*/  FMUL.FTZ R80, R125, R80 ;  /* 0x000000507d507220 */ /* 0x000fc40000410000 */
[----:B-1----:R-:W-:Y:S02]  /*1420*/  FADD.FTZ R100, R100, 1 ;  /* 0x3f80000064647421 */ /* 0x002fe40000010000 */
[----:B------:R-:W-:Y:S01]  /*1430*/  FMUL.FTZ R22, R74, R66 ;  /* 0x000000424a167220 */ /* 0x000fe20000410000 */
[----:B------:R-:W-:Y:S01]  /*1440*/  PRMT R74, RZ, 0x7610, R23 ;  /* 0x00007610ff4a7816 */ /* 0x000fe20000000017 */
[----:B------:R-:W-:Y:S01]  /*1450*/  FMUL.FTZ R127, R80, R127 ;  /* 0x0000007f507f7220 */ /* 0x000fe20000410000 */
[----:B0-----:R-:W-:Y:S01]  /*1460*/  PRMT R64, RZ, 0x5410, R20 ;  /* 0x00005410ff407816 */ /* 0x001fe20000000014 */
[----:B----4-:R-:W-:Y:S01]  /*1470*/  FADD.FTZ R102, R102, 1 ;  /* 0x3f80000066667421 */ /* 0x010fe20000010000 */
[----:B--2---:R-:W-:Y:S01]  /*1480*/  PRMT R65, RZ, 0x5410, R21 ;  /* 0x00005410ff417816 */ /* 0x004fe20000000015 */
[----:B------:R-:W-:Y:S01]  /*1490*/  FMUL.FTZ R21, R78, R69 ;  /* 0x000000454e157220 */ /* 0x000fe20000410000 */
[----:B------:R0:W-:Y:S01]  /*14a0*/  MUFU.RCP R80, R100 ;  /* 0x0000006400507308 */ /* 0x0001e20000001000 */
[----:B------:R-:W-:Y:S01]  /*14b0*/  FMUL.FTZ R20, R71, R64 ;  /* 0x0000004047147220 */ /* 0x000fe20000410000 */
[----:B------:R-:W-:Y:S01]  /*14c0*/  PRMT R71, RZ, 0x5410, R23 ;  /* 0x00005410ff477816 */ /* 0x000fe20000000017 */
[----:B------:R-:W-:-:S02]  /*14d0*/  FMUL.FTZ R36, R77, R65 ;  /* 0x000000414d247220 */ /* 0x000fc40000410000 */
[----:B------:R-:W-:Y:S02]  /*14e0*/  FMUL.FTZ R20, R85, R20 ;  /* 0x0000001455147220 */ /* 0x000fe40000410000 */
[----:B------:R-:W-:Y:S01]  /*14f0*/  FMUL.FTZ R81, R81, R71 ;  /* 0x0000004751517220 */ /* 0x000fe20000410000 */
[----:B------:R-:W1:Y:S01]  /*1500*/  MUFU.RCP R85, R42 ;  /* 0x0000002a00557308 */ /* 0x000e620000001000 */
[----:B------:R-:W-:Y:S02]  /*1510*/  FMUL.FTZ R36, R121, R36 ;  /* 0x0000002479247220 */ /* 0x000fe40000410000 */
[----:B------:R-:W-:Y:S01]  /*1520*/  FMUL.FTZ R81, R92, R81 ;  /* 0x000000515c517220 */ /* 0x000fe20000410000 */
[----:B------:R-:W-:Y:S01]  /*1530*/  PRMT R92, RZ, 0x7610, R13 ;  /* 0x00007610ff5c7816 */ /* 0x000fe2000000000d */
[----:B---3--:R-:W-:Y:S02]  /*1540*/  FADD.FTZ R94, R94, 1 ;  /* 0x3f8000005e5e7421 */ /* 0x008fe40000010000 */
[----:B------:R-:W-:-:S02]  /*1550*/  FMUL.FTZ R23, R81, R38 ;  /* 0x0000002651177220 */ /* 0x000fc40000410000 */
[----:B------:R-:W-:Y:S02]  /*1560*/  FMUL.FTZ R86, R86, R21 ;  /* 0x0000001556567220 */ /* 0x000fe40000410000 */
[----:B------:R-:W-:Y:S02]  /*1570*/  FMUL.FTZ R21, R36, R103 ;  /* 0x0000006724157220 */ /* 0x000fe40000410000 */
[----:B------:R2:W-:Y:S01]  /*1580*/  MUFU.RCP R103, R94 ;  /* 0x0000005e00677308 */ /* 0x0005e20000001000 */
[----:B------:R-:W-:Y:S02]  /*1590*/  FMUL.FTZ R82, R82, R74 ;  /* 0x0000004a52527220 */ /* 0x000fe40000410000 */
[----:B------:R-:W-:Y:S02]  /*15a0*/  FADD.FTZ R36, -R98, 1 ;  /* 0x3f80000062247421 */ /* 0x000fe40000010100 */
[----:B------:R-:W-:Y:S01]  /*15b0*/  FMUL.FTZ R82, R129, R82 ;  /* 0x0000005281527220 */ /* 0x000fe20000410000 */
[--C-:B------:R-:W-:Y:S01]  /*15c0*/  PRMT R77, RZ, 0x5410, R32.reuse ;  /* 0x00005410ff4d7816 */ /* 0x100fe20000000020 */
[----:B------:R-:W-:Y:S01]  /*15d0*/  FFMA.FTZ R36, R67, R36, 1 ;  /* 0x3f80000043247423 */ /* 0x000fe20000010024 */
[----:B------:R-:W-:Y:S01]  /*15e0*/  PRMT R81, RZ, 0x7610, R32 ;  /* 0x00007610ff517816 */ /* 0x000fe20000000020 */
[----:B------:R-:W-:Y:S01]  /*15f0*/  FMUL.FTZ R82, R82, R37 ;  /* 0x0000002552527220 */ /* 0x000fe20000410000 */
[--C-:B0-----:R-:W-:Y:S01]  /*1600*/  PRMT R100, RZ, 0x5410, R33.reuse ;  /* 0x00005410ff647816 */ /* 0x101fe20000000021 */
[----:B------:R-:W-:Y:S01]  /*1610*/  FMUL.FTZ R32, R83, R77 ;  /* 0x0000004d53207220 */ /* 0x000fe20000410000 */
[----:B------:R-:W-:Y:S01]  /*1620*/  PRMT R104, RZ, 0x7610, R33 ;  /* 0x00007610ff687816 */ /* 0x000fe20000000021 */
[----:B------:R0:W3:Y:S01]  /*1630*/  MUFU.RCP R83, R102 ;  /* 0x0000006600537308 */ /* 0x0000e20000001000 */
[--C-:B------:R-:W-:Y:S01]  /*1640*/  PRMT R106, RZ, 0x5410, R34.reuse ;  /* 0x00005410ff6a7816 */ /* 0x100fe20000000022 */
[----:B------:R-:W-:Y:S01]  /*1650*/  FMUL.FTZ R33, R58, R100 ;  /* 0x000000643a217220 */ /* 0x000fe20000410000 */
[----:B------:R-:W-:Y:S01]  /*1660*/  PRMT R108, RZ, 0x7610, R34 ;  /* 0x00007610ff6c7816 */ /* 0x000fe20000000022 */
[C---:B------:R-:W-:Y:S01]  /*1670*/  FADD.FTZ R34, -R96.reuse, 1 ;  /* 0x3f80000060227421 */ /* 0x040fe20000010100 */
[--C-:B------:R-:W-:Y:S01]  /*1680*/  PRMT R110, RZ, 0x5410, R35.reuse ;  /* 0x00005410ff6e7816 */ /* 0x100fe20000000023 */
[----:B------:R-:W-:Y:S01]  /*1690*/  FMUL.FTZ R33, R96, R33 ;  /* 0x0000002160217220 */ /* 0x000fe20000410000 */
[----:B------:R-:W-:Y:S01]  /*16a0*/  PRMT R112, RZ, 0x7610, R35 ;  /* 0x00007610ff707816 */ /* 0x000fe20000000023 */
[----:B------:R-:W-:Y:S01]  /*16b0*/  FFMA.FTZ R34, R73, R34, 1 ;  /* 0x3f80000049227423 */ /* 0x000fe20000010022 */
[----:B------:R-:W-:Y:S01]  /*16c0*/  F2FP.BF16.PACK_AB R23, R82, R23 ;  /* 0x000000175217723e */ /* 0x000fe200000010ff */
[----:B------:R-:W-:Y:S01]  /*16d0*/  FMUL.FTZ R35, R57, R104 ;  /* 0x0000006839237220 */ /* 0x000fe20000410000 */
[----:B--2---:R-:W-:Y:S01]  /*16e0*/  PRMT R94, RZ, 0x5410, R13 ;  /* 0x00005410ff5e7816 */ /* 0x004fe2000000000d */
[----:B------:R-:W-:Y:S01]  /*16f0*/  FMUL.FTZ R32, R131, R32 ;  /* 0x0000002083207220 */ /* 0x000fe20000410000 */
[----:B------:R-:W-:Y:S01]  /*1700*/  PRMT R82, RZ, 0x5410, R16 ;  /* 0x00005410ff527816 */ /* 0x000fe20000000010 */
[----:B-1----:R-:W-:-:S02]  /*1710*/  FADD.FTZ R37, -R85, 1 ;  /* 0x3f80000055257421 */ /* 0x002fc40000010100 */
[----:B------:R-:W-:Y:S02]  /*1720*/  FMUL.FTZ R35, R98, R35 ;  /* 0x0000002362237220 */ /* 0x000fe40000410000 */
[----:B------:R-:W-:Y:S02]  /*1730*/  FMUL.FTZ R33, R33, R34 ;  /* 0x0000002221217220 */ /* 0x000fe40000410000 */
[----:B------:R-:W-:Y:S02]  /*1740*/  FMUL.FTZ R84, R84, R81 ;  /* 0x0000005154547220 */ /* 0x000fe40000410000 */
[----:B------:R-:W-:Y:S02]  /*1750*/  FADD.FTZ R34, -R80, 1 ;  /* 0x3f80000050227421 */ /* 0x000fe40000010100 */
[----:B0-----:R-:W-:Y:S01]  /*1760*/  FMUL.FTZ R102, R67, R98 ;  /* 0x0000006243667220 */ /* 0x001fe20000410000 */
[----:B------:R-:W-:Y:S01]  /*1770*/  PRMT R98, RZ, 0x5410, R12 ;  /* 0x00005410ff627816 */ /* 0x000fe2000000000c */
[----:B------:R-:W-:-:S02]  /*1780*/  FFMA.FTZ R37, R40, R37, 1 ;  /* 0x3f80000028257423 */ /* 0x000fc40000010025 */
[----:B------:R-:W-:Y:S02]  /*1790*/  FMUL.FTZ R67, R40, R85 ;  /* 0x0000005528437220 */ /* 0x000fe40000410000 */
[----:B------:R-:W-:Y:S02]  /*17a0*/  FMUL.FTZ R32, R32, R39 ;  /* 0x0000002720207220 */ /* 0x000fe40000410000 */
[----:B------:R-:W-:Y:S02]  /*17b0*/  FMUL.FTZ R36, R35, R36 ;  /* 0x0000002423247220 */ /* 0x000fe40000410000 */
[----:B------:R-:W-:Y:S02]  /*17c0*/  FMUL.FTZ R84, R41, R84 ;  /* 0x0000005429547220 */ /* 0x000fe40000410000 */
[----:B------:R-:W-:Y:S01]  /*17d0*/  FMUL.FTZ R38, R56, R106 ;  /* 0x0000006a38267220 */ /* 0x000fe20000410000 */
[----:B------:R-:W-:Y:S01]  /*17e0*/  F2FP.BF16.PACK_AB R33, R36, R33 ;  /* 0x000000212421723e */ /* 0x000fe200000010ff */
[----:B---3--:R-:W-:Y:S01]  /*17f0*/  FADD.FTZ R39, -R83, 1 ;  /* 0x3f80000053277421 */ /* 0x008fe20000010100 */
[----:B------:R-:W-:Y:S01]  /*1800*/  PRMT R36, RZ, 0x5410, R5 ;  /* 0x00005410ff247816 */ /* 0x000fe20000000005 */
[----:B------:R-:W-:-:S02]  /*1810*/  FFMA.FTZ R40, R75, R34, 1 ;  /* 0x3f8000004b287423 */ /* 0x000fc40000010022 */
[----:B------:R-:W-:Y:S02]  /*1820*/  FMUL.FTZ R35, R53, R108 ;  /* 0x0000006c35237220 */ /* 0x000fe40000410000 */
[----:B------:R-:W-:Y:S02]  /*1830*/  FMUL.FTZ R79, R79, R68 ;  /* 0x000000444f4f7220 */ /* 0x000fe40000410000 */
[----:B------:R-:W-:Y:S02]  /*1840*/  FADD.FTZ R41, -R103, 1 ;  /* 0x3f80000067297421 */ /* 0x000fe40000010100 */
[----:B------:R-:W-:Y:S02]  /*1850*/  FMUL.FTZ R34, R51, R110 ;  /* 0x0000006e33227220 */ /* 0x000fe40000410000 */
[----:B------:R-:W-:Y:S02]  /*1860*/  FMUL.FTZ R78, R47, R112 ;  /* 0x000000702f4e7220 */ /* 0x000fe40000410000 */
[----:B------:R-:W-:-:S02]  /*1870*/  FMUL.FTZ R22, R117, R22 ;  /* 0x0000001675167220 */ /* 0x000fc40000410000 */
[----:B------:R-:W-:Y:S01]  /*1880*/  FMUL.FTZ R38, R85, R38 ;  /* 0x0000002655267220 */ /* 0x000fe20000410000 */
[----:B------:R-:W-:Y:S01]  /*1890*/  LEA R85, R122, R93, 0x1 ;  /* 0x0000005d7a557211 */ /* 0x000fe200078e08ff */
[----:B------:R-:W-:Y:S02]  /*18a0*/  FFMA.FTZ R42, R76, R39, 1 ;  /* 0x3f8000004c2a7423 */ /* 0x000fe40000010027 */
[----:B------:R-:W-:Y:S02]  /*18b0*/  FMUL.FTZ R35, R80, R35 ;  /* 0x0000002350237220 */ /* 0x000fe40000410000 */
[----:B------:R-:W-:Y:S01]  /*18c0*/  FMUL.FTZ R79, R88, R79 ;  /* 0x0000004f584f7220 */ /* 0x000fe20000410000 */
[----:B------:R-:W-:Y:S01]  /*18d0*/  PRMT R88, RZ, 0x7610, R14 ;  /* 0x00007610ff587816 */ /* 0x000fe2000000000e */
[----:B------:R-:W-:Y:S02]  /*18e0*/  FFMA.FTZ R41, R72, R41, 1 ;  /* 0x3f80000048297423 */ /* 0x000fe40000010029 */
[----:B------:R-:W-:-:S02]  /*18f0*/  FMUL.FTZ R39, R83, R34 ;  /* 0x0000002253277220 */ /* 0x000fc40000410000 */
[----:B------:R-:W-:Y:S02]  /*1900*/  FMUL.FTZ R78, R103, R78 ;  /* 0x0000004e674e7220 */ /* 0x000fe40000410000 */
[----:B------:R-:W-:Y:S02]  /*1910*/  FMUL.FTZ R119, R22, R119 ;  /* 0x0000007716777220 */ /* 0x000fe40000410000 */
        /* <DEDUP_REMOVED lines=14> */
[----:B------:R-:W-:Y:S01]  /*1a00*/  IMAD R37, R113, c[0x0][0x2f0], RZ ;  /* 0x0000bc0071257a24 */ /* 0x000fe200078e02ff */
[----:B------:R-:W-:Y:S01]  /*1a10*/  PRMT R90, RZ, 0x5410, R14 ;  /* 0x00005410ff5a7816 */ /* 0x000fe2000000000e */
[----:B------:R-:W-:Y:S01]  /*1a20*/  FMUL.FTZ R73, R73, R96 ;  /* 0x0000006049497220 */ /* 0x000fe20000410000 */
[----:B------:R-:W-:Y:S01]  /*1a30*/  F2FP.BF16.PACK_AB R35, R78, R39 ;  /* 0x000000274e23723e */ /* 0x000fe200000010ff */
[----:B------:R-:W-:Y:S01]  /*1a40*/  IMAD R37, R128, c[0x0][0x2f4], R37 ;  /* 0x0000bd0080257a24 */ /* 0x000fe200078e0225 */
[----:B------:R-:W-:Y:S01]  /*1a50*/  PRMT R96, RZ, 0x7610, R12 ;  /* 0x00007610ff607816 */ /* 0x000fe2000000000c */
[----:B------:R-:W-:Y:S01]  /*1a60*/  FMUL.FTZ R140, R58, R73 ;  /* 0x000000493a8c7220 */ /* 0x000fe20000410000 */
[----:B------:R-:W-:Y:S01]  /*1a70*/  PRMT R12, RZ, 0x7610, R6 ;  /* 0x00007610ff0c7816 */ /* 0x000fe20000000006 */
[----:B------:R-:W-:Y:S01]  /*1a80*/  FMUL.FTZ R144, R57, R102 ;  /* 0x0000006639907220 */ /* 0x000fe20000410000 */
[----:B------:R-:W-:Y:S01]  /*1a90*/  IADD3 R31, R31, R37, RZ ;  /* 0x000000251f1f7210 */ /* 0x000fe20007ffe0ff */
[----:B------:R-:W-:Y:S01]  /*1aa0*/  FFMA.FTZ R133, R140, R36, R133 ;  /* 0x000000248c857223 */ /* 0x000fe20000010085 */
[----:B------:R-:W-:Y:S01]  /*1ab0*/  LEA R78, P0, R30, c[0x0][0x338], 0x1 ;  /* 0x0000ce001e4e7a11 */ /* 0x000fe200078008ff */
[----:B------:R-:W-:Y:S01]  /*1ac0*/  FMUL.FTZ R146, R56, R67 ;  /* 0x0000004338927220 */ /* 0x000fe20000410000 */
[----:B------:R-:W-:Y:S01]  /*1ad0*/  PRMT R86, RZ, 0x5410, R15 ;  /* 0x00005410ff567816 */ /* 0x000fe2000000000f */
[----:B------:R-:W-:Y:S01]  /*1ae0*/  FMUL.FTZ R14, R72, R103 ;  /* 0x00000067480e7220 */ /* 0x000fe20000410000 */
[----:B------:R-:W-:-:S02]  /*1af0*/  LEA.HI.X R79, R30, c[0x0][0x33c], R31, 0x1, P0 ;  /* 0x0000cf001e4f7a11 */ /* 0x000fc400000f0c1f */
[----:B------:R-:W-:Y:S01]  /*1b00*/  ISETP.NE.U32.AND P0, PT, RZ, c[0x0][0x270], PT ;  /* 0x00009c00ff007a0c */ /* 0x000fe20003f05070 */
[----:B------:R-:W-:Y:S01]  /*1b10*/  FMUL.FTZ R152, R47, R14 ;  /* 0x0000000e2f987220 */ /* 0x000fe20000410000 */
[----:B------:R-:W-:Y:S01]  /*1b20*/  PRMT R103, RZ, 0x7610, R7 ;  /* 0x00007610ff677816 */ /* 0x000fe20000000007 */
[----:B------:R0:W-:Y:S01]  /*1b30*/  STS.128 [R85.X16], R20 ;  /* 0x0000001455007388 */ /* 0x0001e2000000cc00 */
[----:B------:R-:W-:Y:S02]  /*1b40*/  ISETP.NE.AND.EX P0, PT, RZ, c[0x0][0x274], PT, P0 ;  /* 0x00009d00ff007a0c */ /* 0x000fe40003f05300 */
[----:B------:R-:W-:Y:S01]  /*1b50*/  PRMT R84, RZ, 0x7610, R15 ;  /* 0x00007610ff547816 */ /* 0x000fe2000000000f */
[----:B------:R-:W-:Y:S01]  /*1b60*/  STS.128 [R85.X16+0x10], R32 ;  /* 0x0000102055007388 */ /* 0x000fe2000000cc00 */
[----:B------:R-:W-:-:S06]  /*1b70*/  NOP ;  /* 0x0000000000007918 */ /* 0x000fcc0000000000 */
[----:B------:R-:W1:Y:S01]  /*1b80*/  LDS.128 R36, [R87.X16] ;  /* 0x0000000057247984 */ /* 0x000e62000000cc00 */
[--C-:B------:R-:W-:Y:S02]  /*1b90*/  PRMT R56, RZ, 0x5410, R18.reuse ;  /* 0x00005410ff387816 */ /* 0x100fe40000000012 */
[----:B------:R-:W-:Y:S01]  /*1ba0*/  PRMT R72, RZ, 0x7610, R18 ;  /* 0x00007610ff487816 */ /* 0x000fe20000000012 */
[----:B------:R-:W2:Y:S01]  /*1bb0*/  LDS.128 R40, [R87.X16+0x200] ;  /* 0x0002000057287984 */ /* 0x000ea2000000cc00 */
[----:B0-----:R-:W-:Y:S01]  /*1bc0*/  PRMT R20, RZ, 0x7610, R5 ;  /* 0x00007610ff147816 */ /* 0x001fe20000000005 */
[----:B------:R-:W-:Y:S01]  /*1bd0*/  FMUL.FTZ R22, R76, R83 ;  /* 0x000000534c167220 */ /* 0x000fe20000410000 */
[----:B------:R-:W-:Y:S02]  /*1be0*/  PRMT R21, RZ, 0x5410, R6 ;  /* 0x00005410ff157816 */ /* 0x000fe40000000006 */
[----:B------:R-:W-:Y:S01]  /*1bf0*/  PRMT R76, RZ, 0x7610, R17 ;  /* 0x00007610ff4c7816 */ /* 0x000fe20000000011 */
[----:B------:R-:W-:Y:S01]  /*1c00*/  FFMA.FTZ R133, R144, R20, R133 ;  /* 0x0000001490857223 */ /* 0x000fe20000010085 */
[----:B------:R-:W-:Y:S01]  /*1c10*/  PRMT R58, RZ, 0x5410, R19 ;  /* 0x00005410ff3a7816 */ /* 0x000fe20000000013 */
[----:B------:R-:W-:Y:S01]  /*1c20*/  FMUL.FTZ R20, R75, R80 ;  /* 0x000000504b147220 */ /* 0x000fe20000410000 */
[----:B------:R-:W-:Y:S01]  /*1c30*/  PRMT R80, RZ, 0x7610, R16 ;  /* 0x00007610ff507816 */ /* 0x000fe20000000010 */
[----:B------:R-:W-:-:S02]  /*1c40*/  FFMA.FTZ R21, R146, R21, R133 ;  /* 0x0000001592157223 */ /* 0x000fc40000010085 */
[----:B------:R-:W-:Y:S02]  /*1c50*/  FMUL.FTZ R148, R53, R20 ;  /* 0x0000001435947220 */ /* 0x000fe40000410000 */
[----:B------:R-:W-:Y:S02]  /*1c60*/  FMUL.FTZ R150, R51, R22 ;  /* 0x0000001633967220 */ /* 0x000fe40000410000 */
[----:B------:R-:W-:Y:S01]  /*1c70*/  FFMA.FTZ R21, R148, R12, R21 ;  /* 0x0000000c94157223 */ /* 0x000fe20000010015 */
[----:B------:R-:W-:-:S05]  /*1c80*/  PRMT R12, RZ, 0x5410, R7 ;  /* 0x00005410ff0c7816 */ /* 0x000fca0000000007 */
[----:B------:R-:W-:Y:S02]  /*1c90*/  FFMA.FTZ R21, R150, R12, R21 ;  /* 0x0000000c96157223 */ /* 0x000fe40000010015 */
[----:B------:R-:W-:Y:S01]  /*1ca0*/  IMAD.WIDE R12, R89, 0x10, R78 ;  /* 0x00000010590c7825 */ /* 0x000fe200078e024e */
[----:B------:R-:W-:-:S03]  /*1cb0*/  PRMT R78, RZ, 0x5410, R17 ;  /* 0x00005410ff4e7816 */ /* 0x000fc60000000011 */
[----:B------:R-:W-:Y:S01]  /*1cc0*/  FFMA.FTZ R103, R152, R103, R21 ;  /* 0x0000006798677223 */ /* 0x000fe20000010015 */
[----:B-1----:R0:W-:Y:S04]  /*1cd0*/  STG.E.128 [R12.64], R36 ;  /* 0x000000240c007986 */ /* 0x0021e8000c101d04 */
[----:B--2---:R0:W-:Y:S01]  /*1ce0*/  STG.E.128 [R12.64+0x200], R40 ;  /* 0x000200280c007986 */ /* 0x0041e2000c101d04 */
[----:B------:R-:W-:Y:S05]  /*1cf0*/  @!P0 BRA `(.L_x_6183) ;  /* 0x000002b000008947 */ /* 0x000fea0003800000 */
[----:B------:R-:W-:Y:S01]  /*1d00*/  BAR.SYNC.DEFER_BLOCKING 0x0 ;  /* 0x0000000000007b1d */ /* 0x000fe20000010000 */
[----:B------:R-:W-:Y:S02]  /*1d10*/  FMUL.FTZ R45, R45, R64 ;  /* 0x000000402d2d7220 */ /* 0x000fe40000410000 */
[----:B------:R-:W-:Y:S02]  /*1d20*/  FMUL.FTZ R66, R49, R66 ;  /* 0x0000004231427220 */ /* 0x000fe40000410000 */
[----:B------:R-:W-:-:S02]  /*1d30*/  FMUL.FTZ R21, R52, R65 ;  /* 0x0000004134157220 */ /* 0x000fc40000410000 */
[----:B------:R-:W-:Y:S02]  /*1d40*/  FMUL.FTZ R54, R54, R69 ;  /* 0x0000004536367220 */ /* 0x000fe40000410000 */
[----:B------:R-:W-:Y:S02]  /*1d50*/  FMUL.FTZ R55, R55, R68 ;  /* 0x0000004437377220 */ /* 0x000fe40000410000 */
[----:B------:R-:W-:Y:S01]  /*1d60*/  FMUL.FTZ R70, R59, R70 ;  /* 0x000000463b467220 */ /* 0x000fe20000410000 */
[----:B------:R-:W-:Y:S01]  /*1d70*/  F2FP.BF16.PACK_AB R21, R54, R21 ;  /* 0x000000153615723e */ /* 0x000fe200000010ff */
[----:B------:R-:W-:Y:S02]  /*1d80*/  FMUL.FTZ R23, R60, R71 ;  /* 0x000000473c177220 */ /* 0x000fe40000410000 */
[----:B------:R-:W-:Y:S02]  /*1d90*/  FMUL.FTZ R74, R61, R74 ;  /* 0x0000004a3d4a7220 */ /* 0x000fe40000410000 */
[----:B------:R-:W-:-:S02]  /*1da0*/  FMUL.FTZ R32, R62, R77 ;  /* 0x0000004d3e207220 */ /* 0x000fc40000410000 */
[----:B------:R-:W-:Y:S01]  /*1db0*/  FMUL.FTZ R63, R63, R81 ;  /* 0x000000513f3f7220 */ /* 0x000fe20000410000 */
[----:B------:R-:W-:Y:S01]  /*1dc0*/  F2FP.BF16.PACK_AB R23, R74, R23 ;  /* 0x000000174a17723e */ /* 0x000fe200000010ff */
[----:B------:R-:W-:Y:S02]  /*1dd0*/  FMUL.FTZ R33, R73, R100 ;  /* 0x0000006449217220 */ /* 0x000fe40000410000 */
[----:B------:R-:W-:Y:S01]  /*1de0*/  FMUL.FTZ R102, R102, R104 ;  /* 0x0000006866667220 */ /* 0x000fe20000410000 */
[----:B------:R-:W-:Y:S01]  /*1df0*/  F2FP.BF16.PACK_AB R32, R63, R32 ;  /* 0x000000203f20723e */ /* 0x000fe200000010ff */
[----:B------:R-:W-:Y:S02]  /*1e00*/  FMUL.FTZ R34, R67, R106 ;  /* 0x0000006a43227220 */ /* 0x000fe40000410000 */
[----:B0-----:R-:W-:Y:S01]  /*1e10*/  FMUL.FTZ R13, R20, R108 ;  /* 0x0000006c140d7220 */ /* 0x001fe20000410000 */
[----:B------:R-:W-:Y:S01]  /*1e20*/  F2FP.BF16.PACK_AB R20, R66, R45 ;  /* 0x0000002d4214723e */ /* 0x000fe200000010ff */
[----:B------:R-:W-:Y:S01]  /*1e30*/  FMUL.FTZ R35, R22, R110 ;  /* 0x0000006e16237220 */ /* 0x000fe20000410000 */
[----:B------:R-:W-:Y:S01]  /*1e40*/  F2FP.BF16.PACK_AB R22, R70, R55 ;  /* 0x000000374616723e */ /* 0x000fe200000010ff */
[----:B------:R-:W-:Y:S01]  /*1e50*/  FMUL.FTZ R14, R14, R112 ;  /* 0x000000700e0e7220 */ /* 0x000fe20000410000 */
[----:B------:R-:W-:Y:S01]  /*1e60*/  F2FP.BF16.PACK_AB R34, R13, R34 ;  /* 0x000000220d22723e */ /* 0x000fe200000010ff */
[----:B------:R-:W-:Y:S01]  /*1e70*/  IMAD R36, R105, c[0x0][0x210], RZ ;  /* 0x0000840069247a24 */ /* 0x000fe200078e02ff */
[----:B------:R-:W-:Y:S01]  /*1e80*/  F2FP.BF16.PACK_AB R33, R102, R33 ;  /* 0x000000216621723e */ /* 0x000fe200000010ff */
[----:B------:R0:W-:Y:S01]  /*1e90*/  STS.128 [R85.X16], R20 ;  /* 0x0000001455007388 */ /* 0x0001e2000000cc00 */
[----:B------:R-:W-:Y:S01]  /*1ea0*/  F2FP.BF16.PACK_AB R35, R14, R35 ;  /* 0x000000230e23723e */ /* 0x000fe200000010ff */
[----:B------:R-:W-:-:S04]  /*1eb0*/  IMAD.WIDE.U32 R30, R107, c[0x0][0x210], R28 ;  /* 0x000084006b1e7a25 */ /* 0x000fc800078e001c */
[----:B------:R-:W-:Y:S01]  /*1ec0*/  STS.128 [R85.X16+0x10], R32 ;  /* 0x0000102055007388 */ /* 0x000fe2000000cc00 */
[----:B------:R-:W-:-:S06]  /*1ed0*/  NOP ;  /* 0x0000000000007918 */ /* 0x000fcc0000000000 */
[----:B------:R-:W1:Y:S01]  /*1ee0*/  LDS.128 R12, [R87.X16] ;  /* 0x00000000570c7984 */ /* 0x000e62000000cc00 */
[----:B------:R-:W-:-:S03]  /*1ef0*/  IMAD R37, R107, c[0x0][0x214], R36 ;  /* 0x000085006b257a24 */ /* 0x000fc600078e0224 */
[----:B------:R-:W2:Y:S02]  /*1f00*/  LDS.128 R16, [R87.X16+0x200] ;  /* 0x0002000057107984 */ /* 0x000ea4000000cc00 */
[----:B------:R-:W-:Y:S01]  /*1f10*/  IADD3 R31, R31, R37, RZ ;  /* 0x000000251f1f7210 */ /* 0x000fe20007ffe0ff */
[----:B------:R-:W-:-:S04]  /*1f20*/  IMAD R37, R113, c[0x0][0x218], RZ ;  /* 0x0000860071257a24 */ /* 0x000fc800078e02ff */
[C---:B------:R-:W-:Y:S02]  /*1f30*/  IMAD R37, R128.reuse, c[0x0][0x21c], R37 ;  /* 0x0000870080257a24 */ /* 0x040fe400078e0225 */
[----:B0-----:R-:W-:-:S05]  /*1f40*/  IMAD.WIDE.U32 R20, R128, c[0x0][0x218], R30 ;  /* 0x0000860080147a25 */ /* 0x001fca00078e001e */
[----:B------:R-:W-:Y:S02]  /*1f50*/  IADD3 R21, R21, R37, RZ ;  /* 0x0000002515157210 */ /* 0x000fe40007ffe0ff */
[----:B------:R-:W-:-:S04]  /*1f60*/  LEA R22, P0, R20, c[0x0][0x270], 0x1 ;  /* 0x00009c0014167a11 */ /* 0x000fc800078008ff */
[----:B------:R-:W-:-:S05]  /*1f70*/  LEA.HI.X R23, R20, c[0x0][0x274], R21, 0x1, P0 ;  /* 0x00009d0014177a11 */ /* 0x000fca00000f0c15 */
[----:B------:R-:W-:-:S05]  /*1f80*/  IMAD.WIDE R20, R89, 0x10, R22 ;  /* 0x0000001059147825 */ /* 0x000fca00078e0216 */
[----:B-1----:R0:W-:Y:S04]  /*1f90*/  STG.E.128 [R20.64], R12 ;  /* 0x0000000c14007986 */ /* 0x0021e8000c101d04 */
[----:B--2---:R0:W-:Y:S02]  /*1fa0*/  STG.E.128 [R20.64+0x200], R16 ;  /* 0x0002001014007986 */ /* 0x0041e4000c101d04 */
.L_x_6183:
[----:B------:R-:W-:Y:S01]  /*1fb0*/  BAR.SYNC.DEFER_BLOCKING 0x0 ;  /* 0x0000000000007b1d */ /* 0x000fe20000010000 */
[----:B------:R-:W-:Y:S01]  /*1fc0*/  HFMA2.MMA R114, -RZ, RZ, 0, 0 ;  /* 0x00000000ff727435 */ /* 0x000fe200000001ff */
[--C-:B-----5:R-:W-:Y:S01]  /*1fd0*/  FADD.FTZ R74, R56, R109.reuse ;  /* 0x0000006d384a7221 */ /* 0x120fe20000010000 */
[----:B------:R-:W-:Y:S01]  /*1fe0*/  HFMA2.MMA R112, -RZ, RZ, 0, 0 ;  /* 0x00000000ff707435 */ /* 0x000fe200000001ff */
[--C-:B------:R-:W-:Y:S01]  /*1ff0*/  FADD.FTZ R70, R58, R109.reuse ;  /* 0x0000006d3a467221 */ /* 0x100fe20000010000 */
[----:B------:R-:W-:Y:S01]  /*2000*/  HFMA2.MMA R110, -RZ, RZ, 0, 0 ;  /* 0x00000000ff6e7435 */ /* 0x000fe200000001ff */
[----:B------:R-:W-:Y:S01]  /*2010*/  MOV R83, RZ ;  /* 0x000000ff00537202 */ /* 0x000fe20000000f00 */
        /* <DEDUP_REMOVED lines=10> */
[--C-:B------:R-:W-:Y:S01]  /*20c0*/  FADD.FTZ R98, R98, R109.reuse ;  /* 0x0000006d62627221 */ /* 0x100fe20000010000 */
[----:B------:R-:W-:Y:S01]  /*20d0*/  MOV R71, RZ ;  /* 0x000000ff00477202 */ /* 0x000fe20000000f00 */
[--C-:B------:R-:W-:Y:S01]  /*20e0*/  FADD.FTZ R96, R96, R109.reuse ;  /* 0x0000006d60607221 */ /* 0x100fe20000010000 */
[----:B------:R-:W-:Y:S01]  /*20f0*/  MOV R69, RZ ;  /* 0x000000ff00457202 */ /* 0x000fe20000000f00 */
        /* <DEDUP_REMOVED lines=39> */
[----:B0-----:R-:W-:Y:S02]  /*2370*/  FADD.FTZ R43, R134, R134 ;  /* 0x00000086862b7221 */ /* 0x001fe40000010000 */
[----:B------:R-:W-:-:S02]  /*2380*/  FADD.FTZ R42, R132, R132 ;  /* 0x00000084842a7221 */ /* 0x000fc40000010000 */
[----:B------:R-:W-:Y:S02]  /*2390*/  FADD.FTZ R41, R140, R140 ;  /* 0x0000008c8c297221 */ /* 0x000fe40000010000 */
[----:B------:R-:W-:Y:S02]  /*23a0*/  FADD.FTZ R40, R144, R144 ;  /* 0x0000009090287221 */ /* 0x000fe40000010000 */
[----:B------:R-:W-:Y:S02]  /*23b0*/  FADD.FTZ R39, R146, R146 ;  /* 0x0000009292277221 */ /* 0x000fe40000010000 */
[----:B------:R-:W-:Y:S02]  /*23c0*/  FADD.FTZ R38, R148, R148 ;  /* 0x0000009494267221 */ /* 0x000fe40000010000 */
[----:B------:R-:W-:Y:S02]  /*23d0*/  FADD.FTZ R37, R150, R150 ;  /* 0x0000009696257221 */ /* 0x000fe40000010000 */
[----:B------:R-:W-:-:S02]  /*23e0*/  FADD.FTZ R36, R152, R152 ;  /* 0x0000009898247221 */ /* 0x000fc40000010000 */
.L_x_6221:
        /* <DEDUP_REMOVED lines=77> */
[----:B---3--:R-:W-:Y:S01]  /*28c0*/  FMUL.FTZ R152, R17, R18 ;  /* 0x0000001211987220 */ /* 0x008fe20000410000 */
[----:B------:R-:W-:Y:S01]  /*28d0*/  IADD3 R13, R12, -R13, RZ ;  /* 0x8000000d0c0d7210 */ /* 0x000fe20007ffe0ff */
[----:B0-----:R-:W-:Y:S01]  /*28e0*/  FMUL.FTZ R20, R90, R21 ;  /* 0x000000155a147220 */ /* 0x001fe20000410000 */
[----:B------:R-:W-:Y:S01]  /*28f0*/  MOV R12, 0x3f800000 ;  /* 0x3f800000000c7802 */ /* 0x000fe20000000f00 */
[----:B--2---:R-:W-:-:S03]  /*2900*/  FMUL.FTZ R35, R35, R14 ;  /* 0x0000000e23237220 */ /* 0x004fc60000410000 */
[----:B------:R-:W-:Y:S01]  /*2910*/  MUFU.SIN R33, R22 ;  /* 0x0000001600217308 */ /* 0x000fe20000000400 */
[----:B-1----:R-:W-:-:S04]  /*2920*/  FMUL.FTZ R15, R86, R31 ;  /* 0x0000001f560f7220 */ /* 0x002fc80000410000 */
[----:B------:R-:W-:Y:S01]  /*2930*/  FMUL.RZ R125, R15, 0.15915493667125701904 ;  /* 0x3e22f9830f7d7820 */ /* 0x000fe2000040c000 */
[----:B------:R-:W-:Y:S02]  /*2940*/  IADD3 R15, R124, 0x200, RZ ;  /* 0x000002007c0f7810 */ /* 0x000fe40007ffe0ff */
[----:B------:R-:W-:Y:S01]  /*2950*/  @!P1 LEA R15, R13, R0, 0x8 ;  /* 0x000000000d0f9211 */ /* 0x000fe200078e40ff */
[----:B------:R0:W1:Y:S01]  /*2960*/  MUFU.COS R151, R22 ;  /* 0x0000001600977308 */ /* 0x0000620000000000 */
[----:B------:R-:W-:Y:S02]  /*2970*/  HFMA2.MMA R13, -RZ, RZ, 0, 0 ;  /* 0x00000000ff0d7435 */ /* 0x000fe400000001ff */
[----:B------:R-:W-:Y:S02]  /*2980*/  SHF.L.U32 R129, R15, 0x3, RZ ;  /* 0x000000030f817819 */ /* 0x000fe400000006ff */
[----:B------:R-:W-:-:S03]  /*2990*/  CS2R R14, SRZ ;  /* 0x00000000000e7805 */ /* 0x000fc6000001ff00 */
[----:B------:R2:W-:Y:S01]  /*29a0*/  STS.64 [R129+0x10b0], R34 ;  /* 0x0010b02281007388 */ /* 0x0005e20000000a00 */
[----:B------:R-:W-:Y:S01]  /*29b0*/  MUFU.SIN R121, R23 ;  /* 0x0000001700797308 */ /* 0x000fe20000000400 */
[----:B0-----:R-:W-:-:S07]  /*29c0*/  FMUL.FTZ R22, R88, R21 ;  /* 0x0000001558167220 */ /* 0x001fce0000410000 */
[----:B------:R0:W-:Y:S08]  /*29d0*/  MUFU.COS R143, R23 ;  /* 0x00000017008f7308 */ /* 0x0001f00000000000 */
[----:B------:R3:W-:Y:S01]  /*29e0*/  MUFU.EX2 R142, R22 ;  /* 0x00000016008e7308 */ /* 0x0007e20000000800 */
[----:B0-----:R-:W-:-:S05]  /*29f0*/  @!P0 IADD3 R23, R95, -0x2, RZ ;  /* 0xfffffffe5f178810 */ /* 0x001fca0007ffe0ff */
[----:B------:R-:W-:Y:S02]  /*2a00*/  @!P0 IMAD R23, R23, c[0x0][0x16c], R0 ;  /* 0x00005b0017178a24 */ /* 0x000fe400078e0200 */
[----:B------:R-:W-:Y:S01]  /*2a10*/  FFMA.FTZ R152, R16, R19, R152 ;  /* 0x0000001310987223 */ /* 0x000fe20000010098 */
[----:B------:R-:W0:Y:S01]  /*2a20*/  MUFU.COS R147, R32 ;  /* 0x0000002000937308 */ /* 0x000e220000000000 */
[----:B---3--:R-:W-:-:S04]  /*2a30*/  FMUL.FTZ R22, R84, R31 ;  /* 0x0000001f54167220 */ /* 0x008fc80000410000 */
[----:B------:R-:W-:Y:S02]  /*2a40*/  FMUL.RZ R131, R22, 0.15915493667125701904 ;  /* 0x3e22f98316837820 */ /* 0x000fe4000040c000 */
[----:B------:R-:W-:Y:S01]  /*2a50*/  @!P0 IMAD.WIDE R22, R23, 0x10, R26 ;  /* 0x0000001017168825 */ /* 0x000fe200078e021a */
[----:B------:R-:W-:Y:S03]  /*2a60*/  BAR.SYNC.DEFER_BLOCKING 0x0 ;  /* 0x0000000000007b1d */ /* 0x000fe60000010000 */
[----:B--2---:R-:W-:Y:S02]  /*2a70*/  FMUL.FTZ R129, R80, R31 ;  /* 0x0000001f50817220 */ /* 0x004fe40000410000 */
[----:B-1----:R-:W-:Y:S01]  /*2a80*/  FMUL.FTZ R151, R150, R151 ;  /* 0x0000009796977220 */ /* 0x002fe20000410000 */
[----:B------:R1:W2:Y:S01]  /*2a90*/  MUFU.SIN R117, R32 ;  /* 0x0000002000757308 */ /* 0x0002a20000000400 */
[----:B------:R-:W-:-:S02]  /*2aa0*/  FMUL.RZ R134, R129, 0.15915493667125701904 ;  /* 0x3e22f98381867820 */ /* 0x000fc4000040c000 */
[----:B------:R-:W-:Y:S02]  /*2ab0*/  FMUL.FTZ R150, R150, R33 ;  /* 0x0000002196967220 */ /* 0x000fe40000410000 */
[----:B------:R-:W-:Y:S02]  /*2ac0*/  FMUL.FTZ R127, R82, R31 ;  /* 0x0000001f527f7220 */ /* 0x000fe40000410000 */
[----:B------:R-:W-:Y:S01]  /*2ad0*/  FMUL.FTZ R149, R148, R149 ;  /* 0x0000009594957220 */ /* 0x000fe20000410000 */
[----:B------:R-:W-:Y:S08]  /*2ae0*/  MUFU.SIN R119, R123 ;  /* 0x0000007b00777308 */ /* 0x000ff00000000400 */
[----:B------:R-:W-:Y:S01]  /*2af0*/  MUFU.COS R145, R123 ;  /* 0x0000007b00917308 */ /* 0x000fe20000000000 */
[----:B------:R3:W5:Y:S07]  /*2b00*/  @!P0 LDG.E.128 R12, [R22.64] ;  /* 0x00000004160c8981 */ /* 0x00076e000c1e1d00 */
[----:B------:R-:W4:Y:S01]  /*2b10*/  MUFU.EX2 R20, R20 ;  /* 0x0000001400147308 */ /* 0x000f220000000800 */
[----:B0-----:R-:W-:-:S02]  /*2b20*/  FMUL.FTZ R147, R146, R147 ;  /* 0x0000009392937220 */ /* 0x001fc40000410000 */
[----:B-1----:R-:W-:Y:S02]  /*2b30*/  FMUL.FTZ R32, R86, R21 ;  /* 0x0000001556207220 */ /* 0x002fe40000410000 */
[----:B---3--:R-:W-:-:S03]  /*2b40*/  FMUL.FTZ R23, R78, R31 ;  /* 0x0000001f4e177220 */ /* 0x008fc60000410000 */
[----:B------:R-:W-:Y:S01]  /*2b50*/  MUFU.SIN R129, R134 ;  /* 0x0000008600817308 */ /* 0x000fe20000000400 */
[----:B------:R-:W-:Y:S02]  /*2b60*/  FMUL.RZ R137, R23, 0.15915493667125701904 ;  /* 0x3e22f98317897820 */ /* 0x000fe4000040c000 */
[----:B------:R-:W-:-:S04]  /*2b70*/  FMUL.FTZ R23, R76, R31 ;  /* 0x0000001f4c177220 */ /* 0x000fc80000410000 */
[----:B------:R-:W-:Y:S01]  /*2b80*/  FMUL.RZ R139, R23, 0.15915493667125701904 ;  /* 0x3e22f983178b7820 */ /* 0x000fe2000040c000 */
[----:B------:R0:W-:Y:S01]  /*2b90*/  MUFU.COS R135, R134 ;  /* 0x0000008600877308 */ /* 0x0001e20000000000 */
[----:B------:R-:W-:Y:S01]  /*2ba0*/  FMUL.FTZ R23, R17, R19 ;  /* 0x0000001311177220 */ /* 0x000fe20000410000 */
[----:B------:R-:W-:-:S03]  /*2bb0*/  PRMT R19, RZ, 0x5410, R8 ;  /* 0x00005410ff137816 */ /* 0x000fc60000000008 */
[----:B------:R-:W-:Y:S02]  /*2bc0*/  FFMA.FTZ R168, R16, R18, -R23 ;  /* 0x0000001210a87223 */ /* 0x000fe40000010817 */
[----:B------:R-:W-:Y:S01]  /*2bd0*/  FMUL.FTZ R198, R98, R19 ;  /* 0x0000001362c67220 */ /* 0x000fe20000410000 */
[----:B------:R-:W-:Y:S01]  /*2be0*/  MUFU.SIN R123, R125 ;  /* 0x0000007d007b7308 */ /* 0x000fe20000000400 */
[----:B0-----:R-:W-:Y:S02]  /*2bf0*/  FMUL.FTZ R134, R74, R31 ;  /* 0x0000001f4a867220 */ /* 0x001fe40000410000 */
[-C--:B------:R-:W-:Y:S02]  /*2c00*/  FMUL.FTZ R18, RZ, R150.reuse ;  /* 0x00000096ff127220 */ /* 0x080fe40000410000 */
[----:B------:R-:W-:-:S03]  /*2c10*/  FMUL.FTZ R16, R198, R150 ;  /* 0x00000096c6107220 */ /* 0x000fc60000410000 */
[----:B------:R-:W-:Y:S01]  /*2c20*/  MUFU.SIN R154, R137 ;  /* 0x00000089009a7308 */ /* 0x000fe20000000400 */
[----:B------:R-:W-:-:S07]  /*2c30*/  FMUL.RZ R133, R127, 0.15915493667125701904 ;  /* 0x3e22f9837f857820 */ /* 0x000fce000040c000 */
[----:B------:R0:W-:Y:S01]  /*2c40*/  MUFU.COS R156, R137 ;  /* 0x00000089009c7308 */ /* 0x0001e20000000000 */
[----:B------:R-:W-:Y:S02]  /*2c50*/  FMUL.FTZ R148, R148, R115 ;  /* 0x0000007394947220 */ /* 0x000fe40000410000 */
[----:B------:R-:W-:-:S05]  /*2c60*/  FFMA.FTZ R23, RZ, R151, R16 ;  /* 0x00000097ff177223 */ /* 0x000fca0000010010 */
[----:B------:R1:W-:Y:S01]  /*2c70*/  MUFU.COS R141, R125 ;  /* 0x0000007d008d7308 */ /* 0x0003e20000000000 */
[----:B0-----:R-:W-:Y:S02]  /*2c80*/  FMUL.RZ R137, R134, 0.15915493667125701904 ;  /* 0x3e22f98386897820 */ /* 0x001fe4000040c000 */
[----:B------:R-:W-:-:S04]  /*2c90*/  FFMA.FTZ R134, R198, R151, -R18 ;  /* 0x00000097c6867223 */ /* 0x000fc80000010812 */
[----:B------:R-:W-:Y:S01]  /*2ca0*/  FADD.FTZ R134, R195, R134 ;  /* 0x00000086c3867221 */ /* 0x000fe20000010000 */
[----:B------:R-:W-:Y:S01]  /*2cb0*/  MUFU.SIN R136, R133 ;  /* 0x0000008500887308 */ /* 0x000fe20000000400 */
[----:B------:R-:W-:Y:S02]  /*2cc0*/  FMUL.FTZ R18, R72, R31 ;  /* 0x0000001f48127220 */ /* 0x000fe40000410000 */
[----:B------:R-:W-:Y:S02]  /*2cd0*/  FADD.FTZ R33, RZ, R23 ;  /* 0x00000017ff217221 */ /* 0x000fe40000010000 */
[----:B------:R-:W-:-:S03]  /*2ce0*/  FMUL.FTZ R140, R148, R134 ;  /* 0x00000086948c7220 */ /* 0x000fc60000410000 */
[----:B------:R0:W-:Y:S01]  /*2cf0*/  MUFU.COS R132, R133 ;  /* 0x0000008500847308 */ /* 0x0001e20000000000 */
[----:B-1----:R-:W-:Y:S02]  /*2d00*/  FMUL.FTZ R125, R84, R21 ;  /* 0x00000015547d7220 */ /* 0x002fe40000410000 */
[----:B------:R-:W-:Y:S02]  /*2d10*/  FFMA.FTZ R140, R149, R33, R140 ;  /* 0x00000021958c7223 */ /* 0x000fe4000001008c */
[----:B--2---:R-:W-:-:S03]  /*2d20*/  FMUL.FTZ R146, R146, R117 ;  /* 0x0000007592927220 */ /* 0x004fc60000410000 */
[----:B------:R-:W-:Y:S01]  /*2d30*/  MUFU.COS R130, R131 ;  /* 0x0000008300827308 */ /* 0x000fe20000000000 */
[----:B0-----:R-:W-:-:S07]  /*2d40*/  FMUL.FTZ R133, R76, R21 ;  /* 0x000000154c857220 */ /* 0x001fce0000410000 */
[----:B------:R0:W-:Y:S01]  /*2d50*/  MUFU.EX2 R153, R133 ;  /* 0x0000008500997308 */ /* 0x0001e20000000800 */
[----:B------:R-:W-:Y:S02]  /*2d60*/  FADD.FTZ R140, RZ, R140 ;  /* 0x0000008cff8c7221 */ /* 0x000fe40000010000 */
[C---:B----4-:R-:W-:Y:S02]  /*2d70*/  FMUL.FTZ R145, R20.reuse, R145 ;  /* 0x0000009114917220 */ /* 0x050fe40000410000 */
[----:B------:R-:W-:-:S03]  /*2d80*/  FMUL.FTZ R144, R20, R119 ;  /* 0x0000007714907220 */ /* 0x000fc60000410000 */
[----:B------:R-:W-:Y:S01]  /*2d90*/  MUFU.EX2 R32, R32 ;  /* 0x0000002000207308 */ /* 0x000fe20000000800 */
[----:B0-----:R-:W-:Y:S02]  /*2da0*/  FMUL.RZ R133, R18, 0.15915493667125701904 ;  /* 0x3e22f98312857820 */ /* 0x001fe4000040c000 */
[----:B------:R-:W-:-:S04]  /*2db0*/  FMUL.FTZ R18, R148, R33 ;  /* 0x0000002194127220 */ /* 0x000fc80000410000 */
[----:B------:R-:W-:Y:S01]  /*2dc0*/  FFMA.FTZ R18, R149, R134, -R18 ;  /* 0x0000008695127223 */ /* 0x000fe20000010812 */
[----:B------:R-:W0:Y:S01]  /*2dd0*/  MUFU.EX2 R125, R125 ;  /* 0x0000007d007d7308 */ /* 0x000e220000000800 */
[----:B------:R-:W-:Y:S02]  /*2de0*/  FMUL.FTZ R115, R146, R140 ;  /* 0x0000008c92737220 */ /* 0x000fe40000410000 */
[----:B------:R-:W-:-:S04]  /*2df0*/  FADD.FTZ R20, R197, R18 ;  /* 0x00000012c5147221 */ /* 0x000fc80000010000 */
[-C--:B------:R-:W-:Y:S01]  /*2e00*/  FMUL.FTZ R117, R146, R20.reuse ;  /* 0x0000001492757220 */ /* 0x080fe20000410000 */
[----:B------:R-:W-:Y:S01]  /*2e10*/  MUFU.SIN R138, R131 ;  /* 0x00000083008a7308 */ /* 0x000fe20000000400 */
[C---:B------:R-:W-:Y:S02]  /*2e20*/  FFMA.FTZ R134, R147.reuse, R20, -R115 ;  /* 0x0000001493867223 */ /* 0x040fe40000010873 */
[----:B------:R-:W-:Y:S02]  /*2e30*/  FFMA.FTZ R117, R147, R140, R117 ;  /* 0x0000008c93757223 */ /* 0x000fe40000010075 */
[----:B------:R-:W-:Y:S02]  /*2e40*/  FADD.FTZ R134, R203, R134 ;  /* 0x00000086cb867221 */ /* 0x000fe40000010000 */
[----:B------:R-:W-:Y:S01]  /*2e50*/  FMUL.FTZ R127, R82, R21 ;  /* 0x00000015527f7220 */ /* 0x000fe20000410000 */
[----:B------:R-:W-:Y:S01]  /*2e60*/  MUFU.SIN R158, R139 ;  /* 0x0000008b009e7308 */ /* 0x000fe20000000400 */
[----:B------:R-:W-:-:S07]  /*2e70*/  FADD.FTZ R117, RZ, R117 ;  /* 0x00000075ff757221 */ /* 0x000fce0000010000 */
[----:B------:R0:W-:Y:S01]  /*2e80*/  MUFU.COS R160, R139 ;  /* 0x0000008b00a07308 */ /* 0x0001e20000000000 */
[C---:B------:R-:W-:Y:S02]  /*2e90*/  FMUL.FTZ R115, R144.reuse, R117 ;  /* 0x0000007590737220 */ /* 0x040fe40000410000 */
[----:B0-----:R-:W-:Y:S02]  /*2ea0*/  FMUL.FTZ R139, R125, R130 ;  /* 0x000000827d8b7220 */ /* 0x001fe40000410000 */
[----:B------:R-:W-:-:S03]  /*2eb0*/  FMUL.FTZ R130, R144, R134 ;  /* 0x0000008690827220 */ /* 0x000fc60000410000 */
[----:B------:R-:W0:Y:S01]  /*2ec0*/  MUFU.EX2 R127, R127 ;  /* 0x0000007f007f7308 */ /* 0x000e220000000800 */
[C---:B------:R-:W-:Y:S01]  /*2ed0*/  FFMA.FTZ R130, R145.reuse, R117, R130 ;  /* 0x0000007591827223 */ /* 0x040fe20000010082 */
[----:B------:R-:W-:Y:S01]  /*2ee0*/  PRMT R117, RZ, 0x5410, R10 ;  /* 0x00005410ff757816 */ /* 0x000fe2000000000a */
[----:B------:R-:W-:Y:S02]  /*2ef0*/  FMUL.FTZ R22, R80, R21 ;  /* 0x0000001550167220 */ /* 0x000fe40000410000 */
[----:B------:R-:W-:Y:S02]  /*2f00*/  FFMA.FTZ R115, R145, R134, -R115 ;  /* 0x0000008691737223 */ /* 0x000fe40000010873 */
[----:B------:R-:W-:Y:S02]  /*2f10*/  FMUL.FTZ R196, R90, R117 ;  /* 0x000000755ac47220 */ /* 0x000fe40000410000 */
[C---:B------:R-:W-:Y:S02]  /*2f20*/  FMUL.FTZ R141, R32.reuse, R141 ;  /* 0x0000008d208d7220 */ /* 0x040fe40000410000 */
[----:B------:R-:W-:-:S02]  /*2f30*/  FMUL.FTZ R140, R32, R123 ;  /* 0x0000007b208c7220 */ /* 0x000fc40000410000 */
[-C--:B------:R-:W-:Y:S02]  /*2f40*/  FMUL.FTZ R131, R78, R21.reuse ;  /* 0x000000154e837220 */ /* 0x080fe40000410000 */
[-C--:B------:R-:W-:Y:S02]  /*2f50*/  FMUL.FTZ R16, R74, R21.reuse ;  /* 0x000000154a107220 */ /* 0x080fe40000410000 */
[-C--:B------:R-:W-:Y:S02]  /*2f60*/  FMUL.FTZ R18, R72, R21.reuse ;  /* 0x0000001548127220 */ /* 0x080fe40000410000 */
[-C--:B------:R-:W-:Y:S02]  /*2f70*/  FMUL.FTZ R20, R70, R21.reuse ;  /* 0x0000001546147220 */ /* 0x080fe40000410000 */
[----:B------:R-:W-:Y:S01]  /*2f80*/  FMUL.FTZ R32, R68, R21 ;  /* 0x0000001544207220 */ /* 0x000fe20000410000 */
[----:B------:R-:W1:Y:S01]  /*2f90*/  MUFU.EX2 R22, R22 ;  /* 0x0000001600167308 */ /* 0x000e620000000800 */
[----:B------:R-:W-:-:S02]  /*2fa0*/  FMUL.FTZ R143, R142, R143 ;  /* 0x0000008f8e8f7220 */ /* 0x000fc40000410000 */
[----:B------:R-:W-:Y:S02]  /*2fb0*/  FMUL.FTZ R21, R70, R31 ;  /* 0x0000001f46157220 */ /* 0x000fe40000410000 */
[----:B------:R-:W-:Y:S02]  /*2fc0*/  FMUL.FTZ R142, R142, R121 ;  /* 0x000000798e8e7220 */ /* 0x000fe40000410000 */
[----:B------:R-:W-:Y:S02]  /*2fd0*/  FADD.FTZ R115, R196, R115 ;  /* 0x00000073c4737221 */ /* 0x000fe40000010000 */
[----:B------:R-:W-:Y:S01]  /*2fe0*/  FADD.FTZ R130, RZ, R130 ;  /* 0x00000082ff827221 */ /* 0x000fe20000010000 */
[----:B------:R-:W2:Y:S01]  /*2ff0*/  MUFU.EX2 R131, R131 ;  /* 0x0000008300837308 */ /* 0x000ea20000000800 */
[----:B------:R-:W-:Y:S02]  /*3000*/  FMUL.RZ R123, R21, 0.15915493667125701904 ;  /* 0x3e22f983157b7820 */ /* 0x000fe4000040c000 */
[----:B------:R-:W-:-:S05]  /*3010*/  FMUL.FTZ R21, R142, R115 ;  /* 0x000000738e157220 */ /* 0x000fca0000410000 */
[----:B------:R-:W-:Y:S08]  /*3020*/  MUFU.SIN R17, R137 ;  /* 0x0000008900117308 */ /* 0x000ff00000000400 */
[----:B------:R0:W-:Y:S02]  /*3030*/  MUFU.COS R19, R137 ;  /* 0x0000008900137308 */ /* 0x0001e40000000000 */
[----:B0-----:R-:W-:-:S02]  /*3040*/  FMUL.FTZ R137, R127, R132 ;  /* 0x000000847f897220 */ /* 0x001fc40000410000 */
[-C--:B------:R-:W-:Y:S02]  /*3050*/  FMUL.FTZ R132, R142, R130.reuse ;  /* 0x000000828e847220 */ /* 0x080fe40000410000 */
[C---:B------:R-:W-:Y:S02]  /*3060*/  FFMA.FTZ R130, R143.reuse, R130, R21 ;  /* 0x000000828f827223 */ /* 0x040fe40000010015 */
[----:B------:R-:W-:Y:S02]  /*3070*/  FMUL.FTZ R21, R68, R31 ;  /* 0x0000001f44157220 */ /* 0x000fe40000410000 */
[----:B------:R-:W-:Y:S02]  /*3080*/  FFMA.FTZ R132, R143, R115, -R132 ;  /* 0x000000738f847223 */ /* 0x000fe40000010884 */
[----:B------:R-:W-:Y:S02]  /*3090*/  FMUL.RZ R155, R21, 0.15915493667125701904 ;  /* 0x3e22f983159b7820 */ /* 0x000fe4000040c000 */
[----:B------:R-:W-:-:S02]  /*30a0*/  FADD.FTZ R21, R199, R132 ;  /* 0x00000084c7157221 */ /* 0x000fc40000010000 */
[C---:B-1----:R-:W-:Y:S02]  /*30b0*/  FMUL.FTZ R135, R22.reuse, R135 ;  /* 0x0000008716877220 */ /* 0x042fe40000410000 */
[----:B------:R-:W-:Y:S02]  /*30c0*/  FMUL.FTZ R134, R22, R129 ;  /* 0x0000008116867220 */ /* 0x000fe40000410000 */
[----:B------:R-:W-:Y:S01]  /*30d0*/  FADD.FTZ R22, RZ, R130 ;  /* 0x00000082ff167221 */ /* 0x000fe20000010000 */
[----:B------:R-:W0:Y:S01]  /*30e0*/  MUFU.EX2 R16, R16 ;  /* 0x0000001000107308 */ /* 0x000e220000000800 */
[C---:B------:R-:W-:Y:S02]  /*30f0*/  FMUL.FTZ R115, R140.reuse, R21 ;  /* 0x000000158c737220 */ /* 0x040fe40000410000 */
[----:B--2---:R-:W-:Y:S02]  /*3100*/  FMUL.FTZ R132, R131, R154 ;  /* 0x0000009a83847220 */ /* 0x004fe40000410000 */
[----:B------:R-:W-:-:S02]  /*3110*/  FMUL.FTZ R154, R140, R22 ;  /* 0x000000168c9a7220 */ /* 0x000fc40000410000 */
[C---:B------:R-:W-:Y:S01]  /*3120*/  FFMA.FTZ R22, R141.reuse, R22, R115 ;  /* 0x000000168d167223 */ /* 0x040fe20000010073 */
[----:B------:R-:W-:Y:S01]  /*3130*/  PRMT R115, RZ, 0x5410, R11 ;  /* 0x00005410ff737816 */ /* 0x000fe2000000000b */
[----:B------:R-:W-:Y:S01]  /*3140*/  MUFU.SIN R23, R133 ;  /* 0x0000008500177308 */ /* 0x000fe20000000400 */
[----:B------:R-:W-:-:S03]  /*3150*/  FFMA.FTZ R21, R141, R21, -R154 ;  /* 0x000000158d157223 */ /* 0x000fc6000001089a */
[----:B------:R-:W-:-:S04]  /*3160*/  FMUL.FTZ R200, R86, R115 ;  /* 0x0000007356c87220 */ /* 0x000fc80000410000 */
[----:B------:R-:W-:Y:S01]  /*3170*/  MUFU.COS R33, R133 ;  /* 0x0000008500217308 */ /* 0x000fe20000000000 */
[----:B------:R-:W-:Y:S02]  /*3180*/  FMUL.FTZ R138, R125, R138 ;  /* 0x0000008a7d8a7220 */ /* 0x000fe40000410000 */
[----:B------:R-:W-:-:S05]  /*3190*/  FADD.FTZ R21, R200, R21 ;  /* 0x00000015c8157221 */ /* 0x000fca0000010000 */
[----:B------:R-:W1:Y:S01]  /*31a0*/  MUFU.EX2 R18, R18 ;  /* 0x0000001200127308 */ /* 0x000e620000000800 */
[----:B------:R-:W-:Y:S02]  /*31b0*/  FMUL.FTZ R136, R127, R136 ;  /* 0x000000887f887220 */ /* 0x000fe40000410000 */
[----:B0-----:R-:W-:-:S05]  /*31c0*/  FMUL.FTZ R127, R16, R17 ;  /* 0x00000011107f7220 */ /* 0x001fca0000410000 */
[----:B------:R-:W-:Y:S01]  /*31d0*/  MUFU.EX2 R20, R20 ;  /* 0x0000001400147308 */ /* 0x000fe20000000800 */
[----:B------:R-:W-:Y:S02]  /*31e0*/  FADD.FTZ R22, RZ, R22 ;  /* 0x00000016ff167221 */ /* 0x000fe40000010000 */
[----:B------:R-:W-:-:S05]  /*31f0*/  FMUL.FTZ R17, R138, R21 ;  /* 0x000000158a117220 */ /* 0x000fca0000410000 */
[----:B------:R-:W0:Y:S01]  /*3200*/  MUFU.SIN R119, R123 ;  /* 0x0000007b00777308 */ /* 0x000e220000000400 */
[----:B------:R-:W-:-:S07]  /*3210*/  FMUL.FTZ R129, R16, R19 ;  /* 0x0000001310817220 */ /* 0x000fce0000410000 */
[----:B------:R2:W3:Y:S01]  /*3220*/  MUFU.COS R121, R123 ;  /* 0x0000007b00797308 */ /* 0x0004e20000000000 */
[-C--:B------:R-:W-:Y:S02]  /*3230*/  FMUL.FTZ R16, R138, R22.reuse ;  /* 0x000000168a107220 */ /* 0x080fe40000410000 */
[C---:B------:R-:W-:Y:S02]  /*3240*/  FFMA.FTZ R17, R139.reuse, R22, R17 ;  /* 0x000000168b117223 */ /* 0x040fe40000010011 */
[----:B------:R-:W-:Y:S02]  /*3250*/  FFMA.FTZ R16, R139, R21, -R16 ;  /* 0x000000158b107223 */ /* 0x000fe40000010810 */
[C---:B-1----:R-:W-:Y:S02]  /*3260*/  FMUL.FTZ R125, R18.reuse, R33 ;  /* 0x00000021127d7220 */ /* 0x042fe40000410000 */
[----:B--2---:R-:W-:Y:S02]  /*3270*/  FMUL.FTZ R123, R18, R23 ;  /* 0x00000017127b7220 */ /* 0x004fe40000410000 */
[----:B------:R-:W-:-:S02]  /*3280*/  FADD.FTZ R19, RZ, R17 ;  /* 0x00000011ff137221 */ /* 0x000fc40000010000 */
[-C--:B------:R-:W-:Y:S02]  /*3290*/  FMUL.FTZ R18, R34, R150.reuse ;  /* 0x0000009622127220 */ /* 0x080fe40000410000 */
[C---:B0-----:R-:W-:Y:S02]  /*32a0*/  FMUL.FTZ R119, R20.reuse, R119 ;  /* 0x0000007714777220 */ /* 0x041fe40000410000 */
[----:B---3--:R-:W-:Y:S02]  /*32b0*/  FMUL.FTZ R121, R20, R121 ;  /* 0x0000007914797220 */ /* 0x008fe40000410000 */
[----:B------:R-:W-:Y:S02]  /*32c0*/  FADD.FTZ R17, R201, R16 ;  /* 0x00000010c9117221 */ /* 0x000fe40000010000 */
        /* <DEDUP_REMOVED lines=12> */
[-C--:B------:R-:W-:Y:S02]  /*3390*/  FMUL.FTZ R16, R146, R19.reuse ;  /* 0x0000001392107220 */ /* 0x080fe40000410000 */
[----:B------:R-:W-:-:S02]  /*33a0*/  FFMA.FTZ R18, R147, R19, R18 ;  /* 0x0000001393127223 */ /* 0x000fc40000010012 */
[----:B------:R-:W-:Y:S01]  /*33b0*/  FFMA.FTZ R16, R147, R17, -R16 ;  /* 0x0000001193107223 */ /* 0x000fe20000010810 */
[----:B------:R-:W-:Y:S01]  /*33c0*/  PRMT R23, RZ, 0x5410, R4 ;  /* 0x00005410ff177816 */ /* 0x000fe20000000004 */
[C---:B------:R-:W-:Y:S02]  /*33d0*/  FMUL.FTZ R17, R144.reuse, R18 ;  /* 0x0000001290117220 */ /* 0x040fe40000410000 */
[-C--:B------:R-:W-:Y:S02]  /*33e0*/  FMUL.FTZ R19, R144, R16.reuse ;  /* 0x0000001090137220 */ /* 0x080fe40000410000 */
[----:B------:R-:W-:Y:S02]  /*33f0*/  FFMA.FTZ R17, R145, R16, -R17 ;  /* 0x0000001091117223 */ /* 0x000fe40000010811 */
[----:B------:R-:W-:Y:S02]  /*3400*/  FMUL.FTZ R202, R82, R23 ;  /* 0x0000001752ca7220 */ /* 0x000fe40000410000 */
[----:B------:R-:W-:-:S02]  /*3410*/  FADD.FTZ R22, RZ, R22 ;  /* 0x00000016ff167221 */ /* 0x000fc40000010000 */
[----:B------:R-:W-:Y:S02]  /*3420*/  FFMA.FTZ R19, R145, R18, R19 ;  /* 0x0000001291137223 */ /* 0x000fe40000010013 */
[----:B------:R-:W-:Y:S02]  /*3430*/  FMUL.FTZ R18, R142, R17 ;  /* 0x000000118e127220 */ /* 0x000fe40000410000 */
[----:B------:R-:W-:Y:S02]  /*3440*/  FADD.FTZ R21, R202, R21 ;  /* 0x00000015ca157221 */ /* 0x000fe40000010000 */
[----:B------:R-:W-:Y:S02]  /*3450*/  FMUL.FTZ R20, R134, R22 ;  /* 0x0000001686147220 */ /* 0x000fe40000410000 */
[-C--:B------:R-:W-:Y:S02]  /*3460*/  FMUL.FTZ R16, R142, R19.reuse ;  /* 0x000000138e107220 */ /* 0x080fe40000410000 */
[----:B------:R-:W-:-:S02]  /*3470*/  FFMA.FTZ R18, R143, R19, R18 ;  /* 0x000000138f127223 */ /* 0x000fc40000010012 */
[-C--:B------:R-:W-:Y:S02]  /*3480*/  FMUL.FTZ R23, R134, R21.reuse ;  /* 0x0000001586177220 */ /* 0x080fe40000410000 */
[----:B------:R-:W-:Y:S02]  /*3490*/  FFMA.FTZ R20, R135, R21, -R20 ;  /* 0x0000001587147223 */ /* 0x000fe40000010814 */
[----:B------:R-:W-:Y:S02]  /*34a0*/  FMUL.FTZ R205, R80, R205 ;  /* 0x000000cd50cd7220 */ /* 0x000fe40000410000 */
[----:B------:R-:W-:Y:S02]  /*34b0*/  FFMA.FTZ R16, R143, R17, -R16 ;  /* 0x000000118f107223 */ /* 0x000fe40000010810 */
[----:B------:R-:W-:Y:S02]  /*34c0*/  FMUL.FTZ R17, R140, R18 ;  /* 0x000000128c117220 */ /* 0x000fe40000410000 */
[----:B------:R-:W-:-:S02]  /*34d0*/  FFMA.FTZ R23, R135, R22, R23 ;  /* 0x0000001687177223 */ /* 0x000fc40000010017 */
[----:B------:R-:W-:Y:S02]  /*34e0*/  FADD.FTZ R20, R205, R20 ;  /* 0x00000014cd147221 */ /* 0x000fe40000010000 */
[-C--:B------:R-:W-:Y:S02]  /*34f0*/  FMUL.FTZ R19, R140, R16.reuse ;  /* 0x000000108c137220 */ /* 0x080fe40000410000 */
[----:B------:R-:W-:Y:S02]  /*3500*/  FFMA.FTZ R17, R141, R16, -R17 ;  /* 0x000000108d117223 */ /* 0x000fe40000010811 */
[----:B------:R-:W-:Y:S02]  /*3510*/  FMUL.FTZ R133, R131, R156 ;  /* 0x0000009c83857220 */ /* 0x000fe40000410000 */
[----:B------:R-:W-:Y:S02]  /*3520*/  FADD.FTZ R23, RZ, R23 ;  /* 0x00000017ff177221 */ /* 0x000fe40000010000 */
[----:B------:R-:W-:-:S02]  /*3530*/  FMUL.FTZ R22, R132, R20 ;  /* 0x0000001484167220 */ /* 0x000fc40000410000 */
[----:B------:R-:W-:Y:S02]  /*3540*/  FFMA.FTZ R19, R141, R18, R19 ;  /* 0x000000128d137223 */ /* 0x000fe40000010013 */
[----:B------:R-:W-:Y:S02]  /*3550*/  FMUL.FTZ R18, R138, R17 ;  /* 0x000000118a127220 */ /* 0x000fe40000410000 */
[-C--:B------:R-:W-:Y:S02]  /*3560*/  FMUL.FTZ R21, R132, R23.reuse ;  /* 0x0000001784157220 */ /* 0x080fe40000410000 */
[----:B------:R-:W-:Y:S01]  /*3570*/  FFMA.FTZ R22, R133, R23, R22 ;  /* 0x0000001785167223 */ /* 0x000fe20000010016 */
[----:B------:R-:W-:Y:S01]  /*3580*/  PRMT R23, RZ, 0x5410, R5 ;  /* 0x00005410ff177816 */ /* 0x000fe20000000005 */
[-C--:B------:R-:W-:Y:S02]  /*3590*/  FMUL.FTZ R16, R138, R19.reuse ;  /* 0x000000138a107220 */ /* 0x080fe40000410000 */
[----:B------:R-:W-:-:S02]  /*35a0*/  FFMA.FTZ R18, R139, R19, R18 ;  /* 0x000000138b127223 */ /* 0x000fc40000010012 */
[----:B------:R-:W-:Y:S02]  /*35b0*/  FFMA.FTZ R16, R139, R17, -R16 ;  /* 0x000000118b107223 */ /* 0x000fe40000010810 */
[----:B------:R-:W-:Y:S02]  /*35c0*/  FFMA.FTZ R21, R133, R20, -R21 ;  /* 0x0000001485157223 */ /* 0x000fe40000010815 */
[----:B------:R-:W-:Y:S02]  /*35d0*/  FMUL.FTZ R204, R78, R23 ;  /* 0x000000174ecc7220 */ /* 0x000fe40000410000 */
[C---:B------:R-:W-:Y:S02]  /*35e0*/  FMUL.FTZ R17, R136.reuse, R18 ;  /* 0x0000001288117220 */ /* 0x040fe40000410000 */
[----:B------:R-:W-:Y:S02]  /*35f0*/  FMUL.FTZ R130, R153, R158 ;  /* 0x0000009e99827220 */ /* 0x000fe40000410000 */
[----:B------:R-:W-:Y:S01]  /*3600*/  FADD.FTZ R22, RZ, R22 ;  /* 0x00000016ff167221 */ /* 0x000fe20000010000 */
[----:B------:R-:W-:Y:S01]  /*3610*/  PRMT R207, RZ, 0x7610, R5 ;  /* 0x00007610ffcf7816 */ /* 0x000fe20000000005 */
[----:B------:R-:W-:-:S02]  /*3620*/  FMUL.FTZ R19, R136, R16 ;  /* 0x0000001088137220 */ /* 0x000fc40000410000 */
[----:B------:R-:W-:Y:S02]  /*3630*/  FADD.FTZ R21, R204, R21 ;  /* 0x00000015cc157221 */ /* 0x000fe40000010000 */
[----:B------:R-:W-:Y:S02]  /*3640*/  FFMA.FTZ R17, R137, R16, -R17 ;  /* 0x0000001089117223 */ /* 0x000fe40000010811 */
[----:B------:R-:W-:Y:S02]  /*3650*/  FMUL.FTZ R131, R153, R160 ;  /* 0x000000a099837220 */ /* 0x000fe40000410000 */
[C---:B------:R-:W-:Y:S02]  /*3660*/  FMUL.FTZ R20, R130.reuse, R22 ;  /* 0x0000001682147220 */ /* 0x040fe40000410000 */
[----:B------:R-:W-:Y:S02]  /*3670*/  FFMA.FTZ R19, R137, R18, R19 ;  /* 0x0000001289137223 */ /* 0x000fe40000010013 */
[----:B------:R-:W-:-:S02]  /*3680*/  FMUL.FTZ R23, R130, R21 ;  /* 0x0000001582177220 */ /* 0x000fc40000410000 */
[----:B------:R-:W-:Y:S02]  /*3690*/  FMUL.FTZ R18, R134, R17 ;  /* 0x0000001186127220 */ /* 0x000fe40000410000 */
[C---:B------:R-:W-:Y:S02]  /*36a0*/  FFMA.FTZ R20, R131.reuse, R21, -R20 ;  /* 0x0000001583147223 */ /* 0x040fe40000010814 */
[----:B------:R-:W-:Y:S02]  /*36b0*/  FMUL.FTZ R207, R76, R207 ;  /* 0x000000cf4ccf7220 */ /* 0x000fe40000410000 */
[-C--:B------:R-:W-:Y:S02]  /*36c0*/  FMUL.FTZ R16, R134, R19.reuse ;  /* 0x0000001386107220 */ /* 0x080fe40000410000 */
[----:B------:R-:W-:Y:S02]  /*36d0*/  FFMA.FTZ R23, R131, R22, R23 ;  /* 0x0000001683177223 */ /* 0x000fe40000010017 */
[----:B------:R-:W-:-:S02]  /*36e0*/  FFMA.FTZ R18, R135, R19, R18 ;  /* 0x0000001387127223 */ /* 0x000fc40000010012 */
[----:B------:R-:W-:Y:S02]  /*36f0*/  FADD.FTZ R20, R207, R20 ;  /* 0x00000014cf147221 */ /* 0x000fe40000010000 */
[----:B------:R-:W-:Y:S02]  /*3700*/  FFMA.FTZ R16, R135, R17, -R16 ;  /* 0x0000001187107223 */ /* 0x000fe40000010810 */
[----:B------:R-:W-:Y:S02]  /*3710*/  FADD.FTZ R22, RZ, R23 ;  /* 0x00000017ff167221 */ /* 0x000fe40000010000 */
[C---:B------:R-:W-:Y:S02]  /*3720*/  FMUL.FTZ R17, R132.reuse, R18 ;  /* 0x0000001284117220 */ /* 0x040fe40000410000 */
[----:B------:R-:W-:Y:S01]  /*3730*/  FMUL.FTZ R23, R127, R20 ;  /* 0x000000147f177220 */ /* 0x000fe20000410000 */
[----:B------:R-:W-:Y:S01]  /*3740*/  PRMT R33, RZ, 0x5410, R6 ;  /* 0x00005410ff217816 */ /* 0x000fe20000000006 */
[----:B------:R-:W-:-:S02]  /*3750*/  FMUL.FTZ R19, R132, R16 ;  /* 0x0000001084137220 */ /* 0x000fc40000410000 */
[----:B------:R-:W-:Y:S02]  /*3760*/  FMUL.FTZ R21, R127, R22 ;  /* 0x000000167f157220 */ /* 0x000fe40000410000 */
[----:B------:R-:W-:Y:S02]  /*3770*/  FFMA.FTZ R17, R133, R16, -R17 ;  /* 0x0000001085117223 */ /* 0x000fe40000010811 */
[----:B------:R-:W-:Y:S02]  /*3780*/  FFMA.FTZ R23, R129, R22, R23 ;  /* 0x0000001681177223 */ /* 0x000fe40000010017 */
[----:B------:R-:W-:Y:S02]  /*3790*/  FFMA.FTZ R19, R133, R18, R19 ;  /* 0x0000001285137223 */ /* 0x000fe40000010013 */
[----:B------:R-:W-:Y:S02]  /*37a0*/  FFMA.FTZ R21, R129, R20, -R21 ;  /* 0x0000001481157223 */ /* 0x000fe40000010815 */
[----:B------:R-:W-:-:S02]  /*37b0*/  FMUL.FTZ R210, R74, R33 ;  /* 0x000000214ad27220 */ /* 0x000fc40000410000 */
[C---:B------:R-:W-:Y:S02]  /*37c0*/  FMUL.FTZ R18, R130.reuse, R17 ;  /* 0x0000001182127220 */ /* 0x040fe40000410000 */
[----:B------:R-:W-:Y:S01]  /*37d0*/  FADD.FTZ R22, RZ, R23 ;  /* 0x00000017ff167221 */ /* 0x000fe20000010000 */
[----:B------:R-:W-:Y:S01]  /*37e0*/  PRMT R209, RZ, 0x7610, R6 ;  /* 0x00007610ffd17816 */ /* 0x000fe20000000006 */
[-C--:B------:R-:W-:Y:S02]  /*37f0*/  FMUL.FTZ R16, R130, R19.reuse ;  /* 0x0000001382107220 */ /* 0x080fe40000410000 */
[----:B------:R-:W-:Y:S02]  /*3800*/  FADD.FTZ R20, R210, R21 ;  /* 0x00000015d2147221 */ /* 0x000fe40000010000 */
[----:B------:R-:W-:Y:S02]  /*3810*/  FFMA.FTZ R18, R131, R19, R18 ;  /* 0x0000001383127223 */ /* 0x000fe40000010012 */
[----:B------:R-:W-:Y:S01]  /*3820*/  FMUL.FTZ R21, R123, R22 ;  /* 0x000000167b157220 */ /* 0x000fe20000410000 */
[----:B------:R-:W-:Y:S01]  /*3830*/  MUFU.EX2 R32, R32 ;  /* 0x0000002000207308 */ /* 0x000fe20000000800 */
[----:B------:R-:W-:-:S02]  /*3840*/  FFMA.FTZ R16, R131, R17, -R16 ;  /* 0x0000001183107223 */ /* 0x000fc40000010810 */
[----:B------:R-:W-:Y:S02]  /*3850*/  FMUL.FTZ R23, R123, R20 ;  /* 0x000000147b177220 */ /* 0x000fe40000410000 */
[----:B------:R-:W-:Y:S02]  /*3860*/  FMUL.FTZ R17, R127, R18 ;  /* 0x000000127f117220 */ /* 0x000fe40000410000 */
[----:B------:R-:W-:Y:S01]  /*3870*/  FFMA.FTZ R20, R125, R20, -R21 ;  /* 0x000000147d147223 */ /* 0x000fe20000010815 */
[----:B------:R-:W0:Y:S01]  /*3880*/  MUFU.COS R117, R155 ;  /* 0x0000009b00757308 */ /* 0x000e220000000000 */
[----:B------:R-:W-:Y:S02]  /*3890*/  FMUL.FTZ R209, R72, R209 ;  /* 0x000000d148d17220 */ /* 0x000fe40000410000 */
[----:B------:R-:W-:-:S05]  /*38a0*/  FMUL.FTZ R19, R127, R16 ;  /* 0x000000107f137220 */ /* 0x000fca0000410000 */
[----:B------:R-:W1:Y:S01]  /*38b0*/  MUFU.SIN R115, R155 ;  /* 0x0000009b00737308 */ /* 0x000e620000000400 */
[----:B------:R-:W-:Y:S02]  /*38c0*/  FFMA.FTZ R23, R125, R22, R23 ;  /* 0x000000167d177223 */ /* 0x000fe40000010017 */
[----:B------:R-:W-:Y:S02]  /*38d0*/  FFMA.FTZ R16, R129, R16, -R17 ;  /* 0x0000001081107223 */ /* 0x000fe40000010811 */
[----:B------:R-:W-:Y:S02]  /*38e0*/  FADD.FTZ R20, R209, R20 ;  /* 0x00000014d1147221 */ /* 0x000fe40000010000 */
[----:B------:R-:W-:Y:S02]  /*38f0*/  FFMA.FTZ R18, R129, R18, R19 ;  /* 0x0000001281127223 */ /* 0x000fe40000010013 */
        /* <DEDUP_REMOVED lines=9> */
[C---:B0-----:R-:W-:Y:S02]  /*3990*/  FMUL.FTZ R117, R32.reuse, R117 ;  /* 0x0000007520757220 */ /* 0x041fe40000410000 */
[----:B-1----:R-:W-:Y:S02]  /*39a0*/  FMUL.FTZ R115, R32, R115 ;  /* 0x0000007320737220 */ /* 0x002fe40000410000 */
[----:B------:R-:W-:Y:S02]  /*39b0*/  FMUL.FTZ R17, R119, R18 ;  /* 0x0000001277117220 */ /* 0x000fe40000410000 */
[----:B------:R-:W-:Y:S02]  /*39c0*/  FFMA.FTZ R32, R121, R20, -R21 ;  /* 0x0000001479207223 */ /* 0x000fe40000010815 */
[----:B------:R-:W-:Y:S02]  /*39d0*/  FMUL.FTZ R185, R70, R185 ;  /* 0x000000b946b97220 */ /* 0x000fe40000410000 */
[----:B------:R-:W-:-:S02]  /*39e0*/  FADD.FTZ R22, RZ, R23 ;  /* 0x00000017ff167221 */ /* 0x000fc40000010000 */
[-C--:B------:R-:W-:Y:S02]  /*39f0*/  FFMA.FTZ R20, R121, R16.reuse, -R17 ;  /* 0x0000001079147223 */ /* 0x080fe40000010811 */
[----:B------:R-:W-:Y:S02]  /*3a00*/  FMUL.FTZ R16, R119, R16 ;  /* 0x0000001077107220 */ /* 0x000fe40000410000 */
[----:B------:R-:W-:Y:S02]  /*3a10*/  FADD.FTZ R32, R185, R32 ;  /* 0x00000020b9207221 */ /* 0x000fe40000010000 */
[----:B------:R-:W-:Y:S01]  /*3a20*/  FMUL.FTZ R17, R115, R22 ;  /* 0x0000001673117220 */ /* 0x000fe20000410000 */
[----:B------:R-:W-:Y:S01]  /*3a30*/  ISETP.NE.AND P0, PT, R124, 0x3f, PT ;  /* 0x0000003f7c00780c */ /* 0x000fe20003f05270 */
[----:B------:R-:W-:Y:S01]  /*3a40*/  FFMA.FTZ R16, R121, R18, R16 ;  /* 0x0000001279107223 */ /* 0x000fe20000010010 */
[----:B------:R-:W-:Y:S01]  /*3a50*/  PRMT R21, RZ, 0x7610, R7 ;  /* 0x00007610ff157816 */ /* 0x000fe20000000007 */
[----:B------:R-:W-:-:S02]  /*3a60*/  FFMA.FTZ R19, R117, R32, -R17 ;  /* 0x0000002075137223 */ /* 0x000fc40000010811 */
[C---:B------:R-:W-:Y:S02]  /*3a70*/  FMUL.FTZ R32, R115.reuse, R32 ;  /* 0x0000002073207220 */ /* 0x040fe40000410000 */
[C---:B------:R-:W-:Y:S02]  /*3a80*/  FMUL.FTZ R17, R115.reuse, R20 ;  /* 0x0000001473117220 */ /* 0x040fe40000410000 */
[----:B------:R-:W-:Y:S02]  /*3a90*/  FMUL.FTZ R18, R115, R16 ;  /* 0x0000001073127220 */ /* 0x000fe40000410000 */
[----:B------:R-:W-:Y:S02]  /*3aa0*/  FMUL.FTZ R184, R68, R21 ;  /* 0x0000001544b87220 */ /* 0x000fe40000410000 */
[C---:B------:R-:W-:Y:S02]  /*3ab0*/  FFMA.FTZ R32, R117.reuse, R22, R32 ;  /* 0x0000001675207223 */ /* 0x040fe40000010020 */
[----:B------:R-:W-:-:S02]  /*3ac0*/  FFMA.FTZ R17, R117, R16, R17 ;  /* 0x0000001075117223 */ /* 0x000fc40000010011 */
[----:B------:R-:W-:Y:S02]  /*3ad0*/  FFMA.FTZ R16, R117, R20, -R18 ;  /* 0x0000001475107223 */ /* 0x000fe40000010812 */
[----:B------:R-:W-:Y:S02]  /*3ae0*/  FADD.FTZ R18, R184, R19 ;  /* 0x00000013b8127221 */ /* 0x000fe40000010000 */
[----:B------:R-:W-:Y:S02]  /*3af0*/  FADD.FTZ R19, RZ, R32 ;  /* 0x00000020ff137221 */ /* 0x000fe40000010000 */
[----:B------:R0:W1:Y:S01]  /*3b00*/  @P0 LDS.64 R32, [R124.X8+0x20b8] ;  /* 0x0020b8007c200984 */ /* 0x0000620000008a00 */
[----:B------:R-:W-:Y:S01]  /*3b10*/  BSSY B0, `(.L_x_6185) ;  /* 0x000000a000007945 */ /* 0x000fe20003800000 */
[----:B------:R-:W-:Y:S05]  /*3b20*/  @P0 BRA `(.L_x_6186) ;  /* 0x0000008000000947 */ /* 0x000fea0003800000 */
[----:B------:R-:W-:Y:S02]  /*3b30*/  ISETP.NE.AND P0, PT, R95, c[0x0][0x174], PT ;  /* 0x00005d005f007a0c */ /* 0x000fe40003f05270 */
[----:B-1----:R-:W-:-:S02]  /*3b40*/  MOV R32, 0x3f800000 ;  /* 0x3f80000000207802 */ /* 0x002fc40000000f00 */
[----:B------:R-:W-:-:S09]  /*3b50*/  MOV R33, RZ ;  /* 0x000000ff00217202 */ /* 0x000fd20000000f00 */
[----:B------:R-:W-:-:S04]  /*3b60*/  @P0 LEA.HI R20, R95, R95, RZ, 0x1 ;  /* 0x0000005f5f140211 */ /* 0x000fc800078f08ff */
[----:B------:R-:W-:-:S04]  /*3b70*/  @P0 LOP3.LUT R20, R20, 0xfffffe, RZ, 0xc0, !PT ;  /* 0x00fffffe14140812 */ /* 0x000fc800078ec0ff */
[----:B------:R-:W-:-:S04]  /*3b80*/  @P0 IADD3 R21, -R20, R95, RZ ;  /* 0x0000005f14150210 */ /* 0x000fc80007ffe1ff */
[----:B------:R-:W-:-:S05]  /*3b90*/  @P0 LEA R21, R21, R0, 0x8 ;  /* 0x0000000015150211 */ /* 0x000fca00078e40ff */
[----:B------:R1:W2:Y:S02]  /*3ba0*/  @P0 LDS.64 R32, [R21.X8+0x10b0] ;  /* 0x0010b00015200984 */ /* 0x0002a40000008a00 */
.L_x_6186:
[----:B------:R-:W-:Y:S05]  /*3bb0*/  BSYNC B0 ;  /* 0x0000000000007941 */ /* 0x000fea0003800000 */
.L_x_6185:
        /* <DEDUP_REMOVED lines=37> */
[----:B---3--:R-:W-:-:S05]  /*3e10*/  SHF.L.U32 R186, R124, 0x5, RZ ;  /* 0x000000057cba7819 */ /* 0x008fca00000006ff */
[----:B------:R-:W-:Y:S04]  /*3e20*/  LDS.128 R16, [R186+0x8a0] ;  /* 0x0008a000ba107984 */ /* 0x000fe80000000c00 */
[----:B-1----:R-:W1:Y:S02]  /*3e30*/  LDS.128 R20, [R186+0x8b0] ;  /* 0x0008b000ba147984 */ /* 0x002e640000000c00 */
[-C--:B-1----:R-:W-:Y:S02]  /*3e40*/  FMUL.FTZ R189, R19, R21.reuse ;  /* 0x0000001513bd7220 */ /* 0x082fe40000410000 */
        /* <DEDUP_REMOVED lines=10> */
[----:B------:R1:W3:Y:S02]  /*3ef0*/  SHFL.UP PT, R21, R18, 0x1, RZ ;  /* 0x0420000012157989 */ /* 0x0002e400000e00ff */
.L_x_6229:
[----:B------:R-:W-:Y:S05]  /*3f00*/  BRA.DIV ~URZ, `(.L_x_6190) ;  /* 0x000052927f007947 */ /* 0x000fea000b800000 */
[----:B------:R-:W4:Y:S01]  /*3f10*/  SHFL.UP PT, R19, R22, 0x1, RZ ;  /* 0x0420000016137989 */ /* 0x000f2200000e00ff */
[----:B------:R-:W-:Y:S01]  /*3f20*/  ISETP.GE.AND P0, PT, R122, 0x1, PT ;  /* 0x000000017a00780c */ /* 0x000fe20003f06270 */
[C---:B---3--:R-:W-:Y:S02]  /*3f30*/  FMUL.FTZ R189, R20.reuse, R21 ;  /* 0x0000001514bd7220 */ /* 0x048fe40000410000 */
[----:B------:R-:W3:Y:S04]  /*3f40*/  SHFL.UP PT, R187, R23, 0x1, RZ ;  /* 0x0420000017bb7989 */ /* 0x000ee800000e00ff */
[----:B------:R-:W0:Y:S01]  /*3f50*/  SHFL.UP PT, R17, R20, 0x1, RZ ;  /* 0x0420000014117989 */ /* 0x000e2200000e00ff */
[----:B----4-:R-:W-:-:S02]  /*3f60*/  FMUL.FTZ R188, R20, R19 ;  /* 0x0000001314bc7220 */ /* 0x010fc40000410000 */
[-C--:B---3--:R-:W-:Y:S02]  /*3f70*/  FMUL.FTZ R16, R20, R187.reuse ;  /* 0x000000bb14107220 */ /* 0x088fe40000410000 */
[C---:B------:R-:W-:Y:S02]  /*3f80*/  FFMA.FTZ R188, R18.reuse, R187, R188 ;  /* 0x000000bb12bc7223 */ /* 0x040fe400000100bc */
[C---:B------:R-:W-:Y:S02]  /*3f90*/  FFMA.FTZ R19, R18.reuse, R19, -R16 ;  /* 0x0000001312137223 */ /* 0x040fe40000010810 */
[-C--:B0-----:R-:W-:Y:S02]  /*3fa0*/  FFMA.FTZ R187, R18, R17.reuse, R189 ;  /* 0x0000001112bb7223 */ /* 0x081fe400000100bd */
[C---:B------:R-:W-:Y:S02]  /*3fb0*/  FMUL.FTZ R17, R20.reuse, R17 ;  /* 0x0000001114117220 */ /* 0x040fe40000410000 */
[----:B------:R-:W-:Y:S01]  /*3fc0*/  @P0 FADD.FTZ R23, R23, R188 ;  /* 0x000000bc17170221 */ /* 0x000fe20000010000 */
[----:B------:R-:W-:Y:S01]  /*3fd0*/  FSEL R187, R20, R187, !P0 ;  /* 0x000000bb14bb7208 */ /* 0x000fe20004000000 */
[----:B------:R-:W-:-:S02]  /*3fe0*/  @P0 FADD.FTZ R22, R22, R19 ;  /* 0x0000001316160221 */ /* 0x000fc40000010000 */
[----:B-1----:R-:W-:Y:S01]  /*3ff0*/  @P0 FFMA.FTZ R18, R18, R21, -R17 ;  /* 0x0000001512120223 */ /* 0x002fe20000010811 */
[----:B------:R-:W0:Y:S01]  /*4000*/  SHFL.UP PT, R20, R23, 0x2, RZ ;  /* 0x0440000017147989 */ /* 0x000e2200000e00ff */
[----:B------:R-:W-:-:S03]  /*4010*/  ISETP.GE.AND P0, PT, R122, 0x2, PT ;  /* 0x000000027a00780c */ /* 0x000fc60003f06270 */
[----:B------:R-:W1:Y:S04]  /*4020*/  SHFL.UP PT, R19, R22, 0x2, RZ ;  /* 0x0440000016137989 */ /* 0x000e6800000e00ff */
[----:B------:R-:W3:Y:S04]  /*4030*/  SHFL.UP PT, R16, R18, 0x2, RZ ;  /* 0x0440000012107989 */ /* 0x000ee800000e00ff */
[----:B------:R-:W4:Y:S01]  /*4040*/  SHFL.UP PT, R17, R187, 0x2, RZ ;  /* 0x04400000bb117989 */ /* 0x000f2200000e00ff */
[C---:B0-----:R-:W-:Y:S02]  /*4050*/  FMUL.FTZ R188, R187.reuse, R20 ;  /* 0x00000014bbbc7220 */ /* 0x041fe40000410000 */
[----:B-1----:R-:W-:-:S02]  /*4060*/  FMUL.FTZ R191, R187, R19 ;  /* 0x00000013bbbf7220 */ /* 0x002fc40000410000 */
        /* <DEDUP_REMOVED lines=12> */
[----:B------:R-:W3:Y:S04]  /*4130*/  SHFL.UP PT, R187, R23, 0x4, RZ ;  /* 0x0480000017bb7989 */ /* 0x000ee800000e00ff */
[----:B------:R-:W4:Y:S01]  /*4140*/  SHFL.UP PT, R19, R188, 0x4, RZ ;  /* 0x04800000bc137989 */ /* 0x000f2200000e00ff */
[C---:B0-----:R-:W-:Y:S02]  /*4150*/  FMUL.FTZ R189, R188.reuse, R21 ;  /* 0x00000015bcbd7220 */ /* 0x041fe40000410000 */
[----:B-1----:R-:W-:-:S02]  /*4160*/  FMUL.FTZ R16, R188, R17 ;  /* 0x00000011bc107220 */ /* 0x002fc40000410000 */
        /* <DEDUP_REMOVED lines=25> */
[----:B------:R0:W1:Y:S04]  /*4300*/  SHFL.UP PT, R188, R187, 0x10, RZ ;  /* 0x06000000bbbc7989 */ /* 0x00006800000e00ff */
[----:B------:R0:W3:Y:S04]  /*4310*/  SHFL.UP PT, R20, R18, 0x10, RZ ;  /* 0x0600000012147989 */ /* 0x0000e800000e00ff */
[----:B------:R0:W4:Y:S04]  /*4320*/  SHFL.UP PT, R190, R22, 0x10, RZ ;  /* 0x0600000016be7989 */ /* 0x00012800000e00ff */
[----:B------:R0:W2:Y:S02]  /*4330*/  SHFL.UP PT, R19, R23, 0x10, RZ ;  /* 0x0600000017137989 */ /* 0x0000a400000e00ff */
.L_x_6230:
[----:B------:R-:W-:Y:S01]  /*4340*/  MOV R191, R18 ;  /* 0x0000001200bf7202 */ /* 0x000fe20000000f00 */
[-C--:B----4-:R-:W-:Y:S01]  /*4350*/  FMUL.FTZ R16, R190, R187.reuse ;  /* 0x000000bbbe107220 */ /* 0x090fe20000410000 */
[----:B------:R-:W-:Y:S01]  /*4360*/  ISETP.GE.AND P0, PT, R122, 0x10, PT ;  /* 0x000000107a00780c */ /* 0x000fe20003f06270 */
[----:B---3--:R-:W-:Y:S01]  /*4370*/  FMUL.FTZ R17, R20, R187 ;  /* 0x000000bb14117220 */ /* 0x008fe20000410000 */
[----:B------:R-:W-:Y:S01]  /*4380*/  MOV R189, R23 ;  /* 0x0000001700bd7202 */ /* 0x000fe20000000f00 */
[----:B--2---:R-:W-:-:S02]  /*4390*/  FFMA.FTZ R16, R19, R191, R16 ;  /* 0x000000bf13107223 */ /* 0x004fc40000010010 */
[----:B------:R-:W-:Y:S02]  /*43a0*/  FMUL.FTZ R19, R19, R187 ;  /* 0x000000bb13137220 */ /* 0x000fe40000410000 */
[C---:B01----:R-:W-:Y:S02]  /*43b0*/  FFMA.FTZ R18, R188.reuse, R191, R17 ;  /* 0x000000bfbc127223 */ /* 0x043fe40000010011 */
[----:B------:R-:W-:Y:S02]  /*43c0*/  FMUL.FTZ R17, R188, R187 ;  /* 0x000000bbbc117220 */ /* 0x000fe40000410000 */
[-C--:B------:R-:W-:Y:S01]  /*43d0*/  FFMA.FTZ R19, R190, R191.reuse, -R19 ;  /* 0x000000bfbe137223 */ /* 0x080fe20000010813 */
        /* <DEDUP_REMOVED lines=10> */
[----:B-----5:R-:W-:Y:S05]  /*4480*/  CALL.REL.NOINC `($__internal_148_$__cuda_sm70_shflsync_idx_p) ;  /* 0x00006b4000007944 */ /* 0x020fea0003c00000 */
.L_x_6191:
[----:B------:R-:W-:Y:S05]  /*4490*/  BRA.CONV ~URZ, `(.L_x_6192) ;  /* 0x000000637f007947 */ /* 0x000fea000b800000 */
[----:B0-----:R-:W-:Y:S01]  /*44a0*/  HFMA2.MMA R21, -RZ, RZ, 0, 1.847743988037109375e-06 ;  /* 0x0000001fff157435 */ /* 0x001fe200000001ff */
[----:B------:R-:W-:Y:S02]  /*44b0*/  MOV R18, R187 ;  /* 0x000000bb00127202 */ /* 0x000fe40000000f00 */
[----:B------:R-:W-:-:S02]  /*44c0*/  MOV R20, 0x1f ;  /* 0x0000001f00147802 */ /* 0x000fc40000000f00 */
[----:B-1----:R-:W-:Y:S02]  /*44d0*/  MOV R19, 0xffffffff ;  /* 0xffffffff00137802 */ /* 0x002fe40000000f00 */
[----:B------:R-:W-:Y:S02]  /*44e0*/  MOV R16, 0x4500 ;  /* 0x0000450000107802 */ /* 0x000fe40000000f00 */
[----:B-----5:R-:W-:Y:S05]  /*44f0*/  CALL.REL.NOINC `($__internal_148_$__cuda_sm70_shflsync_idx_p) ;  /* 0x00006ad000007944 */ /* 0x020fea0003c00000 */
.L_x_6192:
[----:B------:R-:W-:Y:S05]  /*4500*/  BRA.CONV ~URZ, `(.L_x_6193) ;  /* 0x000000637f007947 */ /* 0x000fea000b800000 */
[----:B0-----:R-:W-:Y:S01]  /*4510*/  HFMA2.MMA R21, -RZ, RZ, 0, 1.847743988037109375e-06 ;  /* 0x0000001fff157435 */ /* 0x001fe200000001ff */
[----:B------:R-:W-:Y:S02]  /*4520*/  MOV R18, R22 ;  /* 0x0000001600127202 */ /* 0x000fe40000000f00 */
[----:B------:R-:W-:Y:S02]  /*4530*/  MOV R20, 0x1f ;  /* 0x0000001f00147802 */ /* 0x000fe40000000f00 */
[----:B-1----:R-:W-:Y:S02]  /*4540*/  MOV R19, 0xffffffff ;  /* 0xffffffff00137802 */ /* 0x002fe40000000f00 */
[----:B------:R-:W-:Y:S02]  /*4550*/  MOV R16, 0x4570 ;  /* 0x0000457000107802 */ /* 0x000fe40000000f00 */
[----:B-----5:R-:W-:Y:S05]  /*4560*/  CALL.REL.NOINC `($__internal_148_$__cuda_sm70_shflsync_idx_p) ;  /* 0x00006a6000007944 */ /* 0x020fea0003c00000 */
.L_x_6193:
[----:B------:R-:W-:Y:S05]  /*4570*/  BRA.CONV ~URZ, `(.L_x_6194) ;  /* 0x000000637f007947 */ /* 0x000fea000b800000 */
[----:B0-----:R-:W-:Y:S01]  /*4580*/  HFMA2.MMA R21, -RZ, RZ, 0, 1.847743988037109375e-06 ;  /* 0x0000001fff157435 */ /* 0x001fe200000001ff */
[----:B------:R-:W-:-:S02]  /*4590*/  MOV R18, R189 ;  /* 0x000000bd00127202 */ /* 0x000fc40000000f00 */
[----:B------:R-:W-:Y:S02]  /*45a0*/  MOV R20, 0x1f ;  /* 0x0000001f00147802 */ /* 0x000fe40000000f00 */
[----:B-1----:R-:W-:Y:S02]  /*45b0*/  MOV R19, 0xffffffff ;  /* 0xffffffff00137802 */ /* 0x002fe40000000f00 */
[----:B------:R-:W-:Y:S02]  /*45c0*/  MOV R16, 0x45e0 ;  /* 0x000045e000107802 */ /* 0x000fe40000000f00 */
[----:B-----5:R-:W-:Y:S05]  /*45d0*/  CALL.REL.NOINC `($__internal_148_$__cuda_sm70_shflsync_idx_p) ;  /* 0x000069f000007944 */ /* 0x020fea0003c00000 */
.L_x_6194:
[----:B------:R-:W-:Y:S05]  /*45e0*/  BRA.DIV ~URZ, `(.L_x_6195) ;  /* 0x000057127f007947 */ /* 0x000fea000b800000 */
[----:B-----5:R-:W2:Y:S04]  /*45f0*/  SHFL.IDX PT, R12, R12, RZ, 0x1f ;  /* 0x00001fff0c0c7589 */ /* 0x020ea800000e0000 */
[----:B------:R-:W3:Y:S04]  /*4600*/  SHFL.IDX PT, R13, R13, RZ, 0x1f ;  /* 0x00001fff0d0d7589 */ /* 0x000ee800000e0000 */
[----:B------:R-:W4:Y:S04]  /*4610*/  SHFL.IDX PT, R14, R14, RZ, 0x1f ;  /* 0x00001fff0e0e7589 */ /* 0x000f2800000e0000 */
[----:B------:R-:W0:Y:S04]  /*4620*/  SHFL.IDX PT, R15, R15, RZ, 0x1f ;  /* 0x00001fff0f0f7589 */ /* 0x000e2800000e0000 */
[----:B------:R1:W0:Y:S04]  /*4630*/  SHFL.UP PT, R23, R191, 0x1, RZ ;  /* 0x04200000bf177989 */ /* 0x00022800000e00ff */
[----:B------:R-:W0:Y:S04]  /*4640*/  SHFL.UP PT, R187, R187, 0x1, RZ ;  /* 0x04200000bbbb7989 */ /* 0x000e2800000e00ff */
[----:B------:R-:W0:Y:S04]  /*4650*/  SHFL.UP PT, R22, R22, 0x1, RZ ;  /* 0x0420000016167989 */ /* 0x000e2800000e00ff */
[----:B------:R1:W0:Y:S02]  /*4660*/  SHFL.UP PT, R188, R189, 0x1, RZ ;  /* 0x04200000bdbc7989 */ /* 0x00022400000e00ff */
.L_x_6231:
        /* <DEDUP_REMOVED lines=23> */
.L_x_6188:
[----:B---3--:R-:W-:Y:S05]  /*47e0*/  BSYNC B0 ;  /* 0x0000000000007941 */ /* 0x008fea0003800000 */
.L_x_6187:
        /* <DEDUP_REMOVED lines=10> */
[----:B--2---:R-:W-:Y:S02]  /*4890*/  FMUL.FTZ R14, R115, R33 ;  /* 0x00000021730e7220 */ /* 0x004fe40000410000 */
        /* <DEDUP_REMOVED lines=23> */
[----:B------:R-:W-:-:S02]  /*4a10*/  FADD.FTZ R18, R171, R18 ;  /* 0x00000012ab127221 */ /* 0x000fc40000010000 */
[----:B------:R-:W-:Y:S02]  /*4a20*/  FMUL.FTZ R17, R127, -R14 ;  /* 0x8000000e7f117220 */ /* 0x000fe40000410000 */
[----:B------:R-:W-:Y:S02]  /*4a30*/  FADD.FTZ R20, -R155, R20 ;  /* 0x000000149b147221 */ /* 0x000fe40000010100 */
[C---:B------:R-:W-:Y:S02]  /*4a40*/  FMUL.FTZ R19, R127.reuse, -R18 ;  /* 0x800000127f137220 */ /* 0x040fe40000410000 */
[-C--:B------:R-:W-:Y:S02]  /*4a50*/  FMUL.FTZ R15, R127, -R16.reuse ;  /* 0x800000107f0f7220 */ /* 0x080fe40000410000 */
[----:B------:R-:W-:Y:S02]  /*4a60*/  FFMA.FTZ R17, R129, R16, R17 ;  /* 0x0000001081117223 */ /* 0x000fe40000010011 */
[----:B------:R-:W-:-:S02]  /*4a70*/  FMUL.FTZ R16, R127, -R20 ;  /* 0x800000147f107220 */ /* 0x000fc40000410000 */
[C---:B------:R-:W-:Y:S02]  /*4a80*/  FFMA.FTZ R21, R129.reuse, R20, R19 ;  /* 0x0000001481157223 */ /* 0x040fe40000010013 */
[C---:B------:R-:W-:Y:S02]  /*4a90*/  FFMA.FTZ R19, R129.reuse, R18, -R16 ;  /* 0x0000001281137223 */ /* 0x040fe40000010810 */
[----:B------:R-:W-:Y:S02]  /*4aa0*/  FFMA.FTZ R15, R129, R14, -R15 ;  /* 0x0000000e810f7223 */ /* 0x000fe4000001080f */
[----:B------:R-:W-:Y:S02]  /*4ab0*/  FMUL.FTZ R14, R130, -R17 ;  /* 0x80000011820e7220 */ /* 0x000fe40000410000 */
[----:B------:R-:W-:Y:S02]  /*4ac0*/  FADD.FTZ R19, R172, R19 ;  /* 0x00000013ac137221 */ /* 0x000fe40000010000 */
[----:B------:R-:W-:-:S02]  /*4ad0*/  FMUL.FTZ R16, R130, -R15 ;  /* 0x8000000f82107220 */ /* 0x000fc40000410000 */
[----:B------:R-:W-:Y:S02]  /*4ae0*/  FFMA.FTZ R14, R131, R15, -R14 ;  /* 0x0000000f830e7223 */ /* 0x000fe4000001080e */
[C---:B-1----:R-:W-:Y:S02]  /*4af0*/  FMUL.FTZ R15, R35.reuse, R13 ;  /* 0x0000000d230f7220 */ /* 0x042fe40000410000 */
[----:B------:R-:W-:Y:S02]  /*4b00*/  FADD.FTZ R21, -R156, R21 ;  /* 0x000000159c157221 */ /* 0x000fe40000010100 */
[----:B------:R-:W-:Y:S02]  /*4b10*/  FMUL.FTZ R35, R35, R12 ;  /* 0x0000000c23237220 */ /* 0x000fe40000410000 */
[----:B------:R-:W-:Y:S02]  /*4b20*/  FMUL.FTZ R20, R130, -R19 ;  /* 0x8000001382147220 */ /* 0x000fe40000410000 */
[----:B------:R-:W-:-:S02]  /*4b30*/  FFMA.FTZ R16, R131, R17, R16 ;  /* 0x0000001183107223 */ /* 0x000fc40000010010 */
[----:B------:R-:W-:Y:S02]  /*4b40*/  FFMA.FTZ R15, R34, R12, -R15 ;  /* 0x0000000c220f7223 */ /* 0x000fe4000001080f */
[----:B------:R-:W-:Y:S02]  /*4b50*/  FMUL.FTZ R18, R130, -R21 ;  /* 0x8000001582127220 */ /* 0x000fe40000410000 */
[----:B------:R-:W-:Y:S02]  /*4b60*/  FFMA.FTZ R34, R34, R13, R35 ;  /* 0x0000000d22227223 */ /* 0x000fe40000010023 */
[C---:B------:R-:W-:Y:S02]  /*4b70*/  FFMA.FTZ R20, R131.reuse, R21, R20 ;  /* 0x0000001583147223 */ /* 0x040fe40000010014 */
[----:B------:R-:W-:Y:S02]  /*4b80*/  FMUL.FTZ R12, R132, -R16 ;  /* 0x80000010840c7220 */ /* 0x000fe40000410000 */
[----:B------:R-:W-:-:S02]  /*4b90*/  FFMA.FTZ R18, R131, R19, -R18 ;  /* 0x0000001383127223 */ /* 0x000fc40000010812 */
[----:B------:R-:W-:Y:S02]  /*4ba0*/  FADD.FTZ R198, R198, R15 ;  /* 0x0000000fc6c67221 */ /* 0x000fe40000010000 */
[----:B------:R-:W-:Y:S02]  /*4bb0*/  FADD.FTZ R34, RZ, R34 ;  /* 0x00000022ff227221 */ /* 0x000fe40000010000 */
[----:B------:R-:W-:Y:S02]  /*4bc0*/  FADD.FTZ R20, -R157, R20 ;  /* 0x000000149d147221 */ /* 0x000fe40000010100 */
[-C--:B------:R-:W-:Y:S02]  /*4bd0*/  FFMA.FTZ R15, R133, R14.reuse, -R12 ;  /* 0x0000000e850f7223 */ /* 0x080fe4000001080c */
[----:B------:R-:W-:Y:S02]  /*4be0*/  FMUL.FTZ R14, R132, -R14 ;  /* 0x8000000e840e7220 */ /* 0x000fe40000410000 */
[----:B------:R-:W-:-:S02]  /*4bf0*/  FMUL.FTZ R13, R150, R198 ;  /* 0x000000c6960d7220 */ /* 0x000fc40000410000 */
[----:B------:R-:W-:Y:S02]  /*4c00*/  FADD.FTZ R18, R173, R18 ;  /* 0x00000012ad127221 */ /* 0x000fe40000010000 */
[----:B------:R-:W-:Y:S02]  /*4c10*/  FMUL.FTZ R17, R132, -R20 ;  /* 0x8000001484117220 */ /* 0x000fe40000410000 */
[----:B------:R-:W-:Y:S02]  /*4c20*/  FMUL.FTZ R12, R150, R34 ;  /* 0x00000022960c7220 */ /* 0x000fe40000410000 */
[----:B------:R-:W-:Y:S02]  /*4c30*/  FFMA.FTZ R16, R133, R16, R14 ;  /* 0x0000001085107223 */ /* 0x000fe4000001000e */
[----:B------:R-:W-:Y:S02]  /*4c40*/  FFMA.FTZ R13, R151, R34, R13 ;  /* 0x00000022970d7223 */ /* 0x000fe4000001000d */
[----:B------:R-:W-:-:S02]  /*4c50*/  FFMA.FTZ R17, R133, R18, -R17 ;  /* 0x0000001285117223 */ /* 0x000fc40000010811 */
[----:B------:R-:W-:Y:S02]  /*4c60*/  FFMA.FTZ R12, R151, R198, -R12 ;  /* 0x000000c6970c7223 */ /* 0x000fe4000001080c */
[----:B------:R-:W-:Y:S02]  /*4c70*/  FMUL.FTZ R18, R132, -R18 ;  /* 0x8000001284127220 */ /* 0x000fe40000410000 */
[----:B------:R-:W-:Y:S02]  /*4c80*/  FMUL.FTZ R14, R134, -R16 ;  /* 0x80000010860e7220 */ /* 0x000fe40000410000 */
[----:B------:R-:W-:Y:S02]  /*4c90*/  FADD.FTZ R35, RZ, R13 ;  /* 0x0000000dff237221 */ /* 0x000fe40000010000 */
[----:B------:R-:W-:Y:S02]  /*4ca0*/  FADD.FTZ R195, R195, R12 ;  /* 0x0000000cc3c37221 */ /* 0x000fe40000010000 */
[----:B------:R-:W-:-:S02]  /*4cb0*/  FFMA.FTZ R13, R133, R20, R18 ;  /* 0x00000014850d7223 */ /* 0x000fc40000010012 */
[CC--:B------:R-:W-:Y:S02]  /*4cc0*/  FFMA.FTZ R18, R135.reuse, R15.reuse, -R14 ;  /* 0x0000000f87127223 */ /* 0x0c0fe4000001080e */
[----:B------:R-:W-:Y:S02]  /*4cd0*/  FMUL.FTZ R15, R134, -R15 ;  /* 0x8000000f860f7220 */ /* 0x000fe40000410000 */
[----:B------:R-:W-:Y:S02]  /*4ce0*/  FMUL.FTZ R14, R148, R195 ;  /* 0x000000c3940e7220 */ /* 0x000fe40000410000 */
[----:B------:R-:W-:Y:S02]  /*4cf0*/  FADD.FTZ R17, R174, R17 ;  /* 0x00000011ae117221 */ /* 0x000fe40000010000 */
[----:B------:R-:W-:Y:S02]  /*4d00*/  FMUL.FTZ R12, R148, R35 ;  /* 0x00000023940c7220 */ /* 0x000fe40000410000 */
[----:B------:R-:W-:-:S02]  /*4d10*/  FFMA.FTZ R15, R135, R16, R15 ;  /* 0x00000010870f7223 */ /* 0x000fc4000001000f */
[----:B------:R-:W-:Y:S02]  /*4d20*/  FADD.FTZ R13, -R158, R13 ;  /* 0x0000000d9e0d7221 */ /* 0x000fe40000010100 */
[C---:B------:R-:W-:Y:S02]  /*4d30*/  FFMA.FTZ R14, R149.reuse, R35, R14 ;  /* 0x00000023950e7223 */ /* 0x040fe4000001000e */
[C---:B------:R-:W-:Y:S02]  /*4d40*/  FMUL.FTZ R16, R134.reuse, -R17 ;  /* 0x8000001186107220 */ /* 0x040fe40000410000 */
[----:B------:R-:W-:Y:S02]  /*4d50*/  FFMA.FTZ R12, R149, R195, -R12 ;  /* 0x000000c3950c7223 */ /* 0x000fe4000001080c */
[----:B------:R-:W-:Y:S02]  /*4d60*/  FMUL.FTZ R20, R134, -R13 ;  /* 0x8000000d86147220 */ /* 0x000fe40000410000 */
[----:B------:R-:W-:-:S02]  /*4d70*/  FADD.FTZ R186, RZ, R14 ;  /* 0x0000000effba7221 */ /* 0x000fc40000010000 */
[----:B------:R-:W-:Y:S02]  /*4d80*/  FFMA.FTZ R16, R135, R13, R16 ;  /* 0x0000000d87107223 */ /* 0x000fe40000010010 */
[----:B------:R-:W-:Y:S02]  /*4d90*/  FMUL.FTZ R14, R136, -R15 ;  /* 0x8000000f880e7220 */ /* 0x000fe40000410000 */
[----:B------:R-:W-:Y:S02]  /*4da0*/  FADD.FTZ R197, R197, R12 ;  /* 0x0000000cc5c57221 */ /* 0x000fe40000010000 */
[----:B------:R-:W-:Y:S02]  /*4db0*/  FFMA.FTZ R20, R135, R17, -R20 ;  /* 0x0000001187147223 */ /* 0x000fe40000010814 */
[----:B------:R-:W-:Y:S02]  /*4dc0*/  FMUL.FTZ R12, R146, R186 ;  /* 0x000000ba920c7220 */ /* 0x000fe40000410000 */
[----:B------:R-:W-:-:S02]  /*4dd0*/  FADD.FTZ R16, -R159, R16 ;  /* 0x000000109f107221 */ /* 0x000fc40000010100 */
[-C--:B------:R-:W-:Y:S02]  /*4de0*/  FFMA.FTZ R17, R137, R18.reuse, -R14 ;  /* 0x0000001289117223 */ /* 0x080fe4000001080e */
[-C--:B------:R-:W-:Y:S02]  /*4df0*/  FMUL.FTZ R13, R146, R197.reuse ;  /* 0x000000c5920d7220 */ /* 0x080fe40000410000 */
[C---:B------:R-:W-:Y:S02]  /*4e00*/  FMUL.FTZ R18, R136.reuse, -R18 ;  /* 0x8000001288127220 */ /* 0x040fe40000410000 */
        /* <DEDUP_REMOVED lines=9> */
[----:B------:R-:W-:Y:S02]  /*4ea0*/  FMUL.FTZ R14, R144, R203 ;  /* 0x000000cb900e7220 */ /* 0x000fe40000410000 */
[----:B------:R-:W-:Y:S02]  /*4eb0*/  FFMA.FTZ R13, R137, R16, R20 ;  /* 0x00000010890d7223 */ /* 0x000fe40000010014 */
[----:B------:R-:W-:Y:S02]  /*4ec0*/  FMUL.FTZ R22, R138, -R18 ;  /* 0x800000128a167220 */ /* 0x000fe40000410000 */
[-C--:B------:R-:W-:Y:S02]  /*4ed0*/  FMUL.FTZ R12, R144, R187.reuse ;  /* 0x000000bb900c7220 */ /* 0x080fe40000410000 */
[----:B------:R-:W-:Y:S02]  /*4ee0*/  FFMA.FTZ R14, R145, R187, R14 ;  /* 0x000000bb910e7223 */ /* 0x000fe4000001000e */
[----:B------:R-:W-:-:S02]  /*4ef0*/  FADD.FTZ R16, -R160, R13 ;  /* 0x0000000da0107221 */ /* 0x000fc40000010100 */
[----:B------:R-:W-:Y:S02]  /*4f00*/  FFMA.FTZ R22, R139, R17, -R22 ;  /* 0x000000118b167223 */ /* 0x000fe40000010816 */
[----:B------:R-:W-:Y:S02]  /*4f10*/  FFMA.FTZ R13, R145, R203, -R12 ;  /* 0x000000cb910d7223 */ /* 0x000fe4000001080c */
[----:B------:R-:W-:Y:S02]  /*4f20*/  FMUL.FTZ R17, R138, -R17 ;  /* 0x800000118a117220 */ /* 0x000fe40000410000 */
[----:B------:R-:W-:Y:S02]  /*4f30*/  FADD.FTZ R188, RZ, R14 ;  /* 0x0000000effbc7221 */ /* 0x000fe40000010000 */
[----:B------:R-:W-:Y:S02]  /*4f40*/  FADD.FTZ R15, R176, R15 ;  /* 0x0000000fb00f7221 */ /* 0x000fe40000010000 */
[----:B------:R-:W-:-:S02]  /*4f50*/  FMUL.FTZ R14, R138, -R16 ;  /* 0x800000108a0e7220 */ /* 0x000fc40000410000 */
[----:B------:R-:W-:Y:S02]  /*4f60*/  FADD.FTZ R196, R196, R13 ;  /* 0x0000000dc4c47221 */ /* 0x000fe40000010000 */
[C---:B------:R-:W-:Y:S02]  /*4f70*/  FFMA.FTZ R17, R139.reuse, R18, R17 ;  /* 0x000000128b117223 */ /* 0x040fe40000010011 */
[----:B------:R-:W-:Y:S02]  /*4f80*/  FMUL.FTZ R12, R142, R188 ;  /* 0x000000bc8e0c7220 */ /* 0x000fe40000410000 */
[-C--:B------:R-:W-:Y:S02]  /*4f90*/  FFMA.FTZ R18, R139, R15.reuse, -R14 ;  /* 0x0000000f8b127223 */ /* 0x080fe4000001080e */
        /* <DEDUP_REMOVED lines=14> */
[C---:B------:R-:W-:Y:S02]  /*5080*/  FMUL.FTZ R12, R140.reuse, R189 ;  /* 0x000000bd8c0c7220 */ /* 0x040fe40000410000 */
[C---:B------:R-:W-:Y:S02]  /*5090*/  FFMA.FTZ R22, R141.reuse, R17, R22 ;  /* 0x000000118d167223 */ /* 0x040fe40000010016 */
[C---:B------:R-:W-:Y:S02]  /*50a0*/  FFMA.FTZ R14, R141.reuse, R189, R14 ;  /* 0x000000bd8d0e7223 */ /* 0x040fe4000001000e */
[CC--:B------:R-:W-:Y:S02]  /*50b0*/  FFMA.FTZ R17, R141.reuse, R18.reuse, -R13 ;  /* 0x000000128d117223 */ /* 0x0c0fe4000001080d */
        /* <DEDUP_REMOVED lines=16> */
[-C--:B------:R-:W-:Y:S02]  /*51c0*/  FMUL.FTZ R12, R142, -R17.reuse ;  /* 0x800000118e0c7220 */ /* 0x080fe40000410000 */
[C---:B------:R-:W-:Y:S02]  /*51d0*/  FFMA.FTZ R15, R143.reuse, R22, R15 ;  /* 0x000000168f0f7223 */ /* 0x040fe4000001000f */
[----:B------:R-:W-:Y:S02]  /*51e0*/  FFMA.FTZ R18, R143, R17, -R14 ;  /* 0x000000118f127223 */ /* 0x000fe4000001080e */
[----:B------:R-:W-:-:S02]  /*51f0*/  FADD.FTZ R191, RZ, R13 ;  /* 0x0000000dffbf7221 */ /* 0x000fc40000010000 */
[----:B------:R-:W-:Y:S02]  /*5200*/  FMUL.FTZ R14, R136, R201 ;  /* 0x000000c9880e7220 */ /* 0x000fe40000410000 */
[----:B------:R-:W-:Y:S02]  /*5210*/  FFMA.FTZ R20, R143, R19, R12 ;  /* 0x000000138f147223 */ /* 0x000fe4000001000c */
[----:B------:R-:W-:Y:S02]  /*5220*/  FMUL.FTZ R17, R144, -R15 ;  /* 0x8000000f90117220 */ /* 0x000fe40000410000 */
[----:B------:R-:W-:Y:S02]  /*5230*/  FFMA.FTZ R14, R137, R191, R14 ;  /* 0x000000bf890e7223 */ /* 0x000fe4000001000e */
[----:B------:R-:W-:Y:S02]  /*5240*/  FADD.FTZ R20, -R163, R20 ;  /* 0x00000014a3147221 */ /* 0x000fe40000010100 */
[----:B------:R-:W-:-:S02]  /*5250*/  FFMA.FTZ R17, R145, R16, -R17 ;  /* 0x0000001091117223 */ /* 0x000fc40000010811 */
[----:B------:R-:W-:Y:S02]  /*5260*/  FMUL.FTZ R12, R136, R191 ;  /* 0x000000bf880c7220 */ /* 0x000fe40000410000 */
[C---:B------:R-:W-:Y:S02]  /*5270*/  FMUL.FTZ R16, R144.reuse, -R16 ;  /* 0x8000001090107220 */ /* 0x040fe40000410000 */
[----:B------:R-:W-:Y:S02]  /*5280*/  FADD.FTZ R192, RZ, R14 ;  /* 0x0000000effc07221 */ /* 0x000fe40000010000 */
[----:B------:R-:W-:Y:S02]  /*5290*/  FADD.FTZ R18, R179, R18 ;  /* 0x00000012b3127221 */ /* 0x000fe40000010000 */
[----:B------:R-:W-:Y:S02]  /*52a0*/  FMUL.FTZ R14, R144, -R20 ;  /* 0x80000014900e7220 */ /* 0x000fe40000410000 */
[----:B------:R-:W-:-:S02]  /*52b0*/  FFMA.FTZ R13, R137, R201, -R12 ;  /* 0x000000c9890d7223 */ /* 0x000fc4000001080c */
[C---:B------:R-:W-:Y:S02]  /*52c0*/  FFMA.FTZ R16, R145.reuse, R15, R16 ;  /* 0x0000000f91107223 */ /* 0x040fe40000010010 */
[CC--:B------:R-:W-:Y:S02]  /*52d0*/  FFMA.FTZ R15, R145.reuse, R18.reuse, -R14 ;  /* 0x00000012910f7223 */ /* 0x0c0fe4000001080e */
[----:B------:R-:W-:Y:S02]  /*52e0*/  FMUL.FTZ R18, R144, -R18 ;  /* 0x8000001290127220 */ /* 0x000fe40000410000 */
[----:B------:R-:W-:Y:S02]  /*52f0*/  FADD.FTZ R202, R202, R13 ;  /* 0x0000000dcaca7221 */ /* 0x000fe40000010000 */
[----:B------:R-:W-:Y:S02]  /*5300*/  FMUL.FTZ R12, R134, R192 ;  /* 0x000000c0860c7220 */ /* 0x000fe40000410000 */
[----:B------:R-:W-:-:S02]  /*5310*/  FFMA.FTZ R19, R145, R20, R18 ;  /* 0x0000001491137223 */ /* 0x000fc40000010012 */
[----:B------:R-:W-:Y:S02]  /*5320*/  FMUL.FTZ R13, R134, R202 ;  /* 0x000000ca860d7220 */ /* 0x000fe40000410000 */
[----:B------:R-:W-:Y:S02]  /*5330*/  FMUL.FTZ R14, R146, -R16 ;  /* 0x80000010920e7220 */ /* 0x000fe40000410000 */
[C---:B------:R-:W-:Y:S02]  /*5340*/  FFMA.FTZ R12, R135.reuse, R202, -R12 ;  /* 0x000000ca870c7223 */ /* 0x040fe4000001080c */
[----:B------:R-:W-:Y:S02]  /*5350*/  FADD.FTZ R19, -R164, R19 ;  /* 0x00000013a4137221 */ /* 0x000fe40000010100 */
[----:B------:R-:W-:Y:S02]  /*5360*/  FFMA.FTZ R13, R135, R192, R13 ;  /* 0x000000c0870d7223 */ /* 0x000fe4000001000d */
[----:B------:R-:W-:-:S02]  /*5370*/  FFMA.FTZ R18, R147, R17, -R14 ;  /* 0x0000001193127223 */ /* 0x000fc4000001080e */
[----:B------:R-:W-:Y:S02]  /*5380*/  FADD.FTZ R205, R205, R12 ;  /* 0x0000000ccdcd7221 */ /* 0x000fe40000010000 */
[----:B------:R-:W-:Y:S02]  /*5390*/  FMUL.FTZ R17, R146, -R17 ;  /* 0x8000001192117220 */ /* 0x000fe40000410000 */
[----:B------:R-:W-:Y:S02]  /*53a0*/  FADD.FTZ R15, R180, R15 ;  /* 0x0000000fb40f7221 */ /* 0x000fe40000010000 */
[----:B------:R-:W-:Y:S02]  /*53b0*/  FMUL.FTZ R20, R146, -R19 ;  /* 0x8000001392147220 */ /* 0x000fe40000410000 */
[----:B------:R-:W-:Y:S02]  /*53c0*/  FADD.FTZ R193, RZ, R13 ;  /* 0x0000000dffc17221 */ /* 0x000fe40000010000 */
[----:B------:R-:W-:-:S02]  /*53d0*/  FFMA.FTZ R17, R147, R16, R17 ;  /* 0x0000001093117223 */ /* 0x000fc40000010011 */
[----:B------:R-:W-:Y:S02]  /*53e0*/  FMUL.FTZ R14, R132, R205 ;  /* 0x000000cd840e7220 */ /* 0x000fe40000410000 */
[-C--:B------:R-:W-:Y:S02]  /*53f0*/  FFMA.FTZ R20, R147, R15.reuse, -R20 ;  /* 0x0000000f93147223 */ /* 0x080fe40000010814 */
[----:B------:R-:W-:Y:S02]  /*5400*/  FMUL.FTZ R16, R146, -R15 ;  /* 0x8000000f92107220 */ /* 0x000fe40000410000 */
[-C--:B------:R-:W-:Y:S02]  /*5410*/  FMUL.FTZ R12, R132, R193.reuse ;  /* 0x000000c1840c7220 */ /* 0x080fe40000410000 */
[----:B------:R-:W-:Y:S02]  /*5420*/  FFMA.FTZ R14, R133, R193, R14 ;  /* 0x000000c1850e7223 */ /* 0x000fe4000001000e */
[----:B------:R-:W-:-:S02]  /*5430*/  FFMA.FTZ R16, R147, R19, R16 ;  /* 0x0000001393107223 */ /* 0x000fc40000010010 */
[----:B------:R-:W-:Y:S02]  /*5440*/  FADD.FTZ R20, R181, R20 ;  /* 0x00000014b5147221 */ /* 0x000fe40000010000 */
[----:B------:R-:W-:Y:S02]  /*5450*/  FFMA.FTZ R13, R133, R205, -R12 ;  /* 0x000000cd850d7223 */ /* 0x000fe4000001080c */
[C---:B------:R-:W-:Y:S02]  /*5460*/  FMUL.FTZ R12, R148.reuse, -R17 ;  /* 0x80000011940c7220 */ /* 0x040fe40000410000 */
[----:B------:R-:W-:Y:S02]  /*5470*/  FADD.FTZ R194, RZ, R14 ;  /* 0x0000000effc27221 */ /* 0x000fe40000010000 */
[----:B------:R-:W-:Y:S02]  /*5480*/  FADD.FTZ R16, -R165, R16 ;  /* 0x00000010a5107221 */ /* 0x000fe40000010100 */
[----:B------:R-:W-:-:S02]  /*5490*/  FMUL.FTZ R14, R148, -R20 ;  /* 0x80000014940e7220 */ /* 0x000fc40000410000 */
[----:B------:R-:W-:Y:S02]  /*54a0*/  FADD.FTZ R204, R204, R13 ;  /* 0x0000000dcccc7221 */ /* 0x000fe40000010000 */
[C---:B------:R-:W-:Y:S02]  /*54b0*/  FFMA.FTZ R19, R149.reuse, R18, -R12 ;  /* 0x0000001295137223 */ /* 0x040fe4000001080c */
[C---:B------:R-:W-:Y:S02]  /*54c0*/  FMUL.FTZ R12, R130.reuse, R194 ;  /* 0x000000c2820c7220 */ /* 0x040fe40000410000 */
[----:B------:R-:W-:Y:S02]  /*54d0*/  FFMA.FTZ R23, R149, R16, R14 ;  /* 0x0000001095177223 */ /* 0x000fe4000001000e */
[-C--:B------:R-:W-:Y:S02]  /*54e0*/  FMUL.FTZ R14, R130, R204.reuse ;  /* 0x000000cc820e7220 */ /* 0x080fe40000410000 */
[----:B------:R-:W-:-:S02]  /*54f0*/  FFMA.FTZ R12, R131, R204, -R12 ;  /* 0x000000cc830c7223 */ /* 0x000fc4000001080c */
[----:B------:R-:W-:Y:S02]  /*5500*/  FFMA.FTZ R208, R131, R194, R14 ;  /* 0x000000c283d07223 */ /* 0x000fe4000001000e */
[C---:B------:R-:W-:Y:S01]  /*5510*/  FMUL.FTZ R18, R148.reuse, -R18 ;  /* 0x8000001294127220 */ /* 0x040fe20000410000 */
[----:B------:R-:W-:Y:S01]  /*5520*/  CS2R R14, SRZ ;  /* 0x00000000000e7805 */ /* 0x000fe2000001ff00 */
[----:B------:R-:W-:Y:S01]  /*5530*/  FADD.FTZ R207, R207, R12 ;  /* 0x0000000ccfcf7221 */ /* 0x000fe20000010000 */
[----:B------:R-:W-:Y:S01]  /*5540*/  MOV R12, 0x3f800000 ;  /* 0x3f800000000c7802 */ /* 0x000fe20000000f00 */
[----:B------:R-:W-:Y:S02]  /*5550*/  FADD.FTZ R208, RZ, R208 ;  /* 0x000000d0ffd07221 */ /* 0x000fe40000010000 */
[----:B------:R-:W-:Y:S02]  /*5560*/  FFMA.FTZ R18, R149, R17, R18 ;  /* 0x0000001195127223 */ /* 0x000fe40000010012 */
[----:B------:R-:W-:-:S02]  /*5570*/  FMUL.FTZ R13, R148, -R16 ;  /* 0x80000010940d7220 */ /* 0x000fc40000410000 */
[CC--:B------:R-:W-:Y:S02]  /*5580*/  FMUL.FTZ R17, R127.reuse, R207.reuse ;  /* 0x000000cf7f117220 */ /* 0x0c0fe40000410000 */
[----:B------:R-:W-:Y:S02]  /*5590*/  FMUL.FTZ R16, R127, R208 ;  /* 0x000000d07f107220 */ /* 0x000fe40000410000 */
[----:B------:R-:W-:Y:S01]  /*55a0*/  FFMA.FTZ R21, R149, R20, -R13 ;  /* 0x0000001495157223 */ /* 0x000fe2000001080d */
[----:B------:R-:W-:Y:S01]  /*55b0*/  HFMA2.MMA R13, -RZ, RZ, 0, 0 ;  /* 0x00000000ff0d7435 */ /* 0x000fe200000001ff */
[C---:B------:R-:W-:Y:S02]  /*55c0*/  FFMA.FTZ R206, R129.reuse, R208, R17 ;  /* 0x000000d081ce7223 */ /* 0x040fe40000010011 */
[----:B------:R-:W-:Y:S02]  /*55d0*/  FFMA.FTZ R17, R129, R207, -R16 ;  /* 0x000000cf81117223 */ /* 0x000fe40000010810 */
[----:B------:R-:W-:-:S02]  /*55e0*/  FADD.FTZ R21, R182, R21 ;  /* 0x00000015b6157221 */ /* 0x000fc40000010000 */
[----:B------:R-:W-:Y:S02]  /*55f0*/  FADD.FTZ R206, RZ, R206 ;  /* 0x000000ceffce7221 */ /* 0x000fe40000010000 */
[----:B------:R-:W-:Y:S01]  /*5600*/  FADD.FTZ R210, R210, R17 ;  /* 0x00000011d2d27221 */ /* 0x000fe20000010000 */
[----:B------:R1:W2:Y:S01]  /*5610*/  @!P0 LDS.128 R12, [R0.X16+0x22b0] ;  /* 0x0022b000000c8984 */ /* 0x0002a2000000cc00 */
[----:B------:R-:W-:Y:S01]  /*5620*/  FADD.FTZ R23, -R166, R23 ;  /* 0x00000017a6177221 */ /* 0x000fe20000010100 */
[----:B------:R-:W-:Y:S01]  /*5630*/  ISETP.GT.U32.AND P0, PT, R124, 0x1f, PT ;  /* 0x0000001f7c00780c */ /* 0x000fe20003f04070 */
[----:B------:R-:W-:Y:S02]  /*5640*/  FMUL.FTZ R212, R150, -R21 ;  /* 0x8000001596d47220 */ /* 0x000fe40000410000 */
[C---:B------:R-:W-:Y:S02]  /*5650*/  FMUL.FTZ R16, R123.reuse, R206 ;  /* 0x000000ce7b107220 */ /* 0x040fe40000410000 */
[----:B------:R-:W-:-:S02]  /*5660*/  FMUL.FTZ R17, R123, R210 ;  /* 0x000000d27b117220 */ /* 0x000fc40000410000 */
[CC--:B------:R-:W-:Y:S02]  /*5670*/  FMUL.FTZ R20, R150.reuse, -R23.reuse ;  /* 0x8000001796147220 */ /* 0x0c0fe40000410000 */
[----:B------:R-:W-:Y:S02]  /*5680*/  FFMA.FTZ R214, R151, R23, R212 ;  /* 0x0000001797d67223 */ /* 0x000fe400000100d4 */
[C---:B------:R-:W-:Y:S02]  /*5690*/  FFMA.FTZ R16, R125.reuse, R210, -R16 ;  /* 0x000000d27d107223 */ /* 0x040fe40000010810 */
[----:B------:R-:W-:Y:S02]  /*56a0*/  FFMA.FTZ R212, R125, R206, R17 ;  /* 0x000000ce7dd47223 */ /* 0x000fe40000010011 */
[----:B------:R-:W-:Y:S02]  /*56b0*/  FFMA.FTZ R22, R151, R21, -R20 ;  /* 0x0000001597167223 */ /* 0x000fe40000010814 */
        /* <DEDUP_REMOVED lines=10> */
[----:B------:R-:W-:Y:S02]  /*5760*/  FADD.FTZ R19, -R167, R214 ;  /* 0x000000d6a7137221 */ /* 0x000fe40000010100 */
        /* <DEDUP_REMOVED lines=12> */
[C---:B--2---:R-:W-:Y:S02]  /*5830*/  SHF.L.U32 R184, R124.reuse, 0x5, RZ ;  /* 0x000000057cb87819 */ /* 0x044fe400000006ff */
[----:B------:R-:W-:-:S03]  /*5840*/  LOP3.LUT R213, R124, 0x1f, RZ, 0xc0, !PT ;  /* 0x0000001f7cd57812 */ /* 0x000fc600078ec0ff */
[----:B-1----:R-:W-:Y:S01]  /*5850*/  LDS.128 R16, [R184+0xcb0] ;  /* 0x000cb000b8107984 */ /* 0x002fe20000000c00 */
[----:B------:R-:W-:-:S03]  /*5860*/  ISETP.NE.AND P0, PT, R213, 0x1f, PT ;  /* 0x0000001fd500780c */ /* 0x000fc60003f05270 */
[----:B------:R-:W1:Y:S02]  /*5870*/  LDS.128 R20, [R184+0xcc0] ;  /* 0x000cc000b8147984 */ /* 0x000e640000000c00 */
[C---:B-1----:R-:W-:Y:S02]  /*5880*/  FMUL.FTZ R215, R17.reuse, R23 ;  /* 0x0000001711d77220 */ /* 0x042fe40000410000 */
        /* <DEDUP_REMOVED lines=10> */
[----:B------:R1:W2:Y:S02]  /*5930*/  SHFL.DOWN PT, R18, R213, 0x1, 0x1f ;  /* 0x08201f00d5127f89 */ /* 0x0002a400000e0000 */
.L_x_6232:
[----:B------:R-:W-:Y:S05]  /*5940*/  BRA.DIV ~URZ, `(.L_x_6199) ;  /* 0x000047d27f007947 */ /* 0x000fea000b800000 */
[----:B------:R3:W4:Y:S04]  /*5950*/  SHFL.DOWN PT, R20, R215, 0x1, 0x1f ;  /* 0x08201f00d7147f89 */ /* 0x00072800000e0000 */
[----:B------:R3:W0:Y:S04]  /*5960*/  SHFL.DOWN PT, R218, R23, 0x1, 0x1f ;  /* 0x08201f0017da7f89 */ /* 0x00062800000e0000 */
[----:B------:R3:W1:Y:S02]  /*5970*/  SHFL.DOWN PT, R16, R22, 0x1, 0x1f ;  /* 0x08201f0016107f89 */ /* 0x00066400000e0000 */
.L_x_6233:
[----:B------:R-:W-:Y:S01]  /*5980*/  LOP3.LUT R17, R124, 0x1f, RZ, 0xc0, !PT ;  /* 0x0000001f7c117812 */ /* 0x000fe200078ec0ff */
[----:B------:R-:W-:Y:S03]  /*5990*/  BSSY B1, `(.L_x_6200) ;  /* 0x000000e000017945 */ /* 0x000fe60003800000 */
[----:B------:R-:W-:Y:S01]  /*59a0*/  ISETP.GT.U32.AND P1, PT, R17, 0x1d, PT ;  /* 0x0000001d1100780c */ /* 0x000fe20003f24070 */
[----:B------:R-:W-:Y:S07]  /*59b0*/  @!P0 BRA `(.L_x_6201) ;  /* 0x000000b000008947 */ /* 0x000fee0003800000 */
[C---:B----4-:R-:W-:Y:S02]  /*59c0*/  FMUL.FTZ R17, R215.reuse, R20 ;  /* 0x00000014d7117220 */ /* 0x050fe40000410000 */
[----:B-1----:R-:W-:-:S02]  /*59d0*/  FMUL.FTZ R19, R215, R16 ;  /* 0x00000010d7137220 */ /* 0x002fc40000410000 */
[C---:B0-----:R-:W-:Y:S02]  /*59e0*/  FMUL.FTZ R21, R215.reuse, R218 ;  /* 0x000000dad7157220 */ /* 0x041fe40000410000 */
[-C--:B--23--:R-:W-:Y:S02]  /*59f0*/  FMUL.FTZ R215, R215, R18.reuse ;  /* 0x00000012d7d77220 */ /* 0x08cfe40000410000 */
[C---:B------:R-:W-:Y:S02]  /*5a00*/  FFMA.FTZ R17, R213.reuse, R18, -R17 ;  /* 0x00000012d5117223 */ /* 0x040fe40000010811 */
[C---:B------:R-:W-:Y:S02]  /*5a10*/  FFMA.FTZ R218, R213.reuse, R218, -R19 ;  /* 0x000000dad5da7223 */ /* 0x040fe40000010813 */
[C---:B------:R-:W-:Y:S02]  /*5a20*/  FFMA.FTZ R21, R213.reuse, R16, R21 ;  /* 0x00000010d5157223 */ /* 0x040fe40000010015 */
[----:B------:R-:W-:Y:S01]  /*5a30*/  FFMA.FTZ R215, R213, R20, R215 ;  /* 0x00000014d5d77223 */ /* 0x000fe200000100d7 */
[----:B------:R-:W-:Y:S01]  /*5a40*/  MOV R213, R17 ;  /* 0x0000001100d57202 */ /* 0x000fe20000000f00 */
[----:B------:R-:W-:-:S02]  /*5a50*/  FADD.FTZ R23, R23, R218 ;  /* 0x000000da17177221 */ /* 0x000fc40000010000 */
[----:B------:R-:W-:Y:S02]  /*5a60*/  FADD.FTZ R22, R22, R21 ;  /* 0x0000001516167221 */ /* 0x000fe40000010000 */
.L_x_6201:
[----:B------:R-:W-:Y:S05]  /*5a70*/  BSYNC B1 ;  /* 0x0000000000017941 */ /* 0x000fea0003800000 */
.L_x_6200:
[----:B------:R-:W-:Y:S05]  /*5a80*/  BRA.DIV ~URZ, `(.L_x_6202) ;  /* 0x000047f27f007947 */ /* 0x000fea000b800000 */
[----:B--2---:R2:W3:Y:S04]  /*5a90*/  SHFL.DOWN PT, R18, R213, 0x2, 0x1f ;  /* 0x08401f00d5127f89 */ /* 0x0044e800000e0000 */
[----:B----4-:R2:W4:Y:S04]  /*5aa0*/  SHFL.DOWN PT, R20, R215, 0x2, 0x1f ;  /* 0x08401f00d7147f89 */ /* 0x01052800000e0000 */
[----:B0-----:R2:W0:Y:S04]  /*5ab0*/  SHFL.DOWN PT, R218, R23, 0x2, 0x1f ;  /* 0x08401f0017da7f89 */ /* 0x00142800000e0000 */
[----:B-1----:R2:W1:Y:S02]  /*5ac0*/  SHFL.DOWN PT, R16, R22, 0x2, 0x1f ;  /* 0x08401f0016107f89 */ /* 0x00246400000e0000 */
.L_x_6234:
[----:B------:R-:W-:Y:S01]  /*5ad0*/  LOP3.LUT R17, R124, 0x1f, RZ, 0xc0, !PT ;  /* 0x0000001f7c117812 */ /* 0x000fe200078ec0ff */
[----:B------:R-:W-:Y:S03]  /*5ae0*/  BSSY B1, `(.L_x_6203) ;  /* 0x000000e000017945 */ /* 0x000fe60003800000 */
[----:B------:R-:W-:Y:S01]  /*5af0*/  ISETP.GT.U32.AND P0, PT, R17, 0x1b, PT ;  /* 0x0000001b1100780c */ /* 0x000fe20003f04070 */
[----:B------:R-:W-:Y:S07]  /*5b00*/  @P1 BRA `(.L_x_6204) ;  /* 0x000000b000001947 */ /* 0x000fee0003800000 */
        /* <DEDUP_REMOVED lines=11> */
.L_x_6204:
[----:B------:R-:W-:Y:S05]  /*5bc0*/  BSYNC B1 ;  /* 0x0000000000017941 */ /* 0x000fea0003800000 */
.L_x_6203:
[----:B------:R-:W-:Y:S05]  /*5bd0*/  BRA.DIV ~URZ, `(.L_x_6205) ;  /* 0x000048727f007947 */ /* 0x000fea000b800000 */
[----:B---3--:R3:W2:Y:S02]  /*5be0*/  SHFL.DOWN PT, R18, R213, 0x4, 0x1f ;  /* 0x08801f00d5127f89 */ /* 0x0086a400000e0000 */
.L_x_6235:
[----:B------:R-:W-:Y:S05]  /*5bf0*/  BRA.DIV ~URZ, `(.L_x_6206) ;  /* 0x000048d27f007947 */ /* 0x000fea000b800000 */
[----:B----4-:R4:W3:Y:S04]  /*5c00*/  SHFL.DOWN PT, R20, R215, 0x4, 0x1f ;  /* 0x08801f00d7147f89 */ /* 0x0108e800000e0000 */
[----:B0-----:R4:W0:Y:S04]  /*5c10*/  SHFL.DOWN PT, R218, R23, 0x4, 0x1f ;  /* 0x08801f0017da7f89 */ /* 0x00182800000e0000 */
[----:B-1----:R4:W1:Y:S02]  /*5c20*/  SHFL.DOWN PT, R16, R22, 0x4, 0x1f ;  /* 0x08801f0016107f89 */ /* 0x00286400000e0000 */
.L_x_6236:
[----:B------:R-:W-:Y:S01]  /*5c30*/  LOP3.LUT R17, R124, 0x1f, RZ, 0xc0, !PT ;  /* 0x0000001f7c117812 */ /* 0x000fe200078ec0ff */
[----:B------:R-:W-:Y:S03]  /*5c40*/  BSSY B1, `(.L_x_6207) ;  /* 0x000000e000017945 */ /* 0x000fe60003800000 */
[----:B------:R-:W-:Y:S01]  /*5c50*/  ISETP.GT.U32.AND P1, PT, R17, 0x17, PT ;  /* 0x000000171100780c */ /* 0x000fe20003f24070 */
[----:B------:R-:W-:Y:S07]  /*5c60*/  @P0 BRA `(.L_x_6208) ;  /* 0x000000b000000947 */ /* 0x000fee0003800000 */
[C---:B---3--:R-:W-:Y:S02]  /*5c70*/  FMUL.FTZ R17, R215.reuse, R20 ;  /* 0x00000014d7117220 */ /* 0x048fe40000410000 */
[----:B-1----:R-:W-:-:S02]  /*5c80*/  FMUL.FTZ R19, R215, R16 ;  /* 0x00000010d7137220 */ /* 0x002fc40000410000 */
[C---:B0-----:R-:W-:Y:S02]  /*5c90*/  FMUL.FTZ R21, R215.reuse, R218 ;  /* 0x000000dad7157220 */ /* 0x041fe40000410000 */
        /* <DEDUP_REMOVED lines=8> */
.L_x_6208:
[----:B------:R-:W-:Y:S05]  /*5d20*/  BSYNC B1 ;  /* 0x0000000000017941 */ /* 0x000fea0003800000 */
.L_x_6207:
[----:B------:R-:W-:Y:S05]  /*5d30*/  BRA.DIV ~URZ, `(.L_x_6209) ;  /* 0x000048f27f007947 */ /* 0x000fea000b800000 */
[----:B--2---:R2:W4:Y:S04]  /*5d40*/  SHFL.DOWN PT, R18, R213, 0x8, 0x1f ;  /* 0x09001f00d5127f89 */ /* 0x00452800000e0000 */
[----:B---3--:R2:W3:Y:S04]  /*5d50*/  SHFL.DOWN PT, R20, R215, 0x8, 0x1f ;  /* 0x09001f00d7147f89 */ /* 0x0084e800000e0000 */
[----:B0-----:R2:W0:Y:S04]  /*5d60*/  SHFL.DOWN PT, R218, R23, 0x8, 0x1f ;  /* 0x09001f0017da7f89 */ /* 0x00142800000e0000 */
[----:B-1----:R2:W1:Y:S02]  /*5d70*/  SHFL.DOWN PT, R16, R22, 0x8, 0x1f ;  /* 0x09001f0016107f89 */ /* 0x00246400000e0000 */
.L_x_6237:
        /* <DEDUP_REMOVED lines=15> */
.L_x_6211:
[----:B------:R-:W-:Y:S05]  /*5e70*/  BSYNC B1 ;  /* 0x0000000000017941 */ /* 0x000fea0003800000 */
.L_x_6210:
[----:B------:R-:W-:Y:S05]  /*5e80*/  BRA.DIV ~URZ, `(.L_x_6212) ;  /* 0x000049727f007947 */ /* 0x000fea000b800000 */
[----:B----4-:R4:W2:Y:S02]  /*5e90*/  SHFL.DOWN PT, R18, R213, 0x10, 0x1f ;  /* 0x0a001f00d5127f89 */ /* 0x0108a400000e0000 */
.L_x_6238:
[----:B------:R-:W-:Y:S05]  /*5ea0*/  BRA.DIV ~URZ, `(.L_x_6213) ;  /* 0x000049d27f007947 */ /* 0x000fea000b800000 */
[----:B---3--:R3:W4:Y:S04]  /*5eb0*/  SHFL.DOWN PT, R20, R215, 0x10, 0x1f ;  /* 0x0a001f00d7147f89 */ /* 0x00872800000e0000 */
[----:B0-----:R3:W0:Y:S04]  /*5ec0*/  SHFL.DOWN PT, R218, R23, 0x10, 0x1f ;  /* 0x0a001f0017da7f89 */ /* 0x00162800000e0000 */
[----:B-1----:R3:W1:Y:S02]  /*5ed0*/  SHFL.DOWN PT, R16, R22, 0x10, 0x1f ;  /* 0x0a001f0016107f89 */ /* 0x00266400000e0000 */
.L_x_6239:
[----:B------:R-:W-:Y:S01]  /*5ee0*/  BSSY B1, `(.L_x_6214) ;  /* 0x000000d000017945 */ /* 0x000fe20003800000 */
[----:B------:R-:W-:Y:S05]  /*5ef0*/  @P0 BRA `(.L_x_6215) ;  /* 0x000000b000000947 */ /* 0x000fea0003800000 */
        /* <DEDUP_REMOVED lines=11> */
.L_x_6215:
[----:B------:R-:W-:Y:S05]  /*5fb0*/  BSYNC B1 ;  /* 0x0000000000017941 */ /* 0x000fea0003800000 */
.L_x_6214:
[----:B------:R-:W-:Y:S05]  /*5fc0*/  BRA.DIV ~URZ, `(.L_x_6216) ;  /* 0x00004a127f007947 */ /* 0x000fea000b800000 */
[----:B------:R-:W5:Y:S04]  /*5fd0*/  SHFL.IDX PT, R226, R215, RZ, 0x1f ;  /* 0x00001fffd7e27589 */ /* 0x000f6800000e0000 */
[----:B------:R-:W3:Y:S04]  /*5fe0*/  SHFL.IDX PT, R217, R213, RZ, 0x1f ;  /* 0x00001fffd5d97589 */ /* 0x000ee800000e0000 */
[----:B0-----:R-:W0:Y:S04]  /*5ff0*/  SHFL.IDX PT, R218, R23, RZ, 0x1f ;  /* 0x00001fff17da7589 */ /* 0x001e2800000e0000 */
[----:B------:R-:W4:Y:S04]  /*6000*/  SHFL.DOWN PT, R220, R23, 0x1, 0x1f ;  /* 0x08201f0017dc7f89 */ /* 0x000f2800000e0000 */
[----:B------:R-:W2:Y:S04]  /*6010*/  SHFL.IDX PT, R219, R22, RZ, 0x1f ;  /* 0x00001fff16db7589 */ /* 0x000ea800000e0000 */
[----:B------:R-:W1:Y:S04]  /*6020*/  SHFL.DOWN PT, R223, R22, 0x1, 0x1f ;  /* 0x08201f0016df7f89 */ /* 0x000e6800000e0000 */
[----:B------:R-:W0:Y:S01]  /*6030*/  SHFL.IDX PT, R227, R12, RZ, 0x1f ;  /* 0x00001fff0ce37589 */ /* 0x000e2200000e0000 */
[----:B-1---5:R-:W-:-:S02]  /*6040*/  FMUL.FTZ R16, R15, R226 ;  /* 0x000000e20f107220 */ /* 0x022fc40000410000 */
[-C--:B------:R-:W-:Y:S01]  /*6050*/  FMUL.FTZ R224, R14, R226.reuse ;  /* 0x000000e20ee07220 */ /* 0x080fe20000410000 */
[----:B------:R-:W1:Y:S01]  /*6060*/  SHFL.IDX PT, R229, R14, RZ, 0x1f ;  /* 0x00001fff0ee57589 */ /* 0x000e6200000e0000 */
[-C--:B------:R-:W-:Y:S02]  /*6070*/  FMUL.FTZ R222, R12, R226.reuse ;  /* 0x000000e20cde7220 */ /* 0x080fe40000410000 */
[----:B---3--:R-:W-:Y:S01]  /*6080*/  FFMA.FTZ R224, R15, R217, R224 ;  /* 0x000000d90fe07223 */ /* 0x008fe200000100e0 */
[----:B------:R-:W3:Y:S01]  /*6090*/  SHFL.IDX PT, R19, R15, RZ, 0x1f ;  /* 0x00001fff0f137589 */ /* 0x000ee200000e0000 */
[----:B------:R-:W-:-:S03]  /*60a0*/  FMUL.FTZ R226, R13, R226 ;  /* 0x000000e20de27220 */ /* 0x000fc60000410000 */
[----:B------:R-:W0:Y:S04]  /*60b0*/  SHFL.IDX PT, R228, R13, RZ, 0x1f ;  /* 0x00001fff0de47589 */ /* 0x000e2800000e0000 */
[----:B------:R5:W0:Y:S04]  /*60c0*/  SHFL.DOWN PT, R221, R213, 0x1, 0x1f ;  /* 0x08201f00d5dd7f89 */ /* 0x000a2800000e0000 */
[----:B------:R1:W0:Y:S01]  /*60d0*/  SHFL.DOWN PT, R225, R215, 0x1, 0x1f ;  /* 0x08201f00d7e17f89 */ /* 0x00022200000e0000 */
[-C--:B--2-45:R-:W-:Y:S02]  /*60e0*/  FMUL.FTZ R213, R12, R217.reuse ;  /* 0x000000d90cd57220 */ /* 0x0b4fe40000410000 */
[----:B-1----:R-:W-:-:S02]  /*60f0*/  FFMA.FTZ R215, R14, R217, -R16 ;  /* 0x000000d90ed77223 */ /* 0x002fc40000010810 */
.L_x_6240:
[----:B------:R1:W2:Y:S01]  /*6100*/  LDS.128 R20, [R184+0xcc0] ;  /* 0x000cc000b8147984 */ /* 0x0002a20000000c00 */
[----:B------:R-:W-:Y:S01]  /*6110*/  ISETP.NE.AND P0, PT, R124, 0x1f, PT ;  /* 0x0000001f7c00780c */ /* 0x000fe20003f05270 */
[----:B------:R-:W-:Y:S01]  /*6120*/  BSSY B1, `(.L_x_6217) ;  /* 0x000000f000017945 */ /* 0x000fe20003800000 */
[----:B0-----:R-:W-:-:S02]  /*6130*/  MOV R16, R227 ;  /* 0x000000e300107202 */ /* 0x001fc40000000f00 */
        /* <DEDUP_REMOVED lines=13> */
.L_x_6218:
[----:B-1----:R-:W-:Y:S05]  /*6210*/  BSYNC B1 ;  /* 0x0000000000017941 */ /* 0x002fea0003800000 */
.L_x_6217:
        /* <DEDUP_REMOVED lines=16> */
.L_x_6197:
[----:B--2---:R-:W-:Y:S05]  /*6320*/  BSYNC B0 ;  /* 0x0000000000007941 */ /* 0x004fea0003800000 */
.L_x_6196:
[----:B------:R-:W-:Y:S01]  /*6330*/  WARPSYNC 0xffffffff ;  /* 0xffffffff00007948 */ /* 0x000fe20003800000 */
[----:B------:R-:W-:Y:S01]  /*6340*/  BAR.SYNC.DEFER_BLOCKING 0x0 ;  /* 0x0000000000007b1d */ /* 0x000fe20000010000 */
[----:B------:R-:W-:-:S02]  /*6350*/  ISETP.NE.AND P2, PT, R124, RZ, PT ;  /* 0x000000ff7c00720c */ /* 0x000fc40003f45270 */
[----:B------:R-:W-:Y:S02]  /*6360*/  PRMT R217, RZ, 0x5410, R6 ;  /* 0x00005410ffd97816 */ /* 0x000fe40000000006 */
[C---:B------:R-:W-:Y:S01]  /*6370*/  ISETP.GT.AND P0, PT, R122.reuse, 0x1e, PT ;  /* 0x0000001e7a00780c */ /* 0x040fe20003f04270 */
[----:B------:R-:W-:Y:S01]  /*6380*/  BSSY B0, `(.L_x_6219) ;  /* 0x00001f3000007945 */ /* 0x000fe20003800000 */
[----:B------:R-:W-:Y:S01]  /*6390*/  ISETP.NE.AND P1, PT, R122, RZ, PT ;  /* 0x000000ff7a00720c */ /* 0x000fe20003f25270 */
[----:B01----:R-:W0:Y:S06]  /*63a0*/  LDS.64 R16, [R124.X16+0xcb8] ;  /* 0x000cb8007c107984 */ /* 0x003e2c000000ca00 */
        /* <DEDUP_REMOVED lines=74> */
[----:B------:R-:W-:Y:S02]  /*6850*/  FMUL.FTZ R142, R142, -R119 ;  /* 0x800000778e8e7220 */ /* 0x000fe40000410000 */
[----:B------:R-:W-:-:S02]  /*6860*/  FFMA.FTZ R121, R51, -R34, RZ ;  /* 0x8000002233797223 */ /* 0x000fc400000100ff */
[----:B------:R-:W-:Y:S02]  /*6870*/  FFMA.FTZ R32, R143, R119, R32 ;  /* 0x000000778f207223 */ /* 0x000fe40000010020 */
[----:B------:R-:W-:Y:S02]  /*6880*/  FFMA.FTZ R123, R47, R196, R123 ;  /* 0x000000c42f7b7223 */ /* 0x000fe4000001007b */
[----:B------:R-:W-:Y:S02]  /*6890*/  FFMA.FTZ R142, R143, R117, -R142 ;  /* 0x000000758f8e7223 */ /* 0x000fe4000001088e */
[----:B------:R-:W-:Y:S02]  /*68a0*/  FFMA.FTZ R121, R50, -R35, R121 ;  /* 0x8000002332797223 */ /* 0x000fe40000010079 */
[----:B------:R-:W-:Y:S02]  /*68b0*/  FADD.FTZ R163, -R163, R32 ;  /* 0x00000020a3a37221 */ /* 0x000fe40000010100 */
[----:B------:R-:W-:-:S02]  /*68c0*/  FFMA.FTZ R123, R46, R199, R123 ;  /* 0x000000c72e7b7223 */ /* 0x000fc4000001007b */
[----:B------:R-:W-:Y:S02]  /*68d0*/  FADD.FTZ R179, R179, R142 ;  /* 0x0000008eb3b37221 */ /* 0x000fe40000010000 */
[----:B------:R-:W-:Y:S02]  /*68e0*/  FFMA.FTZ R121, R49, -R186, R121 ;  /* 0x800000ba31797223 */ /* 0x000fe40000010079 */
[C---:B-1----:R-:W-:Y:S02]  /*68f0*/  FMUL.FTZ R12, R144.reuse, -R163 ;  /* 0x800000a3900c7220 */ /* 0x042fe40000410000 */
[----:B------:R-:W-:Y:S02]  /*6900*/  FFMA.FTZ R123, R45, R200, R123 ;  /* 0x000000c82d7b7223 */ /* 0x000fe4000001007b */
[----:B------:R-:W-:Y:S02]  /*6910*/  FMUL.FTZ R144, R144, -R179 ;  /* 0x800000b390907220 */ /* 0x000fe40000410000 */
[----:B------:R-:W-:-:S02]  /*6920*/  FFMA.FTZ R13, R48, -R187, R121 ;  /* 0x800000bb300d7223 */ /* 0x000fc40000010079 */
[C---:B------:R-:W-:Y:S02]  /*6930*/  FFMA.FTZ R121, R145.reuse, R179, -R12 ;  /* 0x000000b391797223 */ /* 0x040fe4000001080c */
[----:B------:R-:W-:Y:S02]  /*6940*/  FFMA.FTZ R12, R44, R201, R123 ;  /* 0x000000c92c0c7223 */ /* 0x000fe4000001007b */
[----:B------:R-:W-:Y:S02]  /*6950*/  FFMA.FTZ R123, R145, R163, R144 ;  /* 0x000000a3917b7223 */ /* 0x000fe40000010090 */
[----:B------:R-:W-:Y:S02]  /*6960*/  FFMA.FTZ R13, R47, -R188, R13 ;  /* 0x800000bc2f0d7223 */ /* 0x000fe4000001000d */
[----:B------:R-:W-:Y:S02]  /*6970*/  FADD.FTZ R121, R180, R121 ;  /* 0x00000079b4797221 */ /* 0x000fe40000010000 */
[----:B------:R-:W-:-:S02]  /*6980*/  FADD.FTZ R123, -R164, R123 ;  /* 0x0000007ba47b7221 */ /* 0x000fc40000010100 */
[----:B------:R-:W-:Y:S02]  /*6990*/  FFMA.FTZ R14, R43, R202, R12 ;  /* 0x000000ca2b0e7223 */ /* 0x000fe4000001000c */
[----:B------:R-:W-:Y:S02]  /*69a0*/  FFMA.FTZ R13, R46, -R189, R13 ;  /* 0x800000bd2e0d7223 */ /* 0x000fe4000001000d */
[C---:B------:R-:W-:Y:S02]  /*69b0*/  FMUL.FTZ R12, R146.reuse, -R121 ;  /* 0x80000079920c7220 */ /* 0x040fe40000410000 */
[----:B------:R-:W-:Y:S02]  /*69c0*/  FMUL.FTZ R146, R146, -R123 ;  /* 0x8000007b92927220 */ /* 0x000fe40000410000 */
[----:B------:R-:W-:Y:S02]  /*69d0*/  FFMA.FTZ R14, R42, R205, R14 ;  /* 0x000000cd2a0e7223 */ /* 0x000fe4000001000e */
[----:B------:R-:W-:-:S02]  /*69e0*/  FFMA.FTZ R13, R45, -R190, R13 ;  /* 0x800000be2d0d7223 */ /* 0x000fc4000001000d */
[C---:B------:R-:W-:Y:S02]  /*69f0*/  FFMA.FTZ R12, R147.reuse, R123, R12 ;  /* 0x0000007b930c7223 */ /* 0x040fe4000001000c */
[----:B------:R-:W-:Y:S02]  /*6a00*/  FFMA.FTZ R146, R147, R121, -R146 ;  /* 0x0000007993927223 */ /* 0x000fe40000010892 */
[----:B------:R-:W-:Y:S02]  /*6a10*/  FFMA.FTZ R14, R41, R204, R14 ;  /* 0x000000cc290e7223 */ /* 0x000fe4000001000e */
[----:B------:R-:W-:Y:S02]  /*6a20*/  FFMA.FTZ R13, R44, -R191, R13 ;  /* 0x800000bf2c0d7223 */ /* 0x000fe4000001000d */
[----:B------:R-:W-:Y:S02]  /*6a30*/  FADD.FTZ R165, -R165, R12 ;  /* 0x0000000ca5a57221 */ /* 0x000fe40000010100 */
[----:B------:R-:W-:-:S02]  /*6a40*/  FADD.FTZ R181, R181, R146 ;  /* 0x00000092b5b57221 */ /* 0x000fc40000010000 */
[----:B------:R-:W-:Y:S02]  /*6a50*/  FFMA.FTZ R14, R40, R207, R14 ;  /* 0x000000cf280e7223 */ /* 0x000fe4000001000e */
[----:B------:R-:W-:Y:S02]  /*6a60*/  FFMA.FTZ R13, R43, -R192, R13 ;  /* 0x800000c02b0d7223 */ /* 0x000fe4000001000d */
[C---:B------:R-:W-:Y:S02]  /*6a70*/  FMUL.FTZ R12, R148.reuse, -R165 ;  /* 0x800000a5940c7220 */ /* 0x040fe40000410000 */
[----:B------:R-:W-:Y:S02]  /*6a80*/  FMUL.FTZ R148, R148, -R181 ;  /* 0x800000b594947220 */ /* 0x000fe40000410000 */
[----:B------:R-:W-:Y:S02]  /*6a90*/  FFMA.FTZ R14, R39, R210, R14 ;  /* 0x000000d2270e7223 */ /* 0x000fe4000001000e */
[----:B------:R-:W-:-:S02]  /*6aa0*/  FFMA.FTZ R13, R42, -R193, R13 ;  /* 0x800000c12a0d7223 */ /* 0x000fc4000001000d */
[----:B------:R-:W-:Y:S02]  /*6ab0*/  FMUL.FTZ R127, R31, R168 ;  /* 0x000000a81f7f7220 */ /* 0x000fe40000410000 */
[C---:B------:R-:W-:Y:S02]  /*6ac0*/  FFMA.FTZ R129, R149.reuse, R165, R148 ;  /* 0x000000a595817223 */ /* 0x040fe40000010094 */
[----:B------:R-:W-:Y:S02]  /*6ad0*/  FFMA.FTZ R125, R149, R181, -R12 ;  /* 0x000000b5957d7223 */ /* 0x000fe4000001080c */
[----:B------:R-:W-:Y:S02]  /*6ae0*/  FFMA.FTZ R14, R38, R209, R14 ;  /* 0x000000d1260e7223 */ /* 0x000fe4000001000e */
[----:B------:R-:W-:Y:S02]  /*6af0*/  FFMA.FTZ R13, R41, -R194, R13 ;  /* 0x800000c2290d7223 */ /* 0x000fe4000001000d */
[----:B------:R-:W-:-:S02]  /*6b00*/  FFMA.FTZ R32, R30, R152, -R127 ;  /* 0x000000981e207223 */ /* 0x000fc4000001087f */
[----:B------:R-:W-:Y:S02]  /*6b10*/  FADD.FTZ R129, -R166, R129 ;  /* 0x00000081a6817221 */ /* 0x000fe40000010100 */
[----:B------:R-:W-:Y:S02]  /*6b20*/  FADD.FTZ R125, R182, R125 ;  /* 0x0000007db67d7221 */ /* 0x000fe40000010000 */
[----:B------:R-:W-:Y:S02]  /*6b30*/  FFMA.FTZ R14, R37, R216, R14 ;  /* 0x000000d8250e7223 */ /* 0x000fe4000001000e */
[----:B------:R-:W-:Y:S02]  /*6b40*/  FFMA.FTZ R13, R40, -R208, R13 ;  /* 0x800000d0280d7223 */ /* 0x000fe4000001000d */
[----:B------:R-:W-:Y:S02]  /*6b50*/  FMUL.FTZ R15, R31, R152 ;  /* 0x000000981f0f7220 */ /* 0x000fe40000410000 */
[----:B------:R-:W-:-:S02]  /*6b60*/  FMUL.FTZ R127, R211, R32 ;  /* 0x00000020d37f7220 */ /* 0x000fc40000410000 */
[C---:B------:R-:W-:Y:S02]  /*6b70*/  FMUL.FTZ R32, R150.reuse, -R129 ;  /* 0x8000008196207220 */ /* 0x040fe40000410000 */
[----:B------:R-:W-:Y:S02]  /*6b80*/  FMUL.FTZ R150, R150, -R125 ;  /* 0x8000007d96967220 */ /* 0x000fe40000410000 */
[----:B------:R-:W-:Y:S02]  /*6b90*/  FFMA.FTZ R14, R36, R185, R14 ;  /* 0x000000b9240e7223 */ /* 0x000fe4000001000e */
[----:B------:R-:W-:Y:S02]  /*6ba0*/  FFMA.FTZ R13, R39, -R206, R13 ;  /* 0x800000ce270d7223 */ /* 0x000fe4000001000d */
[----:B------:R-:W-:Y:S02]  /*6bb0*/  FFMA.FTZ R185, -R68, R132, R185 ;  /* 0x0000008444b97223 */ /* 0x000fe400000101b9 */
[----:B------:R-:W-:-:S02]  /*6bc0*/  FFMA.FTZ R130, R30, R168, R15 ;  /* 0x000000a81e827223 */ /* 0x000fc4000001000f */
[----:B------:R-:W-:Y:S02]  /*6bd0*/  FMUL.FTZ R133, R31, R18 ;  /* 0x000000121f857220 */ /* 0x000fe40000410000 */
[----:B------:R-:W-:Y:S02]  /*6be0*/  FFMA.FTZ R150, R151, R129, R150 ;  /* 0x0000008197967223 */ /* 0x000fe40000010096 */
[----:B------:R-:W-:Y:S02]  /*6bf0*/  FFMA.FTZ R13, R38, -R212, R13 ;  /* 0x800000d4260d7223 */ /* 0x000fe4000001000d */
[----:B------:R-:W-:Y:S02]  /*6c00*/  FFMA.FTZ R127, R185, R130, R127 ;  /* 0x00000082b97f7223 */ /* 0x000fe4000001007f */
[----:B------:R-:W-:Y:S02]  /*6c10*/  FMUL.FTZ R152, R68, R152 ;  /* 0x0000009844987220 */ /* 0x000fe40000410000 */
[----:B------:R-:W-:-:S02]  /*6c20*/  FFMA.FTZ R133, R30, R16, -R133 ;  /* 0x000000101e857223 */ /* 0x000fc40000010885 */
[----:B------:R-:W-:Y:S02]  /*6c30*/  FFMA.FTZ R32, R151, R125, -R32 ;  /* 0x0000007d97207223 */ /* 0x000fe40000010820 */
[----:B------:R-:W-:Y:S02]  /*6c40*/  FADD.FTZ R167, -R167, R150 ;  /* 0x00000096a7a77221 */ /* 0x000fe40000010100 */
[----:B------:R-:W-:Y:S02]  /*6c50*/  FMUL.FTZ R12, R68, R168 ;  /* 0x000000a8440c7220 */ /* 0x000fe40000410000 */
[----:B------:R-:W-:Y:S02]  /*6c60*/  FFMA.FTZ R13, R37, -R214, R13 ;  /* 0x800000d6250d7223 */ /* 0x000fe4000001000d */
[----:B------:R-:W-:Y:S01]  /*6c70*/  FFMA.FTZ R168, R132, R168, R127 ;  /* 0x000000a884a87223 */ /* 0x000fe2000001007f */
[----:B------:R-:W-:Y:S01]  /*6c80*/  PRMT R127, RZ, 0x5410, R8 ;  /* 0x00005410ff7f7816 */ /* 0x000fe20000000008 */
[----:B------:R-:W-:-:S02]  /*6c90*/  FMUL.FTZ R131, R211, R152 ;  /* 0x00000098d3837220 */ /* 0x000fc40000410000 */
[----:B------:R-:W-:Y:S02]  /*6ca0*/  FMUL.FTZ R147, R214, R133 ;  /* 0x00000085d6937220 */ /* 0x000fe40000410000 */
[----:B------:R-:W-:Y:S01]  /*6cb0*/  FADD.FTZ R183, R183, R32 ;  /* 0x00000020b7b77221 */ /* 0x000fe20000010000 */
[----:B------:R-:W-:Y:S01]  /*6cc0*/  PRMT R32, RZ, 0x7610, R8 ;  /* 0x00007610ff207816 */ /* 0x000fe20000000008 */
[----:B------:R-:W-:Y:S02]  /*6cd0*/  FMUL.FTZ R133, R98, R167 ;  /* 0x000000a762857220 */ /* 0x000fe40000410000 */
[----:B------:R-:W-:Y:S02]  /*6ce0*/  FFMA.FTZ R15, R36, -R211, R13 ;  /* 0x800000d3240f7223 */ /* 0x000fe4000001000d */
[----:B------:R-:W-:Y:S02]  /*6cf0*/  FADD.FTZ R52, R12, R52 ;  /* 0x000000340c347221 */ /* 0x000fe40000010000 */
[----:B------:R-:W-:-:S02]  /*6d00*/  FMUL.FTZ R13, R211, R12 ;  /* 0x0000000cd30d7220 */ /* 0x000fc40000410000 */
[----:B------:R-:W-:Y:S02]  /*6d10*/  FFMA.FTZ R12, R185, R12, R131 ;  /* 0x0000000cb90c7223 */ /* 0x000fe40000010083 */
[----:B------:R-:W-:Y:S02]  /*6d20*/  FFMA.FTZ R131, -R98, R127, R198 ;  /* 0x0000007f62837223 */ /* 0x000fe400000101c6 */
[----:B------:R-:W-:Y:S02]  /*6d30*/  FMUL.FTZ R138, R96, R129 ;  /* 0x00000081608a7220 */ /* 0x000fe40000410000 */
[----:B------:R-:W-:Y:S02]  /*6d40*/  FMUL.FTZ R130, R98, R183 ;  /* 0x000000b762827220 */ /* 0x000fe40000410000 */
[----:B------:R-:W-:Y:S02]  /*6d50*/  FMUL.FTZ R134, R34, R133 ;  /* 0x0000008522867220 */ /* 0x000fe40000410000 */
[----:B------:R-:W-:-:S02]  /*6d60*/  FMUL.FTZ R141, R70, R16 ;  /* 0x00000010468d7220 */ /* 0x000fc40000410000 */
[C---:B------:R-:W-:Y:S02]  /*6d70*/  FFMA.FTZ R195, -R96.reuse, R32, R195 ;  /* 0x0000002060c37223 */ /* 0x040fe400000101c3 */
[----:B------:R-:W-:Y:S02]  /*6d80*/  FMUL.FTZ R132, R96, R125 ;  /* 0x0000007d60847220 */ /* 0x000fe40000410000 */
[----:B------:R-:W-:Y:S02]  /*6d90*/  FMUL.FTZ R135, R35, R138 ;  /* 0x0000008a23877220 */ /* 0x000fe40000410000 */
[----:B------:R-:W-:Y:S02]  /*6da0*/  FFMA.FTZ R134, R131, R130, R134 ;  /* 0x0000008283867223 */ /* 0x000fe40000010086 */
[C---:B------:R-:W-:Y:S02]  /*6db0*/  FMUL.FTZ R139, R70.reuse, R18 ;  /* 0x00000012468b7220 */ /* 0x040fe40000410000 */
[----:B------:R-:W-:-:S02]  /*6dc0*/  FFMA.FTZ R216, -R70, R137, R216 ;  /* 0x0000008946d87223 */ /* 0x000fc400000101d8 */
[C---:B------:R-:W-:Y:S02]  /*6dd0*/  FMUL.FTZ R136, R214.reuse, R141 ;  /* 0x0000008dd6887220 */ /* 0x040fe40000410000 */
[----:B------:R-:W-:Y:S02]  /*6de0*/  FFMA.FTZ R135, R195, R132, R135 ;  /* 0x00000084c3877223 */ /* 0x000fe40000010087 */
[----:B------:R-:W-:Y:S02]  /*6df0*/  FADD.FTZ R134, RZ, R134 ;  /* 0x00000086ff867221 */ /* 0x000fe40000010000 */
[----:B------:R-:W-:Y:S02]  /*6e00*/  FADD.FTZ R53, R139, R53 ;  /* 0x000000358b357221 */ /* 0x000fe40000010000 */
[-C--:B------:R-:W-:Y:S02]  /*6e10*/  FMUL.FTZ R214, R214, R139.reuse ;  /* 0x0000008bd6d67220 */ /* 0x080fe40000410000 */
[----:B------:R-:W-:-:S02]  /*6e20*/  FFMA.FTZ R139, R216, R139, R136 ;  /* 0x0000008bd88b7223 */ /* 0x000fc40000010088 */
[----:B------:R-:W-:Y:S02]  /*6e30*/  FMUL.FTZ R140, R35, R132 ;  /* 0x00000084238c7220 */ /* 0x000fe40000410000 */
[----:B------:R-:W-:Y:S02]  /*6e40*/  FMUL.FTZ R136, R34, R130 ;  /* 0x0000008222887220 */ /* 0x000fe40000410000 */
[----:B------:R-:W-:Y:S01]  /*6e50*/  FADD.FTZ R135, R134, R135 ;  /* 0x0000008786877221 */ /* 0x000fe20000010000 */
[--C-:B------:R-:W-:Y:S01]  /*6e60*/  PRMT R134, RZ, 0x5410, R9.reuse ;  /* 0x00005410ff867816 */ /* 0x100fe20000000009 */
[C---:B------:R-:W-:Y:S02]  /*6e70*/  FMUL.FTZ R143, R94.reuse, R165 ;  /* 0x000000a55e8f7220 */ /* 0x040fe40000410000 */
[----:B------:R-:W-:Y:S02]  /*6e80*/  FFMA.FTZ R142, R195, R138, -R140 ;  /* 0x0000008ac38e7223 */ /* 0x000fe4000001088c */
[----:B------:R-:W-:Y:S01]  /*6e90*/  FFMA.FTZ R133, R131, R133, -R136 ;  /* 0x0000008583857223 */ /* 0x000fe20000010888 */
[----:B------:R-:W-:Y:S01]  /*6ea0*/  PRMT R136, RZ, 0x7610, R9 ;  /* 0x00007610ff887816 */ /* 0x000fe20000000009 */
[----:B------:R-:W-:-:S02]  /*6eb0*/  FMUL.FTZ R138, R94, R181 ;  /* 0x000000b55e8a7220 */ /* 0x000fc40000410000 */
[----:B------:R-:W-:Y:S02]  /*6ec0*/  FMUL.FTZ R140, R92, R121 ;  /* 0x000000795c8c7220 */ /* 0x000fe40000410000 */
[----:B------:R-:W-:Y:S02]  /*6ed0*/  FFMA.FTZ R197, -R94, R134, R197 ;  /* 0x000000865ec57223 */ /* 0x000fe400000101c5 */
[C---:B------:R-:W-:Y:S02]  /*6ee0*/  FMUL.FTZ R144, R186.reuse, R143 ;  /* 0x0000008fba907220 */ /* 0x040fe40000410000 */
[----:B------:R-:W-:Y:S02]  /*6ef0*/  FMUL.FTZ R146, R186, R138 ;  /* 0x0000008aba927220 */ /* 0x000fe40000410000 */
[C---:B------:R-:W-:Y:S02]  /*6f00*/  FFMA.FTZ R203, -R92.reuse, R136, R203 ;  /* 0x000000885ccb7223 */ /* 0x040fe400000101cb */
[----:B------:R-:W-:-:S02]  /*6f10*/  FMUL.FTZ R148, R92, R123 ;  /* 0x0000007b5c947220 */ /* 0x000fc40000410000 */
        /* <DEDUP_REMOVED lines=17> */
[----:B------:R-:W-:Y:S02]  /*7030*/  FFMA.FTZ R13, R185, R152, -R13 ;  /* 0x00000098b90d7223 */ /* 0x000fe4000001080d */
        /* <DEDUP_REMOVED lines=8> */
[----:B------:R-:W-:Y:S02]  /*70c0*/  FADD.FTZ R145, R145, R148 ;  /* 0x0000009491917221 */ /* 0x000fe40000010000 */
[-C--:B------:R-:W-:Y:S02]  /*70d0*/  FFMA.FTZ R146, R199, R144.reuse, R149 ;  /* 0x00000090c7927223 */ /* 0x080fe40000010095 */
[----:B------:R-:W-:Y:S01]  /*70e0*/  FADD.FTZ R150, R143, R150 ;  /* 0x000000968f967221 */ /* 0x000fe20000010000 */
[--C-:B------:R-:W-:Y:S01]  /*70f0*/  PRMT R143, RZ, 0x5410, R11.reuse ;  /* 0x00005410ff8f7816 */ /* 0x100fe2000000000b */
[----:B------:R-:W-:Y:S02]  /*7100*/  FMUL.FTZ R151, R189, R144 ;  /* 0x00000090bd977220 */ /* 0x000fe40000410000 */
[----:B------:R-:W-:Y:S01]  /*7110*/  FADD.FTZ R148, R145, R146 ;  /* 0x0000009291947221 */ /* 0x000fe20000010000 */
[----:B------:R-:W-:Y:S01]  /*7120*/  PRMT R146, RZ, 0x7610, R11 ;  /* 0x00007610ff927816 */ /* 0x000fe2000000000b */
[----:B------:R-:W-:-:S02]  /*7130*/  FMUL.FTZ R145, R86, R177 ;  /* 0x000000b156917220 */ /* 0x000fc40000410000 */
[----:B------:R-:W-:Y:S02]  /*7140*/  FFMA.FTZ R151, R199, R152, -R151 ;  /* 0x00000098c7977223 */ /* 0x000fe40000010897 */
[C---:B------:R-:W-:Y:S02]  /*7150*/  FFMA.FTZ R200, -R86.reuse, R143, R200 ;  /* 0x0000008f56c87223 */ /* 0x040fe400000101c8 */
[----:B------:R-:W-:Y:S02]  /*7160*/  FMUL.FTZ R149, R86, R161 ;  /* 0x000000a156957220 */ /* 0x000fe40000410000 */
[----:B------:R-:W-:Y:S02]  /*7170*/  FMUL.FTZ R152, R190, R145 ;  /* 0x00000091be987220 */ /* 0x000fe40000410000 */
[----:B------:R-:W-:Y:S02]  /*7180*/  FADD.FTZ R150, R150, R151 ;  /* 0x0000009796967221 */ /* 0x000fe40000010000 */
[----:B------:R-:W-:-:S02]  /*7190*/  FFMA.FTZ R151, R200, R149, -R152 ;  /* 0x00000095c8977223 */ /* 0x000fc40000010898 */
[----:B------:R-:W-:Y:S02]  /*71a0*/  FMUL.FTZ R149, R190, R149 ;  /* 0x00000095be957220 */ /* 0x000fe40000410000 */
[C---:B------:R-:W-:Y:S02]  /*71b0*/  FMUL.FTZ R152, R84.reuse, R115 ;  /* 0x0000007354987220 */ /* 0x040fe40000410000 */
[----:B------:R-:W-:Y:S02]  /*71c0*/  FMUL.FTZ R155, R31, R16 ;  /* 0x000000101f9b7220 */ /* 0x000fe40000410000 */
[C---:B------:R-:W-:Y:S02]  /*71d0*/  FFMA.FTZ R201, -R84.reuse, R146, R201 ;  /* 0x0000009254c97223 */ /* 0x040fe400000101c9 */
[----:B------:R-:W-:Y:S02]  /*71e0*/  FMUL.FTZ R16, R84, R33 ;  /* 0x0000002154107220 */ /* 0x000fe40000410000 */
[----:B------:R-:W-:-:S02]  /*71f0*/  FFMA.FTZ R149, R200, R145, R149 ;  /* 0x00000091c8957223 */ /* 0x000fc40000010095 */
[----:B------:R-:W-:Y:S02]  /*7200*/  FMUL.FTZ R153, R191, R152 ;  /* 0x00000098bf997220 */ /* 0x000fe40000410000 */
[----:B------:R-:W-:Y:S02]  /*7210*/  FFMA.FTZ R156, R30, R18, R155 ;  /* 0x000000121e9c7223 */ /* 0x000fe4000001009b */
[----:B------:R-:W-:Y:S02]  /*7220*/  FADD.FTZ R148, R148, R149 ;  /* 0x0000009594947221 */ /* 0x000fe40000010000 */
[-C--:B------:R-:W-:Y:S02]  /*7230*/  FFMA.FTZ R153, R201, R16.reuse, R153 ;  /* 0x00000010c9997223 */ /* 0x080fe40000010099 */
[----:B------:R-:W-:Y:S02]  /*7240*/  FFMA.FTZ R141, R216, R141, -R214 ;  /* 0x0000008dd88d7223 */ /* 0x000fe400000108d6 */
[----:B------:R-:W-:-:S02]  /*7250*/  FMUL.FTZ R155, R191, R16 ;  /* 0x00000010bf9b7220 */ /* 0x000fc40000410000 */
[----:B------:R-:W-:Y:S01]  /*7260*/  FFMA.FTZ R216, R216, R156, R147 ;  /* 0x0000009cd8d87223 */ /* 0x000fe20000010093 */
[--C-:B------:R-:W-:Y:S01]  /*7270*/  PRMT R147, RZ, 0x5410, R4.reuse ;  /* 0x00005410ff937816 */ /* 0x100fe20000000004 */
[----:B------:R-:W-:Y:S01]  /*7280*/  FADD.FTZ R153, R148, R153 ;  /* 0x0000009994997221 */ /* 0x000fe20000010000 */
[----:B------:R-:W-:Y:S01]  /*7290*/  PRMT R148, RZ, 0x7610, R4 ;  /* 0x00007610ff947816 */ /* 0x000fe20000000004 */
[----:B------:R-:W-:Y:S02]  /*72a0*/  FADD.FTZ R151, R150, R151 ;  /* 0x0000009796977221 */ /* 0x000fe40000010000 */
[----:B------:R-:W-:Y:S02]  /*72b0*/  FMUL.FTZ R149, R82, R175 ;  /* 0x000000af52957220 */ /* 0x000fe40000410000 */
[----:B------:R-:W-:Y:S02]  /*72c0*/  FFMA.FTZ R152, R201, R152, -R155 ;  /* 0x00000098c9987223 */ /* 0x000fe4000001089b */
[----:B------:R-:W-:-:S02]  /*72d0*/  FMUL.FTZ R150, R80, R21 ;  /* 0x0000001550967220 */ /* 0x000fc40000410000 */
[C---:B------:R-:W-:Y:S02]  /*72e0*/  FMUL.FTZ R155, R82.reuse, R159 ;  /* 0x0000009f529b7220 */ /* 0x040fe40000410000 */
[----:B------:R-:W-:Y:S02]  /*72f0*/  FFMA.FTZ R202, -R82, R147, R202 ;  /* 0x0000009352ca7223 */ /* 0x000fe400000101ca */
[----:B------:R-:W-:Y:S02]  /*7300*/  FMUL.FTZ R158, R192, R149 ;  /* 0x00000095c09e7220 */ /* 0x000fe40000410000 */
[C---:B------:R-:W-:Y:S02]  /*7310*/  FFMA.FTZ R205, -R80.reuse, R148, R205 ;  /* 0x0000009450cd7223 */ /* 0x040fe400000101cd */
[----:B------:R-:W-:Y:S02]  /*7320*/  FMUL.FTZ R160, R80, R23 ;  /* 0x0000001750a07220 */ /* 0x000fe40000410000 */
[----:B------:R-:W-:-:S02]  /*7330*/  FMUL.FTZ R162, R193, R150 ;  /* 0x00000096c1a27220 */ /* 0x000fc40000410000 */
[-C--:B------:R-:W-:Y:S02]  /*7340*/  FMUL.FTZ R156, R192, R155.reuse ;  /* 0x0000009bc09c7220 */ /* 0x080fe40000410000 */
[C---:B------:R-:W-:Y:S02]  /*7350*/  FFMA.FTZ R158, R202.reuse, R155, -R158 ;  /* 0x0000009bca9e7223 */ /* 0x040fe4000001089e */
[----:B------:R-:W-:Y:S01]  /*7360*/  FADD.FTZ R155, R151, R152 ;  /* 0x00000098979b7221 */ /* 0x000fe20000010000 */
[----:B------:R-:W-:Y:S01]  /*7370*/  PRMT R151, RZ, 0x5410, R5 ;  /* 0x00005410ff977816 */ /* 0x000fe20000000005 */
[-C--:B------:R-:W-:Y:S02]  /*7380*/  FFMA.FTZ R171, R205, R160.reuse, -R162 ;  /* 0x000000a0cdab7223 */ /* 0x080fe400000108a2 */
[----:B------:R-:W-:Y:S02]  /*7390*/  FFMA.FTZ R156, R202, R149, R156 ;  /* 0x00000095ca9c7223 */ /* 0x000fe4000001009c */
[----:B------:R-:W-:-:S02]  /*73a0*/  FMUL.FTZ R160, R193, R160 ;  /* 0x000000a0c1a07220 */ /* 0x000fc40000410000 */
[C---:B------:R-:W-:Y:S02]  /*73b0*/  FMUL.FTZ R152, R78.reuse, R173 ;  /* 0x000000ad4e987220 */ /* 0x040fe40000410000 */
[----:B------:R-:W-:Y:S02]  /*73c0*/  FADD.FTZ R156, R153, R156 ;  /* 0x0000009c999c7221 */ /* 0x000fe40000010000 */
        /* <DEDUP_REMOVED lines=11> */
[C---:B------:R-:W-:Y:S02]  /*7480*/  FFMA.FTZ R207, -R76.reuse, R156, R207 ;  /* 0x0000009c4ccf7223 */ /* 0x040fe400000101cf */
[----:B------:R-:W-:Y:S02]  /*7490*/  FMUL.FTZ R155, R76, R17 ;  /* 0x000000114c9b7220 */ /* 0x000fe40000410000 */
[C---:B------:R-:W-:Y:S02]  /*74a0*/  FMUL.FTZ R164, R208.reuse, R162 ;  /* 0x000000a2d0a47220 */ /* 0x040fe40000410000 */
[----:B------:R-:W-:Y:S02]  /*74b0*/  FADD.FTZ R160, R169, R160 ;  /* 0x000000a0a9a07221 */ /* 0x000fe40000010000 */
[-C--:B------:R-:W-:Y:S02]  /*74c0*/  FFMA.FTZ R169, R207, R155.reuse, R164 ;  /* 0x0000009bcfa97223 */ /* 0x080fe400000100a4 */
[----:B------:R-:W-:-:S02]  /*74d0*/  FMUL.FTZ R166, R208, R155 ;  /* 0x0000009bd0a67220 */ /* 0x000fc40000410000 */
[----:B------:R-:W-:Y:S02]  /*74e0*/  FADD.FTZ R160, R160, R169 ;  /* 0x000000a9a0a07221 */ /* 0x000fe40000010000 */
[----:B------:R-:W-:Y:S02]  /*74f0*/  FMUL.FTZ R169, R74, R22 ;  /* 0x000000164aa97220 */ /* 0x000fe40000410000 */
[----:B------:R-:W-:Y:S02]  /*7500*/  FFMA.FTZ R215, R137, R18, R216 ;  /* 0x0000001289d77223 */ /* 0x000fe400000100d8 */
[----:B------:R-:W-:Y:S01]  /*7510*/  FFMA.FTZ R137, R207, R162, -R166 ;  /* 0x000000a2cf897223 */ /* 0x000fe200000108a6 */
[----:B------:R-:W-:Y:S01]  /*7520*/  PRMT R166, RZ, 0x7610, R6 ;  /* 0x00007610ffa67816 */ /* 0x000fe20000000006 */
[----:B------:R-:W-:Y:S02]  /*7530*/  FADD.FTZ R158, R158, R171 ;  /* 0x000000ab9e9e7221 */ /* 0x000fe40000010000 */
[----:B------:R-:W-:-:S02]  /*7540*/  FFMA.FTZ R210, -R74, R217, R210 ;  /* 0x000000d94ad27223 */ /* 0x000fc400000101d2 */
[----:B------:R-:W-:Y:S02]  /*7550*/  FMUL.FTZ R162, R72, R154 ;  /* 0x0000009a48a27220 */ /* 0x000fe40000410000 */
[----:B------:R-:W-:Y:S02]  /*7560*/  FMUL.FTZ R171, R74, R20 ;  /* 0x000000144aab7220 */ /* 0x000fe40000410000 */
[----:B------:R-:W-:Y:S02]  /*7570*/  FMUL.FTZ R18, R206, R169 ;  /* 0x000000a9ce127220 */ /* 0x000fe40000410000 */
[----:B------:R-:W-:Y:S02]  /*7580*/  FADD.FTZ R158, R158, R185 ;  /* 0x000000b99e9e7221 */ /* 0x000fe40000010000 */
[C---:B------:R-:W-:Y:S02]  /*7590*/  FFMA.FTZ R209, -R72.reuse, R166, R209 ;  /* 0x000000a648d17223 */ /* 0x040fe400000101d1 */
[----:B------:R-:W-:-:S02]  /*75a0*/  FMUL.FTZ R185, R72, R170 ;  /* 0x000000aa48b97220 */ /* 0x000fc40000410000 */
[----:B------:R-:W-:Y:S02]  /*75b0*/  FMUL.FTZ R164, R212, R162 ;  /* 0x000000a2d4a47220 */ /* 0x000fe40000410000 */
[-C--:B------:R-:W-:Y:S02]  /*75c0*/  FFMA.FTZ R18, R210, R171.reuse, -R18 ;  /* 0x000000abd2127223 */ /* 0x080fe40000010812 */
[----:B------:R-:W-:Y:S02]  /*75d0*/  FMUL.FTZ R171, R206, R171 ;  /* 0x000000abceab7220 */ /* 0x000fe40000410000 */
[-C--:B------:R-:W-:Y:S02]  /*75e0*/  FFMA.FTZ R211, R209, R185.reuse, R164 ;  /* 0x000000b9d1d37223 */ /* 0x080fe400000100a4 */
[----:B------:R-:W-:Y:S02]  /*75f0*/  FMUL.FTZ R164, R212, R185 ;  /* 0x000000b9d4a47220 */ /* 0x000fe40000410000 */
[----:B------:R-:W-:-:S02]  /*7600*/  FFMA.FTZ R171, R210, R169, R171 ;  /* 0x000000a9d2ab7223 */ /* 0x000fc400000100ab */
[----:B------:R-:W-:Y:S02]  /*7610*/  FADD.FTZ R137, R158, R137 ;  /* 0x000000899e897221 */ /* 0x000fe40000010000 */
[----:B------:R-:W-:Y:S02]  /*7620*/  FADD.FTZ R54, R185, R54 ;  /* 0x00000036b9367221 */ /* 0x000fe40000010000 */
[----:B------:R-:W-:Y:S02]  /*7630*/  FMUL.FTZ R185, R31, R170 ;  /* 0x000000aa1fb97220 */ /* 0x000fe40000410000 */
[----:B------:R-:W-:Y:S02]  /*7640*/  FFMA.FTZ R213, R209, R162, -R164 ;  /* 0x000000a2d1d57223 */ /* 0x000fe400000108a4 */
[----:B------:R-:W-:Y:S02]  /*7650*/  FADD.FTZ R160, R160, R171 ;  /* 0x000000aba0a07221 */ /* 0x000fe40000010000 */
[----:B------:R-:W-:Y:S01]  /*7660*/  FADD.FTZ R18, R137, R18 ;  /* 0x0000001289127221 */ /* 0x000fe20000010000 */
[----:B------:R-:W0:Y:S01]  /*7670*/  SHFL.DOWN PT, R171, R14, 0x1, 0x1f ;  /* 0x08201f000eab7f89 */ /* 0x000e2200000e0000 */
[----:B------:R-:W-:-:S02]  /*7680*/  FFMA.FTZ R185, R30, R154, -R185 ;  /* 0x0000009a1eb97223 */ /* 0x000fc400000108b9 */
[----:B------:R-:W-:Y:S02]  /*7690*/  FMUL.FTZ R137, R31, R154 ;  /* 0x0000009a1f897220 */ /* 0x000fe40000410000 */
[----:B------:R-:W-:Y:S02]  /*76a0*/  FADD.FTZ R160, R160, R211 ;  /* 0x000000d3a0a07221 */ /* 0x000fe40000010000 */
[----:B------:R-:W-:Y:S02]  /*76b0*/  FADD.FTZ R154, R18, R213 ;  /* 0x000000d5129a7221 */ /* 0x000fe40000010000 */
[----:B------:R-:W-:Y:S02]  /*76c0*/  FADD.FTZ R139, R160, R139 ;  /* 0x0000008ba08b7221 */ /* 0x000fe40000010000 */
[----:B------:R-:W-:Y:S02]  /*76d0*/  FADD.FTZ R154, R154, R141 ;  /* 0x0000008d9a9a7221 */ /* 0x000fe40000010000 */
[----:B------:R-:W-:-:S02]  /*76e0*/  FFMA.FTZ R18, R30, R170, R137 ;  /* 0x000000aa1e127223 */ /* 0x000fc40000010089 */
[----:B------:R-:W-:Y:S02]  /*76f0*/  FMUL.FTZ R185, R212, R185 ;  /* 0x000000b9d4b97220 */ /* 0x000fe40000410000 */
[----:B------:R-:W-:Y:S02]  /*7700*/  FMUL.FTZ R137, R31, R22 ;  /* 0x000000161f897220 */ /* 0x000fe40000410000 */
[----:B------:R-:W-:Y:S02]  /*7710*/  FADD.FTZ R139, R139, R12 ;  /* 0x0000000c8b8b7221 */ /* 0x000fe40000010000 */
[----:B------:R-:W-:Y:S02]  /*7720*/  FADD.FTZ R154, R154, R13 ;  /* 0x0000000d9a9a7221 */ /* 0x000fe40000010000 */
[----:B------:R-:W-:Y:S01]  /*7730*/  FFMA.FTZ R185, R209, R18, R185 ;  /* 0x00000012d1b97223 */ /* 0x000fe200000100b9 */
[----:B------:R-:W1:Y:S01]  /*7740*/  SHFL.DOWN PT, R141, R139, 0x1, 0x1f ;  /* 0x08201f008b8d7f89 */ /* 0x000e6200000e0000 */
[----:B------:R-:W-:-:S02]  /*7750*/  FFMA.FTZ R137, R30, R20, -R137 ;  /* 0x000000141e897223 */ /* 0x000fc40000010889 */
[C---:B------:R-:W-:Y:S01]  /*7760*/  FMUL.FTZ R13, R31.reuse, R20 ;  /* 0x000000141f0d7220 */ /* 0x040fe20000410000 */
[----:B------:R-:W2:Y:S01]  /*7770*/  SHFL.DOWN PT, R18, R154, 0x1, 0x1f ;  /* 0x08201f009a127f89 */ /* 0x000ea200000e0000 */
[----:B------:R-:W-:Y:S02]  /*7780*/  FMUL.FTZ R137, R206, R137 ;  /* 0x00000089ce897220 */ /* 0x000fe40000410000 */
[----:B------:R-:W-:Y:S01]  /*7790*/  FFMA.FTZ R13, R30, R22, R13 ;  /* 0x000000161e0d7223 */ /* 0x000fe2000001000d */
[----:B------:R-:W3:Y:S01]  /*77a0*/  SHFL.DOWN PT, R20, R15, 0x1, 0x1f ;  /* 0x08201f000f147f89 */ /* 0x000ee200000e0000 */
[----:B------:R-:W-:Y:S02]  /*77b0*/  FMUL.FTZ R12, R31, R17 ;  /* 0x000000111f0c7220 */ /* 0x000fe40000410000 */
[----:B------:R-:W-:Y:S02]  /*77c0*/  FFMA.FTZ R137, R210, R13, R137 ;  /* 0x0000000dd2897223 */ /* 0x000fe40000010089 */
[----:B------:R-:W-:-:S02]  /*77d0*/  FFMA.FTZ R13, R30, R19, -R12 ;  /* 0x000000131e0d7223 */ /* 0x000fc4000001080c */
[----:B------:R-:W-:Y:S02]  /*77e0*/  FMUL.FTZ R12, R31, R173 ;  /* 0x000000ad1f0c7220 */ /* 0x000fe40000410000 */
[----:B------:R-:W-:Y:S02]  /*77f0*/  FFMA.FTZ R22, R217, R22, R137 ;  /* 0x00000016d9167223 */ /* 0x000fe40000010089 */
[----:B------:R-:W-:Y:S01]  /*7800*/  FMUL.FTZ R208, R208, R13 ;  /* 0x0000000dd0d07220 */ /* 0x000fe20000410000 */
[----:B------:R-:W-:Y:S01]  /*7810*/  MOV R13, R154 ;  /* 0x0000009a000d7202 */ /* 0x000fe20000000f00 */
[----:B------:R-:W-:Y:S01]  /*7820*/  FFMA.FTZ R137, R30, R157, -R12 ;  /* 0x0000009d1e897223 */ /* 0x000fe2000001080c */
[----:B------:R-:W-:Y:S01]  /*7830*/  MOV R12, R139 ;  /* 0x0000008b000c7202 */ /* 0x000fe20000000f00 */
[----:B0-----:R-:W-:Y:S02]  /*7840*/  @!P0 FADD.FTZ R14, R14, R171 ;  /* 0x000000ab0e0e8221 */ /* 0x001fe40000010000 */
[----:B------:R-:W-:-:S02]  /*7850*/  FMUL.FTZ R157, R31, R157 ;  /* 0x0000009d1f9d7220 */ /* 0x000fc40000410000 */
[----:B-1----:R-:W-:Y:S02]  /*7860*/  @!P0 FADD.FTZ R12, R12, R141 ;  /* 0x0000008d0c0c8221 */ /* 0x002fe40000010000 */
[----:B--2---:R-:W-:Y:S01]  /*7870*/  @!P0 FADD.FTZ R13, R13, R18 ;  /* 0x000000120d0d8221 */ /* 0x004fe20000010000 */
[----:B------:R-:W0:Y:S01]  /*7880*/  SHFL.DOWN PT, R141, R14, 0x2, 0x1f ;  /* 0x08401f000e8d7f89 */ /* 0x000e2200000e0000 */
[----:B------:R-:W-:Y:S02]  /*7890*/  FMUL.FTZ R137, R194, R137 ;  /* 0x00000089c2897220 */ /* 0x000fe40000410000 */
[----:B---3--:R-:W-:Y:S01]  /*78a0*/  @!P0 FADD.FTZ R15, R15, R20 ;  /* 0x000000140f0f8221 */ /* 0x008fe20000010000 */
[----:B------:R-:W1:Y:S01]  /*78b0*/  SHFL.DOWN PT, R154, R13, 0x2, 0x1f ;  /* 0x08401f000d9a7f89 */ /* 0x000e6200000e0000 */
[----:B------:R-:W-:Y:S01]  /*78c0*/  ISETP.GT.AND P0, PT, R122, 0x1d, PT ;  /* 0x0000001d7a00780c */ /* 0x000fe20003f04270 */
[----:B------:R-:W-:Y:S02]  /*78d0*/  FMUL.FTZ R19, R31, R19 ;  /* 0x000000131f137220 */ /* 0x000fe40000410000 */
[----:B------:R-:W2:Y:S01]  /*78e0*/  SHFL.DOWN PT, R158, R15, 0x2, 0x1f ;  /* 0x08401f000f9e7f89 */ /* 0x000ea200000e0000 */
[----:B------:R-:W-:-:S02]  /*78f0*/  FFMA.FTZ R20, R30, R173, R157 ;  /* 0x000000ad1e147223 */ /* 0x000fc4000001009d */
[----:B------:R-:W-:Y:S01]  /*7900*/  FADD.FTZ R83, R22, R83 ;  /* 0x0000005316537221 */ /* 0x000fe20000010000 */
[----:B------:R-:W3:Y:S01]  /*7910*/  SHFL.DOWN PT, R139, R12, 0x2, 0x1f ;  /* 0x08401f000c8b7f89 */ /* 0x000ee200000e0000 */
[----:B------:R-:W-:Y:S02]  /*7920*/  FMUL.FTZ R18, R31, R21 ;  /* 0x000000151f127220 */ /* 0x000fe40000410000 */
[C---:B------:R-:W-:Y:S02]  /*7930*/  FFMA.FTZ R22, R30.reuse, R17, R19 ;  /* 0x000000111e167223 */ /* 0x040fe40000010013 */
[----:B------:R-:W-:Y:S02]  /*7940*/  FFMA.FTZ R20, R153, R20, R137 ;  /* 0x0000001499147223 */ /* 0x000fe40000010089 */
[-C--:B------:R-:W-:Y:S02]  /*7950*/  FFMA.FTZ R18, R30, R23.reuse, -R18 ;  /* 0x000000171e127223 */ /* 0x080fe40000010812 */
[----:B------:R-:W-:-:S02]  /*7960*/  FMUL.FTZ R23, R31, R23 ;  /* 0x000000171f177220 */ /* 0x000fc40000410000 */
[----:B------:R-:W-:Y:S02]  /*7970*/  FFMA.FTZ R22, R207, R22, R208 ;  /* 0x00000016cf167223 */ /* 0x000fe400000100d0 */
[----:B------:R-:W-:Y:S02]  /*7980*/  FFMA.FTZ R20, R151, R173, R20 ;  /* 0x000000ad97147223 */ /* 0x000fe40000010014 */
[----:B0-----:R-:W-:Y:S02]  /*7990*/  @!P0 FADD.FTZ R14, R14, R141 ;  /* 0x0000008d0e0e8221 */ /* 0x001fe40000010000 */
[----:B-1----:R-:W-:Y:S02]  /*79a0*/  @!P0 FADD.FTZ R13, R13, R154 ;  /* 0x0000009a0d0d8221 */ /* 0x002fe40000010000 */
[----:B------:R-:W-:Y:S01]  /*79b0*/  FMUL.FTZ R193, R193, R18 ;  /* 0x00000012c1c17220 */ /* 0x000fe20000410000 */
[----:B------:R-:W0:Y:S01]  /*79c0*/  SHFL.DOWN PT, R137, R14, 0x4, 0x1f ;  /* 0x08801f000e897f89 */ /* 0x000e2200000e0000 */
[----:B--2---:R-:W-:-:S02]  /*79d0*/  @!P0 FADD.FTZ R15, R15, R158 ;  /* 0x0000009e0f0f8221 */ /* 0x004fc40000010000 */
[----:B------:R-:W-:Y:S02]  /*79e0*/  FFMA.FTZ R18, R30, R21, R23 ;  /* 0x000000151e127223 */ /* 0x000fe40000010017 */
[----:B---3--:R-:W-:Y:S01]  /*79f0*/  @!P0 FADD.FTZ R12, R12, R139 ;  /* 0x0000008b0c0c8221 */ /* 0x008fe20000010000 */
[----:B------:R-:W-:Y:S01]  /*7a00*/  ISETP.GT.AND P0, PT, R122, 0x1b, PT ;  /* 0x0000001b7a00780c */ /* 0x000fe20003f04270 */
[----:B------:R-:W-:Y:S02]  /*7a10*/  FFMA.FTZ R17, R156, R17, R22 ;  /* 0x000000119c117223 */ /* 0x000fe40000010016 */
[----:B------:R-:W-:Y:S01]  /*7a20*/  FADD.FTZ R81, R20, R81 ;  /* 0x0000005114517221 */ /* 0x000fe20000010000 */
[----:B------:R-:W1:Y:S01]  /*7a30*/  SHFL.DOWN PT, R22, R15, 0x4, 0x1f ;  /* 0x08801f000f167f89 */ /* 0x000e6200000e0000 */
[----:B------:R-:W-:Y:S02]  /*7a40*/  FADD.FTZ R112, R17, R112 ;  /* 0x0000007011707221 */ /* 0x000fe40000010000 */
[----:B------:R-:W-:Y:S01]  /*7a50*/  FMUL.FTZ R17, R31, R175 ;  /* 0x000000af1f117220 */ /* 0x000fe20000410000 */
[----:B------:R-:W2:Y:S01]  /*7a60*/  SHFL.DOWN PT, R20, R13, 0x4, 0x1f ;  /* 0x08801f000d147f89 */ /* 0x000ea200000e0000 */
[----:B------:R-:W-:-:S02]  /*7a70*/  FFMA.FTZ R18, R205, R18, R193 ;  /* 0x00000012cd127223 */ /* 0x000fc400000100c1 */
[-C--:B------:R-:W-:Y:S01]  /*7a80*/  FFMA.FTZ R19, R30, R159.reuse, -R17 ;  /* 0x0000009f1e137223 */ /* 0x080fe20000010811 */
[----:B------:R-:W3:Y:S01]  /*7a90*/  SHFL.DOWN PT, R23, R12, 0x4, 0x1f ;  /* 0x08801f000c177f89 */ /* 0x000ee200000e0000 */
[----:B------:R-:W-:Y:S02]  /*7aa0*/  FMUL.FTZ R159, R31, R159 ;  /* 0x0000009f1f9f7220 */ /* 0x000fe40000410000 */
[----:B------:R-:W-:Y:S02]  /*7ab0*/  FFMA.FTZ R21, R148, R21, R18 ;  /* 0x0000001594157223 */ /* 0x000fe40000010012 */
[----:B------:R-:W-:Y:S02]  /*7ac0*/  FMUL.FTZ R19, R192, R19 ;  /* 0x00000013c0137220 */ /* 0x000fe40000410000 */
[----:B------:R-:W-:Y:S02]  /*7ad0*/  FFMA.FTZ R159, R30, R175, R159 ;  /* 0x000000af1e9f7223 */ /* 0x000fe4000001009f */
[----:B0-----:R-:W-:-:S02]  /*7ae0*/  @!P0 FADD.FTZ R14, R14, R137 ;  /* 0x000000890e0e8221 */ /* 0x001fc40000010000 */
[----:B------:R-:W-:Y:S02]  /*7af0*/  FFMA.FTZ R202, R202, R159, R19 ;  /* 0x0000009fcaca7223 */ /* 0x000fe40000010013 */
[----:B------:R-:W-:Y:S02]  /*7b00*/  FADD.FTZ R110, R21, R110 ;  /* 0x0000006e156e7221 */ /* 0x000fe40000010000 */
[----:B------:R-:W-:Y:S01]  /*7b10*/  FMUL.FTZ R17, R31, R33 ;  /* 0x000000211f117220 */ /* 0x000fe20000410000 */
[----:B------:R-:W0:Y:S01]  /*7b20*/  SHFL.DOWN PT, R21, R14, 0x8, 0x1f ;  /* 0x09001f000e157f89 */ /* 0x000e2200000e0000 */
[----:B-1----:R-:W-:Y:S02]  /*7b30*/  @!P0 FADD.FTZ R15, R15, R22 ;  /* 0x000000160f0f8221 */ /* 0x002fe40000010000 */
[-C--:B------:R-:W-:Y:S02]  /*7b40*/  FFMA.FTZ R18, R30, R115.reuse, -R17 ;  /* 0x000000731e127223 */ /* 0x080fe40000010811 */
[----:B--2---:R-:W-:Y:S01]  /*7b50*/  @!P0 FADD.FTZ R13, R13, R20 ;  /* 0x000000140d0d8221 */ /* 0x004fe20000010000 */
[----:B------:R-:W1:Y:S01]  /*7b60*/  SHFL.DOWN PT, R22, R15, 0x8, 0x1f ;  /* 0x09001f000f167f89 */ /* 0x000e6200000e0000 */
[----:B------:R-:W-:-:S02]  /*7b70*/  FMUL.FTZ R115, R31, R115 ;  /* 0x000000731f737220 */ /* 0x000fc40000410000 */
[----:B---3--:R-:W-:Y:S01]  /*7b80*/  @!P0 FADD.FTZ R12, R12, R23 ;  /* 0x000000170c0c8221 */ /* 0x008fe20000010000 */
[----:B------:R-:W2:Y:S01]  /*7b90*/  SHFL.DOWN PT, R20, R13, 0x8, 0x1f ;  /* 0x09001f000d147f89 */ /* 0x000ea200000e0000 */
[----:B------:R-:W-:Y:S01]  /*7ba0*/  FMUL.FTZ R191, R191, R18 ;  /* 0x00000012bfbf7220 */ /* 0x000fe20000410000 */
[----:B------:R-:W-:Y:S01]  /*7bb0*/  ISETP.GT.AND P0, PT, R122, 0x17, PT ;  /* 0x000000177a00780c */ /* 0x000fe20003f04270 */
[C---:B------:R-:W-:Y:S01]  /*7bc0*/  FFMA.FTZ R18, R30.reuse, R33, R115 ;  /* 0x000000211e127223 */ /* 0x040fe20000010073 */
[----:B------:R-:W3:Y:S01]  /*7bd0*/  SHFL.DOWN PT, R19, R12, 0x8, 0x1f ;  /* 0x09001f000c137f89 */ /* 0x000ee200000e0000 */
[----:B------:R-:W-:Y:S02]  /*7be0*/  FMUL.FTZ R17, R31, R177 ;  /* 0x000000b11f117220 */ /* 0x000fe40000410000 */
[----:B------:R-:W-:Y:S02]  /*7bf0*/  FFMA.FTZ R18, R201, R18, R191 ;  /* 0x00000012c9127223 */ /* 0x000fe400000100bf */
[----:B------:R-:W-:-:S02]  /*7c00*/  FFMA.FTZ R17, R30, R161, -R17 ;  /* 0x000000a11e117223 */ /* 0x000fc40000010811 */
[----:B------:R-:W-:Y:S02]  /*7c10*/  FADD.FTZ R60, R16, R60 ;  /* 0x0000003c103c7221 */ /* 0x000fe40000010000 */
[C---:B------:R-:W-:Y:S02]  /*7c20*/  FMUL.FTZ R161, R31.reuse, R161 ;  /* 0x000000a11fa17220 */ /* 0x040fe40000410000 */
[----:B------:R-:W-:Y:S02]  /*7c30*/  FMUL.FTZ R16, R31, R117 ;  /* 0x000000751f107220 */ /* 0x000fe40000410000 */
[----:B------:R-:W-:Y:S02]  /*7c40*/  FFMA.FTZ R33, R146, R33, R18 ;  /* 0x0000002192217223 */ /* 0x000fe40000010012 */
[----:B------:R-:W-:Y:S02]  /*7c50*/  FMUL.FTZ R17, R190, R17 ;  /* 0x00000011be117220 */ /* 0x000fe40000410000 */
[----:B------:R-:W-:-:S02]  /*7c60*/  FFMA.FTZ R161, R30, R177, R161 ;  /* 0x000000b11ea17223 */ /* 0x000fc400000100a1 */
[----:B------:R-:W-:Y:S02]  /*7c70*/  FFMA.FTZ R18, R30, R119, -R16 ;  /* 0x000000771e127223 */ /* 0x000fe40000010810 */
[----:B------:R-:W-:Y:S02]  /*7c80*/  FMUL.FTZ R16, R31, R179 ;  /* 0x000000b31f107220 */ /* 0x000fe40000410000 */
[----:B------:R-:W-:Y:S02]  /*7c90*/  FFMA.FTZ R200, R200, R161, R17 ;  /* 0x000000a1c8c87223 */ /* 0x000fe40000010011 */
[----:B------:R-:W-:Y:S02]  /*7ca0*/  FFMA.FTZ R17, R30, R163, -R16 ;  /* 0x000000a31e117223 */ /* 0x000fe40000010810 */
[----:B0-----:R-:W-:Y:S02]  /*7cb0*/  @!P0 FADD.FTZ R14, R14, R21 ;  /* 0x000000150e0e8221 */ /* 0x001fe40000010000 */
[----:B-1----:R-:W-:-:S02]  /*7cc0*/  @!P0 FADD.FTZ R15, R15, R22 ;  /* 0x000000160f0f8221 */ /* 0x002fc40000010000 */
[----:B--2---:R-:W-:Y:S01]  /*7cd0*/  @!P0 FADD.FTZ R13, R13, R20 ;  /* 0x000000140d0d8221 */ /* 0x004fe20000010000 */
[----:B------:R-:W0:Y:S01]  /*7ce0*/  SHFL.DOWN PT, R21, R14, 0x10, 0x1f ;  /* 0x0a001f000e157f89 */ /* 0x000e2200000e0000 */
[----:B---3--:R-:W-:Y:S01]  /*7cf0*/  @!P0 FADD.FTZ R12, R12, R19 ;  /* 0x000000130c0c8221 */ /* 0x008fe20000010000 */
[----:B------:R-:W-:Y:S01]  /*7d00*/  ISETP.GT.AND P0, PT, R122, 0xf, PT ;  /* 0x0000000f7a00780c */ /* 0x000fe20003f04270 */
[C---:B------:R-:W-:Y:S01]  /*7d10*/  FMUL.FTZ R16, R31.reuse, R121 ;  /* 0x000000791f107220 */ /* 0x040fe20000410000 */
[----:B------:R-:W1:Y:S01]  /*7d20*/  SHFL.DOWN PT, R22, R15, 0x10, 0x1f ;  /* 0x0a001f000f167f89 */ /* 0x000e6200000e0000 */
[----:B------:R-:W-:Y:S02]  /*7d30*/  FMUL.FTZ R119, R31, R119 ;  /* 0x000000771f777220 */ /* 0x000fe40000410000 */
[----:B------:R-:W-:Y:S01]  /*7d40*/  FFMA.FTZ R16, R30, R123, -R16 ;  /* 0x0000007b1e107223 */ /* 0x000fe20000010810 */
[----:B------:R-:W2:Y:S01]  /*7d50*/  SHFL.DOWN PT, R20, R13, 0x10, 0x1f ;  /* 0x0a001f000d147f89 */ /* 0x000ea200000e0000 */
[----:B------:R-:W-:-:S02]  /*7d60*/  FMUL.FTZ R189, R189, R18 ;  /* 0x00000012bdbd7220 */ /* 0x000fc40000410000 */
[----:B------:R-:W-:Y:S01]  /*7d70*/  FMUL.FTZ R163, R31, R163 ;  /* 0x000000a31fa37220 */ /* 0x000fe20000410000 */
[----:B------:R-:W3:Y:S01]  /*7d80*/  SHFL.DOWN PT, R19, R12, 0x10, 0x1f ;  /* 0x0a001f000c137f89 */ /* 0x000ee200000e0000 */
[----:B------:R-:W-:Y:S02]  /*7d90*/  FFMA.FTZ R18, R30, R117, R119 ;  /* 0x000000751e127223 */ /* 0x000fe40000010077 */
[----:B------:R-:W-:Y:S02]  /*7da0*/  FMUL.FTZ R187, R187, R16 ;  /* 0x00000010bbbb7220 */ /* 0x000fe40000410000 */
[----:B------:R-:W-:Y:S02]  /*7db0*/  FMUL.FTZ R16, R31, R125 ;  /* 0x0000007d1f107220 */ /* 0x000fe40000410000 */
[----:B------:R-:W-:Y:S02]  /*7dc0*/  FMUL.FTZ R17, R188, R17 ;  /* 0x00000011bc117220 */ /* 0x000fe40000410000 */
[----:B------:R-:W-:-:S02]  /*7dd0*/  FFMA.FTZ R163, R30, R179, R163 ;  /* 0x000000b31ea37223 */ /* 0x000fc400000100a3 */
[----:B------:R-:W-:Y:S02]  /*7de0*/  FFMA.FTZ R18, R199, R18, R189 ;  /* 0x00000012c7127223 */ /* 0x000fe400000100bd */
[C---:B------:R-:W-:Y:S02]  /*7df0*/  FMUL.FTZ R123, R31.reuse, R123 ;  /* 0x0000007b1f7b7220 */ /* 0x040fe40000410000 */
[----:B------:R-:W-:Y:S02]  /*7e00*/  FFMA.FTZ R16, R30, R129, -R16 ;  /* 0x000000811e107223 */ /* 0x000fe40000010810 */
[----:B------:R-:W-:Y:S02]  /*7e10*/  FFMA.FTZ R196, R196, R163, R17 ;  /* 0x000000a3c4c47223 */ /* 0x000fe40000010011 */
[----:B------:R-:W-:Y:S02]  /*7e20*/  FFMA.FTZ R117, R142, R117, R18 ;  /* 0x000000758e757223 */ /* 0x000fe40000010012 */
[----:B------:R-:W-:-:S02]  /*7e30*/  FMUL.FTZ R17, R31, R181 ;  /* 0x000000b51f117220 */ /* 0x000fc40000410000 */
[C---:B------:R-:W-:Y:S02]  /*7e40*/  FFMA.FTZ R18, R30.reuse, R121, R123 ;  /* 0x000000791e127223 */ /* 0x040fe4000001007b */
[----:B------:R-:W-:Y:S02]  /*7e50*/  FMUL.FTZ R35, R35, R16 ;  /* 0x0000001023237220 */ /* 0x000fe40000410000 */
[----:B------:R-:W-:Y:S02]  /*7e60*/  FMUL.FTZ R16, R31, R183 ;  /* 0x000000b71f107220 */ /* 0x000fe40000410000 */
[-C--:B------:R-:W-:Y:S02]  /*7e70*/  FFMA.FTZ R17, R30, R165.reuse, -R17 ;  /* 0x000000a51e117223 */ /* 0x080fe40000010811 */
[----:B------:R-:W-:Y:S02]  /*7e80*/  FFMA.FTZ R18, R203, R18, R187 ;  /* 0x00000012cb127223 */ /* 0x000fe400000100bb */
[----:B------:R-:W-:-:S02]  /*7e90*/  FMUL.FTZ R165, R31, R165 ;  /* 0x000000a51fa57220 */ /* 0x000fc40000410000 */
[C---:B------:R-:W-:Y:S02]  /*7ea0*/  FMUL.FTZ R129, R31.reuse, R129 ;  /* 0x000000811f817220 */ /* 0x040fe40000410000 */
[-C--:B------:R-:W-:Y:S02]  /*7eb0*/  FMUL.FTZ R31, R31, R167.reuse ;  /* 0x000000a71f1f7220 */ /* 0x080fe40000410000 */
[----:B------:R-:W-:Y:S02]  /*7ec0*/  FFMA.FTZ R167, R30, R167, -R16 ;  /* 0x000000a71ea77223 */ /* 0x000fe40000010810 */
[----:B------:R-:W-:Y:S02]  /*7ed0*/  FFMA.FTZ R121, R136, R121, R18 ;  /* 0x0000007988797223 */ /* 0x000fe40000010012 */
[C---:B------:R-:W-:Y:S02]  /*7ee0*/  FFMA.FTZ R18, R30.reuse, R181, R165 ;  /* 0x000000b51e127223 */ /* 0x040fe400000100a5 */
[----:B------:R-:W-:-:S02]  /*7ef0*/  FFMA.FTZ R16, R30, R125, R129 ;  /* 0x0000007d1e107223 */ /* 0x000fc40000010081 */
[----:B------:R-:W-:Y:S02]  /*7f00*/  FMUL.FTZ R17, R186, R17 ;  /* 0x00000011ba117220 */ /* 0x000fe40000410000 */
[----:B------:R-:W-:Y:S02]  /*7f10*/  FFMA.FTZ R30, R30, R183, R31 ;  /* 0x000000b71e1e7223 */ /* 0x000fe4000001001f */
[----:B------:R-:W-:Y:S02]  /*7f20*/  FMUL.FTZ R167, R34, R167 ;  /* 0x000000a722a77220 */ /* 0x000fe40000410000 */
[----:B0-----:R-:W-:Y:S02]  /*7f30*/  @!P0 FADD.FTZ R14, R14, R21 ;  /* 0x000000150e0e8221 */ /* 0x001fe40000010000 */
[----:B-1----:R-:W-:Y:S02]  /*7f40*/  @!P0 FADD.FTZ R15, R15, R22 ;  /* 0x000000160f0f8221 */ /* 0x002fe40000010000 */
[----:B--2---:R-:W-:-:S02]  /*7f50*/  @!P0 FADD.FTZ R13, R13, R20 ;  /* 0x000000140d0d8221 */ /* 0x004fc40000010000 */
[----:B---3--:R-:W-:Y:S02]  /*7f60*/  @!P0 FADD.FTZ R12, R12, R19 ;  /* 0x000000130c0c8221 */ /* 0x008fe40000010000 */
        /* <DEDUP_REMOVED lines=52> */
.L_x_6220:
[----:B0-----:R-:W-:Y:S05]  /*82b0*/  BSYNC B0 ;  /* 0x0000000000007941 */ /* 0x001fea0003800000 */
.L_x_6219:
[----:B------:R-:W-:-:S04]  /*82c0*/  IADD3 R0, R0, 0x1, RZ ;  /* 0x0000000100007810 */ /* 0x000fc80007ffe0ff */
[----:B------:R-:W-:-:S13]  /*82d0*/  ISETP.GE.AND P0, PT, R0, c[0x0][0x16c], PT ;  /* 0x00005b0000007a0c */ /* 0x000fda0003f06270 */
[----:B------:R-:W-:Y:S01]  /*82e0*/  @P0 CALL.REL.NOINC `(.L_x_6184) ;  /* 0x0000001000000944 */ /* 0x000fe20003c00000 */
[----:B------:R-:W-:Y:S05]  /*82f0*/  BRA `(.L_x_6221) ;  /* 0xffffa0f000007947 */ /* 0x000fea000383ffff */
.L_x_6184:
[----:B------:R-:W-:Y:S01]  /*8300*/  BAR.SYNC.DEFER_BLOCKING 0x0 ;  /* 0x0000000000007b1d */ /* 0x000fe20000010000 */
[----:B------:R-:W-:Y:S01]  /*8310*/  F2FP.BF16.PACK_AB R11, R60, R61 ;  /* 0x0000003d3c0b723e */ /* 0x000fe200000010ff */
[----:B------:R-:W-:Y:S01]  /*8320*/  IMAD R0, R105, c[0x0][0x2d8], RZ ;  /* 0x0000b60069007a24 */ /* 0x000fe200078e02ff */
[----:B------:R-:W-:Y:S01]  /*8330*/  F2FP.BF16.PACK_AB R10, R62, R63 ;  /* 0x0000003f3e0a723e */ /* 0x000fe200000010ff */
[C---:B------:R-:W-:Y:S01]  /*8340*/  IMAD.WIDE.U32 R4, R107.reuse, c[0x0][0x2d8], R28 ;  /* 0x0000b6006b047a25 */ /* 0x040fe200078e001c */
[----:B------:R-:W-:Y:S02]  /*8350*/  F2FP.BF16.PACK_AB R9, R64, R65 ;  /* 0x000000414009723e */ /* 0x000fe400000010ff */
[----:B------:R-:W-:Y:S01]  /*8360*/  F2FP.BF16.PACK_AB R8, R66, R67 ;  /* 0x000000434208723e */ /* 0x000fe200000010ff */
[----:B------:R-:W-:Y:S01]  /*8370*/  IMAD R7, R107, c[0x0][0x2dc], R0 ;  /* 0x0000b7006b077a24 */ /* 0x000fe200078e0200 */
[----:B0-----:R-:W-:Y:S01]  /*8380*/  F2FP.BF16.PACK_AB R15, R52, R53 ;  /* 0x00000035340f723e */ /* 0x001fe200000010ff */
[----:B------:R-:W-:Y:S01]  /*8390*/  IMAD R31, R113, c[0x0][0x2e0], RZ ;  /* 0x0000b800711f7a24 */ /* 0x000fe200078e02ff */
[----:B------:R-:W-:Y:S01]  /*83a0*/  F2FP.BF16.PACK_AB R14, R54, R55 ;  /* 0x00000037360e723e */ /* 0x000fe200000010ff */
[----:B------:R-:W-:Y:S01]  /*83b0*/  IMAD R30, R105, c[0x0][0x2f8], RZ ;  /* 0x0000be00691e7a24 */ /* 0x000fe200078e02ff */
[----:B------:R-:W-:Y:S01]  /*83c0*/  F2FP.BF16.PACK_AB R13, R56, R57 ;  /* 0x00000039380d723e */ /* 0x000fe200000010ff */
[----:B------:R-:W-:Y:S01]  /*83d0*/  IMAD R31, R128, c[0x0][0x2e4], R31 ;  /* 0x0000b900801f7a24 */ /* 0x000fe200078e021f */
[----:B------:R-:W-:-:S02]  /*83e0*/  F2FP.BF16.PACK_AB R12, R58, R59 ;  /* 0x0000003b3a0c723e */ /* 0x000fc400000010ff */
[----:B------:R-:W-:Y:S01]  /*83f0*/  IADD3 R5, R5, R7, RZ ;  /* 0x0000000705057210 */ /* 0x000fe20007ffe0ff */
[----:B------:R-:W-:Y:S01]  /*8400*/  FADD.FTZ R7, R126, R71 ;  /* 0x000000477e077221 */ /* 0x000fe20000010000 */
[----:B------:R-:W-:Y:S02]  /*8410*/  IADD3 R120, P1, R120, -0x800, RZ ;  /* 0xfffff80078787810 */ /* 0x000fe40007f3e0ff */
[----:B------:R-:W-:Y:S01]  /*8420*/  IADD3 R118, P2, R118, -0x800, RZ ;  /* 0xfffff80076767810 */ /* 0x000fe20007f5e0ff */
[----:B------:R-:W-:Y:S01]  /*8430*/  IMAD.WIDE.U32 R4, R128, c[0x0][0x2e0], R4 ;  /* 0x0000b80080047a25 */ /* 0x000fe200078e0004 */
[----:B------:R-:W-:Y:S01]  /*8440*/  IADD3 R116, P3, R116, -0x800, RZ ;  /* 0xfffff80074747810 */ /* 0x000fe20007f7e0ff */
[----:B------:R0:W-:Y:S01]  /*8450*/  STS.128 [R85.X16], R8 ;  /* 0x0000000855007388 */ /* 0x0001e2000000cc00 */
[----:B------:R-:W-:Y:S01]  /*8460*/  IADD3.X R101, R101, -0x1, RZ, P1, !PT ;  /* 0xffffffff65657810 */ /* 0x000fe20000ffe4ff */
[----:B------:R-:W-:Y:S01]  /*8470*/  FADD.FTZ R0, R7, R102 ;  /* 0x0000006607007221 */ /* 0x000fe20000010000 */
[----:B------:R-:W-:Y:S01]  /*8480*/  IADD3 R7, R5, R31, RZ ;  /* 0x0000001f05077210 */ /* 0x000fe20007ffe0ff */
[----:B------:R1:W-:Y:S01]  /*8490*/  STS.128 [R85.X16+0x10], R12 ;  /* 0x0000100c55007388 */ /* 0x0003e2000000cc00 */
[----:B------:R-:W-:-:S06]  /*84a0*/  NOP ;  /* 0x0000000000007918 */ /* 0x000fcc0000000000 */
[----:B------:R-:W2:Y:S01]  /*84b0*/  LDS.128 R16, [R87.X16] ;  /* 0x0000000057107984 */ /* 0x000ea2000000cc00 */
[----:B------:R-:W-:Y:S01]  /*84c0*/  LEA R6, P0, R4, c[0x0][0x330], 0x1 ;  /* 0x0000cc0004067a11 */ /* 0x000fe200078008ff */
[----:B------:R-:W-:Y:S01]  /*84d0*/  FADD.FTZ R5, R0, R73 ;  /* 0x0000004900057221 */ /* 0x000fe20000010000 */
[----:B------:R-:W-:Y:S01]  /*84e0*/  IADD3.X R99, R99, -0x1, RZ, P2, !PT ;  /* 0xffffffff63637810 */ /* 0x000fe200017fe4ff */
[----:B------:R-:W3:Y:S01]  /*84f0*/  LDS.128 R20, [R87.X16+0x200] ;  /* 0x0002000057147984 */ /* 0x000ee2000000cc00 */
[----:B------:R-:W-:Y:S01]  /*8500*/  LEA.HI.X R7, R4, c[0x0][0x334], R7, 0x1, P0 ;  /* 0x0000cd0004077a11 */ /* 0x000fe200000f0c07 */
[----:B------:R-:W-:Y:S01]  /*8510*/  FADD.FTZ R0, R5, R104 ;  /* 0x0000006805007221 */ /* 0x000fe20000010000 */
[----:B0-----:R-:W-:Y:S02]  /*8520*/  F2FP.BF16.PACK_AB R9, R104, R73 ;  /* 0x000000496809723e */ /* 0x001fe400000010ff */
[----:B------:R-:W-:Y:S01]  /*8530*/  F2FP.BF16.PACK_AB R8, R102, R71 ;  /* 0x000000476608723e */ /* 0x000fe200000010ff */
[----:B------:R-:W-:Y:S01]  /*8540*/  IMAD.WIDE R4, R89, 0x10, R6 ;  /* 0x0000001059047825 */ /* 0x000fe200078e0206 */
[----:B------:R-:W-:-:S02]  /*8550*/  F2FP.BF16.PACK_AB R11, R108, R77 ;  /* 0x0000004d6c0b723e */ /* 0x000fc400000010ff */
[----:B------:R-:W-:Y:S01]  /*8560*/  F2FP.BF16.PACK_AB R10, R106, R75 ;  /* 0x0000004b6a0a723e */ /* 0x000fe200000010ff */
[----:B------:R-:W-:Y:S01]  /*8570*/  IMAD.WIDE.U32 R6, R107, c[0x0][0x2f8], R28 ;  /* 0x0000be006b067a25 */ /* 0x000fe200078e001c */
[----:B-1----:R-:W-:Y:S02]  /*8580*/  F2FP.BF16.PACK_AB R15, R69, R100 ;  /* 0x00000064450f723e */ /* 0x002fe400000010ff */
[----:B------:R-:W-:Y:S01]  /*8590*/  F2FP.BF16.PACK_AB R14, R114, R83 ;  /* 0x00000053720e723e */ /* 0x000fe200000010ff */
[----:B------:R-:W-:Y:S01]  /*85a0*/  FADD.FTZ R75, R0, R75 ;  /* 0x0000004b004b7221 */ /* 0x000fe20000010000 */
[----:B------:R-:W-:Y:S02]  /*85b0*/  F2FP.BF16.PACK_AB R13, R112, R81 ;  /* 0x00000051700d723e */ /* 0x000fe400000010ff */
[----:B------:R-:W-:Y:S01]  /*85c0*/  F2FP.BF16.PACK_AB R12, R110, R79 ;  /* 0x0000004f6e0c723e */ /* 0x000fe200000010ff */
[----:B------:R-:W-:Y:S01]  /*85d0*/  FADD.FTZ R106, R75, R106 ;  /* 0x0000006a4b6a7221 */ /* 0x000fe20000010000 */
[----:B------:R-:W-:-:S03]  /*85e0*/  IADD3.X R97, R97, -0x1, RZ, P3, !PT ;  /* 0xffffffff61617810 */ /* 0x000fc60001ffe4ff */
[----:B------:R-:W-:-:S04]  /*85f0*/  FADD.FTZ R77, R106, R77 ;  /* 0x0000004d6a4d7221 */ /* 0x000fc80000010000 */
[----:B------:R-:W-:-:S04]  /*8600*/  FADD.FTZ R108, R77, R108 ;  /* 0x0000006c4d6c7221 */ /* 0x000fc80000010000 */
[----:B------:R-:W-:-:S04]  /*8610*/  FADD.FTZ R79, R108, R79 ;  /* 0x0000004f6c4f7221 */ /* 0x000fc80000010000 */
[----:B------:R-:W-:Y:S01]  /*8620*/  FADD.FTZ R110, R79, R110 ;  /* 0x0000006e4f6e7221 */ /* 0x000fe20000010000 */
[----:B--2---:R0:W-:Y:S03]  /*8630*/  STG.E.128 [R4.64], R16 ;  /* 0x0000001004007986 */ /* 0x0041e6000c101d04 */
[----:B------:R-:W-:Y:S01]  /*8640*/  FADD.FTZ R81, R110, R81 ;  /* 0x000000516e517221 */ /* 0x000fe20000010000 */
[----:B---3--:R1:W-:Y:S03]  /*8650*/  STG.E.128 [R4.64+0x200], R20 ;  /* 0x0002001404007986 */ /* 0x0083e6000c101d04 */
[----:B------:R-:W-:Y:S01]  /*8660*/  FADD.FTZ R112, R81, R112 ;  /* 0x0000007051707221 */ /* 0x000fe20000010000 */
[----:B------:R-:W-:Y:S03]  /*8670*/  BAR.SYNC.DEFER_BLOCKING 0x0 ;  /* 0x0000000000007b1d */ /* 0x000fe60000010000 */
[----:B------:R-:W-:-:S04]  /*8680*/  FADD.FTZ R83, R112, R83 ;  /* 0x0000005370537221 */ /* 0x000fc80000010000 */
[----:B------:R-:W-:Y:S02]  /*8690*/  FADD.FTZ R83, R83, R114 ;  /* 0x0000007253537221 */ /* 0x000fe40000010000 */
[----:B0-----:R-:W-:Y:S02]  /*86a0*/  IMAD R17, R107, c[0x0][0x2fc], R30 ;  /* 0x0000bf006b117a24 */ /* 0x001fe400078e021e */
[----:B------:R-:W-:Y:S02]  /*86b0*/  FADD.FTZ R100, R83, R100 ;  /* 0x0000006453647221 */ /* 0x000fe40000010000 */
[----:B-1----:R-:W-:Y:S01]  /*86c0*/  IMAD R5, R113, c[0x0][0x300], RZ ;  /* 0x0000c00071057a24 */ /* 0x002fe200078e02ff */
[----:B------:R-:W-:Y:S01]  /*86d0*/  IADD3 R7, R7, R17, RZ ;  /* 0x0000001107077210 */ /* 0x000fe20007ffe0ff */
[----:B------:R-:W-:Y:S01]  /*86e0*/  FADD.FTZ R126, R100, R69 ;  /* 0x00000045647e7221 */ /* 0x000fe20000010000 */
[----:B------:R0:W-:Y:S04]  /*86f0*/  STS.128 [R85.X16], R8 ;  /* 0x0000000855007388 */ /* 0x0001e8000000cc00 */
[----:B------:R-:W-:Y:S01]  /*8700*/  STS.128 [R85.X16+0x10], R12 ;  /* 0x0000100c55007388 */ /* 0x000fe2000000cc00 */
[----:B------:R-:W-:-:S06]  /*8710*/  NOP ;  /* 0x0000000000007918 */ /* 0x000fcc0000000000 */
[----:B------:R-:W1:Y:S04]  /*8720*/  LDS.128 R32, [R87.X16] ;  /* 0x0000000057207984 */ /* 0x000e68000000cc00 */
[----:B------:R-:W2:Y:S01]  /*8730*/  LDS.128 R36, [R87.X16+0x200] ;  /* 0x0002000057247984 */ /* 0x000ea2000000cc00 */
[C---:B0-----:R-:W-:Y:S02]  /*8740*/  IMAD R9, R128.reuse, c[0x0][0x304], R5 ;  /* 0x0000c10080097a24 */ /* 0x041fe400078e0205 */
[----:B------:R-:W-:-:S05]  /*8750*/  IMAD.WIDE.U32 R4, R128, c[0x0][0x300], R6 ;  /* 0x0000c00080047a25 */ /* 0x000fca00078e0006 */
[----:B------:R-:W-:Y:S02]  /*8760*/  IADD3 R5, R5, R9, RZ ;  /* 0x0000000905057210 */ /* 0x000fe40007ffe0ff */
[----:B------:R-:W-:-:S04]  /*8770*/  LEA R6, P0, R4, c[0x0][0x340], 0x1 ;  /* 0x0000d00004067a11 */ /* 0x000fc800078008ff */
[----:B------:R-:W-:Y:S02]  /*8780*/  LEA.HI.X R7, R4, c[0x0][0x344], R5, 0x1, P0 ;  /* 0x0000d10004077a11 */ /* 0x000fe400000f0c05 */
[C---:B------:R-:W-:Y:S02]  /*8790*/  ISETP.GT.AND P0, PT, R95.reuse, 0x1, PT ;  /* 0x000000015f00780c */ /* 0x040fe40003f04270 */
[----:B------:R-:W-:Y:S01]  /*87a0*/  IADD3 R95, R95, -0x1, RZ ;  /* 0xffffffff5f5f7810 */ /* 0x000fe20007ffe0ff */
[----:B------:R-:W-:-:S05]  /*87b0*/  IMAD.WIDE R4, R89, 0x10, R6 ;  /* 0x0000001059047825 */ /* 0x000fca00078e0206 */
[----:B-1----:R0:W-:Y:S04]  /*87c0*/  STG.E.128 [R4.64], R32 ;  /* 0x0000002004007986 */ /* 0x0021e8000c101d04 */
[----:B--2---:R0:W-:Y:S02]  /*87d0*/  STG.E.128 [R4.64+0x200], R36 ;  /* 0x0002002404007986 */ /* 0x0041e4000c101d04 */
[----:B0-----:R-:W-:Y:S01]  /*87e0*/  @!P0 CALL.REL.NOINC `(.L_x_6182) ;  /* 0x0000001000008944 */ /* 0x001fe20003c00000 */
[----:B------:R-:W-:Y:S05]  /*87f0*/  BRA `(.L_x_6222) ;  /* 0xffff7d6000007947 */ /* 0x000fea000383ffff */
.L_x_6182:
        /* <DEDUP_REMOVED lines=29> */
.L_x_6224:
[----:B------:R-:W-:Y:S05]  /*89d0*/  BSYNC B0 ;  /* 0x0000000000007941 */ /* 0x000fea0003800000 */
.L_x_6223:
        /* <DEDUP_REMOVED lines=28> */
.L_x_6226:
[----:B------:R-:W1:Y:S02]  /*8ba0*/  S2R R19, SR_TID.X ;  /* 0x0000000000137919 */ /* 0x000e640000002100 */
.L_x_6227:
[----:B------:R-:W-:Y:S05]  /*8bb0*/  BSYNC B0 ;  /* 0x0000000000007941 */ /* 0x000fea0003800000 */
.L_x_6225:
[----:B-1----:R-:W-:-:S13]  /*8bc0*/  ISETP.GE.AND P0, PT, R19, c[0x0][0x16c], PT ;  /* 0x00005b0013007a0c */ /* 0x002fda0003f06270 */
        /* <DEDUP_REMOVED lines=21> */
.L_x_6228:
        /* <DEDUP_REMOVED lines=64> */
.L_x_6189:
[----:B------:R-:W-:Y:S01]  /*9120*/  HFMA2.MMA R192, -RZ, RZ, 0, 5.9604644775390625e-08 ;  /* 0x00000001ffc07435 */ /* 0x000fe200000001ff */
[----:B------:R-:W-:Y:S02]  /*9130*/  MOV R191, R18 ;  /* 0x0000001200bf7202 */ /* 0x000fe40000000f00 */
[----:B------:R-:W-:Y:S02]  /*9140*/  MOV R19, RZ ;  /* 0x000000ff00137202 */ /* 0x000fe40000000f00 */
[----:B------:R-:W-:-:S02]  /*9150*/  MOV R194, 0xffffffff ;  /* 0xffffffff00c27802 */ /* 0x000fc40000000f00 */
[----:B------:R-:W-:Y:S02]  /*9160*/  MOV R16, 0x9180 ;  /* 0x0000918000107802 */ /* 0x000fe40000000f00 */
[----:B0-2--5:R-:W-:Y:S05]  /*9170*/  CALL.REL.NOINC `($__internal_149_$__cuda_sm70_shflsync_up) ;  /* 0x00001e9000007944 */ /* 0x025fea0003c00000 */
[----:B-1----:R-:W-:Y:S01]  /*9180*/  MOV R21, R19 ;  /* 0x0000001300157202 */ /* 0x002fe20000000f00 */
[----:B0-----:R-:W-:Y:S05]  /*9190*/  BRA `(.L_x_6229) ;  /* 0xffffad6000007947 */ /* 0x001fea000383ffff */
.L_x_6190:
[----:B------:R-:W-:Y:S01]  /*91a0*/  HFMA2.MMA R192, -RZ, RZ, 0, 5.9604644775390625e-08 ;  /* 0x00000001ffc07435 */ /* 0x000fe200000001ff */
[----:B------:R-:W-:Y:S02]  /*91b0*/  MOV R191, R20 ;  /* 0x0000001400bf7202 */ /* 0x000fe40000000f00 */
[----:B------:R-:W-:Y:S02]  /*91c0*/  MOV R19, RZ ;  /* 0x000000ff00137202 */ /* 0x000fe40000000f00 */
[----:B------:R-:W-:Y:S02]  /*91d0*/  MOV R194, 0xffffffff ;  /* 0xffffffff00c27802 */ /* 0x000fe40000000f00 */
[----:B------:R-:W-:Y:S02]  /*91e0*/  MOV R16, 0x9200 ;  /* 0x0000920000107802 */ /* 0x000fe40000000f00 */
[----:B0123-5:R-:W-:Y:S05]  /*91f0*/  CALL.REL.NOINC `($__internal_149_$__cuda_sm70_shflsync_up) ;  /* 0x00001e1000007944 */ /* 0x02ffea0003c00000 */
[----:B0-----:R-:W-:Y:S01]  /*9200*/  HFMA2.MMA R192, -RZ, RZ, 0, 5.9604644775390625e-08 ;  /* 0x00000001ffc07435 */ /* 0x001fe200000001ff */
[----:B-1----:R-:W-:Y:S02]  /*9210*/  MOV R187, R19 ;  /* 0x0000001300bb7202 */ /* 0x002fe40000000f00 */
[----:B------:R-:W-:-:S02]  /*9220*/  MOV R191, R22 ;  /* 0x0000001600bf7202 */ /* 0x000fc40000000f00 */
[----:B------:R-:W-:Y:S02]  /*9230*/  MOV R19, RZ ;  /* 0x000000ff00137202 */ /* 0x000fe40000000f00 */
[----:B------:R-:W-:Y:S02]  /*9240*/  MOV R194, 0xffffffff ;  /* 0xffffffff00c27802 */ /* 0x000fe40000000f00 */
[----:B------:R-:W-:Y:S02]  /*9250*/  MOV R16, 0x9270 ;  /* 0x0000927000107802 */ /* 0x000fe40000000f00 */
[----:B------:R-:W-:Y:S05]  /*9260*/  CALL.REL.NOINC `($__internal_149_$__cuda_sm70_shflsync_up) ;  /* 0x00001da000007944 */ /* 0x000fea0003c00000 */
[----:B0-----:R-:W-:Y:S01]  /*9270*/  HFMA2.MMA R192, -RZ, RZ, 0, 5.9604644775390625e-08 ;  /* 0x00000001ffc07435 */ /* 0x001fe200000001ff */
[----:B-1----:R-:W-:Y:S02]  /*9280*/  MOV R189, R19 ;  /* 0x0000001300bd7202 */ /* 0x002fe40000000f00 */
[----:B------:R-:W-:Y:S02]  /*9290*/  MOV R191, R23 ;  /* 0x0000001700bf7202 */ /* 0x000fe40000000f00 */
[----:B------:R-:W-:Y:S02]  /*92a0*/  MOV R19, RZ ;  /* 0x000000ff00137202 */ /* 0x000fe40000000f00 */
[----:B------:R-:W-:-:S02]  /*92b0*/  MOV R194, 0xffffffff ;  /* 0xffffffff00c27802 */ /* 0x000fc40000000f00 */
[----:B------:R-:W-:Y:S02]  /*92c0*/  MOV R16, 0x92e0 ;  /* 0x000092e000107802 */ /* 0x000fe40000000f00 */
[----:B------:R-:W-:Y:S05]  /*92d0*/  CALL.REL.NOINC `($__internal_149_$__cuda_sm70_shflsync_up) ;  /* 0x00001d3000007944 */ /* 0x000fea0003c00000 */
[----:B------:R-:W-:Y:S01]  /*92e0*/  FMUL.FTZ R190, R20, R189 ;  /* 0x000000bd14be7220 */ /* 0x000fe20000410000 */
[----:B------:R-:W-:Y:S01]  /*92f0*/  ISETP.GE.AND P0, PT, R122, 0x1, PT ;  /* 0x000000017a00780c */ /* 0x000fe20003f06270 */
[C---:B-1----:R-:W-:Y:S01]  /*9300*/  FMUL.FTZ R188, R20.reuse, R19 ;  /* 0x0000001314bc7220 */ /* 0x042fe20000410000 */
[----:B0-----:R-:W-:Y:S01]  /*9310*/  HFMA2.MMA R192, -RZ, RZ, 0, 1.1920928955078125e-07 ;  /* 0x00000002ffc07435 */ /* 0x001fe200000001ff */
[C---:B------:R-:W-:Y:S01]  /*9320*/  FMUL.FTZ R16, R20.reuse, R187 ;  /* 0x000000bb14107220 */ /* 0x040fe20000410000 */
[----:B------:R-:W-:Y:S01]  /*9330*/  MOV R194, 0xffffffff ;  /* 0xffffffff00c27802 */ /* 0x000fe20000000f00 */
[----:B------:R-:W-:Y:S02]  /*9340*/  FMUL.FTZ R17, R20, R21 ;  /* 0x0000001514117220 */ /* 0x000fe40000410000 */
[C---:B------:R-:W-:Y:S01]  /*9350*/  FFMA.FTZ R190, R18.reuse, R19, R190 ;  /* 0x0000001312be7223 */ /* 0x040fe200000100be */
[----:B------:R-:W-:Y:S01]  /*9360*/  MOV R19, RZ ;  /* 0x000000ff00137202 */ /* 0x000fe20000000f00 */
[----:B------:R-:W-:-:S02]  /*9370*/  FFMA.FTZ R189, R18, R189, -R188 ;  /* 0x000000bd12bd7223 */ /* 0x000fc400000108bc */
[C---:B------:R-:W-:Y:S01]  /*9380*/  FFMA.FTZ R21, R18.reuse, R21, -R16 ;  /* 0x0000001512157223 */ /* 0x040fe20000010810 */
[----:B------:R-:W-:Y:S01]  /*9390*/  MOV R16, 0x9430 ;  /* 0x0000943000107802 */ /* 0x000fe20000000f00 */
[C---:B------:R-:W-:Y:S02]  /*93a0*/  FFMA.FTZ R17, R18.reuse, R187, R17 ;  /* 0x000000bb12117223 */ /* 0x040fe40000010011 */
[C---:B------:R-:W-:Y:S01]  /*93b0*/  FADD.FTZ R190, R23.reuse, R190 ;  /* 0x000000be17be7221 */ /* 0x040fe20000010000 */
[----:B------:R-:W-:Y:S01]  /*93c0*/  FSEL R187, R18, R21, !P0 ;  /* 0x0000001512bb7208 */ /* 0x000fe20004000000 */
[----:B------:R-:W-:Y:S01]  /*93d0*/  FADD.FTZ R189, R22, R189 ;  /* 0x000000bd16bd7221 */ /* 0x000fe20000010000 */
[----:B------:R-:W-:Y:S02]  /*93e0*/  FSEL R206, R20, R17, !P0 ;  /* 0x0000001114ce7208 */ /* 0x000fe40004000000 */
[----:B------:R-:W-:Y:S02]  /*93f0*/  FSEL R23, R23, R190, !P0 ;  /* 0x000000be17177208 */ /* 0x000fe40004000000 */
[----:B------:R-:W-:-:S02]  /*9400*/  FSEL R22, R22, R189, !P0 ;  /* 0x000000bd16167208 */ /* 0x000fc40004000000 */
[----:B------:R-:W-:Y:S02]  /*9410*/  MOV R191, R187 ;  /* 0x000000bb00bf7202 */ /* 0x000fe40000000f00 */
[----:B------:R-:W-:Y:S05]  /*9420*/  CALL.REL.NOINC `($__internal_149_$__cuda_sm70_shflsync_up) ;  /* 0x00001be000007944 */ /* 0x000fea0003c00000 */
[----:B0-----:R-:W-:Y:S01]  /*9430*/  HFMA2.MMA R192, -RZ, RZ, 0, 1.1920928955078125e-07 ;  /* 0x00000002ffc07435 */ /* 0x001fe200000001ff */
[----:B-1----:R-:W-:Y:S02]  /*9440*/  MOV R18, R19 ;  /* 0x0000001300127202 */ /* 0x002fe40000000f00 */
[----:B------:R-:W-:Y:S02]  /*9450*/  MOV R191, R206 ;  /* 0x000000ce00bf7202 */ /* 0x000fe40000000f00 */
[----:B------:R-:W-:Y:S02]  /*9460*/  MOV R19, RZ ;  /* 0x000000ff00137202 */ /* 0x000fe40000000f00 */
[----:B------:R-:W-:Y:S02]  /*9470*/  MOV R194, 0xffffffff ;  /* 0xffffffff00c27802 */ /* 0x000fe40000000f00 */
[----:B------:R-:W-:Y:S02]  /*9480*/  MOV R16, 0x94a0 ;  /* 0x000094a000107802 */ /* 0x000fe40000000f00 */
[----:B------:R-:W-:Y:S05]  /*9490*/  CALL.REL.NOINC `($__internal_149_$__cuda_sm70_shflsync_up) ;  /* 0x00001b7000007944 */ /* 0x000fea0003c00000 */
[----:B0-----:R-:W-:Y:S01]  /*94a0*/  HFMA2.MMA R192, -RZ, RZ, 0, 1.1920928955078125e-07 ;  /* 0x00000002ffc07435 */ /* 0x001fe200000001ff */
[----:B-1----:R-:W-:-:S02]  /*94b0*/  MOV R20, R19 ;  /* 0x0000001300147202 */ /* 0x002fc40000000f00 */
[----:B------:R-:W-:Y:S02]  /*94c0*/  MOV R191, R22 ;  /* 0x0000001600bf7202 */ /* 0x000fe40000000f00 */
[----:B------:R-:W-:Y:S02]  /*94d0*/  MOV R19, RZ ;  /* 0x000000ff00137202 */ /* 0x000fe40000000f00 */
[----:B------:R-:W-:Y:S02]  /*94e0*/  MOV R194, 0xffffffff ;  /* 0xffffffff00c27802 */ /* 0x000fe40000000f00 */
[----:B------:R-:W-:Y:S02]  /*94f0*/  MOV R16, 0x9510 ;  /* 0x0000951000107802 */ /* 0x000fe40000000f00 */
[----:B------:R-:W-:Y:S05]  /*9500*/  CALL.REL.NOINC `($__internal_149_$__cuda_sm70_shflsync_up) ;  /* 0x00001b0000007944 */ /* 0x000fea0003c00000 */
[----:B0-----:R-:W-:Y:S01]  /*9510*/  HFMA2.MMA R192, -RZ, RZ, 0, 1.1920928955078125e-07 ;  /* 0x00000002ffc07435 */ /* 0x001fe200000001ff */
[----:B-1----:R-:W-:Y:S02]  /*9520*/  MOV R21, R19 ;  /* 0x0000001300157202 */ /* 0x002fe40000000f00 */
[----:B------:R-:W-:Y:S02]  /*9530*/  MOV R191, R23 ;  /* 0x0000001700bf7202 */ /* 0x000fe40000000f00 */
[----:B------:R-:W-:-:S02]  /*9540*/  MOV R19, RZ ;  /* 0x000000ff00137202 */ /* 0x000fc40000000f00 */
[----:B------:R-:W-:Y:S02]  /*9550*/  MOV R194, 0xffffffff ;  /* 0xffffffff00c27802 */ /* 0x000fe40000000f00 */
[----:B------:R-:W-:Y:S02]  /*9560*/  MOV R16, 0x9580 ;  /* 0x0000958000107802 */ /* 0x000fe40000000f00 */
[----:B------:R-:W-:Y:S05]  /*9570*/  CALL.REL.NOINC `($__internal_149_$__cuda_sm70_shflsync_up) ;  /* 0x00001a9000007944 */ /* 0x000fea0003c00000 */
[----:B------:R-:W-:Y:S01]  /*9580*/  ISETP.GE.AND P0, PT, R122, 0x2, PT ;  /* 0x000000027a00780c */ /* 0x000fe20003f06270 */
[-C--:B------:R-:W-:Y:S01]  /*9590*/  FMUL.FTZ R16, R18, R206.reuse ;  /* 0x000000ce12107220 */ /* 0x080fe20000410000 */
[----:B0-----:R-:W-:Y:S01]  /*95a0*/  HFMA2.MMA R192, -RZ, RZ, 0, 2.384185791015625e-07 ;  /* 0x00000004ffc07435 */ /* 0x001fe200000001ff */
        /* <DEDUP_REMOVED lines=8> */
[----:B------:R-:W-:Y:S01]  /*9630*/  MOV R19, RZ ;  /* 0x000000ff00137202 */ /* 0x000fe20000000f00 */
[----:B------:R-:W-:Y:S01]  /*9640*/  @P0 FFMA.FTZ R187, R18, R187, -R16 ;  /* 0x000000bb12bb0223 */ /* 0x000fe20000010810 */
[----:B------:R-:W-:Y:S01]  /*9650*/  MOV R16, 0x96a0 ;  /* 0x000096a000107802 */ /* 0x000fe20000000f00 */
[----:B------:R-:W-:Y:S02]  /*9660*/  @P0 FADD.FTZ R22, R22, R17 ;  /* 0x0000001116160221 */ /* 0x000fe40000010000 */
[----:B------:R-:W-:Y:S01]  /*9670*/  @P0 FADD.FTZ R23, R23, R190 ;  /* 0x000000be17170221 */ /* 0x000fe20000010000 */
[----:B------:R-:W-:Y:S02]  /*9680*/  MOV R191, R187 ;  /* 0x000000bb00bf7202 */ /* 0x000fe40000000f00 */
[----:B------:R-:W-:Y:S05]  /*9690*/  CALL.REL.NOINC `($__internal_149_$__cuda_sm70_shflsync_up) ;  /* 0x0000197000007944 */ /* 0x000fea0003c00000 */
[----:B0-----:R-:W-:Y:S01]  /*96a0*/  HFMA2.MMA R192, -RZ, RZ, 0, 2.384185791015625e-07 ;  /* 0x00000004ffc07435 */ /* 0x001fe200000001ff */
[----:B-1----:R-:W-:-:S02]  /*96b0*/  MOV R18, R19 ;  /* 0x0000001300127202 */ /* 0x002fc40000000f00 */
[----:B------:R-:W-:Y:S02]  /*96c0*/  MOV R191, R206 ;  /* 0x000000ce00bf7202 */ /* 0x000fe40000000f00 */
[----:B------:R-:W-:Y:S02]  /*96d0*/  MOV R19, RZ ;  /* 0x000000ff00137202 */ /* 0x000fe40000000f00 */
[----:B------:R-:W-:Y:S02]  /*96e0*/  MOV R194, 0xffffffff ;  /* 0xffffffff00c27802 */ /* 0x000fe40000000f00 */
[----:B------:R-:W-:Y:S02]  /*96f0*/  MOV R16, 0x9710 ;  /* 0x0000971000107802 */ /* 0x000fe40000000f00 */
[----:B------:R-:W-:Y:S05]  /*9700*/  CALL.REL.NOINC `($__internal_149_$__cuda_sm70_shflsync_up) ;  /* 0x0000190000007944 */ /* 0x000fea0003c00000 */
[----:B0-----:R-:W-:Y:S01]  /*9710*/  HFMA2.MMA R192, -RZ, RZ, 0, 2.384185791015625e-07 ;  /* 0x00000004ffc07435 */ /* 0x001fe200000001ff */
[----:B-1----:R-:W-:Y:S02]  /*9720*/  MOV R20, R19 ;  /* 0x0000001300147202 */ /* 0x002fe40000000f00 */
[----:B------:R-:W-:Y:S02]  /*9730*/  MOV R191, R22 ;  /* 0x0000001600bf7202 */ /* 0x000fe40000000f00 */
[----:B------:R-:W-:-:S02]  /*9740*/  MOV R19, RZ ;  /* 0x000000ff00137202 */ /* 0x000fc40000000f00 */
[----:B------:R-:W-:Y:S02]  /*9750*/  MOV R194, 0xffffffff ;  /* 0xffffffff00c27802 */ /* 0x000fe40000000f00 */
[----:B------:R-:W-:Y:S02]  /*9760*/  MOV R16, 0x9780 ;  /* 0x0000978000107802 */ /* 0x000fe40000000f00 */
[----:B------:R-:W-:Y:S05]  /*9770*/  CALL.REL.NOINC `($__internal_149_$__cuda_sm70_shflsync_up) ;  /* 0x0000189000007944 */ /* 0x000fea0003c00000 */
[----:B0-----:R-:W-:Y:S01]  /*9780*/  HFMA2.MMA R192, -RZ, RZ, 0, 2.384185791015625e-07 ;  /* 0x00000004ffc07435 */ /* 0x001fe200000001ff */
[----:B-1----:R-:W-:Y:S02]  /*9790*/  MOV R21, R19 ;  /* 0x0000001300157202 */ /* 0x002fe40000000f00 */
[----:B------:R-:W-:Y:S02]  /*97a0*/  MOV R191, R23 ;  /* 0x0000001700bf7202 */ /* 0x000fe40000000f00 */
[----:B------:R-:W-:Y:S02]  /*97b0*/  MOV R19, RZ ;  /* 0x000000ff00137202 */ /* 0x000fe40000000f00 */
[----:B------:R-:W-:Y:S02]  /*97c0*/  MOV R194, 0xffffffff ;  /* 0xffffffff00c27802 */ /* 0x000fe40000000f00 */
[----:B------:R-:W-:-:S02]  /*97d0*/  MOV R16, 0x97f0 ;  /* 0x000097f000107802 */ /* 0x000fc40000000f00 */
[----:B------:R-:W-:Y:S05]  /*97e0*/  CALL.REL.NOINC `($__internal_149_$__cuda_sm70_shflsync_up) ;  /* 0x0000182000007944 */ /* 0x000fea0003c00000 */
[----:B------:R-:W-:Y:S01]  /*97f0*/  ISETP.GE.AND P0, PT, R122, 0x4, PT ;  /* 0x000000047a00780c */ /* 0x000fe20003f06270 */
[-C--:B------:R-:W-:Y:S01]  /*9800*/  FMUL.FTZ R16, R18, R206.reuse ;  /* 0x000000ce12107220 */ /* 0x080fe20000410000 */
[----:B0-----:R-:W-:Y:S01]  /*9810*/  HFMA2.MMA R192, -RZ, RZ, 0, 4.76837158203125e-07 ;  /* 0x00000008ffc07435 */ /* 0x001fe200000001ff */
        /* <DEDUP_REMOVED lines=11> */
[----:B------:R-:W-:-:S02]  /*98d0*/  @P0 FADD.FTZ R23, R23, R190 ;  /* 0x000000be17170221 */ /* 0x000fc40000010000 */
[----:B------:R-:W-:Y:S01]  /*98e0*/  @P0 FADD.FTZ R22, R22, R21 ;  /* 0x0000001516160221 */ /* 0x000fe20000010000 */
[----:B------:R-:W-:Y:S02]  /*98f0*/  MOV R191, R187 ;  /* 0x000000bb00bf7202 */ /* 0x000fe40000000f00 */
[----:B------:R-:W-:Y:S05]  /*9900*/  CALL.REL.NOINC `($__internal_149_$__cuda_sm70_shflsync_up) ;  /* 0x0000170000007944 */ /* 0x000fea0003c00000 */
[----:B0-----:R-:W-:Y:S01]  /*9910*/  HFMA2.MMA R192, -RZ, RZ, 0, 4.76837158203125e-07 ;  /* 0x00000008ffc07435 */ /* 0x001fe200000001ff */
[----:B-1----:R-:W-:Y:S02]  /*9920*/  MOV R18, R19 ;  /* 0x0000001300127202 */ /* 0x002fe40000000f00 */
[----:B------:R-:W-:Y:S02]  /*9930*/  MOV R191, R206 ;  /* 0x000000ce00bf7202 */ /* 0x000fe40000000f00 */
[----:B------:R-:W-:Y:S02]  /*9940*/  MOV R19, RZ ;  /* 0x000000ff00137202 */ /* 0x000fe40000000f00 */
[----:B------:R-:W-:Y:S02]  /*9950*/  MOV R194, 0xffffffff ;  /* 0xffffffff00c27802 */ /* 0x000fe40000000f00 */
[----:B------:R-:W-:-:S02]  /*9960*/  MOV R16, 0x9980 ;  /* 0x0000998000107802 */ /* 0x000fc40000000f00 */
[----:B------:R-:W-:Y:S05]  /*9970*/  CALL.REL.NOINC `($__internal_149_$__cuda_sm70_shflsync_up) ;  /* 0x0000169000007944 */ /* 0x000fea0003c00000 */
[----:B0-----:R-:W-:Y:S01]  /*9980*/  HFMA2.MMA R192, -RZ, RZ, 0, 4.76837158203125e-07 ;  /* 0x00000008ffc07435 */ /* 0x001fe200000001ff */
[----:B-1----:R-:W-:-:S02]  /*9990*/  MOV R20, R19 ;  /* 0x0000001300147202 */ /* 0x002fc40000000f00 */
[----:B------:R-:W-:Y:S02]  /*99a0*/  MOV R191, R22 ;  /* 0x0000001600bf7202 */ /* 0x000fe40000000f00 */
[----:B------:R-:W-:Y:S02]  /*99b0*/  MOV R19, RZ ;  /* 0x000000ff00137202 */ /* 0x000fe40000000f00 */
[----:B------:R-:W-:Y:S02]  /*99c0*/  MOV R194, 0xffffffff ;  /* 0xffffffff00c27802 */ /* 0x000fe40000000f00 */
[----:B------:R-:W-:Y:S02]  /*99d0*/  MOV R16, 0x99f0 ;  /* 0x000099f000107802 */ /* 0x000fe40000000f00 */
[----:B------:R-:W-:Y:S05]  /*99e0*/  CALL.REL.NOINC `($__internal_149_$__cuda_sm70_shflsync_up) ;  /* 0x0000162000007944 */ /* 0x000fea0003c00000 */
[----:B0-----:R-:W-:Y:S01]  /*99f0*/  HFMA2.MMA R192, -RZ, RZ, 0, 4.76837158203125e-07 ;  /* 0x00000008ffc07435 */ /* 0x001fe200000001ff */
        /* <DEDUP_REMOVED lines=8> */
[----:B0-----:R-:W-:Y:S01]  /*9a80*/  HFMA2.MMA R192, -RZ, RZ, 0, 9.5367431640625e-07 ;  /* 0x00000010ffc07435 */ /* 0x001fe200000001ff */
        /* <DEDUP_REMOVED lines=13> */
[-C--:B------:R-:W-:Y:S02]  /*9b60*/  MOV R18, R187.reuse ;  /* 0x000000bb00127202 */ /* 0x080fe40000000f00 */
[----:B------:R-:W-:-:S02]  /*9b70*/  MOV R191, R187 ;  /* 0x000000bb00bf7202 */ /* 0x000fc40000000f00 */
[----:B------:R-:W-:Y:S02]  /*9b80*/  MOV R187, R189 ;  /* 0x000000bd00bb7202 */ /* 0x000fe40000000f00 */
[----:B------:R-:W-:Y:S05]  /*9b90*/  CALL.REL.NOINC `($__internal_149_$__cuda_sm70_shflsync_up) ;  /* 0x0000147000007944 */ /* 0x000fea0003c00000 */
[----:B0-----:R-:W-:Y:S01]  /*9ba0*/  HFMA2.MMA R192, -RZ, RZ, 0, 9.5367431640625e-07 ;  /* 0x00000010ffc07435 */ /* 0x001fe200000001ff */
[----:B-1----:R-:W-:Y:S02]  /*9bb0*/  MOV R20, R19 ;  /* 0x0000001300147202 */ /* 0x002fe40000000f00 */
[----:B------:R-:W-:Y:S02]  /*9bc0*/  MOV R191, R189 ;  /* 0x000000bd00bf7202 */ /* 0x000fe40000000f00 */
[----:B------:R-:W-:Y:S02]  /*9bd0*/  MOV R19, RZ ;  /* 0x000000ff00137202 */ /* 0x000fe40000000f00 */
[----:B------:R-:W-:Y:S02]  /*9be0*/  MOV R194, 0xffffffff ;  /* 0xffffffff00c27802 */ /* 0x000fe40000000f00 */
[----:B------:R-:W-:Y:S02]  /*9bf0*/  MOV R16, 0x9c10 ;  /* 0x00009c1000107802 */ /* 0x000fe40000000f00 */
[----:B------:R-:W-:Y:S05]  /*9c00*/  CALL.REL.NOINC `($__internal_149_$__cuda_sm70_shflsync_up) ;  /* 0x0000140000007944 */ /* 0x000fea0003c00000 */
[----:B0-----:R-:W-:Y:S01]  /*9c10*/  HFMA2.MMA R192, -RZ, RZ, 0, 9.5367431640625e-07 ;  /* 0x00000010ffc07435 */ /* 0x001fe200000001ff */
[----:B-1----:R-:W-:-:S02]  /*9c20*/  MOV R188, R19 ;  /* 0x0000001300bc7202 */ /* 0x002fc40000000f00 */
[----:B------:R-:W-:Y:S02]  /*9c30*/  MOV R191, R22 ;  /* 0x0000001600bf7202 */ /* 0x000fe40000000f00 */
[----:B------:R-:W-:Y:S02]  /*9c40*/  MOV R19, RZ ;  /* 0x000000ff00137202 */ /* 0x000fe40000000f00 */
[----:B------:R-:W-:Y:S02]  /*9c50*/  MOV R194, 0xffffffff ;  /* 0xffffffff00c27802 */ /* 0x000fe40000000f00 */
[----:B------:R-:W-:Y:S02]  /*9c60*/  MOV R16, 0x9c80 ;  /* 0x00009c8000107802 */ /* 0x000fe40000000f00 */
[----:B------:R-:W-:Y:S05]  /*9c70*/  CALL.REL.NOINC `($__internal_149_$__cuda_sm70_shflsync_up) ;  /* 0x0000139000007944 */ /* 0x000fea0003c00000 */
[----:B0-----:R-:W-:Y:S01]  /*9c80*/  HFMA2.MMA R192, -RZ, RZ, 0, 9.5367431640625e-07 ;  /* 0x00000010ffc07435 */ /* 0x001fe200000001ff */
[----:B-1----:R-:W-:Y:S02]  /*9c90*/  MOV R190, R19 ;  /* 0x0000001300be7202 */ /* 0x002fe40000000f00 */
[----:B------:R-:W-:Y:S02]  /*9ca0*/  MOV R191, R23 ;  /* 0x0000001700bf7202 */ /* 0x000fe40000000f00 */
[----:B------:R-:W-:-:S02]  /*9cb0*/  MOV R19, RZ ;  /* 0x000000ff00137202 */ /* 0x000fc40000000f00 */
[----:B------:R-:W-:Y:S02]  /*9cc0*/  MOV R194, 0xffffffff ;  /* 0xffffffff00c27802 */ /* 0x000fe40000000f00 */
[----:B------:R-:W-:Y:S02]  /*9cd0*/  MOV R16, 0x9cf0 ;  /* 0x00009cf000107802 */ /* 0x000fe40000000f00 */
[----:B------:R-:W-:Y:S05]  /*9ce0*/  CALL.REL.NOINC `($__internal_149_$__cuda_sm70_shflsync_up) ;  /* 0x0000132000007944 */ /* 0x000fea0003c00000 */
[----:B01----:R-:W-:Y:S05]  /*9cf0*/  BRA `(.L_x_6230) ;  /* 0xffffa64000007947 */ /* 0x003fea000383ffff */
.L_x_6195:
[----:B------:R-:W-:Y:S01]  /*9d00*/  HFMA2.MMA R192, -RZ, RZ, 0, 5.9604644775390625e-08 ;  /* 0x00000001ffc07435 */ /* 0x000fe200000001ff */
[----:B-1----:R-:W-:Y:S02]  /*9d10*/  MOV R19, RZ ;  /* 0x000000ff00137202 */ /* 0x002fe40000000f00 */
[----:B------:R-:W-:Y:S02]  /*9d20*/  MOV R194, 0xffffffff ;  /* 0xffffffff00c27802 */ /* 0x000fe40000000f00 */
[----:B------:R-:W-:Y:S02]  /*9d30*/  MOV R16, 0x9d50 ;  /* 0x00009d5000107802 */ /* 0x000fe40000000f00 */
[----:B0----5:R-:W-:Y:S05]  /*9d40*/  CALL.REL.NOINC `($__internal_149_$__cuda_sm70_shflsync_up) ;  /* 0x000012c000007944 */ /* 0x021fea0003c00000 */
        /* <DEDUP_REMOVED lines=14> */
[----:B0-----:R-:W-:Y:S01]  /*9e30*/  HFMA2.MMA R192, -RZ, RZ, 0, 5.9604644775390625e-08 ;  /* 0x00000001ffc07435 */ /* 0x001fe200000001ff */
[----:B-1----:R-:W-:Y:S02]  /*9e40*/  MOV R22, R19 ;  /* 0x0000001300167202 */ /* 0x002fe40000000f00 */
[----:B------:R-:W-:Y:S02]  /*9e50*/  MOV R191, R189 ;  /* 0x000000bd00bf7202 */ /* 0x000fe40000000f00 */
[----:B------:R-:W-:Y:S02]  /*9e60*/  MOV R19, RZ ;  /* 0x000000ff00137202 */ /* 0x000fe40000000f00 */
[----:B------:R-:W-:Y:S02]  /*9e70*/  MOV R194, 0xffffffff ;  /* 0xffffffff00c27802 */ /* 0x000fe40000000f00 */
[----:B------:R-:W-:Y:S02]  /*9e80*/  MOV R16, 0x9ea0 ;  /* 0x00009ea000107802 */ /* 0x000fe40000000f00 */
[----:B------:R-:W-:Y:S05]  /*9e90*/  CALL.REL.NOINC `($__internal_149_$__cuda_sm70_shflsync_up) ;  /* 0x0000117000007944 */ /* 0x000fea0003c00000 */
[----:B------:R-:W-:Y:S01]  /*9ea0*/  MOV R23, R20 ;  /* 0x0000001400177202 */ /* 0x000fe20000000f00 */
[----:B------:R-:W-:Y:S01]  /*9eb0*/  HFMA2.MMA R20, -RZ, RZ, 0, 0 ;  /* 0x00000000ff147435 */ /* 0x000fe200000001ff */
[----:B------:R-:W-:-:S02]  /*9ec0*/  MOV R187, R21 ;  /* 0x0000001500bb7202 */ /* 0x000fc40000000f00 */
[----:B-1----:R-:W-:Y:S02]  /*9ed0*/  MOV R188, R19 ;  /* 0x0000001300bc7202 */ /* 0x002fe40000000f00 */
[----:B------:R-:W-:Y:S02]  /*9ee0*/  MOV R18, R12 ;  /* 0x0000000c00127202 */ /* 0x000fe40000000f00 */
[----:B------:R-:W-:Y:S02]  /*9ef0*/  MOV R21, 0x1f ;  /* 0x0000001f00157802 */ /* 0x000fe40000000f00 */
[----:B------:R-:W-:Y:S02]  /*9f00*/  MOV R19, 0xffffffff ;  /* 0xffffffff00137802 */ /* 0x000fe40000000f00 */
[----:B------:R-:W-:Y:S02]  /*9f10*/  MOV R16, 0x9f30 ;  /* 0x00009f3000107802 */ /* 0x000fe40000000f00 */
[----:B0-----:R-:W-:Y:S05]  /*9f20*/  CALL.REL.NOINC `($__internal_148_$__cuda_sm70_shflsync_idx_p) ;  /* 0x000010a000007944 */ /* 0x001fea0003c00000 */
[----:B0-----:R-:W-:Y:S01]  /*9f30*/  HFMA2.MMA R20, -RZ, RZ, 0, 0 ;  /* 0x00000000ff147435 */ /* 0x001fe200000001ff */
[----:B-1----:R-:W-:Y:S02]  /*9f40*/  MOV R12, R19 ;  /* 0x00000013000c7202 */ /* 0x002fe40000000f00 */
[----:B------:R-:W-:-:S02]  /*9f50*/  MOV R18, R13 ;  /* 0x0000000d00127202 */ /* 0x000fc40000000f00 */
[----:B------:R-:W-:Y:S02]  /*9f60*/  MOV R21, 0x1f ;  /* 0x0000001f00157802 */ /* 0x000fe40000000f00 */
[----:B------:R-:W-:Y:S02]  /*9f70*/  MOV R19, 0xffffffff ;  /* 0xffffffff00137802 */ /* 0x000fe40000000f00 */
[----:B------:R-:W-:Y:S02]  /*9f80*/  MOV R16, 0x9fa0 ;  /* 0x00009fa000107802 */ /* 0x000fe40000000f00 */
[----:B------:R-:W-:Y:S05]  /*9f90*/  CALL.REL.NOINC `($__internal_148_$__cuda_sm70_shflsync_idx_p) ;  /* 0x0000103000007944 */ /* 0x000fea0003c00000 */
[----:B0-----:R-:W-:Y:S01]  /*9fa0*/  HFMA2.MMA R20, -RZ, RZ, 0, 0 ;  /* 0x00000000ff147435 */ /* 0x001fe200000001ff */
[----:B-1----:R-:W-:Y:S02]  /*9fb0*/  MOV R13, R19 ;  /* 0x00000013000d7202 */ /* 0x002fe40000000f00 */
[----:B------:R-:W-:Y:S02]  /*9fc0*/  MOV R18, R14 ;  /* 0x0000000e00127202 */ /* 0x000fe40000000f00 */
[----:B------:R-:W-:Y:S02]  /*9fd0*/  MOV R21, 0x1f ;  /* 0x0000001f00157802 */ /* 0x000fe40000000f00 */
[----:B------:R-:W-:-:S02]  /*9fe0*/  MOV R19, 0xffffffff ;  /* 0xffffffff00137802 */ /* 0x000fc40000000f00 */
[----:B------:R-:W-:Y:S02]  /*9ff0*/  MOV R16, 0xa010 ;  /* 0x0000a01000107802 */ /* 0x000fe40000000f00 */
[----:B------:R-:W-:Y:S05]  /*a000*/  CALL.REL.NOINC `($__internal_148_$__cuda_sm70_shflsync_idx_p) ;  /* 0x00000fc000007944 */ /* 0x000fea0003c00000 */
[----:B0-----:R-:W-:Y:S01]  /*a010*/  HFMA2.MMA R20, -RZ, RZ, 0, 0 ;  /* 0x00000000ff147435 */ /* 0x001fe200000001ff */
[----:B-1----:R-:W-:Y:S02]  /*a020*/  MOV R14, R19 ;  /* 0x00000013000e7202 */ /* 0x002fe40000000f00 */
[----:B------:R-:W-:Y:S02]  /*a030*/  MOV R18, R15 ;  /* 0x0000000f00127202 */ /* 0x000fe40000000f00 */
[----:B------:R-:W-:Y:S02]  /*a040*/  MOV R21, 0x1f ;  /* 0x0000001f00157802 */ /* 0x000fe40000000f00 */
[----:B------:R-:W-:Y:S02]  /*a050*/  MOV R19, 0xffffffff ;  /* 0xffffffff00137802 */ /* 0x000fe40000000f00 */
[----:B------:R-:W-:Y:S02]  /*a060*/  MOV R16, 0xa080 ;  /* 0x0000a08000107802 */ /* 0x000fe40000000f00 */
[----:B------:R-:W-:Y:S05]  /*a070*/  CALL.REL.NOINC `($__internal_148_$__cuda_sm70_shflsync_idx_p) ;  /* 0x00000f5000007944 */ /* 0x000fea0003c00000 */
[----:B-1----:R-:W-:Y:S01]  /*a080*/  MOV R15, R19 ;  /* 0x00000013000f7202 */ /* 0x002fe20000000f00 */
[----:B0-----:R-:W-:Y:S05]  /*a090*/  BRA `(.L_x_6231) ;  /* 0xffffa5d000007947 */ /* 0x001fea000383ffff */
.L_x_6198:
[----:B------:R-:W-:Y:S01]  /*a0a0*/  HFMA2.MMA R222, -RZ, RZ, 0, 5.9604644775390625e-08 ;  /* 0x00000001ffde7435 */ /* 0x000fe200000001ff */
[----:B------:R-:W-:-:S02]  /*a0b0*/  MOV R21, R213 ;  /* 0x000000d500157202 */ /* 0x000fc40000000f00 */
[----:B------:R-:W-:Y:S02]  /*a0c0*/  MOV R223, 0x1f ;  /* 0x0000001f00df7802 */ /* 0x000fe40000000f00 */
[----:B------:R-:W-:Y:S02]  /*a0d0*/  MOV R226, 0xffffffff ;  /* 0xffffffff00e27802 */ /* 0x000fe40000000f00 */
[----:B------:R-:W-:Y:S02]  /*a0e0*/  MOV R16, 0xa100 ;  /* 0x0000a10000107802 */ /* 0x000fe40000000f00 */
[----:B0-----:R-:W-:Y:S05]  /*a0f0*/  CALL.REL.NOINC `($__internal_147_$__cuda_sm70_shflsync_down) ;  /* 0x00000e9000007944 */ /* 0x001fea0003c00000 */
[----:B-1----:R-:W-:Y:S01]  /*a100*/  MOV R18, R223 ;  /* 0x000000df00127202 */ /* 0x002fe20000000f00 */
[----:B0-----:R-:W-:Y:S05]  /*a110*/  BRA `(.L_x_6232) ;  /* 0xffffb82000007947 */ /* 0x001fea000383ffff */
.L_x_6199:
[----:B------:R-:W-:Y:S01]  /*a120*/  HFMA2.MMA R222, -RZ, RZ, 0, 5.9604644775390625e-08 ;  /* 0x00000001ffde7435 */ /* 0x000fe200000001ff */
[----:B------:R-:W-:Y:S02]  /*a130*/  MOV R21, R215 ;  /* 0x000000d700157202 */ /* 0x000fe40000000f00 */
[----:B------:R-:W-:Y:S02]  /*a140*/  MOV R223, 0x1f ;  /* 0x0000001f00df7802 */ /* 0x000fe40000000f00 */
[----:B------:R-:W-:-:S02]  /*a150*/  MOV R226, 0xffffffff ;  /* 0xffffffff00e27802 */ /* 0x000fc40000000f00 */
[----:B------:R-:W-:Y:S02]  /*a160*/  MOV R16, 0xa180 ;  /* 0x0000a18000107802 */ /* 0x000fe40000000f00 */
[----:B012---:R-:W-:Y:S05]  /*a170*/  CALL.REL.NOINC `($__internal_147_$__cuda_sm70_shflsync_down) ;  /* 0x00000e1000007944 */ /* 0x007fea0003c00000 */
[----:B0-----:R-:W-:Y:S01]  /*a180*/  HFMA2.MMA R222, -RZ, RZ, 0, 5.9604644775390625e-08 ;  /* 0x00000001ffde7435 */ /* 0x001fe200000001ff */
[----:B-1----:R-:W-:Y:S02]  /*a190*/  MOV R20, R223 ;  /* 0x000000df00147202 */ /* 0x002fe40000000f00 */
[----:B------:R-:W-:Y:S02]  /*a1a0*/  MOV R21, R23 ;  /* 0x0000001700157202 */ /* 0x000fe40000000f00 */
[----:B------:R-:W-:Y:S02]  /*a1b0*/  MOV R223, 0x1f ;  /* 0x0000001f00df7802 */ /* 0x000fe40000000f00 */
[----:B------:R-:W-:Y:S02]  /*a1c0*/  MOV R226, 0xffffffff ;  /* 0xffffffff00e27802 */ /* 0x000fe40000000f00 */
[----:B------:R-:W-:Y:S02]  /*a1d0*/  MOV R16, 0xa1f0 ;  /* 0x0000a1f000107802 */ /* 0x000fe40000000f00 */
[----:B------:R-:W-:Y:S05]  /*a1e0*/  CALL.REL.NOINC `($__internal_147_$__cuda_sm70_shflsync_down) ;  /* 0x00000da000007944 */ /* 0x000fea0003c00000 */
[----:B0-----:R-:W-:Y:S01]  /*a1f0*/  HFMA2.MMA R222, -RZ, RZ, 0, 5.9604644775390625e-08 ;  /* 0x00000001ffde7435 */ /* 0x001fe200000001ff */
[----:B-1----:R-:W-:-:S02]  /*a200*/  MOV R218, R223 ;  /* 0x000000df00da7202 */ /* 0x002fc40000000f00 */
[----:B------:R-:W-:Y:S02]  /*a210*/  MOV R21, R22 ;  /* 0x0000001600157202 */ /* 0x000fe40000000f00 */
[----:B------:R-:W-:Y:S02]  /*a220*/  MOV R223, 0x1f ;  /* 0x0000001f00df7802 */ /* 0x000fe40000000f00 */
[----:B------:R-:W-:Y:S02]  /*a230*/  MOV R226, 0xffffffff ;  /* 0xffffffff00e27802 */ /* 0x000fe40000000f00 */
[----:B------:R-:W-:Y:S02]  /*a240*/  MOV R16, 0xa260 ;  /* 0x0000a26000107802 */ /* 0x000fe40000000f00 */
[----:B------:R-:W-:Y:S05]  /*a250*/  CALL.REL.NOINC `($__internal_147_$__cuda_sm70_shflsync_down) ;  /* 0x00000d3000007944 */ /* 0x000fea0003c00000 */
[----:B-1----:R-:W-:Y:S01]  /*a260*/  MOV R16, R223 ;  /* 0x000000df00107202 */ /* 0x002fe20000000f00 */
[----:B0-----:R-:W-:Y:S05]  /*a270*/  BRA `(.L_x_6233) ;  /* 0xffffb70000007947 */ /* 0x001fea000383ffff */
.L_x_6202:
[----:B------:R-:W-:Y:S01]  /*a280*/  HFMA2.MMA R222, -RZ, RZ, 0, 1.1920928955078125e-07 ;  /* 0x00000002ffde7435 */ /* 0x000fe200000001ff */
[----:B------:R-:W-:Y:S02]  /*a290*/  MOV R21, R213 ;  /* 0x000000d500157202 */ /* 0x000fe40000000f00 */
[----:B------:R-:W-:-:S02]  /*a2a0*/  MOV R223, 0x1f ;  /* 0x0000001f00df7802 */ /* 0x000fc40000000f00 */
[----:B------:R-:W-:Y:S02]  /*a2b0*/  MOV R226, 0xffffffff ;  /* 0xffffffff00e27802 */ /* 0x000fe40000000f00 */
[----:B-1----:R-:W-:Y:S02]  /*a2c0*/  MOV R16, 0xa2e0 ;  /* 0x0000a2e000107802 */ /* 0x002fe40000000f00 */
[----:B0-234-:R-:W-:Y:S05]  /*a2d0*/  CALL.REL.NOINC `($__internal_147_$__cuda_sm70_shflsync_down) ;  /* 0x00000cb000007944 */ /* 0x01dfea0003c00000 */
[----:B0-----:R-:W-:Y:S01]  /*a2e0*/  HFMA2.MMA R222, -RZ, RZ, 0, 1.1920928955078125e-07 ;  /* 0x00000002ffde7435 */ /* 0x001fe200000001ff */
[----:B-1----:R-:W-:Y:S02]  /*a2f0*/  MOV R18, R223 ;  /* 0x000000df00127202 */ /* 0x002fe40000000f00 */
[----:B------:R-:W-:Y:S02]  /*a300*/  MOV R21, R215 ;  /* 0x000000d700157202 */ /* 0x000fe40000000f00 */
[----:B------:R-:W-:Y:S02]  /*a310*/  MOV R223, 0x1f ;  /* 0x0000001f00df7802 */ /* 0x000fe40000000f00 */
[----:B------:R-:W-:Y:S02]  /*a320*/  MOV R226, 0xffffffff ;  /* 0xffffffff00e27802 */ /* 0x000fe40000000f00 */
[----:B------:R-:W-:-:S02]  /*a330*/  MOV R16, 0xa350 ;  /* 0x0000a35000107802 */ /* 0x000fc40000000f00 */
[----:B------:R-:W-:Y:S05]  /*a340*/  CALL.REL.NOINC `($__internal_147_$__cuda_sm70_shflsync_down) ;  /* 0x00000c4000007944 */ /* 0x000fea0003c00000 */
[----:B0-----:R-:W-:Y:S01]  /*a350*/  HFMA2.MMA R222, -RZ, RZ, 0, 1.1920928955078125e-07 ;  /* 0x00000002ffde7435 */ /* 0x001fe200000001ff */
[----:B-1----:R-:W-:-:S02]  /*a360*/  MOV R20, R223 ;  /* 0x000000df00147202 */ /* 0x002fc40000000f00 */
[----:B------:R-:W-:Y:S02]  /*a370*/  MOV R21, R23 ;  /* 0x0000001700157202 */ /* 0x000fe40000000f00 */
[----:B------:R-:W-:Y:S02]  /*a380*/  MOV R223, 0x1f ;  /* 0x0000001f00df7802 */ /* 0x000fe40000000f00 */
[----:B------:R-:W-:Y:S02]  /*a390*/  MOV R226, 0xffffffff ;  /* 0xffffffff00e27802 */ /* 0x000fe40000000f00 */
[----:B------:R-:W-:Y:S02]  /*a3a0*/  MOV R16, 0xa3c0 ;  /* 0x0000a3c000107802 */ /* 0x000fe40000000f00 */
[----:B------:R-:W-:Y:S05]  /*a3b0*/  CALL.REL.NOINC `($__internal_147_$__cuda_sm70_shflsync_down) ;  /* 0x00000bd000007944 */ /* 0x000fea0003c00000 */
[----:B0-----:R-:W-:Y:S01]  /*a3c0*/  HFMA2.MMA R222, -RZ, RZ, 0, 1.1920928955078125e-07 ;  /* 0x00000002ffde7435 */ /* 0x001fe200000001ff */
[----:B-1----:R-:W-:Y:S02]  /*a3d0*/  MOV R218, R223 ;  /* 0x000000df00da7202 */ /* 0x002fe40000000f00 */
[----:B------:R-:W-:Y:S02]  /*a3e0*/  MOV R21, R22 ;  /* 0x0000001600157202 */ /* 0x000fe40000000f00 */
[----:B------:R-:W-:-:S02]  /*a3f0*/  MOV R223, 0x1f ;  /* 0x0000001f00df7802 */ /* 0x000fc40000000f00 */
[----:B------:R-:W-:Y:S02]  /*a400*/  MOV R226, 0xffffffff ;  /* 0xffffffff00e27802 */ /* 0x000fe40000000f00 */
[----:B------:R-:W-:Y:S02]  /*a410*/  MOV R16, 0xa430 ;  /* 0x0000a43000107802 */ /* 0x000fe40000000f00 */
[----:B------:R-:W-:Y:S05]  /*a420*/  CALL.REL.NOINC `($__internal_147_$__cuda_sm70_shflsync_down) ;  /* 0x00000b6000007944 */ /* 0x000fea0003c00000 */
[----:B-1----:R-:W-:Y:S01]  /*a430*/  MOV R16, R223 ;  /* 0x000000df00107202 */ /* 0x002fe20000000f00 */
[----:B0-----:R-:W-:Y:S05]  /*a440*/  BRA `(.L_x_6234) ;  /* 0xffffb68000007947 */ /* 0x001fea000383ffff */
.L_x_6205:
[----:B------:R-:W-:Y:S01]  /*a450*/  HFMA2.MMA R222, -RZ, RZ, 0, 2.384185791015625e-07 ;  /* 0x00000004ffde7435 */ /* 0x000fe200000001ff */
[----:B------:R-:W-:Y:S02]  /*a460*/  MOV R21, R213 ;  /* 0x000000d500157202 */ /* 0x000fe40000000f00 */
[----:B------:R-:W-:Y:S02]  /*a470*/  MOV R223, 0x1f ;  /* 0x0000001f00df7802 */ /* 0x000fe40000000f00 */
[----:B------:R-:W-:Y:S02]  /*a480*/  MOV R226, 0xffffffff ;  /* 0xffffffff00e27802 */ /* 0x000fe40000000f00 */
[----:B-1----:R-:W-:-:S02]  /*a490*/  MOV R16, 0xa4b0 ;  /* 0x0000a4b000107802 */ /* 0x002fc40000000f00 */
[----:B0-234-:R-:W-:Y:S05]  /*a4a0*/  CALL.REL.NOINC `($__internal_147_$__cuda_sm70_shflsync_down) ;  /* 0x00000ae000007944 */ /* 0x01dfea0003c00000 */
[----:B-1----:R-:W-:Y:S01]  /*a4b0*/  MOV R18, R223 ;  /* 0x000000df00127202 */ /* 0x002fe20000000f00 */
[----:B0-----:R-:W-:Y:S05]  /*a4c0*/  BRA `(.L_x_6235) ;  /* 0xffffb72000007947 */ /* 0x001fea000383ffff */
.L_x_6206:
[----:B------:R-:W-:Y:S01]  /*a4d0*/  HFMA2.MMA R222, -RZ, RZ, 0, 2.384185791015625e-07 ;  /* 0x00000004ffde7435 */ /* 0x000fe200000001ff */
[----:B------:R-:W-:-:S02]  /*a4e0*/  MOV R21, R215 ;  /* 0x000000d700157202 */ /* 0x000fc40000000f00 */
[----:B------:R-:W-:Y:S02]  /*a4f0*/  MOV R223, 0x1f ;  /* 0x0000001f00df7802 */ /* 0x000fe40000000f00 */
[----:B------:R-:W-:Y:S02]  /*a500*/  MOV R226, 0xffffffff ;  /* 0xffffffff00e27802 */ /* 0x000fe40000000f00 */
[----:B-1----:R-:W-:Y:S02]  /*a510*/  MOV R16, 0xa530 ;  /* 0x0000a53000107802 */ /* 0x002fe40000000f00 */
[----:B0-234-:R-:W-:Y:S05]  /*a520*/  CALL.REL.NOINC `($__internal_147_$__cuda_sm70_shflsync_down) ;  /* 0x00000a6000007944 */ /* 0x01dfea0003c00000 */
[----:B0-----:R-:W-:Y:S01]  /*a530*/  HFMA2.MMA R222, -RZ, RZ, 0, 2.384185791015625e-07 ;  /* 0x00000004ffde7435 */ /* 0x001fe200000001ff */
[----:B-1----:R-:W-:Y:S02]  /*a540*/  MOV R20, R223 ;  /* 0x000000df00147202 */ /* 0x002fe40000000f00 */
[----:B------:R-:W-:Y:S02]  /*a550*/  MOV R21, R23 ;  /* 0x0000001700157202 */ /* 0x000fe40000000f00 */
[----:B------:R-:W-:Y:S02]  /*a560*/  MOV R223, 0x1f ;  /* 0x0000001f00df7802 */ /* 0x000fe40000000f00 */
[----:B------:R-:W-:-:S02]  /*a570*/  MOV R226, 0xffffffff ;  /* 0xffffffff00e27802 */ /* 0x000fc40000000f00 */
[----:B------:R-:W-:Y:S02]  /*a580*/  MOV R16, 0xa5a0 ;  /* 0x0000a5a000107802 */ /* 0x000fe40000000f00 */
[----:B------:R-:W-:Y:S05]  /*a590*/  CALL.REL.NOINC `($__internal_147_$__cuda_sm70_shflsync_down) ;  /* 0x000009f000007944 */ /* 0x000fea0003c00000 */
[----:B0-----:R-:W-:Y:S01]  /*a5a0*/  HFMA2.MMA R222, -RZ, RZ, 0, 2.384185791015625e-07 ;  /* 0x00000004ffde7435 */ /* 0x001fe200000001ff */
[----:B-1----:R-:W-:Y:S02]  /*a5b0*/  MOV R218, R223 ;  /* 0x000000df00da7202 */ /* 0x002fe40000000f00 */
[----:B------:R-:W-:Y:S02]  /*a5c0*/  MOV R21, R22 ;  /* 0x0000001600157202 */ /* 0x000fe40000000f00 */
[----:B------:R-:W-:Y:S02]  /*a5d0*/  MOV R223, 0x1f ;  /* 0x0000001f00df7802 */ /* 0x000fe40000000f00 */
[----:B------:R-:W-:Y:S02]  /*a5e0*/  MOV R226, 0xffffffff ;  /* 0xffffffff00e27802 */ /* 0x000fe40000000f00 */
[----:B------:R-:W-:Y:S02]  /*a5f0*/  MOV R16, 0xa610 ;  /* 0x0000a61000107802 */ /* 0x000fe40000000f00 */
[----:B------:R-:W-:Y:S05]  /*a600*/  CALL.REL.NOINC `($__internal_147_$__cuda_sm70_shflsync_down) ;  /* 0x0000098000007944 */ /* 0x000fea0003c00000 */
[----:B-1----:R-:W-:Y:S01]  /*a610*/  MOV R16, R223 ;  /* 0x000000df00107202 */ /* 0x002fe20000000f00 */
[----:B0-----:R-:W-:Y:S05]  /*a620*/  BRA `(.L_x_6236) ;  /* 0xffffb60000007947 */ /* 0x001fea000383ffff */
.L_x_6209:
[----:B------:R-:W-:Y:S01]  /*a630*/  HFMA2.MMA R222, -RZ, RZ, 0, 4.76837158203125e-07 ;  /* 0x00000008ffde7435 */ /* 0x000fe200000001ff */
[----:B------:R-:W-:-:S02]  /*a640*/  MOV R21, R213 ;  /* 0x000000d500157202 */ /* 0x000fc40000000f00 */
[----:B------:R-:W-:Y:S02]  /*a650*/  MOV R223, 0x1f ;  /* 0x0000001f00df7802 */ /* 0x000fe40000000f00 */
[----:B------:R-:W-:Y:S02]  /*a660*/  MOV R226, 0xffffffff ;  /* 0xffffffff00e27802 */ /* 0x000fe40000000f00 */
[----:B-1----:R-:W-:Y:S02]  /*a670*/  MOV R16, 0xa690 ;  /* 0x0000a69000107802 */ /* 0x002fe40000000f00 */
[----:B0-234-:R-:W-:Y:S05]  /*a680*/  CALL.REL.NOINC `($__internal_147_$__cuda_sm70_shflsync_down) ;  /* 0x0000090000007944 */ /* 0x01dfea0003c00000 */
[----:B0-----:R-:W-:Y:S01]  /*a690*/  HFMA2.MMA R222, -RZ, RZ, 0, 4.76837158203125e-07 ;  /* 0x00000008ffde7435 */ /* 0x001fe200000001ff */
[----:B-1----:R-:W-:Y:S02]  /*a6a0*/  MOV R18, R223 ;  /* 0x000000df00127202 */ /* 0x002fe40000000f00 */
[----:B------:R-:W-:Y:S02]  /*a6b0*/  MOV R21, R215 ;  /* 0x000000d700157202 */ /* 0x000fe40000000f00 */
[----:B------:R-:W-:Y:S02]  /*a6c0*/  MOV R223, 0x1f ;  /* 0x0000001f00df7802 */ /* 0x000fe40000000f00 */
[----:B------:R-:W-:-:S02]  /*a6d0*/  MOV R226, 0xffffffff ;  /* 0xffffffff00e27802 */ /* 0x000fc40000000f00 */
[----:B------:R-:W-:Y:S02]  /*a6e0*/  MOV R16, 0xa700 ;  /* 0x0000a70000107802 */ /* 0x000fe40000000f00 */
[----:B------:R-:W-:Y:S05]  /*a6f0*/  CALL.REL.NOINC `($__internal_147_$__cuda_sm70_shflsync_down) ;  /* 0x0000089000007944 */ /* 0x000fea0003c00000 */
[----:B0-----:R-:W-:Y:S01]  /*a700*/  HFMA2.MMA R222, -RZ, RZ, 0, 4.76837158203125e-07 ;  /* 0x00000008ffde7435 */ /* 0x001fe200000001ff */
[----:B-1----:R-:W-:Y:S02]  /*a710*/  MOV R20, R223 ;  /* 0x000000df00147202 */ /* 0x002fe40000000f00 */
[----:B------:R-:W-:Y:S02]  /*a720*/  MOV R21, R23 ;  /* 0x0000001700157202 */ /* 0x000fe40000000f00 */
[----:B------:R-:W-:Y:S02]  /*a730*/  MOV R223, 0x1f ;  /* 0x0000001f00df7802 */ /* 0x000fe40000000f00 */
[----:B------:R-:W-:Y:S02]  /*a740*/  MOV R226, 0xffffffff ;  /* 0xffffffff00e27802 */ /* 0x000fe40000000f00 */
[----:B------:R-:W-:Y:S02]  /*a750*/  MOV R16, 0xa770 ;  /* 0x0000a77000107802 */ /* 0x000fe40000000f00 */
[----:B------:R-:W-:Y:S05]  /*a760*/  CALL.REL.NOINC `($__internal_147_$__cuda_sm70_shflsync_down) ;  /* 0x0000082000007944 */ /* 0x000fea0003c00000 */
[----:B0-----:R-:W-:Y:S01]  /*a770*/  HFMA2.MMA R222, -RZ, RZ, 0, 4.76837158203125e-07 ;  /* 0x00000008ffde7435 */ /* 0x001fe200000001ff */
        /* <DEDUP_REMOVED lines=8> */
.L_x_6212:
[----:B------:R-:W-:Y:S01]  /*a800*/  HFMA2.MMA R222, -RZ, RZ, 0, 9.5367431640625e-07 ;  /* 0x00000010ffde7435 */ /* 0x000fe200000001ff */
[----:B------:R-:W-:Y:S02]  /*a810*/  MOV R21, R213 ;  /* 0x000000d500157202 */ /* 0x000fe40000000f00 */
[----:B------:R-:W-:-:S02]  /*a820*/  MOV R223, 0x1f ;  /* 0x0000001f00df7802 */ /* 0x000fc40000000f00 */
[----:B------:R-:W-:Y:S02]  /*a830*/  MOV R226, 0xffffffff ;  /* 0xffffffff00e27802 */ /* 0x000fe40000000f00 */
[----:B-1----:R-:W-:Y:S02]  /*a840*/  MOV R16, 0xa860 ;  /* 0x0000a86000107802 */ /* 0x002fe40000000f00 */
[----:B0-234-:R-:W-:Y:S05]  /*a850*/  CALL.REL.NOINC `($__internal_147_$__cuda_sm70_shflsync_down) ;  /* 0x0000073000007944 */ /* 0x01dfea0003c00000 */
[----:B-1----:R-:W-:Y:S01]  /*a860*/  MOV R18, R223 ;  /* 0x000000df00127202 */ /* 0x002fe20000000f00 */
[----:B0-----:R-:W-:Y:S05]  /*a870*/  BRA `(.L_x_6238) ;  /* 0xffffb62000007947 */ /* 0x001fea000383ffff */
.L_x_6213:
[----:B------:R-:W-:Y:S01]  /*a880*/  HFMA2.MMA R222, -RZ, RZ, 0, 9.5367431640625e-07 ;  /* 0x00000010ffde7435 */ /* 0x000fe200000001ff */
[----:B------:R-:W-:Y:S02]  /*a890*/  MOV R21, R215 ;  /* 0x000000d700157202 */ /* 0x000fe40000000f00 */
[----:B------:R-:W-:Y:S02]  /*a8a0*/  MOV R223, 0x1f ;  /* 0x0000001f00df7802 */ /* 0x000fe40000000f00 */
[----:B------:R-:W-:Y:S02]  /*a8b0*/  MOV R226, 0xffffffff ;  /* 0xffffffff00e27802 */ /* 0x000fe40000000f00 */
[----:B-1----:R-:W-:-:S02]  /*a8c0*/  MOV R16, 0xa8e0 ;  /* 0x0000a8e000107802 */ /* 0x002fc40000000f00 */
[----:B0-234-:R-:W-:Y:S05]  /*a8d0*/  CALL.REL.NOINC `($__internal_147_$__cuda_sm70_shflsync_down) ;  /* 0x000006b000007944 */ /* 0x01dfea0003c00000 */
[----:B0-----:R-:W-:Y:S01]  /*a8e0*/  HFMA2.MMA R222, -RZ, RZ, 0, 9.5367431640625e-07 ;  /* 0x00000010ffde7435 */ /* 0x001fe200000001ff */
[----:B-1----:R-:W-:-:S02]  /*a8f0*/  MOV R20, R223 ;  /* 0x000000df00147202 */ /* 0x002fc40000000f00 */
[----:B------:R-:W-:Y:S02]  /*a900*/  MOV R21, R23 ;  /* 0x0000001700157202 */ /* 0x000fe40000000f00 */
[----:B------:R-:W-:Y:S02]  /*a910*/  MOV R223, 0x1f ;  /* 0x0000001f00df7802 */ /* 0x000fe40000000f00 */
[----:B------:R-:W-:Y:S02]  /*a920*/  MOV R226, 0xffffffff ;  /* 0xffffffff00e27802 */ /* 0x000fe40000000f00 */
[----:B------:R-:W-:Y:S02]  /*a930*/  MOV R16, 0xa950 ;  /* 0x0000a95000107802 */ /* 0x000fe40000000f00 */
[----:B------:R-:W-:Y:S05]  /*a940*/  CALL.REL.NOINC `($__internal_147_$__cuda_sm70_shflsync_down) ;  /* 0x0000064000007944 */ /* 0x000fea0003c00000 */
[----:B0-----:R-:W-:Y:S01]  /*a950*/  HFMA2.MMA R222, -RZ, RZ, 0, 9.5367431640625e-07 ;  /* 0x00000010ffde7435 */ /* 0x001fe200000001ff */
        /* <DEDUP_REMOVED lines=8> */
.L_x_6216:
[----:B----4-:R-:W-:Y:S01]  /*a9e0*/  HFMA2.MMA R20, -RZ, RZ, 0, 0 ;  /* 0x00000000ff147435 */ /* 0x010fe200000001ff */
[----:B--2---:R-:W-:Y:S02]  /*a9f0*/  MOV R18, R213 ;  /* 0x000000d500127202 */ /* 0x004fe40000000f00 */
[----:B------:R-:W-:Y:S02]  /*aa00*/  MOV R21, 0x1f ;  /* 0x0000001f00157802 */ /* 0x000fe40000000f00 */
[----:B------:R-:W-:Y:S02]  /*aa10*/  MOV R19, 0xffffffff ;  /* 0xffffffff00137802 */ /* 0x000fe40000000f00 */
[----:B-1----:R-:W-:-:S02]  /*aa20*/  MOV R16, 0xaa40 ;  /* 0x0000aa4000107802 */ /* 0x002fc40000000f00 */
[----:B0--3--:R-:W-:Y:S05]  /*aa30*/  CALL.REL.NOINC `($__internal_148_$__cuda_sm70_shflsync_idx_p) ;  /* 0x0000059000007944 */ /* 0x009fea0003c00000 */
[----:B0-----:R-:W-:Y:S01]  /*aa40*/  HFMA2.MMA R20, -RZ, RZ, 0, 0 ;  /* 0x00000000ff147435 */ /* 0x001fe200000001ff */
[----:B-1----:R-:W-:-:S02]  /*aa50*/  MOV R217, R19 ;  /* 0x0000001300d97202 */ /* 0x002fc40000000f00 */
[----:B------:R-:W-:Y:S02]  /*aa60*/  MOV R18, R215 ;  /* 0x000000d700127202 */ /* 0x000fe40000000f00 */
[----:B------:R-:W-:Y:S02]  /*aa70*/  MOV R21, 0x1f ;  /* 0x0000001f00157802 */ /* 0x000fe40000000f00 */
[----:B------:R-:W-:Y:S02]  /*aa80*/  MOV R19, 0xffffffff ;  /* 0xffffffff00137802 */ /* 0x000fe40000000f00 */
[----:B------:R-:W-:Y:S02]  /*aa90*/  MOV R16, 0xaab0 ;  /* 0x0000aab000107802 */ /* 0x000fe40000000f00 */
[----:B------:R-:W-:Y:S05]  /*aaa0*/  CALL.REL.NOINC `($__internal_148_$__cuda_sm70_shflsync_idx_p) ;  /* 0x0000052000007944 */ /* 0x000fea0003c00000 */
[----:B0-----:R-:W-:Y:S01]  /*aab0*/  HFMA2.MMA R20, -RZ, RZ, 0, 0 ;  /* 0x00000000ff147435 */ /* 0x001fe200000001ff */
[----:B-1----:R-:W-:Y:S02]  /*aac0*/  MOV R224, R19 ;  /* 0x0000001300e07202 */ /* 0x002fe40000000f00 */
[----:B------:R-:W-:Y:S02]  /*aad0*/  MOV R18, R23 ;  /* 0x0000001700127202 */ /* 0x000fe40000000f00 */
[----:B------:R-:W-:-:S02]  /*aae0*/  MOV R21, 0x1f ;  /* 0x0000001f00157802 */ /* 0x000fc40000000f00 */
[----:B------:R-:W-:Y:S02]  /*aaf0*/  MOV R19, 0xffffffff ;  /* 0xffffffff00137802 */ /* 0x000fe40000000f00 */
[----:B------:R-:W-:Y:S02]  /*ab00*/  MOV R16, 0xab20 ;  /* 0x0000ab2000107802 */ /* 0x000fe40000000f00 */
[----:B------:R-:W-:Y:S05]  /*ab10*/  CALL.REL.NOINC `($__internal_148_$__cuda_sm70_shflsync_idx_p) ;  /* 0x000004b000007944 */ /* 0x000fea0003c00000 */
[----:B0-----:R-:W-:Y:S01]  /*ab20*/  HFMA2.MMA R20, -RZ, RZ, 0, 0 ;  /* 0x00000000ff147435 */ /* 0x001fe200000001ff */
[----:B-1----:R-:W-:Y:S02]  /*ab30*/  MOV R218, R19 ;  /* 0x0000001300da7202 */ /* 0x002fe40000000f00 */
[----:B------:R-:W-:Y:S02]  /*ab40*/  MOV R18, R22 ;  /* 0x0000001600127202 */ /* 0x000fe40000000f00 */
[----:B------:R-:W-:Y:S02]  /*ab50*/  MOV R21, 0x1f ;  /* 0x0000001f00157802 */ /* 0x000fe40000000f00 */
[----:B------:R-:W-:Y:S02]  /*ab60*/  MOV R19, 0xffffffff ;  /* 0xffffffff00137802 */ /* 0x000fe40000000f00 */
[----:B------:R-:W-:-:S02]  /*ab70*/  MOV R16, 0xab90 ;  /* 0x0000ab9000107802 */ /* 0x000fc40000000f00 */
[----:B------:R-:W-:Y:S05]  /*ab80*/  CALL.REL.NOINC `($__internal_148_$__cuda_sm70_shflsync_idx_p) ;  /* 0x0000044000007944 */ /* 0x000fea0003c00000 */
[----:B------:R-:W-:Y:S01]  /*ab90*/  HFMA2.MMA R222, -RZ, RZ, 0, 5.9604644775390625e-08 ;  /* 0x00000001ffde7435 */ /* 0x000fe200000001ff */
[----:B-1----:R-:W-:-:S02]  /*aba0*/  MOV R219, R19 ;  /* 0x0000001300db7202 */ /* 0x002fc40000000f00 */
[----:B0-----:R-:W-:Y:S02]  /*abb0*/  MOV R21, R213 ;  /* 0x000000d500157202 */ /* 0x001fe40000000f00 */
[----:B------:R-:W-:Y:S02]  /*abc0*/  MOV R223, 0x1f ;  /* 0x0000001f00df7802 */ /* 0x000fe40000000f00 */
[----:B------:R-:W-:Y:S02]  /*abd0*/  MOV R226, 0xffffffff ;  /* 0xffffffff00e27802 */ /* 0x000fe40000000f00 */
[----:B------:R-:W-:Y:S02]  /*abe0*/  MOV R16, 0xac00 ;  /* 0x0000ac0000107802 */ /* 0x000fe40000000f00 */
[----:B------:R-:W-:Y:S05]  /*abf0*/  CALL.REL.NOINC `($__internal_147_$__cuda_sm70_shflsync_down) ;  /* 0x0000039000007944 */ /* 0x000fea0003c00000 */
[----:B0-----:R-:W-:Y:S01]  /*ac00*/  HFMA2.MMA R222, -RZ, RZ, 0, 5.9604644775390625e-08 ;  /* 0x00000001ffde7435 */ /* 0x001fe200000001ff */
[----:B-1----:R-:W-:Y:S02]  /*ac10*/  MOV R221, R223 ;  /* 0x000000df00dd7202 */ /* 0x002fe40000000f00 */
[----:B------:R-:W-:Y:S02]  /*ac20*/  MOV R21, R215 ;  /* 0x000000d700157202 */ /* 0x000fe40000000f00 */
[----:B------:R-:W-:-:S02]  /*ac30*/  MOV R223, 0x1f ;  /* 0x0000001f00df7802 */ /* 0x000fc40000000f00 */
[----:B------:R-:W-:Y:S02]  /*ac40*/  MOV R226, 0xffffffff ;  /* 0xffffffff00e27802 */ /* 0x000fe40000000f00 */
[----:B------:R-:W-:Y:S02]  /*ac50*/  MOV R16, 0xac70 ;  /* 0x0000ac7000107802 */ /* 0x000fe40000000f00 */
[----:B------:R-:W-:Y:S05]  /*ac60*/  CALL.REL.NOINC `($__internal_147_$__cuda_sm70_shflsync_down) ;  /* 0x0000032000007944 */ /* 0x000fea0003c00000 */
[----:B0-----:R-:W-:Y:S01]  /*ac70*/  HFMA2.MMA R222, -RZ, RZ, 0, 5.9604644775390625e-08 ;  /* 0x00000001ffde7435 */ /* 0x001fe200000001ff */
[----:B-1----:R-:W-:Y:S02]  /*ac80*/  MOV R19, R223 ;  /* 0x000000df00137202 */ /* 0x002fe40000000f00 */
[----:B------:R-:W-:Y:S02]  /*ac90*/  MOV R21, R23 ;  /* 0x0000001700157202 */ /* 0x000fe40000000f00 */
[----:B------:R-:W-:Y:S02]  /*aca0*/  MOV R223, 0x1f ;  /* 0x0000001f00df7802 */ /* 0x000fe40000000f00 */
[----:B------:R-:W-:Y:S02]  /*acb0*/  MOV R226, 0xffffffff ;  /* 0xffffffff00e27802 */ /* 0x000fe40000000f00 */
[----:B------:R-:W-:-:S02]  /*acc0*/  MOV R16, 0xace0 ;  /* 0x0000ace000107802 */ /* 0x000fc40000000f00 */
        /* <DEDUP_REMOVED lines=8> */
[-C--:B0-----:R-:W-:Y:S01]  /*ad50*/  FMUL.FTZ R222, R12, R224.reuse ;  /* 0x000000e00cde7220 */ /* 0x081fe20000410000 */
[----:B------:R-:W-:Y:S01]  /*ad60*/  HFMA2.MMA R20, -RZ, RZ, 0, 0 ;  /* 0x00000000ff147435 */ /* 0x000fe200000001ff */
[-C--:B------:R-:W-:Y:S01]  /*ad70*/  FMUL.FTZ R215, R15, R224.reuse ;  /* 0x000000e00fd77220 */ /* 0x080fe20000410000 */
[----:B------:R-:W-:Y:S01]  /*ad80*/  MOV R225, R19 ;  /* 0x0000001300e17202 */ /* 0x000fe20000000f00 */
[----:B------:R-:W-:Y:S01]  /*ad90*/  FMUL.FTZ R226, R13, R224 ;  /* 0x000000e00de27220 */ /* 0x000fe20000410000 */
[----:B------:R-:W-:Y:S01]  /*ada0*/  MOV R18, R12 ;  /* 0x0000000c00127202 */ /* 0x000fe20000000f00 */
[----:B------:R-:W-:Y:S01]  /*adb0*/  FMUL.FTZ R224, R14, R224 ;  /* 0x000000e00ee07220 */ /* 0x000fe20000410000 */
[----:B------:R-:W-:Y:S01]  /*adc0*/  MOV R21, 0x1f ;  /* 0x0000001f00157802 */ /* 0x000fe20000000f00 */
[-C--:B------:R-:W-:Y:S01]  /*add0*/  FMUL.FTZ R213, R12, R217.reuse ;  /* 0x000000d90cd57220 */ /* 0x080fe20000410000 */
[----:B------:R-:W-:Y:S01]  /*ade0*/  MOV R19, 0xffffffff ;  /* 0xffffffff00137802 */ /* 0x000fe20000000f00 */
[-C--:B------:R-:W-:Y:S01]  /*adf0*/  FFMA.FTZ R215, R14, R217.reuse, -R215 ;  /* 0x000000d90ed77223 */ /* 0x080fe200000108d7 */
[----:B------:R-:W-:Y:S01]  /*ae00*/  MOV R16, 0xae30 ;  /* 0x0000ae3000107802 */ /* 0x000fe20000000f00 */
[----:B------:R-:W-:-:S02]  /*ae10*/  FFMA.FTZ R224, R15, R217, R224 ;  /* 0x000000d90fe07223 */ /* 0x000fc400000100e0 */
[----:B-1----:R-:W-:Y:S05]  /*ae20*/  CALL.REL.NOINC `($__internal_148_$__cuda_sm70_shflsync_idx_p) ;  /* 0x000001a000007944 */ /* 0x002fea0003c00000 */
        /* <DEDUP_REMOVED lines=21> */
[----:B01----:R-:W-:Y:S05]  /*af80*/  BRA `(.L_x_6240) ;  /* 0xffffb17000007947 */ /* 0x003fea000383ffff */
        .weak           $__internal_147_$__cuda_sm70_shflsync_down
        .type           $__internal_147_$__cuda_sm70_shflsync_down,@function
        .size           $__internal_147_$__cuda_sm70_shflsync_down,($__internal_148_$__cuda_sm70_shflsync_idx_p - $__internal_147_$__cuda_sm70_shflsync_down)
$__internal_147_$__cuda_sm70_shflsync_down:
[----:B------:R-:W-:Y:S01]  /*af90*/  HFMA2.MMA R17, -RZ, RZ, 0, 0 ;  /* 0x00000000ff117435 */ /* 0x000fe200000001ff */
[----:B------:R-:W-:Y:S04]  /*afa0*/  WARPSYNC R226 ;  /* 0x000000e200007348 */ /* 0x000fe80003800000 */
[----:B------:R0:W1:Y:S01]  /*afb0*/  SHFL.DOWN PT, R223, R21, R222, R223 ;  /* 0x080000de15df7389 */ /* 0x00006200000e00df */
[----:B------:R-:W-:Y:S05]  /*afc0*/  RET.REL.NODEC R16 `(_Z25selective_scan_bwd_kernelI32Selective_Scan_bwd_kernel_traitsILi64ELi16ELb1ELb0ELb0ELb0ELb1EN3c108BFloat16ENS1_7complexIfEEEEv12SSMParamsBwd) ;  /* 0xffff503010007950 */ /* 0x000fea0003c3ffff */
        .weak           $__internal_148_$__cuda_sm70_shflsync_idx_p
        .type           $__internal_148_$__cuda_sm70_shflsync_idx_p,@function
        .size           $__internal_148_$__cuda_sm70_shflsync_idx_p,($__internal_149_$__cuda_sm70_shflsync_up - $__internal_148_$__cuda_sm70_shflsync_idx_p)
$__internal_148_$__cuda_sm70_shflsync_idx_p:
[----:B------:R-:W-:Y:S01]  /*afd0*/  MOV R17, 0x0 ;  /* 0x0000000000117802 */ /* 0x000fe20000000f00 */
[----:B------:R-:W-:Y:S04]  /*afe0*/  WARPSYNC R19 ;  /* 0x0000001300007348 */ /* 0x000fe80003800000 */
[----:B------:R0:W1:Y:S01]  /*aff0*/  SHFL.IDX PT, R19, R18, R20, R21 ;  /* 0x0000001412137389 */ /* 0x00006200000e0015 */
[----:B------:R-:W-:Y:S05]  /*b000*/  RET.REL.NODEC R16 `(_Z25selective_scan_bwd_kernelI32Selective_Scan_bwd_kernel_traitsILi64ELi16ELb1ELb0ELb0ELb0ELb1EN3c108BFloat16ENS1_7complexIfEEEEv12SSMParamsBwd) ;  /* 0xffff4ff010007950 */ /* 0x000fea0003c3ffff */
        .weak           $__internal_149_$__cuda_sm70_shflsync_up
        .type           $__internal_149_$__cuda_sm70_shflsync_up,@function
        .size           $__internal_149_$__cuda_sm70_shflsync_up,(.L_x_14581 - $__internal_149_$__cuda_sm70_shflsync_up)
$__internal_149_$__cuda_sm70_shflsync_up:
[----:B------:R-:W-:Y:S01]  /*b010*/  HFMA2.MMA R17, -RZ, RZ, 0, 0 ;  /* 0x00000000ff117435 */ /* 0x000fe200000001ff */
[----:B------:R-:W-:Y:S04]  /*b020*/  WARPSYNC R194 ;  /* 0x000000c200007348 */ /* 0x000fe80003800000 */
[----:B------:R0:W1:Y:S01]  /*b030*/  SHFL.UP PT, R19, R191, R192, R19 ;  /* 0x040000c0bf137389 */ /* 0x00006200000e0013 */
[----:B------:R-:W-:Y:S05]  /*b040*/  RET.REL.NODEC R16 `(_Z25selective_scan_bwd_kernelI32Selective_Scan_bwd_kernel_traitsILi64ELi16ELb1ELb0ELb0ELb0ELb1EN3c108BFloat16ENS1_7complexIfEEEEv12SSMParamsBwd) ;  /* 0xffff4fb010007950 */ /* 0x000fea0003c3ffff */
.L_x_6241:
        /* <DEDUP_REMOVED lines=11> */
.L_x_14581:


//--------------------- .text._Z25selective_scan_bwd_kernelI32Selective_Scan_bwd_kernel_traitsILi64ELi16ELb1ELb0ELb0ELb1ELb0EN3c108BFloat16ENS1_7complexIfEEEEv12SSMParamsBwd --------------------------
	.section	.text._Z25selective_scan_bwd_kernelI32Selective_Scan_bwd_kernel_traitsILi64ELi16ELb1ELb0ELb0ELb1ELb0EN3c108BFloat16ENS1_7complexIfEEEEv12SSMParamsBwd,"ax",@progbits
	.sectioninfo	@"SHI_REGISTERS=230"
	.align	128
        .global         _Z25selective_scan_bwd_kernelI32Selective_Scan_bwd_kernel_traitsILi64ELi16ELb1ELb0ELb0ELb1ELb0EN3c108BFloat16ENS1_7complexIfEEEEv12SSMParamsBwd
        .type           _Z25selective_scan_bwd_kernelI32Selective_Scan_bwd_kernel_traitsILi64ELi16ELb1ELb0ELb0ELb1ELb0EN3c108BFloat16ENS1_7complexIfEEEEv12SSMParamsBwd,@function
        .size           _Z25selective_scan_bwd_kernelI32Selective_Scan_bwd_kernel_traitsILi64ELi16ELb1ELb0ELb0ELb1ELb0EN3c108BFloat16ENS1_7complexIfEEEEv12SSMParamsBwd,(.L_x_14584 - _Z25selective_scan_bwd_kernelI32Selective_Scan_bwd_kernel_traitsILi64ELi16ELb1ELb0ELb0ELb1ELb0EN3c108BFloat16ENS1_7complexIfEEEEv12SSMParamsBwd)
        .other          _Z25selective_scan_bwd_kernelI32Selective_Scan_bwd_kernel_traitsILi64ELi16ELb1ELb0ELb0ELb1ELb0EN3c108BFloat16ENS1_7complexIfEEEEv12SSMParamsBwd,@"STO_CUDA_ENTRY STV_DEFAULT"
_Z25selective_scan_bwd_kernelI32Selective_Scan_bwd_kernel_traitsILi64ELi16ELb1ELb0ELb0ELb1ELb0EN3c108BFloat16ENS1_7complexIfEEEEv12SSMParamsBwd:
.text._Z25selective_scan_bwd_kernelI32Selective_Scan_bwd_kernel_traitsILi64ELi16ELb1ELb0ELb0ELb1ELb0EN3c108BFloat16ENS1_7complexIfEEEEv12SSMParamsBwd:
        /* <DEDUP_REMOVED lines=86> */
.L_x_6313:
[----:B------:R-:W-:Y:S01]  /*0560*/  BAR.SYNC.DEFER_BLOCKING 0x0 ;  /* 0x0000000000007b1d */ /* 0x000fe20000010000 */
[----:B------:R-:W-:Y:S02]  /*0570*/  LOP3.LUT R19, R91, 0x1f, R122, 0xf8, !PT ;  /* 0x0000001f5b137812 */ /* 0x000fe400078ef87a */
[----:B------:R-:W-:-:S05]  /*0580*/  MOV R96, R118 ;  /* 0x0000007600607202 */ /* 0x000fca0000000f00 */
        /* <DEDUP_REMOVED lines=20> */
[----:B------:R-:W-:Y:S04]  /*06d0*/  LDS.128 R12, [R85.X16+0x10] ;  /* 0x00001000550c7984 */ /* 0x000fe8000000cc00 */
[----:B------:R-:W-:Y:S06]  /*06e0*/  BAR.SYNC.DEFER_BLOCKING 0x0 ;  /* 0x0000000000007b1d */ /* 0x000fec0000010000 */
[----:B0-----:R-:W3:Y:S04]  /*06f0*/  LDG.E.128 R32, [R18.64] ;  /* 0x0000000412207981 */ /* 0x001ee8000c1e1d00 */
[----:B------:R-:W4:Y:S01]  /*0700*/  LDG.E.128 R48, [R18.64+0x200] ;  /* 0x0002000412307981 */ /* 0x000f22000c1e1d00 */
[----:B-1----:R-:W-:Y:S01]  /*0710*/  PRMT R0, RZ, 0x5410, R8 ;  /* 0x00005410ff007816 */ /* 0x002fe20000000008 */
[----:B------:R-:W-:Y:S01]  /*0720*/  BSSY B0, `(.L_x_6243) ;  /* 0x0000054000007945 */ /* 0x000fe20003800000 */
[----:B------:R-:W-:-:S02]  /*0730*/  MOV R31, c[0x0][0x16c] ;  /* 0x00005b00001f7a02 */ /* 0x000fc40000000f00 */
[--C-:B--2---:R-:W-:Y:S02]  /*0740*/  PRMT R114, RZ, 0x5410, R20.reuse ;  /* 0x00005410ff727816 */ /* 0x104fe40000000014 */
[----:B------:R-:W-:Y:S02]  /*0750*/  PRMT R20, RZ, 0x7610, R20 ;  /* 0x00007610ff147816 */ /* 0x000fe40000000014 */
[----:B------:R-:W-:Y:S01]  /*0760*/  PRMT R106, RZ, 0x5410, R22 ;  /* 0x00005410ff6a7816 */ /* 0x000fe20000000016 */
[--C-:B-----5:R-:W-:Y:S01]  /*0770*/  FADD.FTZ R114, R114, R107.reuse ;  /* 0x0000006b72727221 */ /* 0x120fe20000010000 */
[----:B------:R-:W-:Y:S01]  /*0780*/  ISETP.GE.AND P5, PT, R31, 0x1, PT ;  /* 0x000000011f00780c */ /* 0x000fe20003fa6270 */
[----:B------:R-:W-:Y:S01]  /*0790*/  FADD.FTZ R112, R20, R107 ;  /* 0x0000006b14707221 */ /* 0x000fe20000010000 */
[----:B------:R-:W-:Y:S01]  /*07a0*/  PRMT R110, RZ, 0x5410, R21 ;  /* 0x00005410ff6e7816 */ /* 0x000fe20000000015 */
[----:B------:R-:W-:Y:S01]  /*07b0*/  FADD.FTZ R106, R106, R107 ;  /* 0x0000006b6a6a7221 */ /* 0x000fe20000010000 */
[----:B------:R-:W-:-:S02]  /*07c0*/  FSETP.GTU.FTZ.AND P4, PT, R114, 20, PT ;  /* 0x41a000007200780b */ /* 0x000fc40003f9c000 */
[----:B------:R-:W-:Y:S01]  /*07d0*/  PRMT R108, RZ, 0x7610, R21 ;  /* 0x00007610ff6c7816 */ /* 0x000fe20000000015 */
[----:B------:R-:W-:Y:S01]  /*07e0*/  FADD.FTZ R110, R110, R107 ;  /* 0x0000006b6e6e7221 */ /* 0x000fe20000010000 */
[----:B------:R-:W-:Y:S02]  /*07f0*/  PRMT R22, RZ, 0x7610, R22 ;  /* 0x00007610ff167816 */ /* 0x000fe40000000016 */
[----:B------:R-:W-:Y:S01]  /*0800*/  PRMT R31, RZ, 0x5410, R11 ;  /* 0x00005410ff1f7816 */ /* 0x000fe2000000000b */
[----:B------:R-:W-:Y:S01]  /*0810*/  FADD.FTZ R108, R108, R107 ;  /* 0x0000006b6c6c7221 */ /* 0x000fe20000010000 */
[----:B------:R-:W-:Y:S01]  /*0820*/  PRMT R20, RZ, 0x7610, R11 ;  /* 0x00007610ff147816 */ /* 0x000fe2000000000b */
[----:B------:R-:W-:Y:S01]  /*0830*/  FADD.FTZ R104, R22, R107 ;  /* 0x0000006b16687221 */ /* 0x000fe20000010000 */
[----:B------:R-:W-:Y:S02]  /*0840*/  PRMT R102, RZ, 0x5410, R23 ;  /* 0x00005410ff667816 */ /* 0x000fe40000000017 */
[----:B------:R-:W-:-:S02]  /*0850*/  FSETP.GTU.FTZ.AND P3, PT, R112, 20, PT ;  /* 0x41a000007000780b */ /* 0x000fc40003f7c000 */
[----:B------:R-:W-:Y:S01]  /*0860*/  FSETP.GTU.FTZ.AND P2, PT, R110, 20, PT ;  /* 0x41a000006e00780b */ /* 0x000fe20003f5c000 */
[----:B------:R-:W-:Y:S01]  /*0870*/  FADD.FTZ R102, R102, R107 ;  /* 0x0000006b66667221 */ /* 0x000fe20000010000 */
[----:B------:R-:W-:Y:S02]  /*0880*/  FSETP.GTU.FTZ.AND P1, PT, R108, 20, PT ;  /* 0x41a000006c00780b */ /* 0x000fe40003f3c000 */
[----:B------:R-:W-:Y:S02]  /*0890*/  FSETP.GTU.FTZ.AND P0, PT, R106, 20, PT ;  /* 0x41a000006a00780b */ /* 0x000fe40003f1c000 */
[----:B------:R-:W-:Y:S01]  /*08a0*/  FSETP.GTU.FTZ.AND P6, PT, R104, 20, PT ;  /* 0x41a000006800780b */ /* 0x000fe20003fdc000 */
[----:B---3--:R0:W-:Y:S04]  /*08b0*/  STS.128 [R87.X16], R32 ;  /* 0x0000002057007388 */ /* 0x0081e8000000cc00 */
[----:B----4-:R-:W-:Y:S01]  /*08c0*/  STS.128 [R87.X16+0x200], R48 ;  /* 0x0002003057007388 */ /* 0x010fe2000000cc00 */
[----:B------:R-:W-:-:S06]  /*08d0*/  NOP ;  /* 0x0000000000007918 */ /* 0x000fcc0000000000 */
[----:B------:R-:W1:Y:S04]  /*08e0*/  LDS.128 R44, [R85.X16] ;  /* 0x00000000552c7984 */ /* 0x000e68000000cc00 */
[----:B------:R2:W3:Y:S01]  /*08f0*/  LDS.128 R16, [R85.X16+0x10] ;  /* 0x0000100055107984 */ /* 0x0004e2000000cc00 */
[----:B0-----:R-:W-:Y:S02]  /*0900*/  PRMT R33, RZ, 0x5410, R4 ;  /* 0x00005410ff217816 */ /* 0x001fe40000000004 */
[--C-:B-1----:R-:W-:Y:S02]  /*0910*/  PRMT R34, RZ, 0x5410, R44.reuse ;  /* 0x00005410ff227816 */ /* 0x102fe4000000002c */
[----:B------:R-:W-:Y:S02]  /*0920*/  PRMT R50, RZ, 0x7610, R44 ;  /* 0x00007610ff327816 */ /* 0x000fe4000000002c */
[----:B------:R-:W-:Y:S01]  /*0930*/  PRMT R32, RZ, 0x5410, R45 ;  /* 0x00005410ff207816 */ /* 0x000fe2000000002d */
[----:B------:R-:W-:Y:S01]  /*0940*/  FFMA.FTZ R101, R34, R0, R101 ;  /* 0x0000000022657223 */ /* 0x000fe20000010065 */
[----:B------:R-:W-:-:S02]  /*0950*/  PRMT R0, RZ, 0x7610, R8 ;  /* 0x00007610ff007816 */ /* 0x000fc40000000008 */
[----:B------:R-:W-:Y:S02]  /*0960*/  PRMT R48, RZ, 0x7610, R45 ;  /* 0x00007610ff307816 */ /* 0x000fe4000000002d */
[--C-:B------:R-:W-:Y:S01]  /*0970*/  PRMT R30, RZ, 0x5410, R46.reuse ;  /* 0x00005410ff1e7816 */ /* 0x100fe2000000002e */
[----:B------:R-:W-:Y:S01]  /*0980*/  FFMA.FTZ R101, R50, R0, R101 ;  /* 0x0000000032657223 */ /* 0x000fe20000010065 */
[----:B------:R-:W-:Y:S02]  /*0990*/  PRMT R0, RZ, 0x5410, R9 ;  /* 0x00005410ff007816 */ /* 0x000fe40000000009 */
[----:B------:R-:W-:Y:S02]  /*09a0*/  PRMT R46, RZ, 0x7610, R46 ;  /* 0x00007610ff2e7816 */ /* 0x000fe4000000002e */
[----:B------:R-:W-:Y:S01]  /*09b0*/  PRMT R44, RZ, 0x7610, R47 ;  /* 0x00007610ff2c7816 */ /* 0x000fe2000000002f */
        /* <DEDUP_REMOVED lines=9> */
[----:B------:R-:W-:Y:S01]  /*0a50*/  FFMA.FTZ R31, R44, R20, R31 ;  /* 0x000000142c1f7223 */ /* 0x000fe2000001001f */
        /* <DEDUP_REMOVED lines=32> */
.L_x_6244:
[----:B--23--:R-:W-:Y:S05]  /*0c60*/  BSYNC B0 ;  /* 0x0000000000007941 */ /* 0x00cfea0003800000 */
.L_x_6243:
        /* <DEDUP_REMOVED lines=41> */
.L_x_6246:
[----:B------:R-:W-:Y:S05]  /*0f00*/  BSYNC B0 ;  /* 0x0000000000007941 */ /* 0x000fea0003800000 */
.L_x_6245:
        /* <DEDUP_REMOVED lines=39> */
.L_x_6248:
[----:B------:R-:W-:Y:S05]  /*1180*/  BSYNC B0 ;  /* 0x0000000000007941 */ /* 0x000fea0003800000 */
.L_x_6247:
        /* <DEDUP_REMOVED lines=39> */
.L_x_6250:
[----:B------:R-:W-:Y:S05]  /*1400*/  BSYNC B0 ;  /* 0x0000000000007941 */ /* 0x000fea0003800000 */
.L_x_6249:
        /* <DEDUP_REMOVED lines=39> */
.L_x_6252:
[----:B------:R-:W-:Y:S05]  /*1680*/  BSYNC B0 ;  /* 0x0000000000007941 */ /* 0x000fea0003800000 */
.L_x_6251:
        /* <DEDUP_REMOVED lines=39> */
.L_x_6254:
[----:B------:R-:W-:Y:S05]  /*1900*/  BSYNC B0 ;  /* 0x0000000000007941 */ /* 0x000fea0003800000 */
.L_x_6253:
        /* <DEDUP_REMOVED lines=39> */
.L_x_6256:
[----:B------:R-:W-:Y:S05]  /*1b80*/  BSYNC B0 ;  /* 0x0000000000007941 */ /* 0x000fea0003800000 */
.L_x_6255:
        /* <DEDUP_REMOVED lines=39> */
.L_x_6258:
[----:B------:R-:W-:Y:S05]  /*1e00*/  BSYNC B0 ;  /* 0x0000000000007941 */ /* 0x000fea0003800000 */
.L_x_6257:
[----:B------:R-:W-:Y:S01]  /*1e10*/  PRMT R82, RZ, 0x5410, R15 ;  /* 0x00005410ff527816 */ /* 0x000fe2000000000f */
[----:B------:R-:W-:Y:S01]  /*1e20*/  BSSY B0, `(.L_x_6259) ;  /* 0x0000028000007945 */ /* 0x000fe20003800000 */
[----:B------:R-:W-:Y:S01]  /*1e30*/  HFMA2.MMA R86, -RZ, RZ, 0, 0 ;  /* 0x00000000ff567435 */ /* 0x000fe200000001ff */
[----:B------:R-:W-:Y:S01]  /*1e40*/  FSETP.GTU.FTZ.AND P3, PT, R88, 20, PT ;  /* 0x41a000005800780b */ /* 0x000fe20003f7c000 */
[----:B------:R-:W-:Y:S01]  /*1e50*/  HFMA2.MMA R84, -RZ, RZ, 0, 0 ;  /* 0x00000000ff547435 */ /* 0x000fe200000001ff */
[----:B------:R-:W-:Y:S01]  /*1e60*/  MOV R83, RZ ;  /* 0x000000ff00537202 */ /* 0x000fe20000000f00 */
[----:B------:R-:W-:Y:S01]  /*1e70*/  FADD.FTZ R82, R82, R107 ;  /* 0x0000006b52527221 */ /* 0x000fe20000010000 */
[----:B------:R-:W-:Y:S02]  /*1e80*/  MOV R81, RZ ;  /* 0x000000ff00517202 */ /* 0x000fe40000000f00 */
[----:B------:R-:W-:Y:S01]  /*1e90*/  PRMT R76, RZ, 0x7610, R15 ;  /* 0x00007610ff4c7816 */ /* 0x000fe2000000000f */
[----:B------:R-:W-:Y:S05]  /*1ea0*/  @P2 BRA `(.L_x_6260) ;  /* 0x000001f000002947 */ /* 0x000fea0003800000 */
[----:B------:R-:W-:Y:S01]  /*1eb0*/  FMUL.FTZ R98, R98, 1.4426950216293334961 ;  /* 0x3fb8aa3b62627820 */ /* 0x000fe20000410000 */
[----:B------:R-:W-:-:S02]  /*1ec0*/  MOV R42, 0x3e800000 ;  /* 0x3e800000002a7802 */ /* 0x000fc40000000f00 */
        /* <DEDUP_REMOVED lines=29> */
.L_x_6260:
[----:B------:R-:W-:Y:S05]  /*20a0*/  BSYNC B0 ;  /* 0x0000000000007941 */ /* 0x000fea0003800000 */
.L_x_6259:
[----:B------:R-:W-:Y:S01]  /*20b0*/  BSSY B0, `(.L_x_6261) ;  /* 0x0000027000007945 */ /* 0x000fe20003800000 */
[----:B------:R-:W-:Y:S01]  /*20c0*/  HFMA2.MMA R80, -RZ, RZ, 0, 0 ;  /* 0x00000000ff507435 */ /* 0x000fe200000001ff */
[----:B------:R-:W-:Y:S01]  /*20d0*/  FSETP.GTU.FTZ.AND P2, PT, R82, 20, PT ;  /* 0x41a000005200780b */ /* 0x000fe20003f5c000 */
[----:B------:R-:W-:Y:S01]  /*20e0*/  HFMA2.MMA R75, -RZ, RZ, 0, 0 ;  /* 0x00000000ff4b7435 */ /* 0x000fe200000001ff */
[----:B------:R-:W-:Y:S01]  /*20f0*/  CS2R R78, SRZ ;  /* 0x00000000004e7805 */ /* 0x000fe2000001ff00 */
[----:B------:R-:W-:Y:S01]  /*2100*/  MOV R77, RZ ;  /* 0x000000ff004d7202 */ /* 0x000fe20000000f00 */
        /* <DEDUP_REMOVED lines=33> */
.L_x_6262:
[----:B------:R-:W-:Y:S05]  /*2320*/  BSYNC B0 ;  /* 0x0000000000007941 */ /* 0x000fea0003800000 */
.L_x_6261:
        /* <DEDUP_REMOVED lines=38> */
.L_x_6264:
[----:B------:R-:W-:Y:S05]  /*2590*/  BSYNC B0 ;  /* 0x0000000000007941 */ /* 0x000fea0003800000 */
.L_x_6263:
        /* <DEDUP_REMOVED lines=33> */
.L_x_6266:
[----:B------:R-:W-:Y:S05]  /*27b0*/  BSYNC B0 ;  /* 0x0000000000007941 */ /* 0x000fea0003800000 */
.L_x_6265:
        /* <DEDUP_REMOVED lines=33> */
.L_x_6268:
[----:B------:R-:W-:Y:S05]  /*29d0*/  BSYNC B0 ;  /* 0x0000000000007941 */ /* 0x000fea0003800000 */
.L_x_6267:
        /* <DEDUP_REMOVED lines=33> */
.L_x_6270:
[----:B------:R-:W-:Y:S05]  /*2bf0*/  BSYNC B0 ;  /* 0x0000000000007941 */ /* 0x000fea0003800000 */
.L_x_6269:
        /* <DEDUP_REMOVED lines=33> */
.L_x_6272:
[----:B------:R-:W-:Y:S05]  /*2e10*/  BSYNC B0 ;  /* 0x0000000000007941 */ /* 0x000fea0003800000 */
.L_x_6271:
        /* <DEDUP_REMOVED lines=33> */
.L_x_6274:
[----:B------:R-:W-:Y:S05]  /*3030*/  BSYNC B0 ;  /* 0x0000000000007941 */ /* 0x000fea0003800000 */
.L_x_6273:
        /* <DEDUP_REMOVED lines=37> */
.L_x_6312:
        /* <DEDUP_REMOVED lines=50> */
[C---:B--2---:R-:W-:Y:S02]  /*35b0*/  FMUL.FTZ R12, R31.reuse, R114 ;  /* 0x000000721f0c7220 */ /* 0x044fe40000410000 */
        /* <DEDUP_REMOVED lines=58> */
[----:B------:R-:W-:Y:S01]  /*3960*/  FFMA.FTZ R150, R16, R19, R150 ;  /* 0x0000001310967223 */ /* 0x000fe20000010096 */
[----:B------:R-:W1:Y:S01]  /*3970*/  MUFU.COS R142, R115 ;  /* 0x00000073008e7308 */ /* 0x000e620000000000 */
[----:B------:R-:W-:-:S02]  /*3980*/  FMUL.FTZ R146, R145, R146 ;  /* 0x0000009291927220 */ /* 0x000fc40000410000 */
[----:B------:R-:W-:-:S05]  /*3990*/  FMUL.FTZ R144, R143, R144 ;  /* 0x000000908f907220 */ /* 0x000fca0000410000 */
[----:B------:R-:W3:Y:S08]  /*39a0*/  MUFU.SIN R128, R115 ;  /* 0x0000007300807308 */ /* 0x000ef00000000400 */
[----:B------:R-:W-:Y:S01]  /*39b0*/  MUFU.SIN R130, R33 ;  /* 0x0000002100827308 */ /* 0x000fe20000000400 */
[----:B------:R4:W5:Y:S07]  /*39c0*/  @!P0 LDG.E.128 R12, [R22.64] ;  /* 0x00000004160c8981 */ /* 0x00096e000c1e1d00 */
[----:B------:R0:W-:Y:S01]  /*39d0*/  MUFU.COS R140, R33 ;  /* 0x00000021008c7308 */ /* 0x0001e20000000000 */
[----:B----4-:R-:W-:-:S04]  /*39e0*/  FMUL.FTZ R23, R31, R94 ;  /* 0x0000005e1f177220 */ /* 0x010fc80000410000 */
[----:B------:R-:W-:-:S03]  /*39f0*/  FMUL.RZ R125, R23, 0.15915493667125701904 ;  /* 0x3e22f983177d7820 */ /* 0x000fc6000040c000 */
[----:B------:R-:W-:Y:S01]  /*3a00*/  MUFU.SIN R134, R119 ;  /* 0x0000007700867308 */ /* 0x000fe20000000400 */
[----:B------:R-:W-:Y:S02]  /*3a10*/  FMUL.FTZ R23, R31, R92 ;  /* 0x0000005c1f177220 */ /* 0x000fe40000410000 */
[----:B------:R-:W-:Y:S02]  /*3a20*/  FMUL.FTZ R145, R145, R32 ;  /* 0x0000002091917220 */ /* 0x000fe40000410000 */
[----:B------:R-:W-:Y:S02]  /*3a30*/  FMUL.RZ R127, R23, 0.15915493667125701904 ;  /* 0x3e22f983177f7820 */ /* 0x000fe4000040c000 */
[----:B------:R-:W-:Y:S01]  /*3a40*/  FMUL.FTZ R23, R17, R19 ;  /* 0x0000001311177220 */ /* 0x000fe20000410000 */
[----:B------:R-:W-:Y:S01]  /*3a50*/  PRMT R17, RZ, 0x5410, R8 ;  /* 0x00005410ff117816 */ /* 0x000fe20000000008 */
[----:B------:R-:W-:Y:S02]  /*3a60*/  FMUL.FTZ R19, RZ, R147 ;  /* 0x00000093ff137220 */ /* 0x000fe40000410000 */
[----:B0-----:R-:W-:-:S02]  /*3a70*/  FMUL.FTZ R113, R21, R100 ;  /* 0x0000006415717220 */ /* 0x001fc40000410000 */
[----:B------:R-:W-:Y:S02]  /*3a80*/  FMUL.FTZ R194, R17, R114 ;  /* 0x0000007211c27220 */ /* 0x000fe40000410000 */
[----:B------:R-:W-:Y:S02]  /*3a90*/  FFMA.FTZ R166, R16, R18, -R23 ;  /* 0x0000001210a67223 */ /* 0x000fe40000010817 */
[C---:B------:R-:W-:Y:S02]  /*3aa0*/  FMUL.FTZ R23, R194.reuse, R147 ;  /* 0x00000093c2177220 */ /* 0x040fe40000410000 */
[----:B------:R-:W-:Y:S02]  /*3ab0*/  FFMA.FTZ R20, R194, R148, -R19 ;  /* 0x00000094c2147223 */ /* 0x000fe40000010813 */
[----:B------:R-:W-:Y:S02]  /*3ac0*/  FMUL.FTZ R18, R31, R88 ;  /* 0x000000581f127220 */ /* 0x000fe40000410000 */
[----:B------:R-:W-:-:S02]  /*3ad0*/  FFMA.FTZ R23, RZ, R148, R23 ;  /* 0x00000094ff177223 */ /* 0x000fc40000010017 */
[----:B------:R-:W-:Y:S02]  /*3ae0*/  FADD.FTZ R20, R189, R20 ;  /* 0x00000014bd147221 */ /* 0x000fe40000010000 */
[----:B------:R-:W-:Y:S02]  /*3af0*/  FMUL.RZ R129, R18, 0.15915493667125701904 ;  /* 0x3e22f98312817820 */ /* 0x000fe4000040c000 */
[----:B------:R-:W-:Y:S02]  /*3b00*/  FADD.FTZ R23, RZ, R23 ;  /* 0x00000017ff177221 */ /* 0x000fe40000010000 */
[C---:B------:R-:W-:Y:S02]  /*3b10*/  FMUL.FTZ R18, R145.reuse, R20 ;  /* 0x0000001491127220 */ /* 0x040fe40000410000 */
[-C--:B------:R-:W-:Y:S02]  /*3b20*/  FMUL.FTZ R19, R145, R23.reuse ;  /* 0x0000001791137220 */ /* 0x080fe40000410000 */
[----:B------:R-:W-:-:S02]  /*3b30*/  FFMA.FTZ R18, R146, R23, R18 ;  /* 0x0000001792127223 */ /* 0x000fc40000010012 */
[----:B------:R-:W-:Y:S01]  /*3b40*/  FMUL.FTZ R33, R21, R102 ;  /* 0x0000006615217220 */ /* 0x000fe20000410000 */
[----:B------:R-:W-:Y:S01]  /*3b50*/  MUFU.COS R136, R119 ;  /* 0x0000007700887308 */ /* 0x000fe20000000000 */
[----:B------:R-:W-:Y:S02]  /*3b60*/  FMUL.FTZ R143, R143, R126 ;  /* 0x0000007e8f8f7220 */ /* 0x000fe40000410000 */
[----:B------:R-:W-:Y:S02]  /*3b70*/  FFMA.FTZ R20, R146, R20, -R19 ;  /* 0x0000001492147223 */ /* 0x000fe40000010813 */
[----:B------:R-:W-:-:S03]  /*3b80*/  FADD.FTZ R23, RZ, R18 ;  /* 0x00000012ff177221 */ /* 0x000fc60000010000 */
[----:B------:R-:W0:Y:S01]  /*3b90*/  MUFU.EX2 R113, R113 ;  /* 0x0000007100717308 */ /* 0x000e220000000800 */
[----:B------:R-:W-:Y:S02]  /*3ba0*/  FMUL.FTZ R115, R31, R98 ;  /* 0x000000621f737220 */ /* 0x000fe40000410000 */
[----:B------:R-:W-:Y:S02]  /*3bb0*/  FADD.FTZ R20, R193, R20 ;  /* 0x00000014c1147221 */ /* 0x000fe40000010000 */
[----:B--2---:R-:W-:-:S03]  /*3bc0*/  FMUL.FTZ R117, R31, R96 ;  /* 0x000000601f757220 */ /* 0x004fc60000410000 */
[----:B------:R-:W2:Y:S01]  /*3bd0*/  MUFU.EX2 R33, R33 ;  /* 0x0000002100217308 */ /* 0x000ea20000000800 */
[----:B------:R-:W-:Y:S02]  /*3be0*/  FMUL.RZ R121, R115, 0.15915493667125701904 ;  /* 0x3e22f98373797820 */ /* 0x000fe4000040c000 */
[----:B------:R-:W-:-:S05]  /*3bf0*/  FMUL.FTZ R22, R21, R96 ;  /* 0x0000006015167220 */ /* 0x000fca0000410000 */
[----:B------:R-:W-:Y:S01]  /*3c00*/  MUFU.SIN R160, R127 ;  /* 0x0000007f00a07308 */ /* 0x000fe20000000400 */
[----:B------:R-:W-:-:S07]  /*3c10*/  FMUL.FTZ R126, R143, R20 ;  /* 0x000000148f7e7220 */ /* 0x000fce0000410000 */
[----:B------:R4:W-:Y:S01]  /*3c20*/  MUFU.COS R162, R127 ;  /* 0x0000007f00a27308 */ /* 0x0009e20000000000 */
[----:B------:R-:W-:Y:S02]  /*3c30*/  FMUL.FTZ R115, R21, R98 ;  /* 0x0000006215737220 */ /* 0x000fe40000410000 */
[----:B------:R-:W-:Y:S02]  /*3c40*/  FMUL.RZ R123, R117, 0.15915493667125701904 ;  /* 0x3e22f983757b7820 */ /* 0x000fe4000040c000 */
[----:B----4-:R-:W-:-:S04]  /*3c50*/  FMUL.FTZ R127, R143, R23 ;  /* 0x000000178f7f7220 */ /* 0x010fc80000410000 */
[C---:B------:R-:W-:Y:S02]  /*3c60*/  FFMA.FTZ R32, R144.reuse, R20, -R127 ;  /* 0x0000001490207223 */ /* 0x040fe4000001087f */
[C---:B-1----:R-:W-:Y:S02]  /*3c70*/  FMUL.FTZ R142, R141.reuse, R142 ;  /* 0x0000008e8d8e7220 */ /* 0x042fe40000410000 */
[----:B---3--:R-:W-:Y:S02]  /*3c80*/  FMUL.FTZ R141, R141, R128 ;  /* 0x000000808d8d7220 */ /* 0x008fe40000410000 */
[----:B------:R-:W-:Y:S02]  /*3c90*/  FFMA.FTZ R126, R144, R23, R126 ;  /* 0x00000017907e7223 */ /* 0x000fe4000001007e */
[----:B------:R-:W-:Y:S01]  /*3ca0*/  FADD.FTZ R32, R201, R32 ;  /* 0x00000020c9207221 */ /* 0x000fe20000010000 */
[----:B------:R-:W-:Y:S01]  /*3cb0*/  MUFU.SIN R131, R123 ;  /* 0x0000007b00837308 */ /* 0x000fe20000000400 */
[----:B------:R-:W-:-:S02]  /*3cc0*/  FMUL.FTZ R23, R21, R76 ;  /* 0x0000004c15177220 */ /* 0x000fc40000410000 */
[----:B------:R-:W-:Y:S02]  /*3cd0*/  FADD.FTZ R126, RZ, R126 ;  /* 0x0000007eff7e7221 */ /* 0x000fe40000010000 */
[----:B------:R-:W-:-:S03]  /*3ce0*/  FMUL.FTZ R127, R141, R32 ;  /* 0x000000208d7f7220 */ /* 0x000fc60000410000 */
[----:B------:R-:W-:Y:S01]  /*3cf0*/  MUFU.COS R117, R123 ;  /* 0x0000007b00757308 */ /* 0x000fe20000000000 */
[C---:B0-----:R-:W-:Y:S02]  /*3d00*/  FMUL.FTZ R136, R113.reuse, R136 ;  /* 0x0000008871887220 */ /* 0x041fe40000410000 */
[----:B------:R-:W-:-:S05]  /*3d10*/  FMUL.FTZ R135, R113, R134 ;  /* 0x0000008671877220 */ /* 0x000fca0000410000 */
[----:B------:R-:W0:Y:S01]  /*3d20*/  MUFU.EX2 R22, R22 ;  /* 0x0000001600167308 */ /* 0x000e220000000800 */
[C---:B--2---:R-:W-:Y:S02]  /*3d30*/  FMUL.FTZ R138, R33.reuse, R138 ;  /* 0x0000008a218a7220 */ /* 0x044fe40000410000 */
[----:B------:R-:W-:-:S05]  /*3d40*/  FMUL.FTZ R137, R33, R132 ;  /* 0x0000008421897220 */ /* 0x000fca0000410000 */
[----:B------:R-:W-:Y:S01]  /*3d50*/  MUFU.SIN R152, R121 ;  /* 0x0000007900987308 */ /* 0x000fe20000000400 */
[-C--:B------:R-:W-:Y:S02]  /*3d60*/  FMUL.FTZ R33, R141, R126.reuse ;  /* 0x0000007e8d217220 */ /* 0x080fe40000410000 */
[----:B------:R-:W-:-:S05]  /*3d70*/  FFMA.FTZ R127, R142, R126, R127 ;  /* 0x0000007e8e7f7223 */ /* 0x000fca000001007f */
[----:B------:R-:W-:Y:S08]  /*3d80*/  MUFU.COS R154, R121 ;  /* 0x00000079009a7308 */ /* 0x000ff00000000000 */
[----:B------:R-:W1:Y:S01]  /*3d90*/  MUFU.EX2 R115, R115 ;  /* 0x0000007300737308 */ /* 0x000e620000000800 */
[----:B------:R-:W-:-:S07]  /*3da0*/  FMUL.FTZ R140, R139, R140 ;  /* 0x0000008c8b8c7220 */ /* 0x000fce0000410000 */
[----:B------:R2:W-:Y:S01]  /*3db0*/  MUFU.EX2 R113, R23 ;  /* 0x0000001700717308 */ /* 0x0005e20000000800 */
[----:B------:R-:W-:Y:S02]  /*3dc0*/  FMUL.FTZ R139, R139, R130 ;  /* 0x000000828b8b7220 */ /* 0x000fe40000410000 */
[----:B------:R-:W-:Y:S01]  /*3dd0*/  FFMA.FTZ R33, R142, R32, -R33 ;  /* 0x000000208e217223 */ /* 0x000fe20000010821 */
[----:B--2---:R-:W-:Y:S01]  /*3de0*/  PRMT R23, RZ, 0x5410, R10 ;  /* 0x00005410ff177816 */ /* 0x004fe2000000000a */
[----:B------:R-:W-:-:S04]  /*3df0*/  FADD.FTZ R127, RZ, R127 ;  /* 0x0000007fff7f7221 */ /* 0x000fc80000010000 */
[----:B------:R-:W-:Y:S02]  /*3e00*/  FMUL.FTZ R192, R23, R106 ;  /* 0x0000006a17c07220 */ /* 0x000fe40000410000 */
[----:B------:R-:W-:Y:S02]  /*3e10*/  FMUL.FTZ R32, R139, R127 ;  /* 0x0000007f8b207220 */ /* 0x000fe40000410000 */
[----:B------:R-:W-:Y:S02]  /*3e20*/  FADD.FTZ R33, R192, R33 ;  /* 0x00000021c0217221 */ /* 0x000fe40000010000 */
[C---:B0-----:R-:W-:Y:S02]  /*3e30*/  FMUL.FTZ R132, R22.reuse, R117 ;  /* 0x0000007516847220 */ /* 0x041fe40000410000 */
[----:B------:R-:W-:Y:S02]  /*3e40*/  FMUL.FTZ R131, R22, R131 ;  /* 0x0000008316837220 */ /* 0x000fe40000410000 */
[----:B-1----:R-:W-:-:S02]  /*3e50*/  FMUL.FTZ R134, R115, R154 ;  /* 0x0000009a73867220 */ /* 0x002fc40000410000 */
[----:B------:R-:W-:Y:S02]  /*3e60*/  FMUL.FTZ R133, R115, R152 ;  /* 0x0000009873857220 */ /* 0x000fe40000410000 */
[C---:B------:R-:W-:Y:S02]  /*3e70*/  FMUL.FTZ R22, R31.reuse, R76 ;  /* 0x0000004c1f167220 */ /* 0x040fe40000410000 */
[----:B------:R-:W-:Y:S02]  /*3e80*/  FMUL.FTZ R123, R31, R90 ;  /* 0x0000005a1f7b7220 */ /* 0x000fe40000410000 */
[-C--:B------:R-:W-:Y:S02]  /*3e90*/  FMUL.FTZ R115, R139, R33.reuse ;  /* 0x000000218b737220 */ /* 0x080fe40000410000 */
[----:B------:R-:W-:Y:S02]  /*3ea0*/  FFMA.FTZ R32, R140, R33, -R32 ;  /* 0x000000218c207223 */ /* 0x000fe40000010820 */
[----:B------:R-:W-:-:S02]  /*3eb0*/  FMUL.FTZ R121, R21, R92 ;  /* 0x0000005c15797220 */ /* 0x000fc40000410000 */
[C---:B------:R-:W-:Y:S02]  /*3ec0*/  FMUL.FTZ R16, R21.reuse, R90 ;  /* 0x0000005a15107220 */ /* 0x040fe40000410000 */
[----:B------:R-:W-:Y:S02]  /*3ed0*/  FMUL.FTZ R18, R21, R88 ;  /* 0x0000005815127220 */ /* 0x000fe40000410000 */
[----:B------:R-:W-:Y:S02]  /*3ee0*/  FMUL.RZ R149, R22, 0.15915493667125701904 ;  /* 0x3e22f98316957820 */ /* 0x000fe4000040c000 */
[----:B------:R-:W-:Y:S02]  /*3ef0*/  FMUL.RZ R123, R123, 0.15915493667125701904 ;  /* 0x3e22f9837b7b7820 */ /* 0x000fe4000040c000 */
[----:B------:R-:W-:Y:S02]  /*3f00*/  FFMA.FTZ R115, R140, R127, R115 ;  /* 0x0000007f8c737223 */ /* 0x000fe40000010073 */
[----:B------:R-:W-:Y:S01]  /*3f10*/  FADD.FTZ R22, R197, R32 ;  /* 0x00000020c5167221 */ /* 0x000fe20000010000 */
[----:B------:R-:W-:Y:S01]  /*3f20*/  MUFU.SIN R156, R125 ;  /* 0x0000007d009c7308 */ /* 0x000fe20000000400 */
[----:B------:R-:W-:-:S02]  /*3f30*/  FADD.FTZ R115, RZ, R115 ;  /* 0x00000073ff737221 */ /* 0x000fc40000010000 */
[----:B------:R-:W-:-:S05]  /*3f40*/  FMUL.FTZ R117, R137, R22 ;  /* 0x0000001689757220 */ /* 0x000fca0000410000 */
[----:B------:R-:W-:Y:S01]  /*3f50*/  MUFU.COS R158, R125 ;  /* 0x0000007d009e7308 */ /* 0x000fe20000000000 */
[C---:B------:R-:W-:Y:S02]  /*3f60*/  FMUL.FTZ R119, R21.reuse, R94 ;  /* 0x0000005e15777220 */ /* 0x040fe40000410000 */
[----:B------:R-:W-:-:S05]  /*3f70*/  FMUL.FTZ R20, R21, R82 ;  /* 0x0000005215147220 */ /* 0x000fca0000410000 */
[----:B------:R-:W0:Y:S01]  /*3f80*/  MUFU.EX2 R121, R121 ;  /* 0x0000007900797308 */ /* 0x000e220000000800 */
[-C--:B------:R-:W-:Y:S02]  /*3f90*/  FMUL.FTZ R33, R137, R115.reuse ;  /* 0x0000007389217220 */ /* 0x080fe40000410000 */
[----:B------:R-:W-:-:S05]  /*3fa0*/  FFMA.FTZ R117, R138, R115, R117 ;  /* 0x000000738a757223 */ /* 0x000fca0000010075 */
[----:B------:R-:W-:Y:S01]  /*3fb0*/  MUFU.SIN R125, R123 ;  /* 0x0000007b007d7308 */ /* 0x000fe20000000400 */
[----:B------:R-:W-:Y:S01]  /*3fc0*/  FMUL.FTZ R21, R31, R82 ;  /* 0x000000521f157220 */ /* 0x000fe20000410000 */
[----:B------:R-:W-:-:S06]  /*3fd0*/  PRMT R115, RZ, 0x5410, R11 ;  /* 0x00005410ff737816 */ /* 0x000fcc000000000b */
[----:B------:R-:W-:Y:S08]  /*3fe0*/  MUFU.COS R17, R123 ;  /* 0x0000007b00117308 */ /* 0x000ff00000000000 */
[----:B------:R-:W1:Y:S08]  /*3ff0*/  MUFU.EX2 R16, R16 ;  /* 0x0000001000107308 */ /* 0x000e700000000800 */
[----:B------:R-:W-:Y:S08]  /*4000*/  MUFU.SIN R19, R129 ;  /* 0x0000008100137308 */ /* 0x000ff00000000400 */
[----:B------:R-:W2:Y:S01]  /*4010*/  MUFU.EX2 R18, R18 ;  /* 0x0000001200127308 */ /* 0x000ea20000000800 */
[----:B------:R-:W-:-:S02]  /*4020*/  FMUL.RZ R126, R21, 0.15915493667125701904 ;  /* 0x3e22f983157e7820 */ /* 0x000fc4000040c000 */
[----:B------:R-:W-:Y:S02]  /*4030*/  FFMA.FTZ R33, R138, R22, -R33 ;  /* 0x000000168a217223 */ /* 0x000fe40000010821 */
[----:B------:R-:W-:-:S03]  /*4040*/  FMUL.FTZ R196, R115, R102 ;  /* 0x0000006673c47220 */ /* 0x000fc60000410000 */
[----:B------:R-:W3:Y:S01]  /*4050*/  MUFU.COS R123, R129 ;  /* 0x00000081007b7308 */ /* 0x000ee20000000000 */
[----:B------:R-:W-:Y:S02]  /*4060*/  FADD.FTZ R33, R196, R33 ;  /* 0x00000021c4217221 */ /* 0x000fe40000010000 */
[C---:B0-----:R-:W-:Y:S02]  /*4070*/  FMUL.FTZ R128, R121.reuse, R162 ;  /* 0x000000a279807220 */ /* 0x041fe40000410000 */
[----:B------:R-:W-:-:S03]  /*4080*/  FMUL.FTZ R127, R121, R160 ;  /* 0x000000a0797f7220 */ /* 0x000fc60000410000 */
[----:B------:R-:W-:Y:S01]  /*4090*/  MUFU.EX2 R20, R20 ;  /* 0x0000001400147308 */ /* 0x000fe20000000800 */
[----:B-1----:R-:W-:Y:S02]  /*40a0*/  FMUL.FTZ R125, R16, R125 ;  /* 0x0000007d107d7220 */ /* 0x002fe40000410000 */
[----:B--2---:R-:W-:-:S05]  /*40b0*/  FMUL.FTZ R121, R18, R19 ;  /* 0x0000001312797220 */ /* 0x004fca0000410000 */
[----:B------:R-:W0:Y:S01]  /*40c0*/  MUFU.SIN R21, R126 ;  /* 0x0000007e00157308 */ /* 0x000e220000000400 */
[----:B------:R-:W-:-:S07]  /*40d0*/  FMUL.FTZ R19, R135, R33 ;  /* 0x0000002187137220 */ /* 0x000fce0000410000 */
[----:B------:R1:W-:Y:S08]  /*40e0*/  MUFU.COS R23, R126 ;  /* 0x0000007e00177308 */ /* 0x0003f00000000000 */
[----:B------:R-:W2:Y:S01]  /*40f0*/  MUFU.COS R32, R149 ;  /* 0x0000009500207308 */ /* 0x000ea20000000000 */
[----:B-1----:R-:W-:Y:S02]  /*4100*/  FMUL.FTZ R126, R16, R17 ;  /* 0x00000011107e7220 */ /* 0x002fe40000410000 */
[----:B------:R-:W-:-:S05]  /*4110*/  FADD.FTZ R16, RZ, R117 ;  /* 0x00000075ff107221 */ /* 0x000fca0000010000 */
[----:B------:R-:W1:Y:S01]  /*4120*/  MUFU.EX2 R119, R119 ;  /* 0x0000007700777308 */ /* 0x000e620000000800 */
[----:B------:R-:W-:-:S07]  /*4130*/  FMUL.FTZ R17, R135, R16 ;  /* 0x0000001087117220 */ /* 0x000fce0000410000 */
[----:B------:R-:W4:Y:S01]  /*4140*/  MUFU.SIN R22, R149 ;  /* 0x0000009500167308 */ /* 0x000f220000000400 */
[----:B------:R-:W-:Y:S02]  /*4150*/  FFMA.FTZ R19, R136, R16, R19 ;  /* 0x0000001088137223 */ /* 0x000fe40000010013 */
[----:B---3--:R-:W-:Y:S02]  /*4160*/  FMUL.FTZ R123, R18, R123 ;  /* 0x0000007b127b7220 */ /* 0x008fe40000410000 */
[----:B------:R-:W-:Y:S02]  /*4170*/  FFMA.FTZ R18, R136, R33, -R17 ;  /* 0x0000002188127223 */ /* 0x000fe40000010811 */
[----:B------:R-:W-:Y:S02]  /*4180*/  FADD.FTZ R19, RZ, R19 ;  /* 0x00000013ff137221 */ /* 0x000fe40000010000 */
[----:B------:R-:W-:Y:S02]  /*4190*/  FMUL.FTZ R16, R34, R147 ;  /* 0x0000009322107220 */ /* 0x000fe40000410000 */
[----:B0-----:R-:W-:-:S02]  /*41a0*/  FMUL.FTZ R117, R20, R21 ;  /* 0x0000001514757220 */ /* 0x001fc40000410000 */
[----:B------:R-:W-:Y:S02]  /*41b0*/  FADD.FTZ R18, R199, R18 ;  /* 0x00000012c7127221 */ /* 0x000fe40000010000 */
[----:B------:R-:W-:Y:S02]  /*41c0*/  FMUL.FTZ R17, R35, R147 ;  /* 0x0000009323117220 */ /* 0x000fe40000410000 */
[----:B------:R-:W-:Y:S02]  /*41d0*/  FMUL.FTZ R21, R133, R19 ;  /* 0x0000001385157220 */ /* 0x000fe40000410000 */
[----:B--2---:R-:W-:Y:S02]  /*41e0*/  FMUL.FTZ R115, R113, R32 ;  /* 0x0000002071737220 */ /* 0x004fe40000410000 */
[----:B------:R-:W-:Y:S02]  /*41f0*/  FFMA.FTZ R16, R35, R148, R16 ;  /* 0x0000009423107223 */ /* 0x000fe40000010010 */
[----:B-1----:R-:W-:-:S02]  /*4200*/  FMUL.FTZ R130, R119, R158 ;  /* 0x0000009e77827220 */ /* 0x002fc40000410000 */
[----:B------:R-:W-:Y:S02]  /*4210*/  FMUL.FTZ R129, R119, R156 ;  /* 0x0000009c77817220 */ /* 0x000fe40000410000 */
[----:B----4-:R-:W-:Y:S02]  /*4220*/  FMUL.FTZ R113, R113, R22 ;  /* 0x0000001671717220 */ /* 0x010fe40000410000 */
[----:B------:R-:W-:Y:S02]  /*4230*/  FMUL.FTZ R119, R20, R23 ;  /* 0x0000001714777220 */ /* 0x000fe40000410000 */
[----:B------:R-:W-:Y:S02]  /*4240*/  FMUL.FTZ R22, R133, R18 ;  /* 0x0000001285167220 */ /* 0x000fe40000410000 */
[----:B------:R-:W-:Y:S02]  /*4250*/  FFMA.FTZ R17, R34, R148, -R17 ;  /* 0x0000009422117223 */ /* 0x000fe40000010811 */
[----:B------:R-:W-:-:S02]  /*4260*/  FFMA.FTZ R20, R134, R18, -R21 ;  /* 0x0000001286147223 */ /* 0x000fc40000010815 */
[CC--:B------:R-:W-:Y:S02]  /*4270*/  FMUL.FTZ R18, R145.reuse, R16.reuse ;  /* 0x0000001091127220 */ /* 0x0c0fe40000410000 */
[----:B------:R-:W-:Y:S02]  /*4280*/  FFMA.FTZ R22, R134, R19, R22 ;  /* 0x0000001386167223 */ /* 0x000fe40000010016 */
[-C--:B------:R-:W-:Y:S02]  /*4290*/  FMUL.FTZ R19, R145, R17.reuse ;  /* 0x0000001191137220 */ /* 0x080fe40000410000 */
[C---:B------:R-:W-:Y:S02]  /*42a0*/  FFMA.FTZ R18, R146.reuse, R17, -R18 ;  /* 0x0000001192127223 */ /* 0x040fe40000010812 */
[----:B------:R-:W-:Y:S02]  /*42b0*/  FFMA.FTZ R19, R146, R16, R19 ;  /* 0x0000001092137223 */ /* 0x000fe40000010013 */
[----:B------:R-:W-:-:S02]  /*42c0*/  FMUL.FTZ R16, R143, R18 ;  /* 0x000000128f107220 */ /* 0x000fc40000410000 */
[-C--:B------:R-:W-:Y:S02]  /*42d0*/  FMUL.FTZ R17, R143, R19.reuse ;  /* 0x000000138f117220 */ /* 0x080fe40000410000 */
[C---:B------:R-:W-:Y:S02]  /*42e0*/  FFMA.FTZ R16, R144.reuse, R19, R16 ;  /* 0x0000001390107223 */ /* 0x040fe40000010010 */
[----:B------:R-:W-:Y:S02]  /*42f0*/  FFMA.FTZ R17, R144, R18, -R17 ;  /* 0x0000001290117223 */ /* 0x000fe40000010811 */
[C---:B------:R-:W-:Y:S02]  /*4300*/  FMUL.FTZ R18, R141.reuse, R16 ;  /* 0x000000108d127220 */ /* 0x040fe40000410000 */
[-C--:B------:R-:W-:Y:S02]  /*4310*/  FMUL.FTZ R19, R141, R17.reuse ;  /* 0x000000118d137220 */ /* 0x080fe40000410000 */
[----:B------:R-:W-:-:S02]  /*4320*/  FFMA.FTZ R18, R142, R17, -R18 ;  /* 0x000000118e127223 */ /* 0x000fc40000010812 */
[----:B------:R-:W-:Y:S02]  /*4330*/  FADD.FTZ R22, RZ, R22 ;  /* 0x00000016ff167221 */ /* 0x000fe40000010000 */
[----:B------:R-:W-:Y:S02]  /*4340*/  FFMA.FTZ R19, R142, R16, R19 ;  /* 0x000000108e137223 */ /* 0x000fe40000010013 */
[----:B------:R-:W-:Y:S02]  /*4350*/  FMUL.FTZ R16, R139, R18 ;  /* 0x000000128b107220 */ /* 0x000fe40000410000 */
[----:B------:R-:W-:Y:S02]  /*4360*/  FADD.FTZ R20, R191, R20 ;  /* 0x00000014bf147221 */ /* 0x000fe40000010000 */
[----:B------:R-:W-:Y:S02]  /*4370*/  FMUL.FTZ R21, R131, R22 ;  /* 0x0000001683157220 */ /* 0x000fe40000410000 */
[----:B------:R-:W-:-:S02]  /*4380*/  FMUL.FTZ R17, R139, R19 ;  /* 0x000000138b117220 */ /* 0x000fc40000410000 */
[----:B------:R-:W-:Y:S02]  /*4390*/  FFMA.FTZ R16, R140, R19, R16 ;  /* 0x000000138c107223 */ /* 0x000fe40000010010 */
[-C--:B------:R-:W-:Y:S02]  /*43a0*/  FMUL.FTZ R23, R131, R20.reuse ;  /* 0x0000001483177220 */ /* 0x080fe40000410000 */
[----:B------:R-:W-:Y:S02]  /*43b0*/  FFMA.FTZ R20, R132, R20, -R21 ;  /* 0x0000001484147223 */ /* 0x000fe40000010815 */
        /* <DEDUP_REMOVED lines=17> */
[----:B------:R-:W-:Y:S02]  /*44d0*/  FMUL.FTZ R18, R133, R16 ;  /* 0x0000001085127220 */ /* 0x000fe40000410000 */
[----:B------:R-:W-:Y:S02]  /*44e0*/  FFMA.FTZ R21, R130, R20, -R21 ;  /* 0x0000001482157223 */ /* 0x000fe40000010815 */
[----:B------:R-:W-:Y:S02]  /*44f0*/  FMUL.FTZ R204, R23, R94 ;  /* 0x0000005e17cc7220 */ /* 0x000fe40000410000 */
[----:B------:R-:W-:Y:S02]  /*4500*/  FADD.FTZ R22, RZ, R22 ;  /* 0x00000016ff167221 */ /* 0x000fe40000010000 */
[-C--:B------:R-:W-:Y:S01]  /*4510*/  FMUL.FTZ R19, R133, R17.reuse ;  /* 0x0000001185137220 */ /* 0x080fe20000410000 */
[----:B------:R-:W-:Y:S01]  /*4520*/  PRMT R207, RZ, 0x7610, R5 ;  /* 0x00007610ffcf7816 */ /* 0x000fe20000000005 */
[----:B------:R-:W-:-:S02]  /*4530*/  FFMA.FTZ R18, R134, R17, -R18 ;  /* 0x0000001186127223 */ /* 0x000fc40000010812 */
[----:B------:R-:W-:Y:S02]  /*4540*/  FADD.FTZ R21, R204, R21 ;  /* 0x00000015cc157221 */ /* 0x000fe40000010000 */
[----:B------:R-:W-:Y:S02]  /*4550*/  FMUL.FTZ R20, R127, R22 ;  /* 0x000000167f147220 */ /* 0x000fe40000410000 */
[----:B------:R-:W-:Y:S02]  /*4560*/  FFMA.FTZ R19, R134, R16, R19 ;  /* 0x0000001086137223 */ /* 0x000fe40000010013 */
[----:B------:R-:W-:Y:S02]  /*4570*/  FMUL.FTZ R16, R131, R18 ;  /* 0x0000001283107220 */ /* 0x000fe40000410000 */
[-C--:B------:R-:W-:Y:S02]  /*4580*/  FMUL.FTZ R23, R127, R21.reuse ;  /* 0x000000157f177220 */ /* 0x080fe40000410000 */
[----:B------:R-:W-:-:S02]  /*4590*/  FFMA.FTZ R20, R128, R21, -R20 ;  /* 0x0000001580147223 */ /* 0x000fc40000010814 */
        /* <DEDUP_REMOVED lines=8> */
[----:B------:R-:W-:Y:S01]  /*4620*/  FMUL.FTZ R22, R125, R20 ;  /* 0x000000147d167220 */ /* 0x000fe20000410000 */
[----:B------:R-:W-:Y:S01]  /*4630*/  PRMT R203, RZ, 0x5410, R6 ;  /* 0x00005410ffcb7816 */ /* 0x000fe20000000006 */
[-C--:B------:R-:W-:Y:S02]  /*4640*/  FMUL.FTZ R19, R129, R17.reuse ;  /* 0x0000001181137220 */ /* 0x080fe40000410000 */
[----:B------:R-:W-:Y:S02]  /*4650*/  FFMA.FTZ R18, R130, R17, -R18 ;  /* 0x0000001182127223 */ /* 0x000fe40000010812 */
        /* <DEDUP_REMOVED lines=9> */
[C---:B------:R-:W-:Y:S02]  /*46f0*/  FFMA.FTZ R16, R128.reuse, R19, R16 ;  /* 0x0000001380107223 */ /* 0x040fe40000010010 */
[----:B------:R-:W-:Y:S02]  /*4700*/  FADD.FTZ R20, R203, R20 ;  /* 0x00000014cb147221 */ /* 0x000fe40000010000 */
[----:B------:R-:W-:Y:S02]  /*4710*/  FMUL.FTZ R21, R121, R22 ;  /* 0x0000001679157220 */ /* 0x000fe40000410000 */
[----:B------:R-:W-:Y:S02]  /*4720*/  FFMA.FTZ R17, R128, R18, -R17 ;  /* 0x0000001280117223 */ /* 0x000fe40000010811 */
[----:B------:R-:W-:-:S02]  /*4730*/  FMUL.FTZ R18, R125, R16 ;  /* 0x000000107d127220 */ /* 0x000fc40000410000 */
[-C--:B------:R-:W-:Y:S02]  /*4740*/  FMUL.FTZ R23, R121, R20.reuse ;  /* 0x0000001479177220 */ /* 0x080fe40000410000 */
[----:B------:R-:W-:Y:S02]  /*4750*/  FFMA.FTZ R21, R123, R20, -R21 ;  /* 0x000000147b157223 */ /* 0x000fe40000010815 */
        /* <DEDUP_REMOVED lines=15> */
[----:B------:R-:W-:Y:S01]  /*4850*/  FMUL.FTZ R17, R117, R16 ;  /* 0x0000001075117220 */ /* 0x000fe20000410000 */
[----:B------:R-:W-:Y:S01]  /*4860*/  ISETP.NE.AND P0, PT, R122, 0x3f, PT ;  /* 0x0000003f7a00780c */ /* 0x000fe20003f05270 */
[----:B------:R-:W-:-:S02]  /*4870*/  FFMA.FTZ R21, R119, R20, -R21 ;  /* 0x0000001477157223 */ /* 0x000fc40000010815 */
[----:B------:R-:W-:Y:S02]  /*4880*/  FMUL.FTZ R200, R19, R82 ;  /* 0x0000005213c87220 */ /* 0x000fe40000410000 */
[----:B------:R-:W-:Y:S02]  /*4890*/  FADD.FTZ R32, RZ, R23 ;  /* 0x00000017ff207221 */ /* 0x000fe40000010000 */
        /* <DEDUP_REMOVED lines=27> */
.L_x_6277:
[----:B0-----:R-:W-:Y:S05]  /*4a50*/  BSYNC B0 ;  /* 0x0000000000007941 */ /* 0x001fea0003800000 */
.L_x_6276:
        /* <DEDUP_REMOVED lines=52> */
.L_x_6320:
        /* <DEDUP_REMOVED lines=68> */
.L_x_6321:
[----:B------:R-:W-:Y:S01]  /*51e0*/  ISETP.GE.AND P0, PT, R120, 0x10, PT ;  /* 0x000000107800780c */ /* 0x000fe20003f06270 */
[----:B--2---:R-:W-:Y:S01]  /*51f0*/  FMUL.FTZ R16, R21, R182 ;  /* 0x000000b615107220 */ /* 0x004fe20000410000 */
[----:B------:R-:W-:Y:S01]  /*5200*/  MOV R20, R18 ;  /* 0x0000001200147202 */ /* 0x000fe20000000f00 */
[----:B0--3--:R-:W-:Y:S01]  /*5210*/  FMUL.FTZ R18, R185, R182 ;  /* 0x000000b6b9127220 */ /* 0x009fe20000410000 */
[----:B------:R-:W-:-:S03]  /*5220*/  MOV R184, R23 ;  /* 0x0000001700b87202 */ /* 0x000fc60000000f00 */
        /* <DEDUP_REMOVED lines=15> */
[----:B-----5:R-:W-:Y:S05]  /*5320*/  CALL.REL.NOINC `($__internal_151_$__cuda_sm70_shflsync_idx_p) ;  /* 0x0000745000007944 */ /* 0x020fea0003c00000 */
.L_x_6282:
[----:B------:R-:W-:Y:S05]  /*5330*/  BRA.CONV ~URZ, `(.L_x_6283) ;  /* 0x000000637f007947 */ /* 0x000fea000b800000 */
[----:B0-----:R-:W-:Y:S01]  /*5340*/  HFMA2.MMA R212, -RZ, RZ, 0, 1.847743988037109375e-06 ;  /* 0x0000001fffd47435 */ /* 0x001fe200000001ff */
[----:B------:R-:W-:Y:S02]  /*5350*/  MOV R18, R21 ;  /* 0x0000001500127202 */ /* 0x000fe40000000f00 */
[----:B------:R-:W-:-:S02]  /*5360*/  MOV R211, 0x1f ;  /* 0x0000001f00d37802 */ /* 0x000fc40000000f00 */
[----:B-1----:R-:W-:Y:S02]  /*5370*/  MOV R23, 0xffffffff ;  /* 0xffffffff00177802 */ /* 0x002fe40000000f00 */
[----:B------:R-:W-:Y:S02]  /*5380*/  MOV R16, 0x53a0 ;  /* 0x000053a000107802 */ /* 0x000fe40000000f00 */
[----:B-----5:R-:W-:Y:S05]  /*5390*/  CALL.REL.NOINC `($__internal_151_$__cuda_sm70_shflsync_idx_p) ;  /* 0x000073e000007944 */ /* 0x020fea0003c00000 */
.L_x_6283:
[----:B------:R-:W-:Y:S05]  /*53a0*/  BRA.CONV ~URZ, `(.L_x_6284) ;  /* 0x000000637f007947 */ /* 0x000fea000b800000 */
[----:B0-----:R-:W-:Y:S01]  /*53b0*/  HFMA2.MMA R212, -RZ, RZ, 0, 1.847743988037109375e-06 ;  /* 0x0000001fffd47435 */ /* 0x001fe200000001ff */
[----:B------:R-:W-:Y:S02]  /*53c0*/  MOV R18, R22 ;  /* 0x0000001600127202 */ /* 0x000fe40000000f00 */
[----:B------:R-:W-:Y:S02]  /*53d0*/  MOV R211, 0x1f ;  /* 0x0000001f00d37802 */ /* 0x000fe40000000f00 */
[----:B-1----:R-:W-:Y:S02]  /*53e0*/  MOV R23, 0xffffffff ;  /* 0xffffffff00177802 */ /* 0x002fe40000000f00 */
[----:B------:R-:W-:Y:S02]  /*53f0*/  MOV R16, 0x5410 ;  /* 0x0000541000107802 */ /* 0x000fe40000000f00 */
[----:B-----5:R-:W-:Y:S05]  /*5400*/  CALL.REL.NOINC `($__internal_151_$__cuda_sm70_shflsync_idx_p) ;  /* 0x0000737000007944 */ /* 0x020fea0003c00000 */
.L_x_6284:
[----:B------:R-:W-:Y:S05]  /*5410*/  BRA.CONV ~URZ, `(.L_x_6285) ;  /* 0x000000637f007947 */ /* 0x000fea000b800000 */
[----:B0-----:R-:W-:Y:S01]  /*5420*/  HFMA2.MMA R212, -RZ, RZ, 0, 1.847743988037109375e-06 ;  /* 0x0000001fffd47435 */ /* 0x001fe200000001ff */
[----:B------:R-:W-:-:S02]  /*5430*/  MOV R18, R184 ;  /* 0x000000b800127202 */ /* 0x000fc40000000f00 */
[----:B------:R-:W-:Y:S02]  /*5440*/  MOV R211, 0x1f ;  /* 0x0000001f00d37802 */ /* 0x000fe40000000f00 */
[----:B-1----:R-:W-:Y:S02]  /*5450*/  MOV R23, 0xffffffff ;  /* 0xffffffff00177802 */ /* 0x002fe40000000f00 */
[----:B------:R-:W-:Y:S02]  /*5460*/  MOV R16, 0x5480 ;  /* 0x0000548000107802 */ /* 0x000fe40000000f00 */
[----:B-----5:R-:W-:Y:S05]  /*5470*/  CALL.REL.NOINC `($__internal_151_$__cuda_sm70_shflsync_idx_p) ;  /* 0x0000730000007944 */ /* 0x020fea0003c00000 */
.L_x_6285:
        /* <DEDUP_REMOVED lines=8> */
[----:B------:R0:W0:Y:S02]  /*5500*/  SHFL.UP PT, R182, R184, 0x1, RZ ;  /* 0x04200000b8b67989 */ /* 0x00002400000e00ff */
.L_x_6322:
[----:B0-23--:R-:W0:Y:S01]  /*5510*/  LDS.128 R16, [R181+0x8a0] ;  /* 0x0008a000b5107984 */ /* 0x00de220000000c00 */
[----:B----4-:R-:W-:-:S02]  /*5520*/  FMUL.FTZ R183, R14, R21 ;  /* 0x000000150eb77220 */ /* 0x010fc40000410000 */
[CC--:B-1----:R-:W-:Y:S02]  /*5530*/  FMUL.FTZ R23, R15.reuse, R21.reuse ;  /* 0x000000150f177220 */ /* 0x0c2fe40000410000 */
        /* <DEDUP_REMOVED lines=20> */
.L_x_6279:
[----:B0-----:R-:W-:Y:S05]  /*5680*/  BSYNC B0 ;  /* 0x0000000000007941 */ /* 0x001fea0003800000 */
.L_x_6278:
        /* <DEDUP_REMOVED lines=47> */
[C---:B------:R-:W-:Y:S02]  /*5980*/  FFMA.FTZ R14, R128.reuse, R14, -R15 ;  /* 0x0000000e800e7223 */ /* 0x040fe4000001080f */
[----:B------:R-:W-:Y:S02]  /*5990*/  FADD.FTZ R20, -R153, R20 ;  /* 0x0000001499147221 */ /* 0x000fe40000010100 */
[----:B0-----:R-:W-:Y:S02]  /*59a0*/  FMUL.FTZ R15, R35, R13 ;  /* 0x0000000d230f7220 */ /* 0x001fe40000410000 */
[----:B------:R-:W-:Y:S02]  /*59b0*/  FMUL.FTZ R21, R127, -R18 ;  /* 0x800000127f157220 */ /* 0x000fe40000410000 */
[----:B------:R-:W-:Y:S02]  /*59c0*/  FMUL.FTZ R35, R35, R12 ;  /* 0x0000000c23237220 */ /* 0x000fe40000410000 */
[----:B------:R-:W-:-:S02]  /*59d0*/  FFMA.FTZ R17, R128, R16, R17 ;  /* 0x0000001080117223 */ /* 0x000fc40000010011 */
[----:B------:R-:W-:Y:S02]  /*59e0*/  FMUL.FTZ R19, R127, -R20 ;  /* 0x800000147f137220 */ /* 0x000fe40000410000 */
[----:B------:R-:W-:Y:S02]  /*59f0*/  FFMA.FTZ R15, R34, R12, -R15 ;  /* 0x0000000c220f7223 */ /* 0x000fe4000001080f */
[----:B------:R-:W-:Y:S02]  /*5a00*/  FFMA.FTZ R21, R128, R20, R21 ;  /* 0x0000001480157223 */ /* 0x000fe40000010015 */
[----:B------:R-:W-:Y:S02]  /*5a10*/  FFMA.FTZ R34, R34, R13, R35 ;  /* 0x0000000d22227223 */ /* 0x000fe40000010023 */
[----:B------:R-:W-:Y:S02]  /*5a20*/  FMUL.FTZ R13, R129, -R17 ;  /* 0x80000011810d7220 */ /* 0x000fe40000410000 */
[----:B------:R-:W-:-:S02]  /*5a30*/  FFMA.FTZ R19, R128, R18, -R19 ;  /* 0x0000001280137223 */ /* 0x000fc40000010813 */
[----:B------:R-:W-:Y:S02]  /*5a40*/  FADD.FTZ R21, -R154, R21 ;  /* 0x000000159a157221 */ /* 0x000fe40000010100 */
[----:B------:R-:W-:Y:S02]  /*5a50*/  FADD.FTZ R34, RZ, R34 ;  /* 0x00000022ff227221 */ /* 0x000fe40000010000 */
[----:B------:R-:W-:Y:S02]  /*5a60*/  FADD.FTZ R194, R194, R15 ;  /* 0x0000000fc2c27221 */ /* 0x000fe40000010000 */
[-C--:B------:R-:W-:Y:S02]  /*5a70*/  FFMA.FTZ R16, R130, R14.reuse, -R13 ;  /* 0x0000000e82107223 */ /* 0x080fe4000001080d */
[----:B------:R-:W-:Y:S02]  /*5a80*/  FMUL.FTZ R14, R129, -R14 ;  /* 0x8000000e810e7220 */ /* 0x000fe40000410000 */
[----:B------:R-:W-:-:S02]  /*5a90*/  FADD.FTZ R19, R170, R19 ;  /* 0x00000013aa137221 */ /* 0x000fc40000010000 */
[----:B------:R-:W-:Y:S02]  /*5aa0*/  FMUL.FTZ R12, R129, -R21 ;  /* 0x80000015810c7220 */ /* 0x000fe40000410000 */
[C---:B------:R-:W-:Y:S02]  /*5ab0*/  FMUL.FTZ R13, R147.reuse, R34 ;  /* 0x00000022930d7220 */ /* 0x040fe40000410000 */
[-C--:B------:R-:W-:Y:S02]  /*5ac0*/  FMUL.FTZ R15, R147, R194.reuse ;  /* 0x000000c2930f7220 */ /* 0x080fe40000410000 */
[C---:B------:R-:W-:Y:S02]  /*5ad0*/  FFMA.FTZ R14, R130.reuse, R17, R14 ;  /* 0x00000011820e7223 */ /* 0x040fe4000001000e */
[----:B------:R-:W-:Y:S02]  /*5ae0*/  FFMA.FTZ R18, R130, R19, -R12 ;  /* 0x0000001382127223 */ /* 0x000fe4000001080c */
[----:B------:R-:W-:-:S02]  /*5af0*/  FFMA.FTZ R12, R148, R194, -R13 ;  /* 0x000000c2940c7223 */ /* 0x000fc4000001080d */
[----:B------:R-:W-:Y:S02]  /*5b00*/  FFMA.FTZ R15, R148, R34, R15 ;  /* 0x00000022940f7223 */ /* 0x000fe4000001000f */
[----:B------:R-:W-:Y:S02]  /*5b10*/  FMUL.FTZ R13, R131, -R14 ;  /* 0x8000000e830d7220 */ /* 0x000fe40000410000 */
[----:B------:R-:W-:Y:S02]  /*5b20*/  FADD.FTZ R189, R189, R12 ;  /* 0x0000000cbdbd7221 */ /* 0x000fe40000010000 */
[----:B------:R-:W-:Y:S02]  /*5b30*/  FADD.FTZ R181, RZ, R15 ;  /* 0x0000000fffb57221 */ /* 0x000fe40000010000 */
[----:B------:R-:W-:Y:S02]  /*5b40*/  FFMA.FTZ R15, R132, R16, -R13 ;  /* 0x00000010840f7223 */ /* 0x000fe4000001080d */
[----:B------:R-:W-:-:S02]  /*5b50*/  FMUL.FTZ R13, R145, R189 ;  /* 0x000000bd910d7220 */ /* 0x000fc40000410000 */
[----:B------:R-:W-:Y:S02]  /*5b60*/  FMUL.FTZ R12, R145, R181 ;  /* 0x000000b5910c7220 */ /* 0x000fe40000410000 */
[----:B------:R-:W-:Y:S02]  /*5b70*/  FMUL.FTZ R19, R129, -R19 ;  /* 0x8000001381137220 */ /* 0x000fe40000410000 */
[C---:B------:R-:W-:Y:S02]  /*5b80*/  FFMA.FTZ R13, R146.reuse, R181, R13 ;  /* 0x000000b5920d7223 */ /* 0x040fe4000001000d */
[----:B------:R-:W-:Y:S02]  /*5b90*/  FFMA.FTZ R12, R146, R189, -R12 ;  /* 0x000000bd920c7223 */ /* 0x000fe4000001080c */
[----:B------:R-:W-:Y:S02]  /*5ba0*/  FFMA.FTZ R20, R130, R21, R19 ;  /* 0x0000001582147223 */ /* 0x000fe40000010013 */
[----:B------:R-:W-:-:S02]  /*5bb0*/  FADD.FTZ R18, R171, R18 ;  /* 0x00000012ab127221 */ /* 0x000fc40000010000 */
[----:B------:R-:W-:Y:S02]  /*5bc0*/  FADD.FTZ R182, RZ, R13 ;  /* 0x0000000dffb67221 */ /* 0x000fe40000010000 */
[----:B------:R-:W-:Y:S02]  /*5bd0*/  FMUL.FTZ R17, R131, -R16 ;  /* 0x8000001083117220 */ /* 0x000fe40000410000 */
[----:B------:R-:W-:Y:S02]  /*5be0*/  FADD.FTZ R193, R193, R12 ;  /* 0x0000000cc1c17221 */ /* 0x000fe40000010000 */
[----:B------:R-:W-:Y:S02]  /*5bf0*/  FADD.FTZ R20, -R155, R20 ;  /* 0x000000149b147221 */ /* 0x000fe40000010100 */
[----:B------:R-:W-:Y:S02]  /*5c00*/  FMUL.FTZ R21, R131, -R18 ;  /* 0x8000001283157220 */ /* 0x000fe40000410000 */
[----:B------:R-:W-:-:S02]  /*5c10*/  FMUL.FTZ R12, R143, R182 ;  /* 0x000000b68f0c7220 */ /* 0x000fc40000410000 */
[C---:B------:R-:W-:Y:S02]  /*5c20*/  FFMA.FTZ R17, R132.reuse, R14, R17 ;  /* 0x0000000e84117223 */ /* 0x040fe40000010011 */
[-C--:B------:R-:W-:Y:S02]  /*5c30*/  FMUL.FTZ R13, R143, R193.reuse ;  /* 0x000000c18f0d7220 */ /* 0x080fe40000410000 */
[-C--:B------:R-:W-:Y:S02]  /*5c40*/  FMUL.FTZ R19, R131, -R20.reuse ;  /* 0x8000001483137220 */ /* 0x080fe40000410000 */
[----:B------:R-:W-:Y:S02]  /*5c50*/  FFMA.FTZ R21, R132, R20, R21 ;  /* 0x0000001484157223 */ /* 0x000fe40000010015 */
[----:B------:R-:W-:Y:S02]  /*5c60*/  FFMA.FTZ R12, R144, R193, -R12 ;  /* 0x000000c1900c7223 */ /* 0x000fe4000001080c */
[----:B------:R-:W-:-:S02]  /*5c70*/  FMUL.FTZ R14, R133, -R17 ;  /* 0x80000011850e7220 */ /* 0x000fc40000410000 */
[----:B------:R-:W-:Y:S02]  /*5c80*/  FFMA.FTZ R13, R144, R182, R13 ;  /* 0x000000b6900d7223 */ /* 0x000fe4000001000d */
[----:B------:R-:W-:Y:S02]  /*5c90*/  FFMA.FTZ R19, R132, R18, -R19 ;  /* 0x0000001284137223 */ /* 0x000fe40000010813 */
        /* <DEDUP_REMOVED lines=71> */
[C---:B------:R-:W-:Y:S02]  /*6110*/  FMUL.FTZ R21, R141.reuse, -R21 ;  /* 0x800000158d157220 */ /* 0x040fe40000410000 */
[----:B------:R-:W-:Y:S02]  /*6120*/  FFMA.FTZ R12, R134, R199, -R12 ;  /* 0x000000c7860c7223 */ /* 0x000fe4000001080c */
[----:B------:R-:W-:Y:S02]  /*6130*/  FADD.FTZ R188, RZ, R13 ;  /* 0x0000000dffbc7221 */ /* 0x000fe40000010000 */
[----:B------:R-:W-:Y:S02]  /*6140*/  FADD.FTZ R17, R176, R17 ;  /* 0x00000011b0117221 */ /* 0x000fe40000010000 */
[----:B------:R-:W-:-:S02]  /*6150*/  FMUL.FTZ R13, R141, -R19 ;  /* 0x800000138d0d7220 */ /* 0x000fc40000410000 */
[C---:B------:R-:W-:Y:S02]  /*6160*/  FFMA.FTZ R21, R142.reuse, R16, R21 ;  /* 0x000000108e157223 */ /* 0x040fe40000010015 */
[----:B------:R-:W-:Y:S02]  /*6170*/  FADD.FTZ R191, R191, R12 ;  /* 0x0000000cbfbf7221 */ /* 0x000fe40000010000 */
[----:B------:R-:W-:Y:S02]  /*6180*/  FMUL.FTZ R12, R131, R188 ;  /* 0x000000bc830c7220 */ /* 0x000fe40000410000 */
[-C--:B------:R-:W-:Y:S02]  /*6190*/  FFMA.FTZ R16, R142, R17.reuse, -R13 ;  /* 0x000000118e107223 */ /* 0x080fe4000001080d */
[----:B------:R-:W-:Y:S02]  /*61a0*/  FMUL.FTZ R17, R141, -R17 ;  /* 0x800000118d117220 */ /* 0x000fe40000410000 */
[----:B------:R-:W-:-:S02]  /*61b0*/  FMUL.FTZ R15, R143, -R21 ;  /* 0x800000158f0f7220 */ /* 0x000fc40000410000 */
[-C--:B------:R-:W-:Y:S02]  /*61c0*/  FMUL.FTZ R13, R131, R191.reuse ;  /* 0x000000bf830d7220 */ /* 0x080fe40000410000 */
[----:B------:R-:W-:Y:S02]  /*61d0*/  FFMA.FTZ R12, R132, R191, -R12 ;  /* 0x000000bf840c7223 */ /* 0x000fe4000001080c */
[----:B------:R-:W-:Y:S02]  /*61e0*/  FFMA.FTZ R18, R142, R19, R17 ;  /* 0x000000138e127223 */ /* 0x000fe40000010011 */
[----:B------:R-:W-:Y:S02]  /*61f0*/  FFMA.FTZ R15, R144, R14, -R15 ;  /* 0x0000000e900f7223 */ /* 0x000fe4000001080f */
[----:B------:R-:W-:Y:S02]  /*6200*/  FFMA.FTZ R13, R132, R188, R13 ;  /* 0x000000bc840d7223 */ /* 0x000fe4000001000d */
[----:B------:R-:W-:-:S02]  /*6210*/  FMUL.FTZ R14, R143, -R14 ;  /* 0x8000000e8f0e7220 */ /* 0x000fc40000410000 */
[----:B------:R-:W-:Y:S02]  /*6220*/  FADD.FTZ R195, R195, R12 ;  /* 0x0000000cc3c37221 */ /* 0x000fe40000010000 */
[----:B------:R-:W-:Y:S02]  /*6230*/  FADD.FTZ R18, -R161, R18 ;  /* 0x00000012a1127221 */ /* 0x000fe40000010100 */
[----:B------:R-:W-:Y:S02]  /*6240*/  FADD.FTZ R35, RZ, R13 ;  /* 0x0000000dff237221 */ /* 0x000fe40000010000 */
[----:B------:R-:W-:Y:S02]  /*6250*/  FFMA.FTZ R21, R144, R21, R14 ;  /* 0x0000001590157223 */ /* 0x000fe4000001000e */
[----:B------:R-:W-:Y:S02]  /*6260*/  FMUL.FTZ R14, R129, R195 ;  /* 0x000000c3810e7220 */ /* 0x000fe40000410000 */
[----:B------:R-:W-:-:S02]  /*6270*/  FADD.FTZ R16, R177, R16 ;  /* 0x00000010b1107221 */ /* 0x000fc40000010000 */
[----:B------:R-:W-:Y:S02]  /*6280*/  FMUL.FTZ R13, R143, -R18 ;  /* 0x800000128f0d7220 */ /* 0x000fe40000410000 */
[-C--:B------:R-:W-:Y:S02]  /*6290*/  FMUL.FTZ R12, R129, R35.reuse ;  /* 0x00000023810c7220 */ /* 0x080fe40000410000 */
[----:B------:R-:W-:Y:S02]  /*62a0*/  FFMA.FTZ R14, R130, R35, R14 ;  /* 0x00000023820e7223 */ /* 0x000fe4000001000e */
[----:B------:R-:W-:Y:S02]  /*62b0*/  FFMA.FTZ R17, R144, R16, -R13 ;  /* 0x0000001090117223 */ /* 0x000fe4000001080d */
[----:B------:R-:W-:Y:S02]  /*62c0*/  FFMA.FTZ R13, R130, R195, -R12 ;  /* 0x000000c3820d7223 */ /* 0x000fe4000001080c */
[----:B------:R-:W-:-:S02]  /*62d0*/  FADD.FTZ R190, RZ, R14 ;  /* 0x0000000effbe7221 */ /* 0x000fc40000010000 */
[----:B------:R-:W-:Y:S02]  /*62e0*/  FMUL.FTZ R19, R143, -R16 ;  /* 0x800000108f137220 */ /* 0x000fe40000410000 */
[----:B------:R-:W-:Y:S02]  /*62f0*/  FMUL.FTZ R12, R145, -R21 ;  /* 0x80000015910c7220 */ /* 0x000fe40000410000 */
[----:B------:R-:W-:Y:S02]  /*6300*/  FADD.FTZ R204, R204, R13 ;  /* 0x0000000dcccc7221 */ /* 0x000fe40000010000 */
[----:B------:R-:W-:Y:S02]  /*6310*/  FMUL.FTZ R13, R127, R190 ;  /* 0x000000be7f0d7220 */ /* 0x000fe40000410000 */
[----:B------:R-:W-:Y:S02]  /*6320*/  FFMA.FTZ R19, R144, R18, R19 ;  /* 0x0000001290137223 */ /* 0x000fe40000010013 */
[----:B------:R-:W-:-:S02]  /*6330*/  FFMA.FTZ R20, R146, R15, -R12 ;  /* 0x0000000f92147223 */ /* 0x000fc4000001080c */
[-C--:B------:R-:W-:Y:S02]  /*6340*/  FFMA.FTZ R12, R128, R204.reuse, -R13 ;  /* 0x000000cc800c7223 */ /* 0x080fe4000001080d */
[----:B------:R-:W-:Y:S02]  /*6350*/  FADD.FTZ R19, -R162, R19 ;  /* 0x00000013a2137221 */ /* 0x000fe40000010100 */
[----:B------:R-:W-:Y:S02]  /*6360*/  FMUL.FTZ R13, R127, R204 ;  /* 0x000000cc7f0d7220 */ /* 0x000fe40000410000 */
[C---:B------:R-:W-:Y:S02]  /*6370*/  FMUL.FTZ R15, R145.reuse, -R15 ;  /* 0x8000000f910f7220 */ /* 0x040fe40000410000 */
[----:B------:R-:W-:Y:S02]  /*6380*/  FADD.FTZ R17, R178, R17 ;  /* 0x00000011b2117221 */ /* 0x000fe40000010000 */
[----:B------:R-:W-:-:S02]  /*6390*/  FMUL.FTZ R14, R145, -R19 ;  /* 0x80000013910e7220 */ /* 0x000fc40000410000 */
[----:B------:R-:W-:Y:S01]  /*63a0*/  FFMA.FTZ R205, R128, R190, R13 ;  /* 0x000000be80cd7223 */ /* 0x000fe2000001000d */
[----:B------:R-:W-:Y:S01]  /*63b0*/  HFMA2.MMA R13, -RZ, RZ, 0, 0 ;  /* 0x00000000ff0d7435 */ /* 0x000fe200000001ff */
[----:B------:R-:W-:Y:S01]  /*63c0*/  FADD.FTZ R207, R207, R12 ;  /* 0x0000000ccfcf7221 */ /* 0x000fe20000010000 */
[----:B------:R-:W-:Y:S01]  /*63d0*/  MOV R12, 0x3f800000 ;  /* 0x3f800000000c7802 */ /* 0x000fe20000000f00 */
[C---:B------:R-:W-:Y:S02]  /*63e0*/  FFMA.FTZ R21, R146.reuse, R21, R15 ;  /* 0x0000001592157223 */ /* 0x040fe4000001000f */
[-C--:B------:R-:W-:Y:S02]  /*63f0*/  FMUL.FTZ R15, R145, -R17.reuse ;  /* 0x80000011910f7220 */ /* 0x080fe40000410000 */
[----:B------:R-:W-:Y:S02]  /*6400*/  FFMA.FTZ R18, R146, R17, -R14 ;  /* 0x0000001192127223 */ /* 0x000fe4000001080e */
[----:B------:R-:W-:-:S02]  /*6410*/  FADD.FTZ R205, RZ, R205 ;  /* 0x000000cdffcd7221 */ /* 0x000fc40000010000 */
[C---:B------:R-:W-:Y:S02]  /*6420*/  FMUL.FTZ R17, R125.reuse, R207 ;  /* 0x000000cf7d117220 */ /* 0x040fe40000410000 */
[----:B------:R-:W-:Y:S02]  /*6430*/  FMUL.FTZ R16, R125, R205 ;  /* 0x000000cd7d107220 */ /* 0x000fe40000410000 */
[----:B------:R-:W-:Y:S02]  /*6440*/  FFMA.FTZ R22, R146, R19, R15 ;  /* 0x0000001392167223 */ /* 0x000fe4000001000f */
[C---:B------:R-:W-:Y:S01]  /*6450*/  FFMA.FTZ R17, R126.reuse, R205, R17 ;  /* 0x000000cd7e117223 */ /* 0x040fe20000010011 */
[----:B------:R-:W-:Y:S01]  /*6460*/  CS2R R14, SRZ ;  /* 0x00000000000e7805 */ /* 0x000fe2000001ff00 */
[----:B------:R-:W-:Y:S02]  /*6470*/  FFMA.FTZ R16, R126, R207, -R16 ;  /* 0x000000cf7e107223 */ /* 0x000fe40000010810 */
[----:B------:R-:W-:-:S02]  /*6480*/  FADD.FTZ R22, -R163, R22 ;  /* 0x00000016a3167221 */ /* 0x000fc40000010100 */
[----:B------:R-:W-:Y:S01]  /*6490*/  FADD.FTZ R206, RZ, R17 ;  /* 0x00000011ffce7221 */ /* 0x000fe20000010000 */
[----:B------:R0:W1:Y:S01]  /*64a0*/  @!P0 LDS.128 R12, [R0.X16+0x22b0] ;  /* 0x0022b000000c8984 */ /* 0x000062000000cc00 */
[----:B------:R-:W-:Y:S01]  /*64b0*/  FADD.FTZ R208, R203, R16 ;  /* 0x00000010cbd07221 */ /* 0x000fe20000010000 */
[----:B------:R-:W-:Y:S01]  /*64c0*/  ISETP.GT.U32.AND P0, PT, R122, 0x1f, PT ;  /* 0x0000001f7a00780c */ /* 0x000fe20003f04070 */
[----:B------:R-:W-:Y:S02]  /*64d0*/  FADD.FTZ R18, R179, R18 ;  /* 0x00000012b3127221 */ /* 0x000fe40000010000 */
[----:B------:R-:W-:Y:S02]  /*64e0*/  FMUL.FTZ R17, R147, -R22 ;  /* 0x8000001693117220 */ /* 0x000fe40000410000 */
[----:B------:R-:W-:Y:S02]  /*64f0*/  FMUL.FTZ R16, R121, R206 ;  /* 0x000000ce79107220 */ /* 0x000fe40000410000 */
[----:B------:R-:W-:-:S02]  /*6500*/  FMUL.FTZ R19, R147, -R18 ;  /* 0x8000001293137220 */ /* 0x000fc40000410000 */
[----:B------:R-:W-:Y:S02]  /*6510*/  FFMA.FTZ R23, R148, R18, -R17 ;  /* 0x0000001294177223 */ /* 0x000fe40000010811 */
[-C--:B------:R-:W-:Y:S02]  /*6520*/  FFMA.FTZ R203, R123, R208.reuse, -R16 ;  /* 0x000000d07bcb7223 */ /* 0x080fe40000010810 */
[----:B------:R-:W-:Y:S02]  /*6530*/  FMUL.FTZ R18, R121, R208 ;  /* 0x000000d079127220 */ /* 0x000fe40000410000 */
[----:B------:R-:W-:Y:S02]  /*6540*/  FMUL.FTZ R17, R147, -R20 ;  /* 0x8000001493117220 */ /* 0x000fe40000410000 */
[----:B------:R-:W-:Y:S02]  /*6550*/  FADD.FTZ R203, R202, R203 ;  /* 0x000000cbcacb7221 */ /* 0x000fe40000010000 */
[----:B------:R-:W-:-:S02]  /*6560*/  FFMA.FTZ R202, R123, R206, R18 ;  /* 0x000000ce7bca7223 */ /* 0x000fc40000010012 */
[C---:B------:R-:W-:Y:S02]  /*6570*/  FFMA.FTZ R209, R148.reuse, R22, R19 ;  /* 0x0000001694d17223 */ /* 0x040fe40000010013 */
[-C--:B------:R-:W-:Y:S02]  /*6580*/  FMUL.FTZ R19, R147, -R21.reuse ;  /* 0x8000001593137220 */ /* 0x080fe40000410000 */
[C---:B------:R-:W-:Y:S02]  /*6590*/  FFMA.FTZ R17, R148.reuse, R21, R17 ;  /* 0x0000001594117223 */ /* 0x040fe40000010011 */
[----:B------:R-:W-:Y:S02]  /*65a0*/  FADD.FTZ R202, RZ, R202 ;  /* 0x000000caffca7221 */ /* 0x000fe40000010000 */
[----:B------:R-:W-:Y:S02]  /*65b0*/  FMUL.FTZ R21, R117, R203 ;  /* 0x000000cb75157220 */ /* 0x000fe40000410000 */
[----:B------:R-:W-:-:S02]  /*65c0*/  FFMA.FTZ R16, R148, R20, -R19 ;  /* 0x0000001494107223 */ /* 0x000fc40000010813 */
[-C--:B------:R-:W-:Y:S02]  /*65d0*/  FMUL.FTZ R20, R117, R202.reuse ;  /* 0x000000ca75147220 */ /* 0x080fe40000410000 */
[C---:B------:R-:W-:Y:S02]  /*65e0*/  FFMA.FTZ R210, R119.reuse, R202, R21 ;  /* 0x000000ca77d27223 */ /* 0x040fe40000010015 */
[----:B------:R-:W-:Y:S02]  /*65f0*/  FFMA.FTZ R21, R119, R203, -R20 ;  /* 0x000000cb77157223 */ /* 0x000fe40000010814 */
[----:B------:R-:W-:Y:S02]  /*6600*/  FADD.FTZ R210, RZ, R210 ;  /* 0x000000d2ffd27221 */ /* 0x000fe40000010000 */
[----:B------:R-:W-:Y:S02]  /*6610*/  FADD.FTZ R19, -R164, R209 ;  /* 0x000000d1a4137221 */ /* 0x000fe40000010100 */
[----:B------:R-:W-:-:S02]  /*6620*/  FADD.FTZ R18, R180, R23 ;  /* 0x00000017b4127221 */ /* 0x000fc40000010000 */
[----:B------:R-:W-:Y:S02]  /*6630*/  FADD.FTZ R200, R200, R21 ;  /* 0x00000015c8c87221 */ /* 0x000fe40000010000 */
[----:B------:R-:W-:Y:S01]  /*6640*/  FMUL.FTZ R20, R113, R210 ;  /* 0x000000d271147220 */ /* 0x000fe20000410000 */
[----:B------:R0:W-:Y:S03]  /*6650*/  STS.128 [R122.X16+0xcb0], R16 ;  /* 0x000cb0107a007388 */ /* 0x0001e6000000cc00 */
[----:B------:R-:W-:-:S04]  /*6660*/  FFMA.FTZ R209, R115, R200, -R20 ;  /* 0x000000c873d17223 */ /* 0x000fc80000010814 */
[----:B------:R-:W-:Y:S01]  /*6670*/  FADD.FTZ R209, R198, R209 ;  /* 0x000000d1c6d17221 */ /* 0x000fe20000010000 */
        /* <DEDUP_REMOVED lines=10> */
[-C--:B------:R-:W-:Y:S02]  /*6720*/  FMUL.FTZ R17, R17, R20.reuse ;  /* 0x0000001411117220 */ /* 0x080fe40000410000 */
[----:B------:R-:W-:-:S02]  /*6730*/  FFMA.FTZ R211, R16, R20, -R211 ;  /* 0x0000001410d37223 */ /* 0x000fc400000108d3 */
[C---:B------:R-:W-:Y:S02]  /*6740*/  FFMA.FTZ R213, R16.reuse, R22, -R213 ;  /* 0x0000001610d57223 */ /* 0x040fe400000108d5 */
[C---:B------:R-:W-:Y:S02]  /*6750*/  FFMA.FTZ R212, R16.reuse, R23, R212 ;  /* 0x0000001710d47223 */ /* 0x040fe400000100d4 */
[----:B------:R-:W-:Y:S01]  /*6760*/  FFMA.FTZ R22, R16, R21, R17 ;  /* 0x0000001510167223 */ /* 0x000fe20000010011 */
[----:B------:R-:W-:Y:S01]  /*6770*/  MOV R21, R211 ;  /* 0x000000d300157202 */ /* 0x000fe20000000f00 */
[----:B------:R-:W-:Y:S02]  /*6780*/  FADD.FTZ R20, R18, R213 ;  /* 0x000000d512147221 */ /* 0x000fe40000010000 */
[----:B------:R-:W-:Y:S01]  /*6790*/  FADD.FTZ R19, R19, R212 ;  /* 0x000000d413137221 */ /* 0x000fe20000010000 */
[----:B------:R-:W-:Y:S05]  /*67a0*/  BRA.DIV ~URZ, `(.L_x_6289) ;  /* 0x000050827f007947 */ /* 0x000fea000b800000 */
[----:B------:R0:W1:Y:S02]  /*67b0*/  SHFL.DOWN PT, R18, R211, 0x1, 0x1f ;  /* 0x08201f00d3127f89 */ /* 0x00006400000e0000 */
.L_x_6323:
[----:B------:R-:W-:Y:S05]  /*67c0*/  BRA.DIV ~URZ, `(.L_x_6290) ;  /* 0x000050e27f007947 */ /* 0x000fea000b800000 */
[----:B------:R2:W3:Y:S04]  /*67d0*/  SHFL.DOWN PT, R23, R22, 0x1, 0x1f ;  /* 0x08201f0016177f89 */ /* 0x0004e800000e0000 */
[----:B0-----:R2:W0:Y:S04]  /*67e0*/  SHFL.DOWN PT, R211, R20, 0x1, 0x1f ;  /* 0x08201f0014d37f89 */ /* 0x00142800000e0000 */
[----:B------:R2:W4:Y:S02]  /*67f0*/  SHFL.DOWN PT, R16, R19, 0x1, 0x1f ;  /* 0x08201f0013107f89 */ /* 0x00052400000e0000 */
.L_x_6324:
[----:B------:R-:W-:Y:S01]  /*6800*/  LOP3.LUT R17, R122, 0x1f, RZ, 0xc0, !PT ;  /* 0x0000001f7a117812 */ /* 0x000fe200078ec0ff */
[----:B------:R-:W-:Y:S03]  /*6810*/  BSSY B1, `(.L_x_6291) ;  /* 0x000000e000017945 */ /* 0x000fe60003800000 */
[----:B------:R-:W-:Y:S01]  /*6820*/  ISETP.GT.U32.AND P1, PT, R17, 0x1d, PT ;  /* 0x0000001d1100780c */ /* 0x000fe20003f24070 */
[----:B------:R-:W-:Y:S07]  /*6830*/  @!P0 BRA `(.L_x_6292) ;  /* 0x000000b000008947 */ /* 0x000fee0003800000 */
[C---:B---3--:R-:W-:Y:S02]  /*6840*/  FMUL.FTZ R17, R22.reuse, R23 ;  /* 0x0000001716117220 */ /* 0x048fe40000410000 */
[----:B----4-:R-:W-:-:S02]  /*6850*/  FMUL.FTZ R212, R22, R16 ;  /* 0x0000001016d47220 */ /* 0x010fc40000410000 */
[CC--:B0-----:R-:W-:Y:S02]  /*6860*/  FMUL.FTZ R213, R22.reuse, R211.reuse ;  /* 0x000000d316d57220 */ /* 0x0c1fe40000410000 */
        /* <DEDUP_REMOVED lines=8> */
.L_x_6292:
[----:B------:R-:W-:Y:S05]  /*68f0*/  BSYNC B1 ;  /* 0x0000000000017941 */ /* 0x000fea0003800000 */
.L_x_6291:
[----:B------:R-:W-:Y:S05]  /*6900*/  BRA.DIV ~URZ, `(.L_x_6293) ;  /* 0x000051027f007947 */ /* 0x000fea000b800000 */
[----:B-1----:R1:W2:Y:S04]  /*6910*/  SHFL.DOWN PT, R18, R21, 0x2, 0x1f ;  /* 0x08401f0015127f89 */ /* 0x0022a800000e0000 */
[----:B---3--:R1:W3:Y:S04]  /*6920*/  SHFL.DOWN PT, R23, R22, 0x2, 0x1f ;  /* 0x08401f0016177f89 */ /* 0x0082e800000e0000 */
[----:B0-----:R1:W0:Y:S04]  /*6930*/  SHFL.DOWN PT, R211, R20, 0x2, 0x1f ;  /* 0x08401f0014d37f89 */ /* 0x00122800000e0000 */
[----:B----4-:R1:W4:Y:S02]  /*6940*/  SHFL.DOWN PT, R16, R19, 0x2, 0x1f ;  /* 0x08401f0013107f89 */ /* 0x01032400000e0000 */
.L_x_6325:
[----:B------:R-:W-:Y:S01]  /*6950*/  LOP3.LUT R17, R122, 0x1f, RZ, 0xc0, !PT ;  /* 0x0000001f7a117812 */ /* 0x000fe200078ec0ff */
[----:B------:R-:W-:Y:S03]  /*6960*/  BSSY B1, `(.L_x_6294) ;  /* 0x000000e000017945 */ /* 0x000fe60003800000 */
[----:B------:R-:W-:Y:S01]  /*6970*/  ISETP.GT.U32.AND P0, PT, R17, 0x1b, PT ;  /* 0x0000001b1100780c */ /* 0x000fe20003f04070 */
[----:B------:R-:W-:Y:S07]  /*6980*/  @P1 BRA `(.L_x_6295) ;  /* 0x000000b000001947 */ /* 0x000fee0003800000 */
        /* <DEDUP_REMOVED lines=11> */
.L_x_6295:
[----:B------:R-:W-:Y:S05]  /*6a40*/  BSYNC B1 ;  /* 0x0000000000017941 */ /* 0x000fea0003800000 */
.L_x_6294:
[----:B------:R-:W-:Y:S05]  /*6a50*/  BRA.DIV ~URZ, `(.L_x_6296) ;  /* 0x000051827f007947 */ /* 0x000fea000b800000 */
[----:B--2---:R2:W1:Y:S02]  /*6a60*/  SHFL.DOWN PT, R18, R21, 0x4, 0x1f ;  /* 0x08801f0015127f89 */ /* 0x00446400000e0000 */
.L_x_6326:
[----:B------:R-:W-:Y:S05]  /*6a70*/  BRA.DIV ~URZ, `(.L_x_6297) ;  /* 0x000051e27f007947 */ /* 0x000fea000b800000 */
[----:B---3--:R3:W2:Y:S04]  /*6a80*/  SHFL.DOWN PT, R23, R22, 0x4, 0x1f ;  /* 0x08801f0016177f89 */ /* 0x0086a800000e0000 */
[----:B0-----:R3:W0:Y:S04]  /*6a90*/  SHFL.DOWN PT, R211, R20, 0x4, 0x1f ;  /* 0x08801f0014d37f89 */ /* 0x00162800000e0000 */
[----:B----4-:R3:W4:Y:S02]  /*6aa0*/  SHFL.DOWN PT, R16, R19, 0x4, 0x1f ;  /* 0x08801f0013107f89 */ /* 0x01072400000e0000 */
.L_x_6327:
[----:B------:R-:W-:Y:S01]  /*6ab0*/  LOP3.LUT R17, R122, 0x1f, RZ, 0xc0, !PT ;  /* 0x0000001f7a117812 */ /* 0x000fe200078ec0ff */
[----:B------:R-:W-:Y:S03]  /*6ac0*/  BSSY B1, `(.L_x_6298) ;  /* 0x000000e000017945 */ /* 0x000fe60003800000 */
[----:B------:R-:W-:Y:S01]  /*6ad0*/  ISETP.GT.U32.AND P1, PT, R17, 0x17, PT ;  /* 0x000000171100780c */ /* 0x000fe20003f24070 */
[----:B------:R-:W-:Y:S07]  /*6ae0*/  @P0 BRA `(.L_x_6299) ;  /* 0x000000b000000947 */ /* 0x000fee0003800000 */
[C---:B--2---:R-:W-:Y:S02]  /*6af0*/  FMUL.FTZ R17, R22.reuse, R23 ;  /* 0x0000001716117220 */ /* 0x044fe40000410000 */
[----:B----4-:R-:W-:-:S02]  /*6b00*/  FMUL.FTZ R212, R22, R16 ;  /* 0x0000001016d47220 */ /* 0x010fc40000410000 */
[CC--:B0-----:R-:W-:Y:S02]  /*6b10*/  FMUL.FTZ R213, R22.reuse, R211.reuse ;  /* 0x000000d316d57220 */ /* 0x0c1fe40000410000 */
        /* <DEDUP_REMOVED lines=8> */
.L_x_6299:
[----:B------:R-:W-:Y:S05]  /*6ba0*/  BSYNC B1 ;  /* 0x0000000000017941 */ /* 0x000fea0003800000 */
.L_x_6298:
[----:B------:R-:W-:Y:S05]  /*6bb0*/  BRA.DIV ~URZ, `(.L_x_6300) ;  /* 0x000052027f007947 */ /* 0x000fea000b800000 */
[----:B-1----:R1:W3:Y:S04]  /*6bc0*/  SHFL.DOWN PT, R18, R21, 0x8, 0x1f ;  /* 0x09001f0015127f89 */ /* 0x0022e800000e0000 */
[----:B--2---:R1:W2:Y:S04]  /*6bd0*/  SHFL.DOWN PT, R23, R22, 0x8, 0x1f ;  /* 0x09001f0016177f89 */ /* 0x0042a800000e0000 */
[----:B0-----:R1:W0:Y:S04]  /*6be0*/  SHFL.DOWN PT, R211, R20, 0x8, 0x1f ;  /* 0x09001f0014d37f89 */ /* 0x00122800000e0000 */
[----:B----4-:R1:W4:Y:S02]  /*6bf0*/  SHFL.DOWN PT, R16, R19, 0x8, 0x1f ;  /* 0x09001f0013107f89 */ /* 0x01032400000e0000 */
.L_x_6328:
        /* <DEDUP_REMOVED lines=15> */
.L_x_6302:
[----:B------:R-:W-:Y:S05]  /*6cf0*/  BSYNC B1 ;  /* 0x0000000000017941 */ /* 0x000fea0003800000 */
.L_x_6301:
[----:B------:R-:W-:Y:S05]  /*6d00*/  BRA.DIV ~URZ, `(.L_x_6303) ;  /* 0x000052827f007947 */ /* 0x000fea000b800000 */
[----:B---3--:R3:W1:Y:S02]  /*6d10*/  SHFL.DOWN PT, R18, R21, 0x10, 0x1f ;  /* 0x0a001f0015127f89 */ /* 0x00866400000e0000 */
.L_x_6329:
[----:B------:R-:W-:Y:S05]  /*6d20*/  BRA.DIV ~URZ, `(.L_x_6304) ;  /* 0x000052e27f007947 */ /* 0x000fea000b800000 */
[----:B--2---:R2:W3:Y:S04]  /*6d30*/  SHFL.DOWN PT, R23, R22, 0x10, 0x1f ;  /* 0x0a001f0016177f89 */ /* 0x0044e800000e0000 */
[----:B0-----:R2:W0:Y:S04]  /*6d40*/  SHFL.DOWN PT, R211, R20, 0x10, 0x1f ;  /* 0x0a001f0014d37f89 */ /* 0x00142800000e0000 */
[----:B----4-:R2:W4:Y:S02]  /*6d50*/  SHFL.DOWN PT, R16, R19, 0x10, 0x1f ;  /* 0x0a001f0013107f89 */ /* 0x01052400000e0000 */
.L_x_6330:
[----:B------:R-:W-:Y:S01]  /*6d60*/  BSSY B1, `(.L_x_6305) ;  /* 0x000000d000017945 */ /* 0x000fe20003800000 */
[----:B------:R-:W-:Y:S05]  /*6d70*/  @P0 BRA `(.L_x_6306) ;  /* 0x000000b000000947 */ /* 0x000fea0003800000 */
        /* <DEDUP_REMOVED lines=11> */
.L_x_6306:
[----:B------:R-:W-:Y:S05]  /*6e30*/  BSYNC B1 ;  /* 0x0000000000017941 */ /* 0x000fea0003800000 */
.L_x_6305:
        /* <DEDUP_REMOVED lines=9> */
[-C--:B----4-:R-:W-:Y:S01]  /*6ed0*/  FMUL.FTZ R16, R14, R222.reuse ;  /* 0x000000de0e107220 */ /* 0x090fe20000410000 */
        /* <DEDUP_REMOVED lines=8> */
[----:B0-----:R4:W0:Y:S04]  /*6f60*/  SHFL.IDX PT, R211, R15, RZ, 0x1f ;  /* 0x00001fff0fd37589 */ /* 0x00182800000e0000 */
[----:B------:R4:W0:Y:S02]  /*6f70*/  SHFL.IDX PT, R226, R13, RZ, 0x1f ;  /* 0x00001fff0de27589 */ /* 0x00082400000e0000 */
.L_x_6331:
[----:B-1-3--:R1:W3:Y:S01]  /*6f80*/  LDS.128 R20, [R198+0xcc0] ;  /* 0x000cc000c6147984 */ /* 0x00a2e20000000c00 */
[----:B------:R-:W-:Y:S01]  /*6f90*/  ISETP.NE.AND P0, PT, R122, 0x1f, PT ;  /* 0x0000001f7a00780c */ /* 0x000fe20003f05270 */
[----:B------:R-:W-:Y:S01]  /*6fa0*/  BSSY B1, `(.L_x_6308) ;  /* 0x0000010000017945 */ /* 0x000fe20003800000 */
[----:B--2---:R-:W-:Y:S02]  /*6fb0*/  MOV R16, R225 ;  /* 0x000000e100107202 */ /* 0x004fe40000000f00 */
[----:B0-----:R-:W-:Y:S02]  /*6fc0*/  MOV R17, R226 ;  /* 0x000000e200117202 */ /* 0x001fe40000000f00 */
[----:B------:R-:W-:-:S02]  /*6fd0*/  MOV R18, R227 ;  /* 0x000000e300127202 */ /* 0x000fc40000000f00 */
[----:B----4-:R-:W-:-:S05]  /*6fe0*/  MOV R19, R211 ;  /* 0x000000d300137202 */ /* 0x010fca0000000f00 */
[----:B------:R-:W-:Y:S05]  /*6ff0*/  @!P0 BRA `(.L_x_6309) ;  /* 0x000000a000008947 */ /* 0x000fea0003800000 */
[-C--:B-1----:R-:W-:Y:S02]  /*7000*/  FMUL.FTZ R14, R19, R224.reuse ;  /* 0x000000e0130e7220 */ /* 0x082fe40000410000 */
        /* <DEDUP_REMOVED lines=9> */
.L_x_6309:
[----:B-1----:R-:W-:Y:S05]  /*70a0*/  BSYNC B1 ;  /* 0x0000000000017941 */ /* 0x002fea0003800000 */
.L_x_6308:
[C---:B---3--:R-:W-:Y:S01]  /*70b0*/  FMUL.FTZ R211, R21.reuse, R19 ;  /* 0x0000001315d37220 */ /* 0x048fe20000410000 */
        /* <DEDUP_REMOVED lines=15> */
.L_x_6288:
[----:B-1----:R-:W-:Y:S05]  /*71b0*/  BSYNC B0 ;  /* 0x0000000000007941 */ /* 0x002fea0003800000 */
.L_x_6287:
[----:B------:R-:W-:Y:S01]  /*71c0*/  WARPSYNC 0xffffffff ;  /* 0xffffffff00007948 */ /* 0x000fe20003800000 */
[----:B------:R-:W-:Y:S01]  /*71d0*/  BAR.SYNC.DEFER_BLOCKING 0x0 ;  /* 0x0000000000007b1d */ /* 0x000fe20000010000 */
[----:B------:R-:W-:-:S02]  /*71e0*/  ISETP.NE.AND P2, PT, R122, RZ, PT ;  /* 0x000000ff7a00720c */ /* 0x000fc40003f45270 */
[----:B------:R-:W-:Y:S02]  /*71f0*/  PRMT R213, RZ, 0x5410, R6 ;  /* 0x00005410ffd57816 */ /* 0x000fe40000000006 */
[C---:B------:R-:W-:Y:S01]  /*7200*/  ISETP.GT.AND P0, PT, R120.reuse, 0x1e, PT ;  /* 0x0000001e7800780c */ /* 0x040fe20003f04270 */
[----:B------:R-:W-:Y:S01]  /*7210*/  BSSY B0, `(.L_x_6310) ;  /* 0x00001f6000007945 */ /* 0x000fe20003800000 */
[----:B------:R-:W-:Y:S01]  /*7220*/  ISETP.NE.AND P1, PT, R120, RZ, PT ;  /* 0x000000ff7800720c */ /* 0x000fe20003f25270 */
[----:B0-----:R-:W0:Y:S06]  /*7230*/  LDS.64 R16, [R122.X16+0xcb8] ;  /* 0x000cb8007a107984 */ /* 0x001e2c000000ca00 */
        /* <DEDUP_REMOVED lines=11> */
[----:B------:R-:W-:Y:S01]  /*72f0*/  FADD.FTZ R16, -R149, R20 ;  /* 0x0000001495107221 */ /* 0x000fe20000010100 */
[----:B------:R-:W-:Y:S01]  /*7300*/  PRMT R149, RZ, 0x7610, R7 ;  /* 0x00007610ff957816 */ /* 0x000fe20000000007 */
        /* <DEDUP_REMOVED lines=54> */
[----:B------:R-:W-:Y:S02]  /*7670*/  FMUL.FTZ R113, R113, R200 ;  /* 0x000000c871717220 */ /* 0x000fe40000410000 */
[----:B------:R-:W-:-:S02]  /*7680*/  FADD.FTZ R159, -R159, R138 ;  /* 0x0000008a9f9f7221 */ /* 0x000fc40000010100 */
[----:B------:R-:W-:Y:S02]  /*7690*/  FMUL.FTZ R32, R139, -R175 ;  /* 0x800000af8b207220 */ /* 0x000fe40000410000 */
[----:B------:R-:W-:Y:S02]  /*76a0*/  FFMA.FTZ R126, R115, R210, R113 ;  /* 0x000000d2737e7223 */ /* 0x000fe40000010071 */
[----:B------:R-:W-:Y:S02]  /*76b0*/  FFMA.FTZ R113, R140, R159, R32 ;  /* 0x0000009f8c717223 */ /* 0x000fe40000010020 */
[C---:B------:R-:W-:Y:S02]  /*76c0*/  FFMA.FTZ R32, R51.reuse, -R34, RZ ;  /* 0x8000002233207223 */ /* 0x040fe400000100ff */
[----:B------:R-:W-:Y:S02]  /*76d0*/  FFMA.FTZ R123, R51, R194, RZ ;  /* 0x000000c2337b7223 */ /* 0x000fe400000100ff */
[----:B------:R-:W-:-:S02]  /*76e0*/  FFMA.FTZ R32, R50, -R181, R32 ;  /* 0x800000b532207223 */ /* 0x000fc40000010020 */
[----:B------:R-:W-:Y:S02]  /*76f0*/  FFMA.FTZ R128, R50, R189, R123 ;  /* 0x000000bd32807223 */ /* 0x000fe4000001007b */
[C---:B------:R-:W-:Y:S02]  /*7700*/  FFMA.FTZ R32, R49.reuse, -R182, R32 ;  /* 0x800000b631207223 */ /* 0x040fe40000010020 */
[----:B------:R-:W-:Y:S02]  /*7710*/  FFMA.FTZ R128, R49, R193, R128 ;  /* 0x000000c131807223 */ /* 0x000fe40000010080 */
[C---:B------:R-:W-:Y:S02]  /*7720*/  FFMA.FTZ R32, R48.reuse, -R183, R32 ;  /* 0x800000b730207223 */ /* 0x040fe40000010020 */
[----:B------:R-:W-:Y:S02]  /*7730*/  FFMA.FTZ R128, R48, R201, R128 ;  /* 0x000000c930807223 */ /* 0x000fe40000010080 */
[----:B------:R-:W-:-:S02]  /*7740*/  FMUL.FTZ R139, R139, -R159 ;  /* 0x8000009f8b8b7220 */ /* 0x000fc40000410000 */
[C---:B------:R-:W-:Y:S02]  /*7750*/  FFMA.FTZ R32, R47.reuse, -R184, R32 ;  /* 0x800000b82f207223 */ /* 0x040fe40000010020 */
[----:B------:R-:W-:Y:S02]  /*7760*/  FFMA.FTZ R128, R47, R192, R128 ;  /* 0x000000c02f807223 */ /* 0x000fe40000010080 */
[----:B------:R-:W-:Y:S01]  /*7770*/  FFMA.FTZ R115, R140, R175, -R139 ;  /* 0x000000af8c737223 */ /* 0x000fe2000001088b */
[----:B------:R-:W-:Y:S01]  /*7780*/  PRMT R139, RZ, 0x5410, R7 ;  /* 0x00005410ff8b7816 */ /* 0x000fe20000000007 */
[----:B------:R-:W-:Y:S02]  /*7790*/  FADD.FTZ R113, -R160, R113 ;  /* 0x00000071a0717221 */ /* 0x000fe40000010100 */
[C---:B------:R-:W-:Y:S02]  /*77a0*/  FFMA.FTZ R32, R46.reuse, -R185, R32 ;  /* 0x800000b92e207223 */ /* 0x040fe40000010020 */
[----:B------:R-:W-:-:S02]  /*77b0*/  FFMA.FTZ R128, R46, R197, R128 ;  /* 0x000000c52e807223 */ /* 0x000fc40000010080 */
[----:B------:R-:W-:Y:S02]  /*77c0*/  FADD.FTZ R115, R176, R115 ;  /* 0x00000073b0737221 */ /* 0x000fe40000010000 */
[----:B-1----:R-:W-:Y:S02]  /*77d0*/  FMUL.FTZ R12, R141, -R113 ;  /* 0x800000718d0c7220 */ /* 0x002fe40000410000 */
[C---:B------:R-:W-:Y:S02]  /*77e0*/  FFMA.FTZ R32, R45.reuse, -R186, R32 ;  /* 0x800000ba2d207223 */ /* 0x040fe40000010020 */
[----:B------:R-:W-:Y:S02]  /*77f0*/  FFMA.FTZ R128, R45, R196, R128 ;  /* 0x000000c42d807223 */ /* 0x000fe40000010080 */
[-C--:B------:R-:W-:Y:S02]  /*7800*/  FMUL.FTZ R141, R141, -R115.reuse ;  /* 0x800000738d8d7220 */ /* 0x080fe40000410000 */
[----:B------:R-:W-:-:S02]  /*7810*/  FFMA.FTZ R12, R142, R115, -R12 ;  /* 0x000000738e0c7223 */ /* 0x000fc4000001080c */
[C---:B------:R-:W-:Y:S02]  /*7820*/  FFMA.FTZ R32, R44.reuse, -R187, R32 ;  /* 0x800000bb2c207223 */ /* 0x040fe40000010020 */
[----:B------:R-:W-:Y:S02]  /*7830*/  FFMA.FTZ R128, R44, R199, R128 ;  /* 0x000000c72c807223 */ /* 0x000fe40000010080 */
[----:B------:R-:W-:Y:S02]  /*7840*/  FFMA.FTZ R142, R142, R113, R141 ;  /* 0x000000718e8e7223 */ /* 0x000fe4000001008d */
[----:B------:R-:W-:Y:S02]  /*7850*/  FADD.FTZ R177, R177, R12 ;  /* 0x0000000cb1b17221 */ /* 0x000fe40000010000 */
[C---:B------:R-:W-:Y:S02]  /*7860*/  FFMA.FTZ R32, R43.reuse, -R188, R32 ;  /* 0x800000bc2b207223 */ /* 0x040fe40000010020 */
[----:B------:R-:W-:-:S02]  /*7870*/  FFMA.FTZ R128, R43, R191, R128 ;  /* 0x000000bf2b807223 */ /* 0x000fc40000010080 */
[----:B------:R-:W-:Y:S02]  /*7880*/  FADD.FTZ R161, -R161, R142 ;  /* 0x0000008ea1a17221 */ /* 0x000fe40000010100 */
[C---:B------:R-:W-:Y:S02]  /*7890*/  FMUL.FTZ R12, R143.reuse, -R177 ;  /* 0x800000b18f0c7220 */ /* 0x040fe40000410000 */
[C---:B------:R-:W-:Y:S02]  /*78a0*/  FFMA.FTZ R32, R42.reuse, -R35, R32 ;  /* 0x800000232a207223 */ /* 0x040fe40000010020 */
[----:B------:R-:W-:Y:S02]  /*78b0*/  FFMA.FTZ R128, R42, R195, R128 ;  /* 0x000000c32a807223 */ /* 0x000fe40000010080 */
[-C--:B------:R-:W-:Y:S02]  /*78c0*/  FMUL.FTZ R143, R143, -R161.reuse ;  /* 0x800000a18f8f7220 */ /* 0x080fe40000410000 */
[----:B------:R-:W-:-:S02]  /*78d0*/  FFMA.FTZ R125, R144, R161, R12 ;  /* 0x000000a1907d7223 */ /* 0x000fc4000001000c */
[C---:B------:R-:W-:Y:S02]  /*78e0*/  FFMA.FTZ R32, R41.reuse, -R190, R32 ;  /* 0x800000be29207223 */ /* 0x040fe40000010020 */
[----:B------:R-:W-:Y:S02]  /*78f0*/  FFMA.FTZ R128, R41, R204, R128 ;  /* 0x000000cc29807223 */ /* 0x000fe40000010080 */
[----:B------:R-:W-:Y:S02]  /*7900*/  FFMA.FTZ R123, R144, R177, -R143 ;  /* 0x000000b1907b7223 */ /* 0x000fe4000001088f */
[----:B------:R-:W-:Y:S02]  /*7910*/  FADD.FTZ R125, -R162, R125 ;  /* 0x0000007da27d7221 */ /* 0x000fe40000010100 */
[C---:B------:R-:W-:Y:S02]  /*7920*/  FFMA.FTZ R32, R40.reuse, -R205, R32 ;  /* 0x800000cd28207223 */ /* 0x040fe40000010020 */
[----:B------:R-:W-:-:S02]  /*7930*/  FFMA.FTZ R128, R40, R207, R128 ;  /* 0x000000cf28807223 */ /* 0x000fc40000010080 */
[----:B------:R-:W-:Y:S02]  /*7940*/  FADD.FTZ R123, R178, R123 ;  /* 0x0000007bb27b7221 */ /* 0x000fe40000010000 */
[----:B------:R-:W-:Y:S02]  /*7950*/  FMUL.FTZ R12, R145, -R125 ;  /* 0x8000007d910c7220 */ /* 0x000fe40000410000 */
[C---:B------:R-:W-:Y:S02]  /*7960*/  FFMA.FTZ R15, R39.reuse, -R206, R32 ;  /* 0x800000ce270f7223 */ /* 0x040fe40000010020 */
[----:B------:R-:W-:Y:S02]  /*7970*/  FFMA.FTZ R128, R39, R208, R128 ;  /* 0x000000d027807223 */ /* 0x000fe40000010080 */
[-C--:B------:R-:W-:Y:S02]  /*7980*/  FMUL.FTZ R145, R145, -R123.reuse ;  /* 0x8000007b91917220 */ /* 0x080fe40000410000 */
[----:B------:R-:W-:-:S02]  /*7990*/  FFMA.FTZ R12, R146, R123, -R12 ;  /* 0x0000007b920c7223 */ /* 0x000fc4000001080c */
[----:B------:R-:W-:Y:S02]  /*79a0*/  FMUL.FTZ R129, R31, R166 ;  /* 0x000000a61f817220 */ /* 0x000fe40000410000 */
[C---:B------:R-:W-:Y:S02]  /*79b0*/  FFMA.FTZ R15, R38.reuse, -R202, R15 ;  /* 0x800000ca260f7223 */ /* 0x040fe4000001000f */
[----:B------:R-:W-:Y:S02]  /*79c0*/  FFMA.FTZ R128, R38, R203, R128 ;  /* 0x000000cb26807223 */ /* 0x000fe40000010080 */
[----:B------:R-:W-:Y:S02]  /*79d0*/  FFMA.FTZ R146, R146, R125, R145 ;  /* 0x0000007d92927223 */ /* 0x000fe40000010091 */
[----:B------:R-:W-:Y:S02]  /*79e0*/  FADD.FTZ R13, RZ, R126 ;  /* 0x0000007eff0d7221 */ /* 0x000fe40000010000 */
[----:B------:R-:W-:-:S02]  /*79f0*/  FADD.FTZ R179, R179, R12 ;  /* 0x0000000cb3b37221 */ /* 0x000fc40000010000 */
[-C--:B------:R-:W-:Y:S02]  /*7a00*/  FMUL.FTZ R127, R31, R150.reuse ;  /* 0x000000961f7f7220 */ /* 0x080fe40000410000 */
[----:B------:R-:W-:Y:S02]  /*7a10*/  FFMA.FTZ R126, R30, R150, -R129 ;  /* 0x000000961e7e7223 */ /* 0x000fe40000010881 */
[-C--:B------:R-:W-:Y:S02]  /*7a20*/  FMUL.FTZ R12, R166, R76.reuse ;  /* 0x0000004ca60c7220 */ /* 0x080fe40000410000 */
[----:B------:R-:W-:Y:S02]  /*7a30*/  FMUL.FTZ R150, R150, R76 ;  /* 0x0000004c96967220 */ /* 0x000fe40000410000 */
[C---:B------:R-:W-:Y:S02]  /*7a40*/  FFMA.FTZ R15, R37.reuse, -R210, R15 ;  /* 0x800000d2250f7223 */ /* 0x040fe4000001000f */
[----:B------:R-:W-:-:S02]  /*7a50*/  FFMA.FTZ R14, R37, R200, R128 ;  /* 0x000000c8250e7223 */ /* 0x000fc40000010080 */
[----:B------:R-:W-:Y:S02]  /*7a60*/  FADD.FTZ R163, -R163, R146 ;  /* 0x00000092a3a37221 */ /* 0x000fe40000010100 */
[----:B------:R-:W-:Y:S02]  /*7a70*/  FFMA.FTZ R32, R30, R166, R127 ;  /* 0x000000a61e207223 */ /* 0x000fe4000001007f */
[C---:B------:R-:W-:Y:S02]  /*7a80*/  FMUL.FTZ R127, R13.reuse, R150 ;  /* 0x000000960d7f7220 */ /* 0x040fe40000410000 */
[C---:B------:R-:W-:Y:S02]  /*7a90*/  FMUL.FTZ R126, R13.reuse, R126 ;  /* 0x0000007e0d7e7220 */ /* 0x040fe40000410000 */
[----:B------:R-:W-:Y:S02]  /*7aa0*/  FFMA.FTZ R15, R36, -R13, R15 ;  /* 0x8000000d240f7223 */ /* 0x000fe4000001000f */
[----:B------:R-:W-:-:S02]  /*7ab0*/  FMUL.FTZ R128, R13, R12 ;  /* 0x0000000c0d807220 */ /* 0x000fc40000410000 */
[----:B------:R-:W-:Y:S02]  /*7ac0*/  FFMA.FTZ R14, R36, R209, R14 ;  /* 0x000000d1240e7223 */ /* 0x000fe4000001000e */
[----:B------:R-:W-:Y:S02]  /*7ad0*/  FMUL.FTZ R13, R147, -R163 ;  /* 0x800000a3930d7220 */ /* 0x000fe40000410000 */
[----:B------:R-:W-:Y:S02]  /*7ae0*/  FFMA.FTZ R209, R149, -R76, R209 ;  /* 0x8000004c95d17223 */ /* 0x000fe400000100d1 */
[----:B------:R-:W-:Y:S02]  /*7af0*/  FMUL.FTZ R147, R147, -R179 ;  /* 0x800000b393937220 */ /* 0x000fe40000410000 */
[----:B------:R-:W-:Y:S02]  /*7b00*/  FADD.FTZ R52, R12, R52 ;  /* 0x000000340c347221 */ /* 0x000fe40000010000 */
[----:B------:R-:W-:-:S02]  /*7b10*/  FFMA.FTZ R12, R209, R12, R127 ;  /* 0x0000000cd10c7223 */ /* 0x000fc4000001007f */
[C---:B------:R-:W-:Y:S02]  /*7b20*/  FFMA.FTZ R133, R148.reuse, R163, R147 ;  /* 0x000000a394857223 */ /* 0x040fe40000010093 */
[----:B------:R-:W-:Y:S02]  /*7b30*/  FFMA.FTZ R127, R148, R179, -R13 ;  /* 0x000000b3947f7223 */ /* 0x000fe4000001080d */
[----:B------:R-:W-:Y:S01]  /*7b40*/  FFMA.FTZ R129, R209, R32, R126 ;  /* 0x00000020d1817223 */ /* 0x000fe2000001007e */
[----:B------:R-:W-:Y:S01]  /*7b50*/  PRMT R32, RZ, 0x7610, R8 ;  /* 0x00007610ff207816 */ /* 0x000fe20000000008 */
[----:B------:R-:W-:Y:S02]  /*7b60*/  FMUL.FTZ R137, R31, R18 ;  /* 0x000000121f897220 */ /* 0x000fe40000410000 */
[----:B------:R-:W-:Y:S02]  /*7b70*/  FMUL.FTZ R141, R16, R82 ;  /* 0x00000052108d7220 */ /* 0x000fe40000410000 */
[----:B------:R-:W-:-:S02]  /*7b80*/  FADD.FTZ R133, -R164, R133 ;  /* 0x00000085a4857221 */ /* 0x000fc40000010100 */
[----:B------:R-:W-:Y:S02]  /*7b90*/  FMUL.FTZ R136, R163, R112 ;  /* 0x00000070a3887220 */ /* 0x000fe40000410000 */
[----:B------:R-:W-:Y:S02]  /*7ba0*/  FADD.FTZ R127, R180, R127 ;  /* 0x0000007fb47f7221 */ /* 0x000fe40000010000 */
[----:B------:R-:W-:Y:S01]  /*7bb0*/  FFMA.FTZ R149, R149, R166, R129 ;  /* 0x000000a695957223 */ /* 0x000fe20000010081 */
[----:B------:R-:W-:Y:S01]  /*7bc0*/  PRMT R129, RZ, 0x5410, R8 ;  /* 0x00005410ff817816 */ /* 0x000fe20000000008 */
[----:B------:R-:W-:Y:S02]  /*7bd0*/  FFMA.FTZ R137, R30, R16, -R137 ;  /* 0x000000101e897223 */ /* 0x000fe40000010889 */
[----:B------:R-:W-:Y:S02]  /*7be0*/  FFMA.FTZ R13, R209, R150, -R128 ;  /* 0x00000096d10d7223 */ /* 0x000fe40000010880 */
[----:B------:R-:W-:-:S02]  /*7bf0*/  FMUL.FTZ R135, R18, R82 ;  /* 0x0000005212877220 */ /* 0x000fc40000410000 */
[----:B------:R-:W-:Y:S02]  /*7c00*/  FFMA.FTZ R200, R139, -R82, R200 ;  /* 0x800000528bc87223 */ /* 0x000fe400000100c8 */
[----:B------:R-:W-:Y:S02]  /*7c10*/  FMUL.FTZ R140, R210, R141 ;  /* 0x0000008dd28c7220 */ /* 0x000fe40000410000 */
[----:B------:R-:W-:Y:S02]  /*7c20*/  FFMA.FTZ R189, R32, -R112, R189 ;  /* 0x8000007020bd7223 */ /* 0x000fe400000100bd */
[----:B------:R-:W-:Y:S02]  /*7c30*/  FMUL.FTZ R130, R133, R114 ;  /* 0x0000007285827220 */ /* 0x000fe40000410000 */
[----:B------:R-:W-:Y:S02]  /*7c40*/  FMUL.FTZ R128, R179, R112 ;  /* 0x00000070b3807220 */ /* 0x000fe40000410000 */
[----:B------:R-:W-:-:S02]  /*7c50*/  FMUL.FTZ R134, R181, R136 ;  /* 0x00000088b5867220 */ /* 0x000fc40000410000 */
[-C--:B------:R-:W-:Y:S02]  /*7c60*/  FMUL.FTZ R126, R127, R114.reuse ;  /* 0x000000727f7e7220 */ /* 0x080fe40000410000 */
[C---:B------:R-:W-:Y:S02]  /*7c70*/  FMUL.FTZ R154, R210.reuse, R137 ;  /* 0x00000089d29a7220 */ /* 0x040fe40000410000 */
[----:B------:R-:W-:Y:S02]  /*7c80*/  FADD.FTZ R53, R135, R53 ;  /* 0x0000003587357221 */ /* 0x000fe40000010000 */
[-C--:B------:R-:W-:Y:S02]  /*7c90*/  FMUL.FTZ R210, R210, R135.reuse ;  /* 0x00000087d2d27220 */ /* 0x080fe40000410000 */
[----:B------:R-:W-:Y:S02]  /*7ca0*/  FFMA.FTZ R140, R200, R135, R140 ;  /* 0x00000087c88c7223 */ /* 0x000fe4000001008c */
[----:B------:R-:W-:-:S02]  /*7cb0*/  FFMA.FTZ R131, R129, -R114, R194 ;  /* 0x8000007281837223 */ /* 0x000fc400000100c2 */
[C---:B------:R-:W-:Y:S02]  /*7cc0*/  FMUL.FTZ R132, R34.reuse, R130 ;  /* 0x0000008222847220 */ /* 0x040fe40000410000 */
[-C--:B------:R-:W-:Y:S02]  /*7cd0*/  FMUL.FTZ R135, R181, R128.reuse ;  /* 0x00000080b5877220 */ /* 0x080fe40000410000 */
[----:B------:R-:W-:Y:S02]  /*7ce0*/  FFMA.FTZ R137, R189, R128, R134 ;  /* 0x00000080bd897223 */ /* 0x000fe40000010086 */
[-C--:B------:R-:W-:Y:S02]  /*7cf0*/  FMUL.FTZ R134, R34, R126.reuse ;  /* 0x0000007e22867220 */ /* 0x080fe40000410000 */
[----:B------:R-:W-:Y:S02]  /*7d00*/  FFMA.FTZ R132, R131, R126, R132 ;  /* 0x0000007e83847223 */ /* 0x000fe40000010084 */
[----:B------:R-:W-:-:S02]  /*7d10*/  FFMA.FTZ R138, R189, R136, -R135 ;  /* 0x00000088bd8a7223 */ /* 0x000fc40000010887 */
[----:B------:R-:W-:Y:S01]  /*7d20*/  FFMA.FTZ R135, R131, R130, -R134 ;  /* 0x0000008283877223 */ /* 0x000fe20000010886 */
[----:B------:R-:W-:Y:S01]  /*7d30*/  PRMT R130, RZ, 0x5410, R9 ;  /* 0x00005410ff827816 */ /* 0x000fe20000000009 */
[-C--:B------:R-:W-:Y:S02]  /*7d40*/  FMUL.FTZ R142, R125, R110.reuse ;  /* 0x0000006e7d8e7220 */ /* 0x080fe40000410000 */
[----:B------:R-:W-:Y:S02]  /*7d50*/  FADD.FTZ R132, RZ, R132 ;  /* 0x00000084ff847221 */ /* 0x000fe40000010000 */
[-C--:B------:R-:W-:Y:S02]  /*7d60*/  FFMA.FTZ R193, R130, -R110.reuse, R193 ;  /* 0x8000006e82c17223 */ /* 0x080fe400000100c1 */
[----:B------:R-:W-:Y:S02]  /*7d70*/  FMUL.FTZ R134, R123, R110 ;  /* 0x0000006e7b867220 */ /* 0x000fe40000410000 */
[----:B------:R-:W-:-:S02]  /*7d80*/  FMUL.FTZ R143, R182, R142 ;  /* 0x0000008eb68f7220 */ /* 0x000fc40000410000 */
[----:B------:R-:W-:Y:S01]  /*7d90*/  FADD.FTZ R137, R132, R137 ;  /* 0x0000008984897221 */ /* 0x000fe20000010000 */
[----:B------:R-:W-:Y:S01]  /*7da0*/  PRMT R132, RZ, 0x7610, R9 ;  /* 0x00007610ff847816 */ /* 0x000fe20000000009 */
[----:B------:R-:W-:Y:S02]  /*7db0*/  FMUL.FTZ R136, R177, R108 ;  /* 0x0000006cb1887220 */ /* 0x000fe40000410000 */
[----:B------:R-:W-:Y:S02]  /*7dc0*/  FADD.FTZ R135, RZ, R135 ;  /* 0x00000087ff877221 */ /* 0x000fe40000010000 */
[----:B------:R-:W-:Y:S02]  /*7dd0*/  FFMA.FTZ R144, R193, R134, R143 ;  /* 0x00000086c1907223 */ /* 0x000fe4000001008f */
[-C--:B------:R-:W-:Y:S02]  /*7de0*/  FFMA.FTZ R201, R132, -R108.reuse, R201 ;  /* 0x8000006c84c97223 */ /* 0x080fe400000100c9 */
[----:B------:R-:W-:-:S02]  /*7df0*/  FMUL.FTZ R146, R161, R108 ;  /* 0x0000006ca1927220 */ /* 0x000fc40000410000 */
[----:B------:R-:W-:Y:S02]  /*7e00*/  FMUL.FTZ R143, R183, R136 ;  /* 0x00000088b78f7220 */ /* 0x000fe40000410000 */
[----:B------:R-:W-:Y:S01]  /*7e10*/  FADD.FTZ R138, R135, R138 ;  /* 0x0000008a878a7221 */ /* 0x000fe20000010000 */
[----:B------:R-:W-:Y:S01]  /*7e20*/  PRMT R135, RZ, 0x5410, R10 ;  /* 0x00005410ff877816 */ /* 0x000fe2000000000a */
[----:B------:R-:W-:Y:S02]  /*7e30*/  FMUL.FTZ R145, R182, R134 ;  /* 0x00000086b6917220 */ /* 0x000fe40000410000 */
[----:B------:R-:W-:Y:S02]  /*7e40*/  FADD.FTZ R144, R137, R144 ;  /* 0x0000009089907221 */ /* 0x000fe40000010000 */
        /* <DEDUP_REMOVED lines=17> */
[----:B------:R-:W-:Y:S02]  /*7f60*/  FMUL.FTZ R147, R185, R150 ;  /* 0x00000096b9937220 */ /* 0x000fe40000410000 */
[----:B------:R-:W-:Y:S02]  /*7f70*/  FADD.FTZ R145, R145, R148 ;  /* 0x0000009491917221 */ /* 0x000fe40000010000 */
[----:B------:R-:W-:Y:S02]  /*7f80*/  FMUL.FTZ R148, R185, R142 ;  /* 0x0000008eb9947220 */ /* 0x000fe40000410000 */
[----:B------:R-:W-:-:S02]  /*7f90*/  FADD.FTZ R143, R143, R144 ;  /* 0x000000908f8f7221 */ /* 0x000fc40000010000 */
[C---:B------:R-:W-:Y:S02]  /*7fa0*/  FFMA.FTZ R144, R197.reuse, R142, R147 ;  /* 0x0000008ec5907223 */ /* 0x040fe40000010093 */
[----:B------:R-:W-:Y:S02]  /*7fb0*/  FFMA.FTZ R147, R197, R150, -R148 ;  /* 0x00000096c5937223 */ /* 0x000fe40000010894 */
[----:B------:R-:W-:Y:S01]  /*7fc0*/  FADD.FTZ R148, R143, R144 ;  /* 0x000000908f947221 */ /* 0x000fe20000010000 */
[--C-:B------:R-:W-:Y:S01]  /*7fd0*/  PRMT R143, RZ, 0x5410, R11.reuse ;  /* 0x00005410ff8f7816 */ /* 0x100fe2000000000b */
[----:B------:R-:W-:Y:S01]  /*7fe0*/  FADD.FTZ R146, R145, R146 ;  /* 0x0000009291927221 */ /* 0x000fe20000010000 */
[----:B------:R-:W-:Y:S01]  /*7ff0*/  PRMT R144, RZ, 0x7610, R11 ;  /* 0x00007610ff907816 */ /* 0x000fe2000000000b */
[----:B------:R-:W-:Y:S02]  /*8000*/  FMUL.FTZ R145, R121, R102 ;  /* 0x0000006679917220 */ /* 0x000fe40000410000 */
[----:B------:R-:W-:-:S02]  /*8010*/  FADD.FTZ R86, R149, R86 ;  /* 0x0000005695567221 */ /* 0x000fc40000010000 */
[-C--:B------:R-:W-:Y:S02]  /*8020*/  FFMA.FTZ R196, R143, -R102.reuse, R196 ;  /* 0x800000668fc47223 */ /* 0x080fe400000100c4 */
[----:B------:R-:W-:Y:S02]  /*8030*/  FMUL.FTZ R149, R119, R102 ;  /* 0x0000006677957220 */ /* 0x000fe40000410000 */
[----:B------:R-:W-:Y:S02]  /*8040*/  FMUL.FTZ R150, R186, R145 ;  /* 0x00000091ba967220 */ /* 0x000fe40000410000 */
[----:B------:R-:W-:Y:S02]  /*8050*/  FADD.FTZ R146, R146, R147 ;  /* 0x0000009392927221 */ /* 0x000fe40000010000 */
[-C--:B------:R-:W-:Y:S02]  /*8060*/  FFMA.FTZ R147, R196, R149.reuse, -R150 ;  /* 0x00000095c4937223 */ /* 0x080fe40000010896 */
[----:B------:R-:W-:-:S02]  /*8070*/  FMUL.FTZ R149, R186, R149 ;  /* 0x00000095ba957220 */ /* 0x000fc40000410000 */
[----:B------:R-:W-:Y:S02]  /*8080*/  FMUL.FTZ R150, R157, R100 ;  /* 0x000000649d967220 */ /* 0x000fe40000410000 */
[----:B------:R-:W-:Y:S02]  /*8090*/  FMUL.FTZ R165, R31, R16 ;  /* 0x000000101fa57220 */ /* 0x000fe40000410000 */
[-C--:B------:R-:W-:Y:S02]  /*80a0*/  FFMA.FTZ R199, R144, -R100.reuse, R199 ;  /* 0x8000006490c77223 */ /* 0x080fe400000100c7 */
[----:B------:R-:W-:Y:S02]  /*80b0*/  FMUL.FTZ R16, R173, R100 ;  /* 0x00000064ad107220 */ /* 0x000fe40000410000 */
[----:B------:R-:W-:Y:S02]  /*80c0*/  FFMA.FTZ R149, R196, R145, R149 ;  /* 0x00000091c4957223 */ /* 0x000fe40000010095 */
[----:B------:R-:W-:-:S02]  /*80d0*/  FMUL.FTZ R151, R187, R150 ;  /* 0x00000096bb977220 */ /* 0x000fc40000410000 */
[----:B------:R-:W-:Y:S02]  /*80e0*/  FFMA.FTZ R165, R30, R18, R165 ;  /* 0x000000121ea57223 */ /* 0x000fe400000100a5 */
[-C--:B------:R-:W-:Y:S02]  /*80f0*/  FMUL.FTZ R152, R187, R16.reuse ;  /* 0x00000010bb987220 */ /* 0x080fe40000410000 */
[----:B------:R-:W-:Y:S02]  /*8100*/  FADD.FTZ R148, R148, R149 ;  /* 0x0000009594947221 */ /* 0x000fe40000010000 */
[----:B------:R-:W-:Y:S02]  /*8110*/  FFMA.FTZ R151, R199, R16, R151 ;  /* 0x00000010c7977223 */ /* 0x000fe40000010097 */
[----:B------:R-:W-:Y:S01]  /*8120*/  FADD.FTZ R149, R146, R147 ;  /* 0x0000009392957221 */ /* 0x000fe20000010000 */
[----:B------:R-:W-:Y:S01]  /*8130*/  PRMT R146, RZ, 0x5410, R4 ;  /* 0x00005410ff927816 */ /* 0x000fe20000000004 */
[----:B------:R-:W-:-:S02]  /*8140*/  FFMA.FTZ R141, R200, R141, -R210 ;  /* 0x0000008dc88d7223 */ /* 0x000fc400000108d2 */
[----:B------:R-:W-:Y:S02]  /*8150*/  FFMA.FTZ R200, R200, R165, R154 ;  /* 0x000000a5c8c87223 */ /* 0x000fe4000001009a */
[----:B------:R-:W-:Y:S02]  /*8160*/  FMUL.FTZ R156, R33, R98 ;  /* 0x00000062219c7220 */ /* 0x000fe40000410000 */
[----:B------:R-:W-:Y:S01]  /*8170*/  FFMA.FTZ R154, R199, R150, -R152 ;  /* 0x00000096c79a7223 */ /* 0x000fe20000010898 */
[----:B------:R-:W-:Y:S01]  /*8180*/  PRMT R150, RZ, 0x7610, R4 ;  /* 0x00007610ff967816 */ /* 0x000fe20000000004 */
[----:B------:R-:W-:Y:S02]  /*8190*/  FADD.FTZ R151, R148, R151 ;  /* 0x0000009794977221 */ /* 0x000fe40000010000 */
[----:B------:R-:W-:Y:S02]  /*81a0*/  FMUL.FTZ R148, R117, R98 ;  /* 0x0000006275947220 */ /* 0x000fe40000410000 */
[----:B------:R-:W-:-:S02]  /*81b0*/  FMUL.FTZ R147, R171, R96 ;  /* 0x00000060ab937220 */ /* 0x000fc40000410000 */
[----:B------:R-:W-:Y:S02]  /*81c0*/  FFMA.FTZ R191, R146, -R98, R191 ;  /* 0x8000006292bf7223 */ /* 0x000fe400000100bf */
[C---:B------:R-:W-:Y:S02]  /*81d0*/  FMUL.FTZ R158, R188.reuse, R156 ;  /* 0x0000009cbc9e7220 */ /* 0x040fe40000410000 */
[----:B------:R-:W-:Y:S02]  /*81e0*/  FMUL.FTZ R160, R188, R148 ;  /* 0x00000094bca07220 */ /* 0x000fe40000410000 */
[-C--:B------:R-:W-:Y:S02]  /*81f0*/  FFMA.FTZ R152, R150, -R96.reuse, R195 ;  /* 0x8000006096987223 */ /* 0x080fe400000100c3 */
        /* <DEDUP_REMOVED lines=9> */
[-C--:B------:R-:W-:Y:S02]  /*8290*/  FMUL.FTZ R151, R23, R94.reuse ;  /* 0x0000005e17977220 */ /* 0x080fe40000410000 */
[----:B------:R-:W-:Y:S02]  /*82a0*/  FFMA.FTZ R167, R152, R147, R162 ;  /* 0x0000009398a77223 */ /* 0x000fe400000100a2 */
        /* <DEDUP_REMOVED lines=9> */
[-C--:B------:R-:W-:Y:S02]  /*8340*/  FFMA.FTZ R207, R154, -R92.reuse, R207 ;  /* 0x8000005c9acf7223 */ /* 0x080fe400000100cf */
[----:B------:R-:W-:Y:S02]  /*8350*/  FMUL.FTZ R160, R169, R92 ;  /* 0x0000005ca9a07220 */ /* 0x000fe40000410000 */
[----:B------:R-:W-:-:S02]  /*8360*/  FFMA.FTZ R195, R204, R151, R195 ;  /* 0x00000097ccc37223 */ /* 0x000fc400000100c3 */
[----:B------:R-:W-:Y:S02]  /*8370*/  FMUL.FTZ R164, R205, R162 ;  /* 0x000000a2cda47220 */ /* 0x000fe40000410000 */
[----:B------:R-:W-:Y:S02]  /*8380*/  FADD.FTZ R156, R165, R156 ;  /* 0x0000009ca59c7221 */ /* 0x000fe40000010000 */
[----:B------:R-:W-:Y:S02]  /*8390*/  FADD.FTZ R158, R158, R195 ;  /* 0x000000c39e9e7221 */ /* 0x000fe40000010000 */
[-C--:B------:R-:W-:Y:S02]  /*83a0*/  FFMA.FTZ R165, R207, R160.reuse, R164 ;  /* 0x000000a0cfa57223 */ /* 0x080fe400000100a4 */
[----:B------:R-:W-:Y:S02]  /*83b0*/  FMUL.FTZ R166, R205, R160 ;  /* 0x000000a0cda67220 */ /* 0x000fe40000410000 */
[----:B------:R-:W-:-:S02]  /*83c0*/  FADD.FTZ R158, R158, R165 ;  /* 0x000000a59e9e7221 */ /* 0x000fc40000010000 */
[----:B------:R-:W-:Y:S02]  /*83d0*/  FMUL.FTZ R165, R19, R90 ;  /* 0x0000005a13a57220 */ /* 0x000fe40000410000 */
[----:B------:R-:W-:Y:S02]  /*83e0*/  FFMA.FTZ R200, R139, R18, R200 ;  /* 0x000000128bc87223 */ /* 0x000fe400000100c8 */
[----:B------:R-:W-:Y:S01]  /*83f0*/  FFMA.FTZ R139, R207, R162, -R166 ;  /* 0x000000a2cf8b7223 */ /* 0x000fe200000108a6 */
[----:B------:R-:W-:Y:S01]  /*8400*/  PRMT R166, RZ, 0x7610, R6 ;  /* 0x00007610ffa67816 */ /* 0x000fe20000000006 */
[----:B------:R-:W-:Y:S02]  /*8410*/  FADD.FTZ R156, R156, R167 ;  /* 0x000000a79c9c7221 */ /* 0x000fe40000010000 */
[-C--:B------:R-:W-:Y:S02]  /*8420*/  FFMA.FTZ R208, R213, -R90.reuse, R208 ;  /* 0x8000005ad5d07223 */ /* 0x080fe400000100d0 */
[----:B------:R-:W-:-:S02]  /*8430*/  FMUL.FTZ R167, R17, R90 ;  /* 0x0000005a11a77220 */ /* 0x000fc40000410000 */
[----:B------:R-:W-:Y:S02]  /*8440*/  FMUL.FTZ R18, R206, R165 ;  /* 0x000000a5ce127220 */ /* 0x000fe40000410000 */
[-C--:B------:R-:W-:Y:S02]  /*8450*/  FMUL.FTZ R162, R22, R88.reuse ;  /* 0x0000005816a27220 */ /* 0x080fe40000410000 */
[----:B------:R-:W-:Y:S02]  /*8460*/  FFMA.FTZ R18, R208, R167, -R18 ;  /* 0x000000a7d0127223 */ /* 0x000fe40000010812 */
[-C--:B------:R-:W-:Y:S02]  /*8470*/  FFMA.FTZ R203, R166, -R88.reuse, R203 ;  /* 0x80000058a6cb7223 */ /* 0x080fe400000100cb */
[----:B------:R-:W-:Y:S02]  /*8480*/  FMUL.FTZ R195, R20, R88 ;  /* 0x0000005814c37220 */ /* 0x000fe40000410000 */
[----:B------:R-:W-:-:S02]  /*8490*/  FMUL.FTZ R164, R202, R162 ;  /* 0x000000a2caa47220 */ /* 0x000fc40000410000 */
[----:B------:R-:W-:Y:S02]  /*84a0*/  FMUL.FTZ R167, R206, R167 ;  /* 0x000000a7cea77220 */ /* 0x000fe40000410000 */
[----:B------:R-:W-:Y:S02]  /*84b0*/  FFMA.FTZ R209, R203, R195, R164 ;  /* 0x000000c3cbd17223 */ /* 0x000fe400000100a4 */
[----:B------:R-:W-:Y:S02]  /*84c0*/  FFMA.FTZ R167, R208, R165, R167 ;  /* 0x000000a5d0a77223 */ /* 0x000fe400000100a7 */
[----:B------:R-:W-:Y:S02]  /*84d0*/  FMUL.FTZ R164, R202, R195 ;  /* 0x000000c3caa47220 */ /* 0x000fe40000410000 */
[----:B------:R-:W-:Y:S02]  /*84e0*/  FADD.FTZ R139, R156, R139 ;  /* 0x0000008b9c8b7221 */ /* 0x000fe40000010000 */
[----:B------:R-:W-:-:S02]  /*84f0*/  FADD.FTZ R158, R158, R167 ;  /* 0x000000a79e9e7221 */ /* 0x000fc40000010000 */
[----:B------:R-:W-:Y:S02]  /*8500*/  FFMA.FTZ R211, R203, R162, -R164 ;  /* 0x000000a2cbd37223 */ /* 0x000fe400000108a4 */
[----:B------:R-:W-:Y:S02]  /*8510*/  FADD.FTZ R18, R139, R18 ;  /* 0x000000128b127221 */ /* 0x000fe40000010000 */
[----:B------:R-:W-:Y:S02]  /*8520*/  FADD.FTZ R54, R195, R54 ;  /* 0x00000036c3367221 */ /* 0x000fe40000010000 */
[----:B------:R-:W-:Y:S02]  /*8530*/  FADD.FTZ R209, R158, R209 ;  /* 0x000000d19ed17221 */ /* 0x000fe40000010000 */
[----:B------:R-:W-:Y:S02]  /*8540*/  FMUL.FTZ R195, R31, R20 ;  /* 0x000000141fc37220 */ /* 0x000fe40000410000 */
[----:B------:R-:W-:-:S02]  /*8550*/  FADD.FTZ R18, R18, R211 ;  /* 0x000000d312127221 */ /* 0x000fc40000010000 */
[-C--:B------:R-:W-:Y:S02]  /*8560*/  FMUL.FTZ R139, R31, R22.reuse ;  /* 0x000000161f8b7220 */ /* 0x080fe40000410000 */
[----:B------:R-:W-:Y:S02]  /*8570*/  FADD.FTZ R209, R209, R140 ;  /* 0x0000008cd1d17221 */ /* 0x000fe40000010000 */
[----:B------:R-:W-:Y:S02]  /*8580*/  FFMA.FTZ R195, R30, R22, -R195 ;  /* 0x000000161ec37223 */ /* 0x000fe400000108c3 */
[----:B------:R-:W-:Y:S02]  /*8590*/  FADD.FTZ R140, R18, R141 ;  /* 0x0000008d128c7221 */ /* 0x000fe40000010000 */
[----:B------:R-:W-:Y:S01]  /*85a0*/  FFMA.FTZ R22, R30, R20, R139 ;  /* 0x000000141e167223 */ /* 0x000fe2000001008b */
[----:B------:R-:W0:Y:S01]  /*85b0*/  SHFL.DOWN PT, R141, R14, 0x1, 0x1f ;  /* 0x08201f000e8d7f89 */ /* 0x000e2200000e0000 */
[----:B------:R-:W-:-:S02]  /*85c0*/  FMUL.FTZ R18, R31, R19 ;  /* 0x000000131f127220 */ /* 0x000fc40000410000 */
[----:B------:R-:W-:Y:S02]  /*85d0*/  FMUL.FTZ R195, R202, R195 ;  /* 0x000000c3cac37220 */ /* 0x000fe40000410000 */
[----:B------:R-:W-:Y:S02]  /*85e0*/  FADD.FTZ R209, R209, R12 ;  /* 0x0000000cd1d17221 */ /* 0x000fe40000010000 */
[----:B------:R-:W-:Y:S02]  /*85f0*/  FADD.FTZ R140, R140, R13 ;  /* 0x0000000d8c8c7221 */ /* 0x000fe40000010000 */
[----:B------:R-:W-:Y:S01]  /*8600*/  FFMA.FTZ R195, R203, R22, R195 ;  /* 0x00000016cbc37223 */ /* 0x000fe200000100c3 */
[----:B------:R-:W1:Y:S01]  /*8610*/  SHFL.DOWN PT, R139, R209, 0x1, 0x1f ;  /* 0x08201f00d18b7f89 */ /* 0x000e6200000e0000 */
[----:B------:R-:W-:Y:S02]  /*8620*/  FFMA.FTZ R13, R30, R17, -R18 ;  /* 0x000000111e0d7223 */ /* 0x000fe40000010812 */
[C---:B------:R-:W-:Y:S01]  /*8630*/  FMUL.FTZ R12, R31.reuse, R169 ;  /* 0x000000a91f0c7220 */ /* 0x040fe20000410000 */
[----:B------:R-:W2:Y:S01]  /*8640*/  SHFL.DOWN PT, R22, R15, 0x1, 0x1f ;  /* 0x08201f000f167f89 */ /* 0x000ea200000e0000 */
[----:B------:R-:W-:-:S02]  /*8650*/  FMUL.FTZ R17, R31, R17 ;  /* 0x000000111f117220 */ /* 0x000fc40000410000 */
[----:B------:R-:W-:Y:S01]  /*8660*/  FFMA.FTZ R12, R30, R153, -R12 ;  /* 0x000000991e0c7223 */ /* 0x000fe2000001080c */
[----:B------:R-:W3:Y:S01]  /*8670*/  SHFL.DOWN PT, R18, R140, 0x1, 0x1f ;  /* 0x08201f008c127f89 */ /* 0x000ee200000e0000 */
[----:B------:R-:W-:Y:S02]  /*8680*/  FMUL.FTZ R13, R206, R13 ;  /* 0x0000000dce0d7220 */ /* 0x000fe40000410000 */
[----:B------:R-:W-:Y:S02]  /*8690*/  FFMA.FTZ R17, R30, R19, R17 ;  /* 0x000000131e117223 */ /* 0x000fe40000010011 */
[----:B------:R-:W-:Y:S02]  /*86a0*/  FMUL.FTZ R205, R205, R12 ;  /* 0x0000000ccdcd7220 */ /* 0x000fe40000410000 */
[----:B------:R-:W-:Y:S02]  /*86b0*/  FMUL.FTZ R12, R31, R23 ;  /* 0x000000171f0c7220 */ /* 0x000fe40000410000 */
[----:B------:R-:W-:Y:S01]  /*86c0*/  FFMA.FTZ R208, R208, R17, R13 ;  /* 0x00000011d0d07223 */ /* 0x000fe2000001000d */
[----:B------:R-:W-:Y:S01]  /*86d0*/  MOV R13, R140 ;  /* 0x0000008c000d7202 */ /* 0x000fe20000000f00 */
[----:B------:R-:W-:Y:S01]  /*86e0*/  FFMA.FTZ R17, R30, R21, -R12 ;  /* 0x000000151e117223 */ /* 0x000fe2000001080c */
[----:B------:R-:W-:Y:S01]  /*86f0*/  MOV R12, R209 ;  /* 0x000000d1000c7202 */ /* 0x000fe20000000f00 */
[----:B0-----:R-:W-:-:S02]  /*8700*/  @!P0 FADD.FTZ R14, R14, R141 ;  /* 0x0000008d0e0e8221 */ /* 0x001fc40000010000 */
[----:B------:R-:W-:Y:S02]  /*8710*/  FFMA.FTZ R208, R213, R19, R208 ;  /* 0x00000013d5d07223 */ /* 0x000fe400000100d0 */
[----:B-1----:R-:W-:Y:S02]  /*8720*/  @!P0 FADD.FTZ R12, R12, R139 ;  /* 0x0000008b0c0c8221 */ /* 0x002fe40000010000 */
[----:B------:R-:W0:Y:S01]  /*8730*/  SHFL.DOWN PT, R139, R14, 0x2, 0x1f ;  /* 0x08401f000e8b7f89 */ /* 0x000e2200000e0000 */
[----:B--2---:R-:W-:Y:S02]  /*8740*/  @!P0 FADD.FTZ R15, R15, R22 ;  /* 0x000000160f0f8221 */ /* 0x004fe40000010000 */
[----:B------:R-:W-:Y:S01]  /*8750*/  FMUL.FTZ R21, R31, R21 ;  /* 0x000000151f157220 */ /* 0x000fe20000410000 */
[----:B------:R-:W1:Y:S01]  /*8760*/  SHFL.DOWN PT, R19, R12, 0x2, 0x1f ;  /* 0x08401f000c137f89 */ /* 0x000e6200000e0000 */
[----:B---3--:R-:W-:Y:S01]  /*8770*/  @!P0 FADD.FTZ R13, R13, R18 ;  /* 0x000000120d0d8221 */ /* 0x008fe20000010000 */
[----:B------:R-:W-:Y:S01]  /*8780*/  ISETP.GT.AND P0, PT, R120, 0x1d, PT ;  /* 0x0000001d7800780c */ /* 0x000fe20003f04270 */
[----:B------:R-:W-:Y:S01]  /*8790*/  FMUL.FTZ R190, R190, R17 ;  /* 0x00000011bebe7220 */ /* 0x000fe20000410000 */
[----:B------:R-:W2:Y:S01]  /*87a0*/  SHFL.DOWN PT, R140, R15, 0x2, 0x1f ;  /* 0x08401f000f8c7f89 */ /* 0x000ea200000e0000 */
[----:B------:R-:W-:-:S02]  /*87b0*/  FFMA.FTZ R21, R30, R23, R21 ;  /* 0x000000171e157223 */ /* 0x000fc40000010015 */
[C---:B------:R-:W-:Y:S01]  /*87c0*/  FMUL.FTZ R17, R31.reuse, R171 ;  /* 0x000000ab1f117220 */ /* 0x040fe20000410000 */
[----:B------:R-:W3:Y:S01]  /*87d0*/  SHFL.DOWN PT, R22, R13, 0x2, 0x1f ;  /* 0x08401f000d167f89 */ /* 0x000ee200000e0000 */
[----:B------:R-:W-:Y:S02]  /*87e0*/  FFMA.FTZ R190, R204, R21, R190 ;  /* 0x00000015ccbe7223 */ /* 0x000fe400000100be */
[----:B------:R-:W-:Y:S02]  /*87f0*/  FMUL.FTZ R153, R31, R153 ;  /* 0x000000991f997220 */ /* 0x000fe40000410000 */
[----:B------:R-:W-:Y:S02]  /*8800*/  FFMA.FTZ R190, R149, R23, R190 ;  /* 0x0000001795be7223 */ /* 0x000fe400000100be */
[----:B------:R-:W-:Y:S02]  /*8810*/  FFMA.FTZ R195, R166, R20, R195 ;  /* 0x00000014a6c37223 */ /* 0x000fe400000100c3 */
[----:B------:R-:W-:-:S02]  /*8820*/  FFMA.FTZ R18, R30, R155, -R17 ;  /* 0x0000009b1e127223 */ /* 0x000fc40000010811 */
[----:B------:R-:W-:Y:S02]  /*8830*/  FFMA.FTZ R20, R30, R169, R153 ;  /* 0x000000a91e147223 */ /* 0x000fe40000010099 */
[----:B0-----:R-:W-:Y:S02]  /*8840*/  @!P0 FADD.FTZ R14, R14, R139 ;  /* 0x0000008b0e0e8221 */ /* 0x001fe40000010000 */
[----:B------:R-:W-:Y:S02]  /*8850*/  FMUL.FTZ R17, R31, R117 ;  /* 0x000000751f117220 */ /* 0x000fe40000410000 */
[----:B-1----:R-:W-:Y:S01]  /*8860*/  @!P0 FADD.FTZ R12, R12, R19 ;  /* 0x000000130c0c8221 */ /* 0x002fe20000010000 */
[----:B------:R-:W0:Y:S01]  /*8870*/  SHFL.DOWN PT, R23, R14, 0x4, 0x1f ;  /* 0x08801f000e177f89 */ /* 0x000e2200000e0000 */
[----:B------:R-:W-:Y:S02]  /*8880*/  FFMA.FTZ R20, R207, R20, R205 ;  /* 0x00000014cf147223 */ /* 0x000fe400000100cd */
[----:B--2---:R-:W-:Y:S01]  /*8890*/  @!P0 FADD.FTZ R15, R15, R140 ;  /* 0x0000008c0f0f8221 */ /* 0x004fe20000010000 */
[----:B------:R-:W1:Y:S01]  /*88a0*/  SHFL.DOWN PT, R21, R12, 0x4, 0x1f ;  /* 0x08801f000c157f89 */ /* 0x000e6200000e0000 */
[----:B------:R-:W-:-:S02]  /*88b0*/  FFMA.FTZ R19, R30, R33, -R17 ;  /* 0x000000211e137223 */ /* 0x000fc40000010811 */
[----:B---3--:R-:W-:Y:S01]  /*88c0*/  @!P0 FADD.FTZ R13, R13, R22 ;  /* 0x000000160d0d8221 */ /* 0x008fe20000010000 */
[----:B------:R-:W2:Y:S01]  /*88d0*/  SHFL.DOWN PT, R140, R15, 0x4, 0x1f ;  /* 0x08801f000f8c7f89 */ /* 0x000ea200000e0000 */
[----:B------:R-:W-:Y:S01]  /*88e0*/  ISETP.GT.AND P0, PT, R120, 0x1b, PT ;  /* 0x0000001b7800780c */ /* 0x000fe20003f04270 */
[C---:B------:R-:W-:Y:S02]  /*88f0*/  FMUL.FTZ R33, R31.reuse, R33 ;  /* 0x000000211f217220 */ /* 0x040fe40000410000 */
[----:B------:R-:W3:Y:S01]  /*8900*/  SHFL.DOWN PT, R22, R13, 0x4, 0x1f ;  /* 0x08801f000d167f89 */ /* 0x000ee200000e0000 */
[----:B------:R-:W-:Y:S02]  /*8910*/  FMUL.FTZ R155, R31, R155 ;  /* 0x0000009b1f9b7220 */ /* 0x000fe40000410000 */
[----:B------:R-:W-:Y:S02]  /*8920*/  FFMA.FTZ R169, R154, R169, R20 ;  /* 0x000000a99aa97223 */ /* 0x000fe40000010014 */
[----:B------:R-:W-:-:S02]  /*8930*/  FMUL.FTZ R19, R188, R19 ;  /* 0x00000013bc137220 */ /* 0x000fc40000410000 */
[C---:B------:R-:W-:Y:S02]  /*8940*/  FFMA.FTZ R20, R30.reuse, R117, R33 ;  /* 0x000000751e147223 */ /* 0x040fe40000010021 */
[----:B------:R-:W-:Y:S02]  /*8950*/  FMUL.FTZ R18, R35, R18 ;  /* 0x0000001223127220 */ /* 0x000fe40000410000 */
[----:B------:R-:W-:Y:S02]  /*8960*/  FFMA.FTZ R155, R30, R171, R155 ;  /* 0x000000ab1e9b7223 */ /* 0x000fe4000001009b */
[----:B------:R-:W-:Y:S02]  /*8970*/  FFMA.FTZ R19, R191, R20, R19 ;  /* 0x00000014bf137223 */ /* 0x000fe40000010013 */
[----:B------:R-:W-:Y:S02]  /*8980*/  FFMA.FTZ R18, R152, R155, R18 ;  /* 0x0000009b98127223 */ /* 0x000fe40000010012 */
[----:B0-----:R-:W-:-:S02]  /*8990*/  @!P0 FADD.FTZ R14, R14, R23 ;  /* 0x000000170e0e8221 */ /* 0x001fc40000010000 */
[----:B-1----:R-:W-:Y:S02]  /*89a0*/  @!P0 FADD.FTZ R12, R12, R21 ;  /* 0x000000150c0c8221 */ /* 0x002fe40000010000 */
[----:B--2---:R-:W-:Y:S01]  /*89b0*/  @!P0 FADD.FTZ R15, R15, R140 ;  /* 0x0000008c0f0f8221 */ /* 0x004fe20000010000 */
[----:B------:R-:W0:Y:S01]  /*89c0*/  SHFL.DOWN PT, R21, R14, 0x8, 0x1f ;  /* 0x09001f000e157f89 */ /* 0x000e2200000e0000 */
[----:B------:R-:W-:Y:S02]  /*89d0*/  FMUL.FTZ R17, R31, R173 ;  /* 0x000000ad1f117220 */ /* 0x000fe40000410000 */
[----:B---3--:R-:W-:Y:S01]  /*89e0*/  @!P0 FADD.FTZ R13, R13, R22 ;  /* 0x000000160d0d8221 */ /* 0x008fe20000010000 */
[----:B------:R-:W-:Y:S01]  /*89f0*/  ISETP.GT.AND P0, PT, R120, 0x17, PT ;  /* 0x000000177800780c */ /* 0x000fe20003f04270 */
[----:B------:R-:W-:Y:S01]  /*8a00*/  FFMA.FTZ R171, R150, R171, R18 ;  /* 0x000000ab96ab7223 */ /* 0x000fe20000010012 */
[----:B------:R-:W1:Y:S01]  /*8a10*/  SHFL.DOWN PT, R22, R15, 0x8, 0x1f ;  /* 0x09001f000f167f89 */ /* 0x000e6200000e0000 */
[----:B------:R-:W-:-:S02]  /*8a20*/  FFMA.FTZ R146, R146, R117, R19 ;  /* 0x0000007592927223 */ /* 0x000fc40000010013 */
[CC--:B------:R-:W-:Y:S01]  /*8a30*/  FFMA.FTZ R18, R30.reuse, R157.reuse, -R17 ;  /* 0x0000009d1e127223 */ /* 0x0c0fe20000010811 */
[----:B------:R-:W2:Y:S01]  /*8a40*/  SHFL.DOWN PT, R20, R13, 0x8, 0x1f ;  /* 0x09001f000d147f89 */ /* 0x000ea200000e0000 */
[----:B------:R-:W-:Y:S02]  /*8a50*/  FMUL.FTZ R157, R31, R157 ;  /* 0x0000009d1f9d7220 */ /* 0x000fe40000410000 */
[----:B------:R-:W-:Y:S01]  /*8a60*/  FMUL.FTZ R187, R187, R18 ;  /* 0x00000012bbbb7220 */ /* 0x000fe20000410000 */
[----:B------:R-:W3:Y:S01]  /*8a70*/  SHFL.DOWN PT, R19, R12, 0x8, 0x1f ;  /* 0x09001f000c137f89 */ /* 0x000ee200000e0000 */
[----:B------:R-:W-:Y:S02]  /*8a80*/  FFMA.FTZ R18, R30, R173, R157 ;  /* 0x000000ad1e127223 */ /* 0x000fe4000001009d */
[----:B------:R-:W-:Y:S02]  /*8a90*/  FMUL.FTZ R17, R31, R121 ;  /* 0x000000791f117220 */ /* 0x000fe40000410000 */
[----:B------:R-:W-:-:S02]  /*8aa0*/  FFMA.FTZ R18, R199, R18, R187 ;  /* 0x00000012c7127223 */ /* 0x000fc400000100bb */
[----:B------:R-:W-:Y:S02]  /*8ab0*/  FFMA.FTZ R17, R30, R119, -R17 ;  /* 0x000000771e117223 */ /* 0x000fe40000010811 */
[----:B------:R-:W-:Y:S02]  /*8ac0*/  FADD.FTZ R60, R16, R60 ;  /* 0x0000003c103c7221 */ /* 0x000fe40000010000 */
[----:B------:R-:W-:Y:S02]  /*8ad0*/  FFMA.FTZ R18, R144, R173, R18 ;  /* 0x000000ad90127223 */ /* 0x000fe40000010012 */
[C---:B------:R-:W-:Y:S02]  /*8ae0*/  FMUL.FTZ R119, R31.reuse, R119 ;  /* 0x000000771f777220 */ /* 0x040fe40000410000 */
[----:B------:R-:W-:Y:S02]  /*8af0*/  FMUL.FTZ R16, R31, R175 ;  /* 0x000000af1f107220 */ /* 0x000fe40000410000 */
[----:B------:R-:W-:-:S02]  /*8b00*/  FADD.FTZ R75, R18, R75 ;  /* 0x0000004b124b7221 */ /* 0x000fc40000010000 */
[----:B------:R-:W-:Y:S02]  /*8b10*/  FMUL.FTZ R17, R186, R17 ;  /* 0x00000011ba117220 */ /* 0x000fe40000410000 */
[C---:B------:R-:W-:Y:S02]  /*8b20*/  FFMA.FTZ R119, R30.reuse, R121, R119 ;  /* 0x000000791e777223 */ /* 0x040fe40000010077 */
[----:B------:R-:W-:Y:S02]  /*8b30*/  FFMA.FTZ R18, R30, R159, -R16 ;  /* 0x0000009f1e127223 */ /* 0x000fe40000010810 */
[C---:B------:R-:W-:Y:S02]  /*8b40*/  FMUL.FTZ R16, R31.reuse, R115 ;  /* 0x000000731f107220 */ /* 0x040fe40000410000 */
[----:B------:R-:W-:Y:S02]  /*8b50*/  FFMA.FTZ R196, R196, R119, R17 ;  /* 0x00000077c4c47223 */ /* 0x000fe40000010011 */
[----:B------:R-:W-:-:S02]  /*8b60*/  FMUL.FTZ R159, R31, R159 ;  /* 0x0000009f1f9f7220 */ /* 0x000fc40000410000 */
[----:B------:R-:W-:Y:S02]  /*8b70*/  FFMA.FTZ R17, R30, R113, -R16 ;  /* 0x000000711e117223 */ /* 0x000fe40000010810 */
[----:B0-----:R-:W-:Y:S02]  /*8b80*/  @!P0 FADD.FTZ R14, R14, R21 ;  /* 0x000000150e0e8221 */ /* 0x001fe40000010000 */
[----:B-1----:R-:W-:Y:S02]  /*8b90*/  @!P0 FADD.FTZ R15, R15, R22 ;  /* 0x000000160f0f8221 */ /* 0x002fe40000010000 */
[----:B--2---:R-:W-:Y:S01]  /*8ba0*/  @!P0 FADD.FTZ R13, R13, R20 ;  /* 0x000000140d0d8221 */ /* 0x004fe20000010000 */
[----:B------:R-:W0:Y:S01]  /*8bb0*/  SHFL.DOWN PT, R21, R14, 0x10, 0x1f ;  /* 0x0a001f000e157f89 */ /* 0x000e2200000e0000 */
[----:B---3--:R-:W-:Y:S01]  /*8bc0*/  @!P0 FADD.FTZ R12, R12, R19 ;  /* 0x000000130c0c8221 */ /* 0x008fe20000010000 */
[----:B------:R-:W-:Y:S01]  /*8bd0*/  ISETP.GT.AND P0, PT, R120, 0xf, PT ;  /* 0x0000000f7800780c */ /* 0x000fe20003f04270 */
[----:B------:R-:W-:Y:S01]  /*8be0*/  FMUL.FTZ R16, R31, R177 ;  /* 0x000000b11f107220 */ /* 0x000fe20000410000 */
[----:B------:R-:W1:Y:S01]  /*8bf0*/  SHFL.DOWN PT, R22, R15, 0x10, 0x1f ;  /* 0x0a001f000f167f89 */ /* 0x000e6200000e0000 */
[----:B------:R-:W-:-:S02]  /*8c00*/  FMUL.FTZ R185, R185, R18 ;  /* 0x00000012b9b97220 */ /* 0x000fc40000410000 */
[C---:B------:R-:W-:Y:S01]  /*8c10*/  FFMA.FTZ R18, R30.reuse, R175, R159 ;  /* 0x000000af1e127223 */ /* 0x040fe2000001009f */
[----:B------:R-:W2:Y:S01]  /*8c20*/  SHFL.DOWN PT, R20, R13, 0x10, 0x1f ;  /* 0x0a001f000d147f89 */ /* 0x000ea200000e0000 */
[----:B------:R-:W-:Y:S02]  /*8c30*/  FFMA.FTZ R16, R30, R161, -R16 ;  /* 0x000000a11e107223 */ /* 0x000fe40000010810 */
[----:B------:R-:W-:Y:S01]  /*8c40*/  FMUL.FTZ R113, R31, R113 ;  /* 0x000000711f717220 */ /* 0x000fe20000410000 */
[----:B------:R-:W3:Y:S01]  /*8c50*/  SHFL.DOWN PT, R19, R12, 0x10, 0x1f ;  /* 0x0a001f000c137f89 */ /* 0x000ee200000e0000 */
[----:B------:R-:W-:Y:S02]  /*8c60*/  FFMA.FTZ R18, R197, R18, R185 ;  /* 0x00000012c5127223 */ /* 0x000fe400000100b9 */
[----:B------:R-:W-:Y:S02]  /*8c70*/  FMUL.FTZ R183, R183, R16 ;  /* 0x00000010b7b77220 */ /* 0x000fe40000410000 */
[----:B------:R-:W-:-:S02]  /*8c80*/  FMUL.FTZ R16, R31, R179 ;  /* 0x000000b31f107220 */ /* 0x000fc40000410000 */
[----:B------:R-:W-:Y:S02]  /*8c90*/  FMUL.FTZ R17, R184, R17 ;  /* 0x00000011b8117220 */ /* 0x000fe40000410000 */
[----:B------:R-:W-:Y:S02]  /*8ca0*/  FFMA.FTZ R113, R30, R115, R113 ;  /* 0x000000731e717223 */ /* 0x000fe40000010071 */
[----:B------:R-:W-:Y:S02]  /*8cb0*/  FFMA.FTZ R18, R138, R175, R18 ;  /* 0x000000af8a127223 */ /* 0x000fe40000010012 */
[----:B------:R-:W-:Y:S02]  /*8cc0*/  FMUL.FTZ R161, R31, R161 ;  /* 0x000000a11fa17220 */ /* 0x000fe40000410000 */
[----:B------:R-:W-:Y:S02]  /*8cd0*/  FFMA.FTZ R16, R30, R163, -R16 ;  /* 0x000000a31e107223 */ /* 0x000fe40000010810 */
[----:B------:R-:W-:-:S02]  /*8ce0*/  FFMA.FTZ R192, R192, R113, R17 ;  /* 0x00000071c0c07223 */ /* 0x000fc40000010011 */
[----:B------:R-:W-:Y:S02]  /*8cf0*/  FADD.FTZ R73, R18, R73 ;  /* 0x0000004912497221 */ /* 0x000fe40000010000 */
[----:B------:R-:W-:Y:S02]  /*8d00*/  FMUL.FTZ R17, R31, R123 ;  /* 0x0000007b1f117220 */ /* 0x000fe40000410000 */
[C---:B------:R-:W-:Y:S02]  /*8d10*/  FFMA.FTZ R18, R30.reuse, R177, R161 ;  /* 0x000000b11e127223 */ /* 0x040fe400000100a1 */
[----:B------:R-:W-:Y:S02]  /*8d20*/  FMUL.FTZ R181, R181, R16 ;  /* 0x00000010b5b57220 */ /* 0x000fe40000410000 */
[----:B------:R-:W-:Y:S02]  /*8d30*/  FMUL.FTZ R16, R31, R127 ;  /* 0x0000007f1f107220 */ /* 0x000fe40000410000 */
[----:B------:R-:W-:-:S02]  /*8d40*/  FFMA.FTZ R17, R30, R125, -R17 ;  /* 0x0000007d1e117223 */ /* 0x000fc40000010811 */
[----:B------:R-:W-:Y:S02]  /*8d50*/  FFMA.FTZ R18, R201, R18, R183 ;  /* 0x00000012c9127223 */ /* 0x000fe400000100b7 */
[C---:B------:R-:W-:Y:S02]  /*8d60*/  FMUL.FTZ R125, R31.reuse, R125 ;  /* 0x0000007d1f7d7220 */ /* 0x040fe40000410000 */
[C---:B------:R-:W-:Y:S02]  /*8d70*/  FMUL.FTZ R163, R31.reuse, R163 ;  /* 0x000000a31fa37220 */ /* 0x040fe40000410000 */
[-C--:B------:R-:W-:Y:S02]  /*8d80*/  FMUL.FTZ R31, R31, R133.reuse ;  /* 0x000000851f1f7220 */ /* 0x080fe40000410000 */
[----:B------:R-:W-:Y:S02]  /*8d90*/  FFMA.FTZ R133, R30, R133, -R16 ;  /* 0x000000851e857223 */ /* 0x000fe40000010810 */
[----:B------:R-:W-:-:S02]  /*8da0*/  FFMA.FTZ R132, R132, R177, R18 ;  /* 0x000000b184847223 */ /* 0x000fc40000010012 */
[C---:B------:R-:W-:Y:S02]  /*8db0*/  FFMA.FTZ R18, R30.reuse, R123, R125 ;  /* 0x0000007b1e127223 */ /* 0x040fe4000001007d */
[----:B------:R-:W-:Y:S02]  /*8dc0*/  FFMA.FTZ R16, R30, R179, R163 ;  /* 0x000000b31e107223 */ /* 0x000fe400000100a3 */
[----:B------:R-:W-:Y:S02]  /*8dd0*/  FMUL.FTZ R17, R182, R17 ;  /* 0x00000011b6117220 */ /* 0x000fe40000410000 */
        /* <DEDUP_REMOVED lines=57> */
.L_x_6311:
[----:B0-----:R-:W-:Y:S05]  /*9170*/  BSYNC B0 ;  /* 0x0000000000007941 */ /* 0x001fea0003800000 */
.L_x_6310:
[----:B------:R-:W-:-:S04]  /*9180*/  IADD3 R0, R0, 0x1, RZ ;  /* 0x0000000100007810 */ /* 0x000fc80007ffe0ff */
[----:B------:R-:W-:-:S13]  /*9190*/  ISETP.GE.AND P0, PT, R0, c[0x0][0x16c], PT ;  /* 0x00005b0000007a0c */ /* 0x000fda0003f06270 */
[----:B------:R-:W-:Y:S01]  /*91a0*/  @P0 CALL.REL.NOINC `(.L_x_6275) ;  /* 0x0000001000000944 */ /* 0x000fe20003c00000 */
[----:B------:R-:W-:Y:S05]  /*91b0*/  BRA `(.L_x_6312) ;  /* 0xffffa0d000007947 */ /* 0x000fea000383ffff */
.L_x_6275:
        /* <DEDUP_REMOVED lines=10> */
[----:B--2---:R-:W-:Y:S04]  /*9260*/  STS.128 [R87.X16], R12 ;  /* 0x0000000c57007388 */ /* 0x004fe8000000cc00 */
[----:B---3--:R-:W-:Y:S01]  /*9270*/  STS.128 [R87.X16+0x200], R16 ;  /* 0x0002001057007388 */ /* 0x008fe2000000cc00 */
[----:B------:R-:W-:-:S06]  /*9280*/  NOP ;  /* 0x0000000000007918 */ /* 0x000fcc0000000000 */
[----:B------:R-:W0:Y:S02]  /*9290*/  LDS.128 R8, [R85.X16] ;  /* 0x0000000055087984 */ /* 0x000e24000000cc00 */
[--C-:B0-----:R-:W-:Y:S02]  /*92a0*/  PRMT R0, RZ, 0x5410, R8.reuse ;  /* 0x00005410ff007816 */ /* 0x101fe40000000008 */
[----:B------:R-:W-:-:S03]  /*92b0*/  PRMT R8, RZ, 0x7610, R8 ;  /* 0x00007610ff087816 */ /* 0x000fc60000000008 */
[----:B------:R-:W-:Y:S01]  /*92c0*/  FADD.FTZ R6, R0, R107 ;  /* 0x0000006b00067221 */ /* 0x000fe20000010000 */
[----:B------:R-:W-:Y:S01]  /*92d0*/  PRMT R0, RZ, 0x5410, R9 ;  /* 0x00005410ff007816 */ /* 0x000fe20000000009 */
[----:B------:R-:W-:-:S03]  /*92e0*/  FADD.FTZ R8, R8, R107 ;  /* 0x0000006b08087221 */ /* 0x000fc60000010000 */
[----:B------:R-:W-:Y:S01]  /*92f0*/  FSETP.GTU.FTZ.AND P2, PT, R6, 20, PT ;  /* 0x41a000000600780b */ /* 0x000fe20003f5c000 */
[----:B------:R-:W-:Y:S01]  /*9300*/  FADD.FTZ R4, R0, R107 ;  /* 0x0000006b00047221 */ /* 0x000fe20000010000 */
[----:B------:R-:W-:Y:S02]  /*9310*/  PRMT R0, RZ, 0x7610, R9 ;  /* 0x00007610ff007816 */ /* 0x000fe40000000009 */
[----:B------:R-:W-:Y:S02]  /*9320*/  FSETP.GTU.FTZ.AND P3, PT, R8, 20, PT ;  /* 0x41a000000800780b */ /* 0x000fe40003f7c000 */
[----:B------:R-:W-:Y:S01]  /*9330*/  FSETP.GTU.FTZ.AND P4, PT, R4, 20, PT ;  /* 0x41a000000400780b */ /* 0x000fe20003f9c000 */
[----:B------:R-:W-:-:S05]  /*9340*/  FADD.FTZ R13, R0, R107 ;  /* 0x0000006b000d7221 */ /* 0x000fca0000010000 */
[----:B------:R-:W-:Y:S01]  /*9350*/  FSETP.GTU.FTZ.AND P5, PT, R13, 20, PT ;  /* 0x41a000000d00780b */ /* 0x000fe20003fbc000 */
[----:B------:R-:W-:-:S04]  /*9360*/  @!P2 FMUL.FTZ R0, R6, -1.4426950216293334961 ;  /* 0xbfb8aa3b0600a820 */ /* 0x000fc80000410000 */
[----:B------:R-:W-:Y:S02]  /*9370*/  @!P3 FMUL.FTZ R9, R8, -1.4426950216293334961 ;  /* 0xbfb8aa3b0809b820 */ /* 0x000fe40000410000 */
[----:B------:R-:W0:Y:S01]  /*9380*/  @!P2 MUFU.EX2 R0, R0 ;  /* 0x000000000000a308 */ /* 0x000e220000000800 */
[----:B------:R-:W-:Y:S02]  /*9390*/  @!P4 FMUL.FTZ R12, R4, -1.4426950216293334961 ;  /* 0xbfb8aa3b040cc820 */ /* 0x000fe40000410000 */
[----:B------:R-:W1:Y:S03]  /*93a0*/  LDS.128 R4, [R85.X16+0x10] ;  /* 0x0000100055047984 */ /* 0x000e66000000cc00 */
[----:B------:R-:W-:Y:S02]  /*93b0*/  @!P5 FMUL.FTZ R13, R13, -1.4426950216293334961 ;  /* 0xbfb8aa3b0d0dd820 */ /* 0x000fe40000410000 */
[----:B------:R-:W2:Y:S01]  /*93c0*/  @!P3 MUFU.EX2 R9, R9 ;  /* 0x000000090009b308 */ /* 0x000ea20000000800 */
[----:B0-----:R-:W-:Y:S01]  /*93d0*/  @!P2 FADD.FTZ R8, R0, 1 ;  /* 0x3f8000000008a421 */ /* 0x001fe20000010000 */
[----:B------:R-:W-:-:S06]  /*93e0*/  PRMT R0, RZ, 0x5410, R10 ;  /* 0x00005410ff007816 */ /* 0x000fcc000000000a */
[----:B------:R-:W0:Y:S01]  /*93f0*/  @!P4 MUFU.EX2 R12, R12 ;  /* 0x0000000c000cc308 */ /* 0x000e220000000800 */
[----:B------:R-:W-:Y:S01]  /*9400*/  PRMT R10, RZ, 0x7610, R10 ;  /* 0x00007610ff0a7816 */ /* 0x000fe2000000000a */
[--C-:B------:R-:W-:Y:S02]  /*9410*/  FADD.FTZ R16, R0, R107.reuse ;  /* 0x0000006b00107221 */ /* 0x100fe40000010000 */
[----:B--2---:R-:W-:Y:S02]  /*9420*/  @!P3 FADD.FTZ R0, R9, 1 ;  /* 0x3f8000000900b421 */ /* 0x004fe40000010000 */
[----:B------:R-:W-:Y:S01]  /*9430*/  FADD.FTZ R9, R10, R107 ;  /* 0x0000006b0a097221 */ /* 0x000fe20000010000 */
[----:B------:R-:W-:Y:S01]  /*9440*/  BAR.SYNC.DEFER_BLOCKING 0x0 ;  /* 0x0000000000007b1d */ /* 0x000fe20000010000 */
[----:B------:R-:W-:Y:S02]  /*9450*/  FSETP.GTU.FTZ.AND P6, PT, R16, 20, PT ;  /* 0x41a000001000780b */ /* 0x000fe40003fdc000 */
[----:B------:R-:W-:-:S02]  /*9460*/  PRMT R10, RZ, 0x7610, R11 ;  /* 0x00007610ff0a7816 */ /* 0x000fc4000000000b */
[----:B------:R-:W-:Y:S01]  /*9470*/  FSETP.GTU.FTZ.AND P0, PT, R9, 20, PT ;  /* 0x41a000000900780b */ /* 0x000fe20003f1c000 */
[----:B------:R2:W3:Y:S01]  /*9480*/  @!P3 MUFU.RCP R14, R0 ;  /* 0x00000000000eb308 */ /* 0x0004e20000001000 */
[----:B0-----:R-:W-:Y:S02]  /*9490*/  @!P4 FADD.FTZ R12, R12, 1 ;  /* 0x3f8000000c0cc421 */ /* 0x001fe40000010000 */
[----:B------:R-:W-:-:S05]  /*94a0*/  FADD.FTZ R10, R10, R107 ;  /* 0x0000006b0a0a7221 */ /* 0x000fca0000010000 */
[----:B------:R0:W4:Y:S01]  /*94b0*/  @!P2 MUFU.RCP R15, R8 ;  /* 0x00000008000fa308 */ /* 0x0001220000001000 */
[----:B--2---:R-:W-:-:S03]  /*94c0*/  PRMT R0, RZ, 0x5410, R11 ;  /* 0x00005410ff007816 */ /* 0x004fc6000000000b */
[----:B------:R-:W-:Y:S02]  /*94d0*/  @!P0 FMUL.FTZ R9, R9, -1.4426950216293334961 ;  /* 0xbfb8aa3b09098820 */ /* 0x000fe40000410000 */
[----:B------:R-:W-:Y:S02]  /*94e0*/  FADD.FTZ R18, R0, R107 ;  /* 0x0000006b00127221 */ /* 0x000fe40000010000 */
[----:B------:R-:W2:Y:S01]  /*94f0*/  @!P4 MUFU.RCP R17, R12 ;  /* 0x0000000c0011c308 */ /* 0x000ea20000001000 */
[----:B0-----:R-:W-:Y:S02]  /*9500*/  @!P6 FMUL.FTZ R8, R16, -1.4426950216293334961 ;  /* 0xbfb8aa3b1008e820 */ /* 0x001fe40000410000 */
[----:B------:R-:W-:Y:S01]  /*9510*/  FSETP.GTU.FTZ.AND P1, PT, R18, 20, PT ;  /* 0x41a000001200780b */ /* 0x000fe20003f3c000 */
[----:B---3--:R-:W-:-:S04]  /*9520*/  @!P3 FMUL.FTZ R69, R69, R14 ;  /* 0x0000000e4545b220 */ /* 0x008fc80000410000 */
[----:B------:R1:W0:Y:S01]  /*9530*/  @!P6 MUFU.EX2 R0, R8 ;  /* 0x000000080000e308 */ /* 0x0002220000000800 */
[----:B----4-:R-:W-:Y:S01]  /*9540*/  @!P2 FMUL.FTZ R68, R68, R15 ;  /* 0x0000000f4444a220 */ /* 0x010fe20000410000 */
[----:B------:R-:W-:-:S06]  /*9550*/  FSETP.GTU.FTZ.AND P2, PT, R10, 20, PT ;  /* 0x41a000000a00780b */ /* 0x000fcc0003f5c000 */
[----:B------:R3:W4:Y:S01]  /*9560*/  @!P0 MUFU.EX2 R12, R9 ;  /* 0x00000009000c8308 */ /* 0x0007220000000800 */
[--C-:B-1----:R-:W-:Y:S01]  /*9570*/  PRMT R8, RZ, 0x5410, R4.reuse ;  /* 0x00005410ff087816 */ /* 0x102fe20000000004 */
[----:B--2---:R-:W-:Y:S01]  /*9580*/  @!P4 FMUL.FTZ R70, R70, R17 ;  /* 0x000000114646c220 */ /* 0x004fe20000410000 */
[----:B------:R-:W-:-:S03]  /*9590*/  PRMT R4, RZ, 0x7610, R4 ;  /* 0x00007610ff047816 */ /* 0x000fc60000000004 */
[--C-:B------:R-:W-:Y:S01]  /*95a0*/  FADD.FTZ R11, R8, R107.reuse ;  /* 0x0000006b080b7221 */ /* 0x100fe20000010000 */
[----:B------:R-:W-:Y:S01]  /*95b0*/  SHF.L.U32 R8, R30, 0xa, RZ ;  /* 0x0000000a1e087819 */ /* 0x000fe200000006ff */
[----:B------:R-:W1:Y:S01]  /*95c0*/  @!P5 MUFU.EX2 R13, R13 ;  /* 0x0000000d000dd308 */ /* 0x000e620000000800 */
[----:B0-----:R-:W-:Y:S02]  /*95d0*/  @!P6 FADD.FTZ R0, R0, 1 ;  /* 0x3f8000000000e421 */ /* 0x001fe40000010000 */
[----:B------:R-:W-:Y:S01]  /*95e0*/  FSETP.GTU.FTZ.AND P3, PT, R11, 20, PT ;  /* 0x41a000000b00780b */ /* 0x000fe20003f7c000 */
[----:B------:R-:W-:Y:S01]  /*95f0*/  FADD.FTZ R14, R4, R107 ;  /* 0x0000006b040e7221 */ /* 0x000fe20000010000 */
[----:B---3--:R-:W-:Y:S01]  /*9600*/  SHF.R.S32.HI R9, RZ, 0x1f, R8 ;  /* 0x0000001fff097819 */ /* 0x008fe20000011408 */
[----:B------:R-:W-:Y:S02]  /*9610*/  @!P1 FMUL.FTZ R4, R18, -1.4426950216293334961 ;  /* 0xbfb8aa3b12049820 */ /* 0x000fe40000410000 */
[----:B----4-:R-:W-:Y:S01]  /*9620*/  @!P0 FADD.FTZ R12, R12, 1 ;  /* 0x3f8000000c0c8421 */ /* 0x010fe20000010000 */
[----:B------:R0:W2:Y:S01]  /*9630*/  @!P6 MUFU.RCP R19, R0 ;  /* 0x000000000013e308 */ /* 0x0000a20000001000 */
[----:B------:R-:W-:Y:S01]  /*9640*/  FSETP.GTU.FTZ.AND P4, PT, R14, 20, PT ;  /* 0x41a000000e00780b */ /* 0x000fe20003f9c000 */
[----:B------:R-:W-:-:S05]  /*9650*/  @!P2 FMUL.FTZ R10, R10, -1.4426950216293334961 ;  /* 0xbfb8aa3b0a0aa820 */ /* 0x000fca0000410000 */
[----:B------:R-:W-:Y:S01]  /*9660*/  @!P3 FMUL.FTZ R11, R11, -1.4426950216293334961 ;  /* 0xbfb8aa3b0b0bb820 */ /* 0x000fe20000410000 */
[----:B------:R-:W3:Y:S01]  /*9670*/  @!P0 MUFU.RCP R12, R12 ;  /* 0x0000000c000c8308 */ /* 0x000ee20000001000 */
[----:B0-----:R-:W-:Y:S01]  /*9680*/  PRMT R0, RZ, 0x5410, R5 ;  /* 0x00005410ff007816 */ /* 0x001fe20000000005 */
[----:B-1----:R-:W-:-:S04]  /*9690*/  @!P5 FADD.FTZ R13, R13, 1 ;  /* 0x3f8000000d0dd421 */ /* 0x002fc80000010000 */
[----:B------:R-:W-:Y:S01]  /*96a0*/  FADD.FTZ R20, R0, R107 ;  /* 0x0000006b00147221 */ /* 0x000fe20000010000 */
[----:B------:R-:W-:Y:S01]  /*96b0*/  PRMT R0, RZ, 0x7610, R5 ;  /* 0x00007610ff007816 */ /* 0x000fe20000000005 */
[----:B------:R-:W-:Y:S01]  /*96c0*/  @!P1 MUFU.EX2 R4, R4 ;  /* 0x0000000400049308 */ /* 0x000fe20000000800 */
[----:B--2---:R-:W-:Y:S02]  /*96d0*/  @!P6 FMUL.FTZ R72, R72, R19 ;  /* 0x000000134848e220 */ /* 0x004fe40000410000 */
[----:B------:R-:W-:Y:S02]  /*96e0*/  @!P4 FMUL.FTZ R14, R14, -1.4426950216293334961 ;  /* 0xbfb8aa3b0e0ec820 */ /* 0x000fe40000410000 */
[----:B------:R-:W-:Y:S01]  /*96f0*/  FADD.FTZ R19, R0, R107 ;  /* 0x0000006b00137221 */ /* 0x000fe20000010000 */
[----:B------:R-:W-:Y:S02]  /*9700*/  PRMT R0, RZ, 0x5410, R6 ;  /* 0x00005410ff007816 */ /* 0x000fe40000000006 */
[----:B------:R-:W0:Y:S01]  /*9710*/  @!P3 MUFU.EX2 R16, R11 ;  /* 0x0000000b0010b308 */ /* 0x000e220000000800 */
[----:B---3--:R-:W-:Y:S01]  /*9720*/  @!P0 FMUL.FTZ R73, R73, R12 ;  /* 0x0000000c49498220 */ /* 0x008fe20000410000 */
[----:B------:R-:W-:-:S02]  /*9730*/  FSETP.GTU.FTZ.AND P0, PT, R19, 20, PT ;  /* 0x41a000001300780b */ /* 0x000fc40003f1c000 */
[----:B------:R-:W-:-:S04]  /*9740*/  PRMT R6, RZ, 0x7610, R6 ;  /* 0x00007610ff067816 */ /* 0x000fc80000000006 */
[----:B------:R1:W2:Y:S08]  /*9750*/  @!P2 MUFU.EX2 R15, R10 ;  /* 0x0000000a000fa308 */ /* 0x0002b00000000800 */
[----:B------:R-:W3:Y:S01]  /*9760*/  @!P5 MUFU.RCP R18, R13 ;  /* 0x0000000d0012d308 */ /* 0x000ee20000001000 */
[----:B-1----:R-:W-:-:S04]  /*9770*/  IMAD.WIDE.U32 R10, R105, c[0x0][0x2d8], R8 ;  /* 0x0000b600690a7a25 */ /* 0x002fc800078e0008 */
[----:B0-----:R-:W-:Y:S01]  /*9780*/  @!P3 FADD.FTZ R16, R16, 1 ;  /* 0x3f8000001010b421 */ /* 0x001fe20000010000 */
[----:B------:R-:W-:Y:S01]  /*9790*/  IADD3 R11, R11, R21, RZ ;  /* 0x000000150b0b7210 */ /* 0x000fe20007ffe0ff */
[----:B------:R-:W-:Y:S01]  /*97a0*/  IMAD R21, R111, c[0x0][0x2e0], RZ ;  /* 0x0000b8006f157a24 */ /* 0x000fe200078e02ff */
[----:B------:R0:W1:Y:S01]  /*97b0*/  @!P4 MUFU.EX2 R17, R14 ;  /* 0x0000000e0011c308 */ /* 0x0000620000000800 */
[----:B--2---:R-:W-:Y:S02]  /*97c0*/  @!P2 FADD.FTZ R15, R15, 1 ;  /* 0x3f8000000f0fa421 */ /* 0x004fe40000010000 */
[----:B------:R-:W-:Y:S02]  /*97d0*/  IMAD R21, R124, c[0x0][0x2e4], R21 ;  /* 0x0000b9007c157a24 */ /* 0x000fe400078e0215 */
[----:B------:R-:W-:-:S03]  /*97e0*/  IMAD.WIDE.U32 R8, R105, c[0x0][0x2f8], R8 ;  /* 0x0000be0069087a25 */ /* 0x000fc600078e0008 */
[----:B------:R-:W2:Y:S01]  /*97f0*/  @!P3 MUFU.RCP R16, R16 ;  /* 0x000000100010b308 */ /* 0x000ea20000001000 */
[----:B0-----:R-:W-:Y:S02]  /*9800*/  @!P1 FADD.FTZ R14, R4, 1 ;  /* 0x3f800000040e9421 */ /* 0x001fe40000010000 */
[----:B------:R-:W-:-:S04]  /*9810*/  IMAD.WIDE.U32 R4, R124, c[0x0][0x2e0], R10 ;  /* 0x0000b8007c047a25 */ /* 0x000fc800078e000a */
[----:B---3--:R-:W-:Y:S01]  /*9820*/  @!P5 FMUL.FTZ R71, R71, R18 ;  /* 0x000000124747d220 */ /* 0x008fe20000410000 */
[----:B------:R0:W3:Y:S01]  /*9830*/  @!P1 MUFU.RCP R13, R14 ;  /* 0x0000000e000d9308 */ /* 0x0000e20000001000 */
[----:B------:R-:W-:Y:S01]  /*9840*/  IADD3 R5, R5, R21, RZ ;  /* 0x0000001505057210 */ /* 0x000fe20007ffe0ff */
[----:B-1----:R-:W-:Y:S01]  /*9850*/  @!P4 FADD.FTZ R17, R17, 1 ;  /* 0x3f8000001111c421 */ /* 0x002fe20000010000 */
[----:B------:R-:W-:Y:S02]  /*9860*/  LEA R10, P6, R4, c[0x0][0x330], 0x1 ;  /* 0x0000cc00040a7a11 */ /* 0x000fe400078c08ff */
[----:B------:R-:W-:Y:S02]  /*9870*/  FSETP.GTU.FTZ.AND P5, PT, R20, 20, PT ;  /* 0x41a000001400780b */ /* 0x000fe40003fbc000 */
[----:B------:R-:W-:Y:S01]  /*9880*/  LEA.HI.X R11, R4, c[0x0][0x334], R5, 0x1, P6 ;  /* 0x0000cd00040b7a11 */ /* 0x000fe200030f0c05 */
[----:B------:R1:W4:Y:S01]  /*9890*/  @!P2 MUFU.RCP R18, R15 ;  /* 0x0000000f0012a308 */ /* 0x0003220000001000 */
[----:B------:R-:W-:Y:S01]  /*98a0*/  @!P0 FMUL.FTZ R4, R19, -1.4426950216293334961 ;  /* 0xbfb8aa3b13048820 */ /* 0x000fe20000410000 */
[----:B------:R-:W-:Y:S01]  /*98b0*/  F2FP.BF16.PACK_AB R21, R56, R57 ;  /* 0x000000393815723e */ /* 0x000fe200000010ff */
[----:B0-----:R-:W-:-:S02]  /*98c0*/  FADD.FTZ R14, R0, R107 ;  /* 0x0000006b000e7221 */ /* 0x001fc40000010000 */
[----:B--2---:R-:W-:-:S03]  /*98d0*/  @!P3 FMUL.FTZ R77, R77, R16 ;  /* 0x000000104d4db220 */ /* 0x004fc60000410000 */
[----:B------:R0:W2:Y:S01]  /*98e0*/  @!P0 MUFU.EX2 R12, R4 ;  /* 0x00000004000c8308 */ /* 0x0000a20000000800 */
[----:B-1----:R-:W-:Y:S01]  /*98f0*/  FADD.FTZ R15, R6, R107 ;  /* 0x0000006b060f7221 */ /* 0x002fe20000010000 */
[----:B------:R-:W-:Y:S01]  /*9900*/  PRMT R6, RZ, 0x5410, R7 ;  /* 0x00005410ff067816 */ /* 0x000fe20000000007 */
[----:B---3--:R-:W-:Y:S01]  /*9910*/  @!P1 FMUL.FTZ R74, R74, R13 ;  /* 0x0000000d4a4a9220 */ /* 0x008fe20000410000 */
[----:B------:R-:W-:Y:S01]  /*9920*/  FSETP.GTU.FTZ.AND P1, PT, R14, 20, PT ;  /* 0x41a000000e00780b */ /* 0x000fe20003f3c000 */
[----:B------:R-:W-:Y:S01]  /*9930*/  @!P5 FMUL.FTZ R0, R20, -1.4426950216293334961 ;  /* 0xbfb8aa3b1400d820 */ /* 0x000fe20000410000 */
[----:B------:R-:W-:Y:S01]  /*9940*/  FSETP.GTU.FTZ.AND P6, PT, R15, 20, PT ;  /* 0x41a000000f00780b */ /* 0x000fe20003fdc000 */
[----:B------:R-:W-:Y:S01]  /*9950*/  FADD.FTZ R6, R6, R107 ;  /* 0x0000006b06067221 */ /* 0x000fe20000010000 */
[----:B------:R1:W3:Y:S01]  /*9960*/  @!P4 MUFU.RCP R19, R17 ;  /* 0x000000110013c308 */ /* 0x0002e20000001000 */
[----:B0-----:R-:W-:Y:S01]  /*9970*/  PRMT R4, RZ, 0x7610, R7 ;  /* 0x00007610ff047816 */ /* 0x001fe20000000007 */
[----:B----4-:R-:W-:Y:S01]  /*9980*/  @!P2 FMUL.FTZ R75, R75, R18 ;  /* 0x000000124b4ba220 */ /* 0x010fe20000410000 */
[----:B------:R-:W-:-:S02]  /*9990*/  F2FP.BF16.PACK_AB R20, R58, R59 ;  /* 0x0000003b3a14723e */ /* 0x000fc400000010ff */
[----:B------:R-:W-:Y:S01]  /*99a0*/  FSETP.GTU.FTZ.AND P2, PT, R6, 20, PT ;  /* 0x41a000000600780b */ /* 0x000fe20003f5c000 */
[----:B------:R-:W-:Y:S01]  /*99b0*/  FADD.FTZ R7, R4, R107 ;  /* 0x0000006b04077221 */ /* 0x000fe20000010000 */
[----:B------:R-:W-:Y:S01]  /*99c0*/  F2FP.BF16.PACK_AB R4, R66, R67 ;  /* 0x000000434204723e */ /* 0x000fe200000010ff */
[----:B------:R-:W0:Y:S01]  /*99d0*/  @!P5 MUFU.EX2 R0, R0 ;  /* 0x000000000000d308 */ /* 0x000e220000000800 */
[----:B------:R-:W-:Y:S01]  /*99e0*/  @!P1 FMUL.FTZ R5, R14, -1.4426950216293334961 ;  /* 0xbfb8aa3b0e059820 */ /* 0x000fe20000410000 */
[----:B-1----:R-:W-:Y:S01]  /*99f0*/  LEA R17, R120, R91, 0x1 ;  /* 0x0000005b78117211 */ /* 0x002fe200078e08ff */
[----:B------:R-:W-:Y:S01]  /*9a00*/  @!P6 FMUL.FTZ R14, R15, -1.4426950216293334961 ;  /* 0xbfb8aa3b0f0ee820 */ /* 0x000fe20000410000 */
[----:B------:R-:W-:Y:S01]  /*9a10*/  FSETP.GTU.FTZ.AND P3, PT, R7, 20, PT ;  /* 0x41a000000700780b */ /* 0x000fe20003f7c000 */
[----:B--2---:R-:W-:Y:S02]  /*9a20*/  @!P0 FADD.FTZ R12, R12, 1 ;  /* 0x3f8000000c0c8421 */ /* 0x004fe40000010000 */
[----:B------:R1:W-:Y:S01]  /*9a30*/  STS.128 [R17.X16+0x10], R20 ;  /* 0x0000101411007388 */ /* 0x0003e2000000cc00 */
[----:B------:R2:W4:Y:S01]  /*9a40*/  @!P1 MUFU.EX2 R13, R5 ;  /* 0x00000005000d9308 */ /* 0x0005220000000800 */
[----:B---3--:R-:W-:-:S02]  /*9a50*/  @!P4 FMUL.FTZ R78, R78, R19 ;  /* 0x000000134e4ec220 */ /* 0x008fc40000410000 */
[----:B------:R-:W-:Y:S01]  /*9a60*/  @!P2 FMUL.FTZ R15, R6, -1.4426950216293334961 ;  /* 0xbfb8aa3b060fa820 */ /* 0x000fe20000410000 */
[----:B------:R-:W-:-:S04]  /*9a70*/  F2FP.BF16.PACK_AB R6, R62, R63 ;  /* 0x0000003f3e06723e */ /* 0x000fc800000010ff */
[----:B------:R-:W3:Y:S01]  /*9a80*/  @!P6 MUFU.EX2 R14, R14 ;  /* 0x0000000e000ee308 */ /* 0x000ee20000000800 */
[----:B------:R-:W-:Y:S01]  /*9a90*/  @!P3 FMUL.FTZ R16, R7, -1.4426950216293334961 ;  /* 0xbfb8aa3b0710b820 */ /* 0x000fe20000410000 */
[----:B------:R-:W-:Y:S01]  /*9aa0*/  F2FP.BF16.PACK_AB R7, R60, R61 ;  /* 0x0000003d3c07723e */ /* 0x000fe200000010ff */
[----:B0-----:R-:W-:Y:S01]  /*9ab0*/  @!P5 FADD.FTZ R0, R0, 1 ;  /* 0x3f8000000000d421 */ /* 0x001fe20000010000 */
[----:B--2---:R-:W-:Y:S02]  /*9ac0*/  F2FP.BF16.PACK_AB R5, R64, R65 ;  /* 0x000000414005723e */ /* 0x004fe400000010ff */
[----:B-1----:R-:W-:Y:S02]  /*9ad0*/  F2FP.BF16.PACK_AB R20, R78, R77 ;  /* 0x0000004d4e14723e */ /* 0x002fe400000010ff */
[----:B------:R-:W0:Y:S01]  /*9ae0*/  @!P3 MUFU.EX2 R16, R16 ;  /* 0x000000100010b308 */ /* 0x000e220000000800 */
[----:B------:R1:W-:Y:S01]  /*9af0*/  STS.128 [R17.X16], R4 ;  /* 0x0000000411007388 */ /* 0x0003e2000000cc00 */
[----:B------:R-:W-:-:S06]  /*9b00*/  NOP ;  /* 0x0000000000007918 */ /* 0x000fcc0000000000 */
[----:B------:R-:W2:Y:S01]  /*9b10*/  LDS.128 R32, [R87.X16] ;  /* 0x0000000057207984 */ /* 0x000ea2000000cc00 */
[----:B------:R-:W5:Y:S01]  /*9b20*/  @!P2 MUFU.EX2 R15, R15 ;  /* 0x0000000f000fa308 */ /* 0x000f620000000800 */
[----:B----4-:R-:W-:Y:S02]  /*9b30*/  @!P1 FADD.FTZ R13, R13, 1 ;  /* 0x3f8000000d0d9421 */ /* 0x010fe40000010000 */
[----:B------:R-:W4:Y:S01]  /*9b40*/  LDS.128 R36, [R87.X16+0x200] ;  /* 0x0002000057247984 */ /* 0x000f22000000cc00 */
[----:B---3--:R-:W-:Y:S02]  /*9b50*/  @!P6 FADD.FTZ R14, R14, 1 ;  /* 0x3f8000000e0ee421 */ /* 0x008fe40000010000 */
[----:B0-----:R-:W-:Y:S02]  /*9b60*/  @!P3 FADD.FTZ R16, R16, 1 ;  /* 0x3f8000001010b421 */ /* 0x001fe40000010000 */
[----:B------:R-:W0:Y:S08]  /*9b70*/  @!P0 MUFU.RCP R31, R12 ;  /* 0x0000000c001f8308 */ /* 0x000e300000001000 */
[----:B-1----:R-:W1:Y:S01]  /*9b80*/  @!P3 MUFU.RCP R5, R16 ;  /* 0x000000100005b308 */ /* 0x002e620000001000 */
[----:B-----5:R-:W-:-:S07]  /*9b90*/  @!P2 FADD.FTZ R15, R15, 1 ;  /* 0x3f8000000f0fa421 */ /* 0x020fce0000010000 */
[----:B------:R-:W3:Y:S01]  /*9ba0*/  @!P5 MUFU.RCP R0, R0 ;  /* 0x000000000000d308 */ /* 0x000ee20000001000 */
[----:B0-----:R-:W-:Y:S02]  /*9bb0*/  @!P0 FMUL.FTZ R80, R80, R31 ;  /* 0x0000001f50508220 */ /* 0x001fe40000410000 */
[----:B-1----:R-:W-:-:S05]  /*9bc0*/  @!P3 FMUL.FTZ R86, R86, R5 ;  /* 0x000000055656b220 */ /* 0x002fca0000410000 */
[----:B------:R0:W1:Y:S01]  /*9bd0*/  @!P1 MUFU.RCP R18, R13 ;  /* 0x0000000d00129308 */ /* 0x0000620000001000 */
[----:B------:R-:W-:Y:S01]  /*9be0*/  IMAD.WIDE R4, R49, 0x10, R10 ;  /* 0x0000001031047825 */ /* 0x000fe200078e020a */
[----:B------:R-:W-:-:S04]  /*9bf0*/  IADD3 R116, P3, R116, -0x800, RZ ;  /* 0xfffff80074747810 */ /* 0x000fc80007f7e0ff */
[----:B--2---:R-:W-:Y:S01]  /*9c00*/  STG.E.128 [R4.64], R32 ;  /* 0x0000002004007986 */ /* 0x004fe2000c101d04 */
[----:B---3--:R-:W-:Y:S01]  /*9c10*/  @!P5 FMUL.FTZ R79, R79, R0 ;  /* 0x000000004f4fd220 */ /* 0x008fe20000410000 */
[----:B------:R2:W3:Y:S01]  /*9c20*/  @!P6 MUFU.RCP R41, R14 ;  /* 0x0000000e0029e308 */ /* 0x0004e20000001000 */
[----:B0-----:R-:W-:Y:S01]  /*9c30*/  F2FP.BF16.PACK_AB R13, R71, R70 ;  /* 0x00000046470d723e */ /* 0x001fe200000010ff */
[----:B----4-:R0:W-:Y:S01]  /*9c40*/  STG.E.128 [R4.64+0x200], R36 ;  /* 0x0002002404007986 */ /* 0x0101e2000c101d04 */
[----:B------:R-:W-:Y:S01]  /*9c50*/  FADD.FTZ R0, R68, R99 ;  /* 0x0000006344007221 */ /* 0x000fe20000010000 */
[----:B------:R-:W-:Y:S02]  /*9c60*/  F2FP.BF16.PACK_AB R21, R80, R79 ;  /* 0x0000004f5015723e */ /* 0x000fe400000010ff */
[----:B------:R-:W-:Y:S01]  /*9c70*/  IADD3.X R95, R95, -0x1, RZ, P3, !PT ;  /* 0xffffffff5f5f7810 */ /* 0x000fe20001ffe4ff */
[----:B------:R-:W-:Y:S01]  /*9c80*/  FADD.FTZ R7, R0, R69 ;  /* 0x0000004500077221 */ /* 0x000fe20000010000 */
[----:B------:R4:W5:Y:S01]  /*9c90*/  @!P2 MUFU.RCP R12, R15 ;  /* 0x0000000f000ca308 */ /* 0x0009620000001000 */
[----:B-1----:R-:W-:Y:S01]  /*9ca0*/  @!P1 FMUL.FTZ R81, R81, R18 ;  /* 0x0000001251519220 */ /* 0x002fe20000410000 */
[----:B--2---:R-:W-:Y:S01]  /*9cb0*/  F2FP.BF16.PACK_AB R14, R73, R72 ;  /* 0x00000048490e723e */ /* 0x004fe200000010ff */
[----:B------:R-:W-:Y:S01]  /*9cc0*/  IMAD R0, R103, c[0x0][0x2f8], RZ ;  /* 0x0000be0067007a24 */ /* 0x000fe200078e02ff */
[----:B------:R-:W-:Y:S01]  /*9cd0*/  BAR.SYNC.DEFER_BLOCKING 0x0 ;  /* 0x0000000000007b1d */ /* 0x000fe20000010000 */
[----:B------:R-:W-:Y:S01]  /*9ce0*/  FADD.FTZ R70, R7, R70 ;  /* 0x0000004607467221 */ /* 0x000fe20000010000 */
[----:B------:R-:W-:Y:S01]  /*9cf0*/  IADD3 R28, P1, R28, -0x800, RZ ;  /* 0xfffff8001c1c7810 */ /* 0x000fe20007f3e0ff */
[----:B------:R-:W-:-:S02]  /*9d00*/  IMAD R7, R105, c[0x0][0x2fc], R0 ;  /* 0x0000bf0069077a24 */ /* 0x000fc400078e0200 */
[----:B---3--:R-:W-:Y:S01]  /*9d10*/  @!P6 FMUL.FTZ R84, R84, R41 ;  /* 0x000000295454e220 */ /* 0x008fe20000410000 */
[----:B----4-:R-:W-:Y:S01]  /*9d20*/  F2FP.BF16.PACK_AB R15, R75, R74 ;  /* 0x0000004a4b0f723e */ /* 0x010fe200000010ff */
[----:B------:R-:W-:Y:S01]  /*9d30*/  FADD.FTZ R71, R70, R71 ;  /* 0x0000004746477221 */ /* 0x000fe20000010000 */
[----:B------:R-:W-:Y:S01]  /*9d40*/  IADD3 R9, R9, R7, RZ ;  /* 0x0000000709097210 */ /* 0x000fe20007ffe0ff */
[----:B0-----:R-:W-:Y:S01]  /*9d50*/  IMAD R5, R111, c[0x0][0x300], RZ ;  /* 0x0000c0006f057a24 */ /* 0x001fe200078e02ff */
[----:B------:R-:W-:Y:S01]  /*9d60*/  F2FP.BF16.PACK_AB R22, R84, R81 ;  /* 0x000000515416723e */ /* 0x000fe200000010ff */
[----:B------:R-:W-:Y:S01]  /*9d70*/  FADD.FTZ R72, R71, R72 ;  /* 0x0000004847487221 */ /* 0x000fe20000010000 */
[----:B------:R-:W-:Y:S01]  /*9d80*/  IADD3.X R29, R29, -0x1, RZ, P1, !PT ;  /* 0xffffffff1d1d7810 */ /* 0x000fe20000ffe4ff */
[----:B-----5:R-:W-:Y:S01]  /*9d90*/  @!P2 FMUL.FTZ R83, R83, R12 ;  /* 0x0000000c5353a220 */ /* 0x020fe20000410000 */
[----:B------:R-:W-:Y:S01]  /*9da0*/  F2FP.BF16.PACK_AB R12, R69, R68 ;  /* 0x00000044450c723e */ /* 0x000fe200000010ff */
[----:B------:R-:W-:Y:S01]  /*9db0*/  FADD.FTZ R73, R72, R73 ;  /* 0x0000004948497221 */ /* 0x000fe20000010000 */
[----:B------:R-:W-:Y:S01]  /*9dc0*/  IADD3 R118, P2, R118, -0x800, RZ ;  /* 0xfffff80076767810 */ /* 0x000fe20007f5e0ff */
[----:B------:R-:W-:Y:S01]  /*9dd0*/  IMAD R7, R124, c[0x0][0x304], R5 ;  /* 0x0000c1007c077a24 */ /* 0x000fe200078e0205 */
[----:B------:R-:W-:Y:S01]  /*9de0*/  F2FP.BF16.PACK_AB R23, R86, R83 ;  /* 0x000000535617723e */ /* 0x000fe200000010ff */
[----:B------:R-:W-:Y:S01]  /*9df0*/  IMAD.WIDE.U32 R4, R124, c[0x0][0x300], R8 ;  /* 0x0000c0007c047a25 */ /* 0x000fe200078e0008 */
[----:B------:R-:W-:-:S03]  /*9e00*/  IADD3.X R97, R97, -0x1, RZ, P2, !PT ;  /* 0xffffffff61617810 */ /* 0x000fc600017fe4ff */
[----:B------:R-:W-:Y:S01]  /*9e10*/  FADD.FTZ R74, R73, R74 ;  /* 0x0000004a494a7221 */ /* 0x000fe20000010000 */
[----:B------:R-:W-:Y:S01]  /*9e20*/  STS.128 [R17.X16], R12 ;  /* 0x0000000c11007388 */ /* 0x000fe2000000cc00 */
[----:B------:R-:W-:Y:S02]  /*9e30*/  IADD3 R5, R5, R7, RZ ;  /* 0x0000000705057210 */ /* 0x000fe40007ffe0ff */
[----:B------:R-:W-:Y:S01]  /*9e40*/  LEA R6, P0, R4, c[0x0][0x340], 0x1 ;  /* 0x0000d00004067a11 */ /* 0x000fe200078008ff */
[----:B------:R-:W-:Y:S01]  /*9e50*/  STS.128 [R17.X16+0x10], R20 ;  /* 0x0000101411007388 */ /* 0x000fe2000000cc00 */
[----:B------:R-:W-:-:S06]  /*9e60*/  NOP ;  /* 0x0000000000007918 */ /* 0x000fcc0000000000 */
[----:B------:R-:W0:Y:S01]  /*9e70*/  LDS.128 R40, [R87.X16] ;  /* 0x0000000057287984 */ /* 0x000e22000000cc00 */
[----:B------:R-:W-:Y:S01]  /*9e80*/  FADD.FTZ R74, R74, R75 ;  /* 0x0000004b4a4a7221 */ /* 0x000fe20000010000 */
[----:B------:R-:W-:Y:S02]  /*9e90*/  LEA.HI.X R7, R4, c[0x0][0x344], R5, 0x1, P0 ;  /* 0x0000d10004077a11 */ /* 0x000fe400000f0c05 */
[----:B------:R-:W1:Y:S01]  /*9ea0*/  LDS.128 R44, [R87.X16+0x200] ;  /* 0x00020000572c7984 */ /* 0x000e62000000cc00 */
[----:B------:R-:W-:Y:S01]  /*9eb0*/  FADD.FTZ R77, R74, R77 ;  /* 0x0000004d4a4d7221 */ /* 0x000fe20000010000 */
[----:B------:R-:W-:Y:S01]  /*9ec0*/  ISETP.GT.AND P0, PT, R93, 0x1, PT ;  /* 0x000000015d00780c */ /* 0x000fe20003f04270 */
[----:B------:R-:W-:Y:S01]  /*9ed0*/  IMAD.WIDE R4, R49, 0x10, R6 ;  /* 0x0000001031047825 */ /* 0x000fe200078e0206 */
[----:B------:R-:W-:-:S03]  /*9ee0*/  MOV R93, R30 ;  /* 0x0000001e005d7202 */ /* 0x000fc60000000f00 */
        /* <DEDUP_REMOVED lines=11> */
.L_x_6242:
        /* <DEDUP_REMOVED lines=29> */
.L_x_6315:
[----:B------:R-:W-:Y:S05]  /*a170*/  BSYNC B0 ;  /* 0x0000000000007941 */ /* 0x000fea0003800000 */
.L_x_6314:
[----:B------:R-:W-:Y:S01]  /*a180*/  BSSY B0, `(.L_x_6316) ;  /* 0x000001d000007945 */ /* 0x000fe20003800000 */
[----:B------:R-:W-:Y:S05]  /*a190*/  @!P0 BRA `(.L_x_6317) ;  /* 0x000001a000008947 */ /* 0x000fea0003800000 */
[----:B------:R-:W-:Y:S06]  /*a1a0*/  BAR.SYNC.DEFER_BLOCKING 0x0 ;  /* 0x0000000000007b1d */ /* 0x000fec0000010000 */
[----:B------:R-:W1:Y:S04]  /*a1b0*/  SHFL.DOWN P0, R0, R99, 0x1, 0x1f ;  /* 0x08201f0063007f89 */ /* 0x000e680000000000 */
[----:B------:R-:W2:Y:S04]  /*a1c0*/  S2R R6, SR_LANEID ;  /* 0x0000000000067919 */ /* 0x000ea80000000000 */
[----:B------:R-:W3:Y:S01]  /*a1d0*/  S2R R19, SR_TID.X ;  /* 0x0000000000137919 */ /* 0x000ee20000002100 */
[----:B-1----:R-:W-:Y:S01]  /*a1e0*/  @P0 FADD R0, R0, R99 ;  /* 0x0000006300000221 */ /* 0x002fe20000000000 */
[----:B--2---:R-:W-:-:S04]  /*a1f0*/  ISETP.NE.AND P2, PT, R6, RZ, PT ;  /* 0x000000ff0600720c */ /* 0x004fc80003f45270 */
[----:B------:R-:W1:Y:S01]  /*a200*/  SHFL.DOWN P0, R3, R0, 0x2, 0x1f ;  /* 0x08401f0000037f89 */ /* 0x000e620000000000 */
[----:B---3--:R-:W-:-:S08]  /*a210*/  ISETP.NE.AND P1, PT, R19, RZ, PT ;  /* 0x000000ff1300720c */ /* 0x008fd00003f25270 */
[----:B------:R-:W-:-:S04]  /*a220*/  @!P2 SHF.R.S32.HI R6, RZ, 0x1f, R19 ;  /* 0x0000001fff06a819 */ /* 0x000fc80000011413 */
[----:B------:R-:W-:Y:S01]  /*a230*/  @!P2 LEA.HI R6, R6, R19, RZ, 0x5 ;  /* 0x000000130606a211 */ /* 0x000fe200078f28ff */
[----:B-1----:R-:W-:-:S05]  /*a240*/  @P0 FADD R3, R0, R3 ;  /* 0x0000000300030221 */ /* 0x002fca0000000000 */
[----:B------:R-:W1:Y:S02]  /*a250*/  SHFL.DOWN P0, R2, R3, 0x4, 0x1f ;  /* 0x08801f0003027f89 */ /* 0x000e640000000000 */
[----:B-1----:R-:W-:Y:S01]  /*a260*/  @P0 FADD R2, R3, R2 ;  /* 0x0000000203020221 */ /* 0x002fe20000000000 */
[----:B------:R-:W-:-:S04]  /*a270*/  @!P2 SHF.R.S32.HI R3, RZ, 0x5, R6 ;  /* 0x00000005ff03a819 */ /* 0x000fc80000011406 */
[----:B------:R-:W1:Y:S02]  /*a280*/  SHFL.DOWN P0, R5, R2, 0x8, 0x1f ;  /* 0x09001f0002057f89 */ /* 0x000e640000000000 */
[----:B-1----:R-:W-:-:S05]  /*a290*/  @P0 FADD R5, R2, R5 ;  /* 0x0000000502050221 */ /* 0x002fca0000000000 */
[----:B0-----:R-:W0:Y:S02]  /*a2a0*/  SHFL.DOWN P0, R4, R5, 0x10, 0x1f ;  /* 0x0a001f0005047f89 */ /* 0x001e240000000000 */
        /* <DEDUP_REMOVED lines=9> */
.L_x_6317:
[----:B------:R-:W1:Y:S02]  /*a340*/  S2R R19, SR_TID.X ;  /* 0x0000000000137919 */ /* 0x000e640000002100 */
.L_x_6318:
[----:B------:R-:W-:Y:S05]  /*a350*/  BSYNC B0 ;  /* 0x0000000000007941 */ /* 0x000fea0003800000 */
.L_x_6316:
        /* <DEDUP_REMOVED lines=18> */
[----:B0-----:R-:W-:Y:S01]  /*a480*/  IADD3 R27, R11, R13, RZ ;  /* 0x0000000d0b1b7210 */ /* 0x001fe20007ffe0ff */
[----:B------:R-:W-:Y:S01]  /*a490*/  IMAD.WIDE.U32 R124, R124, c[0x0][0x198], RZ ;  /* 0x000066007c7c7a25 */ /* 0x000fe200078e00ff */
[----:B------:R-:W-:-:S04]  /*a4a0*/  IADD3 R37, R17, R15, RZ ;  /* 0x0000000f11257210 */ /* 0x000fc80007ffe0ff */
[----:B------:R-:W-:Y:S02]  /*a4b0*/  IADD3 R111, R125, R111, RZ ;  /* 0x0000006f7d6f7210 */ /* 0x000fe40007ffe0ff */
.L_x_6319:
        /* <DEDUP_REMOVED lines=64> */
.L_x_6280:
[----:B------:R-:W-:Y:S01]  /*a8c0*/  HFMA2.MMA R186, -RZ, RZ, 0, 5.9604644775390625e-08 ;  /* 0x00000001ffba7435 */ /* 0x000fe200000001ff */
[----:B------:R-:W-:Y:S02]  /*a8d0*/  MOV R19, R18 ;  /* 0x0000001200137202 */ /* 0x000fe40000000f00 */
[----:B------:R-:W-:Y:S02]  /*a8e0*/  MOV R187, RZ ;  /* 0x000000ff00bb7202 */ /* 0x000fe40000000f00 */
[----:B------:R-:W-:-:S02]  /*a8f0*/  MOV R188, 0xffffffff ;  /* 0xffffffff00bc7802 */ /* 0x000fc40000000f00 */
[----:B------:R-:W-:Y:S02]  /*a900*/  MOV R16, 0xa920 ;  /* 0x0000a92000107802 */ /* 0x000fe40000000f00 */
[----:B-1---5:R-:W-:Y:S05]  /*a910*/  CALL.REL.NOINC `($__internal_152_$__cuda_sm70_shflsync_up) ;  /* 0x00001ea000007944 */ /* 0x022fea0003c00000 */
[----:B-1----:R-:W-:Y:S01]  /*a920*/  MOV R21, R19 ;  /* 0x0000001300157202 */ /* 0x002fe20000000f00 */
[----:B0-----:R-:W-:Y:S05]  /*a930*/  BRA `(.L_x_6320) ;  /* 0xffffa46000007947 */ /* 0x001fea000383ffff */
.L_x_6281:
[----:B------:R-:W-:Y:S01]  /*a940*/  HFMA2.MMA R186, -RZ, RZ, 0, 5.9604644775390625e-08 ;  /* 0x00000001ffba7435 */ /* 0x000fe200000001ff */
[----:B------:R-:W-:Y:S02]  /*a950*/  MOV R19, R20 ;  /* 0x0000001400137202 */ /* 0x000fe40000000f00 */
[----:B------:R-:W-:Y:S02]  /*a960*/  MOV R187, RZ ;  /* 0x000000ff00bb7202 */ /* 0x000fe40000000f00 */
[----:B------:R-:W-:Y:S02]  /*a970*/  MOV R188, 0xffffffff ;  /* 0xffffffff00bc7802 */ /* 0x000fe40000000f00 */
[----:B------:R-:W-:Y:S02]  /*a980*/  MOV R16, 0xa9a0 ;  /* 0x0000a9a000107802 */ /* 0x000fe40000000f00 */
[----:B012--5:R-:W-:Y:S05]  /*a990*/  CALL.REL.NOINC `($__internal_152_$__cuda_sm70_shflsync_up) ;  /* 0x00001e2000007944 */ /* 0x027fea0003c00000 */
[----:B0-----:R-:W-:Y:S01]  /*a9a0*/  HFMA2.MMA R186, -RZ, RZ, 0, 5.9604644775390625e-08 ;  /* 0x00000001ffba7435 */ /* 0x001fe200000001ff */
[----:B-1----:R-:W-:Y:S02]  /*a9b0*/  MOV R183, R19 ;  /* 0x0000001300b77202 */ /* 0x002fe40000000f00 */
[----:B------:R-:W-:-:S02]  /*a9c0*/  MOV R19, R22 ;  /* 0x0000001600137202 */ /* 0x000fc40000000f00 */
[----:B------:R-:W-:Y:S02]  /*a9d0*/  MOV R187, RZ ;  /* 0x000000ff00bb7202 */ /* 0x000fe40000000f00 */
[----:B------:R-:W-:Y:S02]  /*a9e0*/  MOV R188, 0xffffffff ;  /* 0xffffffff00bc7802 */ /* 0x000fe40000000f00 */
[----:B------:R-:W-:Y:S02]  /*a9f0*/  MOV R16, 0xaa10 ;  /* 0x0000aa1000107802 */ /* 0x000fe40000000f00 */
[----:B------:R-:W-:Y:S05]  /*aa00*/  CALL.REL.NOINC `($__internal_152_$__cuda_sm70_shflsync_up) ;  /* 0x00001db000007944 */ /* 0x000fea0003c00000 */
[----:B0-----:R-:W-:Y:S01]  /*aa10*/  HFMA2.MMA R186, -RZ, RZ, 0, 5.9604644775390625e-08 ;  /* 0x00000001ffba7435 */ /* 0x001fe200000001ff */
[----:B-1----:R-:W-:Y:S02]  /*aa20*/  MOV R185, R19 ;  /* 0x0000001300b97202 */ /* 0x002fe40000000f00 */
[----:B------:R-:W-:Y:S02]  /*aa30*/  MOV R19, R23 ;  /* 0x0000001700137202 */ /* 0x000fe40000000f00 */
[----:B------:R-:W-:Y:S02]  /*aa40*/  MOV R187, RZ ;  /* 0x000000ff00bb7202 */ /* 0x000fe40000000f00 */
[----:B------:R-:W-:-:S02]  /*aa50*/  MOV R188, 0xffffffff ;  /* 0xffffffff00bc7802 */ /* 0x000fc40000000f00 */
[----:B------:R-:W-:Y:S02]  /*aa60*/  MOV R16, 0xaa80 ;  /* 0x0000aa8000107802 */ /* 0x000fe40000000f00 */
[----:B------:R-:W-:Y:S05]  /*aa70*/  CALL.REL.NOINC `($__internal_152_$__cuda_sm70_shflsync_up) ;  /* 0x00001d4000007944 */ /* 0x000fea0003c00000 */
[----:B------:R-:W-:Y:S01]  /*aa80*/  FMUL.FTZ R184, R20, R185 ;  /* 0x000000b914b87220 */ /* 0x000fe20000410000 */
[----:B------:R-:W-:Y:S01]  /*aa90*/  ISETP.GE.AND P0, PT, R120, 0x1, PT ;  /* 0x000000017800780c */ /* 0x000fe20003f06270 */
[C---:B-1----:R-:W-:Y:S01]  /*aaa0*/  FMUL.FTZ R182, R20.reuse, R19 ;  /* 0x0000001314b67220 */ /* 0x042fe20000410000 */
[----:B0-----:R-:W-:Y:S01]  /*aab0*/  HFMA2.MMA R186, -RZ, RZ, 0, 1.1920928955078125e-07 ;  /* 0x00000002ffba7435 */ /* 0x001fe200000001ff */
[C---:B------:R-:W-:Y:S01]  /*aac0*/  FMUL.FTZ R16, R20.reuse, R183 ;  /* 0x000000b714107220 */ /* 0x040fe20000410000 */
[----:B------:R-:W-:Y:S01]  /*aad0*/  MOV R187, RZ ;  /* 0x000000ff00bb7202 */ /* 0x000fe20000000f00 */
[----:B------:R-:W-:Y:S01]  /*aae0*/  FMUL.FTZ R17, R20, R21 ;  /* 0x0000001514117220 */ /* 0x000fe20000410000 */
[----:B------:R-:W-:Y:S01]  /*aaf0*/  MOV R188, 0xffffffff ;  /* 0xffffffff00bc7802 */ /* 0x000fe20000000f00 */
[C---:B------:R-:W-:Y:S02]  /*ab00*/  FFMA.FTZ R184, R18.reuse, R19, R184 ;  /* 0x0000001312b87223 */ /* 0x040fe400000100b8 */
        /* <DEDUP_REMOVED lines=11> */
[----:B------:R-:W-:Y:S05]  /*abc0*/  CALL.REL.NOINC `($__internal_152_$__cuda_sm70_shflsync_up) ;  /* 0x00001bf000007944 */ /* 0x000fea0003c00000 */
[----:B0-----:R-:W-:Y:S01]  /*abd0*/  HFMA2.MMA R186, -RZ, RZ, 0, 1.1920928955078125e-07 ;  /* 0x00000002ffba7435 */ /* 0x001fe200000001ff */
[----:B-1----:R-:W-:Y:S02]  /*abe0*/  MOV R18, R19 ;  /* 0x0000001300127202 */ /* 0x002fe40000000f00 */
[----:B------:R-:W-:Y:S02]  /*abf0*/  MOV R19, R205 ;  /* 0x000000cd00137202 */ /* 0x000fe40000000f00 */
[----:B------:R-:W-:Y:S02]  /*ac00*/  MOV R187, RZ ;  /* 0x000000ff00bb7202 */ /* 0x000fe40000000f00 */
[----:B------:R-:W-:Y:S02]  /*ac10*/  MOV R188, 0xffffffff ;  /* 0xffffffff00bc7802 */ /* 0x000fe40000000f00 */
[----:B------:R-:W-:Y:S02]  /*ac20*/  MOV R16, 0xac40 ;  /* 0x0000ac4000107802 */ /* 0x000fe40000000f00 */
[----:B------:R-:W-:Y:S05]  /*ac30*/  CALL.REL.NOINC `($__internal_152_$__cuda_sm70_shflsync_up) ;  /* 0x00001b8000007944 */ /* 0x000fea0003c00000 */
[----:B0-----:R-:W-:Y:S01]  /*ac40*/  HFMA2.MMA R186, -RZ, RZ, 0, 1.1920928955078125e-07 ;  /* 0x00000002ffba7435 */ /* 0x001fe200000001ff */
[----:B-1----:R-:W-:-:S02]  /*ac50*/  MOV R20, R19 ;  /* 0x0000001300147202 */ /* 0x002fc40000000f00 */
[----:B------:R-:W-:Y:S02]  /*ac60*/  MOV R19, R22 ;  /* 0x0000001600137202 */ /* 0x000fe40000000f00 */
[----:B------:R-:W-:Y:S02]  /*ac70*/  MOV R187, RZ ;  /* 0x000000ff00bb7202 */ /* 0x000fe40000000f00 */
[----:B------:R-:W-:Y:S02]  /*ac80*/  MOV R188, 0xffffffff ;  /* 0xffffffff00bc7802 */ /* 0x000fe40000000f00 */
[----:B------:R-:W-:Y:S02]  /*ac90*/  MOV R16, 0xacb0 ;  /* 0x0000acb000107802 */ /* 0x000fe40000000f00 */
[----:B------:R-:W-:Y:S05]  /*aca0*/  CALL.REL.NOINC `($__internal_152_$__cuda_sm70_shflsync_up) ;  /* 0x00001b1000007944 */ /* 0x000fea0003c00000 */
[----:B0-----:R-:W-:Y:S01]  /*acb0*/  HFMA2.MMA R186, -RZ, RZ, 0, 1.1920928955078125e-07 ;  /* 0x00000002ffba7435 */ /* 0x001fe200000001ff */
[----:B-1----:R-:W-:Y:S02]  /*acc0*/  MOV R21, R19 ;  /* 0x0000001300157202 */ /* 0x002fe40000000f00 */
[----:B------:R-:W-:Y:S02]  /*acd0*/  MOV R19, R23 ;  /* 0x0000001700137202 */ /* 0x000fe40000000f00 */
[----:B------:R-:W-:-:S02]  /*ace0*/  MOV R187, RZ ;  /* 0x000000ff00bb7202 */ /* 0x000fc40000000f00 */
[----:B------:R-:W-:Y:S02]  /*acf0*/  MOV R188, 0xffffffff ;  /* 0xffffffff00bc7802 */ /* 0x000fe40000000f00 */
[----:B------:R-:W-:Y:S02]  /*ad00*/  MOV R16, 0xad20 ;  /* 0x0000ad2000107802 */ /* 0x000fe40000000f00 */
[----:B------:R-:W-:Y:S05]  /*ad10*/  CALL.REL.NOINC `($__internal_152_$__cuda_sm70_shflsync_up) ;  /* 0x00001aa000007944 */ /* 0x000fea0003c00000 */
[----:B------:R-:W-:Y:S01]  /*ad20*/  ISETP.GE.AND P0, PT, R120, 0x2, PT ;  /* 0x000000027800780c */ /* 0x000fe20003f06270 */
[----:B------:R-:W-:Y:S01]  /*ad30*/  FMUL.FTZ R17, R18, R205 ;  /* 0x000000cd12117220 */ /* 0x000fe20000410000 */
[----:B0-----:R-:W-:Y:S01]  /*ad40*/  HFMA2.MMA R186, -RZ, RZ, 0, 2.384185791015625e-07 ;  /* 0x00000004ffba7435 */ /* 0x001fe200000001ff */
[----:B-1----:R-:W-:Y:S01]  /*ad50*/  FMUL.FTZ R16, R205, R19 ;  /* 0x00000013cd107220 */ /* 0x002fe20000410000 */
[----:B------:R-:W-:Y:S01]  /*ad60*/  MOV R187, RZ ;  /* 0x000000ff00bb7202 */ /* 0x000fe20000000f00 */
[-C--:B------:R-:W-:Y:S01]  /*ad70*/  FMUL.FTZ R183, R21, R205.reuse ;  /* 0x000000cd15b77220 */ /* 0x080fe20000410000 */
[----:B------:R-:W-:Y:S01]  /*ad80*/  MOV R188, 0xffffffff ;  /* 0xffffffff00bc7802 */ /* 0x000fe20000000f00 */
[C---:B------:R-:W-:Y:S02]  /*ad90*/  FFMA.FTZ R184, R20.reuse, R182, R17 ;  /* 0x000000b614b87223 */ /* 0x040fe40000010011 */
[----:B------:R-:W-:-:S02]  /*ada0*/  FMUL.FTZ R17, R20, R205 ;  /* 0x000000cd14117220 */ /* 0x000fc40000410000 */
[----:B------:R-:W-:Y:S01]  /*adb0*/  FFMA.FTZ R21, R21, R182, -R16 ;  /* 0x000000b615157223 */ /* 0x000fe20000010810 */
[----:B------:R-:W-:Y:S01]  /*adc0*/  FSEL R205, R205, R184, !P0 ;  /* 0x000000b8cdcd7208 */ /* 0x000fe20004000000 */
[----:B------:R-:W-:Y:S02]  /*add0*/  FFMA.FTZ R16, R182, R19, R183 ;  /* 0x00000013b6107223 */ /* 0x000fe400000100b7 */
[----:B------:R-:W-:Y:S02]  /*ade0*/  @P0 FFMA.FTZ R182, R18, R182, -R17 ;  /* 0x000000b612b60223 */ /* 0x000fe40000010811 */
[----:B------:R-:W-:Y:S01]  /*adf0*/  @P0 FADD.FTZ R23, R23, R16 ;  /* 0x0000001017170221 */ /* 0x000fe20000010000 */
[----:B------:R-:W-:Y:S01]  /*ae00*/  MOV R16, 0xae40 ;  /* 0x0000ae4000107802 */ /* 0x000fe20000000f00 */
[----:B------:R-:W-:Y:S01]  /*ae10*/  @P0 FADD.FTZ R22, R22, R21 ;  /* 0x0000001516160221 */ /* 0x000fe20000010000 */
[----:B------:R-:W-:Y:S02]  /*ae20*/  MOV R19, R182 ;  /* 0x000000b600137202 */ /* 0x000fe40000000f00 */
[----:B------:R-:W-:Y:S05]  /*ae30*/  CALL.REL.NOINC `($__internal_152_$__cuda_sm70_shflsync_up) ;  /* 0x0000198000007944 */ /* 0x000fea0003c00000 */
[----:B0-----:R-:W-:Y:S01]  /*ae40*/  HFMA2.MMA R186, -RZ, RZ, 0, 2.384185791015625e-07 ;  /* 0x00000004ffba7435 */ /* 0x001fe200000001ff */
[----:B-1----:R-:W-:-:S02]  /*ae50*/  MOV R18, R19 ;  /* 0x0000001300127202 */ /* 0x002fc40000000f00 */
[----:B------:R-:W-:Y:S02]  /*ae60*/  MOV R19, R205 ;  /* 0x000000cd00137202 */ /* 0x000fe40000000f00 */
[----:B------:R-:W-:Y:S02]  /*ae70*/  MOV R187, RZ ;  /* 0x000000ff00bb7202 */ /* 0x000fe40000000f00 */
[----:B------:R-:W-:Y:S02]  /*ae80*/  MOV R188, 0xffffffff ;  /* 0xffffffff00bc7802 */ /* 0x000fe40000000f00 */
[----:B------:R-:W-:Y:S02]  /*ae90*/  MOV R16, 0xaeb0 ;  /* 0x0000aeb000107802 */ /* 0x000fe40000000f00 */
[----:B------:R-:W-:Y:S05]  /*aea0*/  CALL.REL.NOINC `($__internal_152_$__cuda_sm70_shflsync_up) ;  /* 0x0000191000007944 */ /* 0x000fea0003c00000 */
[----:B0-----:R-:W-:Y:S01]  /*aeb0*/  HFMA2.MMA R186, -RZ, RZ, 0, 2.384185791015625e-07 ;  /* 0x00000004ffba7435 */ /* 0x001fe200000001ff */
[----:B-1----:R-:W-:Y:S02]  /*aec0*/  MOV R20, R19 ;  /* 0x0000001300147202 */ /* 0x002fe40000000f00 */
[----:B------:R-:W-:Y:S02]  /*aed0*/  MOV R19, R22 ;  /* 0x0000001600137202 */ /* 0x000fe40000000f00 */
[----:B------:R-:W-:-:S02]  /*aee0*/  MOV R187, RZ ;  /* 0x000000ff00bb7202 */ /* 0x000fc40000000f00 */
[----:B------:R-:W-:Y:S02]  /*aef0*/  MOV R188, 0xffffffff ;  /* 0xffffffff00bc7802 */ /* 0x000fe40000000f00 */
[----:B------:R-:W-:Y:S02]  /*af00*/  MOV R16, 0xaf20 ;  /* 0x0000af2000107802 */ /* 0x000fe40000000f00 */
[----:B------:R-:W-:Y:S05]  /*af10*/  CALL.REL.NOINC `($__internal_152_$__cuda_sm70_shflsync_up) ;  /* 0x000018a000007944 */ /* 0x000fea0003c00000 */
[----:B0-----:R-:W-:Y:S01]  /*af20*/  HFMA2.MMA R186, -RZ, RZ, 0, 2.384185791015625e-07 ;  /* 0x00000004ffba7435 */ /* 0x001fe200000001ff */
[----:B-1----:R-:W-:Y:S02]  /*af30*/  MOV R21, R19 ;  /* 0x0000001300157202 */ /* 0x002fe40000000f00 */
[----:B------:R-:W-:Y:S02]  /*af40*/  MOV R19, R23 ;  /* 0x0000001700137202 */ /* 0x000fe40000000f00 */
[----:B------:R-:W-:Y:S02]  /*af50*/  MOV R187, RZ ;  /* 0x000000ff00bb7202 */ /* 0x000fe40000000f00 */
[----:B------:R-:W-:Y:S02]  /*af60*/  MOV R188, 0xffffffff ;  /* 0xffffffff00bc7802 */ /* 0x000fe40000000f00 */
[----:B------:R-:W-:-:S02]  /*af70*/  MOV R16, 0xaf90 ;  /* 0x0000af9000107802 */ /* 0x000fc40000000f00 */
[----:B------:R-:W-:Y:S05]  /*af80*/  CALL.REL.NOINC `($__internal_152_$__cuda_sm70_shflsync_up) ;  /* 0x0000183000007944 */ /* 0x000fea0003c00000 */
[----:B------:R-:W-:Y:S01]  /*af90*/  ISETP.GE.AND P0, PT, R120, 0x4, PT ;  /* 0x000000047800780c */ /* 0x000fe20003f06270 */
[-C--:B------:R-:W-:Y:S01]  /*afa0*/  FMUL.FTZ R17, R18, R205.reuse ;  /* 0x000000cd12117220 */ /* 0x080fe20000410000 */
[----:B0-----:R-:W-:Y:S01]  /*afb0*/  HFMA2.MMA R186, -RZ, RZ, 0, 4.76837158203125e-07 ;  /* 0x00000008ffba7435 */ /* 0x001fe200000001ff */
[----:B------:R-:W-:Y:S01]  /*afc0*/  FMUL.FTZ R183, R21, R205 ;  /* 0x000000cd15b77220 */ /* 0x000fe20000410000 */
[----:B------:R-:W-:Y:S01]  /*afd0*/  MOV R187, RZ ;  /* 0x000000ff00bb7202 */ /* 0x000fe20000000f00 */
[----:B-1----:R-:W-:Y:S01]  /*afe0*/  FMUL.FTZ R16, R205, R19 ;  /* 0x00000013cd107220 */ /* 0x002fe20000410000 */
[----:B------:R-:W-:Y:S01]  /*aff0*/  MOV R188, 0xffffffff ;  /* 0xffffffff00bc7802 */ /* 0x000fe20000000f00 */
[----:B------:R-:W-:-:S02]  /*b000*/  FFMA.FTZ R184, R20, R182, R17 ;  /* 0x000000b614b87223 */ /* 0x000fc40000010011 */
[----:B------:R-:W-:Y:S02]  /*b010*/  FMUL.FTZ R17, R20, R205 ;  /* 0x000000cd14117220 */ /* 0x000fe40000410000 */
[----:B------:R-:W-:Y:S01]  /*b020*/  FFMA.FTZ R20, R182, R19, R183 ;  /* 0x00000013b6147223 */ /* 0x000fe200000100b7 */
[----:B------:R-:W-:Y:S01]  /*b030*/  FSEL R205, R205, R184, !P0 ;  /* 0x000000b8cdcd7208 */ /* 0x000fe20004000000 */
[-C--:B------:R-:W-:Y:S01]  /*b040*/  FFMA.FTZ R21, R21, R182.reuse, -R16 ;  /* 0x000000b615157223 */ /* 0x080fe20000010810 */
[----:B------:R-:W-:Y:S01]  /*b050*/  MOV R16, 0xb0b0 ;  /* 0x0000b0b000107802 */ /* 0x000fe20000000f00 */
[----:B------:R-:W-:Y:S02]  /*b060*/  @P0 FFMA.FTZ R182, R18, R182, -R17 ;  /* 0x000000b612b60223 */ /* 0x000fe40000010811 */
[----:B------:R-:W-:Y:S02]  /*b070*/  @P0 FADD.FTZ R23, R23, R20 ;  /* 0x0000001417170221 */ /* 0x000fe40000010000 */
[----:B------:R-:W-:Y:S01]  /*b080*/  @P0 FADD.FTZ R22, R22, R21 ;  /* 0x0000001516160221 */ /* 0x000fe20000010000 */
[----:B------:R-:W-:-:S02]  /*b090*/  MOV R19, R182 ;  /* 0x000000b600137202 */ /* 0x000fc40000000f00 */
[----:B------:R-:W-:Y:S05]  /*b0a0*/  CALL.REL.NOINC `($__internal_152_$__cuda_sm70_shflsync_up) ;  /* 0x0000171000007944 */ /* 0x000fea0003c00000 */
[----:B0-----:R-:W-:Y:S01]  /*b0b0*/  HFMA2.MMA R186, -RZ, RZ, 0, 4.76837158203125e-07 ;  /* 0x00000008ffba7435 */ /* 0x001fe200000001ff */
[----:B-1----:R-:W-:-:S02]  /*b0c0*/  MOV R18, R19 ;  /* 0x0000001300127202 */ /* 0x002fc40000000f00 */
[----:B------:R-:W-:Y:S02]  /*b0d0*/  MOV R19, R205 ;  /* 0x000000cd00137202 */ /* 0x000fe40000000f00 */
[----:B------:R-:W-:Y:S02]  /*b0e0*/  MOV R187, RZ ;  /* 0x000000ff00bb7202 */ /* 0x000fe40000000f00 */
[----:B------:R-:W-:Y:S02]  /*b0f0*/  MOV R188, 0xffffffff ;  /* 0xffffffff00bc7802 */ /* 0x000fe40000000f00 */
[----:B------:R-:W-:Y:S02]  /*b100*/  MOV R16, 0xb120 ;  /* 0x0000b12000107802 */ /* 0x000fe40000000f00 */
[----:B------:R-:W-:Y:S05]  /*b110*/  CALL.REL.NOINC `($__internal_152_$__cuda_sm70_shflsync_up) ;  /* 0x000016a000007944 */ /* 0x000fea0003c00000 */
[----:B0-----:R-:W-:Y:S01]  /*b120*/  HFMA2.MMA R186, -RZ, RZ, 0, 4.76837158203125e-07 ;  /* 0x00000008ffba7435 */ /* 0x001fe200000001ff */
[----:B-1----:R-:W-:Y:S02]  /*b130*/  MOV R20, R19 ;  /* 0x0000001300147202 */ /* 0x002fe40000000f00 */
[----:B------:R-:W-:Y:S02]  /*b140*/  MOV R19, R22 ;  /* 0x0000001600137202 */ /* 0x000fe40000000f00 */
[----:B------:R-:W-:-:S02]  /*b150*/  MOV R187, RZ ;  /* 0x000000ff00bb7202 */ /* 0x000fc40000000f00 */
[----:B------:R-:W-:Y:S02]  /*b160*/  MOV R188, 0xffffffff ;  /* 0xffffffff00bc7802 */ /* 0x000fe40000000f00 */
[----:B------:R-:W-:Y:S02]  /*b170*/  MOV R16, 0xb190 ;  /* 0x0000b19000107802 */ /* 0x000fe40000000f00 */
[----:B------:R-:W-:Y:S05]  /*b180*/  CALL.REL.NOINC `($__internal_152_$__cuda_sm70_shflsync_up) ;  /* 0x0000163000007944 */ /* 0x000fea0003c00000 */
[----:B0-----:R-:W-:Y:S01]  /*b190*/  HFMA2.MMA R186, -RZ, RZ, 0, 4.76837158203125e-07 ;  /* 0x00000008ffba7435 */ /* 0x001fe200000001ff */
[----:B-1----:R-:W-:Y:S02]  /*b1a0*/  MOV R21, R19 ;  /* 0x0000001300157202 */ /* 0x002fe40000000f00 */
[----:B------:R-:W-:Y:S02]  /*b1b0*/  MOV R19, R23 ;  /* 0x0000001700137202 */ /* 0x000fe40000000f00 */
[----:B------:R-:W-:Y:S02]  /*b1c0*/  MOV R187, RZ ;  /* 0x000000ff00bb7202 */ /* 0x000fe40000000f00 */
[----:B------:R-:W-:Y:S02]  /*b1d0*/  MOV R188, 0xffffffff ;  /* 0xffffffff00bc7802 */ /* 0x000fe40000000f00 */
[----:B------:R-:W-:-:S02]  /*b1e0*/  MOV R16, 0xb200 ;  /* 0x0000b20000107802 */ /* 0x000fc40000000f00 */
[----:B------:R-:W-:Y:S05]  /*b1f0*/  CALL.REL.NOINC `($__internal_152_$__cuda_sm70_shflsync_up) ;  /* 0x000015c000007944 */ /* 0x000fea0003c00000 */
[----:B------:R-:W-:Y:S01]  /*b200*/  ISETP.GE.AND P0, PT, R120, 0x8, PT ;  /* 0x000000087800780c */ /* 0x000fe20003f06270 */
[----:B------:R-:W-:Y:S01]  /*b210*/  FMUL.FTZ R17, R18, R205 ;  /* 0x000000cd12117220 */ /* 0x000fe20000410000 */
[----:B0-----:R-:W-:Y:S01]  /*b220*/  HFMA2.MMA R186, -RZ, RZ, 0, 9.5367431640625e-07 ;  /* 0x00000010ffba7435 */ /* 0x001fe200000001ff */
[----:B-1----:R-:W-:Y:S01]  /*b230*/  FMUL.FTZ R16, R205, R19 ;  /* 0x00000013cd107220 */ /* 0x002fe20000410000 */
[----:B------:R-:W-:Y:S01]  /*b240*/  MOV R187, RZ ;  /* 0x000000ff00bb7202 */ /* 0x000fe20000000f00 */
[----:B------:R-:W-:Y:S01]  /*b250*/  FMUL.FTZ R183, R21, R205 ;  /* 0x000000cd15b77220 */ /* 0x000fe20000410000 */
[----:B------:R-:W-:Y:S01]  /*b260*/  MOV R188, 0xffffffff ;  /* 0xffffffff00bc7802 */ /* 0x000fe20000000f00 */
[----:B------:R-:W-:-:S02]  /*b270*/  FFMA.FTZ R184, R20, R182, R17 ;  /* 0x000000b614b87223 */ /* 0x000fc40000010011 */
[----:B------:R-:W-:Y:S02]  /*b280*/  FMUL.FTZ R17, R20, R205 ;  /* 0x000000cd14117220 */ /* 0x000fe40000410000 */
[----:B------:R-:W-:Y:S01]  /*b290*/  FFMA.FTZ R21, R21, R182, -R16 ;  /* 0x000000b615157223 */ /* 0x000fe20000010810 */
[----:B------:R-:W-:Y:S01]  /*b2a0*/  FSEL R184, R205, R184, !P0 ;  /* 0x000000b8cdb87208 */ /* 0x000fe20004000000 */
[----:B------:R-:W-:Y:S02]  /*b2b0*/  FFMA.FTZ R16, R182, R19, R183 ;  /* 0x00000013b6107223 */ /* 0x000fe400000100b7 */
[----:B------:R-:W-:Y:S02]  /*b2c0*/  @P0 FFMA.FTZ R182, R18, R182, -R17 ;  /* 0x000000b612b60223 */ /* 0x000fe40000010811 */
[----:B------:R-:W-:Y:S01]  /*b2d0*/  @P0 FADD.FTZ R23, R23, R16 ;  /* 0x0000001017170221 */ /* 0x000fe20000010000 */
[----:B------:R-:W-:Y:S01]  /*b2e0*/  MOV R16, 0xb340 ;  /* 0x0000b34000107802 */ /* 0x000fe20000000f00 */
[----:B------:R-:W-:Y:S01]  /*b2f0*/  @P0 FADD.FTZ R22, R22, R21 ;  /* 0x0000001516160221 */ /* 0x000fe20000010000 */
[----:B------:R-:W-:-:S02]  /*b300*/  MOV R18, R182 ;  /* 0x000000b600127202 */ /* 0x000fc40000000f00 */
[----:B------:R-:W-:Y:S02]  /*b310*/  MOV R19, R182 ;  /* 0x000000b600137202 */ /* 0x000fe40000000f00 */
[----:B------:R-:W-:Y:S02]  /*b320*/  MOV R182, R184 ;  /* 0x000000b800b67202 */ /* 0x000fe40000000f00 */
[----:B------:R-:W-:Y:S05]  /*b330*/  CALL.REL.NOINC `($__internal_152_$__cuda_sm70_shflsync_up) ;  /* 0x0000148000007944 */ /* 0x000fea0003c00000 */
[----:B0-----:R-:W-:Y:S01]  /*b340*/  HFMA2.MMA R186, -RZ, RZ, 0, 9.5367431640625e-07 ;  /* 0x00000010ffba7435 */ /* 0x001fe200000001ff */
[----:B-1----:R-:W-:Y:S02]  /*b350*/  MOV R21, R19 ;  /* 0x0000001300157202 */ /* 0x002fe40000000f00 */
[----:B------:R-:W-:Y:S02]  /*b360*/  MOV R19, R184 ;  /* 0x000000b800137202 */ /* 0x000fe40000000f00 */
[----:B------:R-:W-:Y:S02]  /*b370*/  MOV R187, RZ ;  /* 0x000000ff00bb7202 */ /* 0x000fe40000000f00 */
[----:B------:R-:W-:Y:S02]  /*b380*/  MOV R188, 0xffffffff ;  /* 0xffffffff00bc7802 */ /* 0x000fe40000000f00 */
[----:B------:R-:W-:-:S02]  /*b390*/  MOV R16, 0xb3b0 ;  /* 0x0000b3b000107802 */ /* 0x000fc40000000f00 */
[----:B------:R-:W-:Y:S05]  /*b3a0*/  CALL.REL.NOINC `($__internal_152_$__cuda_sm70_shflsync_up) ;  /* 0x0000141000007944 */ /* 0x000fea0003c00000 */
[----:B0-----:R-:W-:Y:S01]  /*b3b0*/  HFMA2.MMA R186, -RZ, RZ, 0, 9.5367431640625e-07 ;  /* 0x00000010ffba7435 */ /* 0x001fe200000001ff */
[----:B-1----:R-:W-:-:S02]  /*b3c0*/  MOV R183, R19 ;  /* 0x0000001300b77202 */ /* 0x002fc40000000f00 */
[----:B------:R-:W-:Y:S02]  /*b3d0*/  MOV R19, R22 ;  /* 0x0000001600137202 */ /* 0x000fe40000000f00 */
[----:B------:R-:W-:Y:S02]  /*b3e0*/  MOV R187, RZ ;  /* 0x000000ff00bb7202 */ /* 0x000fe40000000f00 */
[----:B------:R-:W-:Y:S02]  /*b3f0*/  MOV R188, 0xffffffff ;  /* 0xffffffff00bc7802 */ /* 0x000fe40000000f00 */
[----:B------:R-:W-:Y:S02]  /*b400*/  MOV R16, 0xb420 ;  /* 0x0000b42000107802 */ /* 0x000fe40000000f00 */
[----:B------:R-:W-:Y:S05]  /*b410*/  CALL.REL.NOINC `($__internal_152_$__cuda_sm70_shflsync_up) ;  /* 0x000013a000007944 */ /* 0x000fea0003c00000 */
[----:B0-----:R-:W-:Y:S01]  /*b420*/  HFMA2.MMA R186, -RZ, RZ, 0, 9.5367431640625e-07 ;  /* 0x00000010ffba7435 */ /* 0x001fe200000001ff */
[----:B-1----:R-:W-:Y:S02]  /*b430*/  MOV R185, R19 ;  /* 0x0000001300b97202 */ /* 0x002fe40000000f00 */
[----:B------:R-:W-:Y:S02]  /*b440*/  MOV R19, R23 ;  /* 0x0000001700137202 */ /* 0x000fe40000000f00 */
[----:B------:R-:W-:-:S02]  /*b450*/  MOV R187, RZ ;  /* 0x000000ff00bb7202 */ /* 0x000fc40000000f00 */
[----:B------:R-:W-:Y:S02]  /*b460*/  MOV R188, 0xffffffff ;  /* 0xffffffff00bc7802 */ /* 0x000fe40000000f00 */
[----:B------:R-:W-:Y:S02]  /*b470*/  MOV R16, 0xb490 ;  /* 0x0000b49000107802 */ /* 0x000fe40000000f00 */
[----:B------:R-:W-:Y:S05]  /*b480*/  CALL.REL.NOINC `($__internal_152_$__cuda_sm70_shflsync_up) ;  /* 0x0000133000007944 */ /* 0x000fea0003c00000 */
[----:B01----:R-:W-:Y:S05]  /*b490*/  BRA `(.L_x_6321) ;  /* 0xffff9d4000007947 */ /* 0x003fea000383ffff */
.L_x_6286:
[----:B------:R-:W-:Y:S01]  /*b4a0*/  HFMA2.MMA R186, -RZ, RZ, 0, 5.9604644775390625e-08 ;  /* 0x00000001ffba7435 */ /* 0x000fe200000001ff */
[----:B------:R-:W-:Y:S02]  /*b4b0*/  MOV R19, R20 ;  /* 0x0000001400137202 */ /* 0x000fe40000000f00 */
[----:B------:R-:W-:Y:S02]  /*b4c0*/  MOV R187, RZ ;  /* 0x000000ff00bb7202 */ /* 0x000fe40000000f00 */
[----:B------:R-:W-:Y:S02]  /*b4d0*/  MOV R188, 0xffffffff ;  /* 0xffffffff00bc7802 */ /* 0x000fe40000000f00 */
[----:B------:R-:W-:Y:S02]  /*b4e0*/  MOV R16, 0xb500 ;  /* 0x0000b50000107802 */ /* 0x000fe40000000f00 */
[----:B01---5:R-:W-:Y:S05]  /*b4f0*/  CALL.REL.NOINC `($__internal_152_$__cuda_sm70_shflsync_up) ;  /* 0x000012c000007944 */ /* 0x023fea0003c00000 */
[----:B0-----:R-:W-:Y:S01]  /*b500*/  HFMA2.MMA R186, -RZ, RZ, 0, 5.9604644775390625e-08 ;  /* 0x00000001ffba7435 */ /* 0x001fe200000001ff */
[----:B-1----:R-:W-:-:S02]  /*b510*/  MOV R20, R19 ;  /* 0x0000001300147202 */ /* 0x002fc40000000f00 */
[----:B------:R-:W-:Y:S02]  /*b520*/  MOV R19, R21 ;  /* 0x0000001500137202 */ /* 0x000fe40000000f00 */
[----:B------:R-:W-:Y:S02]  /*b530*/  MOV R187, RZ ;  /* 0x000000ff00bb7202 */ /* 0x000fe40000000f00 */
[----:B------:R-:W-:Y:S02]  /*b540*/  MOV R188, 0xffffffff ;  /* 0xffffffff00bc7802 */ /* 0x000fe40000000f00 */
[----:B------:R-:W-:Y:S02]  /*b550*/  MOV R16, 0xb570 ;  /* 0x0000b57000107802 */ /* 0x000fe40000000f00 */
[----:B------:R-:W-:Y:S05]  /*b560*/  CALL.REL.NOINC `($__internal_152_$__cuda_sm70_shflsync_up) ;  /* 0x0000125000007944 */ /* 0x000fea0003c00000 */
[----:B0-----:R-:W-:Y:S01]  /*b570*/  HFMA2.MMA R186, -RZ, RZ, 0, 5.9604644775390625e-08 ;  /* 0x00000001ffba7435 */ /* 0x001fe200000001ff */
[----:B-1----:R-:W-:Y:S02]  /*b580*/  MOV R21, R19 ;  /* 0x0000001300157202 */ /* 0x002fe40000000f00 */
[----:B------:R-:W-:Y:S02]  /*b590*/  MOV R19, R22 ;  /* 0x0000001600137202 */ /* 0x000fe40000000f00 */
[----:B------:R-:W-:-:S02]  /*b5a0*/  MOV R187, RZ ;  /* 0x000000ff00bb7202 */ /* 0x000fc40000000f00 */
[----:B------:R-:W-:Y:S02]  /*b5b0*/  MOV R188, 0xffffffff ;  /* 0xffffffff00bc7802 */ /* 0x000fe40000000f00 */
[----:B------:R-:W-:Y:S02]  /*b5c0*/  MOV R16, 0xb5e0 ;  /* 0x0000b5e000107802 */ /* 0x000fe40000000f00 */
[----:B------:R-:W-:Y:S05]  /*b5d0*/  CALL.REL.NOINC `($__internal_152_$__cuda_sm70_shflsync_up) ;  /* 0x000011e000007944 */ /* 0x000fea0003c00000 */
[----:B0-----:R-:W-:Y:S01]  /*b5e0*/  HFMA2.MMA R186, -RZ, RZ, 0, 5.9604644775390625e-08 ;  /* 0x00000001ffba7435 */ /* 0x001fe200000001ff */
[----:B-1----:R-:W-:Y:S02]  /*b5f0*/  MOV R22, R19 ;  /* 0x0000001300167202 */ /* 0x002fe40000000f00 */
[----:B------:R-:W-:Y:S02]  /*b600*/  MOV R19, R184 ;  /* 0x000000b800137202 */ /* 0x000fe40000000f00 */
[----:B------:R-:W-:Y:S02]  /*b610*/  MOV R187, RZ ;  /* 0x000000ff00bb7202 */ /* 0x000fe40000000f00 */
[----:B------:R-:W-:Y:S02]  /*b620*/  MOV R188, 0xffffffff ;  /* 0xffffffff00bc7802 */ /* 0x000fe40000000f00 */
[----:B------:R-:W-:-:S02]  /*b630*/  MOV R16, 0xb650 ;  /* 0x0000b65000107802 */ /* 0x000fc40000000f00 */
[----:B------:R-:W-:Y:S05]  /*b640*/  CALL.REL.NOINC `($__internal_152_$__cuda_sm70_shflsync_up) ;  /* 0x0000117000007944 */ /* 0x000fea0003c00000 */
[----:B------:R-:W-:Y:S01]  /*b650*/  HFMA2.MMA R211, -RZ, RZ, 0, 0 ;  /* 0x00000000ffd37435 */ /* 0x000fe200000001ff */
[----:B------:R-:W-:-:S02]  /*b660*/  MOV R18, R12 ;  /* 0x0000000c00127202 */ /* 0x000fc40000000f00 */
[----:B-1----:R-:W-:Y:S02]  /*b670*/  MOV R182, R19 ;  /* 0x0000001300b67202 */ /* 0x002fe40000000f00 */
[----:B------:R-:W-:Y:S02]  /*b680*/  MOV R212, 0x1f ;  /* 0x0000001f00d47802 */ /* 0x000fe40000000f00 */
[----:B------:R-:W-:Y:S02]  /*b690*/  MOV R23, 0xffffffff ;  /* 0xffffffff00177802 */ /* 0x000fe40000000f00 */
[----:B------:R-:W-:Y:S02]  /*b6a0*/  MOV R16, 0xb6c0 ;  /* 0x0000b6c000107802 */ /* 0x000fe40000000f00 */
[----:B0-----:R-:W-:Y:S05]  /*b6b0*/  CALL.REL.NOINC `($__internal_151_$__cuda_sm70_shflsync_idx_p) ;  /* 0x000010c000007944 */ /* 0x001fea0003c00000 */
[----:B0-----:R-:W-:Y:S01]  /*b6c0*/  HFMA2.MMA R211, -RZ, RZ, 0, 0 ;  /* 0x00000000ffd37435 */ /* 0x001fe200000001ff */
[----:B-1----:R-:W-:Y:S02]  /*b6d0*/  MOV R12, R23 ;  /* 0x00000017000c7202 */ /* 0x002fe40000000f00 */
[----:B------:R-:W-:Y:S02]  /*b6e0*/  MOV R18, R13 ;  /* 0x0000000d00127202 */ /* 0x000fe40000000f00 */
[----:B------:R-:W-:-:S02]  /*b6f0*/  MOV R212, 0x1f ;  /* 0x0000001f00d47802 */ /* 0x000fc40000000f00 */
[----:B------:R-:W-:Y:S02]  /*b700*/  MOV R23, 0xffffffff ;  /* 0xffffffff00177802 */ /* 0x000fe40000000f00 */
[----:B------:R-:W-:Y:S02]  /*b710*/  MOV R16, 0xb730 ;  /* 0x0000b73000107802 */ /* 0x000fe40000000f00 */
[----:B------:R-:W-:Y:S05]  /*b720*/  CALL.REL.NOINC `($__internal_151_$__cuda_sm70_shflsync_idx_p) ;  /* 0x0000105000007944 */ /* 0x000fea0003c00000 */
[----:B0-----:R-:W-:Y:S01]  /*b730*/  HFMA2.MMA R211, -RZ, RZ, 0, 0 ;  /* 0x00000000ffd37435 */ /* 0x001fe200000001ff */
[----:B-1----:R-:W-:Y:S02]  /*b740*/  MOV R13, R23 ;  /* 0x00000017000d7202 */ /* 0x002fe40000000f00 */
[----:B------:R-:W-:Y:S02]  /*b750*/  MOV R18, R14 ;  /* 0x0000000e00127202 */ /* 0x000fe40000000f00 */
[----:B------:R-:W-:Y:S02]  /*b760*/  MOV R212, 0x1f ;  /* 0x0000001f00d47802 */ /* 0x000fe40000000f00 */
[----:B------:R-:W-:Y:S02]  /*b770*/  MOV R23, 0xffffffff ;  /* 0xffffffff00177802 */ /* 0x000fe40000000f00 */
[----:B------:R-:W-:-:S02]  /*b780*/  MOV R16, 0xb7a0 ;  /* 0x0000b7a000107802 */ /* 0x000fc40000000f00 */
[----:B------:R-:W-:Y:S05]  /*b790*/  CALL.REL.NOINC `($__internal_151_$__cuda_sm70_shflsync_idx_p) ;  /* 0x00000fe000007944 */ /* 0x000fea0003c00000 */
[----:B0-----:R-:W-:Y:S01]  /*b7a0*/  HFMA2.MMA R211, -RZ, RZ, 0, 0 ;  /* 0x00000000ffd37435 */ /* 0x001fe200000001ff */
[----:B-1----:R-:W-:-:S02]  /*b7b0*/  MOV R14, R23 ;  /* 0x00000017000e7202 */ /* 0x002fc40000000f00 */
[----:B------:R-:W-:Y:S02]  /*b7c0*/  MOV R18, R15 ;  /* 0x0000000f00127202 */ /* 0x000fe40000000f00 */
[----:B------:R-:W-:Y:S02]  /*b7d0*/  MOV R212, 0x1f ;  /* 0x0000001f00d47802 */ /* 0x000fe40000000f00 */
[----:B------:R-:W-:Y:S02]  /*b7e0*/  MOV R23, 0xffffffff ;  /* 0xffffffff00177802 */ /* 0x000fe40000000f00 */
[----:B------:R-:W-:Y:S02]  /*b7f0*/  MOV R16, 0xb810 ;  /* 0x0000b81000107802 */ /* 0x000fe40000000f00 */
[----:B------:R-:W-:Y:S05]  /*b800*/  CALL.REL.NOINC `($__internal_151_$__cuda_sm70_shflsync_idx_p) ;  /* 0x00000f7000007944 */ /* 0x000fea0003c00000 */
[----:B-1----:R-:W-:Y:S01]  /*b810*/  MOV R15, R23 ;  /* 0x00000017000f7202 */ /* 0x002fe20000000f00 */
[----:B0-----:R-:W-:Y:S05]  /*b820*/  BRA `(.L_x_6322) ;  /* 0xffff9ce000007947 */ /* 0x001fea000383ffff */
.L_x_6289:
[----:B------:R-:W-:Y:S01]  /*b830*/  HFMA2.MMA R221, -RZ, RZ, 0, 5.9604644775390625e-08 ;  /* 0x00000001ffdd7435 */ /* 0x000fe200000001ff */
[----:B------:R-:W-:Y:S02]  /*b840*/  MOV R212, R211 ;  /* 0x000000d300d47202 */ /* 0x000fe40000000f00 */
[----:B------:R-:W-:-:S02]  /*b850*/  MOV R217, 0x1f ;  /* 0x0000001f00d97802 */ /* 0x000fc40000000f00 */
[----:B------:R-:W-:Y:S02]  /*b860*/  MOV R218, 0xffffffff ;  /* 0xffffffff00da7802 */ /* 0x000fe40000000f00 */
[----:B------:R-:W-:Y:S02]  /*b870*/  MOV R16, 0xb890 ;  /* 0x0000b89000107802 */ /* 0x000fe40000000f00 */
[----:B------:R-:W-:Y:S05]  /*b880*/  CALL.REL.NOINC `($__internal_150_$__cuda_sm70_shflsync_down) ;  /* 0x00000eb000007944 */ /* 0x000fea0003c00000 */
[----:B-1----:R-:W-:Y:S01]  /*b890*/  MOV R18, R221 ;  /* 0x000000dd00127202 */ /* 0x002fe20000000f00 */
[----:B0-----:R-:W-:Y:S05]  /*b8a0*/  BRA `(.L_x_6323) ;  /* 0xffffaf1000007947 */ /* 0x001fea000383ffff */
.L_x_6290:
[----:B------:R-:W-:Y:S01]  /*b8b0*/  HFMA2.MMA R221, -RZ, RZ, 0, 5.9604644775390625e-08 ;  /* 0x00000001ffdd7435 */ /* 0x000fe200000001ff */
[----:B------:R-:W-:Y:S02]  /*b8c0*/  MOV R212, R22 ;  /* 0x0000001600d47202 */ /* 0x000fe40000000f00 */
[----:B------:R-:W-:Y:S02]  /*b8d0*/  MOV R217, 0x1f ;  /* 0x0000001f00d97802 */ /* 0x000fe40000000f00 */
[----:B------:R-:W-:Y:S02]  /*b8e0*/  MOV R218, 0xffffffff ;  /* 0xffffffff00da7802 */ /* 0x000fe40000000f00 */
[----:B------:R-:W-:-:S02]  /*b8f0*/  MOV R16, 0xb910 ;  /* 0x0000b91000107802 */ /* 0x000fc40000000f00 */
[----:B01----:R-:W-:Y:S05]  /*b900*/  CALL.REL.NOINC `($__internal_150_$__cuda_sm70_shflsync_down) ;  /* 0x00000e3000007944 */ /* 0x003fea0003c00000 */
[----:B-1----:R-:W-:Y:S01]  /*b910*/  MOV R23, R221 ;  /* 0x000000dd00177202 */ /* 0x002fe20000000f00 */
[----:B------:R-:W-:Y:S01]  /*b920*/  HFMA2.MMA R221, -RZ, RZ, 0, 5.9604644775390625e-08 ;  /* 0x00000001ffdd7435 */ /* 0x000fe200000001ff */
[----:B0-----:R-:W-:-:S02]  /*b930*/  MOV R212, R20 ;  /* 0x0000001400d47202 */ /* 0x001fc40000000f00 */
[----:B------:R-:W-:Y:S02]  /*b940*/  MOV R217, 0x1f ;  /* 0x0000001f00d97802 */ /* 0x000fe40000000f00 */
[----:B------:R-:W-:Y:S02]  /*b950*/  MOV R218, 0xffffffff ;  /* 0xffffffff00da7802 */ /* 0x000fe40000000f00 */
[----:B------:R-:W-:Y:S02]  /*b960*/  MOV R16, 0xb980 ;  /* 0x0000b98000107802 */ /* 0x000fe40000000f00 */
[----:B------:R-:W-:Y:S05]  /*b970*/  CALL.REL.NOINC `($__internal_150_$__cuda_sm70_shflsync_down) ;  /* 0x00000dc000007944 */ /* 0x000fea0003c00000 */
[----:B-1----:R-:W-:Y:S01]  /*b980*/  MOV R211, R221 ;  /* 0x000000dd00d37202 */ /* 0x002fe20000000f00 */
[----:B------:R-:W-:Y:S01]  /*b990*/  HFMA2.MMA R221, -RZ, RZ, 0, 5.9604644775390625e-08 ;  /* 0x00000001ffdd7435 */ /* 0x000fe200000001ff */
[----:B0-----:R-:W-:Y:S02]  /*b9a0*/  MOV R212, R19 ;  /* 0x0000001300d47202 */ /* 0x001fe40000000f00 */
[----:B------:R-:W-:Y:S02]  /*b9b0*/  MOV R217, 0x1f ;  /* 0x0000001f00d97802 */ /* 0x000fe40000000f00 */
[----:B------:R-:W-:-:S02]  /*b9c0*/  MOV R218, 0xffffffff ;  /* 0xffffffff00da7802 */ /* 0x000fc40000000f00 */
[----:B------:R-:W-:Y:S02]  /*b9d0*/  MOV R16, 0xb9f0 ;  /* 0x0000b9f000107802 */ /* 0x000fe40000000f00 */
[----:B------:R-:W-:Y:S05]  /*b9e0*/  CALL.REL.NOINC `($__internal_150_$__cuda_sm70_shflsync_down) ;  /* 0x00000d5000007944 */ /* 0x000fea0003c00000 */
[----:B-1----:R-:W-:Y:S01]  /*b9f0*/  MOV R16, R221 ;  /* 0x000000dd00107202 */ /* 0x002fe20000000f00 */
[----:B0-----:R-:W-:Y:S05]  /*ba00*/  BRA `(.L_x_6324) ;  /* 0xffffadf000007947 */ /* 0x001fea000383ffff */
.L_x_6293:
[----:B------:R-:W-:Y:S01]  /*ba10*/  HFMA2.MMA R221, -RZ, RZ, 0, 1.1920928955078125e-07 ;  /* 0x00000002ffdd7435 */ /* 0x000fe200000001ff */
[----:B------:R-:W-:Y:S02]  /*ba20*/  MOV R212, R21 ;  /* 0x0000001500d47202 */ /* 0x000fe40000000f00 */
[----:B------:R-:W-:Y:S02]  /*ba30*/  MOV R217, 0x1f ;  /* 0x0000001f00d97802 */ /* 0x000fe40000000f00 */
[----:B------:R-:W-:Y:S02]  /*ba40*/  MOV R218, 0xffffffff ;  /* 0xffffffff00da7802 */ /* 0x000fe40000000f00 */
[----:B----4-:R-:W-:Y:S02]  /*ba50*/  MOV R16, 0xba70 ;  /* 0x0000ba7000107802 */ /* 0x010fe40000000f00 */
[----:B0123--:R-:W-:Y:S05]  /*ba60*/  CALL.REL.NOINC `($__internal_150_$__cuda_sm70_shflsync_down) ;  /* 0x00000cd000007944 */ /* 0x00ffea0003c00000 */
[----:B-1----:R-:W-:Y:S01]  /*ba70*/  MOV R18, R221 ;  /* 0x000000dd00127202 */ /* 0x002fe20000000f00 */
[----:B------:R-:W-:Y:S01]  /*ba80*/  HFMA2.MMA R221, -RZ, RZ, 0, 1.1920928955078125e-07 ;  /* 0x00000002ffdd7435 */ /* 0x000fe200000001ff */
[----:B0-----:R-:W-:-:S02]  /*ba90*/  MOV R212, R22 ;  /* 0x0000001600d47202 */ /* 0x001fc40000000f00 */
[----:B------:R-:W-:Y:S02]  /*baa0*/  MOV R217, 0x1f ;  /* 0x0000001f00d97802 */ /* 0x000fe40000000f00 */
[----:B------:R-:W-:Y:S02]  /*bab0*/  MOV R218, 0xffffffff ;  /* 0xffffffff00da7802 */ /* 0x000fe40000000f00 */
[----:B------:R-:W-:Y:S02]  /*bac0*/  MOV R16, 0xbae0 ;  /* 0x0000bae000107802 */ /* 0x000fe40000000f00 */
[----:B------:R-:W-:Y:S05]  /*bad0*/  CALL.REL.NOINC `($__internal_150_$__cuda_sm70_shflsync_down) ;  /* 0x00000c6000007944 */ /* 0x000fea0003c00000 */
[----:B-1----:R-:W-:Y:S01]  /*bae0*/  MOV R23, R221 ;  /* 0x000000dd00177202 */ /* 0x002fe20000000f00 */
[----:B------:R-:W-:Y:S01]  /*baf0*/  HFMA2.MMA R221, -RZ, RZ, 0, 1.1920928955078125e-07 ;  /* 0x00000002ffdd7435 */ /* 0x000fe200000001ff */
[----:B0-----:R-:W-:Y:S02]  /*bb00*/  MOV R212, R20 ;  /* 0x0000001400d47202 */ /* 0x001fe40000000f00 */
[----:B------:R-:W-:Y:S02]  /*bb10*/  MOV R217, 0x1f ;  /* 0x0000001f00d97802 */ /* 0x000fe40000000f00 */
[----:B------:R-:W-:-:S02]  /*bb20*/  MOV R218, 0xffffffff ;  /* 0xffffffff00da7802 */ /* 0x000fc40000000f00 */
[----:B------:R-:W-:Y:S02]  /*bb30*/  MOV R16, 0xbb50 ;  /* 0x0000bb5000107802 */ /* 0x000fe40000000f00 */
[----:B------:R-:W-:Y:S05]  /*bb40*/  CALL.REL.NOINC `($__internal_150_$__cuda_sm70_shflsync_down) ;  /* 0x00000bf000007944 */ /* 0x000fea0003c00000 */
[----:B-1----:R-:W-:Y:S01]  /*bb50*/  MOV R211, R221 ;  /* 0x000000dd00d37202 */ /* 0x002fe20000000f00 */
[----:B------:R-:W-:Y:S01]  /*bb60*/  HFMA2.MMA R221, -RZ, RZ, 0, 1.1920928955078125e-07 ;  /* 0x00000002ffdd7435 */ /* 0x000fe200000001ff */
[----:B0-----:R-:W-:Y:S02]  /*bb70*/  MOV R212, R19 ;  /* 0x0000001300d47202 */ /* 0x001fe40000000f00 */
[----:B------:R-:W-:Y:S02]  /*bb80*/  MOV R217, 0x1f ;  /* 0x0000001f00d97802 */ /* 0x000fe40000000f00 */
[----:B------:R-:W-:Y:S02]  /*bb90*/  MOV R218, 0xffffffff ;  /* 0xffffffff00da7802 */ /* 0x000fe40000000f00 */
[----:B------:R-:W-:Y:S02]  /*bba0*/  MOV R16, 0xbbc0 ;  /* 0x0000bbc000107802 */ /* 0x000fe40000000f00 */
[----:B------:R-:W-:Y:S05]  /*bbb0*/  CALL.REL.NOINC `($__internal_150_$__cuda_sm70_shflsync_down) ;  /* 0x00000b8000007944 */ /* 0x000fea0003c00000 */
[----:B-1----:R-:W-:Y:S01]  /*bbc0*/  MOV R16, R221 ;  /* 0x000000dd00107202 */ /* 0x002fe20000000f00 */
[----:B0-----:R-:W-:Y:S05]  /*bbd0*/  BRA `(.L_x_6325) ;  /* 0xffffad7000007947 */ /* 0x001fea000383ffff */
.L_x_6296:
[----:B------:R-:W-:Y:S01]  /*bbe0*/  HFMA2.MMA R221, -RZ, RZ, 0, 2.384185791015625e-07 ;  /* 0x00000004ffdd7435 */ /* 0x000fe200000001ff */
[----:B------:R-:W-:-:S02]  /*bbf0*/  MOV R212, R21 ;  /* 0x0000001500d47202 */ /* 0x000fc40000000f00 */
[----:B------:R-:W-:Y:S02]  /*bc00*/  MOV R217, 0x1f ;  /* 0x0000001f00d97802 */ /* 0x000fe40000000f00 */
[----:B------:R-:W-:Y:S02]  /*bc10*/  MOV R218, 0xffffffff ;  /* 0xffffffff00da7802 */ /* 0x000fe40000000f00 */
[----:B----4-:R-:W-:Y:S02]  /*bc20*/  MOV R16, 0xbc40 ;  /* 0x0000bc4000107802 */ /* 0x010fe40000000f00 */
[----:B0123--:R-:W-:Y:S05]  /*bc30*/  CALL.REL.NOINC `($__internal_150_$__cuda_sm70_shflsync_down) ;  /* 0x00000b0000007944 */ /* 0x00ffea0003c00000 */
[----:B-1----:R-:W-:Y:S01]  /*bc40*/  MOV R18, R221 ;  /* 0x000000dd00127202 */ /* 0x002fe20000000f00 */
[----:B0-----:R-:W-:Y:S05]  /*bc50*/  BRA `(.L_x_6326) ;  /* 0xffffae1000007947 */ /* 0x001fea000383ffff */
.L_x_6297:
[----:B------:R-:W-:Y:S01]  /*bc60*/  HFMA2.MMA R221, -RZ, RZ, 0, 2.384185791015625e-07 ;  /* 0x00000004ffdd7435 */ /* 0x000fe200000001ff */
[----:B------:R-:W-:Y:S02]  /*bc70*/  MOV R212, R22 ;  /* 0x0000001600d47202 */ /* 0x000fe40000000f00 */
[----:B------:R-:W-:Y:S02]  /*bc80*/  MOV R217, 0x1f ;  /* 0x0000001f00d97802 */ /* 0x000fe40000000f00 */
[----:B------:R-:W-:-:S02]  /*bc90*/  MOV R218, 0xffffffff ;  /* 0xffffffff00da7802 */ /* 0x000fc40000000f00 */
[----:B----4-:R-:W-:Y:S02]  /*bca0*/  MOV R16, 0xbcc0 ;  /* 0x0000bcc000107802 */ /* 0x010fe40000000f00 */
[----:B0123--:R-:W-:Y:S05]  /*bcb0*/  CALL.REL.NOINC `($__internal_150_$__cuda_sm70_shflsync_down) ;  /* 0x00000a8000007944 */ /* 0x00ffea0003c00000 */
[----:B-1----:R-:W-:Y:S01]  /*bcc0*/  MOV R23, R221 ;  /* 0x000000dd00177202 */ /* 0x002fe20000000f00 */
[----:B------:R-:W-:Y:S01]  /*bcd0*/  HFMA2.MMA R221, -RZ, RZ, 0, 2.384185791015625e-07 ;  /* 0x00000004ffdd7435 */ /* 0x000fe200000001ff */
[----:B0-----:R-:W-:Y:S02]  /*bce0*/  MOV R212, R20 ;  /* 0x0000001400d47202 */ /* 0x001fe40000000f00 */
[----:B------:R-:W-:Y:S02]  /*bcf0*/  MOV R217, 0x1f ;  /* 0x0000001f00d97802 */ /* 0x000fe40000000f00 */
[----:B------:R-:W-:Y:S02]  /*bd00*/  MOV R218, 0xffffffff ;  /* 0xffffffff00da7802 */ /* 0x000fe40000000f00 */
[----:B------:R-:W-:Y:S02]  /*bd10*/  MOV R16, 0xbd30 ;  /* 0x0000bd3000107802 */ /* 0x000fe40000000f00 */
[----:B------:R-:W-:Y:S05]  /*bd20*/  CALL.REL.NOINC `($__internal_150_$__cuda_sm70_shflsync_down) ;  /* 0x00000a1000007944 */ /* 0x000fea0003c00000 */
[----:B-1----:R-:W-:Y:S01]  /*bd30*/  MOV R211, R221 ;  /* 0x000000dd00d37202 */ /* 0x002fe20000000f00 */
[----:B------:R-:W-:Y:S01]  /*bd40*/  HFMA2.MMA R221, -RZ, RZ, 0, 2.384185791015625e-07 ;  /* 0x00000004ffdd7435 */ /* 0x000fe200000001ff */
[----:B0-----:R-:W-:-:S02]  /*bd50*/  MOV R212, R19 ;  /* 0x0000001300d47202 */ /* 0x001fc40000000f00 */
[----:B------:R-:W-:Y:S02]  /*bd60*/  MOV R217, 0x1f ;  /* 0x0000001f00d97802 */ /* 0x000fe40000000f00 */
[----:B------:R-:W-:Y:S02]  /*bd70*/  MOV R218, 0xffffffff ;  /* 0xffffffff00da7802 */ /* 0x000fe40000000f00 */
[----:B------:R-:W-:Y:S02]  /*bd80*/  MOV R16, 0xbda0 ;  /* 0x0000bda000107802 */ /* 0x000fe40000000f00 */
[----:B------:R-:W-:Y:S05]  /*bd90*/  CALL.REL.NOINC `($__internal_150_$__cuda_sm70_shflsync_down) ;  /* 0x000009a000007944 */ /* 0x000fea0003c00000 */
[----:B-1----:R-:W-:Y:S01]  /*bda0*/  MOV R16, R221 ;  /* 0x000000dd00107202 */ /* 0x002fe20000000f00 */
[----:B0-----:R-:W-:Y:S05]  /*bdb0*/  BRA `(.L_x_6327) ;  /* 0xffffacf000007947 */ /* 0x001fea000383ffff */
.L_x_6300:
[----:B------:R-:W-:Y:S01]  /*bdc0*/  HFMA2.MMA R221, -RZ, RZ, 0, 4.76837158203125e-07 ;  /* 0x00000008ffdd7435 */ /* 0x000fe200000001ff */
[----:B------:R-:W-:Y:S02]  /*bdd0*/  MOV R212, R21 ;  /* 0x0000001500d47202 */ /* 0x000fe40000000f00 */
[----:B------:R-:W-:Y:S02]  /*bde0*/  MOV R217, 0x1f ;  /* 0x0000001f00d97802 */ /* 0x000fe40000000f00 */
[----:B------:R-:W-:-:S02]  /*bdf0*/  MOV R218, 0xffffffff ;  /* 0xffffffff00da7802 */ /* 0x000fc40000000f00 */
[----:B----4-:R-:W-:Y:S02]  /*be00*/  MOV R16, 0xbe20 ;  /* 0x0000be2000107802 */ /* 0x010fe40000000f00 */
[----:B0123--:R-:W-:Y:S05]  /*be10*/  CALL.REL.NOINC `($__internal_150_$__cuda_sm70_shflsync_down) ;  /* 0x0000092000007944 */ /* 0x00ffea0003c00000 */
[----:B-1----:R-:W-:Y:S01]  /*be20*/  MOV R18, R221 ;  /* 0x000000dd00127202 */ /* 0x002fe20000000f00 */
[----:B------:R-:W-:Y:S01]  /*be30*/  HFMA2.MMA R221, -RZ, RZ, 0, 4.76837158203125e-07 ;  /* 0x00000008ffdd7435 */ /* 0x000fe200000001ff */
[----:B0-----:R-:W-:Y:S02]  /*be40*/  MOV R212, R22 ;  /* 0x0000001600d47202 */ /* 0x001fe40000000f00 */
[----:B------:R-:W-:Y:S02]  /*be50*/  MOV R217, 0x1f ;  /* 0x0000001f00d97802 */ /* 0x000fe40000000f00 */
[----:B------:R-:W-:Y:S02]  /*be60*/  MOV R218, 0xffffffff ;  /* 0xffffffff00da7802 */ /* 0x000fe40000000f00 */
[----:B------:R-:W-:Y:S02]  /*be70*/  MOV R16, 0xbe90 ;  /* 0x0000be9000107802 */ /* 0x000fe40000000f00 */
[----:B------:R-:W-:Y:S05]  /*be80*/  CALL.REL.NOINC `($__internal_150_$__cuda_sm70_shflsync_down) ;  /* 0x000008b000007944 */ /* 0x000fea0003c00000 */
[----:B-1----:R-:W-:Y:S01]  /*be90*/  MOV R23, R221 ;  /* 0x000000dd00177202 */ /* 0x002fe20000000f00 */
[----:B------:R-:W-:Y:S01]  /*bea0*/  HFMA2.MMA R221, -RZ, RZ, 0, 4.76837158203125e-07 ;  /* 0x00000008ffdd7435 */ /* 0x000fe200000001ff */
[----:B0-----:R-:W-:-:S02]  /*beb0*/  MOV R212, R20 ;  /* 0x0000001400d47202 */ /* 0x001fc40000000f00 */
[----:B------:R-:W-:Y:S02]  /*bec0*/  MOV R217, 0x1f ;  /* 0x0000001f00d97802 */ /* 0x000fe40000000f00 */
[----:B------:R-:W-:Y:S02]  /*bed0*/  MOV R218, 0xffffffff ;  /* 0xffffffff00da7802 */ /* 0x000fe40000000f00 */
[----:B------:R-:W-:Y:S02]  /*bee0*/  MOV R16, 0xbf00 ;  /* 0x0000bf0000107802 */ /* 0x000fe40000000f00 */
[----:B------:R-:W-:Y:S05]  /*bef0*/  CALL.REL.NOINC `($__internal_150_$__cuda_sm70_shflsync_down) ;  /* 0x0000084000007944 */ /* 0x000fea0003c00000 */
[----:B-1----:R-:W-:Y:S01]  /*bf00*/  MOV R211, R221 ;  /* 0x000000dd00d37202 */ /* 0x002fe20000000f00 */
[----:B------:R-:W-:Y:S01]  /*bf10*/  HFMA2.MMA R221, -RZ, RZ, 0, 4.76837158203125e-07 ;  /* 0x00000008ffdd7435 */ /* 0x000fe200000001ff */
[----:B0-----:R-:W-:Y:S02]  /*bf20*/  MOV R212, R19 ;  /* 0x0000001300d47202 */ /* 0x001fe40000000f00 */
[----:B------:R-:W-:Y:S02]  /*bf30*/  MOV R217, 0x1f ;  /* 0x0000001f00d97802 */ /* 0x000fe40000000f00 */
[----:B------:R-:W-:-:S02]  /*bf40*/  MOV R218, 0xffffffff ;  /* 0xffffffff00da7802 */ /* 0x000fc40000000f00 */
[----:B------:R-:W-:Y:S02]  /*bf50*/  MOV R16, 0xbf70 ;  /* 0x0000bf7000107802 */ /* 0x000fe40000000f00 */
[----:B------:R-:W-:Y:S05]  /*bf60*/  CALL.REL.NOINC `($__internal_150_$__cuda_sm70_shflsync_down) ;  /* 0x000007d000007944 */ /* 0x000fea0003c00000 */
[----:B-1----:R-:W-:Y:S01]  /*bf70*/  MOV R16, R221 ;  /* 0x000000dd00107202 */ /* 0x002fe20000000f00 */
[----:B0-----:R-:W-:Y:S05]  /*bf80*/  BRA `(.L_x_6328) ;  /* 0xffffac7000007947 */ /* 0x001fea000383ffff */
.L_x_6303:
[----:B------:R-:W-:Y:S01]  /*bf90*/  HFMA2.MMA R221, -RZ, RZ, 0, 9.5367431640625e-07 ;  /* 0x00000010ffdd7435 */ /* 0x000fe200000001ff */
[----:B------:R-:W-:Y:S02]  /*bfa0*/  MOV R212, R21 ;  /* 0x0000001500d47202 */ /* 0x000fe40000000f00 */
[----:B------:R-:W-:Y:S02]  /*bfb0*/  MOV R217, 0x1f ;  /* 0x0000001f00d97802 */ /* 0x000fe40000000f00 */
[----:B------:R-:W-:Y:S02]  /*bfc0*/  MOV R218, 0xffffffff ;  /* 0xffffffff00da7802 */ /* 0x000fe40000000f00 */
[----:B----4-:R-:W-:Y:S02]  /*bfd0*/  MOV R16, 0xbff0 ;  /* 0x0000bff000107802 */ /* 0x010fe40000000f00 */
[----:B0123--:R-:W-:Y:S05]  /*bfe0*/  CALL.REL.NOINC `($__internal_150_$__cuda_sm70_shflsync_down) ;  /* 0x0000075000007944 */ /* 0x00ffea0003c00000 */
[----:B-1----:R-:W-:Y:S01]  /*bff0*/  MOV R18, R221 ;  /* 0x000000dd00127202 */ /* 0x002fe20000000f00 */
[----:B0-----:R-:W-:Y:S05]  /*c000*/  BRA `(.L_x_6329) ;  /* 0xffffad1000007947 */ /* 0x001fea000383ffff */
.L_x_6304:
[----:B------:R-:W-:Y:S01]  /*c010*/  HFMA2.MMA R221, -RZ, RZ, 0, 9.5367431640625e-07 ;  /* 0x00000010ffdd7435 */ /* 0x000fe200000001ff */
[----:B------:R-:W-:-:S02]  /*c020*/  MOV R212, R22 ;  /* 0x0000001600d47202 */ /* 0x000fc40000000f00 */
[----:B------:R-:W-:Y:S02]  /*c030*/  MOV R217, 0x1f ;  /* 0x0000001f00d97802 */ /* 0x000fe40000000f00 */
[----:B------:R-:W-:Y:S02]  /*c040*/  MOV R218, 0xffffffff ;  /* 0xffffffff00da7802 */ /* 0x000fe40000000f00 */
[----:B----4-:R-:W-:Y:S02]  /*c050*/  MOV R16, 0xc070 ;  /* 0x0000c07000107802 */ /* 0x010fe40000000f00 */
[----:B0123--:R-:W-:Y:S05]  /*c060*/  CALL.REL.NOINC `($__internal_150_$__cuda_sm70_shflsync_down) ;  /* 0x000006d000007944 */ /* 0x00ffea0003c00000 */
[----:B-1----:R-:W-:Y:S01]  /*c070*/  MOV R23, R221 ;  /* 0x000000dd00177202 */ /* 0x002fe20000000f00 */
[----:B------:R-:W-:Y:S01]  /*c080*/  HFMA2.MMA R221, -RZ, RZ, 0, 9.5367431640625e-07 ;  /* 0x00000010ffdd7435 */ /* 0x000fe200000001ff */
[----:B0-----:R-:W-:Y:S02]  /*c090*/  MOV R212, R20 ;  /* 0x0000001400d47202 */ /* 0x001fe40000000f00 */
[----:B------:R-:W-:Y:S02]  /*c0a0*/  MOV R217, 0x1f ;  /* 0x0000001f00d97802 */ /* 0x000fe40000000f00 */
[----:B------:R-:W-:-:S02]  /*c0b0*/  MOV R218, 0xffffffff ;  /* 0xffffffff00da7802 */ /* 0x000fc40000000f00 */
[----:B------:R-:W-:Y:S02]  /*c0c0*/  MOV R16, 0xc0e0 ;  /* 0x0000c0e000107802 */ /* 0x000fe40000000f00 */
[----:B------:R-:W-:Y:S05]  /*c0d0*/  CALL.REL.NOINC `($__internal_150_$__cuda_sm70_shflsync_down) ;  /* 0x0000066000007944 */ /* 0x000fea0003c00000 */
[----:B-1----:R-:W-:Y:S01]  /*c0e0*/  MOV R211, R221 ;  /* 0x000000dd00d37202 */ /* 0x002fe20000000f00 */
[----:B------:R-:W-:Y:S01]  /*c0f0*/  HFMA2.MMA R221, -RZ, RZ, 0, 9.5367431640625e-07 ;  /* 0x00000010ffdd7435 */ /* 0x000fe200000001ff */
[----:B0-----:R-:W-:Y:S02]  /*c100*/  MOV R212, R19 ;  /* 0x0000001300d47202 */ /* 0x001fe40000000f00 */
[----:B------:R-:W-:Y:S02]  /*c110*/  MOV R217, 0x1f ;  /* 0x0000001f00d97802 */ /* 0x000fe40000000f00 */
[----:B------:R-:W-:Y:S02]  /*c120*/  MOV R218, 0xffffffff ;  /* 0xffffffff00da7802 */ /* 0x000fe40000000f00 */
[----:B------:R-:W-:Y:S02]  /*c130*/  MOV R16, 0xc150 ;  /* 0x0000c15000107802 */ /* 0x000fe40000000f00 */
[----:B------:R-:W-:Y:S05]  /*c140*/  CALL.REL.NOINC `($__internal_150_$__cuda_sm70_shflsync_down) ;  /* 0x000005f000007944 */ /* 0x000fea0003c00000 */
[----:B-1----:R-:W-:Y:S01]  /*c150*/  MOV R16, R221 ;  /* 0x000000dd00107202 */ /* 0x002fe20000000f00 */
[----:B0-----:R-:W-:Y:S05]  /*c160*/  BRA `(.L_x_6330) ;  /* 0xffffabf000007947 */ /* 0x001fea000383ffff */
.L_x_6307:
[----:B0-----:R-:W-:Y:S01]  /*c170*/  HFMA2.MMA R211, -RZ, RZ, 0, 0 ;  /* 0x00000000ffd37435 */ /* 0x001fe200000001ff */
[----:B-1----:R-:W-:-:S02]  /*c180*/  MOV R18, R21 ;  /* 0x0000001500127202 */ /* 0x002fc40000000f00 */
[----:B------:R-:W-:Y:S02]  /*c190*/  MOV R212, 0x1f ;  /* 0x0000001f00d47802 */ /* 0x000fe40000000f00 */
[----:B---3--:R-:W-:Y:S02]  /*c1a0*/  MOV R23, 0xffffffff ;  /* 0xffffffff00177802 */ /* 0x008fe40000000f00 */
[----:B----4-:R-:W-:Y:S02]  /*c1b0*/  MOV R16, 0xc1d0 ;  /* 0x0000c1d000107802 */ /* 0x010fe40000000f00 */
[----:B--2---:R-:W-:Y:S05]  /*c1c0*/  CALL.REL.NOINC `($__internal_151_$__cuda_sm70_shflsync_idx_p) ;  /* 0x000005b000007944 */ /* 0x004fea0003c00000 */
[----:B0-----:R-:W-:Y:S01]  /*c1d0*/  HFMA2.MMA R211, -RZ, RZ, 0, 0 ;  /* 0x00000000ffd37435 */ /* 0x001fe200000001ff */
[----:B-1----:R-:W-:Y:S02]  /*c1e0*/  MOV R213, R23 ;  /* 0x0000001700d57202 */ /* 0x002fe40000000f00 */
[----:B------:R-:W-:Y:S02]  /*c1f0*/  MOV R18, R22 ;  /* 0x0000001600127202 */ /* 0x000fe40000000f00 */
[----:B------:R-:W-:Y:S02]  /*c200*/  MOV R212, 0x1f ;  /* 0x0000001f00d47802 */ /* 0x000fe40000000f00 */
[----:B------:R-:W-:-:S02]  /*c210*/  MOV R23, 0xffffffff ;  /* 0xffffffff00177802 */ /* 0x000fc40000000f00 */
[----:B------:R-:W-:Y:S02]  /*c220*/  MOV R16, 0xc240 ;  /* 0x0000c24000107802 */ /* 0x000fe40000000f00 */
[----:B------:R-:W-:Y:S05]  /*c230*/  CALL.REL.NOINC `($__internal_151_$__cuda_sm70_shflsync_idx_p) ;  /* 0x0000054000007944 */ /* 0x000fea0003c00000 */
[----:B0-----:R-:W-:Y:S01]  /*c240*/  HFMA2.MMA R211, -RZ, RZ, 0, 0 ;  /* 0x00000000ffd37435 */ /* 0x001fe200000001ff */
[----:B-1----:R-:W-:Y:S02]  /*c250*/  MOV R219, R23 ;  /* 0x0000001700db7202 */ /* 0x002fe40000000f00 */
[----:B------:R-:W-:Y:S02]  /*c260*/  MOV R18, R20 ;  /* 0x0000001400127202 */ /* 0x000fe40000000f00 */
[----:B------:R-:W-:Y:S02]  /*c270*/  MOV R212, 0x1f ;  /* 0x0000001f00d47802 */ /* 0x000fe40000000f00 */
[----:B------:R-:W-:Y:S02]  /*c280*/  MOV R23, 0xffffffff ;  /* 0xffffffff00177802 */ /* 0x000fe40000000f00 */
[----:B------:R-:W-:Y:S02]  /*c290*/  MOV R16, 0xc2b0 ;  /* 0x0000c2b000107802 */ /* 0x000fe40000000f00 */
        /* <DEDUP_REMOVED lines=8> */
[----:B------:R-:W-:Y:S01]  /*c320*/  HFMA2.MMA R221, -RZ, RZ, 0, 5.9604644775390625e-08 ;  /* 0x00000001ffdd7435 */ /* 0x000fe200000001ff */
[----:B-1----:R-:W-:Y:S02]  /*c330*/  MOV R214, R23 ;  /* 0x0000001700d67202 */ /* 0x002fe40000000f00 */
[----:B0-----:R-:W-:Y:S02]  /*c340*/  MOV R212, R21 ;  /* 0x0000001500d47202 */ /* 0x001fe40000000f00 */
[----:B------:R-:W-:-:S02]  /*c350*/  MOV R217, 0x1f ;  /* 0x0000001f00d97802 */ /* 0x000fc40000000f00 */
[----:B------:R-:W-:Y:S02]  /*c360*/  MOV R218, 0xffffffff ;  /* 0xffffffff00da7802 */ /* 0x000fe40000000f00 */
[----:B------:R-:W-:Y:S02]  /*c370*/  MOV R16, 0xc390 ;  /* 0x0000c39000107802 */ /* 0x000fe40000000f00 */
[----:B------:R-:W-:Y:S05]  /*c380*/  CALL.REL.NOINC `($__internal_150_$__cuda_sm70_shflsync_down) ;  /* 0x000003b000007944 */ /* 0x000fea0003c00000 */
[----:B-1----:R-:W-:Y:S01]  /*c390*/  MOV R21, R221 ;  /* 0x000000dd00157202 */ /* 0x002fe20000000f00 */
[----:B------:R-:W-:Y:S01]  /*c3a0*/  HFMA2.MMA R221, -RZ, RZ, 0, 5.9604644775390625e-08 ;  /* 0x00000001ffdd7435 */ /* 0x000fe200000001ff */
[----:B0-----:R-:W-:Y:S02]  /*c3b0*/  MOV R212, R22 ;  /* 0x0000001600d47202 */ /* 0x001fe40000000f00 */
[----:B------:R-:W-:Y:S02]  /*c3c0*/  MOV R217, 0x1f ;  /* 0x0000001f00d97802 */ /* 0x000fe40000000f00 */
[----:B------:R-:W-:Y:S02]  /*c3d0*/  MOV R218, 0xffffffff ;  /* 0xffffffff00da7802 */ /* 0x000fe40000000f00 */
[----:B------:R-:W-:-:S02]  /*c3e0*/  MOV R16, 0xc400 ;  /* 0x0000c40000107802 */ /* 0x000fc40000000f00 */
[----:B------:R-:W-:Y:S05]  /*c3f0*/  CALL.REL.NOINC `($__internal_150_$__cuda_sm70_shflsync_down) ;  /* 0x0000034000007944 */ /* 0x000fea0003c00000 */
        /* <DEDUP_REMOVED lines=14> */
[C---:B0-----:R-:W-:Y:S01]  /*c4e0*/  FMUL.FTZ R217, R12.reuse, R213 ;  /* 0x000000d50cd97220 */ /* 0x041fe20000410000 */
[----:B------:R-:W-:Y:S01]  /*c4f0*/  MOV R18, R12 ;  /* 0x0000000c00127202 */ /* 0x000fe20000000f00 */
[-C--:B------:R-:W-:Y:S01]  /*c500*/  FMUL.FTZ R218, R12, R219.reuse ;  /* 0x000000db0cda7220 */ /* 0x080fe20000410000 */
[----:B------:R-:W-:Y:S01]  /*c510*/  HFMA2.MMA R211, -RZ, RZ, 0, 0 ;  /* 0x00000000ffd37435 */ /* 0x000fe200000001ff */
[----:B------:R-:W-:Y:S01]  /*c520*/  FMUL.FTZ R220, R15, R219 ;  /* 0x000000db0fdc7220 */ /* 0x000fe20000410000 */
[----:B------:R-:W-:Y:S01]  /*c530*/  MOV R223, R21 ;  /* 0x0000001500df7202 */ /* 0x000fe20000000f00 */
[CC--:B------:R-:W-:Y:S01]  /*c540*/  FMUL.FTZ R12, R14.reuse, R219.reuse ;  /* 0x000000db0e0c7220 */ /* 0x0c0fe20000410000 */
[----:B------:R-:W-:Y:S01]  /*c550*/  MOV R224, R22 ;  /* 0x0000001600e07202 */ /* 0x000fe20000000f00 */
[----:B------:R-:W-:Y:S01]  /*c560*/  FMUL.FTZ R222, R13, R219 ;  /* 0x000000db0dde7220 */ /* 0x000fe20000410000 */
[----:B------:R-:W-:Y:S01]  /*c570*/  MOV R212, 0x1f ;  /* 0x0000001f00d47802 */ /* 0x000fe20000000f00 */
[-C--:B------:R-:W-:Y:S01]  /*c580*/  FFMA.FTZ R220, R14, R213.reuse, -R220 ;  /* 0x000000d50edc7223 */ /* 0x080fe200000108dc */
[----:B------:R-:W-:Y:S01]  /*c590*/  MOV R23, 0xffffffff ;  /* 0xffffffff00177802 */ /* 0x000fe20000000f00 */
[----:B------:R-:W-:Y:S01]  /*c5a0*/  FFMA.FTZ R219, R15, R213, R12 ;  /* 0x000000d50fdb7223 */ /* 0x000fe2000001000c */
[----:B------:R-:W-:-:S02]  /*c5b0*/  MOV R16, 0xc5d0 ;  /* 0x0000c5d000107802 */ /* 0x000fc40000000f00 */
[----:B-1----:R-:W-:Y:S05]  /*c5c0*/  CALL.REL.NOINC `($__internal_151_$__cuda_sm70_shflsync_idx_p) ;  /* 0x000001b000007944 */ /* 0x002fea0003c00000 */
[----:B0-----:R-:W-:Y:S01]  /*c5d0*/  HFMA2.MMA R211, -RZ, RZ, 0, 0 ;  /* 0x00000000ffd37435 */ /* 0x001fe200000001ff */
[----:B-1----:R-:W-:-:S02]  /*c5e0*/  MOV R225, R23 ;  /* 0x0000001700e17202 */ /* 0x002fc40000000f00 */
[----:B------:R-:W-:Y:S02]  /*c5f0*/  MOV R18, R13 ;  /* 0x0000000d00127202 */ /* 0x000fe40000000f00 */
[----:B------:R-:W-:Y:S02]  /*c600*/  MOV R212, 0x1f ;  /* 0x0000001f00d47802 */ /* 0x000fe40000000f00 */
[----:B------:R-:W-:Y:S02]  /*c610*/  MOV R23, 0xffffffff ;  /* 0xffffffff00177802 */ /* 0x000fe40000000f00 */
[----:B------:R-:W-:Y:S02]  /*c620*/  MOV R16, 0xc640 ;  /* 0x0000c64000107802 */ /* 0x000fe40000000f00 */
[----:B------:R-:W-:Y:S05]  /*c630*/  CALL.REL.NOINC `($__internal_151_$__cuda_sm70_shflsync_idx_p) ;  /* 0x0000014000007944 */ /* 0x000fea0003c00000 */
        /* <DEDUP_REMOVED lines=14> */
[----:B01----:R-:W-:Y:S01]  /*c720*/  MOV R211, R23 ;  /* 0x0000001700d37202 */ /* 0x003fe20000000f00 */
[----:B------:R-:W-:Y:S05]  /*c730*/  BRA `(.L_x_6331) ;  /* 0xffffa84000007947 */ /* 0x000fea000383ffff */
        .weak           $__internal_150_$__cuda_sm70_shflsync_down
        .type           $__internal_150_$__cuda_sm70_shflsync_down,@function
        .size           $__internal_150_$__cuda_sm70_shflsync_down,($__internal_151_$__cuda_sm70_shflsync_idx_p - $__internal_150_$__cuda_sm70_shflsync_down)
$__internal_150_$__cuda_sm70_shflsync_down:
[----:B------:R-:W-:Y:S01]  /*c740*/  HFMA2.MMA R17, -RZ, RZ, 0, 0 ;  /* 0x00000000ff117435 */ /* 0x000fe200000001ff */
[----:B------:R-:W-:Y:S04]  /*c750*/  WARPSYNC R218 ;  /* 0x000000da00007348 */ /* 0x000fe80003800000 */
[----:B------:R0:W1:Y:S01]  /*c760*/  SHFL.DOWN PT, R221, R212, R221, R217 ;  /* 0x080000ddd4dd7389 */ /* 0x00006200000e00d9 */
[----:B------:R-:W-:Y:S05]  /*c770*/  RET.REL.NODEC R16 `(_Z25selective_scan_bwd_kernelI32Selective_Scan_bwd_kernel_traitsILi64ELi16ELb1ELb0ELb0ELb1ELb0EN3c108BFloat16ENS1_7complexIfEEEEv12SSMParamsBwd) ;  /* 0xffff388010007950 */ /* 0x000fea0003c3ffff */
        .weak           $__internal_151_$__cuda_sm70_shflsync_idx_p
        .type           $__internal_151_$__cuda_sm70_shflsync_idx_p,@function
        .size           $__internal_151_$__cuda_sm70_shflsync_idx_p,($__internal_152_$__cuda_sm70_shflsync_up - $__internal_151_$__cuda_sm70_shflsync_idx_p)
$__internal_151_$__cuda_sm70_shflsync_idx_p:
[----:B------:R-:W-:Y:S01]  /*c780*/  MOV R17, 0x0 ;  /* 0x0000000000117802 */ /* 0x000fe20000000f00 */
[----:B------:R-:W-:Y:S04]  /*c790*/  WARPSYNC R23 ;  /* 0x0000001700007348 */ /* 0x000fe80003800000 */
[----:B------:R0:W1:Y:S01]  /*c7a0*/  SHFL.IDX PT, R23, R18, R211, R212 ;  /* 0x000000d312177389 */ /* 0x00006200000e00d4 */
[----:B------:R-:W-:Y:S05]  /*c7b0*/  RET.REL.NODEC R16 `(_Z25selective_scan_bwd_kernelI32Selective_Scan_bwd_kernel_traitsILi64ELi16ELb1ELb0ELb0ELb1ELb0EN3c108BFloat16ENS1_7complexIfEEEEv12SSMParamsBwd) ;  /* 0xffff384010007950 */ /* 0x000fea0003c3ffff */
        .weak           $__internal_152_$__cuda_sm70_shflsync_up
        .type           $__internal_152_$__cuda_sm70_shflsync_up,@function
        .size           $__internal_152_$__cuda_sm70_shflsync_up,(.L_x_14584 - $__internal_152_$__cuda_sm70_shflsync_up)
$__internal_152_$__cuda_sm70_shflsync_up:
[----:B------:R-:W-:Y:S01]  /*c7c0*/  HFMA2.MMA R17, -RZ, RZ, 0, 0 ;  /* 0x00000000ff117435 */ /* 0x000fe200000001ff */
[----:B------:R-:W-:Y:S04]  /*c7d0*/  WARPSYNC R188 ;  /* 0x000000bc00007348 */ /* 0x000fe80003800000 */
[----:B------:R0:W1:Y:S01]  /*c7e0*/  SHFL.UP PT, R19, R19, R186, R187 ;  /* 0x040000ba13137389 */ /* 0x00006200000e00bb */
[----:B------:R-:W-:Y:S05]  /*c7f0*/  RET.REL.NODEC R16 `(_Z25selective_scan_bwd_kernelI32Selective_Scan_bwd_kernel_traitsILi64ELi16ELb1ELb0ELb0ELb1ELb0EN3c108BFloat16ENS1_7complexIfEEEEv12SSMParamsBwd) ;  /* 0xffff380010007950 */ /* 0x000fea0003c3ffff */
.L_x_6332:
        /* <DEDUP_REMOVED lines=16> */
.L_x_14584:


//--------------------- .text._Z25selective_scan_bwd_kernelI32Selective_Scan_bwd_kernel_traitsILi64ELi16ELb1ELb0ELb0ELb1ELb1EN3c108BFloat16ENS1_7complexIfEEEEv12SSMParamsBwd --------------------------
	.section	.text._Z25selective_scan_bwd_kernelI32Selective_Scan_bwd_kernel_traitsILi64ELi16ELb1ELb0ELb0ELb1ELb1EN3c108BFloat16ENS1_7complexIfEEEEv12SSMParamsBwd,"ax",@progbits
	.sectioninfo	@"SHI_REGISTERS=231"
	.align	128
        .global         _Z25selective_scan_bwd_kernelI32Selective_Scan_bwd_kernel_traitsILi64ELi16ELb1ELb0ELb0ELb1ELb1EN3c108BFloat16ENS1_7complexIfEEEEv12SSMParamsBwd
        .type           _Z25selective_scan_bwd_kernelI32Selective_Scan_bwd_kernel_traitsILi64ELi16ELb1ELb0ELb0ELb1ELb1EN3c108BFloat16ENS1_7complexIfEEEEv12SSMParamsBwd,@function
        .size           _Z25selective_scan_bwd_kernelI32Selective_Scan_bwd_kernel_traitsILi64ELi16ELb1ELb0ELb0ELb1ELb1EN3c108BFloat16ENS1_7complexIfEEEEv12SSMParamsBwd,(.L_x_14587 - _Z25selective_scan_bwd_kernelI32Selective_Scan_bwd_kernel_traitsILi64ELi16ELb1ELb0ELb0ELb1ELb1EN3c108BFloat16ENS1_7complexIfEEEEv12SSMParamsBwd)
        .other          _Z25selective_scan_bwd_kernelI32Selective_Scan_bwd_kernel_traitsILi64ELi16ELb1ELb0ELb0ELb1ELb1EN3c108BFloat16ENS1_7complexIfEEEEv12SSMParamsBwd,@"STO_CUDA_ENTRY STV_DEFAULT"
_Z25selective_scan_bwd_kernelI32Selective_Scan_bwd_kernel_traitsILi64ELi16ELb1ELb0ELb0ELb1ELb1EN3c108BFloat16ENS1_7complexIfEEEEv12SSMParamsBwd:
.text._Z25selective_scan_bwd_kernelI32Selective_Scan_bwd_kernel_traitsILi64ELi16ELb1ELb0ELb0ELb1ELb1EN3c108BFloat16ENS1_7complexIfEEEEv12SSMParamsBwd:
        /* <DEDUP_REMOVED lines=86> */
.L_x_6405:
        /* <DEDUP_REMOVED lines=22> */
[----:B------:R-:W0:Y:S04]  /*06c0*/  LDS.128 R32, [R85.X16] ;  /* 0x0000000055207984 */ /* 0x000e28000000cc00 */
[----:B------:R1:W2:Y:S04]  /*06d0*/  LDS.128 R12, [R85.X16+0x10] ;  /* 0x00001000550c7984 */ /* 0x0002a8000000cc00 */
[----:B------:R-:W-:Y:S06]  /*06e0*/  BAR.SYNC.DEFER_BLOCKING 0x0 ;  /* 0x0000000000007b1d */ /* 0x000fec0000010000 */
[----:B------:R-:W3:Y:S04]  /*06f0*/  LDG.E.128 R48, [R18.64] ;  /* 0x0000000412307981 */ /* 0x000ee8000c1e1d00 */
[----:B------:R-:W4:Y:S01]  /*0700*/  LDG.E.128 R52, [R18.64+0x200] ;  /* 0x0002000412347981 */ /* 0x000f22000c1e1d00 */
[----:B------:R-:W-:Y:S01]  /*0710*/  LEA R30, R93, 0xfffffc00, 0xa ;  /* 0xfffffc005d1e7811 */ /* 0x000fe200078e50ff */
[----:B------:R-:W-:Y:S01]  /*0720*/  IMAD R0, R103, c[0x0][0x1f0], RZ ;  /* 0x00007c0067007a24 */ /* 0x000fe200078e02ff */
[----:B------:R-:W-:Y:S01]  /*0730*/  BSSY B0, `(.L_x_6334) ;  /* 0x0000047000007945 */ /* 0x000fe20003800000 */
[----:B0-----:R-:W-:-:S02]  /*0740*/  PRMT R116, RZ, 0x5410, R32 ;  /* 0x00005410ff747816 */ /* 0x001fc40000000020 */
[----:B------:R-:W-:Y:S01]  /*0750*/  SHF.R.S32.HI R31, RZ, 0x1f, R30 ;  /* 0x0000001fff1f7819 */ /* 0x000fe2000001141e */
[C---:B------:R-:W-:Y:S01]  /*0760*/  IMAD R21, R105.reuse, c[0x0][0x1f4], R0 ;  /* 0x00007d0069157a24 */ /* 0x040fe200078e0200 */
[----:B------:R-:W-:Y:S01]  /*0770*/  PRMT R108, RZ, 0x5410, R34 ;  /* 0x00005410ff6c7816 */ /* 0x000fe20000000022 */
[----:B-----5:R-:W-:Y:S01]  /*0780*/  FADD.FTZ R116, R116, R107 ;  /* 0x0000006b74747221 */ /* 0x020fe20000010000 */
[----:B------:R-:W-:Y:S01]  /*0790*/  PRMT R32, RZ, 0x7610, R32 ;  /* 0x00007610ff207816 */ /* 0x000fe20000000020 */
[----:B------:R-:W-:Y:S01]  /*07a0*/  IMAD.WIDE.U32 R16, R105, c[0x0][0x1f0], R30 ;  /* 0x00007c0069107a25 */ /* 0x000fe200078e001e */
[----:B------:R-:W-:Y:S02]  /*07b0*/  PRMT R112, RZ, 0x5410, R33 ;  /* 0x00005410ff707816 */ /* 0x000fe40000000021 */
[----:B------:R-:W-:Y:S01]  /*07c0*/  FSETP.GTU.FTZ.AND P2, PT, R116, 20, PT ;  /* 0x41a000007400780b */ /* 0x000fe20003f5c000 */
[----:B------:R-:W-:Y:S01]  /*07d0*/  FADD.FTZ R114, R32, R107 ;  /* 0x0000006b20727221 */ /* 0x000fe20000010000 */
[----:B------:R-:W-:Y:S01]  /*07e0*/  IADD3 R17, R17, R21, RZ ;  /* 0x0000001511117210 */ /* 0x000fe20007ffe0ff */
[----:B------:R-:W-:Y:S01]  /*07f0*/  IMAD R21, R111, c[0x0][0x1f8], RZ ;  /* 0x00007e006f157a24 */ /* 0x000fe200078e02ff */
[----:B------:R-:W-:Y:S01]  /*0800*/  PRMT R110, RZ, 0x7610, R33 ;  /* 0x00007610ff6e7816 */ /* 0x000fe20000000021 */
[----:B------:R-:W-:Y:S01]  /*0810*/  FADD.FTZ R112, R112, R107 ;  /* 0x0000006b70707221 */ /* 0x000fe20000010000 */
[----:B------:R-:W-:Y:S01]  /*0820*/  PRMT R34, RZ, 0x7610, R34 ;  /* 0x00007610ff227816 */ /* 0x000fe20000000022 */
[----:B------:R-:W-:Y:S01]  /*0830*/  IMAD.WIDE.U32 R22, R126, c[0x0][0x1f8], R16 ;  /* 0x00007e007e167a25 */ /* 0x000fe200078e0010 */
[----:B------:R-:W-:-:S02]  /*0840*/  PRMT R104, RZ, 0x5410, R35 ;  /* 0x00005410ff687816 */ /* 0x000fc40000000023 */
[----:B------:R-:W-:Y:S01]  /*0850*/  PRMT R102, RZ, 0x7610, R35 ;  /* 0x00007610ff667816 */ /* 0x000fe20000000023 */
[----:B------:R-:W-:Y:S01]  /*0860*/  IMAD R21, R126, c[0x0][0x1fc], R21 ;  /* 0x00007f007e157a24 */ /* 0x000fe200078e0215 */
[----:B------:R-:W-:Y:S01]  /*0870*/  LEA R20, P0, R22, c[0x0][0x268], 0x1 ;  /* 0x00009a0016147a11 */ /* 0x000fe200078008ff */
[--C-:B------:R-:W-:Y:S01]  /*0880*/  FADD.FTZ R110, R110, R107.reuse ;  /* 0x0000006b6e6e7221 */ /* 0x100fe20000010000 */
[----:B------:R-:W-:Y:S01]  /*0890*/  FSETP.GTU.FTZ.AND P3, PT, R114, 20, PT ;  /* 0x41a000007200780b */ /* 0x000fe20003f7c000 */
[--C-:B------:R-:W-:Y:S01]  /*08a0*/  FADD.FTZ R108, R108, R107.reuse ;  /* 0x0000006b6c6c7221 */ /* 0x100fe20000010000 */
[----:B------:R-:W-:Y:S01]  /*08b0*/  IADD3 R21, R23, R21, RZ ;  /* 0x0000001517157210 */ /* 0x000fe20007ffe0ff */
[--C-:B------:R-:W-:Y:S01]  /*08c0*/  FADD.FTZ R106, R34, R107.reuse ;  /* 0x0000006b226a7221 */ /* 0x100fe20000010000 */
[----:B------:R-:W-:Y:S01]  /*08d0*/  FSETP.GTU.FTZ.AND P4, PT, R112, 20, PT ;  /* 0x41a000007000780b */ /* 0x000fe20003f9c000 */
[----:B------:R-:W-:Y:S01]  /*08e0*/  FADD.FTZ R104, R104, R107 ;  /* 0x0000006b68687221 */ /* 0x000fe20000010000 */
[----:B------:R-:W-:Y:S01]  /*08f0*/  LEA.HI.X R21, R22, c[0x0][0x26c], R21, 0x1, P0 ;  /* 0x00009b0016157a11 */ /* 0x000fe200000f0c15 */
[----:B------:R-:W-:Y:S01]  /*0900*/  FADD.FTZ R102, R102, R107 ;  /* 0x0000006b66667221 */ /* 0x000fe20000010000 */
[----:B------:R-:W-:-:S02]  /*0910*/  FSETP.GTU.FTZ.AND P5, PT, R110, 20, PT ;  /* 0x41a000006e00780b */ /* 0x000fc40003fbc000 */
[----:B------:R-:W-:Y:S02]  /*0920*/  FSETP.GTU.FTZ.AND P6, PT, R108, 20, PT ;  /* 0x41a000006c00780b */ /* 0x000fe40003fdc000 */
[----:B------:R-:W-:Y:S02]  /*0930*/  FSETP.GTU.FTZ.AND P0, PT, R106, 20, PT ;  /* 0x41a000006a00780b */ /* 0x000fe40003f1c000 */
[----:B------:R-:W-:Y:S01]  /*0940*/  FSETP.GTU.FTZ.AND P1, PT, R104, 20, PT ;  /* 0x41a000006800780b */ /* 0x000fe20003f3c000 */
[----:B---3--:R1:W-:Y:S04]  /*0950*/  STS.128 [R87.X16], R48 ;  /* 0x0000003057007388 */ /* 0x0083e8000000cc00 */
[----:B----4-:R1:W-:Y:S01]  /*0960*/  STS.128 [R87.X16+0x200], R52 ;  /* 0x0002003457007388 */ /* 0x0103e2000000cc00 */
[----:B------:R-:W-:-:S06]  /*0970*/  NOP ;  /* 0x0000000000007918 */ /* 0x000fcc0000000000 */
[----:B------:R1:W0:Y:S04]  /*0980*/  LDS.128 R36, [R85.X16] ;  /* 0x0000000055247984 */ /* 0x000228000000cc00 */
[----:B------:R1:W3:Y:S01]  /*0990*/  LDS.128 R16, [R85.X16+0x10] ;  /* 0x0000100055107984 */ /* 0x0002e2000000cc00 */
[----:B------:R-:W-:Y:S05]  /*09a0*/  @P2 BRA `(.L_x_6335) ;  /* 0x000001f000002947 */ /* 0x000fea0003800000 */
[----:B--2---:R-:W-:Y:S01]  /*09b0*/  FMUL.FTZ R116, R116, 1.4426950216293334961 ;  /* 0x3fb8aa3b74747820 */ /* 0x004fe20000410000 */
[----:B------:R-:W-:Y:S01]  /*09c0*/  HFMA2.MMA R32, -RZ, RZ, 1.625, 0 ;  /* 0x3e800000ff207435 */ /* 0x000fe200000001ff */
[----:B------:R-:W-:Y:S02]  /*09d0*/  MOV R33, 0x3d39bf78 ;  /* 0x3d39bf7800217802 */ /* 0x000fe40000000f00 */
        /* <DEDUP_REMOVED lines=28> */
.L_x_6335:
[----:B--2---:R-:W-:Y:S05]  /*0ba0*/  BSYNC B0 ;  /* 0x0000000000007941 */ /* 0x004fea0003800000 */
.L_x_6334:
        /* <DEDUP_REMOVED lines=36> */
.L_x_6337:
[----:B------:R-:W-:Y:S05]  /*0df0*/  BSYNC B0 ;  /* 0x0000000000007941 */ /* 0x000fea0003800000 */
.L_x_6336:
        /* <DEDUP_REMOVED lines=36> */
.L_x_6339:
[----:B------:R-:W-:Y:S05]  /*1040*/  BSYNC B0 ;  /* 0x0000000000007941 */ /* 0x000fea0003800000 */
.L_x_6338:
        /* <DEDUP_REMOVED lines=36> */
.L_x_6341:
[----:B------:R-:W-:Y:S05]  /*1290*/  BSYNC B0 ;  /* 0x0000000000007941 */ /* 0x000fea0003800000 */
.L_x_6340:
        /* <DEDUP_REMOVED lines=36> */
.L_x_6343:
[----:B------:R-:W-:Y:S05]  /*14e0*/  BSYNC B0 ;  /* 0x0000000000007941 */ /* 0x000fea0003800000 */
.L_x_6342:
        /* <DEDUP_REMOVED lines=36> */
.L_x_6345:
[----:B------:R-:W-:Y:S05]  /*1730*/  BSYNC B0 ;  /* 0x0000000000007941 */ /* 0x000fea0003800000 */
.L_x_6344:
        /* <DEDUP_REMOVED lines=36> */
.L_x_6347:
[----:B------:R-:W-:Y:S05]  /*1980*/  BSYNC B0 ;  /* 0x0000000000007941 */ /* 0x000fea0003800000 */
.L_x_6346:
        /* <DEDUP_REMOVED lines=36> */
.L_x_6349:
[----:B------:R-:W-:Y:S05]  /*1bd0*/  BSYNC B0 ;  /* 0x0000000000007941 */ /* 0x000fea0003800000 */
.L_x_6348:
        /* <DEDUP_REMOVED lines=36> */
.L_x_6351:
[----:B------:R-:W-:Y:S05]  /*1e20*/  BSYNC B0 ;  /* 0x0000000000007941 */ /* 0x000fea0003800000 */
.L_x_6350:
[----:B------:R-:W-:Y:S01]  /*1e30*/  BSSY B0, `(.L_x_6352) ;  /* 0x0000023000007945 */ /* 0x000fe20003800000 */
[----:B------:R-:W-:Y:S01]  /*1e40*/  FSETP.GTU.FTZ.AND P3, PT, R86, 20, PT ;  /* 0x41a000005600780b */ /* 0x000fe20003f7c000 */
[----:B------:R-:W-:Y:S01]  /*1e50*/  IMAD.WIDE R20, R41, 0x10, R20 ;  /* 0x0000001029147825 */ /* 0x000fe200078e0214 */
[----:B------:R-:W-:Y:S06]  /*1e60*/  @P4 BRA `(.L_x_6353) ;  /* 0x000001f000004947 */ /* 0x000fec0003800000 */
        /* <DEDUP_REMOVED lines=31> */
.L_x_6353:
[----:B------:R-:W-:Y:S05]  /*2060*/  BSYNC B0 ;  /* 0x0000000000007941 */ /* 0x000fea0003800000 */
.L_x_6352:
[----:B------:R-:W-:Y:S01]  /*2070*/  BSSY B0, `(.L_x_6354) ;  /* 0x0000021000007945 */ /* 0x000fe20003800000 */
        /* <DEDUP_REMOVED lines=32> */
.L_x_6355:
[----:B------:R-:W-:Y:S05]  /*2280*/  BSYNC B0 ;  /* 0x0000000000007941 */ /* 0x000fea0003800000 */
.L_x_6354:
        /* <DEDUP_REMOVED lines=33> */
.L_x_6357:
[----:B------:R-:W-:Y:S05]  /*24a0*/  BSYNC B0 ;  /* 0x0000000000007941 */ /* 0x000fea0003800000 */
.L_x_6356:
        /* <DEDUP_REMOVED lines=33> */
.L_x_6359:
[----:B------:R-:W-:Y:S05]  /*26c0*/  BSYNC B0 ;  /* 0x0000000000007941 */ /* 0x000fea0003800000 */
.L_x_6358:
        /* <DEDUP_REMOVED lines=33> */
.L_x_6361:
[----:B------:R-:W-:Y:S05]  /*28e0*/  BSYNC B0 ;  /* 0x0000000000007941 */ /* 0x000fea0003800000 */
.L_x_6360:
        /* <DEDUP_REMOVED lines=33> */
.L_x_6363:
[----:B------:R-:W-:Y:S05]  /*2b00*/  BSYNC B0 ;  /* 0x0000000000007941 */ /* 0x000fea0003800000 */
.L_x_6362:
        /* <DEDUP_REMOVED lines=33> */
.L_x_6365:
[----:B------:R-:W-:Y:S05]  /*2d20*/  BSYNC B0 ;  /* 0x0000000000007941 */ /* 0x000fea0003800000 */
.L_x_6364:
[----:B------:R-:W-:Y:S06]  /*2d30*/  BAR.SYNC.DEFER_BLOCKING 0x0 ;  /* 0x0000000000007b1d */ /* 0x000fec0000010000 */
[----:B-1----:R-:W2:Y:S04]  /*2d40*/  LDG.E.128 R48, [R20.64] ;  /* 0x0000000414307981 */ /* 0x002ea8000c1e1d00 */
[----:B------:R-:W4:Y:S01]  /*2d50*/  LDG.E.128 R52, [R20.64+0x200] ;  /* 0x0002000414347981 */ /* 0x000f22000c1e1d00 */
[----:B------:R-:W-:-:S02]  /*2d60*/  IMAD R0, R103, c[0x0][0x200], RZ ;  /* 0x0000800067007a24 */ /* 0x000fc400078e02ff */
[----:B------:R-:W-:-:S04]  /*2d70*/  IMAD.WIDE.U32 R12, R105, c[0x0][0x200], R30 ;  /* 0x00008000690c7a25 */ /* 0x000fc800078e001e */
        /* <DEDUP_REMOVED lines=10> */
[----:B----4-:R-:W-:Y:S01]  /*2e20*/  STS.128 [R87.X16+0x200], R52 ;  /* 0x0002003457007388 */ /* 0x010fe2000000cc00 */
[----:B------:R-:W-:-:S06]  /*2e30*/  NOP ;  /* 0x0000000000007918 */ /* 0x000fcc0000000000 */
[----:B------:R-:W1:Y:S04]  /*2e40*/  LDS.128 R44, [R85.X16] ;  /* 0x00000000552c7984 */ /* 0x000e68000000cc00 */
[----:B------:R-:W2:Y:S04]  /*2e50*/  LDS.128 R12, [R85.X16+0x10] ;  /* 0x00001000550c7984 */ /* 0x000ea8000000cc00 */
[----:B------:R-:W-:Y:S06]  /*2e60*/  BAR.SYNC.DEFER_BLOCKING 0x0 ;  /* 0x0000000000007b1d */ /* 0x000fec0000010000 */
[----:B------:R4:W5:Y:S04]  /*2e70*/  LDG.E.128 R20, [R42.64] ;  /* 0x000000042a147981 */ /* 0x000968000c1e1d00 */
[----:B---3--:R4:W3:Y:S01]  /*2e80*/  LDG.E.128 R32, [R42.64+0x200] ;  /* 0x000200042a207981 */ /* 0x0088e2000c1e1d00 */
[----:B0-----:R-:W-:-:S02]  /*2e90*/  PRMT R75, RZ, 0x5410, R36 ;  /* 0x00005410ff4b7816 */ /* 0x001fc40000000024 */
[----:B------:R-:W-:Y:S02]  /*2ea0*/  PRMT R77, RZ, 0x7610, R36 ;  /* 0x00007610ff4d7816 */ /* 0x000fe40000000024 */
[--C-:B-1----:R-:W-:Y:S02]  /*2eb0*/  PRMT R57, RZ, 0x5410, R44.reuse ;  /* 0x00005410ff397816 */ /* 0x102fe4000000002c */
[----:B------:R-:W-:Y:S02]  /*2ec0*/  PRMT R44, RZ, 0x7610, R44 ;  /* 0x00007610ff2c7816 */ /* 0x000fe4000000002c */
[--C-:B------:R-:W-:Y:S01]  /*2ed0*/  PRMT R48, RZ, 0x5410, R45.reuse ;  /* 0x00005410ff307816 */ /* 0x100fe2000000002d */
[----:B------:R-:W-:Y:S01]  /*2ee0*/  FMUL.FTZ R0, R57, -1.4426950216293334961 ;  /* 0xbfb8aa3b39007820 */ /* 0x000fe20000410000 */
[--C-:B------:R-:W-:Y:S01]  /*2ef0*/  PRMT R65, RZ, 0x5410, R46.reuse ;  /* 0x00005410ff417816 */ /* 0x100fe2000000002e */
[----:B------:R-:W-:Y:S01]  /*2f00*/  FMUL.FTZ R40, R44, -1.4426950216293334961 ;  /* 0xbfb8aa3b2c287820 */ /* 0x000fe20000410000 */
[----:B------:R-:W-:Y:S01]  /*2f10*/  PRMT R64, RZ, 0x7610, R45 ;  /* 0x00007610ff407816 */ /* 0x000fe2000000002d */
[----:B------:R-:W-:Y:S01]  /*2f20*/  FMUL.FTZ R49, R48, -1.4426950216293334961 ;  /* 0xbfb8aa3b30317820 */ /* 0x000fe20000410000 */
[----:B------:R-:W-:Y:S01]  /*2f30*/  PRMT R46, RZ, 0x7610, R46 ;  /* 0x00007610ff2e7816 */ /* 0x000fe2000000002e */
[----:B------:R-:W0:Y:S01]  /*2f40*/  MUFU.EX2 R0, R0 ;  /* 0x0000000000007308 */ /* 0x000e220000000800 */
[--C-:B------:R-:W-:Y:S01]  /*2f50*/  PRMT R68, RZ, 0x5410, R47.reuse ;  /* 0x00005410ff447816 */ /* 0x100fe2000000002f */
[----:B----4-:R-:W-:Y:S01]  /*2f60*/  FMUL.FTZ R42, R64, -1.4426950216293334961 ;  /* 0xbfb8aa3b402a7820 */ /* 0x010fe20000410000 */
[----:B------:R-:W-:Y:S01]  /*2f70*/  PRMT R70, RZ, 0x7610, R47 ;  /* 0x00007610ff467816 */ /* 0x000fe2000000002f */
[----:B------:R-:W-:Y:S01]  /*2f80*/  FMUL.FTZ R45, R46, -1.4426950216293334961 ;  /* 0xbfb8aa3b2e2d7820 */ /* 0x000fe20000410000 */
[----:B--2---:R-:W-:Y:S01]  /*2f90*/  PRMT R47, RZ, 0x5410, R13 ;  /* 0x00005410ff2f7816 */ /* 0x004fe2000000000d */
[----:B------:R-:W-:Y:S01]  /*2fa0*/  FMUL.FTZ R43, R65, -1.4426950216293334961 ;  /* 0xbfb8aa3b412b7820 */ /* 0x000fe20000410000 */
[--C-:B------:R-:W-:Y:S01]  /*2fb0*/  PRMT R53, RZ, 0x7610, R12.reuse ;  /* 0x00007610ff357816 */ /* 0x100fe2000000000c */
[----:B------:R-:W1:Y:S01]  /*2fc0*/  MUFU.EX2 R40, R40 ;  /* 0x0000002800287308 */ /* 0x000e620000000800 */
[----:B------:R-:W-:-:S02]  /*2fd0*/  PRMT R52, RZ, 0x5410, R12 ;  /* 0x00005410ff347816 */ /* 0x000fc4000000000c */
[----:B------:R-:W-:Y:S01]  /*2fe0*/  PRMT R56, RZ, 0x5410, R15 ;  /* 0x00005410ff387816 */ /* 0x000fe2000000000f */
[----:B------:R-:W-:Y:S01]  /*2ff0*/  FMUL.FTZ R12, R53, -1.4426950216293334961 ;  /* 0xbfb8aa3b350c7820 */ /* 0x000fe20000410000 */
[----:B------:R-:W-:Y:S02]  /*3000*/  PRMT R51, RZ, 0x7610, R13 ;  /* 0x00007610ff337816 */ /* 0x000fe4000000000d */
[--C-:B------:R-:W-:Y:S01]  /*3010*/  PRMT R59, RZ, 0x5410, R17.reuse ;  /* 0x00005410ff3b7816 */ /* 0x100fe20000000011 */
[----:B------:R2:W4:Y:S01]  /*3020*/  MUFU.EX2 R50, R49 ;  /* 0x0000003100327308 */ /* 0x0005220000000800 */
[----:B0-----:R-:W-:Y:S01]  /*3030*/  FADD.FTZ R0, R0, 1 ;  /* 0x3f80000000007421 */ /* 0x001fe20000010000 */
[----:B------:R-:W-:Y:S01]  /*3040*/  PRMT R58, RZ, 0x7610, R17 ;  /* 0x00007610ff3a7816 */ /* 0x000fe20000000011 */
[----:B------:R-:W-:Y:S01]  /*3050*/  FMUL.FTZ R13, R51, -1.4426950216293334961 ;  /* 0xbfb8aa3b330d7820 */ /* 0x000fe20000410000 */
[--C-:B------:R-:W-:Y:S02]  /*3060*/  PRMT R79, RZ, 0x5410, R37.reuse ;  /* 0x00005410ff4f7816 */ /* 0x100fe40000000025 */
[----:B------:R-:W-:-:S02]  /*3070*/  PRMT R80, RZ, 0x7610, R37 ;  /* 0x00007610ff507816 */ /* 0x000fc40000000025 */
[----:B------:R0:W-:Y:S01]  /*3080*/  MUFU.EX2 R61, R42 ;  /* 0x0000002a003d7308 */ /* 0x0001e20000000800 */
[----:B-1----:R-:W-:Y:S01]  /*3090*/  FADD.FTZ R40, R40, 1 ;  /* 0x3f80000028287421 */ /* 0x002fe20000010000 */
[--C-:B------:R-:W-:Y:S01]  /*30a0*/  PRMT R81, RZ, 0x5410, R38.reuse ;  /* 0x00005410ff517816 */ /* 0x100fe20000000026 */
[----:B--2---:R-:W-:Y:S01]  /*30b0*/  FMUL.FTZ R49, R68, -1.4426950216293334961 ;  /* 0xbfb8aa3b44317820 */ /* 0x004fe20000410000 */
[----:B------:R-:W-:Y:S02]  /*30c0*/  PRMT R82, RZ, 0x7610, R38 ;  /* 0x00007610ff527816 */ /* 0x000fe40000000026 */
[--C-:B------:R-:W-:Y:S02]  /*30d0*/  PRMT R83, RZ, 0x5410, R39.reuse ;  /* 0x00005410ff537816 */ /* 0x100fe40000000027 */
[----:B------:R1:W2:Y:S01]  /*30e0*/  MUFU.EX2 R67, R45 ;  /* 0x0000002d00437308 */ /* 0x0002a20000000800 */
[----:B----4-:R-:W-:Y:S01]  /*30f0*/  FADD.FTZ R50, R50, 1 ;  /* 0x3f80000032327421 */ /* 0x010fe20000010000 */
[----:B------:R-:W-:Y:S01]  /*3100*/  PRMT R84, RZ, 0x7610, R39 ;  /* 0x00007610ff547816 */ /* 0x000fe20000000027 */
[----:B0-----:R-:W-:Y:S01]  /*3110*/  FMUL.FTZ R42, R70, -1.4426950216293334961 ;  /* 0xbfb8aa3b462a7820 */ /* 0x001fe20000410000 */
[----:B------:R-:W-:-:S02]  /*3120*/  PRMT R63, RZ, 0x5410, R16 ;  /* 0x00005410ff3f7816 */ /* 0x000fc40000000010 */
[----:B------:R-:W-:Y:S02]  /*3130*/  PRMT R60, RZ, 0x7610, R16 ;  /* 0x00007610ff3c7816 */ /* 0x000fe40000000010 */
[----:B------:R-:W0:Y:S01]  /*3140*/  MUFU.RCP R128, R0 ;  /* 0x0000000000807308 */ /* 0x000e220000001000 */
[----:B-1----:R-:W-:Y:S01]  /*3150*/  FMUL.FTZ R45, R47, -1.4426950216293334961 ;  /* 0xbfb8aa3b2f2d7820 */ /* 0x002fe20000410000 */
[----:B------:R-:W-:Y:S02]  /*3160*/  PRMT R37, RZ, 0x5410, R18 ;  /* 0x00005410ff257816 */ /* 0x000fe40000000012 */
[----:B------:R-:W-:-:S04]  /*3170*/  PRMT R39, RZ, 0x5410, R19 ;  /* 0x00005410ff277816 */ /* 0x000fc80000000013 */
[----:B------:R1:W4:Y:S01]  /*3180*/  MUFU.EX2 R74, R45 ;  /* 0x0000002d004a7308 */ /* 0x0003220000000800 */
[----:B--2---:R-:W-:-:S07]  /*3190*/  FADD.FTZ R67, R67, 1 ;  /* 0x3f80000043437421 */ /* 0x004fce0000010000 */
[----:B------:R2:W4:Y:S01]  /*31a0*/  MUFU.EX2 R66, R43 ;  /* 0x0000002b00427308 */ /* 0x0005220000000800 */
[----:B-1----:R-:W-:Y:S01]  /*31b0*/  PRMT R45, RZ, 0x7610, R14 ;  /* 0x00007610ff2d7816 */ /* 0x002fe2000000000e */
[----:B0-----:R-:W-:-:S04]  /*31c0*/  FADD.FTZ R0, -R128, 1 ;  /* 0x3f80000080007421 */ /* 0x001fc80000010100 */
[C---:B------:R-:W-:Y:S02]  /*31d0*/  FFMA.FTZ R130, R57.reuse, R0, 1 ;  /* 0x3f80000039827423 */ /* 0x040fe40000010000 */
[----:B------:R0:W1:Y:S01]  /*31e0*/  MUFU.EX2 R73, R12 ;  /* 0x0000000c00497308 */ /* 0x0000620000000800 */
[----:B------:R-:W-:Y:S02]  /*31f0*/  FMUL.FTZ R57, R57, R128 ;  /* 0x0000008039397220 */ /* 0x000fe40000410000 */
[----:B--2---:R-:W-:Y:S02]  /*3200*/  FMUL.FTZ R43, R52, -1.4426950216293334961 ;  /* 0xbfb8aa3b342b7820 */ /* 0x004fe40000410000 */
[----:B------:R-:W-:Y:S02]  /*3210*/  FMUL.FTZ R0, R75, R57 ;  /* 0x000000394b007220 */ /* 0x000fe40000410000 */
[----:B----4-:R-:W-:Y:S01]  /*3220*/  FADD.FTZ R74, R74, 1 ;  /* 0x3f8000004a4a7421 */ /* 0x010fe20000010000 */
[----:B------:R-:W2:Y:S01]  /*3230*/  MUFU.RCP R113, R40 ;  /* 0x0000002800717308 */ /* 0x000ea20000001000 */
[----:B0-----:R-:W-:-:S02]  /*3240*/  FMUL.FTZ R12, R45, -1.4426950216293334961 ;  /* 0xbfb8aa3b2d0c7820 */ /* 0x001fc40000410000 */
[----:B------:R-:W-:-:S05]  /*3250*/  FADD.FTZ R66, R66, 1 ;  /* 0x3f80000042427421 */ /* 0x000fca0000010000 */
[----:B------:R0:W4:Y:S01]  /*3260*/  MUFU.EX2 R69, R49 ;  /* 0x0000003100457308 */ /* 0x0001220000000800 */
[----:B-1----:R-:W-:-:S07]  /*3270*/  FADD.FTZ R73, R73, 1 ;  /* 0x3f80000049497421 */ /* 0x002fce0000010000 */
[----:B------:R1:W4:Y:S01]  /*3280*/  MUFU.EX2 R133, R12 ;  /* 0x0000000c00857308 */ /* 0x0003220000000800 */
[----:B0-----:R-:W-:Y:S02]  /*3290*/  PRMT R49, RZ, 0x5410, R14 ;  /* 0x00005410ff317816 */ /* 0x001fe4000000000e */
[----:B------:R-:W-:-:S03]  /*32a0*/  MOV R14, c[0x0][0x16c] ;  /* 0x00005b00000e7a02 */ /* 0x000fc60000000f00 */
[----:B------:R-:W-:Y:S01]  /*32b0*/  FMUL.FTZ R54, R49, -1.4426950216293334961 ;  /* 0xbfb8aa3b31367820 */ /* 0x000fe20000410000 */
[----:B------:R-:W-:Y:S01]  /*32c0*/  ISETP.GE.AND P1, PT, R14, 0x1, PT ;  /* 0x000000010e00780c */ /* 0x000fe20003f26270 */
[----:B------:R0:W0:Y:S01]  /*32d0*/  MUFU.RCP R117, R50 ;  /* 0x0000003200757308 */ /* 0x0000220000001000 */
[----:B-1----:R-:W-:Y:S02]  /*32e0*/  FADD.FTZ R12, R61, 1 ;  /* 0x3f8000003d0c7421 */ /* 0x002fe40000010000 */
[----:B------:R-:W-:Y:S02]  /*32f0*/  FMUL.FTZ R14, R56, -1.4426950216293334961 ;  /* 0xbfb8aa3b380e7820 */ /* 0x000fe40000410000 */
[----:B--2---:R-:W-:Y:S02]  /*3300*/  FMUL.FTZ R61, R44, R113 ;  /* 0x000000712c3d7220 */ /* 0x004fe40000410000 */
[----:B----4-:R-:W-:Y:S01]  /*3310*/  FADD.FTZ R69, R69, 1 ;  /* 0x3f80000045457421 */ /* 0x010fe20000010000 */
[----:B------:R1:W2:Y:S01]  /*3320*/  MUFU.RCP R119, R12 ;  /* 0x0000000c00777308 */ /* 0x0002a20000001000 */
[----:B0-----:R-:W-:-:S02]  /*3330*/  FMUL.FTZ R50, R77, R61 ;  /* 0x0000003d4d327220 */ /* 0x001fc40000410000 */
[----:B------:R-:W-:-:S05]  /*3340*/  FADD.FTZ R133, R133, 1 ;  /* 0x3f80000085857421 */ /* 0x000fca0000010000 */
[----:B------:R0:W4:Y:S01]  /*3350*/  MUFU.EX2 R135, R14 ;  /* 0x0000000e00877308 */ /* 0x0001220000000800 */
[----:B-1----:R-:W-:Y:S01]  /*3360*/  PRMT R12, RZ, 0x7610, R8 ;  /* 0x00007610ff0c7816 */ /* 0x002fe20000000008 */
[----:B------:R-:W-:-:S04]  /*3370*/  FMUL.FTZ R62, R48, R117 ;  /* 0x00000075303e7220 */ /* 0x000fc80000410000 */
[----:B------:R-:W-:Y:S02]  /*3380*/  FMUL.FTZ R36, R79, R62 ;  /* 0x0000003e4f247220 */ /* 0x000fe40000410000 */
[----:B------:R1:W-:Y:S01]  /*3390*/  MUFU.EX2 R129, R13 ;  /* 0x0000000d00817308 */ /* 0x0003e20000000800 */
[----:B0-----:R-:W-:-:S05]  /*33a0*/  PRMT R14, RZ, 0x5410, R8 ;  /* 0x00005410ff0e7816 */ /* 0x001fca0000000008 */
[----:B------:R-:W-:Y:S01]  /*33b0*/  FFMA.FTZ R101, R0, R14, R101 ;  /* 0x0000000e00657223 */ /* 0x000fe20000010065 */
[----:B------:R-:W-:Y:S01]  /*33c0*/  PRMT R14, RZ, 0x5410, R10 ;  /* 0x00005410ff0e7816 */ /* 0x000fe2000000000a */
[----:B------:R0:W4:Y:S01]  /*33d0*/  MUFU.RCP R132, R66 ;  /* 0x0000004200847308 */ /* 0x0001220000001000 */
[----:B-1----:R-:W-:Y:S02]  /*33e0*/  FADD.FTZ R13, -R113, 1 ;  /* 0x3f800000710d7421 */ /* 0x002fe40000010100 */
[----:B------:R-:W-:Y:S01]  /*33f0*/  FFMA.FTZ R17, R50, R12, R101 ;  /* 0x0000000c32117223 */ /* 0x000fe20000010065 */
[----:B------:R-:W-:Y:S01]  /*3400*/  PRMT R12, RZ, 0x5410, R9 ;  /* 0x00005410ff0c7816 */ /* 0x000fe20000000009 */
[----:B------:R-:W-:Y:S02]  /*3410*/  FFMA.FTZ R115, R44, R13, 1 ;  /* 0x3f8000002c737423 */ /* 0x000fe4000001000d */
[----:B------:R-:W-:Y:S01]  /*3420*/  FADD.FTZ R13, -R117, 1 ;  /* 0x3f800000750d7421 */ /* 0x000fe20000010100 */
[----:B------:R-:W1:Y:S01]  /*3430*/  MUFU.EX2 R71, R42 ;  /* 0x0000002a00477308 */ /* 0x000e620000000800 */
[----:B------:R-:W-:Y:S01]  /*3440*/  FFMA.FTZ R127, R36, R12, R17 ;  /* 0x0000000c247f7223 */ /* 0x000fe20000010011 */
[----:B0-----:R-:W-:Y:S01]  /*3450*/  PRMT R66, RZ, 0x7610, R15 ;  /* 0x00007610ff427816 */ /* 0x001fe2000000000f */
[----:B------:R-:W-:-:S02]  /*3460*/  FFMA.FTZ R101, R48, R13, 1 ;  /* 0x3f80000030657423 */ /* 0x000fc4000001000d */
[----:B--2---:R-:W-:Y:S02]  /*3470*/  FADD.FTZ R13, -R119, 1 ;  /* 0x3f800000770d7421 */ /* 0x004fe40000010100 */
[----:B----4-:R-:W-:Y:S01]  /*3480*/  FADD.FTZ R135, R135, 1 ;  /* 0x3f80000087877421 */ /* 0x010fe20000010000 */
[----:B------:R-:W0:Y:S01]  /*3490*/  MUFU.RCP R123, R67 ;  /* 0x00000043007b7308 */ /* 0x000e220000001000 */
[C---:B------:R-:W-:Y:S01]  /*34a0*/  FFMA.FTZ R121, R64.reuse, R13, 1 ;  /* 0x3f80000040797423 */ /* 0x040fe2000001000d */
[----:B------:R-:W-:Y:S01]  /*34b0*/  PRMT R13, RZ, 0x7610, R9 ;  /* 0x00007610ff0d7816 */ /* 0x000fe20000000009 */
[----:B------:R-:W-:Y:S02]  /*34c0*/  FMUL.FTZ R64, R64, R119 ;  /* 0x0000007740407220 */ /* 0x000fe40000410000 */
[----:B------:R-:W-:Y:S02]  /*34d0*/  FADD.FTZ R12, -R132, 1 ;  /* 0x3f800000840c7421 */ /* 0x000fe40000010100 */
[----:B------:R-:W-:Y:S01]  /*34e0*/  FMUL.FTZ R48, R80, R64 ;  /* 0x0000004050307220 */ /* 0x000fe20000410000 */
[----:B------:R-:W-:Y:S01]  /*34f0*/  MUFU.RCP R125, R69 ;  /* 0x00000045007d7308 */ /* 0x000fe20000001000 */
[----:B-1----:R-:W-:-:S02]  /*3500*/  FADD.FTZ R71, R71, 1 ;  /* 0x3f80000047477421 */ /* 0x002fc40000010000 */
[----:B------:R-:W-:Y:S02]  /*3510*/  FFMA.FTZ R127, R48, R13, R127 ;  /* 0x0000000d307f7223 */ /* 0x000fe4000001007f */
[----:B------:R-:W-:Y:S02]  /*3520*/  IMAD R42, R103, c[0x0][0x2e8], RZ ;  /* 0x0000ba00672a7a24 */ /* 0x000fe400078e02ff */
[----:B------:R-:W-:Y:S01]  /*3530*/  FADD.FTZ R129, R129, 1 ;  /* 0x3f80000081817421 */ /* 0x000fe20000010000 */
[----:B------:R1:W2:Y:S01]  /*3540*/  MUFU.EX2 R72, R43 ;  /* 0x0000002b00487308 */ /* 0x0002a20000000800 */
[----:B0-----:R-:W-:Y:S02]  /*3550*/  FADD.FTZ R13, -R123, 1 ;  /* 0x3f8000007b0d7421 */ /* 0x001fe40000010100 */
[----:B------:R-:W-:Y:S02]  /*3560*/  FMUL.FTZ R67, R46, R123 ;  /* 0x0000007b2e437220 */ /* 0x000fe40000410000 */
[----:B------:R-:W-:-:S03]  /*3570*/  IMAD R55, R105, c[0x0][0x2ec], R42 ;  /* 0x0000bb0069377a24 */ /* 0x000fc600078e022a */
[----:B------:R0:W4:Y:S01]  /*3580*/  MUFU.EX2 R131, R54 ;  /* 0x0000003600837308 */ /* 0x0001220000000800 */
[----:B-1----:R-:W-:-:S05]  /*3590*/  IMAD.WIDE.U32 R42, R105, c[0x0][0x2e8], R30 ;  /* 0x0000ba00692a7a25 */ /* 0x002fca00078e001e */
[----:B------:R-:W-:Y:S02]  /*35a0*/  IADD3 R43, R43, R55, RZ ;  /* 0x000000372b2b7210 */ /* 0x000fe40007ffe0ff */
[----:B------:R-:W-:Y:S01]  /*35b0*/  PRMT R55, RZ, 0x7610, R19 ;  /* 0x00007610ff377816 */ /* 0x000fe20000000013 */
[----:B--2---:R-:W-:Y:S01]  /*35c0*/  FADD.FTZ R72, R72, 1 ;  /* 0x3f80000048487421 */ /* 0x004fe20000010000 */
[----:B0-----:R-:W-:Y:S01]  /*35d0*/  PRMT R54, RZ, 0x7610, R18 ;  /* 0x00007610ff367816 */ /* 0x001fe20000000012 */
[----:B------:R-:W-:Y:S01]  /*35e0*/  MUFU.RCP R134, R74 ;  /* 0x0000004a00867308 */ /* 0x000fe20000001000 */
[----:B------:R-:W-:-:S04]  /*35f0*/  IMAD.WIDE.U32 R42, R126, c[0x0][0x2f0], R42 ;  /* 0x0000bc007e2a7a25 */ /* 0x000fc800078e002a */
[----:B----4-:R-:W-:-:S03]  /*3600*/  FADD.FTZ R131, R131, 1 ;  /* 0x3f80000083837421 */ /* 0x010fc60000010000 */
[----:B------:R-:W-:Y:S08]  /*3610*/  MUFU.RCP R135, R135 ;  /* 0x0000008700877308 */ /* 0x000ff00000001000 */
[----:B------:R-:W-:Y:S08]  /*3620*/  MUFU.RCP R136, R129 ;  /* 0x0000008100887308 */ /* 0x000ff00000001000 */
[----:B------:R-:W-:Y:S01]  /*3630*/  MUFU.RCP R140, R133 ;  /* 0x00000085008c7308 */ /* 0x000fe20000001000 */
[----:B-----5:R0:W-:Y:S04]  /*3640*/  STS.128 [R87.X16], R20 ;  /* 0x0000001457007388 */ /* 0x0201e8000000cc00 */
[----:B---3--:R1:W-:Y:S01]  /*3650*/  STS.128 [R87.X16+0x200], R32 ;  /* 0x0002002057007388 */ /* 0x0083e2000000cc00 */
[----:B------:R-:W-:-:S06]  /*3660*/  NOP ;  /* 0x0000000000007918 */ /* 0x000fcc0000000000 */
[----:B------:R-:W2:Y:S01]  /*3670*/  LDS.128 R16, [R85.X16] ;  /* 0x0000000055107984 */ /* 0x000ea2000000cc00 */
[C---:B0-----:R-:W-:Y:S02]  /*3680*/  FFMA.FTZ R20, R65.reuse, R12, 1 ;  /* 0x3f80000041147423 */ /* 0x041fe4000001000c */
[----:B------:R-:W-:Y:S01]  /*3690*/  FMUL.FTZ R65, R65, R132 ;  /* 0x0000008441417220 */ /* 0x000fe20000410000 */
[----:B-1----:R-:W0:Y:S01]  /*36a0*/  MUFU.RCP R33, R71 ;  /* 0x0000004700217308 */ /* 0x002e220000001000 */
[----:B------:R-:W-:Y:S02]  /*36b0*/  FMUL.FTZ R12, R66, -1.4426950216293334961 ;  /* 0xbfb8aa3b420c7820 */ /* 0x000fe40000410000 */
[----:B------:R-:W-:Y:S02]  /*36c0*/  FMUL.FTZ R38, R81, R65 ;  /* 0x0000004151267220 */ /* 0x000fe40000410000 */
[----:B------:R-:W-:Y:S02]  /*36d0*/  FFMA.FTZ R21, R46, R13, 1 ;  /* 0x3f8000002e157423 */ /* 0x000fe4000001000d */
[----:B------:R-:W-:Y:S01]  /*36e0*/  FADD.FTZ R13, -R125, 1 ;  /* 0x3f8000007d0d7421 */ /* 0x000fe20000010100 */
[----:B------:R1:W3:Y:S01]  /*36f0*/  MUFU.EX2 R34, R12 ;  /* 0x0000000c00227308 */ /* 0x0002e20000000800 */
[----:B------:R-:W-:-:S02]  /*3700*/  FFMA.FTZ R15, R38, R14, R127 ;  /* 0x0000000e260f7223 */ /* 0x000fc4000001007f */
[----:B------:R-:W-:Y:S02]  /*3710*/  FMUL.FTZ R46, R82, R67 ;  /* 0x00000043522e7220 */ /* 0x000fe40000410000 */
[C---:B------:R-:W-:Y:S02]  /*3720*/  FFMA.FTZ R23, R68.reuse, R13, 1 ;  /* 0x3f80000044177423 */ /* 0x040fe4000001000d */
[----:B------:R-:W-:Y:S01]  /*3730*/  FMUL.FTZ R68, R68, R125 ;  /* 0x0000007d44447220 */ /* 0x000fe20000410000 */
[----:B------:R4:W5:Y:S01]  /*3740*/  MUFU.RCP R32, R73 ;  /* 0x0000004900207308 */ /* 0x0009620000001000 */
[----:B-1----:R-:W-:Y:S01]  /*3750*/  PRMT R12, RZ, 0x7610, R10 ;  /* 0x00007610ff0c7816 */ /* 0x002fe2000000000a */
[----:B0-----:R-:W-:Y:S02]  /*3760*/  FMUL.FTZ R69, R70, R33 ;  /* 0x0000002146457220 */ /* 0x001fe40000410000 */
[----:B------:R-:W-:Y:S02]  /*3770*/  FMUL.FTZ R40, R83, R68 ;  /* 0x0000004453287220 */ /* 0x000fe40000410000 */
[----:B------:R-:W-:Y:S01]  /*3780*/  FFMA.FTZ R15, R46, R12, R15 ;  /* 0x0000000c2e0f7223 */ /* 0x000fe2000001000f */
[----:B------:R-:W-:Y:S01]  /*3790*/  PRMT R12, RZ, 0x5410, R11 ;  /* 0x00005410ff0c7816 */ /* 0x000fe2000000000b */
[----:B------:R-:W-:Y:S01]  /*37a0*/  FADD.FTZ R13, -R33, 1 ;  /* 0x3f800000210d7421 */ /* 0x000fe20000010100 */
[----:B------:R0:W1:Y:S01]  /*37b0*/  MUFU.RCP R127, R72 ;  /* 0x00000048007f7308 */ /* 0x0000620000001000 */
[----:B------:R-:W-:-:S02]  /*37c0*/  FMUL.FTZ R44, R84, R69 ;  /* 0x00000045542c7220 */ /* 0x000fc40000410000 */
[----:B------:R-:W-:Y:S01]  /*37d0*/  FFMA.FTZ R15, R40, R12, R15 ;  /* 0x0000000c280f7223 */ /* 0x000fe2000001000f */
[----:B------:R-:W-:Y:S01]  /*37e0*/  PRMT R12, RZ, 0x7610, R11 ;  /* 0x00007610ff0c7816 */ /* 0x000fe2000000000b */
[----:B------:R-:W-:Y:S01]  /*37f0*/  FFMA.FTZ R35, R70, R13, 1 ;  /* 0x3f80000046237423 */ /* 0x000fe2000001000d */
[----:B--2---:R-:W-:Y:S02]  /*3800*/  PRMT R70, RZ, 0x5410, R16 ;  /* 0x00005410ff467816 */ /* 0x004fe40000000010 */
[----:B------:R-:W-:Y:S01]  /*3810*/  PRMT R71, RZ, 0x5410, R17 ;  /* 0x00005410ff477816 */ /* 0x000fe20000000011 */
[----:B------:R-:W-:Y:S01]  /*3820*/  FFMA.FTZ R137, R44, R12, R15 ;  /* 0x0000000c2c897223 */ /* 0x000fe2000001000f */
[----:B----4-:R-:W-:Y:S01]  /*3830*/  PRMT R73, RZ, 0x7610, R17 ;  /* 0x00007610ff497816 */ /* 0x010fe20000000011 */
[----:B------:R-:W2:Y:S01]  /*3840*/  LDS.128 R12, [R85.X16+0x10] ;  /* 0x00001000550c7984 */ /* 0x000ea2000000cc00 */
[--C-:B------:R-:W-:Y:S01]  /*3850*/  PRMT R74, RZ, 0x5410, R18.reuse ;  /* 0x00005410ff4a7816 */ /* 0x100fe20000000012 */
[----:B------:R-:W-:Y:S01]  /*3860*/  FMUL.FTZ R17, R75, R70 ;  /* 0x000000464b117220 */ /* 0x000fe20000410000 */
[----:B------:R-:W-:Y:S01]  /*3870*/  PRMT R76, RZ, 0x7610, R18 ;  /* 0x00007610ff4c7816 */ /* 0x000fe20000000012 */
[----:B------:R-:W-:Y:S01]  /*3880*/  FMUL.FTZ R18, R79, R71 ;  /* 0x000000474f127220 */ /* 0x000fe20000410000 */
[----:B0-----:R-:W-:Y:S01]  /*3890*/  PRMT R72, RZ, 0x7610, R16 ;  /* 0x00007610ff487816 */ /* 0x001fe20000000010 */
[----:B------:R-:W-:Y:S01]  /*38a0*/  FMUL.FTZ R80, R80, R73 ;  /* 0x0000004950507220 */ /* 0x000fe20000410000 */
[--C-:B------:R-:W-:Y:S01]  /*38b0*/  PRMT R75, RZ, 0x5410, R19.reuse ;  /* 0x00005410ff4b7816 */ /* 0x100fe20000000013 */
[----:B------:R-:W-:Y:S01]  /*38c0*/  FMUL.FTZ R81, R81, R74 ;  /* 0x0000004a51517220 */ /* 0x000fe20000410000 */
[----:B------:R-:W-:Y:S01]  /*38d0*/  PRMT R78, RZ, 0x7610, R19 ;  /* 0x00007610ff4e7816 */ /* 0x000fe20000000013 */
[----:B---3--:R-:W-:-:S02]  /*38e0*/  FADD.FTZ R19, R34, 1 ;  /* 0x3f80000022137421 */ /* 0x008fc40000010000 */
[----:B------:R-:W-:Y:S02]  /*38f0*/  FMUL.FTZ R18, R117, R18 ;  /* 0x0000001275127220 */ /* 0x000fe40000410000 */
[----:B------:R-:W-:Y:S01]  /*3900*/  FMUL.FTZ R16, R77, R72 ;  /* 0x000000484d107220 */ /* 0x000fe20000410000 */
[----:B------:R0:W3:Y:S01]  /*3910*/  MUFU.RCP R117, R19 ;  /* 0x0000001300757308 */ /* 0x0000e20000001000 */
[----:B------:R-:W-:Y:S02]  /*3920*/  FMUL.FTZ R80, R119, R80 ;  /* 0x0000005077507220 */ /* 0x000fe40000410000 */
[----:B------:R-:W-:Y:S02]  /*3930*/  FMUL.FTZ R81, R132, R81 ;  /* 0x0000005184517220 */ /* 0x000fe40000410000 */
[----:B------:R-:W-:Y:S02]  /*3940*/  FMUL.FTZ R22, R83, R75 ;  /* 0x0000004b53167220 */ /* 0x000fe40000410000 */
[----:B------:R-:W-:Y:S01]  /*3950*/  FMUL.FTZ R18, R18, R101 ;  /* 0x0000006512127220 */ /* 0x000fe20000410000 */
[----:B------:R-:W4:Y:S01]  /*3960*/  MUFU.RCP R132, R131 ;  /* 0x0000008300847308 */ /* 0x000f220000001000 */
[----:B------:R-:W-:-:S02]  /*3970*/  FMUL.FTZ R121, R80, R121 ;  /* 0x0000007950797220 */ /* 0x000fc40000410000 */
[----:B------:R-:W-:Y:S02]  /*3980*/  FMUL.FTZ R16, R113, R16 ;  /* 0x0000001071107220 */ /* 0x000fe40000410000 */
[----:B------:R-:W-:Y:S02]  /*3990*/  FMUL.FTZ R82, R82, R76 ;  /* 0x0000004c52527220 */ /* 0x000fe40000410000 */
[----:B------:R-:W-:Y:S02]  /*39a0*/  FMUL.FTZ R20, R81, R20 ;  /* 0x0000001451147220 */ /* 0x000fe40000410000 */
[----:B------:R-:W-:Y:S02]  /*39b0*/  FMUL.FTZ R82, R123, R82 ;  /* 0x000000527b527220 */ /* 0x000fe40000410000 */
[----:B------:R-:W-:Y:S02]  /*39c0*/  FMUL.FTZ R22, R125, R22 ;  /* 0x000000167d167220 */ /* 0x000fe40000410000 */
[----:B------:R-:W-:-:S02]  /*39d0*/  FADD.FTZ R34, -R134, 1 ;  /* 0x3f80000086227421 */ /* 0x000fc40000010100 */
[----:B------:R-:W-:Y:S01]  /*39e0*/  FMUL.FTZ R84, R84, R78 ;  /* 0x0000004e54547220 */ /* 0x000fe20000410000 */
[--C-:B--2---:R-:W-:Y:S01]  /*39f0*/  PRMT R77, RZ, 0x5410, R12.reuse ;  /* 0x00005410ff4d7816 */ /* 0x104fe2000000000c */
[----:B------:R-:W-:Y:S01]  /*3a00*/  FMUL.FTZ R21, R82, R21 ;  /* 0x0000001552157220 */ /* 0x000fe20000410000 */
[----:B------:R-:W-:Y:S01]  /*3a10*/  PRMT R79, RZ, 0x7610, R12 ;  /* 0x00007610ff4f7816 */ /* 0x000fe2000000000c */
[----:B-----5:R-:W-:Y:S01]  /*3a20*/  FADD.FTZ R12, -R32, 1 ;  /* 0x3f800000200c7421 */ /* 0x020fe20000010100 */
[--C-:B------:R-:W-:Y:S01]  /*3a30*/  PRMT R80, RZ, 0x5410, R13.reuse ;  /* 0x00005410ff507816 */ /* 0x100fe2000000000d */
[----:B------:R-:W-:Y:S01]  /*3a40*/  FMUL.FTZ R22, R22, R23 ;  /* 0x0000001716167220 */ /* 0x000fe20000410000 */
[--C-:B------:R-:W-:Y:S01]  /*3a50*/  PRMT R83, RZ, 0x5410, R14.reuse ;  /* 0x00005410ff537816 */ /* 0x100fe2000000000e */
[----:B------:R-:W-:Y:S01]  /*3a60*/  FFMA.FTZ R82, R47, R34, 1 ;  /* 0x3f8000002f527423 */ /* 0x000fe20000010022 */
[----:B------:R-:W-:Y:S01]  /*3a70*/  PRMT R101, RZ, 0x7610, R14 ;  /* 0x00007610ff657816 */ /* 0x000fe2000000000e */
[----:B------:R-:W-:Y:S01]  /*3a80*/  FFMA.FTZ R14, R53, R12, 1 ;  /* 0x3f800000350e7423 */ /* 0x000fe2000001000c */
[----:B------:R-:W-:Y:S01]  /*3a90*/  PRMT R81, RZ, 0x7610, R13 ;  /* 0x00007610ff517816 */ /* 0x000fe2000000000d */
[----:B-1----:R-:W-:Y:S01]  /*3aa0*/  FADD.FTZ R13, -R127, 1 ;  /* 0x3f8000007f0d7421 */ /* 0x002fe20000010100 */
[--C-:B------:R-:W-:Y:S01]  /*3ab0*/  PRMT R113, RZ, 0x5410, R15.reuse ;  /* 0x00005410ff717816 */ /* 0x100fe2000000000f */
[----:B------:R-:W-:Y:S01]  /*3ac0*/  FMUL.FTZ R12, R63, R77 ;  /* 0x0000004d3f0c7220 */ /* 0x000fe20000410000 */
[----:B------:R-:W-:Y:S01]  /*3ad0*/  PRMT R119, RZ, 0x7610, R15 ;  /* 0x00007610ff777816 */ /* 0x000fe2000000000f */
[----:B------:R-:W-:-:S02]  /*3ae0*/  FMUL.FTZ R15, R60, R79 ;  /* 0x0000004f3c0f7220 */ /* 0x000fc40000410000 */
[----:B0-----:R-:W-:Y:S02]  /*3af0*/  FMUL.FTZ R19, R59, R80 ;  /* 0x000000503b137220 */ /* 0x001fe40000410000 */
[----:B------:R-:W-:Y:S02]  /*3b00*/  FFMA.FTZ R13, R52, R13, 1 ;  /* 0x3f800000340d7423 */ /* 0x000fe4000001000d */
[----:B------:R-:W-:Y:S02]  /*3b10*/  FMUL.FTZ R12, R127, R12 ;  /* 0x0000000c7f0c7220 */ /* 0x000fe40000410000 */
[----:B------:R-:W-:Y:S02]  /*3b20*/  FMUL.FTZ R15, R32, R15 ;  /* 0x0000000f200f7220 */ /* 0x000fe40000410000 */
[----:B------:R-:W-:Y:S02]  /*3b30*/  FMUL.FTZ R23, R134, R19 ;  /* 0x0000001386177220 */ /* 0x000fe40000410000 */
[----:B------:R-:W-:-:S02]  /*3b40*/  FMUL.FTZ R84, R33, R84 ;  /* 0x0000005421547220 */ /* 0x000fc40000410000 */
[----:B------:R-:W-:Y:S02]  /*3b50*/  FMUL.FTZ R19, R12, R13 ;  /* 0x0000000d0c137220 */ /* 0x000fe40000410000 */
[----:B------:R-:W-:Y:S02]  /*3b60*/  FMUL.FTZ R34, R15, R14 ;  /* 0x0000000e0f227220 */ /* 0x000fe40000410000 */
[----:B------:R-:W-:Y:S02]  /*3b70*/  FMUL.FTZ R17, R128, R17 ;  /* 0x0000001180117220 */ /* 0x000fe40000410000 */
[----:B------:R-:W-:Y:S02]  /*3b80*/  FADD.FTZ R13, -R135, 1 ;  /* 0x3f800000870d7421 */ /* 0x000fe40000010100 */
[----:B---3--:R-:W-:Y:S02]  /*3b90*/  FADD.FTZ R15, -R117, 1 ;  /* 0x3f800000750f7421 */ /* 0x008fe40000010100 */
[----:B------:R-:W-:-:S02]  /*3ba0*/  FMUL.FTZ R35, R84, R35 ;  /* 0x0000002354237220 */ /* 0x000fc40000410000 */
[----:B------:R-:W-:Y:S02]  /*3bb0*/  FMUL.FTZ R17, R17, R130 ;  /* 0x0000008211117220 */ /* 0x000fe40000410000 */
[----:B------:R-:W-:Y:S02]  /*3bc0*/  FADD.FTZ R84, -R136, 1 ;  /* 0x3f80000088547421 */ /* 0x000fe40000010100 */
[----:B------:R-:W-:Y:S02]  /*3bd0*/  FMUL.FTZ R33, R58, R81 ;  /* 0x000000513a217220 */ /* 0x000fe40000410000 */
[----:B------:R-:W-:Y:S02]  /*3be0*/  FMUL.FTZ R23, R23, R82 ;  /* 0x0000005217177220 */ /* 0x000fe40000410000 */
[----:B------:R-:W-:Y:S02]  /*3bf0*/  FFMA.FTZ R128, R56, R13, 1 ;  /* 0x3f80000038807423 */ /* 0x000fe4000001000d */
[----:B------:R-:W-:-:S02]  /*3c00*/  FFMA.FTZ R123, R66, R15, 1 ;  /* 0x3f800000427b7423 */ /* 0x000fc4000001000f */
[----:B----4-:R-:W-:Y:S02]  /*3c10*/  FADD.FTZ R12, -R132, 1 ;  /* 0x3f800000840c7421 */ /* 0x010fe40000010100 */
[----:B------:R-:W-:Y:S02]  /*3c20*/  FADD.FTZ R14, -R140, 1 ;  /* 0x3f8000008c0e7421 */ /* 0x000fe40000010100 */
[----:B------:R-:W-:Y:S02]  /*3c30*/  FMUL.FTZ R13, R37, R83 ;  /* 0x00000053250d7220 */ /* 0x000fe40000410000 */
[----:B------:R-:W-:Y:S02]  /*3c40*/  FMUL.FTZ R15, R54, R101 ;  /* 0x00000065360f7220 */ /* 0x000fe40000410000 */
[----:B------:R-:W-:Y:S02]  /*3c50*/  FMUL.FTZ R82, R39, R113 ;  /* 0x0000007127527220 */ /* 0x000fe40000410000 */
[----:B------:R-:W-:-:S02]  /*3c60*/  FMUL.FTZ R130, R55, R119 ;  /* 0x0000007737827220 */ /* 0x000fc40000410000 */
[----:B------:R-:W-:Y:S02]  /*3c70*/  FMUL.FTZ R16, R16, R115 ;  /* 0x0000007310107220 */ /* 0x000fe40000410000 */
[----:B------:R-:W-:Y:S02]  /*3c80*/  FFMA.FTZ R84, R51, R84, 1 ;  /* 0x3f80000033547423 */ /* 0x000fe40000010054 */
[----:B------:R-:W-:Y:S02]  /*3c90*/  FMUL.FTZ R33, R136, R33 ;  /* 0x0000002188217220 */ /* 0x000fe40000410000 */
[----:B------:R-:W-:Y:S02]  /*3ca0*/  FFMA.FTZ R12, R49, R12, 1 ;  /* 0x3f800000310c7423 */ /* 0x000fe4000001000c */
[----:B------:R-:W-:Y:S02]  /*3cb0*/  FFMA.FTZ R14, R45, R14, 1 ;  /* 0x3f8000002d0e7423 */ /* 0x000fe4000001000e */
[----:B------:R-:W-:-:S02]  /*3cc0*/  FMUL.FTZ R13, R132, R13 ;  /* 0x0000000d840d7220 */ /* 0x000fc40000410000 */
        /* <DEDUP_REMOVED lines=17> */
[----:B------:R-:W-:Y:S01]  /*3de0*/  F2FP.BF16.PACK_AB R18, R82, R33 ;  /* 0x000000215212723e */ /* 0x000fe200000010ff */
[----:B------:R-:W-:Y:S01]  /*3df0*/  FMUL.FTZ R128, R63, R52 ;  /* 0x000000343f807220 */ /* 0x000fe20000410000 */
[----:B------:R-:W-:Y:S01]  /*3e00*/  LEA R84, R122, R91, 0x1 ;  /* 0x0000005b7a547211 */ /* 0x000fe200078e08ff */
[----:B------:R-:W-:Y:S01]  /*3e10*/  FMUL.FTZ R134, R47, R134 ;  /* 0x000000862f867220 */ /* 0x000fe20000410000 */
[----:B------:R-:W-:Y:S01]  /*3e20*/  F2FP.BF16.PACK_AB R19, R130, R115 ;  /* 0x000000738213723e */ /* 0x000fe200000010ff */
        /* <DEDUP_REMOVED lines=14> */
[----:B0-----:R-:W-:Y:S01]  /*3f10*/  PRMT R12, RZ, 0x5410, R4 ;  /* 0x00005410ff0c7816 */ /* 0x001fe20000000004 */
[----:B------:R-:W-:Y:S02]  /*3f20*/  IMAD R13, R111, c[0x0][0x2f0], RZ ;  /* 0x0000bc006f0d7a24 */ /* 0x000fe400078e02ff */
[----:B------:R-:W-:Y:S01]  /*3f30*/  FMUL.FTZ R14, R49, R132 ;  /* 0x00000084310e7220 */ /* 0x000fe20000410000 */
[----:B-1----:R-:W-:Y:S01]  /*3f40*/  PRMT R16, RZ, 0x7610, R6 ;  /* 0x00007610ff107816 */ /* 0x002fe20000000006 */
[----:B------:R-:W-:Y:S01]  /*3f50*/  FFMA.FTZ R137, R128, R12, R137 ;  /* 0x0000000c80897223 */ /* 0x000fe20000010089 */
[----:B------:R-:W-:Y:S01]  /*3f60*/  PRMT R12, RZ, 0x7610, R4 ;  /* 0x00007610ff0c7816 */ /* 0x000fe20000000004 */
[----:B------:R-:W-:-:S02]  /*3f70*/  FMUL.FTZ R132, R59, R134 ;  /* 0x000000863b847220 */ /* 0x000fc40000410000 */
[----:B------:R-:W-:Y:S01]  /*3f80*/  IMAD R15, R126, c[0x0][0x2f4], R13 ;  /* 0x0000bd007e0f7a24 */ /* 0x000fe200078e020d */
[----:B------:R-:W-:Y:S01]  /*3f90*/  PRMT R13, RZ, 0x7610, R5 ;  /* 0x00007610ff0d7816 */ /* 0x000fe20000000005 */
[----:B------:R-:W-:Y:S01]  /*3fa0*/  FFMA.FTZ R137, R130, R12, R137 ;  /* 0x0000000c82897223 */ /* 0x000fe20000010089 */
[----:B------:R-:W-:Y:S01]  /*3fb0*/  PRMT R12, RZ, 0x5410, R5 ;  /* 0x00005410ff0c7816 */ /* 0x000fe20000000005 */
[----:B------:R-:W-:Y:S01]  /*3fc0*/  FMUL.FTZ R138, R37, R14 ;  /* 0x0000000e258a7220 */ /* 0x000fe20000410000 */
[----:B------:R-:W-:-:S03]  /*3fd0*/  IADD3 R15, R43, R15, RZ ;  /* 0x0000000f2b0f7210 */ /* 0x000fc60007ffe0ff */
[----:B------:R-:W-:Y:S01]  /*3fe0*/  FFMA.FTZ R137, R132, R12, R137 ;  /* 0x0000000c84897223 */ /* 0x000fe20000010089 */
[----:B------:R-:W-:-:S03]  /*3ff0*/  LEA R12, P0, R42, c[0x0][0x338], 0x1 ;  /* 0x0000ce002a0c7a11 */ /* 0x000fc600078008ff */
[----:B------:R-:W-:Y:S01]  /*4000*/  FFMA.FTZ R137, R136, R13, R137 ;  /* 0x0000000d88897223 */ /* 0x000fe20000010089 */
[----:B------:R-:W-:Y:S02]  /*4010*/  LEA.HI.X R13, R42, c[0x0][0x33c], R15, 0x1, P0 ;  /* 0x0000cf002a0d7a11 */ /* 0x000fe400000f0c0f */
[----:B------:R-:W-:Y:S02]  /*4020*/  ISETP.NE.U32.AND P0, PT, RZ, c[0x0][0x270], PT ;  /* 0x00009c00ff007a0c */ /* 0x000fe40003f05070 */
[----:B------:R-:W-:Y:S01]  /*4030*/  PRMT R15, RZ, 0x5410, R6 ;  /* 0x00005410ff0f7816 */ /* 0x000fe20000000006 */
[----:B------:R-:W-:Y:S01]  /*4040*/  IMAD.WIDE R12, R41, 0x10, R12 ;  /* 0x00000010290c7825 */ /* 0x000fe200078e020c */
[----:B------:R-:W-:-:S03]  /*4050*/  ISETP.NE.AND.EX P0, PT, RZ, c[0x0][0x274], PT, P0 ;  /* 0x00009d00ff007a0c */ /* 0x000fc60003f05300 */
[----:B------:R-:W-:Y:S01]  /*4060*/  FFMA.FTZ R15, R138, R15, R137 ;  /* 0x0000000f8a0f7223 */ /* 0x000fe20000010089 */
[----:B--2---:R0:W-:Y:S03]  /*4070*/  STG.E.128 [R12.64], R20 ;  /* 0x000000140c007986 */ /* 0x0041e6000c101d04 */
[----:B------:R-:W-:Y:S01]  /*4080*/  FFMA.FTZ R15, R140, R16, R15 ;  /* 0x000000108c0f7223 */ /* 0x000fe2000001000f */
[----:B------:R-:W-:Y:S01]  /*4090*/  PRMT R16, RZ, 0x5410, R7 ;  /* 0x00005410ff107816 */ /* 0x000fe20000000007 */
[----:B---3--:R0:W-:Y:S04]  /*40a0*/  STG.E.128 [R12.64+0x200], R32 ;  /* 0x000200200c007986 */ /* 0x0081e8000c101d04 */
[----:B------:R-:W-:Y:S01]  /*40b0*/  FFMA.FTZ R37, R142, R16, R15 ;  /* 0x000000108e257223 */ /* 0x000fe2000001000f */
[----:B------:R-:W-:Y:S05]  /*40c0*/  @!P0 BRA `(.L_x_6366) ;  /* 0x000002b000008947 */ /* 0x000fea0003800000 */
[----:B------:R-:W-:Y:S01]  /*40d0*/  BAR.SYNC.DEFER_BLOCKING 0x0 ;  /* 0x0000000000007b1d */ /* 0x000fe20000010000 */
[----:B0-----:R-:W-:-:S02]  /*40e0*/  FMUL.FTZ R20, R57, R70 ;  /* 0x0000004639147220 */ /* 0x001fc40000410000 */
[----:B------:R-:W-:Y:S02]  /*40f0*/  FMUL.FTZ R61, R61, R72 ;  /* 0x000000483d3d7220 */ /* 0x000fe40000410000 */
        /* <DEDUP_REMOVED lines=19> */
[----:B------:R-:W-:-:S02]  /*4230*/  FMUL.FTZ R35, R56, R113 ;  /* 0x0000007138237220 */ /* 0x000fc40000410000 */
[----:B------:R-:W-:Y:S01]  /*4240*/  FMUL.FTZ R66, R66, R119 ;  /* 0x0000007742427220 */ /* 0x000fe20000410000 */
[----:B------:R-:W-:Y:S01]  /*4250*/  F2FP.BF16.PACK_AB R34, R45, R34 ;  /* 0x000000222d22723e */ /* 0x000fe200000010ff */
[----:B------:R-:W-:Y:S02]  /*4260*/  IMAD R42, R103, c[0x0][0x210], RZ ;  /* 0x00008400672a7a24 */ /* 0x000fe400078e02ff */
        /* <DEDUP_REMOVED lines=17> */
.L_x_6366:
[----:B------:R-:W-:Y:S01]  /*4380*/  PRMT R101, RZ, 0x7610, R7 ;  /* 0x00007610ff657816 */ /* 0x000fe20000000007 */
[----:B------:R-:W-:Y:S01]  /*4390*/  BAR.SYNC.DEFER_BLOCKING 0x0 ;  /* 0x0000000000007b1d */ /* 0x000fe20000010000 */
[----:B------:R-:W-:Y:S01]  /*43a0*/  CS2R R82, SRZ ;  /* 0x0000000000527805 */ /* 0x000fe2000001ff00 */
        /* <DEDUP_REMOVED lines=43> */
.L_x_6404:
[----:B0-----:R-:W-:Y:S01]  /*4660*/  IMAD R15, R111, c[0x0][0x180], RZ ;  /* 0x000060006f0f7a24 */ /* 0x001fe200078e02ff */
        /* <DEDUP_REMOVED lines=80> */
[----:B------:R-:W-:Y:S01]  /*4b70*/  FMUL.FTZ R125, R31, R100 ;  /* 0x000000641f7d7220 */ /* 0x000fe20000410000 */
[----:B------:R-:W-:Y:S01]  /*4b80*/  MOV R12, 0x3f800000 ;  /* 0x3f800000000c7802 */ /* 0x000fe20000000f00 */
[----:B0-----:R-:W-:Y:S02]  /*4b90*/  FMUL.FTZ R20, R21, R108 ;  /* 0x0000006c15147220 */ /* 0x001fe40000410000 */
[----:B--2---:R-:W-:Y:S01]  /*4ba0*/  FMUL.FTZ R35, R35, R14 ;  /* 0x0000000e23237220 */ /* 0x004fe20000410000 */
[----:B------:R-:W-:Y:S01]  /*4bb0*/  MUFU.SIN R33, R22 ;  /* 0x0000001600217308 */ /* 0x000fe20000000400 */
[----:B-1----:R-:W-:-:S04]  /*4bc0*/  FMUL.FTZ R15, R31, R104 ;  /* 0x000000681f0f7220 */ /* 0x002fc80000410000 */
[----:B------:R-:W-:Y:S01]  /*4bd0*/  FMUL.RZ R123, R15, 0.15915493667125701904 ;  /* 0x3e22f9830f7b7820 */ /* 0x000fe2000040c000 */
[----:B------:R-:W-:Y:S02]  /*4be0*/  IADD3 R15, R124, 0x200, RZ ;  /* 0x000002007c0f7810 */ /* 0x000fe40007ffe0ff */
[----:B------:R-:W-:Y:S01]  /*4bf0*/  @!P1 LEA R15, R13, R0, 0x8 ;  /* 0x000000000d0f9211 */ /* 0x000fe200078e40ff */
[----:B------:R0:W1:Y:S01]  /*4c00*/  MUFU.COS R149, R22 ;  /* 0x0000001600957308 */ /* 0x0000620000000000 */
[----:B------:R-:W-:Y:S02]  /*4c10*/  MOV R13, RZ ;  /* 0x000000ff000d7202 */ /* 0x000fe40000000f00 */
        /* <DEDUP_REMOVED lines=20> */
[----:B------:R-:W-:Y:S02]  /*4d60*/  FMUL.RZ R131, R125, 0.15915493667125701904 ;  /* 0x3e22f9837d837820 */ /* 0x000fe4000040c000 */
[----:B------:R-:W-:Y:S01]  /*4d70*/  FMUL.FTZ R147, R146, R147 ;  /* 0x0000009392937220 */ /* 0x000fe20000410000 */
[----:B------:R-:W-:Y:S01]  /*4d80*/  MUFU.SIN R117, R121 ;  /* 0x0000007900757308 */ /* 0x000fe20000000400 */
[----:B-1----:R-:W-:-:S07]  /*4d90*/  FMUL.FTZ R32, R21, R104 ;  /* 0x0000006815207220 */ /* 0x002fce0000410000 */
[----:B------:R-:W-:Y:S01]  /*4da0*/  MUFU.COS R143, R121 ;  /* 0x00000079008f7308 */ /* 0x000fe20000000000 */
[----:B------:R1:W5:Y:S07]  /*4db0*/  @!P0 LDG.E.128 R12, [R22.64] ;  /* 0x00000004160c8981 */ /* 0x00036e000c1e1d00 */
[----:B------:R-:W-:Y:S01]  /*4dc0*/  MUFU.SIN R127, R132 ;  /* 0x00000084007f7308 */ /* 0x000fe20000000400 */
[----:B-1----:R-:W-:-:S04]  /*4dd0*/  FMUL.FTZ R23, R31, R96 ;  /* 0x000000601f177220 */ /* 0x002fc80000410000 */
[----:B------:R-:W-:-:S03]  /*4de0*/  FMUL.RZ R135, R23, 0.15915493667125701904 ;  /* 0x3e22f98317877820 */ /* 0x000fc6000040c000 */
[----:B------:R1:W-:Y:S01]  /*4df0*/  MUFU.COS R133, R132 ;  /* 0x0000008400857308 */ /* 0x0003e20000000000 */
[----:B------:R-:W-:-:S04]  /*4e00*/  FMUL.FTZ R23, R31, R94 ;  /* 0x0000005e1f177220 */ /* 0x000fc80000410000 */
[----:B------:R-:W-:Y:S02]  /*4e10*/  FMUL.RZ R137, R23, 0.15915493667125701904 ;  /* 0x3e22f98317897820 */ /* 0x000fe4000040c000 */
[----:B------:R-:W-:Y:S01]  /*4e20*/  FMUL.FTZ R23, R17, R19 ;  /* 0x0000001311177220 */ /* 0x000fe20000410000 */
[----:B------:R-:W3:Y:S01]  /*4e30*/  MUFU.EX2 R20, R20 ;  /* 0x0000001400147308 */ /* 0x000ee20000000800 */
[----:B-1----:R-:W-:Y:S02]  /*4e40*/  FMUL.FTZ R132, R31, R92 ;  /* 0x0000005c1f847220 */ /* 0x002fe40000410000 */
[----:B------:R-:W-:Y:S02]  /*4e50*/  FFMA.FTZ R166, R16, R18, -R23 ;  /* 0x0000001210a67223 */ /* 0x000fe40000010817 */
[----:B------:R-:W-:-:S03]  /*4e60*/  FMUL.FTZ R18, RZ, R148 ;  /* 0x00000094ff127220 */ /* 0x000fc60000410000 */
[----:B------:R-:W-:Y:S01]  /*4e70*/  MUFU.SIN R152, R135 ;  /* 0x0000008700987308 */ /* 0x000fe20000000400 */
[----:B------:R-:W-:-:S07]  /*4e80*/  FMUL.FTZ R16, R195, R148 ;  /* 0x00000094c3107220 */ /* 0x000fce0000410000 */
[----:B------:R1:W-:Y:S01]  /*4e90*/  MUFU.COS R154, R135 ;  /* 0x00000087009a7308 */ /* 0x0003e20000000000 */
[----:B------:R-:W-:Y:S02]  /*4ea0*/  FMUL.FTZ R146, R146, R113 ;  /* 0x0000007192927220 */ /* 0x000fe40000410000 */
[----:B------:R-:W-:-:S05]  /*4eb0*/  FFMA.FTZ R23, RZ, R149, R16 ;  /* 0x00000095ff177223 */ /* 0x000fca0000010010 */
[----:B------:R-:W-:Y:S01]  /*4ec0*/  MUFU.SIN R134, R131 ;  /* 0x0000008300867308 */ /* 0x000fe20000000400 */
[----:B-1----:R-:W-:Y:S02]  /*4ed0*/  FMUL.RZ R135, R132, 0.15915493667125701904 ;  /* 0x3e22f98384877820 */ /* 0x002fe4000040c000 */
[----:B------:R-:W-:-:S04]  /*4ee0*/  FFMA.FTZ R132, R195, R149, -R18 ;  /* 0x00000095c3847223 */ /* 0x000fc80000010812 */
[----:B------:R-:W-:Y:S01]  /*4ef0*/  FADD.FTZ R132, R191, R132 ;  /* 0x00000084bf847221 */ /* 0x000fe20000010000 */
[----:B------:R1:W-:Y:S01]  /*4f00*/  MUFU.COS R130, R131 ;  /* 0x0000008300827308 */ /* 0x0003e20000000000 */
[----:B------:R-:W-:Y:S02]  /*4f10*/  FMUL.FTZ R18, R31, R90 ;  /* 0x0000005a1f127220 */ /* 0x000fe40000410000 */
[----:B------:R-:W-:Y:S02]  /*4f20*/  FADD.FTZ R33, RZ, R23 ;  /* 0x00000017ff217221 */ /* 0x000fe40000010000 */
[----:B------:R-:W-:-:S03]  /*4f30*/  FMUL.FTZ R138, R146, R132 ;  /* 0x00000084928a7220 */ /* 0x000fc60000410000 */
[----:B------:R-:W-:Y:S01]  /*4f40*/  MUFU.SIN R121, R123 ;  /* 0x0000007b00797308 */ /* 0x000fe20000000400 */
[----:B-1----:R-:W-:Y:S02]  /*4f50*/  FMUL.FTZ R131, R21, R94 ;  /* 0x0000005e15837220 */ /* 0x002fe40000410000 */
[----:B------:R-:W-:-:S05]  /*4f60*/  FFMA.FTZ R138, R147, R33, R138 ;  /* 0x00000021938a7223 */ /* 0x000fca000001008a */
[----:B------:R1:W-:Y:S01]  /*4f70*/  MUFU.COS R139, R123 ;  /* 0x0000007b008b7308 */ /* 0x0003e20000000000 */
[----:B0-----:R-:W-:-:S07]  /*4f80*/  FMUL.FTZ R145, R144, R145 ;  /* 0x0000009190917220 */ /* 0x001fce0000410000 */
[----:B------:R0:W-:Y:S01]  /*4f90*/  MUFU.EX2 R151, R131 ;  /* 0x0000008300977308 */ /* 0x0001e20000000800 */
[----:B-1----:R-:W-:-:S07]  /*4fa0*/  FMUL.FTZ R123, R21, R102 ;  /* 0x00000066157b7220 */ /* 0x002fce0000410000 */
[----:B------:R-:W-:Y:S01]  /*4fb0*/  MUFU.COS R128, R129 ;  /* 0x0000008100807308 */ /* 0x000fe20000000000 */
[----:B0-----:R-:W-:Y:S02]  /*4fc0*/  FMUL.RZ R131, R18, 0.15915493667125701904 ;  /* 0x3e22f98312837820 */ /* 0x001fe4000040c000 */
[----:B------:R-:W-:Y:S01]  /*4fd0*/  FMUL.FTZ R18, R146, R33 ;  /* 0x0000002192127220 */ /* 0x000fe20000410000 */
[----:B------:R-:W-:Y:S01]  /*4fe0*/  PRMT R33, RZ, 0x5410, R9 ;  /* 0x00005410ff217816 */ /* 0x000fe20000000009 */
[----:B--2---:R-:W-:Y:S02]  /*4ff0*/  FMUL.FTZ R144, R144, R115 ;  /* 0x0000007390907220 */ /* 0x004fe40000410000 */
[----:B------:R-:W-:Y:S01]  /*5000*/  FFMA.FTZ R113, R147, R132, -R18 ;  /* 0x0000008493717223 */ /* 0x000fe20000010812 */
[----:B------:R-:W-:Y:S01]  /*5010*/  MUFU.EX2 R123, R123 ;  /* 0x0000007b007b7308 */ /* 0x000fe20000000800 */
[----:B------:R-:W-:Y:S02]  /*5020*/  FMUL.FTZ R194, R33, R112 ;  /* 0x0000007021c27220 */ /* 0x000fe40000410000 */
[----:B------:R-:W-:-:S02]  /*5030*/  FADD.FTZ R138, RZ, R138 ;  /* 0x0000008aff8a7221 */ /* 0x000fc40000010000 */
[C---:B---3--:R-:W-:Y:S02]  /*5040*/  FMUL.FTZ R143, R20.reuse, R143 ;  /* 0x0000008f148f7220 */ /* 0x048fe40000410000 */
[----:B------:R-:W-:Y:S01]  /*5050*/  FMUL.FTZ R142, R20, R117 ;  /* 0x00000075148e7220 */ /* 0x000fe20000410000 */
[----:B------:R-:W0:Y:S01]  /*5060*/  MUFU.EX2 R32, R32 ;  /* 0x0000002000207308 */ /* 0x000e220000000800 */
[----:B------:R-:W-:Y:S02]  /*5070*/  FADD.FTZ R113, R194, R113 ;  /* 0x00000071c2717221 */ /* 0x000fe40000010000 */
[C---:B------:R-:W-:Y:S02]  /*5080*/  FMUL.FTZ R20, R144.reuse, R138 ;  /* 0x0000008a90147220 */ /* 0x040fe40000410000 */
[----:B------:R-:W-:Y:S02]  /*5090*/  FMUL.FTZ R125, R21, R100 ;  /* 0x00000064157d7220 */ /* 0x000fe40000410000 */
[-C--:B------:R-:W-:Y:S01]  /*50a0*/  FMUL.FTZ R115, R144, R113.reuse ;  /* 0x0000007190737220 */ /* 0x080fe20000410000 */
[----:B------:R1:W-:Y:S01]  /*50b0*/  MUFU.SIN R136, R129 ;  /* 0x0000008100887308 */ /* 0x0003e20000000400 */
[----:B------:R-:W-:-:S02]  /*50c0*/  FFMA.FTZ R132, R145, R113, -R20 ;  /* 0x0000007191847223 */ /* 0x000fc40000010814 */
[----:B------:R-:W-:Y:S02]  /*50d0*/  FFMA.FTZ R115, R145, R138, R115 ;  /* 0x0000008a91737223 */ /* 0x000fe40000010073 */
[----:B------:R-:W-:-:S03]  /*50e0*/  FADD.FTZ R132, R201, R132 ;  /* 0x00000084c9847221 */ /* 0x000fc60000010000 */
[----:B------:R-:W2:Y:S01]  /*50f0*/  MUFU.EX2 R125, R125 ;  /* 0x0000007d007d7308 */ /* 0x000ea20000000800 */
[----:B------:R-:W-:Y:S02]  /*5100*/  FADD.FTZ R115, RZ, R115 ;  /* 0x00000073ff737221 */ /* 0x000fe40000010000 */
[----:B-1----:R-:W-:-:S05]  /*5110*/  FMUL.FTZ R129, R21, R96 ;  /* 0x0000006015817220 */ /* 0x002fca0000410000 */
[----:B------:R-:W-:Y:S01]  /*5120*/  MUFU.SIN R156, R137 ;  /* 0x00000089009c7308 */ /* 0x000fe20000000400 */
[----:B------:R-:W-:-:S07]  /*5130*/  FMUL.FTZ R113, R142, R115 ;  /* 0x000000738e717220 */ /* 0x000fce0000410000 */
[----:B------:R1:W-:Y:S01]  /*5140*/  MUFU.COS R158, R137 ;  /* 0x00000089009e7308 */ /* 0x0003e20000000000 */
[C---:B0-----:R-:W-:Y:S02]  /*5150*/  FMUL.FTZ R139, R32.reuse, R139 ;  /* 0x0000008b208b7220 */ /* 0x041fe40000410000 */
[----:B------:R-:W-:Y:S02]  /*5160*/  FMUL.FTZ R138, R32, R121 ;  /* 0x00000079208a7220 */ /* 0x000fe40000410000 */
[----:B-1----:R-:W-:Y:S02]  /*5170*/  FMUL.FTZ R137, R123, R128 ;  /* 0x000000807b897220 */ /* 0x002fe40000410000 */
[----:B------:R-:W-:Y:S02]  /*5180*/  FMUL.FTZ R128, R142, R132 ;  /* 0x000000848e807220 */ /* 0x000fe40000410000 */
[----:B------:R-:W-:Y:S02]  /*5190*/  FMUL.FTZ R22, R21, R98 ;  /* 0x0000006215167220 */ /* 0x000fe40000410000 */
[----:B------:R-:W-:-:S02]  /*51a0*/  FFMA.FTZ R128, R143, R115, R128 ;  /* 0x000000738f807223 */ /* 0x000fc40000010080 */
[C---:B------:R-:W-:Y:S02]  /*51b0*/  FMUL.FTZ R16, R21.reuse, R92 ;  /* 0x0000005c15107220 */ /* 0x040fe40000410000 */
[C---:B------:R-:W-:Y:S02]  /*51c0*/  FMUL.FTZ R18, R21.reuse, R90 ;  /* 0x0000005a15127220 */ /* 0x040fe40000410000 */
[C---:B------:R-:W-:Y:S02]  /*51d0*/  FMUL.FTZ R20, R21.reuse, R88 ;  /* 0x0000005815147220 */ /* 0x040fe40000410000 */
[----:B------:R-:W-:Y:S02]  /*51e0*/  FMUL.FTZ R32, R21, R86 ;  /* 0x0000005615207220 */ /* 0x000fe40000410000 */
[C---:B------:R-:W-:Y:S02]  /*51f0*/  FMUL.FTZ R141, R140.reuse, R141 ;  /* 0x0000008d8c8d7220 */ /* 0x040fe40000410000 */
[----:B------:R-:W-:Y:S01]  /*5200*/  FMUL.FTZ R21, R31, R88 ;  /* 0x000000581f157220 */ /* 0x000fe20000410000 */
[----:B------:R-:W0:Y:S01]  /*5210*/  MUFU.EX2 R129, R129 ;  /* 0x0000008100817308 */ /* 0x000e220000000800 */
[----:B------:R-:W-:-:S02]  /*5220*/  FMUL.FTZ R140, R140, R119 ;  /* 0x000000778c8c7220 */ /* 0x000fc40000410000 */
[----:B------:R-:W-:Y:S02]  /*5230*/  FFMA.FTZ R132, R143, R132, -R113 ;  /* 0x000000848f847223 */ /* 0x000fe40000010871 */
[----:B------:R-:W-:Y:S02]  /*5240*/  FADD.FTZ R128, RZ, R128 ;  /* 0x00000080ff807221 */ /* 0x000fe40000010000 */
[----:B------:R-:W-:Y:S01]  /*5250*/  FMUL.RZ R121, R21, 0.15915493667125701904 ;  /* 0x3e22f98315797820 */ /* 0x000fe2000040c000 */
[----:B------:R-:W-:Y:S01]  /*5260*/  MUFU.SIN R17, R135 ;  /* 0x0000008700117308 */ /* 0x000fe20000000400 */
[----:B------:R-:W-:-:S07]  /*5270*/  FADD.FTZ R21, R193, R132 ;  /* 0x00000084c1157221 */ /* 0x000fce0000010000 */
[----:B------:R2:W-:Y:S01]  /*5280*/  MUFU.COS R19, R135 ;  /* 0x0000008700137308 */ /* 0x0005e20000000000 */
[----:B------:R-:W-:Y:S02]  /*5290*/  FMUL.FTZ R113, R140, R21 ;  /* 0x000000158c717220 */ /* 0x000fe40000410000 */
[----:B--2---:R-:W-:-:S05]  /*52a0*/  FMUL.FTZ R135, R125, R130 ;  /* 0x000000827d877220 */ /* 0x004fca0000410000 */
[----:B------:R-:W1:Y:S01]  /*52b0*/  MUFU.EX2 R22, R22 ;  /* 0x0000001600167308 */ /* 0x000e620000000800 */
[----:B------:R-:W-:-:S04]  /*52c0*/  FMUL.FTZ R130, R140, R128 ;  /* 0x000000808c827220 */ /* 0x000fc80000410000 */
[----:B------:R-:W-:Y:S02]  /*52d0*/  FFMA.FTZ R130, R141, R21, -R130 ;  /* 0x000000158d827223 */ /* 0x000fe40000010882 */
[----:B------:R-:W-:Y:S02]  /*52e0*/  FMUL.FTZ R21, R31, R86 ;  /* 0x000000561f157220 */ /* 0x000fe40000410000 */
[----:B------:R-:W-:Y:S02]  /*52f0*/  FFMA.FTZ R113, R141, R128, R113 ;  /* 0x000000808d717223 */ /* 0x000fe40000010071 */
[----:B------:R-:W-:Y:S02]  /*5300*/  FMUL.RZ R153, R21, 0.15915493667125701904 ;  /* 0x3e22f98315997820 */ /* 0x000fe4000040c000 */
[----:B------:R-:W-:Y:S02]  /*5310*/  FADD.FTZ R21, R197, R130 ;  /* 0x00000082c5157221 */ /* 0x000fe40000010000 */
[----:B0-----:R-:W-:Y:S01]  /*5320*/  FMUL.FTZ R130, R129, R152 ;  /* 0x0000009881827220 */ /* 0x001fe20000410000 */
[----:B------:R-:W0:Y:S01]  /*5330*/  MUFU.EX2 R16, R16 ;  /* 0x0000001000107308 */ /* 0x000e220000000800 */
[----:B------:R-:W-:-:S02]  /*5340*/  FADD.FTZ R113, RZ, R113 ;  /* 0x00000071ff717221 */ /* 0x000fc40000010000 */
[----:B------:R-:W-:Y:S02]  /*5350*/  FMUL.FTZ R152, R138, R21 ;  /* 0x000000158a987220 */ /* 0x000fe40000410000 */
[C---:B-1----:R-:W-:Y:S02]  /*5360*/  FMUL.FTZ R133, R22.reuse, R133 ;  /* 0x0000008516857220 */ /* 0x042fe40000410000 */
[----:B------:R-:W-:Y:S02]  /*5370*/  FMUL.FTZ R132, R22, R127 ;  /* 0x0000007f16847220 */ /* 0x000fe40000410000 */
[-C--:B------:R-:W-:Y:S02]  /*5380*/  FMUL.FTZ R22, R138, R113.reuse ;  /* 0x000000718a167220 */ /* 0x080fe40000410000 */
        /* <DEDUP_REMOVED lines=87> */
[C---:B------:R-:W-:Y:S02]  /*5900*/  FMUL.FTZ R18, R132.reuse, R17 ;  /* 0x0000001184127220 */ /* 0x040fe40000410000 */
[----:B------:R-:W-:Y:S02]  /*5910*/  FFMA.FTZ R21, R129, R21, -R20 ;  /* 0x0000001581157223 */ /* 0x000fe40000010814 */
        /* <DEDUP_REMOVED lines=72> */
[----:B------:R-:W-:Y:S01]  /*5da0*/  ISETP.NE.AND P0, PT, R93, c[0x0][0x174], PT ;  /* 0x00005d005d007a0c */ /* 0x000fe20003f05270 */
[----:B-1----:R-:W-:Y:S01]  /*5db0*/  HFMA2.MMA R32, -RZ, RZ, 1.875, 0 ;  /* 0x3f800000ff207435 */ /* 0x002fe200000001ff */
[----:B------:R-:W-:-:S11]  /*5dc0*/  MOV R33, RZ ;  /* 0x000000ff00217202 */ /* 0x000fd60000000f00 */
[----:B------:R-:W-:-:S04]  /*5dd0*/  @P0 LEA.HI R20, R93, R93, RZ, 0x1 ;  /* 0x0000005d5d140211 */ /* 0x000fc800078f08ff */
[----:B------:R-:W-:-:S04]  /*5de0*/  @P0 LOP3.LUT R20, R20, 0xfffffe, RZ, 0xc0, !PT ;  /* 0x00fffffe14140812 */ /* 0x000fc800078ec0ff */
[----:B------:R-:W-:-:S04]  /*5df0*/  @P0 IADD3 R21, -R20, R93, RZ ;  /* 0x0000005d14150210 */ /* 0x000fc80007ffe1ff */
[----:B------:R-:W-:-:S05]  /*5e00*/  @P0 LEA R21, R21, R0, 0x8 ;  /* 0x0000000015150211 */ /* 0x000fca00078e40ff */
[----:B------:R1:W2:Y:S02]  /*5e10*/  @P0 LDS.64 R32, [R21.X8+0x10b0] ;  /* 0x0010b00015200984 */ /* 0x0002a40000008a00 */
.L_x_6369:
[----:B------:R-:W-:Y:S05]  /*5e20*/  BSYNC B0 ;  /* 0x0000000000007941 */ /* 0x000fea0003800000 */
.L_x_6368:
        /* <DEDUP_REMOVED lines=52> */
.L_x_6412:
        /* <DEDUP_REMOVED lines=68> */
.L_x_6413:
[----:B------:R-:W-:Y:S01]  /*65b0*/  MOV R185, R18 ;  /* 0x0000001200b97202 */ /* 0x000fe20000000f00 */
[-C--:B----4-:R-:W-:Y:S01]  /*65c0*/  FMUL.FTZ R16, R186, R183.reuse ;  /* 0x000000b7ba107220 */ /* 0x090fe20000410000 */
[----:B------:R-:W-:Y:S01]  /*65d0*/  ISETP.GE.AND P0, PT, R122, 0x10, PT ;  /* 0x000000107a00780c */ /* 0x000fe20003f06270 */
[----:B---3--:R-:W-:-:S02]  /*65e0*/  FMUL.FTZ R17, R20, R183 ;  /* 0x000000b714117220 */ /* 0x008fc40000410000 */
[C---:B--2---:R-:W-:Y:S02]  /*65f0*/  FFMA.FTZ R16, R19.reuse, R185, R16 ;  /* 0x000000b913107223 */ /* 0x044fe40000010010 */
[----:B------:R-:W-:Y:S02]  /*6600*/  FMUL.FTZ R19, R19, R183 ;  /* 0x000000b713137220 */ /* 0x000fe40000410000 */
[C---:B01----:R-:W-:Y:S02]  /*6610*/  FFMA.FTZ R18, R184.reuse, R185, R17 ;  /* 0x000000b9b8127223 */ /* 0x043fe40000010011 */
[----:B------:R-:W-:Y:S02]  /*6620*/  FMUL.FTZ R17, R184, R183 ;  /* 0x000000b7b8117220 */ /* 0x000fe40000410000 */
[-C--:B------:R-:W-:Y:S01]  /*6630*/  FFMA.FTZ R19, R186, R185.reuse, -R19 ;  /* 0x000000b9ba137223 */ /* 0x080fe20000010813 */
[----:B------:R-:W-:Y:S01]  /*6640*/  FSEL R21, R183, R18, !P0 ;  /* 0x00000012b7157208 */ /* 0x000fe20004000000 */
        /* <DEDUP_REMOVED lines=9> */
[----:B-----5:R-:W-:Y:S05]  /*66e0*/  CALL.REL.NOINC `($__internal_154_$__cuda_sm70_shflsync_idx_p) ;  /* 0x0000740000007944 */ /* 0x020fea0003c00000 */
.L_x_6374:
[----:B------:R-:W-:Y:S05]  /*66f0*/  BRA.CONV ~URZ, `(.L_x_6375) ;  /* 0x000000637f007947 */ /* 0x000fea000b800000 */
[----:B0-----:R-:W-:Y:S01]  /*6700*/  HFMA2.MMA R216, -RZ, RZ, 0, 1.847743988037109375e-06 ;  /* 0x0000001fffd87435 */ /* 0x001fe200000001ff */
[----:B------:R-:W-:-:S02]  /*6710*/  MOV R18, R21 ;  /* 0x0000001500127202 */ /* 0x000fc40000000f00 */
[----:B------:R-:W-:Y:S02]  /*6720*/  MOV R209, 0x1f ;  /* 0x0000001f00d17802 */ /* 0x000fe40000000f00 */
[----:B-1----:R-:W-:Y:S02]  /*6730*/  MOV R19, 0xffffffff ;  /* 0xffffffff00137802 */ /* 0x002fe40000000f00 */
[----:B------:R-:W-:Y:S02]  /*6740*/  MOV R16, 0x6760 ;  /* 0x0000676000107802 */ /* 0x000fe40000000f00 */
[----:B-----5:R-:W-:Y:S05]  /*6750*/  CALL.REL.NOINC `($__internal_154_$__cuda_sm70_shflsync_idx_p) ;  /* 0x0000739000007944 */ /* 0x020fea0003c00000 */
.L_x_6375:
[----:B------:R-:W-:Y:S05]  /*6760*/  BRA.CONV ~URZ, `(.L_x_6376) ;  /* 0x000000637f007947 */ /* 0x000fea000b800000 */
[----:B0-----:R-:W-:Y:S01]  /*6770*/  HFMA2.MMA R216, -RZ, RZ, 0, 1.847743988037109375e-06 ;  /* 0x0000001fffd87435 */ /* 0x001fe200000001ff */
[----:B------:R-:W-:Y:S02]  /*6780*/  MOV R18, R22 ;  /* 0x0000001600127202 */ /* 0x000fe40000000f00 */
[----:B------:R-:W-:Y:S02]  /*6790*/  MOV R209, 0x1f ;  /* 0x0000001f00d17802 */ /* 0x000fe40000000f00 */
[----:B-1----:R-:W-:Y:S02]  /*67a0*/  MOV R19, 0xffffffff ;  /* 0xffffffff00137802 */ /* 0x002fe40000000f00 */
[----:B------:R-:W-:-:S02]  /*67b0*/  MOV R16, 0x67d0 ;  /* 0x000067d000107802 */ /* 0x000fc40000000f00 */
[----:B-----5:R-:W-:Y:S05]  /*67c0*/  CALL.REL.NOINC `($__internal_154_$__cuda_sm70_shflsync_idx_p) ;  /* 0x0000732000007944 */ /* 0x020fea0003c00000 */
.L_x_6376:
[----:B------:R-:W-:Y:S05]  /*67d0*/  BRA.CONV ~URZ, `(.L_x_6377) ;  /* 0x000000637f007947 */ /* 0x000fea000b800000 */
[----:B0-----:R-:W-:Y:S01]  /*67e0*/  HFMA2.MMA R216, -RZ, RZ, 0, 1.847743988037109375e-06 ;  /* 0x0000001fffd87435 */ /* 0x001fe200000001ff */
[----:B------:R-:W-:-:S02]  /*67f0*/  MOV R18, R23 ;  /* 0x0000001700127202 */ /* 0x000fc40000000f00 */
[----:B------:R-:W-:Y:S02]  /*6800*/  MOV R209, 0x1f ;  /* 0x0000001f00d17802 */ /* 0x000fe40000000f00 */
[----:B-1----:R-:W-:Y:S02]  /*6810*/  MOV R19, 0xffffffff ;  /* 0xffffffff00137802 */ /* 0x002fe40000000f00 */
[----:B------:R-:W-:Y:S02]  /*6820*/  MOV R16, 0x6840 ;  /* 0x0000684000107802 */ /* 0x000fe40000000f00 */
[----:B-----5:R-:W-:Y:S05]  /*6830*/  CALL.REL.NOINC `($__internal_154_$__cuda_sm70_shflsync_idx_p) ;  /* 0x000072b000007944 */ /* 0x020fea0003c00000 */
.L_x_6377:
        /* <DEDUP_REMOVED lines=8> */
[----:B------:R-:W0:Y:S02]  /*68c0*/  SHFL.UP PT, R23, R23, 0x1, RZ ;  /* 0x0420000017177989 */ /* 0x000e2400000e00ff */
.L_x_6414:
        /* <DEDUP_REMOVED lines=23> */
.L_x_6371:
[----:B---3--:R-:W-:Y:S05]  /*6a40*/  BSYNC B0 ;  /* 0x0000000000007941 */ /* 0x008fea0003800000 */
.L_x_6370:
        /* <DEDUP_REMOVED lines=48> */
[----:B------:R-:W-:Y:S02]  /*6d50*/  FADD.FTZ R21, -R154, R21 ;  /* 0x000000159a157221 */ /* 0x000fe40000010100 */
[C---:B-1----:R-:W-:Y:S02]  /*6d60*/  FMUL.FTZ R15, R35.reuse, R13 ;  /* 0x0000000d230f7220 */ /* 0x042fe40000410000 */
[----:B------:R-:W-:Y:S02]  /*6d70*/  FMUL.FTZ R20, R128, -R19 ;  /* 0x8000001380147220 */ /* 0x000fe40000410000 */
[----:B------:R-:W-:Y:S02]  /*6d80*/  FMUL.FTZ R35, R35, R12 ;  /* 0x0000000c23237220 */ /* 0x000fe40000410000 */
[----:B------:R-:W-:-:S02]  /*6d90*/  FFMA.FTZ R16, R129, R17, R16 ;  /* 0x0000001181107223 */ /* 0x000fc40000010010 */
[-C--:B------:R-:W-:Y:S02]  /*6da0*/  FMUL.FTZ R18, R128, -R21.reuse ;  /* 0x8000001580127220 */ /* 0x080fe40000410000 */
[C---:B------:R-:W-:Y:S02]  /*6db0*/  FFMA.FTZ R12, R34.reuse, R12, -R15 ;  /* 0x0000000c220c7223 */ /* 0x040fe4000001080f */
[C---:B------:R-:W-:Y:S02]  /*6dc0*/  FFMA.FTZ R20, R129.reuse, R21, R20 ;  /* 0x0000001581147223 */ /* 0x040fe40000010014 */
[----:B------:R-:W-:Y:S02]  /*6dd0*/  FFMA.FTZ R34, R34, R13, R35 ;  /* 0x0000000d22227223 */ /* 0x000fe40000010023 */
[----:B------:R-:W-:Y:S02]  /*6de0*/  FMUL.FTZ R13, R130, -R16 ;  /* 0x80000010820d7220 */ /* 0x000fe40000410000 */
[----:B------:R-:W-:-:S02]  /*6df0*/  FFMA.FTZ R18, R129, R19, -R18 ;  /* 0x0000001381127223 */ /* 0x000fc40000010812 */
[----:B------:R-:W-:Y:S02]  /*6e00*/  FADD.FTZ R195, R195, R12 ;  /* 0x0000000cc3c37221 */ /* 0x000fe40000010000 */
[----:B------:R-:W-:Y:S02]  /*6e10*/  FADD.FTZ R20, -R155, R20 ;  /* 0x000000149b147221 */ /* 0x000fe40000010100 */
[----:B------:R-:W-:Y:S02]  /*6e20*/  FFMA.FTZ R15, R131, R14, -R13 ;  /* 0x0000000e830f7223 */ /* 0x000fe4000001080d */
[----:B------:R-:W-:Y:S02]  /*6e30*/  FADD.FTZ R34, RZ, R34 ;  /* 0x00000022ff227221 */ /* 0x000fe40000010000 */
[----:B------:R-:W-:Y:S02]  /*6e40*/  FMUL.FTZ R13, R148, R195 ;  /* 0x000000c3940d7220 */ /* 0x000fe40000410000 */
[----:B------:R-:W-:-:S02]  /*6e50*/  FADD.FTZ R18, R171, R18 ;  /* 0x00000012ab127221 */ /* 0x000fc40000010000 */
[C---:B------:R-:W-:Y:S02]  /*6e60*/  FMUL.FTZ R17, R130.reuse, -R20 ;  /* 0x8000001482117220 */ /* 0x040fe40000410000 */
[----:B------:R-:W-:Y:S02]  /*6e70*/  FFMA.FTZ R13, R149, R34, R13 ;  /* 0x00000022950d7223 */ /* 0x000fe4000001000d */
[----:B------:R-:W-:Y:S02]  /*6e80*/  FFMA.FTZ R17, R131, R18, -R17 ;  /* 0x0000001283117223 */ /* 0x000fe40000010811 */
[C---:B------:R-:W-:Y:S02]  /*6e90*/  FMUL.FTZ R14, R130.reuse, -R14 ;  /* 0x8000000e820e7220 */ /* 0x040fe40000410000 */
[----:B------:R-:W-:Y:S02]  /*6ea0*/  FMUL.FTZ R18, R130, -R18 ;  /* 0x8000001282127220 */ /* 0x000fe40000410000 */
[----:B------:R-:W-:-:S02]  /*6eb0*/  FMUL.FTZ R12, R148, R34 ;  /* 0x00000022940c7220 */ /* 0x000fc40000410000 */
[----:B------:R-:W-:Y:S02]  /*6ec0*/  FADD.FTZ R35, RZ, R13 ;  /* 0x0000000dff237221 */ /* 0x000fe40000010000 */
[C---:B------:R-:W-:Y:S02]  /*6ed0*/  FFMA.FTZ R16, R131.reuse, R16, R14 ;  /* 0x0000001083107223 */ /* 0x040fe4000001000e */
[----:B------:R-:W-:Y:S02]  /*6ee0*/  FFMA.FTZ R13, R131, R20, R18 ;  /* 0x00000014830d7223 */ /* 0x000fe40000010012 */
[----:B------:R-:W-:Y:S02]  /*6ef0*/  FFMA.FTZ R12, R149, R195, -R12 ;  /* 0x000000c3950c7223 */ /* 0x000fe4000001080c */
[----:B------:R-:W-:Y:S02]  /*6f00*/  FMUL.FTZ R14, R132, -R16 ;  /* 0x80000010840e7220 */ /* 0x000fe40000410000 */
[----:B------:R-:W-:-:S02]  /*6f10*/  FADD.FTZ R18, -R156, R13 ;  /* 0x0000000d9c127221 */ /* 0x000fc40000010100 */
[----:B------:R-:W-:Y:S02]  /*6f20*/  FADD.FTZ R191, R191, R12 ;  /* 0x0000000cbfbf7221 */ /* 0x000fe40000010000 */
[----:B------:R-:W-:Y:S02]  /*6f30*/  FFMA.FTZ R19, R133, R15, -R14 ;  /* 0x0000000f85137223 */ /* 0x000fe4000001080e */
[----:B------:R-:W-:Y:S02]  /*6f40*/  FADD.FTZ R17, R172, R17 ;  /* 0x00000011ac117221 */ /* 0x000fe40000010000 */
[----:B------:R-:W-:Y:S02]  /*6f50*/  FMUL.FTZ R20, R132, -R18 ;  /* 0x8000001284147220 */ /* 0x000fe40000410000 */
[C---:B------:R-:W-:Y:S02]  /*6f60*/  FMUL.FTZ R14, R146.reuse, R191 ;  /* 0x000000bf920e7220 */ /* 0x040fe40000410000 */
[----:B------:R-:W-:-:S02]  /*6f70*/  FMUL.FTZ R12, R146, R35 ;  /* 0x00000023920c7220 */ /* 0x000fc40000410000 */
[C---:B------:R-:W-:Y:S02]  /*6f80*/  FMUL.FTZ R15, R132.reuse, -R15 ;  /* 0x8000000f840f7220 */ /* 0x040fe40000410000 */
[----:B------:R-:W-:Y:S02]  /*6f90*/  FFMA.FTZ R20, R133, R17, -R20 ;  /* 0x0000001185147223 */ /* 0x000fe40000010814 */
[----:B------:R-:W-:Y:S02]  /*6fa0*/  FFMA.FTZ R14, R147, R35, R14 ;  /* 0x00000023930e7223 */ /* 0x000fe4000001000e */
        /* <DEDUP_REMOVED lines=10> */
[-C--:B------:R-:W-:Y:S02]  /*7050*/  FFMA.FTZ R16, R135, R19.reuse, -R14 ;  /* 0x0000001387107223 */ /* 0x080fe4000001080e */
        /* <DEDUP_REMOVED lines=20> */
[----:B------:R-:W-:Y:S02]  /*71a0*/  FADD.FTZ R17, R174, R17 ;  /* 0x00000011ae117221 */ /* 0x000fe40000010000 */
        /* <DEDUP_REMOVED lines=28> */
[----:B------:R-:W-:Y:S02]  /*7370*/  FADD.FTZ R196, R196, R13 ;  /* 0x0000000dc4c47221 */ /* 0x000fe40000010000 */
[----:B------:R-:W-:Y:S02]  /*7380*/  FFMA.FTZ R16, R141, R15, -R12 ;  /* 0x0000000f8d107223 */ /* 0x000fe4000001080c */
[----:B------:R-:W-:-:S02]  /*7390*/  FMUL.FTZ R12, R136, R186 ;  /* 0x000000ba880c7220 */ /* 0x000fc40000410000 */
[-C--:B------:R-:W-:Y:S02]  /*73a0*/  FMUL.FTZ R13, R136, R196.reuse ;  /* 0x000000c4880d7220 */ /* 0x080fe40000410000 */
[C---:B------:R-:W-:Y:S02]  /*73b0*/  FFMA.FTZ R12, R137.reuse, R196, -R12 ;  /* 0x000000c4890c7223 */ /* 0x040fe4000001080c */
[----:B------:R-:W-:Y:S02]  /*73c0*/  FADD.FTZ R17, R176, R17 ;  /* 0x00000011b0117221 */ /* 0x000fe40000010000 */
[----:B------:R-:W-:Y:S02]  /*73d0*/  FFMA.FTZ R13, R137, R186, R13 ;  /* 0x000000ba890d7223 */ /* 0x000fe4000001000d */
[----:B------:R-:W-:Y:S02]  /*73e0*/  FMUL.FTZ R14, R140, -R15 ;  /* 0x8000000f8c0e7220 */ /* 0x000fe40000410000 */
[----:B------:R-:W-:-:S02]  /*73f0*/  FADD.FTZ R199, R199, R12 ;  /* 0x0000000cc7c77221 */ /* 0x000fc40000010000 */
[----:B------:R-:W-:Y:S02]  /*7400*/  FADD.FTZ R21, -R160, R21 ;  /* 0x00000015a0157221 */ /* 0x000fe40000010100 */
[----:B------:R-:W-:Y:S02]  /*7410*/  FMUL.FTZ R12, R140, -R17 ;  /* 0x800000118c0c7220 */ /* 0x000fe40000410000 */
[----:B------:R-:W-:Y:S02]  /*7420*/  FADD.FTZ R187, RZ, R13 ;  /* 0x0000000dffbb7221 */ /* 0x000fe40000010000 */
[C---:B------:R-:W-:Y:S02]  /*7430*/  FFMA.FTZ R19, R141.reuse, R19, R14 ;  /* 0x000000138d137223 */ /* 0x040fe4000001000e */
[----:B------:R-:W-:Y:S02]  /*7440*/  FMUL.FTZ R14, R134, R199 ;  /* 0x000000c7860e7220 */ /* 0x000fe40000410000 */
[----:B------:R-:W-:-:S02]  /*7450*/  FFMA.FTZ R20, R141, R21, R12 ;  /* 0x000000158d147223 */ /* 0x000fc4000001000c */
[----:B------:R-:W-:Y:S02]  /*7460*/  FMUL.FTZ R12, R134, R187 ;  /* 0x000000bb860c7220 */ /* 0x000fe40000410000 */
[----:B------:R-:W-:Y:S02]  /*7470*/  FMUL.FTZ R18, R140, -R21 ;  /* 0x800000158c127220 */ /* 0x000fe40000410000 */
[C---:B------:R-:W-:Y:S02]  /*7480*/  FFMA.FTZ R14, R135.reuse, R187, R14 ;  /* 0x000000bb870e7223 */ /* 0x040fe4000001000e */
[----:B------:R-:W-:Y:S02]  /*7490*/  FMUL.FTZ R15, R142, -R19 ;  /* 0x800000138e0f7220 */ /* 0x000fe40000410000 */
[----:B------:R-:W-:Y:S02]  /*74a0*/  FFMA.FTZ R13, R135, R199, -R12 ;  /* 0x000000c7870d7223 */ /* 0x000fe4000001080c */
[----:B------:R-:W-:-:S02]  /*74b0*/  FFMA.FTZ R18, R141, R17, -R18 ;  /* 0x000000118d127223 */ /* 0x000fc40000010812 */
[----:B------:R-:W-:Y:S02]  /*74c0*/  FADD.FTZ R20, -R161, R20 ;  /* 0x00000014a1147221 */ /* 0x000fe40000010100 */
[----:B------:R-:W-:Y:S02]  /*74d0*/  FADD.FTZ R188, RZ, R14 ;  /* 0x0000000effbc7221 */ /* 0x000fe40000010000 */
[-C--:B------:R-:W-:Y:S02]  /*74e0*/  FFMA.FTZ R15, R143, R16.reuse, -R15 ;  /* 0x000000108f0f7223 */ /* 0x080fe4000001080f */
        /* <DEDUP_REMOVED lines=16> */
[----:B------:R-:W-:Y:S02]  /*75f0*/  FMUL.FTZ R15, R144, -R15 ;  /* 0x8000000f900f7220 */ /* 0x000fe40000410000 */
[----:B------:R-:W-:Y:S02]  /*7600*/  FMUL.FTZ R14, R130, R203 ;  /* 0x000000cb820e7220 */ /* 0x000fe40000410000 */
[----:B------:R-:W-:Y:S02]  /*7610*/  FADD.FTZ R17, R178, R17 ;  /* 0x00000011b2117221 */ /* 0x000fe40000010000 */
[----:B------:R-:W-:Y:S02]  /*7620*/  FMUL.FTZ R12, R130, R189 ;  /* 0x000000bd820c7220 */ /* 0x000fe40000410000 */
[----:B------:R-:W-:-:S02]  /*7630*/  FFMA.FTZ R15, R145, R16, R15 ;  /* 0x00000010910f7223 */ /* 0x000fc4000001000f */
[C---:B------:R-:W-:Y:S02]  /*7640*/  FFMA.FTZ R14, R131.reuse, R189, R14 ;  /* 0x000000bd830e7223 */ /* 0x040fe4000001000e */
[----:B------:R-:W-:Y:S02]  /*7650*/  FADD.FTZ R19, -R162, R19 ;  /* 0x00000013a2137221 */ /* 0x000fe40000010100 */
[----:B------:R-:W-:Y:S02]  /*7660*/  FMUL.FTZ R16, R144, -R17 ;  /* 0x8000001190107220 */ /* 0x000fe40000410000 */
[----:B------:R-:W-:Y:S02]  /*7670*/  FFMA.FTZ R13, R131, R203, -R12 ;  /* 0x000000cb830d7223 */ /* 0x000fe4000001080c */
[----:B------:R-:W-:Y:S02]  /*7680*/  FMUL.FTZ R12, R146, -R15 ;  /* 0x8000000f920c7220 */ /* 0x000fe40000410000 */
[----:B------:R-:W-:-:S02]  /*7690*/  FADD.FTZ R190, RZ, R14 ;  /* 0x0000000effbe7221 */ /* 0x000fc40000010000 */
[-C--:B------:R-:W-:Y:S02]  /*76a0*/  FMUL.FTZ R20, R144, -R19.reuse ;  /* 0x8000001390147220 */ /* 0x080fe40000410000 */
[----:B------:R-:W-:Y:S02]  /*76b0*/  FFMA.FTZ R16, R145, R19, R16 ;  /* 0x0000001391107223 */ /* 0x000fe40000010010 */
[----:B------:R-:W-:Y:S02]  /*76c0*/  FFMA.FTZ R19, R147, R18, -R12 ;  /* 0x0000001293137223 */ /* 0x000fe4000001080c */
[----:B------:R-:W-:Y:S02]  /*76d0*/  FADD.FTZ R198, R198, R13 ;  /* 0x0000000dc6c67221 */ /* 0x000fe40000010000 */
[----:B------:R-:W-:Y:S02]  /*76e0*/  FMUL.FTZ R12, R128, R190 ;  /* 0x000000be800c7220 */ /* 0x000fe40000410000 */
[----:B------:R-:W-:-:S02]  /*76f0*/  FFMA.FTZ R20, R145, R17, -R20 ;  /* 0x0000001191147223 */ /* 0x000fc40000010814 */
[-C--:B------:R-:W-:Y:S02]  /*7700*/  FFMA.FTZ R13, R129, R198.reuse, -R12 ;  /* 0x000000c6810d7223 */ /* 0x080fe4000001080c */
[----:B------:R-:W-:Y:S02]  /*7710*/  FMUL.FTZ R12, R128, R198 ;  /* 0x000000c6800c7220 */ /* 0x000fe40000410000 */
[----:B------:R-:W-:Y:S02]  /*7720*/  FMUL.FTZ R18, R146, -R18 ;  /* 0x8000001292127220 */ /* 0x000fe40000410000 */
[----:B------:R-:W-:Y:S02]  /*7730*/  FADD.FTZ R20, R179, R20 ;  /* 0x00000014b3147221 */ /* 0x000fe40000010000 */
[----:B------:R-:W-:Y:S01]  /*7740*/  FFMA.FTZ R206, R129, R190, R12 ;  /* 0x000000be81ce7223 */ /* 0x000fe2000001000c */
[----:B------:R-:W-:Y:S01]  /*7750*/  MOV R12, 0x3f800000 ;  /* 0x3f800000000c7802 */ /* 0x000fe20000000f00 */
[----:B------:R-:W-:Y:S01]  /*7760*/  FADD.FTZ R204, R204, R13 ;  /* 0x0000000dcccc7221 */ /* 0x000fe20000010000 */
[----:B------:R-:W-:Y:S01]  /*7770*/  HFMA2.MMA R13, -RZ, RZ, 0, 0 ;  /* 0x00000000ff0d7435 */ /* 0x000fe200000001ff */
[----:B------:R-:W-:-:S02]  /*7780*/  FFMA.FTZ R21, R147, R15, R18 ;  /* 0x0000000f93157223 */ /* 0x000fc40000010012 */
[----:B------:R-:W-:Y:S02]  /*7790*/  FADD.FTZ R16, -R163, R16 ;  /* 0x00000010a3107221 */ /* 0x000fe40000010100 */
[C---:B------:R-:W-:Y:S02]  /*77a0*/  FMUL.FTZ R15, R146.reuse, -R20 ;  /* 0x80000014920f7220 */ /* 0x040fe40000410000 */
[----:B------:R-:W-:Y:S02]  /*77b0*/  FADD.FTZ R206, RZ, R206 ;  /* 0x000000ceffce7221 */ /* 0x000fe40000010000 */
[----:B------:R-:W-:Y:S02]  /*77c0*/  FMUL.FTZ R17, R125, R204 ;  /* 0x000000cc7d117220 */ /* 0x000fe40000410000 */
[-C--:B------:R-:W-:Y:S02]  /*77d0*/  FMUL.FTZ R14, R146, -R16.reuse ;  /* 0x80000010920e7220 */ /* 0x080fe40000410000 */
[----:B------:R-:W-:-:S02]  /*77e0*/  FFMA.FTZ R209, R147, R16, R15 ;  /* 0x0000001093d17223 */ /* 0x000fc4000001000f */
[-C--:B------:R-:W-:Y:S02]  /*77f0*/  FMUL.FTZ R16, R125, R206.reuse ;  /* 0x000000ce7d107220 */ /* 0x080fe40000410000 */
[----:B------:R-:W-:Y:S02]  /*7800*/  FFMA.FTZ R202, R127, R206, R17 ;  /* 0x000000ce7fca7223 */ /* 0x000fe40000010011 */
[----:B------:R-:W-:Y:S02]  /*7810*/  FFMA.FTZ R23, R147, R20, -R14 ;  /* 0x0000001493177223 */ /* 0x000fe4000001080e */
[----:B------:R-:W-:Y:S01]  /*7820*/  FADD.FTZ R209, -R164, R209 ;  /* 0x000000d1a4d17221 */ /* 0x000fe20000010100 */
[----:B------:R-:W-:Y:S01]  /*7830*/  CS2R R14, SRZ ;  /* 0x00000000000e7805 */ /* 0x000fe2000001ff00 */
[----:B------:R-:W-:Y:S02]  /*7840*/  FFMA.FTZ R17, R127, R204, -R16 ;  /* 0x000000cc7f117223 */ /* 0x000fe40000010810 */
[----:B------:R-:W-:-:S02]  /*7850*/  FADD.FTZ R202, RZ, R202 ;  /* 0x000000caffca7221 */ /* 0x000fc40000010000 */
[----:B------:R-:W-:Y:S01]  /*7860*/  FADD.FTZ R23, R180, R23 ;  /* 0x00000017b4177221 */ /* 0x000fe20000010000 */
[----:B------:R1:W2:Y:S01]  /*7870*/  @!P0 LDS.128 R12, [R0.X16+0x22b0] ;  /* 0x0022b000000c8984 */ /* 0x0002a2000000cc00 */
[----:B------:R-:W-:Y:S01]  /*7880*/  FMUL.FTZ R18, R148, -R209 ;  /* 0x800000d194127220 */ /* 0x000fe20000410000 */
[----:B------:R-:W-:Y:S01]  /*7890*/  ISETP.GT.U32.AND P0, PT, R124, 0x1f, PT ;  /* 0x0000001f7c00780c */ /* 0x000fe20003f04070 */
[----:B------:R-:W-:Y:S02]  /*78a0*/  FADD.FTZ R208, R208, R17 ;  /* 0x00000011d0d07221 */ /* 0x000fe40000010000 */
[----:B------:R-:W-:Y:S02]  /*78b0*/  FMUL.FTZ R16, R121, R202 ;  /* 0x000000ca79107220 */ /* 0x000fe40000410000 */
[----:B------:R-:W-:Y:S02]  /*78c0*/  FFMA.FTZ R212, R149, R23, -R18 ;  /* 0x0000001795d47223 */ /* 0x000fe40000010812 */
[----:B------:R-:W-:-:S02]  /*78d0*/  FMUL.FTZ R18, R121, R208 ;  /* 0x000000d079127220 */ /* 0x000fc40000410000 */
[C---:B------:R-:W-:Y:S02]  /*78e0*/  FFMA.FTZ R16, R123.reuse, R208, -R16 ;  /* 0x000000d07b107223 */ /* 0x040fe40000010810 */
[C---:B------:R-:W-:Y:S02]  /*78f0*/  FMUL.FTZ R20, R148.reuse, -R23 ;  /* 0x8000001794147220 */ /* 0x040fe40000410000 */
        /* <DEDUP_REMOVED lines=8> */
[----:B------:R-:W-:Y:S02]  /*7980*/  FFMA.FTZ R16, R149, R19, -R20 ;  /* 0x0000001395107223 */ /* 0x000fe40000010814 */
[----:B------:R-:W-:-:S02]  /*7990*/  FMUL.FTZ R20, R117, R210 ;  /* 0x000000d275147220 */ /* 0x000fc40000410000 */
[----:B------:R-:W-:Y:S02]  /*79a0*/  FFMA.FTZ R21, R119, R210, R21 ;  /* 0x000000d277157223 */ /* 0x000fe40000010015 */
[----:B------:R-:W-:Y:S02]  /*79b0*/  FADD.FTZ R18, R181, R212 ;  /* 0x000000d4b5127221 */ /* 0x000fe40000010000 */
[----:B------:R-:W-:Y:S02]  /*79c0*/  FFMA.FTZ R20, R119, R207, -R20 ;  /* 0x000000cf77147223 */ /* 0x000fe40000010814 */
[----:B------:R-:W-:Y:S02]  /*79d0*/  FADD.FTZ R212, RZ, R21 ;  /* 0x00000015ffd47221 */ /* 0x000fe40000010000 */
[----:B------:R-:W-:Y:S02]  /*79e0*/  FADD.FTZ R19, -R165, R214 ;  /* 0x000000d6a5137221 */ /* 0x000fe40000010100 */
[----:B------:R-:W-:-:S02]  /*79f0*/  FADD.FTZ R214, R205, R20 ;  /* 0x00000014cdd67221 */ /* 0x000fc40000010000 */
[----:B------:R-:W-:Y:S01]  /*7a00*/  FMUL.FTZ R20, R113, R212 ;  /* 0x000000d471147220 */ /* 0x000fe20000410000 */
[----:B------:R1:W-:Y:S03]  /*7a10*/  STS.128 [R124.X16+0xcb0], R16 ;  /* 0x000cb0107c007388 */ /* 0x0003e6000000cc00 */
[----:B------:R-:W-:-:S04]  /*7a20*/  FFMA.FTZ R205, R115, R214, -R20 ;  /* 0x000000d673cd7223 */ /* 0x000fc80000010814 */
[----:B------:R-:W-:Y:S01]  /*7a30*/  FADD.FTZ R205, R200, R205 ;  /* 0x000000cdc8cd7221 */ /* 0x000fe20000010000 */
        /* <DEDUP_REMOVED lines=19> */
.L_x_6415:
[----:B------:R-:W-:Y:S05]  /*7b70*/  BRA.DIV ~URZ, `(.L_x_6382) ;  /* 0x000050c27f007947 */ /* 0x000fea000b800000 */
[----:B------:R3:W4:Y:S04]  /*7b80*/  SHFL.DOWN PT, R19, R23, 0x1, 0x1f ;  /* 0x08201f0017137f89 */ /* 0x00072800000e0000 */
[----:B------:R3:W0:Y:S04]  /*7b90*/  SHFL.DOWN PT, R209, R21, 0x1, 0x1f ;  /* 0x08201f0015d17f89 */ /* 0x00062800000e0000 */
[----:B------:R3:W1:Y:S02]  /*7ba0*/  SHFL.DOWN PT, R16, R20, 0x1, 0x1f ;  /* 0x08201f0014107f89 */ /* 0x00066400000e0000 */
.L_x_6416:
[----:B------:R-:W-:Y:S01]  /*7bb0*/  LOP3.LUT R17, R124, 0x1f, RZ, 0xc0, !PT ;  /* 0x0000001f7c117812 */ /* 0x000fe200078ec0ff */
[----:B------:R-:W-:Y:S03]  /*7bc0*/  BSSY B1, `(.L_x_6383) ;  /* 0x000000e000017945 */ /* 0x000fe60003800000 */
[----:B------:R-:W-:Y:S01]  /*7bd0*/  ISETP.GT.U32.AND P1, PT, R17, 0x1d, PT ;  /* 0x0000001d1100780c */ /* 0x000fe20003f24070 */
[----:B------:R-:W-:Y:S07]  /*7be0*/  @!P0 BRA `(.L_x_6384) ;  /* 0x000000b000008947 */ /* 0x000fee0003800000 */
[C---:B----4-:R-:W-:Y:S02]  /*7bf0*/  FMUL.FTZ R17, R23.reuse, R19 ;  /* 0x0000001317117220 */ /* 0x050fe40000410000 */
[----:B-1----:R-:W-:-:S02]  /*7c00*/  FMUL.FTZ R211, R23, R16 ;  /* 0x0000001017d37220 */ /* 0x002fc40000410000 */
[CC--:B0-----:R-:W-:Y:S02]  /*7c10*/  FMUL.FTZ R213, R23.reuse, R209.reuse ;  /* 0x000000d117d57220 */ /* 0x0c1fe40000410000 */
        /* <DEDUP_REMOVED lines=8> */
.L_x_6384:
[----:B------:R-:W-:Y:S05]  /*7ca0*/  BSYNC B1 ;  /* 0x0000000000017941 */ /* 0x000fea0003800000 */
.L_x_6383:
[----:B------:R-:W-:Y:S05]  /*7cb0*/  BRA.DIV ~URZ, `(.L_x_6385) ;  /* 0x000050e27f007947 */ /* 0x000fea000b800000 */
[----:B--2---:R2:W3:Y:S04]  /*7cc0*/  SHFL.DOWN PT, R18, R22, 0x2, 0x1f ;  /* 0x08401f0016127f89 */ /* 0x0044e800000e0000 */
[----:B----4-:R2:W4:Y:S04]  /*7cd0*/  SHFL.DOWN PT, R19, R23, 0x2, 0x1f ;  /* 0x08401f0017137f89 */ /* 0x01052800000e0000 */
[----:B0-----:R2:W0:Y:S04]  /*7ce0*/  SHFL.DOWN PT, R209, R21, 0x2, 0x1f ;  /* 0x08401f0015d17f89 */ /* 0x00142800000e0000 */
[----:B-1----:R2:W1:Y:S02]  /*7cf0*/  SHFL.DOWN PT, R16, R20, 0x2, 0x1f ;  /* 0x08401f0014107f89 */ /* 0x00246400000e0000 */
.L_x_6417:
[----:B------:R-:W-:Y:S01]  /*7d00*/  LOP3.LUT R17, R124, 0x1f, RZ, 0xc0, !PT ;  /* 0x0000001f7c117812 */ /* 0x000fe200078ec0ff */
[----:B------:R-:W-:Y:S03]  /*7d10*/  BSSY B1, `(.L_x_6386) ;  /* 0x000000e000017945 */ /* 0x000fe60003800000 */
[----:B------:R-:W-:Y:S01]  /*7d20*/  ISETP.GT.U32.AND P0, PT, R17, 0x1b, PT ;  /* 0x0000001b1100780c */ /* 0x000fe20003f04070 */
[----:B------:R-:W-:Y:S07]  /*7d30*/  @P1 BRA `(.L_x_6387) ;  /* 0x000000b000001947 */ /* 0x000fee0003800000 */
        /* <DEDUP_REMOVED lines=11> */
.L_x_6387:
[----:B------:R-:W-:Y:S05]  /*7df0*/  BSYNC B1 ;  /* 0x0000000000017941 */ /* 0x000fea0003800000 */
.L_x_6386:
[----:B------:R-:W-:Y:S05]  /*7e00*/  BRA.DIV ~URZ, `(.L_x_6388) ;  /* 0x000051627f007947 */ /* 0x000fea000b800000 */
[----:B---3--:R3:W2:Y:S02]  /*7e10*/  SHFL.DOWN PT, R18, R22, 0x4, 0x1f ;  /* 0x08801f0016127f89 */ /* 0x0086a400000e0000 */
.L_x_6418:
[----:B------:R-:W-:Y:S05]  /*7e20*/  BRA.DIV ~URZ, `(.L_x_6389) ;  /* 0x000051c27f007947 */ /* 0x000fea000b800000 */
[----:B----4-:R4:W3:Y:S04]  /*7e30*/  SHFL.DOWN PT, R19, R23, 0x4, 0x1f ;  /* 0x08801f0017137f89 */ /* 0x0108e800000e0000 */
[----:B0-----:R4:W0:Y:S04]  /*7e40*/  SHFL.DOWN PT, R209, R21, 0x4, 0x1f ;  /* 0x08801f0015d17f89 */ /* 0x00182800000e0000 */
[----:B-1----:R4:W1:Y:S02]  /*7e50*/  SHFL.DOWN PT, R16, R20, 0x4, 0x1f ;  /* 0x08801f0014107f89 */ /* 0x00286400000e0000 */
.L_x_6419:
[----:B------:R-:W-:Y:S01]  /*7e60*/  LOP3.LUT R17, R124, 0x1f, RZ, 0xc0, !PT ;  /* 0x0000001f7c117812 */ /* 0x000fe200078ec0ff */
[----:B------:R-:W-:Y:S03]  /*7e70*/  BSSY B1, `(.L_x_6390) ;  /* 0x000000e000017945 */ /* 0x000fe60003800000 */
[----:B------:R-:W-:Y:S01]  /*7e80*/  ISETP.GT.U32.AND P1, PT, R17, 0x17, PT ;  /* 0x000000171100780c */ /* 0x000fe20003f24070 */
[----:B------:R-:W-:Y:S07]  /*7e90*/  @P0 BRA `(.L_x_6391) ;  /* 0x000000b000000947 */ /* 0x000fee0003800000 */
[C---:B---3--:R-:W-:Y:S02]  /*7ea0*/  FMUL.FTZ R17, R23.reuse, R19 ;  /* 0x0000001317117220 */ /* 0x048fe40000410000 */
[----:B-1----:R-:W-:-:S02]  /*7eb0*/  FMUL.FTZ R211, R23, R16 ;  /* 0x0000001017d37220 */ /* 0x002fc40000410000 */
[CC--:B0-----:R-:W-:Y:S02]  /*7ec0*/  FMUL.FTZ R213, R23.reuse, R209.reuse ;  /* 0x000000d117d57220 */ /* 0x0c1fe40000410000 */
        /* <DEDUP_REMOVED lines=8> */
.L_x_6391:
[----:B------:R-:W-:Y:S05]  /*7f50*/  BSYNC B1 ;  /* 0x0000000000017941 */ /* 0x000fea0003800000 */
.L_x_6390:
[----:B------:R-:W-:Y:S05]  /*7f60*/  BRA.DIV ~URZ, `(.L_x_6392) ;  /* 0x000051e27f007947 */ /* 0x000fea000b800000 */
[----:B--2---:R2:W4:Y:S04]  /*7f70*/  SHFL.DOWN PT, R18, R22, 0x8, 0x1f ;  /* 0x09001f0016127f89 */ /* 0x00452800000e0000 */
[----:B---3--:R2:W3:Y:S04]  /*7f80*/  SHFL.DOWN PT, R19, R23, 0x8, 0x1f ;  /* 0x09001f0017137f89 */ /* 0x0084e800000e0000 */
[----:B0-----:R2:W0:Y:S04]  /*7f90*/  SHFL.DOWN PT, R209, R21, 0x8, 0x1f ;  /* 0x09001f0015d17f89 */ /* 0x00142800000e0000 */
[----:B-1----:R2:W1:Y:S02]  /*7fa0*/  SHFL.DOWN PT, R16, R20, 0x8, 0x1f ;  /* 0x09001f0014107f89 */ /* 0x00246400000e0000 */
.L_x_6420:
        /* <DEDUP_REMOVED lines=15> */
.L_x_6394:
[----:B------:R-:W-:Y:S05]  /*80a0*/  BSYNC B1 ;  /* 0x0000000000017941 */ /* 0x000fea0003800000 */
.L_x_6393:
[----:B------:R-:W-:Y:S05]  /*80b0*/  BRA.DIV ~URZ, `(.L_x_6395) ;  /* 0x000052627f007947 */ /* 0x000fea000b800000 */
[----:B----4-:R4:W2:Y:S02]  /*80c0*/  SHFL.DOWN PT, R18, R22, 0x10, 0x1f ;  /* 0x0a001f0016127f89 */ /* 0x0108a400000e0000 */
.L_x_6421:
[----:B------:R-:W-:Y:S05]  /*80d0*/  BRA.DIV ~URZ, `(.L_x_6396) ;  /* 0x000052c27f007947 */ /* 0x000fea000b800000 */
[----:B---3--:R3:W4:Y:S04]  /*80e0*/  SHFL.DOWN PT, R19, R23, 0x10, 0x1f ;  /* 0x0a001f0017137f89 */ /* 0x00872800000e0000 */
[----:B0-----:R3:W0:Y:S04]  /*80f0*/  SHFL.DOWN PT, R209, R21, 0x10, 0x1f ;  /* 0x0a001f0015d17f89 */ /* 0x00162800000e0000 */
[----:B-1----:R3:W1:Y:S02]  /*8100*/  SHFL.DOWN PT, R16, R20, 0x10, 0x1f ;  /* 0x0a001f0014107f89 */ /* 0x00266400000e0000 */
.L_x_6422:
[----:B------:R-:W-:Y:S01]  /*8110*/  BSSY B1, `(.L_x_6397) ;  /* 0x000000d000017945 */ /* 0x000fe20003800000 */
[----:B------:R-:W-:Y:S05]  /*8120*/  @P0 BRA `(.L_x_6398) ;  /* 0x000000b000000947 */ /* 0x000fea0003800000 */
        /* <DEDUP_REMOVED lines=11> */
.L_x_6398:
[----:B------:R-:W-:Y:S05]  /*81e0*/  BSYNC B1 ;  /* 0x0000000000017941 */ /* 0x000fea0003800000 */
.L_x_6397:
[----:B------:R-:W-:Y:S05]  /*81f0*/  BRA.DIV ~URZ, `(.L_x_6399) ;  /* 0x000053027f007947 */ /* 0x000fea000b800000 */
[----:B------:R-:W5:Y:S04]  /*8200*/  SHFL.IDX PT, R219, R23, RZ, 0x1f ;  /* 0x00001fff17db7589 */ /* 0x000f6800000e0000 */
[----:B------:R-:W3:Y:S04]  /*8210*/  SHFL.IDX PT, R211, R22, RZ, 0x1f ;  /* 0x00001fff16d37589 */ /* 0x000ee800000e0000 */
[----:B------:R4:W2:Y:S04]  /*8220*/  SHFL.DOWN PT, R221, R22, 0x1, 0x1f ;  /* 0x08201f0016dd7f89 */ /* 0x0008a800000e0000 */
        /* <DEDUP_REMOVED lines=8> */
[-C--:B---3--:R-:W-:Y:S01]  /*82b0*/  FFMA.FTZ R222, R14, R211.reuse, -R222 ;  /* 0x000000d30ede7223 */ /* 0x088fe200000108de */
[----:B------:R4:W3:Y:S01]  /*82c0*/  SHFL.IDX PT, R226, R12, RZ, 0x1f ;  /* 0x00001fff0ce27589 */ /* 0x0008e200000e0000 */
[-C--:B------:R-:W-:Y:S02]  /*82d0*/  FFMA.FTZ R224, R15, R211.reuse, R224 ;  /* 0x000000d30fe07223 */ /* 0x080fe400000100e0 */
[----:B------:R-:W-:Y:S01]  /*82e0*/  FMUL.FTZ R218, R12, R211 ;  /* 0x000000d30cda7220 */ /* 0x000fe20000410000 */
[----:B------:R4:W0:Y:S01]  /*82f0*/  SHFL.IDX PT, R228, R14, RZ, 0x1f ;  /* 0x00001fff0ee47589 */ /* 0x00082200000e0000 */
[----:B------:R-:W-:-:S03]  /*8300*/  FMUL.FTZ R219, R13, R219 ;  /* 0x000000db0ddb7220 */ /* 0x000fc60000410000 */
[----:B----4-:R4:W0:Y:S04]  /*8310*/  SHFL.IDX PT, R19, R15, RZ, 0x1f ;  /* 0x00001fff0f137589 */ /* 0x01082800000e0000 */
[----:B------:R4:W0:Y:S02]  /*8320*/  SHFL.IDX PT, R227, R13, RZ, 0x1f ;  /* 0x00001fff0de37589 */ /* 0x00082400000e0000 */
.L_x_6423:
[----:B-12---:R1:W2:Y:S01]  /*8330*/  LDS.128 R20, [R200+0xcc0] ;  /* 0x000cc000c8147984 */ /* 0x0062a20000000c00 */
[----:B------:R-:W-:Y:S01]  /*8340*/  ISETP.NE.AND P0, PT, R124, 0x1f, PT ;  /* 0x0000001f7c00780c */ /* 0x000fe20003f05270 */
[----:B------:R-:W-:Y:S01]  /*8350*/  BSSY B1, `(.L_x_6400) ;  /* 0x000000f000017945 */ /* 0x000fe20003800000 */
[----:B---3--:R-:W-:Y:S02]  /*8360*/  MOV R16, R226 ;  /* 0x000000e200107202 */ /* 0x008fe40000000f00 */
[----:B0-----:R-:W-:Y:S02]  /*8370*/  MOV R17, R227 ;  /* 0x000000e300117202 */ /* 0x001fe40000000f00 */
[----:B------:R-:W-:-:S07]  /*8380*/  MOV R18, R228 ;  /* 0x000000e400127202 */ /* 0x000fce0000000f00 */
[----:B------:R-:W-:Y:S05]  /*8390*/  @!P0 BRA `(.L_x_6401) ;  /* 0x000000a000008947 */ /* 0x000fea0003800000 */
[-C--:B-1--4-:R-:W-:Y:S02]  /*83a0*/  FMUL.FTZ R15, R19, R225.reuse ;  /* 0x000000e1130f7220 */ /* 0x092fe40000410000 */
        /* <DEDUP_REMOVED lines=9> */
.L_x_6401:
[----:B-1----:R-:W-:Y:S05]  /*8440*/  BSYNC B1 ;  /* 0x0000000000017941 */ /* 0x002fea0003800000 */
.L_x_6400:
[C---:B--2---:R-:W-:Y:S01]  /*8450*/  FMUL.FTZ R209, R21.reuse, R19 ;  /* 0x0000001315d17220 */ /* 0x044fe20000410000 */
[----:B------:R0:W-:Y:S01]  /*8460*/  STS.128 [R200+0xcc0], R16 ;  /* 0x000cc010c8007388 */ /* 0x0001e20000000c00 */
[C---:B------:R-:W-:Y:S02]  /*8470*/  FMUL.FTZ R14, R21.reuse, R18 ;  /* 0x00000012150e7220 */ /* 0x040fe40000410000 */
[----:B------:R-:W-:-:S02]  /*8480*/  FMUL.FTZ R12, R21, R16 ;  /* 0x00000010150c7220 */ /* 0x000fc40000410000 */
[----:B----4-:R-:W-:Y:S02]  /*8490*/  FMUL.FTZ R15, R21, R17 ;  /* 0x00000011150f7220 */ /* 0x010fe40000410000 */
        /* <DEDUP_REMOVED lines=11> */
.L_x_6380:
[----:B--2---:R-:W-:Y:S05]  /*8550*/  BSYNC B0 ;  /* 0x0000000000007941 */ /* 0x004fea0003800000 */
.L_x_6379:
        /* <DEDUP_REMOVED lines=71> */
[----:B------:R-:W-:-:S02]  /*89d0*/  FMUL.FTZ R32, R138, -R159 ;  /* 0x8000009f8a207220 */ /* 0x000fc40000410000 */
[-C--:B------:R-:W-:Y:S02]  /*89e0*/  FMUL.FTZ R138, R138, -R175.reuse ;  /* 0x800000af8a8a7220 */ /* 0x080fe40000410000 */
[----:B------:R-:W-:Y:S02]  /*89f0*/  FFMA.FTZ R119, R139, R175, -R32 ;  /* 0x000000af8b777223 */ /* 0x000fe40000010820 */
[----:B------:R-:W-:Y:S02]  /*8a00*/  FFMA.FTZ R121, R51, R195, RZ ;  /* 0x000000c333797223 */ /* 0x000fe400000100ff */
[----:B------:R-:W-:Y:S02]  /*8a10*/  FMUL.FTZ R32, R113, R214 ;  /* 0x000000d671207220 */ /* 0x000fe40000410000 */
[----:B------:R-:W-:Y:S02]  /*8a20*/  FFMA.FTZ R139, R139, R159, R138 ;  /* 0x0000009f8b8b7223 */ /* 0x000fe4000001008a */
[----:B------:R-:W-:-:S02]  /*8a30*/  FADD.FTZ R113, R176, R119 ;  /* 0x00000077b0717221 */ /* 0x000fc40000010000 */
[----:B------:R-:W-:Y:S02]  /*8a40*/  FFMA.FTZ R119, R51, -R34, RZ ;  /* 0x8000002233777223 */ /* 0x000fe400000100ff */
[----:B------:R-:W-:Y:S02]  /*8a50*/  FFMA.FTZ R121, R50, R191, R121 ;  /* 0x000000bf32797223 */ /* 0x000fe40000010079 */
[----:B------:R-:W-:Y:S02]  /*8a60*/  FFMA.FTZ R127, R115, R212, R32 ;  /* 0x000000d4737f7223 */ /* 0x000fe40000010020 */
[----:B------:R-:W-:Y:S02]  /*8a70*/  FADD.FTZ R115, -R160, R139 ;  /* 0x0000008ba0737221 */ /* 0x000fe40000010100 */
[----:B------:R-:W-:Y:S02]  /*8a80*/  FFMA.FTZ R119, R50, -R35, R119 ;  /* 0x8000002332777223 */ /* 0x000fe40000010077 */
[----:B------:R-:W-:-:S02]  /*8a90*/  FFMA.FTZ R121, R49, R194, R121 ;  /* 0x000000c231797223 */ /* 0x000fc40000010079 */
[C---:B------:R-:W-:Y:S02]  /*8aa0*/  FMUL.FTZ R32, R140.reuse, -R113 ;  /* 0x800000718c207220 */ /* 0x040fe40000410000 */
[----:B------:R-:W-:Y:S02]  /*8ab0*/  FMUL.FTZ R140, R140, -R115 ;  /* 0x800000738c8c7220 */ /* 0x000fe40000410000 */
[----:B-1----:R-:W-:Y:S02]  /*8ac0*/  FFMA.FTZ R13, R49, -R182, R119 ;  /* 0x800000b6310d7223 */ /* 0x002fe40000010077 */
[----:B------:R-:W-:Y:S02]  /*8ad0*/  FFMA.FTZ R128, R48, R201, R121 ;  /* 0x000000c930807223 */ /* 0x000fe40000010079 */
[C---:B------:R-:W-:Y:S02]  /*8ae0*/  FFMA.FTZ R32, R141.reuse, R115, R32 ;  /* 0x000000738d207223 */ /* 0x040fe40000010020 */
[----:B------:R-:W-:-:S02]  /*8af0*/  FFMA.FTZ R140, R141, R113, -R140 ;  /* 0x000000718d8c7223 */ /* 0x000fc4000001088c */
[----:B------:R-:W-:Y:S02]  /*8b00*/  FFMA.FTZ R13, R48, -R183, R13 ;  /* 0x800000b7300d7223 */ /* 0x000fe4000001000d */
[----:B------:R-:W-:Y:S02]  /*8b10*/  FFMA.FTZ R128, R47, R193, R128 ;  /* 0x000000c12f807223 */ /* 0x000fe40000010080 */
[----:B------:R-:W-:Y:S02]  /*8b20*/  FADD.FTZ R161, -R161, R32 ;  /* 0x00000020a1a17221 */ /* 0x000fe40000010100 */
[----:B------:R-:W-:Y:S02]  /*8b30*/  FADD.FTZ R177, R177, R140 ;  /* 0x0000008cb1b17221 */ /* 0x000fe40000010000 */
[----:B------:R-:W-:Y:S02]  /*8b40*/  FFMA.FTZ R13, R47, -R184, R13 ;  /* 0x800000b82f0d7223 */ /* 0x000fe4000001000d */
[----:B------:R-:W-:-:S02]  /*8b50*/  FFMA.FTZ R128, R46, R197, R128 ;  /* 0x000000c52e807223 */ /* 0x000fc40000010080 */
[C---:B------:R-:W-:Y:S02]  /*8b60*/  FMUL.FTZ R12, R142.reuse, -R161 ;  /* 0x800000a18e0c7220 */ /* 0x040fe40000410000 */
[----:B------:R-:W-:Y:S02]  /*8b70*/  FMUL.FTZ R142, R142, -R177 ;  /* 0x800000b18e8e7220 */ /* 0x000fe40000410000 */
[----:B------:R-:W-:Y:S02]  /*8b80*/  FFMA.FTZ R13, R46, -R185, R13 ;  /* 0x800000b92e0d7223 */ /* 0x000fe4000001000d */
[----:B------:R-:W-:Y:S02]  /*8b90*/  FFMA.FTZ R128, R45, R196, R128 ;  /* 0x000000c42d807223 */ /* 0x000fe40000010080 */
[C---:B------:R-:W-:Y:S02]  /*8ba0*/  FFMA.FTZ R119, R143.reuse, R177, -R12 ;  /* 0x000000b18f777223 */ /* 0x040fe4000001080c */
[----:B------:R-:W-:-:S02]  /*8bb0*/  FFMA.FTZ R121, R143, R161, R142 ;  /* 0x000000a18f797223 */ /* 0x000fc4000001008e */
[----:B------:R-:W-:Y:S02]  /*8bc0*/  FFMA.FTZ R13, R45, -R186, R13 ;  /* 0x800000ba2d0d7223 */ /* 0x000fe4000001000d */
[----:B------:R-:W-:Y:S02]  /*8bd0*/  FFMA.FTZ R128, R44, R199, R128 ;  /* 0x000000c72c807223 */ /* 0x000fe40000010080 */
[----:B------:R-:W-:Y:S02]  /*8be0*/  FADD.FTZ R119, R178, R119 ;  /* 0x00000077b2777221 */ /* 0x000fe40000010000 */
[----:B------:R-:W-:Y:S02]  /*8bf0*/  FADD.FTZ R121, -R162, R121 ;  /* 0x00000079a2797221 */ /* 0x000fe40000010100 */
[----:B------:R-:W-:Y:S02]  /*8c00*/  FFMA.FTZ R13, R44, -R187, R13 ;  /* 0x800000bb2c0d7223 */ /* 0x000fe4000001000d */
[----:B------:R-:W-:-:S02]  /*8c10*/  FFMA.FTZ R128, R43, R192, R128 ;  /* 0x000000c02b807223 */ /* 0x000fc40000010080 */
[C---:B------:R-:W-:Y:S02]  /*8c20*/  FMUL.FTZ R12, R144.reuse, -R119 ;  /* 0x80000077900c7220 */ /* 0x040fe40000410000 */
[----:B------:R-:W-:Y:S02]  /*8c30*/  FMUL.FTZ R144, R144, -R121 ;  /* 0x8000007990907220 */ /* 0x000fe40000410000 */
[----:B------:R-:W-:Y:S02]  /*8c40*/  FFMA.FTZ R13, R43, -R188, R13 ;  /* 0x800000bc2b0d7223 */ /* 0x000fe4000001000d */
        /* <DEDUP_REMOVED lines=13> */
[----:B------:R-:W-:Y:S02]  /*8d20*/  FMUL.FTZ R129, R31, R166 ;  /* 0x000000a61f817220 */ /* 0x000fe40000410000 */
[----:B------:R-:W-:-:S02]  /*8d30*/  FFMA.FTZ R125, R147, R163, R146 ;  /* 0x000000a3937d7223 */ /* 0x000fc40000010092 */
[----:B------:R-:W-:Y:S02]  /*8d40*/  FFMA.FTZ R123, R147, R179, -R12 ;  /* 0x000000b3937b7223 */ /* 0x000fe4000001080c */
[----:B------:R-:W-:Y:S02]  /*8d50*/  FFMA.FTZ R13, R39, -R202, R13 ;  /* 0x800000ca270d7223 */ /* 0x000fe4000001000d */
[----:B------:R-:W-:Y:S02]  /*8d60*/  FFMA.FTZ R15, R38, R207, R15 ;  /* 0x000000cf260f7223 */ /* 0x000fe4000001000f */
[----:B------:R-:W-:Y:S02]  /*8d70*/  FADD.FTZ R127, RZ, R127 ;  /* 0x0000007fff7f7221 */ /* 0x000fe40000010000 */
[----:B------:R-:W-:Y:S02]  /*8d80*/  FFMA.FTZ R32, R30, R150, -R129 ;  /* 0x000000961e207223 */ /* 0x000fe40000010881 */
[----:B------:R-:W-:-:S02]  /*8d90*/  FADD.FTZ R125, -R164, R125 ;  /* 0x0000007da47d7221 */ /* 0x000fc40000010100 */
[----:B------:R-:W-:Y:S02]  /*8da0*/  FADD.FTZ R123, R180, R123 ;  /* 0x0000007bb47b7221 */ /* 0x000fe40000010000 */
[----:B------:R-:W-:Y:S02]  /*8db0*/  FFMA.FTZ R13, R38, -R210, R13 ;  /* 0x800000d2260d7223 */ /* 0x000fe4000001000d */
[----:B------:R-:W-:Y:S02]  /*8dc0*/  FFMA.FTZ R14, R37, R214, R15 ;  /* 0x000000d6250e7223 */ /* 0x000fe4000001000f */
[----:B------:R-:W-:Y:S02]  /*8dd0*/  FMUL.FTZ R129, R127, R32 ;  /* 0x000000207f817220 */ /* 0x000fe40000410000 */
[----:B------:R-:W-:Y:S02]  /*8de0*/  FMUL.FTZ R15, R31, R150 ;  /* 0x000000961f0f7220 */ /* 0x000fe40000410000 */
[----:B------:R-:W-:-:S02]  /*8df0*/  FMUL.FTZ R32, R148, -R125 ;  /* 0x8000007d94207220 */ /* 0x000fc40000410000 */
[----:B------:R-:W-:Y:S02]  /*8e00*/  FFMA.FTZ R13, R37, -R212, R13 ;  /* 0x800000d4250d7223 */ /* 0x000fe4000001000d */
[----:B------:R-:W-:Y:S02]  /*8e10*/  FMUL.FTZ R148, R148, -R123 ;  /* 0x8000007b94947220 */ /* 0x000fe40000410000 */
[-C--:B------:R-:W-:Y:S02]  /*8e20*/  FMUL.FTZ R12, R166, R86.reuse ;  /* 0x00000056a60c7220 */ /* 0x080fe40000410000 */
[-C--:B------:R-:W-:Y:S02]  /*8e30*/  FMUL.FTZ R150, R150, R86.reuse ;  /* 0x0000005696967220 */ /* 0x080fe40000410000 */
[----:B------:R-:W-:Y:S02]  /*8e40*/  FFMA.FTZ R14, R36, R205, R14 ;  /* 0x000000cd240e7223 */ /* 0x000fe4000001000e */
[----:B------:R-:W-:-:S02]  /*8e50*/  FFMA.FTZ R205, R131, -R86, R205 ;  /* 0x8000005683cd7223 */ /* 0x000fc400000100cd */
[----:B------:R-:W-:Y:S02]  /*8e60*/  FFMA.FTZ R128, R30, R166, R15 ;  /* 0x000000a61e807223 */ /* 0x000fe4000001000f */
[----:B------:R-:W-:Y:S02]  /*8e70*/  FFMA.FTZ R15, R36, -R127, R13 ;  /* 0x8000007f240f7223 */ /* 0x000fe4000001000d */
[----:B------:R-:W-:Y:S02]  /*8e80*/  FFMA.FTZ R148, R149, R125, R148 ;  /* 0x0000007d95947223 */ /* 0x000fe40000010094 */
[C---:B------:R-:W-:Y:S02]  /*8e90*/  FMUL.FTZ R130, R127.reuse, R150 ;  /* 0x000000967f827220 */ /* 0x040fe40000410000 */
[----:B------:R-:W-:Y:S02]  /*8ea0*/  FMUL.FTZ R13, R127, R12 ;  /* 0x0000000c7f0d7220 */ /* 0x000fe40000410000 */
[----:B------:R-:W-:-:S02]  /*8eb0*/  FFMA.FTZ R32, R149, R123, -R32 ;  /* 0x0000007b95207223 */ /* 0x000fc40000010820 */
[----:B------:R-:W-:Y:S02]  /*8ec0*/  FMUL.FTZ R127, R31, R18 ;  /* 0x000000121f7f7220 */ /* 0x000fe40000410000 */
[----:B------:R-:W-:Y:S01]  /*8ed0*/  FFMA.FTZ R129, R205, R128, R129 ;  /* 0x00000080cd817223 */ /* 0x000fe20000010081 */
[----:B------:R-:W-:Y:S01]  /*8ee0*/  PRMT R128, RZ, 0x7610, R8 ;  /* 0x00007610ff807816 */ /* 0x000fe20000000008 */
[----:B------:R-:W-:Y:S02]  /*8ef0*/  FADD.FTZ R165, -R165, R148 ;  /* 0x00000094a5a57221 */ /* 0x000fe40000010100 */
[----:B------:R-:W-:Y:S02]  /*8f00*/  FMUL.FTZ R141, R16, R88 ;  /* 0x00000058108d7220 */ /* 0x000fe40000410000 */
[----:B------:R-:W-:Y:S01]  /*8f10*/  FADD.FTZ R181, R181, R32 ;  /* 0x00000020b5b57221 */ /* 0x000fe20000010000 */
[----:B------:R-:W-:Y:S01]  /*8f20*/  PRMT R32, RZ, 0x5410, R8 ;  /* 0x00005410ff207816 */ /* 0x000fe20000000008 */
[----:B------:R-:W-:-:S02]  /*8f30*/  FFMA.FTZ R127, R30, R16, -R127 ;  /* 0x000000101e7f7223 */ /* 0x000fc4000001087f */
[----:B------:R-:W-:Y:S02]  /*8f40*/  FMUL.FTZ R135, R125, R114 ;  /* 0x000000727d877220 */ /* 0x000fe40000410000 */
[----:B------:R-:W-:Y:S02]  /*8f50*/  FFMA.FTZ R166, R131, R166, R129 ;  /* 0x000000a683a67223 */ /* 0x000fe40000010081 */
[----:B------:R-:W-:Y:S02]  /*8f60*/  FMUL.FTZ R139, R18, R88 ;  /* 0x00000058128b7220 */ /* 0x000fe40000410000 */
[----:B------:R-:W-:Y:S02]  /*8f70*/  FMUL.FTZ R131, R165, R116 ;  /* 0x00000074a5837220 */ /* 0x000fe40000410000 */
[----:B------:R-:W-:Y:S02]  /*8f80*/  FFMA.FTZ R214, R137, -R88, R214 ;  /* 0x8000005889d67223 */ /* 0x000fe400000100d6 */
[----:B------:R-:W-:-:S02]  /*8f90*/  FMUL.FTZ R136, R212, R141 ;  /* 0x0000008dd4887220 */ /* 0x000fc40000410000 */
[----:B------:R-:W-:Y:S02]  /*8fa0*/  FADD.FTZ R52, R12, R52 ;  /* 0x000000340c347221 */ /* 0x000fe40000010000 */
[-C--:B------:R-:W-:Y:S02]  /*8fb0*/  FFMA.FTZ R132, R128, -R114.reuse, R191 ;  /* 0x8000007280847223 */ /* 0x080fe400000100bf */
[----:B------:R-:W-:Y:S02]  /*8fc0*/  FMUL.FTZ R156, R212, R127 ;  /* 0x0000007fd49c7220 */ /* 0x000fe40000410000 */
[----:B------:R-:W-:Y:S02]  /*8fd0*/  FMUL.FTZ R129, R123, R114 ;  /* 0x000000727b817220 */ /* 0x000fe40000410000 */
[----:B------:R-:W-:Y:S02]  /*8fe0*/  FMUL.FTZ R134, R35, R135 ;  /* 0x0000008723867220 */ /* 0x000fe40000410000 */
[----:B------:R-:W-:-:S02]  /*8ff0*/  FFMA.FTZ R12, R205, R12, R130 ;  /* 0x0000000ccd0c7223 */ /* 0x000fc40000010082 */
[-C--:B------:R-:W-:Y:S02]  /*9000*/  FMUL.FTZ R127, R181, R116.reuse ;  /* 0x00000074b57f7220 */ /* 0x080fe40000410000 */
[----:B------:R-:W-:Y:S02]  /*9010*/  FFMA.FTZ R130, R32, -R116, R195 ;  /* 0x8000007420827223 */ /* 0x000fe400000100c3 */
[----:B------:R-:W-:Y:S02]  /*9020*/  FADD.FTZ R53, R139, R53 ;  /* 0x000000358b357221 */ /* 0x000fe40000010000 */
[----:B------:R-:W-:Y:S02]  /*9030*/  FMUL.FTZ R212, R212, R139 ;  /* 0x0000008bd4d47220 */ /* 0x000fe40000410000 */
[----:B------:R-:W-:Y:S02]  /*9040*/  FMUL.FTZ R133, R34, R131 ;  /* 0x0000008322857220 */ /* 0x000fe40000410000 */
[----:B------:R-:W-:-:S02]  /*9050*/  FFMA.FTZ R139, R214, R139, R136 ;  /* 0x0000008bd68b7223 */ /* 0x000fc40000010088 */
[-C--:B------:R-:W-:Y:S02]  /*9060*/  FMUL.FTZ R138, R35, R129.reuse ;  /* 0x00000081238a7220 */ /* 0x080fe40000410000 */
[----:B------:R-:W-:Y:S02]  /*9070*/  FFMA.FTZ R136, R132, R129, R134 ;  /* 0x0000008184887223 */ /* 0x000fe40000010086 */
[-C--:B------:R-:W-:Y:S02]  /*9080*/  FMUL.FTZ R134, R34, R127.reuse ;  /* 0x0000007f22867220 */ /* 0x080fe40000410000 */
[----:B------:R-:W-:Y:S02]  /*9090*/  FFMA.FTZ R133, R130, R127, R133 ;  /* 0x0000007f82857223 */ /* 0x000fe40000010085 */
[----:B------:R-:W-:Y:S02]  /*90a0*/  FFMA.FTZ R138, R132, R135, -R138 ;  /* 0x00000087848a7223 */ /* 0x000fe4000001088a */
[----:B------:R-:W-:Y:S01]  /*90b0*/  FFMA.FTZ R135, R130, R131, -R134 ;  /* 0x0000008382877223 */ /* 0x000fe20000010886 */
[----:B------:R-:W-:Y:S01]  /*90c0*/  PRMT R131, RZ, 0x5410, R9 ;  /* 0x00005410ff837816 */ /* 0x000fe20000000009 */
[----:B------:R-:W-:Y:S01]  /*90d0*/  FADD.FTZ R133, RZ, R133 ;  /* 0x00000085ff857221 */ /* 0x000fe20000010000 */
[----:B------:R-:W-:Y:S01]  /*90e0*/  PRMT R134, RZ, 0x7610, R9 ;  /* 0x00007610ff867816 */ /* 0x000fe20000000009 */
[----:B------:R-:W-:-:S02]  /*90f0*/  FMUL.FTZ R143, R163, R112 ;  /* 0x00000070a38f7220 */ /* 0x000fc40000410000 */
[----:B------:R-:W-:Y:S02]  /*9100*/  FADD.FTZ R140, R133, R136 ;  /* 0x00000088858c7221 */ /* 0x000fe40000010000 */
[-C--:B------:R-:W-:Y:S02]  /*9110*/  FFMA.FTZ R194, R131, -R112.reuse, R194 ;  /* 0x8000007083c27223 */ /* 0x080fe400000100c2 */
[----:B------:R-:W-:Y:S02]  /*9120*/  FMUL.FTZ R133, R179, R112 ;  /* 0x00000070b3857220 */ /* 0x000fe40000410000 */
[----:B------:R-:W-:Y:S02]  /*9130*/  FMUL.FTZ R142, R182, R143 ;  /* 0x0000008fb68e7220 */ /* 0x000fe40000410000 */
[----:B------:R-:W-:Y:S02]  /*9140*/  FADD.FTZ R135, RZ, R135 ;  /* 0x00000087ff877221 */ /* 0x000fe40000010000 */
[----:B------:R-:W-:-:S02]  /*9150*/  FMUL.FTZ R136, R119, R110 ;  /* 0x0000006e77887220 */ /* 0x000fc40000410000 */
[-C--:B------:R-:W-:Y:S02]  /*9160*/  FFMA.FTZ R145, R194, R133.reuse, R142 ;  /* 0x00000085c2917223 */ /* 0x080fe4000001008e */
[----:B------:R-:W-:Y:S01]  /*9170*/  FADD.FTZ R142, R135, R138 ;  /* 0x0000008a878e7221 */ /* 0x000fe20000010000 */
[----:B------:R-:W-:Y:S01]  /*9180*/  PRMT R138, RZ, 0x5410, R10 ;  /* 0x00005410ff8a7816 */ /* 0x000fe2000000000a */
[-C--:B------:R-:W-:Y:S02]  /*9190*/  FFMA.FTZ R201, R134, -R110.reuse, R201 ;  /* 0x8000006e86c97223 */ /* 0x080fe400000100c9 */
[----:B------:R-:W-:Y:S02]  /*91a0*/  FMUL.FTZ R146, R121, R110 ;  /* 0x0000006e79927220 */ /* 0x000fe40000410000 */
[----:B------:R-:W-:Y:S02]  /*91b0*/  FMUL.FTZ R144, R182, R133 ;  /* 0x00000085b6907220 */ /* 0x000fe40000410000 */
[----:B------:R-:W-:-:S02]  /*91c0*/  FMUL.FTZ R147, R183, R136 ;  /* 0x00000088b7937220 */ /* 0x000fc40000410000 */
[----:B------:R-:W-:Y:S02]  /*91d0*/  FMUL.FTZ R135, R177, R108 ;  /* 0x0000006cb1877220 */ /* 0x000fe40000410000 */
[----:B------:R-:W-:Y:S02]  /*91e0*/  FFMA.FTZ R143, R194, R143, -R144 ;  /* 0x0000008fc28f7223 */ /* 0x000fe40000010890 */
[----:B------:R-:W-:Y:S02]  /*91f0*/  FADD.FTZ R145, R140, R145 ;  /* 0x000000918c917221 */ /* 0x000fe40000010000 */
[-C--:B------:R-:W-:Y:S02]  /*9200*/  FFMA.FTZ R148, R201, R146.reuse, -R147 ;  /* 0x00000092c9947223 */ /* 0x080fe40000010893 */
[----:B------:R-:W-:Y:S02]  /*9210*/  FMUL.FTZ R146, R183, R146 ;  /* 0x00000092b7927220 */ /* 0x000fe40000410000 */
[----:B------:R-:W-:-:S02]  /*9220*/  FFMA.FTZ R140, R138, -R108, R193 ;  /* 0x8000006c8a8c7223 */ /* 0x000fc400000100c1 */
[----:B------:R-:W-:Y:S02]  /*9230*/  FMUL.FTZ R147, R161, R108 ;  /* 0x0000006ca1937220 */ /* 0x000fe40000410000 */
[----:B------:R-:W-:Y:S02]  /*9240*/  FMUL.FTZ R144, R184, R135 ;  /* 0x00000087b8907220 */ /* 0x000fe40000410000 */
[----:B------:R-:W-:Y:S02]  /*9250*/  FFMA.FTZ R13, R205, R150, -R13 ;  /* 0x00000096cd0d7223 */ /* 0x000fe4000001080d */
[----:B------:R-:W-:Y:S02]  /*9260*/  FFMA.FTZ R146, R201, R136, R146 ;  /* 0x00000088c9927223 */ /* 0x000fe40000010092 */
[----:B------:R-:W-:Y:S01]  /*9270*/  FADD.FTZ R143, R142, R143 ;  /* 0x0000008f8e8f7221 */ /* 0x000fe20000010000 */
[----:B------:R-:W-:Y:S01]  /*9280*/  PRMT R142, RZ, 0x7610, R10 ;  /* 0x00007610ff8e7816 */ /* 0x000fe2000000000a */
[----:B------:R-:W-:-:S02]  /*9290*/  FFMA.FTZ R150, R140, R147, -R144 ;  /* 0x000000938c967223 */ /* 0x000fc40000010890 */
[----:B------:R-:W-:Y:S02]  /*92a0*/  FMUL.FTZ R147, R184, R147 ;  /* 0x00000093b8937220 */ /* 0x000fe40000410000 */
[-C--:B------:R-:W-:Y:S02]  /*92b0*/  FMUL.FTZ R154, R115, R106.reuse ;  /* 0x0000006a739a7220 */ /* 0x080fe40000410000 */
[----:B------:R-:W-:Y:S02]  /*92c0*/  FADD.FTZ R145, R145, R146 ;  /* 0x0000009291917221 */ /* 0x000fe40000010000 */
[-C--:B------:R-:W-:Y:S02]  /*92d0*/  FMUL.FTZ R144, R113, R106.reuse ;  /* 0x0000006a71907220 */ /* 0x080fe40000410000 */
[----:B------:R-:W-:Y:S02]  /*92e0*/  FFMA.FTZ R146, R140, R135, R147 ;  /* 0x000000878c927223 */ /* 0x000fe40000010093 */
[----:B------:R-:W-:-:S02]  /*92f0*/  FFMA.FTZ R197, R142, -R106, R197 ;  /* 0x8000006a8ec57223 */ /* 0x000fc400000100c5 */
        /* <DEDUP_REMOVED lines=10> */
[-C--:B------:R-:W-:Y:S02]  /*93a0*/  FMUL.FTZ R145, R175, R104.reuse ;  /* 0x00000068af917220 */ /* 0x080fe40000410000 */
[-C--:B------:R-:W-:Y:S02]  /*93b0*/  FFMA.FTZ R196, R143, -R104.reuse, R196 ;  /* 0x800000688fc47223 */ /* 0x080fe400000100c4 */
[----:B------:R-:W-:Y:S02]  /*93c0*/  FMUL.FTZ R149, R159, R104 ;  /* 0x000000689f957220 */ /* 0x000fe40000410000 */
[----:B------:R-:W-:-:S02]  /*93d0*/  FMUL.FTZ R151, R186, R145 ;  /* 0x00000091ba977220 */ /* 0x000fc40000410000 */
[----:B------:R-:W-:Y:S02]  /*93e0*/  FADD.FTZ R147, R150, R147 ;  /* 0x0000009396937221 */ /* 0x000fe40000010000 */
[-C--:B------:R-:W-:Y:S02]  /*93f0*/  FFMA.FTZ R150, R196, R149.reuse, -R151 ;  /* 0x00000095c4967223 */ /* 0x080fe40000010897 */
[----:B------:R-:W-:Y:S02]  /*9400*/  FMUL.FTZ R149, R186, R149 ;  /* 0x00000095ba957220 */ /* 0x000fe40000410000 */
[----:B------:R-:W-:Y:S02]  /*9410*/  FMUL.FTZ R154, R117, R102 ;  /* 0x00000066759a7220 */ /* 0x000fe40000410000 */
[----:B------:R-:W-:Y:S02]  /*9420*/  FMUL.FTZ R153, R31, R16 ;  /* 0x000000101f997220 */ /* 0x000fe40000410000 */
[----:B------:R-:W-:-:S02]  /*9430*/  FFMA.FTZ R149, R196, R145, R149 ;  /* 0x00000091c4957223 */ /* 0x000fc40000010095 */
[-C--:B------:R-:W-:Y:S02]  /*9440*/  FFMA.FTZ R199, R146, -R102.reuse, R199 ;  /* 0x8000006692c77223 */ /* 0x080fe400000100c7 */
[----:B------:R-:W-:Y:S02]  /*9450*/  FMUL.FTZ R16, R33, R102 ;  /* 0x0000006621107220 */ /* 0x000fe40000410000 */
[----:B------:R-:W-:Y:S02]  /*9460*/  FMUL.FTZ R151, R187, R154 ;  /* 0x0000009abb977220 */ /* 0x000fe40000410000 */
[----:B------:R-:W-:Y:S02]  /*9470*/  FFMA.FTZ R167, R30, R18, R153 ;  /* 0x000000121ea77223 */ /* 0x000fe40000010099 */
[----:B------:R-:W-:Y:S02]  /*9480*/  FADD.FTZ R148, R148, R149 ;  /* 0x0000009594947221 */ /* 0x000fe40000010000 */
[----:B------:R-:W-:-:S02]  /*9490*/  FFMA.FTZ R149, R199, R16, R151 ;  /* 0x00000010c7957223 */ /* 0x000fc40000010097 */
[C---:B------:R-:W-:Y:S02]  /*94a0*/  FFMA.FTZ R141, R214.reuse, R141, -R212 ;  /* 0x0000008dd68d7223 */ /* 0x040fe400000108d4 */
[----:B------:R-:W-:Y:S02]  /*94b0*/  FMUL.FTZ R153, R187, R16 ;  /* 0x00000010bb997220 */ /* 0x000fe40000410000 */
[----:B------:R-:W-:Y:S01]  /*94c0*/  FADD.FTZ R151, R147, R150 ;  /* 0x0000009693977221 */ /* 0x000fe20000010000 */
[----:B------:R-:W-:Y:S01]  /*94d0*/  PRMT R147, RZ, 0x5410, R4 ;  /* 0x00005410ff937816 */ /* 0x000fe20000000004 */
[----:B------:R-:W-:Y:S02]  /*94e0*/  FFMA.FTZ R214, R214, R167, R156 ;  /* 0x000000a7d6d67223 */ /* 0x000fe4000001009c */
[----:B------:R-:W-:Y:S02]  /*94f0*/  FMUL.FTZ R167, R157, R100 ;  /* 0x000000649da77220 */ /* 0x000fe40000410000 */
[----:B------:R-:W-:-:S02]  /*9500*/  FFMA.FTZ R154, R199, R154, -R153 ;  /* 0x0000009ac79a7223 */ /* 0x000fc40000010899 */
[----:B------:R-:W-:Y:S01]  /*9510*/  FADD.FTZ R153, R148, R149 ;  /* 0x0000009594997221 */ /* 0x000fe20000010000 */
[----:B------:R-:W-:Y:S01]  /*9520*/  PRMT R148, RZ, 0x7610, R4 ;  /* 0x00007610ff947816 */ /* 0x000fe20000000004 */
[-C--:B------:R-:W-:Y:S02]  /*9530*/  FFMA.FTZ R192, R147, -R100.reuse, R192 ;  /* 0x8000006493c07223 */ /* 0x080fe400000100c0 */
[----:B------:R-:W-:Y:S02]  /*9540*/  FMUL.FTZ R149, R173, R100 ;  /* 0x00000064ad957220 */ /* 0x000fe40000410000 */
[----:B------:R-:W-:Y:S02]  /*9550*/  FMUL.FTZ R156, R188, R167 ;  /* 0x000000a7bc9c7220 */ /* 0x000fe40000410000 */
[----:B------:R-:W-:Y:S02]  /*9560*/  FMUL.FTZ R150, R21, R98 ;  /* 0x0000006215967220 */ /* 0x000fe40000410000 */
[----:B------:R-:W-:-:S02]  /*9570*/  FFMA.FTZ R156, R192, R149, R156 ;  /* 0x00000095c09c7223 */ /* 0x000fc4000001009c */
[----:B------:R-:W-:Y:S01]  /*9580*/  FADD.FTZ R154, R151, R154 ;  /* 0x0000009a979a7221 */ /* 0x000fe20000010000 */
[----:B------:R-:W-:Y:S01]  /*9590*/  PRMT R151, RZ, 0x5410, R5 ;  /* 0x00005410ff977816 */ /* 0x000fe20000000005 */
[-C--:B------:R-:W-:Y:S02]  /*95a0*/  FFMA.FTZ R203, R148, -R98.reuse, R203 ;  /* 0x8000006294cb7223 */ /* 0x080fe400000100cb */
[----:B------:R-:W-:Y:S02]  /*95b0*/  FMUL.FTZ R158, R188, R149 ;  /* 0x00000095bc9e7220 */ /* 0x000fe40000410000 */
[----:B------:R-:W-:Y:S02]  /*95c0*/  FMUL.FTZ R160, R23, R98 ;  /* 0x0000006217a07220 */ /* 0x000fe40000410000 */
[----:B------:R-:W-:Y:S02]  /*95d0*/  FMUL.FTZ R162, R189, R150 ;  /* 0x00000096bda27220 */ /* 0x000fe40000410000 */
[----:B------:R-:W-:-:S02]  /*95e0*/  FADD.FTZ R156, R153, R156 ;  /* 0x0000009c999c7221 */ /* 0x000fc40000010000 */
[----:B------:R-:W-:Y:S02]  /*95f0*/  FMUL.FTZ R153, R171, R96 ;  /* 0x00000060ab997220 */ /* 0x000fe40000410000 */
[----:B------:R-:W-:Y:S02]  /*9600*/  FFMA.FTZ R167, R192, R167, -R158 ;  /* 0x000000a7c0a77223 */ /* 0x000fe4000001089e */
[-C--:B------:R-:W-:Y:S01]  /*9610*/  FFMA.FTZ R191, R203, R160.reuse, -R162 ;  /* 0x000000a0cbbf7223 */ /* 0x080fe200000108a2 */
[----:B------:R-:W-:Y:S01]  /*9620*/  PRMT R162, RZ, 0x7610, R6 ;  /* 0x00007610ffa27816 */ /* 0x000fe20000000006 */
[----:B------:R-:W-:Y:S02]  /*9630*/  FMUL.FTZ R160, R189, R160 ;  /* 0x000000a0bda07220 */ /* 0x000fe40000410000 */
[-C--:B------:R-:W-:Y:S02]  /*9640*/  FFMA.FTZ R198, R151, -R96.reuse, R198 ;  /* 0x8000006097c67223 */ /* 0x080fe400000100c6 */
[----:B------:R-:W-:-:S02]  /*9650*/  FMUL.FTZ R193, R155, R96 ;  /* 0x000000609bc17220 */ /* 0x000fc40000410000 */
[----:B------:R-:W-:Y:S02]  /*9660*/  FMUL.FTZ R158, R190, R153 ;  /* 0x00000099be9e7220 */ /* 0x000fe40000410000 */
[----:B------:R-:W-:Y:S01]  /*9670*/  FADD.FTZ R154, R154, R167 ;  /* 0x000000a79a9a7221 */ /* 0x000fe20000010000 */
[----:B------:R-:W-:Y:S01]  /*9680*/  PRMT R167, RZ, 0x7610, R5 ;  /* 0x00007610ffa77816 */ /* 0x000fe20000000005 */
[----:B------:R-:W-:Y:S02]  /*9690*/  FFMA.FTZ R169, R203, R150, R160 ;  /* 0x00000096cba97223 */ /* 0x000fe400000100a0 */
[-C--:B------:R-:W-:Y:S02]  /*96a0*/  FFMA.FTZ R195, R198, R193.reuse, -R158 ;  /* 0x000000c1c6c37223 */ /* 0x080fe4000001089e */
        /* <DEDUP_REMOVED lines=9> */
[----:B------:R-:W-:Y:S02]  /*9740*/  FFMA.FTZ R191, R204, R169, R158 ;  /* 0x000000a9ccbf7223 */ /* 0x000fe4000001009e */
[----:B------:R-:W-:Y:S02]  /*9750*/  FFMA.FTZ R211, R137, R18, R214 ;  /* 0x0000001289d37223 */ /* 0x000fe400000100d6 */
[-C--:B------:R-:W-:Y:S02]  /*9760*/  FMUL.FTZ R137, R22, R92.reuse ;  /* 0x0000005c16897220 */ /* 0x080fe40000410000 */
[----:B------:R-:W-:Y:S02]  /*9770*/  FADD.FTZ R156, R156, R191 ;  /* 0x000000bf9c9c7221 */ /* 0x000fe40000010000 */
[----:B------:R-:W-:-:S02]  /*9780*/  FFMA.FTZ R208, R213, -R92, R208 ;  /* 0x8000005cd5d07223 */ /* 0x000fc400000100d0 */
[----:B------:R-:W-:Y:S02]  /*9790*/  FMUL.FTZ R191, R20, R92 ;  /* 0x0000005c14bf7220 */ /* 0x000fe40000410000 */
[----:B------:R-:W-:Y:S02]  /*97a0*/  FMUL.FTZ R18, R202, R137 ;  /* 0x00000089ca127220 */ /* 0x000fe40000410000 */
[----:B------:R-:W-:Y:S02]  /*97b0*/  FMUL.FTZ R160, R206, R169 ;  /* 0x000000a9cea07220 */ /* 0x000fe40000410000 */
[----:B------:R-:W-:Y:S02]  /*97c0*/  FADD.FTZ R154, R154, R195 ;  /* 0x000000c39a9a7221 */ /* 0x000fe40000010000 */
[----:B------:R-:W-:Y:S02]  /*97d0*/  FFMA.FTZ R193, R208, R191, -R18 ;  /* 0x000000bfd0c17223 */ /* 0x000fe40000010812 */
[----:B------:R-:W-:-:S02]  /*97e0*/  FFMA.FTZ R205, R204, R205, -R160 ;  /* 0x000000cdcccd7223 */ /* 0x000fc400000108a0 */
[-C--:B------:R-:W-:Y:S02]  /*97f0*/  FMUL.FTZ R158, R152, R90.reuse ;  /* 0x0000005a989e7220 */ /* 0x080fe40000410000 */
[-C--:B------:R-:W-:Y:S02]  /*9800*/  FMUL.FTZ R195, R168, R90.reuse ;  /* 0x0000005aa8c37220 */ /* 0x080fe40000410000 */
[----:B------:R-:W-:Y:S02]  /*9810*/  FMUL.FTZ R191, R202, R191 ;  /* 0x000000bfcabf7220 */ /* 0x000fe40000410000 */
[----:B------:R-:W-:Y:S02]  /*9820*/  FFMA.FTZ R207, R162, -R90, R207 ;  /* 0x8000005aa2cf7223 */ /* 0x000fe400000100cf */
[C---:B------:R-:W-:Y:S02]  /*9830*/  FMUL.FTZ R160, R210.reuse, R158 ;  /* 0x0000009ed2a07220 */ /* 0x040fe40000410000 */
[----:B------:R-:W-:-:S02]  /*9840*/  FMUL.FTZ R18, R210, R195 ;  /* 0x000000c3d2127220 */ /* 0x000fc40000410000 */
[----:B------:R-:W-:Y:S02]  /*9850*/  FFMA.FTZ R191, R208, R137, R191 ;  /* 0x00000089d0bf7223 */ /* 0x000fe400000100bf */
[----:B------:R-:W-:Y:S02]  /*9860*/  FADD.FTZ R154, R154, R205 ;  /* 0x000000cd9a9a7221 */ /* 0x000fe40000010000 */
[C---:B------:R-:W-:Y:S02]  /*9870*/  FFMA.FTZ R209, R207.reuse, R195, R160 ;  /* 0x000000c3cfd17223 */ /* 0x040fe400000100a0 */
[----:B------:R-:W-:Y:S02]  /*9880*/  FFMA.FTZ R205, R207, R158, -R18 ;  /* 0x0000009ecfcd7223 */ /* 0x000fe40000010812 */
[----:B------:R-:W-:Y:S02]  /*9890*/  FADD.FTZ R156, R156, R191 ;  /* 0x000000bf9c9c7221 */ /* 0x000fe40000010000 */
[----:B------:R-:W-:-:S02]  /*98a0*/  FADD.FTZ R154, R154, R193 ;  /* 0x000000c19a9a7221 */ /* 0x000fc40000010000 */
[----:B------:R-:W-:Y:S01]  /*98b0*/  FADD.FTZ R54, R195, R54 ;  /* 0x00000036c3367221 */ /* 0x000fe20000010000 */
[----:B------:R-:W0:Y:S01]  /*98c0*/  SHFL.DOWN PT, R193, R14, 0x1, 0x1f ;  /* 0x08201f000ec17f89 */ /* 0x000e2200000e0000 */
[C---:B------:R-:W-:Y:S02]  /*98d0*/  FMUL.FTZ R191, R31.reuse, R152 ;  /* 0x000000981fbf7220 */ /* 0x040fe40000410000 */
[-C--:B------:R-:W-:Y:S02]  /*98e0*/  FMUL.FTZ R195, R31, R168.reuse ;  /* 0x000000a81fc37220 */ /* 0x080fe40000410000 */
[----:B------:R-:W-:Y:S02]  /*98f0*/  FADD.FTZ R156, R156, R209 ;  /* 0x000000d19c9c7221 */ /* 0x000fe40000010000 */
[----:B------:R-:W-:Y:S02]  /*9900*/  FADD.FTZ R154, R154, R205 ;  /* 0x000000cd9a9a7221 */ /* 0x000fe40000010000 */
[----:B------:R-:W-:-:S02]  /*9910*/  FFMA.FTZ R18, R30, R168, R191 ;  /* 0x000000a81e127223 */ /* 0x000fc400000100bf */
[----:B------:R-:W-:Y:S02]  /*9920*/  FFMA.FTZ R195, R30, R152, -R195 ;  /* 0x000000981ec37223 */ /* 0x000fe400000108c3 */
[----:B------:R-:W-:Y:S02]  /*9930*/  FADD.FTZ R191, R156, R139 ;  /* 0x0000008b9cbf7221 */ /* 0x000fe40000010000 */
[----:B------:R-:W-:Y:S02]  /*9940*/  FADD.FTZ R154, R154, R141 ;  /* 0x0000008d9a9a7221 */ /* 0x000fe40000010000 */
[----:B------:R-:W-:Y:S02]  /*9950*/  FMUL.FTZ R195, R210, R195 ;  /* 0x000000c3d2c37220 */ /* 0x000fe40000410000 */
[----:B------:R-:W-:Y:S02]  /*9960*/  FMUL.FTZ R139, R31, R22 ;  /* 0x000000161f8b7220 */ /* 0x000fe40000410000 */
[----:B------:R-:W-:-:S02]  /*9970*/  FADD.FTZ R191, R191, R12 ;  /* 0x0000000cbfbf7221 */ /* 0x000fc40000010000 */
[----:B------:R-:W-:Y:S02]  /*9980*/  FADD.FTZ R154, R154, R13 ;  /* 0x0000000d9a9a7221 */ /* 0x000fe40000010000 */
[----:B------:R-:W-:Y:S01]  /*9990*/  FFMA.FTZ R195, R207, R18, R195 ;  /* 0x00000012cfc37223 */ /* 0x000fe200000100c3 */
[----:B------:R-:W1:Y:S01]  /*99a0*/  SHFL.DOWN PT, R141, R191, 0x1, 0x1f ;  /* 0x08201f00bf8d7f89 */ /* 0x000e6200000e0000 */
[-C--:B------:R-:W-:Y:S02]  /*99b0*/  FFMA.FTZ R139, R30, R20.reuse, -R139 ;  /* 0x000000141e8b7223 */ /* 0x080fe4000001088b */
[C---:B------:R-:W-:Y:S01]  /*99c0*/  FMUL.FTZ R13, R31.reuse, R20 ;  /* 0x000000141f0d7220 */ /* 0x040fe20000410000 */
[----:B------:R-:W2:Y:S01]  /*99d0*/  SHFL.DOWN PT, R18, R154, 0x1, 0x1f ;  /* 0x08201f009a127f89 */ /* 0x000ea200000e0000 */
[----:B------:R-:W-:Y:S02]  /*99e0*/  FMUL.FTZ R139, R202, R139 ;  /* 0x0000008bca8b7220 */ /* 0x000fe40000410000 */
[----:B------:R-:W-:Y:S01]  /*99f0*/  FFMA.FTZ R13, R30, R22, R13 ;  /* 0x000000161e0d7223 */ /* 0x000fe2000001000d */
[----:B------:R-:W3:Y:S01]  /*9a00*/  SHFL.DOWN PT, R20, R15, 0x1, 0x1f ;  /* 0x08201f000f147f89 */ /* 0x000ee200000e0000 */
[----:B------:R-:W-:-:S02]  /*9a10*/  FMUL.FTZ R12, R31, R17 ;  /* 0x000000111f0c7220 */ /* 0x000fc40000410000 */
[----:B------:R-:W-:Y:S02]  /*9a20*/  FFMA.FTZ R139, R208, R13, R139 ;  /* 0x0000000dd08b7223 */ /* 0x000fe4000001008b */
[----:B------:R-:W-:Y:S02]  /*9a30*/  FFMA.FTZ R13, R30, R19, -R12 ;  /* 0x000000131e0d7223 */ /* 0x000fe4000001080c */
[----:B------:R-:W-:Y:S02]  /*9a40*/  FMUL.FTZ R12, R31, R171 ;  /* 0x000000ab1f0c7220 */ /* 0x000fe40000410000 */
[----:B------:R-:W-:Y:S02]  /*9a50*/  FADD.FTZ R55, R137, R55 ;  /* 0x0000003789377221 */ /* 0x000fe40000010000 */
[----:B------:R-:W-:Y:S01]  /*9a60*/  FMUL.FTZ R206, R206, R13 ;  /* 0x0000000dcece7220 */ /* 0x000fe20000410000 */
[----:B------:R-:W-:Y:S01]  /*9a70*/  MOV R13, R154 ;  /* 0x0000009a000d7202 */ /* 0x000fe20000000f00 */
[----:B------:R-:W-:Y:S01]  /*9a80*/  FFMA.FTZ R137, R30, R155, -R12 ;  /* 0x0000009b1e897223 */ /* 0x000fe2000001080c */
[----:B------:R-:W-:Y:S01]  /*9a90*/  MOV R12, R191 ;  /* 0x000000bf000c7202 */ /* 0x000fe20000000f00 */
[----:B------:R-:W-:-:S02]  /*9aa0*/  FFMA.FTZ R139, R213, R22, R139 ;  /* 0x00000016d58b7223 */ /* 0x000fc4000001008b */
[----:B0-----:R-:W-:Y:S02]  /*9ab0*/  @!P0 FADD.FTZ R14, R14, R193 ;  /* 0x000000c10e0e8221 */ /* 0x001fe40000010000 */
[----:B-1----:R-:W-:Y:S02]  /*9ac0*/  @!P0 FADD.FTZ R12, R12, R141 ;  /* 0x0000008d0c0c8221 */ /* 0x002fe40000010000 */
[----:B--2---:R-:W-:Y:S01]  /*9ad0*/  @!P0 FADD.FTZ R13, R13, R18 ;  /* 0x000000120d0d8221 */ /* 0x004fe20000010000 */
[----:B------:R-:W0:Y:S01]  /*9ae0*/  SHFL.DOWN PT, R141, R14, 0x2, 0x1f ;  /* 0x08401f000e8d7f89 */ /* 0x000e2200000e0000 */
[----:B------:R-:W-:Y:S02]  /*9af0*/  FADD.FTZ R80, R139, R80 ;  /* 0x000000508b507221 */ /* 0x000fe40000010000 */
[----:B---3--:R-:W-:Y:S01]  /*9b00*/  @!P0 FADD.FTZ R15, R15, R20 ;  /* 0x000000140f0f8221 */ /* 0x008fe20000010000 */
[----:B------:R-:W1:Y:S01]  /*9b10*/  SHFL.DOWN PT, R139, R12, 0x2, 0x1f ;  /* 0x08401f000c8b7f89 */ /* 0x000e6200000e0000 */
[C---:B------:R-:W-:Y:S01]  /*9b20*/  FMUL.FTZ R18, R31.reuse, R21 ;  /* 0x000000151f127220 */ /* 0x040fe20000410000 */
[----:B------:R-:W-:Y:S01]  /*9b30*/  ISETP.GT.AND P0, PT, R122, 0x1d, PT ;  /* 0x0000001d7a00780c */ /* 0x000fe20003f04270 */
[----:B------:R-:W-:Y:S01]  /*9b40*/  FMUL.FTZ R19, R31, R19 ;  /* 0x000000131f137220 */ /* 0x000fe20000410000 */
[----:B------:R-:W2:Y:S01]  /*9b50*/  SHFL.DOWN PT, R22, R15, 0x2, 0x1f ;  /* 0x08401f000f167f89 */ /* 0x000ea200000e0000 */
[----:B------:R-:W-:-:S02]  /*9b60*/  FFMA.FTZ R18, R30, R23, -R18 ;  /* 0x000000171e127223 */ /* 0x000fc40000010812 */
[----:B------:R-:W-:Y:S01]  /*9b70*/  FMUL.FTZ R23, R31, R23 ;  /* 0x000000171f177220 */ /* 0x000fe20000410000 */
[----:B------:R-:W3:Y:S01]  /*9b80*/  SHFL.DOWN PT, R20, R13, 0x2, 0x1f ;  /* 0x08401f000d147f89 */ /* 0x000ee200000e0000 */
[----:B------:R-:W-:Y:S02]  /*9b90*/  FMUL.FTZ R189, R189, R18 ;  /* 0x00000012bdbd7220 */ /* 0x000fe40000410000 */
[C---:B------:R-:W-:Y:S02]  /*9ba0*/  FFMA.FTZ R18, R30.reuse, R21, R23 ;  /* 0x000000151e127223 */ /* 0x040fe40000010017 */
[----:B------:R-:W-:Y:S02]  /*9bb0*/  FFMA.FTZ R19, R30, R17, R19 ;  /* 0x000000111e137223 */ /* 0x000fe40000010013 */
[----:B------:R-:W-:Y:S02]  /*9bc0*/  FFMA.FTZ R18, R203, R18, R189 ;  /* 0x00000012cb127223 */ /* 0x000fe400000100bd */
[----:B------:R-:W-:-:S02]  /*9bd0*/  FFMA.FTZ R206, R204, R19, R206 ;  /* 0x00000013ccce7223 */ /* 0x000fc400000100ce */
[----:B------:R-:W-:Y:S02]  /*9be0*/  FFMA.FTZ R148, R148, R21, R18 ;  /* 0x0000001594947223 */ /* 0x000fe40000010012 */
[----:B0-----:R-:W-:Y:S02]  /*9bf0*/  @!P0 FADD.FTZ R14, R14, R141 ;  /* 0x0000008d0e0e8221 */ /* 0x001fe40000010000 */
[----:B------:R-:W-:Y:S02]  /*9c00*/  FFMA.FTZ R206, R167, R17, R206 ;  /* 0x00000011a7ce7223 */ /* 0x000fe400000100ce */
[----:B-1----:R-:W-:Y:S01]  /*9c10*/  @!P0 FADD.FTZ R12, R12, R139 ;  /* 0x0000008b0c0c8221 */ /* 0x002fe20000010000 */
[----:B------:R-:W0:Y:S01]  /*9c20*/  SHFL.DOWN PT, R23, R14, 0x4, 0x1f ;  /* 0x08801f000e177f89 */ /* 0x000e2200000e0000 */
[----:B------:R-:W-:Y:S02]  /*9c30*/  FMUL.FTZ R17, R31, R173 ;  /* 0x000000ad1f117220 */ /* 0x000fe40000410000 */
        /* <DEDUP_REMOVED lines=9> */
[----:B------:R-:W-:Y:S02]  /*9cd0*/  FMUL.FTZ R19, R188, R19 ;  /* 0x00000013bc137220 */ /* 0x000fe40000410000 */
[----:B------:R-:W-:-:S02]  /*9ce0*/  FFMA.FTZ R157, R30, R173, R157 ;  /* 0x000000ad1e9d7223 */ /* 0x000fc4000001009d */
[-C--:B------:R-:W-:Y:S02]  /*9cf0*/  FFMA.FTZ R18, R30, R117.reuse, -R17 ;  /* 0x000000751e127223 */ /* 0x080fe40000010811 */
[----:B------:R-:W-:Y:S02]  /*9d00*/  FMUL.FTZ R117, R31, R117 ;  /* 0x000000751f757220 */ /* 0x000fe40000410000 */
[----:B------:R-:W-:Y:S02]  /*9d10*/  FFMA.FTZ R192, R192, R157, R19 ;  /* 0x0000009dc0c07223 */ /* 0x000fe40000010013 */
[----:B0-----:R-:W-:Y:S02]  /*9d20*/  @!P0 FADD.FTZ R14, R14, R23 ;  /* 0x000000170e0e8221 */ /* 0x001fe40000010000 */
[----:B------:R-:W-:Y:S02]  /*9d30*/  FMUL.FTZ R187, R187, R18 ;  /* 0x00000012bbbb7220 */ /* 0x000fe40000410000 */
[----:B-1----:R-:W-:-:S02]  /*9d40*/  @!P0 FADD.FTZ R12, R12, R21 ;  /* 0x000000150c0c8221 */ /* 0x002fc40000010000 */
[----:B------:R-:W0:Y:S01]  /*9d50*/  SHFL.DOWN PT, R21, R14, 0x8, 0x1f ;  /* 0x09001f000e157f89 */ /* 0x000e2200000e0000 */
[----:B--2---:R-:W-:Y:S02]  /*9d60*/  @!P0 FADD.FTZ R15, R15, R22 ;  /* 0x000000160f0f8221 */ /* 0x004fe40000010000 */
[----:B------:R-:W-:Y:S01]  /*9d70*/  FFMA.FTZ R18, R30, R33, R117 ;  /* 0x000000211e127223 */ /* 0x000fe20000010075 */
[----:B------:R-:W-:Y:S01]  /*9d80*/  SHFL.DOWN PT, R19, R12, 0x8, 0x1f ;  /* 0x09001f000c137f89 */ /* 0x000fe200000e0000 */
[----:B---3--:R-:W-:Y:S01]  /*9d90*/  @!P0 FADD.FTZ R13, R13, R20 ;  /* 0x000000140d0d8221 */ /* 0x008fe20000010000 */
[----:B------:R-:W-:Y:S01]  /*9da0*/  ISETP.GT.AND P0, PT, R122, 0x17, PT ;  /* 0x000000177a00780c */ /* 0x000fe20003f04270 */
[----:B------:R-:W-:Y:S01]  /*9db0*/  FMUL.FTZ R17, R31, R175 ;  /* 0x000000af1f117220 */ /* 0x000fe20000410000 */
[----:B------:R-:W1:Y:S01]  /*9dc0*/  SHFL.DOWN PT, R22, R15, 0x8, 0x1f ;  /* 0x09001f000f167f89 */ /* 0x000e6200000e0000 */
[----:B------:R-:W-:Y:S02]  /*9dd0*/  FFMA.FTZ R18, R199, R18, R187 ;  /* 0x00000012c7127223 */ /* 0x000fe400000100bb */
[----:B------:R-:W-:Y:S01]  /*9de0*/  FFMA.FTZ R17, R30, R159, -R17 ;  /* 0x0000009f1e117223 */ /* 0x000fe20000010811 */
[----:B------:R-:W2:Y:S01]  /*9df0*/  SHFL.DOWN PT, R20, R13, 0x8, 0x1f ;  /* 0x09001f000d147f89 */ /* 0x000ea200000e0000 */
[----:B------:R-:W-:-:S02]  /*9e00*/  FADD.FTZ R60, R16, R60 ;  /* 0x0000003c103c7221 */ /* 0x000fc40000010000 */
[----:B------:R-:W-:Y:S02]  /*9e10*/  FFMA.FTZ R18, R146, R33, R18 ;  /* 0x0000002192127223 */ /* 0x000fe40000010012 */
[C---:B------:R-:W-:Y:S02]  /*9e20*/  FMUL.FTZ R159, R31.reuse, R159 ;  /* 0x0000009f1f9f7220 */ /* 0x040fe40000410000 */
[----:B------:R-:W-:Y:S02]  /*9e30*/  FMUL.FTZ R16, R31, R113 ;  /* 0x000000711f107220 */ /* 0x000fe40000410000 */
[----:B------:R-:W-:Y:S02]  /*9e40*/  FADD.FTZ R75, R18, R75 ;  /* 0x0000004b124b7221 */ /* 0x000fe40000010000 */
[----:B------:R-:W-:Y:S02]  /*9e50*/  FMUL.FTZ R17, R186, R17 ;  /* 0x00000011ba117220 */ /* 0x000fe40000410000 */
[----:B------:R-:W-:-:S02]  /*9e60*/  FFMA.FTZ R159, R30, R175, R159 ;  /* 0x000000af1e9f7223 */ /* 0x000fc4000001009f */
[----:B------:R-:W-:Y:S02]  /*9e70*/  FFMA.FTZ R18, R30, R115, -R16 ;  /* 0x000000731e127223 */ /* 0x000fe40000010810 */
[C---:B------:R-:W-:Y:S02]  /*9e80*/  FMUL.FTZ R16, R31.reuse, R177 ;  /* 0x000000b11f107220 */ /* 0x040fe40000410000 */
[----:B------:R-:W-:Y:S02]  /*9e90*/  FFMA.FTZ R196, R196, R159, R17 ;  /* 0x0000009fc4c47223 */ /* 0x000fe40000010011 */
[-C--:B------:R-:W-:Y:S02]  /*9ea0*/  FFMA.FTZ R17, R30, R161.reuse, -R16 ;  /* 0x000000a11e117223 */ /* 0x080fe40000010810 */
[----:B------:R-:W-:Y:S02]  /*9eb0*/  FMUL.FTZ R161, R31, R161 ;  /* 0x000000a11fa17220 */ /* 0x000fe40000410000 */
[----:B0-----:R-:W-:-:S02]  /*9ec0*/  @!P0 FADD.FTZ R14, R14, R21 ;  /* 0x000000150e0e8221 */ /* 0x001fc40000010000 */
[----:B-1----:R-:W-:Y:S02]  /*9ed0*/  @!P0 FADD.FTZ R15, R15, R22 ;  /* 0x000000160f0f8221 */ /* 0x002fe40000010000 */
[----:B--2---:R-:W-:Y:S01]  /*9ee0*/  @!P0 FADD.FTZ R13, R13, R20 ;  /* 0x000000140d0d8221 */ /* 0x004fe20000010000 */
[----:B------:R-:W0:Y:S01]  /*9ef0*/  SHFL.DOWN PT, R21, R14, 0x10, 0x1f ;  /* 0x0a001f000e157f89 */ /* 0x000e2200000e0000 */
[----:B------:R-:W-:Y:S01]  /*9f00*/  @!P0 FADD.FTZ R12, R12, R19 ;  /* 0x000000130c0c8221 */ /* 0x000fe20000010000 */
[----:B------:R-:W-:Y:S01]  /*9f10*/  ISETP.GT.AND P0, PT, R122, 0xf, PT ;  /* 0x0000000f7a00780c */ /* 0x000fe20003f04270 */
[----:B------:R-:W-:Y:S01]  /*9f20*/  FMUL.FTZ R16, R31, R119 ;  /* 0x000000771f107220 */ /* 0x000fe20000410000 */
[----:B------:R-:W1:Y:S01]  /*9f30*/  SHFL.DOWN PT, R22, R15, 0x10, 0x1f ;  /* 0x0a001f000f167f89 */ /* 0x000e6200000e0000 */
[----:B------:R-:W-:Y:S02]  /*9f40*/  FMUL.FTZ R17, R184, R17 ;  /* 0x00000011b8117220 */ /* 0x000fe40000410000 */
[C---:B------:R-:W-:Y:S01]  /*9f50*/  FFMA.FTZ R161, R30.reuse, R177, R161 ;  /* 0x000000b11ea17223 */ /* 0x040fe200000100a1 */
[----:B------:R-:W2:Y:S01]  /*9f60*/  SHFL.DOWN PT, R20, R13, 0x10, 0x1f ;  /* 0x0a001f000d147f89 */ /* 0x000ea200000e0000 */
[----:B------:R-:W-:-:S02]  /*9f70*/  FFMA.FTZ R16, R30, R121, -R16 ;  /* 0x000000791e107223 */ /* 0x000fc40000010810 */
[----:B------:R-:W-:Y:S01]  /*9f80*/  FFMA.FTZ R17, R140, R161, R17 ;  /* 0x000000a18c117223 */ /* 0x000fe20000010011 */
[----:B------:R-:W3:Y:S01]  /*9f90*/  SHFL.DOWN PT, R19, R12, 0x10, 0x1f ;  /* 0x0a001f000c137f89 */ /* 0x000ee200000e0000 */
[----:B------:R-:W-:Y:S02]  /*9fa0*/  FMUL.FTZ R183, R183, R16 ;  /* 0x00000010b7b77220 */ /* 0x000fe40000410000 */
[C---:B------:R-:W-:Y:S02]  /*9fb0*/  FMUL.FTZ R115, R31.reuse, R115 ;  /* 0x000000731f737220 */ /* 0x040fe40000410000 */
[----:B------:R-:W-:Y:S02]  /*9fc0*/  FMUL.FTZ R16, R31, R123 ;  /* 0x0000007b1f107220 */ /* 0x000fe40000410000 */
[----:B------:R-:W-:Y:S02]  /*9fd0*/  FFMA.FTZ R17, R138, R177, R17 ;  /* 0x000000b18a117223 */ /* 0x000fe40000010011 */
[----:B------:R-:W-:-:S02]  /*9fe0*/  FMUL.FTZ R185, R185, R18 ;  /* 0x00000012b9b97220 */ /* 0x000fc40000410000 */
[C---:B------:R-:W-:Y:S02]  /*9ff0*/  FFMA.FTZ R18, R30.reuse, R113, R115 ;  /* 0x000000711e127223 */ /* 0x040fe40000010073 */
[----:B------:R-:W-:Y:S02]  /*a000*/  FFMA.FTZ R16, R30, R125, -R16 ;  /* 0x0000007d1e107223 */ /* 0x000fe40000010810 */
[----:B------:R-:W-:Y:S02]  /*a010*/  FADD.FTZ R72, R17, R72 ;  /* 0x0000004811487221 */ /* 0x000fe40000010000 */
[----:B------:R-:W-:Y:S02]  /*a020*/  FMUL.FTZ R17, R31, R179 ;  /* 0x000000b31f117220 */ /* 0x000fe40000410000 */
[----:B------:R-:W-:Y:S02]  /*a030*/  FFMA.FTZ R18, R197, R18, R185 ;  /* 0x00000012c5127223 */ /* 0x000fe400000100b9 */
[----:B------:R-:W-:-:S02]  /*a040*/  FMUL.FTZ R35, R35, R16 ;  /* 0x0000001023237220 */ /* 0x000fc40000410000 */
[C---:B------:R-:W-:Y:S02]  /*a050*/  FMUL.FTZ R16, R31.reuse, R181 ;  /* 0x000000b51f107220 */ /* 0x040fe40000410000 */
[----:B------:R-:W-:Y:S02]  /*a060*/  FFMA.FTZ R17, R30, R163, -R17 ;  /* 0x000000a31e117223 */ /* 0x000fe40000010811 */
[C---:B------:R-:W-:Y:S02]  /*a070*/  FMUL.FTZ R155, R31.reuse, R155 ;  /* 0x0000009b1f9b7220 */ /* 0x040fe40000410000 */
[C---:B------:R-:W-:Y:S02]  /*a080*/  FMUL.FTZ R121, R31.reuse, R121 ;  /* 0x000000791f797220 */ /* 0x040fe40000410000 */
[C---:B------:R-:W-:Y:S02]  /*a090*/  FMUL.FTZ R163, R31.reuse, R163 ;  /* 0x000000a31fa37220 */ /* 0x040fe40000410000 */
[----:B------:R-:W-:-:S02]  /*a0a0*/  FMUL.FTZ R125, R31, R125 ;  /* 0x0000007d1f7d7220 */ /* 0x000fc40000410000 */
[----:B------:R-:W-:Y:S02]  /*a0b0*/  FFMA.FTZ R18, R142, R113, R18 ;  /* 0x000000718e127223 */ /* 0x000fe40000010012 */
[-C--:B------:R-:W-:Y:S02]  /*a0c0*/  FMUL.FTZ R31, R31, R165.reuse ;  /* 0x000000a51f1f7220 */ /* 0x080fe40000410000 */
[----:B------:R-:W-:Y:S02]  /*a0d0*/  FFMA.FTZ R165, R30, R165, -R16 ;  /* 0x000000a51ea57223 */ /* 0x000fe40000010810 */
[----:B------:R-:W-:Y:S02]  /*a0e0*/  FADD.FTZ R73, R18, R73 ;  /* 0x0000004912497221 */ /* 0x000fe40000010000 */
[----:B------:R-:W-:Y:S02]  /*a0f0*/  FMUL.FTZ R137, R190, R137 ;  /* 0x00000089be897220 */ /* 0x000fe40000410000 */
[----:B------:R-:W-:-:S02]  /*a100*/  FFMA.FTZ R155, R30, R171, R155 ;  /* 0x000000ab1e9b7223 */ /* 0x000fc4000001009b */
[----:B------:R-:W-:Y:S02]  /*a110*/  FFMA.FTZ R18, R30, R119, R121 ;  /* 0x000000771e127223 */ /* 0x000fe40000010079 */
[----:B------:R-:W-:Y:S02]  /*a120*/  FMUL.FTZ R17, R182, R17 ;  /* 0x00000011b6117220 */ /* 0x000fe40000410000 */
[C---:B------:R-:W-:Y:S02]  /*a130*/  FFMA.FTZ R163, R30.reuse, R179, R163 ;  /* 0x000000b31ea37223 */ /* 0x040fe400000100a3 */
[C---:B------:R-:W-:Y:S02]  /*a140*/  FFMA.FTZ R125, R30.reuse, R123, R125 ;  /* 0x0000007b1e7d7223 */ /* 0x040fe4000001007d */
[----:B------:R-:W-:Y:S02]  /*a150*/  FFMA.FTZ R31, R30, R181, R31 ;  /* 0x000000b51e1f7223 */ /* 0x000fe4000001001f */
[----:B------:R-:W-:-:S02]  /*a160*/  FMUL.FTZ R165, R34, R165 ;  /* 0x000000a522a57220 */ /* 0x000fc40000410000 */
[----:B0-----:R-:W-:Y:S02]  /*a170*/  @!P0 FADD.FTZ R14, R14, R21 ;  /* 0x000000150e0e8221 */ /* 0x001fe40000010000 */
        /* <DEDUP_REMOVED lines=57> */
.L_x_6403:
[----:B0-----:R-:W-:Y:S05]  /*a510*/  BSYNC B0 ;  /* 0x0000000000007941 */ /* 0x001fea0003800000 */
.L_x_6402:
[----:B------:R-:W-:-:S04]  /*a520*/  IADD3 R0, R0, 0x1, RZ ;  /* 0x0000000100007810 */ /* 0x000fc80007ffe0ff */
[----:B------:R-:W-:-:S13]  /*a530*/  ISETP.GE.AND P0, PT, R0, c[0x0][0x16c], PT ;  /* 0x00005b0000007a0c */ /* 0x000fda0003f06270 */
[----:B------:R-:W-:Y:S01]  /*a540*/  @P0 CALL.REL.NOINC `(.L_x_6367) ;  /* 0x0000001000000944 */ /* 0x000fe20003c00000 */
[----:B------:R-:W-:Y:S05]  /*a550*/  BRA `(.L_x_6404) ;  /* 0xffffa10000007947 */ /* 0x000fea000383ffff */
.L_x_6367:
[----:B------:R-:W-:Y:S01]  /*a560*/  BAR.SYNC.DEFER_BLOCKING 0x0 ;  /* 0x0000000000007b1d */ /* 0x000fe20000010000 */
[----:B------:R-:W-:-:S05]  /*a570*/  LOP3.LUT R31, R91, 0x1f, R124, 0xf8, !PT ;  /* 0x0000001f5b1f7812 */ /* 0x000fca00078ef87c */
[----:B------:R-:W-:-:S05]  /*a580*/  IMAD.WIDE R4, R31, 0x10, R28 ;  /* 0x000000101f047825 */ /* 0x000fca00078e021c */
[----:B0-----:R-:W2:Y:S04]  /*a590*/  LDG.E.128 R12, [R4.64] ;  /* 0x00000004040c7981 */ /* 0x001ea8000c1e1d00 */
[----:B------:R-:W3:Y:S01]  /*a5a0*/  LDG.E.128 R16, [R4.64+0x200] ;  /* 0x0002000404107981 */ /* 0x000ee2000c1e1d00 */
[----:B------:R-:W-:Y:S01]  /*a5b0*/  IADD3 R30, R93, -0x1, RZ ;  /* 0xffffffff5d1e7810 */ /* 0x000fe20007ffe0ff */
[----:B------:R-:W-:Y:S01]  /*a5c0*/  IMAD R20, R103, c[0x0][0x2d8], RZ ;  /* 0x0000b60067147a24 */ /* 0x000fe200078e02ff */
[----:B------:R-:W-:-:S03]  /*a5d0*/  F2FP.BF16.PACK_AB R23, R52, R53 ;  /* 0x000000353417723e */ /* 0x000fc600000010ff */
        /* <DEDUP_REMOVED lines=55> */
[----:B------:R-:W-:Y:S01]  /*a950*/  FADD.FTZ R14, R4, R107 ;  /* 0x0000006b040e7221 */ /* 0x000fe20000010000 */
[----:B------:R-:W1:Y:S01]  /*a960*/  @!P5 MUFU.EX2 R13, R13 ;  /* 0x0000000d000dd308 */ /* 0x000e620000000800 */
[----:B------:R-:W-:Y:S01]  /*a970*/  @!P1 FMUL.FTZ R4, R18, -1.4426950216293334961 ;  /* 0xbfb8aa3b12049820 */ /* 0x000fe20000410000 */
[C---:B------:R-:W-:Y:S01]  /*a980*/  FSETP.GTU.FTZ.AND P3, PT, R11.reuse, 20, PT ;  /* 0x41a000000b00780b */ /* 0x040fe20003f7c000 */
[----:B0-----:R-:W-:Y:S01]  /*a990*/  @!P6 FADD.FTZ R0, R0, 1 ;  /* 0x3f8000000000e421 */ /* 0x001fe20000010000 */
[----:B------:R-:W-:Y:S01]  /*a9a0*/  FSETP.GTU.FTZ.AND P4, PT, R14, 20, PT ;  /* 0x41a000000e00780b */ /* 0x000fe20003f9c000 */
[----:B------:R-:W-:Y:S01]  /*a9b0*/  @!P2 FMUL.FTZ R10, R10, -1.4426950216293334961 ;  /* 0xbfb8aa3b0a0aa820 */ /* 0x000fe20000410000 */
[----:B---3--:R-:W-:Y:S01]  /*a9c0*/  SHF.R.S32.HI R9, RZ, 0x1f, R8 ;  /* 0x0000001fff097819 */ /* 0x008fe20000011408 */
[----:B----4-:R-:W-:Y:S01]  /*a9d0*/  @!P0 FADD.FTZ R12, R12, 1 ;  /* 0x3f8000000c0c8421 */ /* 0x010fe20000010000 */
[----:B------:R-:W-:Y:S07]  /*a9e0*/  @!P1 MUFU.EX2 R4, R4 ;  /* 0x0000000400049308 */ /* 0x000fee0000000800 */
[----:B------:R-:W-:Y:S01]  /*a9f0*/  @!P3 FMUL.FTZ R11, R11, -1.4426950216293334961 ;  /* 0xbfb8aa3b0b0bb820 */ /* 0x000fe20000410000 */
[----:B------:R0:W2:Y:S01]  /*aa00*/  @!P6 MUFU.RCP R19, R0 ;  /* 0x000000000013e308 */ /* 0x0000a20000001000 */
[----:B-1----:R-:W-:-:S02]  /*aa10*/  @!P5 FADD.FTZ R13, R13, 1 ;  /* 0x3f8000000d0dd421 */ /* 0x002fc40000010000 */
[----:B------:R-:W-:-:S05]  /*aa20*/  @!P4 FMUL.FTZ R14, R14, -1.4426950216293334961 ;  /* 0xbfb8aa3b0e0ec820 */ /* 0x000fca0000410000 */
[----:B------:R-:W1:Y:S01]  /*aa30*/  @!P0 MUFU.RCP R12, R12 ;  /* 0x0000000c000c8308 */ /* 0x000e620000001000 */
[----:B0-----:R-:W-:-:S05]  /*aa40*/  PRMT R0, RZ, 0x5410, R5 ;  /* 0x00005410ff007816 */ /* 0x001fca0000000005 */
[----:B------:R-:W-:Y:S01]  /*aa50*/  FADD.FTZ R20, R0, R107 ;  /* 0x0000006b00147221 */ /* 0x000fe20000010000 */
[----:B------:R-:W-:Y:S01]  /*aa60*/  PRMT R0, RZ, 0x7610, R5 ;  /* 0x00007610ff007816 */ /* 0x000fe20000000005 */
[----:B------:R-:W0:Y:S01]  /*aa70*/  @!P3 MUFU.EX2 R16, R11 ;  /* 0x0000000b0010b308 */ /* 0x000e220000000800 */
[----:B--2---:R-:W-:-:S03]  /*aa80*/  @!P6 FMUL.FTZ R72, R72, R19 ;  /* 0x000000134848e220 */ /* 0x004fc60000410000 */
[--C-:B------:R-:W-:Y:S01]  /*aa90*/  FADD.FTZ R22, R0, R107.reuse ;  /* 0x0000006b00167221 */ /* 0x100fe20000010000 */
[--C-:B------:R-:W-:Y:S02]  /*aaa0*/  PRMT R0, RZ, 0x5410, R6.reuse ;  /* 0x00005410ff007816 */ /* 0x100fe40000000006 */
[----:B------:R-:W-:Y:S01]  /*aab0*/  PRMT R6, RZ, 0x7610, R6 ;  /* 0x00007610ff067816 */ /* 0x000fe20000000006 */
[----:B------:R2:W3:Y:S01]  /*aac0*/  @!P2 MUFU.EX2 R15, R10 ;  /* 0x0000000a000fa308 */ /* 0x0004e20000000800 */
[----:B-1----:R-:W-:Y:S01]  /*aad0*/  @!P0 FMUL.FTZ R73, R73, R12 ;  /* 0x0000000c49498220 */ /* 0x002fe20000410000 */
[----:B------:R-:W-:Y:S01]  /*aae0*/  FSETP.GTU.FTZ.AND P0, PT, R22, 20, PT ;  /* 0x41a000001600780b */ /* 0x000fe20003f1c000 */
[----:B------:R-:W-:-:S05]  /*aaf0*/  FADD.FTZ R12, R0, R107 ;  /* 0x0000006b000c7221 */ /* 0x000fca0000010000 */
[----:B------:R-:W1:Y:S01]  /*ab00*/  @!P5 MUFU.RCP R18, R13 ;  /* 0x0000000d0012d308 */ /* 0x000e620000001000 */
[----:B--2---:R-:W-:-:S04]  /*ab10*/  IMAD.WIDE.U32 R10, R105, c[0x0][0x2d8], R8 ;  /* 0x0000b600690a7a25 */ /* 0x004fc800078e0008 */
[----:B0-----:R-:W-:Y:S01]  /*ab20*/  @!P3 FADD.FTZ R16, R16, 1 ;  /* 0x3f8000001010b421 */ /* 0x001fe20000010000 */
[----:B------:R-:W-:Y:S01]  /*ab30*/  IADD3 R11, R11, R21, RZ ;  /* 0x000000150b0b7210 */ /* 0x000fe20007ffe0ff */
[----:B------:R-:W-:Y:S01]  /*ab40*/  IMAD R21, R111, c[0x0][0x2e0], RZ ;  /* 0x0000b8006f157a24 */ /* 0x000fe200078e02ff */
[----:B------:R0:W2:Y:S01]  /*ab50*/  @!P4 MUFU.EX2 R17, R14 ;  /* 0x0000000e0011c308 */ /* 0x0000a20000000800 */
[----:B---3--:R-:W-:Y:S02]  /*ab60*/  @!P2 FADD.FTZ R15, R15, 1 ;  /* 0x3f8000000f0fa421 */ /* 0x008fe40000010000 */
[----:B------:R-:W-:Y:S02]  /*ab70*/  IMAD R21, R126, c[0x0][0x2e4], R21 ;  /* 0x0000b9007e157a24 */ /* 0x000fe400078e0215 */
[----:B------:R-:W-:-:S03]  /*ab80*/  IMAD.WIDE.U32 R8, R105, c[0x0][0x2f8], R8 ;  /* 0x0000be0069087a25 */ /* 0x000fc600078e0008 */
[----:B------:R-:W3:Y:S01]  /*ab90*/  @!P3 MUFU.RCP R19, R16 ;  /* 0x000000100013b308 */ /* 0x000ee20000001000 */
[----:B0-----:R-:W-:Y:S02]  /*aba0*/  @!P1 FADD.FTZ R14, R4, 1 ;  /* 0x3f800000040e9421 */ /* 0x001fe40000010000 */
[----:B------:R-:W-:-:S04]  /*abb0*/  IMAD.WIDE.U32 R4, R126, c[0x0][0x2e0], R10 ;  /* 0x0000b8007e047a25 */ /* 0x000fc800078e000a */
[----:B-1----:R-:W-:Y:S01]  /*abc0*/  @!P5 FMUL.FTZ R71, R71, R18 ;  /* 0x000000124747d220 */ /* 0x002fe20000410000 */
[----:B------:R0:W1:Y:S01]  /*abd0*/  @!P1 MUFU.RCP R13, R14 ;  /* 0x0000000e000d9308 */ /* 0x0000620000001000 */
[----:B------:R-:W-:Y:S01]  /*abe0*/  IADD3 R5, R5, R21, RZ ;  /* 0x0000001505057210 */ /* 0x000fe20007ffe0ff */
[----:B--2---:R-:W-:Y:S01]  /*abf0*/  @!P4 FADD.FTZ R17, R17, 1 ;  /* 0x3f8000001111c421 */ /* 0x004fe20000010000 */
[----:B------:R-:W-:Y:S02]  /*ac00*/  LEA R10, P6, R4, c[0x0][0x330], 0x1 ;  /* 0x0000cc00040a7a11 */ /* 0x000fe400078c08ff */
[----:B------:R-:W-:Y:S02]  /*ac10*/  FSETP.GTU.FTZ.AND P5, PT, R20, 20, PT ;  /* 0x41a000001400780b */ /* 0x000fe40003fbc000 */
[----:B------:R-:W-:Y:S01]  /*ac20*/  LEA.HI.X R11, R4, c[0x0][0x334], R5, 0x1, P6 ;  /* 0x0000cd00040b7a11 */ /* 0x000fe200030f0c05 */
[----:B------:R2:W4:Y:S01]  /*ac30*/  @!P2 MUFU.RCP R18, R15 ;  /* 0x0000000f0012a308 */ /* 0x0005220000001000 */
[----:B0-----:R-:W-:Y:S01]  /*ac40*/  FADD.FTZ R14, R6, R107 ;  /* 0x0000006b060e7221 */ /* 0x001fe20000010000 */
[----:B------:R-:W-:Y:S01]  /*ac50*/  PRMT R6, RZ, 0x5410, R7 ;  /* 0x00005410ff067816 */ /* 0x000fe20000000007 */
[----:B------:R-:W-:Y:S01]  /*ac60*/  @!P0 FMUL.FTZ R4, R22, -1.4426950216293334961 ;  /* 0xbfb8aa3b16048820 */ /* 0x000fe20000410000 */
[----:B------:R-:W-:Y:S01]  /*ac70*/  F2FP.BF16.PACK_AB R22, R54, R55 ;  /* 0x000000373616723e */ /* 0x000fe200000010ff */
[----:B---3--:R-:W-:Y:S01]  /*ac80*/  @!P3 FMUL.FTZ R76, R76, R19 ;  /* 0x000000134c4cb220 */ /* 0x008fe20000410000 */
[----:B------:R-:W-:Y:S01]  /*ac90*/  FSETP.GTU.FTZ.AND P6, PT, R14, 20, PT ;  /* 0x41a000000e00780b */ /* 0x000fe20003fdc000 */
[----:B-1----:R-:W-:Y:S01]  /*aca0*/  @!P1 FMUL.FTZ R74, R74, R13 ;  /* 0x0000000d4a4a9220 */ /* 0x002fe20000410000 */
[----:B------:R-:W-:Y:S01]  /*acb0*/  FSETP.GTU.FTZ.AND P1, PT, R12, 20, PT ;  /* 0x41a000000c00780b */ /* 0x000fe20003f3c000 */
[----:B--2---:R-:W-:Y:S01]  /*acc0*/  FADD.FTZ R15, R6, R107 ;  /* 0x0000006b060f7221 */ /* 0x004fe20000010000 */
[----:B------:R-:W-:Y:S01]  /*acd0*/  PRMT R6, RZ, 0x7610, R7 ;  /* 0x00007610ff067816 */ /* 0x000fe20000000007 */
[----:B------:R-:W0:Y:S01]  /*ace0*/  @!P0 MUFU.EX2 R4, R4 ;  /* 0x0000000400048308 */ /* 0x000e220000000800 */
[----:B------:R-:W-:Y:S01]  /*acf0*/  @!P5 FMUL.FTZ R0, R20, -1.4426950216293334961 ;  /* 0xbfb8aa3b1400d820 */ /* 0x000fe20000410000 */
[----:B------:R-:W-:-:S02]  /*ad00*/  F2FP.BF16.PACK_AB R7, R60, R61 ;  /* 0x0000003d3c07723e */ /* 0x000fc400000010ff */
[----:B------:R-:W-:Y:S01]  /*ad10*/  FADD.FTZ R6, R6, R107 ;  /* 0x0000006b06067221 */ /* 0x000fe20000010000 */
[----:B------:R-:W-:Y:S01]  /*ad20*/  F2FP.BF16.PACK_AB R21, R56, R57 ;  /* 0x000000393815723e */ /* 0x000fe200000010ff */
[----:B----4-:R-:W-:Y:S01]  /*ad30*/  @!P2 FMUL.FTZ R75, R75, R18 ;  /* 0x000000124b4ba220 */ /* 0x010fe20000410000 */
[----:B------:R-:W-:Y:S01]  /*ad40*/  F2FP.BF16.PACK_AB R20, R58, R59 ;  /* 0x0000003b3a14723e */ /* 0x000fe200000010ff */
[----:B------:R-:W1:Y:S01]  /*ad50*/  @!P5 MUFU.EX2 R0, R0 ;  /* 0x000000000000d308 */ /* 0x000e620000000800 */
[----:B------:R-:W-:Y:S01]  /*ad60*/  FSETP.GTU.FTZ.AND P3, PT, R6, 20, PT ;  /* 0x41a000000600780b */ /* 0x000fe20003f7c000 */
[----:B------:R-:W-:Y:S01]  /*ad70*/  @!P1 FMUL.FTZ R5, R12, -1.4426950216293334961 ;  /* 0xbfb8aa3b0c059820 */ /* 0x000fe20000410000 */
[C---:B------:R-:W-:Y:S01]  /*ad80*/  FSETP.GTU.FTZ.AND P2, PT, R15.reuse, 20, PT ;  /* 0x41a000000f00780b */ /* 0x040fe20003f5c000 */
[----:B------:R-:W-:Y:S01]  /*ad90*/  @!P6 FMUL.FTZ R12, R14, -1.4426950216293334961 ;  /* 0xbfb8aa3b0e0ce820 */ /* 0x000fe20000410000 */
[----:B------:R-:W-:Y:S03]  /*ada0*/  STS.128 [R84.X16+0x10], R20 ;  /* 0x0000101454007388 */ /* 0x000fe6000000cc00 */
[----:B------:R0:W2:Y:S06]  /*adb0*/  @!P6 MUFU.EX2 R14, R12 ;  /* 0x0000000c000ee308 */ /* 0x0000ac0000000800 */
[----:B------:R-:W-:Y:S01]  /*adc0*/  @!P3 FMUL.FTZ R16, R6, -1.4426950216293334961 ;  /* 0xbfb8aa3b0610b820 */ /* 0x000fe20000410000 */
[----:B------:R-:W-:Y:S01]  /*add0*/  F2FP.BF16.PACK_AB R6, R62, R63 ;  /* 0x0000003f3e06723e */ /* 0x000fe200000010ff */
[----:B------:R3:W4:Y:S01]  /*ade0*/  @!P1 MUFU.EX2 R13, R5 ;  /* 0x00000005000d9308 */ /* 0x0007220000000800 */
[----:B0-----:R-:W-:Y:S01]  /*adf0*/  @!P0 FADD.FTZ R12, R4, 1 ;  /* 0x3f800000040c8421 */ /* 0x001fe20000010000 */
[----:B------:R-:W-:Y:S01]  /*ae00*/  F2FP.BF16.PACK_AB R4, R66, R67 ;  /* 0x000000434204723e */ /* 0x000fe200000010ff */
[----:B------:R-:W-:-:S02]  /*ae10*/  @!P2 FMUL.FTZ R15, R15, -1.4426950216293334961 ;  /* 0xbfb8aa3b0f0fa820 */ /* 0x000fc40000410000 */
[----:B-1----:R-:W-:-:S03]  /*ae20*/  @!P5 FADD.FTZ R0, R0, 1 ;  /* 0x3f8000000000d421 */ /* 0x002fc60000010000 */
[----:B------:R-:W0:Y:S01]  /*ae30*/  @!P3 MUFU.EX2 R16, R16 ;  /* 0x000000100010b308 */ /* 0x000e220000000800 */
[----:B---3--:R-:W-:Y:S01]  /*ae40*/  F2FP.BF16.PACK_AB R5, R64, R65 ;  /* 0x000000414005723e */ /* 0x008fe200000010ff */
[----:B--2---:R-:W-:-:S04]  /*ae50*/  @!P6 FADD.FTZ R14, R14, 1 ;  /* 0x3f8000000e0ee421 */ /* 0x004fc80000010000 */
[----:B------:R1:W-:Y:S01]  /*ae60*/  STS.128 [R84.X16], R4 ;  /* 0x0000000454007388 */ /* 0x0003e2000000cc00 */
[----:B------:R-:W-:-:S06]  /*ae70*/  NOP ;  /* 0x0000000000007918 */ /* 0x000fcc0000000000 */
[----:B------:R-:W2:Y:S01]  /*ae80*/  LDS.128 R32, [R87.X16] ;  /* 0x0000000057207984 */ /* 0x000ea2000000cc00 */
[----:B------:R-:W3:Y:S01]  /*ae90*/  @!P2 MUFU.EX2 R15, R15 ;  /* 0x0000000f000fa308 */ /* 0x000ee20000000800 */
[----:B----4-:R-:W-:Y:S02]  /*aea0*/  @!P1 FADD.FTZ R13, R13, 1 ;  /* 0x3f8000000d0d9421 */ /* 0x010fe40000010000 */
[----:B------:R-:W4:Y:S01]  /*aeb0*/  LDS.128 R36, [R87.X16+0x200] ;  /* 0x0002000057247984 */ /* 0x000f22000000cc00 */
[----:B0-----:R-:W-:Y:S02]  /*aec0*/  @!P3 FADD.FTZ R16, R16, 1 ;  /* 0x3f8000001010b421 */ /* 0x001fe40000010000 */
[----:B-1----:R-:W-:Y:S02]  /*aed0*/  IMAD.WIDE R4, R31, 0x10, R10 ;  /* 0x000000101f047825 */ /* 0x002fe400078e020a */
[----:B------:R-:W0:Y:S02]  /*aee0*/  @!P4 MUFU.RCP R18, R17 ;  /* 0x000000110012c308 */ /* 0x000e240000001000 */
[----:B---3--:R-:W-:-:S06]  /*aef0*/  @!P2 FADD.FTZ R15, R15, 1 ;  /* 0x3f8000000f0fa421 */ /* 0x008fcc0000010000 */
[----:B------:R1:W3:Y:S08]  /*af00*/  @!P5 MUFU.RCP R19, R0 ;  /* 0x000000000013d308 */ /* 0x0002f00000001000 */
[----:B------:R-:W5:Y:S01]  /*af10*/  @!P0 MUFU.RCP R12, R12 ;  /* 0x0000000c000c8308 */ /* 0x000f620000001000 */
[----:B0-----:R-:W-:Y:S02]  /*af20*/  @!P4 FMUL.FTZ R77, R77, R18 ;  /* 0x000000124d4dc220 */ /* 0x001fe40000410000 */
[----:B-1----:R-:W-:-:S04]  /*af30*/  FADD.FTZ R0, R68, R99 ;  /* 0x0000006344007221 */ /* 0x002fc80000010000 */
[----:B------:R-:W-:Y:S01]  /*af40*/  FADD.FTZ R7, R0, R69 ;  /* 0x0000004500077221 */ /* 0x000fe20000010000 */
[----:B------:R-:W0:Y:S01]  /*af50*/  @!P1 MUFU.RCP R13, R13 ;  /* 0x0000000d000d9308 */ /* 0x000e220000001000 */
[----:B---3--:R-:W-:Y:S02]  /*af60*/  @!P5 FMUL.FTZ R78, R78, R19 ;  /* 0x000000134e4ed220 */ /* 0x008fe40000410000 */
[----:B------:R-:W-:Y:S01]  /*af70*/  IMAD R0, R103, c[0x0][0x2f8], RZ ;  /* 0x0000be0067007a24 */ /* 0x000fe200078e02ff */
[----:B--2---:R-:W-:Y:S04]  /*af80*/  STG.E.128 [R4.64], R32 ;  /* 0x0000002004007986 */ /* 0x004fe8000c101d04 */
[----:B------:R-:W1:Y:S01]  /*af90*/  @!P6 MUFU.RCP R14, R14 ;  /* 0x0000000e000ee308 */ /* 0x000e620000001000 */
[----:B-----5:R-:W-:Y:S01]  /*afa0*/  @!P0 FMUL.FTZ R79, R79, R12 ;  /* 0x0000000c4f4f8220 */ /* 0x020fe20000410000 */
[----:B----4-:R2:W-:Y:S01]  /*afb0*/  STG.E.128 [R4.64+0x200], R36 ;  /* 0x0002002404007986 */ /* 0x0105e2000c101d04 */
[----:B------:R-:W-:-:S03]  /*afc0*/  F2FP.BF16.PACK_AB R12, R69, R68 ;  /* 0x00000044450c723e */ /* 0x000fc600000010ff */
[----:B------:R-:W-:Y:S02]  /*afd0*/  F2FP.BF16.PACK_AB R17, R79, R78 ;  /* 0x0000004e4f11723e */ /* 0x000fe400000010ff */
[----:B------:R-:W3:Y:S01]  /*afe0*/  @!P2 MUFU.RCP R15, R15 ;  /* 0x0000000f000fa308 */ /* 0x000ee20000001000 */
[----:B0-----:R-:W-:Y:S01]  /*aff0*/  @!P1 FMUL.FTZ R80, R80, R13 ;  /* 0x0000000d50509220 */ /* 0x001fe20000410000 */
[----:B------:R-:W-:Y:S01]  /*b000*/  F2FP.BF16.PACK_AB R13, R71, R70 ;  /* 0x00000046470d723e */ /* 0x000fe200000010ff */
[----:B------:R-:W-:Y:S01]  /*b010*/  FADD.FTZ R70, R7, R70 ;  /* 0x0000004607467221 */ /* 0x000fe20000010000 */
[----:B------:R-:W-:Y:S01]  /*b020*/  BAR.SYNC.DEFER_BLOCKING 0x0 ;  /* 0x0000000000007b1d */ /* 0x000fe20000010000 */
[----:B------:R-:W-:Y:S01]  /*b030*/  IMAD R7, R105, c[0x0][0x2fc], R0 ;  /* 0x0000bf0069077a24 */ /* 0x000fe200078e0200 */
[----:B------:R-:W-:Y:S01]  /*b040*/  IADD3 R28, P1, R28, -0x800, RZ ;  /* 0xfffff8001c1c7810 */ /* 0x000fe20007f3e0ff */
[----:B------:R-:W-:Y:S02]  /*b050*/  FADD.FTZ R71, R70, R71 ;  /* 0x0000004746477221 */ /* 0x000fe40000010000 */
[----:B-1----:R-:W-:Y:S01]  /*b060*/  @!P6 FMUL.FTZ R81, R81, R14 ;  /* 0x0000000e5151e220 */ /* 0x002fe20000410000 */
[----:B------:R-:W0:Y:S01]  /*b070*/  @!P3 MUFU.RCP R16, R16 ;  /* 0x000000100010b308 */ /* 0x000e220000001000 */
[----:B------:R-:W-:Y:S01]  /*b080*/  F2FP.BF16.PACK_AB R14, R73, R72 ;  /* 0x00000048490e723e */ /* 0x000fe200000010ff */
[----:B------:R-:W-:Y:S01]  /*b090*/  FADD.FTZ R72, R71, R72 ;  /* 0x0000004847487221 */ /* 0x000fe20000010000 */
[----:B------:R-:W-:Y:S01]  /*b0a0*/  IADD3 R9, R9, R7, RZ ;  /* 0x0000000709097210 */ /* 0x000fe20007ffe0ff */
[----:B--2---:R-:W-:Y:S01]  /*b0b0*/  IMAD R5, R111, c[0x0][0x300], RZ ;  /* 0x0000c0006f057a24 */ /* 0x004fe200078e02ff */
[----:B------:R-:W-:Y:S01]  /*b0c0*/  F2FP.BF16.PACK_AB R18, R81, R80 ;  /* 0x000000505112723e */ /* 0x000fe200000010ff */
[----:B---3--:R-:W-:Y:S01]  /*b0d0*/  @!P2 FMUL.FTZ R82, R82, R15 ;  /* 0x0000000f5252a220 */ /* 0x008fe20000410000 */
[----:B------:R-:W-:Y:S01]  /*b0e0*/  F2FP.BF16.PACK_AB R15, R75, R74 ;  /* 0x0000004a4b0f723e */ /* 0x000fe200000010ff */
[----:B------:R-:W-:Y:S01]  /*b0f0*/  FADD.FTZ R73, R72, R73 ;  /* 0x0000004948497221 */ /* 0x000fe20000010000 */
[----:B------:R-:W-:Y:S01]  /*b100*/  IADD3 R118, P2, R118, -0x800, RZ ;  /* 0xfffff80076767810 */ /* 0x000fe20007f5e0ff */
[C---:B------:R-:W-:Y:S01]  /*b110*/  IMAD R7, R126.reuse, c[0x0][0x304], R5 ;  /* 0x0000c1007e077a24 */ /* 0x040fe200078e0205 */
[----:B------:R-:W-:Y:S01]  /*b120*/  IADD3.X R29, R29, -0x1, RZ, P1, !PT ;  /* 0xffffffff1d1d7810 */ /* 0x000fe20000ffe4ff */
[----:B------:R-:W-:Y:S01]  /*b130*/  IMAD.WIDE.U32 R4, R126, c[0x0][0x300], R8 ;  /* 0x0000c0007e047a25 */ /* 0x000fe200078e0008 */
[----:B------:R-:W-:-:S03]  /*b140*/  IADD3.X R95, R95, -0x1, RZ, P2, !PT ;  /* 0xffffffff5f5f7810 */ /* 0x000fc600017fe4ff */
[----:B0-----:R-:W-:Y:S01]  /*b150*/  @!P3 FMUL.FTZ R83, R83, R16 ;  /* 0x000000105353b220 */ /* 0x001fe20000410000 */
[----:B------:R-:W-:Y:S01]  /*b160*/  F2FP.BF16.PACK_AB R16, R77, R76 ;  /* 0x0000004c4d10723e */ /* 0x000fe200000010ff */
[----:B------:R-:W-:Y:S01]  /*b170*/  STS.128 [R84.X16], R12 ;  /* 0x0000000c54007388 */ /* 0x000fe2000000cc00 */
[----:B------:R-:W-:Y:S01]  /*b180*/  FADD.FTZ R74, R73, R74 ;  /* 0x0000004a494a7221 */ /* 0x000fe20000010000 */
[----:B------:R-:W-:Y:S02]  /*b190*/  IADD3 R5, R5, R7, RZ ;  /* 0x0000000705057210 */ /* 0x000fe40007ffe0ff */
[----:B------:R-:W-:Y:S01]  /*b1a0*/  F2FP.BF16.PACK_AB R19, R83, R82 ;  /* 0x000000525313723e */ /* 0x000fe200000010ff */
[----:B------:R-:W-:Y:S01]  /*b1b0*/  FADD.FTZ R75, R74, R75 ;  /* 0x0000004b4a4b7221 */ /* 0x000fe20000010000 */
[----:B------:R-:W-:Y:S02]  /*b1c0*/  LEA R6, P0, R4, c[0x0][0x340], 0x1 ;  /* 0x0000d00004067a11 */ /* 0x000fe400078008ff */
[----:B------:R-:W-:Y:S01]  /*b1d0*/  IADD3 R120, P3, R120, -0x800, RZ ;  /* 0xfffff80078787810 */ /* 0x000fe20007f7e0ff */
        /* <DEDUP_REMOVED lines=8> */
[----:B------:R-:W-:Y:S01]  /*b260*/  IMAD.WIDE R4, R31, 0x10, R6 ;  /* 0x000000101f047825 */ /* 0x000fe200078e0206 */
[----:B------:R-:W-:-:S03]  /*b270*/  IADD3.X R97, R97, -0x1, RZ, P3, !PT ;  /* 0xffffffff61617810 */ /* 0x000fc60001ffe4ff */
        /* <DEDUP_REMOVED lines=11> */
.L_x_6333:
        /* <DEDUP_REMOVED lines=29> */
.L_x_6407:
[----:B------:R-:W-:Y:S05]  /*b500*/  BSYNC B0 ;  /* 0x0000000000007941 */ /* 0x000fea0003800000 */
.L_x_6406:
        /* <DEDUP_REMOVED lines=28> */
.L_x_6409:
[----:B------:R-:W1:Y:S02]  /*b6d0*/  S2R R19, SR_TID.X ;  /* 0x0000000000137919 */ /* 0x000e640000002100 */
.L_x_6410:
[----:B------:R-:W-:Y:S05]  /*b6e0*/  BSYNC B0 ;  /* 0x0000000000007941 */ /* 0x000fea0003800000 */
.L_x_6408:
        /* <DEDUP_REMOVED lines=22> */
.L_x_6411:
        /* <DEDUP_REMOVED lines=64> */
.L_x_6372:
[----:B------:R-:W-:Y:S01]  /*bc50*/  HFMA2.MMA R188, -RZ, RZ, 0, 5.9604644775390625e-08 ;  /* 0x00000001ffbc7435 */ /* 0x000fe200000001ff */
[----:B------:R-:W-:Y:S02]  /*bc60*/  MOV R19, R18 ;  /* 0x0000001200137202 */ /* 0x000fe40000000f00 */
[----:B------:R-:W-:Y:S02]  /*bc70*/  MOV R187, RZ ;  /* 0x000000ff00bb7202 */ /* 0x000fe40000000f00 */
[----:B------:R-:W-:-:S02]  /*bc80*/  MOV R190, 0xffffffff ;  /* 0xffffffff00be7802 */ /* 0x000fc40000000f00 */
[----:B------:R-:W-:Y:S02]  /*bc90*/  MOV R16, 0xbcb0 ;  /* 0x0000bcb000107802 */ /* 0x000fe40000000f00 */
[----:B0-2--5:R-:W-:Y:S05]  /*bca0*/  CALL.REL.NOINC `($__internal_155_$__cuda_sm70_shflsync_up) ;  /* 0x00001e8000007944 */ /* 0x025fea0003c00000 */
[----:B-1----:R-:W-:Y:S01]  /*bcb0*/  MOV R21, R19 ;  /* 0x0000001300157202 */ /* 0x002fe20000000f00 */
[----:B0-----:R-:W-:Y:S05]  /*bcc0*/  BRA `(.L_x_6412) ;  /* 0xffffa4a000007947 */ /* 0x001fea000383ffff */
.L_x_6373:
[----:B------:R-:W-:Y:S01]  /*bcd0*/  HFMA2.MMA R188, -RZ, RZ, 0, 5.9604644775390625e-08 ;  /* 0x00000001ffbc7435 */ /* 0x000fe200000001ff */
[----:B------:R-:W-:Y:S02]  /*bce0*/  MOV R19, R20 ;  /* 0x0000001400137202 */ /* 0x000fe40000000f00 */
[----:B------:R-:W-:Y:S02]  /*bcf0*/  MOV R187, RZ ;  /* 0x000000ff00bb7202 */ /* 0x000fe40000000f00 */
[----:B------:R-:W-:Y:S02]  /*bd00*/  MOV R190, 0xffffffff ;  /* 0xffffffff00be7802 */ /* 0x000fe40000000f00 */
[----:B------:R-:W-:Y:S02]  /*bd10*/  MOV R16, 0xbd30 ;  /* 0x0000bd3000107802 */ /* 0x000fe40000000f00 */
[----:B0123-5:R-:W-:Y:S05]  /*bd20*/  CALL.REL.NOINC `($__internal_155_$__cuda_sm70_shflsync_up) ;  /* 0x00001e0000007944 */ /* 0x02ffea0003c00000 */
[----:B0-----:R-:W-:Y:S01]  /*bd30*/  HFMA2.MMA R188, -RZ, RZ, 0, 5.9604644775390625e-08 ;  /* 0x00000001ffbc7435 */ /* 0x001fe200000001ff */
[----:B-1----:R-:W-:Y:S02]  /*bd40*/  MOV R183, R19 ;  /* 0x0000001300b77202 */ /* 0x002fe40000000f00 */
[----:B------:R-:W-:-:S02]  /*bd50*/  MOV R19, R22 ;  /* 0x0000001600137202 */ /* 0x000fc40000000f00 */
[----:B------:R-:W-:Y:S02]  /*bd60*/  MOV R187, RZ ;  /* 0x000000ff00bb7202 */ /* 0x000fe40000000f00 */
[----:B------:R-:W-:Y:S02]  /*bd70*/  MOV R190, 0xffffffff ;  /* 0xffffffff00be7802 */ /* 0x000fe40000000f00 */
[----:B------:R-:W-:Y:S02]  /*bd80*/  MOV R16, 0xbda0 ;  /* 0x0000bda000107802 */ /* 0x000fe40000000f00 */
[----:B------:R-:W-:Y:S05]  /*bd90*/  CALL.REL.NOINC `($__internal_155_$__cuda_sm70_shflsync_up) ;  /* 0x00001d9000007944 */ /* 0x000fea0003c00000 */
[----:B0-----:R-:W-:Y:S01]  /*bda0*/  HFMA2.MMA R188, -RZ, RZ, 0, 5.9604644775390625e-08 ;  /* 0x00000001ffbc7435 */ /* 0x001fe200000001ff */
[----:B-1----:R-:W-:Y:S02]  /*bdb0*/  MOV R185, R19 ;  /* 0x0000001300b97202 */ /* 0x002fe40000000f00 */
[----:B------:R-:W-:Y:S02]  /*bdc0*/  MOV R19, R23 ;  /* 0x0000001700137202 */ /* 0x000fe40000000f00 */
[----:B------:R-:W-:Y:S02]  /*bdd0*/  MOV R187, RZ ;  /* 0x000000ff00bb7202 */ /* 0x000fe40000000f00 */
[----:B------:R-:W-:-:S02]  /*bde0*/  MOV R190, 0xffffffff ;  /* 0xffffffff00be7802 */ /* 0x000fc40000000f00 */
[----:B------:R-:W-:Y:S02]  /*bdf0*/  MOV R16, 0xbe10 ;  /* 0x0000be1000107802 */ /* 0x000fe40000000f00 */
[----:B------:R-:W-:Y:S05]  /*be00*/  CALL.REL.NOINC `($__internal_155_$__cuda_sm70_shflsync_up) ;  /* 0x00001d2000007944 */ /* 0x000fea0003c00000 */
        /* <DEDUP_REMOVED lines=20> */
[----:B------:R-:W-:Y:S05]  /*bf50*/  CALL.REL.NOINC `($__internal_155_$__cuda_sm70_shflsync_up) ;  /* 0x00001bd000007944 */ /* 0x000fea0003c00000 */
[----:B0-----:R-:W-:Y:S01]  /*bf60*/  HFMA2.MMA R188, -RZ, RZ, 0, 1.1920928955078125e-07 ;  /* 0x00000002ffbc7435 */ /* 0x001fe200000001ff */
[----:B-1----:R-:W-:Y:S02]  /*bf70*/  MOV R18, R19 ;  /* 0x0000001300127202 */ /* 0x002fe40000000f00 */
[----:B------:R-:W-:Y:S02]  /*bf80*/  MOV R19, R202 ;  /* 0x000000ca00137202 */ /* 0x000fe40000000f00 */
[----:B------:R-:W-:Y:S02]  /*bf90*/  MOV R187, RZ ;  /* 0x000000ff00bb7202 */ /* 0x000fe40000000f00 */
[----:B------:R-:W-:Y:S02]  /*bfa0*/  MOV R190, 0xffffffff ;  /* 0xffffffff00be7802 */ /* 0x000fe40000000f00 */
[----:B------:R-:W-:Y:S02]  /*bfb0*/  MOV R16, 0xbfd0 ;  /* 0x0000bfd000107802 */ /* 0x000fe40000000f00 */
[----:B------:R-:W-:Y:S05]  /*bfc0*/  CALL.REL.NOINC `($__internal_155_$__cuda_sm70_shflsync_up) ;  /* 0x00001b6000007944 */ /* 0x000fea0003c00000 */
[----:B0-----:R-:W-:Y:S01]  /*bfd0*/  HFMA2.MMA R188, -RZ, RZ, 0, 1.1920928955078125e-07 ;  /* 0x00000002ffbc7435 */ /* 0x001fe200000001ff */
[----:B-1----:R-:W-:-:S02]  /*bfe0*/  MOV R20, R19 ;  /* 0x0000001300147202 */ /* 0x002fc40000000f00 */
[----:B------:R-:W-:Y:S02]  /*bff0*/  MOV R19, R22 ;  /* 0x0000001600137202 */ /* 0x000fe40000000f00 */
[----:B------:R-:W-:Y:S02]  /*c000*/  MOV R187, RZ ;  /* 0x000000ff00bb7202 */ /* 0x000fe40000000f00 */
[----:B------:R-:W-:Y:S02]  /*c010*/  MOV R190, 0xffffffff ;  /* 0xffffffff00be7802 */ /* 0x000fe40000000f00 */
[----:B------:R-:W-:Y:S02]  /*c020*/  MOV R16, 0xc040 ;  /* 0x0000c04000107802 */ /* 0x000fe40000000f00 */
[----:B------:R-:W-:Y:S05]  /*c030*/  CALL.REL.NOINC `($__internal_155_$__cuda_sm70_shflsync_up) ;  /* 0x00001af000007944 */ /* 0x000fea0003c00000 */
[----:B0-----:R-:W-:Y:S01]  /*c040*/  HFMA2.MMA R188, -RZ, RZ, 0, 1.1920928955078125e-07 ;  /* 0x00000002ffbc7435 */ /* 0x001fe200000001ff */
[----:B-1----:R-:W-:Y:S02]  /*c050*/  MOV R21, R19 ;  /* 0x0000001300157202 */ /* 0x002fe40000000f00 */
[----:B------:R-:W-:Y:S02]  /*c060*/  MOV R19, R23 ;  /* 0x0000001700137202 */ /* 0x000fe40000000f00 */
[----:B------:R-:W-:-:S02]  /*c070*/  MOV R187, RZ ;  /* 0x000000ff00bb7202 */ /* 0x000fc40000000f00 */
[----:B------:R-:W-:Y:S02]  /*c080*/  MOV R190, 0xffffffff ;  /* 0xffffffff00be7802 */ /* 0x000fe40000000f00 */
[----:B------:R-:W-:Y:S02]  /*c090*/  MOV R16, 0xc0b0 ;  /* 0x0000c0b000107802 */ /* 0x000fe40000000f00 */
[----:B------:R-:W-:Y:S05]  /*c0a0*/  CALL.REL.NOINC `($__internal_155_$__cuda_sm70_shflsync_up) ;  /* 0x00001a8000007944 */ /* 0x000fea0003c00000 */
[----:B------:R-:W-:Y:S01]  /*c0b0*/  ISETP.GE.AND P0, PT, R122, 0x2, PT ;  /* 0x000000027a00780c */ /* 0x000fe20003f06270 */
[-C--:B------:R-:W-:Y:S01]  /*c0c0*/  FMUL.FTZ R16, R18, R202.reuse ;  /* 0x000000ca12107220 */ /* 0x080fe20000410000 */
        /* <DEDUP_REMOVED lines=10> */
[----:B------:R-:W-:Y:S01]  /*c170*/  @P0 FFMA.FTZ R183, R18, R183, -R16 ;  /* 0x000000b712b70223 */ /* 0x000fe20000010810 */
[----:B------:R-:W-:Y:S01]  /*c180*/  MOV R16, 0xc1d0 ;  /* 0x0000c1d000107802 */ /* 0x000fe20000000f00 */
[----:B------:R-:W-:Y:S02]  /*c190*/  @P0 FADD.FTZ R22, R22, R17 ;  /* 0x0000001116160221 */ /* 0x000fe40000010000 */
[----:B------:R-:W-:Y:S01]  /*c1a0*/  @P0 FADD.FTZ R23, R23, R186 ;  /* 0x000000ba17170221 */ /* 0x000fe20000010000 */
[----:B------:R-:W-:Y:S02]  /*c1b0*/  MOV R19, R183 ;  /* 0x000000b700137202 */ /* 0x000fe40000000f00 */
[----:B------:R-:W-:Y:S05]  /*c1c0*/  CALL.REL.NOINC `($__internal_155_$__cuda_sm70_shflsync_up) ;  /* 0x0000196000007944 */ /* 0x000fea0003c00000 */
[----:B0-----:R-:W-:Y:S01]  /*c1d0*/  HFMA2.MMA R188, -RZ, RZ, 0, 2.384185791015625e-07 ;  /* 0x00000004ffbc7435 */ /* 0x001fe200000001ff */
[----:B-1----:R-:W-:-:S02]  /*c1e0*/  MOV R18, R19 ;  /* 0x0000001300127202 */ /* 0x002fc40000000f00 */
[----:B------:R-:W-:Y:S02]  /*c1f0*/  MOV R19, R202 ;  /* 0x000000ca00137202 */ /* 0x000fe40000000f00 */
[----:B------:R-:W-:Y:S02]  /*c200*/  MOV R187, RZ ;  /* 0x000000ff00bb7202 */ /* 0x000fe40000000f00 */
[----:B------:R-:W-:Y:S02]  /*c210*/  MOV R190, 0xffffffff ;  /* 0xffffffff00be7802 */ /* 0x000fe40000000f00 */
[----:B------:R-:W-:Y:S02]  /*c220*/  MOV R16, 0xc240 ;  /* 0x0000c24000107802 */ /* 0x000fe40000000f00 */
[----:B------:R-:W-:Y:S05]  /*c230*/  CALL.REL.NOINC `($__internal_155_$__cuda_sm70_shflsync_up) ;  /* 0x000018f000007944 */ /* 0x000fea0003c00000 */
[----:B0-----:R-:W-:Y:S01]  /*c240*/  HFMA2.MMA R188, -RZ, RZ, 0, 2.384185791015625e-07 ;  /* 0x00000004ffbc7435 */ /* 0x001fe200000001ff */
[----:B-1----:R-:W-:Y:S02]  /*c250*/  MOV R20, R19 ;  /* 0x0000001300147202 */ /* 0x002fe40000000f00 */
[----:B------:R-:W-:Y:S02]  /*c260*/  MOV R19, R22 ;  /* 0x0000001600137202 */ /* 0x000fe40000000f00 */
[----:B------:R-:W-:-:S02]  /*c270*/  MOV R187, RZ ;  /* 0x000000ff00bb7202 */ /* 0x000fc40000000f00 */
[----:B------:R-:W-:Y:S02]  /*c280*/  MOV R190, 0xffffffff ;  /* 0xffffffff00be7802 */ /* 0x000fe40000000f00 */
[----:B------:R-:W-:Y:S02]  /*c290*/  MOV R16, 0xc2b0 ;  /* 0x0000c2b000107802 */ /* 0x000fe40000000f00 */
[----:B------:R-:W-:Y:S05]  /*c2a0*/  CALL.REL.NOINC `($__internal_155_$__cuda_sm70_shflsync_up) ;  /* 0x0000188000007944 */ /* 0x000fea0003c00000 */
[----:B0-----:R-:W-:Y:S01]  /*c2b0*/  HFMA2.MMA R188, -RZ, RZ, 0, 2.384185791015625e-07 ;  /* 0x00000004ffbc7435 */ /* 0x001fe200000001ff */
[----:B-1----:R-:W-:Y:S02]  /*c2c0*/  MOV R21, R19 ;  /* 0x0000001300157202 */ /* 0x002fe40000000f00 */
[----:B------:R-:W-:Y:S02]  /*c2d0*/  MOV R19, R23 ;  /* 0x0000001700137202 */ /* 0x000fe40000000f00 */
[----:B------:R-:W-:Y:S02]  /*c2e0*/  MOV R187, RZ ;  /* 0x000000ff00bb7202 */ /* 0x000fe40000000f00 */
[----:B------:R-:W-:Y:S02]  /*c2f0*/  MOV R190, 0xffffffff ;  /* 0xffffffff00be7802 */ /* 0x000fe40000000f00 */
[----:B------:R-:W-:-:S02]  /*c300*/  MOV R16, 0xc320 ;  /* 0x0000c32000107802 */ /* 0x000fc40000000f00 */
[----:B------:R-:W-:Y:S05]  /*c310*/  CALL.REL.NOINC `($__internal_155_$__cuda_sm70_shflsync_up) ;  /* 0x0000181000007944 */ /* 0x000fea0003c00000 */
        /* <DEDUP_REMOVED lines=11> */
[-C--:B------:R-:W-:Y:S02]  /*c3d0*/  FFMA.FTZ R21, R21, R183.reuse, -R184 ;  /* 0x000000b715157223 */ /* 0x080fe400000108b8 */
[----:B------:R-:W-:Y:S01]  /*c3e0*/  @P0 FFMA.FTZ R183, R18, R183, -R16 ;  /* 0x000000b712b70223 */ /* 0x000fe20000010810 */
[----:B------:R-:W-:Y:S01]  /*c3f0*/  MOV R16, 0xc440 ;  /* 0x0000c44000107802 */ /* 0x000fe20000000f00 */
[----:B------:R-:W-:Y:S02]  /*c400*/  @P0 FADD.FTZ R23, R23, R186 ;  /* 0x000000ba17170221 */ /* 0x000fe40000010000 */
[----:B------:R-:W-:Y:S01]  /*c410*/  @P0 FADD.FTZ R22, R22, R21 ;  /* 0x0000001516160221 */ /* 0x000fe20000010000 */
[----:B------:R-:W-:-:S02]  /*c420*/  MOV R19, R183 ;  /* 0x000000b700137202 */ /* 0x000fc40000000f00 */
[----:B------:R-:W-:Y:S05]  /*c430*/  CALL.REL.NOINC `($__internal_155_$__cuda_sm70_shflsync_up) ;  /* 0x000016f000007944 */ /* 0x000fea0003c00000 */
[----:B0-----:R-:W-:Y:S01]  /*c440*/  HFMA2.MMA R188, -RZ, RZ, 0, 4.76837158203125e-07 ;  /* 0x00000008ffbc7435 */ /* 0x001fe200000001ff */
[----:B-1----:R-:W-:-:S02]  /*c450*/  MOV R18, R19 ;  /* 0x0000001300127202 */ /* 0x002fc40000000f00 */
[----:B------:R-:W-:Y:S02]  /*c460*/  MOV R19, R202 ;  /* 0x000000ca00137202 */ /* 0x000fe40000000f00 */
[----:B------:R-:W-:Y:S02]  /*c470*/  MOV R187, RZ ;  /* 0x000000ff00bb7202 */ /* 0x000fe40000000f00 */
[----:B------:R-:W-:Y:S02]  /*c480*/  MOV R190, 0xffffffff ;  /* 0xffffffff00be7802 */ /* 0x000fe40000000f00 */
[----:B------:R-:W-:Y:S02]  /*c490*/  MOV R16, 0xc4b0 ;  /* 0x0000c4b000107802 */ /* 0x000fe40000000f00 */
[----:B------:R-:W-:Y:S05]  /*c4a0*/  CALL.REL.NOINC `($__internal_155_$__cuda_sm70_shflsync_up) ;  /* 0x0000168000007944 */ /* 0x000fea0003c00000 */
[----:B0-----:R-:W-:Y:S01]  /*c4b0*/  HFMA2.MMA R188, -RZ, RZ, 0, 4.76837158203125e-07 ;  /* 0x00000008ffbc7435 */ /* 0x001fe200000001ff */
[----:B-1----:R-:W-:Y:S02]  /*c4c0*/  MOV R20, R19 ;  /* 0x0000001300147202 */ /* 0x002fe40000000f00 */
[----:B------:R-:W-:Y:S02]  /*c4d0*/  MOV R19, R22 ;  /* 0x0000001600137202 */ /* 0x000fe40000000f00 */
[----:B------:R-:W-:-:S02]  /*c4e0*/  MOV R187, RZ ;  /* 0x000000ff00bb7202 */ /* 0x000fc40000000f00 */
[----:B------:R-:W-:Y:S02]  /*c4f0*/  MOV R190, 0xffffffff ;  /* 0xffffffff00be7802 */ /* 0x000fe40000000f00 */
[----:B------:R-:W-:Y:S02]  /*c500*/  MOV R16, 0xc520 ;  /* 0x0000c52000107802 */ /* 0x000fe40000000f00 */
[----:B------:R-:W-:Y:S05]  /*c510*/  CALL.REL.NOINC `($__internal_155_$__cuda_sm70_shflsync_up) ;  /* 0x0000161000007944 */ /* 0x000fea0003c00000 */
[----:B0-----:R-:W-:Y:S01]  /*c520*/  HFMA2.MMA R188, -RZ, RZ, 0, 4.76837158203125e-07 ;  /* 0x00000008ffbc7435 */ /* 0x001fe200000001ff */
        /* <DEDUP_REMOVED lines=18> */
[----:B------:R-:W-:Y:S01]  /*c650*/  @P0 FFMA.FTZ R183, R18, R183, -R16 ;  /* 0x000000b712b70223 */ /* 0x000fe20000010810 */
[----:B------:R-:W-:Y:S01]  /*c660*/  MOV R16, 0xc6d0 ;  /* 0x0000c6d000107802 */ /* 0x000fe20000000f00 */
[----:B------:R-:W-:Y:S02]  /*c670*/  @P0 FADD.FTZ R22, R22, R17 ;  /* 0x0000001116160221 */ /* 0x000fe40000010000 */
[----:B------:R-:W-:Y:S01]  /*c680*/  @P0 FADD.FTZ R23, R23, R186 ;  /* 0x000000ba17170221 */ /* 0x000fe20000010000 */
[----:B------:R-:W-:-:S02]  /*c690*/  MOV R18, R183 ;  /* 0x000000b700127202 */ /* 0x000fc40000000f00 */
[----:B------:R-:W-:Y:S02]  /*c6a0*/  MOV R19, R183 ;  /* 0x000000b700137202 */ /* 0x000fe40000000f00 */
[----:B------:R-:W-:Y:S02]  /*c6b0*/  MOV R183, R185 ;  /* 0x000000b900b77202 */ /* 0x000fe40000000f00 */
[----:B------:R-:W-:Y:S05]  /*c6c0*/  CALL.REL.NOINC `($__internal_155_$__cuda_sm70_shflsync_up) ;  /* 0x0000146000007944 */ /* 0x000fea0003c00000 */
[----:B0-----:R-:W-:Y:S01]  /*c6d0*/  HFMA2.MMA R188, -RZ, RZ, 0, 9.5367431640625e-07 ;  /* 0x00000010ffbc7435 */ /* 0x001fe200000001ff */
[----:B-1----:R-:W-:Y:S02]  /*c6e0*/  MOV R20, R19 ;  /* 0x0000001300147202 */ /* 0x002fe40000000f00 */
[----:B------:R-:W-:Y:S02]  /*c6f0*/  MOV R19, R185 ;  /* 0x000000b900137202 */ /* 0x000fe40000000f00 */
[----:B------:R-:W-:Y:S02]  /*c700*/  MOV R187, RZ ;  /* 0x000000ff00bb7202 */ /* 0x000fe40000000f00 */
[----:B------:R-:W-:Y:S02]  /*c710*/  MOV R190, 0xffffffff ;  /* 0xffffffff00be7802 */ /* 0x000fe40000000f00 */
[----:B------:R-:W-:-:S02]  /*c720*/  MOV R16, 0xc740 ;  /* 0x0000c74000107802 */ /* 0x000fc40000000f00 */
[----:B------:R-:W-:Y:S05]  /*c730*/  CALL.REL.NOINC `($__internal_155_$__cuda_sm70_shflsync_up) ;  /* 0x000013f000007944 */ /* 0x000fea0003c00000 */
[----:B0-----:R-:W-:Y:S01]  /*c740*/  HFMA2.MMA R188, -RZ, RZ, 0, 9.5367431640625e-07 ;  /* 0x00000010ffbc7435 */ /* 0x001fe200000001ff */
[----:B-1----:R-:W-:-:S02]  /*c750*/  MOV R184, R19 ;  /* 0x0000001300b87202 */ /* 0x002fc40000000f00 */
[----:B------:R-:W-:Y:S02]  /*c760*/  MOV R19, R22 ;  /* 0x0000001600137202 */ /* 0x000fe40000000f00 */
[----:B------:R-:W-:Y:S02]  /*c770*/  MOV R187, RZ ;  /* 0x000000ff00bb7202 */ /* 0x000fe40000000f00 */
[----:B------:R-:W-:Y:S02]  /*c780*/  MOV R190, 0xffffffff ;  /* 0xffffffff00be7802 */ /* 0x000fe40000000f00 */
[----:B------:R-:W-:Y:S02]  /*c790*/  MOV R16, 0xc7b0 ;  /* 0x0000c7b000107802 */ /* 0x000fe40000000f00 */
[----:B------:R-:W-:Y:S05]  /*c7a0*/  CALL.REL.NOINC `($__internal_155_$__cuda_sm70_shflsync_up) ;  /* 0x0000138000007944 */ /* 0x000fea0003c00000 */
[----:B0-----:R-:W-:Y:S01]  /*c7b0*/  HFMA2.MMA R188, -RZ, RZ, 0, 9.5367431640625e-07 ;  /* 0x00000010ffbc7435 */ /* 0x001fe200000001ff */
[----:B-1----:R-:W-:Y:S02]  /*c7c0*/  MOV R186, R19 ;  /* 0x0000001300ba7202 */ /* 0x002fe40000000f00 */
[----:B------:R-:W-:Y:S02]  /*c7d0*/  MOV R19, R23 ;  /* 0x0000001700137202 */ /* 0x000fe40000000f00 */
[----:B------:R-:W-:-:S02]  /*c7e0*/  MOV R187, RZ ;  /* 0x000000ff00bb7202 */ /* 0x000fc40000000f00 */
[----:B------:R-:W-:Y:S02]  /*c7f0*/  MOV R190, 0xffffffff ;  /* 0xffffffff00be7802 */ /* 0x000fe40000000f00 */
[----:B------:R-:W-:Y:S02]  /*c800*/  MOV R16, 0xc820 ;  /* 0x0000c82000107802 */ /* 0x000fe40000000f00 */
[----:B------:R-:W-:Y:S05]  /*c810*/  CALL.REL.NOINC `($__internal_155_$__cuda_sm70_shflsync_up) ;  /* 0x0000131000007944 */ /* 0x000fea0003c00000 */
[----:B01----:R-:W-:Y:S05]  /*c820*/  BRA `(.L_x_6413) ;  /* 0xffff9d8000007947 */ /* 0x003fea000383ffff */
.L_x_6378:
[----:B------:R-:W-:Y:S01]  /*c830*/  HFMA2.MMA R188, -RZ, RZ, 0, 5.9604644775390625e-08 ;  /* 0x00000001ffbc7435 */ /* 0x000fe200000001ff */
[----:B-1----:R-:W-:Y:S02]  /*c840*/  MOV R19, R185 ;  /* 0x000000b900137202 */ /* 0x002fe40000000f00 */
[----:B------:R-:W-:Y:S02]  /*c850*/  MOV R187, RZ ;  /* 0x000000ff00bb7202 */ /* 0x000fe40000000f00 */
[----:B------:R-:W-:Y:S02]  /*c860*/  MOV R190, 0xffffffff ;  /* 0xffffffff00be7802 */ /* 0x000fe40000000f00 */
[----:B------:R-:W-:Y:S02]  /*c870*/  MOV R16, 0xc890 ;  /* 0x0000c89000107802 */ /* 0x000fe40000000f00 */
[----:B0----5:R-:W-:Y:S05]  /*c880*/  CALL.REL.NOINC `($__internal_155_$__cuda_sm70_shflsync_up) ;  /* 0x000012a000007944 */ /* 0x021fea0003c00000 */
[----:B0-----:R-:W-:Y:S01]  /*c890*/  HFMA2.MMA R188, -RZ, RZ, 0, 5.9604644775390625e-08 ;  /* 0x00000001ffbc7435 */ /* 0x001fe200000001ff */
[----:B-1----:R-:W-:-:S02]  /*c8a0*/  MOV R20, R19 ;  /* 0x0000001300147202 */ /* 0x002fc40000000f00 */
[----:B------:R-:W-:Y:S02]  /*c8b0*/  MOV R19, R21 ;  /* 0x0000001500137202 */ /* 0x000fe40000000f00 */
[----:B------:R-:W-:Y:S02]  /*c8c0*/  MOV R187, RZ ;  /* 0x000000ff00bb7202 */ /* 0x000fe40000000f00 */
[----:B------:R-:W-:Y:S02]  /*c8d0*/  MOV R190, 0xffffffff ;  /* 0xffffffff00be7802 */ /* 0x000fe40000000f00 */
[----:B------:R-:W-:Y:S02]  /*c8e0*/  MOV R16, 0xc900 ;  /* 0x0000c90000107802 */ /* 0x000fe40000000f00 */
[----:B------:R-:W-:Y:S05]  /*c8f0*/  CALL.REL.NOINC `($__internal_155_$__cuda_sm70_shflsync_up) ;  /* 0x0000123000007944 */ /* 0x000fea0003c00000 */
[----:B0-----:R-:W-:Y:S01]  /*c900*/  HFMA2.MMA R188, -RZ, RZ, 0, 5.9604644775390625e-08 ;  /* 0x00000001ffbc7435 */ /* 0x001fe200000001ff */
[----:B-1----:R-:W-:Y:S02]  /*c910*/  MOV R21, R19 ;  /* 0x0000001300157202 */ /* 0x002fe40000000f00 */
[----:B------:R-:W-:Y:S02]  /*c920*/  MOV R19, R22 ;  /* 0x0000001600137202 */ /* 0x000fe40000000f00 */
[----:B------:R-:W-:-:S02]  /*c930*/  MOV R187, RZ ;  /* 0x000000ff00bb7202 */ /* 0x000fc40000000f00 */
[----:B------:R-:W-:Y:S02]  /*c940*/  MOV R190, 0xffffffff ;  /* 0xffffffff00be7802 */ /* 0x000fe40000000f00 */
[----:B------:R-:W-:Y:S02]  /*c950*/  MOV R16, 0xc970 ;  /* 0x0000c97000107802 */ /* 0x000fe40000000f00 */
[----:B------:R-:W-:Y:S05]  /*c960*/  CALL.REL.NOINC `($__internal_155_$__cuda_sm70_shflsync_up) ;  /* 0x000011c000007944 */ /* 0x000fea0003c00000 */
[----:B0-----:R-:W-:Y:S01]  /*c970*/  HFMA2.MMA R188, -RZ, RZ, 0, 5.9604644775390625e-08 ;  /* 0x00000001ffbc7435 */ /* 0x001fe200000001ff */
[----:B-1----:R-:W-:Y:S02]  /*c980*/  MOV R22, R19 ;  /* 0x0000001300167202 */ /* 0x002fe40000000f00 */
[----:B------:R-:W-:Y:S02]  /*c990*/  MOV R19, R23 ;  /* 0x0000001700137202 */ /* 0x000fe40000000f00 */
[----:B------:R-:W-:Y:S02]  /*c9a0*/  MOV R187, RZ ;  /* 0x000000ff00bb7202 */ /* 0x000fe40000000f00 */
[----:B------:R-:W-:Y:S02]  /*c9b0*/  MOV R190, 0xffffffff ;  /* 0xffffffff00be7802 */ /* 0x000fe40000000f00 */
[----:B------:R-:W-:-:S02]  /*c9c0*/  MOV R16, 0xc9e0 ;  /* 0x0000c9e000107802 */ /* 0x000fc40000000f00 */
[----:B------:R-:W-:Y:S05]  /*c9d0*/  CALL.REL.NOINC `($__internal_155_$__cuda_sm70_shflsync_up) ;  /* 0x0000115000007944 */ /* 0x000fea0003c00000 */
[----:B------:R-:W-:Y:S01]  /*c9e0*/  HFMA2.MMA R209, -RZ, RZ, 0, 0 ;  /* 0x00000000ffd17435 */ /* 0x000fe200000001ff */
[----:B-1----:R-:W-:-:S02]  /*c9f0*/  MOV R23, R19 ;  /* 0x0000001300177202 */ /* 0x002fc40000000f00 */
[----:B------:R-:W-:Y:S02]  /*ca00*/  MOV R18, R12 ;  /* 0x0000000c00127202 */ /* 0x000fe40000000f00 */
[----:B------:R-:W-:Y:S02]  /*ca10*/  MOV R216, 0x1f ;  /* 0x0000001f00d87802 */ /* 0x000fe40000000f00 */
[----:B------:R-:W-:Y:S02]  /*ca20*/  MOV R19, 0xffffffff ;  /* 0xffffffff00137802 */ /* 0x000fe40000000f00 */
[----:B------:R-:W-:Y:S02]  /*ca30*/  MOV R16, 0xca50 ;  /* 0x0000ca5000107802 */ /* 0x000fe40000000f00 */
[----:B0-----:R-:W-:Y:S05]  /*ca40*/  CALL.REL.NOINC `($__internal_154_$__cuda_sm70_shflsync_idx_p) ;  /* 0x000010a000007944 */ /* 0x001fea0003c00000 */
[----:B0-----:R-:W-:Y:S01]  /*ca50*/  HFMA2.MMA R209, -RZ, RZ, 0, 0 ;  /* 0x00000000ffd17435 */ /* 0x001fe200000001ff */
[----:B-1----:R-:W-:Y:S02]  /*ca60*/  MOV R12, R19 ;  /* 0x00000013000c7202 */ /* 0x002fe40000000f00 */
[----:B------:R-:W-:Y:S02]  /*ca70*/  MOV R18, R13 ;  /* 0x0000000d00127202 */ /* 0x000fe40000000f00 */
[----:B------:R-:W-:-:S02]  /*ca80*/  MOV R216, 0x1f ;  /* 0x0000001f00d87802 */ /* 0x000fc40000000f00 */
[----:B------:R-:W-:Y:S02]  /*ca90*/  MOV R19, 0xffffffff ;  /* 0xffffffff00137802 */ /* 0x000fe40000000f00 */
[----:B------:R-:W-:Y:S02]  /*caa0*/  MOV R16, 0xcac0 ;  /* 0x0000cac000107802 */ /* 0x000fe40000000f00 */
[----:B------:R-:W-:Y:S05]  /*cab0*/  CALL.REL.NOINC `($__internal_154_$__cuda_sm70_shflsync_idx_p) ;  /* 0x0000103000007944 */ /* 0x000fea0003c00000 */
[----:B0-----:R-:W-:Y:S01]  /*cac0*/  HFMA2.MMA R209, -RZ, RZ, 0, 0 ;  /* 0x00000000ffd17435 */ /* 0x001fe200000001ff */
[----:B-1----:R-:W-:Y:S02]  /*cad0*/  MOV R13, R19 ;  /* 0x00000013000d7202 */ /* 0x002fe40000000f00 */
[----:B------:R-:W-:Y:S02]  /*cae0*/  MOV R18, R14 ;  /* 0x0000000e00127202 */ /* 0x000fe40000000f00 */
[----:B------:R-:W-:Y:S02]  /*caf0*/  MOV R216, 0x1f ;  /* 0x0000001f00d87802 */ /* 0x000fe40000000f00 */
[----:B------:R-:W-:Y:S02]  /*cb00*/  MOV R19, 0xffffffff ;  /* 0xffffffff00137802 */ /* 0x000fe40000000f00 */
[----:B------:R-:W-:-:S02]  /*cb10*/  MOV R16, 0xcb30 ;  /* 0x0000cb3000107802 */ /* 0x000fc40000000f00 */
[----:B------:R-:W-:Y:S05]  /*cb20*/  CALL.REL.NOINC `($__internal_154_$__cuda_sm70_shflsync_idx_p) ;  /* 0x00000fc000007944 */ /* 0x000fea0003c00000 */
[----:B0-----:R-:W-:Y:S01]  /*cb30*/  HFMA2.MMA R209, -RZ, RZ, 0, 0 ;  /* 0x00000000ffd17435 */ /* 0x001fe200000001ff */
[----:B-1----:R-:W-:-:S02]  /*cb40*/  MOV R14, R19 ;  /* 0x00000013000e7202 */ /* 0x002fc40000000f00 */
[----:B------:R-:W-:Y:S02]  /*cb50*/  MOV R18, R15 ;  /* 0x0000000f00127202 */ /* 0x000fe40000000f00 */
[----:B------:R-:W-:Y:S02]  /*cb60*/  MOV R216, 0x1f ;  /* 0x0000001f00d87802 */ /* 0x000fe40000000f00 */
[----:B------:R-:W-:Y:S02]  /*cb70*/  MOV R19, 0xffffffff ;  /* 0xffffffff00137802 */ /* 0x000fe40000000f00 */
[----:B------:R-:W-:Y:S02]  /*cb80*/  MOV R16, 0xcba0 ;  /* 0x0000cba000107802 */ /* 0x000fe40000000f00 */
[----:B------:R-:W-:Y:S05]  /*cb90*/  CALL.REL.NOINC `($__internal_154_$__cuda_sm70_shflsync_idx_p) ;  /* 0x00000f5000007944 */ /* 0x000fea0003c00000 */
[----:B-1----:R-:W-:Y:S01]  /*cba0*/  MOV R15, R19 ;  /* 0x00000013000f7202 */ /* 0x002fe20000000f00 */
[----:B0-----:R-:W-:Y:S05]  /*cbb0*/  BRA `(.L_x_6414) ;  /* 0xffff9d1000007947 */ /* 0x001fea000383ffff */
.L_x_6381:
[----:B------:R-:W-:Y:S01]  /*cbc0*/  HFMA2.MMA R223, -RZ, RZ, 0, 5.9604644775390625e-08 ;  /* 0x00000001ffdf7435 */ /* 0x000fe200000001ff */
[----:B------:R-:W-:Y:S02]  /*cbd0*/  MOV R216, R22 ;  /* 0x0000001600d87202 */ /* 0x000fe40000000f00 */
[----:B------:R-:W-:-:S02]  /*cbe0*/  MOV R218, 0x1f ;  /* 0x0000001f00da7802 */ /* 0x000fc40000000f00 */
[----:B------:R-:W-:Y:S02]  /*cbf0*/  MOV R219, 0xffffffff ;  /* 0xffffffff00db7802 */ /* 0x000fe40000000f00 */
[----:B------:R-:W-:Y:S02]  /*cc00*/  MOV R16, 0xcc20 ;  /* 0x0000cc2000107802 */ /* 0x000fe40000000f00 */
[----:B0-----:R-:W-:Y:S05]  /*cc10*/  CALL.REL.NOINC `($__internal_153_$__cuda_sm70_shflsync_down) ;  /* 0x00000e9000007944 */ /* 0x001fea0003c00000 */
[----:B-1----:R-:W-:Y:S01]  /*cc20*/  MOV R18, R223 ;  /* 0x000000df00127202 */ /* 0x002fe20000000f00 */
[----:B0-----:R-:W-:Y:S05]  /*cc30*/  BRA `(.L_x_6415) ;  /* 0xffffaf3000007947 */ /* 0x001fea000383ffff */
.L_x_6382:
[----:B------:R-:W-:Y:S01]  /*cc40*/  HFMA2.MMA R223, -RZ, RZ, 0, 5.9604644775390625e-08 ;  /* 0x00000001ffdf7435 */ /* 0x000fe200000001ff */
[----:B------:R-:W-:Y:S02]  /*cc50*/  MOV R216, R23 ;  /* 0x0000001700d87202 */ /* 0x000fe40000000f00 */
[----:B------:R-:W-:Y:S02]  /*cc60*/  MOV R218, 0x1f ;  /* 0x0000001f00da7802 */ /* 0x000fe40000000f00 */
[----:B------:R-:W-:Y:S02]  /*cc70*/  MOV R219, 0xffffffff ;  /* 0xffffffff00db7802 */ /* 0x000fe40000000f00 */
[----:B------:R-:W-:-:S02]  /*cc80*/  MOV R16, 0xcca0 ;  /* 0x0000cca000107802 */ /* 0x000fc40000000f00 */
[----:B012---:R-:W-:Y:S05]  /*cc90*/  CALL.REL.NOINC `($__internal_153_$__cuda_sm70_shflsync_down) ;  /* 0x00000e1000007944 */ /* 0x007fea0003c00000 */
[----:B-1----:R-:W-:Y:S01]  /*cca0*/  MOV R19, R223 ;  /* 0x000000df00137202 */ /* 0x002fe20000000f00 */
[----:B------:R-:W-:Y:S01]  /*ccb0*/  HFMA2.MMA R223, -RZ, RZ, 0, 5.9604644775390625e-08 ;  /* 0x00000001ffdf7435 */ /* 0x000fe200000001ff */
[----:B0-----:R-:W-:-:S02]  /*ccc0*/  MOV R216, R21 ;  /* 0x0000001500d87202 */ /* 0x001fc40000000f00 */
[----:B------:R-:W-:Y:S02]  /*ccd0*/  MOV R218, 0x1f ;  /* 0x0000001f00da7802 */ /* 0x000fe40000000f00 */
[----:B------:R-:W-:Y:S02]  /*cce0*/  MOV R219, 0xffffffff ;  /* 0xffffffff00db7802 */ /* 0x000fe40000000f00 */
[----:B------:R-:W-:Y:S02]  /*ccf0*/  MOV R16, 0xcd10 ;  /* 0x0000cd1000107802 */ /* 0x000fe40000000f00 */
[----:B------:R-:W-:Y:S05]  /*cd00*/  CALL.REL.NOINC `($__internal_153_$__cuda_sm70_shflsync_down) ;  /* 0x00000da000007944 */ /* 0x000fea0003c00000 */
[----:B-1----:R-:W-:Y:S01]  /*cd10*/  MOV R209, R223 ;  /* 0x000000df00d17202 */ /* 0x002fe20000000f00 */
[----:B------:R-:W-:Y:S01]  /*cd20*/  HFMA2.MMA R223, -RZ, RZ, 0, 5.9604644775390625e-08 ;  /* 0x00000001ffdf7435 */ /* 0x000fe200000001ff */
[----:B0-----:R-:W-:Y:S02]  /*cd30*/  MOV R216, R20 ;  /* 0x0000001400d87202 */ /* 0x001fe40000000f00 */
[----:B------:R-:W-:Y:S02]  /*cd40*/  MOV R218, 0x1f ;  /* 0x0000001f00da7802 */ /* 0x000fe40000000f00 */
[----:B------:R-:W-:-:S02]  /*cd50*/  MOV R219, 0xffffffff ;  /* 0xffffffff00db7802 */ /* 0x000fc40000000f00 */
[----:B------:R-:W-:Y:S02]  /*cd60*/  MOV R16, 0xcd80 ;  /* 0x0000cd8000107802 */ /* 0x000fe40000000f00 */
[----:B------:R-:W-:Y:S05]  /*cd70*/  CALL.REL.NOINC `($__internal_153_$__cuda_sm70_shflsync_down) ;  /* 0x00000d3000007944 */ /* 0x000fea0003c00000 */
[----:B-1----:R-:W-:Y:S01]  /*cd80*/  MOV R16, R223 ;  /* 0x000000df00107202 */ /* 0x002fe20000000f00 */
[----:B0-----:R-:W-:Y:S05]  /*cd90*/  BRA `(.L_x_6416) ;  /* 0xffffae1000007947 */ /* 0x001fea000383ffff */
.L_x_6385:
[----:B------:R-:W-:Y:S01]  /*cda0*/  HFMA2.MMA R223, -RZ, RZ, 0, 1.1920928955078125e-07 ;  /* 0x00000002ffdf7435 */ /* 0x000fe200000001ff */
[----:B------:R-:W-:Y:S02]  /*cdb0*/  MOV R216, R22 ;  /* 0x0000001600d87202 */ /* 0x000fe40000000f00 */
[----:B------:R-:W-:Y:S02]  /*cdc0*/  MOV R218, 0x1f ;  /* 0x0000001f00da7802 */ /* 0x000fe40000000f00 */
[----:B------:R-:W-:Y:S02]  /*cdd0*/  MOV R219, 0xffffffff ;  /* 0xffffffff00db7802 */ /* 0x000fe40000000f00 */
[----:B-1----:R-:W-:Y:S02]  /*cde0*/  MOV R16, 0xce00 ;  /* 0x0000ce0000107802 */ /* 0x002fe40000000f00 */
[----:B0-234-:R-:W-:Y:S05]  /*cdf0*/  CALL.REL.NOINC `($__internal_153_$__cuda_sm70_shflsync_down) ;  /* 0x00000cb000007944 */ /* 0x01dfea0003c00000 */
[----:B-1----:R-:W-:Y:S01]  /*ce00*/  MOV R18, R223 ;  /* 0x000000df00127202 */ /* 0x002fe20000000f00 */
[----:B------:R-:W-:Y:S01]  /*ce10*/  HFMA2.MMA R223, -RZ, RZ, 0, 1.1920928955078125e-07 ;  /* 0x00000002ffdf7435 */ /* 0x000fe200000001ff */
[----:B0-----:R-:W-:-:S02]  /*ce20*/  MOV R216, R23 ;  /* 0x0000001700d87202 */ /* 0x001fc40000000f00 */
[----:B------:R-:W-:Y:S02]  /*ce30*/  MOV R218, 0x1f ;  /* 0x0000001f00da7802 */ /* 0x000fe40000000f00 */
[----:B------:R-:W-:Y:S02]  /*ce40*/  MOV R219, 0xffffffff ;  /* 0xffffffff00db7802 */ /* 0x000fe40000000f00 */
[----:B------:R-:W-:Y:S02]  /*ce50*/  MOV R16, 0xce70 ;  /* 0x0000ce7000107802 */ /* 0x000fe40000000f00 */
[----:B------:R-:W-:Y:S05]  /*ce60*/  CALL.REL.NOINC `($__internal_153_$__cuda_sm70_shflsync_down) ;  /* 0x00000c4000007944 */ /* 0x000fea0003c00000 */
[----:B-1----:R-:W-:Y:S01]  /*ce70*/  MOV R19, R223 ;  /* 0x000000df00137202 */ /* 0x002fe20000000f00 */
[----:B------:R-:W-:Y:S01]  /*ce80*/  HFMA2.MMA R223, -RZ, RZ, 0, 1.1920928955078125e-07 ;  /* 0x00000002ffdf7435 */ /* 0x000fe200000001ff */
[----:B0-----:R-:W-:Y:S02]  /*ce90*/  MOV R216, R21 ;  /* 0x0000001500d87202 */ /* 0x001fe40000000f00 */
[----:B------:R-:W-:Y:S02]  /*cea0*/  MOV R218, 0x1f ;  /* 0x0000001f00da7802 */ /* 0x000fe40000000f00 */
[----:B------:R-:W-:-:S02]  /*ceb0*/  MOV R219, 0xffffffff ;  /* 0xffffffff00db7802 */ /* 0x000fc40000000f00 */
[----:B------:R-:W-:Y:S02]  /*cec0*/  MOV R16, 0xcee0 ;  /* 0x0000cee000107802 */ /* 0x000fe40000000f00 */
[----:B------:R-:W-:Y:S05]  /*ced0*/  CALL.REL.NOINC `($__internal_153_$__cuda_sm70_shflsync_down) ;  /* 0x00000bd000007944 */ /* 0x000fea0003c00000 */
[----:B-1----:R-:W-:Y:S01]  /*cee0*/  MOV R209, R223 ;  /* 0x000000df00d17202 */ /* 0x002fe20000000f00 */
[----:B------:R-:W-:Y:S01]  /*cef0*/  HFMA2.MMA R223, -RZ, RZ, 0, 1.1920928955078125e-07 ;  /* 0x00000002ffdf7435 */ /* 0x000fe200000001ff */
[----:B0-----:R-:W-:Y:S02]  /*cf00*/  MOV R216, R20 ;  /* 0x0000001400d87202 */ /* 0x001fe40000000f00 */
[----:B------:R-:W-:Y:S02]  /*cf10*/  MOV R218, 0x1f ;  /* 0x0000001f00da7802 */ /* 0x000fe40000000f00 */
[----:B------:R-:W-:Y:S02]  /*cf20*/  MOV R219, 0xffffffff ;  /* 0xffffffff00db7802 */ /* 0x000fe40000000f00 */
[----:B------:R-:W-:Y:S02]  /*cf30*/  MOV R16, 0xcf50 ;  /* 0x0000cf5000107802 */ /* 0x000fe40000000f00 */
[----:B------:R-:W-:Y:S05]  /*cf40*/  CALL.REL.NOINC `($__internal_153_$__cuda_sm70_shflsync_down) ;  /* 0x00000b6000007944 */ /* 0x000fea0003c00000 */
[----:B-1----:R-:W-:Y:S01]  /*cf50*/  MOV R16, R223 ;  /* 0x000000df00107202 */ /* 0x002fe20000000f00 */
[----:B0-----:R-:W-:Y:S05]  /*cf60*/  BRA `(.L_x_6417) ;  /* 0xffffad9000007947 */ /* 0x001fea000383ffff */
.L_x_6388:
[----:B------:R-:W-:Y:S01]  /*cf70*/  HFMA2.MMA R223, -RZ, RZ, 0, 2.384185791015625e-07 ;  /* 0x00000004ffdf7435 */ /* 0x000fe200000001ff */
[----:B------:R-:W-:-:S02]  /*cf80*/  MOV R216, R22 ;  /* 0x0000001600d87202 */ /* 0x000fc40000000f00 */
[----:B------:R-:W-:Y:S02]  /*cf90*/  MOV R218, 0x1f ;  /* 0x0000001f00da7802 */ /* 0x000fe40000000f00 */
[----:B------:R-:W-:Y:S02]  /*cfa0*/  MOV R219, 0xffffffff ;  /* 0xffffffff00db7802 */ /* 0x000fe40000000f00 */
[----:B-1----:R-:W-:Y:S02]  /*cfb0*/  MOV R16, 0xcfd0 ;  /* 0x0000cfd000107802 */ /* 0x002fe40000000f00 */
[----:B0-234-:R-:W-:Y:S05]  /*cfc0*/  CALL.REL.NOINC `($__internal_153_$__cuda_sm70_shflsync_down) ;  /* 0x00000ae000007944 */ /* 0x01dfea0003c00000 */
[----:B-1----:R-:W-:Y:S01]  /*cfd0*/  MOV R18, R223 ;  /* 0x000000df00127202 */ /* 0x002fe20000000f00 */
[----:B0-----:R-:W-:Y:S05]  /*cfe0*/  BRA `(.L_x_6418) ;  /* 0xffffae3000007947 */ /* 0x001fea000383ffff */
.L_x_6389:
[----:B------:R-:W-:Y:S01]  /*cff0*/  HFMA2.MMA R223, -RZ, RZ, 0, 2.384185791015625e-07 ;  /* 0x00000004ffdf7435 */ /* 0x000fe200000001ff */
[----:B------:R-:W-:Y:S02]  /*d000*/  MOV R216, R23 ;  /* 0x0000001700d87202 */ /* 0x000fe40000000f00 */
[----:B------:R-:W-:Y:S02]  /*d010*/  MOV R218, 0x1f ;  /* 0x0000001f00da7802 */ /* 0x000fe40000000f00 */
[----:B------:R-:W-:-:S02]  /*d020*/  MOV R219, 0xffffffff ;  /* 0xffffffff00db7802 */ /* 0x000fc40000000f00 */
[----:B-1----:R-:W-:Y:S02]  /*d030*/  MOV R16, 0xd050 ;  /* 0x0000d05000107802 */ /* 0x002fe40000000f00 */
[----:B0-234-:R-:W-:Y:S05]  /*d040*/  CALL.REL.NOINC `($__internal_153_$__cuda_sm70_shflsync_down) ;  /* 0x00000a6000007944 */ /* 0x01dfea0003c00000 */
[----:B-1----:R-:W-:Y:S01]  /*d050*/  MOV R19, R223 ;  /* 0x000000df00137202 */ /* 0x002fe20000000f00 */
[----:B------:R-:W-:Y:S01]  /*d060*/  HFMA2.MMA R223, -RZ, RZ, 0, 2.384185791015625e-07 ;  /* 0x00000004ffdf7435 */ /* 0x000fe200000001ff */
[----:B0-----:R-:W-:Y:S02]  /*d070*/  MOV R216, R21 ;  /* 0x0000001500d87202 */ /* 0x001fe40000000f00 */
[----:B------:R-:W-:Y:S02]  /*d080*/  MOV R218, 0x1f ;  /* 0x0000001f00da7802 */ /* 0x000fe40000000f00 */
[----:B------:R-:W-:Y:S02]  /*d090*/  MOV R219, 0xffffffff ;  /* 0xffffffff00db7802 */ /* 0x000fe40000000f00 */
[----:B------:R-:W-:Y:S02]  /*d0a0*/  MOV R16, 0xd0c0 ;  /* 0x0000d0c000107802 */ /* 0x000fe40000000f00 */
[----:B------:R-:W-:Y:S05]  /*d0b0*/  CALL.REL.NOINC `($__internal_153_$__cuda_sm70_shflsync_down) ;  /* 0x000009f000007944 */ /* 0x000fea0003c00000 */
[----:B-1----:R-:W-:Y:S01]  /*d0c0*/  MOV R209, R223 ;  /* 0x000000df00d17202 */ /* 0x002fe20000000f00 */
[----:B------:R-:W-:Y:S01]  /*d0d0*/  HFMA2.MMA R223, -RZ, RZ, 0, 2.384185791015625e-07 ;  /* 0x00000004ffdf7435 */ /* 0x000fe200000001ff */
[----:B0-----:R-:W-:-:S02]  /*d0e0*/  MOV R216, R20 ;  /* 0x0000001400d87202 */ /* 0x001fc40000000f00 */
[----:B------:R-:W-:Y:S02]  /*d0f0*/  MOV R218, 0x1f ;  /* 0x0000001f00da7802 */ /* 0x000fe40000000f00 */
[----:B------:R-:W-:Y:S02]  /*d100*/  MOV R219, 0xffffffff ;  /* 0xffffffff00db7802 */ /* 0x000fe40000000f00 */
[----:B------:R-:W-:Y:S02]  /*d110*/  MOV R16, 0xd130 ;  /* 0x0000d13000107802 */ /* 0x000fe40000000f00 */
[----:B------:R-:W-:Y:S05]  /*d120*/  CALL.REL.NOINC `($__internal_153_$__cuda_sm70_shflsync_down) ;  /* 0x0000098000007944 */ /* 0x000fea0003c00000 */
[----:B-1----:R-:W-:Y:S01]  /*d130*/  MOV R16, R223 ;  /* 0x000000df00107202 */ /* 0x002fe20000000f00 */
[----:B0-----:R-:W-:Y:S05]  /*d140*/  BRA `(.L_x_6419) ;  /* 0xffffad1000007947 */ /* 0x001fea000383ffff */
.L_x_6392:
[----:B------:R-:W-:Y:S01]  /*d150*/  HFMA2.MMA R223, -RZ, RZ, 0, 4.76837158203125e-07 ;  /* 0x00000008ffdf7435 */ /* 0x000fe200000001ff */
[----:B------:R-:W-:Y:S02]  /*d160*/  MOV R216, R22 ;  /* 0x0000001600d87202 */ /* 0x000fe40000000f00 */
[----:B------:R-:W-:Y:S02]  /*d170*/  MOV R218, 0x1f ;  /* 0x0000001f00da7802 */ /* 0x000fe40000000f00 */
[----:B------:R-:W-:-:S02]  /*d180*/  MOV R219, 0xffffffff ;  /* 0xffffffff00db7802 */ /* 0x000fc40000000f00 */
[----:B-1----:R-:W-:Y:S02]  /*d190*/  MOV R16, 0xd1b0 ;  /* 0x0000d1b000107802 */ /* 0x002fe40000000f00 */
[----:B0-234-:R-:W-:Y:S05]  /*d1a0*/  CALL.REL.NOINC `($__internal_153_$__cuda_sm70_shflsync_down) ;  /* 0x0000090000007944 */ /* 0x01dfea0003c00000 */
[----:B-1----:R-:W-:Y:S01]  /*d1b0*/  MOV R18, R223 ;  /* 0x000000df00127202 */ /* 0x002fe20000000f00 */
[----:B------:R-:W-:Y:S01]  /*d1c0*/  HFMA2.MMA R223, -RZ, RZ, 0, 4.76837158203125e-07 ;  /* 0x00000008ffdf7435 */ /* 0x000fe200000001ff */
[----:B0-----:R-:W-:Y:S02]  /*d1d0*/  MOV R216, R23 ;  /* 0x0000001700d87202 */ /* 0x001fe40000000f00 */
[----:B------:R-:W-:Y:S02]  /*d1e0*/  MOV R218, 0x1f ;  /* 0x0000001f00da7802 */ /* 0x000fe40000000f00 */
[----:B------:R-:W-:Y:S02]  /*d1f0*/  MOV R219, 0xffffffff ;  /* 0xffffffff00db7802 */ /* 0x000fe40000000f00 */
[----:B------:R-:W-:Y:S02]  /*d200*/  MOV R16, 0xd220 ;  /* 0x0000d22000107802 */ /* 0x000fe40000000f00 */
[----:B------:R-:W-:Y:S05]  /*d210*/  CALL.REL.NOINC `($__internal_153_$__cuda_sm70_shflsync_down) ;  /* 0x0000089000007944 */ /* 0x000fea0003c00000 */
[----:B-1----:R-:W-:Y:S01]  /*d220*/  MOV R19, R223 ;  /* 0x000000df00137202 */ /* 0x002fe20000000f00 */
[----:B------:R-:W-:Y:S01]  /*d230*/  HFMA2.MMA R223, -RZ, RZ, 0, 4.76837158203125e-07 ;  /* 0x00000008ffdf7435 */ /* 0x000fe200000001ff */
[----:B0-----:R-:W-:-:S02]  /*d240*/  MOV R216, R21 ;  /* 0x0000001500d87202 */ /* 0x001fc40000000f00 */
[----:B------:R-:W-:Y:S02]  /*d250*/  MOV R218, 0x1f ;  /* 0x0000001f00da7802 */ /* 0x000fe40000000f00 */
[----:B------:R-:W-:Y:S02]  /*d260*/  MOV R219, 0xffffffff ;  /* 0xffffffff00db7802 */ /* 0x000fe40000000f00 */
[----:B------:R-:W-:Y:S02]  /*d270*/  MOV R16, 0xd290 ;  /* 0x0000d29000107802 */ /* 0x000fe40000000f00 */
[----:B------:R-:W-:Y:S05]  /*d280*/  CALL.REL.NOINC `($__internal_153_$__cuda_sm70_shflsync_down) ;  /* 0x0000082000007944 */ /* 0x000fea0003c00000 */
[----:B-1----:R-:W-:Y:S01]  /*d290*/  MOV R209, R223 ;  /* 0x000000df00d17202 */ /* 0x002fe20000000f00 */
[----:B------:R-:W-:Y:S01]  /*d2a0*/  HFMA2.MMA R223, -RZ, RZ, 0, 4.76837158203125e-07 ;  /* 0x00000008ffdf7435 */ /* 0x000fe200000001ff */
[----:B0-----:R-:W-:Y:S02]  /*d2b0*/  MOV R216, R20 ;  /* 0x0000001400d87202 */ /* 0x001fe40000000f00 */
[----:B------:R-:W-:Y:S02]  /*d2c0*/  MOV R218, 0x1f ;  /* 0x0000001f00da7802 */ /* 0x000fe40000000f00 */
[----:B------:R-:W-:-:S02]  /*d2d0*/  MOV R219, 0xffffffff ;  /* 0xffffffff00db7802 */ /* 0x000fc40000000f00 */
[----:B------:R-:W-:Y:S02]  /*d2e0*/  MOV R16, 0xd300 ;  /* 0x0000d30000107802 */ /* 0x000fe40000000f00 */
[----:B------:R-:W-:Y:S05]  /*d2f0*/  CALL.REL.NOINC `($__internal_153_$__cuda_sm70_shflsync_down) ;  /* 0x000007b000007944 */ /* 0x000fea0003c00000 */
[----:B-1----:R-:W-:Y:S01]  /*d300*/  MOV R16, R223 ;  /* 0x000000df00107202 */ /* 0x002fe20000000f00 */
[----:B0-----:R-:W-:Y:S05]  /*d310*/  BRA `(.L_x_6420) ;  /* 0xffffac9000007947 */ /* 0x001fea000383ffff */
.L_x_6395:
[----:B------:R-:W-:Y:S01]  /*d320*/  HFMA2.MMA R223, -RZ, RZ, 0, 9.5367431640625e-07 ;  /* 0x00000010ffdf7435 */ /* 0x000fe200000001ff */
[----:B------:R-:W-:Y:S02]  /*d330*/  MOV R216, R22 ;  /* 0x0000001600d87202 */ /* 0x000fe40000000f00 */
[----:B------:R-:W-:Y:S02]  /*d340*/  MOV R218, 0x1f ;  /* 0x0000001f00da7802 */ /* 0x000fe40000000f00 */
[----:B------:R-:W-:Y:S02]  /*d350*/  MOV R219, 0xffffffff ;  /* 0xffffffff00db7802 */ /* 0x000fe40000000f00 */
[----:B-1----:R-:W-:Y:S02]  /*d360*/  MOV R16, 0xd380 ;  /* 0x0000d38000107802 */ /* 0x002fe40000000f00 */
[----:B0-234-:R-:W-:Y:S05]  /*d370*/  CALL.REL.NOINC `($__internal_153_$__cuda_sm70_shflsync_down) ;  /* 0x0000073000007944 */ /* 0x01dfea0003c00000 */
[----:B-1----:R-:W-:Y:S01]  /*d380*/  MOV R18, R223 ;  /* 0x000000df00127202 */ /* 0x002fe20000000f00 */
[----:B0-----:R-:W-:Y:S05]  /*d390*/  BRA `(.L_x_6421) ;  /* 0xffffad3000007947 */ /* 0x001fea000383ffff */
.L_x_6396:
[----:B------:R-:W-:Y:S01]  /*d3a0*/  HFMA2.MMA R223, -RZ, RZ, 0, 9.5367431640625e-07 ;  /* 0x00000010ffdf7435 */ /* 0x000fe200000001ff */
[----:B------:R-:W-:-:S02]  /*d3b0*/  MOV R216, R23 ;  /* 0x0000001700d87202 */ /* 0x000fc40000000f00 */
[----:B------:R-:W-:Y:S02]  /*d3c0*/  MOV R218, 0x1f ;  /* 0x0000001f00da7802 */ /* 0x000fe40000000f00 */
[----:B------:R-:W-:Y:S02]  /*d3d0*/  MOV R219, 0xffffffff ;  /* 0xffffffff00db7802 */ /* 0x000fe40000000f00 */
[----:B-1----:R-:W-:Y:S02]  /*d3e0*/  MOV R16, 0xd400 ;  /* 0x0000d40000107802 */ /* 0x002fe40000000f00 */
[----:B0-234-:R-:W-:Y:S05]  /*d3f0*/  CALL.REL.NOINC `($__internal_153_$__cuda_sm70_shflsync_down) ;  /* 0x000006b000007944 */ /* 0x01dfea0003c00000 */
[----:B-1----:R-:W-:Y:S01]  /*d400*/  MOV R19, R223 ;  /* 0x000000df00137202 */ /* 0x002fe20000000f00 */
[----:B------:R-:W-:Y:S01]  /*d410*/  HFMA2.MMA R223, -RZ, RZ, 0, 9.5367431640625e-07 ;  /* 0x00000010ffdf7435 */ /* 0x000fe200000001ff */
[----:B0-----:R-:W-:Y:S02]  /*d420*/  MOV R216, R21 ;  /* 0x0000001500d87202 */ /* 0x001fe40000000f00 */
[----:B------:R-:W-:Y:S02]  /*d430*/  MOV R218, 0x1f ;  /* 0x0000001f00da7802 */ /* 0x000fe40000000f00 */
[----:B------:R-:W-:-:S02]  /*d440*/  MOV R219, 0xffffffff ;  /* 0xffffffff00db7802 */ /* 0x000fc40000000f00 */
[----:B------:R-:W-:Y:S02]  /*d450*/  MOV R16, 0xd470 ;  /* 0x0000d47000107802 */ /* 0x000fe40000000f00 */
[----:B------:R-:W-:Y:S05]  /*d460*/  CALL.REL.NOINC `($__internal_153_$__cuda_sm70_shflsync_down) ;  /* 0x0000064000007944 */ /* 0x000fea0003c00000 */
[----:B-1----:R-:W-:Y:S01]  /*d470*/  MOV R209, R223 ;  /* 0x000000df00d17202 */ /* 0x002fe20000000f00 */
[----:B------:R-:W-:Y:S01]  /*d480*/  HFMA2.MMA R223, -RZ, RZ, 0, 9.5367431640625e-07 ;  /* 0x00000010ffdf7435 */ /* 0x000fe200000001ff */
[----:B0-----:R-:W-:Y:S02]  /*d490*/  MOV R216, R20 ;  /* 0x0000001400d87202 */ /* 0x001fe40000000f00 */
[----:B------:R-:W-:Y:S02]  /*d4a0*/  MOV R218, 0x1f ;  /* 0x0000001f00da7802 */ /* 0x000fe40000000f00 */
[----:B------:R-:W-:Y:S02]  /*d4b0*/  MOV R219, 0xffffffff ;  /* 0xffffffff00db7802 */ /* 0x000fe40000000f00 */
[----:B------:R-:W-:Y:S02]  /*d4c0*/  MOV R16, 0xd4e0 ;  /* 0x0000d4e000107802 */ /* 0x000fe40000000f00 */
[----:B------:R-:W-:Y:S05]  /*d4d0*/  CALL.REL.NOINC `($__internal_153_$__cuda_sm70_shflsync_down) ;  /* 0x000005d000007944 */ /* 0x000fea0003c00000 */
[----:B-1----:R-:W-:Y:S01]  /*d4e0*/  MOV R16, R223 ;  /* 0x000000df00107202 */ /* 0x002fe20000000f00 */
[----:B0-----:R-:W-:Y:S05]  /*d4f0*/  BRA `(.L_x_6422) ;  /* 0xffffac1000007947 */ /* 0x001fea000383ffff */
.L_x_6399:
[----:B0-----:R-:W-:Y:S01]  /*d500*/  HFMA2.MMA R209, -RZ, RZ, 0, 0 ;  /* 0x00000000ffd17435 */ /* 0x001fe200000001ff */
[----:B--2---:R-:W-:-:S02]  /*d510*/  MOV R18, R22 ;  /* 0x0000001600127202 */ /* 0x004fc40000000f00 */
[----:B------:R-:W-:Y:S02]  /*d520*/  MOV R216, 0x1f ;  /* 0x0000001f00d87802 */ /* 0x000fe40000000f00 */
[----:B----4-:R-:W-:Y:S02]  /*d530*/  MOV R19, 0xffffffff ;  /* 0xffffffff00137802 */ /* 0x010fe40000000f00 */
[----:B-1----:R-:W-:Y:S02]  /*d540*/  MOV R16, 0xd560 ;  /* 0x0000d56000107802 */ /* 0x002fe40000000f00 */
[----:B---3--:R-:W-:Y:S05]  /*d550*/  CALL.REL.NOINC `($__internal_154_$__cuda_sm70_shflsync_idx_p) ;  /* 0x0000059000007944 */ /* 0x008fea0003c00000 */
[----:B0-----:R-:W-:Y:S01]  /*d560*/  HFMA2.MMA R209, -RZ, RZ, 0, 0 ;  /* 0x00000000ffd17435 */ /* 0x001fe200000001ff */
[----:B-1----:R-:W-:Y:S02]  /*d570*/  MOV R211, R19 ;  /* 0x0000001300d37202 */ /* 0x002fe40000000f00 */
[----:B------:R-:W-:Y:S02]  /*d580*/  MOV R18, R23 ;  /* 0x0000001700127202 */ /* 0x000fe40000000f00 */
[----:B------:R-:W-:Y:S02]  /*d590*/  MOV R216, 0x1f ;  /* 0x0000001f00d87802 */ /* 0x000fe40000000f00 */
[----:B------:R-:W-:-:S02]  /*d5a0*/  MOV R19, 0xffffffff ;  /* 0xffffffff00137802 */ /* 0x000fc40000000f00 */
[----:B------:R-:W-:Y:S02]  /*d5b0*/  MOV R16, 0xd5d0 ;  /* 0x0000d5d000107802 */ /* 0x000fe40000000f00 */
[----:B------:R-:W-:Y:S05]  /*d5c0*/  CALL.REL.NOINC `($__internal_154_$__cuda_sm70_shflsync_idx_p) ;  /* 0x0000052000007944 */ /* 0x000fea0003c00000 */
[----:B0-----:R-:W-:Y:S01]  /*d5d0*/  HFMA2.MMA R209, -RZ, RZ, 0, 0 ;  /* 0x00000000ffd17435 */ /* 0x001fe200000001ff */
[----:B-1----:R-:W-:Y:S02]  /*d5e0*/  MOV R222, R19 ;  /* 0x0000001300de7202 */ /* 0x002fe40000000f00 */
[----:B------:R-:W-:Y:S02]  /*d5f0*/  MOV R18, R21 ;  /* 0x0000001500127202 */ /* 0x000fe40000000f00 */
[----:B------:R-:W-:Y:S02]  /*d600*/  MOV R216, 0x1f ;  /* 0x0000001f00d87802 */ /* 0x000fe40000000f00 */
[----:B------:R-:W-:Y:S02]  /*d610*/  MOV R19, 0xffffffff ;  /* 0xffffffff00137802 */ /* 0x000fe40000000f00 */
[----:B------:R-:W-:Y:S02]  /*d620*/  MOV R16, 0xd640 ;  /* 0x0000d64000107802 */ /* 0x000fe40000000f00 */
        /* <DEDUP_REMOVED lines=8> */
[----:B------:R-:W-:Y:S01]  /*d6b0*/  HFMA2.MMA R223, -RZ, RZ, 0, 5.9604644775390625e-08 ;  /* 0x00000001ffdf7435 */ /* 0x000fe200000001ff */
[----:B-1----:R-:W-:Y:S02]  /*d6c0*/  MOV R213, R19 ;  /* 0x0000001300d57202 */ /* 0x002fe40000000f00 */
[----:B0-----:R-:W-:Y:S02]  /*d6d0*/  MOV R216, R22 ;  /* 0x0000001600d87202 */ /* 0x001fe40000000f00 */
[----:B------:R-:W-:-:S02]  /*d6e0*/  MOV R218, 0x1f ;  /* 0x0000001f00da7802 */ /* 0x000fc40000000f00 */
[----:B------:R-:W-:Y:S02]  /*d6f0*/  MOV R219, 0xffffffff ;  /* 0xffffffff00db7802 */ /* 0x000fe40000000f00 */
[----:B------:R-:W-:Y:S02]  /*d700*/  MOV R16, 0xd720 ;  /* 0x0000d72000107802 */ /* 0x000fe40000000f00 */
[----:B------:R-:W-:Y:S05]  /*d710*/  CALL.REL.NOINC `($__internal_153_$__cuda_sm70_shflsync_down) ;  /* 0x0000039000007944 */ /* 0x000fea0003c00000 */
[----:B-1----:R-:W-:Y:S01]  /*d720*/  MOV R221, R223 ;  /* 0x000000df00dd7202 */ /* 0x002fe20000000f00 */
[----:B------:R-:W-:Y:S01]  /*d730*/  HFMA2.MMA R223, -RZ, RZ, 0, 5.9604644775390625e-08 ;  /* 0x00000001ffdf7435 */ /* 0x000fe200000001ff */
[----:B0-----:R-:W-:Y:S02]  /*d740*/  MOV R216, R23 ;  /* 0x0000001700d87202 */ /* 0x001fe40000000f00 */
[----:B------:R-:W-:Y:S02]  /*d750*/  MOV R218, 0x1f ;  /* 0x0000001f00da7802 */ /* 0x000fe40000000f00 */
[----:B------:R-:W-:Y:S02]  /*d760*/  MOV R219, 0xffffffff ;  /* 0xffffffff00db7802 */ /* 0x000fe40000000f00 */
[----:B------:R-:W-:-:S02]  /*d770*/  MOV R16, 0xd790 ;  /* 0x0000d79000107802 */ /* 0x000fc40000000f00 */
[----:B------:R-:W-:Y:S05]  /*d780*/  CALL.REL.NOINC `($__internal_153_$__cuda_sm70_shflsync_down) ;  /* 0x0000032000007944 */ /* 0x000fea0003c00000 */
        /* <DEDUP_REMOVED lines=14> */
[C---:B0-----:R-:W-:Y:S01]  /*d870*/  FMUL.FTZ R218, R12.reuse, R211 ;  /* 0x000000d30cda7220 */ /* 0x041fe20000410000 */
[----:B------:R-:W-:Y:S01]  /*d880*/  MOV R18, R12 ;  /* 0x0000000c00127202 */ /* 0x000fe20000000f00 */
[-C--:B------:R-:W-:Y:S01]  /*d890*/  FMUL.FTZ R220, R12, R222.reuse ;  /* 0x000000de0cdc7220 */ /* 0x080fe20000410000 */
[----:B------:R-:W-:Y:S01]  /*d8a0*/  HFMA2.MMA R209, -RZ, RZ, 0, 0 ;  /* 0x00000000ffd17435 */ /* 0x000fe200000001ff */
[-C--:B------:R-:W-:Y:S01]  /*d8b0*/  FMUL.FTZ R12, R15, R222.reuse ;  /* 0x000000de0f0c7220 */ /* 0x080fe20000410000 */
[----:B------:R-:W-:Y:S01]  /*d8c0*/  MOV R225, R19 ;  /* 0x0000001300e17202 */ /* 0x000fe20000000f00 */
[CC--:B------:R-:W-:Y:S01]  /*d8d0*/  FMUL.FTZ R224, R14.reuse, R222.reuse ;  /* 0x000000de0ee07220 */ /* 0x0c0fe20000410000 */
[----:B------:R-:W-:Y:S01]  /*d8e0*/  MOV R216, 0x1f ;  /* 0x0000001f00d87802 */ /* 0x000fe20000000f00 */
[----:B------:R-:W-:Y:S01]  /*d8f0*/  FMUL.FTZ R219, R13, R222 ;  /* 0x000000de0ddb7220 */ /* 0x000fe20000410000 */
[----:B------:R-:W-:Y:S01]  /*d900*/  MOV R19, 0xffffffff ;  /* 0xffffffff00137802 */ /* 0x000fe20000000f00 */
[-C--:B------:R-:W-:Y:S01]  /*d910*/  FFMA.FTZ R222, R14, R211.reuse, -R12 ;  /* 0x000000d30ede7223 */ /* 0x080fe2000001080c */
[----:B------:R-:W-:Y:S01]  /*d920*/  MOV R16, 0xd950 ;  /* 0x0000d95000107802 */ /* 0x000fe20000000f00 */
[----:B------:R-:W-:-:S02]  /*d930*/  FFMA.FTZ R224, R15, R211, R224 ;  /* 0x000000d30fe07223 */ /* 0x000fc400000100e0 */
[----:B-1----:R-:W-:Y:S05]  /*d940*/  CALL.REL.NOINC `($__internal_154_$__cuda_sm70_shflsync_idx_p) ;  /* 0x000001a000007944 */ /* 0x002fea0003c00000 */
[----:B0-----:R-:W-:Y:S01]  /*d950*/  HFMA2.MMA R209, -RZ, RZ, 0, 0 ;  /* 0x00000000ffd17435 */ /* 0x001fe200000001ff */
[----:B-1----:R-:W-:-:S02]  /*d960*/  MOV R226, R19 ;  /* 0x0000001300e27202 */ /* 0x002fc40000000f00 */
[----:B------:R-:W-:Y:S02]  /*d970*/  MOV R18, R13 ;  /* 0x0000000d00127202 */ /* 0x000fe40000000f00 */
[----:B------:R-:W-:Y:S02]  /*d980*/  MOV R216, 0x1f ;  /* 0x0000001f00d87802 */ /* 0x000fe40000000f00 */
[----:B------:R-:W-:Y:S02]  /*d990*/  MOV R19, 0xffffffff ;  /* 0xffffffff00137802 */ /* 0x000fe40000000f00 */
[----:B------:R-:W-:Y:S02]  /*d9a0*/  MOV R16, 0xd9c0 ;  /* 0x0000d9c000107802 */ /* 0x000fe40000000f00 */
[----:B------:R-:W-:Y:S05]  /*d9b0*/  CALL.REL.NOINC `($__internal_154_$__cuda_sm70_shflsync_idx_p) ;  /* 0x0000013000007944 */ /* 0x000fea0003c00000 */
        /* <DEDUP_REMOVED lines=14> */
[----:B01----:R-:W-:Y:S05]  /*daa0*/  BRA `(.L_x_6423) ;  /* 0xffffa88000007947 */ /* 0x003fea000383ffff */
        .weak           $__internal_153_$__cuda_sm70_shflsync_down
        .type           $__internal_153_$__cuda_sm70_shflsync_down,@function
        .size           $__internal_153_$__cuda_sm70_shflsync_down,($__internal_154_$__cuda_sm70_shflsync_idx_p - $__internal_153_$__cuda_sm70_shflsync_down)
$__internal_153_$__cuda_sm70_shflsync_down:
[----:B------:R-:W-:Y:S01]  /*dab0*/  HFMA2.MMA R17, -RZ, RZ, 0, 0 ;  /* 0x00000000ff117435 */ /* 0x000fe200000001ff */
[----:B------:R-:W-:Y:S04]  /*dac0*/  WARPSYNC R219 ;  /* 0x000000db00007348 */ /* 0x000fe80003800000 */
[----:B------:R0:W1:Y:S01]  /*dad0*/  SHFL.DOWN PT, R223, R216, R223, R218 ;  /* 0x080000dfd8df7389 */ /* 0x00006200000e00da */
[----:B------:R-:W-:Y:S05]  /*dae0*/  RET.REL.NODEC R16 `(_Z25selective_scan_bwd_kernelI32Selective_Scan_bwd_kernel_traitsILi64ELi16ELb1ELb0ELb0ELb1ELb1EN3c108BFloat16ENS1_7complexIfEEEEv12SSMParamsBwd) ;  /* 0xffff251010007950 */ /* 0x000fea0003c3ffff */
        .weak           $__internal_154_$__cuda_sm70_shflsync_idx_p
        .type           $__internal_154_$__cuda_sm70_shflsync_idx_p,@function
        .size           $__internal_154_$__cuda_sm70_shflsync_idx_p,($__internal_155_$__cuda_sm70_shflsync_up - $__internal_154_$__cuda_sm70_shflsync_idx_p)
$__internal_154_$__cuda_sm70_shflsync_idx_p:
[----:B------:R-:W-:Y:S01]  /*daf0*/  MOV R17, 0x0 ;  /* 0x0000000000117802 */ /* 0x000fe20000000f00 */
[----:B------:R-:W-:Y:S04]  /*db00*/  WARPSYNC R19 ;  /* 0x0000001300007348 */ /* 0x000fe80003800000 */
[----:B------:R0:W1:Y:S01]  /*db10*/  SHFL.IDX PT, R19, R18, R209, R216 ;  /* 0x000000d112137389 */ /* 0x00006200000e00d8 */
[----:B------:R-:W-:Y:S05]  /*db20*/  RET.REL.NODEC R16 `(_Z25selective_scan_bwd_kernelI32Selective_Scan_bwd_kernel_traitsILi64ELi16ELb1ELb0ELb0ELb1ELb1EN3c108BFloat16ENS1_7complexIfEEEEv12SSMParamsBwd) ;  /* 0xffff24d010007950 */ /* 0x000fea0003c3ffff */
        .weak           $__internal_155_$__cuda_sm70_shflsync_up
        .type           $__internal_155_$__cuda_sm70_shflsync_up,@function
        .size           $__internal_155_$__cuda_sm70_shflsync_up,(.L_x_14587 - $__internal_155_$__cuda_sm70_shflsync_up)
$__internal_155_$__cuda_sm70_shflsync_up:
[----:B------:R-:W-:Y:S01]  /*db30*/  HFMA2.MMA R17, -RZ, RZ, 0, 0 ;  /* 0x00000000ff117435 */ /* 0x000fe200000001ff */
[----:B------:R-:W-:Y:S04]  /*db40*/  WARPSYNC R190 ;  /* 0x000000be00007348 */ /* 0x000fe80003800000 */
[----:B------:R0:W1:Y:S01]  /*db50*/  SHFL.UP PT, R19, R19, R188, R187 ;  /* 0x040000bc13137389 */ /* 0x00006200000e00bb */
[----:B------:R-:W-:Y:S05]  /*db60*/  RET.REL.NODEC R16 `(_Z25selective_scan_bwd_kernelI32Selective_Scan_bwd_kernel_traitsILi64ELi16ELb1ELb0ELb0ELb1ELb1EN3c108BFloat16ENS1_7complexIfEEEEv12SSMParamsBwd) ;  /* 0xffff249010007950 */ /* 0x000fea0003c3ffff */
.L_x_6424:
        /* <DEDUP_REMOVED lines=9> */
.L_x_14587:


//--------------------- .text._Z25selective_scan_bwd_kernelI32Selective_Scan_bwd_kernel_traitsILi64ELi16ELb1ELb0ELb1ELb0ELb0EN3c108BFloat16ENS1_7complexIfEEEEv12SSMParamsBwd --------------------------
	.section	.text._Z25selective_scan_bwd_kernelI32Selective_Scan_bwd_kernel_traitsILi64ELi16ELb1ELb0ELb1ELb0ELb0EN3c108BFloat16ENS1_7complexIfEEEEv12SSMParamsBwd,"ax",@progbits
	.sectioninfo	@"SHI_REGISTERS=252"
	.align	128
        .global         _Z25selective_scan_bwd_kernelI32Selective_Scan_bwd_kernel_traitsILi64ELi16ELb1ELb0ELb1ELb0ELb0EN3c108BFloat16ENS1_7complexIfEEEEv12SSMParamsBwd
        .type           _Z25selective_scan_bwd_kernelI32Selective_Scan_bwd_kernel_traitsILi64ELi16ELb1ELb0ELb1ELb0ELb0EN3c108BFloat16ENS1_7complexIfEEEEv12SSMParamsBwd,@function
        .size           _Z25selective_scan_bwd_kernelI32Selective_Scan_bwd_kernel_traitsILi64ELi16ELb1ELb0ELb1ELb0ELb0EN3c108BFloat16ENS1_7complexIfEEEEv12SSMParamsBwd,(.L_x_14590 - _Z25selective_scan_bwd_kernelI32Selective_Scan_bwd_kernel_traitsILi64ELi16ELb1ELb0ELb1ELb0ELb0EN3c108BFloat16ENS1_7complexIfEEEEv12SSMParamsBwd)
        .other          _Z25selective_scan_bwd_kernelI32Selective_Scan_bwd_kernel_traitsILi64ELi16ELb1ELb0ELb1ELb0ELb0EN3c108BFloat16ENS1_7complexIfEEEEv12SSMParamsBwd,@"STO_CUDA_ENTRY STV_DEFAULT"
_Z25selective_scan_bwd_kernelI32Selective_Scan_bwd_kernel_traitsILi64ELi16ELb1ELb0ELb1ELb0ELb0EN3c108BFloat16ENS1_7complexIfEEEEv12SSMParamsBwd:
.text._Z25selective_scan_bwd_kernelI32Selective_Scan_bwd_kernel_traitsILi64ELi16ELb1ELb0ELb1ELb0ELb0EN3c108BFloat16ENS1_7complexIfEEEEv12SSMParamsBwd:
        /* <DEDUP_REMOVED lines=14> */
[----:B------:R-:W-:Y:S01]  /*00e0*/  IABS R17, c[0x0][0x178] ;  /* 0x00005e0000117a13 */ /* 0x000fe20000000000 */
[----:B------:R-:W-:Y:S01]  /*00f0*/  UMOV UR4, URZ ;  /* 0x0000003f00047c82 */ /* 0x000fe20008000000 */
[C---:B------:R-:W-:Y:S01]  /*0100*/  LOP3.LUT R14, R111.reuse, c[0x0][0x178], RZ, 0x3c, !PT ;  /* 0x00005e006f0e7a12 */ /* 0x040fe200078e3cff */
[----:B------:R-:W4:Y:S01]  /*0110*/  S2R R109, SR_CTAID.X ;  /* 0x00000000006d7919 */ /* 0x000f220000002500 */
[----:B------:R-:W5:Y:S01]  /*0120*/  I2F.RP R0, R17 ;  /* 0x0000001100007306 */ /* 0x000f620000209400 */
[----:B0-----:R-:W-:Y:S01]  /*0130*/  IABS R2, R111 ;  /* 0x0000006f00027213 */ /* 0x001fe20000000000 */
[----:B------:R-:W-:Y:S01]  /*0140*/  UMOV UR5, URZ ;  /* 0x0000003f00057c82 */ /* 0x000fe20008000000 */
[----:B------:R-:W-:Y:S01]  /*0150*/  ISETP.GE.AND P5, PT, R14, RZ, PT ;  /* 0x000000ff0e00720c */ /* 0x000fe20003fa6270 */
[----:B------:R-:W-:Y:S01]  /*0160*/  IMAD R14, R110, c[0x0][0x280], RZ ;  /* 0x0000a0006e0e7a24 */ /* 0x000fe200078e02ff */
[----:B------:R-:W-:Y:S01]  /*0170*/  ISETP.NE.AND P3, PT, RZ, c[0x0][0x178], PT ;  /* 0x00005e00ff007a0c */ /* 0x000fe20003f65270 */
[----:B------:R-:W-:Y:S01]  /*0180*/  CS2R R100, SRZ ;  /* 0x0000000000647805 */ /* 0x000fe2000001ff00 */
[----:B------:R-:W-:Y:S01]  /*0190*/  MOV R18, c[0x0][0x174] ;  /* 0x00005d0000127a02 */ /* 0x000fe20000000f00 */
[----:B------:R-:W-:Y:S01]  /*01a0*/  IMAD R14, R111, c[0x0][0x284], R14 ;  /* 0x0000a1006f0e7a24 */ /* 0x000fe200078e020e */
[----:B------:R-:W-:Y:S01]  /*01b0*/  CS2R R102, SRZ ;  /* 0x0000000000667805 */ /* 0x000fe2000001ff00 */
[----:B------:R-:W-:Y:S01]  /*01c0*/  CS2R R104, SRZ ;  /* 0x0000000000687805 */ /* 0x000fe2000001ff00 */
[----:B-----5:R-:W0:Y:S01]  /*01d0*/  MUFU.RCP R0, R0 ;  /* 0x0000000000007308 */ /* 0x020e220000001000 */
[----:B----4-:R-:W-:-:S05]  /*01e0*/  SHF.R.S32.HI R108, RZ, 0x1f, R109 ;  /* 0x0000001fff6c7819 */ /* 0x010fca000001146d */
[C---:B-1----:R-:W-:Y:S02]  /*01f0*/  IMAD R4, R108.reuse, c[0x0][0x1d0], RZ ;  /* 0x000074006c047a24 */ /* 0x042fe400078e02ff */
[----:B------:R-:W-:Y:S01]  /*0200*/  IMAD R12, R108, c[0x0][0x278], RZ ;  /* 0x00009e006c0c7a24 */ /* 0x000fe200078e02ff */
[----:B0-----:R-:W-:Y:S01]  /*0210*/  IADD3 R6, R0, 0xffffffe, RZ ;  /* 0x0ffffffe00067810 */ /* 0x001fe20007ffe0ff */
[C---:B------:R-:W-:Y:S02]  /*0220*/  IMAD R9, R109.reuse, c[0x0][0x1d4], R4 ;  /* 0x000075006d097a24 */ /* 0x040fe400078e0204 */
[C---:B------:R-:W-:Y:S01]  /*0230*/  IMAD.WIDE.U32 R4, R109.reuse, c[0x0][0x1e0], RZ ;  /* 0x000078006d047a25 */ /* 0x040fe200078e00ff */
[----:B------:R0:W1:Y:S03]  /*0240*/  F2I.FTZ.U32.TRUNC.NTZ R7, R6 ;  /* 0x0000000600077305 */ /* 0x000066000021f000 */
[----:B------:R-:W-:-:S02]  /*0250*/  IMAD R15, R109, c[0x0][0x27c], R12 ;  /* 0x00009f006d0f7a24 */ /* 0x000fc400078e020c */
[----:B------:R-:W-:Y:S02]  /*0260*/  IMAD R16, R108, c[0x0][0x1b0], RZ ;  /* 0x00006c006c107a24 */ /* 0x000fe400078e02ff */
[----:B------:R-:W-:Y:S01]  /*0270*/  IMAD R12, R110, c[0x0][0x1e8], RZ ;  /* 0x00007a006e0c7a24 */ /* 0x000fe200078e02ff */
[----:B0-----:R-:W-:Y:S01]  /*0280*/  HFMA2.MMA R6, -RZ, RZ, 0, 0 ;  /* 0x00000000ff067435 */ /* 0x001fe200000001ff */
[----:B------:R-:W-:Y:S02]  /*0290*/  IMAD R19, R109, c[0x0][0x1b4], R16 ;  /* 0x00006d006d137a24 */ /* 0x000fe400078e0210 */
[----:B------:R-:W-:Y:S01]  /*02a0*/  IMAD R12, R111, c[0x0][0x1ec], R12 ;  /* 0x00007b006f0c7a24 */ /* 0x000fe200078e020c */
[----:B-1----:R-:W-:-:S05]  /*02b0*/  IADD3 R8, RZ, -R7, RZ ;  /* 0x80000007ff087210 */ /* 0x002fca0007ffe0ff */
[----:B------:R-:W-:Y:S02]  /*02c0*/  IMAD R3, R8, R17, RZ ;  /* 0x0000001108037224 */ /* 0x000fe400078e02ff */
[----:B------:R-:W-:Y:S02]  /*02d0*/  IMAD R8, R108, c[0x0][0x1e0], RZ ;  /* 0x000078006c087a24 */ /* 0x000fe400078e02ff */
[----:B------:R-:W-:-:S04]  /*02e0*/  IMAD.HI.U32 R7, R7, R3, R6 ;  /* 0x0000000307077227 */ /* 0x000fc800078e0006 */
[----:B------:R-:W-:Y:S02]  /*02f0*/  IMAD R13, R109, c[0x0][0x1e4], R8 ;  /* 0x000079006d0d7a24 */ /* 0x000fe400078e0208 */
[----:B------:R-:W-:-:S03]  /*0300*/  IMAD.HI.U32 R107, R7, R2, RZ ;  /* 0x00000002076b7227 */ /* 0x000fc600078e00ff */
[----:B------:R-:W-:Y:S01]  /*0310*/  IADD3 R5, R5, R13, RZ ;  /* 0x0000000d05057210 */ /* 0x000fe20007ffe0ff */
[----:B------:R-:W-:Y:S01]  /*0320*/  IMAD.WIDE.U32 R6, R109, c[0x0][0x278], RZ ;  /* 0x00009e006d067a25 */ /* 0x000fe200078e00ff */
[----:B------:R-:W-:Y:S02]  /*0330*/  IADD3 R0, -R107, RZ, RZ ;  /* 0x000000ff6b007210 */ /* 0x000fe40007ffe1ff */
[----:B------:R-:W-:Y:S01]  /*0340*/  LEA R13, R18, 0xfffffc00, 0xa ;  /* 0xfffffc00120d7811 */ /* 0x000fe200078e50ff */
[----:B------:R-:W-:Y:S01]  /*0350*/  IMAD.WIDE.U32 R4, R111, c[0x0][0x1e8], R4 ;  /* 0x00007a006f047a25 */ /* 0x000fe200078e0004 */
[----:B------:R-:W-:Y:S02]  /*0360*/  IADD3 R7, R7, R15, RZ ;  /* 0x0000000f07077210 */ /* 0x000fe40007ffe0ff */
[----:B------:R-:W-:Y:S01]  /*0370*/  SHF.R.S32.HI R15, RZ, 0x1f, R13 ;  /* 0x0000001fff0f7819 */ /* 0x000fe2000001140d */
[----:B------:R-:W-:Y:S02]  /*0380*/  IMAD R0, R17, R0, R2 ;  /* 0x0000000011007224 */ /* 0x000fe400078e0202 */
[----:B------:R-:W-:-:S03]  /*0390*/  IMAD.WIDE.U32 R2, R109, c[0x0][0x1d0], RZ ;  /* 0x000074006d027a25 */ /* 0x000fc600078e00ff */
[----:B------:R-:W-:Y:S01]  /*03a0*/  ISETP.GT.U32.AND P4, PT, R17, R0, PT ;  /* 0x000000001100720c */ /* 0x000fe20003f84070 */
[----:B------:R-:W-:Y:S01]  /*03b0*/  IMAD.WIDE.U32 R6, R111, c[0x0][0x280], R6 ;  /* 0x0000a0006f067a25 */ /* 0x000fe200078e0006 */
[----:B------:R-:W-:-:S03]  /*03c0*/  IADD3 R3, R3, R9, RZ ;  /* 0x0000000903037210 */ /* 0x000fc60007ffe0ff */
[----:B------:R-:W-:-:S04]  /*03d0*/  IMAD.WIDE.U32 R8, R109, c[0x0][0x1b0], RZ ;  /* 0x00006c006d087a25 */ /* 0x000fc800078e00ff */
[----:B------:R-:W-:Y:S01]  /*03e0*/  IMAD.WIDE.U32 R2, R111, c[0x0][0x1d8], R2 ;  /* 0x000076006f027a25 */ /* 0x000fe200078e0002 */
[----:B------:R-:W-:-:S03]  /*03f0*/  IADD3 R9, R9, R19, RZ ;  /* 0x0000001309097210 */ /* 0x000fc60007ffe0ff */
[-C--:B------:R-:W-:Y:S02]  /*0400*/  @!P4 IADD3 R0, R0, -R17.reuse, RZ ;  /* 0x800000110000c210 */ /* 0x080fe40007ffe0ff */
[----:B------:R-:W-:Y:S02]  /*0410*/  @!P4 IADD3 R107, R107, 0x1, RZ ;  /* 0x000000016b6bc810 */ /* 0x000fe40007ffe0ff */
[----:B------:R-:W-:Y:S01]  /*0420*/  ISETP.GE.U32.AND P0, PT, R0, R17, PT ;  /* 0x000000110000720c */ /* 0x000fe20003f06070 */
[----:B------:R-:W-:-:S04]  /*0430*/  IMAD R0, R110, c[0x0][0x1d8], RZ ;  /* 0x000076006e007a24 */ /* 0x000fc800078e02ff */
[----:B------:R-:W-:-:S08]  /*0440*/  IMAD R17, R111, c[0x0][0x1dc], R0 ;  /* 0x000077006f117a24 */ /* 0x000fd000078e0200 */
[----:B------:R-:W-:Y:S02]  /*0450*/  @P0 IADD3 R107, R107, 0x1, RZ ;  /* 0x000000016b6b0810 */ /* 0x000fe40007ffe0ff */
[----:B------:R-:W-:Y:S02]  /*0460*/  IADD3 R2, P0, R13, R2, RZ ;  /* 0x000000020d027210 */ /* 0x000fe40007f1e0ff */
[----:B------:R-:W-:Y:S02]  /*0470*/  @!P5 IADD3 R107, -R107, RZ, RZ ;  /* 0x000000ff6b6bd210 */ /* 0x000fe40007ffe1ff */
[----:B------:R-:W-:Y:S02]  /*0480*/  @!P3 LOP3.LUT R107, RZ, c[0x0][0x178], RZ, 0x33, !PT ;  /* 0x00005e00ff6bba12 */ /* 0x000fe400078e33ff */
[----:B------:R-:W-:Y:S02]  /*0490*/  IADD3 R0, P3, R13, R4, RZ ;  /* 0x000000040d007210 */ /* 0x000fe40007f7e0ff */
[----:B------:R-:W-:Y:S01]  /*04a0*/  SHF.R.S32.HI R106, RZ, 0x1f, R107 ;  /* 0x0000001fff6a7819 */ /* 0x000fe2000001146b */
[----:B------:R-:W-:Y:S01]  /*04b0*/  IMAD.WIDE.U32 R8, R107, c[0x0][0x1c8], R8 ;  /* 0x000072006b087a25 */ /* 0x000fe200078e0008 */
[----:B------:R-:W-:-:S02]  /*04c0*/  IADD3 R4, P4, R13, R6, RZ ;  /* 0x000000060d047210 */ /* 0x000fc40007f9e0ff */
[C---:B------:R-:W-:Y:S01]  /*04d0*/  IADD3.X R17, R15.reuse, R3, R17, P0, !PT ;  /* 0x000000030f117210 */ /* 0x040fe200007fe411 */
[----:B------:R-:W-:Y:S01]  /*04e0*/  IMAD R6, R106, c[0x0][0x1c8], RZ ;  /* 0x000072006a067a24 */ /* 0x000fe200078e02ff */
[C---:B------:R-:W-:Y:S02]  /*04f0*/  IADD3.X R13, R15.reuse, R5, R12, P3, !PT ;  /* 0x000000050f0d7210 */ /* 0x040fe40001ffe40c */
[----:B------:R-:W-:Y:S01]  /*0500*/  IADD3.X R7, R15, R7, R14, P4, !PT ;  /* 0x000000070f077210 */ /* 0x000fe200027fe40e */
[----:B------:R-:W-:Y:S01]  /*0510*/  IMAD R15, R107, c[0x0][0x1cc], R6 ;  /* 0x000073006b0f7a24 */ /* 0x000fe200078e0206 */
[----:B------:R-:W-:Y:S02]  /*0520*/  LEA R3, R18, 0xfffff800, 0xb ;  /* 0xfffff80012037811 */ /* 0x000fe400078e58ff */
[----:B------:R-:W-:Y:S02]  /*0530*/  ISETP.NE.U32.AND P0, PT, RZ, c[0x0][0x260], PT ;  /* 0x00009800ff007a0c */ /* 0x000fe40003f05070 */
[----:B------:R-:W-:-:S02]  /*0540*/  LEA R5, P3, R0, c[0x0][0x248], 0x1 ;  /* 0x0000920000057a11 */ /* 0x000fc400078608ff */
[----:B------:R-:W-:Y:S02]  /*0550*/  IADD3 R96, P4, R3, R8, RZ ;  /* 0x0000000803607210 */ /* 0x000fe40007f9e0ff */
[----:B------:R-:W-:Y:S02]  /*0560*/  IADD3 R14, R9, R15, RZ ;  /* 0x0000000f090e7210 */ /* 0x000fe40007ffe0ff */
[----:B------:R-:W-:Y:S02]  /*0570*/  ISETP.NE.AND.EX P0, PT, RZ, c[0x0][0x264], PT, P0 ;  /* 0x00009900ff007a0c */ /* 0x000fe40003f05300 */
[----:B------:R-:W-:Y:S02]  /*0580*/  LEA.HI.X R6, R0, c[0x0][0x24c], R13, 0x1, P3 ;  /* 0x0000930000067a11 */ /* 0x000fe400018f0c0d */
[----:B------:R-:W-:Y:S02]  /*0590*/  LEA.HI.X.SX32 R3, R3, R14, 0x1, P4 ;  /* 0x0000000e03037211 */ /* 0x000fe400020f0eff */
[----:B------:R-:W-:-:S02]  /*05a0*/  ISETP.NE.U32.AND P3, PT, RZ, c[0x0][0x328], PT ;  /* 0x0000ca00ff007a0c */ /* 0x000fc40003f65070 */
[----:B------:R-:W-:Y:S02]  /*05b0*/  ISETP.NE.U32.AND P4, PT, RZ, c[0x0][0x348], PT ;  /* 0x0000d200ff007a0c */ /* 0x000fe40003f85070 */
[----:B------:R-:W-:Y:S02]  /*05c0*/  ISETP.NE.AND.EX P3, PT, RZ, c[0x0][0x32c], PT, P3 ;  /* 0x0000cb00ff007a0c */ /* 0x000fe40003f65330 */
[----:B------:R-:W-:Y:S01]  /*05d0*/  ISETP.NE.AND.EX P4, PT, RZ, c[0x0][0x34c], PT, P4 ;  /* 0x0000d300ff007a0c */ /* 0x000fe20003f85340 */
[----:B------:R-:W-:Y:S01]  /*05e0*/  @P0 IMAD R0, R109, c[0x0][0x164], R111 ;  /* 0x000059006d000a24 */ /* 0x000fe200078e026f */
[----:B------:R-:W-:Y:S02]  /*05f0*/  ISETP.GE.AND P5, PT, R18, 0x1, PT ;  /* 0x000000011200780c */ /* 0x000fe40003fa6270 */
[----:B------:R-:W-:Y:S01]  /*0600*/  LEA R12, P6, R2, c[0x0][0x240], 0x1 ;  /* 0x00009000020c7a11 */ /* 0x000fe200078c08ff */
[----:B------:R-:W-:Y:S01]  /*0610*/  @P0 IMAD R0, R0, c[0x0][0x174], RZ ;  /* 0x00005d0000000a24 */ /* 0x000fe200078e02ff */
[----:B------:R-:W-:-:S02]  /*0620*/  @P0 MOV R219, 0x10 ;  /* 0x0000001000db0802 */ /* 0x000fc40000000f00 */
[----:B------:R-:W-:Y:S01]  /*0630*/  LEA.HI.X R8, R2, c[0x0][0x244], R17, 0x1, P6 ;  /* 0x0000910002087a11 */ /* 0x000fe200030f0c11 */
[----:B------:R-:W-:Y:S01]  /*0640*/  @P0 IMAD R0, R0, c[0x0][0x16c], RZ ;  /* 0x00005b0000000a24 */ /* 0x000fe200078e02ff */
[----:B------:R-:W-:-:S03]  /*0650*/  LEA R2, P6, R4, c[0x0][0x308], 0x1 ;  /* 0x0000c20004027a11 */ /* 0x000fc600078c08ff */
[----:B------:R-:W-:Y:S01]  /*0660*/  @P0 IMAD.WIDE R218, R0, R219, c[0x0][0x260] ;  /* 0x0000980000da0625 */ /* 0x000fe200078e02db */
[----:B------:R-:W-:Y:S01]  /*0670*/  LEA.HI.X R4, R4, c[0x0][0x30c], R7, 0x1, P6 ;  /* 0x0000c30004047a11 */ /* 0x000fe200030f0c07 */
[----:B------:R-:W-:Y:S01]  /*0680*/  @!P0 CS2R R218, SRZ ;  /* 0x0000000000da8805 */ /* 0x000fe2000001ff00 */
[----:B------:R-:W-:-:S04]  /*0690*/  LEA R97, P6, R96, c[0x0][0x230], 0x1 ;  /* 0x00008c0060617a11 */ /* 0x000fc800078c08ff */
[----:B------:R-:W-:Y:S01]  /*06a0*/  LEA.HI.X R96, R96, c[0x0][0x234], R3, 0x1, P6 ;  /* 0x00008d0060607a11 */ /* 0x000fe200030f0c03 */
        /* <DEDUP_REMOVED lines=9> */
[----:B------:R-:W-:Y:S01]  /*0740*/  MOV R95, c[0x0][0x174] ;  /* 0x00005d00005f7a02 */ /* 0x000fe20000000f00 */
[----:B------:R-:W-:Y:S01]  /*0750*/  CS2R R104, SRZ ;  /* 0x0000000000687805 */ /* 0x000fe2000001ff00 */
[----:B------:R-:W2:Y:S01]  /*0760*/  S2R R98, SR_LANEID ;  /* 0x0000000000627919 */ /* 0x000ea20000000000 */
[----:B------:R-:W-:-:S04]  /*0770*/  UMOV UR6, URZ ;  /* 0x0000003f00067c82 */ /* 0x000fc80008000000 */
[----:B------:R4:W1:Y:S08]  /*0780*/  R2UR UR21, R8 ;  /* 0x00000000081573c2 */ /* 0x00087000000e0000 */
[----:B------:R4:W0:Y:S01]  /*0790*/  R2UR UR18, R5 ;  /* 0x00000000051273c2 */ /* 0x00082200000e0000 */
[----:B---3--:R-:W-:-:S07]  /*07a0*/  SHF.R.S32.HI R0, RZ, 0x1f, R99 ;  /* 0x0000001fff007819 */ /* 0x008fce0000011463 */
[----:B------:R4:W3:Y:S01]  /*07b0*/  R2UR UR19, R6 ;  /* 0x00000000061373c2 */ /* 0x0008e200000e0000 */
[----:B------:R-:W-:-:S04]  /*07c0*/  LEA.HI R0, R0, R99, RZ, 0x5 ;  /* 0x0000006300007211 */ /* 0x000fc800078f28ff */
[----:B------:R-:W-:-:S03]  /*07d0*/  SHF.R.S32.HI R94, RZ, 0x5, R0 ;  /* 0x00000005ff5e7819 */ /* 0x000fc60000011400 */
[----:B------:R4:W0:Y:S08]  /*07e0*/  R2UR UR16, R2 ;  /* 0x00000000021073c2 */ /* 0x00083000000e0000 */
[----:B-12---:R4:W0:Y:S02]  /*07f0*/  R2UR UR17, R4 ;  /* 0x00000000041173c2 */ /* 0x00682400000e0000 */
.L_x_6529:
[----:B------:R-:W-:Y:S01]  /*0800*/  BAR.SYNC.DEFER_BLOCKING 0x0 ;  /* 0x0000000000007b1d */ /* 0x000fe20000010000 */
[----:B------:R-:W-:Y:S02]  /*0810*/  SHF.L.U32 R0, R99, 0x1, RZ ;  /* 0x0000000163007819 */ /* 0x000fe400000006ff */
[----:B0---4-:R-:W-:-:S02]  /*0820*/  MOV R2, UR20 ;  /* 0x0000001400027c02 */ /* 0x011fc40008000f00 */
[----:B------:R-:W-:Y:S02]  /*0830*/  LOP3.LUT R0, R0, 0xffffffc0, RZ, 0xc0, !PT ;  /* 0xffffffc000007812 */ /* 0x000fe400078ec0ff */
[----:B------:R-:W-:Y:S02]  /*0840*/  MOV R3, UR21 ;  /* 0x0000001500037c02 */ /* 0x000fe40008000f00 */
[----:B------:R-:W-:-:S05]  /*0850*/  LOP3.LUT R5, R0, 0x1f, R99, 0xf8, !PT ;  /* 0x0000001f00057812 */ /* 0x000fca00078ef863 */
[----:B------:R-:W-:-:S05]  /*0860*/  IMAD.WIDE R2, R5, 0x10, R2 ;  /* 0x0000001005027825 */ /* 0x000fca00078e0202 */
[----:B------:R-:W2:Y:S04]  /*0870*/  LDG.E.128 R12, [R2.64] ;  /* 0x0000000e020c7981 */ /* 0x000ea8000c1e1d00 */
[----:B------:R-:W4:Y:S01]  /*0880*/  LDG.E.128 R16, [R2.64+0x200] ;  /* 0x0002000e02107981 */ /* 0x000f22000c1e1d00 */
[-C--:B------:R-:W-:Y:S02]  /*0890*/  IADD3 R21, R0, R98.reuse, RZ ;  /* 0x0000006200157210 */ /* 0x080fe40007ffe0ff */
[----:B------:R-:W-:Y:S02]  /*08a0*/  MOV R8, UR18 ;  /* 0x0000001200087c02 */ /* 0x000fe40008000f00 */
[----:B------:R-:W-:Y:S02]  /*08b0*/  IADD3 R0, R21, R98, RZ ;  /* 0x0000006215007210 */ /* 0x000fe40007ffe0ff */
[----:B---3--:R-:W-:-:S05]  /*08c0*/  MOV R9, UR19 ;  /* 0x0000001300097c02 */ /* 0x008fca0008000f00 */
[----:B------:R-:W-:Y:S01]  /*08d0*/  IMAD.WIDE R8, R5, 0x10, R8 ;  /* 0x0000001005087825 */ /* 0x000fe200078e0208 */
[----:B--2---:R-:W-:Y:S04]  /*08e0*/  STS.128 [R21.X16], R12 ;  /* 0x0000000c15007388 */ /* 0x004fe8000000cc00 */
[----:B----4-:R0:W-:Y:S01]  /*08f0*/  STS.128 [R21.X16+0x200], R16 ;  /* 0x0002001015007388 */ /* 0x0101e2000000cc00 */
[----:B------:R-:W-:-:S06]  /*0900*/  NOP ;  /* 0x0000000000007918 */ /* 0x000fcc0000000000 */
[----:B------:R-:W-:Y:S04]  /*0910*/  LDS.128 R60, [R0.X16] ;  /* 0x00000000003c7984 */ /* 0x000fe8000000cc00 */
[----:B------:R-:W-:Y:S04]  /*0920*/  LDS.128 R56, [R0.X16+0x10] ;  /* 0x0000100000387984 */ /* 0x000fe8000000cc00 */
[----:B------:R-:W-:Y:S06]  /*0930*/  BAR.SYNC.DEFER_BLOCKING 0x0 ;  /* 0x0000000000007b1d */ /* 0x000fec0000010000 */
[----:B------:R-:W2:Y:S04]  /*0940*/  LDG.E.128 R24, [R8.64] ;  /* 0x0000000e08187981 */ /* 0x000ea8000c1e1d00 */
[----:B------:R-:W3:Y:S01]  /*0950*/  LDG.E.128 R28, [R8.64+0x200] ;  /* 0x0002000e081c7981 */ /* 0x000ee2000c1e1d00 */
[----:B------:R-:W-:-:S02]  /*0960*/  MOV R2, UR16 ;  /* 0x0000001000027c02 */ /* 0x000fc40008000f00 */
[----:B------:R-:W-:-:S05]  /*0970*/  MOV R3, UR17 ;  /* 0x0000001100037c02 */ /* 0x000fca0008000f00 */
[----:B------:R-:W-:Y:S01]  /*0980*/  IMAD.WIDE R2, R5, 0x10, R2 ;  /* 0x0000001005027825 */ /* 0x000fe200078e0202 */
[----:B--2---:R-:W-:Y:S04]  /*0990*/  STS.128 [R21.X16], R24 ;  /* 0x0000001815007388 */ /* 0x004fe8000000cc00 */
[----:B---3--:R-:W-:Y:S01]  /*09a0*/  STS.128 [R21.X16+0x200], R28 ;  /* 0x0002001c15007388 */ /* 0x008fe2000000cc00 */
[----:B------:R-:W-:-:S06]  /*09b0*/  NOP ;  /* 0x0000000000007918 */ /* 0x000fcc0000000000 */
[----:B------:R-:W1:Y:S04]  /*09c0*/  LDS.128 R12, [R0.X16] ;  /* 0x00000000000c7984 */ /* 0x000e68000000cc00 */
[----:B------:R-:W2:Y:S04]  /*09d0*/  LDS.128 R4, [R0.X16+0x10] ;  /* 0x0000100000047984 */ /* 0x000ea8000000cc00 */
[----:B------:R-:W-:Y:S06]  /*09e0*/  BAR.SYNC.DEFER_BLOCKING 0x0 ;  /* 0x0000000000007b1d */ /* 0x000fec0000010000 */
[----:B0-----:R-:W3:Y:S04]  /*09f0*/  LDG.E.128 R16, [R2.64] ;  /* 0x0000000e02107981 */ /* 0x001ee8000c1e1d00 */
[----:B------:R-:W4:Y:S01]  /*0a00*/  LDG.E.128 R32, [R2.64+0x200] ;  /* 0x0002000e02207981 */ /* 0x000f22000c1e1d00 */
[----:B------:R-:W-:-:S02]  /*0a10*/  ISETP.LT.AND P0, PT, RZ, c[0x0][0x16c], PT ;  /* 0x00005b00ff007a0c */ /* 0x000fc40003f01270 */
[--C-:B-1----:R-:W-:Y:S02]  /*0a20*/  PRMT R49, RZ, 0x5410, R12.reuse ;  /* 0x00005410ff317816 */ /* 0x102fe4000000000c */
        /* <DEDUP_REMOVED lines=13> */
[--C-:B--2---:R-:W-:Y:S01]  /*0b00*/  PRMT R41, RZ, 0x5410, R4.reuse ;  /* 0x00005410ff297816 */ /* 0x104fe20000000004 */
        /* <DEDUP_REMOVED lines=13> */
[----:B---3--:R-:W-:Y:S04]  /*0be0*/  STS.128 [R21.X16], R16 ;  /* 0x0000001015007388 */ /* 0x008fe8000000cc00 */
[----:B----4-:R0:W-:Y:S01]  /*0bf0*/  STS.128 [R21.X16+0x200], R32 ;  /* 0x0002002015007388 */ /* 0x0101e2000000cc00 */
[----:B------:R-:W-:-:S06]  /*0c00*/  NOP ;  /* 0x0000000000007918 */ /* 0x000fcc0000000000 */
[----:B------:R-:W1:Y:S04]  /*0c10*/  LDS.128 R24, [R0.X16] ;  /* 0x0000000000187984 */ /* 0x000e68000000cc00 */
[----:B------:R2:W3:Y:S01]  /*0c20*/  LDS.128 R8, [R0.X16+0x10] ;  /* 0x0000100000087984 */ /* 0x0004e2000000cc00 */
[--C-:B0-----:R-:W-:Y:S02]  /*0c30*/  PRMT R35, RZ, 0x5410, R7.reuse ;  /* 0x00005410ff237816 */ /* 0x101fe40000000007 */
[----:B------:R-:W-:Y:S02]  /*0c40*/  PRMT R34, RZ, 0x7610, R7 ;  /* 0x00007610ff227816 */ /* 0x000fe40000000007 */
[----:B--2---:R-:W-:Y:S01]  /*0c50*/  PRMT R0, RZ, 0x5410, R60 ;  /* 0x00005410ff007816 */ /* 0x004fe2000000003c */
[----:B------:R-:W-:-:S02]  /*0c60*/  FADD.FTZ R35, R35, UR5 ;  /* 0x0000000523237e21 */ /* 0x000fc40008010000 */
[----:B------:R-:W-:Y:S01]  /*0c70*/  FADD.FTZ R34, R34, UR5 ;  /* 0x0000000522227e21 */ /* 0x000fe20008010000 */
[--C-:B-1----:R-:W-:Y:S02]  /*0c80*/  PRMT R93, RZ, 0x5410, R24.reuse ;  /* 0x00005410ff5d7816 */ /* 0x102fe40000000018 */
[----:B------:R-:W-:Y:S02]  /*0c90*/  PRMT R92, RZ, 0x7610, R24 ;  /* 0x00007610ff5c7816 */ /* 0x000fe40000000018 */
[--C-:B------:R-:W-:Y:S01]  /*0ca0*/  PRMT R91, RZ, 0x5410, R25.reuse ;  /* 0x00005410ff5b7816 */ /* 0x100fe20000000019 */
[C---:B------:R-:W-:Y:S01]  /*0cb0*/  FFMA.FTZ R23, R93.reuse, R0, R104 ;  /* 0x000000005d177223 */ /* 0x040fe20000010068 */
[----:B------:R-:W-:Y:S01]  /*0cc0*/  PRMT R0, RZ, 0x7610, R60 ;  /* 0x00007610ff007816 */ /* 0x000fe2000000003c */
[----:B------:R-:W-:Y:S01]  /*0cd0*/  FMUL.FTZ R33, R93, UR4 ;  /* 0x000000045d217c20 */ /* 0x000fe20008410000 */
[----:B------:R-:W-:Y:S01]  /*0ce0*/  PRMT R90, RZ, 0x7610, R25 ;  /* 0x00007610ff5a7816 */ /* 0x000fe20000000019 */
[C---:B------:R-:W-:Y:S01]  /*0cf0*/  FMUL.FTZ R32, R92.reuse, UR4 ;  /* 0x000000045c207c20 */ /* 0x040fe20008410000 */
[--C-:B------:R-:W-:Y:S01]  /*0d00*/  PRMT R89, RZ, 0x5410, R26.reuse ;  /* 0x00005410ff597816 */ /* 0x100fe2000000001a */
        /* <DEDUP_REMOVED lines=11> */
[----:B------:R-:W-:Y:S01]  /*0dc0*/  PRMT R86, RZ, 0x7610, R27 ;  /* 0x00007610ff567816 */ /* 0x000fe2000000001b */
[----:B------:R-:W-:Y:S01]  /*0dd0*/  FFMA.FTZ R0, R90, R0, R3 ;  /* 0x000000005a007223 */ /* 0x000fe20000010003 */
[--C-:B---3--:R-:W-:Y:S01]  /*0de0*/  PRMT R85, RZ, 0x5410, R8.reuse ;  /* 0x00005410ff557816 */ /* 0x108fe20000000008 */
        /* <DEDUP_REMOVED lines=29> */
[----:B------:R-:W-:-:S03]  /*0fc0*/  PRMT R104, RZ, 0x7610, R59 ;  /* 0x00007610ff687816 */ /* 0x000fc6000000003b */
[----:B------:R-:W-:Y:S01]  /*0fd0*/  FFMA.FTZ R3, R55, R2, R0 ;  /* 0x0000000237037223 */ /* 0x000fe20000010000 */
[----:B------:R-:W-:Y:S01]  /*0fe0*/  PRMT R0, RZ, 0x7610, R57 ;  /* 0x00007610ff007816 */ /* 0x000fe20000000039 */
[----:B------:R-:W-:Y:S01]  /*0ff0*/  FMUL.FTZ R18, R50, UR4 ;  /* 0x0000000432127c20 */ /* 0x000fe20008410000 */
[----:B------:R-:W-:-:S03]  /*1000*/  PRMT R2, RZ, 0x5410, R58 ;  /* 0x00005410ff027816 */ /* 0x000fc6000000003a */
[----:B------:R-:W-:-:S04]  /*1010*/  FFMA.FTZ R0, R54, R0, R3 ;  /* 0x0000000036007223 */ /* 0x000fc80000010003 */
[----:B------:R-:W-:Y:S01]  /*1020*/  FFMA.FTZ R3, R53, R2, R0 ;  /* 0x0000000235037223 */ /* 0x000fe20000010000 */
[----:B------:R-:W-:-:S03]  /*1030*/  PRMT R0, RZ, 0x5410, R59 ;  /* 0x00005410ff007816 */ /* 0x000fc6000000003b */
[----:B------:R-:W-:-:S04]  /*1040*/  FFMA.FTZ R8, R52, R8, R3 ;  /* 0x0000000834087223 */ /* 0x000fc80000010003 */
[----:B------:R-:W-:-:S04]  /*1050*/  FFMA.FTZ R3, R51, R0, R8 ;  /* 0x0000000033037223 */ /* 0x000fc80000010008 */
[----:B------:R-:W-:Y:S01]  /*1060*/  FFMA.FTZ R104, R50, R104, R3 ;  /* 0x0000006832687223 */ /* 0x000fe20000010003 */
[----:B------:R-:W-:Y:S06]  /*1070*/  BAR.SYNC.DEFER_BLOCKING 0x0 ;  /* 0x0000000000007b1d */ /* 0x000fec0000010000 */
[----:B------:R-:W-:Y:S05]  /*1080*/  @P0 BRA `(.L_x_6426) ;  /* 0x0000009000000947 */ /* 0x000fea0003800000 */
        /* <DEDUP_REMOVED lines=8> */
[----:B------:R-:W-:Y:S05]  /*1110*/  BRA `(.L_x_6427) ;  /* 0x000088f000007947 */ /* 0x000fea0003800000 */
.L_x_6426:
        /* <DEDUP_REMOVED lines=9> */
[----:B------:R-:W-:-:S02]  /*11b0*/  UMOV UR7, URZ ;  /* 0x0000003f00077c82 */ /* 0x000fc40008000000 */
[----:B------:R-:W-:Y:S02]  /*11c0*/  UMOV UR8, URZ ;  /* 0x0000003f00087c82 */ /* 0x000fe40008000000 */
.L_x_6528:
        /* <DEDUP_REMOVED lines=10> */
[----:B------:R-:W-:-:S05]  /*1270*/  LEA.HI.X R67, R64, c[0x0][0x224], R65, 0x3, P0 ;  /* 0x0000890040437a11 */ /* 0x000fca00000f1c41 */
[----:B------:R0:W2:Y:S01]  /*1280*/  LDG.E.64 R64, [R66.64] ;  /* 0x0000000e42407981 */ /* 0x0000a2000c1e1b00 */
[----:B------:R-:W-:Y:S01]  /*1290*/  IMAD R71, R114, c[0x0][0x1c0], RZ ;  /* 0x0000700072477a24 */ /* 0x000fe200078e02ff */
[----:B------:R-:W-:Y:S01]  /*12a0*/  SHF.L.U32 R70, R99, 0x1, RZ ;  /* 0x0000000163467819 */ /* 0x000fe200000006ff */
[----:B------:R-:W-:-:S03]  /*12b0*/  IMAD.WIDE.U32 R68, R0, c[0x0][0x1c0], RZ ;  /* 0x0000700000447a25 */ /* 0x000fc600078e00ff */
[----:B------:R-:W-:Y:S01]  /*12c0*/  LOP3.LUT R72, R70, 0xffffffc0, RZ, 0xc0, !PT ;  /* 0xffffffc046487812 */ /* 0x000fe200078ec0ff */
[----:B------:R-:W-:Y:S01]  /*12d0*/  IMAD R71, R0, c[0x0][0x1c4], R71 ;  /* 0x0000710000477a24 */ /* 0x000fe200078e0247 */
[----:B------:R-:W-:Y:S02]  /*12e0*/  LEA R70, P0, R68, R97, 0x1 ;  /* 0x0000006144467211 */ /* 0x000fe400078008ff */
[----:B------:R-:W-:Y:S02]  /*12f0*/  LOP3.LUT R73, R72, 0x1f, R99, 0xf8, !PT ;  /* 0x0000001f48497812 */ /* 0x000fe400078ef863 */
[----:B------:R-:W-:-:S04]  /*1300*/  IADD3 R69, R69, R71, RZ ;  /* 0x0000004745457210 */ /* 0x000fc80007ffe0ff */
[----:B------:R-:W-:Y:S02]  /*1310*/  LEA.HI.X R71, R68, R96, R69, 0x1, P0 ;  /* 0x0000006044477211 */ /* 0x000fe400000f0c45 */
[----:B------:R-:W-:-:S05]  /*1320*/  IADD3 R69, R72, R73, RZ ;  /* 0x0000004948457210 */ /* 0x000fca0007ffe0ff */
[----:B0-----:R-:W-:-:S05]  /*1330*/  IMAD.WIDE R66, R69, 0x10, R70 ;  /* 0x0000001045427825 */ /* 0x001fca00078e0246 */
[----:B------:R0:W3:Y:S04]  /*1340*/  LDG.E.128 R68, [R66.64] ;  /* 0x0000000e42447981 */ /* 0x0000e8000c1e1d00 */
[----:B------:R0:W4:Y:S04]  /*1350*/  LDG.E.128 R72, [R66.64+0x200] ;  /* 0x0002000e42487981 */ /* 0x000128000c1e1d00 */
[----:B------:R0:W3:Y:S04]  /*1360*/  LDG.E.128 R76, [R66.64+0x400] ;  /* 0x0004000e424c7981 */ /* 0x0000e8000c1e1d00 */
[----:B------:R0:W3:Y:S01]  /*1370*/  LDG.E.128 R80, [R66.64+0x600] ;  /* 0x0006000e42507981 */ /* 0x0000e2000c1e1d00 */
[----:B------:R-:W-:-:S02]  /*1380*/  ISETP.NE.AND P1, PT, R99, RZ, PT ;  /* 0x000000ff6300720c */ /* 0x000fc40003f25270 */
[----:B------:R-:W-:Y:S02]  /*1390*/  IADD3 R147, R99, 0x200, RZ ;  /* 0x0000020063937810 */ /* 0x000fe40007ffe0ff */
[----:B------:R-:W-:-:S05]  /*13a0*/  PRMT R148, RZ, 0x5410, R61 ;  /* 0x00005410ff947816 */ /* 0x000fca000000003d */
[----:B------:R-:W-:Y:S01]  /*13b0*/  FMUL.FTZ R189, R47, R148 ;  /* 0x000000942fbd7220 */ /* 0x000fe20000410000 */
[----:B------:R-:W-:-:S05]  /*13c0*/  PRMT R150, RZ, 0x5410, R62 ;  /* 0x00005410ff967816 */ /* 0x000fca000000003e */
[----:B------:R-:W-:Y:S01]  /*13d0*/  FMUL.FTZ R187, R45, R150 ;  /* 0x000000962dbb7220 */ /* 0x000fe20000410000 */
[----:B--2---:R-:W1:Y:S08]  /*13e0*/  R2UR UR22, R65 ;  /* 0x00000000411673c2 */ /* 0x004e7000000e0000 */
[----:B------:R-:W2:Y:S01]  /*13f0*/  R2UR UR13, R64 ;  /* 0x00000000400d73c2 */ /* 0x000ea200000e0000 */
[----:B-1----:R-:W-:-:S02]  /*1400*/  FMUL.FTZ R65, R46, UR22 ;  /* 0x000000162e417c20 */ /* 0x002fc40008410000 */
[----:B------:R-:W-:Y:S02]  /*1410*/  FMUL.FTZ R112, R49, UR22 ;  /* 0x0000001631707c20 */ /* 0x000fe40008410000 */
[----:B0-----:R-:W-:Y:S02]  /*1420*/  FMUL.RZ R67, R65, 0.15915493667125701904 ;  /* 0x3e22f98341437820 */ /* 0x001fe4000040c000 */
[----:B------:R-:W-:Y:S02]  /*1430*/  FMUL.FTZ R65, R45, UR22 ;  /* 0x000000162d417c20 */ /* 0x000fe40008410000 */
[----:B------:R-:W-:Y:S01]  /*1440*/  FMUL.RZ R116, R112, 0.15915493667125701904 ;  /* 0x3e22f98370747820 */ /* 0x000fe2000040c000 */
[----:B------:R-:W-:Y:S01]  /*1450*/  MUFU.SIN R115, R67 ;  /* 0x0000004300737308 */ /* 0x000fe20000000400 */
[----:B------:R-:W-:Y:S02]  /*1460*/  FMUL.FTZ R112, R48, UR22 ;  /* 0x0000001630707c20 */ /* 0x000fe40008410000 */
[----:B------:R-:W-:-:S02]  /*1470*/  FMUL.RZ R119, R65, 0.15915493667125701904 ;  /* 0x3e22f98341777820 */ /* 0x000fc4000040c000 */
[----:B------:R-:W-:Y:S02]  /*1480*/  FMUL.FTZ R65, R44, UR22 ;  /* 0x000000162c417c20 */ /* 0x000fe40008410000 */
[----:B------:R-:W-:Y:S01]  /*1490*/  FMUL.RZ R118, R112, 0.15915493667125701904 ;  /* 0x3e22f98370767820 */ /* 0x000fe2000040c000 */
[----:B------:R-:W-:Y:S01]  /*14a0*/  MUFU.SIN R129, R116 ;  /* 0x0000007400817308 */ /* 0x000fe20000000400 */
[----:B------:R-:W-:Y:S02]  /*14b0*/  FMUL.FTZ R112, R47, UR22 ;  /* 0x000000162f707c20 */ /* 0x000fe40008410000 */
[----:B------:R-:W-:Y:S02]  /*14c0*/  FMUL.RZ R120, R65, 0.15915493667125701904 ;  /* 0x3e22f98341787820 */ /* 0x000fe4000040c000 */
[----:B------:R-:W-:Y:S02]  /*14d0*/  FMUL.FTZ R65, R43, UR22 ;  /* 0x000000162b417c20 */ /* 0x000fe40008410000 */
[----:B------:R-:W-:Y:S01]  /*14e0*/  FMUL.RZ R66, R112, 0.15915493667125701904 ;  /* 0x3e22f98370427820 */ /* 0x000fe2000040c000 */
[----:B------:R-:W-:Y:S01]  /*14f0*/  MUFU.COS R128, R116 ;  /* 0x0000007400807308 */ /* 0x000fe20000000000 */
[----:B------:R-:W-:-:S02]  /*1500*/  FMUL.RZ R122, R65, 0.15915493667125701904 ;  /* 0x3e22f983417a7820 */ /* 0x000fc4000040c000 */
[----:B------:R-:W-:-:S04]  /*1510*/  FMUL.FTZ R65, R42, UR22 ;  /* 0x000000162a417c20 */ /* 0x000fc80008410000 */
[----:B------:R-:W-:Y:S01]  /*1520*/  FMUL.RZ R125, R65, 0.15915493667125701904 ;  /* 0x3e22f983417d7820 */ /* 0x000fe2000040c000 */
[----:B------:R-:W-:Y:S01]  /*1530*/  MUFU.SIN R113, R118 ;  /* 0x0000007600717308 */ /* 0x000fe20000000400 */
[----:B------:R-:W-:-:S07]  /*1540*/  FMUL.FTZ R65, R41, UR22 ;  /* 0x0000001629417c20 */ /* 0x000fce0008410000 */
[----:B------:R-:W-:Y:S08]  /*1550*/  MUFU.COS R127, R118 ;  /* 0x00000076007f7308 */ /* 0x000ff00000000000 */
[----:B------:R-:W-:Y:S08]  /*1560*/  MUFU.SIN R118, R120 ;  /* 0x0000007800767308 */ /* 0x000ff00000000400 */
[----:B------:R0:W-:Y:S08]  /*1570*/  MUFU.COS R116, R120 ;  /* 0x0000007800747308 */ /* 0x0001f00000000000 */
[----:B------:R-:W-:Y:S01]  /*1580*/  MUFU.SIN R124, R66 ;  /* 0x00000042007c7308 */ /* 0x000fe20000000400 */
[----:B0-----:R-:W-:-:S04]  /*1590*/  IMAD R120, R110, c[0x0][0x198], RZ ;  /* 0x000066006e787a24 */ /* 0x001fc800078e02ff */
[----:B------:R-:W-:-:S03]  /*15a0*/  IMAD R135, R111, c[0x0][0x19c], R120 ;  /* 0x000067006f877a24 */ /* 0x000fc600078e0278 */
[----:B------:R-:W-:Y:S08]  /*15b0*/  MUFU.COS R112, R66 ;  /* 0x0000004200707308 */ /* 0x000ff00000000000 */
[----:B------:R0:W-:Y:S08]  /*15c0*/  MUFU.COS R123, R67 ;  /* 0x00000043007b7308 */ /* 0x0001f00000000000 */
[----:B------:R-:W-:Y:S01]  /*15d0*/  MUFU.SIN R151, R125 ;  /* 0x0000007d00977308 */ /* 0x000fe20000000400 */
[----:B0-----:R-:W-:-:S05]  /*15e0*/  IMAD.WIDE.U32 R66, R111, c[0x0][0x198], RZ ;  /* 0x000066006f427a25 */ /* 0x001fca00078e00ff */
[----:B------:R-:W-:Y:S02]  /*15f0*/  IADD3 R67, R67, R135, RZ ;  /* 0x0000008743437210 */ /* 0x000fe40007ffe0ff */
[----:B------:R0:W-:Y:S03]  /*1600*/  MUFU.COS R153, R125 ;  /* 0x0000007d00997308 */ /* 0x0001e60000000000 */
[----:B------:R-:W-:-:S05]  /*1610*/  IMAD.WIDE.U32 R66, R0, c[0x0][0x1a0], R66 ;  /* 0x0000680000427a25 */ /* 0x000fca00078e0042 */
[----:B------:R-:W-:Y:S01]  /*1620*/  LEA R134, P0, R66, c[0x0][0x228], 0x3 ;  /* 0x00008a0042867a11 */ /* 0x000fe200078018ff */
[----:B0-----:R-:W-:Y:S01]  /*1630*/  IMAD R125, R114, c[0x0][0x1a0], RZ ;  /* 0x00006800727d7a24 */ /* 0x001fe200078e02ff */
[----:B--2---:R-:W-:Y:S01]  /*1640*/  MOV R144, UR13 ;  /* 0x0000000d00907c02 */ /* 0x004fe20008000f00 */
[----:B------:R-:W-:Y:S02]  /*1650*/  MUFU.SIN R117, R119 ;  /* 0x0000007700757308 */ /* 0x000fe40000000400 */
[----:B------:R-:W-:-:S05]  /*1660*/  IMAD R125, R0, c[0x0][0x1a4], R125 ;  /* 0x00006900007d7a24 */ /* 0x000fca00078e027d */
[----:B------:R-:W-:Y:S01]  /*1670*/  IADD3 R67, R67, R125, RZ ;  /* 0x0000007d43437210 */ /* 0x000fe20007ffe0ff */
[----:B------:R0:W-:Y:S03]  /*1680*/  MUFU.COS R121, R119 ;  /* 0x0000007700797308 */ /* 0x0001e60000000000 */
[----:B------:R-:W-:Y:S02]  /*1690*/  LEA.HI.X R135, R66, c[0x0][0x22c], R67, 0x3, P0 ;  /* 0x00008b0042877a11 */ /* 0x000fe400000f1c43 */
[----:B------:R-:W-:-:S03]  /*16a0*/  IADD3 R64, R95, -0x1, RZ ;  /* 0xffffffff5f407810 */ /* 0x000fc60007ffe0ff */
[----:B------:R-:W-:Y:S01]  /*16b0*/  MUFU.SIN R133, R122 ;  /* 0x0000007a00857308 */ /* 0x000fe20000000400 */
[----:B------:R-:W2:Y:S01]  /*16c0*/  LDG.E.64 R134, [R134.64] ;  /* 0x0000000e86867981 */ /* 0x000ea2000c1e1b00 */
[----:B0-----:R-:W-:Y:S02]  /*16d0*/  FMUL.RZ R119, R65, 0.15915493667125701904 ;  /* 0x3e22f98341777820 */ /* 0x001fe4000040c000 */
[----:B------:R-:W-:Y:S02]  /*16e0*/  FMUL.FTZ R65, R40, UR22 ;  /* 0x0000001628417c20 */ /* 0x000fe40008410000 */
[----:B------:R-:W-:Y:S02]  /*16f0*/  FMUL.FTZ R144, R144, 1.4426950216293334961 ;  /* 0x3fb8aa3b90907820 */ /* 0x000fe40000410000 */
[----:B------:R-:W-:Y:S01]  /*1700*/  FMUL.RZ R120, R65, 0.15915493667125701904 ;  /* 0x3e22f98341787820 */ /* 0x000fe2000040c000 */
[----:B------:R-:W-:Y:S01]  /*1710*/  MUFU.SIN R132, R119 ;  /* 0x0000007700847308 */ /* 0x000fe20000000400 */
[----:B------:R-:W-:-:S02]  /*1720*/  FMUL.FTZ R66, R48, R144 ;  /* 0x0000009030427220 */ /* 0x000fc40000410000 */
[----:B------:R-:W-:-:S04]  /*1730*/  FMUL.FTZ R65, R39, UR22 ;  /* 0x0000001627417c20 */ /* 0x000fc80008410000 */
[----:B------:R-:W-:Y:S01]  /*1740*/  FMUL.RZ R114, R65, 0.15915493667125701904 ;  /* 0x3e22f98341727820 */ /* 0x000fe2000040c000 */
[----:B------:R-:W0:Y:S01]  /*1750*/  MUFU.EX2 R66, R66 ;  /* 0x0000004200427308 */ /* 0x000e220000000800 */
[----:B------:R-:W-:-:S04]  /*1760*/  FMUL.FTZ R65, R38, UR22 ;  /* 0x0000001626417c20 */ /* 0x000fc80008410000 */
[----:B------:R-:W-:Y:S02]  /*1770*/  FMUL.RZ R67, R65, 0.15915493667125701904 ;  /* 0x3e22f98341437820 */ /* 0x000fe4000040c000 */
[----:B------:R-:W-:Y:S01]  /*1780*/  FMUL.FTZ R65, R37, UR22 ;  /* 0x0000001625417c20 */ /* 0x000fe20008410000 */
[----:B------:R1:W-:Y:S08]  /*1790*/  MUFU.COS R146, R119 ;  /* 0x0000007700927308 */ /* 0x0003f00000000000 */
[----:B------:R-:W-:Y:S01]  /*17a0*/  MUFU.SIN R137, R67 ;  /* 0x0000004300897308 */ /* 0x000fe20000000400 */
[----:B-1----:R-:W-:-:S02]  /*17b0*/  FMUL.RZ R119, R65, 0.15915493667125701904 ;  /* 0x3e22f98341777820 */ /* 0x002fc4000040c000 */
[----:B------:R-:W-:-:S05]  /*17c0*/  FMUL.FTZ R65, R36, UR22 ;  /* 0x0000001624417c20 */ /* 0x000fca0008410000 */
[----:B------:R1:W-:Y:S01]  /*17d0*/  MUFU.COS R143, R67 ;  /* 0x00000043008f7308 */ /* 0x0003e20000000000 */
[C---:B0-----:R-:W-:Y:S02]  /*17e0*/  FMUL.FTZ R127, R66.reuse, R127 ;  /* 0x0000007f427f7220 */ /* 0x041fe40000410000 */
[----:B------:R-:W-:-:S05]  /*17f0*/  FMUL.FTZ R126, R66, R113 ;  /* 0x00000071427e7220 */ /* 0x000fca0000410000 */
[----:B------:R-:W-:Y:S01]  /*1800*/  MUFU.SIN R136, R114 ;  /* 0x0000007200887308 */ /* 0x000fe20000000400 */
[----:B-1----:R-:W-:Y:S01]  /*1810*/  FMUL.FTZ R67, R47, R144 ;  /* 0x000000902f437220 */ /* 0x002fe20000410000 */
[----:B------:R-:W-:-:S06]  /*1820*/  PRMT R66, RZ, 0x5410, R60 ;  /* 0x00005410ff427816 */ /* 0x000fcc000000003c */
[----:B------:R0:W-:Y:S01]  /*1830*/  MUFU.COS R142, R114 ;  /* 0x00000072008e7308 */ /* 0x0001e20000000000 */
[----:B------:R-:W-:-:S07]  /*1840*/  FMUL.FTZ R191, R49, R66 ;  /* 0x0000004231bf7220 */ /* 0x000fce0000410000 */
[----:B------:R1:W-:Y:S01]  /*1850*/  MUFU.COS R149, R122 ;  /* 0x0000007a00957308 */ /* 0x0003e20000000000 */
[----:B0-----:R-:W-:Y:S01]  /*1860*/  FMUL.RZ R114, R65, 0.15915493667125701904 ;  /* 0x3e22f98341727820 */ /* 0x001fe2000040c000 */
[----:B------:R-:W-:-:S04]  /*1870*/  LEA.HI R65, R64, R64, RZ, 0x1 ;  /* 0x0000004040417211 */ /* 0x000fc800078f08ff */
[----:B------:R-:W-:Y:S02]  /*1880*/  LOP3.LUT R65, R65, 0xfffffe, RZ, 0xc0, !PT ;  /* 0x00fffffe41417812 */ /* 0x000fe400078ec0ff */
[----:B------:R-:W0:Y:S01]  /*1890*/  MUFU.EX2 R67, R67 ;  /* 0x0000004300437308 */ /* 0x000e220000000800 */
[----:B------:R-:W-:Y:S02]  /*18a0*/  PRMT R113, RZ, 0x7610, R60 ;  /* 0x00007610ff717816 */ /* 0x000fe4000000003c */
[----:B------:R-:W-:Y:S01]  /*18b0*/  IADD3 R65, R64, -R65, RZ ;  /* 0x8000004140417210 */ /* 0x000fe20007ffe0ff */
[----:B------:R-:W-:Y:S02]  /*18c0*/  FMUL.FTZ R64, R46, R144 ;  /* 0x000000902e407220 */ /* 0x000fe40000410000 */
[----:B-1----:R-:W-:Y:S02]  /*18d0*/  FMUL.FTZ R122, R191, R126 ;  /* 0x0000007ebf7a7220 */ /* 0x002fe40000410000 */
[----:B------:R-:W-:Y:S01]  /*18e0*/  MUFU.SIN R131, R120 ;  /* 0x0000007800837308 */ /* 0x000fe20000000400 */
[----:B------:R-:W-:Y:S01]  /*18f0*/  @!P1 LEA R147, R65, R0, 0x8 ;  /* 0x0000000041939211 */ /* 0x000fe200078e40ff */
[----:B------:R-:W-:-:S02]  /*1900*/  FMUL.FTZ R65, R44, R144 ;  /* 0x000000902c417220 */ /* 0x000fc40000410000 */
[----:B------:R-:W-:-:S04]  /*1910*/  FMUL.FTZ R190, R48, R113 ;  /* 0x0000007130be7220 */ /* 0x000fc80000410000 */
[----:B------:R1:W-:Y:S01]  /*1920*/  MUFU.COS R130, R120 ;  /* 0x0000007800827308 */ /* 0x0003e20000000000 */
[----:B------:R-:W-:-:S07]  /*1930*/  FFMA.FTZ R122, RZ, R127, R122 ;  /* 0x0000007fff7a7223 */ /* 0x000fce000001007a */
[----:B------:R-:W-:Y:S01]  /*1940*/  MUFU.SIN R141, R114 ;  /* 0x00000072008d7308 */ /* 0x000fe20000000400 */
[----:B-1----:R-:W-:-:S07]  /*1950*/  FMUL.FTZ R120, RZ, R126 ;  /* 0x0000007eff787220 */ /* 0x002fce0000410000 */
[----:B------:R1:W-:Y:S01]  /*1960*/  MUFU.COS R140, R114 ;  /* 0x00000072008c7308 */ /* 0x0003e20000000000 */
[----:B------:R-:W-:Y:S02]  /*1970*/  FFMA.FTZ R113, R191, R127, -R120 ;  /* 0x0000007fbf717223 */ /* 0x000fe40000010878 */
[----:B0-----:R-:W-:Y:S02]  /*1980*/  FMUL.FTZ R125, R67, R112 ;  /* 0x00000070437d7220 */ /* 0x001fe40000410000 */
[----:B-1----:R-:W-:-:S03]  /*1990*/  FMUL.FTZ R114, R45, R144 ;  /* 0x000000902d727220 */ /* 0x002fc60000410000 */
[----:B------:R-:W0:Y:S01]  /*19a0*/  MUFU.EX2 R64, R64 ;  /* 0x0000004000407308 */ /* 0x000e220000000800 */
[----:B------:R-:W-:Y:S02]  /*19b0*/  FMUL.FTZ R124, R67, R124 ;  /* 0x0000007c437c7220 */ /* 0x000fe40000410000 */
[----:B------:R-:W-:Y:S02]  /*19c0*/  FADD.FTZ R67, RZ, R122 ;  /* 0x0000007aff437221 */ /* 0x000fe40000010000 */
[----:B------:R-:W-:-:S03]  /*19d0*/  FADD.FTZ R113, R190, R113 ;  /* 0x00000071be717221 */ /* 0x000fc60000010000 */
[----:B------:R-:W1:Y:S01]  /*19e0*/  MUFU.EX2 R114, R114 ;  /* 0x0000007200727308 */ /* 0x000e620000000800 */
[C---:B------:R-:W-:Y:S02]  /*19f0*/  FMUL.FTZ R112, R124.reuse, R67 ;  /* 0x000000437c707220 */ /* 0x040fe40000410000 */
[----:B------:R-:W-:-:S05]  /*1a00*/  FMUL.FTZ R120, R124, R113 ;  /* 0x000000717c787220 */ /* 0x000fca0000410000 */
[----:B------:R-:W1:Y:S01]  /*1a10*/  MUFU.EX2 R65, R65 ;  /* 0x0000004100417308 */ /* 0x000e620000000800 */
[----:B------:R-:W-:Y:S02]  /*1a20*/  FMUL.FTZ R66, R43, R144 ;  /* 0x000000902b427220 */ /* 0x000fe40000410000 */
[C---:B------:R-:W-:Y:S02]  /*1a30*/  FFMA.FTZ R112, R125.reuse, R113, -R112 ;  /* 0x000000717d707223 */ /* 0x040fe40000010870 */
[----:B------:R-:W-:Y:S02]  /*1a40*/  FFMA.FTZ R120, R125, R67, R120 ;  /* 0x000000437d787223 */ /* 0x000fe40000010078 */
[----:B------:R-:W-:Y:S01]  /*1a50*/  FMUL.FTZ R67, R35, UR22 ;  /* 0x0000001623437c20 */ /* 0x000fe20008410000 */
[----:B------:R-:W3:Y:S01]  /*1a60*/  MUFU.EX2 R66, R66 ;  /* 0x0000004200427308 */ /* 0x000ee20000000800 */
[----:B0-----:R-:W-:Y:S02]  /*1a70*/  FMUL.FTZ R122, R64, R115 ;  /* 0x00000073407a7220 */ /* 0x001fe40000410000 */
[----:B------:R-:W-:-:S02]  /*1a80*/  FADD.FTZ R112, R189, R112 ;  /* 0x00000070bd707221 */ /* 0x000fc40000010000 */
[----:B------:R-:W-:Y:S02]  /*1a90*/  FMUL.RZ R155, R67, 0.15915493667125701904 ;  /* 0x3e22f983439b7820 */ /* 0x000fe4000040c000 */
[----:B------:R-:W-:Y:S01]  /*1aa0*/  FADD.FTZ R67, RZ, R120 ;  /* 0x00000078ff437221 */ /* 0x000fe20000010000 */
[----:B------:R-:W-:Y:S01]  /*1ab0*/  MUFU.SIN R139, R119 ;  /* 0x00000077008b7308 */ /* 0x000fe20000000400 */
[----:B------:R-:W-:Y:S02]  /*1ac0*/  FMUL.FTZ R123, R64, R123 ;  /* 0x0000007b407b7220 */ /* 0x000fe40000410000 */
[C---:B-1----:R-:W-:Y:S02]  /*1ad0*/  FMUL.FTZ R121, R114.reuse, R121 ;  /* 0x0000007972797220 */ /* 0x042fe40000410000 */
[----:B------:R-:W-:Y:S02]  /*1ae0*/  FMUL.FTZ R120, R114, R117 ;  /* 0x0000007572787220 */ /* 0x000fe40000410000 */
[----:B------:R-:W-:Y:S01]  /*1af0*/  FMUL.FTZ R64, R42, R144 ;  /* 0x000000902a407220 */ /* 0x000fe20000410000 */
[----:B------:R0:W-:Y:S01]  /*1b00*/  MUFU.COS R138, R119 ;  /* 0x00000077008a7308 */ /* 0x0001e20000000000 */
[----:B------:R-:W-:-:S02]  /*1b10*/  FMUL.FTZ R114, R122, R112 ;  /* 0x000000707a727220 */ /* 0x000fc40000410000 */
[C---:B------:R-:W-:Y:S02]  /*1b20*/  FMUL.FTZ R118, R65.reuse, R118 ;  /* 0x0000007641767220 */ /* 0x040fe40000410000 */
[-C--:B------:R-:W-:Y:S02]  /*1b30*/  FMUL.FTZ R113, R122, R67.reuse ;  /* 0x000000437a717220 */ /* 0x080fe40000410000 */
[----:B0-----:R-:W-:Y:S01]  /*1b40*/  FMUL.FTZ R119, R65, R116 ;  /* 0x0000007441777220 */ /* 0x001fe20000410000 */
[----:B------:R-:W-:Y:S01]  /*1b50*/  PRMT R65, RZ, 0x7610, R61 ;  /* 0x00007610ff417816 */ /* 0x000fe2000000003d */
[C---:B------:R-:W-:Y:S01]  /*1b60*/  FFMA.FTZ R114, R123.reuse, R67, R114 ;  /* 0x000000437b727223 */ /* 0x040fe20000010072 */
[----:B------:R-:W0:Y:S01]  /*1b70*/  MUFU.EX2 R64, R64 ;  /* 0x0000004000407308 */ /* 0x000e220000000800 */
[----:B------:R-:W-:Y:S02]  /*1b80*/  FFMA.FTZ R113, R123, R112, -R113 ;  /* 0x000000707b717223 */ /* 0x000fe40000010871 */
[----:B------:R-:W-:-:S02]  /*1b90*/  FMUL.FTZ R188, R46, R65 ;  /* 0x000000412ebc7220 */ /* 0x000fc40000410000 */
[----:B------:R-:W-:Y:S02]  /*1ba0*/  FADD.FTZ R65, RZ, R114 ;  /* 0x00000072ff417221 */ /* 0x000fe40000010000 */
[----:B------:R-:W-:Y:S02]  /*1bb0*/  FMUL.FTZ R67, R41, R144 ;  /* 0x0000009029437220 */ /* 0x000fe40000410000 */
[C---:B---3--:R-:W-:Y:S02]  /*1bc0*/  FMUL.FTZ R117, R66.reuse, R149 ;  /* 0x0000009542757220 */ /* 0x048fe40000410000 */
[----:B------:R-:W-:Y:S02]  /*1bd0*/  FMUL.FTZ R116, R66, R133 ;  /* 0x0000008542747220 */ /* 0x000fe40000410000 */
[----:B------:R-:W-:Y:S02]  /*1be0*/  FADD.FTZ R113, R188, R113 ;  /* 0x00000071bc717221 */ /* 0x000fe40000010000 */
[----:B------:R-:W-:Y:S01]  /*1bf0*/  FMUL.FTZ R66, R120, R65 ;  /* 0x0000004178427220 */ /* 0x000fe20000410000 */
[----:B------:R-:W1:Y:S01]  /*1c00*/  MUFU.EX2 R67, R67 ;  /* 0x0000004300437308 */ /* 0x000e620000000800 */
[----:B------:R-:W-:-:S02]  /*1c10*/  LOP3.LUT P0, RZ, R99, 0x1f, RZ, 0xc0, !PT ;  /* 0x0000001f63ff7812 */ /* 0x000fc4000780c0ff */
[-C--:B------:R-:W-:Y:S02]  /*1c20*/  FFMA.FTZ R148, R121, R113.reuse, -R66 ;  /* 0x0000007179947223 */ /* 0x080fe40000010842 */
[----:B------:R-:W-:Y:S01]  /*1c30*/  FMUL.FTZ R66, R49, R144 ;  /* 0x0000009031427220 */ /* 0x000fe20000410000 */
[----:B------:R-:W-:Y:S01]  /*1c40*/  ISETP.LT.OR P0, PT, R95, 0x2, P0 ;  /* 0x000000025f00780c */ /* 0x000fe20000701670 */
[----:B------:R-:W-:Y:S02]  /*1c50*/  FMUL.FTZ R112, R120, R113 ;  /* 0x0000007178707220 */ /* 0x000fe40000410000 */
[C---:B0-----:R-:W-:Y:S02]  /*1c60*/  FMUL.FTZ R115, R64.reuse, R153 ;  /* 0x0000009940737220 */ /* 0x041fe40000410000 */
[----:B------:R-:W-:Y:S01]  /*1c70*/  FMUL.FTZ R114, R64, R151 ;  /* 0x0000009740727220 */ /* 0x000fe20000410000 */
[----:B------:R-:W-:Y:S01]  /*1c80*/  SHF.L.U32 R64, R99, 0x2, RZ ;  /* 0x0000000263407819 */ /* 0x000fe200000006ff */
[----:B------:R-:W0:Y:S01]  /*1c90*/  MUFU.EX2 R66, R66 ;  /* 0x0000004200427308 */ /* 0x000e220000000800 */
[----:B------:R-:W-:-:S02]  /*1ca0*/  FFMA.FTZ R113, R121, R65, R112 ;  /* 0x0000004179717223 */ /* 0x000fc40000010070 */
[----:B------:R-:W-:Y:S01]  /*1cb0*/  FMUL.FTZ R112, R34, UR22 ;  /* 0x0000001622707c20 */ /* 0x000fe20008410000 */
[----:B------:R-:W-:Y:S01]  /*1cc0*/  LOP3.LUT R65, R64, 0xffffff80, RZ, 0xc0, !PT ;  /* 0xffffff8040417812 */ /* 0x000fe200078ec0ff */
[----:B------:R-:W-:Y:S02]  /*1cd0*/  FADD.FTZ R64, RZ, R113 ;  /* 0x00000071ff407221 */ /* 0x000fe40000010000 */
[----:B------:R-:W-:Y:S01]  /*1ce0*/  FMUL.RZ R157, R112, 0.15915493667125701904 ;  /* 0x3e22f983709d7820 */ /* 0x000fe2000040c000 */
[----:B------:R-:W-:Y:S01]  /*1cf0*/  IADD3 R133, R65, R98, RZ ;  /* 0x0000006241857210 */ /* 0x000fe20007ffe0ff */
[C---:B-1----:R-:W-:Y:S02]  /*1d00*/  FMUL.FTZ R113, R67.reuse, R146 ;  /* 0x0000009243717220 */ /* 0x042fe40000410000 */
[----:B------:R-:W-:Y:S01]  /*1d10*/  FMUL.FTZ R112, R67, R132 ;  /* 0x0000008443707220 */ /* 0x000fe20000410000 */
[----:B------:R-:W-:Y:S01]  /*1d20*/  @!P0 IADD3 R67, R95, -0x2, RZ ;  /* 0xfffffffe5f438810 */ /* 0x000fe20007ffe0ff */
[----:B------:R1:W-:Y:S01]  /*1d30*/  STS.128 [R133.X16], R68 ;  /* 0x0000004485007388 */ /* 0x0003e2000000cc00 */
[----:B------:R-:W-:Y:S01]  /*1d40*/  IMAD R146, R98, 0x3, R133 ;  /* 0x0000000362927824 */ /* 0x000fe200078e0285 */
[----:B------:R-:W-:Y:S01]  /*1d50*/  SHF.L.U32 R154, R147, 0x3, RZ ;  /* 0x00000003939a7819 */ /* 0x000fe200000006ff */
[----:B0-----:R-:W-:-:S02]  /*1d60*/  FMUL.FTZ R128, R66, R128 ;  /* 0x0000008042807220 */ /* 0x001fc40000410000 */
[----:B------:R-:W-:Y:S01]  /*1d70*/  FMUL.FTZ R129, R66, R129 ;  /* 0x0000008142817220 */ /* 0x000fe20000410000 */
[----:B----4-:R-:W-:Y:S04]  /*1d80*/  STS.128 [R133.X16+0x200], R72 ;  /* 0x0002004885007388 */ /* 0x010fe8000000cc00 */
[----:B------:R-:W-:Y:S01]  /*1d90*/  STS.128 [R133.X16+0x400], R76 ;  /* 0x0004004c85007388 */ /* 0x000fe2000000cc00 */
[----:B-1----:R-:W-:-:S03]  /*1da0*/  @!P0 IMAD R69, R67, c[0x0][0x16c], R0 ;  /* 0x00005b0043458a24 */ /* 0x002fc600078e0200 */
[----:B------:R0:W-:Y:S01]  /*1db0*/  STS.128 [R133.X16+0x600], R80 ;  /* 0x0006005085007388 */ /* 0x0001e2000000cc00 */
[----:B------:R-:W-:-:S06]  /*1dc0*/  NOP ;  /* 0x0000000000007918 */ /* 0x000fcc0000000000 */
[----:B------:R-:W-:Y:S04]  /*1dd0*/  LDS.128 R72, [R146.X16+0x10] ;  /* 0x0000100092487984 */ /* 0x000fe8000000cc00 */
[----:B------:R-:W-:Y:S04]  /*1de0*/  LDS.128 R76, [R146.X16+0x20] ;  /* 0x00002000924c7984 */ /* 0x000fe8000000cc00 */
[----:B------:R-:W-:Y:S01]  /*1df0*/  LDS.128 R80, [R146.X16+0x30] ;  /* 0x0000300092507984 */ /* 0x000fe2000000cc00 */
[----:B0-----:R-:W-:-:S03]  /*1e00*/  @!P0 IMAD.WIDE R132, R69, 0x10, R218 ;  /* 0x0000001045848825 */ /* 0x001fc600078e02da */
[----:B------:R0:W1:Y:S04]  /*1e10*/  LDS.128 R68, [R146.X16] ;  /* 0x0000000092447984 */ /* 0x000068000000cc00 */
[----:B------:R3:W-:Y:S01]  /*1e20*/  STS.64 [R154+0x39e0], R128 ;  /* 0x0039e0809a007388 */ /* 0x0007e20000000a00 */
[----:B------:R-:W-:Y:S02]  /*1e30*/  FADD.FTZ R148, R187, R148 ;  /* 0x00000094bb947221 */ /* 0x000fe40000010000 */
[C---:B------:R-:W-:Y:S02]  /*1e40*/  FMUL.FTZ R65, R118.reuse, R64 ;  /* 0x0000004076417220 */ /* 0x040fe40000410000 */
[-C--:B------:R-:W-:Y:S02]  /*1e50*/  FMUL.FTZ R149, R118, R148.reuse ;  /* 0x0000009476957220 */ /* 0x080fe40000410000 */
[----:B------:R-:W-:-:S02]  /*1e60*/  FFMA.FTZ R159, R119, R148, -R65 ;  /* 0x00000094779f7223 */ /* 0x000fc40000010841 */
[----:B------:R-:W-:Y:S02]  /*1e70*/  FFMA.FTZ R152, R119, R64, R149 ;  /* 0x0000004077987223 */ /* 0x000fe40000010095 */
[-C--:B------:R-:W-:Y:S02]  /*1e80*/  FMUL.FTZ R149, R39, R144.reuse ;  /* 0x0000009027957220 */ /* 0x080fe40000410000 */
[-C--:B------:R-:W-:Y:S01]  /*1e90*/  FMUL.FTZ R148, R40, R144.reuse ;  /* 0x0000009028947220 */ /* 0x080fe20000410000 */
[----:B------:R-:W-:Y:S01]  /*1ea0*/  MOV R65, RZ ;  /* 0x000000ff00417202 */ /* 0x000fe20000000f00 */
[----:B------:R-:W-:Y:S01]  /*1eb0*/  CS2R R66, SRZ ;  /* 0x0000000000427805 */ /* 0x000fe2000001ff00 */
[----:B------:R-:W-:Y:S01]  /*1ec0*/  MOV R64, 0x3f800000 ;  /* 0x3f80000000407802 */ /* 0x000fe20000000f00 */
[----:B------:R-:W-:Y:S06]  /*1ed0*/  BAR.SYNC.DEFER_BLOCKING 0x0 ;  /* 0x0000000000007b1d */ /* 0x000fec0000010000 */
[----:B------:R-:W4:Y:S01]  /*1ee0*/  MUFU.EX2 R149, R149 ;  /* 0x0000009500957308 */ /* 0x000f220000000800 */
[----:B------:R-:W-:-:S07]  /*1ef0*/  FMUL.FTZ R151, R37, R144 ;  /* 0x0000009025977220 */ /* 0x000fce0000410000 */
[----:B------:R-:W0:Y:S01]  /*1f00*/  MUFU.EX2 R148, R148 ;  /* 0x0000009400947308 */ /* 0x000e220000000800 */
[----:B------:R-:W-:Y:S01]  /*1f10*/  FMUL.FTZ R147, R38, R144 ;  /* 0x0000009026937220 */ /* 0x000fe20000410000 */
[----:B------:R0:W5:Y:S06]  /*1f20*/  @!P0 LDG.E.128 R64, [R132.64] ;  /* 0x0000000e84408981 */ /* 0x00016c000c1e1d00 */
[----:B------:R-:W1:Y:S01]  /*1f30*/  MUFU.EX2 R151, R151 ;  /* 0x0000009700977308 */ /* 0x000e620000000800 */
[----:B------:R-:W-:Y:S01]  /*1f40*/  FADD.FTZ R152, RZ, R152 ;  /* 0x00000098ff987221 */ /* 0x000fe20000010000 */
[----:B0-----:R-:W-:-:S06]  /*1f50*/  PRMT R133, RZ, 0x7610, R62 ;  /* 0x00007610ff857816 */ /* 0x001fcc000000003e */
[----:B------:R0:W1:Y:S01]  /*1f60*/  MUFU.EX2 R150, R147 ;  /* 0x0000009300967308 */ /* 0x0000620000000800 */
[----:B------:R-:W-:Y:S02]  /*1f70*/  FMUL.FTZ R210, R44, R133 ;  /* 0x000000852cd27220 */ /* 0x000fe40000410000 */
[----:B----4-:R-:W-:Y:S01]  /*1f80*/  FMUL.FTZ R133, R149, R136 ;  /* 0x0000008895857220 */ /* 0x010fe20000410000 */
[----:B------:R-:W-:Y:S01]  /*1f90*/  PRMT R136, RZ, 0x5410, R63 ;  /* 0x00005410ff887816 */ /* 0x000fe2000000003f */
[----:B------:R-:W-:Y:S02]  /*1fa0*/  FADD.FTZ R159, R210, R159 ;  /* 0x0000009fd29f7221 */ /* 0x000fe40000010000 */
[----:B0-----:R-:W-:Y:S02]  /*1fb0*/  FMUL.FTZ R147, R36, R144 ;  /* 0x0000009024937220 */ /* 0x001fe40000410000 */
[C---:B------:R-:W-:Y:S02]  /*1fc0*/  FMUL.FTZ R130, R148.reuse, R130 ;  /* 0x0000008294827220 */ /* 0x040fe40000410000 */
[----:B------:R-:W-:-:S02]  /*1fd0*/  FMUL.FTZ R131, R148, R131 ;  /* 0x0000008394837220 */ /* 0x000fc40000410000 */
[C---:B------:R-:W-:Y:S02]  /*1fe0*/  FMUL.FTZ R148, R116.reuse, R152 ;  /* 0x0000009874947220 */ /* 0x040fe40000410000 */
[----:B------:R-:W-:Y:S02]  /*1ff0*/  FMUL.FTZ R146, R35, R144 ;  /* 0x0000009023927220 */ /* 0x000fe40000410000 */
[-C--:B---3--:R-:W-:Y:S01]  /*2000*/  FMUL.FTZ R154, R116, R159.reuse ;  /* 0x0000009f749a7220 */ /* 0x088fe20000410000 */
[----:B------:R-:W0:Y:S01]  /*2010*/  MUFU.EX2 R147, R147 ;  /* 0x0000009300937308 */ /* 0x000e220000000800 */
[----:B------:R-:W-:Y:S02]  /*2020*/  FFMA.FTZ R148, R117, R159, -R148 ;  /* 0x0000009f75947223 */ /* 0x000fe40000010894 */
[----:B------:R-:W-:Y:S02]  /*2030*/  FMUL.FTZ R211, R43, R136 ;  /* 0x000000882bd37220 */ /* 0x000fe40000410000 */
[----:B------:R-:W-:-:S02]  /*2040*/  FFMA.FTZ R154, R117, R152, R154 ;  /* 0x00000098759a7223 */ /* 0x000fc4000001009a */
[----:B------:R-:W-:Y:S01]  /*2050*/  FMUL.FTZ R132, R149, R142 ;  /* 0x0000008e95847220 */ /* 0x000fe20000410000 */
[----:B------:R-:W-:Y:S01]  /*2060*/  MUFU.SIN R145, R155 ;  /* 0x0000009b00917308 */ /* 0x000fe20000000400 */
[----:B------:R-:W-:Y:S02]  /*2070*/  FADD.FTZ R142, R211, R148 ;  /* 0x00000094d38e7221 */ /* 0x000fe40000010000 */
[----:B------:R-:W-:Y:S02]  /*2080*/  FMUL.FTZ R144, R34, R144 ;  /* 0x0000009022907220 */ /* 0x000fe40000410000 */
[----:B------:R-:W-:-:S03]  /*2090*/  FADD.FTZ R154, RZ, R154 ;  /* 0x0000009aff9a7221 */ /* 0x000fc60000010000 */
[----:B------:R-:W-:Y:S01]  /*20a0*/  MUFU.COS R155, R155 ;  /* 0x0000009b009b7308 */ /* 0x000fe20000000000 */
[----:B------:R-:W-:Y:S02]  /*20b0*/  FMUL.FTZ R149, R114, R142 ;  /* 0x0000008e72957220 */ /* 0x000fe40000410000 */
[----:B-1----:R-:W-:-:S05]  /*20c0*/  FMUL.FTZ R138, R151, R138 ;  /* 0x0000008a978a7220 */ /* 0x002fca0000410000 */
[----:B------:R-:W1:Y:S01]  /*20d0*/  MUFU.EX2 R146, R146 ;  /* 0x0000009200927308 */ /* 0x000e620000000800 */
[----:B------:R-:W-:Y:S01]  /*20e0*/  FMUL.FTZ R139, R151, R139 ;  /* 0x0000008b978b7220 */ /* 0x000fe20000410000 */
[----:B------:R-:W-:Y:S01]  /*20f0*/  PRMT R151, RZ, 0x7610, R63 ;  /* 0x00007610ff977816 */ /* 0x000fe2000000003f */
[----:B------:R-:W-:Y:S02]  /*2100*/  FMUL.FTZ R136, R150, R143 ;  /* 0x0000008f96887220 */ /* 0x000fe40000410000 */
[----:B------:R-:W-:-:S03]  /*2110*/  FMUL.FTZ R143, R114, R154 ;  /* 0x0000009a728f7220 */ /* 0x000fc60000410000 */
[----:B------:R-:W-:Y:S01]  /*2120*/  MUFU.SIN R153, R157 ;  /* 0x0000009d00997308 */ /* 0x000fe20000000400 */
[C---:B------:R-:W-:Y:S02]  /*2130*/  FFMA.FTZ R149, R115.reuse, R154, R149 ;  /* 0x0000009a73957223 */ /* 0x040fe40000010095 */
[----:B------:R-:W-:-:S05]  /*2140*/  FFMA.FTZ R143, R115, R142, -R143 ;  /* 0x0000008e738f7223 */ /* 0x000fca000001088f */
[----:B------:R-:W-:Y:S01]  /*2150*/  MUFU.COS R157, R157 ;  /* 0x0000009d009d7308 */ /* 0x000fe20000000000 */
[----:B------:R-:W-:-:S07]  /*2160*/  FMUL.FTZ R212, R42, R151 ;  /* 0x000000972ad47220 */ /* 0x000fce0000410000 */
[----:B------:R-:W3:Y:S01]  /*2170*/  MUFU.EX2 R148, R144 ;  /* 0x0000009000947308 */ /* 0x000ee20000000800 */
[----:B------:R-:W-:Y:S02]  /*2180*/  FADD.FTZ R149, RZ, R149 ;  /* 0x00000095ff957221 */ /* 0x000fe40000010000 */
[C---:B0-----:R-:W-:Y:S02]  /*2190*/  FMUL.FTZ R140, R147.reuse, R140 ;  /* 0x0000008c938c7220 */ /* 0x041fe40000410000 */
[----:B------:R-:W-:Y:S02]  /*21a0*/  FMUL.FTZ R141, R147, R141 ;  /* 0x0000008d938d7220 */ /* 0x000fe40000410000 */
[----:B------:R-:W-:Y:S02]  /*21b0*/  FADD.FTZ R147, R212, R143 ;  /* 0x0000008fd4937221 */ /* 0x000fe40000010000 */
[C---:B-1----:R-:W-:Y:S02]  /*21c0*/  FMUL.FTZ R142, R146.reuse, R155 ;  /* 0x0000009b928e7220 */ /* 0x042fe40000410000 */
[----:B------:R-:W-:-:S02]  /*21d0*/  FMUL.FTZ R143, R146, R145 ;  /* 0x00000091928f7220 */ /* 0x000fc40000410000 */
[----:B------:R-:W-:Y:S02]  /*21e0*/  FMUL.FTZ R146, R112, R149 ;  /* 0x0000009570927220 */ /* 0x000fe40000410000 */
[----:B------:R-:W-:Y:S02]  /*21f0*/  FMUL.FTZ R137, R150, R137 ;  /* 0x0000008996897220 */ /* 0x000fe40000410000 */
[----:B------:R-:W-:Y:S02]  /*2200*/  FFMA.FTZ R150, R113, R147, -R146 ;  /* 0x0000009371967223 */ /* 0x000fe40000010892 */
[C---:B---3--:R-:W-:Y:S02]  /*2210*/  FMUL.FTZ R144, R148.reuse, R157 ;  /* 0x0000009d94907220 */ /* 0x048fe40000410000 */
[----:B------:R-:W-:Y:S02]  /*2220*/  FMUL.FTZ R145, R148, R153 ;  /* 0x0000009994917220 */ /* 0x000fe40000410000 */
[----:B------:R-:W-:-:S02]  /*2230*/  FMUL.FTZ R146, R129, R126 ;  /* 0x0000007e81927220 */ /* 0x000fc40000410000 */
[----:B------:R-:W-:Y:S02]  /*2240*/  FMUL.FTZ R148, R128, R126 ;  /* 0x0000007e80947220 */ /* 0x000fe40000410000 */
[----:B------:R-:W-:Y:S02]  /*2250*/  FMUL.FTZ R152, R112, R147 ;  /* 0x0000009370987220 */ /* 0x000fe40000410000 */
[-C--:B------:R-:W-:Y:S02]  /*2260*/  FFMA.FTZ R146, R128, R127.reuse, -R146 ;  /* 0x0000007f80927223 */ /* 0x080fe40000010892 */
[----:B------:R-:W-:Y:S02]  /*2270*/  FFMA.FTZ R148, R129, R127, R148 ;  /* 0x0000007f81947223 */ /* 0x000fe40000010094 */
[----:B------:R-:W-:Y:S02]  /*2280*/  FFMA.FTZ R152, R113, R149, R152 ;  /* 0x0000009571987223 */ /* 0x000fe40000010098 */
        /* <DEDUP_REMOVED lines=9> */
[C---:B------:R-:W-:Y:S02]  /*2320*/  FMUL.FTZ R149, R120.reuse, R146 ;  /* 0x0000009278957220 */ /* 0x040fe40000410000 */
[----:B------:R-:W-:Y:S02]  /*2330*/  FMUL.FTZ R147, R120, R148 ;  /* 0x0000009478937220 */ /* 0x000fe40000410000 */
[----:B------:R-:W-:Y:S02]  /*2340*/  FMUL.FTZ R213, R41, R154 ;  /* 0x0000009a29d57220 */ /* 0x000fe40000410000 */
[----:B------:R-:W-:Y:S01]  /*2350*/  FADD.FTZ R152, RZ, R152 ;  /* 0x00000098ff987221 */ /* 0x000fe20000010000 */
[----:B------:R-:W-:Y:S01]  /*2360*/  PRMT R155, RZ, 0x7610, R56 ;  /* 0x00007610ff9b7816 */ /* 0x000fe20000000038 */
[----:B------:R-:W-:-:S02]  /*2370*/  FFMA.FTZ R149, R121, R148, R149 ;  /* 0x0000009479957223 */ /* 0x000fc40000010095 */
[----:B------:R-:W-:Y:S02]  /*2380*/  FFMA.FTZ R147, R121, R146, -R147 ;  /* 0x0000009279937223 */ /* 0x000fe40000010893 */
[----:B------:R-:W-:Y:S02]  /*2390*/  FADD.FTZ R150, R213, R150 ;  /* 0x00000096d5967221 */ /* 0x000fe40000010000 */
[C---:B------:R-:W-:Y:S02]  /*23a0*/  FMUL.FTZ R151, R131.reuse, R152 ;  /* 0x0000009883977220 */ /* 0x040fe40000410000 */
[C---:B------:R-:W-:Y:S02]  /*23b0*/  FMUL.FTZ R146, R118.reuse, R149 ;  /* 0x0000009576927220 */ /* 0x040fe40000410000 */
[----:B------:R-:W-:Y:S02]  /*23c0*/  FMUL.FTZ R148, R118, R147 ;  /* 0x0000009376947220 */ /* 0x000fe40000410000 */
[----:B------:R-:W-:-:S02]  /*23d0*/  FMUL.FTZ R153, R131, R150 ;  /* 0x0000009683997220 */ /* 0x000fc40000410000 */
[----:B------:R-:W-:Y:S02]  /*23e0*/  FFMA.FTZ R151, R130, R150, -R151 ;  /* 0x0000009682977223 */ /* 0x000fe40000010897 */
[----:B------:R-:W-:Y:S02]  /*23f0*/  FMUL.FTZ R214, R40, R155 ;  /* 0x0000009b28d67220 */ /* 0x000fe40000410000 */
[C---:B------:R-:W-:Y:S02]  /*2400*/  FFMA.FTZ R146, R119.reuse, R147, -R146 ;  /* 0x0000009377927223 */ /* 0x040fe40000010892 */
[----:B------:R-:W-:Y:S02]  /*2410*/  FFMA.FTZ R148, R119, R149, R148 ;  /* 0x0000009577947223 */ /* 0x000fe40000010094 */
[----:B------:R-:W-:Y:S02]  /*2420*/  FFMA.FTZ R153, R130, R152, R153 ;  /* 0x0000009882997223 */ /* 0x000fe40000010099 */
[----:B------:R-:W-:-:S02]  /*2430*/  FADD.FTZ R151, R214, R151 ;  /* 0x00000097d6977221 */ /* 0x000fc40000010000 */
[C---:B------:R-:W-:Y:S02]  /*2440*/  FMUL.FTZ R149, R116.reuse, R146 ;  /* 0x0000009274957220 */ /* 0x040fe40000410000 */
[-C--:B------:R-:W-:Y:S02]  /*2450*/  FMUL.FTZ R147, R116, R148.reuse ;  /* 0x0000009474937220 */ /* 0x080fe40000410000 */
[----:B------:R-:W-:Y:S02]  /*2460*/  FADD.FTZ R153, RZ, R153 ;  /* 0x00000099ff997221 */ /* 0x000fe40000010000 */
[----:B------:R-:W-:Y:S01]  /*2470*/  FMUL.FTZ R152, R133, R151 ;  /* 0x0000009785987220 */ /* 0x000fe20000410000 */
[----:B------:R-:W-:Y:S01]  /*2480*/  PRMT R154, RZ, 0x5410, R57 ;  /* 0x00005410ff9a7816 */ /* 0x000fe20000000039 */
[C---:B------:R-:W-:Y:S02]  /*2490*/  FFMA.FTZ R149, R117.reuse, R148, R149 ;  /* 0x0000009475957223 */ /* 0x040fe40000010095 */
[----:B------:R-:W-:-:S02]  /*24a0*/  FFMA.FTZ R147, R117, R146, -R147 ;  /* 0x0000009275937223 */ /* 0x000fc40000010893 */
[-C--:B------:R-:W-:Y:S02]  /*24b0*/  FMUL.FTZ R150, R133, R153.reuse ;  /* 0x0000009985967220 */ /* 0x080fe40000410000 */
[----:B------:R-:W-:Y:S02]  /*24c0*/  FFMA.FTZ R152, R132, R153, R152 ;  /* 0x0000009984987223 */ /* 0x000fe40000010098 */
[C---:B------:R-:W-:Y:S02]  /*24d0*/  FMUL.FTZ R146, R114.reuse, R149 ;  /* 0x0000009572927220 */ /* 0x040fe40000410000 */
[----:B------:R-:W-:Y:S02]  /*24e0*/  FMUL.FTZ R148, R114, R147 ;  /* 0x0000009372947220 */ /* 0x000fe40000410000 */
[----:B------:R-:W-:Y:S02]  /*24f0*/  FFMA.FTZ R150, R132, R151, -R150 ;  /* 0x0000009784967223 */ /* 0x000fe40000010896 */
[----:B------:R-:W-:-:S02]  /*2500*/  FMUL.FTZ R215, R39, R154 ;  /* 0x0000009a27d77220 */ /* 0x000fc40000410000 */
[----:B------:R-:W-:Y:S01]  /*2510*/  FADD.FTZ R152, RZ, R152 ;  /* 0x00000098ff987221 */ /* 0x000fe20000010000 */
[----:B------:R-:W-:Y:S01]  /*2520*/  PRMT R155, RZ, 0x7610, R57 ;  /* 0x00007610ff9b7816 */ /* 0x000fe20000000039 */
[C---:B------:R-:W-:Y:S02]  /*2530*/  FFMA.FTZ R146, R115.reuse, R147, -R146 ;  /* 0x0000009373927223 */ /* 0x040fe40000010892 */
[----:B------:R-:W-:Y:S02]  /*2540*/  FFMA.FTZ R148, R115, R149, R148 ;  /* 0x0000009573947223 */ /* 0x000fe40000010094 */
[----:B------:R-:W-:Y:S02]  /*2550*/  FADD.FTZ R150, R215, R150 ;  /* 0x00000096d7967221 */ /* 0x000fe40000010000 */
[----:B------:R-:W-:Y:S02]  /*2560*/  FMUL.FTZ R151, R137, R152 ;  /* 0x0000009889977220 */ /* 0x000fe40000410000 */
[----:B------:R-:W-:-:S02]  /*2570*/  FMUL.FTZ R149, R112, R146 ;  /* 0x0000009270957220 */ /* 0x000fc40000410000 */
[----:B------:R-:W-:Y:S02]  /*2580*/  FMUL.FTZ R147, R112, R148 ;  /* 0x0000009470937220 */ /* 0x000fe40000410000 */
[-C--:B------:R-:W-:Y:S02]  /*2590*/  FMUL.FTZ R153, R137, R150.reuse ;  /* 0x0000009689997220 */ /* 0x080fe40000410000 */
[----:B------:R-:W-:Y:S02]  /*25a0*/  FFMA.FTZ R151, R136, R150, -R151 ;  /* 0x0000009688977223 */ /* 0x000fe40000010897 */
[----:B------:R-:W-:Y:S02]  /*25b0*/  FMUL.FTZ R216, R38, R155 ;  /* 0x0000009b26d87220 */ /* 0x000fe40000410000 */
[C---:B------:R-:W-:Y:S02]  /*25c0*/  FFMA.FTZ R149, R113.reuse, R148, R149 ;  /* 0x0000009471957223 */ /* 0x040fe40000010095 */
[----:B------:R-:W-:-:S02]  /*25d0*/  FFMA.FTZ R147, R113, R146, -R147 ;  /* 0x0000009271937223 */ /* 0x000fc40000010893 */
[----:B------:R-:W-:Y:S02]  /*25e0*/  FFMA.FTZ R153, R136, R152, R153 ;  /* 0x0000009888997223 */ /* 0x000fe40000010099 */
        /* <DEDUP_REMOVED lines=24> */
[----:B------:R-:W-:Y:S01]  /*2770*/  FMUL.FTZ R209, R36, R209 ;  /* 0x000000d124d17220 */ /* 0x000fe20000410000 */
[----:B--2---:R0:W1:Y:S01]  /*2780*/  R2UR UR24, R135 ;  /* 0x00000000871873c2 */ /* 0x00406200000e0000 */
[----:B------:R-:W-:-:S02]  /*2790*/  FFMA.FTZ R146, R136, R147, -R146 ;  /* 0x0000009388927223 */ /* 0x000fc40000010892 */
[----:B------:R-:W-:Y:S02]  /*27a0*/  FFMA.FTZ R148, R136, R149, R148 ;  /* 0x0000009588947223 */ /* 0x000fe40000010094 */
[----:B------:R-:W-:Y:S02]  /*27b0*/  FFMA.FTZ R153, R140, R152, R153 ;  /* 0x000000988c997223 */ /* 0x000fe40000010099 */
[----:B------:R-:W-:Y:S01]  /*27c0*/  FADD.FTZ R150, R209, R150 ;  /* 0x00000096d1967221 */ /* 0x000fe20000010000 */
[----:B------:R2:W3:Y:S01]  /*27d0*/  R2UR UR23, R134 ;  /* 0x00000000861773c2 */ /* 0x0004e200000e0000 */
[C---:B------:R-:W-:Y:S02]  /*27e0*/  FMUL.FTZ R149, R139.reuse, R146 ;  /* 0x000000928b957220 */ /* 0x040fe40000410000 */
[----:B------:R-:W-:Y:S02]  /*27f0*/  FMUL.FTZ R147, R139, R148 ;  /* 0x000000948b937220 */ /* 0x000fe40000410000 */
[----:B------:R-:W-:-:S02]  /*2800*/  FADD.FTZ R153, RZ, R153 ;  /* 0x00000099ff997221 */ /* 0x000fc40000010000 */
[C---:B------:R-:W-:Y:S01]  /*2810*/  FMUL.FTZ R152, R143.reuse, R150 ;  /* 0x000000968f987220 */ /* 0x040fe20000410000 */
[----:B--2---:R-:W-:Y:S01]  /*2820*/  PRMT R134, RZ, 0x5410, R59 ;  /* 0x00005410ff867816 */ /* 0x004fe2000000003b */
[C---:B------:R-:W-:Y:S02]  /*2830*/  FFMA.FTZ R149, R138.reuse, R148, R149 ;  /* 0x000000948a957223 */ /* 0x040fe40000010095 */
[----:B------:R-:W-:Y:S02]  /*2840*/  FFMA.FTZ R147, R138, R146, -R147 ;  /* 0x000000928a937223 */ /* 0x000fe40000010893 */
[-C--:B------:R-:W-:Y:S02]  /*2850*/  FMUL.FTZ R151, R143, R153.reuse ;  /* 0x000000998f977220 */ /* 0x080fe40000410000 */
[----:B------:R-:W-:Y:S02]  /*2860*/  FFMA.FTZ R152, R142, R153, R152 ;  /* 0x000000998e987223 */ /* 0x000fe40000010098 */
[----:B------:R-:W-:-:S02]  /*2870*/  FMUL.FTZ R146, R141, R149 ;  /* 0x000000958d927220 */ /* 0x000fc40000410000 */
[-C--:B------:R-:W-:Y:S02]  /*2880*/  FMUL.FTZ R148, R141, R147.reuse ;  /* 0x000000938d947220 */ /* 0x080fe40000410000 */
[----:B------:R-:W-:Y:S02]  /*2890*/  FFMA.FTZ R150, R142, R150, -R151 ;  /* 0x000000968e967223 */ /* 0x000fe40000010897 */
[----:B------:R-:W-:Y:S02]  /*28a0*/  FMUL.FTZ R207, R35, R134 ;  /* 0x0000008623cf7220 */ /* 0x000fe40000410000 */
[----:B------:R-:W-:Y:S02]  /*28b0*/  FADD.FTZ R152, RZ, R152 ;  /* 0x00000098ff987221 */ /* 0x000fe40000010000 */
[C---:B------:R-:W-:Y:S02]  /*28c0*/  FFMA.FTZ R146, R140.reuse, R147, -R146 ;  /* 0x000000938c927223 */ /* 0x040fe40000010892 */
[----:B------:R-:W-:Y:S01]  /*28d0*/  FFMA.FTZ R148, R140, R149, R148 ;  /* 0x000000958c947223 */ /* 0x000fe20000010094 */
[----:B------:R-:W-:Y:S01]  /*28e0*/  PRMT R156, RZ, 0x7610, R69 ;  /* 0x00007610ff9c7816 */ /* 0x000fe20000000045 */
[----:B------:R-:W-:-:S02]  /*28f0*/  FADD.FTZ R150, R207, R150 ;  /* 0x00000096cf967221 */ /* 0x000fc40000010000 */
[----:B0-----:R-:W-:Y:S02]  /*2900*/  FMUL.FTZ R135, R145, R152 ;  /* 0x0000009891877220 */ /* 0x001fe40000410000 */
[C---:B------:R-:W-:Y:S02]  /*2910*/  FMUL.FTZ R199, R143.reuse, R146 ;  /* 0x000000928fc77220 */ /* 0x040fe40000410000 */
[----:B------:R-:W-:Y:S01]  /*2920*/  FMUL.FTZ R197, R143, R148 ;  /* 0x000000948fc57220 */ /* 0x000fe20000410000 */
[--C-:B------:R-:W-:Y:S01]  /*2930*/  PRMT R155, RZ, 0x5410, R70.reuse ;  /* 0x00005410ff9b7816 */ /* 0x100fe20000000046 */
[----:B------:R-:W-:Y:S01]  /*2940*/  FFMA.FTZ R202, R144, R150, -R135 ;  /* 0x0000009690ca7223 */ /* 0x000fe20000010887 */
[----:B------:R-:W-:Y:S01]  /*2950*/  PRMT R135, RZ, 0x5410, R69 ;  /* 0x00005410ff877816 */ /* 0x000fe20000000045 */
[----:B------:R-:W-:Y:S01]  /*2960*/  FFMA.FTZ R199, R142, R148, R199 ;  /* 0x000000948ec77223 */ /* 0x000fe200000100c7 */
[----:B------:R-:W-:Y:S01]  /*2970*/  PRMT R158, RZ, 0x7610, R70 ;  /* 0x00007610ff9e7816 */ /* 0x000fe20000000046 */
[----:B-1----:R-:W-:-:S02]  /*2980*/  FMUL.FTZ R70, R156, UR24 ;  /* 0x000000189c467c20 */ /* 0x002fc40008410000 */
[----:B------:R-:W-:Y:S01]  /*2990*/  FFMA.FTZ R197, R142, R146, -R197 ;  /* 0x000000928ec57223 */ /* 0x000fe200000108c5 */
[----:B------:R-:W-:Y:S01]  /*29a0*/  PRMT R146, RZ, 0x7610, R68 ;  /* 0x00007610ff927816 */ /* 0x000fe20000000044 */
[----:B---3--:R-:W-:Y:S02]  /*29b0*/  FMUL.FTZ R148, R156, UR23 ;  /* 0x000000179c947c20 */ /* 0x008fe40008410000 */
[----:B------:R-:W-:Y:S01]  /*29c0*/  FMUL.FTZ R201, R145, R150 ;  /* 0x0000009691c97220 */ /* 0x000fe20000410000 */
[--C-:B------:R-:W-:Y:S01]  /*29d0*/  PRMT R160, RZ, 0x7610, R71.reuse ;  /* 0x00007610ffa07816 */ /* 0x100fe20000000047 */
[----:B------:R-:W-:Y:S02]  /*29e0*/  FADD.FTZ R151, R92, R92 ;  /* 0x0000005c5c977221 */ /* 0x000fe40000010000 */
[C---:B------:R-:W-:Y:S01]  /*29f0*/  FFMA.FTZ R70, R135.reuse, UR23, -R70 ;  /* 0x0000001787467c23 */ /* 0x040fe20008010846 */
[----:B------:R-:W-:Y:S01]  /*2a00*/  PRMT R134, RZ, 0x5410, R68 ;  /* 0x00005410ff867816 */ /* 0x000fe20000000044 */
[----:B------:R-:W-:Y:S01]  /*2a10*/  FFMA.FTZ R148, R135, UR24, R148 ;  /* 0x0000001887947c23 */ /* 0x000fe20008010094 */
[----:B------:R-:W-:Y:S01]  /*2a20*/  PRMT R157, RZ, 0x5410, R71 ;  /* 0x00005410ff9d7816 */ /* 0x000fe20000000047 */
[----:B------:R-:W-:-:S02]  /*2a30*/  FFMA.FTZ R201, R144, R152, R201 ;  /* 0x0000009890c97223 */ /* 0x000fc400000100c9 */
[C---:B------:R-:W-:Y:S02]  /*2a40*/  FMUL.FTZ R69, R146.reuse, UR24 ;  /* 0x0000001892457c20 */ /* 0x040fe40008410000 */
[----:B------:R-:W-:Y:S02]  /*2a50*/  FMUL.FTZ R71, R146, UR23 ;  /* 0x0000001792477c20 */ /* 0x000fe40008410000 */
[C---:B------:R-:W-:Y:S02]  /*2a60*/  FMUL.FTZ R152, R151.reuse, R70 ;  /* 0x0000004697987220 */ /* 0x040fe40000410000 */
[----:B------:R-:W-:Y:S02]  /*2a70*/  FMUL.FTZ R151, R151, R148 ;  /* 0x0000009497977220 */ /* 0x000fe40000410000 */
[----:B------:R-:W-:Y:S02]  /*2a80*/  FMUL.FTZ R148, R160, UR24 ;  /* 0x00000018a0947c20 */ /* 0x000fe40008410000 */
[----:B------:R-:W-:-:S02]  /*2a90*/  FADD.FTZ R153, R93, R93 ;  /* 0x0000005d5d997221 */ /* 0x000fc40000010000 */
[----:B------:R-:W-:Y:S02]  /*2aa0*/  FFMA.FTZ R154, R134, UR23, -R69 ;  /* 0x00000017869a7c23 */ /* 0x000fe40008010845 */
[----:B------:R-:W-:Y:S02]  /*2ab0*/  FMUL.FTZ R150, R160, UR23 ;  /* 0x00000017a0967c20 */ /* 0x000fe40008410000 */
[----:B------:R-:W-:Y:S02]  /*2ac0*/  FFMA.FTZ R68, R134, UR24, R71 ;  /* 0x0000001886447c23 */ /* 0x000fe40008010047 */
[----:B------:R-:W-:Y:S02]  /*2ad0*/  FADD.FTZ R147, R90, R90 ;  /* 0x0000005a5a937221 */ /* 0x000fe40000010000 */
[----:B------:R-:W-:Y:S01]  /*2ae0*/  FFMA.FTZ R148, R157, UR23, -R148 ;  /* 0x000000179d947c23 */ /* 0x000fe20008010894 */
[----:B------:R-:W-:Y:S01]  /*2af0*/  PRMT R172, RZ, 0x7610, R73 ;  /* 0x00007610ffac7816 */ /* 0x000fe20000000049 */
[----:B------:R-:W-:-:S02]  /*2b00*/  FMUL.FTZ R154, R153, R154 ;  /* 0x0000009a999a7220 */ /* 0x000fc40000410000 */
[----:B------:R-:W-:Y:S02]  /*2b10*/  FFMA.FTZ R162, R157, UR24, R150 ;  /* 0x000000189da27c23 */ /* 0x000fe40008010096 */
[----:B------:R-:W-:Y:S02]  /*2b20*/  FMUL.FTZ R153, R153, R68 ;  /* 0x0000004499997220 */ /* 0x000fe40000410000 */
[C---:B------:R-:W-:Y:S02]  /*2b30*/  FMUL.FTZ R68, R158.reuse, UR24 ;  /* 0x000000189e447c20 */ /* 0x040fe40008410000 */
[----:B------:R-:W-:Y:S02]  /*2b40*/  FMUL.FTZ R70, R158, UR23 ;  /* 0x000000179e467c20 */ /* 0x000fe40008410000 */
[C---:B------:R-:W-:Y:S01]  /*2b50*/  FMUL.FTZ R148, R147.reuse, R148 ;  /* 0x0000009493947220 */ /* 0x040fe20000410000 */
[--C-:B------:R-:W-:Y:S01]  /*2b60*/  PRMT R159, RZ, 0x5410, R72.reuse ;  /* 0x00005410ff9f7816 */ /* 0x100fe20000000048 */
[----:B------:R-:W-:Y:S01]  /*2b70*/  FMUL.FTZ R147, R147, R162 ;  /* 0x000000a293937220 */ /* 0x000fe20000410000 */
[----:B------:R-:W-:Y:S01]  /*2b80*/  PRMT R162, RZ, 0x7610, R72 ;  /* 0x00007610ffa27816 */ /* 0x000fe20000000048 */
[----:B------:R-:W-:Y:S01]  /*2b90*/  FADD.FTZ R149, R91, R91 ;  /* 0x0000005b5b957221 */ /* 0x000fe20000010000 */
[----:B------:R-:W-:Y:S01]  /*2ba0*/  PRMT R161, RZ, 0x5410, R73 ;  /* 0x00005410ffa17816 */ /* 0x000fe20000000049 */
[C---:B------:R-:W-:Y:S01]  /*2bb0*/  FFMA.FTZ R68, R155.reuse, UR23, -R68 ;  /* 0x000000179b447c23 */ /* 0x040fe20008010844 */
[--C-:B------:R-:W-:Y:S01]  /*2bc0*/  PRMT R171, RZ, 0x5410, R74.reuse ;  /* 0x00005410ffab7816 */ /* 0x100fe2000000004a */
[----:B------:R-:W-:Y:S01]  /*2bd0*/  FMUL.FTZ R72, R172, UR24 ;  /* 0x00000018ac487c20 */ /* 0x000fe20008410000 */
[----:B------:R-:W-:Y:S01]  /*2be0*/  PRMT R174, RZ, 0x7610, R74 ;  /* 0x00007610ffae7816 */ /* 0x000fe2000000004a */
[----:B------:R-:W-:-:S02]  /*2bf0*/  FFMA.FTZ R70, R155, UR24, R70 ;  /* 0x000000189b467c23 */ /* 0x000fc40008010046 */
[----:B------:R-:W-:Y:S01]  /*2c00*/  FMUL.FTZ R74, R172, UR23 ;  /* 0x00000017ac4a7c20 */ /* 0x000fe20008410000 */
[----:B------:R-:W-:Y:S01]  /*2c10*/  PRMT R176, RZ, 0x7610, R75 ;  /* 0x00007610ffb07816 */ /* 0x000fe2000000004b */
[----:B------:R-:W-:Y:S01]  /*2c20*/  FMUL.FTZ R150, R149, R68 ;  /* 0x0000004495967220 */ /* 0x000fe20000410000 */
[----:B------:R-:W-:Y:S01]  /*2c30*/  ISETP.NE.AND P0, PT, R99, 0x3f, PT ;  /* 0x0000003f6300780c */ /* 0x000fe20003f05270 */
[----:B------:R-:W-:Y:S02]  /*2c40*/  FADD.FTZ R167, R88, R88 ;  /* 0x0000005858a77221 */ /* 0x000fe40000010000 */
[----:B------:R-:W-:Y:S02]  /*2c50*/  FFMA.FTZ R72, R161, UR23, -R72 ;  /* 0x00000017a1487c23 */ /* 0x000fe40008010848 */
[----:B------:R-:W-:Y:S02]  /*2c60*/  FMUL.FTZ R149, R149, R70 ;  /* 0x0000004695957220 */ /* 0x000fe40000410000 */
[----:B------:R-:W-:-:S02]  /*2c70*/  FMUL.FTZ R68, R162, UR24 ;  /* 0x00000018a2447c20 */ /* 0x000fc40008410000 */
[----:B------:R-:W-:Y:S02]  /*2c80*/  FFMA.FTZ R74, R161, UR24, R74 ;  /* 0x00000018a14a7c23 */ /* 0x000fe4000801004a */
[----:B------:R-:W-:Y:S01]  /*2c90*/  FMUL.FTZ R70, R162, UR23 ;  /* 0x00000017a2467c20 */ /* 0x000fe20008410000 */
[----:B------:R-:W-:Y:S01]  /*2ca0*/  PRMT R173, RZ, 0x5410, R75 ;  /* 0x00005410ffad7816 */ /* 0x000fe2000000004b */
[----:B------:R-:W-:Y:S02]  /*2cb0*/  FMUL.FTZ R168, R167, R72 ;  /* 0x00000048a7a87220 */ /* 0x000fe40000410000 */
[----:B------:R-:W-:Y:S02]  /*2cc0*/  FADD.FTZ R169, R89, R89 ;  /* 0x0000005959a97221 */ /* 0x000fe40000010000 */
[----:B------:R-:W-:Y:S02]  /*2cd0*/  FFMA.FTZ R68, R159, UR23, -R68 ;  /* 0x000000179f447c23 */ /* 0x000fe40008010844 */
[----:B------:R-:W-:-:S02]  /*2ce0*/  FMUL.FTZ R167, R167, R74 ;  /* 0x0000004aa7a77220 */ /* 0x000fc40000410000 */
[C---:B------:R-:W-:Y:S02]  /*2cf0*/  FMUL.FTZ R72, R176.reuse, UR24 ;  /* 0x00000018b0487c20 */ /* 0x040fe40008410000 */
[----:B------:R-:W-:Y:S02]  /*2d00*/  FFMA.FTZ R70, R159, UR24, R70 ;  /* 0x000000189f467c23 */ /* 0x000fe40008010046 */
[----:B------:R-:W-:Y:S01]  /*2d10*/  FMUL.FTZ R74, R176, UR23 ;  /* 0x00000017b04a7c20 */ /* 0x000fe20008410000 */
[----:B------:R-:W-:Y:S01]  /*2d20*/  PRMT R186, RZ, 0x7610, R77 ;  /* 0x00007610ffba7816 */ /* 0x000fe2000000004d */
[----:B------:R-:W-:Y:S02]  /*2d30*/  FMUL.FTZ R170, R169, R68 ;  /* 0x00000044a9aa7220 */ /* 0x000fe40000410000 */
[----:B------:R-:W-:Y:S02]  /*2d40*/  FADD.FTZ R163, R86, R86 ;  /* 0x0000005656a37221 */ /* 0x000fe40000010000 */
[----:B------:R-:W-:-:S02]  /*2d50*/  FFMA.FTZ R72, R173, UR23, -R72 ;  /* 0x00000017ad487c23 */ /* 0x000fc40008010848 */
[----:B------:R-:W-:Y:S02]  /*2d60*/  FMUL.FTZ R169, R169, R70 ;  /* 0x00000046a9a97220 */ /* 0x000fe40000410000 */
[C---:B------:R-:W-:Y:S02]  /*2d70*/  FMUL.FTZ R68, R174.reuse, UR24 ;  /* 0x00000018ae447c20 */ /* 0x040fe40008410000 */
[----:B------:R-:W-:Y:S01]  /*2d80*/  FFMA.FTZ R74, R173, UR24, R74 ;  /* 0x00000018ad4a7c23 */ /* 0x000fe2000801004a */
[--C-:B------:R-:W-:Y:S01]  /*2d90*/  PRMT R175, RZ, 0x5410, R76.reuse ;  /* 0x00005410ffaf7816 */ /* 0x100fe2000000004c */
[----:B------:R-:W-:Y:S01]  /*2da0*/  FMUL.FTZ R70, R174, UR23 ;  /* 0x00000017ae467c20 */ /* 0x000fe20008410000 */
[----:B------:R-:W-:Y:S01]  /*2db0*/  PRMT R178, RZ, 0x7610, R76 ;  /* 0x00007610ffb27816 */ /* 0x000fe2000000004c */
[----:B------:R-:W-:Y:S01]  /*2dc0*/  FMUL.FTZ R164, R163, R72 ;  /* 0x00000048a3a47220 */ /* 0x000fe20000410000 */
[----:B------:R-:W-:Y:S01]  /*2dd0*/  PRMT R177, RZ, 0x5410, R77 ;  /* 0x00005410ffb17816 */ /* 0x000fe2000000004d */
[----:B------:R-:W-:Y:S01]  /*2de0*/  FADD.FTZ R165, R87, R87 ;  /* 0x0000005757a57221 */ /* 0x000fe20000010000 */
[----:B------:R0:W1:Y:S01]  /*2df0*/  @P0 LDS.64 R76, [R99.X8+0x49e8] ;  /* 0x0049e800634c0984 */ /* 0x0000620000008a00 */
[----:B------:R-:W-:-:S02]  /*2e00*/  FFMA.FTZ R68, R171, UR23, -R68 ;  /* 0x00000017ab447c23 */ /* 0x000fc40008010844 */
[----:B------:R-:W-:Y:S02]  /*2e10*/  FMUL.FTZ R163, R163, R74 ;  /* 0x0000004aa3a37220 */ /* 0x000fe40000410000 */
[C---:B------:R-:W-:Y:S02]  /*2e20*/  FMUL.FTZ R72, R186.reuse, UR24 ;  /* 0x00000018ba487c20 */ /* 0x040fe40008410000 */
[----:B------:R-:W-:Y:S02]  /*2e30*/  FFMA.FTZ R70, R171, UR24, R70 ;  /* 0x00000018ab467c23 */ /* 0x000fe40008010046 */
[----:B------:R-:W-:Y:S01]  /*2e40*/  FMUL.FTZ R74, R186, UR23 ;  /* 0x00000017ba4a7c20 */ /* 0x000fe20008410000 */
[----:B------:R-:W-:Y:S01]  /*2e50*/  PRMT R196, RZ, 0x7610, R79 ;  /* 0x00007610ffc47816 */ /* 0x000fe2000000004f */
[----:B------:R-:W-:Y:S02]  /*2e60*/  FMUL.FTZ R166, R165, R68 ;  /* 0x00000044a5a67220 */ /* 0x000fe40000410000 */
[----:B------:R-:W-:-:S02]  /*2e70*/  FADD.FTZ R181, R84, R84 ;  /* 0x0000005454b57221 */ /* 0x000fc40000010000 */
[----:B------:R-:W-:Y:S02]  /*2e80*/  FFMA.FTZ R72, R177, UR23, -R72 ;  /* 0x00000017b1487c23 */ /* 0x000fe40008010848 */
[----:B------:R-:W-:Y:S02]  /*2e90*/  FMUL.FTZ R165, R165, R70 ;  /* 0x00000046a5a57220 */ /* 0x000fe40000410000 */
[C---:B------:R-:W-:Y:S02]  /*2ea0*/  FMUL.FTZ R68, R178.reuse, UR24 ;  /* 0x00000018b2447c20 */ /* 0x040fe40008410000 */
[----:B------:R-:W-:Y:S02]  /*2eb0*/  FFMA.FTZ R74, R177, UR24, R74 ;  /* 0x00000018b14a7c23 */ /* 0x000fe4000801004a */
[----:B------:R-:W-:Y:S01]  /*2ec0*/  FMUL.FTZ R70, R178, UR23 ;  /* 0x00000017b2467c20 */ /* 0x000fe20008410000 */
[----:B------:R-:W-:Y:S01]  /*2ed0*/  PRMT R193, RZ, 0x5410, R79 ;  /* 0x00005410ffc17816 */ /* 0x000fe2000000004f */
[----:B------:R-:W-:Y:S01]  /*2ee0*/  FMUL.FTZ R182, R181, R72 ;  /* 0x00000048b5b67220 */ /* 0x000fe20000410000 */
[----:B------:R-:W-:Y:S01]  /*2ef0*/  PRMT R194, RZ, 0x7610, R78 ;  /* 0x00007610ffc27816 */ /* 0x000fe2000000004e */
        /* <DEDUP_REMOVED lines=16> */
[----:B------:R-:W-:-:S02]  /*3000*/  FMUL.FTZ R79, R78, R79 ;  /* 0x0000004f4e4f7220 */ /* 0x000fc40000410000 */
[----:B------:R-:W-:Y:S02]  /*3010*/  FADD.FTZ R179, R55, R55 ;  /* 0x0000003737b37221 */ /* 0x000fe40000010000 */
[C---:B------:R-:W-:Y:S02]  /*3020*/  FFMA.FTZ R68, R185.reuse, UR23, -R68 ;  /* 0x00000017b9447c23 */ /* 0x040fe40008010844 */
[----:B------:R-:W-:Y:S02]  /*3030*/  FMUL.FTZ R78, R78, R69 ;  /* 0x000000454e4e7220 */ /* 0x000fe40000410000 */
[----:B------:R-:W-:Y:S02]  /*3040*/  FFMA.FTZ R70, R185, UR24, R70 ;  /* 0x00000018b9467c23 */ /* 0x000fe40008010046 */
[C---:B------:R-:W-:Y:S02]  /*3050*/  FMUL.FTZ R69, R195.reuse, UR24 ;  /* 0x00000018c3457c20 */ /* 0x040fe40008410000 */
[----:B------:R-:W-:-:S02]  /*3060*/  FMUL.FTZ R71, R195, UR23 ;  /* 0x00000017c3477c20 */ /* 0x000fc40008410000 */
[C---:B------:R-:W-:Y:S02]  /*3070*/  FMUL.FTZ R180, R179.reuse, R68 ;  /* 0x00000044b3b47220 */ /* 0x040fe40000410000 */
[----:B------:R-:W-:Y:S02]  /*3080*/  FMUL.FTZ R179, R179, R70 ;  /* 0x00000046b3b37220 */ /* 0x000fe40000410000 */
[----:B------:R-:W-:Y:S02]  /*3090*/  FADD.FTZ R68, R53, R53 ;  /* 0x0000003535447221 */ /* 0x000fe40000010000 */
[C---:B------:R-:W-:Y:S02]  /*30a0*/  FFMA.FTZ R69, R198.reuse, UR23, -R69 ;  /* 0x00000017c6457c23 */ /* 0x040fe40008010845 */
[----:B------:R-:W-:Y:S01]  /*30b0*/  FFMA.FTZ R71, R198, UR24, R71 ;  /* 0x00000018c6477c23 */ /* 0x000fe20008010047 */
[----:B------:R-:W-:Y:S01]  /*30c0*/  PRMT R200, RZ, 0x7610, R81 ;  /* 0x00007610ffc87816 */ /* 0x000fe20000000051 */
[----:B------:R-:W-:Y:S01]  /*30d0*/  FMUL.FTZ R70, R145, R199 ;  /* 0x000000c791467220 */ /* 0x000fe20000410000 */
[----:B------:R-:W-:Y:S01]  /*30e0*/  PRMT R217, RZ, 0x7610, R59 ;  /* 0x00007610ffd97816 */ /* 0x000fe2000000003b */
[----:B------:R-:W-:-:S02]  /*30f0*/  FMUL.FTZ R192, R68, R69 ;  /* 0x0000004544c07220 */ /* 0x000fc40000410000 */
[----:B------:R-:W-:Y:S02]  /*3100*/  FMUL.FTZ R80, R68, R71 ;  /* 0x0000004744507220 */ /* 0x000fe40000410000 */
[-C--:B------:R-:W-:Y:S02]  /*3110*/  FMUL.FTZ R72, R145, R197.reuse ;  /* 0x000000c591487220 */ /* 0x080fe40000410000 */
[----:B------:R-:W-:Y:S01]  /*3120*/  FFMA.FTZ R68, R144, R197, -R70 ;  /* 0x000000c590447223 */ /* 0x000fe20000010846 */
[----:B------:R-:W-:Y:S01]  /*3130*/  PRMT R197, RZ, 0x5410, R81 ;  /* 0x00005410ffc57816 */ /* 0x000fe20000000051 */
[----:B------:R-:W-:Y:S01]  /*3140*/  FMUL.FTZ R70, R200, UR24 ;  /* 0x00000018c8467c20 */ /* 0x000fe20008410000 */
[----:B------:R-:W-:Y:S01]  /*3150*/  BSSY B0, `(.L_x_6428) ;  /* 0x0000016000007945 */ /* 0x000fe20003800000 */
[----:B------:R-:W-:Y:S02]  /*3160*/  FMUL.FTZ R217, R34, R217 ;  /* 0x000000d922d97220 */ /* 0x000fe40000410000 */
[----:B------:R-:W-:Y:S01]  /*3170*/  FMUL.FTZ R74, R200, UR23 ;  /* 0x00000017c84a7c20 */ /* 0x000fe20008410000 */
[--C-:B------:R-:W-:Y:S01]  /*3180*/  PRMT R81, RZ, 0x5410, R83.reuse ;  /* 0x00005410ff517816 */ /* 0x100fe20000000053 */
[----:B------:R-:W-:Y:S01]  /*3190*/  FFMA.FTZ R69, R144, R199, R72 ;  /* 0x000000c790457223 */ /* 0x000fe20000010048 */
[----:B------:R-:W-:Y:S01]  /*31a0*/  PRMT R199, RZ, 0x5410, R82 ;  /* 0x00005410ffc77816 */ /* 0x000fe20000000052 */
[C---:B------:R-:W-:Y:S01]  /*31b0*/  FFMA.FTZ R73, R197.reuse, UR23, -R70 ;  /* 0x00000017c5497c23 */ /* 0x040fe20008010846 */
[----:B------:R-:W-:Y:S01]  /*31c0*/  PRMT R82, RZ, 0x7610, R82 ;  /* 0x00007610ff527816 */ /* 0x000fe20000000052 */
[----:B------:R-:W-:Y:S01]  /*31d0*/  FADD.FTZ R72, R52, R52 ;  /* 0x0000003434487221 */ /* 0x000fe20000010000 */
[----:B------:R-:W-:Y:S01]  /*31e0*/  PRMT R83, RZ, 0x7610, R83 ;  /* 0x00007610ff537816 */ /* 0x000fe20000000053 */
[----:B------:R-:W-:-:S02]  /*31f0*/  FFMA.FTZ R75, R197, UR24, R74 ;  /* 0x00000018c54b7c23 */ /* 0x000fc4000801004a */
[----:B------:R-:W-:Y:S02]  /*3200*/  FADD.FTZ R70, R217, R202 ;  /* 0x000000cad9467221 */ /* 0x000fe40000010000 */
[----:B------:R-:W-:Y:S01]  /*3210*/  FADD.FTZ R71, RZ, R201 ;  /* 0x000000c9ff477221 */ /* 0x000fe20000010000 */
[----:B------:R-:W-:Y:S05]  /*3220*/  @P0 BRA `(.L_x_6429) ;  /* 0x0000008000000947 */ /* 0x000fea0003800000 */
[----:B01----:R-:W-:Y:S01]  /*3230*/  ISETP.NE.AND P0, PT, R95, c[0x0][0x174], PT ;  /* 0x00005d005f007a0c */ /* 0x003fe20003f05270 */
[----:B------:R-:W-:Y:S01]  /*3240*/  HFMA2.MMA R76, -RZ, RZ, 1.875, 0 ;  /* 0x3f800000ff4c7435 */ /* 0x000fe200000001ff */
[----:B------:R-:W-:-:S11]  /*3250*/  MOV R77, RZ ;  /* 0x000000ff004d7202 */ /* 0x000fd60000000f00 */
[----:B------:R-:W-:-:S04]  /*3260*/  @P0 LEA.HI R74, R95, R95, RZ, 0x1 ;  /* 0x0000005f5f4a0211 */ /* 0x000fc800078f08ff */
[----:B------:R-:W-:-:S04]  /*3270*/  @P0 LOP3.LUT R74, R74, 0xfffffe, RZ, 0xc0, !PT ;  /* 0x00fffffe4a4a0812 */ /* 0x000fc800078ec0ff */
[----:B------:R-:W-:-:S04]  /*3280*/  @P0 IADD3 R201, -R74, R95, RZ ;  /* 0x0000005f4ac90210 */ /* 0x000fc80007ffe1ff */
[----:B------:R-:W-:-:S05]  /*3290*/  @P0 LEA R201, R201, R0, 0x8 ;  /* 0x00000000c9c90211 */ /* 0x000fca00078e40ff */
[----:B------:R0:W1:Y:S02]  /*32a0*/  @P0 LDS.64 R76, [R201.X8+0x39e0] ;  /* 0x0039e000c94c0984 */ /* 0x0000640000008a00 */
.L_x_6429:
[----:B01----:R-:W-:Y:S05]  /*32b0*/  BSYNC B0 ;  /* 0x0000000000007941 */ /* 0x003fea0003800000 */
.L_x_6428:
[----:B------:R-:W-:Y:S01]  /*32c0*/  ISETP.GT.U32.AND P0, PT, R99, 0x1f, PT ;  /* 0x0000001f6300780c */ /* 0x000fe20003f04070 */
[C---:B------:R-:W-:Y:S01]  /*32d0*/  FMUL.FTZ R201, R72.reuse, R73 ;  /* 0x0000004948c97220 */ /* 0x040fe20000410000 */
[----:B------:R0:W-:Y:S01]  /*32e0*/  STS.128 [R99.X16+0x31d0], R68 ;  /* 0x0031d04463007388 */ /* 0x0001e2000000cc00 */
[----:B------:R-:W-:Y:S01]  /*32f0*/  FMUL.FTZ R202, R72, R75 ;  /* 0x0000004b48ca7220 */ /* 0x000fe20000410000 */
[----:B------:R-:W-:Y:S01]  /*3300*/  BSSY B0, `(.L_x_6430) ;  /* 0x00000ae000007945 */ /* 0x000fe20003800000 */
[C---:B------:R-:W-:Y:S02]  /*3310*/  FMUL.FTZ R72, R82.reuse, UR24 ;  /* 0x0000001852487c20 */ /* 0x040fe40008410000 */
[C---:B------:R-:W-:Y:S02]  /*3320*/  FMUL.FTZ R220, R83.reuse, UR24 ;  /* 0x0000001853dc7c20 */ /* 0x040fe40008410000 */
[----:B------:R-:W-:Y:S02]  /*3330*/  FMUL.FTZ R74, R82, UR23 ;  /* 0x00000017524a7c20 */ /* 0x000fe40008410000 */
[----:B------:R-:W-:-:S02]  /*3340*/  FMUL.FTZ R222, R83, UR23 ;  /* 0x0000001753de7c20 */ /* 0x000fc40008410000 */
[----:B------:R-:W-:Y:S02]  /*3350*/  FADD.FTZ R204, R51, R51 ;  /* 0x0000003333cc7221 */ /* 0x000fe40000010000 */
[----:B------:R-:W-:Y:S02]  /*3360*/  FADD.FTZ R206, R50, R50 ;  /* 0x0000003232ce7221 */ /* 0x000fe40000010000 */
[----:B------:R-:W-:Y:S02]  /*3370*/  FFMA.FTZ R203, R199, UR23, -R72 ;  /* 0x00000017c7cb7c23 */ /* 0x000fe40008010848 */
[----:B------:R-:W-:Y:S02]  /*3380*/  FFMA.FTZ R205, R81, UR23, -R220 ;  /* 0x0000001751cd7c23 */ /* 0x000fe400080108dc */
[----:B0-----:R-:W-:Y:S02]  /*3390*/  FFMA.FTZ R69, R199, UR24, R74 ;  /* 0x00000018c7457c23 */ /* 0x001fe4000801004a */
[----:B------:R-:W-:-:S02]  /*33a0*/  FFMA.FTZ R71, R81, UR24, R222 ;  /* 0x0000001851477c23 */ /* 0x000fc400080100de */
[----:B------:R-:W-:Y:S02]  /*33b0*/  FMUL.FTZ R203, R204, R203 ;  /* 0x000000cbcccb7220 */ /* 0x000fe40000410000 */
[----:B------:R-:W-:Y:S02]  /*33c0*/  FMUL.FTZ R205, R206, R205 ;  /* 0x000000cdcecd7220 */ /* 0x000fe40000410000 */
[----:B------:R-:W-:Y:S02]  /*33d0*/  FMUL.FTZ R204, R204, R69 ;  /* 0x00000045cccc7220 */ /* 0x000fe40000410000 */
[----:B------:R-:W-:Y:S01]  /*33e0*/  FMUL.FTZ R206, R206, R71 ;  /* 0x00000047cece7220 */ /* 0x000fe20000410000 */
[----:B------:R-:W-:Y:S06]  /*33f0*/  BAR.SYNC.DEFER_BLOCKING 0x0 ;  /* 0x0000000000007b1d */ /* 0x000fec0000010000 */
[----:B------:R-:W-:Y:S05]  /*3400*/  @P0 BRA `(.L_x_6431) ;  /* 0x000009d000000947 */ /* 0x000fea0003800000 */
[----:B------:R-:W-:-:S05]  /*3410*/  SHF.L.U32 R220, R99, 0x5, RZ ;  /* 0x0000000563dc7819 */ /* 0x000fca00000006ff */
        /* <DEDUP_REMOVED lines=13> */
[----:B------:R0:W1:Y:S02]  /*34f0*/  SHFL.UP PT, R73, R70, 0x1, RZ ;  /* 0x0420000046497989 */ /* 0x00006400000e00ff */
.L_x_6536:
[----:B------:R-:W-:Y:S05]  /*3500*/  BRA.DIV ~URZ, `(.L_x_6433) ;  /* 0x000071527f007947 */ /* 0x000fea000b800000 */
[----:B------:R-:W2:Y:S01]  /*3510*/  SHFL.UP PT, R71, R74, 0x1, RZ ;  /* 0x042000004a477989 */ /* 0x000ea200000e00ff */
[----:B------:R-:W-:Y:S01]  /*3520*/  ISETP.GE.AND P0, PT, R98, 0x1, PT ;  /* 0x000000016200780c */ /* 0x000fe20003f06270 */
[C---:B-1----:R-:W-:Y:S02]  /*3530*/  FMUL.FTZ R223, R72.reuse, R73 ;  /* 0x0000004948df7220 */ /* 0x042fe40000410000 */
[----:B------:R-:W1:Y:S04]  /*3540*/  SHFL.UP PT, R221, R75, 0x1, RZ ;  /* 0x042000004bdd7989 */ /* 0x000e6800000e00ff */
[----:B------:R-:W3:Y:S01]  /*3550*/  SHFL.UP PT, R69, R72, 0x1, RZ ;  /* 0x0420000048457989 */ /* 0x000ee200000e00ff */
[----:B--2---:R-:W-:-:S02]  /*3560*/  FMUL.FTZ R222, R72, R71 ;  /* 0x0000004748de7220 */ /* 0x004fc40000410000 */
[-C--:B-1----:R-:W-:Y:S02]  /*3570*/  FMUL.FTZ R68, R72, R221.reuse ;  /* 0x000000dd48447220 */ /* 0x082fe40000410000 */
[C---:B------:R-:W-:Y:S02]  /*3580*/  FFMA.FTZ R222, R70.reuse, R221, R222 ;  /* 0x000000dd46de7223 */ /* 0x040fe400000100de */
[C---:B------:R-:W-:Y:S02]  /*3590*/  FFMA.FTZ R71, R70.reuse, R71, -R68 ;  /* 0x0000004746477223 */ /* 0x040fe40000010844 */
[-C--:B---3--:R-:W-:Y:S02]  /*35a0*/  FFMA.FTZ R221, R70, R69.reuse, R223 ;  /* 0x0000004546dd7223 */ /* 0x088fe400000100df */
[C---:B------:R-:W-:Y:S02]  /*35b0*/  FMUL.FTZ R69, R72.reuse, R69 ;  /* 0x0000004548457220 */ /* 0x040fe40000410000 */
[----:B------:R-:W-:Y:S01]  /*35c0*/  @P0 FADD.FTZ R75, R75, R222 ;  /* 0x000000de4b4b0221 */ /* 0x000fe20000010000 */
[----:B------:R-:W-:Y:S01]  /*35d0*/  FSEL R221, R72, R221, !P0 ;  /* 0x000000dd48dd7208 */ /* 0x000fe20004000000 */
[----:B------:R-:W-:-:S02]  /*35e0*/  @P0 FADD.FTZ R74, R74, R71 ;  /* 0x000000474a4a0221 */ /* 0x000fc40000010000 */
        /* <DEDUP_REMOVED lines=26> */
[C---:B---3--:R-:W-:Y:S02]  /*3790*/  FFMA.FTZ R221, R70.reuse, R71, R68 ;  /* 0x0000004746dd7223 */ /* 0x048fe40000010044 */
        /* <DEDUP_REMOVED lines=16> */
[CC--:B---3--:R-:W-:Y:S02]  /*38a0*/  FFMA.FTZ R222, R70.reuse, R69.reuse, R73 ;  /* 0x0000004546de7223 */ /* 0x0c8fe40000010049 */
[----:B------:R-:W-:Y:S02]  /*38b0*/  FMUL.FTZ R71, R221, R69 ;  /* 0x00000045dd477220 */ /* 0x000fe40000410000 */
[----:B------:R-:W-:Y:S01]  /*38c0*/  @P0 FADD.FTZ R75, R75, R72 ;  /* 0x000000484b4b0221 */ /* 0x000fe20000010000 */
[----:B------:R-:W-:Y:S01]  /*38d0*/  FSEL R72, R221, R222, !P0 ;  /* 0x000000dedd487208 */ /* 0x000fe20004000000 */
[----:B------:R-:W-:-:S02]  /*38e0*/  @P0 FFMA.FTZ R70, R70, R68, -R71 ;  /* 0x0000004446460223 */ /* 0x000fc40000010847 */
[----:B------:R-:W-:Y:S01]  /*38f0*/  @P0 FADD.FTZ R74, R74, R223 ;  /* 0x000000df4a4a0221 */ /* 0x000fe20000010000 */
[----:B------:R0:W1:Y:S01]  /*3900*/  SHFL.UP PT, R221, R75, 0x10, RZ ;  /* 0x060000004bdd7989 */ /* 0x00006200000e00ff */
[----:B------:R-:W-:-:S03]  /*3910*/  MOV R73, R75 ;  /* 0x0000004b00497202 */ /* 0x000fc60000000f00 */
[----:B------:R0:W2:Y:S04]  /*3920*/  SHFL.UP PT, R223, R70, 0x10, RZ ;  /* 0x0600000046df7989 */ /* 0x0000a800000e00ff */
[----:B------:R0:W3:Y:S04]  /*3930*/  SHFL.UP PT, R227, R74, 0x10, RZ ;  /* 0x060000004ae37989 */ /* 0x0000e800000e00ff */
[----:B------:R0:W4:Y:S02]  /*3940*/  SHFL.UP PT, R225, R72, 0x10, RZ ;  /* 0x0600000048e17989 */ /* 0x00012400000e00ff */
.L_x_6537:
[----:B------:R-:W-:Y:S01]  /*3950*/  ISETP.GE.AND P0, PT, R98, 0x10, PT ;  /* 0x000000106200780c */ /* 0x000fe20003f06270 */
[----:B--2---:R-:W-:Y:S01]  /*3960*/  FMUL.FTZ R68, R223, R72 ;  /* 0x00000048df447220 */ /* 0x004fe20000410000 */
[----:B------:R-:W-:Y:S01]  /*3970*/  MOV R224, R70 ;  /* 0x0000004600e07202 */ /* 0x000fe20000000f00 */
[----:B0--3--:R-:W-:-:S04]  /*3980*/  FMUL.FTZ R70, R227, R72 ;  /* 0x00000048e3467220 */ /* 0x009fc80000410000 */
[C---:B-1----:R-:W-:Y:S02]  /*3990*/  FFMA.FTZ R222, R221.reuse, R224, R70 ;  /* 0x000000e0ddde7223 */ /* 0x042fe40000010046 */
[----:B------:R-:W-:Y:S02]  /*39a0*/  FMUL.FTZ R70, R221, R72 ;  /* 0x00000048dd467220 */ /* 0x000fe40000410000 */
[C---:B----4-:R-:W-:Y:S02]  /*39b0*/  FFMA.FTZ R69, R225.reuse, R224, R68 ;  /* 0x000000e0e1457223 */ /* 0x050fe40000010044 */
        /* <DEDUP_REMOVED lines=12> */
[----:B-----5:R-:W-:Y:S05]  /*3a80*/  CALL.REL.NOINC `($__internal_157_$__cuda_sm70_shflsync_idx_p) ;  /* 0x000089a000007944 */ /* 0x020fea0003c00000 */
.L_x_6434:
[----:B------:R-:W-:Y:S05]  /*3a90*/  BRA.CONV ~URZ, `(.L_x_6435) ;  /* 0x000000637f007947 */ /* 0x000fea000b800000 */
[----:B0-----:R-:W-:Y:S01]  /*3aa0*/  HFMA2.MMA R70, -RZ, RZ, 0, 1.847743988037109375e-06 ;  /* 0x0000001fff467435 */ /* 0x001fe200000001ff */
[----:B------:R-:W-:Y:S02]  /*3ab0*/  MOV R71, R223 ;  /* 0x000000df00477202 */ /* 0x000fe40000000f00 */
[----:B-1----:R-:W-:-:S02]  /*3ac0*/  MOV R69, 0x1f ;  /* 0x0000001f00457802 */ /* 0x002fc40000000f00 */
[----:B------:R-:W-:Y:S02]  /*3ad0*/  MOV R68, 0xffffffff ;  /* 0xffffffff00447802 */ /* 0x000fe40000000f00 */
[----:B------:R-:W-:Y:S02]  /*3ae0*/  MOV R72, 0x3b00 ;  /* 0x00003b0000487802 */ /* 0x000fe40000000f00 */
[----:B-----5:R-:W-:Y:S05]  /*3af0*/  CALL.REL.NOINC `($__internal_157_$__cuda_sm70_shflsync_idx_p) ;  /* 0x0000893000007944 */ /* 0x020fea0003c00000 */
.L_x_6435:
[----:B------:R-:W-:Y:S05]  /*3b00*/  BRA.CONV ~URZ, `(.L_x_6436) ;  /* 0x000000637f007947 */ /* 0x000fea000b800000 */
[----:B0-----:R-:W-:Y:S01]  /*3b10*/  HFMA2.MMA R70, -RZ, RZ, 0, 1.847743988037109375e-06 ;  /* 0x0000001fff467435 */ /* 0x001fe200000001ff */
[----:B------:R-:W-:Y:S02]  /*3b20*/  MOV R71, R74 ;  /* 0x0000004a00477202 */ /* 0x000fe40000000f00 */
[----:B-1----:R-:W-:Y:S02]  /*3b30*/  MOV R69, 0x1f ;  /* 0x0000001f00457802 */ /* 0x002fe40000000f00 */
[----:B------:R-:W-:Y:S02]  /*3b40*/  MOV R68, 0xffffffff ;  /* 0xffffffff00447802 */ /* 0x000fe40000000f00 */
[----:B------:R-:W-:Y:S02]  /*3b50*/  MOV R72, 0x3b70 ;  /* 0x00003b7000487802 */ /* 0x000fe40000000f00 */
[----:B-----5:R-:W-:Y:S05]  /*3b60*/  CALL.REL.NOINC `($__internal_157_$__cuda_sm70_shflsync_idx_p) ;  /* 0x000088c000007944 */ /* 0x020fea0003c00000 */
.L_x_6436:
[----:B------:R-:W-:Y:S05]  /*3b70*/  BRA.CONV ~URZ, `(.L_x_6437) ;  /* 0x000000637f007947 */ /* 0x000fea000b800000 */
[----:B0-----:R-:W-:Y:S01]  /*3b80*/  HFMA2.MMA R70, -RZ, RZ, 0, 1.847743988037109375e-06 ;  /* 0x0000001fff467435 */ /* 0x001fe200000001ff */
[----:B------:R-:W-:-:S02]  /*3b90*/  MOV R71, R73 ;  /* 0x0000004900477202 */ /* 0x000fc40000000f00 */
[----:B-1----:R-:W-:Y:S02]  /*3ba0*/  MOV R69, 0x1f ;  /* 0x0000001f00457802 */ /* 0x002fe40000000f00 */
[----:B------:R-:W-:Y:S02]  /*3bb0*/  MOV R68, 0xffffffff ;  /* 0xffffffff00447802 */ /* 0x000fe40000000f00 */
[----:B------:R-:W-:Y:S02]  /*3bc0*/  MOV R72, 0x3be0 ;  /* 0x00003be000487802 */ /* 0x000fe40000000f00 */
[----:B-----5:R-:W-:Y:S05]  /*3bd0*/  CALL.REL.NOINC `($__internal_157_$__cuda_sm70_shflsync_idx_p) ;  /* 0x0000885000007944 */ /* 0x020fea0003c00000 */
.L_x_6437:
        /* <DEDUP_REMOVED lines=8> */
[----:B------:R1:W0:Y:S02]  /*3c60*/  SHFL.UP PT, R221, R73, 0x1, RZ ;  /* 0x0420000049dd7989 */ /* 0x00022400000e00ff */
.L_x_6538:
        /* <DEDUP_REMOVED lines=23> */
.L_x_6431:
[----:B------:R-:W-:Y:S05]  /*3de0*/  BSYNC B0 ;  /* 0x0000000000007941 */ /* 0x000fea0003800000 */
.L_x_6430:
        /* <DEDUP_REMOVED lines=49> */
[C---:B------:R-:W-:Y:S02]  /*4100*/  FFMA.FTZ R68, R136.reuse, R68, -R67 ;  /* 0x0000004488447223 */ /* 0x040fe40000010843 */
[C---:B0-----:R-:W-:Y:S02]  /*4110*/  FMUL.FTZ R67, R129.reuse, R65 ;  /* 0x0000004181437220 */ /* 0x041fe40000410000 */
[----:B------:R-:W-:Y:S02]  /*4120*/  FMUL.FTZ R129, R129, R64 ;  /* 0x0000004081817220 */ /* 0x000fe40000410000 */
[----:B------:R-:W-:-:S02]  /*4130*/  FFMA.FTZ R70, R136, R69, R70 ;  /* 0x0000004588467223 */ /* 0x000fc40000010046 */
[-C--:B------:R-:W-:Y:S02]  /*4140*/  FFMA.FTZ R71, R136, R66.reuse, -R71 ;  /* 0x0000004288477223 */ /* 0x080fe40000010847 */
[----:B------:R-:W-:Y:S02]  /*4150*/  FMUL.FTZ R66, R137, -R66 ;  /* 0x8000004289427220 */ /* 0x000fe40000410000 */
[C---:B------:R-:W-:Y:S02]  /*4160*/  FFMA.FTZ R129, R128.reuse, R65, R129 ;  /* 0x0000004180817223 */ /* 0x040fe40000010081 */
[----:B------:R-:W-:Y:S02]  /*4170*/  FMUL.FTZ R65, R133, -R70 ;  /* 0x8000004685417220 */ /* 0x000fe40000410000 */
[----:B------:R-:W-:Y:S02]  /*4180*/  FFMA.FTZ R64, R128, R64, -R67 ;  /* 0x0000004080407223 */ /* 0x000fe40000010843 */
[----:B------:R-:W-:-:S02]  /*4190*/  FFMA.FTZ R66, R136, R73, R66 ;  /* 0x0000004988427223 */ /* 0x000fc40000010042 */
[-C--:B------:R-:W-:Y:S02]  /*41a0*/  FFMA.FTZ R67, R132, R68.reuse, -R65 ;  /* 0x0000004484437223 */ /* 0x080fe40000010841 */
[----:B------:R-:W-:Y:S02]  /*41b0*/  FADD.FTZ R191, R191, R64 ;  /* 0x00000040bfbf7221 */ /* 0x000fe40000010000 */
[----:B------:R-:W-:Y:S02]  /*41c0*/  FADD.FTZ R65, -R179, R66 ;  /* 0x00000042b3417221 */ /* 0x000fe40000010100 */
[----:B------:R-:W-:Y:S02]  /*41d0*/  FMUL.FTZ R69, R133, -R68 ;  /* 0x8000004485457220 */ /* 0x000fe40000410000 */
[----:B------:R-:W-:Y:S02]  /*41e0*/  FADD.FTZ R129, RZ, R129 ;  /* 0x00000081ff817221 */ /* 0x000fe40000010000 */
[----:B------:R-:W-:-:S02]  /*41f0*/  FMUL.FTZ R66, R126, R191 ;  /* 0x000000bf7e427220 */ /* 0x000fc40000410000 */
[----:B------:R-:W-:Y:S02]  /*4200*/  FADD.FTZ R71, R180, R71 ;  /* 0x00000047b4477221 */ /* 0x000fe40000010000 */
[----:B------:R-:W-:Y:S02]  /*4210*/  FMUL.FTZ R68, R133, -R65 ;  /* 0x8000004185447220 */ /* 0x000fe40000410000 */
[----:B------:R-:W-:Y:S02]  /*4220*/  FFMA.FTZ R66, R127, R129, R66 ;  /* 0x000000817f427223 */ /* 0x000fe40000010042 */
[----:B------:R-:W-:Y:S02]  /*4230*/  FFMA.FTZ R73, R132, R71, -R68 ;  /* 0x0000004784497223 */ /* 0x000fe40000010844 */
[----:B------:R-:W-:Y:S02]  /*4240*/  FMUL.FTZ R64, R126, R129 ;  /* 0x000000817e407220 */ /* 0x000fe40000410000 */
[----:B------:R-:W-:-:S02]  /*4250*/  FMUL.FTZ R71, R133, -R71 ;  /* 0x8000004785477220 */ /* 0x000fc40000410000 */
[C---:B------:R-:W-:Y:S02]  /*4260*/  FFMA.FTZ R69, R132.reuse, R70, R69 ;  /* 0x0000004684457223 */ /* 0x040fe40000010045 */
[----:B------:R-:W-:Y:S02]  /*4270*/  FADD.FTZ R128, RZ, R66 ;  /* 0x00000042ff807221 */ /* 0x000fe40000010000 */
[----:B------:R-:W-:Y:S02]  /*4280*/  FFMA.FTZ R221, R127, R191, -R64 ;  /* 0x000000bf7fdd7223 */ /* 0x000fe40000010840 */
[----:B------:R-:W-:Y:S02]  /*4290*/  FFMA.FTZ R66, R132, R65, R71 ;  /* 0x0000004184427223 */ /* 0x000fe40000010047 */
[----:B------:R-:W-:Y:S02]  /*42a0*/  FMUL.FTZ R68, R131, -R69 ;  /* 0x8000004583447220 */ /* 0x000fe40000410000 */
[----:B------:R-:W-:-:S02]  /*42b0*/  FADD.FTZ R221, R190, R221 ;  /* 0x000000ddbedd7221 */ /* 0x000fc40000010000 */
[----:B------:R-:W-:Y:S02]  /*42c0*/  FADD.FTZ R66, -R181, R66 ;  /* 0x00000042b5427221 */ /* 0x000fe40000010100 */
[-C--:B------:R-:W-:Y:S02]  /*42d0*/  FFMA.FTZ R68, R130, R67.reuse, -R68 ;  /* 0x0000004382447223 */ /* 0x080fe40000010844 */
        /* <DEDUP_REMOVED lines=17> */
[----:B------:R-:W-:Y:S02]  /*43f0*/  FMUL.FTZ R65, R122, R220 ;  /* 0x000000dc7a417220 */ /* 0x000fe40000410000 */
[----:B------:R-:W-:Y:S02]  /*4400*/  FMUL.FTZ R68, R112, -R68 ;  /* 0x8000004470447220 */ /* 0x000fe40000410000 */
        /* <DEDUP_REMOVED lines=15> */
[----:B------:R-:W-:Y:S02]  /*4500*/  FMUL.FTZ R72, R114, -R68 ;  /* 0x8000004472487220 */ /* 0x000fe40000410000 */
[----:B------:R-:W-:Y:S02]  /*4510*/  FADD.FTZ R188, RZ, R66 ;  /* 0x00000042ffbc7221 */ /* 0x000fe40000010000 */
[----:B------:R-:W-:Y:S02]  /*4520*/  FADD.FTZ R67, R164, R67 ;  /* 0x00000043a4437221 */ /* 0x000fe40000010000 */
[----:B------:R-:W-:Y:S02]  /*4530*/  FMUL.FTZ R66, R114, -R70 ;  /* 0x8000004672427220 */ /* 0x000fe40000410000 */
[----:B------:R-:W-:Y:S02]  /*4540*/  FADD.FTZ R222, R187, R64 ;  /* 0x00000040bbde7221 */ /* 0x000fe40000010000 */
[----:B------:R-:W-:-:S02]  /*4550*/  FFMA.FTZ R72, R115, R71, -R72 ;  /* 0x0000004773487223 */ /* 0x000fc40000010848 */
        /* <DEDUP_REMOVED lines=42> */
[----:B------:R-:W-:Y:S02]  /*4800*/  FMUL.FTZ R67, R118, -R67 ;  /* 0x8000004376437220 */ /* 0x000fe40000410000 */
[C---:B------:R-:W-:Y:S02]  /*4810*/  FMUL.FTZ R65, R112.reuse, R227 ;  /* 0x000000e370417220 */ /* 0x040fe40000410000 */
[----:B------:R-:W-:Y:S02]  /*4820*/  FFMA.FTZ R66, R121, R68, -R64 ;  /* 0x0000004479427223 */ /* 0x000fe40000010840 */
[----:B------:R-:W-:Y:S02]  /*4830*/  FMUL.FTZ R64, R112, R212 ;  /* 0x000000d470407220 */ /* 0x000fe40000410000 */
[----:B------:R-:W-:Y:S02]  /*4840*/  FFMA.FTZ R70, R119, R70, R67 ;  /* 0x0000004677467223 */ /* 0x000fe40000010043 */
[----:B------:R-:W-:-:S02]  /*4850*/  FFMA.FTZ R65, R113, R212, R65 ;  /* 0x000000d471417223 */ /* 0x000fc40000010041 */
[----:B------:R-:W-:Y:S02]  /*4860*/  FFMA.FTZ R64, R113, R227, -R64 ;  /* 0x000000e371407223 */ /* 0x000fe40000010840 */
[----:B------:R-:W-:Y:S02]  /*4870*/  FADD.FTZ R70, -R169, R70 ;  /* 0x00000046a9467221 */ /* 0x000fe40000010100 */
[----:B------:R-:W-:Y:S02]  /*4880*/  FADD.FTZ R211, RZ, R65 ;  /* 0x00000041ffd37221 */ /* 0x000fe40000010000 */
[----:B------:R-:W-:Y:S02]  /*4890*/  FADD.FTZ R226, R213, R64 ;  /* 0x00000040d5e27221 */ /* 0x000fe40000010000 */
[----:B------:R-:W-:Y:S02]  /*48a0*/  FMUL.FTZ R68, R120, -R68 ;  /* 0x8000004478447220 */ /* 0x000fe40000410000 */
[----:B------:R-:W-:-:S02]  /*48b0*/  FADD.FTZ R69, R170, R69 ;  /* 0x00000045aa457221 */ /* 0x000fc40000010000 */
[----:B------:R-:W-:Y:S02]  /*48c0*/  FMUL.FTZ R74, R120, -R70 ;  /* 0x80000046784a7220 */ /* 0x000fe40000410000 */
[C---:B------:R-:W-:Y:S02]  /*48d0*/  FMUL.FTZ R65, R131.reuse, R211 ;  /* 0x000000d383417220 */ /* 0x040fe40000410000 */
[----:B------:R-:W-:Y:S02]  /*48e0*/  FMUL.FTZ R64, R131, R226 ;  /* 0x000000e283407220 */ /* 0x000fe40000410000 */
[C---:B------:R-:W-:Y:S02]  /*48f0*/  FFMA.FTZ R68, R121.reuse, R72, R68 ;  /* 0x0000004879447223 */ /* 0x040fe40000010044 */
        /* <DEDUP_REMOVED lines=16> */
[C---:B------:R-:W-:Y:S02]  /*4a00*/  FFMA.FTZ R66, R123.reuse, R68, R66 ;  /* 0x000000447b427223 */ /* 0x040fe40000010042 */
[----:B------:R-:W-:Y:S02]  /*4a10*/  FFMA.FTZ R64, R132, R229, -R64 ;  /* 0x000000e584407223 */ /* 0x000fe40000010840 */
[----:B------:R-:W-:Y:S02]  /*4a20*/  FADD.FTZ R214, RZ, R65 ;  /* 0x00000041ffd67221 */ /* 0x000fe40000010000 */
[----:B------:R-:W-:-:S02]  /*4a30*/  FFMA.FTZ R69, R123, R67, -R72 ;  /* 0x000000437b457223 */ /* 0x000fc40000010848 */
[----:B------:R-:W-:Y:S02]  /*4a40*/  FMUL.FTZ R68, R124, -R66 ;  /* 0x800000427c447220 */ /* 0x000fe40000410000 */
[----:B------:R-:W-:Y:S02]  /*4a50*/  FMUL.FTZ R67, R122, -R67 ;  /* 0x800000437a437220 */ /* 0x000fe40000410000 */
[----:B------:R-:W-:Y:S02]  /*4a60*/  FADD.FTZ R228, R215, R64 ;  /* 0x00000040d7e47221 */ /* 0x000fe40000010000 */
[----:B------:R-:W-:Y:S02]  /*4a70*/  FMUL.FTZ R65, R137, R214 ;  /* 0x000000d689417220 */ /* 0x000fe40000410000 */
[----:B------:R-:W-:Y:S02]  /*4a80*/  FFMA.FTZ R68, R125, R71, -R68 ;  /* 0x000000477d447223 */ /* 0x000fe40000010844 */
[----:B------:R-:W-:-:S02]  /*4a90*/  FFMA.FTZ R70, R123, R70, R67 ;  /* 0x000000467b467223 */ /* 0x000fc40000010043 */
[----:B------:R-:W-:Y:S02]  /*4aa0*/  FMUL.FTZ R71, R124, -R71 ;  /* 0x800000477c477220 */ /* 0x000fe40000410000 */
[----:B------:R-:W-:Y:S02]  /*4ab0*/  FADD.FTZ R69, R150, R69 ;  /* 0x0000004596457221 */ /* 0x000fe40000010000 */
[-C--:B------:R-:W-:Y:S02]  /*4ac0*/  FMUL.FTZ R67, R137, R228.reuse ;  /* 0x000000e489437220 */ /* 0x080fe40000410000 */
[----:B------:R-:W-:Y:S02]  /*4ad0*/  FFMA.FTZ R65, R136, R228, -R65 ;  /* 0x000000e488417223 */ /* 0x000fe40000010841 */
[----:B------:R-:W-:Y:S02]  /*4ae0*/  FADD.FTZ R70, -R149, R70 ;  /* 0x0000004695467221 */ /* 0x000fe40000010100 */
[----:B------:R-:W-:-:S02]  /*4af0*/  FFMA.FTZ R72, R125, R66, R71 ;  /* 0x000000427d487223 */ /* 0x000fc40000010047 */
[----:B------:R-:W-:Y:S02]  /*4b00*/  FMUL.FTZ R66, R124, -R69 ;  /* 0x800000457c427220 */ /* 0x000fe40000410000 */
[----:B------:R-:W-:Y:S02]  /*4b10*/  FFMA.FTZ R67, R136, R214, R67 ;  /* 0x000000d688437223 */ /* 0x000fe40000010043 */
[----:B------:R-:W-:Y:S01]  /*4b20*/  FADD.FTZ R231, R216, R65 ;  /* 0x00000041d8e77221 */ /* 0x000fe20000010000 */
[----:B------:R-:W-:Y:S01]  /*4b30*/  HFMA2.MMA R65, -RZ, RZ, 0, 0 ;  /* 0x00000000ff417435 */ /* 0x000fe200000001ff */
[-C--:B------:R-:W-:Y:S02]  /*4b40*/  FMUL.FTZ R64, R124, -R70.reuse ;  /* 0x800000467c407220 */ /* 0x080fe40000410000 */
[----:B------:R-:W-:Y:S02]  /*4b50*/  FFMA.FTZ R74, R125, R70, R66 ;  /* 0x000000467d4a7223 */ /* 0x000fe40000010042 */
[----:B------:R-:W-:-:S02]  /*4b60*/  FADD.FTZ R215, RZ, R67 ;  /* 0x00000043ffd77221 */ /* 0x000fc40000010000 */
[----:B------:R-:W-:Y:S01]  /*4b70*/  FMUL.FTZ R70, R139, R231 ;  /* 0x000000e78b467220 */ /* 0x000fe20000410000 */
[----:B------:R-:W-:Y:S01]  /*4b80*/  CS2R R66, SRZ ;  /* 0x0000000000427805 */ /* 0x000fe2000001ff00 */
[----:B------:R-:W-:Y:S01]  /*4b90*/  FFMA.FTZ R71, R125, R69, -R64 ;  /* 0x000000457d477223 */ /* 0x000fe20000010840 */
[----:B------:R-:W-:Y:S01]  /*4ba0*/  MOV R64, 0x3f800000 ;  /* 0x3f80000000407802 */ /* 0x000fe20000000f00 */
[-C--:B------:R-:W-:Y:S02]  /*4bb0*/  FMUL.FTZ R69, R139, R215.reuse ;  /* 0x000000d78b457220 */ /* 0x080fe40000410000 */
[C---:B------:R-:W-:Y:S02]  /*4bc0*/  FFMA.FTZ R70, R138.reuse, R215, R70 ;  /* 0x000000d78a467223 */ /* 0x040fe40000010046 */
[----:B------:R-:W-:Y:S01]  /*4bd0*/  FADD.FTZ R74, -R151, R74 ;  /* 0x0000004a974a7221 */ /* 0x000fe20000010100 */
[----:B------:R0:W1:Y:S01]  /*4be0*/  @!P0 LDS.128 R64, [R0.X16+0x4be0] ;  /* 0x004be00000408984 */ /* 0x000062000000cc00 */
[----:B------:R-:W-:Y:S01]  /*4bf0*/  FFMA.FTZ R69, R138, R231, -R69 ;  /* 0x000000e78a457223 */ /* 0x000fe20000010845 */
[----:B------:R-:W-:Y:S01]  /*4c00*/  ISETP.GT.U32.AND P0, PT, R99, 0x1f, PT ;  /* 0x0000001f6300780c */ /* 0x000fe20003f04070 */
[----:B------:R-:W-:-:S02]  /*4c10*/  FADD.FTZ R216, RZ, R70 ;  /* 0x00000046ffd87221 */ /* 0x000fc40000010000 */
[----:B------:R-:W-:Y:S02]  /*4c20*/  FADD.FTZ R71, R152, R71 ;  /* 0x0000004798477221 */ /* 0x000fe40000010000 */
[----:B------:R-:W-:Y:S02]  /*4c30*/  FMUL.FTZ R70, R126, -R74 ;  /* 0x8000004a7e467220 */ /* 0x000fe40000410000 */
[----:B------:R-:W-:Y:S02]  /*4c40*/  FADD.FTZ R230, R208, R69 ;  /* 0x00000045d0e67221 */ /* 0x000fe40000010000 */
[----:B------:R-:W-:Y:S02]  /*4c50*/  FMUL.FTZ R69, R141, R216 ;  /* 0x000000d88d457220 */ /* 0x000fe40000410000 */
[-C--:B------:R-:W-:Y:S02]  /*4c60*/  FMUL.FTZ R73, R126, -R71.reuse ;  /* 0x800000477e497220 */ /* 0x080fe40000410000 */
[----:B------:R-:W-:-:S02]  /*4c70*/  FFMA.FTZ R75, R127, R71, -R70 ;  /* 0x000000477f4b7223 */ /* 0x000fc40000010846 */
[-C--:B------:R-:W-:Y:S02]  /*4c80*/  FFMA.FTZ R70, R140, R230.reuse, -R69 ;  /* 0x000000e68c467223 */ /* 0x080fe40000010845 */
[----:B------:R-:W-:Y:S02]  /*4c90*/  FMUL.FTZ R71, R141, R230 ;  /* 0x000000e68d477220 */ /* 0x000fe40000410000 */
[----:B------:R-:W-:Y:S02]  /*4ca0*/  FFMA.FTZ R74, R127, R74, R73 ;  /* 0x0000004a7f4a7223 */ /* 0x000fe40000010049 */
[----:B------:R-:W-:Y:S02]  /*4cb0*/  FMUL.FTZ R73, R126, -R72 ;  /* 0x800000487e497220 */ /* 0x000fe40000410000 */
[----:B------:R-:W-:Y:S02]  /*4cc0*/  FADD.FTZ R209, R209, R70 ;  /* 0x00000046d1d17221 */ /* 0x000fe40000010000 */
[----:B------:R-:W-:-:S02]  /*4cd0*/  FFMA.FTZ R208, R140, R216, R71 ;  /* 0x000000d88cd07223 */ /* 0x000fc40000010047 */
[-C--:B------:R-:W-:Y:S02]  /*4ce0*/  FMUL.FTZ R69, R126, -R68.reuse ;  /* 0x800000447e457220 */ /* 0x080fe40000410000 */
[----:B------:R-:W-:Y:S02]  /*4cf0*/  FFMA.FTZ R68, R127, R68, -R73 ;  /* 0x000000447f447223 */ /* 0x000fe40000010849 */
[----:B------:R-:W-:Y:S02]  /*4d00*/  FADD.FTZ R208, RZ, R208 ;  /* 0x000000d0ffd07221 */ /* 0x000fe40000010000 */
[----:B------:R-:W-:Y:S02]  /*4d10*/  FMUL.FTZ R73, R143, R209 ;  /* 0x000000d18f497220 */ /* 0x000fe40000410000 */
[----:B------:R-:W-:Y:S02]  /*4d20*/  FFMA.FTZ R69, R127, R72, R69 ;  /* 0x000000487f457223 */ /* 0x000fe40000010045 */
        /* <DEDUP_REMOVED lines=8> */
[----:B------:R0:W-:Y:S03]  /*4db0*/  STS.128 [R99.X16+0x35e0], R68 ;  /* 0x0035e04463007388 */ /* 0x0001e6000000cc00 */
[CC--:B------:R-:W-:Y:S02]  /*4dc0*/  FFMA.FTZ R236, R144.reuse, R234.reuse, -R73 ;  /* 0x000000ea90ec7223 */ /* 0x0c0fe40000010849 */
[----:B------:R-:W-:Y:S02]  /*4dd0*/  FMUL.FTZ R73, R145, R234 ;  /* 0x000000ea91497220 */ /* 0x000fe40000410000 */
[----:B------:R-:W-:Y:S02]  /*4de0*/  FADD.FTZ R236, R217, R236 ;  /* 0x000000ecd9ec7221 */ /* 0x000fe40000010000 */
[----:B------:R-:W-:Y:S01]  /*4df0*/  FFMA.FTZ R217, R144, R232, R73 ;  /* 0x000000e890d97223 */ /* 0x000fe20000010049 */
[----:B------:R-:W-:Y:S06]  /*4e00*/  BAR.SYNC.DEFER_BLOCKING 0x0 ;  /* 0x0000000000007b1d */ /* 0x000fec0000010000 */
[----:B------:R-:W-:Y:S05]  /*4e10*/  @P0 BRA `(.L_x_6440) ;  /* 0x00000ae000000947 */ /* 0x000fea0003800000 */
[----:B01----:R-:W-:-:S05]  /*4e20*/  SHF.L.U32 R207, R99, 0x5, RZ ;  /* 0x0000000563cf7819 */ /* 0x003fca00000006ff */
        /* <DEDUP_REMOVED lines=8> */
[C---:B------:R-:W-:Y:S02]  /*4eb0*/  FFMA.FTZ R73, R68.reuse, R74, -R73 ;  /* 0x0000004a44497223 */ /* 0x040fe40000010849 */
[----:B------:R-:W-:Y:S01]  /*4ec0*/  FFMA.FTZ R68, R68, R75, R69 ;  /* 0x0000004b44447223 */ /* 0x000fe20000010045 */
[----:B------:R-:W-:Y:S01]  /*4ed0*/  LOP3.LUT R69, R99, 0x1f, RZ, 0xc0, !PT ;  /* 0x0000001f63457812 */ /* 0x000fe200078ec0ff */
[----:B------:R-:W-:-:S02]  /*4ee0*/  FADD.FTZ R233, R70, R73 ;  /* 0x0000004946e97221 */ /* 0x000fc40000010000 */
[----:B------:R-:W-:Y:S01]  /*4ef0*/  FADD.FTZ R247, R71, R68 ;  /* 0x0000004447f77221 */ /* 0x000fe20000010000 */
[----:B------:R-:W-:Y:S01]  /*4f00*/  ISETP.NE.AND P0, PT, R69, 0x1f, PT ;  /* 0x0000001f4500780c */ /* 0x000fe20003f05270 */
[----:B------:R-:W-:Y:S10]  /*4f10*/  BRA.DIV ~URZ, `(.L_x_6441) ;  /* 0x000066327f007947 */ /* 0x000ff4000b800000 */
[----:B------:R0:W1:Y:S02]  /*4f20*/  SHFL.DOWN PT, R71, R238, 0x1, 0x1f ;  /* 0x08201f00ee477f89 */ /* 0x00006400000e0000 */
.L_x_6539:
[----:B------:R-:W-:Y:S05]  /*4f30*/  BRA.DIV ~URZ, `(.L_x_6442) ;  /* 0x000066927f007947 */ /* 0x000fea000b800000 */
[----:B------:R2:W3:Y:S04]  /*4f40*/  SHFL.DOWN PT, R73, R240, 0x1, 0x1f ;  /* 0x08201f00f0497f89 */ /* 0x0004e800000e0000 */
[----:B------:R2:W4:Y:S04]  /*4f50*/  SHFL.DOWN PT, R235, R233, 0x1, 0x1f ;  /* 0x08201f00e9eb7f89 */ /* 0x00052800000e0000 */
[----:B------:R2:W0:Y:S02]  /*4f60*/  SHFL.DOWN PT, R245, R247, 0x1, 0x1f ;  /* 0x08201f00f7f57f89 */ /* 0x00042400000e0000 */
.L_x_6540:
[----:B------:R-:W-:Y:S01]  /*4f70*/  LOP3.LUT R68, R99, 0x1f, RZ, 0xc0, !PT ;  /* 0x0000001f63447812 */ /* 0x000fe200078ec0ff */
[----:B------:R-:W-:Y:S03]  /*4f80*/  BSSY B1, `(.L_x_6443) ;  /* 0x000000e000017945 */ /* 0x000fe60003800000 */
[----:B------:R-:W-:Y:S01]  /*4f90*/  ISETP.GT.U32.AND P1, PT, R68, 0x1d, PT ;  /* 0x0000001d4400780c */ /* 0x000fe20003f24070 */
[----:B------:R-:W-:Y:S07]  /*4fa0*/  @!P0 BRA `(.L_x_6444) ;  /* 0x000000b000008947 */ /* 0x000fee0003800000 */
        /* <DEDUP_REMOVED lines=11> */
.L_x_6444:
[----:B------:R-:W-:Y:S05]  /*5060*/  BSYNC B1 ;  /* 0x0000000000017941 */ /* 0x000fea0003800000 */
.L_x_6443:
[----:B------:R-:W-:Y:S05]  /*5070*/  BRA.DIV ~URZ, `(.L_x_6445) ;  /* 0x000066a27f007947 */ /* 0x000fea000b800000 */
[----:B-1----:R1:W2:Y:S04]  /*5080*/  SHFL.DOWN PT, R71, R238, 0x2, 0x1f ;  /* 0x08401f00ee477f89 */ /* 0x0022a800000e0000 */
[----:B---3--:R1:W3:Y:S04]  /*5090*/  SHFL.DOWN PT, R73, R240, 0x2, 0x1f ;  /* 0x08401f00f0497f89 */ /* 0x0082e800000e0000 */
[----:B----4-:R1:W4:Y:S04]  /*50a0*/  SHFL.DOWN PT, R235, R233, 0x2, 0x1f ;  /* 0x08401f00e9eb7f89 */ /* 0x01032800000e0000 */
[----:B0-----:R1:W0:Y:S02]  /*50b0*/  SHFL.DOWN PT, R245, R247, 0x2, 0x1f ;  /* 0x08401f00f7f57f89 */ /* 0x00122400000e0000 */
.L_x_6541:
[----:B------:R-:W-:Y:S01]  /*50c0*/  LOP3.LUT R68, R99, 0x1f, RZ, 0xc0, !PT ;  /* 0x0000001f63447812 */ /* 0x000fe200078ec0ff */
[----:B------:R-:W-:Y:S03]  /*50d0*/  BSSY B1, `(.L_x_6446) ;  /* 0x000000e000017945 */ /* 0x000fe60003800000 */
[----:B------:R-:W-:Y:S01]  /*50e0*/  ISETP.GT.U32.AND P0, PT, R68, 0x1b, PT ;  /* 0x0000001b4400780c */ /* 0x000fe20003f04070 */
[----:B------:R-:W-:Y:S07]  /*50f0*/  @P1 BRA `(.L_x_6447) ;  /* 0x000000b000001947 */ /* 0x000fee0003800000 */
        /* <DEDUP_REMOVED lines=11> */
.L_x_6447:
[----:B------:R-:W-:Y:S05]  /*51b0*/  BSYNC B1 ;  /* 0x0000000000017941 */ /* 0x000fea0003800000 */
.L_x_6446:
[----:B------:R-:W-:Y:S05]  /*51c0*/  BRA.DIV ~URZ, `(.L_x_6448) ;  /* 0x000067127f007947 */ /* 0x000fea000b800000 */
[----:B--2---:R2:W1:Y:S02]  /*51d0*/  SHFL.DOWN PT, R71, R238, 0x4, 0x1f ;  /* 0x08801f00ee477f89 */ /* 0x00446400000e0000 */
.L_x_6542:
[----:B------:R-:W-:Y:S05]  /*51e0*/  BRA.DIV ~URZ, `(.L_x_6449) ;  /* 0x000067727f007947 */ /* 0x000fea000b800000 */
[----:B---3--:R3:W2:Y:S04]  /*51f0*/  SHFL.DOWN PT, R73, R240, 0x4, 0x1f ;  /* 0x08801f00f0497f89 */ /* 0x0086a800000e0000 */
[----:B----4-:R3:W4:Y:S04]  /*5200*/  SHFL.DOWN PT, R235, R233, 0x4, 0x1f ;  /* 0x08801f00e9eb7f89 */ /* 0x01072800000e0000 */
[----:B0-----:R3:W0:Y:S02]  /*5210*/  SHFL.DOWN PT, R245, R247, 0x4, 0x1f ;  /* 0x08801f00f7f57f89 */ /* 0x00162400000e0000 */
.L_x_6543:
[----:B------:R-:W-:Y:S01]  /*5220*/  LOP3.LUT R68, R99, 0x1f, RZ, 0xc0, !PT ;  /* 0x0000001f63447812 */ /* 0x000fe200078ec0ff */
[----:B------:R-:W-:Y:S03]  /*5230*/  BSSY B1, `(.L_x_6450) ;  /* 0x000000e000017945 */ /* 0x000fe60003800000 */
[----:B------:R-:W-:Y:S01]  /*5240*/  ISETP.GT.U32.AND P1, PT, R68, 0x17, PT ;  /* 0x000000174400780c */ /* 0x000fe20003f24070 */
[----:B------:R-:W-:Y:S07]  /*5250*/  @P0 BRA `(.L_x_6451) ;  /* 0x000000b000000947 */ /* 0x000fee0003800000 */
[C---:B0-----:R-:W-:Y:S02]  /*5260*/  FMUL.FTZ R68, R240.reuse, R245 ;  /* 0x000000f5f0447220 */ /* 0x041fe40000410000 */
[----:B----4-:R-:W-:-:S02]  /*5270*/  FMUL.FTZ R69, R240, R235 ;  /* 0x000000ebf0457220 */ /* 0x010fc40000410000 */
[----:B------:R-:W-:Y:S02]  /*5280*/  FFMA.FTZ R70, R238, R235, -R68 ;  /* 0x000000ebee467223 */ /* 0x000fe40000010844 */
        /* <DEDUP_REMOVED lines=8> */
.L_x_6451:
[----:B------:R-:W-:Y:S05]  /*5310*/  BSYNC B1 ;  /* 0x0000000000017941 */ /* 0x000fea0003800000 */
.L_x_6450:
[----:B------:R-:W-:Y:S05]  /*5320*/  BRA.DIV ~URZ, `(.L_x_6452) ;  /* 0x000067827f007947 */ /* 0x000fea000b800000 */
[----:B-1----:R1:W3:Y:S04]  /*5330*/  SHFL.DOWN PT, R71, R238, 0x8, 0x1f ;  /* 0x09001f00ee477f89 */ /* 0x0022e800000e0000 */
[----:B--2---:R1:W2:Y:S04]  /*5340*/  SHFL.DOWN PT, R73, R240, 0x8, 0x1f ;  /* 0x09001f00f0497f89 */ /* 0x0042a800000e0000 */
[----:B----4-:R1:W4:Y:S04]  /*5350*/  SHFL.DOWN PT, R235, R233, 0x8, 0x1f ;  /* 0x09001f00e9eb7f89 */ /* 0x01032800000e0000 */
[----:B0-----:R1:W0:Y:S02]  /*5360*/  SHFL.DOWN PT, R245, R247, 0x8, 0x1f ;  /* 0x09001f00f7f57f89 */ /* 0x00122400000e0000 */
.L_x_6544:
        /* <DEDUP_REMOVED lines=15> */
.L_x_6454:
[----:B------:R-:W-:Y:S05]  /*5460*/  BSYNC B1 ;  /* 0x0000000000017941 */ /* 0x000fea0003800000 */
.L_x_6453:
[----:B------:R-:W-:Y:S05]  /*5470*/  BRA.DIV ~URZ, `(.L_x_6455) ;  /* 0x000067f27f007947 */ /* 0x000fea000b800000 */
[----:B---3--:R3:W1:Y:S02]  /*5480*/  SHFL.DOWN PT, R71, R238, 0x10, 0x1f ;  /* 0x0a001f00ee477f89 */ /* 0x00866400000e0000 */
.L_x_6545:
[----:B------:R-:W-:Y:S05]  /*5490*/  BRA.DIV ~URZ, `(.L_x_6456) ;  /* 0x000068527f007947 */ /* 0x000fea000b800000 */
[----:B--2---:R2:W3:Y:S04]  /*54a0*/  SHFL.DOWN PT, R73, R240, 0x10, 0x1f ;  /* 0x0a001f00f0497f89 */ /* 0x0044e800000e0000 */
[----:B----4-:R2:W4:Y:S04]  /*54b0*/  SHFL.DOWN PT, R235, R233, 0x10, 0x1f ;  /* 0x0a001f00e9eb7f89 */ /* 0x01052800000e0000 */
[----:B0-----:R2:W0:Y:S02]  /*54c0*/  SHFL.DOWN PT, R245, R247, 0x10, 0x1f ;  /* 0x0a001f00f7f57f89 */ /* 0x00142400000e0000 */
.L_x_6546:
        /* <DEDUP_REMOVED lines=13> */
.L_x_6458:
[----:B------:R-:W-:Y:S05]  /*55a0*/  BSYNC B1 ;  /* 0x0000000000017941 */ /* 0x000fea0003800000 */
.L_x_6457:
[----:B------:R-:W-:Y:S05]  /*55b0*/  BRA.DIV ~URZ, `(.L_x_6459) ;  /* 0x000068827f007947 */ /* 0x000fea000b800000 */
[----:B------:R-:W5:Y:S04]  /*55c0*/  SHFL.IDX PT, R244, R240, RZ, 0x1f ;  /* 0x00001ffff0f47589 */ /* 0x000f6800000e0000 */
[----:B------:R-:W2:Y:S04]  /*55d0*/  SHFL.IDX PT, R239, R238, RZ, 0x1f ;  /* 0x00001fffeeef7589 */ /* 0x000ea800000e0000 */
[----:B----4-:R-:W4:Y:S04]  /*55e0*/  SHFL.IDX PT, R235, R247, RZ, 0x1f ;  /* 0x00001ffff7eb7589 */ /* 0x010f2800000e0000 */
[----:B0-----:R-:W0:Y:S04]  /*55f0*/  SHFL.DOWN PT, R245, R247, 0x1, 0x1f ;  /* 0x08201f00f7f57f89 */ /* 0x001e2800000e0000 */
[----:B------:R-:W3:Y:S04]  /*5600*/  SHFL.IDX PT, R75, R64, RZ, 0x1f ;  /* 0x00001fff404b7589 */ /* 0x000ee800000e0000 */
[----:B------:R-:W1:Y:S04]  /*5610*/  SHFL.IDX PT, R74, R66, RZ, 0x1f ;  /* 0x00001fff424a7589 */ /* 0x000e6800000e0000 */
[----:B------:R-:W0:Y:S01]  /*5620*/  SHFL.IDX PT, R248, R67, RZ, 0x1f ;  /* 0x00001fff43f87589 */ /* 0x000e2200000e0000 */
[----:B-----5:R-:W-:-:S02]  /*5630*/  FMUL.FTZ R68, R67, R244 ;  /* 0x000000f443447220 */ /* 0x020fc40000410000 */
[-C--:B------:R-:W-:Y:S01]  /*5640*/  FMUL.FTZ R242, R66, R244.reuse ;  /* 0x000000f442f27220 */ /* 0x080fe20000410000 */
[----:B---3--:R-:W3:Y:S03]  /*5650*/  SHFL.IDX PT, R73, R65, RZ, 0x1f ;  /* 0x00001fff41497589 */ /* 0x008ee600000e0000 */
[----:B--2---:R-:W-:Y:S01]  /*5660*/  FFMA.FTZ R242, R67, R239, R242 ;  /* 0x000000ef43f27223 */ /* 0x004fe200000100f2 */
[----:B------:R2:W0:Y:S04]  /*5670*/  SHFL.DOWN PT, R243, R238, 0x1, 0x1f ;  /* 0x08201f00eef37f89 */ /* 0x00042800000e0000 */
[----:B------:R5:W0:Y:S04]  /*5680*/  SHFL.DOWN PT, R241, R240, 0x1, 0x1f ;  /* 0x08201f00f0f17f89 */ /* 0x000a2800000e0000 */
[----:B------:R-:W0:Y:S01]  /*5690*/  SHFL.IDX PT, R237, R233, RZ, 0x1f ;  /* 0x00001fffe9ed7589 */ /* 0x000e2200000e0000 */
[----:B-12---:R-:W-:-:S02]  /*56a0*/  FMUL.FTZ R238, R64, R244 ;  /* 0x000000f440ee7220 */ /* 0x006fc40000410000 */
[----:B------:R-:W-:Y:S01]  /*56b0*/  FMUL.FTZ R244, R65, R244 ;  /* 0x000000f441f47220 */ /* 0x000fe20000410000 */
[----:B------:R1:W2:Y:S01]  /*56c0*/  SHFL.DOWN PT, R246, R233, 0x1, 0x1f ;  /* 0x08201f00e9f67f89 */ /* 0x0002a200000e0000 */
[-C--:B-----5:R-:W-:Y:S02]  /*56d0*/  FFMA.FTZ R240, R66, R239.reuse, -R68 ;  /* 0x000000ef42f07223 */ /* 0x0a0fe40000010844 */
[----:B-1----:R-:W-:Y:S02]  /*56e0*/  FMUL.FTZ R233, R64, R239 ;  /* 0x000000ef40e97220 */ /* 0x002fe40000410000 */
.L_x_6547:
[----:B---34-:R1:W3:Y:S01]  /*56f0*/  LDS.128 R68, [R207+0x35f0] ;  /* 0x0035f000cf447984 */ /* 0x0182e20000000c00 */
[----:B------:R-:W-:Y:S01]  /*5700*/  ISETP.NE.AND P0, PT, R99, 0x1f, PT ;  /* 0x0000001f6300780c */ /* 0x000fe20003f05270 */
[----:B------:R-:W-:Y:S01]  /*5710*/  BSSY B1, `(.L_x_6460) ;  /* 0x000000e000017945 */ /* 0x000fe20003800000 */
[----:B------:R-:W-:Y:S02]  /*5720*/  MOV R72, R75 ;  /* 0x0000004b00487202 */ /* 0x000fe40000000f00 */
[----:B0-----:R-:W-:-:S09]  /*5730*/  MOV R75, R248 ;  /* 0x000000f8004b7202 */ /* 0x001fd20000000f00 */
[----:B------:R-:W-:Y:S05]  /*5740*/  @!P0 BRA `(.L_x_6461) ;  /* 0x000000a000008947 */ /* 0x000fea0003800000 */
[CC--:B-1----:R-:W-:Y:S02]  /*5750*/  FMUL.FTZ R64, R75.reuse, R241.reuse ;  /* 0x000000f14b407220 */ /* 0x0c2fe40000410000 */
[C---:B------:R-:W-:Y:S02]  /*5760*/  FMUL.FTZ R66, R74.reuse, R241 ;  /* 0x000000f14a427220 */ /* 0x040fe40000410000 */
[-C--:B------:R-:W-:Y:S02]  /*5770*/  FFMA.FTZ R67, R74, R243.reuse, -R64 ;  /* 0x000000f34a437223 */ /* 0x080fe40000010840 */
[----:B------:R-:W-:Y:S02]  /*5780*/  FFMA.FTZ R248, R75, R243, R66 ;  /* 0x000000f34bf87223 */ /* 0x000fe40000010042 */
[-C--:B------:R-:W-:Y:S02]  /*5790*/  FMUL.FTZ R64, R73, R241.reuse ;  /* 0x000000f149407220 */ /* 0x080fe40000410000 */
[----:B------:R-:W-:-:S02]  /*57a0*/  FMUL.FTZ R66, R72, R241 ;  /* 0x000000f148427220 */ /* 0x000fc40000410000 */
[-C--:B------:R-:W-:Y:S02]  /*57b0*/  FFMA.FTZ R72, R72, R243.reuse, -R64 ;  /* 0x000000f348487223 */ /* 0x080fe40000010840 */
[----:B------:R-:W-:Y:S02]  /*57c0*/  FFMA.FTZ R73, R73, R243, R66 ;  /* 0x000000f349497223 */ /* 0x000fe40000010042 */
[----:B--2---:R-:W-:Y:S02]  /*57d0*/  FADD.FTZ R74, R67, R246 ;  /* 0x000000f6434a7221 */ /* 0x004fe40000010000 */
[----:B------:R-:W-:Y:S02]  /*57e0*/  FADD.FTZ R75, R248, R245 ;  /* 0x000000f5f84b7221 */ /* 0x000fe40000010000 */
.L_x_6461:
[----:B-1----:R-:W-:Y:S05]  /*57f0*/  BSYNC B1 ;  /* 0x0000000000017941 */ /* 0x002fea0003800000 */
.L_x_6460:
        /* <DEDUP_REMOVED lines=16> */
.L_x_6440:
[----:B01----:R-:W-:Y:S05]  /*5900*/  BSYNC B0 ;  /* 0x0000000000007941 */ /* 0x003fea0003800000 */
.L_x_6439:
[C---:B------:R-:W-:Y:S01]  /*5910*/  FMUL.FTZ R68, R146.reuse, R129 ;  /* 0x0000008192447220 */ /* 0x040fe20000410000 */
[----:B------:R-:W-:Y:S01]  /*5920*/  WARPSYNC 0xffffffff ;  /* 0xffffffff00007948 */ /* 0x000fe20003800000 */
[----:B------:R-:W-:Y:S01]  /*5930*/  FMUL.FTZ R146, R146, R191 ;  /* 0x000000bf92927220 */ /* 0x000fe20000410000 */
[----:B------:R-:W-:Y:S01]  /*5940*/  BAR.SYNC.DEFER_BLOCKING 0x0 ;  /* 0x0000000000007b1d */ /* 0x000fe20000010000 */
[----:B------:R-:W-:Y:S01]  /*5950*/  FMUL.FTZ R72, R160, R189 ;  /* 0x000000bda0487220 */ /* 0x000fe20000410000 */
[----:B------:R-:W-:Y:S01]  /*5960*/  MOV R240, c[0x0][0x2bc] ;  /* 0x0000af0000f07a02 */ /* 0x000fe20000000f00 */
[----:B------:R-:W-:Y:S01]  /*5970*/  FMUL.FTZ R70, R156, R128 ;  /* 0x000000809c467220 */ /* 0x000fe20000410000 */
[----:B------:R-:W-:Y:S01]  /*5980*/  ISETP.NE.AND P1, PT, R99, RZ, PT ;  /* 0x000000ff6300720c */ /* 0x000fe20003f25270 */
[----:B------:R-:W-:Y:S01]  /*5990*/  FFMA.FTZ R68, R134, R191, -R68 ;  /* 0x000000bf86447223 */ /* 0x000fe20000010844 */
[----:B------:R-:W-:Y:S01]  /*59a0*/  BSSY B0, `(.L_x_6462) ;  /* 0x0000228000007945 */ /* 0x000fe20003800000 */
[----:B------:R-:W-:-:S02]  /*59b0*/  FMUL.FTZ R71, R158, R190 ;  /* 0x000000be9e477220 */ /* 0x000fc40000410000 */
[----:B------:R-:W-:Y:S02]  /*59c0*/  FFMA.FTZ R134, R134, R129, R146 ;  /* 0x0000008186867223 */ /* 0x000fe40000010092 */
[----:B------:R-:W-:Y:S02]  /*59d0*/  FFMA.FTZ R75, R157, R223, -R72 ;  /* 0x000000df9d4b7223 */ /* 0x000fe40000010848 */
[C---:B------:R-:W-:Y:S02]  /*59e0*/  FMUL.FTZ R146, R172.reuse, R210 ;  /* 0x000000d2ac927220 */ /* 0x040fe40000410000 */
[----:B------:R-:W-:Y:S02]  /*59f0*/  FFMA.FTZ R69, R135, R221, -R70 ;  /* 0x000000dd87457223 */ /* 0x000fe40000010846 */
[----:B------:R-:W-:Y:S02]  /*5a00*/  FMUL.FTZ R172, R172, R225 ;  /* 0x000000e1acac7220 */ /* 0x000fe40000410000 */
        /* <DEDUP_REMOVED lines=8> */
[C---:B------:R-:W-:Y:S02]  /*5a90*/  FFMA.FTZ R146, R161.reuse, R225, -R146 ;  /* 0x000000e1a1927223 */ /* 0x040fe40000010892 */
[----:B------:R-:W-:Y:S02]  /*5aa0*/  FFMA.FTZ R161, R161, R210, R172 ;  /* 0x000000d2a1a17223 */ /* 0x000fe400000100ac */
[----:B------:R-:W-:Y:S02]  /*5ab0*/  FFMA.FTZ R72, R171, R224, -R72 ;  /* 0x000000e0ab487223 */ /* 0x000fe40000010848 */
[----:B------:R-:W-:Y:S02]  /*5ac0*/  FMUL.FTZ R207, R195, R216 ;  /* 0x000000d8c3cf7220 */ /* 0x000fe40000410000 */
[----:B------:R-:W-:-:S02]  /*5ad0*/  FFMA.FTZ R135, R135, R128, R156 ;  /* 0x0000008087877223 */ /* 0x000fc4000001009c */
[----:B------:R-:W-:Y:S02]  /*5ae0*/  FFMA.FTZ R171, R171, R187, R174 ;  /* 0x000000bbabab7223 */ /* 0x000fe400000100ae */
[----:B------:R-:W-:Y:S02]  /*5af0*/  FFMA.FTZ R73, R173, R227, -R74 ;  /* 0x000000e3ad497223 */ /* 0x000fe4000001084a */
[----:B------:R-:W-:Y:S02]  /*5b00*/  FMUL.FTZ R172, R200, R208 ;  /* 0x000000d0c8ac7220 */ /* 0x000fe40000410000 */
[----:B------:R-:W-:Y:S02]  /*5b10*/  FFMA.FTZ R71, R159, R222, -R71 ;  /* 0x000000de9f477223 */ /* 0x000fe40000010847 */
[----:B------:R-:W-:Y:S02]  /*5b20*/  FMUL.FTZ R156, R178, R211 ;  /* 0x000000d3b29c7220 */ /* 0x000fe40000410000 */
[----:B------:R-:W-:-:S02]  /*5b30*/  FFMA.FTZ R173, R173, R212, R176 ;  /* 0x000000d4adad7223 */ /* 0x000fc400000100b0 */
[----:B------:R-:W-:Y:S02]  /*5b40*/  FMUL.FTZ R174, R82, R232 ;  /* 0x000000e852ae7220 */ /* 0x000fe40000410000 */
[----:B------:R-:W-:Y:S02]  /*5b50*/  FMUL.FTZ R158, R158, R220 ;  /* 0x000000dc9e9e7220 */ /* 0x000fe40000410000 */
[----:B------:R-:W-:Y:S02]  /*5b60*/  FFMA.FTZ R159, R159, R188, R162 ;  /* 0x000000bc9f9f7223 */ /* 0x000fe400000100a2 */
[----:B------:R-:W-:Y:S02]  /*5b70*/  FMUL.FTZ R176, R82, R234 ;  /* 0x000000ea52b07220 */ /* 0x000fe40000410000 */
[-C--:B------:R-:W-:Y:S02]  /*5b80*/  FMUL.FTZ R195, R195, R230.reuse ;  /* 0x000000e6c3c37220 */ /* 0x080fe40000410000 */
[----:B------:R-:W-:-:S02]  /*5b90*/  FFMA.FTZ R162, R198, R230, -R207 ;  /* 0x000000e6c6a27223 */ /* 0x000fc400000108cf */
[----:B------:R-:W-:Y:S02]  /*5ba0*/  FFMA.FTZ R82, R197, R209, -R172 ;  /* 0x000000d1c5527223 */ /* 0x000fe400000108ac */
[----:B------:R-:W-:Y:S02]  /*5bb0*/  FADD.FTZ R207, R93, R93 ;  /* 0x0000005d5dcf7221 */ /* 0x000fe40000010000 */
[----:B------:R-:W-:Y:S02]  /*5bc0*/  FFMA.FTZ R74, R175, R226, -R156 ;  /* 0x000000e2af4a7223 */ /* 0x000fe4000001089c */
[----:B------:R-:W-:Y:S02]  /*5bd0*/  FFMA.FTZ R172, R199, R234, -R174 ;  /* 0x000000eac7ac7223 */ /* 0x000fe400000108ae */
[----:B------:R-:W-:Y:S02]  /*5be0*/  FFMA.FTZ R155, R155, R190, R158 ;  /* 0x000000be9b9b7223 */ /* 0x000fe4000001009e */
[----:B------:R-:W-:-:S02]  /*5bf0*/  FMUL.FTZ R178, R178, R226 ;  /* 0x000000e2b2b27220 */ /* 0x000fc40000410000 */
[C---:B------:R-:W-:Y:S02]  /*5c00*/  FMUL.FTZ R156, R186.reuse, R213 ;  /* 0x000000d5ba9c7220 */ /* 0x040fe40000410000 */
[----:B------:R-:W-:Y:S02]  /*5c10*/  FFMA.FTZ R199, R199, R232, R176 ;  /* 0x000000e8c7c77223 */ /* 0x000fe400000100b0 */
[----:B------:R-:W-:Y:S02]  /*5c20*/  FMUL.FTZ R186, R186, R229 ;  /* 0x000000e5baba7220 */ /* 0x000fe40000410000 */
[----:B------:R-:W-:Y:S02]  /*5c30*/  FMUL.FTZ R158, R194, R214 ;  /* 0x000000d6c29e7220 */ /* 0x000fe40000410000 */
[----:B------:R-:W-:Y:S02]  /*5c40*/  FFMA.FTZ R198, R198, R216, R195 ;  /* 0x000000d8c6c67223 */ /* 0x000fe400000100c3 */
[----:B------:R-:W-:-:S02]  /*5c50*/  FMUL.FTZ R200, R200, R209 ;  /* 0x000000d1c8c87220 */ /* 0x000fc40000410000 */
[----:B------:R-:W-:Y:S02]  /*5c60*/  FMUL.FTZ R176, R129, UR23 ;  /* 0x0000001781b07c20 */ /* 0x000fe40008410000 */
[----:B------:R-:W-:Y:S02]  /*5c70*/  FMUL.FTZ R194, R194, R228 ;  /* 0x000000e4c2c27220 */ /* 0x000fe40000410000 */
[----:B------:R-:W-:Y:S02]  /*5c80*/  FADD.FTZ R195, R92, R92 ;  /* 0x0000005c5cc37221 */ /* 0x000fe40000010000 */
[----:B------:R-:W-:Y:S02]  /*5c90*/  FFMA.FTZ R68, R207, R68, RZ ;  /* 0x00000044cf447223 */ /* 0x000fe400000100ff */
[----:B------:R-:W-:Y:S02]  /*5ca0*/  FFMA.FTZ R175, R175, R211, R178 ;  /* 0x000000d3afaf7223 */ /* 0x000fe400000100b2 */
[----:B------:R-:W-:-:S02]  /*5cb0*/  FFMA.FTZ R156, R177, R229, -R156 ;  /* 0x000000e5b19c7223 */ /* 0x000fc4000001089c */
[----:B------:R-:W-:Y:S02]  /*5cc0*/  FFMA.FTZ R177, R177, R213, R186 ;  /* 0x000000d5b1b17223 */ /* 0x000fe400000100ba */
[----:B------:R-:W-:Y:S02]  /*5cd0*/  FFMA.FTZ R158, R185, R228, -R158 ;  /* 0x000000e4b99e7223 */ /* 0x000fe4000001089e */
[----:B------:R-:W-:Y:S02]  /*5ce0*/  FFMA.FTZ R197, R197, R208, R200 ;  /* 0x000000d0c5c57223 */ /* 0x000fe400000100c8 */
[----:B------:R-:W-:Y:S02]  /*5cf0*/  FFMA.FTZ R178, R191, UR24, R176 ;  /* 0x00000018bfb27c23 */ /* 0x000fe400080100b0 */
[----:B------:R-:W-:Y:S02]  /*5d00*/  FFMA.FTZ R185, R185, R214, R194 ;  /* 0x000000d6b9b97223 */ /* 0x000fe400000100c2 */
[----:B------:R-:W-:-:S02]  /*5d10*/  FMUL.FTZ R186, R128, UR24 ;  /* 0x0000001880ba7c20 */ /* 0x000fc40008410000 */
[----:B------:R-:W-:Y:S02]  /*5d20*/  FFMA.FTZ R69, R195, R69, R68 ;  /* 0x00000045c3457223 */ /* 0x000fe40000010044 */
[----:B------:R-:W-:Y:S02]  /*5d30*/  FADD.FTZ R200, R91, R91 ;  /* 0x0000005b5bc87221 */ /* 0x000fe40000010000 */
[----:B------:R-:W-:Y:S02]  /*5d40*/  FMUL.FTZ R194, R128, UR23 ;  /* 0x0000001780c27c20 */ /* 0x000fe40008410000 */
[C---:B------:R-:W-:Y:S02]  /*5d50*/  FFMA.FTZ R176, -R207.reuse, R134, RZ ;  /* 0x00000086cfb07223 */ /* 0x040fe400000101ff */
[----:B------:R-:W-:Y:S02]  /*5d60*/  FFMA.FTZ R134, -R207, R178, -RZ ;  /* 0x000000b2cf867223 */ /* 0x000fe400000109ff */
[----:B------:R-:W-:-:S02]  /*5d70*/  FFMA.FTZ R178, R221, UR23, -R186 ;  /* 0x00000017ddb27c23 */ /* 0x000fc400080108ba */
[----:B------:R-:W-:Y:S02]  /*5d80*/  FFMA.FTZ R70, R200, R70, R69 ;  /* 0x00000046c8467223 */ /* 0x000fe40000010045 */
[----:B------:R-:W-:Y:S02]  /*5d90*/  FFMA.FTZ R186, R221, UR24, R194 ;  /* 0x00000018ddba7c23 */ /* 0x000fe400080100c2 */
[----:B------:R-:W-:Y:S02]  /*5da0*/  FMUL.FTZ R69, R190, UR24 ;  /* 0x00000018be457c20 */ /* 0x000fe40008410000 */
[----:B------:R-:W-:Y:S02]  /*5db0*/  FMUL.FTZ R68, R189, UR24 ;  /* 0x00000018bd447c20 */ /* 0x000fe40008410000 */
[----:B------:R-:W-:Y:S02]  /*5dc0*/  FMUL.FTZ R160, R160, R223 ;  /* 0x000000dfa0a07220 */ /* 0x000fe40000410000 */
[----:B------:R-:W-:-:S02]  /*5dd0*/  FFMA.FTZ R176, -R195, R135, R176 ;  /* 0x00000087c3b07223 */ /* 0x000fc400000101b0 */
[C---:B------:R-:W-:Y:S02]  /*5de0*/  FMUL.FTZ R178, R195.reuse, R178 ;  /* 0x000000b2c3b27220 */ /* 0x040fe40000410000 */
[----:B------:R-:W-:Y:S02]  /*5df0*/  FFMA.FTZ R186, -R195, R186, -RZ ;  /* 0x000000bac3ba7223 */ /* 0x000fe400000109ff */
[----:B------:R-:W-:Y:S02]  /*5e00*/  FMUL.FTZ R135, R190, UR23 ;  /* 0x00000017be877c20 */ /* 0x000fe40008410000 */
[----:B------:R-:W-:Y:S02]  /*5e10*/  FFMA.FTZ R69, R220, UR23, -R69 ;  /* 0x00000017dc457c23 */ /* 0x000fe40008010845 */
[----:B------:R-:W-:Y:S02]  /*5e20*/  FFMA.FTZ R68, R223, UR23, -R68 ;  /* 0x00000017df447c23 */ /* 0x000fe40008010844 */
[----:B------:R-:W-:-:S02]  /*5e30*/  FADD.FTZ R195, R90, R90 ;  /* 0x0000005a5ac37221 */ /* 0x000fc40000010000 */
[----:B------:R-:W-:Y:S02]  /*5e40*/  FFMA.FTZ R157, R157, R189, R160 ;  /* 0x000000bd9d9d7223 */ /* 0x000fe400000100a0 */
[----:B------:R-:W-:Y:S02]  /*5e50*/  FMUL.FTZ R160, R196, R215 ;  /* 0x000000d7c4a07220 */ /* 0x000fe40000410000 */
[----:B------:R-:W-:Y:S02]  /*5e60*/  FFMA.FTZ R194, R220, UR24, R135 ;  /* 0x00000018dcc27c23 */ /* 0x000fe40008010087 */
[----:B------:R-:W-:Y:S02]  /*5e70*/  FFMA.FTZ R176, -R200, R155, R176 ;  /* 0x0000009bc8b07223 */ /* 0x000fe400000101b0 */
[----:B------:R-:W-:Y:S02]  /*5e80*/  FMUL.FTZ R196, R196, R231 ;  /* 0x000000e7c4c47220 */ /* 0x000fe40000410000 */
[----:B------:R-:W-:-:S02]  /*5e90*/  FMUL.FTZ R135, R200, R69 ;  /* 0x00000045c8877220 */ /* 0x000fc40000410000 */
[----:B------:R-:W-:Y:S02]  /*5ea0*/  FMUL.FTZ R155, R195, R68 ;  /* 0x00000044c39b7220 */ /* 0x000fe40000410000 */
[----:B------:R-:W0:Y:S01]  /*5eb0*/  LDS.64 R68, [R99.X16+0x35e8] ;  /* 0x0035e80063447984 */ /* 0x000e22000000ca00 */
[C---:B------:R-:W-:Y:S02]  /*5ec0*/  FFMA.FTZ R160, R193.reuse, R231, -R160 ;  /* 0x000000e7c1a07223 */ /* 0x040fe400000108a0 */
[----:B------:R-:W-:Y:S01]  /*5ed0*/  FFMA.FTZ R193, R193, R215, R196 ;  /* 0x000000d7c1c17223 */ /* 0x000fe200000100c4 */
[----:B------:R1:W-:Y:S01]  /*5ee0*/  @!P1 STS.128 [R0.X16+0x4be0], R64 ;  /* 0x004be04000009388 */ /* 0x0003e2000000cc00 */
[----:B------:R-:W-:Y:S02]  /*5ef0*/  FMUL.FTZ R196, R189, UR23 ;  /* 0x00000017bdc47c20 */ /* 0x000fe40008410000 */
[----:B------:R-:W-:Y:S02]  /*5f00*/  FMUL.FTZ R174, R129, UR24 ;  /* 0x0000001881ae7c20 */ /* 0x000fe40008410000 */
[----:B------:R-:W-:-:S02]  /*5f10*/  FFMA.FTZ R196, R223, UR24, R196 ;  /* 0x00000018dfc47c23 */ /* 0x000fc400080100c4 */
[----:B------:R-:W-:Y:S02]  /*5f20*/  FFMA.FTZ R194, -R200, R194, -RZ ;  /* 0x000000c2c8c27223 */ /* 0x000fe400000109ff */
[----:B------:R-:W-:Y:S02]  /*5f30*/  FFMA.FTZ R174, R191, UR23, -R174 ;  /* 0x00000017bfae7c23 */ /* 0x000fe400080108ae */
[C---:B------:R-:W-:Y:S02]  /*5f40*/  FFMA.FTZ R70, R195.reuse, R75, R70 ;  /* 0x0000004bc3467223 */ /* 0x040fe40000010046 */
[C---:B------:R-:W-:Y:S02]  /*5f50*/  FFMA.FTZ R200, -R195.reuse, R157, R176 ;  /* 0x0000009dc3c87223 */ /* 0x040fe400000101b0 */
[----:B------:R-:W-:Y:S02]  /*5f60*/  FFMA.FTZ R75, -R195, R196, -RZ ;  /* 0x000000c4c34b7223 */ /* 0x000fe400000109ff */
[----:B------:R-:W-:Y:S01]  /*5f70*/  FADD.FTZ R176, RZ, R217 ;  /* 0x000000d9ffb07221 */ /* 0x000fe20000010000 */
[----:B------:R-:W-:Y:S01]  /*5f80*/  MOV R217, c[0x0][0x2b8] ;  /* 0x0000ae0000d97a02 */ /* 0x000fe20000000f00 */
[----:B------:R-:W-:-:S02]  /*5f90*/  FMUL.FTZ R157, R188, UR24 ;  /* 0x00000018bc9d7c20 */ /* 0x000fc40008410000 */
[----:B------:R-:W-:Y:S01]  /*5fa0*/  FMUL.FTZ R195, R188, UR23 ;  /* 0x00000017bcc37c20 */ /* 0x000fe20008410000 */
[--C-:B------:R-:W-:Y:S01]  /*5fb0*/  SHF.R.U64 R217, R217, 0x1, R240.reuse ;  /* 0x00000001d9d97819 */ /* 0x100fe200000012f0 */
[----:B------:R-:W-:Y:S01]  /*5fc0*/  FMUL.FTZ R174, R207, R174 ;  /* 0x000000aecfae7220 */ /* 0x000fe20000410000 */
[----:B------:R-:W-:Y:S01]  /*5fd0*/  SHF.R.U32.HI R240, RZ, 0x1, R240 ;  /* 0x00000001fff07819 */ /* 0x000fe200000116f0 */
[C---:B------:R-:W-:Y:S02]  /*5fe0*/  FMUL.FTZ R207, R83.reuse, R236 ;  /* 0x000000ec53cf7220 */ /* 0x040fe40000410000 */
[----:B------:R-:W-:Y:S02]  /*5ff0*/  FMUL.FTZ R196, R83, R176 ;  /* 0x000000b053c47220 */ /* 0x000fe40000410000 */
[----:B------:R-:W-:Y:S02]  /*6000*/  FADD.FTZ R238, R89, R89 ;  /* 0x0000005959ee7221 */ /* 0x000fe40000010000 */
[----:B------:R-:W-:-:S02]  /*6010*/  FFMA.FTZ R157, R222, UR23, -R157 ;  /* 0x00000017de9d7c23 */ /* 0x000fc4000801089d */
[----:B------:R-:W-:Y:S02]  /*6020*/  FFMA.FTZ R83, R222, UR24, R195 ;  /* 0x00000018de537c23 */ /* 0x000fe400080100c3 */
[C---:B------:R-:W-:Y:S02]  /*6030*/  FFMA.FTZ R195, R81.reuse, R176, R207 ;  /* 0x000000b051c37223 */ /* 0x040fe400000100cf */
[----:B------:R-:W-:Y:S02]  /*6040*/  FFMA.FTZ R196, R81, R236, -R196 ;  /* 0x000000ec51c47223 */ /* 0x000fe400000108c4 */
[C---:B------:R-:W-:Y:S02]  /*6050*/  FFMA.FTZ R71, R238.reuse, R71, R70 ;  /* 0x00000047ee477223 */ /* 0x040fe40000010046 */
[C---:B------:R-:W-:Y:S02]  /*6060*/  FMUL.FTZ R81, R238.reuse, R157 ;  /* 0x0000009dee517220 */ /* 0x040fe40000410000 */
[----:B------:R-:W-:-:S02]  /*6070*/  FFMA.FTZ R83, -R238, R83, -RZ ;  /* 0x00000053ee537223 */ /* 0x000fc400000109ff */
[----:B------:R-:W-:Y:S02]  /*6080*/  FFMA.FTZ R200, -R238, R159, R200 ;  /* 0x0000009feec87223 */ /* 0x000fe400000101c8 */
[C---:B------:R-:W-:Y:S02]  /*6090*/  FMUL.FTZ R70, R210.reuse, UR24 ;  /* 0x00000018d2467c20 */ /* 0x040fe40008410000 */
[----:B------:R-:W-:Y:S02]  /*60a0*/  FMUL.FTZ R238, R210, UR23 ;  /* 0x00000017d2ee7c20 */ /* 0x000fe40008410000 */
[----:B------:R-:W-:Y:S02]  /*60b0*/  FADD.FTZ R159, R88, R88 ;  /* 0x00000058589f7221 */ /* 0x000fe40000010000 */
[C---:B------:R-:W-:Y:S02]  /*60c0*/  FFMA.FTZ R70, R225.reuse, UR23, -R70 ;  /* 0x00000017e1467c23 */ /* 0x040fe40008010846 */
[----:B------:R-:W-:-:S02]  /*60d0*/  FFMA.FTZ R157, R225, UR24, R238 ;  /* 0x00000018e19d7c23 */ /* 0x000fc400080100ee */
[C---:B------:R-:W-:Y:S02]  /*60e0*/  FFMA.FTZ R207, R159.reuse, R146, R71 ;  /* 0x000000929fcf7223 */ /* 0x040fe40000010047 */
[C---:B------:R-:W-:Y:S02]  /*60f0*/  FMUL.FTZ R146, R159.reuse, R70 ;  /* 0x000000469f927220 */ /* 0x040fe40000410000 */
[C---:B------:R-:W-:Y:S02]  /*6100*/  FFMA.FTZ R157, -R159.reuse, R157, -RZ ;  /* 0x0000009d9f9d7223 */ /* 0x040fe400000109ff */
[----:B------:R-:W-:Y:S02]  /*6110*/  IMAD R235, R240, R109, RZ ;  /* 0x0000006df0eb7224 */ /* 0x000fe400078e02ff */
[----:B------:R-:W-:Y:S02]  /*6120*/  FFMA.FTZ R200, -R159, R161, R200 ;  /* 0x000000a19fc87223 */ /* 0x000fe400000101c8 */
[----:B------:R-:W-:-:S02]  /*6130*/  FMUL.FTZ R159, R176, UR24 ;  /* 0x00000018b09f7c20 */ /* 0x000fc40008410000 */
[----:B------:R-:W-:Y:S02]  /*6140*/  IMAD R235, R108, R217, R235 ;  /* 0x000000d96ceb7224 */ /* 0x000fe400078e02eb */
[----:B------:R-:W-:-:S04]  /*6150*/  IMAD.WIDE.U32 R70, R217, R109, RZ ;  /* 0x0000006dd9467225 */ /* 0x000fc800078e00ff */
[----:B------:R-:W-:Y:S01]  /*6160*/  FADD.FTZ R238, R50, R50 ;  /* 0x0000003232ee7221 */ /* 0x000fe20000010000 */
[----:B------:R-:W-:Y:S01]  /*6170*/  IADD3 R71, R71, R235, RZ ;  /* 0x000000eb47477210 */ /* 0x000fe20007ffe0ff */
[----:B------:R-:W-:Y:S02]  /*6180*/  FFMA.FTZ R217, R236, UR23, -R159 ;  /* 0x00000017ecd97c23 */ /* 0x000fe4000801089f */
[C---:B------:R-:W-:Y:S02]  /*6190*/  FMUL.FTZ R159, R238.reuse, R195 ;  /* 0x000000c3ee9f7220 */ /* 0x040fe40000410000 */
[----:B------:R-:W-:Y:S02]  /*61a0*/  FMUL.FTZ R195, R238, R217 ;  /* 0x000000d9eec37220 */ /* 0x000fe40000410000 */
[----:B0-----:R-:W-:Y:S02]  /*61b0*/  FMUL.FTZ R217, R69, -R77 ;  /* 0x8000004d45d97220 */ /* 0x001fe40000410000 */
[----:B------:R-:W-:-:S02]  /*61c0*/  FMUL.FTZ R161, R176, UR23 ;  /* 0x00000017b0a17c20 */ /* 0x000fc40008410000 */
[C---:B------:R-:W-:Y:S02]  /*61d0*/  FMUL.FTZ R77, R68.reuse, -R77 ;  /* 0x8000004d444d7220 */ /* 0x040fe40000410000 */
[-C--:B------:R-:W-:Y:S02]  /*61e0*/  FFMA.FTZ R68, R68, R76.reuse, -R217 ;  /* 0x0000004c44447223 */ /* 0x080fe400000108d9 */
[----:B------:R-:W-:Y:S02]  /*61f0*/  FFMA.FTZ R233, R236, UR24, R161 ;  /* 0x00000018ece97c23 */ /* 0x000fe400080100a1 */
[----:B------:R-:W-:Y:S02]  /*6200*/  FFMA.FTZ R69, R69, R76, R77 ;  /* 0x0000004c45457223 */ /* 0x000fe4000001004d */
[----:B------:R-:W-:Y:S02]  /*6210*/  FADD.FTZ R217, R87, R87 ;  /* 0x0000005757d97221 */ /* 0x000fe40000010000 */
[----:B------:R-:W-:-:S02]  /*6220*/  FADD.FTZ R205, R205, R68 ;  /* 0x00000044cdcd7221 */ /* 0x000fc40000010000 */
[----:B------:R-:W-:Y:S02]  /*6230*/  IMAD R68, R106, c[0x0][0x2c0], RZ ;  /* 0x0000b0006a447a24 */ /* 0x000fe400078e02ff */
[C---:B------:R-:W-:Y:S02]  /*6240*/  FMUL.FTZ R161, R238.reuse, R196 ;  /* 0x000000c4eea17220 */ /* 0x040fe40000410000 */
[----:B------:R-:W-:Y:S02]  /*6250*/  FFMA.FTZ R196, -R238, R233, -RZ ;  /* 0x000000e9eec47223 */ /* 0x000fe400000109ff */
[----:B------:R-:W-:Y:S02]  /*6260*/  FADD.FTZ R69, -R206, R69 ;  /* 0x00000045ce457221 */ /* 0x000fe40000010100 */
[----:B------:R-:W-:Y:S02]  /*6270*/  FFMA.FTZ R238, R217, R72, R207 ;  /* 0x00000048d9ee7223 */ /* 0x000fe400000100cf */
[----:B------:R-:W-:-:S02]  /*6280*/  FMUL.FTZ R77, R187, UR24 ;  /* 0x00000018bb4d7c20 */ /* 0x000fc40008410000 */
[----:B------:R-:W-:Y:S02]  /*6290*/  FMUL.FTZ R207, R187, UR23 ;  /* 0x00000017bbcf7c20 */ /* 0x000fe40008410000 */
[----:B------:R-:W-:Y:S02]  /*62a0*/  IMAD R233, R107, c[0x0][0x2c4], R68 ;  /* 0x0000b1006be97a24 */ /* 0x000fe400078e0244 */
[C---:B------:R-:W-:Y:S02]  /*62b0*/  FMUL.FTZ R68, R145.reuse, -R205 ;  /* 0x800000cd91447220 */ /* 0x040fe40000410000 */
[----:B------:R-:W-:Y:S02]  /*62c0*/  FMUL.FTZ R145, R145, -R69 ;  /* 0x8000004591917220 */ /* 0x000fe40000410000 */
[C---:B------:R-:W-:Y:S02]  /*62d0*/  FFMA.FTZ R76, R224.reuse, UR23, -R77 ;  /* 0x00000017e04c7c23 */ /* 0x040fe4000801084d */
[----:B------:R-:W-:-:S02]  /*62e0*/  FFMA.FTZ R77, R224, UR24, R207 ;  /* 0x00000018e04d7c23 */ /* 0x000fc400080100cf */
[C---:B------:R-:W-:Y:S02]  /*62f0*/  FFMA.FTZ R207, R144.reuse, R69, R68 ;  /* 0x0000004590cf7223 */ /* 0x040fe40000010044 */
[----:B------:R-:W-:Y:S02]  /*6300*/  FFMA.FTZ R68, R144, R205, -R145 ;  /* 0x000000cd90447223 */ /* 0x000fe40000010891 */
[----:B------:R-:W-:-:S04]  /*6310*/  IMAD.WIDE.U32 R70, R107, c[0x0][0x2c0], R70 ;  /* 0x0000b0006b467a25 */ /* 0x000fc800078e0046 */
[----:B------:R-:W-:Y:S01]  /*6320*/  FADD.FTZ R204, -R204, R207 ;  /* 0x000000cfcccc7221 */ /* 0x000fe20000010100 */
[----:B------:R-:W-:Y:S01]  /*6330*/  IADD3 R145, R233, R71, RZ ;  /* 0x00000047e9917210 */ /* 0x000fe20007ffe0ff */
[----:B------:R-:W-:Y:S01]  /*6340*/  FADD.FTZ R68, R203, R68 ;  /* 0x00000044cb447221 */ /* 0x000fe20000010000 */
[C---:B------:R-:W-:Y:S01]  /*6350*/  LEA R72, P0, R70.reuse, c[0x0][0x320], 0x3 ;  /* 0x0000c80046487a11 */ /* 0x040fe200078018ff */
[C---:B------:R-:W-:Y:S02]  /*6360*/  FMUL.FTZ R71, R143.reuse, -R204 ;  /* 0x800000cc8f477220 */ /* 0x040fe40000410000 */
[-C--:B------:R-:W-:Y:S01]  /*6370*/  FMUL.FTZ R143, R143, -R68.reuse ;  /* 0x800000448f8f7220 */ /* 0x080fe20000410000 */
[----:B------:R-:W-:Y:S01]  /*6380*/  LEA.HI.X R70, R70, c[0x0][0x324], R145, 0x3, P0 ;  /* 0x0000c90046467a11 */ /* 0x000fe200000f1c91 */
[C---:B------:R-:W-:Y:S02]  /*6390*/  FFMA.FTZ R144, R142.reuse, R68, -R71 ;  /* 0x000000448e907223 */ /* 0x040fe40000010847 */
[----:B------:R-:W-:-:S02]  /*63a0*/  FFMA.FTZ R71, R142, R204, R143 ;  /* 0x000000cc8e477223 */ /* 0x000fc4000001008f */
[----:B------:R-:W-:Y:S02]  /*63b0*/  FADD.FTZ R201, R201, R144 ;  /* 0x00000090c9c97221 */ /* 0x000fe40000010000 */
[----:B------:R-:W-:Y:S02]  /*63c0*/  FADD.FTZ R71, -R202, R71 ;  /* 0x00000047ca477221 */ /* 0x000fe40000010100 */
[----:B------:R-:W-:Y:S02]  /*63d0*/  FFMA.FTZ R200, -R217, R171, R200 ;  /* 0x000000abd9c87223 */ /* 0x000fe400000101c8 */
[C---:B------:R-:W-:Y:S02]  /*63e0*/  FMUL.FTZ R143, R141.reuse, -R71 ;  /* 0x800000478d8f7220 */ /* 0x040fe40000410000 */
[----:B------:R-:W-:Y:S02]  /*63f0*/  FADD.FTZ R171, R86, R86 ;  /* 0x0000005656ab7221 */ /* 0x000fe40000010000 */
[----:B------:R-:W-:-:S02]  /*6400*/  FMUL.FTZ R141, R141, -R201 ;  /* 0x800000c98d8d7220 */ /* 0x000fc40000410000 */
[----:B------:R-:W-:Y:S02]  /*6410*/  FFMA.FTZ R145, R171, R73, R238 ;  /* 0x00000049ab917223 */ /* 0x000fe400000100ee */
[----:B------:R-:W-:Y:S02]  /*6420*/  FFMA.FTZ R141, R140, R71, R141 ;  /* 0x000000478c8d7223 */ /* 0x000fe4000001008d */
[C---:B------:R-:W-:Y:S02]  /*6430*/  FMUL.FTZ R206, R212.reuse, UR24 ;  /* 0x00000018d4ce7c20 */ /* 0x040fe40008410000 */
[----:B------:R-:W-:Y:S02]  /*6440*/  FMUL.FTZ R238, R212, UR23 ;  /* 0x00000017d4ee7c20 */ /* 0x000fe40008410000 */
[----:B------:R-:W-:Y:S02]  /*6450*/  FFMA.FTZ R143, R140, R201, -R143 ;  /* 0x000000c98c8f7223 */ /* 0x000fe4000001088f */
[----:B------:R-:W-:-:S02]  /*6460*/  FADD.FTZ R80, -R80, R141 ;  /* 0x0000008d50507221 */ /* 0x000fc40000010100 */
[C---:B------:R-:W-:Y:S02]  /*6470*/  FFMA.FTZ R142, R227.reuse, UR23, -R206 ;  /* 0x00000017e38e7c23 */ /* 0x040fe400080108ce */
[----:B------:R-:W-:Y:S02]  /*6480*/  FFMA.FTZ R73, R227, UR24, R238 ;  /* 0x00000018e3497c23 */ /* 0x000fe400080100ee */
[----:B------:R-:W-:Y:S02]  /*6490*/  FADD.FTZ R192, R192, R143 ;  /* 0x0000008fc0c07221 */ /* 0x000fe40000010000 */
[----:B------:R-:W-:Y:S02]  /*64a0*/  FMUL.FTZ R143, R139, -R80 ;  /* 0x800000508b8f7220 */ /* 0x000fe40000410000 */
[----:B------:R-:W-:Y:S02]  /*64b0*/  FADD.FTZ R144, R85, R85 ;  /* 0x0000005555907221 */ /* 0x000fe40000010000 */
[----:B------:R-:W-:-:S02]  /*64c0*/  FMUL.FTZ R142, R171, R142 ;  /* 0x0000008eab8e7220 */ /* 0x000fc40000410000 */
[C---:B------:R-:W-:Y:S02]  /*64d0*/  FFMA.FTZ R73, -R171.reuse, R73, -RZ ;  /* 0x00000049ab497223 */ /* 0x040fe400000109ff */
[----:B------:R-:W-:Y:S02]  /*64e0*/  FFMA.FTZ R200, -R171, R173, R200 ;  /* 0x000000adabc87223 */ /* 0x000fe400000101c8 */
[----:B------:R-:W-:Y:S02]  /*64f0*/  FMUL.FTZ R139, R139, -R192 ;  /* 0x800000c08b8b7220 */ /* 0x000fe40000410000 */
[C---:B------:R-:W-:Y:S02]  /*6500*/  FMUL.FTZ R171, R211.reuse, UR24 ;  /* 0x00000018d3ab7c20 */ /* 0x040fe40008410000 */
[----:B------:R-:W-:Y:S02]  /*6510*/  FMUL.FTZ R173, R211, UR23 ;  /* 0x00000017d3ad7c20 */ /* 0x000fe40008410000 */
[----:B------:R-:W-:-:S02]  /*6520*/  FFMA.FTZ R145, R144, R74, R145 ;  /* 0x0000004a90917223 */ /* 0x000fc40000010091 */
[----:B------:R-:W-:Y:S02]  /*6530*/  FFMA.FTZ R139, R138, R80, R139 ;  /* 0x000000508a8b7223 */ /* 0x000fe4000001008b */
[C---:B------:R-:W-:Y:S02]  /*6540*/  FFMA.FTZ R171, R226.reuse, UR23, -R171 ;  /* 0x00000017e2ab7c23 */ /* 0x040fe400080108ab */
[----:B------:R-:W-:Y:S02]  /*6550*/  FFMA.FTZ R140, R226, UR24, R173 ;  /* 0x00000018e28c7c23 */ /* 0x000fe400080100ad */
[----:B------:R-:W-:Y:S02]  /*6560*/  FFMA.FTZ R74, R138, R192, -R143 ;  /* 0x000000c08a4a7223 */ /* 0x000fe4000001088f */
[----:B------:R-:W-:Y:S02]  /*6570*/  FADD.FTZ R173, R84, R84 ;  /* 0x0000005454ad7221 */ /* 0x000fe40000010000 */
[----:B------:R-:W-:-:S02]  /*6580*/  FADD.FTZ R139, -R78, R139 ;  /* 0x0000008b4e8b7221 */ /* 0x000fc40000010100 */
[C---:B------:R-:W-:Y:S02]  /*6590*/  FMUL.FTZ R141, R144.reuse, R171 ;  /* 0x000000ab908d7220 */ /* 0x040fe40000410000 */
[C---:B------:R-:W-:Y:S02]  /*65a0*/  FFMA.FTZ R140, -R144.reuse, R140, -RZ ;  /* 0x0000008c908c7223 */ /* 0x040fe400000109ff */
[----:B------:R-:W-:Y:S02]  /*65b0*/  FFMA.FTZ R200, -R144, R175, R200 ;  /* 0x000000af90c87223 */ /* 0x000fe400000101c8 */
[----:B------:R-:W-:Y:S02]  /*65c0*/  FADD.FTZ R79, R79, R74 ;  /* 0x0000004a4f4f7221 */ /* 0x000fe40000010000 */
[----:B------:R-:W-:Y:S02]  /*65d0*/  FFMA.FTZ R145, R173, R156, R145 ;  /* 0x0000009cad917223 */ /* 0x000fe40000010091 */
[----:B------:R-:W-:-:S02]  /*65e0*/  FMUL.FTZ R144, R213, UR24 ;  /* 0x00000018d5907c20 */ /* 0x000fc40008410000 */
[----:B------:R-:W-:Y:S02]  /*65f0*/  FMUL.FTZ R156, R213, UR23 ;  /* 0x00000017d59c7c20 */ /* 0x000fe40008410000 */
[C---:B------:R-:W-:Y:S02]  /*6600*/  FMUL.FTZ R74, R137.reuse, -R139 ;  /* 0x8000008b894a7220 */ /* 0x040fe40000410000 */
[----:B------:R-:W-:Y:S02]  /*6610*/  FMUL.FTZ R78, R137, -R79 ;  /* 0x8000004f894e7220 */ /* 0x000fe40000410000 */
[C---:B------:R-:W-:Y:S02]  /*6620*/  FFMA.FTZ R143, R229.reuse, UR23, -R144 ;  /* 0x00000017e58f7c23 */ /* 0x040fe40008010890 */
[----:B------:R-:W-:Y:S02]  /*6630*/  FFMA.FTZ R138, R229, UR24, R156 ;  /* 0x00000018e58a7c23 */ /* 0x000fe4000801009c */
[----:B------:R-:W-:-:S02]  /*6640*/  FADD.FTZ R144, R55, R55 ;  /* 0x0000003737907221 */ /* 0x000fc40000010000 */
[C---:B------:R-:W-:Y:S02]  /*6650*/  FFMA.FTZ R137, R136.reuse, R79, -R74 ;  /* 0x0000004f88897223 */ /* 0x040fe4000001084a */
[----:B------:R-:W-:Y:S02]  /*6660*/  FFMA.FTZ R74, R136, R139, R78 ;  /* 0x0000008b884a7223 */ /* 0x000fe4000001004e */
[C---:B------:R-:W-:Y:S02]  /*6670*/  FMUL.FTZ R143, R173.reuse, R143 ;  /* 0x0000008fad8f7220 */ /* 0x040fe40000410000 */
[C---:B------:R-:W-:Y:S02]  /*6680*/  FFMA.FTZ R138, -R173.reuse, R138, -RZ ;  /* 0x0000008aad8a7223 */ /* 0x040fe400000109ff */
[----:B------:R-:W-:Y:S02]  /*6690*/  FFMA.FTZ R200, -R173, R177, R200 ;  /* 0x000000b1adc87223 */ /* 0x000fe400000101c8 */
[----:B------:R-:W-:-:S02]  /*66a0*/  FFMA.FTZ R171, R144, R158, R145 ;  /* 0x0000009e90ab7223 */ /* 0x000fc40000010091 */
[C---:B------:R-:W-:Y:S02]  /*66b0*/  FMUL.FTZ R145, R214.reuse, UR24 ;  /* 0x00000018d6917c20 */ /* 0x040fe40008410000 */
[----:B------:R-:W-:Y:S02]  /*66c0*/  FMUL.FTZ R173, R214, UR23 ;  /* 0x00000017d6ad7c20 */ /* 0x000fe40008410000 */
[----:B------:R-:W-:Y:S02]  /*66d0*/  FADD.FTZ R74, -R179, R74 ;  /* 0x0000004ab34a7221 */ /* 0x000fe40000010100 */
[----:B------:R-:W-:Y:S02]  /*66e0*/  FADD.FTZ R158, R54, R54 ;  /* 0x00000036369e7221 */ /* 0x000fe40000010000 */
[----:B------:R-:W-:Y:S02]  /*66f0*/  FADD.FTZ R180, R180, R137 ;  /* 0x00000089b4b47221 */ /* 0x000fe40000010000 */
[----:B------:R-:W-:-:S02]  /*6700*/  FFMA.FTZ R137, R228, UR23, -R145 ;  /* 0x00000017e4897c23 */ /* 0x000fc40008010891 */
[----:B------:R-:W-:Y:S02]  /*6710*/  FFMA.FTZ R136, R228, UR24, R173 ;  /* 0x00000018e4887c23 */ /* 0x000fe400080100ad */
[C---:B------:R-:W-:Y:S02]  /*6720*/  FMUL.FTZ R145, R133.reuse, -R74 ;  /* 0x8000004a85917220 */ /* 0x040fe40000410000 */
[----:B------:R-:W-:Y:S02]  /*6730*/  FFMA.FTZ R173, R158, R160, R171 ;  /* 0x000000a09ead7223 */ /* 0x000fe400000100ab */
[----:B------:R-:W-:Y:S02]  /*6740*/  FMUL.FTZ R171, R133, -R180 ;  /* 0x800000b485ab7220 */ /* 0x000fe40000410000 */
[C---:B------:R-:W-:Y:S02]  /*6750*/  FMUL.FTZ R137, R144.reuse, R137 ;  /* 0x0000008990897220 */ /* 0x040fe40000410000 */
[----:B------:R-:W-:-:S02]  /*6760*/  FFMA.FTZ R136, -R144, R136, -RZ ;  /* 0x0000008890887223 */ /* 0x000fc400000109ff */
[----:B------:R-:W-:Y:S02]  /*6770*/  FFMA.FTZ R200, -R144, R185, R200 ;  /* 0x000000b990c87223 */ /* 0x000fe400000101c8 */
[C---:B------:R-:W-:Y:S02]  /*6780*/  FFMA.FTZ R133, R132.reuse, R180, -R145 ;  /* 0x000000b484857223 */ /* 0x040fe40000010891 */
[C---:B------:R-:W-:Y:S02]  /*6790*/  FMUL.FTZ R78, R215.reuse, UR24 ;  /* 0x00000018d74e7c20 */ /* 0x040fe40008410000 */
[----:B------:R-:W-:Y:S02]  /*67a0*/  FMUL.FTZ R144, R215, UR23 ;  /* 0x00000017d7907c20 */ /* 0x000fe40008410000 */
[----:B------:R-:W-:Y:S02]  /*67b0*/  FFMA.FTZ R132, R132, R74, R171 ;  /* 0x0000004a84847223 */ /* 0x000fe400000100ab */
[----:B------:R-:W-:-:S02]  /*67c0*/  FFMA.FTZ R78, R231, UR23, -R78 ;  /* 0x00000017e74e7c23 */ /* 0x000fc4000801084e */
[----:B------:R-:W-:Y:S02]  /*67d0*/  FFMA.FTZ R145, R231, UR24, R144 ;  /* 0x00000018e7917c23 */ /* 0x000fe40008010090 */
[----:B------:R-:W-:Y:S02]  /*67e0*/  FADD.FTZ R181, -R181, R132 ;  /* 0x00000084b5b57221 */ /* 0x000fe40000010100 */
[----:B------:R-:W-:Y:S02]  /*67f0*/  FADD.FTZ R133, R182, R133 ;  /* 0x00000085b6857221 */ /* 0x000fe40000010000 */
[C---:B------:R-:W-:Y:S02]  /*6800*/  FMUL.FTZ R144, R158.reuse, R78 ;  /* 0x0000004e9e907220 */ /* 0x040fe40000410000 */
[----:B------:R-:W-:Y:S02]  /*6810*/  FFMA.FTZ R132, -R158, R145, -RZ ;  /* 0x000000919e847223 */ /* 0x000fe400000109ff */
[----:B------:R-:W-:-:S02]  /*6820*/  FMUL.FTZ R78, R131, -R181 ;  /* 0x800000b5834e7220 */ /* 0x000fc40000410000 */
[-C--:B------:R-:W-:Y:S02]  /*6830*/  FMUL.FTZ R145, R131, -R133.reuse ;  /* 0x8000008583917220 */ /* 0x080fe40000410000 */
[C---:B------:R-:W-:Y:S02]  /*6840*/  FFMA.FTZ R131, R130.reuse, R133, -R78 ;  /* 0x0000008582837223 */ /* 0x040fe4000001084e */
[----:B------:R-:W-:Y:S02]  /*6850*/  FFMA.FTZ R78, R130, R181, R145 ;  /* 0x000000b5824e7223 */ /* 0x000fe40000010091 */
[----:B------:R-:W-:Y:S02]  /*6860*/  FADD.FTZ R156, R53, R53 ;  /* 0x00000035359c7221 */ /* 0x000fe40000010000 */
[----:B------:R-:W-:Y:S02]  /*6870*/  FADD.FTZ R78, -R183, R78 ;  /* 0x0000004eb74e7221 */ /* 0x000fe40000010100 */
[----:B------:R-:W-:-:S02]  /*6880*/  FADD.FTZ R184, R184, R131 ;  /* 0x00000083b8b87221 */ /* 0x000fc40000010000 */
[----:B------:R-:W-:Y:S02]  /*6890*/  FFMA.FTZ R193, -R158, R193, R200 ;  /* 0x000000c19ec17223 */ /* 0x000fe400000101c8 */
[C---:B------:R-:W-:Y:S02]  /*68a0*/  FMUL.FTZ R171, R216.reuse, UR24 ;  /* 0x00000018d8ab7c20 */ /* 0x040fe40008410000 */
[----:B------:R-:W-:Y:S02]  /*68b0*/  FMUL.FTZ R175, R216, UR23 ;  /* 0x00000017d8af7c20 */ /* 0x000fe40008410000 */
[----:B------:R-:W-:Y:S02]  /*68c0*/  FFMA.FTZ R173, R156, R162, R173 ;  /* 0x000000a29cad7223 */ /* 0x000fe400000100ad */
[----:B------:R-:W-:Y:S02]  /*68d0*/  FADD.FTZ R158, R52, R52 ;  /* 0x00000034349e7221 */ /* 0x000fe40000010000 */
[----:B------:R-:W-:-:S02]  /*68e0*/  FMUL.FTZ R145, R112, -R78 ;  /* 0x8000004e70917220 */ /* 0x000fc40000410000 */
[----:B------:R-:W-:Y:S02]  /*68f0*/  FMUL.FTZ R112, R112, -R184 ;  /* 0x800000b870707220 */ /* 0x000fe40000410000 */
[C---:B------:R-:W-:Y:S02]  /*6900*/  FFMA.FTZ R131, R230.reuse, UR23, -R171 ;  /* 0x00000017e6837c23 */ /* 0x040fe400080108ab */
[----:B------:R-:W-:Y:S02]  /*6910*/  FFMA.FTZ R130, R230, UR24, R175 ;  /* 0x00000018e6827c23 */ /* 0x000fe400080100af */
[----:B------:R-:W-:Y:S02]  /*6920*/  FFMA.FTZ R173, R158, R82, R173 ;  /* 0x000000529ead7223 */ /* 0x000fe400000100ad */
[----:B------:R-:W-:Y:S02]  /*6930*/  FMUL.FTZ R82, R208, UR24 ;  /* 0x00000018d0527c20 */ /* 0x000fe40008410000 */
[----:B------:R-:W-:-:S02]  /*6940*/  FFMA.FTZ R112, R113, R78, R112 ;  /* 0x0000004e71707223 */ /* 0x000fc40000010070 */
[C---:B------:R-:W-:Y:S02]  /*6950*/  FMUL.FTZ R131, R156.reuse, R131 ;  /* 0x000000839c837220 */ /* 0x040fe40000410000 */
[C---:B------:R-:W-:Y:S02]  /*6960*/  FFMA.FTZ R130, -R156.reuse, R130, -RZ ;  /* 0x000000829c827223 */ /* 0x040fe400000109ff */
[----:B------:R-:W-:Y:S02]  /*6970*/  FFMA.FTZ R198, -R156, R198, R193 ;  /* 0x000000c69cc67223 */ /* 0x000fe400000101c1 */
[----:B------:R-:W-:Y:S02]  /*6980*/  FFMA.FTZ R145, R113, R184, -R145 ;  /* 0x000000b871917223 */ /* 0x000fe40000010891 */
[----:B------:R-:W-:Y:S02]  /*6990*/  FMUL.FTZ R156, R208, UR23 ;  /* 0x00000017d09c7c20 */ /* 0x000fe40008410000 */
[----:B------:R-:W-:-:S02]  /*69a0*/  FFMA.FTZ R82, R209, UR23, -R82 ;  /* 0x00000017d1527c23 */ /* 0x000fc40008010852 */
[----:B------:R-:W-:Y:S02]  /*69b0*/  FADD.FTZ R163, -R163, R112 ;  /* 0x00000070a3a37221 */ /* 0x000fe40000010100 */
[----:B------:R-:W-:Y:S02]  /*69c0*/  FADD.FTZ R113, R164, R145 ;  /* 0x00000091a4717221 */ /* 0x000fe40000010000 */
[----:B------:R-:W-:Y:S02]  /*69d0*/  FFMA.FTZ R145, R209, UR24, R156 ;  /* 0x00000018d1917c23 */ /* 0x000fe4000801009c */
[----:B------:R-:W-:Y:S02]  /*69e0*/  FMUL.FTZ R156, R158, R82 ;  /* 0x000000529e9c7220 */ /* 0x000fe40000410000 */
[C---:B------:R-:W-:Y:S02]  /*69f0*/  FMUL.FTZ R82, R114.reuse, -R163 ;  /* 0x800000a372527220 */ /* 0x040fe40000410000 */
[----:B------:R-:W-:-:S02]  /*6a00*/  FMUL.FTZ R114, R114, -R113 ;  /* 0x8000007172727220 */ /* 0x000fc40000410000 */
[----:B------:R-:W-:Y:S02]  /*6a10*/  FFMA.FTZ R112, -R158, R145, -RZ ;  /* 0x000000919e707223 */ /* 0x000fe400000109ff */
[C---:B------:R-:W-:Y:S02]  /*6a20*/  FFMA.FTZ R145, R115.reuse, R113, -R82 ;  /* 0x0000007173917223 */ /* 0x040fe40000010852 */
[----:B------:R-:W-:Y:S01]  /*6a30*/  FFMA.FTZ R82, R115, R163, R114 ;  /* 0x000000a373527223 */ /* 0x000fe20000010072 */
[----:B------:R-:W-:Y:S01]  /*6a40*/  P2R R114, PR, RZ, 0x2 ;  /* 0x00000002ff727803 */ /* 0x000fe20000000000 */
[----:B------:R-:W-:Y:S01]  /*6a50*/  FADD.FTZ R166, R166, R145 ;  /* 0x00000091a6a67221 */ /* 0x000fe20000010000 */
[----:B------:R-:W-:Y:S01]  /*6a60*/  SHF.L.U32 R145, R99, 0x5, RZ ;  /* 0x0000000563917819 */ /* 0x000fe200000006ff */
[----:B------:R-:W-:Y:S02]  /*6a70*/  FADD.FTZ R82, -R165, R82 ;  /* 0x00000052a5527221 */ /* 0x000fe40000010100 */
[C---:B------:R-:W-:Y:S01]  /*6a80*/  FMUL.FTZ R114, R116.reuse, -R166 ;  /* 0x800000a674727220 */ /* 0x040fe20000410000 */
[----:B------:R-:W-:Y:S01]  /*6a90*/  LEA.HI.SX32 R145, R145, R145, 0x1b ;  /* 0x0000009191917211 */ /* 0x000fe200078fdaff */
[----:B------:R-:W-:-:S02]  /*6aa0*/  FMUL.FTZ R116, R116, -R82 ;  /* 0x8000005274747220 */ /* 0x000fc40000410000 */
[C---:B------:R-:W-:Y:S02]  /*6ab0*/  FFMA.FTZ R114, R117.reuse, R82, R114 ;  /* 0x0000005275727223 */ /* 0x040fe40000010072 */
[----:B------:R-:W-:Y:S01]  /*6ac0*/  FFMA.FTZ R115, R117, R166, -R116 ;  /* 0x000000a675737223 */ /* 0x000fe20000010874 */
[----:B------:R-:W-:Y:S01]  /*6ad0*/  STS [R145.X4+0x109c], R75 ;  /* 0x00109c4b91007388 */ /* 0x000fe20000004800 */
[----:B------:R-:W-:Y:S02]  /*6ae0*/  FADD.FTZ R167, -R167, R114 ;  /* 0x00000072a7a77221 */ /* 0x000fe40000010100 */
[----:B------:R-:W-:Y:S01]  /*6af0*/  FADD.FTZ R115, R168, R115 ;  /* 0x00000073a8737221 */ /* 0x000fe20000010000 */
[----:B------:R-:W-:Y:S01]  /*6b00*/  STS [R145.X4+0x1080], R174 ;  /* 0x001080ae91007388 */ /* 0x000fe20000004800 */
[C---:B------:R-:W-:Y:S02]  /*6b10*/  FMUL.FTZ R114, R118.reuse, -R167 ;  /* 0x800000a776727220 */ /* 0x040fe40000410000 */
[-C--:B------:R-:W-:Y:S01]  /*6b20*/  FMUL.FTZ R118, R118, -R115.reuse ;  /* 0x8000007376767220 */ /* 0x080fe20000410000 */
[----:B------:R0:W-:Y:S01]  /*6b30*/  STS [R145.X4+0x10ec], R112 ;  /* 0x0010ec7091007388 */ /* 0x0001e20000004800 */
[----:B------:R-:W-:-:S02]  /*6b40*/  FFMA.FTZ R117, R119, R115, -R114 ;  /* 0x0000007377757223 */ /* 0x000fc40000010872 */
[----:B------:R-:W-:Y:S01]  /*6b50*/  FFMA.FTZ R118, R119, R167, R118 ;  /* 0x000000a777767223 */ /* 0x000fe20000010076 */
[----:B------:R-:W-:Y:S01]  /*6b60*/  STS [R145.X4+0x10a0], R81 ;  /* 0x0010a05191007388 */ /* 0x000fe20000004800 */
[----:B------:R-:W-:Y:S02]  /*6b70*/  FADD.FTZ R170, R170, R117 ;  /* 0x00000075aaaa7221 */ /* 0x000fe40000010000 */
[----:B-1----:R-:W-:Y:S01]  /*6b80*/  FADD.FTZ R64, -R169, R118 ;  /* 0x00000076a9407221 */ /* 0x002fe20000010100 */
[----:B------:R-:W-:Y:S01]  /*6b90*/  STS [R145.X4+0x10a4], R83 ;  /* 0x0010a45391007388 */ /* 0x000fe20000004800 */
[C---:B------:R-:W-:Y:S01]  /*6ba0*/  FMUL.FTZ R65, R120.reuse, -R170 ;  /* 0x800000aa78417220 */ /* 0x040fe20000410000 */
[----:B0-----:R-:W-:Y:S01]  /*6bb0*/  PRMT R112, RZ, 0x5410, R60 ;  /* 0x00005410ff707816 */ /* 0x001fe2000000003c */
[-C--:B------:R-:W-:Y:S01]  /*6bc0*/  FMUL.FTZ R120, R120, -R64.reuse ;  /* 0x8000004078787220 */ /* 0x080fe20000410000 */
[----:B------:R-:W-:Y:S01]  /*6bd0*/  STS [R145.X4+0x10bc], R73 ;  /* 0x0010bc4991007388 */ /* 0x000fe20000004800 */
        /* <DEDUP_REMOVED lines=15> */
[----:B------:R-:W-:Y:S02]  /*6cd0*/  FMUL.FTZ R76, R217, R76 ;  /* 0x0000004cd94c7220 */ /* 0x000fe40000410000 */
[C---:B------:R-:W-:Y:S01]  /*6ce0*/  FMUL.FTZ R65, R124.reuse, -R150 ;  /* 0x800000967c417220 */ /* 0x040fe20000410000 */
[----:B------:R-:W-:Y:S01]  /*6cf0*/  STS [R145.X4+0x10cc], R138 ;  /* 0x0010cc8a91007388 */ /* 0x000fe20000004800 */
[----:B------:R-:W-:-:S02]  /*6d00*/  FMUL.FTZ R124, R124, -R66 ;  /* 0x800000427c7c7220 */ /* 0x000fc40000410000 */
[----:B------:R-:W-:Y:S01]  /*6d10*/  FFMA.FTZ R77, -R217, R77, -RZ ;  /* 0x0000004dd94d7223 */ /* 0x000fe200000109ff */
[----:B------:R1:W-:Y:S01]  /*6d20*/  STS [R145.X4+0x10b0], R76 ;  /* 0x0010b04c91007388 */ /* 0x0003e20000004800 */
[----:B------:R-:W-:Y:S02]  /*6d30*/  FFMA.FTZ R75, R125, R150, -R124 ;  /* 0x000000967d4b7223 */ /* 0x000fe4000001087c */
[----:B------:R-:W-:Y:S01]  /*6d40*/  FFMA.FTZ R191, -R49, R112, R191 ;  /* 0x0000007031bf7223 */ /* 0x000fe200000101bf */
[----:B------:R3:W-:Y:S01]  /*6d50*/  STS [R145.X4+0x10b4], R77 ;  /* 0x0010b44d91007388 */ /* 0x0007e20000004800 */
[----:B------:R-:W-:Y:S02]  /*6d60*/  FADD.FTZ R75, R152, R75 ;  /* 0x0000004b984b7221 */ /* 0x000fe40000010000 */
[----:B------:R-:W-:Y:S01]  /*6d70*/  FMUL.FTZ R121, R47, R150 ;  /* 0x000000962f797220 */ /* 0x000fe20000410000 */
[----:B------:R-:W-:Y:S01]  /*6d80*/  STS [R145.X4+0x1084], R134 ;  /* 0x0010848691007388 */ /* 0x000fe20000004800 */
[----:B0-----:R-:W-:-:S02]  /*6d90*/  FMUL.FTZ R130, R46, R147 ;  /* 0x000000932e827220 */ /* 0x001fc40000410000 */
[----:B-1----:R-:W-:Y:S01]  /*6da0*/  FFMA.FTZ R76, R125, R66, R65 ;  /* 0x000000427d4c7223 */ /* 0x002fe20000010041 */
[----:B------:R-:W-:Y:S01]  /*6db0*/  STS [R145.X4+0x10c0], R141 ;  /* 0x0010c08d91007388 */ /* 0x000fe20000004800 */
[----:B------:R-:W-:Y:S02]  /*6dc0*/  FMUL.FTZ R123, R190, R121 ;  /* 0x00000079be7b7220 */ /* 0x000fe40000410000 */
[----:B------:R-:W-:Y:S01]  /*6dd0*/  FADD.FTZ R65, -R151, R76 ;  /* 0x0000004c97417221 */ /* 0x000fe20000010100 */
[----:B------:R-:W-:Y:S01]  /*6de0*/  STS [R145.X4+0x10d0], R137 ;  /* 0x0010d08991007388 */ /* 0x000fe20000004800 */
[----:B---3--:R-:W-:Y:S02]  /*6df0*/  FMUL.FTZ R77, R48, R75 ;  /* 0x0000004b304d7220 */ /* 0x008fe40000410000 */
[C---:B------:R-:W-:Y:S01]  /*6e00*/  FMUL.FTZ R76, R126.reuse, -R65 ;  /* 0x800000417e4c7220 */ /* 0x040fe20000410000 */
[----:B------:R-:W-:Y:S01]  /*6e10*/  STS [R145.X4+0x10c4], R140 ;  /* 0x0010c48c91007388 */ /* 0x000fe20000004800 */
[----:B------:R-:W-:-:S02]  /*6e20*/  FMUL.FTZ R126, R126, -R75 ;  /* 0x8000004b7e7e7220 */ /* 0x000fc40000410000 */
[C---:B------:R-:W-:Y:S01]  /*6e30*/  FFMA.FTZ R67, R127.reuse, R75, -R76 ;  /* 0x0000004b7f437223 */ /* 0x040fe2000001084c */
[----:B------:R-:W-:Y:S01]  /*6e40*/  PRMT R76, RZ, 0x7610, R60 ;  /* 0x00007610ff4c7816 */ /* 0x000fe2000000003c */
[-C--:B------:R-:W-:Y:S01]  /*6e50*/  FFMA.FTZ R126, R127, R65.reuse, R126 ;  /* 0x000000417f7e7223 */ /* 0x080fe2000001007e */
[----:B------:R-:W-:Y:S01]  /*6e60*/  STS [R145.X4+0x10b8], R142 ;  /* 0x0010b88e91007388 */ /* 0x000fe20000004800 */
[----:B------:R-:W-:Y:S02]  /*6e70*/  FADD.FTZ R154, R154, R67 ;  /* 0x000000439a9a7221 */ /* 0x000fe40000010000 */
[----:B------:R-:W-:Y:S01]  /*6e80*/  FADD.FTZ R174, -R153, R126 ;  /* 0x0000007e99ae7221 */ /* 0x000fe20000010100 */
[----:B------:R0:W-:Y:S01]  /*6e90*/  STS [R145.X4+0x10d8], R144 ;  /* 0x0010d89091007388 */ /* 0x0001e20000004800 */
[----:B------:R-:W-:Y:S02]  /*6ea0*/  FMUL.FTZ R81, R48, R65 ;  /* 0x0000004130517220 */ /* 0x000fe40000410000 */
[C---:B------:R-:W-:Y:S01]  /*6eb0*/  FMUL.FTZ R118, R49.reuse, R174 ;  /* 0x000000ae31767220 */ /* 0x040fe20000410000 */
[----:B------:R-:W-:Y:S01]  /*6ec0*/  STS [R145.X4+0x10ac], R157 ;  /* 0x0010ac9d91007388 */ /* 0x000fe20000004800 */
[----:B------:R-:W-:-:S02]  /*6ed0*/  FMUL.FTZ R114, R49, R154 ;  /* 0x0000009a31727220 */ /* 0x000fc40000410000 */
[----:B------:R-:W-:Y:S01]  /*6ee0*/  FMUL.FTZ R67, R129, R118 ;  /* 0x0000007681437220 */ /* 0x000fe20000410000 */
[----:B------:R-:W-:Y:S01]  /*6ef0*/  STS [R145.X4+0x10c8], R143 ;  /* 0x0010c88f91007388 */ /* 0x000fe20000004800 */
[----:B------:R-:W-:Y:S01]  /*6f00*/  FFMA.FTZ R116, -R48, R76, R221 ;  /* 0x0000004c30747223 */ /* 0x000fe200000101dd */
[----:B0-----:R-:W-:Y:S01]  /*6f10*/  LEA R144, R95, 0xfffffc00, 0xa ;  /* 0xfffffc005f907811 */ /* 0x001fe200078e50ff */
[C---:B------:R-:W-:Y:S01]  /*6f20*/  FMUL.FTZ R73, R128.reuse, R81 ;  /* 0x0000005180497220 */ /* 0x040fe20000410000 */
[----:B------:R-:W-:Y:S01]  /*6f30*/  STS [R145.X4+0x1088], R178 ;  /* 0x001088b291007388 */ /* 0x000fe20000004800 */
[-C--:B------:R-:W-:Y:S01]  /*6f40*/  FMUL.FTZ R83, R128, R77.reuse ;  /* 0x0000004d80537220 */ /* 0x080fe20000410000 */
[----:B------:R-:W-:Y:S01]  /*6f50*/  IADD3 R144, -R144, c[0x0][0x168], RZ ;  /* 0x00005a0090907a10 */ /* 0x000fe20007ffe1ff */
[-C--:B------:R-:W-:Y:S01]  /*6f60*/  FFMA.FTZ R67, R191, R114.reuse, R67 ;  /* 0x00000072bf437223 */ /* 0x080fe20000010043 */
[----:B------:R-:W-:Y:S01]  /*6f70*/  STS [R145.X4+0x108c], R186 ;  /* 0x00108cba91007388 */ /* 0x000fe20000004800 */
[----:B------:R-:W-:Y:S01]  /*6f80*/  FFMA.FTZ R120, R116, R77, R73 ;  /* 0x0000004d74787223 */ /* 0x000fe20000010049 */
[----:B------:R-:W-:Y:S01]  /*6f90*/  LEA R164, R144, -R99, 0x1 ;  /* 0x8000006390a47211 */ /* 0x000fe200078e08ff */
[----:B------:R-:W-:Y:S01]  /*6fa0*/  FFMA.FTZ R122, R116, R81, -R83 ;  /* 0x00000051747a7223 */ /* 0x000fe20000010853 */
[----:B------:R-:W-:Y:S01]  /*6fb0*/  PRMT R81, RZ, 0x5410, R61 ;  /* 0x00005410ff517816 */ /* 0x000fe2000000003d */
[----:B------:R-:W-:Y:S01]  /*6fc0*/  FMUL.FTZ R73, R129, R114 ;  /* 0x0000007281497220 */ /* 0x000fe20000410000 */
[----:B------:R-:W-:Y:S01]  /*6fd0*/  ISETP.GE.AND P0, PT, R164, 0x1, PT ;  /* 0x00000001a400780c */ /* 0x000fe20003f06270 */
[----:B------:R-:W-:Y:S01]  /*6fe0*/  FADD.FTZ R67, RZ, R67 ;  /* 0x00000043ff437221 */ /* 0x000fe20000010000 */
[----:B------:R-:W-:Y:S01]  /*6ff0*/  STS [R145.X4+0x1094], R194 ;  /* 0x001094c291007388 */ /* 0x000fe20000004800 */
[----:B------:R-:W-:-:S02]  /*7000*/  FMUL.FTZ R83, R47, R66 ;  /* 0x000000422f537220 */ /* 0x000fc40000410000 */
[----:B------:R-:W-:Y:S01]  /*7010*/  FFMA.FTZ R73, R191, R118, -R73 ;  /* 0x00000076bf497223 */ /* 0x000fe20000010849 */
[----:B------:R-:W-:Y:S01]  /*7020*/  PRMT R118, RZ, 0x7610, R61 ;  /* 0x00007610ff767816 */ /* 0x000fe2000000003d */
[----:B------:R-:W-:Y:S01]  /*7030*/  FADD.FTZ R67, R67, R120 ;  /* 0x0000007843437221 */ /* 0x000fe20000010000 */
[----:B------:R-:W-:Y:S01]  /*7040*/  STS [R145.X4+0x1098], R155 ;  /* 0x0010989b91007388 */ /* 0x000fe20000004800 */
[----:B------:R-:W-:Y:S02]  /*7050*/  FFMA.FTZ R220, -R47, R81, R220 ;  /* 0x000000512fdc7223 */ /* 0x000fe400000101dc */
[----:B------:R-:W-:Y:S01]  /*7060*/  FMUL.FTZ R119, R190, R83 ;  /* 0x00000053be777220 */ /* 0x000fe20000410000 */
[----:B------:R-:W-:Y:S01]  /*7070*/  STS [R145.X4+0x10a8], R146 ;  /* 0x0010a89291007388 */ /* 0x000fe20000004800 */
[----:B------:R-:W-:Y:S02]  /*7080*/  FMUL.FTZ R120, R46, R117 ;  /* 0x000000752e787220 */ /* 0x000fe40000410000 */
[----:B------:R-:W-:Y:S01]  /*7090*/  FFMA.FTZ R124, R220, R121, R119 ;  /* 0x00000079dc7c7223 */ /* 0x000fe20000010077 */
[----:B------:R-:W-:Y:S01]  /*70a0*/  STS [R145.X4+0x10e8], R156 ;  /* 0x0010e89c91007388 */ /* 0x000fe20000004800 */
[----:B------:R-:W-:-:S02]  /*70b0*/  FFMA.FTZ R223, -R46, R118, R223 ;  /* 0x000000762edf7223 */ /* 0x000fc400000101df */
[----:B------:R-:W-:Y:S01]  /*70c0*/  FMUL.FTZ R119, R189, R120 ;  /* 0x00000078bd777220 */ /* 0x000fe20000410000 */
[----:B------:R-:W-:Y:S01]  /*70d0*/  STS [R145.X4+0x10f8], R195 ;  /* 0x0010f8c391007388 */ /* 0x000fe20000004800 */
[----:B------:R-:W-:Y:S02]  /*70e0*/  FADD.FTZ R73, RZ, R73 ;  /* 0x00000049ff497221 */ /* 0x000fe40000010000 */
[-C--:B------:R-:W-:Y:S01]  /*70f0*/  FFMA.FTZ R132, R223, R130.reuse, -R119 ;  /* 0x00000082df847223 */ /* 0x080fe20000010877 */
[----:B------:R-:W-:Y:S01]  /*7100*/  PRMT R119, RZ, 0x5410, R62 ;  /* 0x00005410ff777816 */ /* 0x000fe2000000003e */
[----:B------:R-:W-:Y:S01]  /*7110*/  FFMA.FTZ R126, R220, R83, -R123 ;  /* 0x00000053dc7e7223 */ /* 0x000fe2000001087b */
[----:B------:R-:W-:Y:S01]  /*7120*/  STS [R145.X4+0x10fc], R196 ;  /* 0x0010fcc491007388 */ /* 0x000fe20000004800 */
[----:B------:R-:W-:Y:S02]  /*7130*/  FMUL.FTZ R130, R189, R130 ;  /* 0x00000082bd827220 */ /* 0x000fe40000410000 */
[----:B------:R-:W-:-:S02]  /*7140*/  FMUL.FTZ R83, R45, R170 ;  /* 0x000000aa2d537220 */ /* 0x000fc40000410000 */
[----:B------:R-:W-:Y:S02]  /*7150*/  FMUL.FTZ R123, R45, R64 ;  /* 0x000000402d7b7220 */ /* 0x000fe40000410000 */
[----:B------:R-:W-:Y:S01]  /*7160*/  FADD.FTZ R73, R73, R122 ;  /* 0x0000007a49497221 */ /* 0x000fe20000010000 */
[----:B------:R-:W-:Y:S01]  /*7170*/  PRMT R122, RZ, 0x7610, R62 ;  /* 0x00007610ff7a7816 */ /* 0x000fe2000000003e */
[----:B------:R-:W-:Y:S02]  /*7180*/  FADD.FTZ R67, R67, R124 ;  /* 0x0000007c43437221 */ /* 0x000fe40000010000 */
[----:B------:R-:W-:Y:S02]  /*7190*/  FFMA.FTZ R130, R223, R120, R130 ;  /* 0x00000078df827223 */ /* 0x000fe40000010082 */
[----:B------:R-:W-:Y:S02]  /*71a0*/  FFMA.FTZ R222, -R45, R119, R222 ;  /* 0x000000772dde7223 */ /* 0x000fe400000101de */
[----:B------:R-:W-:-:S02]  /*71b0*/  FMUL.FTZ R124, R188, R83 ;  /* 0x00000053bc7c7220 */ /* 0x000fc40000410000 */
[----:B------:R-:W-:Y:S02]  /*71c0*/  FMUL.FTZ R125, R188, R123 ;  /* 0x0000007bbc7d7220 */ /* 0x000fe40000410000 */
[----:B------:R-:W-:Y:S02]  /*71d0*/  FMUL.FTZ R127, R44, R167 ;  /* 0x000000a72c7f7220 */ /* 0x000fe40000410000 */
[----:B------:R-:W-:Y:S02]  /*71e0*/  FADD.FTZ R73, R73, R126 ;  /* 0x0000007e49497221 */ /* 0x000fe40000010000 */
[----:B------:R-:W-:Y:S02]  /*71f0*/  FADD.FTZ R67, R67, R130 ;  /* 0x0000008243437221 */ /* 0x000fe40000010000 */
[C---:B------:R-:W-:Y:S02]  /*7200*/  FFMA.FTZ R130, R222.reuse, R123, -R124 ;  /* 0x0000007bde827223 */ /* 0x040fe4000001087c */
[----:B------:R-:W-:-:S02]  /*7210*/  FFMA.FTZ R126, R222, R83, R125 ;  /* 0x00000053de7e7223 */ /* 0x000fc4000001007d */
[C---:B------:R-:W-:Y:S02]  /*7220*/  FFMA.FTZ R124, -R44.reuse, R122, R225 ;  /* 0x0000007a2c7c7223 */ /* 0x040fe400000101e1 */
[----:B------:R-:W-:Y:S02]  /*7230*/  FMUL.FTZ R123, R44, R115 ;  /* 0x000000732c7b7220 */ /* 0x000fe40000410000 */
[----:B------:R-:W-:Y:S02]  /*7240*/  FMUL.FTZ R125, R210, R127 ;  /* 0x0000007fd27d7220 */ /* 0x000fe40000410000 */
[----:B------:R-:W-:Y:S02]  /*7250*/  FADD.FTZ R67, R67, R126 ;  /* 0x0000007e43437221 */ /* 0x000fe40000010000 */
[----:B------:R-:W-:Y:S01]  /*7260*/  FFMA.FTZ R126, R124, R123, R125 ;  /* 0x0000007b7c7e7223 */ /* 0x000fe2000001007d */
[----:B------:R-:W-:Y:S01]  /*7270*/  PRMT R125, RZ, 0x5410, R63 ;  /* 0x00005410ff7d7816 */ /* 0x000fe2000000003f */
[----:B------:R-:W-:-:S02]  /*7280*/  FADD.FTZ R73, R73, R132 ;  /* 0x0000008449497221 */ /* 0x000fc40000010000 */
[----:B------:R-:W-:Y:S02]  /*7290*/  FMUL.FTZ R131, R210, R123 ;  /* 0x0000007bd2837220 */ /* 0x000fe40000410000 */
[----:B------:R-:W-:Y:S02]  /*72a0*/  FMUL.FTZ R136, R43, R82 ;  /* 0x000000522b887220 */ /* 0x000fe40000410000 */
[----:B------:R-:W-:Y:S02]  /*72b0*/  FFMA.FTZ R132, R124, R127, -R131 ;  /* 0x0000007f7c847223 */ /* 0x000fe40000010883 */
[----:B------:R-:W-:Y:S02]  /*72c0*/  FADD.FTZ R73, R73, R130 ;  /* 0x0000008249497221 */ /* 0x000fe40000010000 */
[----:B------:R-:W-:Y:S01]  /*72d0*/  FADD.FTZ R67, R67, R126 ;  /* 0x0000007e43437221 */ /* 0x000fe20000010000 */
[----:B------:R-:W-:Y:S01]  /*72e0*/  PRMT R126, RZ, 0x7610, R63 ;  /* 0x00007610ff7e7816 */ /* 0x000fe2000000003f */
[----:B------:R-:W-:-:S02]  /*72f0*/  FFMA.FTZ R127, -R43, R125, R224 ;  /* 0x0000007d2b7f7223 */ /* 0x000fc400000101e0 */
[----:B------:R-:W-:Y:S02]  /*7300*/  FMUL.FTZ R130, R43, R166 ;  /* 0x000000a62b827220 */ /* 0x000fe40000410000 */
[----:B------:R-:W-:Y:S02]  /*7310*/  FMUL.FTZ R131, R187, R136 ;  /* 0x00000088bb837220 */ /* 0x000fe40000410000 */
[C---:B------:R-:W-:Y:S02]  /*7320*/  FMUL.FTZ R135, R42.reuse, R113 ;  /* 0x000000712a877220 */ /* 0x040fe40000410000 */
[----:B------:R-:W-:Y:S02]  /*7330*/  FFMA.FTZ R138, R127, R130, R131 ;  /* 0x000000827f8a7223 */ /* 0x000fe40000010083 */
[----:B------:R-:W-:Y:S02]  /*7340*/  FFMA.FTZ R134, -R42, R126, R227 ;  /* 0x0000007e2a867223 */ /* 0x000fe400000101e3 */
[----:B------:R-:W-:-:S02]  /*7350*/  FMUL.FTZ R137, R187, R130 ;  /* 0x00000082bb897220 */ /* 0x000fc40000410000 */
[----:B------:R-:W-:Y:S02]  /*7360*/  FMUL.FTZ R141, R42, R163 ;  /* 0x000000a32a8d7220 */ /* 0x000fe40000410000 */
[----:B------:R-:W-:Y:S02]  /*7370*/  FMUL.FTZ R131, R212, R135 ;  /* 0x00000087d4837220 */ /* 0x000fe40000410000 */
[----:B------:R-:W-:Y:S02]  /*7380*/  FADD.FTZ R67, R67, R138 ;  /* 0x0000008a43437221 */ /* 0x000fe40000010000 */
[----:B------:R-:W-:Y:S02]  /*7390*/  FFMA.FTZ R136, R127, R136, -R137 ;  /* 0x000000887f887223 */ /* 0x000fe40000010889 */
[----:B------:R-:W-:Y:S02]  /*73a0*/  FADD.FTZ R73, R73, R132 ;  /* 0x0000008449497221 */ /* 0x000fe40000010000 */
[-C--:B------:R-:W-:Y:S01]  /*73b0*/  FFMA.FTZ R138, R134, R141.reuse, -R131 ;  /* 0x0000008d868a7223 */ /* 0x080fe20000010883 */
[----:B------:R-:W-:Y:S01]  /*73c0*/  PRMT R131, RZ, 0x5410, R56 ;  /* 0x00005410ff837816 */ /* 0x000fe20000000038 */
[----:B------:R-:W-:-:S02]  /*73d0*/  FMUL.FTZ R141, R212, R141 ;  /* 0x0000008dd48d7220 */ /* 0x000fc40000410000 */
[----:B------:R-:W-:Y:S02]  /*73e0*/  FMUL.FTZ R132, R41, R184 ;  /* 0x000000b829847220 */ /* 0x000fe40000410000 */
        /* <DEDUP_REMOVED lines=12> */
[C---:B------:R-:W-:Y:S02]  /*74b0*/  FMUL.FTZ R136, R40.reuse, R133 ;  /* 0x0000008528887220 */ /* 0x040fe40000410000 */
[----:B------:R-:W-:Y:S02]  /*74c0*/  FFMA.FTZ R229, -R40, R138, R229 ;  /* 0x0000008a28e57223 */ /* 0x000fe400000101e5 */
[----:B------:R-:W-:Y:S02]  /*74d0*/  FMUL.FTZ R141, R213, R182 ;  /* 0x000000b6d58d7220 */ /* 0x000fe40000410000 */
[----:B------:R-:W-:Y:S02]  /*74e0*/  FADD.FTZ R67, R67, R140 ;  /* 0x0000008c43437221 */ /* 0x000fe40000010000 */
[----:B------:R-:W-:Y:S02]  /*74f0*/  FADD.FTZ R175, R51, R51 ;  /* 0x0000003333af7221 */ /* 0x000fe40000010000 */
[----:B------:R-:W-:Y:S01]  /*7500*/  FFMA.FTZ R140, R229, R136, R141 ;  /* 0x00000088e58c7223 */ /* 0x000fe2000001008d */
[----:B------:R-:W-:Y:S01]  /*7510*/  PRMT R141, RZ, 0x5410, R57 ;  /* 0x00005410ff8d7816 */ /* 0x000fe20000000039 */
[----:B------:R-:W-:-:S02]  /*7520*/  FFMA.FTZ R172, R175, R172, R173 ;  /* 0x000000acafac7223 */ /* 0x000fc400000100ad */
[----:B------:R-:W-:Y:S01]  /*7530*/  FADD.FTZ R185, R67, R140 ;  /* 0x0000008c43b97221 */ /* 0x000fe20000010000 */
[----:B------:R-:W-:Y:S01]  /*7540*/  PRMT R140, RZ, 0x7610, R57 ;  /* 0x00007610ff8c7816 */ /* 0x000fe20000000039 */
[C---:B------:R-:W-:Y:S02]  /*7550*/  FMUL.FTZ R171, R232.reuse, UR24 ;  /* 0x00000018e8ab7c20 */ /* 0x040fe40008410000 */
[----:B------:R-:W-:Y:S02]  /*7560*/  FMUL.FTZ R173, R232, UR23 ;  /* 0x00000017e8ad7c20 */ /* 0x000fe40008410000 */
[----:B------:R-:W-:Y:S02]  /*7570*/  FMUL.FTZ R67, R204, UR22 ;  /* 0x00000016cc437c20 */ /* 0x000fe40008410000 */
[----:B------:R-:W-:Y:S02]  /*7580*/  FFMA.FTZ R198, -R158, R197, R198 ;  /* 0x000000c59ec67223 */ /* 0x000fe400000101c6 */
[----:B------:R-:W-:-:S02]  /*7590*/  FFMA.FTZ R160, R234, UR23, -R171 ;  /* 0x00000017eaa07c23 */ /* 0x000fc400080108ab */
[----:B------:R-:W-:Y:S02]  /*75a0*/  FFMA.FTZ R158, R234, UR24, R173 ;  /* 0x00000018ea9e7c23 */ /* 0x000fe400080100ad */
[----:B------:R-:W-:Y:S02]  /*75b0*/  FFMA.FTZ R152, R68, UR13, R67 ;  /* 0x0000000d44987c23 */ /* 0x000fe40008010043 */
[----:B------:R-:W-:Y:S02]  /*75c0*/  FMUL.FTZ R67, R80, UR22 ;  /* 0x0000001650437c20 */ /* 0x000fe40008410000 */
[C---:B------:R-:W-:Y:S02]  /*75d0*/  FMUL.FTZ R160, R175.reuse, R160 ;  /* 0x000000a0afa07220 */ /* 0x040fe40000410000 */
[----:B------:R-:W-:Y:S02]  /*75e0*/  FFMA.FTZ R158, -R175, R158, -RZ ;  /* 0x0000009eaf9e7223 */ /* 0x000fe400000109ff */
[----:B------:R-:W-:Y:S01]  /*75f0*/  FFMA.FTZ R148, R192, UR13, R67 ;  /* 0x0000000dc0947c23 */ /* 0x000fe20008010043 */
[----:B------:R0:W-:Y:S01]  /*7600*/  STS [R145.X4+0x10f0], R160 ;  /* 0x0010f0a091007388 */ /* 0x0001e20000004800 */
[----:B------:R-:W-:-:S02]  /*7610*/  FMUL.FTZ R67, R184, UR22 ;  /* 0x00000016b8437c20 */ /* 0x000fc40008410000 */
[----:B------:R-:W-:Y:S01]  /*7620*/  FADD.FTZ R183, R73, R142 ;  /* 0x0000008e49b77221 */ /* 0x000fe20000010000 */
[----:B------:R1:W-:Y:S01]  /*7630*/  STS [R145.X4+0x10f4], R158 ;  /* 0x0010f49e91007388 */ /* 0x0003e20000004800 */
[----:B------:R-:W-:Y:S02]  /*7640*/  FMUL.FTZ R73, R78, UR22 ;  /* 0x000000164e497c20 */ /* 0x000fe40008410000 */
[----:B------:R-:W-:Y:S02]  /*7650*/  FMUL.FTZ R168, R115, UR22 ;  /* 0x0000001673a87c20 */ /* 0x000fe40008410000 */
[----:B------:R-:W-:Y:S02]  /*7660*/  FMUL.FTZ R142, R205, UR22 ;  /* 0x00000016cd8e7c20 */ /* 0x000fe40008410000 */
[----:B0-----:R-:W-:Y:S02]  /*7670*/  FMUL.FTZ R160, R113, UR22 ;  /* 0x0000001671a07c20 */ /* 0x001fe40008410000 */
[----:B------:R-:W-:-:S02]  /*7680*/  FADD.FTZ R161, R172, R161 ;  /* 0x000000a1aca17221 */ /* 0x000fc40000010000 */
[----:B-1----:R-:W-:Y:S02]  /*7690*/  FFMA.FTZ R158, R78, UR13, -R67 ;  /* 0x0000000d4e9e7c23 */ /* 0x002fe40008010843 */
[C---:B------:R-:W-:Y:S02]  /*76a0*/  FMUL.FTZ R78, R163.reuse, UR22 ;  /* 0x00000016a34e7c20 */ /* 0x040fe40008410000 */
[----:B------:R-:W-:Y:S02]  /*76b0*/  FMUL.FTZ R67, R166, UR22 ;  /* 0x00000016a6437c20 */ /* 0x000fe40008410000 */
[----:B------:R-:W-:Y:S02]  /*76c0*/  FFMA.FTZ R165, R163, UR13, -R160 ;  /* 0x0000000da3a57c23 */ /* 0x000fe400080108a0 */
[----:B------:R-:W-:Y:S02]  /*76d0*/  FFMA.FTZ R163, R113, UR13, R78 ;  /* 0x0000000d71a37c23 */ /* 0x000fe4000801004e */
[----:B------:R-:W-:-:S02]  /*76e0*/  FFMA.FTZ R78, R82, UR13, -R67 ;  /* 0x0000000d524e7c23 */ /* 0x000fc40008010843 */
[----:B------:R-:W-:Y:S02]  /*76f0*/  FMUL.FTZ R67, R170, UR22 ;  /* 0x00000016aa437c20 */ /* 0x000fe40008410000 */
[----:B------:R-:W-:Y:S02]  /*7700*/  FFMA.FTZ R160, R184, UR13, R73 ;  /* 0x0000000db8a07c23 */ /* 0x000fe40008010049 */
[----:B------:R-:W-:Y:S02]  /*7710*/  FMUL.FTZ R73, R82, UR22 ;  /* 0x0000001652497c20 */ /* 0x000fe40008410000 */
[C---:B------:R-:W-:Y:S02]  /*7720*/  FFMA.FTZ R169, R167.reuse, UR13, -R168 ;  /* 0x0000000da7a97c23 */ /* 0x040fe400080108a8 */
[----:B------:R-:W-:Y:S02]  /*7730*/  FMUL.FTZ R172, R167, UR22 ;  /* 0x00000016a7ac7c20 */ /* 0x000fe40008410000 */
[----:B------:R-:W-:-:S02]  /*7740*/  FFMA.FTZ R167, R64, UR13, -R67 ;  /* 0x0000000d40a77c23 */ /* 0x000fc40008010843 */
[----:B------:R-:W-:Y:S02]  /*7750*/  FMUL.FTZ R171, R64, UR22 ;  /* 0x0000001640ab7c20 */ /* 0x000fe40008410000 */
[----:B------:R-:W-:Y:S02]  /*7760*/  FMUL.FTZ R82, R117, UR22 ;  /* 0x0000001675527c20 */ /* 0x000fe40008410000 */
[----:B------:R-:W-:Y:S02]  /*7770*/  FFMA.FTZ R157, R69, UR13, -R142 ;  /* 0x0000000d459d7c23 */ /* 0x000fe4000801088e */
[----:B------:R-:W-:Y:S02]  /*7780*/  FMUL.FTZ R67, R150, UR22 ;  /* 0x0000001696437c20 */ /* 0x000fe40008410000 */
[----:B------:R-:W-:Y:S02]  /*7790*/  FMUL.FTZ R64, R75, UR22 ;  /* 0x000000164b407c20 */ /* 0x000fe40008410000 */
[----:B------:R-:W-:-:S02]  /*77a0*/  FMUL.FTZ R143, R213, R136 ;  /* 0x00000088d58f7220 */ /* 0x000fc40000410000 */
[----:B------:R-:W-:Y:S02]  /*77b0*/  FMUL.FTZ R144, R201, UR22 ;  /* 0x00000016c9907c20 */ /* 0x000fe40008410000 */
[----:B------:R-:W-:Y:S02]  /*77c0*/  FMUL.FTZ R142, R71, UR22 ;  /* 0x00000016478e7c20 */ /* 0x000fe40008410000 */
[----:B------:R-:W-:Y:S02]  /*77d0*/  FFMA.FTZ R198, -R175, R199, R198 ;  /* 0x000000c7afc67223 */ /* 0x000fe400000101c6 */
[C---:B------:R-:W-:Y:S02]  /*77e0*/  FFMA.FTZ R82, R147.reuse, UR13, -R82 ;  /* 0x0000000d93527c23 */ /* 0x040fe40008010852 */
[----:B------:R-:W-:Y:S02]  /*77f0*/  FMUL.FTZ R178, R147, UR22 ;  /* 0x0000001693b27c20 */ /* 0x000fe40008410000 */
[----:B------:R-:W-:-:S02]  /*7800*/  FFMA.FTZ R147, R66, UR13, -R67 ;  /* 0x0000000d42937c23 */ /* 0x000fc40008010843 */
[----:B------:R-:W-:Y:S02]  /*7810*/  FFMA.FTZ R175, R65, UR13, -R64 ;  /* 0x0000000d41af7c23 */ /* 0x000fe40008010840 */
[----:B------:R-:W-:Y:S02]  /*7820*/  FFMA.FTZ R182, R229, R182, -R143 ;  /* 0x000000b6e5b67223 */ /* 0x000fe4000001088f */
[----:B------:R-:W-:Y:S02]  /*7830*/  FFMA.FTZ R153, R71, UR13, -R144 ;  /* 0x0000000d47997c23 */ /* 0x000fe40008010890 */
[----:B------:R-:W-:Y:S02]  /*7840*/  FFMA.FTZ R151, R201, UR13, R142 ;  /* 0x0000000dc9977c23 */ /* 0x000fe4000801008e */
        /* <DEDUP_REMOVED lines=13> */
[----:B------:R-:W-:-:S02]  /*7920*/  FFMA.FTZ R173, R115, UR13, R172 ;  /* 0x0000000d73ad7c23 */ /* 0x000fc400080100ac */
[----:B------:R-:W-:Y:S02]  /*7930*/  FFMA.FTZ R172, R174, UR13, -R67 ;  /* 0x0000000daeac7c23 */ /* 0x000fe40008010843 */
[----:B------:R-:W-:Y:S02]  /*7940*/  FADD.FTZ R159, R198, -R159 ;  /* 0x8000009fc69f7221 */ /* 0x000fe40000010000 */
[----:B------:R-:W-:Y:S02]  /*7950*/  FFMA.FTZ R228, -R39, R141, R228 ;  /* 0x0000008d27e47223 */ /* 0x000fe400000101e4 */
[----:B------:R-:W-:Y:S02]  /*7960*/  FFMA.FTZ R156, R205, UR13, R156 ;  /* 0x0000000dcd9c7c23 */ /* 0x000fe4000801009c */
[----:B------:R-:W-:Y:S02]  /*7970*/  FFMA.FTZ R155, R204, UR13, -R155 ;  /* 0x0000000dcc9b7c23 */ /* 0x000fe4000801089b */
[----:B------:R-:W-:-:S02]  /*7980*/  FFMA.FTZ R149, R80, UR13, -R149 ;  /* 0x0000000d50957c23 */ /* 0x000fc40008010895 */
[----:B------:R-:W-:Y:S02]  /*7990*/  FFMA.FTZ R146, R139, UR13, -R146 ;  /* 0x0000000d8b927c23 */ /* 0x000fe40008010892 */
[----:B------:R-:W-:Y:S02]  /*79a0*/  FFMA.FTZ R144, R79, UR13, R144 ;  /* 0x0000000d4f907c23 */ /* 0x000fe40008010090 */
[----:B------:R-:W-:Y:S02]  /*79b0*/  FFMA.FTZ R145, R74, UR13, -R145 ;  /* 0x0000000d4a917c23 */ /* 0x000fe40008010891 */
[----:B------:R-:W-:Y:S02]  /*79c0*/  FFMA.FTZ R143, R180, UR13, R143 ;  /* 0x0000000db48f7c23 */ /* 0x000fe4000801008f */
[----:B------:R-:W-:Y:S02]  /*79d0*/  FFMA.FTZ R142, R181, UR13, -R142 ;  /* 0x0000000db58e7c23 */ /* 0x000fe4000801088e */
        /* <DEDUP_REMOVED lines=10> */
[----:B------:R-:W-:Y:S01]  /*7a80*/  IMAD R186, R106, c[0x0][0x2c0], RZ ;  /* 0x0000b0006aba7a24 */ /* 0x000fe200078e02ff */
[----:B------:R-:W-:Y:S01]  /*7a90*/  ULDC.64 UR10, c[0x0][0x2b8] ;  /* 0x0000ae00000a7ab9 */ /* 0x000fe20000000a00 */
[C---:B------:R-:W-:Y:S01]  /*7aa0*/  IMAD.WIDE.U32 R66, R107.reuse, c[0x0][0x2c0], RZ ;  /* 0x0000b0006b427a25 */ /* 0x040fe200078e00ff */
[----:B------:R-:W-:Y:S01]  /*7ab0*/  USHF.R.U32.HI UR12, URZ, 0x1, UR11 ;  /* 0x000000013f0c7899 */ /* 0x000fe2000801160b */
[----:B------:R0:W1:Y:S01]  /*7ac0*/  LDS R73, [R64.X4+0x1080] ;  /* 0x0010800040497984 */ /* 0x0000620000004800 */
[----:B------:R-:W-:Y:S01]  /*7ad0*/  UMOV UR9, 0x1 ;  /* 0x0000000100097882 */ /* 0x000fe20000000000 */
[----:B------:R-:W-:Y:S01]  /*7ae0*/  IMAD R65, R107, c[0x0][0x2c4], R186 ;  /* 0x0000b1006b417a24 */ /* 0x000fe200078e02ba */
[----:B------:R-:W-:Y:S01]  /*7af0*/  LEA R186, R95, 0xfffff800, 0xb ;  /* 0xfffff8005fba7811 */ /* 0x000fe200078e58ff */
[----:B------:R-:W-:Y:S01]  /*7b00*/  USHF.R.U64 UR9, UR10, UR9, UR11 ;  /* 0x000000090a097299 */ /* 0x000fe2000800120b */
[----:B------:R-:W-:Y:S01]  /*7b10*/  SHF.R.S32.HI R181, RZ, 0x1f, R0 ;  /* 0x0000001fffb57819 */ /* 0x000fe20000011400 */
[----:B------:R-:W-:Y:S01]  /*7b20*/  IMAD R193, R109, UR12, RZ ;  /* 0x0000000c6dc17c24 */ /* 0x000fe2000f8e02ff */
[----:B------:R-:W-:-:S02]  /*7b30*/  IADD3 R67, R67, R65, RZ ;  /* 0x0000004143437210 */ /* 0x000fc40007ffe0ff */
[----:B0-----:R-:W-:Y:S01]  /*7b40*/  IADD3 R64, P0, R186, R99, RZ ;  /* 0x00000063ba407210 */ /* 0x001fe20007f1e0ff */
[----:B------:R-:W-:Y:S02]  /*7b50*/  IMAD R181, R181, c[0x0][0x2d0], RZ ;  /* 0x0000b400b5b57a24 */ /* 0x000fe400078e02ff */
[----:B------:R-:W-:Y:S01]  /*7b60*/  IMAD R195, R108, UR9, R193 ;  /* 0x000000096cc37c24 */ /* 0x000fe2000f8e02c1 */
[----:B------:R-:W-:Y:S01]  /*7b70*/  LEA.HI.X.SX32 R65, R186, RZ, 0x1, P0 ;  /* 0x000000ffba417211 */ /* 0x000fe200000f0eff */
[----:B------:R-:W-:-:S04]  /*7b80*/  IMAD.WIDE.U32 R66, R109, UR9, R66 ;  /* 0x000000096d427c25 */ /* 0x000fc8000f8e0042 */
[C---:B------:R-:W-:Y:S01]  /*7b90*/  IMAD R193, R0.reuse, c[0x0][0x2d4], R181 ;  /* 0x0000b50000c17a24 */ /* 0x040fe200078e02b5 */
[----:B------:R-:W-:Y:S01]  /*7ba0*/  IADD3 R181, R67, R195, RZ ;  /* 0x000000c343b57210 */ /* 0x000fe20007ffe0ff */
[----:B------:R-:W-:Y:S01]  /*7bb0*/  IMAD.WIDE.U32 R64, R0, c[0x0][0x2d0], R64 ;  /* 0x0000b40000407a25 */ /* 0x000fe200078e0040 */
[----:B------:R-:W-:-:S04]  /*7bc0*/  LEA R67, P0, R66, c[0x0][0x320], 0x3 ;  /* 0x0000c80042437a11 */ /* 0x000fc800078018ff */
[----:B------:R-:W-:Y:S02]  /*7bd0*/  IADD3 R186, R65, R193, RZ ;  /* 0x000000c141ba7210 */ /* 0x000fe40007ffe0ff */
[----:B------:R-:W-:Y:S02]  /*7be0*/  LEA.HI.X R65, R66, c[0x0][0x324], R181, 0x3, P0 ;  /* 0x0000c90042417a11 */ /* 0x000fe400000f1cb5 */
[----:B------:R-:W-:-:S04]  /*7bf0*/  LEA R66, P0, R64, R67, 0x2 ;  /* 0x0000004340427211 */ /* 0x000fc800078010ff */
[----:B------:R-:W-:-:S05]  /*7c00*/  LEA.HI.X R67, R64, R65, R186, 0x2, P0 ;  /* 0x0000004140437211 */ /* 0x000fca00000f14ba */
[----:B-1----:R0:W-:Y:S04]  /*7c10*/  RED.E.ADD.F32.FTZ.RN.STRONG.GPU [R66.64], R73 ;  /* 0x000000494200798e */ /* 0x0021e8000c10e78e */
.L_x_6463:
[----:B------:R-:W-:Y:S05]  /*7c20*/  BSYNC B0 ;  /* 0x0000000000007941 */ /* 0x000fea0003800000 */
.L_x_6462:
[----:B------:R-:W-:Y:S01]  /*7c30*/  FMUL.FTZ R181, R39, R180 ;  /* 0x000000b427b57220 */ /* 0x000fe20000410000 */
[----:B------:R-:W-:Y:S01]  /*7c40*/  LEA R72, P0, R99, R72, 0x2 ;  /* 0x0000004863487211 */ /* 0x000fe200078010ff */
[----:B------:R-:W-:Y:S01]  /*7c50*/  FMUL.FTZ R65, R39, R74 ;  /* 0x0000004a27417220 */ /* 0x000fe20000410000 */
[----:B------:R-:W-:Y:S01]  /*7c60*/  ULDC UR9, c[0x0][0x174] ;  /* 0x00005d0000097ab9 */ /* 0x000fe20000000800 */
[----:B------:R-:W-:Y:S01]  /*7c70*/  FMUL.FTZ R64, R214, R181 ;  /* 0x000000b5d6407220 */ /* 0x000fe20000410000 */
[----:B0-----:R-:W-:Y:S01]  /*7c80*/  LEA.HI.X R73, R99, R70, RZ, 0x2, P0 ;  /* 0x0000004663497211 */ /* 0x001fe200000f14ff */
[----:B------:R-:W-:Y:S01]  /*7c90*/  FMUL.FTZ R70, R38, R79 ;  /* 0x0000004f26467220 */ /* 0x000fe20000410000 */
[----:B------:R-:W-:Y:S01]  /*7ca0*/  UIADD3 UR9, UR6, -UR9, URZ ;  /* 0x8000000906097290 */ /* 0x000fe2000fffe03f */
[-C--:B------:R-:W-:Y:S01]  /*7cb0*/  FFMA.FTZ R67, R228, R65.reuse, -R64 ;  /* 0x00000041e4437223 */ /* 0x080fe20000010840 */
[----:B------:R-:W-:Y:S01]  /*7cc0*/  USHF.L.U64.HI UR10, UR7, 0x2, UR8 ;  /* 0x00000002070a7899 */ /* 0x000fe20008010208 */
[----:B------:R-:W-:Y:S01]  /*7cd0*/  FMUL.FTZ R65, R214, R65 ;  /* 0x00000041d6417220 */ /* 0x000fe20000410000 */
[----:B------:R-:W-:Y:S01]  /*7ce0*/  UIMAD UR9, UR9, -0x800, URZ ;  /* 0xfffff800090978a4 */ /* 0x000fe2000f8e023f */
[----:B------:R-:W-:Y:S01]  /*7cf0*/  FFMA.FTZ R231, -R38, R140, R231 ;  /* 0x0000008c26e77223 */ /* 0x000fe200000101e7 */
[----:B------:R-:W-:Y:S01]  /*7d00*/  ULDC.64 UR12, c[0x0][0x2d0] ;  /* 0x0000b400000c7ab9 */ /* 0x000fe20000000a00 */
[----:B------:R-:W-:Y:S01]  /*7d10*/  FFMA.FTZ R64, R228, R181, R65 ;  /* 0x000000b5e4407223 */ /* 0x000fe20000010041 */
[----:B------:R-:W-:Y:S01]  /*7d20*/  ISETP.GE.AND P0, PT, R164, 0x41, PT ;  /* 0x00000041a400780c */ /* 0x000fe20003f06270 */
[----:B------:R-:W-:Y:S01]  /*7d30*/  FMUL.FTZ R66, R38, R139 ;  /* 0x0000008b26427220 */ /* 0x000fe20000410000 */
[----:B------:R-:W-:Y:S01]  /*7d40*/  PRMT R139, RZ, 0x5410, R58 ;  /* 0x00005410ff8b7816 */ /* 0x000fe2000000003a */
[----:B------:R-:W-:Y:S01]  /*7d50*/  FMUL.FTZ R65, R215, R70 ;  /* 0x00000046d7417220 */ /* 0x000fe20000410000 */
[----:B------:R-:W-:Y:S01]  /*7d60*/  MOV R193, UR9 ;  /* 0x0000000900c17c02 */ /* 0x000fe20008000f00 */
[----:B------:R-:W-:Y:S01]  /*7d70*/  FADD.FTZ R182, R183, R182 ;  /* 0x000000b6b7b67221 */ /* 0x000fe20000010000 */
[----:B------:R-:W-:Y:S01]  /*7d80*/  USHF.L.U32 UR9, UR7, 0x2, URZ ;  /* 0x0000000207097899 */ /* 0x000fe2000800063f */
[-C--:B------:R-:W-:Y:S01]  /*7d90*/  FFMA.FTZ R186, R231, R66.reuse, -R65 ;  /* 0x00000042e7ba7223 */ /* 0x080fe20000010841 */
[----:B------:R-:W-:Y:S01]  /*7da0*/  UIMAD UR10, UR10, UR12, URZ ;  /* 0x0000000c0a0a72a4 */ /* 0x000fe2000f8e023f */
[----:B------:R-:W-:Y:S01]  /*7db0*/  FMUL.FTZ R66, R215, R66 ;  /* 0x00000042d7427220 */ /* 0x000fe20000410000 */
[----:B------:R-:W-:Y:S01]  /*7dc0*/  BSSY B0, `(.L_x_6464) ;  /* 0x000003c000007945 */ /* 0x000fe20003800000 */
[----:B------:R-:W-:Y:S01]  /*7dd0*/  FMUL.FTZ R74, R37, R192 ;  /* 0x000000c0254a7220 */ /* 0x000fe20000410000 */
[----:B------:R-:W-:Y:S01]  /*7de0*/  MOV R195, UR9 ;  /* 0x0000000900c37c02 */ /* 0x000fe20008000f00 */
[----:B------:R-:W-:Y:S01]  /*7df0*/  FADD.FTZ R67, R182, R67 ;  /* 0x00000043b6437221 */ /* 0x000fe20000010000 */
[----:B------:R-:W-:Y:S01]  /*7e00*/  UIMAD UR10, UR9, UR13, UR10 ;  /* 0x0000000d090a72a4 */ /* 0x000fe2000f8e020a */
[----:B------:R-:W-:Y:S01]  /*7e10*/  FFMA.FTZ R65, R231, R70, R66 ;  /* 0x00000046e7417223 */ /* 0x000fe20000010042 */
[C---:B------:R-:W-:Y:S01]  /*7e20*/  ISETP.GE.AND P1, PT, R164.reuse, 0x81, PT ;  /* 0x00000081a400780c */ /* 0x040fe20003f26270 */
[C---:B------:R-:W-:Y:S01]  /*7e30*/  FFMA.FTZ R183, -R37.reuse, R139, R230 ;  /* 0x0000008b25b77223 */ /* 0x040fe200000101e6 */
[----:B------:R-:W-:Y:S01]  /*7e40*/  ISETP.GE.AND P2, PT, R164, 0xc1, PT ;  /* 0x000000c1a400780c */ /* 0x000fe20003f46270 */
[----:B------:R-:W-:Y:S01]  /*7e50*/  FMUL.FTZ R66, R37, R80 ;  /* 0x0000005025427220 */ /* 0x000fe20000410000 */
[----:B------:R-:W-:Y:S01]  /*7e60*/  PRMT R80, RZ, 0x7610, R58 ;  /* 0x00007610ff507816 */ /* 0x000fe2000000003a */
[----:B------:R-:W-:-:S02]  /*7e70*/  FMUL.FTZ R182, R216, R74 ;  /* 0x0000004ad8b67220 */ /* 0x000fc40000410000 */
[----:B------:R-:W-:Y:S02]  /*7e80*/  FADD.FTZ R64, R185, R64 ;  /* 0x00000040b9407221 */ /* 0x000fe40000010000 */
[-C--:B------:R-:W-:Y:S02]  /*7e90*/  FFMA.FTZ R194, R183, R66.reuse, -R182 ;  /* 0x00000042b7c27223 */ /* 0x080fe400000108b6 */
[----:B------:R-:W-:Y:S02]  /*7ea0*/  FMUL.FTZ R185, R36, R71 ;  /* 0x0000004724b97220 */ /* 0x000fe40000410000 */
[----:B------:R-:W-:Y:S02]  /*7eb0*/  FMUL.FTZ R66, R216, R66 ;  /* 0x00000042d8427220 */ /* 0x000fe40000410000 */
[----:B------:R-:W-:Y:S02]  /*7ec0*/  FMUL.FTZ R71, R36, R201 ;  /* 0x000000c924477220 */ /* 0x000fe40000410000 */
[----:B------:R-:W-:-:S02]  /*7ed0*/  FADD.FTZ R64, R64, R65 ;  /* 0x0000004140407221 */ /* 0x000fc40000010000 */
[----:B------:R-:W-:Y:S02]  /*7ee0*/  FFMA.FTZ R65, R183, R74, R66 ;  /* 0x0000004ab7417223 */ /* 0x000fe40000010042 */
[----:B------:R-:W-:-:S04]  /*7ef0*/  IMAD.WIDE R72, R193, 0x4, R72 ;  /* 0x00000004c1487825 */ /* 0x000fc800078e0248 */
[----:B------:R-:W-:Y:S02]  /*7f00*/  FFMA.FTZ R182, -R36, R80, R209 ;  /* 0x0000005024b67223 */ /* 0x000fe400000101d1 */
[C---:B------:R-:W-:Y:S02]  /*7f10*/  FMUL.FTZ R66, R208.reuse, R71 ;  /* 0x00000047d0427220 */ /* 0x040fe40000410000 */
[-C--:B------:R-:W-:Y:S02]  /*7f20*/  FMUL.FTZ R193, R208, R185.reuse ;  /* 0x000000b9d0c17220 */ /* 0x080fe40000410000 */
[----:B------:R-:W-:Y:S01]  /*7f30*/  FFMA.FTZ R66, R182, R185, -R66 ;  /* 0x000000b9b6427223 */ /* 0x000fe20000010842 */
[----:B------:R-:W-:Y:S01]  /*7f40*/  PRMT R185, RZ, 0x5410, R59 ;  /* 0x00005410ffb97816 */ /* 0x000fe2000000003b */
[----:B------:R-:W-:Y:S02]  /*7f50*/  FADD.FTZ R67, R67, R186 ;  /* 0x000000ba43437221 */ /* 0x000fe40000010000 */
[----:B------:R-:W-:-:S02]  /*7f60*/  FADD.FTZ R64, R64, R65 ;  /* 0x0000004140407221 */ /* 0x000fc40000010000 */
[----:B------:R-:W-:Y:S02]  /*7f70*/  FFMA.FTZ R193, R182, R71, R193 ;  /* 0x00000047b6c17223 */ /* 0x000fe400000100c1 */
[----:B------:R-:W-:Y:S02]  /*7f80*/  FMUL.FTZ R186, R35, R68 ;  /* 0x0000004423ba7220 */ /* 0x000fe40000410000 */
[----:B------:R-:W-:Y:S02]  /*7f90*/  FADD.FTZ R67, R67, R194 ;  /* 0x000000c243437221 */ /* 0x000fe40000010000 */
[----:B------:R-:W-:Y:S02]  /*7fa0*/  FADD.FTZ R64, R64, R193 ;  /* 0x000000c140407221 */ /* 0x000fe40000010000 */
[C---:B------:R-:W-:Y:S02]  /*7fb0*/  FFMA.FTZ R193, -R35.reuse, R185, R234 ;  /* 0x000000b923c17223 */ /* 0x040fe400000101ea */
[----:B------:R-:W-:-:S02]  /*7fc0*/  FMUL.FTZ R204, R35, R204 ;  /* 0x000000cc23cc7220 */ /* 0x000fc40000410000 */
[----:B------:R-:W-:Y:S02]  /*7fd0*/  FMUL.FTZ R65, R232, R186 ;  /* 0x000000bae8417220 */ /* 0x000fe40000410000 */
[----:B------:R-:W-:Y:S01]  /*7fe0*/  IMAD.WIDE.U32 R72, R195, c[0x0][0x2d0], R72 ;  /* 0x0000b400c3487a25 */ /* 0x000fe200078e0048 */
[----:B------:R-:W-:-:S03]  /*7ff0*/  PRMT R195, RZ, 0x7610, R59 ;  /* 0x00007610ffc37816 */ /* 0x000fc6000000003b */
[----:B------:R-:W-:Y:S01]  /*8000*/  FADD.FTZ R66, R67, R66 ;  /* 0x0000004243427221 */ /* 0x000fe20000010000 */
[----:B------:R-:W-:Y:S01]  /*8010*/  IADD3 R73, R73, UR10, RZ ;  /* 0x0000000a49497c10 */ /* 0x000fe2000fffe0ff */
[CC--:B------:R-:W-:Y:S02]  /*8020*/  FFMA.FTZ R67, R193.reuse, R204.reuse, -R65 ;  /* 0x000000ccc1437223 */ /* 0x0c0fe40000010841 */
[----:B------:R-:W-:Y:S02]  /*8030*/  FMUL.FTZ R204, R232, R204 ;  /* 0x000000cce8cc7220 */ /* 0x000fe40000410000 */
[C---:B------:R-:W-:Y:S02]  /*8040*/  FMUL.FTZ R197, R34.reuse, R205 ;  /* 0x000000cd22c57220 */ /* 0x040fe40000410000 */
[----:B------:R-:W-:Y:S02]  /*8050*/  FFMA.FTZ R236, -R34, R195, R236 ;  /* 0x000000c322ec7223 */ /* 0x000fe400000101ec */
[----:B------:R-:W-:-:S02]  /*8060*/  FFMA.FTZ R65, R193, R186, R204 ;  /* 0x000000bac1417223 */ /* 0x000fc400000100cc */
[----:B------:R-:W-:Y:S02]  /*8070*/  FMUL.FTZ R69, R34, R69 ;  /* 0x0000004522457220 */ /* 0x000fe40000410000 */
[----:B------:R-:W-:Y:S02]  /*8080*/  FMUL.FTZ R194, R176, R197 ;  /* 0x000000c5b0c27220 */ /* 0x000fe40000410000 */
[----:B------:R-:W-:Y:S01]  /*8090*/  FADD.FTZ R65, R64, R65 ;  /* 0x0000004140417221 */ /* 0x000fe20000010000 */
[C---:B------:R-:W-:Y:S01]  /*80a0*/  IADD3 R64, R99.reuse, 0x40, RZ ;  /* 0x0000004063407810 */ /* 0x040fe20007ffe0ff */
[-C--:B------:R-:W-:Y:S02]  /*80b0*/  FFMA.FTZ R196, R236, R69.reuse, -R194 ;  /* 0x00000045ecc47223 */ /* 0x080fe400000108c2 */
[----:B------:R-:W-:Y:S01]  /*80c0*/  FMUL.FTZ R69, R176, R69 ;  /* 0x00000045b0457220 */ /* 0x000fe20000410000 */
[----:B------:R-:W-:Y:S01]  /*80d0*/  LEA.HI.SX32 R64, R64, R99, 0x1b ;  /* 0x0000006340407211 */ /* 0x000fe200078fdaff */
[----:B------:R-:W-:Y:S01]  /*80e0*/  FADD.FTZ R67, R66, R67 ;  /* 0x0000004342437221 */ /* 0x000fe20000010000 */
[----:B------:R-:W-:Y:S01]  /*80f0*/  IADD3 R66, R99, 0x80, RZ ;  /* 0x0000008063427810 */ /* 0x000fe20007ffe0ff */
[----:B------:R-:W-:-:S03]  /*8100*/  FFMA.FTZ R194, R236, R197, R69 ;  /* 0x000000c5ecc27223 */ /* 0x000fc60000010045 */
[----:B------:R-:W-:Y:S01]  /*8110*/  LEA.HI.SX32 R66, R66, R99, 0x1b ;  /* 0x0000006342427211 */ /* 0x000fe200078fdaff */
[----:B------:R-:W-:Y:S02]  /*8120*/  FADD.FTZ R69, R65, R194 ;  /* 0x000000c241457221 */ /* 0x000fe40000010000 */
[----:B------:R0:W1:Y:S01]  /*8130*/  LDS R65, [R64.X4+0x1180] ;  /* 0x0011800040417984 */ /* 0x0000620000004800 */
[----:B------:R-:W-:Y:S01]  /*8140*/  FADD.FTZ R194, R67, R196 ;  /* 0x000000c443c27221 */ /* 0x000fe20000010000 */
[----:B------:R-:W-:Y:S01]  /*8150*/  IADD3 R196, R99, 0xc0, RZ ;  /* 0x000000c063c47810 */ /* 0x000fe20007ffe0ff */
[----:B------:R-:W-:Y:S05]  /*8160*/  @!P0 BRA `(.L_x_6465) ;  /* 0x0000001000008947 */ /* 0x000fea0003800000 */
[----:B-1----:R1:W-:Y:S02]  /*8170*/  RED.E.ADD.F32.FTZ.RN.STRONG.GPU [R72.64+-0x1f00], R65 ;  /* 0xffe100414800798e */ /* 0x0023e4000c10e78e */
.L_x_6465:
[----:B------:R-:W-:Y:S05]  /*8180*/  BSYNC B0 ;  /* 0x0000000000007941 */ /* 0x000fea0003800000 */
.L_x_6464:
[----:B-1----:R1:W3:Y:S01]  /*8190*/  LDS R65, [R66.X4+0x1280] ;  /* 0x0012800042417984 */ /* 0x0022e20000004800 */
[----:B------:R-:W-:Y:S01]  /*81a0*/  BSSY B0, `(.L_x_6466) ;  /* 0x0000004000007945 */ /* 0x000fe20003800000 */
[----:B------:R-:W-:Y:S01]  /*81b0*/  LEA.HI.SX32 R196, R196, R99, 0x1b ;  /* 0x00000063c4c47211 */ /* 0x000fe200078fdaff */
[----:B------:R-:W-:Y:S05]  /*81c0*/  @!P1 BRA `(.L_x_6467) ;  /* 0x0000001000009947 */ /* 0x000fea0003800000 */
[----:B---3--:R3:W-:Y:S02]  /*81d0*/  RED.E.ADD.F32.FTZ.RN.STRONG.GPU [R72.64+-0x1e00], R65 ;  /* 0xffe200414800798e */ /* 0x0087e4000c10e78e */
.L_x_6467:
[----:B------:R-:W-:Y:S05]  /*81e0*/  BSYNC B0 ;  /* 0x0000000000007941 */ /* 0x000fea0003800000 */
.L_x_6466:
[----:B---3--:R3:W4:Y:S01]  /*81f0*/  LDS R65, [R196.X4+0x1380] ;  /* 0x00138000c4417984 */ /* 0x0087220000004800 */
[----:B------:R-:W-:Y:S01]  /*8200*/  BSSY B0, `(.L_x_6468) ;  /* 0x0000005000007945 */ /* 0x000fe20003800000 */
[----:B0-----:R-:W-:-:S02]  /*8210*/  IADD3 R64, R99, 0x100, RZ ;  /* 0x0000010063407810 */ /* 0x001fc40007ffe0ff */
[----:B-1----:R-:W-:Y:S01]  /*8220*/  IADD3 R66, R99, 0x140, RZ ;  /* 0x0000014063427810 */ /* 0x002fe20007ffe0ff */
[----:B------:R-:W-:Y:S05]  /*8230*/  @!P2 BRA `(.L_x_6469) ;  /* 0x000000100000a947 */ /* 0x000fea0003800000 */
[----:B----4-:R0:W-:Y:S02]  /*8240*/  RED.E.ADD.F32.FTZ.RN.STRONG.GPU [R72.64+-0x1d00], R65 ;  /* 0xffe300414800798e */ /* 0x0101e4000c10e78e */
.L_x_6469:
[----:B------:R-:W-:Y:S05]  /*8250*/  BSYNC B0 ;  /* 0x0000000000007941 */ /* 0x000fea0003800000 */
.L_x_6468:
[-C--:B------:R-:W-:Y:S01]  /*8260*/  LEA.HI.SX32 R64, R64, R99.reuse, 0x1b ;  /* 0x0000006340407211 */ /* 0x080fe200078fdaff */
[----:B------:R-:W-:Y:S01]  /*8270*/  BSSY B0, `(.L_x_6470) ;  /* 0x000000d000007945 */ /* 0x000fe20003800000 */
[----:B------:R-:W-:Y:S02]  /*8280*/  ISETP.GE.AND P6, PT, R164, 0x101, PT ;  /* 0x00000101a400780c */ /* 0x000fe40003fc6270 */
[----:B---3--:R-:W-:Y:S01]  /*8290*/  IADD3 R196, R99, 0x180, RZ ;  /* 0x0000018063c47810 */ /* 0x008fe20007ffe0ff */
[----:B0---4-:R0:W1:Y:S01]  /*82a0*/  LDS R65, [R64.X4+0x1480] ;  /* 0x0014800040417984 */ /* 0x0110620000004800 */
        /* <DEDUP_REMOVED lines=9> */
.L_x_6471:
[----:B0-----:R-:W-:Y:S05]  /*8340*/  BSYNC B0 ;  /* 0x0000000000007941 */ /* 0x001fea0003800000 */
.L_x_6470:
[----:B-1----:R0:W1:Y:S01]  /*8350*/  LDS R65, [R66.X4+0x1580] ;  /* 0x0015800042417984 */ /* 0x0020620000004800 */
[----:B------:R-:W-:Y:S01]  /*8360*/  BSSY B0, `(.L_x_6472) ;  /* 0x0000005000007945 */ /* 0x000fe20003800000 */
[----:B------:R-:W-:Y:S02]  /*8370*/  IADD3 R64, R99, 0x1c0, RZ ;  /* 0x000001c063407810 */ /* 0x000fe40007ffe0ff */
[----:B------:R-:W-:Y:S01]  /*8380*/  LEA.HI.SX32 R196, R196, R99, 0x1b ;  /* 0x00000063c4c47211 */ /* 0x000fe200078fdaff */
[----:B------:R-:W-:Y:S05]  /*8390*/  @!P0 BRA `(.L_x_6473) ;  /* 0x0000001000008947 */ /* 0x000fea0003800000 */
[----:B-1----:R1:W-:Y:S02]  /*83a0*/  RED.E.ADD.F32.FTZ.RN.STRONG.GPU [R72.64+-0x1b00], R65 ;  /* 0xffe500414800798e */ /* 0x0023e4000c10e78e */
.L_x_6473:
[----:B------:R-:W-:Y:S05]  /*83b0*/  BSYNC B0 ;  /* 0x0000000000007941 */ /* 0x000fea0003800000 */
.L_x_6472:
[----:B-1----:R1:W3:Y:S01]  /*83c0*/  LDS R65, [R196.X4+0x1680] ;  /* 0x00168000c4417984 */ /* 0x0022e20000004800 */
[----:B------:R-:W-:Y:S01]  /*83d0*/  BSSY B0, `(.L_x_6474) ;  /* 0x0000005000007945 */ /* 0x000fe20003800000 */
[----:B0-----:R-:W-:-:S02]  /*83e0*/  IADD3 R66, R99, 0x200, RZ ;  /* 0x0000020063427810 */ /* 0x001fc40007ffe0ff */
[----:B------:R-:W-:Y:S01]  /*83f0*/  LEA.HI.SX32 R64, R64, R99, 0x1b ;  /* 0x0000006340407211 */ /* 0x000fe200078fdaff */
[----:B------:R-:W-:Y:S05]  /*8400*/  @!P1 BRA `(.L_x_6475) ;  /* 0x0000001000009947 */ /* 0x000fea0003800000 */
[----:B---3--:R0:W-:Y:S02]  /*8410*/  RED.E.ADD.F32.FTZ.RN.STRONG.GPU [R72.64+-0x1a00], R65 ;  /* 0xffe600414800798e */ /* 0x0081e4000c10e78e */
.L_x_6475:
[----:B------:R-:W-:Y:S05]  /*8420*/  BSYNC B0 ;  /* 0x0000000000007941 */ /* 0x000fea0003800000 */
.L_x_6474:
[----:B0--3--:R0:W3:Y:S01]  /*8430*/  LDS R65, [R64.X4+0x1780] ;  /* 0x0017800040417984 */ /* 0x0090e20000004800 */
[----:B------:R-:W-:Y:S01]  /*8440*/  BSSY B0, `(.L_x_6476) ;  /* 0x0000005000007945 */ /* 0x000fe20003800000 */
[----:B-1----:R-:W-:Y:S02]  /*8450*/  IADD3 R196, R99, 0x240, RZ ;  /* 0x0000024063c47810 */ /* 0x002fe40007ffe0ff */
[----:B------:R-:W-:Y:S01]  /*8460*/  LEA.HI.SX32 R66, R66, R99, 0x1b ;  /* 0x0000006342427211 */ /* 0x000fe200078fdaff */
[----:B------:R-:W-:Y:S05]  /*8470*/  @!P2 BRA `(.L_x_6477) ;  /* 0x000000100000a947 */ /* 0x000fea0003800000 */
[----:B---3--:R1:W-:Y:S02]  /*8480*/  RED.E.ADD.F32.FTZ.RN.STRONG.GPU [R72.64+-0x1900], R65 ;  /* 0xffe700414800798e */ /* 0x0083e4000c10e78e */
.L_x_6477:
[----:B------:R-:W-:Y:S05]  /*8490*/  BSYNC B0 ;  /* 0x0000000000007941 */ /* 0x000fea0003800000 */
.L_x_6476:
[----:B-1-3--:R1:W3:Y:S01]  /*84a0*/  LDS R65, [R66.X4+0x1880] ;  /* 0x0018800042417984 */ /* 0x00a2e20000004800 */
[----:B------:R-:W-:Y:S01]  /*84b0*/  BSSY B0, `(.L_x_6478) ;  /* 0x0000005000007945 */ /* 0x000fe20003800000 */
[----:B0-----:R-:W-:Y:S02]  /*84c0*/  IADD3 R64, R99, 0x280, RZ ;  /* 0x0000028063407810 */ /* 0x001fe40007ffe0ff */
[----:B------:R-:W-:Y:S01]  /*84d0*/  LEA.HI.SX32 R196, R196, R99, 0x1b ;  /* 0x00000063c4c47211 */ /* 0x000fe200078fdaff */
[----:B------:R-:W-:Y:S05]  /*84e0*/  @!P3 BRA `(.L_x_6479) ;  /* 0x000000100000b947 */ /* 0x000fea0003800000 */
[----:B---3--:R0:W-:Y:S02]  /*84f0*/  RED.E.ADD.F32.FTZ.RN.STRONG.GPU [R72.64+-0x1800], R65 ;  /* 0xffe800414800798e */ /* 0x0081e4000c10e78e */
.L_x_6479:
[----:B------:R-:W-:Y:S05]  /*8500*/  BSYNC B0 ;  /* 0x0000000000007941 */ /* 0x000fea0003800000 */
.L_x_6478:
[----:B0--3--:R0:W3:Y:S01]  /*8510*/  LDS R65, [R196.X4+0x1980] ;  /* 0x00198000c4417984 */ /* 0x0090e20000004800 */
[----:B------:R-:W-:Y:S01]  /*8520*/  BSSY B0, `(.L_x_6480) ;  /* 0x0000004000007945 */ /* 0x000fe20003800000 */
[----:B------:R-:W-:Y:S01]  /*8530*/  LEA.HI.SX32 R64, R64, R99, 0x1b ;  /* 0x0000006340407211 */ /* 0x000fe200078fdaff */
[----:B------:R-:W-:Y:S05]  /*8540*/  @!P4 BRA `(.L_x_6481) ;  /* 0x000000100000c947 */ /* 0x000fea0003800000 */
[----:B---3--:R3:W-:Y:S02]  /*8550*/  RED.E.ADD.F32.FTZ.RN.STRONG.GPU [R72.64+-0x1700], R65 ;  /* 0xffe900414800798e */ /* 0x0087e4000c10e78e */
.L_x_6481:
[----:B------:R-:W-:Y:S05]  /*8560*/  BSYNC B0 ;  /* 0x0000000000007941 */ /* 0x000fea0003800000 */
.L_x_6480:
[----:B---3--:R3:W4:Y:S01]  /*8570*/  LDS R65, [R64.X4+0x1a80] ;  /* 0x001a800040417984 */ /* 0x0087220000004800 */
[----:B------:R-:W-:Y:S01]  /*8580*/  BSSY B0, `(.L_x_6482) ;  /* 0x0000005000007945 */ /* 0x000fe20003800000 */
[----:B-1----:R-:W-:-:S02]  /*8590*/  IADD3 R66, R99, 0x2c0, RZ ;  /* 0x000002c063427810 */ /* 0x002fc40007ffe0ff */
[----:B0-----:R-:W-:Y:S01]  /*85a0*/  IADD3 R196, R99, 0x300, RZ ;  /* 0x0000030063c47810 */ /* 0x001fe20007ffe0ff */
[----:B------:R-:W-:Y:S05]  /*85b0*/  @!P5 BRA `(.L_x_6483) ;  /* 0x000000100000d947 */ /* 0x000fea0003800000 */
[----:B----4-:R0:W-:Y:S02]  /*85c0*/  RED.E.ADD.F32.FTZ.RN.STRONG.GPU [R72.64+-0x1600], R65 ;  /* 0xffea00414800798e */ /* 0x0101e4000c10e78e */
.L_x_6483:
[----:B------:R-:W-:Y:S05]  /*85d0*/  BSYNC B0 ;  /* 0x0000000000007941 */ /* 0x000fea0003800000 */
.L_x_6482:
        /* <DEDUP_REMOVED lines=14> */
.L_x_6485:
[----:B0-----:R-:W-:Y:S05]  /*86c0*/  BSYNC B0 ;  /* 0x0000000000007941 */ /* 0x001fea0003800000 */
.L_x_6484:
[----:B-1----:R0:W1:Y:S01]  /*86d0*/  LDS R65, [R196.X4+0x1c80] ;  /* 0x001c8000c4417984 */ /* 0x0020620000004800 */
[----:B------:R-:W-:Y:S01]  /*86e0*/  BSSY B0, `(.L_x_6486) ;  /* 0x0000005000007945 */ /* 0x000fe20003800000 */
[----:B------:R-:W-:Y:S02]  /*86f0*/  IADD3 R66, R99, 0x380, RZ ;  /* 0x0000038063427810 */ /* 0x000fe40007ffe0ff */
[----:B------:R-:W-:Y:S01]  /*8700*/  LEA.HI.SX32 R64, R64, R99, 0x1b ;  /* 0x0000006340407211 */ /* 0x000fe200078fdaff */
[----:B------:R-:W-:Y:S05]  /*8710*/  @!P0 BRA `(.L_x_6487) ;  /* 0x0000001000008947 */ /* 0x000fea0003800000 */
[----:B-1----:R1:W-:Y:S02]  /*8720*/  RED.E.ADD.F32.FTZ.RN.STRONG.GPU [R72.64+-0x1400], R65 ;  /* 0xffec00414800798e */ /* 0x0023e4000c10e78e */
.L_x_6487:
[----:B------:R-:W-:Y:S05]  /*8730*/  BSYNC B0 ;  /* 0x0000000000007941 */ /* 0x000fea0003800000 */
.L_x_6486:
[----:B-1----:R1:W3:Y:S01]  /*8740*/  LDS R65, [R64.X4+0x1d80] ;  /* 0x001d800040417984 */ /* 0x0022e20000004800 */
[----:B------:R-:W-:Y:S01]  /*8750*/  BSSY B0, `(.L_x_6488) ;  /* 0x0000005000007945 */ /* 0x000fe20003800000 */
[----:B0-----:R-:W-:-:S02]  /*8760*/  IADD3 R196, R99, 0x3c0, RZ ;  /* 0x000003c063c47810 */ /* 0x001fc40007ffe0ff */
[----:B------:R-:W-:Y:S01]  /*8770*/  LEA.HI.SX32 R66, R66, R99, 0x1b ;  /* 0x0000006342427211 */ /* 0x000fe200078fdaff */
[----:B------:R-:W-:Y:S05]  /*8780*/  @!P1 BRA `(.L_x_6489) ;  /* 0x0000001000009947 */ /* 0x000fea0003800000 */
[----:B---3--:R0:W-:Y:S02]  /*8790*/  RED.E.ADD.F32.FTZ.RN.STRONG.GPU [R72.64+-0x1300], R65 ;  /* 0xffed00414800798e */ /* 0x0081e4000c10e78e */
.L_x_6489:
[----:B------:R-:W-:Y:S05]  /*87a0*/  BSYNC B0 ;  /* 0x0000000000007941 */ /* 0x000fea0003800000 */
.L_x_6488:
[----:B0--3--:R0:W3:Y:S01]  /*87b0*/  LDS R65, [R66.X4+0x1e80] ;  /* 0x001e800042417984 */ /* 0x0090e20000004800 */
[----:B------:R-:W-:Y:S01]  /*87c0*/  BSSY B0, `(.L_x_6490) ;  /* 0x0000005000007945 */ /* 0x000fe20003800000 */
[----:B-1----:R-:W-:Y:S02]  /*87d0*/  IADD3 R64, R99, 0x400, RZ ;  /* 0x0000040063407810 */ /* 0x002fe40007ffe0ff */
[----:B------:R-:W-:Y:S01]  /*87e0*/  LEA.HI.SX32 R196, R196, R99, 0x1b ;  /* 0x00000063c4c47211 */ /* 0x000fe200078fdaff */
[----:B------:R-:W-:Y:S05]  /*87f0*/  @!P2 BRA `(.L_x_6491) ;  /* 0x000000100000a947 */ /* 0x000fea0003800000 */
[----:B---3--:R1:W-:Y:S02]  /*8800*/  RED.E.ADD.F32.FTZ.RN.STRONG.GPU [R72.64+-0x1200], R65 ;  /* 0xffee00414800798e */ /* 0x0083e4000c10e78e */
.L_x_6491:
[----:B------:R-:W-:Y:S05]  /*8810*/  BSYNC B0 ;  /* 0x0000000000007941 */ /* 0x000fea0003800000 */
.L_x_6490:
[----:B-1-3--:R1:W3:Y:S01]  /*8820*/  LDS R65, [R196.X4+0x1f80] ;  /* 0x001f8000c4417984 */ /* 0x00a2e20000004800 */
[----:B------:R-:W-:Y:S01]  /*8830*/  BSSY B0, `(.L_x_6492) ;  /* 0x0000005000007945 */ /* 0x000fe20003800000 */
[----:B0-----:R-:W-:Y:S02]  /*8840*/  IADD3 R66, R99, 0x440, RZ ;  /* 0x0000044063427810 */ /* 0x001fe40007ffe0ff */
[----:B------:R-:W-:Y:S01]  /*8850*/  LEA.HI.SX32 R64, R64, R99, 0x1b ;  /* 0x0000006340407211 */ /* 0x000fe200078fdaff */
[----:B------:R-:W-:Y:S05]  /*8860*/  @!P3 BRA `(.L_x_6493) ;  /* 0x000000100000b947 */ /* 0x000fea0003800000 */
[----:B---3--:R0:W-:Y:S02]  /*8870*/  RED.E.ADD.F32.FTZ.RN.STRONG.GPU [R72.64+-0x1100], R65 ;  /* 0xffef00414800798e */ /* 0x0081e4000c10e78e */
.L_x_6493:
[----:B------:R-:W-:Y:S05]  /*8880*/  BSYNC B0 ;  /* 0x0000000000007941 */ /* 0x000fea0003800000 */
.L_x_6492:
[----:B0--3--:R0:W3:Y:S01]  /*8890*/  LDS R65, [R64.X4+0x2080] ;  /* 0x0020800040417984 */ /* 0x0090e20000004800 */
[----:B------:R-:W-:Y:S01]  /*88a0*/  BSSY B0, `(.L_x_6494) ;  /* 0x0000004000007945 */ /* 0x000fe20003800000 */
[----:B------:R-:W-:Y:S01]  /*88b0*/  LEA.HI.SX32 R66, R66, R99, 0x1b ;  /* 0x0000006342427211 */ /* 0x000fe200078fdaff */
[----:B------:R-:W-:Y:S05]  /*88c0*/  @!P4 BRA `(.L_x_6495) ;  /* 0x000000100000c947 */ /* 0x000fea0003800000 */
[----:B---3--:R3:W-:Y:S02]  /*88d0*/  RED.E.ADD.F32.FTZ.RN.STRONG.GPU [R72.64+-0x1000], R65 ;  /* 0xfff000414800798e */ /* 0x0087e4000c10e78e */
.L_x_6495:
[----:B------:R-:W-:Y:S05]  /*88e0*/  BSYNC B0 ;  /* 0x0000000000007941 */ /* 0x000fea0003800000 */
.L_x_6494:
[----:B---3--:R3:W4:Y:S01]  /*88f0*/  LDS R65, [R66.X4+0x2180] ;  /* 0x0021800042417984 */ /* 0x0087220000004800 */
[----:B------:R-:W-:Y:S01]  /*8900*/  BSSY B0, `(.L_x_6496) ;  /* 0x0000005000007945 */ /* 0x000fe20003800000 */
[----:B0-----:R-:W-:-:S02]  /*8910*/  IADD3 R64, R99, 0x480, RZ ;  /* 0x0000048063407810 */ /* 0x001fc40007ffe0ff */
[----:B-1----:R-:W-:Y:S01]  /*8920*/  IADD3 R196, R99, 0x4c0, RZ ;  /* 0x000004c063c47810 */ /* 0x002fe20007ffe0ff */
[----:B------:R-:W-:Y:S05]  /*8930*/  @!P5 BRA `(.L_x_6497) ;  /* 0x000000100000d947 */ /* 0x000fea0003800000 */
[----:B----4-:R0:W-:Y:S02]  /*8940*/  RED.E.ADD.F32.FTZ.RN.STRONG.GPU [R72.64+-0xf00], R65 ;  /* 0xfff100414800798e */ /* 0x0101e4000c10e78e */
.L_x_6497:
[----:B------:R-:W-:Y:S05]  /*8950*/  BSYNC B0 ;  /* 0x0000000000007941 */ /* 0x000fea0003800000 */
.L_x_6496:
        /* <DEDUP_REMOVED lines=14> */
.L_x_6499:
[----:B0-----:R-:W-:Y:S05]  /*8a40*/  BSYNC B0 ;  /* 0x0000000000007941 */ /* 0x001fea0003800000 */
.L_x_6498:
[----:B-1----:R0:W1:Y:S01]  /*8a50*/  LDS R65, [R196.X4+0x2380] ;  /* 0x00238000c4417984 */ /* 0x0020620000004800 */
[----:B------:R-:W-:Y:S01]  /*8a60*/  BSSY B0, `(.L_x_6500) ;  /* 0x0000005000007945 */ /* 0x000fe20003800000 */
[----:B------:R-:W-:Y:S02]  /*8a70*/  IADD3 R64, R99, 0x540, RZ ;  /* 0x0000054063407810 */ /* 0x000fe40007ffe0ff */
[----:B------:R-:W-:Y:S01]  /*8a80*/  LEA.HI.SX32 R66, R66, R99, 0x1b ;  /* 0x0000006342427211 */ /* 0x000fe200078fdaff */
[----:B------:R-:W-:Y:S05]  /*8a90*/  @!P0 BRA `(.L_x_6501) ;  /* 0x0000001000008947 */ /* 0x000fea0003800000 */
[----:B-1----:R1:W-:Y:S02]  /*8aa0*/  RED.E.ADD.F32.FTZ.RN.STRONG.GPU [R72.64+-0xd00], R65 ;  /* 0xfff300414800798e */ /* 0x0023e4000c10e78e */
.L_x_6501:
[----:B------:R-:W-:Y:S05]  /*8ab0*/  BSYNC B0 ;  /* 0x0000000000007941 */ /* 0x000fea0003800000 */
.L_x_6500:
[----:B-1----:R1:W3:Y:S01]  /*8ac0*/  LDS R65, [R66.X4+0x2480] ;  /* 0x0024800042417984 */ /* 0x0022e20000004800 */
[----:B------:R-:W-:Y:S01]  /*8ad0*/  BSSY B0, `(.L_x_6502) ;  /* 0x0000005000007945 */ /* 0x000fe20003800000 */
[----:B0-----:R-:W-:-:S02]  /*8ae0*/  IADD3 R196, R99, 0x580, RZ ;  /* 0x0000058063c47810 */ /* 0x001fc40007ffe0ff */
[----:B------:R-:W-:Y:S01]  /*8af0*/  LEA.HI.SX32 R64, R64, R99, 0x1b ;  /* 0x0000006340407211 */ /* 0x000fe200078fdaff */
[----:B------:R-:W-:Y:S05]  /*8b00*/  @!P1 BRA `(.L_x_6503) ;  /* 0x0000001000009947 */ /* 0x000fea0003800000 */
[----:B---3--:R0:W-:Y:S02]  /*8b10*/  RED.E.ADD.F32.FTZ.RN.STRONG.GPU [R72.64+-0xc00], R65 ;  /* 0xfff400414800798e */ /* 0x0081e4000c10e78e */
.L_x_6503:
[----:B------:R-:W-:Y:S05]  /*8b20*/  BSYNC B0 ;  /* 0x0000000000007941 */ /* 0x000fea0003800000 */
.L_x_6502:
[----:B0--3--:R0:W3:Y:S01]  /*8b30*/  LDS R65, [R64.X4+0x2580] ;  /* 0x0025800040417984 */ /* 0x0090e20000004800 */
[----:B------:R-:W-:Y:S01]  /*8b40*/  BSSY B0, `(.L_x_6504) ;  /* 0x0000005000007945 */ /* 0x000fe20003800000 */
[----:B-1----:R-:W-:Y:S02]  /*8b50*/  IADD3 R66, R99, 0x5c0, RZ ;  /* 0x000005c063427810 */ /* 0x002fe40007ffe0ff */
[----:B------:R-:W-:Y:S01]  /*8b60*/  LEA.HI.SX32 R196, R196, R99, 0x1b ;  /* 0x00000063c4c47211 */ /* 0x000fe200078fdaff */
[----:B------:R-:W-:Y:S05]  /*8b70*/  @!P2 BRA `(.L_x_6505) ;  /* 0x000000100000a947 */ /* 0x000fea0003800000 */
[----:B---3--:R1:W-:Y:S02]  /*8b80*/  RED.E.ADD.F32.FTZ.RN.STRONG.GPU [R72.64+-0xb00], R65 ;  /* 0xfff500414800798e */ /* 0x0083e4000c10e78e */
.L_x_6505:
[----:B------:R-:W-:Y:S05]  /*8b90*/  BSYNC B0 ;  /* 0x0000000000007941 */ /* 0x000fea0003800000 */
.L_x_6504:
[----:B-1-3--:R1:W3:Y:S01]  /*8ba0*/  LDS R65, [R196.X4+0x2680] ;  /* 0x00268000c4417984 */ /* 0x00a2e20000004800 */
[----:B------:R-:W-:Y:S01]  /*8bb0*/  BSSY B0, `(.L_x_6506) ;  /* 0x0000005000007945 */ /* 0x000fe20003800000 */
[----:B0-----:R-:W-:Y:S02]  /*8bc0*/  IADD3 R64, R99, 0x600, RZ ;  /* 0x0000060063407810 */ /* 0x001fe40007ffe0ff */
[----:B------:R-:W-:Y:S01]  /*8bd0*/  LEA.HI.SX32 R66, R66, R99, 0x1b ;  /* 0x0000006342427211 */ /* 0x000fe200078fdaff */
[----:B------:R-:W-:Y:S05]  /*8be0*/  @!P3 BRA `(.L_x_6507) ;  /* 0x000000100000b947 */ /* 0x000fea0003800000 */
[----:B---3--:R0:W-:Y:S02]  /*8bf0*/  RED.E.ADD.F32.FTZ.RN.STRONG.GPU [R72.64+-0xa00], R65 ;  /* 0xfff600414800798e */ /* 0x0081e4000c10e78e */
.L_x_6507:
[----:B------:R-:W-:Y:S05]  /*8c00*/  BSYNC B0 ;  /* 0x0000000000007941 */ /* 0x000fea0003800000 */
.L_x_6506:
[----:B0--3--:R0:W3:Y:S01]  /*8c10*/  LDS R65, [R66.X4+0x2780] ;  /* 0x0027800042417984 */ /* 0x0090e20000004800 */
[----:B------:R-:W-:Y:S01]  /*8c20*/  BSSY B0, `(.L_x_6508) ;  /* 0x0000004000007945 */ /* 0x000fe20003800000 */
[----:B------:R-:W-:Y:S01]  /*8c30*/  LEA.HI.SX32 R64, R64, R99, 0x1b ;  /* 0x0000006340407211 */ /* 0x000fe200078fdaff */
[----:B------:R-:W-:Y:S05]  /*8c40*/  @!P4 BRA `(.L_x_6509) ;  /* 0x000000100000c947 */ /* 0x000fea0003800000 */
[----:B---3--:R3:W-:Y:S02]  /*8c50*/  RED.E.ADD.F32.FTZ.RN.STRONG.GPU [R72.64+-0x900], R65 ;  /* 0xfff700414800798e */ /* 0x0087e4000c10e78e */
.L_x_6509:
[----:B------:R-:W-:Y:S05]  /*8c60*/  BSYNC B0 ;  /* 0x0000000000007941 */ /* 0x000fea0003800000 */
.L_x_6508:
[----:B---3--:R3:W4:Y:S01]  /*8c70*/  LDS R65, [R64.X4+0x2880] ;  /* 0x0028800040417984 */ /* 0x0087220000004800 */
[----:B------:R-:W-:Y:S01]  /*8c80*/  BSSY B0, `(.L_x_6510) ;  /* 0x0000005000007945 */ /* 0x000fe20003800000 */
[----:B0-----:R-:W-:-:S02]  /*8c90*/  IADD3 R66, R99, 0x640, RZ ;  /* 0x0000064063427810 */ /* 0x001fc40007ffe0ff */
[----:B-1----:R-:W-:Y:S01]  /*8ca0*/  IADD3 R196, R99, 0x680, RZ ;  /* 0x0000068063c47810 */ /* 0x002fe20007ffe0ff */
[----:B------:R-:W-:Y:S05]  /*8cb0*/  @!P5 BRA `(.L_x_6511) ;  /* 0x000000100000d947 */ /* 0x000fea0003800000 */
[----:B----4-:R0:W-:Y:S02]  /*8cc0*/  RED.E.ADD.F32.FTZ.RN.STRONG.GPU [R72.64+-0x800], R65 ;  /* 0xfff800414800798e */ /* 0x0101e4000c10e78e */
.L_x_6511:
[----:B------:R-:W-:Y:S05]  /*8cd0*/  BSYNC B0 ;  /* 0x0000000000007941 */ /* 0x000fea0003800000 */
.L_x_6510:
        /* <DEDUP_REMOVED lines=14> */
.L_x_6513:
[----:B0-----:R-:W-:Y:S05]  /*8dc0*/  BSYNC B0 ;  /* 0x0000000000007941 */ /* 0x001fea0003800000 */
.L_x_6512:
[----:B-1----:R0:W1:Y:S01]  /*8dd0*/  LDS R65, [R196.X4+0x2a80] ;  /* 0x002a8000c4417984 */ /* 0x0020620000004800 */
[----:B------:R-:W-:Y:S01]  /*8de0*/  BSSY B0, `(.L_x_6514) ;  /* 0x0000005000007945 */ /* 0x000fe20003800000 */
[----:B------:R-:W-:Y:S02]  /*8df0*/  IADD3 R66, R99, 0x700, RZ ;  /* 0x0000070063427810 */ /* 0x000fe40007ffe0ff */
[----:B------:R-:W-:Y:S01]  /*8e00*/  LEA.HI.SX32 R64, R64, R99, 0x1b ;  /* 0x0000006340407211 */ /* 0x000fe200078fdaff */
[----:B------:R-:W-:Y:S05]  /*8e10*/  @!P0 BRA `(.L_x_6515) ;  /* 0x0000001000008947 */ /* 0x000fea0003800000 */
[----:B-1----:R1:W-:Y:S02]  /*8e20*/  RED.E.ADD.F32.FTZ.RN.STRONG.GPU [R72.64+-0x600], R65 ;  /* 0xfffa00414800798e */ /* 0x0023e4000c10e78e */
.L_x_6515:
[----:B------:R-:W-:Y:S05]  /*8e30*/  BSYNC B0 ;  /* 0x0000000000007941 */ /* 0x000fea0003800000 */
.L_x_6514:
[----:B-1----:R1:W3:Y:S01]  /*8e40*/  LDS R65, [R64.X4+0x2b80] ;  /* 0x002b800040417984 */ /* 0x0022e20000004800 */
[----:B------:R-:W-:Y:S01]  /*8e50*/  BSSY B0, `(.L_x_6516) ;  /* 0x0000005000007945 */ /* 0x000fe20003800000 */
[----:B------:R-:W-:-:S02]  /*8e60*/  IADD3 R164, R99, 0x740, RZ ;  /* 0x0000074063a47810 */ /* 0x000fc40007ffe0ff */
[----:B------:R-:W-:Y:S01]  /*8e70*/  LEA.HI.SX32 R66, R66, R99, 0x1b ;  /* 0x0000006342427211 */ /* 0x000fe200078fdaff */
[----:B------:R-:W-:Y:S05]  /*8e80*/  @!P1 BRA `(.L_x_6517) ;  /* 0x0000001000009947 */ /* 0x000fea0003800000 */
[----:B---3--:R3:W-:Y:S02]  /*8e90*/  RED.E.ADD.F32.FTZ.RN.STRONG.GPU [R72.64+-0x500], R65 ;  /* 0xfffb00414800798e */ /* 0x0087e4000c10e78e */
.L_x_6517:
[----:B------:R-:W-:Y:S05]  /*8ea0*/  BSYNC B0 ;  /* 0x0000000000007941 */ /* 0x000fea0003800000 */
.L_x_6516:
[----:B---3--:R3:W4:Y:S01]  /*8eb0*/  LDS R65, [R66.X4+0x2c80] ;  /* 0x002c800042417984 */ /* 0x0087220000004800 */
[----:B------:R-:W-:Y:S01]  /*8ec0*/  BSSY B0, `(.L_x_6518) ;  /* 0x0000005000007945 */ /* 0x000fe20003800000 */
[----:B-1----:R-:W-:Y:S02]  /*8ed0*/  IADD3 R64, R99, 0x780, RZ ;  /* 0x0000078063407810 */ /* 0x002fe40007ffe0ff */
[----:B------:R-:W-:Y:S01]  /*8ee0*/  LEA.HI.SX32 R164, R164, R99, 0x1b ;  /* 0x00000063a4a47211 */ /* 0x000fe200078fdaff */
[----:B------:R-:W-:Y:S05]  /*8ef0*/  @!P2 BRA `(.L_x_6519) ;  /* 0x000000100000a947 */ /* 0x000fea0003800000 */
[----:B----4-:R1:W-:Y:S02]  /*8f00*/  RED.E.ADD.F32.FTZ.RN.STRONG.GPU [R72.64+-0x400], R65 ;  /* 0xfffc00414800798e */ /* 0x0103e4000c10e78e */
.L_x_6519:
[----:B------:R-:W-:Y:S05]  /*8f10*/  BSYNC B0 ;  /* 0x0000000000007941 */ /* 0x000fea0003800000 */
.L_x_6518:
[----:B-1--4-:R1:W4:Y:S01]  /*8f20*/  LDS R65, [R164.X4+0x2d80] ;  /* 0x002d8000a4417984 */ /* 0x0123220000004800 */
[----:B------:R-:W-:Y:S01]  /*8f30*/  BSSY B0, `(.L_x_6520) ;  /* 0x0000005000007945 */ /* 0x000fe20003800000 */
[----:B---3--:R-:W-:Y:S02]  /*8f40*/  IADD3 R66, R99, 0x7c0, RZ ;  /* 0x000007c063427810 */ /* 0x008fe40007ffe0ff */
[----:B------:R-:W-:Y:S01]  /*8f50*/  LEA.HI.SX32 R64, R64, R99, 0x1b ;  /* 0x0000006340407211 */ /* 0x000fe200078fdaff */
[----:B------:R-:W-:Y:S05]  /*8f60*/  @!P3 BRA `(.L_x_6521) ;  /* 0x000000100000b947 */ /* 0x000fea0003800000 */
[----:B----4-:R3:W-:Y:S02]  /*8f70*/  RED.E.ADD.F32.FTZ.RN.STRONG.GPU [R72.64+-0x300], R65 ;  /* 0xfffd00414800798e */ /* 0x0107e4000c10e78e */
.L_x_6521:
[----:B------:R-:W-:Y:S05]  /*8f80*/  BSYNC B0 ;  /* 0x0000000000007941 */ /* 0x000fea0003800000 */
.L_x_6520:
[----:B---34-:R3:W4:Y:S01]  /*8f90*/  LDS R65, [R64.X4+0x2e80] ;  /* 0x002e800040417984 */ /* 0x0187220000004800 */
[----:B------:R-:W-:Y:S01]  /*8fa0*/  BSSY B0, `(.L_x_6522) ;  /* 0x0000004000007945 */ /* 0x000fe20003800000 */
[----:B------:R-:W-:Y:S01]  /*8fb0*/  LEA.HI.SX32 R66, R66, R99, 0x1b ;  /* 0x0000006342427211 */ /* 0x000fe200078fdaff */
[----:B------:R-:W-:Y:S05]  /*8fc0*/  @!P4 BRA `(.L_x_6523) ;  /* 0x000000100000c947 */ /* 0x000fea0003800000 */
[----:B----4-:R4:W-:Y:S02]  /*8fd0*/  RED.E.ADD.F32.FTZ.RN.STRONG.GPU [R72.64+-0x200], R65 ;  /* 0xfffe00414800798e */ /* 0x0109e4000c10e78e */
.L_x_6523:
[----:B------:R-:W-:Y:S05]  /*8fe0*/  BSYNC B0 ;  /* 0x0000000000007941 */ /* 0x000fea0003800000 */
.L_x_6522:
[----:B----4-:R4:W0:Y:S01]  /*8ff0*/  LDS R65, [R66.X4+0x2f80] ;  /* 0x002f800042417984 */ /* 0x0108220000004800 */
[----:B------:R-:W-:Y:S01]  /*9000*/  BSSY B0, `(.L_x_6524) ;  /* 0x0000003000007945 */ /* 0x000fe20003800000 */
[----:B------:R-:W-:Y:S05]  /*9010*/  @!P5 BRA `(.L_x_6525) ;  /* 0x000000100000d947 */ /* 0x000fea0003800000 */
[----:B0-----:R0:W-:Y:S02]  /*9020*/  RED.E.ADD.F32.FTZ.RN.STRONG.GPU [R72.64+-0x100], R65 ;  /* 0xffff00414800798e */ /* 0x0011e4000c10e78e */
.L_x_6525:
[----:B------:R-:W-:Y:S05]  /*9030*/  BSYNC B0 ;  /* 0x0000000000007941 */ /* 0x000fea0003800000 */
.L_x_6524:
[----:B0-----:R-:W0:Y:S01]  /*9040*/  SHFL.DOWN PT, R72, R194, 0x1, 0x1f ;  /* 0x08201f00c2487f89 */ /* 0x001e2200000e0000 */
[----:B------:R-:W-:Y:S01]  /*9050*/  ISETP.GT.AND P0, PT, R98, 0x1e, PT ;  /* 0x0000001e6200780c */ /* 0x000fe20003f04270 */
[----:B------:R-:W-:Y:S01]  /*9060*/  FMUL.FTZ R155, R232, R155 ;  /* 0x0000009be89b7220 */ /* 0x000fe20000410000 */
[----:B------:R-:W-:Y:S01]  /*9070*/  MOV R65, R194 ;  /* 0x000000c200417202 */ /* 0x000fe20000000f00 */
[----:B------:R-:W5:Y:S01]  /*9080*/  SHFL.DOWN PT, R199, R161, 0x1, 0x1f ;  /* 0x08201f00a1c77f89 */ /* 0x000f6200000e0000 */
[----:B----4-:R-:W-:Y:S01]  /*9090*/  MOV R66, R161 ;  /* 0x000000a100427202 */ /* 0x010fe20000000f00 */
[----:B------:R-:W-:Y:S01]  /*90a0*/  FFMA.FTZ R152, R193, R152, R155 ;  /* 0x00000098c1987223 */ /* 0x000fe2000001009b */
[----:B------:R-:W-:Y:S01]  /*90b0*/  MOV R67, R159 ;  /* 0x0000009f00437202 */ /* 0x000fe20000000f00 */
[----:B-1----:R-:W1:Y:S01]  /*90c0*/  SHFL.DOWN PT, R164, R159, 0x1, 0x1f ;  /* 0x08201f009fa47f89 */ /* 0x002e6200000e0000 */
[----:B---3--:R-:W-:Y:S01]  /*90d0*/  MOV R64, R69 ;  /* 0x0000004500407202 */ /* 0x008fe20000000f00 */
[----:B------:R-:W-:Y:S01]  /*90e0*/  FFMA.FTZ R185, R185, R68, R152 ;  /* 0x00000044b9b97223 */ /* 0x000fe20000010098 */
[----:B------:R-:W-:Y:S01]  /*90f0*/  ISETP.NE.AND P1, PT, R98, RZ, PT ;  /* 0x000000ff6200720c */ /* 0x000fe20003f25270 */
[----:B------:R-:W3:Y:S01]  /*9100*/  SHFL.DOWN PT, R73, R69, 0x1, 0x1f ;  /* 0x08201f0045497f89 */ /* 0x000ee200000e0000 */
[----:B------:R-:W-:Y:S01]  /*9110*/  FADD.FTZ R20, R71, R20 ;  /* 0x0000001447147221 */ /* 0x000fe20000010000 */
        /* <DEDUP_REMOVED lines=9> */
[----:B-----5:R-:W-:Y:S01]  /*91b0*/  @!P0 FADD.FTZ R66, R66, R199 ;  /* 0x000000c742428221 */ /* 0x020fe20000010000 */
[----:B------:R-:W0:Y:S01]  /*91c0*/  SHFL.DOWN PT, R72, R65, 0x2, 0x1f ;  /* 0x08401f0041487f89 */ /* 0x000e2200000e0000 */
[----:B------:R-:W-:-:S02]  /*91d0*/  FMUL.FTZ R142, R213, R142 ;  /* 0x0000008ed58e7220 */ /* 0x000fc40000410000 */
[----:B-1----:R-:W-:Y:S02]  /*91e0*/  @!P0 FADD.FTZ R67, R67, R164 ;  /* 0x000000a443438221 */ /* 0x002fe40000010000 */
[----:B------:R-:W-:Y:S02]  /*91f0*/  FMUL.FTZ R158, R211, R158 ;  /* 0x0000009ed39e7220 */ /* 0x000fe40000410000 */
[----:B---3--:R-:W-:Y:S01]  /*9200*/  @!P0 FADD.FTZ R64, R64, R73 ;  /* 0x0000004940408221 */ /* 0x008fe20000010000 */
[----:B------:R-:W1:Y:S01]  /*9210*/  SHFL.DOWN PT, R164, R67, 0x2, 0x1f ;  /* 0x08401f0043a47f89 */ /* 0x000e6200000e0000 */
[----:B------:R-:W-:Y:S01]  /*9220*/  ISETP.GT.AND P0, PT, R98, 0x1d, PT ;  /* 0x0000001d6200780c */ /* 0x000fe20003f04270 */
[----:B------:R-:W-:Y:S02]  /*9230*/  FMUL.FTZ R165, R212, R165 ;  /* 0x000000a5d4a57220 */ /* 0x000fe40000410000 */
[----:B------:R-:W3:Y:S01]  /*9240*/  SHFL.DOWN PT, R73, R66, 0x2, 0x1f ;  /* 0x08401f0042497f89 */ /* 0x000ee200000e0000 */
[----:B------:R-:W-:-:S02]  /*9250*/  FMUL.FTZ R78, R187, R78 ;  /* 0x0000004ebb4e7220 */ /* 0x000fc40000410000 */
[----:B------:R-:W-:Y:S01]  /*9260*/  FMUL.FTZ R169, R210, R169 ;  /* 0x000000a9d2a97220 */ /* 0x000fe20000410000 */
[----:B------:R-:W4:Y:S01]  /*9270*/  SHFL.DOWN PT, R69, R64, 0x2, 0x1f ;  /* 0x08401f0040457f89 */ /* 0x000f2200000e0000 */
        /* <DEDUP_REMOVED lines=62> */
[----:B0-----:R-:W-:-:S02]  /*9660*/  @!P0 FADD.FTZ R65, R65, R68 ;  /* 0x0000004441418221 */ /* 0x001fc40000010000 */
[----:B------:R-:W-:Y:S02]  /*9670*/  FADD.FTZ R18, R197, R18 ;  /* 0x00000012c5127221 */ /* 0x000fe40000010000 */
[----:B------:R-:W-:Y:S02]  /*9680*/  FADD.FTZ R19, R186, R19 ;  /* 0x00000013ba137221 */ /* 0x000fe40000010000 */
[----:B-1----:R-:W-:Y:S02]  /*9690*/  @!P0 FADD.FTZ R67, R67, R70 ;  /* 0x0000004643438221 */ /* 0x002fe40000010000 */
        /* <DEDUP_REMOVED lines=37> */
[----:B------:R-:W3:Y:S01]  /*98f0*/  @P0 LDS.64 R74, [R76+0x5be0] ;  /* 0x005be0004c4a0984 */ /* 0x000ee20000000a00 */
        /* <DEDUP_REMOVED lines=8> */
[----:B------:R0:W-:Y:S04]  /*9980*/  STS.64 [R76+0x63e0], R66 ;  /* 0x0063e0424c007388 */ /* 0x0001e80000000a00 */
[----:B------:R0:W-:Y:S02]  /*9990*/  STS.64 [R76+0x5be0], R64 ;  /* 0x005be0404c007388 */ /* 0x0001e40000000a00 */
.L_x_6527:
[----:B0-----:R-:W-:Y:S05]  /*99a0*/  BSYNC B0 ;  /* 0x0000000000007941 */ /* 0x001fea0003800000 */
.L_x_6526:
[----:B------:R-:W-:Y:S01]  /*99b0*/  IADD3 R0, R0, 0x1, RZ ;  /* 0x0000000100007810 */ /* 0x000fe20007ffe0ff */
[----:B------:R-:W-:-:S03]  /*99c0*/  UIADD3 UR7, UP0, UR7, 0x1, URZ ;  /* 0x0000000107077890 */ /* 0x000fc6000ff1e03f */
[----:B------:R-:W-:Y:S01]  /*99d0*/  ISETP.GE.AND P0, PT, R0, c[0x0][0x16c], PT ;  /* 0x00005b0000007a0c */ /* 0x000fe20003f06270 */
[----:B------:R-:W-:-:S12]  /*99e0*/  UIADD3.X UR8, URZ, UR8, URZ, UP0, !UPT ;  /* 0x000000083f087290 */ /* 0x000fd800087fe43f */
[----:B--2---:R-:W-:Y:S01]  /*99f0*/  @P0 CALL.REL.NOINC `(.L_x_6427) ;  /* 0x0000001000000944 */ /* 0x004fe20003c00000 */
[----:B------:R-:W-:Y:S05]  /*9a00*/  BRA `(.L_x_6528) ;  /* 0xffff77c000007947 */ /* 0x000fea000383ffff */
.L_x_6427:
[----:B------:R-:W-:Y:S01]  /*9a10*/  BAR.SYNC.DEFER_BLOCKING 0x0 ;  /* 0x0000000000007b1d */ /* 0x000fe20000010000 */
[----:B------:R-:W-:Y:S01]  /*9a20*/  SHF.L.U32 R0, R99, 0x1, RZ ;  /* 0x0000000163007819 */ /* 0x000fe200000006ff */
[----:B------:R-:W-:Y:S01]  /*9a30*/  UIADD3 UR16, UP0, UR16, -0x800, URZ ;  /* 0xfffff80010107890 */ /* 0x000fe2000ff1e03f */
[----:B------:R-:W-:Y:S01]  /*9a40*/  F2FP.BF16.PACK_AB R39, R26, R27 ;  /* 0x0000001b1a27723e */ /* 0x000fe200000010ff */
[----:B------:R-:W-:Y:S01]  /*9a50*/  UIADD3 UR18, UP1, UR18, -0x800, URZ ;  /* 0xfffff80012127890 */ /* 0x000fe2000ff3e03f */
[----:B------:R-:W-:Y:S01]  /*9a60*/  LOP3.LUT R27, R0, 0xffffffc0, RZ, 0xc0, !PT ;  /* 0xffffffc0001b7812 */ /* 0x000fe200078ec0ff */
[----:B------:R-:W-:Y:S01]  /*9a70*/  IMAD R0, R108, c[0x0][0x2d8], RZ ;  /* 0x0000b6006c007a24 */ /* 0x000fe200078e02ff */
[----:B------:R-:W-:Y:S01]  /*9a80*/  F2FP.BF16.PACK_AB R38, R28, R29 ;  /* 0x0000001d1c26723e */ /* 0x000fe200000010ff */
[----:B------:R-:W-:Y:S01]  /*9a90*/  UIADD3 UR20, UP2, UR20, -0x800, URZ ;  /* 0xfffff80014147890 */ /* 0x000fe2000ff5e03f */
[----:B------:R-:W-:Y:S01]  /*9aa0*/  F2FP.BF16.PACK_AB R37, R30, R31 ;  /* 0x0000001f1e25723e */ /* 0x000fe200000010ff */
[----:B------:R-:W-:Y:S01]  /*9ab0*/  UIADD3 UR6, UR6, 0x1, URZ ;  /* 0x0000000106067890 */ /* 0x000fe2000fffe03f */
[----:B------:R-:W-:Y:S01]  /*9ac0*/  F2FP.BF16.PACK_AB R36, R32, R33 ;  /* 0x000000212024723e */ /* 0x000fe200000010ff */
[----:B------:R-:W-:Y:S01]  /*9ad0*/  UIADD3.X UR17, UR17, -0x1, URZ, UP0, !UPT ;  /* 0xffffffff11117890 */ /* 0x000fe200087fe43f */
[----:B------:R-:W-:Y:S01]  /*9ae0*/  F2FP.BF16.PACK_AB R31, R18, R19 ;  /* 0x00000013121f723e */ /* 0x000fe200000010ff */
[----:B------:R-:W-:Y:S01]  /*9af0*/  UIADD3.X UR19, UR19, -0x1, URZ, UP1, !UPT ;  /* 0xffffffff13137890 */ /* 0x000fe20008ffe43f */
[----:B------:R-:W-:Y:S01]  /*9b00*/  F2FP.BF16.PACK_AB R30, R20, R21 ;  /* 0x00000015141e723e */ /* 0x000fe200000010ff */
[----:B------:R-:W-:Y:S01]  /*9b10*/  UIADD3.X UR21, UR21, -0x1, URZ, UP2, !UPT ;  /* 0xffffffff15157890 */ /* 0x000fe200097fe43f */
[----:B------:R-:W-:Y:S01]  /*9b20*/  F2FP.BF16.PACK_AB R29, R22, R23 ;  /* 0x00000017161d723e */ /* 0x000fe200000010ff */
[----:B------:R-:W-:Y:S01]  /*9b30*/  IMAD R23, R109, c[0x0][0x2dc], R0 ;  /* 0x0000b7006d177a24 */ /* 0x000fe200078e0200 */
[----:B------:R-:W-:Y:S01]  /*9b40*/  LEA R26, R98, R27, 0x1 ;  /* 0x0000001b621a7211 */ /* 0x000fe200078e08ff */
[----:B------:R-:W-:Y:S01]  /*9b50*/  IMAD R22, R110, c[0x0][0x2e0], RZ ;  /* 0x0000b8006e167a24 */ /* 0x000fe200078e02ff */
[----:B------:R-:W-:Y:S01]  /*9b60*/  F2FP.BF16.PACK_AB R28, R24, R25 ;  /* 0x00000019181c723e */ /* 0x000fe200000010ff */
[----:B------:R-:W-:Y:S01]  /*9b70*/  FADD.FTZ R0, R105, R2 ;  /* 0x0000000269007221 */ /* 0x000fe20000010000 */
[----:B------:R-:W-:Y:S01]  /*9b80*/  IADD3 R24, R27, R98, RZ ;  /* 0x000000621b187210 */ /* 0x000fe20007ffe0ff */
[----:B------:R0:W-:Y:S01]  /*9b90*/  STS.128 [R26.X16], R36 ;  /* 0x000000241a007388 */ /* 0x0001e2000000cc00 */
[----:B------:R-:W-:Y:S01]  /*9ba0*/  IADD3 R52, R95, -0x1, RZ ;  /* 0xffffffff5f347810 */ /* 0x000fe20007ffe0ff */
[----:B------:R-:W-:Y:S01]  /*9bb0*/  IMAD R25, R111, c[0x0][0x2e4], R22 ;  /* 0x0000b9006f197a24 */ /* 0x000fe200078e0216 */
[----:B------:R-:W-:Y:S01]  /*9bc0*/  LOP3.LUT R27, R27, 0x1f, R99, 0xf8, !PT ;  /* 0x0000001f1b1b7812 */ /* 0x000fe200078ef863 */
[----:B------:R1:W-:Y:S01]  /*9bd0*/  STS.128 [R26.X16+0x10], R28 ;  /* 0x0000101c1a007388 */ /* 0x0003e2000000cc00 */
[----:B------:R-:W-:-:S06]  /*9be0*/  NOP ;  /* 0x0000000000007918 */ /* 0x000fcc0000000000 */
[----:B------:R-:W2:Y:S01]  /*9bf0*/  LDS.128 R32, [R24.X16] ;  /* 0x0000000018207984 */ /* 0x000ea2000000cc00 */
[----:B------:R-:W-:Y:S02]  /*9c00*/  SHF.L.U32 R20, R52, 0xa, RZ ;  /* 0x0000000a34147819 */ /* 0x000fe400000006ff */
[----:B------:R-:W-:Y:S01]  /*9c10*/  IADD3 R97, P1, R97, -0x1000, RZ ;  /* 0xfffff00061617810 */ /* 0x000fe20007f3e0ff */
[----:B------:R-:W3:Y:S01]  /*9c20*/  LDS.128 R40, [R24.X16+0x200] ;  /* 0x0002000018287984 */ /* 0x000ee2000000cc00 */
[--C-:B------:R-:W-:Y:S02]  /*9c30*/  SHF.R.S32.HI R21, RZ, 0x1f, R20.reuse ;  /* 0x0000001fff157819 */ /* 0x100fe40000011414 */
[----:B0-----:R-:W-:Y:S02]  /*9c40*/  F2FP.BF16.PACK_AB R39, R17, R16 ;  /* 0x000000101127723e */ /* 0x001fe400000010ff */
[----:B-1----:R-:W-:Y:S01]  /*9c50*/  F2FP.BF16.PACK_AB R28, R3, R2 ;  /* 0x00000002031c723e */ /* 0x002fe200000010ff */
[----:B------:R-:W-:Y:S01]  /*9c60*/  IMAD.WIDE.U32 R18, R109, c[0x0][0x2d8], R20 ;  /* 0x0000b6006d127a25 */ /* 0x000fe200078e0014 */
[----:B------:R-:W-:-:S02]  /*9c70*/  F2FP.BF16.PACK_AB R29, R5, R4 ;  /* 0x00000004051d723e */ /* 0x000fc400000010ff */
[----:B------:R-:W-:Y:S01]  /*9c80*/  F2FP.BF16.PACK_AB R31, R9, R8 ;  /* 0x00000008091f723e */ /* 0x000fe200000010ff */
[----:B------:R-:W-:Y:S01]  /*9c90*/  IMAD.WIDE.U32 R20, R109, c[0x0][0x2f8], R20 ;  /* 0x0000be006d147a25 */ /* 0x000fe200078e0014 */
[----:B------:R-:W-:Y:S02]  /*9ca0*/  IADD3 R19, R19, R23, RZ ;  /* 0x0000001713137210 */ /* 0x000fe40007ffe0ff */
[----:B------:R-:W-:Y:S01]  /*9cb0*/  F2FP.BF16.PACK_AB R30, R7, R6 ;  /* 0x00000006071e723e */ /* 0x000fe200000010ff */
[----:B------:R-:W-:Y:S01]  /*9cc0*/  FADD.FTZ R23, R0, R3 ;  /* 0x0000000300177221 */ /* 0x000fe20000010000 */
[----:B------:R-:W-:Y:S01]  /*9cd0*/  F2FP.BF16.PACK_AB R38, R15, R14 ;  /* 0x0000000e0f26723e */ /* 0x000fe200000010ff */
[----:B------:R-:W-:Y:S01]  /*9ce0*/  IMAD.WIDE.U32 R18, R111, c[0x0][0x2e0], R18 ;  /* 0x0000b8006f127a25 */ /* 0x000fe200078e0012 */
[----:B------:R-:W-:Y:S02]  /*9cf0*/  F2FP.BF16.PACK_AB R37, R13, R12 ;  /* 0x0000000c0d25723e */ /* 0x000fe400000010ff */
[----:B------:R-:W-:Y:S01]  /*9d00*/  F2FP.BF16.PACK_AB R36, R11, R10 ;  /* 0x0000000a0b24723e */ /* 0x000fe200000010ff */
[----:B------:R-:W-:Y:S01]  /*9d10*/  FADD.FTZ R0, R23, R4 ;  /* 0x0000000417007221 */ /* 0x000fe20000010000 */
[----:B------:R-:W-:-:S02]  /*9d20*/  IADD3 R19, R19, R25, RZ ;  /* 0x0000001913137210 */ /* 0x000fc40007ffe0ff */
[----:B------:R-:W-:Y:S02]  /*9d30*/  LEA R22, P0, R18, c[0x0][0x330], 0x1 ;  /* 0x0000cc0012167a11 */ /* 0x000fe400078008ff */
[----:B------:R-:W-:Y:S02]  /*9d40*/  IADD3.X R96, R96, -0x1, RZ, P1, !PT ;  /* 0xffffffff60607810 */ /* 0x000fe40000ffe4ff */
[----:B------:R-:W-:Y:S01]  /*9d50*/  LEA.HI.X R23, R18, c[0x0][0x334], R19, 0x1, P0 ;  /* 0x0000cd0012177a11 */ /* 0x000fe200000f0c13 */
[----:B------:R-:W-:Y:S02]  /*9d60*/  FADD.FTZ R19, R0, R5 ;  /* 0x0000000500137221 */ /* 0x000fe40000010000 */
[----:B------:R-:W-:Y:S02]  /*9d70*/  IMAD R0, R108, c[0x0][0x2f8], RZ ;  /* 0x0000be006c007a24 */ /* 0x000fe400078e02ff */
[----:B------:R-:W-:-:S04]  /*9d80*/  IMAD.WIDE R2, R27, 0x10, R22 ;  /* 0x000000101b027825 */ /* 0x000fc800078e0216 */
[----:B------:R-:W-:Y:S01]  /*9d90*/  IMAD R5, R109, c[0x0][0x2fc], R0 ;  /* 0x0000bf006d057a24 */ /* 0x000fe200078e0200 */
[----:B--2---:R-:W-:Y:S01]  /*9da0*/  STG.E.128 [R2.64], R32 ;  /* 0x0000002002007986 */ /* 0x004fe2000c101d0e */
[----:B------:R-:W-:Y:S02]  /*9db0*/  FADD.FTZ R6, R19, R6 ;  /* 0x0000000613067221 */ /* 0x000fe40000010000 */
[----:B------:R-:W-:Y:S01]  /*9dc0*/  IMAD R0, R110, c[0x0][0x300], RZ ;  /* 0x0000c0006e007a24 */ /* 0x000fe200078e02ff */
[----:B---3--:R0:W-:Y:S01]  /*9dd0*/  STG.E.128 [R2.64+0x200], R40 ;  /* 0x0002002802007986 */ /* 0x0081e2000c101d0e */
[----:B------:R-:W-:Y:S01]  /*9de0*/  IADD3 R21, R21, R5, RZ ;  /* 0x0000000515157210 */ /* 0x000fe20007ffe0ff */
[----:B------:R-:W-:Y:S02]  /*9df0*/  FADD.FTZ R7, R6, R7 ;  /* 0x0000000706077221 */ /* 0x000fe40000010000 */
[----:B------:R-:W-:Y:S01]  /*9e00*/  BAR.SYNC.DEFER_BLOCKING 0x0 ;  /* 0x0000000000007b1d */ /* 0x000fe20000010000 */
[----:B------:R-:W-:-:S02]  /*9e10*/  IMAD R5, R111, c[0x0][0x304], R0 ;  /* 0x0000c1006f057a24 */ /* 0x000fc400078e0200 */
[----:B------:R-:W-:-:S04]  /*9e20*/  FADD.FTZ R8, R7, R8 ;  /* 0x0000000807087221 */ /* 0x000fc80000010000 */
[----:B------:R-:W-:-:S04]  /*9e30*/  FADD.FTZ R9, R8, R9 ;  /* 0x0000000908097221 */ /* 0x000fc80000010000 */
[----:B------:R-:W-:Y:S02]  /*9e40*/  FADD.FTZ R10, R9, R10 ;  /* 0x0000000a090a7221 */ /* 0x000fe40000010000 */
[----:B0-----:R-:W-:-:S04]  /*9e50*/  IMAD.WIDE.U32 R2, R111, c[0x0][0x300], R20 ;  /* 0x0000c0006f027a25 */ /* 0x001fc800078e0014 */
[----:B------:R-:W-:Y:S01]  /*9e60*/  FADD.FTZ R11, R10, R11 ;  /* 0x0000000b0a0b7221 */ /* 0x000fe20000010000 */
[----:B------:R-:W-:Y:S02]  /*9e70*/  IADD3 R3, R3, R5, RZ ;  /* 0x0000000503037210 */ /* 0x000fe40007ffe0ff */
[C---:B------:R-:W-:Y:S01]  /*9e80*/  LEA R4, P0, R2.reuse, c[0x0][0x340], 0x1 ;  /* 0x0000d00002047a11 */ /* 0x040fe200078008ff */
        /* <DEDUP_REMOVED lines=9> */
[----:B------:R-:W-:Y:S02]  /*9f20*/  MOV R95, R52 ;  /* 0x00000034005f7202 */ /* 0x000fe40000000f00 */
        /* <DEDUP_REMOVED lines=9> */
.L_x_6425:
        /* <DEDUP_REMOVED lines=11> */
[----:B------:R-:W3:Y:S01]  /*a070*/  SHFL.DOWN P1, R0, R3, 0x2, 0x1f ;  /* 0x08401f0003007f89 */ /* 0x000ee20000020000 */
[----:B-----5:R-:W-:-:S08]  /*a080*/  ISETP.NE.AND P3, PT, R6, RZ, PT ;  /* 0x000000ff0600720c */ /* 0x020fd00003f65270 */
[----:B------:R-:W-:-:S04]  /*a090*/  @!P2 SHF.R.S32.HI R9, RZ, 0x1f, R6 ;  /* 0x0000001fff09a819 */ /* 0x000fc80000011406 */
[----:B------:R-:W-:-:S04]  /*a0a0*/  @!P2 LEA.HI R9, R9, R6, RZ, 0x5 ;  /* 0x000000060909a211 */ /* 0x000fc800078f28ff */
[----:B------:R-:W-:Y:S01]  /*a0b0*/  @!P2 SHF.R.S32.HI R4, RZ, 0x5, R9 ;  /* 0x00000005ff04a819 */ /* 0x000fe20000011409 */
[----:B---3--:R-:W-:-:S05]  /*a0c0*/  @P1 FADD R0, R3, R0 ;  /* 0x0000000003001221 */ /* 0x008fca0000000000 */
[----:B------:R-:W3:Y:S02]  /*a0d0*/  SHFL.DOWN P1, R5, R0, 0x4, 0x1f ;  /* 0x08801f0000057f89 */ /* 0x000ee40000020000 */
[----:B---3--:R-:W-:-:S05]  /*a0e0*/  @P1 FADD R5, R0, R5 ;  /* 0x0000000500051221 */ /* 0x008fca0000000000 */
[----:B------:R-:W3:Y:S02]  /*a0f0*/  SHFL.DOWN P1, R2, R5, 0x8, 0x1f ;  /* 0x09001f0005027f89 */ /* 0x000ee40000020000 */
[----:B---3--:R-:W-:-:S05]  /*a100*/  @P1 FADD R2, R5, R2 ;  /* 0x0000000205021221 */ /* 0x008fca0000000000 */
[----:B------:R-:W3:Y:S02]  /*a110*/  SHFL.DOWN P1, R7, R2, 0x10, 0x1f ;  /* 0x0a001f0002077f89 */ /* 0x000ee40000020000 */
[----:B---3--:R-:W-:-:S05]  /*a120*/  @P1 FADD R7, R2, R7 ;  /* 0x0000000702071221 */ /* 0x008fca0000000000 */
[----:B------:R-:W-:Y:S04]  /*a130*/  @!P2 STS [R4.X4+0x3184], R7 ;  /* 0x003184070400a388 */ /* 0x000fe80000004800 */
[----:B------:R-:W-:Y:S06]  /*a140*/  BAR.SYNC.DEFER_BLOCKING 0x0 ;  /* 0x0000000000007b1d */ /* 0x000fec0000010000 */
[----:B------:R-:W3:Y:S02]  /*a150*/  @!P3 LDS R0, [0x3188] ;  /* 0x00318800ff00b984 */ /* 0x000ee40000000800 */
[----:B---3--:R-:W-:Y:S01]  /*a160*/  @!P3 FADD.FTZ R7, R7, R0 ;  /* 0x000000000707b221 */ /* 0x008fe20000010000 */
[----:B------:R-:W-:Y:S05]  /*a170*/  @P3 BRA `(.L_x_6531) ;  /* 0x0000001000003947 */ /* 0x000fea0003800000 */
[----:B------:R3:W-:Y:S02]  /*a180*/  RED.E.ADD.F32.FTZ.RN.STRONG.GPU [R100.64], R7 ;  /* 0x000000076400798e */ /* 0x0007e4000c10e78e */
.L_x_6531:
[----:B------:R-:W-:Y:S05]  /*a190*/  BSYNC B0 ;  /* 0x0000000000007941 */ /* 0x000fea0003800000 */
.L_x_6530:
        /* <DEDUP_REMOVED lines=22> */
[----:B---3--:R-:W0:Y:S02]  /*a300*/  @!P1 LDS R7, [0x3188] ;  /* 0x00318800ff079984 */ /* 0x008e240000000800 */
[----:B0-----:R-:W-:Y:S01]  /*a310*/  @!P1 FADD.FTZ R4, R4, R7 ;  /* 0x0000000704049221 */ /* 0x001fe20000010000 */
[----:B------:R-:W-:Y:S05]  /*a320*/  @P1 BRA `(.L_x_6534) ;  /* 0x0000004000001947 */ /* 0x000fea0003800000 */
[----:B------:R0:W-:Y:S01]  /*a330*/  RED.E.ADD.F32.FTZ.RN.STRONG.GPU [R102.64], R4 ;  /* 0x000000046600798e */ /* 0x0001e2000c10e78e */
[----:B------:R-:W-:Y:S01]  /*a340*/  HFMA2.MMA R15, -RZ, RZ, 0, 0 ;  /* 0x00000000ff0f7435 */ /* 0x000fe200000001ff */
[----:B------:R-:W-:Y:S05]  /*a350*/  BRA `(.L_x_6534) ;  /* 0x0000001000007947 */ /* 0x000fea0003800000 */
.L_x_6533:
[----:B------:R-:W4:Y:S02]  /*a360*/  S2R R15, SR_TID.X ;  /* 0x00000000000f7919 */ /* 0x000f240000002100 */
.L_x_6534:
[----:B------:R-:W-:Y:S05]  /*a370*/  BSYNC B0 ;  /* 0x0000000000007941 */ /* 0x000fea0003800000 */
.L_x_6532:
[----:B----4-:R-:W-:-:S13]  /*a380*/  ISETP.GE.AND P0, PT, R15, c[0x0][0x16c], PT ;  /* 0x00005b000f007a0c */ /* 0x010fda0003f06270 */
[----:B------:R-:W-:Y:S05]  /*a390*/  @P0 EXIT ;  /* 0x000000000000094d */ /* 0x000fea0003800000 */
[C---:B------:R-:W-:Y:S02]  /*a3a0*/  IMAD R0, R110.reuse, c[0x0][0x2a8], RZ ;  /* 0x0000aa006e007a24 */ /* 0x040fe400078e02ff */
[----:B------:R-:W-:Y:S02]  /*a3b0*/  IMAD R110, R110, c[0x0][0x288], RZ ;  /* 0x0000a2006e6e7a24 */ /* 0x000fe400078e02ff */
[----:B---3--:R-:W-:-:S04]  /*a3c0*/  IMAD.WIDE.U32 R6, R111, c[0x0][0x2a8], RZ ;  /* 0x0000aa006f067a25 */ /* 0x008fc800078e00ff */
[C---:B------:R-:W-:Y:S02]  /*a3d0*/  IMAD R23, R111.reuse, c[0x0][0x2ac], R0 ;  /* 0x0000ab006f177a24 */ /* 0x040fe400078e0200 */
[C---:B------:R-:W-:Y:S02]  /*a3e0*/  IMAD R21, R111.reuse, c[0x0][0x28c], R110 ;  /* 0x0000a3006f157a24 */ /* 0x040fe400078e026e */
[----:B------:R-:W-:Y:S01]  /*a3f0*/  IMAD.WIDE.U32 R8, R111, c[0x0][0x288], RZ ;  /* 0x0000a2006f087a25 */ /* 0x000fe200078e00ff */
[----:B------:R-:W-:-:S04]  /*a400*/  IADD3 R23, R7, R23, RZ ;  /* 0x0000001707177210 */ /* 0x000fc80007ffe0ff */
[----:B------:R-:W-:Y:S02]  /*a410*/  IADD3 R21, R9, R21, RZ ;  /* 0x0000001509157210 */ /* 0x000fe40007ffe0ff */
.L_x_6535:
[----:B0-----:R-:W3:Y:S01]  /*a420*/  LDS.64 R16, [R15.X8+0x5be0] ;  /* 0x005be0000f107984 */ /* 0x001ee20000008a00 */
[----:B------:R-:W-:Y:S01]  /*a430*/  SHF.R.S32.HI R0, RZ, 0x1f, R15 ;  /* 0x0000001fff007819 */ /* 0x000fe2000001140f */
[----:B------:R-:W-:Y:S01]  /*a440*/  YIELD ;  /* 0x0000000000007946 */ /* 0x000fe20003800000 */
[----:B------:R-:W-:Y:S01]  /*a450*/  MOV R2, R8 ;  /* 0x0000000800027202 */ /* 0x000fe20000000f00 */
[----:B------:R4:W5:Y:S01]  /*a460*/  LDS.64 R18, [R15.X8+0x63e0] ;  /* 0x0063e0000f127984 */ /* 0x0009620000008a00 */
[----:B------:R-:W-:Y:S01]  /*a470*/  MOV R3, R21 ;  /* 0x0000001500037202 */ /* 0x000fe20000000f00 */
[C---:B------:R-:W-:Y:S01]  /*a480*/  IMAD R14, R0.reuse, c[0x0][0x290], RZ ;  /* 0x0000a400000e7a24 */ /* 0x040fe200078e02ff */
[----:B0-----:R-:W-:Y:S01]  /*a490*/  MOV R4, R6 ;  /* 0x0000000600047202 */ /* 0x001fe20000000f00 */
[----:B------:R-:W-:Y:S01]  /*a4a0*/  IMAD R0, R0, c[0x0][0x2b0], RZ ;  /* 0x0000ac0000007a24 */ /* 0x000fe200078e02ff */
[----:B------:R-:W-:Y:S01]  /*a4b0*/  MOV R5, R23 ;  /* 0x0000001700057202 */ /* 0x000fe20000000f00 */
[----:B------:R-:W-:-:S04]  /*a4c0*/  IMAD.WIDE.U32 R10, R15, c[0x0][0x290], R2 ;  /* 0x0000a4000f0a7a25 */ /* 0x000fc800078e0002 */
[C---:B------:R-:W-:Y:S01]  /*a4d0*/  IMAD R3, R15.reuse, c[0x0][0x294], R14 ;  /* 0x0000a5000f037a24 */ /* 0x040fe200078e020e */
[----:B------:R-:W-:Y:S01]  /*a4e0*/  LEA R2, P0, R10, c[0x0][0x310], 0x3 ;  /* 0x0000c4000a027a11 */ /* 0x000fe200078018ff */
[----:B------:R-:W-:-:S03]  /*a4f0*/  IMAD.WIDE.U32 R12, R15, c[0x0][0x2b0], R4 ;  /* 0x0000ac000f0c7a25 */ /* 0x000fc600078e0004 */
[----:B------:R-:W-:Y:S01]  /*a500*/  IADD3 R3, R11, R3, RZ ;  /* 0x000000030b037210 */ /* 0x000fe20007ffe0ff */
[C---:B------:R-:W-:Y:S01]  /*a510*/  IMAD R5, R15.reuse, c[0x0][0x2b4], R0 ;  /* 0x0000ad000f057a24 */ /* 0x040fe200078e0200 */
[----:B----4-:R-:W-:Y:S02]  /*a520*/  IADD3 R15, R15, c[0x0][0x0], RZ ;  /* 0x000000000f0f7a10 */ /* 0x010fe40007ffe0ff */
[----:B------:R-:W-:Y:S02]  /*a530*/  LEA.HI.X R3, R10, c[0x0][0x314], R3, 0x3, P0 ;  /* 0x0000c5000a037a11 */ /* 0x000fe400000f1c03 */
[----:B------:R-:W-:Y:S02]  /*a540*/  ISETP.GE.AND P0, PT, R15, c[0x0][0x16c], PT ;  /* 0x00005b000f007a0c */ /* 0x000fe40003f06270 */
[----:B------:R-:W-:Y:S02]  /*a550*/  LEA R4, P1, R12, c[0x0][0x318], 0x3 ;  /* 0x0000c6000c047a11 */ /* 0x000fe400078218ff */
[----:B------:R-:W-:-:S04]  /*a560*/  IADD3 R5, R13, R5, RZ ;  /* 0x000000050d057210 */ /* 0x000fc80007ffe0ff */
[----:B------:R-:W-:Y:S01]  /*a570*/  LEA.HI.X R5, R12, c[0x0][0x31c], R5, 0x3, P1 ;  /* 0x0000c7000c057a11 */ /* 0x000fe200008f1c05 */
[----:B---3--:R0:W-:Y:S04]  /*a580*/  RED.E.ADD.F32.FTZ.RN.STRONG.GPU [R2.64], R16 ;  /* 0x000000100200798e */ /* 0x0081e8000c10e78e */
[----:B------:R0:W-:Y:S04]  /*a590*/  RED.E.ADD.F32.FTZ.RN.STRONG.GPU [R2.64+0x4], R17 ;  /* 0x000004110200798e */ /* 0x0001e8000c10e78e */
[----:B-----5:R0:W-:Y:S04]  /*a5a0*/  RED.E.ADD.F32.FTZ.RN.STRONG.GPU [R4.64], R18 ;  /* 0x000000120400798e */ /* 0x0201e8000c10e78e */
[----:B------:R0:W-:Y:S01]  /*a5b0*/  RED.E.ADD.F32.FTZ.RN.STRONG.GPU [R4.64+0x4], R19 ;  /* 0x000004130400798e */ /* 0x0001e2000c10e78e */
[----:B------:R-:W-:Y:S05]  /*a5c0*/  @!P0 BRA `(.L_x_6535) ;  /* 0xfffffe5000008947 */ /* 0x000fea000383ffff */
[----:B------:R-:W-:Y:S05]  /*a5d0*/  EXIT ;  /* 0x000000000000794d */ /* 0x000fea0003800000 */
.L_x_6432:
[----:B------:R-:W-:Y:S01]  /*a5e0*/  HFMA2.MMA R71, -RZ, RZ, 0, 5.9604644775390625e-08 ;  /* 0x00000001ff477435 */ /* 0x000fe200000001ff */
[----:B------:R-:W-:-:S02]  /*a5f0*/  MOV R224, R70 ;  /* 0x0000004600e07202 */ /* 0x000fc40000000f00 */
[----:B------:R-:W-:Y:S02]  /*a600*/  MOV R222, RZ ;  /* 0x000000ff00de7202 */ /* 0x000fe40000000f00 */
[----:B------:R-:W-:Y:S02]  /*a610*/  MOV R221, 0xffffffff ;  /* 0xffffffff00dd7802 */ /* 0x000fe40000000f00 */
[----:B------:R-:W-:Y:S02]  /*a620*/  MOV R68, 0xa640 ;  /* 0x0000a64000447802 */ /* 0x000fe40000000f00 */
[----:B-----5:R-:W-:Y:S05]  /*a630*/  CALL.REL.NOINC `($__internal_158_$__cuda_sm70_shflsync_up) ;  /* 0x00001e4000007944 */ /* 0x020fea0003c00000 */
[----:B-1----:R-:W-:Y:S01]  /*a640*/  MOV R73, R221 ;  /* 0x000000dd00497202 */ /* 0x002fe20000000f00 */
[----:B0-----:R-:W-:Y:S05]  /*a650*/  BRA `(.L_x_6536) ;  /* 0xffff8ea000007947 */ /* 0x001fea000383ffff */
.L_x_6433:
[----:B------:R-:W-:Y:S01]  /*a660*/  HFMA2.MMA R71, -RZ, RZ, 0, 5.9604644775390625e-08 ;  /* 0x00000001ff477435 */ /* 0x000fe200000001ff */
[----:B------:R-:W-:Y:S02]  /*a670*/  MOV R224, R72 ;  /* 0x0000004800e07202 */ /* 0x000fe40000000f00 */
[----:B------:R-:W-:Y:S02]  /*a680*/  MOV R222, RZ ;  /* 0x000000ff00de7202 */ /* 0x000fe40000000f00 */
[----:B------:R-:W-:-:S02]  /*a690*/  MOV R221, 0xffffffff ;  /* 0xffffffff00dd7802 */ /* 0x000fc40000000f00 */
[----:B------:R-:W-:Y:S02]  /*a6a0*/  MOV R68, 0xa6c0 ;  /* 0x0000a6c000447802 */ /* 0x000fe40000000f00 */
[----:B01---5:R-:W-:Y:S05]  /*a6b0*/  CALL.REL.NOINC `($__internal_158_$__cuda_sm70_shflsync_up) ;  /* 0x00001dc000007944 */ /* 0x023fea0003c00000 */
[----:B0-----:R-:W-:Y:S01]  /*a6c0*/  HFMA2.MMA R71, -RZ, RZ, 0, 5.9604644775390625e-08 ;  /* 0x00000001ff477435 */ /* 0x001fe200000001ff */
[----:B-1----:R-:W-:Y:S02]  /*a6d0*/  MOV R223, R221 ;  /* 0x000000dd00df7202 */ /* 0x002fe40000000f00 */
[----:B------:R-:W-:Y:S02]  /*a6e0*/  MOV R224, R74 ;  /* 0x0000004a00e07202 */ /* 0x000fe40000000f00 */
[----:B------:R-:W-:Y:S02]  /*a6f0*/  MOV R222, RZ ;  /* 0x000000ff00de7202 */ /* 0x000fe40000000f00 */
[----:B------:R-:W-:Y:S02]  /*a700*/  MOV R221, 0xffffffff ;  /* 0xffffffff00dd7802 */ /* 0x000fe40000000f00 */
[----:B------:R-:W-:Y:S02]  /*a710*/  MOV R68, 0xa730 ;  /* 0x0000a73000447802 */ /* 0x000fe40000000f00 */
[----:B------:R-:W-:Y:S05]  /*a720*/  CALL.REL.NOINC `($__internal_158_$__cuda_sm70_shflsync_up) ;  /* 0x00001d5000007944 */ /* 0x000fea0003c00000 */
[----:B0-----:R-:W-:Y:S01]  /*a730*/  HFMA2.MMA R71, -RZ, RZ, 0, 5.9604644775390625e-08 ;  /* 0x00000001ff477435 */ /* 0x001fe200000001ff */
[----:B-1----:R-:W-:-:S02]  /*a740*/  MOV R225, R221 ;  /* 0x000000dd00e17202 */ /* 0x002fc40000000f00 */
[----:B------:R-:W-:Y:S02]  /*a750*/  MOV R224, R75 ;  /* 0x0000004b00e07202 */ /* 0x000fe40000000f00 */
[----:B------:R-:W-:Y:S02]  /*a760*/  MOV R222, RZ ;  /* 0x000000ff00de7202 */ /* 0x000fe40000000f00 */
[----:B------:R-:W-:Y:S02]  /*a770*/  MOV R221, 0xffffffff ;  /* 0xffffffff00dd7802 */ /* 0x000fe40000000f00 */
[----:B------:R-:W-:Y:S02]  /*a780*/  MOV R68, 0xa7a0 ;  /* 0x0000a7a000447802 */ /* 0x000fe40000000f00 */
[----:B------:R-:W-:Y:S05]  /*a790*/  CALL.REL.NOINC `($__internal_158_$__cuda_sm70_shflsync_up) ;  /* 0x00001ce000007944 */ /* 0x000fea0003c00000 */
[----:B01----:R-:W-:Y:S01]  /*a7a0*/  FMUL.FTZ R71, R72, R221 ;  /* 0x000000dd48477220 */ /* 0x003fe20000410000 */
[----:B------:R-:W-:Y:S01]  /*a7b0*/  ISETP.GE.AND P0, PT, R98, 0x1, PT ;  /* 0x000000016200780c */ /* 0x000fe20003f06270 */
[C---:B------:R-:W-:Y:S02]  /*a7c0*/  FMUL.FTZ R222, R72.reuse, R225 ;  /* 0x000000e148de7220 */ /* 0x040fe40000410000 */
[----:B------:R-:W-:-:S02]  /*a7d0*/  FMUL.FTZ R68, R72, R223 ;  /* 0x000000df48447220 */ /* 0x000fc40000410000 */
[----:B------:R-:W-:Y:S02]  /*a7e0*/  FFMA.FTZ R71, R70, R225, -R71 ;  /* 0x000000e146477223 */ /* 0x000fe40000010847 */
[----:B------:R-:W-:Y:S02]  /*a7f0*/  FMUL.FTZ R69, R72, R73 ;  /* 0x0000004948457220 */ /* 0x000fe40000410000 */
[C---:B------:R-:W-:Y:S01]  /*a800*/  FFMA.FTZ R222, R70.reuse, R221, R222 ;  /* 0x000000dd46de7223 */ /* 0x040fe200000100de */
[----:B------:R-:W-:Y:S01]  /*a810*/  MOV R221, 0xffffffff ;  /* 0xffffffff00dd7802 */ /* 0x000fe20000000f00 */
[----:B------:R-:W-:Y:S01]  /*a820*/  FFMA.FTZ R73, R70, R73, -R68 ;  /* 0x0000004946497223 */ /* 0x000fe20000010844 */
[----:B------:R-:W-:Y:S01]  /*a830*/  MOV R68, 0xa8f0 ;  /* 0x0000a8f000447802 */ /* 0x000fe20000000f00 */
[----:B------:R-:W-:Y:S02]  /*a840*/  FADD.FTZ R71, R74, R71 ;  /* 0x000000474a477221 */ /* 0x000fe40000010000 */
[----:B------:R-:W-:-:S02]  /*a850*/  FADD.FTZ R222, R75, R222 ;  /* 0x000000de4bde7221 */ /* 0x000fc40000010000 */
[C---:B------:R-:W-:Y:S01]  /*a860*/  FFMA.FTZ R69, R70.reuse, R223, R69 ;  /* 0x000000df46457223 */ /* 0x040fe20000010045 */
[----:B------:R-:W-:Y:S02]  /*a870*/  FSEL R223, R70, R73, !P0 ;  /* 0x0000004946df7208 */ /* 0x000fe40004000000 */
[----:B------:R-:W-:Y:S01]  /*a880*/  FSEL R74, R74, R71, !P0 ;  /* 0x000000474a4a7208 */ /* 0x000fe20004000000 */
[----:B------:R-:W-:Y:S01]  /*a890*/  HFMA2.MMA R71, -RZ, RZ, 0, 1.1920928955078125e-07 ;  /* 0x00000002ff477435 */ /* 0x000fe200000001ff */
[----:B------:R-:W-:Y:S02]  /*a8a0*/  FSEL R75, R75, R222, !P0 ;  /* 0x000000de4b4b7208 */ /* 0x000fe40004000000 */
[----:B------:R-:W-:Y:S02]  /*a8b0*/  FSEL R226, R72, R69, !P0 ;  /* 0x0000004548e27208 */ /* 0x000fe40004000000 */
[----:B------:R-:W-:Y:S02]  /*a8c0*/  MOV R222, RZ ;  /* 0x000000ff00de7202 */ /* 0x000fe40000000f00 */
[----:B------:R-:W-:-:S02]  /*a8d0*/  MOV R224, R223 ;  /* 0x000000df00e07202 */ /* 0x000fc40000000f00 */
[----:B------:R-:W-:Y:S05]  /*a8e0*/  CALL.REL.NOINC `($__internal_158_$__cuda_sm70_shflsync_up) ;  /* 0x00001b9000007944 */ /* 0x000fea0003c00000 */
[----:B0-----:R-:W-:Y:S01]  /*a8f0*/  HFMA2.MMA R71, -RZ, RZ, 0, 1.1920928955078125e-07 ;  /* 0x00000002ff477435 */ /* 0x001fe200000001ff */
[----:B-1----:R-:W-:-:S02]  /*a900*/  MOV R70, R221 ;  /* 0x000000dd00467202 */ /* 0x002fc40000000f00 */
[----:B------:R-:W-:Y:S02]  /*a910*/  MOV R224, R226 ;  /* 0x000000e200e07202 */ /* 0x000fe40000000f00 */
[----:B------:R-:W-:Y:S02]  /*a920*/  MOV R222, RZ ;  /* 0x000000ff00de7202 */ /* 0x000fe40000000f00 */
[----:B------:R-:W-:Y:S02]  /*a930*/  MOV R221, 0xffffffff ;  /* 0xffffffff00dd7802 */ /* 0x000fe40000000f00 */
[----:B------:R-:W-:Y:S02]  /*a940*/  MOV R68, 0xa960 ;  /* 0x0000a96000447802 */ /* 0x000fe40000000f00 */
[----:B------:R-:W-:Y:S05]  /*a950*/  CALL.REL.NOINC `($__internal_158_$__cuda_sm70_shflsync_up) ;  /* 0x00001b2000007944 */ /* 0x000fea0003c00000 */
[----:B0-----:R-:W-:Y:S01]  /*a960*/  HFMA2.MMA R71, -RZ, RZ, 0, 1.1920928955078125e-07 ;  /* 0x00000002ff477435 */ /* 0x001fe200000001ff */
[----:B-1----:R-:W-:Y:S02]  /*a970*/  MOV R72, R221 ;  /* 0x000000dd00487202 */ /* 0x002fe40000000f00 */
[----:B------:R-:W-:Y:S02]  /*a980*/  MOV R224, R74 ;  /* 0x0000004a00e07202 */ /* 0x000fe40000000f00 */
[----:B------:R-:W-:-:S02]  /*a990*/  MOV R222, RZ ;  /* 0x000000ff00de7202 */ /* 0x000fc40000000f00 */
[----:B------:R-:W-:Y:S02]  /*a9a0*/  MOV R221, 0xffffffff ;  /* 0xffffffff00dd7802 */ /* 0x000fe40000000f00 */
[----:B------:R-:W-:Y:S02]  /*a9b0*/  MOV R68, 0xa9d0 ;  /* 0x0000a9d000447802 */ /* 0x000fe40000000f00 */
[----:B------:R-:W-:Y:S05]  /*a9c0*/  CALL.REL.NOINC `($__internal_158_$__cuda_sm70_shflsync_up) ;  /* 0x00001ab000007944 */ /* 0x000fea0003c00000 */
[----:B0-----:R-:W-:Y:S01]  /*a9d0*/  HFMA2.MMA R71, -RZ, RZ, 0, 1.1920928955078125e-07 ;  /* 0x00000002ff477435 */ /* 0x001fe200000001ff */
[----:B-1----:R-:W-:Y:S02]  /*a9e0*/  MOV R73, R221 ;  /* 0x000000dd00497202 */ /* 0x002fe40000000f00 */
[----:B------:R-:W-:Y:S02]  /*a9f0*/  MOV R224, R75 ;  /* 0x0000004b00e07202 */ /* 0x000fe40000000f00 */
[----:B------:R-:W-:Y:S02]  /*aa00*/  MOV R222, RZ ;  /* 0x000000ff00de7202 */ /* 0x000fe40000000f00 */
[----:B------:R-:W-:Y:S02]  /*aa10*/  MOV R221, 0xffffffff ;  /* 0xffffffff00dd7802 */ /* 0x000fe40000000f00 */
[----:B------:R-:W-:-:S02]  /*aa20*/  MOV R68, 0xaa40 ;  /* 0x0000aa4000447802 */ /* 0x000fc40000000f00 */
[----:B------:R-:W-:Y:S05]  /*aa30*/  CALL.REL.NOINC `($__internal_158_$__cuda_sm70_shflsync_up) ;  /* 0x00001a4000007944 */ /* 0x000fea0003c00000 */
[----:B------:R-:W-:Y:S01]  /*aa40*/  ISETP.GE.AND P0, PT, R98, 0x2, PT ;  /* 0x000000026200780c */ /* 0x000fe20003f06270 */
[----:B------:R-:W-:-:S02]  /*aa50*/  FMUL.FTZ R68, R70, R226 ;  /* 0x000000e246447220 */ /* 0x000fc40000410000 */
[----:B01----:R-:W-:Y:S02]  /*aa60*/  FMUL.FTZ R222, R226, R221 ;  /* 0x000000dde2de7220 */ /* 0x003fe40000410000 */
[CC--:B------:R-:W-:Y:S02]  /*aa70*/  FMUL.FTZ R224, R73.reuse, R226.reuse ;  /* 0x000000e249e07220 */ /* 0x0c0fe40000410000 */
[CC--:B------:R-:W-:Y:S02]  /*aa80*/  FFMA.FTZ R71, R72.reuse, R223.reuse, R68 ;  /* 0x000000df48477223 */ /* 0x0c0fe40000010044 */
[----:B------:R-:W-:Y:S02]  /*aa90*/  FMUL.FTZ R68, R72, R226 ;  /* 0x000000e248447220 */ /* 0x000fe40000410000 */
        /* <DEDUP_REMOVED lines=9> */
[----:B------:R-:W-:-:S02]  /*ab30*/  MOV R224, R223 ;  /* 0x000000df00e07202 */ /* 0x000fc40000000f00 */
[----:B------:R-:W-:Y:S02]  /*ab40*/  MOV R68, 0xab60 ;  /* 0x0000ab6000447802 */ /* 0x000fe40000000f00 */
[----:B------:R-:W-:Y:S05]  /*ab50*/  CALL.REL.NOINC `($__internal_158_$__cuda_sm70_shflsync_up) ;  /* 0x0000192000007944 */ /* 0x000fea0003c00000 */
[----:B0-----:R-:W-:Y:S01]  /*ab60*/  HFMA2.MMA R71, -RZ, RZ, 0, 2.384185791015625e-07 ;  /* 0x00000004ff477435 */ /* 0x001fe200000001ff */
[----:B-1----:R-:W-:Y:S02]  /*ab70*/  MOV R70, R221 ;  /* 0x000000dd00467202 */ /* 0x002fe40000000f00 */
[----:B------:R-:W-:Y:S02]  /*ab80*/  MOV R224, R226 ;  /* 0x000000e200e07202 */ /* 0x000fe40000000f00 */
[----:B------:R-:W-:Y:S02]  /*ab90*/  MOV R222, RZ ;  /* 0x000000ff00de7202 */ /* 0x000fe40000000f00 */
[----:B------:R-:W-:Y:S02]  /*aba0*/  MOV R221, 0xffffffff ;  /* 0xffffffff00dd7802 */ /* 0x000fe40000000f00 */
[----:B------:R-:W-:Y:S02]  /*abb0*/  MOV R68, 0xabd0 ;  /* 0x0000abd000447802 */ /* 0x000fe40000000f00 */
[----:B------:R-:W-:Y:S05]  /*abc0*/  CALL.REL.NOINC `($__internal_158_$__cuda_sm70_shflsync_up) ;  /* 0x000018b000007944 */ /* 0x000fea0003c00000 */
[----:B0-----:R-:W-:Y:S01]  /*abd0*/  HFMA2.MMA R71, -RZ, RZ, 0, 2.384185791015625e-07 ;  /* 0x00000004ff477435 */ /* 0x001fe200000001ff */
[----:B-1----:R-:W-:-:S02]  /*abe0*/  MOV R72, R221 ;  /* 0x000000dd00487202 */ /* 0x002fc40000000f00 */
[----:B------:R-:W-:Y:S02]  /*abf0*/  MOV R224, R74 ;  /* 0x0000004a00e07202 */ /* 0x000fe40000000f00 */
[----:B------:R-:W-:Y:S02]  /*ac00*/  MOV R222, RZ ;  /* 0x000000ff00de7202 */ /* 0x000fe40000000f00 */
[----:B------:R-:W-:Y:S02]  /*ac10*/  MOV R221, 0xffffffff ;  /* 0xffffffff00dd7802 */ /* 0x000fe40000000f00 */
[----:B------:R-:W-:Y:S02]  /*ac20*/  MOV R68, 0xac40 ;  /* 0x0000ac4000447802 */ /* 0x000fe40000000f00 */
[----:B------:R-:W-:Y:S05]  /*ac30*/  CALL.REL.NOINC `($__internal_158_$__cuda_sm70_shflsync_up) ;  /* 0x0000184000007944 */ /* 0x000fea0003c00000 */
[----:B0-----:R-:W-:Y:S01]  /*ac40*/  HFMA2.MMA R71, -RZ, RZ, 0, 2.384185791015625e-07 ;  /* 0x00000004ff477435 */ /* 0x001fe200000001ff */
[----:B-1----:R-:W-:Y:S02]  /*ac50*/  MOV R73, R221 ;  /* 0x000000dd00497202 */ /* 0x002fe40000000f00 */
[----:B------:R-:W-:Y:S02]  /*ac60*/  MOV R224, R75 ;  /* 0x0000004b00e07202 */ /* 0x000fe40000000f00 */
[----:B------:R-:W-:-:S02]  /*ac70*/  MOV R222, RZ ;  /* 0x000000ff00de7202 */ /* 0x000fc40000000f00 */
[----:B------:R-:W-:Y:S02]  /*ac80*/  MOV R221, 0xffffffff ;  /* 0xffffffff00dd7802 */ /* 0x000fe40000000f00 */
[----:B------:R-:W-:Y:S02]  /*ac90*/  MOV R68, 0xacb0 ;  /* 0x0000acb000447802 */ /* 0x000fe40000000f00 */
[----:B------:R-:W-:Y:S05]  /*aca0*/  CALL.REL.NOINC `($__internal_158_$__cuda_sm70_shflsync_up) ;  /* 0x000017d000007944 */ /* 0x000fea0003c00000 */
[----:B------:R-:W-:Y:S01]  /*acb0*/  ISETP.GE.AND P0, PT, R98, 0x4, PT ;  /* 0x000000046200780c */ /* 0x000fe20003f06270 */
[-C--:B------:R-:W-:Y:S01]  /*acc0*/  FMUL.FTZ R68, R70, R226.reuse ;  /* 0x000000e246447220 */ /* 0x080fe20000410000 */
[----:B0-----:R-:W-:Y:S01]  /*acd0*/  HFMA2.MMA R71, -RZ, RZ, 0, 4.76837158203125e-07 ;  /* 0x00000008ff477435 */ /* 0x001fe200000001ff */
[-C--:B------:R-:W-:Y:S02]  /*ace0*/  FMUL.FTZ R224, R73, R226.reuse ;  /* 0x000000e249e07220 */ /* 0x080fe40000410000 */
[----:B-1----:R-:W-:Y:S02]  /*acf0*/  FMUL.FTZ R222, R226, R221 ;  /* 0x000000dde2de7220 */ /* 0x002fe40000410000 */
[C---:B------:R-:W-:Y:S02]  /*ad00*/  FFMA.FTZ R69, R72.reuse, R223, R68 ;  /* 0x000000df48457223 */ /* 0x040fe40000010044 */
[----:B------:R-:W-:-:S02]  /*ad10*/  FMUL.FTZ R68, R72, R226 ;  /* 0x000000e248447220 */ /* 0x000fc40000410000 */
        /* <DEDUP_REMOVED lines=9> */
[----:B------:R-:W-:Y:S02]  /*adb0*/  MOV R224, R223 ;  /* 0x000000df00e07202 */ /* 0x000fe40000000f00 */
[----:B------:R-:W-:Y:S05]  /*adc0*/  CALL.REL.NOINC `($__internal_158_$__cuda_sm70_shflsync_up) ;  /* 0x000016b000007944 */ /* 0x000fea0003c00000 */
[----:B0-----:R-:W-:Y:S01]  /*add0*/  HFMA2.MMA R71, -RZ, RZ, 0, 4.76837158203125e-07 ;  /* 0x00000008ff477435 */ /* 0x001fe200000001ff */
[----:B-1----:R-:W-:-:S02]  /*ade0*/  MOV R70, R221 ;  /* 0x000000dd00467202 */ /* 0x002fc40000000f00 */
[----:B------:R-:W-:Y:S02]  /*adf0*/  MOV R224, R226 ;  /* 0x000000e200e07202 */ /* 0x000fe40000000f00 */
[----:B------:R-:W-:Y:S02]  /*ae00*/  MOV R222, RZ ;  /* 0x000000ff00de7202 */ /* 0x000fe40000000f00 */
[----:B------:R-:W-:Y:S02]  /*ae10*/  MOV R221, 0xffffffff ;  /* 0xffffffff00dd7802 */ /* 0x000fe40000000f00 */
[----:B------:R-:W-:Y:S02]  /*ae20*/  MOV R68, 0xae40 ;  /* 0x0000ae4000447802 */ /* 0x000fe40000000f00 */
[----:B------:R-:W-:Y:S05]  /*ae30*/  CALL.REL.NOINC `($__internal_158_$__cuda_sm70_shflsync_up) ;  /* 0x0000164000007944 */ /* 0x000fea0003c00000 */
[----:B0-----:R-:W-:Y:S01]  /*ae40*/  HFMA2.MMA R71, -RZ, RZ, 0, 4.76837158203125e-07 ;  /* 0x00000008ff477435 */ /* 0x001fe200000001ff */
[----:B-1----:R-:W-:Y:S02]  /*ae50*/  MOV R72, R221 ;  /* 0x000000dd00487202 */ /* 0x002fe40000000f00 */
[----:B------:R-:W-:Y:S02]  /*ae60*/  MOV R224, R74 ;  /* 0x0000004a00e07202 */ /* 0x000fe40000000f00 */
[----:B------:R-:W-:-:S02]  /*ae70*/  MOV R222, RZ ;  /* 0x000000ff00de7202 */ /* 0x000fc40000000f00 */
[----:B------:R-:W-:Y:S02]  /*ae80*/  MOV R221, 0xffffffff ;  /* 0xffffffff00dd7802 */ /* 0x000fe40000000f00 */
[----:B------:R-:W-:Y:S02]  /*ae90*/  MOV R68, 0xaeb0 ;  /* 0x0000aeb000447802 */ /* 0x000fe40000000f00 */
[----:B------:R-:W-:Y:S05]  /*aea0*/  CALL.REL.NOINC `($__internal_158_$__cuda_sm70_shflsync_up) ;  /* 0x000015d000007944 */ /* 0x000fea0003c00000 */
[----:B0-----:R-:W-:Y:S01]  /*aeb0*/  HFMA2.MMA R71, -RZ, RZ, 0, 4.76837158203125e-07 ;  /* 0x00000008ff477435 */ /* 0x001fe200000001ff */
        /* <DEDUP_REMOVED lines=25> */
[----:B------:R-:W-:Y:S05]  /*b050*/  CALL.REL.NOINC `($__internal_158_$__cuda_sm70_shflsync_up) ;  /* 0x0000142000007944 */ /* 0x000fea0003c00000 */
[----:B0-----:R-:W-:Y:S01]  /*b060*/  HFMA2.MMA R71, -RZ, RZ, 0, 9.5367431640625e-07 ;  /* 0x00000010ff477435 */ /* 0x001fe200000001ff */
[----:B-1----:R-:W-:Y:S02]  /*b070*/  MOV R223, R221 ;  /* 0x000000dd00df7202 */ /* 0x002fe40000000f00 */
[----:B------:R-:W-:Y:S02]  /*b080*/  MOV R224, R72 ;  /* 0x0000004800e07202 */ /* 0x000fe40000000f00 */
[----:B------:R-:W-:Y:S02]  /*b090*/  MOV R222, RZ ;  /* 0x000000ff00de7202 */ /* 0x000fe40000000f00 */
[----:B------:R-:W-:-:S02]  /*b0a0*/  MOV R221, 0xffffffff ;  /* 0xffffffff00dd7802 */ /* 0x000fc40000000f00 */
[----:B------:R-:W-:Y:S02]  /*b0b0*/  MOV R68, 0xb0d0 ;  /* 0x0000b0d000447802 */ /* 0x000fe40000000f00 */
[----:B------:R-:W-:Y:S05]  /*b0c0*/  CALL.REL.NOINC `($__internal_158_$__cuda_sm70_shflsync_up) ;  /* 0x000013b000007944 */ /* 0x000fea0003c00000 */
[----:B0-----:R-:W-:Y:S01]  /*b0d0*/  HFMA2.MMA R71, -RZ, RZ, 0, 9.5367431640625e-07 ;  /* 0x00000010ff477435 */ /* 0x001fe200000001ff */
[----:B-1----:R-:W-:Y:S02]  /*b0e0*/  MOV R225, R221 ;  /* 0x000000dd00e17202 */ /* 0x002fe40000000f00 */
[----:B------:R-:W-:Y:S02]  /*b0f0*/  MOV R224, R74 ;  /* 0x0000004a00e07202 */ /* 0x000fe40000000f00 */
[----:B------:R-:W-:Y:S02]  /*b100*/  MOV R222, RZ ;  /* 0x000000ff00de7202 */ /* 0x000fe40000000f00 */
[----:B------:R-:W-:Y:S02]  /*b110*/  MOV R221, 0xffffffff ;  /* 0xffffffff00dd7802 */ /* 0x000fe40000000f00 */
[----:B------:R-:W-:Y:S02]  /*b120*/  MOV R68, 0xb140 ;  /* 0x0000b14000447802 */ /* 0x000fe40000000f00 */
[----:B------:R-:W-:Y:S05]  /*b130*/  CALL.REL.NOINC `($__internal_158_$__cuda_sm70_shflsync_up) ;  /* 0x0000134000007944 */ /* 0x000fea0003c00000 */
[----:B0-----:R-:W-:Y:S01]  /*b140*/  HFMA2.MMA R71, -RZ, RZ, 0, 9.5367431640625e-07 ;  /* 0x00000010ff477435 */ /* 0x001fe200000001ff */
[----:B-1----:R-:W-:-:S02]  /*b150*/  MOV R227, R221 ;  /* 0x000000dd00e37202 */ /* 0x002fc40000000f00 */
[----:B------:R-:W-:Y:S02]  /*b160*/  MOV R224, R75 ;  /* 0x0000004b00e07202 */ /* 0x000fe40000000f00 */
[----:B------:R-:W-:Y:S02]  /*b170*/  MOV R222, RZ ;  /* 0x000000ff00de7202 */ /* 0x000fe40000000f00 */
[----:B------:R-:W-:Y:S02]  /*b180*/  MOV R221, 0xffffffff ;  /* 0xffffffff00dd7802 */ /* 0x000fe40000000f00 */
[----:B------:R-:W-:Y:S02]  /*b190*/  MOV R68, 0xb1b0 ;  /* 0x0000b1b000447802 */ /* 0x000fe40000000f00 */
[----:B------:R-:W-:Y:S05]  /*b1a0*/  CALL.REL.NOINC `($__internal_158_$__cuda_sm70_shflsync_up) ;  /* 0x000012d000007944 */ /* 0x000fea0003c00000 */
[----:B01----:R-:W-:Y:S05]  /*b1b0*/  BRA `(.L_x_6537) ;  /* 0xffff879000007947 */ /* 0x003fea000383ffff */
.L_x_6438:
[----:B0-----:R-:W-:Y:S01]  /*b1c0*/  HFMA2.MMA R71, -RZ, RZ, 0, 5.9604644775390625e-08 ;  /* 0x00000001ff477435 */ /* 0x001fe200000001ff */
[----:B------:R-:W-:Y:S02]  /*b1d0*/  MOV R222, RZ ;  /* 0x000000ff00de7202 */ /* 0x000fe40000000f00 */
[----:B------:R-:W-:Y:S02]  /*b1e0*/  MOV R221, 0xffffffff ;  /* 0xffffffff00dd7802 */ /* 0x000fe40000000f00 */
[----:B------:R-:W-:-:S02]  /*b1f0*/  MOV R68, 0xb210 ;  /* 0x0000b21000447802 */ /* 0x000fc40000000f00 */
[----:B-1---5:R-:W-:Y:S05]  /*b200*/  CALL.REL.NOINC `($__internal_158_$__cuda_sm70_shflsync_up) ;  /* 0x0000127000007944 */ /* 0x022fea0003c00000 */
[----:B0-----:R-:W-:Y:S01]  /*b210*/  HFMA2.MMA R71, -RZ, RZ, 0, 5.9604644775390625e-08 ;  /* 0x00000001ff477435 */ /* 0x001fe200000001ff */
[----:B-1----:R-:W-:-:S02]  /*b220*/  MOV R70, R221 ;  /* 0x000000dd00467202 */ /* 0x002fc40000000f00 */
[----:B------:R-:W-:Y:S02]  /*b230*/  MOV R224, R223 ;  /* 0x000000df00e07202 */ /* 0x000fe40000000f00 */
[----:B------:R-:W-:Y:S02]  /*b240*/  MOV R222, RZ ;  /* 0x000000ff00de7202 */ /* 0x000fe40000000f00 */
[----:B------:R-:W-:Y:S02]  /*b250*/  MOV R221, 0xffffffff ;  /* 0xffffffff00dd7802 */ /* 0x000fe40000000f00 */
[----:B------:R-:W-:Y:S02]  /*b260*/  MOV R68, 0xb280 ;  /* 0x0000b28000447802 */ /* 0x000fe40000000f00 */
[----:B------:R-:W-:Y:S05]  /*b270*/  CALL.REL.NOINC `($__internal_158_$__cuda_sm70_shflsync_up) ;  /* 0x0000120000007944 */ /* 0x000fea0003c00000 */
[----:B0-----:R-:W-:Y:S01]  /*b280*/  HFMA2.MMA R71, -RZ, RZ, 0, 5.9604644775390625e-08 ;  /* 0x00000001ff477435 */ /* 0x001fe200000001ff */
[----:B-1----:R-:W-:Y:S02]  /*b290*/  MOV R72, R221 ;  /* 0x000000dd00487202 */ /* 0x002fe40000000f00 */
[----:B------:R-:W-:Y:S02]  /*b2a0*/  MOV R224, R74 ;  /* 0x0000004a00e07202 */ /* 0x000fe40000000f00 */
[----:B------:R-:W-:-:S02]  /*b2b0*/  MOV R222, RZ ;  /* 0x000000ff00de7202 */ /* 0x000fc40000000f00 */
[----:B------:R-:W-:Y:S02]  /*b2c0*/  MOV R221, 0xffffffff ;  /* 0xffffffff00dd7802 */ /* 0x000fe40000000f00 */
[----:B------:R-:W-:Y:S02]  /*b2d0*/  MOV R68, 0xb2f0 ;  /* 0x0000b2f000447802 */ /* 0x000fe40000000f00 */
[----:B------:R-:W-:Y:S05]  /*b2e0*/  CALL.REL.NOINC `($__internal_158_$__cuda_sm70_shflsync_up) ;  /* 0x0000119000007944 */ /* 0x000fea0003c00000 */
[----:B0-----:R-:W-:Y:S01]  /*b2f0*/  HFMA2.MMA R71, -RZ, RZ, 0, 5.9604644775390625e-08 ;  /* 0x00000001ff477435 */ /* 0x001fe200000001ff */
[----:B-1----:R-:W-:Y:S02]  /*b300*/  MOV R74, R221 ;  /* 0x000000dd004a7202 */ /* 0x002fe40000000f00 */
[----:B------:R-:W-:Y:S02]  /*b310*/  MOV R224, R73 ;  /* 0x0000004900e07202 */ /* 0x000fe40000000f00 */
[----:B------:R-:W-:Y:S02]  /*b320*/  MOV R222, RZ ;  /* 0x000000ff00de7202 */ /* 0x000fe40000000f00 */
[----:B------:R-:W-:Y:S02]  /*b330*/  MOV R221, 0xffffffff ;  /* 0xffffffff00dd7802 */ /* 0x000fe40000000f00 */
[----:B------:R-:W-:-:S02]  /*b340*/  MOV R68, 0xb360 ;  /* 0x0000b36000447802 */ /* 0x000fc40000000f00 */
[----:B------:R-:W-:Y:S05]  /*b350*/  CALL.REL.NOINC `($__internal_158_$__cuda_sm70_shflsync_up) ;  /* 0x0000112000007944 */ /* 0x000fea0003c00000 */
[----:B------:R-:W-:Y:S01]  /*b360*/  HFMA2.MMA R69, -RZ, RZ, 0, 0 ;  /* 0x00000000ff457435 */ /* 0x000fe200000001ff */
[----:B------:R-:W-:-:S02]  /*b370*/  MOV R75, R70 ;  /* 0x00000046004b7202 */ /* 0x000fc40000000f00 */
[----:B0-----:R-:W-:Y:S02]  /*b380*/  MOV R222, R72 ;  /* 0x0000004800de7202 */ /* 0x001fe40000000f00 */
[----:B------:R-:W-:Y:S02]  /*b390*/  MOV R71, R64 ;  /* 0x0000004000477202 */ /* 0x000fe40000000f00 */
[----:B------:R-:W-:Y:S02]  /*b3a0*/  MOV R70, 0x1f ;  /* 0x0000001f00467802 */ /* 0x000fe40000000f00 */
[----:B------:R-:W-:Y:S02]  /*b3b0*/  MOV R68, 0xffffffff ;  /* 0xffffffff00447802 */ /* 0x000fe40000000f00 */
[----:B------:R-:W-:Y:S02]  /*b3c0*/  MOV R72, 0xb3e0 ;  /* 0x0000b3e000487802 */ /* 0x000fe40000000f00 */
[----:B-1----:R-:W-:Y:S05]  /*b3d0*/  CALL.REL.NOINC `($__internal_157_$__cuda_sm70_shflsync_idx_p) ;  /* 0x0000105000007944 */ /* 0x002fea0003c00000 */
[----:B-1----:R-:W-:Y:S01]  /*b3e0*/  MOV R64, R69 ;  /* 0x0000004500407202 */ /* 0x002fe20000000f00 */
[----:B------:R-:W-:Y:S01]  /*b3f0*/  HFMA2.MMA R69, -RZ, RZ, 0, 0 ;  /* 0x00000000ff457435 */ /* 0x000fe200000001ff */
[----:B0-----:R-:W-:-:S02]  /*b400*/  MOV R71, R65 ;  /* 0x0000004100477202 */ /* 0x001fc40000000f00 */
[----:B------:R-:W-:Y:S02]  /*b410*/  MOV R70, 0x1f ;  /* 0x0000001f00467802 */ /* 0x000fe40000000f00 */
[----:B------:R-:W-:Y:S02]  /*b420*/  MOV R68, 0xffffffff ;  /* 0xffffffff00447802 */ /* 0x000fe40000000f00 */
[----:B------:R-:W-:Y:S02]  /*b430*/  MOV R72, 0xb450 ;  /* 0x0000b45000487802 */ /* 0x000fe40000000f00 */
[----:B------:R-:W-:Y:S05]  /*b440*/  CALL.REL.NOINC `($__internal_157_$__cuda_sm70_shflsync_idx_p) ;  /* 0x00000fe000007944 */ /* 0x000fea0003c00000 */
[----:B-1----:R-:W-:Y:S01]  /*b450*/  MOV R65, R69 ;  /* 0x0000004500417202 */ /* 0x002fe20000000f00 */
[----:B------:R-:W-:Y:S01]  /*b460*/  HFMA2.MMA R69, -RZ, RZ, 0, 0 ;  /* 0x00000000ff457435 */ /* 0x000fe200000001ff */
[----:B0-----:R-:W-:Y:S02]  /*b470*/  MOV R71, R66 ;  /* 0x0000004200477202 */ /* 0x001fe40000000f00 */
[----:B------:R-:W-:Y:S02]  /*b480*/  MOV R70, 0x1f ;  /* 0x0000001f00467802 */ /* 0x000fe40000000f00 */
[----:B------:R-:W-:-:S02]  /*b490*/  MOV R68, 0xffffffff ;  /* 0xffffffff00447802 */ /* 0x000fc40000000f00 */
[----:B------:R-:W-:Y:S02]  /*b4a0*/  MOV R72, 0xb4c0 ;  /* 0x0000b4c000487802 */ /* 0x000fe40000000f00 */
[----:B------:R-:W-:Y:S05]  /*b4b0*/  CALL.REL.NOINC `($__internal_157_$__cuda_sm70_shflsync_idx_p) ;  /* 0x00000f7000007944 */ /* 0x000fea0003c00000 */
[----:B-1----:R-:W-:Y:S01]  /*b4c0*/  MOV R66, R69 ;  /* 0x0000004500427202 */ /* 0x002fe20000000f00 */
[----:B------:R-:W-:Y:S01]  /*b4d0*/  HFMA2.MMA R69, -RZ, RZ, 0, 0 ;  /* 0x00000000ff457435 */ /* 0x000fe200000001ff */
[----:B0-----:R-:W-:Y:S02]  /*b4e0*/  MOV R71, R67 ;  /* 0x0000004300477202 */ /* 0x001fe40000000f00 */
[----:B------:R-:W-:Y:S02]  /*b4f0*/  MOV R70, 0x1f ;  /* 0x0000001f00467802 */ /* 0x000fe40000000f00 */
[----:B------:R-:W-:Y:S02]  /*b500*/  MOV R68, 0xffffffff ;  /* 0xffffffff00447802 */ /* 0x000fe40000000f00 */
[----:B------:R-:W-:Y:S02]  /*b510*/  MOV R72, 0xb530 ;  /* 0x0000b53000487802 */ /* 0x000fe40000000f00 */
[----:B------:R-:W-:Y:S05]  /*b520*/  CALL.REL.NOINC `($__internal_157_$__cuda_sm70_shflsync_idx_p) ;  /* 0x00000f0000007944 */ /* 0x000fea0003c00000 */
[----:B-1----:R-:W-:Y:S01]  /*b530*/  MOV R67, R69 ;  /* 0x0000004500437202 */ /* 0x002fe20000000f00 */
[----:B0-----:R-:W-:Y:S05]  /*b540*/  BRA `(.L_x_6538) ;  /* 0xffff872000007947 */ /* 0x001fea000383ffff */
.L_x_6441:
[----:B------:R-:W-:Y:S01]  /*b550*/  HFMA2.MMA R72, -RZ, RZ, 0, 5.9604644775390625e-08 ;  /* 0x00000001ff487435 */ /* 0x000fe200000001ff */
[----:B------:R-:W-:-:S02]  /*b560*/  MOV R75, R238 ;  /* 0x000000ee004b7202 */ /* 0x000fc40000000f00 */
[----:B------:R-:W-:Y:S02]  /*b570*/  MOV R70, 0x1f ;  /* 0x0000001f00467802 */ /* 0x000fe40000000f00 */
[----:B------:R-:W-:Y:S02]  /*b580*/  MOV R245, 0xffffffff ;  /* 0xffffffff00f57802 */ /* 0x000fe40000000f00 */
[----:B------:R-:W-:Y:S02]  /*b590*/  MOV R68, 0xb5b0 ;  /* 0x0000b5b000447802 */ /* 0x000fe40000000f00 */
[----:B------:R-:W-:Y:S05]  /*b5a0*/  CALL.REL.NOINC `($__internal_156_$__cuda_sm70_shflsync_down) ;  /* 0x00000e4000007944 */ /* 0x000fea0003c00000 */
[----:B-1----:R-:W-:Y:S01]  /*b5b0*/  MOV R71, R245 ;  /* 0x000000f500477202 */ /* 0x002fe20000000f00 */
[----:B0-----:R-:W-:Y:S05]  /*b5c0*/  BRA `(.L_x_6539) ;  /* 0xffff996000007947 */ /* 0x001fea000383ffff */
.L_x_6442:
[----:B------:R-:W-:Y:S01]  /*b5d0*/  HFMA2.MMA R72, -RZ, RZ, 0, 5.9604644775390625e-08 ;  /* 0x00000001ff487435 */ /* 0x000fe200000001ff */
[----:B------:R-:W-:Y:S02]  /*b5e0*/  MOV R75, R240 ;  /* 0x000000f0004b7202 */ /* 0x000fe40000000f00 */
[----:B------:R-:W-:Y:S02]  /*b5f0*/  MOV R70, 0x1f ;  /* 0x0000001f00467802 */ /* 0x000fe40000000f00 */
[----:B------:R-:W-:-:S02]  /*b600*/  MOV R245, 0xffffffff ;  /* 0xffffffff00f57802 */ /* 0x000fc40000000f00 */
[----:B------:R-:W-:Y:S02]  /*b610*/  MOV R68, 0xb630 ;  /* 0x0000b63000447802 */ /* 0x000fe40000000f00 */
[----:B01----:R-:W-:Y:S05]  /*b620*/  CALL.REL.NOINC `($__internal_156_$__cuda_sm70_shflsync_down) ;  /* 0x00000dc000007944 */ /* 0x003fea0003c00000 */
[----:B0-----:R-:W-:Y:S01]  /*b630*/  HFMA2.MMA R72, -RZ, RZ, 0, 5.9604644775390625e-08 ;  /* 0x00000001ff487435 */ /* 0x001fe200000001ff */
[----:B-1----:R-:W-:Y:S02]  /*b640*/  MOV R73, R245 ;  /* 0x000000f500497202 */ /* 0x002fe40000000f00 */
[----:B------:R-:W-:Y:S02]  /*b650*/  MOV R75, R233 ;  /* 0x000000e9004b7202 */ /* 0x000fe40000000f00 */
[----:B------:R-:W-:Y:S02]  /*b660*/  MOV R70, 0x1f ;  /* 0x0000001f00467802 */ /* 0x000fe40000000f00 */
[----:B------:R-:W-:Y:S02]  /*b670*/  MOV R245, 0xffffffff ;  /* 0xffffffff00f57802 */ /* 0x000fe40000000f00 */
[----:B------:R-:W-:Y:S02]  /*b680*/  MOV R68, 0xb6a0 ;  /* 0x0000b6a000447802 */ /* 0x000fe40000000f00 */
[----:B------:R-:W-:Y:S05]  /*b690*/  CALL.REL.NOINC `($__internal_156_$__cuda_sm70_shflsync_down) ;  /* 0x00000d5000007944 */ /* 0x000fea0003c00000 */
[----:B0-----:R-:W-:Y:S01]  /*b6a0*/  HFMA2.MMA R72, -RZ, RZ, 0, 5.9604644775390625e-08 ;  /* 0x00000001ff487435 */ /* 0x001fe200000001ff */
[----:B-1----:R-:W-:-:S02]  /*b6b0*/  MOV R235, R245 ;  /* 0x000000f500eb7202 */ /* 0x002fc40000000f00 */
[----:B------:R-:W-:Y:S02]  /*b6c0*/  MOV R75, R247 ;  /* 0x000000f7004b7202 */ /* 0x000fe40000000f00 */
[----:B------:R-:W-:Y:S02]  /*b6d0*/  MOV R70, 0x1f ;  /* 0x0000001f00467802 */ /* 0x000fe40000000f00 */
[----:B------:R-:W-:Y:S02]  /*b6e0*/  MOV R245, 0xffffffff ;  /* 0xffffffff00f57802 */ /* 0x000fe40000000f00 */
[----:B------:R-:W-:Y:S02]  /*b6f0*/  MOV R68, 0xb710 ;  /* 0x0000b71000447802 */ /* 0x000fe40000000f00 */
[----:B------:R-:W-:Y:S05]  /*b700*/  CALL.REL.NOINC `($__internal_156_$__cuda_sm70_shflsync_down) ;  /* 0x00000ce000007944 */ /* 0x000fea0003c00000 */
[----:B01----:R-:W-:Y:S05]  /*b710*/  BRA `(.L_x_6540) ;  /* 0xffff985000007947 */ /* 0x003fea000383ffff */
.L_x_6445:
[----:B------:R-:W-:Y:S01]  /*b720*/  HFMA2.MMA R72, -RZ, RZ, 0, 1.1920928955078125e-07 ;  /* 0x00000002ff487435 */ /* 0x000fe200000001ff */
[----:B------:R-:W-:Y:S02]  /*b730*/  MOV R75, R238 ;  /* 0x000000ee004b7202 */ /* 0x000fe40000000f00 */
[----:B------:R-:W-:Y:S02]  /*b740*/  MOV R70, 0x1f ;  /* 0x0000001f00467802 */ /* 0x000fe40000000f00 */
[----:B0-----:R-:W-:-:S02]  /*b750*/  MOV R245, 0xffffffff ;  /* 0xffffffff00f57802 */ /* 0x001fc40000000f00 */
[----:B------:R-:W-:Y:S02]  /*b760*/  MOV R68, 0xb780 ;  /* 0x0000b78000447802 */ /* 0x000fe40000000f00 */
[----:B-1234-:R-:W-:Y:S05]  /*b770*/  CALL.REL.NOINC `($__internal_156_$__cuda_sm70_shflsync_down) ;  /* 0x00000c7000007944 */ /* 0x01efea0003c00000 */
[----:B0-----:R-:W-:Y:S01]  /*b780*/  HFMA2.MMA R72, -RZ, RZ, 0, 1.1920928955078125e-07 ;  /* 0x00000002ff487435 */ /* 0x001fe200000001ff */
[----:B-1----:R-:W-:Y:S02]  /*b790*/  MOV R71, R245 ;  /* 0x000000f500477202 */ /* 0x002fe40000000f00 */
[----:B------:R-:W-:Y:S02]  /*b7a0*/  MOV R75, R240 ;  /* 0x000000f0004b7202 */ /* 0x000fe40000000f00 */
[----:B------:R-:W-:Y:S02]  /*b7b0*/  MOV R70, 0x1f ;  /* 0x0000001f00467802 */ /* 0x000fe40000000f00 */
[----:B------:R-:W-:Y:S02]  /*b7c0*/  MOV R245, 0xffffffff ;  /* 0xffffffff00f57802 */ /* 0x000fe40000000f00 */
[----:B------:R-:W-:Y:S02]  /*b7d0*/  MOV R68, 0xb7f0 ;  /* 0x0000b7f000447802 */ /* 0x000fe40000000f00 */
[----:B------:R-:W-:Y:S05]  /*b7e0*/  CALL.REL.NOINC `($__internal_156_$__cuda_sm70_shflsync_down) ;  /* 0x00000c0000007944 */ /* 0x000fea0003c00000 */
[----:B0-----:R-:W-:Y:S01]  /*b7f0*/  HFMA2.MMA R72, -RZ, RZ, 0, 1.1920928955078125e-07 ;  /* 0x00000002ff487435 */ /* 0x001fe200000001ff */
[----:B-1----:R-:W-:-:S02]  /*b800*/  MOV R73, R245 ;  /* 0x000000f500497202 */ /* 0x002fc40000000f00 */
[----:B------:R-:W-:Y:S02]  /*b810*/  MOV R75, R233 ;  /* 0x000000e9004b7202 */ /* 0x000fe40000000f00 */
[----:B------:R-:W-:Y:S02]  /*b820*/  MOV R70, 0x1f ;  /* 0x0000001f00467802 */ /* 0x000fe40000000f00 */
[----:B------:R-:W-:Y:S02]  /*b830*/  MOV R245, 0xffffffff ;  /* 0xffffffff00f57802 */ /* 0x000fe40000000f00 */
[----:B------:R-:W-:Y:S02]  /*b840*/  MOV R68, 0xb860 ;  /* 0x0000b86000447802 */ /* 0x000fe40000000f00 */
[----:B------:R-:W-:Y:S05]  /*b850*/  CALL.REL.NOINC `($__internal_156_$__cuda_sm70_shflsync_down) ;  /* 0x00000b9000007944 */ /* 0x000fea0003c00000 */
[----:B0-----:R-:W-:Y:S01]  /*b860*/  HFMA2.MMA R72, -RZ, RZ, 0, 1.1920928955078125e-07 ;  /* 0x00000002ff487435 */ /* 0x001fe200000001ff */
[----:B-1----:R-:W-:Y:S02]  /*b870*/  MOV R235, R245 ;  /* 0x000000f500eb7202 */ /* 0x002fe40000000f00 */
[----:B------:R-:W-:Y:S02]  /*b880*/  MOV R75, R247 ;  /* 0x000000f7004b7202 */ /* 0x000fe40000000f00 */
[----:B------:R-:W-:-:S02]  /*b890*/  MOV R70, 0x1f ;  /* 0x0000001f00467802 */ /* 0x000fc40000000f00 */
[----:B------:R-:W-:Y:S02]  /*b8a0*/  MOV R245, 0xffffffff ;  /* 0xffffffff00f57802 */ /* 0x000fe40000000f00 */
[----:B------:R-:W-:Y:S02]  /*b8b0*/  MOV R68, 0xb8d0 ;  /* 0x0000b8d000447802 */ /* 0x000fe40000000f00 */
[----:B------:R-:W-:Y:S05]  /*b8c0*/  CALL.REL.NOINC `($__internal_156_$__cuda_sm70_shflsync_down) ;  /* 0x00000b2000007944 */ /* 0x000fea0003c00000 */
[----:B01----:R-:W-:Y:S05]  /*b8d0*/  BRA `(.L_x_6541) ;  /* 0xffff97e000007947 */ /* 0x003fea000383ffff */
.L_x_6448:
[----:B------:R-:W-:Y:S01]  /*b8e0*/  HFMA2.MMA R72, -RZ, RZ, 0, 2.384185791015625e-07 ;  /* 0x00000004ff487435 */ /* 0x000fe200000001ff */
[----:B------:R-:W-:Y:S02]  /*b8f0*/  MOV R75, R238 ;  /* 0x000000ee004b7202 */ /* 0x000fe40000000f00 */
[----:B------:R-:W-:Y:S02]  /*b900*/  MOV R70, 0x1f ;  /* 0x0000001f00467802 */ /* 0x000fe40000000f00 */
[----:B0-----:R-:W-:Y:S02]  /*b910*/  MOV R245, 0xffffffff ;  /* 0xffffffff00f57802 */ /* 0x001fe40000000f00 */
[----:B------:R-:W-:Y:S02]  /*b920*/  MOV R68, 0xb940 ;  /* 0x0000b94000447802 */ /* 0x000fe40000000f00 */
[----:B-1234-:R-:W-:Y:S05]  /*b930*/  CALL.REL.NOINC `($__internal_156_$__cuda_sm70_shflsync_down) ;  /* 0x00000ab000007944 */ /* 0x01efea0003c00000 */
[----:B-1----:R-:W-:Y:S01]  /*b940*/  MOV R71, R245 ;  /* 0x000000f500477202 */ /* 0x002fe20000000f00 */
[----:B0-----:R-:W-:Y:S05]  /*b950*/  BRA `(.L_x_6542) ;  /* 0xffff988000007947 */ /* 0x001fea000383ffff */
.L_x_6449:
[----:B------:R-:W-:Y:S01]  /*b960*/  HFMA2.MMA R72, -RZ, RZ, 0, 2.384185791015625e-07 ;  /* 0x00000004ff487435 */ /* 0x000fe200000001ff */
[----:B------:R-:W-:-:S02]  /*b970*/  MOV R75, R240 ;  /* 0x000000f0004b7202 */ /* 0x000fc40000000f00 */
[----:B------:R-:W-:Y:S02]  /*b980*/  MOV R70, 0x1f ;  /* 0x0000001f00467802 */ /* 0x000fe40000000f00 */
[----:B0-----:R-:W-:Y:S02]  /*b990*/  MOV R245, 0xffffffff ;  /* 0xffffffff00f57802 */ /* 0x001fe40000000f00 */
[----:B------:R-:W-:Y:S02]  /*b9a0*/  MOV R68, 0xb9c0 ;  /* 0x0000b9c000447802 */ /* 0x000fe40000000f00 */
[----:B-1234-:R-:W-:Y:S05]  /*b9b0*/  CALL.REL.NOINC `($__internal_156_$__cuda_sm70_shflsync_down) ;  /* 0x00000a3000007944 */ /* 0x01efea0003c00000 */
[----:B0-----:R-:W-:Y:S01]  /*b9c0*/  HFMA2.MMA R72, -RZ, RZ, 0, 2.384185791015625e-07 ;  /* 0x00000004ff487435 */ /* 0x001fe200000001ff */
[----:B-1----:R-:W-:Y:S02]  /*b9d0*/  MOV R73, R245 ;  /* 0x000000f500497202 */ /* 0x002fe40000000f00 */
[----:B------:R-:W-:Y:S02]  /*b9e0*/  MOV R75, R233 ;  /* 0x000000e9004b7202 */ /* 0x000fe40000000f00 */
[----:B------:R-:W-:Y:S02]  /*b9f0*/  MOV R70, 0x1f ;  /* 0x0000001f00467802 */ /* 0x000fe40000000f00 */
[----:B------:R-:W-:-:S02]  /*ba00*/  MOV R245, 0xffffffff ;  /* 0xffffffff00f57802 */ /* 0x000fc40000000f00 */
[----:B------:R-:W-:Y:S02]  /*ba10*/  MOV R68, 0xba30 ;  /* 0x0000ba3000447802 */ /* 0x000fe40000000f00 */
[----:B------:R-:W-:Y:S05]  /*ba20*/  CALL.REL.NOINC `($__internal_156_$__cuda_sm70_shflsync_down) ;  /* 0x000009c000007944 */ /* 0x000fea0003c00000 */
[----:B0-----:R-:W-:Y:S01]  /*ba30*/  HFMA2.MMA R72, -RZ, RZ, 0, 2.384185791015625e-07 ;  /* 0x00000004ff487435 */ /* 0x001fe200000001ff */
[----:B-1----:R-:W-:Y:S02]  /*ba40*/  MOV R235, R245 ;  /* 0x000000f500eb7202 */ /* 0x002fe40000000f00 */
[----:B------:R-:W-:Y:S02]  /*ba50*/  MOV R75, R247 ;  /* 0x000000f7004b7202 */ /* 0x000fe40000000f00 */
[----:B------:R-:W-:Y:S02]  /*ba60*/  MOV R70, 0x1f ;  /* 0x0000001f00467802 */ /* 0x000fe40000000f00 */
[----:B------:R-:W-:Y:S02]  /*ba70*/  MOV R245, 0xffffffff ;  /* 0xffffffff00f57802 */ /* 0x000fe40000000f00 */
[----:B------:R-:W-:Y:S02]  /*ba80*/  MOV R68, 0xbaa0 ;  /* 0x0000baa000447802 */ /* 0x000fe40000000f00 */
[----:B------:R-:W-:Y:S05]  /*ba90*/  CALL.REL.NOINC `($__internal_156_$__cuda_sm70_shflsync_down) ;  /* 0x0000095000007944 */ /* 0x000fea0003c00000 */
[----:B01----:R-:W-:Y:S05]  /*baa0*/  BRA `(.L_x_6543) ;  /* 0xffff977000007947 */ /* 0x003fea000383ffff */
.L_x_6452:
[----:B------:R-:W-:Y:S01]  /*bab0*/  HFMA2.MMA R72, -RZ, RZ, 0, 4.76837158203125e-07 ;  /* 0x00000008ff487435 */ /* 0x000fe200000001ff */
[----:B------:R-:W-:-:S02]  /*bac0*/  MOV R75, R238 ;  /* 0x000000ee004b7202 */ /* 0x000fc40000000f00 */
[----:B------:R-:W-:Y:S02]  /*bad0*/  MOV R70, 0x1f ;  /* 0x0000001f00467802 */ /* 0x000fe40000000f00 */
[----:B0-----:R-:W-:Y:S02]  /*bae0*/  MOV R245, 0xffffffff ;  /* 0xffffffff00f57802 */ /* 0x001fe40000000f00 */
[----:B------:R-:W-:Y:S02]  /*baf0*/  MOV R68, 0xbb10 ;  /* 0x0000bb1000447802 */ /* 0x000fe40000000f00 */
[----:B-1234-:R-:W-:Y:S05]  /*bb00*/  CALL.REL.NOINC `($__internal_156_$__cuda_sm70_shflsync_down) ;  /* 0x000008e000007944 */ /* 0x01efea0003c00000 */
[----:B0-----:R-:W-:Y:S01]  /*bb10*/  HFMA2.MMA R72, -RZ, RZ, 0, 4.76837158203125e-07 ;  /* 0x00000008ff487435 */ /* 0x001fe200000001ff */
[----:B-1----:R-:W-:Y:S02]  /*bb20*/  MOV R71, R245 ;  /* 0x000000f500477202 */ /* 0x002fe40000000f00 */
[----:B------:R-:W-:Y:S02]  /*bb30*/  MOV R75, R240 ;  /* 0x000000f0004b7202 */ /* 0x000fe40000000f00 */
[----:B------:R-:W-:Y:S02]  /*bb40*/  MOV R70, 0x1f ;  /* 0x0000001f00467802 */ /* 0x000fe40000000f00 */
[----:B------:R-:W-:-:S02]  /*bb50*/  MOV R245, 0xffffffff ;  /* 0xffffffff00f57802 */ /* 0x000fc40000000f00 */
[----:B------:R-:W-:Y:S02]  /*bb60*/  MOV R68, 0xbb80 ;  /* 0x0000bb8000447802 */ /* 0x000fe40000000f00 */
[----:B------:R-:W-:Y:S05]  /*bb70*/  CALL.REL.NOINC `($__internal_156_$__cuda_sm70_shflsync_down) ;  /* 0x0000087000007944 */ /* 0x000fea0003c00000 */
[----:B0-----:R-:W-:Y:S01]  /*bb80*/  HFMA2.MMA R72, -RZ, RZ, 0, 4.76837158203125e-07 ;  /* 0x00000008ff487435 */ /* 0x001fe200000001ff */
[----:B-1----:R-:W-:Y:S02]  /*bb90*/  MOV R73, R245 ;  /* 0x000000f500497202 */ /* 0x002fe40000000f00 */
[----:B------:R-:W-:Y:S02]  /*bba0*/  MOV R75, R233 ;  /* 0x000000e9004b7202 */ /* 0x000fe40000000f00 */
[----:B------:R-:W-:Y:S02]  /*bbb0*/  MOV R70, 0x1f ;  /* 0x0000001f00467802 */ /* 0x000fe40000000f00 */
[----:B------:R-:W-:Y:S02]  /*bbc0*/  MOV R245, 0xffffffff ;  /* 0xffffffff00f57802 */ /* 0x000fe40000000f00 */
[----:B------:R-:W-:Y:S02]  /*bbd0*/  MOV R68, 0xbbf0 ;  /* 0x0000bbf000447802 */ /* 0x000fe40000000f00 */
[----:B------:R-:W-:Y:S05]  /*bbe0*/  CALL.REL.NOINC `($__internal_156_$__cuda_sm70_shflsync_down) ;  /* 0x0000080000007944 */ /* 0x000fea0003c00000 */
[----:B0-----:R-:W-:Y:S01]  /*bbf0*/  HFMA2.MMA R72, -RZ, RZ, 0, 4.76837158203125e-07 ;  /* 0x00000008ff487435 */ /* 0x001fe200000001ff */
[----:B-1----:R-:W-:-:S02]  /*bc00*/  MOV R235, R245 ;  /* 0x000000f500eb7202 */ /* 0x002fc40000000f00 */
[----:B------:R-:W-:Y:S02]  /*bc10*/  MOV R75, R247 ;  /* 0x000000f7004b7202 */ /* 0x000fe40000000f00 */
[----:B------:R-:W-:Y:S02]  /*bc20*/  MOV R70, 0x1f ;  /* 0x0000001f00467802 */ /* 0x000fe40000000f00 */
[----:B------:R-:W-:Y:S02]  /*bc30*/  MOV R245, 0xffffffff ;  /* 0xffffffff00f57802 */ /* 0x000fe40000000f00 */
[----:B------:R-:W-:Y:S02]  /*bc40*/  MOV R68, 0xbc60 ;  /* 0x0000bc6000447802 */ /* 0x000fe40000000f00 */
[----:B------:R-:W-:Y:S05]  /*bc50*/  CALL.REL.NOINC `($__internal_156_$__cuda_sm70_shflsync_down) ;  /* 0x0000079000007944 */ /* 0x000fea0003c00000 */
[----:B01----:R-:W-:Y:S05]  /*bc60*/  BRA `(.L_x_6544) ;  /* 0xffff970000007947 */ /* 0x003fea000383ffff */
.L_x_6455:
[----:B------:R-:W-:Y:S01]  /*bc70*/  HFMA2.MMA R72, -RZ, RZ, 0, 9.5367431640625e-07 ;  /* 0x00000010ff487435 */ /* 0x000fe200000001ff */
[----:B------:R-:W-:Y:S02]  /*bc80*/  MOV R75, R238 ;  /* 0x000000ee004b7202 */ /* 0x000fe40000000f00 */
[----:B------:R-:W-:Y:S02]  /*bc90*/  MOV R70, 0x1f ;  /* 0x0000001f00467802 */ /* 0x000fe40000000f00 */
[----:B0-----:R-:W-:-:S02]  /*bca0*/  MOV R245, 0xffffffff ;  /* 0xffffffff00f57802 */ /* 0x001fc40000000f00 */
[----:B------:R-:W-:Y:S02]  /*bcb0*/  MOV R68, 0xbcd0 ;  /* 0x0000bcd000447802 */ /* 0x000fe40000000f00 */
[----:B-1234-:R-:W-:Y:S05]  /*bcc0*/  CALL.REL.NOINC `($__internal_156_$__cuda_sm70_shflsync_down) ;  /* 0x0000072000007944 */ /* 0x01efea0003c00000 */
[----:B-1----:R-:W-:Y:S01]  /*bcd0*/  MOV R71, R245 ;  /* 0x000000f500477202 */ /* 0x002fe20000000f00 */
[----:B0-----:R-:W-:Y:S05]  /*bce0*/  BRA `(.L_x_6545) ;  /* 0xffff97a000007947 */ /* 0x001fea000383ffff */
.L_x_6456:
[----:B------:R-:W-:Y:S01]  /*bcf0*/  HFMA2.MMA R72, -RZ, RZ, 0, 9.5367431640625e-07 ;  /* 0x00000010ff487435 */ /* 0x000fe200000001ff */
[----:B------:R-:W-:Y:S02]  /*bd00*/  MOV R75, R240 ;  /* 0x000000f0004b7202 */ /* 0x000fe40000000f00 */
[----:B------:R-:W-:Y:S02]  /*bd10*/  MOV R70, 0x1f ;  /* 0x0000001f00467802 */ /* 0x000fe40000000f00 */
[----:B0-----:R-:W-:Y:S02]  /*bd20*/  MOV R245, 0xffffffff ;  /* 0xffffffff00f57802 */ /* 0x001fe40000000f00 */
[----:B------:R-:W-:Y:S02]  /*bd30*/  MOV R68, 0xbd50 ;  /* 0x0000bd5000447802 */ /* 0x000fe40000000f00 */
[----:B-1234-:R-:W-:Y:S05]  /*bd40*/  CALL.REL.NOINC `($__internal_156_$__cuda_sm70_shflsync_down) ;  /* 0x000006a000007944 */ /* 0x01efea0003c00000 */
[----:B0-----:R-:W-:Y:S01]  /*bd50*/  HFMA2.MMA R72, -RZ, RZ, 0, 9.5367431640625e-07 ;  /* 0x00000010ff487435 */ /* 0x001fe200000001ff */
[----:B-1----:R-:W-:Y:S02]  /*bd60*/  MOV R73, R245 ;  /* 0x000000f500497202 */ /* 0x002fe40000000f00 */
[----:B------:R-:W-:-:S02]  /*bd70*/  MOV R75, R233 ;  /* 0x000000e9004b7202 */ /* 0x000fc40000000f00 */
[----:B------:R-:W-:Y:S02]  /*bd80*/  MOV R70, 0x1f ;  /* 0x0000001f00467802 */ /* 0x000fe40000000f00 */
[----:B------:R-:W-:Y:S02]  /*bd90*/  MOV R245, 0xffffffff ;  /* 0xffffffff00f57802 */ /* 0x000fe40000000f00 */
[----:B------:R-:W-:Y:S02]  /*bda0*/  MOV R68, 0xbdc0 ;  /* 0x0000bdc000447802 */ /* 0x000fe40000000f00 */
[----:B------:R-:W-:Y:S05]  /*bdb0*/  CALL.REL.NOINC `($__internal_156_$__cuda_sm70_shflsync_down) ;  /* 0x0000063000007944 */ /* 0x000fea0003c00000 */
[----:B0-----:R-:W-:Y:S01]  /*bdc0*/  HFMA2.MMA R72, -RZ, RZ, 0, 9.5367431640625e-07 ;  /* 0x00000010ff487435 */ /* 0x001fe200000001ff */
[----:B-1----:R-:W-:Y:S02]  /*bdd0*/  MOV R235, R245 ;  /* 0x000000f500eb7202 */ /* 0x002fe40000000f00 */
[----:B------:R-:W-:Y:S02]  /*bde0*/  MOV R75, R247 ;  /* 0x000000f7004b7202 */ /* 0x000fe40000000f00 */
[----:B------:R-:W-:Y:S02]  /*bdf0*/  MOV R70, 0x1f ;  /* 0x0000001f00467802 */ /* 0x000fe40000000f00 */
[----:B------:R-:W-:-:S02]  /*be00*/  MOV R245, 0xffffffff ;  /* 0xffffffff00f57802 */ /* 0x000fc40000000f00 */
[----:B------:R-:W-:Y:S02]  /*be10*/  MOV R68, 0xbe30 ;  /* 0x0000be3000447802 */ /* 0x000fe40000000f00 */
[----:B------:R-:W-:Y:S05]  /*be20*/  CALL.REL.NOINC `($__internal_156_$__cuda_sm70_shflsync_down) ;  /* 0x000005c000007944 */ /* 0x000fea0003c00000 */
[----:B01----:R-:W-:Y:S05]  /*be30*/  BRA `(.L_x_6546) ;  /* 0xffff969000007947 */ /* 0x003fea000383ffff */
.L_x_6459:
[----:B------:R-:W-:Y:S01]  /*be40*/  HFMA2.MMA R69, -RZ, RZ, 0, 0 ;  /* 0x00000000ff457435 */ /* 0x000fe200000001ff */
[----:B-1----:R-:W-:Y:S02]  /*be50*/  MOV R71, R238 ;  /* 0x000000ee00477202 */ /* 0x002fe40000000f00 */
[----:B------:R-:W-:Y:S02]  /*be60*/  MOV R70, 0x1f ;  /* 0x0000001f00467802 */ /* 0x000fe40000000f00 */
[----:B------:R-:W-:Y:S02]  /*be70*/  MOV R68, 0xffffffff ;  /* 0xffffffff00447802 */ /* 0x000fe40000000f00 */
[----:B------:R-:W-:Y:S02]  /*be80*/  MOV R72, 0xbea0 ;  /* 0x0000bea000487802 */ /* 0x000fe40000000f00 */
[----:B0-234-:R-:W-:Y:S05]  /*be90*/  CALL.REL.NOINC `($__internal_157_$__cuda_sm70_shflsync_idx_p) ;  /* 0x0000059000007944 */ /* 0x01dfea0003c00000 */
[----:B-1----:R-:W-:Y:S01]  /*bea0*/  MOV R239, R69 ;  /* 0x0000004500ef7202 */ /* 0x002fe20000000f00 */
[----:B------:R-:W-:Y:S01]  /*beb0*/  HFMA2.MMA R69, -RZ, RZ, 0, 0 ;  /* 0x00000000ff457435 */ /* 0x000fe200000001ff */
[----:B0-----:R-:W-:Y:S02]  /*bec0*/  MOV R71, R240 ;  /* 0x000000f000477202 */ /* 0x001fe40000000f00 */
[----:B------:R-:W-:-:S02]  /*bed0*/  MOV R70, 0x1f ;  /* 0x0000001f00467802 */ /* 0x000fc40000000f00 */
[----:B------:R-:W-:Y:S02]  /*bee0*/  MOV R68, 0xffffffff ;  /* 0xffffffff00447802 */ /* 0x000fe40000000f00 */
[----:B------:R-:W-:Y:S02]  /*bef0*/  MOV R72, 0xbf10 ;  /* 0x0000bf1000487802 */ /* 0x000fe40000000f00 */
[----:B------:R-:W-:Y:S05]  /*bf00*/  CALL.REL.NOINC `($__internal_157_$__cuda_sm70_shflsync_idx_p) ;  /* 0x0000052000007944 */ /* 0x000fea0003c00000 */
[----:B-1----:R-:W-:Y:S01]  /*bf10*/  MOV R244, R69 ;  /* 0x0000004500f47202 */ /* 0x002fe20000000f00 */
[----:B------:R-:W-:Y:S01]  /*bf20*/  HFMA2.MMA R69, -RZ, RZ, 0, 0 ;  /* 0x00000000ff457435 */ /* 0x000fe200000001ff */
[----:B0-----:R-:W-:Y:S02]  /*bf30*/  MOV R71, R233 ;  /* 0x000000e900477202 */ /* 0x001fe40000000f00 */
[----:B------:R-:W-:Y:S02]  /*bf40*/  MOV R70, 0x1f ;  /* 0x0000001f00467802 */ /* 0x000fe40000000f00 */
[----:B------:R-:W-:Y:S02]  /*bf50*/  MOV R68, 0xffffffff ;  /* 0xffffffff00447802 */ /* 0x000fe40000000f00 */
[----:B------:R-:W-:-:S02]  /*bf60*/  MOV R72, 0xbf80 ;  /* 0x0000bf8000487802 */ /* 0x000fc40000000f00 */
[----:B------:R-:W-:Y:S05]  /*bf70*/  CALL.REL.NOINC `($__internal_157_$__cuda_sm70_shflsync_idx_p) ;  /* 0x000004b000007944 */ /* 0x000fea0003c00000 */
[----:B-1----:R-:W-:Y:S01]  /*bf80*/  MOV R237, R69 ;  /* 0x0000004500ed7202 */ /* 0x002fe20000000f00 */
[----:B------:R-:W-:Y:S01]  /*bf90*/  HFMA2.MMA R69, -RZ, RZ, 0, 0 ;  /* 0x00000000ff457435 */ /* 0x000fe200000001ff */
[----:B0-----:R-:W-:-:S02]  /*bfa0*/  MOV R71, R247 ;  /* 0x000000f700477202 */ /* 0x001fc40000000f00 */
[----:B------:R-:W-:Y:S02]  /*bfb0*/  MOV R70, 0x1f ;  /* 0x0000001f00467802 */ /* 0x000fe40000000f00 */
[----:B------:R-:W-:Y:S02]  /*bfc0*/  MOV R68, 0xffffffff ;  /* 0xffffffff00447802 */ /* 0x000fe40000000f00 */
[----:B------:R-:W-:Y:S02]  /*bfd0*/  MOV R72, 0xbff0 ;  /* 0x0000bff000487802 */ /* 0x000fe40000000f00 */
[----:B------:R-:W-:Y:S05]  /*bfe0*/  CALL.REL.NOINC `($__internal_157_$__cuda_sm70_shflsync_idx_p) ;  /* 0x0000044000007944 */ /* 0x000fea0003c00000 */
[----:B------:R-:W-:Y:S01]  /*bff0*/  HFMA2.MMA R72, -RZ, RZ, 0, 5.9604644775390625e-08 ;  /* 0x00000001ff487435 */ /* 0x000fe200000001ff */
[----:B-1----:R-:W-:Y:S02]  /*c000*/  MOV R235, R69 ;  /* 0x0000004500eb7202 */ /* 0x002fe40000000f00 */
[----:B------:R-:W-:Y:S02]  /*c010*/  MOV R75, R238 ;  /* 0x000000ee004b7202 */ /* 0x000fe40000000f00 */
[----:B0-----:R-:W-:Y:S02]  /*c020*/  MOV R70, 0x1f ;  /* 0x0000001f00467802 */ /* 0x001fe40000000f00 */
[----:B------:R-:W-:-:S02]  /*c030*/  MOV R245, 0xffffffff ;  /* 0xffffffff00f57802 */ /* 0x000fc40000000f00 */
[----:B------:R-:W-:Y:S02]  /*c040*/  MOV R68, 0xc060 ;  /* 0x0000c06000447802 */ /* 0x000fe40000000f00 */
[----:B------:R-:W-:Y:S05]  /*c050*/  CALL.REL.NOINC `($__internal_156_$__cuda_sm70_shflsync_down) ;  /* 0x0000039000007944 */ /* 0x000fea0003c00000 */
        /* <DEDUP_REMOVED lines=14> */
[----:B0-----:R-:W-:Y:S01]  /*c140*/  HFMA2.MMA R72, -RZ, RZ, 0, 5.9604644775390625e-08 ;  /* 0x00000001ff487435 */ /* 0x001fe200000001ff */
[----:B-1----:R-:W-:Y:S02]  /*c150*/  MOV R246, R245 ;  /* 0x000000f500f67202 */ /* 0x002fe40000000f00 */
[----:B------:R-:W-:Y:S02]  /*c160*/  MOV R75, R247 ;  /* 0x000000f7004b7202 */ /* 0x000fe40000000f00 */
[----:B------:R-:W-:-:S02]  /*c170*/  MOV R70, 0x1f ;  /* 0x0000001f00467802 */ /* 0x000fc40000000f00 */
[----:B------:R-:W-:Y:S02]  /*c180*/  MOV R245, 0xffffffff ;  /* 0xffffffff00f57802 */ /* 0x000fe40000000f00 */
[----:B------:R-:W-:Y:S02]  /*c190*/  MOV R68, 0xc1b0 ;  /* 0x0000c1b000447802 */ /* 0x000fe40000000f00 */
[----:B------:R-:W-:Y:S05]  /*c1a0*/  CALL.REL.NOINC `($__internal_156_$__cuda_sm70_shflsync_down) ;  /* 0x0000024000007944 */ /* 0x000fea0003c00000 */
[-C--:B------:R-:W-:Y:S01]  /*c1b0*/  FMUL.FTZ R240, R67, R244.reuse ;  /* 0x000000f443f07220 */ /* 0x080fe20000410000 */
[----:B------:R-:W-:Y:S01]  /*c1c0*/  HFMA2.MMA R69, -RZ, RZ, 0, 0 ;  /* 0x00000000ff457435 */ /* 0x000fe200000001ff */
[----:B------:R-:W-:Y:S01]  /*c1d0*/  FMUL.FTZ R242, R66, R244 ;  /* 0x000000f442f27220 */ /* 0x000fe20000410000 */
[----:B------:R-:W-:Y:S01]  /*c1e0*/  MOV R71, R64 ;  /* 0x0000004000477202 */ /* 0x000fe20000000f00 */
[CC--:B------:R-:W-:Y:S01]  /*c1f0*/  FMUL.FTZ R238, R64.reuse, R244.reuse ;  /* 0x000000f440ee7220 */ /* 0x0c0fe20000410000 */
[----:B0-----:R-:W-:Y:S01]  /*c200*/  MOV R70, 0x1f ;  /* 0x0000001f00467802 */ /* 0x001fe20000000f00 */
[-C--:B------:R-:W-:Y:S01]  /*c210*/  FMUL.FTZ R233, R64, R239.reuse ;  /* 0x000000ef40e97220 */ /* 0x080fe20000410000 */
[----:B------:R-:W-:Y:S01]  /*c220*/  MOV R68, 0xffffffff ;  /* 0xffffffff00447802 */ /* 0x000fe20000000f00 */
[----:B------:R-:W-:Y:S01]  /*c230*/  FMUL.FTZ R244, R65, R244 ;  /* 0x000000f441f47220 */ /* 0x000fe20000410000 */
[----:B------:R-:W-:Y:S01]  /*c240*/  MOV R72, 0xc280 ;  /* 0x0000c28000487802 */ /* 0x000fe20000000f00 */
[----:B------:R-:W-:-:S02]  /*c250*/  FFMA.FTZ R240, R66, R239, -R240 ;  /* 0x000000ef42f07223 */ /* 0x000fc400000108f0 */
[----:B------:R-:W-:Y:S02]  /*c260*/  FFMA.FTZ R242, R67, R239, R242 ;  /* 0x000000ef43f27223 */ /* 0x000fe400000100f2 */
[----:B-1----:R-:W-:Y:S05]  /*c270*/  CALL.REL.NOINC `($__internal_157_$__cuda_sm70_shflsync_idx_p) ;  /* 0x000001b000007944 */ /* 0x002fea0003c00000 */
        /* <DEDUP_REMOVED lines=22> */
[----:B0-----:R-:W-:Y:S05]  /*c3e0*/  BRA `(.L_x_6547) ;  /* 0xffff930000007947 */ /* 0x001fea000383ffff */
        .weak           $__internal_156_$__cuda_sm70_shflsync_down
        .type           $__internal_156_$__cuda_sm70_shflsync_down,@function
        .size           $__internal_156_$__cuda_sm70_shflsync_down,($__internal_157_$__cuda_sm70_shflsync_idx_p - $__internal_156_$__cuda_sm70_shflsync_down)
$__internal_156_$__cuda_sm70_shflsync_down:
[----:B------:R-:W-:Y:S01]  /*c3f0*/  HFMA2.MMA R69, -RZ, RZ, 0, 0 ;  /* 0x00000000ff457435 */ /* 0x000fe200000001ff */
[----:B------:R-:W-:Y:S04]  /*c400*/  WARPSYNC R245 ;  /* 0x000000f500007348 */ /* 0x000fe80003800000 */
[----:B------:R0:W1:Y:S01]  /*c410*/  SHFL.DOWN PT, R245, R75, R72, R70 ;  /* 0x080000484bf57389 */ /* 0x00006200000e0046 */
[----:B------:R-:W-:Y:S05]  /*c420*/  RET.REL.NODEC R68 `(_Z25selective_scan_bwd_kernelI32Selective_Scan_bwd_kernel_traitsILi64ELi16ELb1ELb0ELb1ELb0ELb0EN3c108BFloat16ENS1_7complexIfEEEEv12SSMParamsBwd) ;  /* 0xffff3bd044007950 */ /* 0x000fea0003c3ffff */
        .weak           $__internal_157_$__cuda_sm70_shflsync_idx_p
        .type           $__internal_157_$__cuda_sm70_shflsync_idx_p,@function
        .size           $__internal_157_$__cuda_sm70_shflsync_idx_p,($__internal_158_$__cuda_sm70_shflsync_up - $__internal_157_$__cuda_sm70_shflsync_idx_p)
$__internal_157_$__cuda_sm70_shflsync_idx_p:
[----:B------:R-:W-:Y:S01]  /*c430*/  HFMA2.MMA R249, -RZ, RZ, 0, 0 ;  /* 0x00000000fff97435 */ /* 0x000fe200000001ff */
[----:B------:R-:W-:Y:S01]  /*c440*/  MOV R248, R72 ;  /* 0x0000004800f87202 */ /* 0x000fe20000000f00 */
[----:B------:R-:W-:Y:S04]  /*c450*/  WARPSYNC R68 ;  /* 0x0000004400007348 */ /* 0x000fe80003800000 */
[----:B------:R0:W1:Y:S01]  /*c460*/  SHFL.IDX PT, R69, R71, R69, R70 ;  /* 0x0000004547457389 */ /* 0x00006200000e0046 */
[----:B------:R-:W-:Y:S05]  /*c470*/  RET.REL.NODEC R248 `(_Z25selective_scan_bwd_kernelI32Selective_Scan_bwd_kernel_traitsILi64ELi16ELb1ELb0ELb1ELb0ELb0EN3c108BFloat16ENS1_7complexIfEEEEv12SSMParamsBwd) ;  /* 0xffff3b80f8007950 */ /* 0x000fea0003c3ffff */
        .weak           $__internal_158_$__cuda_sm70_shflsync_up
        .type           $__internal_158_$__cuda_sm70_shflsync_up,@function
        .size           $__internal_158_$__cuda_sm70_shflsync_up,(.L_x_14590 - $__internal_158_$__cuda_sm70_shflsync_up)
$__internal_158_$__cuda_sm70_shflsync_up:
[----:B------:R-:W-:Y:S01]  /*c480*/  MOV R69, 0x0 ;  /* 0x0000000000457802 */ /* 0x000fe20000000f00 */
[----:B------:R-:W-:Y:S04]  /*c490*/  WARPSYNC R221 ;  /* 0x000000dd00007348 */ /* 0x000fe80003800000 */
[----:B------:R0:W1:Y:S01]  /*c4a0*/  SHFL.UP PT, R221, R224, R71, R222 ;  /* 0x04000047e0dd7389 */ /* 0x00006200000e00de */
[----:B------:R-:W-:Y:S05]  /*c4b0*/  RET.REL.NODEC R68 `(_Z25selective_scan_bwd_kernelI32Selective_Scan_bwd_kernel_traitsILi64ELi16ELb1ELb0ELb1ELb0ELb0EN3c108BFloat16ENS1_7complexIfEEEEv12SSMParamsBwd) ;  /* 0xffff3b4044007950 */ /* 0x000fea0003c3ffff */
.L_x_6548:
        /* <DEDUP_REMOVED lines=12> */
.L_x_14590:


//--------------------- .text._Z25selective_scan_bwd_kernelI32Selective_Scan_bwd_kernel_traitsILi64ELi16ELb1ELb0ELb1ELb0ELb1EN3c108BFloat16ENS1_7complexIfEEEEv12SSMParamsBwd --------------------------
	.section	.text._Z25selective_scan_bwd_kernelI32Selective_Scan_bwd_kernel_traitsILi64ELi16ELb1ELb0ELb1ELb0ELb1EN3c108BFloat16ENS1_7complexIfEEEEv12SSMParamsBwd,"ax",@progbits
	.sectioninfo	@"SHI_REGISTERS=240"
	.align	128
        .global         _Z25selective_scan_bwd_kernelI32Selective_Scan_bwd_kernel_traitsILi64ELi16ELb1ELb0ELb1ELb0ELb1EN3c108BFloat16ENS1_7complexIfEEEEv12SSMParamsBwd
        .type           _Z25selective_scan_bwd_kernelI32Selective_Scan_bwd_kernel_traitsILi64ELi16ELb1ELb0ELb1ELb0ELb1EN3c108BFloat16ENS1_7complexIfEEEEv12SSMParamsBwd,@function
        .size           _Z25selective_scan_bwd_kernelI32Selective_Scan_bwd_kernel_traitsILi64ELi16ELb1ELb0ELb1ELb0ELb1EN3c108BFloat16ENS1_7complexIfEEEEv12SSMParamsBwd,(.L_x_14593 - _Z25selective_scan_bwd_kernelI32Selective_Scan_bwd_kernel_traitsILi64ELi16ELb1ELb0ELb1ELb0ELb1EN3c108BFloat16ENS1_7complexIfEEEEv12SSMParamsBwd)
        .other          _Z25selective_scan_bwd_kernelI32Selective_Scan_bwd_kernel_traitsILi64ELi16ELb1ELb0ELb1ELb0ELb1EN3c108BFloat16ENS1_7complexIfEEEEv12SSMParamsBwd,@"STO_CUDA_ENTRY STV_DEFAULT"
_Z25selective_scan_bwd_kernelI32Selective_Scan_bwd_kernel_traitsILi64ELi16ELb1ELb0ELb1ELb0ELb1EN3c108BFloat16ENS1_7complexIfEEEEv12SSMParamsBwd:
.text._Z25selective_scan_bwd_kernelI32Selective_Scan_bwd_kernel_traitsILi64ELi16ELb1ELb0ELb1ELb0ELb1EN3c108BFloat16ENS1_7complexIfEEEEv12SSMParamsBwd:
        /* <DEDUP_REMOVED lines=164> */
.L_x_6653:
        /* <DEDUP_REMOVED lines=29> */
[----:B---3--:R3:W-:Y:S04]  /*0c10*/  STS.128 [R98.X16], R24 ;  /* 0x0000001862007388 */ /* 0x0087e8000000cc00 */
[----:B----4-:R-:W-:Y:S01]  /*0c20*/  STS.128 [R98.X16+0x200], R28 ;  /* 0x0002001c62007388 */ /* 0x010fe2000000cc00 */
[----:B------:R-:W-:-:S06]  /*0c30*/  NOP ;  /* 0x0000000000007918 */ /* 0x000fcc0000000000 */
[----:B------:R-:W-:Y:S04]  /*0c40*/  LDS.128 R36, [R40.X16] ;  /* 0x0000000028247984 */ /* 0x000fe8000000cc00 */
[----:B------:R-:W-:Y:S04]  /*0c50*/  LDS.128 R12, [R40.X16+0x10] ;  /* 0x00001000280c7984 */ /* 0x000fe8000000cc00 */
[----:B------:R-:W-:Y:S06]  /*0c60*/  BAR.SYNC.DEFER_BLOCKING 0x0 ;  /* 0x0000000000007b1d */ /* 0x000fec0000010000 */
[----:B0-----:R0:W4:Y:S04]  /*0c70*/  LDG.E.128 R20, [R2.64] ;  /* 0x0000002002147981 */ /* 0x001128000c1e1d00 */
[----:B------:R0:W5:Y:S01]  /*0c80*/  LDG.E.128 R16, [R2.64+0x200] ;  /* 0x0002002002107981 */ /* 0x000162000c1e1d00 */
        /* <DEDUP_REMOVED lines=19> */
[----:B----4-:R0:W-:Y:S04]  /*0dc0*/  STS.128 [R98.X16], R20 ;  /* 0x0000001462007388 */ /* 0x0101e8000000cc00 */
[----:B-----5:R-:W-:Y:S01]  /*0dd0*/  STS.128 [R98.X16+0x200], R16 ;  /* 0x0002001062007388 */ /* 0x020fe2000000cc00 */
[----:B------:R-:W-:-:S06]  /*0de0*/  NOP ;  /* 0x0000000000007918 */ /* 0x000fcc0000000000 */
[----:B------:R-:W-:Y:S04]  /*0df0*/  LDS.128 R32, [R40.X16] ;  /* 0x0000000028207984 */ /* 0x000fe8000000cc00 */
        /* <DEDUP_REMOVED lines=25> */
[----:B---3--:R3:W5:Y:S04]  /*0f90*/  LDG.E.128 R24, [R2.64+0x200] ;  /* 0x0002002002187981 */ /* 0x008768000c1e1d00 */
[----:B0-----:R3:W5:Y:S01]  /*0fa0*/  LDG.E.128 R20, [R2.64] ;  /* 0x0000002002147981 */ /* 0x001762000c1e1d00 */
[----:B--2---:R-:W-:-:S05]  /*0fb0*/  PRMT R0, RZ, 0x5410, R52 ;  /* 0x00005410ff007816 */ /* 0x004fca0000000034 */
[----:B------:R-:W-:Y:S01]  /*0fc0*/  FMUL.FTZ R41, R0, -1.4426950216293334961 ;  /* 0xbfb8aa3b00297820 */ /* 0x000fe20000410000 */
[----:B---3--:R-:W-:-:S05]  /*0fd0*/  PRMT R2, RZ, 0x7610, R52 ;  /* 0x00007610ff027816 */ /* 0x008fca0000000034 */
[----:B------:R-:W0:Y:S01]  /*0fe0*/  MUFU.EX2 R41, R41 ;  /* 0x0000002900297308 */ /* 0x000e220000000800 */
[----:B------:R-:W-:Y:S01]  /*0ff0*/  FMUL.FTZ R42, R2, -1.4426950216293334961 ;  /* 0xbfb8aa3b022a7820 */ /* 0x000fe20000410000 */
[--C-:B------:R-:W-:Y:S02]  /*1000*/  PRMT R50, RZ, 0x5410, R53.reuse ;  /* 0x00005410ff327816 */ /* 0x100fe40000000035 */
[----:B------:R-:W-:-:S04]  /*1010*/  PRMT R52, RZ, 0x7610, R53 ;  /* 0x00007610ff347816 */ /* 0x000fc80000000035 */
[----:B------:R-:W2:Y:S01]  /*1020*/  MUFU.EX2 R42, R42 ;  /* 0x0000002a002a7308 */ /* 0x000ea20000000800 */
[----:B------:R-:W-:Y:S01]  /*1030*/  FMUL.FTZ R43, R50, -1.4426950216293334961 ;  /* 0xbfb8aa3b322b7820 */ /* 0x000fe20000410000 */
[----:B------:R-:W-:Y:S01]  /*1040*/  PRMT R74, RZ, 0x7610, R55 ;  /* 0x00007610ff4a7816 */ /* 0x000fe20000000037 */
[----:B------:R-:W-:Y:S01]  /*1050*/  FMUL.FTZ R3, R52, -1.4426950216293334961 ;  /* 0xbfb8aa3b34037820 */ /* 0x000fe20000410000 */
[----:B------:R-:W-:-:S04]  /*1060*/  PRMT R65, RZ, 0x5410, R54 ;  /* 0x00005410ff417816 */ /* 0x000fc80000000036 */
[----:B------:R-:W-:Y:S01]  /*1070*/  MUFU.EX2 R46, R43 ;  /* 0x0000002b002e7308 */ /* 0x000fe20000000800 */
[----:B0-----:R-:W-:Y:S01]  /*1080*/  FADD.FTZ R41, R41, 1 ;  /* 0x3f80000029297421 */ /* 0x001fe20000010000 */
[----:B------:R-:W-:Y:S01]  /*1090*/  PRMT R70, RZ, 0x5410, R55 ;  /* 0x00005410ff467816 */ /* 0x000fe20000000037 */
[----:B------:R-:W-:-:S05]  /*10a0*/  FMUL.FTZ R44, R65, -1.4426950216293334961 ;  /* 0xbfb8aa3b412c7820 */ /* 0x000fca0000410000 */
[----:B------:R0:W-:Y:S01]  /*10b0*/  MUFU.EX2 R56, R3 ;  /* 0x0000000300387308 */ /* 0x0001e20000000800 */
[----:B------:R-:W-:Y:S01]  /*10c0*/  PRMT R54, RZ, 0x7610, R54 ;  /* 0x00007610ff367816 */ /* 0x000fe20000000036 */
[----:B0-----:R-:W-:-:S06]  /*10d0*/  FMUL.FTZ R3, R74, -1.4426950216293334961 ;  /* 0xbfb8aa3b4a037820 */ /* 0x001fcc0000410000 */
[----:B------:R-:W0:Y:S01]  /*10e0*/  MUFU.RCP R53, R41 ;  /* 0x0000002900357308 */ /* 0x000e220000001000 */
[----:B------:R-:W-:-:S07]  /*10f0*/  FMUL.FTZ R43, R70, -1.4426950216293334961 ;  /* 0xbfb8aa3b462b7820 */ /* 0x000fce0000410000 */
[----:B------:R2:W-:Y:S01]  /*1100*/  MUFU.EX2 R76, R3 ;  /* 0x00000003004c7308 */ /* 0x0005e20000000800 */
[----:B------:R-:W-:Y:S02]  /*1110*/  FMUL.FTZ R45, R54, -1.4426950216293334961 ;  /* 0xbfb8aa3b362d7820 */ /* 0x000fe40000410000 */
[----:B--2---:R-:W-:-:S05]  /*1120*/  FADD.FTZ R3, R42, 1 ;  /* 0x3f8000002a037421 */ /* 0x004fca0000010000 */
[----:B------:R-:W2:Y:S01]  /*1130*/  MUFU.EX2 R66, R44 ;  /* 0x0000002c00427308 */ /* 0x000ea20000000800 */
[----:B------:R-:W-:-:S07]  /*1140*/  PRMT R41, RZ, 0x5410, R32 ;  /* 0x00005410ff297816 */ /* 0x000fce0000000020 */
[----:B------:R0:W3:Y:S01]  /*1150*/  MUFU.RCP R55, R3 ;  /* 0x0000000300377308 */ /* 0x0000e20000001000 */
[--C-:B------:R-:W-:Y:S02]  /*1160*/  PRMT R60, RZ, 0x5410, R38.reuse ;  /* 0x00005410ff3c7816 */ /* 0x100fe40000000026 */
[----:B------:R-:W-:-:S05]  /*1170*/  PRMT R59, RZ, 0x7610, R38 ;  /* 0x00007610ff3b7816 */ /* 0x000fca0000000026 */
[----:B------:R1:W-:Y:S01]  /*1180*/  MUFU.EX2 R72, R43 ;  /* 0x0000002b00487308 */ /* 0x0003e20000000800 */
[----:B----4-:R-:W-:Y:S01]  /*1190*/  PRMT R38, RZ, 0x7610, R16 ;  /* 0x00007610ff267816 */ /* 0x010fe20000000010 */
[----:B0-----:R-:W-:Y:S01]  /*11a0*/  FADD.FTZ R3, -R53, 1 ;  /* 0x3f80000035037421 */ /* 0x001fe20000010100 */
[----:B-1----:R-:W-:Y:S01]  /*11b0*/  PRMT R43, RZ, 0x7610, R32 ;  /* 0x00007610ff2b7816 */ /* 0x002fe20000000020 */
[----:B------:R-:W-:-:S04]  /*11c0*/  FADD.FTZ R32, R46, 1 ;  /* 0x3f8000002e207421 */ /* 0x000fc80000010000 */
[----:B------:R-:W0:Y:S01]  /*11d0*/  MUFU.EX2 R68, R45 ;  /* 0x0000002d00447308 */ /* 0x000e220000000800 */
[----:B------:R-:W-:Y:S01]  /*11e0*/  FADD.FTZ R56, R56, 1 ;  /* 0x3f80000038387421 */ /* 0x000fe20000010000 */
[----:B------:R-:W-:Y:S01]  /*11f0*/  PRMT R78, RZ, 0x5410, R16 ;  /* 0x00005410ff4e7816 */ /* 0x000fe20000000010 */
[----:B------:R-:W-:Y:S01]  /*1200*/  FMUL.FTZ R16, R38, -1.4426950216293334961 ;  /* 0xbfb8aa3b26107820 */ /* 0x000fe20000410000 */
[----:B------:R-:W-:-:S04]  /*1210*/  PRMT R48, RZ, 0x5410, R28 ;  /* 0x00005410ff307816 */ /* 0x000fc8000000001c */
[----:B------:R-:W1:Y:S01]  /*1220*/  MUFU.RCP R67, R32 ;  /* 0x0000002000437308 */ /* 0x000e620000001000 */
[----:B------:R-:W-:Y:S02]  /*1230*/  PRMT R51, RZ, 0x7610, R28 ;  /* 0x00007610ff337816 */ /* 0x000fe4000000001c */
[--C-:B------:R-:W-:Y:S02]  /*1240*/  PRMT R28, RZ, 0x5410, R29.reuse ;  /* 0x00005410ff1c7816 */ /* 0x100fe4000000001d */
[----:B------:R-:W-:Y:S01]  /*1250*/  PRMT R85, RZ, 0x7610, R29 ;  /* 0x00007610ff557816 */ /* 0x000fe2000000001d */
[C---:B------:R-:W-:Y:S02]  /*1260*/  FFMA.FTZ R29, R0.reuse, R3, 1 ;  /* 0x3f800000001d7423 */ /* 0x040fe40000010003 */
[----:B------:R-:W4:Y:S01]  /*1270*/  MUFU.RCP R71, R56 ;  /* 0x0000003800477308 */ /* 0x000f220000001000 */
[----:B------:R-:W-:Y:S01]  /*1280*/  FMUL.FTZ R0, R0, R53 ;  /* 0x0000003500007220 */ /* 0x000fe20000410000 */
[--C-:B------:R-:W-:Y:S01]  /*1290*/  PRMT R64, RZ, 0x5410, R36.reuse ;  /* 0x00005410ff407816 */ /* 0x100fe20000000024 */
[----:B--2---:R-:W-:Y:S01]  /*12a0*/  FADD.FTZ R66, R66, 1 ;  /* 0x3f80000042427421 */ /* 0x004fe20000010000 */
[----:B------:R-:W-:Y:S01]  /*12b0*/  PRMT R63, RZ, 0x7610, R36 ;  /* 0x00007610ff3f7816 */ /* 0x000fe20000000024 */
[----:B---3--:R-:W-:Y:S01]  /*12c0*/  FADD.FTZ R3, -R55, 1 ;  /* 0x3f80000037037421 */ /* 0x008fe20000010100 */
[----:B------:R-:W-:-:S02]  /*12d0*/  PRMT R84, RZ, 0x5410, R30 ;  /* 0x00005410ff547816 */ /* 0x000fc4000000001e */
[----:B------:R2:W-:Y:S01]  /*12e0*/  MUFU.EX2 R36, R16 ;  /* 0x0000001000247308 */ /* 0x0005e20000000800 */
[----:B------:R-:W-:Y:S01]  /*12f0*/  PRMT R83, RZ, 0x7610, R30 ;  /* 0x00007610ff537816 */ /* 0x000fe2000000001e */
[----:B------:R-:W-:Y:S01]  /*1300*/  FMUL.FTZ R97, R41, R0 ;  /* 0x0000000029617220 */ /* 0x000fe20000410000 */
[--C-:B------:R-:W-:Y:S02]  /*1310*/  PRMT R82, RZ, 0x5410, R31.reuse ;  /* 0x00005410ff527816 */ /* 0x100fe4000000001f */
[----:B------:R-:W-:Y:S01]  /*1320*/  PRMT R81, RZ, 0x7610, R31 ;  /* 0x00007610ff517816 */ /* 0x000fe2000000001f */
[C---:B------:R-:W-:Y:S02]  /*1330*/  FFMA.FTZ R31, R2.reuse, R3, 1 ;  /* 0x3f800000021f7423 */ /* 0x040fe40000010003 */
[----:B------:R-:W3:Y:S01]  /*1340*/  MUFU.RCP R30, R66 ;  /* 0x00000042001e7308 */ /* 0x000ee20000001000 */
[----:B--2---:R-:W-:Y:S01]  /*1350*/  PRMT R16, RZ, 0x5410, R8 ;  /* 0x00005410ff107816 */ /* 0x004fe20000000008 */
[----:B------:R-:W-:Y:S01]  /*1360*/  FMUL.FTZ R2, R2, R55 ;  /* 0x0000003702027220 */ /* 0x000fe20000410000 */
[--C-:B------:R-:W-:Y:S01]  /*1370*/  PRMT R46, RZ, 0x5410, R35.reuse ;  /* 0x00005410ff2e7816 */ /* 0x100fe20000000023 */
[----:B0-----:R-:W-:Y:S01]  /*1380*/  FADD.FTZ R68, R68, 1 ;  /* 0x3f80000044447421 */ /* 0x001fe20000010000 */
[----:B------:R-:W-:Y:S01]  /*1390*/  PRMT R49, RZ, 0x7610, R35 ;  /* 0x00007610ff317816 */ /* 0x000fe20000000023 */
[----:B------:R-:W-:Y:S01]  /*13a0*/  FFMA.FTZ R35, R97, R16, R104 ;  /* 0x0000001061237223 */ /* 0x000fe20000010068 */
[--C-:B------:R-:W-:Y:S01]  /*13b0*/  PRMT R42, RZ, 0x5410, R33.reuse ;  /* 0x00005410ff2a7816 */ /* 0x100fe20000000021 */
[----:B------:R-:W-:Y:S01]  /*13c0*/  FMUL.FTZ R96, R43, R2 ;  /* 0x000000022b607220 */ /* 0x000fe20000410000 */
[----:B------:R-:W-:Y:S01]  /*13d0*/  PRMT R45, RZ, 0x7610, R33 ;  /* 0x00007610ff2d7816 */ /* 0x000fe20000000021 */
[----:B-1----:R-:W-:Y:S01]  /*13e0*/  FADD.FTZ R33, -R67, 1 ;  /* 0x3f80000043217421 */ /* 0x002fe20000010100 */
[----:B------:R-:W-:Y:S01]  /*13f0*/  PRMT R16, RZ, 0x7610, R8 ;  /* 0x00007610ff107816 */ /* 0x000fe20000000008 */
[----:B------:R-:W-:Y:S01]  /*1400*/  FMUL.FTZ R3, R50, R67 ;  /* 0x0000004332037220 */ /* 0x000fe20000410000 */
[----:B------:R-:W0:Y:S01]  /*1410*/  MUFU.RCP R75, R68 ;  /* 0x00000044004b7308 */ /* 0x000e220000001000 */
[----:B------:R-:W-:Y:S01]  /*1420*/  FMUL.FTZ R44, R78, -1.4426950216293334961 ;  /* 0xbfb8aa3b4e2c7820 */ /* 0x000fe20000410000 */
[----:B------:R-:W-:Y:S01]  /*1430*/  PRMT R32, RZ, 0x5410, R9 ;  /* 0x00005410ff207816 */ /* 0x000fe20000000009 */
[----:B------:R-:W-:-:S02]  /*1440*/  FFMA.FTZ R69, R50, R33, 1 ;  /* 0x3f80000032457423 */ /* 0x000fc40000010021 */
[----:B------:R-:W-:Y:S02]  /*1450*/  FFMA.FTZ R16, R96, R16, R35 ;  /* 0x0000001060107223 */ /* 0x000fe40000010023 */
[----:B------:R-:W-:Y:S01]  /*1460*/  FMUL.FTZ R95, R42, R3 ;  /* 0x000000032a5f7220 */ /* 0x000fe20000410000 */
[----:B------:R-:W-:Y:S01]  /*1470*/  MOV R47, c[0x0][0x16c] ;  /* 0x00005b00002f7a02 */ /* 0x000fe20000000f00 */
[----:B----4-:R-:W-:Y:S01]  /*1480*/  FADD.FTZ R33, -R71, 1 ;  /* 0x3f80000047217421 */ /* 0x010fe20000010100 */
[----:B------:R1:W2:Y:S01]  /*1490*/  MUFU.EX2 R80, R44 ;  /* 0x0000002c00507308 */ /* 0x0002a20000000800 */
[----:B------:R-:W-:Y:S02]  /*14a0*/  FADD.FTZ R72, R72, 1 ;  /* 0x3f80000048487421 */ /* 0x000fe40000010000 */
[----:B------:R-:W-:Y:S01]  /*14b0*/  FFMA.FTZ R35, R95, R32, R16 ;  /* 0x000000205f237223 */ /* 0x000fe20000010010 */
[----:B------:R-:W-:Y:S01]  /*14c0*/  ISETP.GE.AND P1, PT, R47, 0x1, PT ;  /* 0x000000012f00780c */ /* 0x000fe20003f26270 */
[----:B------:R-:W-:-:S02]  /*14d0*/  FFMA.FTZ R73, R52, R33, 1 ;  /* 0x3f80000034497423 */ /* 0x000fc40000010021 */
[----:B------:R-:W-:Y:S01]  /*14e0*/  FMUL.FTZ R32, R52, R71 ;  /* 0x0000004734207220 */ /* 0x000fe20000410000 */
[----:B------:R-:W4:Y:S01]  /*14f0*/  MUFU.RCP R79, R72 ;  /* 0x00000048004f7308 */ /* 0x000f220000001000 */
[----:B---3--:R-:W-:Y:S01]  /*1500*/  FADD.FTZ R16, -R30, 1 ;  /* 0x3f8000001e107421 */ /* 0x008fe20000010100 */
[----:B------:R-:W-:Y:S02]  /*1510*/  PRMT R52, RZ, 0x5410, R17 ;  /* 0x00005410ff347816 */ /* 0x000fe40000000011 */
[--C-:B-1----:R-:W-:Y:S02]  /*1520*/  PRMT R44, RZ, 0x5410, R34.reuse ;  /* 0x00005410ff2c7816 */ /* 0x102fe40000000022 */
[----:B------:R-:W-:Y:S01]  /*1530*/  PRMT R47, RZ, 0x7610, R34 ;  /* 0x00007610ff2f7816 */ /* 0x000fe20000000022 */
[----:B------:R-:W-:Y:S01]  /*1540*/  FMUL.FTZ R94, R45, R32 ;  /* 0x000000202d5e7220 */ /* 0x000fe20000410000 */
[----:B------:R-:W-:Y:S01]  /*1550*/  PRMT R34, RZ, 0x7610, R9 ;  /* 0x00007610ff227816 */ /* 0x000fe20000000009 */
[----:B------:R-:W-:-:S02]  /*1560*/  FFMA.FTZ R50, R65, R16, 1 ;  /* 0x3f80000041327423 */ /* 0x000fc40000010010 */
[----:B------:R-:W-:Y:S01]  /*1570*/  FMUL.FTZ R33, R65, R30 ;  /* 0x0000001e41217220 */ /* 0x000fe20000410000 */
[--C-:B------:R-:W-:Y:S01]  /*1580*/  PRMT R58, RZ, 0x5410, R39.reuse ;  /* 0x00005410ff3a7816 */ /* 0x100fe20000000027 */
[----:B------:R-:W-:Y:S01]  /*1590*/  FMUL.FTZ R16, R52, -1.4426950216293334961 ;  /* 0xbfb8aa3b34107820 */ /* 0x000fe20000410000 */
[----:B------:R-:W-:Y:S01]  /*15a0*/  PRMT R57, RZ, 0x7610, R39 ;  /* 0x00007610ff397816 */ /* 0x000fe20000000027 */
[----:B------:R-:W-:Y:S01]  /*15b0*/  FADD.FTZ R76, R76, 1 ;  /* 0x3f8000004c4c7421 */ /* 0x000fe20000010000 */
[----:B------:R-:W-:Y:S01]  /*15c0*/  PRMT R39, RZ, 0x5410, R10 ;  /* 0x00005410ff277816 */ /* 0x000fe2000000000a */
[----:B------:R-:W-:Y:S01]  /*15d0*/  FFMA.FTZ R56, R94, R34, R35 ;  /* 0x000000225e387223 */ /* 0x000fe20000010023 */
[--C-:B------:R-:W-:Y:S01]  /*15e0*/  PRMT R62, RZ, 0x5410, R37.reuse ;  /* 0x00005410ff3e7816 */ /* 0x100fe20000000025 */
[----:B------:R-:W-:Y:S01]  /*15f0*/  FMUL.FTZ R93, R44, R33 ;  /* 0x000000212c5d7220 */ /* 0x000fe20000410000 */
[----:B------:R-:W-:Y:S01]  /*1600*/  PRMT R61, RZ, 0x7610, R37 ;  /* 0x00007610ff3d7816 */ /* 0x000fe20000000025 */
[----:B0-----:R-:W-:Y:S01]  /*1610*/  FMUL.FTZ R34, R54, R75 ;  /* 0x0000004b36227220 */ /* 0x001fe20000410000 */
[----:B------:R0:W-:Y:S01]  /*1620*/  MUFU.EX2 R37, R16 ;  /* 0x0000001000257308 */ /* 0x0001e20000000800 */
[----:B------:R-:W-:-:S02]  /*1630*/  FADD.FTZ R35, -R75, 1 ;  /* 0x3f8000004b237421 */ /* 0x000fc40000010100 */
[----:B------:R-:W-:Y:S02]  /*1640*/  FFMA.FTZ R39, R93, R39, R56 ;  /* 0x000000275d277223 */ /* 0x000fe40000010038 */
[----:B------:R-:W-:-:S03]  /*1650*/  FMUL.FTZ R92, R47, R34 ;  /* 0x000000222f5c7220 */ /* 0x000fc60000410000 */
[----:B------:R-:W1:Y:S01]  /*1660*/  MUFU.RCP R107, R76 ;  /* 0x0000004c006b7308 */ /* 0x000e620000001000 */
[----:B0-----:R-:W-:Y:S01]  /*1670*/  PRMT R16, RZ, 0x7610, R10 ;  /* 0x00007610ff107816 */ /* 0x001fe2000000000a */
[----:B--2---:R-:W-:Y:S02]  /*1680*/  FADD.FTZ R80, R80, 1 ;  /* 0x3f80000050507421 */ /* 0x004fe40000010000 */
[----:B------:R-:W-:Y:S02]  /*1690*/  FFMA.FTZ R77, R54, R35, 1 ;  /* 0x3f800000364d7423 */ /* 0x000fe40000010023 */
[----:B----4-:R-:W-:Y:S02]  /*16a0*/  FADD.FTZ R35, -R79, 1 ;  /* 0x3f8000004f237421 */ /* 0x010fe40000010100 */
[----:B------:R-:W-:Y:S01]  /*16b0*/  FFMA.FTZ R54, R92, R16, R39 ;  /* 0x000000105c367223 */ /* 0x000fe20000010027 */
[----:B------:R-:W0:Y:S01]  /*16c0*/  MUFU.RCP R111, R80 ;  /* 0x00000050006f7308 */ /* 0x000e220000001000 */
[----:B------:R-:W-:-:S02]  /*16d0*/  FADD.FTZ R16, R36, 1 ;  /* 0x3f80000024107421 */ /* 0x000fc40000010000 */
[C---:B------:R-:W-:Y:S02]  /*16e0*/  FFMA.FTZ R105, R70.reuse, R35, 1 ;  /* 0x3f80000046697423 */ /* 0x040fe40000010023 */
[----:B------:R-:W-:-:S03]  /*16f0*/  FMUL.FTZ R35, R70, R79 ;  /* 0x0000004f46237220 */ /* 0x000fc60000410000 */
[----:B------:R2:W-:Y:S01]  /*1700*/  MUFU.RCP R115, R16 ;  /* 0x0000001000737308 */ /* 0x0005e20000001000 */
[----:B------:R-:W-:Y:S02]  /*1710*/  FMUL.FTZ R91, R46, R35 ;  /* 0x000000232e5b7220 */ /* 0x000fe40000410000 */
[----:B-1----:R-:W-:Y:S02]  /*1720*/  FMUL.FTZ R36, R74, R107 ;  /* 0x0000006b4a247220 */ /* 0x002fe40000410000 */
[----:B------:R-:W-:Y:S02]  /*1730*/  FADD.FTZ R37, R37, 1 ;  /* 0x3f80000025257421 */ /* 0x000fe40000010000 */
[----:B------:R-:W-:Y:S01]  /*1740*/  FMUL.FTZ R90, R49, R36 ;  /* 0x00000024315a7220 */ /* 0x000fe20000410000 */
[----:B--2---:R-:W-:Y:S01]  /*1750*/  PRMT R16, RZ, 0x7610, R11 ;  /* 0x00007610ff107816 */ /* 0x004fe2000000000b */
[----:B------:R0:W1:Y:S01]  /*1760*/  MUFU.RCP R119, R37 ;  /* 0x0000002500777308 */ /* 0x0000620000001000 */
[--C-:B------:R-:W-:Y:S01]  /*1770*/  PRMT R80, RZ, 0x5410, R19.reuse ;  /* 0x00005410ff507816 */ /* 0x100fe20000000013 */
[----:B0-----:R-:W-:Y:S01]  /*1780*/  FMUL.FTZ R37, R78, R111 ;  /* 0x0000006f4e257220 */ /* 0x001fe20000410000 */
[----:B------:R-:W-:-:S03]  /*1790*/  PRMT R104, RZ, 0x7610, R19 ;  /* 0x00007610ff687816 */ /* 0x000fc60000000013 */
[----:B------:R-:W-:Y:S01]  /*17a0*/  FMUL.FTZ R89, R48, R37 ;  /* 0x0000002530597220 */ /* 0x000fe20000410000 */
[----:B------:R-:W-:Y:S01]  /*17b0*/  PRMT R56, RZ, 0x5410, R18 ;  /* 0x00005410ff387816 */ /* 0x000fe20000000012 */
[----:B-1----:R-:W-:-:S04]  /*17c0*/  FMUL.FTZ R39, R52, R119 ;  /* 0x0000007734277220 */ /* 0x002fc80000410000 */
[----:B------:R-:W-:Y:S01]  /*17d0*/  FMUL.FTZ R87, R28, R39 ;  /* 0x000000271c577220 */ /* 0x000fe20000410000 */
[----:B-----5:R0:W-:Y:S04]  /*17e0*/  STS.128 [R98.X16+0x200], R24 ;  /* 0x0002001862007388 */ /* 0x0201e8000000cc00 */
[----:B------:R-:W-:Y:S01]  /*17f0*/  STS.128 [R98.X16], R20 ;  /* 0x0000001462007388 */ /* 0x000fe2000000cc00 */
[----:B------:R-:W-:-:S06]  /*1800*/  NOP ;  /* 0x0000000000007918 */ /* 0x000fcc0000000000 */
[----:B------:R-:W1:Y:S01]  /*1810*/  LDS.128 R20, [R40.X16] ;  /* 0x0000000028147984 */ /* 0x000e62000000cc00 */
[----:B0-----:R-:W-:Y:S01]  /*1820*/  PRMT R24, RZ, 0x5410, R11 ;  /* 0x00005410ff187816 */ /* 0x001fe2000000000b */
[----:B------:R-:W-:-:S04]  /*1830*/  FADD.FTZ R25, -R107, 1 ;  /* 0x3f8000006b197421 */ /* 0x000fc80000010100 */
[----:B------:R-:W-:Y:S01]  /*1840*/  FFMA.FTZ R27, R91, R24, R54 ;  /* 0x000000185b1b7223 */ /* 0x000fe20000010036 */
[----:B------:R-:W-:Y:S01]  /*1850*/  PRMT R54, RZ, 0x7610, R17 ;  /* 0x00007610ff367816 */ /* 0x000fe20000000011 */
[----:B------:R-:W-:Y:S02]  /*1860*/  FADD.FTZ R17, -R111, 1 ;  /* 0x3f8000006f117421 */ /* 0x000fe40000010100 */
[----:B------:R-:W-:Y:S02]  /*1870*/  FFMA.FTZ R24, R90, R16, R27 ;  /* 0x000000105a187223 */ /* 0x000fe4000001001b */
[----:B------:R-:W-:Y:S02]  /*1880*/  FMUL.FTZ R16, R54, -1.4426950216293334961 ;  /* 0xbfb8aa3b36107820 */ /* 0x000fe40000410000 */
[----:B------:R-:W-:Y:S02]  /*1890*/  FFMA.FTZ R113, R78, R17, 1 ;  /* 0x3f8000004e717423 */ /* 0x000fe40000010011 */
[----:B------:R-:W-:-:S02]  /*18a0*/  FFMA.FTZ R109, R74, R25, 1 ;  /* 0x3f8000004a6d7423 */ /* 0x000fc40000010019 */
[----:B------:R-:W-:Y:S01]  /*18b0*/  FADD.FTZ R17, -R115, 1 ;  /* 0x3f80000073117421 */ /* 0x000fe20000010100 */
[----:B------:R0:W2:Y:S03]  /*18c0*/  MUFU.EX2 R25, R16 ;  /* 0x0000001000197308 */ /* 0x0000a60000000800 */
[C---:B------:R-:W-:Y:S02]  /*18d0*/  FFMA.FTZ R117, R38.reuse, R17, 1 ;  /* 0x3f80000026757423 */ /* 0x040fe40000010011 */
[----:B------:R-:W-:Y:S01]  /*18e0*/  FMUL.FTZ R38, R38, R115 ;  /* 0x0000007326267220 */ /* 0x000fe20000410000 */
[----:B0-----:R-:W-:Y:S01]  /*18f0*/  PRMT R16, RZ, 0x5410, R4 ;  /* 0x00005410ff107816 */ /* 0x001fe20000000004 */
[----:B------:R-:W-:Y:S02]  /*1900*/  FADD.FTZ R17, -R119, 1 ;  /* 0x3f80000077117421 */ /* 0x000fe40000010100 */
[----:B------:R-:W-:-:S02]  /*1910*/  FMUL.FTZ R88, R51, R38 ;  /* 0x0000002633587220 */ /* 0x000fc40000410000 */
[----:B------:R-:W-:Y:S01]  /*1920*/  FFMA.FTZ R19, R89, R16, R24 ;  /* 0x0000001059137223 */ /* 0x000fe20000010018 */
[----:B------:R-:W-:Y:S01]  /*1930*/  PRMT R16, RZ, 0x7610, R4 ;  /* 0x00007610ff107816 */ /* 0x000fe20000000004 */
[----:B------:R-:W-:Y:S01]  /*1940*/  FFMA.FTZ R52, R52, R17, 1 ;  /* 0x3f80000034347423 */ /* 0x000fe20000010011 */
[----:B------:R-:W-:Y:S01]  /*1950*/  PRMT R74, RZ, 0x7610, R18 ;  /* 0x00007610ff4a7816 */ /* 0x000fe20000000012 */
[----:B------:R-:W-:Y:S01]  /*1960*/  FMUL.FTZ R18, R56, -1.4426950216293334961 ;  /* 0xbfb8aa3b38127820 */ /* 0x000fe20000410000 */
[----:B------:R-:W-:Y:S01]  /*1970*/  PRMT R17, RZ, 0x5410, R5 ;  /* 0x00005410ff117816 */ /* 0x000fe20000000005 */
[----:B------:R-:W-:Y:S02]  /*1980*/  FFMA.FTZ R16, R88, R16, R19 ;  /* 0x0000001058107223 */ /* 0x000fe40000010013 */
[----:B------:R0:W3:Y:S02]  /*1990*/  MUFU.EX2 R27, R18 ;  /* 0x00000012001b7308 */ /* 0x0000e40000000800 */
[----:B------:R-:W-:-:S02]  /*19a0*/  FFMA.FTZ R106, R87, R17, R16 ;  /* 0x00000011576a7223 */ /* 0x000fc40000010010 */
[----:B0-----:R0:W4:Y:S01]  /*19b0*/  LDS.128 R16, [R40.X16+0x10] ;  /* 0x0000100028107984 */ /* 0x001122000000cc00 */
[--C-:B-1----:R-:W-:Y:S02]  /*19c0*/  PRMT R65, RZ, 0x7610, R20.reuse ;  /* 0x00007610ff417816 */ /* 0x102fe40000000014 */
[----:B0-----:R-:W-:Y:S01]  /*19d0*/  PRMT R40, RZ, 0x5410, R20 ;  /* 0x00005410ff287816 */ /* 0x001fe20000000014 */
[----:B------:R-:W-:Y:S01]  /*19e0*/  FMUL.FTZ R24, R74, -1.4426950216293334961 ;  /* 0xbfb8aa3b4a187820 */ /* 0x000fe20000410000 */
[----:B------:R-:W-:-:S03]  /*19f0*/  PRMT R70, RZ, 0x5410, R22 ;  /* 0x00005410ff467816 */ /* 0x000fc60000000016 */
[----:B------:R-:W-:Y:S01]  /*1a00*/  FMUL.FTZ R20, R41, R40 ;  /* 0x0000002829147220 */ /* 0x000fe20000410000 */
[----:B------:R-:W-:Y:S01]  /*1a10*/  PRMT R72, RZ, 0x7610, R22 ;  /* 0x00007610ff487816 */ /* 0x000fe20000000016 */
[----:B------:R-:W-:Y:S02]  /*1a20*/  FMUL.FTZ R22, R43, R65 ;  /* 0x000000412b167220 */ /* 0x000fe40000410000 */
[----:B------:R-:W-:Y:S01]  /*1a30*/  FMUL.FTZ R20, R53, R20 ;  /* 0x0000001435147220 */ /* 0x000fe20000410000 */
[----:B------:R-:W0:Y:S01]  /*1a40*/  MUFU.EX2 R76, R24 ;  /* 0x00000018004c7308 */ /* 0x000e220000000800 */
[----:B------:R-:W-:Y:S02]  /*1a50*/  FMUL.FTZ R53, R104, -1.4426950216293334961 ;  /* 0xbfb8aa3b68357820 */ /* 0x000fe40000410000 */
[----:B------:R-:W-:Y:S02]  /*1a60*/  FMUL.FTZ R26, R80, -1.4426950216293334961 ;  /* 0xbfb8aa3b501a7820 */ /* 0x000fe40000410000 */
[----:B------:R-:W-:-:S03]  /*1a70*/  FMUL.FTZ R22, R55, R22 ;  /* 0x0000001637167220 */ /* 0x000fc60000410000 */
[----:B------:R-:W1:Y:S01]  /*1a80*/  MUFU.EX2 R55, R53 ;  /* 0x0000003500377308 */ /* 0x000e620000000800 */
[----:B------:R-:W-:Y:S02]  /*1a90*/  PRMT R66, RZ, 0x5410, R21 ;  /* 0x00005410ff427816 */ /* 0x000fe40000000015 */
[----:B------:R-:W-:-:S05]  /*1aa0*/  PRMT R41, RZ, 0x5410, R23 ;  /* 0x00005410ff297816 */ /* 0x000fca0000000017 */
[----:B------:R-:W5:Y:S01]  /*1ab0*/  MUFU.EX2 R78, R26 ;  /* 0x0000001a004e7308 */ /* 0x000f620000000800 */
[----:B------:R-:W-:Y:S01]  /*1ac0*/  PRMT R43, RZ, 0x7610, R23 ;  /* 0x00007610ff2b7816 */ /* 0x000fe20000000017 */
[----:B--2---:R-:W-:Y:S01]  /*1ad0*/  FADD.FTZ R23, R25, 1 ;  /* 0x3f80000019177421 */ /* 0x004fe20000010000 */
[----:B------:R-:W-:Y:S01]  /*1ae0*/  PRMT R68, RZ, 0x7610, R21 ;  /* 0x00007610ff447816 */ /* 0x000fe20000000015 */
[----:B------:R-:W-:Y:S02]  /*1af0*/  FMUL.FTZ R21, R44, R70 ;  /* 0x000000462c157220 */ /* 0x000fe40000410000 */
[----:B---3--:R-:W-:Y:S02]  /*1b00*/  FADD.FTZ R44, R27, 1 ;  /* 0x3f8000001b2c7421 */ /* 0x008fe40000010000 */
[----:B------:R-:W-:Y:S01]  /*1b10*/  FMUL.FTZ R42, R42, R66 ;  /* 0x000000422a2a7220 */ /* 0x000fe20000410000 */
[----:B------:R-:W2:Y:S01]  /*1b20*/  MUFU.RCP R23, R23 ;  /* 0x0000001700177308 */ /* 0x000ea20000001000 */
[----:B------:R-:W-:-:S02]  /*1b30*/  FMUL.FTZ R20, R20, R29 ;  /* 0x0000001d14147220 */ /* 0x000fc40000410000 */
[----:B0-----:R-:W-:Y:S02]  /*1b40*/  FADD.FTZ R76, R76, 1 ;  /* 0x3f8000004c4c7421 */ /* 0x001fe40000010000 */
[----:B------:R-:W-:-:S03]  /*1b50*/  FMUL.FTZ R42, R67, R42 ;  /* 0x0000002a432a7220 */ /* 0x000fc60000410000 */
[----:B------:R4:W0:Y:S01]  /*1b60*/  MUFU.RCP R29, R44 ;  /* 0x0000002c001d7308 */ /* 0x0008220000001000 */
[----:B-1----:R-:W-:Y:S02]  /*1b70*/  FADD.FTZ R55, R55, 1 ;  /* 0x3f80000037377421 */ /* 0x002fe40000010000 */
[----:B-----5:R-:W-:Y:S02]  /*1b80*/  FADD.FTZ R78, R78, 1 ;  /* 0x3f8000004e4e7421 */ /* 0x020fe40000010000 */
[----:B------:R-:W-:-:S03]  /*1b90*/  FMUL.FTZ R24, R45, R68 ;  /* 0x000000442d187220 */ /* 0x000fc60000410000 */
[----:B------:R-:W1:Y:S01]  /*1ba0*/  MUFU.RCP R53, R76 ;  /* 0x0000004c00357308 */ /* 0x000e620000001000 */
[--C-:B----4-:R-:W-:Y:S01]  /*1bb0*/  PRMT R44, RZ, 0x7610, R16.reuse ;  /* 0x00007610ff2c7816 */ /* 0x110fe20000000010 */
[----:B------:R-:W-:Y:S01]  /*1bc0*/  FMUL.FTZ R25, R42, R69 ;  /* 0x000000452a197220 */ /* 0x000fe20000410000 */
[----:B------:R-:W-:Y:S01]  /*1bd0*/  PRMT R42, RZ, 0x5410, R16 ;  /* 0x00005410ff2a7816 */ /* 0x000fe20000000010 */
[----:B------:R-:W-:Y:S02]  /*1be0*/  FMUL.FTZ R26, R47, R72 ;  /* 0x000000482f1a7220 */ /* 0x000fe40000410000 */
[----:B------:R-:W-:Y:S01]  /*1bf0*/  FMUL.FTZ R16, R51, R44 ;  /* 0x0000002c33107220 */ /* 0x000fe20000410000 */
[----:B------:R-:W-:Y:S01]  /*1c00*/  PRMT R47, RZ, 0x7610, R17 ;  /* 0x00007610ff2f7816 */ /* 0x000fe20000000011 */
[----:B------:R-:W3:Y:S01]  /*1c10*/  MUFU.RCP R51, R78 ;  /* 0x0000004e00337308 */ /* 0x000ee20000001000 */
[----:B------:R-:W-:Y:S01]  /*1c20*/  FMUL.FTZ R24, R71, R24 ;  /* 0x0000001847187220 */ /* 0x000fe20000410000 */
[----:B------:R-:W-:Y:S01]  /*1c30*/  PRMT R67, RZ, 0x5410, R18 ;  /* 0x00005410ff437816 */ /* 0x000fe20000000012 */
[----:B------:R-:W-:-:S05]  /*1c40*/  FMUL.FTZ R46, R46, R41 ;  /* 0x000000292e2e7220 */ /* 0x000fca0000410000 */
[----:B------:R-:W4:Y:S01]  /*1c50*/  MUFU.RCP R55, R55 ;  /* 0x0000003700377308 */ /* 0x000f220000001000 */
[----:B------:R-:W-:Y:S01]  /*1c60*/  FMUL.FTZ R31, R22, R31 ;  /* 0x0000001f161f7220 */ /* 0x000fe20000410000 */
[----:B------:R-:W-:Y:S01]  /*1c70*/  PRMT R69, RZ, 0x7610, R18 ;  /* 0x00007610ff457816 */ /* 0x000fe20000000012 */
[----:B------:R-:W-:Y:S01]  /*1c80*/  FMUL.FTZ R46, R79, R46 ;  /* 0x0000002e4f2e7220 */ /* 0x000fe20000410000 */
[----:B------:R-:W-:Y:S01]  /*1c90*/  PRMT R45, RZ, 0x5410, R17 ;  /* 0x00005410ff2d7816 */ /* 0x000fe20000000011 */
[----:B------:R-:W-:Y:S01]  /*1ca0*/  FMUL.FTZ R22, R24, R73 ;  /* 0x0000004918167220 */ /* 0x000fe20000410000 */
[--C-:B------:R-:W-:Y:S01]  /*1cb0*/  PRMT R71, RZ, 0x5410, R19.reuse ;  /* 0x00005410ff477816 */ /* 0x100fe20000000013 */
[----:B------:R-:W-:Y:S01]  /*1cc0*/  FMUL.FTZ R18, R85, R47 ;  /* 0x0000002f55127220 */ /* 0x000fe20000410000 */
[----:B------:R-:W-:Y:S01]  /*1cd0*/  PRMT R73, RZ, 0x7610, R19 ;  /* 0x00007610ff497816 */ /* 0x000fe20000000013 */
[----:B--2---:R-:W-:Y:S02]  /*1ce0*/  FADD.FTZ R17, -R23, 1 ;  /* 0x3f80000017117421 */ /* 0x004fe40000010100 */
[----:B0-----:R-:W-:-:S02]  /*1cf0*/  FADD.FTZ R19, -R29, 1 ;  /* 0x3f8000001d137421 */ /* 0x001fc40000010100 */
[----:B------:R-:W-:Y:S02]  /*1d00*/  FMUL.FTZ R24, R84, R67 ;  /* 0x0000004354187220 */ /* 0x000fe40000410000 */
[----:B------:R-:W-:Y:S02]  /*1d10*/  FMUL.FTZ R27, R46, R105 ;  /* 0x000000692e1b7220 */ /* 0x000fe40000410000 */
[----:B------:R-:W-:Y:S02]  /*1d20*/  FMUL.FTZ R21, R30, R21 ;  /* 0x000000151e157220 */ /* 0x000fe40000410000 */
[----:B------:R-:W-:Y:S02]  /*1d30*/  FMUL.FTZ R46, R54, R23 ;  /* 0x00000017362e7220 */ /* 0x000fe40000410000 */
[----:B------:R-:W-:Y:S02]  /*1d40*/  FMUL.FTZ R18, R23, R18 ;  /* 0x0000001217127220 */ /* 0x000fe40000410000 */
[----:B------:R-:W-:-:S02]  /*1d50*/  FMUL.FTZ R28, R28, R45 ;  /* 0x0000002d1c1c7220 */ /* 0x000fc40000410000 */
[----:B------:R-:W-:Y:S02]  /*1d60*/  FMUL.FTZ R16, R115, R16 ;  /* 0x0000001073107220 */ /* 0x000fe40000410000 */
[----:B------:R-:W-:Y:S02]  /*1d70*/  FFMA.FTZ R17, R54, R17, 1 ;  /* 0x3f80000036117423 */ /* 0x000fe40000010011 */
[----:B-1----:R-:W-:Y:S02]  /*1d80*/  FADD.FTZ R23, -R53, 1 ;  /* 0x3f80000035177421 */ /* 0x002fe40000010100 */
[----:B------:R-:W-:Y:S02]  /*1d90*/  FFMA.FTZ R19, R56, R19, 1 ;  /* 0x3f80000038137423 */ /* 0x000fe40000010013 */
[----:B------:R-:W-:Y:S02]  /*1da0*/  FMUL.FTZ R24, R29, R24 ;  /* 0x000000181d187220 */ /* 0x000fe40000410000 */
[----:B------:R-:W-:-:S02]  /*1db0*/  FMUL.FTZ R21, R21, R50 ;  /* 0x0000003215157220 */ /* 0x000fc40000410000 */
[----:B------:R-:W-:Y:S02]  /*1dc0*/  FMUL.FTZ R30, R49, R43 ;  /* 0x0000002b311e7220 */ /* 0x000fe40000410000 */
[----:B------:R-:W-:Y:S02]  /*1dd0*/  FMUL.FTZ R119, R119, R28 ;  /* 0x0000001c77777220 */ /* 0x000fe40000410000 */
[----:B------:R-:W-:Y:S02]  /*1de0*/  FFMA.FTZ R50, R74, R23, 1 ;  /* 0x3f8000004a327423 */ /* 0x000fe40000010017 */
[----:B------:R-:W-:Y:S02]  /*1df0*/  FMUL.FTZ R117, R16, R117 ;  /* 0x0000007510757220 */ /* 0x000fe40000410000 */
[----:B------:R-:W-:Y:S02]  /*1e00*/  FMUL.FTZ R18, R18, R17 ;  /* 0x0000001112127220 */ /* 0x000fe40000410000 */
[----:B------:R-:W-:-:S02]  /*1e10*/  FMUL.FTZ R19, R24, R19 ;  /* 0x0000001318137220 */ /* 0x000fc40000410000 */
[----:B------:R-:W-:Y:S02]  /*1e20*/  FMUL.FTZ R48, R48, R42 ;  /* 0x0000002a30307220 */ /* 0x000fe40000410000 */
[----:B------:R-:W-:Y:S02]  /*1e30*/  FMUL.FTZ R28, R83, R69 ;  /* 0x00000045531c7220 */ /* 0x000fe40000410000 */
[----:B---3--:R-:W-:Y:S02]  /*1e40*/  FADD.FTZ R17, -R51, 1 ;  /* 0x3f80000033117421 */ /* 0x008fe40000010100 */
[----:B------:R-:W-:Y:S02]  /*1e50*/  FMUL.FTZ R16, R82, R71 ;  /* 0x0000004752107220 */ /* 0x000fe40000410000 */
[----:B----4-:R-:W-:Y:S02]  /*1e60*/  FADD.FTZ R23, -R55, 1 ;  /* 0x3f80000037177421 */ /* 0x010fe40000010100 */
[----:B------:R-:W-:-:S02]  /*1e70*/  FMUL.FTZ R24, R81, R73 ;  /* 0x0000004951187220 */ /* 0x000fc40000410000 */
[----:B------:R-:W-:Y:S02]  /*1e80*/  FMUL.FTZ R30, R107, R30 ;  /* 0x0000001e6b1e7220 */ /* 0x000fe40000410000 */
[----:B------:R-:W-:Y:S02]  /*1e90*/  FMUL.FTZ R74, R74, R53 ;  /* 0x000000354a4a7220 */ /* 0x000fe40000410000 */
[----:B------:R-:W-:Y:S02]  /*1ea0*/  FMUL.FTZ R26, R75, R26 ;  /* 0x0000001a4b1a7220 */ /* 0x000fe40000410000 */
[----:B------:R-:W-:Y:S02]  /*1eb0*/  FMUL.FTZ R48, R111, R48 ;  /* 0x000000306f307220 */ /* 0x000fe40000410000 */
[----:B------:R-:W-:Y:S02]  /*1ec0*/  FMUL.FTZ R53, R53, R28 ;  /* 0x0000001c35357220 */ /* 0x000fe40000410000 */
[----:B------:R-:W-:-:S02]  /*1ed0*/  FFMA.FTZ R17, R80, R17, 1 ;  /* 0x3f80000050117423 */ /* 0x000fc40000010011 */
[----:B------:R-:W-:Y:S02]  /*1ee0*/  FMUL.FTZ R16, R51, R16 ;  /* 0x0000001033107220 */ /* 0x000fe40000410000 */
        /* <DEDUP_REMOVED lines=10> */
[----:B------:R-:W-:Y:S02]  /*1f90*/  F2FP.BF16.PACK_AB R24, R31, R20 ;  /* 0x000000141f18723e */ /* 0x000fe400000010ff */
[----:B------:R-:W-:-:S02]  /*1fa0*/  F2FP.BF16.PACK_AB R27, R30, R27 ;  /* 0x0000001b1e1b723e */ /* 0x000fc400000010ff */
[----:B------:R-:W-:Y:S02]  /*1fb0*/  F2FP.BF16.PACK_AB R25, R22, R25 ;  /* 0x000000191619723e */ /* 0x000fe400000010ff */
[----:B------:R-:W-:Y:S02]  /*1fc0*/  F2FP.BF16.PACK_AB R26, R26, R21 ;  /* 0x000000151a1a723e */ /* 0x000fe400000010ff */
[----:B------:R-:W-:Y:S02]  /*1fd0*/  F2FP.BF16.PACK_AB R28, R117, R28 ;  /* 0x0000001c751c723e */ /* 0x000fe400000010ff */
[----:B------:R-:W-:Y:S02]  /*1fe0*/  F2FP.BF16.PACK_AB R29, R18, R29 ;  /* 0x0000001d121d723e */ /* 0x000fe400000010ff */
[----:B------:R-:W-:Y:S01]  /*1ff0*/  LEA R86, R101, R86, 0x1 ;  /* 0x0000005665567211 */ /* 0x000fe200078e08ff */
[----:B------:R-:W-:Y:S01]  /*2000*/  BAR.SYNC.DEFER_BLOCKING 0x0 ;  /* 0x0000000000007b1d */ /* 0x000fe20000010000 */
[----:B------:R-:W-:-:S02]  /*2010*/  F2FP.BF16.PACK_AB R30, R50, R19 ;  /* 0x00000013321e723e */ /* 0x000fc400000010ff */
[----:B------:R-:W-:Y:S01]  /*2020*/  F2FP.BF16.PACK_AB R31, R23, R16 ;  /* 0x00000010171f723e */ /* 0x000fe200000010ff */
[----:B------:R-:W-:-:S04]  /*2030*/  UIMAD UR7, UR36, UR8, URZ ;  /* 0x00000008240772a4 */ /* 0x000fc8000f8e023f */
[----:B------:R-:W-:Y:S02]  /*2040*/  UIMAD UR7, UR37, UR9, UR7 ;  /* 0x00000009250772a4 */ /* 0x000fe4000f8e0207 */
[----:B------:R-:W-:Y:S01]  /*2050*/  UIMAD.WIDE.U32 UR8, UR37, UR8, UR16 ;  /* 0x00000008250872a5 */ /* 0x000fe2000f8e0010 */
[----:B------:R0:W-:Y:S04]  /*2060*/  STS.128 [R86.X16], R24 ;  /* 0x0000001856007388 */ /* 0x0001e8000000cc00 */
[----:B------:R1:W-:Y:S01]  /*2070*/  STS.128 [R86.X16+0x10], R28 ;  /* 0x0000101c56007388 */ /* 0x0003e2000000cc00 */
[----:B------:R-:W-:-:S06]  /*2080*/  NOP ;  /* 0x0000000000007918 */ /* 0x000fcc0000000000 */
[----:B------:R-:W2:Y:S04]  /*2090*/  LDS.128 R16, [R98.X16] ;  /* 0x0000000062107984 */ /* 0x000ea8000000cc00 */
[----:B------:R-:W3:Y:S01]  /*20a0*/  LDS.128 R20, [R98.X16+0x200] ;  /* 0x0002000062147984 */ /* 0x000ee2000000cc00 */
[----:B------:R-:W-:Y:S01]  /*20b0*/  UIMAD UR30, UR18, UR34, URZ ;  /* 0x00000022121e72a4 */ /* 0x000fe2000f8e023f */
[----:B0-----:R-:W-:Y:S01]  /*20c0*/  PRMT R24, RZ, 0x7610, R5 ;  /* 0x00007610ff187816 */ /* 0x001fe20000000005 */
[----:B------:R-:W-:Y:S01]  /*20d0*/  UIADD3 UR9, UR9, UR7, URZ ;  /* 0x0000000709097290 */ /* 0x000fe2000fffe03f */
[----:B------:R-:W-:Y:S01]  /*20e0*/  FMUL.FTZ R85, R85, R46 ;  /* 0x0000002e55557220 */ /* 0x000fe20000410000 */
[----:B------:R-:W-:Y:S02]  /*20f0*/  UIMAD UR30, UR19, UR35, UR30 ;  /* 0x00000023131e72a4 */ /* 0x000fe4000f8e021e */
[----:B------:R-:W-:Y:S01]  /*2100*/  UIMAD.WIDE.U32 UR8, UR19, UR34, UR8 ;  /* 0x00000022130872a5 */ /* 0x000fe2000f8e0008 */
[----:B------:R-:W-:Y:S01]  /*2110*/  FFMA.FTZ R25, R85, R24, R106 ;  /* 0x0000001855197223 */ /* 0x000fe2000001006a */
[----:B------:R-:W-:Y:S01]  /*2120*/  PRMT R24, RZ, 0x5410, R6 ;  /* 0x00005410ff187816 */ /* 0x000fe20000000006 */
[----:B------:R-:W-:Y:S01]  /*2130*/  ULDC.64 UR34, c[0x0][0x338] ;  /* 0x0000ce0000227ab9 */ /* 0x000fe20000000a00 */
[----:B------:R-:W-:Y:S01]  /*2140*/  FMUL.FTZ R84, R84, R49 ;  /* 0x0000003154547220 */ /* 0x000fe20000410000 */
[----:B------:R-:W-:-:S02]  /*2150*/  UIADD3 UR9, UR9, UR30, URZ ;  /* 0x0000001e09097290 */ /* 0x000fc4000fffe03f */
[----:B------:R-:W-:Y:S01]  /*2160*/  ULEA UR7, UP0, UR8, UR34, 0x1 ;  /* 0x0000002208077291 */ /* 0x000fe2000f80083f */
[----:B------:R-:W-:Y:S01]  /*2170*/  FFMA.FTZ R24, R84, R24, R25 ;  /* 0x0000001854187223 */ /* 0x000fe20000010019 */
[----:B------:R-:W-:Y:S01]  /*2180*/  PRMT R25, RZ, 0x7610, R6 ;  /* 0x00007610ff197816 */ /* 0x000fe20000000006 */
[----:B------:R-:W-:Y:S01]  /*2190*/  FMUL.FTZ R83, R83, R74 ;  /* 0x0000004a53537220 */ /* 0x000fe20000410000 */
[----:B------:R-:W-:-:S03]  /*21a0*/  ULEA.HI.X UR8, UR8, UR35, UR9, 0x1, UP0 ;  /* 0x0000002308087291 */ /* 0x000fc600080f0c09 */
[----:B-1----:R-:W-:Y:S01]  /*21b0*/  FFMA.FTZ R29, R83, R25, R24 ;  /* 0x00000019531d7223 */ /* 0x002fe20000010018 */
[----:B------:R-:W-:Y:S02]  /*21c0*/  MOV R24, UR7 ;  /* 0x0000000700187c02 */ /* 0x000fe40008000f00 */
[----:B------:R-:W-:Y:S01]  /*21d0*/  MOV R25, UR8 ;  /* 0x0000000800197c02 */ /* 0x000fe20008000f00 */
[----:B------:R-:W-:Y:S01]  /*21e0*/  FMUL.FTZ R26, R104, R55 ;  /* 0x00000037681a7220 */ /* 0x000fe20000410000 */
[--C-:B------:R-:W-:Y:S02]  /*21f0*/  PRMT R56, RZ, 0x5410, R12.reuse ;  /* 0x00005410ff387816 */ /* 0x100fe4000000000c */
[----:B------:R-:W-:Y:S02]  /*2200*/  PRMT R55, RZ, 0x7610, R12 ;  /* 0x00007610ff377816 */ /* 0x000fe4000000000c */
[--C-:B------:R-:W-:Y:S02]  /*2210*/  PRMT R54, RZ, 0x5410, R13.reuse ;  /* 0x00005410ff367816 */ /* 0x100fe4000000000d */
[----:B------:R-:W-:Y:S01]  /*2220*/  PRMT R53, RZ, 0x7610, R13 ;  /* 0x00007610ff357816 */ /* 0x000fe2000000000d */
[----:B------:R-:W-:Y:S01]  /*2230*/  IMAD.WIDE R12, R99, 0x10, R24 ;  /* 0x00000010630c7825 */ /* 0x000fe200078e0218 */
[----:B------:R-:W-:-:S04]  /*2240*/  ISETP.NE.U32.AND P0, PT, RZ, c[0x0][0x270], PT ;  /* 0x00009c00ff007a0c */ /* 0x000fc80003f05070 */
[----:B--2---:R0:W-:Y:S04]  /*2250*/  STG.E.128 [R12.64], R16 ;  /* 0x000000100c007986 */ /* 0x0041e8000c101d20 */
[----:B---3--:R0:W-:Y:S01]  /*2260*/  STG.E.128 [R12.64+0x200], R20 ;  /* 0x000200140c007986 */ /* 0x0081e2000c101d20 */
[----:B------:R-:W-:Y:S01]  /*2270*/  ISETP.NE.AND.EX P0, PT, RZ, c[0x0][0x274], PT, P0 ;  /* 0x00009d00ff007a0c */ /* 0x000fe20003f05300 */
[----:B------:R-:W-:Y:S01]  /*2280*/  FMUL.FTZ R27, R80, R51 ;  /* 0x00000033501b7220 */ /* 0x000fe20000410000 */
[----:B------:R-:W-:-:S03]  /*2290*/  PRMT R28, RZ, 0x5410, R7 ;  /* 0x00005410ff1c7816 */ /* 0x000fc60000000007 */
[----:B------:R-:W-:Y:S01]  /*22a0*/  FMUL.FTZ R82, R82, R27 ;  /* 0x0000001b52527220 */ /* 0x000fe20000410000 */
[----:B------:R-:W-:Y:S01]  /*22b0*/  PRMT R104, RZ, 0x7610, R7 ;  /* 0x00007610ff687816 */ /* 0x000fe20000000007 */
[----:B------:R-:W-:Y:S02]  /*22c0*/  FMUL.FTZ R81, R81, R26 ;  /* 0x0000001a51517220 */ /* 0x000fe40000410000 */
[----:B------:R-:W-:Y:S01]  /*22d0*/  FFMA.FTZ R28, R82, R28, R29 ;  /* 0x0000001c521c7223 */ /* 0x000fe2000001001d */
[--C-:B------:R-:W-:Y:S02]  /*22e0*/  PRMT R52, RZ, 0x5410, R14.reuse ;  /* 0x00005410ff347816 */ /* 0x100fe4000000000e */
[----:B------:R-:W-:Y:S01]  /*22f0*/  PRMT R51, RZ, 0x7610, R14 ;  /* 0x00007610ff337816 */ /* 0x000fe2000000000e */
[----:B------:R-:W-:Y:S01]  /*2300*/  FFMA.FTZ R104, R81, R104, R28 ;  /* 0x0000006851687223 */ /* 0x000fe2000001001c */
[--C-:B------:R-:W-:Y:S02]  /*2310*/  PRMT R50, RZ, 0x5410, R15.reuse ;  /* 0x00005410ff327816 */ /* 0x100fe4000000000f */
[----:B------:R-:W-:Y:S01]  /*2320*/  PRMT R48, RZ, 0x7610, R15 ;  /* 0x00007610ff307816 */ /* 0x000fe2000000000f */
[----:B------:R-:W-:Y:S05]  /*2330*/  @!P0 BRA `(.L_x_6550) ;  /* 0x0000030000008947 */ /* 0x000fea0003800000 */
[----:B0-----:R-:W-:Y:S01]  /*2340*/  BAR.SYNC.DEFER_BLOCKING 0x0 ;  /* 0x0000000000007b1d */ /* 0x001fe20000010000 */
        /* <DEDUP_REMOVED lines=47> */
.L_x_6550:
[----:B0-----:R-:W-:Y:S01]  /*2640*/  BAR.SYNC.DEFER_BLOCKING 0x0 ;  /* 0x0000000000007b1d */ /* 0x001fe20000010000 */
        /* <DEDUP_REMOVED lines=41> */
[----:B------:R-:W-:Y:S05]  /*28e0*/  @!P1 BRA `(.L_x_6551) ;  /* 0x00008ae000009947 */ /* 0x000fea0003800000 */
[----:B------:R-:W-:Y:S01]  /*28f0*/  MOV R80, RZ ;  /* 0x000000ff00507202 */ /* 0x000fe20000000f00 */
[----:B------:R-:W-:Y:S02]  /*2900*/  UMOV UR7, URZ ;  /* 0x0000003f00077c82 */ /* 0x000fe40008000000 */
[----:B------:R-:W-:Y:S02]  /*2910*/  UMOV UR8, URZ ;  /* 0x0000003f00087c82 */ /* 0x000fe40008000000 */
[----:B------:R-:W-:Y:S02]  /*2920*/  UMOV UR9, URZ ;  /* 0x0000003f00097c82 */ /* 0x000fe40008000000 */
.L_x_6652:
[----:B------:R-:W-:Y:S02]  /*2930*/  ULDC.64 UR40, c[0x0][0x180] ;  /* 0x0000600000287ab9 */ /* 0x000fe40000000a00 */
[----:B------:R-:W-:Y:S02]  /*2940*/  UIMAD UR30, UR18, UR40, URZ ;  /* 0x00000028121e72a4 */ /* 0x000fe4000f8e023f */
[----:B------:R-:W-:-:S02]  /*2950*/  UIMAD.WIDE.U32 UR34, UR19, UR40, URZ ;  /* 0x00000028132272a5 */ /* 0x000fc4000f8e003f */
        /* <DEDUP_REMOVED lines=46> */
[----:B------:R-:W-:Y:S02]  /*2c40*/  MOV R141, c[0x0][0x16c] ;  /* 0x00005b00008d7a02 */ /* 0x000fe40000000f00 */
[----:B------:R-:W-:-:S05]  /*2c50*/  PRMT R210, RZ, 0x7610, R8 ;  /* 0x00007610ffd27816 */ /* 0x000fca0000000008 */
        /* <DEDUP_REMOVED lines=8> */
[C---:B------:R-:W-:Y:S01]  /*2ce0*/  FMUL.FTZ R202, R61.reuse, R202 ;  /* 0x000000ca3dca7220 */ /* 0x040fe20000410000 */
[----:B------:R-:W-:Y:S01]  /*2cf0*/  HFMA2.MMA R125, -RZ, RZ, 0, 1.52587890625e-05 ;  /* 0x00000100ff7d7435 */ /* 0x000fe200000001ff */
[----:B------:R-:W-:Y:S01]  /*2d00*/  UIADD3 UR31, UR30, -UR31, URZ ;  /* 0x8000001f1e1f7290 */ /* 0x000fe2000fffe03f */
[----:B------:R-:W-:Y:S01]  /*2d10*/  PRMT R201, RZ, 0x5410, R10 ;  /* 0x00005410ffc97816 */ /* 0x000fe2000000000a */
[----:B--2---:R-:W1:Y:S02]  /*2d20*/  R2UR UR39, R29 ;  /* 0x000000001d2773c2 */ /* 0x004e6400000e0000 */
[----:B-1----:R-:W-:Y:S02]  /*2d30*/  FMUL.FTZ R30, R64, UR39 ;  /* 0x00000027401e7c20 */ /* 0x002fe40008410000 */
[----:B0-----:R-:W-:-:S02]  /*2d40*/  FMUL.FTZ R2, R61, UR39 ;  /* 0x000000273d027c20 */ /* 0x001fc40008410000 */
[----:B------:R-:W-:Y:S02]  /*2d50*/  FMUL.RZ R32, R30, 0.15915493667125701904 ;  /* 0x3e22f9831e207820 */ /* 0x000fe4000040c000 */
[----:B------:R-:W-:Y:S02]  /*2d60*/  FMUL.RZ R3, R2, 0.15915493667125701904 ;  /* 0x3e22f98302037820 */ /* 0x000fe4000040c000 */
[----:B------:R-:W-:Y:S01]  /*2d70*/  FMUL.FTZ R30, R63, UR39 ;  /* 0x000000273f1e7c20 */ /* 0x000fe20008410000 */
[----:B------:R-:W-:Y:S01]  /*2d80*/  MUFU.SIN R33, R32 ;  /* 0x0000002000217308 */ /* 0x000fe20000000400 */
[----:B------:R-:W-:Y:S02]  /*2d90*/  FMUL.FTZ R2, R60, UR39 ;  /* 0x000000273c027c20 */ /* 0x000fe40008410000 */
[----:B------:R-:W-:Y:S02]  /*2da0*/  FMUL.RZ R105, R30, 0.15915493667125701904 ;  /* 0x3e22f9831e697820 */ /* 0x000fe4000040c000 */
[----:B------:R-:W-:-:S02]  /*2db0*/  FMUL.RZ R29, R2, 0.15915493667125701904 ;  /* 0x3e22f983021d7820 */ /* 0x000fc4000040c000 */
[----:B------:R-:W-:Y:S01]  /*2dc0*/  FMUL.FTZ R30, R62, UR39 ;  /* 0x000000273e1e7c20 */ /* 0x000fe20008410000 */
[----:B------:R0:W-:Y:S01]  /*2dd0*/  MUFU.COS R31, R32 ;  /* 0x00000020001f7308 */ /* 0x0001e20000000000 */
[----:B------:R-:W-:Y:S02]  /*2de0*/  FMUL.FTZ R2, R59, UR39 ;  /* 0x000000273b027c20 */ /* 0x000fe40008410000 */
[----:B------:R-:W-:-:S05]  /*2df0*/  FMUL.RZ R30, R30, 0.15915493667125701904 ;  /* 0x3e22f9831e1e7820 */ /* 0x000fca000040c000 */
        /* <DEDUP_REMOVED lines=22> */
[----:B------:R-:W-:-:S06]  /*2f60*/  MOV R2, UR34 ;  /* 0x0000002200027c02 */ /* 0x000fcc0008000f00 */
[----:B------:R0:W-:Y:S01]  /*2f70*/  MUFU.COS R122, R3 ;  /* 0x00000003007a7308 */ /* 0x0001e20000000000 */
[----:B------:R1:W2:Y:S07]  /*2f80*/  R2UR UR40, R28 ;  /* 0x000000001c2873c2 */ /* 0x0002ae00000e0000 */
[----:B------:R-:W-:Y:S01]  /*2f90*/  MUFU.SIN R138, R29 ;  /* 0x0000001d008a7308 */ /* 0x000fe20000000400 */
[----:B0-----:R-:W-:-:S06]  /*2fa0*/  MOV R3, UR35 ;  /* 0x0000002300037c02 */ /* 0x001fcc0008000f00 */
[----:B------:R-:W4:Y:S01]  /*2fb0*/  LDG.E.64 R2, [R2.64] ;  /* 0x0000002002027981 */ /* 0x000f22000c1e1b00 */
[----:B------:R0:W-:Y:S01]  /*2fc0*/  MUFU.COS R140, R29 ;  /* 0x0000001d008c7308 */ /* 0x0001e20000000000 */
[----:B-1----:R-:W-:-:S07]  /*2fd0*/  MOV R28, UR29 ;  /* 0x0000001d001c7c02 */ /* 0x002fce0008000f00 */
[----:B------:R-:W-:Y:S01]  /*2fe0*/  MUFU.SIN R117, R30 ;  /* 0x0000001e00757308 */ /* 0x000fe20000000400 */
[----:B0-----:R-:W-:Y:S01]  /*2ff0*/  FMUL.FTZ R29, R53, UR39 ;  /* 0x00000027351d7c20 */ /* 0x001fe20008410000 */
[----:B--2---:R-:W-:-:S06]  /*3000*/  MOV R135, UR40 ;  /* 0x0000002800877c02 */ /* 0x004fcc0008000f00 */
[----:B------:R0:W-:Y:S01]  /*3010*/  MUFU.COS R118, R30 ;  /* 0x0000001e00767308 */ /* 0x0001e20000000000 */
[----:B------:R-:W-:Y:S01]  /*3020*/  FMUL.FTZ R135, R135, 1.4426950216293334961 ;  /* 0x3fb8aa3b87877820 */ /* 0x000fe20000410000 */
[----:B------:R-:W-:-:S06]  /*3030*/  ISETP.LT.OR P0, PT, R28, 0x2, P0 ;  /* 0x000000021c00780c */ /* 0x000fcc0000701670 */
        /* <DEDUP_REMOVED lines=9> */
[----:B------:R-:W-:Y:S01]  /*30d0*/  MUFU.SIN R115, R32 ;  /* 0x0000002000737308 */ /* 0x000fe20000000400 */
[----:B0-----:R-:W-:Y:S01]  /*30e0*/  FMUL.FTZ R30, R63, R135 ;  /* 0x000000873f1e7220 */ /* 0x001fe20000410000 */
[----:B------:R-:W-:-:S06]  /*30f0*/  IADD3 R28, R28, R101, RZ ;  /* 0x000000651c1c7210 */ /* 0x000fcc0007ffe0ff */
[----:B------:R0:W-:Y:S08]  /*3100*/  MUFU.COS R116, R32 ;  /* 0x0000002000747308 */ /* 0x0001f00000000000 */
[----:B------:R-:W1:Y:S01]  /*3110*/  MUFU.EX2 R30, R30 ;  /* 0x0000001e001e7308 */ /* 0x000e620000000800 */
[----:B0-----:R-:W-:Y:S01]  /*3120*/  FMUL.RZ R32, R29, 0.15915493667125701904 ;  /* 0x3e22f9831d207820 */ /* 0x001fe2000040c000 */
[----:B---3--:R0:W-:Y:S06]  /*3130*/  STS.128 [R28.X16], R12 ;  /* 0x0000000c1c007388 */ /* 0x0081ec000000cc00 */
[----:B------:R-:W2:Y:S08]  /*3140*/  MUFU.COS R107, R105 ;  /* 0x00000069006b7308 */ /* 0x000eb00000000000 */
[----:B------:R-:W-:Y:S01]  /*3150*/  MUFU.SIN R109, R32 ;  /* 0x00000020006d7308 */ /* 0x000fe20000000400 */
[----:B0-----:R-:W-:-:S07]  /*3160*/  PRMT R13, RZ, 0x5410, R8 ;  /* 0x00005410ff0d7816 */ /* 0x001fce0000000008 */
[----:B------:R0:W-:Y:S08]  /*3170*/  MUFU.COS R110, R32 ;  /* 0x00000020006e7308 */ /* 0x0001f00000000000 */
[----:B------:R-:W-:Y:S01]  /*3180*/  MUFU.SIN R111, R106 ;  /* 0x0000006a006f7308 */ /* 0x000fe20000000400 */
[----:B0-----:R-:W-:-:S07]  /*3190*/  FMUL.FTZ R32, R62, R135 ;  /* 0x000000873e207220 */ /* 0x001fce0000410000 */
[----:B------:R0:W-:Y:S01]  /*31a0*/  MUFU.COS R112, R106 ;  /* 0x0000006a00707308 */ /* 0x0001e20000000000 */
[----:B-1----:R-:W-:Y:S01]  /*31b0*/  FMUL.FTZ R133, R30, R133 ;  /* 0x000000851e857220 */ /* 0x002fe20000410000 */
[----:B0-----:R-:W-:-:S06]  /*31c0*/  MOV R106, UR29 ;  /* 0x0000001d006a7c02 */ /* 0x001fcc0008000f00 */
[----:B------:R-:W0:Y:S01]  /*31d0*/  MUFU.EX2 R32, R32 ;  /* 0x0000002000207308 */ /* 0x000e220000000800 */
[----:B------:R-:W-:Y:S01]  /*31e0*/  @!P0 IADD3 R106, R106, -0x2, RZ ;  /* 0xfffffffe6a6a8810 */ /* 0x000fe20007ffe0ff */
[----:B------:R-:W-:Y:S01]  /*31f0*/  FMUL.FTZ R208, R64, R13 ;  /* 0x0000000d40d07220 */ /* 0x000fe20000410000 */
[----:B------:R1:W-:Y:S03]  /*3200*/  STS.128 [R28.X16+0x200], R16 ;  /* 0x000200101c007388 */ /* 0x0003e6000000cc00 */
[----:B------:R-:W-:Y:S02]  /*3210*/  @!P0 IMAD R141, R106, R141, UR7 ;  /* 0x000000076a8d8e24 */ /* 0x000fe4000f8e028d */
[----:B------:R-:W-:Y:S02]  /*3220*/  FMUL.FTZ R106, R61, R135 ;  /* 0x000000873d6a7220 */ /* 0x000fe40000410000 */
[----:B--2---:R-:W-:-:S02]  /*3230*/  FMUL.FTZ R134, R30, R107 ;  /* 0x0000006b1e867220 */ /* 0x004fc40000410000 */
[-C--:B------:R-:W-:Y:S02]  /*3240*/  FMUL.FTZ R15, RZ, R133.reuse ;  /* 0x00000085ff0f7220 */ /* 0x080fe40000410000 */
[----:B------:R-:W2:Y:S01]  /*3250*/  MUFU.EX2 R106, R106 ;  /* 0x0000006a006a7308 */ /* 0x000ea20000000800 */
[C---:B-1----:R-:W-:Y:S02]  /*3260*/  FMUL.FTZ R17, R208.reuse, R133 ;  /* 0x00000085d0117220 */ /* 0x042fe40000410000 */
[-C--:B------:R-:W-:Y:S02]  /*3270*/  FFMA.FTZ R15, R208, R134.reuse, -R15 ;  /* 0x00000086d00f7223 */ /* 0x080fe4000001080f */
[----:B------:R-:W-:Y:S02]  /*3280*/  FFMA.FTZ R17, RZ, R134, R17 ;  /* 0x00000086ff117223 */ /* 0x000fe40000010011 */
[----:B0-----:R-:W-:Y:S02]  /*3290*/  FMUL.FTZ R131, R32, R131 ;  /* 0x0000008320837220 */ /* 0x001fe40000410000 */
[----:B------:R-:W-:-:S02]  /*32a0*/  FADD.FTZ R17, RZ, R17 ;  /* 0x00000011ff117221 */ /* 0x000fc40000010000 */
[----:B------:R-:W-:Y:S02]  /*32b0*/  FADD.FTZ R15, R210, R15 ;  /* 0x0000000fd20f7221 */ /* 0x000fe40000010000 */
[----:B------:R-:W-:Y:S02]  /*32c0*/  FMUL.FTZ R30, R60, R135 ;  /* 0x000000873c1e7220 */ /* 0x000fe40000410000 */
[----:B------:R-:W-:Y:S02]  /*32d0*/  FMUL.FTZ R132, R32, R119 ;  /* 0x0000007720847220 */ /* 0x000fe40000410000 */
[C---:B------:R-:W-:Y:S02]  /*32e0*/  FMUL.FTZ R14, R131.reuse, R17 ;  /* 0x00000011830e7220 */ /* 0x040fe40000410000 */
[-C--:B------:R-:W-:Y:S01]  /*32f0*/  FMUL.FTZ R18, R131, R15.reuse ;  /* 0x0000000f83127220 */ /* 0x080fe20000410000 */
[----:B------:R-:W0:Y:S01]  /*3300*/  MUFU.EX2 R30, R30 ;  /* 0x0000001e001e7308 */ /* 0x000e220000000800 */
[----:B------:R-:W-:-:S02]  /*3310*/  FFMA.FTZ R16, R132, R15, -R14 ;  /* 0x0000000f84107223 */ /* 0x000fc4000001080e */
[----:B------:R-:W-:Y:S02]  /*3320*/  FFMA.FTZ R18, R132, R17, R18 ;  /* 0x0000001184127223 */ /* 0x000fe40000010012 */
[C---:B--2---:R-:W-:Y:S02]  /*3330*/  FMUL.FTZ R129, R106.reuse, R129 ;  /* 0x000000816a817220 */ /* 0x044fe40000410000 */
[----:B------:R-:W-:Y:S02]  /*3340*/  FADD.FTZ R16, R203, R16 ;  /* 0x00000010cb107221 */ /* 0x000fe40000010000 */
[----:B------:R-:W-:Y:S02]  /*3350*/  FADD.FTZ R18, RZ, R18 ;  /* 0x00000012ff127221 */ /* 0x000fe40000010000 */
[----:B------:R-:W-:Y:S02]  /*3360*/  FMUL.FTZ R13, R59, R135 ;  /* 0x000000873b0d7220 */ /* 0x000fe40000410000 */
[----:B------:R-:W-:-:S02]  /*3370*/  FMUL.FTZ R130, R106, R121 ;  /* 0x000000796a827220 */ /* 0x000fc40000410000 */
[C---:B------:R-:W-:Y:S02]  /*3380*/  FMUL.FTZ R19, R129.reuse, R16 ;  /* 0x0000001081137220 */ /* 0x040fe40000410000 */
[-C--:B------:R-:W-:Y:S02]  /*3390*/  FMUL.FTZ R17, R129, R18.reuse ;  /* 0x0000001281117220 */ /* 0x080fe40000410000 */
[-C--:B------:R-:W-:Y:S01]  /*33a0*/  FMUL.FTZ R15, R57, R135.reuse ;  /* 0x00000087390f7220 */ /* 0x080fe20000410000 */
[----:B------:R-:W1:Y:S01]  /*33b0*/  MUFU.EX2 R13, R13 ;  /* 0x0000000d000d7308 */ /* 0x000e620000000800 */
[----:B------:R-:W-:Y:S02]  /*33c0*/  FMUL.FTZ R12, R64, R135 ;  /* 0x00000087400c7220 */ /* 0x000fe40000410000 */
[----:B------:R-:W-:Y:S02]  /*33d0*/  FFMA.FTZ R19, R130, R18, R19 ;  /* 0x0000001282137223 */ /* 0x000fe40000010013 */
[----:B------:R-:W-:-:S02]  /*33e0*/  FMUL.FTZ R29, R50, UR39 ;  /* 0x00000027321d7c20 */ /* 0x000fc40008410000 */
[----:B------:R-:W-:Y:S02]  /*33f0*/  FFMA.FTZ R17, R130, R16, -R17 ;  /* 0x0000001082117223 */ /* 0x000fe40000010811 */
[----:B------:R-:W-:Y:S01]  /*3400*/  FMUL.FTZ R14, R58, R135 ;  /* 0x000000873a0e7220 */ /* 0x000fe20000410000 */
[----:B------:R-:W2:Y:S01]  /*3410*/  MUFU.EX2 R15, R15 ;  /* 0x0000000f000f7308 */ /* 0x000ea20000000800 */
[----:B0-----:R-:W-:Y:S02]  /*3420*/  FMUL.FTZ R127, R30, R127 ;  /* 0x0000007f1e7f7220 */ /* 0x001fe40000410000 */
[----:B------:R-:W-:Y:S02]  /*3430*/  FADD.FTZ R19, RZ, R19 ;  /* 0x00000013ff137221 */ /* 0x000fe40000010000 */
[----:B------:R-:W-:Y:S02]  /*3440*/  FMUL.RZ R124, R29, 0.15915493667125701904 ;  /* 0x3e22f9831d7c7820 */ /* 0x000fe4000040c000 */
[----:B------:R-:W-:Y:S01]  /*3450*/  FADD.FTZ R17, R202, R17 ;  /* 0x00000011ca117221 */ /* 0x000fe20000010000 */
[----:B------:R-:W0:Y:S01]  /*3460*/  MUFU.EX2 R12, R12 ;  /* 0x0000000c000c7308 */ /* 0x000e220000000800 */
[----:B------:R3:W-:Y:S01]  /*3470*/  STS.128 [R28.X16+0x400], R20 ;  /* 0x000400141c007388 */ /* 0x0007e2000000cc00 */
[----:B------:R-:W-:-:S02]  /*3480*/  FMUL.FTZ R128, R30, R123 ;  /* 0x0000007b1e807220 */ /* 0x000fc40000410000 */
[----:B------:R-:W-:-:S04]  /*3490*/  FMUL.FTZ R18, R127, R19 ;  /* 0x000000137f127220 */ /* 0x000fc80000410000 */
[----:B------:R-:W0:Y:S01]  /*34a0*/  MUFU.EX2 R14, R14 ;  /* 0x0000000e000e7308 */ /* 0x000e220000000800 */
[----:B------:R-:W-:Y:S02]  /*34b0*/  FFMA.FTZ R18, R128, R17, -R18 ;  /* 0x0000001180127223 */ /* 0x000fe40000010812 */
[----:B------:R-:W-:-:S05]  /*34c0*/  FMUL.FTZ R201, R60, R201 ;  /* 0x000000c93cc97220 */ /* 0x000fca0000410000 */
[----:B------:R-:W-:Y:S01]  /*34d0*/  MUFU.SIN R105, R124 ;  /* 0x0000007c00697308 */ /* 0x000fe20000000400 */
[----:B---3--:R-:W-:Y:S01]  /*34e0*/  FMUL.FTZ R20, R127, R17 ;  /* 0x000000117f147220 */ /* 0x008fe20000410000 */
[----:B------:R-:W-:-:S06]  /*34f0*/  IADD3 R29, R102, 0x200, RZ ;  /* 0x00000200661d7810 */ /* 0x000fcc0007ffe0ff */
[----:B------:R3:W-:Y:S01]  /*3500*/  MUFU.COS R108, R124 ;  /* 0x0000007c006c7308 */ /* 0x0007e20000000000 */
[----:B------:R-:W-:Y:S02]  /*3510*/  FFMA.FTZ R20, R128, R19, R20 ;  /* 0x0000001380147223 */ /* 0x000fe40000010014 */
[----:B------:R-:W-:Y:S01]  /*3520*/  FMUL.FTZ R16, R48, UR39 ;  /* 0x0000002730107c20 */ /* 0x000fe20008410000 */
[----:B---3--:R-:W-:Y:S01]  /*3530*/  MOV R124, UR31 ;  /* 0x0000001f007c7c02 */ /* 0x008fe20008000f00 */
[----:B------:R-:W-:Y:S02]  /*3540*/  FADD.FTZ R18, R201, R18 ;  /* 0x00000012c9127221 */ /* 0x000fe40000010000 */
[----:B------:R-:W-:Y:S02]  /*3550*/  FADD.FTZ R20, RZ, R20 ;  /* 0x00000014ff147221 */ /* 0x000fe40000010000 */
[----:B------:R-:W-:Y:S02]  /*3560*/  @!P1 IMAD R29, R124, R125, UR7 ;  /* 0x000000077c1d9e24 */ /* 0x000fe4000f8e027d */
[----:B-1----:R-:W-:-:S02]  /*3570*/  FMUL.FTZ R125, R13, R120 ;  /* 0x000000780d7d7220 */ /* 0x002fc40000410000 */
[----:B------:R-:W-:Y:S02]  /*3580*/  FMUL.FTZ R126, R13, R126 ;  /* 0x0000007e0d7e7220 */ /* 0x000fe40000410000 */
[----:B------:R-:W-:Y:S02]  /*3590*/  FMUL.FTZ R13, R56, R135 ;  /* 0x00000087380d7220 */ /* 0x000fe40000410000 */
[----:B------:R-:W-:Y:S02]  /*35a0*/  FMUL.RZ R21, R16, 0.15915493667125701904 ;  /* 0x3e22f98310157820 */ /* 0x000fe4000040c000 */
[C---:B--2---:R-:W-:Y:S02]  /*35b0*/  FMUL.FTZ R122, R15.reuse, R122 ;  /* 0x0000007a0f7a7220 */ /* 0x044fe40000410000 */
[----:B------:R-:W-:Y:S02]  /*35c0*/  FMUL.FTZ R121, R15, R136 ;  /* 0x000000880f797220 */ /* 0x000fe40000410000 */
[----:B------:R-:W-:-:S02]  /*35d0*/  FMUL.FTZ R17, R125, R18 ;  /* 0x000000127d117220 */ /* 0x000fc40000410000 */
[----:B------:R-:W-:Y:S01]  /*35e0*/  FMUL.FTZ R16, R55, R135 ;  /* 0x0000008737107220 */ /* 0x000fe20000410000 */
[----:B------:R-:W-:Y:S01]  /*35f0*/  SHF.L.U32 R146, R29, 0x3, RZ ;  /* 0x000000031d927819 */ /* 0x000fe200000006ff */
[----:B------:R-:W-:Y:S02]  /*3600*/  FMUL.FTZ R15, R125, R20 ;  /* 0x000000147d0f7220 */ /* 0x000fe40000410000 */
[----:B------:R-:W-:Y:S02]  /*3610*/  IMAD R136, R101, 0x3, R28 ;  /* 0x0000000365887824 */ /* 0x000fe400078e021c */
[C---:B0-----:R-:W-:Y:S02]  /*3620*/  FMUL.FTZ R32, R12.reuse, R31 ;  /* 0x0000001f0c207220 */ /* 0x041fe40000410000 */
[----:B------:R-:W-:Y:S01]  /*3630*/  FMUL.FTZ R33, R12, R33 ;  /* 0x000000210c217220 */ /* 0x000fe20000410000 */
[----:B------:R-:W-:Y:S01]  /*3640*/  STS.128 [R28.X16+0x600], R24 ;  /* 0x000600181c007388 */ /* 0x000fe2000000cc00 */
[----:B------:R-:W-:Y:S01]  /*3650*/  FMUL.FTZ R123, R14, R137 ;  /* 0x000000890e7b7220 */ /* 0x000fe20000410000 */
[----:B------:R-:W0:Y:S01]  /*3660*/  MUFU.EX2 R13, R13 ;  /* 0x0000000d000d7308 */ /* 0x000e220000000800 */
[----:B------:R-:W-:Y:S01]  /*3670*/  FFMA.FTZ R143, R126, R18, -R15 ;  /* 0x000000127e8f7223 */ /* 0x000fe2000001080f */
[----:B------:R-:W-:-:S06]  /*3680*/  NOP ;  /* 0x0000000000007918 */ /* 0x000fcc0000000000 */
[----:B------:R-:W-:Y:S01]  /*3690*/  MUFU.SIN R142, R21 ;  /* 0x00000015008e7308 */ /* 0x000fe20000000400 */
[----:B------:R-:W-:Y:S01]  /*36a0*/  FFMA.FTZ R145, R126, R20, R17 ;  /* 0x000000147e917223 */ /* 0x000fe20000010011 */
[----:B------:R-:W-:Y:S04]  /*36b0*/  LDS.128 R24, [R136.X16+0x10] ;  /* 0x0000100088187984 */ /* 0x000fe8000000cc00 */
[----:B------:R-:W-:Y:S02]  /*36c0*/  LDS.128 R28, [R136.X16+0x20] ;  /* 0x00002000881c7984 */ /* 0x000fe4000000cc00 */
[----:B------:R1:W-:Y:S08]  /*36d0*/  MUFU.COS R144, R21 ;  /* 0x0000001500907308 */ /* 0x0003f00000000000 */
[----:B------:R2:W-:Y:S01]  /*36e0*/  MUFU.EX2 R137, R16 ;  /* 0x0000001000897308 */ /* 0x0005e20000000800 */
[----:B-1----:R-:W1:Y:S04]  /*36f0*/  LDS.128 R20, [R136.X16] ;  /* 0x0000000088147984 */ /* 0x002e68000000cc00 */
[----:B--2---:R2:W3:Y:S04]  /*3700*/  LDS.128 R16, [R136.X16+0x30] ;  /* 0x0000300088107984 */ /* 0x0044e8000000cc00 */
[----:B------:R1:W-:Y:S01]  /*3710*/  STS.64 [R146+0x39e0], R32 ;  /* 0x0039e02092007388 */ /* 0x0003e20000000a00 */
[----:B------:R-:W-:Y:S01]  /*3720*/  HFMA2.MMA R106, -RZ, RZ, 0, 9.5367431640625e-07 ;  /* 0x00000010ff6a7435 */ /* 0x000fe200000001ff */
[----:B0-----:R-:W-:Y:S01]  /*3730*/  FMUL.FTZ R119, R13, R138 ;  /* 0x0000008a0d777220 */ /* 0x001fe20000410000 */
[----:B------:R-:W-:Y:S01]  /*3740*/  HFMA2.MMA R12, -RZ, RZ, 1.875, 0 ;  /* 0x3f800000ff0c7435 */ /* 0x000fe200000001ff */
[----:B------:R-:W-:Y:S01]  /*3750*/  FMUL.FTZ R138, R54, R135 ;  /* 0x00000087368a7220 */ /* 0x000fe20000410000 */
[----:B------:R-:W-:Y:S01]  /*3760*/  PRMT R200, RZ, 0x7610, R10 ;  /* 0x00007610ffc87816 */ /* 0x000fe2000000000a */
[----:B------:R-:W-:-:S02]  /*3770*/  FMUL.FTZ R124, R14, R139 ;  /* 0x0000008b0e7c7220 */ /* 0x000fc40000410000 */
[----:B------:R-:W-:Y:S01]  /*3780*/  FMUL.FTZ R120, R13, R140 ;  /* 0x0000008c0d787220 */ /* 0x000fe20000410000 */
[----:B------:R-:W-:Y:S01]  /*3790*/  MOV R13, RZ ;  /* 0x000000ff000d7202 */ /* 0x000fe20000000f00 */
[----:B------:R-:W-:Y:S01]  /*37a0*/  CS2R R14, SRZ ;  /* 0x00000000000e7805 */ /* 0x000fe2000001ff00 */
[----:B------:R-:W-:Y:S01]  /*37b0*/  @!P0 IMAD.WIDE R106, R141, R106, UR10 ;  /* 0x0000000a8d6a8e25 */ /* 0x000fe2000f8e026a */
[----:B------:R-:W-:Y:S03]  /*37c0*/  BAR.SYNC.DEFER_BLOCKING 0x0 ;  /* 0x0000000000007b1d */ /* 0x000fe60000010000 */
[----:B------:R-:W-:Y:S02]  /*37d0*/  FMUL.FTZ R200, R59, R200 ;  /* 0x000000c83bc87220 */ /* 0x000fe40000410000 */
[----:B------:R-:W-:Y:S01]  /*37e0*/  FADD.FTZ R145, RZ, R145 ;  /* 0x00000091ff917221 */ /* 0x000fe20000010000 */
[----:B------:R-:W0:Y:S01]  /*37f0*/  MUFU.EX2 R138, R138 ;  /* 0x0000008a008a7308 */ /* 0x000e220000000800 */
[----:B------:R-:W-:Y:S01]  /*3800*/  PRMT R199, RZ, 0x5410, R11 ;  /* 0x00005410ffc77816 */ /* 0x000fe2000000000b */
[----:B------:R-:W-:-:S02]  /*3810*/  FADD.FTZ R143, R200, R143 ;  /* 0x0000008fc88f7221 */ /* 0x000fc40000010000 */
[----:B--2---:R-:W-:Y:S02]  /*3820*/  FMUL.FTZ R136, R50, R135 ;  /* 0x0000008732887220 */ /* 0x004fe40000410000 */
[----:B------:R-:W-:Y:S02]  /*3830*/  FMUL.FTZ R199, R58, R199 ;  /* 0x000000c73ac77220 */ /* 0x000fe40000410000 */
[-C--:B------:R-:W-:Y:S02]  /*3840*/  FMUL.FTZ R140, R52, R135.reuse ;  /* 0x00000087348c7220 */ /* 0x080fe40000410000 */
[----:B------:R-:W2:Y:S01]  /*3850*/  MUFU.EX2 R136, R136 ;  /* 0x0000008800887308 */ /* 0x000ea20000000800 */
[----:B------:R0:W5:Y:S01]  /*3860*/  @!P0 LDG.E.128 R12, [R106.64] ;  /* 0x000000206a0c8981 */ /* 0x000162000c1e1d00 */
[----:B------:R-:W-:Y:S02]  /*3870*/  FMUL.FTZ R139, R53, R135 ;  /* 0x00000087358b7220 */ /* 0x000fe40000410000 */
[----:B0-----:R-:W-:-:S02]  /*3880*/  FMUL.FTZ R106, R123, R145 ;  /* 0x000000917b6a7220 */ /* 0x001fc40000410000 */
[-C--:B------:R-:W-:Y:S02]  /*3890*/  FMUL.FTZ R107, R123, R143.reuse ;  /* 0x0000008f7b6b7220 */ /* 0x080fe40000410000 */
[C---:B------:R-:W-:Y:S02]  /*38a0*/  FFMA.FTZ R106, R124.reuse, R143, -R106 ;  /* 0x0000008f7c6a7223 */ /* 0x040fe4000001086a */
[----:B------:R-:W-:Y:S02]  /*38b0*/  FMUL.FTZ R141, R51, R135 ;  /* 0x00000087338d7220 */ /* 0x000fe40000410000 */
[----:B------:R-:W-:Y:S02]  /*38c0*/  FFMA.FTZ R107, R124, R145, R107 ;  /* 0x000000917c6b7223 */ /* 0x000fe4000001006b */
[----:B------:R-:W-:Y:S02]  /*38d0*/  FADD.FTZ R106, R199, R106 ;  /* 0x0000006ac76a7221 */ /* 0x000fe40000010000 */
[----:B------:R-:W-:Y:S01]  /*38e0*/  FMUL.FTZ R135, R48, R135 ;  /* 0x0000008730877220 */ /* 0x000fe20000410000 */
[----:B------:R-:W0:Y:S01]  /*38f0*/  MUFU.EX2 R140, R140 ;  /* 0x0000008c008c7308 */ /* 0x000e220000000800 */
[----:B------:R-:W-:-:S02]  /*3900*/  FMUL.FTZ R116, R138, R116 ;  /* 0x000000748a747220 */ /* 0x000fc40000410000 */
[----:B------:R-:W-:Y:S02]  /*3910*/  FMUL.FTZ R115, R138, R115 ;  /* 0x000000738a737220 */ /* 0x000fe40000410000 */
[----:B------:R-:W-:Y:S02]  /*3920*/  FADD.FTZ R107, RZ, R107 ;  /* 0x0000006bff6b7221 */ /* 0x000fe40000010000 */
[----:B------:R-:W-:Y:S01]  /*3930*/  FMUL.FTZ R138, R121, R106 ;  /* 0x0000006a798a7220 */ /* 0x000fe20000410000 */
[----:B------:R-:W0:Y:S01]  /*3940*/  MUFU.EX2 R139, R139 ;  /* 0x0000008b008b7308 */ /* 0x000e220000000800 */
[C---:B------:R-:W-:Y:S01]  /*3950*/  FMUL.FTZ R118, R137.reuse, R118 ;  /* 0x0000007689767220 */ /* 0x040fe20000410000 */
[----:B------:R-:W-:Y:S01]  /*3960*/  PRMT R198, RZ, 0x7610, R11 ;  /* 0x00007610ffc67816 */ /* 0x000fe2000000000b */
[----:B------:R-:W-:Y:S02]  /*3970*/  FMUL.FTZ R117, R137, R117 ;  /* 0x0000007589757220 */ /* 0x000fe40000410000 */
[----:B------:R-:W-:-:S02]  /*3980*/  FMUL.FTZ R137, R121, R107 ;  /* 0x0000006b79897220 */ /* 0x000fc40000410000 */
[C---:B------:R-:W-:Y:S01]  /*3990*/  FFMA.FTZ R138, R122.reuse, R107, R138 ;  /* 0x0000006b7a8a7223 */ /* 0x040fe2000001008a */
[----:B------:R-:W1:Y:S01]  /*39a0*/  MUFU.EX2 R135, R135 ;  /* 0x0000008700877308 */ /* 0x000e620000000800 */
[----:B------:R-:W-:Y:S02]  /*39b0*/  FFMA.FTZ R137, R122, R106, -R137 ;  /* 0x0000006a7a897223 */ /* 0x000fe40000010889 */
[----:B------:R-:W-:Y:S02]  /*39c0*/  FMUL.FTZ R198, R57, R198 ;  /* 0x000000c639c67220 */ /* 0x000fe40000410000 */
[----:B------:R-:W-:Y:S02]  /*39d0*/  FADD.FTZ R138, RZ, R138 ;  /* 0x0000008aff8a7221 */ /* 0x000fe40000010000 */
[C---:B--2---:R-:W-:Y:S02]  /*39e0*/  FMUL.FTZ R108, R136.reuse, R108 ;  /* 0x0000006c886c7220 */ /* 0x044fe40000410000 */
[----:B------:R-:W-:-:S02]  /*39f0*/  FMUL.FTZ R107, R136, R105 ;  /* 0x00000069886b7220 */ /* 0x000fc40000410000 */
[----:B------:R-:W-:Y:S02]  /*3a00*/  FADD.FTZ R137, R198, R137 ;  /* 0x00000089c6897221 */ /* 0x000fe40000010000 */
[----:B------:R-:W-:Y:S02]  /*3a10*/  FMUL.FTZ R136, R119, R138 ;  /* 0x0000008a77887220 */ /* 0x000fe40000410000 */
[C---:B0-----:R-:W-:Y:S02]  /*3a20*/  FMUL.FTZ R112, R140.reuse, R112 ;  /* 0x000000708c707220 */ /* 0x041fe40000410000 */
[----:B------:R-:W-:Y:S02]  /*3a30*/  FMUL.FTZ R111, R140, R111 ;  /* 0x0000006f8c6f7220 */ /* 0x000fe40000410000 */
[----:B------:R-:W-:Y:S02]  /*3a40*/  FFMA.FTZ R140, R120, R137, -R136 ;  /* 0x00000089788c7223 */ /* 0x000fe40000010888 */
[----:B------:R-:W-:-:S02]  /*3a50*/  FMUL.FTZ R136, R32, R133 ;  /* 0x0000008520887220 */ /* 0x000fc40000410000 */
[C---:B------:R-:W-:Y:S02]  /*3a60*/  FMUL.FTZ R114, R139.reuse, R114 ;  /* 0x000000728b727220 */ /* 0x040fe40000410000 */
[----:B------:R-:W-:Y:S02]  /*3a70*/  FMUL.FTZ R113, R139, R113 ;  /* 0x000000718b717220 */ /* 0x000fe40000410000 */
[----:B------:R-:W-:Y:S02]  /*3a80*/  FMUL.FTZ R139, R119, R137 ;  /* 0x00000089778b7220 */ /* 0x000fe40000410000 */
[C---:B-1----:R-:W-:Y:S02]  /*3a90*/  FMUL.FTZ R106, R135.reuse, R144 ;  /* 0x00000090876a7220 */ /* 0x042fe40000410000 */
[----:B------:R-:W-:Y:S02]  /*3aa0*/  FMUL.FTZ R105, R135, R142 ;  /* 0x0000008e87697220 */ /* 0x000fe40000410000 */
[----:B------:R-:W-:-:S02]  /*3ab0*/  FMUL.FTZ R135, R33, R133 ;  /* 0x0000008521877220 */ /* 0x000fc40000410000 */
[----:B------:R-:W-:Y:S02]  /*3ac0*/  FFMA.FTZ R136, R33, R134, R136 ;  /* 0x0000008621887223 */ /* 0x000fe40000010088 */
[----:B------:R-:W-:Y:S02]  /*3ad0*/  FFMA.FTZ R139, R120, R138, R139 ;  /* 0x0000008a788b7223 */ /* 0x000fe4000001008b */
[----:B------:R-:W-:Y:S02]  /*3ae0*/  FFMA.FTZ R135, R32, R134, -R135 ;  /* 0x0000008620877223 */ /* 0x000fe40000010887 */
[C---:B------:R-:W-:Y:S02]  /*3af0*/  FMUL.FTZ R137, R131.reuse, R136 ;  /* 0x0000008883897220 */ /* 0x040fe40000410000 */
[----:B------:R-:W-:Y:S02]  /*3b00*/  FADD.FTZ R138, RZ, R139 ;  /* 0x0000008bff8a7221 */ /* 0x000fe40000010000 */
[----:B------:R-:W-:-:S02]  /*3b10*/  FMUL.FTZ R139, R131, R135 ;  /* 0x00000087838b7220 */ /* 0x000fc40000410000 */
[C---:B------:R-:W-:Y:S02]  /*3b20*/  FFMA.FTZ R137, R132.reuse, R135, -R137 ;  /* 0x0000008784897223 */ /* 0x040fe40000010889 */
[----:B------:R-:W-:Y:S02]  /*3b30*/  FFMA.FTZ R139, R132, R136, R139 ;  /* 0x00000088848b7223 */ /* 0x000fe4000001008b */
[C---:B------:R-:W-:Y:S02]  /*3b40*/  FMUL.FTZ R136, R129.reuse, R137 ;  /* 0x0000008981887220 */ /* 0x040fe40000410000 */
[-C--:B------:R-:W-:Y:S02]  /*3b50*/  FMUL.FTZ R135, R129, R139.reuse ;  /* 0x0000008b81877220 */ /* 0x080fe40000410000 */
[C---:B------:R-:W-:Y:S02]  /*3b60*/  FFMA.FTZ R136, R130.reuse, R139, R136 ;  /* 0x0000008b82887223 */ /* 0x040fe40000010088 */
[----:B------:R-:W-:-:S02]  /*3b70*/  FFMA.FTZ R135, R130, R137, -R135 ;  /* 0x0000008982877223 */ /* 0x000fc40000010887 */
[CC--:B------:R-:W-:Y:S01]  /*3b80*/  FMUL.FTZ R137, R127.reuse, R136.reuse ;  /* 0x000000887f897220 */ /* 0x0c0fe20000410000 */
[----:B------:R-:W0:Y:S01]  /*3b90*/  MUFU.EX2 R141, R141 ;  /* 0x0000008d008d7308 */ /* 0x000e220000000800 */
[----:B------:R-:W-:Y:S01]  /*3ba0*/  PRMT R197, RZ, 0x5410, R4 ;  /* 0x00005410ffc57816 */ /* 0x000fe20000000004 */
[-C--:B------:R-:W-:Y:S02]  /*3bb0*/  FMUL.FTZ R139, R127, R135.reuse ;  /* 0x000000877f8b7220 */ /* 0x080fe40000410000 */
[C---:B------:R-:W-:Y:S02]  /*3bc0*/  FFMA.FTZ R137, R128.reuse, R135, -R137 ;  /* 0x0000008780897223 */ /* 0x040fe40000010889 */
[----:B------:R-:W-:Y:S02]  /*3bd0*/  FFMA.FTZ R139, R128, R136, R139 ;  /* 0x00000088808b7223 */ /* 0x000fe4000001008b */
[----:B------:R-:W-:Y:S02]  /*3be0*/  FMUL.FTZ R197, R56, R197 ;  /* 0x000000c538c57220 */ /* 0x000fe40000410000 */
[----:B------:R-:W-:-:S02]  /*3bf0*/  FMUL.FTZ R136, R125, R137 ;  /* 0x000000897d887220 */ /* 0x000fc40000410000 */
[-C--:B------:R-:W-:Y:S02]  /*3c00*/  FMUL.FTZ R135, R125, R139.reuse ;  /* 0x0000008b7d877220 */ /* 0x080fe40000410000 */
[----:B------:R-:W-:Y:S02]  /*3c10*/  FADD.FTZ R140, R197, R140 ;  /* 0x0000008cc58c7221 */ /* 0x000fe40000010000 */
[C---:B------:R-:W-:Y:S02]  /*3c20*/  FFMA.FTZ R136, R126.reuse, R139, R136 ;  /* 0x0000008b7e887223 */ /* 0x040fe40000010088 */
[----:B------:R-:W-:Y:S02]  /*3c30*/  FFMA.FTZ R135, R126, R137, -R135 ;  /* 0x000000897e877223 */ /* 0x000fe40000010887 */
[----:B------:R-:W-:Y:S02]  /*3c40*/  FMUL.FTZ R143, R117, R140 ;  /* 0x0000008c758f7220 */ /* 0x000fe40000410000 */
[----:B------:R-:W-:Y:S01]  /*3c50*/  FMUL.FTZ R137, R123, R136 ;  /* 0x000000887b897220 */ /* 0x000fe20000410000 */
[----:B------:R-:W-:Y:S01]  /*3c60*/  PRMT R196, RZ, 0x7610, R4 ;  /* 0x00007610ffc47816 */ /* 0x000fe20000000004 */
[----:B0-----:R-:W-:-:S02]  /*3c70*/  FMUL.FTZ R110, R141, R110 ;  /* 0x0000006e8d6e7220 */ /* 0x001fc40000410000 */
[----:B------:R-:W-:Y:S02]  /*3c80*/  FMUL.FTZ R109, R141, R109 ;  /* 0x0000006d8d6d7220 */ /* 0x000fe40000410000 */
[-C--:B------:R-:W-:Y:S02]  /*3c90*/  FMUL.FTZ R139, R123, R135.reuse ;  /* 0x000000877b8b7220 */ /* 0x080fe40000410000 */
[-C--:B------:R-:W-:Y:S02]  /*3ca0*/  FMUL.FTZ R141, R117, R138.reuse ;  /* 0x0000008a758d7220 */ /* 0x080fe40000410000 */
[----:B------:R-:W-:Y:S02]  /*3cb0*/  FFMA.FTZ R143, R118, R138, R143 ;  /* 0x0000008a768f7223 */ /* 0x000fe4000001008f */
[C---:B------:R-:W-:Y:S02]  /*3cc0*/  FFMA.FTZ R137, R124.reuse, R135, -R137 ;  /* 0x000000877c897223 */ /* 0x040fe40000010889 */
[----:B------:R-:W-:-:S02]  /*3cd0*/  FFMA.FTZ R139, R124, R136, R139 ;  /* 0x000000887c8b7223 */ /* 0x000fc4000001008b */
[----:B------:R-:W-:Y:S02]  /*3ce0*/  FFMA.FTZ R141, R118, R140, -R141 ;  /* 0x0000008c768d7223 */ /* 0x000fe4000001088d */
[----:B------:R-:W-:Y:S02]  /*3cf0*/  FMUL.FTZ R196, R55, R196 ;  /* 0x000000c437c47220 */ /* 0x000fe40000410000 */
[----:B------:R-:W-:Y:S02]  /*3d00*/  FADD.FTZ R143, RZ, R143 ;  /* 0x0000008fff8f7221 */ /* 0x000fe40000010000 */
[C---:B------:R-:W-:Y:S01]  /*3d10*/  FMUL.FTZ R136, R121.reuse, R137 ;  /* 0x0000008979887220 */ /* 0x040fe20000410000 */
[----:B------:R-:W-:Y:S01]  /*3d20*/  PRMT R195, RZ, 0x5410, R5 ;  /* 0x00005410ffc37816 */ /* 0x000fe20000000005 */
[----:B------:R-:W-:Y:S02]  /*3d30*/  FMUL.FTZ R135, R121, R139 ;  /* 0x0000008b79877220 */ /* 0x000fe40000410000 */
[----:B------:R-:W-:-:S02]  /*3d40*/  FADD.FTZ R141, R196, R141 ;  /* 0x0000008dc48d7221 */ /* 0x000fc40000010000 */
[C---:B------:R-:W-:Y:S02]  /*3d50*/  FMUL.FTZ R138, R115.reuse, R143 ;  /* 0x0000008f738a7220 */ /* 0x040fe40000410000 */
[C---:B------:R-:W-:Y:S02]  /*3d60*/  FFMA.FTZ R136, R122.reuse, R139, R136 ;  /* 0x0000008b7a887223 */ /* 0x040fe40000010088 */
[----:B------:R-:W-:Y:S02]  /*3d70*/  FFMA.FTZ R135, R122, R137, -R135 ;  /* 0x000000897a877223 */ /* 0x000fe40000010887 */
[-C--:B------:R-:W-:Y:S02]  /*3d80*/  FMUL.FTZ R140, R115, R141.reuse ;  /* 0x0000008d738c7220 */ /* 0x080fe40000410000 */
[----:B------:R-:W-:Y:S02]  /*3d90*/  FFMA.FTZ R138, R116, R141, -R138 ;  /* 0x0000008d748a7223 */ /* 0x000fe4000001088a */
[----:B------:R-:W-:-:S02]  /*3da0*/  FMUL.FTZ R195, R54, R195 ;  /* 0x000000c336c37220 */ /* 0x000fc40000410000 */
[CC--:B------:R-:W-:Y:S02]  /*3db0*/  FMUL.FTZ R137, R119.reuse, R136.reuse ;  /* 0x0000008877897220 */ /* 0x0c0fe40000410000 */
[----:B------:R-:W-:Y:S02]  /*3dc0*/  FMUL.FTZ R139, R119, R135 ;  /* 0x00000087778b7220 */ /* 0x000fe40000410000 */
[----:B------:R-:W-:Y:S02]  /*3dd0*/  FFMA.FTZ R140, R116, R143, R140 ;  /* 0x0000008f748c7223 */ /* 0x000fe4000001008c */
[----:B------:R-:W-:Y:S02]  /*3de0*/  FADD.FTZ R138, R195, R138 ;  /* 0x0000008ac38a7221 */ /* 0x000fe40000010000 */
[C---:B------:R-:W-:Y:S02]  /*3df0*/  FFMA.FTZ R137, R120.reuse, R135, -R137 ;  /* 0x0000008778897223 */ /* 0x040fe40000010889 */
[----:B------:R-:W-:-:S02]  /*3e00*/  FFMA.FTZ R139, R120, R136, R139 ;  /* 0x00000088788b7223 */ /* 0x000fc4000001008b */
[----:B------:R-:W-:Y:S02]  /*3e10*/  FADD.FTZ R140, RZ, R140 ;  /* 0x0000008cff8c7221 */ /* 0x000fe40000010000 */
[----:B------:R-:W-:Y:S02]  /*3e20*/  FMUL.FTZ R143, R113, R138 ;  /* 0x0000008a718f7220 */ /* 0x000fe40000410000 */
[C---:B------:R-:W-:Y:S01]  /*3e30*/  FMUL.FTZ R136, R117.reuse, R137 ;  /* 0x0000008975887220 */ /* 0x040fe20000410000 */
[----:B------:R-:W-:Y:S01]  /*3e40*/  PRMT R194, RZ, 0x7610, R5 ;  /* 0x00007610ffc27816 */ /* 0x000fe20000000005 */
[----:B------:R-:W-:Y:S02]  /*3e50*/  FMUL.FTZ R135, R117, R139 ;  /* 0x0000008b75877220 */ /* 0x000fe40000410000 */
[-C--:B------:R-:W-:Y:S02]  /*3e60*/  FMUL.FTZ R141, R113, R140.reuse ;  /* 0x0000008c718d7220 */ /* 0x080fe40000410000 */
[----:B------:R-:W-:-:S02]  /*3e70*/  FFMA.FTZ R143, R114, R140, R143 ;  /* 0x0000008c728f7223 */ /* 0x000fc4000001008f */
[C---:B------:R-:W-:Y:S02]  /*3e80*/  FFMA.FTZ R136, R118.reuse, R139, R136 ;  /* 0x0000008b76887223 */ /* 0x040fe40000010088 */
[----:B------:R-:W-:Y:S02]  /*3e90*/  FFMA.FTZ R135, R118, R137, -R135 ;  /* 0x0000008976877223 */ /* 0x000fe40000010887 */
        /* <DEDUP_REMOVED lines=10> */
[-C--:B------:R-:W-:Y:S02]  /*3f40*/  FMUL.FTZ R140, R111, R141.reuse ;  /* 0x0000008d6f8c7220 */ /* 0x080fe40000410000 */
[----:B------:R-:W-:-:S02]  /*3f50*/  FFMA.FTZ R138, R112, R141, -R138 ;  /* 0x0000008d708a7223 */ /* 0x000fc4000001088a */
[----:B------:R-:W-:Y:S02]  /*3f60*/  FMUL.FTZ R193, R52, R193 ;  /* 0x000000c134c17220 */ /* 0x000fe40000410000 */
[C---:B------:R-:W-:Y:S02]  /*3f70*/  FMUL.FTZ R136, R113.reuse, R137 ;  /* 0x0000008971887220 */ /* 0x040fe40000410000 */
[----:B------:R-:W-:Y:S02]  /*3f80*/  FMUL.FTZ R135, R113, R139 ;  /* 0x0000008b71877220 */ /* 0x000fe40000410000 */
[----:B------:R-:W-:Y:S02]  /*3f90*/  FFMA.FTZ R140, R112, R143, R140 ;  /* 0x0000008f708c7223 */ /* 0x000fe4000001008c */
[----:B------:R-:W-:Y:S02]  /*3fa0*/  FADD.FTZ R138, R193, R138 ;  /* 0x0000008ac18a7221 */ /* 0x000fe40000010000 */
[----:B------:R-:W-:-:S02]  /*3fb0*/  FFMA.FTZ R136, R114, R139, R136 ;  /* 0x0000008b72887223 */ /* 0x000fc40000010088 */
[----:B------:R-:W-:Y:S02]  /*3fc0*/  FFMA.FTZ R135, R114, R137, -R135 ;  /* 0x0000008972877223 */ /* 0x000fe40000010887 */
[----:B------:R-:W-:Y:S02]  /*3fd0*/  FADD.FTZ R140, RZ, R140 ;  /* 0x0000008cff8c7221 */ /* 0x000fe40000010000 */
[----:B------:R-:W-:Y:S02]  /*3fe0*/  FMUL.FTZ R143, R109, R138 ;  /* 0x0000008a6d8f7220 */ /* 0x000fe40000410000 */
[C---:B------:R-:W-:Y:S01]  /*3ff0*/  FMUL.FTZ R137, R111.reuse, R136 ;  /* 0x000000886f897220 */ /* 0x040fe20000410000 */
[----:B----4-:R0:W1:Y:S01]  /*4000*/  R2UR UR43, R3 ;  /* 0x00000000032b73c2 */ /* 0x01006200000e0000 */
[----:B------:R-:W-:Y:S01]  /*4010*/  PRMT R192, RZ, 0x7610, R6 ;  /* 0x00007610ffc07816 */ /* 0x000fe20000000006 */
[----:B------:R-:W-:Y:S02]  /*4020*/  FMUL.FTZ R139, R111, R135 ;  /* 0x000000876f8b7220 */ /* 0x000fe40000410000 */
[----:B------:R-:W-:-:S02]  /*4030*/  FMUL.FTZ R141, R109, R140 ;  /* 0x0000008c6d8d7220 */ /* 0x000fc40000410000 */
[----:B------:R-:W-:Y:S02]  /*4040*/  FFMA.FTZ R143, R110, R140, R143 ;  /* 0x0000008c6e8f7223 */ /* 0x000fe4000001008f */
[----:B------:R2:W4:Y:S01]  /*4050*/  R2UR UR42, R2 ;  /* 0x00000000022a73c2 */ /* 0x00052200000e0000 */
[C---:B------:R-:W-:Y:S02]  /*4060*/  FFMA.FTZ R137, R112.reuse, R135, -R137 ;  /* 0x0000008770897223 */ /* 0x040fe40000010889 */
[----:B------:R-:W-:Y:S02]  /*4070*/  FFMA.FTZ R139, R112, R136, R139 ;  /* 0x00000088708b7223 */ /* 0x000fe4000001008b */
[----:B------:R-:W-:Y:S02]  /*4080*/  FFMA.FTZ R141, R110, R138, -R141 ;  /* 0x0000008a6e8d7223 */ /* 0x000fe4000001088d */
[----:B------:R-:W-:Y:S02]  /*4090*/  FMUL.FTZ R192, R51, R192 ;  /* 0x000000c033c07220 */ /* 0x000fe40000410000 */
[----:B------:R-:W-:-:S02]  /*40a0*/  FADD.FTZ R143, RZ, R143 ;  /* 0x0000008fff8f7221 */ /* 0x000fc40000010000 */
[C---:B------:R-:W-:Y:S01]  /*40b0*/  FMUL.FTZ R136, R109.reuse, R137 ;  /* 0x000000896d887220 */ /* 0x040fe20000410000 */
[----:B------:R-:W-:Y:S01]  /*40c0*/  PRMT R191, RZ, 0x5410, R7 ;  /* 0x00005410ffbf7816 */ /* 0x000fe20000000007 */
[----:B------:R-:W-:Y:S02]  /*40d0*/  FMUL.FTZ R135, R109, R139 ;  /* 0x0000008b6d877220 */ /* 0x000fe40000410000 */
[----:B------:R-:W-:Y:S02]  /*40e0*/  FADD.FTZ R141, R192, R141 ;  /* 0x0000008dc08d7221 */ /* 0x000fe40000010000 */
[----:B------:R-:W-:Y:S02]  /*40f0*/  FMUL.FTZ R138, R107, R143 ;  /* 0x0000008f6b8a7220 */ /* 0x000fe40000410000 */
[C---:B------:R-:W-:Y:S02]  /*4100*/  FFMA.FTZ R136, R110.reuse, R139, R136 ;  /* 0x0000008b6e887223 */ /* 0x040fe40000010088 */
[----:B------:R-:W-:-:S02]  /*4110*/  FFMA.FTZ R135, R110, R137, -R135 ;  /* 0x000000896e877223 */ /* 0x000fc40000010887 */
[CC--:B------:R-:W-:Y:S02]  /*4120*/  FMUL.FTZ R140, R107.reuse, R141.reuse ;  /* 0x0000008d6b8c7220 */ /* 0x0c0fe40000410000 */
[----:B------:R-:W-:Y:S02]  /*4130*/  FFMA.FTZ R138, R108, R141, -R138 ;  /* 0x0000008d6c8a7223 */ /* 0x000fe4000001088a */
[----:B------:R-:W-:Y:S02]  /*4140*/  FMUL.FTZ R191, R50, R191 ;  /* 0x000000bf32bf7220 */ /* 0x000fe40000410000 */
[----:B------:R-:W-:Y:S02]  /*4150*/  FMUL.FTZ R137, R107, R136 ;  /* 0x000000886b897220 */ /* 0x000fe40000410000 */
[----:B------:R-:W-:Y:S02]  /*4160*/  FFMA.FTZ R140, R108, R143, R140 ;  /* 0x0000008f6c8c7223 */ /* 0x000fe4000001008c */
[----:B------:R-:W-:-:S02]  /*4170*/  FADD.FTZ R138, R191, R138 ;  /* 0x0000008abf8a7221 */ /* 0x000fc40000010000 */
[CC--:B--2---:R-:W-:Y:S01]  /*4180*/  FFMA.FTZ R2, R108.reuse, R135.reuse, -R137 ;  /* 0x000000876c027223 */ /* 0x0c4fe20000010889 */
[----:B------:R-:W-:Y:S01]  /*4190*/  PRMT R137, RZ, 0x7610, R20 ;  /* 0x00007610ff897816 */ /* 0x000fe20000000014 */
[----:B0-----:R-:W-:Y:S01]  /*41a0*/  FMUL.FTZ R3, R107, R135 ;  /* 0x000000876b037220 */ /* 0x001fe20000410000 */
[----:B------:R-:W-:Y:S01]  /*41b0*/  PRMT R147, RZ, 0x7610, R21 ;  /* 0x00007610ff937816 */ /* 0x000fe20000000015 */
[----:B------:R-:W-:Y:S01]  /*41c0*/  FADD.FTZ R140, RZ, R140 ;  /* 0x0000008cff8c7221 */ /* 0x000fe20000010000 */
[----:B------:R-:W-:Y:S01]  /*41d0*/  PRMT R135, RZ, 0x5410, R20 ;  /* 0x00005410ff877816 */ /* 0x000fe20000000014 */
[----:B------:R-:W-:Y:S01]  /*41e0*/  FMUL.FTZ R139, R105, R138 ;  /* 0x0000008a698b7220 */ /* 0x000fe20000410000 */
[--C-:B------:R-:W-:Y:S01]  /*41f0*/  PRMT R146, RZ, 0x5410, R22.reuse ;  /* 0x00005410ff927816 */ /* 0x100fe20000000016 */
[----:B------:R-:W-:Y:S01]  /*4200*/  FFMA.FTZ R3, R108, R136, R3 ;  /* 0x000000886c037223 */ /* 0x000fe20000010003 */
[----:B------:R-:W-:Y:S01]  /*4210*/  PRMT R149, RZ, 0x7610, R22 ;  /* 0x00007610ff957816 */ /* 0x000fe20000000016 */
[C---:B-1----:R-:W-:Y:S01]  /*4220*/  FMUL.FTZ R20, R137.reuse, UR43 ;  /* 0x0000002b89147c20 */ /* 0x042fe20008410000 */
[----:B------:R-:W-:Y:S01]  /*4230*/  PRMT R136, RZ, 0x5410, R21 ;  /* 0x00005410ff887816 */ /* 0x000fe20000000015 */
[----:B----4-:R-:W-:Y:S01]  /*4240*/  FMUL.FTZ R22, R137, UR42 ;  /* 0x0000002a89167c20 */ /* 0x010fe20008410000 */
[----:B------:R-:W-:Y:S01]  /*4250*/  PRMT R148, RZ, 0x5410, R23 ;  /* 0x00005410ff947816 */ /* 0x000fe20000000017 */
[----:B------:R-:W-:Y:S01]  /*4260*/  FFMA.FTZ R184, R106, R140, R139 ;  /* 0x0000008c6ab87223 */ /* 0x000fe2000001008b */
[----:B------:R-:W-:Y:S01]  /*4270*/  PRMT R151, RZ, 0x7610, R23 ;  /* 0x00007610ff977816 */ /* 0x000fe20000000017 */
[----:B------:R-:W-:-:S02]  /*4280*/  FMUL.FTZ R23, R147, UR43 ;  /* 0x0000002b93177c20 */ /* 0x000fc40008410000 */
[----:B------:R-:W-:Y:S02]  /*4290*/  FMUL.FTZ R139, R147, UR42 ;  /* 0x0000002a938b7c20 */ /* 0x000fe40008410000 */
[----:B------:R-:W-:Y:S02]  /*42a0*/  FADD.FTZ R144, R97, R97 ;  /* 0x0000006161907221 */ /* 0x000fe40000010000 */
[C---:B------:R-:W-:Y:S02]  /*42b0*/  FFMA.FTZ R145, R135.reuse, UR42, -R20 ;  /* 0x0000002a87917c23 */ /* 0x040fe40008010814 */
[----:B------:R-:W-:Y:S02]  /*42c0*/  FFMA.FTZ R21, R135, UR43, R22 ;  /* 0x0000002b87157c23 */ /* 0x000fe40008010016 */
[----:B------:R-:W-:Y:S02]  /*42d0*/  FADD.FTZ R142, R96, R96 ;  /* 0x00000060608e7221 */ /* 0x000fe40000010000 */
[----:B------:R-:W-:-:S02]  /*42e0*/  FFMA.FTZ R23, R136, UR42, -R23 ;  /* 0x0000002a88177c23 */ /* 0x000fc40008010817 */
[----:B------:R-:W-:Y:S02]  /*42f0*/  FFMA.FTZ R139, R136, UR43, R139 ;  /* 0x0000002b888b7c23 */ /* 0x000fe4000801008b */
[C---:B------:R-:W-:Y:S02]  /*4300*/  FMUL.FTZ R145, R144.reuse, R145 ;  /* 0x0000009190917220 */ /* 0x040fe40000410000 */
[----:B------:R-:W-:Y:S02]  /*4310*/  FMUL.FTZ R144, R144, R21 ;  /* 0x0000001590907220 */ /* 0x000fe40000410000 */
[----:B------:R-:W-:Y:S02]  /*4320*/  FMUL.FTZ R143, R142, R23 ;  /* 0x000000178e8f7220 */ /* 0x000fe40000410000 */
[----:B------:R-:W-:Y:S01]  /*4330*/  FMUL.FTZ R21, R149, UR43 ;  /* 0x0000002b95157c20 */ /* 0x000fe20008410000 */
[----:B------:R-:W-:Y:S01]  /*4340*/  PRMT R159, RZ, 0x7610, R25 ;  /* 0x00007610ff9f7816 */ /* 0x000fe20000000019 */
[----:B------:R-:W-:-:S02]  /*4350*/  FMUL.FTZ R185, R105, R140 ;  /* 0x0000008c69b97220 */ /* 0x000fc40000410000 */
[----:B------:R-:W-:Y:S02]  /*4360*/  FMUL.FTZ R142, R142, R139 ;  /* 0x0000008b8e8e7220 */ /* 0x000fe40000410000 */
[C---:B------:R-:W-:Y:S01]  /*4370*/  FMUL.FTZ R139, R151.reuse, UR43 ;  /* 0x0000002b978b7c20 */ /* 0x040fe20008410000 */
[--C-:B------:R-:W-:Y:S01]  /*4380*/  PRMT R152, RZ, 0x7610, R24.reuse ;  /* 0x00007610ff987816 */ /* 0x100fe20000000018 */
[----:B------:R-:W-:Y:S01]  /*4390*/  FMUL.FTZ R141, R151, UR42 ;  /* 0x0000002a978d7c20 */ /* 0x000fe20008410000 */
[----:B------:R-:W-:Y:S01]  /*43a0*/  PRMT R150, RZ, 0x5410, R24 ;  /* 0x00005410ff967816 */ /* 0x000fe20000000018 */
[----:B------:R-:W-:Y:S02]  /*43b0*/  FADD.FTZ R140, R95, R95 ;  /* 0x0000005f5f8c7221 */ /* 0x000fe40000010000 */
[----:B------:R-:W-:Y:S01]  /*43c0*/  FFMA.FTZ R21, R146, UR42, -R21 ;  /* 0x0000002a92157c23 */ /* 0x000fe20008010815 */
[----:B------:R-:W-:Y:S01]  /*43d0*/  PRMT R24, RZ, 0x5410, R25 ;  /* 0x00005410ff187816 */ /* 0x000fe20000000019 */
[----:B------:R-:W-:Y:S01]  /*43e0*/  FFMA.FTZ R185, R106, R138, -R185 ;  /* 0x0000008a6ab97223 */ /* 0x000fe200000108b9 */
[----:B------:R-:W-:Y:S01]  /*43f0*/  PRMT R163, RZ, 0x7610, R27 ;  /* 0x00007610ffa37816 */ /* 0x000fe2000000001b */
[----:B------:R-:W-:-:S02]  /*4400*/  FADD.FTZ R138, R94, R94 ;  /* 0x0000005e5e8a7221 */ /* 0x000fc40000010000 */
[C---:B------:R-:W-:Y:S02]  /*4410*/  FFMA.FTZ R139, R148.reuse, UR42, -R139 ;  /* 0x0000002a948b7c23 */ /* 0x040fe4000801088b */
[----:B------:R-:W-:Y:S02]  /*4420*/  FFMA.FTZ R153, R148, UR43, R141 ;  /* 0x0000002b94997c23 */ /* 0x000fe4000801008d */
[----:B------:R-:W-:Y:S02]  /*4430*/  FMUL.FTZ R25, R159, UR43 ;  /* 0x0000002b9f197c20 */ /* 0x000fe40008410000 */
[----:B------:R-:W-:Y:S02]  /*4440*/  FMUL.FTZ R141, R140, R21 ;  /* 0x000000158c8d7220 */ /* 0x000fe40000410000 */
[----:B------:R-:W-:Y:S01]  /*4450*/  FMUL.FTZ R21, R152, UR43 ;  /* 0x0000002b98157c20 */ /* 0x000fe20008410000 */
[----:B------:R-:W-:Y:S01]  /*4460*/  PRMT R160, RZ, 0x5410, R27 ;  /* 0x00005410ffa07816 */ /* 0x000fe2000000001b */
[----:B------:R-:W-:-:S02]  /*4470*/  FMUL.FTZ R139, R138, R139 ;  /* 0x0000008b8a8b7220 */ /* 0x000fc40000410000 */
[----:B------:R-:W-:Y:S02]  /*4480*/  FMUL.FTZ R138, R138, R153 ;  /* 0x000000998a8a7220 */ /* 0x000fe40000410000 */
[----:B------:R-:W-:Y:S02]  /*4490*/  FADD.FTZ R154, R92, R92 ;  /* 0x0000005c5c9a7221 */ /* 0x000fe40000010000 */
[----:B------:R-:W-:Y:S01]  /*44a0*/  FFMA.FTZ R25, R24, UR42, -R25 ;  /* 0x0000002a18197c23 */ /* 0x000fe20008010819 */
[----:B------:R-:W-:Y:S01]  /*44b0*/  PRMT R161, RZ, 0x7610, R26 ;  /* 0x00007610ffa17816 */ /* 0x000fe2000000001a */
[----:B------:R-:W-:Y:S02]  /*44c0*/  FMUL.FTZ R153, R163, UR43 ;  /* 0x0000002ba3997c20 */ /* 0x000fe40008410000 */
[----:B------:R-:W-:Y:S02]  /*44d0*/  FADD.FTZ R156, R93, R93 ;  /* 0x0000005d5d9c7221 */ /* 0x000fe40000010000 */
[----:B------:R-:W-:-:S02]  /*44e0*/  FFMA.FTZ R21, R150, UR42, -R21 ;  /* 0x0000002a96157c23 */ /* 0x000fc40008010815 */
[----:B------:R-:W-:Y:S01]  /*44f0*/  FMUL.FTZ R165, R163, UR42 ;  /* 0x0000002aa3a57c20 */ /* 0x000fe20008410000 */
[----:B------:R-:W-:Y:S01]  /*4500*/  PRMT R158, RZ, 0x5410, R26 ;  /* 0x00005410ff9e7816 */ /* 0x000fe2000000001a */
[----:B------:R-:W-:Y:S02]  /*4510*/  FMUL.FTZ R155, R154, R25 ;  /* 0x000000199a9b7220 */ /* 0x000fe40000410000 */
[----:B------:R-:W-:Y:S02]  /*4520*/  FADD.FTZ R25, R90, R90 ;  /* 0x0000005a5a197221 */ /* 0x000fe40000010000 */
[----:B------:R-:W-:Y:S01]  /*4530*/  FFMA.FTZ R26, R160, UR42, -R153 ;  /* 0x0000002aa01a7c23 */ /* 0x000fe20008010899 */
[----:B------:R-:W-:Y:S01]  /*4540*/  PRMT R164, RZ, 0x7610, R28 ;  /* 0x00007610ffa47816 */ /* 0x000fe2000000001c */
[----:B------:R-:W-:Y:S02]  /*4550*/  FMUL.FTZ R157, R156, R21 ;  /* 0x000000159c9d7220 */ /* 0x000fe40000410000 */
[----:B------:R-:W-:-:S02]  /*4560*/  FFMA.FTZ R162, R160, UR43, R165 ;  /* 0x0000002ba0a27c23 */ /* 0x000fc400080100a5 */
[----:B------:R-:W-:Y:S01]  /*4570*/  FMUL.FTZ R21, R161, UR43 ;  /* 0x0000002ba1157c20 */ /* 0x000fe20008410000 */
[----:B------:R-:W-:Y:S01]  /*4580*/  PRMT R171, RZ, 0x7610, R29 ;  /* 0x00007610ffab7816 */ /* 0x000fe2000000001d */
[C---:B------:R-:W-:Y:S02]  /*4590*/  FMUL.FTZ R26, R25.reuse, R26 ;  /* 0x0000001a191a7220 */ /* 0x040fe40000410000 */
[----:B------:R-:W-:Y:S01]  /*45a0*/  FMUL.FTZ R25, R25, R162 ;  /* 0x000000a219197220 */ /* 0x000fe20000410000 */
[----:B------:R-:W-:Y:S01]  /*45b0*/  PRMT R162, RZ, 0x5410, R28 ;  /* 0x00005410ffa27816 */ /* 0x000fe2000000001c */
[----:B------:R-:W-:Y:S02]  /*45c0*/  FMUL.FTZ R27, R159, UR42 ;  /* 0x0000002a9f1b7c20 */ /* 0x000fe40008410000 */
[----:B------:R-:W-:Y:S02]  /*45d0*/  FFMA.FTZ R20, R158, UR42, -R21 ;  /* 0x0000002a9e147c23 */ /* 0x000fe40008010815 */
[----:B------:R-:W-:Y:S01]  /*45e0*/  FMUL.FTZ R21, R164, UR43 ;  /* 0x0000002ba4157c20 */ /* 0x000fe20008410000 */
[----:B------:R-:W-:Y:S01]  /*45f0*/  PRMT R28, RZ, 0x5410, R29 ;  /* 0x00005410ff1c7816 */ /* 0x000fe2000000001d */
[----:B------:R-:W-:Y:S01]  /*4600*/  FFMA.FTZ R27, R24, UR43, R27 ;  /* 0x0000002b181b7c23 */ /* 0x000fe2000801001b */
[----:B------:R-:W-:Y:S01]  /*4610*/  PRMT R176, RZ, 0x7610, R31 ;  /* 0x00007610ffb07816 */ /* 0x000fe2000000001f */
[----:B------:R-:W-:Y:S01]  /*4620*/  FMUL.FTZ R29, R171, UR43 ;  /* 0x0000002bab1d7c20 */ /* 0x000fe20008410000 */
[----:B------:R-:W-:Y:S01]  /*4630*/  PRMT R175, RZ, 0x7610, R30 ;  /* 0x00007610ffaf7816 */ /* 0x000fe2000000001e */
[----:B------:R-:W-:-:S02]  /*4640*/  FADD.FTZ R168, R89, R89 ;  /* 0x0000005959a87221 */ /* 0x000fc40000010000 */
[----:B------:R-:W-:Y:S01]  /*4650*/  FFMA.FTZ R21, R162, UR42, -R21 ;  /* 0x0000002aa2157c23 */ /* 0x000fe20008010815 */
[----:B------:R-:W-:Y:S01]  /*4660*/  PRMT R174, RZ, 0x5410, R31 ;  /* 0x00005410ffae7816 */ /* 0x000fe2000000001f */
[----:B------:R-:W-:Y:S01]  /*4670*/  FMUL.FTZ R154, R154, R27 ;  /* 0x0000001b9a9a7220 */ /* 0x000fe20000410000 */
[----:B------:R-:W-:Y:S01]  /*4680*/  PRMT R170, RZ, 0x5410, R30 ;  /* 0x00005410ffaa7816 */ /* 0x000fe2000000001e */
[----:B------:R-:W-:Y:S02]  /*4690*/  FADD.FTZ R166, R88, R88 ;  /* 0x0000005858a67221 */ /* 0x000fe40000010000 */
[----:B------:R-:W-:Y:S01]  /*46a0*/  FFMA.FTZ R29, R28, UR42, -R29 ;  /* 0x0000002a1c1d7c23 */ /* 0x000fe2000801081d */
[----:B---3--:R-:W-:Y:S01]  /*46b0*/  PRMT R177, RZ, 0x7610, R16 ;  /* 0x00007610ffb17816 */ /* 0x008fe20000000010 */
[----:B------:R-:W-:Y:S02]  /*46c0*/  FADD.FTZ R27, R91, R91 ;  /* 0x0000005b5b1b7221 */ /* 0x000fe40000010000 */
[----:B------:R-:W-:-:S02]  /*46d0*/  FMUL.FTZ R169, R168, R21 ;  /* 0x00000015a8a97220 */ /* 0x000fc40000410000 */
[C---:B------:R-:W-:Y:S02]  /*46e0*/  FMUL.FTZ R165, R176.reuse, UR43 ;  /* 0x0000002bb0a57c20 */ /* 0x040fe40008410000 */
[----:B------:R-:W-:Y:S02]  /*46f0*/  FMUL.FTZ R21, R175, UR43 ;  /* 0x0000002baf157c20 */ /* 0x000fe40008410000 */
[----:B------:R-:W-:Y:S02]  /*4700*/  FMUL.FTZ R173, R176, UR42 ;  /* 0x0000002ab0ad7c20 */ /* 0x000fe40008410000 */
[----:B------:R-:W-:Y:S01]  /*4710*/  FMUL.FTZ R167, R166, R29 ;  /* 0x0000001da6a77220 */ /* 0x000fe20000410000 */
[----:B------:R-:W-:Y:S01]  /*4720*/  PRMT R178, RZ, 0x5410, R16 ;  /* 0x00005410ffb27816 */ /* 0x000fe20000000010 */
[----:B------:R-:W-:Y:S02]  /*4730*/  FMUL.FTZ R153, R27, R20 ;  /* 0x000000141b997220 */ /* 0x000fe40000410000 */
[----:B------:R-:W-:-:S02]  /*4740*/  FADD.FTZ R29, R85, R85 ;  /* 0x00000055551d7221 */ /* 0x000fc40000010000 */
[----:B------:R-:W-:Y:S02]  /*4750*/  FFMA.FTZ R30, R174, UR42, -R165 ;  /* 0x0000002aae1e7c23 */ /* 0x000fe400080108a5 */
[----:B------:R-:W-:Y:S02]  /*4760*/  FFMA.FTZ R20, R170, UR42, -R21 ;  /* 0x0000002aaa147c23 */ /* 0x000fe40008010815 */
[----:B------:R-:W-:Y:S02]  /*4770*/  FFMA.FTZ R172, R174, UR43, R173 ;  /* 0x0000002baeac7c23 */ /* 0x000fe400080100ad */
[----:B------:R-:W-:Y:S02]  /*4780*/  FMUL.FTZ R21, R177, UR43 ;  /* 0x0000002bb1157c20 */ /* 0x000fe40008410000 */
[----:B------:R-:W-:Y:S01]  /*4790*/  FMUL.FTZ R31, R171, UR42 ;  /* 0x0000002aab1f7c20 */ /* 0x000fe20008410000 */
[----:B------:R-:W-:Y:S01]  /*47a0*/  ISETP.NE.AND P0, PT, R102, 0x3f, PT ;  /* 0x0000003f6600780c */ /* 0x000fe20003f05270 */
[----:B------:R-:W-:-:S02]  /*47b0*/  FMUL.FTZ R30, R29, R30 ;  /* 0x0000001e1d1e7220 */ /* 0x000fc40000410000 */
[----:B------:R-:W-:Y:S02]  /*47c0*/  FMUL.FTZ R29, R29, R172 ;  /* 0x000000ac1d1d7220 */ /* 0x000fe40000410000 */
[----:B------:R-:W-:Y:S02]  /*47d0*/  FADD.FTZ R172, R84, R84 ;  /* 0x0000005454ac7221 */ /* 0x000fe40000010000 */
[----:B------:R-:W-:Y:S02]  /*47e0*/  FFMA.FTZ R21, R178, UR42, -R21 ;  /* 0x0000002ab2157c23 */ /* 0x000fe40008010815 */
[----:B------:R-:W-:Y:S02]  /*47f0*/  FMUL.FTZ R23, R149, UR42 ;  /* 0x0000002a95177c20 */ /* 0x000fe40008410000 */
[----:B------:R-:W-:Y:S02]  /*4800*/  FFMA.FTZ R31, R28, UR43, R31 ;  /* 0x0000002b1c1f7c23 */ /* 0x000fe4000801001f */
[----:B------:R-:W-:-:S02]  /*4810*/  FMUL.FTZ R16, R105, R2 ;  /* 0x0000000269107220 */ /* 0x000fc40000410000 */
[----:B------:R-:W-:Y:S02]  /*4820*/  FMUL.FTZ R173, R172, R21 ;  /* 0x00000015acad7220 */ /* 0x000fe40000410000 */
[----:B------:R-:W-:Y:S02]  /*4830*/  FFMA.FTZ R23, R146, UR43, R23 ;  /* 0x0000002b92177c23 */ /* 0x000fe40008010017 */
[----:B------:R-:W-:Y:S02]  /*4840*/  FMUL.FTZ R166, R166, R31 ;  /* 0x0000001fa6a67220 */ /* 0x000fe40000410000 */
[-C--:B------:R-:W-:Y:S02]  /*4850*/  FMUL.FTZ R179, R105, R3.reuse ;  /* 0x0000000369b37220 */ /* 0x080fe40000410000 */
[----:B------:R-:W-:Y:S01]  /*4860*/  FFMA.FTZ R21, R106, R3, R16 ;  /* 0x000000036a157223 */ /* 0x000fe20000010010 */
[----:B------:R-:W-:Y:S01]  /*4870*/  PRMT R3, RZ, 0x7610, R7 ;  /* 0x00007610ff037816 */ /* 0x000fe20000000007 */
[----:B------:R-:W-:-:S02]  /*4880*/  FADD.FTZ R31, R87, R87 ;  /* 0x00000057571f7221 */ /* 0x000fc40000010000 */
[----:B------:R-:W-:Y:S02]  /*4890*/  FMUL.FTZ R140, R140, R23 ;  /* 0x000000178c8c7220 */ /* 0x000fe40000410000 */
[----:B------:R-:W-:Y:S02]  /*48a0*/  FMUL.FTZ R23, R152, UR42 ;  /* 0x0000002a98177c20 */ /* 0x000fe40008410000 */
[----:B------:R-:W-:Y:S02]  /*48b0*/  FMUL.FTZ R165, R31, R20 ;  /* 0x000000141fa57220 */ /* 0x000fe40000410000 */
[----:B------:R-:W-:Y:S02]  /*48c0*/  FFMA.FTZ R20, R106, R2, -R179 ;  /* 0x000000026a147223 */ /* 0x000fe400000108b3 */
[----:B------:R-:W-:Y:S02]  /*48d0*/  FMUL.FTZ R204, R48, R3 ;  /* 0x0000000330cc7220 */ /* 0x000fe40000410000 */
[----:B------:R0:W1:Y:S01]  /*48e0*/  @P0 LDS.64 R2, [R102.X8+0x49e8] ;  /* 0x0049e80066020984 */ /* 0x0000620000008a00 */
[----:B------:R-:W-:-:S04]  /*48f0*/  FFMA.FTZ R23, R150, UR43, R23 ;  /* 0x0000002b96177c23 */ /* 0x000fc80008010017 */
[----:B------:R-:W-:Y:S02]  /*4900*/  FMUL.FTZ R156, R156, R23 ;  /* 0x000000179c9c7220 */ /* 0x000fe40000410000 */
[----:B------:R-:W-:-:S04]  /*4910*/  FMUL.FTZ R23, R161, UR42 ;  /* 0x0000002aa1177c20 */ /* 0x000fc80008410000 */
[----:B------:R-:W-:Y:S02]  /*4920*/  FFMA.FTZ R22, R158, UR43, R23 ;  /* 0x0000002b9e167c23 */ /* 0x000fe40008010017 */
[----:B------:R-:W-:-:S04]  /*4930*/  FMUL.FTZ R23, R164, UR42 ;  /* 0x0000002aa4177c20 */ /* 0x000fc80008410000 */
[----:B------:R-:W-:-:S04]  /*4940*/  FFMA.FTZ R23, R162, UR43, R23 ;  /* 0x0000002ba2177c23 */ /* 0x000fc80008010017 */
[----:B------:R-:W-:Y:S02]  /*4950*/  FMUL.FTZ R168, R168, R23 ;  /* 0x00000017a8a87220 */ /* 0x000fe40000410000 */
[----:B------:R-:W-:Y:S02]  /*4960*/  FMUL.FTZ R23, R175, UR42 ;  /* 0x0000002aaf177c20 */ /* 0x000fe40008410000 */
[----:B------:R-:W-:Y:S01]  /*4970*/  FMUL.FTZ R27, R27, R22 ;  /* 0x000000161b1b7220 */ /* 0x000fe20000410000 */
[----:B------:R-:W-:Y:S01]  /*4980*/  PRMT R180, RZ, 0x7610, R17 ;  /* 0x00007610ffb47816 */ /* 0x000fe20000000011 */
[----:B------:R-:W-:Y:S02]  /*4990*/  FFMA.FTZ R22, R170, UR43, R23 ;  /* 0x0000002baa167c23 */ /* 0x000fe40008010017 */
[----:B------:R-:W-:Y:S01]  /*49a0*/  FMUL.FTZ R23, R177, UR42 ;  /* 0x0000002ab1177c20 */ /* 0x000fe20008410000 */
[----:B------:R-:W-:Y:S01]  /*49b0*/  PRMT R179, RZ, 0x5410, R17 ;  /* 0x00005410ffb37816 */ /* 0x000fe20000000011 */
[----:B------:R-:W-:-:S02]  /*49c0*/  FMUL.FTZ R31, R31, R22 ;  /* 0x000000161f1f7220 */ /* 0x000fc40000410000 */
[----:B------:R-:W-:Y:S02]  /*49d0*/  FFMA.FTZ R23, R178, UR43, R23 ;  /* 0x0000002bb2177c23 */ /* 0x000fe40008010017 */
[C---:B------:R-:W-:Y:S01]  /*49e0*/  FMUL.FTZ R22, R180.reuse, UR42 ;  /* 0x0000002ab4167c20 */ /* 0x040fe20008410000 */
[----:B------:R-:W-:Y:S01]  /*49f0*/  BSSY B0, `(.L_x_6552) ;  /* 0x0000019000007945 */ /* 0x000fe20003800000 */
[----:B------:R-:W-:Y:S02]  /*4a00*/  FMUL.FTZ R16, R180, UR43 ;  /* 0x0000002bb4107c20 */ /* 0x000fe40008410000 */
[----:B------:R-:W-:Y:S01]  /*4a10*/  FMUL.FTZ R172, R172, R23 ;  /* 0x00000017acac7220 */ /* 0x000fe20000410000 */
[----:B------:R-:W-:Y:S01]  /*4a20*/  PRMT R181, RZ, 0x5410, R18 ;  /* 0x00005410ffb57816 */ /* 0x000fe20000000012 */
[----:B------:R-:W-:Y:S01]  /*4a30*/  FFMA.FTZ R187, R179, UR43, R22 ;  /* 0x0000002bb3bb7c23 */ /* 0x000fe20008010016 */
[----:B------:R-:W-:Y:S01]  /*4a40*/  PRMT R182, RZ, 0x7610, R18 ;  /* 0x00007610ffb67816 */ /* 0x000fe20000000012 */
[----:B------:R-:W-:Y:S01]  /*4a50*/  FADD.FTZ R23, RZ, R184 ;  /* 0x000000b8ff177221 */ /* 0x000fe20000010000 */
[----:B------:R-:W-:Y:S01]  /*4a60*/  PRMT R183, RZ, 0x5410, R19 ;  /* 0x00005410ffb77816 */ /* 0x000fe20000000013 */
[----:B------:R-:W-:Y:S01]  /*4a70*/  FADD.FTZ R186, R83, R83 ;  /* 0x0000005353ba7221 */ /* 0x000fe20000010000 */
[----:B------:R-:W-:Y:S01]  /*4a80*/  PRMT R184, RZ, 0x7610, R19 ;  /* 0x00007610ffb87816 */ /* 0x000fe20000000013 */
[----:B------:R-:W-:-:S02]  /*4a90*/  FFMA.FTZ R17, R179, UR42, -R16 ;  /* 0x0000002ab3117c23 */ /* 0x000fc40008010810 */
        /* <DEDUP_REMOVED lines=14> */
.L_x_6553:
[----:B01----:R-:W-:Y:S05]  /*4b80*/  BSYNC B0 ;  /* 0x0000000000007941 */ /* 0x003fea0003800000 */
.L_x_6552:
[----:B------:R-:W-:Y:S01]  /*4b90*/  ISETP.GT.U32.AND P0, PT, R102, 0x1f, PT ;  /* 0x0000001f6600780c */ /* 0x000fe20003f04070 */
[----:B------:R-:W-:Y:S01]  /*4ba0*/  FMUL.FTZ R16, R182, UR43 ;  /* 0x0000002bb6107c20 */ /* 0x000fe20008410000 */
[----:B------:R0:W-:Y:S01]  /*4bb0*/  STS.128 [R102.X16+0x31d0], R20 ;  /* 0x0031d01466007388 */ /* 0x0001e2000000cc00 */
[----:B------:R-:W-:Y:S01]  /*4bc0*/  FMUL.FTZ R206, R184, UR43 ;  /* 0x0000002bb8ce7c20 */ /* 0x000fe20008410000 */
[----:B------:R-:W-:Y:S01]  /*4bd0*/  BSSY B0, `(.L_x_6554) ;  /* 0x00000ae000007945 */ /* 0x000fe20003800000 */
[----:B------:R-:W-:Y:S02]  /*4be0*/  FMUL.FTZ R18, R182, UR42 ;  /* 0x0000002ab6127c20 */ /* 0x000fe40008410000 */
[----:B------:R-:W-:Y:S02]  /*4bf0*/  FMUL.FTZ R212, R184, UR42 ;  /* 0x0000002ab8d47c20 */ /* 0x000fe40008410000 */
[C---:B------:R-:W-:Y:S02]  /*4c00*/  FMUL.FTZ R185, R186.reuse, R17 ;  /* 0x00000011bab97220 */ /* 0x040fe40000410000 */
[----:B------:R-:W-:-:S02]  /*4c10*/  FMUL.FTZ R186, R186, R187 ;  /* 0x000000bbbaba7220 */ /* 0x000fc40000410000 */
[----:B------:R-:W-:Y:S02]  /*4c20*/  FADD.FTZ R188, R82, R82 ;  /* 0x0000005252bc7221 */ /* 0x000fe40000010000 */
[----:B------:R-:W-:Y:S02]  /*4c30*/  FADD.FTZ R190, R81, R81 ;  /* 0x0000005151be7221 */ /* 0x000fe40000010000 */
[----:B------:R-:W-:Y:S02]  /*4c40*/  FFMA.FTZ R187, R181, UR42, -R16 ;  /* 0x0000002ab5bb7c23 */ /* 0x000fe40008010810 */
[----:B------:R-:W-:Y:S02]  /*4c50*/  FFMA.FTZ R189, R183, UR42, -R206 ;  /* 0x0000002ab7bd7c23 */ /* 0x000fe400080108ce */
[----:B------:R-:W-:Y:S02]  /*4c60*/  FFMA.FTZ R17, R181, UR43, R18 ;  /* 0x0000002bb5117c23 */ /* 0x000fe40008010012 */
[----:B------:R-:W-:-:S02]  /*4c70*/  FFMA.FTZ R19, R183, UR43, R212 ;  /* 0x0000002bb7137c23 */ /* 0x000fc400080100d4 */
[----:B------:R-:W-:Y:S02]  /*4c80*/  FMUL.FTZ R187, R188, R187 ;  /* 0x000000bbbcbb7220 */ /* 0x000fe40000410000 */
[----:B------:R-:W-:Y:S02]  /*4c90*/  FMUL.FTZ R189, R190, R189 ;  /* 0x000000bdbebd7220 */ /* 0x000fe40000410000 */
[----:B------:R-:W-:Y:S02]  /*4ca0*/  FMUL.FTZ R188, R188, R17 ;  /* 0x00000011bcbc7220 */ /* 0x000fe40000410000 */
        /* <DEDUP_REMOVED lines=18> */
.L_x_6660:
        /* <DEDUP_REMOVED lines=68> */
.L_x_6661:
[----:B------:R-:W-:Y:S01]  /*5210*/  MOV R211, R18 ;  /* 0x0000001200d37202 */ /* 0x000fe20000000f00 */
[-C--:B0-2---:R-:W-:Y:S01]  /*5220*/  FMUL.FTZ R18, R209, R206.reuse ;  /* 0x000000ced1127220 */ /* 0x085fe20000410000 */
[----:B------:R-:W-:Y:S01]  /*5230*/  ISETP.GE.AND P0, PT, R101, 0x10, PT ;  /* 0x000000106500780c */ /* 0x000fe20003f06270 */
[----:B-1----:R-:W-:Y:S01]  /*5240*/  FMUL.FTZ R16, R19, R206 ;  /* 0x000000ce13107220 */ /* 0x002fe20000410000 */
[----:B------:R-:W-:Y:S01]  /*5250*/  MOV R212, R23 ;  /* 0x0000001700d47202 */ /* 0x000fe20000000f00 */
[----:B---3--:R-:W-:-:S02]  /*5260*/  FFMA.FTZ R17, R21, R211, R18 ;  /* 0x000000d315117223 */ /* 0x008fc40000010012 */
[-C--:B------:R-:W-:Y:S02]  /*5270*/  FMUL.FTZ R18, R21, R206.reuse ;  /* 0x000000ce15127220 */ /* 0x080fe40000410000 */
[CC--:B----4-:R-:W-:Y:S02]  /*5280*/  FFMA.FTZ R21, R207.reuse, R211.reuse, R16 ;  /* 0x000000d3cf157223 */ /* 0x0d0fe40000010010 */
[----:B------:R-:W-:Y:S02]  /*5290*/  FMUL.FTZ R16, R207, R206 ;  /* 0x000000cecf107220 */ /* 0x000fe40000410000 */
        /* <DEDUP_REMOVED lines=11> */
[----:B-----5:R-:W-:Y:S05]  /*5350*/  CALL.REL.NOINC `($__internal_160_$__cuda_sm70_shflsync_idx_p) ;  /* 0x00008bc000007944 */ /* 0x020fea0003c00000 */
.L_x_6558:
[----:B------:R-:W-:Y:S05]  /*5360*/  BRA.CONV ~URZ, `(.L_x_6559) ;  /* 0x000000637f007947 */ /* 0x000fea000b800000 */
[----:B0-----:R-:W-:Y:S01]  /*5370*/  HFMA2.MMA R21, -RZ, RZ, 0, 1.847743988037109375e-06 ;  /* 0x0000001fff157435 */ /* 0x001fe200000001ff */
[----:B------:R-:W-:Y:S02]  /*5380*/  MOV R19, R206 ;  /* 0x000000ce00137202 */ /* 0x000fe40000000f00 */
[----:B------:R-:W-:-:S02]  /*5390*/  MOV R20, 0x1f ;  /* 0x0000001f00147802 */ /* 0x000fc40000000f00 */
[----:B-1----:R-:W-:Y:S02]  /*53a0*/  MOV R18, 0xffffffff ;  /* 0xffffffff00127802 */ /* 0x002fe40000000f00 */
[----:B------:R-:W-:Y:S02]  /*53b0*/  MOV R16, 0x53d0 ;  /* 0x000053d000107802 */ /* 0x000fe40000000f00 */
[----:B-----5:R-:W-:Y:S05]  /*53c0*/  CALL.REL.NOINC `($__internal_160_$__cuda_sm70_shflsync_idx_p) ;  /* 0x00008b5000007944 */ /* 0x020fea0003c00000 */
.L_x_6559:
[----:B------:R-:W-:Y:S05]  /*53d0*/  BRA.CONV ~URZ, `(.L_x_6560) ;  /* 0x000000637f007947 */ /* 0x000fea000b800000 */
[----:B0-----:R-:W-:Y:S01]  /*53e0*/  HFMA2.MMA R21, -RZ, RZ, 0, 1.847743988037109375e-06 ;  /* 0x0000001fff157435 */ /* 0x001fe200000001ff */
[----:B------:R-:W-:Y:S02]  /*53f0*/  MOV R19, R22 ;  /* 0x0000001600137202 */ /* 0x000fe40000000f00 */
[----:B------:R-:W-:Y:S02]  /*5400*/  MOV R20, 0x1f ;  /* 0x0000001f00147802 */ /* 0x000fe40000000f00 */
[----:B-1----:R-:W-:Y:S02]  /*5410*/  MOV R18, 0xffffffff ;  /* 0xffffffff00127802 */ /* 0x002fe40000000f00 */
[----:B------:R-:W-:Y:S02]  /*5420*/  MOV R16, 0x5440 ;  /* 0x0000544000107802 */ /* 0x000fe40000000f00 */
[----:B-----5:R-:W-:Y:S05]  /*5430*/  CALL.REL.NOINC `($__internal_160_$__cuda_sm70_shflsync_idx_p) ;  /* 0x00008ae000007944 */ /* 0x020fea0003c00000 */
.L_x_6560:
[----:B------:R-:W-:Y:S05]  /*5440*/  BRA.CONV ~URZ, `(.L_x_6561) ;  /* 0x000000637f007947 */ /* 0x000fea000b800000 */
[----:B0-----:R-:W-:Y:S01]  /*5450*/  HFMA2.MMA R21, -RZ, RZ, 0, 1.847743988037109375e-06 ;  /* 0x0000001fff157435 */ /* 0x001fe200000001ff */
[----:B------:R-:W-:-:S02]  /*5460*/  MOV R19, R212 ;  /* 0x000000d400137202 */ /* 0x000fc40000000f00 */
[----:B------:R-:W-:Y:S02]  /*5470*/  MOV R20, 0x1f ;  /* 0x0000001f00147802 */ /* 0x000fe40000000f00 */
[----:B-1----:R-:W-:Y:S02]  /*5480*/  MOV R18, 0xffffffff ;  /* 0xffffffff00127802 */ /* 0x002fe40000000f00 */
[----:B------:R-:W-:Y:S02]  /*5490*/  MOV R16, 0x54b0 ;  /* 0x000054b000107802 */ /* 0x000fe40000000f00 */
[----:B-----5:R-:W-:Y:S05]  /*54a0*/  CALL.REL.NOINC `($__internal_160_$__cuda_sm70_shflsync_idx_p) ;  /* 0x00008a7000007944 */ /* 0x020fea0003c00000 */
.L_x_6561:
        /* <DEDUP_REMOVED lines=9> */
.L_x_6662:
        /* <DEDUP_REMOVED lines=23> */
.L_x_6555:
[----:B0-----:R-:W-:Y:S05]  /*56b0*/  BSYNC B0 ;  /* 0x0000000000007941 */ /* 0x001fea0003800000 */
.L_x_6554:
[----:B------:R-:W-:Y:S01]  /*56c0*/  WARPSYNC 0xffffffff ;  /* 0xffffffff00007948 */ /* 0x000fe20003800000 */
[----:B------:R-:W-:Y:S01]  /*56d0*/  BAR.SYNC.DEFER_BLOCKING 0x0 ;  /* 0x0000000000007b1d */ /* 0x000fe20000010000 */
[CC--:B-1---5:R-:W-:Y:S01]  /*56e0*/  FMUL.FTZ R12, R105.reuse, R190.reuse ;  /* 0x000000be690c7220 */ /* 0x0e2fe20000410000 */
[----:B------:R-:W-:Y:S01]  /*56f0*/  MOV R13, UR29 ;  /* 0x0000001d000d7c02 */ /* 0x000fe20008000f00 */
[----:B------:R-:W-:Y:S01]  /*5700*/  FMUL.FTZ R14, R106, R190 ;  /* 0x000000be6a0e7220 */ /* 0x000fe20000410000 */
[----:B------:R-:W-:Y:S01]  /*5710*/  LOP3.LUT P0, RZ, R102, 0x1f, RZ, 0xc0, !PT ;  /* 0x0000001f66ff7812 */ /* 0x000fe2000780c0ff */
[-C--:B------:R-:W-:Y:S01]  /*5720*/  FFMA.FTZ R12, R106, R189.reuse, -R12 ;  /* 0x000000bd6a0c7223 */ /* 0x080fe2000001080c */
[----:B------:R-:W-:Y:S01]  /*5730*/  MOV R219, UR7 ;  /* 0x0000000700db7c02 */ /* 0x000fe20008000f00 */
[----:B------:R-:W-:Y:S01]  /*5740*/  FFMA.FTZ R17, -R105, R189, -R14 ;  /* 0x000000bd69117223 */ /* 0x000fe2000001090e */
[----:B------:R-:W-:Y:S01]  /*5750*/  ISETP.GE.OR P0, PT, R13, c[0x0][0x174], P0 ;  /* 0x00005d000d007a0c */ /* 0x000fe20000706670 */
[----:B------:R-:W-:Y:S01]  /*5760*/  FADD.FTZ R16, R187, R12 ;  /* 0x0000000cbb107221 */ /* 0x000fe20000010000 */
[----:B------:R-:W-:Y:S01]  /*5770*/  BSSY B0, `(.L_x_6563) ;  /* 0x00001a9000007945 */ /* 0x000fe20003800000 */
[----:B------:R-:W-:-:S02]  /*5780*/  FADD.FTZ R17, -R188, R17 ;  /* 0x00000011bc117221 */ /* 0x000fc40000010100 */
[CC--:B------:R-:W-:Y:S02]  /*5790*/  FMUL.FTZ R18, R107.reuse, -R16.reuse ;  /* 0x800000106b127220 */ /* 0x0c0fe40000410000 */
[-C--:B------:R-:W-:Y:S02]  /*57a0*/  FMUL.FTZ R19, R107, -R17.reuse ;  /* 0x800000116b137220 */ /* 0x080fe40000410000 */
[C---:B------:R-:W-:Y:S02]  /*57b0*/  FFMA.FTZ R21, R108.reuse, R17, R18 ;  /* 0x000000116c157223 */ /* 0x040fe40000010012 */
[C---:B------:R-:W-:Y:S02]  /*57c0*/  FMUL.FTZ R15, R105.reuse, R3 ;  /* 0x00000003690f7220 */ /* 0x040fe40000410000 */
[----:B------:R-:W-:Y:S02]  /*57d0*/  FFMA.FTZ R18, R108, R16, -R19 ;  /* 0x000000106c127223 */ /* 0x000fe40000010813 */
[----:B------:R-:W-:Y:S01]  /*57e0*/  FADD.FTZ R21, -R186, R21 ;  /* 0x00000015ba157221 */ /* 0x000fe20000010100 */
[----:B------:R-:W0:Y:S01]  /*57f0*/  LDS.64 R12, [R102.X16+0x31d8] ;  /* 0x0031d800660c7984 */ /* 0x000e22000000ca00 */
[----:B------:R-:W-:-:S02]  /*5800*/  FMUL.FTZ R14, R105, -R2 ;  /* 0x80000002690e7220 */ /* 0x000fc40000410000 */
[C---:B------:R-:W-:Y:S02]  /*5810*/  FFMA.FTZ R15, R106.reuse, R2, -R15 ;  /* 0x000000026a0f7223 */ /* 0x040fe4000001080f */
[----:B------:R-:W-:Y:S02]  /*5820*/  FADD.FTZ R18, R185, R18 ;  /* 0x00000012b9127221 */ /* 0x000fe40000010000 */
[----:B------:R-:W-:Y:S02]  /*5830*/  FMUL.FTZ R19, R109, -R21 ;  /* 0x800000156d137220 */ /* 0x000fe40000410000 */
[----:B------:R-:W-:Y:S02]  /*5840*/  FFMA.FTZ R14, R106, -R3, R14 ;  /* 0x800000036a0e7223 */ /* 0x000fe4000001000e */
[----:B------:R-:W-:Y:S02]  /*5850*/  FMUL.FTZ R17, R107, -R15 ;  /* 0x8000000f6b117220 */ /* 0x000fe40000410000 */
[----:B------:R-:W-:-:S02]  /*5860*/  FMUL.FTZ R20, R109, -R18 ;  /* 0x800000126d147220 */ /* 0x000fc40000410000 */
[----:B------:R-:W-:Y:S02]  /*5870*/  FFMA.FTZ R18, R110, R18, -R19 ;  /* 0x000000126e127223 */ /* 0x000fe40000010813 */
[-C--:B------:R-:W-:Y:S02]  /*5880*/  FMUL.FTZ R16, R107, -R14.reuse ;  /* 0x8000000e6b107220 */ /* 0x080fe40000410000 */
[----:B------:R-:W-:Y:S02]  /*5890*/  FFMA.FTZ R17, R108, R14, R17 ;  /* 0x0000000e6c117223 */ /* 0x000fe40000010011 */
[----:B------:R-:W-:Y:S02]  /*58a0*/  FFMA.FTZ R21, R110, R21, R20 ;  /* 0x000000156e157223 */ /* 0x000fe40000010014 */
[----:B------:R-:W-:Y:S02]  /*58b0*/  FADD.FTZ R18, R173, R18 ;  /* 0x00000012ad127221 */ /* 0x000fe40000010000 */
[----:B------:R-:W-:-:S02]  /*58c0*/  FFMA.FTZ R16, R108, R15, -R16 ;  /* 0x0000000f6c107223 */ /* 0x000fc40000010810 */
[----:B------:R-:W-:Y:S02]  /*58d0*/  FMUL.FTZ R15, R109, -R17 ;  /* 0x800000116d0f7220 */ /* 0x000fe40000410000 */
[----:B------:R-:W-:Y:S02]  /*58e0*/  FADD.FTZ R21, -R172, R21 ;  /* 0x00000015ac157221 */ /* 0x000fe40000010100 */
[----:B------:R-:W-:Y:S02]  /*58f0*/  FMUL.FTZ R20, R111, -R18 ;  /* 0x800000126f147220 */ /* 0x000fe40000410000 */
[-C--:B------:R-:W-:Y:S02]  /*5900*/  FMUL.FTZ R14, R109, -R16.reuse ;  /* 0x800000106d0e7220 */ /* 0x080fe40000410000 */
[----:B------:R-:W-:Y:S02]  /*5910*/  FFMA.FTZ R15, R110, R16, -R15 ;  /* 0x000000106e0f7223 */ /* 0x000fe4000001080f */
[----:B------:R-:W-:-:S02]  /*5920*/  FMUL.FTZ R19, R111, -R21 ;  /* 0x800000156f137220 */ /* 0x000fc40000410000 */
[----:B------:R-:W-:Y:S02]  /*5930*/  FFMA.FTZ R20, R112, R21, R20 ;  /* 0x0000001570147223 */ /* 0x000fe40000010014 */
[----:B------:R-:W-:Y:S02]  /*5940*/  FFMA.FTZ R14, R110, R17, R14 ;  /* 0x000000116e0e7223 */ /* 0x000fe4000001000e */
        /* <DEDUP_REMOVED lines=13> */
[C---:B0-----:R-:W-:Y:S02]  /*5a20*/  FMUL.FTZ R15, R33.reuse, R13 ;  /* 0x0000000d210f7220 */ /* 0x041fe40000410000 */
[----:B------:R-:W-:Y:S02]  /*5a30*/  FMUL.FTZ R33, R33, R12 ;  /* 0x0000000c21217220 */ /* 0x000fe40000410000 */
[----:B------:R-:W-:-:S02]  /*5a40*/  FFMA.FTZ R20, R114, R20, R19 ;  /* 0x0000001472147223 */ /* 0x000fc40000010013 */
[----:B------:R-:W-:Y:S02]  /*5a50*/  FFMA.FTZ R14, R114, R17, R14 ;  /* 0x00000011720e7223 */ /* 0x000fe4000001000e */
[C---:B------:R-:W-:Y:S02]  /*5a60*/  FFMA.FTZ R15, R32.reuse, R12, -R15 ;  /* 0x0000000c200f7223 */ /* 0x040fe4000001080f */
[----:B------:R-:W-:Y:S02]  /*5a70*/  FFMA.FTZ R33, R32, R13, R33 ;  /* 0x0000000d20217223 */ /* 0x000fe40000010021 */
[----:B------:R-:W-:Y:S02]  /*5a80*/  FADD.FTZ R20, -R31, R20 ;  /* 0x000000141f147221 */ /* 0x000fe40000010100 */
[----:B------:R-:W-:Y:S02]  /*5a90*/  FMUL.FTZ R13, R115, -R14 ;  /* 0x8000000e730d7220 */ /* 0x000fe40000410000 */
[----:B------:R-:W-:-:S02]  /*5aa0*/  FADD.FTZ R208, R208, R15 ;  /* 0x0000000fd0d07221 */ /* 0x000fc40000010000 */
[----:B------:R-:W-:Y:S02]  /*5ab0*/  FADD.FTZ R18, R165, R18 ;  /* 0x00000012a5127221 */ /* 0x000fe40000010000 */
[C---:B------:R-:W-:Y:S02]  /*5ac0*/  FMUL.FTZ R17, R115.reuse, -R20 ;  /* 0x8000001473117220 */ /* 0x040fe40000410000 */
[-C--:B------:R-:W-:Y:S02]  /*5ad0*/  FFMA.FTZ R12, R116, R16.reuse, -R13 ;  /* 0x00000010740c7223 */ /* 0x080fe4000001080d */
[----:B------:R-:W-:Y:S02]  /*5ae0*/  FMUL.FTZ R13, R115, -R16 ;  /* 0x80000010730d7220 */ /* 0x000fe40000410000 */
[----:B------:R-:W-:Y:S02]  /*5af0*/  FADD.FTZ R206, RZ, R33 ;  /* 0x00000021ffce7221 */ /* 0x000fe40000010000 */
[----:B------:R-:W-:-:S02]  /*5b00*/  FMUL.FTZ R15, R133, R208 ;  /* 0x000000d0850f7220 */ /* 0x000fc40000410000 */
[CC--:B------:R-:W-:Y:S02]  /*5b10*/  FFMA.FTZ R16, R116.reuse, R18.reuse, -R17 ;  /* 0x0000001274107223 */ /* 0x0c0fe40000010811 */
[----:B------:R-:W-:Y:S02]  /*5b20*/  FMUL.FTZ R17, R115, -R18 ;  /* 0x8000001273117220 */ /* 0x000fe40000410000 */
[----:B------:R-:W-:Y:S02]  /*5b30*/  FFMA.FTZ R14, R116, R14, R13 ;  /* 0x0000000e740e7223 */ /* 0x000fe4000001000d */
[-C--:B------:R-:W-:Y:S02]  /*5b40*/  FMUL.FTZ R13, R133, R206.reuse ;  /* 0x000000ce850d7220 */ /* 0x080fe40000410000 */
[----:B------:R-:W-:Y:S02]  /*5b50*/  FFMA.FTZ R15, R134, R206, R15 ;  /* 0x000000ce860f7223 */ /* 0x000fe4000001000f */
[----:B------:R-:W-:-:S02]  /*5b60*/  FFMA.FTZ R17, R116, R20, R17 ;  /* 0x0000001474117223 */ /* 0x000fc40000010011 */
[----:B------:R-:W-:Y:S02]  /*5b70*/  FFMA.FTZ R13, R134, R208, -R13 ;  /* 0x000000d0860d7223 */ /* 0x000fe4000001080d */
[----:B------:R-:W-:Y:S02]  /*5b80*/  FADD.FTZ R33, RZ, R15 ;  /* 0x0000000fff217221 */ /* 0x000fe40000010000 */
[----:B------:R-:W-:Y:S02]  /*5b90*/  FMUL.FTZ R15, R117, -R14 ;  /* 0x8000000e750f7220 */ /* 0x000fe40000410000 */
[----:B------:R-:W-:Y:S02]  /*5ba0*/  FADD.FTZ R17, -R166, R17 ;  /* 0x00000011a6117221 */ /* 0x000fe40000010100 */
[----:B------:R-:W-:Y:S02]  /*5bb0*/  FADD.FTZ R210, R210, R13 ;  /* 0x0000000dd2d27221 */ /* 0x000fe40000010000 */
[----:B------:R-:W-:-:S02]  /*5bc0*/  FFMA.FTZ R18, R118, R12, -R15 ;  /* 0x0000000c76127223 */ /* 0x000fc4000001080f */
[----:B------:R-:W-:Y:S02]  /*5bd0*/  FADD.FTZ R16, R167, R16 ;  /* 0x00000010a7107221 */ /* 0x000fe40000010000 */
[C---:B------:R-:W-:Y:S02]  /*5be0*/  FMUL.FTZ R19, R117.reuse, -R17 ;  /* 0x8000001175137220 */ /* 0x040fe40000410000 */
[----:B------:R-:W-:Y:S02]  /*5bf0*/  FMUL.FTZ R15, R117, -R12 ;  /* 0x8000000c750f7220 */ /* 0x000fe40000410000 */
[C---:B------:R-:W-:Y:S02]  /*5c00*/  FMUL.FTZ R12, R131.reuse, R210 ;  /* 0x000000d2830c7220 */ /* 0x040fe40000410000 */
[----:B------:R-:W-:Y:S02]  /*5c10*/  FFMA.FTZ R20, R118, R16, -R19 ;  /* 0x0000001076147223 */ /* 0x000fe40000010813 */
[----:B------:R-:W-:-:S02]  /*5c20*/  FMUL.FTZ R13, R131, R33 ;  /* 0x00000021830d7220 */ /* 0x000fc40000410000 */
[----:B------:R-:W-:Y:S02]  /*5c30*/  FMUL.FTZ R16, R117, -R16 ;  /* 0x8000001075107220 */ /* 0x000fe40000410000 */
[----:B------:R-:W-:Y:S02]  /*5c40*/  FFMA.FTZ R32, R132, R33, R12 ;  /* 0x0000002184207223 */ /* 0x000fe4000001000c */
[----:B------:R-:W-:Y:S02]  /*5c50*/  FFMA.FTZ R14, R118, R14, R15 ;  /* 0x0000000e760e7223 */ /* 0x000fe4000001000f */
[----:B------:R-:W-:Y:S02]  /*5c60*/  FFMA.FTZ R12, R132, R210, -R13 ;  /* 0x000000d2840c7223 */ /* 0x000fe4000001080d */
[----:B------:R-:W-:Y:S02]  /*5c70*/  FFMA.FTZ R17, R118, R17, R16 ;  /* 0x0000001176117223 */ /* 0x000fe40000010010 */
[----:B------:R-:W-:-:S02]  /*5c80*/  FADD.FTZ R32, RZ, R32 ;  /* 0x00000020ff207221 */ /* 0x000fc40000010000 */
[----:B------:R-:W-:Y:S02]  /*5c90*/  FADD.FTZ R205, R203, R12 ;  /* 0x0000000ccbcd7221 */ /* 0x000fe40000010000 */
[----:B------:R-:W-:Y:S02]  /*5ca0*/  FMUL.FTZ R13, R119, -R14 ;  /* 0x8000000e770d7220 */ /* 0x000fe40000410000 */
[----:B------:R-:W-:Y:S02]  /*5cb0*/  FADD.FTZ R17, -R168, R17 ;  /* 0x00000011a8117221 */ /* 0x000fe40000010100 */
[C---:B------:R-:W-:Y:S02]  /*5cc0*/  FMUL.FTZ R12, R129.reuse, R32 ;  /* 0x00000020810c7220 */ /* 0x040fe40000410000 */
[----:B------:R-:W-:Y:S02]  /*5cd0*/  FMUL.FTZ R15, R129, R205 ;  /* 0x000000cd810f7220 */ /* 0x000fe40000410000 */
[----:B------:R-:W-:-:S02]  /*5ce0*/  FFMA.FTZ R16, R120, R18, -R13 ;  /* 0x0000001278107223 */ /* 0x000fc4000001080d */
[----:B------:R-:W-:Y:S02]  /*5cf0*/  FADD.FTZ R20, R169, R20 ;  /* 0x00000014a9147221 */ /* 0x000fe40000010000 */
[----:B------:R-:W-:Y:S02]  /*5d00*/  FMUL.FTZ R21, R119, -R17 ;  /* 0x8000001177157220 */ /* 0x000fe40000410000 */
[C---:B------:R-:W-:Y:S02]  /*5d10*/  FFMA.FTZ R13, R130.reuse, R205, -R12 ;  /* 0x000000cd820d7223 */ /* 0x040fe4000001080c */
[----:B------:R-:W-:Y:S02]  /*5d20*/  FFMA.FTZ R15, R130, R32, R15 ;  /* 0x00000020820f7223 */ /* 0x000fe4000001000f */
[----:B------:R-:W-:Y:S02]  /*5d30*/  FFMA.FTZ R21, R120, R20, -R21 ;  /* 0x0000001478157223 */ /* 0x000fe40000010815 */
[----:B------:R-:W-:-:S02]  /*5d40*/  FADD.FTZ R212, R202, R13 ;  /* 0x0000000dcad47221 */ /* 0x000fc40000010000 */
[C---:B------:R-:W-:Y:S02]  /*5d50*/  FMUL.FTZ R20, R119.reuse, -R20 ;  /* 0x8000001477147220 */ /* 0x040fe40000410000 */
[----:B------:R-:W-:Y:S02]  /*5d60*/  FMUL.FTZ R19, R119, -R18 ;  /* 0x8000001277137220 */ /* 0x000fe40000410000 */
[----:B------:R-:W-:Y:S02]  /*5d70*/  FADD.FTZ R202, RZ, R15 ;  /* 0x0000000fffca7221 */ /* 0x000fe40000010000 */
[----:B------:R-:W-:Y:S02]  /*5d80*/  FMUL.FTZ R15, R127, R212 ;  /* 0x000000d47f0f7220 */ /* 0x000fe40000410000 */
[C---:B------:R-:W-:Y:S02]  /*5d90*/  FFMA.FTZ R20, R120.reuse, R17, R20 ;  /* 0x0000001178147223 */ /* 0x040fe40000010014 */
[----:B------:R-:W-:-:S02]  /*5da0*/  FFMA.FTZ R19, R120, R14, R19 ;  /* 0x0000000e78137223 */ /* 0x000fc40000010013 */
[-C--:B------:R-:W-:Y:S02]  /*5db0*/  FMUL.FTZ R13, R127, R202.reuse ;  /* 0x000000ca7f0d7220 */ /* 0x080fe40000410000 */
[C---:B------:R-:W-:Y:S02]  /*5dc0*/  FFMA.FTZ R15, R128.reuse, R202, R15 ;  /* 0x000000ca800f7223 */ /* 0x040fe4000001000f */
[----:B------:R-:W-:Y:S02]  /*5dd0*/  FADD.FTZ R20, -R25, R20 ;  /* 0x0000001419147221 */ /* 0x000fe40000010100 */
[----:B------:R-:W-:Y:S02]  /*5de0*/  FMUL.FTZ R23, R121, -R19 ;  /* 0x8000001379177220 */ /* 0x000fe40000410000 */
[----:B------:R-:W-:Y:S02]  /*5df0*/  FFMA.FTZ R12, R128, R212, -R13 ;  /* 0x000000d4800c7223 */ /* 0x000fe4000001080d */
[----:B------:R-:W-:-:S02]  /*5e00*/  FADD.FTZ R203, RZ, R15 ;  /* 0x0000000fffcb7221 */ /* 0x000fc40000010000 */
[----:B------:R-:W-:Y:S02]  /*5e10*/  FADD.FTZ R21, R26, R21 ;  /* 0x000000151a157221 */ /* 0x000fe40000010000 */
[C---:B------:R-:W-:Y:S02]  /*5e20*/  FMUL.FTZ R13, R121.reuse, -R20 ;  /* 0x80000014790d7220 */ /* 0x040fe40000410000 */
[-C--:B------:R-:W-:Y:S02]  /*5e30*/  FFMA.FTZ R23, R122, R16.reuse, -R23 ;  /* 0x000000107a177223 */ /* 0x080fe40000010817 */
[----:B------:R-:W-:Y:S02]  /*5e40*/  FMUL.FTZ R16, R121, -R16 ;  /* 0x8000001079107220 */ /* 0x000fe40000410000 */
[----:B------:R-:W-:Y:S02]  /*5e50*/  FADD.FTZ R207, R201, R12 ;  /* 0x0000000cc9cf7221 */ /* 0x000fe40000010000 */
[----:B------:R-:W-:-:S02]  /*5e60*/  FMUL.FTZ R12, R125, R203 ;  /* 0x000000cb7d0c7220 */ /* 0x000fc40000410000 */
[CC--:B------:R-:W-:Y:S02]  /*5e70*/  FFMA.FTZ R14, R122.reuse, R21.reuse, -R13 ;  /* 0x000000157a0e7223 */ /* 0x0c0fe4000001080d */
[----:B------:R-:W-:Y:S02]  /*5e80*/  FMUL.FTZ R21, R121, -R21 ;  /* 0x8000001579157220 */ /* 0x000fe40000410000 */
[----:B------:R-:W-:Y:S02]  /*5e90*/  FFMA.FTZ R16, R122, R19, R16 ;  /* 0x000000137a107223 */ /* 0x000fe40000010010 */
[-C--:B------:R-:W-:Y:S02]  /*5ea0*/  FFMA.FTZ R13, R126, R207.reuse, -R12 ;  /* 0x000000cf7e0d7223 */ /* 0x080fe4000001080c */
[----:B------:R-:W-:Y:S02]  /*5eb0*/  FMUL.FTZ R12, R125, R207 ;  /* 0x000000cf7d0c7220 */ /* 0x000fe40000410000 */
[----:B------:R-:W-:-:S02]  /*5ec0*/  FFMA.FTZ R20, R122, R20, R21 ;  /* 0x000000147a147223 */ /* 0x000fc40000010015 */
        /* <DEDUP_REMOVED lines=13> */
[C---:B------:R-:W-:Y:S02]  /*5fa0*/  FFMA.FTZ R200, R124.reuse, R201, R12 ;  /* 0x000000c97cc87223 */ /* 0x040fe4000001000c */
[----:B------:R-:W-:Y:S02]  /*5fb0*/  FMUL.FTZ R17, R123, -R14 ;  /* 0x8000000e7b117220 */ /* 0x000fe40000410000 */
[C---:B------:R-:W-:Y:S02]  /*5fc0*/  FFMA.FTZ R12, R124.reuse, R214, -R13 ;  /* 0x000000d67c0c7223 */ /* 0x040fe4000001080d */
[----:B------:R-:W-:Y:S02]  /*5fd0*/  FADD.FTZ R200, RZ, R200 ;  /* 0x000000c8ffc87221 */ /* 0x000fe40000010000 */
[----:B------:R-:W-:-:S02]  /*5fe0*/  FFMA.FTZ R17, R124, R20, R17 ;  /* 0x000000147c117223 */ /* 0x000fc40000010011 */
[----:B------:R-:W-:Y:S02]  /*5ff0*/  FMUL.FTZ R13, R125, -R23 ;  /* 0x800000177d0d7220 */ /* 0x000fe40000410000 */
[----:B------:R-:W-:Y:S02]  /*6000*/  FADD.FTZ R209, R199, R12 ;  /* 0x0000000cc7d17221 */ /* 0x000fe40000010000 */
[----:B------:R-:W-:Y:S02]  /*6010*/  FMUL.FTZ R12, R121, R200 ;  /* 0x000000c8790c7220 */ /* 0x000fe40000410000 */
[----:B------:R-:W-:Y:S02]  /*6020*/  FADD.FTZ R17, -R154, R17 ;  /* 0x000000119a117221 */ /* 0x000fe40000010100 */
[-C--:B------:R-:W-:Y:S02]  /*6030*/  FFMA.FTZ R14, R126, R15.reuse, -R13 ;  /* 0x0000000f7e0e7223 */ /* 0x080fe4000001080d */
[----:B------:R-:W-:-:S02]  /*6040*/  FMUL.FTZ R18, R125, -R15 ;  /* 0x8000000f7d127220 */ /* 0x000fc40000410000 */
[-C--:B------:R-:W-:Y:S02]  /*6050*/  FMUL.FTZ R15, R121, R209.reuse ;  /* 0x000000d1790f7220 */ /* 0x080fe40000410000 */
[----:B------:R-:W-:Y:S02]  /*6060*/  FFMA.FTZ R13, R122, R209, -R12 ;  /* 0x000000d17a0d7223 */ /* 0x000fe4000001080c */
[----:B------:R-:W-:Y:S02]  /*6070*/  FADD.FTZ R16, R155, R16 ;  /* 0x000000109b107221 */ /* 0x000fe40000010000 */
[----:B------:R-:W-:Y:S02]  /*6080*/  FMUL.FTZ R19, R125, -R17 ;  /* 0x800000117d137220 */ /* 0x000fe40000410000 */
[----:B------:R-:W-:Y:S02]  /*6090*/  FFMA.FTZ R18, R126, R23, R18 ;  /* 0x000000177e127223 */ /* 0x000fe40000010012 */
[----:B------:R-:W-:-:S02]  /*60a0*/  FFMA.FTZ R15, R122, R200, R15 ;  /* 0x000000c87a0f7223 */ /* 0x000fc4000001000f */
[----:B------:R-:W-:Y:S02]  /*60b0*/  FADD.FTZ R216, R198, R13 ;  /* 0x0000000dc6d87221 */ /* 0x000fe40000010000 */
[-C--:B------:R-:W-:Y:S02]  /*60c0*/  FFMA.FTZ R20, R126, R16.reuse, -R19 ;  /* 0x000000107e147223 */ /* 0x080fe40000010813 */
[----:B------:R-:W-:Y:S02]  /*60d0*/  FMUL.FTZ R16, R125, -R16 ;  /* 0x800000107d107220 */ /* 0x000fe40000410000 */
[----:B------:R-:W-:Y:S02]  /*60e0*/  FMUL.FTZ R13, R127, -R18 ;  /* 0x800000127f0d7220 */ /* 0x000fe40000410000 */
[----:B------:R-:W-:Y:S02]  /*60f0*/  FADD.FTZ R198, RZ, R15 ;  /* 0x0000000fffc67221 */ /* 0x000fe40000010000 */
[----:B------:R-:W-:-:S02]  /*6100*/  FMUL.FTZ R15, R119, R216 ;  /* 0x000000d8770f7220 */ /* 0x000fc40000410000 */
[----:B------:R-:W-:Y:S02]  /*6110*/  FFMA.FTZ R17, R126, R17, R16 ;  /* 0x000000117e117223 */ /* 0x000fe40000010010 */
[----:B------:R-:W-:Y:S02]  /*6120*/  FFMA.FTZ R16, R128, R14, -R13 ;  /* 0x0000000e80107223 */ /* 0x000fe4000001080d */
[-C--:B------:R-:W-:Y:S02]  /*6130*/  FMUL.FTZ R13, R119, R198.reuse ;  /* 0x000000c6770d7220 */ /* 0x080fe40000410000 */
[----:B------:R-:W-:Y:S02]  /*6140*/  FFMA.FTZ R15, R120, R198, R15 ;  /* 0x000000c6780f7223 */ /* 0x000fe4000001000f */
[----:B------:R-:W-:Y:S02]  /*6150*/  FADD.FTZ R17, -R156, R17 ;  /* 0x000000119c117221 */ /* 0x000fe40000010100 */
[----:B------:R-:W-:-:S02]  /*6160*/  FFMA.FTZ R12, R120, R216, -R13 ;  /* 0x000000d8780c7223 */ /* 0x000fc4000001080d */
[----:B------:R-:W-:Y:S02]  /*6170*/  FADD.FTZ R199, RZ, R15 ;  /* 0x0000000fffc77221 */ /* 0x000fe40000010000 */
[----:B------:R-:W-:Y:S02]  /*6180*/  FADD.FTZ R20, R157, R20 ;  /* 0x000000149d147221 */ /* 0x000fe40000010000 */
[----:B------:R-:W-:Y:S02]  /*6190*/  FMUL.FTZ R13, R127, -R17 ;  /* 0x800000117f0d7220 */ /* 0x000fe40000410000 */
[----:B------:R-:W-:Y:S02]  /*61a0*/  FADD.FTZ R211, R197, R12 ;  /* 0x0000000cc5d37221 */ /* 0x000fe40000010000 */
[----:B------:R-:W-:Y:S02]  /*61b0*/  FMUL.FTZ R12, R117, R199 ;  /* 0x000000c7750c7220 */ /* 0x000fe40000410000 */
[----:B------:R-:W-:-:S02]  /*61c0*/  FMUL.FTZ R19, R127, -R14 ;  /* 0x8000000e7f137220 */ /* 0x000fc40000410000 */
[----:B------:R-:W-:Y:S02]  /*61d0*/  FFMA.FTZ R14, R128, R20, -R13 ;  /* 0x00000014800e7223 */ /* 0x000fe4000001080d */
[-C--:B------:R-:W-:Y:S02]  /*61e0*/  FFMA.FTZ R13, R118, R211.reuse, -R12 ;  /* 0x000000d3760d7223 */ /* 0x080fe4000001080c */
[----:B------:R-:W-:Y:S02]  /*61f0*/  FMUL.FTZ R12, R117, R211 ;  /* 0x000000d3750c7220 */ /* 0x000fe40000410000 */
[----:B------:R-:W-:Y:S02]  /*6200*/  FFMA.FTZ R19, R128, R18, R19 ;  /* 0x0000001280137223 */ /* 0x000fe40000010013 */
[----:B------:R-:W-:Y:S02]  /*6210*/  FFMA.FTZ R12, R118, R199, R12 ;  /* 0x000000c7760c7223 */ /* 0x000fe4000001000c */
[----:B------:R-:W-:-:S02]  /*6220*/  FADD.FTZ R218, R196, R13 ;  /* 0x0000000dc4da7221 */ /* 0x000fc40000010000 */
[----:B------:R-:W-:Y:S02]  /*6230*/  FMUL.FTZ R15, R129, -R19 ;  /* 0x80000013810f7220 */ /* 0x000fe40000410000 */
[----:B------:R-:W-:Y:S02]  /*6240*/  FADD.FTZ R196, RZ, R12 ;  /* 0x0000000cffc47221 */ /* 0x000fe40000010000 */
[----:B------:R-:W-:Y:S02]  /*6250*/  FMUL.FTZ R20, R127, -R20 ;  /* 0x800000147f147220 */ /* 0x000fe40000410000 */
[----:B------:R-:W-:Y:S02]  /*6260*/  FFMA.FTZ R18, R130, R16, -R15 ;  /* 0x0000001082127223 */ /* 0x000fe4000001080f */
[----:B------:R-:W-:Y:S02]  /*6270*/  FMUL.FTZ R13, R115, R196 ;  /* 0x000000c4730d7220 */ /* 0x000fe40000410000 */
[----:B------:R-:W-:-:S02]  /*6280*/  FFMA.FTZ R17, R128, R17, R20 ;  /* 0x0000001180117223 */ /* 0x000fc40000010014 */
[-C--:B------:R-:W-:Y:S02]  /*6290*/  FMUL.FTZ R15, R115, R218.reuse ;  /* 0x000000da730f7220 */ /* 0x080fe40000410000 */
[----:B------:R-:W-:Y:S02]  /*62a0*/  FFMA.FTZ R12, R116, R218, -R13 ;  /* 0x000000da740c7223 */ /* 0x000fe4000001080d */
[----:B------:R-:W-:Y:S02]  /*62b0*/  FADD.FTZ R17, -R138, R17 ;  /* 0x000000118a117221 */ /* 0x000fe40000010100 */
[----:B------:R-:W-:Y:S02]  /*62c0*/  FFMA.FTZ R15, R116, R196, R15 ;  /* 0x000000c4740f7223 */ /* 0x000fe4000001000f */
[----:B------:R-:W-:Y:S02]  /*62d0*/  FMUL.FTZ R16, R129, -R16 ;  /* 0x8000001081107220 */ /* 0x000fe40000410000 */
[----:B------:R-:W-:-:S02]  /*62e0*/  FADD.FTZ R213, R195, R12 ;  /* 0x0000000cc3d57221 */ /* 0x000fc40000010000 */
[----:B------:R-:W-:Y:S02]  /*62f0*/  FADD.FTZ R14, R139, R14 ;  /* 0x0000000e8b0e7221 */ /* 0x000fe40000010000 */
[----:B------:R-:W-:Y:S02]  /*6300*/  FMUL.FTZ R21, R129, -R17 ;  /* 0x8000001181157220 */ /* 0x000fe40000410000 */
[----:B------:R-:W-:Y:S02]  /*6310*/  FADD.FTZ R195, RZ, R15 ;  /* 0x0000000fffc37221 */ /* 0x000fe40000010000 */
[C---:B------:R-:W-:Y:S02]  /*6320*/  FFMA.FTZ R16, R130.reuse, R19, R16 ;  /* 0x0000001382107223 */ /* 0x040fe40000010010 */
[----:B------:R-:W-:Y:S02]  /*6330*/  FFMA.FTZ R20, R130, R14, -R21 ;  /* 0x0000000e82147223 */ /* 0x000fe40000010815 */
[----:B------:R-:W-:-:S02]  /*6340*/  FMUL.FTZ R12, R113, R195 ;  /* 0x000000c3710c7220 */ /* 0x000fc40000410000 */
[----:B------:R-:W-:Y:S02]  /*6350*/  FMUL.FTZ R14, R129, -R14 ;  /* 0x8000000e810e7220 */ /* 0x000fe40000410000 */
[----:B------:R-:W-:Y:S02]  /*6360*/  FMUL.FTZ R13, R131, -R16 ;  /* 0x80000010830d7220 */ /* 0x000fe40000410000 */
[----:B------:R-:W-:Y:S02]  /*6370*/  FFMA.FTZ R215, R114, R213, -R12 ;  /* 0x000000d572d77223 */ /* 0x000fe4000001080c */
[----:B------:R-:W-:Y:S02]  /*6380*/  FFMA.FTZ R17, R130, R17, R14 ;  /* 0x0000001182117223 */ /* 0x000fe4000001000e */
[----:B------:R-:W-:Y:S02]  /*6390*/  FADD.FTZ R20, R141, R20 ;  /* 0x000000148d147221 */ /* 0x000fe40000010000 */
[----:B------:R-:W-:-:S02]  /*63a0*/  FMUL.FTZ R12, R113, R213 ;  /* 0x000000d5710c7220 */ /* 0x000fc40000410000 */
[-C--:B------:R-:W-:Y:S02]  /*63b0*/  FFMA.FTZ R21, R132, R18.reuse, -R13 ;  /* 0x0000001284157223 */ /* 0x080fe4000001080d */
[C---:B------:R-:W-:Y:S02]  /*63c0*/  FMUL.FTZ R13, R131.reuse, -R18 ;  /* 0x80000012830d7220 */ /* 0x040fe40000410000 */
[----:B------:R-:W-:Y:S02]  /*63d0*/  FADD.FTZ R17, -R140, R17 ;  /* 0x000000118c117221 */ /* 0x000fe40000010100 */
[----:B------:R-:W-:Y:S02]  /*63e0*/  FMUL.FTZ R14, R131, -R20 ;  /* 0x80000014830e7220 */ /* 0x000fe40000410000 */
[----:B------:R-:W-:Y:S01]  /*63f0*/  FFMA.FTZ R197, R114, R195, R12 ;  /* 0x000000c372c57223 */ /* 0x000fe2000001000c */
[----:B------:R-:W-:Y:S01]  /*6400*/  MOV R12, 0x3f800000 ;  /* 0x3f800000000c7802 */ /* 0x000fe20000000f00 */
[----:B------:R-:W-:-:S02]  /*6410*/  FADD.FTZ R215, R194, R215 ;  /* 0x000000d7c2d77221 */ /* 0x000fc40000010000 */
[C---:B------:R-:W-:Y:S02]  /*6420*/  FFMA.FTZ R18, R132.reuse, R16, R13 ;  /* 0x0000001084127223 */ /* 0x040fe4000001000d */
[-C--:B------:R-:W-:Y:S02]  /*6430*/  FMUL.FTZ R13, R131, -R17.reuse ;  /* 0x80000011830d7220 */ /* 0x080fe40000410000 */
[----:B------:R-:W-:Y:S02]  /*6440*/  FFMA.FTZ R19, R132, R17, R14 ;  /* 0x0000001184137223 */ /* 0x000fe4000001000e */
[----:B------:R-:W-:Y:S01]  /*6450*/  FADD.FTZ R197, RZ, R197 ;  /* 0x000000c5ffc57221 */ /* 0x000fe20000010000 */
[----:B------:R-:W-:Y:S01]  /*6460*/  CS2R R14, SRZ ;  /* 0x00000000000e7805 */ /* 0x000fe2000001ff00 */
[C---:B------:R-:W-:Y:S02]  /*6470*/  FMUL.FTZ R17, R111.reuse, R215 ;  /* 0x000000d76f117220 */ /* 0x040fe40000410000 */
[----:B------:R-:W-:-:S02]  /*6480*/  FMUL.FTZ R16, R111, R197 ;  /* 0x000000c56f107220 */ /* 0x000fc40000410000 */
[----:B------:R-:W-:Y:S01]  /*6490*/  FFMA.FTZ R20, R132, R20, -R13 ;  /* 0x0000001484147223 */ /* 0x000fe2000001080d */
[----:B------:R-:W-:Y:S01]  /*64a0*/  HFMA2.MMA R13, -RZ, RZ, 0, 0 ;  /* 0x00000000ff0d7435 */ /* 0x000fe200000001ff */
[----:B------:R-:W-:Y:S02]  /*64b0*/  FFMA.FTZ R17, R112, R197, R17 ;  /* 0x000000c570117223 */ /* 0x000fe40000010011 */
[----:B------:R-:W-:Y:S02]  /*64c0*/  FADD.FTZ R19, -R142, R19 ;  /* 0x000000138e137221 */ /* 0x000fe40000010100 */
[----:B------:R-:W-:Y:S02]  /*64d0*/  FFMA.FTZ R16, R112, R215, -R16 ;  /* 0x000000d770107223 */ /* 0x000fe40000010810 */
[----:B------:R-:W-:Y:S02]  /*64e0*/  FADD.FTZ R20, R143, R20 ;  /* 0x000000148f147221 */ /* 0x000fe40000010000 */
[----:B------:R-:W-:Y:S01]  /*64f0*/  FADD.FTZ R194, RZ, R17 ;  /* 0x00000011ffc27221 */ /* 0x000fe20000010000 */
[----:B------:R0:W1:Y:S01]  /*6500*/  @!P0 LDS.128 R12, [R219.X16+0x4be0] ;  /* 0x004be000db0c8984 */ /* 0x000062000000cc00 */
[----:B------:R-:W-:Y:S01]  /*6510*/  FMUL.FTZ R17, R133, -R19 ;  /* 0x8000001385117220 */ /* 0x000fe20000410000 */
[----:B------:R-:W-:Y:S01]  /*6520*/  ISETP.GT.U32.AND P0, PT, R102, 0x1f, PT ;  /* 0x0000001f6600780c */ /* 0x000fe20003f04070 */
[----:B------:R-:W-:-:S02]  /*6530*/  FADD.FTZ R193, R193, R16 ;  /* 0x00000010c1c17221 */ /* 0x000fc40000010000 */
[----:B------:R-:W-:Y:S02]  /*6540*/  FMUL.FTZ R22, R133, -R20 ;  /* 0x8000001485167220 */ /* 0x000fe40000410000 */
[C---:B------:R-:W-:Y:S02]  /*6550*/  FMUL.FTZ R16, R109.reuse, R194 ;  /* 0x000000c26d107220 */ /* 0x040fe40000410000 */
[C---:B------:R-:W-:Y:S02]  /*6560*/  FFMA.FTZ R20, R134.reuse, R20, -R17 ;  /* 0x0000001486147223 */ /* 0x040fe40000010811 */
[----:B------:R-:W-:Y:S02]  /*6570*/  FFMA.FTZ R217, R134, R19, R22 ;  /* 0x0000001386d97223 */ /* 0x000fe40000010016 */
[-C--:B------:R-:W-:Y:S02]  /*6580*/  FFMA.FTZ R17, R110, R193.reuse, -R16 ;  /* 0x000000c16e117223 */ /* 0x080fe40000010810 */
[----:B------:R-:W-:-:S02]  /*6590*/  FMUL.FTZ R19, R109, R193 ;  /* 0x000000c16d137220 */ /* 0x000fc40000410000 */
[----:B------:R-:W-:Y:S02]  /*65a0*/  FADD.FTZ R220, R192, R17 ;  /* 0x00000011c0dc7221 */ /* 0x000fe40000010000 */
[C---:B------:R-:W-:Y:S02]  /*65b0*/  FMUL.FTZ R23, R133.reuse, -R21 ;  /* 0x8000001585177220 */ /* 0x040fe40000410000 */
[----:B------:R-:W-:Y:S02]  /*65c0*/  FFMA.FTZ R192, R110, R194, R19 ;  /* 0x000000c26ec07223 */ /* 0x000fe40000010013 */
[-C--:B------:R-:W-:Y:S02]  /*65d0*/  FMUL.FTZ R16, R133, -R18.reuse ;  /* 0x8000001285107220 */ /* 0x080fe40000410000 */
[----:B------:R-:W-:Y:S02]  /*65e0*/  FFMA.FTZ R17, R134, R18, R23 ;  /* 0x0000001286117223 */ /* 0x000fe40000010017 */
[----:B------:R-:W-:-:S02]  /*65f0*/  FADD.FTZ R192, RZ, R192 ;  /* 0x000000c0ffc07221 */ /* 0x000fc40000010000 */
[C---:B------:R-:W-:Y:S02]  /*6600*/  FMUL.FTZ R23, R107.reuse, R220 ;  /* 0x000000dc6b177220 */ /* 0x040fe40000410000 */
[----:B------:R-:W-:Y:S02]  /*6610*/  FFMA.FTZ R16, R134, R21, -R16 ;  /* 0x0000001586107223 */ /* 0x000fe40000010810 */
[-C--:B------:R-:W-:Y:S02]  /*6620*/  FMUL.FTZ R21, R107, R192.reuse ;  /* 0x000000c06b157220 */ /* 0x080fe40000410000 */
[----:B------:R-:W-:Y:S02]  /*6630*/  FFMA.FTZ R23, R108, R192, R23 ;  /* 0x000000c06c177223 */ /* 0x000fe40000010017 */
[----:B------:R-:W-:Y:S02]  /*6640*/  FADD.FTZ R18, R145, R20 ;  /* 0x0000001491127221 */ /* 0x000fe40000010000 */
[----:B------:R-:W-:-:S02]  /*6650*/  FADD.FTZ R19, -R144, R217 ;  /* 0x000000d990137221 */ /* 0x000fc40000010100 */
[----:B------:R-:W-:Y:S02]  /*6660*/  FFMA.FTZ R20, R108, R220, -R21 ;  /* 0x000000dc6c147223 */ /* 0x000fe40000010815 */
[----:B------:R-:W-:Y:S01]  /*6670*/  FADD.FTZ R217, RZ, R23 ;  /* 0x00000017ffd97221 */ /* 0x000fe20000010000 */
[----:B------:R2:W-:Y:S01]  /*6680*/  STS.128 [R102.X16+0x35e0], R16 ;  /* 0x0035e01066007388 */ /* 0x0005e2000000cc00 */
[----:B------:R-:W-:Y:S02]  /*6690*/  FADD.FTZ R191, R191, R20 ;  /* 0x00000014bfbf7221 */ /* 0x000fe40000010000 */
[----:B------:R-:W-:-:S04]  /*66a0*/  FMUL.FTZ R20, R105, R217 ;  /* 0x000000d969147220 */ /* 0x000fc80000410000 */
[-C--:B0-----:R-:W-:Y:S02]  /*66b0*/  FFMA.FTZ R219, R106, R191.reuse, -R20 ;  /* 0x000000bf6adb7223 */ /* 0x081fe40000010814 */
[----:B------:R-:W-:Y:S02]  /*66c0*/  FMUL.FTZ R20, R105, R191 ;  /* 0x000000bf69147220 */ /* 0x000fe40000410000 */
[----:B------:R-:W-:Y:S02]  /*66d0*/  FADD.FTZ R219, R204, R219 ;  /* 0x000000dbccdb7221 */ /* 0x000fe40000010000 */
[----:B------:R-:W-:Y:S01]  /*66e0*/  FFMA.FTZ R204, R106, R217, R20 ;  /* 0x000000d96acc7223 */ /* 0x000fe20000010014 */
[----:B------:R-:W-:Y:S06]  /*66f0*/  BAR.SYNC.DEFER_BLOCKING 0x0 ;  /* 0x0000000000007b1d */ /* 0x000fec0000010000 */
[----:B------:R-:W-:Y:S05]  /*6700*/  @P0 BRA `(.L_x_6564) ;  /* 0x00000af000000947 */ /* 0x000fea0003800000 */
[C---:B-12---:R-:W-:Y:S02]  /*6710*/  SHF.L.U32 R221, R102.reuse, 0x5, RZ ;  /* 0x0000000566dd7819 */ /* 0x046fe400000006ff */
[----:B------:R-:W-:-:S03]  /*6720*/  LOP3.LUT R222, R102, 0x1f, RZ, 0xc0, !PT ;  /* 0x0000001f66de7812 */ /* 0x000fc600078ec0ff */
[----:B------:R-:W-:Y:S01]  /*6730*/  LDS.128 R16, [R221+0x35e0] ;  /* 0x0035e000dd107984 */ /* 0x000fe20000000c00 */
        /* <DEDUP_REMOVED lines=14> */
.L_x_6663:
[----:B------:R-:W-:Y:S05]  /*6820*/  BRA.DIV ~URZ, `(.L_x_6566) ;  /* 0x000068427f007947 */ /* 0x000fea000b800000 */
[----:B------:R2:W3:Y:S04]  /*6830*/  SHFL.DOWN PT, R21, R224, 0x1, 0x1f ;  /* 0x08201f00e0157f89 */ /* 0x0004e800000e0000 */
[----:B------:R2:W4:Y:S04]  /*6840*/  SHFL.DOWN PT, R223, R23, 0x1, 0x1f ;  /* 0x08201f0017df7f89 */ /* 0x00052800000e0000 */
[----:B------:R2:W0:Y:S02]  /*6850*/  SHFL.DOWN PT, R17, R22, 0x1, 0x1f ;  /* 0x08201f0016117f89 */ /* 0x00042400000e0000 */
.L_x_6664:
        /* <DEDUP_REMOVED lines=15> */
.L_x_6568:
[----:B------:R-:W-:Y:S05]  /*6950*/  BSYNC B1 ;  /* 0x0000000000017941 */ /* 0x000fea0003800000 */
.L_x_6567:
[----:B------:R-:W-:Y:S05]  /*6960*/  BRA.DIV ~URZ, `(.L_x_6569) ;  /* 0x000068627f007947 */ /* 0x000fea000b800000 */
[----:B-1----:R1:W2:Y:S04]  /*6970*/  SHFL.DOWN PT, R19, R226, 0x2, 0x1f ;  /* 0x08401f00e2137f89 */ /* 0x0022a800000e0000 */
[----:B---3--:R1:W3:Y:S04]  /*6980*/  SHFL.DOWN PT, R21, R224, 0x2, 0x1f ;  /* 0x08401f00e0157f89 */ /* 0x0082e800000e0000 */
[----:B----4-:R1:W4:Y:S04]  /*6990*/  SHFL.DOWN PT, R223, R23, 0x2, 0x1f ;  /* 0x08401f0017df7f89 */ /* 0x01032800000e0000 */
[----:B0-----:R1:W0:Y:S02]  /*69a0*/  SHFL.DOWN PT, R17, R22, 0x2, 0x1f ;  /* 0x08401f0016117f89 */ /* 0x00122400000e0000 */
.L_x_6665:
        /* <DEDUP_REMOVED lines=15> */
.L_x_6571:
[----:B------:R-:W-:Y:S05]  /*6aa0*/  BSYNC B1 ;  /* 0x0000000000017941 */ /* 0x000fea0003800000 */
.L_x_6570:
[----:B------:R-:W-:Y:S05]  /*6ab0*/  BRA.DIV ~URZ, `(.L_x_6572) ;  /* 0x000068e27f007947 */ /* 0x000fea000b800000 */
[----:B--2---:R2:W1:Y:S02]  /*6ac0*/  SHFL.DOWN PT, R19, R226, 0x4, 0x1f ;  /* 0x08801f00e2137f89 */ /* 0x00446400000e0000 */
.L_x_6666:
[----:B------:R-:W-:Y:S05]  /*6ad0*/  BRA.DIV ~URZ, `(.L_x_6573) ;  /* 0x000069427f007947 */ /* 0x000fea000b800000 */
[----:B---3--:R3:W2:Y:S04]  /*6ae0*/  SHFL.DOWN PT, R21, R224, 0x4, 0x1f ;  /* 0x08801f00e0157f89 */ /* 0x0086a800000e0000 */
[----:B----4-:R3:W4:Y:S04]  /*6af0*/  SHFL.DOWN PT, R223, R23, 0x4, 0x1f ;  /* 0x08801f0017df7f89 */ /* 0x01072800000e0000 */
[----:B0-----:R3:W0:Y:S02]  /*6b00*/  SHFL.DOWN PT, R17, R22, 0x4, 0x1f ;  /* 0x08801f0016117f89 */ /* 0x00162400000e0000 */
.L_x_6667:
        /* <DEDUP_REMOVED lines=15> */
.L_x_6575:
[----:B------:R-:W-:Y:S05]  /*6c00*/  BSYNC B1 ;  /* 0x0000000000017941 */ /* 0x000fea0003800000 */
.L_x_6574:
[----:B------:R-:W-:Y:S05]  /*6c10*/  BRA.DIV ~URZ, `(.L_x_6576) ;  /* 0x000069627f007947 */ /* 0x000fea000b800000 */
[----:B-1----:R1:W3:Y:S04]  /*6c20*/  SHFL.DOWN PT, R19, R226, 0x8, 0x1f ;  /* 0x09001f00e2137f89 */ /* 0x0022e800000e0000 */
[----:B--2---:R1:W2:Y:S04]  /*6c30*/  SHFL.DOWN PT, R21, R224, 0x8, 0x1f ;  /* 0x09001f00e0157f89 */ /* 0x0042a800000e0000 */
[----:B----4-:R1:W4:Y:S04]  /*6c40*/  SHFL.DOWN PT, R223, R23, 0x8, 0x1f ;  /* 0x09001f0017df7f89 */ /* 0x01032800000e0000 */
[----:B0-----:R1:W0:Y:S02]  /*6c50*/  SHFL.DOWN PT, R17, R22, 0x8, 0x1f ;  /* 0x09001f0016117f89 */ /* 0x00122400000e0000 */
.L_x_6668:
        /* <DEDUP_REMOVED lines=15> */
.L_x_6578:
[----:B------:R-:W-:Y:S05]  /*6d50*/  BSYNC B1 ;  /* 0x0000000000017941 */ /* 0x000fea0003800000 */
.L_x_6577:
[----:B------:R-:W-:Y:S05]  /*6d60*/  BRA.DIV ~URZ, `(.L_x_6579) ;  /* 0x000069e27f007947 */ /* 0x000fea000b800000 */
[----:B---3--:R3:W1:Y:S02]  /*6d70*/  SHFL.DOWN PT, R19, R226, 0x10, 0x1f ;  /* 0x0a001f00e2137f89 */ /* 0x00866400000e0000 */
.L_x_6669:
[----:B------:R-:W-:Y:S05]  /*6d80*/  BRA.DIV ~URZ, `(.L_x_6580) ;  /* 0x00006a427f007947 */ /* 0x000fea000b800000 */
[----:B--2---:R2:W3:Y:S04]  /*6d90*/  SHFL.DOWN PT, R21, R224, 0x10, 0x1f ;  /* 0x0a001f00e0157f89 */ /* 0x0044e800000e0000 */
[----:B----4-:R2:W4:Y:S04]  /*6da0*/  SHFL.DOWN PT, R223, R23, 0x10, 0x1f ;  /* 0x0a001f0017df7f89 */ /* 0x01052800000e0000 */
[----:B0-----:R2:W0:Y:S02]  /*6db0*/  SHFL.DOWN PT, R17, R22, 0x10, 0x1f ;  /* 0x0a001f0016117f89 */ /* 0x00142400000e0000 */
.L_x_6670:
        /* <DEDUP_REMOVED lines=13> */
.L_x_6582:
[----:B------:R-:W-:Y:S05]  /*6e90*/  BSYNC B1 ;  /* 0x0000000000017941 */ /* 0x000fea0003800000 */
.L_x_6581:
[----:B------:R-:W-:Y:S05]  /*6ea0*/  BRA.DIV ~URZ, `(.L_x_6583) ;  /* 0x00006a827f007947 */ /* 0x000fea000b800000 */
[----:B------:R-:W5:Y:S04]  /*6eb0*/  SHFL.IDX PT, R235, R224, RZ, 0x1f ;  /* 0x00001fffe0eb7589 */ /* 0x000f6800000e0000 */
[----:B------:R-:W2:Y:S04]  /*6ec0*/  SHFL.IDX PT, R225, R226, RZ, 0x1f ;  /* 0x00001fffe2e17589 */ /* 0x000ea800000e0000 */
[----:B----4-:R-:W4:Y:S04]  /*6ed0*/  SHFL.IDX PT, R223, R23, RZ, 0x1f ;  /* 0x00001fff17df7589 */ /* 0x010f2800000e0000 */
[----:B------:R-:W3:Y:S04]  /*6ee0*/  SHFL.DOWN PT, R227, R23, 0x1, 0x1f ;  /* 0x08201f0017e37f89 */ /* 0x000ee800000e0000 */
[----:B------:R-:W1:Y:S04]  /*6ef0*/  SHFL.IDX PT, R222, R22, RZ, 0x1f ;  /* 0x00001fff16de7589 */ /* 0x000e6800000e0000 */
[----:B------:R-:W0:Y:S04]  /*6f00*/  SHFL.DOWN PT, R231, R22, 0x1, 0x1f ;  /* 0x08201f0016e77f89 */ /* 0x000e2800000e0000 */
[----:B------:R-:W0:Y:S01]  /*6f10*/  SHFL.IDX PT, R232, R12, RZ, 0x1f ;  /* 0x00001fff0ce87589 */ /* 0x000e2200000e0000 */
[----:B-----5:R-:W-:-:S02]  /*6f20*/  FMUL.FTZ R230, R15, R235 ;  /* 0x000000eb0fe67220 */ /* 0x020fc40000410000 */
[C---:B------:R-:W-:Y:S01]  /*6f30*/  FMUL.FTZ R16, R14.reuse, R235 ;  /* 0x000000eb0e107220 */ /* 0x040fe20000410000 */
[----:B------:R-:W0:Y:S01]  /*6f40*/  SHFL.IDX PT, R236, R14, RZ, 0x1f ;  /* 0x00001fff0eec7589 */ /* 0x000e2200000e0000 */
[-C--:B--2---:R-:W-:Y:S02]  /*6f50*/  FFMA.FTZ R230, R14, R225.reuse, -R230 ;  /* 0x000000e10ee67223 */ /* 0x084fe400000108e6 */
[----:B------:R-:W-:Y:S01]  /*6f60*/  FFMA.FTZ R233, R15, R225, R16 ;  /* 0x000000e10fe97223 */ /* 0x000fe20000010010 */
[----:B-1----:R-:W1:Y:S04]  /*6f70*/  SHFL.IDX PT, R19, R15, RZ, 0x1f ;  /* 0x00001fff0f137589 */ /* 0x002e6800000e0000 */
[----:B------:R-:W2:Y:S04]  /*6f80*/  SHFL.IDX PT, R234, R13, RZ, 0x1f ;  /* 0x00001fff0dea7589 */ /* 0x000ea800000e0000 */
[----:B------:R5:W0:Y:S04]  /*6f90*/  SHFL.DOWN PT, R229, R224, 0x1, 0x1f ;  /* 0x08201f00e0e57f89 */ /* 0x000a2800000e0000 */
[----:B------:R3:W0:Y:S01]  /*6fa0*/  SHFL.DOWN PT, R228, R226, 0x1, 0x1f ;  /* 0x08201f00e2e47f89 */ /* 0x00062200000e0000 */
[----:B-----5:R-:W-:-:S02]  /*6fb0*/  FMUL.FTZ R224, R12, R235 ;  /* 0x000000eb0ce07220 */ /* 0x020fc40000410000 */
[----:B------:R-:W-:Y:S02]  /*6fc0*/  FMUL.FTZ R235, R13, R235 ;  /* 0x000000eb0deb7220 */ /* 0x000fe40000410000 */
[----:B---3--:R-:W-:Y:S02]  /*6fd0*/  FMUL.FTZ R226, R12, R225 ;  /* 0x000000e10ce27220 */ /* 0x008fe40000410000 */
.L_x_6671:
[----:B----4-:R3:W4:Y:S01]  /*6fe0*/  LDS.128 R20, [R221+0x35f0] ;  /* 0x0035f000dd147984 */ /* 0x0107220000000c00 */
[----:B------:R-:W-:Y:S01]  /*6ff0*/  ISETP.NE.AND P0, PT, R102, 0x1f, PT ;  /* 0x0000001f6600780c */ /* 0x000fe20003f05270 */
[----:B------:R-:W-:Y:S01]  /*7000*/  BSSY B1, `(.L_x_6584) ;  /* 0x000000f000017945 */ /* 0x000fe20003800000 */
[----:B0-----:R-:W-:Y:S02]  /*7010*/  MOV R16, R232 ;  /* 0x000000e800107202 */ /* 0x001fe40000000f00 */
[----:B--2---:R-:W-:Y:S02]  /*7020*/  MOV R17, R234 ;  /* 0x000000ea00117202 */ /* 0x004fe40000000f00 */
        /* <DEDUP_REMOVED lines=12> */
.L_x_6585:
[----:B---3--:R-:W-:Y:S05]  /*70f0*/  BSYNC B1 ;  /* 0x0000000000017941 */ /* 0x008fea0003800000 */
.L_x_6584:
[C---:B-1--4-:R-:W-:Y:S01]  /*7100*/  FMUL.FTZ R227, R21.reuse, R19 ;  /* 0x0000001315e37220 */ /* 0x052fe20000410000 */
        /* <DEDUP_REMOVED lines=15> */
.L_x_6564:
[----:B-12---:R-:W-:Y:S05]  /*7200*/  BSYNC B0 ;  /* 0x0000000000007941 */ /* 0x006fea0003800000 */
.L_x_6563:
[----:B------:R-:W-:Y:S01]  /*7210*/  WARPSYNC 0xffffffff ;  /* 0xffffffff00007948 */ /* 0x000fe20003800000 */
[----:B------:R-:W-:Y:S01]  /*7220*/  BAR.SYNC.DEFER_BLOCKING 0x0 ;  /* 0x0000000000007b1d */ /* 0x000fe20000010000 */
[----:B0-----:R-:W-:Y:S01]  /*7230*/  FMUL.FTZ R19, R147, R33 ;  /* 0x0000002193137220 */ /* 0x001fe20000410000 */
[----:B------:R-:W-:Y:S01]  /*7240*/  ISETP.NE.AND P0, PT, R102, RZ, PT ;  /* 0x000000ff6600720c */ /* 0x000fe20003f05270 */
[----:B------:R-:W-:-:S02]  /*7250*/  FMUL.FTZ R227, R159, R201 ;  /* 0x000000c99fe37220 */ /* 0x000fc40000410000 */
[----:B------:R-:W-:Y:S01]  /*7260*/  FMUL.FTZ R21, R159, R214 ;  /* 0x000000d69f157220 */ /* 0x000fe20000410000 */
[----:B------:R-:W-:Y:S01]  /*7270*/  ULDC UR30, c[0x0][0x168] ;  /* 0x00005a00001e7ab9 */ /* 0x000fe20000000800 */
[----:B------:R-:W-:Y:S01]  /*7280*/  FFMA.FTZ R16, R136, R210, -R19 ;  /* 0x000000d288107223 */ /* 0x000fe20000010813 */
[----:B------:R-:W-:Y:S01]  /*7290*/  UIADD3 UR30, -UR16, UR30, URZ ;  /* 0x0000001e101e7290 */ /* 0x000fe2000fffe13f */
[C---:B------:R-:W-:Y:S01]  /*72a0*/  FFMA.FTZ R227, R24.reuse, R214, -R227 ;  /* 0x000000d618e37223 */ /* 0x040fe200000108e3 */
[----:B------:R-:W-:Y:S01]  /*72b0*/  BSSY B0, `(.L_x_6586) ;  /* 0x000021b000007945 */ /* 0x000fe20003800000 */
[----:B------:R-:W-:Y:S02]  /*72c0*/  FFMA.FTZ R21, R24, R201, R21 ;  /* 0x000000c918157223 */ /* 0x000fe40000010015 */
[----:B------:R-:W-:Y:S02]  /*72d0*/  FMUL.FTZ R20, R164, R199 ;  /* 0x000000c7a4147220 */ /* 0x000fe40000410000 */
[----:B------:R-:W-:-:S02]  /*72e0*/  FMUL.FTZ R147, R147, R210 ;  /* 0x000000d293937220 */ /* 0x000fc40000410000 */
[----:B------:R-:W-:Y:S02]  /*72f0*/  FMUL.FTZ R19, R163, R198 ;  /* 0x000000c6a3137220 */ /* 0x000fe40000410000 */
[-C--:B------:R-:W-:Y:S02]  /*7300*/  FMUL.FTZ R24, R164, R211.reuse ;  /* 0x000000d3a4187220 */ /* 0x080fe40000410000 */
[----:B------:R-:W-:Y:S02]  /*7310*/  FMUL.FTZ R17, R137, R206 ;  /* 0x000000ce89117220 */ /* 0x000fe40000410000 */
[C---:B------:R-:W-:Y:S02]  /*7320*/  FMUL.FTZ R23, R149.reuse, R32 ;  /* 0x0000002095177220 */ /* 0x040fe40000410000 */
[----:B------:R-:W-:Y:S02]  /*7330*/  FFMA.FTZ R164, R162, R211, -R20 ;  /* 0x000000d3a2a47223 */ /* 0x000fe40000010814 */
[----:B------:R-:W-:-:S02]  /*7340*/  FMUL.FTZ R149, R149, R205 ;  /* 0x000000cd95957220 */ /* 0x000fc40000410000 */
[----:B------:R-:W-:Y:S02]  /*7350*/  FFMA.FTZ R136, R136, R33, R147 ;  /* 0x0000002188887223 */ /* 0x000fe40000010093 */
[----:B------:R-:W-:Y:S02]  /*7360*/  FFMA.FTZ R222, R160, R216, -R19 ;  /* 0x000000d8a0de7223 */ /* 0x000fe40000010813 */
[----:B------:R-:W-:Y:S02]  /*7370*/  FFMA.FTZ R162, R162, R199, R24 ;  /* 0x000000c7a2a27223 */ /* 0x000fe40000010018 */
[-C--:B------:R-:W-:Y:S02]  /*7380*/  FMUL.FTZ R18, R137, R208.reuse ;  /* 0x000000d089127220 */ /* 0x080fe40000410000 */
[----:B------:R-:W-:Y:S02]  /*7390*/  FFMA.FTZ R17, R135, R208, -R17 ;  /* 0x000000d087117223 */ /* 0x000fe40000010811 */
[----:B------:R-:W-:-:S02]  /*73a0*/  FMUL.FTZ R19, R206, UR43 ;  /* 0x0000002bce137c20 */ /* 0x000fc40008410000 */
[----:B------:R-:W-:Y:S02]  /*73b0*/  FMUL.FTZ R147, R206, UR42 ;  /* 0x0000002ace937c20 */ /* 0x000fe40008410000 */
[----:B------:R-:W-:Y:S02]  /*73c0*/  FADD.FTZ R24, R97, R97 ;  /* 0x0000006161187221 */ /* 0x000fe40000010000 */
[C---:B------:R-:W-:Y:S02]  /*73d0*/  FFMA.FTZ R23, R146.reuse, R205, -R23 ;  /* 0x000000cd92177223 */ /* 0x040fe40000010817 */
[----:B------:R-:W-:Y:S02]  /*73e0*/  FFMA.FTZ R22, R146, R32, R149 ;  /* 0x0000002092167223 */ /* 0x000fe40000010095 */
[C---:B------:R-:W-:Y:S02]  /*73f0*/  FMUL.FTZ R223, R161.reuse, R200 ;  /* 0x000000c8a1df7220 */ /* 0x040fe40000410000 */
[----:B------:R-:W-:-:S02]  /*7400*/  FMUL.FTZ R221, R161, R209 ;  /* 0x000000d1a1dd7220 */ /* 0x000fc40000410000 */
[----:B------:R-:W-:Y:S02]  /*7410*/  FFMA.FTZ R18, R135, R206, R18 ;  /* 0x000000ce87127223 */ /* 0x000fe40000010012 */
[C---:B------:R-:W-:Y:S02]  /*7420*/  FMUL.FTZ R161, R171.reuse, R196 ;  /* 0x000000c4aba17220 */ /* 0x040fe40000410000 */
[----:B------:R-:W-:Y:S02]  /*7430*/  FMUL.FTZ R159, R171, R218 ;  /* 0x000000daab9f7220 */ /* 0x000fe40000410000 */
[C---:B------:R-:W-:Y:S02]  /*7440*/  FFMA.FTZ R137, R208.reuse, UR42, -R19 ;  /* 0x0000002ad0897c23 */ /* 0x040fe40008010813 */
[----:B------:R-:W-:Y:S02]  /*7450*/  FFMA.FTZ R146, R208, UR43, R147 ;  /* 0x0000002bd0927c23 */ /* 0x000fe40008010093 */
[----:B------:R-:W-:-:S02]  /*7460*/  FFMA.FTZ R17, R24, R17, RZ ;  /* 0x0000001118117223 */ /* 0x000fc400000100ff */
[----:B------:R-:W-:Y:S02]  /*7470*/  FADD.FTZ R171, R96, R96 ;  /* 0x0000006060ab7221 */ /* 0x000fe40000010000 */
[C---:B------:R-:W-:Y:S02]  /*7480*/  FFMA.FTZ R19, -R24.reuse, R18, RZ ;  /* 0x0000001218137223 */ /* 0x040fe400000101ff */
[C---:B------:R-:W-:Y:S02]  /*7490*/  FMUL.FTZ R137, R24.reuse, R137 ;  /* 0x0000008918897220 */ /* 0x040fe40000410000 */
[----:B------:R-:W-:Y:S02]  /*74a0*/  FFMA.FTZ R146, -R24, R146, -RZ ;  /* 0x0000009218927223 */ /* 0x000fe400000109ff */
[----:B------:R-:W-:Y:S02]  /*74b0*/  FFMA.FTZ R24, R171, R16, R17 ;  /* 0x00000010ab187223 */ /* 0x000fe40000010011 */
[----:B------:R-:W0:Y:S01]  /*74c0*/  LDS.64 R16, [R102.X16+0x35e8] ;  /* 0x0035e80066107984 */ /* 0x000e22000000ca00 */
[----:B------:R-:W-:-:S02]  /*74d0*/  FMUL.FTZ R226, R152, R203 ;  /* 0x000000cb98e27220 */ /* 0x000fc40000410000 */
[-C--:B------:R-:W-:Y:S02]  /*74e0*/  FMUL.FTZ R224, R152, R207.reuse ;  /* 0x000000cf98e07220 */ /* 0x080fe40000410000 */
[C---:B------:R-:W-:Y:S02]  /*74f0*/  FMUL.FTZ R135, R151.reuse, R202 ;  /* 0x000000ca97877220 */ /* 0x040fe40000410000 */
[----:B------:R-:W-:Y:S02]  /*7500*/  FMUL.FTZ R225, R151, R212 ;  /* 0x000000d497e17220 */ /* 0x000fe40000410000 */
[C---:B------:R-:W-:Y:S02]  /*7510*/  FFMA.FTZ R226, R150.reuse, R207, -R226 ;  /* 0x000000cf96e27223 */ /* 0x040fe400000108e2 */
[----:B------:R-:W-:Y:S02]  /*7520*/  FFMA.FTZ R224, R150, R203, R224 ;  /* 0x000000cb96e07223 */ /* 0x000fe400000100e0 */
[----:B------:R-:W-:-:S02]  /*7530*/  FMUL.FTZ R150, R177, R194 ;  /* 0x000000c2b1967220 */ /* 0x000fc40000410000 */
[C---:B------:R-:W-:Y:S02]  /*7540*/  FMUL.FTZ R147, R33.reuse, UR43 ;  /* 0x0000002b21937c20 */ /* 0x040fe40008410000 */
[----:B------:R-:W-:Y:S02]  /*7550*/  FMUL.FTZ R149, R33, UR42 ;  /* 0x0000002a21957c20 */ /* 0x000fe40008410000 */
[----:B------:R-:W-:Y:S02]  /*7560*/  FMUL.FTZ R177, R177, R193 ;  /* 0x000000c1b1b17220 */ /* 0x000fe40000410000 */
[C---:B------:R-:W-:Y:S02]  /*7570*/  FFMA.FTZ R135, R148.reuse, R212, -R135 ;  /* 0x000000d494877223 */ /* 0x040fe40000010887 */
[----:B------:R-:W-:Y:S02]  /*7580*/  FFMA.FTZ R225, R148, R202, R225 ;  /* 0x000000ca94e17223 */ /* 0x000fe400000100e1 */
[----:B------:R-:W-:-:S02]  /*7590*/  FMUL.FTZ R20, R182, R217 ;  /* 0x000000d9b6147220 */ /* 0x000fc40000410000 */
[----:B------:R-:W-:Y:S02]  /*75a0*/  FFMA.FTZ R150, R178, R193, -R150 ;  /* 0x000000c1b2967223 */ /* 0x000fe40000010896 */
[----:B------:R-:W-:Y:S02]  /*75b0*/  FMUL.FTZ R152, R180, R192 ;  /* 0x000000c0b4987220 */ /* 0x000fe40000410000 */
[C---:B------:R-:W-:Y:S02]  /*75c0*/  FFMA.FTZ R147, R210.reuse, UR42, -R147 ;  /* 0x0000002ad2937c23 */ /* 0x040fe40008010893 */
[----:B------:R-:W-:Y:S02]  /*75d0*/  FFMA.FTZ R148, R210, UR43, R149 ;  /* 0x0000002bd2947c23 */ /* 0x000fe40008010095 */
[----:B------:R-:W-:Y:S02]  /*75e0*/  FFMA.FTZ R178, R178, R194, R177 ;  /* 0x000000c2b2b27223 */ /* 0x000fe400000100b1 */
[----:B------:R-:W-:-:S02]  /*75f0*/  FMUL.FTZ R180, R180, R220 ;  /* 0x000000dcb4b47220 */ /* 0x000fc40000410000 */
[----:B------:R-:W-:Y:S02]  /*7600*/  FADD.FTZ R204, RZ, R204 ;  /* 0x000000ccffcc7221 */ /* 0x000fe40000010000 */
[----:B------:R-:W-:Y:S02]  /*7610*/  FADD.FTZ R177, R95, R95 ;  /* 0x0000005f5fb17221 */ /* 0x000fe40000010000 */
[----:B------:R-:W-:Y:S02]  /*7620*/  FFMA.FTZ R151, R181, R191, -R20 ;  /* 0x000000bfb5977223 */ /* 0x000fe40000010814 */
[----:B------:R-:W-:Y:S02]  /*7630*/  FFMA.FTZ R152, R179, R220, -R152 ;  /* 0x000000dcb3987223 */ /* 0x000fe40000010898 */
[----:B------:R-:W-:Y:S02]  /*7640*/  FMUL.FTZ R20, R184, R219 ;  /* 0x000000dbb8147220 */ /* 0x000fe40000410000 */
[----:B------:R-:W-:-:S02]  /*7650*/  FMUL.FTZ R147, R171, R147 ;  /* 0x00000093ab937220 */ /* 0x000fc40000410000 */
[----:B------:R-:W-:Y:S02]  /*7660*/  FFMA.FTZ R148, -R171, R148, -RZ ;  /* 0x00000094ab947223 */ /* 0x000fe400000109ff */
[----:B------:R-:W-:Y:S02]  /*7670*/  FFMA.FTZ R179, R179, R192, R180 ;  /* 0x000000c0b3b37223 */ /* 0x000fe400000100b4 */
[----:B------:R-:W-:Y:S02]  /*7680*/  FMUL.FTZ R184, R184, R204 ;  /* 0x000000ccb8b87220 */ /* 0x000fe40000410000 */
[----:B------:R-:W-:Y:S02]  /*7690*/  FFMA.FTZ R171, -R171, R136, R19 ;  /* 0x00000088abab7223 */ /* 0x000fe40000010113 */
[----:B------:R-:W-:Y:S02]  /*76a0*/  FFMA.FTZ R24, R177, R23, R24 ;  /* 0x00000017b1187223 */ /* 0x000fe40000010018 */
[----:B------:R-:W-:-:S02]  /*76b0*/  FADD.FTZ R180, R94, R94 ;  /* 0x0000005e5eb47221 */ /* 0x000fc40000010000 */
[C---:B------:R-:W-:Y:S02]  /*76c0*/  FFMA.FTZ R18, R183.reuse, R204, R20 ;  /* 0x000000ccb7127223 */ /* 0x040fe40000010014 */
[----:B------:R-:W-:Y:S02]  /*76d0*/  FFMA.FTZ R184, R183, R219, -R184 ;  /* 0x000000dbb7b87223 */ /* 0x000fe400000108b8 */
[----:B------:R-:W-:Y:S02]  /*76e0*/  FFMA.FTZ R22, -R177, R22, R171 ;  /* 0x00000016b1167223 */ /* 0x000fe400000101ab */
[----:B------:R-:W-:Y:S02]  /*76f0*/  FFMA.FTZ R171, R180, R135, R24 ;  /* 0x00000087b4ab7223 */ /* 0x000fe40000010018 */
[----:B------:R-:W-:Y:S02]  /*7700*/  FADD.FTZ R183, R93, R93 ;  /* 0x0000005d5db77221 */ /* 0x000fe40000010000 */
[----:B------:R-:W-:-:S02]  /*7710*/  FFMA.FTZ R223, R158, R209, -R223 ;  /* 0x000000d19edf7223 */ /* 0x000fc400000108df */
[----:B------:R-:W-:Y:S02]  /*7720*/  FFMA.FTZ R221, R158, R200, R221 ;  /* 0x000000c89edd7223 */ /* 0x000fe400000100dd */
[C---:B------:R-:W-:Y:S02]  /*7730*/  FFMA.FTZ R161, R28.reuse, R218, -R161 ;  /* 0x000000da1ca17223 */ /* 0x040fe400000108a1 */
[----:B------:R-:W-:Y:S02]  /*7740*/  FFMA.FTZ R159, R28, R196, R159 ;  /* 0x000000c41c9f7223 */ /* 0x000fe4000001009f */
[C---:B------:R-:W-:Y:S02]  /*7750*/  FMUL.FTZ R158, R176.reuse, R197 ;  /* 0x000000c5b09e7220 */ /* 0x040fe40000410000 */
[----:B------:R-:W-:Y:S02]  /*7760*/  FMUL.FTZ R176, R176, R215 ;  /* 0x000000d7b0b07220 */ /* 0x000fe40000410000 */
[----:B------:R-:W-:-:S02]  /*7770*/  FMUL.FTZ R28, R32, UR43 ;  /* 0x0000002b201c7c20 */ /* 0x000fc40008410000 */
[----:B------:R-:W-:Y:S02]  /*7780*/  FFMA.FTZ R226, R183, R226, R171 ;  /* 0x000000e2b7e27223 */ /* 0x000fe400000100ab */
[----:B0-----:R-:W-:Y:S02]  /*7790*/  FMUL.FTZ R171, R17, -R3 ;  /* 0x8000000311ab7220 */ /* 0x001fe40000410000 */
[----:B------:R-:W-:Y:S02]  /*77a0*/  FFMA.FTZ R158, R174, R215, -R158 ;  /* 0x000000d7ae9e7223 */ /* 0x000fe4000001089e */
[----:B------:R-:W-:Y:S02]  /*77b0*/  FMUL.FTZ R3, R16, -R3 ;  /* 0x8000000310037220 */ /* 0x000fe40000410000 */
[----:B------:R-:W-:Y:S02]  /*77c0*/  FFMA.FTZ R174, R174, R197, R176 ;  /* 0x000000c5aeae7223 */ /* 0x000fe400000100b0 */
[----:B------:R-:W-:-:S02]  /*77d0*/  FMUL.FTZ R20, R204, UR43 ;  /* 0x0000002bcc147c20 */ /* 0x000fc40008410000 */
[----:B------:R-:W-:Y:S02]  /*77e0*/  FFMA.FTZ R28, R205, UR42, -R28 ;  /* 0x0000002acd1c7c23 */ /* 0x000fe4000801081c */
[----:B------:R-:W-:Y:S02]  /*77f0*/  FMUL.FTZ R163, R163, R216 ;  /* 0x000000d8a3a37220 */ /* 0x000fe40000410000 */
[----:B------:R-:W-:Y:S02]  /*7800*/  FMUL.FTZ R176, R204, UR42 ;  /* 0x0000002accb07c20 */ /* 0x000fe40008410000 */
[----:B------:R-:W-:Y:S02]  /*7810*/  FFMA.FTZ R17, R17, R2, R3 ;  /* 0x0000000211117223 */ /* 0x000fe40000010003 */
[----:B------:R-:W-:Y:S02]  /*7820*/  FFMA.FTZ R19, R219, UR42, -R20 ;  /* 0x0000002adb137c23 */ /* 0x000fe40008010814 */
[----:B------:R-:W-:-:S02]  /*7830*/  FMUL.FTZ R23, R177, R28 ;  /* 0x0000001cb1177220 */ /* 0x000fc40000410000 */
[----:B------:R-:W-:Y:S02]  /*7840*/  FFMA.FTZ R16, R16, R2, -R171 ;  /* 0x0000000210107223 */ /* 0x000fe400000108ab */
[----:B------:R-:W-:Y:S02]  /*7850*/  FFMA.FTZ R163, R160, R198, R163 ;  /* 0x000000c6a0a37223 */ /* 0x000fe400000100a3 */
[----:B------:R-:W-:Y:S02]  /*7860*/  FFMA.FTZ R20, R219, UR43, R176 ;  /* 0x0000002bdb147c23 */ /* 0x000fe400080100b0 */
[----:B------:R-:W-:Y:S02]  /*7870*/  FMUL.FTZ R28, R203, UR43 ;  /* 0x0000002bcb1c7c20 */ /* 0x000fe40008410000 */
[----:B------:R-:W-:Y:S02]  /*7880*/  FMUL.FTZ R160, R175, R195 ;  /* 0x000000c3afa07220 */ /* 0x000fe40000410000 */
[----:B------:R-:W-:-:S02]  /*7890*/  FMUL.FTZ R176, R203, UR42 ;  /* 0x0000002acbb07c20 */ /* 0x000fc40008410000 */
[----:B------:R-:W-:Y:S02]  /*78a0*/  FMUL.FTZ R175, R175, R213 ;  /* 0x000000d5afaf7220 */ /* 0x000fe40000410000 */
[----:B------:R-:W-:Y:S02]  /*78b0*/  FFMA.FTZ R225, -R180, R225, R22 ;  /* 0x000000e1b4e17223 */ /* 0x000fe40000010116 */
[----:B------:R-:W-:Y:S02]  /*78c0*/  FADD.FTZ R17, -R190, R17 ;  /* 0x00000011be117221 */ /* 0x000fe40000010100 */
[----:B------:R-:W-:Y:S02]  /*78d0*/  FADD.FTZ R189, R189, R16 ;  /* 0x00000010bdbd7221 */ /* 0x000fe40000010000 */
[----:B------:R-:W-:Y:S02]  /*78e0*/  FFMA.FTZ R22, R207, UR42, -R28 ;  /* 0x0000002acf167c23 */ /* 0x000fe4000801081c */
[----:B------:R-:W-:-:S02]  /*78f0*/  FFMA.FTZ R160, R170, R213, -R160 ;  /* 0x000000d5aaa07223 */ /* 0x000fc400000108a0 */
[----:B------:R-:W-:Y:S02]  /*7900*/  FFMA.FTZ R28, R207, UR43, R176 ;  /* 0x0000002bcf1c7c23 */ /* 0x000fe400080100b0 */
[----:B------:R-:W-:Y:S02]  /*7910*/  FFMA.FTZ R170, R170, R195, R175 ;  /* 0x000000c3aaaa7223 */ /* 0x000fe400000100af */
[----:B------:R-:W-:Y:S02]  /*7920*/  FADD.FTZ R176, R92, R92 ;  /* 0x0000005c5cb07221 */ /* 0x000fe40000010000 */
[----:B------:R-:W-:Y:S02]  /*7930*/  FFMA.FTZ R224, -R183, R224, R225 ;  /* 0x000000e0b7e07223 */ /* 0x000fe400000101e1 */
[----:B------:R-:W-:Y:S02]  /*7940*/  FMUL.FTZ R16, R105, -R17 ;  /* 0x8000001169107220 */ /* 0x000fe40000410000 */
[----:B------:R-:W-:-:S02]  /*7950*/  FADD.FTZ R175, R81, R81 ;  /* 0x0000005151af7221 */ /* 0x000fc40000010000 */
[----:B------:R-:W-:Y:S02]  /*7960*/  FMUL.FTZ R105, R105, -R189 ;  /* 0x800000bd69697220 */ /* 0x000fe40000410000 */
[----:B------:R-:W-:Y:S02]  /*7970*/  FFMA.FTZ R224, -R176, R21, R224 ;  /* 0x00000015b0e07223 */ /* 0x000fe400000101e0 */
[C---:B------:R-:W-:Y:S02]  /*7980*/  FMUL.FTZ R18, R175.reuse, R18 ;  /* 0x00000012af127220 */ /* 0x040fe40000410000 */
[C---:B------:R-:W-:Y:S02]  /*7990*/  FMUL.FTZ R149, R175.reuse, R184 ;  /* 0x000000b8af957220 */ /* 0x040fe40000410000 */
[C---:B------:R-:W-:Y:S02]  /*79a0*/  FMUL.FTZ R19, R175.reuse, R19 ;  /* 0x00000013af137220 */ /* 0x040fe40000410000 */
[----:B------:R-:W-:-:S02]  /*79b0*/  FFMA.FTZ R20, -R175, R20, -RZ ;  /* 0x00000014af147223 */ /* 0x000fc400000109ff */
[----:B------:R-:W-:Y:S02]  /*79c0*/  FFMA.FTZ R21, R106, R17, R105 ;  /* 0x000000116a157223 */ /* 0x000fe40000010069 */
[----:B------:R-:W-:Y:S02]  /*79d0*/  FMUL.FTZ R136, R32, UR42 ;  /* 0x0000002a20887c20 */ /* 0x000fe40008410000 */
[----:B------:R-:W-:Y:S02]  /*79e0*/  FMUL.FTZ R175, R202, UR43 ;  /* 0x0000002bcaaf7c20 */ /* 0x000fe40008410000 */
[----:B------:R-:W-:Y:S02]  /*79f0*/  FFMA.FTZ R16, R106, R189, -R16 ;  /* 0x000000bd6a107223 */ /* 0x000fe40000010810 */
[----:B------:R-:W-:Y:S02]  /*7a00*/  FADD.FTZ R21, -R188, R21 ;  /* 0x00000015bc157221 */ /* 0x000fe40000010100 */
[----:B------:R-:W-:-:S02]  /*7a10*/  FFMA.FTZ R136, R205, UR43, R136 ;  /* 0x0000002bcd887c23 */ /* 0x000fc40008010088 */
[----:B------:R-:W-:Y:S02]  /*7a20*/  FFMA.FTZ R24, R212, UR42, -R175 ;  /* 0x0000002ad4187c23 */ /* 0x000fe400080108af */
[----:B------:R-:W-:Y:S02]  /*7a30*/  FADD.FTZ R187, R187, R16 ;  /* 0x00000010bbbb7221 */ /* 0x000fe40000010000 */
[C---:B------:R-:W-:Y:S02]  /*7a40*/  FMUL.FTZ R171, R201.reuse, UR43 ;  /* 0x0000002bc9ab7c20 */ /* 0x040fe40008410000 */
[----:B------:R-:W-:Y:S02]  /*7a50*/  FMUL.FTZ R175, R201, UR42 ;  /* 0x0000002ac9af7c20 */ /* 0x000fe40008410000 */
[----:B------:R-:W-:Y:S02]  /*7a60*/  FMUL.FTZ R16, R107, -R21 ;  /* 0x800000156b107220 */ /* 0x000fe40000410000 */
[----:B------:R-:W-:-:S02]  /*7a70*/  FFMA.FTZ R136, -R177, R136, -RZ ;  /* 0x00000088b1887223 */ /* 0x000fc400000109ff */
[----:B------:R-:W-:Y:S02]  /*7a80*/  FMUL.FTZ R107, R107, -R187 ;  /* 0x800000bb6b6b7220 */ /* 0x000fe40000410000 */
[----:B------:R-:W-:Y:S02]  /*7a90*/  FMUL.FTZ R177, R202, UR42 ;  /* 0x0000002acab17c20 */ /* 0x000fe40008410000 */
[C---:B------:R-:W-:Y:S02]  /*7aa0*/  FFMA.FTZ R2, R214.reuse, UR42, -R171 ;  /* 0x0000002ad6027c23 */ /* 0x040fe400080108ab */
[----:B------:R-:W-:Y:S02]  /*7ab0*/  FFMA.FTZ R3, R214, UR43, R175 ;  /* 0x0000002bd6037c23 */ /* 0x000fe400080100af */
[----:B------:R-:W-:Y:S02]  /*7ac0*/  FMUL.FTZ R182, R182, R191 ;  /* 0x000000bfb6b67220 */ /* 0x000fe40000410000 */
[----:B------:R-:W-:-:S02]  /*7ad0*/  FMUL.FTZ R105, R198, UR43 ;  /* 0x0000002bc6697c20 */ /* 0x000fc40008410000 */
[----:B------:R-:W-:Y:S02]  /*7ae0*/  FFMA.FTZ R107, R108, R21, R107 ;  /* 0x000000156c6b7223 */ /* 0x000fe4000001006b */
[----:B------:R-:W-:Y:S02]  /*7af0*/  FFMA.FTZ R135, R212, UR43, R177 ;  /* 0x0000002bd4877c23 */ /* 0x000fe400080100b1 */
[C---:B------:R-:W-:Y:S02]  /*7b00*/  FFMA.FTZ R226, R176.reuse, R227, R226 ;  /* 0x000000e3b0e27223 */ /* 0x040fe400000100e2 */
[C---:B------:R-:W-:Y:S02]  /*7b10*/  FMUL.FTZ R2, R176.reuse, R2 ;  /* 0x00000002b0027220 */ /* 0x040fe40000410000 */
[----:B------:R-:W-:Y:S02]  /*7b20*/  FFMA.FTZ R3, -R176, R3, -RZ ;  /* 0x00000003b0037223 */ /* 0x000fe400000109ff */
[----:B------:R-:W-:-:S02]  /*7b30*/  FFMA.FTZ R16, R108, R187, -R16 ;  /* 0x000000bb6c107223 */ /* 0x000fc40000010810 */
[----:B------:R-:W-:Y:S02]  /*7b40*/  FFMA.FTZ R181, R181, R217, R182 ;  /* 0x000000d9b5b57223 */ /* 0x000fe400000100b6 */
[----:B------:R-:W-:Y:S02]  /*7b50*/  FMUL.FTZ R176, R200, UR43 ;  /* 0x0000002bc8b07c20 */ /* 0x000fe40008410000 */
[----:B------:R-:W-:Y:S02]  /*7b60*/  FADD.FTZ R182, R91, R91 ;  /* 0x0000005b5bb67221 */ /* 0x000fe40000010000 */
[----:B------:R-:W-:Y:S02]  /*7b70*/  FADD.FTZ R106, R90, R90 ;  /* 0x0000005a5a6a7221 */ /* 0x000fe40000010000 */
[----:B------:R-:W-:Y:S02]  /*7b80*/  FMUL.FTZ R177, R198, UR42 ;  /* 0x0000002ac6b17c20 */ /* 0x000fe40008410000 */
[----:B------:R-:W-:-:S02]  /*7b90*/  FFMA.FTZ R105, R216, UR42, -R105 ;  /* 0x0000002ad8697c23 */ /* 0x000fc40008010869 */
[----:B------:R-:W-:Y:S02]  /*7ba0*/  FADD.FTZ R186, -R186, R107 ;  /* 0x0000006bbaba7221 */ /* 0x000fe40000010100 */
[C---:B------:R-:W-:Y:S02]  /*7bb0*/  FMUL.FTZ R24, R180.reuse, R24 ;  /* 0x00000018b4187220 */ /* 0x040fe40000410000 */
[----:B------:R-:W-:Y:S02]  /*7bc0*/  FFMA.FTZ R135, -R180, R135, -RZ ;  /* 0x00000087b4877223 */ /* 0x000fe400000109ff */
[----:B------:R-:W-:Y:S02]  /*7bd0*/  FADD.FTZ R16, R185, R16 ;  /* 0x00000010b9107221 */ /* 0x000fe40000010000 */
[----:B------:R-:W-:Y:S02]  /*7be0*/  FMUL.FTZ R180, R200, UR42 ;  /* 0x0000002ac8b47c20 */ /* 0x000fe40008410000 */
[----:B------:R-:W-:-:S02]  /*7bf0*/  FFMA.FTZ R171, R209, UR42, -R176 ;  /* 0x0000002ad1ab7c23 */ /* 0x000fc400080108b0 */
[C---:B------:R-:W-:Y:S02]  /*7c00*/  FFMA.FTZ R223, R182.reuse, R223, R226 ;  /* 0x000000dfb6df7223 */ /* 0x040fe400000100e2 */
[----:B------:R-:W-:Y:S02]  /*7c10*/  FFMA.FTZ R224, -R182, R221, R224 ;  /* 0x000000ddb6e07223 */ /* 0x000fe400000101e0 */
[----:B------:R-:W-:Y:S02]  /*7c20*/  FFMA.FTZ R176, R216, UR43, R177 ;  /* 0x0000002bd8b07c23 */ /* 0x000fe400080100b1 */
[----:B------:R-:W-:Y:S02]  /*7c30*/  FMUL.FTZ R107, R106, R105 ;  /* 0x000000696a6b7220 */ /* 0x000fe40000410000 */
[C---:B------:R-:W-:Y:S02]  /*7c40*/  FMUL.FTZ R105, R109.reuse, -R186 ;  /* 0x800000ba6d697220 */ /* 0x040fe40000410000 */
[----:B------:R-:W-:-:S02]  /*7c50*/  FMUL.FTZ R109, R109, -R16 ;  /* 0x800000106d6d7220 */ /* 0x000fc40000410000 */
[----:B------:R-:W-:Y:S02]  /*7c60*/  FFMA.FTZ R175, R209, UR43, R180 ;  /* 0x0000002bd1af7c23 */ /* 0x000fe400080100b4 */
[C---:B------:R-:W-:Y:S02]  /*7c70*/  FFMA.FTZ R223, R106.reuse, R222, R223 ;  /* 0x000000de6adf7223 */ /* 0x040fe400000100df */
[C---:B------:R-:W-:Y:S02]  /*7c80*/  FFMA.FTZ R176, -R106.reuse, R176, -RZ ;  /* 0x000000b06ab07223 */ /* 0x040fe400000109ff */
[----:B------:R-:W-:Y:S02]  /*7c90*/  FFMA.FTZ R177, -R106, R163, R224 ;  /* 0x000000a36ab17223 */ /* 0x000fe400000101e0 */
[----:B------:R-:W-:Y:S02]  /*7ca0*/  FMUL.FTZ R108, R199, UR43 ;  /* 0x0000002bc76c7c20 */ /* 0x000fe40008410000 */
[----:B------:R-:W-:-:S02]  /*7cb0*/  FFMA.FTZ R106, R110, R16, -R105 ;  /* 0x000000106e6a7223 */ /* 0x000fc40000010869 */
[----:B------:R-:W-:Y:S02]  /*7cc0*/  FFMA.FTZ R105, R110, R186, R109 ;  /* 0x000000ba6e697223 */ /* 0x000fe4000001006d */
[C---:B------:R-:W-:Y:S02]  /*7cd0*/  FMUL.FTZ R171, R182.reuse, R171 ;  /* 0x000000abb6ab7220 */ /* 0x040fe40000410000 */
[----:B------:R-:W-:Y:S02]  /*7ce0*/  FFMA.FTZ R175, -R182, R175, -RZ ;  /* 0x000000afb6af7223 */ /* 0x000fe400000109ff */
[----:B------:R-:W-:Y:S02]  /*7cf0*/  FADD.FTZ R182, R89, R89 ;  /* 0x0000005959b67221 */ /* 0x000fe40000010000 */
[----:B------:R-:W-:Y:S02]  /*7d00*/  FFMA.FTZ R108, R211, UR42, -R108 ;  /* 0x0000002ad36c7c23 */ /* 0x000fe4000801086c */
[----:B------:R-:W-:-:S02]  /*7d10*/  FADD.FTZ R173, R173, R106 ;  /* 0x0000006aadad7221 */ /* 0x000fc40000010000 */
[----:B------:R-:W-:Y:S02]  /*7d20*/  FADD.FTZ R105, -R172, R105 ;  /* 0x00000069ac697221 */ /* 0x000fe40000010100 */
[----:B------:R-:W-:Y:S02]  /*7d30*/  FMUL.FTZ R109, R182, R108 ;  /* 0x0000006cb66d7220 */ /* 0x000fe40000410000 */
[C---:B------:R-:W-:Y:S02]  /*7d40*/  FMUL.FTZ R108, R111.reuse, -R173 ;  /* 0x800000ad6f6c7220 */ /* 0x040fe40000410000 */
[-C--:B------:R-:W-:Y:S02]  /*7d50*/  FMUL.FTZ R106, R111, -R105.reuse ;  /* 0x800000696f6a7220 */ /* 0x080fe40000410000 */
[C---:B------:R-:W-:Y:S02]  /*7d60*/  FFMA.FTZ R108, R112.reuse, R105, R108 ;  /* 0x00000069706c7223 */ /* 0x040fe4000001006c */
[----:B------:R-:W-:-:S02]  /*7d70*/  FFMA.FTZ R111, R112, R173, -R106 ;  /* 0x000000ad706f7223 */ /* 0x000fc4000001086a */
[----:B------:R-:W-:Y:S02]  /*7d80*/  FADD.FTZ R108, -R29, R108 ;  /* 0x0000006c1d6c7221 */ /* 0x000fe40000010100 */
[----:B------:R-:W-:Y:S02]  /*7d90*/  FFMA.FTZ R164, R182, R164, R223 ;  /* 0x000000a4b6a47223 */ /* 0x000fe400000100df */
[----:B------:R-:W-:Y:S02]  /*7da0*/  FADD.FTZ R110, R88, R88 ;  /* 0x00000058586e7221 */ /* 0x000fe40000010000 */
[----:B------:R-:W-:Y:S02]  /*7db0*/  FADD.FTZ R30, R30, R111 ;  /* 0x0000006f1e1e7221 */ /* 0x000fe40000010000 */
[----:B------:R-:W-:Y:S02]  /*7dc0*/  FFMA.FTZ R162, -R182, R162, R177 ;  /* 0x000000a2b6a27223 */ /* 0x000fe400000101b1 */
[----:B------:R-:W-:-:S02]  /*7dd0*/  FMUL.FTZ R29, R113, -R108 ;  /* 0x8000006c711d7220 */ /* 0x000fc40000410000 */
[----:B------:R-:W-:Y:S02]  /*7de0*/  FFMA.FTZ R177, R110, R161, R164 ;  /* 0x000000a16eb17223 */ /* 0x000fe400000100a4 */
[----:B------:R-:W-:Y:S02]  /*7df0*/  FMUL.FTZ R113, R113, -R30 ;  /* 0x8000001e71717220 */ /* 0x000fe40000410000 */
[C---:B------:R-:W-:Y:S02]  /*7e00*/  FMUL.FTZ R22, R183.reuse, R22 ;  /* 0x00000016b7167220 */ /* 0x040fe40000410000 */
[----:B------:R-:W-:Y:S02]  /*7e10*/  FFMA.FTZ R28, -R183, R28, -RZ ;  /* 0x0000001cb71c7223 */ /* 0x000fe400000109ff */
[C---:B------:R-:W-:Y:S02]  /*7e20*/  FMUL.FTZ R161, R196.reuse, UR43 ;  /* 0x0000002bc4a17c20 */ /* 0x040fe40008410000 */
[----:B------:R-:W-:-:S02]  /*7e30*/  FMUL.FTZ R183, R196, UR42 ;  /* 0x0000002ac4b77c20 */ /* 0x000fc40008410000 */
[C---:B------:R-:W-:Y:S02]  /*7e40*/  FFMA.FTZ R106, R114.reuse, R30, -R29 ;  /* 0x0000001e726a7223 */ /* 0x040fe4000001081d */
[----:B------:R-:W-:Y:S02]  /*7e50*/  FFMA.FTZ R114, R114, R108, R113 ;  /* 0x0000006c72727223 */ /* 0x000fe40000010071 */
[C---:B------:R-:W-:Y:S02]  /*7e60*/  FFMA.FTZ R111, R218.reuse, UR42, -R161 ;  /* 0x0000002ada6f7c23 */ /* 0x040fe400080108a1 */
[----:B------:R-:W-:Y:S02]  /*7e70*/  FFMA.FTZ R161, R218, UR43, R183 ;  /* 0x0000002bdaa17c23 */ /* 0x000fe400080100b7 */
[----:B------:R-:W-:Y:S02]  /*7e80*/  FADD.FTZ R31, -R31, R114 ;  /* 0x000000721f1f7221 */ /* 0x000fe40000010100 */
[----:B------:R-:W-:-:S02]  /*7e90*/  FADD.FTZ R165, R165, R106 ;  /* 0x0000006aa5a57221 */ /* 0x000fc40000010000 */
[C---:B------:R-:W-:Y:S02]  /*7ea0*/  FMUL.FTZ R111, R110.reuse, R111 ;  /* 0x0000006f6e6f7220 */ /* 0x040fe40000410000 */
[C---:B------:R-:W-:Y:S02]  /*7eb0*/  FFMA.FTZ R161, -R110.reuse, R161, -RZ ;  /* 0x000000a16ea17223 */ /* 0x040fe400000109ff */
[----:B------:R-:W-:Y:S02]  /*7ec0*/  FFMA.FTZ R183, -R110, R159, R162 ;  /* 0x0000009f6eb77223 */ /* 0x000fe400000101a2 */
[----:B------:R-:W-:Y:S02]  /*7ed0*/  FMUL.FTZ R110, R195, UR43 ;  /* 0x0000002bc36e7c20 */ /* 0x000fe40008410000 */
[C---:B------:R-:W-:Y:S02]  /*7ee0*/  FMUL.FTZ R29, R115.reuse, -R31 ;  /* 0x8000001f731d7220 */ /* 0x040fe40000410000 */
[----:B------:R-:W-:-:S02]  /*7ef0*/  FMUL.FTZ R115, R115, -R165 ;  /* 0x800000a573737220 */ /* 0x000fc40000410000 */
[----:B------:R-:W-:Y:S02]  /*7f00*/  FADD.FTZ R221, R87, R87 ;  /* 0x0000005757dd7221 */ /* 0x000fe40000010000 */
[----:B------:R-:W-:Y:S02]  /*7f10*/  FFMA.FTZ R110, R213, UR42, -R110 ;  /* 0x0000002ad56e7c23 */ /* 0x000fe4000801086e */
[----:B------:R-:W-:Y:S02]  /*7f20*/  FMUL.FTZ R112, R195, UR42 ;  /* 0x0000002ac3707c20 */ /* 0x000fe40008410000 */
[C---:B------:R-:W-:Y:S02]  /*7f30*/  FFMA.FTZ R115, R116.reuse, R31, R115 ;  /* 0x0000001f74737223 */ /* 0x040fe40000010073 */
[----:B------:R-:W-:Y:S02]  /*7f40*/  FFMA.FTZ R106, R116, R165, -R29 ;  /* 0x000000a5746a7223 */ /* 0x000fe4000001081d */
[----:B------:R-:W-:-:S02]  /*7f50*/  FMUL.FTZ R113, R221, R110 ;  /* 0x0000006edd717220 */ /* 0x000fc40000410000 */
[----:B------:R-:W-:Y:S02]  /*7f60*/  FFMA.FTZ R112, R213, UR43, R112 ;  /* 0x0000002bd5707c23 */ /* 0x000fe40008010070 */
[----:B------:R-:W-:Y:S02]  /*7f70*/  FMUL.FTZ R110, R197, UR43 ;  /* 0x0000002bc56e7c20 */ /* 0x000fe40008410000 */
[----:B------:R-:W-:Y:S02]  /*7f80*/  FADD.FTZ R166, -R166, R115 ;  /* 0x00000073a6a67221 */ /* 0x000fe40000010100 */
[----:B------:R-:W-:Y:S02]  /*7f90*/  FADD.FTZ R106, R167, R106 ;  /* 0x0000006aa76a7221 */ /* 0x000fe40000010000 */
[----:B------:R-:W-:Y:S02]  /*7fa0*/  FADD.FTZ R185, R85, R85 ;  /* 0x0000005555b97221 */ /* 0x000fe40000010000 */
[----:B------:R-:W-:-:S02]  /*7fb0*/  FFMA.FTZ R159, -R221, R112, -RZ ;  /* 0x00000070dd9f7223 */ /* 0x000fc400000109ff */
[----:B------:R-:W-:Y:S02]  /*7fc0*/  FFMA.FTZ R110, R215, UR42, -R110 ;  /* 0x0000002ad76e7c23 */ /* 0x000fe4000801086e */
[----:B------:R-:W-:Y:S02]  /*7fd0*/  FMUL.FTZ R112, R197, UR42 ;  /* 0x0000002ac5707c20 */ /* 0x000fe40008410000 */
[C---:B------:R-:W-:Y:S02]  /*7fe0*/  FMUL.FTZ R29, R117.reuse, -R166 ;  /* 0x800000a6751d7220 */ /* 0x040fe40000410000 */
[----:B------:R-:W-:Y:S02]  /*7ff0*/  FMUL.FTZ R117, R117, -R106 ;  /* 0x8000006a75757220 */ /* 0x000fe40000410000 */
[----:B------:R-:W-:Y:S02]  /*8000*/  FMUL.FTZ R115, R185, R110 ;  /* 0x0000006eb9737220 */ /* 0x000fe40000410000 */
[----:B------:R-:W-:-:S02]  /*8010*/  FFMA.FTZ R112, R215, UR43, R112 ;  /* 0x0000002bd7707c23 */ /* 0x000fc40008010070 */
[C---:B------:R-:W-:Y:S02]  /*8020*/  FFMA.FTZ R110, R118.reuse, R106, -R29 ;  /* 0x0000006a766e7223 */ /* 0x040fe4000001081d */
[----:B------:R-:W-:Y:S02]  /*8030*/  FFMA.FTZ R29, R118, R166, R117 ;  /* 0x000000a6761d7223 */ /* 0x000fe40000010075 */
[----:B------:R-:W-:Y:S02]  /*8040*/  FFMA.FTZ R116, -R185, R112, -RZ ;  /* 0x00000070b9747223 */ /* 0x000fe400000109ff */
[----:B------:R-:W-:Y:S02]  /*8050*/  FMUL.FTZ R112, R194, UR43 ;  /* 0x0000002bc2707c20 */ /* 0x000fe40008410000 */
[----:B------:R-:W-:Y:S02]  /*8060*/  FADD.FTZ R29, -R168, R29 ;  /* 0x0000001da81d7221 */ /* 0x000fe40000010100 */
[----:B------:R-:W-:-:S02]  /*8070*/  FADD.FTZ R169, R169, R110 ;  /* 0x0000006ea9a97221 */ /* 0x000fc40000010000 */
[C---:B------:R-:W-:Y:S02]  /*8080*/  FFMA.FTZ R177, R221.reuse, R160, R177 ;  /* 0x000000a0ddb17223 */ /* 0x040fe400000100b1 */
[----:B------:R-:W-:Y:S02]  /*8090*/  FFMA.FTZ R183, -R221, R170, R183 ;  /* 0x000000aaddb77223 */ /* 0x000fe400000101b7 */
[----:B------:R-:W-:Y:S02]  /*80a0*/  FADD.FTZ R221, R84, R84 ;  /* 0x0000005454dd7221 */ /* 0x000fe40000010000 */
[----:B------:R-:W-:Y:S02]  /*80b0*/  FFMA.FTZ R112, R193, UR42, -R112 ;  /* 0x0000002ac1707c23 */ /* 0x000fe40008010870 */
[C---:B------:R-:W-:Y:S02]  /*80c0*/  FMUL.FTZ R110, R119.reuse, -R29 ;  /* 0x8000001d776e7220 */ /* 0x040fe40000410000 */
[----:B------:R-:W-:-:S02]  /*80d0*/  FMUL.FTZ R119, R119, -R169 ;  /* 0x800000a977777220 */ /* 0x000fc40000410000 */
[----:B------:R-:W-:Y:S02]  /*80e0*/  FMUL.FTZ R167, R221, R112 ;  /* 0x00000070dda77220 */ /* 0x000fe40000410000 */
[C---:B------:R-:W-:Y:S02]  /*80f0*/  FFMA.FTZ R112, R120.reuse, R29, R119 ;  /* 0x0000001d78707223 */ /* 0x040fe40000010077 */
[----:B------:R-:W-:Y:S01]  /*8100*/  FFMA.FTZ R117, R120, R169, -R110 ;  /* 0x000000a978757223 */ /* 0x000fe2000001086e */
[----:B------:R-:W-:Y:S01]  /*8110*/  MOV R120, UR7 ;  /* 0x0000000700787c02 */ /* 0x000fe20008000f00 */
[----:B------:R-:W-:Y:S02]  /*8120*/  FADD.FTZ R112, -R25, R112 ;  /* 0x0000007019707221 */ /* 0x000fe40000010100 */
[----:B------:R-:W-:Y:S02]  /*8130*/  FFMA.FTZ R183, -R185, R174, R183 ;  /* 0x000000aeb9b77223 */ /* 0x000fe400000101b7 */
[----:B------:R-:W-:Y:S01]  /*8140*/  FADD.FTZ R26, R26, R117 ;  /* 0x000000751a1a7221 */ /* 0x000fe20000010000 */
[----:B------:R0:W-:Y:S01]  /*8150*/  @!P0 STS.128 [R120.X16+0x4be0], R12 ;  /* 0x004be00c78008388 */ /* 0x0001e2000000cc00 */
[----:B------:R-:W-:-:S02]  /*8160*/  FMUL.FTZ R117, R121, -R112 ;  /* 0x8000007079757220 */ /* 0x000fc40000410000 */
[----:B------:R-:W-:Y:S02]  /*8170*/  FFMA.FTZ R177, R185, R158, R177 ;  /* 0x0000009eb9b17223 */ /* 0x000fe400000100b1 */
[----:B------:R-:W-:Y:S02]  /*8180*/  FFMA.FTZ R178, -R221, R178, R183 ;  /* 0x000000b2ddb27223 */ /* 0x000fe400000101b7 */
[-C--:B------:R-:W-:Y:S02]  /*8190*/  FMUL.FTZ R121, R121, -R26.reuse ;  /* 0x8000001a79797220 */ /* 0x080fe40000410000 */
[C---:B------:R-:W-:Y:S02]  /*81a0*/  FMUL.FTZ R183, R192.reuse, UR43 ;  /* 0x0000002bc0b77c20 */ /* 0x040fe40008410000 */
[----:B------:R-:W-:Y:S02]  /*81b0*/  FMUL.FTZ R119, R192, UR42 ;  /* 0x0000002ac0777c20 */ /* 0x000fe40008410000 */
[----:B------:R-:W-:-:S02]  /*81c0*/  FFMA.FTZ R110, R122, R26, -R117 ;  /* 0x0000001a7a6e7223 */ /* 0x000fc40000010875 */
[----:B------:R-:W-:Y:S02]  /*81d0*/  FFMA.FTZ R185, R221, R150, R177 ;  /* 0x00000096ddb97223 */ /* 0x000fe400000100b1 */
[----:B------:R-:W-:Y:S02]  /*81e0*/  FFMA.FTZ R122, R122, R112, R121 ;  /* 0x000000707a7a7223 */ /* 0x000fe40000010079 */
[----:B------:R-:W-:Y:S02]  /*81f0*/  FADD.FTZ R150, R83, R83 ;  /* 0x0000005353967221 */ /* 0x000fe40000010000 */
[C---:B------:R-:W-:Y:S02]  /*8200*/  FFMA.FTZ R183, R220.reuse, UR42, -R183 ;  /* 0x0000002adcb77c23 */ /* 0x040fe400080108b7 */
[----:B------:R-:W-:Y:S02]  /*8210*/  FFMA.FTZ R119, R220, UR43, R119 ;  /* 0x0000002bdc777c23 */ /* 0x000fe40008010077 */
[----:B------:R-:W-:-:S02]  /*8220*/  FADD.FTZ R153, R153, R110 ;  /* 0x0000006e99997221 */ /* 0x000fc40000010000 */
[----:B------:R-:W-:Y:S02]  /*8230*/  FMUL.FTZ R110, R217, UR42 ;  /* 0x0000002ad96e7c20 */ /* 0x000fe40008410000 */
[----:B------:R-:W-:Y:S02]  /*8240*/  FADD.FTZ R27, -R27, R122 ;  /* 0x0000007a1b1b7221 */ /* 0x000fe40000010100 */
[----:B------:R-:W-:Y:S02]  /*8250*/  FMUL.FTZ R25, R150, R183 ;  /* 0x000000b796197220 */ /* 0x000fe40000410000 */
[----:B------:R-:W-:Y:S02]  /*8260*/  FMUL.FTZ R114, R194, UR42 ;  /* 0x0000002ac2727c20 */ /* 0x000fe40008410000 */
[----:B------:R-:W-:Y:S02]  /*8270*/  FFMA.FTZ R183, -R150, R119, -RZ ;  /* 0x0000007796b77223 */ /* 0x000fe400000109ff */
[----:B------:R-:W-:-:S02]  /*8280*/  FFMA.FTZ R119, R191, UR43, R110 ;  /* 0x0000002bbf777c23 */ /* 0x000fc4000801006e */
[C---:B------:R-:W-:Y:S02]  /*8290*/  FMUL.FTZ R110, R123.reuse, -R27 ;  /* 0x8000001b7b6e7220 */ /* 0x040fe40000410000 */
[----:B------:R-:W-:Y:S02]  /*82a0*/  FMUL.FTZ R123, R123, -R153 ;  /* 0x800000997b7b7220 */ /* 0x000fe40000410000 */
[----:B------:R-:W-:Y:S02]  /*82b0*/  FFMA.FTZ R114, R193, UR43, R114 ;  /* 0x0000002bc1727c23 */ /* 0x000fe40008010072 */
[C---:B------:R-:W-:Y:S02]  /*82c0*/  FFMA.FTZ R123, R124.reuse, R27, R123 ;  /* 0x0000001b7c7b7223 */ /* 0x040fe4000001007b */
[----:B------:R-:W-:Y:S02]  /*82d0*/  FFMA.FTZ R177, -R221, R114, -RZ ;  /* 0x00000072ddb17223 */ /* 0x000fe400000109ff */
[----:B------:R-:W-:-:S02]  /*82e0*/  FFMA.FTZ R110, R124, R153, -R110 ;  /* 0x000000997c6e7223 */ /* 0x000fc4000001086e */
[----:B------:R-:W-:Y:S02]  /*82f0*/  FMUL.FTZ R114, R217, UR43 ;  /* 0x0000002bd9727c20 */ /* 0x000fe40008410000 */
[----:B------:R-:W-:Y:S02]  /*8300*/  FADD.FTZ R154, -R154, R123 ;  /* 0x0000007b9a9a7221 */ /* 0x000fe40000010100 */
[----:B------:R-:W-:Y:S02]  /*8310*/  FADD.FTZ R110, R155, R110 ;  /* 0x0000006e9b6e7221 */ /* 0x000fe40000010000 */
[----:B------:R-:W-:Y:S02]  /*8320*/  FADD.FTZ R118, R82, R82 ;  /* 0x0000005252767221 */ /* 0x000fe40000010000 */
[----:B------:R-:W-:Y:S02]  /*8330*/  FFMA.FTZ R114, R191, UR42, -R114 ;  /* 0x0000002abf727c23 */ /* 0x000fe40008010872 */
[----:B------:R-:W-:-:S02]  /*8340*/  FMUL.FTZ R117, R125, -R154 ;  /* 0x8000009a7d757220 */ /* 0x000fc40000410000 */
[----:B------:R-:W-:Y:S02]  /*8350*/  FMUL.FTZ R125, R125, -R110 ;  /* 0x8000006e7d7d7220 */ /* 0x000fe40000410000 */
[----:B------:R-:W-:Y:S01]  /*8360*/  FMUL.FTZ R121, R118, R114 ;  /* 0x0000007276797220 */ /* 0x000fe20000410000 */
[----:B------:R-:W-:Y:S01]  /*8370*/  P2R R114, PR, RZ, 0x1 ;  /* 0x00000001ff727803 */ /* 0x000fe20000000000 */
[C---:B------:R-:W-:Y:S02]  /*8380*/  FFMA.FTZ R114, R126.reuse, R110, -R117 ;  /* 0x0000006e7e727223 */ /* 0x040fe40000010875 */
[----:B------:R-:W-:Y:S02]  /*8390*/  FFMA.FTZ R117, R126, R154, R125 ;  /* 0x0000009a7e757223 */ /* 0x000fe4000001007d */
[----:B------:R-:W-:Y:S02]  /*83a0*/  FADD.FTZ R157, R157, R114 ;  /* 0x000000729d9d7221 */ /* 0x000fe40000010000 */
[----:B------:R-:W-:-:S02]  /*83b0*/  FADD.FTZ R117, -R156, R117 ;  /* 0x000000759c757221 */ /* 0x000fc40000010100 */
[C---:B0-----:R-:W-:Y:S02]  /*83c0*/  FMUL.FTZ R12, R127.reuse, -R157 ;  /* 0x8000009d7f0c7220 */ /* 0x041fe40000410000 */
[-C--:B------:R-:W-:Y:S02]  /*83d0*/  FMUL.FTZ R127, R127, -R117.reuse ;  /* 0x800000757f7f7220 */ /* 0x080fe40000410000 */
[C---:B------:R-:W-:Y:S02]  /*83e0*/  FFMA.FTZ R13, R128.reuse, R117, R12 ;  /* 0x00000075800d7223 */ /* 0x040fe4000001000c */
[----:B------:R-:W-:Y:S02]  /*83f0*/  FFMA.FTZ R114, R128, R157, -R127 ;  /* 0x0000009d80727223 */ /* 0x000fe4000001087f */
[----:B------:R-:W-:Y:S02]  /*8400*/  FADD.FTZ R138, -R138, R13 ;  /* 0x0000000d8a8a7221 */ /* 0x000fe40000010100 */
[----:B------:R-:W-:-:S02]  /*8410*/  FFMA.FTZ R152, R150, R152, R185 ;  /* 0x0000009896987223 */ /* 0x000fc400000100b9 */
[----:B------:R-:W-:Y:S02]  /*8420*/  FFMA.FTZ R178, -R150, R179, R178 ;  /* 0x000000b396b27223 */ /* 0x000fe400000101b2 */
[----:B------:R-:W-:Y:S02]  /*8430*/  FADD.FTZ R114, R139, R114 ;  /* 0x000000728b727221 */ /* 0x000fe40000010000 */
[C---:B------:R-:W-:Y:S02]  /*8440*/  FMUL.FTZ R13, R129.reuse, -R138 ;  /* 0x8000008a810d7220 */ /* 0x040fe40000410000 */
[C---:B------:R-:W-:Y:S02]  /*8450*/  FFMA.FTZ R152, R118.reuse, R151, R152 ;  /* 0x0000009776987223 */ /* 0x040fe40000010098 */
[C---:B------:R-:W-:Y:S02]  /*8460*/  FFMA.FTZ R119, -R118.reuse, R119, -RZ ;  /* 0x0000007776777223 */ /* 0x040fe400000109ff */
[----:B------:R-:W-:Y:S01]  /*8470*/  FFMA.FTZ R181, -R118, R181, R178 ;  /* 0x000000b576b57223 */ /* 0x000fe200000101b2 */
[----:B------:R-:W-:Y:S01]  /*8480*/  SHF.L.U32 R118, R102, 0x5, RZ ;  /* 0x0000000566767819 */ /* 0x000fe200000006ff */
[----:B------:R-:W-:-:S02]  /*8490*/  FMUL.FTZ R129, R129, -R114 ;  /* 0x8000007281817220 */ /* 0x000fc40000410000 */
[----:B------:R-:W-:Y:S01]  /*84a0*/  FFMA.FTZ R12, R130, R114, -R13 ;  /* 0x00000072820c7223 */ /* 0x000fe2000001080d */
[----:B------:R-:W-:Y:S01]  /*84b0*/  LEA.HI.SX32 R118, R118, R118, 0x1b ;  /* 0x0000007676767211 */ /* 0x000fe200078fdaff */
[----:B------:R-:W-:Y:S02]  /*84c0*/  FFMA.FTZ R13, R130, R138, R129 ;  /* 0x0000008a820d7223 */ /* 0x000fe40000010081 */
[----:B------:R-:W-:Y:S02]  /*84d0*/  FADD.FTZ R141, R141, R12 ;  /* 0x0000000c8d8d7221 */ /* 0x000fe40000010000 */
[----:B------:R-:W-:Y:S01]  /*84e0*/  FADD.FTZ R13, -R140, R13 ;  /* 0x0000000d8c0d7221 */ /* 0x000fe20000010100 */
[----:B------:R0:W-:Y:S01]  /*84f0*/  STS [R118.X4+0x10a8], R2 ;  /* 0x0010a80276007388 */ /* 0x0001e20000004800 */
[C---:B------:R-:W-:Y:S02]  /*8500*/  FMUL.FTZ R120, R60.reuse, R157 ;  /* 0x0000009d3c787220 */ /* 0x040fe40000410000 */
[----:B------:R-:W-:Y:S01]  /*8510*/  FMUL.FTZ R122, R60, R117 ;  /* 0x000000753c7a7220 */ /* 0x000fe20000410000 */
[----:B------:R1:W-:Y:S01]  /*8520*/  STS [R118.X4+0x10ac], R3 ;  /* 0x0010ac0376007388 */ /* 0x0003e20000004800 */
[----:B------:R-:W-:-:S02]  /*8530*/  FMUL.FTZ R124, R58, R153 ;  /* 0x000000993a7c7220 */ /* 0x000fc40000410000 */
[----:B------:R-:W-:Y:S01]  /*8540*/  FMUL.FTZ R180, R199, UR42 ;  /* 0x0000002ac7b47c20 */ /* 0x000fe20008410000 */
[----:B------:R2:W-:Y:S01]  /*8550*/  STS [R118.X4+0x10a0], R22 ;  /* 0x0010a01676007388 */ /* 0x0005e20000004800 */
[----:B------:R-:W-:Y:S02]  /*8560*/  FMUL.FTZ R126, R200, R124 ;  /* 0x0000007cc87e7220 */ /* 0x000fe40000410000 */
[C---:B0-----:R-:W-:Y:S01]  /*8570*/  FMUL.FTZ R2, R131.reuse, -R141 ;  /* 0x8000008d83027220 */ /* 0x041fe20000410000 */
[----:B------:R0:W-:Y:S01]  /*8580*/  STS [R118.X4+0x1090], R23 ;  /* 0x0010901776007388 */ /* 0x0001e20000004800 */
[-C--:B------:R-:W-:Y:S02]  /*8590*/  FMUL.FTZ R131, R131, -R13.reuse ;  /* 0x8000000d83837220 */ /* 0x080fe40000410000 */
[----:B-1----:R-:W-:Y:S01]  /*85a0*/  FFMA.FTZ R3, R132, R13, R2 ;  /* 0x0000000d84037223 */ /* 0x002fe20000010002 */
[----:B------:R-:W-:Y:S01]  /*85b0*/  STS [R118.X4+0x10b8], R107 ;  /* 0x0010b86b76007388 */ /* 0x000fe20000004800 */
[----:B------:R-:W-:-:S02]  /*85c0*/  FFMA.FTZ R163, R211, UR43, R180 ;  /* 0x0000002bd3a37c23 */ /* 0x000fc400080100b4 */
[----:B--2---:R-:W-:Y:S01]  /*85d0*/  FFMA.FTZ R22, R132, R141, -R131 ;  /* 0x0000008d84167223 */ /* 0x004fe20000010883 */
[----:B------:R1:W-:Y:S01]  /*85e0*/  STS [R118.X4+0x10e8], R25 ;  /* 0x0010e81976007388 */ /* 0x0003e20000004800 */
[----:B------:R-:W-:Y:S01]  /*85f0*/  FADD.FTZ R142, -R142, R3 ;  /* 0x000000038e8e7221 */ /* 0x000fe20000010100 */
[----:B0-----:R-:W-:Y:S01]  /*8600*/  PRMT R23, RZ, 0x7610, R8 ;  /* 0x00007610ff177816 */ /* 0x001fe20000000008 */
[----:B------:R-:W-:Y:S01]  /*8610*/  FADD.FTZ R22, R143, R22 ;  /* 0x000000168f167221 */ /* 0x000fe20000010000 */
[----:B------:R-:W-:Y:S01]  /*8620*/  STS [R118.X4+0x10c0], R109 ;  /* 0x0010c06d76007388 */ /* 0x000fe20000004800 */
[C---:B------:R-:W-:Y:S02]  /*8630*/  FMUL.FTZ R3, R133.reuse, -R142 ;  /* 0x8000008e85037220 */ /* 0x040fe40000410000 */
[-C--:B------:R-:W-:Y:S01]  /*8640*/  FMUL.FTZ R133, R133, -R22.reuse ;  /* 0x8000001685857220 */ /* 0x080fe20000410000 */
[----:B------:R-:W-:Y:S01]  /*8650*/  STS [R118.X4+0x10c8], R111 ;  /* 0x0010c86f76007388 */ /* 0x000fe20000004800 */
[C---:B------:R-:W-:Y:S01]  /*8660*/  FFMA.FTZ R2, R134.reuse, R22, -R3 ;  /* 0x0000001686027223 */ /* 0x040fe20000010803 */
[----:B-1----:R-:W-:Y:S01]  /*8670*/  PRMT R25, RZ, 0x5410, R8 ;  /* 0x00005410ff197816 */ /* 0x002fe20000000008 */
[----:B------:R-:W-:Y:S01]  /*8680*/  FFMA.FTZ R3, R134, R142, R133 ;  /* 0x0000008e86037223 */ /* 0x000fe20000010085 */
[----:B------:R0:W-:Y:S01]  /*8690*/  STS [R118.X4+0x10a4], R28 ;  /* 0x0010a41c76007388 */ /* 0x0001e20000004800 */
[----:B------:R-:W-:-:S02]  /*86a0*/  FADD.FTZ R145, R145, R2 ;  /* 0x0000000291917221 */ /* 0x000fc40000010000 */
[----:B------:R-:W-:Y:S01]  /*86b0*/  FADD.FTZ R3, -R144, R3 ;  /* 0x0000000390037221 */ /* 0x000fe20000010100 */
[----:B------:R1:W-:Y:S01]  /*86c0*/  STS [R118.X4+0x10d0], R113 ;  /* 0x0010d07176007388 */ /* 0x0003e20000004800 */
[C---:B------:R-:W-:Y:S02]  /*86d0*/  FMUL.FTZ R107, R63.reuse, R22 ;  /* 0x000000163f6b7220 */ /* 0x040fe40000410000 */
[C---:B------:R-:W-:Y:S01]  /*86e0*/  FMUL.FTZ R15, R64.reuse, R3 ;  /* 0x00000003400f7220 */ /* 0x040fe20000410000 */
[----:B------:R2:W-:Y:S01]  /*86f0*/  STS [R118.X4+0x1098], R24 ;  /* 0x0010981876007388 */ /* 0x0005e20000004800 */
[C---:B------:R-:W-:Y:S01]  /*8700*/  FFMA.FTZ R210, -R63.reuse, R23, R210 ;  /* 0x000000173fd27223 */ /* 0x040fe200000101d2 */
[----:B0-----:R-:W-:Y:S01]  /*8710*/  PRMT R28, RZ, 0x5410, R9 ;  /* 0x00005410ff1c7816 */ /* 0x001fe20000000009 */
[----:B------:R-:W-:Y:S01]  /*8720*/  FMUL.FTZ R109, R64, R145 ;  /* 0x00000091406d7220 */ /* 0x000fe20000410000 */
[----:B------:R-:W-:Y:S01]  /*8730*/  STS [R118.X4+0x10dc], R116 ;  /* 0x0010dc7476007388 */ /* 0x000fe20000004800 */
[----:B------:R-:W-:-:S02]  /*8740*/  FMUL.FTZ R14, R63, R142 ;  /* 0x0000008e3f0e7220 */ /* 0x000fc40000410000 */
[C---:B------:R-:W-:Y:S01]  /*8750*/  FMUL.FTZ R111, R33.reuse, R107 ;  /* 0x0000006b216f7220 */ /* 0x040fe20000410000 */
[----:B------:R-:W-:Y:S01]  /*8760*/  STS [R118.X4+0x10d8], R115 ;  /* 0x0010d87376007388 */ /* 0x000fe20000004800 */
[----:B------:R-:W-:Y:S02]  /*8770*/  FFMA.FTZ R208, -R64, R25, R208 ;  /* 0x0000001940d07223 */ /* 0x000fe400000101d0 */
[C---:B------:R-:W-:Y:S01]  /*8780*/  FMUL.FTZ R2, R206.reuse, R15 ;  /* 0x0000000fce027220 */ /* 0x040fe20000410000 */
[----:B------:R-:W-:Y:S01]  /*8790*/  STS [R118.X4+0x10f4], R119 ;  /* 0x0010f47776007388 */ /* 0x000fe20000004800 */
[----:B------:R-:W-:Y:S02]  /*87a0*/  FMUL.FTZ R12, R206, R109 ;  /* 0x0000006dce0c7220 */ /* 0x000fe40000410000 */
[-C--:B------:R-:W-:Y:S01]  /*87b0*/  FFMA.FTZ R111, R210, R14.reuse, -R111 ;  /* 0x0000000ed26f7223 */ /* 0x080fe2000001086f */
[----:B------:R-:W-:Y:S01]  /*87c0*/  STS [R118.X4+0x10f0], R121 ;  /* 0x0010f07976007388 */ /* 0x000fe20000004800 */
[----:B------:R-:W-:-:S02]  /*87d0*/  FMUL.FTZ R14, R33, R14 ;  /* 0x0000000e210e7220 */ /* 0x000fc40000410000 */
[----:B------:R-:W-:Y:S01]  /*87e0*/  FFMA.FTZ R2, R208, R109, R2 ;  /* 0x0000006dd0027223 */ /* 0x000fe20000010002 */
[----:B------:R0:W-:Y:S01]  /*87f0*/  STS [R118.X4+0x10f8], R19 ;  /* 0x0010f81376007388 */ /* 0x0001e20000004800 */
[----:B-1----:R-:W-:Y:S02]  /*8800*/  FMUL.FTZ R113, R62, R13 ;  /* 0x0000000d3e717220 */ /* 0x002fe40000410000 */
[----:B------:R-:W-:Y:S01]  /*8810*/  FFMA.FTZ R12, R208, R15, -R12 ;  /* 0x0000000fd00c7223 */ /* 0x000fe2000001080c */
[----:B------:R1:W-:Y:S01]  /*8820*/  STS [R118.X4+0x10fc], R20 ;  /* 0x0010fc1476007388 */ /* 0x0003e20000004800 */
[----:B------:R-:W-:Y:S02]  /*8830*/  FFMA.FTZ R15, R210, R107, R14 ;  /* 0x0000006bd20f7223 */ /* 0x000fe4000001000e */
[----:B------:R-:W-:Y:S01]  /*8840*/  FADD.FTZ R2, RZ, R2 ;  /* 0x00000002ff027221 */ /* 0x000fe20000010000 */
[----:B------:R3:W-:Y:S01]  /*8850*/  STS [R118.X4+0x109c], R135 ;  /* 0x00109c8776007388 */ /* 0x0007e20000004800 */
[C---:B--2---:R-:W-:Y:S01]  /*8860*/  FMUL.FTZ R24, R62.reuse, R141 ;  /* 0x0000008d3e187220 */ /* 0x044fe20000410000 */
[----:B0-----:R-:W-:Y:S01]  /*8870*/  PRMT R19, RZ, 0x7610, R11 ;  /* 0x00007610ff137816 */ /* 0x001fe2000000000b */
[----:B------:R-:W-:Y:S01]  /*8880*/  FFMA.FTZ R205, -R62, R28, R205 ;  /* 0x0000001c3ecd7223 */ /* 0x000fe200000101cd */
[----:B------:R0:W-:Y:S01]  /*8890*/  STS [R118.X4+0x10b0], R171 ;  /* 0x0010b0ab76007388 */ /* 0x0001e20000004800 */
[----:B------:R-:W-:-:S02]  /*88a0*/  FMUL.FTZ R14, R32, R113 ;  /* 0x00000071200e7220 */ /* 0x000fc40000410000 */
[----:B------:R-:W-:Y:S01]  /*88b0*/  FADD.FTZ R2, R2, R15 ;  /* 0x0000000f02027221 */ /* 0x000fe20000010000 */
[----:B------:R2:W-:Y:S01]  /*88c0*/  STS [R118.X4+0x1084], R146 ;  /* 0x0010849276007388 */ /* 0x0005e20000004800 */
[----:B------:R-:W-:Y:S02]  /*88d0*/  FADD.FTZ R12, RZ, R12 ;  /* 0x0000000cff0c7221 */ /* 0x000fe40000010000 */
[-C--:B------:R-:W-:Y:S01]  /*88e0*/  FFMA.FTZ R15, R205, R24.reuse, R14 ;  /* 0x00000018cd0f7223 */ /* 0x080fe2000001000e */
[----:B------:R4:W-:Y:S01]  /*88f0*/  STS [R118.X4+0x108c], R148 ;  /* 0x00108c9476007388 */ /* 0x0009e20000004800 */
[----:B------:R-:W-:Y:S01]  /*8900*/  FADD.FTZ R12, R12, R111 ;  /* 0x0000006f0c0c7221 */ /* 0x000fe20000010000 */
[----:B------:R-:W-:Y:S01]  /*8910*/  PRMT R111, RZ, 0x7610, R9 ;  /* 0x00007610ff6f7816 */ /* 0x000fe20000000009 */
[----:B------:R-:W-:Y:S01]  /*8920*/  FMUL.FTZ R116, R32, R24 ;  /* 0x0000001820747220 */ /* 0x000fe20000410000 */
[----:B------:R5:W-:Y:S01]  /*8930*/  STS [R118.X4+0x1088], R147 ;  /* 0x0010889376007388 */ /* 0x000be20000004800 */
[----:B------:R-:W-:-:S02]  /*8940*/  FADD.FTZ R2, R2, R15 ;  /* 0x0000000f02027221 */ /* 0x000fc40000010000 */
[----:B------:R-:W-:Y:S01]  /*8950*/  FMUL.FTZ R15, R61, R138 ;  /* 0x0000008a3d0f7220 */ /* 0x000fe20000410000 */
[----:B------:R0:W-:Y:S01]  /*8960*/  STS [R118.X4+0x10e0], R167 ;  /* 0x0010e0a776007388 */ /* 0x0001e20000004800 */
[----:B------:R-:W-:Y:S01]  /*8970*/  FFMA.FTZ R115, R205, R113, -R116 ;  /* 0x00000071cd737223 */ /* 0x000fe20000010874 */
[----:B------:R-:W-:Y:S01]  /*8980*/  PRMT R116, RZ, 0x5410, R10 ;  /* 0x00005410ff747816 */ /* 0x000fe2000000000a */
[C---:B------:R-:W-:Y:S01]  /*8990*/  FFMA.FTZ R212, -R61.reuse, R111, R212 ;  /* 0x0000006f3dd47223 */ /* 0x040fe200000101d4 */
[----:B------:R-:W-:Y:S01]  /*89a0*/  STS [R118.X4+0x1080], R137 ;  /* 0x0010808976007388 */ /* 0x000fe20000004800 */
[----:B------:R-:W-:Y:S02]  /*89b0*/  FMUL.FTZ R113, R61, R114 ;  /* 0x000000723d717220 */ /* 0x000fe40000410000 */
[----:B------:R-:W-:Y:S01]  /*89c0*/  FMUL.FTZ R14, R202, R15 ;  /* 0x0000000fca0e7220 */ /* 0x000fe20000410000 */
[----:B------:R-:W-:Y:S01]  /*89d0*/  STS [R118.X4+0x1094], R136 ;  /* 0x0010948876007388 */ /* 0x000fe20000004800 */
[----:B------:R-:W-:Y:S01]  /*89e0*/  FADD.FTZ R12, R12, R115 ;  /* 0x000000730c0c7221 */ /* 0x000fe20000010000 */
[----:B------:R-:W-:Y:S01]  /*89f0*/  PRMT R115, RZ, 0x7610, R10 ;  /* 0x00007610ff737816 */ /* 0x000fe2000000000a */
[----:B------:R-:W-:Y:S01]  /*8a00*/  FFMA.FTZ R119, R212, R113, R14 ;  /* 0x00000071d4777223 */ /* 0x000fe2000001000e */
[----:B------:R-:W-:Y:S01]  /*8a10*/  STS [R118.X4+0x10b4], R175 ;  /* 0x0010b4af76007388 */ /* 0x000fe20000004800 */
[----:B------:R-:W-:-:S02]  /*8a20*/  FFMA.FTZ R207, -R60, R116, R207 ;  /* 0x000000743ccf7223 */ /* 0x000fc400000101cf */
[----:B------:R-:W-:Y:S01]  /*8a30*/  FMUL.FTZ R14, R203, R120 ;  /* 0x00000078cb0e7220 */ /* 0x000fe20000410000 */
[----:B------:R-:W-:Y:S01]  /*8a40*/  STS [R118.X4+0x10bc], R176 ;  /* 0x0010bcb076007388 */ /* 0x000fe20000004800 */
[----:B------:R-:W-:Y:S02]  /*8a50*/  FADD.FTZ R2, R2, R119 ;  /* 0x0000007702027221 */ /* 0x000fe40000010000 */
[----:B------:R-:W-:Y:S01]  /*8a60*/  FMUL.FTZ R119, R59, R110 ;  /* 0x0000006e3b777220 */ /* 0x000fe20000410000 */
[----:B------:R-:W-:Y:S01]  /*8a70*/  STS [R118.X4+0x10cc], R161 ;  /* 0x0010cca176007388 */ /* 0x000fe20000004800 */
[----:B------:R-:W-:Y:S02]  /*8a80*/  FMUL.FTZ R121, R202, R113 ;  /* 0x00000071ca797220 */ /* 0x000fe40000410000 */
[-C--:B------:R-:W-:Y:S01]  /*8a90*/  FFMA.FTZ R123, R207, R122.reuse, -R14 ;  /* 0x0000007acf7b7223 */ /* 0x080fe2000001080e */
[----:B------:R-:W-:Y:S01]  /*8aa0*/  STS [R118.X4+0x10d4], R159 ;  /* 0x0010d49f76007388 */ /* 0x000fe20000004800 */
[----:B------:R-:W-:-:S02]  /*8ab0*/  FMUL.FTZ R122, R203, R122 ;  /* 0x0000007acb7a7220 */ /* 0x000fc40000410000 */
[C---:B------:R-:W-:Y:S01]  /*8ac0*/  FFMA.FTZ R214, -R59.reuse, R115, R214 ;  /* 0x000000733bd67223 */ /* 0x040fe200000101d6 */
[----:B------:R-:W-:Y:S01]  /*8ad0*/  STS [R118.X4+0x10e4], R177 ;  /* 0x0010e4b176007388 */ /* 0x000fe20000004800 */
[----:B------:R-:W-:Y:S02]  /*8ae0*/  FMUL.FTZ R14, R59, R154 ;  /* 0x0000009a3b0e7220 */ /* 0x000fe40000410000 */
[----:B------:R-:W-:Y:S01]  /*8af0*/  FMUL.FTZ R125, R201, R119 ;  /* 0x00000077c97d7220 */ /* 0x000fe20000410000 */
[----:B------:R-:W-:Y:S01]  /*8b00*/  STS [R118.X4+0x10ec], R183 ;  /* 0x0010ecb776007388 */ /* 0x000fe20000004800 */
[----:B------:R-:W-:Y:S02]  /*8b10*/  FFMA.FTZ R121, R212, R15, -R121 ;  /* 0x0000000fd4797223 */ /* 0x000fe40000010879 */
[----:B------:R-:W-:Y:S01]  /*8b20*/  FFMA.FTZ R15, R207, R120, R122 ;  /* 0x00000078cf0f7223 */ /* 0x000fe2000001007a */
[----:B------:R-:W-:Y:S01]  /*8b30*/  PRMT R122, RZ, 0x5410, R11 ;  /* 0x00005410ff7a7816 */ /* 0x000fe2000000000b */
[----:B------:R-:W-:-:S02]  /*8b40*/  FFMA.FTZ R125, R214, R14, -R125 ;  /* 0x0000000ed67d7223 */ /* 0x000fc4000001087d */
[----:B------:R-:W-:Y:S02]  /*8b50*/  FADD.FTZ R12, R12, R121 ;  /* 0x000000790c0c7221 */ /* 0x000fe40000010000 */
[----:B------:R-:W-:Y:S02]  /*8b60*/  FMUL.FTZ R14, R201, R14 ;  /* 0x0000000ec90e7220 */ /* 0x000fe40000410000 */
[----:B------:R-:W-:Y:S02]  /*8b70*/  FMUL.FTZ R121, R58, R27 ;  /* 0x0000001b3a797220 */ /* 0x000fe40000410000 */
[----:B------:R-:W-:Y:S02]  /*8b80*/  FADD.FTZ R2, R2, R15 ;  /* 0x0000000f02027221 */ /* 0x000fe40000010000 */
[----:B------:R-:W-:Y:S02]  /*8b90*/  FFMA.FTZ R15, R214, R119, R14 ;  /* 0x00000077d60f7223 */ /* 0x000fe4000001000e */
[----:B------:R-:W-:-:S02]  /*8ba0*/  FFMA.FTZ R209, -R58, R122, R209 ;  /* 0x0000007a3ad17223 */ /* 0x000fc400000101d1 */
[-C--:B------:R-:W-:Y:S02]  /*8bb0*/  FMUL.FTZ R14, R200, R121.reuse ;  /* 0x00000079c80e7220 */ /* 0x080fe40000410000 */
[----:B------:R-:W-:Y:S02]  /*8bc0*/  FADD.FTZ R12, R12, R123 ;  /* 0x0000007b0c0c7221 */ /* 0x000fe40000010000 */
[----:B------:R-:W-:Y:S02]  /*8bd0*/  FADD.FTZ R2, R2, R15 ;  /* 0x0000000f02027221 */ /* 0x000fe40000010000 */
[C---:B------:R-:W-:Y:S02]  /*8be0*/  FFMA.FTZ R15, R209.reuse, R124, R14 ;  /* 0x0000007cd10f7223 */ /* 0x040fe4000001000e */
[----:B------:R-:W-:Y:S01]  /*8bf0*/  FFMA.FTZ R123, R209, R121, -R126 ;  /* 0x00000079d17b7223 */ /* 0x000fe2000001087e */
[----:B------:R-:W-:Y:S01]  /*8c00*/  PRMT R126, RZ, 0x5410, R4 ;  /* 0x00005410ff7e7816 */ /* 0x000fe20000000004 */
[----:B------:R-:W-:-:S02]  /*8c10*/  FMUL.FTZ R121, R57, R26 ;  /* 0x0000001a39797220 */ /* 0x000fc40000410000 */
[----:B------:R-:W-:Y:S02]  /*8c20*/  FADD.FTZ R2, R2, R15 ;  /* 0x0000000f02027221 */ /* 0x000fe40000010000 */
[C---:B------:R-:W-:Y:S02]  /*8c30*/  FFMA.FTZ R216, -R57.reuse, R19, R216 ;  /* 0x0000001339d87223 */ /* 0x040fe400000101d8 */
[----:B------:R-:W-:Y:S02]  /*8c40*/  FMUL.FTZ R15, R57, R112 ;  /* 0x00000070390f7220 */ /* 0x000fe40000410000 */
[----:B------:R-:W-:Y:S02]  /*8c50*/  FMUL.FTZ R14, R198, R121 ;  /* 0x00000079c60e7220 */ /* 0x000fe40000410000 */
[----:B------:R-:W-:Y:S02]  /*8c60*/  FADD.FTZ R12, R12, R125 ;  /* 0x0000007d0c0c7221 */ /* 0x000fe40000010000 */
[----:B------:R-:W-:-:S02]  /*8c70*/  FFMA.FTZ R125, R216, R15, -R14 ;  /* 0x0000000fd87d7223 */ /* 0x000fc4000001080e */
[----:B------:R-:W-:Y:S02]  /*8c80*/  FMUL.FTZ R15, R198, R15 ;  /* 0x0000000fc60f7220 */ /* 0x000fe40000410000 */
[----:B------:R-:W-:Y:S02]  /*8c90*/  FMUL.FTZ R14, R56, R29 ;  /* 0x0000001d380e7220 */ /* 0x000fe40000410000 */
[----:B------:R-:W-:Y:S02]  /*8ca0*/  FFMA.FTZ R15, R216, R121, R15 ;  /* 0x00000079d80f7223 */ /* 0x000fe4000001000f */
[C---:B------:R-:W-:Y:S02]  /*8cb0*/  FFMA.FTZ R211, -R56.reuse, R126, R211 ;  /* 0x0000007e38d37223 */ /* 0x040fe400000101d3 */
[----:B------:R-:W-:Y:S02]  /*8cc0*/  FMUL.FTZ R128, R56, R169 ;  /* 0x000000a938807220 */ /* 0x000fe40000410000 */
[----:B------:R-:W-:-:S02]  /*8cd0*/  FMUL.FTZ R127, R199, R14 ;  /* 0x0000000ec77f7220 */ /* 0x000fc40000410000 */
[----:B------:R-:W-:Y:S02]  /*8ce0*/  FADD.FTZ R15, R2, R15 ;  /* 0x0000000f020f7221 */ /* 0x000fe40000010000 */
[-C--:B------:R-:W-:Y:S02]  /*8cf0*/  FFMA.FTZ R2, R211, R128.reuse, R127 ;  /* 0x00000080d3027223 */ /* 0x080fe4000001007f */
[----:B------:R-:W-:Y:S02]  /*8d00*/  FMUL.FTZ R129, R199, R128 ;  /* 0x00000080c7817220 */ /* 0x000fe40000410000 */
[----:B------:R-:W-:Y:S02]  /*8d10*/  FADD.FTZ R15, R15, R2 ;  /* 0x000000020f0f7221 */ /* 0x000fe40000010000 */
[----:B------:R-:W-:Y:S02]  /*8d20*/  FMUL.FTZ R2, R17, UR39 ;  /* 0x0000002711027c20 */ /* 0x000fe40008410000 */
[----:B------:R-:W-:Y:S01]  /*8d30*/  FADD.FTZ R12, R12, R123 ;  /* 0x0000007b0c0c7221 */ /* 0x000fe20000010000 */
[----:B------:R-:W-:Y:S01]  /*8d40*/  MOV R123, UR30 ;  /* 0x0000001e007b7c02 */ /* 0x000fe20008000f00 */
[----:B-1----:R-:W-:-:S02]  /*8d50*/  FFMA.FTZ R20, R189, UR40, R2 ;  /* 0x00000028bd147c23 */ /* 0x002fc40008010002 */
[----:B------:R-:W-:Y:S02]  /*8d60*/  FMUL.FTZ R2, R21, UR39 ;  /* 0x0000002715027c20 */ /* 0x000fe40008410000 */
[----:B---3--:R-:W-:Y:S02]  /*8d70*/  FMUL.FTZ R135, R30, UR39 ;  /* 0x000000271e877c20 */ /* 0x008fe40008410000 */
[----:B------:R-:W-:Y:S01]  /*8d80*/  FFMA.FTZ R129, R211, R14, -R129 ;  /* 0x0000000ed3817223 */ /* 0x000fe20000010881 */
[----:B------:R-:W-:Y:S01]  /*8d90*/  LEA R14, R123, -R102, 0x1 ;  /* 0x800000667b0e7211 */ /* 0x000fe200078e08ff */
[----:B------:R-:W-:Y:S01]  /*8da0*/  FMUL.FTZ R131, R186, UR39 ;  /* 0x00000027ba837c20 */ /* 0x000fe20008410000 */
[----:B------:R-:W-:Y:S01]  /*8db0*/  PRMT R123, RZ, 0x7610, R4 ;  /* 0x00007610ff7b7816 */ /* 0x000fe20000000004 */
[----:B------:R-:W-:Y:S01]  /*8dc0*/  FFMA.FTZ R127, R187, UR40, R2 ;  /* 0x00000028bb7f7c23 */ /* 0x000fe20008010002 */
[----:B------:R-:W-:Y:S01]  /*8dd0*/  ISETP.GE.AND P0, PT, R14, 0x1, PT ;  /* 0x000000010e00780c */ /* 0x000fe20003f06270 */
[----:B------:R-:W-:-:S02]  /*8de0*/  FMUL.FTZ R2, R173, UR39 ;  /* 0x00000027ad027c20 */ /* 0x000fc40008410000 */
[----:B------:R-:W-:Y:S02]  /*8df0*/  FFMA.FTZ R134, R108, UR40, -R135 ;  /* 0x000000286c867c23 */ /* 0x000fe40008010887 */
[----:B------:R-:W-:Y:S02]  /*8e00*/  FMUL.FTZ R135, R55, R106 ;  /* 0x0000006a37877220 */ /* 0x000fe40000410000 */
[----:B------:R-:W-:Y:S02]  /*8e10*/  FFMA.FTZ R130, R16, UR40, R131 ;  /* 0x0000002810827c23 */ /* 0x000fe40008010083 */
[----:B------:R-:W-:Y:S02]  /*8e20*/  FFMA.FTZ R131, R105, UR40, -R2 ;  /* 0x0000002869837c23 */ /* 0x000fe40008010802 */
[C---:B------:R-:W-:Y:S02]  /*8e30*/  FFMA.FTZ R218, -R55.reuse, R123, R218 ;  /* 0x0000007b37da7223 */ /* 0x040fe400000101da */
[----:B------:R-:W-:-:S02]  /*8e40*/  FMUL.FTZ R151, R55, R166 ;  /* 0x000000a637977220 */ /* 0x000fc40000410000 */
[----:B------:R-:W-:Y:S02]  /*8e50*/  FMUL.FTZ R2, R196, R135 ;  /* 0x00000087c4027220 */ /* 0x000fe40000410000 */
[----:B------:R-:W-:Y:S02]  /*8e60*/  FADD.FTZ R12, R12, R125 ;  /* 0x0000007d0c0c7221 */ /* 0x000fe40000010000 */
[----:B------:R-:W-:Y:S02]  /*8e70*/  FADD.FTZ R149, R152, R149 ;  /* 0x0000009598957221 */ /* 0x000fe40000010000 */
[-C--:B0-----:R-:W-:Y:S02]  /*8e80*/  FFMA.FTZ R171, R218, R151.reuse, -R2 ;  /* 0x00000097daab7223 */ /* 0x081fe40000010802 */
[----:B------:R-:W-:Y:S02]  /*8e90*/  FADD.FTZ R152, R12, R129 ;  /* 0x000000810c987221 */ /* 0x000fe40000010000 */
[----:B------:R-:W-:-:S02]  /*8ea0*/  FMUL.FTZ R151, R196, R151 ;  /* 0x00000097c4977220 */ /* 0x000fc40000410000 */
[----:B------:R-:W-:Y:S02]  /*8eb0*/  FMUL.FTZ R12, R189, UR39 ;  /* 0x00000027bd0c7c20 */ /* 0x000fe40008410000 */
[----:B------:R-:W-:Y:S02]  /*8ec0*/  FMUL.FTZ R2, R153, UR39 ;  /* 0x0000002799027c20 */ /* 0x000fe40008410000 */
[----:B------:R-:W-:Y:S02]  /*8ed0*/  FFMA.FTZ R156, R218, R135, R151 ;  /* 0x00000087da9c7223 */ /* 0x000fe40000010097 */
[----:B--2---:R-:W-:Y:S02]  /*8ee0*/  FMUL.FTZ R146, R157, UR39 ;  /* 0x000000279d927c20 */ /* 0x004fe40008410000 */
[----:B------:R-:W-:Y:S02]  /*8ef0*/  FFMA.FTZ R125, R17, UR40, -R12 ;  /* 0x00000028117d7c23 */ /* 0x000fe4000801080c */
[----:B------:R-:W-:-:S02]  /*8f00*/  FMUL.FTZ R155, R110, UR39 ;  /* 0x000000276e9b7c20 */ /* 0x000fc40008410000 */
[----:B------:R-:W-:Y:S02]  /*8f10*/  FFMA.FTZ R151, R27, UR40, -R2 ;  /* 0x000000281b977c23 */ /* 0x000fe40008010802 */
[----:B------:R-:W-:Y:S02]  /*8f20*/  FMUL.FTZ R12, R31, UR39 ;  /* 0x000000271f0c7c20 */ /* 0x000fe40008410000 */
[----:B------:R-:W-:Y:S02]  /*8f30*/  FMUL.FTZ R2, R141, UR39 ;  /* 0x000000278d027c20 */ /* 0x000fe40008410000 */
[----:B------:R-:W-:Y:S02]  /*8f40*/  FMUL.FTZ R140, R169, UR39 ;  /* 0x00000027a98c7c20 */ /* 0x000fe40008410000 */
[C---:B------:R-:W-:Y:S02]  /*8f50*/  FFMA.FTZ R146, R117.reuse, UR40, -R146 ;  /* 0x0000002875927c23 */ /* 0x040fe40008010892 */
[----:B----4-:R-:W-:-:S02]  /*8f60*/  FMUL.FTZ R148, R117, UR39 ;  /* 0x0000002775947c20 */ /* 0x010fc40008410000 */
[----:B-----5:R-:W-:Y:S02]  /*8f70*/  FMUL.FTZ R147, R26, UR39 ;  /* 0x000000271a937c20 */ /* 0x020fe40008410000 */
[----:B------:R-:W-:Y:S02]  /*8f80*/  FMUL.FTZ R150, R27, UR39 ;  /* 0x000000271b967c20 */ /* 0x000fe40008410000 */
[----:B------:R-:W-:Y:S02]  /*8f90*/  FFMA.FTZ R144, R154, UR40, -R155 ;  /* 0x000000289a907c23 */ /* 0x000fe4000801089b */
[----:B------:R-:W-:Y:S02]  /*8fa0*/  FMUL.FTZ R117, R114, UR39 ;  /* 0x0000002772757c20 */ /* 0x000fe40008410000 */
[----:B------:R-:W-:Y:S02]  /*8fb0*/  FFMA.FTZ R163, -R182, R163, -RZ ;  /* 0x000000a3b6a37223 */ /* 0x000fe400000109ff */
[----:B------:R-:W-:-:S02]  /*8fc0*/  FFMA.FTZ R139, R165, UR40, R12 ;  /* 0x00000028a58b7c23 */ /* 0x000fc4000801000c */
[----:B------:R-:W-:Y:S01]  /*8fd0*/  FMUL.FTZ R155, R22, UR39 ;  /* 0x00000027169b7c20 */ /* 0x000fe20008410000 */
[----:B------:R0:W-:Y:S01]  /*8fe0*/  STS [R118.X4+0x10c4], R163 ;  /* 0x0010c4a376007388 */ /* 0x0001e20000004800 */
[----:B------:R-:W-:Y:S02]  /*8ff0*/  FFMA.FTZ R27, R13, UR40, -R2 ;  /* 0x000000280d1b7c23 */ /* 0x000fe40008010802 */
[----:B------:R-:W-:Y:S02]  /*9000*/  FMUL.FTZ R12, R29, UR39 ;  /* 0x000000271d0c7c20 */ /* 0x000fe40008410000 */
[----:B------:R-:W-:Y:S02]  /*9010*/  FMUL.FTZ R2, R145, UR39 ;  /* 0x0000002791027c20 */ /* 0x000fe40008410000 */
[----:B------:R-:W-:Y:S02]  /*9020*/  FFMA.FTZ R140, R29, UR40, -R140 ;  /* 0x000000281d8c7c23 */ /* 0x000fe4000801088c */
[----:B------:R-:W-:-:S02]  /*9030*/  FFMA.FTZ R29, R112, UR40, -R147 ;  /* 0x00000028701d7c23 */ /* 0x000fc40008010893 */
[C---:B------:R-:W-:Y:S02]  /*9040*/  FFMA.FTZ R117, R138.reuse, UR40, -R117 ;  /* 0x000000288a757c23 */ /* 0x040fe40008010875 */
[----:B------:R-:W-:Y:S02]  /*9050*/  FMUL.FTZ R167, R138, UR39 ;  /* 0x000000278aa77c20 */ /* 0x000fe40008410000 */
[----:B------:R-:W-:Y:S02]  /*9060*/  FMUL.FTZ R147, R112, UR39 ;  /* 0x0000002770937c20 */ /* 0x000fe40008410000 */
[----:B------:R-:W-:Y:S02]  /*9070*/  FFMA.FTZ R138, R142, UR40, -R155 ;  /* 0x000000288e8a7c23 */ /* 0x000fe4000801089b */
[----:B------:R-:W-:Y:S02]  /*9080*/  FFMA.FTZ R112, R169, UR40, R12 ;  /* 0x00000028a9707c23 */ /* 0x000fe4000801000c */
[----:B------:R-:W-:-:S02]  /*9090*/  FFMA.FTZ R155, R3, UR40, -R2 ;  /* 0x00000028039b7c23 */ /* 0x000fc40008010802 */
        /* <DEDUP_REMOVED lines=13> */
[----:B------:R-:W-:Y:S02]  /*9170*/  FFMA.FTZ R132, R173, UR40, R132 ;  /* 0x00000028ad847c23 */ /* 0x000fe40008010084 */
[----:B------:R-:W-:Y:S02]  /*9180*/  FFMA.FTZ R133, R30, UR40, R133 ;  /* 0x000000281e857c23 */ /* 0x000fe40008010085 */
[----:B------:R-:W-:Y:S02]  /*9190*/  FFMA.FTZ R136, R31, UR40, -R136 ;  /* 0x000000281f887c23 */ /* 0x000fe40008010888 */
[----:B------:R-:W-:Y:S02]  /*91a0*/  FFMA.FTZ R137, R166, UR40, -R137 ;  /* 0x00000028a6897c23 */ /* 0x000fe40008010889 */
[----:B------:R-:W-:-:S02]  /*91b0*/  FFMA.FTZ R143, R106, UR40, R143 ;  /* 0x000000286a8f7c23 */ /* 0x000fc4000801008f */
        /* <DEDUP_REMOVED lines=42> */
.L_x_6587:
[----:B------:R-:W-:Y:S05]  /*9460*/  BSYNC B0 ;  /* 0x0000000000007941 */ /* 0x000fea0003800000 */
.L_x_6586:
[----:B------:R-:W-:Y:S01]  /*9470*/  FADD.FTZ R2, R152, R171 ;  /* 0x000000ab98027221 */ /* 0x000fe20000010000 */
[--C-:B------:R-:W-:Y:S01]  /*9480*/  PRMT R152, RZ, 0x5410, R5.reuse ;  /* 0x00005410ff987816 */ /* 0x100fe20000000005 */
[----:B0-----:R-:W-:Y:S01]  /*9490*/  FMUL.FTZ R12, R53, R108 ;  /* 0x0000006c350c7220 */ /* 0x001fe20000410000 */
[----:B------:R-:W-:Y:S01]  /*94a0*/  ULDC.64 UR34, c[0x0][0x2b8] ;  /* 0x0000ae0000227ab9 */ /* 0x000fe20000000a00 */
[C---:B------:R-:W-:Y:S01]  /*94b0*/  FMUL.FTZ R108, R54.reuse, R165 ;  /* 0x000000a5366c7220 */ /* 0x040fe20000410000 */
[----:B------:R-:W-:Y:S01]  /*94c0*/  USHF.R.U64 UR34, UR34, 0x1, UR35 ;  /* 0x0000000122227899 */ /* 0x000fe20008001223 */
[----:B------:R-:W-:Y:S01]  /*94d0*/  FADD.FTZ R15, R15, R156 ;  /* 0x0000009c0f0f7221 */ /* 0x000fe20000010000 */
[----:B------:R-:W-:Y:S01]  /*94e0*/  PRMT R156, RZ, 0x7610, R5 ;  /* 0x00007610ff9c7816 */ /* 0x000fe20000000005 */
[----:B------:R-:W-:Y:S01]  /*94f0*/  FMUL.FTZ R171, R53, R30 ;  /* 0x0000001e35ab7220 */ /* 0x000fe20000410000 */
[----:B------:R-:W-:Y:S01]  /*9500*/  USHF.R.U32.HI UR35, URZ, 0x1, UR35 ;  /* 0x000000013f237899 */ /* 0x000fe20008011623 */
[C---:B------:R-:W-:Y:S01]  /*9510*/  FFMA.FTZ R154, -R54.reuse, R152, R213 ;  /* 0x00000098369a7223 */ /* 0x040fe200000101d5 */
[----:B------:R-:W-:Y:S01]  /*9520*/  UIMAD.WIDE.U32 UR30, UR34, UR37, URZ ;  /* 0x00000025221e72a5 */ /* 0x000fe2000f8e003f */
[----:B------:R-:W-:Y:S01]  /*9530*/  FMUL.FTZ R31, R54, R31 ;  /* 0x0000001f361f7220 */ /* 0x000fe20000410000 */
[----:B------:R-:W-:Y:S01]  /*9540*/  UIMAD UR35, UR35, UR37, URZ ;  /* 0x00000025232372a4 */ /* 0x000fe2000f8e023f */
[----:B------:R-:W-:Y:S01]  /*9550*/  FMUL.FTZ R3, R195, R108 ;  /* 0x0000006cc3037220 */ /* 0x000fe20000410000 */
[----:B------:R-:W-:Y:S01]  /*9560*/  BSSY B0, `(.L_x_6588) ;  /* 0x000005a000007945 */ /* 0x000fe20003800000 */
[----:B------:R-:W-:Y:S01]  /*9570*/  FFMA.FTZ R158, -R53, R156, R215 ;  /* 0x0000009c359e7223 */ /* 0x000fe200000101d7 */
[----:B------:R-:W-:Y:S01]  /*9580*/  UIMAD UR39, UR36, UR34, UR35 ;  /* 0x00000022242772a4 */ /* 0x000fe2000f8e0223 */
[----:B------:R-:W-:Y:S01]  /*9590*/  FMUL.FTZ R13, R197, R171 ;  /* 0x000000abc50d7220 */ /* 0x000fe20000410000 */
[----:B------:R-:W-:Y:S01]  /*95a0*/  ISETP.GE.AND P1, PT, R14, 0x81, PT ;  /* 0x000000810e00780c */ /* 0x000fe20003f26270 */
[-C--:B------:R-:W-:Y:S01]  /*95b0*/  FFMA.FTZ R3, R154, R31.reuse, -R3 ;  /* 0x0000001f9a037223 */ /* 0x080fe20000010803 */
[----:B------:R-:W-:Y:S01]  /*95c0*/  ULDC.64 UR34, c[0x0][0x2c0] ;  /* 0x0000b00000227ab9 */ /* 0x000fe20000000a00 */
[----:B------:R-:W-:Y:S01]  /*95d0*/  FMUL.FTZ R31, R195, R31 ;  /* 0x0000001fc31f7220 */ /* 0x000fe20000410000 */
[----:B------:R-:W-:Y:S01]  /*95e0*/  UIADD3 UR31, UR31, UR39, URZ ;  /* 0x000000271f1f7290 */ /* 0x000fe2000fffe03f */
[-C--:B------:R-:W-:Y:S01]  /*95f0*/  FFMA.FTZ R175, R158, R12.reuse, -R13 ;  /* 0x0000000c9eaf7223 */ /* 0x080fe2000001080d */
        /* <DEDUP_REMOVED lines=9> */
[----:B------:R-:W-:Y:S01]  /*9690*/  FADD.FTZ R2, R2, R3 ;  /* 0x0000000302027221 */ /* 0x000fe20000010000 */
[----:B------:R-:W-:Y:S01]  /*96a0*/  UIADD3 UR31, UR39, UR31, URZ ;  /* 0x0000001f271f7290 */ /* 0x000fe2000fffe03f */
[----:B------:R-:W-:Y:S01]  /*96b0*/  FADD.FTZ R12, R12, R13 ;  /* 0x0000000d0c0c7221 */ /* 0x000fe20000010000 */
[----:B------:R-:W-:Y:S01]  /*96c0*/  ULEA UR34, UP0, UR30, UR34, 0x3 ;  /* 0x000000221e227291 */ /* 0x000fe2000f80183f */
[----:B------:R-:W-:Y:S01]  /*96d0*/  FADD.FTZ R13, R2, R175 ;  /* 0x000000af020d7221 */ /* 0x000fe20000010000 */
[----:B------:R-:W-:Y:S01]  /*96e0*/  PRMT R175, RZ, 0x7610, R6 ;  /* 0x00007610ffaf7816 */ /* 0x000fe20000000006 */
[----:B------:R-:W-:Y:S01]  /*96f0*/  FADD.FTZ R181, R181, -R18 ;  /* 0x80000012b5b57221 */ /* 0x000fe20000010000 */
[----:B------:R-:W-:Y:S01]  /*9700*/  PRMT R18, RZ, 0x5410, R6 ;  /* 0x00005410ff127816 */ /* 0x000fe20000000006 */
[----:B------:R-:W-:Y:S01]  /*9710*/  FMUL.FTZ R177, R51, R16 ;  /* 0x0000001033b17220 */ /* 0x000fe20000410000 */
[----:B------:R-:W-:Y:S01]  /*9720*/  ULEA.HI.X UR35, UR30, UR35, UR31, 0x3, UP0 ;  /* 0x000000231e237291 */ /* 0x000fe200080f1c1f */
[----:B------:R-:W-:-:S02]  /*9730*/  FMUL.FTZ R105, R52, R105 ;  /* 0x0000006934697220 */ /* 0x000fc40000410000 */
[----:B------:R-:W-:Y:S01]  /*9740*/  FMUL.FTZ R31, R52, R173 ;  /* 0x000000ad341f7220 */ /* 0x000fe20000410000 */
[----:B------:R-:W-:Y:S01]  /*9750*/  ULDC UR30, c[0x0][0x174] ;  /* 0x00005d00001e7ab9 */ /* 0x000fe20000000800 */
[C---:B------:R-:W-:Y:S01]  /*9760*/  FFMA.FTZ R220, -R51.reuse, R175, R220 ;  /* 0x000000af33dc7223 */ /* 0x040fe200000101dc */
[----:B------:R-:W-:Y:S01]  /*9770*/  UIADD3 UR30, UR6, -UR30, URZ ;  /* 0x8000001e061e7290 */ /* 0x000fe2000fffe03f */
[----:B------:R-:W-:Y:S02]  /*9780*/  FMUL.FTZ R3, R51, R186 ;  /* 0x000000ba33037220 */ /* 0x000fe40000410000 */
[----:B------:R-:W-:Y:S01]  /*9790*/  FMUL.FTZ R15, R192, R177 ;  /* 0x000000b1c00f7220 */ /* 0x000fe20000410000 */
[----:B------:R-:W-:Y:S01]  /*97a0*/  UIMAD UR30, UR30, -0x800, URZ ;  /* 0xfffff8001e1e78a4 */ /* 0x000fe2000f8e023f */
[----:B------:R-:W-:Y:S02]  /*97b0*/  FFMA.FTZ R193, -R52, R18, R193 ;  /* 0x0000001234c17223 */ /* 0x000fe400000101c1 */
[----:B------:R-:W-:-:S02]  /*97c0*/  FMUL.FTZ R160, R194, R105 ;  /* 0x00000069c2a07220 */ /* 0x000fc40000410000 */
[----:B------:R-:W-:Y:S01]  /*97d0*/  FMUL.FTZ R2, R194, R31 ;  /* 0x0000001fc2027220 */ /* 0x000fe20000410000 */
[----:B------:R-:W-:Y:S01]  /*97e0*/  MOV R179, UR30 ;  /* 0x0000001e00b37c02 */ /* 0x000fe20008000f00 */
[----:B------:R-:W-:Y:S01]  /*97f0*/  FFMA.FTZ R166, R220, R3, -R15 ;  /* 0x00000003dca67223 */ /* 0x000fe2000001080f */
[----:B------:R-:W-:Y:S01]  /*9800*/  ULDC.64 UR30, c[0x0][0x2d0] ;  /* 0x0000b400001e7ab9 */ /* 0x000fe20000000a00 */
[C---:B------:R-:W-:Y:S01]  /*9810*/  FFMA.FTZ R15, R193.reuse, R31, R160 ;  /* 0x0000001fc10f7223 */ /* 0x040fe200000100a0 */
[----:B------:R-:W-:Y:S01]  /*9820*/  PRMT R160, RZ, 0x5410, R7 ;  /* 0x00005410ffa07816 */ /* 0x000fe20000000007 */
[----:B------:R-:W-:Y:S01]  /*9830*/  FFMA.FTZ R162, R193, R105, -R2 ;  /* 0x00000069c1a27223 */ /* 0x000fe20000010802 */
[----:B------:R-:W-:Y:S01]  /*9840*/  LEA R2, P0, R102, UR34, 0x2 ;  /* 0x0000002266027c11 */ /* 0x000fe2000f8010ff */
[----:B------:R-:W-:Y:S01]  /*9850*/  FMUL.FTZ R164, R50, R187 ;  /* 0x000000bb32a47220 */ /* 0x000fe20000410000 */
[----:B------:R-:W-:Y:S01]  /*9860*/  USHF.L.U32 UR34, UR8, 0x2, URZ ;  /* 0x0000000208227899 */ /* 0x000fe2000800063f */
[----:B------:R-:W-:-:S02]  /*9870*/  FADD.FTZ R12, R12, R15 ;  /* 0x0000000f0c0c7221 */ /* 0x000fc40000010000 */
[----:B------:R-:W-:Y:S02]  /*9880*/  FADD.FTZ R13, R13, R162 ;  /* 0x000000a20d0d7221 */ /* 0x000fe40000010000 */
[C---:B------:R-:W-:Y:S02]  /*9890*/  FFMA.FTZ R162, -R50.reuse, R160, R191 ;  /* 0x000000a032a27223 */ /* 0x040fe400000101bf */
[----:B------:R-:W-:Y:S02]  /*98a0*/  FMUL.FTZ R21, R50, R21 ;  /* 0x0000001532157220 */ /* 0x000fe40000410000 */
[----:B------:R-:W-:Y:S02]  /*98b0*/  FMUL.FTZ R15, R217, R164 ;  /* 0x000000a4d90f7220 */ /* 0x000fe40000410000 */
[----:B------:R-:W-:Y:S01]  /*98c0*/  FADD.FTZ R13, R13, R166 ;  /* 0x000000a60d0d7221 */ /* 0x000fe20000010000 */
[----:B------:R-:W-:Y:S01]  /*98d0*/  PRMT R166, RZ, 0x7610, R7 ;  /* 0x00007610ffa67816 */ /* 0x000fe20000000007 */
[----:B------:R-:W-:-:S02]  /*98e0*/  FFMA.FTZ R168, R162, R21, -R15 ;  /* 0x00000015a2a87223 */ /* 0x000fc4000001080f */
[----:B------:R-:W-:Y:S01]  /*98f0*/  FMUL.FTZ R105, R192, R3 ;  /* 0x00000003c0697220 */ /* 0x000fe20000410000 */
[C---:B------:R-:W-:Y:S01]  /*9900*/  LEA.HI.X R3, R102.reuse, UR35, RZ, 0x2, P0 ;  /* 0x0000002366037c11 */ /* 0x040fe200080f14ff */
[----:B------:R-:W-:Y:S01]  /*9910*/  FADD.FTZ R168, R13, R168 ;  /* 0x000000a80da87221 */ /* 0x000fe20000010000 */
[----:B------:R-:W-:Y:S01]  /*9920*/  IADD3 R13, R102, 0x40, RZ ;  /* 0x00000040660d7810 */ /* 0x000fe20007ffe0ff */
[----:B------:R-:W-:Y:S01]  /*9930*/  FFMA.FTZ R105, R220, R177, R105 ;  /* 0x000000b1dc697223 */ /* 0x000fe20000010069 */
[----:B------:R-:W-:Y:S01]  /*9940*/  USHF.L.U64.HI UR35, UR8, 0x2, UR9 ;  /* 0x0000000208237899 */ /* 0x000fe20008010209 */
[----:B------:R-:W-:Y:S01]  /*9950*/  FMUL.FTZ R15, R217, R21 ;  /* 0x00000015d90f7220 */ /* 0x000fe20000410000 */
[----:B------:R-:W-:Y:S01]  /*9960*/  LEA.HI.SX32 R13, R13, R102, 0x1b ;  /* 0x000000660d0d7211 */ /* 0x000fe200078fdaff */
[----:B------:R-:W-:Y:S01]  /*9970*/  IMAD.WIDE R2, R179, 0x4, R2 ;  /* 0x00000004b3027825 */ /* 0x000fe200078e0202 */
[----:B------:R-:W-:Y:S01]  /*9980*/  ISETP.GE.AND P0, PT, R14, 0x41, PT ;  /* 0x000000410e00780c */ /* 0x000fe20003f06270 */
[----:B------:R-:W-:-:S02]  /*9990*/  UIMAD UR30, UR35, UR30, URZ ;  /* 0x0000001e231e72a4 */ /* 0x000fc4000f8e023f */
[----:B------:R-:W-:Y:S01]  /*99a0*/  FADD.FTZ R12, R12, R105 ;  /* 0x000000690c0c7221 */ /* 0x000fe20000010000 */
[----:B------:R-:W0:Y:S01]  /*99b0*/  LDS R13, [R13.X4+0x1180] ;  /* 0x001180000d0d7984 */ /* 0x000e220000004800 */
[----:B------:R-:W-:Y:S01]  /*99c0*/  MOV R105, UR34 ;  /* 0x0000002200697c02 */ /* 0x000fe20008000f00 */
[----:B------:R-:W-:Y:S01]  /*99d0*/  FFMA.FTZ R15, R162, R164, R15 ;  /* 0x000000a4a20f7223 */ /* 0x000fe2000001000f */
[----:B------:R-:W-:Y:S01]  /*99e0*/  UIMAD UR30, UR34, UR31, UR30 ;  /* 0x0000001f221e72a4 */ /* 0x000fe2000f8e021e */
[C---:B------:R-:W-:Y:S02]  /*99f0*/  FMUL.FTZ R17, R48.reuse, R17 ;  /* 0x0000001130117220 */ /* 0x040fe40000410000 */
[----:B------:R-:W-:Y:S02]  /*9a00*/  FMUL.FTZ R21, R48, R189 ;  /* 0x000000bd30157220 */ /* 0x000fe40000410000 */
[----:B------:R-:W-:-:S04]  /*9a10*/  IMAD.WIDE.U32 R2, R105, c[0x0][0x2d0], R2 ;  /* 0x0000b40069027a25 */ /* 0x000fc800078e0002 */
[----:B------:R-:W-:Y:S01]  /*9a20*/  FADD.FTZ R105, R12, R15 ;  /* 0x0000000f0c697221 */ /* 0x000fe20000010000 */
[----:B------:R-:W-:Y:S01]  /*9a30*/  IADD3 R15, R102, 0x80, RZ ;  /* 0x00000080660f7810 */ /* 0x000fe20007ffe0ff */
[----:B------:R-:W-:Y:S01]  /*9a40*/  FFMA.FTZ R219, -R48, R166, R219 ;  /* 0x000000a630db7223 */ /* 0x000fe200000101db */
[----:B------:R-:W-:Y:S01]  /*9a50*/  IADD3 R3, R3, UR30, RZ ;  /* 0x0000001e03037c10 */ /* 0x000fe2000fffe0ff */
[C---:B------:R-:W-:Y:S01]  /*9a60*/  FMUL.FTZ R12, R204.reuse, R17 ;  /* 0x00000011cc0c7220 */ /* 0x040fe20000410000 */
[----:B------:R-:W-:Y:S01]  /*9a70*/  LEA.HI.SX32 R15, R15, R102, 0x1b ;  /* 0x000000660f0f7211 */ /* 0x000fe200078fdaff */
[-C--:B------:R-:W-:Y:S02]  /*9a80*/  FMUL.FTZ R170, R204, R21.reuse ;  /* 0x00000015ccaa7220 */ /* 0x080fe40000410000 */
[C---:B------:R-:W-:Y:S02]  /*9a90*/  FFMA.FTZ R12, R219.reuse, R21, R12 ;  /* 0x00000015db0c7223 */ /* 0x040fe4000001000c */
[----:B------:R-:W-:-:S02]  /*9aa0*/  FFMA.FTZ R179, R219, R17, -R170 ;  /* 0x00000011dbb37223 */ /* 0x000fc400000108aa */
[----:B------:R-:W-:Y:S02]  /*9ab0*/  FADD.FTZ R17, R105, R12 ;  /* 0x0000000c69117221 */ /* 0x000fe40000010000 */
[----:B------:R-:W-:Y:S01]  /*9ac0*/  FADD.FTZ R105, R168, R179 ;  /* 0x000000b3a8697221 */ /* 0x000fe20000010000 */
[----:B------:R-:W-:Y:S01]  /*9ad0*/  IADD3 R179, R102, 0xc0, RZ ;  /* 0x000000c066b37810 */ /* 0x000fe20007ffe0ff */
[----:B------:R-:W-:Y:S05]  /*9ae0*/  @!P0 BRA `(.L_x_6589) ;  /* 0x0000001000008947 */ /* 0x000fea0003800000 */
[----:B0-----:R0:W-:Y:S02]  /*9af0*/  RED.E.ADD.F32.FTZ.RN.STRONG.GPU [R2.64+-0x1f00], R13 ;  /* 0xffe1000d0200798e */ /* 0x0011e4000c10e7a0 */
.L_x_6589:
[----:B------:R-:W-:Y:S05]  /*9b00*/  BSYNC B0 ;  /* 0x0000000000007941 */ /* 0x000fea0003800000 */
.L_x_6588:
[----:B------:R-:W1:Y:S01]  /*9b10*/  LDS R15, [R15.X4+0x1280] ;  /* 0x001280000f0f7984 */ /* 0x000e620000004800 */
[----:B------:R-:W-:Y:S01]  /*9b20*/  BSSY B0, `(.L_x_6590) ;  /* 0x0000004000007945 */ /* 0x000fe20003800000 */
[----:B------:R-:W-:Y:S01]  /*9b30*/  LEA.HI.SX32 R179, R179, R102, 0x1b ;  /* 0x00000066b3b37211 */ /* 0x000fe200078fdaff */
[----:B------:R-:W-:Y:S05]  /*9b40*/  @!P1 BRA `(.L_x_6591) ;  /* 0x0000001000009947 */ /* 0x000fea0003800000 */
[----:B-1----:R1:W-:Y:S02]  /*9b50*/  RED.E.ADD.F32.FTZ.RN.STRONG.GPU [R2.64+-0x1e00], R15 ;  /* 0xffe2000f0200798e */ /* 0x0023e4000c10e7a0 */
.L_x_6591:
[----:B------:R-:W-:Y:S05]  /*9b60*/  BSYNC B0 ;  /* 0x0000000000007941 */ /* 0x000fea0003800000 */
.L_x_6590:
[----:B------:R-:W2:Y:S01]  /*9b70*/  LDS R179, [R179.X4+0x1380] ;  /* 0x00138000b3b37984 */ /* 0x000ea20000004800 */
[----:B------:R-:W-:Y:S01]  /*9b80*/  BSSY B0, `(.L_x_6592) ;  /* 0x0000005000007945 */ /* 0x000fe20003800000 */
[C---:B0-----:R-:W-:Y:S02]  /*9b90*/  IADD3 R13, R102.reuse, 0x100, RZ ;  /* 0x00000100660d7810 */ /* 0x041fe40007ffe0ff */
[----:B-1----:R-:W-:Y:S01]  /*9ba0*/  IADD3 R15, R102, 0x140, RZ ;  /* 0x00000140660f7810 */ /* 0x002fe20007ffe0ff */
[----:B------:R-:W-:Y:S05]  /*9bb0*/  @!P2 BRA `(.L_x_6593) ;  /* 0x000000100000a947 */ /* 0x000fea0003800000 */
[----:B--2---:R0:W-:Y:S02]  /*9bc0*/  RED.E.ADD.F32.FTZ.RN.STRONG.GPU [R2.64+-0x1d00], R179 ;  /* 0xffe300b30200798e */ /* 0x0041e4000c10e7a0 */
.L_x_6593:
[----:B------:R-:W-:Y:S05]  /*9bd0*/  BSYNC B0 ;  /* 0x0000000000007941 */ /* 0x000fea0003800000 */
.L_x_6592:
        /* <DEDUP_REMOVED lines=14> */
.L_x_6595:
[----:B------:R-:W-:Y:S05]  /*9cc0*/  BSYNC B0 ;  /* 0x0000000000007941 */ /* 0x000fea0003800000 */
.L_x_6594:
[----:B------:R-:W1:Y:S01]  /*9cd0*/  LDS R15, [R15.X4+0x1580] ;  /* 0x001580000f0f7984 */ /* 0x000e620000004800 */
[----:B------:R-:W-:Y:S01]  /*9ce0*/  BSSY B0, `(.L_x_6596) ;  /* 0x0000005000007945 */ /* 0x000fe20003800000 */
[----:B0-----:R-:W-:Y:S02]  /*9cf0*/  IADD3 R13, R102, 0x1c0, RZ ;  /* 0x000001c0660d7810 */ /* 0x001fe40007ffe0ff */
[----:B------:R-:W-:Y:S01]  /*9d00*/  LEA.HI.SX32 R179, R179, R102, 0x1b ;  /* 0x00000066b3b37211 */ /* 0x000fe200078fdaff */
[----:B------:R-:W-:Y:S05]  /*9d10*/  @!P0 BRA `(.L_x_6597) ;  /* 0x0000001000008947 */ /* 0x000fea0003800000 */
[----:B-1----:R0:W-:Y:S02]  /*9d20*/  RED.E.ADD.F32.FTZ.RN.STRONG.GPU [R2.64+-0x1b00], R15 ;  /* 0xffe5000f0200798e */ /* 0x0021e4000c10e7a0 */
.L_x_6597:
[----:B------:R-:W-:Y:S05]  /*9d30*/  BSYNC B0 ;  /* 0x0000000000007941 */ /* 0x000fea0003800000 */
.L_x_6596:
[----:B------:R-:W2:Y:S01]  /*9d40*/  LDS R179, [R179.X4+0x1680] ;  /* 0x00168000b3b37984 */ /* 0x000ea20000004800 */
[----:B------:R-:W-:Y:S01]  /*9d50*/  BSSY B0, `(.L_x_6598) ;  /* 0x0000005000007945 */ /* 0x000fe20003800000 */
[----:B------:R-:W-:-:S02]  /*9d60*/  IADD3 R183, R102, 0x200, RZ ;  /* 0x0000020066b77810 */ /* 0x000fc40007ffe0ff */
[----:B------:R-:W-:Y:S01]  /*9d70*/  LEA.HI.SX32 R13, R13, R102, 0x1b ;  /* 0x000000660d0d7211 */ /* 0x000fe200078fdaff */
[----:B------:R-:W-:Y:S05]  /*9d80*/  @!P1 BRA `(.L_x_6599) ;  /* 0x0000001000009947 */ /* 0x000fea0003800000 */
[----:B--2---:R2:W-:Y:S02]  /*9d90*/  RED.E.ADD.F32.FTZ.RN.STRONG.GPU [R2.64+-0x1a00], R179 ;  /* 0xffe600b30200798e */ /* 0x0045e4000c10e7a0 */
.L_x_6599:
[----:B------:R-:W-:Y:S05]  /*9da0*/  BSYNC B0 ;  /* 0x0000000000007941 */ /* 0x000fea0003800000 */
.L_x_6598:
[----:B------:R-:W3:Y:S01]  /*9db0*/  LDS R13, [R13.X4+0x1780] ;  /* 0x001780000d0d7984 */ /* 0x000ee20000004800 */
[----:B------:R-:W-:Y:S01]  /*9dc0*/  BSSY B0, `(.L_x_6600) ;  /* 0x0000005000007945 */ /* 0x000fe20003800000 */
[----:B01----:R-:W-:Y:S02]  /*9dd0*/  IADD3 R15, R102, 0x240, RZ ;  /* 0x00000240660f7810 */ /* 0x003fe40007ffe0ff */
[----:B------:R-:W-:Y:S01]  /*9de0*/  LEA.HI.SX32 R12, R183, R102, 0x1b ;  /* 0x00000066b70c7211 */ /* 0x000fe200078fdaff */
[----:B------:R-:W-:Y:S05]  /*9df0*/  @!P2 BRA `(.L_x_6601) ;  /* 0x000000100000a947 */ /* 0x000fea0003800000 */
[----:B---3--:R0:W-:Y:S02]  /*9e00*/  RED.E.ADD.F32.FTZ.RN.STRONG.GPU [R2.64+-0x1900], R13 ;  /* 0xffe7000d0200798e */ /* 0x0081e4000c10e7a0 */
.L_x_6601:
[----:B------:R-:W-:Y:S05]  /*9e10*/  BSYNC B0 ;  /* 0x0000000000007941 */ /* 0x000fea0003800000 */
.L_x_6600:
[----:B0--3--:R0:W1:Y:S01]  /*9e20*/  LDS R13, [R12.X4+0x1880] ;  /* 0x001880000c0d7984 */ /* 0x0090620000004800 */
[----:B------:R-:W-:Y:S01]  /*9e30*/  BSSY B0, `(.L_x_6602) ;  /* 0x0000005000007945 */ /* 0x000fe20003800000 */
[----:B--2---:R-:W-:Y:S02]  /*9e40*/  IADD3 R179, R102, 0x280, RZ ;  /* 0x0000028066b37810 */ /* 0x004fe40007ffe0ff */
[----:B------:R-:W-:Y:S01]  /*9e50*/  LEA.HI.SX32 R15, R15, R102, 0x1b ;  /* 0x000000660f0f7211 */ /* 0x000fe200078fdaff */
[----:B------:R-:W-:Y:S05]  /*9e60*/  @!P3 BRA `(.L_x_6603) ;  /* 0x000000100000b947 */ /* 0x000fea0003800000 */
[----:B-1----:R1:W-:Y:S02]  /*9e70*/  RED.E.ADD.F32.FTZ.RN.STRONG.GPU [R2.64+-0x1800], R13 ;  /* 0xffe8000d0200798e */ /* 0x0023e4000c10e7a0 */
.L_x_6603:
[----:B------:R-:W-:Y:S05]  /*9e80*/  BSYNC B0 ;  /* 0x0000000000007941 */ /* 0x000fea0003800000 */
.L_x_6602:
[----:B------:R-:W2:Y:S01]  /*9e90*/  LDS R15, [R15.X4+0x1980] ;  /* 0x001980000f0f7984 */ /* 0x000ea20000004800 */
[----:B------:R-:W-:Y:S01]  /*9ea0*/  BSSY B0, `(.L_x_6604) ;  /* 0x0000004000007945 */ /* 0x000fe20003800000 */
[----:B------:R-:W-:Y:S01]  /*9eb0*/  LEA.HI.SX32 R179, R179, R102, 0x1b ;  /* 0x00000066b3b37211 */ /* 0x000fe200078fdaff */
[----:B------:R-:W-:Y:S05]  /*9ec0*/  @!P4 BRA `(.L_x_6605) ;  /* 0x000000100000c947 */ /* 0x000fea0003800000 */
[----:B--2---:R2:W-:Y:S02]  /*9ed0*/  RED.E.ADD.F32.FTZ.RN.STRONG.GPU [R2.64+-0x1700], R15 ;  /* 0xffe9000f0200798e */ /* 0x0045e4000c10e7a0 */
.L_x_6605:
[----:B------:R-:W-:Y:S05]  /*9ee0*/  BSYNC B0 ;  /* 0x0000000000007941 */ /* 0x000fea0003800000 */
.L_x_6604:
[----:B------:R-:W3:Y:S01]  /*9ef0*/  LDS R179, [R179.X4+0x1a80] ;  /* 0x001a8000b3b37984 */ /* 0x000ee20000004800 */
[----:B------:R-:W-:Y:S01]  /*9f00*/  BSSY B0, `(.L_x_6606) ;  /* 0x0000005000007945 */ /* 0x000fe20003800000 */
[----:B-1----:R-:W-:-:S02]  /*9f10*/  IADD3 R13, R102, 0x2c0, RZ ;  /* 0x000002c0660d7810 */ /* 0x002fc40007ffe0ff */
[----:B--2---:R-:W-:Y:S01]  /*9f20*/  IADD3 R15, R102, 0x300, RZ ;  /* 0x00000300660f7810 */ /* 0x004fe20007ffe0ff */
[----:B------:R-:W-:Y:S05]  /*9f30*/  @!P5 BRA `(.L_x_6607) ;  /* 0x000000100000d947 */ /* 0x000fea0003800000 */
[----:B---3--:R1:W-:Y:S02]  /*9f40*/  RED.E.ADD.F32.FTZ.RN.STRONG.GPU [R2.64+-0x1600], R179 ;  /* 0xffea00b30200798e */ /* 0x0083e4000c10e7a0 */
.L_x_6607:
[----:B------:R-:W-:Y:S05]  /*9f50*/  BSYNC B0 ;  /* 0x0000000000007941 */ /* 0x000fea0003800000 */
.L_x_6606:
        /* <DEDUP_REMOVED lines=14> */
.L_x_6609:
[----:B------:R-:W-:Y:S05]  /*a040*/  BSYNC B0 ;  /* 0x0000000000007941 */ /* 0x000fea0003800000 */
.L_x_6608:
[----:B------:R-:W2:Y:S01]  /*a050*/  LDS R15, [R15.X4+0x1c80] ;  /* 0x001c80000f0f7984 */ /* 0x000ea20000004800 */
[----:B------:R-:W-:Y:S01]  /*a060*/  BSSY B0, `(.L_x_6610) ;  /* 0x0000005000007945 */ /* 0x000fe20003800000 */
[----:B-1----:R-:W-:-:S02]  /*a070*/  IADD3 R13, R102, 0x380, RZ ;  /* 0x00000380660d7810 */ /* 0x002fc40007ffe0ff */
[----:B------:R-:W-:Y:S01]  /*a080*/  LEA.HI.SX32 R179, R179, R102, 0x1b ;  /* 0x00000066b3b37211 */ /* 0x000fe200078fdaff */
[----:B------:R-:W-:Y:S05]  /*a090*/  @!P0 BRA `(.L_x_6611) ;  /* 0x0000001000008947 */ /* 0x000fea0003800000 */
[----:B--2---:R1:W-:Y:S02]  /*a0a0*/  RED.E.ADD.F32.FTZ.RN.STRONG.GPU [R2.64+-0x1400], R15 ;  /* 0xffec000f0200798e */ /* 0x0043e4000c10e7a0 */
.L_x_6611:
[----:B------:R-:W-:Y:S05]  /*a0b0*/  BSYNC B0 ;  /* 0x0000000000007941 */ /* 0x000fea0003800000 */
.L_x_6610:
[----:B------:R-:W3:Y:S01]  /*a0c0*/  LDS R179, [R179.X4+0x1d80] ;  /* 0x001d8000b3b37984 */ /* 0x000ee20000004800 */
[----:B------:R-:W-:Y:S01]  /*a0d0*/  BSSY B0, `(.L_x_6612) ;  /* 0x0000005000007945 */ /* 0x000fe20003800000 */
[----:B-12---:R-:W-:Y:S02]  /*a0e0*/  IADD3 R15, R102, 0x3c0, RZ ;  /* 0x000003c0660f7810 */ /* 0x006fe40007ffe0ff */
[----:B------:R-:W-:Y:S01]  /*a0f0*/  LEA.HI.SX32 R13, R13, R102, 0x1b ;  /* 0x000000660d0d7211 */ /* 0x000fe200078fdaff */
[----:B------:R-:W-:Y:S05]  /*a100*/  @!P1 BRA `(.L_x_6613) ;  /* 0x0000001000009947 */ /* 0x000fea0003800000 */
[----:B---3--:R1:W-:Y:S02]  /*a110*/  RED.E.ADD.F32.FTZ.RN.STRONG.GPU [R2.64+-0x1300], R179 ;  /* 0xffed00b30200798e */ /* 0x0083e4000c10e7a0 */
.L_x_6613:
[----:B------:R-:W-:Y:S05]  /*a120*/  BSYNC B0 ;  /* 0x0000000000007941 */ /* 0x000fea0003800000 */
.L_x_6612:
[----:B------:R-:W2:Y:S01]  /*a130*/  LDS R13, [R13.X4+0x1e80] ;  /* 0x001e80000d0d7984 */ /* 0x000ea20000004800 */
[----:B------:R-:W-:Y:S01]  /*a140*/  BSSY B0, `(.L_x_6614) ;  /* 0x0000005000007945 */ /* 0x000fe20003800000 */
[----:B-1-3--:R-:W-:Y:S02]  /*a150*/  IADD3 R179, R102, 0x400, RZ ;  /* 0x0000040066b37810 */ /* 0x00afe40007ffe0ff */
[----:B------:R-:W-:Y:S01]  /*a160*/  LEA.HI.SX32 R15, R15, R102, 0x1b ;  /* 0x000000660f0f7211 */ /* 0x000fe200078fdaff */
[----:B------:R-:W-:Y:S05]  /*a170*/  @!P2 BRA `(.L_x_6615) ;  /* 0x000000100000a947 */ /* 0x000fea0003800000 */
[----:B--2---:R1:W-:Y:S02]  /*a180*/  RED.E.ADD.F32.FTZ.RN.STRONG.GPU [R2.64+-0x1200], R13 ;  /* 0xffee000d0200798e */ /* 0x0043e4000c10e7a0 */
.L_x_6615:
[----:B------:R-:W-:Y:S05]  /*a190*/  BSYNC B0 ;  /* 0x0000000000007941 */ /* 0x000fea0003800000 */
.L_x_6614:
[----:B------:R-:W3:Y:S01]  /*a1a0*/  LDS R15, [R15.X4+0x1f80] ;  /* 0x001f80000f0f7984 */ /* 0x000ee20000004800 */
[----:B------:R-:W-:Y:S01]  /*a1b0*/  BSSY B0, `(.L_x_6616) ;  /* 0x0000005000007945 */ /* 0x000fe20003800000 */
[----:B-12---:R-:W-:-:S02]  /*a1c0*/  IADD3 R13, R102, 0x440, RZ ;  /* 0x00000440660d7810 */ /* 0x006fc40007ffe0ff */
[----:B------:R-:W-:Y:S01]  /*a1d0*/  LEA.HI.SX32 R179, R179, R102, 0x1b ;  /* 0x00000066b3b37211 */ /* 0x000fe200078fdaff */
[----:B------:R-:W-:Y:S05]  /*a1e0*/  @!P3 BRA `(.L_x_6617) ;  /* 0x000000100000b947 */ /* 0x000fea0003800000 */
[----:B---3--:R1:W-:Y:S02]  /*a1f0*/  RED.E.ADD.F32.FTZ.RN.STRONG.GPU [R2.64+-0x1100], R15 ;  /* 0xffef000f0200798e */ /* 0x0083e4000c10e7a0 */
.L_x_6617:
[----:B------:R-:W-:Y:S05]  /*a200*/  BSYNC B0 ;  /* 0x0000000000007941 */ /* 0x000fea0003800000 */
.L_x_6616:
[----:B------:R-:W2:Y:S01]  /*a210*/  LDS R179, [R179.X4+0x2080] ;  /* 0x00208000b3b37984 */ /* 0x000ea20000004800 */
[----:B------:R-:W-:Y:S01]  /*a220*/  BSSY B0, `(.L_x_6618) ;  /* 0x0000004000007945 */ /* 0x000fe20003800000 */
[----:B------:R-:W-:Y:S01]  /*a230*/  LEA.HI.SX32 R13, R13, R102, 0x1b ;  /* 0x000000660d0d7211 */ /* 0x000fe200078fdaff */
[----:B------:R-:W-:Y:S05]  /*a240*/  @!P4 BRA `(.L_x_6619) ;  /* 0x000000100000c947 */ /* 0x000fea0003800000 */
[----:B--2---:R2:W-:Y:S02]  /*a250*/  RED.E.ADD.F32.FTZ.RN.STRONG.GPU [R2.64+-0x1000], R179 ;  /* 0xfff000b30200798e */ /* 0x0045e4000c10e7a0 */
.L_x_6619:
[----:B------:R-:W-:Y:S05]  /*a260*/  BSYNC B0 ;  /* 0x0000000000007941 */ /* 0x000fea0003800000 */
.L_x_6618:
[----:B------:R-:W4:Y:S01]  /*a270*/  LDS R13, [R13.X4+0x2180] ;  /* 0x002180000d0d7984 */ /* 0x000f220000004800 */
[----:B------:R-:W-:Y:S01]  /*a280*/  BSSY B0, `(.L_x_6620) ;  /* 0x0000005000007945 */ /* 0x000fe20003800000 */
[C---:B-1-3--:R-:W-:Y:S02]  /*a290*/  IADD3 R15, R102.reuse, 0x480, RZ ;  /* 0x00000480660f7810 */ /* 0x04afe40007ffe0ff */
[----:B--2---:R-:W-:Y:S01]  /*a2a0*/  IADD3 R179, R102, 0x4c0, RZ ;  /* 0x000004c066b37810 */ /* 0x004fe20007ffe0ff */
[----:B------:R-:W-:Y:S05]  /*a2b0*/  @!P5 BRA `(.L_x_6621) ;  /* 0x000000100000d947 */ /* 0x000fea0003800000 */
[----:B----4-:R1:W-:Y:S02]  /*a2c0*/  RED.E.ADD.F32.FTZ.RN.STRONG.GPU [R2.64+-0xf00], R13 ;  /* 0xfff1000d0200798e */ /* 0x0103e4000c10e7a0 */
.L_x_6621:
[----:B------:R-:W-:Y:S05]  /*a2d0*/  BSYNC B0 ;  /* 0x0000000000007941 */ /* 0x000fea0003800000 */
.L_x_6620:
        /* <DEDUP_REMOVED lines=14> */
.L_x_6623:
[----:B------:R-:W-:Y:S05]  /*a3c0*/  BSYNC B0 ;  /* 0x0000000000007941 */ /* 0x000fea0003800000 */
.L_x_6622:
[----:B------:R-:W2:Y:S01]  /*a3d0*/  LDS R179, [R179.X4+0x2380] ;  /* 0x00238000b3b37984 */ /* 0x000ea20000004800 */
[----:B------:R-:W-:Y:S01]  /*a3e0*/  BSSY B0, `(.L_x_6624) ;  /* 0x0000005000007945 */ /* 0x000fe20003800000 */
[----:B-1----:R-:W-:Y:S02]  /*a3f0*/  IADD3 R15, R102, 0x540, RZ ;  /* 0x00000540660f7810 */ /* 0x002fe40007ffe0ff */
[----:B------:R-:W-:Y:S01]  /*a400*/  LEA.HI.SX32 R13, R13, R102, 0x1b ;  /* 0x000000660d0d7211 */ /* 0x000fe200078fdaff */
[----:B------:R-:W-:Y:S05]  /*a410*/  @!P0 BRA `(.L_x_6625) ;  /* 0x0000001000008947 */ /* 0x000fea0003800000 */
[----:B--2---:R1:W-:Y:S02]  /*a420*/  RED.E.ADD.F32.FTZ.RN.STRONG.GPU [R2.64+-0xd00], R179 ;  /* 0xfff300b30200798e */ /* 0x0043e4000c10e7a0 */
.L_x_6625:
[----:B------:R-:W-:Y:S05]  /*a430*/  BSYNC B0 ;  /* 0x0000000000007941 */ /* 0x000fea0003800000 */
.L_x_6624:
[----:B------:R-:W3:Y:S01]  /*a440*/  LDS R13, [R13.X4+0x2480] ;  /* 0x002480000d0d7984 */ /* 0x000ee20000004800 */
[----:B------:R-:W-:Y:S01]  /*a450*/  BSSY B0, `(.L_x_6626) ;  /* 0x0000005000007945 */ /* 0x000fe20003800000 */
[----:B-12---:R-:W-:-:S02]  /*a460*/  IADD3 R179, R102, 0x580, RZ ;  /* 0x0000058066b37810 */ /* 0x006fc40007ffe0ff */
[----:B------:R-:W-:Y:S01]  /*a470*/  LEA.HI.SX32 R15, R15, R102, 0x1b ;  /* 0x000000660f0f7211 */ /* 0x000fe200078fdaff */
[----:B------:R-:W-:Y:S05]  /*a480*/  @!P1 BRA `(.L_x_6627) ;  /* 0x0000001000009947 */ /* 0x000fea0003800000 */
[----:B---3--:R1:W-:Y:S02]  /*a490*/  RED.E.ADD.F32.FTZ.RN.STRONG.GPU [R2.64+-0xc00], R13 ;  /* 0xfff4000d0200798e */ /* 0x0083e4000c10e7a0 */
.L_x_6627:
[----:B------:R-:W-:Y:S05]  /*a4a0*/  BSYNC B0 ;  /* 0x0000000000007941 */ /* 0x000fea0003800000 */
.L_x_6626:
[----:B------:R-:W2:Y:S01]  /*a4b0*/  LDS R15, [R15.X4+0x2580] ;  /* 0x002580000f0f7984 */ /* 0x000ea20000004800 */
[----:B------:R-:W-:Y:S01]  /*a4c0*/  BSSY B0, `(.L_x_6628) ;  /* 0x0000005000007945 */ /* 0x000fe20003800000 */
[----:B-1-3--:R-:W-:Y:S02]  /*a4d0*/  IADD3 R13, R102, 0x5c0, RZ ;  /* 0x000005c0660d7810 */ /* 0x00afe40007ffe0ff */
[----:B------:R-:W-:Y:S01]  /*a4e0*/  LEA.HI.SX32 R179, R179, R102, 0x1b ;  /* 0x00000066b3b37211 */ /* 0x000fe200078fdaff */
[----:B------:R-:W-:Y:S05]  /*a4f0*/  @!P2 BRA `(.L_x_6629) ;  /* 0x000000100000a947 */ /* 0x000fea0003800000 */
[----:B--2---:R1:W-:Y:S02]  /*a500*/  RED.E.ADD.F32.FTZ.RN.STRONG.GPU [R2.64+-0xb00], R15 ;  /* 0xfff5000f0200798e */ /* 0x0043e4000c10e7a0 */
.L_x_6629:
[----:B------:R-:W-:Y:S05]  /*a510*/  BSYNC B0 ;  /* 0x0000000000007941 */ /* 0x000fea0003800000 */
.L_x_6628:
[----:B------:R-:W3:Y:S01]  /*a520*/  LDS R179, [R179.X4+0x2680] ;  /* 0x00268000b3b37984 */ /* 0x000ee20000004800 */
[----:B------:R-:W-:Y:S01]  /*a530*/  BSSY B0, `(.L_x_6630) ;  /* 0x0000005000007945 */ /* 0x000fe20003800000 */
[----:B-12---:R-:W-:Y:S02]  /*a540*/  IADD3 R15, R102, 0x600, RZ ;  /* 0x00000600660f7810 */ /* 0x006fe40007ffe0ff */
[----:B------:R-:W-:Y:S01]  /*a550*/  LEA.HI.SX32 R13, R13, R102, 0x1b ;  /* 0x000000660d0d7211 */ /* 0x000fe200078fdaff */
[----:B------:R-:W-:Y:S05]  /*a560*/  @!P3 BRA `(.L_x_6631) ;  /* 0x000000100000b947 */ /* 0x000fea0003800000 */
[----:B---3--:R1:W-:Y:S02]  /*a570*/  RED.E.ADD.F32.FTZ.RN.STRONG.GPU [R2.64+-0xa00], R179 ;  /* 0xfff600b30200798e */ /* 0x0083e4000c10e7a0 */
.L_x_6631:
[----:B------:R-:W-:Y:S05]  /*a580*/  BSYNC B0 ;  /* 0x0000000000007941 */ /* 0x000fea0003800000 */
.L_x_6630:
[----:B------:R-:W2:Y:S01]  /*a590*/  LDS R13, [R13.X4+0x2780] ;  /* 0x002780000d0d7984 */ /* 0x000ea20000004800 */
[----:B------:R-:W-:Y:S01]  /*a5a0*/  BSSY B0, `(.L_x_6632) ;  /* 0x0000004000007945 */ /* 0x000fe20003800000 */
[----:B------:R-:W-:Y:S01]  /*a5b0*/  LEA.HI.SX32 R15, R15, R102, 0x1b ;  /* 0x000000660f0f7211 */ /* 0x000fe200078fdaff */
[----:B------:R-:W-:Y:S05]  /*a5c0*/  @!P4 BRA `(.L_x_6633) ;  /* 0x000000100000c947 */ /* 0x000fea0003800000 */
[----:B--2---:R2:W-:Y:S02]  /*a5d0*/  RED.E.ADD.F32.FTZ.RN.STRONG.GPU [R2.64+-0x900], R13 ;  /* 0xfff7000d0200798e */ /* 0x0045e4000c10e7a0 */
.L_x_6633:
[----:B------:R-:W-:Y:S05]  /*a5e0*/  BSYNC B0 ;  /* 0x0000000000007941 */ /* 0x000fea0003800000 */
.L_x_6632:
[----:B------:R-:W4:Y:S01]  /*a5f0*/  LDS R15, [R15.X4+0x2880] ;  /* 0x002880000f0f7984 */ /* 0x000f220000004800 */
[----:B------:R-:W-:Y:S01]  /*a600*/  BSSY B0, `(.L_x_6634) ;  /* 0x0000005000007945 */ /* 0x000fe20003800000 */
[----:B--2---:R-:W-:-:S02]  /*a610*/  IADD3 R13, R102, 0x640, RZ ;  /* 0x00000640660d7810 */ /* 0x004fc40007ffe0ff */
[----:B-1-3--:R-:W-:Y:S01]  /*a620*/  IADD3 R179, R102, 0x680, RZ ;  /* 0x0000068066b37810 */ /* 0x00afe20007ffe0ff */
[----:B------:R-:W-:Y:S05]  /*a630*/  @!P5 BRA `(.L_x_6635) ;  /* 0x000000100000d947 */ /* 0x000fea0003800000 */
[----:B----4-:R1:W-:Y:S02]  /*a640*/  RED.E.ADD.F32.FTZ.RN.STRONG.GPU [R2.64+-0x800], R15 ;  /* 0xfff8000f0200798e */ /* 0x0103e4000c10e7a0 */
.L_x_6635:
[----:B------:R-:W-:Y:S05]  /*a650*/  BSYNC B0 ;  /* 0x0000000000007941 */ /* 0x000fea0003800000 */
.L_x_6634:
        /* <DEDUP_REMOVED lines=14> */
.L_x_6637:
[----:B------:R-:W-:Y:S05]  /*a740*/  BSYNC B0 ;  /* 0x0000000000007941 */ /* 0x000fea0003800000 */
.L_x_6636:
[----:B------:R-:W2:Y:S01]  /*a750*/  LDS R179, [R179.X4+0x2a80] ;  /* 0x002a8000b3b37984 */ /* 0x000ea20000004800 */
[----:B------:R-:W-:Y:S01]  /*a760*/  BSSY B0, `(.L_x_6638) ;  /* 0x0000005000007945 */ /* 0x000fe20003800000 */
[----:B-1----:R-:W-:-:S02]  /*a770*/  IADD3 R13, R102, 0x700, RZ ;  /* 0x00000700660d7810 */ /* 0x002fc40007ffe0ff */
[----:B------:R-:W-:Y:S01]  /*a780*/  LEA.HI.SX32 R15, R15, R102, 0x1b ;  /* 0x000000660f0f7211 */ /* 0x000fe200078fdaff */
[----:B------:R-:W-:Y:S05]  /*a790*/  @!P0 BRA `(.L_x_6639) ;  /* 0x0000001000008947 */ /* 0x000fea0003800000 */
[----:B--2---:R1:W-:Y:S02]  /*a7a0*/  RED.E.ADD.F32.FTZ.RN.STRONG.GPU [R2.64+-0x600], R179 ;  /* 0xfffa00b30200798e */ /* 0x0043e4000c10e7a0 */
.L_x_6639:
[----:B------:R-:W-:Y:S05]  /*a7b0*/  BSYNC B0 ;  /* 0x0000000000007941 */ /* 0x000fea0003800000 */
.L_x_6638:
[----:B------:R-:W3:Y:S01]  /*a7c0*/  LDS R15, [R15.X4+0x2b80] ;  /* 0x002b80000f0f7984 */ /* 0x000ee20000004800 */
[----:B------:R-:W-:Y:S01]  /*a7d0*/  BSSY B0, `(.L_x_6640) ;  /* 0x0000005000007945 */ /* 0x000fe20003800000 */
[----:B-12---:R-:W-:Y:S02]  /*a7e0*/  IADD3 R179, R102, 0x740, RZ ;  /* 0x0000074066b37810 */ /* 0x006fe40007ffe0ff */
[----:B------:R-:W-:Y:S01]  /*a7f0*/  LEA.HI.SX32 R13, R13, R102, 0x1b ;  /* 0x000000660d0d7211 */ /* 0x000fe200078fdaff */
[----:B------:R-:W-:Y:S05]  /*a800*/  @!P1 BRA `(.L_x_6641) ;  /* 0x0000001000009947 */ /* 0x000fea0003800000 */
[----:B---3--:R1:W-:Y:S02]  /*a810*/  RED.E.ADD.F32.FTZ.RN.STRONG.GPU [R2.64+-0x500], R15 ;  /* 0xfffb000f0200798e */ /* 0x0083e4000c10e7a0 */
.L_x_6641:
[----:B------:R-:W-:Y:S05]  /*a820*/  BSYNC B0 ;  /* 0x0000000000007941 */ /* 0x000fea0003800000 */
.L_x_6640:
[----:B------:R-:W2:Y:S01]  /*a830*/  LDS R13, [R13.X4+0x2c80] ;  /* 0x002c80000d0d7984 */ /* 0x000ea20000004800 */
[----:B------:R-:W-:Y:S01]  /*a840*/  BSSY B0, `(.L_x_6642) ;  /* 0x0000005000007945 */ /* 0x000fe20003800000 */
[----:B-1-3--:R-:W-:Y:S02]  /*a850*/  IADD3 R15, R102, 0x780, RZ ;  /* 0x00000780660f7810 */ /* 0x00afe40007ffe0ff */
[----:B------:R-:W-:Y:S01]  /*a860*/  LEA.HI.SX32 R179, R179, R102, 0x1b ;  /* 0x00000066b3b37211 */ /* 0x000fe200078fdaff */
[----:B------:R-:W-:Y:S05]  /*a870*/  @!P2 BRA `(.L_x_6643) ;  /* 0x000000100000a947 */ /* 0x000fea0003800000 */
[----:B--2---:R1:W-:Y:S02]  /*a880*/  RED.E.ADD.F32.FTZ.RN.STRONG.GPU [R2.64+-0x400], R13 ;  /* 0xfffc000d0200798e */ /* 0x0043e4000c10e7a0 */
.L_x_6643:
[----:B------:R-:W-:Y:S05]  /*a890*/  BSYNC B0 ;  /* 0x0000000000007941 */ /* 0x000fea0003800000 */
.L_x_6642:
[----:B------:R-:W3:Y:S01]  /*a8a0*/  LDS R179, [R179.X4+0x2d80] ;  /* 0x002d8000b3b37984 */ /* 0x000ee20000004800 */
[----:B------:R-:W-:Y:S01]  /*a8b0*/  BSSY B0, `(.L_x_6644) ;  /* 0x0000005000007945 */ /* 0x000fe20003800000 */
[----:B-12---:R-:W-:-:S02]  /*a8c0*/  IADD3 R13, R102, 0x7c0, RZ ;  /* 0x000007c0660d7810 */ /* 0x006fc40007ffe0ff */
[----:B------:R-:W-:Y:S01]  /*a8d0*/  LEA.HI.SX32 R15, R15, R102, 0x1b ;  /* 0x000000660f0f7211 */ /* 0x000fe200078fdaff */
[----:B------:R-:W-:Y:S05]  /*a8e0*/  @!P3 BRA `(.L_x_6645) ;  /* 0x000000100000b947 */ /* 0x000fea0003800000 */
[----:B---3--:R1:W-:Y:S02]  /*a8f0*/  RED.E.ADD.F32.FTZ.RN.STRONG.GPU [R2.64+-0x300], R179 ;  /* 0xfffd00b30200798e */ /* 0x0083e4000c10e7a0 */
.L_x_6645:
[----:B------:R-:W-:Y:S05]  /*a900*/  BSYNC B0 ;  /* 0x0000000000007941 */ /* 0x000fea0003800000 */
.L_x_6644:
[----:B------:R-:W2:Y:S01]  /*a910*/  LDS R15, [R15.X4+0x2e80] ;  /* 0x002e80000f0f7984 */ /* 0x000ea20000004800 */
[----:B------:R-:W-:Y:S01]  /*a920*/  BSSY B0, `(.L_x_6646) ;  /* 0x0000004000007945 */ /* 0x000fe20003800000 */
[----:B------:R-:W-:Y:S01]  /*a930*/  LEA.HI.SX32 R13, R13, R102, 0x1b ;  /* 0x000000660d0d7211 */ /* 0x000fe200078fdaff */
[----:B------:R-:W-:Y:S05]  /*a940*/  @!P4 BRA `(.L_x_6647) ;  /* 0x000000100000c947 */ /* 0x000fea0003800000 */
[----:B--2---:R2:W-:Y:S02]  /*a950*/  RED.E.ADD.F32.FTZ.RN.STRONG.GPU [R2.64+-0x200], R15 ;  /* 0xfffe000f0200798e */ /* 0x0045e4000c10e7a0 */
.L_x_6647:
[----:B------:R-:W-:Y:S05]  /*a960*/  BSYNC B0 ;  /* 0x0000000000007941 */ /* 0x000fea0003800000 */
.L_x_6646:
[----:B------:R-:W4:Y:S01]  /*a970*/  LDS R13, [R13.X4+0x2f80] ;  /* 0x002f80000d0d7984 */ /* 0x000f220000004800 */
[----:B------:R-:W-:Y:S01]  /*a980*/  BSSY B0, `(.L_x_6648) ;  /* 0x0000003000007945 */ /* 0x000fe20003800000 */
[----:B------:R-:W-:Y:S05]  /*a990*/  @!P5 BRA `(.L_x_6649) ;  /* 0x000000100000d947 */ /* 0x000fea0003800000 */
[----:B----4-:R4:W-:Y:S02]  /*a9a0*/  RED.E.ADD.F32.FTZ.RN.STRONG.GPU [R2.64+-0x100], R13 ;  /* 0xffff000d0200798e */ /* 0x0109e4000c10e7a0 */
.L_x_6649:
[----:B------:R-:W-:Y:S05]  /*a9b0*/  BSYNC B0 ;  /* 0x0000000000007941 */ /* 0x000fea0003800000 */
.L_x_6648:
[----:B-12-4-:R-:W1:Y:S01]  /*a9c0*/  SHFL.DOWN PT, R2, R105, 0x1, 0x1f ;  /* 0x08201f0069027f89 */ /* 0x016e6200000e0000 */
[----:B------:R-:W-:Y:S01]  /*a9d0*/  ISETP.GT.AND P0, PT, R101, 0x1e, PT ;  /* 0x0000001e6500780c */ /* 0x000fe20003f04270 */
[----:B------:R-:W-:Y:S01]  /*a9e0*/  FMUL.FTZ R129, R192, R129 ;  /* 0x00000081c0817220 */ /* 0x000fe20000410000 */
[----:B------:R-:W-:Y:S01]  /*a9f0*/  MOV R13, R105 ;  /* 0x00000069000d7202 */ /* 0x000fe20000000f00 */
[----:B---3--:R-:W2:Y:S01]  /*aa00*/  SHFL.DOWN PT, R179, R149, 0x1, 0x1f ;  /* 0x08201f0095b37f89 */ /* 0x008ea200000e0000 */
[----:B------:R-:W-:Y:S01]  /*aa10*/  MOV R14, R149 ;  /* 0x00000095000e7202 */ /* 0x000fe20000000f00 */
[----:B------:R-:W-:Y:S01]  /*aa20*/  FFMA.FTZ R129, R220, R130, R129 ;  /* 0x00000082dc817223 */ /* 0x000fe20000010081 */
[----:B------:R-:W-:Y:S01]  /*aa30*/  MOV R15, R181 ;  /* 0x000000b5000f7202 */ /* 0x000fe20000000f00 */
[----:B------:R-:W3:Y:S01]  /*aa40*/  SHFL.DOWN PT, R168, R181, 0x1, 0x1f ;  /* 0x08201f00b5a87f89 */ /* 0x000ee200000e0000 */
[----:B0-----:R-:W-:Y:S01]  /*aa50*/  MOV R12, R17 ;  /* 0x00000011000c7202 */ /* 0x001fe20000000f00 */
[----:B------:R-:W-:Y:S01]  /*aa60*/  FFMA.FTZ R16, R175, R16, R129 ;  /* 0x00000010af107223 */ /* 0x000fe20000010081 */
[----:B------:R-:W-:Y:S01]  /*aa70*/  ISETP.NE.AND P1, PT, R101, RZ, PT ;  /* 0x000000ff6500720c */ /* 0x000fe20003f25270 */
[----:B------:R-:W0:Y:S01]  /*aa80*/  SHFL.DOWN PT, R3, R17, 0x1, 0x1f ;  /* 0x08201f0011037f89 */ /* 0x000e2200000e0000 */
[----:B------:R-:W-:Y:S01]  /*aa90*/  ISETP.NE.AND P2, PT, R102, RZ, PT ;  /* 0x000000ff6600720c */ /* 0x000fe20003f45270 */
[----:B------:R-:W-:Y:S01]  /*aaa0*/  FADD.FTZ R67, R16, R67 ;  /* 0x0000004310437221 */ /* 0x000fe20000010000 */
[----:B------:R-:W-:Y:S01]  /*aab0*/  BSSY B0, `(.L_x_6650) ;  /* 0x0000089000007945 */ /* 0x000fe20003800000 */
[----:B------:R-:W-:-:S02]  /*aac0*/  FMUL.FTZ R125, R204, R125 ;  /* 0x0000007dcc7d7220 */ /* 0x000fc40000410000 */
[----:B------:R-:W-:Y:S02]  /*aad0*/  FMUL.FTZ R118, R217, R118 ;  /* 0x00000076d9767220 */ /* 0x000fe40000410000 */
[----:B------:R-:W-:Y:S02]  /*aae0*/  FMUL.FTZ R131, R194, R131 ;  /* 0x00000083c2837220 */ /* 0x000fe40000410000 */
[----:B------:R-:W-:Y:S02]  /*aaf0*/  FMUL.FTZ R134, R197, R134 ;  /* 0x00000086c5867220 */ /* 0x000fe40000410000 */
[----:B-1----:R-:W-:Y:S02]  /*ab00*/  @!P0 FADD.FTZ R13, R13, R2 ;  /* 0x000000020d0d8221 */ /* 0x002fe40000010000 */
[----:B------:R-:W-:Y:S02]  /*ab10*/  FMUL.FTZ R136, R195, R136 ;  /* 0x00000088c3887220 */ /* 0x000fe40000410000 */
[----:B--2---:R-:W-:Y:S01]  /*ab20*/  @!P0 FADD.FTZ R14, R14, R179 ;  /* 0x000000b30e0e8221 */ /* 0x004fe20000010000 */
[----:B------:R-:W1:Y:S01]  /*ab30*/  SHFL.DOWN PT, R2, R13, 0x2, 0x1f ;  /* 0x08401f000d027f89 */ /* 0x000e6200000e0000 */
[----:B------:R-:W-:-:S02]  /*ab40*/  FMUL.FTZ R137, R196, R137 ;  /* 0x00000089c4897220 */ /* 0x000fc40000410000 */
[----:B---3--:R-:W-:Y:S01]  /*ab50*/  @!P0 FADD.FTZ R15, R15, R168 ;  /* 0x000000a80f0f8221 */ /* 0x008fe20000010000 */
[----:B------:R-:W2:Y:S01]  /*ab60*/  SHFL.DOWN PT, R17, R14, 0x2, 0x1f ;  /* 0x08401f000e117f89 */ /* 0x000ea200000e0000 */
[----:B------:R-:W-:Y:S02]  /*ab70*/  FMUL.FTZ R140, R199, R140 ;  /* 0x0000008cc78c7220 */ /* 0x000fe40000410000 */
[----:B0-----:R-:W-:Y:S01]  /*ab80*/  @!P0 FADD.FTZ R12, R12, R3 ;  /* 0x000000030c0c8221 */ /* 0x001fe20000010000 */
[----:B------:R-:W0:Y:S01]  /*ab90*/  SHFL.DOWN PT, R168, R15, 0x2, 0x1f ;  /* 0x08401f000fa87f89 */ /* 0x000e2200000e0000 */
        /* <DEDUP_REMOVED lines=11> */
[----:B--2---:R-:W-:Y:S01]  /*ac50*/  @!P0 FADD.FTZ R14, R14, R17 ;  /* 0x000000110e0e8221 */ /* 0x004fe20000010000 */
[----:B------:R-:W1:Y:S01]  /*ac60*/  SHFL.DOWN PT, R2, R13, 0x4, 0x1f ;  /* 0x08801f000d027f89 */ /* 0x000e6200000e0000 */
[----:B------:R-:W-:Y:S02]  /*ac70*/  FFMA.FTZ R20, R219, R20, R125 ;  /* 0x00000014db147223 */ /* 0x000fe4000001007d */
[----:B0-----:R-:W-:Y:S01]  /*ac80*/  @!P0 FADD.FTZ R15, R15, R168 ;  /* 0x000000a80f0f8221 */ /* 0x001fe20000010000 */
[----:B------:R-:W0:Y:S01]  /*ac90*/  SHFL.DOWN PT, R17, R14, 0x4, 0x1f ;  /* 0x08801f000e117f89 */ /* 0x000e2200000e0000 */
        /* <DEDUP_REMOVED lines=12> */
[----:B-1----:R-:W-:Y:S02]  /*ad60*/  @!P0 FADD.FTZ R13, R13, R2 ;  /* 0x000000020d0d8221 */ /* 0x002fe40000010000 */
[----:B------:R-:W-:Y:S02]  /*ad70*/  FFMA.FTZ R144, R214, R159, R144 ;  /* 0x0000009fd6907223 */ /* 0x000fe40000010090 */
[----:B0-----:R-:W-:Y:S01]  /*ad80*/  @!P0 FADD.FTZ R14, R14, R17 ;  /* 0x000000110e0e8221 */ /* 0x001fe20000010000 */
        /* <DEDUP_REMOVED lines=91> */
.L_x_6651:
[----:B0-----:R-:W-:Y:S05]  /*b340*/  BSYNC B0 ;  /* 0x0000000000007941 */ /* 0x001fea0003800000 */
.L_x_6650:
        /* <DEDUP_REMOVED lines=8> */
.L_x_6551:
        /* <DEDUP_REMOVED lines=19> */
[----:B------:R-:W-:Y:S01]  /*b500*/  F2FP.BF16.PACK_AB R81, R77, R78 ;  /* 0x0000004e4d51723e */ /* 0x000fe200000010ff */
[----:B------:R-:W-:Y:S01]  /*b510*/  UIMAD UR7, UR18, UR30, URZ ;  /* 0x0000001e120772a4 */ /* 0x000fe2000f8e023f */
[----:B------:R-:W-:Y:S01]  /*b520*/  F2FP.BF16.PACK_AB R83, R73, R74 ;  /* 0x0000004a4953723e */ /* 0x000fe200000010ff */
[----:B------:R-:W-:Y:S01]  /*b530*/  UIMAD.WIDE.U32 UR8, UR19, UR30, UR8 ;  /* 0x0000001e130872a5 */ /* 0x000fe2000f8e0008 */
[----:B------:R-:W-:Y:S01]  /*b540*/  F2FP.BF16.PACK_AB R82, R75, R76 ;  /* 0x0000004c4b52723e */ /* 0x000fe200000010ff */
[----:B------:R0:W-:Y:S01]  /*b550*/  STS.128 [R86.X16], R4 ;  /* 0x0000000456007388 */ /* 0x0001e2000000cc00 */
[----:B------:R-:W-:-:S02]  /*b560*/  UIMAD UR7, UR19, UR31, UR7 ;  /* 0x0000001f130772a4 */ /* 0x000fc4000f8e0207 */
[----:B------:R-:W-:Y:S01]  /*b570*/  UIADD3 UR23, UP3, UR23, -0x800, URZ ;  /* 0xfffff80017177890 */ /* 0x000fe2000ff7e03f */
[----:B------:R-:W-:Y:S01]  /*b580*/  STS.128 [R86.X16+0x10], R32 ;  /* 0x0000102056007388 */ /* 0x000fe2000000cc00 */
[----:B------:R-:W-:-:S06]  /*b590*/  NOP ;  /* 0x0000000000007918 */ /* 0x000fcc0000000000 */
[----:B------:R-:W1:Y:S01]  /*b5a0*/  LDS.128 R8, [R98.X16] ;  /* 0x0000000062087984 */ /* 0x000e62000000cc00 */
[----:B------:R-:W-:Y:S02]  /*b5b0*/  ULDC.64 UR30, c[0x0][0x330] ;  /* 0x0000cc00001e7ab9 */ /* 0x000fe40000000a00 */
[----:B------:R-:W-:Y:S01]  /*b5c0*/  UIADD3 UR9, UR9, UR7, URZ ;  /* 0x0000000709097290 */ /* 0x000fe2000fffe03f */
[----:B------:R-:W2:Y:S01]  /*b5d0*/  LDS.128 R12, [R98.X16+0x200] ;  /* 0x00020000620c7984 */ /* 0x000ea2000000cc00 */
[----:B------:R-:W-:Y:S01]  /*b5e0*/  ULEA UR7, UP0, UR8, UR30, 0x1 ;  /* 0x0000001e08077291 */ /* 0x000fe2000f80083f */
[----:B0-----:R-:W-:Y:S01]  /*b5f0*/  FADD.FTZ R5, R0, R79 ;  /* 0x0000004f00057221 */ /* 0x001fe20000010000 */
[----:B------:R-:W-:Y:S01]  /*b600*/  F2FP.BF16.PACK_AB R7, R65, R66 ;  /* 0x000000424107723e */ /* 0x000fe200000010ff */
[----:B------:R-:W-:Y:S01]  /*b610*/  UIADD3 UR25, UP4, UR25, -0x800, URZ ;  /* 0xfffff80019197890 */ /* 0x000fe2000ff9e03f */
[----:B------:R-:W-:Y:S01]  /*b620*/  F2FP.BF16.PACK_AB R6, R67, R68 ;  /* 0x000000444306723e */ /* 0x000fe200000010ff */
[----:B------:R-:W-:Y:S01]  /*b630*/  ULEA.HI.X UR8, UR8, UR31, UR9, 0x1, UP0 ;  /* 0x0000001f08087291 */ /* 0x000fe200080f0c09 */
[----:B------:R-:W-:Y:S01]  /*b640*/  MOV R2, UR7 ;  /* 0x0000000700027c02 */ /* 0x000fe20008000f00 */
[----:B------:R-:W-:Y:S01]  /*b650*/  FADD.FTZ R0, R5, R78 ;  /* 0x0000004e05007221 */ /* 0x000fe20000010000 */
[----:B------:R-:W-:Y:S01]  /*b660*/  F2FP.BF16.PACK_AB R5, R69, R70 ;  /* 0x000000464505723e */ /* 0x000fe200000010ff */
        /* <DEDUP_REMOVED lines=10> */
[----:B------:R-:W-:Y:S01]  /*b710*/  UIADD3 UR6, UR6, 0x1, URZ ;  /* 0x0000000106067890 */ /* 0x000fe2000fffe03f */
        /* <DEDUP_REMOVED lines=10> */
[----:B-1----:R-:W-:Y:S01]  /*b7c0*/  STG.E.128 [R2.64], R8 ;  /* 0x0000000802007986 */ /* 0x002fe2000c101d20 */
[----:B------:R-:W-:Y:S02]  /*b7d0*/  UIADD3 UR9, UR9, UR7, URZ ;  /* 0x0000000709097290 */ /* 0x000fe4000fffe03f */
[----:B------:R-:W-:Y:S01]  /*b7e0*/  ULEA UR7, UP0, UR8, UR16, 0x1 ;  /* 0x0000001008077291 */ /* 0x000fe2000f80083f */
[----:B--2---:R0:W-:Y:S01]  /*b7f0*/  STG.E.128 [R2.64+0x200], R12 ;  /* 0x0002000c02007986 */ /* 0x0041e2000c101d20 */
[----:B------:R-:W-:Y:S01]  /*b800*/  FADD.FTZ R71, R72, R71 ;  /* 0x0000004748477221 */ /* 0x000fe20000010000 */
[----:B------:R-:W-:-:S02]  /*b810*/  UIADD3.X UR28, UR28, -0x1, URZ, UP1, !UPT ;  /* 0xffffffff1c1c7890 */ /* 0x000fc40008ffe43f */
[----:B------:R-:W-:Y:S01]  /*b820*/  BAR.SYNC.DEFER_BLOCKING 0x0 ;  /* 0x0000000000007b1d */ /* 0x000fe20000010000 */
[----:B------:R-:W-:Y:S01]  /*b830*/  ULEA.HI.X UR8, UR8, UR17, UR9, 0x1, UP0 ;  /* 0x0000001108087291 */ /* 0x000fe200080f0c09 */
[----:B------:R-:W-:Y:S01]  /*b840*/  FADD.FTZ R70, R71, R70 ;  /* 0x0000004647467221 */ /* 0x000fe20000010000 */
[----:B------:R-:W-:Y:S02]  /*b850*/  UISETP.GT.AND UP0, UPT, UR29, 0x1, UPT ;  /* 0x000000011d00788c */ /* 0x000fe4000bf04270 */
[----:B------:R-:W-:Y:S01]  /*b860*/  UIADD3.X UR22, UR22, -0x1, URZ, UP2, !UPT ;  /* 0xffffffff16167890 */ /* 0x000fe200097fe43f */
[----:B------:R-:W-:Y:S01]  /*b870*/  FADD.FTZ R69, R70, R69 ;  /* 0x0000004546457221 */ /* 0x000fe20000010000 */
[----:B------:R-:W-:Y:S02]  /*b880*/  UIADD3.X UR24, UR24, -0x1, URZ, UP3, !UPT ;  /* 0xffffffff18187890 */ /* 0x000fe40009ffe43f */
[----:B------:R-:W-:Y:S01]  /*b890*/  PLOP3.LUT P0, PT, PT, PT, UP0, 0x80, 0x0 ;  /* 0x000000000000781c */ /* 0x000fe20003f0f008 */
[----:B------:R-:W-:Y:S01]  /*b8a0*/  FADD.FTZ R68, R69, R68 ;  /* 0x0000004445447221 */ /* 0x000fe20000010000 */
[----:B------:R-:W-:Y:S01]  /*b8b0*/  UIADD3.X UR26, UR26, -0x1, URZ, UP4, !UPT ;  /* 0xffffffff1a1a7890 */ /* 0x000fe2000a7fe43f */
[----:B0-----:R-:W-:-:S02]  /*b8c0*/  MOV R2, UR7 ;  /* 0x0000000700027c02 */ /* 0x001fc40008000f00 */
[----:B------:R-:W-:Y:S01]  /*b8d0*/  FADD.FTZ R67, R68, R67 ;  /* 0x0000004344437221 */ /* 0x000fe20000010000 */
[----:B------:R-:W-:-:S03]  /*b8e0*/  MOV R3, UR8 ;  /* 0x0000000800037c02 */ /* 0x000fc60008000f00 */
[----:B------:R-:W-:Y:S02]  /*b8f0*/  FADD.FTZ R66, R67, R66 ;  /* 0x0000004243427221 */ /* 0x000fe40000010000 */
[----:B------:R-:W-:Y:S01]  /*b900*/  IMAD.WIDE R2, R99, 0x10, R2 ;  /* 0x0000001063027825 */ /* 0x000fe200078e0202 */
[----:B------:R-:W-:Y:S03]  /*b910*/  STS.128 [R86.X16], R80 ;  /* 0x0000005056007388 */ /* 0x000fe6000000cc00 */
[----:B------:R-:W-:Y:S01]  /*b920*/  FADD.FTZ R103, R66, R65 ;  /* 0x0000004142677221 */ /* 0x000fe20000010000 */
        /* <DEDUP_REMOVED lines=8> */
.L_x_6549:
        /* <DEDUP_REMOVED lines=28> */
[----:B------:R-:W-:Y:S02]  /*bb70*/  MOV R2, UR12 ;  /* 0x0000000c00027c02 */ /* 0x000fe40008000f00 */
[----:B------:R-:W-:-:S05]  /*bb80*/  MOV R3, UR13 ;  /* 0x0000000d00037c02 */ /* 0x000fca0008000f00 */
[----:B------:R0:W-:Y:S02]  /*bb90*/  RED.E.ADD.F32.FTZ.RN.STRONG.GPU [R2.64], R7 ;  /* 0x000000070200798e */ /* 0x0001e4000c10e7a0 */
.L_x_6655:
[----:B------:R-:W-:Y:S05]  /*bba0*/  BSYNC B0 ;  /* 0x0000000000007941 */ /* 0x000fea0003800000 */
.L_x_6654:
        /* <DEDUP_REMOVED lines=8> */
[----:B0-----:R-:W0:Y:S01]  /*bc30*/  SHFL.DOWN P0, R3, R0, 0x2, 0x1f ;  /* 0x08401f0000037f89 */ /* 0x001e220000000000 */
[----:B-----5:R-:W-:-:S08]  /*bc40*/  ISETP.NE.AND P1, PT, R11, RZ, PT ;  /* 0x000000ff0b00720c */ /* 0x020fd00003f25270 */
[----:B------:R-:W-:-:S04]  /*bc50*/  @!P2 SHF.R.S32.HI R6, RZ, 0x1f, R11 ;  /* 0x0000001fff06a819 */ /* 0x000fc8000001140b */
[----:B------:R-:W-:Y:S01]  /*bc60*/  @!P2 LEA.HI R6, R6, R11, RZ, 0x5 ;  /* 0x0000000b0606a211 */ /* 0x000fe200078f28ff */
[----:B0-----:R-:W-:-:S05]  /*bc70*/  @P0 FADD R3, R0, R3 ;  /* 0x0000000300030221 */ /* 0x001fca0000000000 */
        /* <DEDUP_REMOVED lines=14> */
[----:B------:R0:W-:Y:S01]  /*bd60*/  RED.E.ADD.F32.FTZ.RN.STRONG.GPU [R2.64], R4 ;  /* 0x000000040200798e */ /* 0x0001e2000c10e7a0 */
[----:B------:R-:W-:Y:S01]  /*bd70*/  HFMA2.MMA R11, -RZ, RZ, 0, 0 ;  /* 0x00000000ff0b7435 */ /* 0x000fe200000001ff */
[----:B------:R-:W-:Y:S05]  /*bd80*/  BRA `(.L_x_6658) ;  /* 0x0000001000007947 */ /* 0x000fea0003800000 */
.L_x_6657:
[----:B------:R-:W3:Y:S02]  /*bd90*/  S2R R11, SR_TID.X ;  /* 0x00000000000b7919 */ /* 0x000ee40000002100 */
.L_x_6658:
[----:B------:R-:W-:Y:S05]  /*bda0*/  BSYNC B0 ;  /* 0x0000000000007941 */ /* 0x000fea0003800000 */
.L_x_6656:
        /* <DEDUP_REMOVED lines=12> */
.L_x_6659:
[----:B0-----:R-:W1:Y:S01]  /*be70*/  LDS.64 R12, [R11.X8+0x5be0] ;  /* 0x005be0000b0c7984 */ /* 0x001e620000008a00 */
[----:B0-----:R-:W-:Y:S02]  /*be80*/  MOV R2, UR4 ;  /* 0x0000000400027c02 */ /* 0x001fe40008000f00 */
        /* <DEDUP_REMOVED lines=18> */
[----:B0-----:R-:W-:-:S02]  /*bfb0*/  IADD3 R11, R11, c[0x0][0x0], RZ ;  /* 0x000000000b0b7a10 */ /* 0x001fc40007ffe0ff */
[----:B------:R-:W-:Y:S02]  /*bfc0*/  LEA.HI.X R3, R6, c[0x0][0x314], R3, 0x3, P0 ;  /* 0x0000c50006037a11 */ /* 0x000fe400000f1c03 */
[----:B------:R-:W-:Y:S02]  /*bfd0*/  ISETP.GE.AND P0, PT, R11, c[0x0][0x16c], PT ;  /* 0x00005b000b007a0c */ /* 0x000fe40003f06270 */
[----:B------:R-:W-:Y:S02]  /*bfe0*/  IADD3 R5, R9, R5, RZ ;  /* 0x0000000509057210 */ /* 0x000fe40007ffe0ff */
[----:B------:R-:W-:-:S04]  /*bff0*/  LEA R4, P1, R8, c[0x0][0x318], 0x3 ;  /* 0x0000c60008047a11 */ /* 0x000fc800078218ff */
[----:B------:R-:W-:Y:S01]  /*c000*/  LEA.HI.X R5, R8, c[0x0][0x31c], R5, 0x3, P1 ;  /* 0x0000c70008057a11 */ /* 0x000fe200008f1c05 */
[----:B-1----:R0:W-:Y:S04]  /*c010*/  RED.E.ADD.F32.FTZ.RN.STRONG.GPU [R2.64], R12 ;  /* 0x0000000c0200798e */ /* 0x0021e8000c10e7a0 */
[----:B------:R0:W-:Y:S04]  /*c020*/  RED.E.ADD.F32.FTZ.RN.STRONG.GPU [R2.64+0x4], R13 ;  /* 0x0000040d0200798e */ /* 0x0001e8000c10e7a0 */
[----:B--2---:R0:W-:Y:S04]  /*c030*/  RED.E.ADD.F32.FTZ.RN.STRONG.GPU [R4.64], R14 ;  /* 0x0000000e0400798e */ /* 0x0041e8000c10e7a0 */
[----:B------:R0:W-:Y:S01]  /*c040*/  RED.E.ADD.F32.FTZ.RN.STRONG.GPU [R4.64+0x4], R15 ;  /* 0x0000040f0400798e */ /* 0x0001e2000c10e7a0 */
[----:B------:R-:W-:Y:S05]  /*c050*/  @!P0 BRA `(.L_x_6659) ;  /* 0xfffffe1000008947 */ /* 0x000fea000383ffff */
[----:B------:R-:W-:Y:S05]  /*c060*/  EXIT ;  /* 0x000000000000794d */ /* 0x000fea0003800000 */
.L_x_6556:
[----:B------:R-:W-:Y:S01]  /*c070*/  HFMA2.MMA R214, -RZ, RZ, 0, 5.9604644775390625e-08 ;  /* 0x00000001ffd67435 */ /* 0x000fe200000001ff */
[----:B------:R-:W-:-:S02]  /*c080*/  MOV R211, R18 ;  /* 0x0000001200d37202 */ /* 0x000fc40000000f00 */
[----:B------:R-:W-:Y:S02]  /*c090*/  MOV R21, RZ ;  /* 0x000000ff00157202 */ /* 0x000fe40000000f00 */
[----:B------:R-:W-:Y:S02]  /*c0a0*/  MOV R216, 0xffffffff ;  /* 0xffffffff00d87802 */ /* 0x000fe40000000f00 */
[----:B------:R-:W-:Y:S02]  /*c0b0*/  MOV R16, 0xc0d0 ;  /* 0x0000c0d000107802 */ /* 0x000fe40000000f00 */
[----:B-----5:R-:W-:Y:S05]  /*c0c0*/  CALL.REL.NOINC `($__internal_161_$__cuda_sm70_shflsync_up) ;  /* 0x00001e9000007944 */ /* 0x020fea0003c00000 */
[----:B-1----:R-:W-:Y:S01]  /*c0d0*/  MOV R19, R21 ;  /* 0x0000001500137202 */ /* 0x002fe20000000f00 */
[----:B0-----:R-:W-:Y:S05]  /*c0e0*/  BRA `(.L_x_6660) ;  /* 0xffff8ce000007947 */ /* 0x001fea000383ffff */
.L_x_6557:
[----:B------:R-:W-:Y:S01]  /*c0f0*/  HFMA2.MMA R214, -RZ, RZ, 0, 5.9604644775390625e-08 ;  /* 0x00000001ffd67435 */ /* 0x000fe200000001ff */
[----:B------:R-:W-:Y:S02]  /*c100*/  MOV R211, R20 ;  /* 0x0000001400d37202 */ /* 0x000fe40000000f00 */
[----:B------:R-:W-:Y:S02]  /*c110*/  MOV R21, RZ ;  /* 0x000000ff00157202 */ /* 0x000fe40000000f00 */
[----:B------:R-:W-:-:S02]  /*c120*/  MOV R216, 0xffffffff ;  /* 0xffffffff00d87802 */ /* 0x000fc40000000f00 */
[----:B------:R-:W-:Y:S02]  /*c130*/  MOV R16, 0xc150 ;  /* 0x0000c15000107802 */ /* 0x000fe40000000f00 */
[----:B01---5:R-:W-:Y:S05]  /*c140*/  CALL.REL.NOINC `($__internal_161_$__cuda_sm70_shflsync_up) ;  /* 0x00001e1000007944 */ /* 0x023fea0003c00000 */
[----:B0-----:R-:W-:Y:S01]  /*c150*/  HFMA2.MMA R214, -RZ, RZ, 0, 5.9604644775390625e-08 ;  /* 0x00000001ffd67435 */ /* 0x001fe200000001ff */
[----:B-1----:R-:W-:Y:S02]  /*c160*/  MOV R207, R21 ;  /* 0x0000001500cf7202 */ /* 0x002fe40000000f00 */
[----:B------:R-:W-:Y:S02]  /*c170*/  MOV R211, R22 ;  /* 0x0000001600d37202 */ /* 0x000fe40000000f00 */
[----:B------:R-:W-:Y:S02]  /*c180*/  MOV R21, RZ ;  /* 0x000000ff00157202 */ /* 0x000fe40000000f00 */
[----:B------:R-:W-:Y:S02]  /*c190*/  MOV R216, 0xffffffff ;  /* 0xffffffff00d87802 */ /* 0x000fe40000000f00 */
[----:B------:R-:W-:Y:S02]  /*c1a0*/  MOV R16, 0xc1c0 ;  /* 0x0000c1c000107802 */ /* 0x000fe40000000f00 */
[----:B------:R-:W-:Y:S05]  /*c1b0*/  CALL.REL.NOINC `($__internal_161_$__cuda_sm70_shflsync_up) ;  /* 0x00001da000007944 */ /* 0x000fea0003c00000 */
[----:B0-----:R-:W-:Y:S01]  /*c1c0*/  HFMA2.MMA R214, -RZ, RZ, 0, 5.9604644775390625e-08 ;  /* 0x00000001ffd67435 */ /* 0x001fe200000001ff */
[----:B-1----:R-:W-:-:S02]  /*c1d0*/  MOV R209, R21 ;  /* 0x0000001500d17202 */ /* 0x002fc40000000f00 */
[----:B------:R-:W-:Y:S02]  /*c1e0*/  MOV R211, R23 ;  /* 0x0000001700d37202 */ /* 0x000fe40000000f00 */
[----:B------:R-:W-:Y:S02]  /*c1f0*/  MOV R21, RZ ;  /* 0x000000ff00157202 */ /* 0x000fe40000000f00 */
[----:B------:R-:W-:Y:S02]  /*c200*/  MOV R216, 0xffffffff ;  /* 0xffffffff00d87802 */ /* 0x000fe40000000f00 */
[----:B------:R-:W-:Y:S02]  /*c210*/  MOV R16, 0xc230 ;  /* 0x0000c23000107802 */ /* 0x000fe40000000f00 */
[----:B------:R-:W-:Y:S05]  /*c220*/  CALL.REL.NOINC `($__internal_161_$__cuda_sm70_shflsync_up) ;  /* 0x00001d3000007944 */ /* 0x000fea0003c00000 */
[C---:B0-----:R-:W-:Y:S01]  /*c230*/  FMUL.FTZ R211, R20.reuse, R209 ;  /* 0x000000d114d37220 */ /* 0x041fe20000410000 */
[----:B------:R-:W-:Y:S01]  /*c240*/  ISETP.GE.AND P0, PT, R101, 0x1, PT ;  /* 0x000000016500780c */ /* 0x000fe20003f06270 */
[C---:B-1----:R-:W-:Y:S01]  /*c250*/  FMUL.FTZ R206, R20.reuse, R21 ;  /* 0x0000001514ce7220 */ /* 0x042fe20000410000 */
[----:B------:R-:W-:Y:S01]  /*c260*/  HFMA2.MMA R214, -RZ, RZ, 0, 1.1920928955078125e-07 ;  /* 0x00000002ffd67435 */ /* 0x000fe200000001ff */
[C---:B------:R-:W-:Y:S01]  /*c270*/  FMUL.FTZ R16, R20.reuse, R207 ;  /* 0x000000cf14107220 */ /* 0x040fe20000410000 */
[----:B------:R-:W-:Y:S01]  /*c280*/  MOV R216, 0xffffffff ;  /* 0xffffffff00d87802 */ /* 0x000fe20000000f00 */
[----:B------:R-:W-:-:S02]  /*c290*/  FMUL.FTZ R17, R20, R19 ;  /* 0x0000001314117220 */ /* 0x000fc40000410000 */
[C---:B------:R-:W-:Y:S01]  /*c2a0*/  FFMA.FTZ R212, R18.reuse, R21, R211 ;  /* 0x0000001512d47223 */ /* 0x040fe200000100d3 */
[----:B------:R-:W-:Y:S01]  /*c2b0*/  MOV R21, RZ ;  /* 0x000000ff00157202 */ /* 0x000fe20000000f00 */
[C---:B------:R-:W-:Y:S02]  /*c2c0*/  FFMA.FTZ R209, R18.reuse, R209, -R206 ;  /* 0x000000d112d17223 */ /* 0x040fe400000108ce */
[C---:B------:R-:W-:Y:S01]  /*c2d0*/  FFMA.FTZ R19, R18.reuse, R19, -R16 ;  /* 0x0000001312137223 */ /* 0x040fe20000010810 */
[----:B------:R-:W-:Y:S01]  /*c2e0*/  MOV R16, 0xc380 ;  /* 0x0000c38000107802 */ /* 0x000fe20000000f00 */
[C---:B------:R-:W-:Y:S02]  /*c2f0*/  FFMA.FTZ R17, R18.reuse, R207, R17 ;  /* 0x000000cf12117223 */ /* 0x040fe40000010011 */
[----:B------:R-:W-:Y:S01]  /*c300*/  FADD.FTZ R212, R23, R212 ;  /* 0x000000d417d47221 */ /* 0x000fe20000010000 */
[----:B------:R-:W-:Y:S01]  /*c310*/  FSEL R206, R18, R19, !P0 ;  /* 0x0000001312ce7208 */ /* 0x000fe20004000000 */
[----:B------:R-:W-:Y:S01]  /*c320*/  FADD.FTZ R209, R22, R209 ;  /* 0x000000d116d17221 */ /* 0x000fe20000010000 */
[----:B------:R-:W-:-:S02]  /*c330*/  FSEL R218, R20, R17, !P0 ;  /* 0x0000001114da7208 */ /* 0x000fc40004000000 */
[----:B------:R-:W-:Y:S02]  /*c340*/  FSEL R23, R23, R212, !P0 ;  /* 0x000000d417177208 */ /* 0x000fe40004000000 */
[----:B------:R-:W-:Y:S02]  /*c350*/  FSEL R22, R22, R209, !P0 ;  /* 0x000000d116167208 */ /* 0x000fe40004000000 */
[----:B------:R-:W-:Y:S02]  /*c360*/  MOV R211, R206 ;  /* 0x000000ce00d37202 */ /* 0x000fe40000000f00 */
[----:B------:R-:W-:Y:S05]  /*c370*/  CALL.REL.NOINC `($__internal_161_$__cuda_sm70_shflsync_up) ;  /* 0x00001be000007944 */ /* 0x000fea0003c00000 */
[----:B0-----:R-:W-:Y:S01]  /*c380*/  HFMA2.MMA R214, -RZ, RZ, 0, 1.1920928955078125e-07 ;  /* 0x00000002ffd67435 */ /* 0x001fe200000001ff */
[----:B-1----:R-:W-:Y:S02]  /*c390*/  MOV R18, R21 ;  /* 0x0000001500127202 */ /* 0x002fe40000000f00 */
[----:B------:R-:W-:Y:S02]  /*c3a0*/  MOV R211, R218 ;  /* 0x000000da00d37202 */ /* 0x000fe40000000f00 */
[----:B------:R-:W-:Y:S02]  /*c3b0*/  MOV R21, RZ ;  /* 0x000000ff00157202 */ /* 0x000fe40000000f00 */
[----:B------:R-:W-:-:S02]  /*c3c0*/  MOV R216, 0xffffffff ;  /* 0xffffffff00d87802 */ /* 0x000fc40000000f00 */
[----:B------:R-:W-:Y:S02]  /*c3d0*/  MOV R16, 0xc3f0 ;  /* 0x0000c3f000107802 */ /* 0x000fe40000000f00 */
[----:B------:R-:W-:Y:S05]  /*c3e0*/  CALL.REL.NOINC `($__internal_161_$__cuda_sm70_shflsync_up) ;  /* 0x00001b7000007944 */ /* 0x000fea0003c00000 */
[----:B0-----:R-:W-:Y:S01]  /*c3f0*/  HFMA2.MMA R214, -RZ, RZ, 0, 1.1920928955078125e-07 ;  /* 0x00000002ffd67435 */ /* 0x001fe200000001ff */
[----:B-1----:R-:W-:Y:S02]  /*c400*/  MOV R19, R21 ;  /* 0x0000001500137202 */ /* 0x002fe40000000f00 */
[----:B------:R-:W-:Y:S02]  /*c410*/  MOV R211, R22 ;  /* 0x0000001600d37202 */ /* 0x000fe40000000f00 */
[----:B------:R-:W-:Y:S02]  /*c420*/  MOV R21, RZ ;  /* 0x000000ff00157202 */ /* 0x000fe40000000f00 */
[----:B------:R-:W-:Y:S02]  /*c430*/  MOV R216, 0xffffffff ;  /* 0xffffffff00d87802 */ /* 0x000fe40000000f00 */
[----:B------:R-:W-:Y:S02]  /*c440*/  MOV R16, 0xc460 ;  /* 0x0000c46000107802 */ /* 0x000fe40000000f00 */
[----:B------:R-:W-:Y:S05]  /*c450*/  CALL.REL.NOINC `($__internal_161_$__cuda_sm70_shflsync_up) ;  /* 0x00001b0000007944 */ /* 0x000fea0003c00000 */
[----:B0-----:R-:W-:Y:S01]  /*c460*/  HFMA2.MMA R214, -RZ, RZ, 0, 1.1920928955078125e-07 ;  /* 0x00000002ffd67435 */ /* 0x001fe200000001ff */
[----:B-1----:R-:W-:-:S02]  /*c470*/  MOV R20, R21 ;  /* 0x0000001500147202 */ /* 0x002fc40000000f00 */
[----:B------:R-:W-:Y:S02]  /*c480*/  MOV R211, R23 ;  /* 0x0000001700d37202 */ /* 0x000fe40000000f00 */
[----:B------:R-:W-:Y:S02]  /*c490*/  MOV R21, RZ ;  /* 0x000000ff00157202 */ /* 0x000fe40000000f00 */
[----:B------:R-:W-:Y:S02]  /*c4a0*/  MOV R216, 0xffffffff ;  /* 0xffffffff00d87802 */ /* 0x000fe40000000f00 */
[----:B------:R-:W-:Y:S02]  /*c4b0*/  MOV R16, 0xc4d0 ;  /* 0x0000c4d000107802 */ /* 0x000fe40000000f00 */
[----:B------:R-:W-:Y:S05]  /*c4c0*/  CALL.REL.NOINC `($__internal_161_$__cuda_sm70_shflsync_up) ;  /* 0x00001a9000007944 */ /* 0x000fea0003c00000 */
[----:B------:R-:W-:Y:S01]  /*c4d0*/  ISETP.GE.AND P0, PT, R101, 0x2, PT ;  /* 0x000000026500780c */ /* 0x000fe20003f06270 */
[-C--:B------:R-:W-:Y:S01]  /*c4e0*/  FMUL.FTZ R16, R18, R218.reuse ;  /* 0x000000da12107220 */ /* 0x080fe20000410000 */
[----:B0-----:R-:W-:Y:S01]  /*c4f0*/  HFMA2.MMA R214, -RZ, RZ, 0, 2.384185791015625e-07 ;  /* 0x00000004ffd67435 */ /* 0x001fe200000001ff */
[----:B-1----:R-:W-:Y:S01]  /*c500*/  FMUL.FTZ R207, R218, R21 ;  /* 0x00000015dacf7220 */ /* 0x002fe20000410000 */
[----:B------:R-:W-:Y:S01]  /*c510*/  MOV R216, 0xffffffff ;  /* 0xffffffff00d87802 */ /* 0x000fe20000000f00 */
[----:B------:R-:W-:-:S02]  /*c520*/  FMUL.FTZ R209, R20, R218 ;  /* 0x000000da14d17220 */ /* 0x000fc40000410000 */
[C---:B------:R-:W-:Y:S02]  /*c530*/  FMUL.FTZ R17, R19.reuse, R218 ;  /* 0x000000da13117220 */ /* 0x040fe40000410000 */
[-C--:B------:R-:W-:Y:S02]  /*c540*/  FFMA.FTZ R211, R19, R206.reuse, R16 ;  /* 0x000000ce13d37223 */ /* 0x080fe40000010010 */
[-C--:B------:R-:W-:Y:S02]  /*c550*/  FFMA.FTZ R207, R20, R206.reuse, -R207 ;  /* 0x000000ce14cf7223 */ /* 0x080fe400000108cf */
[----:B------:R-:W-:Y:S01]  /*c560*/  FFMA.FTZ R16, R206, R21, R209 ;  /* 0x00000015ce107223 */ /* 0x000fe200000100d1 */
[----:B------:R-:W-:Y:S01]  /*c570*/  FSEL R218, R218, R211, !P0 ;  /* 0x000000d3dada7208 */ /* 0x000fe20004000000 */
[----:B------:R-:W-:Y:S01]  /*c580*/  @P0 FFMA.FTZ R206, R18, R206, -R17 ;  /* 0x000000ce12ce0223 */ /* 0x000fe20000010811 */
[----:B------:R-:W-:Y:S01]  /*c590*/  MOV R21, RZ ;  /* 0x000000ff00157202 */ /* 0x000fe20000000f00 */
[----:B------:R-:W-:Y:S01]  /*c5a0*/  @P0 FADD.FTZ R23, R23, R16 ;  /* 0x0000001017170221 */ /* 0x000fe20000010000 */
[----:B------:R-:W-:Y:S01]  /*c5b0*/  MOV R16, 0xc5f0 ;  /* 0x0000c5f000107802 */ /* 0x000fe20000000f00 */
[----:B------:R-:W-:Y:S01]  /*c5c0*/  @P0 FADD.FTZ R22, R22, R207 ;  /* 0x000000cf16160221 */ /* 0x000fe20000010000 */
[----:B------:R-:W-:-:S02]  /*c5d0*/  MOV R211, R206 ;  /* 0x000000ce00d37202 */ /* 0x000fc40000000f00 */
[----:B------:R-:W-:Y:S05]  /*c5e0*/  CALL.REL.NOINC `($__internal_161_$__cuda_sm70_shflsync_up) ;  /* 0x0000197000007944 */ /* 0x000fea0003c00000 */
[----:B0-----:R-:W-:Y:S01]  /*c5f0*/  HFMA2.MMA R214, -RZ, RZ, 0, 2.384185791015625e-07 ;  /* 0x00000004ffd67435 */ /* 0x001fe200000001ff */
[----:B-1----:R-:W-:-:S02]  /*c600*/  MOV R18, R21 ;  /* 0x0000001500127202 */ /* 0x002fc40000000f00 */
[----:B------:R-:W-:Y:S02]  /*c610*/  MOV R211, R218 ;  /* 0x000000da00d37202 */ /* 0x000fe40000000f00 */
[----:B------:R-:W-:Y:S02]  /*c620*/  MOV R21, RZ ;  /* 0x000000ff00157202 */ /* 0x000fe40000000f00 */
[----:B------:R-:W-:Y:S02]  /*c630*/  MOV R216, 0xffffffff ;  /* 0xffffffff00d87802 */ /* 0x000fe40000000f00 */
[----:B------:R-:W-:Y:S02]  /*c640*/  MOV R16, 0xc660 ;  /* 0x0000c66000107802 */ /* 0x000fe40000000f00 */
[----:B------:R-:W-:Y:S05]  /*c650*/  CALL.REL.NOINC `($__internal_161_$__cuda_sm70_shflsync_up) ;  /* 0x0000190000007944 */ /* 0x000fea0003c00000 */
[----:B0-----:R-:W-:Y:S01]  /*c660*/  HFMA2.MMA R214, -RZ, RZ, 0, 2.384185791015625e-07 ;  /* 0x00000004ffd67435 */ /* 0x001fe200000001ff */
[----:B-1----:R-:W-:Y:S02]  /*c670*/  MOV R19, R21 ;  /* 0x0000001500137202 */ /* 0x002fe40000000f00 */
[----:B------:R-:W-:Y:S02]  /*c680*/  MOV R211, R22 ;  /* 0x0000001600d37202 */ /* 0x000fe40000000f00 */
[----:B------:R-:W-:-:S02]  /*c690*/  MOV R21, RZ ;  /* 0x000000ff00157202 */ /* 0x000fc40000000f00 */
[----:B------:R-:W-:Y:S02]  /*c6a0*/  MOV R216, 0xffffffff ;  /* 0xffffffff00d87802 */ /* 0x000fe40000000f00 */
[----:B------:R-:W-:Y:S02]  /*c6b0*/  MOV R16, 0xc6d0 ;  /* 0x0000c6d000107802 */ /* 0x000fe40000000f00 */
[----:B------:R-:W-:Y:S05]  /*c6c0*/  CALL.REL.NOINC `($__internal_161_$__cuda_sm70_shflsync_up) ;  /* 0x0000189000007944 */ /* 0x000fea0003c00000 */
[----:B0-----:R-:W-:Y:S01]  /*c6d0*/  HFMA2.MMA R214, -RZ, RZ, 0, 2.384185791015625e-07 ;  /* 0x00000004ffd67435 */ /* 0x001fe200000001ff */
[----:B-1----:R-:W-:Y:S02]  /*c6e0*/  MOV R20, R21 ;  /* 0x0000001500147202 */ /* 0x002fe40000000f00 */
[----:B------:R-:W-:Y:S02]  /*c6f0*/  MOV R211, R23 ;  /* 0x0000001700d37202 */ /* 0x000fe40000000f00 */
[----:B------:R-:W-:Y:S02]  /*c700*/  MOV R21, RZ ;  /* 0x000000ff00157202 */ /* 0x000fe40000000f00 */
[----:B------:R-:W-:Y:S02]  /*c710*/  MOV R216, 0xffffffff ;  /* 0xffffffff00d87802 */ /* 0x000fe40000000f00 */
[----:B------:R-:W-:-:S02]  /*c720*/  MOV R16, 0xc740 ;  /* 0x0000c74000107802 */ /* 0x000fc40000000f00 */
[----:B------:R-:W-:Y:S05]  /*c730*/  CALL.REL.NOINC `($__internal_161_$__cuda_sm70_shflsync_up) ;  /* 0x0000182000007944 */ /* 0x000fea0003c00000 */
[----:B------:R-:W-:Y:S01]  /*c740*/  ISETP.GE.AND P0, PT, R101, 0x4, PT ;  /* 0x000000046500780c */ /* 0x000fe20003f06270 */
[-C--:B------:R-:W-:Y:S01]  /*c750*/  FMUL.FTZ R16, R18, R218.reuse ;  /* 0x000000da12107220 */ /* 0x080fe20000410000 */
[----:B0-----:R-:W-:Y:S01]  /*c760*/  HFMA2.MMA R214, -RZ, RZ, 0, 4.76837158203125e-07 ;  /* 0x00000008ffd67435 */ /* 0x001fe200000001ff */
[----:B------:R-:W-:Y:S01]  /*c770*/  FMUL.FTZ R209, R20, R218 ;  /* 0x000000da14d17220 */ /* 0x000fe20000410000 */
[----:B------:R-:W-:Y:S01]  /*c780*/  MOV R216, 0xffffffff ;  /* 0xffffffff00d87802 */ /* 0x000fe20000000f00 */
[----:B-1----:R-:W-:-:S02]  /*c790*/  FMUL.FTZ R207, R218, R21 ;  /* 0x00000015dacf7220 */ /* 0x002fc40000410000 */
[C---:B------:R-:W-:Y:S02]  /*c7a0*/  FMUL.FTZ R17, R19.reuse, R218 ;  /* 0x000000da13117220 */ /* 0x040fe40000410000 */
[-C--:B------:R-:W-:Y:S02]  /*c7b0*/  FFMA.FTZ R211, R19, R206.reuse, R16 ;  /* 0x000000ce13d37223 */ /* 0x080fe40000010010 */
[----:B------:R-:W-:Y:S01]  /*c7c0*/  FFMA.FTZ R16, R206, R21, R209 ;  /* 0x00000015ce107223 */ /* 0x000fe200000100d1 */
[----:B------:R-:W-:Y:S01]  /*c7d0*/  MOV R21, RZ ;  /* 0x000000ff00157202 */ /* 0x000fe20000000f00 */
[-C--:B------:R-:W-:Y:S01]  /*c7e0*/  FFMA.FTZ R207, R20, R206.reuse, -R207 ;  /* 0x000000ce14cf7223 */ /* 0x080fe200000108cf */
[----:B------:R-:W-:Y:S01]  /*c7f0*/  FSEL R218, R218, R211, !P0 ;  /* 0x000000d3dada7208 */ /* 0x000fe20004000000 */
[----:B------:R-:W-:Y:S02]  /*c800*/  @P0 FFMA.FTZ R206, R18, R206, -R17 ;  /* 0x000000ce12ce0223 */ /* 0x000fe40000010811 */
[----:B------:R-:W-:Y:S01]  /*c810*/  @P0 FADD.FTZ R23, R23, R16 ;  /* 0x0000001017170221 */ /* 0x000fe20000010000 */
[----:B------:R-:W-:Y:S01]  /*c820*/  MOV R16, 0xc860 ;  /* 0x0000c86000107802 */ /* 0x000fe20000000f00 */
[----:B------:R-:W-:Y:S01]  /*c830*/  @P0 FADD.FTZ R22, R22, R207 ;  /* 0x000000cf16160221 */ /* 0x000fe20000010000 */
[----:B------:R-:W-:-:S02]  /*c840*/  MOV R211, R206 ;  /* 0x000000ce00d37202 */ /* 0x000fc40000000f00 */
[----:B------:R-:W-:Y:S05]  /*c850*/  CALL.REL.NOINC `($__internal_161_$__cuda_sm70_shflsync_up) ;  /* 0x0000170000007944 */ /* 0x000fea0003c00000 */
[----:B0-----:R-:W-:Y:S01]  /*c860*/  HFMA2.MMA R214, -RZ, RZ, 0, 4.76837158203125e-07 ;  /* 0x00000008ffd67435 */ /* 0x001fe200000001ff */
[----:B-1----:R-:W-:-:S02]  /*c870*/  MOV R18, R21 ;  /* 0x0000001500127202 */ /* 0x002fc40000000f00 */
[----:B------:R-:W-:Y:S02]  /*c880*/  MOV R211, R218 ;  /* 0x000000da00d37202 */ /* 0x000fe40000000f00 */
[----:B------:R-:W-:Y:S02]  /*c890*/  MOV R21, RZ ;  /* 0x000000ff00157202 */ /* 0x000fe40000000f00 */
[----:B------:R-:W-:Y:S02]  /*c8a0*/  MOV R216, 0xffffffff ;  /* 0xffffffff00d87802 */ /* 0x000fe40000000f00 */
[----:B------:R-:W-:Y:S02]  /*c8b0*/  MOV R16, 0xc8d0 ;  /* 0x0000c8d000107802 */ /* 0x000fe40000000f00 */
[----:B------:R-:W-:Y:S05]  /*c8c0*/  CALL.REL.NOINC `($__internal_161_$__cuda_sm70_shflsync_up) ;  /* 0x0000169000007944 */ /* 0x000fea0003c00000 */
[----:B0-----:R-:W-:Y:S01]  /*c8d0*/  HFMA2.MMA R214, -RZ, RZ, 0, 4.76837158203125e-07 ;  /* 0x00000008ffd67435 */ /* 0x001fe200000001ff */
[----:B-1----:R-:W-:Y:S02]  /*c8e0*/  MOV R19, R21 ;  /* 0x0000001500137202 */ /* 0x002fe40000000f00 */
[----:B------:R-:W-:Y:S02]  /*c8f0*/  MOV R211, R22 ;  /* 0x0000001600d37202 */ /* 0x000fe40000000f00 */
[----:B------:R-:W-:-:S02]  /*c900*/  MOV R21, RZ ;  /* 0x000000ff00157202 */ /* 0x000fc40000000f00 */
[----:B------:R-:W-:Y:S02]  /*c910*/  MOV R216, 0xffffffff ;  /* 0xffffffff00d87802 */ /* 0x000fe40000000f00 */
[----:B------:R-:W-:Y:S02]  /*c920*/  MOV R16, 0xc940 ;  /* 0x0000c94000107802 */ /* 0x000fe40000000f00 */
[----:B------:R-:W-:Y:S05]  /*c930*/  CALL.REL.NOINC `($__internal_161_$__cuda_sm70_shflsync_up) ;  /* 0x0000162000007944 */ /* 0x000fea0003c00000 */
[----:B0-----:R-:W-:Y:S01]  /*c940*/  HFMA2.MMA R214, -RZ, RZ, 0, 4.76837158203125e-07 ;  /* 0x00000008ffd67435 */ /* 0x001fe200000001ff */
        /* <DEDUP_REMOVED lines=8> */
[----:B0-----:R-:W-:Y:S01]  /*c9d0*/  HFMA2.MMA R214, -RZ, RZ, 0, 9.5367431640625e-07 ;  /* 0x00000010ffd67435 */ /* 0x001fe200000001ff */
        /* <DEDUP_REMOVED lines=16> */
[----:B------:R-:W-:Y:S05]  /*cae0*/  CALL.REL.NOINC `($__internal_161_$__cuda_sm70_shflsync_up) ;  /* 0x0000147000007944 */ /* 0x000fea0003c00000 */
[----:B0-----:R-:W-:Y:S01]  /*caf0*/  HFMA2.MMA R214, -RZ, RZ, 0, 9.5367431640625e-07 ;  /* 0x00000010ffd67435 */ /* 0x001fe200000001ff */
[----:B-1----:R-:W-:Y:S02]  /*cb00*/  MOV R19, R21 ;  /* 0x0000001500137202 */ /* 0x002fe40000000f00 */
[----:B------:R-:W-:Y:S02]  /*cb10*/  MOV R211, R218 ;  /* 0x000000da00d37202 */ /* 0x000fe40000000f00 */
[----:B------:R-:W-:Y:S02]  /*cb20*/  MOV R21, RZ ;  /* 0x000000ff00157202 */ /* 0x000fe40000000f00 */
[----:B------:R-:W-:Y:S02]  /*cb30*/  MOV R216, 0xffffffff ;  /* 0xffffffff00d87802 */ /* 0x000fe40000000f00 */
[----:B------:R-:W-:-:S02]  /*cb40*/  MOV R16, 0xcb60 ;  /* 0x0000cb6000107802 */ /* 0x000fc40000000f00 */
[----:B------:R-:W-:Y:S05]  /*cb50*/  CALL.REL.NOINC `($__internal_161_$__cuda_sm70_shflsync_up) ;  /* 0x0000140000007944 */ /* 0x000fea0003c00000 */
[----:B0-----:R-:W-:Y:S01]  /*cb60*/  HFMA2.MMA R214, -RZ, RZ, 0, 9.5367431640625e-07 ;  /* 0x00000010ffd67435 */ /* 0x001fe200000001ff */
[----:B-1----:R-:W-:-:S02]  /*cb70*/  MOV R207, R21 ;  /* 0x0000001500cf7202 */ /* 0x002fc40000000f00 */
[----:B------:R-:W-:Y:S02]  /*cb80*/  MOV R211, R22 ;  /* 0x0000001600d37202 */ /* 0x000fe40000000f00 */
[----:B------:R-:W-:Y:S02]  /*cb90*/  MOV R21, RZ ;  /* 0x000000ff00157202 */ /* 0x000fe40000000f00 */
[----:B------:R-:W-:Y:S02]  /*cba0*/  MOV R216, 0xffffffff ;  /* 0xffffffff00d87802 */ /* 0x000fe40000000f00 */
[----:B------:R-:W-:Y:S02]  /*cbb0*/  MOV R16, 0xcbd0 ;  /* 0x0000cbd000107802 */ /* 0x000fe40000000f00 */
[----:B------:R-:W-:Y:S05]  /*cbc0*/  CALL.REL.NOINC `($__internal_161_$__cuda_sm70_shflsync_up) ;  /* 0x0000139000007944 */ /* 0x000fea0003c00000 */
[----:B0-----:R-:W-:Y:S01]  /*cbd0*/  HFMA2.MMA R214, -RZ, RZ, 0, 9.5367431640625e-07 ;  /* 0x00000010ffd67435 */ /* 0x001fe200000001ff */
[----:B-1----:R-:W-:Y:S02]  /*cbe0*/  MOV R209, R21 ;  /* 0x0000001500d17202 */ /* 0x002fe40000000f00 */
[----:B------:R-:W-:Y:S02]  /*cbf0*/  MOV R211, R23 ;  /* 0x0000001700d37202 */ /* 0x000fe40000000f00 */
[----:B------:R-:W-:-:S02]  /*cc00*/  MOV R21, RZ ;  /* 0x000000ff00157202 */ /* 0x000fc40000000f00 */
[----:B------:R-:W-:Y:S02]  /*cc10*/  MOV R216, 0xffffffff ;  /* 0xffffffff00d87802 */ /* 0x000fe40000000f00 */
[----:B------:R-:W-:Y:S02]  /*cc20*/  MOV R16, 0xcc40 ;  /* 0x0000cc4000107802 */ /* 0x000fe40000000f00 */
[----:B------:R-:W-:Y:S05]  /*cc30*/  CALL.REL.NOINC `($__internal_161_$__cuda_sm70_shflsync_up) ;  /* 0x0000132000007944 */ /* 0x000fea0003c00000 */
[----:B01----:R-:W-:Y:S05]  /*cc40*/  BRA `(.L_x_6661) ;  /* 0xffff85c000007947 */ /* 0x003fea000383ffff */
.L_x_6562:
[----:B------:R-:W-:Y:S01]  /*cc50*/  HFMA2.MMA R214, -RZ, RZ, 0, 5.9604644775390625e-08 ;  /* 0x00000001ffd67435 */ /* 0x000fe200000001ff */
[----:B0-----:R-:W-:Y:S02]  /*cc60*/  MOV R21, RZ ;  /* 0x000000ff00157202 */ /* 0x001fe40000000f00 */
[----:B------:R-:W-:Y:S02]  /*cc70*/  MOV R216, 0xffffffff ;  /* 0xffffffff00d87802 */ /* 0x000fe40000000f00 */
[----:B------:R-:W-:Y:S02]  /*cc80*/  MOV R16, 0xcca0 ;  /* 0x0000cca000107802 */ /* 0x000fe40000000f00 */
[----:B-1---5:R-:W-:Y:S05]  /*cc90*/  CALL.REL.NOINC `($__internal_161_$__cuda_sm70_shflsync_up) ;  /* 0x000012c000007944 */ /* 0x022fea0003c00000 */
[----:B0-----:R-:W-:Y:S01]  /*cca0*/  HFMA2.MMA R214, -RZ, RZ, 0, 5.9604644775390625e-08 ;  /* 0x00000001ffd67435 */ /* 0x001fe200000001ff */
[----:B-1----:R-:W-:Y:S02]  /*ccb0*/  MOV R18, R21 ;  /* 0x0000001500127202 */ /* 0x002fe40000000f00 */
[----:B------:R-:W-:-:S02]  /*ccc0*/  MOV R211, R206 ;  /* 0x000000ce00d37202 */ /* 0x000fc40000000f00 */
[----:B------:R-:W-:Y:S02]  /*ccd0*/  MOV R21, RZ ;  /* 0x000000ff00157202 */ /* 0x000fe40000000f00 */
[----:B------:R-:W-:Y:S02]  /*cce0*/  MOV R216, 0xffffffff ;  /* 0xffffffff00d87802 */ /* 0x000fe40000000f00 */
[----:B------:R-:W-:Y:S02]  /*ccf0*/  MOV R16, 0xcd10 ;  /* 0x0000cd1000107802 */ /* 0x000fe40000000f00 */
[----:B------:R-:W-:Y:S05]  /*cd00*/  CALL.REL.NOINC `($__internal_161_$__cuda_sm70_shflsync_up) ;  /* 0x0000125000007944 */ /* 0x000fea0003c00000 */
[----:B0-----:R-:W-:Y:S01]  /*cd10*/  HFMA2.MMA R214, -RZ, RZ, 0, 5.9604644775390625e-08 ;  /* 0x00000001ffd67435 */ /* 0x001fe200000001ff */
[----:B-1----:R-:W-:Y:S02]  /*cd20*/  MOV R20, R21 ;  /* 0x0000001500147202 */ /* 0x002fe40000000f00 */
[----:B------:R-:W-:Y:S02]  /*cd30*/  MOV R211, R22 ;  /* 0x0000001600d37202 */ /* 0x000fe40000000f00 */
[----:B------:R-:W-:Y:S02]  /*cd40*/  MOV R21, RZ ;  /* 0x000000ff00157202 */ /* 0x000fe40000000f00 */
[----:B------:R-:W-:-:S02]  /*cd50*/  MOV R216, 0xffffffff ;  /* 0xffffffff00d87802 */ /* 0x000fc40000000f00 */
[----:B------:R-:W-:Y:S02]  /*cd60*/  MOV R16, 0xcd80 ;  /* 0x0000cd8000107802 */ /* 0x000fe40000000f00 */
[----:B------:R-:W-:Y:S05]  /*cd70*/  CALL.REL.NOINC `($__internal_161_$__cuda_sm70_shflsync_up) ;  /* 0x000011e000007944 */ /* 0x000fea0003c00000 */
[----:B0-----:R-:W-:Y:S01]  /*cd80*/  HFMA2.MMA R214, -RZ, RZ, 0, 5.9604644775390625e-08 ;  /* 0x00000001ffd67435 */ /* 0x001fe200000001ff */
[----:B-1----:R-:W-:Y:S02]  /*cd90*/  MOV R22, R21 ;  /* 0x0000001500167202 */ /* 0x002fe40000000f00 */
[----:B------:R-:W-:Y:S02]  /*cda0*/  MOV R211, R212 ;  /* 0x000000d400d37202 */ /* 0x000fe40000000f00 */
[----:B------:R-:W-:Y:S02]  /*cdb0*/  MOV R21, RZ ;  /* 0x000000ff00157202 */ /* 0x000fe40000000f00 */
[----:B------:R-:W-:Y:S02]  /*cdc0*/  MOV R216, 0xffffffff ;  /* 0xffffffff00d87802 */ /* 0x000fe40000000f00 */
[----:B------:R-:W-:Y:S02]  /*cdd0*/  MOV R16, 0xcdf0 ;  /* 0x0000cdf000107802 */ /* 0x000fe40000000f00 */
[----:B------:R-:W-:Y:S05]  /*cde0*/  CALL.REL.NOINC `($__internal_161_$__cuda_sm70_shflsync_up) ;  /* 0x0000117000007944 */ /* 0x000fea0003c00000 */
        /* <DEDUP_REMOVED lines=8> */
[----:B0-----:R-:W-:Y:S05]  /*ce70*/  CALL.REL.NOINC `($__internal_160_$__cuda_sm70_shflsync_idx_p) ;  /* 0x000010a000007944 */ /* 0x001fea0003c00000 */
[----:B0-----:R-:W-:Y:S01]  /*ce80*/  HFMA2.MMA R20, -RZ, RZ, 0, 0 ;  /* 0x00000000ff147435 */ /* 0x001fe200000001ff */
[----:B-1----:R-:W-:Y:S02]  /*ce90*/  MOV R12, R18 ;  /* 0x00000012000c7202 */ /* 0x002fe40000000f00 */
[----:B------:R-:W-:-:S02]  /*cea0*/  MOV R19, R13 ;  /* 0x0000000d00137202 */ /* 0x000fc40000000f00 */
[----:B------:R-:W-:Y:S02]  /*ceb0*/  MOV R21, 0x1f ;  /* 0x0000001f00157802 */ /* 0x000fe40000000f00 */
[----:B------:R-:W-:Y:S02]  /*cec0*/  MOV R18, 0xffffffff ;  /* 0xffffffff00127802 */ /* 0x000fe40000000f00 */
[----:B------:R-:W-:Y:S02]  /*ced0*/  MOV R16, 0xcef0 ;  /* 0x0000cef000107802 */ /* 0x000fe40000000f00 */
[----:B------:R-:W-:Y:S05]  /*cee0*/  CALL.REL.NOINC `($__internal_160_$__cuda_sm70_shflsync_idx_p) ;  /* 0x0000103000007944 */ /* 0x000fea0003c00000 */
[----:B0-----:R-:W-:Y:S01]  /*cef0*/  HFMA2.MMA R20, -RZ, RZ, 0, 0 ;  /* 0x00000000ff147435 */ /* 0x001fe200000001ff */
[----:B-1----:R-:W-:Y:S02]  /*cf00*/  MOV R13, R18 ;  /* 0x00000012000d7202 */ /* 0x002fe40000000f00 */
[----:B------:R-:W-:Y:S02]  /*cf10*/  MOV R19, R14 ;  /* 0x0000000e00137202 */ /* 0x000fe40000000f00 */
[----:B------:R-:W-:Y:S02]  /*cf20*/  MOV R21, 0x1f ;  /* 0x0000001f00157802 */ /* 0x000fe40000000f00 */
[----:B------:R-:W-:-:S02]  /*cf30*/  MOV R18, 0xffffffff ;  /* 0xffffffff00127802 */ /* 0x000fc40000000f00 */
[----:B------:R-:W-:Y:S02]  /*cf40*/  MOV R16, 0xcf60 ;  /* 0x0000cf6000107802 */ /* 0x000fe40000000f00 */
[----:B------:R-:W-:Y:S05]  /*cf50*/  CALL.REL.NOINC `($__internal_160_$__cuda_sm70_shflsync_idx_p) ;  /* 0x00000fc000007944 */ /* 0x000fea0003c00000 */
[----:B0-----:R-:W-:Y:S01]  /*cf60*/  HFMA2.MMA R20, -RZ, RZ, 0, 0 ;  /* 0x00000000ff147435 */ /* 0x001fe200000001ff */
[----:B-1----:R-:W-:Y:S02]  /*cf70*/  MOV R14, R18 ;  /* 0x00000012000e7202 */ /* 0x002fe40000000f00 */
[----:B------:R-:W-:Y:S02]  /*cf80*/  MOV R19, R15 ;  /* 0x0000000f00137202 */ /* 0x000fe40000000f00 */
[----:B------:R-:W-:Y:S02]  /*cf90*/  MOV R21, 0x1f ;  /* 0x0000001f00157802 */ /* 0x000fe40000000f00 */
[----:B------:R-:W-:Y:S02]  /*cfa0*/  MOV R18, 0xffffffff ;  /* 0xffffffff00127802 */ /* 0x000fe40000000f00 */
[----:B------:R-:W-:Y:S02]  /*cfb0*/  MOV R16, 0xcfd0 ;  /* 0x0000cfd000107802 */ /* 0x000fe40000000f00 */
[----:B------:R-:W-:Y:S05]  /*cfc0*/  CALL.REL.NOINC `($__internal_160_$__cuda_sm70_shflsync_idx_p) ;  /* 0x00000f5000007944 */ /* 0x000fea0003c00000 */
[----:B-1----:R-:W-:Y:S01]  /*cfd0*/  MOV R15, R18 ;  /* 0x00000012000f7202 */ /* 0x002fe20000000f00 */
[----:B0-----:R-:W-:Y:S05]  /*cfe0*/  BRA `(.L_x_6662) ;  /* 0xffff855000007947 */ /* 0x001fea000383ffff */
.L_x_6565:
[----:B------:R-:W-:Y:S01]  /*cff0*/  HFMA2.MMA R231, -RZ, RZ, 0, 5.9604644775390625e-08 ;  /* 0x00000001ffe77435 */ /* 0x000fe200000001ff */
[----:B------:R-:W-:-:S02]  /*d000*/  MOV R18, R226 ;  /* 0x000000e200127202 */ /* 0x000fc40000000f00 */
[----:B------:R-:W-:Y:S02]  /*d010*/  MOV R20, 0x1f ;  /* 0x0000001f00147802 */ /* 0x000fe40000000f00 */
[----:B------:R-:W-:Y:S02]  /*d020*/  MOV R233, 0xffffffff ;  /* 0xffffffff00e97802 */ /* 0x000fe40000000f00 */
[----:B------:R-:W-:Y:S02]  /*d030*/  MOV R16, 0xd050 ;  /* 0x0000d05000107802 */ /* 0x000fe40000000f00 */
[----:B------:R-:W-:Y:S05]  /*d040*/  CALL.REL.NOINC `($__internal_159_$__cuda_sm70_shflsync_down) ;  /* 0x00000e9000007944 */ /* 0x000fea0003c00000 */
[----:B-1----:R-:W-:Y:S01]  /*d050*/  MOV R19, R231 ;  /* 0x000000e700137202 */ /* 0x002fe20000000f00 */
[----:B0-----:R-:W-:Y:S05]  /*d060*/  BRA `(.L_x_6663) ;  /* 0xffff97b000007947 */ /* 0x001fea000383ffff */
.L_x_6566:
[----:B------:R-:W-:Y:S01]  /*d070*/  HFMA2.MMA R231, -RZ, RZ, 0, 5.9604644775390625e-08 ;  /* 0x00000001ffe77435 */ /* 0x000fe200000001ff */
[----:B------:R-:W-:Y:S02]  /*d080*/  MOV R18, R224 ;  /* 0x000000e000127202 */ /* 0x000fe40000000f00 */
[----:B------:R-:W-:Y:S02]  /*d090*/  MOV R20, 0x1f ;  /* 0x0000001f00147802 */ /* 0x000fe40000000f00 */
[----:B------:R-:W-:-:S02]  /*d0a0*/  MOV R233, 0xffffffff ;  /* 0xffffffff00e97802 */ /* 0x000fc40000000f00 */
[----:B------:R-:W-:Y:S02]  /*d0b0*/  MOV R16, 0xd0d0 ;  /* 0x0000d0d000107802 */ /* 0x000fe40000000f00 */
[----:B01----:R-:W-:Y:S05]  /*d0c0*/  CALL.REL.NOINC `($__internal_159_$__cuda_sm70_shflsync_down) ;  /* 0x00000e1000007944 */ /* 0x003fea0003c00000 */
[----:B-1----:R-:W-:Y:S01]  /*d0d0*/  MOV R21, R231 ;  /* 0x000000e700157202 */ /* 0x002fe20000000f00 */
[----:B------:R-:W-:Y:S01]  /*d0e0*/  HFMA2.MMA R231, -RZ, RZ, 0, 5.9604644775390625e-08 ;  /* 0x00000001ffe77435 */ /* 0x000fe200000001ff */
[----:B0-----:R-:W-:Y:S02]  /*d0f0*/  MOV R18, R23 ;  /* 0x0000001700127202 */ /* 0x001fe40000000f00 */
[----:B------:R-:W-:Y:S02]  /*d100*/  MOV R20, 0x1f ;  /* 0x0000001f00147802 */ /* 0x000fe40000000f00 */
[----:B------:R-:W-:Y:S02]  /*d110*/  MOV R233, 0xffffffff ;  /* 0xffffffff00e97802 */ /* 0x000fe40000000f00 */
[----:B------:R-:W-:Y:S02]  /*d120*/  MOV R16, 0xd140 ;  /* 0x0000d14000107802 */ /* 0x000fe40000000f00 */
[----:B------:R-:W-:Y:S05]  /*d130*/  CALL.REL.NOINC `($__internal_159_$__cuda_sm70_shflsync_down) ;  /* 0x00000da000007944 */ /* 0x000fea0003c00000 */
[----:B-1----:R-:W-:Y:S01]  /*d140*/  MOV R223, R231 ;  /* 0x000000e700df7202 */ /* 0x002fe20000000f00 */
[----:B------:R-:W-:Y:S01]  /*d150*/  HFMA2.MMA R231, -RZ, RZ, 0, 5.9604644775390625e-08 ;  /* 0x00000001ffe77435 */ /* 0x000fe200000001ff */
[----:B0-----:R-:W-:-:S02]  /*d160*/  MOV R18, R22 ;  /* 0x0000001600127202 */ /* 0x001fc40000000f00 */
[----:B------:R-:W-:Y:S02]  /*d170*/  MOV R20, 0x1f ;  /* 0x0000001f00147802 */ /* 0x000fe40000000f00 */
[----:B------:R-:W-:Y:S02]  /*d180*/  MOV R233, 0xffffffff ;  /* 0xffffffff00e97802 */ /* 0x000fe40000000f00 */
[----:B------:R-:W-:Y:S02]  /*d190*/  MOV R16, 0xd1b0 ;  /* 0x0000d1b000107802 */ /* 0x000fe40000000f00 */
[----:B------:R-:W-:Y:S05]  /*d1a0*/  CALL.REL.NOINC `($__internal_159_$__cuda_sm70_shflsync_down) ;  /* 0x00000d3000007944 */ /* 0x000fea0003c00000 */
[----:B-1----:R-:W-:Y:S01]  /*d1b0*/  MOV R17, R231 ;  /* 0x000000e700117202 */ /* 0x002fe20000000f00 */
[----:B0-----:R-:W-:Y:S05]  /*d1c0*/  BRA `(.L_x_6664) ;  /* 0xffff969000007947 */ /* 0x001fea000383ffff */
.L_x_6569:
[----:B------:R-:W-:Y:S01]  /*d1d0*/  HFMA2.MMA R231, -RZ, RZ, 0, 1.1920928955078125e-07 ;  /* 0x00000002ffe77435 */ /* 0x000fe200000001ff */
[----:B------:R-:W-:Y:S02]  /*d1e0*/  MOV R18, R226 ;  /* 0x000000e200127202 */ /* 0x000fe40000000f00 */
[----:B------:R-:W-:Y:S02]  /*d1f0*/  MOV R20, 0x1f ;  /* 0x0000001f00147802 */ /* 0x000fe40000000f00 */
[----:B------:R-:W-:-:S02]  /*d200*/  MOV R233, 0xffffffff ;  /* 0xffffffff00e97802 */ /* 0x000fc40000000f00 */
[----:B------:R-:W-:Y:S02]  /*d210*/  MOV R16, 0xd230 ;  /* 0x0000d23000107802 */ /* 0x000fe40000000f00 */
[----:B01234-:R-:W-:Y:S05]  /*d220*/  CALL.REL.NOINC `($__internal_159_$__cuda_sm70_shflsync_down) ;  /* 0x00000cb000007944 */ /* 0x01ffea0003c00000 */
[----:B-1----:R-:W-:Y:S01]  /*d230*/  MOV R19, R231 ;  /* 0x000000e700137202 */ /* 0x002fe20000000f00 */
[----:B------:R-:W-:Y:S01]  /*d240*/  HFMA2.MMA R231, -RZ, RZ, 0, 1.1920928955078125e-07 ;  /* 0x00000002ffe77435 */ /* 0x000fe200000001ff */
[----:B0-----:R-:W-:Y:S02]  /*d250*/  MOV R18, R224 ;  /* 0x000000e000127202 */ /* 0x001fe40000000f00 */
[----:B------:R-:W-:Y:S02]  /*d260*/  MOV R20, 0x1f ;  /* 0x0000001f00147802 */ /* 0x000fe40000000f00 */
[----:B------:R-:W-:Y:S02]  /*d270*/  MOV R233, 0xffffffff ;  /* 0xffffffff00e97802 */ /* 0x000fe40000000f00 */
[----:B------:R-:W-:Y:S02]  /*d280*/  MOV R16, 0xd2a0 ;  /* 0x0000d2a000107802 */ /* 0x000fe40000000f00 */
[----:B------:R-:W-:Y:S05]  /*d290*/  CALL.REL.NOINC `($__internal_159_$__cuda_sm70_shflsync_down) ;  /* 0x00000c4000007944 */ /* 0x000fea0003c00000 */
[----:B-1----:R-:W-:Y:S01]  /*d2a0*/  MOV R21, R231 ;  /* 0x000000e700157202 */ /* 0x002fe20000000f00 */
[----:B------:R-:W-:Y:S01]  /*d2b0*/  HFMA2.MMA R231, -RZ, RZ, 0, 1.1920928955078125e-07 ;  /* 0x00000002ffe77435 */ /* 0x000fe200000001ff */
[----:B0-----:R-:W-:-:S02]  /*d2c0*/  MOV R18, R23 ;  /* 0x0000001700127202 */ /* 0x001fc40000000f00 */
[----:B------:R-:W-:Y:S02]  /*d2d0*/  MOV R20, 0x1f ;  /* 0x0000001f00147802 */ /* 0x000fe40000000f00 */
[----:B------:R-:W-:Y:S02]  /*d2e0*/  MOV R233, 0xffffffff ;  /* 0xffffffff00e97802 */ /* 0x000fe40000000f00 */
[----:B------:R-:W-:Y:S02]  /*d2f0*/  MOV R16, 0xd310 ;  /* 0x0000d31000107802 */ /* 0x000fe40000000f00 */
[----:B------:R-:W-:Y:S05]  /*d300*/  CALL.REL.NOINC `($__internal_159_$__cuda_sm70_shflsync_down) ;  /* 0x00000bd000007944 */ /* 0x000fea0003c00000 */
[----:B-1----:R-:W-:Y:S01]  /*d310*/  MOV R223, R231 ;  /* 0x000000e700df7202 */ /* 0x002fe20000000f00 */
[----:B------:R-:W-:Y:S01]  /*d320*/  HFMA2.MMA R231, -RZ, RZ, 0, 1.1920928955078125e-07 ;  /* 0x00000002ffe77435 */ /* 0x000fe200000001ff */
[----:B0-----:R-:W-:Y:S02]  /*d330*/  MOV R18, R22 ;  /* 0x0000001600127202 */ /* 0x001fe40000000f00 */
[----:B------:R-:W-:Y:S02]  /*d340*/  MOV R20, 0x1f ;  /* 0x0000001f00147802 */ /* 0x000fe40000000f00 */
[----:B------:R-:W-:-:S02]  /*d350*/  MOV R233, 0xffffffff ;  /* 0xffffffff00e97802 */ /* 0x000fc40000000f00 */
[----:B------:R-:W-:Y:S02]  /*d360*/  MOV R16, 0xd380 ;  /* 0x0000d38000107802 */ /* 0x000fe40000000f00 */
[----:B------:R-:W-:Y:S05]  /*d370*/  CALL.REL.NOINC `($__internal_159_$__cuda_sm70_shflsync_down) ;  /* 0x00000b6000007944 */ /* 0x000fea0003c00000 */
[----:B-1----:R-:W-:Y:S01]  /*d380*/  MOV R17, R231 ;  /* 0x000000e700117202 */ /* 0x002fe20000000f00 */
[----:B0-----:R-:W-:Y:S05]  /*d390*/  BRA `(.L_x_6665) ;  /* 0xffff961000007947 */ /* 0x001fea000383ffff */
.L_x_6572:
[----:B------:R-:W-:Y:S01]  /*d3a0*/  HFMA2.MMA R231, -RZ, RZ, 0, 2.384185791015625e-07 ;  /* 0x00000004ffe77435 */ /* 0x000fe200000001ff */
[----:B------:R-:W-:Y:S02]  /*d3b0*/  MOV R18, R226 ;  /* 0x000000e200127202 */ /* 0x000fe40000000f00 */
[----:B------:R-:W-:Y:S02]  /*d3c0*/  MOV R20, 0x1f ;  /* 0x0000001f00147802 */ /* 0x000fe40000000f00 */
[----:B------:R-:W-:Y:S02]  /*d3d0*/  MOV R233, 0xffffffff ;  /* 0xffffffff00e97802 */ /* 0x000fe40000000f00 */
[----:B------:R-:W-:Y:S02]  /*d3e0*/  MOV R16, 0xd400 ;  /* 0x0000d40000107802 */ /* 0x000fe40000000f00 */
[----:B01234-:R-:W-:Y:S05]  /*d3f0*/  CALL.REL.NOINC `($__internal_159_$__cuda_sm70_shflsync_down) ;  /* 0x00000ae000007944 */ /* 0x01ffea0003c00000 */
[----:B-1----:R-:W-:Y:S01]  /*d400*/  MOV R19, R231 ;  /* 0x000000e700137202 */ /* 0x002fe20000000f00 */
[----:B0-----:R-:W-:Y:S05]  /*d410*/  BRA `(.L_x_6666) ;  /* 0xffff96b000007947 */ /* 0x001fea000383ffff */
.L_x_6573:
[----:B------:R-:W-:Y:S01]  /*d420*/  HFMA2.MMA R231, -RZ, RZ, 0, 2.384185791015625e-07 ;  /* 0x00000004ffe77435 */ /* 0x000fe200000001ff */
[----:B------:R-:W-:-:S02]  /*d430*/  MOV R18, R224 ;  /* 0x000000e000127202 */ /* 0x000fc40000000f00 */
[----:B------:R-:W-:Y:S02]  /*d440*/  MOV R20, 0x1f ;  /* 0x0000001f00147802 */ /* 0x000fe40000000f00 */
[----:B------:R-:W-:Y:S02]  /*d450*/  MOV R233, 0xffffffff ;  /* 0xffffffff00e97802 */ /* 0x000fe40000000f00 */
[----:B------:R-:W-:Y:S02]  /*d460*/  MOV R16, 0xd480 ;  /* 0x0000d48000107802 */ /* 0x000fe40000000f00 */
[----:B01234-:R-:W-:Y:S05]  /*d470*/  CALL.REL.NOINC `($__internal_159_$__cuda_sm70_shflsync_down) ;  /* 0x00000a6000007944 */ /* 0x01ffea0003c00000 */
[----:B-1----:R-:W-:Y:S01]  /*d480*/  MOV R21, R231 ;  /* 0x000000e700157202 */ /* 0x002fe20000000f00 */
[----:B------:R-:W-:Y:S01]  /*d490*/  HFMA2.MMA R231, -RZ, RZ, 0, 2.384185791015625e-07 ;  /* 0x00000004ffe77435 */ /* 0x000fe200000001ff */
[----:B0-----:R-:W-:Y:S02]  /*d4a0*/  MOV R18, R23 ;  /* 0x0000001700127202 */ /* 0x001fe40000000f00 */
[----:B------:R-:W-:Y:S02]  /*d4b0*/  MOV R20, 0x1f ;  /* 0x0000001f00147802 */ /* 0x000fe40000000f00 */
[----:B------:R-:W-:-:S02]  /*d4c0*/  MOV R233, 0xffffffff ;  /* 0xffffffff00e97802 */ /* 0x000fc40000000f00 */
[----:B------:R-:W-:Y:S02]  /*d4d0*/  MOV R16, 0xd4f0 ;  /* 0x0000d4f000107802 */ /* 0x000fe40000000f00 */
[----:B------:R-:W-:Y:S05]  /*d4e0*/  CALL.REL.NOINC `($__internal_159_$__cuda_sm70_shflsync_down) ;  /* 0x000009f000007944 */ /* 0x000fea0003c00000 */
[----:B-1----:R-:W-:Y:S01]  /*d4f0*/  MOV R223, R231 ;  /* 0x000000e700df7202 */ /* 0x002fe20000000f00 */
[----:B------:R-:W-:Y:S01]  /*d500*/  HFMA2.MMA R231, -RZ, RZ, 0, 2.384185791015625e-07 ;  /* 0x00000004ffe77435 */ /* 0x000fe200000001ff */
[----:B0-----:R-:W-:Y:S02]  /*d510*/  MOV R18, R22 ;  /* 0x0000001600127202 */ /* 0x001fe40000000f00 */
[----:B------:R-:W-:Y:S02]  /*d520*/  MOV R20, 0x1f ;  /* 0x0000001f00147802 */ /* 0x000fe40000000f00 */
[----:B------:R-:W-:Y:S02]  /*d530*/  MOV R233, 0xffffffff ;  /* 0xffffffff00e97802 */ /* 0x000fe40000000f00 */
[----:B------:R-:W-:Y:S02]  /*d540*/  MOV R16, 0xd560 ;  /* 0x0000d56000107802 */ /* 0x000fe40000000f00 */
[----:B------:R-:W-:Y:S05]  /*d550*/  CALL.REL.NOINC `($__internal_159_$__cuda_sm70_shflsync_down) ;  /* 0x0000098000007944 */ /* 0x000fea0003c00000 */
[----:B-1----:R-:W-:Y:S01]  /*d560*/  MOV R17, R231 ;  /* 0x000000e700117202 */ /* 0x002fe20000000f00 */
[----:B0-----:R-:W-:Y:S05]  /*d570*/  BRA `(.L_x_6667) ;  /* 0xffff959000007947 */ /* 0x001fea000383ffff */
.L_x_6576:
[----:B------:R-:W-:Y:S01]  /*d580*/  HFMA2.MMA R231, -RZ, RZ, 0, 4.76837158203125e-07 ;  /* 0x00000008ffe77435 */ /* 0x000fe200000001ff */
[----:B------:R-:W-:-:S02]  /*d590*/  MOV R18, R226 ;  /* 0x000000e200127202 */ /* 0x000fc40000000f00 */
[----:B------:R-:W-:Y:S02]  /*d5a0*/  MOV R20, 0x1f ;  /* 0x0000001f00147802 */ /* 0x000fe40000000f00 */
[----:B------:R-:W-:Y:S02]  /*d5b0*/  MOV R233, 0xffffffff ;  /* 0xffffffff00e97802 */ /* 0x000fe40000000f00 */
[----:B------:R-:W-:Y:S02]  /*d5c0*/  MOV R16, 0xd5e0 ;  /* 0x0000d5e000107802 */ /* 0x000fe40000000f00 */
[----:B01234-:R-:W-:Y:S05]  /*d5d0*/  CALL.REL.NOINC `($__internal_159_$__cuda_sm70_shflsync_down) ;  /* 0x0000090000007944 */ /* 0x01ffea0003c00000 */
[----:B-1----:R-:W-:Y:S01]  /*d5e0*/  MOV R19, R231 ;  /* 0x000000e700137202 */ /* 0x002fe20000000f00 */
[----:B------:R-:W-:Y:S01]  /*d5f0*/  HFMA2.MMA R231, -RZ, RZ, 0, 4.76837158203125e-07 ;  /* 0x00000008ffe77435 */ /* 0x000fe200000001ff */
[----:B0-----:R-:W-:Y:S02]  /*d600*/  MOV R18, R224 ;  /* 0x000000e000127202 */ /* 0x001fe40000000f00 */
[----:B------:R-:W-:Y:S02]  /*d610*/  MOV R20, 0x1f ;  /* 0x0000001f00147802 */ /* 0x000fe40000000f00 */
[----:B------:R-:W-:-:S02]  /*d620*/  MOV R233, 0xffffffff ;  /* 0xffffffff00e97802 */ /* 0x000fc40000000f00 */
[----:B------:R-:W-:Y:S02]  /*d630*/  MOV R16, 0xd650 ;  /* 0x0000d65000107802 */ /* 0x000fe40000000f00 */
[----:B------:R-:W-:Y:S05]  /*d640*/  CALL.REL.NOINC `($__internal_159_$__cuda_sm70_shflsync_down) ;  /* 0x0000089000007944 */ /* 0x000fea0003c00000 */
[----:B-1----:R-:W-:Y:S01]  /*d650*/  MOV R21, R231 ;  /* 0x000000e700157202 */ /* 0x002fe20000000f00 */
[----:B------:R-:W-:Y:S01]  /*d660*/  HFMA2.MMA R231, -RZ, RZ, 0, 4.76837158203125e-07 ;  /* 0x00000008ffe77435 */ /* 0x000fe200000001ff */
[----:B0-----:R-:W-:Y:S02]  /*d670*/  MOV R18, R23 ;  /* 0x0000001700127202 */ /* 0x001fe40000000f00 */
[----:B------:R-:W-:Y:S02]  /*d680*/  MOV R20, 0x1f ;  /* 0x0000001f00147802 */ /* 0x000fe40000000f00 */
[----:B------:R-:W-:Y:S02]  /*d690*/  MOV R233, 0xffffffff ;  /* 0xffffffff00e97802 */ /* 0x000fe40000000f00 */
[----:B------:R-:W-:Y:S02]  /*d6a0*/  MOV R16, 0xd6c0 ;  /* 0x0000d6c000107802 */ /* 0x000fe40000000f00 */
[----:B------:R-:W-:Y:S05]  /*d6b0*/  CALL.REL.NOINC `($__internal_159_$__cuda_sm70_shflsync_down) ;  /* 0x0000082000007944 */ /* 0x000fea0003c00000 */
[----:B-1----:R-:W-:Y:S01]  /*d6c0*/  MOV R223, R231 ;  /* 0x000000e700df7202 */ /* 0x002fe20000000f00 */
[----:B------:R-:W-:Y:S01]  /*d6d0*/  HFMA2.MMA R231, -RZ, RZ, 0, 4.76837158203125e-07 ;  /* 0x00000008ffe77435 */ /* 0x000fe200000001ff */
[----:B0-----:R-:W-:-:S02]  /*d6e0*/  MOV R18, R22 ;  /* 0x0000001600127202 */ /* 0x001fc40000000f00 */
[----:B------:R-:W-:Y:S02]  /*d6f0*/  MOV R20, 0x1f ;  /* 0x0000001f00147802 */ /* 0x000fe40000000f00 */
[----:B------:R-:W-:Y:S02]  /*d700*/  MOV R233, 0xffffffff ;  /* 0xffffffff00e97802 */ /* 0x000fe40000000f00 */
[----:B------:R-:W-:Y:S02]  /*d710*/  MOV R16, 0xd730 ;  /* 0x0000d73000107802 */ /* 0x000fe40000000f00 */
[----:B------:R-:W-:Y:S05]  /*d720*/  CALL.REL.NOINC `($__internal_159_$__cuda_sm70_shflsync_down) ;  /* 0x000007b000007944 */ /* 0x000fea0003c00000 */
[----:B-1----:R-:W-:Y:S01]  /*d730*/  MOV R17, R231 ;  /* 0x000000e700117202 */ /* 0x002fe20000000f00 */
[----:B0-----:R-:W-:Y:S05]  /*d740*/  BRA `(.L_x_6668) ;  /* 0xffff951000007947 */ /* 0x001fea000383ffff */
.L_x_6579:
[----:B------:R-:W-:Y:S01]  /*d750*/  HFMA2.MMA R231, -RZ, RZ, 0, 9.5367431640625e-07 ;  /* 0x00000010ffe77435 */ /* 0x000fe200000001ff */
[----:B------:R-:W-:Y:S02]  /*d760*/  MOV R18, R226 ;  /* 0x000000e200127202 */ /* 0x000fe40000000f00 */
[----:B------:R-:W-:Y:S02]  /*d770*/  MOV R20, 0x1f ;  /* 0x0000001f00147802 */ /* 0x000fe40000000f00 */
[----:B------:R-:W-:-:S02]  /*d780*/  MOV R233, 0xffffffff ;  /* 0xffffffff00e97802 */ /* 0x000fc40000000f00 */
[----:B------:R-:W-:Y:S02]  /*d790*/  MOV R16, 0xd7b0 ;  /* 0x0000d7b000107802 */ /* 0x000fe40000000f00 */
[----:B01234-:R-:W-:Y:S05]  /*d7a0*/  CALL.REL.NOINC `($__internal_159_$__cuda_sm70_shflsync_down) ;  /* 0x0000073000007944 */ /* 0x01ffea0003c00000 */
[----:B-1----:R-:W-:Y:S01]  /*d7b0*/  MOV R19, R231 ;  /* 0x000000e700137202 */ /* 0x002fe20000000f00 */
[----:B0-----:R-:W-:Y:S05]  /*d7c0*/  BRA `(.L_x_6669) ;  /* 0xffff95b000007947 */ /* 0x001fea000383ffff */
.L_x_6580:
[----:B------:R-:W-:Y:S01]  /*d7d0*/  HFMA2.MMA R231, -RZ, RZ, 0, 9.5367431640625e-07 ;  /* 0x00000010ffe77435 */ /* 0x000fe200000001ff */
[----:B------:R-:W-:Y:S02]  /*d7e0*/  MOV R18, R224 ;  /* 0x000000e000127202 */ /* 0x000fe40000000f00 */
[----:B------:R-:W-:Y:S02]  /*d7f0*/  MOV R20, 0x1f ;  /* 0x0000001f00147802 */ /* 0x000fe40000000f00 */
[----:B------:R-:W-:Y:S02]  /*d800*/  MOV R233, 0xffffffff ;  /* 0xffffffff00e97802 */ /* 0x000fe40000000f00 */
[----:B------:R-:W-:Y:S02]  /*d810*/  MOV R16, 0xd830 ;  /* 0x0000d83000107802 */ /* 0x000fe40000000f00 */
[----:B01234-:R-:W-:Y:S05]  /*d820*/  CALL.REL.NOINC `($__internal_159_$__cuda_sm70_shflsync_down) ;  /* 0x000006b000007944 */ /* 0x01ffea0003c00000 */
[----:B-1----:R-:W-:Y:S01]  /*d830*/  MOV R21, R231 ;  /* 0x000000e700157202 */ /* 0x002fe20000000f00 */
[----:B------:R-:W-:Y:S01]  /*d840*/  HFMA2.MMA R231, -RZ, RZ, 0, 9.5367431640625e-07 ;  /* 0x00000010ffe77435 */ /* 0x000fe200000001ff */
[----:B0-----:R-:W-:-:S02]  /*d850*/  MOV R18, R23 ;  /* 0x0000001700127202 */ /* 0x001fc40000000f00 */
[----:B------:R-:W-:Y:S02]  /*d860*/  MOV R20, 0x1f ;  /* 0x0000001f00147802 */ /* 0x000fe40000000f00 */
[----:B------:R-:W-:Y:S02]  /*d870*/  MOV R233, 0xffffffff ;  /* 0xffffffff00e97802 */ /* 0x000fe40000000f00 */
[----:B------:R-:W-:Y:S02]  /*d880*/  MOV R16, 0xd8a0 ;  /* 0x0000d8a000107802 */ /* 0x000fe40000000f00 */
[----:B------:R-:W-:Y:S05]  /*d890*/  CALL.REL.NOINC `($__internal_159_$__cuda_sm70_shflsync_down) ;  /* 0x0000064000007944 */ /* 0x000fea0003c00000 */
[----:B-1----:R-:W-:Y:S01]  /*d8a0*/  MOV R223, R231 ;  /* 0x000000e700df7202 */ /* 0x002fe20000000f00 */
[----:B------:R-:W-:Y:S01]  /*d8b0*/  HFMA2.MMA R231, -RZ, RZ, 0, 9.5367431640625e-07 ;  /* 0x00000010ffe77435 */ /* 0x000fe200000001ff */
[----:B0-----:R-:W-:Y:S02]  /*d8c0*/  MOV R18, R22 ;  /* 0x0000001600127202 */ /* 0x001fe40000000f00 */
[----:B------:R-:W-:Y:S02]  /*d8d0*/  MOV R20, 0x1f ;  /* 0x0000001f00147802 */ /* 0x000fe40000000f00 */
[----:B------:R-:W-:-:S02]  /*d8e0*/  MOV R233, 0xffffffff ;  /* 0xffffffff00e97802 */ /* 0x000fc40000000f00 */
[----:B------:R-:W-:Y:S02]  /*d8f0*/  MOV R16, 0xd910 ;  /* 0x0000d91000107802 */ /* 0x000fe40000000f00 */
[----:B------:R-:W-:Y:S05]  /*d900*/  CALL.REL.NOINC `($__internal_159_$__cuda_sm70_shflsync_down) ;  /* 0x000005d000007944 */ /* 0x000fea0003c00000 */
[----:B-1----:R-:W-:Y:S01]  /*d910*/  MOV R17, R231 ;  /* 0x000000e700117202 */ /* 0x002fe20000000f00 */
[----:B0-----:R-:W-:Y:S05]  /*d920*/  BRA `(.L_x_6670) ;  /* 0xffff949000007947 */ /* 0x001fea000383ffff */
.L_x_6583:
[----:B------:R-:W-:Y:S01]  /*d930*/  HFMA2.MMA R20, -RZ, RZ, 0, 0 ;  /* 0x00000000ff147435 */ /* 0x000fe200000001ff */
[----:B-1----:R-:W-:Y:S02]  /*d940*/  MOV R19, R226 ;  /* 0x000000e200137202 */ /* 0x002fe40000000f00 */
[----:B---3--:R-:W-:Y:S02]  /*d950*/  MOV R21, 0x1f ;  /* 0x0000001f00157802 */ /* 0x008fe40000000f00 */
[----:B------:R-:W-:Y:S02]  /*d960*/  MOV R18, 0xffffffff ;  /* 0xffffffff00127802 */ /* 0x000fe40000000f00 */
[----:B------:R-:W-:Y:S02]  /*d970*/  MOV R16, 0xd990 ;  /* 0x0000d99000107802 */ /* 0x000fe40000000f00 */
[----:B0-2-4-:R-:W-:Y:S05]  /*d980*/  CALL.REL.NOINC `($__internal_160_$__cuda_sm70_shflsync_idx_p) ;  /* 0x0000059000007944 */ /* 0x015fea0003c00000 */
        /* <DEDUP_REMOVED lines=21> */
[----:B------:R-:W-:Y:S01]  /*dae0*/  HFMA2.MMA R231, -RZ, RZ, 0, 5.9604644775390625e-08 ;  /* 0x00000001ffe77435 */ /* 0x000fe200000001ff */
[----:B-1----:R-:W-:-:S02]  /*daf0*/  MOV R222, R18 ;  /* 0x0000001200de7202 */ /* 0x002fc40000000f00 */
[----:B------:R-:W-:Y:S02]  /*db00*/  MOV R18, R226 ;  /* 0x000000e200127202 */ /* 0x000fe40000000f00 */
[----:B0-----:R-:W-:Y:S02]  /*db10*/  MOV R20, 0x1f ;  /* 0x0000001f00147802 */ /* 0x001fe40000000f00 */
[----:B------:R-:W-:Y:S02]  /*db20*/  MOV R233, 0xffffffff ;  /* 0xffffffff00e97802 */ /* 0x000fe40000000f00 */
[----:B------:R-:W-:Y:S02]  /*db30*/  MOV R16, 0xdb50 ;  /* 0x0000db5000107802 */ /* 0x000fe40000000f00 */
[----:B------:R-:W-:Y:S05]  /*db40*/  CALL.REL.NOINC `($__internal_159_$__cuda_sm70_shflsync_down) ;  /* 0x0000039000007944 */ /* 0x000fea0003c00000 */
[----:B-1----:R-:W-:Y:S01]  /*db50*/  MOV R228, R231 ;  /* 0x000000e700e47202 */ /* 0x002fe20000000f00 */
[----:B------:R-:W-:Y:S01]  /*db60*/  HFMA2.MMA R231, -RZ, RZ, 0, 5.9604644775390625e-08 ;  /* 0x00000001ffe77435 */ /* 0x000fe200000001ff */
[----:B0-----:R-:W-:Y:S02]  /*db70*/  MOV R18, R224 ;  /* 0x000000e000127202 */ /* 0x001fe40000000f00 */
[----:B------:R-:W-:-:S02]  /*db80*/  MOV R20, 0x1f ;  /* 0x0000001f00147802 */ /* 0x000fc40000000f00 */
[----:B------:R-:W-:Y:S02]  /*db90*/  MOV R233, 0xffffffff ;  /* 0xffffffff00e97802 */ /* 0x000fe40000000f00 */
[----:B------:R-:W-:Y:S02]  /*dba0*/  MOV R16, 0xdbc0 ;  /* 0x0000dbc000107802 */ /* 0x000fe40000000f00 */
[----:B------:R-:W-:Y:S05]  /*dbb0*/  CALL.REL.NOINC `($__internal_159_$__cuda_sm70_shflsync_down) ;  /* 0x0000032000007944 */ /* 0x000fea0003c00000 */
[----:B-1----:R-:W-:Y:S01]  /*dbc0*/  MOV R229, R231 ;  /* 0x000000e700e57202 */ /* 0x002fe20000000f00 */
[----:B------:R-:W-:Y:S01]  /*dbd0*/  HFMA2.MMA R231, -RZ, RZ, 0, 5.9604644775390625e-08 ;  /* 0x00000001ffe77435 */ /* 0x000fe200000001ff */
[----:B0-----:R-:W-:Y:S02]  /*dbe0*/  MOV R18, R23 ;  /* 0x0000001700127202 */ /* 0x001fe40000000f00 */
[----:B------:R-:W-:Y:S02]  /*dbf0*/  MOV R20, 0x1f ;  /* 0x0000001f00147802 */ /* 0x000fe40000000f00 */
[----:B------:R-:W-:Y:S02]  /*dc00*/  MOV R233, 0xffffffff ;  /* 0xffffffff00e97802 */ /* 0x000fe40000000f00 */
[----:B------:R-:W-:-:S02]  /*dc10*/  MOV R16, 0xdc30 ;  /* 0x0000dc3000107802 */ /* 0x000fc40000000f00 */
        /* <DEDUP_REMOVED lines=8> */
[C---:B------:R-:W-:Y:S01]  /*dca0*/  FMUL.FTZ R226, R12.reuse, R225 ;  /* 0x000000e10ce27220 */ /* 0x040fe20000410000 */
[----:B------:R-:W-:Y:S01]  /*dcb0*/  MOV R19, R12 ;  /* 0x0000000c00137202 */ /* 0x000fe20000000f00 */
[-C--:B------:R-:W-:Y:S01]  /*dcc0*/  FMUL.FTZ R224, R12, R230.reuse ;  /* 0x000000e60ce07220 */ /* 0x080fe20000410000 */
[----:B0-----:R-:W-:Y:S01]  /*dcd0*/  HFMA2.MMA R20, -RZ, RZ, 0, 0 ;  /* 0x00000000ff147435 */ /* 0x001fe200000001ff */
[-C--:B------:R-:W-:Y:S01]  /*dce0*/  FMUL.FTZ R16, R14, R230.reuse ;  /* 0x000000e60e107220 */ /* 0x080fe20000410000 */
[----:B------:R-:W-:Y:S01]  /*dcf0*/  MOV R21, 0x1f ;  /* 0x0000001f00157802 */ /* 0x000fe20000000f00 */
[-C--:B------:R-:W-:Y:S01]  /*dd00*/  FMUL.FTZ R12, R15, R230.reuse ;  /* 0x000000e60f0c7220 */ /* 0x080fe20000410000 */
[----:B------:R-:W-:Y:S01]  /*dd10*/  MOV R18, 0xffffffff ;  /* 0xffffffff00127802 */ /* 0x000fe20000000f00 */
[----:B------:R-:W-:-:S02]  /*dd20*/  FMUL.FTZ R235, R13, R230 ;  /* 0x000000e60deb7220 */ /* 0x000fc40000410000 */
[-C--:B------:R-:W-:Y:S01]  /*dd30*/  FFMA.FTZ R233, R15, R225.reuse, R16 ;  /* 0x000000e10fe97223 */ /* 0x080fe20000010010 */
[----:B------:R-:W-:Y:S01]  /*dd40*/  MOV R16, 0xdd70 ;  /* 0x0000dd7000107802 */ /* 0x000fe20000000f00 */
[----:B------:R-:W-:Y:S02]  /*dd50*/  FFMA.FTZ R230, R14, R225, -R12 ;  /* 0x000000e10ee67223 */ /* 0x000fe4000001080c */
[----:B-1----:R-:W-:Y:S05]  /*dd60*/  CALL.REL.NOINC `($__internal_160_$__cuda_sm70_shflsync_idx_p) ;  /* 0x000001b000007944 */ /* 0x002fea0003c00000 */
[----:B0-----:R-:W-:Y:S01]  /*dd70*/  HFMA2.MMA R20, -RZ, RZ, 0, 0 ;  /* 0x00000000ff147435 */ /* 0x001fe200000001ff */
[----:B-1----:R-:W-:Y:S02]  /*dd80*/  MOV R232, R18 ;  /* 0x0000001200e87202 */ /* 0x002fe40000000f00 */
[----:B------:R-:W-:Y:S02]  /*dd90*/  MOV R19, R13 ;  /* 0x0000000d00137202 */ /* 0x000fe40000000f00 */
[----:B------:R-:W-:Y:S02]  /*dda0*/  MOV R21, 0x1f ;  /* 0x0000001f00157802 */ /* 0x000fe40000000f00 */
[----:B------:R-:W-:Y:S02]  /*ddb0*/  MOV R18, 0xffffffff ;  /* 0xffffffff00127802 */ /* 0x000fe40000000f00 */
[----:B------:R-:W-:-:S02]  /*ddc0*/  MOV R16, 0xdde0 ;  /* 0x0000dde000107802 */ /* 0x000fc40000000f00 */
[----:B------:R-:W-:Y:S05]  /*ddd0*/  CALL.REL.NOINC `($__internal_160_$__cuda_sm70_shflsync_idx_p) ;  /* 0x0000014000007944 */ /* 0x000fea0003c00000 */
[----:B0-----:R-:W-:Y:S01]  /*dde0*/  HFMA2.MMA R20, -RZ, RZ, 0, 0 ;  /* 0x00000000ff147435 */ /* 0x001fe200000001ff */
[----:B-1----:R-:W-:-:S02]  /*ddf0*/  MOV R234, R18 ;  /* 0x0000001200ea7202 */ /* 0x002fc40000000f00 */
[----:B------:R-:W-:Y:S02]  /*de00*/  MOV R19, R14 ;  /* 0x0000000e00137202 */ /* 0x000fe40000000f00 */
[----:B------:R-:W-:Y:S02]  /*de10*/  MOV R21, 0x1f ;  /* 0x0000001f00157802 */ /* 0x000fe40000000f00 */
[----:B------:R-:W-:Y:S02]  /*de20*/  MOV R18, 0xffffffff ;  /* 0xffffffff00127802 */ /* 0x000fe40000000f00 */
[----:B------:R-:W-:Y:S02]  /*de30*/  MOV R16, 0xde50 ;  /* 0x0000de5000107802 */ /* 0x000fe40000000f00 */
[----:B------:R-:W-:Y:S05]  /*de40*/  CALL.REL.NOINC `($__internal_160_$__cuda_sm70_shflsync_idx_p) ;  /* 0x000000d000007944 */ /* 0x000fea0003c00000 */
[----:B0-----:R-:W-:Y:S01]  /*de50*/  HFMA2.MMA R20, -RZ, RZ, 0, 0 ;  /* 0x00000000ff147435 */ /* 0x001fe200000001ff */
[----:B-1----:R-:W-:Y:S02]  /*de60*/  MOV R236, R18 ;  /* 0x0000001200ec7202 */ /* 0x002fe40000000f00 */
[----:B------:R-:W-:Y:S02]  /*de70*/  MOV R19, R15 ;  /* 0x0000000f00137202 */ /* 0x000fe40000000f00 */
[----:B------:R-:W-:-:S02]  /*de80*/  MOV R21, 0x1f ;  /* 0x0000001f00157802 */ /* 0x000fc40000000f00 */
[----:B------:R-:W-:Y:S02]  /*de90*/  MOV R18, 0xffffffff ;  /* 0xffffffff00127802 */ /* 0x000fe40000000f00 */
[----:B------:R-:W-:Y:S02]  /*dea0*/  MOV R16, 0xdec0 ;  /* 0x0000dec000107802 */ /* 0x000fe40000000f00 */
[----:B------:R-:W-:Y:S05]  /*deb0*/  CALL.REL.NOINC `($__internal_160_$__cuda_sm70_shflsync_idx_p) ;  /* 0x0000006000007944 */ /* 0x000fea0003c00000 */
[----:B01----:R-:W-:Y:S01]  /*dec0*/  MOV R19, R18 ;  /* 0x0000001200137202 */ /* 0x003fe20000000f00 */
[----:B------:R-:W-:Y:S05]  /*ded0*/  BRA `(.L_x_6671) ;  /* 0xffff910000007947 */ /* 0x000fea000383ffff */
        .weak           $__internal_159_$__cuda_sm70_shflsync_down
        .type           $__internal_159_$__cuda_sm70_shflsync_down,@function
        .size           $__internal_159_$__cuda_sm70_shflsync_down,($__internal_160_$__cuda_sm70_shflsync_idx_p - $__internal_159_$__cuda_sm70_shflsync_down)
$__internal_159_$__cuda_sm70_shflsync_down:
[----:B------:R-:W-:Y:S01]  /*dee0*/  HFMA2.MMA R17, -RZ, RZ, 0, 0 ;  /* 0x00000000ff117435 */ /* 0x000fe200000001ff */
[----:B------:R-:W-:Y:S04]  /*def0*/  WARPSYNC R233 ;  /* 0x000000e900007348 */ /* 0x000fe80003800000 */
[----:B------:R0:W1:Y:S01]  /*df00*/  SHFL.DOWN PT, R231, R18, R231, R20 ;  /* 0x080000e712e77389 */ /* 0x00006200000e0014 */
[----:B------:R-:W-:Y:S05]  /*df10*/  RET.REL.NODEC R16 `(_Z25selective_scan_bwd_kernelI32Selective_Scan_bwd_kernel_traitsILi64ELi16ELb1ELb0ELb1ELb0ELb1EN3c108BFloat16ENS1_7complexIfEEEEv12SSMParamsBwd) ;  /* 0xffff20e010007950 */ /* 0x000fea0003c3ffff */
        .weak           $__internal_160_$__cuda_sm70_shflsync_idx_p
        .type           $__internal_160_$__cuda_sm70_shflsync_idx_p,@function
        .size           $__internal_160_$__cuda_sm70_shflsync_idx_p,($__internal_161_$__cuda_sm70_shflsync_up - $__internal_160_$__cuda_sm70_shflsync_idx_p)
$__internal_160_$__cuda_sm70_shflsync_idx_p:
[----:B------:R-:W-:Y:S01]  /*df20*/  MOV R17, 0x0 ;  /* 0x0000000000117802 */ /* 0x000fe20000000f00 */
[----:B------:R-:W-:Y:S04]  /*df30*/  WARPSYNC R18 ;  /* 0x0000001200007348 */ /* 0x000fe80003800000 */
[----:B------:R0:W1:Y:S01]  /*df40*/  SHFL.IDX PT, R18, R19, R20, R21 ;  /* 0x0000001413127389 */ /* 0x00006200000e0015 */
[----:B------:R-:W-:Y:S05]  /*df50*/  RET.REL.NODEC R16 `(_Z25selective_scan_bwd_kernelI32Selective_Scan_bwd_kernel_traitsILi64ELi16ELb1ELb0ELb1ELb0ELb1EN3c108BFloat16ENS1_7complexIfEEEEv12SSMParamsBwd) ;  /* 0xffff20a010007950 */ /* 0x000fea0003c3ffff */
        .weak           $__internal_161_$__cuda_sm70_shflsync_up
        .type           $__internal_161_$__cuda_sm70_shflsync_up,@function
        .size           $__internal_161_$__cuda_sm70_shflsync_up,(.L_x_14593 - $__internal_161_$__cuda_sm70_shflsync_up)
$__internal_161_$__cuda_sm70_shflsync_up:
[----:B------:R-:W-:Y:S01]  /*df60*/  HFMA2.MMA R17, -RZ, RZ, 0, 0 ;  /* 0x00000000ff117435 */ /* 0x000fe200000001ff */
[----:B------:R-:W-:Y:S04]  /*df70*/  WARPSYNC R216 ;  /* 0x000000d800007348 */ /* 0x000fe80003800000 */
[----:B------:R0:W1:Y:S01]  /*df80*/  SHFL.UP PT, R21, R211, R214, R21 ;  /* 0x040000d6d3157389 */ /* 0x00006200000e0015 */
[----:B------:R-:W-:Y:S05]  /*df90*/  RET.REL.NODEC R16 `(_Z25selective_scan_bwd_kernelI32Selective_Scan_bwd_kernel_traitsILi64ELi16ELb1ELb0ELb1ELb0ELb1EN3c108BFloat16ENS1_7complexIfEEEEv12SSMParamsBwd) ;  /* 0xffff206010007950 */ /* 0x000fea0003c3ffff */
.L_x_6672:
        /* <DEDUP_REMOVED lines=14> */
.L_x_14593:


//--------------------- .text._Z25selective_scan_bwd_kernelI32Selective_Scan_bwd_kernel_traitsILi64ELi16ELb1ELb0ELb1ELb1ELb0EN3c108BFloat16ENS1_7complexIfEEEEv12SSMParamsBwd --------------------------
	.section	.text._Z25selective_scan_bwd_kernelI32Selective_Scan_bwd_kernel_traitsILi64ELi16ELb1ELb0ELb1ELb1ELb0EN3c108BFloat16ENS1_7complexIfEEEEv12SSMParamsBwd,"ax",@progbits
	.sectioninfo	@"SHI_REGISTERS=254"
	.align	128
        .global         _Z25selective_scan_bwd_kernelI32Selective_Scan_bwd_kernel_traitsILi64ELi16ELb1ELb0ELb1ELb1ELb0EN3c108BFloat16ENS1_7complexIfEEEEv12SSMParamsBwd
        .type           _Z25selective_scan_bwd_kernelI32Selective_Scan_bwd_kernel_traitsILi64ELi16ELb1ELb0ELb1ELb1ELb0EN3c108BFloat16ENS1_7complexIfEEEEv12SSMParamsBwd,@function
        .size           _Z25selective_scan_bwd_kernelI32Selective_Scan_bwd_kernel_traitsILi64ELi16ELb1ELb0ELb1ELb1ELb0EN3c108BFloat16ENS1_7complexIfEEEEv12SSMParamsBwd,(.L_x_14596 - _Z25selective_scan_bwd_kernelI32Selective_Scan_bwd_kernel_traitsILi64ELi16ELb1ELb0ELb1ELb1ELb0EN3c108BFloat16ENS1_7complexIfEEEEv12SSMParamsBwd)
        .other          _Z25selective_scan_bwd_kernelI32Selective_Scan_bwd_kernel_traitsILi64ELi16ELb1ELb0ELb1ELb1ELb0EN3c108BFloat16ENS1_7complexIfEEEEv12SSMParamsBwd,@"STO_CUDA_ENTRY STV_DEFAULT"
_Z25selective_scan_bwd_kernelI32Selective_Scan_bwd_kernel_traitsILi64ELi16ELb1ELb0ELb1ELb1ELb0EN3c108BFloat16ENS1_7complexIfEEEEv12SSMParamsBwd:
.text._Z25selective_scan_bwd_kernelI32Selective_Scan_bwd_kernel_traitsILi64ELi16ELb1ELb0ELb1ELb1ELb0EN3c108BFloat16ENS1_7complexIfEEEEv12SSMParamsBwd:
        /* <DEDUP_REMOVED lines=15> */
[C---:B------:R-:W-:Y:S01]  /*00f0*/  IMAD R21, R109.reuse, c[0x0][0x280], RZ ;  /* 0x0000a0006d157a24 */ /* 0x040fe200078e02ff */
[----:B------:R-:W-:Y:S01]  /*0100*/  ISETP.NE.AND P3, PT, RZ, c[0x0][0x178], PT ;  /* 0x00005e00ff007a0c */ /* 0x000fe20003f65270 */
[----:B------:R-:W4:Y:S01]  /*0110*/  S2R R108, SR_CTAID.X ;  /* 0x00000000006c7919 */ /* 0x000f220000002500 */
[----:B------:R-:W5:Y:S01]  /*0120*/  I2F.RP R0, R17 ;  /* 0x0000001100007306 */ /* 0x000f620000209400 */
[----:B0-----:R-:W-:Y:S01]  /*0130*/  IABS R2, R110 ;  /* 0x0000006e00027213 */ /* 0x001fe20000000000 */
[----:B------:R-:W-:Y:S01]  /*0140*/  IMAD R19, R109, c[0x0][0x1e8], RZ ;  /* 0x00007a006d137a24 */ /* 0x000fe200078e02ff */
[----:B------:R-:W-:Y:S01]  /*0150*/  MOV R12, c[0x0][0x174] ;  /* 0x00005d00000c7a02 */ /* 0x000fe20000000f00 */
[C---:B------:R-:W-:Y:S01]  /*0160*/  IMAD R21, R110.reuse, c[0x0][0x284], R21 ;  /* 0x0000a1006e157a24 */ /* 0x040fe200078e0215 */
[----:B------:R-:W-:Y:S01]  /*0170*/  UMOV UR4, URZ ;  /* 0x0000003f00047c82 */ /* 0x000fe20008000000 */
[----:B------:R-:W-:Y:S01]  /*0180*/  IMAD R19, R110, c[0x0][0x1ec], R19 ;  /* 0x00007b006e137a24 */ /* 0x000fe200078e0213 */
[----:B------:R-:W-:Y:S01]  /*0190*/  UMOV UR5, URZ ;  /* 0x0000003f00057c82 */ /* 0x000fe20008000000 */
[----:B------:R-:W-:Y:S01]  /*01a0*/  CS2R R216, SRZ ;  /* 0x0000000000d87805 */ /* 0x000fe2000001ff00 */
[----:B------:R-:W-:Y:S01]  /*01b0*/  CS2R R102, SRZ ;  /* 0x0000000000667805 */ /* 0x000fe2000001ff00 */
[----:B------:R-:W-:Y:S01]  /*01c0*/  HFMA2.MMA R104, -RZ, RZ, 0, 0 ;  /* 0x00000000ff687435 */ /* 0x000fe200000001ff */
[----:B------:R-:W-:Y:S01]  /*01d0*/  MOV R101, RZ ;  /* 0x000000ff00657202 */ /* 0x000fe20000000f00 */
[----:B-----5:R-:W0:Y:S01]  /*01e0*/  MUFU.RCP R0, R0 ;  /* 0x0000000000007308 */ /* 0x020e220000001000 */
[----:B----4-:R-:W-:-:S05]  /*01f0*/  SHF.R.S32.HI R107, RZ, 0x1f, R108 ;  /* 0x0000001fff6b7819 */ /* 0x010fca000001146c */
[C---:B-1----:R-:W-:Y:S02]  /*0200*/  IMAD R5, R107.reuse, c[0x0][0x1d0], RZ ;  /* 0x000074006b057a24 */ /* 0x042fe400078e02ff */
[C---:B------:R-:W-:Y:S01]  /*0210*/  IMAD R13, R107.reuse, c[0x0][0x1e0], RZ ;  /* 0x000078006b0d7a24 */ /* 0x040fe200078e02ff */
[----:B0-----:R-:W-:Y:S01]  /*0220*/  IADD3 R6, R0, 0xffffffe, RZ ;  /* 0x0ffffffe00067810 */ /* 0x001fe20007ffe0ff */
[----:B------:R-:W-:Y:S02]  /*0230*/  IMAD R15, R107, c[0x0][0x278], RZ ;  /* 0x00009e006b0f7a24 */ /* 0x000fe400078e02ff */
[C---:B------:R-:W-:Y:S01]  /*0240*/  IMAD R9, R108.reuse, c[0x0][0x1d4], R5 ;  /* 0x000075006c097a24 */ /* 0x040fe200078e0205 */
[----:B------:R0:W1:Y:S01]  /*0250*/  F2I.FTZ.U32.TRUNC.NTZ R7, R6 ;  /* 0x0000000600077305 */ /* 0x000062000021f000 */
[----:B------:R-:W-:-:S04]  /*0260*/  IMAD.WIDE.U32 R4, R108, c[0x0][0x1e0], RZ ;  /* 0x000078006c047a25 */ /* 0x000fc800078e00ff */
[C---:B------:R-:W-:Y:S02]  /*0270*/  IMAD R13, R108.reuse, c[0x0][0x1e4], R13 ;  /* 0x000079006c0d7a24 */ /* 0x040fe400078e020d */
[----:B------:R-:W-:Y:S01]  /*0280*/  IMAD R15, R108, c[0x0][0x27c], R15 ;  /* 0x00009f006c0f7a24 */ /* 0x000fe200078e020f */
[----:B0-----:R-:W-:Y:S02]  /*0290*/  HFMA2.MMA R6, -RZ, RZ, 0, 0 ;  /* 0x00000000ff067435 */ /* 0x001fe400000001ff */
[----:B------:R-:W-:Y:S01]  /*02a0*/  IADD3 R5, R5, R13, RZ ;  /* 0x0000000d05057210 */ /* 0x000fe20007ffe0ff */
[----:B------:R-:W-:Y:S01]  /*02b0*/  IMAD R23, R107, c[0x0][0x1b0], RZ ;  /* 0x00006c006b177a24 */ /* 0x000fe200078e02ff */
[----:B------:R-:W-:-:S03]  /*02c0*/  LEA R13, R12, 0xfffffc00, 0xa ;  /* 0xfffffc000c0d7811 */ /* 0x000fc600078e50ff */
[----:B------:R-:W-:Y:S01]  /*02d0*/  IMAD.WIDE.U32 R4, R110, c[0x0][0x1e8], R4 ;  /* 0x00007a006e047a25 */ /* 0x000fe200078e0004 */
[----:B-1----:R-:W-:-:S03]  /*02e0*/  IADD3 R8, RZ, -R7, RZ ;  /* 0x80000007ff087210 */ /* 0x002fc60007ffe0ff */
[----:B------:R-:W-:Y:S02]  /*02f0*/  IMAD R23, R108, c[0x0][0x1b4], R23 ;  /* 0x00006d006c177a24 */ /* 0x000fe400078e0217 */
[----:B------:R-:W-:Y:S01]  /*0300*/  IMAD R3, R8, R17, RZ ;  /* 0x0000001108037224 */ /* 0x000fe200078e02ff */
[----:B------:R-:W-:-:S03]  /*0310*/  LOP3.LUT R8, R110, c[0x0][0x178], RZ, 0x3c, !PT ;  /* 0x00005e006e087a12 */ /* 0x000fc600078e3cff */
[----:B------:R-:W-:Y:S01]  /*0320*/  IMAD.HI.U32 R7, R7, R3, R6 ;  /* 0x0000000307077227 */ /* 0x000fe200078e0006 */
[----:B------:R-:W-:-:S05]  /*0330*/  ISETP.GE.AND P5, PT, R8, RZ, PT ;  /* 0x000000ff0800720c */ /* 0x000fca0003fa6270 */
[----:B------:R-:W-:-:S04]  /*0340*/  IMAD.HI.U32 R106, R7, R2, RZ ;  /* 0x00000002076a7227 */ /* 0x000fc800078e00ff */
[----:B------:R-:W-:Y:S01]  /*0350*/  IMAD.WIDE.U32 R6, R108, c[0x0][0x278], RZ ;  /* 0x00009e006c067a25 */ /* 0x000fe200078e00ff */
[----:B------:R-:W-:-:S04]  /*0360*/  IADD3 R0, -R106, RZ, RZ ;  /* 0x000000ff6a007210 */ /* 0x000fc80007ffe1ff */
[----:B------:R-:W-:Y:S01]  /*0370*/  IADD3 R7, R7, R15, RZ ;  /* 0x0000000f07077210 */ /* 0x000fe20007ffe0ff */
[----:B------:R-:W-:Y:S01]  /*0380*/  IMAD R0, R17, R0, R2 ;  /* 0x0000000011007224 */ /* 0x000fe200078e0202 */
[----:B------:R-:W-:Y:S01]  /*0390*/  SHF.R.S32.HI R15, RZ, 0x1f, R13 ;  /* 0x0000001fff0f7819 */ /* 0x000fe2000001140d */
        /* <DEDUP_REMOVED lines=13> */
[C---:B------:R-:W-:Y:S02]  /*0470*/  IADD3 R2, P0, R13.reuse, R2, RZ ;  /* 0x000000020d027210 */ /* 0x040fe40007f1e0ff */
[----:B------:R-:W-:Y:S02]  /*0480*/  @!P5 IADD3 R106, -R106, RZ, RZ ;  /* 0x000000ff6a6ad210 */ /* 0x000fe40007ffe1ff */
[----:B------:R-:W-:Y:S02]  /*0490*/  @!P3 LOP3.LUT R106, RZ, c[0x0][0x178], RZ, 0x33, !PT ;  /* 0x00005e00ff6aba12 */ /* 0x000fe400078e33ff */
[C---:B------:R-:W-:Y:S02]  /*04a0*/  IADD3 R0, P3, R13.reuse, R4, RZ ;  /* 0x000000040d007210 */ /* 0x040fe40007f7e0ff */
[----:B------:R-:W-:Y:S01]  /*04b0*/  IADD3 R13, P4, R13, R6, RZ ;  /* 0x000000060d0d7210 */ /* 0x000fe20007f9e0ff */
[----:B------:R-:W-:Y:S01]  /*04c0*/  IMAD.WIDE.U32 R8, R106, c[0x0][0x1c8], R8 ;  /* 0x000072006a087a25 */ /* 0x000fe200078e0008 */
[----:B------:R-:W-:-:S02]  /*04d0*/  SHF.R.S32.HI R105, RZ, 0x1f, R106 ;  /* 0x0000001fff697819 */ /* 0x000fc4000001146a */
[C---:B------:R-:W-:Y:S02]  /*04e0*/  IADD3.X R6, R15.reuse, R7, R21, P4, !PT ;  /* 0x000000070f067210 */ /* 0x040fe400027fe415 */
[----:B------:R-:W-:Y:S01]  /*04f0*/  IADD3.X R17, R15, R3, R17, P0, !PT ;  /* 0x000000030f117210 */ /* 0x000fe200007fe411 */
[----:B------:R-:W-:Y:S01]  /*0500*/  IMAD R7, R105, c[0x0][0x1c8], RZ ;  /* 0x0000720069077a24 */ /* 0x000fe200078e02ff */
[----:B------:R-:W-:Y:S02]  /*0510*/  IADD3.X R5, R15, R5, R19, P3, !PT ;  /* 0x000000050f057210 */ /* 0x000fe40001ffe413 */
[----:B------:R-:W-:Y:S01]  /*0520*/  LEA R3, R12, 0xfffff800, 0xb ;  /* 0xfffff8000c037811 */ /* 0x000fe200078e58ff */
[----:B------:R-:W-:Y:S01]  /*0530*/  IMAD R15, R106, c[0x0][0x1cc], R7 ;  /* 0x000073006a0f7a24 */ /* 0x000fe200078e0207 */
[----:B------:R-:W-:Y:S02]  /*0540*/  ISETP.NE.U32.AND P0, PT, RZ, c[0x0][0x260], PT ;  /* 0x00009800ff007a0c */ /* 0x000fe40003f05070 */
[----:B------:R-:W-:-:S02]  /*0550*/  ISETP.GE.AND P5, PT, R12, 0x1, PT ;  /* 0x000000010c00780c */ /* 0x000fc40003fa6270 */
[----:B------:R-:W-:Y:S02]  /*0560*/  LEA R12, P6, R2, c[0x0][0x240], 0x1 ;  /* 0x00009000020c7a11 */ /* 0x000fe400078c08ff */
[----:B------:R-:W-:Y:S02]  /*0570*/  LEA R7, P3, R0, c[0x0][0x248], 0x1 ;  /* 0x0000920000077a11 */ /* 0x000fe400078608ff */
[----:B------:R-:W-:Y:S02]  /*0580*/  IADD3 R97, P4, R3, R8, RZ ;  /* 0x0000000803617210 */ /* 0x000fe40007f9e0ff */
[----:B------:R-:W-:Y:S02]  /*0590*/  IADD3 R4, R9, R15, RZ ;  /* 0x0000000f09047210 */ /* 0x000fe40007ffe0ff */
[----:B------:R-:W-:Y:S02]  /*05a0*/  ISETP.NE.AND.EX P0, PT, RZ, c[0x0][0x264], PT, P0 ;  /* 0x00009900ff007a0c */ /* 0x000fe40003f05300 */
[----:B------:R-:W-:-:S02]  /*05b0*/  LEA.HI.X R9, R2, c[0x0][0x244], R17, 0x1, P6 ;  /* 0x0000910002097a11 */ /* 0x000fc400030f0c11 */
[----:B------:R-:W-:Y:S02]  /*05c0*/  LEA.HI.X R8, R0, c[0x0][0x24c], R5, 0x1, P3 ;  /* 0x0000930000087a11 */ /* 0x000fe400018f0c05 */
[----:B------:R-:W-:Y:S02]  /*05d0*/  LEA.HI.X.SX32 R2, R3, R4, 0x1, P4 ;  /* 0x0000000403027211 */ /* 0x000fe400020f0eff */
[----:B------:R-:W-:Y:S02]  /*05e0*/  ISETP.NE.U32.AND P3, PT, RZ, c[0x0][0x328], PT ;  /* 0x0000ca00ff007a0c */ /* 0x000fe40003f65070 */
[----:B------:R-:W-:Y:S02]  /*05f0*/  ISETP.NE.U32.AND P4, PT, RZ, c[0x0][0x348], PT ;  /* 0x0000d200ff007a0c */ /* 0x000fe40003f85070 */
[----:B------:R-:W-:Y:S01]  /*0600*/  ISETP.NE.AND.EX P3, PT, RZ, c[0x0][0x32c], PT, P3 ;  /* 0x0000cb00ff007a0c */ /* 0x000fe20003f65330 */
[----:B------:R-:W-:Y:S01]  /*0610*/  @P0 IMAD R0, R108, c[0x0][0x164], R110 ;  /* 0x000059006c000a24 */ /* 0x000fe200078e026e */
[----:B------:R-:W-:-:S02]  /*0620*/  ISETP.NE.AND.EX P4, PT, RZ, c[0x0][0x34c], PT, P4 ;  /* 0x0000d300ff007a0c */ /* 0x000fc40003f85340 */
[C---:B------:R-:W-:Y:S01]  /*0630*/  LEA R4, P6, R13.reuse, c[0x0][0x308], 0x1 ;  /* 0x0000c2000d047a11 */ /* 0x040fe200078c08ff */
[----:B------:R-:W-:Y:S01]  /*0640*/  @P0 IMAD R0, R0, c[0x0][0x174], RZ ;  /* 0x00005d0000000a24 */ /* 0x000fe200078e02ff */
[----:B------:R-:W-:Y:S02]  /*0650*/  @P0 MOV R219, 0x10 ;  /* 0x0000001000db0802 */ /* 0x000fe40000000f00 */
[----:B------:R-:W-:Y:S01]  /*0660*/  LEA.HI.X R5, R13, c[0x0][0x30c], R6, 0x1, P6 ;  /* 0x0000c3000d057a11 */ /* 0x000fe200030f0c06 */
[----:B------:R-:W-:Y:S01]  /*0670*/  @P0 IMAD R0, R0, c[0x0][0x16c], RZ ;  /* 0x00005b0000000a24 */ /* 0x000fe200078e02ff */
[----:B------:R-:W-:-:S03]  /*0680*/  LEA R98, P6, R97, c[0x0][0x230], 0x1 ;  /* 0x00008c0061627a11 */ /* 0x000fc600078c08ff */
[----:B------:R-:W-:Y:S01]  /*0690*/  @P0 IMAD.WIDE R218, R0, R219, c[0x0][0x260] ;  /* 0x0000980000da0625 */ /* 0x000fe200078e02db */
[----:B------:R-:W-:Y:S01]  /*06a0*/  LEA.HI.X R97, R97, c[0x0][0x234], R2, 0x1, P6 ;  /* 0x00008d0061617a11 */ /* 0x000fe200030f0c02 */
        /* <DEDUP_REMOVED lines=11> */
[----:B------:R-:W-:Y:S01]  /*0760*/  UMOV UR6, URZ ;  /* 0x0000003f00067c82 */ /* 0x000fe20008000000 */
[----:B------:R-:W2:Y:S01]  /*0770*/  S2R R99, SR_LANEID ;  /* 0x0000000000637919 */ /* 0x000ea20000000000 */
[----:B------:R-:W-:Y:S02]  /*0780*/  MOV R101, RZ ;  /* 0x000000ff00657202 */ /* 0x000fe40000000f00 */
[----:B------:R-:W-:Y:S02]  /*0790*/  MOV R104, RZ ;  /* 0x000000ff00687202 */ /* 0x000fe40000000f00 */
        /* <DEDUP_REMOVED lines=8> */
.L_x_6808:
[----:B------:R-:W-:Y:S01]  /*0820*/  BAR.SYNC.DEFER_BLOCKING 0x0 ;  /* 0x0000000000007b1d */ /* 0x000fe20000010000 */
[----:B------:R-:W-:Y:S02]  /*0830*/  SHF.L.U32 R0, R100, 0x1, RZ ;  /* 0x0000000164007819 */ /* 0x000fe400000006ff */
[----:B0-----:R-:W-:-:S02]  /*0840*/  MOV R2, UR20 ;  /* 0x0000001400027c02 */ /* 0x001fc40008000f00 */
[----:B------:R-:W-:Y:S02]  /*0850*/  LOP3.LUT R0, R0, 0xffffffc0, RZ, 0xc0, !PT ;  /* 0xffffffc000007812 */ /* 0x000fe400078ec0ff */
[----:B------:R-:W-:Y:S02]  /*0860*/  MOV R3, UR21 ;  /* 0x0000001500037c02 */ /* 0x000fe40008000f00 */
[----:B----4-:R-:W-:-:S05]  /*0870*/  LOP3.LUT R5, R0, 0x1f, R100, 0xf8, !PT ;  /* 0x0000001f00057812 */ /* 0x010fca00078ef864 */
[----:B------:R-:W-:-:S05]  /*0880*/  IMAD.WIDE R2, R5, 0x10, R2 ;  /* 0x0000001005027825 */ /* 0x000fca00078e0202 */
[----:B------:R-:W2:Y:S04]  /*0890*/  LDG.E.128 R12, [R2.64] ;  /* 0x00000010020c7981 */ /* 0x000ea8000c1e1d00 */
[----:B------:R-:W4:Y:S01]  /*08a0*/  LDG.E.128 R16, [R2.64+0x200] ;  /* 0x0002001002107981 */ /* 0x000f22000c1e1d00 */
[----:B------:R-:W-:Y:S01]  /*08b0*/  IADD3 R94, R0, R99, RZ ;  /* 0x00000063005e7210 */ /* 0x000fe20007ffe0ff */
[----:B------:R-:W-:-:S03]  /*08c0*/  HFMA2.MMA R8, -RZ, RZ, 0, 9.5367431640625e-07 ;  /* 0x00000010ff087435 */ /* 0x000fc600000001ff */
[----:B------:R-:W-:-:S07]  /*08d0*/  IADD3 R10, R94, R99, RZ ;  /* 0x000000635e0a7210 */ /* 0x000fce0007ffe0ff */
[----:B---3--:R-:W-:Y:S01]  /*08e0*/  IMAD.WIDE R8, R5, R8, UR10 ;  /* 0x0000000a05087e25 */ /* 0x008fe2000f8e0208 */
[----:B--2---:R-:W-:Y:S04]  /*08f0*/  STS.128 [R94.X16], R12 ;  /* 0x0000000c5e007388 */ /* 0x004fe8000000cc00 */
[----:B----4-:R0:W-:Y:S01]  /*0900*/  STS.128 [R94.X16+0x200], R16 ;  /* 0x000200105e007388 */ /* 0x0101e2000000cc00 */
[----:B------:R-:W-:-:S06]  /*0910*/  NOP ;  /* 0x0000000000007918 */ /* 0x000fcc0000000000 */
[----:B------:R-:W1:Y:S04]  /*0920*/  LDS.128 R60, [R10.X16] ;  /* 0x000000000a3c7984 */ /* 0x000e68000000cc00 */
        /* <DEDUP_REMOVED lines=10> */
[----:B------:R-:W2:Y:S04]  /*09d0*/  LDS.128 R12, [R10.X16] ;  /* 0x000000000a0c7984 */ /* 0x000ea8000000cc00 */
[----:B------:R-:W-:Y:S04]  /*09e0*/  LDS.128 R4, [R10.X16+0x10] ;  /* 0x000010000a047984 */ /* 0x000fe8000000cc00 */
[----:B------:R-:W-:Y:S06]  /*09f0*/  BAR.SYNC.DEFER_BLOCKING 0x0 ;  /* 0x0000000000007b1d */ /* 0x000fec0000010000 */
[----:B0-----:R0:W3:Y:S04]  /*0a00*/  LDG.E.128 R16, [R2.64] ;  /* 0x0000001002107981 */ /* 0x0010e8000c1e1d00 */
[----:B------:R0:W4:Y:S01]  /*0a10*/  LDG.E.128 R28, [R2.64+0x200] ;  /* 0x00020010021c7981 */ /* 0x000122000c1e1d00 */
[----:B-1----:R-:W-:Y:S01]  /*0a20*/  PRMT R0, RZ, 0x5410, R60 ;  /* 0x00005410ff007816 */ /* 0x002fe2000000003c */
[----:B------:R-:W-:Y:S01]  /*0a30*/  BSSY B0, `(.L_x_6674) ;  /* 0x0000054000007945 */ /* 0x000fe20003800000 */
[----:B--2---:R-:W-:-:S02]  /*0a40*/  PRMT R86, RZ, 0x5410, R12 ;  /* 0x00005410ff567816 */ /* 0x004fc4000000000c */
[----:B------:R-:W-:Y:S02]  /*0a50*/  PRMT R84, RZ, 0x5410, R13 ;  /* 0x00005410ff547816 */ /* 0x000fe4000000000d */
        /* <DEDUP_REMOVED lines=20> */
[----:B---3--:R-:W-:Y:S04]  /*0ba0*/  STS.128 [R94.X16], R16 ;  /* 0x000000105e007388 */ /* 0x008fe8000000cc00 */
[----:B----4-:R-:W-:Y:S01]  /*0bb0*/  STS.128 [R94.X16+0x200], R28 ;  /* 0x0002001c5e007388 */ /* 0x010fe2000000cc00 */
[----:B------:R-:W-:-:S06]  /*0bc0*/  NOP ;  /* 0x0000000000007918 */ /* 0x000fcc0000000000 */
[----:B------:R-:W0:Y:S02]  /*0bd0*/  LDS.128 R20, [R10.X16] ;  /* 0x000000000a147984 */ /* 0x000e24000000cc00 */
[--C-:B0-----:R-:W-:Y:S02]  /*0be0*/  PRMT R93, RZ, 0x5410, R20.reuse ;  /* 0x00005410ff5d7816 */ /* 0x101fe40000000014 */
[----:B------:R-:W-:Y:S02]  /*0bf0*/  PRMT R92, RZ, 0x7610, R20 ;  /* 0x00007610ff5c7816 */ /* 0x000fe40000000014 */
[--C-:B------:R-:W-:Y:S01]  /*0c00*/  PRMT R91, RZ, 0x5410, R21.reuse ;  /* 0x00005410ff5b7816 */ /* 0x100fe20000000015 */
[----:B------:R-:W-:Y:S01]  /*0c10*/  FFMA.FTZ R9, R93, R0, R104 ;  /* 0x000000005d097223 */ /* 0x000fe20000010068 */
[----:B------:R-:W-:Y:S02]  /*0c20*/  PRMT R0, RZ, 0x7610, R60 ;  /* 0x00007610ff007816 */ /* 0x000fe4000000003c */
[----:B------:R-:W-:-:S02]  /*0c30*/  PRMT R90, RZ, 0x7610, R21 ;  /* 0x00007610ff5a7816 */ /* 0x000fc40000000015 */
[--C-:B------:R-:W-:Y:S01]  /*0c40*/  PRMT R89, RZ, 0x5410, R22.reuse ;  /* 0x00005410ff597816 */ /* 0x100fe20000000016 */
[----:B------:R-:W-:Y:S01]  /*0c50*/  FFMA.FTZ R0, R92, R0, R9 ;  /* 0x000000005c007223 */ /* 0x000fe20000010009 */
[----:B------:R-:W-:Y:S01]  /*0c60*/  PRMT R88, RZ, 0x7610, R22 ;  /* 0x00007610ff587816 */ /* 0x000fe20000000016 */
[----:B------:R-:W0:Y:S01]  /*0c70*/  LDS.128 R8, [R10.X16+0x10] ;  /* 0x000010000a087984 */ /* 0x000e22000000cc00 */
[----:B------:R-:W-:Y:S01]  /*0c80*/  PRMT R87, RZ, 0x5410, R23 ;  /* 0x00005410ff577816 */ /* 0x000fe20000000017 */
[----:B------:R-:W-:Y:S01]  /*0c90*/  FFMA.FTZ R3, R91, R2, R0 ;  /* 0x000000025b037223 */ /* 0x000fe20000010000 */
[----:B------:R-:W-:Y:S02]  /*0ca0*/  PRMT R0, RZ, 0x7610, R61 ;  /* 0x00007610ff007816 */ /* 0x000fe4000000003d */
[----:B------:R-:W-:Y:S02]  /*0cb0*/  PRMT R2, RZ, 0x5410, R62 ;  /* 0x00005410ff027816 */ /* 0x000fe4000000003e */
[----:B------:R-:W-:Y:S01]  /*0cc0*/  PRMT R52, RZ, 0x7610, R23 ;  /* 0x00007610ff347816 */ /* 0x000fe20000000017 */
[----:B------:R-:W-:-:S04]  /*0cd0*/  FFMA.FTZ R0, R90, R0, R3 ;  /* 0x000000005a007223 */ /* 0x000fc80000010003 */
[----:B------:R-:W-:Y:S01]  /*0ce0*/  FFMA.FTZ R3, R89, R2, R0 ;  /* 0x0000000259037223 */ /* 0x000fe20000010000 */
[----:B------:R-:W-:Y:S02]  /*0cf0*/  MOV R2, c[0x0][0x16c] ;  /* 0x00005b0000027a02 */ /* 0x000fe40000000f00 */
[----:B------:R-:W-:Y:S02]  /*0d00*/  PRMT R0, RZ, 0x7610, R62 ;  /* 0x00007610ff007816 */ /* 0x000fe4000000003e */
[----:B------:R-:W-:Y:S02]  /*0d10*/  ISETP.GE.AND P5, PT, R2, 0x1, PT ;  /* 0x000000010200780c */ /* 0x000fe40003fa6270 */
[----:B------:R-:W-:Y:S01]  /*0d20*/  PRMT R2, RZ, 0x5410, R63 ;  /* 0x00005410ff027816 */ /* 0x000fe2000000003f */
[----:B------:R-:W-:-:S04]  /*0d30*/  FFMA.FTZ R0, R88, R0, R3 ;  /* 0x0000000058007223 */ /* 0x000fc80000010003 */
[----:B------:R-:W-:Y:S01]  /*0d40*/  FFMA.FTZ R3, R87, R2, R0 ;  /* 0x0000000257037223 */ /* 0x000fe20000010000 */
[----:B------:R-:W-:-:S05]  /*0d50*/  PRMT R0, RZ, 0x7610, R63 ;  /* 0x00007610ff007816 */ /* 0x000fca000000003f */
[----:B------:R-:W-:Y:S01]  /*0d60*/  FFMA.FTZ R13, R52, R0, R3 ;  /* 0x00000000340d7223 */ /* 0x000fe20000010003 */
        /* <DEDUP_REMOVED lines=15> */
[----:B------:R-:W-:Y:S02]  /*0e60*/  FFMA.FTZ R3, R2, R3, -0.13229703903198242188 ;  /* 0xbe0778e002037423 */ /* 0x000fe40000010003 */
        /* <DEDUP_REMOVED lines=16> */
.L_x_6675:
[----:B------:R-:W-:Y:S05]  /*0f70*/  BSYNC B0 ;  /* 0x0000000000007941 */ /* 0x000fea0003800000 */
.L_x_6674:
        /* <DEDUP_REMOVED lines=41> */
.L_x_6677:
[----:B------:R-:W-:Y:S05]  /*1210*/  BSYNC B0 ;  /* 0x0000000000007941 */ /* 0x000fea0003800000 */
.L_x_6676:
        /* <DEDUP_REMOVED lines=39> */
.L_x_6679:
[----:B------:R-:W-:Y:S05]  /*1490*/  BSYNC B0 ;  /* 0x0000000000007941 */ /* 0x000fea0003800000 */
.L_x_6678:
        /* <DEDUP_REMOVED lines=39> */
.L_x_6681:
[----:B------:R-:W-:Y:S05]  /*1710*/  BSYNC B0 ;  /* 0x0000000000007941 */ /* 0x000fea0003800000 */
.L_x_6680:
        /* <DEDUP_REMOVED lines=39> */
.L_x_6683:
[----:B------:R-:W-:Y:S05]  /*1990*/  BSYNC B0 ;  /* 0x0000000000007941 */ /* 0x000fea0003800000 */
.L_x_6682:
        /* <DEDUP_REMOVED lines=39> */
.L_x_6685:
[----:B------:R-:W-:Y:S05]  /*1c10*/  BSYNC B0 ;  /* 0x0000000000007941 */ /* 0x000fea0003800000 */
.L_x_6684:
        /* <DEDUP_REMOVED lines=39> */
.L_x_6687:
[----:B------:R-:W-:Y:S05]  /*1e90*/  BSYNC B0 ;  /* 0x0000000000007941 */ /* 0x000fea0003800000 */
.L_x_6686:
        /* <DEDUP_REMOVED lines=39> */
.L_x_6689:
[----:B------:R-:W-:Y:S05]  /*2110*/  BSYNC B0 ;  /* 0x0000000000007941 */ /* 0x000fea0003800000 */
.L_x_6688:
[--C-:B------:R-:W-:Y:S01]  /*2120*/  PRMT R30, RZ, 0x5410, R7.reuse ;  /* 0x00005410ff1e7816 */ /* 0x100fe20000000007 */
[----:B------:R-:W-:Y:S01]  /*2130*/  BSSY B0, `(.L_x_6690) ;  /* 0x0000026000007945 */ /* 0x000fe20003800000 */
[----:B------:R-:W-:Y:S01]  /*2140*/  FSETP.GTU.FTZ.AND P3, PT, R36, 20, PT ;  /* 0x41a000002400780b */ /* 0x000fe20003f7c000 */
[----:B------:R-:W-:Y:S01]  /*2150*/  CS2R R34, SRZ ;  /* 0x0000000000227805 */ /* 0x000fe2000001ff00 */
[----:B------:R-:W-:Y:S01]  /*2160*/  CS2R R32, SRZ ;  /* 0x0000000000207805 */ /* 0x000fe2000001ff00 */
[----:B------:R-:W-:Y:S01]  /*2170*/  FADD.FTZ R30, R30, UR5 ;  /* 0x000000051e1e7e21 */ /* 0x000fe20008010000 */
        /* <DEDUP_REMOVED lines=33> */
.L_x_6691:
[----:B------:R-:W-:Y:S05]  /*2390*/  BSYNC B0 ;  /* 0x0000000000007941 */ /* 0x000fea0003800000 */
.L_x_6690:
        /* <DEDUP_REMOVED lines=38> */
.L_x_6693:
[----:B------:R-:W-:Y:S05]  /*2600*/  BSYNC B0 ;  /* 0x0000000000007941 */ /* 0x000fea0003800000 */
.L_x_6692:
        /* <DEDUP_REMOVED lines=38> */
.L_x_6695:
[----:B------:R-:W-:Y:S05]  /*2870*/  BSYNC B0 ;  /* 0x0000000000007941 */ /* 0x000fea0003800000 */
.L_x_6694:
        /* <DEDUP_REMOVED lines=33> */
.L_x_6697:
[----:B------:R-:W-:Y:S05]  /*2a90*/  BSYNC B0 ;  /* 0x0000000000007941 */ /* 0x000fea0003800000 */
.L_x_6696:
        /* <DEDUP_REMOVED lines=33> */
.L_x_6699:
[----:B------:R-:W-:Y:S05]  /*2cb0*/  BSYNC B0 ;  /* 0x0000000000007941 */ /* 0x000fea0003800000 */
.L_x_6698:
        /* <DEDUP_REMOVED lines=33> */
.L_x_6701:
[----:B------:R-:W-:Y:S05]  /*2ed0*/  BSYNC B0 ;  /* 0x0000000000007941 */ /* 0x000fea0003800000 */
.L_x_6700:
        /* <DEDUP_REMOVED lines=33> */
.L_x_6703:
[----:B------:R-:W-:Y:S05]  /*30f0*/  BSYNC B0 ;  /* 0x0000000000007941 */ /* 0x000fea0003800000 */
.L_x_6702:
        /* <DEDUP_REMOVED lines=33> */
.L_x_6705:
[----:B------:R-:W-:Y:S05]  /*3310*/  BSYNC B0 ;  /* 0x0000000000007941 */ /* 0x000fea0003800000 */
.L_x_6704:
        /* <DEDUP_REMOVED lines=20> */
[----:B------:R-:W-:Y:S01]  /*3460*/  UMOV UR7, URZ ;  /* 0x0000003f00077c82 */ /* 0x000fe20008000000 */
[----:B------:R-:W-:Y:S01]  /*3470*/  MOV R35, RZ ;  /* 0x000000ff00237202 */ /* 0x000fe20000000f00 */
[----:B------:R-:W-:-:S02]  /*3480*/  UMOV UR8, URZ ;  /* 0x0000003f00087c82 */ /* 0x000fc40008000000 */
.L_x_6807:
        /* <DEDUP_REMOVED lines=27> */
[----:B------:R-:W-:-:S04]  /*3640*/  IMAD R127, R109, c[0x0][0x198], RZ ;  /* 0x000066006d7f7a24 */ /* 0x000fc800078e02ff */
[----:B------:R-:W-:Y:S01]  /*3650*/  IMAD R127, R110, c[0x0][0x19c], R127 ;  /* 0x000067006e7f7a24 */ /* 0x000fe200078e027f */
[C---:B------:R-:W-:Y:S02]  /*3660*/  ISETP.NE.AND P1, PT, R100.reuse, RZ, PT ;  /* 0x000000ff6400720c */ /* 0x040fe40003f25270 */
[----:B------:R-:W-:Y:S01]  /*3670*/  IADD3 R146, R100, 0x200, RZ ;  /* 0x0000020064927810 */ /* 0x000fe20007ffe0ff */
        /* <DEDUP_REMOVED lines=8> */
[----:B------:R-:W-:Y:S02]  /*3700*/  FMUL.RZ R117, R65, 0.15915493667125701904 ;  /* 0x3e22f98341757820 */ /* 0x000fe4000040c000 */
[----:B------:R-:W-:-:S02]  /*3710*/  FMUL.FTZ R65, R53, UR22 ;  /* 0x0000001635417c20 */ /* 0x000fc40008410000 */
[----:B------:R-:W-:Y:S02]  /*3720*/  FMUL.RZ R113, R111, 0.15915493667125701904 ;  /* 0x3e22f9836f717820 */ /* 0x000fe4000040c000 */
[----:B------:R-:W-:Y:S01]  /*3730*/  FMUL.RZ R120, R65, 0.15915493667125701904 ;  /* 0x3e22f98341787820 */ /* 0x000fe2000040c000 */
[----:B------:R-:W-:Y:S01]  /*3740*/  MUFU.SIN R119, R117 ;  /* 0x0000007500777308 */ /* 0x000fe20000000400 */
[----:B------:R-:W-:Y:S02]  /*3750*/  FMUL.FTZ R65, R51, UR22 ;  /* 0x0000001633417c20 */ /* 0x000fe40008410000 */
[----:B------:R-:W-:Y:S02]  /*3760*/  FMUL.RZ R66, R112, 0.15915493667125701904 ;  /* 0x3e22f98370427820 */ /* 0x000fe4000040c000 */
[----:B------:R-:W-:Y:S02]  /*3770*/  FMUL.RZ R122, R65, 0.15915493667125701904 ;  /* 0x3e22f983417a7820 */ /* 0x000fe4000040c000 */
[----:B------:R-:W-:Y:S01]  /*3780*/  FMUL.FTZ R65, R48, UR22 ;  /* 0x0000001630417c20 */ /* 0x000fe20008410000 */
[----:B------:R-:W-:Y:S01]  /*3790*/  MUFU.SIN R129, R113 ;  /* 0x0000007100817308 */ /* 0x000fe20000000400 */
[----:B------:R-:W-:-:S02]  /*37a0*/  FMUL.FTZ R111, R85, UR22 ;  /* 0x00000016556f7c20 */ /* 0x000fc40008410000 */
[----:B------:R-:W-:Y:S02]  /*37b0*/  FMUL.RZ R123, R65, 0.15915493667125701904 ;  /* 0x3e22f983417b7820 */ /* 0x000fe4000040c000 */
[----:B------:R-:W-:Y:S02]  /*37c0*/  FMUL.RZ R115, R111, 0.15915493667125701904 ;  /* 0x3e22f9836f737820 */ /* 0x000fe4000040c000 */
[----:B------:R-:W-:Y:S01]  /*37d0*/  FMUL.FTZ R65, R46, UR22 ;  /* 0x000000162e417c20 */ /* 0x000fe20008410000 */
[----:B------:R-:W-:Y:S08]  /*37e0*/  MUFU.COS R128, R113 ;  /* 0x0000007100807308 */ /* 0x000ff00000000000 */
[----:B------:R-:W-:Y:S08]  /*37f0*/  MUFU.SIN R112, R66 ;  /* 0x0000004200707308 */ /* 0x000ff00000000400 */
        /* <DEDUP_REMOVED lines=9> */
[----:B------:R-:W-:Y:S03]  /*3890*/  MUFU.SIN R125, R115 ;  /* 0x00000073007d7308 */ /* 0x000fe60000000400 */
[----:B------:R-:W-:-:S05]  /*38a0*/  IMAD R123, R0, c[0x0][0x1a4], R123 ;  /* 0x00006900007b7a24 */ /* 0x000fca00078e027b */
[----:B------:R-:W-:Y:S01]  /*38b0*/  IADD3 R67, R67, R123, RZ ;  /* 0x0000007b43437210 */ /* 0x000fe20007ffe0ff */
[----:B------:R-:W-:Y:S03]  /*38c0*/  MUFU.COS R111, R115 ;  /* 0x00000073006f7308 */ /* 0x000fe60000000000 */
[----:B------:R-:W-:-:S05]  /*38d0*/  LEA.HI.X R135, R66, c[0x0][0x22c], R67, 0x3, P0 ;  /* 0x00008b0042877a11 */ /* 0x000fca00000f1c43 */
[----:B------:R0:W-:Y:S01]  /*38e0*/  MUFU.COS R115, R117 ;  /* 0x0000007500737308 */ /* 0x0001e20000000000 */
[----:B------:R-:W4:Y:S07]  /*38f0*/  LDG.E.64 R134, [R134.64] ;  /* 0x0000001086867981 */ /* 0x000f2e000c1e1b00 */
[----:B------:R-:W-:Y:S01]  /*3900*/  MUFU.SIN R116, R120 ;  /* 0x0000007800747308 */ /* 0x000fe20000000400 */
[----:B0-----:R-:W-:Y:S02]  /*3910*/  FMUL.RZ R117, R65, 0.15915493667125701904 ;  /* 0x3e22f98341757820 */ /* 0x001fe4000040c000 */
[----:B------:R-:W-:-:S05]  /*3920*/  FMUL.FTZ R65, R44, UR22 ;  /* 0x000000162c417c20 */ /* 0x000fca0008410000 */
[----:B------:R0:W-:Y:S01]  /*3930*/  MUFU.COS R118, R120 ;  /* 0x0000007800767308 */ /* 0x0001e20000000000 */
[----:B--2---:R-:W-:Y:S02]  /*3940*/  MOV R127, UR15 ;  /* 0x0000000f007f7c02 */ /* 0x004fe40008000f00 */
[----:B------:R-:W-:-:S05]  /*3950*/  IADD3 R64, R96, -0x1, RZ ;  /* 0xffffffff60407810 */ /* 0x000fca0007ffe0ff */
[----:B------:R-:W-:Y:S01]  /*3960*/  MUFU.SIN R153, R117 ;  /* 0x0000007500997308 */ /* 0x000fe20000000400 */
[----:B0-----:R-:W-:Y:S02]  /*3970*/  FMUL.RZ R120, R65, 0.15915493667125701904 ;  /* 0x3e22f98341787820 */ /* 0x001fe4000040c000 */
[----:B------:R-:W-:-:S04]  /*3980*/  FMUL.FTZ R65, R42, UR22 ;  /* 0x000000162a417c20 */ /* 0x000fc80008410000 */
[----:B------:R-:W-:Y:S01]  /*3990*/  FMUL.RZ R114, R65, 0.15915493667125701904 ;  /* 0x3e22f98341727820 */ /* 0x000fe2000040c000 */
[----:B------:R0:W-:Y:S01]  /*39a0*/  MUFU.COS R155, R117 ;  /* 0x00000075009b7308 */ /* 0x0001e20000000000 */
[----:B------:R-:W-:-:S04]  /*39b0*/  FMUL.FTZ R65, R40, UR22 ;  /* 0x0000001628417c20 */ /* 0x000fc80008410000 */
[----:B------:R-:W-:Y:S02]  /*39c0*/  FMUL.RZ R67, R65, 0.15915493667125701904 ;  /* 0x3e22f98341437820 */ /* 0x000fe4000040c000 */
[----:B------:R-:W-:Y:S01]  /*39d0*/  FMUL.FTZ R65, R38, UR22 ;  /* 0x0000001626417c20 */ /* 0x000fe20008410000 */
[----:B------:R-:W-:Y:S01]  /*39e0*/  MUFU.SIN R141, R114 ;  /* 0x00000072008d7308 */ /* 0x000fe20000000400 */
[----:B------:R-:W-:Y:S02]  /*39f0*/  FMUL.FTZ R127, R127, 1.4426950216293334961 ;  /* 0x3fb8aa3b7f7f7820 */ /* 0x000fe40000410000 */
[----:B0-----:R-:W-:Y:S02]  /*3a00*/  FMUL.RZ R117, R65, 0.15915493667125701904 ;  /* 0x3e22f98341757820 */ /* 0x001fe4000040c000 */
[----:B------:R-:W-:Y:S02]  /*3a10*/  FMUL.FTZ R65, R36, UR22 ;  /* 0x0000001624417c20 */ /* 0x000fe40008410000 */
[----:B------:R-:W-:Y:S01]  /*3a20*/  FMUL.FTZ R66, R127, R85 ;  /* 0x000000557f427220 */ /* 0x000fe20000410000 */
[----:B------:R0:W-:Y:S08]  /*3a30*/  MUFU.COS R142, R114 ;  /* 0x00000072008e7308 */ /* 0x0001f00000000000 */
[----:B------:R-:W-:Y:S01]  /*3a40*/  MUFU.SIN R139, R67 ;  /* 0x00000043008b7308 */ /* 0x000fe20000000400 */
[----:B0-----:R-:W-:Y:S01]  /*3a50*/  FMUL.RZ R114, R65, 0.15915493667125701904 ;  /* 0x3e22f98341727820 */ /* 0x001fe2000040c000 */
[----:B------:R-:W-:-:S04]  /*3a60*/  LEA.HI R65, R64, R64, RZ, 0x1 ;  /* 0x0000004040417211 */ /* 0x000fc800078f08ff */
[----:B------:R-:W-:Y:S02]  /*3a70*/  LOP3.LUT R65, R65, 0xfffffe, RZ, 0xc0, !PT ;  /* 0x00fffffe41417812 */ /* 0x000fe400078ec0ff */
[----:B------:R-:W0:Y:S02]  /*3a80*/  MUFU.EX2 R66, R66 ;  /* 0x0000004200427308 */ /* 0x000e240000000800 */
[----:B------:R-:W-:Y:S01]  /*3a90*/  IADD3 R65, R64, -R65, RZ ;  /* 0x8000004140417210 */ /* 0x000fe20007ffe0ff */
[----:B------:R-:W-:-:S05]  /*3aa0*/  FMUL.FTZ R64, R127, R55 ;  /* 0x000000377f407220 */ /* 0x000fca0000410000 */
[----:B------:R1:W-:Y:S01]  /*3ab0*/  MUFU.COS R140, R67 ;  /* 0x00000043008c7308 */ /* 0x0003e20000000000 */
[----:B------:R-:W-:Y:S02]  /*3ac0*/  @!P1 LEA R146, R65, R0, 0x8 ;  /* 0x0000000041929211 */ /* 0x000fe400078e40ff */
[----:B------:R-:W-:-:S05]  /*3ad0*/  PRMT R65, RZ, 0x5410, R60 ;  /* 0x00005410ff417816 */ /* 0x000fca000000003c */
[----:B------:R-:W-:Y:S01]  /*3ae0*/  MUFU.SIN R143, R120 ;  /* 0x00000078008f7308 */ /* 0x000fe20000000400 */
[----:B-1----:R-:W-:Y:S02]  /*3af0*/  FMUL.FTZ R67, R127, R84 ;  /* 0x000000547f437220 */ /* 0x002fe40000410000 */
[----:B0-----:R-:W-:-:S05]  /*3b00*/  FMUL.FTZ R125, R66, R125 ;  /* 0x0000007d427d7220 */ /* 0x001fca0000410000 */
[----:B------:R-:W0:Y:S01]  /*3b10*/  MUFU.EX2 R67, R67 ;  /* 0x0000004300437308 */ /* 0x000e220000000800 */
[----:B------:R-:W-:-:S07]  /*3b20*/  FMUL.FTZ R190, R65, R86 ;  /* 0x0000005641be7220 */ /* 0x000fce0000410000 */
[----:B------:R-:W1:Y:S01]  /*3b30*/  MUFU.EX2 R64, R64 ;  /* 0x0000004000407308 */ /* 0x000e620000000800 */
[----:B------:R-:W-:Y:S01]  /*3b40*/  FMUL.FTZ R126, R66, R111 ;  /* 0x0000006f427e7220 */ /* 0x000fe20000410000 */
[----:B------:R-:W-:Y:S01]  /*3b50*/  PRMT R66, RZ, 0x7610, R60 ;  /* 0x00007610ff427816 */ /* 0x000fe2000000003c */
[----:B------:R-:W-:-:S05]  /*3b60*/  FMUL.FTZ R111, RZ, R125 ;  /* 0x0000007dff6f7220 */ /* 0x000fca0000410000 */
[----:B------:R-:W-:Y:S08]  /*3b70*/  MUFU.SIN R137, R117 ;  /* 0x0000007500897308 */ /* 0x000ff00000000400 */
[----:B------:R2:W-:Y:S01]  /*3b80*/  MUFU.COS R138, R117 ;  /* 0x00000075008a7308 */ /* 0x0005e20000000000 */
[----:B------:R-:W-:-:S07]  /*3b90*/  FMUL.FTZ R189, R66, R85 ;  /* 0x0000005542bd7220 */ /* 0x000fce0000410000 */
[----:B------:R1:W-:Y:S01]  /*3ba0*/  MUFU.COS R144, R120 ;  /* 0x0000007800907308 */ /* 0x0003e20000000000 */
[----:B--2---:R-:W-:-:S04]  /*3bb0*/  FMUL.FTZ R117, R190, R125 ;  /* 0x0000007dbe757220 */ /* 0x004fc80000410000 */
[----:B------:R-:W-:Y:S02]  /*3bc0*/  FFMA.FTZ R117, RZ, R126, R117 ;  /* 0x0000007eff757223 */ /* 0x000fe40000010075 */
[C---:B0-----:R-:W-:Y:S01]  /*3bd0*/  FMUL.FTZ R123, R67.reuse, R112 ;  /* 0x00000070437b7220 */ /* 0x041fe20000410000 */
[----:B------:R-:W-:Y:S01]  /*3be0*/  MUFU.SIN R131, R122 ;  /* 0x0000007a00837308 */ /* 0x000fe20000000400 */
[----:B-1----:R-:W-:Y:S02]  /*3bf0*/  FFMA.FTZ R120, R190, R126, -R111 ;  /* 0x0000007ebe787223 */ /* 0x002fe4000001086f */
[----:B------:R-:W-:Y:S02]  /*3c00*/  FADD.FTZ R117, RZ, R117 ;  /* 0x00000075ff757221 */ /* 0x000fe40000010000 */
[----:B------:R-:W-:-:S03]  /*3c10*/  FMUL.FTZ R124, R67, R124 ;  /* 0x0000007c437c7220 */ /* 0x000fc60000410000 */
[----:B------:R0:W-:Y:S01]  /*3c20*/  MUFU.COS R147, R122 ;  /* 0x0000007a00937308 */ /* 0x0001e20000000000 */
[----:B------:R-:W-:Y:S02]  /*3c30*/  FADD.FTZ R120, R189, R120 ;  /* 0x00000078bd787221 */ /* 0x000fe40000010000 */
[----:B------:R-:W-:-:S05]  /*3c40*/  FMUL.FTZ R67, R123, R117 ;  /* 0x000000757b437220 */ /* 0x000fca0000410000 */
[----:B------:R-:W-:Y:S01]  /*3c50*/  MUFU.SIN R133, R114 ;  /* 0x0000007200857308 */ /* 0x000fe20000000400 */
[----:B0-----:R-:W-:Y:S01]  /*3c60*/  FMUL.FTZ R122, R64, R113 ;  /* 0x00000071407a7220 */ /* 0x001fe20000410000 */
[----:B------:R-:W-:-:S06]  /*3c70*/  PRMT R113, RZ, 0x5410, R61 ;  /* 0x00005410ff717816 */ /* 0x000fcc000000003d */
[----:B------:R0:W-:Y:S01]  /*3c80*/  MUFU.COS R136, R114 ;  /* 0x0000007200887308 */ /* 0x0001e20000000000 */
[----:B------:R-:W-:Y:S02]  /*3c90*/  FMUL.FTZ R65, R127, R53 ;  /* 0x000000357f417220 */ /* 0x000fe40000410000 */
[----:B------:R-:W-:Y:S02]  /*3ca0*/  FMUL.FTZ R112, R123, R120 ;  /* 0x000000787b707220 */ /* 0x000fe40000410000 */
[----:B0-----:R-:W-:Y:S02]  /*3cb0*/  FMUL.FTZ R114, R127, R54 ;  /* 0x000000367f727220 */ /* 0x001fe40000410000 */
[----:B------:R-:W-:Y:S02]  /*3cc0*/  FFMA.FTZ R111, R124, R120, -R67 ;  /* 0x000000787c6f7223 */ /* 0x000fe40000010843 */
[----:B------:R-:W-:Y:S02]  /*3cd0*/  FMUL.FTZ R188, R113, R84 ;  /* 0x0000005471bc7220 */ /* 0x000fe40000410000 */
[----:B------:R-:W0:Y:S01]  /*3ce0*/  MUFU.EX2 R114, R114 ;  /* 0x0000007200727308 */ /* 0x000e220000000800 */
[----:B------:R-:W-:-:S02]  /*3cf0*/  FMUL.FTZ R66, R127, R51 ;  /* 0x000000337f427220 */ /* 0x000fc40000410000 */
[----:B------:R-:W-:Y:S02]  /*3d00*/  FMUL.FTZ R121, R64, R121 ;  /* 0x0000007940797220 */ /* 0x000fe40000410000 */
[----:B------:R-:W-:Y:S02]  /*3d10*/  FFMA.FTZ R112, R124, R117, R112 ;  /* 0x000000757c707223 */ /* 0x000fe40000010070 */
[----:B------:R-:W-:Y:S01]  /*3d20*/  FADD.FTZ R111, R188, R111 ;  /* 0x0000006fbc6f7221 */ /* 0x000fe20000010000 */
[----:B------:R-:W1:Y:S01]  /*3d30*/  MUFU.EX2 R65, R65 ;  /* 0x0000004100417308 */ /* 0x000e620000000800 */
[----:B------:R-:W-:Y:S02]  /*3d40*/  FMUL.FTZ R67, R30, UR22 ;  /* 0x000000161e437c20 */ /* 0x000fe40008410000 */
[----:B------:R-:W-:Y:S02]  /*3d50*/  FADD.FTZ R112, RZ, R112 ;  /* 0x00000070ff707221 */ /* 0x000fe40000010000 */
[----:B------:R-:W-:-:S03]  /*3d60*/  FMUL.FTZ R113, R121, R111 ;  /* 0x0000006f79717220 */ /* 0x000fc60000410000 */
[----:B------:R-:W2:Y:S01]  /*3d70*/  MUFU.EX2 R66, R66 ;  /* 0x0000004200427308 */ /* 0x000ea20000000800 */
[----:B------:R-:W-:Y:S02]  /*3d80*/  FMUL.RZ R157, R67, 0.15915493667125701904 ;  /* 0x3e22f983439d7820 */ /* 0x000fe4000040c000 */
[----:B------:R-:W-:Y:S02]  /*3d90*/  FMUL.FTZ R64, R127, R48 ;  /* 0x000000307f407220 */ /* 0x000fe40000410000 */
[-C--:B------:R-:W-:Y:S02]  /*3da0*/  FMUL.FTZ R67, R121, R112.reuse ;  /* 0x0000007079437220 */ /* 0x080fe40000410000 */
[----:B------:R-:W-:Y:S01]  /*3db0*/  FFMA.FTZ R113, R122, R112, R113 ;  /* 0x000000707a717223 */ /* 0x000fe20000010071 */
[----:B------:R-:W-:Y:S01]  /*3dc0*/  PRMT R112, RZ, 0x7610, R61 ;  /* 0x00007610ff707816 */ /* 0x000fe2000000003d */
[C---:B0-----:R-:W-:Y:S02]  /*3dd0*/  FMUL.FTZ R120, R114.reuse, R115 ;  /* 0x0000007372787220 */ /* 0x041fe40000410000 */
[----:B------:R-:W-:Y:S01]  /*3de0*/  FMUL.FTZ R119, R114, R119 ;  /* 0x0000007772777220 */ /* 0x000fe20000410000 */
[----:B------:R-:W0:Y:S01]  /*3df0*/  MUFU.EX2 R64, R64 ;  /* 0x0000004000407308 */ /* 0x000e220000000800 */
[----:B------:R-:W-:-:S02]  /*3e00*/  FFMA.FTZ R114, R122, R111, -R67 ;  /* 0x0000006f7a727223 */ /* 0x000fc40000010843 */
[----:B------:R-:W-:Y:S02]  /*3e10*/  FMUL.FTZ R187, R112, R55 ;  /* 0x0000003770bb7220 */ /* 0x000fe40000410000 */
[----:B------:R-:W-:Y:S02]  /*3e20*/  FADD.FTZ R67, RZ, R113 ;  /* 0x00000071ff437221 */ /* 0x000fe40000010000 */
[C---:B-1----:R-:W-:Y:S02]  /*3e30*/  FMUL.FTZ R118, R65.reuse, R118 ;  /* 0x0000007641767220 */ /* 0x042fe40000410000 */
[----:B------:R-:W-:Y:S02]  /*3e40*/  FMUL.FTZ R117, R65, R116 ;  /* 0x0000007441757220 */ /* 0x000fe40000410000 */
[----:B------:R-:W-:Y:S02]  /*3e50*/  FADD.FTZ R65, R187, R114 ;  /* 0x00000072bb417221 */ /* 0x000fe40000010000 */
[----:B------:R-:W-:-:S02]  /*3e60*/  FMUL.FTZ R111, R119, R67 ;  /* 0x00000043776f7220 */ /* 0x000fc40000410000 */
[C---:B--2---:R-:W-:Y:S02]  /*3e70*/  FMUL.FTZ R116, R66.reuse, R147 ;  /* 0x0000009342747220 */ /* 0x044fe40000410000 */
[----:B------:R-:W-:Y:S02]  /*3e80*/  FMUL.FTZ R115, R66, R131 ;  /* 0x0000008342737220 */ /* 0x000fe40000410000 */
[----:B------:R-:W-:Y:S02]  /*3e90*/  FMUL.FTZ R66, R127, R46 ;  /* 0x0000002e7f427220 */ /* 0x000fe40000410000 */
[-C--:B------:R-:W-:Y:S02]  /*3ea0*/  FMUL.FTZ R112, R119, R65.reuse ;  /* 0x0000004177707220 */ /* 0x080fe40000410000 */
[C---:B------:R-:W-:Y:S02]  /*3eb0*/  FFMA.FTZ R111, R120.reuse, R65, -R111 ;  /* 0x00000041786f7223 */ /* 0x040fe4000001086f */
[----:B------:R-:W-:Y:S01]  /*3ec0*/  FMUL.FTZ R65, R127, R86 ;  /* 0x000000567f417220 */ /* 0x000fe20000410000 */
[----:B------:R-:W-:Y:S01]  /*3ed0*/  PRMT R131, RZ, 0x5410, R62 ;  /* 0x00005410ff837816 */ /* 0x000fe2000000003e */
[----:B------:R-:W1:Y:S01]  /*3ee0*/  MUFU.EX2 R66, R66 ;  /* 0x0000004200427308 */ /* 0x000e620000000800 */
[----:B------:R-:W-:-:S02]  /*3ef0*/  FFMA.FTZ R112, R120, R67, R112 ;  /* 0x0000004378707223 */ /* 0x000fc40000010070 */
[C---:B0-----:R-:W-:Y:S02]  /*3f00*/  FMUL.FTZ R114, R64.reuse, R151 ;  /* 0x0000009740727220 */ /* 0x041fe40000410000 */
[----:B------:R-:W-:Y:S01]  /*3f10*/  FMUL.FTZ R113, R64, R149 ;  /* 0x0000009540717220 */ /* 0x000fe20000410000 */
[----:B------:R-:W-:Y:S01]  /*3f20*/  SHF.L.U32 R64, R100, 0x2, RZ ;  /* 0x0000000264407819 */ /* 0x000fe200000006ff */
[----:B------:R-:W-:Y:S01]  /*3f30*/  FMUL.FTZ R67, R25, UR22 ;  /* 0x0000001619437c20 */ /* 0x000fe20008410000 */
[----:B------:R-:W0:Y:S01]  /*3f40*/  MUFU.EX2 R65, R65 ;  /* 0x0000004100417308 */ /* 0x000e220000000800 */
[----:B------:R-:W-:Y:S01]  /*3f50*/  FMUL.FTZ R186, R131, R54 ;  /* 0x0000003683ba7220 */ /* 0x000fe20000410000 */
[----:B------:R-:W-:Y:S01]  /*3f60*/  LOP3.LUT R64, R64, 0xffffff80, RZ, 0xc0, !PT ;  /* 0xffffff8040407812 */ /* 0x000fe200078ec0ff */
[----:B------:R-:W-:Y:S02]  /*3f70*/  FMUL.RZ R154, R67, 0.15915493667125701904 ;  /* 0x3e22f983439a7820 */ /* 0x000fe4000040c000 */
[----:B------:R-:W-:Y:S01]  /*3f80*/  FADD.FTZ R67, R186, R111 ;  /* 0x0000006fba437221 */ /* 0x000fe20000010000 */
[----:B------:R-:W-:Y:S01]  /*3f90*/  IADD3 R130, R64, R99, RZ ;  /* 0x0000006340827210 */ /* 0x000fe20007ffe0ff */
[----:B------:R-:W-:-:S02]  /*3fa0*/  FADD.FTZ R131, RZ, R112 ;  /* 0x00000070ff837221 */ /* 0x000fc40000010000 */
[----:B------:R-:W-:Y:S01]  /*3fb0*/  FMUL.FTZ R132, R117, R67 ;  /* 0x0000004375847220 */ /* 0x000fe20000410000 */
[----:B------:R-:W-:Y:S01]  /*3fc0*/  LOP3.LUT P0, RZ, R100, 0x1f, RZ, 0xc0, !PT ;  /* 0x0000001f64ff7812 */ /* 0x000fe2000780c0ff */
[----:B-1----:R-:W-:Y:S02]  /*3fd0*/  FMUL.FTZ R111, R66, R153 ;  /* 0x00000099426f7220 */ /* 0x002fe40000410000 */
[----:B------:R-:W-:Y:S01]  /*3fe0*/  FFMA.FTZ R151, R118, R131, R132 ;  /* 0x0000008376977223 */ /* 0x000fe20000010084 */
[----:B------:R-:W-:Y:S01]  /*3ff0*/  SHF.L.U32 R153, R146, 0x3, RZ ;  /* 0x0000000392997819 */ /* 0x000fe200000006ff */
[----:B------:R-:W-:Y:S02]  /*4000*/  IMAD R132, R99, 0x3, R130 ;  /* 0x0000000363847824 */ /* 0x000fe400078e0282 */
[C---:B0-----:R-:W-:Y:S02]  /*4010*/  FMUL.FTZ R128, R65.reuse, R128 ;  /* 0x0000008041807220 */ /* 0x041fe40000410000 */
[----:B------:R-:W-:Y:S01]  /*4020*/  FMUL.FTZ R129, R65, R129 ;  /* 0x0000008141817220 */ /* 0x000fe20000410000 */
[----:B---3--:R-:W-:Y:S01]  /*4030*/  STS.128 [R130.X16], R68 ;  /* 0x0000004482007388 */ /* 0x008fe2000000cc00 */
[----:B------:R-:W-:-:S03]  /*4040*/  ISETP.LT.OR P0, PT, R96, 0x2, P0 ;  /* 0x000000026000780c */ /* 0x000fc60000701670 */
[----:B----4-:R-:W-:Y:S04]  /*4050*/  STS.128 [R130.X16+0x200], R72 ;  /* 0x0002004882007388 */ /* 0x010fe8000000cc00 */
[----:B------:R-:W-:Y:S04]  /*4060*/  STS.128 [R130.X16+0x400], R76 ;  /* 0x0004004c82007388 */ /* 0x000fe8000000cc00 */
[----:B------:R0:W-:Y:S01]  /*4070*/  STS.128 [R130.X16+0x600], R80 ;  /* 0x0006005082007388 */ /* 0x0001e2000000cc00 */
[----:B------:R-:W-:-:S06]  /*4080*/  NOP ;  /* 0x0000000000007918 */ /* 0x000fcc0000000000 */
[----:B------:R-:W1:Y:S04]  /*4090*/  LDS.128 R68, [R132.X16] ;  /* 0x0000000084447984 */ /* 0x000e68000000cc00 */
[----:B------:R-:W2:Y:S04]  /*40a0*/  LDS.128 R72, [R132.X16+0x10] ;  /* 0x0000100084487984 */ /* 0x000ea8000000cc00 */
[----:B------:R-:W3:Y:S04]  /*40b0*/  LDS.128 R76, [R132.X16+0x20] ;  /* 0x00002000844c7984 */ /* 0x000ee8000000cc00 */
[----:B------:R4:W1:Y:S04]  /*40c0*/  LDS.128 R80, [R132.X16+0x30] ;  /* 0x0000300084507984 */ /* 0x000868000000cc00 */
[----:B------:R0:W-:Y:S01]  /*40d0*/  STS.64 [R153+0x39e0], R128 ;  /* 0x0039e08099007388 */ /* 0x0001e20000000a00 */
[----:B------:R-:W-:-:S04]  /*40e0*/  FMUL.FTZ R64, R117, R131 ;  /* 0x0000008375407220 */ /* 0x000fc80000410000 */
[----:B------:R-:W-:Y:S01]  /*40f0*/  FFMA.FTZ R156, R118, R67, -R64 ;  /* 0x00000043769c7223 */ /* 0x000fe20000010840 */
[----:B------:R-:W-:Y:S01]  /*4100*/  @!P0 IADD3 R67, R96, -0x2, RZ ;  /* 0xfffffffe60438810 */ /* 0x000fe20007ffe0ff */
[----:B------:R-:W-:Y:S01]  /*4110*/  HFMA2.MMA R64, -RZ, RZ, 1.875, 0 ;  /* 0x3f800000ff407435 */ /* 0x000fe200000001ff */
[----:B------:R-:W-:-:S03]  /*4120*/  FMUL.FTZ R112, R66, R155 ;  /* 0x0000009b42707220 */ /* 0x000fc60000410000 */
[----:B------:R-:W-:Y:S01]  /*4130*/  @!P0 IMAD R131, R67, c[0x0][0x16c], R0 ;  /* 0x00005b0043838a24 */ /* 0x000fe200078e0200 */
[----:B------:R-:W-:Y:S01]  /*4140*/  MOV R65, RZ ;  /* 0x000000ff00417202 */ /* 0x000fe20000000f00 */
[----:B------:R-:W-:Y:S02]  /*4150*/  CS2R R66, SRZ ;  /* 0x0000000000427805 */ /* 0x000fe4000001ff00 */
[----:B0-----:R-:W-:Y:S01]  /*4160*/  @!P0 IMAD.WIDE R130, R131, 0x10, R218 ;  /* 0x0000001083828825 */ /* 0x001fe200078e02da */
[----:B------:R-:W-:Y:S03]  /*4170*/  BAR.SYNC.DEFER_BLOCKING 0x0 ;  /* 0x0000000000007b1d */ /* 0x000fe60000010000 */
[C---:B------:R-:W-:Y:S02]  /*4180*/  FMUL.FTZ R146, R127.reuse, R40 ;  /* 0x000000287f927220 */ /* 0x040fe40000410000 */
[----:B------:R-:W-:-:S04]  /*4190*/  FMUL.FTZ R147, R127, R44 ;  /* 0x0000002c7f937220 */ /* 0x000fc80000410000 */
[----:B------:R-:W0:Y:S01]  /*41a0*/  MUFU.EX2 R146, R146 ;  /* 0x0000009200927308 */ /* 0x000e220000000800 */
[----:B------:R-:W-:Y:S01]  /*41b0*/  FADD.FTZ R151, RZ, R151 ;  /* 0x00000097ff977221 */ /* 0x000fe20000010000 */
[----:B------:R0:W5:Y:S02]  /*41c0*/  @!P0 LDG.E.128 R64, [R130.64] ;  /* 0x0000001082408981 */ /* 0x000164000c1e1d00 */
[----:B0-----:R-:W-:-:S05]  /*41d0*/  PRMT R130, RZ, 0x7610, R62 ;  /* 0x00007610ff827816 */ /* 0x001fca000000003e */
[----:B------:R-:W-:Y:S01]  /*41e0*/  FMUL.FTZ R209, R130, R53 ;  /* 0x0000003582d17220 */ /* 0x000fe20000410000 */
[----:B------:R-:W0:Y:S03]  /*41f0*/  MUFU.EX2 R147, R147 ;  /* 0x0000009300937308 */ /* 0x000e260000000800 */
[----:B------:R-:W-:Y:S01]  /*4200*/  FADD.FTZ R156, R209, R156 ;  /* 0x0000009cd19c7221 */ /* 0x000fe20000010000 */
[----:B------:R-:W-:Y:S01]  /*4210*/  PRMT R210, RZ, 0x5410, R63 ;  /* 0x00005410ffd27816 */ /* 0x000fe2000000003f */
[----:B------:R-:W-:Y:S02]  /*4220*/  FMUL.FTZ R148, R127, R42 ;  /* 0x0000002a7f947220 */ /* 0x000fe40000410000 */
[C---:B------:R-:W-:Y:S02]  /*4230*/  FMUL.FTZ R130, R115.reuse, R156 ;  /* 0x0000009c73827220 */ /* 0x040fe40000410000 */
[----:B------:R-:W-:-:S02]  /*4240*/  FMUL.FTZ R131, R115, R151 ;  /* 0x0000009773837220 */ /* 0x000fc40000410000 */
[C---:B------:R-:W-:Y:S02]  /*4250*/  FFMA.FTZ R151, R116.reuse, R151, R130 ;  /* 0x0000009774977223 */ /* 0x040fe40000010082 */
[C---:B----4-:R-:W-:Y:S01]  /*4260*/  FMUL.FTZ R132, R127.reuse, R30 ;  /* 0x0000001e7f847220 */ /* 0x050fe20000410000 */
[----:B------:R-:W4:Y:S01]  /*4270*/  MUFU.EX2 R148, R148 ;  /* 0x0000009400947308 */ /* 0x000f220000000800 */
[----:B------:R-:W-:Y:S02]  /*4280*/  FFMA.FTZ R131, R116, R156, -R131 ;  /* 0x0000009c74837223 */ /* 0x000fe40000010883 */
[----:B------:R-:W-:Y:S02]  /*4290*/  FMUL.FTZ R210, R210, R51 ;  /* 0x00000033d2d27220 */ /* 0x000fe40000410000 */
[----:B------:R-:W-:Y:S02]  /*42a0*/  FMUL.FTZ R149, R127, R38 ;  /* 0x000000267f957220 */ /* 0x000fe40000410000 */
[----:B------:R-:W-:Y:S01]  /*42b0*/  FADD.FTZ R151, RZ, R151 ;  /* 0x00000097ff977221 */ /* 0x000fe20000010000 */
[----:B------:R-:W-:Y:S01]  /*42c0*/  MUFU.SIN R145, R157 ;  /* 0x0000009d00917308 */ /* 0x000fe20000000400 */
[----:B------:R-:W-:Y:S01]  /*42d0*/  FADD.FTZ R131, R210, R131 ;  /* 0x00000083d2837221 */ /* 0x000fe20000010000 */
[----:B------:R-:W-:Y:S01]  /*42e0*/  PRMT R211, RZ, 0x7610, R63 ;  /* 0x00007610ffd37816 */ /* 0x000fe2000000003f */
[----:B------:R-:W-:-:S02]  /*42f0*/  FMUL.FTZ R140, R146, R140 ;  /* 0x0000008c928c7220 */ /* 0x000fc40000410000 */
[----:B------:R-:W-:-:S03]  /*4300*/  FMUL.FTZ R139, R146, R139 ;  /* 0x0000008b928b7220 */ /* 0x000fc60000410000 */
[----:B------:R-:W1:Y:S01]  /*4310*/  MUFU.EX2 R130, R132 ;  /* 0x0000008400827308 */ /* 0x000e620000000800 */
[----:B------:R-:W-:Y:S02]  /*4320*/  FMUL.FTZ R146, R113, R151 ;  /* 0x0000009771927220 */ /* 0x000fe40000410000 */
[C---:B0-----:R-:W-:Y:S02]  /*4330*/  FMUL.FTZ R144, R147.reuse, R144 ;  /* 0x0000009093907220 */ /* 0x041fe40000410000 */
[----:B------:R-:W-:Y:S02]  /*4340*/  FMUL.FTZ R143, R147, R143 ;  /* 0x0000008f938f7220 */ /* 0x000fe40000410000 */
[----:B------:R-:W-:Y:S01]  /*4350*/  FMUL.FTZ R150, R127, R36 ;  /* 0x000000247f967220 */ /* 0x000fe20000410000 */
[----:B------:R-:W0:Y:S01]  /*4360*/  MUFU.EX2 R149, R149 ;  /* 0x0000009500957308 */ /* 0x000e220000000800 */
[-C--:B------:R-:W-:Y:S02]  /*4370*/  FMUL.FTZ R147, R113, R131.reuse ;  /* 0x0000008371937220 */ /* 0x080fe40000410000 */
[----:B------:R-:W-:-:S02]  /*4380*/  FFMA.FTZ R146, R114, R131, -R146 ;  /* 0x0000008372927223 */ /* 0x000fc40000010892 */
[----:B------:R-:W-:Y:S02]  /*4390*/  FMUL.FTZ R211, R211, R48 ;  /* 0x00000030d3d37220 */ /* 0x000fe40000410000 */
[----:B------:R-:W-:Y:S01]  /*43a0*/  FFMA.FTZ R147, R114, R151, R147 ;  /* 0x0000009772937223 */ /* 0x000fe20000010093 */
[----:B------:R-:W0:Y:S01]  /*43b0*/  MUFU.EX2 R150, R150 ;  /* 0x0000009600967308 */ /* 0x000e220000000800 */
[----:B------:R-:W-:Y:S02]  /*43c0*/  FADD.FTZ R146, R211, R146 ;  /* 0x00000092d3927221 */ /* 0x000fe40000010000 */
[----:B------:R-:W-:Y:S02]  /*43d0*/  FADD.FTZ R147, RZ, R147 ;  /* 0x00000093ff937221 */ /* 0x000fe40000010000 */
[C---:B----4-:R-:W-:Y:S02]  /*43e0*/  FMUL.FTZ R142, R148.reuse, R142 ;  /* 0x0000008e948e7220 */ /* 0x050fe40000410000 */
[----:B------:R-:W-:-:S02]  /*43f0*/  FMUL.FTZ R141, R148, R141 ;  /* 0x0000008d948d7220 */ /* 0x000fc40000410000 */
[C---:B------:R-:W-:Y:S02]  /*4400*/  FMUL.FTZ R148, R111.reuse, R146 ;  /* 0x000000926f947220 */ /* 0x040fe40000410000 */
[----:B-1----:R-:W-:Y:S02]  /*4410*/  FMUL.FTZ R131, R130, R145 ;  /* 0x0000009182837220 */ /* 0x002fe40000410000 */
[-C--:B------:R-:W-:Y:S02]  /*4420*/  FMUL.FTZ R145, R111, R147.reuse ;  /* 0x000000936f917220 */ /* 0x080fe40000410000 */
[----:B------:R-:W-:Y:S01]  /*4430*/  FFMA.FTZ R148, R112, R147, R148 ;  /* 0x0000009370947223 */ /* 0x000fe20000010094 */
[----:B------:R-:W-:Y:S01]  /*4440*/  PRMT R147, RZ, 0x5410, R56 ;  /* 0x00005410ff937816 */ /* 0x000fe20000000038 */
[C---:B0-----:R-:W-:Y:S02]  /*4450*/  FMUL.FTZ R138, R149.reuse, R138 ;  /* 0x0000008a958a7220 */ /* 0x041fe40000410000 */
[----:B------:R-:W-:-:S02]  /*4460*/  FMUL.FTZ R137, R149, R137 ;  /* 0x0000008995897220 */ /* 0x000fc40000410000 */
[----:B------:R-:W-:Y:S02]  /*4470*/  FFMA.FTZ R149, R112, R146, -R145 ;  /* 0x0000009270957223 */ /* 0x000fe40000010891 */
[CC--:B------:R-:W-:Y:S02]  /*4480*/  FMUL.FTZ R146, R128.reuse, R125.reuse ;  /* 0x0000007d80927220 */ /* 0x0c0fe40000410000 */
[----:B------:R-:W-:Y:S02]  /*4490*/  FMUL.FTZ R145, R129, R125 ;  /* 0x0000007d81917220 */ /* 0x000fe40000410000 */
[----:B------:R-:W-:Y:S02]  /*44a0*/  FMUL.FTZ R212, R147, R46 ;  /* 0x0000002e93d47220 */ /* 0x000fe40000410000 */
[-C--:B------:R-:W-:Y:S02]  /*44b0*/  FFMA.FTZ R146, R129, R126.reuse, R146 ;  /* 0x0000007e81927223 */ /* 0x080fe40000010092 */
[----:B------:R-:W-:-:S02]  /*44c0*/  FFMA.FTZ R145, R128, R126, -R145 ;  /* 0x0000007e80917223 */ /* 0x000fc40000010891 */
[C---:B------:R-:W-:Y:S02]  /*44d0*/  FMUL.FTZ R136, R150.reuse, R136 ;  /* 0x0000008896887220 */ /* 0x040fe40000410000 */
[----:B------:R-:W-:Y:S02]  /*44e0*/  FMUL.FTZ R133, R150, R133 ;  /* 0x0000008596857220 */ /* 0x000fe40000410000 */
[----:B------:R-:W-:Y:S02]  /*44f0*/  FADD.FTZ R150, RZ, R148 ;  /* 0x00000094ff967221 */ /* 0x000fe40000010000 */
[----:B------:R-:W-:Y:S02]  /*4500*/  FADD.FTZ R148, R212, R149 ;  /* 0x00000095d4947221 */ /* 0x000fe40000010000 */
[C---:B------:R-:W-:Y:S02]  /*4510*/  FMUL.FTZ R147, R123.reuse, R146 ;  /* 0x000000927b937220 */ /* 0x040fe40000410000 */
[----:B------:R-:W-:-:S02]  /*4520*/  FMUL.FTZ R149, R123, R145 ;  /* 0x000000917b957220 */ /* 0x000fc40000410000 */
[C---:B------:R-:W-:Y:S02]  /*4530*/  FFMA.FTZ R147, R124.reuse, R145, -R147 ;  /* 0x000000917c937223 */ /* 0x040fe40000010893 */
[----:B------:R-:W-:Y:S02]  /*4540*/  FFMA.FTZ R149, R124, R146, R149 ;  /* 0x000000927c957223 */ /* 0x000fe40000010095 */
[C---:B------:R-:W-:Y:S02]  /*4550*/  FMUL.FTZ R146, R121.reuse, R147 ;  /* 0x0000009379927220 */ /* 0x040fe40000410000 */
[-C--:B------:R-:W-:Y:S02]  /*4560*/  FMUL.FTZ R145, R121, R149.reuse ;  /* 0x0000009579917220 */ /* 0x080fe40000410000 */
[C---:B------:R-:W-:Y:S02]  /*4570*/  FFMA.FTZ R146, R122.reuse, R149, R146 ;  /* 0x000000957a927223 */ /* 0x040fe40000010092 */
[----:B------:R-:W-:-:S02]  /*4580*/  FFMA.FTZ R145, R122, R147, -R145 ;  /* 0x000000937a917223 */ /* 0x000fc40000010891 */
[CC--:B------:R-:W-:Y:S02]  /*4590*/  FMUL.FTZ R147, R119.reuse, R146.reuse ;  /* 0x0000009277937220 */ /* 0x0c0fe40000410000 */
[-C--:B------:R-:W-:Y:S02]  /*45a0*/  FMUL.FTZ R149, R119, R145.reuse ;  /* 0x0000009177957220 */ /* 0x080fe40000410000 */
[C---:B------:R-:W-:Y:S02]  /*45b0*/  FFMA.FTZ R147, R120.reuse, R145, -R147 ;  /* 0x0000009178937223 */ /* 0x040fe40000010893 */
[----:B------:R-:W-:Y:S01]  /*45c0*/  FFMA.FTZ R149, R120, R146, R149 ;  /* 0x0000009278957223 */ /* 0x000fe20000010095 */
[----:B------:R-:W-:Y:S01]  /*45d0*/  PRMT R213, RZ, 0x7610, R56 ;  /* 0x00007610ffd57816 */ /* 0x000fe20000000038 */
[----:B------:R-:W-:Y:S02]  /*45e0*/  FMUL.FTZ R151, R143, R150 ;  /* 0x000000968f977220 */ /* 0x000fe40000410000 */
[----:B------:R-:W-:-:S02]  /*45f0*/  FMUL.FTZ R146, R117, R147 ;  /* 0x0000009375927220 */ /* 0x000fc40000410000 */
[-C--:B------:R-:W-:Y:S02]  /*4600*/  FMUL.FTZ R145, R117, R149.reuse ;  /* 0x0000009575917220 */ /* 0x080fe40000410000 */
        /* <DEDUP_REMOVED lines=10> */
[----:B------:R-:W-:-:S02]  /*46b0*/  FMUL.FTZ R150, R141, R148 ;  /* 0x000000948d967220 */ /* 0x000fc40000410000 */
[C---:B------:R-:W-:Y:S02]  /*46c0*/  FFMA.FTZ R147, R116.reuse, R145, -R147 ;  /* 0x0000009174937223 */ /* 0x040fe40000010893 */
[----:B------:R-:W-:Y:S02]  /*46d0*/  FFMA.FTZ R149, R116, R146, R149 ;  /* 0x0000009274957223 */ /* 0x000fe40000010095 */
[-C--:B------:R-:W-:Y:S02]  /*46e0*/  FMUL.FTZ R151, R141, R153.reuse ;  /* 0x000000998d977220 */ /* 0x080fe40000410000 */
[----:B------:R-:W-:Y:S01]  /*46f0*/  FFMA.FTZ R150, R142, R153, R150 ;  /* 0x000000998e967223 */ /* 0x000fe20000010096 */
[----:B------:R-:W-:Y:S01]  /*4700*/  PRMT R153, RZ, 0x5410, R57 ;  /* 0x00005410ff997816 */ /* 0x000fe20000000039 */
[C---:B------:R-:W-:Y:S02]  /*4710*/  FMUL.FTZ R146, R113.reuse, R147 ;  /* 0x0000009371927220 */ /* 0x040fe40000410000 */
[----:B------:R-:W-:-:S02]  /*4720*/  FMUL.FTZ R145, R113, R149 ;  /* 0x0000009571917220 */ /* 0x000fc40000410000 */
[C---:B------:R-:W-:Y:S02]  /*4730*/  FFMA.FTZ R146, R114.reuse, R149, R146 ;  /* 0x0000009572927223 */ /* 0x040fe40000010092 */
[----:B------:R-:W-:Y:S02]  /*4740*/  FFMA.FTZ R145, R114, R147, -R145 ;  /* 0x0000009372917223 */ /* 0x000fe40000010891 */
[----:B------:R-:W-:Y:S02]  /*4750*/  FFMA.FTZ R151, R142, R148, -R151 ;  /* 0x000000948e977223 */ /* 0x000fe40000010897 */
[----:B------:R-:W-:Y:S02]  /*4760*/  FMUL.FTZ R214, R153, R42 ;  /* 0x0000002a99d67220 */ /* 0x000fe40000410000 */
[C---:B------:R-:W-:Y:S02]  /*4770*/  FMUL.FTZ R147, R111.reuse, R146 ;  /* 0x000000926f937220 */ /* 0x040fe40000410000 */
[----:B------:R-:W-:-:S02]  /*4780*/  FMUL.FTZ R149, R111, R145 ;  /* 0x000000916f957220 */ /* 0x000fc40000410000 */
[----:B------:R-:W-:Y:S02]  /*4790*/  FADD.FTZ R150, RZ, R150 ;  /* 0x00000096ff967221 */ /* 0x000fe40000010000 */
[----:B------:R-:W-:Y:S01]  /*47a0*/  FADD.FTZ R151, R214, R151 ;  /* 0x00000097d6977221 */ /* 0x000fe20000010000 */
[----:B------:R-:W-:Y:S01]  /*47b0*/  PRMT R215, RZ, 0x7610, R57 ;  /* 0x00007610ffd77816 */ /* 0x000fe20000000039 */
        /* <DEDUP_REMOVED lines=8> */
[----:B------:R-:W-:Y:S02]  /*4840*/  FMUL.FTZ R215, R215, R40 ;  /* 0x00000028d7d77220 */ /* 0x000fe40000410000 */
[----:B------:R-:W-:-:S02]  /*4850*/  FFMA.FTZ R146, R144, R149, R146 ;  /* 0x0000009590927223 */ /* 0x000fc40000010092 */
[----:B------:R-:W-:Y:S02]  /*4860*/  FFMA.FTZ R145, R144, R147, -R145 ;  /* 0x0000009390917223 */ /* 0x000fe40000010891 */
[----:B------:R-:W-:Y:S02]  /*4870*/  FADD.FTZ R153, RZ, R153 ;  /* 0x00000099ff997221 */ /* 0x000fe40000010000 */
[----:B------:R-:W-:Y:S01]  /*4880*/  FADD.FTZ R148, R215, R148 ;  /* 0x00000094d7947221 */ /* 0x000fe20000010000 */
[----:B------:R-:W-:Y:S01]  /*4890*/  PRMT R207, RZ, 0x5410, R58 ;  /* 0x00005410ffcf7816 */ /* 0x000fe2000000003a */
[C---:B------:R-:W-:Y:S02]  /*48a0*/  FMUL.FTZ R147, R141.reuse, R146 ;  /* 0x000000928d937220 */ /* 0x040fe40000410000 */
[----:B------:R-:W-:Y:S02]  /*48b0*/  FMUL.FTZ R149, R141, R145 ;  /* 0x000000918d957220 */ /* 0x000fe40000410000 */
[----:B------:R-:W-:-:S02]  /*48c0*/  FMUL.FTZ R151, R137, R153 ;  /* 0x0000009989977220 */ /* 0x000fc40000410000 */
[----:B------:R-:W-:Y:S02]  /*48d0*/  FMUL.FTZ R150, R137, R148 ;  /* 0x0000009489967220 */ /* 0x000fe40000410000 */
[C---:B------:R-:W-:Y:S02]  /*48e0*/  FFMA.FTZ R147, R142.reuse, R145, -R147 ;  /* 0x000000918e937223 */ /* 0x040fe40000010893 */
[----:B------:R-:W-:Y:S02]  /*48f0*/  FFMA.FTZ R149, R142, R146, R149 ;  /* 0x000000928e957223 */ /* 0x000fe40000010095 */
[C---:B------:R-:W-:Y:S02]  /*4900*/  FFMA.FTZ R148, R138.reuse, R148, -R151 ;  /* 0x000000948a947223 */ /* 0x040fe40000010897 */
[----:B------:R-:W-:Y:S02]  /*4910*/  FFMA.FTZ R150, R138, R153, R150 ;  /* 0x000000998a967223 */ /* 0x000fe40000010096 */
[----:B------:R-:W-:Y:S01]  /*4920*/  FMUL.FTZ R207, R207, R38 ;  /* 0x00000026cfcf7220 */ /* 0x000fe20000410000 */
[----:B------:R-:W0:Y:S01]  /*4930*/  MUFU.COS R157, R157 ;  /* 0x0000009d009d7308 */ /* 0x000e220000000000 */
[----:B------:R-:W-:-:S02]  /*4940*/  FMUL.FTZ R146, R139, R147 ;  /* 0x000000938b927220 */ /* 0x000fc40000410000 */
[----:B------:R-:W-:Y:S02]  /*4950*/  FMUL.FTZ R145, R139, R149 ;  /* 0x000000958b917220 */ /* 0x000fe40000410000 */
[----:B------:R-:W-:Y:S02]  /*4960*/  FADD.FTZ R150, RZ, R150 ;  /* 0x00000096ff967221 */ /* 0x000fe40000010000 */
[----:B------:R-:W-:Y:S02]  /*4970*/  FADD.FTZ R148, R207, R148 ;  /* 0x00000094cf947221 */ /* 0x000fe40000010000 */
[----:B------:R-:W-:Y:S01]  /*4980*/  FMUL.FTZ R127, R127, R25 ;  /* 0x000000197f7f7220 */ /* 0x000fe20000410000 */
[----:B------:R-:W-:Y:S01]  /*4990*/  PRMT R155, RZ, 0x7610, R58 ;  /* 0x00007610ff9b7816 */ /* 0x000fe2000000003a */
[C---:B------:R-:W-:Y:S02]  /*49a0*/  FFMA.FTZ R146, R140.reuse, R149, R146 ;  /* 0x000000958c927223 */ /* 0x040fe40000010092 */
[----:B------:R-:W-:Y:S01]  /*49b0*/  FFMA.FTZ R145, R140, R147, -R145 ;  /* 0x000000938c917223 */ /* 0x000fe20000010891 */
[----:B------:R1:W4:Y:S01]  /*49c0*/  R2UR UR24, R135 ;  /* 0x00000000871873c2 */ /* 0x00032200000e0000 */
[----:B------:R-:W-:-:S02]  /*49d0*/  FMUL.FTZ R151, R133, R150 ;  /* 0x0000009685977220 */ /* 0x000fc40000410000 */
[----:B------:R-:W-:Y:S01]  /*49e0*/  FMUL.FTZ R153, R133, R148 ;  /* 0x0000009485997220 */ /* 0x000fe20000410000 */
[----:B------:R-:W-:Y:S01]  /*49f0*/  MUFU.SIN R152, R154 ;  /* 0x0000009a00987308 */ /* 0x000fe20000000400 */
[C---:B------:R-:W-:Y:S02]  /*4a00*/  FMUL.FTZ R147, R137.reuse, R146 ;  /* 0x0000009289937220 */ /* 0x040fe40000410000 */
[----:B------:R-:W-:Y:S01]  /*4a10*/  FMUL.FTZ R149, R137, R145 ;  /* 0x0000009189957220 */ /* 0x000fe20000410000 */
[----:B------:R0:W2:Y:S01]  /*4a20*/  R2UR UR23, R134 ;  /* 0x00000000861773c2 */ /* 0x0000a200000e0000 */
[C---:B------:R-:W-:Y:S02]  /*4a30*/  FFMA.FTZ R151, R136.reuse, R148, -R151 ;  /* 0x0000009488977223 */ /* 0x040fe40000010897 */
[----:B------:R-:W-:Y:S01]  /*4a40*/  FFMA.FTZ R153, R136, R150, R153 ;  /* 0x0000009688997223 */ /* 0x000fe20000010099 */
[----:B------:R-:W-:Y:S01]  /*4a50*/  MUFU.COS R154, R154 ;  /* 0x0000009a009a7308 */ /* 0x000fe20000000000 */
[----:B------:R-:W-:-:S02]  /*4a60*/  FMUL.FTZ R208, R155, R36 ;  /* 0x000000249bd07220 */ /* 0x000fc40000410000 */
[----:B------:R-:W-:-:S05]  /*4a70*/  FFMA.FTZ R147, R138, R145, -R147 ;  /* 0x000000918a937223 */ /* 0x000fca0000010893 */
[----:B------:R-:W2:Y:S01]  /*4a80*/  MUFU.EX2 R127, R127 ;  /* 0x0000007f007f7308 */ /* 0x000ea20000000800 */
[----:B------:R-:W-:Y:S02]  /*4a90*/  FFMA.FTZ R149, R138, R146, R149 ;  /* 0x000000928a957223 */ /* 0x000fe40000010095 */
[----:B------:R-:W-:Y:S02]  /*4aa0*/  FADD.FTZ R153, RZ, R153 ;  /* 0x00000099ff997221 */ /* 0x000fe40000010000 */
[----:B------:R-:W-:Y:S01]  /*4ab0*/  FADD.FTZ R151, R208, R151 ;  /* 0x00000097d0977221 */ /* 0x000fe20000010000 */
[----:B-1----:R-:W-:Y:S01]  /*4ac0*/  PRMT R135, RZ, 0x5410, R59 ;  /* 0x00005410ff877816 */ /* 0x002fe2000000003b */
[C---:B------:R-:W-:Y:S02]  /*4ad0*/  FMUL.FTZ R146, R133.reuse, R147 ;  /* 0x0000009385927220 */ /* 0x040fe40000410000 */
[----:B------:R-:W-:Y:S02]  /*4ae0*/  FMUL.FTZ R145, R133, R149 ;  /* 0x0000009585917220 */ /* 0x000fe40000410000 */
[----:B0-----:R-:W-:-:S02]  /*4af0*/  FMUL.FTZ R132, R130, R157 ;  /* 0x0000009d82847220 */ /* 0x001fc40000410000 */
[C---:B------:R-:W-:Y:S02]  /*4b00*/  FMUL.FTZ R148, R131.reuse, R153 ;  /* 0x0000009983947220 */ /* 0x040fe40000410000 */
[----:B------:R-:W-:Y:S02]  /*4b10*/  FMUL.FTZ R150, R131, R151 ;  /* 0x0000009783967220 */ /* 0x000fe40000410000 */
[C---:B------:R-:W-:Y:S02]  /*4b20*/  FFMA.FTZ R146, R136.reuse, R149, R146 ;  /* 0x0000009588927223 */ /* 0x040fe40000010092 */
[----:B------:R-:W-:Y:S02]  /*4b30*/  FFMA.FTZ R145, R136, R147, -R145 ;  /* 0x0000009388917223 */ /* 0x000fe40000010891 */
[C---:B------:R-:W-:Y:S02]  /*4b40*/  FFMA.FTZ R151, R132.reuse, R151, -R148 ;  /* 0x0000009784977223 */ /* 0x040fe40000010894 */
[----:B------:R-:W-:-:S02]  /*4b50*/  FFMA.FTZ R150, R132, R153, R150 ;  /* 0x0000009984967223 */ /* 0x000fc40000010096 */
[----:B------:R-:W-:Y:S01]  /*4b60*/  FMUL.FTZ R206, R135, R30 ;  /* 0x0000001e87ce7220 */ /* 0x000fe20000410000 */
[----:B------:R-:W-:Y:S01]  /*4b70*/  PRMT R155, RZ, 0x7610, R69 ;  /* 0x00007610ff9b7816 */ /* 0x000fe20000000045 */
[----:B--2---:R-:W-:Y:S02]  /*4b80*/  FMUL.FTZ R130, R127, R154 ;  /* 0x0000009a7f827220 */ /* 0x004fe40000410000 */
[C---:B------:R-:W-:Y:S02]  /*4b90*/  FMUL.FTZ R196, R131.reuse, R146 ;  /* 0x0000009283c47220 */ /* 0x040fe40000410000 */
[----:B------:R-:W-:Y:S02]  /*4ba0*/  FMUL.FTZ R135, R131, R145 ;  /* 0x0000009183877220 */ /* 0x000fe40000410000 */
[----:B------:R-:W-:Y:S02]  /*4bb0*/  FMUL.FTZ R127, R127, R152 ;  /* 0x000000987f7f7220 */ /* 0x000fe40000410000 */
[----:B------:R-:W-:-:S02]  /*4bc0*/  FADD.FTZ R150, RZ, R150 ;  /* 0x00000096ff967221 */ /* 0x000fc40000010000 */
[----:B------:R-:W-:Y:S01]  /*4bd0*/  FADD.FTZ R151, R206, R151 ;  /* 0x00000097ce977221 */ /* 0x000fe20000010000 */
[----:B------:R-:W-:Y:S01]  /*4be0*/  PRMT R134, RZ, 0x5410, R68 ;  /* 0x00005410ff867816 */ /* 0x000fe20000000044 */
[C---:B------:R-:W-:Y:S01]  /*4bf0*/  FFMA.FTZ R196, R132.reuse, R145, -R196 ;  /* 0x0000009184c47223 */ /* 0x040fe200000108c4 */
[----:B------:R-:W-:Y:S01]  /*4c00*/  PRMT R145, RZ, 0x7610, R68 ;  /* 0x00007610ff917816 */ /* 0x000fe20000000044 */
[----:B------:R-:W-:Y:S01]  /*4c10*/  FFMA.FTZ R198, R132, R146, R135 ;  /* 0x0000009284c67223 */ /* 0x000fe20000010087 */
[----:B------:R-:W-:Y:S01]  /*4c20*/  PRMT R135, RZ, 0x5410, R69 ;  /* 0x00005410ff877816 */ /* 0x000fe20000000045 */
[C---:B------:R-:W-:Y:S01]  /*4c30*/  FMUL.FTZ R201, R127.reuse, R150 ;  /* 0x000000967fc97220 */ /* 0x040fe20000410000 */
[--C-:B------:R-:W-:Y:S01]  /*4c40*/  PRMT R154, RZ, 0x5410, R70.reuse ;  /* 0x00005410ff9a7816 */ /* 0x100fe20000000046 */
[----:B------:R-:W-:Y:S01]  /*4c50*/  FMUL.FTZ R147, R127, R151 ;  /* 0x000000977f937220 */ /* 0x000fe20000410000 */
[----:B------:R-:W-:Y:S01]  /*4c60*/  PRMT R157, RZ, 0x7610, R70 ;  /* 0x00007610ff9d7816 */ /* 0x000fe20000000046 */
[----:B----4-:R-:W-:-:S02]  /*4c70*/  FMUL.FTZ R68, R155, UR24 ;  /* 0x000000189b447c20 */ /* 0x010fc40008410000 */
[----:B------:R-:W-:Y:S02]  /*4c80*/  FMUL.FTZ R70, R155, UR23 ;  /* 0x000000179b467c20 */ /* 0x000fe40008410000 */
[C---:B------:R-:W-:Y:S02]  /*4c90*/  FFMA.FTZ R201, R130.reuse, R151, -R201 ;  /* 0x0000009782c97223 */ /* 0x040fe400000108c9 */
[----:B------:R-:W-:Y:S01]  /*4ca0*/  FFMA.FTZ R200, R130, R150, R147 ;  /* 0x0000009682c87223 */ /* 0x000fe20000010093 */
[--C-:B------:R-:W-:Y:S01]  /*4cb0*/  PRMT R159, RZ, 0x7610, R71.reuse ;  /* 0x00007610ff9f7816 */ /* 0x100fe20000000047 */
[----:B------:R-:W-:Y:S02]  /*4cc0*/  FADD.FTZ R150, R92, R92 ;  /* 0x0000005c5c967221 */ /* 0x000fe40000010000 */
[C---:B------:R-:W-:Y:S02]  /*4cd0*/  FFMA.FTZ R151, R135.reuse, UR23, -R68 ;  /* 0x0000001787977c23 */ /* 0x040fe40008010844 */
[----:B------:R-:W-:Y:S01]  /*4ce0*/  FFMA.FTZ R147, R135, UR24, R70 ;  /* 0x0000001887937c23 */ /* 0x000fe20008010046 */
[----:B------:R-:W-:Y:S01]  /*4cf0*/  PRMT R156, RZ, 0x5410, R71 ;  /* 0x00005410ff9c7816 */ /* 0x000fe20000000047 */
[----:B------:R-:W-:-:S02]  /*4d00*/  FMUL.FTZ R69, R145, UR24 ;  /* 0x0000001891457c20 */ /* 0x000fc40008410000 */
[----:B------:R-:W-:Y:S02]  /*4d10*/  FMUL.FTZ R71, R145, UR23 ;  /* 0x0000001791477c20 */ /* 0x000fe40008410000 */
[C---:B------:R-:W-:Y:S02]  /*4d20*/  FMUL.FTZ R151, R150.reuse, R151 ;  /* 0x0000009796977220 */ /* 0x040fe40000410000 */
[----:B------:R-:W-:Y:S02]  /*4d30*/  FMUL.FTZ R150, R150, R147 ;  /* 0x0000009396967220 */ /* 0x000fe40000410000 */
[----:B------:R-:W-:Y:S02]  /*4d40*/  FMUL.FTZ R147, R159, UR24 ;  /* 0x000000189f937c20 */ /* 0x000fe40008410000 */
[----:B------:R-:W-:Y:S02]  /*4d50*/  FADD.FTZ R152, R93, R93 ;  /* 0x0000005d5d987221 */ /* 0x000fe40000010000 */
[----:B------:R-:W-:-:S02]  /*4d60*/  FFMA.FTZ R69, R134, UR23, -R69 ;  /* 0x0000001786457c23 */ /* 0x000fc40008010845 */
[----:B------:R-:W-:Y:S02]  /*4d70*/  FMUL.FTZ R149, R159, UR23 ;  /* 0x000000179f957c20 */ /* 0x000fe40008410000 */
[----:B------:R-:W-:Y:S02]  /*4d80*/  FFMA.FTZ R71, R134, UR24, R71 ;  /* 0x0000001886477c23 */ /* 0x000fe40008010047 */
[----:B------:R-:W-:Y:S02]  /*4d90*/  FADD.FTZ R146, R90, R90 ;  /* 0x0000005a5a927221 */ /* 0x000fe40000010000 */
[----:B------:R-:W-:Y:S02]  /*4da0*/  FFMA.FTZ R147, R156, UR23, -R147 ;  /* 0x000000179c937c23 */ /* 0x000fe40008010893 */
[----:B------:R-:W-:Y:S02]  /*4db0*/  FMUL.FTZ R153, R152, R69 ;  /* 0x0000004598997220 */ /* 0x000fe40000410000 */
[----:B------:R-:W-:-:S02]  /*4dc0*/  FFMA.FTZ R161, R156, UR24, R149 ;  /* 0x000000189ca17c23 */ /* 0x000fc40008010095 */
[----:B------:R-:W-:Y:S02]  /*4dd0*/  FMUL.FTZ R152, R152, R71 ;  /* 0x0000004798987220 */ /* 0x000fe40000410000 */
[C---:B------:R-:W-:Y:S02]  /*4de0*/  FMUL.FTZ R69, R157.reuse, UR24 ;  /* 0x000000189d457c20 */ /* 0x040fe40008410000 */
[----:B------:R-:W-:Y:S02]  /*4df0*/  FMUL.FTZ R71, R157, UR23 ;  /* 0x000000179d477c20 */ /* 0x000fe40008410000 */
[C---:B------:R-:W-:Y:S02]  /*4e00*/  FMUL.FTZ R147, R146.reuse, R147 ;  /* 0x0000009392937220 */ /* 0x040fe40000410000 */
[----:B------:R-:W-:Y:S01]  /*4e10*/  FMUL.FTZ R146, R146, R161 ;  /* 0x000000a192927220 */ /* 0x000fe20000410000 */
[----:B------:R-:W-:Y:S01]  /*4e20*/  PRMT R161, RZ, 0x7610, R72 ;  /* 0x00007610ffa17816 */ /* 0x000fe20000000048 */
[----:B------:R-:W-:-:S02]  /*4e30*/  FADD.FTZ R148, R91, R91 ;  /* 0x0000005b5b947221 */ /* 0x000fc40000010000 */
[C---:B------:R-:W-:Y:S02]  /*4e40*/  FFMA.FTZ R69, R154.reuse, UR23, -R69 ;  /* 0x000000179a457c23 */ /* 0x040fe40008010845 */
[----:B------:R-:W-:Y:S01]  /*4e50*/  FFMA.FTZ R71, R154, UR24, R71 ;  /* 0x000000189a477c23 */ /* 0x000fe20008010047 */
[----:B------:R-:W-:Y:S01]  /*4e60*/  PRMT R158, RZ, 0x5410, R72 ;  /* 0x00005410ff9e7816 */ /* 0x000fe20000000048 */
[----:B------:R-:W-:Y:S01]  /*4e70*/  FMUL.FTZ R149, R148, R69 ;  /* 0x0000004594957220 */ /* 0x000fe20000410000 */
[----:B------:R-:W-:Y:S01]  /*4e80*/  ISETP.NE.AND P0, PT, R100, 0x3f, PT ;  /* 0x0000003f6400780c */ /* 0x000fe20003f05270 */
[----:B------:R-:W-:Y:S01]  /*4e90*/  FMUL.FTZ R148, R148, R71 ;  /* 0x0000004794947220 */ /* 0x000fe20000410000 */
[--C-:B------:R-:W-:Y:S01]  /*4ea0*/  PRMT R171, RZ, 0x7610, R73.reuse ;  /* 0x00007610ffab7816 */ /* 0x100fe20000000049 */
[C---:B------:R-:W-:Y:S02]  /*4eb0*/  FMUL.FTZ R69, R161.reuse, UR24 ;  /* 0x00000018a1457c20 */ /* 0x040fe40008410000 */
[----:B------:R-:W-:Y:S01]  /*4ec0*/  FMUL.FTZ R71, R161, UR23 ;  /* 0x00000017a1477c20 */ /* 0x000fe20008410000 */
[----:B------:R-:W-:Y:S01]  /*4ed0*/  PRMT R160, RZ, 0x5410, R73 ;  /* 0x00005410ffa07816 */ /* 0x000fe20000000049 */
[----:B------:R-:W-:Y:S01]  /*4ee0*/  FADD.FTZ R168, R89, R89 ;  /* 0x0000005959a87221 */ /* 0x000fe20000010000 */
[----:B------:R-:W-:Y:S01]  /*4ef0*/  PRMT R173, RZ, 0x7610, R74 ;  /* 0x00007610ffad7816 */ /* 0x000fe2000000004a */
[----:B------:R-:W-:-:S02]  /*4f00*/  FFMA.FTZ R69, R158, UR23, -R69 ;  /* 0x000000179e457c23 */ /* 0x000fc40008010845 */
[C---:B------:R-:W-:Y:S02]  /*4f10*/  FMUL.FTZ R73, R171.reuse, UR24 ;  /* 0x00000018ab497c20 */ /* 0x040fe40008410000 */
[----:B------:R-:W-:Y:S01]  /*4f20*/  FFMA.FTZ R71, R158, UR24, R71 ;  /* 0x000000189e477c23 */ /* 0x000fe20008010047 */
[--C-:B------:R-:W-:Y:S01]  /*4f30*/  PRMT R172, RZ, 0x5410, R75.reuse ;  /* 0x00005410ffac7816 */ /* 0x100fe2000000004b */
[----:B------:R-:W-:Y:S01]  /*4f40*/  FMUL.FTZ R169, R168, R69 ;  /* 0x00000045a8a97220 */ /* 0x000fe20000410000 */
[----:B------:R-:W-:Y:S01]  /*4f50*/  PRMT R175, RZ, 0x7610, R75 ;  /* 0x00007610ffaf7816 */ /* 0x000fe2000000004b */
[----:B------:R-:W-:Y:S01]  /*4f60*/  FMUL.FTZ R75, R171, UR23 ;  /* 0x00000017ab4b7c20 */ /* 0x000fe20008410000 */
[----:B------:R-:W-:Y:S01]  /*4f70*/  PRMT R170, RZ, 0x5410, R74 ;  /* 0x00005410ffaa7816 */ /* 0x000fe2000000004a */
[----:B------:R-:W-:Y:S02]  /*4f80*/  FADD.FTZ R166, R88, R88 ;  /* 0x0000005858a67221 */ /* 0x000fe40000010000 */
[----:B------:R-:W-:-:S02]  /*4f90*/  FFMA.FTZ R73, R160, UR23, -R73 ;  /* 0x00000017a0497c23 */ /* 0x000fc40008010849 */
[----:B------:R-:W-:Y:S02]  /*4fa0*/  FMUL.FTZ R168, R168, R71 ;  /* 0x00000047a8a87220 */ /* 0x000fe40000410000 */
[C---:B------:R-:W-:Y:S01]  /*4fb0*/  FMUL.FTZ R69, R173.reuse, UR24 ;  /* 0x00000018ad457c20 */ /* 0x040fe20008410000 */
[--C-:B---3--:R-:W-:Y:S01]  /*4fc0*/  PRMT R174, RZ, 0x5410, R76.reuse ;  /* 0x00005410ffae7816 */ /* 0x108fe2000000004c */
[----:B------:R-:W-:Y:S01]  /*4fd0*/  FMUL.FTZ R71, R173, UR23 ;  /* 0x00000017ad477c20 */ /* 0x000fe20008410000 */
[----:B------:R-:W-:Y:S01]  /*4fe0*/  PRMT R177, RZ, 0x7610, R76 ;  /* 0x00007610ffb17816 */ /* 0x000fe2000000004c */
[----:B------:R-:W-:Y:S01]  /*4ff0*/  FFMA.FTZ R75, R160, UR24, R75 ;  /* 0x00000018a04b7c23 */ /* 0x000fe2000801004b */
[--C-:B------:R-:W-:Y:S02]  /*5000*/  PRMT R176, RZ, 0x5410, R77.reuse ;  /* 0x00005410ffb07816 */ /* 0x100fe4000000004d */
[----:B------:R-:W-:Y:S01]  /*5010*/  PRMT R185, RZ, 0x7610, R77 ;  /* 0x00007610ffb97816 */ /* 0x000fe2000000004d */
[----:B------:R-:W-:Y:S01]  /*5020*/  FMUL.FTZ R167, R166, R73 ;  /* 0x00000049a6a77220 */ /* 0x000fe20000410000 */
[----:B------:R0:W1:Y:S01]  /*5030*/  @P0 LDS.64 R76, [R100.X8+0x49e8] ;  /* 0x0049e800644c0984 */ /* 0x0000620000008a00 */
[----:B------:R-:W-:-:S02]  /*5040*/  FADD.FTZ R164, R87, R87 ;  /* 0x0000005757a47221 */ /* 0x000fc40000010000 */
[C---:B------:R-:W-:Y:S02]  /*5050*/  FFMA.FTZ R69, R170.reuse, UR23, -R69 ;  /* 0x00000017aa457c23 */ /* 0x040fe40008010845 */
[C---:B------:R-:W-:Y:S02]  /*5060*/  FMUL.FTZ R73, R175.reuse, UR24 ;  /* 0x00000018af497c20 */ /* 0x040fe40008410000 */
[----:B------:R-:W-:Y:S02]  /*5070*/  FFMA.FTZ R71, R170, UR24, R71 ;  /* 0x00000018aa477c23 */ /* 0x000fe40008010047 */
[----:B------:R-:W-:Y:S02]  /*5080*/  FMUL.FTZ R166, R166, R75 ;  /* 0x0000004ba6a67220 */ /* 0x000fe40000410000 */
[----:B------:R-:W-:Y:S02]  /*5090*/  FMUL.FTZ R75, R175, UR23 ;  /* 0x00000017af4b7c20 */ /* 0x000fe40008410000 */
[----:B------:R-:W-:-:S02]  /*50a0*/  FMUL.FTZ R165, R164, R69 ;  /* 0x00000045a4a57220 */ /* 0x000fc40000410000 */
[----:B------:R-:W-:Y:S02]  /*50b0*/  FADD.FTZ R162, R52, R52 ;  /* 0x0000003434a27221 */ /* 0x000fe40000010000 */
[----:B------:R-:W-:Y:S02]  /*50c0*/  FFMA.FTZ R73, R172, UR23, -R73 ;  /* 0x00000017ac497c23 */ /* 0x000fe40008010849 */
[----:B------:R-:W-:Y:S02]  /*50d0*/  FMUL.FTZ R164, R164, R71 ;  /* 0x00000047a4a47220 */ /* 0x000fe40000410000 */
[C---:B------:R-:W-:Y:S02]  /*50e0*/  FMUL.FTZ R69, R177.reuse, UR24 ;  /* 0x00000018b1457c20 */ /* 0x040fe40008410000 */
[----:B------:R-:W-:Y:S01]  /*50f0*/  FMUL.FTZ R71, R177, UR23 ;  /* 0x00000017b1477c20 */ /* 0x000fe20008410000 */
[----:B------:R-:W-:Y:S01]  /*5100*/  PRMT R193, RZ, 0x7610, R78 ;  /* 0x00007610ffc17816 */ /* 0x000fe2000000004e */
[----:B------:R-:W-:-:S02]  /*5110*/  FFMA.FTZ R75, R172, UR24, R75 ;  /* 0x00000018ac4b7c23 */ /* 0x000fc4000801004b */
[----:B------:R-:W-:Y:S02]  /*5120*/  FMUL.FTZ R163, R162, R73 ;  /* 0x00000049a2a37220 */ /* 0x000fe40000410000 */
[----:B------:R-:W-:Y:S02]  /*5130*/  FADD.FTZ R182, R50, R50 ;  /* 0x0000003232b67221 */ /* 0x000fe40000010000 */
[C---:B------:R-:W-:Y:S02]  /*5140*/  FFMA.FTZ R69, R174.reuse, UR23, -R69 ;  /* 0x00000017ae457c23 */ /* 0x040fe40008010845 */
[C---:B------:R-:W-:Y:S02]  /*5150*/  FMUL.FTZ R73, R185.reuse, UR24 ;  /* 0x00000018b9497c20 */ /* 0x040fe40008410000 */
[----:B------:R-:W-:Y:S01]  /*5160*/  FFMA.FTZ R71, R174, UR24, R71 ;  /* 0x00000018ae477c23 */ /* 0x000fe20008010047 */
[----:B------:R-:W-:Y:S01]  /*5170*/  PRMT R184, RZ, 0x5410, R78 ;  /* 0x00005410ffb87816 */ /* 0x000fe2000000004e */
[----:B------:R-:W-:Y:S01]  /*5180*/  FMUL.FTZ R162, R162, R75 ;  /* 0x0000004ba2a27220 */ /* 0x000fe20000410000 */
[----:B------:R-:W-:Y:S01]  /*5190*/  PRMT R195, RZ, 0x7610, R79 ;  /* 0x00007610ffc37816 */ /* 0x000fe2000000004f */
[----:B------:R-:W-:Y:S01]  /*51a0*/  FMUL.FTZ R75, R185, UR23 ;  /* 0x00000017b94b7c20 */ /* 0x000fe20008410000 */
[----:B------:R-:W-:Y:S01]  /*51b0*/  PRMT R194, RZ, 0x7610, R80 ;  /* 0x00007610ffc27816 */ /* 0x000fe20000000050 */
[----:B------:R-:W-:-:S02]  /*51c0*/  FMUL.FTZ R183, R182, R69 ;  /* 0x00000045b6b77220 */ /* 0x000fc40000410000 */
[----:B------:R-:W-:Y:S02]  /*51d0*/  FADD.FTZ R180, R49, R49 ;  /* 0x0000003131b47221 */ /* 0x000fe40000010000 */
[----:B------:R-:W-:Y:S02]  /*51e0*/  FFMA.FTZ R73, R176, UR23, -R73 ;  /* 0x00000017b0497c23 */ /* 0x000fe40008010849 */
[----:B------:R-:W-:Y:S02]  /*51f0*/  FMUL.FTZ R182, R182, R71 ;  /* 0x00000047b6b67220 */ /* 0x000fe40000410000 */
[C---:B------:R-:W-:Y:S02]  /*5200*/  FMUL.FTZ R69, R193.reuse, UR24 ;  /* 0x00000018c1457c20 */ /* 0x040fe40008410000 */
[----:B------:R-:W-:Y:S01]  /*5210*/  FMUL.FTZ R71, R193, UR23 ;  /* 0x00000017c1477c20 */ /* 0x000fe20008410000 */
[----:B------:R-:W-:Y:S01]  /*5220*/  PRMT R192, RZ, 0x5410, R79 ;  /* 0x00005410ffc07816 */ /* 0x000fe2000000004f */
[----:B------:R-:W-:Y:S01]  /*5230*/  FFMA.FTZ R75, R176, UR24, R75 ;  /* 0x00000018b04b7c23 */ /* 0x000fe2000801004b */
[----:B------:R-:W-:Y:S01]  /*5240*/  PRMT R197, RZ, 0x5410, R80 ;  /* 0x00005410ffc57816 */ /* 0x000fe20000000050 */
[----:B------:R-:W-:-:S02]  /*5250*/  FMUL.FTZ R181, R180, R73 ;  /* 0x00000049b4b57220 */ /* 0x000fc40000410000 */
[----:B------:R-:W-:Y:S02]  /*5260*/  FADD.FTZ R178, R47, R47 ;  /* 0x0000002f2fb27221 */ /* 0x000fe40000010000 */
[C---:B------:R-:W-:Y:S02]  /*5270*/  FFMA.FTZ R69, R184.reuse, UR23, -R69 ;  /* 0x00000017b8457c23 */ /* 0x040fe40008010845 */
[----:B------:R-:W-:Y:S02]  /*5280*/  FMUL.FTZ R73, R195, UR24 ;  /* 0x00000018c3497c20 */ /* 0x000fe40008410000 */
[----:B------:R-:W-:Y:S02]  /*5290*/  FFMA.FTZ R71, R184, UR24, R71 ;  /* 0x00000018b8477c23 */ /* 0x000fe40008010047 */
[C---:B------:R-:W-:Y:S02]  /*52a0*/  FMUL.FTZ R70, R194.reuse, UR24 ;  /* 0x00000018c2467c20 */ /* 0x040fe40008410000 */
[----:B------:R-:W-:-:S02]  /*52b0*/  FMUL.FTZ R72, R194, UR23 ;  /* 0x00000017c2487c20 */ /* 0x000fc40008410000 */
[----:B------:R-:W-:Y:S02]  /*52c0*/  FMUL.FTZ R180, R180, R75 ;  /* 0x0000004bb4b47220 */ /* 0x000fe40000410000 */
[----:B------:R-:W-:Y:S02]  /*52d0*/  FMUL.FTZ R75, R195, UR23 ;  /* 0x00000017c34b7c20 */ /* 0x000fe40008410000 */
[----:B------:R-:W-:Y:S02]  /*52e0*/  FMUL.FTZ R179, R178, R69 ;  /* 0x00000045b2b37220 */ /* 0x000fe40000410000 */
[----:B------:R-:W-:Y:S02]  /*52f0*/  FADD.FTZ R78, R45, R45 ;  /* 0x0000002d2d4e7221 */ /* 0x000fe40000010000 */
[----:B------:R-:W-:Y:S02]  /*5300*/  FFMA.FTZ R73, R192, UR23, -R73 ;  /* 0x00000017c0497c23 */ /* 0x000fe40008010849 */
[----:B------:R-:W-:-:S02]  /*5310*/  FMUL.FTZ R178, R178, R71 ;  /* 0x00000047b2b27220 */ /* 0x000fc40000410000 */
[----:B------:R-:W-:Y:S02]  /*5320*/  FADD.FTZ R68, R43, R43 ;  /* 0x0000002b2b447221 */ /* 0x000fe40000010000 */
[C---:B------:R-:W-:Y:S02]  /*5330*/  FFMA.FTZ R191, R197.reuse, UR23, -R70 ;  /* 0x00000017c5bf7c23 */ /* 0x040fe40008010846 */
[----:B------:R-:W-:Y:S01]  /*5340*/  FFMA.FTZ R69, R197, UR24, R72 ;  /* 0x00000018c5457c23 */ /* 0x000fe20008010048 */
[----:B------:R-:W-:Y:S01]  /*5350*/  PRMT R199, RZ, 0x7610, R81 ;  /* 0x00007610ffc77816 */ /* 0x000fe20000000051 */
[----:B------:R-:W-:Y:S01]  /*5360*/  FMUL.FTZ R71, R127, R198 ;  /* 0x000000c67f477220 */ /* 0x000fe20000410000 */
[----:B------:R-:W-:Y:S01]  /*5370*/  PRMT R220, RZ, 0x7610, R59 ;  /* 0x00007610ffdc7816 */ /* 0x000fe2000000003b */
[----:B------:R-:W-:Y:S02]  /*5380*/  FFMA.FTZ R75, R192, UR24, R75 ;  /* 0x00000018c04b7c23 */ /* 0x000fe4000801004b */
[----:B------:R-:W-:-:S02]  /*5390*/  FMUL.FTZ R79, R78, R73 ;  /* 0x000000494e4f7220 */ /* 0x000fc40000410000 */
[C---:B------:R-:W-:Y:S02]  /*53a0*/  FMUL.FTZ R191, R68.reuse, R191 ;  /* 0x000000bf44bf7220 */ /* 0x040fe40000410000 */
[----:B------:R-:W-:Y:S02]  /*53b0*/  FMUL.FTZ R80, R68, R69 ;  /* 0x0000004544507220 */ /* 0x000fe40000410000 */
[-C--:B------:R-:W-:Y:S02]  /*53c0*/  FMUL.FTZ R73, R127, R196.reuse ;  /* 0x000000c47f497220 */ /* 0x080fe40000410000 */
[----:B------:R-:W-:Y:S01]  /*53d0*/  FFMA.FTZ R68, R130, R196, -R71 ;  /* 0x000000c482447223 */ /* 0x000fe20000010847 */
[----:B------:R-:W-:Y:S01]  /*53e0*/  PRMT R196, RZ, 0x5410, R81 ;  /* 0x00005410ffc47816 */ /* 0x000fe20000000051 */
[----:B------:R-:W-:Y:S02]  /*53f0*/  FMUL.FTZ R78, R78, R75 ;  /* 0x0000004b4e4e7220 */ /* 0x000fe40000410000 */
[----:B------:R-:W-:Y:S01]  /*5400*/  FMUL.FTZ R71, R199, UR24 ;  /* 0x00000018c7477c20 */ /* 0x000fe20008410000 */
[----:B------:R-:W-:Y:S01]  /*5410*/  BSSY B0, `(.L_x_6707) ;  /* 0x0000016000007945 */ /* 0x000fe20003800000 */
[----:B------:R-:W-:-:S02]  /*5420*/  FMUL.FTZ R220, R220, R25 ;  /* 0x00000019dcdc7220 */ /* 0x000fc40000410000 */
[----:B------:R-:W-:Y:S01]  /*5430*/  FMUL.FTZ R75, R199, UR23 ;  /* 0x00000017c74b7c20 */ /* 0x000fe20008410000 */
[----:B------:R-:W-:Y:S01]  /*5440*/  PRMT R81, RZ, 0x5410, R83 ;  /* 0x00005410ff517816 */ /* 0x000fe20000000053 */
[----:B------:R-:W-:Y:S01]  /*5450*/  FFMA.FTZ R69, R130, R198, R73 ;  /* 0x000000c682457223 */ /* 0x000fe20000010049 */
[--C-:B------:R-:W-:Y:S01]  /*5460*/  PRMT R198, RZ, 0x5410, R82.reuse ;  /* 0x00005410ffc67816 */ /* 0x100fe20000000052 */
[C---:B------:R-:W-:Y:S01]  /*5470*/  FFMA.FTZ R73, R196.reuse, UR23, -R71 ;  /* 0x00000017c4497c23 */ /* 0x040fe20008010847 */
[----:B------:R-:W-:Y:S01]  /*5480*/  PRMT R82, RZ, 0x7610, R82 ;  /* 0x00007610ff527816 */ /* 0x000fe20000000052 */
[----:B------:R-:W-:Y:S01]  /*5490*/  FADD.FTZ R72, R41, R41 ;  /* 0x0000002929487221 */ /* 0x000fe20000010000 */
[----:B------:R-:W-:Y:S01]  /*54a0*/  PRMT R83, RZ, 0x7610, R83 ;  /* 0x00007610ff537816 */ /* 0x000fe20000000053 */
[----:B------:R-:W-:Y:S02]  /*54b0*/  FFMA.FTZ R75, R196, UR24, R75 ;  /* 0x00000018c44b7c23 */ /* 0x000fe4000801004b */
[----:B------:R-:W-:-:S02]  /*54c0*/  FADD.FTZ R70, R220, R201 ;  /* 0x000000c9dc467221 */ /* 0x000fc40000010000 */
[----:B------:R-:W-:Y:S01]  /*54d0*/  FADD.FTZ R71, RZ, R200 ;  /* 0x000000c8ff477221 */ /* 0x000fe20000010000 */
[----:B------:R-:W-:Y:S05]  /*54e0*/  @P0 BRA `(.L_x_6708) ;  /* 0x0000008000000947 */ /* 0x000fea0003800000 */
[----:B01----:R-:W-:Y:S02]  /*54f0*/  ISETP.NE.AND P0, PT, R96, c[0x0][0x174], PT ;  /* 0x00005d0060007a0c */ /* 0x003fe40003f05270 */
[----:B------:R-:W-:-:S11]  /*5500*/  MOV R76, 0x3f800000 ;  /* 0x3f800000004c7802 */ /* 0x000fd60000000f00 */
[----:B------:R-:W-:-:S04]  /*5510*/  @P0 LEA.HI R74, R96, R96, RZ, 0x1 ;  /* 0x00000060604a0211 */ /* 0x000fc800078f08ff */
[----:B------:R-:W-:-:S04]  /*5520*/  @P0 LOP3.LUT R77, R74, 0xfffffe, RZ, 0xc0, !PT ;  /* 0x00fffffe4a4d0812 */ /* 0x000fc800078ec0ff */
[----:B------:R-:W-:Y:S02]  /*5530*/  @P0 IADD3 R201, -R77, R96, RZ ;  /* 0x000000604dc90210 */ /* 0x000fe40007ffe1ff */
[----:B------:R-:W-:Y:S02]  /*5540*/  MOV R77, RZ ;  /* 0x000000ff004d7202 */ /* 0x000fe40000000f00 */
[----:B------:R-:W-:-:S05]  /*5550*/  @P0 LEA R201, R201, R0, 0x8 ;  /* 0x00000000c9c90211 */ /* 0x000fca00078e40ff */
[----:B------:R0:W1:Y:S02]  /*5560*/  @P0 LDS.64 R76, [R201.X8+0x39e0] ;  /* 0x0039e000c94c0984 */ /* 0x0000640000008a00 */
.L_x_6708:
[----:B01----:R-:W-:Y:S05]  /*5570*/  BSYNC B0 ;  /* 0x0000000000007941 */ /* 0x003fea0003800000 */
.L_x_6707:
        /* <DEDUP_REMOVED lines=11> */
[C---:B------:R-:W-:Y:S02]  /*5630*/  FFMA.FTZ R202, R198.reuse, UR23, -R73 ;  /* 0x00000017c6ca7c23 */ /* 0x040fe40008010849 */
[C---:B------:R-:W-:Y:S02]  /*5640*/  FFMA.FTZ R72, R81.reuse, UR23, -R72 ;  /* 0x0000001751487c23 */ /* 0x040fe40008010848 */
        /* <DEDUP_REMOVED lines=23> */
.L_x_6815:
        /* <DEDUP_REMOVED lines=69> */
.L_x_6816:
[----:B------:R-:W-:Y:S01]  /*5c10*/  MOV R224, R70 ;  /* 0x0000004600e07202 */ /* 0x000fe20000000f00 */
[-C--:B0--3--:R-:W-:Y:S01]  /*5c20*/  FMUL.FTZ R70, R229, R72.reuse ;  /* 0x00000048e5467220 */ /* 0x089fe20000410000 */
[----:B------:R-:W-:Y:S01]  /*5c30*/  ISETP.GE.AND P0, PT, R99, 0x10, PT ;  /* 0x000000106300780c */ /* 0x000fe20003f06270 */
[----:B--2---:R-:W-:-:S02]  /*5c40*/  FMUL.FTZ R68, R225, R72 ;  /* 0x00000048e1447220 */ /* 0x004fc40000410000 */
[C---:B-1----:R-:W-:Y:S02]  /*5c50*/  FFMA.FTZ R222, R71.reuse, R224, R70 ;  /* 0x000000e047de7223 */ /* 0x042fe40000010046 */
[----:B------:R-:W-:Y:S02]  /*5c60*/  FMUL.FTZ R70, R71, R72 ;  /* 0x0000004847467220 */ /* 0x000fe40000410000 */
[C---:B----4-:R-:W-:Y:S02]  /*5c70*/  FFMA.FTZ R69, R227.reuse, R224, R68 ;  /* 0x000000e0e3457223 */ /* 0x050fe40000010044 */
        /* <DEDUP_REMOVED lines=12> */
[----:B-----5:R-:W-:Y:S05]  /*5d40*/  CALL.REL.NOINC `($__internal_163_$__cuda_sm70_shflsync_idx_p) ;  /* 0x0000924000007944 */ /* 0x020fea0003c00000 */
.L_x_6713:
[----:B------:R-:W-:Y:S05]  /*5d50*/  BRA.CONV ~URZ, `(.L_x_6714) ;  /* 0x000000637f007947 */ /* 0x000fea000b800000 */
[----:B-1----:R-:W-:Y:S01]  /*5d60*/  HFMA2.MMA R69, -RZ, RZ, 0, 1.847743988037109375e-06 ;  /* 0x0000001fff457435 */ /* 0x002fe200000001ff */
[----:B0-----:R-:W-:-:S02]  /*5d70*/  MOV R72, R75 ;  /* 0x0000004b00487202 */ /* 0x001fc40000000f00 */
[----:B------:R-:W-:Y:S02]  /*5d80*/  MOV R70, 0x1f ;  /* 0x0000001f00467802 */ /* 0x000fe40000000f00 */
[----:B------:R-:W-:Y:S02]  /*5d90*/  MOV R71, 0xffffffff ;  /* 0xffffffff00477802 */ /* 0x000fe40000000f00 */
[----:B------:R-:W-:Y:S02]  /*5da0*/  MOV R68, 0x5dc0 ;  /* 0x00005dc000447802 */ /* 0x000fe40000000f00 */
[----:B-----5:R-:W-:Y:S05]  /*5db0*/  CALL.REL.NOINC `($__internal_163_$__cuda_sm70_shflsync_idx_p) ;  /* 0x000091d000007944 */ /* 0x020fea0003c00000 */
.L_x_6714:
[----:B------:R-:W-:Y:S05]  /*5dc0*/  BRA.CONV ~URZ, `(.L_x_6715) ;  /* 0x000000637f007947 */ /* 0x000fea000b800000 */
[----:B-1----:R-:W-:Y:S01]  /*5dd0*/  HFMA2.MMA R69, -RZ, RZ, 0, 1.847743988037109375e-06 ;  /* 0x0000001fff457435 */ /* 0x002fe200000001ff */
[----:B0-----:R-:W-:Y:S02]  /*5de0*/  MOV R72, R74 ;  /* 0x0000004a00487202 */ /* 0x001fe40000000f00 */
[----:B------:R-:W-:Y:S02]  /*5df0*/  MOV R70, 0x1f ;  /* 0x0000001f00467802 */ /* 0x000fe40000000f00 */
[----:B------:R-:W-:Y:S02]  /*5e00*/  MOV R71, 0xffffffff ;  /* 0xffffffff00477802 */ /* 0x000fe40000000f00 */
[----:B------:R-:W-:-:S02]  /*5e10*/  MOV R68, 0x5e30 ;  /* 0x00005e3000447802 */ /* 0x000fc40000000f00 */
[----:B-----5:R-:W-:Y:S05]  /*5e20*/  CALL.REL.NOINC `($__internal_163_$__cuda_sm70_shflsync_idx_p) ;  /* 0x0000916000007944 */ /* 0x020fea0003c00000 */
.L_x_6715:
[----:B------:R-:W-:Y:S05]  /*5e30*/  BRA.CONV ~URZ, `(.L_x_6716) ;  /* 0x000000637f007947 */ /* 0x000fea000b800000 */
[----:B-1----:R-:W-:Y:S01]  /*5e40*/  HFMA2.MMA R69, -RZ, RZ, 0, 1.847743988037109375e-06 ;  /* 0x0000001fff457435 */ /* 0x002fe200000001ff */
[----:B0-----:R-:W-:-:S02]  /*5e50*/  MOV R72, R73 ;  /* 0x0000004900487202 */ /* 0x001fc40000000f00 */
[----:B------:R-:W-:Y:S02]  /*5e60*/  MOV R70, 0x1f ;  /* 0x0000001f00467802 */ /* 0x000fe40000000f00 */
[----:B------:R-:W-:Y:S02]  /*5e70*/  MOV R71, 0xffffffff ;  /* 0xffffffff00477802 */ /* 0x000fe40000000f00 */
[----:B------:R-:W-:Y:S02]  /*5e80*/  MOV R68, 0x5ea0 ;  /* 0x00005ea000447802 */ /* 0x000fe40000000f00 */
[----:B-----5:R-:W-:Y:S05]  /*5e90*/  CALL.REL.NOINC `($__internal_163_$__cuda_sm70_shflsync_idx_p) ;  /* 0x000090f000007944 */ /* 0x020fea0003c00000 */
.L_x_6716:
        /* <DEDUP_REMOVED lines=9> */
.L_x_6817:
        /* <DEDUP_REMOVED lines=23> */
.L_x_6710:
[----:B------:R-:W-:Y:S05]  /*60a0*/  BSYNC B0 ;  /* 0x0000000000007941 */ /* 0x000fea0003800000 */
.L_x_6709:
[----:B------:R-:W-:Y:S01]  /*60b0*/  WARPSYNC 0xffffffff ;  /* 0xffffffff00007948 */ /* 0x000fe20003800000 */
[----:B------:R-:W-:Y:S01]  /*60c0*/  BAR.SYNC.DEFER_BLOCKING 0x0 ;  /* 0x0000000000007b1d */ /* 0x000fe20000010000 */
[CC--:B-1---5:R-:W-:Y:S01]  /*60d0*/  FMUL.FTZ R65, R127.reuse, R205.reuse ;  /* 0x000000cd7f417220 */ /* 0x0e2fe20000410000 */
        /* <DEDUP_REMOVED lines=22> */
[CC--:B------:R-:W-:Y:S02]  /*6240*/  FMUL.FTZ R66, R133.reuse, -R70.reuse ;  /* 0x8000004685427220 */ /* 0x0c0fe40000410000 */
[-C--:B------:R-:W-:Y:S02]  /*6250*/  FMUL.FTZ R73, R133, -R71.reuse ;  /* 0x8000004785497220 */ /* 0x080fe40000410000 */
[C---:B------:R-:W-:Y:S02]  /*6260*/  FFMA.FTZ R72, R136.reuse, R71, -R66 ;  /* 0x0000004788487223 */ /* 0x040fe40000010842 */
[----:B------:R-:W-:-:S02]  /*6270*/  FFMA.FTZ R73, R136, R70, R73 ;  /* 0x0000004688497223 */ /* 0x000fc40000010049 */
[----:B------:R-:W-:Y:S02]  /*6280*/  FADD.FTZ R72, R191, R72 ;  /* 0x00000048bf487221 */ /* 0x000fe40000010000 */
[----:B------:R-:W-:Y:S02]  /*6290*/  FFMA.FTZ R68, R132, R67, -R68 ;  /* 0x0000004384447223 */ /* 0x000fe40000010844 */
[----:B------:R-:W-:Y:S02]  /*62a0*/  FADD.FTZ R73, -R80, R73 ;  /* 0x0000004950497221 */ /* 0x000fe40000010100 */
[----:B------:R-:W-:Y:S02]  /*62b0*/  FMUL.FTZ R67, R133, -R69 ;  /* 0x8000004585437220 */ /* 0x000fe40000410000 */
[----:B------:R-:W-:Y:S02]  /*62c0*/  FMUL.FTZ R70, R137, -R72 ;  /* 0x8000004889467220 */ /* 0x000fe40000410000 */
[----:B------:R-:W-:-:S02]  /*62d0*/  FMUL.FTZ R66, R133, -R68 ;  /* 0x8000004485427220 */ /* 0x000fc40000410000 */
[CC--:B------:R-:W-:Y:S02]  /*62e0*/  FMUL.FTZ R71, R137.reuse, -R73.reuse ;  /* 0x8000004989477220 */ /* 0x0c0fe40000410000 */
[----:B------:R-:W-:Y:S02]  /*62f0*/  FFMA.FTZ R67, R136, R68, -R67 ;  /* 0x0000004488437223 */ /* 0x000fe40000010843 */
[----:B------:R-:W-:Y:S02]  /*6300*/  FFMA.FTZ R73, R138, R73, R70 ;  /* 0x000000498a497223 */ /* 0x000fe40000010046 */
[----:B------:R-:W-:Y:S02]  /*6310*/  FFMA.FTZ R66, R136, R69, R66 ;  /* 0x0000004588427223 */ /* 0x000fe40000010042 */
[----:B------:R-:W-:Y:S02]  /*6320*/  FMUL.FTZ R69, R137, -R67 ;  /* 0x8000004389457220 */ /* 0x000fe40000410000 */
[----:B------:R-:W-:-:S02]  /*6330*/  FFMA.FTZ R72, R138, R72, -R71 ;  /* 0x000000488a487223 */ /* 0x000fc40000010847 */
[----:B------:R-:W-:Y:S02]  /*6340*/  FADD.FTZ R73, -R78, R73 ;  /* 0x000000494e497221 */ /* 0x000fe40000010100 */
[-C--:B------:R-:W-:Y:S02]  /*6350*/  FMUL.FTZ R68, R137, -R66.reuse ;  /* 0x8000004289447220 */ /* 0x080fe40000410000 */
[C---:B------:R-:W-:Y:S02]  /*6360*/  FFMA.FTZ R69, R138.reuse, R66, R69 ;  /* 0x000000428a457223 */ /* 0x040fe40000010045 */
[----:B------:R-:W-:Y:S02]  /*6370*/  FADD.FTZ R72, R79, R72 ;  /* 0x000000484f487221 */ /* 0x000fe40000010000 */
[----:B------:R-:W-:Y:S02]  /*6380*/  FMUL.FTZ R71, R139, -R73 ;  /* 0x800000498b477220 */ /* 0x000fe40000410000 */
[----:B------:R-:W-:-:S02]  /*6390*/  FFMA.FTZ R68, R138, R67, -R68 ;  /* 0x000000438a447223 */ /* 0x000fc40000010844 */
[C---:B------:R-:W-:Y:S02]  /*63a0*/  FMUL.FTZ R67, R139.reuse, -R69 ;  /* 0x800000458b437220 */ /* 0x040fe40000410000 */
[CC--:B------:R-:W-:Y:S02]  /*63b0*/  FFMA.FTZ R70, R140.reuse, R72.reuse, -R71 ;  /* 0x000000488c467223 */ /* 0x0c0fe40000010847 */
[C---:B------:R-:W-:Y:S02]  /*63c0*/  FMUL.FTZ R72, R139.reuse, -R72 ;  /* 0x800000488b487220 */ /* 0x040fe40000410000 */
[-C--:B------:R-:W-:Y:S02]  /*63d0*/  FMUL.FTZ R66, R139, -R68.reuse ;  /* 0x800000448b427220 */ /* 0x080fe40000410000 */
[----:B------:R-:W-:Y:S02]  /*63e0*/  FFMA.FTZ R68, R140, R68, -R67 ;  /* 0x000000448c447223 */ /* 0x000fe40000010843 */
[----:B0-----:R-:W-:-:S02]  /*63f0*/  FMUL.FTZ R67, R129, R65 ;  /* 0x0000004181437220 */ /* 0x001fc40000410000 */
[----:B------:R-:W-:Y:S02]  /*6400*/  FFMA.FTZ R73, R140, R73, R72 ;  /* 0x000000498c497223 */ /* 0x000fe40000010048 */
[----:B------:R-:W-:Y:S02]  /*6410*/  FMUL.FTZ R129, R129, R64 ;  /* 0x0000004081817220 */ /* 0x000fe40000410000 */
[----:B------:R-:W-:Y:S02]  /*6420*/  FADD.FTZ R73, -R178, R73 ;  /* 0x00000049b2497221 */ /* 0x000fe40000010100 */
[----:B------:R-:W-:Y:S02]  /*6430*/  FFMA.FTZ R129, R128, R65, R129 ;  /* 0x0000004180817223 */ /* 0x000fe40000010081 */
[----:B------:R-:W-:Y:S02]  /*6440*/  FFMA.FTZ R66, R140, R69, R66 ;  /* 0x000000458c427223 */ /* 0x000fe40000010042 */
[----:B------:R-:W-:-:S02]  /*6450*/  FMUL.FTZ R69, R141, -R68 ;  /* 0x800000448d457220 */ /* 0x000fc40000410000 */
[----:B------:R-:W-:Y:S02]  /*6460*/  FADD.FTZ R70, R179, R70 ;  /* 0x00000046b3467221 */ /* 0x000fe40000010000 */
[C---:B------:R-:W-:Y:S02]  /*6470*/  FMUL.FTZ R71, R141.reuse, -R73 ;  /* 0x800000498d477220 */ /* 0x040fe40000410000 */
[----:B------:R-:W-:Y:S02]  /*6480*/  FFMA.FTZ R67, R128, R64, -R67 ;  /* 0x0000004080437223 */ /* 0x000fe40000010843 */
[----:B------:R-:W-:Y:S02]  /*6490*/  FADD.FTZ R129, RZ, R129 ;  /* 0x00000081ff817221 */ /* 0x000fe40000010000 */
[-C--:B------:R-:W-:Y:S02]  /*64a0*/  FMUL.FTZ R65, R141, -R66.reuse ;  /* 0x800000428d417220 */ /* 0x080fe40000410000 */
[----:B------:R-:W-:-:S02]  /*64b0*/  FFMA.FTZ R69, R142, R66, R69 ;  /* 0x000000428e457223 */ /* 0x000fc40000010045 */
[-C--:B------:R-:W-:Y:S02]  /*64c0*/  FFMA.FTZ R66, R142, R70.reuse, -R71 ;  /* 0x000000468e427223 */ /* 0x080fe40000010847 */
[----:B------:R-:W-:Y:S02]  /*64d0*/  FADD.FTZ R221, R190, R67 ;  /* 0x00000043bedd7221 */ /* 0x000fe40000010000 */
[----:B------:R-:W-:Y:S02]  /*64e0*/  FMUL.FTZ R64, R125, R129 ;  /* 0x000000817d407220 */ /* 0x000fe40000410000 */
[----:B------:R-:W-:Y:S02]  /*64f0*/  FMUL.FTZ R70, R141, -R70 ;  /* 0x800000468d467220 */ /* 0x000fe40000410000 */
[----:B------:R-:W-:Y:S02]  /*6500*/  FFMA.FTZ R67, R142, R68, -R65 ;  /* 0x000000448e437223 */ /* 0x000fe40000010841 */
        /* <DEDUP_REMOVED lines=25> */
[----:B------:R-:W-:Y:S02]  /*66a0*/  FFMA.FTZ R66, R112, R68, -R67 ;  /* 0x0000004470427223 */ /* 0x000fe40000010843 */
[-C--:B------:R-:W-:Y:S02]  /*66b0*/  FFMA.FTZ R64, R122, R223.reuse, -R64 ;  /* 0x000000df7a407223 */ /* 0x080fe40000010840 */
[----:B------:R-:W-:Y:S02]  /*66c0*/  FMUL.FTZ R65, R121, R223 ;  /* 0x000000df79417220 */ /* 0x000fe40000410000 */
[----:B------:R-:W-:Y:S02]  /*66d0*/  FADD.FTZ R70, R183, R70 ;  /* 0x00000046b7467221 */ /* 0x000fe40000010000 */
[----:B------:R-:W-:Y:S02]  /*66e0*/  FMUL.FTZ R67, R111, -R73 ;  /* 0x800000496f437220 */ /* 0x000fe40000410000 */
[----:B------:R-:W-:-:S02]  /*66f0*/  FADD.FTZ R224, R187, R64 ;  /* 0x00000040bbe07221 */ /* 0x000fc40000010000 */
[C---:B------:R-:W-:Y:S02]  /*6700*/  FMUL.FTZ R68, R111.reuse, -R68 ;  /* 0x800000446f447220 */ /* 0x040fe40000410000 */
        /* <DEDUP_REMOVED lines=8> */
[-C--:B------:R-:W-:Y:S02]  /*6790*/  FFMA.FTZ R67, R120, R188.reuse, R67 ;  /* 0x000000bc78437223 */ /* 0x080fe40000010043 */
[----:B------:R-:W-:Y:S02]  /*67a0*/  FMUL.FTZ R65, R119, R188 ;  /* 0x000000bc77417220 */ /* 0x000fe40000410000 */
[----:B------:R-:W-:-:S02]  /*67b0*/  FADD.FTZ R73, -R162, R73 ;  /* 0x00000049a2497221 */ /* 0x000fc40000010100 */
[-C--:B------:R-:W-:Y:S02]  /*67c0*/  FFMA.FTZ R69, R114, R66.reuse, -R69 ;  /* 0x0000004272457223 */ /* 0x080fe40000010845 */
[----:B------:R-:W-:Y:S02]  /*67d0*/  FMUL.FTZ R71, R113, -R66 ;  /* 0x8000004271477220 */ /* 0x000fe40000410000 */
[----:B------:R-:W-:Y:S02]  /*67e0*/  FADD.FTZ R187, RZ, R67 ;  /* 0x00000043ffbb7221 */ /* 0x000fe40000010000 */
[----:B------:R-:W-:Y:S02]  /*67f0*/  FFMA.FTZ R65, R120, R224, -R65 ;  /* 0x000000e078417223 */ /* 0x000fe40000010841 */
[----:B------:R-:W-:Y:S02]  /*6800*/  FADD.FTZ R66, R163, R64 ;  /* 0x00000040a3427221 */ /* 0x000fe40000010000 */
[----:B------:R-:W-:-:S02]  /*6810*/  FMUL.FTZ R67, R113, -R73 ;  /* 0x8000004971437220 */ /* 0x000fc40000410000 */
[----:B------:R-:W-:Y:S02]  /*6820*/  FFMA.FTZ R71, R114, R68, R71 ;  /* 0x0000004472477223 */ /* 0x000fe40000010047 */
        /* <DEDUP_REMOVED lines=31> */
[-C--:B------:R-:W-:Y:S02]  /*6a20*/  FFMA.FTZ R64, R114, R228.reuse, -R65 ;  /* 0x000000e472407223 */ /* 0x080fe40000010841 */
[----:B------:R-:W-:Y:S02]  /*6a30*/  FMUL.FTZ R67, R113, R228 ;  /* 0x000000e471437220 */ /* 0x000fe40000410000 */
[----:B------:R-:W-:Y:S02]  /*6a40*/  FADD.FTZ R66, R167, R66 ;  /* 0x00000042a7427221 */ /* 0x000fe40000010000 */
        /* <DEDUP_REMOVED lines=31> */
[----:B------:R-:W-:Y:S02]  /*6c40*/  FFMA.FTZ R65, R144, R209, R65 ;  /* 0x000000d190417223 */ /* 0x000fe40000010041 */
[----:B------:R-:W-:Y:S02]  /*6c50*/  FADD.FTZ R231, R213, R64 ;  /* 0x00000040d5e77221 */ /* 0x000fe40000010000 */
[C---:B------:R-:W-:Y:S02]  /*6c60*/  FFMA.FTZ R70, R122.reuse, R68, -R69 ;  /* 0x000000447a467223 */ /* 0x040fe40000010845 */
[----:B------:R-:W-:Y:S02]  /*6c70*/  FFMA.FTZ R67, R122, R66, -R67 ;  /* 0x000000427a437223 */ /* 0x000fe40000010843 */
[----:B------:R-:W-:Y:S02]  /*6c80*/  FADD.FTZ R211, RZ, R65 ;  /* 0x00000041ffd37221 */ /* 0x000fe40000010000 */
[----:B------:R-:W-:-:S02]  /*6c90*/  FMUL.FTZ R68, R121, -R68 ;  /* 0x8000004479447220 */ /* 0x000fc40000410000 */
[----:B------:R-:W-:Y:S02]  /*6ca0*/  FMUL.FTZ R66, R121, -R66 ;  /* 0x8000004279427220 */ /* 0x000fe40000410000 */
[C---:B------:R-:W-:Y:S02]  /*6cb0*/  FMUL.FTZ R65, R141.reuse, R231 ;  /* 0x000000e78d417220 */ /* 0x040fe40000410000 */
[----:B------:R-:W-:Y:S02]  /*6cc0*/  FMUL.FTZ R64, R141, R211 ;  /* 0x000000d38d407220 */ /* 0x000fe40000410000 */
[C---:B------:R-:W-:Y:S02]  /*6cd0*/  FFMA.FTZ R73, R122.reuse, R73, R68 ;  /* 0x000000497a497223 */ /* 0x040fe40000010044 */
[----:B------:R-:W-:Y:S02]  /*6ce0*/  FFMA.FTZ R66, R122, R71, R66 ;  /* 0x000000477a427223 */ /* 0x000fe40000010042 */
[----:B------:R-:W-:-:S02]  /*6cf0*/  FFMA.FTZ R65, R142, R211, R65 ;  /* 0x000000d38e417223 */ /* 0x000fc40000010041 */
[----:B------:R-:W-:Y:S02]  /*6d00*/  FFMA.FTZ R233, R142, R231, -R64 ;  /* 0x000000e78ee97223 */ /* 0x000fe40000010840 */
[----:B------:R-:W-:Y:S02]  /*6d10*/  FADD.FTZ R73, -R148, R73 ;  /* 0x0000004994497221 */ /* 0x000fe40000010100 */
[----:B------:R-:W-:Y:S02]  /*6d20*/  FMUL.FTZ R64, R123, -R66 ;  /* 0x800000427b407220 */ /* 0x000fe40000410000 */
[----:B------:R-:W-:Y:S02]  /*6d30*/  FADD.FTZ R212, RZ, R65 ;  /* 0x00000041ffd47221 */ /* 0x000fe40000010000 */
[----:B------:R-:W-:Y:S02]  /*6d40*/  FADD.FTZ R70, R149, R70 ;  /* 0x0000004695467221 */ /* 0x000fe40000010000 */
[----:B------:R-:W-:-:S02]  /*6d50*/  FMUL.FTZ R65, R123, -R73 ;  /* 0x800000497b417220 */ /* 0x000fc40000410000 */
[----:B------:R-:W-:Y:S02]  /*6d60*/  FADD.FTZ R233, R214, R233 ;  /* 0x000000e9d6e97221 */ /* 0x000fe40000010000 */
[C---:B------:R-:W-:Y:S02]  /*6d70*/  FFMA.FTZ R68, R124.reuse, R67, -R64 ;  /* 0x000000437c447223 */ /* 0x040fe40000010840 */
[C---:B------:R-:W-:Y:S02]  /*6d80*/  FMUL.FTZ R64, R139.reuse, R212 ;  /* 0x000000d48b407220 */ /* 0x040fe40000410000 */
[----:B------:R-:W-:Y:S02]  /*6d90*/  FFMA.FTZ R72, R124, R70, -R65 ;  /* 0x000000467c487223 */ /* 0x000fe40000010841 */
[-C--:B------:R-:W-:Y:S02]  /*6da0*/  FMUL.FTZ R65, R139, R233.reuse ;  /* 0x000000e98b417220 */ /* 0x080fe40000410000 */
[----:B------:R-:W-:-:S02]  /*6db0*/  FFMA.FTZ R64, R140, R233, -R64 ;  /* 0x000000e98c407223 */ /* 0x000fc40000010840 */
[----:B------:R-:W-:Y:S02]  /*6dc0*/  FMUL.FTZ R69, R123, -R67 ;  /* 0x800000437b457220 */ /* 0x000fe40000410000 */
[----:B------:R-:W-:Y:S01]  /*6dd0*/  FFMA.FTZ R213, R140, R212, R65 ;  /* 0x000000d48cd57223 */ /* 0x000fe20000010041 */
[----:B------:R-:W-:Y:S01]  /*6de0*/  HFMA2.MMA R65, -RZ, RZ, 0, 0 ;  /* 0x00000000ff417435 */ /* 0x000fe200000001ff */
[----:B------:R-:W-:Y:S01]  /*6df0*/  FADD.FTZ R215, R215, R64 ;  /* 0x00000040d7d77221 */ /* 0x000fe20000010000 */
[----:B------:R-:W-:Y:S01]  /*6e00*/  MOV R64, 0x3f800000 ;  /* 0x3f80000000407802 */ /* 0x000fe20000000f00 */
[----:B------:R-:W-:Y:S02]  /*6e10*/  FFMA.FTZ R69, R124, R66, R69 ;  /* 0x000000427c457223 */ /* 0x000fe40000010045 */
[----:B------:R-:W-:Y:S02]  /*6e20*/  FMUL.FTZ R66, R123, -R70 ;  /* 0x800000467b427220 */ /* 0x000fe40000410000 */
        /* <DEDUP_REMOVED lines=20> */
[C---:B------:R-:W-:Y:S02]  /*6f70*/  FMUL.FTZ R73, R125.reuse, -R69 ;  /* 0x800000457d497220 */ /* 0x040fe40000410000 */
[----:B------:R-:W-:Y:S02]  /*6f80*/  FADD.FTZ R237, R208, R237 ;  /* 0x000000edd0ed7221 */ /* 0x000fe40000010000 */
[----:B------:R-:W-:Y:S02]  /*6f90*/  FFMA.FTZ R207, R136, R214, R71 ;  /* 0x000000d688cf7223 */ /* 0x000fe40000010047 */
[----:B------:R-:W-:-:S02]  /*6fa0*/  FMUL.FTZ R70, R125, -R68 ;  /* 0x800000447d467220 */ /* 0x000fc40000410000 */
[C---:B------:R-:W-:Y:S02]  /*6fb0*/  FFMA.FTZ R68, R126.reuse, R68, -R73 ;  /* 0x000000447e447223 */ /* 0x040fe40000010849 */
[----:B------:R-:W-:Y:S02]  /*6fc0*/  FADD.FTZ R207, RZ, R207 ;  /* 0x000000cfffcf7221 */ /* 0x000fe40000010000 */
[----:B------:R-:W-:Y:S02]  /*6fd0*/  FMUL.FTZ R73, R131, R237 ;  /* 0x000000ed83497220 */ /* 0x000fe40000410000 */
[----:B------:R-:W-:Y:S02]  /*6fe0*/  FFMA.FTZ R69, R126, R69, R70 ;  /* 0x000000457e457223 */ /* 0x000fe40000010046 */
[----:B------:R-:W-:Y:S02]  /*6ff0*/  FADD.FTZ R70, R153, R72 ;  /* 0x0000004899467221 */ /* 0x000fe40000010000 */
[----:B------:R-:W-:-:S02]  /*7000*/  FMUL.FTZ R72, R131, R207 ;  /* 0x000000cf83487220 */ /* 0x000fc40000410000 */
[C---:B------:R-:W-:Y:S02]  /*7010*/  FFMA.FTZ R73, R132.reuse, R207, R73 ;  /* 0x000000cf84497223 */ /* 0x040fe40000010049 */
[----:B------:R-:W-:Y:S02]  /*7020*/  FFMA.FTZ R241, R132, R237, -R72 ;  /* 0x000000ed84f17223 */ /* 0x000fe40000010848 */
[----:B------:R-:W-:Y:S02]  /*7030*/  FADD.FTZ R239, RZ, R73 ;  /* 0x00000049ffef7221 */ /* 0x000fe40000010000 */
[----:B------:R-:W-:Y:S02]  /*7040*/  FADD.FTZ R71, -R152, R75 ;  /* 0x0000004b98477221 */ /* 0x000fe40000010100 */
[----:B------:R-:W-:Y:S02]  /*7050*/  FADD.FTZ R241, R206, R241 ;  /* 0x000000f1cef17221 */ /* 0x000fe40000010000 */
[C---:B------:R-:W-:Y:S01]  /*7060*/  FMUL.FTZ R72, R127.reuse, R239 ;  /* 0x000000ef7f487220 */ /* 0x040fe20000410000 */
[----:B------:R0:W-:Y:S01]  /*7070*/  STS.128 [R100.X16+0x35e0], R68 ;  /* 0x0035e04464007388 */ /* 0x0001e2000000cc00 */
[----:B------:R-:W-:-:S02]  /*7080*/  FMUL.FTZ R206, R127, R241 ;  /* 0x000000f17fce7220 */ /* 0x000fc40000410000 */
[C---:B------:R-:W-:Y:S02]  /*7090*/  FFMA.FTZ R73, R130.reuse, R241, -R72 ;  /* 0x000000f182497223 */ /* 0x040fe40000010848 */
[----:B------:R-:W-:Y:S02]  /*70a0*/  FFMA.FTZ R206, R130, R239, R206 ;  /* 0x000000ef82ce7223 */ /* 0x000fe400000100ce */
[----:B------:R-:W-:Y:S01]  /*70b0*/  FADD.FTZ R220, R220, R73 ;  /* 0x00000049dcdc7221 */ /* 0x000fe20000010000 */
[----:B------:R-:W-:Y:S06]  /*70c0*/  BAR.SYNC.DEFER_BLOCKING 0x0 ;  /* 0x0000000000007b1d */ /* 0x000fec0000010000 */
[----:B------:R-:W-:Y:S05]  /*70d0*/  @P0 BRA `(.L_x_6719) ;  /* 0x00000ae000000947 */ /* 0x000fea0003800000 */
[----:B-1----:R-:W-:-:S05]  /*70e0*/  SHF.L.U32 R208, R100, 0x5, RZ ;  /* 0x0000000564d07819 */ /* 0x002fca00000006ff */
[----:B0-----:R-:W-:Y:S04]  /*70f0*/  LDS.128 R68, [R208+0x35e0] ;  /* 0x0035e000d0447984 */ /* 0x001fe80000000c00 */
        /* <DEDUP_REMOVED lines=15> */
.L_x_6818:
[----:B------:R-:W-:Y:S05]  /*71f0*/  BRA.DIV ~URZ, `(.L_x_6721) ;  /* 0x00006f327f007947 */ /* 0x000fea000b800000 */
[----:B------:R2:W3:Y:S04]  /*7200*/  SHFL.DOWN PT, R71, R232, 0x1, 0x1f ;  /* 0x08201f00e8477f89 */ /* 0x0004e800000e0000 */
[----:B------:R2:W4:Y:S04]  /*7210*/  SHFL.DOWN PT, R74, R230, 0x1, 0x1f ;  /* 0x08201f00e64a7f89 */ /* 0x00052800000e0000 */
[----:B------:R2:W0:Y:S02]  /*7220*/  SHFL.DOWN PT, R238, R246, 0x1, 0x1f ;  /* 0x08201f00f6ee7f89 */ /* 0x00042400000e0000 */
.L_x_6819:
[----:B------:R-:W-:Y:S01]  /*7230*/  LOP3.LUT R68, R100, 0x1f, RZ, 0xc0, !PT ;  /* 0x0000001f64447812 */ /* 0x000fe200078ec0ff */
[----:B------:R-:W-:Y:S03]  /*7240*/  BSSY B1, `(.L_x_6722) ;  /* 0x000000e000017945 */ /* 0x000fe60003800000 */
        /* <DEDUP_REMOVED lines=13> */
.L_x_6723:
[----:B------:R-:W-:Y:S05]  /*7320*/  BSYNC B1 ;  /* 0x0000000000017941 */ /* 0x000fea0003800000 */
.L_x_6722:
[----:B------:R-:W-:Y:S05]  /*7330*/  BRA.DIV ~URZ, `(.L_x_6724) ;  /* 0x00006f427f007947 */ /* 0x000fea000b800000 */
[----:B---3--:R3:W2:Y:S04]  /*7340*/  SHFL.DOWN PT, R71, R245, 0x2, 0x1f ;  /* 0x08401f00f5477f89 */ /* 0x0086a800000e0000 */
[----:B-1----:R3:W1:Y:S04]  /*7350*/  SHFL.DOWN PT, R70, R232, 0x2, 0x1f ;  /* 0x08401f00e8467f89 */ /* 0x00266800000e0000 */
[----:B----4-:R3:W4:Y:S04]  /*7360*/  SHFL.DOWN PT, R74, R230, 0x2, 0x1f ;  /* 0x08401f00e64a7f89 */ /* 0x01072800000e0000 */
[----:B0-----:R3:W0:Y:S02]  /*7370*/  SHFL.DOWN PT, R238, R246, 0x2, 0x1f ;  /* 0x08401f00f6ee7f89 */ /* 0x00162400000e0000 */
.L_x_6820:
[----:B------:R-:W-:Y:S01]  /*7380*/  LOP3.LUT R68, R100, 0x1f, RZ, 0xc0, !PT ;  /* 0x0000001f64447812 */ /* 0x000fe200078ec0ff */
[----:B------:R-:W-:Y:S03]  /*7390*/  BSSY B1, `(.L_x_6725) ;  /* 0x000000e000017945 */ /* 0x000fe60003800000 */
[----:B------:R-:W-:Y:S01]  /*73a0*/  ISETP.GT.U32.AND P0, PT, R68, 0x1b, PT ;  /* 0x0000001b4400780c */ /* 0x000fe20003f04070 */
[----:B------:R-:W-:Y:S07]  /*73b0*/  @P1 BRA `(.L_x_6726) ;  /* 0x000000b000001947 */ /* 0x000fee0003800000 */
        /* <DEDUP_REMOVED lines=11> */
.L_x_6726:
[----:B------:R-:W-:Y:S05]  /*7470*/  BSYNC B1 ;  /* 0x0000000000017941 */ /* 0x000fea0003800000 */
.L_x_6725:
[----:B------:R-:W-:Y:S05]  /*7480*/  BRA.DIV ~URZ, `(.L_x_6727) ;  /* 0x00006fb27f007947 */ /* 0x000fea000b800000 */
[----:B--2---:R2:W3:Y:S02]  /*7490*/  SHFL.DOWN PT, R71, R245, 0x4, 0x1f ;  /* 0x08801f00f5477f89 */ /* 0x0044e400000e0000 */
.L_x_6821:
[----:B------:R-:W-:Y:S05]  /*74a0*/  BRA.DIV ~URZ, `(.L_x_6728) ;  /* 0x000070127f007947 */ /* 0x000fea000b800000 */
[----:B-1----:R1:W2:Y:S04]  /*74b0*/  SHFL.DOWN PT, R70, R232, 0x4, 0x1f ;  /* 0x08801f00e8467f89 */ /* 0x0022a800000e0000 */
[----:B----4-:R1:W4:Y:S04]  /*74c0*/  SHFL.DOWN PT, R74, R230, 0x4, 0x1f ;  /* 0x08801f00e64a7f89 */ /* 0x01032800000e0000 */
[----:B0-----:R1:W0:Y:S02]  /*74d0*/  SHFL.DOWN PT, R238, R246, 0x4, 0x1f ;  /* 0x08801f00f6ee7f89 */ /* 0x00122400000e0000 */
.L_x_6822:
[----:B------:R-:W-:Y:S01]  /*74e0*/  LOP3.LUT R68, R100, 0x1f, RZ, 0xc0, !PT ;  /* 0x0000001f64447812 */ /* 0x000fe200078ec0ff */
[----:B------:R-:W-:Y:S03]  /*74f0*/  BSSY B1, `(.L_x_6729) ;  /* 0x000000e000017945 */ /* 0x000fe60003800000 */
[----:B------:R-:W-:Y:S01]  /*7500*/  ISETP.GT.U32.AND P1, PT, R68, 0x17, PT ;  /* 0x000000174400780c */ /* 0x000fe20003f24070 */
[----:B------:R-:W-:Y:S07]  /*7510*/  @P0 BRA `(.L_x_6730) ;  /* 0x000000b000000947 */ /* 0x000fee0003800000 */
        /* <DEDUP_REMOVED lines=11> */
.L_x_6730:
[----:B------:R-:W-:Y:S05]  /*75d0*/  BSYNC B1 ;  /* 0x0000000000017941 */ /* 0x000fea0003800000 */
.L_x_6729:
[----:B------:R-:W-:Y:S05]  /*75e0*/  BRA.DIV ~URZ, `(.L_x_6731) ;  /* 0x000070227f007947 */ /* 0x000fea000b800000 */
[----:B---3--:R3:W1:Y:S04]  /*75f0*/  SHFL.DOWN PT, R71, R245, 0x8, 0x1f ;  /* 0x09001f00f5477f89 */ /* 0x00866800000e0000 */
[----:B--2---:R3:W2:Y:S04]  /*7600*/  SHFL.DOWN PT, R70, R232, 0x8, 0x1f ;  /* 0x09001f00e8467f89 */ /* 0x0046a800000e0000 */
[----:B----4-:R3:W4:Y:S04]  /*7610*/  SHFL.DOWN PT, R74, R230, 0x8, 0x1f ;  /* 0x09001f00e64a7f89 */ /* 0x01072800000e0000 */
[----:B0-----:R3:W0:Y:S02]  /*7620*/  SHFL.DOWN PT, R238, R246, 0x8, 0x1f ;  /* 0x09001f00f6ee7f89 */ /* 0x00162400000e0000 */
.L_x_6823:
        /* <DEDUP_REMOVED lines=15> */
.L_x_6733:
[----:B------:R-:W-:Y:S05]  /*7720*/  BSYNC B1 ;  /* 0x0000000000017941 */ /* 0x000fea0003800000 */
.L_x_6732:
[----:B------:R-:W-:Y:S05]  /*7730*/  BRA.DIV ~URZ, `(.L_x_6734) ;  /* 0x000070927f007947 */ /* 0x000fea000b800000 */
[----:B--2---:R2:W3:Y:S02]  /*7740*/  SHFL.DOWN PT, R70, R245, 0x10, 0x1f ;  /* 0x0a001f00f5467f89 */ /* 0x0044e400000e0000 */
.L_x_6824:
[----:B------:R-:W-:Y:S05]  /*7750*/  BRA.DIV ~URZ, `(.L_x_6735) ;  /* 0x000070f27f007947 */ /* 0x000fea000b800000 */
[----:B-1----:R1:W2:Y:S04]  /*7760*/  SHFL.DOWN PT, R71, R232, 0x10, 0x1f ;  /* 0x0a001f00e8477f89 */ /* 0x0022a800000e0000 */
[----:B----4-:R1:W4:Y:S04]  /*7770*/  SHFL.DOWN PT, R74, R230, 0x10, 0x1f ;  /* 0x0a001f00e64a7f89 */ /* 0x01032800000e0000 */
[----:B0-----:R1:W0:Y:S02]  /*7780*/  SHFL.DOWN PT, R238, R246, 0x10, 0x1f ;  /* 0x0a001f00f6ee7f89 */ /* 0x00122400000e0000 */
.L_x_6825:
        /* <DEDUP_REMOVED lines=13> */
.L_x_6737:
[----:B------:R-:W-:Y:S05]  /*7860*/  BSYNC B1 ;  /* 0x0000000000017941 */ /* 0x000fea0003800000 */
.L_x_6736:
[----:B------:R-:W-:Y:S05]  /*7870*/  BRA.DIV ~URZ, `(.L_x_6738) ;  /* 0x000071227f007947 */ /* 0x000fea000b800000 */
[----:B------:R-:W5:Y:S04]  /*7880*/  SHFL.IDX PT, R249, R232, RZ, 0x1f ;  /* 0x00001fffe8f97589 */ /* 0x000f6800000e0000 */
[----:B------:R-:W1:Y:S04]  /*7890*/  SHFL.IDX PT, R243, R245, RZ, 0x1f ;  /* 0x00001ffff5f37589 */ /* 0x000e6800000e0000 */
[----:B------:R-:W4:Y:S04]  /*78a0*/  SHFL.IDX PT, R234, R246, RZ, 0x1f ;  /* 0x00001ffff6ea7589 */ /* 0x000f2800000e0000 */
[----:B0-----:R-:W0:Y:S04]  /*78b0*/  SHFL.DOWN PT, R238, R246, 0x1, 0x1f ;  /* 0x08201f00f6ee7f89 */ /* 0x001e2800000e0000 */
[----:B------:R-:W3:Y:S04]  /*78c0*/  SHFL.IDX PT, R75, R64, RZ, 0x1f ;  /* 0x00001fff404b7589 */ /* 0x000ee800000e0000 */
[----:B----4-:R-:W4:Y:S04]  /*78d0*/  SHFL.IDX PT, R74, R66, RZ, 0x1f ;  /* 0x00001fff424a7589 */ /* 0x010f2800000e0000 */
[----:B------:R-:W2:Y:S01]  /*78e0*/  SHFL.IDX PT, R248, R67, RZ, 0x1f ;  /* 0x00001fff43f87589 */ /* 0x000ea200000e0000 */
[----:B-----5:R-:W-:-:S02]  /*78f0*/  FMUL.FTZ R68, R67, R249 ;  /* 0x000000f943447220 */ /* 0x020fc40000410000 */
[----:B---3--:R-:W-:Y:S01]  /*7900*/  FMUL.FTZ R70, R66, R249 ;  /* 0x000000f942467220 */ /* 0x008fe20000410000 */
[----:B------:R-:W3:Y:S03]  /*7910*/  SHFL.IDX PT, R73, R65, RZ, 0x1f ;  /* 0x00001fff41497589 */ /* 0x000ee600000e0000 */
[----:B-1----:R-:W-:Y:S01]  /*7920*/  FFMA.FTZ R247, R67, R243, R70 ;  /* 0x000000f343f77223 */ /* 0x002fe20000010046 */
[----:B------:R-:W1:Y:S04]  /*7930*/  SHFL.IDX PT, R236, R230, RZ, 0x1f ;  /* 0x00001fffe6ec7589 */ /* 0x000e6800000e0000 */
[----:B------:R5:W0:Y:S04]  /*7940*/  SHFL.DOWN PT, R244, R230, 0x1, 0x1f ;  /* 0x08201f00e6f47f89 */ /* 0x000a2800000e0000 */
[----:B------:R2:W0:Y:S04]  /*7950*/  SHFL.DOWN PT, R240, R245, 0x1, 0x1f ;  /* 0x08201f00f5f07f89 */ /* 0x00042800000e0000 */
[----:B------:R3:W0:Y:S01]  /*7960*/  SHFL.DOWN PT, R242, R232, 0x1, 0x1f ;  /* 0x08201f00e8f27f89 */ /* 0x00062200000e0000 */
[----:B-----5:R-:W-:-:S02]  /*7970*/  FMUL.FTZ R230, R64, R249 ;  /* 0x000000f940e67220 */ /* 0x020fc40000410000 */
[----:B------:R-:W-:Y:S02]  /*7980*/  FMUL.FTZ R249, R65, R249 ;  /* 0x000000f941f97220 */ /* 0x000fe40000410000 */
[-C--:B--2---:R-:W-:Y:S02]  /*7990*/  FFMA.FTZ R245, R66, R243.reuse, -R68 ;  /* 0x000000f342f57223 */ /* 0x084fe40000010844 */
[----:B---3--:R-:W-:Y:S02]  /*79a0*/  FMUL.FTZ R232, R64, R243 ;  /* 0x000000f340e87220 */ /* 0x008fe40000410000 */
.L_x_6826:
[----:B----4-:R2:W3:Y:S01]  /*79b0*/  LDS.128 R68, [R208+0x35f0] ;  /* 0x0035f000d0447984 */ /* 0x0104e20000000c00 */
[----:B------:R-:W-:Y:S01]  /*79c0*/  ISETP.NE.AND P0, PT, R100, 0x1f, PT ;  /* 0x0000001f6400780c */ /* 0x000fe20003f05270 */
[----:B------:R-:W-:Y:S01]  /*79d0*/  BSSY B1, `(.L_x_6739) ;  /* 0x000000e000017945 */ /* 0x000fe20003800000 */
[----:B------:R-:W-:Y:S02]  /*79e0*/  MOV R72, R75 ;  /* 0x0000004b00487202 */ /* 0x000fe40000000f00 */
[----:B------:R-:W-:-:S09]  /*79f0*/  MOV R75, R248 ;  /* 0x000000f8004b7202 */ /* 0x000fd20000000f00 */
[----:B------:R-:W-:Y:S05]  /*7a00*/  @!P0 BRA `(.L_x_6740) ;  /* 0x000000a000008947 */ /* 0x000fea0003800000 */
[-C--:B0-2---:R-:W-:Y:S02]  /*7a10*/  FMUL.FTZ R67, R75, R242.reuse ;  /* 0x000000f24b437220 */ /* 0x085fe40000410000 */
        /* <DEDUP_REMOVED lines=9> */
.L_x_6740:
[----:B--2---:R-:W-:Y:S05]  /*7ab0*/  BSYNC B1 ;  /* 0x0000000000017941 */ /* 0x004fea0003800000 */
.L_x_6739:
        /* <DEDUP_REMOVED lines=14> */
[----:B-1----:R-:W-:Y:S02]  /*7ba0*/  FADD.FTZ R66, R245, R236 ;  /* 0x000000ecf5427221 */ /* 0x002fe40000010000 */
[----:B------:R-:W-:Y:S02]  /*7bb0*/  FADD.FTZ R67, R247, R234 ;  /* 0x000000eaf7437221 */ /* 0x000fe40000010000 */
.L_x_6719:
[----:B-1----:R-:W-:Y:S05]  /*7bc0*/  BSYNC B0 ;  /* 0x0000000000007941 */ /* 0x002fea0003800000 */
.L_x_6718:
[C---:B0-2---:R-:W-:Y:S01]  /*7bd0*/  FMUL.FTZ R68, R145.reuse, R129 ;  /* 0x0000008191447220 */ /* 0x045fe20000410000 */
[----:B------:R-:W-:Y:S01]  /*7be0*/  WARPSYNC 0xffffffff ;  /* 0xffffffff00007948 */ /* 0x000fe20003800000 */
[-C--:B------:R-:W-:Y:S01]  /*7bf0*/  FMUL.FTZ R145, R145, R221.reuse ;  /* 0x000000dd91917220 */ /* 0x080fe20000410000 */
[----:B------:R-:W-:Y:S01]  /*7c00*/  BAR.SYNC.DEFER_BLOCKING 0x0 ;  /* 0x0000000000007b1d */ /* 0x000fe20000010000 */
[----:B------:R-:W-:Y:S01]  /*7c10*/  FMUL.FTZ R73, R173, R186 ;  /* 0x000000baad497220 */ /* 0x000fe20000410000 */
[----:B------:R-:W-:Y:S01]  /*7c20*/  MOV R243, c[0x0][0x2bc] ;  /* 0x0000af0000f37a02 */ /* 0x000fe20000000f00 */
[----:B------:R-:W-:Y:S01]  /*7c30*/  FFMA.FTZ R68, R134, R221, -R68 ;  /* 0x000000dd86447223 */ /* 0x000fe20000010844 */
[----:B------:R-:W-:Y:S01]  /*7c40*/  ISETP.NE.AND P1, PT, R100, RZ, PT ;  /* 0x000000ff6400720c */ /* 0x000fe20003f25270 */
[----:B------:R-:W-:Y:S01]  /*7c50*/  FFMA.FTZ R134, R134, R129, R145 ;  /* 0x0000008186867223 */ /* 0x000fe20000010091 */
[----:B------:R-:W-:Y:S01]  /*7c60*/  BSSY B0, `(.L_x_6741) ;  /* 0x0000228000007945 */ /* 0x000fe20003800000 */
[----:B------:R-:W-:-:S02]  /*7c70*/  FMUL.FTZ R145, R171, R190 ;  /* 0x000000beab917220 */ /* 0x000fc40000410000 */
[----:B------:R-:W-:Y:S02]  /*7c80*/  FMUL.FTZ R171, R171, R226 ;  /* 0x000000e2abab7220 */ /* 0x000fe40000410000 */
[-C--:B------:R-:W-:Y:S02]  /*7c90*/  FFMA.FTZ R72, R170, R228.reuse, -R73 ;  /* 0x000000e4aa487223 */ /* 0x080fe40000010849 */
[----:B------:R-:W-:Y:S02]  /*7ca0*/  FMUL.FTZ R173, R173, R228 ;  /* 0x000000e4adad7220 */ /* 0x000fe40000410000 */
[C---:B------:R-:W-:Y:S02]  /*7cb0*/  FMUL.FTZ R73, R175.reuse, R210 ;  /* 0x000000d2af497220 */ /* 0x040fe40000410000 */
[----:B------:R-:W-:Y:S02]  /*7cc0*/  FMUL.FTZ R175, R175, R227 ;  /* 0x000000e3afaf7220 */ /* 0x000fe40000410000 */
[----:B------:R-:W-:-:S02]  /*7cd0*/  FFMA.FTZ R145, R160, R226, -R145 ;  /* 0x000000e2a0917223 */ /* 0x000fc40000010891 */
[----:B------:R-:W-:Y:S02]  /*7ce0*/  FFMA.FTZ R160, R160, R190, R171 ;  /* 0x000000bea0a07223 */ /* 0x000fe400000100ab */
[----:B------:R-:W-:Y:S02]  /*7cf0*/  FFMA.FTZ R170, R170, R186, R173 ;  /* 0x000000baaaaa7223 */ /* 0x000fe400000100ad */
[C---:B------:R-:W-:Y:S02]  /*7d00*/  FFMA.FTZ R73, R172.reuse, R227, -R73 ;  /* 0x000000e3ac497223 */ /* 0x040fe40000010849 */
[----:B------:R-:W-:Y:S02]  /*7d10*/  FMUL.FTZ R171, R199, R207 ;  /* 0x000000cfc7ab7220 */ /* 0x000fe40000410000 */
[----:B------:R-:W-:Y:S02]  /*7d20*/  FFMA.FTZ R172, R172, R210, R175 ;  /* 0x000000d2acac7223 */ /* 0x000fe400000100af */
[----:B------:R-:W-:-:S02]  /*7d30*/  FMUL.FTZ R173, R82, R239 ;  /* 0x000000ef52ad7220 */ /* 0x000fc40000410000 */
[----:B------:R-:W-:Y:S02]  /*7d40*/  FMUL.FTZ R175, R82, R241 ;  /* 0x000000f152af7220 */ /* 0x000fe40000410000 */
[----:B------:R-:W-:Y:S02]  /*7d50*/  FFMA.FTZ R82, R196, R237, -R171 ;  /* 0x000000edc4527223 */ /* 0x000fe400000108ab */
[C---:B------:R-:W-:Y:S02]  /*7d60*/  FFMA.FTZ R171, R198.reuse, R241, -R173 ;  /* 0x000000f1c6ab7223 */ /* 0x040fe400000108ad */
[----:B------:R-:W-:Y:S02]  /*7d70*/  FFMA.FTZ R198, R198, R239, R175 ;  /* 0x000000efc6c67223 */ /* 0x000fe400000100af */
[----:B------:R-:W-:Y:S02]  /*7d80*/  FMUL.FTZ R69, R155, R128 ;  /* 0x000000809b457220 */ /* 0x000fe40000410000 */
[----:B------:R-:W-:-:S02]  /*7d90*/  FADD.FTZ R175, R93, R93 ;  /* 0x0000005d5daf7221 */ /* 0x000fc40000010000 */
[C---:B------:R-:W-:Y:S02]  /*7da0*/  FMUL.FTZ R71, R159.reuse, R188 ;  /* 0x000000bc9f477220 */ /* 0x040fe40000410000 */
[----:B------:R-:W-:Y:S02]  /*7db0*/  FMUL.FTZ R159, R159, R224 ;  /* 0x000000e09f9f7220 */ /* 0x000fe40000410000 */
[----:B------:R-:W-:Y:S02]  /*7dc0*/  FFMA.FTZ R69, R135, R222, -R69 ;  /* 0x000000de87457223 */ /* 0x000fe40000010845 */
[----:B------:R-:W-:Y:S02]  /*7dd0*/  FADD.FTZ R230, R92, R92 ;  /* 0x0000005c5ce67221 */ /* 0x000fe40000010000 */
[----:B------:R-:W-:Y:S02]  /*7de0*/  FFMA.FTZ R68, R175, R68, RZ ;  /* 0x00000044af447223 */ /* 0x000fe400000100ff */
[----:B------:R-:W-:-:S02]  /*7df0*/  FMUL.FTZ R74, R161, R187 ;  /* 0x000000bba14a7220 */ /* 0x000fc40000410000 */
[----:B------:R-:W-:Y:S02]  /*7e00*/  FMUL.FTZ R161, R161, R225 ;  /* 0x000000e1a1a17220 */ /* 0x000fe40000410000 */
[C---:B------:R-:W-:Y:S02]  /*7e10*/  FFMA.FTZ R71, R156.reuse, R224, -R71 ;  /* 0x000000e09c477223 */ /* 0x040fe40000010847 */
[----:B------:R-:W-:Y:S02]  /*7e20*/  FMUL.FTZ R155, R155, R222 ;  /* 0x000000de9b9b7220 */ /* 0x000fe40000410000 */
[----:B------:R-:W-:Y:S02]  /*7e30*/  FFMA.FTZ R156, R156, R188, R159 ;  /* 0x000000bc9c9c7223 */ /* 0x000fe4000001009f */
[----:B------:R-:W-:Y:S02]  /*7e40*/  FMUL.FTZ R208, R194, R214 ;  /* 0x000000d6c2d07220 */ /* 0x000fe40000410000 */
[----:B------:R-:W-:-:S02]  /*7e50*/  FMUL.FTZ R159, R195, R213 ;  /* 0x000000d5c39f7220 */ /* 0x000fc40000410000 */
[----:B------:R-:W-:Y:S02]  /*7e60*/  FMUL.FTZ R194, R194, R235 ;  /* 0x000000ebc2c27220 */ /* 0x000fe40000410000 */
[----:B------:R-:W-:Y:S02]  /*7e70*/  FFMA.FTZ R69, R230, R69, R68 ;  /* 0x00000045e6457223 */ /* 0x000fe40000010044 */
[----:B------:R-:W-:Y:S02]  /*7e80*/  FFMA.FTZ R74, R158, R225, -R74 ;  /* 0x000000e19e4a7223 */ /* 0x000fe4000001084a */
[----:B------:R-:W-:Y:S02]  /*7e90*/  FMUL.FTZ R195, R195, R215 ;  /* 0x000000d7c3c37220 */ /* 0x000fe40000410000 */
[----:B------:R-:W-:Y:S02]  /*7ea0*/  FMUL.FTZ R68, R189, UR24 ;  /* 0x00000018bd447c20 */ /* 0x000fe40008410000 */
[----:B------:R-:W-:-:S02]  /*7eb0*/  FMUL.FTZ R70, R157, R189 ;  /* 0x000000bd9d467220 */ /* 0x000fc40000410000 */
[----:B------:R-:W-:Y:S02]  /*7ec0*/  FFMA.FTZ R158, R158, R187, R161 ;  /* 0x000000bb9e9e7223 */ /* 0x000fe400000100a1 */
[----:B------:R-:W-:Y:S02]  /*7ed0*/  FFMA.FTZ R135, R135, R128, R155 ;  /* 0x0000008087877223 */ /* 0x000fe4000001009b */
[----:B------:R-:W-:Y:S02]  /*7ee0*/  FFMA.FTZ R161, R197, R235, -R208 ;  /* 0x000000ebc5a17223 */ /* 0x000fe400000108d0 */
[----:B------:R-:W-:Y:S02]  /*7ef0*/  FMUL.FTZ R155, R185, R211 ;  /* 0x000000d3b99b7220 */ /* 0x000fe40000410000 */
[----:B------:R-:W-:Y:S02]  /*7f00*/  FFMA.FTZ R159, R192, R215, -R159 ;  /* 0x000000d7c09f7223 */ /* 0x000fe4000001089f */
[----:B------:R-:W-:-:S02]  /*7f10*/  FFMA.FTZ R197, R197, R214, R194 ;  /* 0x000000d6c5c57223 */ /* 0x000fc400000100c2 */
[----:B------:R-:W-:Y:S02]  /*7f20*/  FMUL.FTZ R185, R185, R231 ;  /* 0x000000e7b9b97220 */ /* 0x000fe40000410000 */
[----:B------:R-:W-:Y:S02]  /*7f30*/  FFMA.FTZ R192, R192, R213, R195 ;  /* 0x000000d5c0c07223 */ /* 0x000fe400000100c3 */
[----:B------:R-:W-:Y:S02]  /*7f40*/  FMUL.FTZ R194, R129, UR24 ;  /* 0x0000001881c27c20 */ /* 0x000fe40008410000 */
[----:B------:R-:W-:Y:S02]  /*7f50*/  FFMA.FTZ R68, R223, UR23, -R68 ;  /* 0x00000017df447c23 */ /* 0x000fe40008010844 */
[----:B------:R-:W-:Y:S02]  /*7f60*/  FFMA.FTZ R70, R154, R223, -R70 ;  /* 0x000000df9a467223 */ /* 0x000fe40000010846 */
[----:B------:R-:W-:-:S02]  /*7f70*/  FMUL.FTZ R208, R129, UR23 ;  /* 0x0000001781d07c20 */ /* 0x000fc40008410000 */
[----:B------:R-:W-:Y:S02]  /*7f80*/  FADD.FTZ R195, R91, R91 ;  /* 0x0000005b5bc37221 */ /* 0x000fe40000010000 */
[C---:B------:R-:W-:Y:S02]  /*7f90*/  FFMA.FTZ R155, R176.reuse, R231, -R155 ;  /* 0x000000e7b09b7223 */ /* 0x040fe4000001089b */
[----:B------:R-:W-:Y:S02]  /*7fa0*/  FMUL.FTZ R157, R157, R223 ;  /* 0x000000df9d9d7220 */ /* 0x000fe40000410000 */
[----:B------:R-:W-:Y:S02]  /*7fb0*/  FFMA.FTZ R176, R176, R211, R185 ;  /* 0x000000d3b0b07223 */ /* 0x000fe400000100b9 */
[C---:B------:R-:W-:Y:S02]  /*7fc0*/  FFMA.FTZ R173, R221.reuse, UR23, -R194 ;  /* 0x00000017ddad7c23 */ /* 0x040fe400080108c2 */
[----:B------:R-:W-:-:S02]  /*7fd0*/  FFMA.FTZ R208, R221, UR24, R208 ;  /* 0x00000018ddd07c23 */ /* 0x000fc400080100d0 */
[C---:B------:R-:W-:Y:S02]  /*7fe0*/  FFMA.FTZ R70, R195.reuse, R70, R69 ;  /* 0x00000046c3467223 */ /* 0x040fe40000010045 */
[----:B------:R-:W-:Y:S02]  /*7ff0*/  FMUL.FTZ R185, R195, R68 ;  /* 0x00000044c3b97220 */ /* 0x000fe40000410000 */
[----:B------:R-:W0:Y:S01]  /*8000*/  LDS.64 R68, [R100.X16+0x35e8] ;  /* 0x0035e80064447984 */ /* 0x000e22000000ca00 */
[C---:B------:R-:W-:Y:S02]  /*8010*/  FFMA.FTZ R194, -R175.reuse, R134, RZ ;  /* 0x00000086afc27223 */ /* 0x040fe400000101ff */
[----:B------:R-:W-:Y:S01]  /*8020*/  FFMA.FTZ R154, R154, R189, R157 ;  /* 0x000000bd9a9a7223 */ /* 0x000fe2000001009d */
[----:B------:R1:W-:Y:S01]  /*8030*/  @!P1 STS.128 [R0.X16+0x4be0], R64 ;  /* 0x004be04000009388 */ /* 0x0003e2000000cc00 */
[----:B------:R-:W-:Y:S02]  /*8040*/  FMUL.FTZ R134, R175, R173 ;  /* 0x000000adaf867220 */ /* 0x000fe40000410000 */
[----:B------:R-:W-:-:S02]  /*8050*/  FMUL.FTZ R157, R193, R212 ;  /* 0x000000d4c19d7220 */ /* 0x000fc40000410000 */
[----:B------:R-:W-:Y:S02]  /*8060*/  FFMA.FTZ R173, -R175, R208, -RZ ;  /* 0x000000d0afad7223 */ /* 0x000fe400000109ff */
[-C--:B------:R-:W-:Y:S02]  /*8070*/  FMUL.FTZ R193, R193, R233.reuse ;  /* 0x000000e9c1c17220 */ /* 0x080fe40000410000 */
[----:B------:R-:W-:Y:S02]  /*8080*/  FMUL.FTZ R208, R189, UR23 ;  /* 0x00000017bdd07c20 */ /* 0x000fe40008410000 */
[C---:B------:R-:W-:Y:S02]  /*8090*/  FFMA.FTZ R157, R184.reuse, R233, -R157 ;  /* 0x000000e9b89d7223 */ /* 0x040fe4000001089d */
[----:B------:R-:W-:Y:S02]  /*80a0*/  FFMA.FTZ R184, R184, R212, R193 ;  /* 0x000000d4b8b87223 */ /* 0x000fe400000100c1 */
[----:B------:R-:W-:-:S02]  /*80b0*/  FFMA.FTZ R208, R223, UR24, R208 ;  /* 0x00000018dfd07c23 */ /* 0x000fc400080100d0 */
[----:B------:R-:W-:Y:S02]  /*80c0*/  FFMA.FTZ R193, -R230, R135, R194 ;  /* 0x00000087e6c17223 */ /* 0x000fe400000101c2 */
[----:B------:R-:W-:Y:S02]  /*80d0*/  FMUL.FTZ R199, R199, R237 ;  /* 0x000000edc7c77220 */ /* 0x000fe40000410000 */
[C---:B------:R-:W-:Y:S02]  /*80e0*/  FFMA.FTZ R135, -R195.reuse, R208, -RZ ;  /* 0x000000d0c3877223 */ /* 0x040fe400000109ff */
[----:B------:R-:W-:Y:S02]  /*80f0*/  FFMA.FTZ R195, -R195, R154, R193 ;  /* 0x0000009ac3c37223 */ /* 0x000fe400000101c1 */
[----:B------:R-:W-:Y:S02]  /*8100*/  FFMA.FTZ R196, R196, R207, R199 ;  /* 0x000000cfc4c47223 */ /* 0x000fe400000100c7 */
[----:B------:R-:W-:-:S02]  /*8110*/  FMUL.FTZ R193, R188, UR24 ;  /* 0x00000018bcc17c20 */ /* 0x000fc40008410000 */
[----:B------:R-:W-:Y:S02]  /*8120*/  FMUL.FTZ R199, R188, UR23 ;  /* 0x00000017bcc77c20 */ /* 0x000fe40008410000 */
[----:B------:R-:W-:Y:S02]  /*8130*/  FADD.FTZ R194, R90, R90 ;  /* 0x0000005a5ac27221 */ /* 0x000fe40000010000 */
[C---:B------:R-:W-:Y:S02]  /*8140*/  FFMA.FTZ R154, R224.reuse, UR23, -R193 ;  /* 0x00000017e09a7c23 */ /* 0x040fe400080108c1 */
[----:B------:R-:W-:Y:S02]  /*8150*/  FFMA.FTZ R193, R224, UR24, R199 ;  /* 0x00000018e0c17c23 */ /* 0x000fe400080100c7 */
[C---:B------:R-:W-:Y:S02]  /*8160*/  FFMA.FTZ R71, R194.reuse, R71, R70 ;  /* 0x00000047c2477223 */ /* 0x040fe40000010046 */
[----:B------:R-:W-:-:S02]  /*8170*/  FFMA.FTZ R195, -R194, R156, R195 ;  /* 0x0000009cc2c37223 */ /* 0x000fc400000101c3 */
[----:B------:R-:W-:Y:S02]  /*8180*/  FADD.FTZ R199, R89, R89 ;  /* 0x0000005959c77221 */ /* 0x000fe40000010000 */
[C---:B------:R-:W-:Y:S02]  /*8190*/  FMUL.FTZ R154, R194.reuse, R154 ;  /* 0x0000009ac29a7220 */ /* 0x040fe40000410000 */
[----:B------:R-:W-:Y:S02]  /*81a0*/  FFMA.FTZ R193, -R194, R193, -RZ ;  /* 0x000000c1c2c17223 */ /* 0x000fe400000109ff */
[C---:B------:R-:W-:Y:S02]  /*81b0*/  FMUL.FTZ R156, R187.reuse, UR24 ;  /* 0x00000018bb9c7c20 */ /* 0x040fe40008410000 */
[----:B------:R-:W-:Y:S02]  /*81c0*/  FMUL.FTZ R194, R187, UR23 ;  /* 0x00000017bbc27c20 */ /* 0x000fe40008410000 */
[----:B------:R-:W-:-:S02]  /*81d0*/  FFMA.FTZ R70, R199, R74, R71 ;  /* 0x0000004ac7467223 */ /* 0x000fc40000010047 */
[C---:B------:R-:W-:Y:S02]  /*81e0*/  FFMA.FTZ R74, R225.reuse, UR23, -R156 ;  /* 0x00000017e14a7c23 */ /* 0x040fe4000801089c */
[----:B------:R-:W-:Y:S02]  /*81f0*/  FFMA.FTZ R156, R225, UR24, R194 ;  /* 0x00000018e19c7c23 */ /* 0x000fe400080100c2 */
[----:B------:R-:W-:Y:S02]  /*8200*/  FADD.FTZ R194, R88, R88 ;  /* 0x0000005858c27221 */ /* 0x000fe40000010000 */
[----:B------:R-:W-:Y:S02]  /*8210*/  FFMA.FTZ R195, -R199, R158, R195 ;  /* 0x0000009ec7c37223 */ /* 0x000fe400000101c3 */
[----:B------:R-:W-:Y:S02]  /*8220*/  FADD.FTZ R206, RZ, R206 ;  /* 0x000000ceffce7221 */ /* 0x000fe40000010000 */
[----:B------:R-:W-:-:S02]  /*8230*/  FFMA.FTZ R195, -R194, R160, R195 ;  /* 0x000000a0c2c37223 */ /* 0x000fc400000101c3 */
[C---:B------:R-:W-:Y:S02]  /*8240*/  FMUL.FTZ R160, R83.reuse, R220 ;  /* 0x000000dc53a07220 */ /* 0x040fe40000410000 */
[----:B------:R-:W-:Y:S02]  /*8250*/  FMUL.FTZ R83, R83, R206 ;  /* 0x000000ce53537220 */ /* 0x000fe40000410000 */
[C---:B------:R-:W-:Y:S02]  /*8260*/  FMUL.FTZ R74, R199.reuse, R74 ;  /* 0x0000004ac74a7220 */ /* 0x040fe40000410000 */
[----:B------:R-:W-:Y:S02]  /*8270*/  FFMA.FTZ R156, -R199, R156, -RZ ;  /* 0x0000009cc79c7223 */ /* 0x000fe400000109ff */
[C---:B------:R-:W-:Y:S02]  /*8280*/  FFMA.FTZ R160, R81.reuse, R206, R160 ;  /* 0x000000ce51a07223 */ /* 0x040fe400000100a0 */
[----:B------:R-:W-:Y:S01]  /*8290*/  FFMA.FTZ R199, R194, R145, R70 ;  /* 0x00000091c2c77223 */ /* 0x000fe20000010046 */
[----:B------:R-:W-:Y:S01]  /*82a0*/  MOV R70, c[0x0][0x2b8] ;  /* 0x0000ae0000467a02 */ /* 0x000fe20000000f00 */
[----:B------:R-:W-:-:S02]  /*82b0*/  FFMA.FTZ R81, R81, R220, -R83 ;  /* 0x000000dc51517223 */ /* 0x000fc40000010853 */
[CC--:B0-----:R-:W-:Y:S01]  /*82c0*/  FMUL.FTZ R83, R69.reuse, -R77.reuse ;  /* 0x8000004d45537220 */ /* 0x0c1fe20000410000 */
[--C-:B------:R-:W-:Y:S01]  /*82d0*/  SHF.R.U64 R70, R70, 0x1, R243.reuse ;  /* 0x0000000146467819 */ /* 0x100fe200000012f3 */
[----:B------:R-:W-:Y:S01]  /*82e0*/  FMUL.FTZ R77, R68, -R77 ;  /* 0x8000004d444d7220 */ /* 0x000fe20000410000 */
[----:B------:R-:W-:Y:S01]  /*82f0*/  SHF.R.U32.HI R243, RZ, 0x1, R243 ;  /* 0x00000001fff37819 */ /* 0x000fe200000116f3 */
[C---:B------:R-:W-:Y:S02]  /*8300*/  FMUL.FTZ R71, R190.reuse, UR24 ;  /* 0x00000018be477c20 */ /* 0x040fe40008410000 */
[----:B------:R-:W-:Y:S02]  /*8310*/  FMUL.FTZ R145, R190, UR23 ;  /* 0x00000017be917c20 */ /* 0x000fe40008410000 */
[-C--:B------:R-:W-:Y:S02]  /*8320*/  FFMA.FTZ R83, R68, R76.reuse, -R83 ;  /* 0x0000004c44537223 */ /* 0x080fe40000010853 */
[----:B------:R-:W-:-:S02]  /*8330*/  FFMA.FTZ R68, R69, R76, R77 ;  /* 0x0000004c45447223 */ /* 0x000fc4000001004d */
[----:B------:R-:W-:Y:S02]  /*8340*/  FMUL.FTZ R69, R186, UR24 ;  /* 0x00000018ba457c20 */ /* 0x000fe40008410000 */
[C---:B------:R-:W-:Y:S02]  /*8350*/  FFMA.FTZ R71, R226.reuse, UR23, -R71 ;  /* 0x00000017e2477c23 */ /* 0x040fe40008010847 */
[----:B------:R-:W-:Y:S02]  /*8360*/  FFMA.FTZ R158, R226, UR24, R145 ;  /* 0x00000018e29e7c23 */ /* 0x000fe40008010091 */
[----:B------:R-:W-:Y:S02]  /*8370*/  FMUL.FTZ R77, R186, UR23 ;  /* 0x00000017ba4d7c20 */ /* 0x000fe40008410000 */
[----:B------:R-:W-:Y:S02]  /*8380*/  FADD.FTZ R208, R87, R87 ;  /* 0x0000005757d07221 */ /* 0x000fe40000010000 */
[----:B------:R-:W-:-:S02]  /*8390*/  FMUL.FTZ R75, R177, R209 ;  /* 0x000000d1b14b7220 */ /* 0x000fc40000410000 */
[----:B------:R-:W-:Y:S02]  /*83a0*/  IMAD R243, R243, R108, RZ ;  /* 0x0000006cf3f37224 */ /* 0x000fe400078e02ff */
[----:B------:R-:W-:Y:S02]  /*83b0*/  FFMA.FTZ R69, R228, UR23, -R69 ;  /* 0x00000017e4457c23 */ /* 0x000fe40008010845 */
[----:B------:R-:W-:Y:S02]  /*83c0*/  FMUL.FTZ R177, R177, R229 ;  /* 0x000000e5b1b17220 */ /* 0x000fe40000410000 */
[C---:B------:R-:W-:Y:S02]  /*83d0*/  FMUL.FTZ R145, R194.reuse, R71 ;  /* 0x00000047c2917220 */ /* 0x040fe40000410000 */
[----:B------:R-:W-:Y:S02]  /*83e0*/  FFMA.FTZ R158, -R194, R158, -RZ ;  /* 0x0000009ec29e7223 */ /* 0x000fe400000109ff */
[----:B------:R-:W-:-:S02]  /*83f0*/  FFMA.FTZ R76, R228, UR24, R77 ;  /* 0x00000018e44c7c23 */ /* 0x000fc4000801004d */
[----:B------:R-:W-:Y:S02]  /*8400*/  FFMA.FTZ R194, R208, R72, R199 ;  /* 0x00000048d0c27223 */ /* 0x000fe400000100c7 */
[----:B------:R-:W-:Y:S02]  /*8410*/  FADD.FTZ R204, R204, R83 ;  /* 0x00000053cccc7221 */ /* 0x000fe40000010000 */
[----:B------:R-:W-:Y:S02]  /*8420*/  FFMA.FTZ R75, R174, R229, -R75 ;  /* 0x000000e5ae4b7223 */ /* 0x000fe4000001084b */
[----:B------:R-:W-:Y:S02]  /*8430*/  IMAD R243, R107, R70, R243 ;  /* 0x000000466bf37224 */ /* 0x000fe400078e02f3 */
[----:B------:R-:W-:Y:S02]  /*8440*/  FMUL.FTZ R72, R208, R69 ;  /* 0x00000045d0487220 */ /* 0x000fe40000410000 */
[----:B------:R-:W-:-:S02]  /*8450*/  IMAD R83, R105, c[0x0][0x2c0], RZ ;  /* 0x0000b00069537a24 */ /* 0x000fc400078e02ff */
[----:B------:R-:W-:Y:S02]  /*8460*/  FMUL.FTZ R77, R206, UR23 ;  /* 0x00000017ce4d7c20 */ /* 0x000fe40008410000 */
[----:B------:R-:W-:Y:S02]  /*8470*/  FFMA.FTZ R174, R174, R209, R177 ;  /* 0x000000d1aeae7223 */ /* 0x000fe400000100b1 */
[----:B------:R-:W-:-:S04]  /*8480*/  IMAD.WIDE.U32 R70, R70, R108, RZ ;  /* 0x0000006c46467225 */ /* 0x000fc800078e00ff */
[----:B------:R-:W-:Y:S01]  /*8490*/  FMUL.FTZ R69, R206, UR24 ;  /* 0x00000018ce457c20 */ /* 0x000fe20008410000 */
[----:B------:R-:W-:Y:S01]  /*84a0*/  IADD3 R71, R71, R243, RZ ;  /* 0x000000f347477210 */ /* 0x000fe20007ffe0ff */
[C---:B------:R-:W-:Y:S02]  /*84b0*/  FMUL.FTZ R175, R128.reuse, UR24 ;  /* 0x0000001880af7c20 */ /* 0x040fe40008410000 */
[----:B------:R-:W-:Y:S02]  /*84c0*/  FMUL.FTZ R177, R128, UR23 ;  /* 0x0000001780b17c20 */ /* 0x000fe40008410000 */
[----:B------:R-:W-:Y:S02]  /*84d0*/  FADD.FTZ R68, -R205, R68 ;  /* 0x00000044cd447221 */ /* 0x000fe40000010100 */
[----:B------:R-:W-:Y:S02]  /*84e0*/  IMAD R205, R106, c[0x0][0x2c4], R83 ;  /* 0x0000b1006acd7a24 */ /* 0x000fe400078e0253 */
[----:B------:R-:W-:-:S02]  /*84f0*/  FFMA.FTZ R199, R220, UR24, R77 ;  /* 0x00000018dcc77c23 */ /* 0x000fc4000801004d */
[----:B------:R-:W-:Y:S02]  /*8500*/  FFMA.FTZ R83, R220, UR23, -R69 ;  /* 0x00000017dc537c23 */ /* 0x000fe40008010845 */
[C---:B------:R-:W-:Y:S02]  /*8510*/  FMUL.FTZ R77, R127.reuse, -R204 ;  /* 0x800000cc7f4d7220 */ /* 0x040fe40000410000 */
[C---:B------:R-:W-:Y:S02]  /*8520*/  FFMA.FTZ R175, R222.reuse, UR23, -R175 ;  /* 0x00000017deaf7c23 */ /* 0x040fe400080108af */
[----:B------:R-:W-:Y:S02]  /*8530*/  FFMA.FTZ R177, R222, UR24, R177 ;  /* 0x00000018deb17c23 */ /* 0x000fe400080100b1 */
[----:B------:R-:W-:Y:S02]  /*8540*/  FMUL.FTZ R69, R127, -R68 ;  /* 0x800000447f457220 */ /* 0x000fe40000410000 */
[----:B------:R-:W-:-:S02]  /*8550*/  FFMA.FTZ R76, -R208, R76, -RZ ;  /* 0x0000004cd04c7223 */ /* 0x000fc400000109ff */
[----:B------:R-:W-:Y:S02]  /*8560*/  FFMA.FTZ R195, -R208, R170, R195 ;  /* 0x000000aad0c37223 */ /* 0x000fe400000101c3 */
[----:B------:R-:W-:Y:S02]  /*8570*/  FFMA.FTZ R208, R130, R68, R77 ;  /* 0x0000004482d07223 */ /* 0x000fe4000001004d */
[C---:B------:R-:W-:Y:S02]  /*8580*/  FMUL.FTZ R175, R230.reuse, R175 ;  /* 0x000000afe6af7220 */ /* 0x040fe40000410000 */
[----:B------:R-:W-:Y:S02]  /*8590*/  FFMA.FTZ R177, -R230, R177, -RZ ;  /* 0x000000b1e6b17223 */ /* 0x000fe400000109ff */
[----:B------:R-:W-:Y:S02]  /*85a0*/  FFMA.FTZ R69, R130, R204, -R69 ;  /* 0x000000cc82457223 */ /* 0x000fe40000010845 */
[----:B------:R-:W-:-:S02]  /*85b0*/  FADD.FTZ R230, R37, R37 ;  /* 0x0000002525e67221 */ /* 0x000fc40000010000 */
[----:B------:R-:W-:-:S04]  /*85c0*/  IMAD.WIDE.U32 R70, R106, c[0x0][0x2c0], R70 ;  /* 0x0000b0006a467a25 */ /* 0x000fc800078e0046 */
[----:B------:R-:W-:Y:S01]  /*85d0*/  FADD.FTZ R203, -R203, R208 ;  /* 0x000000d0cbcb7221 */ /* 0x000fe20000010100 */
[----:B------:R-:W-:Y:S01]  /*85e0*/  LEA R77, P0, R70, c[0x0][0x320], 0x3 ;  /* 0x0000c800464d7a11 */ /* 0x000fe200078018ff */
[----:B------:R-:W-:Y:S02]  /*85f0*/  FADD.FTZ R69, R202, R69 ;  /* 0x00000045ca457221 */ /* 0x000fe40000010000 */
[----:B------:R-:W-:Y:S01]  /*8600*/  FMUL.FTZ R170, R230, R81 ;  /* 0x00000051e6aa7220 */ /* 0x000fe20000410000 */
[----:B------:R-:W-:Y:S01]  /*8610*/  IADD3 R81, R205, R71, RZ ;  /* 0x00000047cd517210 */ /* 0x000fe20007ffe0ff */
[C---:B------:R-:W-:Y:S02]  /*8620*/  FMUL.FTZ R71, R131.reuse, -R203 ;  /* 0x800000cb83477220 */ /* 0x040fe40000410000 */
[-C--:B------:R-:W-:Y:S01]  /*8630*/  FMUL.FTZ R131, R131, -R69.reuse ;  /* 0x8000004583837220 */ /* 0x080fe20000410000 */
[----:B------:R-:W-:Y:S01]  /*8640*/  LEA.HI.X R81, R70, c[0x0][0x324], R81, 0x3, P0 ;  /* 0x0000c90046517a11 */ /* 0x000fe200000f1c51 */
[----:B------:R-:W-:-:S02]  /*8650*/  FFMA.FTZ R71, R132, R69, -R71 ;  /* 0x0000004584477223 */ /* 0x000fc40000010847 */
[----:B------:R-:W-:Y:S02]  /*8660*/  FMUL.FTZ R70, R210, UR24 ;  /* 0x00000018d2467c20 */ /* 0x000fe40008410000 */
[----:B------:R-:W-:Y:S02]  /*8670*/  FFMA.FTZ R132, R132, R203, R131 ;  /* 0x000000cb84847223 */ /* 0x000fe40000010083 */
[----:B------:R-:W-:Y:S02]  /*8680*/  FADD.FTZ R205, R52, R52 ;  /* 0x0000003434cd7221 */ /* 0x000fe40000010000 */
[----:B------:R-:W-:Y:S02]  /*8690*/  FFMA.FTZ R70, R227, UR23, -R70 ;  /* 0x00000017e3467c23 */ /* 0x000fe40008010846 */
[----:B------:R-:W-:Y:S02]  /*86a0*/  FADD.FTZ R201, -R201, R132 ;  /* 0x00000084c9c97221 */ /* 0x000fe40000010100 */
[----:B------:R-:W-:-:S02]  /*86b0*/  FADD.FTZ R71, R200, R71 ;  /* 0x00000047c8477221 */ /* 0x000fc40000010000 */
[----:B------:R-:W-:Y:S02]  /*86c0*/  FMUL.FTZ R132, R205, R70 ;  /* 0x00000046cd847220 */ /* 0x000fe40000410000 */
[C---:B------:R-:W-:Y:S02]  /*86d0*/  FMUL.FTZ R70, R133.reuse, -R201 ;  /* 0x800000c985467220 */ /* 0x040fe40000410000 */
[----:B------:R-:W-:Y:S02]  /*86e0*/  FMUL.FTZ R133, R133, -R71 ;  /* 0x8000004785857220 */ /* 0x000fe40000410000 */
[----:B------:R-:W-:Y:S02]  /*86f0*/  FFMA.FTZ R194, R205, R73, R194 ;  /* 0x00000049cdc27223 */ /* 0x000fe400000100c2 */
[C---:B------:R-:W-:Y:S02]  /*8700*/  FFMA.FTZ R73, R136.reuse, R201, R133 ;  /* 0x000000c988497223 */ /* 0x040fe40000010085 */
[----:B------:R-:W-:-:S02]  /*8710*/  FFMA.FTZ R70, R136, R71, -R70 ;  /* 0x0000004788467223 */ /* 0x000fc40000010846 */
[----:B------:R-:W-:Y:S02]  /*8720*/  FADD.FTZ R73, -R80, R73 ;  /* 0x0000004950497221 */ /* 0x000fe40000010100 */
[----:B------:R-:W-:Y:S02]  /*8730*/  FADD.FTZ R191, R191, R70 ;  /* 0x00000046bfbf7221 */ /* 0x000fe40000010000 */
[----:B------:R-:W-:Y:S02]  /*8740*/  FFMA.FTZ R127, -R230, R199, -RZ ;  /* 0x000000c7e67f7223 */ /* 0x000fe400000109ff */
[----:B------:R-:W-:Y:S02]  /*8750*/  FADD.FTZ R199, R50, R50 ;  /* 0x0000003232c77221 */ /* 0x000fe40000010000 */
[C---:B------:R-:W-:Y:S02]  /*8760*/  FMUL.FTZ R70, R137.reuse, -R73 ;  /* 0x8000004989467220 */ /* 0x040fe40000410000 */
[----:B------:R-:W-:-:S02]  /*8770*/  FMUL.FTZ R137, R137, -R191 ;  /* 0x800000bf89897220 */ /* 0x000fc40000410000 */
[----:B------:R-:W-:Y:S02]  /*8780*/  FFMA.FTZ R195, -R205, R172, R195 ;  /* 0x000000accdc37223 */ /* 0x000fe400000101c3 */
[C---:B------:R-:W-:Y:S02]  /*8790*/  FFMA.FTZ R194, R199.reuse, R75, R194 ;  /* 0x0000004bc7c27223 */ /* 0x040fe400000100c2 */
[C---:B------:R-:W-:Y:S02]  /*87a0*/  FFMA.FTZ R75, R138.reuse, R73, R137 ;  /* 0x000000498a4b7223 */ /* 0x040fe40000010089 */
[----:B------:R-:W-:Y:S02]  /*87b0*/  FFMA.FTZ R70, R138, R191, -R70 ;  /* 0x000000bf8a467223 */ /* 0x000fe40000010846 */
[----:B------:R-:W-:Y:S02]  /*87c0*/  FFMA.FTZ R195, -R199, R174, R195 ;  /* 0x000000aec7c37223 */ /* 0x000fe400000101c3 */
[----:B------:R-:W-:-:S02]  /*87d0*/  FMUL.FTZ R80, R211, UR24 ;  /* 0x00000018d3507c20 */ /* 0x000fc40008410000 */
[----:B------:R-:W-:Y:S02]  /*87e0*/  FMUL.FTZ R174, R211, UR23 ;  /* 0x00000017d3ae7c20 */ /* 0x000fe40008410000 */
[----:B------:R-:W-:Y:S02]  /*87f0*/  FADD.FTZ R75, -R78, R75 ;  /* 0x0000004b4e4b7221 */ /* 0x000fe40000010100 */
[----:B------:R-:W-:Y:S02]  /*8800*/  FADD.FTZ R79, R79, R70 ;  /* 0x000000464f4f7221 */ /* 0x000fe40000010000 */
[----:B------:R-:W-:Y:S02]  /*8810*/  FADD.FTZ R131, R49, R49 ;  /* 0x0000003131837221 */ /* 0x000fe40000010000 */
[C---:B------:R-:W-:Y:S02]  /*8820*/  FFMA.FTZ R80, R231.reuse, UR23, -R80 ;  /* 0x00000017e7507c23 */ /* 0x040fe40008010850 */
[----:B------:R-:W-:-:S02]  /*8830*/  FFMA.FTZ R138, R231, UR24, R174 ;  /* 0x00000018e78a7c23 */ /* 0x000fc400080100ae */
[C---:B------:R-:W-:Y:S02]  /*8840*/  FMUL.FTZ R70, R139.reuse, -R75 ;  /* 0x8000004b8b467220 */ /* 0x040fe40000410000 */
[----:B------:R-:W-:Y:S02]  /*8850*/  FMUL.FTZ R139, R139, -R79 ;  /* 0x8000004f8b8b7220 */ /* 0x000fe40000410000 */
[C---:B------:R-:W-:Y:S02]  /*8860*/  FFMA.FTZ R194, R131.reuse, R155, R194 ;  /* 0x0000009b83c27223 */ /* 0x040fe400000100c2 */
[C---:B------:R-:W-:Y:S02]  /*8870*/  FMUL.FTZ R155, R131.reuse, R80 ;  /* 0x00000050839b7220 */ /* 0x040fe40000410000 */
[C---:B------:R-:W-:Y:S02]  /*8880*/  FFMA.FTZ R138, -R131.reuse, R138, -RZ ;  /* 0x0000008a838a7223 */ /* 0x040fe400000109ff */
[----:B------:R-:W-:-:S02]  /*8890*/  FFMA.FTZ R195, -R131, R176, R195 ;  /* 0x000000b083c37223 */ /* 0x000fc400000101c3 */
[C---:B------:R-:W-:Y:S02]  /*88a0*/  FFMA.FTZ R131, R140.reuse, R75, R139 ;  /* 0x0000004b8c837223 */ /* 0x040fe4000001008b */
[----:B------:R-:W-:Y:S02]  /*88b0*/  FFMA.FTZ R70, R140, R79, -R70 ;  /* 0x0000004f8c467223 */ /* 0x000fe40000010846 */
[C---:B------:R-:W-:Y:S02]  /*88c0*/  FMUL.FTZ R78, R212.reuse, UR24 ;  /* 0x00000018d44e7c20 */ /* 0x040fe40008410000 */
[----:B------:R-:W-:Y:S02]  /*88d0*/  FMUL.FTZ R80, R212, UR23 ;  /* 0x00000017d4507c20 */ /* 0x000fe40008410000 */
[----:B------:R-:W-:Y:S02]  /*88e0*/  FADD.FTZ R131, -R178, R131 ;  /* 0x00000083b2837221 */ /* 0x000fe40000010100 */
[----:B------:R-:W-:-:S02]  /*88f0*/  FADD.FTZ R179, R179, R70 ;  /* 0x00000046b3b37221 */ /* 0x000fc40000010000 */
[----:B------:R-:W-:Y:S02]  /*8900*/  FADD.FTZ R133, R47, R47 ;  /* 0x0000002f2f857221 */ /* 0x000fe40000010000 */
[C---:B------:R-:W-:Y:S02]  /*8910*/  FFMA.FTZ R78, R233.reuse, UR23, -R78 ;  /* 0x00000017e94e7c23 */ /* 0x040fe4000801084e */
[----:B------:R-:W-:Y:S02]  /*8920*/  FFMA.FTZ R80, R233, UR24, R80 ;  /* 0x00000018e9507c23 */ /* 0x000fe40008010050 */
[C---:B------:R-:W-:Y:S02]  /*8930*/  FMUL.FTZ R70, R141.reuse, -R131 ;  /* 0x800000838d467220 */ /* 0x040fe40000410000 */
[----:B------:R-:W-:Y:S02]  /*8940*/  FMUL.FTZ R141, R141, -R179 ;  /* 0x800000b38d8d7220 */ /* 0x000fe40000410000 */
[----:B------:R-:W-:-:S02]  /*8950*/  FFMA.FTZ R194, R133, R157, R194 ;  /* 0x0000009d85c27223 */ /* 0x000fc400000100c2 */
[C---:B------:R-:W-:Y:S02]  /*8960*/  FMUL.FTZ R140, R133.reuse, R78 ;  /* 0x0000004e858c7220 */ /* 0x040fe40000410000 */
[C---:B------:R-:W-:Y:S02]  /*8970*/  FFMA.FTZ R139, -R133.reuse, R80, -RZ ;  /* 0x00000050858b7223 */ /* 0x040fe400000109ff */
[----:B------:R-:W-:Y:S02]  /*8980*/  FFMA.FTZ R195, -R133, R184, R195 ;  /* 0x000000b885c37223 */ /* 0x000fe400000101c3 */
[C---:B------:R-:W-:Y:S02]  /*8990*/  FFMA.FTZ R133, R142.reuse, R131, R141 ;  /* 0x000000838e857223 */ /* 0x040fe4000001008d */
[----:B------:R-:W-:Y:S02]  /*89a0*/  FFMA.FTZ R70, R142, R179, -R70 ;  /* 0x000000b38e467223 */ /* 0x000fe40000010846 */
        /* <DEDUP_REMOVED lines=15> */
[----:B------:R-:W-:Y:S02]  /*8aa0*/  FADD.FTZ R137, -R182, R137 ;  /* 0x00000089b6897221 */ /* 0x000fe40000010100 */
[----:B------:R-:W-:Y:S02]  /*8ab0*/  FADD.FTZ R183, R183, R70 ;  /* 0x00000046b7b77221 */ /* 0x000fe40000010000 */
[C---:B------:R-:W-:Y:S02]  /*8ac0*/  FMUL.FTZ R70, R111.reuse, -R137 ;  /* 0x800000896f467220 */ /* 0x040fe40000410000 */
[----:B------:R-:W-:-:S02]  /*8ad0*/  FMUL.FTZ R111, R111, -R183 ;  /* 0x800000b76f6f7220 */ /* 0x000fc40000410000 */
[----:B------:R-:W-:Y:S02]  /*8ae0*/  FMUL.FTZ R78, R214, UR24 ;  /* 0x00000018d64e7c20 */ /* 0x000fe40008410000 */
[----:B------:R-:W-:Y:S02]  /*8af0*/  FFMA.FTZ R111, R112, R137, R111 ;  /* 0x00000089706f7223 */ /* 0x000fe4000001006f */
[----:B------:R-:W-:Y:S02]  /*8b00*/  FMUL.FTZ R80, R214, UR23 ;  /* 0x00000017d6507c20 */ /* 0x000fe40008410000 */
[----:B------:R-:W-:Y:S02]  /*8b10*/  FFMA.FTZ R70, R112, R183, -R70 ;  /* 0x000000b770467223 */ /* 0x000fe40000010846 */
[----:B------:R-:W-:Y:S02]  /*8b20*/  FADD.FTZ R157, R43, R43 ;  /* 0x0000002b2b9d7221 */ /* 0x000fe40000010000 */
[----:B------:R-:W-:-:S02]  /*8b30*/  FADD.FTZ R111, -R162, R111 ;  /* 0x0000006fa26f7221 */ /* 0x000fc40000010100 */
[C---:B------:R-:W-:Y:S02]  /*8b40*/  FFMA.FTZ R78, R235.reuse, UR23, -R78 ;  /* 0x00000017eb4e7c23 */ /* 0x040fe4000801084e */
[----:B------:R-:W-:Y:S02]  /*8b50*/  FFMA.FTZ R80, R235, UR24, R80 ;  /* 0x00000018eb507c23 */ /* 0x000fe40008010050 */
[----:B------:R-:W-:Y:S02]  /*8b60*/  FADD.FTZ R163, R163, R70 ;  /* 0x00000046a3a37221 */ /* 0x000fe40000010000 */
[----:B------:R-:W-:Y:S02]  /*8b70*/  FFMA.FTZ R161, R157, R161, R194 ;  /* 0x000000a19da17223 */ /* 0x000fe400000100c2 */
[----:B------:R-:W-:Y:S02]  /*8b80*/  FADD.FTZ R159, R41, R41 ;  /* 0x00000029299f7221 */ /* 0x000fe40000010000 */
[----:B------:R-:W-:-:S02]  /*8b90*/  FMUL.FTZ R70, R113, -R111 ;  /* 0x8000006f71467220 */ /* 0x000fc40000410000 */
[C---:B------:R-:W-:Y:S02]  /*8ba0*/  FMUL.FTZ R144, R157.reuse, R78 ;  /* 0x0000004e9d907220 */ /* 0x040fe40000410000 */
[C---:B------:R-:W-:Y:S02]  /*8bb0*/  FFMA.FTZ R143, -R157.reuse, R80, -RZ ;  /* 0x000000509d8f7223 */ /* 0x040fe400000109ff */
[----:B------:R-:W-:Y:S02]  /*8bc0*/  FFMA.FTZ R197, -R157, R197, R192 ;  /* 0x000000c59dc57223 */ /* 0x000fe400000101c0 */
[----:B------:R-:W-:Y:S02]  /*8bd0*/  FMUL.FTZ R113, R113, -R163 ;  /* 0x800000a371717220 */ /* 0x000fe40000410000 */
[----:B------:R-:W-:Y:S02]  /*8be0*/  FFMA.FTZ R78, R159, R82, R161 ;  /* 0x000000529f4e7223 */ /* 0x000fe400000100a1 */
[----:B------:R-:W-:-:S02]  /*8bf0*/  FADD.FTZ R157, R39, R39 ;  /* 0x00000027279d7221 */ /* 0x000fc40000010000 */
[C---:B------:R-:W-:Y:S02]  /*8c00*/  FFMA.FTZ R70, R114.reuse, R163, -R70 ;  /* 0x000000a372467223 */ /* 0x040fe40000010846 */
[----:B------:R-:W-:Y:S02]  /*8c10*/  FFMA.FTZ R113, R114, R111, R113 ;  /* 0x0000006f72717223 */ /* 0x000fe40000010071 */
[----:B------:R-:W-:Y:S02]  /*8c20*/  FFMA.FTZ R171, R157, R171, R78 ;  /* 0x000000ab9dab7223 */ /* 0x000fe4000001004e */
[----:B------:R-:W-:Y:S02]  /*8c30*/  FMUL.FTZ R78, R239, UR24 ;  /* 0x00000018ef4e7c20 */ /* 0x000fe40008410000 */
[----:B------:R-:W-:Y:S02]  /*8c40*/  FADD.FTZ R70, R165, R70 ;  /* 0x00000046a5467221 */ /* 0x000fe40000010000 */
[----:B------:R-:W-:-:S02]  /*8c50*/  FADD.FTZ R164, -R164, R113 ;  /* 0x00000071a4a47221 */ /* 0x000fc40000010100 */
[----:B------:R-:W-:Y:S02]  /*8c60*/  FMUL.FTZ R80, R207, UR24 ;  /* 0x00000018cf507c20 */ /* 0x000fe40008410000 */
[----:B------:R-:W-:Y:S02]  /*8c70*/  FFMA.FTZ R78, R241, UR23, -R78 ;  /* 0x00000017f14e7c23 */ /* 0x000fe4000801084e */
[C---:B------:R-:W-:Y:S02]  /*8c80*/  FMUL.FTZ R113, R115.reuse, -R70 ;  /* 0x8000004673717220 */ /* 0x040fe40000410000 */
[----:B------:R-:W-:Y:S02]  /*8c90*/  FMUL.FTZ R115, R115, -R164 ;  /* 0x800000a473737220 */ /* 0x000fe40000410000 */
[----:B------:R-:W-:Y:S02]  /*8ca0*/  FFMA.FTZ R80, R237, UR23, -R80 ;  /* 0x00000017ed507c23 */ /* 0x000fe40008010850 */
[----:B------:R-:W-:Y:S01]  /*8cb0*/  FMUL.FTZ R162, R157, R78 ;  /* 0x0000004e9da27220 */ /* 0x000fe20000410000 */
[----:B------:R-:W-:Y:S01]  /*8cc0*/  P2R R78, PR, RZ, 0x2 ;  /* 0x00000002ff4e7803 */ /* 0x000fe20000000000 */
[----:B------:R-:W-:-:S02]  /*8cd0*/  FFMA.FTZ R113, R116, R164, R113 ;  /* 0x000000a474717223 */ /* 0x000fc40000010071 */
[----:B------:R-:W-:Y:S02]  /*8ce0*/  FFMA.FTZ R78, R116, R70, -R115 ;  /* 0x00000046744e7223 */ /* 0x000fe40000010873 */
[----:B------:R-:W-:Y:S02]  /*8cf0*/  FMUL.FTZ R112, R159, R80 ;  /* 0x000000509f707220 */ /* 0x000fe40000410000 */
[----:B------:R-:W-:Y:S02]  /*8d00*/  FMUL.FTZ R80, R239, UR23 ;  /* 0x00000017ef507c20 */ /* 0x000fe40008410000 */
[----:B------:R-:W-:Y:S02]  /*8d10*/  FADD.FTZ R166, -R166, R113 ;  /* 0x00000071a6a67221 */ /* 0x000fe40000010100 */
[----:B------:R-:W-:Y:S02]  /*8d20*/  FADD.FTZ R78, R167, R78 ;  /* 0x0000004ea74e7221 */ /* 0x000fe40000010000 */
[----:B------:R-:W-:-:S02]  /*8d30*/  FFMA.FTZ R80, R241, UR24, R80 ;  /* 0x00000018f1507c23 */ /* 0x000fc40008010050 */
[C---:B------:R-:W-:Y:S02]  /*8d40*/  FMUL.FTZ R113, R117.reuse, -R166 ;  /* 0x800000a675717220 */ /* 0x040fe40000410000 */
[----:B------:R-:W-:Y:S02]  /*8d50*/  FMUL.FTZ R117, R117, -R78 ;  /* 0x8000004e75757220 */ /* 0x000fe40000410000 */
[----:B------:R-:W-:Y:S02]  /*8d60*/  FFMA.FTZ R114, -R157, R80, -RZ ;  /* 0x000000509d727223 */ /* 0x000fe400000109ff */
[C---:B------:R-:W-:Y:S02]  /*8d70*/  FFMA.FTZ R80, R118.reuse, R78, -R113 ;  /* 0x0000004e76507223 */ /* 0x040fe40000010871 */
[----:B------:R-:W-:Y:S02]  /*8d80*/  FFMA.FTZ R117, R118, R166, R117 ;  /* 0x000000a676757223 */ /* 0x000fe40000010075 */
[----:B------:R-:W-:-:S02]  /*8d90*/  FADD.FTZ R169, R169, R80 ;  /* 0x00000050a9a97221 */ /* 0x000fc40000010000 */
[----:B-1----:R-:W-:Y:S02]  /*8da0*/  FADD.FTZ R65, -R168, R117 ;  /* 0x00000075a8417221 */ /* 0x002fe40000010100 */
[C---:B------:R-:W-:Y:S02]  /*8db0*/  FMUL.FTZ R64, R119.reuse, -R169 ;  /* 0x800000a977407220 */ /* 0x040fe40000410000 */
[-C--:B------:R-:W-:Y:S02]  /*8dc0*/  FMUL.FTZ R119, R119, -R65.reuse ;  /* 0x8000004177777220 */ /* 0x080fe40000410000 */
[C---:B------:R-:W-:Y:S02]  /*8dd0*/  FFMA.FTZ R67, R120.reuse, R65, R64 ;  /* 0x0000004178437223 */ /* 0x040fe40000010040 */
[----:B------:R-:W-:Y:S02]  /*8de0*/  FFMA.FTZ R80, R120, R169, -R119 ;  /* 0x000000a978507223 */ /* 0x000fe40000010877 */
[----:B------:R-:W-:-:S02]  /*8df0*/  FADD.FTZ R146, -R146, R67 ;  /* 0x0000004392927221 */ /* 0x000fc40000010100 */
[----:B------:R-:W-:Y:S02]  /*8e00*/  FADD.FTZ R80, R147, R80 ;  /* 0x0000005093507221 */ /* 0x000fe40000010000 */
[C---:B------:R-:W-:Y:S02]  /*8e10*/  FMUL.FTZ R67, R121.reuse, -R146 ;  /* 0x8000009279437220 */ /* 0x040fe40000410000 */
[----:B------:R-:W-:Y:S02]  /*8e20*/  FMUL.FTZ R121, R121, -R80 ;  /* 0x8000005079797220 */ /* 0x000fe40000410000 */
[----:B------:R-:W-:Y:S02]  /*8e30*/  FFMA.FTZ R197, -R159, R196, R197 ;  /* 0x000000c49fc57223 */ /* 0x000fe400000101c5 */
[C---:B------:R-:W-:Y:S02]  /*8e40*/  FFMA.FTZ R64, R122.reuse, R80, -R67 ;  /* 0x000000507a407223 */ /* 0x040fe40000010843 */
[----:B------:R-:W-:-:S02]  /*8e50*/  FFMA.FTZ R67, R122, R146, R121 ;  /* 0x000000927a437223 */ /* 0x000fc40000010079 */
[----:B------:R-:W-:Y:S01]  /*8e60*/  FFMA.FTZ R197, -R157, R198, R197 ;  /* 0x000000c69dc57223 */ /* 0x000fe200000101c5 */
[----:B------:R-:W-:Y:S01]  /*8e70*/  SHF.L.U32 R157, R100, 0x5, RZ ;  /* 0x00000005649d7819 */ /* 0x000fe200000006ff */
[----:B------:R-:W-:Y:S02]  /*8e80*/  FADD.FTZ R149, R149, R64 ;  /* 0x0000004095957221 */ /* 0x000fe40000010000 */
[----:B------:R-:W-:Y:S01]  /*8e90*/  FADD.FTZ R67, -R148, R67 ;  /* 0x0000004394437221 */ /* 0x000fe20000010100 */
[----:B------:R-:W-:Y:S01]  /*8ea0*/  LEA.HI.SX32 R157, R157, R157, 0x1b ;  /* 0x0000009d9d9d7211 */ /* 0x000fe200078fdaff */
[C---:B------:R-:W-:Y:S02]  /*8eb0*/  FMUL.FTZ R64, R123.reuse, -R149 ;  /* 0x800000957b407220 */ /* 0x040fe40000410000 */
[-C--:B------:R-:W-:Y:S02]  /*8ec0*/  FMUL.FTZ R123, R123, -R67.reuse ;  /* 0x800000437b7b7220 */ /* 0x080fe40000410000 */
[----:B------:R0:W-:Y:S01]  /*8ed0*/  STS [R157.X4+0x10b0], R72 ;  /* 0x0010b0489d007388 */ /* 0x0001e20000004800 */
[----:B------:R-:W-:-:S02]  /*8ee0*/  FFMA.FTZ R113, R124, R67, R64 ;  /* 0x000000437c717223 */ /* 0x000fc40000010040 */
[----:B------:R-:W-:Y:S01]  /*8ef0*/  FMUL.FTZ R82, R207, UR23 ;  /* 0x00000017cf527c20 */ /* 0x000fe20008410000 */
[----:B------:R1:W-:Y:S01]  /*8f00*/  STS [R157.X4+0x10a0], R74 ;  /* 0x0010a04a9d007388 */ /* 0x0003e20000004800 */
[----:B------:R-:W-:Y:S02]  /*8f10*/  FADD.FTZ R64, -R150, R113 ;  /* 0x0000007196407221 */ /* 0x000fe40000010100 */
[----:B------:R-:W-:Y:S01]  /*8f20*/  FFMA.FTZ R82, R237, UR24, R82 ;  /* 0x00000018ed527c23 */ /* 0x000fe20008010052 */
[----:B------:R2:W-:Y:S01]  /*8f30*/  STS [R157.X4+0x10b4], R76 ;  /* 0x0010b44c9d007388 */ /* 0x0005e20000004800 */
[----:B------:R-:W-:Y:S02]  /*8f40*/  FMUL.FTZ R113, R125, -R64 ;  /* 0x800000407d717220 */ /* 0x000fe40000410000 */
[----:B0-----:R-:W-:Y:S01]  /*8f50*/  FFMA.FTZ R72, R124, R149, -R123 ;  /* 0x000000957c487223 */ /* 0x001fe2000001087b */
[----:B------:R-:W-:Y:S01]  /*8f60*/  STS [R157.X4+0x10e8], R112 ;  /* 0x0010e8709d007388 */ /* 0x000fe20000004800 */
[----:B------:R-:W-:Y:S01]  /*8f70*/  FFMA.FTZ R82, -R159, R82, -RZ ;  /* 0x000000529f527223 */ /* 0x000fe200000109ff */
[----:B-1----:R-:W-:Y:S01]  /*8f80*/  PRMT R74, RZ, 0x5410, R60 ;  /* 0x00005410ff4a7816 */ /* 0x002fe2000000003c */
[----:B------:R-:W-:Y:S01]  /*8f90*/  FADD.FTZ R72, R151, R72 ;  /* 0x0000004897487221 */ /* 0x000fe20000010000 */
[----:B------:R-:W-:Y:S01]  /*8fa0*/  STS [R157.X4+0x10f4], R114 ;  /* 0x0010f4729d007388 */ /* 0x000fe20000004800 */
[----:B------:R-:W-:-:S02]  /*8fb0*/  FMUL.FTZ R117, R64, R85 ;  /* 0x0000005540757220 */ /* 0x000fc40000410000 */
[-C--:B------:R-:W-:Y:S01]  /*8fc0*/  FMUL.FTZ R125, R125, -R72.reuse ;  /* 0x800000487d7d7220 */ /* 0x080fe20000410000 */
[----:B------:R0:W-:Y:S01]  /*8fd0*/  STS [R157.X4+0x10ec], R82 ;  /* 0x0010ec529d007388 */ /* 0x0001e20000004800 */
[C---:B------:R-:W-:Y:S01]  /*8fe0*/  FFMA.FTZ R66, R126.reuse, R72, -R113 ;  /* 0x000000487e427223 */ /* 0x040fe20000010871 */
[----:B------:R-:W-:Y:S01]  /*8ff0*/  PRMT R113, RZ, 0x7610, R60 ;  /* 0x00007610ff717816 */ /* 0x000fe2000000003c */
[----:B------:R-:W-:Y:S01]  /*9000*/  FFMA.FTZ R125, R126, R64, R125 ;  /* 0x000000407e7d7223 */ /* 0x000fe2000001007d */
[----:B------:R-:W-:Y:S01]  /*9010*/  STS [R157.X4+0x1094], R135 ;  /* 0x001094879d007388 */ /* 0x000fe20000004800 */
[----:B------:R-:W-:Y:S02]  /*9020*/  FADD.FTZ R153, R153, R66 ;  /* 0x0000004299997221 */ /* 0x000fe40000010000 */
[----:B------:R-:W-:Y:S01]  /*9030*/  FADD.FTZ R167, -R152, R125 ;  /* 0x0000007d98a77221 */ /* 0x000fe20000010100 */
[----:B------:R-:W-:Y:S01]  /*9040*/  STS [R157.X4+0x10d4], R139 ;  /* 0x0010d48b9d007388 */ /* 0x000fe20000004800 */
[----:B------:R-:W-:-:S02]  /*9050*/  FFMA.FTZ R221, R74, -R86, R221 ;  /* 0x800000564add7223 */ /* 0x000fc400000100dd */
[-C--:B------:R-:W-:Y:S01]  /*9060*/  FMUL.FTZ R66, R167, R86.reuse ;  /* 0x00000056a7427220 */ /* 0x080fe20000410000 */
[----:B------:R-:W-:Y:S01]  /*9070*/  STS [R157.X4+0x10b8], R132 ;  /* 0x0010b8849d007388 */ /* 0x000fe20000004800 */
[----:B--2---:R-:W-:Y:S02]  /*9080*/  FMUL.FTZ R76, R153, R86 ;  /* 0x00000056994c7220 */ /* 0x004fe40000410000 */
[----:B0-----:R-:W-:Y:S01]  /*9090*/  FMUL.FTZ R82, R129, R66 ;  /* 0x0000004281527220 */ /* 0x001fe20000410000 */
[----:B------:R-:W-:Y:S01]  /*90a0*/  STS [R157.X4+0x10dc], R141 ;  /* 0x0010dc8d9d007388 */ /* 0x000fe20000004800 */
[-C--:B------:R-:W-:Y:S02]  /*90b0*/  FFMA.FTZ R222, R113, -R85.reuse, R222 ;  /* 0x8000005571de7223 */ /* 0x080fe400000100de */
[----:B------:R-:W-:Y:S01]  /*90c0*/  FMUL.FTZ R115, R72, R85 ;  /* 0x0000005548737220 */ /* 0x000fe20000410000 */
[----:B------:R-:W-:Y:S01]  /*90d0*/  STS [R157.X4+0x10fc], R127 ;  /* 0x0010fc7f9d007388 */ /* 0x000fe20000004800 */
[----:B------:R-:W-:-:S02]  /*90e0*/  FMUL.FTZ R112, R128, R117 ;  /* 0x0000007580707220 */ /* 0x000fc40000410000 */
[-C--:B------:R-:W-:Y:S01]  /*90f0*/  FFMA.FTZ R82, R221, R76.reuse, R82 ;  /* 0x0000004cdd527223 */ /* 0x080fe20000010052 */
[----:B------:R-:W-:Y:S01]  /*9100*/  STS [R157.X4+0x10e4], R143 ;  /* 0x0010e48f9d007388 */ /* 0x000fe20000004800 */
[----:B------:R-:W-:Y:S02]  /*9110*/  FFMA.FTZ R119, R222, R115, R112 ;  /* 0x00000073de777223 */ /* 0x000fe40000010070 */
[----:B------:R-:W-:Y:S01]  /*9120*/  FADD.FTZ R82, RZ, R82 ;  /* 0x00000052ff527221 */ /* 0x000fe20000010000 */
[----:B------:R-:W-:Y:S01]  /*9130*/  STS [R157.X4+0x1080], R134 ;  /* 0x001080869d007388 */ /* 0x000fe20000004800 */
[----:B------:R-:W-:Y:S02]  /*9140*/  FMUL.FTZ R112, R129, R76 ;  /* 0x0000004c81707220 */ /* 0x000fe40000410000 */
[----:B------:R-:W-:Y:S01]  /*9150*/  FMUL.FTZ R83, R230, R83 ;  /* 0x00000053e6537220 */ /* 0x000fe20000410000 */
[----:B------:R-:W-:Y:S01]  /*9160*/  STS [R157.X4+0x1088], R175 ;  /* 0x001088af9d007388 */ /* 0x000fe20000004800 */
[----:B------:R-:W-:Y:S01]  /*9170*/  FADD.FTZ R119, R82, R119 ;  /* 0x0000007752777221 */ /* 0x000fe20000010000 */
[----:B------:R-:W-:Y:S01]  /*9180*/  PRMT R82, RZ, 0x5410, R61 ;  /* 0x00005410ff527816 */ /* 0x000fe2000000003d */
[----:B------:R-:W-:Y:S01]  /*9190*/  FMUL.FTZ R116, R128, R115 ;  /* 0x0000007380747220 */ /* 0x000fe20000410000 */
[----:B------:R0:W-:Y:S01]  /*91a0*/  STS [R157.X4+0x10f8], R83 ;  /* 0x0010f8539d007388 */ /* 0x0001e20000004800 */
[----:B------:R-:W-:-:S02]  /*91b0*/  FFMA.FTZ R112, R221, R66, -R112 ;  /* 0x00000042dd707223 */ /* 0x000fc40000010870 */
[-C--:B------:R-:W-:Y:S01]  /*91c0*/  FMUL.FTZ R66, R67, R84.reuse ;  /* 0x0000005443427220 */ /* 0x080fe20000410000 */
[----:B------:R-:W-:Y:S01]  /*91d0*/  STS [R157.X4+0x10a8], R145 ;  /* 0x0010a8919d007388 */ /* 0x000fe20000004800 */
[----:B------:R-:W-:Y:S02]  /*91e0*/  FFMA.FTZ R121, R222, R117, -R116 ;  /* 0x00000075de797223 */ /* 0x000fe40000010874 */
[-C--:B------:R-:W-:Y:S01]  /*91f0*/  FFMA.FTZ R223, R82, -R84.reuse, R223 ;  /* 0x8000005452df7223 */ /* 0x080fe200000100df */
[----:B------:R1:W-:Y:S01]  /*9200*/  STS [R157.X4+0x10cc], R138 ;  /* 0x0010cc8a9d007388 */ /* 0x0003e20000004800 */
[----:B------:R-:W-:Y:S01]  /*9210*/  FMUL.FTZ R116, R149, R84 ;  /* 0x0000005495747220 */ /* 0x000fe20000410000 */
[----:B0-----:R-:W-:Y:S01]  /*9220*/  PRMT R83, RZ, 0x7610, R61 ;  /* 0x00007610ff537816 */ /* 0x001fe2000000003d */
[----:B------:R-:W-:Y:S01]  /*9230*/  FMUL.FTZ R114, R189, R66 ;  /* 0x00000042bd727220 */ /* 0x000fe20000410000 */
[----:B------:R-:W-:Y:S01]  /*9240*/  STS [R157.X4+0x1098], R154 ;  /* 0x0010989a9d007388 */ /* 0x000fe20000004800 */
[----:B------:R-:W-:-:S02]  /*9250*/  FMUL.FTZ R117, R80, R55 ;  /* 0x0000003750757220 */ /* 0x000fc40000410000 */
[-C--:B------:R-:W-:Y:S01]  /*9260*/  FFMA.FTZ R114, R223, R116.reuse, R114 ;  /* 0x00000074df727223 */ /* 0x080fe20000010072 */
[----:B------:R-:W-:Y:S01]  /*9270*/  STS [R157.X4+0x10ac], R158 ;  /* 0x0010ac9e9d007388 */ /* 0x000fe20000004800 */
[-C--:B------:R-:W-:Y:S01]  /*9280*/  FFMA.FTZ R224, R83, -R55.reuse, R224 ;  /* 0x8000003753e07223 */ /* 0x080fe200000100e0 */
[----:B-1----:R-:W-:Y:S01]  /*9290*/  LEA R138, R96, 0xfffffc00, 0xa ;  /* 0xfffffc00608a7811 */ /* 0x002fe200078e50ff */
[----:B------:R-:W-:Y:S01]  /*92a0*/  FMUL.FTZ R123, R146, R55 ;  /* 0x00000037927b7220 */ /* 0x000fe20000410000 */
[----:B------:R-:W-:Y:S01]  /*92b0*/  STS [R157.X4+0x10c8], R155 ;  /* 0x0010c89b9d007388 */ /* 0x000fe20000004800 */
[----:B------:R-:W-:Y:S01]  /*92c0*/  FADD.FTZ R112, RZ, R112 ;  /* 0x00000070ff707221 */ /* 0x000fe20000010000 */
[----:B------:R-:W-:Y:S01]  /*92d0*/  IADD3 R151, -R138, c[0x0][0x168], RZ ;  /* 0x00005a008a977a10 */ /* 0x000fe20007ffe1ff */
[----:B------:R-:W-:Y:S01]  /*92e0*/  FMUL.FTZ R120, R188, R117 ;  /* 0x00000075bc787220 */ /* 0x000fe20000410000 */
[----:B------:R-:W-:Y:S01]  /*92f0*/  STS [R157.X4+0x1084], R173 ;  /* 0x001084ad9d007388 */ /* 0x000fe20000004800 */
[----:B------:R-:W-:Y:S01]  /*9300*/  FADD.FTZ R119, R119, R114 ;  /* 0x0000007277777221 */ /* 0x000fe20000010000 */
[----:B------:R-:W-:Y:S01]  /*9310*/  PRMT R114, RZ, 0x5410, R62 ;  /* 0x00005410ff727816 */ /* 0x000fe2000000003e */
[----:B------:R-:W-:Y:S01]  /*9320*/  FMUL.FTZ R118, R189, R116 ;  /* 0x00000074bd767220 */ /* 0x000fe20000410000 */
[----:B------:R-:W-:Y:S01]  /*9330*/  LEA R151, R151, -R100, 0x1 ;  /* 0x8000006497977211 */ /* 0x000fe200078e08ff */
[----:B------:R-:W-:Y:S01]  /*9340*/  FADD.FTZ R121, R112, R121 ;  /* 0x0000007970797221 */ /* 0x000fe20000010000 */
[----:B------:R-:W-:Y:S01]  /*9350*/  STS [R157.X4+0x10f0], R162 ;  /* 0x0010f0a29d007388 */ /* 0x000fe20000004800 */
[-C--:B------:R-:W-:Y:S01]  /*9360*/  FFMA.FTZ R125, R224, R123.reuse, -R120 ;  /* 0x0000007be07d7223 */ /* 0x080fe20000010878 */
[----:B------:R-:W-:Y:S01]  /*9370*/  ISETP.GE.AND P0, PT, R151, 0x1, PT ;  /* 0x000000019700780c */ /* 0x000fe20003f06270 */
[----:B------:R-:W-:Y:S01]  /*9380*/  FMUL.FTZ R123, R188, R123 ;  /* 0x0000007bbc7b7220 */ /* 0x000fe20000410000 */
[----:B------:R-:W-:Y:S01]  /*9390*/  STS [R157.X4+0x10a4], R156 ;  /* 0x0010a49c9d007388 */ /* 0x000fe20000004800 */
[----:B------:R-:W-:-:S02]  /*93a0*/  FMUL.FTZ R112, R169, R54 ;  /* 0x00000036a9707220 */ /* 0x000fc40000410000 */
[----:B------:R-:W-:Y:S01]  /*93b0*/  FFMA.FTZ R118, R223, R66, -R118 ;  /* 0x00000042df767223 */ /* 0x000fe20000010876 */
[----:B------:R-:W-:Y:S01]  /*93c0*/  STS [R157.X4+0x108c], R177 ;  /* 0x00108cb19d007388 */ /* 0x000fe20000004800 */
[-C--:B------:R-:W-:Y:S02]  /*93d0*/  FFMA.FTZ R225, R114, -R54.reuse, R225 ;  /* 0x8000003672e17223 */ /* 0x080fe400000100e1 */
[----:B------:R-:W-:Y:S01]  /*93e0*/  FFMA.FTZ R66, R224, R117, R123 ;  /* 0x00000075e0427223 */ /* 0x000fe2000001007b */
[----:B------:R-:W-:Y:S01]  /*93f0*/  STS [R157.X4+0x1090], R185 ;  /* 0x001090b99d007388 */ /* 0x000fe20000004800 */
[----:B------:R-:W-:Y:S02]  /*9400*/  FMUL.FTZ R120, R65, R54 ;  /* 0x0000003641787220 */ /* 0x000fe40000410000 */
[----:B------:R-:W-:Y:S01]  /*9410*/  FMUL.FTZ R122, R187, R112 ;  /* 0x00000070bb7a7220 */ /* 0x000fe20000410000 */
[----:B------:R-:W-:Y:S01]  /*9420*/  STS [R157.X4+0x109c], R193 ;  /* 0x00109cc19d007388 */ /* 0x000fe20000004800 */
[----:B------:R-:W-:Y:S01]  /*9430*/  FADD.FTZ R66, R119, R66 ;  /* 0x0000004277427221 */ /* 0x000fe20000010000 */
[----:B------:R-:W-:Y:S01]  /*9440*/  PRMT R119, RZ, 0x7610, R62 ;  /* 0x00007610ff777816 */ /* 0x000fe2000000003e */
[-C--:B------:R-:W-:Y:S01]  /*9450*/  FFMA.FTZ R135, R225, R120.reuse, -R122 ;  /* 0x00000078e1877223 */ /* 0x080fe2000001087a */
[----:B------:R-:W-:Y:S01]  /*9460*/  STS [R157.X4+0x10d0], R140 ;  /* 0x0010d08c9d007388 */ /* 0x000fe20000004800 */
[----:B------:R-:W-:-:S02]  /*9470*/  FMUL.FTZ R120, R187, R120 ;  /* 0x00000078bb787220 */ /* 0x000fc40000410000 */
[-C--:B------:R-:W-:Y:S01]  /*9480*/  FMUL.FTZ R139, R166, R53.reuse ;  /* 0x00000035a68b7220 */ /* 0x080fe20000410000 */
[----:B------:R-:W-:Y:S01]  /*9490*/  STS [R157.X4+0x10d8], R142 ;  /* 0x0010d88e9d007388 */ /* 0x000fe20000004800 */
[----:B------:R-:W-:Y:S02]  /*94a0*/  FADD.FTZ R118, R121, R118 ;  /* 0x0000007679767221 */ /* 0x000fe40000010000 */
[----:B------:R-:W-:Y:S01]  /*94b0*/  FFMA.FTZ R123, R225, R112, R120 ;  /* 0x00000070e17b7223 */ /* 0x000fe20000010078 */
[----:B------:R-:W-:Y:S01]  /*94c0*/  STS [R157.X4+0x10e0], R144 ;  /* 0x0010e0909d007388 */ /* 0x000fe20000004800 */
[-C--:B------:R-:W-:Y:S02]  /*94d0*/  FFMA.FTZ R226, R119, -R53.reuse, R226 ;  /* 0x8000003577e27223 */ /* 0x080fe400000100e2 */
[----:B------:R-:W-:Y:S02]  /*94e0*/  FMUL.FTZ R121, R78, R53 ;  /* 0x000000354e797220 */ /* 0x000fe40000410000 */
[----:B------:R-:W-:-:S02]  /*94f0*/  FMUL.FTZ R120, R190, R139 ;  /* 0x0000008bbe787220 */ /* 0x000fc40000410000 */
[----:B------:R-:W-:Y:S02]  /*9500*/  FADD.FTZ R66, R66, R123 ;  /* 0x0000007b42427221 */ /* 0x000fe40000010000 */
[----:B------:R-:W-:Y:S02]  /*9510*/  FFMA.FTZ R123, R226, R121, R120 ;  /* 0x00000079e27b7223 */ /* 0x000fe40000010078 */
[----:B------:R-:W-:Y:S02]  /*9520*/  FMUL.FTZ R130, R210, UR23 ;  /* 0x00000017d2827c20 */ /* 0x000fe40008410000 */
[----:B------:R-:W-:Y:S01]  /*9530*/  FADD.FTZ R66, R66, R123 ;  /* 0x0000007b42427221 */ /* 0x000fe20000010000 */
[----:B------:R-:W-:Y:S01]  /*9540*/  PRMT R123, RZ, 0x5410, R63 ;  /* 0x00005410ff7b7816 */ /* 0x000fe2000000003f */
[----:B------:R-:W-:Y:S02]  /*9550*/  FFMA.FTZ R130, R227, UR24, R130 ;  /* 0x00000018e3827c23 */ /* 0x000fe40008010082 */
[----:B------:R-:W-:-:S02]  /*9560*/  FADD.FTZ R118, R118, R125 ;  /* 0x0000007d76767221 */ /* 0x000fc40000010000 */
[----:B------:R-:W-:Y:S02]  /*9570*/  FMUL.FTZ R122, R190, R121 ;  /* 0x00000079be7a7220 */ /* 0x000fe40000410000 */
[----:B------:R-:W-:Y:S02]  /*9580*/  FMUL.FTZ R120, R70, R51 ;  /* 0x0000003346787220 */ /* 0x000fe40000410000 */
[----:B------:R-:W-:Y:S02]  /*9590*/  FFMA.FTZ R130, -R205, R130, -RZ ;  /* 0x00000082cd827223 */ /* 0x000fe400000109ff */
[----:B------:R-:W-:Y:S02]  /*95a0*/  FFMA.FTZ R122, R226, R139, -R122 ;  /* 0x0000008be27a7223 */ /* 0x000fe4000001087a */
[----:B------:R-:W-:Y:S01]  /*95b0*/  FADD.FTZ R135, R118, R135 ;  /* 0x0000008776877221 */ /* 0x000fe20000010000 */
[----:B------:R0:W-:Y:S01]  /*95c0*/  STS [R157.X4+0x10bc], R130 ;  /* 0x0010bc829d007388 */ /* 0x0001e20000004800 */
[-C--:B------:R-:W-:Y:S01]  /*95d0*/  FMUL.FTZ R124, R164, R51.reuse ;  /* 0x00000033a47c7220 */ /* 0x080fe20000410000 */
[----:B------:R-:W-:Y:S01]  /*95e0*/  PRMT R118, RZ, 0x7610, R63 ;  /* 0x00007610ff767816 */ /* 0x000fe2000000003f */
[----:B------:R-:W-:-:S02]  /*95f0*/  FFMA.FTZ R125, R123, -R51, R228 ;  /* 0x800000337b7d7223 */ /* 0x000fc400000100e4 */
[C---:B------:R-:W-:Y:S02]  /*9600*/  FMUL.FTZ R132, R186.reuse, R120 ;  /* 0x00000078ba847220 */ /* 0x040fe40000410000 */
[----:B------:R-:W-:Y:S02]  /*9610*/  FADD.FTZ R122, R135, R122 ;  /* 0x0000007a877a7221 */ /* 0x000fe40000010000 */
[-C--:B------:R-:W-:Y:S01]  /*9620*/  FFMA.FTZ R141, R125, R124.reuse, -R132 ;  /* 0x0000007c7d8d7223 */ /* 0x080fe20000010884 */
[--C-:B------:R-:W-:Y:S01]  /*9630*/  PRMT R132, RZ, 0x7610, R56.reuse ;  /* 0x00007610ff847816 */ /* 0x100fe20000000038 */
[----:B------:R-:W-:Y:S02]  /*9640*/  FMUL.FTZ R200, R209, UR23 ;  /* 0x00000017d1c87c20 */ /* 0x000fe40008410000 */
[----:B0-----:R-:W-:Y:S01]  /*9650*/  FMUL.FTZ R130, R186, R124 ;  /* 0x0000007cba827220 */ /* 0x001fe20000410000 */
[----:B------:R-:W-:Y:S01]  /*9660*/  PRMT R124, RZ, 0x5410, R56 ;  /* 0x00005410ff7c7816 */ /* 0x000fe20000000038 */
[----:B------:R-:W-:-:S02]  /*9670*/  FMUL.FTZ R127, R163, R48 ;  /* 0x00000030a37f7220 */ /* 0x000fc40000410000 */
[----:B------:R-:W-:Y:S02]  /*9680*/  FMUL.FTZ R172, R209, UR24 ;  /* 0x00000018d1ac7c20 */ /* 0x000fe40008410000 */
[----:B------:R-:W-:Y:S02]  /*9690*/  FADD.FTZ R141, R122, R141 ;  /* 0x0000008d7a8d7221 */ /* 0x000fe40000010000 */
[----:B------:R-:W-:Y:S02]  /*96a0*/  FFMA.FTZ R136, R229, UR24, R200 ;  /* 0x00000018e5887c23 */ /* 0x000fe400080100c8 */
[----:B------:R-:W-:Y:S02]  /*96b0*/  FFMA.FTZ R139, R125, R120, R130 ;  /* 0x000000787d8b7223 */ /* 0x000fe40000010082 */
[----:B------:R-:W-:Y:S02]  /*96c0*/  FMUL.FTZ R122, R183, R46 ;  /* 0x0000002eb77a7220 */ /* 0x000fe40000410000 */
[----:B------:R-:W-:-:S02]  /*96d0*/  FFMA.FTZ R126, R118, -R48, R227 ;  /* 0x80000030767e7223 */ /* 0x000fc400000100e3 */
[----:B------:R-:W-:Y:S02]  /*96e0*/  FMUL.FTZ R143, R111, R48 ;  /* 0x000000306f8f7220 */ /* 0x000fe40000410000 */
[----:B------:R-:W-:Y:S02]  /*96f0*/  FMUL.FTZ R130, R210, R127 ;  /* 0x0000007fd2827220 */ /* 0x000fe40000410000 */
[----:B------:R-:W-:Y:S02]  /*9700*/  FFMA.FTZ R172, R229, UR23, -R172 ;  /* 0x00000017e5ac7c23 */ /* 0x000fe400080108ac */
[----:B------:R-:W-:Y:S02]  /*9710*/  FFMA.FTZ R136, -R199, R136, -RZ ;  /* 0x00000088c7887223 */ /* 0x000fe400000109ff */
[-C--:B------:R-:W-:Y:S02]  /*9720*/  FFMA.FTZ R229, R124, -R46.reuse, R229 ;  /* 0x8000002e7ce57223 */ /* 0x080fe400000100e5 */
[----:B------:R-:W-:Y:S01]  /*9730*/  FMUL.FTZ R134, R137, R46 ;  /* 0x0000002e89867220 */ /* 0x000fe20000410000 */
[----:B------:R0:W-:Y:S01]  /*9740*/  STS [R157.X4+0x10c4], R136 ;  /* 0x0010c4889d007388 */ /* 0x0001e20000004800 */
[----:B------:R-:W-:-:S02]  /*9750*/  FMUL.FTZ R135, R209, R122 ;  /* 0x0000007ad1877220 */ /* 0x000fc40000410000 */
[-C--:B------:R-:W-:Y:S02]  /*9760*/  FFMA.FTZ R130, R126, R143.reuse, -R130 ;  /* 0x0000008f7e827223 */ /* 0x080fe40000010882 */
[----:B------:R-:W-:Y:S02]  /*9770*/  FMUL.FTZ R143, R210, R143 ;  /* 0x0000008fd28f7220 */ /* 0x000fe40000410000 */
[-C--:B------:R-:W-:Y:S02]  /*9780*/  FFMA.FTZ R176, R229, R134.reuse, -R135 ;  /* 0x00000086e5b07223 */ /* 0x080fe40000010887 */
[----:B------:R-:W-:Y:S02]  /*9790*/  FMUL.FTZ R134, R209, R134 ;  /* 0x00000086d1867220 */ /* 0x000fe40000410000 */
[----:B------:R-:W-:Y:S02]  /*97a0*/  FADD.FTZ R66, R66, R139 ;  /* 0x0000008b42427221 */ /* 0x000fe40000010000 */
[----:B------:R-:W-:-:S02]  /*97b0*/  FFMA.FTZ R143, R126, R127, R143 ;  /* 0x0000007f7e8f7223 */ /* 0x000fc4000001008f */
[----:B0-----:R-:W-:Y:S02]  /*97c0*/  FMUL.FTZ R136, R133, R44 ;  /* 0x0000002c85887220 */ /* 0x001fe40000410000 */
[----:B------:R-:W-:Y:S02]  /*97d0*/  FADD.FTZ R141, R141, R130 ;  /* 0x000000828d8d7221 */ /* 0x000fe40000010000 */
[----:B------:R-:W-:Y:S02]  /*97e0*/  FFMA.FTZ R135, R229, R122, R134 ;  /* 0x0000007ae5877223 */ /* 0x000fe40000010086 */
[----:B------:R-:W-:Y:S02]  /*97f0*/  FADD.FTZ R66, R66, R143 ;  /* 0x0000008f42427221 */ /* 0x000fe40000010000 */
[-C--:B------:R-:W-:Y:S02]  /*9800*/  FMUL.FTZ R130, R181, R44.reuse ;  /* 0x0000002cb5827220 */ /* 0x080fe40000410000 */
[----:B------:R-:W-:-:S02]  /*9810*/  FFMA.FTZ R231, R132, -R44, R231 ;  /* 0x8000002c84e77223 */ /* 0x000fc400000100e7 */
[----:B------:R-:W-:Y:S02]  /*9820*/  FMUL.FTZ R134, R211, R136 ;  /* 0x00000088d3867220 */ /* 0x000fe40000410000 */
[----:B------:R-:W-:Y:S02]  /*9830*/  FADD.FTZ R66, R66, R135 ;  /* 0x0000008742427221 */ /* 0x000fe40000010000 */
[----:B------:R-:W-:Y:S01]  /*9840*/  FFMA.FTZ R175, R231, R130, R134 ;  /* 0x00000082e7af7223 */ /* 0x000fe20000010086 */
[----:B------:R-:W-:Y:S01]  /*9850*/  PRMT R134, RZ, 0x7610, R57 ;  /* 0x00007610ff867816 */ /* 0x000fe20000000039 */
[----:B------:R-:W-:Y:S02]  /*9860*/  FADD.FTZ R176, R141, R176 ;  /* 0x000000b08db07221 */ /* 0x000fe40000010000 */
[----:B------:R-:W-:Y:S02]  /*9870*/  FADD.FTZ R175, R66, R175 ;  /* 0x000000af42af7221 */ /* 0x000fe40000010000 */
[----:B------:R-:W-:-:S02]  /*9880*/  FMUL.FTZ R66, R203, UR22 ;  /* 0x00000016cb427c20 */ /* 0x000fc40008410000 */
[----:B------:R-:W-:Y:S02]  /*9890*/  FMUL.FTZ R138, R191, UR22 ;  /* 0x00000016bf8a7c20 */ /* 0x000fe40008410000 */
[----:B------:R-:W-:Y:S02]  /*98a0*/  FFMA.FTZ R145, R69, UR15, R66 ;  /* 0x0000000f45917c23 */ /* 0x000fe40008010042 */
[C---:B------:R-:W-:Y:S02]  /*98b0*/  FMUL.FTZ R66, R73.reuse, UR22 ;  /* 0x0000001649427c20 */ /* 0x040fe40008410000 */
[----:B------:R-:W-:Y:S02]  /*98c0*/  FFMA.FTZ R143, R73, UR15, -R138 ;  /* 0x0000000f498f7c23 */ /* 0x000fe4000801088a */
[----:B------:R-:W-:Y:S02]  /*98d0*/  FFMA.FTZ R141, R191, UR15, R66 ;  /* 0x0000000fbf8d7c23 */ /* 0x000fe40008010042 */
[----:B------:R-:W-:-:S02]  /*98e0*/  FMUL.FTZ R66, R131, UR22 ;  /* 0x0000001683427c20 */ /* 0x000fc40008410000 */
[----:B------:R-:W-:Y:S02]  /*98f0*/  FMUL.FTZ R138, R181, UR22 ;  /* 0x00000016b58a7c20 */ /* 0x000fe40008410000 */
[----:B------:R-:W-:Y:S02]  /*9900*/  FFMA.FTZ R135, R179, UR15, R66 ;  /* 0x0000000fb3877c23 */ /* 0x000fe40008010042 */
[----:B------:R-:W-:Y:S02]  /*9910*/  FMUL.FTZ R66, R163, UR22 ;  /* 0x00000016a3427c20 */ /* 0x000fe40008410000 */
[----:B------:R-:W-:Y:S02]  /*9920*/  FMUL.FTZ R154, R179, UR22 ;  /* 0x00000016b39a7c20 */ /* 0x000fe40008410000 */
[C---:B------:R-:W-:Y:S02]  /*9930*/  FFMA.FTZ R138, R133.reuse, UR15, -R138 ;  /* 0x0000000f858a7c23 */ /* 0x040fe4000801088a */
[----:B------:R-:W-:-:S02]  /*9940*/  FMUL.FTZ R158, R133, UR22 ;  /* 0x00000016859e7c20 */ /* 0x000fc40008410000 */
[----:B------:R-:W-:Y:S02]  /*9950*/  FFMA.FTZ R133, R111, UR15, -R66 ;  /* 0x0000000f6f857c23 */ /* 0x000fe40008010842 */
[----:B------:R-:W-:Y:S02]  /*9960*/  FFMA.FTZ R139, R131, UR15, -R154 ;  /* 0x0000000f838b7c23 */ /* 0x000fe4000801089a */
[----:B------:R-:W-:Y:S02]  /*9970*/  FMUL.FTZ R66, R111, UR22 ;  /* 0x000000166f427c20 */ /* 0x000fe40008410000 */
[----:B------:R-:W-:Y:S02]  /*9980*/  FMUL.FTZ R155, R78, UR22 ;  /* 0x000000164e9b7c20 */ /* 0x000fe40008410000 */
[----:B------:R-:W-:Y:S02]  /*9990*/  FMUL.FTZ R172, R199, R172 ;  /* 0x000000acc7ac7220 */ /* 0x000fe40000410000 */
[----:B------:R-:W-:-:S02]  /*99a0*/  FMUL.FTZ R173, R211, R130 ;  /* 0x00000082d3ad7220 */ /* 0x000fc40000410000 */
[----:B------:R-:W-:Y:S01]  /*99b0*/  FMUL.FTZ R154, R183, UR22 ;  /* 0x00000016b79a7c20 */ /* 0x000fe20008410000 */
[----:B------:R0:W-:Y:S01]  /*99c0*/  STS [R157.X4+0x10c0], R172 ;  /* 0x0010c0ac9d007388 */ /* 0x0001e20000004800 */
[----:B------:R-:W-:Y:S02]  /*99d0*/  FMUL.FTZ R111, R70, UR22 ;  /* 0x00000016466f7c20 */ /* 0x000fe40008410000 */
[----:B------:R-:W-:Y:S02]  /*99e0*/  FMUL.FTZ R159, R164, UR22 ;  /* 0x00000016a49f7c20 */ /* 0x000fe40008410000 */
[----:B------:R-:W-:Y:S02]  /*99f0*/  FMUL.FTZ R162, R169, UR22 ;  /* 0x00000016a9a27c20 */ /* 0x000fe40008410000 */
[C---:B------:R-:W-:Y:S02]  /*9a00*/  FFMA.FTZ R155, R166.reuse, UR15, -R155 ;  /* 0x0000000fa69b7c23 */ /* 0x040fe4000801089b */
[----:B------:R-:W-:-:S02]  /*9a10*/  FMUL.FTZ R161, R166, UR22 ;  /* 0x00000016a6a17c20 */ /* 0x000fc40008410000 */
[----:B------:R-:W-:Y:S01]  /*9a20*/  FFMA.FTZ R173, R231, R136, -R173 ;  /* 0x00000088e7ad7223 */ /* 0x000fe200000108ad */
[----:B------:R-:W-:Y:S01]  /*9a30*/  PRMT R136, RZ, 0x5410, R57 ;  /* 0x00005410ff887816 */ /* 0x000fe20000000039 */
[C---:B------:R-:W-:Y:S02]  /*9a40*/  FFMA.FTZ R154, R137.reuse, UR15, -R154 ;  /* 0x0000000f899a7c23 */ /* 0x040fe4000801089a */
[----:B------:R-:W-:Y:S02]  /*9a50*/  FMUL.FTZ R156, R137, UR22 ;  /* 0x00000016899c7c20 */ /* 0x000fe40008410000 */
[----:B------:R-:W-:Y:S02]  /*9a60*/  FFMA.FTZ R111, R164, UR15, -R111 ;  /* 0x0000000fa46f7c23 */ /* 0x000fe4000801086f */
[----:B------:R-:W-:Y:S02]  /*9a70*/  FFMA.FTZ R166, R70, UR15, R159 ;  /* 0x0000000f46a67c23 */ /* 0x000fe4000801009f */
[----:B------:R-:W-:-:S02]  /*9a80*/  FADD.FTZ R170, R171, R170 ;  /* 0x000000aaabaa7221 */ /* 0x000fc40000010000 */
[----:B------:R-:W-:Y:S02]  /*9a90*/  FFMA.FTZ R137, R163, UR15, R66 ;  /* 0x0000000fa3897c23 */ /* 0x000fe40008010042 */
[C---:B------:R-:W-:Y:S02]  /*9aa0*/  FFMA.FTZ R162, R65.reuse, UR15, -R162 ;  /* 0x0000000f41a27c23 */ /* 0x040fe400080108a2 */
[----:B------:R-:W-:Y:S02]  /*9ab0*/  FMUL.FTZ R164, R65, UR22 ;  /* 0x0000001641a47c20 */ /* 0x000fe40008410000 */
[----:B------:R-:W-:Y:S02]  /*9ac0*/  FMUL.FTZ R159, R80, UR22 ;  /* 0x00000016509f7c20 */ /* 0x000fe40008410000 */
[----:B------:R-:W-:Y:S02]  /*9ad0*/  FMUL.FTZ R168, R153, UR22 ;  /* 0x0000001699a87c20 */ /* 0x000fe40008410000 */
[----:B------:R-:W-:-:S02]  /*9ae0*/  FMUL.FTZ R160, R230, R160 ;  /* 0x000000a0e6a07220 */ /* 0x000fc40000410000 */
        /* <DEDUP_REMOVED lines=12> */
[C---:B------:R-:W-:Y:S02]  /*9bb0*/  FMUL.FTZ R174, R167.reuse, UR22 ;  /* 0x00000016a7ae7c20 */ /* 0x040fe40008410000 */
[----:B------:R-:W-:Y:S02]  /*9bc0*/  FFMA.FTZ R159, R146, UR15, -R159 ;  /* 0x0000000f929f7c23 */ /* 0x000fe4000801089f */
[----:B------:R-:W-:Y:S02]  /*9bd0*/  FFMA.FTZ R168, R167, UR15, -R168 ;  /* 0x0000000fa7a87c23 */ /* 0x000fe400080108a8 */
[----:B------:R-:W-:Y:S02]  /*9be0*/  FADD.FTZ R160, R197, -R160 ;  /* 0x800000a0c5a07221 */ /* 0x000fe40000010000 */
[----:B------:R-:W-:Y:S02]  /*9bf0*/  FFMA.FTZ R152, R136, -R42, R233 ;  /* 0x8000002a88987223 */ /* 0x000fe400000100e9 */
[----:B------:R-:W-:-:S02]  /*9c00*/  FFMA.FTZ R157, R68, UR15, -R157 ;  /* 0x0000000f449d7c23 */ /* 0x000fc4000801089d */
[----:B------:R-:W-:Y:S02]  /*9c10*/  FFMA.FTZ R147, R204, UR15, R147 ;  /* 0x0000000fcc937c23 */ /* 0x000fe40008010093 */
[----:B------:R-:W-:Y:S02]  /*9c20*/  FFMA.FTZ R150, R203, UR15, -R150 ;  /* 0x0000000fcb967c23 */ /* 0x000fe40008010896 */
        /* <DEDUP_REMOVED lines=26> */
[----:B------:R-:W-:-:S02]  /*9dd0*/  IMAD R178, R108, UR14, RZ ;  /* 0x0000000e6cb27c24 */ /* 0x000fc4000f8e02ff */
[----:B------:R-:W-:Y:S02]  /*9de0*/  IADD3 R67, R67, R185, RZ ;  /* 0x000000b943437210 */ /* 0x000fe40007ffe0ff */
[----:B------:R-:W-:Y:S01]  /*9df0*/  SHF.R.S32.HI R185, RZ, 0x1f, R0 ;  /* 0x0000001fffb97819 */ /* 0x000fe20000011400 */
[----:B------:R-:W-:Y:S01]  /*9e00*/  IMAD R195, R107, UR9, R178 ;  /* 0x000000096bc37c24 */ /* 0x000fe2000f8e02b2 */
[----:B0-----:R-:W-:Y:S01]  /*9e10*/  IADD3 R64, P0, R65, R100, RZ ;  /* 0x0000006441407210 */ /* 0x001fe20007f1e0ff */
[----:B------:R-:W-:-:S03]  /*9e20*/  IMAD.WIDE.U32 R66, R108, UR9, R66 ;  /* 0x000000096c427c25 */ /* 0x000fc6000f8e0042 */
[----:B------:R-:W-:Y:S01]  /*9e30*/  LEA.HI.X.SX32 R65, R65, RZ, 0x1, P0 ;  /* 0x000000ff41417211 */ /* 0x000fe200000f0eff */
[----:B------:R-:W-:-:S04]  /*9e40*/  IMAD R185, R185, c[0x0][0x2d0], RZ ;  /* 0x0000b400b9b97a24 */ /* 0x000fc800078e02ff */
        /* <DEDUP_REMOVED lines=9> */
.L_x_6742:
[----:B------:R-:W-:Y:S05]  /*9ee0*/  BSYNC B0 ;  /* 0x0000000000007941 */ /* 0x000fea0003800000 */
.L_x_6741:
[----:B------:R-:W-:Y:S01]  /*9ef0*/  ULDC UR9, c[0x0][0x174] ;  /* 0x00005d0000097ab9 */ /* 0x000fe20000000800 */
[----:B0-----:R-:W-:Y:S01]  /*9f00*/  FMUL.FTZ R177, R179, R42 ;  /* 0x0000002ab3b17220 */ /* 0x001fe20000410000 */
[----:B------:R-:W-:Y:S01]  /*9f10*/  UIADD3 UR9, UR6, -UR9, URZ ;  /* 0x8000000906097290 */ /* 0x000fe2000fffe03f */
[----:B------:R-:W-:Y:S01]  /*9f20*/  FMUL.FTZ R178, R79, R40 ;  /* 0x000000284fb27220 */ /* 0x000fe20000410000 */
[----:B------:R-:W-:Y:S01]  /*9f30*/  LEA R64, P0, R100, R77, 0x2 ;  /* 0x0000004d64407211 */ /* 0x000fe200078010ff */
[----:B------:R-:W-:Y:S01]  /*9f40*/  FMUL.FTZ R131, R131, R42 ;  /* 0x0000002a83837220 */ /* 0x000fe20000410000 */
[----:B------:R-:W-:Y:S01]  /*9f50*/  UIMAD UR9, UR9, -0x800, URZ ;  /* 0xfffff800090978a4 */ /* 0x000fe2000f8e023f */
[----:B------:R-:W-:Y:S01]  /*9f60*/  FMUL.FTZ R66, R212, R177 ;  /* 0x000000b1d4427220 */ /* 0x000fe20000410000 */
[----:B------:R-:W-:Y:S01]  /*9f70*/  LEA.HI.X R65, R100, R81, RZ, 0x2, P0 ;  /* 0x0000005164417211 */ /* 0x000fe200000f14ff */
[-C--:B------:R-:W-:Y:S01]  /*9f80*/  FFMA.FTZ R215, R134, -R40.reuse, R215 ;  /* 0x8000002886d77223 */ /* 0x080fe200000100d7 */
[----:B------:R-:W-:Y:S01]  /*9f90*/  USHF.L.U64.HI UR12, UR7, 0x2, UR8 ;  /* 0x00000002070c7899 */ /* 0x000fe20008010208 */
[----:B------:R-:W-:Y:S01]  /*9fa0*/  FMUL.FTZ R182, R75, R40 ;  /* 0x000000284bb67220 */ /* 0x000fe20000410000 */
[----:B------:R-:W-:Y:S01]  /*9fb0*/  MOV R77, UR9 ;  /* 0x00000009004d7c02 */ /* 0x000fe20008000f00 */
[----:B------:R-:W-:Y:S01]  /*9fc0*/  FMUL.FTZ R67, R213, R178 ;  /* 0x000000b2d5437220 */ /* 0x000fe20000410000 */
[----:B------:R-:W-:Y:S01]  /*9fd0*/  USHF.L.U32 UR9, UR7, 0x2, URZ ;  /* 0x0000000207097899 */ /* 0x000fe2000800063f */
[-C--:B------:R-:W-:Y:S01]  /*9fe0*/  FFMA.FTZ R180, R152, R131.reuse, -R66 ;  /* 0x0000008398b47223 */ /* 0x080fe20000010842 */
[----:B------:R-:W-:Y:S01]  /*9ff0*/  ULDC.64 UR14, c[0x0][0x2d0] ;  /* 0x0000b400000e7ab9 */ /* 0x000fe20000000a00 */
[----:B------:R-:W-:Y:S01]  /*a000*/  FMUL.FTZ R131, R212, R131 ;  /* 0x00000083d4837220 */ /* 0x000fe20000410000 */
[----:B------:R-:W-:Y:S01]  /*a010*/  ISETP.GE.AND P0, PT, R151, 0x41, PT ;  /* 0x000000419700780c */ /* 0x000fe20003f06270 */
[----:B------:R-:W-:Y:S01]  /*a020*/  FADD.FTZ R173, R176, R173 ;  /* 0x000000adb0ad7221 */ /* 0x000fe20000010000 */
[----:B------:R-:W-:Y:S01]  /*a030*/  PRMT R176, RZ, 0x5410, R58 ;  /* 0x00005410ffb07816 */ /* 0x000fe2000000003a */
[-C--:B------:R-:W-:Y:S01]  /*a040*/  FFMA.FTZ R184, R215, R182.reuse, -R67 ;  /* 0x000000b6d7b87223 */ /* 0x080fe20000010843 */
[----:B------:R-:W-:Y:S01]  /*a050*/  UIMAD UR12, UR12, UR14, URZ ;  /* 0x0000000e0c0c72a4 */ /* 0x000fe2000f8e023f */
[----:B------:R-:W-:Y:S01]  /*a060*/  FMUL.FTZ R182, R213, R182 ;  /* 0x000000b6d5b67220 */ /* 0x000fe20000410000 */
[----:B------:R-:W-:Y:S01]  /*a070*/  BSSY B0, `(.L_x_6743) ;  /* 0x000003e000007945 */ /* 0x000fe20003800000 */
[----:B------:R-:W-:Y:S01]  /*a080*/  FMUL.FTZ R75, R191, R38 ;  /* 0x00000026bf4b7220 */ /* 0x000fe20000410000 */
[----:B------:R-:W-:Y:S01]  /*a090*/  UIMAD UR12, UR9, UR15, UR12 ;  /* 0x0000000f090c72a4 */ /* 0x000fe2000f8e020c */
[----:B------:R-:W-:Y:S01]  /*a0a0*/  FFMA.FTZ R66, R152, R177, R131 ;  /* 0x000000b198427223 */ /* 0x000fe20000010083 */
[----:B------:R-:W-:Y:S01]  /*a0b0*/  ISETP.GE.AND P1, PT, R151, 0x81, PT ;  /* 0x000000819700780c */ /* 0x000fe20003f26270 */
[----:B------:R-:W-:Y:S01]  /*a0c0*/  IMAD.WIDE R64, R77, 0x4, R64 ;  /* 0x000000044d407825 */ /* 0x000fe200078e0240 */
[----:B------:R-:W-:-:S03]  /*a0d0*/  ISETP.GE.AND P2, PT, R151, 0xc1, PT ;  /* 0x000000c19700780c */ /* 0x000fc60003f46270 */
[----:B------:R-:W-:Y:S02]  /*a0e0*/  FADD.FTZ R173, R173, R180 ;  /* 0x000000b4adad7221 */ /* 0x000fe40000010000 */
[----:B------:R-:W-:Y:S01]  /*a0f0*/  FFMA.FTZ R67, R215, R178, R182 ;  /* 0x000000b2d7437223 */ /* 0x000fe200000100b6 */
[----:B------:R-:W-:Y:S01]  /*a100*/  PRMT R182, RZ, 0x7610, R58 ;  /* 0x00007610ffb67816 */ /* 0x000fe2000000003a */
[-C--:B------:R-:W-:Y:S02]  /*a110*/  FFMA.FTZ R180, R176, -R38.reuse, R235 ;  /* 0x80000026b0b47223 */ /* 0x080fe400000100eb */
[----:B------:R-:W-:Y:S02]  /*a120*/  FMUL.FTZ R77, R73, R38 ;  /* 0x00000026494d7220 */ /* 0x000fe40000410000 */
[----:B------:R-:W-:Y:S02]  /*a130*/  FMUL.FTZ R81, R214, R75 ;  /* 0x0000004bd6517220 */ /* 0x000fe40000410000 */
[----:B------:R-:W-:-:S02]  /*a140*/  FADD.FTZ R66, R175, R66 ;  /* 0x00000042af427221 */ /* 0x000fc40000010000 */
[-C--:B------:R-:W-:Y:S02]  /*a150*/  FMUL.FTZ R73, R71, R36.reuse ;  /* 0x0000002447497220 */ /* 0x080fe40000410000 */
[-C--:B------:R-:W-:Y:S02]  /*a160*/  FFMA.FTZ R192, R180, R77.reuse, -R81 ;  /* 0x0000004db4c07223 */ /* 0x080fe40000010851 */
[----:B------:R-:W-:Y:S02]  /*a170*/  FADD.FTZ R66, R66, R67 ;  /* 0x0000004342427221 */ /* 0x000fe40000010000 */
[----:B------:R-:W-:Y:S02]  /*a180*/  FMUL.FTZ R77, R214, R77 ;  /* 0x0000004dd64d7220 */ /* 0x000fe40000410000 */
[-C--:B------:R-:W-:Y:S02]  /*a190*/  FFMA.FTZ R237, R182, -R36.reuse, R237 ;  /* 0x80000024b6ed7223 */ /* 0x080fe400000100ed */
[----:B------:R-:W-:-:S02]  /*a1a0*/  FMUL.FTZ R194, R201, R36 ;  /* 0x00000024c9c27220 */ /* 0x000fc40000410000 */
[----:B------:R-:W-:Y:S02]  /*a1b0*/  FMUL.FTZ R67, R207, R73 ;  /* 0x00000049cf437220 */ /* 0x000fe40000410000 */
[----:B------:R-:W-:Y:S02]  /*a1c0*/  FADD.FTZ R173, R173, R184 ;  /* 0x000000b8adad7221 */ /* 0x000fe40000010000 */
[----:B------:R-:W-:Y:S02]  /*a1d0*/  FFMA.FTZ R77, R180, R75, R77 ;  /* 0x0000004bb44d7223 */ /* 0x000fe4000001004d */
[-C--:B------:R-:W-:Y:S02]  /*a1e0*/  FFMA.FTZ R184, R237, R194.reuse, -R67 ;  /* 0x000000c2edb87223 */ /* 0x080fe40000010843 */
[----:B------:R-:W-:Y:S02]  /*a1f0*/  FADD.FTZ R173, R173, R192 ;  /* 0x000000c0adad7221 */ /* 0x000fe40000010000 */
[----:B------:R-:W-:-:S02]  /*a200*/  FMUL.FTZ R194, R207, R194 ;  /* 0x000000c2cfc27220 */ /* 0x000fc40000410000 */
[----:B------:R-:W-:Y:S01]  /*a210*/  FADD.FTZ R66, R66, R77 ;  /* 0x0000004d42427221 */ /* 0x000fe20000010000 */
[----:B------:R-:W-:Y:S01]  /*a220*/  MOV R77, UR9 ;  /* 0x00000009004d7c02 */ /* 0x000fe20008000f00 */
[----:B------:R-:W-:Y:S01]  /*a230*/  FADD.FTZ R173, R173, R184 ;  /* 0x000000b8adad7221 */ /* 0x000fe20000010000 */
[----:B------:R-:W-:Y:S01]  /*a240*/  PRMT R184, RZ, 0x5410, R59 ;  /* 0x00005410ffb87816 */ /* 0x000fe2000000003b */
[----:B------:R-:W-:Y:S02]  /*a250*/  FFMA.FTZ R67, R237, R73, R194 ;  /* 0x00000049ed437223 */ /* 0x000fe400000100c2 */
[----:B------:R-:W-:Y:S02]  /*a260*/  FMUL.FTZ R194, R69, R30 ;  /* 0x0000001e45c27220 */ /* 0x000fe40000410000 */
[----:B------:R-:W-:Y:S01]  /*a270*/  IMAD.WIDE.U32 R64, R77, c[0x0][0x2d0], R64 ;  /* 0x0000b4004d407a25 */ /* 0x000fe200078e0040 */
[----:B------:R-:W-:-:S03]  /*a280*/  PRMT R77, RZ, 0x7610, R59 ;  /* 0x00007610ff4d7816 */ /* 0x000fc6000000003b */
[----:B------:R-:W-:Y:S01]  /*a290*/  FADD.FTZ R66, R66, R67 ;  /* 0x0000004342427221 */ /* 0x000fe20000010000 */
[----:B------:R-:W-:Y:S01]  /*a2a0*/  IADD3 R65, R65, UR12, RZ ;  /* 0x0000000c41417c10 */ /* 0x000fe2000fffe0ff */
[-C--:B------:R-:W-:Y:S02]  /*a2b0*/  FFMA.FTZ R192, R184, -R30.reuse, R241 ;  /* 0x8000001eb8c07223 */ /* 0x080fe400000100f1 */
[----:B------:R-:W-:Y:S02]  /*a2c0*/  FMUL.FTZ R203, R203, R30 ;  /* 0x0000001ecbcb7220 */ /* 0x000fe40000410000 */
[----:B------:R-:W-:Y:S02]  /*a2d0*/  FMUL.FTZ R67, R239, R194 ;  /* 0x000000c2ef437220 */ /* 0x000fe40000410000 */
[-C--:B------:R-:W-:Y:S02]  /*a2e0*/  FMUL.FTZ R81, R204, R25.reuse ;  /* 0x00000019cc517220 */ /* 0x080fe40000410000 */
[----:B------:R-:W-:-:S02]  /*a2f0*/  FMUL.FTZ R131, R68, R25 ;  /* 0x0000001944837220 */ /* 0x000fc40000410000 */
[----:B------:R-:W-:Y:S02]  /*a300*/  FFMA.FTZ R68, R192, R203, -R67 ;  /* 0x000000cbc0447223 */ /* 0x000fe40000010843 */
[----:B------:R-:W-:Y:S02]  /*a310*/  FFMA.FTZ R220, R77, -R25, R220 ;  /* 0x800000194ddc7223 */ /* 0x000fe400000100dc */
[----:B------:R-:W-:Y:S02]  /*a320*/  FMUL.FTZ R67, R206, R81 ;  /* 0x00000051ce437220 */ /* 0x000fe40000410000 */
[----:B------:R-:W-:Y:S02]  /*a330*/  FMUL.FTZ R203, R239, R203 ;  /* 0x000000cbefcb7220 */ /* 0x000fe40000410000 */
[----:B------:R-:W-:Y:S01]  /*a340*/  FFMA.FTZ R196, R220, R131, -R67 ;  /* 0x00000083dcc47223 */ /* 0x000fe20000010843 */
[----:B------:R-:W-:Y:S01]  /*a350*/  IADD3 R67, R100, 0x40, RZ ;  /* 0x0000004064437810 */ /* 0x000fe20007ffe0ff */
[----:B------:R-:W-:-:S02]  /*a360*/  FMUL.FTZ R157, R206, R157 ;  /* 0x0000009dce9d7220 */ /* 0x000fc40000410000 */
[----:B------:R-:W-:Y:S01]  /*a370*/  FFMA.FTZ R203, R192, R194, R203 ;  /* 0x000000c2c0cb7223 */ /* 0x000fe200000100cb */
[----:B------:R-:W-:Y:S01]  /*a380*/  LEA.HI.SX32 R67, R67, R100, 0x1b ;  /* 0x0000006443437211 */ /* 0x000fe200078fdaff */
[----:B------:R-:W-:Y:S02]  /*a390*/  FMUL.FTZ R206, R206, R131 ;  /* 0x00000083cece7220 */ /* 0x000fe40000410000 */
[----:B------:R-:W-:Y:S02]  /*a3a0*/  FADD.FTZ R66, R66, R203 ;  /* 0x000000cb42427221 */ /* 0x000fe40000010000 */
[----:B------:R-:W-:Y:S01]  /*a3b0*/  FADD.FTZ R131, R173, R68 ;  /* 0x00000044ad837221 */ /* 0x000fe20000010000 */
[----:B------:R-:W0:Y:S01]  /*a3c0*/  LDS R67, [R67.X4+0x1180] ;  /* 0x0011800043437984 */ /* 0x000e220000004800 */
[----:B------:R-:W-:Y:S01]  /*a3d0*/  FFMA.FTZ R175, R220, R81, R206 ;  /* 0x00000051dcaf7223 */ /* 0x000fe200000100ce */
[----:B------:R-:W-:Y:S01]  /*a3e0*/  IADD3 R173, R100, 0x80, RZ ;  /* 0x0000008064ad7810 */ /* 0x000fe20007ffe0ff */
[----:B------:R-:W-:-:S02]  /*a3f0*/  FADD.FTZ R131, R131, R196 ;  /* 0x000000c483837221 */ /* 0x000fc40000010000 */
[----:B------:R-:W-:Y:S01]  /*a400*/  FADD.FTZ R68, R66, R175 ;  /* 0x000000af42447221 */ /* 0x000fe20000010000 */
[----:B------:R-:W-:Y:S02]  /*a410*/  IADD3 R175, R100, 0xc0, RZ ;  /* 0x000000c064af7810 */ /* 0x000fe40007ffe0ff */
[----:B------:R-:W-:Y:S01]  /*a420*/  LEA.HI.SX32 R173, R173, R100, 0x1b ;  /* 0x00000064adad7211 */ /* 0x000fe200078fdaff */
[----:B------:R-:W-:Y:S05]  /*a430*/  @!P0 BRA `(.L_x_6744) ;  /* 0x0000001000008947 */ /* 0x000fea0003800000 */
[----:B0-----:R0:W-:Y:S02]  /*a440*/  RED.E.ADD.F32.FTZ.RN.STRONG.GPU [R64.64+-0x1f00], R67 ;  /* 0xffe100434000798e */ /* 0x0011e4000c10e790 */
.L_x_6744:
[----:B------:R-:W-:Y:S05]  /*a450*/  BSYNC B0 ;  /* 0x0000000000007941 */ /* 0x000fea0003800000 */
.L_x_6743:
[----:B------:R-:W1:Y:S01]  /*a460*/  LDS R173, [R173.X4+0x1280] ;  /* 0x00128000adad7984 */ /* 0x000e620000004800 */
[----:B------:R-:W-:Y:S01]  /*a470*/  BSSY B0, `(.L_x_6745) ;  /* 0x0000004000007945 */ /* 0x000fe20003800000 */
[----:B------:R-:W-:Y:S01]  /*a480*/  LEA.HI.SX32 R175, R175, R100, 0x1b ;  /* 0x00000064afaf7211 */ /* 0x000fe200078fdaff */
[----:B------:R-:W-:Y:S05]  /*a490*/  @!P1 BRA `(.L_x_6746) ;  /* 0x0000001000009947 */ /* 0x000fea0003800000 */
[----:B-1----:R1:W-:Y:S02]  /*a4a0*/  RED.E.ADD.F32.FTZ.RN.STRONG.GPU [R64.64+-0x1e00], R173 ;  /* 0xffe200ad4000798e */ /* 0x0023e4000c10e790 */
.L_x_6746:
[----:B------:R-:W-:Y:S05]  /*a4b0*/  BSYNC B0 ;  /* 0x0000000000007941 */ /* 0x000fea0003800000 */
.L_x_6745:
[----:B------:R-:W2:Y:S01]  /*a4c0*/  LDS R175, [R175.X4+0x1380] ;  /* 0x00138000afaf7984 */ /* 0x000ea20000004800 */
[----:B------:R-:W-:Y:S01]  /*a4d0*/  BSSY B0, `(.L_x_6747) ;  /* 0x0000005000007945 */ /* 0x000fe20003800000 */
[C---:B0-----:R-:W-:Y:S02]  /*a4e0*/  IADD3 R67, R100.reuse, 0x100, RZ ;  /* 0x0000010064437810 */ /* 0x041fe40007ffe0ff */
[----:B-1----:R-:W-:Y:S01]  /*a4f0*/  IADD3 R173, R100, 0x140, RZ ;  /* 0x0000014064ad7810 */ /* 0x002fe20007ffe0ff */
[----:B------:R-:W-:Y:S05]  /*a500*/  @!P2 BRA `(.L_x_6748) ;  /* 0x000000100000a947 */ /* 0x000fea0003800000 */
[----:B--2---:R0:W-:Y:S02]  /*a510*/  RED.E.ADD.F32.FTZ.RN.STRONG.GPU [R64.64+-0x1d00], R175 ;  /* 0xffe300af4000798e */ /* 0x0041e4000c10e790 */
.L_x_6748:
[----:B------:R-:W-:Y:S05]  /*a520*/  BSYNC B0 ;  /* 0x0000000000007941 */ /* 0x000fea0003800000 */
.L_x_6747:
        /* <DEDUP_REMOVED lines=14> */
.L_x_6750:
[----:B------:R-:W-:Y:S05]  /*a610*/  BSYNC B0 ;  /* 0x0000000000007941 */ /* 0x000fea0003800000 */
.L_x_6749:
[----:B------:R-:W1:Y:S01]  /*a620*/  LDS R173, [R173.X4+0x1580] ;  /* 0x00158000adad7984 */ /* 0x000e620000004800 */
[----:B------:R-:W-:Y:S01]  /*a630*/  BSSY B0, `(.L_x_6751) ;  /* 0x0000005000007945 */ /* 0x000fe20003800000 */
[----:B0-----:R-:W-:Y:S02]  /*a640*/  IADD3 R67, R100, 0x1c0, RZ ;  /* 0x000001c064437810 */ /* 0x001fe40007ffe0ff */
[----:B------:R-:W-:Y:S01]  /*a650*/  LEA.HI.SX32 R175, R175, R100, 0x1b ;  /* 0x00000064afaf7211 */ /* 0x000fe200078fdaff */
[----:B------:R-:W-:Y:S05]  /*a660*/  @!P0 BRA `(.L_x_6752) ;  /* 0x0000001000008947 */ /* 0x000fea0003800000 */
[----:B-1----:R0:W-:Y:S02]  /*a670*/  RED.E.ADD.F32.FTZ.RN.STRONG.GPU [R64.64+-0x1b00], R173 ;  /* 0xffe500ad4000798e */ /* 0x0021e4000c10e790 */
.L_x_6752:
[----:B------:R-:W-:Y:S05]  /*a680*/  BSYNC B0 ;  /* 0x0000000000007941 */ /* 0x000fea0003800000 */
.L_x_6751:
[----:B------:R-:W2:Y:S01]  /*a690*/  LDS R175, [R175.X4+0x1680] ;  /* 0x00168000afaf7984 */ /* 0x000ea20000004800 */
[----:B------:R-:W-:Y:S01]  /*a6a0*/  BSSY B0, `(.L_x_6753) ;  /* 0x0000005000007945 */ /* 0x000fe20003800000 */
[----:B------:R-:W-:-:S02]  /*a6b0*/  IADD3 R185, R100, 0x200, RZ ;  /* 0x0000020064b97810 */ /* 0x000fc40007ffe0ff */
[----:B------:R-:W-:Y:S01]  /*a6c0*/  LEA.HI.SX32 R67, R67, R100, 0x1b ;  /* 0x0000006443437211 */ /* 0x000fe200078fdaff */
[----:B------:R-:W-:Y:S05]  /*a6d0*/  @!P1 BRA `(.L_x_6754) ;  /* 0x0000001000009947 */ /* 0x000fea0003800000 */
[----:B--2---:R2:W-:Y:S02]  /*a6e0*/  RED.E.ADD.F32.FTZ.RN.STRONG.GPU [R64.64+-0x1a00], R175 ;  /* 0xffe600af4000798e */ /* 0x0045e4000c10e790 */
.L_x_6754:
[----:B------:R-:W-:Y:S05]  /*a6f0*/  BSYNC B0 ;  /* 0x0000000000007941 */ /* 0x000fea0003800000 */
.L_x_6753:
[----:B------:R-:W3:Y:S01]  /*a700*/  LDS R67, [R67.X4+0x1780] ;  /* 0x0017800043437984 */ /* 0x000ee20000004800 */
[----:B------:R-:W-:Y:S01]  /*a710*/  BSSY B0, `(.L_x_6755) ;  /* 0x0000005000007945 */ /* 0x000fe20003800000 */
[----:B01----:R-:W-:Y:S02]  /*a720*/  IADD3 R173, R100, 0x240, RZ ;  /* 0x0000024064ad7810 */ /* 0x003fe40007ffe0ff */
[----:B------:R-:W-:Y:S01]  /*a730*/  LEA.HI.SX32 R66, R185, R100, 0x1b ;  /* 0x00000064b9427211 */ /* 0x000fe200078fdaff */
[----:B------:R-:W-:Y:S05]  /*a740*/  @!P2 BRA `(.L_x_6756) ;  /* 0x000000100000a947 */ /* 0x000fea0003800000 */
[----:B---3--:R0:W-:Y:S02]  /*a750*/  RED.E.ADD.F32.FTZ.RN.STRONG.GPU [R64.64+-0x1900], R67 ;  /* 0xffe700434000798e */ /* 0x0081e4000c10e790 */
.L_x_6756:
[----:B------:R-:W-:Y:S05]  /*a760*/  BSYNC B0 ;  /* 0x0000000000007941 */ /* 0x000fea0003800000 */
.L_x_6755:
[----:B0--3--:R0:W1:Y:S01]  /*a770*/  LDS R67, [R66.X4+0x1880] ;  /* 0x0018800042437984 */ /* 0x0090620000004800 */
[----:B------:R-:W-:Y:S01]  /*a780*/  BSSY B0, `(.L_x_6757) ;  /* 0x0000005000007945 */ /* 0x000fe20003800000 */
[----:B--2---:R-:W-:Y:S02]  /*a790*/  IADD3 R175, R100, 0x280, RZ ;  /* 0x0000028064af7810 */ /* 0x004fe40007ffe0ff */
[----:B------:R-:W-:Y:S01]  /*a7a0*/  LEA.HI.SX32 R173, R173, R100, 0x1b ;  /* 0x00000064adad7211 */ /* 0x000fe200078fdaff */
[----:B------:R-:W-:Y:S05]  /*a7b0*/  @!P3 BRA `(.L_x_6758) ;  /* 0x000000100000b947 */ /* 0x000fea0003800000 */
[----:B-1----:R1:W-:Y:S02]  /*a7c0*/  RED.E.ADD.F32.FTZ.RN.STRONG.GPU [R64.64+-0x1800], R67 ;  /* 0xffe800434000798e */ /* 0x0023e4000c10e790 */
.L_x_6758:
[----:B------:R-:W-:Y:S05]  /*a7d0*/  BSYNC B0 ;  /* 0x0000000000007941 */ /* 0x000fea0003800000 */
.L_x_6757:
[----:B------:R-:W2:Y:S01]  /*a7e0*/  LDS R173, [R173.X4+0x1980] ;  /* 0x00198000adad7984 */ /* 0x000ea20000004800 */
[----:B------:R-:W-:Y:S01]  /*a7f0*/  BSSY B0, `(.L_x_6759) ;  /* 0x0000004000007945 */ /* 0x000fe20003800000 */
[----:B------:R-:W-:Y:S01]  /*a800*/  LEA.HI.SX32 R175, R175, R100, 0x1b ;  /* 0x00000064afaf7211 */ /* 0x000fe200078fdaff */
[----:B------:R-:W-:Y:S05]  /*a810*/  @!P4 BRA `(.L_x_6760) ;  /* 0x000000100000c947 */ /* 0x000fea0003800000 */
[----:B--2---:R2:W-:Y:S02]  /*a820*/  RED.E.ADD.F32.FTZ.RN.STRONG.GPU [R64.64+-0x1700], R173 ;  /* 0xffe900ad4000798e */ /* 0x0045e4000c10e790 */
.L_x_6760:
[----:B------:R-:W-:Y:S05]  /*a830*/  BSYNC B0 ;  /* 0x0000000000007941 */ /* 0x000fea0003800000 */
.L_x_6759:
[----:B------:R-:W3:Y:S01]  /*a840*/  LDS R175, [R175.X4+0x1a80] ;  /* 0x001a8000afaf7984 */ /* 0x000ee20000004800 */
[----:B------:R-:W-:Y:S01]  /*a850*/  BSSY B0, `(.L_x_6761) ;  /* 0x0000005000007945 */ /* 0x000fe20003800000 */
[----:B-1----:R-:W-:-:S02]  /*a860*/  IADD3 R67, R100, 0x2c0, RZ ;  /* 0x000002c064437810 */ /* 0x002fc40007ffe0ff */
[----:B--2---:R-:W-:Y:S01]  /*a870*/  IADD3 R173, R100, 0x300, RZ ;  /* 0x0000030064ad7810 */ /* 0x004fe20007ffe0ff */
[----:B------:R-:W-:Y:S05]  /*a880*/  @!P5 BRA `(.L_x_6762) ;  /* 0x000000100000d947 */ /* 0x000fea0003800000 */
[----:B---3--:R1:W-:Y:S02]  /*a890*/  RED.E.ADD.F32.FTZ.RN.STRONG.GPU [R64.64+-0x1600], R175 ;  /* 0xffea00af4000798e */ /* 0x0083e4000c10e790 */
.L_x_6762:
[----:B------:R-:W-:Y:S05]  /*a8a0*/  BSYNC B0 ;  /* 0x0000000000007941 */ /* 0x000fea0003800000 */
.L_x_6761:
        /* <DEDUP_REMOVED lines=14> */
.L_x_6764:
[----:B------:R-:W-:Y:S05]  /*a990*/  BSYNC B0 ;  /* 0x0000000000007941 */ /* 0x000fea0003800000 */
.L_x_6763:
[----:B------:R-:W2:Y:S01]  /*a9a0*/  LDS R173, [R173.X4+0x1c80] ;  /* 0x001c8000adad7984 */ /* 0x000ea20000004800 */
[----:B------:R-:W-:Y:S01]  /*a9b0*/  BSSY B0, `(.L_x_6765) ;  /* 0x0000005000007945 */ /* 0x000fe20003800000 */
[----:B-1----:R-:W-:-:S02]  /*a9c0*/  IADD3 R67, R100, 0x380, RZ ;  /* 0x0000038064437810 */ /* 0x002fc40007ffe0ff */
[----:B------:R-:W-:Y:S01]  /*a9d0*/  LEA.HI.SX32 R175, R175, R100, 0x1b ;  /* 0x00000064afaf7211 */ /* 0x000fe200078fdaff */
[----:B------:R-:W-:Y:S05]  /*a9e0*/  @!P0 BRA `(.L_x_6766) ;  /* 0x0000001000008947 */ /* 0x000fea0003800000 */
[----:B--2---:R1:W-:Y:S02]  /*a9f0*/  RED.E.ADD.F32.FTZ.RN.STRONG.GPU [R64.64+-0x1400], R173 ;  /* 0xffec00ad4000798e */ /* 0x0043e4000c10e790 */
.L_x_6766:
[----:B------:R-:W-:Y:S05]  /*aa00*/  BSYNC B0 ;  /* 0x0000000000007941 */ /* 0x000fea0003800000 */
.L_x_6765:
[----:B------:R-:W3:Y:S01]  /*aa10*/  LDS R175, [R175.X4+0x1d80] ;  /* 0x001d8000afaf7984 */ /* 0x000ee20000004800 */
[----:B------:R-:W-:Y:S01]  /*aa20*/  BSSY B0, `(.L_x_6767) ;  /* 0x0000005000007945 */ /* 0x000fe20003800000 */
[----:B-12---:R-:W-:Y:S02]  /*aa30*/  IADD3 R173, R100, 0x3c0, RZ ;  /* 0x000003c064ad7810 */ /* 0x006fe40007ffe0ff */
[----:B------:R-:W-:Y:S01]  /*aa40*/  LEA.HI.SX32 R67, R67, R100, 0x1b ;  /* 0x0000006443437211 */ /* 0x000fe200078fdaff */
[----:B------:R-:W-:Y:S05]  /*aa50*/  @!P1 BRA `(.L_x_6768) ;  /* 0x0000001000009947 */ /* 0x000fea0003800000 */
[----:B---3--:R1:W-:Y:S02]  /*aa60*/  RED.E.ADD.F32.FTZ.RN.STRONG.GPU [R64.64+-0x1300], R175 ;  /* 0xffed00af4000798e */ /* 0x0083e4000c10e790 */
.L_x_6768:
[----:B------:R-:W-:Y:S05]  /*aa70*/  BSYNC B0 ;  /* 0x0000000000007941 */ /* 0x000fea0003800000 */
.L_x_6767:
[----:B------:R-:W2:Y:S01]  /*aa80*/  LDS R67, [R67.X4+0x1e80] ;  /* 0x001e800043437984 */ /* 0x000ea20000004800 */
[----:B------:R-:W-:Y:S01]  /*aa90*/  BSSY B0, `(.L_x_6769) ;  /* 0x0000005000007945 */ /* 0x000fe20003800000 */
[----:B-1-3--:R-:W-:Y:S02]  /*aaa0*/  IADD3 R175, R100, 0x400, RZ ;  /* 0x0000040064af7810 */ /* 0x00afe40007ffe0ff */
[----:B------:R-:W-:Y:S01]  /*aab0*/  LEA.HI.SX32 R173, R173, R100, 0x1b ;  /* 0x00000064adad7211 */ /* 0x000fe200078fdaff */
[----:B------:R-:W-:Y:S05]  /*aac0*/  @!P2 BRA `(.L_x_6770) ;  /* 0x000000100000a947 */ /* 0x000fea0003800000 */
[----:B--2---:R1:W-:Y:S02]  /*aad0*/  RED.E.ADD.F32.FTZ.RN.STRONG.GPU [R64.64+-0x1200], R67 ;  /* 0xffee00434000798e */ /* 0x0043e4000c10e790 */
.L_x_6770:
[----:B------:R-:W-:Y:S05]  /*aae0*/  BSYNC B0 ;  /* 0x0000000000007941 */ /* 0x000fea0003800000 */
.L_x_6769:
[----:B------:R-:W3:Y:S01]  /*aaf0*/  LDS R173, [R173.X4+0x1f80] ;  /* 0x001f8000adad7984 */ /* 0x000ee20000004800 */
[----:B------:R-:W-:Y:S01]  /*ab00*/  BSSY B0, `(.L_x_6771) ;  /* 0x0000005000007945 */ /* 0x000fe20003800000 */
[----:B-12---:R-:W-:-:S02]  /*ab10*/  IADD3 R67, R100, 0x440, RZ ;  /* 0x0000044064437810 */ /* 0x006fc40007ffe0ff */
[----:B------:R-:W-:Y:S01]  /*ab20*/  LEA.HI.SX32 R175, R175, R100, 0x1b ;  /* 0x00000064afaf7211 */ /* 0x000fe200078fdaff */
[----:B------:R-:W-:Y:S05]  /*ab30*/  @!P3 BRA `(.L_x_6772) ;  /* 0x000000100000b947 */ /* 0x000fea0003800000 */
[----:B---3--:R1:W-:Y:S02]  /*ab40*/  RED.E.ADD.F32.FTZ.RN.STRONG.GPU [R64.64+-0x1100], R173 ;  /* 0xffef00ad4000798e */ /* 0x0083e4000c10e790 */
.L_x_6772:
[----:B------:R-:W-:Y:S05]  /*ab50*/  BSYNC B0 ;  /* 0x0000000000007941 */ /* 0x000fea0003800000 */
.L_x_6771:
[----:B------:R-:W2:Y:S01]  /*ab60*/  LDS R175, [R175.X4+0x2080] ;  /* 0x00208000afaf7984 */ /* 0x000ea20000004800 */
[----:B------:R-:W-:Y:S01]  /*ab70*/  BSSY B0, `(.L_x_6773) ;  /* 0x0000004000007945 */ /* 0x000fe20003800000 */
[----:B------:R-:W-:Y:S01]  /*ab80*/  LEA.HI.SX32 R67, R67, R100, 0x1b ;  /* 0x0000006443437211 */ /* 0x000fe200078fdaff */
[----:B------:R-:W-:Y:S05]  /*ab90*/  @!P4 BRA `(.L_x_6774) ;  /* 0x000000100000c947 */ /* 0x000fea0003800000 */
[----:B--2---:R2:W-:Y:S02]  /*aba0*/  RED.E.ADD.F32.FTZ.RN.STRONG.GPU [R64.64+-0x1000], R175 ;  /* 0xfff000af4000798e */ /* 0x0045e4000c10e790 */
.L_x_6774:
[----:B------:R-:W-:Y:S05]  /*abb0*/  BSYNC B0 ;  /* 0x0000000000007941 */ /* 0x000fea0003800000 */
.L_x_6773:
[----:B------:R-:W4:Y:S01]  /*abc0*/  LDS R67, [R67.X4+0x2180] ;  /* 0x0021800043437984 */ /* 0x000f220000004800 */
[----:B------:R-:W-:Y:S01]  /*abd0*/  BSSY B0, `(.L_x_6775) ;  /* 0x0000005000007945 */ /* 0x000fe20003800000 */
[C---:B-1-3--:R-:W-:Y:S02]  /*abe0*/  IADD3 R173, R100.reuse, 0x480, RZ ;  /* 0x0000048064ad7810 */ /* 0x04afe40007ffe0ff */
[----:B--2---:R-:W-:Y:S01]  /*abf0*/  IADD3 R175, R100, 0x4c0, RZ ;  /* 0x000004c064af7810 */ /* 0x004fe20007ffe0ff */
[----:B------:R-:W-:Y:S05]  /*ac00*/  @!P5 BRA `(.L_x_6776) ;  /* 0x000000100000d947 */ /* 0x000fea0003800000 */
[----:B----4-:R1:W-:Y:S02]  /*ac10*/  RED.E.ADD.F32.FTZ.RN.STRONG.GPU [R64.64+-0xf00], R67 ;  /* 0xfff100434000798e */ /* 0x0103e4000c10e790 */
.L_x_6776:
[----:B------:R-:W-:Y:S05]  /*ac20*/  BSYNC B0 ;  /* 0x0000000000007941 */ /* 0x000fea0003800000 */
.L_x_6775:
        /* <DEDUP_REMOVED lines=14> */
.L_x_6778:
[----:B------:R-:W-:Y:S05]  /*ad10*/  BSYNC B0 ;  /* 0x0000000000007941 */ /* 0x000fea0003800000 */
.L_x_6777:
[----:B------:R-:W2:Y:S01]  /*ad20*/  LDS R175, [R175.X4+0x2380] ;  /* 0x00238000afaf7984 */ /* 0x000ea20000004800 */
[----:B------:R-:W-:Y:S01]  /*ad30*/  BSSY B0, `(.L_x_6779) ;  /* 0x0000005000007945 */ /* 0x000fe20003800000 */
[----:B-1----:R-:W-:Y:S02]  /*ad40*/  IADD3 R173, R100, 0x540, RZ ;  /* 0x0000054064ad7810 */ /* 0x002fe40007ffe0ff */
[----:B------:R-:W-:Y:S01]  /*ad50*/  LEA.HI.SX32 R67, R67, R100, 0x1b ;  /* 0x0000006443437211 */ /* 0x000fe200078fdaff */
[----:B------:R-:W-:Y:S05]  /*ad60*/  @!P0 BRA `(.L_x_6780) ;  /* 0x0000001000008947 */ /* 0x000fea0003800000 */
[----:B--2---:R1:W-:Y:S02]  /*ad70*/  RED.E.ADD.F32.FTZ.RN.STRONG.GPU [R64.64+-0xd00], R175 ;  /* 0xfff300af4000798e */ /* 0x0043e4000c10e790 */
.L_x_6780:
[----:B------:R-:W-:Y:S05]  /*ad80*/  BSYNC B0 ;  /* 0x0000000000007941 */ /* 0x000fea0003800000 */
.L_x_6779:
[----:B------:R-:W3:Y:S01]  /*ad90*/  LDS R67, [R67.X4+0x2480] ;  /* 0x0024800043437984 */ /* 0x000ee20000004800 */
[----:B------:R-:W-:Y:S01]  /*ada0*/  BSSY B0, `(.L_x_6781) ;  /* 0x0000005000007945 */ /* 0x000fe20003800000 */
[----:B-12---:R-:W-:-:S02]  /*adb0*/  IADD3 R175, R100, 0x580, RZ ;  /* 0x0000058064af7810 */ /* 0x006fc40007ffe0ff */
[----:B------:R-:W-:Y:S01]  /*adc0*/  LEA.HI.SX32 R173, R173, R100, 0x1b ;  /* 0x00000064adad7211 */ /* 0x000fe200078fdaff */
[----:B------:R-:W-:Y:S05]  /*add0*/  @!P1 BRA `(.L_x_6782) ;  /* 0x0000001000009947 */ /* 0x000fea0003800000 */
[----:B---3--:R1:W-:Y:S02]  /*ade0*/  RED.E.ADD.F32.FTZ.RN.STRONG.GPU [R64.64+-0xc00], R67 ;  /* 0xfff400434000798e */ /* 0x0083e4000c10e790 */
.L_x_6782:
[----:B------:R-:W-:Y:S05]  /*adf0*/  BSYNC B0 ;  /* 0x0000000000007941 */ /* 0x000fea0003800000 */
.L_x_6781:
[----:B------:R-:W2:Y:S01]  /*ae00*/  LDS R173, [R173.X4+0x2580] ;  /* 0x00258000adad7984 */ /* 0x000ea20000004800 */
[----:B------:R-:W-:Y:S01]  /*ae10*/  BSSY B0, `(.L_x_6783) ;  /* 0x0000005000007945 */ /* 0x000fe20003800000 */
[----:B-1-3--:R-:W-:Y:S02]  /*ae20*/  IADD3 R67, R100, 0x5c0, RZ ;  /* 0x000005c064437810 */ /* 0x00afe40007ffe0ff */
[----:B------:R-:W-:Y:S01]  /*ae30*/  LEA.HI.SX32 R175, R175, R100, 0x1b ;  /* 0x00000064afaf7211 */ /* 0x000fe200078fdaff */
[----:B------:R-:W-:Y:S05]  /*ae40*/  @!P2 BRA `(.L_x_6784) ;  /* 0x000000100000a947 */ /* 0x000fea0003800000 */
[----:B--2---:R1:W-:Y:S02]  /*ae50*/  RED.E.ADD.F32.FTZ.RN.STRONG.GPU [R64.64+-0xb00], R173 ;  /* 0xfff500ad4000798e */ /* 0x0043e4000c10e790 */
.L_x_6784:
[----:B------:R-:W-:Y:S05]  /*ae60*/  BSYNC B0 ;  /* 0x0000000000007941 */ /* 0x000fea0003800000 */
.L_x_6783:
[----:B------:R-:W3:Y:S01]  /*ae70*/  LDS R175, [R175.X4+0x2680] ;  /* 0x00268000afaf7984 */ /* 0x000ee20000004800 */
[----:B------:R-:W-:Y:S01]  /*ae80*/  BSSY B0, `(.L_x_6785) ;  /* 0x0000005000007945 */ /* 0x000fe20003800000 */
[----:B-12---:R-:W-:Y:S02]  /*ae90*/  IADD3 R173, R100, 0x600, RZ ;  /* 0x0000060064ad7810 */ /* 0x006fe40007ffe0ff */
[----:B------:R-:W-:Y:S01]  /*aea0*/  LEA.HI.SX32 R67, R67, R100, 0x1b ;  /* 0x0000006443437211 */ /* 0x000fe200078fdaff */
[----:B------:R-:W-:Y:S05]  /*aeb0*/  @!P3 BRA `(.L_x_6786) ;  /* 0x000000100000b947 */ /* 0x000fea0003800000 */
[----:B---3--:R1:W-:Y:S02]  /*aec0*/  RED.E.ADD.F32.FTZ.RN.STRONG.GPU [R64.64+-0xa00], R175 ;  /* 0xfff600af4000798e */ /* 0x0083e4000c10e790 */
.L_x_6786:
[----:B------:R-:W-:Y:S05]  /*aed0*/  BSYNC B0 ;  /* 0x0000000000007941 */ /* 0x000fea0003800000 */
.L_x_6785:
[----:B------:R-:W2:Y:S01]  /*aee0*/  LDS R67, [R67.X4+0x2780] ;  /* 0x0027800043437984 */ /* 0x000ea20000004800 */
[----:B------:R-:W-:Y:S01]  /*aef0*/  BSSY B0, `(.L_x_6787) ;  /* 0x0000004000007945 */ /* 0x000fe20003800000 */
[----:B------:R-:W-:Y:S01]  /*af00*/  LEA.HI.SX32 R173, R173, R100, 0x1b ;  /* 0x00000064adad7211 */ /* 0x000fe200078fdaff */
[----:B------:R-:W-:Y:S05]  /*af10*/  @!P4 BRA `(.L_x_6788) ;  /* 0x000000100000c947 */ /* 0x000fea0003800000 */
[----:B--2---:R2:W-:Y:S02]  /*af20*/  RED.E.ADD.F32.FTZ.RN.STRONG.GPU [R64.64+-0x900], R67 ;  /* 0xfff700434000798e */ /* 0x0045e4000c10e790 */
.L_x_6788:
[----:B------:R-:W-:Y:S05]  /*af30*/  BSYNC B0 ;  /* 0x0000000000007941 */ /* 0x000fea0003800000 */
.L_x_6787:
[----:B------:R-:W4:Y:S01]  /*af40*/  LDS R173, [R173.X4+0x2880] ;  /* 0x00288000adad7984 */ /* 0x000f220000004800 */
[----:B------:R-:W-:Y:S01]  /*af50*/  BSSY B0, `(.L_x_6789) ;  /* 0x0000005000007945 */ /* 0x000fe20003800000 */
[----:B--2---:R-:W-:-:S02]  /*af60*/  IADD3 R67, R100, 0x640, RZ ;  /* 0x0000064064437810 */ /* 0x004fc40007ffe0ff */
[----:B-1-3--:R-:W-:Y:S01]  /*af70*/  IADD3 R175, R100, 0x680, RZ ;  /* 0x0000068064af7810 */ /* 0x00afe20007ffe0ff */
[----:B------:R-:W-:Y:S05]  /*af80*/  @!P5 BRA `(.L_x_6790) ;  /* 0x000000100000d947 */ /* 0x000fea0003800000 */
[----:B----4-:R1:W-:Y:S02]  /*af90*/  RED.E.ADD.F32.FTZ.RN.STRONG.GPU [R64.64+-0x800], R173 ;  /* 0xfff800ad4000798e */ /* 0x0103e4000c10e790 */
.L_x_6790:
[----:B------:R-:W-:Y:S05]  /*afa0*/  BSYNC B0 ;  /* 0x0000000000007941 */ /* 0x000fea0003800000 */
.L_x_6789:
        /* <DEDUP_REMOVED lines=14> */
.L_x_6792:
[----:B------:R-:W-:Y:S05]  /*b090*/  BSYNC B0 ;  /* 0x0000000000007941 */ /* 0x000fea0003800000 */
.L_x_6791:
[----:B------:R-:W2:Y:S01]  /*b0a0*/  LDS R175, [R175.X4+0x2a80] ;  /* 0x002a8000afaf7984 */ /* 0x000ea20000004800 */
[----:B------:R-:W-:Y:S01]  /*b0b0*/  BSSY B0, `(.L_x_6793) ;  /* 0x0000005000007945 */ /* 0x000fe20003800000 */
[----:B-1----:R-:W-:-:S02]  /*b0c0*/  IADD3 R67, R100, 0x700, RZ ;  /* 0x0000070064437810 */ /* 0x002fc40007ffe0ff */
[----:B------:R-:W-:Y:S01]  /*b0d0*/  LEA.HI.SX32 R173, R173, R100, 0x1b ;  /* 0x00000064adad7211 */ /* 0x000fe200078fdaff */
[----:B------:R-:W-:Y:S05]  /*b0e0*/  @!P0 BRA `(.L_x_6794) ;  /* 0x0000001000008947 */ /* 0x000fea0003800000 */
[----:B--2---:R1:W-:Y:S02]  /*b0f0*/  RED.E.ADD.F32.FTZ.RN.STRONG.GPU [R64.64+-0x600], R175 ;  /* 0xfffa00af4000798e */ /* 0x0043e4000c10e790 */
.L_x_6794:
[----:B------:R-:W-:Y:S05]  /*b100*/  BSYNC B0 ;  /* 0x0000000000007941 */ /* 0x000fea0003800000 */
.L_x_6793:
[----:B------:R-:W3:Y:S01]  /*b110*/  LDS R173, [R173.X4+0x2b80] ;  /* 0x002b8000adad7984 */ /* 0x000ee20000004800 */
[----:B------:R-:W-:Y:S01]  /*b120*/  BSSY B0, `(.L_x_6795) ;  /* 0x0000005000007945 */ /* 0x000fe20003800000 */
[----:B------:R-:W-:Y:S02]  /*b130*/  IADD3 R151, R100, 0x740, RZ ;  /* 0x0000074064977810 */ /* 0x000fe40007ffe0ff */
[----:B------:R-:W-:Y:S01]  /*b140*/  LEA.HI.SX32 R67, R67, R100, 0x1b ;  /* 0x0000006443437211 */ /* 0x000fe200078fdaff */
[----:B------:R-:W-:Y:S05]  /*b150*/  @!P1 BRA `(.L_x_6796) ;  /* 0x0000001000009947 */ /* 0x000fea0003800000 */
[----:B---3--:R3:W-:Y:S02]  /*b160*/  RED.E.ADD.F32.FTZ.RN.STRONG.GPU [R64.64+-0x500], R173 ;  /* 0xfffb00ad4000798e */ /* 0x0087e4000c10e790 */
.L_x_6796:
[----:B------:R-:W-:Y:S05]  /*b170*/  BSYNC B0 ;  /* 0x0000000000007941 */ /* 0x000fea0003800000 */
.L_x_6795:
[----:B------:R-:W4:Y:S01]  /*b180*/  LDS R67, [R67.X4+0x2c80] ;  /* 0x002c800043437984 */ /* 0x000f220000004800 */
[----:B------:R-:W-:Y:S01]  /*b190*/  BSSY B0, `(.L_x_6797) ;  /* 0x0000005000007945 */ /* 0x000fe20003800000 */
[----:B---3--:R-:W-:Y:S02]  /*b1a0*/  IADD3 R173, R100, 0x780, RZ ;  /* 0x0000078064ad7810 */ /* 0x008fe40007ffe0ff */
[----:B------:R-:W-:Y:S01]  /*b1b0*/  LEA.HI.SX32 R151, R151, R100, 0x1b ;  /* 0x0000006497977211 */ /* 0x000fe200078fdaff */
[----:B------:R-:W-:Y:S05]  /*b1c0*/  @!P2 BRA `(.L_x_6798) ;  /* 0x000000100000a947 */ /* 0x000fea0003800000 */
[----:B----4-:R3:W-:Y:S02]  /*b1d0*/  RED.E.ADD.F32.FTZ.RN.STRONG.GPU [R64.64+-0x400], R67 ;  /* 0xfffc00434000798e */ /* 0x0107e4000c10e790 */
.L_x_6798:
[----:B------:R-:W-:Y:S05]  /*b1e0*/  BSYNC B0 ;  /* 0x0000000000007941 */ /* 0x000fea0003800000 */
.L_x_6797:
[----:B------:R-:W0:Y:S01]  /*b1f0*/  LDS R151, [R151.X4+0x2d80] ;  /* 0x002d800097977984 */ /* 0x000e220000004800 */
[----:B------:R-:W-:Y:S01]  /*b200*/  BSSY B0, `(.L_x_6799) ;  /* 0x0000005000007945 */ /* 0x000fe20003800000 */
[----:B---34-:R-:W-:-:S02]  /*b210*/  IADD3 R67, R100, 0x7c0, RZ ;  /* 0x000007c064437810 */ /* 0x018fc40007ffe0ff */
[----:B------:R-:W-:Y:S01]  /*b220*/  LEA.HI.SX32 R173, R173, R100, 0x1b ;  /* 0x00000064adad7211 */ /* 0x000fe200078fdaff */
[----:B------:R-:W-:Y:S05]  /*b230*/  @!P3 BRA `(.L_x_6800) ;  /* 0x000000100000b947 */ /* 0x000fea0003800000 */
[----:B0-----:R0:W-:Y:S02]  /*b240*/  RED.E.ADD.F32.FTZ.RN.STRONG.GPU [R64.64+-0x300], R151 ;  /* 0xfffd00974000798e */ /* 0x0011e4000c10e790 */
.L_x_6800:
[----:B------:R-:W-:Y:S05]  /*b250*/  BSYNC B0 ;  /* 0x0000000000007941 */ /* 0x000fea0003800000 */
.L_x_6799:
[----:B------:R-:W3:Y:S01]  /*b260*/  LDS R173, [R173.X4+0x2e80] ;  /* 0x002e8000adad7984 */ /* 0x000ee20000004800 */
[----:B------:R-:W-:Y:S01]  /*b270*/  BSSY B0, `(.L_x_6801) ;  /* 0x0000004000007945 */ /* 0x000fe20003800000 */
[----:B------:R-:W-:Y:S01]  /*b280*/  LEA.HI.SX32 R67, R67, R100, 0x1b ;  /* 0x0000006443437211 */ /* 0x000fe200078fdaff */
[----:B------:R-:W-:Y:S05]  /*b290*/  @!P4 BRA `(.L_x_6802) ;  /* 0x000000100000c947 */ /* 0x000fea0003800000 */
[----:B---3--:R3:W-:Y:S02]  /*b2a0*/  RED.E.ADD.F32.FTZ.RN.STRONG.GPU [R64.64+-0x200], R173 ;  /* 0xfffe00ad4000798e */ /* 0x0087e4000c10e790 */
.L_x_6802:
[----:B------:R-:W-:Y:S05]  /*b2b0*/  BSYNC B0 ;  /* 0x0000000000007941 */ /* 0x000fea0003800000 */
.L_x_6801:
[----:B------:R-:W4:Y:S01]  /*b2c0*/  LDS R67, [R67.X4+0x2f80] ;  /* 0x002f800043437984 */ /* 0x000f220000004800 */
[----:B------:R-:W-:Y:S01]  /*b2d0*/  BSSY B0, `(.L_x_6803) ;  /* 0x0000003000007945 */ /* 0x000fe20003800000 */
[----:B------:R-:W-:Y:S05]  /*b2e0*/  @!P5 BRA `(.L_x_6804) ;  /* 0x000000100000d947 */ /* 0x000fea0003800000 */
[----:B----4-:R4:W-:Y:S02]  /*b2f0*/  RED.E.ADD.F32.FTZ.RN.STRONG.GPU [R64.64+-0x100], R67 ;  /* 0xffff00434000798e */ /* 0x0109e4000c10e790 */
.L_x_6804:
[----:B------:R-:W-:Y:S05]  /*b300*/  BSYNC B0 ;  /* 0x0000000000007941 */ /* 0x000fea0003800000 */
.L_x_6803:
[----:B------:R-:W5:Y:S01]  /*b310*/  SHFL.DOWN PT, R196, R131, 0x1, 0x1f ;  /* 0x08201f0083c47f89 */ /* 0x000f6200000e0000 */
[----:B------:R-:W-:Y:S01]  /*b320*/  ISETP.GT.AND P0, PT, R99, 0x1e, PT ;  /* 0x0000001e6300780c */ /* 0x000fe20003f04270 */
[----:B------:R-:W-:Y:S01]  /*b330*/  FMUL.FTZ R150, R239, R150 ;  /* 0x00000096ef967220 */ /* 0x000fe20000410000 */
[----:B01-34-:R-:W-:Y:S01]  /*b340*/  MOV R65, R131 ;  /* 0x0000008300417202 */ /* 0x01bfe20000000f00 */
[----:B------:R-:W0:Y:S01]  /*b350*/  SHFL.DOWN PT, R173, R170, 0x1, 0x1f ;  /* 0x08201f00aaad7f89 */ /* 0x000e2200000e0000 */
[----:B------:R-:W-:Y:S01]  /*b360*/  MOV R66, R170 ;  /* 0x000000aa00427202 */ /* 0x000fe20000000f00 */
[----:B------:R-:W-:Y:S01]  /*b370*/  FMUL.FTZ R148, R207, R148 ;  /* 0x00000094cf947220 */ /* 0x000fe20000410000 */
[----:B------:R-:W-:Y:S01]  /*b380*/  MOV R67, R160 ;  /* 0x000000a000437202 */ /* 0x000fe20000000f00 */
[----:B------:R-:W1:Y:S01]  /*b390*/  SHFL.DOWN PT, R198, R160, 0x1, 0x1f ;  /* 0x08201f00a0c67f89 */ /* 0x000e6200000e0000 */
[----:B------:R-:W-:Y:S01]  /*b3a0*/  MOV R64, R68 ;  /* 0x0000004400407202 */ /* 0x000fe20000000f00 */
[----:B------:R-:W-:Y:S01]  /*b3b0*/  FMUL.FTZ R142, R213, R142 ;  /* 0x0000008ed58e7220 */ /* 0x000fe20000410000 */
[----:B------:R-:W-:Y:S01]  /*b3c0*/  ISETP.NE.AND P1, PT, R99, RZ, PT ;  /* 0x000000ff6300720c */ /* 0x000fe20003f25270 */
[----:B------:R-:W3:Y:S01]  /*b3d0*/  SHFL.DOWN PT, R151, R68, 0x1, 0x1f ;  /* 0x08201f0044977f89 */ /* 0x000ee200000e0000 */
[----:B------:R-:W-:Y:S01]  /*b3e0*/  FFMA.FTZ R145, R192, R145, R150 ;  /* 0x00000091c0917223 */ /* 0x000fe20000010096 */
[----:B------:R-:W-:Y:S01]  /*b3f0*/  ISETP.NE.AND P2, PT, R100, RZ, PT ;  /* 0x000000ff6400720c */ /* 0x000fe20003f45270 */
[----:B------:R-:W-:Y:S01]  /*b400*/  FFMA.FTZ R144, R237, R144, R148 ;  /* 0x00000090ed907223 */ /* 0x000fe20000010094 */
[----:B------:R-:W-:Y:S01]  /*b410*/  BSSY B0, `(.L_x_6805) ;  /* 0x0000085000007945 */ /* 0x000fe20003800000 */
[----:B------:R-:W-:-:S02]  /*b420*/  FFMA.FTZ R145, R184, R69, R145 ;  /* 0x00000045b8917223 */ /* 0x000fc40000010091 */
[----:B------:R-:W-:Y:S02]  /*b430*/  FFMA.FTZ R144, R182, R71, R144 ;  /* 0x00000047b6907223 */ /* 0x000fe40000010090 */
[----:B------:R-:W-:Y:S02]  /*b440*/  FFMA.FTZ R140, R215, R140, R142 ;  /* 0x0000008cd78c7223 */ /* 0x000fe4000001008e */
[----:B------:R-:W-:Y:S02]  /*b450*/  FADD.FTZ R9, R122, R9 ;  /* 0x000000097a097221 */ /* 0x000fe40000010000 */
[----:B-----5:R-:W-:Y:S02]  /*b460*/  @!P0 FADD.FTZ R65, R65, R196 ;  /* 0x000000c441418221 */ /* 0x020fe40000010000 */
[----:B------:R-:W-:Y:S02]  /*b470*/  FMUL.FTZ R143, R214, R143 ;  /* 0x0000008fd68f7220 */ /* 0x000fe40000410000 */
[----:B0-----:R-:W-:Y:S01]  /*b480*/  @!P0 FADD.FTZ R66, R66, R173 ;  /* 0x000000ad42428221 */ /* 0x001fe20000010000 */
        /* <DEDUP_REMOVED lines=18> */
[----:B------:R-:W-:Y:S02]  /*b5b0*/  FMUL.FTZ R168, R129, R168 ;  /* 0x000000a881a87220 */ /* 0x000fe40000410000 */
[----:B------:R-:W-:Y:S02]  /*b5c0*/  FFMA.FTZ R147, R220, R147, R157 ;  /* 0x00000093dc937223 */ /* 0x000fe4000001009d */
[----:B-1----:R-:W-:Y:S02]  /*b5d0*/  @!P0 FADD.FTZ R67, R67, R68 ;  /* 0x0000004443438221 */ /* 0x002fe40000010000 */
[----:B------:R-:W0:Y:S01]  /*b5e0*/  SHFL.DOWN PT, R68, R65, 0x4, 0x1f ;  /* 0x08801f0041447f89 */ /* 0x000e2200000e0000 */
[----:B---3--:R-:W-:Y:S02]  /*b5f0*/  @!P0 FADD.FTZ R66, R66, R151 ;  /* 0x0000009742428221 */ /* 0x008fe40000010000 */
[----:B------:R-:W-:Y:S01]  /*b600*/  FFMA.FTZ R141, R180, R141, R143 ;  /* 0x0000008db48d7223 */ /* 0x000fe2000001008f */
[----:B------:R-:W1:Y:S01]  /*b610*/  SHFL.DOWN PT, R160, R67, 0x4, 0x1f ;  /* 0x08801f0043a07f89 */ /* 0x000e6200000e0000 */
[----:B----4-:R-:W-:Y:S01]  /*b620*/  @!P0 FADD.FTZ R64, R64, R131 ;  /* 0x0000008340408221 */ /* 0x010fe20000010000 */
[----:B------:R-:W-:Y:S01]  /*b630*/  ISETP.GT.AND P0, PT, R99, 0x1b, PT ;  /* 0x0000001b6300780c */ /* 0x000fe20003f04270 */
[----:B------:R-:W-:Y:S01]  /*b640*/  FFMA.FTZ R135, R152, R135, R139 ;  /* 0x0000008798877223 */ /* 0x000fe2000001008b */
[----:B------:R-:W3:Y:S01]  /*b650*/  SHFL.DOWN PT, R151, R66, 0x4, 0x1f ;  /* 0x08801f0042977f89 */ /* 0x000ee200000e0000 */
[----:B------:R-:W-:-:S02]  /*b660*/  FFMA.FTZ R138, R231, R158, R138 ;  /* 0x0000009ee78a7223 */ /* 0x000fc4000001008a */
[----:B------:R-:W-:Y:S01]  /*b670*/  FFMA.FTZ R154, R229, R156, R154 ;  /* 0x0000009ce59a7223 */ /* 0x000fe2000001009a */
[----:B------:R-:W4:Y:S01]  /*b680*/  SHFL.DOWN PT, R131, R64, 0x4, 0x1f ;  /* 0x08801f0040837f89 */ /* 0x000f2200000e0000 */
        /* <DEDUP_REMOVED lines=93> */
.L_x_6806:
[----:B0-----:R-:W-:Y:S05]  /*bc60*/  BSYNC B0 ;  /* 0x0000000000007941 */ /* 0x001fea0003800000 */
.L_x_6805:
[----:B------:R-:W-:Y:S01]  /*bc70*/  IADD3 R0, R0, 0x1, RZ ;  /* 0x0000000100007810 */ /* 0x000fe20007ffe0ff */
[----:B------:R-:W-:-:S03]  /*bc80*/  UIADD3 UR7, UP0, UR7, 0x1, URZ ;  /* 0x0000000107077890 */ /* 0x000fc6000ff1e03f */
[----:B------:R-:W-:Y:S01]  /*bc90*/  ISETP.GE.AND P0, PT, R0, c[0x0][0x16c], PT ;  /* 0x00005b0000007a0c */ /* 0x000fe20003f06270 */
[----:B------:R-:W-:-:S12]  /*bca0*/  UIADD3.X UR8, URZ, UR8, URZ, UP0, !UPT ;  /* 0x000000083f087290 */ /* 0x000fd800087fe43f */
[----:B--2---:R-:W-:Y:S01]  /*bcb0*/  @P0 CALL.REL.NOINC `(.L_x_6706) ;  /* 0x0000001000000944 */ /* 0x004fe20003c00000 */
[----:B------:R-:W-:Y:S05]  /*bcc0*/  BRA `(.L_x_6807) ;  /* 0xffff77c000007947 */ /* 0x000fea000383ffff */
.L_x_6706:
[----:B------:R-:W-:Y:S01]  /*bcd0*/  BAR.SYNC.DEFER_BLOCKING 0x0 ;  /* 0x0000000000007b1d */ /* 0x000fe20000010000 */
[----:B------:R-:W-:Y:S02]  /*bce0*/  SHF.L.U32 R0, R100, 0x1, RZ ;  /* 0x0000000164007819 */ /* 0x000fe400000006ff */
[----:B------:R-:W-:Y:S02]  /*bcf0*/  MOV R40, 0x10 ;  /* 0x0000001000287802 */ /* 0x000fe40000000f00 */
[----:B------:R-:W-:-:S04]  /*bd00*/  LOP3.LUT R52, R0, 0xffffffc0, RZ, 0xc0, !PT ;  /* 0xffffffc000347812 */ /* 0x000fc800078ec0ff */
[----:B------:R-:W-:-:S05]  /*bd10*/  LOP3.LUT R53, R52, 0x1f, R100, 0xf8, !PT ;  /* 0x0000001f34357812 */ /* 0x000fca00078ef864 */
[----:B------:R-:W-:-:S05]  /*bd20*/  IMAD.WIDE R40, R53, R40, UR10 ;  /* 0x0000000a35287e25 */ /* 0x000fca000f8e0228 */
[----:B------:R-:W2:Y:S04]  /*bd30*/  LDG.E.128 R44, [R40.64] ;  /* 0x00000010282c7981 */ /* 0x000ea8000c1e1d00 */
[----:B------:R-:W3:Y:S01]  /*bd40*/  LDG.E.128 R48, [R40.64+0x200] ;  /* 0x0002001028307981 */ /* 0x000ee2000c1e1d00 */
[----:B------:R-:W-:Y:S01]  /*bd50*/  IADD3 R42, R99, R99, R52 ;  /* 0x00000063632a7210 */ /* 0x000fe20007ffe034 */
[----:B------:R-:W-:Y:S01]  /*bd60*/  UIADD3 UR10, UP0, UR10, -0x800, URZ ;  /* 0xfffff8000a0a7890 */ /* 0x000fe2000ff1e03f */
[----:B------:R-:W-:Y:S01]  /*bd70*/  IADD3 R54, R96, -0x1, RZ ;  /* 0xffffffff60367810 */ /* 0x000fe20007ffe0ff */
[----:B------:R-:W-:Y:S02]  /*bd80*/  UIADD3 UR20, UP1, UR20, -0x800, URZ ;  /* 0xfffff80014147890 */ /* 0x000fe4000ff3e03f */
[----:B------:R-:W-:-:S02]  /*bd90*/  UIADD3 UR18, UP2, UR18, -0x800, URZ ;  /* 0xfffff80012127890 */ /* 0x000fc4000ff5e03f */
[----:B------:R-:W-:Y:S02]  /*bda0*/  UIADD3 UR6, UR6, 0x1, URZ ;  /* 0x0000000106067890 */ /* 0x000fe4000fffe03f */
[----:B------:R-:W-:Y:S02]  /*bdb0*/  UIADD3.X UR11, UR11, -0x1, URZ, UP0, !UPT ;  /* 0xffffffff0b0b7890 */ /* 0x000fe400087fe43f */
[----:B------:R-:W-:Y:S02]  /*bdc0*/  UIADD3.X UR21, UR21, -0x1, URZ, UP1, !UPT ;  /* 0xffffffff15157890 */ /* 0x000fe40008ffe43f */
[----:B------:R-:W-:Y:S01]  /*bdd0*/  UIADD3.X UR19, UR19, -0x1, URZ, UP2, !UPT ;  /* 0xffffffff13137890 */ /* 0x000fe200097fe43f */
[----:B--2---:R-:W-:Y:S04]  /*bde0*/  STS.128 [R94.X16], R44 ;  /* 0x0000002c5e007388 */ /* 0x004fe8000000cc00 */
[----:B---3--:R0:W-:Y:S01]  /*bdf0*/  STS.128 [R94.X16+0x200], R48 ;  /* 0x000200305e007388 */ /* 0x0081e2000000cc00 */
[----:B------:R-:W-:-:S06]  /*be00*/  NOP ;  /* 0x0000000000007918 */ /* 0x000fcc0000000000 */
[----:B------:R-:W1:Y:S01]  /*be10*/  LDS.128 R36, [R42.X16] ;  /* 0x000000002a247984 */ /* 0x000e62000000cc00 */
[----:B0-----:R-:W-:-:S04]  /*be20*/  IMAD R49, R109, c[0x0][0x2e0], RZ ;  /* 0x0000b8006d317a24 */ /* 0x001fc800078e02ff */
[----:B------:R-:W-:Y:S01]  /*be30*/  IMAD R49, R110, c[0x0][0x2e4], R49 ;  /* 0x0000b9006e317a24 */ /* 0x000fe200078e0231 */
        /* <DEDUP_REMOVED lines=24> */
[----:B--2---:R-:W-:-:S04]  /*bfc0*/  @!P3 FADD.FTZ R0, R30, 1 ;  /* 0x3f8000001e00b421 */ /* 0x004fc80000010000 */
[----:B------:R2:W3:Y:S01]  /*bfd0*/  @!P2 MUFU.RCP R45, R25 ;  /* 0x00000019002da308 */ /* 0x0004e20000001000 */
[----:B------:R-:W-:Y:S01]  /*bfe0*/  BAR.SYNC.DEFER_BLOCKING 0x0 ;  /* 0x0000000000007b1d */ /* 0x000fe20000010000 */
[----:B------:R-:W-:Y:S01]  /*bff0*/  FSETP.GTU.FTZ.AND P6, PT, R44, 20, PT ;  /* 0x41a000002c00780b */ /* 0x000fe20003fdc000 */
[----:B------:R-:W-:-:S05]  /*c000*/  FADD.FTZ R38, R38, UR5 ;  /* 0x0000000526267e21 */ /* 0x000fca0008010000 */
[----:B------:R4:W5:Y:S01]  /*c010*/  @!P3 MUFU.RCP R30, R0 ;  /* 0x00000000001eb308 */ /* 0x0009620000001000 */
[----:B0-----:R-:W-:Y:S01]  /*c020*/  @!P4 FADD.FTZ R36, R36, 1 ;  /* 0x3f8000002424c421 */ /* 0x001fe20000010000 */
[----:B------:R-:W-:-:S05]  /*c030*/  FSETP.GTU.FTZ.AND P0, PT, R38, 20, PT ;  /* 0x41a000002600780b */ /* 0x000fca0003f1c000 */
[----:B--2---:R-:W-:Y:S01]  /*c040*/  @!P6 FMUL.FTZ R25, R44, -1.4426950216293334961 ;  /* 0xbfb8aa3b2c19e820 */ /* 0x004fe20000410000 */
[----:B------:R-:W0:Y:S01]  /*c050*/  @!P4 MUFU.RCP R47, R36 ;  /* 0x00000024002fc308 */ /* 0x000e220000001000 */
[--C-:B----4-:R-:W-:Y:S01]  /*c060*/  PRMT R0, RZ, 0x5410, R39.reuse ;  /* 0x00005410ff007816 */ /* 0x110fe20000000027 */
[----:B---3--:R-:W-:Y:S01]  /*c070*/  @!P2 FMUL.FTZ R18, R18, R45 ;  /* 0x0000002d1212a220 */ /* 0x008fe20000410000 */
[----:B------:R-:W-:-:S03]  /*c080*/  PRMT R39, RZ, 0x7610, R39 ;  /* 0x00007610ff277816 */ /* 0x000fc60000000027 */
[----:B------:R-:W-:Y:S02]  /*c090*/  FADD.FTZ R46, R0, UR5 ;  /* 0x00000005002e7e21 */ /* 0x000fe40008010000 */
[----:B-----5:R-:W-:Y:S01]  /*c0a0*/  @!P3 FMUL.FTZ R19, R19, R30 ;  /* 0x0000001e1313b220 */ /* 0x020fe20000410000 */
[----:B------:R-:W2:Y:S01]  /*c0b0*/  @!P5 MUFU.EX2 R37, R37 ;  /* 0x000000250025d308 */ /* 0x000ea20000000800 */
[--C-:B-1----:R-:W-:Y:S01]  /*c0c0*/  PRMT R30, RZ, 0x5410, R40.reuse ;  /* 0x00005410ff1e7816 */ /* 0x102fe20000000028 */
[----:B------:R-:W-:Y:S01]  /*c0d0*/  FADD.FTZ R39, R39, UR5 ;  /* 0x0000000527277e21 */ /* 0x000fe20008010000 */
[----:B------:R-:W-:Y:S01]  /*c0e0*/  PRMT R40, RZ, 0x7610, R40 ;  /* 0x00007610ff287816 */ /* 0x000fe20000000028 */
[----:B------:R-:W-:Y:S01]  /*c0f0*/  @!P0 FMUL.FTZ R0, R38, -1.4426950216293334961 ;  /* 0xbfb8aa3b26008820 */ /* 0x000fe20000410000 */
[----:B------:R-:W-:Y:S01]  /*c100*/  FSETP.GTU.FTZ.AND P1, PT, R46, 20, PT ;  /* 0x41a000002e00780b */ /* 0x000fe20003f3c000 */
[----:B------:R-:W-:Y:S01]  /*c110*/  FADD.FTZ R44, R30, UR5 ;  /* 0x000000051e2c7e21 */ /* 0x000fe20008010000 */
[----:B------:R-:W-:Y:S01]  /*c120*/  FSETP.GTU.FTZ.AND P2, PT, R39, 20, PT ;  /* 0x41a000002700780b */ /* 0x000fe20003f5c000 */
[----:B------:R-:W-:Y:S01]  /*c130*/  FADD.FTZ R45, R40, UR5 ;  /* 0x00000005282d7e21 */ /* 0x000fe20008010000 */
[----:B------:R2:W1:Y:S01]  /*c140*/  @!P0 MUFU.EX2 R30, R0 ;  /* 0x00000000001e8308 */ /* 0x0004620000000800 */
[----:B0-----:R-:W-:Y:S01]  /*c150*/  @!P4 FMUL.FTZ R20, R20, R47 ;  /* 0x0000002f1414c220 */ /* 0x001fe20000410000 */
[----:B------:R-:W-:-:S02]  /*c160*/  FSETP.GTU.FTZ.AND P3, PT, R44, 20, PT ;  /* 0x41a000002c00780b */ /* 0x000fc40003f7c000 */
[----:B------:R-:W-:-:S04]  /*c170*/  FSETP.GTU.FTZ.AND P4, PT, R45, 20, PT ;  /* 0x41a000002d00780b */ /* 0x000fc80003f9c000 */
[----:B------:R-:W0:Y:S01]  /*c180*/  @!P6 MUFU.EX2 R25, R25 ;  /* 0x000000190019e308 */ /* 0x000e220000000800 */
[----:B--2---:R-:W-:Y:S02]  /*c190*/  @!P5 FADD.FTZ R0, R37, 1 ;  /* 0x3f8000002500d421 */ /* 0x004fe40000010000 */
[----:B------:R-:W-:Y:S02]  /*c1a0*/  @!P1 FMUL.FTZ R36, R46, -1.4426950216293334961 ;  /* 0xbfb8aa3b2e249820 */ /* 0x000fe40000410000 */
[----:B------:R-:W-:Y:S02]  /*c1b0*/  @!P2 FMUL.FTZ R39, R39, -1.4426950216293334961 ;  /* 0xbfb8aa3b2727a820 */ /* 0x000fe40000410000 */
[----:B------:R-:W-:Y:S01]  /*c1c0*/  @!P3 FMUL.FTZ R40, R44, -1.4426950216293334961 ;  /* 0xbfb8aa3b2c28b820 */ /* 0x000fe20000410000 */
[----:B------:R-:W2:Y:S01]  /*c1d0*/  @!P5 MUFU.RCP R0, R0 ;  /* 0x000000000000d308 */ /* 0x000ea20000001000 */
[----:B------:R-:W-:Y:S01]  /*c1e0*/  SHF.L.U32 R44, R54, 0xa, RZ ;  /* 0x0000000a362c7819 */ /* 0x000fe200000006ff */
[----:B------:R-:W-:-:S02]  /*c1f0*/  @!P4 FMUL.FTZ R46, R45, -1.4426950216293334961 ;  /* 0xbfb8aa3b2d2ec820 */ /* 0x000fc40000410000 */
[----:B------:R-:W-:Y:S01]  /*c200*/  IMAD R37, R107, c[0x0][0x2d8], RZ ;  /* 0x0000b6006b257a24 */ /* 0x000fe200078e02ff */
[----:B------:R-:W-:Y:S01]  /*c210*/  SHF.R.S32.HI R45, RZ, 0x1f, R44 ;  /* 0x0000001fff2d7819 */ /* 0x000fe2000001142c */
[----:B-1----:R-:W-:Y:S02]  /*c220*/  @!P0 FADD.FTZ R30, R30, 1 ;  /* 0x3f8000001e1e8421 */ /* 0x002fe40000010000 */
[----:B------:R1:W3:Y:S01]  /*c230*/  @!P1 MUFU.EX2 R38, R36 ;  /* 0x0000002400269308 */ /* 0x0002e20000000800 */
[----:B------:R-:W-:Y:S02]  /*c240*/  IMAD R47, R108, c[0x0][0x2dc], R37 ;  /* 0x0000b7006c2f7a24 */ /* 0x000fe400078e0225 */
[----:B0-----:R-:W-:-:S05]  /*c250*/  @!P6 FADD.FTZ R25, R25, 1 ;  /* 0x3f8000001919e421 */ /* 0x001fca0000010000 */
[----:B------:R-:W0:Y:S01]  /*c260*/  @!P2 MUFU.EX2 R39, R39 ;  /* 0x000000270027a308 */ /* 0x000e220000000800 */
[----:B-1----:R-:W-:-:S04]  /*c270*/  IMAD.WIDE.U32 R36, R108, c[0x0][0x2d8], R44 ;  /* 0x0000b6006c247a25 */ /* 0x002fc800078e002c */
[----:B--2---:R-:W-:Y:S01]  /*c280*/  @!P5 FMUL.FTZ R21, R21, R0 ;  /* 0x000000001515d220 */ /* 0x004fe20000410000 */
[----:B------:R-:W-:Y:S01]  /*c290*/  IADD3 R37, R37, R47, RZ ;  /* 0x0000002f25257210 */ /* 0x000fe20007ffe0ff */
[----:B------:R-:W-:Y:S01]  /*c2a0*/  IMAD.WIDE.U32 R44, R108, c[0x0][0x2f8], R44 ;  /* 0x0000be006c2c7a25 */ /* 0x000fe200078e002c */
[----:B------:R-:W1:Y:S01]  /*c2b0*/  @!P3 MUFU.EX2 R40, R40 ;  /* 0x000000280028b308 */ /* 0x000e620000000800 */
[--C-:B------:R-:W-:Y:S02]  /*c2c0*/  PRMT R0, RZ, 0x5410, R41.reuse ;  /* 0x00005410ff007816 */ /* 0x100fe40000000029 */
[----:B---3--:R-:W-:Y:S01]  /*c2d0*/  @!P1 FADD.FTZ R38, R38, 1 ;  /* 0x3f80000026269421 */ /* 0x008fe20000010000 */
[----:B------:R-:W-:Y:S01]  /*c2e0*/  PRMT R41, RZ, 0x7610, R41 ;  /* 0x00007610ff297816 */ /* 0x000fe20000000029 */
[----:B------:R-:W-:-:S03]  /*c2f0*/  IMAD.WIDE.U32 R36, R110, c[0x0][0x2e0], R36 ;  /* 0x0000b8006e247a25 */ /* 0x000fc600078e0024 */
[----:B------:R-:W2:Y:S01]  /*c300*/  @!P0 MUFU.RCP R30, R30 ;  /* 0x0000001e001e8308 */ /* 0x000ea20000001000 */
[----:B------:R-:W-:Y:S02]  /*c310*/  FADD.FTZ R50, R0, UR5 ;  /* 0x0000000500327e21 */ /* 0x000fe40008010000 */
[----:B0-----:R-:W-:Y:S02]  /*c320*/  @!P2 FADD.FTZ R39, R39, 1 ;  /* 0x3f8000002727a421 */ /* 0x001fe40000010000 */
[----:B------:R-:W-:Y:S01]  /*c330*/  FADD.FTZ R51, R41, UR5 ;  /* 0x0000000529337e21 */ /* 0x000fe20008010000 */
[----:B------:R-:W-:Y:S02]  /*c340*/  IADD3 R41, R37, R49, RZ ;  /* 0x0000003125297210 */ /* 0x000fe40007ffe0ff */
[----:B------:R-:W0:Y:S01]  /*c350*/  @!P6 MUFU.RCP R25, R25 ;  /* 0x000000190019e308 */ /* 0x000e220000001000 */
[----:B-1----:R-:W-:Y:S01]  /*c360*/  @!P3 FADD.FTZ R0, R40, 1 ;  /* 0x3f8000002800b421 */ /* 0x002fe20000010000 */
[----:B------:R-:W-:-:S06]  /*c370*/  FSETP.GTU.FTZ.AND P5, PT, R50, 20, PT ;  /* 0x41a000003200780b */ /* 0x000fcc0003fbc000 */
[----:B------:R-:W1:Y:S01]  /*c380*/  @!P1 MUFU.RCP R47, R38 ;  /* 0x00000026002f9308 */ /* 0x000e620000001000 */
[----:B--2---:R-:W-:Y:S01]  /*c390*/  @!P0 FMUL.FTZ R23, R23, R30 ;  /* 0x0000001e17178220 */ /* 0x004fe20000410000 */
[--C-:B------:R-:W-:Y:S02]  /*c3a0*/  PRMT R30, RZ, 0x5410, R43.reuse ;  /* 0x00005410ff1e7816 */ /* 0x100fe4000000002b */
[----:B------:R-:W-:Y:S02]  /*c3b0*/  PRMT R43, RZ, 0x7610, R43 ;  /* 0x00007610ff2b7816 */ /* 0x000fe4000000002b */
[----:B------:R-:W-:Y:S02]  /*c3c0*/  FSETP.GTU.FTZ.AND P0, PT, R51, 20, PT ;  /* 0x41a000003300780b */ /* 0x000fe40003f1c000 */
[----:B------:R2:W3:Y:S01]  /*c3d0*/  @!P2 MUFU.RCP R48, R39 ;  /* 0x000000270030a308 */ /* 0x0004e20000001000 */
[----:B0-----:R-:W-:Y:S01]  /*c3e0*/  @!P6 FMUL.FTZ R22, R22, R25 ;  /* 0x000000191616e220 */ /* 0x001fe20000410000 */
[----:B------:R-:W-:Y:S01]  /*c3f0*/  LEA R40, P6, R36, c[0x0][0x330], 0x1 ;  /* 0x0000cc0024287a11 */ /* 0x000fe200078c08ff */
[----:B------:R-:W-:-:S03]  /*c400*/  @!P5 FMUL.FTZ R25, R50, -1.4426950216293334961 ;  /* 0xbfb8aa3b3219d820 */ /* 0x000fc60000410000 */
[----:B------:R-:W-:Y:S02]  /*c410*/  LEA.HI.X R41, R36, c[0x0][0x334], R41, 0x1, P6 ;  /* 0x0000cd0024297a11 */ /* 0x000fe400030f0c29 */
[----:B------:R0:W4:Y:S01]  /*c420*/  @!P3 MUFU.RCP R37, R0 ;  /* 0x000000000025b308 */ /* 0x0001220000001000 */
[----:B-1----:R-:W-:Y:S02]  /*c430*/  @!P1 FMUL.FTZ R24, R24, R47 ;  /* 0x0000002f18189220 */ /* 0x002fe40000410000 */
[----:B--2---:R-:W-:Y:S02]  /*c440*/  FADD.FTZ R39, R30, UR5 ;  /* 0x000000051e277e21 */ /* 0x004fe40008010000 */
[----:B------:R-:W-:Y:S02]  /*c450*/  FADD.FTZ R47, R43, UR5 ;  /* 0x000000052b2f7e21 */ /* 0x000fe40008010000 */
[----:B---3--:R-:W-:Y:S01]  /*c460*/  @!P2 FMUL.FTZ R27, R27, R48 ;  /* 0x000000301b1ba220 */ /* 0x008fe20000410000 */
[--C-:B0-----:R-:W-:Y:S01]  /*c470*/  PRMT R0, RZ, 0x5410, R42.reuse ;  /* 0x00005410ff007816 */ /* 0x101fe2000000002a */
[----:B------:R-:W0:Y:S01]  /*c480*/  @!P4 MUFU.EX2 R46, R46 ;  /* 0x0000002e002ec308 */ /* 0x000e220000000800 */
[----:B------:R-:W-:-:S02]  /*c490*/  PRMT R42, RZ, 0x7610, R42 ;  /* 0x00007610ff2a7816 */ /* 0x000fc4000000002a */
[----:B------:R-:W-:Y:S01]  /*c4a0*/  FSETP.GTU.FTZ.AND P2, PT, R39, 20, PT ;  /* 0x41a000002700780b */ /* 0x000fe20003f5c000 */
[----:B------:R-:W-:Y:S02]  /*c4b0*/  FADD.FTZ R38, R0, UR5 ;  /* 0x0000000500267e21 */ /* 0x000fe40008010000 */
[----:B------:R-:W-:Y:S02]  /*c4c0*/  FADD.FTZ R42, R42, UR5 ;  /* 0x000000052a2a7e21 */ /* 0x000fe40008010000 */
[----:B----4-:R-:W-:Y:S01]  /*c4d0*/  @!P3 FMUL.FTZ R26, R26, R37 ;  /* 0x000000251a1ab220 */ /* 0x010fe20000410000 */
[----:B------:R-:W-:Y:S01]  /*c4e0*/  FSETP.GTU.FTZ.AND P1, PT, R38, 20, PT ;  /* 0x41a000002600780b */ /* 0x000fe20003f3c000 */
[----:B------:R-:W-:Y:S01]  /*c4f0*/  @!P0 FMUL.FTZ R0, R51, -1.4426950216293334961 ;  /* 0xbfb8aa3b33008820 */ /* 0x000fe20000410000 */
[----:B------:R-:W-:Y:S01]  /*c500*/  FSETP.GTU.FTZ.AND P6, PT, R42, 20, PT ;  /* 0x41a000002a00780b */ /* 0x000fe20003fdc000 */
[----:B------:R-:W1:Y:S01]  /*c510*/  @!P5 MUFU.EX2 R25, R25 ;  /* 0x000000190019d308 */ /* 0x000e620000000800 */
[----:B------:R-:W-:-:S02]  /*c520*/  FSETP.GTU.FTZ.AND P3, PT, R47, 20, PT ;  /* 0x41a000002f00780b */ /* 0x000fc40003f7c000 */
[----:B------:R-:W-:Y:S01]  /*c530*/  F2FP.BF16.PACK_AB R37, R14, R15 ;  /* 0x0000000f0e25723e */ /* 0x000fe200000010ff */
[----:B------:R-:W-:Y:S01]  /*c540*/  @!P2 FMUL.FTZ R43, R39, -1.4426950216293334961 ;  /* 0xbfb8aa3b272ba820 */ /* 0x000fe20000410000 */
[----:B------:R-:W-:Y:S01]  /*c550*/  F2FP.BF16.PACK_AB R14, R4, R5 ;  /* 0x00000005040e723e */ /* 0x000fe200000010ff */
[----:B0-----:R-:W-:Y:S01]  /*c560*/  @!P4 FADD.FTZ R46, R46, 1 ;  /* 0x3f8000002e2ec421 */ /* 0x001fe20000010000 */
[----:B------:R-:W-:Y:S01]  /*c570*/  F2FP.BF16.PACK_AB R39, R10, R11 ;  /* 0x0000000b0a27723e */ /* 0x000fe200000010ff */
[----:B------:R-:W0:Y:S01]  /*c580*/  @!P0 MUFU.EX2 R0, R0 ;  /* 0x0000000000008308 */ /* 0x000e220000000800 */
[----:B------:R-:W-:Y:S01]  /*c590*/  F2FP.BF16.PACK_AB R15, R2, R3 ;  /* 0x00000003020f723e */ /* 0x000fe200000010ff */
[----:B------:R-:W-:Y:S01]  /*c5a0*/  @!P1 FMUL.FTZ R30, R38, -1.4426950216293334961 ;  /* 0xbfb8aa3b261e9820 */ /* 0x000fe20000410000 */
[----:B------:R-:W-:Y:S01]  /*c5b0*/  F2FP.BF16.PACK_AB R38, R12, R13 ;  /* 0x0000000d0c26723e */ /* 0x000fe200000010ff */
[----:B------:R-:W-:Y:S01]  /*c5c0*/  @!P6 FMUL.FTZ R36, R42, -1.4426950216293334961 ;  /* 0xbfb8aa3b2a24e820 */ /* 0x000fe20000410000 */
[----:B------:R-:W-:Y:S01]  /*c5d0*/  F2FP.BF16.PACK_AB R13, R6, R7 ;  /* 0x00000007060d723e */ /* 0x000fe200000010ff */
[----:B------:R-:W-:Y:S01]  /*c5e0*/  @!P3 FMUL.FTZ R47, R47, -1.4426950216293334961 ;  /* 0xbfb8aa3b2f2fb820 */ /* 0x000fe20000410000 */
[----:B------:R-:W-:Y:S01]  /*c5f0*/  LEA R4, R99, R52, 0x1 ;  /* 0x0000003463047211 */ /* 0x000fe200078e08ff */
[----:B------:R2:W3:Y:S01]  /*c600*/  @!P6 MUFU.EX2 R42, R36 ;  /* 0x00000024002ae308 */ /* 0x0004e20000000800 */
[----:B------:R-:W-:Y:S01]  /*c610*/  F2FP.BF16.PACK_AB R12, R8, R9 ;  /* 0x00000009080c723e */ /* 0x000fe200000010ff */
[----:B-1----:R-:W-:-:S04]  /*c620*/  @!P5 FADD.FTZ R25, R25, 1 ;  /* 0x3f8000001919d421 */ /* 0x002fc80000010000 */
[----:B------:R1:W-:Y:S02]  /*c630*/  STS.128 [R4.X16+0x10], R12 ;  /* 0x0000100c04007388 */ /* 0x0003e4000000cc00 */
[----:B------:R-:W4:Y:S01]  /*c640*/  @!P1 MUFU.EX2 R30, R30 ;  /* 0x0000001e001e9308 */ /* 0x000f220000000800 */
[----:B--2---:R-:W-:Y:S01]  /*c650*/  F2FP.BF16.PACK_AB R36, R16, R17 ;  /* 0x000000111024723e */ /* 0x004fe200000010ff */
[----:B0-----:R-:W-:-:S04]  /*c660*/  @!P0 FADD.FTZ R0, R0, 1 ;  /* 0x3f80000000008421 */ /* 0x001fc80000010000 */
[----:B------:R-:W-:Y:S01]  /*c670*/  STS.128 [R4.X16], R36 ;  /* 0x0000002404007388 */ /* 0x000fe2000000cc00 */
[----:B------:R-:W-:-:S06]  /*c680*/  NOP ;  /* 0x0000000000007918 */ /* 0x000fcc0000000000 */
[----:B------:R-:W0:Y:S01]  /*c690*/  @!P3 MUFU.EX2 R47, R47 ;  /* 0x0000002f002fb308 */ /* 0x000e220000000800 */
[----:B------:R-:W2:Y:S01]  /*c6a0*/  LDS.128 R8, [R94.X16] ;  /* 0x000000005e087984 */ /* 0x000ea2000000cc00 */
[----:B---3--:R-:W-:Y:S01]  /*c6b0*/  @!P6 FADD.FTZ R42, R42, 1 ;  /* 0x3f8000002a2ae421 */ /* 0x008fe20000010000 */
[----:B-1----:R-:W-:Y:S01]  /*c6c0*/  F2FP.BF16.PACK_AB R12, R19, R18 ;  /* 0x00000012130c723e */ /* 0x002fe200000010ff */
[----:B----4-:R-:W-:Y:S01]  /*c6d0*/  @!P1 FADD.FTZ R30, R30, 1 ;  /* 0x3f8000001e1e9421 */ /* 0x010fe20000010000 */
[----:B------:R-:W1:Y:S01]  /*c6e0*/  LDS.128 R48, [R94.X16+0x200] ;  /* 0x000200005e307984 */ /* 0x000e62000000cc00 */
[----:B------:R-:W-:Y:S02]  /*c6f0*/  F2FP.BF16.PACK_AB R15, R27, R24 ;  /* 0x000000181b0f723e */ /* 0x000fe400000010ff */
[----:B------:R-:W3:Y:S01]  /*c700*/  @!P2 MUFU.EX2 R43, R43 ;  /* 0x0000002b002ba308 */ /* 0x000ee20000000800 */
[----:B------:R-:W-:Y:S02]  /*c710*/  F2FP.BF16.PACK_AB R14, R23, R22 ;  /* 0x00000016170e723e */ /* 0x000fe400000010ff */
[----:B------:R-:W-:Y:S01]  /*c720*/  F2FP.BF16.PACK_AB R13, R21, R20 ;  /* 0x00000014150d723e */ /* 0x000fe200000010ff */
[----:B0-----:R-:W-:-:S04]  /*c730*/  @!P3 FADD.FTZ R47, R47, 1 ;  /* 0x3f8000002f2fb421 */ /* 0x001fc80000010000 */
[----:B------:R-:W0:Y:S01]  /*c740*/  @!P1 MUFU.RCP R3, R30 ;  /* 0x0000001e00039308 */ /* 0x000e220000001000 */
[----:B---3--:R-:W-:-:S07]  /*c750*/  @!P2 FADD.FTZ R43, R43, 1 ;  /* 0x3f8000002b2ba421 */ /* 0x008fce0000010000 */
[----:B------:R-:W3:Y:S01]  /*c760*/  @!P3 MUFU.RCP R2, R47 ;  /* 0x0000002f0002b308 */ /* 0x000ee20000001000 */
[----:B0-----:R-:W-:-:S07]  /*c770*/  @!P1 FMUL.FTZ R32, R32, R3 ;  /* 0x0000000320209220 */ /* 0x001fce0000410000 */
[----:B------:R-:W0:Y:S01]  /*c780*/  @!P0 MUFU.RCP R0, R0 ;  /* 0x0000000000008308 */ /* 0x000e220000001000 */
[----:B------:R-:W-:-:S04]  /*c790*/  IADD3 R98, P1, R98, -0x1000, RZ ;  /* 0xfffff00062627810 */ /* 0x000fc80007f3e0ff */
[----:B------:R-:W-:Y:S01]  /*c7a0*/  IADD3.X R97, R97, -0x1, RZ, P1, !PT ;  /* 0xffffffff61617810 */ /* 0x000fe20000ffe4ff */
[----:B---3--:R-:W-:Y:S02]  /*c7b0*/  @!P3 FMUL.FTZ R35, R35, R2 ;  /* 0x000000022323b220 */ /* 0x008fe40000410000 */
[----:B------:R-:W3:Y:S01]  /*c7c0*/  @!P4 MUFU.RCP R46, R46 ;  /* 0x0000002e002ec308 */ /* 0x000ee20000001000 */
[----:B------:R-:W-:-:S05]  /*c7d0*/  IMAD.WIDE R2, R53, 0x10, R40 ;  /* 0x0000001035027825 */ /* 0x000fca00078e0228 */
[----:B--2---:R-:W-:Y:S02]  /*c7e0*/  STG.E.128 [R2.64], R8 ;  /* 0x0000000802007986 */ /* 0x004fe4000c101d10 */
[----:B------:R-:W2:Y:S01]  /*c7f0*/  @!P5 MUFU.RCP R25, R25 ;  /* 0x000000190019d308 */ /* 0x000ea20000001000 */
[----:B0-----:R-:W-:Y:S01]  /*c800*/  @!P0 FMUL.FTZ R31, R31, R0 ;  /* 0x000000001f1f8220 */ /* 0x001fe20000410000 */
[----:B-1----:R0:W-:Y:S01]  /*c810*/  STG.E.128 [R2.64+0x200], R48 ;  /* 0x0002003002007986 */ /* 0x0021e2000c101d10 */
[----:B------:R-:W-:-:S03]  /*c820*/  FADD.FTZ R0, R18, R101 ;  /* 0x0000006512007221 */ /* 0x000fc60000010000 */
[----:B------:R-:W-:Y:S01]  /*c830*/  BAR.SYNC.DEFER_BLOCKING 0x0 ;  /* 0x0000000000007b1d */ /* 0x000fe20000010000 */
[----:B------:R-:W-:Y:S02]  /*c840*/  FADD.FTZ R5, R0, R19 ;  /* 0x0000001300057221 */ /* 0x000fe40000010000 */
[----:B---3--:R-:W-:Y:S02]  /*c850*/  @!P4 FMUL.FTZ R29, R29, R46 ;  /* 0x0000002e1d1dc220 */ /* 0x008fe40000410000 */
[----:B------:R-:W-:Y:S01]  /*c860*/  FADD.FTZ R20, R5, R20 ;  /* 0x0000001405147221 */ /* 0x000fe20000010000 */
[----:B------:R-:W1:Y:S01]  /*c870*/  @!P6 MUFU.RCP R42, R42 ;  /* 0x0000002a002ae308 */ /* 0x000e620000001000 */
[----:B------:R-:W-:Y:S01]  /*c880*/  IMAD R5, R107, c[0x0][0x2f8], RZ ;  /* 0x0000be006b057a24 */ /* 0x000fe200078e02ff */
[----:B------:R-:W-:Y:S01]  /*c890*/  F2FP.BF16.PACK_AB R16, R29, R26 ;  /* 0x0000001a1d10723e */ /* 0x000fe200000010ff */
[----:B------:R-:W-:Y:S02]  /*c8a0*/  FADD.FTZ R21, R20, R21 ;  /* 0x0000001514157221 */ /* 0x000fe40000010000 */
[----:B--2---:R-:W-:-:S02]  /*c8b0*/  @!P5 FMUL.FTZ R28, R28, R25 ;  /* 0x000000191c1cd220 */ /* 0x004fc40000410000 */
[----:B------:R-:W-:Y:S01]  /*c8c0*/  IMAD R5, R108, c[0x0][0x2fc], R5 ;  /* 0x0000bf006c057a24 */ /* 0x000fe200078e0205 */
[----:B------:R-:W2:Y:S01]  /*c8d0*/  @!P2 MUFU.RCP R43, R43 ;  /* 0x0000002b002ba308 */ /* 0x000ea20000001000 */
[----:B------:R-:W-:Y:S01]  /*c8e0*/  FADD.FTZ R22, R21, R22 ;  /* 0x0000001615167221 */ /* 0x000fe20000010000 */
[----:B------:R-:W-:Y:S01]  /*c8f0*/  F2FP.BF16.PACK_AB R17, R31, R28 ;  /* 0x0000001c1f11723e */ /* 0x000fe200000010ff */
[----:B0-----:R-:W-:Y:S01]  /*c900*/  IMAD R3, R109, c[0x0][0x300], RZ ;  /* 0x0000c0006d037a24 */ /* 0x001fe200078e02ff */
[----:B------:R-:W-:Y:S01]  /*c910*/  IADD3 R45, R45, R5, RZ ;  /* 0x000000052d2d7210 */ /* 0x000fe20007ffe0ff */
[----:B------:R-:W-:Y:S02]  /*c920*/  FADD.FTZ R23, R22, R23 ;  /* 0x0000001716177221 */ /* 0x000fe40000010000 */
[C---:B------:R-:W-:Y:S02]  /*c930*/  IMAD R5, R110.reuse, c[0x0][0x304], R3 ;  /* 0x0000c1006e057a24 */ /* 0x040fe400078e0203 */
[----:B-1----:R-:W-:Y:S01]  /*c940*/  @!P6 FMUL.FTZ R33, R33, R42 ;  /* 0x0000002a2121e220 */ /* 0x002fe20000410000 */
[----:B------:R-:W-:Y:S01]  /*c950*/  STS.128 [R4.X16], R12 ;  /* 0x0000000c04007388 */ /* 0x000fe2000000cc00 */
[----:B------:R-:W-:-:S03]  /*c960*/  IMAD.WIDE.U32 R2, R110, c[0x0][0x300], R44 ;  /* 0x0000c0006e027a25 */ /* 0x000fc600078e002c */
[----:B------:R-:W-:Y:S01]  /*c970*/  F2FP.BF16.PACK_AB R18, R33, R32 ;  /* 0x000000202112723e */ /* 0x000fe200000010ff */
[----:B------:R-:W-:Y:S01]  /*c980*/  FADD.FTZ R24, R23, R24 ;  /* 0x0000001817187221 */ /* 0x000fe20000010000 */
[----:B------:R-:W-:Y:S01]  /*c990*/  IADD3 R3, R3, R5, RZ ;  /* 0x0000000503037210 */ /* 0x000fe20007ffe0ff */
[----:B--2---:R-:W-:Y:S02]  /*c9a0*/  @!P2 FMUL.FTZ R34, R34, R43 ;  /* 0x0000002b2222a220 */ /* 0x004fe40000410000 */
[----:B------:R-:W-:-:S03]  /*c9b0*/  FADD.FTZ R27, R24, R27 ;  /* 0x0000001b181b7221 */ /* 0x000fc60000010000 */
[----:B------:R-:W-:Y:S01]  /*c9c0*/  F2FP.BF16.PACK_AB R19, R35, R34 ;  /* 0x000000222313723e */ /* 0x000fe200000010ff */
[----:B------:R-:W-:-:S04]  /*c9d0*/  FADD.FTZ R26, R27, R26 ;  /* 0x0000001a1b1a7221 */ /* 0x000fc80000010000 */
[----:B------:R0:W-:Y:S01]  /*c9e0*/  STS.128 [R4.X16+0x10], R16 ;  /* 0x0000101004007388 */ /* 0x0001e2000000cc00 */
[----:B------:R-:W-:-:S06]  /*c9f0*/  NOP ;  /* 0x0000000000007918 */ /* 0x000fcc0000000000 */
[----:B------:R-:W1:Y:S01]  /*ca00*/  LDS.128 R36, [R94.X16] ;  /* 0x000000005e247984 */ /* 0x000e62000000cc00 */
[----:B------:R-:W-:-:S03]  /*ca10*/  FADD.FTZ R29, R26, R29 ;  /* 0x0000001d1a1d7221 */ /* 0x000fc60000010000 */
[----:B------:R-:W2:Y:S01]  /*ca20*/  LDS.128 R40, [R94.X16+0x200] ;  /* 0x000200005e287984 */ /* 0x000ea2000000cc00 */
[----:B------:R-:W-:Y:S01]  /*ca30*/  FADD.FTZ R28, R29, R28 ;  /* 0x0000001c1d1c7221 */ /* 0x000fe20000010000 */
[----:B0-----:R-:W-:-:S03]  /*ca40*/  LEA R4, P0, R2, c[0x0][0x340], 0x1 ;  /* 0x0000d00002047a11 */ /* 0x001fc600078008ff */
[----:B------:R-:W-:Y:S01]  /*ca50*/  FADD.FTZ R31, R28, R31 ;  /* 0x0000001f1c1f7221 */ /* 0x000fe20000010000 */
[----:B------:R-:W-:-:S03]  /*ca60*/  LEA.HI.X R5, R2, c[0x0][0x344], R3, 0x1, P0 ;  /* 0x0000d10002057a11 */ /* 0x000fc600000f0c03 */
[----:B------:R-:W-:Y:S01]  /*ca70*/  FADD.FTZ R32, R31, R32 ;  /* 0x000000201f207221 */ /* 0x000fe20000010000 */
[----:B------:R-:W-:Y:S02]  /*ca80*/  ISETP.GT.AND P0, PT, R96, 0x1, PT ;  /* 0x000000016000780c */ /* 0x000fe40003f04270 */
[----:B------:R-:W-:Y:S01]  /*ca90*/  MOV R96, R54 ;  /* 0x0000003600607202 */ /* 0x000fe20000000f00 */
[----:B------:R-:W-:-:S04]  /*caa0*/  IMAD.WIDE R2, R53, 0x10, R4 ;  /* 0x0000001035027825 */ /* 0x000fc800078e0204 */
[----:B------:R-:W-:-:S04]  /*cab0*/  FADD.FTZ R33, R32, R33 ;  /* 0x0000002120217221 */ /* 0x000fc80000010000 */
[----:B------:R-:W-:-:S04]  /*cac0*/  FADD.FTZ R34, R33, R34 ;  /* 0x0000002221227221 */ /* 0x000fc80000010000 */
[----:B------:R-:W-:Y:S01]  /*cad0*/  FADD.FTZ R101, R34, R35 ;  /* 0x0000002322657221 */ /* 0x000fe20000010000 */
[----:B-1----:R0:W-:Y:S04]  /*cae0*/  STG.E.128 [R2.64], R36 ;  /* 0x0000002402007986 */ /* 0x0021e8000c101d10 */
[----:B--2---:R0:W-:Y:S02]  /*caf0*/  STG.E.128 [R2.64+0x200], R40 ;  /* 0x0002002802007986 */ /* 0x0041e4000c101d10 */
[----:B0-----:R-:W-:Y:S01]  /*cb00*/  @!P0 CALL.REL.NOINC `(.L_x_6673) ;  /* 0x0000001000008944 */ /* 0x001fe20003c00000 */
[----:B------:R-:W-:Y:S05]  /*cb10*/  BRA `(.L_x_6808) ;  /* 0xffff3d0000007947 */ /* 0x000fea000383ffff */
.L_x_6673:
        /* <DEDUP_REMOVED lines=29> */
.L_x_6810:
[----:B------:R-:W-:Y:S05]  /*ccf0*/  BSYNC B0 ;  /* 0x0000000000007941 */ /* 0x000fea0003800000 */
.L_x_6809:
        /* <DEDUP_REMOVED lines=28> */
.L_x_6812:
[----:B------:R-:W4:Y:S02]  /*cec0*/  S2R R13, SR_TID.X ;  /* 0x00000000000d7919 */ /* 0x000f240000002100 */
.L_x_6813:
[----:B------:R-:W-:Y:S05]  /*ced0*/  BSYNC B0 ;  /* 0x0000000000007941 */ /* 0x000fea0003800000 */
.L_x_6811:
        /* <DEDUP_REMOVED lines=10> */
.L_x_6814:
        /* <DEDUP_REMOVED lines=28> */
.L_x_6711:
[----:B------:R-:W-:Y:S01]  /*d140*/  HFMA2.MMA R223, -RZ, RZ, 0, 5.9604644775390625e-08 ;  /* 0x00000001ffdf7435 */ /* 0x000fe200000001ff */
[----:B------:R-:W-:-:S02]  /*d150*/  MOV R224, R70 ;  /* 0x0000004600e07202 */ /* 0x000fc40000000f00 */
[----:B------:R-:W-:Y:S02]  /*d160*/  MOV R222, RZ ;  /* 0x000000ff00de7202 */ /* 0x000fe40000000f00 */
[----:B------:R-:W-:Y:S02]  /*d170*/  MOV R71, 0xffffffff ;  /* 0xffffffff00477802 */ /* 0x000fe40000000f00 */
[----:B------:R-:W-:Y:S02]  /*d180*/  MOV R68, 0xd1a0 ;  /* 0x0000d1a000447802 */ /* 0x000fe40000000f00 */
[----:B-----5:R-:W-:Y:S05]  /*d190*/  CALL.REL.NOINC `($__internal_164_$__cuda_sm70_shflsync_up) ;  /* 0x00001e4000007944 */ /* 0x020fea0003c00000 */
[----:B-1----:R-:W-:Y:S01]  /*d1a0*/  MOV R73, R71 ;  /* 0x0000004700497202 */ /* 0x002fe20000000f00 */
[----:B0-----:R-:W-:Y:S05]  /*d1b0*/  BRA `(.L_x_6815) ;  /* 0xffff860000007947 */ /* 0x001fea000383ffff */
.L_x_6712:
[----:B------:R-:W-:Y:S01]  /*d1c0*/  HFMA2.MMA R223, -RZ, RZ, 0, 5.9604644775390625e-08 ;  /* 0x00000001ffdf7435 */ /* 0x000fe200000001ff */
[----:B------:R-:W-:Y:S02]  /*d1d0*/  MOV R224, R72 ;  /* 0x0000004800e07202 */ /* 0x000fe40000000f00 */
[----:B------:R-:W-:Y:S02]  /*d1e0*/  MOV R222, RZ ;  /* 0x000000ff00de7202 */ /* 0x000fe40000000f00 */
[----:B------:R-:W-:-:S02]  /*d1f0*/  MOV R71, 0xffffffff ;  /* 0xffffffff00477802 */ /* 0x000fc40000000f00 */
[----:B------:R-:W-:Y:S02]  /*d200*/  MOV R68, 0xd220 ;  /* 0x0000d22000447802 */ /* 0x000fe40000000f00 */
[----:B01---5:R-:W-:Y:S05]  /*d210*/  CALL.REL.NOINC `($__internal_164_$__cuda_sm70_shflsync_up) ;  /* 0x00001dc000007944 */ /* 0x023fea0003c00000 */
[----:B0-----:R-:W-:Y:S01]  /*d220*/  HFMA2.MMA R223, -RZ, RZ, 0, 5.9604644775390625e-08 ;  /* 0x00000001ffdf7435 */ /* 0x001fe200000001ff */
[----:B-1----:R-:W-:Y:S02]  /*d230*/  MOV R225, R71 ;  /* 0x0000004700e17202 */ /* 0x002fe40000000f00 */
[----:B------:R-:W-:Y:S02]  /*d240*/  MOV R224, R74 ;  /* 0x0000004a00e07202 */ /* 0x000fe40000000f00 */
[----:B------:R-:W-:Y:S02]  /*d250*/  MOV R222, RZ ;  /* 0x000000ff00de7202 */ /* 0x000fe40000000f00 */
[----:B------:R-:W-:Y:S02]  /*d260*/  MOV R71, 0xffffffff ;  /* 0xffffffff00477802 */ /* 0x000fe40000000f00 */
[----:B------:R-:W-:Y:S02]  /*d270*/  MOV R68, 0xd290 ;  /* 0x0000d29000447802 */ /* 0x000fe40000000f00 */
[----:B------:R-:W-:Y:S05]  /*d280*/  CALL.REL.NOINC `($__internal_164_$__cuda_sm70_shflsync_up) ;  /* 0x00001d5000007944 */ /* 0x000fea0003c00000 */
[----:B0-----:R-:W-:Y:S01]  /*d290*/  HFMA2.MMA R223, -RZ, RZ, 0, 5.9604644775390625e-08 ;  /* 0x00000001ffdf7435 */ /* 0x001fe200000001ff */
[----:B-1----:R-:W-:-:S02]  /*d2a0*/  MOV R227, R71 ;  /* 0x0000004700e37202 */ /* 0x002fc40000000f00 */
[----:B------:R-:W-:Y:S02]  /*d2b0*/  MOV R224, R75 ;  /* 0x0000004b00e07202 */ /* 0x000fe40000000f00 */
[----:B------:R-:W-:Y:S02]  /*d2c0*/  MOV R222, RZ ;  /* 0x000000ff00de7202 */ /* 0x000fe40000000f00 */
[----:B------:R-:W-:Y:S02]  /*d2d0*/  MOV R71, 0xffffffff ;  /* 0xffffffff00477802 */ /* 0x000fe40000000f00 */
[----:B------:R-:W-:Y:S02]  /*d2e0*/  MOV R68, 0xd300 ;  /* 0x0000d30000447802 */ /* 0x000fe40000000f00 */
[----:B------:R-:W-:Y:S05]  /*d2f0*/  CALL.REL.NOINC `($__internal_164_$__cuda_sm70_shflsync_up) ;  /* 0x00001ce000007944 */ /* 0x000fea0003c00000 */
[C---:B0-----:R-:W-:Y:S01]  /*d300*/  FMUL.FTZ R223, R72.reuse, R227 ;  /* 0x000000e348df7220 */ /* 0x041fe20000410000 */
[----:B------:R-:W-:Y:S01]  /*d310*/  ISETP.GE.AND P0, PT, R99, 0x1, PT ;  /* 0x000000016300780c */ /* 0x000fe20003f06270 */
[C---:B-1----:R-:W-:Y:S02]  /*d320*/  FMUL.FTZ R222, R72.reuse, R71 ;  /* 0x0000004748de7220 */ /* 0x042fe40000410000 */
[----:B------:R-:W-:-:S02]  /*d330*/  FMUL.FTZ R68, R72, R225 ;  /* 0x000000e148447220 */ /* 0x000fc40000410000 */
[----:B------:R-:W-:Y:S02]  /*d340*/  FMUL.FTZ R69, R72, R73 ;  /* 0x0000004948457220 */ /* 0x000fe40000410000 */
[C---:B------:R-:W-:Y:S01]  /*d350*/  FFMA.FTZ R224, R70.reuse, R71, R223 ;  /* 0x0000004746e07223 */ /* 0x040fe200000100df */
[----:B------:R-:W-:Y:S01]  /*d360*/  HFMA2.MMA R223, -RZ, RZ, 0, 1.1920928955078125e-07 ;  /* 0x00000002ffdf7435 */ /* 0x000fe200000001ff */
[C---:B------:R-:W-:Y:S01]  /*d370*/  FFMA.FTZ R227, R70.reuse, R227, -R222 ;  /* 0x000000e346e37223 */ /* 0x040fe200000108de */
[----:B------:R-:W-:Y:S01]  /*d380*/  MOV R222, RZ ;  /* 0x000000ff00de7202 */ /* 0x000fe20000000f00 */
[C---:B------:R-:W-:Y:S01]  /*d390*/  FFMA.FTZ R73, R70.reuse, R73, -R68 ;  /* 0x0000004946497223 */ /* 0x040fe20000010844 */
[----:B------:R-:W-:Y:S01]  /*d3a0*/  MOV R71, 0xffffffff ;  /* 0xffffffff00477802 */ /* 0x000fe20000000f00 */
[C---:B------:R-:W-:Y:S01]  /*d3b0*/  FADD.FTZ R224, R75.reuse, R224 ;  /* 0x000000e04be07221 */ /* 0x040fe20000010000 */
[----:B------:R-:W-:Y:S01]  /*d3c0*/  MOV R68, 0xd450 ;  /* 0x0000d45000447802 */ /* 0x000fe20000000f00 */
[C---:B------:R-:W-:Y:S01]  /*d3d0*/  FFMA.FTZ R69, R70.reuse, R225, R69 ;  /* 0x000000e146457223 */ /* 0x040fe20000010045 */
[----:B------:R-:W-:Y:S01]  /*d3e0*/  FSEL R225, R70, R73, !P0 ;  /* 0x0000004946e17208 */ /* 0x000fe20004000000 */
[----:B------:R-:W-:Y:S01]  /*d3f0*/  FADD.FTZ R227, R74, R227 ;  /* 0x000000e34ae37221 */ /* 0x000fe20000010000 */
[----:B------:R-:W-:-:S02]  /*d400*/  FSEL R75, R75, R224, !P0 ;  /* 0x000000e04b4b7208 */ /* 0x000fc40004000000 */
[----:B------:R-:W-:Y:S02]  /*d410*/  FSEL R226, R72, R69, !P0 ;  /* 0x0000004548e27208 */ /* 0x000fe40004000000 */
[----:B------:R-:W-:Y:S02]  /*d420*/  FSEL R74, R74, R227, !P0 ;  /* 0x000000e34a4a7208 */ /* 0x000fe40004000000 */
[----:B------:R-:W-:Y:S02]  /*d430*/  MOV R224, R225 ;  /* 0x000000e100e07202 */ /* 0x000fe40000000f00 */
[----:B------:R-:W-:Y:S05]  /*d440*/  CALL.REL.NOINC `($__internal_164_$__cuda_sm70_shflsync_up) ;  /* 0x00001b9000007944 */ /* 0x000fea0003c00000 */
[----:B0-----:R-:W-:Y:S01]  /*d450*/  HFMA2.MMA R223, -RZ, RZ, 0, 1.1920928955078125e-07 ;  /* 0x00000002ffdf7435 */ /* 0x001fe200000001ff */
[----:B-1----:R-:W-:Y:S02]  /*d460*/  MOV R70, R71 ;  /* 0x0000004700467202 */ /* 0x002fe40000000f00 */
[----:B------:R-:W-:Y:S02]  /*d470*/  MOV R224, R226 ;  /* 0x000000e200e07202 */ /* 0x000fe40000000f00 */
[----:B------:R-:W-:Y:S02]  /*d480*/  MOV R222, RZ ;  /* 0x000000ff00de7202 */ /* 0x000fe40000000f00 */
[----:B------:R-:W-:-:S02]  /*d490*/  MOV R71, 0xffffffff ;  /* 0xffffffff00477802 */ /* 0x000fc40000000f00 */
[----:B------:R-:W-:Y:S02]  /*d4a0*/  MOV R68, 0xd4c0 ;  /* 0x0000d4c000447802 */ /* 0x000fe40000000f00 */
[----:B------:R-:W-:Y:S05]  /*d4b0*/  CALL.REL.NOINC `($__internal_164_$__cuda_sm70_shflsync_up) ;  /* 0x00001b2000007944 */ /* 0x000fea0003c00000 */
[----:B0-----:R-:W-:Y:S01]  /*d4c0*/  HFMA2.MMA R223, -RZ, RZ, 0, 1.1920928955078125e-07 ;  /* 0x00000002ffdf7435 */ /* 0x001fe200000001ff */
[----:B-1----:R-:W-:Y:S02]  /*d4d0*/  MOV R72, R71 ;  /* 0x0000004700487202 */ /* 0x002fe40000000f00 */
[----:B------:R-:W-:Y:S02]  /*d4e0*/  MOV R224, R74 ;  /* 0x0000004a00e07202 */ /* 0x000fe40000000f00 */
[----:B------:R-:W-:Y:S02]  /*d4f0*/  MOV R222, RZ ;  /* 0x000000ff00de7202 */ /* 0x000fe40000000f00 */
[----:B------:R-:W-:Y:S02]  /*d500*/  MOV R71, 0xffffffff ;  /* 0xffffffff00477802 */ /* 0x000fe40000000f00 */
[----:B------:R-:W-:Y:S02]  /*d510*/  MOV R68, 0xd530 ;  /* 0x0000d53000447802 */ /* 0x000fe40000000f00 */
[----:B------:R-:W-:Y:S05]  /*d520*/  CALL.REL.NOINC `($__internal_164_$__cuda_sm70_shflsync_up) ;  /* 0x00001ab000007944 */ /* 0x000fea0003c00000 */
[----:B0-----:R-:W-:Y:S01]  /*d530*/  HFMA2.MMA R223, -RZ, RZ, 0, 1.1920928955078125e-07 ;  /* 0x00000002ffdf7435 */ /* 0x001fe200000001ff */
[----:B-1----:R-:W-:-:S02]  /*d540*/  MOV R73, R71 ;  /* 0x0000004700497202 */ /* 0x002fc40000000f00 */
[----:B------:R-:W-:Y:S02]  /*d550*/  MOV R224, R75 ;  /* 0x0000004b00e07202 */ /* 0x000fe40000000f00 */
[----:B------:R-:W-:Y:S02]  /*d560*/  MOV R222, RZ ;  /* 0x000000ff00de7202 */ /* 0x000fe40000000f00 */
[----:B------:R-:W-:Y:S02]  /*d570*/  MOV R71, 0xffffffff ;  /* 0xffffffff00477802 */ /* 0x000fe40000000f00 */
[----:B------:R-:W-:Y:S02]  /*d580*/  MOV R68, 0xd5a0 ;  /* 0x0000d5a000447802 */ /* 0x000fe40000000f00 */
[----:B------:R-:W-:Y:S05]  /*d590*/  CALL.REL.NOINC `($__internal_164_$__cuda_sm70_shflsync_up) ;  /* 0x00001a4000007944 */ /* 0x000fea0003c00000 */
        /* <DEDUP_REMOVED lines=17> */
[----:B------:R-:W-:Y:S05]  /*d6b0*/  CALL.REL.NOINC `($__internal_164_$__cuda_sm70_shflsync_up) ;  /* 0x0000192000007944 */ /* 0x000fea0003c00000 */
[----:B0-----:R-:W-:Y:S01]  /*d6c0*/  HFMA2.MMA R223, -RZ, RZ, 0, 2.384185791015625e-07 ;  /* 0x00000004ffdf7435 */ /* 0x001fe200000001ff */
[----:B-1----:R-:W-:Y:S02]  /*d6d0*/  MOV R70, R71 ;  /* 0x0000004700467202 */ /* 0x002fe40000000f00 */
[----:B------:R-:W-:Y:S02]  /*d6e0*/  MOV R224, R226 ;  /* 0x000000e200e07202 */ /* 0x000fe40000000f00 */
[----:B------:R-:W-:Y:S02]  /*d6f0*/  MOV R222, RZ ;  /* 0x000000ff00de7202 */ /* 0x000fe40000000f00 */
[----:B------:R-:W-:Y:S02]  /*d700*/  MOV R71, 0xffffffff ;  /* 0xffffffff00477802 */ /* 0x000fe40000000f00 */
[----:B------:R-:W-:Y:S02]  /*d710*/  MOV R68, 0xd730 ;  /* 0x0000d73000447802 */ /* 0x000fe40000000f00 */
[----:B------:R-:W-:Y:S05]  /*d720*/  CALL.REL.NOINC `($__internal_164_$__cuda_sm70_shflsync_up) ;  /* 0x000018b000007944 */ /* 0x000fea0003c00000 */
[----:B0-----:R-:W-:Y:S01]  /*d730*/  HFMA2.MMA R223, -RZ, RZ, 0, 2.384185791015625e-07 ;  /* 0x00000004ffdf7435 */ /* 0x001fe200000001ff */
[----:B-1----:R-:W-:-:S02]  /*d740*/  MOV R72, R71 ;  /* 0x0000004700487202 */ /* 0x002fc40000000f00 */
[----:B------:R-:W-:Y:S02]  /*d750*/  MOV R224, R74 ;  /* 0x0000004a00e07202 */ /* 0x000fe40000000f00 */
[----:B------:R-:W-:Y:S02]  /*d760*/  MOV R222, RZ ;  /* 0x000000ff00de7202 */ /* 0x000fe40000000f00 */
[----:B------:R-:W-:Y:S02]  /*d770*/  MOV R71, 0xffffffff ;  /* 0xffffffff00477802 */ /* 0x000fe40000000f00 */
[----:B------:R-:W-:Y:S02]  /*d780*/  MOV R68, 0xd7a0 ;  /* 0x0000d7a000447802 */ /* 0x000fe40000000f00 */
[----:B------:R-:W-:Y:S05]  /*d790*/  CALL.REL.NOINC `($__internal_164_$__cuda_sm70_shflsync_up) ;  /* 0x0000184000007944 */ /* 0x000fea0003c00000 */
[----:B0-----:R-:W-:Y:S01]  /*d7a0*/  HFMA2.MMA R223, -RZ, RZ, 0, 2.384185791015625e-07 ;  /* 0x00000004ffdf7435 */ /* 0x001fe200000001ff */
[----:B-1----:R-:W-:Y:S02]  /*d7b0*/  MOV R73, R71 ;  /* 0x0000004700497202 */ /* 0x002fe40000000f00 */
[----:B------:R-:W-:Y:S02]  /*d7c0*/  MOV R224, R75 ;  /* 0x0000004b00e07202 */ /* 0x000fe40000000f00 */
[----:B------:R-:W-:-:S02]  /*d7d0*/  MOV R222, RZ ;  /* 0x000000ff00de7202 */ /* 0x000fc40000000f00 */
[----:B------:R-:W-:Y:S02]  /*d7e0*/  MOV R71, 0xffffffff ;  /* 0xffffffff00477802 */ /* 0x000fe40000000f00 */
[----:B------:R-:W-:Y:S02]  /*d7f0*/  MOV R68, 0xd810 ;  /* 0x0000d81000447802 */ /* 0x000fe40000000f00 */
[----:B------:R-:W-:Y:S05]  /*d800*/  CALL.REL.NOINC `($__internal_164_$__cuda_sm70_shflsync_up) ;  /* 0x000017d000007944 */ /* 0x000fea0003c00000 */
        /* <DEDUP_REMOVED lines=17> */
[----:B------:R-:W-:Y:S05]  /*d920*/  CALL.REL.NOINC `($__internal_164_$__cuda_sm70_shflsync_up) ;  /* 0x000016b000007944 */ /* 0x000fea0003c00000 */
[----:B0-----:R-:W-:Y:S01]  /*d930*/  HFMA2.MMA R223, -RZ, RZ, 0, 4.76837158203125e-07 ;  /* 0x00000008ffdf7435 */ /* 0x001fe200000001ff */
[----:B-1----:R-:W-:-:S02]  /*d940*/  MOV R70, R71 ;  /* 0x0000004700467202 */ /* 0x002fc40000000f00 */
[----:B------:R-:W-:Y:S02]  /*d950*/  MOV R224, R226 ;  /* 0x000000e200e07202 */ /* 0x000fe40000000f00 */
[----:B------:R-:W-:Y:S02]  /*d960*/  MOV R222, RZ ;  /* 0x000000ff00de7202 */ /* 0x000fe40000000f00 */
[----:B------:R-:W-:Y:S02]  /*d970*/  MOV R71, 0xffffffff ;  /* 0xffffffff00477802 */ /* 0x000fe40000000f00 */
[----:B------:R-:W-:Y:S02]  /*d980*/  MOV R68, 0xd9a0 ;  /* 0x0000d9a000447802 */ /* 0x000fe40000000f00 */
[----:B------:R-:W-:Y:S05]  /*d990*/  CALL.REL.NOINC `($__internal_164_$__cuda_sm70_shflsync_up) ;  /* 0x0000164000007944 */ /* 0x000fea0003c00000 */
[----:B0-----:R-:W-:Y:S01]  /*d9a0*/  HFMA2.MMA R223, -RZ, RZ, 0, 4.76837158203125e-07 ;  /* 0x00000008ffdf7435 */ /* 0x001fe200000001ff */
[----:B-1----:R-:W-:Y:S02]  /*d9b0*/  MOV R72, R71 ;  /* 0x0000004700487202 */ /* 0x002fe40000000f00 */
[----:B------:R-:W-:Y:S02]  /*d9c0*/  MOV R224, R74 ;  /* 0x0000004a00e07202 */ /* 0x000fe40000000f00 */
[----:B------:R-:W-:-:S02]  /*d9d0*/  MOV R222, RZ ;  /* 0x000000ff00de7202 */ /* 0x000fc40000000f00 */
[----:B------:R-:W-:Y:S02]  /*d9e0*/  MOV R71, 0xffffffff ;  /* 0xffffffff00477802 */ /* 0x000fe40000000f00 */
[----:B------:R-:W-:Y:S02]  /*d9f0*/  MOV R68, 0xda10 ;  /* 0x0000da1000447802 */ /* 0x000fe40000000f00 */
[----:B------:R-:W-:Y:S05]  /*da00*/  CALL.REL.NOINC `($__internal_164_$__cuda_sm70_shflsync_up) ;  /* 0x000015d000007944 */ /* 0x000fea0003c00000 */
[----:B0-----:R-:W-:Y:S01]  /*da10*/  HFMA2.MMA R223, -RZ, RZ, 0, 4.76837158203125e-07 ;  /* 0x00000008ffdf7435 */ /* 0x001fe200000001ff */
[----:B-1----:R-:W-:Y:S02]  /*da20*/  MOV R73, R71 ;  /* 0x0000004700497202 */ /* 0x002fe40000000f00 */
[----:B------:R-:W-:Y:S02]  /*da30*/  MOV R224, R75 ;  /* 0x0000004b00e07202 */ /* 0x000fe40000000f00 */
[----:B------:R-:W-:Y:S02]  /*da40*/  MOV R222, RZ ;  /* 0x000000ff00de7202 */ /* 0x000fe40000000f00 */
[----:B------:R-:W-:Y:S02]  /*da50*/  MOV R71, 0xffffffff ;  /* 0xffffffff00477802 */ /* 0x000fe40000000f00 */
[----:B------:R-:W-:-:S02]  /*da60*/  MOV R68, 0xda80 ;  /* 0x0000da8000447802 */ /* 0x000fc40000000f00 */
[----:B------:R-:W-:Y:S05]  /*da70*/  CALL.REL.NOINC `($__internal_164_$__cuda_sm70_shflsync_up) ;  /* 0x0000156000007944 */ /* 0x000fea0003c00000 */
        /* <DEDUP_REMOVED lines=19> */
[----:B------:R-:W-:Y:S05]  /*dbb0*/  CALL.REL.NOINC `($__internal_164_$__cuda_sm70_shflsync_up) ;  /* 0x0000142000007944 */ /* 0x000fea0003c00000 */
[----:B0-----:R-:W-:Y:S01]  /*dbc0*/  HFMA2.MMA R223, -RZ, RZ, 0, 9.5367431640625e-07 ;  /* 0x00000010ffdf7435 */ /* 0x001fe200000001ff */
[----:B-1----:R-:W-:Y:S02]  /*dbd0*/  MOV R225, R71 ;  /* 0x0000004700e17202 */ /* 0x002fe40000000f00 */
[----:B------:R-:W-:Y:S02]  /*dbe0*/  MOV R224, R72 ;  /* 0x0000004800e07202 */ /* 0x000fe40000000f00 */
[----:B------:R-:W-:Y:S02]  /*dbf0*/  MOV R222, RZ ;  /* 0x000000ff00de7202 */ /* 0x000fe40000000f00 */
[----:B------:R-:W-:-:S02]  /*dc00*/  MOV R71, 0xffffffff ;  /* 0xffffffff00477802 */ /* 0x000fc40000000f00 */
[----:B------:R-:W-:Y:S02]  /*dc10*/  MOV R68, 0xdc30 ;  /* 0x0000dc3000447802 */ /* 0x000fe40000000f00 */
[----:B------:R-:W-:Y:S05]  /*dc20*/  CALL.REL.NOINC `($__internal_164_$__cuda_sm70_shflsync_up) ;  /* 0x000013b000007944 */ /* 0x000fea0003c00000 */
[----:B0-----:R-:W-:Y:S01]  /*dc30*/  HFMA2.MMA R223, -RZ, RZ, 0, 9.5367431640625e-07 ;  /* 0x00000010ffdf7435 */ /* 0x001fe200000001ff */
[----:B-1----:R-:W-:Y:S02]  /*dc40*/  MOV R227, R71 ;  /* 0x0000004700e37202 */ /* 0x002fe40000000f00 */
[----:B------:R-:W-:Y:S02]  /*dc50*/  MOV R224, R74 ;  /* 0x0000004a00e07202 */ /* 0x000fe40000000f00 */
[----:B------:R-:W-:Y:S02]  /*dc60*/  MOV R222, RZ ;  /* 0x000000ff00de7202 */ /* 0x000fe40000000f00 */
[----:B------:R-:W-:Y:S02]  /*dc70*/  MOV R71, 0xffffffff ;  /* 0xffffffff00477802 */ /* 0x000fe40000000f00 */
[----:B------:R-:W-:Y:S02]  /*dc80*/  MOV R68, 0xdca0 ;  /* 0x0000dca000447802 */ /* 0x000fe40000000f00 */
[----:B------:R-:W-:Y:S05]  /*dc90*/  CALL.REL.NOINC `($__internal_164_$__cuda_sm70_shflsync_up) ;  /* 0x0000134000007944 */ /* 0x000fea0003c00000 */
[----:B0-----:R-:W-:Y:S01]  /*dca0*/  HFMA2.MMA R223, -RZ, RZ, 0, 9.5367431640625e-07 ;  /* 0x00000010ffdf7435 */ /* 0x001fe200000001ff */
[----:B-1----:R-:W-:-:S02]  /*dcb0*/  MOV R229, R71 ;  /* 0x0000004700e57202 */ /* 0x002fc40000000f00 */
[----:B------:R-:W-:Y:S02]  /*dcc0*/  MOV R224, R75 ;  /* 0x0000004b00e07202 */ /* 0x000fe40000000f00 */
[----:B------:R-:W-:Y:S02]  /*dcd0*/  MOV R222, RZ ;  /* 0x000000ff00de7202 */ /* 0x000fe40000000f00 */
[----:B------:R-:W-:Y:S02]  /*dce0*/  MOV R71, 0xffffffff ;  /* 0xffffffff00477802 */ /* 0x000fe40000000f00 */
[----:B------:R-:W-:Y:S02]  /*dcf0*/  MOV R68, 0xdd10 ;  /* 0x0000dd1000447802 */ /* 0x000fe40000000f00 */
[----:B------:R-:W-:Y:S05]  /*dd00*/  CALL.REL.NOINC `($__internal_164_$__cuda_sm70_shflsync_up) ;  /* 0x000012d000007944 */ /* 0x000fea0003c00000 */
[----:B01----:R-:W-:Y:S05]  /*dd10*/  BRA `(.L_x_6816) ;  /* 0xffff7ef000007947 */ /* 0x003fea000383ffff */
.L_x_6717:
[----:B------:R-:W-:Y:S01]  /*dd20*/  HFMA2.MMA R223, -RZ, RZ, 0, 5.9604644775390625e-08 ;  /* 0x00000001ffdf7435 */ /* 0x000fe200000001ff */
[----:B------:R-:W-:Y:S02]  /*dd30*/  MOV R222, RZ ;  /* 0x000000ff00de7202 */ /* 0x000fe40000000f00 */
[----:B0-----:R-:W-:Y:S02]  /*dd40*/  MOV R71, 0xffffffff ;  /* 0xffffffff00477802 */ /* 0x001fe40000000f00 */
[----:B------:R-:W-:-:S02]  /*dd50*/  MOV R68, 0xdd70 ;  /* 0x0000dd7000447802 */ /* 0x000fc40000000f00 */
[----:B-1---5:R-:W-:Y:S05]  /*dd60*/  CALL.REL.NOINC `($__internal_164_$__cuda_sm70_shflsync_up) ;  /* 0x0000127000007944 */ /* 0x022fea0003c00000 */
[----:B0-----:R-:W-:Y:S01]  /*dd70*/  HFMA2.MMA R223, -RZ, RZ, 0, 5.9604644775390625e-08 ;  /* 0x00000001ffdf7435 */ /* 0x001fe200000001ff */
[----:B-1----:R-:W-:-:S02]  /*dd80*/  MOV R70, R71 ;  /* 0x0000004700467202 */ /* 0x002fc40000000f00 */
[----:B------:R-:W-:Y:S02]  /*dd90*/  MOV R224, R75 ;  /* 0x0000004b00e07202 */ /* 0x000fe40000000f00 */
[----:B------:R-:W-:Y:S02]  /*dda0*/  MOV R222, RZ ;  /* 0x000000ff00de7202 */ /* 0x000fe40000000f00 */
[----:B------:R-:W-:Y:S02]  /*ddb0*/  MOV R71, 0xffffffff ;  /* 0xffffffff00477802 */ /* 0x000fe40000000f00 */
[----:B------:R-:W-:Y:S02]  /*ddc0*/  MOV R68, 0xdde0 ;  /* 0x0000dde000447802 */ /* 0x000fe40000000f00 */
[----:B------:R-:W-:Y:S05]  /*ddd0*/  CALL.REL.NOINC `($__internal_164_$__cuda_sm70_shflsync_up) ;  /* 0x0000120000007944 */ /* 0x000fea0003c00000 */
[----:B0-----:R-:W-:Y:S01]  /*dde0*/  HFMA2.MMA R223, -RZ, RZ, 0, 5.9604644775390625e-08 ;  /* 0x00000001ffdf7435 */ /* 0x001fe200000001ff */
[----:B-1----:R-:W-:Y:S02]  /*ddf0*/  MOV R75, R71 ;  /* 0x00000047004b7202 */ /* 0x002fe40000000f00 */
[----:B------:R-:W-:Y:S02]  /*de00*/  MOV R224, R74 ;  /* 0x0000004a00e07202 */ /* 0x000fe40000000f00 */
[----:B------:R-:W-:-:S02]  /*de10*/  MOV R222, RZ ;  /* 0x000000ff00de7202 */ /* 0x000fc40000000f00 */
[----:B------:R-:W-:Y:S02]  /*de20*/  MOV R71, 0xffffffff ;  /* 0xffffffff00477802 */ /* 0x000fe40000000f00 */
[----:B------:R-:W-:Y:S02]  /*de30*/  MOV R68, 0xde50 ;  /* 0x0000de5000447802 */ /* 0x000fe40000000f00 */
[----:B------:R-:W-:Y:S05]  /*de40*/  CALL.REL.NOINC `($__internal_164_$__cuda_sm70_shflsync_up) ;  /* 0x0000119000007944 */ /* 0x000fea0003c00000 */
[----:B0-----:R-:W-:Y:S01]  /*de50*/  HFMA2.MMA R223, -RZ, RZ, 0, 5.9604644775390625e-08 ;  /* 0x00000001ffdf7435 */ /* 0x001fe200000001ff */
[----:B-1----:R-:W-:Y:S02]  /*de60*/  MOV R74, R71 ;  /* 0x00000047004a7202 */ /* 0x002fe40000000f00 */
[----:B------:R-:W-:Y:S02]  /*de70*/  MOV R224, R73 ;  /* 0x0000004900e07202 */ /* 0x000fe40000000f00 */
[----:B------:R-:W-:Y:S02]  /*de80*/  MOV R222, RZ ;  /* 0x000000ff00de7202 */ /* 0x000fe40000000f00 */
[----:B------:R-:W-:Y:S02]  /*de90*/  MOV R71, 0xffffffff ;  /* 0xffffffff00477802 */ /* 0x000fe40000000f00 */
[----:B------:R-:W-:-:S02]  /*dea0*/  MOV R68, 0xdec0 ;  /* 0x0000dec000447802 */ /* 0x000fc40000000f00 */
[----:B------:R-:W-:Y:S05]  /*deb0*/  CALL.REL.NOINC `($__internal_164_$__cuda_sm70_shflsync_up) ;  /* 0x0000112000007944 */ /* 0x000fea0003c00000 */
[----:B0-----:R-:W-:Y:S01]  /*dec0*/  MOV R222, R70 ;  /* 0x0000004600de7202 */ /* 0x001fe20000000f00 */
[----:B------:R-:W-:Y:S01]  /*ded0*/  HFMA2.MMA R70, -RZ, RZ, 0, 0 ;  /* 0x00000000ff467435 */ /* 0x000fe200000001ff */
[----:B-1----:R-:W-:-:S02]  /*dee0*/  MOV R73, R71 ;  /* 0x0000004700497202 */ /* 0x002fc40000000f00 */
[----:B------:R-:W-:Y:S02]  /*def0*/  MOV R72, R64 ;  /* 0x0000004000487202 */ /* 0x000fe40000000f00 */
[----:B------:R-:W-:Y:S02]  /*df00*/  MOV R69, 0x1f ;  /* 0x0000001f00457802 */ /* 0x000fe40000000f00 */
[----:B------:R-:W-:Y:S02]  /*df10*/  MOV R71, 0xffffffff ;  /* 0xffffffff00477802 */ /* 0x000fe40000000f00 */
[----:B------:R-:W-:Y:S02]  /*df20*/  MOV R68, 0xdf40 ;  /* 0x0000df4000447802 */ /* 0x000fe40000000f00 */
[----:B------:R-:W-:Y:S05]  /*df30*/  CALL.REL.NOINC `($__internal_163_$__cuda_sm70_shflsync_idx_p) ;  /* 0x0000105000007944 */ /* 0x000fea0003c00000 */
[----:B0-----:R-:W-:Y:S01]  /*df40*/  HFMA2.MMA R70, -RZ, RZ, 0, 0 ;  /* 0x00000000ff467435 */ /* 0x001fe200000001ff */
[----:B-1----:R-:W-:Y:S02]  /*df50*/  MOV R64, R69 ;  /* 0x0000004500407202 */ /* 0x002fe40000000f00 */
[----:B------:R-:W-:Y:S02]  /*df60*/  MOV R72, R65 ;  /* 0x0000004100487202 */ /* 0x000fe40000000f00 */
[----:B------:R-:W-:-:S02]  /*df70*/  MOV R69, 0x1f ;  /* 0x0000001f00457802 */ /* 0x000fc40000000f00 */
[----:B------:R-:W-:Y:S02]  /*df80*/  MOV R71, 0xffffffff ;  /* 0xffffffff00477802 */ /* 0x000fe40000000f00 */
[----:B------:R-:W-:Y:S02]  /*df90*/  MOV R68, 0xdfb0 ;  /* 0x0000dfb000447802 */ /* 0x000fe40000000f00 */
[----:B------:R-:W-:Y:S05]  /*dfa0*/  CALL.REL.NOINC `($__internal_163_$__cuda_sm70_shflsync_idx_p) ;  /* 0x00000fe000007944 */ /* 0x000fea0003c00000 */
[----:B0-----:R-:W-:Y:S01]  /*dfb0*/  HFMA2.MMA R70, -RZ, RZ, 0, 0 ;  /* 0x00000000ff467435 */ /* 0x001fe200000001ff */
[----:B-1----:R-:W-:Y:S02]  /*dfc0*/  MOV R65, R69 ;  /* 0x0000004500417202 */ /* 0x002fe40000000f00 */
[----:B------:R-:W-:Y:S02]  /*dfd0*/  MOV R72, R66 ;  /* 0x0000004200487202 */ /* 0x000fe40000000f00 */
[----:B------:R-:W-:Y:S02]  /*dfe0*/  MOV R69, 0x1f ;  /* 0x0000001f00457802 */ /* 0x000fe40000000f00 */
[----:B------:R-:W-:Y:S02]  /*dff0*/  MOV R71, 0xffffffff ;  /* 0xffffffff00477802 */ /* 0x000fe40000000f00 */
[----:B------:R-:W-:-:S02]  /*e000*/  MOV R68, 0xe020 ;  /* 0x0000e02000447802 */ /* 0x000fc40000000f00 */
[----:B------:R-:W-:Y:S05]  /*e010*/  CALL.REL.NOINC `($__internal_163_$__cuda_sm70_shflsync_idx_p) ;  /* 0x00000f7000007944 */ /* 0x000fea0003c00000 */
[----:B0-----:R-:W-:Y:S01]  /*e020*/  HFMA2.MMA R70, -RZ, RZ, 0, 0 ;  /* 0x00000000ff467435 */ /* 0x001fe200000001ff */
[----:B-1----:R-:W-:-:S02]  /*e030*/  MOV R66, R69 ;  /* 0x0000004500427202 */ /* 0x002fc40000000f00 */
[----:B------:R-:W-:Y:S02]  /*e040*/  MOV R72, R67 ;  /* 0x0000004300487202 */ /* 0x000fe40000000f00 */
[----:B------:R-:W-:Y:S02]  /*e050*/  MOV R69, 0x1f ;  /* 0x0000001f00457802 */ /* 0x000fe40000000f00 */
[----:B------:R-:W-:Y:S02]  /*e060*/  MOV R71, 0xffffffff ;  /* 0xffffffff00477802 */ /* 0x000fe40000000f00 */
[----:B------:R-:W-:Y:S02]  /*e070*/  MOV R68, 0xe090 ;  /* 0x0000e09000447802 */ /* 0x000fe40000000f00 */
[----:B------:R-:W-:Y:S05]  /*e080*/  CALL.REL.NOINC `($__internal_163_$__cuda_sm70_shflsync_idx_p) ;  /* 0x00000f0000007944 */ /* 0x000fea0003c00000 */
[----:B-1----:R-:W-:Y:S01]  /*e090*/  MOV R67, R69 ;  /* 0x0000004500437202 */ /* 0x002fe20000000f00 */
[----:B0-----:R-:W-:Y:S05]  /*e0a0*/  BRA `(.L_x_6817) ;  /* 0xffff7e8000007947 */ /* 0x001fea000383ffff */
.L_x_6720:
[----:B------:R-:W-:Y:S01]  /*e0b0*/  HFMA2.MMA R72, -RZ, RZ, 0, 5.9604644775390625e-08 ;  /* 0x00000001ff487435 */ /* 0x000fe200000001ff */
[----:B------:R-:W-:Y:S02]  /*e0c0*/  MOV R75, R245 ;  /* 0x000000f5004b7202 */ /* 0x000fe40000000f00 */
[----:B------:R-:W-:-:S02]  /*e0d0*/  MOV R73, 0x1f ;  /* 0x0000001f00497802 */ /* 0x000fc40000000f00 */
[----:B------:R-:W-:Y:S02]  /*e0e0*/  MOV R238, 0xffffffff ;  /* 0xffffffff00ee7802 */ /* 0x000fe40000000f00 */
[----:B------:R-:W-:Y:S02]  /*e0f0*/  MOV R68, 0xe110 ;  /* 0x0000e11000447802 */ /* 0x000fe40000000f00 */
[----:B------:R-:W-:Y:S05]  /*e100*/  CALL.REL.NOINC `($__internal_162_$__cuda_sm70_shflsync_down) ;  /* 0x00000e4000007944 */ /* 0x000fea0003c00000 */
[----:B-1----:R-:W-:Y:S01]  /*e110*/  MOV R70, R238 ;  /* 0x000000ee00467202 */ /* 0x002fe20000000f00 */
[----:B0-----:R-:W-:Y:S05]  /*e120*/  BRA `(.L_x_6818) ;  /* 0xffff90c000007947 */ /* 0x001fea000383ffff */
.L_x_6721:
[----:B------:R-:W-:Y:S01]  /*e130*/  HFMA2.MMA R72, -RZ, RZ, 0, 5.9604644775390625e-08 ;  /* 0x00000001ff487435 */ /* 0x000fe200000001ff */
[----:B------:R-:W-:Y:S02]  /*e140*/  MOV R75, R232 ;  /* 0x000000e8004b7202 */ /* 0x000fe40000000f00 */
[----:B------:R-:W-:Y:S02]  /*e150*/  MOV R73, 0x1f ;  /* 0x0000001f00497802 */ /* 0x000fe40000000f00 */
[----:B------:R-:W-:Y:S02]  /*e160*/  MOV R238, 0xffffffff ;  /* 0xffffffff00ee7802 */ /* 0x000fe40000000f00 */
[----:B------:R-:W-:-:S02]  /*e170*/  MOV R68, 0xe190 ;  /* 0x0000e19000447802 */ /* 0x000fc40000000f00 */
[----:B01----:R-:W-:Y:S05]  /*e180*/  CALL.REL.NOINC `($__internal_162_$__cuda_sm70_shflsync_down) ;  /* 0x00000dc000007944 */ /* 0x003fea0003c00000 */
[----:B0-----:R-:W-:Y:S01]  /*e190*/  HFMA2.MMA R72, -RZ, RZ, 0, 5.9604644775390625e-08 ;  /* 0x00000001ff487435 */ /* 0x001fe200000001ff */
[----:B-1----:R-:W-:-:S02]  /*e1a0*/  MOV R71, R238 ;  /* 0x000000ee00477202 */ /* 0x002fc40000000f00 */
[----:B------:R-:W-:Y:S02]  /*e1b0*/  MOV R75, R230 ;  /* 0x000000e6004b7202 */ /* 0x000fe40000000f00 */
[----:B------:R-:W-:Y:S02]  /*e1c0*/  MOV R73, 0x1f ;  /* 0x0000001f00497802 */ /* 0x000fe40000000f00 */
[----:B------:R-:W-:Y:S02]  /*e1d0*/  MOV R238, 0xffffffff ;  /* 0xffffffff00ee7802 */ /* 0x000fe40000000f00 */
[----:B------:R-:W-:Y:S02]  /*e1e0*/  MOV R68, 0xe200 ;  /* 0x0000e20000447802 */ /* 0x000fe40000000f00 */
[----:B------:R-:W-:Y:S05]  /*e1f0*/  CALL.REL.NOINC `($__internal_162_$__cuda_sm70_shflsync_down) ;  /* 0x00000d5000007944 */ /* 0x000fea0003c00000 */
[----:B0-----:R-:W-:Y:S01]  /*e200*/  HFMA2.MMA R72, -RZ, RZ, 0, 5.9604644775390625e-08 ;  /* 0x00000001ff487435 */ /* 0x001fe200000001ff */
[----:B-1----:R-:W-:Y:S02]  /*e210*/  MOV R74, R238 ;  /* 0x000000ee004a7202 */ /* 0x002fe40000000f00 */
[----:B------:R-:W-:Y:S02]  /*e220*/  MOV R75, R246 ;  /* 0x000000f6004b7202 */ /* 0x000fe40000000f00 */
[----:B------:R-:W-:-:S02]  /*e230*/  MOV R73, 0x1f ;  /* 0x0000001f00497802 */ /* 0x000fc40000000f00 */
[----:B------:R-:W-:Y:S02]  /*e240*/  MOV R238, 0xffffffff ;  /* 0xffffffff00ee7802 */ /* 0x000fe40000000f00 */
[----:B------:R-:W-:Y:S02]  /*e250*/  MOV R68, 0xe270 ;  /* 0x0000e27000447802 */ /* 0x000fe40000000f00 */
[----:B------:R-:W-:Y:S05]  /*e260*/  CALL.REL.NOINC `($__internal_162_$__cuda_sm70_shflsync_down) ;  /* 0x00000ce000007944 */ /* 0x000fea0003c00000 */
[----:B01----:R-:W-:Y:S05]  /*e270*/  BRA `(.L_x_6819) ;  /* 0xffff8fb000007947 */ /* 0x003fea000383ffff */
.L_x_6724:
[----:B------:R-:W-:Y:S01]  /*e280*/  HFMA2.MMA R72, -RZ, RZ, 0, 1.1920928955078125e-07 ;  /* 0x00000002ff487435 */ /* 0x000fe200000001ff */
[----:B------:R-:W-:Y:S02]  /*e290*/  MOV R75, R245 ;  /* 0x000000f5004b7202 */ /* 0x000fe40000000f00 */
[----:B------:R-:W-:Y:S02]  /*e2a0*/  MOV R73, 0x1f ;  /* 0x0000001f00497802 */ /* 0x000fe40000000f00 */
[----:B0-----:R-:W-:Y:S02]  /*e2b0*/  MOV R238, 0xffffffff ;  /* 0xffffffff00ee7802 */ /* 0x001fe40000000f00 */
[----:B------:R-:W-:Y:S02]  /*e2c0*/  MOV R68, 0xe2e0 ;  /* 0x0000e2e000447802 */ /* 0x000fe40000000f00 */
[----:B-1234-:R-:W-:Y:S05]  /*e2d0*/  CALL.REL.NOINC `($__internal_162_$__cuda_sm70_shflsync_down) ;  /* 0x00000c7000007944 */ /* 0x01efea0003c00000 */
[----:B0-----:R-:W-:Y:S01]  /*e2e0*/  HFMA2.MMA R72, -RZ, RZ, 0, 1.1920928955078125e-07 ;  /* 0x00000002ff487435 */ /* 0x001fe200000001ff */
[----:B-1----:R-:W-:-:S02]  /*e2f0*/  MOV R71, R238 ;  /* 0x000000ee00477202 */ /* 0x002fc40000000f00 */
[----:B------:R-:W-:Y:S02]  /*e300*/  MOV R75, R232 ;  /* 0x000000e8004b7202 */ /* 0x000fe40000000f00 */
[----:B------:R-:W-:Y:S02]  /*e310*/  MOV R73, 0x1f ;  /* 0x0000001f00497802 */ /* 0x000fe40000000f00 */
[----:B------:R-:W-:Y:S02]  /*e320*/  MOV R238, 0xffffffff ;  /* 0xffffffff00ee7802 */ /* 0x000fe40000000f00 */
[----:B------:R-:W-:Y:S02]  /*e330*/  MOV R68, 0xe350 ;  /* 0x0000e35000447802 */ /* 0x000fe40000000f00 */
[----:B------:R-:W-:Y:S05]  /*e340*/  CALL.REL.NOINC `($__internal_162_$__cuda_sm70_shflsync_down) ;  /* 0x00000c0000007944 */ /* 0x000fea0003c00000 */
[----:B0-----:R-:W-:Y:S01]  /*e350*/  HFMA2.MMA R72, -RZ, RZ, 0, 1.1920928955078125e-07 ;  /* 0x00000002ff487435 */ /* 0x001fe200000001ff */
[----:B-1----:R-:W-:Y:S02]  /*e360*/  MOV R70, R238 ;  /* 0x000000ee00467202 */ /* 0x002fe40000000f00 */
[----:B------:R-:W-:Y:S02]  /*e370*/  MOV R75, R230 ;  /* 0x000000e6004b7202 */ /* 0x000fe40000000f00 */
[----:B------:R-:W-:-:S02]  /*e380*/  MOV R73, 0x1f ;  /* 0x0000001f00497802 */ /* 0x000fc40000000f00 */
[----:B------:R-:W-:Y:S02]  /*e390*/  MOV R238, 0xffffffff ;  /* 0xffffffff00ee7802 */ /* 0x000fe40000000f00 */
[----:B------:R-:W-:Y:S02]  /*e3a0*/  MOV R68, 0xe3c0 ;  /* 0x0000e3c000447802 */ /* 0x000fe40000000f00 */
[----:B------:R-:W-:Y:S05]  /*e3b0*/  CALL.REL.NOINC `($__internal_162_$__cuda_sm70_shflsync_down) ;  /* 0x00000b9000007944 */ /* 0x000fea0003c00000 */
[----:B0-----:R-:W-:Y:S01]  /*e3c0*/  HFMA2.MMA R72, -RZ, RZ, 0, 1.1920928955078125e-07 ;  /* 0x00000002ff487435 */ /* 0x001fe200000001ff */
[----:B-1----:R-:W-:Y:S02]  /*e3d0*/  MOV R74, R238 ;  /* 0x000000ee004a7202 */ /* 0x002fe40000000f00 */
[----:B------:R-:W-:Y:S02]  /*e3e0*/  MOV R75, R246 ;  /* 0x000000f6004b7202 */ /* 0x000fe40000000f00 */
[----:B------:R-:W-:Y:S02]  /*e3f0*/  MOV R73, 0x1f ;  /* 0x0000001f00497802 */ /* 0x000fe40000000f00 */
[----:B------:R-:W-:Y:S02]  /*e400*/  MOV R238, 0xffffffff ;  /* 0xffffffff00ee7802 */ /* 0x000fe40000000f00 */
[----:B------:R-:W-:-:S02]  /*e410*/  MOV R68, 0xe430 ;  /* 0x0000e43000447802 */ /* 0x000fc40000000f00 */
[----:B------:R-:W-:Y:S05]  /*e420*/  CALL.REL.NOINC `($__internal_162_$__cuda_sm70_shflsync_down) ;  /* 0x00000b2000007944 */ /* 0x000fea0003c00000 */
[----:B01----:R-:W-:Y:S05]  /*e430*/  BRA `(.L_x_6820) ;  /* 0xffff8f4000007947 */ /* 0x003fea000383ffff */
.L_x_6727:
[----:B------:R-:W-:Y:S01]  /*e440*/  HFMA2.MMA R72, -RZ, RZ, 0, 2.384185791015625e-07 ;  /* 0x00000004ff487435 */ /* 0x000fe200000001ff */
[----:B------:R-:W-:-:S02]  /*e450*/  MOV R75, R245 ;  /* 0x000000f5004b7202 */ /* 0x000fc40000000f00 */
[----:B------:R-:W-:Y:S02]  /*e460*/  MOV R73, 0x1f ;  /* 0x0000001f00497802 */ /* 0x000fe40000000f00 */
[----:B0-----:R-:W-:Y:S02]  /*e470*/  MOV R238, 0xffffffff ;  /* 0xffffffff00ee7802 */ /* 0x001fe40000000f00 */
[----:B------:R-:W-:Y:S02]  /*e480*/  MOV R68, 0xe4a0 ;  /* 0x0000e4a000447802 */ /* 0x000fe40000000f00 */
[----:B-1234-:R-:W-:Y:S05]  /*e490*/  CALL.REL.NOINC `($__internal_162_$__cuda_sm70_shflsync_down) ;  /* 0x00000ab000007944 */ /* 0x01efea0003c00000 */
[----:B-1----:R-:W-:Y:S01]  /*e4a0*/  MOV R71, R238 ;  /* 0x000000ee00477202 */ /* 0x002fe20000000f00 */
[----:B0-----:R-:W-:Y:S05]  /*e4b0*/  BRA `(.L_x_6821) ;  /* 0xffff8fe000007947 */ /* 0x001fea000383ffff */
.L_x_6728:
[----:B------:R-:W-:Y:S01]  /*e4c0*/  HFMA2.MMA R72, -RZ, RZ, 0, 2.384185791015625e-07 ;  /* 0x00000004ff487435 */ /* 0x000fe200000001ff */
[----:B------:R-:W-:Y:S02]  /*e4d0*/  MOV R75, R232 ;  /* 0x000000e8004b7202 */ /* 0x000fe40000000f00 */
[----:B------:R-:W-:Y:S02]  /*e4e0*/  MOV R73, 0x1f ;  /* 0x0000001f00497802 */ /* 0x000fe40000000f00 */
[----:B0-----:R-:W-:-:S02]  /*e4f0*/  MOV R238, 0xffffffff ;  /* 0xffffffff00ee7802 */ /* 0x001fc40000000f00 */
[----:B------:R-:W-:Y:S02]  /*e500*/  MOV R68, 0xe520 ;  /* 0x0000e52000447802 */ /* 0x000fe40000000f00 */
[----:B-1234-:R-:W-:Y:S05]  /*e510*/  CALL.REL.NOINC `($__internal_162_$__cuda_sm70_shflsync_down) ;  /* 0x00000a3000007944 */ /* 0x01efea0003c00000 */
[----:B0-----:R-:W-:Y:S01]  /*e520*/  HFMA2.MMA R72, -RZ, RZ, 0, 2.384185791015625e-07 ;  /* 0x00000004ff487435 */ /* 0x001fe200000001ff */
[----:B-1----:R-:W-:Y:S02]  /*e530*/  MOV R70, R238 ;  /* 0x000000ee00467202 */ /* 0x002fe40000000f00 */
[----:B------:R-:W-:Y:S02]  /*e540*/  MOV R75, R230 ;  /* 0x000000e6004b7202 */ /* 0x000fe40000000f00 */
[----:B------:R-:W-:Y:S02]  /*e550*/  MOV R73, 0x1f ;  /* 0x0000001f00497802 */ /* 0x000fe40000000f00 */
[----:B------:R-:W-:Y:S02]  /*e560*/  MOV R238, 0xffffffff ;  /* 0xffffffff00ee7802 */ /* 0x000fe40000000f00 */
[----:B------:R-:W-:Y:S02]  /*e570*/  MOV R68, 0xe590 ;  /* 0x0000e59000447802 */ /* 0x000fe40000000f00 */
[----:B------:R-:W-:Y:S05]  /*e580*/  CALL.REL.NOINC `($__internal_162_$__cuda_sm70_shflsync_down) ;  /* 0x000009c000007944 */ /* 0x000fea0003c00000 */
[----:B0-----:R-:W-:Y:S01]  /*e590*/  HFMA2.MMA R72, -RZ, RZ, 0, 2.384185791015625e-07 ;  /* 0x00000004ff487435 */ /* 0x001fe200000001ff */
[----:B-1----:R-:W-:-:S02]  /*e5a0*/  MOV R74, R238 ;  /* 0x000000ee004a7202 */ /* 0x002fc40000000f00 */
[----:B------:R-:W-:Y:S02]  /*e5b0*/  MOV R75, R246 ;  /* 0x000000f6004b7202 */ /* 0x000fe40000000f00 */
[----:B------:R-:W-:Y:S02]  /*e5c0*/  MOV R73, 0x1f ;  /* 0x0000001f00497802 */ /* 0x000fe40000000f00 */
[----:B------:R-:W-:Y:S02]  /*e5d0*/  MOV R238, 0xffffffff ;  /* 0xffffffff00ee7802 */ /* 0x000fe40000000f00 */
[----:B------:R-:W-:Y:S02]  /*e5e0*/  MOV R68, 0xe600 ;  /* 0x0000e60000447802 */ /* 0x000fe40000000f00 */
[----:B------:R-:W-:Y:S05]  /*e5f0*/  CALL.REL.NOINC `($__internal_162_$__cuda_sm70_shflsync_down) ;  /* 0x0000095000007944 */ /* 0x000fea0003c00000 */
[----:B01----:R-:W-:Y:S05]  /*e600*/  BRA `(.L_x_6822) ;  /* 0xffff8ed000007947 */ /* 0x003fea000383ffff */
.L_x_6731:
[----:B------:R-:W-:Y:S01]  /*e610*/  HFMA2.MMA R72, -RZ, RZ, 0, 4.76837158203125e-07 ;  /* 0x00000008ff487435 */ /* 0x000fe200000001ff */
[----:B------:R-:W-:Y:S02]  /*e620*/  MOV R75, R245 ;  /* 0x000000f5004b7202 */ /* 0x000fe40000000f00 */
[----:B------:R-:W-:Y:S02]  /*e630*/  MOV R73, 0x1f ;  /* 0x0000001f00497802 */ /* 0x000fe40000000f00 */
[----:B0-----:R-:W-:-:S02]  /*e640*/  MOV R238, 0xffffffff ;  /* 0xffffffff00ee7802 */ /* 0x001fc40000000f00 */
[----:B------:R-:W-:Y:S02]  /*e650*/  MOV R68, 0xe670 ;  /* 0x0000e67000447802 */ /* 0x000fe40000000f00 */
[----:B-1234-:R-:W-:Y:S05]  /*e660*/  CALL.REL.NOINC `($__internal_162_$__cuda_sm70_shflsync_down) ;  /* 0x000008e000007944 */ /* 0x01efea0003c00000 */
[----:B0-----:R-:W-:Y:S01]  /*e670*/  HFMA2.MMA R72, -RZ, RZ, 0, 4.76837158203125e-07 ;  /* 0x00000008ff487435 */ /* 0x001fe200000001ff */
[----:B-1----:R-:W-:Y:S02]  /*e680*/  MOV R71, R238 ;  /* 0x000000ee00477202 */ /* 0x002fe40000000f00 */
[----:B------:R-:W-:Y:S02]  /*e690*/  MOV R75, R232 ;  /* 0x000000e8004b7202 */ /* 0x000fe40000000f00 */
[----:B------:R-:W-:Y:S02]  /*e6a0*/  MOV R73, 0x1f ;  /* 0x0000001f00497802 */ /* 0x000fe40000000f00 */
[----:B------:R-:W-:Y:S02]  /*e6b0*/  MOV R238, 0xffffffff ;  /* 0xffffffff00ee7802 */ /* 0x000fe40000000f00 */
[----:B------:R-:W-:Y:S02]  /*e6c0*/  MOV R68, 0xe6e0 ;  /* 0x0000e6e000447802 */ /* 0x000fe40000000f00 */
[----:B------:R-:W-:Y:S05]  /*e6d0*/  CALL.REL.NOINC `($__internal_162_$__cuda_sm70_shflsync_down) ;  /* 0x0000087000007944 */ /* 0x000fea0003c00000 */
[----:B0-----:R-:W-:Y:S01]  /*e6e0*/  HFMA2.MMA R72, -RZ, RZ, 0, 4.76837158203125e-07 ;  /* 0x00000008ff487435 */ /* 0x001fe200000001ff */
[----:B-1----:R-:W-:-:S02]  /*e6f0*/  MOV R70, R238 ;  /* 0x000000ee00467202 */ /* 0x002fc40000000f00 */
[----:B------:R-:W-:Y:S02]  /*e700*/  MOV R75, R230 ;  /* 0x000000e6004b7202 */ /* 0x000fe40000000f00 */
[----:B------:R-:W-:Y:S02]  /*e710*/  MOV R73, 0x1f ;  /* 0x0000001f00497802 */ /* 0x000fe40000000f00 */
[----:B------:R-:W-:Y:S02]  /*e720*/  MOV R238, 0xffffffff ;  /* 0xffffffff00ee7802 */ /* 0x000fe40000000f00 */
[----:B------:R-:W-:Y:S02]  /*e730*/  MOV R68, 0xe750 ;  /* 0x0000e75000447802 */ /* 0x000fe40000000f00 */
[----:B------:R-:W-:Y:S05]  /*e740*/  CALL.REL.NOINC `($__internal_162_$__cuda_sm70_shflsync_down) ;  /* 0x0000080000007944 */ /* 0x000fea0003c00000 */
[----:B0-----:R-:W-:Y:S01]  /*e750*/  HFMA2.MMA R72, -RZ, RZ, 0, 4.76837158203125e-07 ;  /* 0x00000008ff487435 */ /* 0x001fe200000001ff */
[----:B-1----:R-:W-:Y:S02]  /*e760*/  MOV R74, R238 ;  /* 0x000000ee004a7202 */ /* 0x002fe40000000f00 */
[----:B------:R-:W-:Y:S02]  /*e770*/  MOV R75, R246 ;  /* 0x000000f6004b7202 */ /* 0x000fe40000000f00 */
[----:B------:R-:W-:-:S02]  /*e780*/  MOV R73, 0x1f ;  /* 0x0000001f00497802 */ /* 0x000fc40000000f00 */
[----:B------:R-:W-:Y:S02]  /*e790*/  MOV R238, 0xffffffff ;  /* 0xffffffff00ee7802 */ /* 0x000fe40000000f00 */
[----:B------:R-:W-:Y:S02]  /*e7a0*/  MOV R68, 0xe7c0 ;  /* 0x0000e7c000447802 */ /* 0x000fe40000000f00 */
[----:B------:R-:W-:Y:S05]  /*e7b0*/  CALL.REL.NOINC `($__internal_162_$__cuda_sm70_shflsync_down) ;  /* 0x0000079000007944 */ /* 0x000fea0003c00000 */
[----:B01----:R-:W-:Y:S05]  /*e7c0*/  BRA `(.L_x_6823) ;  /* 0xffff8e6000007947 */ /* 0x003fea000383ffff */
.L_x_6734:
[----:B------:R-:W-:Y:S01]  /*e7d0*/  HFMA2.MMA R72, -RZ, RZ, 0, 9.5367431640625e-07 ;  /* 0x00000010ff487435 */ /* 0x000fe200000001ff */
[----:B------:R-:W-:Y:S02]  /*e7e0*/  MOV R75, R245 ;  /* 0x000000f5004b7202 */ /* 0x000fe40000000f00 */
[----:B------:R-:W-:Y:S02]  /*e7f0*/  MOV R73, 0x1f ;  /* 0x0000001f00497802 */ /* 0x000fe40000000f00 */
[----:B0-----:R-:W-:Y:S02]  /*e800*/  MOV R238, 0xffffffff ;  /* 0xffffffff00ee7802 */ /* 0x001fe40000000f00 */
[----:B------:R-:W-:Y:S02]  /*e810*/  MOV R68, 0xe830 ;  /* 0x0000e83000447802 */ /* 0x000fe40000000f00 */
[----:B-1234-:R-:W-:Y:S05]  /*e820*/  CALL.REL.NOINC `($__internal_162_$__cuda_sm70_shflsync_down) ;  /* 0x0000072000007944 */ /* 0x01efea0003c00000 */
[----:B-1----:R-:W-:Y:S01]  /*e830*/  MOV R70, R238 ;  /* 0x000000ee00467202 */ /* 0x002fe20000000f00 */
[----:B0-----:R-:W-:Y:S05]  /*e840*/  BRA `(.L_x_6824) ;  /* 0xffff8f0000007947 */ /* 0x001fea000383ffff */
.L_x_6735:
[----:B------:R-:W-:Y:S01]  /*e850*/  HFMA2.MMA R72, -RZ, RZ, 0, 9.5367431640625e-07 ;  /* 0x00000010ff487435 */ /* 0x000fe200000001ff */
[----:B------:R-:W-:-:S02]  /*e860*/  MOV R75, R232 ;  /* 0x000000e8004b7202 */ /* 0x000fc40000000f00 */
[----:B------:R-:W-:Y:S02]  /*e870*/  MOV R73, 0x1f ;  /* 0x0000001f00497802 */ /* 0x000fe40000000f00 */
[----:B0-----:R-:W-:Y:S02]  /*e880*/  MOV R238, 0xffffffff ;  /* 0xffffffff00ee7802 */ /* 0x001fe40000000f00 */
[----:B------:R-:W-:Y:S02]  /*e890*/  MOV R68, 0xe8b0 ;  /* 0x0000e8b000447802 */ /* 0x000fe40000000f00 */
[----:B-1234-:R-:W-:Y:S05]  /*e8a0*/  CALL.REL.NOINC `($__internal_162_$__cuda_sm70_shflsync_down) ;  /* 0x000006a000007944 */ /* 0x01efea0003c00000 */
[----:B0-----:R-:W-:Y:S01]  /*e8b0*/  HFMA2.MMA R72, -RZ, RZ, 0, 9.5367431640625e-07 ;  /* 0x00000010ff487435 */ /* 0x001fe200000001ff */
[----:B-1----:R-:W-:Y:S02]  /*e8c0*/  MOV R71, R238 ;  /* 0x000000ee00477202 */ /* 0x002fe40000000f00 */
[----:B------:R-:W-:Y:S02]  /*e8d0*/  MOV R75, R230 ;  /* 0x000000e6004b7202 */ /* 0x000fe40000000f00 */
[----:B------:R-:W-:Y:S02]  /*e8e0*/  MOV R73, 0x1f ;  /* 0x0000001f00497802 */ /* 0x000fe40000000f00 */
[----:B------:R-:W-:-:S02]  /*e8f0*/  MOV R238, 0xffffffff ;  /* 0xffffffff00ee7802 */ /* 0x000fc40000000f00 */
[----:B------:R-:W-:Y:S02]  /*e900*/  MOV R68, 0xe920 ;  /* 0x0000e92000447802 */ /* 0x000fe40000000f00 */
[----:B------:R-:W-:Y:S05]  /*e910*/  CALL.REL.NOINC `($__internal_162_$__cuda_sm70_shflsync_down) ;  /* 0x0000063000007944 */ /* 0x000fea0003c00000 */
[----:B0-----:R-:W-:Y:S01]  /*e920*/  HFMA2.MMA R72, -RZ, RZ, 0, 9.5367431640625e-07 ;  /* 0x00000010ff487435 */ /* 0x001fe200000001ff */
[----:B-1----:R-:W-:Y:S02]  /*e930*/  MOV R74, R238 ;  /* 0x000000ee004a7202 */ /* 0x002fe40000000f00 */
[----:B------:R-:W-:Y:S02]  /*e940*/  MOV R75, R246 ;  /* 0x000000f6004b7202 */ /* 0x000fe40000000f00 */
[----:B------:R-:W-:Y:S02]  /*e950*/  MOV R73, 0x1f ;  /* 0x0000001f00497802 */ /* 0x000fe40000000f00 */
[----:B------:R-:W-:Y:S02]  /*e960*/  MOV R238, 0xffffffff ;  /* 0xffffffff00ee7802 */ /* 0x000fe40000000f00 */
[----:B------:R-:W-:Y:S02]  /*e970*/  MOV R68, 0xe990 ;  /* 0x0000e99000447802 */ /* 0x000fe40000000f00 */
[----:B------:R-:W-:Y:S05]  /*e980*/  CALL.REL.NOINC `($__internal_162_$__cuda_sm70_shflsync_down) ;  /* 0x000005c000007944 */ /* 0x000fea0003c00000 */
[----:B01----:R-:W-:Y:S05]  /*e990*/  BRA `(.L_x_6825) ;  /* 0xffff8df000007947 */ /* 0x003fea000383ffff */
.L_x_6738:
[----:B---3--:R-:W-:Y:S01]  /*e9a0*/  HFMA2.MMA R70, -RZ, RZ, 0, 0 ;  /* 0x00000000ff467435 */ /* 0x008fe200000001ff */
[----:B------:R-:W-:-:S02]  /*e9b0*/  MOV R72, R245 ;  /* 0x000000f500487202 */ /* 0x000fc40000000f00 */
[----:B------:R-:W-:Y:S02]  /*e9c0*/  MOV R69, 0x1f ;  /* 0x0000001f00457802 */ /* 0x000fe40000000f00 */
[----:B--2---:R-:W-:Y:S02]  /*e9d0*/  MOV R71, 0xffffffff ;  /* 0xffffffff00477802 */ /* 0x004fe40000000f00 */
[----:B------:R-:W-:Y:S02]  /*e9e0*/  MOV R68, 0xea00 ;  /* 0x0000ea0000447802 */ /* 0x000fe40000000f00 */
[----:B01--4-:R-:W-:Y:S05]  /*e9f0*/  CALL.REL.NOINC `($__internal_163_$__cuda_sm70_shflsync_idx_p) ;  /* 0x0000059000007944 */ /* 0x013fea0003c00000 */
[----:B0-----:R-:W-:Y:S01]  /*ea00*/  HFMA2.MMA R70, -RZ, RZ, 0, 0 ;  /* 0x00000000ff467435 */ /* 0x001fe200000001ff */
[----:B-1----:R-:W-:Y:S02]  /*ea10*/  MOV R243, R69 ;  /* 0x0000004500f37202 */ /* 0x002fe40000000f00 */
[----:B------:R-:W-:Y:S02]  /*ea20*/  MOV R72, R232 ;  /* 0x000000e800487202 */ /* 0x000fe40000000f00 */
[----:B------:R-:W-:Y:S02]  /*ea30*/  MOV R69, 0x1f ;  /* 0x0000001f00457802 */ /* 0x000fe40000000f00 */
[----:B------:R-:W-:-:S02]  /*ea40*/  MOV R71, 0xffffffff ;  /* 0xffffffff00477802 */ /* 0x000fc40000000f00 */
[----:B------:R-:W-:Y:S02]  /*ea50*/  MOV R68, 0xea70 ;  /* 0x0000ea7000447802 */ /* 0x000fe40000000f00 */
[----:B------:R-:W-:Y:S05]  /*ea60*/  CALL.REL.NOINC `($__internal_163_$__cuda_sm70_shflsync_idx_p) ;  /* 0x0000052000007944 */ /* 0x000fea0003c00000 */
[----:B0-----:R-:W-:Y:S01]  /*ea70*/  HFMA2.MMA R70, -RZ, RZ, 0, 0 ;  /* 0x00000000ff467435 */ /* 0x001fe200000001ff */
[----:B-1----:R-:W-:Y:S02]  /*ea80*/  MOV R249, R69 ;  /* 0x0000004500f97202 */ /* 0x002fe40000000f00 */
[----:B------:R-:W-:Y:S02]  /*ea90*/  MOV R72, R230 ;  /* 0x000000e600487202 */ /* 0x000fe40000000f00 */
[----:B------:R-:W-:Y:S02]  /*eaa0*/  MOV R69, 0x1f ;  /* 0x0000001f00457802 */ /* 0x000fe40000000f00 */
[----:B------:R-:W-:Y:S02]  /*eab0*/  MOV R71, 0xffffffff ;  /* 0xffffffff00477802 */ /* 0x000fe40000000f00 */
[----:B------:R-:W-:Y:S02]  /*eac0*/  MOV R68, 0xeae0 ;  /* 0x0000eae000447802 */ /* 0x000fe40000000f00 */
        /* <DEDUP_REMOVED lines=8> */
[----:B0-----:R-:W-:Y:S01]  /*eb50*/  HFMA2.MMA R72, -RZ, RZ, 0, 5.9604644775390625e-08 ;  /* 0x00000001ff487435 */ /* 0x001fe200000001ff */
[----:B-1----:R-:W-:Y:S02]  /*eb60*/  MOV R234, R69 ;  /* 0x0000004500ea7202 */ /* 0x002fe40000000f00 */
[----:B------:R-:W-:Y:S02]  /*eb70*/  MOV R75, R245 ;  /* 0x000000f5004b7202 */ /* 0x000fe40000000f00 */
[----:B------:R-:W-:-:S02]  /*eb80*/  MOV R73, 0x1f ;  /* 0x0000001f00497802 */ /* 0x000fc40000000f00 */
[----:B------:R-:W-:Y:S02]  /*eb90*/  MOV R238, 0xffffffff ;  /* 0xffffffff00ee7802 */ /* 0x000fe40000000f00 */
[----:B------:R-:W-:Y:S02]  /*eba0*/  MOV R68, 0xebc0 ;  /* 0x0000ebc000447802 */ /* 0x000fe40000000f00 */
[----:B------:R-:W-:Y:S05]  /*ebb0*/  CALL.REL.NOINC `($__internal_162_$__cuda_sm70_shflsync_down) ;  /* 0x0000039000007944 */ /* 0x000fea0003c00000 */
[----:B0-----:R-:W-:Y:S01]  /*ebc0*/  HFMA2.MMA R72, -RZ, RZ, 0, 5.9604644775390625e-08 ;  /* 0x00000001ff487435 */ /* 0x001fe200000001ff */
[----:B-1----:R-:W-:Y:S02]  /*ebd0*/  MOV R240, R238 ;  /* 0x000000ee00f07202 */ /* 0x002fe40000000f00 */
[----:B------:R-:W-:Y:S02]  /*ebe0*/  MOV R75, R232 ;  /* 0x000000e8004b7202 */ /* 0x000fe40000000f00 */
[----:B------:R-:W-:Y:S02]  /*ebf0*/  MOV R73, 0x1f ;  /* 0x0000001f00497802 */ /* 0x000fe40000000f00 */
[----:B------:R-:W-:Y:S02]  /*ec00*/  MOV R238, 0xffffffff ;  /* 0xffffffff00ee7802 */ /* 0x000fe40000000f00 */
[----:B------:R-:W-:-:S02]  /*ec10*/  MOV R68, 0xec30 ;  /* 0x0000ec3000447802 */ /* 0x000fc40000000f00 */
[----:B------:R-:W-:Y:S05]  /*ec20*/  CALL.REL.NOINC `($__internal_162_$__cuda_sm70_shflsync_down) ;  /* 0x0000032000007944 */ /* 0x000fea0003c00000 */
        /* <DEDUP_REMOVED lines=14> */
[C---:B------:R-:W-:Y:S01]  /*ed10*/  FMUL.FTZ R232, R64.reuse, R243 ;  /* 0x000000f340e87220 */ /* 0x040fe20000410000 */
        /* <DEDUP_REMOVED lines=11> */
[----:B-1----:R-:W-:Y:S05]  /*edd0*/  CALL.REL.NOINC `($__internal_163_$__cuda_sm70_shflsync_idx_p) ;  /* 0x000001b000007944 */ /* 0x002fea0003c00000 */
        /* <DEDUP_REMOVED lines=21> */
[----:B-1----:R-:W-:Y:S01]  /*ef30*/  MOV R248, R69 ;  /* 0x0000004500f87202 */ /* 0x002fe20000000f00 */
[----:B0-----:R-:W-:Y:S05]  /*ef40*/  BRA `(.L_x_6826) ;  /* 0xffff8a6000007947 */ /* 0x001fea000383ffff */
        .weak           $__internal_162_$__cuda_sm70_shflsync_down
        .type           $__internal_162_$__cuda_sm70_shflsync_down,@function
        .size           $__internal_162_$__cuda_sm70_shflsync_down,($__internal_163_$__cuda_sm70_shflsync_idx_p - $__internal_162_$__cuda_sm70_shflsync_down)
$__internal_162_$__cuda_sm70_shflsync_down:
[----:B------:R-:W-:Y:S01]  /*ef50*/  HFMA2.MMA R69, -RZ, RZ, 0, 0 ;  /* 0x00000000ff457435 */ /* 0x000fe200000001ff */
[----:B------:R-:W-:Y:S04]  /*ef60*/  WARPSYNC R238 ;  /* 0x000000ee00007348 */ /* 0x000fe80003800000 */
[----:B------:R0:W1:Y:S01]  /*ef70*/  SHFL.DOWN PT, R238, R75, R72, R73 ;  /* 0x080000484bee7389 */ /* 0x00006200000e0049 */
[----:B------:R-:W-:Y:S05]  /*ef80*/  RET.REL.NODEC R68 `(_Z25selective_scan_bwd_kernelI32Selective_Scan_bwd_kernel_traitsILi64ELi16ELb1ELb0ELb1ELb1ELb0EN3c108BFloat16ENS1_7complexIfEEEEv12SSMParamsBwd) ;  /* 0xffff107044007950 */ /* 0x000fea0003c3ffff */
        .weak           $__internal_163_$__cuda_sm70_shflsync_idx_p
        .type           $__internal_163_$__cuda_sm70_shflsync_idx_p,@function
        .size           $__internal_163_$__cuda_sm70_shflsync_idx_p,($__internal_164_$__cuda_sm70_shflsync_up - $__internal_163_$__cuda_sm70_shflsync_idx_p)
$__internal_163_$__cuda_sm70_shflsync_idx_p:
[----:B------:R-:W-:Y:S01]  /*ef90*/  HFMA2.MMA R251, -RZ, RZ, 0, 0 ;  /* 0x00000000fffb7435 */ /* 0x000fe200000001ff */
[----:B------:R-:W-:Y:S01]  /*efa0*/  MOV R250, R68 ;  /* 0x0000004400fa7202 */ /* 0x000fe20000000f00 */
[----:B------:R-:W-:Y:S04]  /*efb0*/  WARPSYNC R71 ;  /* 0x0000004700007348 */ /* 0x000fe80003800000 */
[----:B------:R0:W1:Y:S01]  /*efc0*/  SHFL.IDX PT, R69, R72, R70, R69 ;  /* 0x0000004648457389 */ /* 0x00006200000e0045 */
[----:B------:R-:W-:Y:S05]  /*efd0*/  RET.REL.NODEC R250 `(_Z25selective_scan_bwd_kernelI32Selective_Scan_bwd_kernel_traitsILi64ELi16ELb1ELb0ELb1ELb1ELb0EN3c108BFloat16ENS1_7complexIfEEEEv12SSMParamsBwd) ;  /* 0xffff1020fa007950 */ /* 0x000fea0003c3ffff */
        .weak           $__internal_164_$__cuda_sm70_shflsync_up
        .type           $__internal_164_$__cuda_sm70_shflsync_up,@function
        .size           $__internal_164_$__cuda_sm70_shflsync_up,(.L_x_14596 - $__internal_164_$__cuda_sm70_shflsync_up)
$__internal_164_$__cuda_sm70_shflsync_up:
[----:B------:R-:W-:Y:S01]  /*efe0*/  MOV R69, 0x0 ;  /* 0x0000000000457802 */ /* 0x000fe20000000f00 */
[----:B------:R-:W-:Y:S04]  /*eff0*/  WARPSYNC R71 ;  /* 0x0000004700007348 */ /* 0x000fe80003800000 */
[----:B------:R0:W1:Y:S01]  /*f000*/  SHFL.UP PT, R71, R224, R223, R222 ;  /* 0x040000dfe0477389 */ /* 0x00006200000e00de */
[----:B------:R-:W-:Y:S05]  /*f010*/  RET.REL.NODEC R68 `(_Z25selective_scan_bwd_kernelI32Selective_Scan_bwd_kernel_traitsILi64ELi16ELb1ELb0ELb1ELb1ELb0EN3c108BFloat16ENS1_7complexIfEEEEv12SSMParamsBwd) ;  /* 0xffff0fe044007950 */ /* 0x000fea0003c3ffff */
.L_x_6827:
        /* <DEDUP_REMOVED lines=14> */
.L_x_14596:


//--------------------- .text._Z25selective_scan_bwd_kernelI32Selective_Scan_bwd_kernel_traitsILi64ELi16ELb1ELb0ELb1ELb1ELb1EN3c108BFloat16ENS1_7complexIfEEEEv12SSMParamsBwd --------------------------
	.section	.text._Z25selective_scan_bwd_kernelI32Selective_Scan_bwd_kernel_traitsILi64ELi16ELb1ELb0ELb1ELb1ELb1EN3c108BFloat16ENS1_7complexIfEEEEv12SSMParamsBwd,"ax",@progbits
	.sectioninfo	@"SHI_REGISTERS=240"
	.align	128
        .global         _Z25selective_scan_bwd_kernelI32Selective_Scan_bwd_kernel_traitsILi64ELi16ELb1ELb0ELb1ELb1ELb1EN3c108BFloat16ENS1_7complexIfEEEEv12SSMParamsBwd
        .type           _Z25selective_scan_bwd_kernelI32Selective_Scan_bwd_kernel_traitsILi64ELi16ELb1ELb0ELb1ELb1ELb1EN3c108BFloat16ENS1_7complexIfEEEEv12SSMParamsBwd,@function
        .size           _Z25selective_scan_bwd_kernelI32Selective_Scan_bwd_kernel_traitsILi64ELi16ELb1ELb0ELb1ELb1ELb1EN3c108BFloat16ENS1_7complexIfEEEEv12SSMParamsBwd,(.L_x_14599 - _Z25selective_scan_bwd_kernelI32Selective_Scan_bwd_kernel_traitsILi64ELi16ELb1ELb0ELb1ELb1ELb1EN3c108BFloat16ENS1_7complexIfEEEEv12SSMParamsBwd)
        .other          _Z25selective_scan_bwd_kernelI32Selective_Scan_bwd_kernel_traitsILi64ELi16ELb1ELb0ELb1ELb1ELb1EN3c108BFloat16ENS1_7complexIfEEEEv12SSMParamsBwd,@"STO_CUDA_ENTRY STV_DEFAULT"
_Z25selective_scan_bwd_kernelI32Selective_Scan_bwd_kernel_traitsILi64ELi16ELb1ELb0ELb1ELb1ELb1EN3c108BFloat16ENS1_7complexIfEEEEv12SSMParamsBwd:
.text._Z25selective_scan_bwd_kernelI32Selective_Scan_bwd_kernel_traitsILi64ELi16ELb1ELb0ELb1ELb1ELb1EN3c108BFloat16ENS1_7complexIfEEEEv12SSMParamsBwd:
        /* <DEDUP_REMOVED lines=164> */
.L_x_6964:
        /* <DEDUP_REMOVED lines=93> */
.L_x_6830:
[----:B------:R-:W-:Y:S05]  /*1010*/  BSYNC B0 ;  /* 0x0000000000007941 */ /* 0x000fea0003800000 */
.L_x_6829:
        /* <DEDUP_REMOVED lines=36> */
.L_x_6832:
[----:B------:R-:W-:Y:S05]  /*1260*/  BSYNC B0 ;  /* 0x0000000000007941 */ /* 0x000fea0003800000 */
.L_x_6831:
        /* <DEDUP_REMOVED lines=36> */
.L_x_6834:
[----:B------:R-:W-:Y:S05]  /*14b0*/  BSYNC B0 ;  /* 0x0000000000007941 */ /* 0x000fea0003800000 */
.L_x_6833:
        /* <DEDUP_REMOVED lines=36> */
.L_x_6836:
[----:B------:R-:W-:Y:S05]  /*1700*/  BSYNC B0 ;  /* 0x0000000000007941 */ /* 0x000fea0003800000 */
.L_x_6835:
        /* <DEDUP_REMOVED lines=36> */
.L_x_6838:
[----:B------:R-:W-:Y:S05]  /*1950*/  BSYNC B0 ;  /* 0x0000000000007941 */ /* 0x000fea0003800000 */
.L_x_6837:
        /* <DEDUP_REMOVED lines=36> */
.L_x_6840:
[----:B------:R-:W-:Y:S05]  /*1ba0*/  BSYNC B0 ;  /* 0x0000000000007941 */ /* 0x000fea0003800000 */
.L_x_6839:
        /* <DEDUP_REMOVED lines=36> */
.L_x_6842:
[----:B------:R-:W-:Y:S05]  /*1df0*/  BSYNC B0 ;  /* 0x0000000000007941 */ /* 0x000fea0003800000 */
.L_x_6841:
        /* <DEDUP_REMOVED lines=36> */
.L_x_6844:
[----:B------:R-:W-:Y:S05]  /*2040*/  BSYNC B0 ;  /* 0x0000000000007941 */ /* 0x000fea0003800000 */
.L_x_6843:
        /* <DEDUP_REMOVED lines=36> */
.L_x_6846:
[----:B------:R-:W-:Y:S05]  /*2290*/  BSYNC B0 ;  /* 0x0000000000007941 */ /* 0x000fea0003800000 */
.L_x_6845:
        /* <DEDUP_REMOVED lines=34> */
.L_x_6848:
[----:B------:R-:W-:Y:S05]  /*24c0*/  BSYNC B0 ;  /* 0x0000000000007941 */ /* 0x000fea0003800000 */
.L_x_6847:
        /* <DEDUP_REMOVED lines=33> */
.L_x_6850:
[----:B------:R-:W-:Y:S05]  /*26e0*/  BSYNC B0 ;  /* 0x0000000000007941 */ /* 0x000fea0003800000 */
.L_x_6849:
        /* <DEDUP_REMOVED lines=33> */
.L_x_6852:
[----:B------:R-:W-:Y:S05]  /*2900*/  BSYNC B0 ;  /* 0x0000000000007941 */ /* 0x000fea0003800000 */
.L_x_6851:
        /* <DEDUP_REMOVED lines=33> */
.L_x_6854:
[----:B------:R-:W-:Y:S05]  /*2b20*/  BSYNC B0 ;  /* 0x0000000000007941 */ /* 0x000fea0003800000 */
.L_x_6853:
        /* <DEDUP_REMOVED lines=33> */
.L_x_6856:
[----:B------:R-:W-:Y:S05]  /*2d40*/  BSYNC B0 ;  /* 0x0000000000007941 */ /* 0x000fea0003800000 */
.L_x_6855:
        /* <DEDUP_REMOVED lines=33> */
.L_x_6858:
[----:B------:R-:W-:Y:S05]  /*2f60*/  BSYNC B0 ;  /* 0x0000000000007941 */ /* 0x000fea0003800000 */
.L_x_6857:
        /* <DEDUP_REMOVED lines=33> */
.L_x_6860:
[----:B------:R-:W-:Y:S05]  /*3180*/  BSYNC B0 ;  /* 0x0000000000007941 */ /* 0x000fea0003800000 */
.L_x_6859:
[----:B------:R-:W-:Y:S01]  /*3190*/  ULEA UR18, UR29, 0xfffffc00, 0xa ;  /* 0xfffffc001d127891 */ /* 0x000fe2000f8e503f */
[----:B------:R-:W-:Y:S01]  /*31a0*/  LDS.128 R28, [R98.X16] ;  /* 0x00000000621c7984 */ /* 0x000fe2000000cc00 */
        /* <DEDUP_REMOVED lines=40> */
[----:B---3--:R-:W-:Y:S01]  /*3430*/  STS.128 [R99.X16+0x200], R40 ;  /* 0x0002002863007388 */ /* 0x008fe2000000cc00 */
[----:B------:R-:W-:-:S06]  /*3440*/  NOP ;  /* 0x0000000000007918 */ /* 0x000fcc0000000000 */
[----:B------:R-:W0:Y:S04]  /*3450*/  LDS.128 R44, [R98.X16] ;  /* 0x00000000622c7984 */ /* 0x000e28000000cc00 */
[----:B------:R-:W2:Y:S04]  /*3460*/  LDS.128 R12, [R98.X16+0x10] ;  /* 0x00001000620c7984 */ /* 0x000ea8000000cc00 */
[----:B------:R-:W-:Y:S06]  /*3470*/  BAR.SYNC.DEFER_BLOCKING 0x0 ;  /* 0x0000000000007b1d */ /* 0x000fec0000010000 */
[----:B------:R0:W3:Y:S04]  /*3480*/  LDG.E.128 R24, [R32.64+0x200] ;  /* 0x0002002220187981 */ /* 0x0000e8000c1e1d00 */
[----:B------:R0:W4:Y:S02]  /*3490*/  LDG.E.128 R20, [R32.64] ;  /* 0x0000002220147981 */ /* 0x000124000c1e1d00 */
[----:B0-----:R-:W-:-:S02]  /*34a0*/  PRMT R32, RZ, 0x5410, R44 ;  /* 0x00005410ff207816 */ /* 0x001fc4000000002c */
[----:B------:R-:W-:-:S03]  /*34b0*/  PRMT R33, RZ, 0x7610, R44 ;  /* 0x00007610ff217816 */ /* 0x000fc6000000002c */
[----:B------:R-:W-:-:S04]  /*34c0*/  FMUL.FTZ R2, R32, -1.4426950216293334961 ;  /* 0xbfb8aa3b20027820 */ /* 0x000fc80000410000 */
[----:B------:R0:W5:Y:S01]  /*34d0*/  MUFU.EX2 R34, R2 ;  /* 0x0000000200227308 */ /* 0x0001620000000800 */
[----:B------:R-:W-:Y:S01]  /*34e0*/  FMUL.FTZ R35, R33, -1.4426950216293334961 ;  /* 0xbfb8aa3b21237820 */ /* 0x000fe20000410000 */
[----:B------:R-:W-:Y:S02]  /*34f0*/  PRMT R37, RZ, 0x5410, R45 ;  /* 0x00005410ff257816 */ /* 0x000fe4000000002d */
[----:B------:R-:W-:-:S04]  /*3500*/  PRMT R55, RZ, 0x5410, R46 ;  /* 0x00005410ff377816 */ /* 0x000fc8000000002e */
[----:B------:R1:W5:Y:S01]  /*3510*/  MUFU.EX2 R36, R35 ;  /* 0x0000002300247308 */ /* 0x0003620000000800 */
[----:B------:R-:W-:Y:S01]  /*3520*/  FMUL.FTZ R38, R37, -1.4426950216293334961 ;  /* 0xbfb8aa3b25267820 */ /* 0x000fe20000410000 */
[----:B------:R-:W-:Y:S02]  /*3530*/  PRMT R53, RZ, 0x7610, R45 ;  /* 0x00007610ff357816 */ /* 0x000fe4000000002d */
[----:B------:R-:W-:Y:S01]  /*3540*/  PRMT R46, RZ, 0x7610, R46 ;  /* 0x00007610ff2e7816 */ /* 0x000fe2000000002e */
[----:B0-----:R-:W-:Y:S01]  /*3550*/  FMUL.FTZ R2, R55, -1.4426950216293334961 ;  /* 0xbfb8aa3b37027820 */ /* 0x001fe20000410000 */
[----:B--2---:R-:W-:Y:S01]  /*3560*/  PRMT R109, RZ, 0x5410, R13 ;  /* 0x00005410ff6d7816 */ /* 0x004fe2000000000d */
[----:B------:R-:W-:Y:S01]  /*3570*/  FMUL.FTZ R39, R53, -1.4426950216293334961 ;  /* 0xbfb8aa3b35277820 */ /* 0x000fe20000410000 */
[----:B------:R0:W2:Y:S01]  /*3580*/  MUFU.EX2 R50, R38 ;  /* 0x0000002600327308 */ /* 0x0000a20000000800 */
[----:B-1----:R-:W-:Y:S01]  /*3590*/  FMUL.FTZ R35, R46, -1.4426950216293334961 ;  /* 0xbfb8aa3b2e237820 */ /* 0x002fe20000410000 */
[----:B------:R-:W-:Y:S01]  /*35a0*/  PRMT R65, RZ, 0x5410, R12 ;  /* 0x00005410ff417816 */ /* 0x000fe2000000000c */
[----:B-----5:R-:W-:Y:S01]  /*35b0*/  FADD.FTZ R34, R34, 1 ;  /* 0x3f80000022227421 */ /* 0x020fe20000010000 */
[----:B------:R-:W-:-:S02]  /*35c0*/  PRMT R57, RZ, 0x5410, R47 ;  /* 0x00005410ff397816 */ /* 0x000fc4000000002f */
[----:B------:R-:W-:Y:S02]  /*35d0*/  PRMT R61, RZ, 0x7610, R47 ;  /* 0x00007610ff3d7816 */ /* 0x000fe4000000002f */
[----:B------:R-:W1:Y:S01]  /*35e0*/  MUFU.EX2 R51, R39 ;  /* 0x0000002700337308 */ /* 0x000e620000000800 */
[----:B------:R-:W-:-:S07]  /*35f0*/  FADD.FTZ R36, R36, 1 ;  /* 0x3f80000024247421 */ /* 0x000fce0000010000 */
[----:B------:R5:W-:Y:S01]  /*3600*/  MUFU.EX2 R56, R35 ;  /* 0x0000002300387308 */ /* 0x000be20000000800 */
[----:B0-----:R-:W-:-:S07]  /*3610*/  FMUL.FTZ R38, R57, -1.4426950216293334961 ;  /* 0xbfb8aa3b39267820 */ /* 0x001fce0000410000 */
[----:B------:R-:W0:Y:S01]  /*3620*/  MUFU.RCP R49, R34 ;  /* 0x0000002200317308 */ /* 0x000e220000001000 */
[----:B-----5:R-:W-:-:S07]  /*3630*/  FMUL.FTZ R35, R109, -1.4426950216293334961 ;  /* 0xbfb8aa3b6d237820 */ /* 0x020fce0000410000 */
[----:B------:R5:W0:Y:S01]  /*3640*/  MUFU.EX2 R52, R2 ;  /* 0x0000000200347308 */ /* 0x000a220000000800 */
[----:B------:R-:W-:Y:S02]  /*3650*/  FMUL.FTZ R39, R61, -1.4426950216293334961 ;  /* 0xbfb8aa3b3d277820 */ /* 0x000fe40000410000 */
[----:B-----5:R-:W-:-:S05]  /*3660*/  FMUL.FTZ R2, R65, -1.4426950216293334961 ;  /* 0xbfb8aa3b41027820 */ /* 0x020fca0000410000 */
[----:B------:R5:W-:Y:S01]  /*3670*/  MUFU.EX2 R111, R35 ;  /* 0x00000023006f7308 */ /* 0x000be20000000800 */
[----:B--2---:R-:W-:-:S07]  /*3680*/  FADD.FTZ R50, R50, 1 ;  /* 0x3f80000032327421 */ /* 0x004fce0000010000 */
[----:B------:R2:W-:Y:S01]  /*3690*/  MUFU.EX2 R73, R2 ;  /* 0x0000000200497308 */ /* 0x0005e20000000800 */
[----:B-----5:R-:W-:-:S07]  /*36a0*/  PRMT R35, RZ, 0x7610, R13 ;  /* 0x00007610ff237816 */ /* 0x020fce000000000d */
[----:B------:R-:W5:Y:S01]  /*36b0*/  MUFU.RCP R48, R36 ;  /* 0x0000002400307308 */ /* 0x000f620000001000 */
[----:B--2---:R-:W-:Y:S01]  /*36c0*/  PRMT R2, RZ, 0x5410, R14 ;  /* 0x00005410ff027816 */ /* 0x004fe2000000000e */
[----:B------:R-:W-:Y:S01]  /*36d0*/  FMUL.FTZ R13, R35, -1.4426950216293334961 ;  /* 0xbfb8aa3b230d7820 */ /* 0x000fe20000410000 */
[----:B------:R-:W-:-:S05]  /*36e0*/  PRMT R44, RZ, 0x5410, R16 ;  /* 0x00005410ff2c7816 */ /* 0x000fca0000000010 */
[----:B------:R2:W-:Y:S01]  /*36f0*/  MUFU.EX2 R60, R38 ;  /* 0x00000026003c7308 */ /* 0x0005e20000000800 */
[----:B------:R-:W-:Y:S01]  /*3700*/  PRMT R71, RZ, 0x7610, R16 ;  /* 0x00007610ff477816 */ /* 0x000fe20000000010 */
[----:B-1----:R-:W-:Y:S01]  /*3710*/  FADD.FTZ R16, R51, 1 ;  /* 0x3f80000033107421 */ /* 0x002fe20000010000 */
[----:B------:R-:W-:-:S05]  /*3720*/  PRMT R105, RZ, 0x7610, R12 ;  /* 0x00007610ff697816 */ /* 0x000fca000000000c */
[----:B------:R1:W-:Y:S01]  /*3730*/  MUFU.EX2 R63, R39 ;  /* 0x00000027003f7308 */ /* 0x0003e20000000800 */
[----:B--2---:R-:W-:Y:S01]  /*3740*/  FMUL.FTZ R38, R2, -1.4426950216293334961 ;  /* 0xbfb8aa3b02267820 */ /* 0x004fe20000410000 */
[----:B-1----:R-:W-:-:S06]  /*3750*/  MOV R39, c[0x0][0x16c] ;  /* 0x00005b0000277a02 */ /* 0x002fcc0000000f00 */
[----:B------:R0:W-:Y:S01]  /*3760*/  MUFU.EX2 R112, R13 ;  /* 0x0000000d00707308 */ /* 0x0001e20000000800 */
[----:B------:R-:W-:Y:S02]  /*3770*/  ISETP.GE.AND P1, PT, R39, 0x1, PT ;  /* 0x000000012700780c */ /* 0x000fe40003f26270 */
[----:B------:R-:W-:-:S05]  /*3780*/  PRMT R39, RZ, 0x5410, R28 ;  /* 0x00005410ff277816 */ /* 0x000fca000000001c */
[----:B------:R-:W1:Y:S01]  /*3790*/  MUFU.RCP R54, R50 ;  /* 0x0000003200367308 */ /* 0x000e620000001000 */
[----:B0-----:R-:W-:Y:S01]  /*37a0*/  FADD.FTZ R13, -R49, 1 ;  /* 0x3f800000310d7421 */ /* 0x001fe20000010100 */
[----:B------:R-:W-:Y:S01]  /*37b0*/  PRMT R41, RZ, 0x5410, R29 ;  /* 0x00005410ff297816 */ /* 0x000fe2000000001d */
[----:B------:R-:W-:-:S05]  /*37c0*/  FMUL.FTZ R12, R105, -1.4426950216293334961 ;  /* 0xbfb8aa3b690c7820 */ /* 0x000fca0000410000 */
[----:B------:R0:W-:Y:S01]  /*37d0*/  MUFU.EX2 R113, R38 ;  /* 0x0000002600717308 */ /* 0x0001e20000000800 */
[----:B------:R-:W-:Y:S01]  /*37e0*/  FFMA.FTZ R51, R32, R13, 1 ;  /* 0x3f80000020337423 */ /* 0x000fe2000001000d */
[----:B------:R-:W-:Y:S01]  /*37f0*/  PRMT R40, RZ, 0x7610, R29 ;  /* 0x00007610ff287816 */ /* 0x000fe2000000001d */
[----:B------:R-:W-:Y:S01]  /*3800*/  FADD.FTZ R13, R52, 1 ;  /* 0x3f800000340d7421 */ /* 0x000fe20000010000 */
[----:B0-----:R-:W-:Y:S01]  /*3810*/  PRMT R38, RZ, 0x7610, R28 ;  /* 0x00007610ff267816 */ /* 0x001fe2000000001c */
[----:B------:R-:W-:-:S03]  /*3820*/  FMUL.FTZ R28, R32, R49 ;  /* 0x00000031201c7220 */ /* 0x000fc60000410000 */
[----:B------:R0:W2:Y:S01]  /*3830*/  MUFU.RCP R58, R16 ;  /* 0x00000010003a7308 */ /* 0x0000a20000001000 */
[----:B-----5:R-:W-:Y:S02]  /*3840*/  FMUL.FTZ R29, R33, R48 ;  /* 0x00000030211d7220 */ /* 0x020fe40000410000 */
[----:B------:R-:W-:Y:S01]  /*3850*/  FMUL.FTZ R81, R39, R28 ;  /* 0x0000001c27517220 */ /* 0x000fe20000410000 */
[--C-:B------:R-:W-:Y:S02]  /*3860*/  PRMT R70, RZ, 0x5410, R17.reuse ;  /* 0x00005410ff467816 */ /* 0x100fe40000000011 */
[----:B0-----:R-:W-:Y:S02]  /*3870*/  PRMT R16, RZ, 0x5410, R8 ;  /* 0x00005410ff107816 */ /* 0x001fe40000000008 */
[----:B------:R0:W-:Y:S01]  /*3880*/  MUFU.EX2 R107, R12 ;  /* 0x0000000c006b7308 */ /* 0x0001e20000000800 */
[----:B------:R-:W-:Y:S01]  /*3890*/  PRMT R69, RZ, 0x7610, R17 ;  /* 0x00007610ff457816 */ /* 0x000fe20000000011 */
[----:B------:R-:W-:-:S02]  /*38a0*/  FMUL.FTZ R80, R38, R29 ;  /* 0x0000001d26507220 */ /* 0x000fc40000410000 */
[----:B------:R-:W-:Y:S02]  /*38b0*/  FFMA.FTZ R17, R81, R16, R104 ;  /* 0x0000001051117223 */ /* 0x000fe40000010068 */
[----:B------:R-:W-:Y:S02]  /*38c0*/  FADD.FTZ R16, R56, 1 ;  /* 0x3f80000038107421 */ /* 0x000fe40000010000 */
[----:B------:R5:W2:Y:S01]  /*38d0*/  MUFU.RCP R62, R13 ;  /* 0x0000000d003e7308 */ /* 0x000aa20000001000 */
[----:B0-----:R-:W-:Y:S01]  /*38e0*/  FADD.FTZ R12, -R48, 1 ;  /* 0x3f800000300c7421 */ /* 0x001fe20000010100 */
[--C-:B------:R-:W-:Y:S02]  /*38f0*/  PRMT R68, RZ, 0x5410, R18.reuse ;  /* 0x00005410ff447816 */ /* 0x100fe40000000012 */
[----:B------:R-:W-:Y:S01]  /*3900*/  PRMT R67, RZ, 0x7610, R18 ;  /* 0x00007610ff437816 */ /* 0x000fe20000000012 */
[----:B------:R-:W-:Y:S01]  /*3910*/  FFMA.FTZ R52, R33, R12, 1 ;  /* 0x3f80000021347423 */ /* 0x000fe2000001000c */
[----:B-----5:R-:W-:Y:S01]  /*3920*/  PRMT R13, RZ, 0x7610, R8 ;  /* 0x00007610ff0d7816 */ /* 0x020fe20000000008 */
[----:B-1----:R-:W-:Y:S01]  /*3930*/  FADD.FTZ R12, -R54, 1 ;  /* 0x3f800000360c7421 */ /* 0x002fe20000010100 */
[----:B------:R-:W0:Y:S01]  /*3940*/  MUFU.RCP R59, R16 ;  /* 0x00000010003b7308 */ /* 0x000e220000001000 */
[----:B------:R-:W-:-:S02]  /*3950*/  PRMT R43, RZ, 0x5410, R30 ;  /* 0x00005410ff2b7816 */ /* 0x000fc4000000001e */
[----:B------:R-:W-:Y:S01]  /*3960*/  FFMA.FTZ R18, R80, R13, R17 ;  /* 0x0000000d50127223 */ /* 0x000fe20000010011 */
[----:B------:R-:W-:Y:S01]  /*3970*/  PRMT R42, RZ, 0x7610, R30 ;  /* 0x00007610ff2a7816 */ /* 0x000fe2000000001e */
[----:B------:R-:W-:Y:S02]  /*3980*/  FADD.FTZ R13, R60, 1 ;  /* 0x3f8000003c0d7421 */ /* 0x000fe40000010000 */
[C---:B------:R-:W-:Y:S02]  /*3990*/  FMUL.FTZ R30, R37.reuse, R54 ;  /* 0x00000036251e7220 */ /* 0x040fe40000410000 */
[----:B------:R-:W-:Y:S01]  /*39a0*/  FFMA.FTZ R56, R37, R12, 1 ;  /* 0x3f80000025387423 */ /* 0x000fe2000001000c */
[----:B------:R-:W1:Y:S01]  /*39b0*/  MUFU.RCP R104, R13 ;  /* 0x0000000d00687308 */ /* 0x000e620000001000 */
[----:B--2---:R-:W-:Y:S01]  /*39c0*/  FADD.FTZ R12, -R58, 1 ;  /* 0x3f8000003a0c7421 */ /* 0x004fe20000010100 */
[--C-:B------:R-:W-:Y:S01]  /*39d0*/  PRMT R45, RZ, 0x5410, R31.reuse ;  /* 0x00005410ff2d7816 */ /* 0x100fe2000000001f */
[----:B------:R-:W-:Y:S01]  /*39e0*/  FADD.FTZ R63, R63, 1 ;  /* 0x3f8000003f3f7421 */ /* 0x000fe20000010000 */
[----:B------:R-:W-:Y:S01]  /*39f0*/  PRMT R47, RZ, 0x7610, R31 ;  /* 0x00007610ff2f7816 */ /* 0x000fe2000000001f */
[----:B------:R-:W-:Y:S01]  /*3a00*/  FMUL.FTZ R79, R41, R30 ;  /* 0x0000001e294f7220 */ /* 0x000fe20000410000 */
[--C-:B------:R-:W-:Y:S01]  /*3a10*/  PRMT R17, RZ, 0x5410, R9.reuse ;  /* 0x00005410ff117816 */ /* 0x100fe20000000009 */
[C---:B------:R-:W-:Y:S01]  /*3a20*/  FMUL.FTZ R31, R53.reuse, R58 ;  /* 0x0000003a351f7220 */ /* 0x040fe20000410000 */
[----:B------:R2:W5:Y:S01]  /*3a30*/  MUFU.RCP R106, R63 ;  /* 0x0000003f006a7308 */ /* 0x0005620000001000 */
[----:B------:R-:W-:Y:S01]  /*3a40*/  FFMA.FTZ R60, R53, R12, 1 ;  /* 0x3f800000353c7423 */ /* 0x000fe2000001000c */
[----:B------:R-:W-:Y:S01]  /*3a50*/  PRMT R12, RZ, 0x7610, R9 ;  /* 0x00007610ff0c7816 */ /* 0x000fe20000000009 */
[----:B------:R-:W-:-:S02]  /*3a60*/  FFMA.FTZ R17, R79, R17, R18 ;  /* 0x000000114f117223 */ /* 0x000fc40000010012 */
[----:B------:R-:W-:Y:S02]  /*3a70*/  FMUL.FTZ R78, R40, R31 ;  /* 0x0000001f284e7220 */ /* 0x000fe40000410000 */
[----:B------:R-:W-:Y:S02]  /*3a80*/  FADD.FTZ R73, R73, 1 ;  /* 0x3f80000049497421 */ /* 0x000fe40000010000 */
[----:B------:R-:W-:Y:S01]  /*3a90*/  FMUL.FTZ R32, R55, R62 ;  /* 0x0000003e37207220 */ /* 0x000fe20000410000 */
[----:B--2---:R-:W-:Y:S01]  /*3aa0*/  PRMT R63, RZ, 0x7610, R14 ;  /* 0x00007610ff3f7816 */ /* 0x004fe2000000000e */
[----:B------:R-:W-:Y:S02]  /*3ab0*/  FFMA.FTZ R34, R78, R12, R17 ;  /* 0x0000000c4e227223 */ /* 0x000fe40000010011 */
[----:B------:R-:W-:Y:S02]  /*3ac0*/  FADD.FTZ R12, -R62, 1 ;  /* 0x3f8000003e0c7421 */ /* 0x000fe40000010100 */
[----:B0-----:R-:W-:-:S02]  /*3ad0*/  FADD.FTZ R13, -R59, 1 ;  /* 0x3f8000003b0d7421 */ /* 0x001fc40000010100 */
[----:B------:R-:W-:Y:S02]  /*3ae0*/  FMUL.FTZ R77, R43, R32 ;  /* 0x000000202b4d7220 */ /* 0x000fe40000410000 */
[----:B------:R-:W-:Y:S02]  /*3af0*/  FMUL.FTZ R33, R46, R59 ;  /* 0x0000003b2e217220 */ /* 0x000fe40000410000 */
[----:B------:R-:W-:Y:S02]  /*3b00*/  FFMA.FTZ R72, R55, R12, 1 ;  /* 0x3f80000037487423 */ /* 0x000fe4000001000c */
[----:B-1----:R-:W-:Y:S02]  /*3b10*/  FADD.FTZ R12, -R104, 1 ;  /* 0x3f800000680c7421 */ /* 0x002fe40000010100 */
[----:B------:R-:W-:Y:S01]  /*3b20*/  FMUL.FTZ R76, R42, R33 ;  /* 0x000000212a4c7220 */ /* 0x000fe20000410000 */
[--C-:B------:R-:W-:Y:S02]  /*3b30*/  PRMT R66, RZ, 0x5410, R19.reuse ;  /* 0x00005410ff427816 */ /* 0x100fe40000000013 */
[----:B------:R-:W-:Y:S01]  /*3b40*/  PRMT R64, RZ, 0x7610, R19 ;  /* 0x00007610ff407816 */ /* 0x000fe20000000013 */
[----:B-----5:R-:W-:Y:S01]  /*3b50*/  FMUL.FTZ R36, R61, R106 ;  /* 0x0000006a3d247220 */ /* 0x020fe20000410000 */
[----:B------:R-:W-:-:S03]  /*3b60*/  PRMT R114, RZ, 0x5410, R15 ;  /* 0x00005410ff727816 */ /* 0x000fc6000000000f */
[----:B------:R-:W-:Y:S02]  /*3b70*/  FMUL.FTZ R74, R47, R36 ;  /* 0x000000242f4a7220 */ /* 0x000fe40000410000 */
[----:B------:R-:W-:Y:S01]  /*3b80*/  FMUL.FTZ R14, R114, -1.4426950216293334961 ;  /* 0xbfb8aa3b720e7820 */ /* 0x000fe20000410000 */
[----:B------:R-:W-:Y:S01]  /*3b90*/  PRMT R115, RZ, 0x7610, R15 ;  /* 0x00007610ff737816 */ /* 0x000fe2000000000f */
[----:B------:R-:W-:Y:S02]  /*3ba0*/  FADD.FTZ R111, R111, 1 ;  /* 0x3f8000006f6f7421 */ /* 0x000fe40000010000 */
[----:B------:R-:W-:Y:S02]  /*3bb0*/  FADD.FTZ R112, R112, 1 ;  /* 0x3f80000070707421 */ /* 0x000fe40000010000 */
[----:B------:R-:W-:Y:S01]  /*3bc0*/  FADD.FTZ R107, R107, 1 ;  /* 0x3f8000006b6b7421 */ /* 0x000fe20000010000 */
[----:B---3--:R0:W-:Y:S04]  /*3bd0*/  STS.128 [R99.X16+0x200], R24 ;  /* 0x0002001863007388 */ /* 0x0081e8000000cc00 */
[----:B----4-:R1:W-:Y:S01]  /*3be0*/  STS.128 [R99.X16], R20 ;  /* 0x0000001463007388 */ /* 0x0103e2000000cc00 */
[----:B------:R-:W-:-:S06]  /*3bf0*/  NOP ;  /* 0x0000000000007918 */ /* 0x000fcc0000000000 */
[----:B------:R-:W2:Y:S01]  /*3c00*/  LDS.128 R16, [R98.X16] ;  /* 0x0000000062107984 */ /* 0x000ea2000000cc00 */
[----:B0-----:R-:W0:Y:S01]  /*3c10*/  MUFU.RCP R26, R73 ;  /* 0x00000049001a7308 */ /* 0x001e220000001000 */
[--C-:B-1----:R-:W-:Y:S01]  /*3c20*/  PRMT R20, RZ, 0x5410, R10.reuse ;  /* 0x00005410ff147816 */ /* 0x102fe2000000000a */
[----:B------:R-:W-:Y:S01]  /*3c30*/  FFMA.FTZ R23, R46, R13, 1 ;  /* 0x3f8000002e177423 */ /* 0x000fe2000001000d */
[----:B------:R-:W-:Y:S01]  /*3c40*/  PRMT R22, RZ, 0x7610, R10 ;  /* 0x00007610ff167816 */ /* 0x000fe2000000000a */
[----:B------:R-:W-:Y:S02]  /*3c50*/  FMUL.FTZ R13, R63, -1.4426950216293334961 ;  /* 0xbfb8aa3b3f0d7820 */ /* 0x000fe40000410000 */
[----:B------:R-:W-:Y:S02]  /*3c60*/  FFMA.FTZ R21, R77, R20, R34 ;  /* 0x000000144d157223 */ /* 0x000fe40000010022 */
[C---:B------:R-:W-:Y:S01]  /*3c70*/  FMUL.FTZ R34, R57.reuse, R104 ;  /* 0x0000006839227220 */ /* 0x040fe20000410000 */
[----:B------:R1:W-:Y:S01]  /*3c80*/  MUFU.EX2 R25, R13 ;  /* 0x0000000d00197308 */ /* 0x0003e20000000800 */
[----:B------:R-:W-:-:S02]  /*3c90*/  FFMA.FTZ R20, R57, R12, 1 ;  /* 0x3f80000039147423 */ /* 0x000fc4000001000c */
[----:B------:R-:W-:Y:S02]  /*3ca0*/  FADD.FTZ R12, -R106, 1 ;  /* 0x3f8000006a0c7421 */ /* 0x000fe40000010100 */
[----:B------:R-:W-:Y:S02]  /*3cb0*/  FFMA.FTZ R22, R76, R22, R21 ;  /* 0x000000164c167223 */ /* 0x000fe40000010015 */
[----:B------:R-:W-:Y:S01]  /*3cc0*/  FMUL.FTZ R75, R45, R34 ;  /* 0x000000222d4b7220 */ /* 0x000fe20000410000 */
[--C-:B-1----:R-:W-:Y:S01]  /*3cd0*/  PRMT R13, RZ, 0x5410, R11.reuse ;  /* 0x00005410ff0d7816 */ /* 0x102fe2000000000b */
[----:B------:R-:W-:Y:S02]  /*3ce0*/  FFMA.FTZ R24, R61, R12, 1 ;  /* 0x3f8000003d187423 */ /* 0x000fe4000001000c */
[----:B0-----:R-:W-:Y:S02]  /*3cf0*/  FADD.FTZ R12, -R26, 1 ;  /* 0x3f8000001a0c7421 */ /* 0x001fe40000010100 */
[----:B------:R-:W-:Y:S01]  /*3d00*/  FFMA.FTZ R53, R75, R13, R22 ;  /* 0x0000000d4b357223 */ /* 0x000fe20000010016 */
[----:B------:R-:W-:Y:S01]  /*3d10*/  PRMT R13, RZ, 0x7610, R11 ;  /* 0x00007610ff0d7816 */ /* 0x000fe2000000000b */
[----:B------:R-:W-:-:S02]  /*3d20*/  FMUL.FTZ R37, R65, R26 ;  /* 0x0000001a41257220 */ /* 0x000fc40000410000 */
[----:B------:R-:W-:Y:S01]  /*3d30*/  FFMA.FTZ R108, R65, R12, 1 ;  /* 0x3f800000416c7423 */ /* 0x000fe2000001000c */
[----:B------:R-:W-:Y:S01]  /*3d40*/  PRMT R12, RZ, 0x5410, R4 ;  /* 0x00005410ff0c7816 */ /* 0x000fe20000000004 */
[----:B------:R-:W-:Y:S02]  /*3d50*/  FFMA.FTZ R22, R74, R13, R53 ;  /* 0x0000000d4a167223 */ /* 0x000fe40000010035 */
[----:B------:R-:W-:Y:S01]  /*3d60*/  FMUL.FTZ R73, R44, R37 ;  /* 0x000000252c497220 */ /* 0x000fe20000410000 */
[----:B------:R0:W-:Y:S03]  /*3d70*/  MUFU.EX2 R27, R14 ;  /* 0x0000000e001b7308 */ /* 0x0001e60000000800 */
[----:B------:R-:W-:Y:S02]  /*3d80*/  FFMA.FTZ R118, R73, R12, R22 ;  /* 0x0000000c49767223 */ /* 0x000fe40000010016 */
[----:B0-----:R-:W0:Y:S01]  /*3d90*/  LDS.128 R12, [R98.X16+0x10] ;  /* 0x00001000620c7984 */ /* 0x001e22000000cc00 */
[----:B------:R-:W-:-:S04]  /*3da0*/  FMUL.FTZ R21, R115, -1.4426950216293334961 ;  /* 0xbfb8aa3b73157820 */ /* 0x000fc80000410000 */
[----:B------:R-:W1:Y:S01]  /*3db0*/  MUFU.EX2 R116, R21 ;  /* 0x0000001500747308 */ /* 0x000e620000000800 */
[--C-:B--2---:R-:W-:Y:S02]  /*3dc0*/  PRMT R46, RZ, 0x5410, R16.reuse ;  /* 0x00005410ff2e7816 */ /* 0x104fe40000000010 */
[----:B------:R-:W-:Y:S02]  /*3dd0*/  PRMT R50, RZ, 0x7610, R16 ;  /* 0x00007610ff327816 */ /* 0x000fe40000000010 */
[--C-:B------:R-:W-:Y:S01]  /*3de0*/  PRMT R57, RZ, 0x5410, R18.reuse ;  /* 0x00005410ff397816 */ /* 0x100fe20000000012 */
[----:B------:R-:W-:Y:S01]  /*3df0*/  FMUL.FTZ R16, R39, R46 ;  /* 0x0000002e27107220 */ /* 0x000fe20000410000 */
[--C-:B------:R-:W-:Y:S02]  /*3e00*/  PRMT R53, RZ, 0x5410, R17.reuse ;  /* 0x00005410ff357816 */ /* 0x100fe40000000011 */
[----:B------:R-:W-:Y:S01]  /*3e10*/  PRMT R55, RZ, 0x7610, R17 ;  /* 0x00007610ff377816 */ /* 0x000fe20000000011 */
[----:B------:R-:W-:Y:S01]  /*3e20*/  FMUL.FTZ R17, R38, R50 ;  /* 0x0000003226117220 */ /* 0x000fe20000410000 */
[----:B------:R-:W-:-:S02]  /*3e30*/  PRMT R61, RZ, 0x7610, R18 ;  /* 0x00007610ff3d7816 */ /* 0x000fc40000000012 */
[----:B------:R-:W2:Y:S01]  /*3e40*/  MUFU.RCP R18, R111 ;  /* 0x0000006f00127308 */ /* 0x000ea20000001000 */
[--C-:B------:R-:W-:Y:S01]  /*3e50*/  PRMT R39, RZ, 0x7610, R19.reuse ;  /* 0x00007610ff277816 */ /* 0x100fe20000000013 */
[----:B------:R-:W-:Y:S02]  /*3e60*/  FMUL.FTZ R43, R43, R57 ;  /* 0x000000392b2b7220 */ /* 0x000fe40000410000 */
[----:B-1----:R-:W-:Y:S02]  /*3e70*/  FADD.FTZ R116, R116, 1 ;  /* 0x3f80000074747421 */ /* 0x002fe40000010000 */
[----:B------:R-:W-:Y:S02]  /*3e80*/  FMUL.FTZ R16, R49, R16 ;  /* 0x0000001031107220 */ /* 0x000fe40000410000 */
[----:B------:R-:W-:Y:S01]  /*3e90*/  FMUL.FTZ R17, R48, R17 ;  /* 0x0000001130117220 */ /* 0x000fe20000410000 */
[----:B------:R-:W1:Y:S01]  /*3ea0*/  MUFU.RCP R112, R112 ;  /* 0x0000007000707308 */ /* 0x000e620000001000 */
[----:B------:R-:W-:Y:S01]  /*3eb0*/  FADD.FTZ R25, R25, 1 ;  /* 0x3f80000019197421 */ /* 0x000fe20000010000 */
[----:B------:R-:W-:Y:S01]  /*3ec0*/  PRMT R38, RZ, 0x5410, R19 ;  /* 0x00005410ff267816 */ /* 0x000fe20000000013 */
[----:B------:R-:W-:-:S02]  /*3ed0*/  FADD.FTZ R27, R27, 1 ;  /* 0x3f8000001b1b7421 */ /* 0x000fc40000010000 */
[----:B------:R-:W-:Y:S02]  /*3ee0*/  FMUL.FTZ R43, R62, R43 ;  /* 0x0000002b3e2b7220 */ /* 0x000fe40000410000 */
[----:B------:R-:W-:Y:S01]  /*3ef0*/  FMUL.FTZ R47, R47, R39 ;  /* 0x000000272f2f7220 */ /* 0x000fe20000410000 */
[----:B------:R-:W3:Y:S01]  /*3f00*/  MUFU.RCP R110, R107 ;  /* 0x0000006b006e7308 */ /* 0x000ee20000001000 */
[----:B------:R-:W-:Y:S02]  /*3f10*/  FMUL.FTZ R41, R41, R53 ;  /* 0x0000003529297220 */ /* 0x000fe40000410000 */
[----:B------:R-:W-:Y:S02]  /*3f20*/  FMUL.FTZ R19, R40, R55 ;  /* 0x0000003728137220 */ /* 0x000fe40000410000 */
[----:B------:R-:W-:Y:S02]  /*3f30*/  FADD.FTZ R113, R113, 1 ;  /* 0x3f80000071717421 */ /* 0x000fe40000010000 */
[----:B------:R-:W-:Y:S01]  /*3f40*/  FMUL.FTZ R16, R16, R51 ;  /* 0x0000003310107220 */ /* 0x000fe20000410000 */
[----:B------:R-:W-:Y:S01]  /*3f50*/  MUFU.RCP R116, R116 ;  /* 0x0000007400747308 */ /* 0x000fe20000001000 */
[----:B------:R-:W-:-:S02]  /*3f60*/  FMUL.FTZ R17, R17, R52 ;  /* 0x0000003411117220 */ /* 0x000fc40000410000 */
[----:B------:R-:W-:Y:S02]  /*3f70*/  FMUL.FTZ R47, R106, R47 ;  /* 0x0000002f6a2f7220 */ /* 0x000fe40000410000 */
[----:B------:R-:W-:Y:S01]  /*3f80*/  FMUL.FTZ R22, R43, R72 ;  /* 0x000000482b167220 */ /* 0x000fe20000410000 */
[----:B0-----:R-:W-:Y:S02]  /*3f90*/  PRMT R43, RZ, 0x5410, R13 ;  /* 0x00005410ff2b7816 */ /* 0x001fe4000000000d */
[----:B------:R0:W4:Y:S01]  /*3fa0*/  MUFU.RCP R52, R25 ;  /* 0x0000001900347308 */ /* 0x0001220000001000 */
[----:B------:R-:W-:Y:S02]  /*3fb0*/  FMUL.FTZ R41, R54, R41 ;  /* 0x0000002936297220 */ /* 0x000fe40000410000 */
[----:B------:R-:W-:Y:S02]  /*3fc0*/  FMUL.FTZ R19, R58, R19 ;  /* 0x000000133a137220 */ /* 0x000fe40000410000 */
[----:B------:R-:W-:-:S03]  /*3fd0*/  FMUL.FTZ R45, R45, R38 ;  /* 0x000000262d2d7220 */ /* 0x000fc60000410000 */
[----:B------:R-:W5:Y:S01]  /*3fe0*/  MUFU.RCP R51, R27 ;  /* 0x0000001b00337308 */ /* 0x000f620000001000 */
[----:B------:R-:W-:Y:S01]  /*3ff0*/  FMUL.FTZ R24, R47, R24 ;  /* 0x000000182f187220 */ /* 0x000fe20000410000 */
[----:B------:R-:W-:Y:S01]  /*4000*/  PRMT R40, RZ, 0x5410, R12 ;  /* 0x00005410ff287816 */ /* 0x000fe2000000000c */
[----:B------:R-:W-:Y:S01]  /*4010*/  FMUL.FTZ R45, R104, R45 ;  /* 0x0000002d682d7220 */ /* 0x000fe20000410000 */
[----:B------:R-:W-:Y:S01]  /*4020*/  PRMT R47, RZ, 0x7610, R13 ;  /* 0x00007610ff2f7816 */ /* 0x000fe2000000000d */
[----:B------:R-:W-:Y:S01]  /*4030*/  FMUL.FTZ R21, R41, R56 ;  /* 0x0000003829157220 */ /* 0x000fe20000410000 */
[--C-:B------:R-:W-:Y:S01]  /*4040*/  PRMT R48, RZ, 0x5410, R14.reuse ;  /* 0x00005410ff307816 */ /* 0x100fe2000000000e */
[----:B------:R-:W-:Y:S01]  /*4050*/  FMUL.FTZ R60, R19, R60 ;  /* 0x0000003c133c7220 */ /* 0x000fe20000410000 */
[----:B------:R-:W3:Y:S01]  /*4060*/  MUFU.RCP R113, R113 ;  /* 0x0000007100717308 */ /* 0x000ee20000001000 */
[----:B------:R-:W-:Y:S01]  /*4070*/  PRMT R49, RZ, 0x7610, R14 ;  /* 0x00007610ff317816 */ /* 0x000fe2000000000e */
[----:B--2---:R-:W-:Y:S01]  /*4080*/  FADD.FTZ R14, -R18, 1 ;  /* 0x3f800000120e7421 */ /* 0x004fe20000010100 */
[----:B------:R-:W-:Y:S01]  /*4090*/  PRMT R41, RZ, 0x7610, R12 ;  /* 0x00007610ff297816 */ /* 0x000fe2000000000c */
[----:B------:R-:W-:Y:S01]  /*40a0*/  FMUL.FTZ R19, R70, R43 ;  /* 0x0000002b46137220 */ /* 0x000fe20000410000 */
[--C-:B------:R-:W-:Y:S01]  /*40b0*/  PRMT R54, RZ, 0x5410, R15.reuse ;  /* 0x00005410ff367816 */ /* 0x100fe2000000000f */
[----:B------:R-:W-:Y:S01]  /*40c0*/  FMUL.FTZ R45, R45, R20 ;  /* 0x000000142d2d7220 */ /* 0x000fe20000410000 */
[----:B------:R-:W-:Y:S01]  /*40d0*/  PRMT R58, RZ, 0x7610, R15 ;  /* 0x00007610ff3a7816 */ /* 0x000fe2000000000f */
[----:B------:R-:W-:-:S02]  /*40e0*/  FMUL.FTZ R13, R44, R40 ;  /* 0x000000282c0d7220 */ /* 0x000fc40000410000 */
[----:B-1----:R-:W-:Y:S02]  /*40f0*/  FADD.FTZ R20, -R112, 1 ;  /* 0x3f80000070147421 */ /* 0x002fe40000010100 */
[----:B------:R-:W-:Y:S02]  /*4100*/  FFMA.FTZ R14, R109, R14, 1 ;  /* 0x3f8000006d0e7423 */ /* 0x000fe4000001000e */
[----:B0-----:R-:W-:Y:S02]  /*4110*/  FMUL.FTZ R25, R69, R47 ;  /* 0x0000002f45197220 */ /* 0x001fe40000410000 */
[----:B------:R-:W-:Y:S02]  /*4120*/  FMUL.FTZ R19, R18, R19 ;  /* 0x0000001312137220 */ /* 0x000fe40000410000 */
[----:B---3--:R-:W-:Y:S02]  /*4130*/  FADD.FTZ R12, -R110, 1 ;  /* 0x3f8000006e0c7421 */ /* 0x008fe40000010100 */
        /* <DEDUP_REMOVED lines=8> */
[----:B----4-:R-:W-:Y:S02]  /*41c0*/  FADD.FTZ R18, -R52, 1 ;  /* 0x3f80000034127421 */ /* 0x010fe40000010100 */
[----:B-----5:R-:W-:Y:S02]  /*41d0*/  FADD.FTZ R19, -R51, 1 ;  /* 0x3f80000033137421 */ /* 0x020fe40000010100 */
[----:B------:R-:W-:Y:S02]  /*41e0*/  FADD.FTZ R26, -R116, 1 ;  /* 0x3f800000741a7421 */ /* 0x000fe40000010100 */
[----:B------:R-:W-:Y:S02]  /*41f0*/  FMUL.FTZ R42, R42, R61 ;  /* 0x0000003d2a2a7220 */ /* 0x000fe40000410000 */
[----:B------:R-:W-:-:S02]  /*4200*/  FMUL.FTZ R25, R25, R20 ;  /* 0x0000001419197220 */ /* 0x000fc40000410000 */
[----:B------:R-:W-:Y:S02]  /*4210*/  FMUL.FTZ R44, R35, R112 ;  /* 0x00000070232c7220 */ /* 0x000fe40000410000 */
[----:B------:R-:W-:Y:S02]  /*4220*/  FMUL.FTZ R12, R15, R12 ;  /* 0x0000000c0f0c7220 */ /* 0x000fe40000410000 */
[----:B------:R-:W-:Y:S02]  /*4230*/  FFMA.FTZ R20, R63, R18, 1 ;  /* 0x3f8000003f147423 */ /* 0x000fe40000010012 */
[----:B------:R-:W-:Y:S02]  /*4240*/  FFMA.FTZ R56, R114, R19, 1 ;  /* 0x3f80000072387423 */ /* 0x000fe40000010013 */
[----:B------:R-:W-:Y:S02]  /*4250*/  FFMA.FTZ R62, R115, R26, 1 ;  /* 0x3f800000733e7423 */ /* 0x000fe4000001001a */
[----:B------:R-:W-:-:S02]  /*4260*/  FADD.FTZ R15, -R113, 1 ;  /* 0x3f800000710f7421 */ /* 0x000fc40000010100 */
[----:B------:R-:W-:Y:S02]  /*4270*/  FMUL.FTZ R18, R68, R48 ;  /* 0x0000003044127220 */ /* 0x000fe40000410000 */
[----:B------:R-:W-:Y:S02]  /*4280*/  FMUL.FTZ R19, R67, R49 ;  /* 0x0000003143137220 */ /* 0x000fe40000410000 */
[----:B------:R-:W-:Y:S02]  /*4290*/  FMUL.FTZ R26, R66, R54 ;  /* 0x00000036421a7220 */ /* 0x000fe40000410000 */
[----:B------:R-:W-:Y:S02]  /*42a0*/  FMUL.FTZ R35, R64, R58 ;  /* 0x0000003a40237220 */ /* 0x000fe40000410000 */
[----:B------:R-:W-:Y:S02]  /*42b0*/  FMUL.FTZ R42, R59, R42 ;  /* 0x0000002a3b2a7220 */ /* 0x000fe40000410000 */
[----:B------:R-:W-:-:S02]  /*42c0*/  FFMA.FTZ R15, R2, R15, 1 ;  /* 0x3f800000020f7423 */ /* 0x000fc4000001000f */
        /* <DEDUP_REMOVED lines=10> */
[----:B------:R-:W-:Y:S02]  /*4370*/  F2FP.BF16.PACK_AB R22, R23, R22 ;  /* 0x000000161716723e */ /* 0x000fe400000010ff */
[----:B------:R-:W-:Y:S02]  /*4380*/  F2FP.BF16.PACK_AB R23, R24, R45 ;  /* 0x0000002d1817723e */ /* 0x000fe400000010ff */
[----:B------:R-:W-:Y:S01]  /*4390*/  F2FP.BF16.PACK_AB R20, R17, R16 ;  /* 0x000000101114723e */ /* 0x000fe200000010ff */
[----:B------:R-:W-:Y:S01]  /*43a0*/  BAR.SYNC.DEFER_BLOCKING 0x0 ;  /* 0x0000000000007b1d */ /* 0x000fe20000010000 */
[----:B------:R-:W-:-:S02]  /*43b0*/  F2FP.BF16.PACK_AB R21, R60, R21 ;  /* 0x000000153c15723e */ /* 0x000fc400000010ff */
[----:B------:R-:W-:Y:S02]  /*43c0*/  F2FP.BF16.PACK_AB R24, R12, R13 ;  /* 0x0000000d0c18723e */ /* 0x000fe400000010ff */
[----:B------:R-:W-:Y:S02]  /*43d0*/  F2FP.BF16.PACK_AB R25, R25, R14 ;  /* 0x0000000e1919723e */ /* 0x000fe400000010ff */
[----:B------:R-:W-:Y:S02]  /*43e0*/  LEA R72, R102, R3, 0x1 ;  /* 0x0000000366487211 */ /* 0x000fe400078e08ff */
[----:B------:R-:W-:Y:S02]  /*43f0*/  F2FP.BF16.PACK_AB R26, R26, R15 ;  /* 0x0000000f1a1a723e */ /* 0x000fe400000010ff */
[----:B------:R-:W-:Y:S01]  /*4400*/  F2FP.BF16.PACK_AB R27, R62, R27 ;  /* 0x0000001b3e1b723e */ /* 0x000fe200000010ff */
[----:B------:R-:W-:Y:S01]  /*4410*/  FMUL.FTZ R42, R105, R110 ;  /* 0x0000006e692a7220 */ /* 0x000fe20000410000 */
[----:B------:R-:W-:Y:S01]  /*4420*/  UIMAD UR7, UR38, UR8, URZ ;  /* 0x00000008260772a4 */ /* 0x000fe2000f8e023f */
[----:B------:R-:W-:Y:S01]  /*4430*/  FMUL.FTZ R113, R2, R113 ;  /* 0x0000007102717220 */ /* 0x000fe20000410000 */
[----:B------:R-:W-:Y:S01]  /*4440*/  PRMT R2, RZ, 0x7610, R4 ;  /* 0x00007610ff027816 */ /* 0x000fe20000000004 */
[----:B------:R0:W-:Y:S04]  /*4450*/  STS.128 [R72.X16], R20 ;  /* 0x0000001448007388 */ /* 0x0001e8000000cc00 */
[----:B------:R-:W-:Y:S01]  /*4460*/  STS.128 [R72.X16+0x10], R24 ;  /* 0x0000101848007388 */ /* 0x000fe2000000cc00 */
[----:B------:R-:W-:-:S06]  /*4470*/  NOP ;  /* 0x0000000000007918 */ /* 0x000fcc0000000000 */
[----:B------:R-:W1:Y:S04]  /*4480*/  LDS.128 R16, [R99.X16] ;  /* 0x0000000063107984 */ /* 0x000e68000000cc00 */
[----:B------:R-:W2:Y:S01]  /*4490*/  LDS.128 R12, [R99.X16+0x200] ;  /* 0x00020000630c7984 */ /* 0x000ea2000000cc00 */
[----:B------:R-:W-:Y:S01]  /*44a0*/  UIMAD UR7, UR31, UR9, UR7 ;  /* 0x000000091f0772a4 */ /* 0x000fe2000f8e0207 */
[----:B------:R-:W-:Y:S01]  /*44b0*/  FMUL.FTZ R71, R71, R42 ;  /* 0x0000002a47477220 */ /* 0x000fe20000410000 */
[----:B------:R-:W-:Y:S01]  /*44c0*/  UIMAD.WIDE.U32 UR8, UR31, UR8, UR18 ;  /* 0x000000081f0872a5 */ /* 0x000fe2000f8e0012 */
[----:B------:R-:W-:Y:S01]  /*44d0*/  FMUL.FTZ R70, R70, R109 ;  /* 0x0000006d46467220 */ /* 0x000fe20000410000 */
[----:B------:R-:W-:Y:S01]  /*44e0*/  UIMAD UR30, UR21, UR32, URZ ;  /* 0x00000020151e72a4 */ /* 0x000fe2000f8e023f */
[----:B------:R-:W-:Y:S01]  /*44f0*/  FFMA.FTZ R3, R71, R2, R118 ;  /* 0x0000000247037223 */ /* 0x000fe20000010076 */
[----:B------:R-:W-:Y:S01]  /*4500*/  UIADD3 UR9, UR9, UR7, URZ ;  /* 0x0000000709097290 */ /* 0x000fe2000fffe03f */
[----:B------:R-:W-:Y:S01]  /*4510*/  PRMT R2, RZ, 0x5410, R5 ;  /* 0x00005410ff027816 */ /* 0x000fe20000000005 */
[----:B------:R-:W-:-:S02]  /*4520*/  UIMAD UR30, UR20, UR33, UR30 ;  /* 0x00000021141e72a4 */ /* 0x000fc4000f8e021e */
[----:B------:R-:W-:Y:S02]  /*4530*/  UIMAD.WIDE.U32 UR8, UR20, UR32, UR8 ;  /* 0x00000020140872a5 */ /* 0x000fe4000f8e0008 */
[----:B------:R-:W-:Y:S01]  /*4540*/  FFMA.FTZ R2, R70, R2, R3 ;  /* 0x0000000246027223 */ /* 0x000fe20000010003 */
[----:B------:R-:W-:Y:S01]  /*4550*/  ULDC.64 UR32, c[0x0][0x338] ;  /* 0x0000ce0000207ab9 */ /* 0x000fe20000000a00 */
[----:B------:R-:W-:Y:S01]  /*4560*/  PRMT R3, RZ, 0x7610, R5 ;  /* 0x00007610ff037816 */ /* 0x000fe20000000005 */
[----:B------:R-:W-:Y:S01]  /*4570*/  FMUL.FTZ R69, R69, R44 ;  /* 0x0000002c45457220 */ /* 0x000fe20000410000 */
[----:B------:R-:W-:Y:S02]  /*4580*/  UIADD3 UR9, UR9, UR30, URZ ;  /* 0x0000001e09097290 */ /* 0x000fe4000fffe03f */
[----:B------:R-:W-:Y:S01]  /*4590*/  ULEA UR7, UP0, UR8, UR32, 0x1 ;  /* 0x0000002008077291 */ /* 0x000fe2000f80083f */
[----:B------:R-:W-:Y:S01]  /*45a0*/  FFMA.FTZ R3, R69, R3, R2 ;  /* 0x0000000345037223 */ /* 0x000fe20000010002 */
[----:B------:R-:W-:Y:S01]  /*45b0*/  PRMT R2, RZ, 0x5410, R6 ;  /* 0x00005410ff027816 */ /* 0x000fe20000000006 */
[----:B------:R-:W-:Y:S01]  /*45c0*/  FMUL.FTZ R68, R68, R113 ;  /* 0x0000007144447220 */ /* 0x000fe20000410000 */
[----:B------:R-:W-:-:S03]  /*45d0*/  ULEA.HI.X UR8, UR8, UR33, UR9, 0x1, UP0 ;  /* 0x0000002108087291 */ /* 0x000fc600080f0c09 */
[----:B0-----:R-:W-:Y:S01]  /*45e0*/  FFMA.FTZ R20, R68, R2, R3 ;  /* 0x0000000244147223 */ /* 0x001fe20000010003 */
[----:B------:R-:W-:Y:S02]  /*45f0*/  MOV R2, UR7 ;  /* 0x0000000700027c02 */ /* 0x000fe40008000f00 */
[----:B------:R-:W-:-:S05]  /*4600*/  MOV R3, UR8 ;  /* 0x0000000800037c02 */ /* 0x000fca0008000f00 */
[----:B------:R-:W-:Y:S01]  /*4610*/  IMAD.WIDE R2, R0, 0x10, R2 ;  /* 0x0000001000027825 */ /* 0x000fe200078e0202 */
[----:B------:R-:W-:-:S04]  /*4620*/  ISETP.NE.U32.AND P0, PT, RZ, c[0x0][0x270], PT ;  /* 0x00009c00ff007a0c */ /* 0x000fc80003f05070 */
[----:B-1----:R0:W-:Y:S04]  /*4630*/  STG.E.128 [R2.64], R16 ;  /* 0x0000001002007986 */ /* 0x0021e8000c101d22 */
[----:B--2---:R0:W-:Y:S01]  /*4640*/  STG.E.128 [R2.64+0x200], R12 ;  /* 0x0002000c02007986 */ /* 0x0041e2000c101d22 */
[----:B------:R-:W-:Y:S01]  /*4650*/  ISETP.NE.AND.EX P0, PT, RZ, c[0x0][0x274], PT, P0 ;  /* 0x00009d00ff007a0c */ /* 0x000fe20003f05300 */
[----:B------:R-:W-:Y:S01]  /*4660*/  FMUL.FTZ R52, R63, R52 ;  /* 0x000000343f347220 */ /* 0x000fe20000410000 */
[----:B------:R-:W-:Y:S01]  /*4670*/  PRMT R21, RZ, 0x7610, R6 ;  /* 0x00007610ff157816 */ /* 0x000fe20000000006 */
[----:B------:R-:W-:Y:S02]  /*4680*/  FMUL.FTZ R51, R114, R51 ;  /* 0x0000003372337220 */ /* 0x000fe40000410000 */
[----:B------:R-:W-:-:S02]  /*4690*/  FMUL.FTZ R67, R67, R52 ;  /* 0x0000003443437220 */ /* 0x000fc40000410000 */
[----:B------:R-:W-:Y:S02]  /*46a0*/  FMUL.FTZ R66, R66, R51 ;  /* 0x0000003342427220 */ /* 0x000fe40000410000 */
[----:B------:R-:W-:Y:S01]  /*46b0*/  FFMA.FTZ R21, R67, R21, R20 ;  /* 0x0000001543157223 */ /* 0x000fe20000010014 */
[----:B------:R-:W-:Y:S01]  /*46c0*/  PRMT R20, RZ, 0x5410, R7 ;  /* 0x00005410ff147816 */ /* 0x000fe20000000007 */
[----:B------:R-:W-:-:S04]  /*46d0*/  FMUL.FTZ R115, R115, R116 ;  /* 0x0000007473737220 */ /* 0x000fc80000410000 */
[----:B------:R-:W-:Y:S02]  /*46e0*/  FFMA.FTZ R25, R66, R20, R21 ;  /* 0x0000001442197223 */ /* 0x000fe40000010015 */
[----:B------:R-:W-:Y:S01]  /*46f0*/  FMUL.FTZ R64, R64, R115 ;  /* 0x0000007340407220 */ /* 0x000fe20000410000 */
[----:B------:R-:W-:Y:S05]  /*4700*/  @!P0 BRA `(.L_x_6861) ;  /* 0x0000030000008947 */ /* 0x000fea0003800000 */
[----:B0-----:R-:W-:Y:S01]  /*4710*/  BAR.SYNC.DEFER_BLOCKING 0x0 ;  /* 0x0000000000007b1d */ /* 0x001fe20000010000 */
        /* <DEDUP_REMOVED lines=47> */
.L_x_6861:
[----:B0-----:R-:W-:Y:S01]  /*4a10*/  PRMT R104, RZ, 0x7610, R7 ;  /* 0x00007610ff687816 */ /* 0x001fe20000000007 */
        /* <DEDUP_REMOVED lines=36> */
.L_x_6963:
        /* <DEDUP_REMOVED lines=32> */
[----:B------:R0:W3:Y:S04]  /*4e60*/  LDG.E.128 R16, [R2.64+0x200] ;  /* 0x0002002202107981 */ /* 0x0000e8000c1e1d00 */
[----:B------:R0:W4:Y:S04]  /*4e70*/  LDG.E.128 R12, [R2.64] ;  /* 0x00000022020c7981 */ /* 0x000128000c1e1d00 */
        /* <DEDUP_REMOVED lines=15> */
[----:B------:R-:W-:-:S05]  /*4f70*/  PRMT R208, RZ, 0x5410, R8 ;  /* 0x00005410ffd07816 */ /* 0x000fca0000000008 */
[----:B------:R-:W-:Y:S01]  /*4f80*/  FMUL.FTZ R208, R208, R97 ;  /* 0x00000061d0d07220 */ /* 0x000fe20000410000 */
[----:B------:R-:W-:Y:S02]  /*4f90*/  MOV R141, c[0x0][0x16c] ;  /* 0x00005b00008d7a02 */ /* 0x000fe40000000f00 */
[----:B------:R-:W-:-:S05]  /*4fa0*/  PRMT R205, RZ, 0x7610, R8 ;  /* 0x00007610ffcd7816 */ /* 0x000fca0000000008 */
[----:B------:R-:W-:Y:S01]  /*4fb0*/  FMUL.FTZ R205, R205, R96 ;  /* 0x00000060cdcd7220 */ /* 0x000fe20000410000 */
[----:B------:R-:W-:Y:S01]  /*4fc0*/  ISETP.NE.AND P1, PT, R101, RZ, PT ;  /* 0x000000ff6500720c */ /* 0x000fe20003f25270 */
[----:B------:R-:W-:Y:S01]  /*4fd0*/  HFMA2.MMA R128, -RZ, RZ, 0, 1.52587890625e-05 ;  /* 0x00000100ff807435 */ /* 0x000fe200000001ff */
[----:B------:R-:W-:Y:S01]  /*4fe0*/  MOV R125, UR30 ;  /* 0x0000001e007d7c02 */ /* 0x000fe20008000f00 */
[----:B--2---:R-:W1:Y:S02]  /*4ff0*/  R2UR UR40, R29 ;  /* 0x000000001d2873c2 */ /* 0x004e6400000e0000 */
[----:B-1----:R-:W-:Y:S02]  /*5000*/  FMUL.FTZ R30, R97, UR40 ;  /* 0x00000028611e7c20 */ /* 0x002fe40008410000 */
[----:B0-----:R-:W-:Y:S02]  /*5010*/  FMUL.FTZ R2, R94, UR40 ;  /* 0x000000285e027c20 */ /* 0x001fe40008410000 */
[----:B------:R-:W-:-:S02]  /*5020*/  FMUL.RZ R32, R30, 0.15915493667125701904 ;  /* 0x3e22f9831e207820 */ /* 0x000fc4000040c000 */
[----:B------:R-:W-:Y:S02]  /*5030*/  FMUL.RZ R3, R2, 0.15915493667125701904 ;  /* 0x3e22f98302037820 */ /* 0x000fe4000040c000 */
[----:B------:R-:W-:Y:S02]  /*5040*/  FMUL.FTZ R30, R96, UR40 ;  /* 0x00000028601e7c20 */ /* 0x000fe40008410000 */
[----:B------:R-:W-:Y:S02]  /*5050*/  FMUL.FTZ R2, R93, UR40 ;  /* 0x000000285d027c20 */ /* 0x000fe40008410000 */
[----:B------:R-:W-:Y:S02]  /*5060*/  FMUL.RZ R105, R30, 0.15915493667125701904 ;  /* 0x3e22f9831e697820 */ /* 0x000fe4000040c000 */
[----:B------:R-:W-:Y:S02]  /*5070*/  FMUL.RZ R29, R2, 0.15915493667125701904 ;  /* 0x3e22f983021d7820 */ /* 0x000fe4000040c000 */
[----:B------:R-:W-:-:S02]  /*5080*/  FMUL.FTZ R30, R95, UR40 ;  /* 0x000000285f1e7c20 */ /* 0x000fc40008410000 */
[----:B------:R-:W-:Y:S01]  /*5090*/  FMUL.FTZ R2, R92, UR40 ;  /* 0x000000285c027c20 */ /* 0x000fe20008410000 */
[----:B------:R-:W-:Y:S01]  /*50a0*/  MUFU.SIN R33, R32 ;  /* 0x0000002000217308 */ /* 0x000fe20000000400 */
[----:B------:R-:W-:-:S07]  /*50b0*/  FMUL.RZ R30, R30, 0.15915493667125701904 ;  /* 0x3e22f9831e1e7820 */ /* 0x000fce000040c000 */
[----:B------:R0:W-:Y:S02]  /*50c0*/  MUFU.COS R31, R32 ;  /* 0x00000020001f7308 */ /* 0x0001e40000000000 */
[----:B0-----:R-:W-:Y:S02]  /*50d0*/  FMUL.RZ R32, R2, 0.15915493667125701904 ;  /* 0x3e22f98302207820 */ /* 0x001fe4000040c000 */
[----:B------:R-:W-:-:S04]  /*50e0*/  FMUL.FTZ R2, R91, UR40 ;  /* 0x000000285b027c20 */ /* 0x000fc80008410000 */
[----:B------:R-:W-:Y:S08]  /*50f0*/  MUFU.SIN R131, R30 ;  /* 0x0000001e00837308 */ /* 0x000ff00000000400 */
[----:B------:R0:W-:Y:S02]  /*5100*/  MUFU.COS R119, R30 ;  /* 0x0000001e00777308 */ /* 0x0001e40000000000 */
[----:B0-----:R-:W-:-:S02]  /*5110*/  FMUL.RZ R30, R2, 0.15915493667125701904 ;  /* 0x3e22f983021e7820 */ /* 0x001fc4000040c000 */
        /* <DEDUP_REMOVED lines=14> */
[----:B------:R0:W-:Y:S08]  /*5200*/  MUFU.COS R126, R32 ;  /* 0x00000020007e7308 */ /* 0x0001f00000000000 */
[----:B------:R-:W-:Y:S01]  /*5210*/  MUFU.SIN R136, R3 ;  /* 0x0000000300887308 */ /* 0x000fe20000000400 */
[----:B0-----:R-:W-:Y:S01]  /*5220*/  FMUL.RZ R32, R2, 0.15915493667125701904 ;  /* 0x3e22f98302207820 */ /* 0x001fe2000040c000 */
[----:B------:R-:W-:-:S06]  /*5230*/  MOV R2, UR36 ;  /* 0x0000002400027c02 */ /* 0x000fcc0008000f00 */
[----:B------:R0:W-:Y:S02]  /*5240*/  MUFU.COS R122, R3 ;  /* 0x00000003007a7308 */ /* 0x0001e40000000000 */
[----:B0-----:R-:W-:-:S06]  /*5250*/  MOV R3, UR37 ;  /* 0x0000002500037c02 */ /* 0x001fcc0008000f00 */
[----:B------:R-:W2:Y:S01]  /*5260*/  LDG.E.64 R2, [R2.64] ;  /* 0x0000002202027981 */ /* 0x000ea2000c1e1b00 */
[----:B------:R-:W0:Y:S01]  /*5270*/  R2UR UR41, R28 ;  /* 0x000000001c2973c2 */ /* 0x000e2200000e0000 */
[----:B------:R-:W-:Y:S08]  /*5280*/  MUFU.SIN R138, R29 ;  /* 0x0000001d008a7308 */ /* 0x000ff00000000400 */
[----:B------:R1:W-:Y:S02]  /*5290*/  MUFU.COS R140, R29 ;  /* 0x0000001d008c7308 */ /* 0x0003e40000000000 */
[----:B-1----:R-:W-:-:S06]  /*52a0*/  FMUL.FTZ R29, R86, UR40 ;  /* 0x00000028561d7c20 */ /* 0x002fcc0008410000 */
[----:B------:R-:W-:Y:S08]  /*52b0*/  MUFU.SIN R117, R30 ;  /* 0x0000001e00757308 */ /* 0x000ff00000000400 */
[----:B------:R1:W-:Y:S01]  /*52c0*/  MUFU.COS R118, R30 ;  /* 0x0000001e00767308 */ /* 0x0003e20000000000 */
[----:B0-----:R-:W-:Y:S01]  /*52d0*/  MOV R135, UR41 ;  /* 0x0000002900877c02 */ /* 0x001fe20008000f00 */
[----:B-1----:R-:W-:-:S02]  /*52e0*/  FMUL.RZ R30, R29, 0.15915493667125701904 ;  /* 0x3e22f9831d1e7820 */ /* 0x002fc4000040c000 */
[----:B------:R-:W-:-:S04]  /*52f0*/  FMUL.FTZ R29, R85, UR40 ;  /* 0x00000028551d7c20 */ /* 0x000fc80008410000 */
[----:B------:R-:W-:Y:S02]  /*5300*/  FMUL.RZ R106, R29, 0.15915493667125701904 ;  /* 0x3e22f9831d6a7820 */ /* 0x000fe4000040c000 */
[----:B------:R-:W-:Y:S01]  /*5310*/  FMUL.FTZ R29, R84, UR40 ;  /* 0x00000028541d7c20 */ /* 0x000fe20008410000 */
[----:B------:R-:W-:Y:S01]  /*5320*/  MUFU.SIN R115, R32 ;  /* 0x0000002000737308 */ /* 0x000fe20000000400 */
[----:B------:R-:W-:-:S07]  /*5330*/  FMUL.FTZ R135, R135, 1.4426950216293334961 ;  /* 0x3fb8aa3b87877820 */ /* 0x000fce0000410000 */
[----:B------:R0:W-:Y:S01]  /*5340*/  MUFU.COS R116, R32 ;  /* 0x0000002000747308 */ /* 0x0001e20000000000 */
[----:B------:R-:W-:Y:S01]  /*5350*/  MOV R28, UR29 ;  /* 0x0000001d001c7c02 */ /* 0x000fe20008000f00 */
[----:B0-----:R-:W-:-:S06]  /*5360*/  FMUL.RZ R32, R29, 0.15915493667125701904 ;  /* 0x3e22f9831d207820 */ /* 0x001fcc000040c000 */
[----:B------:R-:W-:Y:S01]  /*5370*/  MUFU.SIN R109, R32 ;  /* 0x00000020006d7308 */ /* 0x000fe20000000400 */
[----:B------:R-:W-:-:S07]  /*5380*/  FMUL.FTZ R29, R83, UR40 ;  /* 0x00000028531d7c20 */ /* 0x000fce0008410000 */
[----:B------:R0:W-:Y:S01]  /*5390*/  MUFU.COS R110, R32 ;  /* 0x00000020006e7308 */ /* 0x0001e20000000000 */
[----:B------:R-:W-:Y:S01]  /*53a0*/  ISETP.LT.OR P0, PT, R28, 0x2, P0 ;  /* 0x000000021c00780c */ /* 0x000fe20000701670 */
[----:B0-----:R-:W-:-:S06]  /*53b0*/  FMUL.FTZ R32, R135, R96 ;  /* 0x0000006087207220 */ /* 0x001fcc0000410000 */
[----:B------:R-:W-:Y:S01]  /*53c0*/  MUFU.SIN R133, R105 ;  /* 0x0000006900857308 */ /* 0x000fe20000000400 */
[----:B------:R-:W-:Y:S01]  /*53d0*/  SHF.L.U32 R28, R101, 0x2, RZ ;  /* 0x00000002651c7819 */ /* 0x000fe200000006ff */
[----:B------:R-:W-:-:S06]  /*53e0*/  FMUL.RZ R124, R29, 0.15915493667125701904 ;  /* 0x3e22f9831d7c7820 */ /* 0x000fcc000040c000 */
[----:B------:R-:W0:Y:S01]  /*53f0*/  MUFU.EX2 R32, R32 ;  /* 0x0000002000207308 */ /* 0x000e220000000800 */
[----:B------:R-:W-:Y:S01]  /*5400*/  LOP3.LUT R29, R28, 0xffffff80, RZ, 0xc0, !PT ;  /* 0xffffff801c1d7812 */ /* 0x000fe200078ec0ff */
[----:B------:R-:W-:-:S06]  /*5410*/  FMUL.FTZ R28, R135, R95 ;  /* 0x0000005f871c7220 */ /* 0x000fcc0000410000 */
[----:B------:R-:W1:Y:S01]  /*5420*/  MUFU.COS R107, R105 ;  /* 0x00000069006b7308 */ /* 0x000e620000000000 */
[----:B------:R-:W-:-:S07]  /*5430*/  IADD3 R29, R29, R102, RZ ;  /* 0x000000661d1d7210 */ /* 0x000fce0007ffe0ff */
[----:B------:R-:W4:Y:S01]  /*5440*/  MUFU.EX2 R28, R28 ;  /* 0x0000001c001c7308 */ /* 0x000f220000000800 */
[C---:B0-----:R-:W-:Y:S01]  /*5450*/  FMUL.FTZ R133, R32.reuse, R133 ;  /* 0x0000008520857220 */ /* 0x041fe20000410000 */
[----:B---3--:R0:W-:Y:S06]  /*5460*/  STS.128 [R29.X16+0x200], R16 ;  /* 0x000200101d007388 */ /* 0x0081ec000000cc00 */
[----:B------:R-:W-:Y:S01]  /*5470*/  MUFU.SIN R111, R106 ;  /* 0x0000006a006f7308 */ /* 0x000fe20000000400 */
[----:B-1----:R-:W-:Y:S01]  /*5480*/  FMUL.FTZ R134, R32, R107 ;  /* 0x0000006b20867220 */ /* 0x002fe20000410000 */
[----:B----4-:R1:W-:Y:S06]  /*5490*/  STS.128 [R29.X16], R12 ;  /* 0x0000000c1d007388 */ /* 0x0103ec000000cc00 */
[----:B------:R3:W-:Y:S01]  /*54a0*/  MUFU.COS R112, R106 ;  /* 0x0000006a00707308 */ /* 0x0007e20000000000 */
[-C--:B0-----:R-:W-:Y:S01]  /*54b0*/  FMUL.FTZ R17, R208, R133.reuse ;  /* 0x00000085d0117220 */ /* 0x081fe20000410000 */
[----:B---3--:R-:W-:Y:S01]  /*54c0*/  MOV R106, UR29 ;  /* 0x0000001d006a7c02 */ /* 0x008fe20008000f00 */
[----:B-1----:R-:W-:-:S02]  /*54d0*/  FMUL.FTZ R15, RZ, R133 ;  /* 0x00000085ff0f7220 */ /* 0x002fc40000410000 */
[-C--:B------:R-:W-:Y:S01]  /*54e0*/  FFMA.FTZ R17, RZ, R134.reuse, R17 ;  /* 0x00000086ff117223 */ /* 0x080fe20000010011 */
[----:B------:R-:W-:Y:S01]  /*54f0*/  @!P0 IADD3 R106, R106, -0x2, RZ ;  /* 0xfffffffe6a6a8810 */ /* 0x000fe20007ffe0ff */
[----:B------:R-:W-:Y:S02]  /*5500*/  FFMA.FTZ R12, R208, R134, -R15 ;  /* 0x00000086d00c7223 */ /* 0x000fe4000001080f */
[----:B------:R-:W-:Y:S02]  /*5510*/  FMUL.FTZ R131, R28, R131 ;  /* 0x000000831c837220 */ /* 0x000fe40000410000 */
[----:B------:R-:W-:Y:S02]  /*5520*/  @!P0 IMAD R141, R106, R141, UR7 ;  /* 0x000000076a8d8e24 */ /* 0x000fe4000f8e028d */
[----:B------:R-:W-:Y:S02]  /*5530*/  FADD.FTZ R17, RZ, R17 ;  /* 0x00000011ff117221 */ /* 0x000fe40000010000 */
[----:B------:R-:W-:-:S02]  /*5540*/  FMUL.FTZ R106, R135, R94 ;  /* 0x0000005e876a7220 */ /* 0x000fc40000410000 */
[----:B------:R-:W-:Y:S02]  /*5550*/  FMUL.FTZ R13, R135, R92 ;  /* 0x0000005c870d7220 */ /* 0x000fe40000410000 */
[----:B------:R-:W-:Y:S02]  /*5560*/  FMUL.FTZ R132, R28, R119 ;  /* 0x000000771c847220 */ /* 0x000fe40000410000 */
[----:B------:R-:W-:Y:S02]  /*5570*/  FADD.FTZ R14, R205, R12 ;  /* 0x0000000ccd0e7221 */ /* 0x000fe40000010000 */
[C---:B------:R-:W-:Y:S01]  /*5580*/  FMUL.FTZ R15, R131.reuse, R17 ;  /* 0x00000011830f7220 */ /* 0x040fe20000410000 */
[----:B------:R-:W0:Y:S01]  /*5590*/  MUFU.EX2 R106, R106 ;  /* 0x0000006a006a7308 */ /* 0x000e220000000800 */
[-C--:B------:R-:W-:Y:S02]  /*55a0*/  FMUL.FTZ R18, R131, R14.reuse ;  /* 0x0000000e83127220 */ /* 0x080fe40000410000 */
[----:B------:R-:W-:Y:S01]  /*55b0*/  FFMA.FTZ R16, R132, R14, -R15 ;  /* 0x0000000e84107223 */ /* 0x000fe2000001080f */
[----:B------:R-:W-:Y:S01]  /*55c0*/  PRMT R14, RZ, 0x5410, R9 ;  /* 0x00005410ff0e7816 */ /* 0x000fe20000000009 */
[----:B------:R-:W-:-:S03]  /*55d0*/  FMUL.FTZ R32, R135, R93 ;  /* 0x0000005d87207220 */ /* 0x000fc60000410000 */
[----:B------:R-:W1:Y:S01]  /*55e0*/  MUFU.EX2 R13, R13 ;  /* 0x0000000d000d7308 */ /* 0x000e620000000800 */
[----:B------:R-:W-:Y:S02]  /*55f0*/  FMUL.FTZ R203, R14, R95 ;  /* 0x0000005f0ecb7220 */ /* 0x000fe40000410000 */
[----:B------:R-:W-:Y:S02]  /*5600*/  FMUL.FTZ R14, R135, R91 ;  /* 0x0000005b870e7220 */ /* 0x000fe40000410000 */
[----:B------:R-:W-:-:S03]  /*5610*/  FFMA.FTZ R18, R132, R17, R18 ;  /* 0x0000001184127223 */ /* 0x000fc60000010012 */
[----:B------:R-:W3:Y:S01]  /*5620*/  MUFU.EX2 R32, R32 ;  /* 0x0000002000207308 */ /* 0x000ee20000000800 */
[----:B0-----:R-:W-:Y:S02]  /*5630*/  FMUL.FTZ R129, R106, R129 ;  /* 0x000000816a817220 */ /* 0x001fe40000410000 */
[----:B------:R-:W-:Y:S02]  /*5640*/  FADD.FTZ R16, R203, R16 ;  /* 0x00000010cb107221 */ /* 0x000fe40000010000 */
[----:B------:R-:W-:-:S03]  /*5650*/  FADD.FTZ R18, RZ, R18 ;  /* 0x00000012ff127221 */ /* 0x000fc60000010000 */
[----:B------:R-:W0:Y:S01]  /*5660*/  MUFU.EX2 R14, R14 ;  /* 0x0000000e000e7308 */ /* 0x000e220000000800 */
[----:B-1----:R-:W-:Y:S02]  /*5670*/  FMUL.FTZ R126, R13, R126 ;  /* 0x0000007e0d7e7220 */ /* 0x002fe40000410000 */
[----:B------:R-:W-:-:S05]  /*5680*/  FMUL.FTZ R130, R106, R121 ;  /* 0x000000796a827220 */ /* 0x000fca0000410000 */
[----:B------:R-:W-:Y:S01]  /*5690*/  MUFU.SIN R113, R30 ;  /* 0x0000001e00717308 */ /* 0x000fe20000000400 */
[C---:B------:R-:W-:Y:S02]  /*56a0*/  FMUL.FTZ R19, R129.reuse, R16 ;  /* 0x0000001081137220 */ /* 0x040fe40000410000 */
[----:B------:R-:W-:-:S05]  /*56b0*/  FMUL.FTZ R17, R129, R18 ;  /* 0x0000001281117220 */ /* 0x000fca0000410000 */
[----:B------:R1:W-:Y:S01]  /*56c0*/  MUFU.COS R114, R30 ;  /* 0x0000001e00727308 */ /* 0x0003e20000000000 */
[----:B------:R-:W-:Y:S01]  /*56d0*/  FMUL.FTZ R15, R135, R90 ;  /* 0x0000005a870f7220 */ /* 0x000fe20000410000 */
[----:B-1----:R-:W-:Y:S01]  /*56e0*/  IADD3 R30, R101, 0x200, RZ ;  /* 0x00000200651e7810 */ /* 0x002fe20007ffe0ff */
[----:B------:R-:W-:Y:S02]  /*56f0*/  @!P1 IMAD R30, R125, R128, UR7 ;  /* 0x000000077d1e9e24 */ /* 0x000fe4000f8e0280 */
[----:B------:R-:W-:Y:S01]  /*5700*/  FMUL.FTZ R125, R13, R120 ;  /* 0x000000780d7d7220 */ /* 0x000fe20000410000 */
[----:B------:R-:W-:Y:S01]  /*5710*/  PRMT R13, RZ, 0x7610, R9 ;  /* 0x00007610ff0d7816 */ /* 0x000fe20000000009 */
[----:B------:R-:W-:Y:S02]  /*5720*/  FMUL.FTZ R12, R135, R97 ;  /* 0x00000061870c7220 */ /* 0x000fe40000410000 */
[C---:B------:R-:W-:Y:S02]  /*5730*/  FFMA.FTZ R19, R130.reuse, R18, R19 ;  /* 0x0000001282137223 */ /* 0x040fe40000010013 */
[----:B------:R-:W-:-:S02]  /*5740*/  FFMA.FTZ R17, R130, R16, -R17 ;  /* 0x0000001082117223 */ /* 0x000fc40000010811 */
[----:B------:R-:W-:Y:S01]  /*5750*/  FMUL.FTZ R202, R13, R94 ;  /* 0x0000005e0dca7220 */ /* 0x000fe20000410000 */
[----:B------:R-:W1:Y:S01]  /*5760*/  MUFU.EX2 R15, R15 ;  /* 0x0000000f000f7308 */ /* 0x000e620000000800 */
[C---:B---3--:R-:W-:Y:S02]  /*5770*/  FMUL.FTZ R127, R32.reuse, R127 ;  /* 0x0000007f207f7220 */ /* 0x048fe40000410000 */
[----:B------:R-:W-:Y:S02]  /*5780*/  FADD.FTZ R19, RZ, R19 ;  /* 0x00000013ff137221 */ /* 0x000fe40000010000 */
[----:B------:R-:W-:Y:S02]  /*5790*/  FMUL.FTZ R128, R32, R123 ;  /* 0x0000007b20807220 */ /* 0x000fe40000410000 */
[----:B------:R-:W-:Y:S01]  /*57a0*/  FADD.FTZ R17, R202, R17 ;  /* 0x00000011ca117221 */ /* 0x000fe20000010000 */
[----:B------:R-:W-:Y:S01]  /*57b0*/  MUFU.SIN R105, R124 ;  /* 0x0000007c00697308 */ /* 0x000fe20000000400 */
[----:B0-----:R-:W-:Y:S01]  /*57c0*/  FMUL.FTZ R123, R14, R137 ;  /* 0x000000890e7b7220 */ /* 0x001fe20000410000 */
[----:B------:R0:W-:Y:S01]  /*57d0*/  STS.128 [R29.X16+0x400], R20 ;  /* 0x000400141d007388 */ /* 0x0001e2000000cc00 */
[----:B------:R-:W-:-:S05]  /*57e0*/  FMUL.FTZ R18, R127, R19 ;  /* 0x000000137f127220 */ /* 0x000fca0000410000 */
[----:B------:R3:W-:Y:S01]  /*57f0*/  MUFU.COS R108, R124 ;  /* 0x0000007c006c7308 */ /* 0x0007e20000000000 */
[----:B------:R-:W-:-:S07]  /*5800*/  FFMA.FTZ R18, R128, R17, -R18 ;  /* 0x0000001180127223 */ /* 0x000fce0000010812 */
[----:B------:R-:W4:Y:S01]  /*5810*/  MUFU.EX2 R12, R12 ;  /* 0x0000000c000c7308 */ /* 0x000f220000000800 */
[----:B---3--:R-:W-:Y:S01]  /*5820*/  FMUL.FTZ R124, R14, R139 ;  /* 0x0000008b0e7c7220 */ /* 0x008fe20000410000 */
[----:B------:R-:W-:Y:S01]  /*5830*/  PRMT R14, RZ, 0x5410, R10 ;  /* 0x00005410ff0e7816 */ /* 0x000fe2000000000a */
[----:B0-----:R-:W-:-:S04]  /*5840*/  FMUL.FTZ R20, R127, R17 ;  /* 0x000000117f147220 */ /* 0x001fc80000410000 */
[----:B------:R-:W-:Y:S02]  /*5850*/  FMUL.FTZ R201, R14, R93 ;  /* 0x0000005d0ec97220 */ /* 0x000fe40000410000 */
[----:B------:R-:W-:Y:S02]  /*5860*/  FFMA.FTZ R20, R128, R19, R20 ;  /* 0x0000001380147223 */ /* 0x000fe40000010014 */
[----:B------:R-:W-:Y:S02]  /*5870*/  FMUL.FTZ R13, R135, R89 ;  /* 0x00000059870d7220 */ /* 0x000fe40000410000 */
[----:B------:R-:W-:Y:S02]  /*5880*/  FMUL.FTZ R16, R82, UR40 ;  /* 0x0000002852107c20 */ /* 0x000fe40008410000 */
[----:B------:R-:W-:Y:S02]  /*5890*/  FADD.FTZ R18, R201, R18 ;  /* 0x00000012c9127221 */ /* 0x000fe40000010000 */
[----:B------:R-:W-:-:S02]  /*58a0*/  FADD.FTZ R20, RZ, R20 ;  /* 0x00000014ff147221 */ /* 0x000fc40000010000 */
[----:B------:R-:W-:Y:S01]  /*58b0*/  FMUL.RZ R21, R16, 0.15915493667125701904 ;  /* 0x3e22f98310157820 */ /* 0x000fe2000040c000 */
[----:B------:R-:W0:Y:S01]  /*58c0*/  MUFU.EX2 R13, R13 ;  /* 0x0000000d000d7308 */ /* 0x000e220000000800 */
[C---:B-1----:R-:W-:Y:S02]  /*58d0*/  FMUL.FTZ R122, R15.reuse, R122 ;  /* 0x0000007a0f7a7220 */ /* 0x042fe40000410000 */
[----:B------:R-:W-:Y:S02]  /*58e0*/  FMUL.FTZ R121, R15, R136 ;  /* 0x000000880f797220 */ /* 0x000fe40000410000 */
        /* <DEDUP_REMOVED lines=16> */
[----:B-1----:R-:W1:Y:S04]  /*59f0*/  LDS.128 R20, [R136.X16] ;  /* 0x0000000088147984 */ /* 0x002e68000000cc00 */
[----:B---3--:R3:W4:Y:S04]  /*5a00*/  LDS.128 R16, [R136.X16+0x30] ;  /* 0x0000300088107984 */ /* 0x008728000000cc00 */
[----:B------:R1:W-:Y:S01]  /*5a10*/  STS.64 [R146+0x39e0], R32 ;  /* 0x0039e02092007388 */ /* 0x0003e20000000a00 */
[----:B0-----:R-:W-:Y:S01]  /*5a20*/  FMUL.FTZ R119, R13, R138 ;  /* 0x0000008a0d777220 */ /* 0x001fe20000410000 */
[----:B------:R-:W-:Y:S01]  /*5a30*/  HFMA2.MMA R106, -RZ, RZ, 0, 9.5367431640625e-07 ;  /* 0x00000010ff6a7435 */ /* 0x000fe200000001ff */
[----:B------:R-:W-:Y:S01]  /*5a40*/  FMUL.FTZ R138, R135, R87 ;  /* 0x00000057878a7220 */ /* 0x000fe20000410000 */
[----:B------:R-:W-:Y:S01]  /*5a50*/  HFMA2.MMA R12, -RZ, RZ, 1.875, 0 ;  /* 0x3f800000ff0c7435 */ /* 0x000fe200000001ff */
[----:B------:R-:W-:Y:S01]  /*5a60*/  FMUL.FTZ R120, R13, R140 ;  /* 0x0000008c0d787220 */ /* 0x000fe20000410000 */
[----:B------:R-:W-:Y:S01]  /*5a70*/  MOV R13, RZ ;  /* 0x000000ff000d7202 */ /* 0x000fe20000000f00 */
[----:B------:R-:W-:-:S02]  /*5a80*/  CS2R R14, SRZ ;  /* 0x00000000000e7805 */ /* 0x000fc4000001ff00 */
[----:B------:R-:W0:Y:S03]  /*5a90*/  MUFU.EX2 R138, R138 ;  /* 0x0000008a008a7308 */ /* 0x000e260000000800 */
[----:B------:R-:W-:Y:S01]  /*5aa0*/  @!P0 IMAD.WIDE R106, R141, R106, UR10 ;  /* 0x0000000a8d6a8e25 */ /* 0x000fe2000f8e026a */
[----:B------:R-:W-:Y:S03]  /*5ab0*/  BAR.SYNC.DEFER_BLOCKING 0x0 ;  /* 0x0000000000007b1d */ /* 0x000fe60000010000 */
[----:B------:R-:W-:Y:S02]  /*5ac0*/  FADD.FTZ R145, RZ, R145 ;  /* 0x00000091ff917221 */ /* 0x000fe40000010000 */
[----:B---3--:R-:W-:Y:S02]  /*5ad0*/  FMUL.FTZ R136, R135, R83 ;  /* 0x0000005387887220 */ /* 0x008fe40000410000 */
[----:B0-----:R-:W-:-:S02]  /*5ae0*/  FMUL.FTZ R116, R138, R116 ;  /* 0x000000748a747220 */ /* 0x001fc40000410000 */
[----:B------:R-:W-:Y:S01]  /*5af0*/  FMUL.FTZ R115, R138, R115 ;  /* 0x000000738a737220 */ /* 0x000fe20000410000 */
[----:B------:R-:W-:Y:S01]  /*5b00*/  PRMT R138, RZ, 0x5410, R11 ;  /* 0x00005410ff8a7816 */ /* 0x000fe2000000000b */
[----:B------:R0:W5:Y:S02]  /*5b10*/  @!P0 LDG.E.128 R12, [R106.64] ;  /* 0x000000226a0c8981 */ /* 0x000164000c1e1d00 */
[----:B0-----:R-:W-:Y:S01]  /*5b20*/  PRMT R107, RZ, 0x7610, R10 ;  /* 0x00007610ff6b7816 */ /* 0x001fe2000000000a */
[----:B------:R-:W-:-:S04]  /*5b30*/  FMUL.FTZ R106, R123, R145 ;  /* 0x000000917b6a7220 */ /* 0x000fc80000410000 */
[----:B------:R-:W-:-:S04]  /*5b40*/  FMUL.FTZ R200, R107, R92 ;  /* 0x0000005c6bc87220 */ /* 0x000fc80000410000 */
[----:B------:R-:W-:Y:S02]  /*5b50*/  FADD.FTZ R143, R200, R143 ;  /* 0x0000008fc88f7221 */ /* 0x000fe40000010000 */
[----:B------:R-:W-:Y:S02]  /*5b60*/  FMUL.FTZ R199, R138, R91 ;  /* 0x0000005b8ac77220 */ /* 0x000fe40000410000 */
[-C--:B------:R-:W-:Y:S02]  /*5b70*/  FMUL.FTZ R107, R123, R143.reuse ;  /* 0x0000008f7b6b7220 */ /* 0x080fe40000410000 */
[C---:B------:R-:W-:Y:S02]  /*5b80*/  FFMA.FTZ R106, R124.reuse, R143, -R106 ;  /* 0x0000008f7c6a7223 */ /* 0x040fe4000001086a */
[C---:B------:R-:W-:Y:S02]  /*5b90*/  FMUL.FTZ R139, R135.reuse, R86 ;  /* 0x00000056878b7220 */ /* 0x040fe40000410000 */
[----:B------:R-:W-:Y:S01]  /*5ba0*/  FMUL.FTZ R140, R135, R85 ;  /* 0x00000055878c7220 */ /* 0x000fe20000410000 */
[----:B------:R-:W0:Y:S01]  /*5bb0*/  MUFU.EX2 R136, R136 ;  /* 0x0000008800887308 */ /* 0x000e220000000800 */
[----:B------:R-:W-:-:S02]  /*5bc0*/  FFMA.FTZ R107, R124, R145, R107 ;  /* 0x000000917c6b7223 */ /* 0x000fc4000001006b */
[----:B------:R-:W-:Y:S02]  /*5bd0*/  FADD.FTZ R106, R199, R106 ;  /* 0x0000006ac76a7221 */ /* 0x000fe40000010000 */
[C---:B------:R-:W-:Y:S02]  /*5be0*/  FMUL.FTZ R141, R135.reuse, R84 ;  /* 0x00000054878d7220 */ /* 0x040fe40000410000 */
[----:B------:R-:W-:Y:S01]  /*5bf0*/  FMUL.FTZ R135, R135, R82 ;  /* 0x0000005287877220 */ /* 0x000fe20000410000 */
[----:B------:R-:W3:Y:S01]  /*5c00*/  MUFU.EX2 R139, R139 ;  /* 0x0000008b008b7308 */ /* 0x000ee20000000800 */
[----:B------:R-:W-:Y:S02]  /*5c10*/  FADD.FTZ R107, RZ, R107 ;  /* 0x0000006bff6b7221 */ /* 0x000fe40000010000 */
[----:B------:R-:W-:Y:S02]  /*5c20*/  FMUL.FTZ R138, R121, R106 ;  /* 0x0000006a798a7220 */ /* 0x000fe40000410000 */
[----:B------:R-:W-:-:S03]  /*5c30*/  FMUL.FTZ R118, R137, R118 ;  /* 0x0000007689767220 */ /* 0x000fc60000410000 */
[----:B------:R-:W1:Y:S01]  /*5c40*/  MUFU.EX2 R140, R140 ;  /* 0x0000008c008c7308 */ /* 0x000e620000000800 */
[----:B------:R-:W-:Y:S02]  /*5c50*/  FMUL.FTZ R117, R137, R117 ;  /* 0x0000007589757220 */ /* 0x000fe40000410000 */
[-C--:B------:R-:W-:Y:S02]  /*5c60*/  FMUL.FTZ R137, R121, R107.reuse ;  /* 0x0000006b79897220 */ /* 0x080fe40000410000 */
[C---:B------:R-:W-:Y:S01]  /*5c70*/  FFMA.FTZ R138, R122.reuse, R107, R138 ;  /* 0x0000006b7a8a7223 */ /* 0x040fe2000001008a */
[----:B------:R-:W-:Y:S02]  /*5c80*/  PRMT R107, RZ, 0x7610, R11 ;  /* 0x00007610ff6b7816 */ /* 0x000fe4000000000b */
[----:B------:R-:W1:Y:S01]  /*5c90*/  MUFU.EX2 R135, R135 ;  /* 0x0000008700877308 */ /* 0x000e620000000800 */
[----:B------:R-:W-:Y:S02]  /*5ca0*/  FFMA.FTZ R137, R122, R106, -R137 ;  /* 0x0000006a7a897223 */ /* 0x000fe40000010889 */
[----:B------:R-:W-:-:S02]  /*5cb0*/  FMUL.FTZ R198, R107, R90 ;  /* 0x0000005a6bc67220 */ /* 0x000fc40000410000 */
[----:B------:R-:W-:Y:S02]  /*5cc0*/  FADD.FTZ R138, RZ, R138 ;  /* 0x0000008aff8a7221 */ /* 0x000fe40000010000 */
[C---:B0-----:R-:W-:Y:S02]  /*5cd0*/  FMUL.FTZ R108, R136.reuse, R108 ;  /* 0x0000006c886c7220 */ /* 0x041fe40000410000 */
[----:B------:R-:W-:Y:S02]  /*5ce0*/  FMUL.FTZ R107, R136, R105 ;  /* 0x00000069886b7220 */ /* 0x000fe40000410000 */
[----:B------:R-:W-:Y:S02]  /*5cf0*/  FADD.FTZ R137, R198, R137 ;  /* 0x00000089c6897221 */ /* 0x000fe40000010000 */
[----:B------:R-:W-:Y:S02]  /*5d00*/  FMUL.FTZ R136, R119, R138 ;  /* 0x0000008a77887220 */ /* 0x000fe40000410000 */
[----:B---3--:R-:W-:-:S02]  /*5d10*/  FMUL.FTZ R114, R139, R114 ;  /* 0x000000728b727220 */ /* 0x008fc40000410000 */
[----:B------:R-:W-:Y:S02]  /*5d20*/  FMUL.FTZ R113, R139, R113 ;  /* 0x000000718b717220 */ /* 0x000fe40000410000 */
[C---:B-1----:R-:W-:Y:S02]  /*5d30*/  FMUL.FTZ R112, R140.reuse, R112 ;  /* 0x000000708c707220 */ /* 0x042fe40000410000 */
[----:B------:R-:W-:Y:S02]  /*5d40*/  FMUL.FTZ R111, R140, R111 ;  /* 0x0000006f8c6f7220 */ /* 0x000fe40000410000 */
[-C--:B------:R-:W-:Y:S02]  /*5d50*/  FMUL.FTZ R139, R119, R137.reuse ;  /* 0x00000089778b7220 */ /* 0x080fe40000410000 */
[----:B------:R-:W-:Y:S02]  /*5d60*/  FFMA.FTZ R140, R120, R137, -R136 ;  /* 0x00000089788c7223 */ /* 0x000fe40000010888 */
[----:B------:R-:W-:-:S02]  /*5d70*/  FMUL.FTZ R136, R32, R133 ;  /* 0x0000008520887220 */ /* 0x000fc40000410000 */
[C---:B------:R-:W-:Y:S02]  /*5d80*/  FMUL.FTZ R106, R135.reuse, R144 ;  /* 0x00000090876a7220 */ /* 0x040fe40000410000 */
[----:B------:R-:W-:Y:S02]  /*5d90*/  FMUL.FTZ R105, R135, R142 ;  /* 0x0000008e87697220 */ /* 0x000fe40000410000 */
[----:B------:R-:W-:Y:S01]  /*5da0*/  FFMA.FTZ R139, R120, R138, R139 ;  /* 0x0000008a788b7223 */ /* 0x000fe2000001008b */
[----:B------:R-:W-:Y:S01]  /*5db0*/  PRMT R138, RZ, 0x5410, R4 ;  /* 0x00005410ff8a7816 */ /* 0x000fe20000000004 */
[C---:B------:R-:W-:Y:S02]  /*5dc0*/  FMUL.FTZ R135, R33.reuse, R133 ;  /* 0x0000008521877220 */ /* 0x040fe40000410000 */
[-C--:B------:R-:W-:Y:S02]  /*5dd0*/  FFMA.FTZ R136, R33, R134.reuse, R136 ;  /* 0x0000008621887223 */ /* 0x080fe40000010088 */
[----:B------:R-:W-:-:S02]  /*5de0*/  FFMA.FTZ R135, R32, R134, -R135 ;  /* 0x0000008620877223 */ /* 0x000fc40000010887 */
[CC--:B------:R-:W-:Y:S02]  /*5df0*/  FMUL.FTZ R137, R131.reuse, R136.reuse ;  /* 0x0000008883897220 */ /* 0x0c0fe40000410000 */
[----:B------:R-:W-:Y:S02]  /*5e00*/  FMUL.FTZ R197, R138, R89 ;  /* 0x000000598ac57220 */ /* 0x000fe40000410000 */
[----:B------:R-:W-:Y:S02]  /*5e10*/  FADD.FTZ R138, RZ, R139 ;  /* 0x0000008bff8a7221 */ /* 0x000fe40000010000 */
[-C--:B------:R-:W-:Y:S02]  /*5e20*/  FMUL.FTZ R139, R131, R135.reuse ;  /* 0x00000087838b7220 */ /* 0x080fe40000410000 */
[C---:B------:R-:W-:Y:S02]  /*5e30*/  FFMA.FTZ R137, R132.reuse, R135, -R137 ;  /* 0x0000008784897223 */ /* 0x040fe40000010889 */
[----:B------:R-:W-:-:S02]  /*5e40*/  FFMA.FTZ R139, R132, R136, R139 ;  /* 0x00000088848b7223 */ /* 0x000fc4000001008b */
[C---:B------:R-:W-:Y:S02]  /*5e50*/  FMUL.FTZ R136, R129.reuse, R137 ;  /* 0x0000008981887220 */ /* 0x040fe40000410000 */
[-C--:B------:R-:W-:Y:S02]  /*5e60*/  FMUL.FTZ R135, R129, R139.reuse ;  /* 0x0000008b81877220 */ /* 0x080fe40000410000 */
[C---:B------:R-:W-:Y:S02]  /*5e70*/  FFMA.FTZ R136, R130.reuse, R139, R136 ;  /* 0x0000008b82887223 */ /* 0x040fe40000010088 */
[----:B------:R-:W-:Y:S02]  /*5e80*/  FFMA.FTZ R135, R130, R137, -R135 ;  /* 0x0000008982877223 */ /* 0x000fe40000010887 */
[C---:B------:R-:W-:Y:S02]  /*5e90*/  FMUL.FTZ R137, R127.reuse, R136 ;  /* 0x000000887f897220 */ /* 0x040fe40000410000 */
[----:B------:R-:W-:-:S02]  /*5ea0*/  FMUL.FTZ R139, R127, R135 ;  /* 0x000000877f8b7220 */ /* 0x000fc40000410000 */
[C---:B------:R-:W-:Y:S02]  /*5eb0*/  FFMA.FTZ R137, R128.reuse, R135, -R137 ;  /* 0x0000008780897223 */ /* 0x040fe40000010889 */
[----:B------:R-:W-:Y:S02]  /*5ec0*/  FFMA.FTZ R139, R128, R136, R139 ;  /* 0x00000088808b7223 */ /* 0x000fe4000001008b */
[C---:B------:R-:W-:Y:S01]  /*5ed0*/  FMUL.FTZ R136, R125.reuse, R137 ;  /* 0x000000897d887220 */ /* 0x040fe20000410000 */
[----:B------:R-:W0:Y:S01]  /*5ee0*/  MUFU.EX2 R141, R141 ;  /* 0x0000008d008d7308 */ /* 0x000e220000000800 */
[-C--:B------:R-:W-:Y:S02]  /*5ef0*/  FMUL.FTZ R135, R125, R139.reuse ;  /* 0x0000008b7d877220 */ /* 0x080fe40000410000 */
[C---:B------:R-:W-:Y:S02]  /*5f00*/  FFMA.FTZ R136, R126.reuse, R139, R136 ;  /* 0x0000008b7e887223 */ /* 0x040fe40000010088 */
[----:B------:R-:W-:-:S02]  /*5f10*/  FFMA.FTZ R135, R126, R137, -R135 ;  /* 0x000000897e877223 */ /* 0x000fc40000010887 */
[CC--:B------:R-:W-:Y:S02]  /*5f20*/  FMUL.FTZ R137, R123.reuse, R136.reuse ;  /* 0x000000887b897220 */ /* 0x0c0fe40000410000 */
[-C--:B------:R-:W-:Y:S02]  /*5f30*/  FMUL.FTZ R139, R123, R135.reuse ;  /* 0x000000877b8b7220 */ /* 0x080fe40000410000 */
[C---:B------:R-:W-:Y:S02]  /*5f40*/  FFMA.FTZ R137, R124.reuse, R135, -R137 ;  /* 0x000000877c897223 */ /* 0x040fe40000010889 */
[----:B------:R-:W-:Y:S02]  /*5f50*/  FADD.FTZ R140, R197, R140 ;  /* 0x0000008cc58c7221 */ /* 0x000fe40000010000 */
[----:B------:R-:W-:Y:S02]  /*5f60*/  FFMA.FTZ R139, R124, R136, R139 ;  /* 0x000000887c8b7223 */ /* 0x000fe4000001008b */
[----:B------:R-:W-:Y:S01]  /*5f70*/  FMUL.FTZ R136, R121, R137 ;  /* 0x0000008979887220 */ /* 0x000fe20000410000 */
[----:B------:R-:W-:Y:S01]  /*5f80*/  PRMT R145, RZ, 0x7610, R4 ;  /* 0x00007610ff917816 */ /* 0x000fe20000000004 */
[----:B------:R-:W-:-:S02]  /*5f90*/  FMUL.FTZ R143, R117, R140 ;  /* 0x0000008c758f7220 */ /* 0x000fc40000410000 */
[----:B------:R-:W-:Y:S02]  /*5fa0*/  FMUL.FTZ R135, R121, R139 ;  /* 0x0000008b79877220 */ /* 0x000fe40000410000 */
[C---:B0-----:R-:W-:Y:S02]  /*5fb0*/  FMUL.FTZ R110, R141.reuse, R110 ;  /* 0x0000006e8d6e7220 */ /* 0x041fe40000410000 */
[----:B------:R-:W-:Y:S02]  /*5fc0*/  FMUL.FTZ R109, R141, R109 ;  /* 0x0000006d8d6d7220 */ /* 0x000fe40000410000 */
        /* <DEDUP_REMOVED lines=15> */
[----:B------:R-:W-:-:S02]  /*60c0*/  FMUL.FTZ R140, R115, R141 ;  /* 0x0000008d738c7220 */ /* 0x000fc40000410000 */
[----:B------:R-:W-:Y:S02]  /*60d0*/  FFMA.FTZ R138, R116, R141, -R138 ;  /* 0x0000008d748a7223 */ /* 0x000fe4000001088a */
[----:B------:R-:W-:Y:S02]  /*60e0*/  FMUL.FTZ R195, R142, R87 ;  /* 0x000000578ec37220 */ /* 0x000fe40000410000 */
[-C--:B------:R-:W-:Y:S02]  /*60f0*/  FMUL.FTZ R135, R117, R139.reuse ;  /* 0x0000008b75877220 */ /* 0x080fe40000410000 */
[----:B------:R-:W-:Y:S02]  /*6100*/  FFMA.FTZ R136, R118, R139, R136 ;  /* 0x0000008b76887223 */ /* 0x000fe40000010088 */
[----:B------:R-:W-:Y:S02]  /*6110*/  FFMA.FTZ R140, R116, R143, R140 ;  /* 0x0000008f748c7223 */ /* 0x000fe4000001008c */
[----:B------:R-:W-:-:S02]  /*6120*/  FADD.FTZ R138, R195, R138 ;  /* 0x0000008ac38a7221 */ /* 0x000fc40000010000 */
[----:B------:R-:W-:Y:S02]  /*6130*/  FFMA.FTZ R135, R118, R137, -R135 ;  /* 0x0000008976877223 */ /* 0x000fe40000010887 */
[----:B------:R-:W-:Y:S02]  /*6140*/  FMUL.FTZ R137, R115, R136 ;  /* 0x0000008873897220 */ /* 0x000fe40000410000 */
[----:B------:R-:W-:Y:S01]  /*6150*/  FADD.FTZ R140, RZ, R140 ;  /* 0x0000008cff8c7221 */ /* 0x000fe20000010000 */
[----:B------:R-:W-:Y:S01]  /*6160*/  PRMT R145, RZ, 0x7610, R5 ;  /* 0x00007610ff917816 */ /* 0x000fe20000000005 */
[----:B------:R-:W-:Y:S02]  /*6170*/  FMUL.FTZ R143, R113, R138 ;  /* 0x0000008a718f7220 */ /* 0x000fe40000410000 */
[-C--:B------:R-:W-:Y:S02]  /*6180*/  FMUL.FTZ R139, R115, R135.reuse ;  /* 0x00000087738b7220 */ /* 0x080fe40000410000 */
[----:B------:R-:W-:-:S02]  /*6190*/  FFMA.FTZ R137, R116, R135, -R137 ;  /* 0x0000008774897223 */ /* 0x000fc40000010889 */
[CC--:B------:R-:W-:Y:S02]  /*61a0*/  FMUL.FTZ R141, R113.reuse, R140.reuse ;  /* 0x0000008c718d7220 */ /* 0x0c0fe40000410000 */
[----:B------:R-:W-:Y:S02]  /*61b0*/  FFMA.FTZ R143, R114, R140, R143 ;  /* 0x0000008c728f7223 */ /* 0x000fe4000001008f */
[----:B------:R-:W-:Y:S02]  /*61c0*/  FFMA.FTZ R139, R116, R136, R139 ;  /* 0x00000088748b7223 */ /* 0x000fe4000001008b */
[----:B------:R-:W-:Y:S02]  /*61d0*/  FMUL.FTZ R136, R113, R137 ;  /* 0x0000008971887220 */ /* 0x000fe40000410000 */
[----:B------:R-:W-:Y:S02]  /*61e0*/  FFMA.FTZ R141, R114, R138, -R141 ;  /* 0x0000008a728d7223 */ /* 0x000fe4000001088d */
[----:B------:R-:W-:-:S02]  /*61f0*/  FMUL.FTZ R194, R145, R86 ;  /* 0x0000005691c27220 */ /* 0x000fc40000410000 */
[----:B------:R-:W-:Y:S02]  /*6200*/  FADD.FTZ R143, RZ, R143 ;  /* 0x0000008fff8f7221 */ /* 0x000fe40000010000 */
[-C--:B------:R-:W-:Y:S02]  /*6210*/  FMUL.FTZ R135, R113, R139.reuse ;  /* 0x0000008b71877220 */ /* 0x080fe40000410000 */
[----:B------:R-:W-:Y:S01]  /*6220*/  FFMA.FTZ R136, R114, R139, R136 ;  /* 0x0000008b72887223 */ /* 0x000fe20000010088 */
[----:B------:R-:W-:Y:S01]  /*6230*/  PRMT R142, RZ, 0x5410, R6 ;  /* 0x00005410ff8e7816 */ /* 0x000fe20000000006 */
[----:B------:R-:W-:Y:S02]  /*6240*/  FADD.FTZ R141, R194, R141 ;  /* 0x0000008dc28d7221 */ /* 0x000fe40000010000 */
[----:B------:R-:W-:Y:S02]  /*6250*/  FMUL.FTZ R138, R111, R143 ;  /* 0x0000008f6f8a7220 */ /* 0x000fe40000410000 */
[----:B------:R-:W-:-:S02]  /*6260*/  FFMA.FTZ R135, R114, R137, -R135 ;  /* 0x0000008972877223 */ /* 0x000fc40000010887 */
[C---:B------:R-:W-:Y:S01]  /*6270*/  FMUL.FTZ R137, R111.reuse, R136 ;  /* 0x000000886f897220 */ /* 0x040fe20000410000 */
[----:B--2---:R0:W1:Y:S01]  /*6280*/  R2UR UR43, R3 ;  /* 0x00000000032b73c2 */ /* 0x00406200000e0000 */
[CC--:B------:R-:W-:Y:S02]  /*6290*/  FMUL.FTZ R140, R111.reuse, R141.reuse ;  /* 0x0000008d6f8c7220 */ /* 0x0c0fe40000410000 */
[----:B------:R-:W-:Y:S02]  /*62a0*/  FFMA.FTZ R138, R112, R141, -R138 ;  /* 0x0000008d708a7223 */ /* 0x000fe4000001088a */
[----:B------:R-:W-:Y:S02]  /*62b0*/  FMUL.FTZ R193, R142, R85 ;  /* 0x000000558ec17220 */ /* 0x000fe40000410000 */
[-C--:B------:R-:W-:Y:S01]  /*62c0*/  FMUL.FTZ R139, R111, R135.reuse ;  /* 0x000000876f8b7220 */ /* 0x080fe20000410000 */
[----:B------:R2:W3:Y:S01]  /*62d0*/  R2UR UR42, R2 ;  /* 0x00000000022a73c2 */ /* 0x0004e200000e0000 */
[----:B------:R-:W-:-:S02]  /*62e0*/  FFMA.FTZ R137, R112, R135, -R137 ;  /* 0x0000008770897223 */ /* 0x000fc40000010889 */
[C---:B------:R-:W-:Y:S02]  /*62f0*/  FFMA.FTZ R140, R112.reuse, R143, R140 ;  /* 0x0000008f708c7223 */ /* 0x040fe4000001008c */
[----:B------:R-:W-:Y:S02]  /*6300*/  FADD.FTZ R138, R193, R138 ;  /* 0x0000008ac18a7221 */ /* 0x000fe40000010000 */
[----:B------:R-:W-:Y:S02]  /*6310*/  FFMA.FTZ R139, R112, R136, R139 ;  /* 0x00000088708b7223 */ /* 0x000fe4000001008b */
[C---:B------:R-:W-:Y:S02]  /*6320*/  FMUL.FTZ R136, R109.reuse, R137 ;  /* 0x000000896d887220 */ /* 0x040fe40000410000 */
[----:B------:R-:W-:Y:S01]  /*6330*/  FADD.FTZ R140, RZ, R140 ;  /* 0x0000008cff8c7221 */ /* 0x000fe20000010000 */
[----:B------:R-:W-:Y:S01]  /*6340*/  PRMT R145, RZ, 0x7610, R6 ;  /* 0x00007610ff917816 */ /* 0x000fe20000000006 */
[----:B------:R-:W-:-:S02]  /*6350*/  FMUL.FTZ R143, R109, R138 ;  /* 0x0000008a6d8f7220 */ /* 0x000fc40000410000 */
[CC--:B------:R-:W-:Y:S02]  /*6360*/  FMUL.FTZ R135, R109.reuse, R139.reuse ;  /* 0x0000008b6d877220 */ /* 0x0c0fe40000410000 */
[C---:B------:R-:W-:Y:S01]  /*6370*/  FFMA.FTZ R136, R110.reuse, R139, R136 ;  /* 0x0000008b6e887223 */ /* 0x040fe20000010088 */
[----:B--2---:R-:W-:Y:S01]  /*6380*/  PRMT R2, RZ, 0x5410, R7 ;  /* 0x00005410ff027816 */ /* 0x004fe20000000007 */
[-C--:B------:R-:W-:Y:S02]  /*6390*/  FMUL.FTZ R141, R109, R140.reuse ;  /* 0x0000008c6d8d7220 */ /* 0x080fe40000410000 */
[C---:B------:R-:W-:Y:S02]  /*63a0*/  FFMA.FTZ R143, R110.reuse, R140, R143 ;  /* 0x0000008c6e8f7223 */ /* 0x040fe4000001008f */
[----:B------:R-:W-:Y:S02]  /*63b0*/  FFMA.FTZ R135, R110, R137, -R135 ;  /* 0x000000896e877223 */ /* 0x000fe40000010887 */
[----:B------:R-:W-:-:S02]  /*63c0*/  FMUL.FTZ R137, R107, R136 ;  /* 0x000000886b897220 */ /* 0x000fc40000410000 */
[----:B------:R-:W-:Y:S02]  /*63d0*/  FFMA.FTZ R141, R110, R138, -R141 ;  /* 0x0000008a6e8d7223 */ /* 0x000fe4000001088d */
[----:B------:R-:W-:Y:S02]  /*63e0*/  FMUL.FTZ R192, R145, R84 ;  /* 0x0000005491c07220 */ /* 0x000fe40000410000 */
[----:B------:R-:W-:Y:S02]  /*63f0*/  FADD.FTZ R143, RZ, R143 ;  /* 0x0000008fff8f7221 */ /* 0x000fe40000010000 */
[----:B------:R-:W-:Y:S02]  /*6400*/  FMUL.FTZ R191, R2, R83 ;  /* 0x0000005302bf7220 */ /* 0x000fe40000410000 */
[-C--:B------:R-:W-:Y:S01]  /*6410*/  FFMA.FTZ R2, R108, R135.reuse, -R137 ;  /* 0x000000876c027223 */ /* 0x080fe20000010889 */
[----:B------:R-:W-:Y:S01]  /*6420*/  PRMT R137, RZ, 0x7610, R20 ;  /* 0x00007610ff897816 */ /* 0x000fe20000000014 */
[----:B------:R-:W-:Y:S01]  /*6430*/  FADD.FTZ R141, R192, R141 ;  /* 0x0000008dc08d7221 */ /* 0x000fe20000010000 */
[----:B------:R-:W-:Y:S01]  /*6440*/  PRMT R147, RZ, 0x7610, R21 ;  /* 0x00007610ff937816 */ /* 0x000fe20000000015 */
[----:B0-----:R-:W-:-:S02]  /*6450*/  FMUL.FTZ R3, R107, R135 ;  /* 0x000000876b037220 */ /* 0x001fc40000410000 */
[C---:B------:R-:W-:Y:S01]  /*6460*/  FMUL.FTZ R138, R107.reuse, R143 ;  /* 0x0000008f6b8a7220 */ /* 0x040fe20000410000 */
[----:B------:R-:W-:Y:S01]  /*6470*/  PRMT R135, RZ, 0x5410, R20 ;  /* 0x00005410ff877816 */ /* 0x000fe20000000014 */
[-C--:B------:R-:W-:Y:S01]  /*6480*/  FMUL.FTZ R140, R107, R141.reuse ;  /* 0x0000008d6b8c7220 */ /* 0x080fe20000410000 */
[--C-:B------:R-:W-:Y:S01]  /*6490*/  PRMT R146, RZ, 0x5410, R22.reuse ;  /* 0x00005410ff927816 */ /* 0x100fe20000000016 */
[C---:B------:R-:W-:Y:S01]  /*64a0*/  FFMA.FTZ R3, R108.reuse, R136, R3 ;  /* 0x000000886c037223 */ /* 0x040fe20000010003 */
[----:B------:R-:W-:Y:S01]  /*64b0*/  PRMT R149, RZ, 0x7610, R22 ;  /* 0x00007610ff957816 */ /* 0x000fe20000000016 */
[C---:B-1----:R-:W-:Y:S01]  /*64c0*/  FMUL.FTZ R20, R137.reuse, UR43 ;  /* 0x0000002b89147c20 */ /* 0x042fe20008410000 */
[----:B------:R-:W-:Y:S01]  /*64d0*/  PRMT R136, RZ, 0x5410, R21 ;  /* 0x00005410ff887816 */ /* 0x000fe20000000015 */
[----:B------:R-:W-:Y:S01]  /*64e0*/  FFMA.FTZ R138, R108, R141, -R138 ;  /* 0x0000008d6c8a7223 */ /* 0x000fe2000001088a */
[--C-:B------:R-:W-:Y:S01]  /*64f0*/  PRMT R148, RZ, 0x5410, R23.reuse ;  /* 0x00005410ff947816 */ /* 0x100fe20000000017 */
[----:B---3--:R-:W-:Y:S01]  /*6500*/  FMUL.FTZ R22, R137, UR42 ;  /* 0x0000002a89167c20 */ /* 0x008fe20008410000 */
[----:B------:R-:W-:Y:S01]  /*6510*/  PRMT R151, RZ, 0x7610, R23 ;  /* 0x00007610ff977816 */ /* 0x000fe20000000017 */
[----:B------:R-:W-:-:S02]  /*6520*/  FMUL.FTZ R23, R147, UR43 ;  /* 0x0000002b93177c20 */ /* 0x000fc40008410000 */
[----:B------:R-:W-:Y:S02]  /*6530*/  FFMA.FTZ R140, R108, R143, R140 ;  /* 0x0000008f6c8c7223 */ /* 0x000fe4000001008c */
[----:B------:R-:W-:Y:S02]  /*6540*/  FMUL.FTZ R139, R147, UR42 ;  /* 0x0000002a938b7c20 */ /* 0x000fe40008410000 */
[----:B------:R-:W-:Y:S02]  /*6550*/  FADD.FTZ R144, R81, R81 ;  /* 0x0000005151907221 */ /* 0x000fe40000010000 */
[----:B------:R-:W-:Y:S02]  /*6560*/  FFMA.FTZ R145, R135, UR42, -R20 ;  /* 0x0000002a87917c23 */ /* 0x000fe40008010814 */
[----:B------:R-:W-:Y:S02]  /*6570*/  FADD.FTZ R138, R191, R138 ;  /* 0x0000008abf8a7221 */ /* 0x000fe40000010000 */
[----:B------:R-:W-:-:S02]  /*6580*/  FFMA.FTZ R21, R135, UR43, R22 ;  /* 0x0000002b87157c23 */ /* 0x000fc40008010016 */
[----:B------:R-:W-:Y:S02]  /*6590*/  FADD.FTZ R142, R80, R80 ;  /* 0x00000050508e7221 */ /* 0x000fe40000010000 */
[C---:B------:R-:W-:Y:S02]  /*65a0*/  FFMA.FTZ R23, R136.reuse, UR42, -R23 ;  /* 0x0000002a88177c23 */ /* 0x040fe40008010817 */
[----:B------:R-:W-:Y:S02]  /*65b0*/  FADD.FTZ R140, RZ, R140 ;  /* 0x0000008cff8c7221 */ /* 0x000fe40000010000 */
[----:B------:R-:W-:Y:S02]  /*65c0*/  FFMA.FTZ R139, R136, UR43, R139 ;  /* 0x0000002b888b7c23 */ /* 0x000fe4000801008b */
[----:B------:R-:W-:Y:S02]  /*65d0*/  FMUL.FTZ R145, R144, R145 ;  /* 0x0000009190917220 */ /* 0x000fe40000410000 */
[----:B------:R-:W-:-:S02]  /*65e0*/  FMUL.FTZ R183, R105, R138 ;  /* 0x0000008a69b77220 */ /* 0x000fc40000410000 */
[----:B------:R-:W-:Y:S02]  /*65f0*/  FMUL.FTZ R144, R144, R21 ;  /* 0x0000001590907220 */ /* 0x000fe40000410000 */
[C---:B------:R-:W-:Y:S02]  /*6600*/  FMUL.FTZ R143, R142.reuse, R23 ;  /* 0x000000178e8f7220 */ /* 0x040fe40000410000 */
[----:B------:R-:W-:Y:S01]  /*6610*/  FMUL.FTZ R21, R149, UR43 ;  /* 0x0000002b95157c20 */ /* 0x000fe20008410000 */
[----:B------:R-:W-:Y:S01]  /*6620*/  PRMT R159, RZ, 0x7610, R25 ;  /* 0x00007610ff9f7816 */ /* 0x000fe20000000019 */
[-C--:B------:R-:W-:Y:S02]  /*6630*/  FMUL.FTZ R185, R105, R140.reuse ;  /* 0x0000008c69b97220 */ /* 0x080fe40000410000 */
[----:B------:R-:W-:Y:S02]  /*6640*/  FMUL.FTZ R142, R142, R139 ;  /* 0x0000008b8e8e7220 */ /* 0x000fe40000410000 */
[----:B------:R-:W-:Y:S01]  /*6650*/  FMUL.FTZ R139, R151, UR43 ;  /* 0x0000002b978b7c20 */ /* 0x000fe20008410000 */
[----:B------:R-:W-:Y:S01]  /*6660*/  PRMT R152, RZ, 0x7610, R24 ;  /* 0x00007610ff987816 */ /* 0x000fe20000000018 */
[----:B------:R-:W-:-:S02]  /*6670*/  FFMA.FTZ R183, R106, R140, R183 ;  /* 0x0000008c6ab77223 */ /* 0x000fc400000100b7 */
[----:B------:R-:W-:Y:S01]  /*6680*/  FMUL.FTZ R141, R151, UR42 ;  /* 0x0000002a978d7c20 */ /* 0x000fe20008410000 */
[----:B------:R-:W-:Y:S01]  /*6690*/  PRMT R150, RZ, 0x5410, R24 ;  /* 0x00005410ff967816 */ /* 0x000fe20000000018 */
[----:B------:R-:W-:Y:S02]  /*66a0*/  FADD.FTZ R140, R79, R79 ;  /* 0x0000004f4f8c7221 */ /* 0x000fe40000010000 */
[----:B------:R-:W-:Y:S01]  /*66b0*/  FFMA.FTZ R21, R146, UR42, -R21 ;  /* 0x0000002a92157c23 */ /* 0x000fe20008010815 */
[----:B------:R-:W-:Y:S01]  /*66c0*/  PRMT R24, RZ, 0x5410, R25 ;  /* 0x00005410ff187816 */ /* 0x000fe20000000019 */
[----:B------:R-:W-:Y:S01]  /*66d0*/  FFMA.FTZ R185, R106, R138, -R185 ;  /* 0x0000008a6ab97223 */ /* 0x000fe200000108b9 */
[----:B------:R-:W-:Y:S01]  /*66e0*/  PRMT R163, RZ, 0x7610, R27 ;  /* 0x00007610ffa37816 */ /* 0x000fe2000000001b */
[----:B------:R-:W-:Y:S02]  /*66f0*/  FADD.FTZ R138, R78, R78 ;  /* 0x0000004e4e8a7221 */ /* 0x000fe40000010000 */
[----:B------:R-:W-:-:S02]  /*6700*/  FFMA.FTZ R139, R148, UR42, -R139 ;  /* 0x0000002a948b7c23 */ /* 0x000fc4000801088b */
[----:B------:R-:W-:Y:S02]  /*6710*/  FFMA.FTZ R153, R148, UR43, R141 ;  /* 0x0000002b94997c23 */ /* 0x000fe4000801008d */
[----:B------:R-:W-:Y:S02]  /*6720*/  FMUL.FTZ R25, R159, UR43 ;  /* 0x0000002b9f197c20 */ /* 0x000fe40008410000 */
[----:B------:R-:W-:Y:S02]  /*6730*/  FMUL.FTZ R141, R140, R21 ;  /* 0x000000158c8d7220 */ /* 0x000fe40000410000 */
[----:B------:R-:W-:Y:S01]  /*6740*/  FMUL.FTZ R21, R152, UR43 ;  /* 0x0000002b98157c20 */ /* 0x000fe20008410000 */
[----:B------:R-:W-:Y:S01]  /*6750*/  PRMT R160, RZ, 0x5410, R27 ;  /* 0x00005410ffa07816 */ /* 0x000fe2000000001b */
[C---:B------:R-:W-:Y:S02]  /*6760*/  FMUL.FTZ R139, R138.reuse, R139 ;  /* 0x0000008b8a8b7220 */ /* 0x040fe40000410000 */
[----:B------:R-:W-:-:S02]  /*6770*/  FMUL.FTZ R138, R138, R153 ;  /* 0x000000998a8a7220 */ /* 0x000fc40000410000 */
[----:B------:R-:W-:Y:S02]  /*6780*/  FADD.FTZ R154, R76, R76 ;  /* 0x0000004c4c9a7221 */ /* 0x000fe40000010000 */
[----:B------:R-:W-:Y:S01]  /*6790*/  FFMA.FTZ R25, R24, UR42, -R25 ;  /* 0x0000002a18197c23 */ /* 0x000fe20008010819 */
[--C-:B------:R-:W-:Y:S01]  /*67a0*/  PRMT R161, RZ, 0x7610, R26.reuse ;  /* 0x00007610ffa17816 */ /* 0x100fe2000000001a */
[----:B------:R-:W-:Y:S02]  /*67b0*/  FMUL.FTZ R153, R163, UR43 ;  /* 0x0000002ba3997c20 */ /* 0x000fe40008410000 */
[----:B------:R-:W-:Y:S02]  /*67c0*/  FADD.FTZ R156, R77, R77 ;  /* 0x0000004d4d9c7221 */ /* 0x000fe40000010000 */
[----:B------:R-:W-:Y:S02]  /*67d0*/  FFMA.FTZ R21, R150, UR42, -R21 ;  /* 0x0000002a96157c23 */ /* 0x000fe40008010815 */
[----:B------:R-:W-:Y:S01]  /*67e0*/  FMUL.FTZ R165, R163, UR42 ;  /* 0x0000002aa3a57c20 */ /* 0x000fe20008410000 */
[----:B------:R-:W-:Y:S01]  /*67f0*/  PRMT R158, RZ, 0x5410, R26 ;  /* 0x00005410ff9e7816 */ /* 0x000fe2000000001a */
[----:B------:R-:W-:-:S02]  /*6800*/  FMUL.FTZ R155, R154, R25 ;  /* 0x000000199a9b7220 */ /* 0x000fc40000410000 */
[----:B------:R-:W-:Y:S02]  /*6810*/  FADD.FTZ R25, R74, R74 ;  /* 0x0000004a4a197221 */ /* 0x000fe40000010000 */
[----:B------:R-:W-:Y:S01]  /*6820*/  FFMA.FTZ R26, R160, UR42, -R153 ;  /* 0x0000002aa01a7c23 */ /* 0x000fe20008010899 */
[----:B------:R-:W-:Y:S01]  /*6830*/  PRMT R164, RZ, 0x7610, R28 ;  /* 0x00007610ffa47816 */ /* 0x000fe2000000001c */
[----:B------:R-:W-:Y:S02]  /*6840*/  FMUL.FTZ R157, R156, R21 ;  /* 0x000000159c9d7220 */ /* 0x000fe40000410000 */
[----:B------:R-:W-:Y:S02]  /*6850*/  FFMA.FTZ R162, R160, UR43, R165 ;  /* 0x0000002ba0a27c23 */ /* 0x000fe400080100a5 */
[----:B------:R-:W-:Y:S01]  /*6860*/  FMUL.FTZ R21, R161, UR43 ;  /* 0x0000002ba1157c20 */ /* 0x000fe20008410000 */
[----:B------:R-:W-:Y:S01]  /*6870*/  PRMT R171, RZ, 0x7610, R29 ;  /* 0x00007610ffab7816 */ /* 0x000fe2000000001d */
[----:B------:R-:W-:-:S02]  /*6880*/  FMUL.FTZ R26, R25, R26 ;  /* 0x0000001a191a7220 */ /* 0x000fc40000410000 */
        /* <DEDUP_REMOVED lines=17> */
[----:B----4-:R-:W-:Y:S01]  /*69a0*/  PRMT R177, RZ, 0x7610, R16 ;  /* 0x00007610ffb17816 */ /* 0x010fe20000000010 */
        /* <DEDUP_REMOVED lines=76> */
.L_x_6864:
[----:B01----:R-:W-:Y:S05]  /*6e70*/  BSYNC B0 ;  /* 0x0000000000007941 */ /* 0x003fea0003800000 */
.L_x_6863:
        /* <DEDUP_REMOVED lines=36> */
.L_x_6971:
        /* <DEDUP_REMOVED lines=68> */
.L_x_6972:
[----:B------:R-:W-:Y:S01]  /*7500*/  MOV R211, R18 ;  /* 0x0000001200d37202 */ /* 0x000fe20000000f00 */
[-C--:B---3--:R-:W-:Y:S01]  /*7510*/  FMUL.FTZ R16, R212, R207.reuse ;  /* 0x000000cfd4107220 */ /* 0x088fe20000410000 */
[----:B------:R-:W-:Y:S01]  /*7520*/  ISETP.GE.AND P0, PT, R102, 0x10, PT ;  /* 0x000000106600780c */ /* 0x000fe20003f06270 */
[----:B--2---:R-:W-:Y:S01]  /*7530*/  FMUL.FTZ R17, R20, R207 ;  /* 0x000000cf14117220 */ /* 0x004fe20000410000 */
[----:B------:R-:W-:Y:S01]  /*7540*/  MOV R209, R23 ;  /* 0x0000001700d17202 */ /* 0x000fe20000000f00 */
[----:B----4-:R-:W-:-:S02]  /*7550*/  FFMA.FTZ R16, R21, R211, R16 ;  /* 0x000000d315107223 */ /* 0x010fc40000010010 */
        /* <DEDUP_REMOVED lines=14> */
[----:B-----5:R-:W-:Y:S05]  /*7640*/  CALL.REL.NOINC `($__internal_166_$__cuda_sm70_shflsync_idx_p) ;  /* 0x000094c000007944 */ /* 0x020fea0003c00000 */
.L_x_6869:
[----:B------:R-:W-:Y:S05]  /*7650*/  BRA.CONV ~URZ, `(.L_x_6870) ;  /* 0x000000637f007947 */ /* 0x000fea000b800000 */
[----:B0-----:R-:W-:Y:S01]  /*7660*/  HFMA2.MMA R21, -RZ, RZ, 0, 1.847743988037109375e-06 ;  /* 0x0000001fff157435 */ /* 0x001fe200000001ff */
[----:B------:R-:W-:Y:S02]  /*7670*/  MOV R19, R207 ;  /* 0x000000cf00137202 */ /* 0x000fe40000000f00 */
[----:B------:R-:W-:-:S02]  /*7680*/  MOV R20, 0x1f ;  /* 0x0000001f00147802 */ /* 0x000fc40000000f00 */
[----:B-1----:R-:W-:Y:S02]  /*7690*/  MOV R18, 0xffffffff ;  /* 0xffffffff00127802 */ /* 0x002fe40000000f00 */
[----:B------:R-:W-:Y:S02]  /*76a0*/  MOV R16, 0x76c0 ;  /* 0x000076c000107802 */ /* 0x000fe40000000f00 */
[----:B-----5:R-:W-:Y:S05]  /*76b0*/  CALL.REL.NOINC `($__internal_166_$__cuda_sm70_shflsync_idx_p) ;  /* 0x0000945000007944 */ /* 0x020fea0003c00000 */
.L_x_6870:
[----:B------:R-:W-:Y:S05]  /*76c0*/  BRA.CONV ~URZ, `(.L_x_6871) ;  /* 0x000000637f007947 */ /* 0x000fea000b800000 */
[----:B0-----:R-:W-:Y:S01]  /*76d0*/  HFMA2.MMA R21, -RZ, RZ, 0, 1.847743988037109375e-06 ;  /* 0x0000001fff157435 */ /* 0x001fe200000001ff */
[----:B------:R-:W-:Y:S02]  /*76e0*/  MOV R19, R22 ;  /* 0x0000001600137202 */ /* 0x000fe40000000f00 */
[----:B------:R-:W-:Y:S02]  /*76f0*/  MOV R20, 0x1f ;  /* 0x0000001f00147802 */ /* 0x000fe40000000f00 */
[----:B-1----:R-:W-:Y:S02]  /*7700*/  MOV R18, 0xffffffff ;  /* 0xffffffff00127802 */ /* 0x002fe40000000f00 */
[----:B------:R-:W-:Y:S02]  /*7710*/  MOV R16, 0x7730 ;  /* 0x0000773000107802 */ /* 0x000fe40000000f00 */
[----:B-----5:R-:W-:Y:S05]  /*7720*/  CALL.REL.NOINC `($__internal_166_$__cuda_sm70_shflsync_idx_p) ;  /* 0x000093e000007944 */ /* 0x020fea0003c00000 */
.L_x_6871:
[----:B------:R-:W-:Y:S05]  /*7730*/  BRA.CONV ~URZ, `(.L_x_6872) ;  /* 0x000000637f007947 */ /* 0x000fea000b800000 */
[----:B0-----:R-:W-:Y:S01]  /*7740*/  HFMA2.MMA R21, -RZ, RZ, 0, 1.847743988037109375e-06 ;  /* 0x0000001fff157435 */ /* 0x001fe200000001ff */
[----:B------:R-:W-:-:S02]  /*7750*/  MOV R19, R209 ;  /* 0x000000d100137202 */ /* 0x000fc40000000f00 */
[----:B------:R-:W-:Y:S02]  /*7760*/  MOV R20, 0x1f ;  /* 0x0000001f00147802 */ /* 0x000fe40000000f00 */
[----:B-1----:R-:W-:Y:S02]  /*7770*/  MOV R18, 0xffffffff ;  /* 0xffffffff00127802 */ /* 0x002fe40000000f00 */
[----:B------:R-:W-:Y:S02]  /*7780*/  MOV R16, 0x77a0 ;  /* 0x000077a000107802 */ /* 0x000fe40000000f00 */
[----:B-----5:R-:W-:Y:S05]  /*7790*/  CALL.REL.NOINC `($__internal_166_$__cuda_sm70_shflsync_idx_p) ;  /* 0x0000937000007944 */ /* 0x020fea0003c00000 */
.L_x_6872:
        /* <DEDUP_REMOVED lines=9> */
.L_x_6973:
        /* <DEDUP_REMOVED lines=23> */
.L_x_6866:
[----:B0-----:R-:W-:Y:S05]  /*79a0*/  BSYNC B0 ;  /* 0x0000000000007941 */ /* 0x001fea0003800000 */
.L_x_6865:
[----:B------:R-:W-:Y:S01]  /*79b0*/  WARPSYNC 0xffffffff ;  /* 0xffffffff00007948 */ /* 0x000fe20003800000 */
[----:B------:R-:W-:Y:S01]  /*79c0*/  BAR.SYNC.DEFER_BLOCKING 0x0 ;  /* 0x0000000000007b1d */ /* 0x000fe20000010000 */
[-C--:B-1---5:R-:W-:Y:S01]  /*79d0*/  FMUL.FTZ R12, R105, R190.reuse ;  /* 0x000000be690c7220 */ /* 0x0a2fe20000410000 */
[----:B------:R-:W-:Y:S01]  /*79e0*/  MOV R13, UR29 ;  /* 0x0000001d000d7c02 */ /* 0x000fe20008000f00 */
[C---:B------:R-:W-:Y:S01]  /*79f0*/  FMUL.FTZ R14, R106.reuse, R190 ;  /* 0x000000be6a0e7220 */ /* 0x040fe20000410000 */
[----:B------:R-:W-:Y:S01]  /*7a00*/  LOP3.LUT P0, RZ, R101, 0x1f, RZ, 0xc0, !PT ;  /* 0x0000001f65ff7812 */ /* 0x000fe2000780c0ff */
[-C--:B------:R-:W-:Y:S01]  /*7a10*/  FFMA.FTZ R12, R106, R189.reuse, -R12 ;  /* 0x000000bd6a0c7223 */ /* 0x080fe2000001080c */
[----:B------:R-:W-:Y:S01]  /*7a20*/  MOV R220, UR7 ;  /* 0x0000000700dc7c02 */ /* 0x000fe20008000f00 */
        /* <DEDUP_REMOVED lines=13> */
[C---:B------:R-:W-:Y:S02]  /*7b00*/  FMUL.FTZ R17, R107.reuse, -R15 ;  /* 0x8000000f6b117220 */ /* 0x040fe40000410000 */
[----:B------:R-:W-:Y:S02]  /*7b10*/  FFMA.FTZ R18, R108, R16, -R19 ;  /* 0x000000106c127223 */ /* 0x000fe40000010813 */
        /* <DEDUP_REMOVED lines=11> */
[C---:B------:R-:W-:Y:S02]  /*7bd0*/  FFMA.FTZ R21, R110.reuse, R21, R20 ;  /* 0x000000156e157223 */ /* 0x040fe40000010014 */
        /* <DEDUP_REMOVED lines=10> */
[----:B------:R-:W-:Y:S02]  /*7c80*/  FMUL.FTZ R15, R113, -R17 ;  /* 0x80000011710f7220 */ /* 0x000fe40000410000 */
[----:B------:R-:W-:Y:S02]  /*7c90*/  FFMA.FTZ R19, R112, R18, -R19 ;  /* 0x0000001270137223 */ /* 0x000fe40000010813 */
[----:B------:R-:W-:Y:S02]  /*7ca0*/  FADD.FTZ R20, -R29, R20 ;  /* 0x000000141d147221 */ /* 0x000fe40000010100 */
[-C--:B------:R-:W-:Y:S02]  /*7cb0*/  FMUL.FTZ R14, R113, -R16.reuse ;  /* 0x80000010710e7220 */ /* 0x080fe40000410000 */
[----:B------:R-:W-:Y:S02]  /*7cc0*/  FFMA.FTZ R16, R114, R16, -R15 ;  /* 0x0000001072107223 */ /* 0x000fe4000001080f */
[----:B------:R-:W-:-:S02]  /*7cd0*/  FADD.FTZ R19, R30, R19 ;  /* 0x000000131e137221 */ /* 0x000fc40000010000 */
[----:B------:R-:W-:Y:S02]  /*7ce0*/  FMUL.FTZ R18, R113, -R20 ;  /* 0x8000001471127220 */ /* 0x000fe40000410000 */
[C---:B0-----:R-:W-:Y:S02]  /*7cf0*/  FMUL.FTZ R15, R33.reuse, R13 ;  /* 0x0000000d210f7220 */ /* 0x041fe40000410000 */
[----:B------:R-:W-:Y:S02]  /*7d00*/  FMUL.FTZ R33, R33, R12 ;  /* 0x0000000c21217220 */ /* 0x000fe40000410000 */
[C---:B------:R-:W-:Y:S02]  /*7d10*/  FFMA.FTZ R14, R114.reuse, R17, R14 ;  /* 0x00000011720e7223 */ /* 0x040fe4000001000e */
[-C--:B------:R-:W-:Y:S02]  /*7d20*/  FFMA.FTZ R18, R114, R19.reuse, -R18 ;  /* 0x0000001372127223 */ /* 0x080fe40000010812 */
[----:B------:R-:W-:-:S02]  /*7d30*/  FMUL.FTZ R19, R113, -R19 ;  /* 0x8000001371137220 */ /* 0x000fc40000410000 */
[----:B------:R-:W-:Y:S02]  /*7d40*/  FFMA.FTZ R33, R32, R13, R33 ;  /* 0x0000000d20217223 */ /* 0x000fe40000010021 */
[C---:B------:R-:W-:Y:S02]  /*7d50*/  FMUL.FTZ R13, R115.reuse, -R14 ;  /* 0x8000000e730d7220 */ /* 0x040fe40000410000 */
[----:B------:R-:W-:Y:S02]  /*7d60*/  FFMA.FTZ R20, R114, R20, R19 ;  /* 0x0000001472147223 */ /* 0x000fe40000010013 */
[----:B------:R-:W-:Y:S02]  /*7d70*/  FFMA.FTZ R17, R116, R16, -R13 ;  /* 0x0000001074117223 */ /* 0x000fe4000001080d */
[----:B------:R-:W-:Y:S02]  /*7d80*/  FFMA.FTZ R15, R32, R12, -R15 ;  /* 0x0000000c200f7223 */ /* 0x000fe4000001080f */
[----:B------:R-:W-:-:S02]  /*7d90*/  FMUL.FTZ R13, R115, -R16 ;  /* 0x80000010730d7220 */ /* 0x000fc40000410000 */
[----:B------:R-:W-:Y:S02]  /*7da0*/  FADD.FTZ R206, RZ, R33 ;  /* 0x00000021ffce7221 */ /* 0x000fe40000010000 */
[----:B------:R-:W-:Y:S02]  /*7db0*/  FADD.FTZ R20, -R31, R20 ;  /* 0x000000141f147221 */ /* 0x000fe40000010100 */
[----:B------:R-:W-:Y:S02]  /*7dc0*/  FADD.FTZ R208, R208, R15 ;  /* 0x0000000fd0d07221 */ /* 0x000fe40000010000 */
[----:B------:R-:W-:Y:S02]  /*7dd0*/  FFMA.FTZ R14, R116, R14, R13 ;  /* 0x0000000e740e7223 */ /* 0x000fe4000001000d */
[----:B------:R-:W-:Y:S02]  /*7de0*/  FMUL.FTZ R13, R133, R206 ;  /* 0x000000ce850d7220 */ /* 0x000fe40000410000 */
[----:B------:R-:W-:-:S02]  /*7df0*/  FADD.FTZ R18, R165, R18 ;  /* 0x00000012a5127221 */ /* 0x000fc40000010000 */
[----:B------:R-:W-:Y:S02]  /*7e00*/  FMUL.FTZ R19, R115, -R20 ;  /* 0x8000001473137220 */ /* 0x000fe40000410000 */
[-C--:B------:R-:W-:Y:S02]  /*7e10*/  FMUL.FTZ R15, R133, R208.reuse ;  /* 0x000000d0850f7220 */ /* 0x080fe40000410000 */
[----:B------:R-:W-:Y:S02]  /*7e20*/  FFMA.FTZ R12, R134, R208, -R13 ;  /* 0x000000d0860c7223 */ /* 0x000fe4000001080d */
[-C--:B------:R-:W-:Y:S02]  /*7e30*/  FFMA.FTZ R16, R116, R18.reuse, -R19 ;  /* 0x0000001274107223 */ /* 0x080fe40000010813 */
[----:B------:R-:W-:Y:S02]  /*7e40*/  FMUL.FTZ R19, R115, -R18 ;  /* 0x8000001273137220 */ /* 0x000fe40000410000 */
[----:B------:R-:W-:-:S02]  /*7e50*/  FFMA.FTZ R15, R134, R206, R15 ;  /* 0x000000ce860f7223 */ /* 0x000fc4000001000f */
[----:B------:R-:W-:Y:S02]  /*7e60*/  FMUL.FTZ R13, R117, -R14 ;  /* 0x8000000e750d7220 */ /* 0x000fe40000410000 */
[----:B------:R-:W-:Y:S02]  /*7e70*/  FADD.FTZ R205, R205, R12 ;  /* 0x0000000ccdcd7221 */ /* 0x000fe40000010000 */
[----:B------:R-:W-:Y:S02]  /*7e80*/  FFMA.FTZ R19, R116, R20, R19 ;  /* 0x0000001474137223 */ /* 0x000fe40000010013 */
[----:B------:R-:W-:Y:S02]  /*7e90*/  FADD.FTZ R33, RZ, R15 ;  /* 0x0000000fff217221 */ /* 0x000fe40000010000 */
[----:B------:R-:W-:Y:S02]  /*7ea0*/  FFMA.FTZ R18, R118, R17, -R13 ;  /* 0x0000001176127223 */ /* 0x000fe4000001080d */
[----:B------:R-:W-:-:S02]  /*7eb0*/  FMUL.FTZ R13, R131, R205 ;  /* 0x000000cd830d7220 */ /* 0x000fc40000410000 */
[----:B------:R-:W-:Y:S02]  /*7ec0*/  FADD.FTZ R19, -R166, R19 ;  /* 0x00000013a6137221 */ /* 0x000fe40000010100 */
[-C--:B------:R-:W-:Y:S02]  /*7ed0*/  FMUL.FTZ R12, R131, R33.reuse ;  /* 0x00000021830c7220 */ /* 0x080fe40000410000 */
[----:B------:R-:W-:Y:S02]  /*7ee0*/  FFMA.FTZ R13, R132, R33, R13 ;  /* 0x00000021840d7223 */ /* 0x000fe4000001000d */
[----:B------:R-:W-:Y:S02]  /*7ef0*/  FMUL.FTZ R17, R117, -R17 ;  /* 0x8000001175117220 */ /* 0x000fe40000410000 */
[----:B------:R-:W-:Y:S02]  /*7f00*/  FADD.FTZ R16, R167, R16 ;  /* 0x00000010a7107221 */ /* 0x000fe40000010000 */
[----:B------:R-:W-:-:S02]  /*7f10*/  FMUL.FTZ R15, R117, -R19 ;  /* 0x80000013750f7220 */ /* 0x000fc40000410000 */
[----:B------:R-:W-:Y:S02]  /*7f20*/  FFMA.FTZ R12, R132, R205, -R12 ;  /* 0x000000cd840c7223 */ /* 0x000fe4000001080c */
[----:B------:R-:W-:Y:S02]  /*7f30*/  FADD.FTZ R32, RZ, R13 ;  /* 0x0000000dff207221 */ /* 0x000fe40000010000 */
[C---:B------:R-:W-:Y:S02]  /*7f40*/  FFMA.FTZ R17, R118.reuse, R14, R17 ;  /* 0x0000000e76117223 */ /* 0x040fe40000010011 */
[-C--:B------:R-:W-:Y:S02]  /*7f50*/  FFMA.FTZ R14, R118, R16.reuse, -R15 ;  /* 0x00000010760e7223 */ /* 0x080fe4000001080f */
[----:B------:R-:W-:Y:S02]  /*7f60*/  FMUL.FTZ R16, R117, -R16 ;  /* 0x8000001075107220 */ /* 0x000fe40000410000 */
[----:B------:R-:W-:-:S02]  /*7f70*/  FADD.FTZ R210, R203, R12 ;  /* 0x0000000ccbd27221 */ /* 0x000fc40000010000 */
[C---:B------:R-:W-:Y:S02]  /*7f80*/  FMUL.FTZ R13, R129.reuse, R32 ;  /* 0x00000020810d7220 */ /* 0x040fe40000410000 */
[----:B------:R-:W-:Y:S02]  /*7f90*/  FFMA.FTZ R19, R118, R19, R16 ;  /* 0x0000001376137223 */ /* 0x000fe40000010010 */
[-C--:B------:R-:W-:Y:S02]  /*7fa0*/  FMUL.FTZ R15, R129, R210.reuse ;  /* 0x000000d2810f7220 */ /* 0x080fe40000410000 */
[----:B------:R-:W-:Y:S02]  /*7fb0*/  FFMA.FTZ R13, R130, R210, -R13 ;  /* 0x000000d2820d7223 */ /* 0x000fe4000001080d */
[----:B------:R-:W-:Y:S02]  /*7fc0*/  FMUL.FTZ R21, R119, -R17 ;  /* 0x8000001177157220 */ /* 0x000fe40000410000 */
[----:B------:R-:W-:-:S02]  /*7fd0*/  FADD.FTZ R19, -R168, R19 ;  /* 0x00000013a8137221 */ /* 0x000fc40000010100 */
[----:B------:R-:W-:Y:S02]  /*7fe0*/  FFMA.FTZ R15, R130, R32, R15 ;  /* 0x00000020820f7223 */ /* 0x000fe4000001000f */
[----:B------:R-:W-:Y:S02]  /*7ff0*/  FADD.FTZ R207, R202, R13 ;  /* 0x0000000dcacf7221 */ /* 0x000fe40000010000 */
[----:B------:R-:W-:Y:S02]  /*8000*/  FFMA.FTZ R21, R120, R18, -R21 ;  /* 0x0000001278157223 */ /* 0x000fe40000010815 */
[----:B------:R-:W-:Y:S02]  /*8010*/  FADD.FTZ R14, R169, R14 ;  /* 0x0000000ea90e7221 */ /* 0x000fe40000010000 */
[----:B------:R-:W-:Y:S02]  /*8020*/  FMUL.FTZ R23, R119, -R19 ;  /* 0x8000001377177220 */ /* 0x000fe40000410000 */
[----:B------:R-:W-:-:S02]  /*8030*/  FADD.FTZ R202, RZ, R15 ;  /* 0x0000000fffca7221 */ /* 0x000fc40000010000 */
[----:B------:R-:W-:Y:S02]  /*8040*/  FMUL.FTZ R18, R119, -R18 ;  /* 0x8000001277127220 */ /* 0x000fe40000410000 */
[C---:B------:R-:W-:Y:S02]  /*8050*/  FMUL.FTZ R13, R127.reuse, R207 ;  /* 0x000000cf7f0d7220 */ /* 0x040fe40000410000 */
[C---:B------:R-:W-:Y:S02]  /*8060*/  FFMA.FTZ R23, R120.reuse, R14, -R23 ;  /* 0x0000000e78177223 */ /* 0x040fe40000010817 */
[----:B------:R-:W-:Y:S02]  /*8070*/  FMUL.FTZ R12, R127, R202 ;  /* 0x000000ca7f0c7220 */ /* 0x000fe40000410000 */
[----:B------:R-:W-:Y:S02]  /*8080*/  FFMA.FTZ R18, R120, R17, R18 ;  /* 0x0000001178127223 */ /* 0x000fe40000010012 */
[----:B------:R-:W-:-:S02]  /*8090*/  FMUL.FTZ R14, R119, -R14 ;  /* 0x8000000e770e7220 */ /* 0x000fc40000410000 */
[C---:B------:R-:W-:Y:S02]  /*80a0*/  FFMA.FTZ R13, R128.reuse, R202, R13 ;  /* 0x000000ca800d7223 */ /* 0x040fe4000001000d */
[----:B------:R-:W-:Y:S02]  /*80b0*/  FFMA.FTZ R12, R128, R207, -R12 ;  /* 0x000000cf800c7223 */ /* 0x000fe4000001080c */
[----:B------:R-:W-:Y:S02]  /*80c0*/  FMUL.FTZ R15, R121, -R18 ;  /* 0x80000012790f7220 */ /* 0x000fe40000410000 */
[----:B------:R-:W-:Y:S02]  /*80d0*/  FFMA.FTZ R14, R120, R19, R14 ;  /* 0x00000013780e7223 */ /* 0x000fe4000001000e */
[----:B------:R-:W-:Y:S02]  /*80e0*/  FADD.FTZ R203, RZ, R13 ;  /* 0x0000000dffcb7221 */ /* 0x000fe40000010000 */
[----:B------:R-:W-:-:S02]  /*80f0*/  FADD.FTZ R209, R201, R12 ;  /* 0x0000000cc9d17221 */ /* 0x000fc40000010000 */
[----:B------:R-:W-:Y:S02]  /*8100*/  FFMA.FTZ R15, R122, R21, -R15 ;  /* 0x000000157a0f7223 */ /* 0x000fe4000001080f */
[----:B------:R-:W-:Y:S02]  /*8110*/  FADD.FTZ R14, -R25, R14 ;  /* 0x0000000e190e7221 */ /* 0x000fe40000010100 */
[----:B------:R-:W-:Y:S02]  /*8120*/  FMUL.FTZ R12, R125, R203 ;  /* 0x000000cb7d0c7220 */ /* 0x000fe40000410000 */
[C---:B------:R-:W-:Y:S02]  /*8130*/  FMUL.FTZ R21, R121.reuse, -R21 ;  /* 0x8000001579157220 */ /* 0x040fe40000410000 */
[----:B------:R-:W-:Y:S02]  /*8140*/  FADD.FTZ R23, R26, R23 ;  /* 0x000000171a177221 */ /* 0x000fe40000010000 */
[----:B------:R-:W-:-:S02]  /*8150*/  FMUL.FTZ R13, R121, -R14 ;  /* 0x8000000e790d7220 */ /* 0x000fc40000410000 */
[-C--:B------:R-:W-:Y:S02]  /*8160*/  FFMA.FTZ R211, R126, R209.reuse, -R12 ;  /* 0x000000d17ed37223 */ /* 0x080fe4000001080c */
[C---:B------:R-:W-:Y:S02]  /*8170*/  FFMA.FTZ R21, R122.reuse, R18, R21 ;  /* 0x000000127a157223 */ /* 0x040fe40000010015 */
[----:B------:R-:W-:Y:S02]  /*8180*/  FMUL.FTZ R12, R125, R209 ;  /* 0x000000d17d0c7220 */ /* 0x000fe40000410000 */
[----:B------:R-:W-:Y:S02]  /*8190*/  FFMA.FTZ R16, R122, R23, -R13 ;  /* 0x000000177a107223 */ /* 0x000fe4000001080d */
[----:B------:R-:W-:Y:S02]  /*81a0*/  FMUL.FTZ R13, R123, -R21 ;  /* 0x800000157b0d7220 */ /* 0x000fe40000410000 */
[----:B------:R-:W-:-:S02]  /*81b0*/  FFMA.FTZ R12, R126, R203, R12 ;  /* 0x000000cb7e0c7223 */ /* 0x000fc4000001000c */
[----:B------:R-:W-:Y:S02]  /*81c0*/  FADD.FTZ R211, R200, R211 ;  /* 0x000000d3c8d37221 */ /* 0x000fe40000010000 */
[----:B------:R-:W-:Y:S02]  /*81d0*/  FMUL.FTZ R23, R121, -R23 ;  /* 0x8000001779177220 */ /* 0x000fe40000410000 */
[-C--:B------:R-:W-:Y:S02]  /*81e0*/  FFMA.FTZ R17, R124, R15.reuse, -R13 ;  /* 0x0000000f7c117223 */ /* 0x080fe4000001080d */
[----:B------:R-:W-:Y:S02]  /*81f0*/  FADD.FTZ R201, RZ, R12 ;  /* 0x0000000cffc97221 */ /* 0x000fe40000010000 */
[C---:B------:R-:W-:Y:S02]  /*8200*/  FMUL.FTZ R15, R123.reuse, -R15 ;  /* 0x8000000f7b0f7220 */ /* 0x040fe40000410000 */
[----:B------:R-:W-:-:S02]  /*8210*/  FMUL.FTZ R13, R123, R211 ;  /* 0x000000d37b0d7220 */ /* 0x000fc40000410000 */
[----:B------:R-:W-:Y:S02]  /*8220*/  FFMA.FTZ R14, R122, R14, R23 ;  /* 0x0000000e7a0e7223 */ /* 0x000fe40000010017 */
[----:B------:R-:W-:Y:S02]  /*8230*/  FADD.FTZ R16, R153, R16 ;  /* 0x0000001099107221 */ /* 0x000fe40000010000 */
[----:B------:R-:W-:Y:S02]  /*8240*/  FMUL.FTZ R12, R123, R201 ;  /* 0x000000c97b0c7220 */ /* 0x000fe40000410000 */
[C---:B------:R-:W-:Y:S02]  /*8250*/  FFMA.FTZ R21, R124.reuse, R21, R15 ;  /* 0x000000157c157223 */ /* 0x040fe4000001000f */
[----:B------:R-:W-:Y:S02]  /*8260*/  FFMA.FTZ R13, R124, R201, R13 ;  /* 0x000000c97c0d7223 */ /* 0x000fe4000001000d */
[----:B------:R-:W-:-:S02]  /*8270*/  FADD.FTZ R14, -R27, R14 ;  /* 0x0000000e1b0e7221 */ /* 0x000fc40000010100 */
[C---:B------:R-:W-:Y:S02]  /*8280*/  FMUL.FTZ R15, R123.reuse, -R16 ;  /* 0x800000107b0f7220 */ /* 0x040fe40000410000 */
[C---:B------:R-:W-:Y:S02]  /*8290*/  FFMA.FTZ R12, R124.reuse, R211, -R12 ;  /* 0x000000d37c0c7223 */ /* 0x040fe4000001080c */
[----:B------:R-:W-:Y:S02]  /*82a0*/  FADD.FTZ R200, RZ, R13 ;  /* 0x0000000dffc87221 */ /* 0x000fe40000010000 */
[-C--:B------:R-:W-:Y:S02]  /*82b0*/  FMUL.FTZ R19, R123, -R14.reuse ;  /* 0x8000000e7b137220 */ /* 0x080fe40000410000 */
[----:B------:R-:W-:Y:S02]  /*82c0*/  FFMA.FTZ R15, R124, R14, R15 ;  /* 0x0000000e7c0f7223 */ /* 0x000fe4000001000f */
[----:B------:R-:W-:-:S02]  /*82d0*/  FADD.FTZ R212, R199, R12 ;  /* 0x0000000cc7d47221 */ /* 0x000fc40000010000 */
[C---:B------:R-:W-:Y:S02]  /*82e0*/  FMUL.FTZ R13, R121.reuse, R200 ;  /* 0x000000c8790d7220 */ /* 0x040fe40000410000 */
[----:B------:R-:W-:Y:S02]  /*82f0*/  FFMA.FTZ R18, R124, R16, -R19 ;  /* 0x000000107c127223 */ /* 0x000fe40000010813 */
[----:B------:R-:W-:Y:S02]  /*8300*/  FADD.FTZ R12, -R154, R15 ;  /* 0x0000000f9a0c7221 */ /* 0x000fe40000010100 */
[-C--:B------:R-:W-:Y:S02]  /*8310*/  FMUL.FTZ R15, R121, R212.reuse ;  /* 0x000000d4790f7220 */ /* 0x080fe40000410000 */
[----:B------:R-:W-:Y:S02]  /*8320*/  FFMA.FTZ R13, R122, R212, -R13 ;  /* 0x000000d47a0d7223 */ /* 0x000fe4000001080d */
[----:B------:R-:W-:-:S02]  /*8330*/  FADD.FTZ R18, R155, R18 ;  /* 0x000000129b127221 */ /* 0x000fc40000010000 */
[C---:B------:R-:W-:Y:S02]  /*8340*/  FMUL.FTZ R19, R125.reuse, -R12 ;  /* 0x8000000c7d137220 */ /* 0x040fe40000410000 */
[----:B------:R-:W-:Y:S02]  /*8350*/  FFMA.FTZ R15, R122, R200, R15 ;  /* 0x000000c87a0f7223 */ /* 0x000fe4000001000f */
[----:B------:R-:W-:Y:S02]  /*8360*/  FADD.FTZ R213, R198, R13 ;  /* 0x0000000dc6d57221 */ /* 0x000fe40000010000 */
[-C--:B------:R-:W-:Y:S02]  /*8370*/  FFMA.FTZ R14, R126, R18.reuse, -R19 ;  /* 0x000000127e0e7223 */ /* 0x080fe40000010813 */
[C---:B------:R-:W-:Y:S02]  /*8380*/  FMUL.FTZ R19, R125.reuse, -R18 ;  /* 0x800000127d137220 */ /* 0x040fe40000410000 */
[----:B------:R-:W-:-:S02]  /*8390*/  FMUL.FTZ R16, R125, -R21 ;  /* 0x800000157d107220 */ /* 0x000fc40000410000 */
[----:B------:R-:W-:Y:S02]  /*83a0*/  FADD.FTZ R198, RZ, R15 ;  /* 0x0000000fffc67221 */ /* 0x000fe40000010000 */
[C---:B------:R-:W-:Y:S02]  /*83b0*/  FMUL.FTZ R13, R119.reuse, R213 ;  /* 0x000000d5770d7220 */ /* 0x040fe40000410000 */
[C---:B------:R-:W-:Y:S02]  /*83c0*/  FFMA.FTZ R19, R126.reuse, R12, R19 ;  /* 0x0000000c7e137223 */ /* 0x040fe40000010013 */
[-C--:B------:R-:W-:Y:S02]  /*83d0*/  FFMA.FTZ R16, R126, R17.reuse, -R16 ;  /* 0x000000117e107223 */ /* 0x080fe40000010810 */
[----:B------:R-:W-:Y:S02]  /*83e0*/  FMUL.FTZ R12, R119, R198 ;  /* 0x000000c6770c7220 */ /* 0x000fe40000410000 */
[----:B------:R-:W-:-:S02]  /*83f0*/  FMUL.FTZ R17, R125, -R17 ;  /* 0x800000117d117220 */ /* 0x000fc40000410000 */
[C---:B------:R-:W-:Y:S02]  /*8400*/  FFMA.FTZ R13, R120.reuse, R198, R13 ;  /* 0x000000c6780d7223 */ /* 0x040fe4000001000d */
[----:B------:R-:W-:Y:S02]  /*8410*/  FFMA.FTZ R12, R120, R213, -R12 ;  /* 0x000000d5780c7223 */ /* 0x000fe4000001080c */
[----:B------:R-:W-:Y:S02]  /*8420*/  FFMA.FTZ R17, R126, R21, R17 ;  /* 0x000000157e117223 */ /* 0x000fe40000010011 */
[----:B------:R-:W-:Y:S02]  /*8430*/  FADD.FTZ R199, RZ, R13 ;  /* 0x0000000dffc77221 */ /* 0x000fe40000010000 */
[----:B------:R-:W-:Y:S02]  /*8440*/  FADD.FTZ R215, R197, R12 ;  /* 0x0000000cc5d77221 */ /* 0x000fe40000010000 */
[----:B------:R-:W-:-:S02]  /*8450*/  FMUL.FTZ R21, R127, -R17 ;  /* 0x800000117f157220 */ /* 0x000fc40000410000 */
[----:B------:R-:W-:Y:S02]  /*8460*/  FMUL.FTZ R12, R117, R199 ;  /* 0x000000c7750c7220 */ /* 0x000fe40000410000 */
[----:B------:R-:W-:Y:S02]  /*8470*/  FADD.FTZ R19, -R156, R19 ;  /* 0x000000139c137221 */ /* 0x000fe40000010100 */
[-C--:B------:R-:W-:Y:S02]  /*8480*/  FFMA.FTZ R21, R128, R16.reuse, -R21 ;  /* 0x0000001080157223 */ /* 0x080fe40000010815 */
[-C--:B------:R-:W-:Y:S02]  /*8490*/  FFMA.FTZ R217, R118, R215.reuse, -R12 ;  /* 0x000000d776d97223 */ /* 0x080fe4000001080c */
[----:B------:R-:W-:Y:S02]  /*84a0*/  FMUL.FTZ R16, R127, -R16 ;  /* 0x800000107f107220 */ /* 0x000fe40000410000 */
[----:B------:R-:W-:-:S02]  /*84b0*/  FMUL.FTZ R12, R117, R215 ;  /* 0x000000d7750c7220 */ /* 0x000fc40000410000 */
[----:B------:R-:W-:Y:S02]  /*84c0*/  FADD.FTZ R14, R157, R14 ;  /* 0x0000000e9d0e7221 */ /* 0x000fe40000010000 */
[C---:B------:R-:W-:Y:S02]  /*84d0*/  FMUL.FTZ R13, R127.reuse, -R19 ;  /* 0x800000137f0d7220 */ /* 0x040fe40000410000 */
[----:B------:R-:W-:Y:S02]  /*84e0*/  FFMA.FTZ R16, R128, R17, R16 ;  /* 0x0000001180107223 */ /* 0x000fe40000010010 */
[----:B------:R-:W-:Y:S02]  /*84f0*/  FFMA.FTZ R12, R118, R199, R12 ;  /* 0x000000c7760c7223 */ /* 0x000fe4000001000c */
[-C--:B------:R-:W-:Y:S02]  /*8500*/  FFMA.FTZ R18, R128, R14.reuse, -R13 ;  /* 0x0000000e80127223 */ /* 0x080fe4000001080d */
[----:B------:R-:W-:-:S02]  /*8510*/  FMUL.FTZ R14, R127, -R14 ;  /* 0x8000000e7f0e7220 */ /* 0x000fc40000410000 */
[----:B------:R-:W-:Y:S02]  /*8520*/  FADD.FTZ R217, R196, R217 ;  /* 0x000000d9c4d97221 */ /* 0x000fe40000010000 */
[----:B------:R-:W-:Y:S02]  /*8530*/  FMUL.FTZ R13, R129, -R16 ;  /* 0x80000010810d7220 */ /* 0x000fe40000410000 */
[----:B------:R-:W-:Y:S02]  /*8540*/  FADD.FTZ R196, RZ, R12 ;  /* 0x0000000cffc47221 */ /* 0x000fe40000010000 */
[----:B------:R-:W-:Y:S02]  /*8550*/  FFMA.FTZ R19, R128, R19, R14 ;  /* 0x0000001380137223 */ /* 0x000fe4000001000e */
[----:B------:R-:W-:Y:S02]  /*8560*/  FFMA.FTZ R14, R130, R21, -R13 ;  /* 0x00000015820e7223 */ /* 0x000fe4000001080d */
[----:B------:R-:W-:-:S02]  /*8570*/  FMUL.FTZ R12, R115, R196 ;  /* 0x000000c4730c7220 */ /* 0x000fc40000410000 */
[-C--:B------:R-:W-:Y:S02]  /*8580*/  FMUL.FTZ R13, R115, R217.reuse ;  /* 0x000000d9730d7220 */ /* 0x080fe40000410000 */
[----:B------:R-:W-:Y:S02]  /*8590*/  FADD.FTZ R19, -R138, R19 ;  /* 0x000000138a137221 */ /* 0x000fe40000010100 */
[C---:B------:R-:W-:Y:S02]  /*85a0*/  FFMA.FTZ R12, R116.reuse, R217, -R12 ;  /* 0x000000d9740c7223 */ /* 0x040fe4000001080c */
[----:B------:R-:W-:Y:S02]  /*85b0*/  FFMA.FTZ R13, R116, R196, R13 ;  /* 0x000000c4740d7223 */ /* 0x000fe4000001000d */
[----:B------:R-:W-:Y:S02]  /*85c0*/  FMUL.FTZ R21, R129, -R21 ;  /* 0x8000001581157220 */ /* 0x000fe40000410000 */
[----:B------:R-:W-:-:S02]  /*85d0*/  FADD.FTZ R18, R139, R18 ;  /* 0x000000128b127221 */ /* 0x000fc40000010000 */
[----:B------:R-:W-:Y:S02]  /*85e0*/  FMUL.FTZ R15, R129, -R19 ;  /* 0x80000013810f7220 */ /* 0x000fe40000410000 */
[----:B------:R-:W-:Y:S02]  /*85f0*/  FADD.FTZ R214, R195, R12 ;  /* 0x0000000cc3d67221 */ /* 0x000fe40000010000 */
[----:B------:R-:W-:Y:S02]  /*8600*/  FADD.FTZ R195, RZ, R13 ;  /* 0x0000000dffc37221 */ /* 0x000fe40000010000 */
[C---:B------:R-:W-:Y:S02]  /*8610*/  FFMA.FTZ R21, R130.reuse, R16, R21 ;  /* 0x0000001082157223 */ /* 0x040fe40000010015 */
[-C--:B------:R-:W-:Y:S02]  /*8620*/  FFMA.FTZ R16, R130, R18.reuse, -R15 ;  /* 0x0000001282107223 */ /* 0x080fe4000001080f */
[----:B------:R-:W-:-:S02]  /*8630*/  FMUL.FTZ R18, R129, -R18 ;  /* 0x8000001281127220 */ /* 0x000fc40000410000 */
[C---:B------:R-:W-:Y:S02]  /*8640*/  FMUL.FTZ R13, R113.reuse, R195 ;  /* 0x000000c3710d7220 */ /* 0x040fe40000410000 */
[----:B------:R-:W-:Y:S02]  /*8650*/  FFMA.FTZ R19, R130, R19, R18 ;  /* 0x0000001382137223 */ /* 0x000fe40000010012 */
[-C--:B------:R-:W-:Y:S02]  /*8660*/  FFMA.FTZ R13, R114, R214.reuse, -R13 ;  /* 0x000000d6720d7223 */ /* 0x080fe4000001080d */
[----:B------:R-:W-:Y:S02]  /*8670*/  FMUL.FTZ R12, R113, R214 ;  /* 0x000000d6710c7220 */ /* 0x000fe40000410000 */
[----:B------:R-:W-:Y:S02]  /*8680*/  FMUL.FTZ R15, R131, -R21 ;  /* 0x80000015830f7220 */ /* 0x000fe40000410000 */
[----:B------:R-:W-:-:S02]  /*8690*/  FADD.FTZ R19, -R140, R19 ;  /* 0x000000138c137221 */ /* 0x000fc40000010100 */
[----:B------:R-:W-:Y:S01]  /*86a0*/  FADD.FTZ R219, R194, R13 ;  /* 0x0000000dc2db7221 */ /* 0x000fe20000010000 */
[----:B------:R-:W-:Y:S01]  /*86b0*/  HFMA2.MMA R13, -RZ, RZ, 0, 0 ;  /* 0x00000000ff0d7435 */ /* 0x000fe200000001ff */
[----:B------:R-:W-:Y:S01]  /*86c0*/  FFMA.FTZ R197, R114, R195, R12 ;  /* 0x000000c372c57223 */ /* 0x000fe2000001000c */
[----:B------:R-:W-:Y:S01]  /*86d0*/  MOV R12, 0x3f800000 ;  /* 0x3f800000000c7802 */ /* 0x000fe20000000f00 */
[-C--:B------:R-:W-:Y:S02]  /*86e0*/  FFMA.FTZ R18, R132, R14.reuse, -R15 ;  /* 0x0000000e84127223 */ /* 0x080fe4000001080f */
[----:B------:R-:W-:Y:S02]  /*86f0*/  FMUL.FTZ R14, R131, -R14 ;  /* 0x8000000e830e7220 */ /* 0x000fe40000410000 */
[----:B------:R-:W-:Y:S02]  /*8700*/  FADD.FTZ R16, R141, R16 ;  /* 0x000000108d107221 */ /* 0x000fe40000010000 */
[----:B------:R-:W-:-:S02]  /*8710*/  FMUL.FTZ R15, R131, -R19 ;  /* 0x80000013830f7220 */ /* 0x000fc40000410000 */
[----:B------:R-:W-:Y:S02]  /*8720*/  FADD.FTZ R197, RZ, R197 ;  /* 0x000000c5ffc57221 */ /* 0x000fe40000010000 */
[----:B------:R-:W-:Y:S02]  /*8730*/  FMUL.FTZ R17, R111, R219 ;  /* 0x000000db6f117220 */ /* 0x000fe40000410000 */
[C---:B------:R-:W-:Y:S02]  /*8740*/  FFMA.FTZ R21, R132.reuse, R21, R14 ;  /* 0x0000001584157223 */ /* 0x040fe4000001000e */
        /* <DEDUP_REMOVED lines=20> */
[C---:B------:R-:W-:Y:S02]  /*8890*/  FMUL.FTZ R16, R133.reuse, -R18 ;  /* 0x8000001285107220 */ /* 0x040fe40000410000 */
[----:B------:R-:W-:Y:S02]  /*88a0*/  FADD.FTZ R218, R192, R17 ;  /* 0x00000011c0da7221 */ /* 0x000fe40000010000 */
[-C--:B------:R-:W-:Y:S02]  /*88b0*/  FMUL.FTZ R23, R133, -R21.reuse ;  /* 0x8000001585177220 */ /* 0x080fe40000410000 */
[----:B------:R-:W-:Y:S02]  /*88c0*/  FFMA.FTZ R192, R110, R194, R19 ;  /* 0x000000c26ec07223 */ /* 0x000fe40000010013 */
[C---:B------:R-:W-:Y:S02]  /*88d0*/  FFMA.FTZ R17, R134.reuse, R21, R16 ;  /* 0x0000001586117223 */ /* 0x040fe40000010010 */
[----:B------:R-:W-:-:S02]  /*88e0*/  FFMA.FTZ R16, R134, R18, -R23 ;  /* 0x0000001286107223 */ /* 0x000fc40000010817 */
[----:B------:R-:W-:Y:S02]  /*88f0*/  FADD.FTZ R192, RZ, R192 ;  /* 0x000000c0ffc07221 */ /* 0x000fe40000010000 */
[C---:B------:R-:W-:Y:S02]  /*8900*/  FMUL.FTZ R23, R107.reuse, R218 ;  /* 0x000000da6b177220 */ /* 0x040fe40000410000 */
        /* <DEDUP_REMOVED lines=9> */
[-C--:B------:R-:W-:Y:S02]  /*89a0*/  FFMA.FTZ R221, R106, R191.reuse, -R20 ;  /* 0x000000bf6add7223 */ /* 0x080fe40000010814 */
[----:B------:R-:W-:Y:S02]  /*89b0*/  FMUL.FTZ R20, R105, R191 ;  /* 0x000000bf69147220 */ /* 0x000fe40000410000 */
[----:B------:R-:W-:Y:S02]  /*89c0*/  FADD.FTZ R221, R204, R221 ;  /* 0x000000ddccdd7221 */ /* 0x000fe40000010000 */
[----:B------:R-:W-:Y:S01]  /*89d0*/  FFMA.FTZ R204, R106, R193, R20 ;  /* 0x000000c16acc7223 */ /* 0x000fe20000010014 */
[----:B------:R-:W-:Y:S06]  /*89e0*/  BAR.SYNC.DEFER_BLOCKING 0x0 ;  /* 0x0000000000007b1d */ /* 0x000fec0000010000 */
[----:B------:R-:W-:Y:S05]  /*89f0*/  @P0 BRA `(.L_x_6875) ;  /* 0x00000af000000947 */ /* 0x000fea0003800000 */
[C---:B01----:R-:W-:Y:S02]  /*8a00*/  SHF.L.U32 R220, R101.reuse, 0x5, RZ ;  /* 0x0000000565dc7819 */ /* 0x043fe400000006ff */
        /* <DEDUP_REMOVED lines=16> */
.L_x_6974:
[----:B------:R-:W-:Y:S05]  /*8b10*/  BRA.DIV ~URZ, `(.L_x_6877) ;  /* 0x000071427f007947 */ /* 0x000fea000b800000 */
[----:B------:R2:W3:Y:S04]  /*8b20*/  SHFL.DOWN PT, R21, R224, 0x1, 0x1f ;  /* 0x08201f00e0157f89 */ /* 0x0004e800000e0000 */
[----:B------:R2:W4:Y:S04]  /*8b30*/  SHFL.DOWN PT, R223, R23, 0x1, 0x1f ;  /* 0x08201f0017df7f89 */ /* 0x00052800000e0000 */
[----:B------:R2:W0:Y:S02]  /*8b40*/  SHFL.DOWN PT, R17, R22, 0x1, 0x1f ;  /* 0x08201f0016117f89 */ /* 0x00042400000e0000 */
.L_x_6975:
        /* <DEDUP_REMOVED lines=15> */
.L_x_6879:
[----:B------:R-:W-:Y:S05]  /*8c40*/  BSYNC B1 ;  /* 0x0000000000017941 */ /* 0x000fea0003800000 */
.L_x_6878:
[----:B------:R-:W-:Y:S05]  /*8c50*/  BRA.DIV ~URZ, `(.L_x_6880) ;  /* 0x000071627f007947 */ /* 0x000fea000b800000 */
[----:B-1----:R1:W2:Y:S04]  /*8c60*/  SHFL.DOWN PT, R19, R226, 0x2, 0x1f ;  /* 0x08401f00e2137f89 */ /* 0x0022a800000e0000 */
[----:B---3--:R1:W3:Y:S04]  /*8c70*/  SHFL.DOWN PT, R21, R224, 0x2, 0x1f ;  /* 0x08401f00e0157f89 */ /* 0x0082e800000e0000 */
[----:B----4-:R1:W4:Y:S04]  /*8c80*/  SHFL.DOWN PT, R223, R23, 0x2, 0x1f ;  /* 0x08401f0017df7f89 */ /* 0x01032800000e0000 */
[----:B0-----:R1:W0:Y:S02]  /*8c90*/  SHFL.DOWN PT, R17, R22, 0x2, 0x1f ;  /* 0x08401f0016117f89 */ /* 0x00122400000e0000 */
.L_x_6976:
        /* <DEDUP_REMOVED lines=15> */
.L_x_6882:
[----:B------:R-:W-:Y:S05]  /*8d90*/  BSYNC B1 ;  /* 0x0000000000017941 */ /* 0x000fea0003800000 */
.L_x_6881:
[----:B------:R-:W-:Y:S05]  /*8da0*/  BRA.DIV ~URZ, `(.L_x_6883) ;  /* 0x000071e27f007947 */ /* 0x000fea000b800000 */
[----:B--2---:R2:W1:Y:S02]  /*8db0*/  SHFL.DOWN PT, R19, R226, 0x4, 0x1f ;  /* 0x08801f00e2137f89 */ /* 0x00446400000e0000 */
.L_x_6977:
[----:B------:R-:W-:Y:S05]  /*8dc0*/  BRA.DIV ~URZ, `(.L_x_6884) ;  /* 0x000072427f007947 */ /* 0x000fea000b800000 */
[----:B---3--:R3:W2:Y:S04]  /*8dd0*/  SHFL.DOWN PT, R21, R224, 0x4, 0x1f ;  /* 0x08801f00e0157f89 */ /* 0x0086a800000e0000 */
[----:B----4-:R3:W4:Y:S04]  /*8de0*/  SHFL.DOWN PT, R223, R23, 0x4, 0x1f ;  /* 0x08801f0017df7f89 */ /* 0x01072800000e0000 */
[----:B0-----:R3:W0:Y:S02]  /*8df0*/  SHFL.DOWN PT, R17, R22, 0x4, 0x1f ;  /* 0x08801f0016117f89 */ /* 0x00162400000e0000 */
.L_x_6978:
        /* <DEDUP_REMOVED lines=15> */
.L_x_6886:
[----:B------:R-:W-:Y:S05]  /*8ef0*/  BSYNC B1 ;  /* 0x0000000000017941 */ /* 0x000fea0003800000 */
.L_x_6885:
[----:B------:R-:W-:Y:S05]  /*8f00*/  BRA.DIV ~URZ, `(.L_x_6887) ;  /* 0x000072627f007947 */ /* 0x000fea000b800000 */
[----:B-1----:R1:W3:Y:S04]  /*8f10*/  SHFL.DOWN PT, R19, R226, 0x8, 0x1f ;  /* 0x09001f00e2137f89 */ /* 0x0022e800000e0000 */
[----:B--2---:R1:W2:Y:S04]  /*8f20*/  SHFL.DOWN PT, R21, R224, 0x8, 0x1f ;  /* 0x09001f00e0157f89 */ /* 0x0042a800000e0000 */
[----:B----4-:R1:W4:Y:S04]  /*8f30*/  SHFL.DOWN PT, R223, R23, 0x8, 0x1f ;  /* 0x09001f0017df7f89 */ /* 0x01032800000e0000 */
[----:B0-----:R1:W0:Y:S02]  /*8f40*/  SHFL.DOWN PT, R17, R22, 0x8, 0x1f ;  /* 0x09001f0016117f89 */ /* 0x00122400000e0000 */
.L_x_6979:
        /* <DEDUP_REMOVED lines=15> */
.L_x_6889:
[----:B------:R-:W-:Y:S05]  /*9040*/  BSYNC B1 ;  /* 0x0000000000017941 */ /* 0x000fea0003800000 */
.L_x_6888:
[----:B------:R-:W-:Y:S05]  /*9050*/  BRA.DIV ~URZ, `(.L_x_6890) ;  /* 0x000072e27f007947 */ /* 0x000fea000b800000 */
[----:B---3--:R3:W1:Y:S02]  /*9060*/  SHFL.DOWN PT, R19, R226, 0x10, 0x1f ;  /* 0x0a001f00e2137f89 */ /* 0x00866400000e0000 */
.L_x_6980:
[----:B------:R-:W-:Y:S05]  /*9070*/  BRA.DIV ~URZ, `(.L_x_6891) ;  /* 0x000073427f007947 */ /* 0x000fea000b800000 */
[----:B--2---:R2:W3:Y:S04]  /*9080*/  SHFL.DOWN PT, R21, R224, 0x10, 0x1f ;  /* 0x0a001f00e0157f89 */ /* 0x0044e800000e0000 */
[----:B----4-:R2:W4:Y:S04]  /*9090*/  SHFL.DOWN PT, R223, R23, 0x10, 0x1f ;  /* 0x0a001f0017df7f89 */ /* 0x01052800000e0000 */
[----:B0-----:R2:W0:Y:S02]  /*90a0*/  SHFL.DOWN PT, R17, R22, 0x10, 0x1f ;  /* 0x0a001f0016117f89 */ /* 0x00142400000e0000 */
.L_x_6981:
        /* <DEDUP_REMOVED lines=13> */
.L_x_6893:
[----:B------:R-:W-:Y:S05]  /*9180*/  BSYNC B1 ;  /* 0x0000000000017941 */ /* 0x000fea0003800000 */
.L_x_6892:
        /* <DEDUP_REMOVED lines=20> */
.L_x_6982:
        /* <DEDUP_REMOVED lines=17> */
.L_x_6896:
[----:B---3--:R-:W-:Y:S05]  /*93e0*/  BSYNC B1 ;  /* 0x0000000000017941 */ /* 0x008fea0003800000 */
.L_x_6895:
        /* <DEDUP_REMOVED lines=16> */
.L_x_6875:
[----:B01----:R-:W-:Y:S05]  /*94f0*/  BSYNC B0 ;  /* 0x0000000000007941 */ /* 0x003fea0003800000 */
.L_x_6874:
[----:B------:R-:W-:Y:S01]  /*9500*/  WARPSYNC 0xffffffff ;  /* 0xffffffff00007948 */ /* 0x000fe20003800000 */
[----:B------:R-:W-:Y:S01]  /*9510*/  BAR.SYNC.DEFER_BLOCKING 0x0 ;  /* 0x0000000000007b1d */ /* 0x000fe20000010000 */
[----:B------:R-:W-:Y:S01]  /*9520*/  FMUL.FTZ R16, R137, R206 ;  /* 0x000000ce89107220 */ /* 0x000fe20000410000 */
[----:B------:R-:W-:Y:S01]  /*9530*/  ISETP.NE.AND P0, PT, R101, RZ, PT ;  /* 0x000000ff6500720c */ /* 0x000fe20003f05270 */
[----:B------:R-:W-:-:S02]  /*9540*/  FMUL.FTZ R17, R137, R208 ;  /* 0x000000d089117220 */ /* 0x000fc40000410000 */
[C---:B------:R-:W-:Y:S01]  /*9550*/  FMUL.FTZ R21, R163.reuse, R198 ;  /* 0x000000c6a3157220 */ /* 0x040fe20000410000 */
[----:B------:R-:W-:Y:S01]  /*9560*/  ULDC UR32, c[0x0][0x174] ;  /* 0x00005d0000207ab9 */ /* 0x000fe20000000800 */
[----:B------:R-:W-:Y:S01]  /*9570*/  FMUL.FTZ R163, R163, R213 ;  /* 0x000000d5a3a37220 */ /* 0x000fe20000410000 */
[----:B------:R-:W-:Y:S01]  /*9580*/  UIADD3 UR32, -UR6, UR32, URZ ;  /* 0x0000002006207290 */ /* 0x000fe2000fffe13f */
[C---:B------:R-:W-:Y:S01]  /*9590*/  FFMA.FTZ R16, R135.reuse, R208, -R16 ;  /* 0x000000d087107223 */ /* 0x040fe20000010810 */
[----:B------:R-:W-:Y:S01]  /*95a0*/  ULDC UR33, c[0x0][0x168] ;  /* 0x00005a0000217ab9 */ /* 0x000fe20000000800 */
[----:B------:R-:W-:Y:S01]  /*95b0*/  FFMA.FTZ R17, R135, R206, R17 ;  /* 0x000000ce87117223 */ /* 0x000fe20000010011 */
[----:B------:R-:W-:Y:S01]  /*95c0*/  ULEA UR32, UR32, 0xfffffc00, 0xa ;  /* 0xfffffc0020207891 */ /* 0x000fe2000f8e503f */
[C---:B------:R-:W-:Y:S01]  /*95d0*/  FMUL.FTZ R19, R147.reuse, R33 ;  /* 0x0000002193137220 */ /* 0x040fe20000410000 */
[----:B------:R-:W-:Y:S01]  /*95e0*/  BSSY B0, `(.L_x_6897) ;  /* 0x000021a000007945 */ /* 0x000fe20003800000 */
[----:B------:R-:W-:Y:S01]  /*95f0*/  FMUL.FTZ R18, R147, R205 ;  /* 0x000000cd93127220 */ /* 0x000fe20000410000 */
[----:B------:R-:W-:Y:S01]  /*9600*/  UIADD3 UR32, -UR32, UR33, URZ ;  /* 0x0000002120207290 */ /* 0x000fe2000fffe13f */
[----:B------:R-:W-:-:S02]  /*9610*/  FMUL.FTZ R135, R149, R32 ;  /* 0x0000002095877220 */ /* 0x000fc40000410000 */
[----:B------:R-:W-:Y:S02]  /*9620*/  FMUL.FTZ R149, R149, R210 ;  /* 0x000000d295957220 */ /* 0x000fe40000410000 */
[C---:B------:R-:W-:Y:S02]  /*9630*/  FMUL.FTZ R223, R161.reuse, R200 ;  /* 0x000000c8a1df7220 */ /* 0x040fe40000410000 */
[C---:B------:R-:W-:Y:S02]  /*9640*/  FFMA.FTZ R21, R160.reuse, R213, -R21 ;  /* 0x000000d5a0157223 */ /* 0x040fe40000010815 */
[----:B------:R-:W-:Y:S02]  /*9650*/  FFMA.FTZ R22, R160, R198, R163 ;  /* 0x000000c6a0167223 */ /* 0x000fe400000100a3 */
[----:B------:R-:W-:Y:S02]  /*9660*/  FMUL.FTZ R161, R161, R212 ;  /* 0x000000d4a1a17220 */ /* 0x000fe40000410000 */
[----:B------:R-:W-:-:S02]  /*9670*/  FMUL.FTZ R160, R171, R196 ;  /* 0x000000c4aba07220 */ /* 0x000fc40000410000 */
[C---:B------:R-:W-:Y:S02]  /*9680*/  FFMA.FTZ R19, R136.reuse, R205, -R19 ;  /* 0x000000cd88137223 */ /* 0x040fe40000010813 */
[----:B------:R-:W-:Y:S02]  /*9690*/  FFMA.FTZ R18, R136, R33, R18 ;  /* 0x0000002188127223 */ /* 0x000fe40000010012 */
[----:B------:R-:W-:Y:S02]  /*96a0*/  FMUL.FTZ R171, R171, R217 ;  /* 0x000000d9abab7220 */ /* 0x000fe40000410000 */
[C---:B------:R-:W-:Y:S02]  /*96b0*/  FFMA.FTZ R135, R146.reuse, R210, -R135 ;  /* 0x000000d292877223 */ /* 0x040fe40000010887 */
[----:B------:R-:W-:Y:S02]  /*96c0*/  FFMA.FTZ R136, R146, R32, R149 ;  /* 0x0000002092887223 */ /* 0x000fe40000010095 */
[----:B------:R-:W-:-:S02]  /*96d0*/  FMUL.FTZ R137, R206, UR42 ;  /* 0x0000002ace897c20 */ /* 0x000fc40008410000 */
[----:B------:R-:W-:Y:S02]  /*96e0*/  FADD.FTZ R146, R81, R81 ;  /* 0x0000005151927221 */ /* 0x000fe40000010000 */
[C---:B------:R-:W-:Y:S02]  /*96f0*/  FFMA.FTZ R223, R158.reuse, R212, -R223 ;  /* 0x000000d49edf7223 */ /* 0x040fe400000108df */
[----:B------:R-:W-:Y:S02]  /*9700*/  FFMA.FTZ R220, R158, R200, R161 ;  /* 0x000000c89edc7223 */ /* 0x000fe400000100a1 */
[C---:B------:R-:W-:Y:S02]  /*9710*/  FFMA.FTZ R160, R28.reuse, R217, -R160 ;  /* 0x000000d91ca07223 */ /* 0x040fe400000108a0 */
[----:B------:R-:W-:Y:S02]  /*9720*/  FFMA.FTZ R158, R28, R196, R171 ;  /* 0x000000c41c9e7223 */ /* 0x000fe400000100ab */
[----:B------:R-:W-:-:S02]  /*9730*/  FFMA.FTZ R28, R208, UR43, R137 ;  /* 0x0000002bd01c7c23 */ /* 0x000fc40008010089 */
[C---:B------:R-:W-:Y:S02]  /*9740*/  FFMA.FTZ R20, R146.reuse, R16, RZ ;  /* 0x0000001092147223 */ /* 0x040fe400000100ff */
[----:B------:R-:W-:Y:S02]  /*9750*/  FFMA.FTZ R137, -R146, R17, RZ ;  /* 0x0000001192897223 */ /* 0x000fe400000101ff */
[----:B------:R-:W0:Y:S01]  /*9760*/  LDS.64 R16, [R101.X16+0x35e8] ;  /* 0x0035e80065107984 */ /* 0x000e22000000ca00 */
[----:B------:R-:W-:Y:S02]  /*9770*/  FMUL.FTZ R23, R206, UR43 ;  /* 0x0000002bce177c20 */ /* 0x000fe40008410000 */
[C---:B------:R-:W-:Y:S02]  /*9780*/  FMUL.FTZ R225, R159.reuse, R201 ;  /* 0x000000c99fe17220 */ /* 0x040fe40000410000 */
[----:B------:R-:W-:Y:S02]  /*9790*/  FMUL.FTZ R222, R159, R211 ;  /* 0x000000d39fde7220 */ /* 0x000fe40000410000 */
[----:B------:R-:W-:-:S02]  /*97a0*/  FFMA.FTZ R23, R208, UR42, -R23 ;  /* 0x0000002ad0177c23 */ /* 0x000fc40008010817 */
[C---:B------:R-:W-:Y:S02]  /*97b0*/  FFMA.FTZ R225, R24.reuse, R211, -R225 ;  /* 0x000000d318e17223 */ /* 0x040fe400000108e1 */
[----:B------:R-:W-:Y:S02]  /*97c0*/  FFMA.FTZ R222, R24, R201, R222 ;  /* 0x000000c918de7223 */ /* 0x000fe400000100de */
[----:B------:R-:W-:Y:S02]  /*97d0*/  FADD.FTZ R204, RZ, R204 ;  /* 0x000000ccffcc7221 */ /* 0x000fe40000010000 */
[C---:B------:R-:W-:Y:S02]  /*97e0*/  FMUL.FTZ R227, R151.reuse, R202 ;  /* 0x000000ca97e37220 */ /* 0x040fe40000410000 */
[----:B------:R-:W-:Y:S02]  /*97f0*/  FMUL.FTZ R24, R146, R23 ;  /* 0x0000001792187220 */ /* 0x000fe40000410000 */
[----:B------:R-:W-:-:S02]  /*9800*/  FMUL.FTZ R151, R151, R207 ;  /* 0x000000cf97977220 */ /* 0x000fc40000410000 */
[----:B------:R-:W-:Y:S02]  /*9810*/  FMUL.FTZ R161, R164, R199 ;  /* 0x000000c7a4a17220 */ /* 0x000fe40000410000 */
[----:B------:R-:W-:Y:S02]  /*9820*/  FFMA.FTZ R23, -R146, R28, -RZ ;  /* 0x0000001c92177223 */ /* 0x000fe400000109ff */
[----:B------:R-:W-:Y:S02]  /*9830*/  FMUL.FTZ R164, R164, R215 ;  /* 0x000000d7a4a47220 */ /* 0x000fe40000410000 */
[C---:B------:R-:W-:Y:S02]  /*9840*/  FMUL.FTZ R28, R33.reuse, UR43 ;  /* 0x0000002b211c7c20 */ /* 0x040fe40008410000 */
[----:B------:R-:W-:Y:S02]  /*9850*/  FMUL.FTZ R146, R33, UR42 ;  /* 0x0000002a21927c20 */ /* 0x000fe40008410000 */
[----:B------:R-:W-:-:S02]  /*9860*/  FMUL.FTZ R163, R183, R221 ;  /* 0x000000ddb7a37220 */ /* 0x000fc40000410000 */
[----:B------:R-:W-:Y:S02]  /*9870*/  FMUL.FTZ R183, R183, R204 ;  /* 0x000000ccb7b77220 */ /* 0x000fe40000410000 */
[----:B------:R-:W-:Y:S02]  /*9880*/  FADD.FTZ R171, R80, R80 ;  /* 0x0000005050ab7221 */ /* 0x000fe40000010000 */
[----:B------:R-:W-:Y:S02]  /*9890*/  FFMA.FTZ R226, R148, R202, R151 ;  /* 0x000000ca94e27223 */ /* 0x000fe40000010097 */
[----:B------:R-:W-:Y:S02]  /*98a0*/  FFMA.FTZ R161, R162, R215, -R161 ;  /* 0x000000d7a2a17223 */ /* 0x000fe400000108a1 */
[----:B------:R-:W-:Y:S02]  /*98b0*/  FFMA.FTZ R227, R148, R207, -R227 ;  /* 0x000000cf94e37223 */ /* 0x000fe400000108e3 */
[----:B------:R-:W-:-:S02]  /*98c0*/  FFMA.FTZ R162, R162, R199, R164 ;  /* 0x000000c7a2a27223 */ /* 0x000fc400000100a4 */
[----:B------:R-:W-:Y:S02]  /*98d0*/  FMUL.FTZ R151, R177, R194 ;  /* 0x000000c2b1977220 */ /* 0x000fe40000410000 */
[C---:B------:R-:W-:Y:S02]  /*98e0*/  FFMA.FTZ R147, R205.reuse, UR42, -R28 ;  /* 0x0000002acd937c23 */ /* 0x040fe4000801081c */
[----:B------:R-:W-:Y:S02]  /*98f0*/  FFMA.FTZ R146, R205, UR43, R146 ;  /* 0x0000002bcd927c23 */ /* 0x000fe40008010092 */
[----:B------:R-:W-:Y:S02]  /*9900*/  FMUL.FTZ R177, R177, R216 ;  /* 0x000000d8b1b17220 */ /* 0x000fe40000410000 */
[C---:B------:R-:W-:Y:S02]  /*9910*/  FFMA.FTZ R164, R180.reuse, R204, R163 ;  /* 0x000000ccb4a47223 */ /* 0x040fe400000100a3 */
[----:B------:R-:W-:-:S02]  /*9920*/  FFMA.FTZ R148, R180, R221, -R183 ;  /* 0x000000ddb4947223 */ /* 0x000fc400000108b7 */
[----:B------:R-:W-:Y:S02]  /*9930*/  FFMA.FTZ R163, -R171, R18, R137 ;  /* 0x00000012aba37223 */ /* 0x000fe40000010189 */
[----:B------:R-:W-:Y:S02]  /*9940*/  FADD.FTZ R180, R79, R79 ;  /* 0x0000004f4fb47221 */ /* 0x000fe40000010000 */
[----:B------:R-:W-:Y:S02]  /*9950*/  FFMA.FTZ R151, R178, R216, -R151 ;  /* 0x000000d8b2977223 */ /* 0x000fe40000010897 */
[C---:B------:R-:W-:Y:S02]  /*9960*/  FFMA.FTZ R28, R171.reuse, R19, R20 ;  /* 0x00000013ab1c7223 */ /* 0x040fe40000010014 */
[C---:B------:R-:W-:Y:S02]  /*9970*/  FMUL.FTZ R147, R171.reuse, R147 ;  /* 0x00000093ab937220 */ /* 0x040fe40000410000 */
[----:B------:R-:W-:-:S02]  /*9980*/  FFMA.FTZ R146, -R171, R146, -RZ ;  /* 0x00000092ab927223 */ /* 0x000fc400000109ff */
[----:B------:R-:W-:Y:S02]  /*9990*/  FFMA.FTZ R178, R178, R194, R177 ;  /* 0x000000c2b2b27223 */ /* 0x000fe400000100b1 */
[----:B------:R-:W-:Y:S02]  /*99a0*/  FMUL.FTZ R171, R32, UR42 ;  /* 0x0000002a20ab7c20 */ /* 0x000fe40008410000 */
[----:B------:R-:W-:Y:S02]  /*99b0*/  FADD.FTZ R177, R78, R78 ;  /* 0x0000004e4eb17221 */ /* 0x000fe40000010000 */
[C---:B------:R-:W-:Y:S02]  /*99c0*/  FFMA.FTZ R163, -R180.reuse, R136, R163 ;  /* 0x00000088b4a37223 */ /* 0x040fe400000101a3 */
[----:B------:R-:W-:Y:S02]  /*99d0*/  FFMA.FTZ R28, R180, R135, R28 ;  /* 0x00000087b41c7223 */ /* 0x000fe4000001001c */
[----:B------:R-:W-:-:S02]  /*99e0*/  FMUL.FTZ R228, R152, R203 ;  /* 0x000000cb98e47220 */ /* 0x000fc40000410000 */
[----:B------:R-:W-:Y:S02]  /*99f0*/  FMUL.FTZ R224, R152, R209 ;  /* 0x000000d198e07220 */ /* 0x000fe40000410000 */
[----:B------:R-:W-:Y:S02]  /*9a00*/  FFMA.FTZ R135, R210, UR43, R171 ;  /* 0x0000002bd2877c23 */ /* 0x000fe400080100ab */
[C---:B------:R-:W-:Y:S02]  /*9a10*/  FMUL.FTZ R152, R176.reuse, R197 ;  /* 0x000000c5b0987220 */ /* 0x040fe40000410000 */
[----:B------:R-:W-:Y:S02]  /*9a20*/  FFMA.FTZ R171, -R177, R226, R163 ;  /* 0x000000e2b1ab7223 */ /* 0x000fe400000101a3 */
[----:B------:R-:W-:Y:S02]  /*9a30*/  FMUL.FTZ R176, R176, R219 ;  /* 0x000000dbb0b07220 */ /* 0x000fe40000410000 */
[----:B0-----:R-:W-:-:S02]  /*9a40*/  FMUL.FTZ R163, R17, -R3 ;  /* 0x8000000311a37220 */ /* 0x001fc40000410000 */
[----:B------:R-:W-:Y:S02]  /*9a50*/  FMUL.FTZ R3, R16, -R3 ;  /* 0x8000000310037220 */ /* 0x000fe40000410000 */
[----:B------:R-:W-:Y:S02]  /*9a60*/  FFMA.FTZ R152, R174, R219, -R152 ;  /* 0x000000dbae987223 */ /* 0x000fe40000010898 */
[----:B------:R-:W-:Y:S02]  /*9a70*/  FMUL.FTZ R18, R204, UR43 ;  /* 0x0000002bcc127c20 */ /* 0x000fe40008410000 */
[----:B------:R-:W-:Y:S02]  /*9a80*/  FFMA.FTZ R174, R174, R197, R176 ;  /* 0x000000c5aeae7223 */ /* 0x000fe400000100b0 */
[----:B------:R-:W-:Y:S02]  /*9a90*/  FADD.FTZ R137, R64, R64 ;  /* 0x0000004040897221 */ /* 0x000fe40000010000 */
[----:B------:R-:W-:-:S02]  /*9aa0*/  FMUL.FTZ R176, R202, UR42 ;  /* 0x0000002acab07c20 */ /* 0x000fc40008410000 */
[-C--:B------:R-:W-:Y:S02]  /*9ab0*/  FFMA.FTZ R17, R17, R2.reuse, R3 ;  /* 0x0000000211117223 */ /* 0x080fe40000010003 */
[----:B------:R-:W-:Y:S02]  /*9ac0*/  FFMA.FTZ R16, R16, R2, -R163 ;  /* 0x0000000210107223 */ /* 0x000fe400000108a3 */
[----:B------:R-:W-:Y:S02]  /*9ad0*/  FFMA.FTZ R19, R221, UR42, -R18 ;  /* 0x0000002add137c23 */ /* 0x000fe40008010812 */
[----:B------:R-:W-:Y:S02]  /*9ae0*/  FMUL.FTZ R18, R137, R164 ;  /* 0x000000a489127220 */ /* 0x000fe40000410000 */
[----:B------:R-:W-:Y:S02]  /*9af0*/  FMUL.FTZ R164, R202, UR43 ;  /* 0x0000002bcaa47c20 */ /* 0x000fe40008410000 */
[----:B------:R-:W-:-:S02]  /*9b00*/  FFMA.FTZ R176, R207, UR43, R176 ;  /* 0x0000002bcfb07c23 */ /* 0x000fc400080100b0 */
[----:B------:R-:W-:Y:S02]  /*9b10*/  FADD.FTZ R17, -R190, R17 ;  /* 0x00000011be117221 */ /* 0x000fe40000010100 */
[----:B------:R-:W-:Y:S02]  /*9b20*/  FADD.FTZ R189, R189, R16 ;  /* 0x00000010bdbd7221 */ /* 0x000fe40000010000 */
[----:B------:R-:W-:Y:S02]  /*9b30*/  FMUL.FTZ R159, R175, R195 ;  /* 0x000000c3af9f7220 */ /* 0x000fe40000410000 */
[----:B------:R-:W-:Y:S02]  /*9b40*/  FMUL.FTZ R20, R204, UR42 ;  /* 0x0000002acc147c20 */ /* 0x000fe40008410000 */
[----:B------:R-:W-:Y:S02]  /*9b50*/  FFMA.FTZ R227, R177, R227, R28 ;  /* 0x000000e3b1e37223 */ /* 0x000fe4000001001c */
[----:B------:R-:W-:-:S02]  /*9b60*/  FMUL.FTZ R175, R175, R214 ;  /* 0x000000d6afaf7220 */ /* 0x000fc40000410000 */
[----:B------:R-:W-:Y:S02]  /*9b70*/  FFMA.FTZ R136, R207, UR42, -R164 ;  /* 0x0000002acf887c23 */ /* 0x000fe400080108a4 */
[----:B------:R-:W-:Y:S02]  /*9b80*/  FFMA.FTZ R28, -R177, R176, -RZ ;  /* 0x000000b0b11c7223 */ /* 0x000fe400000109ff */
[----:B------:R-:W-:Y:S02]  /*9b90*/  FMUL.FTZ R16, R105, -R17 ;  /* 0x8000001169107220 */ /* 0x000fe40000410000 */
[C---:B------:R-:W-:Y:S02]  /*9ba0*/  FMUL.FTZ R164, R203.reuse, UR43 ;  /* 0x0000002bcba47c20 */ /* 0x040fe40008410000 */
[----:B------:R-:W-:Y:S02]  /*9bb0*/  FMUL.FTZ R176, R203, UR42 ;  /* 0x0000002acbb07c20 */ /* 0x000fe40008410000 */
[----:B------:R-:W-:-:S02]  /*9bc0*/  FMUL.FTZ R105, R105, -R189 ;  /* 0x800000bd69697220 */ /* 0x000fc40000410000 */
[C---:B------:R-:W-:Y:S02]  /*9bd0*/  FFMA.FTZ R159, R170.reuse, R214, -R159 ;  /* 0x000000d6aa9f7223 */ /* 0x040fe4000001089f */
[----:B------:R-:W-:Y:S02]  /*9be0*/  FFMA.FTZ R20, R221, UR43, R20 ;  /* 0x0000002bdd147c23 */ /* 0x000fe40008010014 */
[----:B------:R-:W-:Y:S02]  /*9bf0*/  FFMA.FTZ R170, R170, R195, R175 ;  /* 0x000000c3aaaa7223 */ /* 0x000fe400000100af */
[----:B------:R-:W-:Y:S02]  /*9c00*/  FFMA.FTZ R228, R150, R209, -R228 ;  /* 0x000000d196e47223 */ /* 0x000fe400000108e4 */
[----:B------:R-:W-:Y:S02]  /*9c10*/  FADD.FTZ R175, R77, R77 ;  /* 0x0000004d4daf7221 */ /* 0x000fe40000010000 */
[----:B------:R-:W-:-:S02]  /*9c20*/  FFMA.FTZ R164, R209, UR42, -R164 ;  /* 0x0000002ad1a47c23 */ /* 0x000fc400080108a4 */
[----:B------:R-:W-:Y:S02]  /*9c30*/  FFMA.FTZ R176, R209, UR43, R176 ;  /* 0x0000002bd1b07c23 */ /* 0x000fe400080100b0 */
[C---:B------:R-:W-:Y:S02]  /*9c40*/  FFMA.FTZ R105, R106.reuse, R17, R105 ;  /* 0x000000116a697223 */ /* 0x040fe40000010069 */
[----:B------:R-:W-:Y:S02]  /*9c50*/  FFMA.FTZ R16, R106, R189, -R16 ;  /* 0x000000bd6a107223 */ /* 0x000fe40000010810 */
[----:B------:R-:W-:Y:S02]  /*9c60*/  FMUL.FTZ R149, R181, R192 ;  /* 0x000000c0b5957220 */ /* 0x000fe40000410000 */
[C---:B------:R-:W-:Y:S02]  /*9c70*/  FMUL.FTZ R148, R137.reuse, R148 ;  /* 0x0000009489947220 */ /* 0x040fe40000410000 */
[----:B------:R-:W-:-:S02]  /*9c80*/  FMUL.FTZ R19, R137, R19 ;  /* 0x0000001389137220 */ /* 0x000fc40000410000 */
[----:B------:R-:W-:Y:S02]  /*9c90*/  FFMA.FTZ R20, -R137, R20, -RZ ;  /* 0x0000001489147223 */ /* 0x000fe400000109ff */
[----:B------:R-:W-:Y:S02]  /*9ca0*/  FMUL.FTZ R181, R181, R218 ;  /* 0x000000dab5b57220 */ /* 0x000fe40000410000 */
[----:B------:R-:W-:Y:S02]  /*9cb0*/  FMUL.FTZ R137, R32, UR43 ;  /* 0x0000002b20897c20 */ /* 0x000fe40008410000 */
[----:B------:R-:W-:Y:S02]  /*9cc0*/  FMUL.FTZ R136, R177, R136 ;  /* 0x00000088b1887220 */ /* 0x000fe40000410000 */
[----:B------:R-:W-:Y:S02]  /*9cd0*/  FFMA.FTZ R228, R175, R228, R227 ;  /* 0x000000e4afe47223 */ /* 0x000fe400000100e3 */
[----:B------:R-:W-:-:S02]  /*9ce0*/  FADD.FTZ R177, R76, R76 ;  /* 0x0000004c4cb17221 */ /* 0x000fc40000010000 */
[C---:B------:R-:W-:Y:S02]  /*9cf0*/  FMUL.FTZ R3, R175.reuse, R164 ;  /* 0x000000a4af037220 */ /* 0x040fe40000410000 */
[----:B------:R-:W-:Y:S02]  /*9d00*/  FFMA.FTZ R2, -R175, R176, -RZ ;  /* 0x000000b0af027223 */ /* 0x000fe400000109ff */
[----:B------:R-:W-:Y:S02]  /*9d10*/  FADD.FTZ R188, -R188, R105 ;  /* 0x00000069bcbc7221 */ /* 0x000fe40000010100 */
[C---:B------:R-:W-:Y:S02]  /*9d20*/  FMUL.FTZ R164, R201.reuse, UR43 ;  /* 0x0000002bc9a47c20 */ /* 0x040fe40008410000 */
[----:B------:R-:W-:Y:S02]  /*9d30*/  FMUL.FTZ R176, R201, UR42 ;  /* 0x0000002ac9b07c20 */ /* 0x000fe40008410000 */
[----:B------:R-:W-:-:S02]  /*9d40*/  FADD.FTZ R16, R187, R16 ;  /* 0x00000010bb107221 */ /* 0x000fc40000010000 */
[----:B------:R-:W-:Y:S02]  /*9d50*/  FFMA.FTZ R224, R150, R203, R224 ;  /* 0x000000cb96e07223 */ /* 0x000fe400000100e0 */
[C---:B------:R-:W-:Y:S02]  /*9d60*/  FFMA.FTZ R149, R179.reuse, R218, -R149 ;  /* 0x000000dab3957223 */ /* 0x040fe40000010895 */
[----:B------:R-:W-:Y:S02]  /*9d70*/  FFMA.FTZ R179, R179, R192, R181 ;  /* 0x000000c0b3b37223 */ /* 0x000fe400000100b5 */
[----:B------:R-:W-:Y:S02]  /*9d80*/  FFMA.FTZ R137, R210, UR42, -R137 ;  /* 0x0000002ad2897c23 */ /* 0x000fe40008010889 */
[----:B------:R-:W-:Y:S02]  /*9d90*/  FFMA.FTZ R228, R177, R225, R228 ;  /* 0x000000e1b1e47223 */ /* 0x000fe400000100e4 */
[----:B------:R-:W-:-:S02]  /*9da0*/  FADD.FTZ R181, R75, R75 ;  /* 0x0000004b4bb57221 */ /* 0x000fc40000010000 */
[----:B------:R-:W-:Y:S02]  /*9db0*/  FMUL.FTZ R105, R107, -R188 ;  /* 0x800000bc6b697220 */ /* 0x000fe40000410000 */
[C---:B------:R-:W-:Y:S02]  /*9dc0*/  FFMA.FTZ R164, R211.reuse, UR42, -R164 ;  /* 0x0000002ad3a47c23 */ /* 0x040fe400080108a4 */
[----:B------:R-:W-:Y:S02]  /*9dd0*/  FFMA.FTZ R163, R211, UR43, R176 ;  /* 0x0000002bd3a37c23 */ /* 0x000fe400080100b0 */
[----:B------:R-:W-:Y:S02]  /*9de0*/  FMUL.FTZ R107, R107, -R16 ;  /* 0x800000106b6b7220 */ /* 0x000fe40000410000 */
[----:B------:R-:W-:Y:S02]  /*9df0*/  FFMA.FTZ R171, -R175, R224, R171 ;  /* 0x000000e0afab7223 */ /* 0x000fe400000101ab */
[----:B------:R-:W-:-:S02]  /*9e00*/  FMUL.FTZ R137, R180, R137 ;  /* 0x00000089b4897220 */ /* 0x000fc40000410000 */
[----:B------:R-:W-:Y:S02]  /*9e10*/  FFMA.FTZ R135, -R180, R135, -RZ ;  /* 0x00000087b4877223 */ /* 0x000fe400000109ff */
[----:B------:R-:W-:Y:S02]  /*9e20*/  FFMA.FTZ R228, R181, R223, R228 ;  /* 0x000000dfb5e47223 */ /* 0x000fe400000100e4 */
[----:B------:R-:W-:Y:S02]  /*9e30*/  FADD.FTZ R180, R74, R74 ;  /* 0x0000004a4ab47221 */ /* 0x000fe40000010000 */
[C---:B------:R-:W-:Y:S02]  /*9e40*/  FMUL.FTZ R164, R177.reuse, R164 ;  /* 0x000000a4b1a47220 */ /* 0x040fe40000410000 */
[----:B------:R-:W-:Y:S02]  /*9e50*/  FFMA.FTZ R163, -R177, R163, -RZ ;  /* 0x000000a3b1a37223 */ /* 0x000fe400000109ff */
[----:B------:R-:W-:-:S02]  /*9e60*/  FFMA.FTZ R107, R108, R188, R107 ;  /* 0x000000bc6c6b7223 */ /* 0x000fc4000001006b */
[----:B------:R-:W-:Y:S02]  /*9e70*/  FFMA.FTZ R177, -R177, R222, R171 ;  /* 0x000000deb1b17223 */ /* 0x000fe400000101ab */
[----:B------:R-:W-:Y:S02]  /*9e80*/  FFMA.FTZ R106, R108, R16, -R105 ;  /* 0x000000106c6a7223 */ /* 0x000fe40000010869 */
[C---:B------:R-:W-:Y:S02]  /*9e90*/  FMUL.FTZ R171, R200.reuse, UR43 ;  /* 0x0000002bc8ab7c20 */ /* 0x040fe40008410000 */
[----:B------:R-:W-:Y:S02]  /*9ea0*/  FMUL.FTZ R175, R200, UR42 ;  /* 0x0000002ac8af7c20 */ /* 0x000fe40008410000 */
[----:B------:R-:W-:Y:S02]  /*9eb0*/  FFMA.FTZ R228, R180, R21, R228 ;  /* 0x00000015b4e47223 */ /* 0x000fe400000100e4 */
[----:B------:R-:W-:-:S02]  /*9ec0*/  FADD.FTZ R21, -R186, R107 ;  /* 0x0000006bba157221 */ /* 0x000fc40000010100 */
[----:B------:R-:W-:Y:S02]  /*9ed0*/  FADD.FTZ R185, R185, R106 ;  /* 0x0000006ab9b97221 */ /* 0x000fe40000010000 */
[C---:B------:R-:W-:Y:S02]  /*9ee0*/  FFMA.FTZ R171, R212.reuse, UR42, -R171 ;  /* 0x0000002ad4ab7c23 */ /* 0x040fe400080108ab */
[----:B------:R-:W-:Y:S02]  /*9ef0*/  FFMA.FTZ R176, R212, UR43, R175 ;  /* 0x0000002bd4b07c23 */ /* 0x000fe400080100af */
[C---:B------:R-:W-:Y:S02]  /*9f00*/  FMUL.FTZ R105, R109.reuse, -R21 ;  /* 0x800000156d697220 */ /* 0x040fe40000410000 */
[----:B------:R-:W-:Y:S02]  /*9f10*/  FMUL.FTZ R106, R198, UR43 ;  /* 0x0000002bc66a7c20 */ /* 0x000fe40008410000 */
[----:B------:R-:W-:-:S02]  /*9f20*/  FMUL.FTZ R109, R109, -R185 ;  /* 0x800000b96d6d7220 */ /* 0x000fc40000410000 */
[C---:B------:R-:W-:Y:S02]  /*9f30*/  FMUL.FTZ R175, R181.reuse, R171 ;  /* 0x000000abb5af7220 */ /* 0x040fe40000410000 */
[C---:B------:R-:W-:Y:S02]  /*9f40*/  FFMA.FTZ R171, -R181.reuse, R176, -RZ ;  /* 0x000000b0b5ab7223 */ /* 0x040fe400000109ff */
[----:B------:R-:W-:Y:S02]  /*9f50*/  FFMA.FTZ R181, -R181, R220, R177 ;  /* 0x000000dcb5b57223 */ /* 0x000fe400000101b1 */
[----:B------:R-:W-:Y:S02]  /*9f60*/  FFMA.FTZ R177, R213, UR42, -R106 ;  /* 0x0000002ad5b17c23 */ /* 0x000fe4000801086a */
[C---:B------:R-:W-:Y:S02]  /*9f70*/  FFMA.FTZ R109, R110.reuse, R21, R109 ;  /* 0x000000156e6d7223 */ /* 0x040fe4000001006d */
[----:B------:R-:W-:-:S02]  /*9f80*/  FFMA.FTZ R106, R110, R185, -R105 ;  /* 0x000000b96e6a7223 */ /* 0x000fc40000010869 */
[----:B------:R-:W-:Y:S02]  /*9f90*/  FFMA.FTZ R181, -R180, R22, R181 ;  /* 0x00000016b4b57223 */ /* 0x000fe400000101b5 */
[----:B------:R-:W-:Y:S02]  /*9fa0*/  FADD.FTZ R172, -R172, R109 ;  /* 0x0000006dacac7221 */ /* 0x000fe40000010100 */
[----:B------:R-:W-:Y:S02]  /*9fb0*/  FADD.FTZ R22, R173, R106 ;  /* 0x0000006aad167221 */ /* 0x000fe40000010000 */
[C---:B------:R-:W-:Y:S02]  /*9fc0*/  FMUL.FTZ R105, R111.reuse, -R172 ;  /* 0x800000ac6f697220 */ /* 0x040fe40000410000 */
[----:B------:R-:W-:Y:S02]  /*9fd0*/  FMUL.FTZ R111, R111, -R22 ;  /* 0x800000166f6f7220 */ /* 0x000fe40000410000 */
[----:B------:R-:W-:-:S02]  /*9fe0*/  FMUL.FTZ R108, R198, UR42 ;  /* 0x0000002ac66c7c20 */ /* 0x000fc40008410000 */
[----:B------:R-:W-:Y:S02]  /*9ff0*/  FMUL.FTZ R106, R199, UR43 ;  /* 0x0000002bc76a7c20 */ /* 0x000fe40008410000 */
[C---:B------:R-:W-:Y:S02]  /*a000*/  FFMA.FTZ R107, R112.reuse, R22, -R105 ;  /* 0x00000016706b7223 */ /* 0x040fe40000010869 */
[----:B------:R-:W-:Y:S02]  /*a010*/  FFMA.FTZ R112, R112, R172, R111 ;  /* 0x000000ac70707223 */ /* 0x000fe4000001006f */
[----:B------:R-:W-:Y:S02]  /*a020*/  FFMA.FTZ R108, R213, UR43, R108 ;  /* 0x0000002bd56c7c23 */ /* 0x000fe4000801006c */
[----:B------:R-:W-:Y:S02]  /*a030*/  FADD.FTZ R187, R73, R73 ;  /* 0x0000004949bb7221 */ /* 0x000fe40000010000 */
[----:B------:R-:W-:-:S02]  /*a040*/  FFMA.FTZ R106, R215, UR42, -R106 ;  /* 0x0000002ad76a7c23 */ /* 0x000fc4000801086a */
[----:B------:R-:W-:Y:S02]  /*a050*/  FADD.FTZ R105, -R29, R112 ;  /* 0x000000701d697221 */ /* 0x000fe40000010100 */
[----:B------:R-:W-:Y:S02]  /*a060*/  FADD.FTZ R29, R30, R107 ;  /* 0x0000006b1e1d7221 */ /* 0x000fe40000010000 */
[----:B------:R-:W-:Y:S02]  /*a070*/  FFMA.FTZ R176, -R180, R108, -RZ ;  /* 0x0000006cb4b07223 */ /* 0x000fe400000109ff */
[----:B------:R-:W-:Y:S02]  /*a080*/  FFMA.FTZ R183, R187, R161, R228 ;  /* 0x000000a1bbb77223 */ /* 0x000fe400000100e4 */
[----:B------:R-:W-:Y:S02]  /*a090*/  FMUL.FTZ R108, R199, UR42 ;  /* 0x0000002ac76c7c20 */ /* 0x000fe40008410000 */
[----:B------:R-:W-:-:S02]  /*a0a0*/  FMUL.FTZ R161, R187, R106 ;  /* 0x0000006abba17220 */ /* 0x000fc40000410000 */
[----:B------:R-:W-:Y:S02]  /*a0b0*/  FMUL.FTZ R106, R196, UR43 ;  /* 0x0000002bc46a7c20 */ /* 0x000fe40008410000 */
[C---:B------:R-:W-:Y:S02]  /*a0c0*/  FMUL.FTZ R30, R113.reuse, -R105 ;  /* 0x80000069711e7220 */ /* 0x040fe40000410000 */
[----:B------:R-:W-:Y:S02]  /*a0d0*/  FMUL.FTZ R113, R113, -R29 ;  /* 0x8000001d71717220 */ /* 0x000fe40000410000 */
[----:B------:R-:W-:Y:S02]  /*a0e0*/  FFMA.FTZ R108, R215, UR43, R108 ;  /* 0x0000002bd76c7c23 */ /* 0x000fe4000801006c */
[----:B------:R-:W-:Y:S02]  /*a0f0*/  FFMA.FTZ R107, R217, UR42, -R106 ;  /* 0x0000002ad96b7c23 */ /* 0x000fe4000801086a */
[----:B------:R-:W-:-:S02]  /*a100*/  FFMA.FTZ R106, R114, R105, R113 ;  /* 0x00000069726a7223 */ /* 0x000fc40000010071 */
[----:B------:R-:W-:Y:S02]  /*a110*/  FFMA.FTZ R30, R114, R29, -R30 ;  /* 0x0000001d721e7223 */ /* 0x000fe4000001081e */
[----:B------:R-:W-:Y:S02]  /*a120*/  FFMA.FTZ R111, -R187, R108, -RZ ;  /* 0x0000006cbb6f7223 */ /* 0x000fe400000109ff */
[----:B------:R-:W-:Y:S02]  /*a130*/  FMUL.FTZ R108, R196, UR42 ;  /* 0x0000002ac46c7c20 */ /* 0x000fe40008410000 */
[----:B------:R-:W-:Y:S02]  /*a140*/  FADD.FTZ R106, -R31, R106 ;  /* 0x0000006a1f6a7221 */ /* 0x000fe40000010100 */
[----:B------:R-:W-:Y:S02]  /*a150*/  FADD.FTZ R30, R165, R30 ;  /* 0x0000001ea51e7221 */ /* 0x000fe40000010000 */
[----:B------:R-:W-:-:S02]  /*a160*/  FADD.FTZ R109, R71, R71 ;  /* 0x00000047476d7221 */ /* 0x000fc40000010000 */
[----:B------:R-:W-:Y:S02]  /*a170*/  FFMA.FTZ R108, R217, UR43, R108 ;  /* 0x0000002bd96c7c23 */ /* 0x000fe4000801006c */
[C---:B------:R-:W-:Y:S02]  /*a180*/  FMUL.FTZ R31, R115.reuse, -R106 ;  /* 0x8000006a731f7220 */ /* 0x040fe40000410000 */
[----:B------:R-:W-:Y:S02]  /*a190*/  FMUL.FTZ R115, R115, -R30 ;  /* 0x8000001e73737220 */ /* 0x000fe40000410000 */
[----:B------:R-:W-:Y:S02]  /*a1a0*/  FFMA.FTZ R181, -R187, R162, R181 ;  /* 0x000000a2bbb57223 */ /* 0x000fe400000101b5 */
[C---:B------:R-:W-:Y:S02]  /*a1b0*/  FMUL.FTZ R114, R109.reuse, R107 ;  /* 0x0000006b6d727220 */ /* 0x040fe40000410000 */
[----:B------:R-:W-:-:S02]  /*a1c0*/  FFMA.FTZ R113, -R109, R108, -RZ ;  /* 0x0000006c6d717223 */ /* 0x000fc400000109ff */
[----:B------:R-:W-:Y:S02]  /*a1d0*/  FMUL.FTZ R107, R195, UR43 ;  /* 0x0000002bc36b7c20 */ /* 0x000fe40008410000 */
[C---:B------:R-:W-:Y:S02]  /*a1e0*/  FFMA.FTZ R108, R116.reuse, R30, -R31 ;  /* 0x0000001e746c7223 */ /* 0x040fe4000001081f */
[----:B------:R-:W-:Y:S02]  /*a1f0*/  FFMA.FTZ R31, R116, R106, R115 ;  /* 0x0000006a741f7223 */ /* 0x000fe40000010073 */
[C---:B------:R-:W-:Y:S02]  /*a200*/  FFMA.FTZ R160, R109.reuse, R160, R183 ;  /* 0x000000a06da07223 */ /* 0x040fe400000100b7 */
[----:B------:R-:W-:Y:S02]  /*a210*/  FFMA.FTZ R181, -R109, R158, R181 ;  /* 0x0000009e6db57223 */ /* 0x000fe400000101b5 */
[----:B------:R-:W-:-:S02]  /*a220*/  FMUL.FTZ R109, R195, UR42 ;  /* 0x0000002ac36d7c20 */ /* 0x000fc40008410000 */
[----:B------:R-:W-:Y:S02]  /*a230*/  FADD.FTZ R110, R70, R70 ;  /* 0x00000046466e7221 */ /* 0x000fe40000010000 */
[----:B------:R-:W-:Y:S02]  /*a240*/  FFMA.FTZ R107, R214, UR42, -R107 ;  /* 0x0000002ad66b7c23 */ /* 0x000fe4000801086b */
[----:B------:R-:W-:Y:S02]  /*a250*/  FADD.FTZ R31, -R166, R31 ;  /* 0x0000001fa61f7221 */ /* 0x000fe40000010100 */
[----:B------:R-:W-:Y:S02]  /*a260*/  FADD.FTZ R167, R167, R108 ;  /* 0x0000006ca7a77221 */ /* 0x000fe40000010000 */
[----:B------:R-:W-:Y:S02]  /*a270*/  FFMA.FTZ R109, R214, UR43, R109 ;  /* 0x0000002bd66d7c23 */ /* 0x000fe4000801006d */
[----:B------:R-:W-:-:S02]  /*a280*/  FMUL.FTZ R116, R110, R107 ;  /* 0x0000006b6e747220 */ /* 0x000fc40000410000 */
[----:B------:R-:W-:Y:S02]  /*a290*/  FMUL.FTZ R108, R197, UR43 ;  /* 0x0000002bc56c7c20 */ /* 0x000fe40008410000 */
[C---:B------:R-:W-:Y:S02]  /*a2a0*/  FMUL.FTZ R107, R117.reuse, -R31 ;  /* 0x8000001f756b7220 */ /* 0x040fe40000410000 */
[----:B------:R-:W-:Y:S02]  /*a2b0*/  FMUL.FTZ R117, R117, -R167 ;  /* 0x800000a775757220 */ /* 0x000fe40000410000 */
[----:B------:R-:W-:Y:S02]  /*a2c0*/  FFMA.FTZ R115, -R110, R109, -RZ ;  /* 0x0000006d6e737223 */ /* 0x000fe400000109ff */
[----:B------:R-:W-:Y:S02]  /*a2d0*/  FFMA.FTZ R109, R219, UR42, -R108 ;  /* 0x0000002adb6d7c23 */ /* 0x000fe4000801086c */
[----:B------:R-:W-:-:S02]  /*a2e0*/  FFMA.FTZ R108, R118, R167, -R107 ;  /* 0x000000a7766c7223 */ /* 0x000fc4000001086b */
[----:B------:R-:W-:Y:S02]  /*a2f0*/  FFMA.FTZ R107, R118, R31, R117 ;  /* 0x0000001f766b7223 */ /* 0x000fe40000010075 */
[----:B------:R-:W-:Y:S02]  /*a300*/  FFMA.FTZ R159, R110, R159, R160 ;  /* 0x0000009f6e9f7223 */ /* 0x000fe400000100a0 */
[----:B------:R-:W-:Y:S02]  /*a310*/  FADD.FTZ R158, R69, R69 ;  /* 0x00000045459e7221 */ /* 0x000fe40000010000 */
[----:B------:R-:W-:Y:S02]  /*a320*/  FADD.FTZ R168, -R168, R107 ;  /* 0x0000006ba8a87221 */ /* 0x000fe40000010100 */
[----:B------:R-:W-:Y:S02]  /*a330*/  FADD.FTZ R108, R169, R108 ;  /* 0x0000006ca96c7221 */ /* 0x000fe40000010000 */
[----:B------:R-:W-:-:S02]  /*a340*/  FFMA.FTZ R152, R158, R152, R159 ;  /* 0x000000989e987223 */ /* 0x000fc4000001009f */
[----:B------:R-:W-:Y:S02]  /*a350*/  FADD.FTZ R112, R68, R68 ;  /* 0x0000004444707221 */ /* 0x000fe40000010000 */
[----:B------:R-:W-:Y:S02]  /*a360*/  FMUL.FTZ R118, R158, R109 ;  /* 0x0000006d9e767220 */ /* 0x000fe40000410000 */
[----:B------:R-:W-:Y:S02]  /*a370*/  FMUL.FTZ R109, R194, UR43 ;  /* 0x0000002bc26d7c20 */ /* 0x000fe40008410000 */
[C---:B------:R-:W-:Y:S02]  /*a380*/  FMUL.FTZ R107, R119.reuse, -R168 ;  /* 0x800000a8776b7220 */ /* 0x040fe40000410000 */
[----:B------:R-:W-:Y:S02]  /*a390*/  FMUL.FTZ R119, R119, -R108 ;  /* 0x8000006c77777220 */ /* 0x000fe40000410000 */
[----:B------:R-:W-:-:S02]  /*a3a0*/  FFMA.FTZ R152, R112, R151, R152 ;  /* 0x0000009770987223 */ /* 0x000fc40000010098 */
[----:B------:R-:W-:Y:S02]  /*a3b0*/  FFMA.FTZ R181, -R110, R170, R181 ;  /* 0x000000aa6eb57223 */ /* 0x000fe400000101b5 */
[----:B------:R-:W-:Y:S02]  /*a3c0*/  FFMA.FTZ R151, R216, UR42, -R109 ;  /* 0x0000002ad8977c23 */ /* 0x000fe4000801086d */
[----:B------:R-:W-:Y:S02]  /*a3d0*/  FMUL.FTZ R110, R197, UR42 ;  /* 0x0000002ac56e7c20 */ /* 0x000fe40008410000 */
[C---:B------:R-:W-:Y:S02]  /*a3e0*/  FFMA.FTZ R109, R120.reuse, R108, -R107 ;  /* 0x0000006c786d7223 */ /* 0x040fe4000001086b */
[----:B------:R-:W-:Y:S02]  /*a3f0*/  FFMA.FTZ R120, R120, R168, R119 ;  /* 0x000000a878787223 */ /* 0x000fe40000010077 */
[----:B------:R-:W-:-:S02]  /*a400*/  FFMA.FTZ R110, R219, UR43, R110 ;  /* 0x0000002bdb6e7c23 */ /* 0x000fc4000801006e */
[----:B------:R-:W-:Y:S02]  /*a410*/  FMUL.FTZ R159, R194, UR42 ;  /* 0x0000002ac29f7c20 */ /* 0x000fe40008410000 */
[----:B------:R-:W-:Y:S02]  /*a420*/  FADD.FTZ R107, -R25, R120 ;  /* 0x00000078196b7221 */ /* 0x000fe40000010100 */
[----:B------:R-:W-:Y:S02]  /*a430*/  FADD.FTZ R25, R26, R109 ;  /* 0x0000006d1a197221 */ /* 0x000fe40000010000 */
[----:B------:R-:W-:Y:S02]  /*a440*/  FFMA.FTZ R117, -R158, R110, -RZ ;  /* 0x0000006e9e757223 */ /* 0x000fe400000109ff */
[----:B------:R-:W-:Y:S02]  /*a450*/  FFMA.FTZ R159, R216, UR43, R159 ;  /* 0x0000002bd89f7c23 */ /* 0x000fe4000801009f */
[----:B------:R-:W-:-:S02]  /*a460*/  FFMA.FTZ R181, -R158, R174, R181 ;  /* 0x000000ae9eb57223 */ /* 0x000fc400000101b5 */
[----:B------:R-:W-:Y:S02]  /*a470*/  FADD.FTZ R110, R67, R67 ;  /* 0x00000043436e7221 */ /* 0x000fe40000010000 */
[C---:B------:R-:W-:Y:S02]  /*a480*/  FMUL.FTZ R26, R121.reuse, -R107 ;  /* 0x8000006b791a7220 */ /* 0x040fe40000410000 */
[----:B------:R-:W-:Y:S02]  /*a490*/  FMUL.FTZ R121, R121, -R25 ;  /* 0x8000001979797220 */ /* 0x000fe40000410000 */
[C---:B------:R-:W-:Y:S02]  /*a4a0*/  FFMA.FTZ R119, -R112.reuse, R159, -RZ ;  /* 0x0000009f70777223 */ /* 0x040fe400000109ff */
[C---:B------:R-:W-:Y:S02]  /*a4b0*/  FMUL.FTZ R151, R112.reuse, R151 ;  /* 0x0000009770977220 */ /* 0x040fe40000410000 */
[----:B------:R-:W-:-:S02]  /*a4c0*/  FFMA.FTZ R178, -R112, R178, R181 ;  /* 0x000000b270b27223 */ /* 0x000fc400000101b5 */
[----:B------:R-:W-:Y:S02]  /*a4d0*/  FFMA.FTZ R159, R110, R149, R152 ;  /* 0x000000956e9f7223 */ /* 0x000fe40000010098 */
[C---:B------:R-:W-:Y:S02]  /*a4e0*/  FMUL.FTZ R109, R192.reuse, UR43 ;  /* 0x0000002bc06d7c20 */ /* 0x040fe40008410000 */
[----:B------:R-:W-:Y:S02]  /*a4f0*/  FMUL.FTZ R149, R192, UR42 ;  /* 0x0000002ac0957c20 */ /* 0x000fe40008410000 */
[C---:B------:R-:W-:Y:S02]  /*a500*/  FFMA.FTZ R112, R122.reuse, R107, R121 ;  /* 0x0000006b7a707223 */ /* 0x040fe40000010079 */
[----:B------:R-:W-:Y:S02]  /*a510*/  FFMA.FTZ R26, R122, R25, -R26 ;  /* 0x000000197a1a7223 */ /* 0x000fe4000001081a */
[----:B------:R-:W-:-:S02]  /*a520*/  FFMA.FTZ R109, R218, UR42, -R109 ;  /* 0x0000002ada6d7c23 */ /* 0x000fc4000801086d */
[----:B------:R-:W-:Y:S02]  /*a530*/  FFMA.FTZ R149, R218, UR43, R149 ;  /* 0x0000002bda957c23 */ /* 0x000fe40008010095 */
[----:B------:R-:W-:Y:S02]  /*a540*/  FADD.FTZ R112, -R27, R112 ;  /* 0x000000701b707221 */ /* 0x000fe40000010100 */
[----:B------:R-:W-:Y:S02]  /*a550*/  FADD.FTZ R26, R153, R26 ;  /* 0x0000001a991a7221 */ /* 0x000fe40000010000 */
[C---:B------:R-:W-:Y:S01]  /*a560*/  FMUL.FTZ R165, R110.reuse, R109 ;  /* 0x0000006d6ea57220 */ /* 0x040fe20000410000 */
[----:B------:R-:W-:Y:S01]  /*a570*/  P2R R109, PR, RZ, 0x1 ;  /* 0x00000001ff6d7803 */ /* 0x000fe20000000000 */
[C---:B------:R-:W-:Y:S02]  /*a580*/  FFMA.FTZ R149, -R110.reuse, R149, -RZ ;  /* 0x000000956e957223 */ /* 0x040fe400000109ff */
[----:B------:R-:W-:-:S02]  /*a590*/  FFMA.FTZ R179, -R110, R179, R178 ;  /* 0x000000b36eb37223 */ /* 0x000fc400000101b2 */
[----:B------:R-:W-:Y:S02]  /*a5a0*/  FMUL.FTZ R27, R123, -R112 ;  /* 0x800000707b1b7220 */ /* 0x000fe40000410000 */
[----:B------:R-:W-:Y:S02]  /*a5b0*/  FMUL.FTZ R110, R193, UR43 ;  /* 0x0000002bc16e7c20 */ /* 0x000fe40008410000 */
[----:B------:R-:W-:Y:S02]  /*a5c0*/  FMUL.FTZ R123, R123, -R26 ;  /* 0x8000001a7b7b7220 */ /* 0x000fe40000410000 */
[----:B------:R-:W-:Y:S02]  /*a5d0*/  FFMA.FTZ R120, R191, UR42, -R110 ;  /* 0x0000002abf787c23 */ /* 0x000fe4000801086e */
[C---:B------:R-:W-:Y:S02]  /*a5e0*/  FFMA.FTZ R109, R124.reuse, R112, R123 ;  /* 0x000000707c6d7223 */ /* 0x040fe4000001007b */
[----:B------:R-:W-:-:S02]  /*a5f0*/  FFMA.FTZ R110, R124, R26, -R27 ;  /* 0x0000001a7c6e7223 */ /* 0x000fc4000001081b */
[----:B------:R-:W-:Y:S02]  /*a600*/  FADD.FTZ R109, -R154, R109 ;  /* 0x0000006d9a6d7221 */ /* 0x000fe40000010100 */
[----:B------:R-:W-:Y:S02]  /*a610*/  FADD.FTZ R155, R155, R110 ;  /* 0x0000006e9b9b7221 */ /* 0x000fe40000010000 */
[C---:B------:R-:W-:Y:S02]  /*a620*/  FMUL.FTZ R110, R125.reuse, -R109 ;  /* 0x8000006d7d6e7220 */ /* 0x040fe40000410000 */
[-C--:B------:R-:W-:Y:S02]  /*a630*/  FMUL.FTZ R125, R125, -R155.reuse ;  /* 0x8000009b7d7d7220 */ /* 0x080fe40000410000 */
[----:B------:R-:W-:Y:S02]  /*a640*/  FFMA.FTZ R110, R126, R155, -R110 ;  /* 0x0000009b7e6e7223 */ /* 0x000fe4000001086e */
[----:B------:R-:W-:-:S02]  /*a650*/  FADD.FTZ R152, R66, R66 ;  /* 0x0000004242987221 */ /* 0x000fc40000010000 */
[----:B------:R-:W-:Y:S02]  /*a660*/  FFMA.FTZ R125, R126, R109, R125 ;  /* 0x0000006d7e7d7223 */ /* 0x000fe4000001007d */
[----:B------:R-:W-:Y:S02]  /*a670*/  FADD.FTZ R110, R157, R110 ;  /* 0x0000006e9d6e7221 */ /* 0x000fe40000010000 */
[----:B------:R-:W-:Y:S01]  /*a680*/  FMUL.FTZ R123, R152, R120 ;  /* 0x00000078987b7220 */ /* 0x000fe20000410000 */
[----:B------:R-:W-:Y:S01]  /*a690*/  MOV R120, UR7 ;  /* 0x0000000700787c02 */ /* 0x000fe20008000f00 */
[----:B------:R-:W-:Y:S02]  /*a6a0*/  FADD.FTZ R156, -R156, R125 ;  /* 0x0000007d9c9c7221 */ /* 0x000fe40000010100 */
[C---:B------:R-:W-:Y:S02]  /*a6b0*/  FMUL.FTZ R125, R127.reuse, -R110 ;  /* 0x8000006e7f7d7220 */ /* 0x040fe40000410000 */
[----:B------:R-:W-:Y:S01]  /*a6c0*/  FMUL.FTZ R127, R127, -R156 ;  /* 0x8000009c7f7f7220 */ /* 0x000fe20000410000 */
[----:B------:R0:W-:Y:S01]  /*a6d0*/  @!P0 STS.128 [R120.X16+0x4be0], R12 ;  /* 0x004be00c78008388 */ /* 0x0001e2000000cc00 */
[----:B------:R-:W-:-:S02]  /*a6e0*/  FMUL.FTZ R122, R193, UR42 ;  /* 0x0000002ac17a7c20 */ /* 0x000fc40008410000 */
[----:B------:R-:W-:Y:S02]  /*a6f0*/  FMUL.FTZ R124, R110, R93 ;  /* 0x0000005d6e7c7220 */ /* 0x000fe40000410000 */
[----:B------:R-:W-:Y:S01]  /*a700*/  FFMA.FTZ R121, R191, UR43, R122 ;  /* 0x0000002bbf797c23 */ /* 0x000fe2000801007a */
[----:B------:R-:W-:Y:S01]  /*a710*/  SHF.L.U32 R122, R101, 0x5, RZ ;  /* 0x00000005657a7819 */ /* 0x000fe200000006ff */
[----:B------:R-:W-:Y:S02]  /*a720*/  FMUL.FTZ R177, R180, R177 ;  /* 0x000000b1b4b17220 */ /* 0x000fe40000410000 */
[----:B------:R-:W-:Y:S01]  /*a730*/  FFMA.FTZ R121, -R152, R121, -RZ ;  /* 0x0000007998797223 */ /* 0x000fe200000109ff */
[----:B------:R-:W-:Y:S01]  /*a740*/  LEA.HI.SX32 R122, R122, R122, 0x1b ;  /* 0x0000007a7a7a7211 */ /* 0x000fe200078fdaff */
[C---:B------:R-:W-:Y:S02]  /*a750*/  FMUL.FTZ R150, R184.reuse, R193 ;  /* 0x000000c1b8967220 */ /* 0x040fe40000410000 */
[----:B------:R-:W-:-:S02]  /*a760*/  FMUL.FTZ R184, R184, R191 ;  /* 0x000000bfb8b87220 */ /* 0x000fc40000410000 */
[----:B------:R1:W-:Y:S01]  /*a770*/  STS [R122.X4+0x1080], R24 ;  /* 0x001080187a007388 */ /* 0x0003e20000004800 */
[C---:B0-----:R-:W-:Y:S01]  /*a780*/  FFMA.FTZ R13, R128.reuse, R156, R125 ;  /* 0x0000009c800d7223 */ /* 0x041fe2000001007d */
[----:B------:R-:W-:Y:S01]  /*a790*/  PRMT R120, RZ, 0x5410, R10 ;  /* 0x00005410ff787816 */ /* 0x000fe2000000000a */
[----:B------:R-:W-:Y:S01]  /*a7a0*/  FFMA.FTZ R128, R128, R110, -R127 ;  /* 0x0000006e80807223 */ /* 0x000fe2000001087f */
[----:B------:R0:W-:Y:S01]  /*a7b0*/  STS [R122.X4+0x10a0], R3 ;  /* 0x0010a0037a007388 */ /* 0x0001e20000004800 */
        /* <DEDUP_REMOVED lines=8> */
[----:B------:R3:W-:Y:S01]  /*a840*/  STS [R122.X4+0x1084], R23 ;  /* 0x001084177a007388 */ /* 0x0007e20000004800 */
[----:B-1----:R-:W-:Y:S02]  /*a850*/  FADD.FTZ R24, R141, R12 ;  /* 0x0000000c8d187221 */ /* 0x002fe40000010000 */
[----:B------:R-:W-:Y:S01]  /*a860*/  FADD.FTZ R140, -R140, R129 ;  /* 0x000000818c8c7221 */ /* 0x000fe20000010100 */
[----:B------:R1:W-:Y:S01]  /*a870*/  STS [R122.X4+0x109c], R28 ;  /* 0x00109c1c7a007388 */ /* 0x0003e20000004800 */
[C---:B0-----:R-:W-:Y:S01]  /*a880*/  FMUL.FTZ R3, R131.reuse, -R24 ;  /* 0x8000001883037220 */ /* 0x041fe20000410000 */
[--C-:B--2---:R-:W-:Y:S01]  /*a890*/  PRMT R114, RZ, 0x7610, R8.reuse ;  /* 0x00007610ff727816 */ /* 0x104fe20000000008 */
[-C--:B------:R-:W-:Y:S01]  /*a8a0*/  FMUL.FTZ R131, R131, -R140.reuse ;  /* 0x8000008c83837220 */ /* 0x080fe20000410000 */
[----:B------:R0:W-:Y:S01]  /*a8b0*/  STS [R122.X4+0x10c4], R111 ;  /* 0x0010c46f7a007388 */ /* 0x0001e20000004800 */
[C---:B------:R-:W-:Y:S01]  /*a8c0*/  FFMA.FTZ R3, R132.reuse, R140, R3 ;  /* 0x0000008c84037223 */ /* 0x040fe20000010003 */
[----:B---3--:R-:W-:Y:S01]  /*a8d0*/  PRMT R23, RZ, 0x5410, R8 ;  /* 0x00005410ff177816 */ /* 0x008fe20000000008 */
[----:B------:R-:W-:Y:S01]  /*a8e0*/  FFMA.FTZ R132, R132, R24, -R131 ;  /* 0x0000001884847223 */ /* 0x000fe20000010883 */
[----:B------:R-:W-:Y:S01]  /*a8f0*/  STS [R122.X4+0x10cc], R113 ;  /* 0x0010cc717a007388 */ /* 0x000fe20000004800 */
[----:B------:R-:W-:-:S02]  /*a900*/  FADD.FTZ R3, -R142, R3 ;  /* 0x000000038e037221 */ /* 0x000fc40000010100 */
[----:B------:R-:W-:Y:S01]  /*a910*/  FADD.FTZ R143, R143, R132 ;  /* 0x000000848f8f7221 */ /* 0x000fe20000010000 */
[----:B------:R2:W-:Y:S01]  /*a920*/  STS [R122.X4+0x10d0], R116 ;  /* 0x0010d0747a007388 */ /* 0x0005e20000004800 */
[C---:B------:R-:W-:Y:S01]  /*a930*/  FMUL.FTZ R2, R133.reuse, -R3 ;  /* 0x8000000385027220 */ /* 0x040fe20000410000 */
[----:B------:R-:W-:Y:S01]  /*a940*/  PRMT R132, RZ, 0x5410, R4 ;  /* 0x00005410ff847816 */ /* 0x000fe20000000004 */
[-C--:B------:R-:W-:Y:S01]  /*a950*/  FMUL.FTZ R133, R133, -R143.reuse ;  /* 0x8000008f85857220 */ /* 0x080fe20000410000 */
[----:B------:R-:W-:Y:S01]  /*a960*/  STS [R122.X4+0x10d4], R115 ;  /* 0x0010d4737a007388 */ /* 0x000fe20000004800 */
[C---:B------:R-:W-:Y:S02]  /*a970*/  FFMA.FTZ R2, R134.reuse, R143, -R2 ;  /* 0x0000008f86027223 */ /* 0x040fe40000010802 */
[----:B------:R-:W-:Y:S01]  /*a980*/  FFMA.FTZ R133, R134, R3, R133 ;  /* 0x0000000386857223 */ /* 0x000fe20000010085 */
[----:B------:R3:W-:Y:S01]  /*a990*/  STS [R122.X4+0x10dc], R117 ;  /* 0x0010dc757a007388 */ /* 0x0007e20000004800 */
[----:B-1----:R-:W-:-:S02]  /*a9a0*/  FADD.FTZ R28, R145, R2 ;  /* 0x00000002911c7221 */ /* 0x002fc40000010000 */
[----:B------:R-:W-:Y:S01]  /*a9b0*/  FADD.FTZ R144, -R144, R133 ;  /* 0x0000008590907221 */ /* 0x000fe20000010100 */
[----:B------:R1:W-:Y:S01]  /*a9c0*/  STS [R122.X4+0x10e4], R119 ;  /* 0x0010e4777a007388 */ /* 0x0003e20000004800 */
[-C--:B0-----:R-:W-:Y:S02]  /*a9d0*/  FMUL.FTZ R111, R143, R96.reuse ;  /* 0x000000608f6f7220 */ /* 0x081fe40000410000 */
[-C--:B------:R-:W-:Y:S01]  /*a9e0*/  FMUL.FTZ R15, R144, R97.reuse ;  /* 0x00000061900f7220 */ /* 0x080fe20000410000 */
[----:B------:R0:W-:Y:S01]  /*a9f0*/  STS [R122.X4+0x10d8], R118 ;  /* 0x0010d8767a007388 */ /* 0x0001e20000004800 */
[-C--:B--2---:R-:W-:Y:S01]  /*aa00*/  FFMA.FTZ R116, R114, -R96.reuse, R205 ;  /* 0x8000006072747223 */ /* 0x084fe200000100cd */
[----:B---3--:R-:W-:Y:S01]  /*aa10*/  PRMT R117, RZ, 0x5410, R9 ;  /* 0x00005410ff757816 */ /* 0x008fe20000000009 */
[----:B------:R-:W-:Y:S01]  /*aa20*/  FMUL.FTZ R113, R28, R97 ;  /* 0x000000611c717220 */ /* 0x000fe20000410000 */
[----:B------:R-:W-:Y:S01]  /*aa30*/  STS [R122.X4+0x10f0], R123 ;  /* 0x0010f07b7a007388 */ /* 0x000fe20000004800 */
[----:B------:R-:W-:-:S02]  /*aa40*/  FMUL.FTZ R14, R3, R96 ;  /* 0x00000060030e7220 */ /* 0x000fc40000410000 */
[----:B------:R-:W-:Y:S01]  /*aa50*/  FMUL.FTZ R115, R33, R111 ;  /* 0x0000006f21737220 */ /* 0x000fe20000410000 */
[----:B------:R-:W-:Y:S01]  /*aa60*/  STS [R122.X4+0x10f8], R19 ;  /* 0x0010f8137a007388 */ /* 0x000fe20000004800 */
[----:B------:R-:W-:Y:S02]  /*aa70*/  FFMA.FTZ R208, R23, -R97, R208 ;  /* 0x8000006117d07223 */ /* 0x000fe400000100d0 */
[C---:B------:R-:W-:Y:S01]  /*aa80*/  FMUL.FTZ R2, R206.reuse, R15 ;  /* 0x0000000fce027220 */ /* 0x040fe20000410000 */
[----:B------:R-:W-:Y:S01]  /*aa90*/  STS [R122.X4+0x1098], R136 ;  /* 0x001098887a007388 */ /* 0x000fe20000004800 */
[----:B------:R-:W-:Y:S02]  /*aaa0*/  FMUL.FTZ R12, R206, R113 ;  /* 0x00000071ce0c7220 */ /* 0x000fe40000410000 */
[-C--:B-1----:R-:W-:Y:S01]  /*aab0*/  FFMA.FTZ R119, R116, R14.reuse, -R115 ;  /* 0x0000000e74777223 */ /* 0x082fe20000010873 */
[----:B------:R-:W-:Y:S01]  /*aac0*/  STS [R122.X4+0x10f4], R121 ;  /* 0x0010f4797a007388 */ /* 0x000fe20000004800 */
[----:B------:R-:W-:-:S02]  /*aad0*/  FMUL.FTZ R14, R33, R14 ;  /* 0x0000000e210e7220 */ /* 0x000fc40000410000 */
[----:B------:R-:W-:Y:S01]  /*aae0*/  FFMA.FTZ R2, R208, R113, R2 ;  /* 0x00000071d0027223 */ /* 0x000fe20000010002 */
[----:B------:R-:W-:Y:S01]  /*aaf0*/  STS [R122.X4+0x1094], R135 ;  /* 0x001094877a007388 */ /* 0x000fe20000004800 */
[-C--:B------:R-:W-:Y:S02]  /*ab00*/  FMUL.FTZ R115, R24, R95.reuse ;  /* 0x0000005f18737220 */ /* 0x080fe40000410000 */
[----:B------:R-:W-:Y:S01]  /*ab10*/  FMUL.FTZ R125, R140, R95 ;  /* 0x0000005f8c7d7220 */ /* 0x000fe20000410000 */
[----:B------:R-:W-:Y:S01]  /*ab20*/  STS [R122.X4+0x108c], R146 ;  /* 0x00108c927a007388 */ /* 0x000fe20000004800 */
[----:B------:R-:W-:Y:S02]  /*ab30*/  FFMA.FTZ R12, R208, R15, -R12 ;  /* 0x0000000fd00c7223 */ /* 0x000fe4000001080c */
[----:B------:R-:W-:Y:S01]  /*ab40*/  FFMA.FTZ R15, R116, R111, R14 ;  /* 0x0000006f740f7223 */ /* 0x000fe2000001000e */
[----:B------:R1:W-:Y:S01]  /*ab50*/  STS [R122.X4+0x10fc], R20 ;  /* 0x0010fc147a007388 */ /* 0x0003e20000004800 */
[----:B------:R-:W-:-:S02]  /*ab60*/  FADD.FTZ R2, RZ, R2 ;  /* 0x00000002ff027221 */ /* 0x000fc40000010000 */
[----:B------:R-:W-:Y:S01]  /*ab70*/  FFMA.FTZ R210, R117, -R95, R210 ;  /* 0x8000005f75d27223 */ /* 0x000fe200000100d2 */
[----:B------:R-:W-:Y:S01]  /*ab80*/  STS [R122.X4+0x1088], R147 ;  /* 0x001088937a007388 */ /* 0x000fe20000004800 */
[C---:B0-----:R-:W-:Y:S02]  /*ab90*/  FMUL.FTZ R118, R32.reuse, R115 ;  /* 0x0000007320767220 */ /* 0x041fe40000410000 */
[-C--:B------:R-:W-:Y:S01]  /*aba0*/  FMUL.FTZ R14, R32, R125.reuse ;  /* 0x0000007d200e7220 */ /* 0x080fe20000410000 */
[----:B------:R-:W-:Y:S01]  /*abb0*/  STS [R122.X4+0x1090], R137 ;  /* 0x001090897a007388 */ /* 0x000fe20000004800 */
[----:B------:R-:W-:Y:S01]  /*abc0*/  FADD.FTZ R12, RZ, R12 ;  /* 0x0000000cff0c7221 */ /* 0x000fe20000010000 */
[----:B-1----:R-:W-:Y:S01]  /*abd0*/  PRMT R20, RZ, 0x7610, R4 ;  /* 0x00007610ff147816 */ /* 0x002fe20000000004 */
[----:B------:R-:W-:Y:S01]  /*abe0*/  FADD.FTZ R2, R2, R15 ;  /* 0x0000000f02027221 */ /* 0x000fe20000010000 */
[----:B------:R-:W-:Y:S01]  /*abf0*/  STS [R122.X4+0x10a8], R164 ;  /* 0x0010a8a47a007388 */ /* 0x000fe20000004800 */
[C---:B------:R-:W-:Y:S01]  /*ac00*/  FFMA.FTZ R125, R210.reuse, R125, -R118 ;  /* 0x0000007dd27d7223 */ /* 0x040fe20000010876 */
[----:B------:R-:W-:Y:S01]  /*ac10*/  PRMT R118, RZ, 0x7610, R9 ;  /* 0x00007610ff767816 */ /* 0x000fe20000000009 */
[----:B------:R-:W-:Y:S01]  /*ac20*/  FFMA.FTZ R15, R210, R115, R14 ;  /* 0x00000073d20f7223 */ /* 0x000fe2000001000e */
[----:B------:R-:W-:Y:S01]  /*ac30*/  STS [R122.X4+0x10ac], R163 ;  /* 0x0010aca37a007388 */ /* 0x000fe20000004800 */
[----:B------:R-:W-:-:S02]  /*ac40*/  FMUL.FTZ R14, R13, R94 ;  /* 0x0000005e0d0e7220 */ /* 0x000fc40000410000 */
[----:B------:R-:W-:Y:S01]  /*ac50*/  FADD.FTZ R12, R12, R119 ;  /* 0x000000770c0c7221 */ /* 0x000fe20000010000 */
[----:B------:R-:W-:Y:S01]  /*ac60*/  STS [R122.X4+0x10b0], R175 ;  /* 0x0010b0af7a007388 */ /* 0x000fe20000004800 */
[-C--:B------:R-:W-:Y:S02]  /*ac70*/  FMUL.FTZ R119, R139, R94.reuse ;  /* 0x0000005e8b777220 */ /* 0x080fe40000410000 */
[----:B------:R-:W-:Y:S01]  /*ac80*/  FFMA.FTZ R207, R118, -R94, R207 ;  /* 0x8000005e76cf7223 */ /* 0x000fe200000100cf */
[----:B------:R-:W-:Y:S01]  /*ac90*/  STS [R122.X4+0x10b4], R171 ;  /* 0x0010b4ab7a007388 */ /* 0x000fe20000004800 */
[C---:B------:R-:W-:Y:S02]  /*aca0*/  FMUL.FTZ R126, R202.reuse, R14 ;  /* 0x0000000eca7e7220 */ /* 0x040fe40000410000 */
[----:B------:R-:W-:Y:S01]  /*acb0*/  FMUL.FTZ R123, R202, R119 ;  /* 0x00000077ca7b7220 */ /* 0x000fe20000410000 */
[----:B------:R-:W-:Y:S01]  /*acc0*/  STS [R122.X4+0x10b8], R177 ;  /* 0x0010b8b17a007388 */ /* 0x000fe20000004800 */
[----:B------:R-:W-:-:S02]  /*acd0*/  FADD.FTZ R2, R2, R15 ;  /* 0x0000000f02027221 */ /* 0x000fc40000010000 */
[----:B------:R-:W-:Y:S01]  /*ace0*/  FFMA.FTZ R15, R207, R119, R126 ;  /* 0x00000077cf0f7223 */ /* 0x000fe2000001007e */
[----:B------:R-:W-:Y:S01]  /*acf0*/  STS [R122.X4+0x10bc], R176 ;  /* 0x0010bcb07a007388 */ /* 0x000fe20000004800 */
[-C--:B------:R-:W-:Y:S02]  /*ad00*/  FFMA.FTZ R209, R120, -R93.reuse, R209 ;  /* 0x8000005d78d17223 */ /* 0x080fe400000100d1 */
[----:B------:R-:W-:Y:S01]  /*ad10*/  FMUL.FTZ R128, R156, R93 ;  /* 0x0000005d9c807220 */ /* 0x000fe20000410000 */
[----:B------:R-:W-:Y:S01]  /*ad20*/  STS [R122.X4+0x10c0], R161 ;  /* 0x0010c0a17a007388 */ /* 0x000fe20000004800 */
[----:B------:R-:W-:Y:S02]  /*ad30*/  FMUL.FTZ R126, R203, R124 ;  /* 0x0000007ccb7e7220 */ /* 0x000fe40000410000 */
[----:B------:R-:W-:Y:S01]  /*ad40*/  FFMA.FTZ R123, R207, R14, -R123 ;  /* 0x0000000ecf7b7223 */ /* 0x000fe2000001087b */
[----:B------:R-:W-:Y:S01]  /*ad50*/  STS [R122.X4+0x10e0], R151 ;  /* 0x0010e0977a007388 */ /* 0x000fe20000004800 */
[----:B------:R-:W-:Y:S01]  /*ad60*/  FADD.FTZ R12, R12, R125 ;  /* 0x0000007d0c0c7221 */ /* 0x000fe20000010000 */
[----:B------:R-:W-:Y:S01]  /*ad70*/  PRMT R125, RZ, 0x5410, R11 ;  /* 0x00005410ff7d7816 */ /* 0x000fe2000000000b */
[-C--:B------:R-:W-:Y:S01]  /*ad80*/  FFMA.FTZ R129, R209, R128.reuse, -R126 ;  /* 0x00000080d1817223 */ /* 0x080fe2000001087e */
[----:B------:R-:W-:Y:S01]  /*ad90*/  PRMT R126, RZ, 0x7610, R10 ;  /* 0x00007610ff7e7816 */ /* 0x000fe2000000000a */
[----:B------:R-:W-:Y:S01]  /*ada0*/  FMUL.FTZ R128, R203, R128 ;  /* 0x00000080cb807220 */ /* 0x000fe20000410000 */
[----:B------:R-:W-:Y:S01]  /*adb0*/  STS [R122.X4+0x10e8], R165 ;  /* 0x0010e8a57a007388 */ /* 0x000fe20000004800 */
[----:B------:R-:W-:-:S02]  /*adc0*/  FADD.FTZ R12, R12, R123 ;  /* 0x0000007b0c0c7221 */ /* 0x000fc40000010000 */
[----:B------:R-:W-:Y:S01]  /*add0*/  FMUL.FTZ R123, R155, R92 ;  /* 0x0000005c9b7b7220 */ /* 0x000fe20000410000 */
[----:B------:R0:W-:Y:S01]  /*ade0*/  STS [R122.X4+0x10ec], R149 ;  /* 0x0010ec957a007388 */ /* 0x0001e20000004800 */
[----:B------:R-:W-:Y:S02]  /*adf0*/  FADD.FTZ R2, R2, R15 ;  /* 0x0000000f02027221 */ /* 0x000fe40000010000 */
[----:B------:R-:W-:Y:S02]  /*ae00*/  FFMA.FTZ R15, R209, R124, R128 ;  /* 0x0000007cd10f7223 */ /* 0x000fe40000010080 */
[-C--:B------:R-:W-:Y:S02]  /*ae10*/  FFMA.FTZ R128, R126, -R92.reuse, R211 ;  /* 0x8000005c7e807223 */ /* 0x080fe400000100d3 */
[----:B------:R-:W-:Y:S02]  /*ae20*/  FMUL.FTZ R14, R109, R92 ;  /* 0x0000005c6d0e7220 */ /* 0x000fe40000410000 */
[----:B------:R-:W-:-:S02]  /*ae30*/  FMUL.FTZ R131, R201, R123 ;  /* 0x0000007bc9837220 */ /* 0x000fc40000410000 */
[-C--:B------:R-:W-:Y:S02]  /*ae40*/  FMUL.FTZ R127, R26, R91.reuse ;  /* 0x0000005b1a7f7220 */ /* 0x080fe40000410000 */
[-C--:B------:R-:W-:Y:S02]  /*ae50*/  FFMA.FTZ R131, R128, R14.reuse, -R131 ;  /* 0x0000000e80837223 */ /* 0x080fe40000010883 */
[----:B------:R-:W-:Y:S02]  /*ae60*/  FMUL.FTZ R14, R201, R14 ;  /* 0x0000000ec90e7220 */ /* 0x000fe40000410000 */
[-C--:B------:R-:W-:Y:S02]  /*ae70*/  FMUL.FTZ R133, R112, R91.reuse ;  /* 0x0000005b70857220 */ /* 0x080fe40000410000 */
[----:B------:R-:W-:Y:S02]  /*ae80*/  FADD.FTZ R2, R2, R15 ;  /* 0x0000000f02027221 */ /* 0x000fe40000010000 */
[----:B------:R-:W-:-:S02]  /*ae90*/  FFMA.FTZ R212, R125, -R91, R212 ;  /* 0x8000005b7dd47223 */ /* 0x000fc400000100d4 */
[----:B------:R-:W-:Y:S02]  /*aea0*/  FMUL.FTZ R130, R200, R127 ;  /* 0x0000007fc8827220 */ /* 0x000fe40000410000 */
[----:B------:R-:W-:Y:S02]  /*aeb0*/  FFMA.FTZ R15, R128, R123, R14 ;  /* 0x0000007b800f7223 */ /* 0x000fe4000001000e */
[-C--:B------:R-:W-:Y:S02]  /*aec0*/  FMUL.FTZ R14, R200, R133.reuse ;  /* 0x00000085c80e7220 */ /* 0x080fe40000410000 */
[----:B------:R-:W-:Y:S01]  /*aed0*/  FFMA.FTZ R133, R212, R133, -R130 ;  /* 0x00000085d4857223 */ /* 0x000fe20000010882 */
[----:B------:R-:W-:Y:S01]  /*aee0*/  PRMT R130, RZ, 0x7610, R11 ;  /* 0x00007610ff827816 */ /* 0x000fe2000000000b */
[----:B------:R-:W-:Y:S02]  /*aef0*/  FADD.FTZ R2, R2, R15 ;  /* 0x0000000f02027221 */ /* 0x000fe40000010000 */
[----:B------:R-:W-:-:S02]  /*af00*/  FADD.FTZ R12, R12, R129 ;  /* 0x000000810c0c7221 */ /* 0x000fc40000010000 */
[----:B------:R-:W-:Y:S02]  /*af10*/  FFMA.FTZ R15, R212, R127, R14 ;  /* 0x0000007fd40f7223 */ /* 0x000fe4000001000e */
[-C--:B------:R-:W-:Y:S02]  /*af20*/  FMUL.FTZ R129, R25, R90.reuse ;  /* 0x0000005a19817220 */ /* 0x080fe40000410000 */
[----:B------:R-:W-:Y:S02]  /*af30*/  FADD.FTZ R2, R2, R15 ;  /* 0x0000000f02027221 */ /* 0x000fe40000010000 */
[-C--:B------:R-:W-:Y:S02]  /*af40*/  FFMA.FTZ R134, R130, -R90.reuse, R213 ;  /* 0x8000005a82867223 */ /* 0x080fe400000100d5 */
[----:B------:R-:W-:Y:S02]  /*af50*/  FMUL.FTZ R15, R107, R90 ;  /* 0x0000005a6b0f7220 */ /* 0x000fe40000410000 */
[----:B------:R-:W-:-:S02]  /*af60*/  FMUL.FTZ R14, R198, R129 ;  /* 0x00000081c60e7220 */ /* 0x000fc40000410000 */
[----:B------:R-:W-:Y:S02]  /*af70*/  FFMA.FTZ R215, R132, -R89, R215 ;  /* 0x8000005984d77223 */ /* 0x000fe400000100d7 */
[-C--:B------:R-:W-:Y:S02]  /*af80*/  FFMA.FTZ R19, R134, R15.reuse, -R14 ;  /* 0x0000000f86137223 */ /* 0x080fe4000001080e */
[----:B------:R-:W-:Y:S02]  /*af90*/  FMUL.FTZ R15, R198, R15 ;  /* 0x0000000fc60f7220 */ /* 0x000fe40000410000 */
[----:B------:R-:W-:Y:S02]  /*afa0*/  FMUL.FTZ R14, R168, R89 ;  /* 0x00000059a80e7220 */ /* 0x000fe40000410000 */
[----:B------:R-:W-:Y:S02]  /*afb0*/  FFMA.FTZ R15, R134, R129, R15 ;  /* 0x00000081860f7223 */ /* 0x000fe4000001000f */
[----:B------:R-:W-:-:S02]  /*afc0*/  FMUL.FTZ R136, R108, R89 ;  /* 0x000000596c887220 */ /* 0x000fc40000410000 */
[----:B------:R-:W-:Y:S02]  /*afd0*/  FMUL.FTZ R121, R199, R14 ;  /* 0x0000000ec7797220 */ /* 0x000fe40000410000 */
[----:B------:R-:W-:Y:S02]  /*afe0*/  FADD.FTZ R15, R2, R15 ;  /* 0x0000000f020f7221 */ /* 0x000fe40000010000 */
[----:B------:R-:W-:Y:S02]  /*aff0*/  FFMA.FTZ R2, R215, R136, R121 ;  /* 0x00000088d7027223 */ /* 0x000fe40000010079 */
[----:B------:R-:W-:Y:S02]  /*b000*/  FADD.FTZ R12, R12, R131 ;  /* 0x000000830c0c7221 */ /* 0x000fe40000010000 */
[----:B------:R-:W-:Y:S02]  /*b010*/  FADD.FTZ R15, R15, R2 ;  /* 0x000000020f0f7221 */ /* 0x000fe40000010000 */
[----:B------:R-:W-:-:S02]  /*b020*/  FMUL.FTZ R2, R17, UR40 ;  /* 0x0000002811027c20 */ /* 0x000fc40008410000 */
[----:B------:R-:W-:Y:S02]  /*b030*/  FADD.FTZ R12, R12, R133 ;  /* 0x000000850c0c7221 */ /* 0x000fe40000010000 */
[----:B------:R-:W-:Y:S02]  /*b040*/  FMUL.FTZ R131, R199, R136 ;  /* 0x00000088c7837220 */ /* 0x000fe40000410000 */
[----:B------:R-:W-:Y:S02]  /*b050*/  FFMA.FTZ R121, R189, UR41, R2 ;  /* 0x00000029bd797c23 */ /* 0x000fe40008010002 */
[----:B------:R-:W-:Y:S01]  /*b060*/  FFMA.FTZ R131, R215, R14, -R131 ;  /* 0x0000000ed7837223 */ /* 0x000fe20000010883 */
[----:B------:R-:W-:Y:S01]  /*b070*/  MOV R14, UR32 ;  /* 0x00000020000e7c02 */ /* 0x000fe20008000f00 */
[----:B------:R-:W-:Y:S02]  /*b080*/  FADD.FTZ R12, R12, R19 ;  /* 0x000000130c0c7221 */ /* 0x000fe40000010000 */
[----:B------:R-:W-:Y:S01]  /*b090*/  FMUL.FTZ R2, R21, UR40 ;  /* 0x0000002815027c20 */ /* 0x000fe20008410000 */
[----:B------:R-:W-:Y:S01]  /*b0a0*/  LEA R14, R14, -R101, 0x1 ;  /* 0x800000650e0e7211 */ /* 0x000fe200078e08ff */
[----:B------:R-:W-:-:S02]  /*b0b0*/  FADD.FTZ R160, R12, R131 ;  /* 0x000000830ca07221 */ /* 0x000fc40000010000 */
[----:B------:R-:W-:Y:S01]  /*b0c0*/  FFMA.FTZ R135, R185, UR41, R2 ;  /* 0x00000029b9877c23 */ /* 0x000fe20008010002 */
[----:B------:R-:W-:Y:S01]  /*b0d0*/  ISETP.GE.AND P0, PT, R14, 0x1, PT ;  /* 0x000000010e00780c */ /* 0x000fe20003f06270 */
[----:B------:R-:W-:Y:S02]  /*b0e0*/  FMUL.FTZ R141, R172, UR40 ;  /* 0x00000028ac8d7c20 */ /* 0x000fe40008410000 */
[----:B------:R-:W-:Y:S02]  /*b0f0*/  FMUL.FTZ R12, R189, UR40 ;  /* 0x00000028bd0c7c20 */ /* 0x000fe40008410000 */
[----:B------:R-:W-:Y:S02]  /*b100*/  FMUL.FTZ R2, R105, UR40 ;  /* 0x0000002869027c20 */ /* 0x000fe40008410000 */
[----:B------:R-:W-:Y:S02]  /*b110*/  FMUL.FTZ R145, R30, UR40 ;  /* 0x000000281e917c20 */ /* 0x000fe40008410000 */
[----:B------:R-:W-:-:S02]  /*b120*/  FFMA.FTZ R138, R22, UR41, R141 ;  /* 0x00000029168a7c23 */ /* 0x000fc4000801008d */
[----:B------:R-:W-:Y:S02]  /*b130*/  FFMA.FTZ R19, R17, UR41, -R12 ;  /* 0x0000002911137c23 */ /* 0x000fe4000801080c */
[----:B------:R-:W-:Y:S02]  /*b140*/  FMUL.FTZ R133, R16, UR40 ;  /* 0x0000002810857c20 */ /* 0x000fe40008410000 */
[----:B------:R-:W-:Y:S02]  /*b150*/  FFMA.FTZ R141, R29, UR41, R2 ;  /* 0x000000291d8d7c23 */ /* 0x000fe40008010002 */
[----:B------:R-:W-:Y:S02]  /*b160*/  FMUL.FTZ R12, R185, UR40 ;  /* 0x00000028b90c7c20 */ /* 0x000fe40008410000 */
[----:B------:R-:W-:Y:S02]  /*b170*/  FMUL.FTZ R2, R167, UR40 ;  /* 0x00000028a7027c20 */ /* 0x000fe40008410000 */
[----:B------:R-:W-:-:S02]  /*b180*/  FFMA.FTZ R146, R106, UR41, -R145 ;  /* 0x000000296a927c23 */ /* 0x000fc40008010891 */
[----:B------:R-:W-:Y:S02]  /*b190*/  FMUL.FTZ R145, R167, R88 ;  /* 0x00000058a7917220 */ /* 0x000fe40000410000 */
[----:B------:R-:W-:Y:S02]  /*b1a0*/  FFMA.FTZ R150, R182, R191, -R150 ;  /* 0x000000bfb6967223 */ /* 0x000fe40000010896 */
[----:B0-----:R-:W-:Y:S02]  /*b1b0*/  FFMA.FTZ R122, R188, UR41, -R133 ;  /* 0x00000029bc7a7c23 */ /* 0x001fe40008010885 */
[----:B------:R-:W-:Y:S02]  /*b1c0*/  FFMA.FTZ R133, R21, UR41, -R12 ;  /* 0x0000002915857c23 */ /* 0x000fe4000801080c */
[----:B------:R-:W-:Y:S02]  /*b1d0*/  FMUL.FTZ R149, R106, UR40 ;  /* 0x000000286a957c20 */ /* 0x000fe40008410000 */
[----:B------:R-:W-:-:S02]  /*b1e0*/  FFMA.FTZ R147, R31, UR41, -R2 ;  /* 0x000000291f937c23 */ /* 0x000fc40008010802 */
[-C--:B------:R-:W-:Y:S02]  /*b1f0*/  FFMA.FTZ R217, R20, -R88.reuse, R217 ;  /* 0x8000005814d97223 */ /* 0x080fe400000100d9 */
[C---:B------:R-:W-:Y:S02]  /*b200*/  FMUL.FTZ R12, R31.reuse, R88 ;  /* 0x000000581f0c7220 */ /* 0x040fe40000410000 */
[----:B------:R-:W-:Y:S02]  /*b210*/  FMUL.FTZ R2, R196, R145 ;  /* 0x00000091c4027220 */ /* 0x000fe40000410000 */
[----:B------:R-:W-:Y:S02]  /*b220*/  FFMA.FTZ R159, R152, R150, R159 ;  /* 0x00000096989f7223 */ /* 0x000fe4000001009f */
[----:B------:R-:W-:Y:S02]  /*b230*/  FMUL.FTZ R150, R31, UR40 ;  /* 0x000000281f967c20 */ /* 0x000fe40008410000 */
[----:B------:R-:W-:-:S02]  /*b240*/  FFMA.FTZ R182, R182, R193, R184 ;  /* 0x000000c1b6b67223 */ /* 0x000fc400000100b8 */
[----:B------:R-:W-:Y:S02]  /*b250*/  FFMA.FTZ R31, R30, UR41, R149 ;  /* 0x000000291e1f7c23 */ /* 0x000fe40008010095 */
[----:B------:R-:W-:Y:S02]  /*b260*/  FMUL.FTZ R149, R108, UR40 ;  /* 0x000000286c957c20 */ /* 0x000fe40008410000 */
[----:B------:R-:W-:Y:S02]  /*b270*/  FFMA.FTZ R171, R217, R12, -R2 ;  /* 0x0000000cd9ab7223 */ /* 0x000fe40000010802 */
[----:B------:R-:W-:Y:S02]  /*b280*/  FMUL.FTZ R2, R25, UR40 ;  /* 0x0000002819027c20 */ /* 0x000fe40008410000 */
[----:B------:R-:W-:Y:S02]  /*b290*/  FFMA.FTZ R27, -R152, R182, R179 ;  /* 0x000000b6981b7223 */ /* 0x000fe400000101b3 */
[----:B------:R-:W-:-:S02]  /*b2a0*/  FFMA.FTZ R152, R168, UR41, -R149 ;  /* 0x00000029a8987c23 */ /* 0x000fc40008010895 */
[----:B------:R-:W-:Y:S02]  /*b2b0*/  FMUL.FTZ R151, R168, UR40 ;  /* 0x00000028a8977c20 */ /* 0x000fe40008410000 */
[C---:B------:R-:W-:Y:S02]  /*b2c0*/  FFMA.FTZ R149, R107.reuse, UR41, -R2 ;  /* 0x000000296b957c23 */ /* 0x040fe40008010802 */
[----:B------:R-:W-:Y:S02]  /*b2d0*/  FMUL.FTZ R2, R107, UR40 ;  /* 0x000000286b027c20 */ /* 0x000fe40008410000 */
[----:B------:R-:W-:Y:S02]  /*b2e0*/  FFMA.FTZ R154, R108, UR41, R151 ;  /* 0x000000296c9a7c23 */ /* 0x000fe40008010097 */
[----:B------:R-:W-:Y:S02]  /*b2f0*/  FMUL.FTZ R153, R26, UR40 ;  /* 0x000000281a997c20 */ /* 0x000fe40008410000 */
[----:B------:R-:W-:-:S02]  /*b300*/  FFMA.FTZ R151, R25, UR41, R2 ;  /* 0x0000002919977c23 */ /* 0x000fc40008010002 */
[----:B------:R-:W-:Y:S02]  /*b310*/  FMUL.FTZ R107, R110, UR40 ;  /* 0x000000286e6b7c20 */ /* 0x000fe40008410000 */
[----:B------:R-:W-:Y:S02]  /*b320*/  FMUL.FTZ R2, R155, UR40 ;  /* 0x000000289b027c20 */ /* 0x000fe40008410000 */
[----:B------:R-:W-:Y:S02]  /*b330*/  FMUL.FTZ R12, R196, R12 ;  /* 0x0000000cc40c7220 */ /* 0x000fe40000410000 */
[C---:B------:R-:W-:Y:S02]  /*b340*/  FFMA.FTZ R153, R112.reuse, UR41, -R153 ;  /* 0x0000002970997c23 */ /* 0x040fe40008010899 */
[----:B------:R-:W-:Y:S02]  /*b350*/  FMUL.FTZ R169, R112, UR40 ;  /* 0x0000002870a97c20 */ /* 0x000fe40008410000 */
[----:B------:R-:W-:-:S02]  /*b360*/  FFMA.FTZ R158, R156, UR41, -R107 ;  /* 0x000000299c9e7c23 */ /* 0x000fc4000801086b */
[----:B------:R-:W-:Y:S02]  /*b370*/  FFMA.FTZ R112, R109, UR41, -R2 ;  /* 0x000000296d707c23 */ /* 0x000fe40008010802 */
[----:B------:R-:W-:Y:S02]  /*b380*/  FMUL.FTZ R107, R156, UR40 ;  /* 0x000000289c6b7c20 */ /* 0x000fe40008410000 */
[----:B------:R-:W-:Y:S02]  /*b390*/  FMUL.FTZ R2, R139, UR40 ;  /* 0x000000288b027c20 */ /* 0x000fe40008410000 */
[----:B------:R-:W-:Y:S02]  /*b3a0*/  FFMA.FTZ R162, R217, R145, R12 ;  /* 0x00000091d9a27223 */ /* 0x000fe4000001000c */
[----:B------:R-:W-:Y:S02]  /*b3b0*/  FMUL.FTZ R12, R109, UR40 ;  /* 0x000000286d0c7c20 */ /* 0x000fe40008410000 */
[----:B------:R-:W-:-:S02]  /*b3c0*/  FFMA.FTZ R156, R110, UR41, R107 ;  /* 0x000000296e9c7c23 */ /* 0x000fc4000801006b */
[----:B------:R-:W-:Y:S02]  /*b3d0*/  FMUL.FTZ R107, R24, UR40 ;  /* 0x00000028186b7c20 */ /* 0x000fe40008410000 */
[----:B------:R-:W-:Y:S02]  /*b3e0*/  FFMA.FTZ R109, R13, UR41, -R2 ;  /* 0x000000290d6d7c23 */ /* 0x000fe40008010802 */
[----:B------:R-:W-:Y:S02]  /*b3f0*/  FMUL.FTZ R2, R143, UR40 ;  /* 0x000000288f027c20 */ /* 0x000fe40008410000 */
[----:B------:R-:W-:Y:S02]  /*b400*/  FADD.FTZ R148, R159, R148 ;  /* 0x000000949f947221 */ /* 0x000fe40000010000 */
[C---:B------:R-:W-:Y:S02]  /*b410*/  FFMA.FTZ R107, R140.reuse, UR41, -R107 ;  /* 0x000000298c6b7c23 */ /* 0x040fe4000801086b */
[----:B------:R-:W-:-:S02]  /*b420*/  FMUL.FTZ R165, R140, UR40 ;  /* 0x000000288ca57c20 */ /* 0x000fc40008410000 */
[----:B------:R-:W-:Y:S02]  /*b430*/  FFMA.FTZ R159, R155, UR41, R12 ;  /* 0x000000299b9f7c23 */ /* 0x000fe4000801000c */
[----:B------:R-:W-:Y:S02]  /*b440*/  FMUL.FTZ R157, R28, UR40 ;  /* 0x000000281c9d7c20 */ /* 0x000fe40008410000 */
[----:B------:R-:W-:Y:S02]  /*b450*/  FFMA.FTZ R140, R3, UR41, -R2 ;  /* 0x00000029038c7c23 */ /* 0x000fe40008010802 */
[----:B------:R-:W-:Y:S02]  /*b460*/  FMUL.FTZ R131, R188, UR40 ;  /* 0x00000028bc837c20 */ /* 0x000fe40008410000 */
[----:B------:R-:W-:Y:S02]  /*b470*/  FMUL.FTZ R137, R22, UR40 ;  /* 0x0000002816897c20 */ /* 0x000fe40008410000 */
[----:B------:R-:W-:-:S02]  /*b480*/  FMUL.FTZ R142, R29, UR40 ;  /* 0x000000281d8e7c20 */ /* 0x000fc40008410000 */
[----:B------:R-:W-:Y:S02]  /*b490*/  FMUL.FTZ R12, R13, UR40 ;  /* 0x000000280d0c7c20 */ /* 0x000fe40008410000 */
[----:B------:R-:W-:Y:S02]  /*b4a0*/  FMUL.FTZ R2, R3, UR40 ;  /* 0x0000002803027c20 */ /* 0x000fe40008410000 */
[C---:B------:R-:W-:Y:S02]  /*b4b0*/  FMUL.FTZ R161, R144.reuse, UR40 ;  /* 0x0000002890a17c20 */ /* 0x040fe40008410000 */
[----:B------:R-:W-:Y:S02]  /*b4c0*/  FFMA.FTZ R157, R144, UR41, -R157 ;  /* 0x00000029909d7c23 */ /* 0x000fe4000801089d */
[----:B------:R-:W-:Y:S02]  /*b4d0*/  FFMA.FTZ R131, R16, UR41, R131 ;  /* 0x0000002910837c23 */ /* 0x000fe40008010083 */
[----:B------:R-:W-:-:S02]  /*b4e0*/  FFMA.FTZ R137, R172, UR41, -R137 ;  /* 0x00000029ac897c23 */ /* 0x000fc40008010889 */
[----:B------:R-:W-:Y:S02]  /*b4f0*/  FFMA.FTZ R142, R105, UR41, -R142 ;  /* 0x00000029698e7c23 */ /* 0x000fe4000801088e */
        /* <DEDUP_REMOVED lines=40> */
.L_x_6898:
[----:B------:R-:W-:Y:S05]  /*b780*/  BSYNC B0 ;  /* 0x0000000000007941 */ /* 0x000fea0003800000 */
.L_x_6897:
[----:B------:R-:W-:Y:S01]  /*b790*/  ULDC.64 UR36, c[0x0][0x2b8] ;  /* 0x0000ae0000247ab9 */ /* 0x000fe20000000a00 */
[----:B------:R-:W-:Y:S01]  /*b7a0*/  FADD.FTZ R2, R160, R171 ;  /* 0x000000aba0027221 */ /* 0x000fe20000010000 */
[----:B------:R-:W-:Y:S01]  /*b7b0*/  USHF.R.U64 UR36, UR36, 0x1, UR37 ;  /* 0x0000000124247899 */ /* 0x000fe20008001225 */
[----:B------:R-:W-:Y:S01]  /*b7c0*/  FADD.FTZ R15, R15, R162 ;  /* 0x000000a20f0f7221 */ /* 0x000fe20000010000 */
[----:B------:R-:W-:Y:S01]  /*b7d0*/  USHF.R.U32.HI UR37, URZ, 0x1, UR37 ;  /* 0x000000013f257899 */ /* 0x000fe20008011625 */
[--C-:B------:R-:W-:Y:S01]  /*b7e0*/  PRMT R171, RZ, 0x5410, R5.reuse ;  /* 0x00005410ffab7816 */ /* 0x100fe20000000005 */
[-C--:B------:R-:W-:Y:S01]  /*b7f0*/  FMUL.FTZ R162, R30, R87.reuse ;  /* 0x000000571ea27220 */ /* 0x080fe20000410000 */
[----:B------:R-:W-:Y:S01]  /*b800*/  PRMT R160, RZ, 0x7610, R5 ;  /* 0x00007610ffa07816 */ /* 0x000fe20000000005 */
[----:B------:R-:W-:Y:S01]  /*b810*/  UIMAD UR37, UR37, UR31, URZ ;  /* 0x0000001f252572a4 */ /* 0x000fe2000f8e023f */
[-C--:B0-----:R-:W-:Y:S01]  /*b820*/  FMUL.FTZ R12, R105, R86.reuse ;  /* 0x00000056690c7220 */ /* 0x081fe20000410000 */
[----:B------:R-:W-:Y:S01]  /*b830*/  UIMAD.WIDE.U32 UR32, UR36, UR31, URZ ;  /* 0x0000001f242072a5 */ /* 0x000fe2000f8e003f */
[-C--:B------:R-:W-:Y:S01]  /*b840*/  FFMA.FTZ R214, R171, -R87.reuse, R214 ;  /* 0x80000057abd67223 */ /* 0x080fe200000100d6 */
[----:B------:R-:W-:Y:S01]  /*b850*/  UIMAD UR40, UR38, UR36, UR37 ;  /* 0x00000024262872a4 */ /* 0x000fe2000f8e0225 */
[----:B------:R-:W-:Y:S01]  /*b860*/  FMUL.FTZ R105, R29, R86 ;  /* 0x000000561d697220 */ /* 0x000fe20000410000 */
[----:B------:R-:W-:Y:S01]  /*b870*/  PRMT R175, RZ, 0x7610, R6 ;  /* 0x00007610ffaf7816 */ /* 0x000fe20000000006 */
[----:B------:R-:W-:Y:S01]  /*b880*/  FMUL.FTZ R106, R106, R87 ;  /* 0x000000576a6a7220 */ /* 0x000fe20000410000 */
[----:B------:R-:W-:Y:S01]  /*b890*/  ULDC.64 UR36, c[0x0][0x2c0] ;  /* 0x0000b00000247ab9 */ /* 0x000fe20000000a00 */
[----:B------:R-:W-:Y:S01]  /*b8a0*/  FMUL.FTZ R3, R195, R162 ;  /* 0x000000a2c3037220 */ /* 0x000fe20000410000 */
[----:B------:R-:W-:Y:S01]  /*b8b0*/  UIADD3 UR33, UR33, UR40, URZ ;  /* 0x0000002821217290 */ /* 0x000fe2000fffe03f */
[----:B------:R-:W-:Y:S01]  /*b8c0*/  FFMA.FTZ R164, R160, -R86, R219 ;  /* 0x80000056a0a47223 */ /* 0x000fe200000100db */
[----:B------:R-:W-:Y:S01]  /*b8d0*/  UIMAD UR40, UR39, UR36, URZ ;  /* 0x00000024272872a4 */ /* 0x000fe2000f8e023f */
[-C--:B------:R-:W-:Y:S01]  /*b8e0*/  FMUL.FTZ R173, R197, R105.reuse ;  /* 0x00000069c5ad7220 */ /* 0x080fe20000410000 */
[----:B------:R-:W-:Y:S01]  /*b8f0*/  UIMAD.WIDE.U32 UR32, UR22, UR36, UR32 ;  /* 0x00000024162072a5 */ /* 0x000fe2000f8e0020 */
[-C--:B------:R-:W-:Y:S01]  /*b900*/  FFMA.FTZ R13, R214, R106.reuse, -R3 ;  /* 0x0000006ad60d7223 */ /* 0x080fe20000010803 */
[----:B------:R-:W-:Y:S01]  /*b910*/  UIMAD UR40, UR22, UR37, UR40 ;  /* 0x00000025162872a4 */ /* 0x000fe2000f8e0228 */
[----:B------:R-:W-:Y:S01]  /*b920*/  FMUL.FTZ R3, R195, R106 ;  /* 0x0000006ac3037220 */ /* 0x000fe20000410000 */
[----:B------:R-:W-:Y:S01]  /*b930*/  BSSY B0, `(.L_x_6899) ;  /* 0x000004f000007945 */ /* 0x000fe20003800000 */
[-C--:B------:R-:W-:Y:S01]  /*b940*/  FMUL.FTZ R106, R197, R12.reuse ;  /* 0x0000000cc56a7220 */ /* 0x080fe20000410000 */
[----:B------:R-:W-:Y:S01]  /*b950*/  ULDC.64 UR36, c[0x0][0x320] ;  /* 0x0000c80000247ab9 */ /* 0x000fe20000000a00 */
[----:B------:R-:W-:Y:S01]  /*b960*/  FFMA.FTZ R173, R164, R12, -R173 ;  /* 0x0000000ca4ad7223 */ /* 0x000fe200000108ad */
[----:B------:R-:W-:Y:S01]  /*b970*/  UIADD3 UR33, UR40, UR33, URZ ;  /* 0x0000002128217290 */ /* 0x000fe2000fffe03f */
[----:B------:R-:W-:Y:S01]  /*b980*/  FFMA.FTZ R12, R214, R162, R3 ;  /* 0x000000a2d60c7223 */ /* 0x000fe20000010003 */
[----:B------:R-:W-:Y:S01]  /*b990*/  ULEA UR36, UP0, UR32, UR36, 0x3 ;  /* 0x0000002420247291 */ /* 0x000fe2000f80183f */
[----:B------:R-:W-:Y:S01]  /*b9a0*/  FFMA.FTZ R3, R164, R105, R106 ;  /* 0x00000069a4037223 */ /* 0x000fe2000001006a */
[----:B------:R-:W-:Y:S01]  /*b9b0*/  ISETP.GE.AND P1, PT, R14, 0x81, PT ;  /* 0x000000810e00780c */ /* 0x000fe20003f26270 */
[----:B------:R-:W-:Y:S01]  /*b9c0*/  FADD.FTZ R106, R27, -R18 ;  /* 0x800000121b6a7221 */ /* 0x000fe20000010000 */
[----:B------:R-:W-:Y:S01]  /*b9d0*/  PRMT R27, RZ, 0x5410, R6 ;  /* 0x00005410ff1b7816 */ /* 0x000fe20000000006 */
[----:B------:R-:W-:Y:S01]  /*b9e0*/  FADD.FTZ R2, R2, R13 ;  /* 0x0000000d02027221 */ /* 0x000fe20000010000 */
[----:B------:R-:W-:Y:S01]  /*b9f0*/  ULEA.HI.X UR37, UR32, UR37, UR33, 0x3, UP0 ;  /* 0x0000002520257291 */ /* 0x000fe200080f1c21 */
[-C--:B------:R-:W-:Y:S01]  /*ba00*/  FMUL.FTZ R18, R22, R85.reuse ;  /* 0x0000005516127220 */ /* 0x080fe20000410000 */
[----:B------:R-:W-:Y:S01]  /*ba10*/  ISETP.GE.AND P2, PT, R14, 0xc1, PT ;  /* 0x000000c10e00780c */ /* 0x000fe20003f46270 */
[----:B------:R-:W-:Y:S01]  /*ba20*/  FADD.FTZ R12, R15, R12 ;  /* 0x0000000c0f0c7221 */ /* 0x000fe20000010000 */
[----:B------:R-:W-:Y:S01]  /*ba30*/  ULDC UR32, c[0x0][0x174] ;  /* 0x00005d0000207ab9 */ /* 0x000fe20000000800 */
[----:B------:R-:W-:Y:S01]  /*ba40*/  FADD.FTZ R13, R2, R173 ;  /* 0x000000ad020d7221 */ /* 0x000fe20000010000 */
[----:B------:R-:W-:Y:S01]  /*ba50*/  UIADD3 UR32, UR6, -UR32, URZ ;  /* 0x8000002006207290 */ /* 0x000fe2000fffe03f */
[----:B------:R-:W-:-:S02]  /*ba60*/  FFMA.FTZ R173, R27, -R85, R216 ;  /* 0x800000551bad7223 */ /* 0x000fc400000100d8 */
[----:B------:R-:W-:Y:S01]  /*ba70*/  FMUL.FTZ R177, R185, R84 ;  /* 0x00000054b9b17220 */ /* 0x000fe20000410000 */
[----:B------:R-:W-:Y:S01]  /*ba80*/  UIMAD UR32, UR32, -0x800, URZ ;  /* 0xfffff800202078a4 */ /* 0x000fe2000f8e023f */
[----:B------:R-:W-:Y:S02]  /*ba90*/  FMUL.FTZ R172, R172, R85 ;  /* 0x00000055acac7220 */ /* 0x000fe40000410000 */
[----:B------:R-:W-:Y:S02]  /*baa0*/  FMUL.FTZ R2, R194, R18 ;  /* 0x00000012c2027220 */ /* 0x000fe40000410000 */
[----:B------:R-:W-:Y:S01]  /*bab0*/  FADD.FTZ R12, R12, R3 ;  /* 0x000000030c0c7221 */ /* 0x000fe20000010000 */
[----:B------:R-:W-:Y:S01]  /*bac0*/  MOV R179, UR32 ;  /* 0x0000002000b37c02 */ /* 0x000fe20008000f00 */
[-C--:B------:R-:W-:Y:S01]  /*bad0*/  FFMA.FTZ R218, R175, -R84.reuse, R218 ;  /* 0x80000054afda7223 */ /* 0x080fe200000100da */
[----:B------:R-:W-:Y:S01]  /*bae0*/  ULDC.64 UR32, c[0x0][0x2d0] ;  /* 0x0000b40000207ab9 */ /* 0x000fe20000000a00 */
[----:B------:R-:W-:-:S02]  /*baf0*/  FMUL.FTZ R21, R21, R84 ;  /* 0x0000005415157220 */ /* 0x000fc40000410000 */
[----:B------:R-:W-:Y:S02]  /*bb00*/  FMUL.FTZ R3, R192, R177 ;  /* 0x000000b1c0037220 */ /* 0x000fe40000410000 */
[-C--:B------:R-:W-:Y:S01]  /*bb10*/  FFMA.FTZ R166, R173, R172.reuse, -R2 ;  /* 0x000000acada67223 */ /* 0x080fe20000010802 */
[C---:B------:R-:W-:Y:S01]  /*bb20*/  LEA R2, P0, R101.reuse, UR36, 0x2 ;  /* 0x0000002465027c11 */ /* 0x040fe2000f8010ff */
[----:B------:R-:W-:Y:S01]  /*bb30*/  FMUL.FTZ R172, R194, R172 ;  /* 0x000000acc2ac7220 */ /* 0x000fe20000410000 */
[----:B------:R-:W-:Y:S01]  /*bb40*/  USHF.L.U32 UR36, UR8, 0x2, URZ ;  /* 0x0000000208247899 */ /* 0x000fe2000800063f */
[-C--:B------:R-:W-:Y:S01]  /*bb50*/  FFMA.FTZ R174, R218, R21.reuse, -R3 ;  /* 0x00000015daae7223 */ /* 0x080fe20000010803 */
[----:B------:R-:W-:Y:S01]  /*bb60*/  LEA.HI.X R3, R101, UR37, RZ, 0x2, P0 ;  /* 0x0000002565037c11 */ /* 0x000fe200080f14ff */
[----:B------:R-:W-:Y:S01]  /*bb70*/  FFMA.FTZ R15, R173, R18, R172 ;  /* 0x00000012ad0f7223 */ /* 0x000fe200000100ac */
[--C-:B------:R-:W-:Y:S01]  /*bb80*/  PRMT R172, RZ, 0x7610, R7.reuse ;  /* 0x00007610ffac7816 */ /* 0x100fe20000000007 */
[----:B------:R-:W-:Y:S01]  /*bb90*/  FMUL.FTZ R21, R192, R21 ;  /* 0x00000015c0157220 */ /* 0x000fe20000410000 */
[----:B------:R-:W-:Y:S01]  /*bba0*/  USHF.L.U64.HI UR37, UR8, 0x2, UR9 ;  /* 0x0000000208257899 */ /* 0x000fe20008010209 */
[----:B------:R-:W-:Y:S01]  /*bbb0*/  FADD.FTZ R13, R13, R166 ;  /* 0x000000a60d0d7221 */ /* 0x000fe20000010000 */
[----:B------:R-:W-:Y:S01]  /*bbc0*/  PRMT R166, RZ, 0x5410, R7 ;  /* 0x00005410ffa67816 */ /* 0x000fe20000000007 */
[----:B------:R-:W-:Y:S01]  /*bbd0*/  FMUL.FTZ R170, R16, R83 ;  /* 0x0000005310aa7220 */ /* 0x000fe20000410000 */
[----:B------:R-:W-:Y:S01]  /*bbe0*/  ISETP.GE.AND P0, PT, R14, 0x41, PT ;  /* 0x000000410e00780c */ /* 0x000fe20003f06270 */
[----:B------:R-:W-:Y:S01]  /*bbf0*/  FADD.FTZ R12, R12, R15 ;  /* 0x0000000f0c0c7221 */ /* 0x000fe20000010000 */
[----:B------:R-:W-:Y:S01]  /*bc00*/  UIMAD UR32, UR37, UR32, URZ ;  /* 0x00000020252072a4 */ /* 0x000fe2000f8e023f */
[----:B------:R-:W-:-:S02]  /*bc10*/  FFMA.FTZ R21, R218, R177, R21 ;  /* 0x000000b1da157223 */ /* 0x000fc40000010015 */
[-C--:B------:R-:W-:Y:S01]  /*bc20*/  FFMA.FTZ R168, R166, -R83.reuse, R191 ;  /* 0x80000053a6a87223 */ /* 0x080fe200000100bf */
[----:B------:R-:W-:Y:S01]  /*bc30*/  UIMAD UR32, UR36, UR33, UR32 ;  /* 0x00000021242072a4 */ /* 0x000fe2000f8e0220 */
[----:B------:R-:W-:Y:S02]  /*bc40*/  FMUL.FTZ R188, R188, R83 ;  /* 0x00000053bcbc7220 */ /* 0x000fe40000410000 */
[----:B------:R-:W-:Y:S02]  /*bc50*/  FMUL.FTZ R15, R193, R170 ;  /* 0x000000aac10f7220 */ /* 0x000fe40000410000 */
[----:B------:R-:W-:-:S04]  /*bc60*/  IMAD.WIDE R2, R179, 0x4, R2 ;  /* 0x00000004b3027825 */ /* 0x000fc800078e0202 */
[----:B------:R-:W-:Y:S01]  /*bc70*/  FADD.FTZ R12, R12, R21 ;  /* 0x000000150c0c7221 */ /* 0x000fe20000010000 */
[----:B------:R-:W-:Y:S01]  /*bc80*/  MOV R21, UR36 ;  /* 0x0000002400157c02 */ /* 0x000fe20008000f00 */
[-C--:B------:R-:W-:Y:S02]  /*bc90*/  FFMA.FTZ R176, R168, R188.reuse, -R15 ;  /* 0x000000bca8b07223 */ /* 0x080fe4000001080f */
[----:B------:R-:W-:Y:S02]  /*bca0*/  FMUL.FTZ R15, R193, R188 ;  /* 0x000000bcc10f7220 */ /* 0x000fe40000410000 */
[----:B------:R-:W-:-:S04]  /*bcb0*/  IMAD.WIDE.U32 R2, R21, c[0x0][0x2d0], R2 ;  /* 0x0000b40015027a25 */ /* 0x000fc800078e0002 */
[----:B------:R-:W-:Y:S01]  /*bcc0*/  FMUL.FTZ R21, R189, R82 ;  /* 0x00000052bd157220 */ /* 0x000fe20000410000 */
[----:B------:R-:W-:Y:S01]  /*bcd0*/  IADD3 R3, R3, UR32, RZ ;  /* 0x0000002003037c10 */ /* 0x000fe2000fffe0ff */
[----:B------:R-:W-:Y:S02]  /*bce0*/  FFMA.FTZ R15, R168, R170, R15 ;  /* 0x000000aaa80f7223 */ /* 0x000fe4000001000f */
[----:B------:R-:W-:Y:S02]  /*bcf0*/  FADD.FTZ R13, R13, R174 ;  /* 0x000000ae0d0d7221 */ /* 0x000fe40000010000 */
[-C--:B------:R-:W-:Y:S02]  /*bd00*/  FFMA.FTZ R174, R172, -R82.reuse, R221 ;  /* 0x80000052acae7223 */ /* 0x080fe400000100dd */
[----:B------:R-:W-:Y:S02]  /*bd10*/  FMUL.FTZ R17, R17, R82 ;  /* 0x0000005211117220 */ /* 0x000fe40000410000 */
[----:B------:R-:W-:-:S02]  /*bd20*/  FMUL.FTZ R178, R204, R21 ;  /* 0x00000015ccb27220 */ /* 0x000fc40000410000 */
[----:B------:R-:W-:Y:S01]  /*bd30*/  FADD.FTZ R15, R12, R15 ;  /* 0x0000000f0c0f7221 */ /* 0x000fe20000010000 */
[----:B------:R-:W-:Y:S01]  /*bd40*/  IADD3 R12, R101, 0x40, RZ ;  /* 0x00000040650c7810 */ /* 0x000fe20007ffe0ff */
[----:B------:R-:W-:Y:S02]  /*bd50*/  FADD.FTZ R176, R13, R176 ;  /* 0x000000b00db07221 */ /* 0x000fe40000010000 */
[----:B------:R-:W-:Y:S01]  /*bd60*/  FFMA.FTZ R13, R174, R17, -R178 ;  /* 0x00000011ae0d7223 */ /* 0x000fe200000108b2 */
[----:B------:R-:W-:Y:S01]  /*bd70*/  LEA.HI.SX32 R12, R12, R101, 0x1b ;  /* 0x000000650c0c7211 */ /* 0x000fe200078fdaff */
[----:B------:R-:W-:Y:S01]  /*bd80*/  FMUL.FTZ R17, R204, R17 ;  /* 0x00000011cc117220 */ /* 0x000fe20000410000 */
[----:B------:R-:W-:Y:S01]  /*bd90*/  IADD3 R178, R101, 0x80, RZ ;  /* 0x0000008065b27810 */ /* 0x000fe20007ffe0ff */
[----:B------:R-:W-:Y:S02]  /*bda0*/  FADD.FTZ R176, R176, R13 ;  /* 0x0000000db0b07221 */ /* 0x000fe40000010000 */
[----:B------:R0:W1:Y:S01]  /*bdb0*/  LDS R13, [R12.X4+0x1180] ;  /* 0x001180000c0d7984 */ /* 0x0000620000004800 */
[----:B------:R-:W-:Y:S01]  /*bdc0*/  FFMA.FTZ R180, R174, R21, R17 ;  /* 0x00000015aeb47223 */ /* 0x000fe20000010011 */
[----:B------:R-:W-:-:S03]  /*bdd0*/  LEA.HI.SX32 R178, R178, R101, 0x1b ;  /* 0x00000065b2b27211 */ /* 0x000fc600078fdaff */
[----:B------:R-:W-:Y:S01]  /*bde0*/  FADD.FTZ R17, R15, R180 ;  /* 0x000000b40f117221 */ /* 0x000fe20000010000 */
[----:B------:R-:W-:Y:S01]  /*bdf0*/  IADD3 R180, R101, 0xc0, RZ ;  /* 0x000000c065b47810 */ /* 0x000fe20007ffe0ff */
[----:B------:R-:W-:Y:S05]  /*be00*/  @!P0 BRA `(.L_x_6900) ;  /* 0x0000001000008947 */ /* 0x000fea0003800000 */
[----:B-1----:R1:W-:Y:S02]  /*be10*/  RED.E.ADD.F32.FTZ.RN.STRONG.GPU [R2.64+-0x1f00], R13 ;  /* 0xffe1000d0200798e */ /* 0x0023e4000c10e7a2 */
.L_x_6900:
[----:B------:R-:W-:Y:S05]  /*be20*/  BSYNC B0 ;  /* 0x0000000000007941 */ /* 0x000fea0003800000 */
.L_x_6899:
[----:B-1----:R1:W2:Y:S01]  /*be30*/  LDS R13, [R178.X4+0x1280] ;  /* 0x00128000b20d7984 */ /* 0x0022a20000004800 */
[----:B------:R-:W-:Y:S01]  /*be40*/  BSSY B0, `(.L_x_6901) ;  /* 0x0000005000007945 */ /* 0x000fe20003800000 */
[----:B0-----:R-:W-:Y:S02]  /*be50*/  IADD3 R12, R101, 0x100, RZ ;  /* 0x00000100650c7810 */ /* 0x001fe40007ffe0ff */
[----:B------:R-:W-:Y:S01]  /*be60*/  LEA.HI.SX32 R180, R180, R101, 0x1b ;  /* 0x00000065b4b47211 */ /* 0x000fe200078fdaff */
[----:B------:R-:W-:Y:S05]  /*be70*/  @!P1 BRA `(.L_x_6902) ;  /* 0x0000001000009947 */ /* 0x000fea0003800000 */
[----:B--2---:R0:W-:Y:S02]  /*be80*/  RED.E.ADD.F32.FTZ.RN.STRONG.GPU [R2.64+-0x1e00], R13 ;  /* 0xffe2000d0200798e */ /* 0x0041e4000c10e7a2 */
.L_x_6902:
[----:B------:R-:W-:Y:S05]  /*be90*/  BSYNC B0 ;  /* 0x0000000000007941 */ /* 0x000fea0003800000 */
.L_x_6901:
[----:B0-2---:R0:W2:Y:S01]  /*bea0*/  LDS R13, [R180.X4+0x1380] ;  /* 0x00138000b40d7984 */ /* 0x0050a20000004800 */
[----:B------:R-:W-:Y:S01]  /*beb0*/  BSSY B0, `(.L_x_6903) ;  /* 0x0000005000007945 */ /* 0x000fe20003800000 */
[----:B-1----:R-:W-:Y:S02]  /*bec0*/  IADD3 R178, R101, 0x140, RZ ;  /* 0x0000014065b27810 */ /* 0x002fe40007ffe0ff */
[----:B------:R-:W-:Y:S01]  /*bed0*/  LEA.HI.SX32 R12, R12, R101, 0x1b ;  /* 0x000000650c0c7211 */ /* 0x000fe200078fdaff */
[----:B------:R-:W-:Y:S05]  /*bee0*/  @!P2 BRA `(.L_x_6904) ;  /* 0x000000100000a947 */ /* 0x000fea0003800000 */
[----:B--2---:R1:W-:Y:S02]  /*bef0*/  RED.E.ADD.F32.FTZ.RN.STRONG.GPU [R2.64+-0x1d00], R13 ;  /* 0xffe3000d0200798e */ /* 0x0043e4000c10e7a2 */
.L_x_6904:
[----:B------:R-:W-:Y:S05]  /*bf00*/  BSYNC B0 ;  /* 0x0000000000007941 */ /* 0x000fea0003800000 */
.L_x_6903:
[----:B-12---:R1:W2:Y:S01]  /*bf10*/  LDS R13, [R12.X4+0x1480] ;  /* 0x001480000c0d7984 */ /* 0x0062a20000004800 */
[----:B------:R-:W-:Y:S01]  /*bf20*/  ISETP.GE.AND P6, PT, R14, 0x101, PT ;  /* 0x000001010e00780c */ /* 0x000fe20003fc6270 */
[----:B------:R-:W-:Y:S01]  /*bf30*/  BSSY B0, `(.L_x_6905) ;  /* 0x000000b000007945 */ /* 0x000fe20003800000 */
[----:B0-----:R-:W-:-:S02]  /*bf40*/  IADD3 R180, R101, 0x180, RZ ;  /* 0x0000018065b47810 */ /* 0x001fc40007ffe0ff */
[----:B------:R-:W-:Y:S02]  /*bf50*/  LEA.HI.SX32 R178, R178, R101, 0x1b ;  /* 0x00000065b2b27211 */ /* 0x000fe400078fdaff */
[C---:B------:R-:W-:Y:S02]  /*bf60*/  ISETP.GE.AND P0, PT, R14.reuse, 0x141, PT ;  /* 0x000001410e00780c */ /* 0x040fe40003f06270 */
[C---:B------:R-:W-:Y:S02]  /*bf70*/  ISETP.GE.AND P1, PT, R14.reuse, 0x181, PT ;  /* 0x000001810e00780c */ /* 0x040fe40003f26270 */
[C---:B------:R-:W-:Y:S02]  /*bf80*/  ISETP.GE.AND P2, PT, R14.reuse, 0x1c1, PT ;  /* 0x000001c10e00780c */ /* 0x040fe40003f46270 */
[C---:B------:R-:W-:Y:S02]  /*bf90*/  ISETP.GE.AND P3, PT, R14.reuse, 0x201, PT ;  /* 0x000002010e00780c */ /* 0x040fe40003f66270 */
[----:B------:R-:W-:-:S02]  /*bfa0*/  ISETP.GE.AND P4, PT, R14, 0x241, PT ;  /* 0x000002410e00780c */ /* 0x000fc40003f86270 */
[----:B------:R-:W-:Y:S01]  /*bfb0*/  ISETP.GE.AND P5, PT, R14, 0x281, PT ;  /* 0x000002810e00780c */ /* 0x000fe20003fa6270 */
[----:B------:R-:W-:Y:S10]  /*bfc0*/  @!P6 BRA `(.L_x_6906) ;  /* 0x000000100000e947 */ /* 0x000ff40003800000 */
[----:B-12---:R0:W-:Y:S02]  /*bfd0*/  RED.E.ADD.F32.FTZ.RN.STRONG.GPU [R2.64+-0x1c00], R13 ;  /* 0xffe4000d0200798e */ /* 0x0061e4000c10e7a2 */
.L_x_6906:
[----:B-1----:R-:W-:Y:S05]  /*bfe0*/  BSYNC B0 ;  /* 0x0000000000007941 */ /* 0x002fea0003800000 */
.L_x_6905:
[----:B0-2---:R0:W1:Y:S01]  /*bff0*/  LDS R13, [R178.X4+0x1580] ;  /* 0x00158000b20d7984 */ /* 0x0050620000004800 */
[----:B------:R-:W-:Y:S01]  /*c000*/  BSSY B0, `(.L_x_6907) ;  /* 0x0000005000007945 */ /* 0x000fe20003800000 */
[----:B------:R-:W-:Y:S02]  /*c010*/  IADD3 R12, R101, 0x1c0, RZ ;  /* 0x000001c0650c7810 */ /* 0x000fe40007ffe0ff */
[----:B------:R-:W-:Y:S01]  /*c020*/  LEA.HI.SX32 R180, R180, R101, 0x1b ;  /* 0x00000065b4b47211 */ /* 0x000fe200078fdaff */
[----:B------:R-:W-:Y:S05]  /*c030*/  @!P0 BRA `(.L_x_6908) ;  /* 0x0000001000008947 */ /* 0x000fea0003800000 */
[----:B-1----:R1:W-:Y:S02]  /*c040*/  RED.E.ADD.F32.FTZ.RN.STRONG.GPU [R2.64+-0x1b00], R13 ;  /* 0xffe5000d0200798e */ /* 0x0023e4000c10e7a2 */
.L_x_6908:
[----:B------:R-:W-:Y:S05]  /*c050*/  BSYNC B0 ;  /* 0x0000000000007941 */ /* 0x000fea0003800000 */
.L_x_6907:
[----:B-1----:R1:W2:Y:S01]  /*c060*/  LDS R13, [R180.X4+0x1680] ;  /* 0x00168000b40d7984 */ /* 0x0022a20000004800 */
[----:B------:R-:W-:Y:S01]  /*c070*/  BSSY B0, `(.L_x_6909) ;  /* 0x0000005000007945 */ /* 0x000fe20003800000 */
[----:B------:R-:W-:Y:S02]  /*c080*/  IADD3 R182, R101, 0x200, RZ ;  /* 0x0000020065b67810 */ /* 0x000fe40007ffe0ff */
[----:B------:R-:W-:Y:S01]  /*c090*/  LEA.HI.SX32 R12, R12, R101, 0x1b ;  /* 0x000000650c0c7211 */ /* 0x000fe200078fdaff */
[----:B------:R-:W-:Y:S05]  /*c0a0*/  @!P1 BRA `(.L_x_6910) ;  /* 0x0000001000009947 */ /* 0x000fea0003800000 */
[----:B--2---:R2:W-:Y:S02]  /*c0b0*/  RED.E.ADD.F32.FTZ.RN.STRONG.GPU [R2.64+-0x1a00], R13 ;  /* 0xffe6000d0200798e */ /* 0x0045e4000c10e7a2 */
.L_x_6910:
[----:B------:R-:W-:Y:S05]  /*c0c0*/  BSYNC B0 ;  /* 0x0000000000007941 */ /* 0x000fea0003800000 */
.L_x_6909:
[----:B--2---:R2:W3:Y:S01]  /*c0d0*/  LDS R13, [R12.X4+0x1780] ;  /* 0x001780000c0d7984 */ /* 0x0044e20000004800 */
[----:B------:R-:W-:Y:S01]  /*c0e0*/  BSSY B0, `(.L_x_6911) ;  /* 0x0000005000007945 */ /* 0x000fe20003800000 */
[----:B0-----:R-:W-:-:S02]  /*c0f0*/  IADD3 R178, R101, 0x240, RZ ;  /* 0x0000024065b27810 */ /* 0x001fc40007ffe0ff */
[----:B------:R-:W-:Y:S01]  /*c100*/  LEA.HI.SX32 R15, R182, R101, 0x1b ;  /* 0x00000065b60f7211 */ /* 0x000fe200078fdaff */
[----:B------:R-:W-:Y:S05]  /*c110*/  @!P2 BRA `(.L_x_6912) ;  /* 0x000000100000a947 */ /* 0x000fea0003800000 */
[----:B---3--:R0:W-:Y:S02]  /*c120*/  RED.E.ADD.F32.FTZ.RN.STRONG.GPU [R2.64+-0x1900], R13 ;  /* 0xffe7000d0200798e */ /* 0x0081e4000c10e7a2 */
.L_x_6912:
[----:B------:R-:W-:Y:S05]  /*c130*/  BSYNC B0 ;  /* 0x0000000000007941 */ /* 0x000fea0003800000 */
.L_x_6911:
[----:B------:R-:W4:Y:S01]  /*c140*/  LDS R15, [R15.X4+0x1880] ;  /* 0x001880000f0f7984 */ /* 0x000f220000004800 */
[----:B------:R-:W-:Y:S01]  /*c150*/  BSSY B0, `(.L_x_6913) ;  /* 0x0000005000007945 */ /* 0x000fe20003800000 */
[----:B--2---:R-:W-:Y:S02]  /*c160*/  IADD3 R12, R101, 0x280, RZ ;  /* 0x00000280650c7810 */ /* 0x004fe40007ffe0ff */
[----:B------:R-:W-:Y:S01]  /*c170*/  LEA.HI.SX32 R178, R178, R101, 0x1b ;  /* 0x00000065b2b27211 */ /* 0x000fe200078fdaff */
[----:B------:R-:W-:Y:S05]  /*c180*/  @!P3 BRA `(.L_x_6914) ;  /* 0x000000100000b947 */ /* 0x000fea0003800000 */
[----:B----4-:R2:W-:Y:S02]  /*c190*/  RED.E.ADD.F32.FTZ.RN.STRONG.GPU [R2.64+-0x1800], R15 ;  /* 0xffe8000f0200798e */ /* 0x0105e4000c10e7a2 */
.L_x_6914:
[----:B------:R-:W-:Y:S05]  /*c1a0*/  BSYNC B0 ;  /* 0x0000000000007941 */ /* 0x000fea0003800000 */
.L_x_6913:
[----:B0--3--:R0:W3:Y:S01]  /*c1b0*/  LDS R13, [R178.X4+0x1980] ;  /* 0x00198000b20d7984 */ /* 0x0090e20000004800 */
[----:B------:R-:W-:Y:S01]  /*c1c0*/  BSSY B0, `(.L_x_6915) ;  /* 0x0000005000007945 */ /* 0x000fe20003800000 */
[----:B-1----:R-:W-:Y:S02]  /*c1d0*/  IADD3 R180, R101, 0x2c0, RZ ;  /* 0x000002c065b47810 */ /* 0x002fe40007ffe0ff */
[----:B------:R-:W-:Y:S01]  /*c1e0*/  LEA.HI.SX32 R12, R12, R101, 0x1b ;  /* 0x000000650c0c7211 */ /* 0x000fe200078fdaff */
[----:B------:R-:W-:Y:S05]  /*c1f0*/  @!P4 BRA `(.L_x_6916) ;  /* 0x000000100000c947 */ /* 0x000fea0003800000 */
[----:B---3--:R1:W-:Y:S02]  /*c200*/  RED.E.ADD.F32.FTZ.RN.STRONG.GPU [R2.64+-0x1700], R13 ;  /* 0xffe9000d0200798e */ /* 0x0083e4000c10e7a2 */
.L_x_6916:
[----:B------:R-:W-:Y:S05]  /*c210*/  BSYNC B0 ;  /* 0x0000000000007941 */ /* 0x000fea0003800000 */
.L_x_6915:
[----:B-1-3--:R1:W3:Y:S01]  /*c220*/  LDS R13, [R12.X4+0x1a80] ;  /* 0x001a80000c0d7984 */ /* 0x00a2e20000004800 */
[----:B------:R-:W-:Y:S01]  /*c230*/  BSSY B0, `(.L_x_6917) ;  /* 0x0000005000007945 */ /* 0x000fe20003800000 */
[----:B0-----:R-:W-:-:S02]  /*c240*/  IADD3 R178, R101, 0x300, RZ ;  /* 0x0000030065b27810 */ /* 0x001fc40007ffe0ff */
[----:B------:R-:W-:Y:S01]  /*c250*/  LEA.HI.SX32 R180, R180, R101, 0x1b ;  /* 0x00000065b4b47211 */ /* 0x000fe200078fdaff */
[----:B------:R-:W-:Y:S05]  /*c260*/  @!P5 BRA `(.L_x_6918) ;  /* 0x000000100000d947 */ /* 0x000fea0003800000 */
[----:B---3--:R0:W-:Y:S02]  /*c270*/  RED.E.ADD.F32.FTZ.RN.STRONG.GPU [R2.64+-0x1600], R13 ;  /* 0xffea000d0200798e */ /* 0x0081e4000c10e7a2 */
.L_x_6918:
[----:B------:R-:W-:Y:S05]  /*c280*/  BSYNC B0 ;  /* 0x0000000000007941 */ /* 0x000fea0003800000 */
.L_x_6917:
[----:B0--3--:R0:W3:Y:S01]  /*c290*/  LDS R13, [R180.X4+0x1b80] ;  /* 0x001b8000b40d7984 */ /* 0x0090e20000004800 */
[----:B------:R-:W-:Y:S01]  /*c2a0*/  ISETP.GE.AND P6, PT, R14, 0x2c1, PT ;  /* 0x000002c10e00780c */ /* 0x000fe20003fc6270 */
[----:B------:R-:W-:Y:S01]  /*c2b0*/  BSSY B0, `(.L_x_6919) ;  /* 0x000000b000007945 */ /* 0x000fe20003800000 */
[----:B-1----:R-:W-:Y:S02]  /*c2c0*/  IADD3 R12, R101, 0x340, RZ ;  /* 0x00000340650c7810 */ /* 0x002fe40007ffe0ff */
        /* <DEDUP_REMOVED lines=8> */
[----:B0--3--:R0:W-:Y:S02]  /*c350*/  RED.E.ADD.F32.FTZ.RN.STRONG.GPU [R2.64+-0x1500], R13 ;  /* 0xffeb000d0200798e */ /* 0x0091e4000c10e7a2 */
.L_x_6920:
[----:B0-----:R-:W-:Y:S05]  /*c360*/  BSYNC B0 ;  /* 0x0000000000007941 */ /* 0x001fea0003800000 */
.L_x_6919:
[----:B---3--:R0:W1:Y:S01]  /*c370*/  LDS R13, [R178.X4+0x1c80] ;  /* 0x001c8000b20d7984 */ /* 0x0080620000004800 */
[----:B------:R-:W-:Y:S01]  /*c380*/  BSSY B0, `(.L_x_6921) ;  /* 0x0000005000007945 */ /* 0x000fe20003800000 */
[----:B------:R-:W-:Y:S02]  /*c390*/  IADD3 R180, R101, 0x380, RZ ;  /* 0x0000038065b47810 */ /* 0x000fe40007ffe0ff */
[----:B------:R-:W-:Y:S01]  /*c3a0*/  LEA.HI.SX32 R12, R12, R101, 0x1b ;  /* 0x000000650c0c7211 */ /* 0x000fe200078fdaff */
[----:B------:R-:W-:Y:S05]  /*c3b0*/  @!P0 BRA `(.L_x_6922) ;  /* 0x0000001000008947 */ /* 0x000fea0003800000 */
[----:B-1----:R1:W-:Y:S02]  /*c3c0*/  RED.E.ADD.F32.FTZ.RN.STRONG.GPU [R2.64+-0x1400], R13 ;  /* 0xffec000d0200798e */ /* 0x0023e4000c10e7a2 */
.L_x_6922:
[----:B------:R-:W-:Y:S05]  /*c3d0*/  BSYNC B0 ;  /* 0x0000000000007941 */ /* 0x000fea0003800000 */
.L_x_6921:
[----:B-1----:R1:W3:Y:S01]  /*c3e0*/  LDS R13, [R12.X4+0x1d80] ;  /* 0x001d80000c0d7984 */ /* 0x0022e20000004800 */
[----:B------:R-:W-:Y:S01]  /*c3f0*/  BSSY B0, `(.L_x_6923) ;  /* 0x0000005000007945 */ /* 0x000fe20003800000 */
[----:B0-----:R-:W-:-:S02]  /*c400*/  IADD3 R178, R101, 0x3c0, RZ ;  /* 0x000003c065b27810 */ /* 0x001fc40007ffe0ff */
[----:B------:R-:W-:Y:S01]  /*c410*/  LEA.HI.SX32 R180, R180, R101, 0x1b ;  /* 0x00000065b4b47211 */ /* 0x000fe200078fdaff */
[----:B------:R-:W-:Y:S05]  /*c420*/  @!P1 BRA `(.L_x_6924) ;  /* 0x0000001000009947 */ /* 0x000fea0003800000 */
[----:B---3--:R0:W-:Y:S02]  /*c430*/  RED.E.ADD.F32.FTZ.RN.STRONG.GPU [R2.64+-0x1300], R13 ;  /* 0xffed000d0200798e */ /* 0x0081e4000c10e7a2 */
.L_x_6924:
[----:B------:R-:W-:Y:S05]  /*c440*/  BSYNC B0 ;  /* 0x0000000000007941 */ /* 0x000fea0003800000 */
.L_x_6923:
[----:B0--3--:R0:W3:Y:S01]  /*c450*/  LDS R13, [R180.X4+0x1e80] ;  /* 0x001e8000b40d7984 */ /* 0x0090e20000004800 */
[----:B------:R-:W-:Y:S01]  /*c460*/  BSSY B0, `(.L_x_6925) ;  /* 0x0000005000007945 */ /* 0x000fe20003800000 */
[----:B-1----:R-:W-:Y:S02]  /*c470*/  IADD3 R12, R101, 0x400, RZ ;  /* 0x00000400650c7810 */ /* 0x002fe40007ffe0ff */
[----:B------:R-:W-:Y:S01]  /*c480*/  LEA.HI.SX32 R178, R178, R101, 0x1b ;  /* 0x00000065b2b27211 */ /* 0x000fe200078fdaff */
[----:B------:R-:W-:Y:S05]  /*c490*/  @!P2 BRA `(.L_x_6926) ;  /* 0x000000100000a947 */ /* 0x000fea0003800000 */
[----:B---3--:R1:W-:Y:S02]  /*c4a0*/  RED.E.ADD.F32.FTZ.RN.STRONG.GPU [R2.64+-0x1200], R13 ;  /* 0xffee000d0200798e */ /* 0x0083e4000c10e7a2 */
.L_x_6926:
[----:B------:R-:W-:Y:S05]  /*c4b0*/  BSYNC B0 ;  /* 0x0000000000007941 */ /* 0x000fea0003800000 */
.L_x_6925:
[----:B-1-3--:R1:W3:Y:S01]  /*c4c0*/  LDS R13, [R178.X4+0x1f80] ;  /* 0x001f8000b20d7984 */ /* 0x00a2e20000004800 */
[----:B------:R-:W-:Y:S01]  /*c4d0*/  BSSY B0, `(.L_x_6927) ;  /* 0x0000005000007945 */ /* 0x000fe20003800000 */
[----:B0-----:R-:W-:Y:S02]  /*c4e0*/  IADD3 R180, R101, 0x440, RZ ;  /* 0x0000044065b47810 */ /* 0x001fe40007ffe0ff */
[----:B------:R-:W-:Y:S01]  /*c4f0*/  LEA.HI.SX32 R12, R12, R101, 0x1b ;  /* 0x000000650c0c7211 */ /* 0x000fe200078fdaff */
[----:B------:R-:W-:Y:S05]  /*c500*/  @!P3 BRA `(.L_x_6928) ;  /* 0x000000100000b947 */ /* 0x000fea0003800000 */
[----:B---3--:R0:W-:Y:S02]  /*c510*/  RED.E.ADD.F32.FTZ.RN.STRONG.GPU [R2.64+-0x1100], R13 ;  /* 0xffef000d0200798e */ /* 0x0081e4000c10e7a2 */
.L_x_6928:
[----:B------:R-:W-:Y:S05]  /*c520*/  BSYNC B0 ;  /* 0x0000000000007941 */ /* 0x000fea0003800000 */
.L_x_6927:
[----:B0--3--:R0:W3:Y:S01]  /*c530*/  LDS R13, [R12.X4+0x2080] ;  /* 0x002080000c0d7984 */ /* 0x0090e20000004800 */
[----:B------:R-:W-:Y:S01]  /*c540*/  BSSY B0, `(.L_x_6929) ;  /* 0x0000005000007945 */ /* 0x000fe20003800000 */
[----:B-1----:R-:W-:-:S02]  /*c550*/  IADD3 R178, R101, 0x480, RZ ;  /* 0x0000048065b27810 */ /* 0x002fc40007ffe0ff */
[----:B------:R-:W-:Y:S01]  /*c560*/  LEA.HI.SX32 R180, R180, R101, 0x1b ;  /* 0x00000065b4b47211 */ /* 0x000fe200078fdaff */
[----:B------:R-:W-:Y:S05]  /*c570*/  @!P4 BRA `(.L_x_6930) ;  /* 0x000000100000c947 */ /* 0x000fea0003800000 */
[----:B---3--:R1:W-:Y:S02]  /*c580*/  RED.E.ADD.F32.FTZ.RN.STRONG.GPU [R2.64+-0x1000], R13 ;  /* 0xfff0000d0200798e */ /* 0x0083e4000c10e7a2 */
.L_x_6930:
[----:B------:R-:W-:Y:S05]  /*c590*/  BSYNC B0 ;  /* 0x0000000000007941 */ /* 0x000fea0003800000 */
.L_x_6929:
[----:B-1-3--:R1:W3:Y:S01]  /*c5a0*/  LDS R13, [R180.X4+0x2180] ;  /* 0x00218000b40d7984 */ /* 0x00a2e20000004800 */
[----:B------:R-:W-:Y:S01]  /*c5b0*/  BSSY B0, `(.L_x_6931) ;  /* 0x0000005000007945 */ /* 0x000fe20003800000 */
[----:B0-----:R-:W-:Y:S02]  /*c5c0*/  IADD3 R12, R101, 0x4c0, RZ ;  /* 0x000004c0650c7810 */ /* 0x001fe40007ffe0ff */
[----:B------:R-:W-:Y:S01]  /*c5d0*/  LEA.HI.SX32 R178, R178, R101, 0x1b ;  /* 0x00000065b2b27211 */ /* 0x000fe200078fdaff */
[----:B------:R-:W-:Y:S05]  /*c5e0*/  @!P5 BRA `(.L_x_6932) ;  /* 0x000000100000d947 */ /* 0x000fea0003800000 */
[----:B---3--:R0:W-:Y:S02]  /*c5f0*/  RED.E.ADD.F32.FTZ.RN.STRONG.GPU [R2.64+-0xf00], R13 ;  /* 0xfff1000d0200798e */ /* 0x0081e4000c10e7a2 */
.L_x_6932:
[----:B------:R-:W-:Y:S05]  /*c600*/  BSYNC B0 ;  /* 0x0000000000007941 */ /* 0x000fea0003800000 */
.L_x_6931:
[----:B0--3--:R0:W3:Y:S01]  /*c610*/  LDS R13, [R178.X4+0x2280] ;  /* 0x00228000b20d7984 */ /* 0x0090e20000004800 */
[----:B------:R-:W-:Y:S01]  /*c620*/  ISETP.GE.AND P6, PT, R14, 0x481, PT ;  /* 0x000004810e00780c */ /* 0x000fe20003fc6270 */
[----:B------:R-:W-:Y:S01]  /*c630*/  BSSY B0, `(.L_x_6933) ;  /* 0x000000b000007945 */ /* 0x000fe20003800000 */
[----:B-1----:R-:W-:Y:S02]  /*c640*/  IADD3 R180, R101, 0x500, RZ ;  /* 0x0000050065b47810 */ /* 0x002fe40007ffe0ff */
[----:B------:R-:W-:-:S02]  /*c650*/  LEA.HI.SX32 R12, R12, R101, 0x1b ;  /* 0x000000650c0c7211 */ /* 0x000fc400078fdaff */
[C---:B------:R-:W-:Y:S02]  /*c660*/  ISETP.GE.AND P0, PT, R14.reuse, 0x4c1, PT ;  /* 0x000004c10e00780c */ /* 0x040fe40003f06270 */
[C---:B------:R-:W-:Y:S02]  /*c670*/  ISETP.GE.AND P1, PT, R14.reuse, 0x501, PT ;  /* 0x000005010e00780c */ /* 0x040fe40003f26270 */
[C---:B------:R-:W-:Y:S02]  /*c680*/  ISETP.GE.AND P2, PT, R14.reuse, 0x541, PT ;  /* 0x000005410e00780c */ /* 0x040fe40003f46270 */
[C---:B------:R-:W-:Y:S02]  /*c690*/  ISETP.GE.AND P3, PT, R14.reuse, 0x581, PT ;  /* 0x000005810e00780c */ /* 0x040fe40003f66270 */
[C---:B------:R-:W-:Y:S02]  /*c6a0*/  ISETP.GE.AND P4, PT, R14.reuse, 0x5c1, PT ;  /* 0x000005c10e00780c */ /* 0x040fe40003f86270 */
[----:B------:R-:W-:Y:S01]  /*c6b0*/  ISETP.GE.AND P5, PT, R14, 0x601, PT ;  /* 0x000006010e00780c */ /* 0x000fe20003fa6270 */
[----:B------:R-:W-:Y:S10]  /*c6c0*/  @!P6 BRA `(.L_x_6934) ;  /* 0x000000100000e947 */ /* 0x000ff40003800000 */
[----:B0--3--:R0:W-:Y:S02]  /*c6d0*/  RED.E.ADD.F32.FTZ.RN.STRONG.GPU [R2.64+-0xe00], R13 ;  /* 0xfff2000d0200798e */ /* 0x0091e4000c10e7a2 */
.L_x_6934:
[----:B0-----:R-:W-:Y:S05]  /*c6e0*/  BSYNC B0 ;  /* 0x0000000000007941 */ /* 0x001fea0003800000 */
.L_x_6933:
[----:B---3--:R0:W1:Y:S01]  /*c6f0*/  LDS R13, [R12.X4+0x2380] ;  /* 0x002380000c0d7984 */ /* 0x0080620000004800 */
[----:B------:R-:W-:Y:S01]  /*c700*/  BSSY B0, `(.L_x_6935) ;  /* 0x0000005000007945 */ /* 0x000fe20003800000 */
[----:B------:R-:W-:-:S02]  /*c710*/  IADD3 R178, R101, 0x540, RZ ;  /* 0x0000054065b27810 */ /* 0x000fc40007ffe0ff */
[----:B------:R-:W-:Y:S01]  /*c720*/  LEA.HI.SX32 R180, R180, R101, 0x1b ;  /* 0x00000065b4b47211 */ /* 0x000fe200078fdaff */
[----:B------:R-:W-:Y:S05]  /*c730*/  @!P0 BRA `(.L_x_6936) ;  /* 0x0000001000008947 */ /* 0x000fea0003800000 */
[----:B-1----:R1:W-:Y:S02]  /*c740*/  RED.E.ADD.F32.FTZ.RN.STRONG.GPU [R2.64+-0xd00], R13 ;  /* 0xfff3000d0200798e */ /* 0x0023e4000c10e7a2 */
.L_x_6936:
[----:B------:R-:W-:Y:S05]  /*c750*/  BSYNC B0 ;  /* 0x0000000000007941 */ /* 0x000fea0003800000 */
.L_x_6935:
[----:B-1----:R1:W3:Y:S01]  /*c760*/  LDS R13, [R180.X4+0x2480] ;  /* 0x00248000b40d7984 */ /* 0x0022e20000004800 */
[----:B------:R-:W-:Y:S01]  /*c770*/  BSSY B0, `(.L_x_6937) ;  /* 0x0000005000007945 */ /* 0x000fe20003800000 */
[----:B0-----:R-:W-:Y:S02]  /*c780*/  IADD3 R12, R101, 0x580, RZ ;  /* 0x00000580650c7810 */ /* 0x001fe40007ffe0ff */
[----:B------:R-:W-:Y:S01]  /*c790*/  LEA.HI.SX32 R178, R178, R101, 0x1b ;  /* 0x00000065b2b27211 */ /* 0x000fe200078fdaff */
[----:B------:R-:W-:Y:S05]  /*c7a0*/  @!P1 BRA `(.L_x_6938) ;  /* 0x0000001000009947 */ /* 0x000fea0003800000 */
[----:B---3--:R0:W-:Y:S02]  /*c7b0*/  RED.E.ADD.F32.FTZ.RN.STRONG.GPU [R2.64+-0xc00], R13 ;  /* 0xfff4000d0200798e */ /* 0x0081e4000c10e7a2 */
.L_x_6938:
[----:B------:R-:W-:Y:S05]  /*c7c0*/  BSYNC B0 ;  /* 0x0000000000007941 */ /* 0x000fea0003800000 */
.L_x_6937:
[----:B0--3--:R0:W3:Y:S01]  /*c7d0*/  LDS R13, [R178.X4+0x2580] ;  /* 0x00258000b20d7984 */ /* 0x0090e20000004800 */
[----:B------:R-:W-:Y:S01]  /*c7e0*/  BSSY B0, `(.L_x_6939) ;  /* 0x0000005000007945 */ /* 0x000fe20003800000 */
[----:B-1----:R-:W-:Y:S02]  /*c7f0*/  IADD3 R180, R101, 0x5c0, RZ ;  /* 0x000005c065b47810 */ /* 0x002fe40007ffe0ff */
[----:B------:R-:W-:Y:S01]  /*c800*/  LEA.HI.SX32 R12, R12, R101, 0x1b ;  /* 0x000000650c0c7211 */ /* 0x000fe200078fdaff */
[----:B------:R-:W-:Y:S05]  /*c810*/  @!P2 BRA `(.L_x_6940) ;  /* 0x000000100000a947 */ /* 0x000fea0003800000 */
[----:B---3--:R1:W-:Y:S02]  /*c820*/  RED.E.ADD.F32.FTZ.RN.STRONG.GPU [R2.64+-0xb00], R13 ;  /* 0xfff5000d0200798e */ /* 0x0083e4000c10e7a2 */
.L_x_6940:
[----:B------:R-:W-:Y:S05]  /*c830*/  BSYNC B0 ;  /* 0x0000000000007941 */ /* 0x000fea0003800000 */
.L_x_6939:
[----:B-1-3--:R1:W3:Y:S01]  /*c840*/  LDS R13, [R12.X4+0x2680] ;  /* 0x002680000c0d7984 */ /* 0x00a2e20000004800 */
[----:B------:R-:W-:Y:S01]  /*c850*/  BSSY B0, `(.L_x_6941) ;  /* 0x0000005000007945 */ /* 0x000fe20003800000 */
[----:B0-----:R-:W-:-:S02]  /*c860*/  IADD3 R178, R101, 0x600, RZ ;  /* 0x0000060065b27810 */ /* 0x001fc40007ffe0ff */
[----:B------:R-:W-:Y:S01]  /*c870*/  LEA.HI.SX32 R180, R180, R101, 0x1b ;  /* 0x00000065b4b47211 */ /* 0x000fe200078fdaff */
[----:B------:R-:W-:Y:S05]  /*c880*/  @!P3 BRA `(.L_x_6942) ;  /* 0x000000100000b947 */ /* 0x000fea0003800000 */
[----:B---3--:R0:W-:Y:S02]  /*c890*/  RED.E.ADD.F32.FTZ.RN.STRONG.GPU [R2.64+-0xa00], R13 ;  /* 0xfff6000d0200798e */ /* 0x0081e4000c10e7a2 */
.L_x_6942:
[----:B------:R-:W-:Y:S05]  /*c8a0*/  BSYNC B0 ;  /* 0x0000000000007941 */ /* 0x000fea0003800000 */
.L_x_6941:
[----:B0--3--:R0:W3:Y:S01]  /*c8b0*/  LDS R13, [R180.X4+0x2780] ;  /* 0x00278000b40d7984 */ /* 0x0090e20000004800 */
[----:B------:R-:W-:Y:S01]  /*c8c0*/  BSSY B0, `(.L_x_6943) ;  /* 0x0000005000007945 */ /* 0x000fe20003800000 */
[----:B-1----:R-:W-:Y:S02]  /*c8d0*/  IADD3 R12, R101, 0x640, RZ ;  /* 0x00000640650c7810 */ /* 0x002fe40007ffe0ff */
[----:B------:R-:W-:Y:S01]  /*c8e0*/  LEA.HI.SX32 R178, R178, R101, 0x1b ;  /* 0x00000065b2b27211 */ /* 0x000fe200078fdaff */
[----:B------:R-:W-:Y:S05]  /*c8f0*/  @!P4 BRA `(.L_x_6944) ;  /* 0x000000100000c947 */ /* 0x000fea0003800000 */
[----:B---3--:R1:W-:Y:S02]  /*c900*/  RED.E.ADD.F32.FTZ.RN.STRONG.GPU [R2.64+-0x900], R13 ;  /* 0xfff7000d0200798e */ /* 0x0083e4000c10e7a2 */
.L_x_6944:
[----:B------:R-:W-:Y:S05]  /*c910*/  BSYNC B0 ;  /* 0x0000000000007941 */ /* 0x000fea0003800000 */
.L_x_6943:
[----:B-1-3--:R1:W3:Y:S01]  /*c920*/  LDS R13, [R178.X4+0x2880] ;  /* 0x00288000b20d7984 */ /* 0x00a2e20000004800 */
[----:B------:R-:W-:Y:S01]  /*c930*/  BSSY B0, `(.L_x_6945) ;  /* 0x0000005000007945 */ /* 0x000fe20003800000 */
[----:B0-----:R-:W-:Y:S02]  /*c940*/  IADD3 R180, R101, 0x680, RZ ;  /* 0x0000068065b47810 */ /* 0x001fe40007ffe0ff */
[----:B------:R-:W-:Y:S01]  /*c950*/  LEA.HI.SX32 R12, R12, R101, 0x1b ;  /* 0x000000650c0c7211 */ /* 0x000fe200078fdaff */
[----:B------:R-:W-:Y:S05]  /*c960*/  @!P5 BRA `(.L_x_6946) ;  /* 0x000000100000d947 */ /* 0x000fea0003800000 */
[----:B---3--:R0:W-:Y:S02]  /*c970*/  RED.E.ADD.F32.FTZ.RN.STRONG.GPU [R2.64+-0x800], R13 ;  /* 0xfff8000d0200798e */ /* 0x0081e4000c10e7a2 */
.L_x_6946:
[----:B------:R-:W-:Y:S05]  /*c980*/  BSYNC B0 ;  /* 0x0000000000007941 */ /* 0x000fea0003800000 */
.L_x_6945:
[----:B0--3--:R0:W3:Y:S01]  /*c990*/  LDS R13, [R12.X4+0x2980] ;  /* 0x002980000c0d7984 */ /* 0x0090e20000004800 */
[----:B------:R-:W-:Y:S01]  /*c9a0*/  ISETP.GE.AND P6, PT, R14, 0x641, PT ;  /* 0x000006410e00780c */ /* 0x000fe20003fc6270 */
[----:B------:R-:W-:Y:S01]  /*c9b0*/  BSSY B0, `(.L_x_6947) ;  /* 0x000000b000007945 */ /* 0x000fe20003800000 */
[----:B-1----:R-:W-:-:S02]  /*c9c0*/  IADD3 R178, R101, 0x6c0, RZ ;  /* 0x000006c065b27810 */ /* 0x002fc40007ffe0ff */
        /* <DEDUP_REMOVED lines=8> */
[----:B0--3--:R0:W-:Y:S02]  /*ca50*/  RED.E.ADD.F32.FTZ.RN.STRONG.GPU [R2.64+-0x700], R13 ;  /* 0xfff9000d0200798e */ /* 0x0091e4000c10e7a2 */
.L_x_6948:
[----:B0-----:R-:W-:Y:S05]  /*ca60*/  BSYNC B0 ;  /* 0x0000000000007941 */ /* 0x001fea0003800000 */
.L_x_6947:
[----:B---3--:R0:W1:Y:S01]  /*ca70*/  LDS R13, [R180.X4+0x2a80] ;  /* 0x002a8000b40d7984 */ /* 0x0080620000004800 */
[----:B------:R-:W-:Y:S01]  /*ca80*/  BSSY B0, `(.L_x_6949) ;  /* 0x0000005000007945 */ /* 0x000fe20003800000 */
[----:B------:R-:W-:Y:S02]  /*ca90*/  IADD3 R12, R101, 0x700, RZ ;  /* 0x00000700650c7810 */ /* 0x000fe40007ffe0ff */
[----:B------:R-:W-:Y:S01]  /*caa0*/  LEA.HI.SX32 R178, R178, R101, 0x1b ;  /* 0x00000065b2b27211 */ /* 0x000fe200078fdaff */
[----:B------:R-:W-:Y:S05]  /*cab0*/  @!P0 BRA `(.L_x_6950) ;  /* 0x0000001000008947 */ /* 0x000fea0003800000 */
[----:B-1----:R1:W-:Y:S02]  /*cac0*/  RED.E.ADD.F32.FTZ.RN.STRONG.GPU [R2.64+-0x600], R13 ;  /* 0xfffa000d0200798e */ /* 0x0023e4000c10e7a2 */
.L_x_6950:
[----:B------:R-:W-:Y:S05]  /*cad0*/  BSYNC B0 ;  /* 0x0000000000007941 */ /* 0x000fea0003800000 */
.L_x_6949:
[----:B-1----:R1:W3:Y:S01]  /*cae0*/  LDS R13, [R178.X4+0x2b80] ;  /* 0x002b8000b20d7984 */ /* 0x0022e20000004800 */
[----:B------:R-:W-:Y:S01]  /*caf0*/  BSSY B0, `(.L_x_6951) ;  /* 0x0000005000007945 */ /* 0x000fe20003800000 */
[----:B------:R-:W-:Y:S02]  /*cb00*/  IADD3 R14, R101, 0x740, RZ ;  /* 0x00000740650e7810 */ /* 0x000fe40007ffe0ff */
[----:B------:R-:W-:Y:S01]  /*cb10*/  LEA.HI.SX32 R12, R12, R101, 0x1b ;  /* 0x000000650c0c7211 */ /* 0x000fe200078fdaff */
[----:B------:R-:W-:Y:S05]  /*cb20*/  @!P1 BRA `(.L_x_6952) ;  /* 0x0000001000009947 */ /* 0x000fea0003800000 */
[----:B---3--:R3:W-:Y:S02]  /*cb30*/  RED.E.ADD.F32.FTZ.RN.STRONG.GPU [R2.64+-0x500], R13 ;  /* 0xfffb000d0200798e */ /* 0x0087e4000c10e7a2 */
.L_x_6952:
[----:B------:R-:W-:Y:S05]  /*cb40*/  BSYNC B0 ;  /* 0x0000000000007941 */ /* 0x000fea0003800000 */
.L_x_6951:
[----:B---3--:R3:W0:Y:S01]  /*cb50*/  LDS R13, [R12.X4+0x2c80] ;  /* 0x002c80000c0d7984 */ /* 0x0086220000004800 */
[----:B------:R-:W-:Y:S01]  /*cb60*/  BSSY B0, `(.L_x_6953) ;  /* 0x0000005000007945 */ /* 0x000fe20003800000 */
[----:B-1----:R-:W-:-:S02]  /*cb70*/  IADD3 R178, R101, 0x780, RZ ;  /* 0x0000078065b27810 */ /* 0x002fc40007ffe0ff */
[----:B------:R-:W-:Y:S01]  /*cb80*/  LEA.HI.SX32 R14, R14, R101, 0x1b ;  /* 0x000000650e0e7211 */ /* 0x000fe200078fdaff */
[----:B------:R-:W-:Y:S05]  /*cb90*/  @!P2 BRA `(.L_x_6954) ;  /* 0x000000100000a947 */ /* 0x000fea0003800000 */
[----:B0-----:R0:W-:Y:S02]  /*cba0*/  RED.E.ADD.F32.FTZ.RN.STRONG.GPU [R2.64+-0x400], R13 ;  /* 0xfffc000d0200798e */ /* 0x0011e4000c10e7a2 */
.L_x_6954:
[----:B------:R-:W-:Y:S05]  /*cbb0*/  BSYNC B0 ;  /* 0x0000000000007941 */ /* 0x000fea0003800000 */
.L_x_6953:
[----:B0-----:R0:W1:Y:S01]  /*cbc0*/  LDS R13, [R14.X4+0x2d80] ;  /* 0x002d80000e0d7984 */ /* 0x0010620000004800 */
[----:B------:R-:W-:Y:S01]  /*cbd0*/  BSSY B0, `(.L_x_6955) ;  /* 0x0000005000007945 */ /* 0x000fe20003800000 */
[----:B---3--:R-:W-:Y:S02]  /*cbe0*/  IADD3 R12, R101, 0x7c0, RZ ;  /* 0x000007c0650c7810 */ /* 0x008fe40007ffe0ff */
[----:B------:R-:W-:Y:S01]  /*cbf0*/  LEA.HI.SX32 R178, R178, R101, 0x1b ;  /* 0x00000065b2b27211 */ /* 0x000fe200078fdaff */
[----:B------:R-:W-:Y:S05]  /*cc00*/  @!P3 BRA `(.L_x_6956) ;  /* 0x000000100000b947 */ /* 0x000fea0003800000 */
[----:B-1----:R1:W-:Y:S02]  /*cc10*/  RED.E.ADD.F32.FTZ.RN.STRONG.GPU [R2.64+-0x300], R13 ;  /* 0xfffd000d0200798e */ /* 0x0023e4000c10e7a2 */
.L_x_6956:
[----:B------:R-:W-:Y:S05]  /*cc20*/  BSYNC B0 ;  /* 0x0000000000007941 */ /* 0x000fea0003800000 */
.L_x_6955:
[----:B-1----:R1:W3:Y:S01]  /*cc30*/  LDS R13, [R178.X4+0x2e80] ;  /* 0x002e8000b20d7984 */ /* 0x0022e20000004800 */
[----:B------:R-:W-:Y:S01]  /*cc40*/  BSSY B0, `(.L_x_6957) ;  /* 0x0000004000007945 */ /* 0x000fe20003800000 */
[----:B------:R-:W-:Y:S01]  /*cc50*/  LEA.HI.SX32 R12, R12, R101, 0x1b ;  /* 0x000000650c0c7211 */ /* 0x000fe200078fdaff */
[----:B------:R-:W-:Y:S05]  /*cc60*/  @!P4 BRA `(.L_x_6958) ;  /* 0x000000100000c947 */ /* 0x000fea0003800000 */
[----:B---3--:R3:W-:Y:S02]  /*cc70*/  RED.E.ADD.F32.FTZ.RN.STRONG.GPU [R2.64+-0x200], R13 ;  /* 0xfffe000d0200798e */ /* 0x0087e4000c10e7a2 */
.L_x_6958:
[----:B------:R-:W-:Y:S05]  /*cc80*/  BSYNC B0 ;  /* 0x0000000000007941 */ /* 0x000fea0003800000 */
.L_x_6957:
[----:B---3--:R3:W0:Y:S01]  /*cc90*/  LDS R13, [R12.X4+0x2f80] ;  /* 0x002f80000c0d7984 */ /* 0x0086220000004800 */
[----:B------:R-:W-:Y:S01]  /*cca0*/  BSSY B0, `(.L_x_6959) ;  /* 0x0000003000007945 */ /* 0x000fe20003800000 */
[----:B------:R-:W-:Y:S05]  /*ccb0*/  @!P5 BRA `(.L_x_6960) ;  /* 0x000000100000d947 */ /* 0x000fea0003800000 */
[----:B0-----:R0:W-:Y:S02]  /*ccc0*/  RED.E.ADD.F32.FTZ.RN.STRONG.GPU [R2.64+-0x100], R13 ;  /* 0xffff000d0200798e */ /* 0x0011e4000c10e7a2 */
.L_x_6960:
[----:B------:R-:W-:Y:S05]  /*ccd0*/  BSYNC B0 ;  /* 0x0000000000007941 */ /* 0x000fea0003800000 */
.L_x_6959:
[----:B0-2---:R-:W0:Y:S01]  /*cce0*/  SHFL.DOWN PT, R2, R176, 0x1, 0x1f ;  /* 0x08201f00b0027f89 */ /* 0x005e2200000e0000 */
[----:B------:R-:W-:Y:S01]  /*ccf0*/  ISETP.GT.AND P0, PT, R102, 0x1e, PT ;  /* 0x0000001e6600780c */ /* 0x000fe20003f04270 */
[----:B------:R-:W-:Y:S01]  /*cd00*/  FMUL.FTZ R122, R193, R122 ;  /* 0x0000007ac17a7220 */ /* 0x000fe20000410000 */
[----:B------:R-:W-:Y:S01]  /*cd10*/  MOV R13, R176 ;  /* 0x000000b0000d7202 */ /* 0x000fe20000000f00 */
[----:B------:R-:W2:Y:S01]  /*cd20*/  SHFL.DOWN PT, R179, R148, 0x1, 0x1f ;  /* 0x08201f0094b37f89 */ /* 0x000ea200000e0000 */
[----:B------:R-:W-:Y:S01]  /*cd30*/  MOV R14, R148 ;  /* 0x00000094000e7202 */ /* 0x000fe20000000f00 */
[----:B------:R-:W-:Y:S01]  /*cd40*/  FFMA.FTZ R131, R168, R131, R122 ;  /* 0x00000083a8837223 */ /* 0x000fe2000001007a */
[----:B----4-:R-:W-:Y:S01]  /*cd50*/  MOV R15, R106 ;  /* 0x0000006a000f7202 */ /* 0x010fe20000000f00 */
[----:B-1----:R-:W1:Y:S01]  /*cd60*/  SHFL.DOWN PT, R178, R106, 0x1, 0x1f ;  /* 0x08201f006ab27f89 */ /* 0x002e6200000e0000 */
[----:B---3--:R-:W-:Y:S01]  /*cd70*/  MOV R12, R17 ;  /* 0x00000011000c7202 */ /* 0x008fe20000000f00 */
[----:B------:R-:W-:Y:S01]  /*cd80*/  FFMA.FTZ R16, R166, R16, R131 ;  /* 0x00000010a6107223 */ /* 0x000fe20000010083 */
[----:B------:R-:W-:Y:S01]  /*cd90*/  ISETP.NE.AND P1, PT, R102, RZ, PT ;  /* 0x000000ff6600720c */ /* 0x000fe20003f25270 */
[----:B------:R-:W3:Y:S01]  /*cda0*/  SHFL.DOWN PT, R3, R17, 0x1, 0x1f ;  /* 0x08201f0011037f89 */ /* 0x000ee200000e0000 */
        /* <DEDUP_REMOVED lines=139> */
.L_x_6962:
[----:B0-----:R-:W-:Y:S05]  /*d660*/  BSYNC B0 ;  /* 0x0000000000007941 */ /* 0x001fea0003800000 */
.L_x_6961:
        /* <DEDUP_REMOVED lines=8> */
.L_x_6862:
        /* <DEDUP_REMOVED lines=10> */
[----:B------:R-:W-:Y:S01]  /*d790*/  UIMAD UR7, UR38, UR32, URZ ;  /* 0x00000020260772a4 */ /* 0x000fe2000f8e023f */
[----:B------:R-:W-:Y:S01]  /*d7a0*/  F2FP.BF16.PACK_AB R34, R34, R37 ;  /* 0x000000252222723e */ /* 0x000fe200000010ff */
[----:B------:R-:W-:Y:S01]  /*d7b0*/  UIMAD.WIDE.U32 UR8, UR31, UR32, UR18 ;  /* 0x000000201f0872a5 */ /* 0x000fe2000f8e0012 */
[----:B------:R-:W-:Y:S01]  /*d7c0*/  F2FP.BF16.PACK_AB R33, R36, R39 ;  /* 0x000000272421723e */ /* 0x000fe200000010ff */
[----:B------:R-:W-:Y:S01]  /*d7d0*/  UIMAD UR7, UR31, UR33, UR7 ;  /* 0x000000211f0772a4 */ /* 0x000fe2000f8e0207 */
[----:B------:R-:W-:Y:S01]  /*d7e0*/  F2FP.BF16.PACK_AB R32, R38, R41 ;  /* 0x000000292620723e */ /* 0x000fe200000010ff */
        /* <DEDUP_REMOVED lines=23> */
[----:B------:R-:W1:Y:S04]  /*d960*/  LDS.128 R4, [R98.X16+0x10] ;  /* 0x0000100062047984 */ /* 0x000e68000000cc00 */
[----:B------:R-:W-:Y:S06]  /*d970*/  BAR.SYNC.DEFER_BLOCKING 0x0 ;  /* 0x0000000000007b1d */ /* 0x000fec0000010000 */
[----:B------:R-:W-:Y:S01]  /*d980*/  STS.128 [R72.X16+0x10], R32 ;  /* 0x0000102048007388 */ /* 0x000fe2000000cc00 */
[----:B0-----:R-:W-:-:S02]  /*d990*/  PRMT R2, RZ, 0x5410, R8 ;  /* 0x00005410ff027816 */ /* 0x001fc40000000008 */
        /* <DEDUP_REMOVED lines=25> */
[----:B------:R-:W-:Y:S02]  /*db30*/  FSETP.GTU.FTZ.AND P6, PT, R14, 20, PT ;  /* 0x41a000000e00780b */ /* 0x000fe40003fdc000 */
[----:B------:R-:W-:Y:S01]  /*db40*/  FSETP.GTU.FTZ.AND P5, PT, R10, 20, PT ;  /* 0x41a000000a00780b */ /* 0x000fe20003fbc000 */
[----:B0-----:R-:W-:-:S04]  /*db50*/  @!P0 FADD.FTZ R9, R9, 1 ;  /* 0x3f80000009098421 */ /* 0x001fc80000010000 */
[----:B------:R0:W4:Y:S06]  /*db60*/  @!P3 MUFU.RCP R8, R2 ;  /* 0x000000020008b308 */ /* 0x00012c0000001000 */
[----:B--2---:R-:W-:Y:S02]  /*db70*/  @!P6 FMUL.FTZ R3, R14, -1.4426950216293334961 ;  /* 0xbfb8aa3b0e03e820 */ /* 0x004fe40000410000 */
[----:B---3--:R-:W-:Y:S01]  /*db80*/  @!P1 FMUL.FTZ R50, R50, R13 ;  /* 0x0000000d32329220 */ /* 0x008fe20000410000 */
[--C-:B0-----:R-:W-:Y:S01]  /*db90*/  PRMT R2, RZ, 0x5410, R11.reuse ;  /* 0x00005410ff027816 */ /* 0x101fe2000000000b */
[----:B------:R-:W0:Y:S01]  /*dba0*/  @!P2 MUFU.EX2 R12, R12 ;  /* 0x0000000c000ca308 */ /* 0x000e220000000800 */
[----:B------:R-:W-:-:S03]  /*dbb0*/  PRMT R11, RZ, 0x7610, R11 ;  /* 0x00007610ff0b7816 */ /* 0x000fc6000000000b */
[----:B------:R-:W-:Y:S02]  /*dbc0*/  FADD.FTZ R15, R2, UR5 ;  /* 0x00000005020f7e21 */ /* 0x000fe40008010000 */
[----:B------:R-:W-:Y:S02]  /*dbd0*/  FADD.FTZ R11, R11, UR5 ;  /* 0x000000050b0b7e21 */ /* 0x000fe40008010000 */
[----:B----4-:R-:W-:Y:S01]  /*dbe0*/  @!P3 FMUL.FTZ R53, R53, R8 ;  /* 0x000000083535b220 */ /* 0x010fe20000410000 */
[----:B------:R-:W-:Y:S01]  /*dbf0*/  FSETP.GTU.FTZ.AND P4, PT, R15, 20, PT ;  /* 0x41a000000f00780b */ /* 0x000fe20003f9c000 */
[----:B------:R-:W-:Y:S01]  /*dc00*/  @!P5 FMUL.FTZ R2, R10, -1.4426950216293334961 ;  /* 0xbfb8aa3b0a02d820 */ /* 0x000fe20000410000 */
[----:B------:R-:W-:Y:S01]  /*dc10*/  FSETP.GTU.FTZ.AND P3, PT, R11, 20, PT ;  /* 0x41a000000b00780b */ /* 0x000fe20003f7c000 */
[----:B------:R-:W2:Y:S01]  /*dc20*/  @!P0 MUFU.RCP R9, R9 ;  /* 0x0000000900098308 */ /* 0x000ea20000001000 */
[--C-:B-1----:R-:W-:Y:S02]  /*dc30*/  PRMT R8, RZ, 0x5410, R4.reuse ;  /* 0x00005410ff087816 */ /* 0x102fe40000000004 */
[----:B------:R-:W-:Y:S01]  /*dc40*/  PRMT R4, RZ, 0x7610, R4 ;  /* 0x00007610ff047816 */ /* 0x000fe20000000004 */
[----:B0-----:R-:W-:-:S02]  /*dc50*/  @!P2 FADD.FTZ R12, R12, 1 ;  /* 0x3f8000000c0ca421 */ /* 0x001fc40000010000 */
[----:B------:R-:W-:Y:S02]  /*dc60*/  FADD.FTZ R10, R8, UR5 ;  /* 0x00000005080a7e21 */ /* 0x000fe40008010000 */
[----:B------:R-:W-:Y:S01]  /*dc70*/  FADD.FTZ R13, R4, UR5 ;  /* 0x00000005040d7e21 */ /* 0x000fe20008010000 */
[----:B------:R-:W0:Y:S01]  /*dc80*/  @!P5 MUFU.EX2 R2, R2 ;  /* 0x000000020002d308 */ /* 0x000e220000000800 */
[----:B------:R-:W-:Y:S01]  /*dc90*/  @!P4 FMUL.FTZ R4, R15, -1.4426950216293334961 ;  /* 0xbfb8aa3b0f04c820 */ /* 0x000fe20000410000 */
[----:B------:R-:W-:Y:S01]  /*dca0*/  FSETP.GTU.FTZ.AND P1, PT, R10, 20, PT ;  /* 0x41a000000a00780b */ /* 0x000fe20003f3c000 */
[----:B------:R-:W-:Y:S01]  /*dcb0*/  @!P3 FMUL.FTZ R8, R11, -1.4426950216293334961 ;  /* 0xbfb8aa3b0b08b820 */ /* 0x000fe20000410000 */
[----:B------:R-:W-:Y:S01]  /*dcc0*/  F2FP.BF16.PACK_AB R15, R40, R43 ;  /* 0x0000002b280f723e */ /* 0x000fe200000010ff */
[----:B--2---:R-:W-:-:S03]  /*dcd0*/  @!P0 FMUL.FTZ R52, R52, R9 ;  /* 0x0000000934348220 */ /* 0x004fc60000410000 */
[----:B------:R-:W1:Y:S01]  /*dce0*/  @!P4 MUFU.EX2 R4, R4 ;  /* 0x000000040004c308 */ /* 0x000e620000000800 */
[----:B------:R-:W-:-:S06]  /*dcf0*/  FSETP.GTU.FTZ.AND P0, PT, R13, 20, PT ;  /* 0x41a000000d00780b */ /* 0x000fcc0003f1c000 */
[----:B------:R-:W-:Y:S01]  /*dd00*/  @!P1 FMUL.FTZ R9, R10, -1.4426950216293334961 ;  /* 0xbfb8aa3b0a099820 */ /* 0x000fe20000410000 */
[----:B------:R-:W2:Y:S01]  /*dd10*/  @!P3 MUFU.EX2 R8, R8 ;  /* 0x000000080008b308 */ /* 0x000ea20000000800 */
[----:B0-----:R-:W-:-:S05]  /*dd20*/  @!P5 FADD.FTZ R2, R2, 1 ;  /* 0x3f8000000202d421 */ /* 0x001fca0000010000 */
[----:B------:R-:W-:Y:S02]  /*dd30*/  @!P0 FMUL.FTZ R10, R13, -1.4426950216293334961 ;  /* 0xbfb8aa3b0d0a8820 */ /* 0x000fe40000410000 */
[----:B------:R-:W0:Y:S01]  /*dd40*/  @!P6 MUFU.EX2 R3, R3 ;  /* 0x000000030003e308 */ /* 0x000e220000000800 */
[----:B-1----:R-:W-:-:S07]  /*dd50*/  @!P4 FADD.FTZ R4, R4, 1 ;  /* 0x3f8000000404c421 */ /* 0x002fce0000010000 */
[----:B------:R-:W1:Y:S01]  /*dd60*/  @!P2 MUFU.RCP R12, R12 ;  /* 0x0000000c000ca308 */ /* 0x000e620000001000 */
[----:B--2---:R-:W-:-:S07]  /*dd70*/  @!P3 FADD.FTZ R8, R8, 1 ;  /* 0x3f8000000808b421 */ /* 0x004fce0000010000 */
[----:B------:R-:W2:Y:S01]  /*dd80*/  @!P1 MUFU.EX2 R9, R9 ;  /* 0x0000000900099308 */ /* 0x000ea20000000800 */
[----:B0-----:R-:W-:-:S07]  /*dd90*/  @!P6 FADD.FTZ R3, R3, 1 ;  /* 0x3f8000000303e421 */ /* 0x001fce0000010000 */
[----:B------:R0:W-:Y:S01]  /*dda0*/  @!P5 MUFU.RCP R14, R2 ;  /* 0x00000002000ed308 */ /* 0x0001e20000001000 */
[----:B-1----:R-:W-:-:S07]  /*ddb0*/  @!P2 FMUL.FTZ R55, R55, R12 ;  /* 0x0000000c3737a220 */ /* 0x002fce0000410000 */
[----:B------:R1:W3:Y:S01]  /*ddc0*/  @!P4 MUFU.RCP R11, R4 ;  /* 0x00000004000bc308 */ /* 0x0002e20000001000 */
[--C-:B0-----:R-:W-:Y:S01]  /*ddd0*/  PRMT R2, RZ, 0x5410, R5.reuse ;  /* 0x00005410ff027816 */ /* 0x101fe20000000005 */
[----:B--2---:R-:W-:Y:S01]  /*dde0*/  @!P1 FADD.FTZ R9, R9, 1 ;  /* 0x3f80000009099421 */ /* 0x004fe20000010000 */
[----:B------:R-:W-:-:S03]  /*ddf0*/  PRMT R5, RZ, 0x7610, R5 ;  /* 0x00007610ff057816 */ /* 0x000fc60000000005 */
[----:B------:R-:W-:Y:S01]  /*de00*/  FADD.FTZ R13, R2, UR5 ;  /* 0x00000005020d7e21 */ /* 0x000fe20008010000 */
[--C-:B------:R-:W-:Y:S01]  /*de10*/  PRMT R2, RZ, 0x5410, R6.reuse ;  /* 0x00005410ff027816 */ /* 0x100fe20000000006 */
[----:B------:R-:W0:Y:S01]  /*de20*/  @!P3 MUFU.RCP R8, R8 ;  /* 0x000000080008b308 */ /* 0x000e220000001000 */
[----:B------:R-:W-:Y:S01]  /*de30*/  PRMT R6, RZ, 0x7610, R6 ;  /* 0x00007610ff067816 */ /* 0x000fe20000000006 */
[----:B------:R-:W-:Y:S01]  /*de40*/  FADD.FTZ R5, R5, UR5 ;  /* 0x0000000505057e21 */ /* 0x000fe20008010000 */
[--C-:B-1----:R-:W-:Y:S01]  /*de50*/  PRMT R4, RZ, 0x5410, R7.reuse ;  /* 0x00005410ff047816 */ /* 0x102fe20000000007 */
[----:B------:R-:W-:Y:S01]  /*de60*/  FADD.FTZ R12, R2, UR5 ;  /* 0x00000005020c7e21 */ /* 0x000fe20008010000 */
[----:B------:R-:W-:Y:S01]  /*de70*/  FSETP.GTU.FTZ.AND P2, PT, R13, 20, PT ;  /* 0x41a000000d00780b */ /* 0x000fe20003f5c000 */
[----:B------:R-:W-:Y:S01]  /*de80*/  FADD.FTZ R6, R6, UR5 ;  /* 0x0000000506067e21 */ /* 0x000fe20008010000 */
[----:B------:R-:W-:Y:S01]  /*de90*/  PRMT R7, RZ, 0x7610, R7 ;  /* 0x00007610ff077816 */ /* 0x000fe20000000007 */
[----:B------:R-:W1:Y:S01]  /*dea0*/  @!P6 MUFU.RCP R3, R3 ;  /* 0x000000030003e308 */ /* 0x000e620000001000 */
[----:B---3--:R-:W-:Y:S01]  /*deb0*/  @!P4 FMUL.FTZ R56, R56, R11 ;  /* 0x0000000b3838c220 */ /* 0x008fe20000410000 */
[----:B------:R-:W-:Y:S01]  /*dec0*/  FSETP.GTU.FTZ.AND P4, PT, R12, 20, PT ;  /* 0x41a000000c00780b */ /* 0x000fe20003f9c000 */
[----:B------:R-:W-:Y:S01]  /*ded0*/  @!P5 FMUL.FTZ R57, R57, R14 ;  /* 0x0000000e3939d220 */ /* 0x000fe20000410000 */
[----:B------:R-:W-:Y:S01]  /*dee0*/  FSETP.GTU.FTZ.AND P5, PT, R6, 20, PT ;  /* 0x41a000000600780b */ /* 0x000fe20003fbc000 */
[----:B------:R-:W-:Y:S01]  /*def0*/  FADD.FTZ R7, R7, UR5 ;  /* 0x0000000507077e21 */ /* 0x000fe20008010000 */
[----:B------:R-:W-:-:S02]  /*df00*/  F2FP.BF16.PACK_AB R14, R42, R45 ;  /* 0x0000002d2a0e723e */ /* 0x000fc400000010ff */
[----:B------:R-:W2:Y:S01]  /*df10*/  @!P0 MUFU.EX2 R10, R10 ;  /* 0x0000000a000a8308 */ /* 0x000ea20000000800 */
[----:B0-----:R-:W-:Y:S02]  /*df20*/  @!P3 FMUL.FTZ R59, R59, R8 ;  /* 0x000000083b3bb220 */ /* 0x001fe40000410000 */
[----:B------:R-:W-:Y:S02]  /*df30*/  FADD.FTZ R8, R4, UR5 ;  /* 0x0000000504087e21 */ /* 0x000fe40008010000 */
[----:B------:R-:W-:Y:S01]  /*df40*/  @!P2 FMUL.FTZ R2, R13, -1.4426950216293334961 ;  /* 0xbfb8aa3b0d02a820 */ /* 0x000fe20000410000 */
[----:B------:R-:W-:Y:S01]  /*df50*/  F2FP.BF16.PACK_AB R13, R44, R47 ;  /* 0x0000002f2c0d723e */ /* 0x000fe200000010ff */
[----:B------:R-:W-:Y:S01]  /*df60*/  @!P4 FMUL.FTZ R4, R12, -1.4426950216293334961 ;  /* 0xbfb8aa3b0c04c820 */ /* 0x000fe20000410000 */
[----:B------:R-:W0:Y:S01]  /*df70*/  @!P1 MUFU.RCP R9, R9 ;  /* 0x0000000900099308 */ /* 0x000e220000001000 */
[----:B-1----:R-:W-:Y:S01]  /*df80*/  @!P6 FMUL.FTZ R54, R54, R3 ;  /* 0x000000033636e220 */ /* 0x002fe20000410000 */
[----:B------:R-:W-:-:S02]  /*df90*/  FSETP.GTU.FTZ.AND P6, PT, R5, 20, PT ;  /* 0x41a000000500780b */ /* 0x000fc40003fdc000 */
[----:B------:R-:W-:Y:S02]  /*dfa0*/  FSETP.GTU.FTZ.AND P3, PT, R8, 20, PT ;  /* 0x41a000000800780b */ /* 0x000fe40003f7c000 */
[----:B------:R-:W-:Y:S01]  /*dfb0*/  F2FP.BF16.PACK_AB R12, R46, R49 ;  /* 0x000000312e0c723e */ /* 0x000fe200000010ff */
[----:B--2---:R-:W-:Y:S01]  /*dfc0*/  @!P0 FADD.FTZ R10, R10, 1 ;  /* 0x3f8000000a0a8421 */ /* 0x004fe20000010000 */
[----:B------:R-:W1:Y:S03]  /*dfd0*/  @!P2 MUFU.EX2 R2, R2 ;  /* 0x000000020002a308 */ /* 0x000e660000000800 */
[----:B------:R-:W-:Y:S01]  /*dfe0*/  STS.128 [R72.X16], R12 ;  /* 0x0000000c48007388 */ /* 0x000fe2000000cc00 */
[----:B------:R-:W-:-:S06]  /*dff0*/  NOP ;  /* 0x0000000000007918 */ /* 0x000fcc0000000000 */
[----:B------:R-:W-:Y:S01]  /*e000*/  @!P6 FMUL.FTZ R3, R5, -1.4426950216293334961 ;  /* 0xbfb8aa3b0503e820 */ /* 0x000fe20000410000 */
[----:B------:R2:W3:Y:S01]  /*e010*/  @!P0 MUFU.RCP R16, R10 ;  /* 0x0000000a00108308 */ /* 0x0004e20000001000 */
[----:B0-----:R-:W-:Y:S01]  /*e020*/  @!P1 FMUL.FTZ R58, R58, R9 ;  /* 0x000000093a3a9220 */ /* 0x001fe20000410000 */
[C---:B------:R-:W-:Y:S01]  /*e030*/  FSETP.GTU.FTZ.AND P1, PT, R7.reuse, 20, PT ;  /* 0x41a000000700780b */ /* 0x040fe20003f3c000 */
[----:B------:R-:W-:Y:S01]  /*e040*/  @!P5 FMUL.FTZ R5, R6, -1.4426950216293334961 ;  /* 0xbfb8aa3b0605d820 */ /* 0x000fe20000410000 */
[----:B------:R-:W-:Y:S01]  /*e050*/  LDS.128 R12, [R99.X16+0x200] ;  /* 0x00020000630c7984 */ /* 0x000fe2000000cc00 */
[----:B------:R-:W-:Y:S02]  /*e060*/  @!P3 FMUL.FTZ R6, R8, -1.4426950216293334961 ;  /* 0xbfb8aa3b0806b820 */ /* 0x000fe40000410000 */
[----:B-1----:R-:W-:Y:S01]  /*e070*/  @!P2 FADD.FTZ R2, R2, 1 ;  /* 0x3f8000000202a421 */ /* 0x002fe20000010000 */
[----:B------:R-:W0:Y:S01]  /*e080*/  @!P6 MUFU.EX2 R3, R3 ;  /* 0x000000030003e308 */ /* 0x000e220000000800 */
[----:B--2---:R-:W1:Y:S06]  /*e090*/  LDS.128 R8, [R99.X16] ;  /* 0x0000000063087984 */ /* 0x004e6c000000cc00 */
[----:B------:R-:W-:Y:S01]  /*e0a0*/  @!P1 FMUL.FTZ R7, R7, -1.4426950216293334961 ;  /* 0xbfb8aa3b07079820 */ /* 0x000fe20000410000 */
[----:B------:R-:W2:Y:S01]  /*e0b0*/  @!P3 MUFU.EX2 R6, R6 ;  /* 0x000000060006b308 */ /* 0x000ea20000000800 */
[----:B---3--:R-:W-:-:S05]  /*e0c0*/  @!P0 FMUL.FTZ R61, R61, R16 ;  /* 0x000000103d3d8220 */ /* 0x008fca0000410000 */
[----:B------:R-:W-:Y:S02]  /*e0d0*/  F2FP.BF16.PACK_AB R16, R61, R58 ;  /* 0x0000003a3d10723e */ /* 0x000fe400000010ff */
[----:B------:R-:W3:Y:S01]  /*e0e0*/  @!P1 MUFU.EX2 R7, R7 ;  /* 0x0000000700079308 */ /* 0x000ee20000000800 */
[----:B0-----:R-:W-:-:S07]  /*e0f0*/  @!P6 FADD.FTZ R3, R3, 1 ;  /* 0x3f8000000303e421 */ /* 0x001fce0000010000 */
[----:B------:R-:W0:Y:S01]  /*e100*/  @!P4 MUFU.EX2 R4, R4 ;  /* 0x000000040004c308 */ /* 0x000e220000000800 */
[----:B--2---:R-:W-:-:S07]  /*e110*/  @!P3 FADD.FTZ R6, R6, 1 ;  /* 0x3f8000000606b421 */ /* 0x004fce0000010000 */
[----:B------:R-:W2:Y:S01]  /*e120*/  @!P5 MUFU.EX2 R5, R5 ;  /* 0x000000050005d308 */ /* 0x000ea20000000800 */
[----:B---3--:R-:W-:-:S07]  /*e130*/  @!P1 FADD.FTZ R7, R7, 1 ;  /* 0x3f80000007079421 */ /* 0x008fce0000010000 */
[----:B------:R3:W4:Y:S01]  /*e140*/  @!P2 MUFU.RCP R17, R2 ;  /* 0x000000020011a308 */ /* 0x0007220000001000 */
[----:B0-----:R-:W-:-:S07]  /*e150*/  @!P4 FADD.FTZ R4, R4, 1 ;  /* 0x3f8000000404c421 */ /* 0x001fce0000010000 */
[----:B------:R0:W5:Y:S01]  /*e160*/  @!P6 MUFU.RCP R0, R3 ;  /* 0x000000030000e308 */ /* 0x0001620000001000 */
[----:B---3--:R-:W-:Y:S01]  /*e170*/  MOV R2, UR7 ;  /* 0x0000000700027c02 */ /* 0x008fe20008000f00 */
[----:B--2---:R-:W-:-:S06]  /*e180*/  @!P5 FADD.FTZ R5, R5, 1 ;  /* 0x3f8000000505d421 */ /* 0x004fcc0000010000 */
[----:B------:R2:W3:Y:S01]  /*e190*/  @!P4 MUFU.RCP R19, R4 ;  /* 0x000000040013c308 */ /* 0x0004e20000001000 */
[----:B0-----:R-:W-:Y:S01]  /*e1a0*/  MOV R3, UR8 ;  /* 0x0000000800037c02 */ /* 0x001fe20008000f00 */
[----:B----4-:R-:W-:Y:S01]  /*e1b0*/  @!P2 FMUL.FTZ R60, R60, R17 ;  /* 0x000000113c3ca220 */ /* 0x010fe20000410000 */
[----:B------:R-:W-:Y:S02]  /*e1c0*/  ULDC.64 UR8, c[0x0][0x2f8] ;  /* 0x0000be0000087ab9 */ /* 0x000fe40000000a00 */
[----:B------:R-:W-:Y:S01]  /*e1d0*/  UIMAD UR7, UR38, UR8, URZ ;  /* 0x00000008260772a4 */ /* 0x000fe2000f8e023f */
[----:B------:R-:W-:Y:S01]  /*e1e0*/  IMAD.WIDE R2, R21, 0x10, R2 ;  /* 0x0000001015027825 */ /* 0x000fe200078e0202 */
[----:B------:R-:W-:Y:S01]  /*e1f0*/  UIMAD.WIDE.U32 UR18, UR31, UR8, UR18 ;  /* 0x000000081f1272a5 */ /* 0x000fe2000f8e0012 */
[----:B------:R0:W4:Y:S01]  /*e200*/  @!P5 MUFU.RCP R18, R5 ;  /* 0x000000050012d308 */ /* 0x0001220000001000 */
[----:B--2---:R-:W-:Y:S01]  /*e210*/  F2FP.BF16.PACK_AB R4, R53, R50 ;  /* 0x000000323504723e */ /* 0x004fe200000010ff */
[----:B-----5:R-:W-:Y:S01]  /*e220*/  @!P6 FMUL.FTZ R63, R63, R0 ;  /* 0x000000003f3fe220 */ /* 0x020fe20000410000 */
[----:B-1----:R-:W-:Y:S01]  /*e230*/  STG.E.128 [R2.64], R8 ;  /* 0x0000000802007986 */ /* 0x002fe2000c101d22 */
[----:B------:R-:W-:Y:S01]  /*e240*/  FADD.FTZ R0, R50, R103 ;  /* 0x0000006732007221 */ /* 0x000fe20000010000 */
[----:B------:R-:W-:-:S02]  /*e250*/  UIMAD UR7, UR31, UR9, UR7 ;  /* 0x000000091f0772a4 */ /* 0x000fc4000f8e0207 */
[----:B------:R1:W-:Y:S01]  /*e260*/  STG.E.128 [R2.64+0x200], R12 ;  /* 0x0002000c02007986 */ /* 0x0003e2000c101d22 */
[----:B------:R-:W2:Y:S01]  /*e270*/  @!P3 MUFU.RCP R6, R6 ;  /* 0x000000060006b308 */ /* 0x000ea20000001000 */
[----:B---3--:R-:W-:Y:S01]  /*e280*/  @!P4 FMUL.FTZ R62, R62, R19 ;  /* 0x000000133e3ec220 */ /* 0x008fe20000410000 */
[----:B0-----:R-:W-:Y:S01]  /*e290*/  F2FP.BF16.PACK_AB R5, R55, R52 ;  /* 0x000000343705723e */ /* 0x001fe200000010ff */
[----:B------:R-:W-:Y:S01]  /*e2a0*/  BAR.SYNC.DEFER_BLOCKING 0x0 ;  /* 0x0000000000007b1d */ /* 0x000fe20000010000 */
[----:B------:R-:W-:Y:S01]  /*e2b0*/  F2FP.BF16.PACK_AB R17, R63, R60 ;  /* 0x0000003c3f11723e */ /* 0x000fe200000010ff */
[----:B------:R-:W-:Y:S01]  /*e2c0*/  FADD.FTZ R53, R0, R53 ;  /* 0x0000003500357221 */ /* 0x000fe20000010000 */
[----:B------:R-:W-:Y:S01]  /*e2d0*/  UIADD3 UR9, UR19, UR7, URZ ;  /* 0x0000000713097290 */ /* 0x000fe2000fffe03f */
[----:B----4-:R-:W-:Y:S02]  /*e2e0*/  @!P5 FMUL.FTZ R65, R65, R18 ;  /* 0x000000124141d220 */ /* 0x010fe40000410000 */
[----:B------:R-:W0:Y:S01]  /*e2f0*/  @!P1 MUFU.RCP R7, R7 ;  /* 0x0000000700079308 */ /* 0x000e220000001000 */
[----:B------:R-:W-:Y:S01]  /*e300*/  FADD.FTZ R52, R53, R52 ;  /* 0x0000003435347221 */ /* 0x000fe20000010000 */
[----:B------:R-:W-:Y:S01]  /*e310*/  UIMAD UR7, UR21, UR32, URZ ;  /* 0x00000020150772a4 */ /* 0x000fe2000f8e023f */
[----:B------:R-:W-:-:S02]  /*e320*/  F2FP.BF16.PACK_AB R18, R65, R62 ;  /* 0x0000003e4112723e */ /* 0x000fc400000010ff */
[----:B------:R-:W-:Y:S01]  /*e330*/  FADD.FTZ R55, R52, R55 ;  /* 0x0000003734377221 */ /* 0x000fe20000010000 */
[----:B------:R-:W-:Y:S01]  /*e340*/  UMOV UR8, UR18 ;  /* 0x0000001200087c82 */ /* 0x000fe20008000000 */
[----:B--2---:R-:W-:Y:S01]  /*e350*/  @!P3 FMUL.FTZ R51, R51, R6 ;  /* 0x000000063333b220 */ /* 0x004fe20000410000 */
[----:B------:R-:W-:Y:S01]  /*e360*/  F2FP.BF16.PACK_AB R6, R57, R54 ;  /* 0x000000363906723e */ /* 0x000fe200000010ff */
[----:B------:R-:W-:Y:S01]  /*e370*/  UIMAD UR7, UR20, UR33, UR7 ;  /* 0x00000021140772a4 */ /* 0x000fe2000f8e0207 */
[----:B------:R-:W-:Y:S01]  /*e380*/  FADD.FTZ R54, R55, R54 ;  /* 0x0000003637367221 */ /* 0x000fe20000010000 */
[----:B------:R-:W-:Y:S02]  /*e390*/  UIMAD.WIDE.U32 UR8, UR20, UR32, UR8 ;  /* 0x00000020140872a5 */ /* 0x000fe4000f8e0008 */
[----:B------:R-:W-:Y:S01]  /*e3a0*/  ULDC.64 UR18, c[0x0][0x340] ;  /* 0x0000d00000127ab9 */ /* 0x000fe20000000a00 */
[----:B------:R-:W-:Y:S01]  /*e3b0*/  FADD.FTZ R57, R54, R57 ;  /* 0x0000003936397221 */ /* 0x000fe20000010000 */
[----:B------:R-:W-:Y:S01]  /*e3c0*/  UIADD3 UR9, UR9, UR7, URZ ;  /* 0x0000000709097290 */ /* 0x000fe2000fffe03f */
[----:B0-----:R-:W-:Y:S01]  /*e3d0*/  @!P1 FMUL.FTZ R48, R48, R7 ;  /* 0x0000000730309220 */ /* 0x001fe20000410000 */
[----:B------:R-:W-:Y:S01]  /*e3e0*/  F2FP.BF16.PACK_AB R7, R59, R56 ;  /* 0x000000383b07723e */ /* 0x000fe200000010ff */
[----:B------:R-:W-:Y:S01]  /*e3f0*/  ULEA UR7, UP0, UR8, UR18, 0x1 ;  /* 0x0000001208077291 */ /* 0x000fe2000f80083f */
[----:B------:R-:W-:-:S02]  /*e400*/  FADD.FTZ R56, R57, R56 ;  /* 0x0000003839387221 */ /* 0x000fc40000010000 */
[----:B------:R-:W-:Y:S01]  /*e410*/  F2FP.BF16.PACK_AB R19, R48, R51 ;  /* 0x000000333013723e */ /* 0x000fe200000010ff */
[----:B------:R-:W-:Y:S01]  /*e420*/  STS.128 [R72.X16], R4 ;  /* 0x0000000448007388 */ /* 0x000fe2000000cc00 */
[----:B------:R-:W-:Y:S01]  /*e430*/  ULEA.HI.X UR8, UR8, UR19, UR9, 0x1, UP0 ;  /* 0x0000001308087291 */ /* 0x000fe200080f0c09 */
[----:B------:R-:W-:Y:S01]  /*e440*/  FADD.FTZ R59, R56, R59 ;  /* 0x0000003b383b7221 */ /* 0x000fe20000010000 */
[----:B-1----:R-:W-:Y:S01]  /*e450*/  MOV R2, UR7 ;  /* 0x0000000700027c02 */ /* 0x002fe20008000f00 */
[----:B------:R-:W-:Y:S01]  /*e460*/  STS.128 [R72.X16+0x10], R16 ;  /* 0x0000101048007388 */ /* 0x000fe2000000cc00 */
[----:B------:R-:W-:-:S06]  /*e470*/  NOP ;  /* 0x0000000000007918 */ /* 0x000fcc0000000000 */
[----:B------:R-:W0:Y:S01]  /*e480*/  LDS.128 R8, [R99.X16] ;  /* 0x0000000063087984 */ /* 0x000e22000000cc00 */
[----:B------:R-:W-:Y:S01]  /*e490*/  MOV R3, UR8 ;  /* 0x0000000800037c02 */ /* 0x000fe20008000f00 */
[----:B------:R-:W-:Y:S01]  /*e4a0*/  FADD.FTZ R58, R59, R58 ;  /* 0x0000003a3b3a7221 */ /* 0x000fe20000010000 */
[----:B------:R-:W-:Y:S01]  /*e4b0*/  UISETP.GT.AND UP0, UPT, UR29, 0x1, UPT ;  /* 0x000000011d00788c */ /* 0x000fe2000bf04270 */
[----:B------:R-:W1:Y:S02]  /*e4c0*/  LDS.128 R12, [R99.X16+0x200] ;  /* 0x00020000630c7984 */ /* 0x000e64000000cc00 */
[----:B------:R-:W-:-:S03]  /*e4d0*/  IMAD.WIDE R2, R21, 0x10, R2 ;  /* 0x0000001015027825 */ /* 0x000fc600078e0202 */
[----:B------:R-:W-:Y:S01]  /*e4e0*/  PLOP3.LUT P0, PT, PT, PT, UP0, 0x80, 0x0 ;  /* 0x000000000000781c */ /* 0x000fe20003f0f008 */
        /* <DEDUP_REMOVED lines=11> */
.L_x_6828:
[----:B------:R-:W-:Y:S02]  /*e5a0*/  ISETP.NE.U32.AND P0, PT, RZ, c[0x0][0x328], PT ;  /* 0x0000ca00ff007a0c */ /* 0x000fe40003f05070 */
[----:B------:R-:W-:Y:S02]  /*e5b0*/  ISETP.NE.U32.AND P2, PT, RZ, c[0x0][0x348], PT ;  /* 0x0000d200ff007a0c */ /* 0x000fe40003f45070 */
[----:B------:R-:W-:-:S02]  /*e5c0*/  ISETP.NE.AND.EX P1, PT, RZ, c[0x0][0x32c], PT, P0 ;  /* 0x0000cb00ff007a0c */ /* 0x000fc40003f25300 */
        /* <DEDUP_REMOVED lines=28> */
.L_x_6966:
[----:B------:R-:W-:Y:S05]  /*e790*/  BSYNC B0 ;  /* 0x0000000000007941 */ /* 0x000fea0003800000 */
.L_x_6965:
        /* <DEDUP_REMOVED lines=30> */
.L_x_6968:
[----:B------:R-:W3:Y:S02]  /*e980*/  S2R R11, SR_TID.X ;  /* 0x00000000000b7919 */ /* 0x000ee40000002100 */
.L_x_6969:
[----:B------:R-:W-:Y:S05]  /*e990*/  BSYNC B0 ;  /* 0x0000000000007941 */ /* 0x000fea0003800000 */
.L_x_6967:
        /* <DEDUP_REMOVED lines=12> */
.L_x_6970:
        /* <DEDUP_REMOVED lines=32> */
.L_x_6867:
[----:B------:R-:W-:Y:S01]  /*ec60*/  HFMA2.MMA R214, -RZ, RZ, 0, 5.9604644775390625e-08 ;  /* 0x00000001ffd67435 */ /* 0x000fe200000001ff */
[----:B------:R-:W-:-:S02]  /*ec70*/  MOV R211, R18 ;  /* 0x0000001200d37202 */ /* 0x000fc40000000f00 */
[----:B------:R-:W-:Y:S02]  /*ec80*/  MOV R21, RZ ;  /* 0x000000ff00157202 */ /* 0x000fe40000000f00 */
[----:B------:R-:W-:Y:S02]  /*ec90*/  MOV R216, 0xffffffff ;  /* 0xffffffff00d87802 */ /* 0x000fe40000000f00 */
[----:B------:R-:W-:Y:S02]  /*eca0*/  MOV R16, 0xecc0 ;  /* 0x0000ecc000107802 */ /* 0x000fe40000000f00 */
[----:B-----5:R-:W-:Y:S05]  /*ecb0*/  CALL.REL.NOINC `($__internal_167_$__cuda_sm70_shflsync_up) ;  /* 0x00001e9000007944 */ /* 0x020fea0003c00000 */
[----:B-1----:R-:W-:Y:S01]  /*ecc0*/  MOV R19, R21 ;  /* 0x0000001500137202 */ /* 0x002fe20000000f00 */
[----:B0-----:R-:W-:Y:S05]  /*ecd0*/  BRA `(.L_x_6971) ;  /* 0xffff83e000007947 */ /* 0x001fea000383ffff */
.L_x_6868:
[----:B------:R-:W-:Y:S01]  /*ece0*/  HFMA2.MMA R214, -RZ, RZ, 0, 5.9604644775390625e-08 ;  /* 0x00000001ffd67435 */ /* 0x000fe200000001ff */
[----:B------:R-:W-:Y:S02]  /*ecf0*/  MOV R211, R20 ;  /* 0x0000001400d37202 */ /* 0x000fe40000000f00 */
[----:B------:R-:W-:Y:S02]  /*ed00*/  MOV R21, RZ ;  /* 0x000000ff00157202 */ /* 0x000fe40000000f00 */
[----:B------:R-:W-:-:S02]  /*ed10*/  MOV R216, 0xffffffff ;  /* 0xffffffff00d87802 */ /* 0x000fc40000000f00 */
[----:B------:R-:W-:Y:S02]  /*ed20*/  MOV R16, 0xed40 ;  /* 0x0000ed4000107802 */ /* 0x000fe40000000f00 */
[----:B01---5:R-:W-:Y:S05]  /*ed30*/  CALL.REL.NOINC `($__internal_167_$__cuda_sm70_shflsync_up) ;  /* 0x00001e1000007944 */ /* 0x023fea0003c00000 */
[----:B0-----:R-:W-:Y:S01]  /*ed40*/  HFMA2.MMA R214, -RZ, RZ, 0, 5.9604644775390625e-08 ;  /* 0x00000001ffd67435 */ /* 0x001fe200000001ff */
[----:B-1----:R-:W-:Y:S02]  /*ed50*/  MOV R207, R21 ;  /* 0x0000001500cf7202 */ /* 0x002fe40000000f00 */
[----:B------:R-:W-:Y:S02]  /*ed60*/  MOV R211, R22 ;  /* 0x0000001600d37202 */ /* 0x000fe40000000f00 */
[----:B------:R-:W-:Y:S02]  /*ed70*/  MOV R21, RZ ;  /* 0x000000ff00157202 */ /* 0x000fe40000000f00 */
[----:B------:R-:W-:Y:S02]  /*ed80*/  MOV R216, 0xffffffff ;  /* 0xffffffff00d87802 */ /* 0x000fe40000000f00 */
[----:B------:R-:W-:Y:S02]  /*ed90*/  MOV R16, 0xedb0 ;  /* 0x0000edb000107802 */ /* 0x000fe40000000f00 */
[----:B------:R-:W-:Y:S05]  /*eda0*/  CALL.REL.NOINC `($__internal_167_$__cuda_sm70_shflsync_up) ;  /* 0x00001da000007944 */ /* 0x000fea0003c00000 */
[----:B0-----:R-:W-:Y:S01]  /*edb0*/  HFMA2.MMA R214, -RZ, RZ, 0, 5.9604644775390625e-08 ;  /* 0x00000001ffd67435 */ /* 0x001fe200000001ff */
[----:B-1----:R-:W-:-:S02]  /*edc0*/  MOV R209, R21 ;  /* 0x0000001500d17202 */ /* 0x002fc40000000f00 */
[----:B------:R-:W-:Y:S02]  /*edd0*/  MOV R211, R23 ;  /* 0x0000001700d37202 */ /* 0x000fe40000000f00 */
[----:B------:R-:W-:Y:S02]  /*ede0*/  MOV R21, RZ ;  /* 0x000000ff00157202 */ /* 0x000fe40000000f00 */
[----:B------:R-:W-:Y:S02]  /*edf0*/  MOV R216, 0xffffffff ;  /* 0xffffffff00d87802 */ /* 0x000fe40000000f00 */
[----:B------:R-:W-:Y:S02]  /*ee00*/  MOV R16, 0xee20 ;  /* 0x0000ee2000107802 */ /* 0x000fe40000000f00 */
[----:B------:R-:W-:Y:S05]  /*ee10*/  CALL.REL.NOINC `($__internal_167_$__cuda_sm70_shflsync_up) ;  /* 0x00001d3000007944 */ /* 0x000fea0003c00000 */
[----:B0-----:R-:W-:Y:S01]  /*ee20*/  FMUL.FTZ R211, R20, R209 ;  /* 0x000000d114d37220 */ /* 0x001fe20000410000 */
        /* <DEDUP_REMOVED lines=19> */
[----:B------:R-:W-:Y:S05]  /*ef60*/  CALL.REL.NOINC `($__internal_167_$__cuda_sm70_shflsync_up) ;  /* 0x00001be000007944 */ /* 0x000fea0003c00000 */
[----:B0-----:R-:W-:Y:S01]  /*ef70*/  HFMA2.MMA R214, -RZ, RZ, 0, 1.1920928955078125e-07 ;  /* 0x00000002ffd67435 */ /* 0x001fe200000001ff */
[----:B-1----:R-:W-:Y:S02]  /*ef80*/  MOV R18, R21 ;  /* 0x0000001500127202 */ /* 0x002fe40000000f00 */
[----:B------:R-:W-:Y:S02]  /*ef90*/  MOV R211, R218 ;  /* 0x000000da00d37202 */ /* 0x000fe40000000f00 */
[----:B------:R-:W-:Y:S02]  /*efa0*/  MOV R21, RZ ;  /* 0x000000ff00157202 */ /* 0x000fe40000000f00 */
[----:B------:R-:W-:-:S02]  /*efb0*/  MOV R216, 0xffffffff ;  /* 0xffffffff00d87802 */ /* 0x000fc40000000f00 */
[----:B------:R-:W-:Y:S02]  /*efc0*/  MOV R16, 0xefe0 ;  /* 0x0000efe000107802 */ /* 0x000fe40000000f00 */
[----:B------:R-:W-:Y:S05]  /*efd0*/  CALL.REL.NOINC `($__internal_167_$__cuda_sm70_shflsync_up) ;  /* 0x00001b7000007944 */ /* 0x000fea0003c00000 */
[----:B0-----:R-:W-:Y:S01]  /*efe0*/  HFMA2.MMA R214, -RZ, RZ, 0, 1.1920928955078125e-07 ;  /* 0x00000002ffd67435 */ /* 0x001fe200000001ff */
[----:B-1----:R-:W-:Y:S02]  /*eff0*/  MOV R19, R21 ;  /* 0x0000001500137202 */ /* 0x002fe40000000f00 */
[----:B------:R-:W-:Y:S02]  /*f000*/  MOV R211, R22 ;  /* 0x0000001600d37202 */ /* 0x000fe40000000f00 */
[----:B------:R-:W-:Y:S02]  /*f010*/  MOV R21, RZ ;  /* 0x000000ff00157202 */ /* 0x000fe40000000f00 */
[----:B------:R-:W-:Y:S02]  /*f020*/  MOV R216, 0xffffffff ;  /* 0xffffffff00d87802 */ /* 0x000fe40000000f00 */
[----:B------:R-:W-:Y:S02]  /*f030*/  MOV R16, 0xf050 ;  /* 0x0000f05000107802 */ /* 0x000fe40000000f00 */
[----:B------:R-:W-:Y:S05]  /*f040*/  CALL.REL.NOINC `($__internal_167_$__cuda_sm70_shflsync_up) ;  /* 0x00001b0000007944 */ /* 0x000fea0003c00000 */
[----:B0-----:R-:W-:Y:S01]  /*f050*/  HFMA2.MMA R214, -RZ, RZ, 0, 1.1920928955078125e-07 ;  /* 0x00000002ffd67435 */ /* 0x001fe200000001ff */
[----:B-1----:R-:W-:-:S02]  /*f060*/  MOV R20, R21 ;  /* 0x0000001500147202 */ /* 0x002fc40000000f00 */
[----:B------:R-:W-:Y:S02]  /*f070*/  MOV R211, R23 ;  /* 0x0000001700d37202 */ /* 0x000fe40000000f00 */
[----:B------:R-:W-:Y:S02]  /*f080*/  MOV R21, RZ ;  /* 0x000000ff00157202 */ /* 0x000fe40000000f00 */
[----:B------:R-:W-:Y:S02]  /*f090*/  MOV R216, 0xffffffff ;  /* 0xffffffff00d87802 */ /* 0x000fe40000000f00 */
[----:B------:R-:W-:Y:S02]  /*f0a0*/  MOV R16, 0xf0c0 ;  /* 0x0000f0c000107802 */ /* 0x000fe40000000f00 */
[----:B------:R-:W-:Y:S05]  /*f0b0*/  CALL.REL.NOINC `($__internal_167_$__cuda_sm70_shflsync_up) ;  /* 0x00001a9000007944 */ /* 0x000fea0003c00000 */
[----:B------:R-:W-:Y:S01]  /*f0c0*/  ISETP.GE.AND P0, PT, R102, 0x2, PT ;  /* 0x000000026600780c */ /* 0x000fe20003f06270 */
[-C--:B------:R-:W-:Y:S01]  /*f0d0*/  FMUL.FTZ R16, R18, R218.reuse ;  /* 0x000000da12107220 */ /* 0x080fe20000410000 */
[----:B0-----:R-:W-:Y:S01]  /*f0e0*/  HFMA2.MMA R214, -RZ, RZ, 0, 2.384185791015625e-07 ;  /* 0x00000004ffd67435 */ /* 0x001fe200000001ff */
[----:B-1----:R-:W-:Y:S01]  /*f0f0*/  FMUL.FTZ R17, R218, R21 ;  /* 0x00000015da117220 */ /* 0x002fe20000410000 */
[----:B------:R-:W-:Y:S01]  /*f100*/  MOV R216, 0xffffffff ;  /* 0xffffffff00d87802 */ /* 0x000fe20000000f00 */
[----:B------:R-:W-:-:S02]  /*f110*/  FMUL.FTZ R210, R20, R218 ;  /* 0x000000da14d27220 */ /* 0x000fc40000410000 */
[CC--:B------:R-:W-:Y:S02]  /*f120*/  FFMA.FTZ R209, R19.reuse, R207.reuse, R16 ;  /* 0x000000cf13d17223 */ /* 0x0c0fe40000010010 */
[----:B------:R-:W-:Y:S02]  /*f130*/  FMUL.FTZ R16, R19, R218 ;  /* 0x000000da13107220 */ /* 0x000fe40000410000 */
[----:B------:R-:W-:Y:S01]  /*f140*/  FFMA.FTZ R17, R20, R207, -R17 ;  /* 0x000000cf14117223 */ /* 0x000fe20000010811 */
[----:B------:R-:W-:Y:S01]  /*f150*/  FSEL R218, R218, R209, !P0 ;  /* 0x000000d1dada7208 */ /* 0x000fe20004000000 */
[----:B------:R-:W-:Y:S01]  /*f160*/  FFMA.FTZ R210, R207, R21, R210 ;  /* 0x00000015cfd27223 */ /* 0x000fe200000100d2 */
[----:B------:R-:W-:Y:S01]  /*f170*/  MOV R21, RZ ;  /* 0x000000ff00157202 */ /* 0x000fe20000000f00 */
[----:B------:R-:W-:Y:S01]  /*f180*/  @P0 FFMA.FTZ R207, R18, R207, -R16 ;  /* 0x000000cf12cf0223 */ /* 0x000fe20000010810 */
[----:B------:R-:W-:Y:S01]  /*f190*/  MOV R16, 0xf1e0 ;  /* 0x0000f1e000107802 */ /* 0x000fe20000000f00 */
[----:B------:R-:W-:-:S02]  /*f1a0*/  @P0 FADD.FTZ R22, R22, R17 ;  /* 0x0000001116160221 */ /* 0x000fc40000010000 */
[----:B------:R-:W-:Y:S01]  /*f1b0*/  @P0 FADD.FTZ R23, R23, R210 ;  /* 0x000000d217170221 */ /* 0x000fe20000010000 */
[----:B------:R-:W-:Y:S02]  /*f1c0*/  MOV R211, R207 ;  /* 0x000000cf00d37202 */ /* 0x000fe40000000f00 */
[----:B------:R-:W-:Y:S05]  /*f1d0*/  CALL.REL.NOINC `($__internal_167_$__cuda_sm70_shflsync_up) ;  /* 0x0000197000007944 */ /* 0x000fea0003c00000 */
[----:B0-----:R-:W-:Y:S01]  /*f1e0*/  HFMA2.MMA R214, -RZ, RZ, 0, 2.384185791015625e-07 ;  /* 0x00000004ffd67435 */ /* 0x001fe200000001ff */
[----:B-1----:R-:W-:Y:S02]  /*f1f0*/  MOV R18, R21 ;  /* 0x0000001500127202 */ /* 0x002fe40000000f00 */
[----:B------:R-:W-:Y:S02]  /*f200*/  MOV R211, R218 ;  /* 0x000000da00d37202 */ /* 0x000fe40000000f00 */
[----:B------:R-:W-:Y:S02]  /*f210*/  MOV R21, RZ ;  /* 0x000000ff00157202 */ /* 0x000fe40000000f00 */
[----:B------:R-:W-:Y:S02]  /*f220*/  MOV R216, 0xffffffff ;  /* 0xffffffff00d87802 */ /* 0x000fe40000000f00 */
[----:B------:R-:W-:-:S02]  /*f230*/  MOV R16, 0xf250 ;  /* 0x0000f25000107802 */ /* 0x000fc40000000f00 */
[----:B------:R-:W-:Y:S05]  /*f240*/  CALL.REL.NOINC `($__internal_167_$__cuda_sm70_shflsync_up) ;  /* 0x0000190000007944 */ /* 0x000fea0003c00000 */
[----:B0-----:R-:W-:Y:S01]  /*f250*/  HFMA2.MMA R214, -RZ, RZ, 0, 2.384185791015625e-07 ;  /* 0x00000004ffd67435 */ /* 0x001fe200000001ff */
[----:B-1----:R-:W-:-:S02]  /*f260*/  MOV R19, R21 ;  /* 0x0000001500137202 */ /* 0x002fc40000000f00 */
[----:B------:R-:W-:Y:S02]  /*f270*/  MOV R211, R22 ;  /* 0x0000001600d37202 */ /* 0x000fe40000000f00 */
[----:B------:R-:W-:Y:S02]  /*f280*/  MOV R21, RZ ;  /* 0x000000ff00157202 */ /* 0x000fe40000000f00 */
[----:B------:R-:W-:Y:S02]  /*f290*/  MOV R216, 0xffffffff ;  /* 0xffffffff00d87802 */ /* 0x000fe40000000f00 */
[----:B------:R-:W-:Y:S02]  /*f2a0*/  MOV R16, 0xf2c0 ;  /* 0x0000f2c000107802 */ /* 0x000fe40000000f00 */
[----:B------:R-:W-:Y:S05]  /*f2b0*/  CALL.REL.NOINC `($__internal_167_$__cuda_sm70_shflsync_up) ;  /* 0x0000189000007944 */ /* 0x000fea0003c00000 */
[----:B0-----:R-:W-:Y:S01]  /*f2c0*/  HFMA2.MMA R214, -RZ, RZ, 0, 2.384185791015625e-07 ;  /* 0x00000004ffd67435 */ /* 0x001fe200000001ff */
[----:B-1----:R-:W-:Y:S02]  /*f2d0*/  MOV R20, R21 ;  /* 0x0000001500147202 */ /* 0x002fe40000000f00 */
[----:B------:R-:W-:Y:S02]  /*f2e0*/  MOV R211, R23 ;  /* 0x0000001700d37202 */ /* 0x000fe40000000f00 */
[----:B------:R-:W-:-:S02]  /*f2f0*/  MOV R21, RZ ;  /* 0x000000ff00157202 */ /* 0x000fc40000000f00 */
[----:B------:R-:W-:Y:S02]  /*f300*/  MOV R216, 0xffffffff ;  /* 0xffffffff00d87802 */ /* 0x000fe40000000f00 */
[----:B------:R-:W-:Y:S02]  /*f310*/  MOV R16, 0xf330 ;  /* 0x0000f33000107802 */ /* 0x000fe40000000f00 */
[----:B------:R-:W-:Y:S05]  /*f320*/  CALL.REL.NOINC `($__internal_167_$__cuda_sm70_shflsync_up) ;  /* 0x0000182000007944 */ /* 0x000fea0003c00000 */
[----:B------:R-:W-:Y:S01]  /*f330*/  ISETP.GE.AND P0, PT, R102, 0x4, PT ;  /* 0x000000046600780c */ /* 0x000fe20003f06270 */
[-C--:B------:R-:W-:Y:S01]  /*f340*/  FMUL.FTZ R16, R18, R218.reuse ;  /* 0x000000da12107220 */ /* 0x080fe20000410000 */
[----:B0-----:R-:W-:Y:S01]  /*f350*/  HFMA2.MMA R214, -RZ, RZ, 0, 4.76837158203125e-07 ;  /* 0x00000008ffd67435 */ /* 0x001fe200000001ff */
[-C--:B------:R-:W-:Y:S01]  /*f360*/  FMUL.FTZ R210, R20, R218.reuse ;  /* 0x000000da14d27220 */ /* 0x080fe20000410000 */
[----:B------:R-:W-:Y:S01]  /*f370*/  MOV R216, 0xffffffff ;  /* 0xffffffff00d87802 */ /* 0x000fe20000000f00 */
        /* <DEDUP_REMOVED lines=9> */
[----:B------:R-:W-:Y:S02]  /*f410*/  @P0 FADD.FTZ R23, R23, R210 ;  /* 0x000000d217170221 */ /* 0x000fe40000010000 */
[----:B------:R-:W-:Y:S01]  /*f420*/  @P0 FADD.FTZ R22, R22, R17 ;  /* 0x0000001116160221 */ /* 0x000fe20000010000 */
[----:B------:R-:W-:Y:S02]  /*f430*/  MOV R211, R207 ;  /* 0x000000cf00d37202 */ /* 0x000fe40000000f00 */
[----:B------:R-:W-:Y:S05]  /*f440*/  CALL.REL.NOINC `($__internal_167_$__cuda_sm70_shflsync_up) ;  /* 0x0000170000007944 */ /* 0x000fea0003c00000 */
[----:B0-----:R-:W-:Y:S01]  /*f450*/  HFMA2.MMA R214, -RZ, RZ, 0, 4.76837158203125e-07 ;  /* 0x00000008ffd67435 */ /* 0x001fe200000001ff */
[----:B-1----:R-:W-:-:S02]  /*f460*/  MOV R18, R21 ;  /* 0x0000001500127202 */ /* 0x002fc40000000f00 */
[----:B------:R-:W-:Y:S02]  /*f470*/  MOV R211, R218 ;  /* 0x000000da00d37202 */ /* 0x000fe40000000f00 */
[----:B------:R-:W-:Y:S02]  /*f480*/  MOV R21, RZ ;  /* 0x000000ff00157202 */ /* 0x000fe40000000f00 */
[----:B------:R-:W-:Y:S02]  /*f490*/  MOV R216, 0xffffffff ;  /* 0xffffffff00d87802 */ /* 0x000fe40000000f00 */
[----:B------:R-:W-:Y:S02]  /*f4a0*/  MOV R16, 0xf4c0 ;  /* 0x0000f4c000107802 */ /* 0x000fe40000000f00 */
[----:B------:R-:W-:Y:S05]  /*f4b0*/  CALL.REL.NOINC `($__internal_167_$__cuda_sm70_shflsync_up) ;  /* 0x0000169000007944 */ /* 0x000fea0003c00000 */
[----:B0-----:R-:W-:Y:S01]  /*f4c0*/  HFMA2.MMA R214, -RZ, RZ, 0, 4.76837158203125e-07 ;  /* 0x00000008ffd67435 */ /* 0x001fe200000001ff */
[----:B-1----:R-:W-:Y:S02]  /*f4d0*/  MOV R19, R21 ;  /* 0x0000001500137202 */ /* 0x002fe40000000f00 */
[----:B------:R-:W-:Y:S02]  /*f4e0*/  MOV R211, R22 ;  /* 0x0000001600d37202 */ /* 0x000fe40000000f00 */
[----:B------:R-:W-:-:S02]  /*f4f0*/  MOV R21, RZ ;  /* 0x000000ff00157202 */ /* 0x000fc40000000f00 */
[----:B------:R-:W-:Y:S02]  /*f500*/  MOV R216, 0xffffffff ;  /* 0xffffffff00d87802 */ /* 0x000fe40000000f00 */
[----:B------:R-:W-:Y:S02]  /*f510*/  MOV R16, 0xf530 ;  /* 0x0000f53000107802 */ /* 0x000fe40000000f00 */
[----:B------:R-:W-:Y:S05]  /*f520*/  CALL.REL.NOINC `($__internal_167_$__cuda_sm70_shflsync_up) ;  /* 0x0000162000007944 */ /* 0x000fea0003c00000 */
[----:B0-----:R-:W-:Y:S01]  /*f530*/  HFMA2.MMA R214, -RZ, RZ, 0, 4.76837158203125e-07 ;  /* 0x00000008ffd67435 */ /* 0x001fe200000001ff */
[----:B-1----:R-:W-:Y:S02]  /*f540*/  MOV R20, R21 ;  /* 0x0000001500147202 */ /* 0x002fe40000000f00 */
[----:B------:R-:W-:Y:S02]  /*f550*/  MOV R211, R23 ;  /* 0x0000001700d37202 */ /* 0x000fe40000000f00 */
[----:B------:R-:W-:Y:S02]  /*f560*/  MOV R21, RZ ;  /* 0x000000ff00157202 */ /* 0x000fe40000000f00 */
[----:B------:R-:W-:Y:S02]  /*f570*/  MOV R216, 0xffffffff ;  /* 0xffffffff00d87802 */ /* 0x000fe40000000f00 */
[----:B------:R-:W-:-:S02]  /*f580*/  MOV R16, 0xf5a0 ;  /* 0x0000f5a000107802 */ /* 0x000fc40000000f00 */
[----:B------:R-:W-:Y:S05]  /*f590*/  CALL.REL.NOINC `($__internal_167_$__cuda_sm70_shflsync_up) ;  /* 0x000015b000007944 */ /* 0x000fea0003c00000 */
[----:B------:R-:W-:Y:S01]  /*f5a0*/  ISETP.GE.AND P0, PT, R102, 0x8, PT ;  /* 0x000000086600780c */ /* 0x000fe20003f06270 */
[-C--:B------:R-:W-:Y:S01]  /*f5b0*/  FMUL.FTZ R16, R18, R218.reuse ;  /* 0x000000da12107220 */ /* 0x080fe20000410000 */
[----:B0-----:R-:W-:Y:S01]  /*f5c0*/  HFMA2.MMA R214, -RZ, RZ, 0, 9.5367431640625e-07 ;  /* 0x00000010ffd67435 */ /* 0x001fe200000001ff */
        /* <DEDUP_REMOVED lines=13> */
[-C--:B------:R-:W-:Y:S02]  /*f6a0*/  MOV R18, R207.reuse ;  /* 0x000000cf00127202 */ /* 0x080fe40000000f00 */
[----:B------:R-:W-:Y:S02]  /*f6b0*/  MOV R211, R207 ;  /* 0x000000cf00d37202 */ /* 0x000fe40000000f00 */
[----:B------:R-:W-:Y:S02]  /*f6c0*/  MOV R207, R209 ;  /* 0x000000d100cf7202 */ /* 0x000fe40000000f00 */
[----:B------:R-:W-:Y:S05]  /*f6d0*/  CALL.REL.NOINC `($__internal_167_$__cuda_sm70_shflsync_up) ;  /* 0x0000147000007944 */ /* 0x000fea0003c00000 */
[----:B0-----:R-:W-:Y:S01]  /*f6e0*/  HFMA2.MMA R214, -RZ, RZ, 0, 9.5367431640625e-07 ;  /* 0x00000010ffd67435 */ /* 0x001fe200000001ff */
[----:B-1----:R-:W-:Y:S02]  /*f6f0*/  MOV R20, R21 ;  /* 0x0000001500147202 */ /* 0x002fe40000000f00 */
[----:B------:R-:W-:Y:S02]  /*f700*/  MOV R211, R209 ;  /* 0x000000d100d37202 */ /* 0x000fe40000000f00 */
[----:B------:R-:W-:-:S02]  /*f710*/  MOV R21, RZ ;  /* 0x000000ff00157202 */ /* 0x000fc40000000f00 */
[----:B------:R-:W-:Y:S02]  /*f720*/  MOV R216, 0xffffffff ;  /* 0xffffffff00d87802 */ /* 0x000fe40000000f00 */
[----:B------:R-:W-:Y:S02]  /*f730*/  MOV R16, 0xf750 ;  /* 0x0000f75000107802 */ /* 0x000fe40000000f00 */
[----:B------:R-:W-:Y:S05]  /*f740*/  CALL.REL.NOINC `($__internal_167_$__cuda_sm70_shflsync_up) ;  /* 0x0000140000007944 */ /* 0x000fea0003c00000 */
[----:B0-----:R-:W-:Y:S01]  /*f750*/  HFMA2.MMA R214, -RZ, RZ, 0, 9.5367431640625e-07 ;  /* 0x00000010ffd67435 */ /* 0x001fe200000001ff */
[----:B-1----:R-:W-:Y:S02]  /*f760*/  MOV R210, R21 ;  /* 0x0000001500d27202 */ /* 0x002fe40000000f00 */
[----:B------:R-:W-:Y:S02]  /*f770*/  MOV R211, R22 ;  /* 0x0000001600d37202 */ /* 0x000fe40000000f00 */
[----:B------:R-:W-:Y:S02]  /*f780*/  MOV R21, RZ ;  /* 0x000000ff00157202 */ /* 0x000fe40000000f00 */
[----:B------:R-:W-:Y:S02]  /*f790*/  MOV R216, 0xffffffff ;  /* 0xffffffff00d87802 */ /* 0x000fe40000000f00 */
[----:B------:R-:W-:-:S02]  /*f7a0*/  MOV R16, 0xf7c0 ;  /* 0x0000f7c000107802 */ /* 0x000fc40000000f00 */
[----:B------:R-:W-:Y:S05]  /*f7b0*/  CALL.REL.NOINC `($__internal_167_$__cuda_sm70_shflsync_up) ;  /* 0x0000139000007944 */ /* 0x000fea0003c00000 */
[----:B0-----:R-:W-:Y:S01]  /*f7c0*/  HFMA2.MMA R214, -RZ, RZ, 0, 9.5367431640625e-07 ;  /* 0x00000010ffd67435 */ /* 0x001fe200000001ff */
[----:B-1----:R-:W-:-:S02]  /*f7d0*/  MOV R212, R21 ;  /* 0x0000001500d47202 */ /* 0x002fc40000000f00 */
[----:B------:R-:W-:Y:S02]  /*f7e0*/  MOV R211, R23 ;  /* 0x0000001700d37202 */ /* 0x000fe40000000f00 */
[----:B------:R-:W-:Y:S02]  /*f7f0*/  MOV R21, RZ ;  /* 0x000000ff00157202 */ /* 0x000fe40000000f00 */
[----:B------:R-:W-:Y:S02]  /*f800*/  MOV R216, 0xffffffff ;  /* 0xffffffff00d87802 */ /* 0x000fe40000000f00 */
[----:B------:R-:W-:Y:S02]  /*f810*/  MOV R16, 0xf830 ;  /* 0x0000f83000107802 */ /* 0x000fe40000000f00 */
[----:B------:R-:W-:Y:S05]  /*f820*/  CALL.REL.NOINC `($__internal_167_$__cuda_sm70_shflsync_up) ;  /* 0x0000132000007944 */ /* 0x000fea0003c00000 */
[----:B01----:R-:W-:Y:S05]  /*f830*/  BRA `(.L_x_6972) ;  /* 0xffff7cc000007947 */ /* 0x003fea000383ffff */
.L_x_6873:
[----:B------:R-:W-:Y:S01]  /*f840*/  HFMA2.MMA R214, -RZ, RZ, 0, 5.9604644775390625e-08 ;  /* 0x00000001ffd67435 */ /* 0x000fe200000001ff */
[----:B0-----:R-:W-:Y:S02]  /*f850*/  MOV R21, RZ ;  /* 0x000000ff00157202 */ /* 0x001fe40000000f00 */
[----:B------:R-:W-:Y:S02]  /*f860*/  MOV R216, 0xffffffff ;  /* 0xffffffff00d87802 */ /* 0x000fe40000000f00 */
[----:B------:R-:W-:-:S02]  /*f870*/  MOV R16, 0xf890 ;  /* 0x0000f89000107802 */ /* 0x000fc40000000f00 */
[----:B-1---5:R-:W-:Y:S05]  /*f880*/  CALL.REL.NOINC `($__internal_167_$__cuda_sm70_shflsync_up) ;  /* 0x000012c000007944 */ /* 0x022fea0003c00000 */
[----:B0-----:R-:W-:Y:S01]  /*f890*/  HFMA2.MMA R214, -RZ, RZ, 0, 5.9604644775390625e-08 ;  /* 0x00000001ffd67435 */ /* 0x001fe200000001ff */
[----:B-1----:R-:W-:-:S02]  /*f8a0*/  MOV R18, R21 ;  /* 0x0000001500127202 */ /* 0x002fc40000000f00 */
[----:B------:R-:W-:Y:S02]  /*f8b0*/  MOV R211, R207 ;  /* 0x000000cf00d37202 */ /* 0x000fe40000000f00 */
[----:B------:R-:W-:Y:S02]  /*f8c0*/  MOV R21, RZ ;  /* 0x000000ff00157202 */ /* 0x000fe40000000f00 */
[----:B------:R-:W-:Y:S02]  /*f8d0*/  MOV R216, 0xffffffff ;  /* 0xffffffff00d87802 */ /* 0x000fe40000000f00 */
[----:B------:R-:W-:Y:S02]  /*f8e0*/  MOV R16, 0xf900 ;  /* 0x0000f90000107802 */ /* 0x000fe40000000f00 */
[----:B------:R-:W-:Y:S05]  /*f8f0*/  CALL.REL.NOINC `($__internal_167_$__cuda_sm70_shflsync_up) ;  /* 0x0000125000007944 */ /* 0x000fea0003c00000 */
[----:B0-----:R-:W-:Y:S01]  /*f900*/  HFMA2.MMA R214, -RZ, RZ, 0, 5.9604644775390625e-08 ;  /* 0x00000001ffd67435 */ /* 0x001fe200000001ff */
[----:B-1----:R-:W-:Y:S02]  /*f910*/  MOV R20, R21 ;  /* 0x0000001500147202 */ /* 0x002fe40000000f00 */
[----:B------:R-:W-:Y:S02]  /*f920*/  MOV R211, R22 ;  /* 0x0000001600d37202 */ /* 0x000fe40000000f00 */
[----:B------:R-:W-:-:S02]  /*f930*/  MOV R21, RZ ;  /* 0x000000ff00157202 */ /* 0x000fc40000000f00 */
[----:B------:R-:W-:Y:S02]  /*f940*/  MOV R216, 0xffffffff ;  /* 0xffffffff00d87802 */ /* 0x000fe40000000f00 */
[----:B------:R-:W-:Y:S02]  /*f950*/  MOV R16, 0xf970 ;  /* 0x0000f97000107802 */ /* 0x000fe40000000f00 */
[----:B------:R-:W-:Y:S05]  /*f960*/  CALL.REL.NOINC `($__internal_167_$__cuda_sm70_shflsync_up) ;  /* 0x000011e000007944 */ /* 0x000fea0003c00000 */
[----:B0-----:R-:W-:Y:S01]  /*f970*/  HFMA2.MMA R214, -RZ, RZ, 0, 5.9604644775390625e-08 ;  /* 0x00000001ffd67435 */ /* 0x001fe200000001ff */
[----:B-1----:R-:W-:Y:S02]  /*f980*/  MOV R22, R21 ;  /* 0x0000001500167202 */ /* 0x002fe40000000f00 */
[----:B------:R-:W-:Y:S02]  /*f990*/  MOV R211, R209 ;  /* 0x000000d100d37202 */ /* 0x000fe40000000f00 */
[----:B------:R-:W-:Y:S02]  /*f9a0*/  MOV R21, RZ ;  /* 0x000000ff00157202 */ /* 0x000fe40000000f00 */
[----:B------:R-:W-:Y:S02]  /*f9b0*/  MOV R216, 0xffffffff ;  /* 0xffffffff00d87802 */ /* 0x000fe40000000f00 */
[----:B------:R-:W-:-:S02]  /*f9c0*/  MOV R16, 0xf9e0 ;  /* 0x0000f9e000107802 */ /* 0x000fc40000000f00 */
[----:B------:R-:W-:Y:S05]  /*f9d0*/  CALL.REL.NOINC `($__internal_167_$__cuda_sm70_shflsync_up) ;  /* 0x0000117000007944 */ /* 0x000fea0003c00000 */
        /* <DEDUP_REMOVED lines=8> */
[----:B0-----:R-:W-:Y:S05]  /*fa60*/  CALL.REL.NOINC `($__internal_166_$__cuda_sm70_shflsync_idx_p) ;  /* 0x000010a000007944 */ /* 0x001fea0003c00000 */
[----:B0-----:R-:W-:Y:S01]  /*fa70*/  HFMA2.MMA R20, -RZ, RZ, 0, 0 ;  /* 0x00000000ff147435 */ /* 0x001fe200000001ff */
[----:B-1----:R-:W-:Y:S02]  /*fa80*/  MOV R12, R18 ;  /* 0x00000012000c7202 */ /* 0x002fe40000000f00 */
[----:B------:R-:W-:-:S02]  /*fa90*/  MOV R19, R13 ;  /* 0x0000000d00137202 */ /* 0x000fc40000000f00 */
[----:B------:R-:W-:Y:S02]  /*faa0*/  MOV R21, 0x1f ;  /* 0x0000001f00157802 */ /* 0x000fe40000000f00 */
[----:B------:R-:W-:Y:S02]  /*fab0*/  MOV R18, 0xffffffff ;  /* 0xffffffff00127802 */ /* 0x000fe40000000f00 */
[----:B------:R-:W-:Y:S02]  /*fac0*/  MOV R16, 0xfae0 ;  /* 0x0000fae000107802 */ /* 0x000fe40000000f00 */
[----:B------:R-:W-:Y:S05]  /*fad0*/  CALL.REL.NOINC `($__internal_166_$__cuda_sm70_shflsync_idx_p) ;  /* 0x0000103000007944 */ /* 0x000fea0003c00000 */
[----:B0-----:R-:W-:Y:S01]  /*fae0*/  HFMA2.MMA R20, -RZ, RZ, 0, 0 ;  /* 0x00000000ff147435 */ /* 0x001fe200000001ff */
[----:B-1----:R-:W-:Y:S02]  /*faf0*/  MOV R13, R18 ;  /* 0x00000012000d7202 */ /* 0x002fe40000000f00 */
[----:B------:R-:W-:Y:S02]  /*fb00*/  MOV R19, R14 ;  /* 0x0000000e00137202 */ /* 0x000fe40000000f00 */
[----:B------:R-:W-:Y:S02]  /*fb10*/  MOV R21, 0x1f ;  /* 0x0000001f00157802 */ /* 0x000fe40000000f00 */
[----:B------:R-:W-:-:S02]  /*fb20*/  MOV R18, 0xffffffff ;  /* 0xffffffff00127802 */ /* 0x000fc40000000f00 */
[----:B------:R-:W-:Y:S02]  /*fb30*/  MOV R16, 0xfb50 ;  /* 0x0000fb5000107802 */ /* 0x000fe40000000f00 */
[----:B------:R-:W-:Y:S05]  /*fb40*/  CALL.REL.NOINC `($__internal_166_$__cuda_sm70_shflsync_idx_p) ;  /* 0x00000fc000007944 */ /* 0x000fea0003c00000 */
[----:B0-----:R-:W-:Y:S01]  /*fb50*/  HFMA2.MMA R20, -RZ, RZ, 0, 0 ;  /* 0x00000000ff147435 */ /* 0x001fe200000001ff */
[----:B-1----:R-:W-:Y:S02]  /*fb60*/  MOV R14, R18 ;  /* 0x00000012000e7202 */ /* 0x002fe40000000f00 */
[----:B------:R-:W-:Y:S02]  /*fb70*/  MOV R19, R15 ;  /* 0x0000000f00137202 */ /* 0x000fe40000000f00 */
[----:B------:R-:W-:Y:S02]  /*fb80*/  MOV R21, 0x1f ;  /* 0x0000001f00157802 */ /* 0x000fe40000000f00 */
[----:B------:R-:W-:Y:S02]  /*fb90*/  MOV R18, 0xffffffff ;  /* 0xffffffff00127802 */ /* 0x000fe40000000f00 */
[----:B------:R-:W-:Y:S02]  /*fba0*/  MOV R16, 0xfbc0 ;  /* 0x0000fbc000107802 */ /* 0x000fe40000000f00 */
[----:B------:R-:W-:Y:S05]  /*fbb0*/  CALL.REL.NOINC `($__internal_166_$__cuda_sm70_shflsync_idx_p) ;  /* 0x00000f5000007944 */ /* 0x000fea0003c00000 */
[----:B-1----:R-:W-:Y:S01]  /*fbc0*/  MOV R15, R18 ;  /* 0x00000012000f7202 */ /* 0x002fe20000000f00 */
[----:B0-----:R-:W-:Y:S05]  /*fbd0*/  BRA `(.L_x_6973) ;  /* 0xffff7c5000007947 */ /* 0x001fea000383ffff */
.L_x_6876:
[----:B------:R-:W-:Y:S01]  /*fbe0*/  HFMA2.MMA R231, -RZ, RZ, 0, 5.9604644775390625e-08 ;  /* 0x00000001ffe77435 */ /* 0x000fe200000001ff */
[----:B------:R-:W-:-:S02]  /*fbf0*/  MOV R18, R226 ;  /* 0x000000e200127202 */ /* 0x000fc40000000f00 */
[----:B------:R-:W-:Y:S02]  /*fc00*/  MOV R20, 0x1f ;  /* 0x0000001f00147802 */ /* 0x000fe40000000f00 */
[----:B------:R-:W-:Y:S02]  /*fc10*/  MOV R233, 0xffffffff ;  /* 0xffffffff00e97802 */ /* 0x000fe40000000f00 */
[----:B------:R-:W-:Y:S02]  /*fc20*/  MOV R16, 0xfc40 ;  /* 0x0000fc4000107802 */ /* 0x000fe40000000f00 */
[----:B------:R-:W-:Y:S05]  /*fc30*/  CALL.REL.NOINC `($__internal_165_$__cuda_sm70_shflsync_down) ;  /* 0x00000e9000007944 */ /* 0x000fea0003c00000 */
[----:B-1----:R-:W-:Y:S01]  /*fc40*/  MOV R19, R231 ;  /* 0x000000e700137202 */ /* 0x002fe20000000f00 */
[----:B0-----:R-:W-:Y:S05]  /*fc50*/  BRA `(.L_x_6974) ;  /* 0xffff8eb000007947 */ /* 0x001fea000383ffff */
.L_x_6877:
[----:B------:R-:W-:Y:S01]  /*fc60*/  HFMA2.MMA R231, -RZ, RZ, 0, 5.9604644775390625e-08 ;  /* 0x00000001ffe77435 */ /* 0x000fe200000001ff */
[----:B------:R-:W-:Y:S02]  /*fc70*/  MOV R18, R224 ;  /* 0x000000e000127202 */ /* 0x000fe40000000f00 */
[----:B------:R-:W-:Y:S02]  /*fc80*/  MOV R20, 0x1f ;  /* 0x0000001f00147802 */ /* 0x000fe40000000f00 */
[----:B------:R-:W-:-:S02]  /*fc90*/  MOV R233, 0xffffffff ;  /* 0xffffffff00e97802 */ /* 0x000fc40000000f00 */
[----:B------:R-:W-:Y:S02]  /*fca0*/  MOV R16, 0xfcc0 ;  /* 0x0000fcc000107802 */ /* 0x000fe40000000f00 */
[----:B01----:R-:W-:Y:S05]  /*fcb0*/  CALL.REL.NOINC `($__internal_165_$__cuda_sm70_shflsync_down) ;  /* 0x00000e1000007944 */ /* 0x003fea0003c00000 */
[----:B-1----:R-:W-:Y:S01]  /*fcc0*/  MOV R21, R231 ;  /* 0x000000e700157202 */ /* 0x002fe20000000f00 */
[----:B------:R-:W-:Y:S01]  /*fcd0*/  HFMA2.MMA R231, -RZ, RZ, 0, 5.9604644775390625e-08 ;  /* 0x00000001ffe77435 */ /* 0x000fe200000001ff */
[----:B0-----:R-:W-:Y:S02]  /*fce0*/  MOV R18, R23 ;  /* 0x0000001700127202 */ /* 0x001fe40000000f00 */
[----:B------:R-:W-:Y:S02]  /*fcf0*/  MOV R20, 0x1f ;  /* 0x0000001f00147802 */ /* 0x000fe40000000f00 */
[----:B------:R-:W-:Y:S02]  /*fd00*/  MOV R233, 0xffffffff ;  /* 0xffffffff00e97802 */ /* 0x000fe40000000f00 */
[----:B------:R-:W-:Y:S02]  /*fd10*/  MOV R16, 0xfd30 ;  /* 0x0000fd3000107802 */ /* 0x000fe40000000f00 */
[----:B------:R-:W-:Y:S05]  /*fd20*/  CALL.REL.NOINC `($__internal_165_$__cuda_sm70_shflsync_down) ;  /* 0x00000da000007944 */ /* 0x000fea0003c00000 */
[----:B-1----:R-:W-:Y:S01]  /*fd30*/  MOV R223, R231 ;  /* 0x000000e700df7202 */ /* 0x002fe20000000f00 */
[----:B------:R-:W-:Y:S01]  /*fd40*/  HFMA2.MMA R231, -RZ, RZ, 0, 5.9604644775390625e-08 ;  /* 0x00000001ffe77435 */ /* 0x000fe200000001ff */
[----:B0-----:R-:W-:-:S02]  /*fd50*/  MOV R18, R22 ;  /* 0x0000001600127202 */ /* 0x001fc40000000f00 */
[----:B------:R-:W-:Y:S02]  /*fd60*/  MOV R20, 0x1f ;  /* 0x0000001f00147802 */ /* 0x000fe40000000f00 */
[----:B------:R-:W-:Y:S02]  /*fd70*/  MOV R233, 0xffffffff ;  /* 0xffffffff00e97802 */ /* 0x000fe40000000f00 */
[----:B------:R-:W-:Y:S02]  /*fd80*/  MOV R16, 0xfda0 ;  /* 0x0000fda000107802 */ /* 0x000fe40000000f00 */
[----:B------:R-:W-:Y:S05]  /*fd90*/  CALL.REL.NOINC `($__internal_165_$__cuda_sm70_shflsync_down) ;  /* 0x00000d3000007944 */ /* 0x000fea0003c00000 */
[----:B-1----:R-:W-:Y:S01]  /*fda0*/  MOV R17, R231 ;  /* 0x000000e700117202 */ /* 0x002fe20000000f00 */
[----:B0-----:R-:W-:Y:S05]  /*fdb0*/  BRA `(.L_x_6975) ;  /* 0xffff8d9000007947 */ /* 0x001fea000383ffff */
.L_x_6880:
[----:B------:R-:W-:Y:S01]  /*fdc0*/  HFMA2.MMA R231, -RZ, RZ, 0, 1.1920928955078125e-07 ;  /* 0x00000002ffe77435 */ /* 0x000fe200000001ff */
[----:B------:R-:W-:Y:S02]  /*fdd0*/  MOV R18, R226 ;  /* 0x000000e200127202 */ /* 0x000fe40000000f00 */
[----:B------:R-:W-:Y:S02]  /*fde0*/  MOV R20, 0x1f ;  /* 0x0000001f00147802 */ /* 0x000fe40000000f00 */
[----:B------:R-:W-:-:S02]  /*fdf0*/  MOV R233, 0xffffffff ;  /* 0xffffffff00e97802 */ /* 0x000fc40000000f00 */
[----:B------:R-:W-:Y:S02]  /*fe00*/  MOV R16, 0xfe20 ;  /* 0x0000fe2000107802 */ /* 0x000fe40000000f00 */
[----:B01234-:R-:W-:Y:S05]  /*fe10*/  CALL.REL.NOINC `($__internal_165_$__cuda_sm70_shflsync_down) ;  /* 0x00000cb000007944 */ /* 0x01ffea0003c00000 */
[----:B-1----:R-:W-:Y:S01]  /*fe20*/  MOV R19, R231 ;  /* 0x000000e700137202 */ /* 0x002fe20000000f00 */
[----:B------:R-:W-:Y:S01]  /*fe30*/  HFMA2.MMA R231, -RZ, RZ, 0, 1.1920928955078125e-07 ;  /* 0x00000002ffe77435 */ /* 0x000fe200000001ff */
[----:B0-----:R-:W-:Y:S02]  /*fe40*/  MOV R18, R224 ;  /* 0x000000e000127202 */ /* 0x001fe40000000f00 */
[----:B------:R-:W-:Y:S02]  /*fe50*/  MOV R20, 0x1f ;  /* 0x0000001f00147802 */ /* 0x000fe40000000f00 */
[----:B------:R-:W-:Y:S02]  /*fe60*/  MOV R233, 0xffffffff ;  /* 0xffffffff00e97802 */ /* 0x000fe40000000f00 */
[----:B------:R-:W-:Y:S02]  /*fe70*/  MOV R16, 0xfe90 ;  /* 0x0000fe9000107802 */ /* 0x000fe40000000f00 */
[----:B------:R-:W-:Y:S05]  /*fe80*/  CALL.REL.NOINC `($__internal_165_$__cuda_sm70_shflsync_down) ;  /* 0x00000c4000007944 */ /* 0x000fea0003c00000 */
[----:B-1----:R-:W-:Y:S01]  /*fe90*/  MOV R21, R231 ;  /* 0x000000e700157202 */ /* 0x002fe20000000f00 */
[----:B------:R-:W-:Y:S01]  /*fea0*/  HFMA2.MMA R231, -RZ, RZ, 0, 1.1920928955078125e-07 ;  /* 0x00000002ffe77435 */ /* 0x000fe200000001ff */
[----:B0-----:R-:W-:-:S02]  /*feb0*/  MOV R18, R23 ;  /* 0x0000001700127202 */ /* 0x001fc40000000f00 */
[----:B------:R-:W-:Y:S02]  /*fec0*/  MOV R20, 0x1f ;  /* 0x0000001f00147802 */ /* 0x000fe40000000f00 */
[----:B------:R-:W-:Y:S02]  /*fed0*/  MOV R233, 0xffffffff ;  /* 0xffffffff00e97802 */ /* 0x000fe40000000f00 */
[----:B------:R-:W-:Y:S02]  /*fee0*/  MOV R16, 0xff00 ;  /* 0x0000ff0000107802 */ /* 0x000fe40000000f00 */
[----:B------:R-:W-:Y:S05]  /*fef0*/  CALL.REL.NOINC `($__internal_165_$__cuda_sm70_shflsync_down) ;  /* 0x00000bd000007944 */ /* 0x000fea0003c00000 */
[----:B-1----:R-:W-:Y:S01]  /*ff00*/  MOV R223, R231 ;  /* 0x000000e700df7202 */ /* 0x002fe20000000f00 */
[----:B------:R-:W-:Y:S01]  /*ff10*/  HFMA2.MMA R231, -RZ, RZ, 0, 1.1920928955078125e-07 ;  /* 0x00000002ffe77435 */ /* 0x000fe200000001ff */
[----:B0-----:R-:W-:Y:S02]  /*ff20*/  MOV R18, R22 ;  /* 0x0000001600127202 */ /* 0x001fe40000000f00 */
[----:B------:R-:W-:Y:S02]  /*ff30*/  MOV R20, 0x1f ;  /* 0x0000001f00147802 */ /* 0x000fe40000000f00 */
[----:B------:R-:W-:-:S02]  /*ff40*/  MOV R233, 0xffffffff ;  /* 0xffffffff00e97802 */ /* 0x000fc40000000f00 */
[----:B------:R-:W-:Y:S02]  /*ff50*/  MOV R16, 0xff70 ;  /* 0x0000ff7000107802 */ /* 0x000fe40000000f00 */
[----:B------:R-:W-:Y:S05]  /*ff60*/  CALL.REL.NOINC `($__internal_165_$__cuda_sm70_shflsync_down) ;  /* 0x00000b6000007944 */ /* 0x000fea0003c00000 */
[----:B-1----:R-:W-:Y:S01]  /*ff70*/  MOV R17, R231 ;  /* 0x000000e700117202 */ /* 0x002fe20000000f00 */
[----:B0-----:R-:W-:Y:S05]  /*ff80*/  BRA `(.L_x_6976) ;  /* 0xffff8d1000007947 */ /* 0x001fea000383ffff */
.L_x_6883:
[----:B------:R-:W-:Y:S01]  /*ff90*/  HFMA2.MMA R231, -RZ, RZ, 0, 2.384185791015625e-07 ;  /* 0x00000004ffe77435 */ /* 0x000fe200000001ff */
[----:B------:R-:W-:Y:S02]  /*ffa0*/  MOV R18, R226 ;  /* 0x000000e200127202 */ /* 0x000fe40000000f00 */
[----:B------:R-:W-:Y:S02]  /*ffb0*/  MOV R20, 0x1f ;  /* 0x0000001f00147802 */ /* 0x000fe40000000f00 */
[----:B------:R-:W-:Y:S02]  /*ffc0*/  MOV R233, 0xffffffff ;  /* 0xffffffff00e97802 */ /* 0x000fe40000000f00 */
[----:B------:R-:W-:Y:S02]  /*ffd0*/  MOV R16, 0xfff0 ;  /* 0x0000fff000107802 */ /* 0x000fe40000000f00 */
[----:B01234-:R-:W-:Y:S05]  /*ffe0*/  CALL.REL.NOINC `($__internal_165_$__cuda_sm70_shflsync_down) ;  /* 0x00000ae000007944 */ /* 0x01ffea0003c00000 */
[----:B-1----:R-:W-:Y:S01]  /*fff0*/  MOV R19, R231 ;  /* 0x000000e700137202 */ /* 0x002fe20000000f00 */
[----:B0-----:R-:W-:Y:S05]  /*10000*/  BRA `(.L_x_6977) ;  /* 0xffff8db000007947 */ /* 0x001fea000383ffff */
.L_x_6884:
[----:B------:R-:W-:Y:S01]  /*10010*/  HFMA2.MMA R231, -RZ, RZ, 0, 2.384185791015625e-07 ;  /* 0x00000004ffe77435 */ /* 0x000fe200000001ff */
[----:B------:R-:W-:-:S02]  /*10020*/  MOV R18, R224 ;  /* 0x000000e000127202 */ /* 0x000fc40000000f00 */
[----:B------:R-:W-:Y:S02]  /*10030*/  MOV R20, 0x1f ;  /* 0x0000001f00147802 */ /* 0x000fe40000000f00 */
[----:B------:R-:W-:Y:S02]  /*10040*/  MOV R233, 0xffffffff ;  /* 0xffffffff00e97802 */ /* 0x000fe40000000f00 */
[----:B------:R-:W-:Y:S02]  /*10050*/  MOV R16, 0x10070 ;  /* 0x0001007000107802 */ /* 0x000fe40000000f00 */
[----:B01234-:R-:W-:Y:S05]  /*10060*/  CALL.REL.NOINC `($__internal_165_$__cuda_sm70_shflsync_down) ;  /* 0x00000a6000007944 */ /* 0x01ffea0003c00000 */
[----:B-1----:R-:W-:Y:S01]  /*10070*/  MOV R21, R231 ;  /* 0x000000e700157202 */ /* 0x002fe20000000f00 */
[----:B------:R-:W-:Y:S01]  /*10080*/  HFMA2.MMA R231, -RZ, RZ, 0, 2.384185791015625e-07 ;  /* 0x00000004ffe77435 */ /* 0x000fe200000001ff */
[----:B0-----:R-:W-:Y:S02]  /*10090*/  MOV R18, R23 ;  /* 0x0000001700127202 */ /* 0x001fe40000000f00 */
[----:B------:R-:W-:Y:S02]  /*100a0*/  MOV R20, 0x1f ;  /* 0x0000001f00147802 */ /* 0x000fe40000000f00 */
[----:B------:R-:W-:-:S02]  /*100b0*/  MOV R233, 0xffffffff ;  /* 0xffffffff00e97802 */ /* 0x000fc40000000f00 */
[----:B------:R-:W-:Y:S02]  /*100c0*/  MOV R16, 0x100e0 ;  /* 0x000100e000107802 */ /* 0x000fe40000000f00 */
[----:B------:R-:W-:Y:S05]  /*100d0*/  CALL.REL.NOINC `($__internal_165_$__cuda_sm70_shflsync_down) ;  /* 0x000009f000007944 */ /* 0x000fea0003c00000 */
[----:B-1----:R-:W-:Y:S01]  /*100e0*/  MOV R223, R231 ;  /* 0x000000e700df7202 */ /* 0x002fe20000000f00 */
[----:B------:R-:W-:Y:S01]  /*100f0*/  HFMA2.MMA R231, -RZ, RZ, 0, 2.384185791015625e-07 ;  /* 0x00000004ffe77435 */ /* 0x000fe200000001ff */
[----:B0-----:R-:W-:Y:S02]  /*10100*/  MOV R18, R22 ;  /* 0x0000001600127202 */ /* 0x001fe40000000f00 */
[----:B------:R-:W-:Y:S02]  /*10110*/  MOV R20, 0x1f ;  /* 0x0000001f00147802 */ /* 0x000fe40000000f00 */
[----:B------:R-:W-:Y:S02]  /*10120*/  MOV R233, 0xffffffff ;  /* 0xffffffff00e97802 */ /* 0x000fe40000000f00 */
[----:B------:R-:W-:Y:S02]  /*10130*/  MOV R16, 0x10150 ;  /* 0x0001015000107802 */ /* 0x000fe40000000f00 */
[----:B------:R-:W-:Y:S05]  /*10140*/  CALL.REL.NOINC `($__internal_165_$__cuda_sm70_shflsync_down) ;  /* 0x0000098000007944 */ /* 0x000fea0003c00000 */
[----:B-1----:R-:W-:Y:S01]  /*10150*/  MOV R17, R231 ;  /* 0x000000e700117202 */ /* 0x002fe20000000f00 */
[----:B0-----:R-:W-:Y:S05]  /*10160*/  BRA `(.L_x_6978) ;  /* 0xffff8c9000007947 */ /* 0x001fea000383ffff */
.L_x_6887:
[----:B------:R-:W-:Y:S01]  /*10170*/  HFMA2.MMA R231, -RZ, RZ, 0, 4.76837158203125e-07 ;  /* 0x00000008ffe77435 */ /* 0x000fe200000001ff */
[----:B------:R-:W-:-:S02]  /*10180*/  MOV R18, R226 ;  /* 0x000000e200127202 */ /* 0x000fc40000000f00 */
[----:B------:R-:W-:Y:S02]  /*10190*/  MOV R20, 0x1f ;  /* 0x0000001f00147802 */ /* 0x000fe40000000f00 */
[----:B------:R-:W-:Y:S02]  /*101a0*/  MOV R233, 0xffffffff ;  /* 0xffffffff00e97802 */ /* 0x000fe40000000f00 */
[----:B------:R-:W-:Y:S02]  /*101b0*/  MOV R16, 0x101d0 ;  /* 0x000101d000107802 */ /* 0x000fe40000000f00 */
[----:B01234-:R-:W-:Y:S05]  /*101c0*/  CALL.REL.NOINC `($__internal_165_$__cuda_sm70_shflsync_down) ;  /* 0x0000090000007944 */ /* 0x01ffea0003c00000 */
[----:B-1----:R-:W-:Y:S01]  /*101d0*/  MOV R19, R231 ;  /* 0x000000e700137202 */ /* 0x002fe20000000f00 */
[----:B------:R-:W-:Y:S01]  /*101e0*/  HFMA2.MMA R231, -RZ, RZ, 0, 4.76837158203125e-07 ;  /* 0x00000008ffe77435 */ /* 0x000fe200000001ff */
[----:B0-----:R-:W-:Y:S02]  /*101f0*/  MOV R18, R224 ;  /* 0x000000e000127202 */ /* 0x001fe40000000f00 */
[----:B------:R-:W-:Y:S02]  /*10200*/  MOV R20, 0x1f ;  /* 0x0000001f00147802 */ /* 0x000fe40000000f00 */
[----:B------:R-:W-:-:S02]  /*10210*/  MOV R233, 0xffffffff ;  /* 0xffffffff00e97802 */ /* 0x000fc40000000f00 */
[----:B------:R-:W-:Y:S02]  /*10220*/  MOV R16, 0x10240 ;  /* 0x0001024000107802 */ /* 0x000fe40000000f00 */
[----:B------:R-:W-:Y:S05]  /*10230*/  CALL.REL.NOINC `($__internal_165_$__cuda_sm70_shflsync_down) ;  /* 0x0000089000007944 */ /* 0x000fea0003c00000 */
[----:B-1----:R-:W-:Y:S01]  /*10240*/  MOV R21, R231 ;  /* 0x000000e700157202 */ /* 0x002fe20000000f00 */
[----:B------:R-:W-:Y:S01]  /*10250*/  HFMA2.MMA R231, -RZ, RZ, 0, 4.76837158203125e-07 ;  /* 0x00000008ffe77435 */ /* 0x000fe200000001ff */
[----:B0-----:R-:W-:Y:S02]  /*10260*/  MOV R18, R23 ;  /* 0x0000001700127202 */ /* 0x001fe40000000f00 */
[----:B------:R-:W-:Y:S02]  /*10270*/  MOV R20, 0x1f ;  /* 0x0000001f00147802 */ /* 0x000fe40000000f00 */
[----:B------:R-:W-:Y:S02]  /*10280*/  MOV R233, 0xffffffff ;  /* 0xffffffff00e97802 */ /* 0x000fe40000000f00 */
[----:B------:R-:W-:Y:S02]  /*10290*/  MOV R16, 0x102b0 ;  /* 0x000102b000107802 */ /* 0x000fe40000000f00 */
[----:B------:R-:W-:Y:S05]  /*102a0*/  CALL.REL.NOINC `($__internal_165_$__cuda_sm70_shflsync_down) ;  /* 0x0000082000007944 */ /* 0x000fea0003c00000 */
[----:B-1----:R-:W-:Y:S01]  /*102b0*/  MOV R223, R231 ;  /* 0x000000e700df7202 */ /* 0x002fe20000000f00 */
[----:B------:R-:W-:Y:S01]  /*102c0*/  HFMA2.MMA R231, -RZ, RZ, 0, 4.76837158203125e-07 ;  /* 0x00000008ffe77435 */ /* 0x000fe200000001ff */
[----:B0-----:R-:W-:-:S02]  /*102d0*/  MOV R18, R22 ;  /* 0x0000001600127202 */ /* 0x001fc40000000f00 */
[----:B------:R-:W-:Y:S02]  /*102e0*/  MOV R20, 0x1f ;  /* 0x0000001f00147802 */ /* 0x000fe40000000f00 */
[----:B------:R-:W-:Y:S02]  /*102f0*/  MOV R233, 0xffffffff ;  /* 0xffffffff00e97802 */ /* 0x000fe40000000f00 */
[----:B------:R-:W-:Y:S02]  /*10300*/  MOV R16, 0x10320 ;  /* 0x0001032000107802 */ /* 0x000fe40000000f00 */
[----:B------:R-:W-:Y:S05]  /*10310*/  CALL.REL.NOINC `($__internal_165_$__cuda_sm70_shflsync_down) ;  /* 0x000007b000007944 */ /* 0x000fea0003c00000 */
[----:B-1----:R-:W-:Y:S01]  /*10320*/  MOV R17, R231 ;  /* 0x000000e700117202 */ /* 0x002fe20000000f00 */
[----:B0-----:R-:W-:Y:S05]  /*10330*/  BRA `(.L_x_6979) ;  /* 0xffff8c1000007947 */ /* 0x001fea000383ffff */
.L_x_6890:
[----:B------:R-:W-:Y:S01]  /*10340*/  HFMA2.MMA R231, -RZ, RZ, 0, 9.5367431640625e-07 ;  /* 0x00000010ffe77435 */ /* 0x000fe200000001ff */
[----:B------:R-:W-:Y:S02]  /*10350*/  MOV R18, R226 ;  /* 0x000000e200127202 */ /* 0x000fe40000000f00 */
[----:B------:R-:W-:Y:S02]  /*10360*/  MOV R20, 0x1f ;  /* 0x0000001f00147802 */ /* 0x000fe40000000f00 */
[----:B------:R-:W-:-:S02]  /*10370*/  MOV R233, 0xffffffff ;  /* 0xffffffff00e97802 */ /* 0x000fc40000000f00 */
[----:B------:R-:W-:Y:S02]  /*10380*/  MOV R16, 0x103a0 ;  /* 0x000103a000107802 */ /* 0x000fe40000000f00 */
[----:B01234-:R-:W-:Y:S05]  /*10390*/  CALL.REL.NOINC `($__internal_165_$__cuda_sm70_shflsync_down) ;  /* 0x0000073000007944 */ /* 0x01ffea0003c00000 */
[----:B-1----:R-:W-:Y:S01]  /*103a0*/  MOV R19, R231 ;  /* 0x000000e700137202 */ /* 0x002fe20000000f00 */
[----:B0-----:R-:W-:Y:S05]  /*103b0*/  BRA `(.L_x_6980) ;  /* 0xffff8cb000007947 */ /* 0x001fea000383ffff */
.L_x_6891:
[----:B------:R-:W-:Y:S01]  /*103c0*/  HFMA2.MMA R231, -RZ, RZ, 0, 9.5367431640625e-07 ;  /* 0x00000010ffe77435 */ /* 0x000fe200000001ff */
[----:B------:R-:W-:Y:S02]  /*103d0*/  MOV R18, R224 ;  /* 0x000000e000127202 */ /* 0x000fe40000000f00 */
[----:B------:R-:W-:Y:S02]  /*103e0*/  MOV R20, 0x1f ;  /* 0x0000001f00147802 */ /* 0x000fe40000000f00 */
[----:B------:R-:W-:Y:S02]  /*103f0*/  MOV R233, 0xffffffff ;  /* 0xffffffff00e97802 */ /* 0x000fe40000000f00 */
[----:B------:R-:W-:Y:S02]  /*10400*/  MOV R16, 0x10420 ;  /* 0x0001042000107802 */ /* 0x000fe40000000f00 */
[----:B01234-:R-:W-:Y:S05]  /*10410*/  CALL.REL.NOINC `($__internal_165_$__cuda_sm70_shflsync_down) ;  /* 0x000006b000007944 */ /* 0x01ffea0003c00000 */
[----:B-1----:R-:W-:Y:S01]  /*10420*/  MOV R21, R231 ;  /* 0x000000e700157202 */ /* 0x002fe20000000f00 */
[----:B------:R-:W-:Y:S01]  /*10430*/  HFMA2.MMA R231, -RZ, RZ, 0, 9.5367431640625e-07 ;  /* 0x00000010ffe77435 */ /* 0x000fe200000001ff */
[----:B0-----:R-:W-:-:S02]  /*10440*/  MOV R18, R23 ;  /* 0x0000001700127202 */ /* 0x001fc40000000f00 */
[----:B------:R-:W-:Y:S02]  /*10450*/  MOV R20, 0x1f ;  /* 0x0000001f00147802 */ /* 0x000fe40000000f00 */
[----:B------:R-:W-:Y:S02]  /*10460*/  MOV R233, 0xffffffff ;  /* 0xffffffff00e97802 */ /* 0x000fe40000000f00 */
[----:B------:R-:W-:Y:S02]  /*10470*/  MOV R16, 0x10490 ;  /* 0x0001049000107802 */ /* 0x000fe40000000f00 */
[----:B------:R-:W-:Y:S05]  /*10480*/  CALL.REL.NOINC `($__internal_165_$__cuda_sm70_shflsync_down) ;  /* 0x0000064000007944 */ /* 0x000fea0003c00000 */
[----:B-1----:R-:W-:Y:S01]  /*10490*/  MOV R223, R231 ;  /* 0x000000e700df7202 */ /* 0x002fe20000000f00 */
[----:B------:R-:W-:Y:S01]  /*104a0*/  HFMA2.MMA R231, -RZ, RZ, 0, 9.5367431640625e-07 ;  /* 0x00000010ffe77435 */ /* 0x000fe200000001ff */
[----:B0-----:R-:W-:Y:S02]  /*104b0*/  MOV R18, R22 ;  /* 0x0000001600127202 */ /* 0x001fe40000000f00 */
[----:B------:R-:W-:Y:S02]  /*104c0*/  MOV R20, 0x1f ;  /* 0x0000001f00147802 */ /* 0x000fe40000000f00 */
[----:B------:R-:W-:-:S02]  /*104d0*/  MOV R233, 0xffffffff ;  /* 0xffffffff00e97802 */ /* 0x000fc40000000f00 */
[----:B------:R-:W-:Y:S02]  /*104e0*/  MOV R16, 0x10500 ;  /* 0x0001050000107802 */ /* 0x000fe40000000f00 */
[----:B------:R-:W-:Y:S05]  /*104f0*/  CALL.REL.NOINC `($__internal_165_$__cuda_sm70_shflsync_down) ;  /* 0x000005d000007944 */ /* 0x000fea0003c00000 */
[----:B-1----:R-:W-:Y:S01]  /*10500*/  MOV R17, R231 ;  /* 0x000000e700117202 */ /* 0x002fe20000000f00 */
[----:B0-----:R-:W-:Y:S05]  /*10510*/  BRA `(.L_x_6981) ;  /* 0xffff8b9000007947 */ /* 0x001fea000383ffff */
.L_x_6894:
[----:B------:R-:W-:Y:S01]  /*10520*/  HFMA2.MMA R20, -RZ, RZ, 0, 0 ;  /* 0x00000000ff147435 */ /* 0x000fe200000001ff */
[----:B-1----:R-:W-:Y:S02]  /*10530*/  MOV R19, R226 ;  /* 0x000000e200137202 */ /* 0x002fe40000000f00 */
[----:B---3--:R-:W-:Y:S02]  /*10540*/  MOV R21, 0x1f ;  /* 0x0000001f00157802 */ /* 0x008fe40000000f00 */
[----:B------:R-:W-:Y:S02]  /*10550*/  MOV R18, 0xffffffff ;  /* 0xffffffff00127802 */ /* 0x000fe40000000f00 */
[----:B------:R-:W-:Y:S02]  /*10560*/  MOV R16, 0x10580 ;  /* 0x0001058000107802 */ /* 0x000fe40000000f00 */
[----:B0-2-4-:R-:W-:Y:S05]  /*10570*/  CALL.REL.NOINC `($__internal_166_$__cuda_sm70_shflsync_idx_p) ;  /* 0x0000059000007944 */ /* 0x015fea0003c00000 */
        /* <DEDUP_REMOVED lines=21> */
[----:B------:R-:W-:Y:S01]  /*106d0*/  HFMA2.MMA R231, -RZ, RZ, 0, 5.9604644775390625e-08 ;  /* 0x00000001ffe77435 */ /* 0x000fe200000001ff */
[----:B-1----:R-:W-:-:S02]  /*106e0*/  MOV R222, R18 ;  /* 0x0000001200de7202 */ /* 0x002fc40000000f00 */
[----:B------:R-:W-:Y:S02]  /*106f0*/  MOV R18, R226 ;  /* 0x000000e200127202 */ /* 0x000fe40000000f00 */
[----:B0-----:R-:W-:Y:S02]  /*10700*/  MOV R20, 0x1f ;  /* 0x0000001f00147802 */ /* 0x001fe40000000f00 */
[----:B------:R-:W-:Y:S02]  /*10710*/  MOV R233, 0xffffffff ;  /* 0xffffffff00e97802 */ /* 0x000fe40000000f00 */
[----:B------:R-:W-:Y:S02]  /*10720*/  MOV R16, 0x10740 ;  /* 0x0001074000107802 */ /* 0x000fe40000000f00 */
[----:B------:R-:W-:Y:S05]  /*10730*/  CALL.REL.NOINC `($__internal_165_$__cuda_sm70_shflsync_down) ;  /* 0x0000039000007944 */ /* 0x000fea0003c00000 */
[----:B-1----:R-:W-:Y:S01]  /*10740*/  MOV R228, R231 ;  /* 0x000000e700e47202 */ /* 0x002fe20000000f00 */
[----:B------:R-:W-:Y:S01]  /*10750*/  HFMA2.MMA R231, -RZ, RZ, 0, 5.9604644775390625e-08 ;  /* 0x00000001ffe77435 */ /* 0x000fe200000001ff */
[----:B0-----:R-:W-:Y:S02]  /*10760*/  MOV R18, R224 ;  /* 0x000000e000127202 */ /* 0x001fe40000000f00 */
[----:B------:R-:W-:-:S02]  /*10770*/  MOV R20, 0x1f ;  /* 0x0000001f00147802 */ /* 0x000fc40000000f00 */
[----:B------:R-:W-:Y:S02]  /*10780*/  MOV R233, 0xffffffff ;  /* 0xffffffff00e97802 */ /* 0x000fe40000000f00 */
[----:B------:R-:W-:Y:S02]  /*10790*/  MOV R16, 0x107b0 ;  /* 0x000107b000107802 */ /* 0x000fe40000000f00 */
[----:B------:R-:W-:Y:S05]  /*107a0*/  CALL.REL.NOINC `($__internal_165_$__cuda_sm70_shflsync_down) ;  /* 0x0000032000007944 */ /* 0x000fea0003c00000 */
[----:B-1----:R-:W-:Y:S01]  /*107b0*/  MOV R229, R231 ;  /* 0x000000e700e57202 */ /* 0x002fe20000000f00 */
[----:B------:R-:W-:Y:S01]  /*107c0*/  HFMA2.MMA R231, -RZ, RZ, 0, 5.9604644775390625e-08 ;  /* 0x00000001ffe77435 */ /* 0x000fe200000001ff */
[----:B0-----:R-:W-:Y:S02]  /*107d0*/  MOV R18, R23 ;  /* 0x0000001700127202 */ /* 0x001fe40000000f00 */
[----:B------:R-:W-:Y:S02]  /*107e0*/  MOV R20, 0x1f ;  /* 0x0000001f00147802 */ /* 0x000fe40000000f00 */
[----:B------:R-:W-:Y:S02]  /*107f0*/  MOV R233, 0xffffffff ;  /* 0xffffffff00e97802 */ /* 0x000fe40000000f00 */
[----:B------:R-:W-:-:S02]  /*10800*/  MOV R16, 0x10820 ;  /* 0x0001082000107802 */ /* 0x000fc40000000f00 */
        /* <DEDUP_REMOVED lines=20> */
[----:B-1----:R-:W-:Y:S05]  /*10950*/  CALL.REL.NOINC `($__internal_166_$__cuda_sm70_shflsync_idx_p) ;  /* 0x000001b000007944 */ /* 0x002fea0003c00000 */
[----:B0-----:R-:W-:Y:S01]  /*10960*/  HFMA2.MMA R20, -RZ, RZ, 0, 0 ;  /* 0x00000000ff147435 */ /* 0x001fe200000001ff */
[----:B-1----:R-:W-:Y:S02]  /*10970*/  MOV R232, R18 ;  /* 0x0000001200e87202 */ /* 0x002fe40000000f00 */
[----:B------:R-:W-:Y:S02]  /*10980*/  MOV R19, R13 ;  /* 0x0000000d00137202 */ /* 0x000fe40000000f00 */
[----:B------:R-:W-:Y:S02]  /*10990*/  MOV R21, 0x1f ;  /* 0x0000001f00157802 */ /* 0x000fe40000000f00 */
[----:B------:R-:W-:Y:S02]  /*109a0*/  MOV R18, 0xffffffff ;  /* 0xffffffff00127802 */ /* 0x000fe40000000f00 */
[----:B------:R-:W-:-:S02]  /*109b0*/  MOV R16, 0x109d0 ;  /* 0x000109d000107802 */ /* 0x000fc40000000f00 */
[----:B------:R-:W-:Y:S05]  /*109c0*/  CALL.REL.NOINC `($__internal_166_$__cuda_sm70_shflsync_idx_p) ;  /* 0x0000014000007944 */ /* 0x000fea0003c00000 */
[----:B0-----:R-:W-:Y:S01]  /*109d0*/  HFMA2.MMA R20, -RZ, RZ, 0, 0 ;  /* 0x00000000ff147435 */ /* 0x001fe200000001ff */
[----:B-1----:R-:W-:-:S02]  /*109e0*/  MOV R234, R18 ;  /* 0x0000001200ea7202 */ /* 0x002fc40000000f00 */
[----:B------:R-:W-:Y:S02]  /*109f0*/  MOV R19, R14 ;  /* 0x0000000e00137202 */ /* 0x000fe40000000f00 */
[----:B------:R-:W-:Y:S02]  /*10a00*/  MOV R21, 0x1f ;  /* 0x0000001f00157802 */ /* 0x000fe40000000f00 */
[----:B------:R-:W-:Y:S02]  /*10a10*/  MOV R18, 0xffffffff ;  /* 0xffffffff00127802 */ /* 0x000fe40000000f00 */
[----:B------:R-:W-:Y:S02]  /*10a20*/  MOV R16, 0x10a40 ;  /* 0x00010a4000107802 */ /* 0x000fe40000000f00 */
[----:B------:R-:W-:Y:S05]  /*10a30*/  CALL.REL.NOINC `($__internal_166_$__cuda_sm70_shflsync_idx_p) ;  /* 0x000000d000007944 */ /* 0x000fea0003c00000 */
[----:B0-----:R-:W-:Y:S01]  /*10a40*/  HFMA2.MMA R20, -RZ, RZ, 0, 0 ;  /* 0x00000000ff147435 */ /* 0x001fe200000001ff */
[----:B-1----:R-:W-:Y:S02]  /*10a50*/  MOV R236, R18 ;  /* 0x0000001200ec7202 */ /* 0x002fe40000000f00 */
[----:B------:R-:W-:Y:S02]  /*10a60*/  MOV R19, R15 ;  /* 0x0000000f00137202 */ /* 0x000fe40000000f00 */
[----:B------:R-:W-:-:S02]  /*10a70*/  MOV R21, 0x1f ;  /* 0x0000001f00157802 */ /* 0x000fc40000000f00 */
[----:B------:R-:W-:Y:S02]  /*10a80*/  MOV R18, 0xffffffff ;  /* 0xffffffff00127802 */ /* 0x000fe40000000f00 */
[----:B------:R-:W-:Y:S02]  /*10a90*/  MOV R16, 0x10ab0 ;  /* 0x00010ab000107802 */ /* 0x000fe40000000f00 */
[----:B------:R-:W-:Y:S05]  /*10aa0*/  CALL.REL.NOINC `($__internal_166_$__cuda_sm70_shflsync_idx_p) ;  /* 0x0000006000007944 */ /* 0x000fea0003c00000 */
[----:B01----:R-:W-:Y:S01]  /*10ab0*/  MOV R19, R18 ;  /* 0x0000001200137202 */ /* 0x003fe20000000f00 */
[----:B------:R-:W-:Y:S05]  /*10ac0*/  BRA `(.L_x_6982) ;  /* 0xffff880000007947 */ /* 0x000fea000383ffff */
        .weak           $__internal_165_$__cuda_sm70_shflsync_down
        .type           $__internal_165_$__cuda_sm70_shflsync_down,@function
        .size           $__internal_165_$__cuda_sm70_shflsync_down,($__internal_166_$__cuda_sm70_shflsync_idx_p - $__internal_165_$__cuda_sm70_shflsync_down)
$__internal_165_$__cuda_sm70_shflsync_down:
[----:B------:R-:W-:Y:S01]  /*10ad0*/  HFMA2.MMA R17, -RZ, RZ, 0, 0 ;  /* 0x00000000ff117435 */ /* 0x000fe200000001ff */
[----:B------:R-:W-:Y:S04]  /*10ae0*/  WARPSYNC R233 ;  /* 0x000000e900007348 */ /* 0x000fe80003800000 */
[----:B------:R0:W1:Y:S01]  /*10af0*/  SHFL.DOWN PT, R231, R18, R231, R20 ;  /* 0x080000e712e77389 */ /* 0x00006200000e0014 */
[----:B------:R-:W-:Y:S05]  /*10b00*/  RET.REL.NODEC R16 `(_Z25selective_scan_bwd_kernelI32Selective_Scan_bwd_kernel_traitsILi64ELi16ELb1ELb0ELb1ELb1ELb1EN3c108BFloat16ENS1_7complexIfEEEEv12SSMParamsBwd) ;  /* 0xfffef4f010007950 */ /* 0x000fea0003c3ffff */
        .weak           $__internal_166_$__cuda_sm70_shflsync_idx_p
        .type           $__internal_166_$__cuda_sm70_shflsync_idx_p,@function
        .size           $__internal_166_$__cuda_sm70_shflsync_idx_p,($__internal_167_$__cuda_sm70_shflsync_up - $__internal_166_$__cuda_sm70_shflsync_idx_p)
$__internal_166_$__cuda_sm70_shflsync_idx_p:
[----:B------:R-:W-:Y:S01]  /*10b10*/  MOV R17, 0x0 ;  /* 0x0000000000117802 */ /* 0x000fe20000000f00 */
[----:B------:R-:W-:Y:S04]  /*10b20*/  WARPSYNC R18 ;  /* 0x0000001200007348 */ /* 0x000fe80003800000 */
[----:B------:R0:W1:Y:S01]  /*10b30*/  SHFL.IDX PT, R18, R19, R20, R21 ;  /* 0x0000001413127389 */ /* 0x00006200000e0015 */
[----:B------:R-:W-:Y:S05]  /*10b40*/  RET.REL.NODEC R16 `(_Z25selective_scan_bwd_kernelI32Selective_Scan_bwd_kernel_traitsILi64ELi16ELb1ELb0ELb1ELb1ELb1EN3c108BFloat16ENS1_7complexIfEEEEv12SSMParamsBwd) ;  /* 0xfffef4b010007950 */ /* 0x000fea0003c3ffff */
        .weak           $__internal_167_$__cuda_sm70_shflsync_up
        .type           $__internal_167_$__cuda_sm70_shflsync_up,@function
        .size           $__internal_167_$__cuda_sm70_shflsync_up,(.L_x_14599 - $__internal_167_$__cuda_sm70_shflsync_up)
$__internal_167_$__cuda_sm70_shflsync_up:
[----:B------:R-:W-:Y:S01]  /*10b50*/  HFMA2.MMA R17, -RZ, RZ, 0, 0 ;  /* 0x00000000ff117435 */ /* 0x000fe200000001ff */
[----:B------:R-:W-:Y:S04]  /*10b60*/  WARPSYNC R216 ;  /* 0x000000d800007348 */ /* 0x000fe80003800000 */
[----:B------:R0:W1:Y:S01]  /*10b70*/  SHFL.UP PT, R21, R211, R214, R21 ;  /* 0x040000d6d3157389 */ /* 0x00006200000e0015 */
[----:B------:R-:W-:Y:S05]  /*10b80*/  RET.REL.NODEC R16 `(_Z25selective_scan_bwd_kernelI32Selective_Scan_bwd_kernel_traitsILi64ELi16ELb1ELb0ELb1ELb1ELb1EN3c108BFloat16ENS1_7complexIfEEEEv12SSMParamsBwd) ;  /* 0xfffef47010007950 */ /* 0x000fea0003c3ffff */
.L_x_6983:
        /* <DEDUP_REMOVED lines=15> */
.L_x_14599:


//--------------------- .text._Z25selective_scan_bwd_kernelI32Selective_Scan_bwd_kernel_traitsILi64ELi16ELb1ELb1ELb0ELb0ELb0EN3c108BFloat16ENS1_7complexIfEEEEv12SSMParamsBwd --------------------------
	.section	.text._Z25selective_scan_bwd_kernelI32Selective_Scan_bwd_kernel_traitsILi64ELi16ELb1ELb1ELb0ELb0ELb0EN3c108BFloat16ENS1_7complexIfEEEEv12SSMParamsBwd,"ax",@progbits
	.sectioninfo	@"SHI_REGISTERS=254"
	.align	128
        .global         _Z25selective_scan_bwd_kernelI32Selective_Scan_bwd_kernel_traitsILi64ELi16ELb1ELb1ELb0ELb0ELb0EN3c108BFloat16ENS1_7complexIfEEEEv12SSMParamsBwd
        .type           _Z25selective_scan_bwd_kernelI32Selective_Scan_bwd_kernel_traitsILi64ELi16ELb1ELb1ELb0ELb0ELb0EN3c108BFloat16ENS1_7complexIfEEEEv12SSMParamsBwd,@function
        .size           _Z25selective_scan_bwd_kernelI32Selective_Scan_bwd_kernel_traitsILi64ELi16ELb1ELb1ELb0ELb0ELb0EN3c108BFloat16ENS1_7complexIfEEEEv12SSMParamsBwd,(.L_x_14602 - _Z25selective_scan_bwd_kernelI32Selective_Scan_bwd_kernel_traitsILi64ELi16ELb1ELb1ELb0ELb0ELb0EN3c108BFloat16ENS1_7complexIfEEEEv12SSMParamsBwd)
        .other          _Z25selective_scan_bwd_kernelI32Selective_Scan_bwd_kernel_traitsILi64ELi16ELb1ELb1ELb0ELb0ELb0EN3c108BFloat16ENS1_7complexIfEEEEv12SSMParamsBwd,@"STO_CUDA_ENTRY STV_DEFAULT"
_Z25selective_scan_bwd_kernelI32Selective_Scan_bwd_kernel_traitsILi64ELi16ELb1ELb1ELb0ELb0ELb0EN3c108BFloat16ENS1_7complexIfEEEEv12SSMParamsBwd:
.text._Z25selective_scan_bwd_kernelI32Selective_Scan_bwd_kernel_traitsILi64ELi16ELb1ELb1ELb0ELb0ELb0EN3c108BFloat16ENS1_7complexIfEEEEv12SSMParamsBwd:
        /* <DEDUP_REMOVED lines=128> */
.L_x_7088:
        /* <DEDUP_REMOVED lines=18> */
[----:B------:R-:W1:Y:S04]  /*0920*/  LDS.128 R56, [R0.X16+0x10] ;  /* 0x0000100000387984 */ /* 0x000e68000000cc00 */
        /* <DEDUP_REMOVED lines=13> */
[----:B------:R0:W5:Y:S01]  /*0a00*/  LDG.E.128 R32, [R2.64+0x200] ;  /* 0x0002000e02207981 */ /* 0x000162000c1e1d00 */
[----:B-1----:R-:W-:-:S02]  /*0a10*/  PRMT R20, RZ, 0x5410, R56 ;  /* 0x00005410ff147816 */ /* 0x002fc40000000038 */
[----:B------:R-:W-:Y:S02]  /*0a20*/  PRMT R22, RZ, 0x7610, R57 ;  /* 0x00007610ff167816 */ /* 0x000fe40000000039 */
[----:B------:R-:W-:Y:S02]  /*0a30*/  ISETP.LT.AND P0, PT, RZ, c[0x0][0x16c], PT ;  /* 0x00005b00ff007a0c */ /* 0x000fe40003f01270 */
[--C-:B--2---:R-:W-:Y:S02]  /*0a40*/  PRMT R92, RZ, 0x5410, R12.reuse ;  /* 0x00005410ff5c7816 */ /* 0x104fe4000000000c */
        /* <DEDUP_REMOVED lines=15> */
[--C-:B---3--:R-:W-:Y:S01]  /*0b40*/  PRMT R84, RZ, 0x5410, R4.reuse ;  /* 0x00005410ff547816 */ /* 0x108fe20000000004 */
        /* <DEDUP_REMOVED lines=17> */
[----:B----4-:R0:W-:Y:S04]  /*0c60*/  STS.128 [R21.X16], R16 ;  /* 0x0000001015007388 */ /* 0x0101e8000000cc00 */
[----:B-----5:R1:W-:Y:S01]  /*0c70*/  STS.128 [R21.X16+0x200], R32 ;  /* 0x0002002015007388 */ /* 0x0203e2000000cc00 */
[----:B------:R-:W-:-:S06]  /*0c80*/  NOP ;  /* 0x0000000000007918 */ /* 0x000fcc0000000000 */
[----:B------:R-:W2:Y:S04]  /*0c90*/  LDS.128 R24, [R0.X16] ;  /* 0x0000000000187984 */ /* 0x000ea8000000cc00 */
[----:B------:R3:W4:Y:S01]  /*0ca0*/  LDS.128 R8, [R0.X16+0x10] ;  /* 0x0000100000087984 */ /* 0x000722000000cc00 */
[----:B0-----:R-:W-:Y:S02]  /*0cb0*/  PRMT R18, RZ, 0x5410, R62 ;  /* 0x00005410ff127816 */ /* 0x001fe4000000003e */
[----:B------:R-:W-:Y:S02]  /*0cc0*/  PRMT R19, RZ, 0x5410, R63 ;  /* 0x00005410ff137816 */ /* 0x000fe4000000003f */
[----:B-1----:R-:W-:Y:S02]  /*0cd0*/  PRMT R21, RZ, 0x5410, R57 ;  /* 0x00005410ff157816 */ /* 0x002fe40000000039 */
[----:B---3--:R-:W-:-:S02]  /*0ce0*/  PRMT R0, RZ, 0x5410, R60 ;  /* 0x00005410ff007816 */ /* 0x008fc4000000003c */
[--C-:B--2---:R-:W-:Y:S02]  /*0cf0*/  PRMT R17, RZ, 0x5410, R24.reuse ;  /* 0x00005410ff117816 */ /* 0x104fe40000000018 */
[----:B------:R-:W-:Y:S02]  /*0d00*/  PRMT R16, RZ, 0x7610, R24 ;  /* 0x00007610ff107816 */ /* 0x000fe40000000018 */
[----:B----4-:R-:W-:Y:S01]  /*0d10*/  PRMT R24, RZ, 0x7610, R11 ;  /* 0x00007610ff187816 */ /* 0x010fe2000000000b */
[C---:B------:R-:W-:Y:S01]  /*0d20*/  FFMA.FTZ R23, R17.reuse, R0, R106 ;  /* 0x0000000011177223 */ /* 0x040fe2000001006a */
[----:B------:R-:W-:Y:S01]  /*0d30*/  PRMT R0, RZ, 0x7610, R60 ;  /* 0x00007610ff007816 */ /* 0x000fe2000000003c */
[----:B------:R-:W-:Y:S01]  /*0d40*/  FMUL.FTZ R49, R17, UR4 ;  /* 0x0000000411317c20 */ /* 0x000fe20008410000 */
[----:B------:R-:W-:Y:S01]  /*0d50*/  PRMT R106, RZ, 0x7610, R59 ;  /* 0x00007610ff6a7816 */ /* 0x000fe2000000003b */
[C---:B------:R-:W-:Y:S02]  /*0d60*/  FMUL.FTZ R48, R16.reuse, UR4 ;  /* 0x0000000410307c20 */ /* 0x040fe40008410000 */
[----:B------:R-:W-:Y:S01]  /*0d70*/  FFMA.FTZ R23, R16, R0, R23 ;  /* 0x0000000010177223 */ /* 0x000fe20000010017 */
[--C-:B------:R-:W-:Y:S01]  /*0d80*/  PRMT R0, RZ, 0x5410, R25.reuse ;  /* 0x00005410ff007816 */ /* 0x100fe20000000019 */
[----:B------:R-:W-:Y:S01]  /*0d90*/  FMUL.FTZ R34, R24, UR4 ;  /* 0x0000000418227c20 */ /* 0x000fe20008410000 */
[----:B------:R-:W-:-:S03]  /*0da0*/  PRMT R25, RZ, 0x7610, R25 ;  /* 0x00007610ff197816 */ /* 0x000fc60000000019 */
        /* <DEDUP_REMOVED lines=36> */
[----:B------:R-:W-:-:S04]  /*0ff0*/  FMUL.FTZ R37, R21, UR4 ;  /* 0x0000000415257c20 */ /* 0x000fc80008410000 */
[C---:B------:R-:W-:Y:S01]  /*1000*/  FFMA.FTZ R10, R22.reuse, R23, R9 ;  /* 0x00000017160a7223 */ /* 0x040fe20000010009 */
[----:B------:R-:W-:Y:S01]  /*1010*/  PRMT R9, RZ, 0x5410, R59 ;  /* 0x00005410ff097816 */ /* 0x000fe2000000003b */
[----:B------:R-:W-:Y:S01]  /*1020*/  FMUL.FTZ R36, R22, UR4 ;  /* 0x0000000416247c20 */ /* 0x000fe20008410000 */
[----:B------:R-:W-:-:S05]  /*1030*/  PRMT R23, RZ, 0x5410, R11 ;  /* 0x00005410ff177816 */ /* 0x000fca000000000b */
[C---:B------:R-:W-:Y:S02]  /*1040*/  FFMA.FTZ R9, R23.reuse, R9, R10 ;  /* 0x0000000917097223 */ /* 0x040fe4000001000a */
[----:B------:R-:W-:Y:S02]  /*1050*/  FMUL.FTZ R35, R23, UR4 ;  /* 0x0000000417237c20 */ /* 0x000fe40008410000 */
        /* <DEDUP_REMOVED lines=12> */
.L_x_6985:
[----:B------:R-:W-:Y:S01]  /*1120*/  FADD.FTZ R15, R0, R0 ;  /* 0x00000000000f7221 */ /* 0x000fe20000010000 */
[----:B------:R-:W-:Y:S01]  /*1130*/  HFMA2.MMA R0, -RZ, RZ, 0, 0 ;  /* 0x00000000ff007435 */ /* 0x000fe200000001ff */
[----:B------:R-:W-:Y:S01]  /*1140*/  FADD.FTZ R13, R2, R2 ;  /* 0x00000002020d7221 */ /* 0x000fe20000010000 */
[----:B------:R-:W-:Y:S01]  /*1150*/  CS2R R32, SRZ ;  /* 0x0000000000207805 */ /* 0x000fe2000001ff00 */
[----:B------:R-:W-:Y:S01]  /*1160*/  FADD.FTZ R11, R3, R3 ;  /* 0x00000003030b7221 */ /* 0x000fe20000010000 */
[----:B------:R-:W-:Y:S01]  /*1170*/  CS2R R30, SRZ ;  /* 0x00000000001e7805 */ /* 0x000fe2000001ff00 */
[----:B------:R-:W-:Y:S01]  /*1180*/  FADD.FTZ R14, R25, R25 ;  /* 0x00000019190e7221 */ /* 0x000fe20000010000 */
[----:B------:R-:W-:Y:S01]  /*1190*/  CS2R R28, SRZ ;  /* 0x00000000001c7805 */ /* 0x000fe2000001ff00 */
        /* <DEDUP_REMOVED lines=15> */
[----:B------:R-:W-:Y:S01]  /*1290*/  FADD.FTZ R17, R17, R17 ;  /* 0x0000001111117221 */ /* 0x000fe20000010000 */
[----:B------:R-:W-:Y:S01]  /*12a0*/  CS2R R24, SRZ ;  /* 0x0000000000187805 */ /* 0x000fe2000001ff00 */
[----:B------:R-:W-:-:S02]  /*12b0*/  FADD.FTZ R16, R16, R16 ;  /* 0x0000001010107221 */ /* 0x000fc40000010000 */
[----:B------:R-:W-:Y:S02]  /*12c0*/  FADD.FTZ R8, R8, R8 ;  /* 0x0000000808087221 */ /* 0x000fe40000010000 */
.L_x_7087:
        /* <DEDUP_REMOVED lines=13> */
[----:B------:R-:W-:Y:S01]  /*13a0*/  SHF.L.U32 R66, R99, 0x1, RZ ;  /* 0x0000000163427819 */ /* 0x000fe200000006ff */
[----:B------:R-:W-:-:S03]  /*13b0*/  IMAD.WIDE.U32 R64, R0, c[0x0][0x1a0], RZ ;  /* 0x0000680000407a25 */ /* 0x000fc600078e00ff */
[----:B------:R-:W-:Y:S01]  /*13c0*/  LOP3.LUT R66, R66, 0xffffffc0, RZ, 0xc0, !PT ;  /* 0xffffffc042427812 */ /* 0x000fe200078ec0ff */
[----:B------:R-:W-:Y:S01]  /*13d0*/  IMAD R67, R0, c[0x0][0x1a4], R67 ;  /* 0x0000690000437a24 */ /* 0x000fe200078e0243 */
[----:B------:R-:W-:-:S04]  /*13e0*/  LEA R82, P0, R64, R97, 0x1 ;  /* 0x0000006140527211 */ /* 0x000fc800078008ff */
[----:B------:R-:W-:Y:S02]  /*13f0*/  IADD3 R65, R65, R67, RZ ;  /* 0x0000004341417210 */ /* 0x000fe40007ffe0ff */
[----:B------:R-:W-:Y:S02]  /*1400*/  LOP3.LUT R67, R66, 0x1f, R99, 0xf8, !PT ;  /* 0x0000001f42437812 */ /* 0x000fe400078ef863 */
[----:B------:R-:W-:Y:S02]  /*1410*/  LEA.HI.X R83, R64, R96, R65, 0x1, P0 ;  /* 0x0000006040537211 */ /* 0x000fe400000f0c41 */
[----:B------:R-:W-:-:S05]  /*1420*/  IADD3 R65, R66, R67, RZ ;  /* 0x0000004342417210 */ /* 0x000fca0007ffe0ff */
[----:B------:R-:W-:-:S05]  /*1430*/  IMAD.WIDE R82, R65, 0x10, R82 ;  /* 0x0000001041527825 */ /* 0x000fca00078e0252 */
[----:B------:R0:W3:Y:S04]  /*1440*/  LDG.E.128 R64, [R82.64] ;  /* 0x0000000e52407981 */ /* 0x0000e8000c1e1d00 */
[----:B------:R0:W4:Y:S04]  /*1450*/  LDG.E.128 R68, [R82.64+0x200] ;  /* 0x0002000e52447981 */ /* 0x000128000c1e1d00 */
[----:B------:R0:W3:Y:S04]  /*1460*/  LDG.E.128 R72, [R82.64+0x400] ;  /* 0x0004000e52487981 */ /* 0x0000e8000c1e1d00 */
[----:B------:R0:W3:Y:S01]  /*1470*/  LDG.E.128 R76, [R82.64+0x600] ;  /* 0x0006000e524c7981 */ /* 0x0000e2000c1e1d00 */
[----:B------:R-:W-:Y:S01]  /*1480*/  IMAD R127, R120, c[0x0][0x1c0], RZ ;  /* 0x00007000787f7a24 */ /* 0x000fe200078e02ff */
[----:B------:R-:W-:-:S03]  /*1490*/  ISETP.NE.AND P1, PT, R99, RZ, PT ;  /* 0x000000ff6300720c */ /* 0x000fc60003f25270 */
[----:B------:R-:W-:Y:S01]  /*14a0*/  IMAD R129, R0, c[0x0][0x1c4], R127 ;  /* 0x0000710000817a24 */ /* 0x000fe200078e027f */
[----:B--2---:R-:W1:Y:S08]  /*14b0*/  R2UR UR22, R81 ;  /* 0x00000000511673c2 */ /* 0x004e7000000e0000 */
[----:B------:R-:W2:Y:S01]  /*14c0*/  R2UR UR13, R80 ;  /* 0x00000000500d73c2 */ /* 0x000ea200000e0000 */
[----:B-1----:R-:W-:-:S02]  /*14d0*/  FMUL.FTZ R114, R92, UR22 ;  /* 0x000000165c727c20 */ /* 0x002fc40008410000 */
[----:B------:R-:W-:Y:S02]  /*14e0*/  FMUL.FTZ R81, R91, UR22 ;  /* 0x000000165b517c20 */ /* 0x000fe40008410000 */
[----:B------:R-:W-:Y:S02]  /*14f0*/  FMUL.RZ R116, R114, 0.15915493667125701904 ;  /* 0x3e22f98372747820 */ /* 0x000fe4000040c000 */
[----:B0-----:R-:W-:Y:S02]  /*1500*/  FMUL.RZ R82, R81, 0.15915493667125701904 ;  /* 0x3e22f98351527820 */ /* 0x001fe4000040c000 */
[----:B------:R-:W-:Y:S01]  /*1510*/  FMUL.FTZ R114, R93, UR22 ;  /* 0x000000165d727c20 */ /* 0x000fe20008410000 */
[----:B------:R-:W-:Y:S01]  /*1520*/  MUFU.SIN R122, R116 ;  /* 0x00000074007a7308 */ /* 0x000fe20000000400 */
[----:B------:R-:W-:Y:S01]  /*1530*/  FMUL.FTZ R81, R88, UR22 ;  /* 0x0000001658517c20 */ /* 0x000fe20008410000 */
[----:B--2---:R-:W-:Y:S01]  /*1540*/  MOV R124, UR13 ;  /* 0x0000000d007c7c02 */ /* 0x004fe20008000f00 */
[----:B------:R-:W-:-:S02]  /*1550*/  FMUL.RZ R118, R114, 0.15915493667125701904 ;  /* 0x3e22f98372767820 */ /* 0x000fc4000040c000 */
[----:B------:R-:W-:Y:S02]  /*1560*/  FMUL.RZ R83, R81, 0.15915493667125701904 ;  /* 0x3e22f98351537820 */ /* 0x000fe4000040c000 */
[----:B------:R-:W-:Y:S01]  /*1570*/  FMUL.FTZ R114, R90, UR22 ;  /* 0x000000165a727c20 */ /* 0x000fe20008410000 */
[----:B------:R0:W-:Y:S01]  /*1580*/  MUFU.COS R130, R116 ;  /* 0x0000007400827308 */ /* 0x0001e20000000000 */
[----:B------:R-:W-:Y:S02]  /*1590*/  FMUL.FTZ R81, R89, UR22 ;  /* 0x0000001659517c20 */ /* 0x000fe40008410000 */
[----:B------:R-:W-:Y:S02]  /*15a0*/  FMUL.RZ R114, R114, 0.15915493667125701904 ;  /* 0x3e22f98372727820 */ /* 0x000fe4000040c000 */
[----:B------:R-:W-:Y:S02]  /*15b0*/  FMUL.FTZ R124, R124, 1.4426950216293334961 ;  /* 0x3fb8aa3b7c7c7820 */ /* 0x000fe40000410000 */
[----:B------:R-:W-:Y:S01]  /*15c0*/  FMUL.FTZ R121, R51, UR22 ;  /* 0x0000001633797c20 */ /* 0x000fe20008410000 */
[----:B------:R-:W-:Y:S01]  /*15d0*/  MUFU.SIN R123, R114 ;  /* 0x00000072007b7308 */ /* 0x000fe20000000400 */
[----:B0-----:R-:W-:-:S02]  /*15e0*/  FMUL.RZ R116, R81, 0.15915493667125701904 ;  /* 0x3e22f98351747820 */ /* 0x001fc4000040c000 */
[----:B------:R-:W-:Y:S02]  /*15f0*/  FMUL.FTZ R81, R86, UR22 ;  /* 0x0000001656517c20 */ /* 0x000fe40008410000 */
[-C--:B------:R-:W-:Y:S02]  /*1600*/  FMUL.FTZ R127, R88, R124.reuse ;  /* 0x0000007c587f7220 */ /* 0x080fe40000410000 */
[-C--:B------:R-:W-:Y:S01]  /*1610*/  FMUL.FTZ R159, R54, R124.reuse ;  /* 0x0000007c369f7220 */ /* 0x080fe20000410000 */
[----:B------:R0:W-:Y:S01]  /*1620*/  MUFU.COS R117, R114 ;  /* 0x0000007200757308 */ /* 0x0001e20000000000 */
[----:B------:R-:W-:Y:S02]  /*1630*/  FMUL.FTZ R160, R55, R124 ;  /* 0x0000007c37a07220 */ /* 0x000fe40000410000 */
        /* <DEDUP_REMOVED lines=34> */
[----:B0-----:R-:W-:-:S04]  /*1860*/  IMAD R82, R112, c[0x0][0x1b8], RZ ;  /* 0x00006e0070527a24 */ /* 0x001fc800078e02ff */
[----:B------:R-:W-:Y:S01]  /*1870*/  IMAD R125, R113, c[0x0][0x1bc], R82 ;  /* 0x00006f00717d7a24 */ /* 0x000fe200078e0252 */
[----:B------:R-:W-:Y:S02]  /*1880*/  IADD3 R82, R95, -0x1, RZ ;  /* 0xffffffff5f527810 */ /* 0x000fe40007ffe0ff */
[----:B------:R0:W-:Y:S08]  /*1890*/  MUFU.COS R119, R118 ;  /* 0x0000007600777308 */ /* 0x0001f00000000000 */
[----:B------:R-:W-:Y:S01]  /*18a0*/  MUFU.SIN R144, R114 ;  /* 0x0000007200907308 */ /* 0x000fe20000000400 */
[----:B0-----:R-:W-:-:S02]  /*18b0*/  FMUL.RZ R118, R81, 0.15915493667125701904 ;  /* 0x3e22f98351767820 */ /* 0x001fc4000040c000 */
[----:B------:R-:W-:-:S05]  /*18c0*/  IMAD.WIDE.U32 R80, R113, c[0x0][0x1b8], RZ ;  /* 0x00006e0071507a25 */ /* 0x000fca00078e00ff */
[----:B------:R-:W-:Y:S01]  /*18d0*/  IADD3 R81, R81, R125, RZ ;  /* 0x0000007d51517210 */ /* 0x000fe20007ffe0ff */
[----:B------:R0:W-:Y:S04]  /*18e0*/  MUFU.COS R145, R114 ;  /* 0x0000007200917308 */ /* 0x0001e80000000000 */
[----:B------:R-:W-:-:S04]  /*18f0*/  IMAD.WIDE.U32 R80, R0, c[0x0][0x1c0], R80 ;  /* 0x0000700000507a25 */ /* 0x000fc800078e0050 */
[----:B------:R-:W-:Y:S01]  /*1900*/  MUFU.SIN R138, R83 ;  /* 0x00000053008a7308 */ /* 0x000fe20000000400 */
[-C--:B0-----:R-:W-:Y:S01]  /*1910*/  FMUL.FTZ R114, R93, R124.reuse ;  /* 0x0000007c5d727220 */ /* 0x081fe20000410000 */
[----:B------:R-:W-:Y:S02]  /*1920*/  IADD3 R129, R81, R129, RZ ;  /* 0x0000008151817210 */ /* 0x000fe40007ffe0ff */
[C---:B------:R-:W-:Y:S02]  /*1930*/  LEA R140, P0, R80.reuse, c[0x0][0x230], 0x3 ;  /* 0x00008c00508c7a11 */ /* 0x040fe400078018ff */
[C---:B------:R-:W-:Y:S02]  /*1940*/  SHF.L.U32 R81, R99.reuse, 0x2, RZ ;  /* 0x0000000263517819 */ /* 0x040fe400000006ff */
[----:B------:R0:W-:Y:S01]  /*1950*/  MUFU.COS R139, R83 ;  /* 0x00000053008b7308 */ /* 0x0001e20000000000 */
[----:B------:R-:W-:Y:S01]  /*1960*/  LEA.HI.X R141, R80, c[0x0][0x234], R129, 0x3, P0 ;  /* 0x00008d00508d7a11 */ /* 0x000fe200000f1c81 */
[----:B------:R-:W-:Y:S01]  /*1970*/  FMUL.FTZ R80, R86, R124 ;  /* 0x0000007c56507220 */ /* 0x000fe20000410000 */
[----:B------:R-:W-:-:S02]  /*1980*/  LOP3.LUT P0, RZ, R99, 0x1f, RZ, 0xc0, !PT ;  /* 0x0000001f63ff7812 */ /* 0x000fc4000780c0ff */
[----:B------:R-:W-:Y:S02]  /*1990*/  LOP3.LUT R81, R81, 0xffffff80, RZ, 0xc0, !PT ;  /* 0xffffff8051517812 */ /* 0x000fe400078ec0ff */
[----:B------:R-:W-:Y:S01]  /*19a0*/  ISETP.LT.OR P0, PT, R95, 0x2, P0 ;  /* 0x000000025f00780c */ /* 0x000fe20000701670 */
[----:B------:R-:W-:Y:S01]  /*19b0*/  MUFU.SIN R136, R116 ;  /* 0x0000007400887308 */ /* 0x000fe20000000400 */
[----:B0-----:R-:W-:Y:S01]  /*19c0*/  FMUL.FTZ R83, R92, R124 ;  /* 0x0000007c5c537220 */ /* 0x001fe20000410000 */
[----:B------:R-:W-:-:S05]  /*19d0*/  IADD3 R81, R81, R98, RZ ;  /* 0x0000006251517210 */ /* 0x000fca0007ffe0ff */
[----:B---3--:R0:W-:Y:S01]  /*19e0*/  STS.128 [R81.X16], R64 ;  /* 0x0000004051007388 */ /* 0x0081e2000000cc00 */
[----:B------:R1:W-:Y:S03]  /*19f0*/  MUFU.COS R137, R116 ;  /* 0x0000007400897308 */ /* 0x0003e60000000000 */
[----:B----4-:R-:W-:Y:S01]  /*1a00*/  STS.128 [R81.X16+0x200], R68 ;  /* 0x0002004451007388 */ /* 0x010fe2000000cc00 */
[----:B------:R-:W-:-:S03]  /*1a10*/  @!P0 IADD3 R161, R95, -0x2, RZ ;  /* 0xfffffffe5fa18810 */ /* 0x000fc60007ffe0ff */
[----:B------:R-:W-:Y:S01]  /*1a20*/  STS.128 [R81.X16+0x400], R72 ;  /* 0x0004004851007388 */ /* 0x000fe2000000cc00 */
[----:B------:R-:W-:Y:S01]  /*1a30*/  MUFU.SIN R134, R118 ;  /* 0x0000007600867308 */ /* 0x000fe20000000400 */
[----:B-1----:R-:W-:Y:S02]  /*1a40*/  FMUL.FTZ R116, R90, R124 ;  /* 0x0000007c5a747220 */ /* 0x002fe40000410000 */
[----:B------:R-:W-:Y:S01]  /*1a50*/  STS.128 [R81.X16+0x600], R76 ;  /* 0x0006004c51007388 */ /* 0x000fe2000000cc00 */
[----:B------:R-:W-:Y:S01]  /*1a60*/  @!P0 IMAD R161, R161, c[0x0][0x16c], R0 ;  /* 0x00005b00a1a18a24 */ /* 0x000fe200078e0200 */
[----:B------:R-:W-:-:S06]  /*1a70*/  NOP ;  /* 0x0000000000007918 */ /* 0x000fcc0000000000 */
[----:B------:R1:W-:Y:S01]  /*1a80*/  MUFU.COS R135, R118 ;  /* 0x0000007600877308 */ /* 0x0003e20000000000 */
[----:B------:R-:W5:Y:S01]  /*1a90*/  LDG.E.64 R140, [R140.64] ;  /* 0x0000000e8c8c7981 */ /* 0x000f62000c1e1b00 */
[----:B0-----:R-:W-:Y:S01]  /*1aa0*/  MOV R65, RZ ;  /* 0x000000ff00417202 */ /* 0x001fe20000000f00 */
[----:B------:R-:W-:Y:S01]  /*1ab0*/  CS2R R66, SRZ ;  /* 0x0000000000427805 */ /* 0x000fe2000001ff00 */
[----:B------:R-:W-:-:S04]  /*1ac0*/  MOV R64, 0x3f800000 ;  /* 0x3f80000000407802 */ /* 0x000fc80000000f00 */
[----:B------:R0:W2:Y:S01]  /*1ad0*/  MUFU.EX2 R131, R83 ;  /* 0x0000005300837308 */ /* 0x0000a20000000800 */
[----:B-1----:R-:W-:-:S07]  /*1ae0*/  FMUL.FTZ R118, R91, R124 ;  /* 0x0000007c5b767220 */ /* 0x002fce0000410000 */
[----:B------:R-:W1:Y:S01]  /*1af0*/  MUFU.EX2 R114, R114 ;  /* 0x0000007200727308 */ /* 0x000e620000000800 */
[----:B0-----:R-:W-:-:S04]  /*1b00*/  LEA.HI R83, R82, R82, RZ, 0x1 ;  /* 0x0000005252537211 */ /* 0x001fc800078f08ff */
[----:B------:R-:W-:-:S03]  /*1b10*/  LOP3.LUT R83, R83, 0xfffffe, RZ, 0xc0, !PT ;  /* 0x00fffffe53537812 */ /* 0x000fc600078ec0ff */
[----:B------:R0:W3:Y:S01]  /*1b20*/  MUFU.EX2 R125, R118 ;  /* 0x00000076007d7308 */ /* 0x0000e20000000800 */
[----:B------:R-:W-:Y:S01]  /*1b30*/  IADD3 R83, R82, -R83, RZ ;  /* 0x8000005352537210 */ /* 0x000fe20007ffe0ff */
[----:B--2---:R-:W-:Y:S01]  /*1b40*/  FMUL.FTZ R130, R131, R130 ;  /* 0x0000008283827220 */ /* 0x004fe20000410000 */
[----:B------:R-:W-:Y:S01]  /*1b50*/  IADD3 R82, R99, 0x200, RZ ;  /* 0x0000020063527810 */ /* 0x000fe20007ffe0ff */
[----:B------:R-:W-:Y:S01]  /*1b60*/  FMUL.FTZ R131, R131, R122 ;  /* 0x0000007a83837220 */ /* 0x000fe20000410000 */
[----:B------:R-:W-:Y:S01]  /*1b70*/  @!P1 LEA R82, R83, R0, 0x8 ;  /* 0x0000000053529211 */ /* 0x000fe200078e40ff */
[----:B------:R-:W-:Y:S02]  /*1b80*/  FMUL.FTZ R83, R89, R124 ;  /* 0x0000007c59537220 */ /* 0x000fe40000410000 */
[----:B------:R-:W2:Y:S01]  /*1b90*/  MUFU.EX2 R116, R116 ;  /* 0x0000007400747308 */ /* 0x000ea20000000800 */
[----:B-1----:R-:W-:Y:S01]  /*1ba0*/  FMUL.FTZ R119, R114, R119 ;  /* 0x0000007772777220 */ /* 0x002fe20000410000 */
[----:B------:R-:W-:Y:S01]  /*1bb0*/  SHF.L.U32 R162, R82, 0x3, RZ ;  /* 0x0000000352a27819 */ /* 0x000fe200000006ff */
[----:B0-----:R-:W-:-:S02]  /*1bc0*/  FMUL.FTZ R118, R114, R115 ;  /* 0x0000007372767220 */ /* 0x001fc40000410000 */
[----:B------:R-:W-:-:S03]  /*1bd0*/  FMUL.FTZ R122, R84, R124 ;  /* 0x0000007c547a7220 */ /* 0x000fc60000410000 */
[----:B------:R0:W-:Y:S01]  /*1be0*/  MUFU.EX2 R129, R83 ;  /* 0x0000005300817308 */ /* 0x0001e20000000800 */
[C---:B---3--:R-:W-:Y:S02]  /*1bf0*/  FMUL.FTZ R115, R125.reuse, R128 ;  /* 0x000000807d737220 */ /* 0x048fe40000410000 */
[----:B------:R-:W-:Y:S02]  /*1c00*/  FMUL.FTZ R114, R125, R126 ;  /* 0x0000007e7d727220 */ /* 0x000fe40000410000 */
[----:B------:R-:W-:Y:S02]  /*1c10*/  IMAD R125, R98, 0x3, R81 ;  /* 0x00000003627d7824 */ /* 0x000fe400078e0251 */
[C---:B--2---:R-:W-:Y:S01]  /*1c20*/  FMUL.FTZ R117, R116.reuse, R117 ;  /* 0x0000007574757220 */ /* 0x044fe20000410000 */
[----:B------:R-:W-:Y:S01]  /*1c30*/  MUFU.EX2 R132, R80 ;  /* 0x0000005000847308 */ /* 0x000fe20000000800 */
[----:B0-----:R-:W-:Y:S01]  /*1c40*/  FMUL.FTZ R83, R87, R124 ;  /* 0x0000007c57537220 */ /* 0x001fe20000410000 */
[----:B------:R-:W0:Y:S01]  /*1c50*/  LDS.128 R68, [R125.X16] ;  /* 0x000000007d447984 */ /* 0x000e22000000cc00 */
[----:B------:R-:W-:-:S02]  /*1c60*/  FMUL.FTZ R116, R116, R123 ;  /* 0x0000007b74747220 */ /* 0x000fc40000410000 */
[----:B------:R-:W-:Y:S01]  /*1c70*/  FMUL.FTZ R123, R85, R124 ;  /* 0x0000007c557b7220 */ /* 0x000fe20000410000 */
[----:B------:R-:W1:Y:S02]  /*1c80*/  LDS.128 R72, [R125.X16+0x10] ;  /* 0x000010007d487984 */ /* 0x000e64000000cc00 */
[----:B------:R2:W-:Y:S02]  /*1c90*/  MUFU.EX2 R126, R83 ;  /* 0x00000053007e7308 */ /* 0x0005e40000000800 */
[----:B------:R-:W3:Y:S06]  /*1ca0*/  LDS.128 R76, [R125.X16+0x20] ;  /* 0x000020007d4c7984 */ /* 0x000eec000000cc00 */
[----:B------:R-:W-:Y:S01]  /*1cb0*/  MUFU.EX2 R128, R122 ;  /* 0x0000007a00807308 */ /* 0x000fe20000000800 */
[----:B--2---:R-:W2:Y:S04]  /*1cc0*/  LDS.128 R80, [R125.X16+0x30] ;  /* 0x000030007d507984 */ /* 0x004ea8000000cc00 */
[----:B------:R4:W-:Y:S03]  /*1cd0*/  STS.64 [R162+0x39e0], R130 ;  /* 0x0039e082a2007388 */ /* 0x0009e60000000a00 */
[----:B------:R4:W-:Y:S08]  /*1ce0*/  MUFU.EX2 R158, R123 ;  /* 0x0000007b009e7308 */ /* 0x0009f00000000800 */
[----:B------:R-:W0:Y:S01]  /*1cf0*/  MUFU.EX2 R127, R127 ;  /* 0x0000007f007f7308 */ /* 0x000e220000000800 */
[----:B----4-:R-:W-:Y:S01]  /*1d00*/  @!P0 IMAD.WIDE R122, R161, 0x10, R104 ;  /* 0x00000010a17a8825 */ /* 0x010fe200078e0268 */
[----:B------:R-:W-:Y:S03]  /*1d10*/  BAR.SYNC.DEFER_BLOCKING 0x0 ;  /* 0x0000000000007b1d */ /* 0x000fe60000010000 */
[----:B------:R-:W-:-:S02]  /*1d20*/  FMUL.FTZ R161, R131, R118 ;  /* 0x0000007683a17220 */ /* 0x000fc40000410000 */
[C---:B------:R-:W-:Y:S01]  /*1d30*/  FMUL.FTZ R162, R130.reuse, R118 ;  /* 0x0000007682a27220 */ /* 0x040fe20000410000 */
[----:B------:R-:W-:Y:S01]  /*1d40*/  MUFU.COS R133, R121 ;  /* 0x0000007900857308 */ /* 0x000fe20000000000 */
[-C--:B------:R-:W-:Y:S02]  /*1d50*/  FFMA.FTZ R161, R130, R119.reuse, -R161 ;  /* 0x0000007782a17223 */ /* 0x080fe400000108a1 */
[----:B------:R-:W-:Y:S02]  /*1d60*/  FFMA.FTZ R162, R131, R119, R162 ;  /* 0x0000007783a27223 */ /* 0x000fe400000100a2 */
[----:B------:R-:W-:-:S03]  /*1d70*/  FMUL.FTZ R163, R116, R161 ;  /* 0x000000a174a37220 */ /* 0x000fc60000410000 */
[----:B------:R-:W-:Y:S01]  /*1d80*/  MUFU.EX2 R159, R159 ;  /* 0x0000009f009f7308 */ /* 0x000fe20000000800 */
[-C--:B------:R-:W-:Y:S02]  /*1d90*/  FFMA.FTZ R163, R117, R162.reuse, R163 ;  /* 0x000000a275a37223 */ /* 0x080fe400000100a3 */
[----:B------:R-:W-:-:S04]  /*1da0*/  FMUL.FTZ R162, R116, R162 ;  /* 0x000000a274a27220 */ /* 0x000fc80000410000 */
[----:B------:R-:W-:Y:S01]  /*1db0*/  FFMA.FTZ R162, R117, R161, -R162 ;  /* 0x000000a175a27223 */ /* 0x000fe200000108a2 */
[----:B------:R4:W5:Y:S03]  /*1dc0*/  @!P0 LDG.E.128 R64, [R122.64] ;  /* 0x0000000e7a408981 */ /* 0x000966000c1e1d00 */
[C---:B------:R-:W-:Y:S02]  /*1dd0*/  FMUL.FTZ R164, R114.reuse, R162 ;  /* 0x000000a272a47220 */ /* 0x040fe40000410000 */
[----:B0-----:R-:W-:Y:S02]  /*1de0*/  FMUL.FTZ R156, R127, R156 ;  /* 0x0000009c7f9c7220 */ /* 0x001fe40000410000 */
[-C--:B------:R-:W-:Y:S02]  /*1df0*/  FFMA.FTZ R164, R115, R163.reuse, R164 ;  /* 0x000000a373a47223 */ /* 0x080fe400000100a4 */
[----:B----4-:R-:W-:-:S02]  /*1e00*/  FMUL.FTZ R122, R114, R163 ;  /* 0x000000a3727a7220 */ /* 0x010fc40000410000 */
[----:B------:R-:W-:Y:S02]  /*1e10*/  FMUL.FTZ R157, R127, R157 ;  /* 0x0000009d7f9d7220 */ /* 0x000fe40000410000 */
[----:B------:R-:W-:Y:S02]  /*1e20*/  FFMA.FTZ R162, R115, R162, -R122 ;  /* 0x000000a273a27223 */ /* 0x000fe4000001087a */
[----:B------:R-:W-:Y:S02]  /*1e30*/  FMUL.FTZ R123, R156, R164 ;  /* 0x000000a49c7b7220 */ /* 0x000fe40000410000 */
[----:B------:R-:W-:Y:S02]  /*1e40*/  FMUL.FTZ R125, R52, R124 ;  /* 0x0000007c347d7220 */ /* 0x000fe40000410000 */
[C---:B------:R-:W-:Y:S02]  /*1e50*/  FMUL.FTZ R151, R126.reuse, R151 ;  /* 0x000000977e977220 */ /* 0x040fe40000410000 */
[----:B------:R-:W-:-:S02]  /*1e60*/  FMUL.FTZ R150, R126, R150 ;  /* 0x000000967e967220 */ /* 0x000fc40000410000 */
[----:B------:R-:W-:Y:S02]  /*1e70*/  FMUL.FTZ R126, R156, R162 ;  /* 0x000000a29c7e7220 */ /* 0x000fe40000410000 */
[----:B------:R-:W-:Y:S02]  /*1e80*/  FMUL.FTZ R154, R129, R154 ;  /* 0x0000009a819a7220 */ /* 0x000fe40000410000 */
[----:B------:R-:W-:Y:S01]  /*1e90*/  FFMA.FTZ R123, R157, R162, -R123 ;  /* 0x000000a29d7b7223 */ /* 0x000fe2000001087b */
[----:B------:R-:W0:Y:S01]  /*1ea0*/  MUFU.EX2 R125, R125 ;  /* 0x0000007d007d7308 */ /* 0x000e220000000800 */
[-C--:B------:R-:W-:Y:S02]  /*1eb0*/  FMUL.FTZ R127, R53, R124.reuse ;  /* 0x0000007c357f7220 */ /* 0x080fe40000410000 */
[----:B------:R-:W-:Y:S02]  /*1ec0*/  FMUL.FTZ R122, R50, R124 ;  /* 0x0000007c327a7220 */ /* 0x000fe40000410000 */
[----:B------:R-:W-:-:S02]  /*1ed0*/  FMUL.FTZ R155, R129, R155 ;  /* 0x0000009b819b7220 */ /* 0x000fc40000410000 */
[----:B------:R-:W-:Y:S02]  /*1ee0*/  FFMA.FTZ R126, R157, R164, R126 ;  /* 0x000000a49d7e7223 */ /* 0x000fe4000001007e */
[----:B------:R-:W-:Y:S02]  /*1ef0*/  FMUL.FTZ R124, R51, R124 ;  /* 0x0000007c337c7220 */ /* 0x000fe40000410000 */
[----:B------:R-:W-:Y:S02]  /*1f00*/  FMUL.FTZ R129, R154, R123 ;  /* 0x0000007b9a817220 */ /* 0x000fe40000410000 */
[C---:B------:R-:W-:Y:S02]  /*1f10*/  FMUL.FTZ R149, R128.reuse, R149 ;  /* 0x0000009580957220 */ /* 0x040fe40000410000 */
[----:B------:R-:W-:Y:S02]  /*1f20*/  FMUL.FTZ R148, R128, R148 ;  /* 0x0000009480947220 */ /* 0x000fe40000410000 */
[----:B------:R-:W-:Y:S01]  /*1f30*/  FMUL.FTZ R128, R154, R126 ;  /* 0x0000007e9a807220 */ /* 0x000fe20000410000 */
[----:B------:R-:W-:Y:S01]  /*1f40*/  MUFU.EX2 R124, R124 ;  /* 0x0000007c007c7308 */ /* 0x000fe20000000800 */
[----:B------:R-:W-:-:S02]  /*1f50*/  FMUL.FTZ R152, R132, R152 ;  /* 0x0000009884987220 */ /* 0x000fc40000410000 */
[C---:B------:R-:W-:Y:S02]  /*1f60*/  FFMA.FTZ R129, R155.reuse, R126, R129 ;  /* 0x0000007e9b817223 */ /* 0x040fe40000010081 */
[----:B------:R-:W-:-:S03]  /*1f70*/  FFMA.FTZ R128, R155, R123, -R128 ;  /* 0x0000007b9b807223 */ /* 0x000fc60000010880 */
[----:B------:R-:W4:Y:S01]  /*1f80*/  MUFU.SIN R121, R121 ;  /* 0x0000007900797308 */ /* 0x000f220000000400 */
[----:B------:R-:W-:Y:S02]  /*1f90*/  FMUL.FTZ R153, R132, R153 ;  /* 0x0000009984997220 */ /* 0x000fe40000410000 */
[----:B------:R-:W-:-:S05]  /*1fa0*/  FMUL.FTZ R123, R152, R129 ;  /* 0x00000081987b7220 */ /* 0x000fca0000410000 */
[----:B------:R-:W1:Y:S01]  /*1fb0*/  MUFU.EX2 R122, R122 ;  /* 0x0000007a007a7308 */ /* 0x000e620000000800 */
[-C--:B------:R-:W-:Y:S02]  /*1fc0*/  FMUL.FTZ R126, R152, R128.reuse ;  /* 0x00000080987e7220 */ /* 0x080fe40000410000 */
[----:B------:R-:W-:Y:S02]  /*1fd0*/  FFMA.FTZ R123, R153, R128, -R123 ;  /* 0x00000080997b7223 */ /* 0x000fe4000001087b */
[C---:B0-----:R-:W-:Y:S02]  /*1fe0*/  FMUL.FTZ R139, R125.reuse, R139 ;  /* 0x0000008b7d8b7220 */ /* 0x041fe40000410000 */
[----:B------:R-:W-:Y:S02]  /*1ff0*/  FMUL.FTZ R138, R125, R138 ;  /* 0x0000008a7d8a7220 */ /* 0x000fe40000410000 */
[----:B------:R-:W-:Y:S02]  /*2000*/  FFMA.FTZ R126, R153, R129, R126 ;  /* 0x00000081997e7223 */ /* 0x000fe4000001007e */
[----:B------:R-:W-:-:S02]  /*2010*/  FMUL.FTZ R125, R150, R123 ;  /* 0x0000007b967d7220 */ /* 0x000fc40000410000 */
[-C--:B------:R-:W-:Y:S02]  /*2020*/  FMUL.FTZ R128, R150, R126.reuse ;  /* 0x0000007e96807220 */ /* 0x080fe40000410000 */
[C---:B------:R-:W-:Y:S02]  /*2030*/  FFMA.FTZ R125, R151.reuse, R126, R125 ;  /* 0x0000007e977d7223 */ /* 0x040fe4000001007d */
[----:B----4-:R-:W-:Y:S01]  /*2040*/  FMUL.FTZ R132, R124, R121 ;  /* 0x000000797c847220 */ /* 0x010fe20000410000 */
[----:B------:R-:W-:Y:S01]  /*2050*/  PRMT R121, RZ, 0x5410, R68 ;  /* 0x00005410ff797816 */ /* 0x000fe20000000044 */
[C---:B-1----:R-:W-:Y:S02]  /*2060*/  FMUL.FTZ R135, R122.reuse, R135 ;  /* 0x000000877a877220 */ /* 0x042fe40000410000 */
[----:B------:R-:W-:Y:S02]  /*2070*/  FMUL.FTZ R134, R122, R134 ;  /* 0x000000867a867220 */ /* 0x000fe40000410000 */
[----:B------:R-:W-:Y:S01]  /*2080*/  FFMA.FTZ R128, R151, R123, -R128 ;  /* 0x0000007b97807223 */ /* 0x000fe20000010880 */
[----:B------:R-:W-:Y:S01]  /*2090*/  PRMT R123, RZ, 0x7610, R68 ;  /* 0x00007610ff7b7816 */ /* 0x000fe20000000044 */
[----:B------:R-:W-:Y:S01]  /*20a0*/  FMUL.FTZ R122, R148, R125 ;  /* 0x0000007d947a7220 */ /* 0x000fe20000410000 */
[----:B------:R-:W-:Y:S01]  /*20b0*/  PRMT R68, RZ, 0x5410, R60 ;  /* 0x00005410ff447816 */ /* 0x000fe2000000003c */
[----:B------:R-:W-:Y:S01]  /*20c0*/  FMUL.FTZ R206, R92, R121 ;  /* 0x000000795cce7220 */ /* 0x000fe20000410000 */
[----:B------:R-:W0:Y:S01]  /*20d0*/  MUFU.EX2 R127, R127 ;  /* 0x0000007f007f7308 */ /* 0x000e220000000800 */
[-C--:B------:R-:W-:Y:S01]  /*20e0*/  FFMA.FTZ R129, R149, R128.reuse, -R122 ;  /* 0x0000008095817223 */ /* 0x080fe2000001087a */
[----:B------:R-:W-:Y:S01]  /*20f0*/  PRMT R122, RZ, 0x7610, R69 ;  /* 0x00007610ff7a7816 */ /* 0x000fe20000000045 */
[----:B------:R-:W-:-:S02]  /*2100*/  FMUL.FTZ R128, R148, R128 ;  /* 0x0000008094807220 */ /* 0x000fc40000410000 */
[----:B------:R-:W-:Y:S02]  /*2110*/  FMUL.FTZ R205, R92, R123 ;  /* 0x0000007b5ccd7220 */ /* 0x000fe40000410000 */
[----:B------:R-:W-:Y:S02]  /*2120*/  FMUL.FTZ R206, R68, R206 ;  /* 0x000000ce44ce7220 */ /* 0x000fe40000410000 */
[C---:B------:R-:W-:Y:S02]  /*2130*/  FMUL.FTZ R147, R158.reuse, R147 ;  /* 0x000000939e937220 */ /* 0x040fe40000410000 */
[----:B------:R-:W-:Y:S02]  /*2140*/  FMUL.FTZ R146, R158, R146 ;  /* 0x000000929e927220 */ /* 0x000fe40000410000 */
[----:B------:R-:W-:Y:S01]  /*2150*/  FMUL.FTZ R133, R124, R133 ;  /* 0x000000857c857220 */ /* 0x000fe20000410000 */
[----:B------:R-:W-:Y:S01]  /*2160*/  PRMT R124, RZ, 0x5410, R69 ;  /* 0x00005410ff7c7816 */ /* 0x000fe20000000045 */
[----:B------:R-:W-:Y:S01]  /*2170*/  FFMA.FTZ R158, R149, R125, R128 ;  /* 0x0000007d959e7223 */ /* 0x000fe20000010080 */
[----:B------:R-:W-:Y:S01]  /*2180*/  PRMT R125, RZ, 0x7610, R60 ;  /* 0x00007610ff7d7816 */ /* 0x000fe2000000003c */
[----:B------:R-:W-:-:S02]  /*2190*/  FMUL.FTZ R205, R68, R205 ;  /* 0x000000cd44cd7220 */ /* 0x000fc40000410000 */
[C---:B------:R-:W-:Y:S02]  /*21a0*/  FMUL.FTZ R208, R93.reuse, R122 ;  /* 0x0000007a5dd07220 */ /* 0x040fe40000410000 */
[----:B------:R-:W-:Y:S02]  /*21b0*/  FMUL.FTZ R126, R206, R118 ;  /* 0x00000076ce7e7220 */ /* 0x000fe40000410000 */
[----:B------:R-:W-:Y:S02]  /*21c0*/  FMUL.FTZ R207, R93, R124 ;  /* 0x0000007c5dcf7220 */ /* 0x000fe40000410000 */
[----:B------:R-:W-:Y:S02]  /*21d0*/  FMUL.FTZ R208, R125, R208 ;  /* 0x000000d07dd07220 */ /* 0x000fe40000410000 */
[C---:B------:R-:W-:Y:S02]  /*21e0*/  FMUL.FTZ R68, R205.reuse, R118 ;  /* 0x00000076cd447220 */ /* 0x040fe40000410000 */
[----:B------:R-:W-:-:S02]  /*21f0*/  FFMA.FTZ R69, R205, R119, R126 ;  /* 0x00000077cd457223 */ /* 0x000fc4000001007e */
[----:B------:R-:W-:Y:S02]  /*2200*/  FMUL.FTZ R207, R125, R207 ;  /* 0x000000cf7dcf7220 */ /* 0x000fe40000410000 */
[----:B------:R-:W-:Y:S02]  /*2210*/  FFMA.FTZ R68, R206, R119, -R68 ;  /* 0x00000077ce447223 */ /* 0x000fe40000010844 */
[----:B------:R-:W-:Y:S01]  /*2220*/  FADD.FTZ R69, R208, R69 ;  /* 0x00000045d0457221 */ /* 0x000fe20000010000 */
[--C-:B------:R-:W-:Y:S01]  /*2230*/  PRMT R125, RZ, 0x5410, R70.reuse ;  /* 0x00005410ff7d7816 */ /* 0x100fe20000000046 */
[C---:B0-----:R-:W-:Y:S02]  /*2240*/  FMUL.FTZ R137, R127.reuse, R137 ;  /* 0x000000897f897220 */ /* 0x041fe40000410000 */
[----:B------:R-:W-:Y:S01]  /*2250*/  FMUL.FTZ R136, R127, R136 ;  /* 0x000000887f887220 */ /* 0x000fe20000410000 */
[----:B------:R-:W-:Y:S01]  /*2260*/  PRMT R127, RZ, 0x7610, R70 ;  /* 0x00007610ff7f7816 */ /* 0x000fe20000000046 */
[----:B------:R-:W-:Y:S01]  /*2270*/  FADD.FTZ R68, R207, R68 ;  /* 0x00000044cf447221 */ /* 0x000fe20000010000 */
[----:B------:R-:W0:Y:S01]  /*2280*/  MUFU.EX2 R160, R160 ;  /* 0x000000a000a07308 */ /* 0x000e220000000800 */
[----:B------:R-:W-:Y:S01]  /*2290*/  FMUL.FTZ R70, R116, R69 ;  /* 0x0000004574467220 */ /* 0x000fe20000410000 */
[----:B------:R-:W-:-:S02]  /*22a0*/  PRMT R126, RZ, 0x5410, R71 ;  /* 0x00005410ff7e7816 */ /* 0x000fc40000000047 */
[----:B------:R-:W-:Y:S01]  /*22b0*/  PRMT R128, RZ, 0x7610, R71 ;  /* 0x00007610ff807816 */ /* 0x000fe20000000047 */
[-C--:B------:R-:W-:Y:S01]  /*22c0*/  FFMA.FTZ R71, R117, R68.reuse, -R70 ;  /* 0x0000004475477223 */ /* 0x080fe20000010846 */
[----:B------:R-:W-:Y:S01]  /*22d0*/  PRMT R70, RZ, 0x5410, R61 ;  /* 0x00005410ff467816 */ /* 0x000fe2000000003d */
[C---:B------:R-:W-:Y:S02]  /*22e0*/  FMUL.FTZ R212, R90.reuse, R125 ;  /* 0x0000007d5ad47220 */ /* 0x040fe40000410000 */
[----:B------:R-:W-:Y:S02]  /*22f0*/  FMUL.FTZ R211, R90, R127 ;  /* 0x0000007f5ad37220 */ /* 0x000fe40000410000 */
[----:B------:R-:W-:Y:S02]  /*2300*/  FMUL.FTZ R68, R116, R68 ;  /* 0x0000004474447220 */ /* 0x000fe40000410000 */
[C---:B------:R-:W-:Y:S02]  /*2310*/  FMUL.FTZ R212, R70.reuse, R212 ;  /* 0x000000d446d47220 */ /* 0x040fe40000410000 */
[----:B------:R-:W-:-:S02]  /*2320*/  FMUL.FTZ R211, R70, R211 ;  /* 0x000000d346d37220 */ /* 0x000fc40000410000 */
[----:B------:R-:W-:Y:S02]  /*2330*/  FFMA.FTZ R68, R117, R69, R68 ;  /* 0x0000004575447223 */ /* 0x000fe40000010044 */
[----:B------:R-:W-:Y:S02]  /*2340*/  FADD.FTZ R71, R212, R71 ;  /* 0x00000047d4477221 */ /* 0x000fe40000010000 */
[C---:B0-----:R-:W-:Y:S02]  /*2350*/  FMUL.FTZ R143, R160.reuse, R143 ;  /* 0x0000008fa08f7220 */ /* 0x041fe40000410000 */
[----:B------:R-:W-:Y:S01]  /*2360*/  FMUL.FTZ R142, R160, R142 ;  /* 0x0000008ea08e7220 */ /* 0x000fe20000410000 */
[----:B------:R-:W-:Y:S01]  /*2370*/  PRMT R160, RZ, 0x7610, R61 ;  /* 0x00007610ffa07816 */ /* 0x000fe2000000003d */
[----:B------:R-:W-:Y:S02]  /*2380*/  FADD.FTZ R68, R211, R68 ;  /* 0x00000044d3447221 */ /* 0x000fe40000010000 */
[----:B------:R-:W-:-:S02]  /*2390*/  FMUL.FTZ R69, R114, R71 ;  /* 0x0000004772457220 */ /* 0x000fc40000410000 */
[----:B------:R-:W-:Y:S02]  /*23a0*/  FMUL.FTZ R210, R91, R128 ;  /* 0x000000805bd27220 */ /* 0x000fe40000410000 */
[----:B------:R-:W-:Y:S02]  /*23b0*/  FMUL.FTZ R70, R146, R158 ;  /* 0x0000009e92467220 */ /* 0x000fe40000410000 */
[----:B------:R-:W-:Y:S02]  /*23c0*/  FFMA.FTZ R69, R115, R68, R69 ;  /* 0x0000004473457223 */ /* 0x000fe40000010045 */
[----:B------:R-:W-:Y:S02]  /*23d0*/  FMUL.FTZ R209, R91, R126 ;  /* 0x0000007e5bd17220 */ /* 0x000fe40000410000 */
[----:B------:R-:W-:Y:S02]  /*23e0*/  FMUL.FTZ R68, R114, R68 ;  /* 0x0000004472447220 */ /* 0x000fe40000410000 */
[----:B------:R-:W-:-:S02]  /*23f0*/  FMUL.FTZ R210, R160, R210 ;  /* 0x000000d2a0d27220 */ /* 0x000fc40000410000 */
[C---:B------:R-:W-:Y:S02]  /*2400*/  FMUL.FTZ R145, R159.reuse, R145 ;  /* 0x000000919f917220 */ /* 0x040fe40000410000 */
[----:B------:R-:W-:Y:S02]  /*2410*/  FMUL.FTZ R144, R159, R144 ;  /* 0x000000909f907220 */ /* 0x000fe40000410000 */
[-C--:B------:R-:W-:Y:S02]  /*2420*/  FFMA.FTZ R159, R147, R129.reuse, -R70 ;  /* 0x00000081939f7223 */ /* 0x080fe40000010846 */
[----:B------:R-:W-:Y:S02]  /*2430*/  FMUL.FTZ R129, R146, R129 ;  /* 0x0000008192817220 */ /* 0x000fe40000410000 */
[----:B------:R-:W-:Y:S02]  /*2440*/  FMUL.FTZ R209, R160, R209 ;  /* 0x000000d1a0d17220 */ /* 0x000fe40000410000 */
[----:B------:R-:W-:-:S02]  /*2450*/  FFMA.FTZ R68, R115, R71, -R68 ;  /* 0x0000004773447223 */ /* 0x000fc40000010844 */
[----:B------:R-:W-:Y:S02]  /*2460*/  FADD.FTZ R69, R210, R69 ;  /* 0x00000045d2457221 */ /* 0x000fe40000010000 */
[----:B------:R-:W-:Y:S02]  /*2470*/  FFMA.FTZ R129, R147, R158, R129 ;  /* 0x0000009e93817223 */ /* 0x000fe40000010081 */
[----:B------:R-:W-:Y:S02]  /*2480*/  FADD.FTZ R68, R209, R68 ;  /* 0x00000044d1447221 */ /* 0x000fe40000010000 */
[----:B------:R-:W-:Y:S02]  /*2490*/  FMUL.FTZ R70, R156, R69 ;  /* 0x000000459c467220 */ /* 0x000fe40000410000 */
[C---:B------:R-:W-:Y:S02]  /*24a0*/  FMUL.FTZ R160, R144.reuse, R159 ;  /* 0x0000009f90a07220 */ /* 0x040fe40000410000 */
[----:B------:R-:W-:-:S02]  /*24b0*/  FMUL.FTZ R158, R144, R129 ;  /* 0x00000081909e7220 */ /* 0x000fc40000410000 */
[-C--:B------:R-:W-:Y:S02]  /*24c0*/  FFMA.FTZ R71, R157, R68.reuse, -R70 ;  /* 0x000000449d477223 */ /* 0x080fe40000010846 */
[C---:B------:R-:W-:Y:S01]  /*24d0*/  FFMA.FTZ R164, R145.reuse, R129, R160 ;  /* 0x0000008191a47223 */ /* 0x040fe200000100a0 */
[----:B------:R-:W-:Y:S01]  /*24e0*/  PRMT R129, RZ, 0x5410, R72 ;  /* 0x00005410ff817816 */ /* 0x000fe20000000048 */
[----:B------:R-:W-:Y:S02]  /*24f0*/  FMUL.FTZ R68, R156, R68 ;  /* 0x000000449c447220 */ /* 0x000fe40000410000 */
[----:B------:R-:W-:Y:S01]  /*2500*/  FFMA.FTZ R162, R145, R159, -R158 ;  /* 0x0000009f91a27223 */ /* 0x000fe2000001089e */
[----:B------:R-:W-:Y:S01]  /*2510*/  PRMT R159, RZ, 0x7610, R72 ;  /* 0x00007610ff9f7816 */ /* 0x000fe20000000048 */
[----:B------:R-:W-:Y:S01]  /*2520*/  FFMA.FTZ R68, R157, R69, R68 ;  /* 0x000000459d447223 */ /* 0x000fe20000010044 */
[----:B------:R-:W-:Y:S01]  /*2530*/  PRMT R69, RZ, 0x5410, R62 ;  /* 0x00005410ff457816 */ /* 0x000fe2000000003e */
[----:B------:R-:W-:-:S02]  /*2540*/  FMUL.FTZ R214, R88, R129 ;  /* 0x0000008158d67220 */ /* 0x000fc40000410000 */
[----:B------:R-:W-:Y:S02]  /*2550*/  FMUL.FTZ R213, R88, R159 ;  /* 0x0000009f58d57220 */ /* 0x000fe40000410000 */
[C---:B------:R-:W-:Y:S01]  /*2560*/  FMUL.FTZ R214, R69.reuse, R214 ;  /* 0x000000d645d67220 */ /* 0x040fe20000410000 */
[----:B------:R-:W-:Y:S01]  /*2570*/  PRMT R160, RZ, 0x7610, R73 ;  /* 0x00007610ffa07816 */ /* 0x000fe20000000049 */
[----:B------:R-:W-:Y:S02]  /*2580*/  FMUL.FTZ R213, R69, R213 ;  /* 0x000000d545d57220 */ /* 0x000fe40000410000 */
[----:B------:R-:W-:Y:S01]  /*2590*/  FADD.FTZ R71, R214, R71 ;  /* 0x00000047d6477221 */ /* 0x000fe20000010000 */
[----:B------:R-:W-:Y:S01]  /*25a0*/  PRMT R72, RZ, 0x7610, R62 ;  /* 0x00007610ff487816 */ /* 0x000fe2000000003e */
[----:B------:R-:W-:Y:S01]  /*25b0*/  FADD.FTZ R68, R213, R68 ;  /* 0x00000044d5447221 */ /* 0x000fe20000010000 */
[----:B------:R-:W-:Y:S01]  /*25c0*/  PRMT R158, RZ, 0x5410, R73 ;  /* 0x00005410ff9e7816 */ /* 0x000fe20000000049 */
[----:B------:R-:W-:-:S02]  /*25d0*/  FMUL.FTZ R215, R89, R160 ;  /* 0x000000a059d77220 */ /* 0x000fc40000410000 */
[C---:B------:R-:W-:Y:S02]  /*25e0*/  FMUL.FTZ R69, R154.reuse, R71 ;  /* 0x000000479a457220 */ /* 0x040fe40000410000 */
[----:B------:R-:W-:Y:S02]  /*25f0*/  FMUL.FTZ R70, R154, R68 ;  /* 0x000000449a467220 */ /* 0x000fe40000410000 */
[----:B------:R-:W-:Y:S02]  /*2600*/  FMUL.FTZ R216, R89, R158 ;  /* 0x0000009e59d87220 */ /* 0x000fe40000410000 */
[C---:B------:R-:W-:Y:S02]  /*2610*/  FMUL.FTZ R215, R72.reuse, R215 ;  /* 0x000000d748d77220 */ /* 0x040fe40000410000 */
[----:B------:R-:W-:Y:S01]  /*2620*/  FFMA.FTZ R68, R155, R68, R69 ;  /* 0x000000449b447223 */ /* 0x000fe20000010045 */
        /* <DEDUP_REMOVED lines=9> */
[----:B------:R-:W-:-:S02]  /*26c0*/  FMUL.FTZ R72, R142, R164 ;  /* 0x000000a48e487220 */ /* 0x000fc40000410000 */
[----:B------:R-:W-:Y:S02]  /*26d0*/  FFMA.FTZ R69, R153, R71, -R70 ;  /* 0x0000004799457223 */ /* 0x000fe40000010846 */
[----:B------:R-:W-:Y:S02]  /*26e0*/  FMUL.FTZ R217, R86, R163 ;  /* 0x000000a356d97220 */ /* 0x000fe40000410000 */
[----:B------:R-:W-:Y:S02]  /*26f0*/  FMUL.FTZ R218, R73, R218 ;  /* 0x000000da49da7220 */ /* 0x000fe40000410000 */
[----:B------:R-:W-:Y:S02]  /*2700*/  FMUL.FTZ R71, R152, R71 ;  /* 0x0000004798477220 */ /* 0x000fe40000410000 */
[-C--:B------:R-:W-:Y:S02]  /*2710*/  FFMA.FTZ R72, R143, R162.reuse, -R72 ;  /* 0x000000a28f487223 */ /* 0x080fe40000010848 */
[----:B------:R-:W-:-:S02]  /*2720*/  FMUL.FTZ R162, R142, R162 ;  /* 0x000000a28ea27220 */ /* 0x000fc40000410000 */
[----:B------:R-:W-:Y:S02]  /*2730*/  FMUL.FTZ R217, R73, R217 ;  /* 0x000000d949d97220 */ /* 0x000fe40000410000 */
[----:B------:R-:W-:Y:S02]  /*2740*/  FFMA.FTZ R68, R153, R68, R71 ;  /* 0x0000004499447223 */ /* 0x000fe40000010047 */
[----:B------:R-:W-:Y:S02]  /*2750*/  FADD.FTZ R69, R218, R69 ;  /* 0x00000045da457221 */ /* 0x000fe40000010000 */
[----:B------:R-:W-:Y:S01]  /*2760*/  FFMA.FTZ R73, R143, R164, R162 ;  /* 0x000000a48f497223 */ /* 0x000fe200000100a2 */
[--C-:B------:R-:W-:Y:S01]  /*2770*/  PRMT R164, RZ, 0x7610, R75.reuse ;  /* 0x00007610ffa47816 */ /* 0x100fe2000000004b */
[----:B------:R-:W-:Y:S02]  /*2780*/  FADD.FTZ R68, R217, R68 ;  /* 0x00000044d9447221 */ /* 0x000fe40000010000 */
[----:B------:R-:W-:Y:S01]  /*2790*/  FMUL.FTZ R70, R150, R69 ;  /* 0x0000004596467220 */ /* 0x000fe20000410000 */
[----:B------:R-:W-:Y:S01]  /*27a0*/  PRMT R162, RZ, 0x5410, R75 ;  /* 0x00005410ffa27816 */ /* 0x000fe2000000004b */
[----:B------:R-:W-:-:S02]  /*27b0*/  FMUL.FTZ R220, R87, R164 ;  /* 0x000000a457dc7220 */ /* 0x000fc40000410000 */
[----:B------:R-:W-:Y:S01]  /*27c0*/  FFMA.FTZ R71, R151, R68, R70 ;  /* 0x0000004497477223 */ /* 0x000fe20000010046 */
[----:B------:R-:W-:Y:S01]  /*27d0*/  PRMT R70, RZ, 0x7610, R63 ;  /* 0x00007610ff467816 */ /* 0x000fe2000000003f */
[----:B------:R-:W-:Y:S02]  /*27e0*/  FMUL.FTZ R219, R87, R162 ;  /* 0x000000a257db7220 */ /* 0x000fe40000410000 */
[----:B------:R-:W-:Y:S02]  /*27f0*/  FMUL.FTZ R68, R150, R68 ;  /* 0x0000004496447220 */ /* 0x000fe40000410000 */
[C---:B------:R-:W-:Y:S01]  /*2800*/  FMUL.FTZ R220, R70.reuse, R220 ;  /* 0x000000dc46dc7220 */ /* 0x040fe20000410000 */
[----:B---3--:R-:W-:Y:S01]  /*2810*/  PRMT R165, RZ, 0x5410, R76 ;  /* 0x00005410ffa57816 */ /* 0x008fe2000000004c */
[----:B------:R-:W-:Y:S02]  /*2820*/  FMUL.FTZ R219, R70, R219 ;  /* 0x000000db46db7220 */ /* 0x000fe40000410000 */
[----:B------:R-:W-:-:S02]  /*2830*/  FFMA.FTZ R68, R151, R69, -R68 ;  /* 0x0000004597447223 */ /* 0x000fc40000010844 */
[----:B------:R-:W-:Y:S01]  /*2840*/  FADD.FTZ R71, R220, R71 ;  /* 0x00000047dc477221 */ /* 0x000fe20000010000 */
[----:B------:R-:W-:Y:S01]  /*2850*/  PRMT R75, RZ, 0x5410, R56 ;  /* 0x00005410ff4b7816 */ /* 0x000fe20000000038 */
[----:B------:R-:W-:Y:S01]  /*2860*/  FADD.FTZ R68, R219, R68 ;  /* 0x00000044db447221 */ /* 0x000fe20000010000 */
[----:B------:R-:W-:Y:S01]  /*2870*/  PRMT R167, RZ, 0x7610, R76 ;  /* 0x00007610ffa77816 */ /* 0x000fe2000000004c */
[----:B------:R-:W-:Y:S02]  /*2880*/  FMUL.FTZ R69, R148, R71 ;  /* 0x0000004794457220 */ /* 0x000fe40000410000 */
[C---:B------:R-:W-:Y:S02]  /*2890*/  FMUL.FTZ R226, R84.reuse, R165 ;  /* 0x000000a554e27220 */ /* 0x040fe40000410000 */
[----:B------:R-:W-:Y:S02]  /*28a0*/  FFMA.FTZ R69, R149, R68, -R69 ;  /* 0x0000004495457223 */ /* 0x000fe40000010845 */
[----:B------:R-:W-:-:S02]  /*28b0*/  FMUL.FTZ R225, R84, R167 ;  /* 0x000000a754e17220 */ /* 0x000fc40000410000 */
[----:B------:R-:W-:Y:S02]  /*28c0*/  FMUL.FTZ R68, R148, R68 ;  /* 0x0000004494447220 */ /* 0x000fe40000410000 */
[----:B------:R-:W-:Y:S01]  /*28d0*/  FMUL.FTZ R226, R75, R226 ;  /* 0x000000e24be27220 */ /* 0x000fe20000410000 */
[----:B------:R-:W-:Y:S01]  /*28e0*/  PRMT R168, RZ, 0x7610, R77 ;  /* 0x00007610ffa87816 */ /* 0x000fe2000000004d */
[----:B------:R-:W-:Y:S02]  /*28f0*/  FMUL.FTZ R70, R138, R73 ;  /* 0x000000498a467220 */ /* 0x000fe40000410000 */
[----:B------:R-:W-:Y:S02]  /*2900*/  FFMA.FTZ R68, R149, R71, R68 ;  /* 0x0000004795447223 */ /* 0x000fe40000010044 */
[----:B------:R-:W-:Y:S02]  /*2910*/  FMUL.FTZ R225, R75, R225 ;  /* 0x000000e14be17220 */ /* 0x000fe40000410000 */
[----:B------:R-:W-:Y:S01]  /*2920*/  FADD.FTZ R69, R226, R69 ;  /* 0x00000045e2457221 */ /* 0x000fe20000010000 */
[----:B------:R-:W-:Y:S01]  /*2930*/  PRMT R166, RZ, 0x5410, R77 ;  /* 0x00005410ffa67816 */ /* 0x000fe2000000004d */
[----:B------:R-:W-:Y:S01]  /*2940*/  FFMA.FTZ R74, R139, R72, -R70 ;  /* 0x000000488b4a7223 */ /* 0x000fe20000010846 */
[----:B------:R-:W-:Y:S01]  /*2950*/  PRMT R71, RZ, 0x7610, R56 ;  /* 0x00007610ff477816 */ /* 0x000fe20000000038 */
[----:B------:R-:W-:-:S02]  /*2960*/  FADD.FTZ R68, R225, R68 ;  /* 0x00000044e1447221 */ /* 0x000fc40000010000 */
[C---:B------:R-:W-:Y:S02]  /*2970*/  FMUL.FTZ R70, R146.reuse, R69 ;  /* 0x0000004592467220 */ /* 0x040fe40000410000 */
[----:B------:R-:W-:Y:S02]  /*2980*/  FMUL.FTZ R229, R85, R168 ;  /* 0x000000a855e57220 */ /* 0x000fe40000410000 */
[----:B------:R-:W-:Y:S02]  /*2990*/  FFMA.FTZ R70, R147, R68, R70 ;  /* 0x0000004493467223 */ /* 0x000fe40000010046 */
[----:B------:R-:W-:Y:S02]  /*29a0*/  FMUL.FTZ R230, R85, R166 ;  /* 0x000000a655e67220 */ /* 0x000fe40000410000 */
[----:B------:R-:W-:Y:S02]  /*29b0*/  FMUL.FTZ R68, R146, R68 ;  /* 0x0000004492447220 */ /* 0x000fe40000410000 */
[----:B------:R-:W-:-:S02]  /*29c0*/  FMUL.FTZ R229, R71, R229 ;  /* 0x000000e547e57220 */ /* 0x000fc40000410000 */
[----:B------:R-:W-:Y:S02]  /*29d0*/  FMUL.FTZ R230, R71, R230 ;  /* 0x000000e647e67220 */ /* 0x000fe40000410000 */
[----:B------:R-:W-:Y:S02]  /*29e0*/  FFMA.FTZ R69, R147, R69, -R68 ;  /* 0x0000004593457223 */ /* 0x000fe40000010844 */
[----:B------:R-:W-:Y:S01]  /*29f0*/  FADD.FTZ R70, R229, R70 ;  /* 0x00000046e5467221 */ /* 0x000fe20000010000 */
[--C-:B------:R-:W-:Y:S01]  /*2a00*/  PRMT R169, RZ, 0x5410, R78.reuse ;  /* 0x00005410ffa97816 */ /* 0x100fe2000000004e */
[----:B------:R-:W-:Y:S02]  /*2a10*/  FADD.FTZ R69, R230, R69 ;  /* 0x00000045e6457221 */ /* 0x000fe40000010000 */
[----:B------:R-:W-:Y:S01]  /*2a20*/  FMUL.FTZ R68, R144, R70 ;  /* 0x0000004690447220 */ /* 0x000fe20000410000 */
[----:B------:R-:W-:Y:S01]  /*2a30*/  PRMT R171, RZ, 0x7610, R78 ;  /* 0x00007610ffab7816 */ /* 0x000fe2000000004e */
[----:B------:R-:W-:-:S02]  /*2a40*/  FMUL.FTZ R234, R54, R169 ;  /* 0x000000a936ea7220 */ /* 0x000fc40000410000 */
[----:B------:R-:W-:Y:S01]  /*2a50*/  FFMA.FTZ R71, R145, R69, -R68 ;  /* 0x0000004591477223 */ /* 0x000fe20000010844 */
[----:B------:R-:W-:Y:S01]  /*2a60*/  PRMT R68, RZ, 0x5410, R57 ;  /* 0x00005410ff447816 */ /* 0x000fe20000000039 */
[----:B------:R-:W-:Y:S02]  /*2a70*/  FMUL.FTZ R72, R138, R72 ;  /* 0x000000488a487220 */ /* 0x000fe40000410000 */
[----:B------:R-:W-:Y:S02]  /*2a80*/  FMUL.FTZ R233, R54, R171 ;  /* 0x000000ab36e97220 */ /* 0x000fe40000410000 */
[----:B------:R-:W-:Y:S02]  /*2a90*/  FMUL.FTZ R69, R144, R69 ;  /* 0x0000004590457220 */ /* 0x000fe40000410000 */
[----:B------:R-:W-:Y:S01]  /*2aa0*/  FMUL.FTZ R234, R68, R234 ;  /* 0x000000ea44ea7220 */ /* 0x000fe20000410000 */
[----:B------:R-:W-:Y:S01]  /*2ab0*/  PRMT R170, RZ, 0x7610, R79 ;  /* 0x00007610ffaa7816 */ /* 0x000fe2000000004f */
[----:B------:R-:W-:-:S02]  /*2ac0*/  FFMA.FTZ R72, R139, R73, R72 ;  /* 0x000000498b487223 */ /* 0x000fc40000010048 */
[----:B------:R-:W-:Y:S02]  /*2ad0*/  FMUL.FTZ R233, R68, R233 ;  /* 0x000000e944e97220 */ /* 0x000fe40000410000 */
[----:B------:R-:W-:Y:S02]  /*2ae0*/  FFMA.FTZ R70, R145, R70, R69 ;  /* 0x0000004691467223 */ /* 0x000fe40000010045 */
[----:B------:R-:W-:Y:S01]  /*2af0*/  FADD.FTZ R71, R234, R71 ;  /* 0x00000047ea477221 */ /* 0x000fe20000010000 */
[----:B------:R-:W-:Y:S01]  /*2b00*/  PRMT R78, RZ, 0x5410, R79 ;  /* 0x00005410ff4e7816 */ /* 0x000fe2000000004f */
[----:B------:R-:W-:Y:S01]  /*2b10*/  FMUL.FTZ R69, R136, R72 ;  /* 0x0000004888457220 */ /* 0x000fe20000410000 */
[----:B------:R-:W-:Y:S01]  /*2b20*/  PRMT R73, RZ, 0x7610, R57 ;  /* 0x00007610ff497816 */ /* 0x000fe20000000039 */
[----:B------:R-:W-:Y:S02]  /*2b30*/  FADD.FTZ R70, R233, R70 ;  /* 0x00000046e9467221 */ /* 0x000fe40000010000 */
[----:B------:R-:W-:-:S02]  /*2b40*/  FMUL.FTZ R68, R142, R71 ;  /* 0x000000478e447220 */ /* 0x000fc40000410000 */
[----:B------:R-:W-:Y:S02]  /*2b50*/  FMUL.FTZ R231, R55, R170 ;  /* 0x000000aa37e77220 */ /* 0x000fe40000410000 */
[-C--:B------:R-:W-:Y:S02]  /*2b60*/  FFMA.FTZ R69, R137, R74.reuse, -R69 ;  /* 0x0000004a89457223 */ /* 0x080fe40000010845 */
[----:B------:R-:W-:Y:S02]  /*2b70*/  FMUL.FTZ R74, R136, R74 ;  /* 0x0000004a884a7220 */ /* 0x000fe40000410000 */
[----:B------:R-:W-:Y:S02]  /*2b80*/  FFMA.FTZ R68, R143, R70, R68 ;  /* 0x000000468f447223 */ /* 0x000fe40000010044 */
[----:B------:R-:W-:Y:S02]  /*2b90*/  FMUL.FTZ R232, R55, R78 ;  /* 0x0000004e37e87220 */ /* 0x000fe40000410000 */
[----:B------:R-:W-:-:S02]  /*2ba0*/  FMUL.FTZ R70, R142, R70 ;  /* 0x000000468e467220 */ /* 0x000fc40000410000 */
[----:B------:R-:W-:Y:S02]  /*2bb0*/  FMUL.FTZ R231, R73, R231 ;  /* 0x000000e749e77220 */ /* 0x000fe40000410000 */
[----:B------:R-:W-:Y:S02]  /*2bc0*/  FFMA.FTZ R74, R137, R72, R74 ;  /* 0x00000048894a7223 */ /* 0x000fe4000001004a */
[----:B------:R-:W-:Y:S02]  /*2bd0*/  FMUL.FTZ R232, R73, R232 ;  /* 0x000000e849e87220 */ /* 0x000fe40000410000 */
[----:B------:R-:W-:Y:S02]  /*2be0*/  FFMA.FTZ R71, R143, R71, -R70 ;  /* 0x000000478f477223 */ /* 0x000fe40000010846 */
[----:B------:R-:W-:Y:S02]  /*2bf0*/  FADD.FTZ R68, R231, R68 ;  /* 0x00000044e7447221 */ /* 0x000fe40000010000 */
[----:B------:R-:W-:Y:S01]  /*2c00*/  FMUL.FTZ R72, R134, R74 ;  /* 0x0000004a86487220 */ /* 0x000fe20000410000 */
[----:B--2---:R-:W-:Y:S01]  /*2c10*/  PRMT R79, RZ, 0x5410, R80 ;  /* 0x00005410ff4f7816 */ /* 0x004fe20000000050 */
[----:B------:R-:W-:-:S02]  /*2c20*/  FADD.FTZ R71, R232, R71 ;  /* 0x00000047e8477221 */ /* 0x000fc40000010000 */
[----:B------:R-:W-:Y:S01]  /*2c30*/  FMUL.FTZ R70, R138, R68 ;  /* 0x000000448a467220 */ /* 0x000fe20000410000 */
[----:B------:R-:W-:Y:S01]  /*2c40*/  PRMT R173, RZ, 0x7610, R80 ;  /* 0x00007610ffad7816 */ /* 0x000fe20000000050 */
[-C--:B------:R-:W-:Y:S02]  /*2c50*/  FMUL.FTZ R73, R134, R69.reuse ;  /* 0x0000004586497220 */ /* 0x080fe40000410000 */
[----:B------:R-:W-:Y:S02]  /*2c60*/  FFMA.FTZ R72, R135, R69, -R72 ;  /* 0x0000004587487223 */ /* 0x000fe40000010848 */
[----:B------:R-:W-:Y:S01]  /*2c70*/  FFMA.FTZ R69, R139, R71, -R70 ;  /* 0x000000478b457223 */ /* 0x000fe20000010846 */
[----:B------:R-:W-:Y:S01]  /*2c80*/  PRMT R70, RZ, 0x5410, R58 ;  /* 0x00005410ff467816 */ /* 0x000fe2000000003a */
[----:B------:R-:W-:Y:S02]  /*2c90*/  FMUL.FTZ R236, R52, R79 ;  /* 0x0000004f34ec7220 */ /* 0x000fe40000410000 */
[----:B------:R-:W-:-:S02]  /*2ca0*/  FMUL.FTZ R71, R138, R71 ;  /* 0x000000478a477220 */ /* 0x000fc40000410000 */
[----:B------:R-:W-:Y:S02]  /*2cb0*/  FMUL.FTZ R235, R52, R173 ;  /* 0x000000ad34eb7220 */ /* 0x000fe40000410000 */
[C---:B------:R-:W-:Y:S01]  /*2cc0*/  FMUL.FTZ R236, R70.reuse, R236 ;  /* 0x000000ec46ec7220 */ /* 0x040fe20000410000 */
[----:B------:R-:W-:Y:S01]  /*2cd0*/  PRMT R172, RZ, 0x7610, R81 ;  /* 0x00007610ffac7816 */ /* 0x000fe20000000051 */
[----:B------:R-:W-:Y:S02]  /*2ce0*/  FFMA.FTZ R68, R139, R68, R71 ;  /* 0x000000448b447223 */ /* 0x000fe40000010047 */
[----:B------:R-:W-:Y:S02]  /*2cf0*/  FMUL.FTZ R235, R70, R235 ;  /* 0x000000eb46eb7220 */ /* 0x000fe40000410000 */
[----:B------:R-:W-:Y:S01]  /*2d00*/  FADD.FTZ R69, R236, R69 ;  /* 0x00000045ec457221 */ /* 0x000fe20000010000 */
[----:B------:R-:W-:Y:S01]  /*2d10*/  PRMT R80, RZ, 0x5410, R81 ;  /* 0x00005410ff507816 */ /* 0x000fe20000000051 */
[----:B------:R-:W-:Y:S01]  /*2d20*/  FFMA.FTZ R73, R135, R74, R73 ;  /* 0x0000004a87497223 */ /* 0x000fe20000010049 */
[----:B------:R-:W-:Y:S01]  /*2d30*/  PRMT R74, RZ, 0x7610, R58 ;  /* 0x00007610ff4a7816 */ /* 0x000fe2000000003a */
[----:B------:R-:W-:-:S02]  /*2d40*/  FADD.FTZ R68, R235, R68 ;  /* 0x00000044eb447221 */ /* 0x000fc40000010000 */
[C---:B------:R-:W-:Y:S02]  /*2d50*/  FMUL.FTZ R227, R53.reuse, R172 ;  /* 0x000000ac35e37220 */ /* 0x040fe40000410000 */
        /* <DEDUP_REMOVED lines=13> */
[----:B------:R-:W-:Y:S01]  /*2e30*/  FMUL.FTZ R70, R134, R68 ;  /* 0x0000004486467220 */ /* 0x000fe20000410000 */
[----:B------:R-:W-:Y:S01]  /*2e40*/  ISETP.NE.AND P0, PT, R99, 0x3f, PT ;  /* 0x0000003f6300780c */ /* 0x000fe20003f05270 */
[----:B------:R-:W-:-:S02]  /*2e50*/  FMUL.FTZ R222, R50, R175 ;  /* 0x000000af32de7220 */ /* 0x000fc40000410000 */
[----:B------:R-:W-:Y:S02]  /*2e60*/  FMUL.FTZ R71, R134, R69 ;  /* 0x0000004586477220 */ /* 0x000fe40000410000 */
[C---:B------:R-:W-:Y:S02]  /*2e70*/  FMUL.FTZ R221, R74.reuse, R221 ;  /* 0x000000dd4add7220 */ /* 0x040fe40000410000 */
[C---:B------:R-:W-:Y:S02]  /*2e80*/  FFMA.FTZ R70, R135.reuse, R69, -R70 ;  /* 0x0000004587467223 */ /* 0x040fe40000010846 */
[----:B------:R-:W-:Y:S02]  /*2e90*/  FMUL.FTZ R222, R74, R222 ;  /* 0x000000de4ade7220 */ /* 0x000fe40000410000 */
[----:B------:R-:W-:Y:S02]  /*2ea0*/  FFMA.FTZ R71, R135, R68, R71 ;  /* 0x0000004487477223 */ /* 0x000fe40000010047 */
[----:B------:R-:W-:-:S02]  /*2eb0*/  FADD.FTZ R70, R221, R70 ;  /* 0x00000046dd467221 */ /* 0x000fc40000010000 */
[----:B------:R-:W-:Y:S02]  /*2ec0*/  FADD.FTZ R71, R222, R71 ;  /* 0x00000047de477221 */ /* 0x000fe40000010000 */
[C---:B------:R-:W-:Y:S02]  /*2ed0*/  FMUL.FTZ R76, R132.reuse, R70 ;  /* 0x00000046844c7220 */ /* 0x040fe40000410000 */
[-C--:B------:R-:W-:Y:S02]  /*2ee0*/  FMUL.FTZ R69, R132, R71.reuse ;  /* 0x0000004784457220 */ /* 0x080fe40000410000 */
[----:B------:R-:W-:Y:S02]  /*2ef0*/  FFMA.FTZ R71, R133, R71, R76 ;  /* 0x0000004785477223 */ /* 0x000fe4000001004c */
[----:B------:R0:W1:Y:S01]  /*2f00*/  @P0 LDS.64 R76, [R99.X8+0x49e8] ;  /* 0x0049e800634c0984 */ /* 0x0000620000008a00 */
[--C-:B------:R-:W-:Y:S02]  /*2f10*/  PRMT R82, RZ, 0x5410, R83.reuse ;  /* 0x00005410ff527816 */ /* 0x100fe40000000053 */
[----:B------:R-:W-:-:S02]  /*2f20*/  PRMT R174, RZ, 0x7610, R83 ;  /* 0x00007610ffae7816 */ /* 0x000fc40000000053 */
[----:B------:R-:W-:Y:S01]  /*2f30*/  PRMT R68, RZ, 0x7610, R59 ;  /* 0x00007610ff447816 */ /* 0x000fe2000000003b */
[C---:B------:R-:W-:Y:S02]  /*2f40*/  FMUL.FTZ R223, R51.reuse, R82 ;  /* 0x0000005233df7220 */ /* 0x040fe40000410000 */
[----:B------:R-:W-:Y:S02]  /*2f50*/  FMUL.FTZ R224, R51, R174 ;  /* 0x000000ae33e07220 */ /* 0x000fe40000410000 */
[C---:B------:R-:W-:Y:S02]  /*2f60*/  FMUL.FTZ R223, R68.reuse, R223 ;  /* 0x000000df44df7220 */ /* 0x040fe40000410000 */
[----:B------:R-:W-:Y:S01]  /*2f70*/  FMUL.FTZ R224, R68, R224 ;  /* 0x000000e044e07220 */ /* 0x000fe20000410000 */
[----:B------:R-:W-:Y:S01]  /*2f80*/  BSSY B0, `(.L_x_6987) ;  /* 0x0000012000007945 */ /* 0x000fe20003800000 */
[C---:B------:R-:W-:Y:S02]  /*2f90*/  FMUL.FTZ R74, R132.reuse, R72 ;  /* 0x00000048844a7220 */ /* 0x040fe40000410000 */
[----:B------:R-:W-:-:S02]  /*2fa0*/  FMUL.FTZ R68, R132, R73 ;  /* 0x0000004984447220 */ /* 0x000fc40000410000 */
[----:B------:R-:W-:Y:S01]  /*2fb0*/  FFMA.FTZ R70, R133, R70, -R69 ;  /* 0x0000004685467223 */ /* 0x000fe20000010845 */
[----:B------:R-:W-:Y:S01]  /*2fc0*/  ISETP.GT.U32.AND P2, PT, R99, 0x1f, PT ;  /* 0x0000001f6300780c */ /* 0x000fe20003f44070 */
[C---:B------:R-:W-:Y:S02]  /*2fd0*/  FFMA.FTZ R69, R133.reuse, R73, R74 ;  /* 0x0000004985457223 */ /* 0x040fe4000001004a */
[----:B------:R-:W-:Y:S02]  /*2fe0*/  FFMA.FTZ R68, R133, R72, -R68 ;  /* 0x0000004885447223 */ /* 0x000fe40000010844 */
[----:B------:R-:W-:Y:S02]  /*2ff0*/  FADD.FTZ R71, R224, R71 ;  /* 0x00000047e0477221 */ /* 0x000fe40000010000 */
[----:B------:R-:W-:Y:S01]  /*3000*/  FADD.FTZ R70, R223, R70 ;  /* 0x00000046df467221 */ /* 0x000fe20000010000 */
[----:B------:R-:W-:Y:S05]  /*3010*/  @P0 BRA `(.L_x_6988) ;  /* 0x0000008000000947 */ /* 0x000fea0003800000 */
[----:B0-----:R-:W-:Y:S01]  /*3020*/  ISETP.NE.AND P0, PT, R95, c[0x0][0x174], PT ;  /* 0x00005d005f007a0c */ /* 0x001fe20003f05270 */
[----:B-1----:R-:W-:Y:S01]  /*3030*/  HFMA2.MMA R76, -RZ, RZ, 1.875, 0 ;  /* 0x3f800000ff4c7435 */ /* 0x002fe200000001ff */
[----:B------:R-:W-:-:S11]  /*3040*/  MOV R77, RZ ;  /* 0x000000ff004d7202 */ /* 0x000fd60000000f00 */
[----:B------:R-:W-:-:S04]  /*3050*/  @P0 LEA.HI R72, R95, R95, RZ, 0x1 ;  /* 0x0000005f5f480211 */ /* 0x000fc800078f08ff */
[----:B------:R-:W-:-:S04]  /*3060*/  @P0 LOP3.LUT R72, R72, 0xfffffe, RZ, 0xc0, !PT ;  /* 0x00fffffe48480812 */ /* 0x000fc800078ec0ff */
[----:B------:R-:W-:-:S04]  /*3070*/  @P0 IADD3 R73, -R72, R95, RZ ;  /* 0x0000005f48490210 */ /* 0x000fc80007ffe1ff */
[----:B------:R-:W-:-:S05]  /*3080*/  @P0 LEA R73, R73, R0, 0x8 ;  /* 0x0000000049490211 */ /* 0x000fca00078e40ff */
[----:B------:R0:W1:Y:S02]  /*3090*/  @P0 LDS.64 R76, [R73.X8+0x39e0] ;  /* 0x0039e000494c0984 */ /* 0x0000640000008a00 */
.L_x_6988:
[----:B0-----:R-:W-:Y:S05]  /*30a0*/  BSYNC B0 ;  /* 0x0000000000007941 */ /* 0x001fea0003800000 */
.L_x_6987:
        /* <DEDUP_REMOVED lines=40> */
[C---:B------:R-:W-:Y:S02]  /*3330*/  FMUL.FTZ R238, R70.reuse, R73 ;  /* 0x0000004946ee7220 */ /* 0x040fe40000410000 */
[----:B------:R-:W-:-:S02]  /*3340*/  FFMA.FTZ R239, R70, R72, -R239 ;  /* 0x0000004846ef7223 */ /* 0x000fc400000108ef */
[-C--:B------:R-:W-:Y:S02]  /*3350*/  FFMA.FTZ R238, R71, R72.reuse, R238 ;  /* 0x0000004847ee7223 */ /* 0x080fe400000100ee */
[CC--:B------:R-:W-:Y:S02]  /*3360*/  FMUL.FTZ R71, R69.reuse, R73.reuse ;  /* 0x0000004945477220 */ /* 0x0c0fe40000410000 */
[----:B------:R-:W-:Y:S02]  /*3370*/  FMUL.FTZ R241, R68, R73 ;  /* 0x0000004944f17220 */ /* 0x000fe40000410000 */
[----:B------:R-:W-:Y:S02]  /*3380*/  FADD.FTZ R74, R74, R239 ;  /* 0x000000ef4a4a7221 */ /* 0x000fe40000010000 */
[-C--:B------:R-:W-:Y:S02]  /*3390*/  FFMA.FTZ R71, R68, R72.reuse, -R71 ;  /* 0x0000004844477223 */ /* 0x080fe40000010847 */
[----:B------:R-:W-:-:S02]  /*33a0*/  FFMA.FTZ R241, R69, R72, R241 ;  /* 0x0000004845f17223 */ /* 0x000fc400000100f1 */
[----:B------:R-:W-:Y:S01]  /*33b0*/  FADD.FTZ R239, R75, R238 ;  /* 0x000000ee4bef7221 */ /* 0x000fe20000010000 */
[----:B------:R-:W-:Y:S05]  /*33c0*/  BRA.DIV ~URZ, `(.L_x_6991) ;  /* 0x00006bf27f007947 */ /* 0x000fea000b800000 */
[----:B------:R0:W2:Y:S02]  /*33d0*/  SHFL.UP PT, R238, R71, 0x1, RZ ;  /* 0x0420000047ee7989 */ /* 0x0000a400000e00ff */
.L_x_7095:
[----:B------:R-:W-:Y:S05]  /*33e0*/  BRA.DIV ~URZ, `(.L_x_6992) ;  /* 0x00006c527f007947 */ /* 0x000fea000b800000 */
[----:B------:R-:W3:Y:S01]  /*33f0*/  SHFL.UP PT, R72, R239, 0x1, RZ ;  /* 0x04200000ef487989 */ /* 0x000ee200000e00ff */
[----:B------:R-:W-:-:S03]  /*3400*/  ISETP.GE.AND P0, PT, R98, 0x1, PT ;  /* 0x000000016200780c */ /* 0x000fc60003f06270 */
[----:B------:R-:W4:Y:S04]  /*3410*/  SHFL.UP PT, R70, R74, 0x1, RZ ;  /* 0x042000004a467989 */ /* 0x000f2800000e00ff */
[----:B------:R-:W5:Y:S01]  /*3420*/  SHFL.UP PT, R68, R241, 0x1, RZ ;  /* 0x04200000f1447989 */ /* 0x000f6200000e00ff */
[C---:B---3--:R-:W-:Y:S02]  /*3430*/  FMUL.FTZ R69, R241.reuse, R72 ;  /* 0x00000048f1457220 */ /* 0x048fe40000410000 */
[-C--:B----4-:R-:W-:Y:S02]  /*3440*/  FMUL.FTZ R73, R241, R70.reuse ;  /* 0x00000046f1497220 */ /* 0x090fe40000410000 */
[C---:B------:R-:W-:Y:S02]  /*3450*/  FFMA.FTZ R69, R71.reuse, R70, -R69 ;  /* 0x0000004647457223 */ /* 0x040fe40000010845 */
[----:B------:R-:W-:-:S02]  /*3460*/  FFMA.FTZ R72, R71, R72, R73 ;  /* 0x0000004847487223 */ /* 0x000fc40000010049 */
[----:B------:R-:W-:Y:S02]  /*3470*/  @P0 FADD.FTZ R74, R74, R69 ;  /* 0x000000454a4a0221 */ /* 0x000fe40000010000 */
[----:B--2---:R-:W-:Y:S02]  /*3480*/  FMUL.FTZ R70, R241, R238 ;  /* 0x000000eef1467220 */ /* 0x004fe40000410000 */
[----:B------:R-:W-:Y:S02]  /*3490*/  @P0 FADD.FTZ R239, R239, R72 ;  /* 0x00000048efef0221 */ /* 0x000fe40000010000 */
[-C--:B-----5:R-:W-:Y:S01]  /*34a0*/  FMUL.FTZ R69, R241, R68.reuse ;  /* 0x00000044f1457220 */ /* 0x0a0fe20000410000 */
[----:B------:R-:W2:Y:S01]  /*34b0*/  SHFL.UP PT, R72, R74, 0x2, RZ ;  /* 0x044000004a487989 */ /* 0x000ea200000e00ff */
[C---:B------:R-:W-:Y:S02]  /*34c0*/  FFMA.FTZ R68, R71.reuse, R68, R70 ;  /* 0x0000004447447223 */ /* 0x040fe40000010046 */
[----:B0-----:R-:W-:Y:S01]  /*34d0*/  @P0 FFMA.FTZ R71, R71, R238, -R69 ;  /* 0x000000ee47470223 */ /* 0x001fe20000010845 */
[----:B------:R-:W0:Y:S02]  /*34e0*/  SHFL.UP PT, R73, R239, 0x2, RZ ;  /* 0x04400000ef497989 */ /* 0x000e2400000e00ff */
[----:B------:R-:W-:-:S02]  /*34f0*/  FSEL R68, R241, R68, !P0 ;  /* 0x00000044f1447208 */ /* 0x000fc40004000000 */
[----:B------:R-:W3:Y:S01]  /*3500*/  SHFL.UP PT, R69, R71, 0x2, RZ ;  /* 0x0440000047457989 */ /* 0x000ee200000e00ff */
[----:B------:R-:W-:-:S03]  /*3510*/  ISETP.GE.AND P0, PT, R98, 0x2, PT ;  /* 0x000000026200780c */ /* 0x000fc60003f06270 */
[----:B------:R-:W4:Y:S01]  /*3520*/  SHFL.UP PT, R70, R68, 0x2, RZ ;  /* 0x0440000044467989 */ /* 0x000f2200000e00ff */
[CC--:B--2---:R-:W-:Y:S02]  /*3530*/  FMUL.FTZ R238, R68.reuse, R72.reuse ;  /* 0x0000004844ee7220 */ /* 0x0c4fe40000410000 */
[-C--:B0-----:R-:W-:Y:S02]  /*3540*/  FMUL.FTZ R75, R68, R73.reuse ;  /* 0x00000049444b7220 */ /* 0x081fe40000410000 */
[C---:B------:R-:W-:Y:S02]  /*3550*/  FFMA.FTZ R238, R71.reuse, R73, R238 ;  /* 0x0000004947ee7223 */ /* 0x040fe400000100ee */
[----:B------:R-:W-:-:S03]  /*3560*/  FFMA.FTZ R75, R71, R72, -R75 ;  /* 0x00000048474b7223 */ /* 0x000fc6000001084b */
[----:B------:R-:W-:Y:S02]  /*3570*/  @P0 FADD.FTZ R239, R239, R238 ;  /* 0x000000eeefef0221 */ /* 0x000fe40000010000 */
[CC--:B---3--:R-:W-:Y:S02]  /*3580*/  FMUL.FTZ R73, R68.reuse, R69.reuse ;  /* 0x0000004544497220 */ /* 0x0c8fe40000410000 */
[-C--:B----4-:R-:W-:Y:S01]  /*3590*/  FMUL.FTZ R72, R68, R70.reuse ;  /* 0x0000004644487220 */ /* 0x090fe20000410000 */
[----:B------:R-:W0:Y:S01]  /*35a0*/  SHFL.UP PT, R238, R239, 0x4, RZ ;  /* 0x04800000efee7989 */ /* 0x000e2200000e00ff */
[----:B------:R-:W-:Y:S02]  /*35b0*/  @P0 FADD.FTZ R74, R74, R75 ;  /* 0x0000004b4a4a0221 */ /* 0x000fe40000010000 */
[C---:B------:R-:W-:Y:S02]  /*35c0*/  FFMA.FTZ R73, R71.reuse, R70, R73 ;  /* 0x0000004647497223 */ /* 0x040fe40000010049 */
[----:B------:R-:W-:-:S02]  /*35d0*/  @P0 FFMA.FTZ R71, R71, R69, -R72 ;  /* 0x0000004547470223 */ /* 0x000fc40000010848 */
[----:B------:R-:W2:Y:S01]  /*35e0*/  SHFL.UP PT, R72, R74, 0x4, RZ ;  /* 0x048000004a487989 */ /* 0x000ea200000e00ff */
[----:B------:R-:W-:Y:S02]  /*35f0*/  FSEL R73, R68, R73, !P0 ;  /* 0x0000004944497208 */ /* 0x000fe40004000000 */
[----:B------:R-:W-:Y:S01]  /*3600*/  ISETP.GE.AND P0, PT, R98, 0x4, PT ;  /* 0x000000046200780c */ /* 0x000fe20003f06270 */
[----:B------:R-:W3:Y:S04]  /*3610*/  SHFL.UP PT, R68, R71, 0x4, RZ ;  /* 0x0480000047447989 */ /* 0x000ee800000e00ff */
[----:B------:R-:W4:Y:S01]  /*3620*/  SHFL.UP PT, R70, R73, 0x4, RZ ;  /* 0x0480000049467989 */ /* 0x000f2200000e00ff */
[----:B0-----:R-:W-:-:S04]  /*3630*/  FMUL.FTZ R69, R73, R238 ;  /* 0x000000ee49457220 */ /* 0x001fc80000410000 */
[-C--:B--2---:R-:W-:Y:S02]  /*3640*/  FFMA.FTZ R69, R71, R72.reuse, -R69 ;  /* 0x0000004847457223 */ /* 0x084fe40000010845 */
[C---:B------:R-:W-:Y:S02]  /*3650*/  FMUL.FTZ R75, R73.reuse, R72 ;  /* 0x00000048494b7220 */ /* 0x040fe40000410000 */
[----:B------:R-:W-:Y:S02]  /*3660*/  @P0 FADD.FTZ R74, R74, R69 ;  /* 0x000000454a4a0221 */ /* 0x000fe40000010000 */
[----:B---3--:R-:W-:Y:S02]  /*3670*/  FMUL.FTZ R69, R73, R68 ;  /* 0x0000004449457220 */ /* 0x008fe40000410000 */
[C---:B------:R-:W-:Y:S02]  /*3680*/  FFMA.FTZ R238, R71.reuse, R238, R75 ;  /* 0x000000ee47ee7223 */ /* 0x040fe4000001004b */
[----:B----4-:R-:W-:-:S02]  /*3690*/  FFMA.FTZ R72, R71, R70, R69 ;  /* 0x0000004647487223 */ /* 0x010fc40000010045 */
[----:B------:R-:W-:Y:S02]  /*36a0*/  FMUL.FTZ R70, R73, R70 ;  /* 0x0000004649467220 */ /* 0x000fe40000410000 */
[----:B------:R-:W-:Y:S01]  /*36b0*/  @P0 FADD.FTZ R239, R239, R238 ;  /* 0x000000eeefef0221 */ /* 0x000fe20000010000 */
[----:B------:R-:W-:Y:S01]  /*36c0*/  FSEL R72, R73, R72, !P0 ;  /* 0x0000004849487208 */ /* 0x000fe20004000000 */
[----:B------:R-:W-:Y:S01]  /*36d0*/  @P0 FFMA.FTZ R71, R71, R68, -R70 ;  /* 0x0000004447470223 */ /* 0x000fe20000010846 */
[----:B------:R-:W-:Y:S01]  /*36e0*/  ISETP.GE.AND P0, PT, R98, 0x8, PT ;  /* 0x000000086200780c */ /* 0x000fe20003f06270 */
[----:B------:R-:W0:Y:S04]  /*36f0*/  SHFL.UP PT, R70, R74, 0x8, RZ ;  /* 0x050000004a467989 */ /* 0x000e2800000e00ff */
[----:B------:R-:W2:Y:S04]  /*3700*/  SHFL.UP PT, R73, R239, 0x8, RZ ;  /* 0x05000000ef497989 */ /* 0x000ea800000e00ff */
[----:B------:R-:W3:Y:S04]  /*3710*/  SHFL.UP PT, R68, R71, 0x8, RZ ;  /* 0x0500000047447989 */ /* 0x000ee800000e00ff */
[----:B------:R-:W4:Y:S01]  /*3720*/  SHFL.UP PT, R69, R72, 0x8, RZ ;  /* 0x0500000048457989 */ /* 0x000f2200000e00ff */
[----:B0-----:R-:W-:-:S02]  /*3730*/  FMUL.FTZ R238, R72, R70 ;  /* 0x0000004648ee7220 */ /* 0x001fc40000410000 */
[CC--:B--2---:R-:W-:Y:S02]  /*3740*/  FMUL.FTZ R75, R72.reuse, R73.reuse ;  /* 0x00000049484b7220 */ /* 0x0c4fe40000410000 */
[C---:B------:R-:W-:Y:S02]  /*3750*/  FFMA.FTZ R240, R71.reuse, R73, R238 ;  /* 0x0000004947f07223 */ /* 0x040fe400000100ee */
[C---:B---3--:R-:W-:Y:S02]  /*3760*/  FMUL.FTZ R238, R72.reuse, R68 ;  /* 0x0000004448ee7220 */ /* 0x048fe40000410000 */
[C---:B------:R-:W-:Y:S02]  /*3770*/  FFMA.FTZ R75, R71.reuse, R70, -R75 ;  /* 0x00000046474b7223 */ /* 0x040fe4000001084b */
[-C--:B----4-:R-:W-:Y:S02]  /*3780*/  FMUL.FTZ R70, R72, R69.reuse ;  /* 0x0000004548467220 */ /* 0x090fe40000410000 */
[----:B------:R-:W-:-:S02]  /*3790*/  FFMA.FTZ R69, R71, R69, R238 ;  /* 0x0000004547457223 */ /* 0x000fc400000100ee */
[----:B------:R-:W-:Y:S02]  /*37a0*/  @P0 FFMA.FTZ R71, R71, R68, -R70 ;  /* 0x0000004447470223 */ /* 0x000fe40000010846 */
[----:B------:R-:W-:Y:S01]  /*37b0*/  @P0 FADD.FTZ R74, R74, R75 ;  /* 0x0000004b4a4a0221 */ /* 0x000fe20000010000 */
[----:B------:R-:W-:Y:S01]  /*37c0*/  FSEL R238, R72, R69, !P0 ;  /* 0x0000004548ee7208 */ /* 0x000fe20004000000 */
[----:B------:R-:W-:Y:S01]  /*37d0*/  @P0 FADD.FTZ R239, R239, R240 ;  /* 0x000000f0efef0221 */ /* 0x000fe20000010000 */
[----:B------:R0:W2:Y:S01]  /*37e0*/  SHFL.UP PT, R243, R71, 0x10, RZ ;  /* 0x0600000047f37989 */ /* 0x0000a200000e00ff */
[----:B------:R-:W-:Y:S02]  /*37f0*/  MOV R242, R71 ;  /* 0x0000004700f27202 */ /* 0x000fe40000000f00 */
[----:B------:R-:W-:Y:S01]  /*3800*/  MOV R240, R74 ;  /* 0x0000004a00f07202 */ /* 0x000fe20000000f00 */
[----:B------:R0:W3:Y:S04]  /*3810*/  SHFL.UP PT, R245, R74, 0x10, RZ ;  /* 0x060000004af57989 */ /* 0x0000e800000e00ff */
[----:B------:R0:W4:Y:S04]  /*3820*/  SHFL.UP PT, R70, R239, 0x10, RZ ;  /* 0x06000000ef467989 */ /* 0x00012800000e00ff */
[----:B------:R0:W1:Y:S02]  /*3830*/  SHFL.UP PT, R241, R238, 0x10, RZ ;  /* 0x06000000eef17989 */ /* 0x00006400000e00ff */
.L_x_7096:
[-C--:B---3--:R-:W-:Y:S01]  /*3840*/  FMUL.FTZ R69, R245, R238.reuse ;  /* 0x000000eef5457220 */ /* 0x088fe20000410000 */
[----:B------:R-:W-:Y:S01]  /*3850*/  ISETP.GE.AND P0, PT, R98, 0x10, PT ;  /* 0x000000106200780c */ /* 0x000fe20003f06270 */
[----:B----4-:R-:W-:-:S02]  /*3860*/  FMUL.FTZ R68, R70, R238 ;  /* 0x000000ee46447220 */ /* 0x010fc40000410000 */
[----:B------:R-:W-:Y:S02]  /*3870*/  FFMA.FTZ R70, R70, R242, R69 ;  /* 0x000000f246467223 */ /* 0x000fe40000010045 */
[----:B--2---:R-:W-:Y:S02]  /*3880*/  FMUL.FTZ R69, R243, R238 ;  /* 0x000000eef3457220 */ /* 0x004fe40000410000 */
[-C--:B------:R-:W-:Y:S02]  /*3890*/  FFMA.FTZ R245, R245, R242.reuse, -R68 ;  /* 0x000000f2f5f57223 */ /* 0x080fe40000010844 */
[C---:B-1----:R-:W-:Y:S02]  /*38a0*/  FFMA.FTZ R69, R241.reuse, R242, R69 ;  /* 0x000000f2f1457223 */ /* 0x042fe40000010045 */
[----:B------:R-:W-:Y:S02]  /*38b0*/  FMUL.FTZ R68, R241, R238 ;  /* 0x000000eef1447220 */ /* 0x000fe40000410000 */
[----:B0-----:R-:W-:Y:S01]  /*38c0*/  @P0 FADD.FTZ R239, R70, R239 ;  /* 0x000000ef46ef0221 */ /* 0x001fe20000010000 */
        /* <DEDUP_REMOVED lines=8> */
[----:B------:R-:W-:Y:S02]  /*3950*/  MOV R70, 0x3970 ;  /* 0x0000397000467802 */ /* 0x000fe40000000f00 */
[----:B------:R-:W-:Y:S05]  /*3960*/  CALL.REL.NOINC `($__internal_169_$__cuda_sm70_shflsync_idx_p) ;  /* 0x000084e000007944 */ /* 0x000fea0003c00000 */
.L_x_6993:
[----:B------:R-:W-:Y:S05]  /*3970*/  BRA.CONV ~URZ, `(.L_x_6994) ;  /* 0x000000637f007947 */ /* 0x000fea000b800000 */
[----:B-1----:R-:W-:Y:S01]  /*3980*/  HFMA2.MMA R69, -RZ, RZ, 0, 1.847743988037109375e-06 ;  /* 0x0000001fff457435 */ /* 0x002fe200000001ff */
[----:B0-----:R-:W-:Y:S02]  /*3990*/  MOV R72, R238 ;  /* 0x000000ee00487202 */ /* 0x001fe40000000f00 */
[----:B------:R-:W-:-:S02]  /*39a0*/  MOV R71, 0x1f ;  /* 0x0000001f00477802 */ /* 0x000fc40000000f00 */
[----:B------:R-:W-:Y:S02]  /*39b0*/  MOV R68, 0xffffffff ;  /* 0xffffffff00447802 */ /* 0x000fe40000000f00 */
[----:B------:R-:W-:Y:S02]  /*39c0*/  MOV R70, 0x39e0 ;  /* 0x000039e000467802 */ /* 0x000fe40000000f00 */
[----:B------:R-:W-:Y:S05]  /*39d0*/  CALL.REL.NOINC `($__internal_169_$__cuda_sm70_shflsync_idx_p) ;  /* 0x0000847000007944 */ /* 0x000fea0003c00000 */
.L_x_6994:
[----:B------:R-:W-:Y:S05]  /*39e0*/  BRA.CONV ~URZ, `(.L_x_6995) ;  /* 0x000000637f007947 */ /* 0x000fea000b800000 */
[----:B-1----:R-:W-:Y:S01]  /*39f0*/  HFMA2.MMA R69, -RZ, RZ, 0, 1.847743988037109375e-06 ;  /* 0x0000001fff457435 */ /* 0x002fe200000001ff */
[----:B0-----:R-:W-:Y:S02]  /*3a00*/  MOV R72, R240 ;  /* 0x000000f000487202 */ /* 0x001fe40000000f00 */
[----:B------:R-:W-:Y:S02]  /*3a10*/  MOV R71, 0x1f ;  /* 0x0000001f00477802 */ /* 0x000fe40000000f00 */
[----:B------:R-:W-:Y:S02]  /*3a20*/  MOV R68, 0xffffffff ;  /* 0xffffffff00447802 */ /* 0x000fe40000000f00 */
[----:B------:R-:W-:Y:S02]  /*3a30*/  MOV R70, 0x3a50 ;  /* 0x00003a5000467802 */ /* 0x000fe40000000f00 */
[----:B------:R-:W-:Y:S05]  /*3a40*/  CALL.REL.NOINC `($__internal_169_$__cuda_sm70_shflsync_idx_p) ;  /* 0x0000840000007944 */ /* 0x000fea0003c00000 */
.L_x_6995:
[----:B------:R-:W-:Y:S05]  /*3a50*/  BRA.CONV ~URZ, `(.L_x_6996) ;  /* 0x000000637f007947 */ /* 0x000fea000b800000 */
[----:B-1----:R-:W-:Y:S01]  /*3a60*/  HFMA2.MMA R69, -RZ, RZ, 0, 1.847743988037109375e-06 ;  /* 0x0000001fff457435 */ /* 0x002fe200000001ff */
[----:B0-----:R-:W-:-:S02]  /*3a70*/  MOV R72, R239 ;  /* 0x000000ef00487202 */ /* 0x001fc40000000f00 */
[----:B------:R-:W-:Y:S02]  /*3a80*/  MOV R71, 0x1f ;  /* 0x0000001f00477802 */ /* 0x000fe40000000f00 */
[----:B------:R-:W-:Y:S02]  /*3a90*/  MOV R68, 0xffffffff ;  /* 0xffffffff00447802 */ /* 0x000fe40000000f00 */
[----:B------:R-:W-:Y:S02]  /*3aa0*/  MOV R70, 0x3ac0 ;  /* 0x00003ac000467802 */ /* 0x000fe40000000f00 */
[----:B------:R-:W-:Y:S05]  /*3ab0*/  CALL.REL.NOINC `($__internal_169_$__cuda_sm70_shflsync_idx_p) ;  /* 0x0000839000007944 */ /* 0x000fea0003c00000 */
.L_x_6996:
[----:B------:R-:W-:Y:S05]  /*3ac0*/  BRA.DIV ~URZ, `(.L_x_6997) ;  /* 0x000071027f007947 */ /* 0x000fea000b800000 */
[----:B------:R-:W2:Y:S04]  /*3ad0*/  SHFL.IDX PT, R64, R64, RZ, 0x1f ;  /* 0x00001fff40407589 */ /* 0x000ea800000e0000 */
[----:B------:R-:W3:Y:S04]  /*3ae0*/  SHFL.IDX PT, R65, R65, RZ, 0x1f ;  /* 0x00001fff41417589 */ /* 0x000ee800000e0000 */
[----:B------:R-:W4:Y:S04]  /*3af0*/  SHFL.IDX PT, R66, R66, RZ, 0x1f ;  /* 0x00001fff42427589 */ /* 0x000f2800000e0000 */
[----:B------:R-:W0:Y:S04]  /*3b00*/  SHFL.IDX PT, R67, R67, RZ, 0x1f ;  /* 0x00001fff43437589 */ /* 0x000e2800000e0000 */
[----:B------:R1:W0:Y:S04]  /*3b10*/  SHFL.UP PT, R73, R242, 0x1, RZ ;  /* 0x04200000f2497989 */ /* 0x00022800000e00ff */
[----:B------:R-:W0:Y:S04]  /*3b20*/  SHFL.UP PT, R238, R238, 0x1, RZ ;  /* 0x04200000eeee7989 */ /* 0x000e2800000e00ff */
[----:B------:R-:W0:Y:S04]  /*3b30*/  SHFL.UP PT, R240, R240, 0x1, RZ ;  /* 0x04200000f0f07989 */ /* 0x000e2800000e00ff */
[----:B------:R-:W0:Y:S02]  /*3b40*/  SHFL.UP PT, R239, R239, 0x1, RZ ;  /* 0x04200000efef7989 */ /* 0x000e2400000e00ff */
.L_x_7097:
[----:B0123--:R-:W0:Y:S01]  /*3b50*/  LDS.128 R68, [R237+0x31d0] ;  /* 0x0031d000ed447984 */ /* 0x00fe220000000c00 */
[----:B------:R-:W-:-:S04]  /*3b60*/  FMUL.FTZ R72, R67, R238 ;  /* 0x000000ee43487220 */ /* 0x000fc80000410000 */
[CC--:B----4-:R-:W-:Y:S02]  /*3b70*/  FFMA.FTZ R75, R66.reuse, R73.reuse, -R72 ;  /* 0x00000049424b7223 */ /* 0x0d0fe40000010848 */
[----:B------:R-:W-:Y:S02]  /*3b80*/  FMUL.FTZ R72, R66, R238 ;  /* 0x000000ee42487220 */ /* 0x000fe40000410000 */
[----:B------:R-:W-:Y:S02]  /*3b90*/  @P1 FADD.FTZ R66, R75, R240 ;  /* 0x000000f04b421221 */ /* 0x000fe40000010000 */
[----:B------:R-:W-:-:S04]  /*3ba0*/  FFMA.FTZ R72, R67, R73, R72 ;  /* 0x0000004943487223 */ /* 0x000fc80000010048 */
[----:B------:R-:W-:Y:S02]  /*3bb0*/  @P1 FADD.FTZ R67, R72, R239 ;  /* 0x000000ef48431221 */ /* 0x000fe40000010000 */
[CC--:B------:R-:W-:Y:S02]  /*3bc0*/  FMUL.FTZ R72, R65.reuse, R238.reuse ;  /* 0x000000ee41487220 */ /* 0x0c0fe40000410000 */
        /* <DEDUP_REMOVED lines=15> */
.L_x_6990:
[----:B0-----:R-:W-:Y:S05]  /*3cc0*/  BSYNC B0 ;  /* 0x0000000000007941 */ /* 0x001fea0003800000 */
.L_x_6989:
[----:B------:R-:W-:Y:S01]  /*3cd0*/  WARPSYNC 0xffffffff ;  /* 0xffffffff00007948 */ /* 0x000fe20003800000 */
[----:B------:R-:W-:Y:S02]  /*3ce0*/  LOP3.LUT P0, RZ, R99, 0x1f, RZ, 0xc0, !PT ;  /* 0x0000001f63ff7812 */ /* 0x000fe4000780c0ff */
[----:B------:R-:W-:Y:S01]  /*3cf0*/  BAR.SYNC.DEFER_BLOCKING 0x0 ;  /* 0x0000000000007b1d */ /* 0x000fe20000010000 */
[C---:B-1----:R-:W-:Y:S01]  /*3d00*/  FMUL.FTZ R66, R132.reuse, -R76 ;  /* 0x8000004c84427220 */ /* 0x042fe20000410000 */
[----:B------:R-:W-:Y:S01]  /*3d10*/  ISETP.GE.OR P0, PT, R95, c[0x0][0x174], P0 ;  /* 0x00005d005f007a0c */ /* 0x000fe20000706670 */
[C---:B------:R-:W-:Y:S02]  /*3d20*/  FMUL.FTZ R64, R132.reuse, R77 ;  /* 0x0000004d84407220 */ /* 0x040fe40000410000 */
[-C--:B------:R-:W-:Y:S01]  /*3d30*/  FMUL.FTZ R65, R132, R141.reuse ;  /* 0x0000008d84417220 */ /* 0x080fe20000410000 */
[----:B------:R-:W-:Y:S01]  /*3d40*/  BSSY B0, `(.L_x_6998) ;  /* 0x00001ac000007945 */ /* 0x000fe20003800000 */
[C---:B------:R-:W-:Y:S02]  /*3d50*/  FMUL.FTZ R67, R133.reuse, R141 ;  /* 0x0000008d85437220 */ /* 0x040fe40000410000 */
[----:B------:R-:W-:-:S02]  /*3d60*/  FFMA.FTZ R66, R133, -R77, R66 ;  /* 0x8000004d85427223 */ /* 0x000fc40000010042 */
[C---:B------:R-:W-:Y:S02]  /*3d70*/  FFMA.FTZ R64, R133.reuse, R76, -R64 ;  /* 0x0000004c85407223 */ /* 0x040fe40000010840 */
[-C--:B------:R-:W-:Y:S02]  /*3d80*/  FFMA.FTZ R68, R133, R140.reuse, -R65 ;  /* 0x0000008c85447223 */ /* 0x080fe40000010841 */
[----:B------:R-:W-:Y:S02]  /*3d90*/  FFMA.FTZ R67, -R132, R140, -R67 ;  /* 0x0000008c84437223 */ /* 0x000fe40000010943 */
        /* <DEDUP_REMOVED lines=10> */
[----:B------:R-:W-:Y:S02]  /*3e40*/  FFMA.FTZ R72, R137, R69, R72 ;  /* 0x0000004589487223 */ /* 0x000fe40000010048 */
[----:B------:R-:W-:Y:S02]  /*3e50*/  FFMA.FTZ R71, R135, R68, -R64 ;  /* 0x0000004487477223 */ /* 0x000fe40000010840 */
[----:B------:R-:W-:Y:S02]  /*3e60*/  FFMA.FTZ R70, R137, R65, -R70 ;  /* 0x0000004189467223 */ /* 0x000fe40000010846 */
[----:B------:R-:W0:Y:S01]  /*3e70*/  LDS.64 R64, [R99.X16+0x31d8] ;  /* 0x0031d80063407984 */ /* 0x000e22000000ca00 */
[----:B------:R-:W-:Y:S02]  /*3e80*/  FFMA.FTZ R66, R135, R67, R66 ;  /* 0x0000004387427223 */ /* 0x000fe40000010042 */
[----:B------:R-:W-:-:S02]  /*3e90*/  FMUL.FTZ R67, R138, -R72 ;  /* 0x800000488a437220 */ /* 0x000fc40000410000 */
[----:B------:R-:W-:Y:S02]  /*3ea0*/  FADD.FTZ R71, R188, R71 ;  /* 0x00000047bc477221 */ /* 0x000fe40000010000 */
[-C--:B------:R-:W-:Y:S02]  /*3eb0*/  FMUL.FTZ R68, R138, -R70.reuse ;  /* 0x800000468a447220 */ /* 0x080fe40000410000 */
[----:B------:R-:W-:Y:S02]  /*3ec0*/  FADD.FTZ R66, -R203, R66 ;  /* 0x00000042cb427221 */ /* 0x000fe40000010100 */
[C---:B------:R-:W-:Y:S02]  /*3ed0*/  FFMA.FTZ R70, R139.reuse, R70, -R67 ;  /* 0x000000468b467223 */ /* 0x040fe40000010843 */
[----:B------:R-:W-:Y:S02]  /*3ee0*/  FMUL.FTZ R67, R136, -R71 ;  /* 0x8000004788437220 */ /* 0x000fe40000410000 */
[----:B------:R-:W-:-:S02]  /*3ef0*/  FFMA.FTZ R72, R139, R72, R68 ;  /* 0x000000488b487223 */ /* 0x000fc40000010044 */
[----:B------:R-:W-:Y:S02]  /*3f00*/  FMUL.FTZ R68, R136, -R66 ;  /* 0x8000004288447220 */ /* 0x000fe40000410000 */
[C---:B------:R-:W-:Y:S02]  /*3f10*/  FMUL.FTZ R73, R142.reuse, -R70 ;  /* 0x800000468e497220 */ /* 0x040fe40000410000 */
[C---:B------:R-:W-:Y:S02]  /*3f20*/  FFMA.FTZ R67, R137.reuse, R66, R67 ;  /* 0x0000004289437223 */ /* 0x040fe40000010043 */
[-C--:B------:R-:W-:Y:S02]  /*3f30*/  FMUL.FTZ R69, R142, -R72.reuse ;  /* 0x800000488e457220 */ /* 0x080fe40000410000 */
[----:B------:R-:W-:Y:S02]  /*3f40*/  FFMA.FTZ R68, R137, R71, -R68 ;  /* 0x0000004789447223 */ /* 0x000fe40000010844 */
[----:B------:R-:W-:-:S02]  /*3f50*/  FFMA.FTZ R73, R143, R72, R73 ;  /* 0x000000488f497223 */ /* 0x000fc40000010049 */
[----:B------:R-:W-:Y:S02]  /*3f60*/  FADD.FTZ R67, -R202, R67 ;  /* 0x00000043ca437221 */ /* 0x000fe40000010100 */
[----:B------:R-:W-:Y:S02]  /*3f70*/  FFMA.FTZ R69, R143, R70, -R69 ;  /* 0x000000468f457223 */ /* 0x000fe40000010845 */
[----:B------:R-:W-:Y:S02]  /*3f80*/  FADD.FTZ R68, R187, R68 ;  /* 0x00000044bb447221 */ /* 0x000fe40000010000 */
[----:B------:R-:W-:Y:S02]  /*3f90*/  FMUL.FTZ R72, R144, -R73 ;  /* 0x8000004990487220 */ /* 0x000fe40000410000 */
[----:B------:R-:W-:Y:S02]  /*3fa0*/  FMUL.FTZ R66, R138, -R67 ;  /* 0x800000438a427220 */ /* 0x000fe40000410000 */
[----:B------:R-:W-:-:S02]  /*3fb0*/  FMUL.FTZ R74, R144, -R69 ;  /* 0x80000045904a7220 */ /* 0x000fc40000410000 */
[-C--:B------:R-:W-:Y:S02]  /*3fc0*/  FMUL.FTZ R70, R138, -R68.reuse ;  /* 0x800000448a467220 */ /* 0x080fe40000410000 */
[----:B------:R-:W-:Y:S02]  /*3fd0*/  FFMA.FTZ R72, R145, R69, -R72 ;  /* 0x0000004591487223 */ /* 0x000fe40000010848 */
[----:B------:R-:W-:Y:S02]  /*3fe0*/  FFMA.FTZ R69, R139, R68, -R66 ;  /* 0x000000448b457223 */ /* 0x000fe40000010842 */
[----:B------:R-:W-:Y:S02]  /*3ff0*/  FFMA.FTZ R74, R145, R73, R74 ;  /* 0x00000049914a7223 */ /* 0x000fe4000001004a */
        /* <DEDUP_REMOVED lines=8> */
[----:B------:R-:W-:Y:S02]  /*4080*/  FMUL.FTZ R68, R148, -R74 ;  /* 0x8000004a94447220 */ /* 0x000fe40000410000 */
[-C--:B------:R-:W-:Y:S02]  /*4090*/  FMUL.FTZ R66, R142, -R70.reuse ;  /* 0x800000468e427220 */ /* 0x080fe40000410000 */
[----:B------:R-:W-:Y:S02]  /*40a0*/  FFMA.FTZ R67, R143, R70, R67 ;  /* 0x000000468f437223 */ /* 0x000fe40000010043 */
[-C--:B------:R-:W-:Y:S02]  /*40b0*/  FMUL.FTZ R71, R148, -R72.reuse ;  /* 0x8000004894477220 */ /* 0x080fe40000410000 */
[----:B------:R-:W-:Y:S02]  /*40c0*/  FFMA.FTZ R72, R149, R72, -R68 ;  /* 0x0000004895487223 */ /* 0x000fe40000010844 */
[----:B------:R-:W-:-:S02]  /*40d0*/  FFMA.FTZ R66, R143, R69, -R66 ;  /* 0x000000458f427223 */ /* 0x000fc40000010842 */
[----:B------:R-:W-:Y:S02]  /*40e0*/  FADD.FTZ R68, -R200, R67 ;  /* 0x00000043c8447221 */ /* 0x000fe40000010100 */
[CC--:B0-----:R-:W-:Y:S02]  /*40f0*/  FMUL.FTZ R67, R131.reuse, R65.reuse ;  /* 0x0000004183437220 */ /* 0x0c1fe40000410000 */
[-C--:B------:R-:W-:Y:S02]  /*4100*/  FMUL.FTZ R131, R131, R64.reuse ;  /* 0x0000004083837220 */ /* 0x080fe40000410000 */
[----:B------:R-:W-:Y:S02]  /*4110*/  FADD.FTZ R66, R185, R66 ;  /* 0x00000042b9427221 */ /* 0x000fe40000010000 */
[C---:B------:R-:W-:Y:S02]  /*4120*/  FFMA.FTZ R67, R130.reuse, R64, -R67 ;  /* 0x0000004082437223 */ /* 0x040fe40000010843 */
[----:B------:R-:W-:-:S02]  /*4130*/  FFMA.FTZ R130, R130, R65, R131 ;  /* 0x0000004182827223 */ /* 0x000fc40000010083 */
[C---:B------:R-:W-:Y:S02]  /*4140*/  FMUL.FTZ R70, R144.reuse, -R66 ;  /* 0x8000004290467220 */ /* 0x040fe40000410000 */
[----:B------:R-:W-:Y:S02]  /*4150*/  FADD.FTZ R130, R205, R130 ;  /* 0x00000082cd827221 */ /* 0x000fe40000010000 */
[-C--:B------:R-:W-:Y:S02]  /*4160*/  FMUL.FTZ R69, R144, -R68.reuse ;  /* 0x8000004490457220 */ /* 0x080fe40000410000 */
[----:B------:R-:W-:Y:S02]  /*4170*/  FFMA.FTZ R70, R145, R68, R70 ;  /* 0x0000004491467223 */ /* 0x000fe40000010046 */
[----:B------:R-:W-:Y:S02]  /*4180*/  FADD.FTZ R206, R206, R67 ;  /* 0x00000043cece7221 */ /* 0x000fe40000010000 */
[----:B------:R-:W-:-:S02]  /*4190*/  FFMA.FTZ R71, R149, R74, R71 ;  /* 0x0000004a95477223 */ /* 0x000fc40000010047 */
[----:B------:R-:W-:Y:S02]  /*41a0*/  FMUL.FTZ R68, R150, -R72 ;  /* 0x8000004896447220 */ /* 0x000fe40000410000 */
[C---:B------:R-:W-:Y:S02]  /*41b0*/  FMUL.FTZ R64, R118.reuse, R130 ;  /* 0x0000008276407220 */ /* 0x040fe40000410000 */
[----:B------:R-:W-:Y:S02]  /*41c0*/  FFMA.FTZ R69, R145, R66, -R69 ;  /* 0x0000004291457223 */ /* 0x000fe40000010845 */
[----:B------:R-:W-:Y:S02]  /*41d0*/  FMUL.FTZ R65, R118, R206 ;  /* 0x000000ce76417220 */ /* 0x000fe40000410000 */
[-C--:B------:R-:W-:Y:S02]  /*41e0*/  FMUL.FTZ R66, R150, -R71.reuse ;  /* 0x8000004796427220 */ /* 0x080fe40000410000 */
[----:B------:R-:W-:-:S02]  /*41f0*/  FFMA.FTZ R68, R151, R71, R68 ;  /* 0x0000004797447223 */ /* 0x000fc40000010044 */
[C---:B------:R-:W-:Y:S02]  /*4200*/  FFMA.FTZ R64, R119.reuse, R206, -R64 ;  /* 0x000000ce77407223 */ /* 0x040fe40000010840 */
        /* <DEDUP_REMOVED lines=9> */
[----:B------:R-:W-:Y:S02]  /*42a0*/  FADD.FTZ R70, -R199, R70 ;  /* 0x00000046c7467221 */ /* 0x000fe40000010100 */
[----:B------:R-:W-:-:S02]  /*42b0*/  FFMA.FTZ R66, R117, R131, R66 ;  /* 0x0000008375427223 */ /* 0x000fc40000010042 */
[----:B------:R-:W-:Y:S02]  /*42c0*/  FFMA.FTZ R65, R117, R207, -R64 ;  /* 0x000000cf75417223 */ /* 0x000fe40000010840 */
[----:B------:R-:W-:Y:S02]  /*42d0*/  FADD.FTZ R69, R184, R69 ;  /* 0x00000045b8457221 */ /* 0x000fe40000010000 */
[----:B------:R-:W-:Y:S02]  /*42e0*/  FMUL.FTZ R64, R146, -R70 ;  /* 0x8000004692407220 */ /* 0x000fe40000410000 */
[----:B------:R-:W-:Y:S02]  /*42f0*/  FADD.FTZ R208, R211, R66 ;  /* 0x00000042d3d07221 */ /* 0x000fe40000010000 */
[----:B------:R-:W-:Y:S02]  /*4300*/  FADD.FTZ R212, R212, R65 ;  /* 0x00000041d4d47221 */ /* 0x000fe40000010000 */
[----:B------:R-:W-:-:S02]  /*4310*/  FFMA.FTZ R66, R147, R69, -R64 ;  /* 0x0000004593427223 */ /* 0x000fc40000010840 */
[----:B------:R-:W-:Y:S02]  /*4320*/  FMUL.FTZ R64, R114, R208 ;  /* 0x000000d072407220 */ /* 0x000fe40000410000 */
[----:B------:R-:W-:Y:S02]  /*4330*/  FFMA.FTZ R72, R153, R68, R72 ;  /* 0x0000004499487223 */ /* 0x000fe40000010048 */
[----:B------:R-:W-:Y:S02]  /*4340*/  FMUL.FTZ R67, R146, -R69 ;  /* 0x8000004592437220 */ /* 0x000fe40000410000 */
[-C--:B------:R-:W-:Y:S02]  /*4350*/  FMUL.FTZ R65, R114, R212.reuse ;  /* 0x000000d472417220 */ /* 0x080fe40000410000 */
[----:B------:R-:W-:Y:S02]  /*4360*/  FFMA.FTZ R64, R115, R212, -R64 ;  /* 0x000000d473407223 */ /* 0x000fe40000010840 */
[----:B------:R-:W-:-:S02]  /*4370*/  FMUL.FTZ R68, R154, -R72 ;  /* 0x800000489a447220 */ /* 0x000fc40000410000 */
[----:B------:R-:W-:Y:S02]  /*4380*/  FFMA.FTZ R67, R147, R70, R67 ;  /* 0x0000004693437223 */ /* 0x000fe40000010043 */
[----:B------:R-:W-:Y:S02]  /*4390*/  FFMA.FTZ R65, R115, R208, R65 ;  /* 0x000000d073417223 */ /* 0x000fe40000010041 */
[-C--:B------:R-:W-:Y:S02]  /*43a0*/  FMUL.FTZ R69, R154, -R71.reuse ;  /* 0x800000479a457220 */ /* 0x080fe40000410000 */
[----:B------:R-:W-:Y:S02]  /*43b0*/  FADD.FTZ R209, R209, R64 ;  /* 0x00000040d1d17221 */ /* 0x000fe40000010000 */
[----:B------:R-:W-:Y:S02]  /*43c0*/  FFMA.FTZ R71, R155, R71, -R68 ;  /* 0x000000479b477223 */ /* 0x000fe40000010844 */
[----:B------:R-:W-:-:S02]  /*43d0*/  FADD.FTZ R205, R210, R65 ;  /* 0x00000041d2cd7221 */ /* 0x000fc40000010000 */
[----:B------:R-:W-:Y:S02]  /*43e0*/  FADD.FTZ R68, -R198, R67 ;  /* 0x00000043c6447221 */ /* 0x000fe40000010100 */
[----:B------:R-:W-:Y:S02]  /*43f0*/  FADD.FTZ R67, R183, R66 ;  /* 0x00000042b7437221 */ /* 0x000fe40000010000 */
[C---:B------:R-:W-:Y:S02]  /*4400*/  FMUL.FTZ R66, R156.reuse, R209 ;  /* 0x000000d19c427220 */ /* 0x040fe40000410000 */
[-C--:B------:R-:W-:Y:S02]  /*4410*/  FMUL.FTZ R64, R156, R205.reuse ;  /* 0x000000cd9c407220 */ /* 0x080fe40000410000 */
[C---:B------:R-:W-:Y:S02]  /*4420*/  FFMA.FTZ R66, R157.reuse, R205, R66 ;  /* 0x000000cd9d427223 */ /* 0x040fe40000010042 */
[----:B------:R-:W-:-:S02]  /*4430*/  FFMA.FTZ R65, R157, R209, -R64 ;  /* 0x000000d19d417223 */ /* 0x000fc40000010840 */
[----:B------:R-:W-:Y:S02]  /*4440*/  FFMA.FTZ R72, R155, R72, R69 ;  /* 0x000000489b487223 */ /* 0x000fe40000010045 */
[----:B------:R-:W-:Y:S02]  /*4450*/  FMUL.FTZ R69, R148, -R67 ;  /* 0x8000004394457220 */ /* 0x000fe40000410000 */
[----:B------:R-:W-:Y:S02]  /*4460*/  FADD.FTZ R210, R213, R66 ;  /* 0x00000042d5d27221 */ /* 0x000fe40000010000 */
[----:B------:R-:W-:Y:S02]  /*4470*/  FADD.FTZ R214, R214, R65 ;  /* 0x00000041d6d67221 */ /* 0x000fe40000010000 */
[-C--:B------:R-:W-:Y:S02]  /*4480*/  FMUL.FTZ R70, R148, -R68.reuse ;  /* 0x8000004494467220 */ /* 0x080fe40000410000 */
[----:B------:R-:W-:-:S02]  /*4490*/  FFMA.FTZ R68, R149, R68, R69 ;  /* 0x0000004495447223 */ /* 0x000fc40000010045 */
[----:B------:R-:W-:Y:S02]  /*44a0*/  FMUL.FTZ R64, R154, R210 ;  /* 0x000000d29a407220 */ /* 0x000fe40000410000 */
[C---:B------:R-:W-:Y:S02]  /*44b0*/  FMUL.FTZ R69, R156.reuse, -R71 ;  /* 0x800000479c457220 */ /* 0x040fe40000410000 */
[----:B------:R-:W-:Y:S02]  /*44c0*/  FMUL.FTZ R66, R156, -R72 ;  /* 0x800000489c427220 */ /* 0x000fe40000410000 */
[-C--:B------:R-:W-:Y:S02]  /*44d0*/  FMUL.FTZ R65, R154, R214.reuse ;  /* 0x000000d69a417220 */ /* 0x080fe40000410000 */
[----:B------:R-:W-:Y:S02]  /*44e0*/  FFMA.FTZ R211, R155, R214, -R64 ;  /* 0x000000d69bd37223 */ /* 0x000fe40000010840 */
[----:B------:R-:W-:-:S02]  /*44f0*/  FFMA.FTZ R69, R157, R72, R69 ;  /* 0x000000489d457223 */ /* 0x000fc40000010045 */
[----:B------:R-:W-:Y:S02]  /*4500*/  FFMA.FTZ R71, R157, R71, -R66 ;  /* 0x000000479d477223 */ /* 0x000fe40000010842 */
[----:B------:R-:W-:Y:S02]  /*4510*/  FFMA.FTZ R66, R155, R210, R65 ;  /* 0x000000d29b427223 */ /* 0x000fe40000010041 */
[----:B------:R-:W-:Y:S02]  /*4520*/  FADD.FTZ R211, R216, R211 ;  /* 0x000000d3d8d37221 */ /* 0x000fe40000010000 */
[----:B------:R-:W-:Y:S02]  /*4530*/  FMUL.FTZ R64, R114, -R69 ;  /* 0x8000004572407220 */ /* 0x000fe40000410000 */
[----:B------:R-:W-:Y:S02]  /*4540*/  FADD.FTZ R215, R215, R66 ;  /* 0x00000042d7d77221 */ /* 0x000fe40000010000 */
[----:B------:R-:W-:-:S02]  /*4550*/  FFMA.FTZ R67, R149, R67, -R70 ;  /* 0x0000004395437223 */ /* 0x000fc40000010846 */
[----:B------:R-:W-:Y:S02]  /*4560*/  FMUL.FTZ R70, R114, -R71 ;  /* 0x8000004772467220 */ /* 0x000fe40000410000 */
[C---:B------:R-:W-:Y:S02]  /*4570*/  FMUL.FTZ R66, R152.reuse, R211 ;  /* 0x000000d398427220 */ /* 0x040fe40000410000 */
[----:B------:R-:W-:Y:S02]  /*4580*/  FFMA.FTZ R71, R115, R71, -R64 ;  /* 0x0000004773477223 */ /* 0x000fe40000010840 */
[-C--:B------:R-:W-:Y:S02]  /*4590*/  FMUL.FTZ R64, R152, R215.reuse ;  /* 0x000000d798407220 */ /* 0x080fe40000410000 */
[----:B------:R-:W-:Y:S02]  /*45a0*/  FADD.FTZ R68, -R197, R68 ;  /* 0x00000044c5447221 */ /* 0x000fe40000010100 */
[----:B------:R-:W-:-:S02]  /*45b0*/  FFMA.FTZ R66, R153, R215, R66 ;  /* 0x000000d799427223 */ /* 0x000fc40000010042 */
[----:B------:R-:W-:Y:S02]  /*45c0*/  FFMA.FTZ R65, R153, R211, -R64 ;  /* 0x000000d399417223 */ /* 0x000fe40000010840 */
[----:B------:R-:W-:Y:S02]  /*45d0*/  FADD.FTZ R67, R182, R67 ;  /* 0x00000043b6437221 */ /* 0x000fe40000010000 */
[----:B------:R-:W-:Y:S02]  /*45e0*/  FMUL.FTZ R64, R150, -R68 ;  /* 0x8000004496407220 */ /* 0x000fe40000410000 */
[----:B------:R-:W-:Y:S02]  /*45f0*/  FADD.FTZ R216, R217, R66 ;  /* 0x00000042d9d87221 */ /* 0x000fe40000010000 */
[----:B------:R-:W-:Y:S02]  /*4600*/  FFMA.FTZ R70, R115, R69, R70 ;  /* 0x0000004573467223 */ /* 0x000fe40000010046 */
[----:B------:R-:W-:-:S02]  /*4610*/  FADD.FTZ R218, R218, R65 ;  /* 0x00000041dada7221 */ /* 0x000fc40000010000 */
[CC--:B------:R-:W-:Y:S02]  /*4620*/  FFMA.FTZ R66, R151.reuse, R67.reuse, -R64 ;  /* 0x0000004397427223 */ /* 0x0c0fe40000010840 */
[C---:B------:R-:W-:Y:S02]  /*4630*/  FMUL.FTZ R69, R150.reuse, -R67 ;  /* 0x8000004396457220 */ /* 0x040fe40000410000 */
[C---:B------:R-:W-:Y:S02]  /*4640*/  FMUL.FTZ R64, R150.reuse, R216 ;  /* 0x000000d896407220 */ /* 0x040fe40000410000 */
[----:B------:R-:W-:Y:S02]  /*4650*/  FMUL.FTZ R65, R150, R218 ;  /* 0x000000da96417220 */ /* 0x000fe40000410000 */
[C---:B------:R-:W-:Y:S02]  /*4660*/  FFMA.FTZ R67, R151.reuse, R68, R69 ;  /* 0x0000004497437223 */ /* 0x040fe40000010045 */
[----:B------:R-:W-:-:S02]  /*4670*/  FFMA.FTZ R64, R151, R218, -R64 ;  /* 0x000000da97407223 */ /* 0x000fc40000010840 */
[C---:B------:R-:W-:Y:S02]  /*4680*/  FMUL.FTZ R69, R116.reuse, -R71 ;  /* 0x8000004774457220 */ /* 0x040fe40000410000 */
[----:B------:R-:W-:Y:S02]  /*4690*/  FFMA.FTZ R65, R151, R216, R65 ;  /* 0x000000d897417223 */ /* 0x000fe40000010041 */
[----:B------:R-:W-:Y:S02]  /*46a0*/  FADD.FTZ R219, R219, R64 ;  /* 0x00000040dbdb7221 */ /* 0x000fe40000010000 */
[-C--:B------:R-:W-:Y:S02]  /*46b0*/  FMUL.FTZ R68, R116, -R70.reuse ;  /* 0x8000004674447220 */ /* 0x080fe40000410000 */
[----:B------:R-:W-:Y:S02]  /*46c0*/  FFMA.FTZ R69, R117, R70, R69 ;  /* 0x0000004675457223 */ /* 0x000fe40000010045 */
[----:B------:R-:W-:-:S02]  /*46d0*/  FADD.FTZ R70, R181, R66 ;  /* 0x00000042b5467221 */ /* 0x000fc40000010000 */
[----:B------:R-:W-:Y:S02]  /*46e0*/  FADD.FTZ R213, R220, R65 ;  /* 0x00000041dcd57221 */ /* 0x000fe40000010000 */
[----:B------:R-:W-:Y:S02]  /*46f0*/  FMUL.FTZ R66, R148, R219 ;  /* 0x000000db94427220 */ /* 0x000fe40000410000 */
[----:B------:R-:W-:Y:S02]  /*4700*/  FADD.FTZ R67, -R196, R67 ;  /* 0x00000043c4437221 */ /* 0x000fe40000010100 */
[----:B------:R-:W-:Y:S02]  /*4710*/  FMUL.FTZ R72, R152, -R70 ;  /* 0x8000004698487220 */ /* 0x000fe40000410000 */
[-C--:B------:R-:W-:Y:S02]  /*4720*/  FMUL.FTZ R64, R148, R213.reuse ;  /* 0x000000d594407220 */ /* 0x080fe40000410000 */
[----:B------:R-:W-:-:S02]  /*4730*/  FFMA.FTZ R66, R149, R213, R66 ;  /* 0x000000d595427223 */ /* 0x000fc40000010042 */
[----:B------:R-:W-:Y:S02]  /*4740*/  FFMA.FTZ R68, R117, R71, -R68 ;  /* 0x0000004775447223 */ /* 0x000fe40000010844 */
[-C--:B------:R-:W-:Y:S02]  /*4750*/  FMUL.FTZ R71, R152, -R67.reuse ;  /* 0x8000004398477220 */ /* 0x080fe40000410000 */
[----:B------:R-:W-:Y:S02]  /*4760*/  FFMA.FTZ R72, R153, R67, R72 ;  /* 0x0000004399487223 */ /* 0x000fe40000010048 */
[----:B------:R-:W-:Y:S02]  /*4770*/  FFMA.FTZ R65, R149, R219, -R64 ;  /* 0x000000db95417223 */ /* 0x000fe40000010840 */
[----:B------:R-:W-:Y:S02]  /*4780*/  FADD.FTZ R220, R225, R66 ;  /* 0x00000042e1dc7221 */ /* 0x000fe40000010000 */
[----:B------:R-:W-:-:S02]  /*4790*/  FFMA.FTZ R71, R153, R70, -R71 ;  /* 0x0000004699477223 */ /* 0x000fc40000010847 */
[----:B------:R-:W-:Y:S02]  /*47a0*/  FADD.FTZ R72, -R195, R72 ;  /* 0x00000048c3487221 */ /* 0x000fe40000010100 */
[----:B------:R-:W-:Y:S02]  /*47b0*/  FADD.FTZ R226, R226, R65 ;  /* 0x00000041e2e27221 */ /* 0x000fe40000010000 */
[----:B------:R-:W-:Y:S02]  /*47c0*/  FMUL.FTZ R64, R146, R220 ;  /* 0x000000dc92407220 */ /* 0x000fe40000410000 */
[----:B------:R-:W-:Y:S02]  /*47d0*/  FADD.FTZ R71, R180, R71 ;  /* 0x00000047b4477221 */ /* 0x000fe40000010000 */
[----:B------:R-:W-:Y:S02]  /*47e0*/  FMUL.FTZ R70, R154, -R72 ;  /* 0x800000489a467220 */ /* 0x000fe40000410000 */
[----:B------:R-:W-:-:S02]  /*47f0*/  FMUL.FTZ R65, R146, R226 ;  /* 0x000000e292417220 */ /* 0x000fc40000410000 */
[----:B------:R-:W-:Y:S02]  /*4800*/  FFMA.FTZ R217, R147, R226, -R64 ;  /* 0x000000e293d97223 */ /* 0x000fe40000010840 */
[-C--:B------:R-:W-:Y:S02]  /*4810*/  FMUL.FTZ R67, R154, -R71.reuse ;  /* 0x800000479a437220 */ /* 0x080fe40000410000 */
[----:B------:R-:W-:Y:S02]  /*4820*/  FFMA.FTZ R70, R155, R71, -R70 ;  /* 0x000000479b467223 */ /* 0x000fe40000010846 */
[----:B------:R-:W-:Y:S02]  /*4830*/  FFMA.FTZ R66, R147, R220, R65 ;  /* 0x000000dc93427223 */ /* 0x000fe40000010041 */
[----:B------:R-:W-:Y:S02]  /*4840*/  FADD.FTZ R217, R230, R217 ;  /* 0x000000d9e6d97221 */ /* 0x000fe40000010000 */
[----:B------:R-:W-:-:S02]  /*4850*/  FFMA.FTZ R67, R155, R72, R67 ;  /* 0x000000489b437223 */ /* 0x000fc40000010043 */
[----:B------:R-:W-:Y:S02]  /*4860*/  FADD.FTZ R70, R179, R70 ;  /* 0x00000046b3467221 */ /* 0x000fe40000010000 */
[----:B------:R-:W-:Y:S02]  /*4870*/  FADD.FTZ R229, R229, R66 ;  /* 0x00000042e5e57221 */ /* 0x000fe40000010000 */
[----:B------:R-:W-:Y:S02]  /*4880*/  FMUL.FTZ R66, R144, R217 ;  /* 0x000000d990427220 */ /* 0x000fe40000410000 */
[----:B------:R-:W-:Y:S02]  /*4890*/  FADD.FTZ R67, -R194, R67 ;  /* 0x00000043c2437221 */ /* 0x000fe40000010100 */
[----:B------:R-:W-:Y:S02]  /*48a0*/  FMUL.FTZ R72, R156, -R70 ;  /* 0x800000469c487220 */ /* 0x000fe40000410000 */
[----:B------:R-:W-:-:S02]  /*48b0*/  FMUL.FTZ R64, R144, R229 ;  /* 0x000000e590407220 */ /* 0x000fc40000410000 */
[----:B------:R-:W-:Y:S02]  /*48c0*/  FFMA.FTZ R66, R145, R229, R66 ;  /* 0x000000e591427223 */ /* 0x000fe40000010042 */
        /* <DEDUP_REMOVED lines=15> */
[----:B------:R-:W-:Y:S01]  /*49c0*/  FADD.FTZ R225, R232, R225 ;  /* 0x000000e1e8e17221 */ /* 0x000fe20000010000 */
[----:B------:R-:W-:Y:S01]  /*49d0*/  SHF.L.U32 R232, R0, 0x4, RZ ;  /* 0x0000000400e87819 */ /* 0x000fe200000006ff */
        /* <DEDUP_REMOVED lines=10> */
[----:B------:R-:W-:Y:S01]  /*4a80*/  FFMA.FTZ R65, R139, R225, -R64 ;  /* 0x000000e18b417223 */ /* 0x000fe20000010840 */
[----:B------:R-:W-:Y:S01]  /*4a90*/  MOV R64, 0x3f800000 ;  /* 0x3f80000000407802 */ /* 0x000fe20000000f00 */
[----:B------:R-:W-:Y:S02]  /*4aa0*/  FADD.FTZ R238, R235, R66 ;  /* 0x00000042ebee7221 */ /* 0x000fe40000010000 */
[----:B------:R-:W-:-:S02]  /*4ab0*/  FFMA.FTZ R71, R117, R70, -R71 ;  /* 0x0000004675477223 */ /* 0x000fc40000010847 */
[----:B------:R-:W-:Y:S02]  /*4ac0*/  FADD.FTZ R72, -R191, R72 ;  /* 0x00000048bf487221 */ /* 0x000fe40000010100 */
[----:B------:R-:W-:Y:S01]  /*4ad0*/  FADD.FTZ R236, R236, R65 ;  /* 0x00000041ecec7221 */ /* 0x000fe20000010000 */
[----:B------:R-:W-:Y:S01]  /*4ae0*/  HFMA2.MMA R65, -RZ, RZ, 0, 0 ;  /* 0x00000000ff417435 */ /* 0x000fe200000001ff */
[----:B------:R-:W-:Y:S02]  /*4af0*/  FMUL.FTZ R70, R136, R238 ;  /* 0x000000ee88467220 */ /* 0x000fe40000410000 */
[----:B------:R-:W-:Y:S02]  /*4b00*/  FADD.FTZ R71, R176, R71 ;  /* 0x00000047b0477221 */ /* 0x000fe40000010000 */
[----:B------:R-:W-:Y:S02]  /*4b10*/  FMUL.FTZ R66, R118, -R72 ;  /* 0x8000004876427220 */ /* 0x000fe40000410000 */
[----:B------:R-:W-:-:S02]  /*4b20*/  FFMA.FTZ R233, R137, R236, -R70 ;  /* 0x000000ec89e97223 */ /* 0x000fc40000010846 */
[----:B------:R-:W-:Y:S02]  /*4b30*/  FMUL.FTZ R70, R136, R236 ;  /* 0x000000ec88467220 */ /* 0x000fe40000410000 */
[-C--:B------:R-:W-:Y:S02]  /*4b40*/  FFMA.FTZ R74, R119, R71.reuse, -R66 ;  /* 0x00000047774a7223 */ /* 0x080fe40000010842 */
[C---:B------:R-:W-:Y:S01]  /*4b50*/  FMUL.FTZ R71, R118.reuse, -R71 ;  /* 0x8000004776477220 */ /* 0x040fe20000410000 */
[----:B------:R-:W-:Y:S01]  /*4b60*/  CS2R R66, SRZ ;  /* 0x0000000000427805 */ /* 0x000fe2000001ff00 */
[----:B------:R-:W-:Y:S02]  /*4b70*/  FFMA.FTZ R70, R137, R238, R70 ;  /* 0x000000ee89467223 */ /* 0x000fe40000010046 */
[----:B------:R-:W-:Y:S02]  /*4b80*/  FFMA.FTZ R73, R119, R72, R71 ;  /* 0x0000004877497223 */ /* 0x000fe40000010047 */
[----:B------:R-:W-:Y:S01]  /*4b90*/  FMUL.FTZ R72, R118, -R68 ;  /* 0x8000004476487220 */ /* 0x000fe20000410000 */
[----:B------:R0:W1:Y:S01]  /*4ba0*/  @!P0 LDS.128 R64, [R232+0x4be0] ;  /* 0x004be000e8408984 */ /* 0x0000620000000c00 */
[----:B------:R-:W-:Y:S01]  /*4bb0*/  FADD.FTZ R233, R228, R233 ;  /* 0x000000e9e4e97221 */ /* 0x000fe20000010000 */
[----:B------:R-:W-:Y:S01]  /*4bc0*/  ISETP.GT.U32.AND P0, PT, R99, 0x1f, PT ;  /* 0x0000001f6300780c */ /* 0x000fe20003f04070 */
[----:B------:R-:W-:-:S02]  /*4bd0*/  FADD.FTZ R227, R227, R70 ;  /* 0x00000046e3e37221 */ /* 0x000fc40000010000 */
[-C--:B------:R-:W-:Y:S02]  /*4be0*/  FMUL.FTZ R71, R118, -R69.reuse ;  /* 0x8000004576477220 */ /* 0x080fe40000410000 */
[----:B------:R-:W-:Y:S02]  /*4bf0*/  FFMA.FTZ R69, R119, R69, R72 ;  /* 0x0000004577457223 */ /* 0x000fe40000010048 */
[----:B------:R-:W-:Y:S02]  /*4c00*/  FADD.FTZ R70, R83, R74 ;  /* 0x0000004a53467221 */ /* 0x000fe40000010000 */
[C---:B------:R-:W-:Y:S02]  /*4c10*/  FMUL.FTZ R74, R134.reuse, R233 ;  /* 0x000000e9864a7220 */ /* 0x040fe40000410000 */
[----:B------:R-:W-:Y:S02]  /*4c20*/  FMUL.FTZ R72, R134, R227 ;  /* 0x000000e386487220 */ /* 0x000fe40000410000 */
[----:B------:R-:W-:-:S02]  /*4c30*/  FFMA.FTZ R68, R119, R68, -R71 ;  /* 0x0000004477447223 */ /* 0x000fc40000010847 */
[----:B------:R-:W-:Y:S02]  /*4c40*/  FADD.FTZ R71, -R190, R73 ;  /* 0x00000049be477221 */ /* 0x000fe40000010100 */
[C---:B------:R-:W-:Y:S02]  /*4c50*/  FFMA.FTZ R73, R135.reuse, R227, R74 ;  /* 0x000000e387497223 */ /* 0x040fe4000001004a */
[----:B------:R-:W-:Y:S01]  /*4c60*/  FFMA.FTZ R72, R135, R233, -R72 ;  /* 0x000000e987487223 */ /* 0x000fe20000010848 */
[----:B------:R0:W-:Y:S01]  /*4c70*/  STS.128 [R99.X16+0x35e0], R68 ;  /* 0x0035e04463007388 */ /* 0x0001e2000000cc00 */
        /* <DEDUP_REMOVED lines=10> */
[----:B01----:R-:W-:-:S05]  /*4d20*/  SHF.L.U32 R224, R99, 0x5, RZ ;  /* 0x0000000563e07819 */ /* 0x003fca00000006ff */
[----:B------:R-:W-:Y:S04]  /*4d30*/  LDS.128 R68, [R224+0x35e0] ;  /* 0x0035e000e0447984 */ /* 0x000fe80000000c00 */
[----:B------:R-:W0:Y:S02]  /*4d40*/  LDS.128 R72, [R224+0x35f0] ;  /* 0x0035f000e0487984 */ /* 0x000e240000000c00 */
[C---:B0-----:R-:W-:Y:S02]  /*4d50*/  FMUL.FTZ R235, R69.reuse, R75 ;  /* 0x0000004b45eb7220 */ /* 0x041fe40000410000 */
[----:B------:R-:W-:Y:S02]  /*4d60*/  FMUL.FTZ R237, R69, R72 ;  /* 0x0000004845ed7220 */ /* 0x000fe40000410000 */
[----:B------:R-:W-:-:S02]  /*4d70*/  FFMA.FTZ R239, R68, R74, -R235 ;  /* 0x0000004a44ef7223 */ /* 0x000fc400000108eb */
[C---:B------:R-:W-:Y:S02]  /*4d80*/  FMUL.FTZ R74, R69.reuse, R74 ;  /* 0x0000004a454a7220 */ /* 0x040fe40000410000 */
[-C--:B------:R-:W-:Y:S02]  /*4d90*/  FMUL.FTZ R235, R69, R73.reuse ;  /* 0x0000004945eb7220 */ /* 0x080fe40000410000 */
[C---:B------:R-:W-:Y:S02]  /*4da0*/  FFMA.FTZ R237, R68.reuse, R73, R237 ;  /* 0x0000004944ed7223 */ /* 0x040fe400000100ed */
        /* <DEDUP_REMOVED lines=8> */
.L_x_7098:
[----:B------:R-:W-:Y:S05]  /*4e30*/  BRA.DIV ~URZ, `(.L_x_7001) ;  /* 0x000061b27f007947 */ /* 0x000fea000b800000 */
[----:B------:R2:W3:Y:S04]  /*4e40*/  SHFL.DOWN PT, R72, R237, 0x1, 0x1f ;  /* 0x08201f00ed487f89 */ /* 0x0004e800000e0000 */
[----:B------:R2:W4:Y:S04]  /*4e50*/  SHFL.DOWN PT, R242, R239, 0x1, 0x1f ;  /* 0x08201f00eff27f89 */ /* 0x00052800000e0000 */
[----:B------:R2:W0:Y:S02]  /*4e60*/  SHFL.DOWN PT, R247, R251, 0x1, 0x1f ;  /* 0x08201f00fbf77f89 */ /* 0x00042400000e0000 */
.L_x_7099:
[----:B------:R-:W-:Y:S01]  /*4e70*/  BSSY B1, `(.L_x_7002) ;  /* 0x000000d000017945 */ /* 0x000fe20003800000 */
[----:B------:R-:W-:Y:S05]  /*4e80*/  @!P0 BRA `(.L_x_7003) ;  /* 0x000000b000008947 */ /* 0x000fea0003800000 */
        /* <DEDUP_REMOVED lines=11> */
.L_x_7003:
[----:B------:R-:W-:Y:S05]  /*4f40*/  BSYNC B1 ;  /* 0x0000000000017941 */ /* 0x000fea0003800000 */
.L_x_7002:
[----:B------:R-:W-:-:S04]  /*4f50*/  LOP3.LUT R68, R99, 0x1f, RZ, 0xc0, !PT ;  /* 0x0000001f63447812 */ /* 0x000fc800078ec0ff */
[----:B------:R-:W-:Y:S01]  /*4f60*/  ISETP.GT.U32.AND P0, PT, R68, 0x1d, PT ;  /* 0x0000001d4400780c */ /* 0x000fe20003f04070 */
[----:B------:R-:W-:Y:S05]  /*4f70*/  BRA.DIV ~URZ, `(.L_x_7004) ;  /* 0x000061c27f007947 */ /* 0x000fea000b800000 */
[----:B---3--:R3:W2:Y:S04]  /*4f80*/  SHFL.DOWN PT, R72, R235, 0x2, 0x1f ;  /* 0x08401f00eb487f89 */ /* 0x0086a800000e0000 */
[----:B-1----:R3:W1:Y:S04]  /*4f90*/  SHFL.DOWN PT, R70, R237, 0x2, 0x1f ;  /* 0x08401f00ed467f89 */ /* 0x00266800000e0000 */
[----:B----4-:R3:W4:Y:S04]  /*4fa0*/  SHFL.DOWN PT, R242, R239, 0x2, 0x1f ;  /* 0x08401f00eff27f89 */ /* 0x01072800000e0000 */
[----:B0-----:R3:W0:Y:S02]  /*4fb0*/  SHFL.DOWN PT, R247, R251, 0x2, 0x1f ;  /* 0x08401f00fbf77f89 */ /* 0x00162400000e0000 */
.L_x_7100:
        /* <DEDUP_REMOVED lines=13> */
.L_x_7006:
[----:B------:R-:W-:Y:S05]  /*5090*/  BSYNC B1 ;  /* 0x0000000000017941 */ /* 0x000fea0003800000 */
.L_x_7005:
[----:B------:R-:W-:-:S04]  /*50a0*/  LOP3.LUT R68, R99, 0x1f, RZ, 0xc0, !PT ;  /* 0x0000001f63447812 */ /* 0x000fc800078ec0ff */
[----:B------:R-:W-:Y:S01]  /*50b0*/  ISETP.GT.U32.AND P0, PT, R68, 0x1b, PT ;  /* 0x0000001b4400780c */ /* 0x000fe20003f04070 */
[----:B------:R-:W-:Y:S10]  /*50c0*/  BRA.DIV ~URZ, `(.L_x_7007) ;  /* 0x000062327f007947 */ /* 0x000ff4000b800000 */
[----:B--2---:R2:W3:Y:S02]  /*50d0*/  SHFL.DOWN PT, R72, R235, 0x4, 0x1f ;  /* 0x08801f00eb487f89 */ /* 0x0044e400000e0000 */
.L_x_7101:
[----:B------:R-:W-:Y:S05]  /*50e0*/  BRA.DIV ~URZ, `(.L_x_7008) ;  /* 0x000062927f007947 */ /* 0x000fea000b800000 */
[----:B-1----:R1:W2:Y:S04]  /*50f0*/  SHFL.DOWN PT, R70, R237, 0x4, 0x1f ;  /* 0x08801f00ed467f89 */ /* 0x0022a800000e0000 */
[----:B----4-:R1:W4:Y:S04]  /*5100*/  SHFL.DOWN PT, R242, R239, 0x4, 0x1f ;  /* 0x08801f00eff27f89 */ /* 0x01032800000e0000 */
[----:B0-----:R1:W0:Y:S02]  /*5110*/  SHFL.DOWN PT, R247, R251, 0x4, 0x1f ;  /* 0x08801f00fbf77f89 */ /* 0x00122400000e0000 */
.L_x_7102:
[----:B------:R-:W-:Y:S01]  /*5120*/  BSSY B1, `(.L_x_7009) ;  /* 0x000000d000017945 */ /* 0x000fe20003800000 */
[----:B------:R-:W-:Y:S05]  /*5130*/  @P0 BRA `(.L_x_7010) ;  /* 0x000000b000000947 */ /* 0x000fea0003800000 */
        /* <DEDUP_REMOVED lines=11> */
.L_x_7010:
[----:B------:R-:W-:Y:S05]  /*51f0*/  BSYNC B1 ;  /* 0x0000000000017941 */ /* 0x000fea0003800000 */
.L_x_7009:
[----:B------:R-:W-:-:S04]  /*5200*/  LOP3.LUT R68, R99, 0x1f, RZ, 0xc0, !PT ;  /* 0x0000001f63447812 */ /* 0x000fc800078ec0ff */
[----:B------:R-:W-:Y:S01]  /*5210*/  ISETP.GT.U32.AND P0, PT, R68, 0x17, PT ;  /* 0x000000174400780c */ /* 0x000fe20003f04070 */
[----:B------:R-:W-:Y:S05]  /*5220*/  BRA.DIV ~URZ, `(.L_x_7011) ;  /* 0x000062a27f007947 */ /* 0x000fea000b800000 */
[----:B---3--:R3:W1:Y:S04]  /*5230*/  SHFL.DOWN PT, R72, R235, 0x8, 0x1f ;  /* 0x09001f00eb487f89 */ /* 0x00866800000e0000 */
[----:B--2---:R3:W2:Y:S04]  /*5240*/  SHFL.DOWN PT, R70, R237, 0x8, 0x1f ;  /* 0x09001f00ed467f89 */ /* 0x0046a800000e0000 */
[----:B----4-:R3:W4:Y:S04]  /*5250*/  SHFL.DOWN PT, R242, R239, 0x8, 0x1f ;  /* 0x09001f00eff27f89 */ /* 0x01072800000e0000 */
[----:B0-----:R3:W0:Y:S02]  /*5260*/  SHFL.DOWN PT, R247, R251, 0x8, 0x1f ;  /* 0x09001f00fbf77f89 */ /* 0x00162400000e0000 */
.L_x_7103:
        /* <DEDUP_REMOVED lines=13> */
.L_x_7013:
[----:B------:R-:W-:Y:S05]  /*5340*/  BSYNC B1 ;  /* 0x0000000000017941 */ /* 0x000fea0003800000 */
.L_x_7012:
[----:B------:R-:W-:-:S04]  /*5350*/  LOP3.LUT R68, R99, 0x1f, RZ, 0xc0, !PT ;  /* 0x0000001f63447812 */ /* 0x000fc800078ec0ff */
[----:B------:R-:W-:Y:S01]  /*5360*/  ISETP.GT.U32.AND P0, PT, R68, 0xf, PT ;  /* 0x0000000f4400780c */ /* 0x000fe20003f04070 */
[----:B------:R-:W-:Y:S10]  /*5370*/  BRA.DIV ~URZ, `(.L_x_7014) ;  /* 0x000063127f007947 */ /* 0x000ff4000b800000 */
[----:B-1----:R1:W3:Y:S02]  /*5380*/  SHFL.DOWN PT, R72, R235, 0x10, 0x1f ;  /* 0x0a001f00eb487f89 */ /* 0x0022e400000e0000 */
.L_x_7104:
[----:B------:R-:W-:Y:S05]  /*5390*/  BRA.DIV ~URZ, `(.L_x_7015) ;  /* 0x000063727f007947 */ /* 0x000fea000b800000 */
[----:B--2---:R2:W1:Y:S04]  /*53a0*/  SHFL.DOWN PT, R70, R237, 0x10, 0x1f ;  /* 0x0a001f00ed467f89 */ /* 0x00446800000e0000 */
[----:B----4-:R2:W4:Y:S04]  /*53b0*/  SHFL.DOWN PT, R242, R239, 0x10, 0x1f ;  /* 0x0a001f00eff27f89 */ /* 0x01052800000e0000 */
[----:B0-----:R2:W0:Y:S02]  /*53c0*/  SHFL.DOWN PT, R247, R251, 0x10, 0x1f ;  /* 0x0a001f00fbf77f89 */ /* 0x00142400000e0000 */
.L_x_7105:
        /* <DEDUP_REMOVED lines=13> */
.L_x_7017:
[----:B------:R-:W-:Y:S05]  /*54a0*/  BSYNC B1 ;  /* 0x0000000000017941 */ /* 0x000fea0003800000 */
.L_x_7016:
        /* <DEDUP_REMOVED lines=9> */
[-C--:B-1----:R-:W-:Y:S01]  /*5540*/  FMUL.FTZ R70, R66, R246.reuse ;  /* 0x000000f642467220 */ /* 0x082fe20000410000 */
[----:B------:R-:W1:Y:S01]  /*5550*/  SHFL.IDX PT, R73, R65, RZ, 0x1f ;  /* 0x00001fff41497589 */ /* 0x000e6200000e0000 */
[-C--:B------:R-:W-:Y:S02]  /*5560*/  FMUL.FTZ R240, R64, R246.reuse ;  /* 0x000000f640f07220 */ /* 0x080fe40000410000 */
[----:B------:R-:W-:Y:S01]  /*5570*/  FMUL.FTZ R246, R65, R246 ;  /* 0x000000f641f67220 */ /* 0x000fe20000410000 */
[----:B------:R2:W0:Y:S04]  /*5580*/  SHFL.DOWN PT, R245, R235, 0x1, 0x1f ;  /* 0x08201f00ebf57f89 */ /* 0x00042800000e0000 */
[----:B------:R5:W0:Y:S04]  /*5590*/  SHFL.DOWN PT, R243, R237, 0x1, 0x1f ;  /* 0x08201f00edf37f89 */ /* 0x000a2800000e0000 */
[----:B------:R-:W0:Y:S01]  /*55a0*/  SHFL.IDX PT, R244, R239, RZ, 0x1f ;  /* 0x00001fffeff47589 */ /* 0x000e2200000e0000 */
[----:B--23--:R-:W-:-:S03]  /*55b0*/  FFMA.FTZ R235, R66, R241, -R68 ;  /* 0x000000f142eb7223 */ /* 0x00cfc60000010844 */
[----:B------:R2:W3:Y:S01]  /*55c0*/  SHFL.DOWN PT, R248, R239, 0x1, 0x1f ;  /* 0x08201f00eff87f89 */ /* 0x0004e200000e0000 */
[-C--:B-----5:R-:W-:Y:S02]  /*55d0*/  FFMA.FTZ R237, R67, R241.reuse, R70 ;  /* 0x000000f143ed7223 */ /* 0x0a0fe40000010046 */
[----:B--2---:R-:W-:Y:S02]  /*55e0*/  FMUL.FTZ R239, R64, R241 ;  /* 0x000000f140ef7220 */ /* 0x004fe40000410000 */
.L_x_7106:
[----:B-1--4-:R1:W2:Y:S01]  /*55f0*/  LDS.128 R68, [R224+0x35f0] ;  /* 0x0035f000e0447984 */ /* 0x0122a20000000c00 */
[----:B------:R-:W-:Y:S01]  /*5600*/  ISETP.NE.AND P0, PT, R99, 0x1f, PT ;  /* 0x0000001f6300780c */ /* 0x000fe20003f05270 */
[----:B------:R-:W-:Y:S01]  /*5610*/  BSSY B1, `(.L_x_7019) ;  /* 0x000000e000017945 */ /* 0x000fe20003800000 */
[----:B------:R-:W-:Y:S02]  /*5620*/  MOV R72, R250 ;  /* 0x000000fa00487202 */ /* 0x000fe40000000f00 */
[----:B------:R-:W-:-:S09]  /*5630*/  MOV R74, R249 ;  /* 0x000000f9004a7202 */ /* 0x000fd20000000f00 */
[----:B------:R-:W-:Y:S05]  /*5640*/  @!P0 BRA `(.L_x_7020) ;  /* 0x000000a000008947 */ /* 0x000fea0003800000 */
[CC--:B01----:R-:W-:Y:S02]  /*5650*/  FMUL.FTZ R64, R75.reuse, R243.reuse ;  /* 0x000000f34b407220 */ /* 0x0c3fe40000410000 */
[C---:B------:R-:W-:Y:S02]  /*5660*/  FMUL.FTZ R66, R74.reuse, R243 ;  /* 0x000000f34a427220 */ /* 0x040fe40000410000 */
[-C--:B------:R-:W-:Y:S02]  /*5670*/  FFMA.FTZ R67, R74, R245.reuse, -R64 ;  /* 0x000000f54a437223 */ /* 0x080fe40000010840 */
[----:B------:R-:W-:Y:S02]  /*5680*/  FFMA.FTZ R250, R75, R245, R66 ;  /* 0x000000f54bfa7223 */ /* 0x000fe40000010042 */
[-C--:B------:R-:W-:Y:S02]  /*5690*/  FMUL.FTZ R64, R73, R243.reuse ;  /* 0x000000f349407220 */ /* 0x080fe40000410000 */
[----:B------:R-:W-:-:S02]  /*56a0*/  FMUL.FTZ R66, R72, R243 ;  /* 0x000000f348427220 */ /* 0x000fc40000410000 */
[-C--:B------:R-:W-:Y:S02]  /*56b0*/  FFMA.FTZ R72, R72, R245.reuse, -R64 ;  /* 0x000000f548487223 */ /* 0x080fe40000010840 */
[----:B------:R-:W-:Y:S02]  /*56c0*/  FFMA.FTZ R73, R73, R245, R66 ;  /* 0x000000f549497223 */ /* 0x000fe40000010042 */
[----:B---3--:R-:W-:Y:S02]  /*56d0*/  FADD.FTZ R74, R67, R248 ;  /* 0x000000f8434a7221 */ /* 0x008fe40000010000 */
[----:B------:R-:W-:Y:S02]  /*56e0*/  FADD.FTZ R75, R250, R247 ;  /* 0x000000f7fa4b7221 */ /* 0x000fe40000010000 */
.L_x_7020:
[----:B-1----:R-:W-:Y:S05]  /*56f0*/  BSYNC B1 ;  /* 0x0000000000017941 */ /* 0x002fea0003800000 */
.L_x_7019:
        /* <DEDUP_REMOVED lines=16> */
.L_x_6999:
[----:B01----:R-:W-:Y:S05]  /*5800*/  BSYNC B0 ;  /* 0x0000000000007941 */ /* 0x003fea0003800000 */
.L_x_6998:
[----:B------:R-:W-:Y:S01]  /*5810*/  WARPSYNC 0xffffffff ;  /* 0xffffffff00007948 */ /* 0x000fe20003800000 */
[----:B------:R-:W-:Y:S01]  /*5820*/  BAR.SYNC.DEFER_BLOCKING 0x0 ;  /* 0x0000000000007b1d */ /* 0x000fe20000010000 */
[----:B------:R-:W-:Y:S01]  /*5830*/  MOV R71, c[0x0][0x29c] ;  /* 0x0000a70000477a02 */ /* 0x000fe20000000f00 */
[----:B------:R-:W-:Y:S01]  /*5840*/  IMAD R74, R108, c[0x0][0x2a0], RZ ;  /* 0x0000a8006c4a7a24 */ /* 0x000fe200078e02ff */
[----:B------:R-:W-:Y:S01]  /*5850*/  MOV R70, c[0x0][0x298] ;  /* 0x0000a60000467a02 */ /* 0x000fe20000000f00 */
[----:B------:R-:W-:Y:S01]  /*5860*/  FFMA.FTZ R75, R17, R206, RZ ;  /* 0x000000ce114b7223 */ /* 0x000fe200000100ff */
[--C-:B------:R-:W-:Y:S01]  /*5870*/  SHF.R.U32.HI R72, RZ, 0x1, R71.reuse ;  /* 0x00000001ff487819 */ /* 0x100fe20000011647 */
[----:B------:R-:W-:Y:S01]  /*5880*/  IMAD R235, R109, c[0x0][0x2a4], R74 ;  /* 0x0000a9006deb7a24 */ /* 0x000fe200078e024a */
[----:B------:R-:W-:Y:S01]  /*5890*/  SHF.R.U64 R70, R70, 0x1, R71 ;  /* 0x0000000146467819 */ /* 0x000fe20000001247 */
[----:B------:R-:W-:Y:S01]  /*58a0*/  FFMA.FTZ R75, R16, R207, R75 ;  /* 0x000000cf104b7223 */ /* 0x000fe2000001004b */
[----:B------:R-:W-:Y:S01]  /*58b0*/  ISETP.NE.AND P0, PT, R99, RZ, PT ;  /* 0x000000ff6300720c */ /* 0x000fe20003f05270 */
[-C--:B------:R-:W-:Y:S01]  /*58c0*/  IMAD R73, R72, R111.reuse, RZ ;  /* 0x0000006f48497224 */ /* 0x080fe200078e02ff */
[----:B------:R-:W-:Y:S01]  /*58d0*/  PRMT R74, RZ, 0x7610, R60 ;  /* 0x00007610ff4a7816 */ /* 0x000fe2000000003c */
[----:B------:R-:W-:Y:S01]  /*58e0*/  FFMA.FTZ R75, R15, R212, R75 ;  /* 0x000000d40f4b7223 */ /* 0x000fe2000001004b */
[----:B------:R-:W-:Y:S01]  /*58f0*/  P2R R72, PR, RZ, 0x1 ;  /* 0x00000001ff487803 */ /* 0x000fe20000000000 */
[----:B------:R-:W-:Y:S01]  /*5900*/  IMAD R73, R110, R70, R73 ;  /* 0x000000466e497224 */ /* 0x000fe200078e0249 */
[----:B------:R-:W-:Y:S01]  /*5910*/  BSSY B0, `(.L_x_7021) ;  /* 0x00001ea000007945 */ /* 0x000fe20003800000 */
[----:B------:R-:W-:-:S05]  /*5920*/  IMAD.WIDE.U32 R70, R70, R111, RZ ;  /* 0x0000006f46467225 */ /* 0x000fca00078e00ff */
[----:B------:R-:W-:Y:S02]  /*5930*/  IADD3 R71, R71, R73, RZ ;  /* 0x0000004947477210 */ /* 0x000fe40007ffe0ff */
[----:B------:R-:W-:Y:S01]  /*5940*/  PRMT R73, RZ, 0x5410, R60 ;  /* 0x00005410ff497816 */ /* 0x000fe2000000003c */
[----:B------:R-:W0:Y:S02]  /*5950*/  LDS.64 R68, [R99.X16+0x35e8] ;  /* 0x0035e80063447984 */ /* 0x000e24000000ca00 */
[----:B------:R-:W-:Y:S02]  /*5960*/  IMAD.WIDE.U32 R70, R109, c[0x0][0x2a0], R70 ;  /* 0x0000a8006d467a25 */ /* 0x000fe400078e0046 */
[----:B------:R1:W-:Y:S02]  /*5970*/  @!P0 STS.128 [R232+0x4be0], R64 ;  /* 0x004be040e8008388 */ /* 0x0003e40000000c00 */
[----:B------:R-:W-:-:S04]  /*5980*/  FMUL.FTZ R72, R92, R73 ;  /* 0x000000495c487220 */ /* 0x000fc80000410000 */
[-C--:B------:R-:W-:Y:S02]  /*5990*/  FFMA.FTZ R206, R121, -R72.reuse, R206 ;  /* 0x8000004879ce7223 */ /* 0x080fe400000100ce */
[----:B------:R-:W-:Y:S02]  /*59a0*/  FFMA.FTZ R72, R123, -R72, R130 ;  /* 0x800000487b487223 */ /* 0x000fe40000010082 */
[----:B------:R-:W-:-:S04]  /*59b0*/  FFMA.FTZ R130, R17, -R130, RZ ;  /* 0x8000008211827223 */ /* 0x000fc800000100ff */
[----:B------:R-:W-:Y:S02]  /*59c0*/  FFMA.FTZ R130, R16, -R131, R130 ;  /* 0x8000008310827223 */ /* 0x000fe40000010082 */
[----:B-1----:R-:W-:Y:S01]  /*59d0*/  FMUL.FTZ R65, R93, R74 ;  /* 0x0000004a5d417220 */ /* 0x002fe20000410000 */
[----:B------:R-:W-:Y:S01]  /*59e0*/  IADD3 R67, R235, R71, RZ ;  /* 0x00000047eb437210 */ /* 0x000fe20007ffe0ff */
[----:B------:R-:W-:Y:S01]  /*59f0*/  FFMA.FTZ R130, R15, -R208, R130 ;  /* 0x800000d00f827223 */ /* 0x000fe20000010082 */
[----:B------:R-:W-:Y:S01]  /*5a00*/  PRMT R71, RZ, 0x5410, R61 ;  /* 0x00005410ff477816 */ /* 0x000fe2000000003d */
[-C--:B------:R-:W-:Y:S01]  /*5a10*/  FFMA.FTZ R207, R124, -R65.reuse, R207 ;  /* 0x800000417ccf7223 */ /* 0x080fe200000100cf */
[----:B------:R-:W-:Y:S01]  /*5a20*/  LEA R64, P0, R70, c[0x0][0x318], 0x3 ;  /* 0x0000c60046407a11 */ /* 0x000fe200078018ff */
[----:B------:R-:W-:Y:S02]  /*5a30*/  FFMA.FTZ R131, R122, -R65, R131 ;  /* 0x800000417a837223 */ /* 0x000fe40000010083 */
[----:B------:R-:W-:Y:S01]  /*5a40*/  FMUL.FTZ R66, R90, R71 ;  /* 0x000000475a427220 */ /* 0x000fe20000410000 */
[----:B------:R-:W-:-:S03]  /*5a50*/  LEA.HI.X R70, R70, c[0x0][0x31c], R67, 0x3, P0 ;  /* 0x0000c70046467a11 */ /* 0x000fc600000f1c43 */
[-C--:B------:R-:W-:Y:S02]  /*5a60*/  FFMA.FTZ R212, R125, -R66.reuse, R212 ;  /* 0x800000427dd47223 */ /* 0x080fe400000100d4 */
[----:B------:R-:W-:Y:S02]  /*5a70*/  FFMA.FTZ R208, R127, -R66, R208 ;  /* 0x800000427fd07223 */ /* 0x000fe400000100d0 */
[----:B------:R-:W-:Y:S02]  /*5a80*/  FFMA.FTZ R66, R14, R209, R75 ;  /* 0x000000d10e427223 */ /* 0x000fe4000001004b */
[CC--:B0-----:R-:W-:Y:S02]  /*5a90*/  FMUL.FTZ R65, R69.reuse, -R77.reuse ;  /* 0x8000004d45417220 */ /* 0x0c1fe40000410000 */
[C---:B------:R-:W-:Y:S02]  /*5aa0*/  FMUL.FTZ R77, R68.reuse, -R77 ;  /* 0x8000004d444d7220 */ /* 0x040fe40000410000 */
[-C--:B------:R-:W-:Y:S01]  /*5ab0*/  FFMA.FTZ R65, R68, R76.reuse, -R65 ;  /* 0x0000004c44417223 */ /* 0x080fe20000010841 */
[----:B------:R-:W-:Y:S01]  /*5ac0*/  PRMT R68, RZ, 0x7610, R61 ;  /* 0x00007610ff447816 */ /* 0x000fe2000000003d */
[----:B------:R-:W-:Y:S01]  /*5ad0*/  FFMA.FTZ R76, R69, R76, R77 ;  /* 0x0000004c454c7223 */ /* 0x000fe2000001004d */
[----:B------:R-:W-:Y:S01]  /*5ae0*/  PRMT R69, RZ, 0x5410, R62 ;  /* 0x00005410ff457816 */ /* 0x000fe2000000003e */
[----:B------:R-:W-:-:S02]  /*5af0*/  FFMA.FTZ R66, R13, R214, R66 ;  /* 0x000000d60d427223 */ /* 0x000fc40000010042 */
[----:B------:R-:W-:Y:S02]  /*5b00*/  FMUL.FTZ R67, R91, R68 ;  /* 0x000000445b437220 */ /* 0x000fe40000410000 */
[----:B------:R-:W-:Y:S02]  /*5b10*/  FMUL.FTZ R77, R88, R69 ;  /* 0x00000045584d7220 */ /* 0x000fe40000410000 */
[-C--:B------:R-:W-:Y:S02]  /*5b20*/  FFMA.FTZ R209, R126, -R67.reuse, R209 ;  /* 0x800000437ed17223 */ /* 0x080fe400000100d1 */
[----:B------:R-:W-:Y:S02]  /*5b30*/  FFMA.FTZ R75, R128, -R67, R205 ;  /* 0x80000043804b7223 */ /* 0x000fe400000100cd */
[----:B------:R-:W-:Y:S01]  /*5b40*/  FFMA.FTZ R67, R14, -R205, R130 ;  /* 0x800000cd0e437223 */ /* 0x000fe20000010082 */
[----:B------:R-:W-:Y:S01]  /*5b50*/  PRMT R130, RZ, 0x7610, R62 ;  /* 0x00007610ff827816 */ /* 0x000fe2000000003e */
[----:B------:R-:W-:-:S02]  /*5b60*/  FFMA.FTZ R205, R159, -R77, R210 ;  /* 0x8000004d9fcd7223 */ /* 0x000fc400000100d2 */
[----:B------:R-:W-:Y:S02]  /*5b70*/  FFMA.FTZ R67, R13, -R210, R67 ;  /* 0x800000d20d437223 */ /* 0x000fe40000010043 */
[----:B------:R-:W-:Y:S02]  /*5b80*/  FMUL.FTZ R224, R89, R130 ;  /* 0x0000008259e07220 */ /* 0x000fe40000410000 */
[----:B------:R-:W-:Y:S02]  /*5b90*/  FFMA.FTZ R67, R12, -R215, R67 ;  /* 0x800000d70c437223 */ /* 0x000fe40000010043 */
[----:B------:R-:W-:Y:S01]  /*5ba0*/  FFMA.FTZ R210, R160, -R224, R215 ;  /* 0x800000e0a0d27223 */ /* 0x000fe200000100d7 */
[----:B------:R-:W-:Y:S01]  /*5bb0*/  PRMT R215, RZ, 0x5410, R63 ;  /* 0x00005410ffd77816 */ /* 0x000fe2000000003f */
[----:B------:R-:W-:Y:S02]  /*5bc0*/  FFMA.FTZ R214, R129, -R77, R214 ;  /* 0x8000004d81d67223 */ /* 0x000fe400000100d6 */
[----:B------:R-:W-:-:S02]  /*5bd0*/  FFMA.FTZ R66, R12, R211, R66 ;  /* 0x000000d30c427223 */ /* 0x000fc40000010042 */
[----:B------:R-:W-:Y:S02]  /*5be0*/  FMUL.FTZ R77, R86, R215 ;  /* 0x000000d7564d7220 */ /* 0x000fe40000410000 */
[----:B------:R-:W-:Y:S02]  /*5bf0*/  FFMA.FTZ R211, R158, -R224, R211 ;  /* 0x800000e09ed37223 */ /* 0x000fe400000100d3 */
[----:B------:R-:W-:Y:S02]  /*5c00*/  FFMA.FTZ R66, R11, R218, R66 ;  /* 0x000000da0b427223 */ /* 0x000fe40000010042 */
[-C--:B------:R-:W-:Y:S02]  /*5c10*/  FFMA.FTZ R224, R161, -R77.reuse, R218 ;  /* 0x8000004da1e07223 */ /* 0x080fe400000100da */
[----:B------:R-:W-:Y:S02]  /*5c20*/  FFMA.FTZ R218, R163, -R77, R216 ;  /* 0x8000004da3da7223 */ /* 0x000fe400000100d8 */
[----:B------:R-:W-:Y:S01]  /*5c30*/  FFMA.FTZ R67, R11, -R216, R67 ;  /* 0x800000d80b437223 */ /* 0x000fe20000010043 */
[----:B------:R-:W-:Y:S01]  /*5c40*/  PRMT R216, RZ, 0x7610, R63 ;  /* 0x00007610ffd87816 */ /* 0x000fe2000000003f */
[----:B------:R-:W-:-:S02]  /*5c50*/  FFMA.FTZ R66, R10, R219, R66 ;  /* 0x000000db0a427223 */ /* 0x000fc40000010042 */
[----:B------:R-:W-:Y:S02]  /*5c60*/  FFMA.FTZ R67, R10, -R213, R67 ;  /* 0x800000d50a437223 */ /* 0x000fe40000010043 */
[----:B------:R-:W-:Y:S02]  /*5c70*/  FMUL.FTZ R77, R87, R216 ;  /* 0x000000d8574d7220 */ /* 0x000fe40000410000 */
[C---:B------:R-:W-:Y:S02]  /*5c80*/  FFMA.FTZ R66, R9.reuse, R226, R66 ;  /* 0x000000e209427223 */ /* 0x040fe40000010042 */
[-C--:B------:R-:W-:Y:S02]  /*5c90*/  FFMA.FTZ R232, R162, -R77.reuse, R219 ;  /* 0x8000004da2e87223 */ /* 0x080fe400000100db */
[----:B------:R-:W-:Y:S01]  /*5ca0*/  FFMA.FTZ R219, R164, -R77, R213 ;  /* 0x8000004da4db7223 */ /* 0x000fe200000100d5 */
[----:B------:R-:W-:Y:S01]  /*5cb0*/  PRMT R213, RZ, 0x5410, R56 ;  /* 0x00005410ffd57816 */ /* 0x000fe20000000038 */
[----:B------:R-:W-:-:S02]  /*5cc0*/  FFMA.FTZ R67, R9, -R220, R67 ;  /* 0x800000dc09437223 */ /* 0x000fc40000010043 */
[----:B------:R-:W-:Y:S02]  /*5cd0*/  FFMA.FTZ R66, R8, R217, R66 ;  /* 0x000000d908427223 */ /* 0x000fe40000010042 */
[----:B------:R-:W-:Y:S02]  /*5ce0*/  FMUL.FTZ R77, R84, R213 ;  /* 0x000000d5544d7220 */ /* 0x000fe40000410000 */
[----:B------:R-:W-:Y:S02]  /*5cf0*/  FFMA.FTZ R67, R8, -R229, R67 ;  /* 0x800000e508437223 */ /* 0x000fe40000010043 */
[-C--:B------:R-:W-:Y:S02]  /*5d00*/  FFMA.FTZ R235, R165, -R77.reuse, R226 ;  /* 0x8000004da5eb7223 */ /* 0x080fe400000100e2 */
[----:B------:R-:W-:Y:S01]  /*5d10*/  FFMA.FTZ R226, R167, -R77, R220 ;  /* 0x8000004da7e27223 */ /* 0x000fe200000100dc */
[----:B------:R-:W-:Y:S01]  /*5d20*/  PRMT R220, RZ, 0x7610, R56 ;  /* 0x00007610ffdc7816 */ /* 0x000fe20000000038 */
[----:B------:R-:W-:-:S02]  /*5d30*/  FFMA.FTZ R66, R7, R234, R66 ;  /* 0x000000ea07427223 */ /* 0x000fc40000010042 */
[----:B------:R-:W-:Y:S02]  /*5d40*/  FFMA.FTZ R67, R7, -R230, R67 ;  /* 0x800000e607437223 */ /* 0x000fe40000010043 */
[----:B------:R-:W-:Y:S02]  /*5d50*/  FMUL.FTZ R77, R85, R220 ;  /* 0x000000dc554d7220 */ /* 0x000fe40000410000 */
[----:B------:R-:W-:Y:S02]  /*5d60*/  FADD.FTZ R141, -R141, R76 ;  /* 0x0000004c8d8d7221 */ /* 0x000fe40000010100 */
[-C--:B------:R-:W-:Y:S02]  /*5d70*/  FFMA.FTZ R237, R166, -R77.reuse, R217 ;  /* 0x8000004da6ed7223 */ /* 0x080fe400000100d9 */
[----:B------:R-:W-:Y:S01]  /*5d80*/  FFMA.FTZ R217, R168, -R77, R229 ;  /* 0x8000004da8d97223 */ /* 0x000fe200000100e5 */
[----:B------:R-:W-:Y:S01]  /*5d90*/  PRMT R229, RZ, 0x5410, R57 ;  /* 0x00005410ffe57816 */ /* 0x000fe20000000039 */
[----:B------:R-:W-:-:S02]  /*5da0*/  FFMA.FTZ R77, R6, R225, R66 ;  /* 0x000000e1064d7223 */ /* 0x000fc40000010042 */
[----:B------:R-:W-:Y:S02]  /*5db0*/  FMUL.FTZ R66, R132, -R141 ;  /* 0x8000008d84427220 */ /* 0x000fe40000410000 */
[----:B------:R-:W-:Y:S02]  /*5dc0*/  FMUL.FTZ R239, R54, R229 ;  /* 0x000000e536ef7220 */ /* 0x000fe40000410000 */
[----:B------:R-:W-:Y:S02]  /*5dd0*/  FFMA.FTZ R240, R5, R236, R77 ;  /* 0x000000ec05f07223 */ /* 0x000fe4000001004d */
[-C--:B------:R-:W-:Y:S02]  /*5de0*/  FFMA.FTZ R234, R169, -R239.reuse, R234 ;  /* 0x800000efa9ea7223 */ /* 0x080fe400000100ea */
[----:B------:R-:W-:Y:S02]  /*5df0*/  FFMA.FTZ R239, R171, -R239, R230 ;  /* 0x800000efabef7223 */ /* 0x000fe400000100e6 */
[----:B------:R-:W-:Y:S01]  /*5e00*/  FADD.FTZ R230, R140, R65 ;  /* 0x000000418ce67221 */ /* 0x000fe20000010000 */
[----:B------:R-:W-:-:S03]  /*5e10*/  PRMT R140, RZ, 0x7610, R57 ;  /* 0x00007610ff8c7816 */ /* 0x000fc60000000039 */
[----:B------:R-:W-:Y:S02]  /*5e20*/  FMUL.FTZ R132, R132, -R230 ;  /* 0x800000e684847220 */ /* 0x000fe40000410000 */
[----:B------:R-:W-:Y:S02]  /*5e30*/  FMUL.FTZ R65, R55, R140 ;  /* 0x0000008c37417220 */ /* 0x000fe40000410000 */
[----:B------:R-:W-:Y:S02]  /*5e40*/  FFMA.FTZ R76, R133, R230, -R66 ;  /* 0x000000e6854c7223 */ /* 0x000fe40000010842 */
[-C--:B------:R-:W-:Y:S02]  /*5e50*/  FFMA.FTZ R225, R78, -R65.reuse, R225 ;  /* 0x800000414ee17223 */ /* 0x080fe400000100e1 */
[----:B------:R-:W-:Y:S02]  /*5e60*/  FFMA.FTZ R65, R170, -R65, R231 ;  /* 0x80000041aa417223 */ /* 0x000fe400000100e7 */
[----:B------:R-:W-:-:S02]  /*5e70*/  FFMA.FTZ R231, R6, -R231, R67 ;  /* 0x800000e706e77223 */ /* 0x000fc40000010043 */
[----:B------:R-:W-:Y:S01]  /*5e80*/  FFMA.FTZ R67, R133, R141, R132 ;  /* 0x0000008d85437223 */ /* 0x000fe20000010084 */
[----:B------:R-:W-:Y:S01]  /*5e90*/  PRMT R133, RZ, 0x5410, R58 ;  /* 0x00005410ff857816 */ /* 0x000fe2000000003a */
[----:B------:R-:W-:Y:S01]  /*5ea0*/  FADD.FTZ R77, R189, R76 ;  /* 0x0000004cbd4d7221 */ /* 0x000fe20000010000 */
[----:B------:R-:W-:Y:S01]  /*5eb0*/  PRMT R132, RZ, 0x7610, R58 ;  /* 0x00007610ff847816 */ /* 0x000fe2000000003a */
[----:B------:R-:W-:Y:S02]  /*5ec0*/  FADD.FTZ R204, -R204, R67 ;  /* 0x00000043cccc7221 */ /* 0x000fe40000010100 */
[----:B------:R-:W-:Y:S02]  /*5ed0*/  FMUL.FTZ R66, R52, R133 ;  /* 0x0000008534427220 */ /* 0x000fe40000410000 */
[----:B------:R-:W-:Y:S02]  /*5ee0*/  FMUL.FTZ R76, R53, R132 ;  /* 0x00000084354c7220 */ /* 0x000fe40000410000 */
[----:B------:R-:W-:-:S02]  /*5ef0*/  FFMA.FTZ R236, R79, -R66, R236 ;  /* 0x800000424fec7223 */ /* 0x000fc400000100ec */
[----:B------:R-:W-:Y:S02]  /*5f00*/  FFMA.FTZ R66, R173, -R66, R238 ;  /* 0x80000042ad427223 */ /* 0x000fe400000100ee */
[----:B------:R-:W-:Y:S02]  /*5f10*/  FFMA.FTZ R231, R5, -R238, R231 ;  /* 0x800000ee05e77223 */ /* 0x000fe400000100e7 */
[----:B------:R-:W-:Y:S02]  /*5f20*/  FMUL.FTZ R238, R134, -R204 ;  /* 0x800000cc86ee7220 */ /* 0x000fe40000410000 */
[----:B------:R-:W-:Y:S02]  /*5f30*/  FFMA.FTZ R189, R4, R233, R240 ;  /* 0x000000e904bd7223 */ /* 0x000fe400000100f0 */
[----:B------:R-:W-:Y:S02]  /*5f40*/  FMUL.FTZ R134, R134, -R77 ;  /* 0x8000004d86867220 */ /* 0x000fe40000410000 */
[----:B------:R-:W-:-:S02]  /*5f50*/  FFMA.FTZ R233, R80, -R76, R233 ;  /* 0x8000004c50e97223 */ /* 0x000fc400000100e9 */
[----:B------:R-:W-:Y:S02]  /*5f60*/  FFMA.FTZ R76, R172, -R76, R227 ;  /* 0x8000004cac4c7223 */ /* 0x000fe400000100e3 */
[----:B------:R-:W-:Y:S02]  /*5f70*/  FFMA.FTZ R67, R4, -R227, R231 ;  /* 0x800000e304437223 */ /* 0x000fe400000100e7 */
[C---:B------:R-:W-:Y:S02]  /*5f80*/  FFMA.FTZ R227, R135.reuse, R77, -R238 ;  /* 0x0000004d87e37223 */ /* 0x040fe400000108ee */
[----:B------:R-:W-:Y:S01]  /*5f90*/  FFMA.FTZ R238, R135, R204, R134 ;  /* 0x000000cc87ee7223 */ /* 0x000fe20000010086 */
[----:B------:R-:W-:Y:S01]  /*5fa0*/  PRMT R135, RZ, 0x5410, R59 ;  /* 0x00005410ff877816 */ /* 0x000fe2000000003b */
[----:B------:R-:W-:Y:S02]  /*5fb0*/  FFMA.FTZ R189, R3, R228, R189 ;  /* 0x000000e403bd7223 */ /* 0x000fe400000100bd */
[----:B------:R-:W-:-:S02]  /*5fc0*/  FMUL.FTZ R134, R175, R204 ;  /* 0x000000ccaf867220 */ /* 0x000fc40000410000 */
[----:B------:R-:W-:Y:S02]  /*5fd0*/  FMUL.FTZ R231, R50, R135 ;  /* 0x0000008732e77220 */ /* 0x000fe40000410000 */
[----:B------:R-:W-:Y:S02]  /*5fe0*/  FADD.FTZ R227, R188, R227 ;  /* 0x000000e3bce37221 */ /* 0x000fe40000010000 */
[-C--:B------:R-:W-:Y:S02]  /*5ff0*/  FFMA.FTZ R228, R81, -R231.reuse, R228 ;  /* 0x800000e751e47223 */ /* 0x080fe400000100e4 */
[----:B------:R-:W-:Y:S02]  /*6000*/  FFMA.FTZ R231, R175, -R231, R222 ;  /* 0x800000e7afe77223 */ /* 0x000fe400000100de */
[----:B------:R-:W-:Y:S02]  /*6010*/  FFMA.FTZ R222, R3, -R222, R67 ;  /* 0x800000de03de7223 */ /* 0x000fe40000010043 */
[----:B------:R-:W-:-:S02]  /*6020*/  FMUL.FTZ R67, R77, UR22 ;  /* 0x000000164d437c20 */ /* 0x000fc40008410000 */
[----:B------:R-:W-:Y:S02]  /*6030*/  FMUL.FTZ R188, R204, UR22 ;  /* 0x00000016ccbc7c20 */ /* 0x000fe40008410000 */
[----:B------:R-:W-:Y:S02]  /*6040*/  FMUL.FTZ R240, R50, R204 ;  /* 0x000000cc32f07220 */ /* 0x000fe40000410000 */
[----:B------:R-:W-:Y:S02]  /*6050*/  FADD.FTZ R203, -R203, R238 ;  /* 0x000000eecbcb7221 */ /* 0x000fe40000010100 */
[----:B------:R-:W-:Y:S02]  /*6060*/  FFMA.FTZ R134, R81, R77, R134 ;  /* 0x0000004d51867223 */ /* 0x000fe40000010086 */
[----:B------:R-:W-:Y:S01]  /*6070*/  FFMA.FTZ R238, R204, UR13, -R67 ;  /* 0x0000000dccee7c23 */ /* 0x000fe20008010843 */
[----:B------:R-:W-:Y:S01]  /*6080*/  SHF.L.U32 R67, R99, 0x5, RZ ;  /* 0x0000000563437819 */ /* 0x000fe200000006ff */
[----:B------:R-:W-:-:S02]  /*6090*/  FFMA.FTZ R81, R77, UR13, R188 ;  /* 0x0000000d4d517c23 */ /* 0x000fc400080100bc */
[----:B------:R-:W-:Y:S01]  /*60a0*/  FMUL.FTZ R204, R50, R77 ;  /* 0x0000004d32cc7220 */ /* 0x000fe20000410000 */
[----:B------:R-:W-:Y:S01]  /*60b0*/  LEA.HI.SX32 R67, R67, R67, 0x1b ;  /* 0x0000004343437211 */ /* 0x000fe200078fdaff */
[C---:B------:R-:W-:Y:S02]  /*60c0*/  FMUL.FTZ R77, R231.reuse, R240 ;  /* 0x000000f0e74d7220 */ /* 0x040fe40000410000 */
[-C--:B------:R-:W-:Y:S02]  /*60d0*/  FMUL.FTZ R175, R231, R204.reuse ;  /* 0x000000cce7af7220 */ /* 0x080fe40000410000 */
[-C--:B------:R-:W-:Y:S02]  /*60e0*/  FFMA.FTZ R188, R228, R204.reuse, R77 ;  /* 0x000000cce4bc7223 */ /* 0x080fe4000001004d */
[----:B------:R-:W-:Y:S02]  /*60f0*/  FMUL.FTZ R242, R135, R204 ;  /* 0x000000cc87f27220 */ /* 0x000fe40000410000 */
[----:B------:R-:W-:-:S02]  /*6100*/  FMUL.FTZ R204, R136, -R203 ;  /* 0x800000cb88cc7220 */ /* 0x000fc40000410000 */
[-C--:B------:R-:W-:Y:S01]  /*6110*/  FMUL.FTZ R136, R136, -R227.reuse ;  /* 0x800000e388887220 */ /* 0x080fe20000410000 */
[----:B------:R-:W-:Y:S01]  /*6120*/  STS [R67.X4+0x10f0], R242 ;  /* 0x0010f0f243007388 */ /* 0x000fe20000004800 */
[C---:B------:R-:W-:Y:S02]  /*6130*/  FFMA.FTZ R204, R137.reuse, R227, -R204 ;  /* 0x000000e389cc7223 */ /* 0x040fe400000108cc */
[-C--:B------:R-:W-:Y:S02]  /*6140*/  FFMA.FTZ R77, R137, R203.reuse, R136 ;  /* 0x000000cb894d7223 */ /* 0x080fe40000010088 */
[----:B------:R-:W-:Y:S02]  /*6150*/  FMUL.FTZ R137, R172, R203 ;  /* 0x000000cbac897220 */ /* 0x000fe40000410000 */
[----:B------:R-:W-:Y:S02]  /*6160*/  FMUL.FTZ R238, R231, R238 ;  /* 0x000000eee7ee7220 */ /* 0x000fe40000410000 */
[----:B------:R-:W-:-:S02]  /*6170*/  FFMA.FTZ R137, R80, R227, R137 ;  /* 0x000000e350897223 */ /* 0x000fc40000010089 */
[----:B------:R-:W-:Y:S02]  /*6180*/  FMUL.FTZ R80, R203, UR22 ;  /* 0x00000016cb507c20 */ /* 0x000fe40008410000 */
[----:B------:R-:W-:Y:S02]  /*6190*/  FADD.FTZ R202, -R202, R77 ;  /* 0x0000004dcaca7221 */ /* 0x000fe40000010100 */
[----:B------:R-:W-:Y:S02]  /*61a0*/  FMUL.FTZ R136, R227, UR22 ;  /* 0x00000016e3887c20 */ /* 0x000fe40008410000 */
[----:B------:R-:W-:Y:S02]  /*61b0*/  FMUL.FTZ R77, R53, R203 ;  /* 0x000000cb354d7220 */ /* 0x000fe40000410000 */
[C---:B------:R-:W-:Y:S02]  /*61c0*/  FFMA.FTZ R81, R228.reuse, R81, R238 ;  /* 0x00000051e4517223 */ /* 0x040fe400000100ee */
[----:B------:R-:W-:-:S02]  /*61d0*/  FFMA.FTZ R175, R228, R240, -R175 ;  /* 0x000000f0e4af7223 */ /* 0x000fc400000108af */
[----:B------:R-:W-:Y:S02]  /*61e0*/  FFMA.FTZ R228, R227, UR13, R80 ;  /* 0x0000000de3e47c23 */ /* 0x000fe40008010050 */
[----:B------:R-:W-:Y:S02]  /*61f0*/  FFMA.FTZ R203, R203, UR13, -R136 ;  /* 0x0000000dcbcb7c23 */ /* 0x000fe40008010888 */
[----:B------:R-:W-:Y:S02]  /*6200*/  FMUL.FTZ R227, R53, R227 ;  /* 0x000000e335e37220 */ /* 0x000fe40000410000 */
[C---:B------:R-:W-:Y:S02]  /*6210*/  FMUL.FTZ R80, R76.reuse, R77 ;  /* 0x0000004d4c507220 */ /* 0x040fe40000410000 */
[----:B------:R-:W-:Y:S02]  /*6220*/  FADD.FTZ R187, R187, R204 ;  /* 0x000000ccbbbb7221 */ /* 0x000fe40000010000 */
[----:B------:R-:W-:-:S02]  /*6230*/  FMUL.FTZ R203, R76, R203 ;  /* 0x000000cb4ccb7220 */ /* 0x000fc40000410000 */
[-C--:B------:R-:W-:Y:S02]  /*6240*/  FMUL.FTZ R172, R76, R227.reuse ;  /* 0x000000e34cac7220 */ /* 0x080fe40000410000 */
[C---:B------:R-:W-:Y:S02]  /*6250*/  FFMA.FTZ R76, R233.reuse, R227, R80 ;  /* 0x000000e3e94c7223 */ /* 0x040fe40000010050 */
[C---:B------:R-:W-:Y:S02]  /*6260*/  FMUL.FTZ R80, R138.reuse, -R202 ;  /* 0x800000ca8a507220 */ /* 0x040fe40000410000 */
[----:B------:R-:W-:Y:S02]  /*6270*/  FMUL.FTZ R138, R138, -R187 ;  /* 0x800000bb8a8a7220 */ /* 0x000fe40000410000 */
[-C--:B------:R-:W-:Y:S02]  /*6280*/  FMUL.FTZ R238, R132, R77.reuse ;  /* 0x0000004d84ee7220 */ /* 0x080fe40000410000 */
[----:B------:R-:W-:-:S02]  /*6290*/  FFMA.FTZ R172, R233, R77, -R172 ;  /* 0x0000004de9ac7223 */ /* 0x000fc400000108ac */
[C---:B------:R-:W-:Y:S01]  /*62a0*/  FFMA.FTZ R77, R139.reuse, R187, -R80 ;  /* 0x000000bb8b4d7223 */ /* 0x040fe20000010850 */
[----:B------:R-:W-:Y:S01]  /*62b0*/  STS [R67.X4+0x10ec], R238 ;  /* 0x0010ecee43007388 */ /* 0x000fe20000004800 */
[----:B------:R-:W-:Y:S01]  /*62c0*/  FFMA.FTZ R80, R139, R202, R138 ;  /* 0x000000ca8b507223 */ /* 0x000fe2000001008a */
[----:B------:R-:W-:Y:S01]  /*62d0*/  PRMT R138, RZ, 0x7610, R59 ;  /* 0x00007610ff8a7816 */ /* 0x000fe2000000003b */
[----:B------:R-:W-:Y:S02]  /*62e0*/  FMUL.FTZ R204, R132, R227 ;  /* 0x000000e384cc7220 */ /* 0x000fe40000410000 */
[----:B------:R-:W-:Y:S02]  /*62f0*/  FADD.FTZ R201, -R201, R80 ;  /* 0x00000050c9c97221 */ /* 0x000fe40000010100 */
[----:B------:R-:W-:Y:S01]  /*6300*/  FADD.FTZ R186, R186, R77 ;  /* 0x0000004dbaba7221 */ /* 0x000fe20000010000 */
[----:B------:R0:W-:Y:S01]  /*6310*/  STS [R67.X4+0x10e8], R204 ;  /* 0x0010e8cc43007388 */ /* 0x0001e20000004800 */
[----:B------:R-:W-:-:S02]  /*6320*/  FFMA.FTZ R80, R233, R228, R203 ;  /* 0x000000e4e9507223 */ /* 0x000fc400000100cb */
[C---:B------:R-:W-:Y:S02]  /*6330*/  FMUL.FTZ R77, R142.reuse, -R201 ;  /* 0x800000c98e4d7220 */ /* 0x040fe40000410000 */
[----:B------:R-:W-:Y:S02]  /*6340*/  FMUL.FTZ R228, R142, -R186 ;  /* 0x800000ba8ee47220 */ /* 0x000fe40000410000 */
[----:B------:R-:W-:Y:S02]  /*6350*/  FMUL.FTZ R240, R135, R240 ;  /* 0x000000f087f07220 */ /* 0x000fe40000410000 */
[----:B------:R-:W-:Y:S02]  /*6360*/  FMUL.FTZ R136, R51, R230 ;  /* 0x000000e633887220 */ /* 0x000fe40000410000 */
[-C--:B0-----:R-:W-:Y:S01]  /*6370*/  FMUL.FTZ R204, R173, R202.reuse ;  /* 0x000000caadcc7220 */ /* 0x081fe20000410000 */
[----:B------:R-:W-:Y:S01]  /*6380*/  STS [R67.X4+0x10f4], R240 ;  /* 0x0010f4f043007388 */ /* 0x000fe20000004800 */
[----:B------:R-:W-:-:S02]  /*6390*/  FMUL.FTZ R173, R52, R202 ;  /* 0x000000ca34ad7220 */ /* 0x000fc40000410000 */
[----:B------:R-:W-:Y:S02]  /*63a0*/  FFMA.FTZ R142, R79, R187, R204 ;  /* 0x000000bb4f8e7223 */ /* 0x000fe400000100cc */
[C---:B------:R-:W-:Y:S02]  /*63b0*/  FFMA.FTZ R204, R143.reuse, R186, -R77 ;  /* 0x000000ba8fcc7223 */ /* 0x040fe4000001084d */
[----:B------:R-:W-:Y:S02]  /*63c0*/  FFMA.FTZ R77, R143, R201, R228 ;  /* 0x000000c98f4d7223 */ /* 0x000fe400000100e4 */
[----:B------:R-:W-:Y:S02]  /*63d0*/  FMUL.FTZ R228, R202, UR22 ;  /* 0x00000016cae47c20 */ /* 0x000fe40008410000 */
[C---:B------:R-:W-:Y:S02]  /*63e0*/  FMUL.FTZ R79, R187.reuse, UR22 ;  /* 0x00000016bb4f7c20 */ /* 0x040fe40008410000 */
[----:B------:R-:W-:-:S02]  /*63f0*/  FFMA.FTZ R139, R187, UR13, R228 ;  /* 0x0000000dbb8b7c23 */ /* 0x000fc400080100e4 */
[----:B------:R-:W-:Y:S02]  /*6400*/  FMUL.FTZ R187, R52, R187 ;  /* 0x000000bb34bb7220 */ /* 0x000fe40000410000 */
[----:B------:R-:W-:Y:S02]  /*6410*/  FFMA.FTZ R79, R202, UR13, -R79 ;  /* 0x0000000dca4f7c23 */ /* 0x000fe4000801084f */
[----:B------:R-:W-:Y:S02]  /*6420*/  FMUL.FTZ R203, R66, R187 ;  /* 0x000000bb42cb7220 */ /* 0x000fe40000410000 */
[----:B------:R-:W-:Y:S02]  /*6430*/  FADD.FTZ R200, -R200, R77 ;  /* 0x0000004dc8c87221 */ /* 0x000fe40000010100 */
[-C--:B------:R-:W-:Y:S02]  /*6440*/  FMUL.FTZ R202, R66, R173.reuse ;  /* 0x000000ad42ca7220 */ /* 0x080fe40000410000 */
[----:B------:R-:W-:-:S02]  /*6450*/  FFMA.FTZ R77, R236, R173, -R203 ;  /* 0x000000adec4d7223 */ /* 0x000fc400000108cb */
[----:B------:R-:W-:Y:S02]  /*6460*/  FMUL.FTZ R228, R133, R173 ;  /* 0x000000ad85e47220 */ /* 0x000fe40000410000 */
[----:B------:R-:W-:Y:S02]  /*6470*/  FADD.FTZ R185, R185, R204 ;  /* 0x000000ccb9b97221 */ /* 0x000fe40000010000 */
[----:B------:R-:W-:Y:S01]  /*6480*/  FMUL.FTZ R173, R170, R201 ;  /* 0x000000c9aaad7220 */ /* 0x000fe20000410000 */
[----:B------:R-:W-:Y:S01]  /*6490*/  STS [R67.X4+0x10e4], R228 ;  /* 0x0010e4e443007388 */ /* 0x000fe20000004800 */
[----:B------:R-:W-:Y:S02]  /*64a0*/  FMUL.FTZ R170, R144, -R200 ;  /* 0x800000c890aa7220 */ /* 0x000fe40000410000 */
[----:B------:R-:W-:Y:S02]  /*64b0*/  FMUL.FTZ R79, R66, R79 ;  /* 0x0000004f424f7220 */ /* 0x000fe40000410000 */
[----:B------:R-:W-:-:S02]  /*64c0*/  FMUL.FTZ R144, R144, -R185 ;  /* 0x800000b990907220 */ /* 0x000fc40000410000 */
[-C--:B------:R-:W-:Y:S02]  /*64d0*/  FFMA.FTZ R66, R236, R187.reuse, R202 ;  /* 0x000000bbec427223 */ /* 0x080fe400000100ca */
[----:B------:R-:W-:Y:S02]  /*64e0*/  FFMA.FTZ R173, R78, R186, R173 ;  /* 0x000000ba4ead7223 */ /* 0x000fe400000100ad */
[----:B------:R-:W-:Y:S02]  /*64f0*/  FMUL.FTZ R202, R133, R187 ;  /* 0x000000bb85ca7220 */ /* 0x000fe40000410000 */
[----:B------:R-:W-:Y:S02]  /*6500*/  FMUL.FTZ R78, R186, UR22 ;  /* 0x00000016ba4e7c20 */ /* 0x000fe40008410000 */
[C---:B------:R-:W-:Y:S01]  /*6510*/  FFMA.FTZ R187, R145.reuse, R185, -R170 ;  /* 0x000000b991bb7223 */ /* 0x040fe200000108aa */
[----:B------:R0:W-:Y:S01]  /*6520*/  STS [R67.X4+0x10e0], R202 ;  /* 0x0010e0ca43007388 */ /* 0x0001e20000004800 */
[----:B------:R-:W-:-:S02]  /*6530*/  FFMA.FTZ R144, R145, R200, R144 ;  /* 0x000000c891907223 */ /* 0x000fc40000010090 */
[C---:B------:R-:W-:Y:S02]  /*6540*/  FMUL.FTZ R145, R201.reuse, UR22 ;  /* 0x00000016c9917c20 */ /* 0x040fe40008410000 */
[----:B------:R-:W-:Y:S02]  /*6550*/  FFMA.FTZ R78, R201, UR13, -R78 ;  /* 0x0000000dc94e7c23 */ /* 0x000fe4000801084e */
[----:B------:R-:W-:Y:S02]  /*6560*/  FADD.FTZ R184, R184, R187 ;  /* 0x000000bbb8b87221 */ /* 0x000fe40000010000 */
[----:B------:R-:W-:Y:S02]  /*6570*/  FADD.FTZ R199, -R199, R144 ;  /* 0x00000090c7c77221 */ /* 0x000fe40000010100 */
[----:B------:R-:W-:Y:S02]  /*6580*/  FFMA.FTZ R170, R186, UR13, R145 ;  /* 0x0000000dbaaa7c23 */ /* 0x000fe40008010091 */
[----:B0-----:R-:W-:-:S02]  /*6590*/  FMUL.FTZ R202, R55, R186 ;  /* 0x000000ba37ca7220 */ /* 0x001fc40000410000 */
[----:B------:R-:W-:Y:S02]  /*65a0*/  FMUL.FTZ R186, R65, R78 ;  /* 0x0000004e41ba7220 */ /* 0x000fe40000410000 */
[CC--:B------:R-:W-:Y:S02]  /*65b0*/  FMUL.FTZ R78, R146.reuse, -R184.reuse ;  /* 0x800000b8924e7220 */ /* 0x0c0fe40000410000 */
        /* <DEDUP_REMOVED lines=8> */
[C---:B------:R-:W-:Y:S02]  /*6640*/  FMUL.FTZ R144, R65.reuse, R204 ;  /* 0x000000cc41907220 */ /* 0x040fe40000410000 */
[----:B------:R-:W-:-:S02]  /*6650*/  FMUL.FTZ R187, R65, R202 ;  /* 0x000000ca41bb7220 */ /* 0x000fc40000410000 */
[----:B------:R-:W-:Y:S02]  /*6660*/  FFMA.FTZ R148, R149, R198, R148 ;  /* 0x000000c695947223 */ /* 0x000fe40000010094 */
[----:B------:R-:W-:Y:S02]  /*6670*/  FFMA.FTZ R65, R225, R202, R144 ;  /* 0x000000cae1417223 */ /* 0x000fe40000010090 */
[----:B------:R-:W-:Y:S02]  /*6680*/  FFMA.FTZ R145, R149, R183, -R78 ;  /* 0x000000b795917223 */ /* 0x000fe4000001084e */
[----:B------:R-:W-:Y:S02]  /*6690*/  FMUL.FTZ R144, R171, R200 ;  /* 0x000000c8ab907220 */ /* 0x000fe40000410000 */
[----:B------:R-:W-:Y:S02]  /*66a0*/  FMUL.FTZ R147, R185, UR22 ;  /* 0x00000016b9937c20 */ /* 0x000fe40008410000 */
[----:B------:R-:W-:-:S02]  /*66b0*/  FADD.FTZ R197, -R197, R148 ;  /* 0x00000094c5c57221 */ /* 0x000fc40000010100 */
[----:B------:R-:W-:Y:S02]  /*66c0*/  FADD.FTZ R182, R182, R145 ;  /* 0x00000091b6b67221 */ /* 0x000fe40000010000 */
[----:B------:R-:W-:Y:S02]  /*66d0*/  FFMA.FTZ R78, R169, R185, R144 ;  /* 0x000000b9a94e7223 */ /* 0x000fe40000010090 */
[----:B------:R-:W-:Y:S02]  /*66e0*/  FFMA.FTZ R144, R200, UR13, -R147 ;  /* 0x0000000dc8907c23 */ /* 0x000fe40008010893 */
[C---:B------:R-:W-:Y:S02]  /*66f0*/  FMUL.FTZ R147, R150.reuse, -R197 ;  /* 0x800000c596937220 */ /* 0x040fe40000410000 */
[-C--:B------:R-:W-:Y:S02]  /*6700*/  FMUL.FTZ R150, R150, -R182.reuse ;  /* 0x800000b696967220 */ /* 0x080fe40000410000 */
[----:B------:R-:W-:-:S02]  /*6710*/  FFMA.FTZ R148, R151, R182, -R147 ;  /* 0x000000b697947223 */ /* 0x000fc40000010893 */
[----:B------:R-:W-:Y:S02]  /*6720*/  FFMA.FTZ R146, R225, R204, -R187 ;  /* 0x000000cce1927223 */ /* 0x000fe400000108bb */
[----:B------:R-:W-:Y:S02]  /*6730*/  FFMA.FTZ R151, R151, R197, R150 ;  /* 0x000000c597977223 */ /* 0x000fe40000010096 */
[----:B------:R-:W-:Y:S02]  /*6740*/  FFMA.FTZ R225, R225, R170, R186 ;  /* 0x000000aae1e17223 */ /* 0x000fe400000100ba */
[----:B------:R-:W-:Y:S02]  /*6750*/  FMUL.FTZ R170, R200, UR22 ;  /* 0x00000016c8aa7c20 */ /* 0x000fe40008410000 */
[----:B------:R-:W-:Y:S02]  /*6760*/  FMUL.FTZ R200, R54, R200 ;  /* 0x000000c836c87220 */ /* 0x000fe40000410000 */
[----:B------:R-:W-:-:S02]  /*6770*/  FADD.FTZ R196, -R196, R151 ;  /* 0x00000097c4c47221 */ /* 0x000fc40000010100 */
[----:B------:R-:W-:Y:S02]  /*6780*/  FADD.FTZ R181, R181, R148 ;  /* 0x00000094b5b57221 */ /* 0x000fe40000010000 */
[----:B------:R-:W-:Y:S02]  /*6790*/  FFMA.FTZ R145, R185, UR13, R170 ;  /* 0x0000000db9917c23 */ /* 0x000fe400080100aa */
[----:B------:R-:W-:Y:S02]  /*67a0*/  FMUL.FTZ R170, R54, R185 ;  /* 0x000000b936aa7220 */ /* 0x000fe40000410000 */
        /* <DEDUP_REMOVED lines=12> */
[----:B------:R-:W-:Y:S02]  /*6870*/  FMUL.FTZ R202, R140, R202 ;  /* 0x000000ca8cca7220 */ /* 0x000fe40000410000 */
[----:B------:R-:W-:Y:S02]  /*6880*/  FADD.FTZ R194, -R194, R151 ;  /* 0x00000097c2c27221 */ /* 0x000fe40000010100 */
[----:B------:R-:W-:Y:S01]  /*6890*/  FADD.FTZ R179, R179, R154 ;  /* 0x0000009ab3b37221 */ /* 0x000fe20000010000 */
[----:B------:R0:W-:Y:S01]  /*68a0*/  STS [R67.X4+0x10d8], R202 ;  /* 0x0010d8ca43007388 */ /* 0x0001e20000004800 */
[----:B------:R-:W-:-:S02]  /*68b0*/  FMUL.FTZ R186, R85, R199 ;  /* 0x000000c755ba7220 */ /* 0x000fc40000410000 */
[C---:B------:R-:W-:Y:S02]  /*68c0*/  FMUL.FTZ R152, R156.reuse, -R194 ;  /* 0x800000c29c987220 */ /* 0x040fe40000410000 */
[----:B------:R-:W-:Y:S02]  /*68d0*/  FMUL.FTZ R156, R156, -R179 ;  /* 0x800000b39c9c7220 */ /* 0x000fe40000410000 */
[----:B------:R-:W-:Y:S02]  /*68e0*/  FMUL.FTZ R169, R239, R170 ;  /* 0x000000aaefa97220 */ /* 0x000fe40000410000 */
[----:B------:R-:W-:Y:S02]  /*68f0*/  FMUL.FTZ R150, R217, R186 ;  /* 0x000000bad9967220 */ /* 0x000fe40000410000 */
[----:B0-----:R-:W-:Y:S02]  /*6900*/  FMUL.FTZ R202, R229, R170 ;  /* 0x000000aae5ca7220 */ /* 0x001fe40000410000 */
[----:B------:R-:W-:-:S02]  /*6910*/  FMUL.FTZ R170, R85, R184 ;  /* 0x000000b855aa7220 */ /* 0x000fc40000410000 */
[----:B------:R-:W-:Y:S01]  /*6920*/  FMUL.FTZ R228, R140, R204 ;  /* 0x000000cc8ce47220 */ /* 0x000fe20000410000 */
[----:B------:R0:W-:Y:S01]  /*6930*/  STS [R67.X4+0x10d0], R202 ;  /* 0x0010d0ca43007388 */ /* 0x0001e20000004800 */
[----:B------:R-:W-:Y:S02]  /*6940*/  FFMA.FTZ R156, R157, R194, R156 ;  /* 0x000000c29d9c7223 */ /* 0x000fe4000001009c */
[-C--:B------:R-:W-:Y:S01]  /*6950*/  FMUL.FTZ R204, R229, R200.reuse ;  /* 0x000000c8e5cc7220 */ /* 0x080fe20000410000 */
[----:B------:R-:W-:Y:S01]  /*6960*/  STS [R67.X4+0x10dc], R228 ;  /* 0x0010dce443007388 */ /* 0x000fe20000004800 */
[----:B------:R-:W-:Y:S02]  /*6970*/  FFMA.FTZ R148, R234, R200, -R169 ;  /* 0x000000c8ea947223 */ /* 0x000fe400000108a9 */
[----:B------:R-:W-:Y:S01]  /*6980*/  FFMA.FTZ R153, R157, R179, -R152 ;  /* 0x000000b39d997223 */ /* 0x000fe20000010898 */
[----:B------:R-:W-:Y:S01]  /*6990*/  STS [R67.X4+0x10d4], R204 ;  /* 0x0010d4cc43007388 */ /* 0x000fe20000004800 */
[----:B------:R-:W-:-:S02]  /*69a0*/  FMUL.FTZ R149, R217, R170 ;  /* 0x000000aad9957220 */ /* 0x000fc40000410000 */
[-C--:B------:R-:W-:Y:S02]  /*69b0*/  FFMA.FTZ R150, R237, R170.reuse, R150 ;  /* 0x000000aaed967223 */ /* 0x080fe40000010096 */
[----:B------:R-:W-:Y:S02]  /*69c0*/  FMUL.FTZ R200, R220, R170 ;  /* 0x000000aadcc87220 */ /* 0x000fe40000410000 */
[----:B------:R-:W-:Y:S02]  /*69d0*/  FMUL.FTZ R170, R84, R183 ;  /* 0x000000b754aa7220 */ /* 0x000fe40000410000 */
[----:B------:R-:W-:Y:S01]  /*69e0*/  FADD.FTZ R193, -R193, R156 ;  /* 0x0000009cc1c17221 */ /* 0x000fe20000010100 */
[----:B------:R-:W-:Y:S01]  /*69f0*/  STS [R67.X4+0x10c8], R200 ;  /* 0x0010c8c843007388 */ /* 0x000fe20000004800 */
[----:B------:R-:W-:Y:S02]  /*6a00*/  FADD.FTZ R178, R178, R153 ;  /* 0x00000099b2b27221 */ /* 0x000fe40000010000 */
[----:B0-----:R-:W-:-:S02]  /*6a10*/  FMUL.FTZ R202, R220, R186 ;  /* 0x000000badcca7220 */ /* 0x001fc40000410000 */
[----:B------:R-:W-:Y:S02]  /*6a20*/  FFMA.FTZ R149, R237, R186, -R149 ;  /* 0x000000baed957223 */ /* 0x000fe40000010895 */
[----:B------:R-:W-:Y:S01]  /*6a30*/  FMUL.FTZ R186, R84, R198 ;  /* 0x000000c654ba7220 */ /* 0x000fe20000410000 */
[----:B------:R-:W-:Y:S01]  /*6a40*/  STS [R67.X4+0x10cc], R202 ;  /* 0x0010ccca43007388 */ /* 0x000fe20000004800 */
[----:B------:R-:W-:Y:S02]  /*6a50*/  FMUL.FTZ R154, R226, R170 ;  /* 0x000000aae29a7220 */ /* 0x000fe40000410000 */
[C---:B------:R-:W-:Y:S02]  /*6a60*/  FMUL.FTZ R153, R114.reuse, -R193 ;  /* 0x800000c172997220 */ /* 0x040fe40000410000 */
[----:B------:R-:W-:Y:S02]  /*6a70*/  FMUL.FTZ R114, R114, -R178 ;  /* 0x800000b272727220 */ /* 0x000fe40000410000 */
[----:B------:R-:W-:-:S02]  /*6a80*/  FFMA.FTZ R152, R235, R186, -R154 ;  /* 0x000000baeb987223 */ /* 0x000fc4000001089a */
[C---:B------:R-:W-:Y:S02]  /*6a90*/  FFMA.FTZ R154, R115.reuse, R178, -R153 ;  /* 0x000000b2739a7223 */ /* 0x040fe40000010899 */
[----:B------:R-:W-:Y:S02]  /*6aa0*/  FFMA.FTZ R115, R115, R193, R114 ;  /* 0x000000c173737223 */ /* 0x000fe40000010072 */
[----:B------:R-:W-:Y:S02]  /*6ab0*/  FMUL.FTZ R151, R226, R186 ;  /* 0x000000bae2977220 */ /* 0x000fe40000410000 */
[----:B------:R-:W-:Y:S02]  /*6ac0*/  FMUL.FTZ R155, R87, R182 ;  /* 0x000000b6579b7220 */ /* 0x000fe40000410000 */
[----:B------:R-:W-:Y:S02]  /*6ad0*/  FADD.FTZ R192, -R192, R115 ;  /* 0x00000073c0c07221 */ /* 0x000fe40000010100 */
[----:B------:R-:W-:-:S02]  /*6ae0*/  FFMA.FTZ R151, R235, R170, R151 ;  /* 0x000000aaeb977223 */ /* 0x000fc40000010097 */
[----:B------:R-:W-:Y:S02]  /*6af0*/  FMUL.FTZ R157, R87, R197 ;  /* 0x000000c5579d7220 */ /* 0x000fe40000410000 */
[----:B------:R-:W-:Y:S02]  /*6b00*/  FMUL.FTZ R153, R219, R155 ;  /* 0x0000009bdb997220 */ /* 0x000fe40000410000 */
[----:B------:R-:W-:Y:S02]  /*6b10*/  FADD.FTZ R177, R177, R154 ;  /* 0x0000009ab1b17221 */ /* 0x000fe40000010000 */
[----:B------:R-:W-:Y:S02]  /*6b20*/  FMUL.FTZ R170, R213, R170 ;  /* 0x000000aad5aa7220 */ /* 0x000fe40000410000 */
[----:B------:R-:W-:Y:S02]  /*6b30*/  FMUL.FTZ R154, R116, -R192 ;  /* 0x800000c0749a7220 */ /* 0x000fe40000410000 */
[----:B------:R-:W-:Y:S01]  /*6b40*/  FFMA.FTZ R115, R232, R157, -R153 ;  /* 0x0000009de8737223 */ /* 0x000fe20000010899 */
[----:B------:R0:W-:Y:S01]  /*6b50*/  STS [R67.X4+0x10c0], R170 ;  /* 0x0010c0aa43007388 */ /* 0x0001e20000004800 */
[----:B------:R-:W-:-:S02]  /*6b60*/  FMUL.FTZ R116, R116, -R177 ;  /* 0x800000b174747220 */ /* 0x000fc40000410000 */
[----:B------:R-:W-:Y:S02]  /*6b70*/  FFMA.FTZ R153, R117, R177, -R154 ;  /* 0x000000b175997223 */ /* 0x000fe4000001089a */
[-C--:B------:R-:W-:Y:S02]  /*6b80*/  FMUL.FTZ R156, R219, R157.reuse ;  /* 0x0000009ddb9c7220 */ /* 0x080fe40000410000 */
[----:B------:R-:W-:Y:S02]  /*6b90*/  FFMA.FTZ R116, R117, R192, R116 ;  /* 0x000000c075747223 */ /* 0x000fe40000010074 */
[----:B------:R-:W-:Y:S02]  /*6ba0*/  FADD.FTZ R176, R176, R153 ;  /* 0x00000099b0b07221 */ /* 0x000fe40000010000 */
[----:B0-----:R-:W-:Y:S02]  /*6bb0*/  FMUL.FTZ R170, R216, R157 ;  /* 0x0000009dd8aa7220 */ /* 0x001fe40000410000 */
[----:B------:R-:W-:-:S02]  /*6bc0*/  FMUL.FTZ R157, R86, R196 ;  /* 0x000000c4569d7220 */ /* 0x000fc40000410000 */
[-C--:B------:R-:W-:Y:S01]  /*6bd0*/  FFMA.FTZ R114, R232, R155.reuse, R156 ;  /* 0x0000009be8727223 */ /* 0x080fe2000001009c */
[----:B------:R0:W-:Y:S01]  /*6be0*/  STS [R67.X4+0x10bc], R170 ;  /* 0x0010bcaa43007388 */ /* 0x0001e20000004800 */
[----:B------:R-:W-:Y:S02]  /*6bf0*/  FMUL.FTZ R156, R216, R155 ;  /* 0x0000009bd89c7220 */ /* 0x000fe40000410000 */
[----:B------:R-:W-:Y:S02]  /*6c00*/  FMUL.FTZ R155, R86, R181 ;  /* 0x000000b5569b7220 */ /* 0x000fe40000410000 */
[----:B------:R-:W-:Y:S01]  /*6c10*/  FMUL.FTZ R117, R218, R157 ;  /* 0x0000009dda757220 */ /* 0x000fe20000410000 */
[----:B------:R1:W-:Y:S01]  /*6c20*/  STS [R67.X4+0x10b8], R156 ;  /* 0x0010b89c43007388 */ /* 0x0003e20000004800 */
[----:B------:R-:W-:Y:S02]  /*6c30*/  FADD.FTZ R191, -R191, R116 ;  /* 0x00000074bfbf7221 */ /* 0x000fe40000010100 */
[----:B------:R-:W-:-:S02]  /*6c40*/  FMUL.FTZ R154, R118, -R176 ;  /* 0x800000b0769a7220 */ /* 0x000fc40000410000 */
[-C--:B------:R-:W-:Y:S02]  /*6c50*/  FMUL.FTZ R116, R218, R155.reuse ;  /* 0x0000009bda747220 */ /* 0x080fe40000410000 */
[-C--:B------:R-:W-:Y:S02]  /*6c60*/  FFMA.FTZ R117, R224, R155.reuse, R117 ;  /* 0x0000009be0757223 */ /* 0x080fe40000010075 */
[----:B0-----:R-:W-:Y:S02]  /*6c70*/  FMUL.FTZ R170, R215, R155 ;  /* 0x0000009bd7aa7220 */ /* 0x001fe40000410000 */
[-C--:B------:R-:W-:Y:S02]  /*6c80*/  FMUL.FTZ R118, R118, -R191.reuse ;  /* 0x800000bf76767220 */ /* 0x080fe40000410000 */
[C---:B------:R-:W-:Y:S01]  /*6c90*/  FFMA.FTZ R155, R119.reuse, R191, R154 ;  /* 0x000000bf779b7223 */ /* 0x040fe2000001009a */
[----:B------:R-:W-:Y:S01]  /*6ca0*/  STS [R67.X4+0x10b0], R170 ;  /* 0x0010b0aa43007388 */ /* 0x000fe20000004800 */
[----:B------:R-:W-:-:S02]  /*6cb0*/  FFMA.FTZ R118, R119, R176, -R118 ;  /* 0x000000b077767223 */ /* 0x000fc40000010876 */
[----:B------:R-:W-:Y:S02]  /*6cc0*/  FADD.FTZ R190, -R190, R155 ;  /* 0x0000009bbebe7221 */ /* 0x000fe40000010100 */
[----:B------:R-:W-:Y:S02]  /*6cd0*/  FADD.FTZ R83, R83, R118 ;  /* 0x0000007653537221 */ /* 0x000fe40000010000 */
[C---:B------:R-:W-:Y:S02]  /*6ce0*/  FMUL.FTZ R119, R92.reuse, R190 ;  /* 0x000000be5c777220 */ /* 0x040fe40000410000 */
[----:B------:R-:W-:Y:S02]  /*6cf0*/  FMUL.FTZ R200, R213, R186 ;  /* 0x000000bad5c87220 */ /* 0x000fe40000410000 */
[----:B------:R-:W-:Y:S02]  /*6d00*/  FMUL.FTZ R118, R93, R191 ;  /* 0x000000bf5d767220 */ /* 0x000fe40000410000 */
[----:B------:R-:W-:Y:S01]  /*6d10*/  FMUL.FTZ R155, R92, R83 ;  /* 0x000000535c9b7220 */ /* 0x000fe20000410000 */
[----:B------:R0:W-:Y:S01]  /*6d20*/  STS [R67.X4+0x10c4], R200 ;  /* 0x0010c4c843007388 */ /* 0x0001e20000004800 */
[----:B-1----:R-:W-:-:S02]  /*6d30*/  FMUL.FTZ R156, R72, R119 ;  /* 0x00000077489c7220 */ /* 0x002fc40000410000 */
[-C--:B------:R-:W-:Y:S02]  /*6d40*/  FFMA.FTZ R116, R224, R157.reuse, -R116 ;  /* 0x0000009de0747223 */ /* 0x080fe40000010874 */
[----:B------:R-:W-:Y:S02]  /*6d50*/  FMUL.FTZ R153, R89, R180 ;  /* 0x000000b459997220 */ /* 0x000fe40000410000 */
[----:B------:R-:W-:Y:S02]  /*6d60*/  FMUL.FTZ R154, R93, R176 ;  /* 0x000000b05d9a7220 */ /* 0x000fe40000410000 */
[----:B------:R-:W-:Y:S02]  /*6d70*/  FMUL.FTZ R169, R131, R118 ;  /* 0x0000007683a97220 */ /* 0x000fe40000410000 */
[----:B0-----:R-:W-:Y:S02]  /*6d80*/  FMUL.FTZ R200, R215, R157 ;  /* 0x0000009dd7c87220 */ /* 0x001fe40000410000 */
[----:B------:R-:W-:-:S02]  /*6d90*/  FMUL.FTZ R157, R72, R155 ;  /* 0x0000009b489d7220 */ /* 0x000fc40000410000 */
[----:B------:R-:W-:Y:S01]  /*6da0*/  FFMA.FTZ R156, R206, R155, R156 ;  /* 0x0000009bce9c7223 */ /* 0x000fe2000001009c */
[----:B------:R-:W-:Y:S01]  /*6db0*/  STS [R67.X4+0x10b4], R200 ;  /* 0x0010b4c843007388 */ /* 0x000fe20000004800 */
[----:B------:R-:W-:Y:S02]  /*6dc0*/  FMUL.FTZ R186, R130, R153 ;  /* 0x0000009982ba7220 */ /* 0x000fe40000410000 */
[-C--:B------:R-:W-:Y:S02]  /*6dd0*/  FMUL.FTZ R170, R131, R154.reuse ;  /* 0x0000009a83aa7220 */ /* 0x080fe40000410000 */
[----:B------:R-:W-:Y:S01]  /*6de0*/  FFMA.FTZ R171, R207, R154, R169 ;  /* 0x0000009acfab7223 */ /* 0x000fe200000100a9 */
[----:B------:R0:W-:Y:S01]  /*6df0*/  STS [R67.X4+0x10a8], R186 ;  /* 0x0010a8ba43007388 */ /* 0x0001e20000004800 */
[----:B------:R-:W-:Y:S02]  /*6e00*/  FFMA.FTZ R169, R206, R119, -R157 ;  /* 0x00000077cea97223 */ /* 0x000fe4000001089d */
[----:B------:R-:W-:-:S02]  /*6e10*/  FADD.FTZ R156, RZ, R156 ;  /* 0x0000009cff9c7221 */ /* 0x000fc40000010000 */
[----:B------:R-:W-:Y:S02]  /*6e20*/  FMUL.FTZ R157, R90, R192 ;  /* 0x000000c05a9d7220 */ /* 0x000fe40000410000 */
[----:B------:R-:W-:Y:S02]  /*6e30*/  FFMA.FTZ R185, R207, R118, -R170 ;  /* 0x00000076cfb97223 */ /* 0x000fe400000108aa */
[----:B------:R-:W-:Y:S02]  /*6e40*/  FADD.FTZ R170, RZ, R169 ;  /* 0x000000a9ffaa7221 */ /* 0x000fe40000010000 */
[----:B------:R-:W-:Y:S02]  /*6e50*/  FADD.FTZ R171, R156, R171 ;  /* 0x000000ab9cab7221 */ /* 0x000fe40000010000 */
[----:B------:R-:W-:Y:S02]  /*6e60*/  FMUL.FTZ R169, R90, R177 ;  /* 0x000000b15aa97220 */ /* 0x000fe40000410000 */
[----:B0-----:R-:W-:-:S02]  /*6e70*/  FMUL.FTZ R186, R208, R157 ;  /* 0x0000009dd0ba7220 */ /* 0x001fc40000410000 */
        /* <DEDUP_REMOVED lines=8> */
[----:B------:R-:W-:Y:S02]  /*6f00*/  FMUL.FTZ R187, R208, R169 ;  /* 0x000000a9d0bb7220 */ /* 0x000fe40000410000 */
[----:B------:R-:W-:Y:S02]  /*6f10*/  FADD.FTZ R171, R171, R186 ;  /* 0x000000baabab7221 */ /* 0x000fe40000010000 */
[----:B------:R-:W-:Y:S02]  /*6f20*/  FFMA.FTZ R200, R209, R170, R200 ;  /* 0x000000aad1c87223 */ /* 0x000fe400000100c8 */
[----:B------:R-:W-:-:S02]  /*6f30*/  FFMA.FTZ R228, R211, R153, R202 ;  /* 0x00000099d3e47223 */ /* 0x000fc400000100ca */
[----:B------:R-:W-:Y:S02]  /*6f40*/  FMUL.FTZ R238, R138, R143 ;  /* 0x0000008f8aee7220 */ /* 0x000fe40000410000 */
[----:B------:R-:W-:Y:S02]  /*6f50*/  FMUL.FTZ R202, R88, R194 ;  /* 0x000000c258ca7220 */ /* 0x000fe40000410000 */
[----:B------:R-:W-:Y:S01]  /*6f60*/  FFMA.FTZ R186, R212, R157, -R187 ;  /* 0x0000009dd4ba7223 */ /* 0x000fe200000108bb */
[----:B------:R0:W-:Y:S01]  /*6f70*/  STS [R67.X4+0x10fc], R238 ;  /* 0x0010fcee43007388 */ /* 0x0001e20000004800 */
[----:B------:R-:W-:Y:S02]  /*6f80*/  FMUL.FTZ R187, R75, R170 ;  /* 0x000000aa4bbb7220 */ /* 0x000fe40000410000 */
[----:B------:R-:W-:Y:S02]  /*6f90*/  FADD.FTZ R171, R171, R200 ;  /* 0x000000c8abab7221 */ /* 0x000fe40000010000 */
[----:B------:R-:W-:-:S02]  /*6fa0*/  FMUL.FTZ R204, R210, R153 ;  /* 0x00000099d2cc7220 */ /* 0x000fc40000410000 */
[----:B------:R-:W-:Y:S02]  /*6fb0*/  FMUL.FTZ R200, R88, R179 ;  /* 0x000000b358c87220 */ /* 0x000fe40000410000 */
[----:B------:R-:W-:Y:S02]  /*6fc0*/  FMUL.FTZ R153, R205, R202 ;  /* 0x000000cacd997220 */ /* 0x000fe40000410000 */
[----:B------:R-:W-:Y:S02]  /*6fd0*/  FADD.FTZ R185, R185, R186 ;  /* 0x000000bab9b97221 */ /* 0x000fe40000010000 */
[----:B------:R-:W-:Y:S02]  /*6fe0*/  FFMA.FTZ R186, R209, R156, -R187 ;  /* 0x0000009cd1ba7223 */ /* 0x000fe400000108bb */
[----:B0-----:R-:W-:Y:S02]  /*6ff0*/  FFMA.FTZ R238, R211, R201, -R204 ;  /* 0x000000c9d3ee7223 */ /* 0x001fe400000108cc */
[----:B------:R-:W-:-:S02]  /*7000*/  FMUL.FTZ R187, R205, R200 ;  /* 0x000000c8cdbb7220 */ /* 0x000fc40000410000 */
[-C--:B------:R-:W-:Y:S02]  /*7010*/  FMUL.FTZ R204, R69, R200.reuse ;  /* 0x000000c845cc7220 */ /* 0x080fe40000410000 */
[C---:B------:R-:W-:Y:S02]  /*7020*/  FFMA.FTZ R200, R214.reuse, R200, R153 ;  /* 0x000000c8d6c87223 */ /* 0x040fe40000010099 */
[----:B------:R-:W-:Y:S01]  /*7030*/  FADD.FTZ R185, R185, R186 ;  /* 0x000000bab9b97221 */ /* 0x000fe20000010000 */
[----:B------:R-:W-:Y:S01]  /*7040*/  STS [R67.X4+0x10a0], R204 ;  /* 0x0010a0cc43007388 */ /* 0x000fe20000004800 */
[----:B------:R-:W-:Y:S02]  /*7050*/  FFMA.FTZ R186, R214, R202, -R187 ;  /* 0x000000cad6ba7223 */ /* 0x000fe400000108bb */
        /* <DEDUP_REMOVED lines=10> */
[----:B------:R-:W-:Y:S01]  /*7100*/  LEA R115, R95, 0xfffffc00, 0xa ;  /* 0xfffffc005f737811 */ /* 0x000fe200078e50ff */
[----:B------:R-:W-:Y:S02]  /*7110*/  FADD.FTZ R150, R151, R150 ;  /* 0x0000009697967221 */ /* 0x000fe40000010000 */
[----:B------:R-:W-:Y:S02]  /*7120*/  FMUL.FTZ R240, R138, R136 ;  /* 0x000000888af07220 */ /* 0x000fe40000410000 */
[----:B------:R-:W-:Y:S02]  /*7130*/  FADD.FTZ R149, R152, R149 ;  /* 0x0000009598957221 */ /* 0x000fe40000010000 */
[----:B------:R-:W-:Y:S01]  /*7140*/  FADD.FTZ R150, R150, R147 ;  /* 0x0000009396967221 */ /* 0x000fe20000010000 */
[----:B------:R0:W-:Y:S01]  /*7150*/  STS [R67.X4+0x10f8], R240 ;  /* 0x0010f8f043007388 */ /* 0x0001e20000004800 */
[----:B------:R-:W-:-:S02]  /*7160*/  FMUL.FTZ R186, R68, R170 ;  /* 0x000000aa44ba7220 */ /* 0x000fc40000410000 */
[----:B------:R-:W-:Y:S02]  /*7170*/  FMUL.FTZ R200, R68, R156 ;  /* 0x0000009c44c87220 */ /* 0x000fe40000410000 */
[----:B------:R-:W-:Y:S01]  /*7180*/  FMUL.FTZ R202, R69, R202 ;  /* 0x000000ca45ca7220 */ /* 0x000fe20000410000 */
[----:B------:R1:W-:Y:S01]  /*7190*/  STS [R67.X4+0x1098], R186 ;  /* 0x001098ba43007388 */ /* 0x0003e20000004800 */
[C---:B------:R-:W-:Y:S02]  /*71a0*/  FMUL.FTZ R156, R71.reuse, R169 ;  /* 0x000000a9479c7220 */ /* 0x040fe40000410000 */
[----:B------:R-:W-:Y:S01]  /*71b0*/  FMUL.FTZ R170, R71, R157 ;  /* 0x0000009d47aa7220 */ /* 0x000fe20000410000 */
[----:B------:R-:W-:Y:S01]  /*71c0*/  STS [R67.X4+0x10a4], R202 ;  /* 0x0010a4ca43007388 */ /* 0x000fe20000004800 */
[----:B0-----:R-:W-:Y:S02]  /*71d0*/  FMUL.FTZ R240, R130, R201 ;  /* 0x000000c982f07220 */ /* 0x001fe40000410000 */
[C---:B------:R-:W-:Y:S01]  /*71e0*/  FMUL.FTZ R154, R74.reuse, R154 ;  /* 0x0000009a4a9a7220 */ /* 0x040fe20000410000 */
[----:B------:R-:W-:Y:S01]  /*71f0*/  STS [R67.X4+0x109c], R200 ;  /* 0x00109cc843007388 */ /* 0x000fe20000004800 */
[----:B------:R-:W-:-:S02]  /*7200*/  FMUL.FTZ R118, R74, R118 ;  /* 0x000000764a767220 */ /* 0x000fc40000410000 */
[C---:B------:R-:W-:Y:S01]  /*7210*/  FMUL.FTZ R114, R73.reuse, R155 ;  /* 0x0000009b49727220 */ /* 0x040fe20000410000 */
[----:B------:R-:W-:Y:S01]  /*7220*/  STS [R67.X4+0x10ac], R240 ;  /* 0x0010acf043007388 */ /* 0x000fe20000004800 */
[----:B------:R-:W-:Y:S02]  /*7230*/  FMUL.FTZ R116, R73, R119 ;  /* 0x0000007749747220 */ /* 0x000fe40000410000 */
[----:B------:R-:W-:Y:S01]  /*7240*/  FADD.FTZ R149, R149, R148 ;  /* 0x0000009495957221 */ /* 0x000fe20000010000 */
[----:B------:R-:W-:Y:S01]  /*7250*/  IADD3 R148, -R115, c[0x0][0x168], RZ ;  /* 0x00005a0073947a10 */ /* 0x000fe20007ffe1ff */
[----:B------:R-:W-:Y:S01]  /*7260*/  FADD.FTZ R65, R150, R65 ;  /* 0x0000004196417221 */ /* 0x000fe20000010000 */
[----:B------:R-:W-:Y:S01]  /*7270*/  STS [R67.X4+0x1090], R156 ;  /* 0x0010909c43007388 */ /* 0x000fe20000004800 */
[----:B------:R-:W-:Y:S01]  /*7280*/  FADD.FTZ R146, R149, R146 ;  /* 0x0000009295927221 */ /* 0x000fe20000010000 */
[----:B------:R-:W-:Y:S01]  /*7290*/  LEA R171, R148, -R99, 0x1 ;  /* 0x8000006394ab7211 */ /* 0x000fe200078e08ff */
[----:B------:R-:W-:Y:S01]  /*72a0*/  FADD.FTZ R187, R65, R66 ;  /* 0x0000004241bb7221 */ /* 0x000fe20000010000 */
[----:B------:R0:W-:Y:S01]  /*72b0*/  STS [R67.X4+0x1094], R170 ;  /* 0x001094aa43007388 */ /* 0x0001e20000004800 */
[----:B------:R-:W-:Y:S01]  /*72c0*/  FMUL.FTZ R66, R196, UR22 ;  /* 0x00000016c4427c20 */ /* 0x000fe20008410000 */
[----:B------:R-:W-:Y:S01]  /*72d0*/  ISETP.GE.AND P0, PT, R171, 0x1, PT ;  /* 0x00000001ab00780c */ /* 0x000fe20003f06270 */
[----:B------:R-:W-:Y:S01]  /*72e0*/  FADD.FTZ R65, R146, R77 ;  /* 0x0000004d92417221 */ /* 0x000fe20000010000 */
[----:B------:R2:W-:Y:S01]  /*72f0*/  STS [R67.X4+0x1088], R154 ;  /* 0x0010889a43007388 */ /* 0x0005e20000004800 */
[----:B------:R-:W-:-:S02]  /*7300*/  FFMA.FTZ R153, R181, UR13, R66 ;  /* 0x0000000db5997c23 */ /* 0x000fc40008010042 */
[----:B------:R-:W-:Y:S01]  /*7310*/  FMUL.FTZ R66, R194, UR22 ;  /* 0x00000016c2427c20 */ /* 0x000fe20008410000 */
[----:B------:R-:W-:Y:S01]  /*7320*/  STS [R67.X4+0x108c], R118 ;  /* 0x00108c7643007388 */ /* 0x000fe20000004800 */
[----:B------:R-:W-:Y:S02]  /*7330*/  FADD.FTZ R187, R187, R76 ;  /* 0x0000004cbbbb7221 */ /* 0x000fe40000010000 */
[----:B------:R-:W-:Y:S01]  /*7340*/  FFMA.FTZ R149, R179, UR13, R66 ;  /* 0x0000000db3957c23 */ /* 0x000fe20008010042 */
[----:B------:R-:W-:Y:S01]  /*7350*/  STS [R67.X4+0x1080], R114 ;  /* 0x0010807243007388 */ /* 0x000fe20000004800 */
[----:B------:R-:W-:Y:S02]  /*7360*/  FMUL.FTZ R66, R192, UR22 ;  /* 0x00000016c0427c20 */ /* 0x000fe40008410000 */
[----:B-1----:R-:W-:Y:S01]  /*7370*/  FMUL.FTZ R186, R230, UR22 ;  /* 0x00000016e6ba7c20 */ /* 0x002fe20008410000 */
[----:B------:R1:W-:Y:S01]  /*7380*/  STS [R67.X4+0x1084], R116 ;  /* 0x0010847443007388 */ /* 0x0003e20000004800 */
[----:B------:R-:W-:-:S02]  /*7390*/  FFMA.FTZ R119, R177, UR13, R66 ;  /* 0x0000000db1777c23 */ /* 0x000fc40008010042 */
[----:B------:R-:W-:Y:S02]  /*73a0*/  FMUL.FTZ R185, R141, UR22 ;  /* 0x000000168db97c20 */ /* 0x000fe40008410000 */
[----:B0-----:R-:W-:Y:S02]  /*73b0*/  FMUL.FTZ R170, R184, UR22 ;  /* 0x00000016b8aa7c20 */ /* 0x001fe40008410000 */
[----:B------:R-:W-:Y:S02]  /*73c0*/  FMUL.FTZ R169, R183, UR22 ;  /* 0x00000016b7a97c20 */ /* 0x000fe40008410000 */
[----:B--2---:R-:W-:Y:S02]  /*73d0*/  FMUL.FTZ R154, R198, UR22 ;  /* 0x00000016c69a7c20 */ /* 0x004fe40008410000 */
[----:B-1----:R-:W-:Y:S02]  /*73e0*/  FMUL.FTZ R67, R199, UR22 ;  /* 0x00000016c7437c20 */ /* 0x002fe40008410000 */
[----:B------:R-:W-:-:S02]  /*73f0*/  FMUL.FTZ R152, R182, UR22 ;  /* 0x00000016b6987c20 */ /* 0x000fc40008410000 */
[----:B------:R-:W-:Y:S02]  /*7400*/  FFMA.FTZ R156, R184, UR13, R67 ;  /* 0x0000000db89c7c23 */ /* 0x000fe40008010043 */
[----:B------:R-:W-:Y:S02]  /*7410*/  FMUL.FTZ R67, R179, UR22 ;  /* 0x00000016b3437c20 */ /* 0x000fe40008410000 */
[----:B------:R-:W-:Y:S02]  /*7420*/  FMUL.FTZ R157, R197, UR22 ;  /* 0x00000016c59d7c20 */ /* 0x000fe40008410000 */
[----:B------:R-:W-:Y:S02]  /*7430*/  FFMA.FTZ R148, R194, UR13, -R67 ;  /* 0x0000000dc2947c23 */ /* 0x000fe40008010843 */
[----:B------:R-:W-:Y:S02]  /*7440*/  FMUL.FTZ R67, R193, UR22 ;  /* 0x00000016c1437c20 */ /* 0x000fe40008410000 */
[----:B------:R-:W-:-:S02]  /*7450*/  FMUL.FTZ R155, R181, UR22 ;  /* 0x00000016b59b7c20 */ /* 0x000fc40008410000 */
[----:B------:R-:W-:Y:S02]  /*7460*/  FFMA.FTZ R118, R178, UR13, R67 ;  /* 0x0000000db2767c23 */ /* 0x000fe40008010043 */
        /* <DEDUP_REMOVED lines=16> */
[----:B------:R-:W-:-:S02]  /*7570*/  FFMA.FTZ R151, R195, UR13, -R76 ;  /* 0x0000000dc3977c23 */ /* 0x000fc4000801084c */
[----:B------:R-:W-:Y:S02]  /*7580*/  FFMA.FTZ R150, R180, UR13, R77 ;  /* 0x0000000db4967c23 */ /* 0x000fe4000801004d */
[----:B------:R-:W-:Y:S02]  /*7590*/  FFMA.FTZ R146, R193, UR13, -R146 ;  /* 0x0000000dc1927c23 */ /* 0x000fe40008010892 */
[----:B------:R-:W-:Y:S02]  /*75a0*/  FFMA.FTZ R147, R192, UR13, -R147 ;  /* 0x0000000dc0937c23 */ /* 0x000fe40008010893 */
[----:B------:R-:W-:Y:S02]  /*75b0*/  FFMA.FTZ R116, R191, UR13, -R116 ;  /* 0x0000000dbf747c23 */ /* 0x000fe40008010874 */
[----:B------:R-:W-:Y:S02]  /*75c0*/  FFMA.FTZ R114, R176, UR13, R67 ;  /* 0x0000000db0727c23 */ /* 0x000fe40008010043 */
[----:B------:R-:W-:-:S02]  /*75d0*/  FFMA.FTZ R117, R190, UR13, -R117 ;  /* 0x0000000dbe757c23 */ /* 0x000fc40008010875 */
[----:B------:R-:W-:Y:S01]  /*75e0*/  FFMA.FTZ R115, R83, UR13, R66 ;  /* 0x0000000d53737c23 */ /* 0x000fe20008010042 */
[----:B------:R-:W-:Y:S06]  /*75f0*/  BAR.SYNC.DEFER_BLOCKING 0x0 ;  /* 0x0000000000007b1d */ /* 0x000fec0000010000 */
[----:B------:R-:W-:Y:S05]  /*7600*/  @!P0 BRA `(.L_x_7022) ;  /* 0x000001a000008947 */ /* 0x000fea0003800000 */
[-C--:B------:R-:W-:Y:S01]  /*7610*/  LEA.HI.SX32 R200, R99, R99.reuse, 0x1b ;  /* 0x0000006363c87211 */ /* 0x080fe200078fdaff */
[----:B------:R-:W-:Y:S01]  /*7620*/  IMAD R66, R108, c[0x0][0x2a0], RZ ;  /* 0x0000a8006c427a24 */ /* 0x000fe200078e02ff */
[----:B------:R-:W-:Y:S01]  /*7630*/  ULDC.64 UR10, c[0x0][0x298] ;  /* 0x0000a600000a7ab9 */ /* 0x000fe20000000a00 */
[----:B------:R-:W-:Y:S01]  /*7640*/  IMAD.WIDE.U32 R76, R109, c[0x0][0x2a0], RZ ;  /* 0x0000a8006d4c7a25 */ /* 0x000fe200078e00ff */
[----:B------:R-:W-:Y:S01]  /*7650*/  USHF.R.U32.HI UR12, URZ, 0x1, UR11 ;  /* 0x000000013f0c7899 */ /* 0x000fe2000801160b */
[----:B------:R-:W0:Y:S01]  /*7660*/  LDS R201, [R200.X4+0x1080] ;  /* 0x00108000c8c97984 */ /* 0x000e220000004800 */
[----:B------:R-:W-:Y:S01]  /*7670*/  LEA R202, R95, 0xfffff800, 0xb ;  /* 0xfffff8005fca7811 */ /* 0x000fe200078e58ff */
[----:B------:R-:W-:Y:S01]  /*7680*/  IMAD R67, R109, c[0x0][0x2a4], R66 ;  /* 0x0000a9006d437a24 */ /* 0x000fe200078e0242 */
[----:B------:R-:W-:Y:S01]  /*7690*/  UMOV UR9, 0x1 ;  /* 0x0000000100097882 */ /* 0x000fe20000000000 */
[----:B------:R-:W-:Y:S01]  /*76a0*/  IMAD R203, R120, c[0x0][0x2b0], RZ ;  /* 0x0000ac0078cb7a24 */ /* 0x000fe200078e02ff */
[----:B------:R-:W-:Y:S01]  /*76b0*/  USHF.R.U64 UR9, UR10, UR9, UR11 ;  /* 0x000000090a097299 */ /* 0x000fe2000800120b */
[----:B------:R-:W-:Y:S01]  /*76c0*/  IADD3 R66, P0, R202, R99, RZ ;  /* 0x00000063ca427210 */ /* 0x000fe20007f1e0ff */
[----:B------:R-:W-:Y:S01]  /*76d0*/  IMAD R227, R111, UR12, RZ ;  /* 0x0000000c6fe37c24 */ /* 0x000fe2000f8e02ff */
[----:B------:R-:W-:-:S02]  /*76e0*/  IADD3 R77, R77, R67, RZ ;  /* 0x000000434d4d7210 */ /* 0x000fc40007ffe0ff */
[----:B------:R-:W-:Y:S01]  /*76f0*/  LEA.HI.X.SX32 R67, R202, RZ, 0x1, P0 ;  /* 0x000000ffca437211 */ /* 0x000fe200000f0eff */
[----:B------:R-:W-:Y:S02]  /*7700*/  IMAD R231, R110, UR9, R227 ;  /* 0x000000096ee77c24 */ /* 0x000fe4000f8e02e3 */
        /* <DEDUP_REMOVED lines=9> */
[----:B0-----:R0:W-:Y:S04]  /*77a0*/  RED.E.ADD.F32.FTZ.RN.STRONG.GPU [R76.64], R201 ;  /* 0x000000c94c00798e */ /* 0x0011e8000c10e78e */
.L_x_7022:
[----:B------:R-:W-:Y:S05]  /*77b0*/  BSYNC B0 ;  /* 0x0000000000007941 */ /* 0x000fea0003800000 */
.L_x_7021:
[----:B------:R-:W-:Y:S01]  /*77c0*/  ULDC UR9, c[0x0][0x174] ;  /* 0x00005d0000097ab9 */ /* 0x000fe20000000800 */
[----:B------:R-:W-:Y:S01]  /*77d0*/  FADD.FTZ R172, R65, R172 ;  /* 0x000000ac41ac7221 */ /* 0x000fe20000010000 */
[----:B------:R-:W-:Y:S01]  /*77e0*/  UIADD3 UR9, UR6, -UR9, URZ ;  /* 0x8000000906097290 */ /* 0x000fe2000fffe03f */
[----:B------:R-:W-:Y:S01]  /*77f0*/  FMUL.FTZ R65, R51, R138 ;  /* 0x0000008a33417220 */ /* 0x000fe20000410000 */
[C---:B------:R-:W-:Y:S01]  /*7800*/  LEA R64, P0, R99.reuse, R64, 0x2 ;  /* 0x0000004063407211 */ /* 0x040fe200078010ff */
[C---:B0-----:R-:W-:Y:S01]  /*7810*/  FMUL.FTZ R77, R174.reuse, R141 ;  /* 0x0000008dae4d7220 */ /* 0x041fe20000410000 */
[----:B------:R-:W-:Y:S01]  /*7820*/  UIMAD UR9, UR9, -0x800, URZ ;  /* 0xfffff800090978a4 */ /* 0x000fe2000f8e023f */
[-C--:B------:R-:W-:Y:S01]  /*7830*/  FFMA.FTZ R67, R174, -R65.reuse, R221 ;  /* 0x80000041ae437223 */ /* 0x080fe200000100dd */
[----:B------:R-:W-:Y:S01]  /*7840*/  USHF.L.U32 UR10, UR7, 0x2, URZ ;  /* 0x00000002070a7899 */ /* 0x000fe2000800063f */
[----:B------:R-:W-:Y:S01]  /*7850*/  FFMA.FTZ R66, R82, -R65, R223 ;  /* 0x8000004152427223 */ /* 0x000fe200000100df */
[----:B------:R-:W-:Y:S01]  /*7860*/  LEA.HI.X R65, R99, R70, RZ, 0x2, P0 ;  /* 0x0000004663417211 */ /* 0x000fe200000f14ff */
[----:B------:R-:W-:Y:S01]  /*7870*/  FMUL.FTZ R70, R2, R223 ;  /* 0x000000df02467220 */ /* 0x000fe20000410000 */
[----:B------:R-:W-:Y:S01]  /*7880*/  MOV R141, UR9 ;  /* 0x00000009008d7c02 */ /* 0x000fe20008000f00 */
[----:B------:R-:W-:Y:S01]  /*7890*/  FMUL.FTZ R186, R67, R186 ;  /* 0x000000ba43ba7220 */ /* 0x000fe20000410000 */
[----:B------:R-:W-:Y:S01]  /*78a0*/  USHF.L.U64.HI UR9, UR7, 0x2, UR8 ;  /* 0x0000000207097899 */ /* 0x000fe20008010208 */
[----:B------:R-:W-:Y:S01]  /*78b0*/  FADD.FTZ R189, R189, R70 ;  /* 0x00000046bdbd7221 */ /* 0x000fe20000010000 */
[----:B------:R-:W-:Y:S01]  /*78c0*/  ULDC.64 UR12, c[0x0][0x2b0] ;  /* 0x0000ac00000c7ab9 */ /* 0x000fe20000000a00 */
[----:B------:R-:W-:Y:S01]  /*78d0*/  IMAD.WIDE R64, R141, 0x4, R64 ;  /* 0x000000048d407825 */ /* 0x000fe200078e0240 */
[----:B------:R-:W-:Y:S01]  /*78e0*/  MOV R141, UR10 ;  /* 0x0000000a008d7c02 */ /* 0x000fe20008000f00 */
[----:B------:R-:W-:Y:S01]  /*78f0*/  UIMAD UR9, UR9, UR12, URZ ;  /* 0x0000000c090972a4 */ /* 0x000fe2000f8e023f */
[----:B------:R-:W-:Y:S01]  /*7900*/  ISETP.GE.AND P0, PT, R171, 0x41, PT ;  /* 0x00000041ab00780c */ /* 0x000fe20003f06270 */
[----:B------:R-:W-:Y:S01]  /*7910*/  FFMA.FTZ R185, R66, R185, R186 ;  /* 0x000000b942b97223 */ /* 0x000fe200000100ba */
[----:B------:R-:W-:Y:S01]  /*7920*/  BSSY B0, `(.L_x_7023) ;  /* 0x000001a000007945 */ /* 0x000fe20003800000 */
[----:B------:R-:W-:Y:S01]  /*7930*/  IMAD.WIDE.U32 R64, R141, c[0x0][0x2b0], R64 ;  /* 0x0000ac008d407a25 */ /* 0x000fe200078e0040 */
[----:B------:R-:W-:Y:S01]  /*7940*/  UIMAD UR9, UR10, UR13, UR9 ;  /* 0x0000000d0a0972a4 */ /* 0x000fe2000f8e0209 */
[----:B------:R-:W-:-:S02]  /*7950*/  ISETP.GE.AND P1, PT, R171, 0x81, PT ;  /* 0x00000081ab00780c */ /* 0x000fc40003f26270 */
[-C--:B------:R-:W-:Y:S01]  /*7960*/  FMUL.FTZ R141, R67, R143.reuse ;  /* 0x0000008f438d7220 */ /* 0x080fe20000410000 */
[----:B------:R-:W-:Y:S01]  /*7970*/  ISETP.GE.AND P2, PT, R171, 0xc1, PT ;  /* 0x000000c1ab00780c */ /* 0x000fe20003f46270 */
[-C--:B------:R-:W-:Y:S01]  /*7980*/  FMUL.FTZ R67, R67, R136.reuse ;  /* 0x0000008843437220 */ /* 0x080fe20000410000 */
[----:B------:R-:W-:Y:S01]  /*7990*/  IADD3 R65, R65, UR9, RZ ;  /* 0x0000000941417c10 */ /* 0x000fe2000fffe0ff */
[C---:B------:R-:W-:Y:S01]  /*79a0*/  FFMA.FTZ R70, R66.reuse, R136, R141 ;  /* 0x0000008842467223 */ /* 0x040fe2000001008d */
[C---:B------:R-:W-:Y:S01]  /*79b0*/  IADD3 R120, R99.reuse, 0xc0, RZ ;  /* 0x000000c063787810 */ /* 0x040fe20007ffe0ff */
[----:B------:R-:W-:Y:S01]  /*79c0*/  FFMA.FTZ R67, R66, R143, -R67 ;  /* 0x0000008f42437223 */ /* 0x000fe20000010843 */
[C---:B------:R-:W-:Y:S01]  /*79d0*/  IADD3 R66, R99.reuse, 0x40, RZ ;  /* 0x0000004063427810 */ /* 0x040fe20007ffe0ff */
[----:B------:R-:W-:Y:S02]  /*79e0*/  FADD.FTZ R76, R172, R175 ;  /* 0x000000afac4c7221 */ /* 0x000fe40000010000 */
[----:B------:R-:W-:Y:S01]  /*79f0*/  FFMA.FTZ R77, R82, R230, R77 ;  /* 0x000000e6524d7223 */ /* 0x000fe2000001004d */
[----:B------:R-:W-:Y:S01]  /*7a00*/  LEA.HI.SX32 R66, R66, R99, 0x1b ;  /* 0x0000006342427211 */ /* 0x000fe200078fdaff */
[----:B------:R-:W-:Y:S01]  /*7a10*/  FADD.FTZ R76, R76, R67 ;  /* 0x000000434c4c7221 */ /* 0x000fe20000010000 */
[----:B------:R-:W-:Y:S01]  /*7a20*/  IADD3 R82, R99, 0x80, RZ ;  /* 0x0000008063527810 */ /* 0x000fe20007ffe0ff */
[----:B------:R-:W-:-:S02]  /*7a30*/  FADD.FTZ R187, R187, R188 ;  /* 0x000000bcbbbb7221 */ /* 0x000fc40000010000 */
[----:B------:R0:W1:Y:S01]  /*7a40*/  LDS R67, [R66.X4+0x1180] ;  /* 0x0011800042437984 */ /* 0x0000620000004800 */
[----:B------:R-:W-:Y:S01]  /*7a50*/  FMUL.FTZ R221, R2, R221 ;  /* 0x000000dd02dd7220 */ /* 0x000fe20000410000 */
[----:B------:R-:W-:Y:S01]  /*7a60*/  LEA.HI.SX32 R82, R82, R99, 0x1b ;  /* 0x0000006352527211 */ /* 0x000fe200078fdaff */
[----:B------:R-:W-:Y:S02]  /*7a70*/  FFMA.FTZ R138, R138, R77, R185 ;  /* 0x0000004d8a8a7223 */ /* 0x000fe400000100b9 */
[----:B------:R-:W-:Y:S02]  /*7a80*/  FADD.FTZ R222, R222, -R221 ;  /* 0x800000dddede7221 */ /* 0x000fe40000010000 */
[----:B------:R-:W-:Y:S01]  /*7a90*/  FADD.FTZ R70, R187, R70 ;  /* 0x00000046bb467221 */ /* 0x000fe20000010000 */
[----:B------:R-:W-:Y:S05]  /*7aa0*/  @!P0 BRA `(.L_x_7024) ;  /* 0x0000001000008947 */ /* 0x000fea0003800000 */
[----:B01----:R0:W-:Y:S02]  /*7ab0*/  RED.E.ADD.F32.FTZ.RN.STRONG.GPU [R64.64+-0x1f00], R67 ;  /* 0xffe100434000798e */ /* 0x0031e4000c10e78e */
.L_x_7024:
[----:B0-----:R-:W-:Y:S05]  /*7ac0*/  BSYNC B0 ;  /* 0x0000000000007941 */ /* 0x001fea0003800000 */
.L_x_7023:
[----:B-1----:R0:W1:Y:S01]  /*7ad0*/  LDS R67, [R82.X4+0x1280] ;  /* 0x0012800052437984 */ /* 0x0020620000004800 */
[----:B------:R-:W-:Y:S01]  /*7ae0*/  BSSY B0, `(.L_x_7025) ;  /* 0x0000004000007945 */ /* 0x000fe20003800000 */
[----:B------:R-:W-:Y:S01]  /*7af0*/  LEA.HI.SX32 R120, R120, R99, 0x1b ;  /* 0x0000006378787211 */ /* 0x000fe200078fdaff */
[----:B------:R-:W-:Y:S05]  /*7b00*/  @!P1 BRA `(.L_x_7026) ;  /* 0x0000001000009947 */ /* 0x000fea0003800000 */
[----:B-1----:R1:W-:Y:S02]  /*7b10*/  RED.E.ADD.F32.FTZ.RN.STRONG.GPU [R64.64+-0x1e00], R67 ;  /* 0xffe200434000798e */ /* 0x0023e4000c10e78e */
.L_x_7026:
[----:B------:R-:W-:Y:S05]  /*7b20*/  BSYNC B0 ;  /* 0x0000000000007941 */ /* 0x000fea0003800000 */
.L_x_7025:
[----:B-1----:R1:W2:Y:S01]  /*7b30*/  LDS R67, [R120.X4+0x1380] ;  /* 0x0013800078437984 */ /* 0x0022a20000004800 */
[----:B------:R-:W-:Y:S01]  /*7b40*/  BSSY B0, `(.L_x_7027) ;  /* 0x0000005000007945 */ /* 0x000fe20003800000 */
[----:B------:R-:W-:-:S02]  /*7b50*/  IADD3 R66, R99, 0x100, RZ ;  /* 0x0000010063427810 */ /* 0x000fc40007ffe0ff */
[----:B0-----:R-:W-:Y:S01]  /*7b60*/  IADD3 R82, R99, 0x140, RZ ;  /* 0x0000014063527810 */ /* 0x001fe20007ffe0ff */
[----:B------:R-:W-:Y:S05]  /*7b70*/  @!P2 BRA `(.L_x_7028) ;  /* 0x000000100000a947 */ /* 0x000fea0003800000 */
[----:B--2---:R0:W-:Y:S02]  /*7b80*/  RED.E.ADD.F32.FTZ.RN.STRONG.GPU [R64.64+-0x1d00], R67 ;  /* 0xffe300434000798e */ /* 0x0041e4000c10e78e */
.L_x_7028:
[----:B------:R-:W-:Y:S05]  /*7b90*/  BSYNC B0 ;  /* 0x0000000000007941 */ /* 0x000fea0003800000 */
.L_x_7027:
[-C--:B------:R-:W-:Y:S01]  /*7ba0*/  LEA.HI.SX32 R66, R66, R99.reuse, 0x1b ;  /* 0x0000006342427211 */ /* 0x080fe200078fdaff */
[----:B------:R-:W-:Y:S01]  /*7bb0*/  BSSY B0, `(.L_x_7029) ;  /* 0x000000d000007945 */ /* 0x000fe20003800000 */
[----:B------:R-:W-:Y:S02]  /*7bc0*/  ISETP.GE.AND P6, PT, R171, 0x101, PT ;  /* 0x00000101ab00780c */ /* 0x000fe40003fc6270 */
[----:B-1----:R-:W-:Y:S01]  /*7bd0*/  IADD3 R120, R99, 0x180, RZ ;  /* 0x0000018063787810 */ /* 0x002fe20007ffe0ff */
[----:B0-2---:R0:W1:Y:S01]  /*7be0*/  LDS R67, [R66.X4+0x1480] ;  /* 0x0014800042437984 */ /* 0x0050620000004800 */
        /* <DEDUP_REMOVED lines=9> */
.L_x_7030:
[----:B0-----:R-:W-:Y:S05]  /*7c80*/  BSYNC B0 ;  /* 0x0000000000007941 */ /* 0x001fea0003800000 */
.L_x_7029:
[----:B-1----:R0:W1:Y:S01]  /*7c90*/  LDS R67, [R82.X4+0x1580] ;  /* 0x0015800052437984 */ /* 0x0020620000004800 */
[----:B------:R-:W-:Y:S01]  /*7ca0*/  BSSY B0, `(.L_x_7031) ;  /* 0x0000005000007945 */ /* 0x000fe20003800000 */
[----:B------:R-:W-:Y:S02]  /*7cb0*/  IADD3 R66, R99, 0x1c0, RZ ;  /* 0x000001c063427810 */ /* 0x000fe40007ffe0ff */
[----:B------:R-:W-:Y:S01]  /*7cc0*/  LEA.HI.SX32 R120, R120, R99, 0x1b ;  /* 0x0000006378787211 */ /* 0x000fe200078fdaff */
[----:B------:R-:W-:Y:S05]  /*7cd0*/  @!P0 BRA `(.L_x_7032) ;  /* 0x0000001000008947 */ /* 0x000fea0003800000 */
[----:B-1----:R1:W-:Y:S02]  /*7ce0*/  RED.E.ADD.F32.FTZ.RN.STRONG.GPU [R64.64+-0x1b00], R67 ;  /* 0xffe500434000798e */ /* 0x0023e4000c10e78e */
.L_x_7032:
[----:B------:R-:W-:Y:S05]  /*7cf0*/  BSYNC B0 ;  /* 0x0000000000007941 */ /* 0x000fea0003800000 */
.L_x_7031:
[----:B-1----:R1:W2:Y:S01]  /*7d00*/  LDS R67, [R120.X4+0x1680] ;  /* 0x0016800078437984 */ /* 0x0022a20000004800 */
[----:B------:R-:W-:Y:S01]  /*7d10*/  BSSY B0, `(.L_x_7033) ;  /* 0x0000005000007945 */ /* 0x000fe20003800000 */
[----:B0-----:R-:W-:-:S02]  /*7d20*/  IADD3 R82, R99, 0x200, RZ ;  /* 0x0000020063527810 */ /* 0x001fc40007ffe0ff */
[----:B------:R-:W-:Y:S01]  /*7d30*/  LEA.HI.SX32 R66, R66, R99, 0x1b ;  /* 0x0000006342427211 */ /* 0x000fe200078fdaff */
[----:B------:R-:W-:Y:S05]  /*7d40*/  @!P1 BRA `(.L_x_7034) ;  /* 0x0000001000009947 */ /* 0x000fea0003800000 */
[----:B--2---:R0:W-:Y:S02]  /*7d50*/  RED.E.ADD.F32.FTZ.RN.STRONG.GPU [R64.64+-0x1a00], R67 ;  /* 0xffe600434000798e */ /* 0x0041e4000c10e78e */
.L_x_7034:
[----:B------:R-:W-:Y:S05]  /*7d60*/  BSYNC B0 ;  /* 0x0000000000007941 */ /* 0x000fea0003800000 */
.L_x_7033:
[----:B0-2---:R0:W2:Y:S01]  /*7d70*/  LDS R67, [R66.X4+0x1780] ;  /* 0x0017800042437984 */ /* 0x0050a20000004800 */
[----:B------:R-:W-:Y:S01]  /*7d80*/  BSSY B0, `(.L_x_7035) ;  /* 0x0000005000007945 */ /* 0x000fe20003800000 */
[----:B-1----:R-:W-:Y:S02]  /*7d90*/  IADD3 R120, R99, 0x240, RZ ;  /* 0x0000024063787810 */ /* 0x002fe40007ffe0ff */
[----:B------:R-:W-:Y:S01]  /*7da0*/  LEA.HI.SX32 R82, R82, R99, 0x1b ;  /* 0x0000006352527211 */ /* 0x000fe200078fdaff */
[----:B------:R-:W-:Y:S05]  /*7db0*/  @!P2 BRA `(.L_x_7036) ;  /* 0x000000100000a947 */ /* 0x000fea0003800000 */
[----:B--2---:R1:W-:Y:S02]  /*7dc0*/  RED.E.ADD.F32.FTZ.RN.STRONG.GPU [R64.64+-0x1900], R67 ;  /* 0xffe700434000798e */ /* 0x0043e4000c10e78e */
.L_x_7036:
[----:B------:R-:W-:Y:S05]  /*7dd0*/  BSYNC B0 ;  /* 0x0000000000007941 */ /* 0x000fea0003800000 */
.L_x_7035:
[----:B-12---:R1:W2:Y:S01]  /*7de0*/  LDS R67, [R82.X4+0x1880] ;  /* 0x0018800052437984 */ /* 0x0062a20000004800 */
[----:B------:R-:W-:Y:S01]  /*7df0*/  BSSY B0, `(.L_x_7037) ;  /* 0x0000005000007945 */ /* 0x000fe20003800000 */
[----:B0-----:R-:W-:Y:S02]  /*7e00*/  IADD3 R66, R99, 0x280, RZ ;  /* 0x0000028063427810 */ /* 0x001fe40007ffe0ff */
[----:B------:R-:W-:Y:S01]  /*7e10*/  LEA.HI.SX32 R120, R120, R99, 0x1b ;  /* 0x0000006378787211 */ /* 0x000fe200078fdaff */
[----:B------:R-:W-:Y:S05]  /*7e20*/  @!P3 BRA `(.L_x_7038) ;  /* 0x000000100000b947 */ /* 0x000fea0003800000 */
[----:B--2---:R0:W-:Y:S02]  /*7e30*/  RED.E.ADD.F32.FTZ.RN.STRONG.GPU [R64.64+-0x1800], R67 ;  /* 0xffe800434000798e */ /* 0x0041e4000c10e78e */
.L_x_7038:
[----:B------:R-:W-:Y:S05]  /*7e40*/  BSYNC B0 ;  /* 0x0000000000007941 */ /* 0x000fea0003800000 */
.L_x_7037:
[----:B0-2---:R0:W2:Y:S01]  /*7e50*/  LDS R67, [R120.X4+0x1980] ;  /* 0x0019800078437984 */ /* 0x0050a20000004800 */
[----:B------:R-:W-:Y:S01]  /*7e60*/  BSSY B0, `(.L_x_7039) ;  /* 0x0000004000007945 */ /* 0x000fe20003800000 */
[----:B------:R-:W-:Y:S01]  /*7e70*/  LEA.HI.SX32 R66, R66, R99, 0x1b ;  /* 0x0000006342427211 */ /* 0x000fe200078fdaff */
[----:B------:R-:W-:Y:S05]  /*7e80*/  @!P4 BRA `(.L_x_7040) ;  /* 0x000000100000c947 */ /* 0x000fea0003800000 */
[----:B--2---:R2:W-:Y:S02]  /*7e90*/  RED.E.ADD.F32.FTZ.RN.STRONG.GPU [R64.64+-0x1700], R67 ;  /* 0xffe900434000798e */ /* 0x0045e4000c10e78e */
.L_x_7040:
[----:B------:R-:W-:Y:S05]  /*7ea0*/  BSYNC B0 ;  /* 0x0000000000007941 */ /* 0x000fea0003800000 */
.L_x_7039:
[----:B--2---:R2:W4:Y:S01]  /*7eb0*/  LDS R67, [R66.X4+0x1a80] ;  /* 0x001a800042437984 */ /* 0x0045220000004800 */
[----:B------:R-:W-:Y:S01]  /*7ec0*/  BSSY B0, `(.L_x_7041) ;  /* 0x0000005000007945 */ /* 0x000fe20003800000 */
[----:B-1----:R-:W-:-:S02]  /*7ed0*/  IADD3 R82, R99, 0x2c0, RZ ;  /* 0x000002c063527810 */ /* 0x002fc40007ffe0ff */
[----:B0-----:R-:W-:Y:S01]  /*7ee0*/  IADD3 R120, R99, 0x300, RZ ;  /* 0x0000030063787810 */ /* 0x001fe20007ffe0ff */
[----:B------:R-:W-:Y:S05]  /*7ef0*/  @!P5 BRA `(.L_x_7042) ;  /* 0x000000100000d947 */ /* 0x000fea0003800000 */
[----:B----4-:R0:W-:Y:S02]  /*7f00*/  RED.E.ADD.F32.FTZ.RN.STRONG.GPU [R64.64+-0x1600], R67 ;  /* 0xffea00434000798e */ /* 0x0101e4000c10e78e */
.L_x_7042:
[----:B------:R-:W-:Y:S05]  /*7f10*/  BSYNC B0 ;  /* 0x0000000000007941 */ /* 0x000fea0003800000 */
.L_x_7041:
[-C--:B------:R-:W-:Y:S01]  /*7f20*/  LEA.HI.SX32 R82, R82, R99.reuse, 0x1b ;  /* 0x0000006352527211 */ /* 0x080fe200078fdaff */
[----:B------:R-:W-:Y:S01]  /*7f30*/  BSSY B0, `(.L_x_7043) ;  /* 0x000000d000007945 */ /* 0x000fe20003800000 */
[----:B------:R-:W-:Y:S02]  /*7f40*/  ISETP.GE.AND P6, PT, R171, 0x2c1, PT ;  /* 0x000002c1ab00780c */ /* 0x000fe40003fc6270 */
[----:B--2---:R-:W-:Y:S01]  /*7f50*/  IADD3 R66, R99, 0x340, RZ ;  /* 0x0000034063427810 */ /* 0x004fe20007ffe0ff */
        /* <DEDUP_REMOVED lines=10> */
.L_x_7044:
[----:B0-----:R-:W-:Y:S05]  /*8000*/  BSYNC B0 ;  /* 0x0000000000007941 */ /* 0x001fea0003800000 */
.L_x_7043:
[----:B-1----:R0:W1:Y:S01]  /*8010*/  LDS R67, [R120.X4+0x1c80] ;  /* 0x001c800078437984 */ /* 0x0020620000004800 */
[----:B------:R-:W-:Y:S01]  /*8020*/  BSSY B0, `(.L_x_7045) ;  /* 0x0000005000007945 */ /* 0x000fe20003800000 */
[----:B------:R-:W-:Y:S02]  /*8030*/  IADD3 R82, R99, 0x380, RZ ;  /* 0x0000038063527810 */ /* 0x000fe40007ffe0ff */
[----:B------:R-:W-:Y:S01]  /*8040*/  LEA.HI.SX32 R66, R66, R99, 0x1b ;  /* 0x0000006342427211 */ /* 0x000fe200078fdaff */
[----:B------:R-:W-:Y:S05]  /*8050*/  @!P0 BRA `(.L_x_7046) ;  /* 0x0000001000008947 */ /* 0x000fea0003800000 */
[----:B-1----:R1:W-:Y:S02]  /*8060*/  RED.E.ADD.F32.FTZ.RN.STRONG.GPU [R64.64+-0x1400], R67 ;  /* 0xffec00434000798e */ /* 0x0023e4000c10e78e */
.L_x_7046:
[----:B------:R-:W-:Y:S05]  /*8070*/  BSYNC B0 ;  /* 0x0000000000007941 */ /* 0x000fea0003800000 */
.L_x_7045:
[----:B-1----:R1:W2:Y:S01]  /*8080*/  LDS R67, [R66.X4+0x1d80] ;  /* 0x001d800042437984 */ /* 0x0022a20000004800 */
[----:B------:R-:W-:Y:S01]  /*8090*/  BSSY B0, `(.L_x_7047) ;  /* 0x0000005000007945 */ /* 0x000fe20003800000 */
[----:B0-----:R-:W-:-:S02]  /*80a0*/  IADD3 R120, R99, 0x3c0, RZ ;  /* 0x000003c063787810 */ /* 0x001fc40007ffe0ff */
[----:B------:R-:W-:Y:S01]  /*80b0*/  LEA.HI.SX32 R82, R82, R99, 0x1b ;  /* 0x0000006352527211 */ /* 0x000fe200078fdaff */
[----:B------:R-:W-:Y:S05]  /*80c0*/  @!P1 BRA `(.L_x_7048) ;  /* 0x0000001000009947 */ /* 0x000fea0003800000 */
[----:B--2---:R0:W-:Y:S02]  /*80d0*/  RED.E.ADD.F32.FTZ.RN.STRONG.GPU [R64.64+-0x1300], R67 ;  /* 0xffed00434000798e */ /* 0x0041e4000c10e78e */
.L_x_7048:
[----:B------:R-:W-:Y:S05]  /*80e0*/  BSYNC B0 ;  /* 0x0000000000007941 */ /* 0x000fea0003800000 */
.L_x_7047:
[----:B0-2---:R0:W2:Y:S01]  /*80f0*/  LDS R67, [R82.X4+0x1e80] ;  /* 0x001e800052437984 */ /* 0x0050a20000004800 */
[----:B------:R-:W-:Y:S01]  /*8100*/  BSSY B0, `(.L_x_7049) ;  /* 0x0000005000007945 */ /* 0x000fe20003800000 */
[----:B-1----:R-:W-:Y:S02]  /*8110*/  IADD3 R66, R99, 0x400, RZ ;  /* 0x0000040063427810 */ /* 0x002fe40007ffe0ff */
[----:B------:R-:W-:Y:S01]  /*8120*/  LEA.HI.SX32 R120, R120, R99, 0x1b ;  /* 0x0000006378787211 */ /* 0x000fe200078fdaff */
[----:B------:R-:W-:Y:S05]  /*8130*/  @!P2 BRA `(.L_x_7050) ;  /* 0x000000100000a947 */ /* 0x000fea0003800000 */
[----:B--2---:R1:W-:Y:S02]  /*8140*/  RED.E.ADD.F32.FTZ.RN.STRONG.GPU [R64.64+-0x1200], R67 ;  /* 0xffee00434000798e */ /* 0x0043e4000c10e78e */
.L_x_7050:
[----:B------:R-:W-:Y:S05]  /*8150*/  BSYNC B0 ;  /* 0x0000000000007941 */ /* 0x000fea0003800000 */
.L_x_7049:
[----:B-12---:R1:W2:Y:S01]  /*8160*/  LDS R67, [R120.X4+0x1f80] ;  /* 0x001f800078437984 */ /* 0x0062a20000004800 */
[----:B------:R-:W-:Y:S01]  /*8170*/  BSSY B0, `(.L_x_7051) ;  /* 0x0000005000007945 */ /* 0x000fe20003800000 */
[----:B0-----:R-:W-:Y:S02]  /*8180*/  IADD3 R82, R99, 0x440, RZ ;  /* 0x0000044063527810 */ /* 0x001fe40007ffe0ff */
[----:B------:R-:W-:Y:S01]  /*8190*/  LEA.HI.SX32 R66, R66, R99, 0x1b ;  /* 0x0000006342427211 */ /* 0x000fe200078fdaff */
[----:B------:R-:W-:Y:S05]  /*81a0*/  @!P3 BRA `(.L_x_7052) ;  /* 0x000000100000b947 */ /* 0x000fea0003800000 */
[----:B--2---:R0:W-:Y:S02]  /*81b0*/  RED.E.ADD.F32.FTZ.RN.STRONG.GPU [R64.64+-0x1100], R67 ;  /* 0xffef00434000798e */ /* 0x0041e4000c10e78e */
.L_x_7052:
[----:B------:R-:W-:Y:S05]  /*81c0*/  BSYNC B0 ;  /* 0x0000000000007941 */ /* 0x000fea0003800000 */
.L_x_7051:
[----:B0-2---:R0:W2:Y:S01]  /*81d0*/  LDS R67, [R66.X4+0x2080] ;  /* 0x0020800042437984 */ /* 0x0050a20000004800 */
[----:B------:R-:W-:Y:S01]  /*81e0*/  BSSY B0, `(.L_x_7053) ;  /* 0x0000004000007945 */ /* 0x000fe20003800000 */
[----:B------:R-:W-:Y:S01]  /*81f0*/  LEA.HI.SX32 R82, R82, R99, 0x1b ;  /* 0x0000006352527211 */ /* 0x000fe200078fdaff */
[----:B------:R-:W-:Y:S05]  /*8200*/  @!P4 BRA `(.L_x_7054) ;  /* 0x000000100000c947 */ /* 0x000fea0003800000 */
[----:B--2---:R2:W-:Y:S02]  /*8210*/  RED.E.ADD.F32.FTZ.RN.STRONG.GPU [R64.64+-0x1000], R67 ;  /* 0xfff000434000798e */ /* 0x0045e4000c10e78e */
.L_x_7054:
[----:B------:R-:W-:Y:S05]  /*8220*/  BSYNC B0 ;  /* 0x0000000000007941 */ /* 0x000fea0003800000 */
.L_x_7053:
[----:B--2---:R2:W4:Y:S01]  /*8230*/  LDS R67, [R82.X4+0x2180] ;  /* 0x0021800052437984 */ /* 0x0045220000004800 */
[----:B------:R-:W-:Y:S01]  /*8240*/  BSSY B0, `(.L_x_7055) ;  /* 0x0000005000007945 */ /* 0x000fe20003800000 */
[----:B0-----:R-:W-:-:S02]  /*8250*/  IADD3 R66, R99, 0x480, RZ ;  /* 0x0000048063427810 */ /* 0x001fc40007ffe0ff */
[----:B-1----:R-:W-:Y:S01]  /*8260*/  IADD3 R120, R99, 0x4c0, RZ ;  /* 0x000004c063787810 */ /* 0x002fe20007ffe0ff */
[----:B------:R-:W-:Y:S05]  /*8270*/  @!P5 BRA `(.L_x_7056) ;  /* 0x000000100000d947 */ /* 0x000fea0003800000 */
[----:B----4-:R0:W-:Y:S02]  /*8280*/  RED.E.ADD.F32.FTZ.RN.STRONG.GPU [R64.64+-0xf00], R67 ;  /* 0xfff100434000798e */ /* 0x0101e4000c10e78e */
.L_x_7056:
[----:B------:R-:W-:Y:S05]  /*8290*/  BSYNC B0 ;  /* 0x0000000000007941 */ /* 0x000fea0003800000 */
.L_x_7055:
        /* <DEDUP_REMOVED lines=14> */
.L_x_7058:
[----:B0-----:R-:W-:Y:S05]  /*8380*/  BSYNC B0 ;  /* 0x0000000000007941 */ /* 0x001fea0003800000 */
.L_x_7057:
[----:B-1----:R0:W1:Y:S01]  /*8390*/  LDS R67, [R120.X4+0x2380] ;  /* 0x0023800078437984 */ /* 0x0020620000004800 */
[----:B------:R-:W-:Y:S01]  /*83a0*/  BSSY B0, `(.L_x_7059) ;  /* 0x0000005000007945 */ /* 0x000fe20003800000 */
[----:B------:R-:W-:Y:S02]  /*83b0*/  IADD3 R66, R99, 0x540, RZ ;  /* 0x0000054063427810 */ /* 0x000fe40007ffe0ff */
[----:B------:R-:W-:Y:S01]  /*83c0*/  LEA.HI.SX32 R82, R82, R99, 0x1b ;  /* 0x0000006352527211 */ /* 0x000fe200078fdaff */
[----:B------:R-:W-:Y:S05]  /*83d0*/  @!P0 BRA `(.L_x_7060) ;  /* 0x0000001000008947 */ /* 0x000fea0003800000 */
[----:B-1----:R1:W-:Y:S02]  /*83e0*/  RED.E.ADD.F32.FTZ.RN.STRONG.GPU [R64.64+-0xd00], R67 ;  /* 0xfff300434000798e */ /* 0x0023e4000c10e78e */
.L_x_7060:
[----:B------:R-:W-:Y:S05]  /*83f0*/  BSYNC B0 ;  /* 0x0000000000007941 */ /* 0x000fea0003800000 */
.L_x_7059:
[----:B-1----:R1:W2:Y:S01]  /*8400*/  LDS R67, [R82.X4+0x2480] ;  /* 0x0024800052437984 */ /* 0x0022a20000004800 */
[----:B------:R-:W-:Y:S01]  /*8410*/  BSSY B0, `(.L_x_7061) ;  /* 0x0000005000007945 */ /* 0x000fe20003800000 */
[----:B0-----:R-:W-:-:S02]  /*8420*/  IADD3 R120, R99, 0x580, RZ ;  /* 0x0000058063787810 */ /* 0x001fc40007ffe0ff */
[----:B------:R-:W-:Y:S01]  /*8430*/  LEA.HI.SX32 R66, R66, R99, 0x1b ;  /* 0x0000006342427211 */ /* 0x000fe200078fdaff */
[----:B------:R-:W-:Y:S05]  /*8440*/  @!P1 BRA `(.L_x_7062) ;  /* 0x0000001000009947 */ /* 0x000fea0003800000 */
[----:B--2---:R0:W-:Y:S02]  /*8450*/  RED.E.ADD.F32.FTZ.RN.STRONG.GPU [R64.64+-0xc00], R67 ;  /* 0xfff400434000798e */ /* 0x0041e4000c10e78e */
.L_x_7062:
[----:B------:R-:W-:Y:S05]  /*8460*/  BSYNC B0 ;  /* 0x0000000000007941 */ /* 0x000fea0003800000 */
.L_x_7061:
[----:B0-2---:R0:W2:Y:S01]  /*8470*/  LDS R67, [R66.X4+0x2580] ;  /* 0x0025800042437984 */ /* 0x0050a20000004800 */
[----:B------:R-:W-:Y:S01]  /*8480*/  BSSY B0, `(.L_x_7063) ;  /* 0x0000005000007945 */ /* 0x000fe20003800000 */
[----:B-1----:R-:W-:Y:S02]  /*8490*/  IADD3 R82, R99, 0x5c0, RZ ;  /* 0x000005c063527810 */ /* 0x002fe40007ffe0ff */
[----:B------:R-:W-:Y:S01]  /*84a0*/  LEA.HI.SX32 R120, R120, R99, 0x1b ;  /* 0x0000006378787211 */ /* 0x000fe200078fdaff */
[----:B------:R-:W-:Y:S05]  /*84b0*/  @!P2 BRA `(.L_x_7064) ;  /* 0x000000100000a947 */ /* 0x000fea0003800000 */
[----:B--2---:R1:W-:Y:S02]  /*84c0*/  RED.E.ADD.F32.FTZ.RN.STRONG.GPU [R64.64+-0xb00], R67 ;  /* 0xfff500434000798e */ /* 0x0043e4000c10e78e */
.L_x_7064:
[----:B------:R-:W-:Y:S05]  /*84d0*/  BSYNC B0 ;  /* 0x0000000000007941 */ /* 0x000fea0003800000 */
.L_x_7063:
[----:B-12---:R1:W2:Y:S01]  /*84e0*/  LDS R67, [R120.X4+0x2680] ;  /* 0x0026800078437984 */ /* 0x0062a20000004800 */
[----:B------:R-:W-:Y:S01]  /*84f0*/  BSSY B0, `(.L_x_7065) ;  /* 0x0000005000007945 */ /* 0x000fe20003800000 */
[----:B0-----:R-:W-:Y:S02]  /*8500*/  IADD3 R66, R99, 0x600, RZ ;  /* 0x0000060063427810 */ /* 0x001fe40007ffe0ff */
[----:B------:R-:W-:Y:S01]  /*8510*/  LEA.HI.SX32 R82, R82, R99, 0x1b ;  /* 0x0000006352527211 */ /* 0x000fe200078fdaff */
[----:B------:R-:W-:Y:S05]  /*8520*/  @!P3 BRA `(.L_x_7066) ;  /* 0x000000100000b947 */ /* 0x000fea0003800000 */
[----:B--2---:R0:W-:Y:S02]  /*8530*/  RED.E.ADD.F32.FTZ.RN.STRONG.GPU [R64.64+-0xa00], R67 ;  /* 0xfff600434000798e */ /* 0x0041e4000c10e78e */
.L_x_7066:
[----:B------:R-:W-:Y:S05]  /*8540*/  BSYNC B0 ;  /* 0x0000000000007941 */ /* 0x000fea0003800000 */
.L_x_7065:
[----:B0-2---:R0:W2:Y:S01]  /*8550*/  LDS R67, [R82.X4+0x2780] ;  /* 0x0027800052437984 */ /* 0x0050a20000004800 */
[----:B------:R-:W-:Y:S01]  /*8560*/  BSSY B0, `(.L_x_7067) ;  /* 0x0000004000007945 */ /* 0x000fe20003800000 */
[----:B------:R-:W-:Y:S01]  /*8570*/  LEA.HI.SX32 R66, R66, R99, 0x1b ;  /* 0x0000006342427211 */ /* 0x000fe200078fdaff */
[----:B------:R-:W-:Y:S05]  /*8580*/  @!P4 BRA `(.L_x_7068) ;  /* 0x000000100000c947 */ /* 0x000fea0003800000 */
[----:B--2---:R2:W-:Y:S02]  /*8590*/  RED.E.ADD.F32.FTZ.RN.STRONG.GPU [R64.64+-0x900], R67 ;  /* 0xfff700434000798e */ /* 0x0045e4000c10e78e */
.L_x_7068:
[----:B------:R-:W-:Y:S05]  /*85a0*/  BSYNC B0 ;  /* 0x0000000000007941 */ /* 0x000fea0003800000 */
.L_x_7067:
[----:B--2---:R2:W4:Y:S01]  /*85b0*/  LDS R67, [R66.X4+0x2880] ;  /* 0x0028800042437984 */ /* 0x0045220000004800 */
[----:B------:R-:W-:Y:S01]  /*85c0*/  BSSY B0, `(.L_x_7069) ;  /* 0x0000005000007945 */ /* 0x000fe20003800000 */
[----:B0-----:R-:W-:-:S02]  /*85d0*/  IADD3 R82, R99, 0x640, RZ ;  /* 0x0000064063527810 */ /* 0x001fc40007ffe0ff */
[----:B-1----:R-:W-:Y:S01]  /*85e0*/  IADD3 R120, R99, 0x680, RZ ;  /* 0x0000068063787810 */ /* 0x002fe20007ffe0ff */
[----:B------:R-:W-:Y:S05]  /*85f0*/  @!P5 BRA `(.L_x_7070) ;  /* 0x000000100000d947 */ /* 0x000fea0003800000 */
[----:B----4-:R0:W-:Y:S02]  /*8600*/  RED.E.ADD.F32.FTZ.RN.STRONG.GPU [R64.64+-0x800], R67 ;  /* 0xfff800434000798e */ /* 0x0101e4000c10e78e */
.L_x_7070:
[----:B------:R-:W-:Y:S05]  /*8610*/  BSYNC B0 ;  /* 0x0000000000007941 */ /* 0x000fea0003800000 */
.L_x_7069:
        /* <DEDUP_REMOVED lines=14> */
.L_x_7072:
[----:B0-----:R-:W-:Y:S05]  /*8700*/  BSYNC B0 ;  /* 0x0000000000007941 */ /* 0x001fea0003800000 */
.L_x_7071:
[----:B-1----:R0:W1:Y:S01]  /*8710*/  LDS R67, [R120.X4+0x2a80] ;  /* 0x002a800078437984 */ /* 0x0020620000004800 */
[----:B------:R-:W-:Y:S01]  /*8720*/  BSSY B0, `(.L_x_7073) ;  /* 0x0000005000007945 */ /* 0x000fe20003800000 */
[----:B------:R-:W-:Y:S02]  /*8730*/  IADD3 R82, R99, 0x700, RZ ;  /* 0x0000070063527810 */ /* 0x000fe40007ffe0ff */
[----:B------:R-:W-:Y:S01]  /*8740*/  LEA.HI.SX32 R66, R66, R99, 0x1b ;  /* 0x0000006342427211 */ /* 0x000fe200078fdaff */
[----:B------:R-:W-:Y:S05]  /*8750*/  @!P0 BRA `(.L_x_7074) ;  /* 0x0000001000008947 */ /* 0x000fea0003800000 */
[----:B-1----:R1:W-:Y:S02]  /*8760*/  RED.E.ADD.F32.FTZ.RN.STRONG.GPU [R64.64+-0x600], R67 ;  /* 0xfffa00434000798e */ /* 0x0023e4000c10e78e */
.L_x_7074:
[----:B------:R-:W-:Y:S05]  /*8770*/  BSYNC B0 ;  /* 0x0000000000007941 */ /* 0x000fea0003800000 */
.L_x_7073:
[----:B-1----:R1:W2:Y:S01]  /*8780*/  LDS R67, [R66.X4+0x2b80] ;  /* 0x002b800042437984 */ /* 0x0022a20000004800 */
[----:B------:R-:W-:Y:S01]  /*8790*/  BSSY B0, `(.L_x_7075) ;  /* 0x0000005000007945 */ /* 0x000fe20003800000 */
[----:B0-----:R-:W-:-:S02]  /*87a0*/  IADD3 R120, R99, 0x740, RZ ;  /* 0x0000074063787810 */ /* 0x001fc40007ffe0ff */
[----:B------:R-:W-:Y:S01]  /*87b0*/  LEA.HI.SX32 R82, R82, R99, 0x1b ;  /* 0x0000006352527211 */ /* 0x000fe200078fdaff */
[----:B------:R-:W-:Y:S05]  /*87c0*/  @!P1 BRA `(.L_x_7076) ;  /* 0x0000001000009947 */ /* 0x000fea0003800000 */
[----:B--2---:R0:W-:Y:S02]  /*87d0*/  RED.E.ADD.F32.FTZ.RN.STRONG.GPU [R64.64+-0x500], R67 ;  /* 0xfffb00434000798e */ /* 0x0041e4000c10e78e */
.L_x_7076:
[----:B------:R-:W-:Y:S05]  /*87e0*/  BSYNC B0 ;  /* 0x0000000000007941 */ /* 0x000fea0003800000 */
.L_x_7075:
[----:B0-2---:R0:W2:Y:S01]  /*87f0*/  LDS R67, [R82.X4+0x2c80] ;  /* 0x002c800052437984 */ /* 0x0050a20000004800 */
[----:B------:R-:W-:Y:S01]  /*8800*/  BSSY B0, `(.L_x_7077) ;  /* 0x0000005000007945 */ /* 0x000fe20003800000 */
[----:B-1----:R-:W-:Y:S02]  /*8810*/  IADD3 R66, R99, 0x780, RZ ;  /* 0x0000078063427810 */ /* 0x002fe40007ffe0ff */
[----:B------:R-:W-:Y:S01]  /*8820*/  LEA.HI.SX32 R120, R120, R99, 0x1b ;  /* 0x0000006378787211 */ /* 0x000fe200078fdaff */
[----:B------:R-:W-:Y:S05]  /*8830*/  @!P2 BRA `(.L_x_7078) ;  /* 0x000000100000a947 */ /* 0x000fea0003800000 */
[----:B--2---:R1:W-:Y:S02]  /*8840*/  RED.E.ADD.F32.FTZ.RN.STRONG.GPU [R64.64+-0x400], R67 ;  /* 0xfffc00434000798e */ /* 0x0043e4000c10e78e */
.L_x_7078:
[----:B------:R-:W-:Y:S05]  /*8850*/  BSYNC B0 ;  /* 0x0000000000007941 */ /* 0x000fea0003800000 */
.L_x_7077:
[----:B-12---:R1:W2:Y:S01]  /*8860*/  LDS R67, [R120.X4+0x2d80] ;  /* 0x002d800078437984 */ /* 0x0062a20000004800 */
[----:B------:R-:W-:Y:S01]  /*8870*/  BSSY B0, `(.L_x_7079) ;  /* 0x0000005000007945 */ /* 0x000fe20003800000 */
[----:B0-----:R-:W-:Y:S02]  /*8880*/  IADD3 R82, R99, 0x7c0, RZ ;  /* 0x000007c063527810 */ /* 0x001fe40007ffe0ff */
[----:B------:R-:W-:Y:S01]  /*8890*/  LEA.HI.SX32 R66, R66, R99, 0x1b ;  /* 0x0000006342427211 */ /* 0x000fe200078fdaff */
[----:B------:R-:W-:Y:S05]  /*88a0*/  @!P3 BRA `(.L_x_7080) ;  /* 0x000000100000b947 */ /* 0x000fea0003800000 */
[----:B--2---:R0:W-:Y:S02]  /*88b0*/  RED.E.ADD.F32.FTZ.RN.STRONG.GPU [R64.64+-0x300], R67 ;  /* 0xfffd00434000798e */ /* 0x0041e4000c10e78e */
.L_x_7080:
[----:B------:R-:W-:Y:S05]  /*88c0*/  BSYNC B0 ;  /* 0x0000000000007941 */ /* 0x000fea0003800000 */
.L_x_7079:
[----:B0-2---:R0:W2:Y:S01]  /*88d0*/  LDS R67, [R66.X4+0x2e80] ;  /* 0x002e800042437984 */ /* 0x0050a20000004800 */
[----:B------:R-:W-:Y:S01]  /*88e0*/  BSSY B0, `(.L_x_7081) ;  /* 0x0000004000007945 */ /* 0x000fe20003800000 */
[----:B------:R-:W-:Y:S01]  /*88f0*/  LEA.HI.SX32 R82, R82, R99, 0x1b ;  /* 0x0000006352527211 */ /* 0x000fe200078fdaff */
[----:B------:R-:W-:Y:S05]  /*8900*/  @!P4 BRA `(.L_x_7082) ;  /* 0x000000100000c947 */ /* 0x000fea0003800000 */
[----:B--2---:R2:W-:Y:S02]  /*8910*/  RED.E.ADD.F32.FTZ.RN.STRONG.GPU [R64.64+-0x200], R67 ;  /* 0xfffe00434000798e */ /* 0x0045e4000c10e78e */
.L_x_7082:
[----:B------:R-:W-:Y:S05]  /*8920*/  BSYNC B0 ;  /* 0x0000000000007941 */ /* 0x000fea0003800000 */
.L_x_7081:
[----:B--2---:R2:W4:Y:S01]  /*8930*/  LDS R67, [R82.X4+0x2f80] ;  /* 0x002f800052437984 */ /* 0x0045220000004800 */
[----:B------:R-:W-:Y:S01]  /*8940*/  BSSY B0, `(.L_x_7083) ;  /* 0x0000003000007945 */ /* 0x000fe20003800000 */
[----:B------:R-:W-:Y:S05]  /*8950*/  @!P5 BRA `(.L_x_7084) ;  /* 0x000000100000d947 */ /* 0x000fea0003800000 */
[----:B----4-:R4:W-:Y:S02]  /*8960*/  RED.E.ADD.F32.FTZ.RN.STRONG.GPU [R64.64+-0x100], R67 ;  /* 0xffff00434000798e */ /* 0x0109e4000c10e78e */
.L_x_7084:
[----:B------:R-:W-:Y:S05]  /*8970*/  BSYNC B0 ;  /* 0x0000000000007941 */ /* 0x000fea0003800000 */
.L_x_7083:
[----:B--2---:R-:W2:Y:S01]  /*8980*/  SHFL.DOWN PT, R82, R76, 0x1, 0x1f ;  /* 0x08201f004c527f89 */ /* 0x004ea200000e0000 */
[C---:B------:R-:W-:Y:S01]  /*8990*/  ISETP.GT.AND P0, PT, R98.reuse, 0x1e, PT ;  /* 0x0000001e6200780c */ /* 0x040fe20003f04270 */
[----:B------:R-:W-:Y:S01]  /*89a0*/  FFMA.FTZ R81, R135, R134, R81 ;  /* 0x0000008687517223 */ /* 0x000fe20000010051 */
[----:B----4-:R-:W-:Y:S01]  /*89b0*/  MOV R65, R76 ;  /* 0x0000004c00417202 */ /* 0x010fe20000000f00 */
[----:B------:R-:W4:Y:S01]  /*89c0*/  SHFL.DOWN PT, R143, R189, 0x1, 0x1f ;  /* 0x08201f00bd8f7f89 */ /* 0x000f2200000e0000 */
[----:B0-----:R-:W-:Y:S01]  /*89d0*/  MOV R66, R189 ;  /* 0x000000bd00427202 */ /* 0x001fe20000000f00 */
[----:B------:R-:W-:Y:S01]  /*89e0*/  FFMA.FTZ R34, R51, R77, R34 ;  /* 0x0000004d33227223 */ /* 0x000fe20000010022 */
[----:B------:R-:W-:Y:S01]  /*89f0*/  MOV R67, R222 ;  /* 0x000000de00437202 */ /* 0x000fe20000000f00 */
[----:B-1----:R-:W0:Y:S01]  /*8a00*/  SHFL.DOWN PT, R120, R222, 0x1, 0x1f ;  /* 0x08201f00de787f89 */ /* 0x002e2200000e0000 */
[----:B------:R-:W-:Y:S01]  /*8a10*/  MOV R64, R70 ;  /* 0x0000004600407202 */ /* 0x000fe20000000f00 */
[----:B------:R-:W-:Y:S01]  /*8a20*/  FADD.FTZ R32, R81, R32 ;  /* 0x0000002051207221 */ /* 0x000fe20000010000 */
[----:B------:R-:W-:Y:S01]  /*8a30*/  ISETP.NE.AND P1, PT, R98, RZ, PT ;  /* 0x000000ff6200720c */ /* 0x000fe20003f25270 */
[----:B------:R-:W1:Y:S01]  /*8a40*/  SHFL.DOWN PT, R141, R70, 0x1, 0x1f ;  /* 0x08201f00468d7f89 */ /* 0x000e6200000e0000 */
[----:B------:R-:W-:Y:S01]  /*8a50*/  FFMA.FTZ R79, R236, R139, R79 ;  /* 0x0000008bec4f7223 */ /* 0x000fe2000001004f */
[----:B------:R-:W-:Y:S01]  /*8a60*/  ISETP.NE.AND P2, PT, R99, RZ, PT ;  /* 0x000000ff6300720c */ /* 0x000fe20003f45270 */
[----:B------:R-:W-:Y:S01]  /*8a70*/  FMUL.FTZ R144, R239, R144 ;  /* 0x00000090ef907220 */ /* 0x000fe20000410000 */
[----:B------:R-:W-:Y:S01]  /*8a80*/  BSSY B0, `(.L_x_7085) ;  /* 0x0000090000007945 */ /* 0x000fe20003800000 */
[----:B------:R-:W-:-:S02]  /*8a90*/  FFMA.FTZ R79, R133, R142, R79 ;  /* 0x0000008e854f7223 */ /* 0x000fc4000001004f */
[----:B------:R-:W-:Y:S02]  /*8aa0*/  FMUL.FTZ R199, R168, R199 ;  /* 0x000000c7a8c77220 */ /* 0x000fe40000410000 */
[----:B------:R-:W-:Y:S02]  /*8ab0*/  FADD.FTZ R30, R79, R30 ;  /* 0x0000001e4f1e7221 */ /* 0x000fe40000010000 */
[----:B------:R-:W-:Y:S02]  /*8ac0*/  FMUL.FTZ R170, R217, R170 ;  /* 0x000000aad9aa7220 */ /* 0x000fe40000410000 */
[----:B--2---:R-:W-:Y:S02]  /*8ad0*/  @!P0 FADD.FTZ R65, R65, R82 ;  /* 0x0000005241418221 */ /* 0x004fe40000010000 */
[----:B------:R-:W-:Y:S02]  /*8ae0*/  FMUL.FTZ R198, R167, R198 ;  /* 0x000000c6a7c67220 */ /* 0x000fe40000410000 */
[----:B----4-:R-:W-:Y:S01]  /*8af0*/  @!P0 FADD.FTZ R66, R66, R143 ;  /* 0x0000008f42428221 */ /* 0x010fe20000010000 */
        /* <DEDUP_REMOVED lines=18> */
[----:B0-----:R-:W-:Y:S02]  /*8c20*/  @!P0 FADD.FTZ R66, R66, R143 ;  /* 0x0000008f42428221 */ /* 0x001fe40000010000 */
[----:B------:R-:W-:Y:S02]  /*8c30*/  FMUL.FTZ R146, R75, R146 ;  /* 0x000000924b927220 */ /* 0x000fe40000410000 */
[----:B-1----:R-:W-:Y:S01]  /*8c40*/  @!P0 FADD.FTZ R67, R67, R70 ;  /* 0x0000004643438221 */ /* 0x002fe20000010000 */
[----:B------:R-:W0:Y:S01]  /*8c50*/  SHFL.DOWN PT, R81, R66, 0x4, 0x1f ;  /* 0x08801f0042517f89 */ /* 0x000e2200000e0000 */
[----:B------:R-:W-:Y:S02]  /*8c60*/  FMUL.FTZ R192, R127, R192 ;  /* 0x000000c07fc07220 */ /* 0x000fe40000410000 */
[----:B----4-:R-:W-:Y:S01]  /*8c70*/  @!P0 FADD.FTZ R64, R64, R141 ;  /* 0x0000008d40408221 */ /* 0x010fe20000010000 */
[----:B------:R-:W1:Y:S01]  /*8c80*/  SHFL.DOWN PT, R70, R65, 0x4, 0x1f ;  /* 0x08801f0041467f89 */ /* 0x000e6200000e0000 */
[----:B------:R-:W-:Y:S01]  /*8c90*/  ISETP.GT.AND P0, PT, R98, 0x1b, PT ;  /* 0x0000001b6200780c */ /* 0x000fe20003f04270 */
[----:B------:R-:W-:-:S02]  /*8ca0*/  FMUL.FTZ R147, R208, R147 ;  /* 0x00000093d0937220 */ /* 0x000fc40000410000 */
[----:B------:R-:W2:Y:S01]  /*8cb0*/  SHFL.DOWN PT, R76, R67, 0x4, 0x1f ;  /* 0x08801f00434c7f89 */ /* 0x000ea200000e0000 */
[----:B------:R-:W-:Y:S02]  /*8cc0*/  FMUL.FTZ R191, R122, R191 ;  /* 0x000000bf7abf7220 */ /* 0x000fe40000410000 */
[----:B------:R-:W-:Y:S01]  /*8cd0*/  FMUL.FTZ R116, R131, R116 ;  /* 0x0000007483747220 */ /* 0x000fe20000410000 */
[----:B------:R-:W4:Y:S01]  /*8ce0*/  SHFL.DOWN PT, R77, R64, 0x4, 0x1f ;  /* 0x08801f00404d7f89 */ /* 0x000f2200000e0000 */
[----:B------:R-:W-:Y:S02]  /*8cf0*/  FMUL.FTZ R190, R123, R190 ;  /* 0x000000be7bbe7220 */ /* 0x000fe40000410000 */
[----:B------:R-:W-:Y:S02]  /*8d00*/  FMUL.FTZ R117, R72, R117 ;  /* 0x0000007548757220 */ /* 0x000fe40000410000 */
        /* <DEDUP_REMOVED lines=31> */
[----:B----4-:R-:W-:Y:S01]  /*8f00*/  @!P0 FADD.FTZ R64, R64, R77 ;  /* 0x0000004d40408221 */ /* 0x010fe20000010000 */
[----:B------:R-:W2:Y:S01]  /*8f10*/  SHFL.DOWN PT, R76, R67, 0x10, 0x1f ;  /* 0x0a001f00434c7f89 */ /* 0x000ea200000e0000 */
        /* <DEDUP_REMOVED lines=13> */
[----:B--2---:R-:W-:Y:S02]  /*8ff0*/  @!P0 FADD.FTZ R67, R67, R76 ;  /* 0x0000004c43438221 */ /* 0x004fe40000010000 */
        /* <DEDUP_REMOVED lines=14> */
[----:B------:R-:W-:Y:S02]  /*90e0*/  FFMA.FTZ R37, R52, R142, R37 ;  /* 0x0000008e34257223 */ /* 0x000fe40000010025 */
[----:B------:R-:W-:Y:S02]  /*90f0*/  FFMA.FTZ R38, R55, R173, R38 ;  /* 0x000000ad37267223 */ /* 0x000fe40000010026 */
        /* <DEDUP_REMOVED lines=40> */
.L_x_7086:
[----:B0-----:R-:W-:Y:S05]  /*9380*/  BSYNC B0 ;  /* 0x0000000000007941 */ /* 0x001fea0003800000 */
.L_x_7085:
[----:B------:R-:W-:Y:S01]  /*9390*/  IADD3 R0, R0, 0x1, RZ ;  /* 0x0000000100007810 */ /* 0x000fe20007ffe0ff */
[----:B------:R-:W-:-:S03]  /*93a0*/  UIADD3 UR7, UP0, UR7, 0x1, URZ ;  /* 0x0000000107077890 */ /* 0x000fc6000ff1e03f */
[----:B------:R-:W-:Y:S01]  /*93b0*/  ISETP.GE.AND P0, PT, R0, c[0x0][0x16c], PT ;  /* 0x00005b0000007a0c */ /* 0x000fe20003f06270 */
[----:B------:R-:W-:-:S12]  /*93c0*/  UIADD3.X UR8, URZ, UR8, URZ, UP0, !UPT ;  /* 0x000000083f087290 */ /* 0x000fd800087fe43f */
[----:B---3--:R-:W-:Y:S01]  /*93d0*/  @P0 CALL.REL.NOINC `(.L_x_6986) ;  /* 0x0000001000000944 */ /* 0x008fe20003c00000 */
[----:B------:R-:W-:Y:S05]  /*93e0*/  BRA `(.L_x_7087) ;  /* 0xffff7ee000007947 */ /* 0x000fea000383ffff */
.L_x_6986:
[----:B------:R-:W-:Y:S01]  /*93f0*/  BAR.SYNC.DEFER_BLOCKING 0x0 ;  /* 0x0000000000007b1d */ /* 0x000fe20000010000 */
[----:B------:R-:W-:Y:S01]  /*9400*/  SHF.L.U32 R0, R99, 0x1, RZ ;  /* 0x0000000163007819 */ /* 0x000fe200000006ff */
[----:B------:R-:W-:Y:S01]  /*9410*/  IMAD R6, R112, c[0x0][0x2e0], RZ ;  /* 0x0000b80070067a24 */ /* 0x000fe200078e02ff */
[----:B------:R-:W-:Y:S01]  /*9420*/  F2FP.BF16.PACK_AB R14, R44, R45 ;  /* 0x0000002d2c0e723e */ /* 0x000fe200000010ff */
[----:B------:R-:W-:Y:S01]  /*9430*/  UIADD3 UR16, UP0, UR16, -0x800, URZ ;  /* 0xfffff80010107890 */ /* 0x000fe2000ff1e03f */
[----:B------:R-:W-:Y:S01]  /*9440*/  LOP3.LUT R11, R0, 0xffffffc0, RZ, 0xc0, !PT ;  /* 0xffffffc0000b7812 */ /* 0x000fe200078ec0ff */
[----:B------:R-:W-:Y:S01]  /*9450*/  IMAD R0, R110, c[0x0][0x2d8], RZ ;  /* 0x0000b6006e007a24 */ /* 0x000fe200078e02ff */
[----:B------:R-:W-:Y:S01]  /*9460*/  F2FP.BF16.PACK_AB R13, R46, R47 ;  /* 0x0000002f2e0d723e */ /* 0x000fe200000010ff */
[----:B------:R-:W-:Y:S01]  /*9470*/  IMAD R9, R113, c[0x0][0x2e4], R6 ;  /* 0x0000b90071097a24 */ /* 0x000fe200078e0206 */
[----:B------:R-:W-:Y:S01]  /*9480*/  F2FP.BF16.PACK_AB R15, R42, R43 ;  /* 0x0000002b2a0f723e */ /* 0x000fe200000010ff */
[----:B------:R-:W-:Y:S01]  /*9490*/  IMAD R7, R111, c[0x0][0x2dc], R0 ;  /* 0x0000b7006f077a24 */ /* 0x000fe200078e0200 */
[----:B------:R-:W-:Y:S01]  /*94a0*/  F2FP.BF16.PACK_AB R12, R48, R49 ;  /* 0x00000031300c723e */ /* 0x000fe200000010ff */
[----:B------:R-:W-:Y:S01]  /*94b0*/  FADD.FTZ R0, R107, R18 ;  /* 0x000000126b007221 */ /* 0x000fe20000010000 */
[----:B------:R-:W-:Y:S01]  /*94c0*/  F2FP.BF16.PACK_AB R47, R34, R35 ;  /* 0x00000023222f723e */ /* 0x000fe200000010ff */
[----:B------:R-:W-:Y:S01]  /*94d0*/  UIADD3 UR18, UP1, UR18, -0x800, URZ ;  /* 0xfffff80012127890 */ /* 0x000fe2000ff3e03f */
[----:B------:R-:W-:Y:S01]  /*94e0*/  F2FP.BF16.PACK_AB R46, R36, R37 ;  /* 0x00000025242e723e */ /* 0x000fe200000010ff */
[----:B------:R-:W-:Y:S01]  /*94f0*/  UIADD3 UR20, UP2, UR20, -0x800, URZ ;  /* 0xfffff80014147890 */ /* 0x000fe2000ff5e03f */
[----:B------:R-:W-:Y:S01]  /*9500*/  F2FP.BF16.PACK_AB R45, R38, R39 ;  /* 0x00000027262d723e */ /* 0x000fe200000010ff */
[----:B------:R-:W-:Y:S01]  /*9510*/  UIADD3 UR6, UR6, 0x1, URZ ;  /* 0x0000000106067890 */ /* 0x000fe2000fffe03f */
[----:B------:R-:W-:Y:S01]  /*9520*/  LEA R8, R98, R11, 0x1 ;  /* 0x0000000b62087211 */ /* 0x000fe200078e08ff */
[----:B------:R-:W-:Y:S01]  /*9530*/  UIADD3.X UR17, UR17, -0x1, URZ, UP0, !UPT ;  /* 0xffffffff11117890 */ /* 0x000fe200087fe43f */
[----:B------:R-:W-:Y:S01]  /*9540*/  F2FP.BF16.PACK_AB R44, R40, R41 ;  /* 0x00000029282c723e */ /* 0x000fe200000010ff */
[----:B------:R-:W-:Y:S01]  /*9550*/  UIADD3.X UR19, UR19, -0x1, URZ, UP1, !UPT ;  /* 0xffffffff13137890 */ /* 0x000fe20008ffe43f */
[----:B------:R-:W-:Y:S01]  /*9560*/  IADD3 R10, R11, R98, RZ ;  /* 0x000000620b0a7210 */ /* 0x000fe20007ffe0ff */
[----:B------:R0:W-:Y:S01]  /*9570*/  STS.128 [R8.X16], R12 ;  /* 0x0000000c08007388 */ /* 0x0001e2000000cc00 */
[----:B------:R-:W-:Y:S01]  /*9580*/  IADD3 R34, R95, -0x1, RZ ;  /* 0xffffffff5f227810 */ /* 0x000fe20007ffe0ff */
[----:B------:R-:W-:Y:S01]  /*9590*/  UIADD3.X UR21, UR21, -0x1, URZ, UP2, !UPT ;  /* 0xffffffff15157890 */ /* 0x000fe200097fe43f */
[----:B------:R-:W-:Y:S01]  /*95a0*/  LOP3.LUT R11, R11, 0x1f, R99, 0xf8, !PT ;  /* 0x0000001f0b0b7812 */ /* 0x000fe200078ef863 */
[----:B------:R-:W-:Y:S01]  /*95b0*/  STS.128 [R8.X16+0x10], R44 ;  /* 0x0000102c08007388 */ /* 0x000fe2000000cc00 */
[----:B------:R-:W-:-:S06]  /*95c0*/  NOP ;  /* 0x0000000000007918 */ /* 0x000fcc0000000000 */
[----:B------:R-:W1:Y:S01]  /*95d0*/  LDS.128 R36, [R10.X16] ;  /* 0x000000000a247984 */ /* 0x000e62000000cc00 */
[----:B------:R-:W-:Y:S02]  /*95e0*/  SHF.L.U32 R4, R34, 0xa, RZ ;  /* 0x0000000a22047819 */ /* 0x000fe400000006ff */
[----:B------:R-:W-:Y:S01]  /*95f0*/  F2FP.BF16.PACK_AB R17, R29, R28 ;  /* 0x0000001c1d11723e */ /* 0x000fe200000010ff */
[----:B------:R-:W2:Y:S01]  /*9600*/  LDS.128 R40, [R10.X16+0x200] ;  /* 0x000200000a287984 */ /* 0x000ea2000000cc00 */
[--C-:B------:R-:W-:Y:S02]  /*9610*/  SHF.R.S32.HI R5, RZ, 0x1f, R4.reuse ;  /* 0x0000001fff057819 */ /* 0x100fe40000011404 */
[----:B0-----:R-:W-:Y:S02]  /*9620*/  F2FP.BF16.PACK_AB R12, R19, R18 ;  /* 0x00000012130c723e */ /* 0x001fe400000010ff */
[----:B------:R-:W-:Y:S01]  /*9630*/  F2FP.BF16.PACK_AB R13, R21, R20 ;  /* 0x00000014150d723e */ /* 0x000fe200000010ff */
        /* <DEDUP_REMOVED lines=10> */
[----:B------:R-:W-:Y:S01]  /*96e0*/  IADD3 R97, P1, R97, -0x1000, RZ ;  /* 0xfffff00061617810 */ /* 0x000fe20007f3e0ff */
[----:B------:R-:W-:Y:S01]  /*96f0*/  FADD.FTZ R0, R7, R20 ;  /* 0x0000001407007221 */ /* 0x000fe20000010000 */
[----:B------:R-:W-:-:S02]  /*9700*/  IADD3 R3, R3, R9, RZ ;  /* 0x0000000903037210 */ /* 0x000fc40007ffe0ff */
[----:B------:R-:W-:Y:S01]  /*9710*/  LEA R6, P0, R2, c[0x0][0x330], 0x1 ;  /* 0x0000cc0002067a11 */ /* 0x000fe200078008ff */
[----:B------:R-:W-:Y:S01]  /*9720*/  FADD.FTZ R9, R0, R21 ;  /* 0x0000001500097221 */ /* 0x000fe20000010000 */
[----:B------:R-:W-:Y:S01]  /*9730*/  IADD3.X R96, R96, -0x1, RZ, P1, !PT ;  /* 0xffffffff60607810 */ /* 0x000fe20000ffe4ff */
[----:B------:R-:W-:Y:S01]  /*9740*/  IMAD R0, R110, c[0x0][0x2f8], RZ ;  /* 0x0000be006e007a24 */ /* 0x000fe200078e02ff */
[----:B------:R-:W-:Y:S01]  /*9750*/  LEA.HI.X R7, R2, c[0x0][0x334], R3, 0x1, P0 ;  /* 0x0000cd0002077a11 */ /* 0x000fe200000f0c03 */
[----:B------:R-:W-:-:S04]  /*9760*/  FADD.FTZ R22, R9, R22 ;  /* 0x0000001609167221 */ /* 0x000fc80000010000 */
[----:B------:R-:W-:-:S04]  /*9770*/  IMAD.WIDE R2, R11, 0x10, R6 ;  /* 0x000000100b027825 */ /* 0x000fc800078e0206 */
[----:B------:R-:W-:Y:S01]  /*9780*/  IMAD R7, R111, c[0x0][0x2fc], R0 ;  /* 0x0000bf006f077a24 */ /* 0x000fe200078e0200 */
[----:B-1----:R-:W-:Y:S01]  /*9790*/  STG.E.128 [R2.64], R36 ;  /* 0x0000002402007986 */ /* 0x002fe2000c101d0e */
[----:B------:R-:W-:Y:S02]  /*97a0*/  IMAD R0, R112, c[0x0][0x300], RZ ;  /* 0x0000c00070007a24 */ /* 0x000fe400078e02ff */
[----:B------:R-:W-:Y:S01]  /*97b0*/  FADD.FTZ R23, R22, R23 ;  /* 0x0000001716177221 */ /* 0x000fe20000010000 */
[----:B--2---:R0:W-:Y:S01]  /*97c0*/  STG.E.128 [R2.64+0x200], R40 ;  /* 0x0002002802007986 */ /* 0x0041e2000c101d0e */
[----:B------:R-:W-:Y:S01]  /*97d0*/  IADD3 R5, R5, R7, RZ ;  /* 0x0000000705057210 */ /* 0x000fe20007ffe0ff */
[----:B------:R-:W-:Y:S02]  /*97e0*/  IMAD R7, R113, c[0x0][0x304], R0 ;  /* 0x0000c10071077a24 */ /* 0x000fe400078e0200 */
[----:B------:R-:W-:Y:S01]  /*97f0*/  BAR.SYNC.DEFER_BLOCKING 0x0 ;  /* 0x0000000000007b1d */ /* 0x000fe20000010000 */
[----:B------:R-:W-:-:S04]  /*9800*/  FADD.FTZ R24, R23, R24 ;  /* 0x0000001817187221 */ /* 0x000fc80000010000 */
        /* <DEDUP_REMOVED lines=11> */
[----:B------:R-:W-:Y:S01]  /*98c0*/  STS.128 [R8.X16+0x10], R16 ;  /* 0x0000101008007388 */ /* 0x000fe2000000cc00 */
[----:B------:R-:W-:-:S06]  /*98d0*/  NOP ;  /* 0x0000000000007918 */ /* 0x000fcc0000000000 */
[----:B------:R-:W0:Y:S01]  /*98e0*/  LDS.128 R44, [R10.X16] ;  /* 0x000000000a2c7984 */ /* 0x000e22000000cc00 */
[----:B------:R-:W-:Y:S01]  /*98f0*/  IMAD.WIDE R2, R11, 0x10, R4 ;  /* 0x000000100b027825 */ /* 0x000fe200078e0204 */
[----:B------:R-:W-:Y:S02]  /*9900*/  ISETP.GT.AND P0, PT, R95, 0x1, PT ;  /* 0x000000015f00780c */ /* 0x000fe40003f04270 */
[----:B------:R-:W1:Y:S01]  /*9910*/  LDS.128 R48, [R10.X16+0x200] ;  /* 0x000200000a307984 */ /* 0x000e62000000cc00 */
[----:B------:R-:W-:Y:S01]  /*9920*/  FADD.FTZ R31, R30, R31 ;  /* 0x0000001f1e1f7221 */ /* 0x000fe20000010000 */
[----:B------:R-:W-:-:S03]  /*9930*/  MOV R95, R34 ;  /* 0x00000022005f7202 */ /* 0x000fc60000000f00 */
[----:B------:R-:W-:-:S04]  /*9940*/  FADD.FTZ R32, R31, R32 ;  /* 0x000000201f207221 */ /* 0x000fc80000010000 */
[----:B------:R-:W-:Y:S01]  /*9950*/  FADD.FTZ R107, R32, R33 ;  /* 0x00000021206b7221 */ /* 0x000fe20000010000 */
[----:B0-----:R0:W-:Y:S04]  /*9960*/  STG.E.128 [R2.64], R44 ;  /* 0x0000002c02007986 */ /* 0x0011e8000c101d0e */
[----:B-1----:R0:W-:Y:S02]  /*9970*/  STG.E.128 [R2.64+0x200], R48 ;  /* 0x0002003002007986 */ /* 0x0021e4000c101d0e */
[----:B0-----:R-:W-:Y:S01]  /*9980*/  @!P0 CALL.REL.NOINC `(.L_x_6984) ;  /* 0x0000001000008944 */ /* 0x001fe20003c00000 */
[----:B------:R-:W-:Y:S05]  /*9990*/  BRA `(.L_x_7088) ;  /* 0xffff6e6000007947 */ /* 0x000fea000383ffff */
.L_x_6984:
        /* <DEDUP_REMOVED lines=29> */
.L_x_7090:
[----:B------:R-:W-:Y:S05]  /*9b70*/  BSYNC B0 ;  /* 0x0000000000007941 */ /* 0x000fea0003800000 */
.L_x_7089:
        /* <DEDUP_REMOVED lines=28> */
.L_x_7092:
[----:B------:R-:W4:Y:S02]  /*9d40*/  S2R R15, SR_TID.X ;  /* 0x00000000000f7919 */ /* 0x000f240000002100 */
.L_x_7093:
[----:B------:R-:W-:Y:S05]  /*9d50*/  BSYNC B0 ;  /* 0x0000000000007941 */ /* 0x000fea0003800000 */
.L_x_7091:
        /* <DEDUP_REMOVED lines=10> */
.L_x_7094:
        /* <DEDUP_REMOVED lines=28> */
.L_x_6991:
[----:B------:R-:W-:Y:S01]  /*9fc0*/  HFMA2.MMA R72, -RZ, RZ, 0, 5.9604644775390625e-08 ;  /* 0x00000001ff487435 */ /* 0x000fe200000001ff */
[----:B------:R-:W-:-:S02]  /*9fd0*/  MOV R75, R71 ;  /* 0x00000047004b7202 */ /* 0x000fc40000000f00 */
[----:B------:R-:W-:Y:S02]  /*9fe0*/  MOV R73, RZ ;  /* 0x000000ff00497202 */ /* 0x000fe40000000f00 */
[----:B------:R-:W-:Y:S02]  /*9ff0*/  MOV R70, 0xffffffff ;  /* 0xffffffff00467802 */ /* 0x000fe40000000f00 */
[----:B------:R-:W-:Y:S02]  /*a000*/  MOV R68, 0xa020 ;  /* 0x0000a02000447802 */ /* 0x000fe40000000f00 */
[----:B-1----:R-:W-:Y:S05]  /*a010*/  CALL.REL.NOINC `($__internal_170_$__cuda_sm70_shflsync_up) ;  /* 0x00001e8000007944 */ /* 0x002fea0003c00000 */
[----:B-1----:R-:W-:Y:S01]  /*a020*/  MOV R238, R70 ;  /* 0x0000004600ee7202 */ /* 0x002fe20000000f00 */
[----:B0-----:R-:W-:Y:S05]  /*a030*/  BRA `(.L_x_7095) ;  /* 0xffff93a000007947 */ /* 0x001fea000383ffff */
.L_x_6992:
[----:B------:R-:W-:Y:S01]  /*a040*/  HFMA2.MMA R72, -RZ, RZ, 0, 5.9604644775390625e-08 ;  /* 0x00000001ff487435 */ /* 0x000fe200000001ff */
[----:B------:R-:W-:Y:S02]  /*a050*/  MOV R75, R241 ;  /* 0x000000f1004b7202 */ /* 0x000fe40000000f00 */
[----:B------:R-:W-:Y:S02]  /*a060*/  MOV R73, RZ ;  /* 0x000000ff00497202 */ /* 0x000fe40000000f00 */
[----:B------:R-:W-:-:S02]  /*a070*/  MOV R70, 0xffffffff ;  /* 0xffffffff00467802 */ /* 0x000fc40000000f00 */
[----:B------:R-:W-:Y:S02]  /*a080*/  MOV R68, 0xa0a0 ;  /* 0x0000a0a000447802 */ /* 0x000fe40000000f00 */
[----:B012---:R-:W-:Y:S05]  /*a090*/  CALL.REL.NOINC `($__internal_170_$__cuda_sm70_shflsync_up) ;  /* 0x00001e0000007944 */ /* 0x007fea0003c00000 */
[----:B0-----:R-:W-:Y:S01]  /*a0a0*/  HFMA2.MMA R72, -RZ, RZ, 0, 5.9604644775390625e-08 ;  /* 0x00000001ff487435 */ /* 0x001fe200000001ff */
[----:B-1----:R-:W-:Y:S02]  /*a0b0*/  MOV R240, R70 ;  /* 0x0000004600f07202 */ /* 0x002fe40000000f00 */
[----:B------:R-:W-:Y:S02]  /*a0c0*/  MOV R75, R74 ;  /* 0x0000004a004b7202 */ /* 0x000fe40000000f00 */
[----:B------:R-:W-:Y:S02]  /*a0d0*/  MOV R73, RZ ;  /* 0x000000ff00497202 */ /* 0x000fe40000000f00 */
[----:B------:R-:W-:Y:S02]  /*a0e0*/  MOV R70, 0xffffffff ;  /* 0xffffffff00467802 */ /* 0x000fe40000000f00 */
[----:B------:R-:W-:Y:S02]  /*a0f0*/  MOV R68, 0xa110 ;  /* 0x0000a11000447802 */ /* 0x000fe40000000f00 */
[----:B------:R-:W-:Y:S05]  /*a100*/  CALL.REL.NOINC `($__internal_170_$__cuda_sm70_shflsync_up) ;  /* 0x00001d9000007944 */ /* 0x000fea0003c00000 */
[----:B0-----:R-:W-:Y:S01]  /*a110*/  HFMA2.MMA R72, -RZ, RZ, 0, 5.9604644775390625e-08 ;  /* 0x00000001ff487435 */ /* 0x001fe200000001ff */
[----:B-1----:R-:W-:-:S02]  /*a120*/  MOV R242, R70 ;  /* 0x0000004600f27202 */ /* 0x002fc40000000f00 */
[----:B------:R-:W-:Y:S02]  /*a130*/  MOV R75, R239 ;  /* 0x000000ef004b7202 */ /* 0x000fe40000000f00 */
[----:B------:R-:W-:Y:S02]  /*a140*/  MOV R73, RZ ;  /* 0x000000ff00497202 */ /* 0x000fe40000000f00 */
[----:B------:R-:W-:Y:S02]  /*a150*/  MOV R70, 0xffffffff ;  /* 0xffffffff00467802 */ /* 0x000fe40000000f00 */
[----:B------:R-:W-:Y:S02]  /*a160*/  MOV R68, 0xa180 ;  /* 0x0000a18000447802 */ /* 0x000fe40000000f00 */
[----:B------:R-:W-:Y:S05]  /*a170*/  CALL.REL.NOINC `($__internal_170_$__cuda_sm70_shflsync_up) ;  /* 0x00001d2000007944 */ /* 0x000fea0003c00000 */
[C---:B-1----:R-:W-:Y:S01]  /*a180*/  FMUL.FTZ R68, R241.reuse, R70 ;  /* 0x00000046f1447220 */ /* 0x042fe20000410000 */
        /* <DEDUP_REMOVED lines=19> */
[----:B------:R-:W-:Y:S05]  /*a2c0*/  CALL.REL.NOINC `($__internal_170_$__cuda_sm70_shflsync_up) ;  /* 0x00001bd000007944 */ /* 0x000fea0003c00000 */
[----:B0-----:R-:W-:Y:S01]  /*a2d0*/  HFMA2.MMA R72, -RZ, RZ, 0, 1.1920928955078125e-07 ;  /* 0x00000002ff487435 */ /* 0x001fe200000001ff */
[----:B-1----:R-:W-:Y:S02]  /*a2e0*/  MOV R238, R70 ;  /* 0x0000004600ee7202 */ /* 0x002fe40000000f00 */
[----:B------:R-:W-:Y:S02]  /*a2f0*/  MOV R75, R241 ;  /* 0x000000f1004b7202 */ /* 0x000fe40000000f00 */
[----:B------:R-:W-:Y:S02]  /*a300*/  MOV R73, RZ ;  /* 0x000000ff00497202 */ /* 0x000fe40000000f00 */
[----:B------:R-:W-:-:S02]  /*a310*/  MOV R70, 0xffffffff ;  /* 0xffffffff00467802 */ /* 0x000fc40000000f00 */
[----:B------:R-:W-:Y:S02]  /*a320*/  MOV R68, 0xa340 ;  /* 0x0000a34000447802 */ /* 0x000fe40000000f00 */
[----:B------:R-:W-:Y:S05]  /*a330*/  CALL.REL.NOINC `($__internal_170_$__cuda_sm70_shflsync_up) ;  /* 0x00001b6000007944 */ /* 0x000fea0003c00000 */
[----:B0-----:R-:W-:Y:S01]  /*a340*/  HFMA2.MMA R72, -RZ, RZ, 0, 1.1920928955078125e-07 ;  /* 0x00000002ff487435 */ /* 0x001fe200000001ff */
[----:B-1----:R-:W-:Y:S02]  /*a350*/  MOV R240, R70 ;  /* 0x0000004600f07202 */ /* 0x002fe40000000f00 */
[----:B------:R-:W-:Y:S02]  /*a360*/  MOV R75, R74 ;  /* 0x0000004a004b7202 */ /* 0x000fe40000000f00 */
[----:B------:R-:W-:Y:S02]  /*a370*/  MOV R73, RZ ;  /* 0x000000ff00497202 */ /* 0x000fe40000000f00 */
[----:B------:R-:W-:Y:S02]  /*a380*/  MOV R70, 0xffffffff ;  /* 0xffffffff00467802 */ /* 0x000fe40000000f00 */
[----:B------:R-:W-:Y:S02]  /*a390*/  MOV R68, 0xa3b0 ;  /* 0x0000a3b000447802 */ /* 0x000fe40000000f00 */
[----:B------:R-:W-:Y:S05]  /*a3a0*/  CALL.REL.NOINC `($__internal_170_$__cuda_sm70_shflsync_up) ;  /* 0x00001af000007944 */ /* 0x000fea0003c00000 */
[----:B0-----:R-:W-:Y:S01]  /*a3b0*/  HFMA2.MMA R72, -RZ, RZ, 0, 1.1920928955078125e-07 ;  /* 0x00000002ff487435 */ /* 0x001fe200000001ff */
[----:B-1----:R-:W-:-:S02]  /*a3c0*/  MOV R242, R70 ;  /* 0x0000004600f27202 */ /* 0x002fc40000000f00 */
[----:B------:R-:W-:Y:S02]  /*a3d0*/  MOV R75, R239 ;  /* 0x000000ef004b7202 */ /* 0x000fe40000000f00 */
[----:B------:R-:W-:Y:S02]  /*a3e0*/  MOV R73, RZ ;  /* 0x000000ff00497202 */ /* 0x000fe40000000f00 */
[----:B------:R-:W-:Y:S02]  /*a3f0*/  MOV R70, 0xffffffff ;  /* 0xffffffff00467802 */ /* 0x000fe40000000f00 */
[----:B------:R-:W-:Y:S02]  /*a400*/  MOV R68, 0xa420 ;  /* 0x0000a42000447802 */ /* 0x000fe40000000f00 */
[----:B------:R-:W-:Y:S05]  /*a410*/  CALL.REL.NOINC `($__internal_170_$__cuda_sm70_shflsync_up) ;  /* 0x00001a8000007944 */ /* 0x000fea0003c00000 */
        /* <DEDUP_REMOVED lines=17> */
[----:B------:R-:W-:Y:S05]  /*a530*/  CALL.REL.NOINC `($__internal_170_$__cuda_sm70_shflsync_up) ;  /* 0x0000196000007944 */ /* 0x000fea0003c00000 */
[----:B0-----:R-:W-:Y:S01]  /*a540*/  HFMA2.MMA R72, -RZ, RZ, 0, 2.384185791015625e-07 ;  /* 0x00000004ff487435 */ /* 0x001fe200000001ff */
[----:B-1----:R-:W-:Y:S02]  /*a550*/  MOV R238, R70 ;  /* 0x0000004600ee7202 */ /* 0x002fe40000000f00 */
[----:B------:R-:W-:Y:S02]  /*a560*/  MOV R75, R241 ;  /* 0x000000f1004b7202 */ /* 0x000fe40000000f00 */
[----:B------:R-:W-:Y:S02]  /*a570*/  MOV R73, RZ ;  /* 0x000000ff00497202 */ /* 0x000fe40000000f00 */
[----:B------:R-:W-:Y:S02]  /*a580*/  MOV R70, 0xffffffff ;  /* 0xffffffff00467802 */ /* 0x000fe40000000f00 */
[----:B------:R-:W-:-:S02]  /*a590*/  MOV R68, 0xa5b0 ;  /* 0x0000a5b000447802 */ /* 0x000fc40000000f00 */
[----:B------:R-:W-:Y:S05]  /*a5a0*/  CALL.REL.NOINC `($__internal_170_$__cuda_sm70_shflsync_up) ;  /* 0x000018f000007944 */ /* 0x000fea0003c00000 */
[----:B0-----:R-:W-:Y:S01]  /*a5b0*/  HFMA2.MMA R72, -RZ, RZ, 0, 2.384185791015625e-07 ;  /* 0x00000004ff487435 */ /* 0x001fe200000001ff */
[----:B-1----:R-:W-:-:S02]  /*a5c0*/  MOV R240, R70 ;  /* 0x0000004600f07202 */ /* 0x002fc40000000f00 */
[----:B------:R-:W-:Y:S02]  /*a5d0*/  MOV R75, R74 ;  /* 0x0000004a004b7202 */ /* 0x000fe40000000f00 */
[----:B------:R-:W-:Y:S02]  /*a5e0*/  MOV R73, RZ ;  /* 0x000000ff00497202 */ /* 0x000fe40000000f00 */
[----:B------:R-:W-:Y:S02]  /*a5f0*/  MOV R70, 0xffffffff ;  /* 0xffffffff00467802 */ /* 0x000fe40000000f00 */
[----:B------:R-:W-:Y:S02]  /*a600*/  MOV R68, 0xa620 ;  /* 0x0000a62000447802 */ /* 0x000fe40000000f00 */
[----:B------:R-:W-:Y:S05]  /*a610*/  CALL.REL.NOINC `($__internal_170_$__cuda_sm70_shflsync_up) ;  /* 0x0000188000007944 */ /* 0x000fea0003c00000 */
[----:B0-----:R-:W-:Y:S01]  /*a620*/  HFMA2.MMA R72, -RZ, RZ, 0, 2.384185791015625e-07 ;  /* 0x00000004ff487435 */ /* 0x001fe200000001ff */
[----:B-1----:R-:W-:Y:S02]  /*a630*/  MOV R242, R70 ;  /* 0x0000004600f27202 */ /* 0x002fe40000000f00 */
[----:B------:R-:W-:Y:S02]  /*a640*/  MOV R75, R239 ;  /* 0x000000ef004b7202 */ /* 0x000fe40000000f00 */
[----:B------:R-:W-:-:S02]  /*a650*/  MOV R73, RZ ;  /* 0x000000ff00497202 */ /* 0x000fc40000000f00 */
[----:B------:R-:W-:Y:S02]  /*a660*/  MOV R70, 0xffffffff ;  /* 0xffffffff00467802 */ /* 0x000fe40000000f00 */
[----:B------:R-:W-:Y:S02]  /*a670*/  MOV R68, 0xa690 ;  /* 0x0000a69000447802 */ /* 0x000fe40000000f00 */
[----:B------:R-:W-:Y:S05]  /*a680*/  CALL.REL.NOINC `($__internal_170_$__cuda_sm70_shflsync_up) ;  /* 0x0000181000007944 */ /* 0x000fea0003c00000 */
        /* <DEDUP_REMOVED lines=19> */
[----:B------:R-:W-:Y:S05]  /*a7c0*/  CALL.REL.NOINC `($__internal_170_$__cuda_sm70_shflsync_up) ;  /* 0x000016d000007944 */ /* 0x000fea0003c00000 */
[----:B0-----:R-:W-:Y:S01]  /*a7d0*/  HFMA2.MMA R72, -RZ, RZ, 0, 4.76837158203125e-07 ;  /* 0x00000008ff487435 */ /* 0x001fe200000001ff */
[----:B-1----:R-:W-:Y:S02]  /*a7e0*/  MOV R238, R70 ;  /* 0x0000004600ee7202 */ /* 0x002fe40000000f00 */
[----:B------:R-:W-:Y:S02]  /*a7f0*/  MOV R75, R241 ;  /* 0x000000f1004b7202 */ /* 0x000fe40000000f00 */
[----:B------:R-:W-:Y:S02]  /*a800*/  MOV R73, RZ ;  /* 0x000000ff00497202 */ /* 0x000fe40000000f00 */
[----:B------:R-:W-:-:S02]  /*a810*/  MOV R70, 0xffffffff ;  /* 0xffffffff00467802 */ /* 0x000fc40000000f00 */
[----:B------:R-:W-:Y:S02]  /*a820*/  MOV R68, 0xa840 ;  /* 0x0000a84000447802 */ /* 0x000fe40000000f00 */
[----:B------:R-:W-:Y:S05]  /*a830*/  CALL.REL.NOINC `($__internal_170_$__cuda_sm70_shflsync_up) ;  /* 0x0000166000007944 */ /* 0x000fea0003c00000 */
[----:B0-----:R-:W-:Y:S01]  /*a840*/  HFMA2.MMA R72, -RZ, RZ, 0, 4.76837158203125e-07 ;  /* 0x00000008ff487435 */ /* 0x001fe200000001ff */
[----:B-1----:R-:W-:Y:S02]  /*a850*/  MOV R240, R70 ;  /* 0x0000004600f07202 */ /* 0x002fe40000000f00 */
[----:B------:R-:W-:Y:S02]  /*a860*/  MOV R75, R74 ;  /* 0x0000004a004b7202 */ /* 0x000fe40000000f00 */
[----:B------:R-:W-:Y:S02]  /*a870*/  MOV R73, RZ ;  /* 0x000000ff00497202 */ /* 0x000fe40000000f00 */
[----:B------:R-:W-:Y:S02]  /*a880*/  MOV R70, 0xffffffff ;  /* 0xffffffff00467802 */ /* 0x000fe40000000f00 */
[----:B------:R-:W-:Y:S02]  /*a890*/  MOV R68, 0xa8b0 ;  /* 0x0000a8b000447802 */ /* 0x000fe40000000f00 */
[----:B------:R-:W-:Y:S05]  /*a8a0*/  CALL.REL.NOINC `($__internal_170_$__cuda_sm70_shflsync_up) ;  /* 0x000015f000007944 */ /* 0x000fea0003c00000 */
[----:B0-----:R-:W-:Y:S01]  /*a8b0*/  HFMA2.MMA R72, -RZ, RZ, 0, 4.76837158203125e-07 ;  /* 0x00000008ff487435 */ /* 0x001fe200000001ff */
        /* <DEDUP_REMOVED lines=24> */
[----:B------:R-:W-:Y:S02]  /*aa40*/  MOV R240, R74 ;  /* 0x0000004a00f07202 */ /* 0x000fe40000000f00 */
[----:B------:R-:W-:Y:S02]  /*aa50*/  MOV R239, R71 ;  /* 0x0000004700ef7202 */ /* 0x000fe40000000f00 */
[----:B------:R-:W-:Y:S05]  /*aa60*/  CALL.REL.NOINC `($__internal_170_$__cuda_sm70_shflsync_up) ;  /* 0x0000143000007944 */ /* 0x000fea0003c00000 */
[----:B0-----:R-:W-:Y:S01]  /*aa70*/  HFMA2.MMA R72, -RZ, RZ, 0, 9.5367431640625e-07 ;  /* 0x00000010ff487435 */ /* 0x001fe200000001ff */
[----:B-1----:R-:W-:Y:S02]  /*aa80*/  MOV R243, R70 ;  /* 0x0000004600f37202 */ /* 0x002fe40000000f00 */
[----:B------:R-:W-:-:S02]  /*aa90*/  MOV R75, R238 ;  /* 0x000000ee004b7202 */ /* 0x000fc40000000f00 */
[----:B------:R-:W-:Y:S02]  /*aaa0*/  MOV R73, RZ ;  /* 0x000000ff00497202 */ /* 0x000fe40000000f00 */
[----:B------:R-:W-:Y:S02]  /*aab0*/  MOV R70, 0xffffffff ;  /* 0xffffffff00467802 */ /* 0x000fe40000000f00 */
[----:B------:R-:W-:Y:S02]  /*aac0*/  MOV R68, 0xaae0 ;  /* 0x0000aae000447802 */ /* 0x000fe40000000f00 */
[----:B------:R-:W-:Y:S05]  /*aad0*/  CALL.REL.NOINC `($__internal_170_$__cuda_sm70_shflsync_up) ;  /* 0x000013c000007944 */ /* 0x000fea0003c00000 */
[----:B0-----:R-:W-:Y:S01]  /*aae0*/  HFMA2.MMA R72, -RZ, RZ, 0, 9.5367431640625e-07 ;  /* 0x00000010ff487435 */ /* 0x001fe200000001ff */
[----:B-1----:R-:W-:Y:S02]  /*aaf0*/  MOV R241, R70 ;  /* 0x0000004600f17202 */ /* 0x002fe40000000f00 */
[----:B------:R-:W-:Y:S02]  /*ab00*/  MOV R75, R74 ;  /* 0x0000004a004b7202 */ /* 0x000fe40000000f00 */
[----:B------:R-:W-:Y:S02]  /*ab10*/  MOV R73, RZ ;  /* 0x000000ff00497202 */ /* 0x000fe40000000f00 */
[----:B------:R-:W-:-:S02]  /*ab20*/  MOV R70, 0xffffffff ;  /* 0xffffffff00467802 */ /* 0x000fc40000000f00 */
[----:B------:R-:W-:Y:S02]  /*ab30*/  MOV R68, 0xab50 ;  /* 0x0000ab5000447802 */ /* 0x000fe40000000f00 */
[----:B------:R-:W-:Y:S05]  /*ab40*/  CALL.REL.NOINC `($__internal_170_$__cuda_sm70_shflsync_up) ;  /* 0x0000135000007944 */ /* 0x000fea0003c00000 */
[----:B0-----:R-:W-:Y:S01]  /*ab50*/  HFMA2.MMA R72, -RZ, RZ, 0, 9.5367431640625e-07 ;  /* 0x00000010ff487435 */ /* 0x001fe200000001ff */
[----:B-1----:R-:W-:Y:S02]  /*ab60*/  MOV R245, R70 ;  /* 0x0000004600f57202 */ /* 0x002fe40000000f00 */
[----:B------:R-:W-:Y:S02]  /*ab70*/  MOV R75, R71 ;  /* 0x00000047004b7202 */ /* 0x000fe40000000f00 */
[----:B------:R-:W-:Y:S02]  /*ab80*/  MOV R73, RZ ;  /* 0x000000ff00497202 */ /* 0x000fe40000000f00 */
[----:B------:R-:W-:Y:S02]  /*ab90*/  MOV R70, 0xffffffff ;  /* 0xffffffff00467802 */ /* 0x000fe40000000f00 */
[----:B------:R-:W-:Y:S02]  /*aba0*/  MOV R68, 0xabc0 ;  /* 0x0000abc000447802 */ /* 0x000fe40000000f00 */
[----:B------:R-:W-:Y:S05]  /*abb0*/  CALL.REL.NOINC `($__internal_170_$__cuda_sm70_shflsync_up) ;  /* 0x000012e000007944 */ /* 0x000fea0003c00000 */
[----:B01----:R-:W-:Y:S05]  /*abc0*/  BRA `(.L_x_7096) ;  /* 0xffff8c7000007947 */ /* 0x003fea000383ffff */
.L_x_6997:
[----:B0-----:R-:W-:Y:S01]  /*abd0*/  HFMA2.MMA R72, -RZ, RZ, 0, 5.9604644775390625e-08 ;  /* 0x00000001ff487435 */ /* 0x001fe200000001ff */
[----:B------:R-:W-:-:S02]  /*abe0*/  MOV R75, R242 ;  /* 0x000000f2004b7202 */ /* 0x000fc40000000f00 */
[----:B------:R-:W-:Y:S02]  /*abf0*/  MOV R73, RZ ;  /* 0x000000ff00497202 */ /* 0x000fe40000000f00 */
[----:B------:R-:W-:Y:S02]  /*ac00*/  MOV R70, 0xffffffff ;  /* 0xffffffff00467802 */ /* 0x000fe40000000f00 */
[----:B------:R-:W-:Y:S02]  /*ac10*/  MOV R68, 0xac30 ;  /* 0x0000ac3000447802 */ /* 0x000fe40000000f00 */
[----:B-1----:R-:W-:Y:S05]  /*ac20*/  CALL.REL.NOINC `($__internal_170_$__cuda_sm70_shflsync_up) ;  /* 0x0000127000007944 */ /* 0x002fea0003c00000 */
[----:B0-----:R-:W-:Y:S01]  /*ac30*/  HFMA2.MMA R72, -RZ, RZ, 0, 5.9604644775390625e-08 ;  /* 0x00000001ff487435 */ /* 0x001fe200000001ff */
[----:B-1----:R-:W-:Y:S02]  /*ac40*/  MOV R71, R70 ;  /* 0x0000004600477202 */ /* 0x002fe40000000f00 */
[----:B------:R-:W-:Y:S02]  /*ac50*/  MOV R75, R238 ;  /* 0x000000ee004b7202 */ /* 0x000fe40000000f00 */
[----:B------:R-:W-:Y:S02]  /*ac60*/  MOV R73, RZ ;  /* 0x000000ff00497202 */ /* 0x000fe40000000f00 */
[----:B------:R-:W-:-:S02]  /*ac70*/  MOV R70, 0xffffffff ;  /* 0xffffffff00467802 */ /* 0x000fc40000000f00 */
[----:B------:R-:W-:Y:S02]  /*ac80*/  MOV R68, 0xaca0 ;  /* 0x0000aca000447802 */ /* 0x000fe40000000f00 */
[----:B------:R-:W-:Y:S05]  /*ac90*/  CALL.REL.NOINC `($__internal_170_$__cuda_sm70_shflsync_up) ;  /* 0x0000120000007944 */ /* 0x000fea0003c00000 */
        /* <DEDUP_REMOVED lines=14> */
[----:B0-----:R-:W-:Y:S01]  /*ad80*/  MOV R73, R71 ;  /* 0x0000004700497202 */ /* 0x001fe20000000f00 */
[----:B------:R-:W-:Y:S01]  /*ad90*/  HFMA2.MMA R71, -RZ, RZ, 0, 0 ;  /* 0x00000000ff477435 */ /* 0x000fe200000001ff */
[----:B-1----:R-:W-:Y:S02]  /*ada0*/  MOV R239, R70 ;  /* 0x0000004600ef7202 */ /* 0x002fe40000000f00 */
[----:B------:R-:W-:-:S02]  /*adb0*/  MOV R72, R64 ;  /* 0x0000004000487202 */ /* 0x000fc40000000f00 */
[----:B------:R-:W-:Y:S02]  /*adc0*/  MOV R69, 0x1f ;  /* 0x0000001f00457802 */ /* 0x000fe40000000f00 */
[----:B------:R-:W-:Y:S02]  /*add0*/  MOV R68, 0xffffffff ;  /* 0xffffffff00447802 */ /* 0x000fe40000000f00 */
[----:B------:R-:W-:Y:S02]  /*ade0*/  MOV R70, 0xae00 ;  /* 0x0000ae0000467802 */ /* 0x000fe40000000f00 */
[----:B------:R-:W-:Y:S05]  /*adf0*/  CALL.REL.NOINC `($__internal_169_$__cuda_sm70_shflsync_idx_p) ;  /* 0x0000105000007944 */ /* 0x000fea0003c00000 */
[----:B0-----:R-:W-:Y:S01]  /*ae00*/  HFMA2.MMA R71, -RZ, RZ, 0, 0 ;  /* 0x00000000ff477435 */ /* 0x001fe200000001ff */
[----:B-1----:R-:W-:Y:S02]  /*ae10*/  MOV R64, R69 ;  /* 0x0000004500407202 */ /* 0x002fe40000000f00 */
[----:B------:R-:W-:Y:S02]  /*ae20*/  MOV R72, R65 ;  /* 0x0000004100487202 */ /* 0x000fe40000000f00 */
[----:B------:R-:W-:Y:S02]  /*ae30*/  MOV R69, 0x1f ;  /* 0x0000001f00457802 */ /* 0x000fe40000000f00 */
[----:B------:R-:W-:-:S02]  /*ae40*/  MOV R68, 0xffffffff ;  /* 0xffffffff00447802 */ /* 0x000fc40000000f00 */
[----:B------:R-:W-:Y:S02]  /*ae50*/  MOV R70, 0xae70 ;  /* 0x0000ae7000467802 */ /* 0x000fe40000000f00 */
[----:B------:R-:W-:Y:S05]  /*ae60*/  CALL.REL.NOINC `($__internal_169_$__cuda_sm70_shflsync_idx_p) ;  /* 0x00000fe000007944 */ /* 0x000fea0003c00000 */
[----:B0-----:R-:W-:Y:S01]  /*ae70*/  HFMA2.MMA R71, -RZ, RZ, 0, 0 ;  /* 0x00000000ff477435 */ /* 0x001fe200000001ff */
[----:B-1----:R-:W-:Y:S02]  /*ae80*/  MOV R65, R69 ;  /* 0x0000004500417202 */ /* 0x002fe40000000f00 */
[----:B------:R-:W-:Y:S02]  /*ae90*/  MOV R72, R66 ;  /* 0x0000004200487202 */ /* 0x000fe40000000f00 */
[----:B------:R-:W-:Y:S02]  /*aea0*/  MOV R69, 0x1f ;  /* 0x0000001f00457802 */ /* 0x000fe40000000f00 */
[----:B------:R-:W-:Y:S02]  /*aeb0*/  MOV R68, 0xffffffff ;  /* 0xffffffff00447802 */ /* 0x000fe40000000f00 */
[----:B------:R-:W-:Y:S02]  /*aec0*/  MOV R70, 0xaee0 ;  /* 0x0000aee000467802 */ /* 0x000fe40000000f00 */
[----:B------:R-:W-:Y:S05]  /*aed0*/  CALL.REL.NOINC `($__internal_169_$__cuda_sm70_shflsync_idx_p) ;  /* 0x00000f7000007944 */ /* 0x000fea0003c00000 */
[----:B0-----:R-:W-:Y:S01]  /*aee0*/  HFMA2.MMA R71, -RZ, RZ, 0, 0 ;  /* 0x00000000ff477435 */ /* 0x001fe200000001ff */
[----:B-1----:R-:W-:-:S02]  /*aef0*/  MOV R66, R69 ;  /* 0x0000004500427202 */ /* 0x002fc40000000f00 */
[----:B------:R-:W-:Y:S02]  /*af00*/  MOV R72, R67 ;  /* 0x0000004300487202 */ /* 0x000fe40000000f00 */
[----:B------:R-:W-:Y:S02]  /*af10*/  MOV R69, 0x1f ;  /* 0x0000001f00457802 */ /* 0x000fe40000000f00 */
[----:B------:R-:W-:Y:S02]  /*af20*/  MOV R68, 0xffffffff ;  /* 0xffffffff00447802 */ /* 0x000fe40000000f00 */
[----:B------:R-:W-:Y:S02]  /*af30*/  MOV R70, 0xaf50 ;  /* 0x0000af5000467802 */ /* 0x000fe40000000f00 */
[----:B------:R-:W-:Y:S05]  /*af40*/  CALL.REL.NOINC `($__internal_169_$__cuda_sm70_shflsync_idx_p) ;  /* 0x00000f0000007944 */ /* 0x000fea0003c00000 */
[----:B-1----:R-:W-:Y:S01]  /*af50*/  MOV R67, R69 ;  /* 0x0000004500437202 */ /* 0x002fe20000000f00 */
[----:B0-----:R-:W-:Y:S05]  /*af60*/  BRA `(.L_x_7097) ;  /* 0xffff8be000007947 */ /* 0x001fea000383ffff */
.L_x_7000:
[----:B------:R-:W-:Y:S01]  /*af70*/  HFMA2.MMA R71, -RZ, RZ, 0, 5.9604644775390625e-08 ;  /* 0x00000001ff477435 */ /* 0x000fe200000001ff */
[----:B------:R-:W-:Y:S02]  /*af80*/  MOV R240, R235 ;  /* 0x000000eb00f07202 */ /* 0x000fe40000000f00 */
[----:B------:R-:W-:-:S02]  /*af90*/  MOV R74, 0x1f ;  /* 0x0000001f004a7802 */ /* 0x000fc40000000f00 */
[----:B------:R-:W-:Y:S02]  /*afa0*/  MOV R247, 0xffffffff ;  /* 0xffffffff00f77802 */ /* 0x000fe40000000f00 */
[----:B------:R-:W-:Y:S02]  /*afb0*/  MOV R68, 0xafd0 ;  /* 0x0000afd000447802 */ /* 0x000fe40000000f00 */
[----:B------:R-:W-:Y:S05]  /*afc0*/  CALL.REL.NOINC `($__internal_168_$__cuda_sm70_shflsync_down) ;  /* 0x00000e4000007944 */ /* 0x000fea0003c00000 */
[----:B-1----:R-:W-:Y:S01]  /*afd0*/  MOV R70, R247 ;  /* 0x000000f700467202 */ /* 0x002fe20000000f00 */
[----:B0-----:R-:W-:Y:S05]  /*afe0*/  BRA `(.L_x_7098) ;  /* 0xffff9e4000007947 */ /* 0x001fea000383ffff */
.L_x_7001:
[----:B------:R-:W-:Y:S01]  /*aff0*/  HFMA2.MMA R71, -RZ, RZ, 0, 5.9604644775390625e-08 ;  /* 0x00000001ff477435 */ /* 0x000fe200000001ff */
[----:B------:R-:W-:Y:S02]  /*b000*/  MOV R240, R237 ;  /* 0x000000ed00f07202 */ /* 0x000fe40000000f00 */
[----:B------:R-:W-:Y:S02]  /*b010*/  MOV R74, 0x1f ;  /* 0x0000001f004a7802 */ /* 0x000fe40000000f00 */
[----:B------:R-:W-:Y:S02]  /*b020*/  MOV R247, 0xffffffff ;  /* 0xffffffff00f77802 */ /* 0x000fe40000000f00 */
[----:B------:R-:W-:-:S02]  /*b030*/  MOV R68, 0xb050 ;  /* 0x0000b05000447802 */ /* 0x000fc40000000f00 */
[----:B01----:R-:W-:Y:S05]  /*b040*/  CALL.REL.NOINC `($__internal_168_$__cuda_sm70_shflsync_down) ;  /* 0x00000dc000007944 */ /* 0x003fea0003c00000 */
[----:B0-----:R-:W-:Y:S01]  /*b050*/  HFMA2.MMA R71, -RZ, RZ, 0, 5.9604644775390625e-08 ;  /* 0x00000001ff477435 */ /* 0x001fe200000001ff */
[----:B-1----:R-:W-:-:S02]  /*b060*/  MOV R72, R247 ;  /* 0x000000f700487202 */ /* 0x002fc40000000f00 */
[----:B------:R-:W-:Y:S02]  /*b070*/  MOV R240, R239 ;  /* 0x000000ef00f07202 */ /* 0x000fe40000000f00 */
[----:B------:R-:W-:Y:S02]  /*b080*/  MOV R74, 0x1f ;  /* 0x0000001f004a7802 */ /* 0x000fe40000000f00 */
[----:B------:R-:W-:Y:S02]  /*b090*/  MOV R247, 0xffffffff ;  /* 0xffffffff00f77802 */ /* 0x000fe40000000f00 */
[----:B------:R-:W-:Y:S02]  /*b0a0*/  MOV R68, 0xb0c0 ;  /* 0x0000b0c000447802 */ /* 0x000fe40000000f00 */
[----:B------:R-:W-:Y:S05]  /*b0b0*/  CALL.REL.NOINC `($__internal_168_$__cuda_sm70_shflsync_down) ;  /* 0x00000d5000007944 */ /* 0x000fea0003c00000 */
[----:B0-----:R-:W-:Y:S01]  /*b0c0*/  HFMA2.MMA R71, -RZ, RZ, 0, 5.9604644775390625e-08 ;  /* 0x00000001ff477435 */ /* 0x001fe200000001ff */
[----:B-1----:R-:W-:Y:S02]  /*b0d0*/  MOV R242, R247 ;  /* 0x000000f700f27202 */ /* 0x002fe40000000f00 */
[----:B------:R-:W-:Y:S02]  /*b0e0*/  MOV R240, R251 ;  /* 0x000000fb00f07202 */ /* 0x000fe40000000f00 */
[----:B------:R-:W-:-:S02]  /*b0f0*/  MOV R74, 0x1f ;  /* 0x0000001f004a7802 */ /* 0x000fc40000000f00 */
[----:B------:R-:W-:Y:S02]  /*b100*/  MOV R247, 0xffffffff ;  /* 0xffffffff00f77802 */ /* 0x000fe40000000f00 */
[----:B------:R-:W-:Y:S02]  /*b110*/  MOV R68, 0xb130 ;  /* 0x0000b13000447802 */ /* 0x000fe40000000f00 */
[----:B------:R-:W-:Y:S05]  /*b120*/  CALL.REL.NOINC `($__internal_168_$__cuda_sm70_shflsync_down) ;  /* 0x00000ce000007944 */ /* 0x000fea0003c00000 */
[----:B01----:R-:W-:Y:S05]  /*b130*/  BRA `(.L_x_7099) ;  /* 0xffff9d3000007947 */ /* 0x003fea000383ffff */
.L_x_7004:
[----:B------:R-:W-:Y:S01]  /*b140*/  HFMA2.MMA R71, -RZ, RZ, 0, 1.1920928955078125e-07 ;  /* 0x00000002ff477435 */ /* 0x000fe200000001ff */
[----:B------:R-:W-:Y:S02]  /*b150*/  MOV R240, R235 ;  /* 0x000000eb00f07202 */ /* 0x000fe40000000f00 */
[----:B------:R-:W-:Y:S02]  /*b160*/  MOV R74, 0x1f ;  /* 0x0000001f004a7802 */ /* 0x000fe40000000f00 */
[----:B0-----:R-:W-:Y:S02]  /*b170*/  MOV R247, 0xffffffff ;  /* 0xffffffff00f77802 */ /* 0x001fe40000000f00 */
[----:B------:R-:W-:Y:S02]  /*b180*/  MOV R68, 0xb1a0 ;  /* 0x0000b1a000447802 */ /* 0x000fe40000000f00 */
[----:B-1234-:R-:W-:Y:S05]  /*b190*/  CALL.REL.NOINC `($__internal_168_$__cuda_sm70_shflsync_down) ;  /* 0x00000c7000007944 */ /* 0x01efea0003c00000 */
[----:B0-----:R-:W-:Y:S01]  /*b1a0*/  HFMA2.MMA R71, -RZ, RZ, 0, 1.1920928955078125e-07 ;  /* 0x00000002ff477435 */ /* 0x001fe200000001ff */
[----:B-1----:R-:W-:-:S02]  /*b1b0*/  MOV R72, R247 ;  /* 0x000000f700487202 */ /* 0x002fc40000000f00 */
[----:B------:R-:W-:Y:S02]  /*b1c0*/  MOV R240, R237 ;  /* 0x000000ed00f07202 */ /* 0x000fe40000000f00 */
[----:B------:R-:W-:Y:S02]  /*b1d0*/  MOV R74, 0x1f ;  /* 0x0000001f004a7802 */ /* 0x000fe40000000f00 */
[----:B------:R-:W-:Y:S02]  /*b1e0*/  MOV R247, 0xffffffff ;  /* 0xffffffff00f77802 */ /* 0x000fe40000000f00 */
[----:B------:R-:W-:Y:S02]  /*b1f0*/  MOV R68, 0xb210 ;  /* 0x0000b21000447802 */ /* 0x000fe40000000f00 */
[----:B------:R-:W-:Y:S05]  /*b200*/  CALL.REL.NOINC `($__internal_168_$__cuda_sm70_shflsync_down) ;  /* 0x00000c0000007944 */ /* 0x000fea0003c00000 */
[----:B0-----:R-:W-:Y:S01]  /*b210*/  HFMA2.MMA R71, -RZ, RZ, 0, 1.1920928955078125e-07 ;  /* 0x00000002ff477435 */ /* 0x001fe200000001ff */
[----:B-1----:R-:W-:Y:S02]  /*b220*/  MOV R70, R247 ;  /* 0x000000f700467202 */ /* 0x002fe40000000f00 */
[----:B------:R-:W-:Y:S02]  /*b230*/  MOV R240, R239 ;  /* 0x000000ef00f07202 */ /* 0x000fe40000000f00 */
[----:B------:R-:W-:-:S02]  /*b240*/  MOV R74, 0x1f ;  /* 0x0000001f004a7802 */ /* 0x000fc40000000f00 */
[----:B------:R-:W-:Y:S02]  /*b250*/  MOV R247, 0xffffffff ;  /* 0xffffffff00f77802 */ /* 0x000fe40000000f00 */
[----:B------:R-:W-:Y:S02]  /*b260*/  MOV R68, 0xb280 ;  /* 0x0000b28000447802 */ /* 0x000fe40000000f00 */
[----:B------:R-:W-:Y:S05]  /*b270*/  CALL.REL.NOINC `($__internal_168_$__cuda_sm70_shflsync_down) ;  /* 0x00000b9000007944 */ /* 0x000fea0003c00000 */
[----:B0-----:R-:W-:Y:S01]  /*b280*/  HFMA2.MMA R71, -RZ, RZ, 0, 1.1920928955078125e-07 ;  /* 0x00000002ff477435 */ /* 0x001fe200000001ff */
[----:B-1----:R-:W-:Y:S02]  /*b290*/  MOV R242, R247 ;  /* 0x000000f700f27202 */ /* 0x002fe40000000f00 */
[----:B------:R-:W-:Y:S02]  /*b2a0*/  MOV R240, R251 ;  /* 0x000000fb00f07202 */ /* 0x000fe40000000f00 */
[----:B------:R-:W-:Y:S02]  /*b2b0*/  MOV R74, 0x1f ;  /* 0x0000001f004a7802 */ /* 0x000fe40000000f00 */
[----:B------:R-:W-:Y:S02]  /*b2c0*/  MOV R247, 0xffffffff ;  /* 0xffffffff00f77802 */ /* 0x000fe40000000f00 */
[----:B------:R-:W-:-:S02]  /*b2d0*/  MOV R68, 0xb2f0 ;  /* 0x0000b2f000447802 */ /* 0x000fc40000000f00 */
[----:B------:R-:W-:Y:S05]  /*b2e0*/  CALL.REL.NOINC `($__internal_168_$__cuda_sm70_shflsync_down) ;  /* 0x00000b2000007944 */ /* 0x000fea0003c00000 */
[----:B01----:R-:W-:Y:S05]  /*b2f0*/  BRA `(.L_x_7100) ;  /* 0xffff9cc000007947 */ /* 0x003fea000383ffff */
.L_x_7007:
[----:B------:R-:W-:Y:S01]  /*b300*/  HFMA2.MMA R71, -RZ, RZ, 0, 2.384185791015625e-07 ;  /* 0x00000004ff477435 */ /* 0x000fe200000001ff */
[----:B------:R-:W-:-:S02]  /*b310*/  MOV R240, R235 ;  /* 0x000000eb00f07202 */ /* 0x000fc40000000f00 */
[----:B------:R-:W-:Y:S02]  /*b320*/  MOV R74, 0x1f ;  /* 0x0000001f004a7802 */ /* 0x000fe40000000f00 */
[----:B0-----:R-:W-:Y:S02]  /*b330*/  MOV R247, 0xffffffff ;  /* 0xffffffff00f77802 */ /* 0x001fe40000000f00 */
[----:B------:R-:W-:Y:S02]  /*b340*/  MOV R68, 0xb360 ;  /* 0x0000b36000447802 */ /* 0x000fe40000000f00 */
[----:B-1234-:R-:W-:Y:S05]  /*b350*/  CALL.REL.NOINC `($__internal_168_$__cuda_sm70_shflsync_down) ;  /* 0x00000ab000007944 */ /* 0x01efea0003c00000 */
[----:B-1----:R-:W-:Y:S01]  /*b360*/  MOV R72, R247 ;  /* 0x000000f700487202 */ /* 0x002fe20000000f00 */
[----:B0-----:R-:W-:Y:S05]  /*b370*/  BRA `(.L_x_7101) ;  /* 0xffff9d6000007947 */ /* 0x001fea000383ffff */
.L_x_7008:
[----:B------:R-:W-:Y:S01]  /*b380*/  HFMA2.MMA R71, -RZ, RZ, 0, 2.384185791015625e-07 ;  /* 0x00000004ff477435 */ /* 0x000fe200000001ff */
[----:B------:R-:W-:Y:S02]  /*b390*/  MOV R240, R237 ;  /* 0x000000ed00f07202 */ /* 0x000fe40000000f00 */
[----:B------:R-:W-:Y:S02]  /*b3a0*/  MOV R74, 0x1f ;  /* 0x0000001f004a7802 */ /* 0x000fe40000000f00 */
[----:B0-----:R-:W-:-:S02]  /*b3b0*/  MOV R247, 0xffffffff ;  /* 0xffffffff00f77802 */ /* 0x001fc40000000f00 */
[----:B------:R-:W-:Y:S02]  /*b3c0*/  MOV R68, 0xb3e0 ;  /* 0x0000b3e000447802 */ /* 0x000fe40000000f00 */
[----:B-1234-:R-:W-:Y:S05]  /*b3d0*/  CALL.REL.NOINC `($__internal_168_$__cuda_sm70_shflsync_down) ;  /* 0x00000a3000007944 */ /* 0x01efea0003c00000 */
[----:B0-----:R-:W-:Y:S01]  /*b3e0*/  HFMA2.MMA R71, -RZ, RZ, 0, 2.384185791015625e-07 ;  /* 0x00000004ff477435 */ /* 0x001fe200000001ff */
[----:B-1----:R-:W-:Y:S02]  /*b3f0*/  MOV R70, R247 ;  /* 0x000000f700467202 */ /* 0x002fe40000000f00 */
[----:B------:R-:W-:Y:S02]  /*b400*/  MOV R240, R239 ;  /* 0x000000ef00f07202 */ /* 0x000fe40000000f00 */
[----:B------:R-:W-:Y:S02]  /*b410*/  MOV R74, 0x1f ;  /* 0x0000001f004a7802 */ /* 0x000fe40000000f00 */
[----:B------:R-:W-:Y:S02]  /*b420*/  MOV R247, 0xffffffff ;  /* 0xffffffff00f77802 */ /* 0x000fe40000000f00 */
[----:B------:R-:W-:Y:S02]  /*b430*/  MOV R68, 0xb450 ;  /* 0x0000b45000447802 */ /* 0x000fe40000000f00 */
[----:B------:R-:W-:Y:S05]  /*b440*/  CALL.REL.NOINC `($__internal_168_$__cuda_sm70_shflsync_down) ;  /* 0x000009c000007944 */ /* 0x000fea0003c00000 */
[----:B0-----:R-:W-:Y:S01]  /*b450*/  HFMA2.MMA R71, -RZ, RZ, 0, 2.384185791015625e-07 ;  /* 0x00000004ff477435 */ /* 0x001fe200000001ff */
[----:B-1----:R-:W-:-:S02]  /*b460*/  MOV R242, R247 ;  /* 0x000000f700f27202 */ /* 0x002fc40000000f00 */
[----:B------:R-:W-:Y:S02]  /*b470*/  MOV R240, R251 ;  /* 0x000000fb00f07202 */ /* 0x000fe40000000f00 */
[----:B------:R-:W-:Y:S02]  /*b480*/  MOV R74, 0x1f ;  /* 0x0000001f004a7802 */ /* 0x000fe40000000f00 */
[----:B------:R-:W-:Y:S02]  /*b490*/  MOV R247, 0xffffffff ;  /* 0xffffffff00f77802 */ /* 0x000fe40000000f00 */
[----:B------:R-:W-:Y:S02]  /*b4a0*/  MOV R68, 0xb4c0 ;  /* 0x0000b4c000447802 */ /* 0x000fe40000000f00 */
[----:B------:R-:W-:Y:S05]  /*b4b0*/  CALL.REL.NOINC `($__internal_168_$__cuda_sm70_shflsync_down) ;  /* 0x0000095000007944 */ /* 0x000fea0003c00000 */
[----:B01----:R-:W-:Y:S05]  /*b4c0*/  BRA `(.L_x_7102) ;  /* 0xffff9c5000007947 */ /* 0x003fea000383ffff */
.L_x_7011:
[----:B------:R-:W-:Y:S01]  /*b4d0*/  HFMA2.MMA R71, -RZ, RZ, 0, 4.76837158203125e-07 ;  /* 0x00000008ff477435 */ /* 0x000fe200000001ff */
[----:B------:R-:W-:Y:S02]  /*b4e0*/  MOV R240, R235 ;  /* 0x000000eb00f07202 */ /* 0x000fe40000000f00 */
[----:B------:R-:W-:Y:S02]  /*b4f0*/  MOV R74, 0x1f ;  /* 0x0000001f004a7802 */ /* 0x000fe40000000f00 */
[----:B0-----:R-:W-:-:S02]  /*b500*/  MOV R247, 0xffffffff ;  /* 0xffffffff00f77802 */ /* 0x001fc40000000f00 */
[----:B------:R-:W-:Y:S02]  /*b510*/  MOV R68, 0xb530 ;  /* 0x0000b53000447802 */ /* 0x000fe40000000f00 */
[----:B-1234-:R-:W-:Y:S05]  /*b520*/  CALL.REL.NOINC `($__internal_168_$__cuda_sm70_shflsync_down) ;  /* 0x000008e000007944 */ /* 0x01efea0003c00000 */
[----:B0-----:R-:W-:Y:S01]  /*b530*/  HFMA2.MMA R71, -RZ, RZ, 0, 4.76837158203125e-07 ;  /* 0x00000008ff477435 */ /* 0x001fe200000001ff */
[----:B-1----:R-:W-:Y:S02]  /*b540*/  MOV R72, R247 ;  /* 0x000000f700487202 */ /* 0x002fe40000000f00 */
[----:B------:R-:W-:Y:S02]  /*b550*/  MOV R240, R237 ;  /* 0x000000ed00f07202 */ /* 0x000fe40000000f00 */
[----:B------:R-:W-:Y:S02]  /*b560*/  MOV R74, 0x1f ;  /* 0x0000001f004a7802 */ /* 0x000fe40000000f00 */
[----:B------:R-:W-:Y:S02]  /*b570*/  MOV R247, 0xffffffff ;  /* 0xffffffff00f77802 */ /* 0x000fe40000000f00 */
[----:B------:R-:W-:Y:S02]  /*b580*/  MOV R68, 0xb5a0 ;  /* 0x0000b5a000447802 */ /* 0x000fe40000000f00 */
[----:B------:R-:W-:Y:S05]  /*b590*/  CALL.REL.NOINC `($__internal_168_$__cuda_sm70_shflsync_down) ;  /* 0x0000087000007944 */ /* 0x000fea0003c00000 */
[----:B0-----:R-:W-:Y:S01]  /*b5a0*/  HFMA2.MMA R71, -RZ, RZ, 0, 4.76837158203125e-07 ;  /* 0x00000008ff477435 */ /* 0x001fe200000001ff */
[----:B-1----:R-:W-:-:S02]  /*b5b0*/  MOV R70, R247 ;  /* 0x000000f700467202 */ /* 0x002fc40000000f00 */
[----:B------:R-:W-:Y:S02]  /*b5c0*/  MOV R240, R239 ;  /* 0x000000ef00f07202 */ /* 0x000fe40000000f00 */
[----:B------:R-:W-:Y:S02]  /*b5d0*/  MOV R74, 0x1f ;  /* 0x0000001f004a7802 */ /* 0x000fe40000000f00 */
[----:B------:R-:W-:Y:S02]  /*b5e0*/  MOV R247, 0xffffffff ;  /* 0xffffffff00f77802 */ /* 0x000fe40000000f00 */
[----:B------:R-:W-:Y:S02]  /*b5f0*/  MOV R68, 0xb610 ;  /* 0x0000b61000447802 */ /* 0x000fe40000000f00 */
[----:B------:R-:W-:Y:S05]  /*b600*/  CALL.REL.NOINC `($__internal_168_$__cuda_sm70_shflsync_down) ;  /* 0x0000080000007944 */ /* 0x000fea0003c00000 */
[----:B0-----:R-:W-:Y:S01]  /*b610*/  HFMA2.MMA R71, -RZ, RZ, 0, 4.76837158203125e-07 ;  /* 0x00000008ff477435 */ /* 0x001fe200000001ff */
[----:B-1----:R-:W-:Y:S02]  /*b620*/  MOV R242, R247 ;  /* 0x000000f700f27202 */ /* 0x002fe40000000f00 */
[----:B------:R-:W-:Y:S02]  /*b630*/  MOV R240, R251 ;  /* 0x000000fb00f07202 */ /* 0x000fe40000000f00 */
[----:B------:R-:W-:-:S02]  /*b640*/  MOV R74, 0x1f ;  /* 0x0000001f004a7802 */ /* 0x000fc40000000f00 */
[----:B------:R-:W-:Y:S02]  /*b650*/  MOV R247, 0xffffffff ;  /* 0xffffffff00f77802 */ /* 0x000fe40000000f00 */
[----:B------:R-:W-:Y:S02]  /*b660*/  MOV R68, 0xb680 ;  /* 0x0000b68000447802 */ /* 0x000fe40000000f00 */
[----:B------:R-:W-:Y:S05]  /*b670*/  CALL.REL.NOINC `($__internal_168_$__cuda_sm70_shflsync_down) ;  /* 0x0000079000007944 */ /* 0x000fea0003c00000 */
[----:B01----:R-:W-:Y:S05]  /*b680*/  BRA `(.L_x_7103) ;  /* 0xffff9be000007947 */ /* 0x003fea000383ffff */
.L_x_7014:
[----:B------:R-:W-:Y:S01]  /*b690*/  HFMA2.MMA R71, -RZ, RZ, 0, 9.5367431640625e-07 ;  /* 0x00000010ff477435 */ /* 0x000fe200000001ff */
[----:B------:R-:W-:Y:S02]  /*b6a0*/  MOV R240, R235 ;  /* 0x000000eb00f07202 */ /* 0x000fe40000000f00 */
[----:B------:R-:W-:Y:S02]  /*b6b0*/  MOV R74, 0x1f ;  /* 0x0000001f004a7802 */ /* 0x000fe40000000f00 */
[----:B0-----:R-:W-:Y:S02]  /*b6c0*/  MOV R247, 0xffffffff ;  /* 0xffffffff00f77802 */ /* 0x001fe40000000f00 */
[----:B------:R-:W-:Y:S02]  /*b6d0*/  MOV R68, 0xb6f0 ;  /* 0x0000b6f000447802 */ /* 0x000fe40000000f00 */
[----:B-1234-:R-:W-:Y:S05]  /*b6e0*/  CALL.REL.NOINC `($__internal_168_$__cuda_sm70_shflsync_down) ;  /* 0x0000072000007944 */ /* 0x01efea0003c00000 */
[----:B-1----:R-:W-:Y:S01]  /*b6f0*/  MOV R72, R247 ;  /* 0x000000f700487202 */ /* 0x002fe20000000f00 */
[----:B0-----:R-:W-:Y:S05]  /*b700*/  BRA `(.L_x_7104) ;  /* 0xffff9c8000007947 */ /* 0x001fea000383ffff */
.L_x_7015:
[----:B------:R-:W-:Y:S01]  /*b710*/  HFMA2.MMA R71, -RZ, RZ, 0, 9.5367431640625e-07 ;  /* 0x00000010ff477435 */ /* 0x000fe200000001ff */
[----:B------:R-:W-:-:S02]  /*b720*/  MOV R240, R237 ;  /* 0x000000ed00f07202 */ /* 0x000fc40000000f00 */
[----:B------:R-:W-:Y:S02]  /*b730*/  MOV R74, 0x1f ;  /* 0x0000001f004a7802 */ /* 0x000fe40000000f00 */
[----:B0-----:R-:W-:Y:S02]  /*b740*/  MOV R247, 0xffffffff ;  /* 0xffffffff00f77802 */ /* 0x001fe40000000f00 */
[----:B------:R-:W-:Y:S02]  /*b750*/  MOV R68, 0xb770 ;  /* 0x0000b77000447802 */ /* 0x000fe40000000f00 */
[----:B-1234-:R-:W-:Y:S05]  /*b760*/  CALL.REL.NOINC `($__internal_168_$__cuda_sm70_shflsync_down) ;  /* 0x000006a000007944 */ /* 0x01efea0003c00000 */
[----:B0-----:R-:W-:Y:S01]  /*b770*/  HFMA2.MMA R71, -RZ, RZ, 0, 9.5367431640625e-07 ;  /* 0x00000010ff477435 */ /* 0x001fe200000001ff */
[----:B-1----:R-:W-:Y:S02]  /*b780*/  MOV R70, R247 ;  /* 0x000000f700467202 */ /* 0x002fe40000000f00 */
[----:B------:R-:W-:Y:S02]  /*b790*/  MOV R240, R239 ;  /* 0x000000ef00f07202 */ /* 0x000fe40000000f00 */
[----:B------:R-:W-:Y:S02]  /*b7a0*/  MOV R74, 0x1f ;  /* 0x0000001f004a7802 */ /* 0x000fe40000000f00 */
[----:B------:R-:W-:-:S02]  /*b7b0*/  MOV R247, 0xffffffff ;  /* 0xffffffff00f77802 */ /* 0x000fc40000000f00 */
[----:B------:R-:W-:Y:S02]  /*b7c0*/  MOV R68, 0xb7e0 ;  /* 0x0000b7e000447802 */ /* 0x000fe40000000f00 */
[----:B------:R-:W-:Y:S05]  /*b7d0*/  CALL.REL.NOINC `($__internal_168_$__cuda_sm70_shflsync_down) ;  /* 0x0000063000007944 */ /* 0x000fea0003c00000 */
[----:B0-----:R-:W-:Y:S01]  /*b7e0*/  HFMA2.MMA R71, -RZ, RZ, 0, 9.5367431640625e-07 ;  /* 0x00000010ff477435 */ /* 0x001fe200000001ff */
[----:B-1----:R-:W-:Y:S02]  /*b7f0*/  MOV R242, R247 ;  /* 0x000000f700f27202 */ /* 0x002fe40000000f00 */
[----:B------:R-:W-:Y:S02]  /*b800*/  MOV R240, R251 ;  /* 0x000000fb00f07202 */ /* 0x000fe40000000f00 */
[----:B------:R-:W-:Y:S02]  /*b810*/  MOV R74, 0x1f ;  /* 0x0000001f004a7802 */ /* 0x000fe40000000f00 */
[----:B------:R-:W-:Y:S02]  /*b820*/  MOV R247, 0xffffffff ;  /* 0xffffffff00f77802 */ /* 0x000fe40000000f00 */
[----:B------:R-:W-:Y:S02]  /*b830*/  MOV R68, 0xb850 ;  /* 0x0000b85000447802 */ /* 0x000fe40000000f00 */
[----:B------:R-:W-:Y:S05]  /*b840*/  CALL.REL.NOINC `($__internal_168_$__cuda_sm70_shflsync_down) ;  /* 0x000005c000007944 */ /* 0x000fea0003c00000 */
[----:B01----:R-:W-:Y:S05]  /*b850*/  BRA `(.L_x_7105) ;  /* 0xffff9b7000007947 */ /* 0x003fea000383ffff */
.L_x_7018:
[----:B------:R-:W-:Y:S01]  /*b860*/  HFMA2.MMA R71, -RZ, RZ, 0, 0 ;  /* 0x00000000ff477435 */ /* 0x000fe200000001ff */
[----:B---3--:R-:W-:-:S02]  /*b870*/  MOV R72, R235 ;  /* 0x000000eb00487202 */ /* 0x008fc40000000f00 */
[----:B------:R-:W-:Y:S02]  /*b880*/  MOV R69, 0x1f ;  /* 0x0000001f00457802 */ /* 0x000fe40000000f00 */
[----:B------:R-:W-:Y:S02]  /*b890*/  MOV R68, 0xffffffff ;  /* 0xffffffff00447802 */ /* 0x000fe40000000f00 */
[----:B-1----:R-:W-:Y:S02]  /*b8a0*/  MOV R70, 0xb8c0 ;  /* 0x0000b8c000467802 */ /* 0x002fe40000000f00 */
[----:B0-2-4-:R-:W-:Y:S05]  /*b8b0*/  CALL.REL.NOINC `($__internal_169_$__cuda_sm70_shflsync_idx_p) ;  /* 0x0000059000007944 */ /* 0x015fea0003c00000 */
        /* <DEDUP_REMOVED lines=21> */
[----:B0-----:R-:W-:Y:S01]  /*ba10*/  HFMA2.MMA R71, -RZ, RZ, 0, 5.9604644775390625e-08 ;  /* 0x00000001ff477435 */ /* 0x001fe200000001ff */
[----:B-1----:R-:W-:Y:S02]  /*ba20*/  MOV R242, R69 ;  /* 0x0000004500f27202 */ /* 0x002fe40000000f00 */
[----:B------:R-:W-:Y:S02]  /*ba30*/  MOV R240, R235 ;  /* 0x000000eb00f07202 */ /* 0x000fe40000000f00 */
[----:B------:R-:W-:-:S02]  /*ba40*/  MOV R74, 0x1f ;  /* 0x0000001f004a7802 */ /* 0x000fc40000000f00 */
[----:B------:R-:W-:Y:S02]  /*ba50*/  MOV R247, 0xffffffff ;  /* 0xffffffff00f77802 */ /* 0x000fe40000000f00 */
[----:B------:R-:W-:Y:S02]  /*ba60*/  MOV R68, 0xba80 ;  /* 0x0000ba8000447802 */ /* 0x000fe40000000f00 */
[----:B------:R-:W-:Y:S05]  /*ba70*/  CALL.REL.NOINC `($__internal_168_$__cuda_sm70_shflsync_down) ;  /* 0x0000039000007944 */ /* 0x000fea0003c00000 */
[----:B0-----:R-:W-:Y:S01]  /*ba80*/  HFMA2.MMA R71, -RZ, RZ, 0, 5.9604644775390625e-08 ;  /* 0x00000001ff477435 */ /* 0x001fe200000001ff */
[----:B-1----:R-:W-:Y:S02]  /*ba90*/  MOV R245, R247 ;  /* 0x000000f700f57202 */ /* 0x002fe40000000f00 */
[----:B------:R-:W-:Y:S02]  /*baa0*/  MOV R240, R237 ;  /* 0x000000ed00f07202 */ /* 0x000fe40000000f00 */
[----:B------:R-:W-:Y:S02]  /*bab0*/  MOV R74, 0x1f ;  /* 0x0000001f004a7802 */ /* 0x000fe40000000f00 */
[----:B------:R-:W-:Y:S02]  /*bac0*/  MOV R247, 0xffffffff ;  /* 0xffffffff00f77802 */ /* 0x000fe40000000f00 */
[----:B------:R-:W-:-:S02]  /*bad0*/  MOV R68, 0xbaf0 ;  /* 0x0000baf000447802 */ /* 0x000fc40000000f00 */
[----:B------:R-:W-:Y:S05]  /*bae0*/  CALL.REL.NOINC `($__internal_168_$__cuda_sm70_shflsync_down) ;  /* 0x0000032000007944 */ /* 0x000fea0003c00000 */
        /* <DEDUP_REMOVED lines=14> */
[CC--:B------:R-:W-:Y:S01]  /*bbd0*/  FMUL.FTZ R239, R64.reuse, R241.reuse ;  /* 0x000000f140ef7220 */ /* 0x0c0fe20000410000 */
[----:B------:R-:W-:Y:S01]  /*bbe0*/  MOV R72, R64 ;  /* 0x0000004000487202 */ /* 0x000fe20000000f00 */
[-C--:B0-----:R-:W-:Y:S01]  /*bbf0*/  FMUL.FTZ R240, R64, R246.reuse ;  /* 0x000000f640f07220 */ /* 0x081fe20000410000 */
        /* <DEDUP_REMOVED lines=9> */
[----:B-1----:R-:W-:Y:S05]  /*bc90*/  CALL.REL.NOINC `($__internal_169_$__cuda_sm70_shflsync_idx_p) ;  /* 0x000001b000007944 */ /* 0x002fea0003c00000 */
        /* <DEDUP_REMOVED lines=14> */
[----:B0-----:R-:W-:Y:S01]  /*bd80*/  HFMA2.MMA R71, -RZ, RZ, 0, 0 ;  /* 0x00000000ff477435 */ /* 0x001fe200000001ff */
[----:B-1----:R-:W-:Y:S02]  /*bd90*/  MOV R249, R69 ;  /* 0x0000004500f97202 */ /* 0x002fe40000000f00 */
[----:B------:R-:W-:Y:S02]  /*bda0*/  MOV R72, R67 ;  /* 0x0000004300487202 */ /* 0x000fe40000000f00 */
[----:B------:R-:W-:-:S02]  /*bdb0*/  MOV R69, 0x1f ;  /* 0x0000001f00457802 */ /* 0x000fc40000000f00 */
[----:B------:R-:W-:Y:S02]  /*bdc0*/  MOV R68, 0xffffffff ;  /* 0xffffffff00447802 */ /* 0x000fe40000000f00 */
[----:B------:R-:W-:Y:S02]  /*bdd0*/  MOV R70, 0xbdf0 ;  /* 0x0000bdf000467802 */ /* 0x000fe40000000f00 */
[----:B------:R-:W-:Y:S05]  /*bde0*/  CALL.REL.NOINC `($__internal_169_$__cuda_sm70_shflsync_idx_p) ;  /* 0x0000006000007944 */ /* 0x000fea0003c00000 */
[----:B-1----:R-:W-:Y:S01]  /*bdf0*/  MOV R75, R69 ;  /* 0x00000045004b7202 */ /* 0x002fe20000000f00 */
[----:B0-----:R-:W-:Y:S05]  /*be00*/  BRA `(.L_x_7106) ;  /* 0xffff97e000007947 */ /* 0x001fea000383ffff */
        .weak           $__internal_168_$__cuda_sm70_shflsync_down
        .type           $__internal_168_$__cuda_sm70_shflsync_down,@function
        .size           $__internal_168_$__cuda_sm70_shflsync_down,($__internal_169_$__cuda_sm70_shflsync_idx_p - $__internal_168_$__cuda_sm70_shflsync_down)
$__internal_168_$__cuda_sm70_shflsync_down:
[----:B------:R-:W-:Y:S01]  /*be10*/  HFMA2.MMA R69, -RZ, RZ, 0, 0 ;  /* 0x00000000ff457435 */ /* 0x000fe200000001ff */
[----:B------:R-:W-:Y:S04]  /*be20*/  WARPSYNC R247 ;  /* 0x000000f700007348 */ /* 0x000fe80003800000 */
[----:B------:R0:W1:Y:S01]  /*be30*/  SHFL.DOWN PT, R247, R240, R71, R74 ;  /* 0x08000047f0f77389 */ /* 0x00006200000e004a */
[----:B------:R-:W-:Y:S05]  /*be40*/  RET.REL.NODEC R68 `(_Z25selective_scan_bwd_kernelI32Selective_Scan_bwd_kernel_traitsILi64ELi16ELb1ELb1ELb0ELb0ELb0EN3c108BFloat16ENS1_7complexIfEEEEv12SSMParamsBwd) ;  /* 0xffff41b044007950 */ /* 0x000fea0003c3ffff */
        .weak           $__internal_169_$__cuda_sm70_shflsync_idx_p
        .type           $__internal_169_$__cuda_sm70_shflsync_idx_p,@function
        .size           $__internal_169_$__cuda_sm70_shflsync_idx_p,($__internal_170_$__cuda_sm70_shflsync_up - $__internal_169_$__cuda_sm70_shflsync_idx_p)
$__internal_169_$__cuda_sm70_shflsync_idx_p:
[----:B------:R-:W-:Y:S01]  /*be50*/  HFMA2.MMA R75, -RZ, RZ, 0, 0 ;  /* 0x00000000ff4b7435 */ /* 0x000fe200000001ff */
[----:B------:R-:W-:Y:S01]  /*be60*/  MOV R74, R70 ;  /* 0x00000046004a7202 */ /* 0x000fe20000000f00 */
[----:B------:R-:W-:Y:S04]  /*be70*/  WARPSYNC R68 ;  /* 0x0000004400007348 */ /* 0x000fe80003800000 */
[----:B------:R0:W1:Y:S01]  /*be80*/  SHFL.IDX PT, R69, R72, R71, R69 ;  /* 0x0000004748457389 */ /* 0x00006200000e0045 */
[----:B------:R-:W-:Y:S05]  /*be90*/  RET.REL.NODEC R74 `(_Z25selective_scan_bwd_kernelI32Selective_Scan_bwd_kernel_traitsILi64ELi16ELb1ELb1ELb0ELb0ELb0EN3c108BFloat16ENS1_7complexIfEEEEv12SSMParamsBwd) ;  /* 0xffff41604a007950 */ /* 0x000fea0003c3ffff */
        .weak           $__internal_170_$__cuda_sm70_shflsync_up
        .type           $__internal_170_$__cuda_sm70_shflsync_up,@function
        .size           $__internal_170_$__cuda_sm70_shflsync_up,(.L_x_14602 - $__internal_170_$__cuda_sm70_shflsync_up)
$__internal_170_$__cuda_sm70_shflsync_up:
[----:B------:R-:W-:Y:S01]  /*bea0*/  MOV R69, 0x0 ;  /* 0x0000000000457802 */ /* 0x000fe20000000f00 */
[----:B------:R-:W-:Y:S04]  /*beb0*/  WARPSYNC R70 ;  /* 0x0000004600007348 */ /* 0x000fe80003800000 */
[----:B------:R0:W1:Y:S01]  /*bec0*/  SHFL.UP PT, R70, R75, R72, R73 ;  /* 0x040000484b467389 */ /* 0x00006200000e0049 */
[----:B------:R-:W-:Y:S05]  /*bed0*/  RET.REL.NODEC R68 `(_Z25selective_scan_bwd_kernelI32Selective_Scan_bwd_kernel_traitsILi64ELi16ELb1ELb1ELb0ELb0ELb0EN3c108BFloat16ENS1_7complexIfEEEEv12SSMParamsBwd) ;  /* 0xffff412044007950 */ /* 0x000fea0003c3ffff */
.L_x_7107:
        /* <DEDUP_REMOVED lines=10> */
.L_x_14602:


//--------------------- .text._Z25selective_scan_bwd_kernelI32Selective_Scan_bwd_kernel_traitsILi64ELi16ELb1ELb1ELb0ELb0ELb1EN3c108BFloat16ENS1_7complexIfEEEEv12SSMParamsBwd --------------------------
	.section	.text._Z25selective_scan_bwd_kernelI32Selective_Scan_bwd_kernel_traitsILi64ELi16ELb1ELb1ELb0ELb0ELb1EN3c108BFloat16ENS1_7complexIfEEEEv12SSMParamsBwd,"ax",@progbits
	.sectioninfo	@"SHI_REGISTERS=241"
	.align	128
        .global         _Z25selective_scan_bwd_kernelI32Selective_Scan_bwd_kernel_traitsILi64ELi16ELb1ELb1ELb0ELb0ELb1EN3c108BFloat16ENS1_7complexIfEEEEv12SSMParamsBwd
        .type           _Z25selective_scan_bwd_kernelI32Selective_Scan_bwd_kernel_traitsILi64ELi16ELb1ELb1ELb0ELb0ELb1EN3c108BFloat16ENS1_7complexIfEEEEv12SSMParamsBwd,@function
        .size           _Z25selective_scan_bwd_kernelI32Selective_Scan_bwd_kernel_traitsILi64ELi16ELb1ELb1ELb0ELb0ELb1EN3c108BFloat16ENS1_7complexIfEEEEv12SSMParamsBwd,(.L_x_14605 - _Z25selective_scan_bwd_kernelI32Selective_Scan_bwd_kernel_traitsILi64ELi16ELb1ELb1ELb0ELb0ELb1EN3c108BFloat16ENS1_7complexIfEEEEv12SSMParamsBwd)
        .other          _Z25selective_scan_bwd_kernelI32Selective_Scan_bwd_kernel_traitsILi64ELi16ELb1ELb1ELb0ELb0ELb1EN3c108BFloat16ENS1_7complexIfEEEEv12SSMParamsBwd,@"STO_CUDA_ENTRY STV_DEFAULT"
_Z25selective_scan_bwd_kernelI32Selective_Scan_bwd_kernel_traitsILi64ELi16ELb1ELb1ELb0ELb0ELb1EN3c108BFloat16ENS1_7complexIfEEEEv12SSMParamsBwd:
.text._Z25selective_scan_bwd_kernelI32Selective_Scan_bwd_kernel_traitsILi64ELi16ELb1ELb1ELb0ELb0ELb1EN3c108BFloat16ENS1_7complexIfEEEEv12SSMParamsBwd:
        /* <DEDUP_REMOVED lines=161> */
.L_x_7212:
        /* <DEDUP_REMOVED lines=319> */
[----:B------:R-:W-:-:S02]  /*1e00*/  FFMA.FTZ R10, R107, R10, 1 ;  /* 0x3f8000006b0a7423 */ /* 0x000fc4000001000a */
[----:B------:R-:W-:Y:S02]  /*1e10*/  FMUL.FTZ R11, R40, R11 ;  /* 0x0000000b280b7220 */ /* 0x000fe40000410000 */
[----:B------:R-:W-:Y:S02]  /*1e20*/  FFMA.FTZ R15, R108, R15, 1 ;  /* 0x3f8000006c0f7423 */ /* 0x000fe4000001000f */
        /* <DEDUP_REMOVED lines=30> */
[----:B------:R-:W-:Y:S01]  /*2010*/  LEA R93, R97, R0, 0x1 ;  /* 0x00000000615d7211 */ /* 0x000fe200078e08ff */
[----:B------:R-:W-:Y:S01]  /*2020*/  FMUL.FTZ R8, R8, R19 ;  /* 0x0000001308087220 */ /* 0x000fe20000410000 */
[----:B------:R-:W-:Y:S01]  /*2030*/  F2FP.BF16.PACK_AB R19, R102, R13 ;  /* 0x0000000d6613723e */ /* 0x000fe200000010ff */
[----:B------:R-:W-:Y:S01]  /*2040*/  BAR.SYNC.DEFER_BLOCKING 0x0 ;  /* 0x0000000000007b1d */ /* 0x000fe20000010000 */
[----:B------:R-:W-:Y:S01]  /*2050*/  FMUL.FTZ R73, R22, R73 ;  /* 0x0000004916497220 */ /* 0x000fe20000410000 */
[----:B------:R-:W-:Y:S01]  /*2060*/  PRMT R0, RZ, 0x7610, R57 ;  /* 0x00007610ff007816 */ /* 0x000fe20000000039 */
        /* <DEDUP_REMOVED lines=35> */
[--C-:B------:R-:W-:Y:S02]  /*22a0*/  PRMT R16, RZ, 0x5410, R7.reuse ;  /* 0x00005410ff107816 */ /* 0x100fe40000000007 */
[----:B------:R-:W-:Y:S01]  /*22b0*/  PRMT R6, RZ, 0x7610, R6 ;  /* 0x00007610ff067816 */ /* 0x000fe20000000006 */
[----:B------:R-:W-:Y:S01]  /*22c0*/  FFMA.FTZ R100, R101, R17, R100 ;  /* 0x0000001165647223 */ /* 0x000fe20000010064 */
[----:B------:R-:W-:Y:S01]  /*22d0*/  PRMT R7, RZ, 0x7610, R7 ;  /* 0x00007610ff077816 */ /* 0x000fe20000000007 */
[----:B--2---:R0:W-:Y:S04]  /*22e0*/  STG.E.128 [R4.64], R8 ;  /* 0x0000000804007986 */ /* 0x0041e8000c101d1a */
[----:B---3--:R0:W-:Y:S01]  /*22f0*/  STG.E.128 [R4.64+0x200], R12 ;  /* 0x0002000c04007986 */ /* 0x0081e2000c101d1a */
[----:B------:R-:W-:Y:S05]  /*2300*/  @!P0 BRA `(.L_x_7109) ;  /* 0x0000030000008947 */ /* 0x000fea0003800000 */
[----:B------:R-:W-:Y:S01]  /*2310*/  BAR.SYNC.DEFER_BLOCKING 0x0 ;  /* 0x0000000000007b1d */ /* 0x000fe20000010000 */
[----:B------:R-:W-:-:S02]  /*2320*/  FMUL.FTZ R33, R33, R84 ;  /* 0x0000005421217220 */ /* 0x000fc40000410000 */
        /* <DEDUP_REMOVED lines=46> */
.L_x_7109:
        /* <DEDUP_REMOVED lines=63> */
.L_x_7211:
        /* <DEDUP_REMOVED lines=43> */
[----:B------:R-:W-:Y:S01]  /*2cb0*/  MOV R107, UR21 ;  /* 0x00000015006b7c02 */ /* 0x000fe20008000f00 */
[----:B------:R-:W-:Y:S01]  /*2cc0*/  ULOP3.LUT UR37, UR37, 0xfffffe, URZ, 0xc0, !UPT ;  /* 0x00fffffe25257892 */ /* 0x000fe2000f8ec03f */
[----:B------:R-:W-:-:S03]  /*2cd0*/  MOV R128, c[0x0][0x16c] ;  /* 0x00005b0000807a02 */ /* 0x000fc60000000f00 */
        /* <DEDUP_REMOVED lines=14> */
[----:B--2---:R-:W1:Y:S08]  /*2dc0*/  R2UR UR40, R81 ;  /* 0x00000000512873c2 */ /* 0x004e7000000e0000 */
[----:B------:R2:W2:Y:S01]  /*2dd0*/  R2UR UR41, R80 ;  /* 0x00000000502973c2 */ /* 0x0004a200000e0000 */
[----:B-1----:R-:W-:-:S02]  /*2de0*/  FMUL.FTZ R101, R47, UR40 ;  /* 0x000000282f657c20 */ /* 0x002fc40008410000 */
[----:B------:R-:W-:Y:S02]  /*2df0*/  FMUL.FTZ R81, R46, UR40 ;  /* 0x000000282e517c20 */ /* 0x000fe40008410000 */
[----:B------:R-:W-:Y:S02]  /*2e00*/  FMUL.RZ R103, R101, 0.15915493667125701904 ;  /* 0x3e22f98365677820 */ /* 0x000fe4000040c000 */
[----:B0-----:R-:W-:Y:S02]  /*2e10*/  FMUL.RZ R82, R81, 0.15915493667125701904 ;  /* 0x3e22f98351527820 */ /* 0x001fe4000040c000 */
[----:B------:R-:W-:Y:S01]  /*2e20*/  FMUL.FTZ R101, R48, UR40 ;  /* 0x0000002830657c20 */ /* 0x000fe20008410000 */
[----:B------:R-:W-:Y:S01]  /*2e30*/  MUFU.SIN R102, R103 ;  /* 0x0000006700667308 */ /* 0x000fe20000000400 */
[----:B------:R-:W-:Y:S02]  /*2e40*/  FMUL.FTZ R81, R43, UR40 ;  /* 0x000000282b517c20 */ /* 0x000fe40008410000 */
[----:B------:R-:W-:-:S02]  /*2e50*/  FMUL.RZ R105, R101, 0.15915493667125701904 ;  /* 0x3e22f98365697820 */ /* 0x000fc4000040c000 */
[----:B------:R-:W-:Y:S02]  /*2e60*/  FMUL.RZ R83, R81, 0.15915493667125701904 ;  /* 0x3e22f98351537820 */ /* 0x000fe4000040c000 */
[----:B------:R-:W-:Y:S01]  /*2e70*/  FMUL.FTZ R101, R45, UR40 ;  /* 0x000000282d657c20 */ /* 0x000fe20008410000 */
[----:B------:R0:W-:Y:S01]  /*2e80*/  MUFU.COS R126, R103 ;  /* 0x00000067007e7308 */ /* 0x0001e20000000000 */
[----:B------:R-:W-:Y:S02]  /*2e90*/  FMUL.FTZ R81, R44, UR40 ;  /* 0x000000282c517c20 */ /* 0x000fe40008410000 */
[----:B------:R-:W-:Y:S02]  /*2ea0*/  FMUL.RZ R101, R101, 0.15915493667125701904 ;  /* 0x3e22f98365657820 */ /* 0x000fe4000040c000 */
[----:B--2---:R-:W-:-:S03]  /*2eb0*/  FMUL.FTZ R80, R34, UR40 ;  /* 0x0000002822507c20 */ /* 0x004fc60008410000 */
[----:B------:R-:W-:Y:S01]  /*2ec0*/  MUFU.SIN R140, R101 ;  /* 0x00000065008c7308 */ /* 0x000fe20000000400 */
[----:B0-----:R-:W-:Y:S02]  /*2ed0*/  FMUL.RZ R103, R81, 0.15915493667125701904 ;  /* 0x3e22f98351677820 */ /* 0x001fe4000040c000 */
[----:B------:R-:W-:Y:S02]  /*2ee0*/  FMUL.FTZ R81, R41, UR40 ;  /* 0x0000002829517c20 */ /* 0x000fe40008410000 */
[----:B------:R-:W-:Y:S01]  /*2ef0*/  FMUL.RZ R151, R80, 0.15915493667125701904 ;  /* 0x3e22f98350977820 */ /* 0x000fe2000040c000 */
[----:B------:R-:W-:Y:S02]  /*2f00*/  MOV R80, UR21 ;  /* 0x0000001500507c02 */ /* 0x000fe40008000f00 */
[----:B------:R0:W-:Y:S02]  /*2f10*/  MUFU.COS R106, R101 ;  /* 0x00000065006a7308 */ /* 0x0001e40000000000 */
[----:B------:R-:W-:-:S02]  /*2f20*/  ISETP.LT.OR P0, PT, R80, 0x2, P0 ;  /* 0x000000025000780c */ /* 0x000fc40000701670 */
[----:B------:R-:W-:-:S04]  /*2f30*/  SHF.L.U32 R80, R98, 0x2, RZ ;  /* 0x0000000262507819 */ /* 0x000fc800000006ff */
[----:B------:R-:W-:Y:S01]  /*2f40*/  MUFU.SIN R136, R82 ;  /* 0x0000005200887308 */ /* 0x000fe20000000400 */
[----:B0-----:R-:W-:Y:S01]  /*2f50*/  FMUL.RZ R101, R81, 0.15915493667125701904 ;  /* 0x3e22f98351657820 */ /* 0x001fe2000040c000 */
[----:B------:R-:W-:Y:S01]  /*2f60*/  LOP3.LUT R80, R80, 0xffffff80, RZ, 0xc0, !PT ;  /* 0xffffff8050507812 */ /* 0x000fe200078ec0ff */
[----:B------:R-:W-:-:S03]  /*2f70*/  FMUL.FTZ R81, R42, UR40 ;  /* 0x000000282a517c20 */ /* 0x000fc60008410000 */
[----:B------:R-:W-:Y:S02]  /*2f80*/  IADD3 R80, R80, R97, RZ ;  /* 0x0000006150507210 */ /* 0x000fe40007ffe0ff */
[----:B------:R0:W-:Y:S01]  /*2f90*/  MUFU.COS R108, R82 ;  /* 0x00000052006c7308 */ /* 0x0001e20000000000 */
[----:B------:R-:W-:Y:S02]  /*2fa0*/  @!P0 IADD3 R107, R107, -0x2, RZ ;  /* 0xfffffffe6b6b8810 */ /* 0x000fe40007ffe0ff */
[----:B---3--:R1:W-:Y:S03]  /*2fb0*/  STS.128 [R80.X16], R64 ;  /* 0x0000004050007388 */ /* 0x0083e6000000cc00 */
[----:B------:R-:W-:Y:S01]  /*2fc0*/  @!P0 IMAD R133, R107, R128, UR7 ;  /* 0x000000076b858e24 */ /* 0x000fe2000f8e0280 */
[----:B----4-:R-:W-:Y:S01]  /*2fd0*/  STS.128 [R80.X16+0x200], R68 ;  /* 0x0002004450007388 */ /* 0x010fe2000000cc00 */
[----:B------:R-:W-:Y:S01]  /*2fe0*/  MUFU.SIN R134, R83 ;  /* 0x0000005300867308 */ /* 0x000fe20000000400 */
[----:B0-----:R-:W-:-:S02]  /*2ff0*/  FMUL.RZ R82, R81, 0.15915493667125701904 ;  /* 0x3e22f98351527820 */ /* 0x001fc4000040c000 */
[----:B------:R-:W-:Y:S01]  /*3000*/  FMUL.FTZ R81, R39, UR40 ;  /* 0x0000002827517c20 */ /* 0x000fe20008410000 */
[----:B------:R-:W-:Y:S04]  /*3010*/  STS.128 [R80.X16+0x400], R72 ;  /* 0x0004004850007388 */ /* 0x000fe8000000cc00 */
[----:B------:R0:W-:Y:S01]  /*3020*/  MUFU.COS R110, R83 ;  /* 0x00000053006e7308 */ /* 0x0001e20000000000 */
[----:B------:R-:W-:Y:S01]  /*3030*/  STS.128 [R80.X16+0x600], R76 ;  /* 0x0006004c50007388 */ /* 0x000fe2000000cc00 */
[----:B------:R-:W-:-:S06]  /*3040*/  NOP ;  /* 0x0000000000007918 */ /* 0x000fcc0000000000 */
[----:B------:R-:W-:Y:S01]  /*3050*/  MUFU.SIN R132, R103 ;  /* 0x0000006700847308 */ /* 0x000fe20000000400 */
[----:B0-----:R-:W-:Y:S01]  /*3060*/  FMUL.RZ R83, R81, 0.15915493667125701904 ;  /* 0x3e22f98351537820 */ /* 0x001fe2000040c000 */
[----:B------:R-:W5:Y:S01]  /*3070*/  LDG.E.64 R138, [R138.64] ;  /* 0x0000001a8a8a7981 */ /* 0x000f62000c1e1b00 */
[----:B------:R-:W-:Y:S02]  /*3080*/  FMUL.FTZ R81, R40, UR40 ;  /* 0x0000002828517c20 */ /* 0x000fe40008410000 */
[----:B-1----:R-:W-:-:S03]  /*3090*/  IMAD R66, R97, 0x3, R80 ;  /* 0x0000000361427824 */ /* 0x002fc600078e0250 */
[----:B------:R0:W-:Y:S02]  /*30a0*/  MUFU.COS R122, R103 ;  /* 0x00000067007a7308 */ /* 0x0001e40000000000 */
[----:B------:R-:W1:Y:S04]  /*30b0*/  LDS.128 R68, [R66.X16] ;  /* 0x0000000042447984 */ /* 0x000e68000000cc00 */
[----:B------:R-:W2:Y:S02]  /*30c0*/  LDS.128 R72, [R66.X16+0x10] ;  /* 0x0000100042487984 */ /* 0x000ea4000000cc00 */
[----:B------:R-:W-:Y:S01]  /*30d0*/  MUFU.SIN R119, R101 ;  /* 0x0000006500777308 */ /* 0x000fe20000000400 */
[----:B0-----:R-:W-:Y:S01]  /*30e0*/  FMUL.RZ R103, R81, 0.15915493667125701904 ;  /* 0x3e22f98351677820 */ /* 0x001fe2000040c000 */
[----:B------:R-:W0:Y:S01]  /*30f0*/  LDS.128 R76, [R66.X16+0x20] ;  /* 0x00002000424c7984 */ /* 0x000e22000000cc00 */
[----:B------:R-:W-:-:S05]  /*3100*/  FMUL.FTZ R81, R37, UR40 ;  /* 0x0000002825517c20 */ /* 0x000fca0008410000 */
[----:B------:R3:W-:Y:S08]  /*3110*/  MUFU.COS R131, R101 ;  /* 0x0000006500837308 */ /* 0x0007f00000000000 */
[----:B------:R-:W-:Y:S01]  /*3120*/  MUFU.SIN R121, R82 ;  /* 0x0000005200797308 */ /* 0x000fe20000000400 */
[----:B---3--:R-:W-:Y:S02]  /*3130*/  FMUL.RZ R101, R81, 0.15915493667125701904 ;  /* 0x3e22f98351657820 */ /* 0x008fe4000040c000 */
        /* <DEDUP_REMOVED lines=11> */
[----:B---3--:R-:W-:-:S05]  /*31f0*/  MOV R101, UR41 ;  /* 0x0000002900657c02 */ /* 0x008fca0008000f00 */
[----:B------:R-:W-:Y:S02]  /*3200*/  FMUL.FTZ R101, R101, 1.4426950216293334961 ;  /* 0x3fb8aa3b65657820 */ /* 0x000fe40000410000 */
[----:B------:R3:W-:Y:S02]  /*3210*/  MUFU.COS R147, R103 ;  /* 0x0000006700937308 */ /* 0x0007e40000000000 */
[-C--:B------:R-:W-:Y:S02]  /*3220*/  FMUL.FTZ R107, R43, R101.reuse ;  /* 0x000000652b6b7220 */ /* 0x080fe40000410000 */
[-C--:B------:R-:W-:Y:S02]  /*3230*/  FMUL.FTZ R64, R41, R101.reuse ;  /* 0x0000006529407220 */ /* 0x080fe40000410000 */
[----:B------:R-:W-:Y:S02]  /*3240*/  FMUL.FTZ R65, R42, R101 ;  /* 0x000000652a417220 */ /* 0x000fe40000410000 */
[----:B------:R-:W-:Y:S01]  /*3250*/  MUFU.SIN R142, R105 ;  /* 0x00000069008e7308 */ /* 0x000fe20000000400 */
[----:B---3--:R-:W-:-:S02]  /*3260*/  FMUL.RZ R103, R81, 0.15915493667125701904 ;  /* 0x3e22f98351677820 */ /* 0x008fc4000040c000 */
[----:B------:R-:W-:-:S05]  /*3270*/  FMUL.FTZ R81, R33, UR40 ;  /* 0x0000002821517c20 */ /* 0x000fca0008410000 */
[----:B------:R-:W-:Y:S08]  /*3280*/  MUFU.SIN R114, R103 ;  /* 0x0000006700727308 */ /* 0x000ff00000000400 */
[----:B------:R3:W-:Y:S08]  /*3290*/  MUFU.COS R115, R103 ;  /* 0x0000006700737308 */ /* 0x0007f00000000000 */
[----:B------:R4:W-:Y:S01]  /*32a0*/  MUFU.COS R104, R105 ;  /* 0x0000006900687308 */ /* 0x0009e20000000000 */
[----:B---3--:R-:W-:-:S07]  /*32b0*/  FMUL.FTZ R103, R45, R101 ;  /* 0x000000652d677220 */ /* 0x008fce0000410000 */
[----:B------:R-:W3:Y:S01]  /*32c0*/  MUFU.EX2 R103, R103 ;  /* 0x0000006700677308 */ /* 0x000ee20000000800 */
[----:B----4-:R-:W-:Y:S02]  /*32d0*/  FMUL.RZ R105, R81, 0.15915493667125701904 ;  /* 0x3e22f98351697820 */ /* 0x010fe4000040c000 */
[----:B------:R-:W-:-:S05]  /*32e0*/  FMUL.FTZ R81, R47, R101 ;  /* 0x000000652f517220 */ /* 0x000fca0000410000 */
[----:B------:R-:W-:Y:S08]  /*32f0*/  MUFU.SIN R116, R83 ;  /* 0x0000005300747308 */ /* 0x000ff00000000400 */
[----:B------:R4:W-:Y:S01]  /*3300*/  MUFU.COS R117, R83 ;  /* 0x0000005300757308 */ /* 0x0009e20000000000 */
[C---:B---3--:R-:W-:Y:S01]  /*3310*/  FMUL.FTZ R141, R103.reuse, R106 ;  /* 0x0000006a678d7220 */ /* 0x048fe20000410000 */
[----:B------:R-:W-:Y:S01]  /*3320*/  HFMA2.MMA R106, -RZ, RZ, 0, 9.5367431640625e-07 ;  /* 0x00000010ff6a7435 */ /* 0x000fe200000001ff */
[----:B------:R-:W-:-:S05]  /*3330*/  FMUL.FTZ R140, R103, R140 ;  /* 0x0000008c678c7220 */ /* 0x000fca0000410000 */
[----:B------:R-:W3:Y:S01]  /*3340*/  MUFU.EX2 R81, R81 ;  /* 0x0000005100517308 */ /* 0x000ee20000000800 */
[----:B----4-:R-:W-:-:S07]  /*3350*/  FMUL.FTZ R83, R48, R101 ;  /* 0x0000006530537220 */ /* 0x010fce0000410000 */
[----:B------:R-:W4:Y:S08]  /*3360*/  MUFU.EX2 R83, R83 ;  /* 0x0000005300537308 */ /* 0x000f300000000800 */
[----:B------:R-:W-:Y:S01]  /*3370*/  MUFU.SIN R118, R82 ;  /* 0x0000005200767308 */ /* 0x000fe20000000400 */
[C---:B---3--:R-:W-:Y:S02]  /*3380*/  FMUL.FTZ R126, R81.reuse, R126 ;  /* 0x0000007e517e7220 */ /* 0x048fe40000410000 */
[----:B------:R-:W-:-:S02]  /*3390*/  FMUL.FTZ R127, R81, R102 ;  /* 0x00000066517f7220 */ /* 0x000fc40000410000 */
[----:B------:R-:W-:-:S03]  /*33a0*/  FMUL.FTZ R102, R40, R101 ;  /* 0x0000006528667220 */ /* 0x000fc60000410000 */
[----:B------:R3:W-:Y:S01]  /*33b0*/  MUFU.COS R146, R82 ;  /* 0x0000005200927308 */ /* 0x0007e20000000000 */
[C---:B----4-:R-:W-:Y:S02]  /*33c0*/  FMUL.FTZ R143, R83.reuse, R104 ;  /* 0x00000068538f7220 */ /* 0x050fe40000410000 */
[----:B------:R-:W-:-:S05]  /*33d0*/  FMUL.FTZ R142, R83, R142 ;  /* 0x0000008e538e7220 */ /* 0x000fca0000410000 */
[----:B------:R-:W-:Y:S01]  /*33e0*/  MUFU.SIN R112, R105 ;  /* 0x0000006900707308 */ /* 0x000fe20000000400 */
[----:B---3--:R-:W-:Y:S01]  /*33f0*/  IADD3 R82, R98, 0x200, RZ ;  /* 0x0000020062527810 */ /* 0x008fe20007ffe0ff */
[----:B------:R-:W-:-:S06]  /*3400*/  @!P1 IMAD R82, R109, R124, UR7 ;  /* 0x000000076d529e24 */ /* 0x000fcc000f8e027c */
[----:B------:R3:W-:Y:S01]  /*3410*/  MUFU.COS R113, R105 ;  /* 0x0000006900717308 */ /* 0x0007e20000000000 */
[----:B------:R-:W-:-:S07]  /*3420*/  SHF.L.U32 R67, R82, 0x3, RZ ;  /* 0x0000000352437819 */ /* 0x000fce00000006ff */
[----:B------:R-:W4:Y:S01]  /*3430*/  MUFU.EX2 R107, R107 ;  /* 0x0000006b006b7308 */ /* 0x000f220000000800 */
[----:B---3--:R-:W-:Y:S01]  /*3440*/  FMUL.FTZ R105, R46, R101 ;  /* 0x000000652e697220 */ /* 0x008fe20000410000 */
[----:B------:R-:W3:Y:S06]  /*3450*/  LDS.128 R80, [R66.X16+0x30] ;  /* 0x0000300042507984 */ /* 0x000eec000000cc00 */
[----:B------:R0:W-:Y:S01]  /*3460*/  MUFU.EX2 R104, R102 ;  /* 0x0000006600687308 */ /* 0x0001e20000000800 */
[----:B------:R1:W-:Y:S01]  /*3470*/  STS.64 [R67+0x39e0], R126 ;  /* 0x0039e07e43007388 */ /* 0x0003e20000000a00 */
[----:B------:R-:W-:-:S02]  /*3480*/  FMUL.FTZ R150, R126, R142 ;  /* 0x0000008e7e967220 */ /* 0x000fc40000410000 */
[----:B------:R-:W-:-:S04]  /*3490*/  FMUL.FTZ R109, R44, R101 ;  /* 0x000000652c6d7220 */ /* 0x000fc80000410000 */
[----:B------:R-:W2:Y:S01]  /*34a0*/  MUFU.EX2 R105, R105 ;  /* 0x0000006900697308 */ /* 0x000ea20000000800 */
[----:B0-----:R-:W-:-:S04]  /*34b0*/  @!P0 IMAD.WIDE R102, R133, R106, UR28 ;  /* 0x0000001c85668e25 */ /* 0x001fc8000f8e026a */
[C---:B------:R-:W-:Y:S01]  /*34c0*/  FMUL.FTZ R133, R127.reuse, R142 ;  /* 0x0000008e7f857220 */ /* 0x040fe20000410000 */
[----:B-1----:R-:W-:Y:S01]  /*34d0*/  CS2R R66, SRZ ;  /* 0x0000000000427805 */ /* 0x002fe2000001ff00 */
[-C--:B------:R-:W-:Y:S01]  /*34e0*/  FFMA.FTZ R150, R127, R143.reuse, R150 ;  /* 0x0000008f7f967223 */ /* 0x080fe20000010096 */
[----:B------:R0:W-:Y:S01]  /*34f0*/  MUFU.EX2 R130, R64 ;  /* 0x0000004000827308 */ /* 0x0001e20000000800 */
[----:B------:R-:W-:Y:S02]  /*3500*/  FFMA.FTZ R148, R126, R143, -R133 ;  /* 0x0000008f7e947223 */ /* 0x000fe40000010885 */
[C---:B----4-:R-:W-:Y:S02]  /*3510*/  FMUL.FTZ R135, R107.reuse, R110 ;  /* 0x0000006e6b877220 */ /* 0x050fe40000410000 */
[----:B------:R-:W-:Y:S02]  /*3520*/  FMUL.FTZ R133, R140, R148 ;  /* 0x000000948c857220 */ /* 0x000fe40000410000 */
[----:B------:R-:W-:Y:S01]  /*3530*/  FMUL.FTZ R134, R107, R134 ;  /* 0x000000866b867220 */ /* 0x000fe20000410000 */
[----:B------:R1:W-:Y:S01]  /*3540*/  MUFU.EX2 R128, R65 ;  /* 0x0000004100807308 */ /* 0x0003e20000000800 */
[----:B0-----:R-:W-:-:S02]  /*3550*/  FMUL.FTZ R64, R39, R101 ;  /* 0x0000006527407220 */ /* 0x001fc40000410000 */
[-C--:B------:R-:W-:Y:S02]  /*3560*/  FFMA.FTZ R107, R141, R150.reuse, R133 ;  /* 0x000000968d6b7223 */ /* 0x080fe40000010085 */
[----:B------:R-:W-:Y:S02]  /*3570*/  FMUL.FTZ R150, R140, R150 ;  /* 0x000000968c967220 */ /* 0x000fe40000410000 */
[----:B--2---:R-:W-:Y:S01]  /*3580*/  FMUL.FTZ R136, R105, R136 ;  /* 0x0000008869887220 */ /* 0x004fe20000410000 */
[----:B------:R0:W-:Y:S01]  /*3590*/  MUFU.EX2 R124, R64 ;  /* 0x00000040007c7308 */ /* 0x0001e20000000800 */
[----:B-1----:R-:W-:Y:S01]  /*35a0*/  MOV R65, RZ ;  /* 0x000000ff00417202 */ /* 0x002fe20000000f00 */
[----:B------:R-:W-:Y:S02]  /*35b0*/  FFMA.FTZ R150, R141, R148, -R150 ;  /* 0x000000948d967223 */ /* 0x000fe40000010896 */
[----:B------:R-:W-:Y:S02]  /*35c0*/  FMUL.FTZ R137, R105, R108 ;  /* 0x0000006c69897220 */ /* 0x000fe40000410000 */
[----:B------:R-:W-:-:S02]  /*35d0*/  FMUL.FTZ R106, R38, R101 ;  /* 0x00000065266a7220 */ /* 0x000fc40000410000 */
[----:B------:R-:W1:Y:S01]  /*35e0*/  MUFU.EX2 R109, R109 ;  /* 0x0000006d006d7308 */ /* 0x000e620000000800 */
[----:B0-----:R-:W-:Y:S01]  /*35f0*/  HFMA2.MMA R64, -RZ, RZ, 1.875, 0 ;  /* 0x3f800000ff407435 */ /* 0x001fe200000001ff */
[----:B------:R-:W-:Y:S01]  /*3600*/  BAR.SYNC.DEFER_BLOCKING 0x0 ;  /* 0x0000000000007b1d */ /* 0x000fe20000010000 */
[----:B------:R-:W-:Y:S02]  /*3610*/  FMUL.FTZ R110, R136, R150 ;  /* 0x00000096886e7220 */ /* 0x000fe40000410000 */
[----:B------:R-:W-:Y:S02]  /*3620*/  FMUL.FTZ R105, R37, R101 ;  /* 0x0000006525697220 */ /* 0x000fe40000410000 */
[----:B------:R-:W-:Y:S01]  /*3630*/  FFMA.FTZ R110, R137, R107, R110 ;  /* 0x0000006b896e7223 */ /* 0x000fe2000001006e */
[----:B------:R-:W-:Y:S01]  /*3640*/  MUFU.COS R111, R151 ;  /* 0x00000097006f7308 */ /* 0x000fe20000000000 */
[----:B------:R-:W-:-:S07]  /*3650*/  FMUL.FTZ R108, R35, R101 ;  /* 0x00000065236c7220 */ /* 0x000fce0000410000 */
[----:B------:R-:W0:Y:S01]  /*3660*/  MUFU.EX2 R105, R105 ;  /* 0x0000006900697308 */ /* 0x000e220000000800 */
[----:B------:R2:W5:Y:S07]  /*3670*/  @!P0 LDG.E.128 R64, [R102.64] ;  /* 0x0000001a66408981 */ /* 0x00056e000c1e1d00 */
[----:B------:R4:W-:Y:S01]  /*3680*/  MUFU.EX2 R149, R106 ;  /* 0x0000006a00957308 */ /* 0x0009e20000000800 */
[----:B--2---:R-:W-:Y:S02]  /*3690*/  FMUL.FTZ R102, R136, R107 ;  /* 0x0000006b88667220 */ /* 0x004fe40000410000 */
[----:B------:R-:W-:-:S02]  /*36a0*/  FMUL.FTZ R103, R134, R110 ;  /* 0x0000006e86677220 */ /* 0x000fc40000410000 */
[----:B------:R-:W-:Y:S02]  /*36b0*/  FFMA.FTZ R150, R137, R150, -R102 ;  /* 0x0000009689967223 */ /* 0x000fe40000010866 */
[----:B-1----:R-:W-:Y:S02]  /*36c0*/  FMUL.FTZ R132, R109, R132 ;  /* 0x000000846d847220 */ /* 0x002fe40000410000 */
[-C--:B------:R-:W-:Y:S02]  /*36d0*/  FMUL.FTZ R107, R134, R150.reuse ;  /* 0x00000096866b7220 */ /* 0x080fe40000410000 */
[----:B------:R-:W-:Y:S02]  /*36e0*/  FFMA.FTZ R103, R135, R150, -R103 ;  /* 0x0000009687677223 */ /* 0x000fe40000010867 */
[-C--:B----4-:R-:W-:Y:S01]  /*36f0*/  FMUL.FTZ R106, R36, R101.reuse ;  /* 0x00000065246a7220 */ /* 0x090fe20000410000 */
[----:B------:R-:W1:Y:S01]  /*3700*/  MUFU.EX2 R108, R108 ;  /* 0x0000006c006c7308 */ /* 0x000e620000000800 */
[----:B------:R-:W-:-:S02]  /*3710*/  FMUL.FTZ R102, R33, R101 ;  /* 0x0000006521667220 */ /* 0x000fc40000410000 */
[----:B------:R-:W-:Y:S02]  /*3720*/  FFMA.FTZ R107, R135, R110, R107 ;  /* 0x0000006e876b7223 */ /* 0x000fe4000001006b */
[----:B------:R-:W-:Y:S02]  /*3730*/  FMUL.FTZ R133, R109, R122 ;  /* 0x0000007a6d857220 */ /* 0x000fe40000410000 */
[----:B------:R-:W-:Y:S01]  /*3740*/  FMUL.FTZ R148, R132, R103 ;  /* 0x0000006784947220 */ /* 0x000fe20000410000 */
[----:B------:R-:W2:Y:S01]  /*3750*/  MUFU.EX2 R106, R106 ;  /* 0x0000006a006a7308 */ /* 0x000ea20000000800 */
[----:B------:R-:W-:Y:S02]  /*3760*/  FMUL.FTZ R131, R130, R131 ;  /* 0x0000008382837220 */ /* 0x000fe40000410000 */
[----:B------:R-:W-:Y:S02]  /*3770*/  FMUL.FTZ R101, R34, R101 ;  /* 0x0000006522657220 */ /* 0x000fe40000410000 */
[----:B------:R-:W-:-:S02]  /*3780*/  FMUL.FTZ R110, R132, R107 ;  /* 0x0000006b846e7220 */ /* 0x000fc40000410000 */
[----:B------:R-:W-:Y:S01]  /*3790*/  FMUL.FTZ R130, R130, R119 ;  /* 0x0000007782827220 */ /* 0x000fe20000410000 */
[----:B------:R-:W4:Y:S01]  /*37a0*/  MUFU.EX2 R102, R102 ;  /* 0x0000006600667308 */ /* 0x000f220000000800 */
[C---:B------:R-:W-:Y:S02]  /*37b0*/  FMUL.FTZ R125, R124.reuse, R125 ;  /* 0x0000007d7c7d7220 */ /* 0x040fe40000410000 */
[----:B------:R-:W-:Y:S02]  /*37c0*/  FFMA.FTZ R148, R133, R107, R148 ;  /* 0x0000006b85947223 */ /* 0x000fe40000010094 */
[----:B------:R-:W-:Y:S02]  /*37d0*/  FMUL.FTZ R124, R124, R123 ;  /* 0x0000007b7c7c7220 */ /* 0x000fe40000410000 */
[C---:B------:R-:W-:Y:S01]  /*37e0*/  FMUL.FTZ R123, R104.reuse, R147 ;  /* 0x00000093687b7220 */ /* 0x040fe20000410000 */
[----:B------:R-:W-:Y:S01]  /*37f0*/  MUFU.SIN R109, R151 ;  /* 0x00000097006d7308 */ /* 0x000fe20000000400 */
[----:B------:R-:W-:-:S02]  /*3800*/  FMUL.FTZ R122, R104, R145 ;  /* 0x00000091687a7220 */ /* 0x000fc40000410000 */
[----:B------:R-:W-:Y:S02]  /*3810*/  FFMA.FTZ R110, R133, R103, -R110 ;  /* 0x00000067856e7223 */ /* 0x000fe4000001086e */
[----:B------:R-:W-:-:S03]  /*3820*/  FMUL.FTZ R103, R130, R148 ;  /* 0x0000009482677220 */ /* 0x000fc60000410000 */
[----:B------:R-:W2:Y:S01]  /*3830*/  MUFU.EX2 R104, R101 ;  /* 0x0000006500687308 */ /* 0x000ea20000000800 */
[C---:B------:R-:W-:Y:S02]  /*3840*/  FMUL.FTZ R129, R128.reuse, R129 ;  /* 0x0000008180817220 */ /* 0x040fe40000410000 */
[----:B------:R-:W-:Y:S02]  /*3850*/  FMUL.FTZ R128, R128, R121 ;  /* 0x0000007980807220 */ /* 0x000fe40000410000 */
[C---:B0-----:R-:W-:Y:S02]  /*3860*/  FMUL.FTZ R121, R105.reuse, R144 ;  /* 0x0000009069797220 */ /* 0x041fe40000410000 */
[----:B------:R-:W-:Y:S02]  /*3870*/  FMUL.FTZ R120, R105, R120 ;  /* 0x0000007869787220 */ /* 0x000fe40000410000 */
[-C--:B------:R-:W-:Y:S02]  /*3880*/  FMUL.FTZ R105, R130, R110.reuse ;  /* 0x0000006e82697220 */ /* 0x080fe40000410000 */
[----:B------:R-:W-:-:S02]  /*3890*/  FFMA.FTZ R103, R131, R110, -R103 ;  /* 0x0000006e83677223 */ /* 0x000fc40000010867 */
[C---:B-1----:R-:W-:Y:S02]  /*38a0*/  FMUL.FTZ R117, R108.reuse, R117 ;  /* 0x000000756c757220 */ /* 0x042fe40000410000 */
[----:B------:R-:W-:Y:S02]  /*38b0*/  FMUL.FTZ R116, R108, R116 ;  /* 0x000000746c747220 */ /* 0x000fe40000410000 */
[----:B------:R-:W-:Y:S02]  /*38c0*/  FFMA.FTZ R105, R131, R148, R105 ;  /* 0x0000009483697223 */ /* 0x000fe40000010069 */
[----:B------:R-:W-:Y:S02]  /*38d0*/  FMUL.FTZ R108, R128, R103 ;  /* 0x00000067806c7220 */ /* 0x000fe40000410000 */
[C---:B--2---:R-:W-:Y:S02]  /*38e0*/  FMUL.FTZ R115, R106.reuse, R115 ;  /* 0x000000736a737220 */ /* 0x044fe40000410000 */
[----:B------:R-:W-:-:S02]  /*38f0*/  FMUL.FTZ R114, R106, R114 ;  /* 0x000000726a727220 */ /* 0x000fc40000410000 */
[-C--:B------:R-:W-:Y:S02]  /*3900*/  FMUL.FTZ R106, R128, R105.reuse ;  /* 0x00000069806a7220 */ /* 0x080fe40000410000 */
[C---:B------:R-:W-:Y:S02]  /*3910*/  FFMA.FTZ R108, R129.reuse, R105, R108 ;  /* 0x00000069816c7223 */ /* 0x040fe4000001006c */
[C---:B----4-:R-:W-:Y:S02]  /*3920*/  FMUL.FTZ R113, R102.reuse, R113 ;  /* 0x0000007166717220 */ /* 0x050fe40000410000 */
[----:B------:R-:W-:Y:S01]  /*3930*/  FMUL.FTZ R112, R102, R112 ;  /* 0x0000007066707220 */ /* 0x000fe20000410000 */
[--C-:B------:R-:W-:Y:S01]  /*3940*/  PRMT R102, RZ, 0x5410, R68.reuse ;  /* 0x00005410ff667816 */ /* 0x100fe20000000044 */
[C---:B------:R-:W-:Y:S02]  /*3950*/  FMUL.FTZ R111, R104.reuse, R111 ;  /* 0x0000006f686f7220 */ /* 0x040fe40000410000 */
[----:B------:R-:W-:Y:S01]  /*3960*/  FMUL.FTZ R109, R104, R109 ;  /* 0x0000006d686d7220 */ /* 0x000fe20000410000 */
[----:B------:R-:W-:Y:S01]  /*3970*/  PRMT R104, RZ, 0x7610, R68 ;  /* 0x00007610ff687816 */ /* 0x000fe20000000044 */
[----:B------:R-:W-:Y:S01]  /*3980*/  FFMA.FTZ R106, R129, R103, -R106 ;  /* 0x00000067816a7223 */ /* 0x000fe2000001086a */
[----:B------:R-:W-:Y:S01]  /*3990*/  PRMT R68, RZ, 0x5410, R60 ;  /* 0x00005410ff447816 */ /* 0x000fe2000000003c */
[----:B------:R-:W-:-:S02]  /*39a0*/  FMUL.FTZ R101, R124, R108 ;  /* 0x0000006c7c657220 */ /* 0x000fc40000410000 */
[----:B------:R-:W-:Y:S02]  /*39b0*/  FMUL.FTZ R193, R47, R102 ;  /* 0x000000662fc17220 */ /* 0x000fe40000410000 */
[-C--:B------:R-:W-:Y:S01]  /*39c0*/  FFMA.FTZ R110, R125, R106.reuse, -R101 ;  /* 0x0000006a7d6e7223 */ /* 0x080fe20000010865 */
[--C-:B------:R-:W-:Y:S01]  /*39d0*/  PRMT R101, RZ, 0x7610, R69.reuse ;  /* 0x00007610ff657816 */ /* 0x100fe20000000045 */
[----:B------:R-:W-:Y:S02]  /*39e0*/  FMUL.FTZ R106, R124, R106 ;  /* 0x0000006a7c6a7220 */ /* 0x000fe40000410000 */
[----:B------:R-:W-:Y:S02]  /*39f0*/  FMUL.FTZ R191, R47, R104 ;  /* 0x000000682fbf7220 */ /* 0x000fe40000410000 */
[C---:B------:R-:W-:Y:S01]  /*3a00*/  FMUL.FTZ R193, R68.reuse, R193 ;  /* 0x000000c144c17220 */ /* 0x040fe20000410000 */
[----:B------:R-:W-:Y:S01]  /*3a10*/  PRMT R105, RZ, 0x7610, R60 ;  /* 0x00007610ff697816 */ /* 0x000fe2000000003c */
[----:B------:R-:W-:Y:S01]  /*3a20*/  FFMA.FTZ R144, R125, R108, R106 ;  /* 0x0000006c7d907223 */ /* 0x000fe2000001006a */
[----:B------:R-:W-:Y:S01]  /*3a30*/  PRMT R103, RZ, 0x5410, R69 ;  /* 0x00005410ff677816 */ /* 0x000fe20000000045 */
[----:B------:R-:W-:-:S02]  /*3a40*/  FMUL.FTZ R191, R68, R191 ;  /* 0x000000bf44bf7220 */ /* 0x000fc40000410000 */
[C---:B------:R-:W-:Y:S02]  /*3a50*/  FMUL.FTZ R195, R48.reuse, R101 ;  /* 0x0000006530c37220 */ /* 0x040fe40000410000 */
[-C--:B------:R-:W-:Y:S02]  /*3a60*/  FMUL.FTZ R106, R193, R142.reuse ;  /* 0x0000008ec16a7220 */ /* 0x080fe40000410000 */
[----:B------:R-:W-:Y:S02]  /*3a70*/  FMUL.FTZ R68, R191, R142 ;  /* 0x0000008ebf447220 */ /* 0x000fe40000410000 */
[----:B------:R-:W-:Y:S02]  /*3a80*/  FMUL.FTZ R194, R48, R103 ;  /* 0x0000006730c27220 */ /* 0x000fe40000410000 */
[----:B------:R-:W-:Y:S02]  /*3a90*/  FMUL.FTZ R195, R105, R195 ;  /* 0x000000c369c37220 */ /* 0x000fe40000410000 */
[-C--:B------:R-:W-:Y:S01]  /*3aa0*/  FFMA.FTZ R108, R191, R143.reuse, R106 ;  /* 0x0000008fbf6c7223 */ /* 0x080fe2000001006a */
[----:B------:R-:W-:Y:S01]  /*3ab0*/  PRMT R106, RZ, 0x5410, R70 ;  /* 0x00005410ff6a7816 */ /* 0x000fe20000000046 */
[----:B------:R-:W-:-:S02]  /*3ac0*/  FFMA.FTZ R69, R193, R143, -R68 ;  /* 0x0000008fc1457223 */ /* 0x000fc40000010844 */
[----:B------:R-:W-:Y:S02]  /*3ad0*/  FMUL.FTZ R194, R105, R194 ;  /* 0x000000c269c27220 */ /* 0x000fe40000410000 */
[----:B------:R-:W-:Y:S01]  /*3ae0*/  FADD.FTZ R68, R195, R108 ;  /* 0x0000006cc3447221 */ /* 0x000fe20000010000 */
[----:B------:R-:W-:Y:S01]  /*3af0*/  PRMT R108, RZ, 0x7610, R70 ;  /* 0x00007610ff6c7816 */ /* 0x000fe20000000046 */
[----:B------:R-:W-:Y:S01]  /*3b00*/  FADD.FTZ R69, R194, R69 ;  /* 0x00000045c2457221 */ /* 0x000fe20000010000 */
[--C-:B------:R-:W-:Y:S01]  /*3b10*/  PRMT R105, RZ, 0x5410, R71.reuse ;  /* 0x00005410ff697816 */ /* 0x100fe20000000047 */
[----:B------:R-:W-:Y:S01]  /*3b20*/  FMUL.FTZ R70, R140, R68 ;  /* 0x000000448c467220 */ /* 0x000fe20000410000 */
[----:B------:R-:W-:Y:S01]  /*3b30*/  PRMT R107, RZ, 0x7610, R71 ;  /* 0x00007610ff6b7816 */ /* 0x000fe20000000047 */
[----:B------:R-:W-:Y:S01]  /*3b40*/  FMUL.FTZ R199, R45, R106 ;  /* 0x0000006a2dc77220 */ /* 0x000fe20000410000 */
[----:B------:R-:W-:Y:S01]  /*3b50*/  PRMT R71, RZ, 0x5410, R61 ;  /* 0x00005410ff477816 */ /* 0x000fe2000000003d */
[----:B------:R-:W-:-:S02]  /*3b60*/  FFMA.FTZ R70, R141, R69, -R70 ;  /* 0x000000458d467223 */ /* 0x000fc40000010846 */
        /* <DEDUP_REMOVED lines=8> */
[----:B------:R-:W-:Y:S02]  /*3bf0*/  FMUL.FTZ R68, R136, R70 ;  /* 0x0000004688447220 */ /* 0x000fe40000410000 */
[----:B------:R-:W-:Y:S02]  /*3c00*/  FMUL.FTZ R197, R46, R107 ;  /* 0x0000006b2ec57220 */ /* 0x000fe40000410000 */
[----:B------:R-:W-:Y:S02]  /*3c10*/  FMUL.FTZ R71, R122, R144 ;  /* 0x000000907a477220 */ /* 0x000fe40000410000 */
[----:B------:R-:W-:Y:S02]  /*3c20*/  FFMA.FTZ R68, R137, R69, R68 ;  /* 0x0000004589447223 */ /* 0x000fe40000010044 */
[----:B------:R-:W-:Y:S02]  /*3c30*/  FMUL.FTZ R196, R46, R105 ;  /* 0x000000692ec47220 */ /* 0x000fe40000410000 */
[----:B------:R-:W-:-:S02]  /*3c40*/  FMUL.FTZ R69, R136, R69 ;  /* 0x0000004588457220 */ /* 0x000fc40000410000 */
[----:B------:R-:W-:Y:S02]  /*3c50*/  FMUL.FTZ R197, R145, R197 ;  /* 0x000000c591c57220 */ /* 0x000fe40000410000 */
[-C--:B------:R-:W-:Y:S02]  /*3c60*/  FFMA.FTZ R71, R123, R110.reuse, -R71 ;  /* 0x0000006e7b477223 */ /* 0x080fe40000010847 */
[----:B------:R-:W-:Y:S02]  /*3c70*/  FMUL.FTZ R110, R122, R110 ;  /* 0x0000006e7a6e7220 */ /* 0x000fe40000410000 */
[----:B------:R-:W-:Y:S02]  /*3c80*/  FMUL.FTZ R196, R145, R196 ;  /* 0x000000c491c47220 */ /* 0x000fe40000410000 */
[----:B------:R-:W-:Y:S02]  /*3c90*/  FFMA.FTZ R69, R137, R70, -R69 ;  /* 0x0000004689457223 */ /* 0x000fe40000010845 */
[----:B------:R-:W-:-:S02]  /*3ca0*/  FADD.FTZ R68, R197, R68 ;  /* 0x00000044c5447221 */ /* 0x000fc40000010000 */
[----:B------:R-:W-:Y:S02]  /*3cb0*/  FFMA.FTZ R110, R123, R144, R110 ;  /* 0x000000907b6e7223 */ /* 0x000fe4000001006e */
[----:B------:R-:W-:Y:S02]  /*3cc0*/  FADD.FTZ R69, R196, R69 ;  /* 0x00000045c4457221 */ /* 0x000fe40000010000 */
[----:B------:R-:W-:Y:S02]  /*3cd0*/  FMUL.FTZ R70, R134, R68 ;  /* 0x0000004486467220 */ /* 0x000fe40000410000 */
[----:B------:R-:W-:Y:S02]  /*3ce0*/  FMUL.FTZ R145, R120, R71 ;  /* 0x0000004778917220 */ /* 0x000fe40000410000 */
[C---:B------:R-:W-:Y:S02]  /*3cf0*/  FMUL.FTZ R119, R149.reuse, R146 ;  /* 0x0000009295777220 */ /* 0x040fe40000410000 */
[----:B------:R-:W-:-:S02]  /*3d00*/  FMUL.FTZ R118, R149, R118 ;  /* 0x0000007695767220 */ /* 0x000fc40000410000 */
[-C--:B------:R-:W-:Y:S02]  /*3d10*/  FMUL.FTZ R144, R120, R110.reuse ;  /* 0x0000006e78907220 */ /* 0x080fe40000410000 */
        /* <DEDUP_REMOVED lines=11> */
[--C-:B------:R-:W-:Y:S01]  /*3dd0*/  PRMT R147, RZ, 0x7610, R73.reuse ;  /* 0x00007610ff937816 */ /* 0x100fe20000000049 */
[----:B------:R-:W-:Y:S02]  /*3de0*/  FMUL.FTZ R200, R68, R200 ;  /* 0x000000c844c87220 */ /* 0x000fe40000410000 */
[----:B------:R-:W-:Y:S01]  /*3df0*/  FADD.FTZ R70, R201, R70 ;  /* 0x00000046c9467221 */ /* 0x000fe20000010000 */
[----:B------:R-:W-:Y:S01]  /*3e00*/  PRMT R145, RZ, 0x5410, R73 ;  /* 0x00005410ff917816 */ /* 0x000fe20000000049 */
[----:B------:R-:W-:Y:S01]  /*3e10*/  FADD.FTZ R69, R200, R69 ;  /* 0x00000045c8457221 */ /* 0x000fe20000010000 */
[----:B------:R-:W-:Y:S01]  /*3e20*/  PRMT R146, RZ, 0x7610, R62 ;  /* 0x00007610ff927816 */ /* 0x000fe2000000003e */
[----:B------:R-:W-:-:S02]  /*3e30*/  FMUL.FTZ R202, R44, R147 ;  /* 0x000000932cca7220 */ /* 0x000fc40000410000 */
[----:B------:R-:W-:Y:S02]  /*3e40*/  FMUL.FTZ R72, R132, R70 ;  /* 0x0000004684487220 */ /* 0x000fe40000410000 */
[----:B------:R-:W-:Y:S02]  /*3e50*/  FMUL.FTZ R203, R44, R145 ;  /* 0x000000912ccb7220 */ /* 0x000fe40000410000 */
[-C--:B------:R-:W-:Y:S02]  /*3e60*/  FMUL.FTZ R68, R132, R69.reuse ;  /* 0x0000004584447220 */ /* 0x080fe40000410000 */
[C---:B------:R-:W-:Y:S02]  /*3e70*/  FMUL.FTZ R202, R146.reuse, R202 ;  /* 0x000000ca92ca7220 */ /* 0x040fe40000410000 */
[C---:B------:R-:W-:Y:S02]  /*3e80*/  FFMA.FTZ R69, R133.reuse, R69, R72 ;  /* 0x0000004585457223 */ /* 0x040fe40000010048 */
[----:B------:R-:W-:Y:S01]  /*3e90*/  FMUL.FTZ R203, R146, R203 ;  /* 0x000000cb92cb7220 */ /* 0x000fe20000410000 */
[----:B------:R-:W-:Y:S01]  /*3ea0*/  PRMT R146, RZ, 0x5410, R74 ;  /* 0x00005410ff927816 */ /* 0x000fe2000000004a */
[----:B------:R-:W-:-:S02]  /*3eb0*/  FFMA.FTZ R68, R133, R70, -R68 ;  /* 0x0000004685447223 */ /* 0x000fc40000010844 */
[----:B------:R-:W-:Y:S01]  /*3ec0*/  FADD.FTZ R69, R202, R69 ;  /* 0x00000045ca457221 */ /* 0x000fe20000010000 */
[----:B------:R-:W-:Y:S01]  /*3ed0*/  PRMT R73, RZ, 0x5410, R63 ;  /* 0x00005410ff497816 */ /* 0x000fe2000000003f */
[----:B------:R-:W-:Y:S01]  /*3ee0*/  FADD.FTZ R68, R203, R68 ;  /* 0x00000044cb447221 */ /* 0x000fe20000010000 */
[----:B------:R-:W-:Y:S01]  /*3ef0*/  PRMT R148, RZ, 0x7610, R74 ;  /* 0x00007610ff947816 */ /* 0x000fe2000000004a */
[----:B------:R-:W-:Y:S02]  /*3f00*/  FMUL.FTZ R70, R130, R69 ;  /* 0x0000004582467220 */ /* 0x000fe40000410000 */
[----:B------:R-:W-:Y:S02]  /*3f10*/  FMUL.FTZ R205, R41, R146 ;  /* 0x0000009229cd7220 */ /* 0x000fe40000410000 */
[----:B------:R-:W-:Y:S02]  /*3f20*/  FFMA.FTZ R70, R131, R68, -R70 ;  /* 0x0000004483467223 */ /* 0x000fe40000010846 */
[----:B------:R-:W-:-:S02]  /*3f30*/  FMUL.FTZ R204, R41, R148 ;  /* 0x0000009429cc7220 */ /* 0x000fc40000410000 */
[C---:B------:R-:W-:Y:S02]  /*3f40*/  FMUL.FTZ R205, R73.reuse, R205 ;  /* 0x000000cd49cd7220 */ /* 0x040fe40000410000 */
[----:B------:R-:W-:Y:S01]  /*3f50*/  FMUL.FTZ R68, R130, R68 ;  /* 0x0000004482447220 */ /* 0x000fe20000410000 */
[----:B------:R-:W-:Y:S01]  /*3f60*/  PRMT R151, RZ, 0x7610, R75 ;  /* 0x00007610ff977816 */ /* 0x000fe2000000004b */
[C---:B------:R-:W-:Y:S02]  /*3f70*/  FMUL.FTZ R72, R118.reuse, R149 ;  /* 0x0000009576487220 */ /* 0x040fe40000410000 */
[----:B------:R-:W-:Y:S02]  /*3f80*/  FMUL.FTZ R74, R118, R71 ;  /* 0x00000047764a7220 */ /* 0x000fe40000410000 */
[----:B------:R-:W-:Y:S02]  /*3f90*/  FMUL.FTZ R204, R73, R204 ;  /* 0x000000cc49cc7220 */ /* 0x000fe40000410000 */
[----:B------:R-:W-:-:S02]  /*3fa0*/  FFMA.FTZ R69, R131, R69, R68 ;  /* 0x0000004583457223 */ /* 0x000fc40000010044 */
[----:B------:R-:W-:Y:S02]  /*3fb0*/  FADD.FTZ R70, R205, R70 ;  /* 0x00000046cd467221 */ /* 0x000fe40000010000 */
[C---:B------:R-:W-:Y:S01]  /*3fc0*/  FFMA.FTZ R72, R119.reuse, R71, -R72 ;  /* 0x0000004777487223 */ /* 0x040fe20000010848 */
[----:B------:R-:W-:Y:S01]  /*3fd0*/  PRMT R71, RZ, 0x7610, R63 ;  /* 0x00007610ff477816 */ /* 0x000fe2000000003f */
[----:B------:R-:W-:Y:S01]  /*3fe0*/  FFMA.FTZ R74, R119, R149, R74 ;  /* 0x00000095774a7223 */ /* 0x000fe2000001004a */
[----:B------:R-:W-:Y:S01]  /*3ff0*/  PRMT R149, RZ, 0x5410, R75 ;  /* 0x00005410ff957816 */ /* 0x000fe2000000004b */
[----:B------:R-:W-:Y:S02]  /*4000*/  FADD.FTZ R69, R204, R69 ;  /* 0x00000045cc457221 */ /* 0x000fe40000010000 */
        /* <DEDUP_REMOVED lines=42> */
[-C--:B------:R-:W-:Y:S01]  /*42b0*/  FFMA.FTZ R71, R121, R69.reuse, -R70 ;  /* 0x0000004579477223 */ /* 0x080fe20000010846 */
[----:B------:R-:W-:Y:S01]  /*42c0*/  PRMT R70, RZ, 0x5410, R57 ;  /* 0x00005410ff467816 */ /* 0x000fe20000000039 */
[----:B------:R-:W-:Y:S02]  /*42d0*/  FMUL.FTZ R72, R116, R72 ;  /* 0x0000004874487220 */ /* 0x000fe40000410000 */
[----:B------:R-:W-:Y:S02]  /*42e0*/  FMUL.FTZ R219, R37, R78 ;  /* 0x0000004e25db7220 */ /* 0x000fe40000410000 */
[----:B------:R-:W-:Y:S02]  /*42f0*/  FMUL.FTZ R69, R120, R69 ;  /* 0x0000004578457220 */ /* 0x000fe40000410000 */
[C---:B------:R-:W-:Y:S01]  /*4300*/  FMUL.FTZ R218, R70.reuse, R218 ;  /* 0x000000da46da7220 */ /* 0x040fe20000410000 */
[--C-:B------:R-:W-:Y:S01]  /*4310*/  PRMT R157, RZ, 0x5410, R79.reuse ;  /* 0x00005410ff9d7816 */ /* 0x100fe2000000004f */
[----:B------:R-:W-:Y:S01]  /*4320*/  FFMA.FTZ R72, R117, R74, R72 ;  /* 0x0000004a75487223 */ /* 0x000fe20000010048 */
[----:B------:R-:W-:Y:S01]  /*4330*/  PRMT R79, RZ, 0x7610, R79 ;  /* 0x00007610ff4f7816 */ /* 0x000fe2000000004f */
[----:B------:R-:W-:-:S02]  /*4340*/  FMUL.FTZ R219, R70, R219 ;  /* 0x000000db46db7220 */ /* 0x000fc40000410000 */
[----:B------:R-:W-:Y:S02]  /*4350*/  FFMA.FTZ R68, R121, R68, R69 ;  /* 0x0000004479447223 */ /* 0x000fe40000010045 */
[----:B------:R-:W-:Y:S01]  /*4360*/  FADD.FTZ R71, R218, R71 ;  /* 0x00000047da477221 */ /* 0x000fe20000010000 */
[----:B------:R-:W-:Y:S01]  /*4370*/  PRMT R75, RZ, 0x7610, R57 ;  /* 0x00007610ff4b7816 */ /* 0x000fe20000000039 */
[----:B------:R-:W-:Y:S02]  /*4380*/  FMUL.FTZ R70, R114, R72 ;  /* 0x0000004872467220 */ /* 0x000fe40000410000 */
[----:B------:R-:W-:Y:S02]  /*4390*/  FADD.FTZ R68, R219, R68 ;  /* 0x00000044db447221 */ /* 0x000fe40000010000 */
[----:B------:R-:W-:Y:S02]  /*43a0*/  FMUL.FTZ R69, R118, R71 ;  /* 0x0000004776457220 */ /* 0x000fe40000410000 */
[----:B------:R-:W-:-:S02]  /*43b0*/  FMUL.FTZ R220, R38, R79 ;  /* 0x0000004f26dc7220 */ /* 0x000fc40000410000 */
[-C--:B------:R-:W-:Y:S02]  /*43c0*/  FFMA.FTZ R74, R115, R73.reuse, -R70 ;  /* 0x00000049734a7223 */ /* 0x080fe40000010846 */
[----:B------:R-:W-:Y:S02]  /*43d0*/  FMUL.FTZ R73, R114, R73 ;  /* 0x0000004972497220 */ /* 0x000fe40000410000 */
[-C--:B------:R-:W-:Y:S02]  /*43e0*/  FFMA.FTZ R69, R119, R68.reuse, R69 ;  /* 0x0000004477457223 */ /* 0x080fe40000010045 */
[----:B------:R-:W-:Y:S02]  /*43f0*/  FMUL.FTZ R221, R38, R157 ;  /* 0x0000009d26dd7220 */ /* 0x000fe40000410000 */
[----:B------:R-:W-:Y:S02]  /*4400*/  FMUL.FTZ R68, R118, R68 ;  /* 0x0000004476447220 */ /* 0x000fe40000410000 */
[----:B------:R-:W-:-:S02]  /*4410*/  FMUL.FTZ R220, R75, R220 ;  /* 0x000000dc4bdc7220 */ /* 0x000fc40000410000 */
[----:B------:R-:W-:Y:S02]  /*4420*/  FFMA.FTZ R73, R115, R72, R73 ;  /* 0x0000004873497223 */ /* 0x000fe40000010049 */
[----:B------:R-:W-:Y:S02]  /*4430*/  FMUL.FTZ R221, R75, R221 ;  /* 0x000000dd4bdd7220 */ /* 0x000fe40000410000 */
[----:B------:R-:W-:Y:S02]  /*4440*/  FFMA.FTZ R68, R119, R71, -R68 ;  /* 0x0000004777447223 */ /* 0x000fe40000010844 */
[----:B------:R-:W-:Y:S02]  /*4450*/  FADD.FTZ R69, R220, R69 ;  /* 0x00000045dc457221 */ /* 0x000fe40000010000 */
[----:B------:R-:W-:Y:S02]  /*4460*/  FMUL.FTZ R71, R112, R73 ;  /* 0x0000004970477220 */ /* 0x000fe40000410000 */
[----:B------:R-:W-:-:S02]  /*4470*/  FADD.FTZ R68, R221, R68 ;  /* 0x00000044dd447221 */ /* 0x000fc40000010000 */
[----:B------:R-:W-:Y:S02]  /*4480*/  FMUL.FTZ R70, R116, R69 ;  /* 0x0000004574467220 */ /* 0x000fe40000410000 */
[-C--:B------:R-:W-:Y:S02]  /*4490*/  FMUL.FTZ R72, R112, R74.reuse ;  /* 0x0000004a70487220 */ /* 0x080fe40000410000 */
[----:B------:R-:W-:Y:S02]  /*44a0*/  FFMA.FTZ R74, R113, R74, -R71 ;  /* 0x0000004a714a7223 */ /* 0x000fe40000010847 */
[-C--:B------:R-:W-:Y:S01]  /*44b0*/  FFMA.FTZ R71, R117, R68.reuse, -R70 ;  /* 0x0000004475477223 */ /* 0x080fe20000010846 */
[--C-:B---3--:R-:W-:Y:S01]  /*44c0*/  PRMT R156, RZ, 0x5410, R80.reuse ;  /* 0x00005410ff9c7816 */ /* 0x108fe20000000050 */
[----:B------:R-:W-:Y:S01]  /*44d0*/  FMUL.FTZ R68, R116, R68 ;  /* 0x0000004474447220 */ /* 0x000fe20000410000 */
[----:B------:R-:W-:-:S03]  /*44e0*/  PRMT R80, RZ, 0x7610, R80 ;  /* 0x00007610ff507816 */ /* 0x000fc60000000050 */
[----:B------:R-:W-:Y:S01]  /*44f0*/  FFMA.FTZ R68, R117, R69, R68 ;  /* 0x0000004575447223 */ /* 0x000fe20000010044 */
[----:B------:R-:W-:Y:S01]  /*4500*/  PRMT R69, RZ, 0x5410, R58 ;  /* 0x00005410ff457816 */ /* 0x000fe2000000003a */
[C---:B------:R-:W-:Y:S02]  /*4510*/  FMUL.FTZ R222, R35.reuse, R156 ;  /* 0x0000009c23de7220 */ /* 0x040fe40000410000 */
[----:B------:R-:W-:Y:S02]  /*4520*/  FMUL.FTZ R223, R35, R80 ;  /* 0x0000005023df7220 */ /* 0x000fe40000410000 */
[C---:B------:R-:W-:Y:S01]  /*4530*/  FMUL.FTZ R222, R69.reuse, R222 ;  /* 0x000000de45de7220 */ /* 0x040fe20000410000 */
[--C-:B------:R-:W-:Y:S01]  /*4540*/  PRMT R159, RZ, 0x5410, R81.reuse ;  /* 0x00005410ff9f7816 */ /* 0x100fe20000000051 */
[----:B------:R-:W-:Y:S01]  /*4550*/  FMUL.FTZ R223, R69, R223 ;  /* 0x000000df45df7220 */ /* 0x000fe20000410000 */
[----:B------:R-:W-:Y:S01]  /*4560*/  PRMT R81, RZ, 0x7610, R81 ;  /* 0x00007610ff517816 */ /* 0x000fe20000000051 */
[----:B------:R-:W-:-:S02]  /*4570*/  FADD.FTZ R71, R222, R71 ;  /* 0x00000047de477221 */ /* 0x000fc40000010000 */
[----:B------:R-:W-:Y:S01]  /*4580*/  FFMA.FTZ R72, R113, R73, R72 ;  /* 0x0000004971487223 */ /* 0x000fe20000010048 */
[----:B------:R-:W-:Y:S01]  /*4590*/  PRMT R73, RZ, 0x7610, R58 ;  /* 0x00007610ff497816 */ /* 0x000fe2000000003a */
[----:B------:R-:W-:Y:S02]  /*45a0*/  FADD.FTZ R68, R223, R68 ;  /* 0x00000044df447221 */ /* 0x000fe40000010000 */
[----:B------:R-:W-:Y:S02]  /*45b0*/  FMUL.FTZ R217, R36, R81 ;  /* 0x0000005124d97220 */ /* 0x000fe40000410000 */
[----:B------:R-:W-:Y:S02]  /*45c0*/  FMUL.FTZ R69, R114, R71 ;  /* 0x0000004772457220 */ /* 0x000fe40000410000 */
[----:B------:R-:W-:Y:S02]  /*45d0*/  FMUL.FTZ R216, R36, R159 ;  /* 0x0000009f24d87220 */ /* 0x000fe40000410000 */
[----:B------:R-:W-:-:S02]  /*45e0*/  FMUL.FTZ R70, R114, R68 ;  /* 0x0000004472467220 */ /* 0x000fc40000410000 */
[----:B------:R-:W-:Y:S02]  /*45f0*/  FMUL.FTZ R217, R73, R217 ;  /* 0x000000d949d97220 */ /* 0x000fe40000410000 */
[----:B------:R-:W-:Y:S01]  /*4600*/  FFMA.FTZ R68, R115, R68, R69 ;  /* 0x0000004473447223 */ /* 0x000fe20000010045 */
        /* <DEDUP_REMOVED lines=8> */
[C---:B------:R-:W-:Y:S02]  /*4690*/  FMUL.FTZ R70, R112.reuse, R68 ;  /* 0x0000004470467220 */ /* 0x040fe40000410000 */
[-C--:B------:R-:W-:Y:S02]  /*46a0*/  FMUL.FTZ R69, R112, R71.reuse ;  /* 0x0000004770457220 */ /* 0x080fe40000410000 */
[----:B------:R-:W-:Y:S02]  /*46b0*/  FMUL.FTZ R209, R33, R82 ;  /* 0x0000005221d17220 */ /* 0x000fe40000410000 */
[----:B------:R-:W-:Y:S02]  /*46c0*/  FMUL.FTZ R208, R73, R208 ;  /* 0x000000d049d07220 */ /* 0x000fe40000410000 */
[----:B------:R-:W-:Y:S01]  /*46d0*/  FFMA.FTZ R71, R113, R71, -R70 ;  /* 0x0000004771477223 */ /* 0x000fe20000010846 */
[--C-:B------:R-:W-:Y:S01]  /*46e0*/  PRMT R161, RZ, 0x5410, R83.reuse ;  /* 0x00005410ffa17816 */ /* 0x100fe20000000053 */
[----:B------:R-:W-:Y:S01]  /*46f0*/  FMUL.FTZ R209, R73, R209 ;  /* 0x000000d149d17220 */ /* 0x000fe20000410000 */
[----:B------:R-:W-:Y:S01]  /*4700*/  PRMT R83, RZ, 0x7610, R83 ;  /* 0x00007610ff537816 */ /* 0x000fe20000000053 */
[----:B------:R-:W-:Y:S01]  /*4710*/  FFMA.FTZ R68, R113, R68, R69 ;  /* 0x0000004471447223 */ /* 0x000fe20000010045 */
[----:B------:R-:W-:Y:S01]  /*4720*/  ISETP.NE.AND P0, PT, R98, 0x3f, PT ;  /* 0x0000003f6200780c */ /* 0x000fe20003f05270 */
[----:B------:R-:W-:Y:S01]  /*4730*/  FADD.FTZ R70, R208, R71 ;  /* 0x00000047d0467221 */ /* 0x000fe20000010000 */
[----:B------:R-:W-:Y:S01]  /*4740*/  PRMT R69, RZ, 0x7610, R59 ;  /* 0x00007610ff457816 */ /* 0x000fe2000000003b */
[----:B------:R-:W-:-:S02]  /*4750*/  FADD.FTZ R68, R209, R68 ;  /* 0x00000044d1447221 */ /* 0x000fc40000010000 */
[C---:B------:R-:W-:Y:S02]  /*4760*/  FMUL.FTZ R75, R109.reuse, R70 ;  /* 0x000000466d4b7220 */ /* 0x040fe40000410000 */
[----:B------:R-:W-:Y:S02]  /*4770*/  FMUL.FTZ R211, R34, R83 ;  /* 0x0000005322d37220 */ /* 0x000fe40000410000 */
[----:B------:R-:W-:Y:S02]  /*4780*/  FMUL.FTZ R71, R109, R72 ;  /* 0x000000486d477220 */ /* 0x000fe40000410000 */
[-C--:B------:R-:W-:Y:S02]  /*4790*/  FFMA.FTZ R76, R111, R68.reuse, R75 ;  /* 0x000000446f4c7223 */ /* 0x080fe4000001004b */
[----:B------:R-:W-:Y:S02]  /*47a0*/  FMUL.FTZ R211, R69, R211 ;  /* 0x000000d345d37220 */ /* 0x000fe40000410000 */
[----:B------:R-:W-:-:S02]  /*47b0*/  FMUL.FTZ R73, R109, R68 ;  /* 0x000000446d497220 */ /* 0x000fc40000410000 */
[----:B------:R-:W-:Y:S02]  /*47c0*/  FFMA.FTZ R68, R111, R74, -R71 ;  /* 0x0000004a6f447223 */ /* 0x000fe40000010847 */
[----:B------:R-:W-:Y:S02]  /*47d0*/  FADD.FTZ R71, R211, R76 ;  /* 0x0000004cd3477221 */ /* 0x000fe40000010000 */
[----:B------:R0:W1:Y:S01]  /*47e0*/  @P0 LDS.64 R76, [R98.X8+0x49e8] ;  /* 0x0049e800624c0984 */ /* 0x0000620000008a00 */
[----:B------:R-:W-:Y:S01]  /*47f0*/  FMUL.FTZ R210, R34, R161 ;  /* 0x000000a122d27220 */ /* 0x000fe20000410000 */
[----:B------:R-:W-:Y:S01]  /*4800*/  BSSY B0, `(.L_x_7111) ;  /* 0x0000014000007945 */ /* 0x000fe20003800000 */
[----:B------:R-:W-:Y:S02]  /*4810*/  FFMA.FTZ R73, R111, R70, -R73 ;  /* 0x000000466f497223 */ /* 0x000fe40000010849 */
[----:B------:R-:W-:Y:S02]  /*4820*/  FMUL.FTZ R210, R69, R210 ;  /* 0x000000d245d27220 */ /* 0x000fe40000410000 */
[----:B------:R-:W-:Y:S01]  /*4830*/  FMUL.FTZ R69, R109, R74 ;  /* 0x0000004a6d457220 */ /* 0x000fe20000410000 */
[----:B------:R-:W-:Y:S01]  /*4840*/  ISETP.GT.U32.AND P2, PT, R98, 0x1f, PT ;  /* 0x0000001f6200780c */ /* 0x000fe20003f44070 */
[----:B------:R-:W-:-:S02]  /*4850*/  FADD.FTZ R70, R210, R73 ;  /* 0x00000049d2467221 */ /* 0x000fc40000010000 */
[----:B------:R-:W-:Y:S01]  /*4860*/  FFMA.FTZ R69, R111, R72, R69 ;  /* 0x000000486f457223 */ /* 0x000fe20000010045 */
        /* <DEDUP_REMOVED lines=13> */
.L_x_7112:
[----:B0-----:R-:W-:Y:S05]  /*4940*/  BSYNC B0 ;  /* 0x0000000000007941 */ /* 0x001fea0003800000 */
.L_x_7111:
        /* <DEDUP_REMOVED lines=51> */
.L_x_7219:
        /* <DEDUP_REMOVED lines=63> */
[----:B------:R-:W0:Y:S01]  /*5070*/  SHFL.UP PT, R230, R225, 0x10, RZ ;  /* 0x06000000e1e67989 */ /* 0x000e2200000e00ff */
[----:B------:R-:W-:-:S03]  /*5080*/  @P0 FADD.FTZ R74, R74, R227 ;  /* 0x000000e34a4a0221 */ /* 0x000fc60000010000 */
[----:B------:R-:W2:Y:S02]  /*5090*/  SHFL.UP PT, R228, R70, 0x10, RZ ;  /* 0x0600000046e47989 */ /* 0x000ea400000e00ff */
[----:B------:R-:W-:Y:S02]  /*50a0*/  MOV R72, R74 ;  /* 0x0000004a00487202 */ /* 0x000fe40000000f00 */
[----:B------:R-:W3:Y:S04]  /*50b0*/  SHFL.UP PT, R73, R75, 0x10, RZ ;  /* 0x060000004b497989 */ /* 0x000ee800000e00ff */
[----:B------:R4:W1:Y:S02]  /*50c0*/  SHFL.UP PT, R232, R74, 0x10, RZ ;  /* 0x060000004ae87989 */ /* 0x00086400000e00ff */
[----:B----4-:R-:W-:-:S02]  /*50d0*/  MOV R74, R75 ;  /* 0x0000004b004a7202 */ /* 0x010fc40000000f00 */
.L_x_7220:
[----:B------:R-:W-:Y:S01]  /*50e0*/  MOV R226, R70 ;  /* 0x0000004600e27202 */ /* 0x000fe20000000f00 */
[-C--:B-1----:R-:W-:Y:S01]  /*50f0*/  FMUL.FTZ R68, R232, R225.reuse ;  /* 0x000000e1e8447220 */ /* 0x082fe20000410000 */
[----:B------:R-:W-:Y:S01]  /*5100*/  ISETP.GE.AND P0, PT, R97, 0x10, PT ;  /* 0x000000106100780c */ /* 0x000fe20003f06270 */
[----:B--2---:R-:W-:Y:S01]  /*5110*/  FMUL.FTZ R69, R228, R225 ;  /* 0x000000e1e4457220 */ /* 0x004fe20000410000 */
[----:B------:R-:W-:Y:S01]  /*5120*/  MOV R75, R72 ;  /* 0x00000048004b7202 */ /* 0x000fe20000000f00 */
[----:B---3--:R-:W-:-:S02]  /*5130*/  FFMA.FTZ R71, R73, R226, R68 ;  /* 0x000000e249477223 */ /* 0x008fc40000010044 */
[-C--:B------:R-:W-:Y:S02]  /*5140*/  FMUL.FTZ R73, R73, R225.reuse ;  /* 0x000000e149497220 */ /* 0x080fe40000410000 */
[CC--:B0-----:R-:W-:Y:S02]  /*5150*/  FFMA.FTZ R68, R230.reuse, R226.reuse, R69 ;  /* 0x000000e2e6447223 */ /* 0x0c1fe40000010045 */
        /* <DEDUP_REMOVED lines=12> */
[----:B------:R-:W-:Y:S05]  /*5220*/  CALL.REL.NOINC `($__internal_172_$__cuda_sm70_shflsync_idx_p) ;  /* 0x000086c000007944 */ /* 0x000fea0003c00000 */
.L_x_7117:
[----:B------:R-:W-:Y:S05]  /*5230*/  BRA.CONV ~URZ, `(.L_x_7118) ;  /* 0x000000637f007947 */ /* 0x000fea000b800000 */
[----:B0-----:R-:W-:Y:S01]  /*5240*/  HFMA2.MMA R73, -RZ, RZ, 0, 1.847743988037109375e-06 ;  /* 0x0000001fff497435 */ /* 0x001fe200000001ff */
[----:B------:R-:W-:Y:S02]  /*5250*/  MOV R71, R225 ;  /* 0x000000e100477202 */ /* 0x000fe40000000f00 */
[----:B------:R-:W-:-:S02]  /*5260*/  MOV R72, 0x1f ;  /* 0x0000001f00487802 */ /* 0x000fc40000000f00 */
[----:B-1----:R-:W-:Y:S02]  /*5270*/  MOV R70, 0xffffffff ;  /* 0xffffffff00467802 */ /* 0x002fe40000000f00 */
[----:B------:R-:W-:Y:S02]  /*5280*/  MOV R68, 0x52a0 ;  /* 0x000052a000447802 */ /* 0x000fe40000000f00 */
[----:B------:R-:W-:Y:S05]  /*5290*/  CALL.REL.NOINC `($__internal_172_$__cuda_sm70_shflsync_idx_p) ;  /* 0x0000865000007944 */ /* 0x000fea0003c00000 */
.L_x_7118:
[----:B------:R-:W-:Y:S05]  /*52a0*/  BRA.CONV ~URZ, `(.L_x_7119) ;  /* 0x000000637f007947 */ /* 0x000fea000b800000 */
[----:B0-----:R-:W-:Y:S01]  /*52b0*/  HFMA2.MMA R73, -RZ, RZ, 0, 1.847743988037109375e-06 ;  /* 0x0000001fff497435 */ /* 0x001fe200000001ff */
[----:B------:R-:W-:Y:S02]  /*52c0*/  MOV R71, R75 ;  /* 0x0000004b00477202 */ /* 0x000fe40000000f00 */
[----:B------:R-:W-:Y:S02]  /*52d0*/  MOV R72, 0x1f ;  /* 0x0000001f00487802 */ /* 0x000fe40000000f00 */
[----:B-1----:R-:W-:Y:S02]  /*52e0*/  MOV R70, 0xffffffff ;  /* 0xffffffff00467802 */ /* 0x002fe40000000f00 */
[----:B------:R-:W-:Y:S02]  /*52f0*/  MOV R68, 0x5310 ;  /* 0x0000531000447802 */ /* 0x000fe40000000f00 */
[----:B------:R-:W-:Y:S05]  /*5300*/  CALL.REL.NOINC `($__internal_172_$__cuda_sm70_shflsync_idx_p) ;  /* 0x000085e000007944 */ /* 0x000fea0003c00000 */
.L_x_7119:
[----:B------:R-:W-:Y:S05]  /*5310*/  BRA.CONV ~URZ, `(.L_x_7120) ;  /* 0x000000637f007947 */ /* 0x000fea000b800000 */
[----:B0-----:R-:W-:Y:S01]  /*5320*/  HFMA2.MMA R73, -RZ, RZ, 0, 1.847743988037109375e-06 ;  /* 0x0000001fff497435 */ /* 0x001fe200000001ff */
[----:B------:R-:W-:-:S02]  /*5330*/  MOV R71, R74 ;  /* 0x0000004a00477202 */ /* 0x000fc40000000f00 */
[----:B------:R-:W-:Y:S02]  /*5340*/  MOV R72, 0x1f ;  /* 0x0000001f00487802 */ /* 0x000fe40000000f00 */
[----:B-1----:R-:W-:Y:S02]  /*5350*/  MOV R70, 0xffffffff ;  /* 0xffffffff00467802 */ /* 0x002fe40000000f00 */
[----:B------:R-:W-:Y:S02]  /*5360*/  MOV R68, 0x5380 ;  /* 0x0000538000447802 */ /* 0x000fe40000000f00 */
[----:B------:R-:W-:Y:S05]  /*5370*/  CALL.REL.NOINC `($__internal_172_$__cuda_sm70_shflsync_idx_p) ;  /* 0x0000857000007944 */ /* 0x000fea0003c00000 */
.L_x_7120:
        /* <DEDUP_REMOVED lines=9> */
.L_x_7221:
        /* <DEDUP_REMOVED lines=23> */
.L_x_7114:
[----:B0-----:R-:W-:Y:S05]  /*5580*/  BSYNC B0 ;  /* 0x0000000000007941 */ /* 0x001fea0003800000 */
.L_x_7113:
[----:B------:R-:W-:Y:S01]  /*5590*/  WARPSYNC 0xffffffff ;  /* 0xffffffff00007948 */ /* 0x000fe20003800000 */
[----:B------:R-:W-:Y:S02]  /*55a0*/  LOP3.LUT P0, RZ, R98, 0x1f, RZ, 0xc0, !PT ;  /* 0x0000001f62ff7812 */ /* 0x000fe4000780c0ff */
[----:B-1----:R-:W-:Y:S01]  /*55b0*/  MOV R65, UR21 ;  /* 0x0000001500417c02 */ /* 0x002fe20008000f00 */
[----:B------:R-:W-:Y:S01]  /*55c0*/  BAR.SYNC.DEFER_BLOCKING 0x0 ;  /* 0x0000000000007b1d */ /* 0x000fe20000010000 */
[C---:B------:R-:W-:Y:S01]  /*55d0*/  FMUL.FTZ R66, R109.reuse, -R76 ;  /* 0x8000004c6d427220 */ /* 0x040fe20000410000 */
[----:B------:R-:W-:Y:S01]  /*55e0*/  USHF.L.U32 UR45, UR7, 0x4, URZ ;  /* 0x00000004072d7899 */ /* 0x000fe2000800063f */
[-C--:B------:R-:W-:Y:S01]  /*55f0*/  FMUL.FTZ R64, R109, R77.reuse ;  /* 0x0000004d6d407220 */ /* 0x080fe20000410000 */
[----:B------:R-:W-:Y:S01]  /*5600*/  ISETP.GE.OR P0, PT, R65, c[0x0][0x174], P0 ;  /* 0x00005d0041007a0c */ /* 0x000fe20000706670 */
        /* <DEDUP_REMOVED lines=53> */
[----:B------:R-:W-:Y:S02]  /*5960*/  FMUL.FTZ R66, R118, -R70 ;  /* 0x8000004676427220 */ /* 0x000fe40000410000 */
[C---:B------:R-:W-:Y:S02]  /*5970*/  FMUL.FTZ R68, R124.reuse, -R74 ;  /* 0x8000004a7c447220 */ /* 0x040fe40000410000 */
[C---:B------:R-:W-:Y:S02]  /*5980*/  FFMA.FTZ R67, R119.reuse, R70, R67 ;  /* 0x0000004677437223 */ /* 0x040fe40000010043 */
        /* <DEDUP_REMOVED lines=10> */
[----:B------:R-:W-:Y:S02]  /*5a30*/  FMUL.FTZ R69, R120, -R68 ;  /* 0x8000004478457220 */ /* 0x000fe40000410000 */
[----:B------:R-:W-:Y:S02]  /*5a40*/  FFMA.FTZ R71, R125, R74, R71 ;  /* 0x0000004a7d477223 */ /* 0x000fe40000010047 */
[----:B------:R-:W-:Y:S02]  /*5a50*/  FADD.FTZ R193, R193, R64 ;  /* 0x00000040c1c17221 */ /* 0x000fe40000010000 */
[----:B------:R-:W-:Y:S02]  /*5a60*/  FADD.FTZ R191, R191, R126 ;  /* 0x0000007ebfbf7221 */ /* 0x000fe40000010000 */
[----:B------:R-:W-:-:S02]  /*5a70*/  FFMA.FTZ R70, R121, R68, R70 ;  /* 0x0000004479467223 */ /* 0x000fc40000010046 */
[----:B------:R-:W-:Y:S02]  /*5a80*/  FFMA.FTZ R69, R121, R66, -R69 ;  /* 0x0000004279457223 */ /* 0x000fe40000010845 */
[C---:B------:R-:W-:Y:S02]  /*5a90*/  FMUL.FTZ R68, R128.reuse, -R72 ;  /* 0x8000004880447220 */ /* 0x040fe40000410000 */
[----:B------:R-:W-:Y:S02]  /*5aa0*/  FMUL.FTZ R65, R128, -R71 ;  /* 0x8000004780417220 */ /* 0x000fe40000410000 */
[C---:B------:R-:W-:Y:S02]  /*5ab0*/  FMUL.FTZ R66, R142.reuse, R193 ;  /* 0x000000c18e427220 */ /* 0x040fe40000410000 */
[----:B------:R-:W-:Y:S02]  /*5ac0*/  FMUL.FTZ R64, R142, R191 ;  /* 0x000000bf8e407220 */ /* 0x000fe40000410000 */
[----:B------:R-:W-:-:S02]  /*5ad0*/  FFMA.FTZ R68, R129, R71, R68 ;  /* 0x0000004781447223 */ /* 0x000fc40000010044 */
[----:B------:R-:W-:Y:S02]  /*5ae0*/  FFMA.FTZ R72, R129, R72, -R65 ;  /* 0x0000004881487223 */ /* 0x000fe40000010841 */
[C---:B------:R-:W-:Y:S02]  /*5af0*/  FFMA.FTZ R66, R143.reuse, R191, R66 ;  /* 0x000000bf8f427223 */ /* 0x040fe40000010042 */
        /* <DEDUP_REMOVED lines=9> */
[----:B------:R-:W-:-:S02]  /*5b90*/  FFMA.FTZ R64, R141, R194, -R64 ;  /* 0x000000c28d407223 */ /* 0x000fc40000010840 */
[----:B------:R-:W-:Y:S02]  /*5ba0*/  FFMA.FTZ R65, R141, R126, R65 ;  /* 0x0000007e8d417223 */ /* 0x000fe40000010041 */
[----:B------:R-:W-:Y:S02]  /*5bb0*/  FADD.FTZ R69, R170, R69 ;  /* 0x00000045aa457221 */ /* 0x000fe40000010000 */
[----:B------:R-:W-:Y:S02]  /*5bc0*/  FMUL.FTZ R66, R122, -R70 ;  /* 0x800000467a427220 */ /* 0x000fe40000410000 */
[----:B------:R-:W-:Y:S02]  /*5bd0*/  FADD.FTZ R199, R199, R64 ;  /* 0x00000040c7c77221 */ /* 0x000fe40000010000 */
[----:B------:R-:W-:Y:S02]  /*5be0*/  FADD.FTZ R127, R198, R65 ;  /* 0x00000041c67f7221 */ /* 0x000fe40000010000 */
[----:B------:R-:W-:-:S02]  /*5bf0*/  FFMA.FTZ R71, R131, R68, R67 ;  /* 0x0000004483477223 */ /* 0x000fc40000010043 */
        /* <DEDUP_REMOVED lines=15> */
[-C--:B------:R-:W-:Y:S02]  /*5cf0*/  FMUL.FTZ R69, R132, -R71.reuse ;  /* 0x8000004784457220 */ /* 0x080fe40000410000 */
[----:B------:R-:W-:Y:S02]  /*5d00*/  FFMA.FTZ R71, R133, R71, R70 ;  /* 0x0000004785477223 */ /* 0x000fe40000010046 */
[----:B------:R-:W-:-:S02]  /*5d10*/  FADD.FTZ R68, R169, R68 ;  /* 0x00000044a9447221 */ /* 0x000fc40000010000 */
[----:B------:R-:W-:Y:S02]  /*5d20*/  FMUL.FTZ R66, R124, -R67 ;  /* 0x800000437c427220 */ /* 0x000fe40000410000 */
[----:B------:R-:W-:Y:S02]  /*5d30*/  FADD.FTZ R201, R201, R64 ;  /* 0x00000040c9c97221 */ /* 0x000fe40000010000 */
[----:B------:R-:W-:Y:S02]  /*5d40*/  FADD.FTZ R139, R200, R65 ;  /* 0x00000041c88b7221 */ /* 0x000fe40000010000 */
[----:B------:R-:W-:Y:S02]  /*5d50*/  FFMA.FTZ R72, R133, R72, -R69 ;  /* 0x0000004885487223 */ /* 0x000fe40000010845 */
[----:B------:R-:W-:Y:S02]  /*5d60*/  FFMA.FTZ R69, R125, R68, -R66 ;  /* 0x000000447d457223 */ /* 0x000fe40000010842 */
[----:B------:R-:W-:-:S02]  /*5d70*/  FMUL.FTZ R65, R134, -R71 ;  /* 0x8000004786417220 */ /* 0x000fc40000410000 */
[----:B------:R-:W-:Y:S02]  /*5d80*/  FMUL.FTZ R66, R132, R201 ;  /* 0x000000c984427220 */ /* 0x000fe40000410000 */
[----:B------:R-:W-:Y:S02]  /*5d90*/  FMUL.FTZ R70, R124, -R68 ;  /* 0x800000447c467220 */ /* 0x000fe40000410000 */
[-C--:B------:R-:W-:Y:S02]  /*5da0*/  FMUL.FTZ R64, R132, R139.reuse ;  /* 0x0000008b84407220 */ /* 0x080fe40000410000 */
[-C--:B------:R-:W-:Y:S02]  /*5db0*/  FMUL.FTZ R68, R134, -R72.reuse ;  /* 0x8000004886447220 */ /* 0x080fe40000410000 */
[----:B------:R-:W-:Y:S02]  /*5dc0*/  FFMA.FTZ R72, R135, R72, -R65 ;  /* 0x0000004887487223 */ /* 0x000fe40000010841 */
[----:B------:R-:W-:-:S02]  /*5dd0*/  FFMA.FTZ R65, R133, R139, R66 ;  /* 0x0000008b85417223 */ /* 0x000fc40000010042 */
[----:B------:R-:W-:Y:S02]  /*5de0*/  FFMA.FTZ R64, R133, R201, -R64 ;  /* 0x000000c985407223 */ /* 0x000fe40000010840 */
[----:B------:R-:W-:Y:S02]  /*5df0*/  FADD.FTZ R202, R202, R65 ;  /* 0x00000041caca7221 */ /* 0x000fe40000010000 */
[----:B------:R-:W-:Y:S02]  /*5e00*/  FADD.FTZ R200, R203, R64 ;  /* 0x00000040cbc87221 */ /* 0x000fe40000010000 */
[----:B------:R-:W-:Y:S02]  /*5e10*/  FFMA.FTZ R68, R135, R71, R68 ;  /* 0x0000004787447223 */ /* 0x000fe40000010044 */
[----:B------:R-:W-:Y:S02]  /*5e20*/  FFMA.FTZ R70, R125, R67, R70 ;  /* 0x000000437d467223 */ /* 0x000fe40000010046 */
[----:B------:R-:W-:-:S02]  /*5e30*/  FMUL.FTZ R64, R130, R202 ;  /* 0x000000ca82407220 */ /* 0x000fc40000410000 */
[----:B------:R-:W-:Y:S02]  /*5e40*/  FMUL.FTZ R65, R130, R200 ;  /* 0x000000c882417220 */ /* 0x000fe40000410000 */
[----:B------:R-:W-:Y:S02]  /*5e50*/  FMUL.FTZ R66, R136, -R68 ;  /* 0x8000004488427220 */ /* 0x000fe40000410000 */
[----:B------:R-:W-:Y:S02]  /*5e60*/  FADD.FTZ R70, -R183, R70 ;  /* 0x00000046b7467221 */ /* 0x000fe40000010100 */
[C---:B------:R-:W-:Y:S02]  /*5e70*/  FFMA.FTZ R64, R131.reuse, R200, -R64 ;  /* 0x000000c883407223 */ /* 0x040fe40000010840 */
[----:B------:R-:W-:Y:S02]  /*5e80*/  FFMA.FTZ R65, R131, R202, R65 ;  /* 0x000000ca83417223 */ /* 0x000fe40000010041 */
[----:B------:R-:W-:-:S02]  /*5e90*/  FFMA.FTZ R71, R137, R72, -R66 ;  /* 0x0000004889477223 */ /* 0x000fc40000010842 */
        /* <DEDUP_REMOVED lines=12> */
[----:B------:R-:W-:Y:S02]  /*5f60*/  FMUL.FTZ R70, R140, -R71 ;  /* 0x800000478c467220 */ /* 0x000fe40000410000 */
[----:B------:R-:W-:Y:S02]  /*5f70*/  FFMA.FTZ R65, R129, R205, -R64 ;  /* 0x000000cd81417223 */ /* 0x000fe40000010840 */
[----:B------:R-:W-:Y:S02]  /*5f80*/  FADD.FTZ R72, R167, R72 ;  /* 0x00000048a7487221 */ /* 0x000fe40000010000 */
[----:B------:R-:W-:Y:S02]  /*5f90*/  FADD.FTZ R204, R207, R66 ;  /* 0x00000042cfcc7221 */ /* 0x000fe40000010000 */
[----:B------:R-:W-:Y:S02]  /*5fa0*/  FFMA.FTZ R69, R141, R73, R70 ;  /* 0x000000498d457223 */ /* 0x000fe40000010046 */
[----:B------:R-:W-:-:S02]  /*5fb0*/  FADD.FTZ R206, R206, R65 ;  /* 0x00000041cece7221 */ /* 0x000fc40000010000 */
[----:B------:R-:W-:Y:S02]  /*5fc0*/  FADD.FTZ R67, -R182, R67 ;  /* 0x00000043b6437221 */ /* 0x000fe40000010100 */
[----:B------:R-:W-:Y:S02]  /*5fd0*/  FMUL.FTZ R70, R130, -R72 ;  /* 0x8000004882467220 */ /* 0x000fe40000410000 */
[----:B------:R-:W-:Y:S02]  /*5fe0*/  FMUL.FTZ R64, R124, R204 ;  /* 0x000000cc7c407220 */ /* 0x000fe40000410000 */
[----:B------:R-:W-:Y:S02]  /*5ff0*/  FMUL.FTZ R68, R140, -R73 ;  /* 0x800000498c447220 */ /* 0x000fe40000410000 */
[----:B------:R-:W-:Y:S02]  /*6000*/  FMUL.FTZ R65, R124, R206 ;  /* 0x000000ce7c417220 */ /* 0x000fe40000410000 */
[----:B------:R-:W-:-:S02]  /*6010*/  FMUL.FTZ R66, R130, -R67 ;  /* 0x8000004382427220 */ /* 0x000fc40000410000 */
[----:B------:R-:W-:Y:S02]  /*6020*/  FFMA.FTZ R70, R131, R67, R70 ;  /* 0x0000004383467223 */ /* 0x000fe40000010046 */
[----:B------:R-:W-:Y:S02]  /*6030*/  FFMA.FTZ R64, R125, R206, -R64 ;  /* 0x000000ce7d407223 */ /* 0x000fe40000010840 */
[----:B------:R-:W-:Y:S02]  /*6040*/  FFMA.FTZ R68, R141, R71, -R68 ;  /* 0x000000478d447223 */ /* 0x000fe40000010844 */
[----:B------:R-:W-:Y:S02]  /*6050*/  FFMA.FTZ R65, R125, R204, R65 ;  /* 0x000000cc7d417223 */ /* 0x000fe40000010041 */
[----:B------:R-:W-:Y:S02]  /*6060*/  FFMA.FTZ R71, R131, R72, -R66 ;  /* 0x0000004883477223 */ /* 0x000fe40000010842 */
[----:B------:R-:W-:-:S02]  /*6070*/  FADD.FTZ R70, -R181, R70 ;  /* 0x00000046b5467221 */ /* 0x000fc40000010100 */
[----:B------:R-:W-:Y:S02]  /*6080*/  FADD.FTZ R213, R213, R64 ;  /* 0x00000040d5d57221 */ /* 0x000fe40000010000 */
[----:B------:R-:W-:Y:S02]  /*6090*/  FADD.FTZ R197, R212, R65 ;  /* 0x00000041d4c57221 */ /* 0x000fe40000010000 */
[----:B------:R-:W-:Y:S02]  /*60a0*/  FADD.FTZ R71, R166, R71 ;  /* 0x00000047a6477221 */ /* 0x000fe40000010000 */
[----:B------:R-:W-:Y:S02]  /*60b0*/  FMUL.FTZ R72, R132, -R70 ;  /* 0x8000004684487220 */ /* 0x000fe40000410000 */
[C---:B------:R-:W-:Y:S02]  /*60c0*/  FMUL.FTZ R66, R122.reuse, R213 ;  /* 0x000000d57a427220 */ /* 0x040fe40000410000 */
[----:B------:R-:W-:-:S02]  /*60d0*/  FMUL.FTZ R64, R122, R197 ;  /* 0x000000c57a407220 */ /* 0x000fc40000410000 */
[-C--:B------:R-:W-:Y:S02]  /*60e0*/  FMUL.FTZ R67, R132, -R71.reuse ;  /* 0x8000004784437220 */ /* 0x080fe40000410000 */
[----:B------:R-:W-:Y:S02]  /*60f0*/  FFMA.FTZ R72, R133, R71, -R72 ;  /* 0x0000004785487223 */ /* 0x000fe40000010848 */
[C---:B------:R-:W-:Y:S02]  /*6100*/  FFMA.FTZ R66, R123.reuse, R197, R66 ;  /* 0x000000c57b427223 */ /* 0x040fe40000010042 */
[----:B------:R-:W-:Y:S02]  /*6110*/  FFMA.FTZ R65, R123, R213, -R64 ;  /* 0x000000d57b417223 */ /* 0x000fe40000010840 */
[----:B------:R-:W-:Y:S02]  /*6120*/  FFMA.FTZ R67, R133, R70, R67 ;  /* 0x0000004685437223 */ /* 0x000fe40000010043 */
[----:B------:R-:W-:-:S02]  /*6130*/  FADD.FTZ R72, R165, R72 ;  /* 0x00000048a5487221 */ /* 0x000fc40000010000 */
[----:B------:R-:W-:Y:S02]  /*6140*/  FADD.FTZ R212, R215, R66 ;  /* 0x00000042d7d47221 */ /* 0x000fe40000010000 */
[----:B------:R-:W-:Y:S02]  /*6150*/  FADD.FTZ R214, R214, R65 ;  /* 0x00000041d6d67221 */ /* 0x000fe40000010000 */
[----:B------:R-:W-:Y:S02]  /*6160*/  FADD.FTZ R67, -R180, R67 ;  /* 0x00000043b4437221 */ /* 0x000fe40000010100 */
[----:B------:R-:W-:Y:S02]  /*6170*/  FMUL.FTZ R70, R134, -R72 ;  /* 0x8000004886467220 */ /* 0x000fe40000410000 */
[C---:B------:R-:W-:Y:S02]  /*6180*/  FMUL.FTZ R64, R120.reuse, R212 ;  /* 0x000000d478407220 */ /* 0x040fe40000410000 */
[----:B------:R-:W-:-:S02]  /*6190*/  FMUL.FTZ R65, R120, R214 ;  /* 0x000000d678417220 */ /* 0x000fc40000410000 */
[-C--:B------:R-:W-:Y:S02]  /*61a0*/  FMUL.FTZ R66, R134, -R67.reuse ;  /* 0x8000004386427220 */ /* 0x080fe40000410000 */
[----:B------:R-:W-:Y:S02]  /*61b0*/  FFMA.FTZ R70, R135, R67, R70 ;  /* 0x0000004387467223 */ /* 0x000fe40000010046 */
[C---:B------:R-:W-:Y:S02]  /*61c0*/  FFMA.FTZ R203, R121.reuse, R214, -R64 ;  /* 0x000000d679cb7223 */ /* 0x040fe40000010840 */
[----:B------:R-:W-:Y:S02]  /*61d0*/  FFMA.FTZ R64, R121, R212, R65 ;  /* 0x000000d479407223 */ /* 0x000fe40000010041 */
[----:B------:R-:W-:Y:S02]  /*61e0*/  FFMA.FTZ R65, R135, R72, -R66 ;  /* 0x0000004887417223 */ /* 0x000fe40000010842 */
[----:B------:R-:W-:-:S02]  /*61f0*/  FADD.FTZ R70, -R179, R70 ;  /* 0x00000046b3467221 */ /* 0x000fc40000010100 */
[----:B------:R-:W-:Y:S02]  /*6200*/  FADD.FTZ R203, R218, R203 ;  /* 0x000000cbdacb7221 */ /* 0x000fe40000010000 */
[----:B------:R-:W-:Y:S02]  /*6210*/  FADD.FTZ R67, R164, R65 ;  /* 0x00000041a4437221 */ /* 0x000fe40000010000 */
[----:B------:R-:W-:Y:S02]  /*6220*/  FMUL.FTZ R72, R136, -R70 ;  /* 0x8000004688487220 */ /* 0x000fe40000410000 */
[----:B------:R-:W-:Y:S02]  /*6230*/  FADD.FTZ R219, R219, R64 ;  /* 0x00000040dbdb7221 */ /* 0x000fe40000010000 */
[----:B------:R-:W-:Y:S02]  /*6240*/  FMUL.FTZ R66, R118, R203 ;  /* 0x000000cb76427220 */ /* 0x000fe40000410000 */
[----:B------:R-:W-:-:S02]  /*6250*/  FMUL.FTZ R71, R136, -R67 ;  /* 0x8000004388477220 */ /* 0x000fc40000410000 */
[----:B------:R-:W-:Y:S02]  /*6260*/  FFMA.FTZ R72, R137, R67, -R72 ;  /* 0x0000004389487223 */ /* 0x000fe40000010848 */
[-C--:B------:R-:W-:Y:S02]  /*6270*/  FMUL.FTZ R64, R118, R219.reuse ;  /* 0x000000db76407220 */ /* 0x080fe40000410000 */
[----:B------:R-:W-:Y:S02]  /*6280*/  FFMA.FTZ R65, R119, R219, R66 ;  /* 0x000000db77417223 */ /* 0x000fe40000010042 */
[----:B------:R-:W-:Y:S02]  /*6290*/  FFMA.FTZ R71, R137, R70, R71 ;  /* 0x0000004689477223 */ /* 0x000fe40000010047 */
[----:B------:R-:W-:Y:S02]  /*62a0*/  FADD.FTZ R72, R163, R72 ;  /* 0x00000048a3487221 */ /* 0x000fe40000010000 */
[----:B------:R-:W-:-:S02]  /*62b0*/  FFMA.FTZ R64, R119, R203, -R64 ;  /* 0x000000cb77407223 */ /* 0x000fc40000010840 */
        /* <DEDUP_REMOVED lines=8> */
[----:B------:R-:W-:Y:S02]  /*6340*/  FFMA.FTZ R207, R117, R218, -R64 ;  /* 0x000000da75cf7223 */ /* 0x000fe40000010840 */
[----:B------:R-:W-:Y:S02]  /*6350*/  FFMA.FTZ R67, R141, R72, -R66 ;  /* 0x000000488d437223 */ /* 0x000fe40000010842 */
[----:B------:R-:W-:Y:S02]  /*6360*/  FADD.FTZ R71, -R177, R70 ;  /* 0x00000046b1477221 */ /* 0x000fe40000010100 */
[----:B------:R-:W-:Y:S01]  /*6370*/  FFMA.FTZ R64, R117, R220, R65 ;  /* 0x000000dc75407223 */ /* 0x000fe20000010041 */
[----:B------:R-:W-:Y:S01]  /*6380*/  HFMA2.MMA R65, -RZ, RZ, 0, 0 ;  /* 0x00000000ff417435 */ /* 0x000fe200000001ff */
[----:B------:R-:W-:-:S02]  /*6390*/  FADD.FTZ R70, R162, R67 ;  /* 0x00000043a2467221 */ /* 0x000fc40000010000 */
[----:B------:R-:W-:Y:S01]  /*63a0*/  FMUL.FTZ R72, R142, -R71 ;  /* 0x800000478e487220 */ /* 0x000fe20000410000 */
[----:B------:R-:W-:Y:S01]  /*63b0*/  CS2R R66, SRZ ;  /* 0x0000000000427805 */ /* 0x000fe2000001ff00 */
[----:B------:R-:W-:Y:S01]  /*63c0*/  FADD.FTZ R223, R223, R64 ;  /* 0x00000040dfdf7221 */ /* 0x000fe20000010000 */
[----:B------:R-:W-:Y:S01]  /*63d0*/  MOV R64, 0x3f800000 ;  /* 0x3f80000000407802 */ /* 0x000fe20000000f00 */
[----:B------:R-:W-:Y:S02]  /*63e0*/  FADD.FTZ R207, R222, R207 ;  /* 0x000000cfdecf7221 */ /* 0x000fe40000010000 */
[-C--:B------:R-:W-:Y:S02]  /*63f0*/  FMUL.FTZ R74, R142, -R70.reuse ;  /* 0x800000468e4a7220 */ /* 0x080fe40000410000 */
[----:B------:R-:W-:Y:S01]  /*6400*/  FFMA.FTZ R73, R143, R70, -R72 ;  /* 0x000000468f497223 */ /* 0x000fe20000010848 */
[----:B------:R-:W0:Y:S01]  /*6410*/  @!P0 LDS.128 R64, [UR45+0x4be0] ;  /* 0x004be02dff408984 */ /* 0x000e220008000c00 */
[----:B------:R-:W-:Y:S01]  /*6420*/  FMUL.FTZ R70, R114, R223 ;  /* 0x000000df72467220 */ /* 0x000fe20000410000 */
[----:B------:R-:W-:Y:S01]  /*6430*/  ISETP.GT.U32.AND P0, PT, R98, 0x1f, PT ;  /* 0x0000001f6200780c */ /* 0x000fe20003f04070 */
[----:B------:R-:W-:-:S02]  /*6440*/  FMUL.FTZ R72, R114, R207 ;  /* 0x000000cf72487220 */ /* 0x000fc40000410000 */
[----:B------:R-:W-:Y:S02]  /*6450*/  FFMA.FTZ R75, R143, R71, R74 ;  /* 0x000000478f4b7223 */ /* 0x000fe4000001004a */
[C---:B------:R-:W-:Y:S02]  /*6460*/  FFMA.FTZ R71, R115.reuse, R207, -R70 ;  /* 0x000000cf73477223 */ /* 0x040fe40000010846 */
[----:B------:R-:W-:Y:S02]  /*6470*/  FFMA.FTZ R72, R115, R223, R72 ;  /* 0x000000df73487223 */ /* 0x000fe40000010048 */
[----:B------:R-:W-:Y:S02]  /*6480*/  FMUL.FTZ R70, R142, -R69 ;  /* 0x800000458e467220 */ /* 0x000fe40000410000 */
[----:B------:R-:W-:Y:S02]  /*6490*/  FADD.FTZ R216, R216, R71 ;  /* 0x00000047d8d87221 */ /* 0x000fe40000010000 */
[----:B------:R-:W-:-:S02]  /*64a0*/  FMUL.FTZ R74, R142, -R68 ;  /* 0x800000448e4a7220 */ /* 0x000fc40000410000 */
[----:B------:R-:W-:Y:S02]  /*64b0*/  FADD.FTZ R222, R217, R72 ;  /* 0x00000048d9de7221 */ /* 0x000fe40000010000 */
[C---:B------:R-:W-:Y:S02]  /*64c0*/  FFMA.FTZ R68, R143.reuse, R68, -R70 ;  /* 0x000000448f447223 */ /* 0x040fe40000010846 */
[----:B------:R-:W-:Y:S02]  /*64d0*/  FADD.FTZ R70, R160, R73 ;  /* 0x00000049a0467221 */ /* 0x000fe40000010000 */
[C---:B------:R-:W-:Y:S02]  /*64e0*/  FMUL.FTZ R73, R112.reuse, R216 ;  /* 0x000000d870497220 */ /* 0x040fe40000410000 */
[----:B------:R-:W-:Y:S02]  /*64f0*/  FMUL.FTZ R72, R112, R222 ;  /* 0x000000de70487220 */ /* 0x000fe40000410000 */
[----:B------:R-:W-:-:S02]  /*6500*/  FFMA.FTZ R69, R143, R69, R74 ;  /* 0x000000458f457223 */ /* 0x000fc4000001004a */
[C---:B------:R-:W-:Y:S02]  /*6510*/  FFMA.FTZ R74, R113.reuse, R222, R73 ;  /* 0x000000de714a7223 */ /* 0x040fe40000010049 */
[----:B------:R-:W-:Y:S02]  /*6520*/  FFMA.FTZ R73, R113, R216, -R72 ;  /* 0x000000d871497223 */ /* 0x000fe40000010848 */
[----:B------:R-:W-:Y:S02]  /*6530*/  FADD.FTZ R209, R209, R74 ;  /* 0x0000004ad1d17221 */ /* 0x000fe40000010000 */
[----:B------:R-:W-:Y:S02]  /*6540*/  FADD.FTZ R208, R208, R73 ;  /* 0x00000049d0d07221 */ /* 0x000fe40000010000 */
[----:B------:R-:W-:Y:S02]  /*6550*/  FADD.FTZ R71, -R176, R75 ;  /* 0x0000004bb0477221 */ /* 0x000fe40000010100 */
[----:B------:R-:W-:-:S02]  /*6560*/  FMUL.FTZ R72, R109, R209 ;  /* 0x000000d16d487220 */ /* 0x000fc40000410000 */
[-C--:B------:R-:W-:Y:S01]  /*6570*/  FMUL.FTZ R74, R109, R208.reuse ;  /* 0x000000d06d4a7220 */ /* 0x080fe20000410000 */
[----:B------:R1:W-:Y:S01]  /*6580*/  STS.128 [R98.X16+0x35e0], R68 ;  /* 0x0035e04462007388 */ /* 0x0003e2000000cc00 */
[C---:B------:R-:W-:Y:S02]  /*6590*/  FFMA.FTZ R73, R111.reuse, R208, -R72 ;  /* 0x000000d06f497223 */ /* 0x040fe40000010848 */
[----:B------:R-:W-:Y:S02]  /*65a0*/  FFMA.FTZ R74, R111, R209, R74 ;  /* 0x000000d16f4a7223 */ /* 0x000fe4000001004a */
[----:B------:R-:W-:Y:S02]  /*65b0*/  FADD.FTZ R210, R210, R73 ;  /* 0x00000049d2d27221 */ /* 0x000fe40000010000 */
[----:B------:R-:W-:Y:S01]  /*65c0*/  FADD.FTZ R211, R211, R74 ;  /* 0x0000004ad3d37221 */ /* 0x000fe20000010000 */
[----:B------:R-:W-:Y:S06]  /*65d0*/  BAR.SYNC.DEFER_BLOCKING 0x0 ;  /* 0x0000000000007b1d */ /* 0x000fec0000010000 */
[----:B------:R-:W-:Y:S05]  /*65e0*/  @P0 BRA `(.L_x_7123) ;  /* 0x00000af000000947 */ /* 0x000fea0003800000 */
[C---:B0-----:R-:W-:Y:S02]  /*65f0*/  SHF.L.U32 R215, R98.reuse, 0x5, RZ ;  /* 0x0000000562d77819 */ /* 0x041fe400000006ff */
[----:B------:R-:W-:-:S03]  /*6600*/  LOP3.LUT R217, R98, 0x1f, RZ, 0xc0, !PT ;  /* 0x0000001f62d97812 */ /* 0x000fc600078ec0ff */
[----:B-1----:R-:W-:Y:S01]  /*6610*/  LDS.128 R68, [R215+0x35e0] ;  /* 0x0035e000d7447984 */ /* 0x002fe20000000c00 */
[----:B------:R-:W-:-:S03]  /*6620*/  ISETP.NE.AND P0, PT, R217, 0x1f, PT ;  /* 0x0000001fd900780c */ /* 0x000fc60003f05270 */
[----:B------:R-:W0:Y:S02]  /*6630*/  LDS.128 R72, [R215+0x35f0] ;  /* 0x0035f000d7487984 */ /* 0x000e240000000c00 */
[C---:B0-----:R-:W-:Y:S02]  /*6640*/  FMUL.FTZ R221, R69.reuse, R75 ;  /* 0x0000004b45dd7220 */ /* 0x041fe40000410000 */
[CC--:B------:R-:W-:Y:S02]  /*6650*/  FMUL.FTZ R224, R69.reuse, R74.reuse ;  /* 0x0000004a45e07220 */ /* 0x0c0fe40000410000 */
[C---:B------:R-:W-:Y:S02]  /*6660*/  FMUL.FTZ R217, R69.reuse, R73 ;  /* 0x0000004945d97220 */ /* 0x040fe40000410000 */
[----:B------:R-:W-:Y:S02]  /*6670*/  FFMA.FTZ R221, R68, R74, -R221 ;  /* 0x0000004a44dd7223 */ /* 0x000fe400000108dd */
[----:B------:R-:W-:-:S02]  /*6680*/  FMUL.FTZ R69, R69, R72 ;  /* 0x0000004845457220 */ /* 0x000fc40000410000 */
[C---:B------:R-:W-:Y:S02]  /*6690*/  FFMA.FTZ R74, R68.reuse, R75, R224 ;  /* 0x0000004b444a7223 */ /* 0x040fe400000100e0 */
[C---:B------:R-:W-:Y:S02]  /*66a0*/  FFMA.FTZ R226, R68.reuse, R72, -R217 ;  /* 0x0000004844e27223 */ /* 0x040fe400000108d9 */
[----:B------:R-:W-:Y:S02]  /*66b0*/  FFMA.FTZ R224, R68, R73, R69 ;  /* 0x0000004944e07223 */ /* 0x000fe40000010045 */
[----:B------:R-:W-:Y:S02]  /*66c0*/  FADD.FTZ R75, R70, R221 ;  /* 0x000000dd464b7221 */ /* 0x000fe40000010000 */
[----:B------:R-:W-:Y:S01]  /*66d0*/  FADD.FTZ R74, R71, R74 ;  /* 0x0000004a474a7221 */ /* 0x000fe20000010000 */
[----:B------:R-:W-:Y:S05]  /*66e0*/  BRA.DIV ~URZ, `(.L_x_7124) ;  /* 0x000062d27f007947 */ /* 0x000fea000b800000 */
[----:B------:R0:W1:Y:S02]  /*66f0*/  SHFL.DOWN PT, R71, R226, 0x1, 0x1f ;  /* 0x08201f00e2477f89 */ /* 0x00006400000e0000 */
.L_x_7222:
[----:B------:R-:W-:Y:S05]  /*6700*/  BRA.DIV ~URZ, `(.L_x_7125) ;  /* 0x000063327f007947 */ /* 0x000fea000b800000 */
[----:B------:R2:W3:Y:S04]  /*6710*/  SHFL.DOWN PT, R73, R224, 0x1, 0x1f ;  /* 0x08201f00e0497f89 */ /* 0x0004e800000e0000 */
[----:B------:R2:W4:Y:S04]  /*6720*/  SHFL.DOWN PT, R217, R75, 0x1, 0x1f ;  /* 0x08201f004bd97f89 */ /* 0x00052800000e0000 */
[----:B------:R2:W0:Y:S02]  /*6730*/  SHFL.DOWN PT, R69, R74, 0x1, 0x1f ;  /* 0x08201f004a457f89 */ /* 0x00042400000e0000 */
.L_x_7223:
        /* <DEDUP_REMOVED lines=15> */
.L_x_7127:
[----:B------:R-:W-:Y:S05]  /*6830*/  BSYNC B1 ;  /* 0x0000000000017941 */ /* 0x000fea0003800000 */
.L_x_7126:
[----:B------:R-:W-:Y:S05]  /*6840*/  BRA.DIV ~URZ, `(.L_x_7128) ;  /* 0x000063527f007947 */ /* 0x000fea000b800000 */
[----:B-1----:R1:W2:Y:S04]  /*6850*/  SHFL.DOWN PT, R71, R226, 0x2, 0x1f ;  /* 0x08401f00e2477f89 */ /* 0x0022a800000e0000 */
[----:B---3--:R1:W3:Y:S04]  /*6860*/  SHFL.DOWN PT, R73, R224, 0x2, 0x1f ;  /* 0x08401f00e0497f89 */ /* 0x0082e800000e0000 */
[----:B----4-:R1:W4:Y:S04]  /*6870*/  SHFL.DOWN PT, R217, R75, 0x2, 0x1f ;  /* 0x08401f004bd97f89 */ /* 0x01032800000e0000 */
[----:B0-----:R1:W0:Y:S02]  /*6880*/  SHFL.DOWN PT, R69, R74, 0x2, 0x1f ;  /* 0x08401f004a457f89 */ /* 0x00122400000e0000 */
.L_x_7224:
        /* <DEDUP_REMOVED lines=15> */
.L_x_7130:
[----:B------:R-:W-:Y:S05]  /*6980*/  BSYNC B1 ;  /* 0x0000000000017941 */ /* 0x000fea0003800000 */
.L_x_7129:
[----:B------:R-:W-:Y:S05]  /*6990*/  BRA.DIV ~URZ, `(.L_x_7131) ;  /* 0x000063d27f007947 */ /* 0x000fea000b800000 */
[----:B--2---:R2:W1:Y:S02]  /*69a0*/  SHFL.DOWN PT, R71, R226, 0x4, 0x1f ;  /* 0x08801f00e2477f89 */ /* 0x00446400000e0000 */
.L_x_7225:
[----:B------:R-:W-:Y:S05]  /*69b0*/  BRA.DIV ~URZ, `(.L_x_7132) ;  /* 0x000064327f007947 */ /* 0x000fea000b800000 */
[----:B---3--:R3:W2:Y:S04]  /*69c0*/  SHFL.DOWN PT, R73, R224, 0x4, 0x1f ;  /* 0x08801f00e0497f89 */ /* 0x0086a800000e0000 */
[----:B----4-:R3:W4:Y:S04]  /*69d0*/  SHFL.DOWN PT, R217, R75, 0x4, 0x1f ;  /* 0x08801f004bd97f89 */ /* 0x01072800000e0000 */
[----:B0-----:R3:W0:Y:S02]  /*69e0*/  SHFL.DOWN PT, R69, R74, 0x4, 0x1f ;  /* 0x08801f004a457f89 */ /* 0x00162400000e0000 */
.L_x_7226:
        /* <DEDUP_REMOVED lines=15> */
.L_x_7134:
[----:B------:R-:W-:Y:S05]  /*6ae0*/  BSYNC B1 ;  /* 0x0000000000017941 */ /* 0x000fea0003800000 */
.L_x_7133:
[----:B------:R-:W-:Y:S05]  /*6af0*/  BRA.DIV ~URZ, `(.L_x_7135) ;  /* 0x000064527f007947 */ /* 0x000fea000b800000 */
[----:B-1----:R1:W3:Y:S04]  /*6b00*/  SHFL.DOWN PT, R71, R226, 0x8, 0x1f ;  /* 0x09001f00e2477f89 */ /* 0x0022e800000e0000 */
[----:B--2---:R1:W2:Y:S04]  /*6b10*/  SHFL.DOWN PT, R73, R224, 0x8, 0x1f ;  /* 0x09001f00e0497f89 */ /* 0x0042a800000e0000 */
[----:B----4-:R1:W4:Y:S04]  /*6b20*/  SHFL.DOWN PT, R217, R75, 0x8, 0x1f ;  /* 0x09001f004bd97f89 */ /* 0x01032800000e0000 */
[----:B0-----:R1:W0:Y:S02]  /*6b30*/  SHFL.DOWN PT, R69, R74, 0x8, 0x1f ;  /* 0x09001f004a457f89 */ /* 0x00122400000e0000 */
.L_x_7227:
        /* <DEDUP_REMOVED lines=15> */
.L_x_7137:
[----:B------:R-:W-:Y:S05]  /*6c30*/  BSYNC B1 ;  /* 0x0000000000017941 */ /* 0x000fea0003800000 */
.L_x_7136:
[----:B------:R-:W-:Y:S05]  /*6c40*/  BRA.DIV ~URZ, `(.L_x_7138) ;  /* 0x000064d27f007947 */ /* 0x000fea000b800000 */
[----:B---3--:R3:W1:Y:S02]  /*6c50*/  SHFL.DOWN PT, R71, R226, 0x10, 0x1f ;  /* 0x0a001f00e2477f89 */ /* 0x00866400000e0000 */
.L_x_7228:
[----:B------:R-:W-:Y:S05]  /*6c60*/  BRA.DIV ~URZ, `(.L_x_7139) ;  /* 0x000065327f007947 */ /* 0x000fea000b800000 */
[----:B--2---:R2:W3:Y:S04]  /*6c70*/  SHFL.DOWN PT, R73, R224, 0x10, 0x1f ;  /* 0x0a001f00e0497f89 */ /* 0x0044e800000e0000 */
[----:B----4-:R2:W4:Y:S04]  /*6c80*/  SHFL.DOWN PT, R217, R75, 0x10, 0x1f ;  /* 0x0a001f004bd97f89 */ /* 0x01052800000e0000 */
[----:B0-----:R2:W0:Y:S02]  /*6c90*/  SHFL.DOWN PT, R69, R74, 0x10, 0x1f ;  /* 0x0a001f004a457f89 */ /* 0x00142400000e0000 */
.L_x_7229:
        /* <DEDUP_REMOVED lines=13> */
.L_x_7141:
[----:B------:R-:W-:Y:S05]  /*6d70*/  BSYNC B1 ;  /* 0x0000000000017941 */ /* 0x000fea0003800000 */
.L_x_7140:
[----:B------:R-:W-:Y:S05]  /*6d80*/  BRA.DIV ~URZ, `(.L_x_7142) ;  /* 0x000065727f007947 */ /* 0x000fea000b800000 */
[----:B------:R-:W5:Y:S04]  /*6d90*/  SHFL.IDX PT, R233, R224, RZ, 0x1f ;  /* 0x00001fffe0e97589 */ /* 0x000f6800000e0000 */
[----:B------:R-:W2:Y:S04]  /*6da0*/  SHFL.IDX PT, R225, R226, RZ, 0x1f ;  /* 0x00001fffe2e17589 */ /* 0x000ea800000e0000 */
[----:B------:R-:W4:Y:S04]  /*6db0*/  SHFL.IDX PT, R221, R75, RZ, 0x1f ;  /* 0x00001fff4bdd7589 */ /* 0x000f2800000e0000 */
[----:B------:R-:W3:Y:S04]  /*6dc0*/  SHFL.DOWN PT, R227, R75, 0x1, 0x1f ;  /* 0x08201f004be37f89 */ /* 0x000ee800000e0000 */
[----:B----4-:R-:W4:Y:S04]  /*6dd0*/  SHFL.IDX PT, R217, R74, RZ, 0x1f ;  /* 0x00001fff4ad97589 */ /* 0x010f2800000e0000 */
[----:B------:R-:W1:Y:S04]  /*6de0*/  SHFL.DOWN PT, R231, R74, 0x1, 0x1f ;  /* 0x08201f004ae77f89 */ /* 0x000e6800000e0000 */
        /* <DEDUP_REMOVED lines=13> */
.L_x_7230:
        /* <DEDUP_REMOVED lines=17> */
.L_x_7144:
[----:B---3--:R-:W-:Y:S05]  /*6fd0*/  BSYNC B1 ;  /* 0x0000000000017941 */ /* 0x008fea0003800000 */
.L_x_7143:
        /* <DEDUP_REMOVED lines=16> */
.L_x_7123:
[----:B0-----:R-:W-:Y:S05]  /*70e0*/  BSYNC B0 ;  /* 0x0000000000007941 */ /* 0x001fea0003800000 */
.L_x_7122:
[--C-:B-1----:R-:W-:Y:S01]  /*70f0*/  PRMT R70, RZ, 0x5410, R60.reuse ;  /* 0x00005410ff467816 */ /* 0x102fe2000000003c */
[----:B------:R-:W-:Y:S01]  /*7100*/  FFMA.FTZ R68, R16, R193, RZ ;  /* 0x000000c110447223 */ /* 0x000fe200000100ff */
[----:B------:R-:W-:Y:S01]  /*7110*/  PRMT R73, RZ, 0x7610, R60 ;  /* 0x00007610ff497816 */ /* 0x000fe2000000003c */
[----:B------:R-:W-:Y:S01]  /*7120*/  WARPSYNC 0xffffffff ;  /* 0xffffffff00007948 */ /* 0x000fe20003800000 */
[--C-:B------:R-:W-:Y:S01]  /*7130*/  PRMT R72, RZ, 0x5410, R61.reuse ;  /* 0x00005410ff487816 */ /* 0x100fe2000000003d */
[----:B------:R-:W-:Y:S01]  /*7140*/  FMUL.FTZ R71, R47, R70 ;  /* 0x000000462f477220 */ /* 0x000fe20000410000 */
[----:B------:R-:W-:Y:S01]  /*7150*/  PRMT R75, RZ, 0x7610, R61 ;  /* 0x00007610ff4b7816 */ /* 0x000fe2000000003d */
[----:B------:R-:W-:Y:S01]  /*7160*/  FMUL.FTZ R69, R48, R73 ;  /* 0x0000004930457220 */ /* 0x000fe20000410000 */
[----:B------:R-:W-:Y:S01]  /*7170*/  BAR.SYNC.DEFER_BLOCKING 0x0 ;  /* 0x0000000000007b1d */ /* 0x000fe20000010000 */
[-C--:B------:R-:W-:Y:S01]  /*7180*/  FFMA.FTZ R193, R102, -R71.reuse, R193 ;  /* 0x8000004766c17223 */ /* 0x080fe200000100c1 */
[----:B------:R-:W-:Y:S01]  /*7190*/  PRMT R224, RZ, 0x5410, R63 ;  /* 0x00005410ffe07816 */ /* 0x000fe2000000003f */
[----:B------:R-:W-:Y:S01]  /*71a0*/  FFMA.FTZ R71, R104, -R71, R191 ;  /* 0x8000004768477223 */ /* 0x000fe200000100bf */
[----:B------:R-:W-:Y:S01]  /*71b0*/  ISETP.NE.AND P0, PT, R98, RZ, PT ;  /* 0x000000ff6200720c */ /* 0x000fe20003f05270 */
[----:B------:R-:W-:Y:S01]  /*71c0*/  FFMA.FTZ R191, R16, -R191, RZ ;  /* 0x800000bf10bf7223 */ /* 0x000fe200000100ff */
[----:B------:R-:W-:Y:S01]  /*71d0*/  ULDC UR36, c[0x0][0x168] ;  /* 0x00005a0000247ab9 */ /* 0x000fe20000000800 */
[C---:B------:R-:W-:Y:S01]  /*71e0*/  FFMA.FTZ R68, R15.reuse, R194, R68 ;  /* 0x000000c20f447223 */ /* 0x040fe20000010044 */
[----:B------:R-:W-:Y:S01]  /*71f0*/  UIADD3 UR36, -UR34, UR36, URZ ;  /* 0x0000002422247290 */ /* 0x000fe2000fffe13f */
[----:B------:R-:W-:Y:S01]  /*7200*/  FFMA.FTZ R191, R15, -R126, R191 ;  /* 0x8000007e0fbf7223 */ /* 0x000fe200000100bf */
[----:B------:R-:W-:Y:S01]  /*7210*/  BSSY B0, `(.L_x_7145) ;  /* 0x00001dd000007945 */ /* 0x000fe20003800000 */
[----:B------:R-:W-:-:S02]  /*7220*/  FMUL.FTZ R74, R45, R72 ;  /* 0x000000482d4a7220 */ /* 0x000fc40000410000 */
[-C--:B------:R-:W-:Y:S02]  /*7230*/  FFMA.FTZ R194, R103, -R69.reuse, R194 ;  /* 0x8000004567c27223 */ /* 0x080fe400000100c2 */
[----:B------:R-:W-:Y:S02]  /*7240*/  FFMA.FTZ R126, R101, -R69, R126 ;  /* 0x80000045657e7223 */ /* 0x000fe4000001007e */
[C---:B------:R-:W-:Y:S02]  /*7250*/  FFMA.FTZ R68, R14.reuse, R199, R68 ;  /* 0x000000c70e447223 */ /* 0x040fe40000010044 */
[----:B------:R-:W-:Y:S02]  /*7260*/  FFMA.FTZ R69, R14, -R127, R191 ;  /* 0x8000007f0e457223 */ /* 0x000fe400000100bf */
[-C--:B------:R-:W-:Y:S02]  /*7270*/  FFMA.FTZ R199, R106, -R74.reuse, R199 ;  /* 0x8000004a6ac77223 */ /* 0x080fe400000100c7 */
[----:B------:R-:W-:Y:S01]  /*7280*/  FFMA.FTZ R127, R108, -R74, R127 ;  /* 0x8000004a6c7f7223 */ /* 0x000fe2000001007f */
[----:B------:R-:W-:Y:S01]  /*7290*/  PRMT R74, RZ, 0x5410, R62 ;  /* 0x00005410ff4a7816 */ /* 0x000fe2000000003e */
[----:B------:R-:W-:-:S02]  /*72a0*/  FMUL.FTZ R191, R46, R75 ;  /* 0x0000004b2ebf7220 */ /* 0x000fc40000410000 */
[----:B------:R-:W-:Y:S02]  /*72b0*/  FFMA.FTZ R69, R13, -R198, R69 ;  /* 0x800000c60d457223 */ /* 0x000fe40000010045 */
[----:B------:R-:W-:Y:S02]  /*72c0*/  FMUL.FTZ R215, R43, R74 ;  /* 0x0000004a2bd77220 */ /* 0x000fe40000410000 */
[----:B------:R-:W-:Y:S02]  /*72d0*/  FFMA.FTZ R68, R13, R196, R68 ;  /* 0x000000c40d447223 */ /* 0x000fe40000010044 */
[-C--:B------:R-:W-:Y:S02]  /*72e0*/  FFMA.FTZ R196, R105, -R191.reuse, R196 ;  /* 0x800000bf69c47223 */ /* 0x080fe400000100c4 */
[----:B------:R-:W-:Y:S02]  /*72f0*/  FFMA.FTZ R191, R107, -R191, R198 ;  /* 0x800000bf6bbf7223 */ /* 0x000fe400000100c6 */
[----:B------:R-:W-:-:S02]  /*7300*/  FFMA.FTZ R198, R144, -R215, R139 ;  /* 0x800000d790c67223 */ /* 0x000fc4000001008b */
[C---:B------:R-:W-:Y:S01]  /*7310*/  FFMA.FTZ R69, R12.reuse, -R139, R69 ;  /* 0x8000008b0c457223 */ /* 0x040fe20000010045 */
[----:B------:R-:W-:Y:S01]  /*7320*/  PRMT R139, RZ, 0x7610, R62 ;  /* 0x00007610ff8b7816 */ /* 0x000fe2000000003e */
[----:B------:R-:W-:Y:S02]  /*7330*/  FFMA.FTZ R68, R12, R201, R68 ;  /* 0x000000c90c447223 */ /* 0x000fe40000010044 */
[----:B------:R-:W-:Y:S02]  /*7340*/  FMUL.FTZ R221, R41, R224 ;  /* 0x000000e029dd7220 */ /* 0x000fe40000410000 */
[----:B------:R-:W-:Y:S02]  /*7350*/  FMUL.FTZ R217, R44, R139 ;  /* 0x0000008b2cd97220 */ /* 0x000fe40000410000 */
[----:B------:R-:W-:Y:S02]  /*7360*/  FFMA.FTZ R68, R11, R200, R68 ;  /* 0x000000c80b447223 */ /* 0x000fe40000010044 */
[----:B------:R-:W-:-:S02]  /*7370*/  FFMA.FTZ R201, R110, -R215, R201 ;  /* 0x800000d76ec97223 */ /* 0x000fc400000100c9 */
[----:B------:R-:W-:Y:S02]  /*7380*/  FFMA.FTZ R69, R11, -R202, R69 ;  /* 0x800000ca0b457223 */ /* 0x000fe40000010045 */
[-C--:B------:R-:W-:Y:S02]  /*7390*/  FFMA.FTZ R215, R145, -R217.reuse, R200 ;  /* 0x800000d991d77223 */ /* 0x080fe400000100c8 */
[----:B------:R-:W-:Y:S02]  /*73a0*/  FFMA.FTZ R200, R147, -R217, R202 ;  /* 0x800000d993c87223 */ /* 0x000fe400000100ca */
[----:B------:R-:W-:Y:S02]  /*73b0*/  FFMA.FTZ R68, R10, R205, R68 ;  /* 0x000000cd0a447223 */ /* 0x000fe40000010044 */
[-C--:B------:R-:W-:Y:S02]  /*73c0*/  FFMA.FTZ R205, R146, -R221.reuse, R205 ;  /* 0x800000dd92cd7223 */ /* 0x080fe400000100cd */
[----:B------:R-:W-:-:S02]  /*73d0*/  FFMA.FTZ R202, R148, -R221, R195 ;  /* 0x800000dd94ca7223 */ /* 0x000fc400000100c3 */
[----:B------:R-:W-:Y:S01]  /*73e0*/  FFMA.FTZ R221, R10, -R195, R69 ;  /* 0x800000c30add7223 */ /* 0x000fe20000010045 */
[----:B------:R-:W-:Y:S01]  /*73f0*/  PRMT R195, RZ, 0x7610, R63 ;  /* 0x00007610ffc37816 */ /* 0x000fe2000000003f */
[----:B------:R-:W-:Y:S02]  /*7400*/  FFMA.FTZ R225, R9, R206, R68 ;  /* 0x000000ce09e17223 */ /* 0x000fe40000010044 */
[----:B------:R-:W0:Y:S02]  /*7410*/  LDS.64 R68, [R98.X16+0x35e8] ;  /* 0x0035e80062447984 */ /* 0x000e24000000ca00 */
[----:B------:R-:W-:Y:S02]  /*7420*/  FMUL.FTZ R226, R42, R195 ;  /* 0x000000c32ae27220 */ /* 0x000fe40000410000 */
[----:B------:R-:W-:Y:S01]  /*7430*/  FFMA.FTZ R227, R8, R213, R225 ;  /* 0x000000d508e37223 */ /* 0x000fe200000100e1 */
[----:B------:R1:W-:Y:S01]  /*7440*/  @!P0 STS.128 [UR45+0x4be0], R64 ;  /* 0x004be040ff008988 */ /* 0x0003e20008000c2d */
[----:B------:R-:W-:-:S02]  /*7450*/  FFMA.FTZ R217, R149, -R226, R206 ;  /* 0x800000e295d97223 */ /* 0x000fc400000100ce */
[----:B------:R-:W-:Y:S02]  /*7460*/  FFMA.FTZ R206, R151, -R226, R204 ;  /* 0x800000e297ce7223 */ /* 0x000fe400000100cc */
[----:B------:R-:W-:Y:S01]  /*7470*/  FFMA.FTZ R226, R9, -R204, R221 ;  /* 0x800000cc09e27223 */ /* 0x000fe200000100dd */
[--C-:B------:R-:W-:Y:S02]  /*7480*/  PRMT R204, RZ, 0x5410, R56.reuse ;  /* 0x00005410ffcc7816 */ /* 0x100fe40000000038 */
[----:B------:R-:W-:Y:S01]  /*7490*/  PRMT R221, RZ, 0x7610, R56 ;  /* 0x00007610ffdd7816 */ /* 0x000fe20000000038 */
[----:B------:R-:W-:Y:S02]  /*74a0*/  FFMA.FTZ R226, R8, -R197, R226 ;  /* 0x800000c508e27223 */ /* 0x000fe400000100e2 */
[----:B------:R-:W-:Y:S02]  /*74b0*/  FMUL.FTZ R228, R39, R204 ;  /* 0x000000cc27e47220 */ /* 0x000fe40000410000 */
[----:B------:R-:W-:Y:S01]  /*74c0*/  FMUL.FTZ R229, R40, R221 ;  /* 0x000000dd28e57220 */ /* 0x000fe20000410000 */
[----:B-1----:R-:W-:Y:S01]  /*74d0*/  SHF.L.U32 R64, R98, 0x5, RZ ;  /* 0x0000000562407819 */ /* 0x002fe200000006ff */
[----:B------:R-:W-:-:S02]  /*74e0*/  FFMA.FTZ R225, R150, -R228, R213 ;  /* 0x800000e496e17223 */ /* 0x000fc400000100d5 */
[----:B------:R-:W-:Y:S01]  /*74f0*/  FFMA.FTZ R213, R152, -R228, R197 ;  /* 0x800000e498d57223 */ /* 0x000fe200000100c5 */
[----:B------:R-:W-:Y:S01]  /*7500*/  LEA.HI.SX32 R64, R64, R64, 0x1b ;  /* 0x0000004040407211 */ /* 0x000fe200078fdaff */
[----:B------:R-:W-:Y:S01]  /*7510*/  FFMA.FTZ R228, R7, R214, R227 ;  /* 0x000000d607e47223 */ /* 0x000fe200000100e3 */
[--C-:B------:R-:W-:Y:S01]  /*7520*/  PRMT R227, RZ, 0x7610, R57.reuse ;  /* 0x00007610ffe37816 */ /* 0x100fe20000000039 */
[-C--:B------:R-:W-:Y:S02]  /*7530*/  FFMA.FTZ R214, R153, -R229.reuse, R214 ;  /* 0x800000e599d67223 */ /* 0x080fe400000100d6 */
[----:B------:R-:W-:Y:S02]  /*7540*/  FFMA.FTZ R197, R155, -R229, R212 ;  /* 0x800000e59bc57223 */ /* 0x000fe400000100d4 */
[----:B------:R-:W-:Y:S01]  /*7550*/  FFMA.FTZ R229, R7, -R212, R226 ;  /* 0x800000d407e57223 */ /* 0x000fe200000100e2 */
[----:B------:R-:W-:Y:S01]  /*7560*/  PRMT R212, RZ, 0x5410, R57 ;  /* 0x00005410ffd47816 */ /* 0x000fe20000000039 */
[----:B------:R-:W-:-:S02]  /*7570*/  FFMA.FTZ R228, R6, R203, R228 ;  /* 0x000000cb06e47223 */ /* 0x000fc400000100e4 */
[----:B------:R-:W-:Y:S02]  /*7580*/  FMUL.FTZ R231, R38, R227 ;  /* 0x000000e326e77220 */ /* 0x000fe40000410000 */
[----:B------:R-:W-:Y:S02]  /*7590*/  FMUL.FTZ R230, R37, R212 ;  /* 0x000000d425e67220 */ /* 0x000fe40000410000 */
[----:B------:R-:W-:Y:S02]  /*75a0*/  FFMA.FTZ R228, R5, R218, R228 ;  /* 0x000000da05e47223 */ /* 0x000fe400000100e4 */
[-C--:B------:R-:W-:Y:S02]  /*75b0*/  FFMA.FTZ R226, R154, -R230.reuse, R203 ;  /* 0x800000e69ae27223 */ /* 0x080fe400000100cb */
[----:B------:R-:W-:Y:S02]  /*75c0*/  FFMA.FTZ R203, R78, -R230, R219 ;  /* 0x800000e64ecb7223 */ /* 0x000fe400000100db */
[----:B------:R-:W-:-:S02]  /*75d0*/  FFMA.FTZ R229, R6, -R219, R229 ;  /* 0x800000db06e57223 */ /* 0x000fc400000100e5 */
[-C--:B------:R-:W-:Y:S02]  /*75e0*/  FFMA.FTZ R219, R157, -R231.reuse, R218 ;  /* 0x800000e79ddb7223 */ /* 0x080fe400000100da */
[----:B------:R-:W-:Y:S02]  /*75f0*/  FFMA.FTZ R218, R79, -R231, R220 ;  /* 0x800000e74fda7223 */ /* 0x000fe400000100dc */
[----:B------:R-:W-:Y:S02]  /*7600*/  FFMA.FTZ R231, R4, R207, R228 ;  /* 0x000000cf04e77223 */ /* 0x000fe400000100e4 */
[----:B------:R-:W-:Y:S01]  /*7610*/  FFMA.FTZ R230, R5, -R220, R229 ;  /* 0x800000dc05e67223 */ /* 0x000fe200000100e5 */
[--C-:B------:R-:W-:Y:S01]  /*7620*/  PRMT R220, RZ, 0x5410, R58.reuse ;  /* 0x00005410ffdc7816 */ /* 0x100fe2000000003a */
[----:B------:R-:W-:Y:S01]  /*7630*/  FFMA.FTZ R233, R3, R216, R231 ;  /* 0x000000d803e97223 */ /* 0x000fe200000100e7 */
[----:B------:R-:W-:Y:S01]  /*7640*/  PRMT R229, RZ, 0x7610, R58 ;  /* 0x00007610ffe57816 */ /* 0x000fe2000000003a */
[----:B0-----:R-:W-:-:S02]  /*7650*/  FMUL.FTZ R231, R69, -R77 ;  /* 0x8000004d45e77220 */ /* 0x001fc40000410000 */
[C---:B------:R-:W-:Y:S02]  /*7660*/  FMUL.FTZ R77, R68.reuse, -R77 ;  /* 0x8000004d444d7220 */ /* 0x040fe40000410000 */
[-C--:B------:R-:W-:Y:S02]  /*7670*/  FFMA.FTZ R231, R68, R76.reuse, -R231 ;  /* 0x0000004c44e77223 */ /* 0x080fe400000108e7 */
[----:B------:R-:W-:Y:S01]  /*7680*/  FFMA.FTZ R77, R69, R76, R77 ;  /* 0x0000004c454d7223 */ /* 0x000fe2000001004d */
[----:B------:R-:W-:Y:S01]  /*7690*/  PRMT R69, RZ, 0x7610, R59 ;  /* 0x00007610ff457816 */ /* 0x000fe2000000003b */
[----:B------:R-:W-:Y:S02]  /*76a0*/  FADD.FTZ R236, R138, R231 ;  /* 0x000000e78aec7221 */ /* 0x000fe40000010000 */
[----:B------:R-:W-:Y:S02]  /*76b0*/  FADD.FTZ R238, -R192, R77 ;  /* 0x0000004dc0ee7221 */ /* 0x000fe40000010100 */
[----:B------:R-:W-:-:S02]  /*76c0*/  FMUL.FTZ R232, R35, R220 ;  /* 0x000000dc23e87220 */ /* 0x000fc40000410000 */
[C---:B------:R-:W-:Y:S02]  /*76d0*/  FMUL.FTZ R138, R109.reuse, -R236 ;  /* 0x800000ec6d8a7220 */ /* 0x040fe40000410000 */
[----:B------:R-:W-:Y:S02]  /*76e0*/  FMUL.FTZ R234, R36, R229 ;  /* 0x000000e524ea7220 */ /* 0x000fe40000410000 */
[----:B------:R-:W-:Y:S02]  /*76f0*/  FFMA.FTZ R230, R4, -R223, R230 ;  /* 0x800000df04e67223 */ /* 0x000fe400000100e6 */
[----:B------:R-:W-:Y:S02]  /*7700*/  FMUL.FTZ R76, R109, -R238 ;  /* 0x800000ee6d4c7220 */ /* 0x000fe40000410000 */
[-C--:B------:R-:W-:Y:S02]  /*7710*/  FFMA.FTZ R228, R156, -R232.reuse, R207 ;  /* 0x800000e89ce47223 */ /* 0x080fe400000100cf */
[----:B------:R-:W-:-:S02]  /*7720*/  FFMA.FTZ R207, R80, -R232, R223 ;  /* 0x800000e850cf7223 */ /* 0x000fc400000100df */
[----:B------:R-:W-:Y:S02]  /*7730*/  FFMA.FTZ R231, R111, R238, R138 ;  /* 0x000000ee6fe77223 */ /* 0x000fe4000001008a */
[----:B------:R-:W-:Y:S02]  /*7740*/  FFMA.FTZ R223, R81, -R234, R222 ;  /* 0x800000ea51df7223 */ /* 0x000fe400000100de */
[----:B------:R-:W-:Y:S01]  /*7750*/  FFMA.FTZ R232, R3, -R222, R230 ;  /* 0x800000de03e87223 */ /* 0x000fe200000100e6 */
[----:B------:R-:W-:Y:S01]  /*7760*/  PRMT R222, RZ, 0x5410, R59 ;  /* 0x00005410ffde7816 */ /* 0x000fe2000000003b */
[----:B------:R-:W-:Y:S01]  /*7770*/  FFMA.FTZ R192, R111, R236, -R76 ;  /* 0x000000ec6fc07223 */ /* 0x000fe2000001084c */
[----:B------:R-:W-:Y:S01]  /*7780*/  P2R R230, PR, RZ, 0x1 ;  /* 0x00000001ffe67803 */ /* 0x000fe20000000000 */
[----:B------:R-:W-:Y:S02]  /*7790*/  FADD.FTZ R231, -R190, R231 ;  /* 0x000000e7bee77221 */ /* 0x000fe40000010100 */
[----:B------:R-:W-:-:S02]  /*77a0*/  FADD.FTZ R175, R175, R192 ;  /* 0x000000c0afaf7221 */ /* 0x000fc40000010000 */
[----:B------:R-:W-:Y:S02]  /*77b0*/  FMUL.FTZ R235, R33, R222 ;  /* 0x000000de21eb7220 */ /* 0x000fe40000410000 */
[----:B------:R-:W-:Y:S02]  /*77c0*/  FMUL.FTZ R77, R34, R238 ;  /* 0x000000ee224d7220 */ /* 0x000fe40000410000 */
[C---:B------:R-:W-:Y:S02]  /*77d0*/  FMUL.FTZ R66, R112.reuse, -R231 ;  /* 0x800000e770427220 */ /* 0x040fe40000410000 */
[----:B------:R-:W-:Y:S02]  /*77e0*/  FMUL.FTZ R112, R112, -R175 ;  /* 0x800000af70707220 */ /* 0x000fe40000410000 */
[----:B------:R-:W-:Y:S02]  /*77f0*/  FFMA.FTZ R68, R2, R208, R233 ;  /* 0x000000d002447223 */ /* 0x000fe400000100e9 */
[----:B------:R-:W-:-:S02]  /*7800*/  FFMA.FTZ R208, R158, -R235, R208 ;  /* 0x800000eb9ed07223 */ /* 0x000fc400000100d0 */
[C---:B------:R-:W-:Y:S02]  /*7810*/  FFMA.FTZ R230, R82.reuse, -R235, R209 ;  /* 0x800000eb52e67223 */ /* 0x040fe400000100d1 */
[----:B------:R-:W-:Y:S02]  /*7820*/  FMUL.FTZ R235, R69, R77 ;  /* 0x0000004d45eb7220 */ /* 0x000fe40000410000 */
[C---:B------:R-:W-:Y:S02]  /*7830*/  FFMA.FTZ R112, R113.reuse, R231, R112 ;  /* 0x000000e771707223 */ /* 0x040fe40000010070 */
[----:B------:R-:W-:Y:S01]  /*7840*/  FFMA.FTZ R65, R113, R175, -R66 ;  /* 0x000000af71417223 */ /* 0x000fe20000010842 */
[----:B------:R0:W-:Y:S01]  /*7850*/  STS [R64.X4+0x10fc], R235 ;  /* 0x0010fceb40007388 */ /* 0x0001e20000004800 */
[----:B------:R-:W-:Y:S02]  /*7860*/  FMUL.FTZ R67, R82, R231 ;  /* 0x000000e752437220 */ /* 0x000fe40000410000 */
[----:B------:R-:W-:-:S02]  /*7870*/  FMUL.FTZ R66, R231, UR40 ;  /* 0x00000028e7427c20 */ /* 0x000fc40008410000 */
[----:B------:R-:W-:Y:S02]  /*7880*/  FADD.FTZ R190, -R189, R112 ;  /* 0x00000070bdbe7221 */ /* 0x000fe40000010100 */
[----:B------:R-:W-:Y:S02]  /*7890*/  FFMA.FTZ R158, R158, R175, R67 ;  /* 0x000000af9e9e7223 */ /* 0x000fe40000010043 */
[----:B------:R-:W-:Y:S02]  /*78a0*/  FFMA.FTZ R67, R175, UR41, R66 ;  /* 0x00000029af437c23 */ /* 0x000fe40008010042 */
[----:B0-----:R-:W-:Y:S02]  /*78b0*/  FADD.FTZ R235, R174, R65 ;  /* 0x00000041aeeb7221 */ /* 0x001fe40000010000 */
[C---:B------:R-:W-:Y:S02]  /*78c0*/  FMUL.FTZ R66, R114.reuse, -R190 ;  /* 0x800000be72427220 */ /* 0x040fe40000410000 */
[----:B------:R-:W-:-:S02]  /*78d0*/  FMUL.FTZ R114, R114, -R235 ;  /* 0x800000eb72727220 */ /* 0x000fc40000410000 */
[----:B------:R-:W-:Y:S02]  /*78e0*/  FMUL.FTZ R82, R175, UR40 ;  /* 0x00000028af527c20 */ /* 0x000fe40008410000 */
[C---:B------:R-:W-:Y:S02]  /*78f0*/  FFMA.FTZ R66, R115.reuse, R235, -R66 ;  /* 0x000000eb73427223 */ /* 0x040fe40000010842 */
[----:B------:R-:W-:Y:S02]  /*7900*/  FFMA.FTZ R115, R115, R190, R114 ;  /* 0x000000be73737223 */ /* 0x000fe40000010072 */
[----:B------:R-:W-:Y:S02]  /*7910*/  FFMA.FTZ R113, R231, UR41, -R82 ;  /* 0x00000029e7717c23 */ /* 0x000fe40008010852 */
[----:B------:R-:W-:Y:S02]  /*7920*/  FMUL.FTZ R231, R33, R231 ;  /* 0x000000e721e77220 */ /* 0x000fe40000410000 */
[----:B------:R-:W-:-:S02]  /*7930*/  FADD.FTZ R188, -R188, R115 ;  /* 0x00000073bcbc7221 */ /* 0x000fc40000010100 */
[----:B------:R-:W-:Y:S02]  /*7940*/  FMUL.FTZ R175, R33, R175 ;  /* 0x000000af21af7220 */ /* 0x000fe40000410000 */
[C---:B------:R-:W-:Y:S02]  /*7950*/  FMUL.FTZ R113, R230.reuse, R113 ;  /* 0x00000071e6717220 */ /* 0x040fe40000410000 */
[----:B------:R-:W-:Y:S02]  /*7960*/  FADD.FTZ R173, R173, R66 ;  /* 0x00000042adad7221 */ /* 0x000fe40000010000 */
[----:B------:R-:W-:Y:S02]  /*7970*/  FMUL.FTZ R65, R230, R231 ;  /* 0x000000e7e6417220 */ /* 0x000fe40000410000 */
[----:B------:R-:W-:Y:S02]  /*7980*/  FMUL.FTZ R66, R116, -R188 ;  /* 0x800000bc74427220 */ /* 0x000fe40000410000 */
[----:B------:R-:W-:-:S02]  /*7990*/  FMUL.FTZ R174, R230, R175 ;  /* 0x000000afe6ae7220 */ /* 0x000fc40000410000 */
[----:B------:R-:W-:Y:S02]  /*79a0*/  FMUL.FTZ R189, R222, R175 ;  /* 0x000000afdebd7220 */ /* 0x000fe40000410000 */
[----:B------:R-:W-:Y:S02]  /*79b0*/  FFMA.FTZ R67, R208, R67, R113 ;  /* 0x00000043d0437223 */ /* 0x000fe40000010071 */
[----:B------:R-:W-:Y:S01]  /*79c0*/  FMUL.FTZ R116, R116, -R173 ;  /* 0x800000ad74747220 */ /* 0x000fe20000410000 */
[----:B------:R-:W-:Y:S01]  /*79d0*/  STS [R64.X4+0x10f0], R189 ;  /* 0x0010f0bd40007388 */ /* 0x000fe20000004800 */
[----:B------:R-:W-:Y:S02]  /*79e0*/  FFMA.FTZ R175, R208, R175, R65 ;  /* 0x000000afd0af7223 */ /* 0x000fe40000010041 */
[----:B------:R-:W-:Y:S02]  /*79f0*/  FMUL.FTZ R65, R235, UR40 ;  /* 0x00000028eb417c20 */ /* 0x000fe40008410000 */
[----:B------:R-:W-:-:S02]  /*7a00*/  FMUL.FTZ R82, R81, R190 ;  /* 0x000000be51527220 */ /* 0x000fc40000410000 */
[----:B------:R-:W-:Y:S02]  /*7a10*/  FFMA.FTZ R81, R222, R158, R67 ;  /* 0x0000009ede517223 */ /* 0x000fe40000010043 */
[C---:B------:R-:W-:Y:S02]  /*7a20*/  FFMA.FTZ R116, R117.reuse, R188, R116 ;  /* 0x000000bc75747223 */ /* 0x040fe40000010074 */
[----:B------:R-:W-:Y:S02]  /*7a30*/  FFMA.FTZ R67, R117, R173, -R66 ;  /* 0x000000ad75437223 */ /* 0x000fe40000010842 */
[C---:B------:R-:W-:Y:S02]  /*7a40*/  FMUL.FTZ R113, R190.reuse, UR40 ;  /* 0x00000028be717c20 */ /* 0x040fe40008410000 */
[----:B------:R-:W-:Y:S02]  /*7a50*/  FFMA.FTZ R112, R190, UR41, -R65 ;  /* 0x00000029be707c23 */ /* 0x000fe40008010841 */
[----:B------:R-:W-:-:S02]  /*7a60*/  FMUL.FTZ R190, R36, R190 ;  /* 0x000000be24be7220 */ /* 0x000fc40000410000 */
[----:B------:R-:W-:Y:S02]  /*7a70*/  FADD.FTZ R187, -R187, R116 ;  /* 0x00000074bbbb7221 */ /* 0x000fe40000010100 */
[----:B------:R-:W-:Y:S02]  /*7a80*/  FADD.FTZ R172, R172, R67 ;  /* 0x00000043acac7221 */ /* 0x000fe40000010000 */
[----:B------:R-:W-:Y:S02]  /*7a90*/  FFMA.FTZ R216, R159, -R234, R216 ;  /* 0x800000ea9fd87223 */ /* 0x000fe400000100d8 */
[----:B------:R-:W-:Y:S02]  /*7aa0*/  FMUL.FTZ R114, R36, R235 ;  /* 0x000000eb24727220 */ /* 0x000fe40000410000 */
[----:B------:R-:W-:Y:S02]  /*7ab0*/  FMUL.FTZ R65, R223, R190 ;  /* 0x000000bedf417220 */ /* 0x000fe40000410000 */
[----:B------:R-:W-:-:S02]  /*7ac0*/  FMUL.FTZ R67, R118, -R187 ;  /* 0x800000bb76437220 */ /* 0x000fc40000410000 */
[----:B------:R-:W-:Y:S02]  /*7ad0*/  FMUL.FTZ R118, R118, -R172 ;  /* 0x800000ac76767220 */ /* 0x000fe40000410000 */
[----:B------:R-:W-:Y:S02]  /*7ae0*/  FFMA.FTZ R82, R159, R235, R82 ;  /* 0x000000eb9f527223 */ /* 0x000fe40000010052 */
[C---:B------:R-:W-:Y:S02]  /*7af0*/  FMUL.FTZ R112, R223.reuse, R112 ;  /* 0x00000070df707220 */ /* 0x040fe40000410000 */
[-C--:B------:R-:W-:Y:S02]  /*7b00*/  FMUL.FTZ R223, R223, R114.reuse ;  /* 0x00000072dfdf7220 */ /* 0x080fe40000410000 */
[-C--:B------:R-:W-:Y:S02]  /*7b10*/  FFMA.FTZ R65, R216, R114.reuse, R65 ;  /* 0x00000072d8417223 */ /* 0x080fe40000010041 */
[----:B------:R-:W-:-:S02]  /*7b20*/  FMUL.FTZ R159, R229, R114 ;  /* 0x00000072e59f7220 */ /* 0x000fc40000410000 */
[----:B------:R-:W-:Y:S02]  /*7b30*/  FMUL.FTZ R117, R35, R188 ;  /* 0x000000bc23757220 */ /* 0x000fe40000410000 */
[C---:B------:R-:W-:Y:S01]  /*7b40*/  FFMA.FTZ R114, R119.reuse, R172, -R67 ;  /* 0x000000ac77727223 */ /* 0x040fe20000010843 */
[----:B------:R0:W-:Y:S01]  /*7b50*/  STS [R64.X4+0x10e8], R159 ;  /* 0x0010e89f40007388 */ /* 0x0001e20000004800 */
[----:B------:R-:W-:Y:S02]  /*7b60*/  FFMA.FTZ R119, R119, R187, R118 ;  /* 0x000000bb77777223 */ /* 0x000fe40000010076 */
[----:B------:R-:W-:Y:S02]  /*7b70*/  FMUL.FTZ R115, R35, R173 ;  /* 0x000000ad23737220 */ /* 0x000fe40000410000 */
[----:B------:R-:W-:Y:S02]  /*7b80*/  FMUL.FTZ R67, R207, R117 ;  /* 0x00000075cf437220 */ /* 0x000fe40000410000 */
[----:B------:R-:W-:-:S02]  /*7b90*/  FADD.FTZ R171, R171, R114 ;  /* 0x00000072abab7221 */ /* 0x000fc40000010000 */
[----:B------:R-:W-:Y:S02]  /*7ba0*/  FADD.FTZ R186, -R186, R119 ;  /* 0x00000077baba7221 */ /* 0x000fe40000010100 */
[-C--:B------:R-:W-:Y:S02]  /*7bb0*/  FMUL.FTZ R114, R207, R115.reuse ;  /* 0x00000073cf727220 */ /* 0x080fe40000410000 */
[-C--:B------:R-:W-:Y:S02]  /*7bc0*/  FFMA.FTZ R67, R228, R115.reuse, R67 ;  /* 0x00000073e4437223 */ /* 0x080fe40000010043 */
[----:B------:R-:W-:Y:S02]  /*7bd0*/  FMUL.FTZ R119, R220, R115 ;  /* 0x00000073dc777220 */ /* 0x000fe40000410000 */
[C---:B------:R-:W-:Y:S02]  /*7be0*/  FMUL.FTZ R115, R120.reuse, -R171 ;  /* 0x800000ab78737220 */ /* 0x040fe40000410000 */
[-C--:B------:R-:W-:Y:S01]  /*7bf0*/  FMUL.FTZ R120, R120, -R186.reuse ;  /* 0x800000ba78787220 */ /* 0x080fe20000410000 */
[----:B------:R-:W-:Y:S01]  /*7c00*/  STS [R64.X4+0x10e0], R119 ;  /* 0x0010e07740007388 */ /* 0x000fe20000004800 */
[----:B------:R-:W-:-:S02]  /*7c10*/  FFMA.FTZ R116, R121, R186, R115 ;  /* 0x000000ba79747223 */ /* 0x000fc40000010073 */
[----:B------:R-:W-:Y:S02]  /*7c20*/  FFMA.FTZ R121, R121, R171, -R120 ;  /* 0x000000ab79797223 */ /* 0x000fe40000010878 */
[----:B------:R-:W-:Y:S02]  /*7c30*/  FMUL.FTZ R120, R38, R187 ;  /* 0x000000bb26787220 */ /* 0x000fe40000410000 */
[----:B------:R-:W-:Y:S02]  /*7c40*/  FADD.FTZ R185, -R185, R116 ;  /* 0x00000074b9b97221 */ /* 0x000fe40000010100 */
[----:B0-----:R-:W-:Y:S02]  /*7c50*/  FMUL.FTZ R159, R220, R117 ;  /* 0x00000075dc9f7220 */ /* 0x001fe40000410000 */
[----:B------:R-:W-:Y:S02]  /*7c60*/  FADD.FTZ R170, R170, R121 ;  /* 0x00000079aaaa7221 */ /* 0x000fe40000010000 */
[----:B------:R-:W-:Y:S01]  /*7c70*/  FMUL.FTZ R118, R38, R172 ;  /* 0x000000ac26767220 */ /* 0x000fe20000410000 */
[----:B------:R0:W-:Y:S01]  /*7c80*/  STS [R64.X4+0x10e4], R159 ;  /* 0x0010e49f40007388 */ /* 0x0001e20000004800 */
[----:B------:R-:W-:-:S02]  /*7c90*/  FMUL.FTZ R115, R218, R120 ;  /* 0x00000078da737220 */ /* 0x000fc40000410000 */
[C---:B------:R-:W-:Y:S02]  /*7ca0*/  FMUL.FTZ R116, R122.reuse, -R185 ;  /* 0x800000b97a747220 */ /* 0x040fe40000410000 */
[----:B------:R-:W-:Y:S02]  /*7cb0*/  FMUL.FTZ R122, R122, -R170 ;  /* 0x800000aa7a7a7220 */ /* 0x000fe40000410000 */
[----:B------:R-:W-:Y:S02]  /*7cc0*/  FFMA.FTZ R114, R228, R117, -R114 ;  /* 0x00000075e4727223 */ /* 0x000fe40000010872 */
[-C--:B------:R-:W-:Y:S02]  /*7cd0*/  FMUL.FTZ R117, R218, R118.reuse ;  /* 0x00000076da757220 */ /* 0x080fe40000410000 */
[-C--:B------:R-:W-:Y:S02]  /*7ce0*/  FFMA.FTZ R115, R219, R118.reuse, R115 ;  /* 0x00000076db737223 */ /* 0x080fe40000010073 */
[----:B0-----:R-:W-:-:S02]  /*7cf0*/  FMUL.FTZ R159, R227, R118 ;  /* 0x00000076e39f7220 */ /* 0x001fc40000410000 */
[C---:B------:R-:W-:Y:S02]  /*7d00*/  FFMA.FTZ R118, R123.reuse, R170, -R116 ;  /* 0x000000aa7b767223 */ /* 0x040fe40000010874 */
[----:B------:R-:W-:Y:S01]  /*7d10*/  FFMA.FTZ R123, R123, R185, R122 ;  /* 0x000000b97b7b7223 */ /* 0x000fe2000001007a */
[----:B------:R-:W-:Y:S01]  /*7d20*/  STS [R64.X4+0x10d8], R159 ;  /* 0x0010d89f40007388 */ /* 0x000fe20000004800 */
[----:B------:R-:W-:Y:S02]  /*7d30*/  FADD.FTZ R169, R169, R118 ;  /* 0x00000076a9a97221 */ /* 0x000fe40000010000 */
[----:B------:R-:W-:Y:S02]  /*7d40*/  FADD.FTZ R184, -R184, R123 ;  /* 0x0000007bb8b87221 */ /* 0x000fe40000010100 */
[----:B------:R-:W-:Y:S02]  /*7d50*/  FMUL.FTZ R123, R37, R186 ;  /* 0x000000ba257b7220 */ /* 0x000fe40000410000 */
[----:B------:R-:W-:-:S02]  /*7d60*/  FMUL.FTZ R118, R124, -R184 ;  /* 0x800000b87c767220 */ /* 0x000fc40000410000 */
[-C--:B------:R-:W-:Y:S02]  /*7d70*/  FMUL.FTZ R124, R124, -R169.reuse ;  /* 0x800000a97c7c7220 */ /* 0x080fe40000410000 */
[C---:B------:R-:W-:Y:S02]  /*7d80*/  FFMA.FTZ R119, R125.reuse, R169, -R118 ;  /* 0x000000a97d777223 */ /* 0x040fe40000010876 */
[----:B------:R-:W-:Y:S02]  /*7d90*/  FFMA.FTZ R124, R125, R184, R124 ;  /* 0x000000b87d7c7223 */ /* 0x000fe4000001007c */
[----:B------:R-:W-:Y:S02]  /*7da0*/  FFMA.FTZ R116, R219, R120, -R117 ;  /* 0x00000078db747223 */ /* 0x000fe40000010875 */
[----:B------:R-:W-:Y:S02]  /*7db0*/  FMUL.FTZ R121, R37, R171 ;  /* 0x000000ab25797220 */ /* 0x000fe40000410000 */
[----:B------:R-:W-:-:S02]  /*7dc0*/  FMUL.FTZ R117, R203, R123 ;  /* 0x0000007bcb757220 */ /* 0x000fc40000410000 */
[----:B------:R-:W-:Y:S02]  /*7dd0*/  FADD.FTZ R183, -R183, R124 ;  /* 0x0000007cb7b77221 */ /* 0x000fe40000010100 */
[----:B------:R-:W-:Y:S02]  /*7de0*/  FMUL.FTZ R189, R229, R190 ;  /* 0x000000bee5bd7220 */ /* 0x000fe40000410000 */
[----:B------:R-:W-:Y:S02]  /*7df0*/  FADD.FTZ R168, R168, R119 ;  /* 0x00000077a8a87221 */ /* 0x000fe40000010000 */
[-C--:B------:R-:W-:Y:S01]  /*7e00*/  FMUL.FTZ R118, R203, R121.reuse ;  /* 0x00000079cb767220 */ /* 0x080fe20000410000 */
[----:B------:R0:W-:Y:S01]  /*7e10*/  STS [R64.X4+0x10ec], R189 ;  /* 0x0010ecbd40007388 */ /* 0x0001e20000004800 */
[----:B------:R-:W-:Y:S02]  /*7e20*/  FFMA.FTZ R117, R226, R121, R117 ;  /* 0x00000079e2757223 */ /* 0x000fe40000010075 */
[----:B------:R-:W-:-:S02]  /*7e30*/  FMUL.FTZ R119, R128, -R183 ;  /* 0x800000b780777220 */ /* 0x000fc40000410000 */
[----:B------:R-:W-:Y:S02]  /*7e40*/  FMUL.FTZ R121, R212, R121 ;  /* 0x00000079d4797220 */ /* 0x000fe40000410000 */
[----:B------:R-:W-:Y:S02]  /*7e50*/  FMUL.FTZ R128, R128, -R168 ;  /* 0x800000a880807220 */ /* 0x000fe40000410000 */
[C---:B------:R-:W-:Y:S01]  /*7e60*/  FMUL.FTZ R122, R40.reuse, R170 ;  /* 0x000000aa287a7220 */ /* 0x040fe20000410000 */
[----:B------:R1:W-:Y:S01]  /*7e70*/  STS [R64.X4+0x10d0], R121 ;  /* 0x0010d07940007388 */ /* 0x0003e20000004800 */
[----:B0-----:R-:W-:Y:S02]  /*7e80*/  FMUL.FTZ R189, R227, R120 ;  /* 0x00000078e3bd7220 */ /* 0x001fe40000410000 */
[C---:B------:R-:W-:Y:S02]  /*7e90*/  FFMA.FTZ R120, R129.reuse, R168, -R119 ;  /* 0x000000a881787223 */ /* 0x040fe40000010877 */
[----:B------:R-:W-:Y:S01]  /*7ea0*/  FFMA.FTZ R129, R129, R183, R128 ;  /* 0x000000b781817223 */ /* 0x000fe20000010080 */
[----:B------:R-:W-:Y:S01]  /*7eb0*/  STS [R64.X4+0x10dc], R189 ;  /* 0x0010dcbd40007388 */ /* 0x000fe20000004800 */
[----:B------:R-:W-:-:S02]  /*7ec0*/  FMUL.FTZ R124, R40, R185 ;  /* 0x000000b9287c7220 */ /* 0x000fc40000410000 */
[----:B------:R-:W-:Y:S02]  /*7ed0*/  FADD.FTZ R167, R167, R120 ;  /* 0x00000078a7a77221 */ /* 0x000fe40000010000 */
[C---:B-1----:R-:W-:Y:S02]  /*7ee0*/  FMUL.FTZ R121, R197.reuse, R122 ;  /* 0x0000007ac5797220 */ /* 0x042fe40000410000 */
[----:B------:R-:W-:Y:S02]  /*7ef0*/  FADD.FTZ R182, -R182, R129 ;  /* 0x00000081b6b67221 */ /* 0x000fe40000010100 */
[-C--:B------:R-:W-:Y:S02]  /*7f00*/  FMUL.FTZ R119, R197, R124.reuse ;  /* 0x0000007cc5777220 */ /* 0x080fe40000410000 */
[----:B------:R-:W-:Y:S02]  /*7f10*/  FFMA.FTZ R120, R214, R124, -R121 ;  /* 0x0000007cd6787223 */ /* 0x000fe40000010879 */
[----:B------:R-:W-:-:S02]  /*7f20*/  FMUL.FTZ R121, R130, -R167 ;  /* 0x800000a782797220 */ /* 0x000fc40000410000 */
[----:B------:R-:W-:Y:S02]  /*7f30*/  FMUL.FTZ R130, R130, -R182 ;  /* 0x800000b682827220 */ /* 0x000fe40000410000 */
[-C--:B------:R-:W-:Y:S02]  /*7f40*/  FFMA.FTZ R119, R214, R122.reuse, R119 ;  /* 0x0000007ad6777223 */ /* 0x080fe40000010077 */
[----:B------:R-:W-:Y:S02]  /*7f50*/  FMUL.FTZ R125, R221, R122 ;  /* 0x0000007add7d7220 */ /* 0x000fe40000410000 */
[C---:B------:R-:W-:Y:S02]  /*7f60*/  FFMA.FTZ R122, R131.reuse, R182, R121 ;  /* 0x000000b6837a7223 */ /* 0x040fe40000010079 */
[----:B------:R-:W-:Y:S01]  /*7f70*/  FFMA.FTZ R131, R131, R167, -R130 ;  /* 0x000000a783837223 */ /* 0x000fe20000010882 */
[----:B------:R-:W-:Y:S01]  /*7f80*/  STS [R64.X4+0x10c8], R125 ;  /* 0x0010c87d40007388 */ /* 0x000fe20000004800 */
[----:B------:R-:W-:-:S02]  /*7f90*/  FMUL.FTZ R128, R39, R184 ;  /* 0x000000b827807220 */ /* 0x000fc40000410000 */
[----:B------:R-:W-:Y:S02]  /*7fa0*/  FADD.FTZ R181, -R181, R122 ;  /* 0x0000007ab5b57221 */ /* 0x000fe40000010100 */
[----:B------:R-:W-:Y:S02]  /*7fb0*/  FMUL.FTZ R129, R221, R124 ;  /* 0x0000007cdd817220 */ /* 0x000fe40000410000 */
[----:B------:R-:W-:Y:S02]  /*7fc0*/  FADD.FTZ R166, R166, R131 ;  /* 0x00000083a6a67221 */ /* 0x000fe40000010000 */
[----:B------:R-:W-:Y:S01]  /*7fd0*/  FMUL.FTZ R124, R39, R169 ;  /* 0x000000a9277c7220 */ /* 0x000fe20000410000 */
[----:B------:R0:W-:Y:S01]  /*7fe0*/  STS [R64.X4+0x10cc], R129 ;  /* 0x0010cc8140007388 */ /* 0x0001e20000004800 */
[----:B------:R-:W-:Y:S02]  /*7ff0*/  FMUL.FTZ R121, R213, R128 ;  /* 0x00000080d5797220 */ /* 0x000fe40000410000 */
[----:B------:R-:W-:-:S02]  /*8000*/  FMUL.FTZ R122, R132, -R181 ;  /* 0x800000b5847a7220 */ /* 0x000fc40000410000 */
[----:B------:R-:W-:Y:S02]  /*8010*/  FMUL.FTZ R132, R132, -R166 ;  /* 0x800000a684847220 */ /* 0x000fe40000410000 */
[-C--:B------:R-:W-:Y:S02]  /*8020*/  FMUL.FTZ R159, R212, R123.reuse ;  /* 0x0000007bd49f7220 */ /* 0x080fe40000410000 */
[----:B------:R-:W-:Y:S02]  /*8030*/  FFMA.FTZ R118, R226, R123, -R118 ;  /* 0x0000007be2767223 */ /* 0x000fe40000010876 */
[-C--:B------:R-:W-:Y:S01]  /*8040*/  FMUL.FTZ R123, R213, R124.reuse ;  /* 0x0000007cd57b7220 */ /* 0x080fe20000410000 */
[----:B------:R1:W-:Y:S01]  /*8050*/  STS [R64.X4+0x10d4], R159 ;  /* 0x0010d49f40007388 */ /* 0x0003e20000004800 */
[-C--:B------:R-:W-:Y:S02]  /*8060*/  FFMA.FTZ R121, R225, R124.reuse, R121 ;  /* 0x0000007ce1797223 */ /* 0x080fe40000010079 */
[----:B0-----:R-:W-:-:S02]  /*8070*/  FMUL.FTZ R129, R204, R124 ;  /* 0x0000007ccc817220 */ /* 0x001fc40000410000 */
[C---:B------:R-:W-:Y:S02]  /*8080*/  FFMA.FTZ R124, R133.reuse, R166, -R122 ;  /* 0x000000a6857c7223 */ /* 0x040fe4000001087a */
[----:B------:R-:W-:Y:S01]  /*8090*/  FFMA.FTZ R133, R133, R181, R132 ;  /* 0x000000b585857223 */ /* 0x000fe20000010084 */
[----:B------:R0:W-:Y:S01]  /*80a0*/  STS [R64.X4+0x10c0], R129 ;  /* 0x0010c08140007388 */ /* 0x0001e20000004800 */
[----:B------:R-:W-:Y:S02]  /*80b0*/  FADD.FTZ R165, R165, R124 ;  /* 0x0000007ca5a57221 */ /* 0x000fe40000010000 */
[----:B------:R-:W-:Y:S02]  /*80c0*/  FADD.FTZ R180, -R180, R133 ;  /* 0x00000085b4b47221 */ /* 0x000fe40000010100 */
[----:B------:R-:W-:Y:S02]  /*80d0*/  FMUL.FTZ R130, R42, R183 ;  /* 0x000000b72a827220 */ /* 0x000fe40000410000 */
[----:B------:R-:W-:-:S02]  /*80e0*/  FMUL.FTZ R124, R134, -R180 ;  /* 0x800000b4867c7220 */ /* 0x000fc40000410000 */
[-C--:B------:R-:W-:Y:S02]  /*80f0*/  FMUL.FTZ R134, R134, -R165.reuse ;  /* 0x800000a586867220 */ /* 0x080fe40000410000 */
[C---:B------:R-:W-:Y:S02]  /*8100*/  FFMA.FTZ R125, R135.reuse, R165, -R124 ;  /* 0x000000a5877d7223 */ /* 0x040fe4000001087c */
[----:B------:R-:W-:Y:S02]  /*8110*/  FFMA.FTZ R134, R135, R180, R134 ;  /* 0x000000b487867223 */ /* 0x000fe40000010086 */
[----:B------:R-:W-:Y:S02]  /*8120*/  FADD.FTZ R164, R164, R125 ;  /* 0x0000007da4a47221 */ /* 0x000fe40000010000 */
[----:B------:R-:W-:Y:S02]  /*8130*/  FADD.FTZ R179, -R179, R134 ;  /* 0x00000086b3b37221 */ /* 0x000fe40000010100 */
[----:B-1----:R-:W-:-:S02]  /*8140*/  FMUL.FTZ R159, R204, R128 ;  /* 0x00000080cc9f7220 */ /* 0x002fc40000410000 */
[----:B------:R-:W-:Y:S02]  /*8150*/  FFMA.FTZ R122, R225, R128, -R123 ;  /* 0x00000080e17a7223 */ /* 0x000fe4000001087b */
[----:B------:R-:W-:Y:S01]  /*8160*/  FMUL.FTZ R128, R42, R168 ;  /* 0x000000a82a807220 */ /* 0x000fe20000410000 */
[----:B------:R-:W-:Y:S01]  /*8170*/  STS [R64.X4+0x10c4], R159 ;  /* 0x0010c49f40007388 */ /* 0x000fe20000004800 */
[----:B------:R-:W-:Y:S02]  /*8180*/  FMUL.FTZ R123, R206, R130 ;  /* 0x00000082ce7b7220 */ /* 0x000fe40000410000 */
[C---:B------:R-:W-:Y:S02]  /*8190*/  FMUL.FTZ R125, R136.reuse, -R179 ;  /* 0x800000b3887d7220 */ /* 0x040fe40000410000 */
[----:B------:R-:W-:Y:S02]  /*81a0*/  FMUL.FTZ R136, R136, -R164 ;  /* 0x800000a488887220 */ /* 0x000fe40000410000 */
[----:B------:R-:W-:-:S02]  /*81b0*/  FMUL.FTZ R124, R206, R128 ;  /* 0x00000080ce7c7220 */ /* 0x000fc40000410000 */
[-C--:B------:R-:W-:Y:S02]  /*81c0*/  FFMA.FTZ R123, R217, R128.reuse, R123 ;  /* 0x00000080d97b7223 */ /* 0x080fe4000001007b */
[----:B------:R-:W-:Y:S02]  /*81d0*/  FMUL.FTZ R131, R195, R128 ;  /* 0x00000080c3837220 */ /* 0x000fe40000410000 */
[----:B0-----:R-:W-:Y:S02]  /*81e0*/  FMUL.FTZ R129, R41, R182 ;  /* 0x000000b629817220 */ /* 0x001fe40000410000 */
[C---:B------:R-:W-:Y:S01]  /*81f0*/  FFMA.FTZ R128, R137.reuse, R164, -R125 ;  /* 0x000000a489807223 */ /* 0x040fe2000001087d */
[----:B------:R-:W-:Y:S01]  /*8200*/  STS [R64.X4+0x10b8], R131 ;  /* 0x0010b88340007388 */ /* 0x000fe20000004800 */
[----:B------:R-:W-:Y:S02]  /*8210*/  FFMA.FTZ R137, R137, R179, R136 ;  /* 0x000000b389897223 */ /* 0x000fe40000010088 */
[----:B------:R-:W-:-:S02]  /*8220*/  FMUL.FTZ R135, R195, R130 ;  /* 0x00000082c3877220 */ /* 0x000fc40000410000 */
[----:B------:R-:W-:Y:S02]  /*8230*/  FFMA.FTZ R124, R217, R130, -R124 ;  /* 0x00000082d97c7223 */ /* 0x000fe4000001087c */
[----:B------:R-:W-:Y:S01]  /*8240*/  FMUL.FTZ R125, R41, R167 ;  /* 0x000000a7297d7220 */ /* 0x000fe20000410000 */
[----:B------:R0:W-:Y:S01]  /*8250*/  STS [R64.X4+0x10bc], R135 ;  /* 0x0010bc8740007388 */ /* 0x0001e20000004800 */
[----:B------:R-:W-:Y:S02]  /*8260*/  FMUL.FTZ R130, R202, R129 ;  /* 0x00000081ca827220 */ /* 0x000fe40000410000 */
[----:B------:R-:W-:Y:S02]  /*8270*/  FADD.FTZ R178, -R178, R137 ;  /* 0x00000089b2b27221 */ /* 0x000fe40000010100 */
[----:B------:R-:W-:Y:S02]  /*8280*/  FADD.FTZ R163, R163, R128 ;  /* 0x00000080a3a37221 */ /* 0x000fe40000010000 */
[----:B------:R-:W-:-:S02]  /*8290*/  FMUL.FTZ R132, R202, R125 ;  /* 0x0000007dca847220 */ /* 0x000fc40000410000 */
[C---:B------:R-:W-:Y:S02]  /*82a0*/  FFMA.FTZ R128, R205.reuse, R125, R130 ;  /* 0x0000007dcd807223 */ /* 0x040fe40000010082 */
[C---:B------:R-:W-:Y:S02]  /*82b0*/  FMUL.FTZ R130, R140.reuse, -R178 ;  /* 0x800000b28c827220 */ /* 0x040fe40000410000 */
[----:B------:R-:W-:Y:S02]  /*82c0*/  FMUL.FTZ R140, R140, -R163 ;  /* 0x800000a38c8c7220 */ /* 0x000fe40000410000 */
[C---:B------:R-:W-:Y:S02]  /*82d0*/  FMUL.FTZ R133, R224.reuse, R125 ;  /* 0x0000007de0857220 */ /* 0x040fe40000410000 */
[-C--:B0-----:R-:W-:Y:S02]  /*82e0*/  FMUL.FTZ R135, R224, R129.reuse ;  /* 0x00000081e0877220 */ /* 0x081fe40000410000 */
[----:B------:R-:W-:Y:S01]  /*82f0*/  FFMA.FTZ R125, R205, R129, -R132 ;  /* 0x00000081cd7d7223 */ /* 0x000fe20000010884 */
[----:B------:R0:W-:Y:S01]  /*8300*/  STS [R64.X4+0x10b0], R133 ;  /* 0x0010b08540007388 */ /* 0x0001e20000004800 */
[----:B------:R-:W-:-:S02]  /*8310*/  FFMA.FTZ R129, R141, R163, -R130 ;  /* 0x000000a38d817223 */ /* 0x000fc40000010882 */
[----:B------:R-:W-:Y:S01]  /*8320*/  FFMA.FTZ R140, R141, R178, R140 ;  /* 0x000000b28d8c7223 */ /* 0x000fe2000001008c */
[----:B------:R1:W-:Y:S01]  /*8330*/  STS [R64.X4+0x10b4], R135 ;  /* 0x0010b48740007388 */ /* 0x0003e20000004800 */
[----:B------:R-:W-:Y:S02]  /*8340*/  FADD.FTZ R162, R162, R129 ;  /* 0x00000081a2a27221 */ /* 0x000fe40000010000 */
[----:B------:R-:W-:Y:S02]  /*8350*/  FADD.FTZ R177, -R177, R140 ;  /* 0x0000008cb1b17221 */ /* 0x000fe40000010100 */
[C---:B------:R-:W-:Y:S02]  /*8360*/  FMUL.FTZ R130, R142.reuse, -R162 ;  /* 0x800000a28e827220 */ /* 0x040fe40000410000 */
[----:B------:R-:W-:Y:S02]  /*8370*/  FMUL.FTZ R142, R142, -R177 ;  /* 0x800000b18e8e7220 */ /* 0x000fe40000410000 */
[----:B------:R-:W-:-:S02]  /*8380*/  FMUL.FTZ R134, R44, R181 ;  /* 0x000000b52c867220 */ /* 0x000fc40000410000 */
[C---:B0-----:R-:W-:Y:S02]  /*8390*/  FFMA.FTZ R133, R143.reuse, R177, R130 ;  /* 0x000000b18f857223 */ /* 0x041fe40000010082 */
[----:B------:R-:W-:Y:S02]  /*83a0*/  FFMA.FTZ R143, R143, R162, -R142 ;  /* 0x000000a28f8f7223 */ /* 0x000fe4000001088e */
[----:B------:R-:W-:Y:S02]  /*83b0*/  FMUL.FTZ R132, R44, R166 ;  /* 0x000000a62c847220 */ /* 0x000fe40000410000 */
[----:B------:R-:W-:Y:S02]  /*83c0*/  FMUL.FTZ R129, R200, R134 ;  /* 0x00000086c8817220 */ /* 0x000fe40000410000 */
[----:B------:R-:W-:Y:S02]  /*83d0*/  FADD.FTZ R160, R160, R143 ;  /* 0x0000008fa0a07221 */ /* 0x000fe40000010000 */
[----:B------:R-:W-:-:S02]  /*83e0*/  FADD.FTZ R176, -R176, R133 ;  /* 0x00000085b0b07221 */ /* 0x000fc40000010100 */
[-C--:B------:R-:W-:Y:S02]  /*83f0*/  FMUL.FTZ R131, R200, R132.reuse ;  /* 0x00000084c8837220 */ /* 0x080fe40000410000 */
[-C--:B------:R-:W-:Y:S02]  /*8400*/  FFMA.FTZ R129, R215, R132.reuse, R129 ;  /* 0x00000084d7817223 */ /* 0x080fe40000010081 */
[----:B------:R-:W-:Y:S02]  /*8410*/  FMUL.FTZ R141, R139, R132 ;  /* 0x000000848b8d7220 */ /* 0x000fe40000410000 */
[C---:B------:R-:W-:Y:S02]  /*8420*/  FMUL.FTZ R132, R47.reuse, R160 ;  /* 0x000000a02f847220 */ /* 0x040fe40000410000 */
[----:B------:R-:W-:Y:S01]  /*8430*/  FMUL.FTZ R130, R47, R176 ;  /* 0x000000b02f827220 */ /* 0x000fe20000410000 */
[----:B------:R0:W-:Y:S01]  /*8440*/  STS [R64.X4+0x10a8], R141 ;  /* 0x0010a88d40007388 */ /* 0x0001e20000004800 */
[----:B------:R-:W-:-:S02]  /*8450*/  FMUL.FTZ R133, R48, R177 ;  /* 0x000000b130857220 */ /* 0x000fc40000410000 */
[----:B-1----:R-:W-:Y:S02]  /*8460*/  FMUL.FTZ R135, R48, R162 ;  /* 0x000000a230877220 */ /* 0x002fe40000410000 */
[C---:B------:R-:W-:Y:S02]  /*8470*/  FMUL.FTZ R137, R71.reuse, R132 ;  /* 0x0000008447897220 */ /* 0x040fe40000410000 */
[-C--:B------:R-:W-:Y:S02]  /*8480*/  FMUL.FTZ R136, R71, R130.reuse ;  /* 0x0000008247887220 */ /* 0x080fe40000410000 */
[C---:B------:R-:W-:Y:S02]  /*8490*/  FMUL.FTZ R140, R126.reuse, R133 ;  /* 0x000000857e8c7220 */ /* 0x040fe40000410000 */
[----:B------:R-:W-:Y:S02]  /*84a0*/  FMUL.FTZ R142, R126, R135 ;  /* 0x000000877e8e7220 */ /* 0x000fe40000410000 */
[----:B------:R-:W-:-:S02]  /*84b0*/  FFMA.FTZ R137, R193, R130, -R137 ;  /* 0x00000082c1897223 */ /* 0x000fc40000010889 */
[----:B------:R-:W-:Y:S02]  /*84c0*/  FFMA.FTZ R136, R193, R132, R136 ;  /* 0x00000084c1887223 */ /* 0x000fe40000010088 */
[C---:B0-----:R-:W-:Y:S02]  /*84d0*/  FFMA.FTZ R141, R194.reuse, R135, R140 ;  /* 0x00000087c28d7223 */ /* 0x041fe4000001008c */
[----:B------:R-:W-:Y:S02]  /*84e0*/  FFMA.FTZ R142, R194, R133, -R142 ;  /* 0x00000085c28e7223 */ /* 0x000fe4000001088e */
[----:B------:R-:W-:Y:S02]  /*84f0*/  FADD.FTZ R137, RZ, R137 ;  /* 0x00000089ff897221 */ /* 0x000fe40000010000 */
[-C--:B------:R-:W-:Y:S02]  /*8500*/  FMUL.FTZ R159, R139, R134.reuse ;  /* 0x000000868b9f7220 */ /* 0x080fe40000410000 */
[----:B------:R-:W-:-:S02]  /*8510*/  FFMA.FTZ R131, R215, R134, -R131 ;  /* 0x00000086d7837223 */ /* 0x000fc40000010883 */
[----:B------:R-:W-:Y:S01]  /*8520*/  FADD.FTZ R136, RZ, R136 ;  /* 0x00000088ff887221 */ /* 0x000fe20000010000 */
[----:B------:R0:W-:Y:S01]  /*8530*/  STS [R64.X4+0x10ac], R159 ;  /* 0x0010ac9f40007388 */ /* 0x0001e20000004800 */
[C---:B------:R-:W-:Y:S02]  /*8540*/  FMUL.FTZ R140, R45.reuse, R163 ;  /* 0x000000a32d8c7220 */ /* 0x040fe40000410000 */
[----:B------:R-:W-:Y:S02]  /*8550*/  FMUL.FTZ R134, R45, R178 ;  /* 0x000000b22d867220 */ /* 0x000fe40000410000 */
[----:B------:R-:W-:Y:S02]  /*8560*/  FADD.FTZ R137, R137, R142 ;  /* 0x0000008e89897221 */ /* 0x000fe40000010000 */
[----:B------:R-:W-:Y:S02]  /*8570*/  FADD.FTZ R136, R136, R141 ;  /* 0x0000008d88887221 */ /* 0x000fe40000010000 */
[----:B------:R-:W-:-:S02]  /*8580*/  FMUL.FTZ R142, R127, R140 ;  /* 0x0000008c7f8e7220 */ /* 0x000fc40000410000 */
[----:B------:R-:W-:Y:S02]  /*8590*/  FMUL.FTZ R141, R127, R134 ;  /* 0x000000867f8d7220 */ /* 0x000fe40000410000 */
[----:B------:R-:W-:Y:S02]  /*85a0*/  FMUL.FTZ R192, R46, R179 ;  /* 0x000000b32ec07220 */ /* 0x000fe40000410000 */
[----:B------:R-:W-:Y:S02]  /*85b0*/  FFMA.FTZ R66, R216, R190, -R223 ;  /* 0x000000bed8427223 */ /* 0x000fe400000108df */
[C---:B------:R-:W-:Y:S02]  /*85c0*/  FFMA.FTZ R142, R199.reuse, R134, -R142 ;  /* 0x00000086c78e7223 */ /* 0x040fe4000001088e */
[----:B------:R-:W-:Y:S02]  /*85d0*/  FFMA.FTZ R141, R199, R140, R141 ;  /* 0x0000008cc78d7223 */ /* 0x000fe4000001008d */
[----:B------:R-:W-:-:S02]  /*85e0*/  FMUL.FTZ R190, R46, R164 ;  /* 0x000000a42ebe7220 */ /* 0x000fc40000410000 */
[----:B------:R-:W-:Y:S02]  /*85f0*/  FMUL.FTZ R143, R191, R192 ;  /* 0x000000c0bf8f7220 */ /* 0x000fe40000410000 */
[----:B------:R-:W-:Y:S02]  /*8600*/  FMUL.FTZ R189, R43, R180 ;  /* 0x000000b42bbd7220 */ /* 0x000fe40000410000 */
[----:B------:R-:W-:Y:S02]  /*8610*/  FADD.FTZ R137, R137, R142 ;  /* 0x0000008e89897221 */ /* 0x000fe40000010000 */
[----:B------:R-:W-:Y:S02]  /*8620*/  FADD.FTZ R136, R136, R141 ;  /* 0x0000008d88887221 */ /* 0x000fe40000010000 */
[----:B------:R-:W-:Y:S02]  /*8630*/  FFMA.FTZ R143, R196, R190, R143 ;  /* 0x000000bec48f7223 */ /* 0x000fe4000001008f */
[----:B0-----:R-:W-:-:S02]  /*8640*/  FMUL.FTZ R159, R43, R165 ;  /* 0x000000a52b9f7220 */ /* 0x001fc40000410000 */
[----:B------:R-:W-:Y:S02]  /*8650*/  FMUL.FTZ R142, R198, R189 ;  /* 0x000000bdc68e7220 */ /* 0x000fe40000410000 */
[----:B------:R-:W-:Y:S02]  /*8660*/  FADD.FTZ R143, R136, R143 ;  /* 0x0000008f888f7221 */ /* 0x000fe40000010000 */
[----:B------:R-:W-:Y:S02]  /*8670*/  FFMA.FTZ R142, R201, R159, R142 ;  /* 0x0000009fc98e7223 */ /* 0x000fe4000001008e */
[----:B------:R-:W-:Y:S02]  /*8680*/  FMUL.FTZ R141, R191, R190 ;  /* 0x000000bebf8d7220 */ /* 0x000fe40000410000 */
[----:B------:R-:W-:Y:S02]  /*8690*/  FADD.FTZ R142, R143, R142 ;  /* 0x0000008e8f8e7221 */ /* 0x000fe40000010000 */
[----:B------:R-:W-:-:S02]  /*86a0*/  FFMA.FTZ R174, R208, R231, -R174 ;  /* 0x000000e7d0ae7223 */ /* 0x000fc400000108ae */
[----:B------:R-:W-:Y:S02]  /*86b0*/  FADD.FTZ R129, R142, R129 ;  /* 0x000000818e817221 */ /* 0x000fe40000010000 */
[----:B------:R-:W-:Y:S02]  /*86c0*/  FMUL.FTZ R208, R198, R159 ;  /* 0x0000009fc6d07220 */ /* 0x000fe40000410000 */
[----:B------:R-:W-:Y:S02]  /*86d0*/  FADD.FTZ R128, R129, R128 ;  /* 0x0000008081807221 */ /* 0x000fe40000010000 */
[----:B------:R-:W-:Y:S02]  /*86e0*/  FFMA.FTZ R136, R196, R192, -R141 ;  /* 0x000000c0c4887223 */ /* 0x000fe4000001088d */
[----:B------:R-:W-:Y:S02]  /*86f0*/  FADD.FTZ R128, R128, R123 ;  /* 0x0000007b80807221 */ /* 0x000fe40000010000 */
[----:B------:R-:W-:-:S02]  /*8700*/  FMUL.FTZ R223, R74, R189 ;  /* 0x000000bd4adf7220 */ /* 0x000fc40000410000 */
[----:B------:R-:W-:Y:S02]  /*8710*/  FADD.FTZ R128, R128, R121 ;  /* 0x0000007980807221 */ /* 0x000fe40000010000 */
[----:B------:R-:W-:Y:S01]  /*8720*/  FFMA.FTZ R189, R201, R189, -R208 ;  /* 0x000000bdc9bd7223 */ /* 0x000fe200000108d0 */
[----:B------:R-:W-:Y:S01]  /*8730*/  STS [R64.X4+0x10a4], R223 ;  /* 0x0010a4df40007388 */ /* 0x000fe20000004800 */
[----:B------:R-:W-:Y:S02]  /*8740*/  FADD.FTZ R128, R128, R119 ;  /* 0x0000007780807221 */ /* 0x000fe40000010000 */
[----:B------:R-:W-:Y:S02]  /*8750*/  FADD.FTZ R136, R137, R136 ;  /* 0x0000008889887221 */ /* 0x000fe40000010000 */
[----:B------:R-:W-:Y:S02]  /*8760*/  FADD.FTZ R128, R128, R117 ;  /* 0x0000007580807221 */ /* 0x000fe40000010000 */
[----:B------:R-:W-:-:S02]  /*8770*/  FADD.FTZ R136, R136, R189 ;  /* 0x000000bd88887221 */ /* 0x000fc40000010000 */
[----:B------:R-:W-:Y:S02]  /*8780*/  FADD.FTZ R128, R128, R115 ;  /* 0x0000007380807221 */ /* 0x000fe40000010000 */
[----:B------:R-:W-:Y:S02]  /*8790*/  FADD.FTZ R136, R136, R131 ;  /* 0x0000008388887221 */ /* 0x000fe40000010000 */
[----:B------:R-:W-:Y:S02]  /*87a0*/  FADD.FTZ R128, R128, R67 ;  /* 0x0000004380807221 */ /* 0x000fe40000010000 */
[----:B------:R-:W-:Y:S02]  /*87b0*/  FMUL.FTZ R109, R34, R236 ;  /* 0x000000ec226d7220 */ /* 0x000fe40000410000 */
[----:B------:R-:W-:Y:S02]  /*87c0*/  FADD.FTZ R208, R128, R65 ;  /* 0x0000004180d07221 */ /* 0x000fe40000010000 */
[----:B------:R-:W-:-:S02]  /*87d0*/  FMUL.FTZ R65, R173, UR40 ;  /* 0x00000028ad417c20 */ /* 0x000fc40008410000 */
[----:B------:R-:W-:Y:S02]  /*87e0*/  FADD.FTZ R125, R136, R125 ;  /* 0x0000007d887d7221 */ /* 0x000fe40000010000 */
[----:B------:R-:W-:Y:S02]  /*87f0*/  FMUL.FTZ R233, R69, R109 ;  /* 0x0000006d45e97220 */ /* 0x000fe40000410000 */
[----:B------:R-:W-:Y:S02]  /*8800*/  FMUL.FTZ R115, R70, R130 ;  /* 0x0000008246737220 */ /* 0x000fe40000410000 */
[----:B------:R-:W-:Y:S01]  /*8810*/  FFMA.FTZ R130, R188, UR41, -R65 ;  /* 0x00000029bc827c23 */ /* 0x000fe20008010841 */
[----:B------:R0:W-:Y:S01]  /*8820*/  STS [R64.X4+0x10f8], R233 ;  /* 0x0010f8e940007388 */ /* 0x0001e20000004800 */
[----:B------:R-:W-:Y:S02]  /*8830*/  FMUL.FTZ R141, R75, R192 ;  /* 0x000000c04b8d7220 */ /* 0x000fe40000410000 */
[----:B------:R-:W-:Y:S01]  /*8840*/  FADD.FTZ R125, R125, R124 ;  /* 0x0000007c7d7d7221 */ /* 0x000fe20000010000 */
[----:B------:R-:W-:Y:S01]  /*8850*/  STS [R64.X4+0x1084], R115 ;  /* 0x0010847340007388 */ /* 0x000fe20000004800 */
[----:B------:R-:W-:-:S02]  /*8860*/  FMUL.FTZ R65, R171, UR40 ;  /* 0x00000028ab417c20 */ /* 0x000fc40008410000 */
[----:B------:R-:W-:Y:S01]  /*8870*/  FMUL.FTZ R123, R72, R134 ;  /* 0x00000086487b7220 */ /* 0x000fe20000410000 */
[----:B------:R1:W-:Y:S01]  /*8880*/  STS [R64.X4+0x109c], R141 ;  /* 0x00109c8d40007388 */ /* 0x0003e20000004800 */
[----:B------:R-:W-:Y:S02]  /*8890*/  FMUL.FTZ R159, R74, R159 ;  /* 0x0000009f4a9f7220 */ /* 0x000fe40000410000 */
[----:B0-----:R-:W-:Y:S01]  /*88a0*/  FMUL.FTZ R233, R222, R231 ;  /* 0x000000e7dee97220 */ /* 0x001fe20000410000 */
[----:B------:R-:W-:Y:S01]  /*88b0*/  STS [R64.X4+0x1094], R123 ;  /* 0x0010947b40007388 */ /* 0x000fe20000004800 */
[----:B------:R-:W-:Y:S02]  /*88c0*/  FMUL.FTZ R137, R75, R190 ;  /* 0x000000be4b897220 */ /* 0x000fe40000410000 */
[----:B------:R-:W-:Y:S01]  /*88d0*/  FMUL.FTZ R129, R72, R140 ;  /* 0x0000008c48817220 */ /* 0x000fe20000410000 */
[----:B------:R-:W-:Y:S01]  /*88e0*/  STS [R64.X4+0x10f4], R233 ;  /* 0x0010f4e940007388 */ /* 0x000fe20000004800 */
[C---:B------:R-:W-:Y:S01]  /*88f0*/  FMUL.FTZ R135, R73.reuse, R135 ;  /* 0x0000008749877220 */ /* 0x040fe20000410000 */
[----:B-1----:R-:W-:Y:S01]  /*8900*/  MOV R141, UR36 ;  /* 0x00000024008d7c02 */ /* 0x002fe20008000f00 */
[----:B------:R-:W-:Y:S01]  /*8910*/  FMUL.FTZ R133, R73, R133 ;  /* 0x0000008549857220 */ /* 0x000fe20000410000 */
[----:B------:R-:W-:Y:S01]  /*8920*/  STS [R64.X4+0x10a0], R159 ;  /* 0x0010a09f40007388 */ /* 0x000fe20000004800 */
[----:B------:R-:W-:Y:S01]  /*8930*/  FADD.FTZ R125, R125, R122 ;  /* 0x0000007a7d7d7221 */ /* 0x000fe20000010000 */
[----:B------:R-:W-:Y:S01]  /*8940*/  LEA R141, R141, -R98, 0x1 ;  /* 0x800000628d8d7211 */ /* 0x000fe200078e08ff */
[----:B------:R-:W-:Y:S01]  /*8950*/  FMUL.FTZ R117, R70, R132 ;  /* 0x0000008446757220 */ /* 0x000fe20000410000 */
[----:B------:R-:W-:Y:S01]  /*8960*/  STS [R64.X4+0x1098], R137 ;  /* 0x0010988940007388 */ /* 0x000fe20000004800 */
[----:B------:R-:W-:Y:S01]  /*8970*/  FFMA.FTZ R134, R186, UR41, -R65 ;  /* 0x00000029ba867c23 */ /* 0x000fe20008010841 */
[----:B------:R-:W-:Y:S01]  /*8980*/  ISETP.GE.AND P0, PT, R141, 0x1, PT ;  /* 0x000000018d00780c */ /* 0x000fe20003f06270 */
[----:B------:R-:W-:Y:S01]  /*8990*/  FMUL.FTZ R65, R169, UR40 ;  /* 0x00000028a9417c20 */ /* 0x000fe20008410000 */
[----:B------:R-:W-:Y:S01]  /*89a0*/  STS [R64.X4+0x1090], R129 ;  /* 0x0010908140007388 */ /* 0x000fe20000004800 */
[----:B------:R-:W-:-:S02]  /*89b0*/  FADD.FTZ R125, R125, R120 ;  /* 0x000000787d7d7221 */ /* 0x000fc40000010000 */
[----:B------:R-:W-:Y:S01]  /*89c0*/  FFMA.FTZ R140, R184, UR41, -R65 ;  /* 0x00000029b88c7c23 */ /* 0x000fe20008010841 */
[----:B------:R-:W-:Y:S01]  /*89d0*/  STS [R64.X4+0x1088], R135 ;  /* 0x0010888740007388 */ /* 0x000fe20000004800 */
[----:B------:R-:W-:Y:S02]  /*89e0*/  FMUL.FTZ R65, R183, UR40 ;  /* 0x00000028b7417c20 */ /* 0x000fe40008410000 */
[----:B------:R-:W-:Y:S01]  /*89f0*/  FADD.FTZ R125, R125, R118 ;  /* 0x000000767d7d7221 */ /* 0x000fe20000010000 */
[----:B------:R-:W-:Y:S01]  /*8a00*/  STS [R64.X4+0x108c], R133 ;  /* 0x00108c8540007388 */ /* 0x000fe20000004800 */
[----:B------:R-:W-:Y:S02]  /*8a10*/  FFMA.FTZ R190, R168, UR41, R65 ;  /* 0x00000029a8be7c23 */ /* 0x000fe40008010041 */
[----:B------:R-:W-:Y:S01]  /*8a20*/  FMUL.FTZ R65, R181, UR40 ;  /* 0x00000028b5417c20 */ /* 0x000fe20008410000 */
[----:B------:R0:W-:Y:S01]  /*8a30*/  STS [R64.X4+0x1080], R117 ;  /* 0x0010807540007388 */ /* 0x0001e20000004800 */
[----:B------:R-:W-:-:S02]  /*8a40*/  FADD.FTZ R125, R125, R116 ;  /* 0x000000747d7d7221 */ /* 0x000fc40000010000 */
[----:B------:R-:W-:Y:S02]  /*8a50*/  FFMA.FTZ R128, R166, UR41, R65 ;  /* 0x00000029a6807c23 */ /* 0x000fe40008010041 */
[----:B------:R-:W-:Y:S02]  /*8a60*/  FMUL.FTZ R234, R34, R69 ;  /* 0x0000004522ea7220 */ /* 0x000fe40000410000 */
[----:B------:R-:W-:Y:S02]  /*8a70*/  FADD.FTZ R125, R125, R114 ;  /* 0x000000727d7d7221 */ /* 0x000fe40000010000 */
[----:B------:R-:W-:Y:S02]  /*8a80*/  FMUL.FTZ R67, R187, UR40 ;  /* 0x00000028bb437c20 */ /* 0x000fe40008410000 */
[----:B0-----:R-:W-:Y:S02]  /*8a90*/  FMUL.FTZ R64, R186, UR40 ;  /* 0x00000028ba407c20 */ /* 0x001fe40008410000 */
[----:B------:R-:W-:-:S02]  /*8aa0*/  FMUL.FTZ R65, R163, UR40 ;  /* 0x00000028a3417c20 */ /* 0x000fc40008410000 */
[----:B------:R-:W-:Y:S02]  /*8ab0*/  FFMA.FTZ R131, R171, UR41, R64 ;  /* 0x00000029ab837c23 */ /* 0x000fe40008010040 */
[----:B------:R-:W-:Y:S02]  /*8ac0*/  FMUL.FTZ R64, R168, UR40 ;  /* 0x00000028a8407c20 */ /* 0x000fe40008410000 */
[----:B------:R-:W-:Y:S02]  /*8ad0*/  FFMA.FTZ R209, R2, -R209, R232 ;  /* 0x800000d102d17223 */ /* 0x000fe400000100e8 */
[----:B------:R-:W-:Y:S02]  /*8ae0*/  FFMA.FTZ R135, R183, UR41, -R64 ;  /* 0x00000029b7877c23 */ /* 0x000fe40008010840 */
[----:B------:R-:W-:Y:S02]  /*8af0*/  FMUL.FTZ R64, R166, UR40 ;  /* 0x00000028a6407c20 */ /* 0x000fe40008410000 */
[----:B------:R-:W-:-:S02]  /*8b00*/  FMUL.FTZ R232, R83, R238 ;  /* 0x000000ee53e87220 */ /* 0x000fc40000410000 */
[----:B------:R-:W-:Y:S02]  /*8b10*/  FFMA.FTZ R138, R83, -R234, R211 ;  /* 0x800000ea538a7223 */ /* 0x000fe400000100d3 */
[----:B------:R-:W-:Y:S02]  /*8b20*/  FMUL.FTZ R114, R188, UR40 ;  /* 0x00000028bc727c20 */ /* 0x000fe40008410000 */
[----:B------:R-:W-:Y:S02]  /*8b30*/  FADD.FTZ R143, R125, R66 ;  /* 0x000000427d8f7221 */ /* 0x000fe40000010000 */
[----:B------:R-:W-:Y:S02]  /*8b40*/  FFMA.FTZ R132, R172, UR41, R67 ;  /* 0x00000029ac847c23 */ /* 0x000fe40008010043 */
[----:B------:R-:W-:Y:S02]  /*8b50*/  FFMA.FTZ R123, R181, UR41, -R64 ;  /* 0x00000029b57b7c23 */ /* 0x000fe40008010840 */
[----:B------:R-:W-:-:S02]  /*8b60*/  FFMA.FTZ R122, R178, UR41, -R65 ;  /* 0x00000029b27a7c23 */ /* 0x000fc40008010841 */
        /* <DEDUP_REMOVED lines=17> */
[----:B------:R-:W-:-:S02]  /*8c80*/  FFMA.FTZ R76, R161, -R234, R210 ;  /* 0x800000eaa14c7223 */ /* 0x000fc400000100d2 */
[----:B------:R-:W-:Y:S02]  /*8c90*/  FFMA.FTZ R125, R173, UR41, R114 ;  /* 0x00000029ad7d7c23 */ /* 0x000fe40008010072 */
[----:B------:R-:W-:Y:S02]  /*8ca0*/  FFMA.FTZ R161, R161, R236, R232 ;  /* 0x000000eca1a17223 */ /* 0x000fe400000100e8 */
[----:B------:R-:W-:Y:S02]  /*8cb0*/  FFMA.FTZ R111, R238, UR41, -R111 ;  /* 0x00000029ee6f7c23 */ /* 0x000fe4000801086f */
[----:B------:R-:W-:Y:S02]  /*8cc0*/  FFMA.FTZ R83, R236, UR41, R83 ;  /* 0x00000029ec537c23 */ /* 0x000fe40008010053 */
[----:B------:R-:W-:Y:S02]  /*8cd0*/  FFMA.FTZ R113, R235, UR41, R113 ;  /* 0x00000029eb717c23 */ /* 0x000fe40008010071 */
[----:B------:R-:W-:-:S02]  /*8ce0*/  FFMA.FTZ R129, R187, UR41, -R66 ;  /* 0x00000029bb817c23 */ /* 0x000fc40008010842 */
[----:B------:R-:W-:Y:S02]  /*8cf0*/  FFMA.FTZ R136, R185, UR41, -R136 ;  /* 0x00000029b9887c23 */ /* 0x000fe40008010888 */
        /* <DEDUP_REMOVED lines=46> */
.L_x_7146:
[----:B------:R-:W-:Y:S05]  /*8fe0*/  BSYNC B0 ;  /* 0x0000000000007941 */ /* 0x000fea0003800000 */
.L_x_7145:
[----:B------:R-:W-:Y:S01]  /*8ff0*/  ULDC.64 UR36, c[0x0][0x298] ;  /* 0x0000a60000247ab9 */ /* 0x000fe20000000a00 */
[C---:B------:R-:W-:Y:S01]  /*9000*/  FMUL.FTZ R65, R0.reuse, R210 ;  /* 0x000000d200417220 */ /* 0x040fe20000410000 */
[----:B------:R-:W-:Y:S01]  /*9010*/  USHF.R.U32.HI UR38, URZ, 0x1, UR37 ;  /* 0x000000013f267899 */ /* 0x000fe20008011625 */
[----:B------:R-:W-:Y:S01]  /*9020*/  FMUL.FTZ R64, R0, R211 ;  /* 0x000000d300407220 */ /* 0x000fe20000410000 */
[----:B------:R-:W-:Y:S01]  /*9030*/  USHF.R.U64 UR25, UR36, 0x1, UR37 ;  /* 0x0000000124197899 */ /* 0x000fe20008001225 */
[----:B------:R-:W-:Y:S01]  /*9040*/  FADD.FTZ R68, R68, R65 ;  /* 0x0000004144447221 */ /* 0x000fe20000010000 */
[----:B------:R-:W-:Y:S01]  /*9050*/  UIMAD UR38, UR38, UR22, URZ ;  /* 0x00000016262672a4 */ /* 0x000fe2000f8e023f */
[----:B------:R-:W-:Y:S01]  /*9060*/  FADD.FTZ R209, R209, -R64 ;  /* 0x80000040d1d17221 */ /* 0x000fe20000010000 */
[----:B------:R-:W-:Y:S01]  /*9070*/  UIMAD.WIDE.U32 UR36, UR25, UR22, URZ ;  /* 0x00000016192472a5 */ /* 0x000fe2000f8e003f */
[----:B------:R-:W-:Y:S01]  /*9080*/  FMUL.FTZ R65, R138, R77 ;  /* 0x0000004d8a417220 */ /* 0x000fe20000410000 */
[----:B------:R-:W-:Y:S01]  /*9090*/  UIMAD UR25, UR23, UR25, UR38 ;  /* 0x00000019171972a4 */ /* 0x000fe2000f8e0226 */
[----:B------:R-:W-:Y:S01]  /*90a0*/  FADD.FTZ R175, R208, R175 ;  /* 0x000000afd0af7221 */ /* 0x000fe20000010000 */
[----:B------:R-:W-:Y:S01]  /*90b0*/  ULDC UR40, c[0x0][0x174] ;  /* 0x00005d0000287ab9 */ /* 0x000fe20000000800 */
[----:B------:R-:W-:Y:S01]  /*90c0*/  FFMA.FTZ R208, R76, R109, R65 ;  /* 0x0000006d4cd07223 */ /* 0x000fe20000010041 */
[----:B------:R-:W-:Y:S01]  /*90d0*/  ULDC.64 UR38, c[0x0][0x2a0] ;  /* 0x0000a80000267ab9 */ /* 0x000fe20000000a00 */
[C---:B------:R-:W-:Y:S01]  /*90e0*/  FMUL.FTZ R111, R138.reuse, R111 ;  /* 0x0000006f8a6f7220 */ /* 0x040fe20000410000 */
[----:B------:R-:W-:Y:S01]  /*90f0*/  UIADD3 UR37, UR37, UR25, URZ ;  /* 0x0000001925257290 */ /* 0x000fe2000fffe03f */
[----:B------:R-:W-:Y:S01]  /*9100*/  FMUL.FTZ R138, R138, R109 ;  /* 0x0000006d8a8a7220 */ /* 0x000fe20000410000 */
[----:B------:R-:W-:Y:S01]  /*9110*/  UIMAD UR25, UR24, UR38, URZ ;  /* 0x00000026181972a4 */ /* 0x000fe2000f8e023f */
[C---:B0-----:R-:W-:Y:S01]  /*9120*/  FFMA.FTZ R66, R76.reuse, R83, R111 ;  /* 0x000000534c427223 */ /* 0x041fe2000001006f */
[----:B------:R-:W-:Y:S01]  /*9130*/  UIMAD.WIDE.U32 UR36, UR12, UR38, UR36 ;  /* 0x000000260c2472a5 */ /* 0x000fe2000f8e0024 */
[----:B------:R-:W-:Y:S01]  /*9140*/  FFMA.FTZ R138, R76, R77, -R138 ;  /* 0x0000004d4c8a7223 */ /* 0x000fe2000001088a */
[----:B------:R-:W-:Y:S01]  /*9150*/  UIMAD UR25, UR12, UR39, UR25 ;  /* 0x000000270c1972a4 */ /* 0x000fe2000f8e0219 */
[----:B------:R-:W-:Y:S01]  /*9160*/  FADD.FTZ R77, R143, R174 ;  /* 0x000000ae8f4d7221 */ /* 0x000fe20000010000 */
[C---:B------:R-:W-:Y:S01]  /*9170*/  IADD3 R83, R98.reuse, 0x80, RZ ;  /* 0x0000008062537810 */ /* 0x040fe20007ffe0ff */
[----:B------:R-:W-:Y:S01]  /*9180*/  ULDC.64 UR38, c[0x0][0x318] ;  /* 0x0000c60000267ab9 */ /* 0x000fe20000000a00 */
[----:B------:R-:W-:Y:S01]  /*9190*/  BSSY B0, `(.L_x_7147) ;  /* 0x000001f000007945 */ /* 0x000fe20003800000 */
[----:B------:R-:W-:Y:S01]  /*91a0*/  UIADD3 UR37, UR25, UR37, URZ ;  /* 0x0000002519257290 */ /* 0x000fe2000fffe03f */
[----:B------:R-:W-:Y:S01]  /*91b0*/  FFMA.FTZ R76, R69, R161, R66 ;  /* 0x000000a1454c7223 */ /* 0x000fe20000010042 */
[----:B------:R-:W-:Y:S01]  /*91c0*/  UIADD3 UR25, UR6, -UR40, URZ ;  /* 0x8000002806197290 */ /* 0x000fe2000fffe03f */
[----:B------:R-:W-:Y:S01]  /*91d0*/  FADD.FTZ R69, R175, R208 ;  /* 0x000000d0af457221 */ /* 0x000fe20000010000 */
[----:B------:R-:W-:Y:S01]  /*91e0*/  ULEA UR38, UP0, UR36, UR38, 0x3 ;  /* 0x0000002624267291 */ /* 0x000fe2000f80183f */
[C---:B------:R-:W-:Y:S01]  /*91f0*/  ISETP.GE.AND P1, PT, R141.reuse, 0x81, PT ;  /* 0x000000818d00780c */ /* 0x040fe20003f26270 */
[----:B------:R-:W-:Y:S01]  /*9200*/  UIMAD UR25, UR25, -0x800, URZ ;  /* 0xfffff800191978a4 */ /* 0x000fe2000f8e023f */
[----:B------:R-:W-:Y:S01]  /*9210*/  ISETP.GE.AND P2, PT, R141, 0xc1, PT ;  /* 0x000000c18d00780c */ /* 0x000fe20003f46270 */
[----:B------:R-:W-:Y:S01]  /*9220*/  ULEA.HI.X UR39, UR36, UR39, UR37, 0x3, UP0 ;  /* 0x0000002724277291 */ /* 0x000fe200080f1c25 */
[----:B------:R-:W-:Y:S01]  /*9230*/  FADD.FTZ R77, R77, R138 ;  /* 0x0000008a4d4d7221 */ /* 0x000fe20000010000 */
[C---:B------:R-:W-:Y:S01]  /*9240*/  LEA R64, P0, R98.reuse, UR38, 0x2 ;  /* 0x0000002662407c11 */ /* 0x040fe2000f8010ff */
[----:B------:R-:W-:Y:S01]  /*9250*/  USHF.L.U64.HI UR38, UR8, 0x2, UR9 ;  /* 0x0000000208267899 */ /* 0x000fe20008010209 */
[----:B------:R-:W-:Y:S01]  /*9260*/  MOV R67, UR25 ;  /* 0x0000001900437c02 */ /* 0x000fe20008000f00 */
[----:B------:R-:W-:Y:S01]  /*9270*/  USHF.L.U32 UR25, UR8, 0x2, URZ ;  /* 0x0000000208197899 */ /* 0x000fe2000800063f */
[C---:B------:R-:W-:Y:S01]  /*9280*/  LEA.HI.X R65, R98.reuse, UR39, RZ, 0x2, P0 ;  /* 0x0000002762417c11 */ /* 0x040fe200080f14ff */
[----:B------:R-:W-:Y:S01]  /*9290*/  ULDC.64 UR36, c[0x0][0x2b0] ;  /* 0x0000ac0000247ab9 */ /* 0x000fe20000000a00 */
[----:B------:R-:W-:Y:S01]  /*92a0*/  ISETP.GE.AND P0, PT, R141, 0x41, PT ;  /* 0x000000418d00780c */ /* 0x000fe20003f06270 */
[----:B------:R-:W-:Y:S01]  /*92b0*/  UIMAD UR36, UR38, UR36, URZ ;  /* 0x00000024262472a4 */ /* 0x000fe2000f8e023f */
        /* <DEDUP_REMOVED lines=12> */
.L_x_7148:
[----:B------:R-:W-:Y:S05]  /*9380*/  BSYNC B0 ;  /* 0x0000000000007941 */ /* 0x000fea0003800000 */
.L_x_7147:
[----:B------:R-:W1:Y:S01]  /*9390*/  LDS R83, [R83.X4+0x1280] ;  /* 0x0012800053537984 */ /* 0x000e620000004800 */
[----:B------:R-:W-:Y:S01]  /*93a0*/  BSSY B0, `(.L_x_7149) ;  /* 0x0000004000007945 */ /* 0x000fe20003800000 */
[----:B------:R-:W-:Y:S01]  /*93b0*/  LEA.HI.SX32 R109, R109, R98, 0x1b ;  /* 0x000000626d6d7211 */ /* 0x000fe200078fdaff */
[----:B------:R-:W-:Y:S05]  /*93c0*/  @!P1 BRA `(.L_x_7150) ;  /* 0x0000001000009947 */ /* 0x000fea0003800000 */
[----:B-1----:R1:W-:Y:S02]  /*93d0*/  RED.E.ADD.F32.FTZ.RN.STRONG.GPU [R64.64+-0x1e00], R83 ;  /* 0xffe200534000798e */ /* 0x0023e4000c10e79a */
.L_x_7150:
[----:B------:R-:W-:Y:S05]  /*93e0*/  BSYNC B0 ;  /* 0x0000000000007941 */ /* 0x000fea0003800000 */
.L_x_7149:
[----:B------:R-:W2:Y:S01]  /*93f0*/  LDS R109, [R109.X4+0x1380] ;  /* 0x001380006d6d7984 */ /* 0x000ea20000004800 */
[----:B------:R-:W-:Y:S01]  /*9400*/  BSSY B0, `(.L_x_7151) ;  /* 0x0000005000007945 */ /* 0x000fe20003800000 */
[C---:B0-----:R-:W-:Y:S02]  /*9410*/  IADD3 R67, R98.reuse, 0x100, RZ ;  /* 0x0000010062437810 */ /* 0x041fe40007ffe0ff */
[----:B-1----:R-:W-:Y:S01]  /*9420*/  IADD3 R83, R98, 0x140, RZ ;  /* 0x0000014062537810 */ /* 0x002fe20007ffe0ff */
[----:B------:R-:W-:Y:S05]  /*9430*/  @!P2 BRA `(.L_x_7152) ;  /* 0x000000100000a947 */ /* 0x000fea0003800000 */
[----:B--2---:R0:W-:Y:S02]  /*9440*/  RED.E.ADD.F32.FTZ.RN.STRONG.GPU [R64.64+-0x1d00], R109 ;  /* 0xffe3006d4000798e */ /* 0x0041e4000c10e79a */
.L_x_7152:
[----:B------:R-:W-:Y:S05]  /*9450*/  BSYNC B0 ;  /* 0x0000000000007941 */ /* 0x000fea0003800000 */
.L_x_7151:
        /* <DEDUP_REMOVED lines=14> */
.L_x_7154:
[----:B------:R-:W-:Y:S05]  /*9540*/  BSYNC B0 ;  /* 0x0000000000007941 */ /* 0x000fea0003800000 */
.L_x_7153:
[----:B------:R-:W1:Y:S01]  /*9550*/  LDS R83, [R83.X4+0x1580] ;  /* 0x0015800053537984 */ /* 0x000e620000004800 */
[----:B------:R-:W-:Y:S01]  /*9560*/  BSSY B0, `(.L_x_7155) ;  /* 0x0000005000007945 */ /* 0x000fe20003800000 */
[----:B0-----:R-:W-:Y:S02]  /*9570*/  IADD3 R67, R98, 0x1c0, RZ ;  /* 0x000001c062437810 */ /* 0x001fe40007ffe0ff */
[----:B------:R-:W-:Y:S01]  /*9580*/  LEA.HI.SX32 R109, R109, R98, 0x1b ;  /* 0x000000626d6d7211 */ /* 0x000fe200078fdaff */
[----:B------:R-:W-:Y:S05]  /*9590*/  @!P0 BRA `(.L_x_7156) ;  /* 0x0000001000008947 */ /* 0x000fea0003800000 */
[----:B-1----:R0:W-:Y:S02]  /*95a0*/  RED.E.ADD.F32.FTZ.RN.STRONG.GPU [R64.64+-0x1b00], R83 ;  /* 0xffe500534000798e */ /* 0x0021e4000c10e79a */
.L_x_7156:
[----:B------:R-:W-:Y:S05]  /*95b0*/  BSYNC B0 ;  /* 0x0000000000007941 */ /* 0x000fea0003800000 */
.L_x_7155:
[----:B------:R-:W2:Y:S01]  /*95c0*/  LDS R109, [R109.X4+0x1680] ;  /* 0x001680006d6d7984 */ /* 0x000ea20000004800 */
[----:B------:R-:W-:Y:S01]  /*95d0*/  BSSY B0, `(.L_x_7157) ;  /* 0x0000005000007945 */ /* 0x000fe20003800000 */
[----:B------:R-:W-:-:S02]  /*95e0*/  IADD3 R111, R98, 0x200, RZ ;  /* 0x00000200626f7810 */ /* 0x000fc40007ffe0ff */
[----:B------:R-:W-:Y:S01]  /*95f0*/  LEA.HI.SX32 R67, R67, R98, 0x1b ;  /* 0x0000006243437211 */ /* 0x000fe200078fdaff */
[----:B------:R-:W-:Y:S05]  /*9600*/  @!P1 BRA `(.L_x_7158) ;  /* 0x0000001000009947 */ /* 0x000fea0003800000 */
[----:B--2---:R2:W-:Y:S02]  /*9610*/  RED.E.ADD.F32.FTZ.RN.STRONG.GPU [R64.64+-0x1a00], R109 ;  /* 0xffe6006d4000798e */ /* 0x0045e4000c10e79a */
.L_x_7158:
[----:B------:R-:W-:Y:S05]  /*9620*/  BSYNC B0 ;  /* 0x0000000000007941 */ /* 0x000fea0003800000 */
.L_x_7157:
[----:B------:R-:W3:Y:S01]  /*9630*/  LDS R67, [R67.X4+0x1780] ;  /* 0x0017800043437984 */ /* 0x000ee20000004800 */
[----:B------:R-:W-:Y:S01]  /*9640*/  BSSY B0, `(.L_x_7159) ;  /* 0x0000005000007945 */ /* 0x000fe20003800000 */
[----:B01----:R-:W-:Y:S02]  /*9650*/  IADD3 R83, R98, 0x240, RZ ;  /* 0x0000024062537810 */ /* 0x003fe40007ffe0ff */
[----:B------:R-:W-:Y:S01]  /*9660*/  LEA.HI.SX32 R66, R111, R98, 0x1b ;  /* 0x000000626f427211 */ /* 0x000fe200078fdaff */
[----:B------:R-:W-:Y:S05]  /*9670*/  @!P2 BRA `(.L_x_7160) ;  /* 0x000000100000a947 */ /* 0x000fea0003800000 */
[----:B---3--:R0:W-:Y:S02]  /*9680*/  RED.E.ADD.F32.FTZ.RN.STRONG.GPU [R64.64+-0x1900], R67 ;  /* 0xffe700434000798e */ /* 0x0081e4000c10e79a */
.L_x_7160:
[----:B------:R-:W-:Y:S05]  /*9690*/  BSYNC B0 ;  /* 0x0000000000007941 */ /* 0x000fea0003800000 */
.L_x_7159:
[----:B0--3--:R0:W1:Y:S01]  /*96a0*/  LDS R67, [R66.X4+0x1880] ;  /* 0x0018800042437984 */ /* 0x0090620000004800 */
[----:B------:R-:W-:Y:S01]  /*96b0*/  BSSY B0, `(.L_x_7161) ;  /* 0x0000005000007945 */ /* 0x000fe20003800000 */
[----:B--2---:R-:W-:Y:S02]  /*96c0*/  IADD3 R109, R98, 0x280, RZ ;  /* 0x00000280626d7810 */ /* 0x004fe40007ffe0ff */
[----:B------:R-:W-:Y:S01]  /*96d0*/  LEA.HI.SX32 R83, R83, R98, 0x1b ;  /* 0x0000006253537211 */ /* 0x000fe200078fdaff */
[----:B------:R-:W-:Y:S05]  /*96e0*/  @!P3 BRA `(.L_x_7162) ;  /* 0x000000100000b947 */ /* 0x000fea0003800000 */
[----:B-1----:R1:W-:Y:S02]  /*96f0*/  RED.E.ADD.F32.FTZ.RN.STRONG.GPU [R64.64+-0x1800], R67 ;  /* 0xffe800434000798e */ /* 0x0023e4000c10e79a */
.L_x_7162:
[----:B------:R-:W-:Y:S05]  /*9700*/  BSYNC B0 ;  /* 0x0000000000007941 */ /* 0x000fea0003800000 */
.L_x_7161:
[----:B------:R-:W2:Y:S01]  /*9710*/  LDS R83, [R83.X4+0x1980] ;  /* 0x0019800053537984 */ /* 0x000ea20000004800 */
[----:B------:R-:W-:Y:S01]  /*9720*/  BSSY B0, `(.L_x_7163) ;  /* 0x0000004000007945 */ /* 0x000fe20003800000 */
[----:B------:R-:W-:Y:S01]  /*9730*/  LEA.HI.SX32 R109, R109, R98, 0x1b ;  /* 0x000000626d6d7211 */ /* 0x000fe200078fdaff */
[----:B------:R-:W-:Y:S05]  /*9740*/  @!P4 BRA `(.L_x_7164) ;  /* 0x000000100000c947 */ /* 0x000fea0003800000 */
[----:B--2---:R2:W-:Y:S02]  /*9750*/  RED.E.ADD.F32.FTZ.RN.STRONG.GPU [R64.64+-0x1700], R83 ;  /* 0xffe900534000798e */ /* 0x0045e4000c10e79a */
.L_x_7164:
[----:B------:R-:W-:Y:S05]  /*9760*/  BSYNC B0 ;  /* 0x0000000000007941 */ /* 0x000fea0003800000 */
.L_x_7163:
[----:B------:R-:W3:Y:S01]  /*9770*/  LDS R109, [R109.X4+0x1a80] ;  /* 0x001a80006d6d7984 */ /* 0x000ee20000004800 */
[----:B------:R-:W-:Y:S01]  /*9780*/  BSSY B0, `(.L_x_7165) ;  /* 0x0000005000007945 */ /* 0x000fe20003800000 */
[----:B-1----:R-:W-:-:S02]  /*9790*/  IADD3 R67, R98, 0x2c0, RZ ;  /* 0x000002c062437810 */ /* 0x002fc40007ffe0ff */
[----:B--2---:R-:W-:Y:S01]  /*97a0*/  IADD3 R83, R98, 0x300, RZ ;  /* 0x0000030062537810 */ /* 0x004fe20007ffe0ff */
[----:B------:R-:W-:Y:S05]  /*97b0*/  @!P5 BRA `(.L_x_7166) ;  /* 0x000000100000d947 */ /* 0x000fea0003800000 */
[----:B---3--:R1:W-:Y:S02]  /*97c0*/  RED.E.ADD.F32.FTZ.RN.STRONG.GPU [R64.64+-0x1600], R109 ;  /* 0xffea006d4000798e */ /* 0x0083e4000c10e79a */
.L_x_7166:
[----:B------:R-:W-:Y:S05]  /*97d0*/  BSYNC B0 ;  /* 0x0000000000007941 */ /* 0x000fea0003800000 */
.L_x_7165:
        /* <DEDUP_REMOVED lines=14> */
.L_x_7168:
[----:B------:R-:W-:Y:S05]  /*98c0*/  BSYNC B0 ;  /* 0x0000000000007941 */ /* 0x000fea0003800000 */
.L_x_7167:
[----:B------:R-:W2:Y:S01]  /*98d0*/  LDS R83, [R83.X4+0x1c80] ;  /* 0x001c800053537984 */ /* 0x000ea20000004800 */
[----:B------:R-:W-:Y:S01]  /*98e0*/  BSSY B0, `(.L_x_7169) ;  /* 0x0000005000007945 */ /* 0x000fe20003800000 */
[----:B-1----:R-:W-:-:S02]  /*98f0*/  IADD3 R67, R98, 0x380, RZ ;  /* 0x0000038062437810 */ /* 0x002fc40007ffe0ff */
[----:B------:R-:W-:Y:S01]  /*9900*/  LEA.HI.SX32 R109, R109, R98, 0x1b ;  /* 0x000000626d6d7211 */ /* 0x000fe200078fdaff */
[----:B------:R-:W-:Y:S05]  /*9910*/  @!P0 BRA `(.L_x_7170) ;  /* 0x0000001000008947 */ /* 0x000fea0003800000 */
[----:B--2---:R1:W-:Y:S02]  /*9920*/  RED.E.ADD.F32.FTZ.RN.STRONG.GPU [R64.64+-0x1400], R83 ;  /* 0xffec00534000798e */ /* 0x0043e4000c10e79a */
.L_x_7170:
[----:B------:R-:W-:Y:S05]  /*9930*/  BSYNC B0 ;  /* 0x0000000000007941 */ /* 0x000fea0003800000 */
.L_x_7169:
[----:B------:R-:W3:Y:S01]  /*9940*/  LDS R109, [R109.X4+0x1d80] ;  /* 0x001d80006d6d7984 */ /* 0x000ee20000004800 */
[----:B------:R-:W-:Y:S01]  /*9950*/  BSSY B0, `(.L_x_7171) ;  /* 0x0000005000007945 */ /* 0x000fe20003800000 */
[----:B-12---:R-:W-:Y:S02]  /*9960*/  IADD3 R83, R98, 0x3c0, RZ ;  /* 0x000003c062537810 */ /* 0x006fe40007ffe0ff */
[----:B------:R-:W-:Y:S01]  /*9970*/  LEA.HI.SX32 R67, R67, R98, 0x1b ;  /* 0x0000006243437211 */ /* 0x000fe200078fdaff */
[----:B------:R-:W-:Y:S05]  /*9980*/  @!P1 BRA `(.L_x_7172) ;  /* 0x0000001000009947 */ /* 0x000fea0003800000 */
[----:B---3--:R1:W-:Y:S02]  /*9990*/  RED.E.ADD.F32.FTZ.RN.STRONG.GPU [R64.64+-0x1300], R109 ;  /* 0xffed006d4000798e */ /* 0x0083e4000c10e79a */
.L_x_7172:
[----:B------:R-:W-:Y:S05]  /*99a0*/  BSYNC B0 ;  /* 0x0000000000007941 */ /* 0x000fea0003800000 */
.L_x_7171:
[----:B------:R-:W2:Y:S01]  /*99b0*/  LDS R67, [R67.X4+0x1e80] ;  /* 0x001e800043437984 */ /* 0x000ea20000004800 */
[----:B------:R-:W-:Y:S01]  /*99c0*/  BSSY B0, `(.L_x_7173) ;  /* 0x0000005000007945 */ /* 0x000fe20003800000 */
[----:B-1-3--:R-:W-:Y:S02]  /*99d0*/  IADD3 R109, R98, 0x400, RZ ;  /* 0x00000400626d7810 */ /* 0x00afe40007ffe0ff */
[----:B------:R-:W-:Y:S01]  /*99e0*/  LEA.HI.SX32 R83, R83, R98, 0x1b ;  /* 0x0000006253537211 */ /* 0x000fe200078fdaff */
[----:B------:R-:W-:Y:S05]  /*99f0*/  @!P2 BRA `(.L_x_7174) ;  /* 0x000000100000a947 */ /* 0x000fea0003800000 */
[----:B--2---:R1:W-:Y:S02]  /*9a00*/  RED.E.ADD.F32.FTZ.RN.STRONG.GPU [R64.64+-0x1200], R67 ;  /* 0xffee00434000798e */ /* 0x0043e4000c10e79a */
.L_x_7174:
[----:B------:R-:W-:Y:S05]  /*9a10*/  BSYNC B0 ;  /* 0x0000000000007941 */ /* 0x000fea0003800000 */
.L_x_7173:
[----:B------:R-:W3:Y:S01]  /*9a20*/  LDS R83, [R83.X4+0x1f80] ;  /* 0x001f800053537984 */ /* 0x000ee20000004800 */
[----:B------:R-:W-:Y:S01]  /*9a30*/  BSSY B0, `(.L_x_7175) ;  /* 0x0000005000007945 */ /* 0x000fe20003800000 */
[----:B-12---:R-:W-:-:S02]  /*9a40*/  IADD3 R67, R98, 0x440, RZ ;  /* 0x0000044062437810 */ /* 0x006fc40007ffe0ff */
[----:B------:R-:W-:Y:S01]  /*9a50*/  LEA.HI.SX32 R109, R109, R98, 0x1b ;  /* 0x000000626d6d7211 */ /* 0x000fe200078fdaff */
[----:B------:R-:W-:Y:S05]  /*9a60*/  @!P3 BRA `(.L_x_7176) ;  /* 0x000000100000b947 */ /* 0x000fea0003800000 */
[----:B---3--:R1:W-:Y:S02]  /*9a70*/  RED.E.ADD.F32.FTZ.RN.STRONG.GPU [R64.64+-0x1100], R83 ;  /* 0xffef00534000798e */ /* 0x0083e4000c10e79a */
.L_x_7176:
[----:B------:R-:W-:Y:S05]  /*9a80*/  BSYNC B0 ;  /* 0x0000000000007941 */ /* 0x000fea0003800000 */
.L_x_7175:
[----:B------:R-:W2:Y:S01]  /*9a90*/  LDS R109, [R109.X4+0x2080] ;  /* 0x002080006d6d7984 */ /* 0x000ea20000004800 */
[----:B------:R-:W-:Y:S01]  /*9aa0*/  BSSY B0, `(.L_x_7177) ;  /* 0x0000004000007945 */ /* 0x000fe20003800000 */
[----:B------:R-:W-:Y:S01]  /*9ab0*/  LEA.HI.SX32 R67, R67, R98, 0x1b ;  /* 0x0000006243437211 */ /* 0x000fe200078fdaff */
[----:B------:R-:W-:Y:S05]  /*9ac0*/  @!P4 BRA `(.L_x_7178) ;  /* 0x000000100000c947 */ /* 0x000fea0003800000 */
[----:B--2---:R2:W-:Y:S02]  /*9ad0*/  RED.E.ADD.F32.FTZ.RN.STRONG.GPU [R64.64+-0x1000], R109 ;  /* 0xfff0006d4000798e */ /* 0x0045e4000c10e79a */
.L_x_7178:
[----:B------:R-:W-:Y:S05]  /*9ae0*/  BSYNC B0 ;  /* 0x0000000000007941 */ /* 0x000fea0003800000 */
.L_x_7177:
[----:B------:R-:W4:Y:S01]  /*9af0*/  LDS R67, [R67.X4+0x2180] ;  /* 0x0021800043437984 */ /* 0x000f220000004800 */
[----:B------:R-:W-:Y:S01]  /*9b00*/  BSSY B0, `(.L_x_7179) ;  /* 0x0000005000007945 */ /* 0x000fe20003800000 */
[C---:B-1-3--:R-:W-:Y:S02]  /*9b10*/  IADD3 R83, R98.reuse, 0x480, RZ ;  /* 0x0000048062537810 */ /* 0x04afe40007ffe0ff */
[----:B--2---:R-:W-:Y:S01]  /*9b20*/  IADD3 R109, R98, 0x4c0, RZ ;  /* 0x000004c0626d7810 */ /* 0x004fe20007ffe0ff */
[----:B------:R-:W-:Y:S05]  /*9b30*/  @!P5 BRA `(.L_x_7180) ;  /* 0x000000100000d947 */ /* 0x000fea0003800000 */
[----:B----4-:R1:W-:Y:S02]  /*9b40*/  RED.E.ADD.F32.FTZ.RN.STRONG.GPU [R64.64+-0xf00], R67 ;  /* 0xfff100434000798e */ /* 0x0103e4000c10e79a */
.L_x_7180:
[----:B------:R-:W-:Y:S05]  /*9b50*/  BSYNC B0 ;  /* 0x0000000000007941 */ /* 0x000fea0003800000 */
.L_x_7179:
        /* <DEDUP_REMOVED lines=14> */
.L_x_7182:
[----:B------:R-:W-:Y:S05]  /*9c40*/  BSYNC B0 ;  /* 0x0000000000007941 */ /* 0x000fea0003800000 */
.L_x_7181:
[----:B------:R-:W2:Y:S01]  /*9c50*/  LDS R109, [R109.X4+0x2380] ;  /* 0x002380006d6d7984 */ /* 0x000ea20000004800 */
[----:B------:R-:W-:Y:S01]  /*9c60*/  BSSY B0, `(.L_x_7183) ;  /* 0x0000005000007945 */ /* 0x000fe20003800000 */
[----:B-1----:R-:W-:Y:S02]  /*9c70*/  IADD3 R83, R98, 0x540, RZ ;  /* 0x0000054062537810 */ /* 0x002fe40007ffe0ff */
[----:B------:R-:W-:Y:S01]  /*9c80*/  LEA.HI.SX32 R67, R67, R98, 0x1b ;  /* 0x0000006243437211 */ /* 0x000fe200078fdaff */
[----:B------:R-:W-:Y:S05]  /*9c90*/  @!P0 BRA `(.L_x_7184) ;  /* 0x0000001000008947 */ /* 0x000fea0003800000 */
[----:B--2---:R1:W-:Y:S02]  /*9ca0*/  RED.E.ADD.F32.FTZ.RN.STRONG.GPU [R64.64+-0xd00], R109 ;  /* 0xfff3006d4000798e */ /* 0x0043e4000c10e79a */
.L_x_7184:
[----:B------:R-:W-:Y:S05]  /*9cb0*/  BSYNC B0 ;  /* 0x0000000000007941 */ /* 0x000fea0003800000 */
.L_x_7183:
[----:B------:R-:W3:Y:S01]  /*9cc0*/  LDS R67, [R67.X4+0x2480] ;  /* 0x0024800043437984 */ /* 0x000ee20000004800 */
[----:B------:R-:W-:Y:S01]  /*9cd0*/  BSSY B0, `(.L_x_7185) ;  /* 0x0000005000007945 */ /* 0x000fe20003800000 */
[----:B-12---:R-:W-:-:S02]  /*9ce0*/  IADD3 R109, R98, 0x580, RZ ;  /* 0x00000580626d7810 */ /* 0x006fc40007ffe0ff */
[----:B------:R-:W-:Y:S01]  /*9cf0*/  LEA.HI.SX32 R83, R83, R98, 0x1b ;  /* 0x0000006253537211 */ /* 0x000fe200078fdaff */
[----:B------:R-:W-:Y:S05]  /*9d00*/  @!P1 BRA `(.L_x_7186) ;  /* 0x0000001000009947 */ /* 0x000fea0003800000 */
[----:B---3--:R1:W-:Y:S02]  /*9d10*/  RED.E.ADD.F32.FTZ.RN.STRONG.GPU [R64.64+-0xc00], R67 ;  /* 0xfff400434000798e */ /* 0x0083e4000c10e79a */
.L_x_7186:
[----:B------:R-:W-:Y:S05]  /*9d20*/  BSYNC B0 ;  /* 0x0000000000007941 */ /* 0x000fea0003800000 */
.L_x_7185:
[----:B------:R-:W2:Y:S01]  /*9d30*/  LDS R83, [R83.X4+0x2580] ;  /* 0x0025800053537984 */ /* 0x000ea20000004800 */
[----:B------:R-:W-:Y:S01]  /*9d40*/  BSSY B0, `(.L_x_7187) ;  /* 0x0000005000007945 */ /* 0x000fe20003800000 */
[----:B-1-3--:R-:W-:Y:S02]  /*9d50*/  IADD3 R67, R98, 0x5c0, RZ ;  /* 0x000005c062437810 */ /* 0x00afe40007ffe0ff */
[----:B------:R-:W-:Y:S01]  /*9d60*/  LEA.HI.SX32 R109, R109, R98, 0x1b ;  /* 0x000000626d6d7211 */ /* 0x000fe200078fdaff */
[----:B------:R-:W-:Y:S05]  /*9d70*/  @!P2 BRA `(.L_x_7188) ;  /* 0x000000100000a947 */ /* 0x000fea0003800000 */
[----:B--2---:R1:W-:Y:S02]  /*9d80*/  RED.E.ADD.F32.FTZ.RN.STRONG.GPU [R64.64+-0xb00], R83 ;  /* 0xfff500534000798e */ /* 0x0043e4000c10e79a */
.L_x_7188:
[----:B------:R-:W-:Y:S05]  /*9d90*/  BSYNC B0 ;  /* 0x0000000000007941 */ /* 0x000fea0003800000 */
.L_x_7187:
[----:B------:R-:W3:Y:S01]  /*9da0*/  LDS R109, [R109.X4+0x2680] ;  /* 0x002680006d6d7984 */ /* 0x000ee20000004800 */
[----:B------:R-:W-:Y:S01]  /*9db0*/  BSSY B0, `(.L_x_7189) ;  /* 0x0000005000007945 */ /* 0x000fe20003800000 */
[----:B-12---:R-:W-:Y:S02]  /*9dc0*/  IADD3 R83, R98, 0x600, RZ ;  /* 0x0000060062537810 */ /* 0x006fe40007ffe0ff */
[----:B------:R-:W-:Y:S01]  /*9dd0*/  LEA.HI.SX32 R67, R67, R98, 0x1b ;  /* 0x0000006243437211 */ /* 0x000fe200078fdaff */
[----:B------:R-:W-:Y:S05]  /*9de0*/  @!P3 BRA `(.L_x_7190) ;  /* 0x000000100000b947 */ /* 0x000fea0003800000 */
[----:B---3--:R1:W-:Y:S02]  /*9df0*/  RED.E.ADD.F32.FTZ.RN.STRONG.GPU [R64.64+-0xa00], R109 ;  /* 0xfff6006d4000798e */ /* 0x0083e4000c10e79a */
.L_x_7190:
[----:B------:R-:W-:Y:S05]  /*9e00*/  BSYNC B0 ;  /* 0x0000000000007941 */ /* 0x000fea0003800000 */
.L_x_7189:
[----:B------:R-:W2:Y:S01]  /*9e10*/  LDS R67, [R67.X4+0x2780] ;  /* 0x0027800043437984 */ /* 0x000ea20000004800 */
[----:B------:R-:W-:Y:S01]  /*9e20*/  BSSY B0, `(.L_x_7191) ;  /* 0x0000004000007945 */ /* 0x000fe20003800000 */
[----:B------:R-:W-:Y:S01]  /*9e30*/  LEA.HI.SX32 R83, R83, R98, 0x1b ;  /* 0x0000006253537211 */ /* 0x000fe200078fdaff */
[----:B------:R-:W-:Y:S05]  /*9e40*/  @!P4 BRA `(.L_x_7192) ;  /* 0x000000100000c947 */ /* 0x000fea0003800000 */
[----:B--2---:R2:W-:Y:S02]  /*9e50*/  RED.E.ADD.F32.FTZ.RN.STRONG.GPU [R64.64+-0x900], R67 ;  /* 0xfff700434000798e */ /* 0x0045e4000c10e79a */
.L_x_7192:
[----:B------:R-:W-:Y:S05]  /*9e60*/  BSYNC B0 ;  /* 0x0000000000007941 */ /* 0x000fea0003800000 */
.L_x_7191:
[----:B------:R-:W4:Y:S01]  /*9e70*/  LDS R83, [R83.X4+0x2880] ;  /* 0x0028800053537984 */ /* 0x000f220000004800 */
[----:B------:R-:W-:Y:S01]  /*9e80*/  BSSY B0, `(.L_x_7193) ;  /* 0x0000005000007945 */ /* 0x000fe20003800000 */
[----:B--2---:R-:W-:-:S02]  /*9e90*/  IADD3 R67, R98, 0x640, RZ ;  /* 0x0000064062437810 */ /* 0x004fc40007ffe0ff */
[----:B-1-3--:R-:W-:Y:S01]  /*9ea0*/  IADD3 R109, R98, 0x680, RZ ;  /* 0x00000680626d7810 */ /* 0x00afe20007ffe0ff */
[----:B------:R-:W-:Y:S05]  /*9eb0*/  @!P5 BRA `(.L_x_7194) ;  /* 0x000000100000d947 */ /* 0x000fea0003800000 */
[----:B----4-:R1:W-:Y:S02]  /*9ec0*/  RED.E.ADD.F32.FTZ.RN.STRONG.GPU [R64.64+-0x800], R83 ;  /* 0xfff800534000798e */ /* 0x0103e4000c10e79a */
.L_x_7194:
[----:B------:R-:W-:Y:S05]  /*9ed0*/  BSYNC B0 ;  /* 0x0000000000007941 */ /* 0x000fea0003800000 */
.L_x_7193:
        /* <DEDUP_REMOVED lines=14> */
.L_x_7196:
[----:B------:R-:W-:Y:S05]  /*9fc0*/  BSYNC B0 ;  /* 0x0000000000007941 */ /* 0x000fea0003800000 */
.L_x_7195:
[----:B------:R-:W2:Y:S01]  /*9fd0*/  LDS R109, [R109.X4+0x2a80] ;  /* 0x002a80006d6d7984 */ /* 0x000ea20000004800 */
[----:B------:R-:W-:Y:S01]  /*9fe0*/  BSSY B0, `(.L_x_7197) ;  /* 0x0000005000007945 */ /* 0x000fe20003800000 */
[----:B-1----:R-:W-:-:S02]  /*9ff0*/  IADD3 R67, R98, 0x700, RZ ;  /* 0x0000070062437810 */ /* 0x002fc40007ffe0ff */
[----:B------:R-:W-:Y:S01]  /*a000*/  LEA.HI.SX32 R83, R83, R98, 0x1b ;  /* 0x0000006253537211 */ /* 0x000fe200078fdaff */
[----:B------:R-:W-:Y:S05]  /*a010*/  @!P0 BRA `(.L_x_7198) ;  /* 0x0000001000008947 */ /* 0x000fea0003800000 */
[----:B--2---:R1:W-:Y:S02]  /*a020*/  RED.E.ADD.F32.FTZ.RN.STRONG.GPU [R64.64+-0x600], R109 ;  /* 0xfffa006d4000798e */ /* 0x0043e4000c10e79a */
.L_x_7198:
[----:B------:R-:W-:Y:S05]  /*a030*/  BSYNC B0 ;  /* 0x0000000000007941 */ /* 0x000fea0003800000 */
.L_x_7197:
[----:B------:R-:W3:Y:S01]  /*a040*/  LDS R83, [R83.X4+0x2b80] ;  /* 0x002b800053537984 */ /* 0x000ee20000004800 */
[----:B------:R-:W-:Y:S01]  /*a050*/  BSSY B0, `(.L_x_7199) ;  /* 0x0000005000007945 */ /* 0x000fe20003800000 */
[----:B-12---:R-:W-:Y:S02]  /*a060*/  IADD3 R109, R98, 0x740, RZ ;  /* 0x00000740626d7810 */ /* 0x006fe40007ffe0ff */
[----:B------:R-:W-:Y:S01]  /*a070*/  LEA.HI.SX32 R67, R67, R98, 0x1b ;  /* 0x0000006243437211 */ /* 0x000fe200078fdaff */
[----:B------:R-:W-:Y:S05]  /*a080*/  @!P1 BRA `(.L_x_7200) ;  /* 0x0000001000009947 */ /* 0x000fea0003800000 */
[----:B---3--:R1:W-:Y:S02]  /*a090*/  RED.E.ADD.F32.FTZ.RN.STRONG.GPU [R64.64+-0x500], R83 ;  /* 0xfffb00534000798e */ /* 0x0083e4000c10e79a */
.L_x_7200:
[----:B------:R-:W-:Y:S05]  /*a0a0*/  BSYNC B0 ;  /* 0x0000000000007941 */ /* 0x000fea0003800000 */
.L_x_7199:
[----:B------:R-:W2:Y:S01]  /*a0b0*/  LDS R67, [R67.X4+0x2c80] ;  /* 0x002c800043437984 */ /* 0x000ea20000004800 */
[----:B------:R-:W-:Y:S01]  /*a0c0*/  BSSY B0, `(.L_x_7201) ;  /* 0x0000005000007945 */ /* 0x000fe20003800000 */
[----:B-1-3--:R-:W-:Y:S02]  /*a0d0*/  IADD3 R83, R98, 0x780, RZ ;  /* 0x0000078062537810 */ /* 0x00afe40007ffe0ff */
[----:B------:R-:W-:Y:S01]  /*a0e0*/  LEA.HI.SX32 R109, R109, R98, 0x1b ;  /* 0x000000626d6d7211 */ /* 0x000fe200078fdaff */
[----:B------:R-:W-:Y:S05]  /*a0f0*/  @!P2 BRA `(.L_x_7202) ;  /* 0x000000100000a947 */ /* 0x000fea0003800000 */
[----:B--2---:R1:W-:Y:S02]  /*a100*/  RED.E.ADD.F32.FTZ.RN.STRONG.GPU [R64.64+-0x400], R67 ;  /* 0xfffc00434000798e */ /* 0x0043e4000c10e79a */
.L_x_7202:
[----:B------:R-:W-:Y:S05]  /*a110*/  BSYNC B0 ;  /* 0x0000000000007941 */ /* 0x000fea0003800000 */
.L_x_7201:
[----:B------:R-:W3:Y:S01]  /*a120*/  LDS R109, [R109.X4+0x2d80] ;  /* 0x002d80006d6d7984 */ /* 0x000ee20000004800 */
[----:B------:R-:W-:Y:S01]  /*a130*/  BSSY B0, `(.L_x_7203) ;  /* 0x0000005000007945 */ /* 0x000fe20003800000 */
[----:B-12---:R-:W-:-:S02]  /*a140*/  IADD3 R67, R98, 0x7c0, RZ ;  /* 0x000007c062437810 */ /* 0x006fc40007ffe0ff */
[----:B------:R-:W-:Y:S01]  /*a150*/  LEA.HI.SX32 R83, R83, R98, 0x1b ;  /* 0x0000006253537211 */ /* 0x000fe200078fdaff */
[----:B------:R-:W-:Y:S05]  /*a160*/  @!P3 BRA `(.L_x_7204) ;  /* 0x000000100000b947 */ /* 0x000fea0003800000 */
[----:B---3--:R1:W-:Y:S02]  /*a170*/  RED.E.ADD.F32.FTZ.RN.STRONG.GPU [R64.64+-0x300], R109 ;  /* 0xfffd006d4000798e */ /* 0x0083e4000c10e79a */
.L_x_7204:
[----:B------:R-:W-:Y:S05]  /*a180*/  BSYNC B0 ;  /* 0x0000000000007941 */ /* 0x000fea0003800000 */
.L_x_7203:
[----:B------:R-:W2:Y:S01]  /*a190*/  LDS R83, [R83.X4+0x2e80] ;  /* 0x002e800053537984 */ /* 0x000ea20000004800 */
[----:B------:R-:W-:Y:S01]  /*a1a0*/  BSSY B0, `(.L_x_7205) ;  /* 0x0000004000007945 */ /* 0x000fe20003800000 */
[----:B------:R-:W-:Y:S01]  /*a1b0*/  LEA.HI.SX32 R67, R67, R98, 0x1b ;  /* 0x0000006243437211 */ /* 0x000fe200078fdaff */
[----:B------:R-:W-:Y:S05]  /*a1c0*/  @!P4 BRA `(.L_x_7206) ;  /* 0x000000100000c947 */ /* 0x000fea0003800000 */
[----:B--2---:R2:W-:Y:S02]  /*a1d0*/  RED.E.ADD.F32.FTZ.RN.STRONG.GPU [R64.64+-0x200], R83 ;  /* 0xfffe00534000798e */ /* 0x0045e4000c10e79a */
.L_x_7206:
[----:B------:R-:W-:Y:S05]  /*a1e0*/  BSYNC B0 ;  /* 0x0000000000007941 */ /* 0x000fea0003800000 */
.L_x_7205:
[----:B------:R-:W4:Y:S01]  /*a1f0*/  LDS R67, [R67.X4+0x2f80] ;  /* 0x002f800043437984 */ /* 0x000f220000004800 */
[----:B------:R-:W-:Y:S01]  /*a200*/  BSSY B0, `(.L_x_7207) ;  /* 0x0000003000007945 */ /* 0x000fe20003800000 */
[----:B------:R-:W-:Y:S05]  /*a210*/  @!P5 BRA `(.L_x_7208) ;  /* 0x000000100000d947 */ /* 0x000fea0003800000 */
[----:B----4-:R4:W-:Y:S02]  /*a220*/  RED.E.ADD.F32.FTZ.RN.STRONG.GPU [R64.64+-0x100], R67 ;  /* 0xffff00434000798e */ /* 0x0109e4000c10e79a */
.L_x_7208:
[----:B------:R-:W-:Y:S05]  /*a230*/  BSYNC B0 ;  /* 0x0000000000007941 */ /* 0x000fea0003800000 */
.L_x_7207:
[----:B--2---:R-:W2:Y:S01]  /*a240*/  SHFL.DOWN PT, R83, R69, 0x1, 0x1f ;  /* 0x08201f0045537f89 */ /* 0x004ea200000e0000 */
[----:B------:R-:W-:Y:S01]  /*a250*/  ISETP.GT.AND P0, PT, R97, 0x1e, PT ;  /* 0x0000001e6100780c */ /* 0x000fe20003f04270 */
[----:B------:R-:W-:Y:S01]  /*a260*/  FADD.FTZ R49, R76, R49 ;  /* 0x000000314c317221 */ /* 0x000fe20000010000 */
[----:B-1--4-:R-:W-:Y:S01]  /*a270*/  MOV R64, R69 ;  /* 0x0000004500407202 */ /* 0x012fe20000000f00 */
[----:B------:R-:W1:Y:S01]  /*a280*/  SHFL.DOWN PT, R138, R77, 0x1, 0x1f ;  /* 0x08201f004d8a7f89 */ /* 0x000e6200000e0000 */
[----:B------:R-:W-:Y:S01]  /*a290*/  MOV R65, R77 ;  /* 0x0000004d00417202 */ /* 0x000fe20000000f00 */
[----:B------:R-:W-:Y:S01]  /*a2a0*/  FMUL.FTZ R79, R79, R187 ;  /* 0x000000bb4f4f7220 */ /* 0x000fe20000410000 */
[----:B0-----:R-:W-:Y:S01]  /*a2b0*/  MOV R66, R68 ;  /* 0x0000004400427202 */ /* 0x001fe20000000f00 */
[----:B---3--:R-:W0:Y:S01]  /*a2c0*/  SHFL.DOWN PT, R109, R68, 0x1, 0x1f ;  /* 0x08201f00446d7f89 */ /* 0x008e2200000e0000 */
[----:B------:R-:W-:Y:S01]  /*a2d0*/  MOV R67, R209 ;  /* 0x000000d100437202 */ /* 0x000fe20000000f00 */
[----:B------:R-:W-:Y:S01]  /*a2e0*/  FMUL.FTZ R155, R155, R185 ;  /* 0x000000b99b9b7220 */ /* 0x000fe20000410000 */
        /* <DEDUP_REMOVED lines=9> */
[----:B--2---:R-:W-:Y:S02]  /*a380*/  @!P0 FADD.FTZ R64, R64, R83 ;  /* 0x0000005340408221 */ /* 0x004fe40000010000 */
[----:B------:R-:W-:Y:S02]  /*a390*/  FMUL.FTZ R108, R108, R178 ;  /* 0x000000b26c6c7220 */ /* 0x000fe40000410000 */
[----:B-1----:R-:W-:Y:S01]  /*a3a0*/  @!P0 FADD.FTZ R65, R65, R138 ;  /* 0x0000008a41418221 */ /* 0x002fe20000010000 */
        /* <DEDUP_REMOVED lines=30> */
[----:B------:R-:W-:Y:S02]  /*a590*/  FMUL.FTZ R122, R127, R122 ;  /* 0x0000007a7f7a7220 */ /* 0x000fe40000410000 */
        /* <DEDUP_REMOVED lines=43> */
[----:B------:R-:W-:Y:S02]  /*a850*/  FMUL.FTZ R69, R104, R176 ;  /* 0x000000b068457220 */ /* 0x000fe40000410000 */
        /* <DEDUP_REMOVED lines=73> */
.L_x_7210:
[----:B0-----:R-:W-:Y:S05]  /*acf0*/  BSYNC B0 ;  /* 0x0000000000007941 */ /* 0x001fea0003800000 */
.L_x_7209:
        /* <DEDUP_REMOVED lines=8> */
.L_x_7110:
        /* <DEDUP_REMOVED lines=94> */
.L_x_7108:
        /* <DEDUP_REMOVED lines=31> */
.L_x_7214:
[----:B------:R-:W-:Y:S05]  /*b550*/  BSYNC B0 ;  /* 0x0000000000007941 */ /* 0x000fea0003800000 */
.L_x_7213:
        /* <DEDUP_REMOVED lines=30> */
.L_x_7216:
[----:B------:R-:W3:Y:S02]  /*b740*/  S2R R11, SR_TID.X ;  /* 0x00000000000b7919 */ /* 0x000ee40000002100 */
.L_x_7217:
[----:B------:R-:W-:Y:S05]  /*b750*/  BSYNC B0 ;  /* 0x0000000000007941 */ /* 0x000fea0003800000 */
.L_x_7215:
        /* <DEDUP_REMOVED lines=12> */
.L_x_7218:
        /* <DEDUP_REMOVED lines=32> */
.L_x_7115:
[----:B------:R-:W-:Y:S01]  /*ba20*/  HFMA2.MMA R71, -RZ, RZ, 0, 5.9604644775390625e-08 ;  /* 0x00000001ff477435 */ /* 0x000fe200000001ff */
[----:B------:R-:W-:-:S02]  /*ba30*/  MOV R226, R70 ;  /* 0x0000004600e27202 */ /* 0x000fc40000000f00 */
[----:B------:R-:W-:Y:S02]  /*ba40*/  MOV R224, RZ ;  /* 0x000000ff00e07202 */ /* 0x000fe40000000f00 */
[----:B------:R-:W-:Y:S02]  /*ba50*/  MOV R73, 0xffffffff ;  /* 0xffffffff00497802 */ /* 0x000fe40000000f00 */
[----:B------:R-:W-:Y:S02]  /*ba60*/  MOV R68, 0xba80 ;  /* 0x0000ba8000447802 */ /* 0x000fe40000000f00 */
[----:B-1----:R-:W-:Y:S05]  /*ba70*/  CALL.REL.NOINC `($__internal_173_$__cuda_sm70_shflsync_up) ;  /* 0x00001eb000007944 */ /* 0x002fea0003c00000 */
[----:B-1----:R-:W-:Y:S01]  /*ba80*/  MOV R225, R73 ;  /* 0x0000004900e17202 */ /* 0x002fe20000000f00 */
[----:B0-----:R-:W-:Y:S05]  /*ba90*/  BRA `(.L_x_7219) ;  /* 0xffff91e000007947 */ /* 0x001fea000383ffff */
.L_x_7116:
[----:B------:R-:W-:Y:S01]  /*baa0*/  HFMA2.MMA R71, -RZ, RZ, 0, 5.9604644775390625e-08 ;  /* 0x00000001ff477435 */ /* 0x000fe200000001ff */
[----:B------:R-:W-:Y:S02]  /*bab0*/  MOV R226, R72 ;  /* 0x0000004800e27202 */ /* 0x000fe40000000f00 */
[----:B------:R-:W-:Y:S02]  /*bac0*/  MOV R224, RZ ;  /* 0x000000ff00e07202 */ /* 0x000fe40000000f00 */
[----:B------:R-:W-:-:S02]  /*bad0*/  MOV R73, 0xffffffff ;  /* 0xffffffff00497802 */ /* 0x000fc40000000f00 */
[----:B------:R-:W-:Y:S02]  /*bae0*/  MOV R68, 0xbb00 ;  /* 0x0000bb0000447802 */ /* 0x000fe40000000f00 */
[----:B012---:R-:W-:Y:S05]  /*baf0*/  CALL.REL.NOINC `($__internal_173_$__cuda_sm70_shflsync_up) ;  /* 0x00001e3000007944 */ /* 0x007fea0003c00000 */
[----:B0-----:R-:W-:Y:S01]  /*bb00*/  HFMA2.MMA R71, -RZ, RZ, 0, 5.9604644775390625e-08 ;  /* 0x00000001ff477435 */ /* 0x001fe200000001ff */
[----:B-1----:R-:W-:Y:S02]  /*bb10*/  MOV R227, R73 ;  /* 0x0000004900e37202 */ /* 0x002fe40000000f00 */
[----:B------:R-:W-:Y:S02]  /*bb20*/  MOV R226, R74 ;  /* 0x0000004a00e27202 */ /* 0x000fe40000000f00 */
[----:B------:R-:W-:Y:S02]  /*bb30*/  MOV R224, RZ ;  /* 0x000000ff00e07202 */ /* 0x000fe40000000f00 */
[----:B------:R-:W-:Y:S02]  /*bb40*/  MOV R73, 0xffffffff ;  /* 0xffffffff00497802 */ /* 0x000fe40000000f00 */
[----:B------:R-:W-:Y:S02]  /*bb50*/  MOV R68, 0xbb70 ;  /* 0x0000bb7000447802 */ /* 0x000fe40000000f00 */
[----:B------:R-:W-:Y:S05]  /*bb60*/  CALL.REL.NOINC `($__internal_173_$__cuda_sm70_shflsync_up) ;  /* 0x00001dc000007944 */ /* 0x000fea0003c00000 */
[----:B0-----:R-:W-:Y:S01]  /*bb70*/  HFMA2.MMA R71, -RZ, RZ, 0, 5.9604644775390625e-08 ;  /* 0x00000001ff477435 */ /* 0x001fe200000001ff */
[----:B-1----:R-:W-:-:S02]  /*bb80*/  MOV R229, R73 ;  /* 0x0000004900e57202 */ /* 0x002fc40000000f00 */
[----:B------:R-:W-:Y:S02]  /*bb90*/  MOV R226, R75 ;  /* 0x0000004b00e27202 */ /* 0x000fe40000000f00 */
[----:B------:R-:W-:Y:S02]  /*bba0*/  MOV R224, RZ ;  /* 0x000000ff00e07202 */ /* 0x000fe40000000f00 */
[----:B------:R-:W-:Y:S02]  /*bbb0*/  MOV R73, 0xffffffff ;  /* 0xffffffff00497802 */ /* 0x000fe40000000f00 */
[----:B------:R-:W-:Y:S02]  /*bbc0*/  MOV R68, 0xbbe0 ;  /* 0x0000bbe000447802 */ /* 0x000fe40000000f00 */
[----:B------:R-:W-:Y:S05]  /*bbd0*/  CALL.REL.NOINC `($__internal_173_$__cuda_sm70_shflsync_up) ;  /* 0x00001d5000007944 */ /* 0x000fea0003c00000 */
[C---:B01----:R-:W-:Y:S01]  /*bbe0*/  FMUL.FTZ R71, R72.reuse, R73 ;  /* 0x0000004948477220 */ /* 0x043fe20000410000 */
        /* <DEDUP_REMOVED lines=10> */
[C---:B------:R-:W-:Y:S01]  /*bc90*/  FADD.FTZ R224, R75.reuse, R224 ;  /* 0x000000e04be07221 */ /* 0x040fe20000010000 */
[C---:B------:R-:W-:Y:S01]  /*bca0*/  FSEL R225, R70.reuse, R225, !P0 ;  /* 0x000000e146e17208 */ /* 0x040fe20004000000 */
[----:B------:R-:W-:Y:S01]  /*bcb0*/  FFMA.FTZ R69, R70, R227, R69 ;  /* 0x000000e346457223 */ /* 0x000fe20000010045 */
[----:B------:R-:W-:Y:S01]  /*bcc0*/  FSEL R227, R74, R71, !P0 ;  /* 0x000000474ae37208 */ /* 0x000fe20004000000 */
[----:B------:R-:W-:Y:S01]  /*bcd0*/  HFMA2.MMA R71, -RZ, RZ, 0, 1.1920928955078125e-07 ;  /* 0x00000002ff477435 */ /* 0x000fe200000001ff */
[----:B------:R-:W-:-:S02]  /*bce0*/  FSEL R75, R75, R224, !P0 ;  /* 0x000000e04b4b7208 */ /* 0x000fc40004000000 */
[----:B------:R-:W-:Y:S02]  /*bcf0*/  FSEL R229, R72, R69, !P0 ;  /* 0x0000004548e57208 */ /* 0x000fe40004000000 */
[----:B------:R-:W-:Y:S02]  /*bd00*/  MOV R224, RZ ;  /* 0x000000ff00e07202 */ /* 0x000fe40000000f00 */
[----:B------:R-:W-:Y:S02]  /*bd10*/  MOV R226, R225 ;  /* 0x000000e100e27202 */ /* 0x000fe40000000f00 */
[----:B------:R-:W-:Y:S05]  /*bd20*/  CALL.REL.NOINC `($__internal_173_$__cuda_sm70_shflsync_up) ;  /* 0x00001c0000007944 */ /* 0x000fea0003c00000 */
[----:B0-----:R-:W-:Y:S01]  /*bd30*/  HFMA2.MMA R71, -RZ, RZ, 0, 1.1920928955078125e-07 ;  /* 0x00000002ff477435 */ /* 0x001fe200000001ff */
[----:B-1----:R-:W-:Y:S02]  /*bd40*/  MOV R70, R73 ;  /* 0x0000004900467202 */ /* 0x002fe40000000f00 */
[----:B------:R-:W-:Y:S02]  /*bd50*/  MOV R226, R229 ;  /* 0x000000e500e27202 */ /* 0x000fe40000000f00 */
[----:B------:R-:W-:Y:S02]  /*bd60*/  MOV R224, RZ ;  /* 0x000000ff00e07202 */ /* 0x000fe40000000f00 */
[----:B------:R-:W-:-:S02]  /*bd70*/  MOV R73, 0xffffffff ;  /* 0xffffffff00497802 */ /* 0x000fc40000000f00 */
[----:B------:R-:W-:Y:S02]  /*bd80*/  MOV R68, 0xbda0 ;  /* 0x0000bda000447802 */ /* 0x000fe40000000f00 */
[----:B------:R-:W-:Y:S05]  /*bd90*/  CALL.REL.NOINC `($__internal_173_$__cuda_sm70_shflsync_up) ;  /* 0x00001b9000007944 */ /* 0x000fea0003c00000 */
[----:B0-----:R-:W-:Y:S01]  /*bda0*/  HFMA2.MMA R71, -RZ, RZ, 0, 1.1920928955078125e-07 ;  /* 0x00000002ff477435 */ /* 0x001fe200000001ff */
[----:B-1----:R-:W-:Y:S02]  /*bdb0*/  MOV R72, R73 ;  /* 0x0000004900487202 */ /* 0x002fe40000000f00 */
[----:B------:R-:W-:Y:S02]  /*bdc0*/  MOV R226, R227 ;  /* 0x000000e300e27202 */ /* 0x000fe40000000f00 */
[----:B------:R-:W-:Y:S02]  /*bdd0*/  MOV R224, RZ ;  /* 0x000000ff00e07202 */ /* 0x000fe40000000f00 */
[----:B------:R-:W-:Y:S02]  /*bde0*/  MOV R73, 0xffffffff ;  /* 0xffffffff00497802 */ /* 0x000fe40000000f00 */
[----:B------:R-:W-:Y:S02]  /*bdf0*/  MOV R68, 0xbe10 ;  /* 0x0000be1000447802 */ /* 0x000fe40000000f00 */
[----:B------:R-:W-:Y:S05]  /*be00*/  CALL.REL.NOINC `($__internal_173_$__cuda_sm70_shflsync_up) ;  /* 0x00001b2000007944 */ /* 0x000fea0003c00000 */
[----:B0-----:R-:W-:Y:S01]  /*be10*/  HFMA2.MMA R71, -RZ, RZ, 0, 1.1920928955078125e-07 ;  /* 0x00000002ff477435 */ /* 0x001fe200000001ff */
[----:B-1----:R-:W-:-:S02]  /*be20*/  MOV R74, R73 ;  /* 0x00000049004a7202 */ /* 0x002fc40000000f00 */
[----:B------:R-:W-:Y:S02]  /*be30*/  MOV R226, R75 ;  /* 0x0000004b00e27202 */ /* 0x000fe40000000f00 */
[----:B------:R-:W-:Y:S02]  /*be40*/  MOV R224, RZ ;  /* 0x000000ff00e07202 */ /* 0x000fe40000000f00 */
[----:B------:R-:W-:Y:S02]  /*be50*/  MOV R73, 0xffffffff ;  /* 0xffffffff00497802 */ /* 0x000fe40000000f00 */
[----:B------:R-:W-:Y:S02]  /*be60*/  MOV R68, 0xbe80 ;  /* 0x0000be8000447802 */ /* 0x000fe40000000f00 */
[----:B------:R-:W-:Y:S05]  /*be70*/  CALL.REL.NOINC `($__internal_173_$__cuda_sm70_shflsync_up) ;  /* 0x00001ab000007944 */ /* 0x000fea0003c00000 */
[----:B------:R-:W-:Y:S01]  /*be80*/  ISETP.GE.AND P0, PT, R97, 0x2, PT ;  /* 0x000000026100780c */ /* 0x000fe20003f06270 */
[----:B------:R-:W-:Y:S02]  /*be90*/  FMUL.FTZ R68, R70, R229 ;  /* 0x000000e546447220 */ /* 0x000fe40000410000 */
[----:B-1----:R-:W-:Y:S02]  /*bea0*/  FMUL.FTZ R69, R229, R73 ;  /* 0x00000049e5457220 */ /* 0x002fe40000410000 */
[----:B0-----:R-:W-:-:S02]  /*beb0*/  FMUL.FTZ R224, R74, R229 ;  /* 0x000000e54ae07220 */ /* 0x001fc40000410000 */
[C---:B------:R-:W-:Y:S02]  /*bec0*/  FFMA.FTZ R71, R72.reuse, R225, R68 ;  /* 0x000000e148477223 */ /* 0x040fe40000010044 */
[----:B------:R-:W-:Y:S02]  /*bed0*/  FMUL.FTZ R68, R72, R229 ;  /* 0x000000e548447220 */ /* 0x000fe40000410000 */
[----:B------:R-:W-:Y:S01]  /*bee0*/  FFMA.FTZ R72, R74, R225, -R69 ;  /* 0x000000e14a487223 */ /* 0x000fe20000010845 */
[----:B------:R-:W-:Y:S01]  /*bef0*/  FSEL R229, R229, R71, !P0 ;  /* 0x00000047e5e57208 */ /* 0x000fe20004000000 */
[----:B------:R-:W-:Y:S01]  /*bf00*/  FFMA.FTZ R224, R225, R73, R224 ;  /* 0x00000049e1e07223 */ /* 0x000fe200000100e0 */
        /* <DEDUP_REMOVED lines=8> */
[----:B------:R-:W-:Y:S05]  /*bf90*/  CALL.REL.NOINC `($__internal_173_$__cuda_sm70_shflsync_up) ;  /* 0x0000199000007944 */ /* 0x000fea0003c00000 */
[----:B0-----:R-:W-:Y:S01]  /*bfa0*/  HFMA2.MMA R71, -RZ, RZ, 0, 2.384185791015625e-07 ;  /* 0x00000004ff477435 */ /* 0x001fe200000001ff */
[----:B-1----:R-:W-:Y:S02]  /*bfb0*/  MOV R70, R73 ;  /* 0x0000004900467202 */ /* 0x002fe40000000f00 */
[----:B------:R-:W-:Y:S02]  /*bfc0*/  MOV R226, R229 ;  /* 0x000000e500e27202 */ /* 0x000fe40000000f00 */
[----:B------:R-:W-:Y:S02]  /*bfd0*/  MOV R224, RZ ;  /* 0x000000ff00e07202 */ /* 0x000fe40000000f00 */
[----:B------:R-:W-:Y:S02]  /*bfe0*/  MOV R73, 0xffffffff ;  /* 0xffffffff00497802 */ /* 0x000fe40000000f00 */
[----:B------:R-:W-:Y:S02]  /*bff0*/  MOV R68, 0xc010 ;  /* 0x0000c01000447802 */ /* 0x000fe40000000f00 */
[----:B------:R-:W-:Y:S05]  /*c000*/  CALL.REL.NOINC `($__internal_173_$__cuda_sm70_shflsync_up) ;  /* 0x0000192000007944 */ /* 0x000fea0003c00000 */
[----:B0-----:R-:W-:Y:S01]  /*c010*/  HFMA2.MMA R71, -RZ, RZ, 0, 2.384185791015625e-07 ;  /* 0x00000004ff477435 */ /* 0x001fe200000001ff */
[----:B-1----:R-:W-:-:S02]  /*c020*/  MOV R72, R73 ;  /* 0x0000004900487202 */ /* 0x002fc40000000f00 */
[----:B------:R-:W-:Y:S02]  /*c030*/  MOV R226, R227 ;  /* 0x000000e300e27202 */ /* 0x000fe40000000f00 */
[----:B------:R-:W-:Y:S02]  /*c040*/  MOV R224, RZ ;  /* 0x000000ff00e07202 */ /* 0x000fe40000000f00 */
[----:B------:R-:W-:Y:S02]  /*c050*/  MOV R73, 0xffffffff ;  /* 0xffffffff00497802 */ /* 0x000fe40000000f00 */
[----:B------:R-:W-:Y:S02]  /*c060*/  MOV R68, 0xc080 ;  /* 0x0000c08000447802 */ /* 0x000fe40000000f00 */
[----:B------:R-:W-:Y:S05]  /*c070*/  CALL.REL.NOINC `($__internal_173_$__cuda_sm70_shflsync_up) ;  /* 0x000018b000007944 */ /* 0x000fea0003c00000 */
[----:B0-----:R-:W-:Y:S01]  /*c080*/  HFMA2.MMA R71, -RZ, RZ, 0, 2.384185791015625e-07 ;  /* 0x00000004ff477435 */ /* 0x001fe200000001ff */
[----:B-1----:R-:W-:Y:S02]  /*c090*/  MOV R74, R73 ;  /* 0x00000049004a7202 */ /* 0x002fe40000000f00 */
[----:B------:R-:W-:Y:S02]  /*c0a0*/  MOV R226, R75 ;  /* 0x0000004b00e27202 */ /* 0x000fe40000000f00 */
[----:B------:R-:W-:-:S02]  /*c0b0*/  MOV R224, RZ ;  /* 0x000000ff00e07202 */ /* 0x000fc40000000f00 */
[----:B------:R-:W-:Y:S02]  /*c0c0*/  MOV R73, 0xffffffff ;  /* 0xffffffff00497802 */ /* 0x000fe40000000f00 */
[----:B------:R-:W-:Y:S02]  /*c0d0*/  MOV R68, 0xc0f0 ;  /* 0x0000c0f000447802 */ /* 0x000fe40000000f00 */
[----:B------:R-:W-:Y:S05]  /*c0e0*/  CALL.REL.NOINC `($__internal_173_$__cuda_sm70_shflsync_up) ;  /* 0x0000184000007944 */ /* 0x000fea0003c00000 */
        /* <DEDUP_REMOVED lines=17> */
[----:B------:R-:W-:Y:S05]  /*c200*/  CALL.REL.NOINC `($__internal_173_$__cuda_sm70_shflsync_up) ;  /* 0x0000172000007944 */ /* 0x000fea0003c00000 */
[----:B0-----:R-:W-:Y:S01]  /*c210*/  HFMA2.MMA R71, -RZ, RZ, 0, 4.76837158203125e-07 ;  /* 0x00000008ff477435 */ /* 0x001fe200000001ff */
[----:B-1----:R-:W-:-:S02]  /*c220*/  MOV R70, R73 ;  /* 0x0000004900467202 */ /* 0x002fc40000000f00 */
[----:B------:R-:W-:Y:S02]  /*c230*/  MOV R226, R229 ;  /* 0x000000e500e27202 */ /* 0x000fe40000000f00 */
[----:B------:R-:W-:Y:S02]  /*c240*/  MOV R224, RZ ;  /* 0x000000ff00e07202 */ /* 0x000fe40000000f00 */
[----:B------:R-:W-:Y:S02]  /*c250*/  MOV R73, 0xffffffff ;  /* 0xffffffff00497802 */ /* 0x000fe40000000f00 */
[----:B------:R-:W-:Y:S02]  /*c260*/  MOV R68, 0xc280 ;  /* 0x0000c28000447802 */ /* 0x000fe40000000f00 */
[----:B------:R-:W-:Y:S05]  /*c270*/  CALL.REL.NOINC `($__internal_173_$__cuda_sm70_shflsync_up) ;  /* 0x000016b000007944 */ /* 0x000fea0003c00000 */
[----:B0-----:R-:W-:Y:S01]  /*c280*/  HFMA2.MMA R71, -RZ, RZ, 0, 4.76837158203125e-07 ;  /* 0x00000008ff477435 */ /* 0x001fe200000001ff */
[----:B-1----:R-:W-:Y:S02]  /*c290*/  MOV R72, R73 ;  /* 0x0000004900487202 */ /* 0x002fe40000000f00 */
[----:B------:R-:W-:Y:S02]  /*c2a0*/  MOV R226, R227 ;  /* 0x000000e300e27202 */ /* 0x000fe40000000f00 */
[----:B------:R-:W-:-:S02]  /*c2b0*/  MOV R224, RZ ;  /* 0x000000ff00e07202 */ /* 0x000fc40000000f00 */
[----:B------:R-:W-:Y:S02]  /*c2c0*/  MOV R73, 0xffffffff ;  /* 0xffffffff00497802 */ /* 0x000fe40000000f00 */
[----:B------:R-:W-:Y:S02]  /*c2d0*/  MOV R68, 0xc2f0 ;  /* 0x0000c2f000447802 */ /* 0x000fe40000000f00 */
[----:B------:R-:W-:Y:S05]  /*c2e0*/  CALL.REL.NOINC `($__internal_173_$__cuda_sm70_shflsync_up) ;  /* 0x0000164000007944 */ /* 0x000fea0003c00000 */
[----:B0-----:R-:W-:Y:S01]  /*c2f0*/  HFMA2.MMA R71, -RZ, RZ, 0, 4.76837158203125e-07 ;  /* 0x00000008ff477435 */ /* 0x001fe200000001ff */
[----:B-1----:R-:W-:Y:S02]  /*c300*/  MOV R74, R73 ;  /* 0x00000049004a7202 */ /* 0x002fe40000000f00 */
[----:B------:R-:W-:Y:S02]  /*c310*/  MOV R226, R75 ;  /* 0x0000004b00e27202 */ /* 0x000fe40000000f00 */
[----:B------:R-:W-:Y:S02]  /*c320*/  MOV R224, RZ ;  /* 0x000000ff00e07202 */ /* 0x000fe40000000f00 */
[----:B------:R-:W-:Y:S02]  /*c330*/  MOV R73, 0xffffffff ;  /* 0xffffffff00497802 */ /* 0x000fe40000000f00 */
[----:B------:R-:W-:-:S02]  /*c340*/  MOV R68, 0xc360 ;  /* 0x0000c36000447802 */ /* 0x000fc40000000f00 */
[----:B------:R-:W-:Y:S05]  /*c350*/  CALL.REL.NOINC `($__internal_173_$__cuda_sm70_shflsync_up) ;  /* 0x000015d000007944 */ /* 0x000fea0003c00000 */
[----:B------:R-:W-:Y:S01]  /*c360*/  ISETP.GE.AND P0, PT, R97, 0x8, PT ;  /* 0x000000086100780c */ /* 0x000fe20003f06270 */
[----:B------:R-:W-:-:S02]  /*c370*/  FMUL.FTZ R68, R70, R229 ;  /* 0x000000e546447220 */ /* 0x000fc40000410000 */
[C---:B-1----:R-:W-:Y:S02]  /*c380*/  FMUL.FTZ R69, R229.reuse, R73 ;  /* 0x00000049e5457220 */ /* 0x042fe40000410000 */
[----:B0-----:R-:W-:Y:S02]  /*c390*/  FMUL.FTZ R224, R74, R229 ;  /* 0x000000e54ae07220 */ /* 0x001fe40000410000 */
[C---:B------:R-:W-:Y:S02]  /*c3a0*/  FFMA.FTZ R71, R72.reuse, R225, R68 ;  /* 0x000000e148477223 */ /* 0x040fe40000010044 */
        /* <DEDUP_REMOVED lines=10> */
[----:B------:R-:W-:-:S02]  /*c450*/  MOV R70, R225 ;  /* 0x000000e100467202 */ /* 0x000fc40000000f00 */
[----:B------:R-:W-:Y:S02]  /*c460*/  MOV R226, R225 ;  /* 0x000000e100e27202 */ /* 0x000fe40000000f00 */
[----:B------:R-:W-:Y:S02]  /*c470*/  MOV R224, RZ ;  /* 0x000000ff00e07202 */ /* 0x000fe40000000f00 */
[----:B------:R-:W-:Y:S02]  /*c480*/  MOV R72, R227 ;  /* 0x000000e300487202 */ /* 0x000fe40000000f00 */
[----:B------:R-:W-:Y:S02]  /*c490*/  MOV R74, R75 ;  /* 0x0000004b004a7202 */ /* 0x000fe40000000f00 */
[----:B------:R-:W-:Y:S02]  /*c4a0*/  MOV R225, R229 ;  /* 0x000000e500e17202 */ /* 0x000fe40000000f00 */
[----:B------:R-:W-:Y:S05]  /*c4b0*/  CALL.REL.NOINC `($__internal_173_$__cuda_sm70_shflsync_up) ;  /* 0x0000147000007944 */ /* 0x000fea0003c00000 */
[----:B0-----:R-:W-:Y:S01]  /*c4c0*/  HFMA2.MMA R71, -RZ, RZ, 0, 9.5367431640625e-07 ;  /* 0x00000010ff477435 */ /* 0x001fe200000001ff */
[----:B-1----:R-:W-:Y:S02]  /*c4d0*/  MOV R228, R73 ;  /* 0x0000004900e47202 */ /* 0x002fe40000000f00 */
[----:B------:R-:W-:-:S02]  /*c4e0*/  MOV R226, R229 ;  /* 0x000000e500e27202 */ /* 0x000fc40000000f00 */
[----:B------:R-:W-:Y:S02]  /*c4f0*/  MOV R224, RZ ;  /* 0x000000ff00e07202 */ /* 0x000fe40000000f00 */
[----:B------:R-:W-:Y:S02]  /*c500*/  MOV R73, 0xffffffff ;  /* 0xffffffff00497802 */ /* 0x000fe40000000f00 */
[----:B------:R-:W-:Y:S02]  /*c510*/  MOV R68, 0xc530 ;  /* 0x0000c53000447802 */ /* 0x000fe40000000f00 */
[----:B------:R-:W-:Y:S05]  /*c520*/  CALL.REL.NOINC `($__internal_173_$__cuda_sm70_shflsync_up) ;  /* 0x0000140000007944 */ /* 0x000fea0003c00000 */
[----:B0-----:R-:W-:Y:S01]  /*c530*/  HFMA2.MMA R71, -RZ, RZ, 0, 9.5367431640625e-07 ;  /* 0x00000010ff477435 */ /* 0x001fe200000001ff */
[----:B-1----:R-:W-:Y:S02]  /*c540*/  MOV R230, R73 ;  /* 0x0000004900e67202 */ /* 0x002fe40000000f00 */
[----:B------:R-:W-:Y:S02]  /*c550*/  MOV R226, R227 ;  /* 0x000000e300e27202 */ /* 0x000fe40000000f00 */
[----:B------:R-:W-:Y:S02]  /*c560*/  MOV R224, RZ ;  /* 0x000000ff00e07202 */ /* 0x000fe40000000f00 */
[----:B------:R-:W-:-:S02]  /*c570*/  MOV R73, 0xffffffff ;  /* 0xffffffff00497802 */ /* 0x000fc40000000f00 */
[----:B------:R-:W-:Y:S02]  /*c580*/  MOV R68, 0xc5a0 ;  /* 0x0000c5a000447802 */ /* 0x000fe40000000f00 */
[----:B------:R-:W-:Y:S05]  /*c590*/  CALL.REL.NOINC `($__internal_173_$__cuda_sm70_shflsync_up) ;  /* 0x0000139000007944 */ /* 0x000fea0003c00000 */
[----:B0-----:R-:W-:Y:S01]  /*c5a0*/  HFMA2.MMA R71, -RZ, RZ, 0, 9.5367431640625e-07 ;  /* 0x00000010ff477435 */ /* 0x001fe200000001ff */
[----:B-1----:R-:W-:Y:S02]  /*c5b0*/  MOV R232, R73 ;  /* 0x0000004900e87202 */ /* 0x002fe40000000f00 */
[----:B------:R-:W-:Y:S02]  /*c5c0*/  MOV R226, R75 ;  /* 0x0000004b00e27202 */ /* 0x000fe40000000f00 */
[----:B------:R-:W-:Y:S02]  /*c5d0*/  MOV R224, RZ ;  /* 0x000000ff00e07202 */ /* 0x000fe40000000f00 */
[----:B------:R-:W-:Y:S02]  /*c5e0*/  MOV R73, 0xffffffff ;  /* 0xffffffff00497802 */ /* 0x000fe40000000f00 */
[----:B------:R-:W-:Y:S02]  /*c5f0*/  MOV R68, 0xc610 ;  /* 0x0000c61000447802 */ /* 0x000fe40000000f00 */
[----:B------:R-:W-:Y:S05]  /*c600*/  CALL.REL.NOINC `($__internal_173_$__cuda_sm70_shflsync_up) ;  /* 0x0000132000007944 */ /* 0x000fea0003c00000 */
[----:B01----:R-:W-:Y:S05]  /*c610*/  BRA `(.L_x_7220) ;  /* 0xffff8ac000007947 */ /* 0x003fea000383ffff */
.L_x_7121:
[----:B0-----:R-:W-:Y:S01]  /*c620*/  HFMA2.MMA R71, -RZ, RZ, 0, 5.9604644775390625e-08 ;  /* 0x00000001ff477435 */ /* 0x001fe200000001ff */
[----:B------:R-:W-:-:S02]  /*c630*/  MOV R224, RZ ;  /* 0x000000ff00e07202 */ /* 0x000fc40000000f00 */
[----:B------:R-:W-:Y:S02]  /*c640*/  MOV R73, 0xffffffff ;  /* 0xffffffff00497802 */ /* 0x000fe40000000f00 */
[----:B------:R-:W-:Y:S02]  /*c650*/  MOV R68, 0xc670 ;  /* 0x0000c67000447802 */ /* 0x000fe40000000f00 */
[----:B-1----:R-:W-:Y:S05]  /*c660*/  CALL.REL.NOINC `($__internal_173_$__cuda_sm70_shflsync_up) ;  /* 0x000012c000007944 */ /* 0x002fea0003c00000 */
[----:B0-----:R-:W-:Y:S01]  /*c670*/  HFMA2.MMA R71, -RZ, RZ, 0, 5.9604644775390625e-08 ;  /* 0x00000001ff477435 */ /* 0x001fe200000001ff */
[----:B-1----:R-:W-:Y:S02]  /*c680*/  MOV R70, R73 ;  /* 0x0000004900467202 */ /* 0x002fe40000000f00 */
[----:B------:R-:W-:Y:S02]  /*c690*/  MOV R226, R225 ;  /* 0x000000e100e27202 */ /* 0x000fe40000000f00 */
[----:B------:R-:W-:Y:S02]  /*c6a0*/  MOV R224, RZ ;  /* 0x000000ff00e07202 */ /* 0x000fe40000000f00 */
[----:B------:R-:W-:Y:S02]  /*c6b0*/  MOV R73, 0xffffffff ;  /* 0xffffffff00497802 */ /* 0x000fe40000000f00 */
[----:B------:R-:W-:-:S02]  /*c6c0*/  MOV R68, 0xc6e0 ;  /* 0x0000c6e000447802 */ /* 0x000fc40000000f00 */
        /* <DEDUP_REMOVED lines=8> */
[----:B0-----:R-:W-:Y:S01]  /*c750*/  HFMA2.MMA R71, -RZ, RZ, 0, 5.9604644775390625e-08 ;  /* 0x00000001ff477435 */ /* 0x001fe200000001ff */
[----:B-1----:R-:W-:Y:S02]  /*c760*/  MOV R75, R73 ;  /* 0x00000049004b7202 */ /* 0x002fe40000000f00 */
[----:B------:R-:W-:Y:S02]  /*c770*/  MOV R226, R74 ;  /* 0x0000004a00e27202 */ /* 0x000fe40000000f00 */
[----:B------:R-:W-:-:S02]  /*c780*/  MOV R224, RZ ;  /* 0x000000ff00e07202 */ /* 0x000fc40000000f00 */
[----:B------:R-:W-:Y:S02]  /*c790*/  MOV R73, 0xffffffff ;  /* 0xffffffff00497802 */ /* 0x000fe40000000f00 */
[----:B------:R-:W-:Y:S02]  /*c7a0*/  MOV R68, 0xc7c0 ;  /* 0x0000c7c000447802 */ /* 0x000fe40000000f00 */
[----:B------:R-:W-:Y:S05]  /*c7b0*/  CALL.REL.NOINC `($__internal_173_$__cuda_sm70_shflsync_up) ;  /* 0x0000117000007944 */ /* 0x000fea0003c00000 */
[----:B------:R-:W-:Y:S01]  /*c7c0*/  MOV R225, R72 ;  /* 0x0000004800e17202 */ /* 0x000fe20000000f00 */
[----:B------:R-:W-:Y:S01]  /*c7d0*/  HFMA2.MMA R72, -RZ, RZ, 0, 0 ;  /* 0x00000000ff487435 */ /* 0x000fe200000001ff */
[----:B0-----:R-:W-:Y:S02]  /*c7e0*/  MOV R224, R70 ;  /* 0x0000004600e07202 */ /* 0x001fe40000000f00 */
[----:B-1----:R-:W-:Y:S02]  /*c7f0*/  MOV R74, R73 ;  /* 0x00000049004a7202 */ /* 0x002fe40000000f00 */
[----:B------:R-:W-:Y:S02]  /*c800*/  MOV R71, R64 ;  /* 0x0000004000477202 */ /* 0x000fe40000000f00 */
[----:B------:R-:W-:-:S02]  /*c810*/  MOV R73, 0x1f ;  /* 0x0000001f00497802 */ /* 0x000fc40000000f00 */
[----:B------:R-:W-:Y:S02]  /*c820*/  MOV R70, 0xffffffff ;  /* 0xffffffff00467802 */ /* 0x000fe40000000f00 */
[----:B------:R-:W-:Y:S02]  /*c830*/  MOV R68, 0xc850 ;  /* 0x0000c85000447802 */ /* 0x000fe40000000f00 */
[----:B------:R-:W-:Y:S05]  /*c840*/  CALL.REL.NOINC `($__internal_172_$__cuda_sm70_shflsync_idx_p) ;  /* 0x000010a000007944 */ /* 0x000fea0003c00000 */
[----:B0-----:R-:W-:Y:S01]  /*c850*/  HFMA2.MMA R72, -RZ, RZ, 0, 0 ;  /* 0x00000000ff487435 */ /* 0x001fe200000001ff */
[----:B-1----:R-:W-:Y:S02]  /*c860*/  MOV R64, R70 ;  /* 0x0000004600407202 */ /* 0x002fe40000000f00 */
[----:B------:R-:W-:Y:S02]  /*c870*/  MOV R71, R65 ;  /* 0x0000004100477202 */ /* 0x000fe40000000f00 */
[----:B------:R-:W-:Y:S02]  /*c880*/  MOV R73, 0x1f ;  /* 0x0000001f00497802 */ /* 0x000fe40000000f00 */
[----:B------:R-:W-:Y:S02]  /*c890*/  MOV R70, 0xffffffff ;  /* 0xffffffff00467802 */ /* 0x000fe40000000f00 */
[----:B------:R-:W-:-:S02]  /*c8a0*/  MOV R68, 0xc8c0 ;  /* 0x0000c8c000447802 */ /* 0x000fc40000000f00 */
[----:B------:R-:W-:Y:S05]  /*c8b0*/  CALL.REL.NOINC `($__internal_172_$__cuda_sm70_shflsync_idx_p) ;  /* 0x0000103000007944 */ /* 0x000fea0003c00000 */
[----:B0-----:R-:W-:Y:S01]  /*c8c0*/  HFMA2.MMA R72, -RZ, RZ, 0, 0 ;  /* 0x00000000ff487435 */ /* 0x001fe200000001ff */
[----:B-1----:R-:W-:-:S02]  /*c8d0*/  MOV R65, R70 ;  /* 0x0000004600417202 */ /* 0x002fc40000000f00 */
[----:B------:R-:W-:Y:S02]  /*c8e0*/  MOV R71, R66 ;  /* 0x0000004200477202 */ /* 0x000fe40000000f00 */
[----:B------:R-:W-:Y:S02]  /*c8f0*/  MOV R73, 0x1f ;  /* 0x0000001f00497802 */ /* 0x000fe40000000f00 */
[----:B------:R-:W-:Y:S02]  /*c900*/  MOV R70, 0xffffffff ;  /* 0xffffffff00467802 */ /* 0x000fe40000000f00 */
[----:B------:R-:W-:Y:S02]  /*c910*/  MOV R68, 0xc930 ;  /* 0x0000c93000447802 */ /* 0x000fe40000000f00 */
[----:B------:R-:W-:Y:S05]  /*c920*/  CALL.REL.NOINC `($__internal_172_$__cuda_sm70_shflsync_idx_p) ;  /* 0x00000fc000007944 */ /* 0x000fea0003c00000 */
[----:B0-----:R-:W-:Y:S01]  /*c930*/  HFMA2.MMA R72, -RZ, RZ, 0, 0 ;  /* 0x00000000ff487435 */ /* 0x001fe200000001ff */
[----:B-1----:R-:W-:Y:S02]  /*c940*/  MOV R66, R70 ;  /* 0x0000004600427202 */ /* 0x002fe40000000f00 */
[----:B------:R-:W-:Y:S02]  /*c950*/  MOV R71, R67 ;  /* 0x0000004300477202 */ /* 0x000fe40000000f00 */
[----:B------:R-:W-:-:S02]  /*c960*/  MOV R73, 0x1f ;  /* 0x0000001f00497802 */ /* 0x000fc40000000f00 */
[----:B------:R-:W-:Y:S02]  /*c970*/  MOV R70, 0xffffffff ;  /* 0xffffffff00467802 */ /* 0x000fe40000000f00 */
[----:B------:R-:W-:Y:S02]  /*c980*/  MOV R68, 0xc9a0 ;  /* 0x0000c9a000447802 */ /* 0x000fe40000000f00 */
[----:B------:R-:W-:Y:S05]  /*c990*/  CALL.REL.NOINC `($__internal_172_$__cuda_sm70_shflsync_idx_p) ;  /* 0x00000f5000007944 */ /* 0x000fea0003c00000 */
[----:B-1----:R-:W-:Y:S01]  /*c9a0*/  MOV R67, R70 ;  /* 0x0000004600437202 */ /* 0x002fe20000000f00 */
[----:B0-----:R-:W-:Y:S05]  /*c9b0*/  BRA `(.L_x_7221) ;  /* 0xffff8a5000007947 */ /* 0x001fea000383ffff */
.L_x_7124:
[----:B------:R-:W-:Y:S01]  /*c9c0*/  HFMA2.MMA R231, -RZ, RZ, 0, 5.9604644775390625e-08 ;  /* 0x00000001ffe77435 */ /* 0x000fe200000001ff */
[----:B------:R-:W-:Y:S02]  /*c9d0*/  MOV R70, R226 ;  /* 0x000000e200467202 */ /* 0x000fe40000000f00 */
[----:B------:R-:W-:Y:S02]  /*c9e0*/  MOV R72, 0x1f ;  /* 0x0000001f00487802 */ /* 0x000fe40000000f00 */
[----:B------:R-:W-:Y:S02]  /*c9f0*/  MOV R233, 0xffffffff ;  /* 0xffffffff00e97802 */ /* 0x000fe40000000f00 */
[----:B------:R-:W-:-:S02]  /*ca00*/  MOV R68, 0xca20 ;  /* 0x0000ca2000447802 */ /* 0x000fc40000000f00 */
[----:B------:R-:W-:Y:S05]  /*ca10*/  CALL.REL.NOINC `($__internal_171_$__cuda_sm70_shflsync_down) ;  /* 0x00000e9000007944 */ /* 0x000fea0003c00000 */
[----:B-1----:R-:W-:Y:S01]  /*ca20*/  MOV R71, R231 ;  /* 0x000000e700477202 */ /* 0x002fe20000000f00 */
[----:B0-----:R-:W-:Y:S05]  /*ca30*/  BRA `(.L_x_7222) ;  /* 0xffff9cc000007947 */ /* 0x001fea000383ffff */
.L_x_7125:
[----:B------:R-:W-:Y:S01]  /*ca40*/  HFMA2.MMA R231, -RZ, RZ, 0, 5.9604644775390625e-08 ;  /* 0x00000001ffe77435 */ /* 0x000fe200000001ff */
[----:B------:R-:W-:-:S02]  /*ca50*/  MOV R70, R224 ;  /* 0x000000e000467202 */ /* 0x000fc40000000f00 */
[----:B------:R-:W-:Y:S02]  /*ca60*/  MOV R72, 0x1f ;  /* 0x0000001f00487802 */ /* 0x000fe40000000f00 */
[----:B------:R-:W-:Y:S02]  /*ca70*/  MOV R233, 0xffffffff ;  /* 0xffffffff00e97802 */ /* 0x000fe40000000f00 */
[----:B------:R-:W-:Y:S02]  /*ca80*/  MOV R68, 0xcaa0 ;  /* 0x0000caa000447802 */ /* 0x000fe40000000f00 */
[----:B01----:R-:W-:Y:S05]  /*ca90*/  CALL.REL.NOINC `($__internal_171_$__cuda_sm70_shflsync_down) ;  /* 0x00000e1000007944 */ /* 0x003fea0003c00000 */
[----:B-1----:R-:W-:Y:S01]  /*caa0*/  MOV R73, R231 ;  /* 0x000000e700497202 */ /* 0x002fe20000000f00 */
[----:B------:R-:W-:Y:S01]  /*cab0*/  HFMA2.MMA R231, -RZ, RZ, 0, 5.9604644775390625e-08 ;  /* 0x00000001ffe77435 */ /* 0x000fe200000001ff */
[----:B0-----:R-:W-:Y:S02]  /*cac0*/  MOV R70, R75 ;  /* 0x0000004b00467202 */ /* 0x001fe40000000f00 */
[----:B------:R-:W-:Y:S02]  /*cad0*/  MOV R72, 0x1f ;  /* 0x0000001f00487802 */ /* 0x000fe40000000f00 */
[----:B------:R-:W-:-:S02]  /*cae0*/  MOV R233, 0xffffffff ;  /* 0xffffffff00e97802 */ /* 0x000fc40000000f00 */
[----:B------:R-:W-:Y:S02]  /*caf0*/  MOV R68, 0xcb10 ;  /* 0x0000cb1000447802 */ /* 0x000fe40000000f00 */
[----:B------:R-:W-:Y:S05]  /*cb00*/  CALL.REL.NOINC `($__internal_171_$__cuda_sm70_shflsync_down) ;  /* 0x00000da000007944 */ /* 0x000fea0003c00000 */
[----:B-1----:R-:W-:Y:S01]  /*cb10*/  MOV R217, R231 ;  /* 0x000000e700d97202 */ /* 0x002fe20000000f00 */
[----:B------:R-:W-:Y:S01]  /*cb20*/  HFMA2.MMA R231, -RZ, RZ, 0, 5.9604644775390625e-08 ;  /* 0x00000001ffe77435 */ /* 0x000fe200000001ff */
[----:B0-----:R-:W-:Y:S02]  /*cb30*/  MOV R70, R74 ;  /* 0x0000004a00467202 */ /* 0x001fe40000000f00 */
[----:B------:R-:W-:Y:S02]  /*cb40*/  MOV R72, 0x1f ;  /* 0x0000001f00487802 */ /* 0x000fe40000000f00 */
[----:B------:R-:W-:Y:S02]  /*cb50*/  MOV R233, 0xffffffff ;  /* 0xffffffff00e97802 */ /* 0x000fe40000000f00 */
[----:B------:R-:W-:Y:S02]  /*cb60*/  MOV R68, 0xcb80 ;  /* 0x0000cb8000447802 */ /* 0x000fe40000000f00 */
[----:B------:R-:W-:Y:S05]  /*cb70*/  CALL.REL.NOINC `($__internal_171_$__cuda_sm70_shflsync_down) ;  /* 0x00000d3000007944 */ /* 0x000fea0003c00000 */
[----:B-1----:R-:W-:Y:S01]  /*cb80*/  MOV R69, R231 ;  /* 0x000000e700457202 */ /* 0x002fe20000000f00 */
[----:B0-----:R-:W-:Y:S05]  /*cb90*/  BRA `(.L_x_7223) ;  /* 0xffff9ba000007947 */ /* 0x001fea000383ffff */
.L_x_7128:
[----:B------:R-:W-:Y:S01]  /*cba0*/  HFMA2.MMA R231, -RZ, RZ, 0, 1.1920928955078125e-07 ;  /* 0x00000002ffe77435 */ /* 0x000fe200000001ff */
[----:B------:R-:W-:-:S02]  /*cbb0*/  MOV R70, R226 ;  /* 0x000000e200467202 */ /* 0x000fc40000000f00 */
[----:B------:R-:W-:Y:S02]  /*cbc0*/  MOV R72, 0x1f ;  /* 0x0000001f00487802 */ /* 0x000fe40000000f00 */
[----:B------:R-:W-:Y:S02]  /*cbd0*/  MOV R233, 0xffffffff ;  /* 0xffffffff00e97802 */ /* 0x000fe40000000f00 */
[----:B------:R-:W-:Y:S02]  /*cbe0*/  MOV R68, 0xcc00 ;  /* 0x0000cc0000447802 */ /* 0x000fe40000000f00 */
[----:B01234-:R-:W-:Y:S05]  /*cbf0*/  CALL.REL.NOINC `($__internal_171_$__cuda_sm70_shflsync_down) ;  /* 0x00000cb000007944 */ /* 0x01ffea0003c00000 */
[----:B-1----:R-:W-:Y:S01]  /*cc00*/  MOV R71, R231 ;  /* 0x000000e700477202 */ /* 0x002fe20000000f00 */
[----:B------:R-:W-:Y:S01]  /*cc10*/  HFMA2.MMA R231, -RZ, RZ, 0, 1.1920928955078125e-07 ;  /* 0x00000002ffe77435 */ /* 0x000fe200000001ff */
[----:B0-----:R-:W-:Y:S02]  /*cc20*/  MOV R70, R224 ;  /* 0x000000e000467202 */ /* 0x001fe40000000f00 */
[----:B------:R-:W-:Y:S02]  /*cc30*/  MOV R72, 0x1f ;  /* 0x0000001f00487802 */ /* 0x000fe40000000f00 */
[----:B------:R-:W-:-:S02]  /*cc40*/  MOV R233, 0xffffffff ;  /* 0xffffffff00e97802 */ /* 0x000fc40000000f00 */
[----:B------:R-:W-:Y:S02]  /*cc50*/  MOV R68, 0xcc70 ;  /* 0x0000cc7000447802 */ /* 0x000fe40000000f00 */
[----:B------:R-:W-:Y:S05]  /*cc60*/  CALL.REL.NOINC `($__internal_171_$__cuda_sm70_shflsync_down) ;  /* 0x00000c4000007944 */ /* 0x000fea0003c00000 */
[----:B-1----:R-:W-:Y:S01]  /*cc70*/  MOV R73, R231 ;  /* 0x000000e700497202 */ /* 0x002fe20000000f00 */
[----:B------:R-:W-:Y:S01]  /*cc80*/  HFMA2.MMA R231, -RZ, RZ, 0, 1.1920928955078125e-07 ;  /* 0x00000002ffe77435 */ /* 0x000fe200000001ff */
[----:B0-----:R-:W-:Y:S02]  /*cc90*/  MOV R70, R75 ;  /* 0x0000004b00467202 */ /* 0x001fe40000000f00 */
[----:B------:R-:W-:Y:S02]  /*cca0*/  MOV R72, 0x1f ;  /* 0x0000001f00487802 */ /* 0x000fe40000000f00 */
[----:B------:R-:W-:Y:S02]  /*ccb0*/  MOV R233, 0xffffffff ;  /* 0xffffffff00e97802 */ /* 0x000fe40000000f00 */
[----:B------:R-:W-:Y:S02]  /*ccc0*/  MOV R68, 0xcce0 ;  /* 0x0000cce000447802 */ /* 0x000fe40000000f00 */
[----:B------:R-:W-:Y:S05]  /*ccd0*/  CALL.REL.NOINC `($__internal_171_$__cuda_sm70_shflsync_down) ;  /* 0x00000bd000007944 */ /* 0x000fea0003c00000 */
[----:B-1----:R-:W-:Y:S01]  /*cce0*/  MOV R217, R231 ;  /* 0x000000e700d97202 */ /* 0x002fe20000000f00 */
[----:B------:R-:W-:Y:S01]  /*ccf0*/  HFMA2.MMA R231, -RZ, RZ, 0, 1.1920928955078125e-07 ;  /* 0x00000002ffe77435 */ /* 0x000fe200000001ff */
[----:B0-----:R-:W-:-:S02]  /*cd00*/  MOV R70, R74 ;  /* 0x0000004a00467202 */ /* 0x001fc40000000f00 */
[----:B------:R-:W-:Y:S02]  /*cd10*/  MOV R72, 0x1f ;  /* 0x0000001f00487802 */ /* 0x000fe40000000f00 */
[----:B------:R-:W-:Y:S02]  /*cd20*/  MOV R233, 0xffffffff ;  /* 0xffffffff00e97802 */ /* 0x000fe40000000f00 */
[----:B------:R-:W-:Y:S02]  /*cd30*/  MOV R68, 0xcd50 ;  /* 0x0000cd5000447802 */ /* 0x000fe40000000f00 */
[----:B------:R-:W-:Y:S05]  /*cd40*/  CALL.REL.NOINC `($__internal_171_$__cuda_sm70_shflsync_down) ;  /* 0x00000b6000007944 */ /* 0x000fea0003c00000 */
[----:B-1----:R-:W-:Y:S01]  /*cd50*/  MOV R69, R231 ;  /* 0x000000e700457202 */ /* 0x002fe20000000f00 */
[----:B0-----:R-:W-:Y:S05]  /*cd60*/  BRA `(.L_x_7224) ;  /* 0xffff9b2000007947 */ /* 0x001fea000383ffff */
.L_x_7131:
[----:B------:R-:W-:Y:S01]  /*cd70*/  HFMA2.MMA R231, -RZ, RZ, 0, 2.384185791015625e-07 ;  /* 0x00000004ffe77435 */ /* 0x000fe200000001ff */
[----:B------:R-:W-:Y:S02]  /*cd80*/  MOV R70, R226 ;  /* 0x000000e200467202 */ /* 0x000fe40000000f00 */
[----:B------:R-:W-:Y:S02]  /*cd90*/  MOV R72, 0x1f ;  /* 0x0000001f00487802 */ /* 0x000fe40000000f00 */
[----:B------:R-:W-:-:S02]  /*cda0*/  MOV R233, 0xffffffff ;  /* 0xffffffff00e97802 */ /* 0x000fc40000000f00 */
[----:B------:R-:W-:Y:S02]  /*cdb0*/  MOV R68, 0xcdd0 ;  /* 0x0000cdd000447802 */ /* 0x000fe40000000f00 */
[----:B01234-:R-:W-:Y:S05]  /*cdc0*/  CALL.REL.NOINC `($__internal_171_$__cuda_sm70_shflsync_down) ;  /* 0x00000ae000007944 */ /* 0x01ffea0003c00000 */
[----:B-1----:R-:W-:Y:S01]  /*cdd0*/  MOV R71, R231 ;  /* 0x000000e700477202 */ /* 0x002fe20000000f00 */
[----:B0-----:R-:W-:Y:S05]  /*cde0*/  BRA `(.L_x_7225) ;  /* 0xffff9bc000007947 */ /* 0x001fea000383ffff */
.L_x_7132:
[----:B------:R-:W-:Y:S01]  /*cdf0*/  HFMA2.MMA R231, -RZ, RZ, 0, 2.384185791015625e-07 ;  /* 0x00000004ffe77435 */ /* 0x000fe200000001ff */
[----:B------:R-:W-:Y:S02]  /*ce00*/  MOV R70, R224 ;  /* 0x000000e000467202 */ /* 0x000fe40000000f00 */
[----:B------:R-:W-:Y:S02]  /*ce10*/  MOV R72, 0x1f ;  /* 0x0000001f00487802 */ /* 0x000fe40000000f00 */
[----:B------:R-:W-:Y:S02]  /*ce20*/  MOV R233, 0xffffffff ;  /* 0xffffffff00e97802 */ /* 0x000fe40000000f00 */
[----:B------:R-:W-:Y:S02]  /*ce30*/  MOV R68, 0xce50 ;  /* 0x0000ce5000447802 */ /* 0x000fe40000000f00 */
[----:B01234-:R-:W-:Y:S05]  /*ce40*/  CALL.REL.NOINC `($__internal_171_$__cuda_sm70_shflsync_down) ;  /* 0x00000a6000007944 */ /* 0x01ffea0003c00000 */
[----:B-1----:R-:W-:Y:S01]  /*ce50*/  MOV R73, R231 ;  /* 0x000000e700497202 */ /* 0x002fe20000000f00 */
[----:B------:R-:W-:Y:S01]  /*ce60*/  HFMA2.MMA R231, -RZ, RZ, 0, 2.384185791015625e-07 ;  /* 0x00000004ffe77435 */ /* 0x000fe200000001ff */
[----:B0-----:R-:W-:-:S02]  /*ce70*/  MOV R70, R75 ;  /* 0x0000004b00467202 */ /* 0x001fc40000000f00 */
[----:B------:R-:W-:Y:S02]  /*ce80*/  MOV R72, 0x1f ;  /* 0x0000001f00487802 */ /* 0x000fe40000000f00 */
[----:B------:R-:W-:Y:S02]  /*ce90*/  MOV R233, 0xffffffff ;  /* 0xffffffff00e97802 */ /* 0x000fe40000000f00 */
[----:B------:R-:W-:Y:S02]  /*cea0*/  MOV R68, 0xcec0 ;  /* 0x0000cec000447802 */ /* 0x000fe40000000f00 */
[----:B------:R-:W-:Y:S05]  /*ceb0*/  CALL.REL.NOINC `($__internal_171_$__cuda_sm70_shflsync_down) ;  /* 0x000009f000007944 */ /* 0x000fea0003c00000 */
[----:B-1----:R-:W-:Y:S01]  /*cec0*/  MOV R217, R231 ;  /* 0x000000e700d97202 */ /* 0x002fe20000000f00 */
[----:B------:R-:W-:Y:S01]  /*ced0*/  HFMA2.MMA R231, -RZ, RZ, 0, 2.384185791015625e-07 ;  /* 0x00000004ffe77435 */ /* 0x000fe200000001ff */
[----:B0-----:R-:W-:Y:S02]  /*cee0*/  MOV R70, R74 ;  /* 0x0000004a00467202 */ /* 0x001fe40000000f00 */
[----:B------:R-:W-:Y:S02]  /*cef0*/  MOV R72, 0x1f ;  /* 0x0000001f00487802 */ /* 0x000fe40000000f00 */
[----:B------:R-:W-:-:S02]  /*cf00*/  MOV R233, 0xffffffff ;  /* 0xffffffff00e97802 */ /* 0x000fc40000000f00 */
[----:B------:R-:W-:Y:S02]  /*cf10*/  MOV R68, 0xcf30 ;  /* 0x0000cf3000447802 */ /* 0x000fe40000000f00 */
[----:B------:R-:W-:Y:S05]  /*cf20*/  CALL.REL.NOINC `($__internal_171_$__cuda_sm70_shflsync_down) ;  /* 0x0000098000007944 */ /* 0x000fea0003c00000 */
[----:B-1----:R-:W-:Y:S01]  /*cf30*/  MOV R69, R231 ;  /* 0x000000e700457202 */ /* 0x002fe20000000f00 */
[----:B0-----:R-:W-:Y:S05]  /*cf40*/  BRA `(.L_x_7226) ;  /* 0xffff9aa000007947 */ /* 0x001fea000383ffff */
.L_x_7135:
[----:B------:R-:W-:Y:S01]  /*cf50*/  HFMA2.MMA R231, -RZ, RZ, 0, 4.76837158203125e-07 ;  /* 0x00000008ffe77435 */ /* 0x000fe200000001ff */
[----:B------:R-:W-:Y:S02]  /*cf60*/  MOV R70, R226 ;  /* 0x000000e200467202 */ /* 0x000fe40000000f00 */
[----:B------:R-:W-:Y:S02]  /*cf70*/  MOV R72, 0x1f ;  /* 0x0000001f00487802 */ /* 0x000fe40000000f00 */
[----:B------:R-:W-:Y:S02]  /*cf80*/  MOV R233, 0xffffffff ;  /* 0xffffffff00e97802 */ /* 0x000fe40000000f00 */
[----:B------:R-:W-:Y:S02]  /*cf90*/  MOV R68, 0xcfb0 ;  /* 0x0000cfb000447802 */ /* 0x000fe40000000f00 */
[----:B01234-:R-:W-:Y:S05]  /*cfa0*/  CALL.REL.NOINC `($__internal_171_$__cuda_sm70_shflsync_down) ;  /* 0x0000090000007944 */ /* 0x01ffea0003c00000 */
[----:B-1----:R-:W-:Y:S01]  /*cfb0*/  MOV R71, R231 ;  /* 0x000000e700477202 */ /* 0x002fe20000000f00 */
[----:B------:R-:W-:Y:S01]  /*cfc0*/  HFMA2.MMA R231, -RZ, RZ, 0, 4.76837158203125e-07 ;  /* 0x00000008ffe77435 */ /* 0x000fe200000001ff */
[----:B0-----:R-:W-:-:S02]  /*cfd0*/  MOV R70, R224 ;  /* 0x000000e000467202 */ /* 0x001fc40000000f00 */
[----:B------:R-:W-:Y:S02]  /*cfe0*/  MOV R72, 0x1f ;  /* 0x0000001f00487802 */ /* 0x000fe40000000f00 */
[----:B------:R-:W-:Y:S02]  /*cff0*/  MOV R233, 0xffffffff ;  /* 0xffffffff00e97802 */ /* 0x000fe40000000f00 */
[----:B------:R-:W-:Y:S02]  /*d000*/  MOV R68, 0xd020 ;  /* 0x0000d02000447802 */ /* 0x000fe40000000f00 */
[----:B------:R-:W-:Y:S05]  /*d010*/  CALL.REL.NOINC `($__internal_171_$__cuda_sm70_shflsync_down) ;  /* 0x0000089000007944 */ /* 0x000fea0003c00000 */
[----:B-1----:R-:W-:Y:S01]  /*d020*/  MOV R73, R231 ;  /* 0x000000e700497202 */ /* 0x002fe20000000f00 */
[----:B------:R-:W-:Y:S01]  /*d030*/  HFMA2.MMA R231, -RZ, RZ, 0, 4.76837158203125e-07 ;  /* 0x00000008ffe77435 */ /* 0x000fe200000001ff */
[----:B0-----:R-:W-:Y:S02]  /*d040*/  MOV R70, R75 ;  /* 0x0000004b00467202 */ /* 0x001fe40000000f00 */
[----:B------:R-:W-:Y:S02]  /*d050*/  MOV R72, 0x1f ;  /* 0x0000001f00487802 */ /* 0x000fe40000000f00 */
[----:B------:R-:W-:-:S02]  /*d060*/  MOV R233, 0xffffffff ;  /* 0xffffffff00e97802 */ /* 0x000fc40000000f00 */
[----:B------:R-:W-:Y:S02]  /*d070*/  MOV R68, 0xd090 ;  /* 0x0000d09000447802 */ /* 0x000fe40000000f00 */
[----:B------:R-:W-:Y:S05]  /*d080*/  CALL.REL.NOINC `($__internal_171_$__cuda_sm70_shflsync_down) ;  /* 0x0000082000007944 */ /* 0x000fea0003c00000 */
[----:B-1----:R-:W-:Y:S01]  /*d090*/  MOV R217, R231 ;  /* 0x000000e700d97202 */ /* 0x002fe20000000f00 */
[----:B------:R-:W-:Y:S01]  /*d0a0*/  HFMA2.MMA R231, -RZ, RZ, 0, 4.76837158203125e-07 ;  /* 0x00000008ffe77435 */ /* 0x000fe200000001ff */
[----:B0-----:R-:W-:Y:S02]  /*d0b0*/  MOV R70, R74 ;  /* 0x0000004a00467202 */ /* 0x001fe40000000f00 */
[----:B------:R-:W-:Y:S02]  /*d0c0*/  MOV R72, 0x1f ;  /* 0x0000001f00487802 */ /* 0x000fe40000000f00 */
[----:B------:R-:W-:Y:S02]  /*d0d0*/  MOV R233, 0xffffffff ;  /* 0xffffffff00e97802 */ /* 0x000fe40000000f00 */
[----:B------:R-:W-:Y:S02]  /*d0e0*/  MOV R68, 0xd100 ;  /* 0x0000d10000447802 */ /* 0x000fe40000000f00 */
[----:B------:R-:W-:Y:S05]  /*d0f0*/  CALL.REL.NOINC `($__internal_171_$__cuda_sm70_shflsync_down) ;  /* 0x000007b000007944 */ /* 0x000fea0003c00000 */
[----:B-1----:R-:W-:Y:S01]  /*d100*/  MOV R69, R231 ;  /* 0x000000e700457202 */ /* 0x002fe20000000f00 */
[----:B0-----:R-:W-:Y:S05]  /*d110*/  BRA `(.L_x_7227) ;  /* 0xffff9a2000007947 */ /* 0x001fea000383ffff */
.L_x_7138:
[----:B------:R-:W-:Y:S01]  /*d120*/  HFMA2.MMA R231, -RZ, RZ, 0, 9.5367431640625e-07 ;  /* 0x00000010ffe77435 */ /* 0x000fe200000001ff */
[----:B------:R-:W-:-:S02]  /*d130*/  MOV R70, R226 ;  /* 0x000000e200467202 */ /* 0x000fc40000000f00 */
[----:B------:R-:W-:Y:S02]  /*d140*/  MOV R72, 0x1f ;  /* 0x0000001f00487802 */ /* 0x000fe40000000f00 */
[----:B------:R-:W-:Y:S02]  /*d150*/  MOV R233, 0xffffffff ;  /* 0xffffffff00e97802 */ /* 0x000fe40000000f00 */
[----:B------:R-:W-:Y:S02]  /*d160*/  MOV R68, 0xd180 ;  /* 0x0000d18000447802 */ /* 0x000fe40000000f00 */
[----:B01234-:R-:W-:Y:S05]  /*d170*/  CALL.REL.NOINC `($__internal_171_$__cuda_sm70_shflsync_down) ;  /* 0x0000073000007944 */ /* 0x01ffea0003c00000 */
[----:B-1----:R-:W-:Y:S01]  /*d180*/  MOV R71, R231 ;  /* 0x000000e700477202 */ /* 0x002fe20000000f00 */
[----:B0-----:R-:W-:Y:S05]  /*d190*/  BRA `(.L_x_7228) ;  /* 0xffff9ac000007947 */ /* 0x001fea000383ffff */
.L_x_7139:
[----:B------:R-:W-:Y:S01]  /*d1a0*/  HFMA2.MMA R231, -RZ, RZ, 0, 9.5367431640625e-07 ;  /* 0x00000010ffe77435 */ /* 0x000fe200000001ff */
[----:B------:R-:W-:Y:S02]  /*d1b0*/  MOV R70, R224 ;  /* 0x000000e000467202 */ /* 0x000fe40000000f00 */
[----:B------:R-:W-:Y:S02]  /*d1c0*/  MOV R72, 0x1f ;  /* 0x0000001f00487802 */ /* 0x000fe40000000f00 */
[----:B------:R-:W-:-:S02]  /*d1d0*/  MOV R233, 0xffffffff ;  /* 0xffffffff00e97802 */ /* 0x000fc40000000f00 */
[----:B------:R-:W-:Y:S02]  /*d1e0*/  MOV R68, 0xd200 ;  /* 0x0000d20000447802 */ /* 0x000fe40000000f00 */
[----:B01234-:R-:W-:Y:S05]  /*d1f0*/  CALL.REL.NOINC `($__internal_171_$__cuda_sm70_shflsync_down) ;  /* 0x000006b000007944 */ /* 0x01ffea0003c00000 */
[----:B-1----:R-:W-:Y:S01]  /*d200*/  MOV R73, R231 ;  /* 0x000000e700497202 */ /* 0x002fe20000000f00 */
[----:B------:R-:W-:Y:S01]  /*d210*/  HFMA2.MMA R231, -RZ, RZ, 0, 9.5367431640625e-07 ;  /* 0x00000010ffe77435 */ /* 0x000fe200000001ff */
[----:B0-----:R-:W-:Y:S02]  /*d220*/  MOV R70, R75 ;  /* 0x0000004b00467202 */ /* 0x001fe40000000f00 */
[----:B------:R-:W-:Y:S02]  /*d230*/  MOV R72, 0x1f ;  /* 0x0000001f00487802 */ /* 0x000fe40000000f00 */
[----:B------:R-:W-:Y:S02]  /*d240*/  MOV R233, 0xffffffff ;  /* 0xffffffff00e97802 */ /* 0x000fe40000000f00 */
[----:B------:R-:W-:Y:S02]  /*d250*/  MOV R68, 0xd270 ;  /* 0x0000d27000447802 */ /* 0x000fe40000000f00 */
[----:B------:R-:W-:Y:S05]  /*d260*/  CALL.REL.NOINC `($__internal_171_$__cuda_sm70_shflsync_down) ;  /* 0x0000064000007944 */ /* 0x000fea0003c00000 */
[----:B-1----:R-:W-:Y:S01]  /*d270*/  MOV R217, R231 ;  /* 0x000000e700d97202 */ /* 0x002fe20000000f00 */
[----:B------:R-:W-:Y:S01]  /*d280*/  HFMA2.MMA R231, -RZ, RZ, 0, 9.5367431640625e-07 ;  /* 0x00000010ffe77435 */ /* 0x000fe200000001ff */
[----:B0-----:R-:W-:-:S02]  /*d290*/  MOV R70, R74 ;  /* 0x0000004a00467202 */ /* 0x001fc40000000f00 */
[----:B------:R-:W-:Y:S02]  /*d2a0*/  MOV R72, 0x1f ;  /* 0x0000001f00487802 */ /* 0x000fe40000000f00 */
[----:B------:R-:W-:Y:S02]  /*d2b0*/  MOV R233, 0xffffffff ;  /* 0xffffffff00e97802 */ /* 0x000fe40000000f00 */
[----:B------:R-:W-:Y:S02]  /*d2c0*/  MOV R68, 0xd2e0 ;  /* 0x0000d2e000447802 */ /* 0x000fe40000000f00 */
[----:B------:R-:W-:Y:S05]  /*d2d0*/  CALL.REL.NOINC `($__internal_171_$__cuda_sm70_shflsync_down) ;  /* 0x000005d000007944 */ /* 0x000fea0003c00000 */
[----:B-1----:R-:W-:Y:S01]  /*d2e0*/  MOV R69, R231 ;  /* 0x000000e700457202 */ /* 0x002fe20000000f00 */
[----:B0-----:R-:W-:Y:S05]  /*d2f0*/  BRA `(.L_x_7229) ;  /* 0xffff99a000007947 */ /* 0x001fea000383ffff */
.L_x_7142:
[----:B------:R-:W-:Y:S01]  /*d300*/  HFMA2.MMA R72, -RZ, RZ, 0, 0 ;  /* 0x00000000ff487435 */ /* 0x000fe200000001ff */
[----:B-1----:R-:W-:Y:S02]  /*d310*/  MOV R71, R226 ;  /* 0x000000e200477202 */ /* 0x002fe40000000f00 */
[----:B---3--:R-:W-:Y:S02]  /*d320*/  MOV R73, 0x1f ;  /* 0x0000001f00497802 */ /* 0x008fe40000000f00 */
[----:B------:R-:W-:-:S02]  /*d330*/  MOV R70, 0xffffffff ;  /* 0xffffffff00467802 */ /* 0x000fc40000000f00 */
[----:B------:R-:W-:Y:S02]  /*d340*/  MOV R68, 0xd360 ;  /* 0x0000d36000447802 */ /* 0x000fe40000000f00 */
[----:B0-2-4-:R-:W-:Y:S05]  /*d350*/  CALL.REL.NOINC `($__internal_172_$__cuda_sm70_shflsync_idx_p) ;  /* 0x0000059000007944 */ /* 0x015fea0003c00000 */
[----:B0-----:R-:W-:Y:S01]  /*d360*/  HFMA2.MMA R72, -RZ, RZ, 0, 0 ;  /* 0x00000000ff487435 */ /* 0x001fe200000001ff */
[----:B-1----:R-:W-:Y:S02]  /*d370*/  MOV R225, R70 ;  /* 0x0000004600e17202 */ /* 0x002fe40000000f00 */
[----:B------:R-:W-:Y:S02]  /*d380*/  MOV R71, R224 ;  /* 0x000000e000477202 */ /* 0x000fe40000000f00 */
[----:B------:R-:W-:Y:S02]  /*d390*/  MOV R73, 0x1f ;  /* 0x0000001f00497802 */ /* 0x000fe40000000f00 */
[----:B------:R-:W-:Y:S02]  /*d3a0*/  MOV R70, 0xffffffff ;  /* 0xffffffff00467802 */ /* 0x000fe40000000f00 */
[----:B------:R-:W-:Y:S02]  /*d3b0*/  MOV R68, 0xd3d0 ;  /* 0x0000d3d000447802 */ /* 0x000fe40000000f00 */
        /* <DEDUP_REMOVED lines=15> */
[----:B------:R-:W-:Y:S01]  /*d4b0*/  HFMA2.MMA R231, -RZ, RZ, 0, 5.9604644775390625e-08 ;  /* 0x00000001ffe77435 */ /* 0x000fe200000001ff */
[----:B-1----:R-:W-:Y:S02]  /*d4c0*/  MOV R217, R70 ;  /* 0x0000004600d97202 */ /* 0x002fe40000000f00 */
[----:B------:R-:W-:Y:S02]  /*d4d0*/  MOV R70, R226 ;  /* 0x000000e200467202 */ /* 0x000fe40000000f00 */
[----:B0-----:R-:W-:Y:S02]  /*d4e0*/  MOV R72, 0x1f ;  /* 0x0000001f00487802 */ /* 0x001fe40000000f00 */
[----:B------:R-:W-:Y:S02]  /*d4f0*/  MOV R233, 0xffffffff ;  /* 0xffffffff00e97802 */ /* 0x000fe40000000f00 */
[----:B------:R-:W-:-:S02]  /*d500*/  MOV R68, 0xd520 ;  /* 0x0000d52000447802 */ /* 0x000fc40000000f00 */
[----:B------:R-:W-:Y:S05]  /*d510*/  CALL.REL.NOINC `($__internal_171_$__cuda_sm70_shflsync_down) ;  /* 0x0000039000007944 */ /* 0x000fea0003c00000 */
[----:B-1----:R-:W-:Y:S01]  /*d520*/  MOV R228, R231 ;  /* 0x000000e700e47202 */ /* 0x002fe20000000f00 */
[----:B------:R-:W-:Y:S01]  /*d530*/  HFMA2.MMA R231, -RZ, RZ, 0, 5.9604644775390625e-08 ;  /* 0x00000001ffe77435 */ /* 0x000fe200000001ff */
[----:B0-----:R-:W-:-:S02]  /*d540*/  MOV R70, R224 ;  /* 0x000000e000467202 */ /* 0x001fc40000000f00 */
[----:B------:R-:W-:Y:S02]  /*d550*/  MOV R72, 0x1f ;  /* 0x0000001f00487802 */ /* 0x000fe40000000f00 */
[----:B------:R-:W-:Y:S02]  /*d560*/  MOV R233, 0xffffffff ;  /* 0xffffffff00e97802 */ /* 0x000fe40000000f00 */
[----:B------:R-:W-:Y:S02]  /*d570*/  MOV R68, 0xd590 ;  /* 0x0000d59000447802 */ /* 0x000fe40000000f00 */
[----:B------:R-:W-:Y:S05]  /*d580*/  CALL.REL.NOINC `($__internal_171_$__cuda_sm70_shflsync_down) ;  /* 0x0000032000007944 */ /* 0x000fea0003c00000 */
        /* <DEDUP_REMOVED lines=14> */
[CC--:B------:R-:W-:Y:S01]  /*d670*/  FMUL.FTZ R226, R64.reuse, R225.reuse ;  /* 0x000000e140e27220 */ /* 0x0c0fe20000410000 */
[----:B------:R-:W-:Y:S01]  /*d680*/  MOV R71, R64 ;  /* 0x0000004000477202 */ /* 0x000fe20000000f00 */
[-C--:B------:R-:W-:Y:S01]  /*d690*/  FMUL.FTZ R224, R64, R230.reuse ;  /* 0x000000e640e07220 */ /* 0x080fe20000410000 */
[----:B0-----:R-:W-:Y:S01]  /*d6a0*/  HFMA2.MMA R72, -RZ, RZ, 0, 0 ;  /* 0x00000000ff487435 */ /* 0x001fe200000001ff */
        /* <DEDUP_REMOVED lines=8> */
[----:B-1----:R-:W-:Y:S05]  /*d730*/  CALL.REL.NOINC `($__internal_172_$__cuda_sm70_shflsync_idx_p) ;  /* 0x000001b000007944 */ /* 0x002fea0003c00000 */
        /* <DEDUP_REMOVED lines=21> */
[----:B01----:R-:W-:Y:S01]  /*d890*/  MOV R71, R70 ;  /* 0x0000004600477202 */ /* 0x003fe20000000f00 */
[----:B------:R-:W-:Y:S05]  /*d8a0*/  BRA `(.L_x_7230) ;  /* 0xffff961000007947 */ /* 0x000fea000383ffff */
        .weak           $__internal_171_$__cuda_sm70_shflsync_down
        .type           $__internal_171_$__cuda_sm70_shflsync_down,@function
        .size           $__internal_171_$__cuda_sm70_shflsync_down,($__internal_172_$__cuda_sm70_shflsync_idx_p - $__internal_171_$__cuda_sm70_shflsync_down)
$__internal_171_$__cuda_sm70_shflsync_down:
[----:B------:R-:W-:Y:S01]  /*d8b0*/  HFMA2.MMA R69, -RZ, RZ, 0, 0 ;  /* 0x00000000ff457435 */ /* 0x000fe200000001ff */
[----:B------:R-:W-:Y:S04]  /*d8c0*/  WARPSYNC R233 ;  /* 0x000000e900007348 */ /* 0x000fe80003800000 */
[----:B------:R0:W1:Y:S01]  /*d8d0*/  SHFL.DOWN PT, R231, R70, R231, R72 ;  /* 0x080000e746e77389 */ /* 0x00006200000e0048 */
[----:B------:R-:W-:Y:S05]  /*d8e0*/  RET.REL.NODEC R68 `(_Z25selective_scan_bwd_kernelI32Selective_Scan_bwd_kernel_traitsILi64ELi16ELb1ELb1ELb0ELb0ELb1EN3c108BFloat16ENS1_7complexIfEEEEv12SSMParamsBwd) ;  /* 0xffff271044007950 */ /* 0x000fea0003c3ffff */
        .weak           $__internal_172_$__cuda_sm70_shflsync_idx_p
        .type           $__internal_172_$__cuda_sm70_shflsync_idx_p,@function
        .size           $__internal_172_$__cuda_sm70_shflsync_idx_p,($__internal_173_$__cuda_sm70_shflsync_up - $__internal_172_$__cuda_sm70_shflsync_idx_p)
$__internal_172_$__cuda_sm70_shflsync_idx_p:
[----:B------:R-:W-:Y:S01]  /*d8f0*/  MOV R69, 0x0 ;  /* 0x0000000000457802 */ /* 0x000fe20000000f00 */
[----:B------:R-:W-:Y:S04]  /*d900*/  WARPSYNC R70 ;  /* 0x0000004600007348 */ /* 0x000fe80003800000 */
[----:B------:R0:W1:Y:S01]  /*d910*/  SHFL.IDX PT, R70, R71, R72, R73 ;  /* 0x0000004847467389 */ /* 0x00006200000e0049 */
[----:B------:R-:W-:Y:S05]  /*d920*/  RET.REL.NODEC R68 `(_Z25selective_scan_bwd_kernelI32Selective_Scan_bwd_kernel_traitsILi64ELi16ELb1ELb1ELb0ELb0ELb1EN3c108BFloat16ENS1_7complexIfEEEEv12SSMParamsBwd) ;  /* 0xffff26d044007950 */ /* 0x000fea0003c3ffff */
        .weak           $__internal_173_$__cuda_sm70_shflsync_up
        .type           $__internal_173_$__cuda_sm70_shflsync_up,@function
        .size           $__internal_173_$__cuda_sm70_shflsync_up,(.L_x_14605 - $__internal_173_$__cuda_sm70_shflsync_up)
$__internal_173_$__cuda_sm70_shflsync_up:
[----:B------:R-:W-:Y:S01]  /*d930*/  HFMA2.MMA R69, -RZ, RZ, 0, 0 ;  /* 0x00000000ff457435 */ /* 0x000fe200000001ff */
[----:B------:R-:W-:Y:S04]  /*d940*/  WARPSYNC R73 ;  /* 0x0000004900007348 */ /* 0x000fe80003800000 */
[----:B------:R0:W1:Y:S01]  /*d950*/  SHFL.UP PT, R73, R226, R71, R224 ;  /* 0x04000047e2497389 */ /* 0x00006200000e00e0 */
[----:B------:R-:W-:Y:S05]  /*d960*/  RET.REL.NODEC R68 `(_Z25selective_scan_bwd_kernelI32Selective_Scan_bwd_kernel_traitsILi64ELi16ELb1ELb1ELb0ELb0ELb1EN3c108BFloat16ENS1_7complexIfEEEEv12SSMParamsBwd) ;  /* 0xffff269044007950 */ /* 0x000fea0003c3ffff */
.L_x_7231:
        /* <DEDUP_REMOVED lines=9> */
.L_x_14605:


//--------------------- .text._Z25selective_scan_bwd_kernelI32Selective_Scan_bwd_kernel_traitsILi64ELi16ELb1ELb1ELb0ELb1ELb0EN3c108BFloat16ENS1_7complexIfEEEEv12SSMParamsBwd --------------------------
	.section	.text._Z25selective_scan_bwd_kernelI32Selective_Scan_bwd_kernel_traitsILi64ELi16ELb1ELb1ELb0ELb1ELb0EN3c108BFloat16ENS1_7complexIfEEEEv12SSMParamsBwd,"ax",@progbits
	.sectioninfo	@"SHI_REGISTERS=255"
	.align	128
        .global         _Z25selective_scan_bwd_kernelI32Selective_Scan_bwd_kernel_traitsILi64ELi16ELb1ELb1ELb0ELb1ELb0EN3c108BFloat16ENS1_7complexIfEEEEv12SSMParamsBwd
        .type           _Z25selective_scan_bwd_kernelI32Selective_Scan_bwd_kernel_traitsILi64ELi16ELb1ELb1ELb0ELb1ELb0EN3c108BFloat16ENS1_7complexIfEEEEv12SSMParamsBwd,@function
        .size           _Z25selective_scan_bwd_kernelI32Selective_Scan_bwd_kernel_traitsILi64ELi16ELb1ELb1ELb0ELb1ELb0EN3c108BFloat16ENS1_7complexIfEEEEv12SSMParamsBwd,(.L_x_14608 - _Z25selective_scan_bwd_kernelI32Selective_Scan_bwd_kernel_traitsILi64ELi16ELb1ELb1ELb0ELb1ELb0EN3c108BFloat16ENS1_7complexIfEEEEv12SSMParamsBwd)
        .other          _Z25selective_scan_bwd_kernelI32Selective_Scan_bwd_kernel_traitsILi64ELi16ELb1ELb1ELb0ELb1ELb0EN3c108BFloat16ENS1_7complexIfEEEEv12SSMParamsBwd,@"STO_CUDA_ENTRY STV_DEFAULT"
_Z25selective_scan_bwd_kernelI32Selective_Scan_bwd_kernel_traitsILi64ELi16ELb1ELb1ELb0ELb1ELb0EN3c108BFloat16ENS1_7complexIfEEEEv12SSMParamsBwd:
.text._Z25selective_scan_bwd_kernelI32Selective_Scan_bwd_kernel_traitsILi64ELi16ELb1ELb1ELb0ELb1ELb0EN3c108BFloat16ENS1_7complexIfEEEEv12SSMParamsBwd:
        /* <DEDUP_REMOVED lines=130> */
.L_x_7367:
        /* <DEDUP_REMOVED lines=34> */
[----:B------:R-:W-:-:S02]  /*0a40*/  PRMT R8, RZ, 0x7610, R61 ;  /* 0x00007610ff087816 */ /* 0x000fc4000000003d */
[--C-:B--2---:R-:W-:Y:S02]  /*0a50*/  PRMT R92, RZ, 0x5410, R12.reuse ;  /* 0x00005410ff5c7816 */ /* 0x104fe4000000000c */
[----:B------:R-:W-:Y:S02]  /*0a60*/  PRMT R12, RZ, 0x7610, R12 ;  /* 0x00007610ff0c7816 */ /* 0x000fe4000000000c */
[--C-:B------:R-:W-:Y:S01]  /*0a70*/  PRMT R90, RZ, 0x5410, R13.reuse ;  /* 0x00005410ff5a7816 */ /* 0x100fe2000000000d */
[----:B------:R-:W-:Y:S01]  /*0a80*/  FADD.FTZ R92, R92, UR5 ;  /* 0x000000055c5c7e21 */ /* 0x000fe20008010000 */
[--C-:B------:R-:W-:Y:S01]  /*0a90*/  PRMT R88, RZ, 0x5410, R14.reuse ;  /* 0x00005410ff587816 */ /* 0x100fe2000000000e */
        /* <DEDUP_REMOVED lines=10> */
[----:B------:R-:W-:Y:S02]  /*0b40*/  FSETP.GTU.FTZ.AND P3, PT, R93, 20, PT ;  /* 0x41a000005d00780b */ /* 0x000fe40003f7c000 */
[----:B------:R-:W-:Y:S01]  /*0b50*/  FSETP.GTU.FTZ.AND P2, PT, R90, 20, PT ;  /* 0x41a000005a00780b */ /* 0x000fe20003f5c000 */
[----:B------:R-:W-:Y:S01]  /*0b60*/  FADD.FTZ R86, R86, UR5 ;  /* 0x0000000556567e21 */ /* 0x000fe20008010000 */
[----:B------:R-:W-:Y:S02]  /*0b70*/  FSETP.GTU.FTZ.AND P1, PT, R91, 20, PT ;  /* 0x41a000005b00780b */ /* 0x000fe40003f3c000 */
[----:B------:R-:W-:Y:S02]  /*0b80*/  FSETP.GTU.FTZ.AND P0, PT, R88, 20, PT ;  /* 0x41a000005800780b */ /* 0x000fe40003f1c000 */
[----:B------:R-:W-:Y:S01]  /*0b90*/  FSETP.GTU.FTZ.AND P6, PT, R89, 20, PT ;  /* 0x41a000005900780b */ /* 0x000fe20003fdc000 */
[----:B---3--:R0:W-:Y:S04]  /*0ba0*/  STS.128 [R94.X16], R16 ;  /* 0x000000105e007388 */ /* 0x0081e8000000cc00 */
[----:B----4-:R-:W-:Y:S01]  /*0bb0*/  STS.128 [R94.X16+0x200], R28 ;  /* 0x0002001c5e007388 */ /* 0x010fe2000000cc00 */
[----:B------:R-:W-:-:S06]  /*0bc0*/  NOP ;  /* 0x0000000000007918 */ /* 0x000fcc0000000000 */
[----:B------:R-:W1:Y:S01]  /*0bd0*/  LDS.128 R20, [R10.X16] ;  /* 0x000000000a147984 */ /* 0x000e62000000cc00 */
[----:B0-----:R-:W-:Y:S02]  /*0be0*/  PRMT R18, RZ, 0x7610, R62 ;  /* 0x00007610ff127816 */ /* 0x001fe4000000003e */
[--C-:B-1----:R-:W-:Y:S02]  /*0bf0*/  PRMT R17, RZ, 0x5410, R20.reuse ;  /* 0x00005410ff117816 */ /* 0x102fe40000000014 */
[----:B------:R-:W-:Y:S02]  /*0c00*/  PRMT R16, RZ, 0x7610, R20 ;  /* 0x00007610ff107816 */ /* 0x000fe40000000014 */
[--C-:B------:R-:W-:Y:S01]  /*0c10*/  PRMT R2, RZ, 0x5410, R21.reuse ;  /* 0x00005410ff027816 */ /* 0x100fe20000000015 */
[----:B------:R-:W-:Y:S01]  /*0c20*/  FFMA.FTZ R9, R17, R0, R108 ;  /* 0x0000000011097223 */ /* 0x000fe2000001006c */
[----:B------:R-:W-:Y:S02]  /*0c30*/  PRMT R0, RZ, 0x7610, R60 ;  /* 0x00007610ff007816 */ /* 0x000fe4000000003c */
[----:B------:R-:W-:-:S02]  /*0c40*/  PRMT R3, RZ, 0x7610, R21 ;  /* 0x00007610ff037816 */ /* 0x000fc40000000015 */
[--C-:B------:R-:W-:Y:S01]  /*0c50*/  PRMT R64, RZ, 0x5410, R22.reuse ;  /* 0x00005410ff407816 */ /* 0x100fe20000000016 */
[----:B------:R-:W-:Y:S01]  /*0c60*/  FFMA.FTZ R9, R16, R0, R9 ;  /* 0x0000000010097223 */ /* 0x000fe20000010009 */
[----:B------:R-:W-:Y:S02]  /*0c70*/  PRMT R0, RZ, 0x5410, R61 ;  /* 0x00005410ff007816 */ /* 0x000fe4000000003d */
[----:B------:R-:W-:Y:S02]  /*0c80*/  PRMT R65, RZ, 0x7610, R22 ;  /* 0x00007610ff417816 */ /* 0x000fe40000000016 */
[----:B------:R-:W-:Y:S01]  /*0c90*/  PRMT R66, RZ, 0x7610, R23 ;  /* 0x00007610ff427816 */ /* 0x000fe20000000017 */
[----:B------:R-:W-:Y:S01]  /*0ca0*/  FFMA.FTZ R0, R2, R0, R9 ;  /* 0x0000000002007223 */ /* 0x000fe20000010009 */
[----:B------:R-:W-:-:S03]  /*0cb0*/  MOV R20, c[0x0][0x16c] ;  /* 0x00005b0000147a02 */ /* 0x000fc60000000f00 */
[----:B------:R-:W-:Y:S01]  /*0cc0*/  FFMA.FTZ R19, R3, R8, R0 ;  /* 0x0000000803137223 */ /* 0x000fe20000010000 */
[----:B------:R-:W-:Y:S01]  /*0cd0*/  PRMT R0, RZ, 0x5410, R62 ;  /* 0x00005410ff007816 */ /* 0x000fe2000000003e */
[----:B------:R-:W0:Y:S01]  /*0ce0*/  LDS.128 R8, [R10.X16+0x10] ;  /* 0x000010000a087984 */ /* 0x000e22000000cc00 */
[----:B------:R-:W-:-:S03]  /*0cf0*/  ISETP.GE.AND P5, PT, R20, 0x1, PT ;  /* 0x000000011400780c */ /* 0x000fc60003fa6270 */
[----:B------:R-:W-:-:S04]  /*0d00*/  FFMA.FTZ R0, R64, R0, R19 ;  /* 0x0000000040007223 */ /* 0x000fc80000010013 */
[----:B------:R-:W-:Y:S01]  /*0d10*/  FFMA.FTZ R19, R65, R18, R0 ;  /* 0x0000001241137223 */ /* 0x000fe20000010000 */
[----:B------:R-:W-:Y:S02]  /*0d20*/  PRMT R18, RZ, 0x5410, R63 ;  /* 0x00005410ff127816 */ /* 0x000fe4000000003f */
[----:B------:R-:W-:-:S05]  /*0d30*/  PRMT R0, RZ, 0x5410, R23 ;  /* 0x00005410ff007816 */ /* 0x000fca0000000017 */
[----:B------:R-:W-:-:S04]  /*0d40*/  FFMA.FTZ R19, R0, R18, R19 ;  /* 0x0000001200137223 */ /* 0x000fc80000010013 */
[----:B------:R-:W-:Y:S01]  /*0d50*/  FFMA.FTZ R18, R66, R12, R19 ;  /* 0x0000000c42127223 */ /* 0x000fe20000010013 */
[----:B------:R-:W-:Y:S01]  /*0d60*/  PRMT R19, RZ, 0x5410, R56 ;  /* 0x00005410ff137816 */ /* 0x000fe20000000038 */
        /* <DEDUP_REMOVED lines=32> */
.L_x_7234:
[----:B------:R-:W-:Y:S05]  /*0f70*/  BSYNC B0 ;  /* 0x0000000000007941 */ /* 0x000fea0003800000 */
.L_x_7233:
        /* <DEDUP_REMOVED lines=41> */
.L_x_7236:
[----:B------:R-:W-:Y:S05]  /*1210*/  BSYNC B0 ;  /* 0x0000000000007941 */ /* 0x000fea0003800000 */
.L_x_7235:
        /* <DEDUP_REMOVED lines=39> */
.L_x_7238:
[----:B------:R-:W-:Y:S05]  /*1490*/  BSYNC B0 ;  /* 0x0000000000007941 */ /* 0x000fea0003800000 */
.L_x_7237:
        /* <DEDUP_REMOVED lines=39> */
.L_x_7240:
[----:B------:R-:W-:Y:S05]  /*1710*/  BSYNC B0 ;  /* 0x0000000000007941 */ /* 0x000fea0003800000 */
.L_x_7239:
        /* <DEDUP_REMOVED lines=39> */
.L_x_7242:
[----:B------:R-:W-:Y:S05]  /*1990*/  BSYNC B0 ;  /* 0x0000000000007941 */ /* 0x000fea0003800000 */
.L_x_7241:
        /* <DEDUP_REMOVED lines=39> */
.L_x_7244:
[----:B------:R-:W-:Y:S05]  /*1c10*/  BSYNC B0 ;  /* 0x0000000000007941 */ /* 0x000fea0003800000 */
.L_x_7243:
        /* <DEDUP_REMOVED lines=39> */
.L_x_7246:
[----:B------:R-:W-:Y:S05]  /*1e90*/  BSYNC B0 ;  /* 0x0000000000007941 */ /* 0x000fea0003800000 */
.L_x_7245:
        /* <DEDUP_REMOVED lines=39> */
.L_x_7248:
[----:B------:R-:W-:Y:S05]  /*2110*/  BSYNC B0 ;  /* 0x0000000000007941 */ /* 0x000fea0003800000 */
.L_x_7247:
        /* <DEDUP_REMOVED lines=39> */
.L_x_7250:
[----:B------:R-:W-:Y:S05]  /*2390*/  BSYNC B0 ;  /* 0x0000000000007941 */ /* 0x000fea0003800000 */
.L_x_7249:
        /* <DEDUP_REMOVED lines=38> */
.L_x_7252:
[----:B------:R-:W-:Y:S05]  /*2600*/  BSYNC B0 ;  /* 0x0000000000007941 */ /* 0x000fea0003800000 */
.L_x_7251:
        /* <DEDUP_REMOVED lines=38> */
.L_x_7254:
[----:B------:R-:W-:Y:S05]  /*2870*/  BSYNC B0 ;  /* 0x0000000000007941 */ /* 0x000fea0003800000 */
.L_x_7253:
        /* <DEDUP_REMOVED lines=33> */
.L_x_7256:
[----:B------:R-:W-:Y:S05]  /*2a90*/  BSYNC B0 ;  /* 0x0000000000007941 */ /* 0x000fea0003800000 */
.L_x_7255:
        /* <DEDUP_REMOVED lines=33> */
.L_x_7258:
[----:B------:R-:W-:Y:S05]  /*2cb0*/  BSYNC B0 ;  /* 0x0000000000007941 */ /* 0x000fea0003800000 */
.L_x_7257:
        /* <DEDUP_REMOVED lines=33> */
.L_x_7260:
[----:B------:R-:W-:Y:S05]  /*2ed0*/  BSYNC B0 ;  /* 0x0000000000007941 */ /* 0x000fea0003800000 */
.L_x_7259:
        /* <DEDUP_REMOVED lines=33> */
.L_x_7262:
[----:B------:R-:W-:Y:S05]  /*30f0*/  BSYNC B0 ;  /* 0x0000000000007941 */ /* 0x000fea0003800000 */
.L_x_7261:
        /* <DEDUP_REMOVED lines=33> */
.L_x_7264:
[----:B------:R-:W-:Y:S05]  /*3310*/  BSYNC B0 ;  /* 0x0000000000007941 */ /* 0x000fea0003800000 */
.L_x_7263:
        /* <DEDUP_REMOVED lines=24> */
[----:B------:R-:W-:Y:S01]  /*34a0*/  MOV R0, RZ ;  /* 0x000000ff00007202 */ /* 0x000fe20000000f00 */
        /* <DEDUP_REMOVED lines=14> */
.L_x_7366:
        /* <DEDUP_REMOVED lines=51> */
[C---:B------:R-:W-:Y:S02]  /*38c0*/  FMUL.FTZ R127, R125.reuse, R88 ;  /* 0x000000587d7f7220 */ /* 0x040fe40000410000 */
[----:B------:R-:W-:Y:S01]  /*38d0*/  FMUL.FTZ R160, R125, R54 ;  /* 0x000000367da07220 */ /* 0x000fe20000410000 */
        /* <DEDUP_REMOVED lines=33> */
[----:B------:R-:W-:Y:S08]  /*3af0*/  MUFU.SIN R137, R117 ;  /* 0x0000007500897308 */ /* 0x000ff00000000400 */
[----:B------:R0:W-:Y:S08]  /*3b00*/  MUFU.COS R138, R117 ;  /* 0x00000075008a7308 */ /* 0x0001f00000000000 */
[----:B------:R1:W-:Y:S01]  /*3b10*/  MUFU.COS R120, R119 ;  /* 0x0000007700787308 */ /* 0x0003e20000000000 */
[----:B0-----:R-:W-:-:S04]  /*3b20*/  IMAD R117, R113, c[0x0][0x1b8], RZ ;  /* 0x00006e0071757a24 */ /* 0x001fc800078e02ff */
[C---:B------:R-:W-:Y:S02]  /*3b30*/  IMAD R123, R114.reuse, c[0x0][0x1bc], R117 ;  /* 0x00006f00727b7a24 */ /* 0x040fe400078e0275 */
[----:B------:R-:W-:Y:S01]  /*3b40*/  FMUL.FTZ R117, R125, R90 ;  /* 0x0000005a7d757220 */ /* 0x000fe20000410000 */
[----:B------:R-:W-:Y:S01]  /*3b50*/  MUFU.SIN R139, R83 ;  /* 0x00000053008b7308 */ /* 0x000fe20000000400 */
[----:B-1----:R-:W-:Y:S02]  /*3b60*/  FMUL.RZ R119, R81, 0.15915493667125701904 ;  /* 0x3e22f98351777820 */ /* 0x002fe4000040c000 */
[----:B------:R-:W-:-:S05]  /*3b70*/  IMAD.WIDE.U32 R80, R114, c[0x0][0x1b8], RZ ;  /* 0x00006e0072507a25 */ /* 0x000fca00078e00ff */
[----:B------:R0:W-:Y:S01]  /*3b80*/  MUFU.COS R142, R83 ;  /* 0x00000053008e7308 */ /* 0x0001e20000000000 */
[----:B------:R-:W-:-:S05]  /*3b90*/  IADD3 R81, R81, R123, RZ ;  /* 0x0000007b51517210 */ /* 0x000fca0007ffe0ff */
[----:B------:R-:W-:Y:S02]  /*3ba0*/  IMAD.WIDE.U32 R80, R0, c[0x0][0x1c0], R80 ;  /* 0x0000700000507a25 */ /* 0x000fe400078e0050 */
[----:B------:R-:W-:Y:S02]  /*3bb0*/  MUFU.SIN R143, R82 ;  /* 0x00000052008f7308 */ /* 0x000fe40000000400 */
[----:B0-----:R-:W-:Y:S01]  /*3bc0*/  FMUL.FTZ R83, R125, R92 ;  /* 0x0000005c7d537220 */ /* 0x001fe20000410000 */
[----:B------:R-:W-:Y:S02]  /*3bd0*/  IADD3 R129, R81, R129, RZ ;  /* 0x0000008151817210 */ /* 0x000fe40007ffe0ff */
[----:B------:R-:W-:Y:S02]  /*3be0*/  LEA R140, P0, R80, c[0x0][0x230], 0x3 ;  /* 0x00008c00508c7a11 */ /* 0x000fe400078018ff */
[----:B------:R-:W-:Y:S01]  /*3bf0*/  SHF.L.U32 R81, R106, 0x2, RZ ;  /* 0x000000026a517819 */ /* 0x000fe200000006ff */
[----:B------:R0:W-:Y:S01]  /*3c00*/  MUFU.COS R144, R82 ;  /* 0x0000005200907308 */ /* 0x0001e20000000000 */
[----:B------:R-:W-:-:S02]  /*3c10*/  LEA.HI.X R141, R80, c[0x0][0x234], R129, 0x3, P0 ;  /* 0x00008d00508d7a11 */ /* 0x000fc400000f1c81 */
[----:B------:R-:W-:Y:S01]  /*3c20*/  LOP3.LUT R80, R81, 0xffffff80, RZ, 0xc0, !PT ;  /* 0xffffff8051507812 */ /* 0x000fe200078ec0ff */
[C---:B------:R-:W-:Y:S01]  /*3c30*/  FMUL.FTZ R81, R125.reuse, R86 ;  /* 0x000000567d517220 */ /* 0x040fe20000410000 */
[----:B------:R-:W-:Y:S02]  /*3c40*/  LOP3.LUT P0, RZ, R106, 0x1f, RZ, 0xc0, !PT ;  /* 0x0000001f6aff7812 */ /* 0x000fe4000780c0ff */
[----:B------:R-:W-:Y:S01]  /*3c50*/  IADD3 R80, R80, R99, RZ ;  /* 0x0000006350507210 */ /* 0x000fe20007ffe0ff */
[----:B------:R-:W-:Y:S01]  /*3c60*/  MUFU.SIN R145, R115 ;  /* 0x0000007300917308 */ /* 0x000fe20000000400 */
[C---:B0-----:R-:W-:Y:S02]  /*3c70*/  IADD3 R82, R96.reuse, -0x1, RZ ;  /* 0xffffffff60527810 */ /* 0x041fe40007ffe0ff */
[----:B------:R-:W-:Y:S01]  /*3c80*/  ISETP.LT.OR P0, PT, R96, 0x2, P0 ;  /* 0x000000026000780c */ /* 0x000fe20000701670 */
[----:B---3--:R0:W-:Y:S04]  /*3c90*/  STS.128 [R80.X16], R64 ;  /* 0x0000004050007388 */ /* 0x0081e8000000cc00 */
[----:B------:R1:W-:Y:S01]  /*3ca0*/  MUFU.COS R146, R115 ;  /* 0x0000007300927308 */ /* 0x0003e20000000000 */
[----:B----4-:R-:W-:Y:S04]  /*3cb0*/  STS.128 [R80.X16+0x200], R68 ;  /* 0x0002004450007388 */ /* 0x010fe8000000cc00 */
[----:B------:R-:W-:Y:S03]  /*3cc0*/  STS.128 [R80.X16+0x400], R72 ;  /* 0x0004004850007388 */ /* 0x000fe6000000cc00 */
[----:B------:R2:W3:Y:S01]  /*3cd0*/  MUFU.EX2 R131, R83 ;  /* 0x0000005300837308 */ /* 0x0004e20000000800 */
[----:B-1----:R-:W-:Y:S01]  /*3ce0*/  FMUL.FTZ R115, R125, R93 ;  /* 0x0000005d7d737220 */ /* 0x002fe20000410000 */
[----:B------:R-:W-:Y:S01]  /*3cf0*/  STS.128 [R80.X16+0x600], R76 ;  /* 0x0006004c50007388 */ /* 0x000fe2000000cc00 */
[----:B------:R-:W-:-:S06]  /*3d00*/  NOP ;  /* 0x0000000000007918 */ /* 0x000fcc0000000000 */
[----:B--2---:R-:W-:Y:S01]  /*3d10*/  LEA.HI R83, R82, R82, RZ, 0x1 ;  /* 0x0000005252537211 */ /* 0x004fe200078f08ff */
[----:B------:R-:W-:Y:S01]  /*3d20*/  MUFU.SIN R135, R119 ;  /* 0x0000007700877308 */ /* 0x000fe20000000400 */
[----:B------:R-:W5:Y:S01]  /*3d30*/  LDG.E.64 R140, [R140.64] ;  /* 0x000000108c8c7981 */ /* 0x000f62000c1e1b00 */
[----:B------:R-:W-:Y:S01]  /*3d40*/  @!P0 IADD3 R161, R96, -0x2, RZ ;  /* 0xfffffffe60a18810 */ /* 0x000fe20007ffe0ff */
[----:B0-----:R-:W-:Y:S01]  /*3d50*/  HFMA2.MMA R64, -RZ, RZ, 1.875, 0 ;  /* 0x3f800000ff407435 */ /* 0x001fe200000001ff */
[----:B------:R-:W-:Y:S01]  /*3d60*/  LOP3.LUT R83, R83, 0xfffffe, RZ, 0xc0, !PT ;  /* 0x00fffffe53537812 */ /* 0x000fe200078ec0ff */
[----:B------:R-:W-:Y:S01]  /*3d70*/  CS2R R66, SRZ ;  /* 0x0000000000427805 */ /* 0x000fe2000001ff00 */
[C---:B---3--:R-:W-:Y:S01]  /*3d80*/  FMUL.FTZ R130, R131.reuse, R130 ;  /* 0x0000008283827220 */ /* 0x048fe20000410000 */
[----:B------:R-:W-:Y:S01]  /*3d90*/  MOV R65, RZ ;  /* 0x000000ff00417202 */ /* 0x000fe20000000f00 */
[----:B------:R0:W-:Y:S01]  /*3da0*/  MUFU.COS R136, R119 ;  /* 0x0000007700887308 */ /* 0x0001e20000000000 */
[----:B------:R-:W-:Y:S01]  /*3db0*/  IADD3 R83, R82, -R83, RZ ;  /* 0x8000005352537210 */ /* 0x000fe20007ffe0ff */
[----:B------:R-:W-:Y:S01]  /*3dc0*/  FMUL.FTZ R131, R131, R122 ;  /* 0x0000007a83837220 */ /* 0x000fe20000410000 */
[----:B------:R-:W-:Y:S01]  /*3dd0*/  IADD3 R82, R106, 0x200, RZ ;  /* 0x000002006a527810 */ /* 0x000fe20007ffe0ff */
[----:B------:R-:W-:Y:S01]  /*3de0*/  FMUL.FTZ R122, R125, R84 ;  /* 0x000000547d7a7220 */ /* 0x000fe20000410000 */
[----:B------:R-:W-:Y:S01]  /*3df0*/  @!P1 LEA R82, R83, R0, 0x8 ;  /* 0x0000000053529211 */ /* 0x000fe200078e40ff */
[----:B------:R-:W-:-:S02]  /*3e00*/  FMUL.FTZ R83, R125, R89 ;  /* 0x000000597d537220 */ /* 0x000fc40000410000 */
[----:B------:R-:W1:Y:S01]  /*3e10*/  MUFU.EX2 R117, R117 ;  /* 0x0000007500757308 */ /* 0x000e620000000800 */
[----:B0-----:R-:W-:Y:S01]  /*3e20*/  FMUL.FTZ R119, R125, R91 ;  /* 0x0000005b7d777220 */ /* 0x001fe20000410000 */
[----:B------:R-:W-:Y:S01]  /*3e30*/  SHF.L.U32 R162, R82, 0x3, RZ ;  /* 0x0000000352a27819 */ /* 0x000fe200000006ff */
[----:B------:R-:W-:-:S05]  /*3e40*/  @!P0 IMAD R161, R161, c[0x0][0x16c], R0 ;  /* 0x00005b00a1a18a24 */ /* 0x000fca00078e0200 */
[----:B------:R-:W0:Y:S08]  /*3e50*/  MUFU.EX2 R115, R115 ;  /* 0x0000007300737308 */ /* 0x000e300000000800 */
[----:B------:R2:W3:Y:S01]  /*3e60*/  MUFU.EX2 R123, R119 ;  /* 0x00000077007b7308 */ /* 0x0004e20000000800 */
[C---:B-1----:R-:W-:Y:S02]  /*3e70*/  FMUL.FTZ R118, R117.reuse, R118 ;  /* 0x0000007675767220 */ /* 0x042fe40000410000 */
[----:B------:R-:W-:-:S02]  /*3e80*/  FMUL.FTZ R117, R117, R126 ;  /* 0x0000007e75757220 */ /* 0x000fc40000410000 */
[----:B------:R-:W-:-:S03]  /*3e90*/  IMAD R126, R99, 0x3, R80 ;  /* 0x00000003637e7824 */ /* 0x000fc600078e0250 */
[----:B------:R1:W4:Y:S01]  /*3ea0*/  MUFU.EX2 R129, R83 ;  /* 0x0000005300817308 */ /* 0x0003220000000800 */
[C---:B0-----:R-:W-:Y:S01]  /*3eb0*/  FMUL.FTZ R120, R115.reuse, R120 ;  /* 0x0000007873787220 */ /* 0x041fe20000410000 */
[----:B------:R-:W0:Y:S01]  /*3ec0*/  LDS.128 R68, [R126.X16] ;  /* 0x000000007e447984 */ /* 0x000e22000000cc00 */
[----:B--2---:R-:W-:-:S03]  /*3ed0*/  FMUL.FTZ R119, R115, R116 ;  /* 0x0000007473777220 */ /* 0x004fc60000410000 */
[----:B------:R-:W2:Y:S01]  /*3ee0*/  LDS.128 R72, [R126.X16+0x10] ;  /* 0x000010007e487984 */ /* 0x000ea2000000cc00 */
[----:B---3--:R-:W-:Y:S01]  /*3ef0*/  FMUL.FTZ R115, R123, R128 ;  /* 0x000000807b737220 */ /* 0x008fe20000410000 */
[----:B------:R-:W-:Y:S01]  /*3f00*/  MUFU.EX2 R133, R81 ;  /* 0x0000005100857308 */ /* 0x000fe20000000800 */
[----:B-1----:R-:W-:Y:S01]  /*3f10*/  FMUL.FTZ R83, R125, R87 ;  /* 0x000000577d537220 */ /* 0x002fe20000410000 */
[----:B------:R-:W1:Y:S01]  /*3f20*/  LDS.128 R76, [R126.X16+0x20] ;  /* 0x000020007e4c7984 */ /* 0x000e62000000cc00 */
[----:B------:R-:W-:Y:S02]  /*3f30*/  FMUL.FTZ R116, R123, R132 ;  /* 0x000000847b747220 */ /* 0x000fe40000410000 */
[----:B------:R-:W-:Y:S02]  /*3f40*/  FMUL.FTZ R163, R131, R119 ;  /* 0x0000007783a37220 */ /* 0x000fe40000410000 */
[----:B------:R-:W-:Y:S01]  /*3f50*/  FMUL.FTZ R123, R125, R85 ;  /* 0x000000557d7b7220 */ /* 0x000fe20000410000 */
[----:B------:R3:W-:Y:S01]  /*3f60*/  MUFU.EX2 R128, R83 ;  /* 0x0000005300807308 */ /* 0x0007e20000000800 */
[----:B------:R-:W-:-:S07]  /*3f70*/  FFMA.FTZ R163, R130, R120, -R163 ;  /* 0x0000007882a37223 */ /* 0x000fce00000108a3 */
[----:B------:R-:W0:Y:S01]  /*3f80*/  MUFU.EX2 R127, R127 ;  /* 0x0000007f007f7308 */ /* 0x000e220000000800 */
[----:B---3--:R-:W3:Y:S04]  /*3f90*/  LDS.128 R80, [R126.X16+0x30] ;  /* 0x000030007e507984 */ /* 0x008ee8000000cc00 */
[----:B------:R0:W-:Y:S01]  /*3fa0*/  STS.64 [R162+0x39e0], R130 ;  /* 0x0039e082a2007388 */ /* 0x0001e20000000a00 */
[----:B------:R-:W-:Y:S02]  /*3fb0*/  FMUL.FTZ R165, R117, R163 ;  /* 0x000000a375a57220 */ /* 0x000fe40000410000 */
[----:B------:R-:W1:Y:S01]  /*3fc0*/  MUFU.EX2 R132, R122 ;  /* 0x0000007a00847308 */ /* 0x000e620000000800 */
[C---:B----4-:R-:W-:Y:S02]  /*3fd0*/  FMUL.FTZ R156, R129.reuse, R156 ;  /* 0x0000009c819c7220 */ /* 0x050fe40000410000 */
[----:B------:R-:W-:-:S05]  /*3fe0*/  FMUL.FTZ R155, R129, R155 ;  /* 0x0000009b819b7220 */ /* 0x000fca0000410000 */
[----:B------:R4:W-:Y:S01]  /*3ff0*/  MUFU.EX2 R159, R123 ;  /* 0x0000007b009f7308 */ /* 0x0009e20000000800 */
[----:B0-----:R-:W-:-:S04]  /*4000*/  FMUL.FTZ R162, R130, R119 ;  /* 0x0000007782a27220 */ /* 0x001fc80000410000 */
[----:B------:R-:W-:-:S03]  /*4010*/  FFMA.FTZ R162, R131, R120, R162 ;  /* 0x0000007883a27223 */ /* 0x000fc600000100a2 */
[----:B------:R-:W-:Y:S01]  /*4020*/  MUFU.COS R134, R124 ;  /* 0x0000007c00867308 */ /* 0x000fe20000000000 */
[CC--:B------:R-:W-:Y:S02]  /*4030*/  FFMA.FTZ R165, R118.reuse, R162.reuse, R165 ;  /* 0x000000a276a57223 */ /* 0x0c0fe400000100a5 */
[----:B------:R-:W-:Y:S02]  /*4040*/  FMUL.FTZ R162, R117, R162 ;  /* 0x000000a275a27220 */ /* 0x000fe40000410000 */
[----:B----4-:R-:W-:Y:S01]  /*4050*/  @!P0 IMAD.WIDE R122, R161, 0x10, R104 ;  /* 0x00000010a17a8825 */ /* 0x010fe200078e0268 */
[----:B------:R-:W-:Y:S03]  /*4060*/  BAR.SYNC.DEFER_BLOCKING 0x0 ;  /* 0x0000000000007b1d */ /* 0x000fe60000010000 */
[----:B------:R-:W-:Y:S02]  /*4070*/  FFMA.FTZ R162, R118, R163, -R162 ;  /* 0x000000a376a27223 */ /* 0x000fe400000108a2 */
[----:B------:R-:W-:Y:S01]  /*4080*/  FMUL.FTZ R157, R127, R157 ;  /* 0x0000009d7f9d7220 */ /* 0x000fe20000410000 */
[----:B------:R-:W-:Y:S01]  /*4090*/  MUFU.EX2 R160, R160 ;  /* 0x000000a000a07308 */ /* 0x000fe20000000800 */
[----:B------:R-:W-:-:S02]  /*40a0*/  FMUL.FTZ R129, R115, R162 ;  /* 0x000000a273817220 */ /* 0x000fc40000410000 */
[----:B------:R-:W-:Y:S02]  /*40b0*/  FMUL.FTZ R152, R128, R152 ;  /* 0x0000009880987220 */ /* 0x000fe40000410000 */
[----:B------:R-:W-:Y:S02]  /*40c0*/  FFMA.FTZ R129, R116, R165, R129 ;  /* 0x000000a574817223 */ /* 0x000fe40000010081 */
[----:B------:R-:W-:Y:S02]  /*40d0*/  FMUL.FTZ R151, R128, R151 ;  /* 0x0000009780977220 */ /* 0x000fe40000410000 */
[----:B------:R-:W-:Y:S02]  /*40e0*/  FMUL.FTZ R158, R127, R158 ;  /* 0x0000009e7f9e7220 */ /* 0x000fe40000410000 */
[C---:B------:R-:W-:Y:S02]  /*40f0*/  FMUL.FTZ R154, R133.reuse, R154 ;  /* 0x0000009a859a7220 */ /* 0x040fe40000410000 */
[----:B------:R-:W-:-:S02]  /*4100*/  FMUL.FTZ R153, R133, R153 ;  /* 0x0000009985997220 */ /* 0x000fc40000410000 */
[C---:B------:R-:W-:Y:S02]  /*4110*/  FMUL.FTZ R126, R125.reuse, R52 ;  /* 0x000000347d7e7220 */ /* 0x040fe40000410000 */
[----:B------:R-:W-:Y:S01]  /*4120*/  FMUL.FTZ R161, R125, R55 ;  /* 0x000000377da17220 */ /* 0x000fe20000410000 */
[----:B------:R0:W5:Y:S01]  /*4130*/  @!P0 LDG.E.128 R64, [R122.64] ;  /* 0x000000107a408981 */ /* 0x000162000c1e1d00 */
[----:B------:R-:W-:Y:S02]  /*4140*/  FMUL.FTZ R128, R157, R129 ;  /* 0x000000819d807220 */ /* 0x000fe40000410000 */
[----:B0-----:R-:W-:-:S04]  /*4150*/  FMUL.FTZ R123, R115, R165 ;  /* 0x000000a5737b7220 */ /* 0x001fc80000410000 */
[----:B------:R-:W-:-:S04]  /*4160*/  FFMA.FTZ R123, R116, R162, -R123 ;  /* 0x000000a2747b7223 */ /* 0x000fc8000001087b */
[-C--:B------:R-:W-:Y:S02]  /*4170*/  FMUL.FTZ R133, R157, R123.reuse ;  /* 0x0000007b9d857220 */ /* 0x080fe40000410000 */
[C---:B------:R-:W-:Y:S02]  /*4180*/  FFMA.FTZ R128, R158.reuse, R123, -R128 ;  /* 0x0000007b9e807223 */ /* 0x040fe40000010880 */
[----:B------:R-:W-:Y:S01]  /*4190*/  FFMA.FTZ R133, R158, R129, R133 ;  /* 0x000000819e857223 */ /* 0x000fe20000010085 */
[----:B------:R-:W0:Y:S01]  /*41a0*/  MUFU.EX2 R126, R126 ;  /* 0x0000007e007e7308 */ /* 0x000e220000000800 */
[----:B------:R-:W-:Y:S02]  /*41b0*/  FMUL.FTZ R129, R155, R128 ;  /* 0x000000809b817220 */ /* 0x000fe40000410000 */
[C---:B------:R-:W-:Y:S02]  /*41c0*/  FMUL.FTZ R127, R125.reuse, R53 ;  /* 0x000000357d7f7220 */ /* 0x040fe40000410000 */
[----:B------:R-:W-:-:S02]  /*41d0*/  FMUL.FTZ R122, R125, R46 ;  /* 0x0000002e7d7a7220 */ /* 0x000fc40000410000 */
[----:B------:R-:W-:Y:S02]  /*41e0*/  FMUL.FTZ R123, R155, R133 ;  /* 0x000000859b7b7220 */ /* 0x000fe40000410000 */
[----:B------:R-:W-:Y:S02]  /*41f0*/  FMUL.FTZ R125, R125, R41 ;  /* 0x000000297d7d7220 */ /* 0x000fe40000410000 */
[C---:B------:R-:W-:Y:S02]  /*4200*/  FFMA.FTZ R129, R156.reuse, R133, R129 ;  /* 0x000000859c817223 */ /* 0x040fe40000010081 */
[----:B------:R-:W-:Y:S01]  /*4210*/  FFMA.FTZ R123, R156, R128, -R123 ;  /* 0x000000809c7b7223 */ /* 0x000fe2000001087b */
[----:B------:R-:W4:Y:S01]  /*4220*/  MUFU.EX2 R127, R127 ;  /* 0x0000007f007f7308 */ /* 0x000f220000000800 */
[C---:B-1----:R-:W-:Y:S02]  /*4230*/  FMUL.FTZ R150, R132.reuse, R150 ;  /* 0x0000009684967220 */ /* 0x042fe40000410000 */
[----:B------:R-:W-:-:S02]  /*4240*/  FMUL.FTZ R149, R132, R149 ;  /* 0x0000009584957220 */ /* 0x000fc40000410000 */
[C---:B------:R-:W-:Y:S02]  /*4250*/  FMUL.FTZ R128, R153.reuse, R129 ;  /* 0x0000008199807220 */ /* 0x040fe40000410000 */
[-C--:B------:R-:W-:Y:S01]  /*4260*/  FMUL.FTZ R133, R153, R123.reuse ;  /* 0x0000007b99857220 */ /* 0x080fe20000410000 */
[----:B------:R-:W1:Y:S01]  /*4270*/  MUFU.EX2 R125, R125 ;  /* 0x0000007d007d7308 */ /* 0x000e620000000800 */
[C---:B------:R-:W-:Y:S02]  /*4280*/  FFMA.FTZ R128, R154.reuse, R123, -R128 ;  /* 0x0000007b9a807223 */ /* 0x040fe40000010880 */
[----:B------:R-:W-:-:S05]  /*4290*/  FFMA.FTZ R133, R154, R129, R133 ;  /* 0x000000819a857223 */ /* 0x000fca0000010085 */
[----:B------:R-:W1:Y:S01]  /*42a0*/  MUFU.SIN R132, R124 ;  /* 0x0000007c00847308 */ /* 0x000e620000000400 */
[C---:B0-----:R-:W-:Y:S02]  /*42b0*/  FMUL.FTZ R142, R126.reuse, R142 ;  /* 0x0000008e7e8e7220 */ /* 0x041fe40000410000 */
[----:B------:R-:W-:Y:S02]  /*42c0*/  FMUL.FTZ R139, R126, R139 ;  /* 0x0000008b7e8b7220 */ /* 0x000fe40000410000 */
[----:B------:R-:W-:-:S03]  /*42d0*/  FMUL.FTZ R126, R151, R128 ;  /* 0x00000080977e7220 */ /* 0x000fc60000410000 */
[----:B------:R-:W0:Y:S01]  /*42e0*/  MUFU.EX2 R122, R122 ;  /* 0x0000007a007a7308 */ /* 0x000e220000000800 */
[-C--:B------:R-:W-:Y:S02]  /*42f0*/  FMUL.FTZ R123, R151, R133.reuse ;  /* 0x00000085977b7220 */ /* 0x080fe40000410000 */
[C---:B------:R-:W-:Y:S02]  /*4300*/  FFMA.FTZ R126, R152.reuse, R133, R126 ;  /* 0x00000085987e7223 */ /* 0x040fe4000001007e */
[----:B------:R-:W-:Y:S01]  /*4310*/  FFMA.FTZ R128, R152, R128, -R123 ;  /* 0x0000008098807223 */ /* 0x000fe2000001087b */
[----:B------:R-:W-:Y:S01]  /*4320*/  PRMT R123, RZ, 0x5410, R68 ;  /* 0x00005410ff7b7816 */ /* 0x000fe20000000044 */
[C---:B----4-:R-:W-:Y:S02]  /*4330*/  FMUL.FTZ R138, R127.reuse, R138 ;  /* 0x0000008a7f8a7220 */ /* 0x050fe40000410000 */
[----:B------:R-:W-:Y:S02]  /*4340*/  FMUL.FTZ R137, R127, R137 ;  /* 0x000000897f897220 */ /* 0x000fe40000410000 */
[----:B------:R-:W-:-:S02]  /*4350*/  FMUL.FTZ R127, R149, R126 ;  /* 0x0000007e957f7220 */ /* 0x000fc40000410000 */
[C---:B-1----:R-:W-:Y:S02]  /*4360*/  FMUL.FTZ R134, R125.reuse, R134 ;  /* 0x000000867d867220 */ /* 0x042fe40000410000 */
[----:B------:R-:W-:Y:S01]  /*4370*/  FMUL.FTZ R132, R125, R132 ;  /* 0x000000847d847220 */ /* 0x000fe20000410000 */
[----:B------:R-:W-:Y:S01]  /*4380*/  PRMT R125, RZ, 0x7610, R68 ;  /* 0x00007610ff7d7816 */ /* 0x000fe20000000044 */
[----:B------:R-:W-:Y:S01]  /*4390*/  FMUL.FTZ R207, R123, R92 ;  /* 0x0000005c7bcf7220 */ /* 0x000fe20000410000 */
[----:B------:R-:W-:Y:S01]  /*43a0*/  PRMT R68, RZ, 0x5410, R60 ;  /* 0x00005410ff447816 */ /* 0x000fe2000000003c */
[----:B------:R-:W-:Y:S02]  /*43b0*/  FFMA.FTZ R133, R150, R128, -R127 ;  /* 0x0000008096857223 */ /* 0x000fe4000001087f */
[C---:B0-----:R-:W-:Y:S02]  /*43c0*/  FMUL.FTZ R136, R122.reuse, R136 ;  /* 0x000000887a887220 */ /* 0x041fe40000410000 */
[----:B------:R-:W-:Y:S01]  /*43d0*/  FMUL.FTZ R135, R122, R135 ;  /* 0x000000877a877220 */ /* 0x000fe20000410000 */
[----:B------:R-:W-:Y:S01]  /*43e0*/  PRMT R122, RZ, 0x7610, R69 ;  /* 0x00007610ff7a7816 */ /* 0x000fe20000000045 */
[----:B------:R-:W-:-:S02]  /*43f0*/  FMUL.FTZ R127, R149, R128 ;  /* 0x00000080957f7220 */ /* 0x000fc40000410000 */
[----:B------:R-:W-:Y:S02]  /*4400*/  FMUL.FTZ R206, R125, R92 ;  /* 0x0000005c7dce7220 */ /* 0x000fe40000410000 */
[----:B------:R-:W-:Y:S01]  /*4410*/  FMUL.FTZ R207, R68, R207 ;  /* 0x000000cf44cf7220 */ /* 0x000fe20000410000 */
[----:B------:R-:W-:Y:S01]  /*4420*/  PRMT R124, RZ, 0x5410, R69 ;  /* 0x00005410ff7c7816 */ /* 0x000fe20000000045 */
[C---:B------:R-:W-:Y:S02]  /*4430*/  FMUL.FTZ R148, R159.reuse, R148 ;  /* 0x000000949f947220 */ /* 0x040fe40000410000 */
[----:B------:R-:W-:Y:S02]  /*4440*/  FMUL.FTZ R147, R159, R147 ;  /* 0x000000939f937220 */ /* 0x000fe40000410000 */
[----:B------:R-:W-:Y:S01]  /*4450*/  FFMA.FTZ R159, R150, R126, R127 ;  /* 0x0000007e969f7223 */ /* 0x000fe2000001007f */
[----:B------:R-:W-:Y:S01]  /*4460*/  PRMT R127, RZ, 0x7610, R60 ;  /* 0x00007610ff7f7816 */ /* 0x000fe2000000003c */
[----:B------:R-:W-:-:S02]  /*4470*/  FMUL.FTZ R206, R68, R206 ;  /* 0x000000ce44ce7220 */ /* 0x000fc40000410000 */
[----:B------:R-:W-:Y:S02]  /*4480*/  FMUL.FTZ R209, R122, R93 ;  /* 0x0000005d7ad17220 */ /* 0x000fe40000410000 */
[----:B------:R-:W-:Y:S02]  /*4490*/  FMUL.FTZ R69, R207, R119 ;  /* 0x00000077cf457220 */ /* 0x000fe40000410000 */
[----:B------:R-:W-:Y:S02]  /*44a0*/  FMUL.FTZ R208, R124, R93 ;  /* 0x0000005d7cd07220 */ /* 0x000fe40000410000 */
[C---:B------:R-:W-:Y:S02]  /*44b0*/  FMUL.FTZ R68, R206.reuse, R119 ;  /* 0x00000077ce447220 */ /* 0x040fe40000410000 */
[----:B------:R-:W-:Y:S02]  /*44c0*/  FMUL.FTZ R209, R127, R209 ;  /* 0x000000d17fd17220 */ /* 0x000fe40000410000 */
[----:B------:R-:W-:-:S02]  /*44d0*/  FFMA.FTZ R126, R206, R120, R69 ;  /* 0x00000078ce7e7223 */ /* 0x000fc40000010045 */
[----:B------:R-:W-:Y:S01]  /*44e0*/  FMUL.FTZ R208, R127, R208 ;  /* 0x000000d07fd07220 */ /* 0x000fe20000410000 */
[----:B------:R-:W-:Y:S01]  /*44f0*/  PRMT R127, RZ, 0x5410, R70 ;  /* 0x00005410ff7f7816 */ /* 0x000fe20000000046 */
[----:B------:R-:W-:Y:S02]  /*4500*/  FFMA.FTZ R69, R207, R120, -R68 ;  /* 0x00000078cf457223 */ /* 0x000fe40000010844 */
        /* <DEDUP_REMOVED lines=14> */
[----:B------:R-:W-:-:S02]  /*45f0*/  FADD.FTZ R70, R213, R70 ;  /* 0x00000046d5467221 */ /* 0x000fc40000010000 */
[C---:B------:R-:W-:Y:S02]  /*4600*/  FMUL.FTZ R146, R160.reuse, R146 ;  /* 0x00000092a0927220 */ /* 0x040fe40000410000 */
[----:B------:R-:W-:Y:S01]  /*4610*/  FMUL.FTZ R145, R160, R145 ;  /* 0x00000091a0917220 */ /* 0x000fe20000410000 */
[----:B------:R-:W-:Y:S01]  /*4620*/  PRMT R160, RZ, 0x7610, R61 ;  /* 0x00007610ffa07816 */ /* 0x000fe2000000003d */
[----:B------:R-:W-:Y:S02]  /*4630*/  FADD.FTZ R69, R212, R69 ;  /* 0x00000045d4457221 */ /* 0x000fe40000010000 */
        /* <DEDUP_REMOVED lines=8> */
[----:B------:R-:W-:-:S02]  /*46c0*/  FMUL.FTZ R210, R160, R210 ;  /* 0x000000d2a0d27220 */ /* 0x000fc40000410000 */
[----:B------:R-:W-:Y:S02]  /*46d0*/  FFMA.FTZ R69, R116, R70, -R69 ;  /* 0x0000004674457223 */ /* 0x000fe40000010845 */
[----:B------:R-:W-:Y:S02]  /*46e0*/  FADD.FTZ R68, R211, R68 ;  /* 0x00000044d3447221 */ /* 0x000fe40000010000 */
[----:B------:R-:W-:Y:S02]  /*46f0*/  FMUL.FTZ R133, R147, R133 ;  /* 0x0000008593857220 */ /* 0x000fe40000410000 */
[----:B------:R-:W-:Y:S02]  /*4700*/  FADD.FTZ R69, R210, R69 ;  /* 0x00000045d2457221 */ /* 0x000fe40000010000 */
[----:B------:R-:W-:Y:S02]  /*4710*/  FMUL.FTZ R70, R157, R68 ;  /* 0x000000449d467220 */ /* 0x000fe40000410000 */
[----:B------:R-:W-:-:S02]  /*4720*/  FFMA.FTZ R133, R148, R159, R133 ;  /* 0x0000009f94857223 */ /* 0x000fc40000010085 */
[C---:B------:R-:W-:Y:S02]  /*4730*/  FMUL.FTZ R160, R145.reuse, R71 ;  /* 0x0000004791a07220 */ /* 0x040fe40000410000 */
[----:B------:R-:W-:Y:S02]  /*4740*/  FFMA.FTZ R70, R158, R69, -R70 ;  /* 0x000000459e467223 */ /* 0x000fe40000010846 */
[-C--:B------:R-:W-:Y:S02]  /*4750*/  FMUL.FTZ R159, R145, R133.reuse ;  /* 0x00000085919f7220 */ /* 0x080fe40000410000 */
[C---:B------:R-:W-:Y:S01]  /*4760*/  FFMA.FTZ R165, R146.reuse, R133, R160 ;  /* 0x0000008592a57223 */ /* 0x040fe200000100a0 */
[--C-:B--2---:R-:W-:Y:S01]  /*4770*/  PRMT R133, RZ, 0x5410, R72.reuse ;  /* 0x00005410ff857816 */ /* 0x104fe20000000048 */
[----:B------:R-:W-:Y:S02]  /*4780*/  FMUL.FTZ R69, R157, R69 ;  /* 0x000000459d457220 */ /* 0x000fe40000410000 */
[----:B------:R-:W-:Y:S01]  /*4790*/  FFMA.FTZ R164, R146, R71, -R159 ;  /* 0x0000004792a47223 */ /* 0x000fe2000001089f */
[----:B------:R-:W-:Y:S01]  /*47a0*/  PRMT R159, RZ, 0x7610, R72 ;  /* 0x00007610ff9f7816 */ /* 0x000fe20000000048 */
[----:B------:R-:W-:Y:S01]  /*47b0*/  FFMA.FTZ R69, R158, R68, R69 ;  /* 0x000000449e457223 */ /* 0x000fe20000010045 */
[----:B------:R-:W-:Y:S01]  /*47c0*/  PRMT R68, RZ, 0x5410, R62 ;  /* 0x00005410ff447816 */ /* 0x000fe2000000003e */
[-C--:B------:R-:W-:Y:S01]  /*47d0*/  FMUL.FTZ R215, R133, R88.reuse ;  /* 0x0000005885d77220 */ /* 0x080fe20000410000 */
[----:B------:R-:W0:Y:S01]  /*47e0*/  MUFU.EX2 R161, R161 ;  /* 0x000000a100a17308 */ /* 0x000e220000000800 */
[----:B------:R-:W-:-:S02]  /*47f0*/  FMUL.FTZ R214, R159, R88 ;  /* 0x000000589fd67220 */ /* 0x000fc40000410000 */
[C---:B------:R-:W-:Y:S01]  /*4800*/  FMUL.FTZ R215, R68.reuse, R215 ;  /* 0x000000d744d77220 */ /* 0x040fe20000410000 */
[----:B------:R-:W-:Y:S01]  /*4810*/  PRMT R162, RZ, 0x7610, R73 ;  /* 0x00007610ffa27816 */ /* 0x000fe20000000049 */
[----:B------:R-:W-:Y:S02]  /*4820*/  FMUL.FTZ R214, R68, R214 ;  /* 0x000000d644d67220 */ /* 0x000fe40000410000 */
[----:B------:R-:W-:Y:S01]  /*4830*/  FADD.FTZ R70, R215, R70 ;  /* 0x00000046d7467221 */ /* 0x000fe20000010000 */
[----:B------:R-:W-:Y:S01]  /*4840*/  PRMT R72, RZ, 0x7610, R62 ;  /* 0x00007610ff487816 */ /* 0x000fe2000000003e */
[----:B------:R-:W-:Y:S01]  /*4850*/  FADD.FTZ R69, R214, R69 ;  /* 0x00000045d6457221 */ /* 0x000fe20000010000 */
[----:B------:R-:W-:Y:S01]  /*4860*/  PRMT R160, RZ, 0x5410, R73 ;  /* 0x00005410ffa07816 */ /* 0x000fe20000000049 */
[----:B------:R-:W-:Y:S02]  /*4870*/  FMUL.FTZ R217, R162, R89 ;  /* 0x00000059a2d97220 */ /* 0x000fe40000410000 */
[----:B------:R-:W-:-:S02]  /*4880*/  FMUL.FTZ R68, R155, R70 ;  /* 0x000000469b447220 */ /* 0x000fc40000410000 */
[----:B------:R-:W-:Y:S02]  /*4890*/  FMUL.FTZ R218, R160, R89 ;  /* 0x00000059a0da7220 */ /* 0x000fe40000410000 */
[----:B------:R-:W-:Y:S02]  /*48a0*/  FMUL.FTZ R71, R155, R69 ;  /* 0x000000459b477220 */ /* 0x000fe40000410000 */
[----:B------:R-:W-:Y:S02]  /*48b0*/  FMUL.FTZ R217, R72, R217 ;  /* 0x000000d948d97220 */ /* 0x000fe40000410000 */
[----:B------:R-:W-:Y:S02]  /*48c0*/  FFMA.FTZ R68, R156, R69, R68 ;  /* 0x000000459c447223 */ /* 0x000fe40000010044 */
[C---:B0-----:R-:W-:Y:S02]  /*48d0*/  FMUL.FTZ R144, R161.reuse, R144 ;  /* 0x00000090a1907220 */ /* 0x041fe40000410000 */
[----:B------:R-:W-:Y:S01]  /*48e0*/  FMUL.FTZ R143, R161, R143 ;  /* 0x0000008fa18f7220 */ /* 0x000fe20000410000 */
        /* <DEDUP_REMOVED lines=17> */
[CC--:B------:R-:W-:Y:S01]  /*4a00*/  FFMA.FTZ R73, R144.reuse, R164.reuse, -R73 ;  /* 0x000000a490497223 */ /* 0x0c0fe20000010849 */
[--C-:B------:R-:W-:Y:S01]  /*4a10*/  PRMT R166, RZ, 0x7610, R75.reuse ;  /* 0x00007610ffa67816 */ /* 0x100fe2000000004b */
[----:B------:R-:W-:Y:S02]  /*4a20*/  FMUL.FTZ R164, R143, R164 ;  /* 0x000000a48fa47220 */ /* 0x000fe40000410000 */
[----:B------:R-:W-:Y:S02]  /*4a30*/  FADD.FTZ R68, R219, R68 ;  /* 0x00000044db447221 */ /* 0x000fe40000010000 */
[----:B------:R-:W-:Y:S02]  /*4a40*/  FMUL.FTZ R71, R151, R69 ;  /* 0x0000004597477220 */ /* 0x000fe40000410000 */
        /* <DEDUP_REMOVED lines=16> */
[-C--:B------:R-:W-:Y:S02]  /*4b50*/  FMUL.FTZ R228, R165, R84.reuse ;  /* 0x00000054a5e47220 */ /* 0x080fe40000410000 */
[CC--:B------:R-:W-:Y:S02]  /*4b60*/  FFMA.FTZ R71, R150.reuse, R69.reuse, -R68 ;  /* 0x0000004596477223 */ /* 0x0c0fe40000010844 */
[----:B------:R-:W-:Y:S02]  /*4b70*/  FMUL.FTZ R227, R167, R84 ;  /* 0x00000054a7e37220 */ /* 0x000fe40000410000 */
[----:B------:R-:W-:Y:S02]  /*4b80*/  FMUL.FTZ R69, R149, R69 ;  /* 0x0000004595457220 */ /* 0x000fe40000410000 */
[----:B------:R-:W-:Y:S01]  /*4b90*/  FMUL.FTZ R228, R75, R228 ;  /* 0x000000e44be47220 */ /* 0x000fe20000410000 */
[----:B------:R-:W-:Y:S01]  /*4ba0*/  PRMT R170, RZ, 0x7610, R77 ;  /* 0x00007610ffaa7816 */ /* 0x000fe2000000004d */
[----:B------:R-:W-:-:S02]  /*4bb0*/  FFMA.FTZ R70, R150, R70, R69 ;  /* 0x0000004696467223 */ /* 0x000fc40000010045 */
[----:B------:R-:W-:Y:S02]  /*4bc0*/  FMUL.FTZ R227, R75, R227 ;  /* 0x000000e34be37220 */ /* 0x000fe40000410000 */
        /* <DEDUP_REMOVED lines=9> */
[C---:B------:R-:W-:Y:S02]  /*4c60*/  FMUL.FTZ R230, R68.reuse, R230 ;  /* 0x000000e644e67220 */ /* 0x040fe40000410000 */
        /* <DEDUP_REMOVED lines=11> */
[-C--:B------:R-:W-:Y:S02]  /*4d20*/  FFMA.FTZ R74, R142, R73.reuse, -R74 ;  /* 0x000000498e4a7223 */ /* 0x080fe4000001084a */
[----:B------:R-:W-:-:S02]  /*4d30*/  FMUL.FTZ R73, R139, R73 ;  /* 0x000000498b497220 */ /* 0x000fc40000410000 */
[----:B------:R-:W-:Y:S02]  /*4d40*/  FMUL.FTZ R234, R171, R54 ;  /* 0x00000036abea7220 */ /* 0x000fe40000410000 */
[----:B------:R-:W-:Y:S02]  /*4d50*/  FMUL.FTZ R70, R145, R70 ;  /* 0x0000004691467220 */ /* 0x000fe40000410000 */
[C---:B------:R-:W-:Y:S01]  /*4d60*/  FMUL.FTZ R235, R71.reuse, R235 ;  /* 0x000000eb47eb7220 */ /* 0x040fe20000410000 */
[----:B------:R-:W-:Y:S01]  /*4d70*/  PRMT R172, RZ, 0x7610, R79 ;  /* 0x00007610ffac7816 */ /* 0x000fe2000000004f */
[----:B------:R-:W-:Y:S02]  /*4d80*/  FFMA.FTZ R73, R142, R72, R73 ;  /* 0x000000488e497223 */ /* 0x000fe40000010049 */
[----:B------:R-:W-:Y:S02]  /*4d90*/  FMUL.FTZ R234, R71, R234 ;  /* 0x000000ea47ea7220 */ /* 0x000fe40000410000 */
[----:B------:R-:W-:-:S02]  /*4da0*/  FFMA.FTZ R69, R146, R69, R70 ;  /* 0x0000004592457223 */ /* 0x000fc40000010046 */
[----:B------:R-:W-:Y:S01]  /*4db0*/  FADD.FTZ R68, R235, R68 ;  /* 0x00000044eb447221 */ /* 0x000fe20000010000 */
[----:B------:R-:W-:Y:S01]  /*4dc0*/  PRMT R78, RZ, 0x5410, R79 ;  /* 0x00005410ff4e7816 */ /* 0x000fe2000000004f */
[----:B------:R-:W-:Y:S01]  /*4dd0*/  FMUL.FTZ R71, R137, R73 ;  /* 0x0000004989477220 */ /* 0x000fe20000410000 */
[----:B------:R-:W-:Y:S01]  /*4de0*/  PRMT R75, RZ, 0x7610, R57 ;  /* 0x00007610ff4b7816 */ /* 0x000fe20000000039 */
[----:B------:R-:W-:Y:S02]  /*4df0*/  FADD.FTZ R69, R234, R69 ;  /* 0x00000045ea457221 */ /* 0x000fe40000010000 */
[----:B------:R-:W-:Y:S02]  /*4e00*/  FMUL.FTZ R70, R143, R68 ;  /* 0x000000448f467220 */ /* 0x000fe40000410000 */
[----:B------:R-:W-:Y:S02]  /*4e10*/  FMUL.FTZ R232, R172, R55 ;  /* 0x00000037ace87220 */ /* 0x000fe40000410000 */
[----:B------:R-:W-:-:S02]  /*4e20*/  FFMA.FTZ R72, R138, R74, -R71 ;  /* 0x0000004a8a487223 */ /* 0x000fc40000010847 */
[----:B------:R-:W-:Y:S02]  /*4e30*/  FFMA.FTZ R71, R144, R69, R70 ;  /* 0x0000004590477223 */ /* 0x000fe40000010046 */
[----:B------:R-:W-:Y:S02]  /*4e40*/  FMUL.FTZ R233, R78, R55 ;  /* 0x000000374ee97220 */ /* 0x000fe40000410000 */
[----:B------:R-:W-:Y:S02]  /*4e50*/  FMUL.FTZ R69, R143, R69 ;  /* 0x000000458f457220 */ /* 0x000fe40000410000 */
[C---:B------:R-:W-:Y:S02]  /*4e60*/  FMUL.FTZ R232, R75.reuse, R232 ;  /* 0x000000e84be87220 */ /* 0x040fe40000410000 */
[----:B------:R-:W-:Y:S02]  /*4e70*/  FMUL.FTZ R233, R75, R233 ;  /* 0x000000e94be97220 */ /* 0x000fe40000410000 */
[----:B------:R-:W-:-:S02]  /*4e80*/  FFMA.FTZ R68, R144, R68, -R69 ;  /* 0x0000004490447223 */ /* 0x000fc40000010845 */
[----:B------:R-:W-:Y:S02]  /*4e90*/  FADD.FTZ R71, R232, R71 ;  /* 0x00000047e8477221 */ /* 0x000fe40000010000 */
[----:B------:R-:W-:Y:S02]  /*4ea0*/  FADD.FTZ R68, R233, R68 ;  /* 0x00000044e9447221 */ /* 0x000fe40000010000 */
[----:B------:R-:W-:Y:S01]  /*4eb0*/  FMUL.FTZ R69, R139, R71 ;  /* 0x000000478b457220 */ /* 0x000fe20000410000 */
[----:B---3--:R-:W-:-:S03]  /*4ec0*/  PRMT R79, RZ, 0x5410, R80 ;  /* 0x00005410ff4f7816 */ /* 0x008fc60000000050 */
[-C--:B------:R-:W-:Y:S01]  /*4ed0*/  FFMA.FTZ R70, R142, R68.reuse, -R69 ;  /* 0x000000448e467223 */ /* 0x080fe20000010845 */
[----:B------:R-:W-:Y:S01]  /*4ee0*/  PRMT R173, RZ, 0x7610, R80 ;  /* 0x00007610ffad7816 */ /* 0x000fe20000000050 */
[----:B------:R-:W-:Y:S01]  /*4ef0*/  FMUL.FTZ R68, R139, R68 ;  /* 0x000000448b447220 */ /* 0x000fe20000410000 */
[----:B------:R-:W-:Y:S01]  /*4f00*/  ISETP.NE.AND P0, PT, R106, 0x3f, PT ;  /* 0x0000003f6a00780c */ /* 0x000fe20003f05270 */
[----:B------:R-:W-:Y:S02]  /*4f10*/  FMUL.FTZ R74, R137, R74 ;  /* 0x0000004a894a7220 */ /* 0x000fe40000410000 */
[----:B------:R-:W-:Y:S01]  /*4f20*/  FFMA.FTZ R71, R142, R71, R68 ;  /* 0x000000478e477223 */ /* 0x000fe20000010044 */
[----:B------:R-:W-:Y:S01]  /*4f30*/  PRMT R68, RZ, 0x5410, R58 ;  /* 0x00005410ff447816 */ /* 0x000fe2000000003a */
[-C--:B------:R-:W-:Y:S02]  /*4f40*/  FMUL.FTZ R237, R79, R52.reuse ;  /* 0x000000344fed7220 */ /* 0x080fe40000410000 */
[----:B------:R-:W-:-:S02]  /*4f50*/  FMUL.FTZ R236, R173, R52 ;  /* 0x00000034adec7220 */ /* 0x000fc40000410000 */
[----:B------:R-:W-:Y:S02]  /*4f60*/  FFMA.FTZ R74, R138, R73, R74 ;  /* 0x000000498a4a7223 */ /* 0x000fe4000001004a */
[C---:B------:R-:W-:Y:S02]  /*4f70*/  FMUL.FTZ R237, R68.reuse, R237 ;  /* 0x000000ed44ed7220 */ /* 0x040fe40000410000 */
[----:B------:R-:W-:Y:S01]  /*4f80*/  FMUL.FTZ R236, R68, R236 ;  /* 0x000000ec44ec7220 */ /* 0x000fe20000410000 */
[--C-:B------:R-:W-:Y:S01]  /*4f90*/  PRMT R80, RZ, 0x5410, R81.reuse ;  /* 0x00005410ff507816 */ /* 0x100fe20000000051 */
[----:B------:R-:W-:Y:S01]  /*4fa0*/  FMUL.FTZ R73, R135, R74 ;  /* 0x0000004a87497220 */ /* 0x000fe20000410000 */
[----:B------:R-:W-:Y:S01]  /*4fb0*/  PRMT R174, RZ, 0x7610, R81 ;  /* 0x00007610ffae7816 */ /* 0x000fe20000000051 */
[----:B------:R-:W-:Y:S01]  /*4fc0*/  FADD.FTZ R71, R236, R71 ;  /* 0x00000047ec477221 */ /* 0x000fe20000010000 */
[----:B------:R0:W1:Y:S01]  /*4fd0*/  @P0 LDS.64 R76, [R106.X8+0x49e8] ;  /* 0x0049e8006a4c0984 */ /* 0x0000620000008a00 */
[----:B------:R-:W-:-:S02]  /*4fe0*/  FADD.FTZ R70, R237, R70 ;  /* 0x00000046ed467221 */ /* 0x000fc40000010000 */
[-C--:B------:R-:W-:Y:S02]  /*4ff0*/  FMUL.FTZ R75, R135, R72.reuse ;  /* 0x00000048874b7220 */ /* 0x080fe40000410000 */
[----:B------:R-:W-:Y:S01]  /*5000*/  FFMA.FTZ R73, R136, R72, -R73 ;  /* 0x0000004888497223 */ /* 0x000fe20000010849 */
[----:B------:R-:W-:Y:S01]  /*5010*/  PRMT R72, RZ, 0x7610, R58 ;  /* 0x00007610ff487816 */ /* 0x000fe2000000003a */
[-C--:B------:R-:W-:Y:S02]  /*5020*/  FMUL.FTZ R229, R80, R53.reuse ;  /* 0x0000003550e57220 */ /* 0x080fe40000410000 */
[----:B------:R-:W-:Y:S02]  /*5030*/  FMUL.FTZ R216, R174, R53 ;  /* 0x00000035aed87220 */ /* 0x000fe40000410000 */
[C---:B------:R-:W-:Y:S02]  /*5040*/  FMUL.FTZ R69, R137.reuse, R71 ;  /* 0x0000004789457220 */ /* 0x040fe40000410000 */
[----:B------:R-:W-:-:S02]  /*5050*/  FMUL.FTZ R68, R137, R70 ;  /* 0x0000004689447220 */ /* 0x000fc40000410000 */
[C---:B------:R-:W-:Y:S02]  /*5060*/  FMUL.FTZ R229, R72.reuse, R229 ;  /* 0x000000e548e57220 */ /* 0x040fe40000410000 */
[----:B------:R-:W-:Y:S02]  /*5070*/  FMUL.FTZ R216, R72, R216 ;  /* 0x000000d848d87220 */ /* 0x000fe40000410000 */
[C---:B------:R-:W-:Y:S02]  /*5080*/  FFMA.FTZ R70, R138.reuse, R70, -R69 ;  /* 0x000000468a467223 */ /* 0x040fe40000010845 */
        /* <DEDUP_REMOVED lines=10> */
[C---:B------:R-:W-:Y:S02]  /*5130*/  FMUL.FTZ R221, R72.reuse, R221 ;  /* 0x000000dd48dd7220 */ /* 0x040fe40000410000 */
[----:B------:R-:W-:Y:S02]  /*5140*/  FMUL.FTZ R222, R72, R222 ;  /* 0x000000de48de7220 */ /* 0x000fe40000410000 */
[----:B------:R-:W-:-:S02]  /*5150*/  FFMA.FTZ R70, R136, R70, -R69 ;  /* 0x0000004688467223 */ /* 0x000fc40000010845 */
[----:B------:R-:W-:Y:S01]  /*5160*/  FFMA.FTZ R71, R136, R71, R68 ;  /* 0x0000004788477223 */ /* 0x000fe20000010044 */
[--C-:B------:R-:W-:Y:S02]  /*5170*/  PRMT R82, RZ, 0x5410, R83.reuse ;  /* 0x00005410ff527816 */ /* 0x100fe40000000053 */
[----:B------:R-:W-:Y:S01]  /*5180*/  PRMT R176, RZ, 0x7610, R83 ;  /* 0x00007610ffb07816 */ /* 0x000fe20000000053 */
[----:B------:R-:W-:Y:S02]  /*5190*/  FADD.FTZ R69, R221, R70 ;  /* 0x00000046dd457221 */ /* 0x000fe40000010000 */
[----:B------:R-:W-:Y:S01]  /*51a0*/  FADD.FTZ R71, R222, R71 ;  /* 0x00000047de477221 */ /* 0x000fe20000010000 */
[----:B------:R-:W-:Y:S01]  /*51b0*/  PRMT R68, RZ, 0x7610, R59 ;  /* 0x00007610ff447816 */ /* 0x000fe2000000003b */
[----:B------:R-:W-:Y:S02]  /*51c0*/  FFMA.FTZ R75, R136, R74, R75 ;  /* 0x0000004a884b7223 */ /* 0x000fe4000001004b */
[----:B------:R-:W-:-:S02]  /*51d0*/  FMUL.FTZ R223, R82, R41 ;  /* 0x0000002952df7220 */ /* 0x000fc40000410000 */
[----:B------:R-:W-:Y:S02]  /*51e0*/  FMUL.FTZ R224, R176, R41 ;  /* 0x00000029b0e07220 */ /* 0x000fe40000410000 */
[C---:B------:R-:W-:Y:S02]  /*51f0*/  FMUL.FTZ R74, R132.reuse, R69 ;  /* 0x00000045844a7220 */ /* 0x040fe40000410000 */
[----:B------:R-:W-:Y:S02]  /*5200*/  FMUL.FTZ R72, R132, R71 ;  /* 0x0000004784487220 */ /* 0x000fe40000410000 */
[C---:B------:R-:W-:Y:S02]  /*5210*/  FMUL.FTZ R223, R68.reuse, R223 ;  /* 0x000000df44df7220 */ /* 0x040fe40000410000 */
[----:B------:R-:W-:Y:S02]  /*5220*/  FMUL.FTZ R224, R68, R224 ;  /* 0x000000e044e07220 */ /* 0x000fe40000410000 */
[C---:B------:R-:W-:Y:S01]  /*5230*/  FMUL.FTZ R70, R132.reuse, R73 ;  /* 0x0000004984467220 */ /* 0x040fe20000410000 */
[----:B------:R-:W-:Y:S01]  /*5240*/  BSSY B0, `(.L_x_7266) ;  /* 0x0000012000007945 */ /* 0x000fe20003800000 */
[----:B------:R-:W-:-:S02]  /*5250*/  FMUL.FTZ R68, R132, R75 ;  /* 0x0000004b84447220 */ /* 0x000fc40000410000 */
[C---:B------:R-:W-:Y:S02]  /*5260*/  FFMA.FTZ R71, R134.reuse, R71, R74 ;  /* 0x0000004786477223 */ /* 0x040fe4000001004a */
[----:B------:R-:W-:Y:S01]  /*5270*/  FFMA.FTZ R72, R134, R69, -R72 ;  /* 0x0000004586487223 */ /* 0x000fe20000010848 */
[----:B------:R-:W-:Y:S01]  /*5280*/  ISETP.GT.U32.AND P2, PT, R106, 0x1f, PT ;  /* 0x0000001f6a00780c */ /* 0x000fe20003f44070 */
[C---:B------:R-:W-:Y:S02]  /*5290*/  FFMA.FTZ R69, R134.reuse, R75, R70 ;  /* 0x0000004b86457223 */ /* 0x040fe40000010046 */
[----:B------:R-:W-:Y:S02]  /*52a0*/  FFMA.FTZ R68, R134, R73, -R68 ;  /* 0x0000004986447223 */ /* 0x000fe40000010844 */
[----:B------:R-:W-:Y:S02]  /*52b0*/  FADD.FTZ R71, R224, R71 ;  /* 0x00000047e0477221 */ /* 0x000fe40000010000 */
[----:B------:R-:W-:Y:S01]  /*52c0*/  FADD.FTZ R70, R223, R72 ;  /* 0x00000048df467221 */ /* 0x000fe20000010000 */
[----:B------:R-:W-:Y:S05]  /*52d0*/  @P0 BRA `(.L_x_7267) ;  /* 0x0000008000000947 */ /* 0x000fea0003800000 */
[----:B01----:R-:W-:Y:S02]  /*52e0*/  ISETP.NE.AND P0, PT, R96, c[0x0][0x174], PT ;  /* 0x00005d0060007a0c */ /* 0x003fe40003f05270 */
[----:B------:R-:W-:-:S02]  /*52f0*/  MOV R76, 0x3f800000 ;  /* 0x3f800000004c7802 */ /* 0x000fc40000000f00 */
[----:B------:R-:W-:-:S09]  /*5300*/  MOV R77, RZ ;  /* 0x000000ff004d7202 */ /* 0x000fd20000000f00 */
[----:B------:R-:W-:-:S04]  /*5310*/  @P0 LEA.HI R72, R96, R96, RZ, 0x1 ;  /* 0x0000006060480211 */ /* 0x000fc800078f08ff */
[----:B------:R-:W-:-:S04]  /*5320*/  @P0 LOP3.LUT R73, R72, 0xfffffe, RZ, 0xc0, !PT ;  /* 0x00fffffe48490812 */ /* 0x000fc800078ec0ff */
[----:B------:R-:W-:-:S04]  /*5330*/  @P0 IADD3 R73, -R73, R96, RZ ;  /* 0x0000006049490210 */ /* 0x000fc80007ffe1ff */
[----:B------:R-:W-:-:S05]  /*5340*/  @P0 LEA R73, R73, R0, 0x8 ;  /* 0x0000000049490211 */ /* 0x000fca00078e40ff */
[----:B------:R0:W1:Y:S02]  /*5350*/  @P0 LDS.64 R76, [R73.X8+0x39e0] ;  /* 0x0039e000494c0984 */ /* 0x0000640000008a00 */
.L_x_7267:
[----:B01----:R-:W-:Y:S05]  /*5360*/  BSYNC B0 ;  /* 0x0000000000007941 */ /* 0x003fea0003800000 */
.L_x_7266:
        /* <DEDUP_REMOVED lines=41> */
[----:B------:R-:W-:-:S02]  /*5600*/  FFMA.FTZ R240, R71, R72, R240 ;  /* 0x0000004847f07223 */ /* 0x000fc400000100f0 */
[CC--:B------:R-:W-:Y:S02]  /*5610*/  FMUL.FTZ R71, R69.reuse, R73.reuse ;  /* 0x0000004945477220 */ /* 0x0c0fe40000410000 */
[-C--:B------:R-:W-:Y:S02]  /*5620*/  FFMA.FTZ R239, R70, R72.reuse, -R239 ;  /* 0x0000004846ef7223 */ /* 0x080fe400000108ef */
[C---:B------:R-:W-:Y:S02]  /*5630*/  FMUL.FTZ R73, R68.reuse, R73 ;  /* 0x0000004944497220 */ /* 0x040fe40000410000 */
[-C--:B------:R-:W-:Y:S02]  /*5640*/  FFMA.FTZ R71, R68, R72.reuse, -R71 ;  /* 0x0000004844477223 */ /* 0x080fe40000010847 */
[----:B------:R-:W-:Y:S02]  /*5650*/  FFMA.FTZ R73, R69, R72, R73 ;  /* 0x0000004845497223 */ /* 0x000fe40000010049 */
[----:B------:R-:W-:-:S02]  /*5660*/  FADD.FTZ R74, R74, R239 ;  /* 0x000000ef4a4a7221 */ /* 0x000fc40000010000 */
[----:B------:R-:W-:Y:S01]  /*5670*/  FADD.FTZ R240, R75, R240 ;  /* 0x000000f04bf07221 */ /* 0x000fe20000010000 */
[----:B------:R-:W-:Y:S05]  /*5680*/  BRA.DIV ~URZ, `(.L_x_7270) ;  /* 0x000074a27f007947 */ /* 0x000fea000b800000 */
[----:B------:R0:W1:Y:S02]  /*5690*/  SHFL.UP PT, R242, R71, 0x1, RZ ;  /* 0x0420000047f27989 */ /* 0x00006400000e00ff */
.L_x_7374:
        /* <DEDUP_REMOVED lines=44> */
[C---:B------:R-:W-:Y:S02]  /*5960*/  FMUL.FTZ R70, R73.reuse, R70 ;  /* 0x0000004649467220 */ /* 0x040fe40000410000 */
        /* <DEDUP_REMOVED lines=16> */
[----:B------:R-:W-:Y:S01]  /*5a70*/  @P0 FFMA.FTZ R71, R71, R68, -R70 ;  /* 0x0000004447470223 */ /* 0x000fe20000010846 */
[----:B------:R-:W-:Y:S01]  /*5a80*/  FSEL R73, R72, R69, !P0 ;  /* 0x0000004548497208 */ /* 0x000fe20004000000 */
[----:B------:R-:W-:Y:S01]  /*5a90*/  @P0 FADD.FTZ R74, R74, R75 ;  /* 0x0000004b4a4a0221 */ /* 0x000fe20000010000 */
[----:B------:R0:W1:Y:S02]  /*5aa0*/  SHFL.UP PT, R70, R240, 0x10, RZ ;  /* 0x06000000f0467989 */ /* 0x00006400000e00ff */
[----:B------:R-:W-:Y:S02]  /*5ab0*/  MOV R243, R71 ;  /* 0x0000004700f37202 */ /* 0x000fe40000000f00 */
[----:B------:R0:W2:Y:S01]  /*5ac0*/  SHFL.UP PT, R242, R71, 0x10, RZ ;  /* 0x0600000047f27989 */ /* 0x0000a200000e00ff */
[----:B------:R-:W-:-:S03]  /*5ad0*/  MOV R241, R74 ;  /* 0x0000004a00f17202 */ /* 0x000fc60000000f00 */
[----:B------:R0:W3:Y:S04]  /*5ae0*/  SHFL.UP PT, R246, R74, 0x10, RZ ;  /* 0x060000004af67989 */ /* 0x0000e800000e00ff */
[----:B------:R0:W4:Y:S02]  /*5af0*/  SHFL.UP PT, R244, R73, 0x10, RZ ;  /* 0x0600000049f47989 */ /* 0x00012400000e00ff */
.L_x_7375:
[----:B------:R-:W-:Y:S01]  /*5b00*/  MOV R239, R243 ;  /* 0x000000f300ef7202 */ /* 0x000fe20000000f00 */
[-C--:B---3--:R-:W-:Y:S01]  /*5b10*/  FMUL.FTZ R69, R246, R73.reuse ;  /* 0x00000049f6457220 */ /* 0x088fe20000410000 */
[----:B------:R-:W-:Y:S01]  /*5b20*/  ISETP.GE.AND P0, PT, R99, 0x10, PT ;  /* 0x000000106300780c */ /* 0x000fe20003f06270 */
[C---:B-1----:R-:W-:Y:S02]  /*5b30*/  FMUL.FTZ R68, R70.reuse, R73 ;  /* 0x0000004946447220 */ /* 0x042fe40000410000 */
[----:B0-----:R-:W-:Y:S02]  /*5b40*/  FFMA.FTZ R71, R70, R239, R69 ;  /* 0x000000ef46477223 */ /* 0x001fe40000010045 */
[----:B--2---:R-:W-:-:S02]  /*5b50*/  FMUL.FTZ R69, R242, R73 ;  /* 0x00000049f2457220 */ /* 0x004fc40000410000 */
[----:B------:R-:W-:Y:S02]  /*5b60*/  FFMA.FTZ R246, R246, R239, -R68 ;  /* 0x000000eff6f67223 */ /* 0x000fe40000010844 */
[C---:B----4-:R-:W-:Y:S02]  /*5b70*/  FMUL.FTZ R68, R244.reuse, R73 ;  /* 0x00000049f4447220 */ /* 0x050fe40000410000 */
[-C--:B------:R-:W-:Y:S02]  /*5b80*/  FFMA.FTZ R244, R244, R239.reuse, R69 ;  /* 0x000000eff4f47223 */ /* 0x080fe40000010045 */
[----:B------:R-:W-:Y:S02]  /*5b90*/  @P0 FFMA.FTZ R239, R242, R239, -R68 ;  /* 0x000000eff2ef0223 */ /* 0x000fe40000010844 */
[----:B------:R-:W-:Y:S01]  /*5ba0*/  @P0 FADD.FTZ R240, R71, R240 ;  /* 0x000000f047f00221 */ /* 0x000fe20000010000 */
[----:B------:R-:W-:Y:S01]  /*5bb0*/  FSEL R73, R73, R244, !P0 ;  /* 0x000000f449497208 */ /* 0x000fe20004000000 */
[----:B------:R-:W-:Y:S01]  /*5bc0*/  @P0 FADD.FTZ R241, R246, R241 ;  /* 0x000000f1f6f10221 */ /* 0x000fe20000010000 */
[----:B------:R-:W-:Y:S05]  /*5bd0*/  BRA.CONV ~URZ, `(.L_x_7272) ;  /* 0x000000637f007947 */ /* 0x000fea000b800000 */
[----:B------:R-:W-:Y:S01]  /*5be0*/  HFMA2.MMA R69, -RZ, RZ, 0, 1.847743988037109375e-06 ;  /* 0x0000001fff457435 */ /* 0x000fe200000001ff */
[----:B------:R-:W-:-:S02]  /*5bf0*/  MOV R72, R239 ;  /* 0x000000ef00487202 */ /* 0x000fc40000000f00 */
[----:B------:R-:W-:Y:S02]  /*5c00*/  MOV R71, 0x1f ;  /* 0x0000001f00477802 */ /* 0x000fe40000000f00 */
[----:B------:R-:W-:Y:S02]  /*5c10*/  MOV R68, 0xffffffff ;  /* 0xffffffff00447802 */ /* 0x000fe40000000f00 */
[----:B------:R-:W-:Y:S02]  /*5c20*/  MOV R70, 0x5c40 ;  /* 0x00005c4000467802 */ /* 0x000fe40000000f00 */
[----:B------:R-:W-:Y:S05]  /*5c30*/  CALL.REL.NOINC `($__internal_175_$__cuda_sm70_shflsync_idx_p) ;  /* 0x00008d7000007944 */ /* 0x000fea0003c00000 */
.L_x_7272:
[----:B------:R-:W-:Y:S05]  /*5c40*/  BRA.CONV ~URZ, `(.L_x_7273) ;  /* 0x000000637f007947 */ /* 0x000fea000b800000 */
[----:B-1----:R-:W-:Y:S01]  /*5c50*/  HFMA2.MMA R69, -RZ, RZ, 0, 1.847743988037109375e-06 ;  /* 0x0000001fff457435 */ /* 0x002fe200000001ff */
[----:B0-----:R-:W-:Y:S02]  /*5c60*/  MOV R72, R73 ;  /* 0x0000004900487202 */ /* 0x001fe40000000f00 */
[----:B------:R-:W-:Y:S02]  /*5c70*/  MOV R71, 0x1f ;  /* 0x0000001f00477802 */ /* 0x000fe40000000f00 */
[----:B------:R-:W-:Y:S02]  /*5c80*/  MOV R68, 0xffffffff ;  /* 0xffffffff00447802 */ /* 0x000fe40000000f00 */
[----:B------:R-:W-:-:S02]  /*5c90*/  MOV R70, 0x5cb0 ;  /* 0x00005cb000467802 */ /* 0x000fc40000000f00 */
[----:B------:R-:W-:Y:S05]  /*5ca0*/  CALL.REL.NOINC `($__internal_175_$__cuda_sm70_shflsync_idx_p) ;  /* 0x00008d0000007944 */ /* 0x000fea0003c00000 */
.L_x_7273:
[----:B------:R-:W-:Y:S05]  /*5cb0*/  BRA.CONV ~URZ, `(.L_x_7274) ;  /* 0x000000637f007947 */ /* 0x000fea000b800000 */
[----:B-1----:R-:W-:Y:S01]  /*5cc0*/  HFMA2.MMA R69, -RZ, RZ, 0, 1.847743988037109375e-06 ;  /* 0x0000001fff457435 */ /* 0x002fe200000001ff */
[----:B0-----:R-:W-:-:S02]  /*5cd0*/  MOV R72, R241 ;  /* 0x000000f100487202 */ /* 0x001fc40000000f00 */
[----:B------:R-:W-:Y:S02]  /*5ce0*/  MOV R71, 0x1f ;  /* 0x0000001f00477802 */ /* 0x000fe40000000f00 */
[----:B------:R-:W-:Y:S02]  /*5cf0*/  MOV R68, 0xffffffff ;  /* 0xffffffff00447802 */ /* 0x000fe40000000f00 */
[----:B------:R-:W-:Y:S02]  /*5d00*/  MOV R70, 0x5d20 ;  /* 0x00005d2000467802 */ /* 0x000fe40000000f00 */
[----:B------:R-:W-:Y:S05]  /*5d10*/  CALL.REL.NOINC `($__internal_175_$__cuda_sm70_shflsync_idx_p) ;  /* 0x00008c9000007944 */ /* 0x000fea0003c00000 */
.L_x_7274:
[----:B------:R-:W-:Y:S05]  /*5d20*/  BRA.CONV ~URZ, `(.L_x_7275) ;  /* 0x000000637f007947 */ /* 0x000fea000b800000 */
[----:B-1----:R-:W-:Y:S01]  /*5d30*/  HFMA2.MMA R69, -RZ, RZ, 0, 1.847743988037109375e-06 ;  /* 0x0000001fff457435 */ /* 0x002fe200000001ff */
[----:B0-----:R-:W-:Y:S02]  /*5d40*/  MOV R72, R240 ;  /* 0x000000f000487202 */ /* 0x001fe40000000f00 */
[----:B------:R-:W-:Y:S02]  /*5d50*/  MOV R71, 0x1f ;  /* 0x0000001f00477802 */ /* 0x000fe40000000f00 */
[----:B------:R-:W-:Y:S02]  /*5d60*/  MOV R68, 0xffffffff ;  /* 0xffffffff00447802 */ /* 0x000fe40000000f00 */
[----:B------:R-:W-:-:S02]  /*5d70*/  MOV R70, 0x5d90 ;  /* 0x00005d9000467802 */ /* 0x000fc40000000f00 */
[----:B------:R-:W-:Y:S05]  /*5d80*/  CALL.REL.NOINC `($__internal_175_$__cuda_sm70_shflsync_idx_p) ;  /* 0x00008c2000007944 */ /* 0x000fea0003c00000 */
.L_x_7275:
[----:B------:R-:W-:Y:S05]  /*5d90*/  BRA.DIV ~URZ, `(.L_x_7276) ;  /* 0x000079a27f007947 */ /* 0x000fea000b800000 */
[----:B------:R-:W2:Y:S04]  /*5da0*/  SHFL.IDX PT, R64, R64, RZ, 0x1f ;  /* 0x00001fff40407589 */ /* 0x000ea800000e0000 */
[----:B------:R-:W3:Y:S04]  /*5db0*/  SHFL.IDX PT, R65, R65, RZ, 0x1f ;  /* 0x00001fff41417589 */ /* 0x000ee800000e0000 */
[----:B------:R-:W4:Y:S04]  /*5dc0*/  SHFL.IDX PT, R66, R66, RZ, 0x1f ;  /* 0x00001fff42427589 */ /* 0x000f2800000e0000 */
[----:B------:R-:W0:Y:S04]  /*5dd0*/  SHFL.IDX PT, R67, R67, RZ, 0x1f ;  /* 0x00001fff43437589 */ /* 0x000e2800000e0000 */
[----:B------:R-:W1:Y:S04]  /*5de0*/  SHFL.UP PT, R239, R239, 0x1, RZ ;  /* 0x04200000efef7989 */ /* 0x000e6800000e00ff */
[----:B------:R-:W0:Y:S04]  /*5df0*/  SHFL.UP PT, R73, R73, 0x1, RZ ;  /* 0x0420000049497989 */ /* 0x000e2800000e00ff */
[----:B------:R-:W0:Y:S04]  /*5e00*/  SHFL.UP PT, R241, R241, 0x1, RZ ;  /* 0x04200000f1f17989 */ /* 0x000e2800000e00ff */
[----:B------:R-:W0:Y:S02]  /*5e10*/  SHFL.UP PT, R240, R240, 0x1, RZ ;  /* 0x04200000f0f07989 */ /* 0x000e2400000e00ff */
.L_x_7376:
[----:B0123--:R-:W0:Y:S01]  /*5e20*/  LDS.128 R68, [R238+0x31d0] ;  /* 0x0031d000ee447984 */ /* 0x00fe220000000c00 */
[----:B------:R-:W-:-:S02]  /*5e30*/  FMUL.FTZ R72, R67, R73 ;  /* 0x0000004943487220 */ /* 0x000fc40000410000 */
[C---:B----4-:R-:W-:Y:S02]  /*5e40*/  FMUL.FTZ R74, R66.reuse, R73 ;  /* 0x00000049424a7220 */ /* 0x050fe40000410000 */
[-C--:B------:R-:W-:Y:S02]  /*5e50*/  FFMA.FTZ R72, R66, R239.reuse, -R72 ;  /* 0x000000ef42487223 */ /* 0x080fe40000010848 */
[----:B------:R-:W-:Y:S02]  /*5e60*/  FFMA.FTZ R75, R67, R239, R74 ;  /* 0x000000ef434b7223 */ /* 0x000fe4000001004a */
        /* <DEDUP_REMOVED lines=18> */
.L_x_7269:
[----:B0-----:R-:W-:Y:S05]  /*5f90*/  BSYNC B0 ;  /* 0x0000000000007941 */ /* 0x001fea0003800000 */
.L_x_7268:
[----:B------:R-:W-:Y:S01]  /*5fa0*/  WARPSYNC 0xffffffff ;  /* 0xffffffff00007948 */ /* 0x000fe20003800000 */
[----:B------:R-:W-:Y:S02]  /*5fb0*/  LOP3.LUT P0, RZ, R106, 0x1f, RZ, 0xc0, !PT ;  /* 0x0000001f6aff7812 */ /* 0x000fe4000780c0ff */
[CC--:B-1----:R-:W-:Y:S01]  /*5fc0*/  FMUL.FTZ R64, R132.reuse, -R76.reuse ;  /* 0x8000004c84407220 */ /* 0x0c2fe20000410000 */
[----:B------:R-:W-:Y:S01]  /*5fd0*/  BAR.SYNC.DEFER_BLOCKING 0x0 ;  /* 0x0000000000007b1d */ /* 0x000fe20000010000 */
[----:B------:R-:W-:Y:S01]  /*5fe0*/  FMUL.FTZ R65, R132, R77 ;  /* 0x0000004d84417220 */ /* 0x000fe20000410000 */
[----:B------:R-:W-:Y:S01]  /*5ff0*/  ISETP.GE.OR P0, PT, R96, c[0x0][0x174], P0 ;  /* 0x00005d0060007a0c */ /* 0x000fe20000706670 */
[-C--:B------:R-:W-:Y:S02]  /*6000*/  FMUL.FTZ R67, R134, R141.reuse ;  /* 0x0000008d86437220 */ /* 0x080fe40000410000 */
[----:B------:R-:W-:Y:S01]  /*6010*/  FMUL.FTZ R66, R132, R141 ;  /* 0x0000008d84427220 */ /* 0x000fe20000410000 */
[----:B------:R-:W-:Y:S01]  /*6020*/  BSSY B0, `(.L_x_7277) ;  /* 0x00001ab000007945 */ /* 0x000fe20003800000 */
[C---:B------:R-:W-:Y:S02]  /*6030*/  FFMA.FTZ R64, R134.reuse, -R77, R64 ;  /* 0x8000004d86407223 */ /* 0x040fe40000010040 */
[----:B------:R-:W-:-:S02]  /*6040*/  FFMA.FTZ R65, R134, R76, -R65 ;  /* 0x0000004c86417223 */ /* 0x000fc40000010841 */
[-C--:B------:R-:W-:Y:S02]  /*6050*/  FFMA.FTZ R68, -R132, R191.reuse, -R67 ;  /* 0x000000bf84447223 */ /* 0x080fe40000010943 */
        /* <DEDUP_REMOVED lines=11> */
[----:B------:R-:W-:Y:S02]  /*6110*/  FFMA.FTZ R65, R136, R68, R65 ;  /* 0x0000004488417223 */ /* 0x000fe40000010041 */
[-C--:B------:R-:W-:Y:S02]  /*6120*/  FMUL.FTZ R71, R137, -R69.reuse ;  /* 0x8000004589477220 */ /* 0x080fe40000410000 */
[----:B------:R-:W-:Y:S02]  /*6130*/  FFMA.FTZ R70, R138, R69, R70 ;  /* 0x000000458a467223 */ /* 0x000fe40000010046 */
[----:B------:R-:W-:Y:S02]  /*6140*/  FADD.FTZ R64, R189, R64 ;  /* 0x00000040bd407221 */ /* 0x000fe40000010000 */
[----:B------:R-:W-:Y:S02]  /*6150*/  FADD.FTZ R65, -R204, R65 ;  /* 0x00000041cc417221 */ /* 0x000fe40000010100 */
[----:B------:R-:W-:-:S02]  /*6160*/  FFMA.FTZ R71, R138, R66, -R71 ;  /* 0x000000428a477223 */ /* 0x000fc40000010847 */
[----:B------:R-:W-:Y:S02]  /*6170*/  FMUL.FTZ R68, R139, -R70 ;  /* 0x800000468b447220 */ /* 0x000fe40000410000 */
[C---:B------:R-:W-:Y:S02]  /*6180*/  FMUL.FTZ R66, R137.reuse, -R64 ;  /* 0x8000004089427220 */ /* 0x040fe40000410000 */
[----:B------:R-:W-:Y:S02]  /*6190*/  FMUL.FTZ R67, R137, -R65 ;  /* 0x8000004189437220 */ /* 0x000fe40000410000 */
[-C--:B------:R-:W-:Y:S02]  /*61a0*/  FMUL.FTZ R69, R139, -R71.reuse ;  /* 0x800000478b457220 */ /* 0x080fe40000410000 */
[----:B------:R-:W-:Y:S02]  /*61b0*/  FFMA.FTZ R68, R142, R71, -R68 ;  /* 0x000000478e447223 */ /* 0x000fe40000010844 */
[----:B------:R-:W-:-:S02]  /*61c0*/  FFMA.FTZ R66, R138, R65, R66 ;  /* 0x000000418a427223 */ /* 0x000fc40000010042 */
[----:B------:R-:W-:Y:S02]  /*61d0*/  FFMA.FTZ R67, R138, R64, -R67 ;  /* 0x000000408a437223 */ /* 0x000fe40000010843 */
[----:B------:R-:W-:Y:S01]  /*61e0*/  FFMA.FTZ R69, R142, R70, R69 ;  /* 0x000000468e457223 */ /* 0x000fe20000010045 */
[----:B------:R-:W0:Y:S01]  /*61f0*/  LDS.64 R64, [R106.X16+0x31d8] ;  /* 0x0031d8006a407984 */ /* 0x000e22000000ca00 */
[----:B------:R-:W-:Y:S02]  /*6200*/  FMUL.FTZ R72, R143, -R68 ;  /* 0x800000448f487220 */ /* 0x000fe40000410000 */
[----:B------:R-:W-:Y:S02]  /*6210*/  FADD.FTZ R66, -R203, R66 ;  /* 0x00000042cb427221 */ /* 0x000fe40000010100 */
[-C--:B------:R-:W-:Y:S02]  /*6220*/  FMUL.FTZ R71, R143, -R69.reuse ;  /* 0x800000458f477220 */ /* 0x080fe40000410000 */
[----:B------:R-:W-:-:S02]  /*6230*/  FFMA.FTZ R72, R144, R69, R72 ;  /* 0x0000004590487223 */ /* 0x000fc40000010048 */
[----:B------:R-:W-:Y:S02]  /*6240*/  FADD.FTZ R67, R188, R67 ;  /* 0x00000043bc437221 */ /* 0x000fe40000010000 */
[----:B------:R-:W-:Y:S02]  /*6250*/  FMUL.FTZ R70, R139, -R66 ;  /* 0x800000428b467220 */ /* 0x000fe40000410000 */
[----:B------:R-:W-:Y:S02]  /*6260*/  FFMA.FTZ R71, R144, R68, -R71 ;  /* 0x0000004490477223 */ /* 0x000fe40000010847 */
[----:B------:R-:W-:Y:S02]  /*6270*/  FMUL.FTZ R68, R145, -R72 ;  /* 0x8000004891447220 */ /* 0x000fe40000410000 */
[-C--:B------:R-:W-:Y:S02]  /*6280*/  FFMA.FTZ R70, R142, R67.reuse, -R70 ;  /* 0x000000438e467223 */ /* 0x080fe40000010846 */
[----:B------:R-:W-:-:S02]  /*6290*/  FMUL.FTZ R67, R139, -R67 ;  /* 0x800000438b437220 */ /* 0x000fc40000410000 */
[-C--:B------:R-:W-:Y:S02]  /*62a0*/  FMUL.FTZ R69, R145, -R71.reuse ;  /* 0x8000004791457220 */ /* 0x080fe40000410000 */
[----:B------:R-:W-:Y:S02]  /*62b0*/  FFMA.FTZ R68, R146, R71, -R68 ;  /* 0x0000004792447223 */ /* 0x000fe40000010844 */
[----:B------:R-:W-:Y:S02]  /*62c0*/  FFMA.FTZ R67, R142, R66, R67 ;  /* 0x000000428e437223 */ /* 0x000fe40000010043 */
[----:B------:R-:W-:Y:S02]  /*62d0*/  FFMA.FTZ R69, R146, R72, R69 ;  /* 0x0000004892457223 */ /* 0x000fe40000010045 */
[----:B------:R-:W-:Y:S02]  /*62e0*/  FMUL.FTZ R71, R147, -R68 ;  /* 0x8000004493477220 */ /* 0x000fe40000410000 */
[----:B------:R-:W-:-:S02]  /*62f0*/  FADD.FTZ R70, R187, R70 ;  /* 0x00000046bb467221 */ /* 0x000fc40000010000 */
[----:B------:R-:W-:Y:S02]  /*6300*/  FADD.FTZ R67, -R202, R67 ;  /* 0x00000043ca437221 */ /* 0x000fe40000010100 */
[-C--:B------:R-:W-:Y:S02]  /*6310*/  FFMA.FTZ R72, R148, R69.reuse, R71 ;  /* 0x0000004594487223 */ /* 0x080fe40000010047 */
[----:B------:R-:W-:Y:S02]  /*6320*/  FMUL.FTZ R71, R147, -R69 ;  /* 0x8000004593477220 */ /* 0x000fe40000410000 */
[C---:B------:R-:W-:Y:S02]  /*6330*/  FMUL.FTZ R66, R143.reuse, -R70 ;  /* 0x800000468f427220 */ /* 0x040fe40000410000 */
[-C--:B------:R-:W-:Y:S02]  /*6340*/  FMUL.FTZ R69, R143, -R67.reuse ;  /* 0x800000438f457220 */ /* 0x080fe40000410000 */
[----:B------:R-:W-:-:S02]  /*6350*/  FFMA.FTZ R66, R144, R67, R66 ;  /* 0x0000004390427223 */ /* 0x000fc40000010042 */
[----:B------:R-:W-:Y:S02]  /*6360*/  FFMA.FTZ R69, R144, R70, -R69 ;  /* 0x0000004690457223 */ /* 0x000fe40000010845 */
[----:B------:R-:W-:Y:S02]  /*6370*/  FFMA.FTZ R71, R148, R68, -R71 ;  /* 0x0000004494477223 */ /* 0x000fe40000010847 */
[----:B------:R-:W-:Y:S02]  /*6380*/  FMUL.FTZ R67, R149, -R72 ;  /* 0x8000004895437220 */ /* 0x000fe40000410000 */
[----:B------:R-:W-:Y:S02]  /*6390*/  FADD.FTZ R66, -R201, R66 ;  /* 0x00000042c9427221 */ /* 0x000fe40000010100 */
[----:B------:R-:W-:Y:S02]  /*63a0*/  FADD.FTZ R69, R186, R69 ;  /* 0x00000045ba457221 */ /* 0x000fe40000010000 */
[----:B------:R-:W-:-:S02]  /*63b0*/  FMUL.FTZ R73, R149, -R71 ;  /* 0x8000004795497220 */ /* 0x000fc40000410000 */
[----:B------:R-:W-:Y:S02]  /*63c0*/  FFMA.FTZ R70, R150, R71, -R67 ;  /* 0x0000004796467223 */ /* 0x000fe40000010843 */
[CC--:B------:R-:W-:Y:S02]  /*63d0*/  FMUL.FTZ R67, R145.reuse, -R66.reuse ;  /* 0x8000004291437220 */ /* 0x0c0fe40000410000 */
[-C--:B------:R-:W-:Y:S02]  /*63e0*/  FMUL.FTZ R71, R145, -R69.reuse ;  /* 0x8000004591477220 */ /* 0x080fe40000410000 */
[C---:B------:R-:W-:Y:S02]  /*63f0*/  FFMA.FTZ R68, R146.reuse, R69, -R67 ;  /* 0x0000004592447223 */ /* 0x040fe40000010843 */
[----:B------:R-:W-:Y:S02]  /*6400*/  FFMA.FTZ R71, R146, R66, R71 ;  /* 0x0000004292477223 */ /* 0x000fe40000010047 */
[----:B------:R-:W-:-:S02]  /*6410*/  FFMA.FTZ R73, R150, R72, R73 ;  /* 0x0000004896497223 */ /* 0x000fc40000010049 */
[----:B------:R-:W-:Y:S02]  /*6420*/  FMUL.FTZ R69, R151, -R70 ;  /* 0x8000004697457220 */ /* 0x000fe40000410000 */
[C---:B0-----:R-:W-:Y:S02]  /*6430*/  FMUL.FTZ R66, R131.reuse, R64 ;  /* 0x0000004083427220 */ /* 0x041fe40000410000 */
[----:B------:R-:W-:Y:S02]  /*6440*/  FMUL.FTZ R131, R131, R65 ;  /* 0x0000004183837220 */ /* 0x000fe40000410000 */
        /* <DEDUP_REMOVED lines=8> */
[----:B------:R-:W-:-:S02]  /*64d0*/  FMUL.FTZ R64, R153, -R67 ;  /* 0x8000004399407220 */ /* 0x000fc40000410000 */
[C---:B------:R-:W-:Y:S02]  /*64e0*/  FFMA.FTZ R70, R154.reuse, R67, -R66 ;  /* 0x000000439a467223 */ /* 0x040fe40000010842 */
[C---:B------:R-:W-:Y:S02]  /*64f0*/  FMUL.FTZ R65, R119.reuse, R206 ;  /* 0x000000ce77417220 */ /* 0x040fe40000410000 */
[-C--:B------:R-:W-:Y:S02]  /*6500*/  FMUL.FTZ R67, R119, R130.reuse ;  /* 0x0000008277437220 */ /* 0x080fe40000410000 */
[----:B------:R-:W-:Y:S02]  /*6510*/  FFMA.FTZ R72, R154, R69, R64 ;  /* 0x000000459a487223 */ /* 0x000fe40000010040 */
[C---:B------:R-:W-:Y:S02]  /*6520*/  FFMA.FTZ R65, R120.reuse, R130, -R65 ;  /* 0x0000008278417223 */ /* 0x040fe40000010841 */
[----:B------:R-:W-:-:S02]  /*6530*/  FFMA.FTZ R64, R120, R206, R67 ;  /* 0x000000ce78407223 */ /* 0x000fc40000010043 */
[----:B------:R-:W-:Y:S02]  /*6540*/  FADD.FTZ R68, R185, R68 ;  /* 0x00000044b9447221 */ /* 0x000fe40000010000 */
[----:B------:R-:W-:Y:S02]  /*6550*/  FADD.FTZ R131, R208, R65 ;  /* 0x00000041d0837221 */ /* 0x000fe40000010000 */
[----:B------:R-:W-:Y:S02]  /*6560*/  FADD.FTZ R209, R209, R64 ;  /* 0x00000040d1d17221 */ /* 0x000fe40000010000 */
[----:B------:R-:W-:Y:S02]  /*6570*/  FADD.FTZ R71, -R200, R71 ;  /* 0x00000047c8477221 */ /* 0x000fe40000010100 */
[----:B------:R-:W-:Y:S02]  /*6580*/  FMUL.FTZ R66, R147, -R68 ;  /* 0x8000004493427220 */ /* 0x000fe40000410000 */
[----:B------:R-:W-:-:S02]  /*6590*/  FMUL.FTZ R65, R117, R131 ;  /* 0x0000008375417220 */ /* 0x000fc40000410000 */
[----:B------:R-:W-:Y:S02]  /*65a0*/  FMUL.FTZ R64, R117, R209 ;  /* 0x000000d175407220 */ /* 0x000fe40000410000 */
[-C--:B------:R-:W-:Y:S02]  /*65b0*/  FMUL.FTZ R69, R147, -R71.reuse ;  /* 0x8000004793457220 */ /* 0x080fe40000410000 */
[----:B------:R-:W-:Y:S02]  /*65c0*/  FFMA.FTZ R66, R148, R71, R66 ;  /* 0x0000004794427223 */ /* 0x000fe40000010042 */
[C---:B------:R-:W-:Y:S02]  /*65d0*/  FFMA.FTZ R65, R118.reuse, R209, R65 ;  /* 0x000000d176417223 */ /* 0x040fe40000010041 */
[----:B------:R-:W-:Y:S02]  /*65e0*/  FFMA.FTZ R64, R118, R131, -R64 ;  /* 0x0000008376407223 */ /* 0x000fe40000010840 */
[----:B------:R-:W-:-:S02]  /*65f0*/  FFMA.FTZ R69, R148, R68, -R69 ;  /* 0x0000004494457223 */ /* 0x000fc40000010845 */
[----:B------:R-:W-:Y:S02]  /*6600*/  FMUL.FTZ R67, R155, -R72 ;  /* 0x800000489b437220 */ /* 0x000fe40000410000 */
[----:B------:R-:W-:Y:S02]  /*6610*/  FADD.FTZ R212, R212, R65 ;  /* 0x00000041d4d47221 */ /* 0x000fe40000010000 */
[----:B------:R-:W-:Y:S02]  /*6620*/  FADD.FTZ R66, -R199, R66 ;  /* 0x00000042c7427221 */ /* 0x000fe40000010100 */
[----:B------:R-:W-:Y:S02]  /*6630*/  FADD.FTZ R208, R213, R64 ;  /* 0x00000040d5d07221 */ /* 0x000fe40000010000 */
[-C--:B------:R-:W-:Y:S02]  /*6640*/  FMUL.FTZ R71, R155, -R70.reuse ;  /* 0x800000469b477220 */ /* 0x080fe40000410000 */
[----:B------:R-:W-:-:S02]  /*6650*/  FFMA.FTZ R70, R156, R70, -R67 ;  /* 0x000000469c467223 */ /* 0x000fc40000010843 */
[----:B------:R-:W-:Y:S02]  /*6660*/  FADD.FTZ R69, R184, R69 ;  /* 0x00000045b8457221 */ /* 0x000fe40000010000 */
[----:B------:R-:W-:Y:S02]  /*6670*/  FMUL.FTZ R65, R115, R212 ;  /* 0x000000d473417220 */ /* 0x000fe40000410000 */
[----:B------:R-:W-:Y:S02]  /*6680*/  FMUL.FTZ R64, R149, -R66 ;  /* 0x8000004295407220 */ /* 0x000fe40000410000 */
[-C--:B------:R-:W-:Y:S02]  /*6690*/  FMUL.FTZ R67, R115, R208.reuse ;  /* 0x000000d073437220 */ /* 0x080fe40000410000 */
[----:B------:R-:W-:Y:S02]  /*66a0*/  FFMA.FTZ R65, R116, R208, -R65 ;  /* 0x000000d074417223 */ /* 0x000fe40000010841 */
[----:B------:R-:W-:-:S02]  /*66b0*/  FFMA.FTZ R68, R150, R69, -R64 ;  /* 0x0000004596447223 */ /* 0x000fc40000010840 */
[----:B------:R-:W-:Y:S02]  /*66c0*/  FFMA.FTZ R64, R116, R212, R67 ;  /* 0x000000d474407223 */ /* 0x000fe40000010043 */
[----:B------:R-:W-:Y:S02]  /*66d0*/  FADD.FTZ R207, R210, R65 ;  /* 0x00000041d2cf7221 */ /* 0x000fe40000010000 */
[----:B------:R-:W-:Y:S02]  /*66e0*/  FADD.FTZ R211, R211, R64 ;  /* 0x00000040d3d37221 */ /* 0x000fe40000010000 */
[----:B------:R-:W-:Y:S02]  /*66f0*/  FFMA.FTZ R72, R156, R72, R71 ;  /* 0x000000489c487223 */ /* 0x000fe40000010047 */
[----:B------:R-:W-:Y:S02]  /*6700*/  FMUL.FTZ R71, R149, -R69 ;  /* 0x8000004595477220 */ /* 0x000fe40000410000 */
[----:B------:R-:W-:-:S02]  /*6710*/  FMUL.FTZ R69, R157, -R70 ;  /* 0x800000469d457220 */ /* 0x000fc40000410000 */
[C---:B------:R-:W-:Y:S02]  /*6720*/  FMUL.FTZ R65, R157.reuse, R207 ;  /* 0x000000cf9d417220 */ /* 0x040fe40000410000 */
[CC--:B------:R-:W-:Y:S02]  /*6730*/  FMUL.FTZ R64, R157.reuse, R211.reuse ;  /* 0x000000d39d407220 */ /* 0x0c0fe40000410000 */
[-C--:B------:R-:W-:Y:S02]  /*6740*/  FMUL.FTZ R67, R157, -R72.reuse ;  /* 0x800000489d437220 */ /* 0x080fe40000410000 */
[C---:B------:R-:W-:Y:S02]  /*6750*/  FFMA.FTZ R69, R158.reuse, R72, R69 ;  /* 0x000000489e457223 */ /* 0x040fe40000010045 */
[C---:B------:R-:W-:Y:S02]  /*6760*/  FFMA.FTZ R65, R158.reuse, R211, R65 ;  /* 0x000000d39e417223 */ /* 0x040fe40000010041 */
[----:B------:R-:W-:-:S02]  /*6770*/  FFMA.FTZ R64, R158, R207, -R64 ;  /* 0x000000cf9e407223 */ /* 0x000fc40000010840 */
[----:B------:R-:W-:Y:S02]  /*6780*/  FFMA.FTZ R71, R150, R66, R71 ;  /* 0x0000004296477223 */ /* 0x000fe40000010047 */
[----:B------:R-:W-:Y:S02]  /*6790*/  FFMA.FTZ R67, R158, R70, -R67 ;  /* 0x000000469e437223 */ /* 0x000fe40000010843 */
[----:B------:R-:W-:Y:S02]  /*67a0*/  FMUL.FTZ R66, R115, -R69 ;  /* 0x8000004573427220 */ /* 0x000fe40000410000 */
[----:B------:R-:W-:Y:S02]  /*67b0*/  FADD.FTZ R214, R214, R65 ;  /* 0x00000041d6d67221 */ /* 0x000fe40000010000 */
[----:B------:R-:W-:Y:S02]  /*67c0*/  FADD.FTZ R210, R215, R64 ;  /* 0x00000040d7d27221 */ /* 0x000fe40000010000 */
[----:B------:R-:W-:-:S02]  /*67d0*/  FMUL.FTZ R72, R115, -R67 ;  /* 0x8000004373487220 */ /* 0x000fc40000410000 */
[----:B------:R-:W-:Y:S02]  /*67e0*/  FFMA.FTZ R70, R116, R67, -R66 ;  /* 0x0000004374467223 */ /* 0x000fe40000010842 */
[C---:B------:R-:W-:Y:S02]  /*67f0*/  FMUL.FTZ R65, R155.reuse, R214 ;  /* 0x000000d69b417220 */ /* 0x040fe40000410000 */
[-C--:B------:R-:W-:Y:S02]  /*6800*/  FMUL.FTZ R67, R155, R210.reuse ;  /* 0x000000d29b437220 */ /* 0x080fe40000410000 */
[C---:B------:R-:W-:Y:S02]  /*6810*/  FFMA.FTZ R65, R156.reuse, R210, -R65 ;  /* 0x000000d29c417223 */ /* 0x040fe40000010841 */
[----:B------:R-:W-:Y:S02]  /*6820*/  FFMA.FTZ R64, R156, R214, R67 ;  /* 0x000000d69c407223 */ /* 0x000fe40000010043 */
[----:B------:R-:W-:-:S02]  /*6830*/  FADD.FTZ R213, R218, R65 ;  /* 0x00000041dad57221 */ /* 0x000fc40000010000 */
[----:B------:R-:W-:Y:S02]  /*6840*/  FADD.FTZ R217, R217, R64 ;  /* 0x00000040d9d97221 */ /* 0x000fe40000010000 */
[----:B------:R-:W-:Y:S02]  /*6850*/  FADD.FTZ R71, -R198, R71 ;  /* 0x00000047c6477221 */ /* 0x000fe40000010100 */
[C---:B------:R-:W-:Y:S02]  /*6860*/  FMUL.FTZ R65, R153.reuse, R213 ;  /* 0x000000d599417220 */ /* 0x040fe40000410000 */
[----:B------:R-:W-:Y:S02]  /*6870*/  FMUL.FTZ R64, R153, R217 ;  /* 0x000000d999407220 */ /* 0x000fe40000410000 */
[----:B------:R-:W-:Y:S02]  /*6880*/  FFMA.FTZ R72, R116, R69, R72 ;  /* 0x0000004574487223 */ /* 0x000fe40000010048 */
[----:B------:R-:W-:-:S02]  /*6890*/  FADD.FTZ R68, R183, R68 ;  /* 0x00000044b7447221 */ /* 0x000fc40000010000 */
[C---:B------:R-:W-:Y:S02]  /*68a0*/  FMUL.FTZ R69, R151.reuse, -R71 ;  /* 0x8000004797457220 */ /* 0x040fe40000410000 */
[C---:B------:R-:W-:Y:S02]  /*68b0*/  FFMA.FTZ R218, R154.reuse, R217, R65 ;  /* 0x000000d99ada7223 */ /* 0x040fe40000010041 */
[----:B------:R-:W-:Y:S02]  /*68c0*/  FFMA.FTZ R65, R154, R213, -R64 ;  /* 0x000000d59a417223 */ /* 0x000fe40000010840 */
[-C--:B------:R-:W-:Y:S02]  /*68d0*/  FMUL.FTZ R66, R151, -R68.reuse ;  /* 0x8000004497427220 */ /* 0x080fe40000410000 */
[----:B------:R-:W-:Y:S02]  /*68e0*/  FFMA.FTZ R69, R152, R68, -R69 ;  /* 0x0000004498457223 */ /* 0x000fe40000010845 */
[----:B------:R-:W-:-:S02]  /*68f0*/  FMUL.FTZ R67, R117, -R72 ;  /* 0x8000004875437220 */ /* 0x000fc40000410000 */
[----:B------:R-:W-:Y:S02]  /*6900*/  FADD.FTZ R218, R219, R218 ;  /* 0x000000dadbda7221 */ /* 0x000fe40000010000 */
[----:B------:R-:W-:Y:S02]  /*6910*/  FADD.FTZ R220, R220, R65 ;  /* 0x00000041dcdc7221 */ /* 0x000fe40000010000 */
[----:B------:R-:W-:Y:S02]  /*6920*/  FFMA.FTZ R66, R152, R71, R66 ;  /* 0x0000004798427223 */ /* 0x000fe40000010042 */
[----:B------:R-:W-:Y:S02]  /*6930*/  FFMA.FTZ R68, R118, R70, -R67 ;  /* 0x0000004676447223 */ /* 0x000fe40000010843 */
[----:B------:R-:W-:Y:S02]  /*6940*/  FADD.FTZ R69, R182, R69 ;  /* 0x00000045b6457221 */ /* 0x000fe40000010000 */
[----:B------:R-:W-:-:S02]  /*6950*/  FMUL.FTZ R65, R151, R218 ;  /* 0x000000da97417220 */ /* 0x000fc40000410000 */
[----:B------:R-:W-:Y:S02]  /*6960*/  FMUL.FTZ R67, R151, R220 ;  /* 0x000000dc97437220 */ /* 0x000fe40000410000 */
[----:B------:R-:W-:Y:S02]  /*6970*/  FMUL.FTZ R71, R117, -R70 ;  /* 0x8000004675477220 */ /* 0x000fe40000410000 */
[----:B------:R-:W-:Y:S02]  /*6980*/  FADD.FTZ R66, -R197, R66 ;  /* 0x00000042c5427221 */ /* 0x000fe40000010100 */
[----:B------:R-:W-:Y:S02]  /*6990*/  FMUL.FTZ R73, R153, -R69 ;  /* 0x8000004599497220 */ /* 0x000fe40000410000 */
[C---:B------:R-:W-:Y:S02]  /*69a0*/  FFMA.FTZ R65, R152.reuse, R220, -R65 ;  /* 0x000000dc98417223 */ /* 0x040fe40000010841 */
[----:B------:R-:W-:-:S02]  /*69b0*/  FFMA.FTZ R64, R152, R218, R67 ;  /* 0x000000da98407223 */ /* 0x000fc40000010043 */
[----:B------:R-:W-:Y:S02]  /*69c0*/  FFMA.FTZ R70, R118, R72, R71 ;  /* 0x0000004876467223 */ /* 0x000fe40000010047 */
[-C--:B------:R-:W-:Y:S02]  /*69d0*/  FMUL.FTZ R71, R153, -R66.reuse ;  /* 0x8000004299477220 */ /* 0x080fe40000410000 */
[----:B------:R-:W-:Y:S02]  /*69e0*/  FFMA.FTZ R73, R154, R66, R73 ;  /* 0x000000429a497223 */ /* 0x000fe40000010049 */
[----:B------:R-:W-:Y:S02]  /*69f0*/  FADD.FTZ R215, R226, R65 ;  /* 0x00000041e2d77221 */ /* 0x000fe40000010000 */
[----:B------:R-:W-:Y:S02]  /*6a00*/  FADD.FTZ R225, R225, R64 ;  /* 0x00000040e1e17221 */ /* 0x000fe40000010000 */
[----:B------:R-:W-:-:S02]  /*6a10*/  FFMA.FTZ R66, R154, R69, -R71 ;  /* 0x000000459a427223 */ /* 0x000fc40000010847 */
[----:B------:R-:W-:Y:S02]  /*6a20*/  FADD.FTZ R73, -R196, R73 ;  /* 0x00000049c4497221 */ /* 0x000fe40000010100 */
[C---:B------:R-:W-:Y:S02]  /*6a30*/  FMUL.FTZ R65, R149.reuse, R215 ;  /* 0x000000d795417220 */ /* 0x040fe40000410000 */
[----:B------:R-:W-:Y:S02]  /*6a40*/  FMUL.FTZ R64, R149, R225 ;  /* 0x000000e195407220 */ /* 0x000fe40000410000 */
[----:B------:R-:W-:Y:S02]  /*6a50*/  FADD.FTZ R66, R181, R66 ;  /* 0x00000042b5427221 */ /* 0x000fe40000010000 */
[----:B------:R-:W-:Y:S02]  /*6a60*/  FMUL.FTZ R67, R155, -R73 ;  /* 0x800000499b437220 */ /* 0x000fe40000410000 */
[----:B------:R-:W-:-:S02]  /*6a70*/  FFMA.FTZ R226, R150, R225, R65 ;  /* 0x000000e196e27223 */ /* 0x000fc40000010041 */
[----:B------:R-:W-:Y:S02]  /*6a80*/  FFMA.FTZ R65, R150, R215, -R64 ;  /* 0x000000d796417223 */ /* 0x000fe40000010840 */
[-C--:B------:R-:W-:Y:S02]  /*6a90*/  FMUL.FTZ R69, R155, -R66.reuse ;  /* 0x800000429b457220 */ /* 0x080fe40000410000 */
[----:B------:R-:W-:Y:S02]  /*6aa0*/  FFMA.FTZ R67, R156, R66, -R67 ;  /* 0x000000429c437223 */ /* 0x000fe40000010843 */
[----:B------:R-:W-:Y:S02]  /*6ab0*/  FADD.FTZ R226, R227, R226 ;  /* 0x000000e2e3e27221 */ /* 0x000fe40000010000 */
[----:B------:R-:W-:Y:S02]  /*6ac0*/  FADD.FTZ R228, R228, R65 ;  /* 0x00000041e4e47221 */ /* 0x000fe40000010000 */
[----:B------:R-:W-:-:S02]  /*6ad0*/  FFMA.FTZ R64, R156, R73, R69 ;  /* 0x000000499c407223 */ /* 0x000fc40000010045 */
[----:B------:R-:W-:Y:S02]  /*6ae0*/  FADD.FTZ R66, R180, R67 ;  /* 0x00000043b4427221 */ /* 0x000fe40000010000 */
[C---:B------:R-:W-:Y:S02]  /*6af0*/  FMUL.FTZ R65, R147.reuse, R226 ;  /* 0x000000e293417220 */ /* 0x040fe40000410000 */
[----:B------:R-:W-:Y:S02]  /*6b00*/  FMUL.FTZ R67, R147, R228 ;  /* 0x000000e493437220 */ /* 0x000fe40000410000 */
[----:B------:R-:W-:Y:S02]  /*6b10*/  FADD.FTZ R69, -R195, R64 ;  /* 0x00000040c3457221 */ /* 0x000fe40000010100 */
[----:B------:R-:W-:Y:S02]  /*6b20*/  FMUL.FTZ R72, R157, -R66 ;  /* 0x800000429d487220 */ /* 0x000fe40000410000 */
[----:B------:R-:W-:-:S02]  /*6b30*/  FFMA.FTZ R64, R148, R228, -R65 ;  /* 0x000000e494407223 */ /* 0x000fc40000010841 */
        /* <DEDUP_REMOVED lines=20> */
[-C--:B------:R-:W-:Y:S02]  /*6c80*/  FMUL.FTZ R67, R143, R230.reuse ;  /* 0x000000e68f437220 */ /* 0x080fe40000410000 */
[----:B------:R-:W-:Y:S02]  /*6c90*/  FADD.FTZ R66, -R193, R66 ;  /* 0x00000042c1427221 */ /* 0x000fe40000010100 */
[C---:B------:R-:W-:Y:S02]  /*6ca0*/  FFMA.FTZ R64, R144.reuse, R230, -R65 ;  /* 0x000000e690407223 */ /* 0x040fe40000010841 */
[----:B------:R-:W-:-:S02]  /*6cb0*/  FFMA.FTZ R67, R144, R234, R67 ;  /* 0x000000ea90437223 */ /* 0x000fc40000010043 */
[CC--:B------:R-:W-:Y:S02]  /*6cc0*/  FMUL.FTZ R73, R117.reuse, -R69.reuse ;  /* 0x8000004575497220 */ /* 0x0c0fe40000410000 */
[-C--:B------:R-:W-:Y:S02]  /*6cd0*/  FMUL.FTZ R71, R117, -R66.reuse ;  /* 0x8000004275477220 */ /* 0x080fe40000410000 */
[----:B------:R-:W-:Y:S02]  /*6ce0*/  FADD.FTZ R233, R233, R64 ;  /* 0x00000040e9e97221 */ /* 0x000fe40000010000 */
[----:B------:R-:W-:Y:S01]  /*6cf0*/  FADD.FTZ R227, R232, R67 ;  /* 0x00000043e8e37221 */ /* 0x000fe20000010000 */
[----:B------:R-:W-:Y:S01]  /*6d00*/  SHF.L.U32 R232, R0, 0x4, RZ ;  /* 0x0000000400e87819 */ /* 0x000fe200000006ff */
[C---:B------:R-:W-:Y:S02]  /*6d10*/  FFMA.FTZ R73, R118.reuse, R66, R73 ;  /* 0x0000004276497223 */ /* 0x040fe40000010049 */
[----:B------:R-:W-:-:S02]  /*6d20*/  FFMA.FTZ R66, R118, R69, -R71 ;  /* 0x0000004576427223 */ /* 0x000fc40000010847 */
[C---:B------:R-:W-:Y:S02]  /*6d30*/  FMUL.FTZ R65, R139.reuse, R233 ;  /* 0x000000e98b417220 */ /* 0x040fe40000410000 */
[-C--:B------:R-:W-:Y:S02]  /*6d40*/  FMUL.FTZ R64, R139, R227.reuse ;  /* 0x000000e38b407220 */ /* 0x080fe40000410000 */
[----:B------:R-:W-:Y:S02]  /*6d50*/  FADD.FTZ R66, R177, R66 ;  /* 0x00000042b1427221 */ /* 0x000fe40000010000 */
[C---:B------:R-:W-:Y:S02]  /*6d60*/  FFMA.FTZ R65, R142.reuse, R227, R65 ;  /* 0x000000e38e417223 */ /* 0x040fe40000010041 */
[----:B------:R-:W-:Y:S02]  /*6d70*/  FFMA.FTZ R64, R142, R233, -R64 ;  /* 0x000000e98e407223 */ /* 0x000fe40000010840 */
[----:B------:R-:W-:-:S02]  /*6d80*/  FADD.FTZ R73, -R192, R73 ;  /* 0x00000049c0497221 */ /* 0x000fc40000010100 */
[----:B------:R-:W-:Y:S02]  /*6d90*/  FMUL.FTZ R69, R119, -R66 ;  /* 0x8000004277457220 */ /* 0x000fe40000410000 */
[----:B------:R-:W-:Y:S01]  /*6da0*/  FADD.FTZ R236, R236, R65 ;  /* 0x00000041ecec7221 */ /* 0x000fe20000010000 */
[----:B------:R-:W-:Y:S01]  /*6db0*/  HFMA2.MMA R65, -RZ, RZ, 0, 0 ;  /* 0x00000000ff417435 */ /* 0x000fe200000001ff */
[----:B------:R-:W-:Y:S01]  /*6dc0*/  FADD.FTZ R238, R237, R64 ;  /* 0x00000040edee7221 */ /* 0x000fe20000010000 */
[----:B------:R-:W-:Y:S01]  /*6dd0*/  MOV R64, 0x3f800000 ;  /* 0x3f80000000407802 */ /* 0x000fe20000000f00 */
[----:B------:R-:W-:Y:S02]  /*6de0*/  FFMA.FTZ R75, R120, R73, R69 ;  /* 0x00000049784b7223 */ /* 0x000fe40000010045 */
[C---:B------:R-:W-:Y:S02]  /*6df0*/  FMUL.FTZ R69, R137.reuse, R236 ;  /* 0x000000ec89457220 */ /* 0x040fe40000410000 */
[----:B------:R-:W-:-:S02]  /*6e00*/  FMUL.FTZ R71, R137, R238 ;  /* 0x000000ee89477220 */ /* 0x000fc40000410000 */
[C---:B------:R-:W-:Y:S02]  /*6e10*/  FFMA.FTZ R72, R138.reuse, R238, -R69 ;  /* 0x000000ee8a487223 */ /* 0x040fe40000010845 */
[----:B------:R-:W-:Y:S02]  /*6e20*/  FFMA.FTZ R235, R138, R236, R71 ;  /* 0x000000ec8aeb7223 */ /* 0x000fe40000010047 */
[C---:B------:R-:W-:Y:S02]  /*6e30*/  FMUL.FTZ R67, R119.reuse, -R73 ;  /* 0x8000004977437220 */ /* 0x040fe40000410000 */
[----:B------:R-:W-:Y:S02]  /*6e40*/  FMUL.FTZ R73, R119, -R70 ;  /* 0x8000004677497220 */ /* 0x000fe40000410000 */
[----:B------:R-:W-:Y:S02]  /*6e50*/  FADD.FTZ R229, R229, R72 ;  /* 0x00000048e5e57221 */ /* 0x000fe40000010000 */
[----:B------:R-:W-:-:S02]  /*6e60*/  FADD.FTZ R235, R216, R235 ;  /* 0x000000ebd8eb7221 */ /* 0x000fc40000010000 */
[C---:B------:R-:W-:Y:S02]  /*6e70*/  FFMA.FTZ R74, R120.reuse, R66, -R67 ;  /* 0x00000042784a7223 */ /* 0x040fe40000010843 */
[----:B------:R-:W-:Y:S01]  /*6e80*/  CS2R R66, SRZ ;  /* 0x0000000000427805 */ /* 0x000fe2000001ff00 */
[-C--:B------:R-:W-:Y:S02]  /*6e90*/  FMUL.FTZ R69, R119, -R68.reuse ;  /* 0x8000004477457220 */ /* 0x080fe40000410000 */
[----:B------:R-:W-:Y:S02]  /*6ea0*/  FFMA.FTZ R68, R120, R68, -R73 ;  /* 0x0000004478447223 */ /* 0x000fe40000010849 */
[C---:B------:R-:W-:Y:S01]  /*6eb0*/  FMUL.FTZ R73, R135.reuse, R229 ;  /* 0x000000e587497220 */ /* 0x040fe20000410000 */
[----:B------:R0:W1:Y:S01]  /*6ec0*/  @!P0 LDS.128 R64, [R232+0x4be0] ;  /* 0x004be000e8408984 */ /* 0x0000620000000c00 */
[-C--:B------:R-:W-:Y:S01]  /*6ed0*/  FMUL.FTZ R72, R135, R235.reuse ;  /* 0x000000eb87487220 */ /* 0x080fe20000410000 */
[----:B------:R-:W-:Y:S01]  /*6ee0*/  ISETP.GT.U32.AND P0, PT, R106, 0x1f, PT ;  /* 0x0000001f6a00780c */ /* 0x000fe20003f04070 */
[----:B------:R-:W-:-:S02]  /*6ef0*/  FFMA.FTZ R73, R136, R235, R73 ;  /* 0x000000eb88497223 */ /* 0x000fc40000010049 */
[----:B------:R-:W-:Y:S02]  /*6f00*/  FFMA.FTZ R72, R136, R229, -R72 ;  /* 0x000000e588487223 */ /* 0x000fe40000010848 */
[----:B------:R-:W-:Y:S02]  /*6f10*/  FADD.FTZ R222, R222, R73 ;  /* 0x00000049dede7221 */ /* 0x000fe40000010000 */
[----:B------:R-:W-:Y:S02]  /*6f20*/  FADD.FTZ R221, R221, R72 ;  /* 0x00000048dddd7221 */ /* 0x000fe40000010000 */
[----:B------:R-:W-:Y:S02]  /*6f30*/  FFMA.FTZ R69, R120, R70, R69 ;  /* 0x0000004678457223 */ /* 0x000fe40000010045 */
[----:B------:R-:W-:Y:S02]  /*6f40*/  FADD.FTZ R71, -R140, R75 ;  /* 0x0000004b8c477221 */ /* 0x000fe40000010100 */
[----:B------:R-:W-:-:S02]  /*6f50*/  FADD.FTZ R70, R83, R74 ;  /* 0x0000004a53467221 */ /* 0x000fc40000010000 */
[CC--:B------:R-:W-:Y:S02]  /*6f60*/  FMUL.FTZ R72, R132.reuse, R222.reuse ;  /* 0x000000de84487220 */ /* 0x0c0fe40000410000 */
        /* <DEDUP_REMOVED lines=8> */
[----:B------:R-:W-:-:S05]  /*6ff0*/  SHF.L.U32 R216, R106, 0x5, RZ ;  /* 0x000000056ad87819 */ /* 0x000fca00000006ff */
[----:B0-----:R-:W-:Y:S04]  /*7000*/  LDS.128 R68, [R216+0x35e0] ;  /* 0x0035e000d8447984 */ /* 0x001fe80000000c00 */
        /* <DEDUP_REMOVED lines=14> */
[----:B------:R0:W2:Y:S02]  /*70f0*/  SHFL.DOWN PT, R72, R239, 0x1, 0x1f ;  /* 0x08201f00ef487f89 */ /* 0x0000a400000e0000 */
.L_x_7377:
[----:B------:R-:W-:Y:S05]  /*7100*/  BRA.DIV ~URZ, `(.L_x_7280) ;  /* 0x00006a427f007947 */ /* 0x000fea000b800000 */
[----:B------:R3:W4:Y:S04]  /*7110*/  SHFL.DOWN PT, R74, R224, 0x1, 0x1f ;  /* 0x08201f00e04a7f89 */ /* 0x00072800000e0000 */
[----:B------:R3:W0:Y:S04]  /*7120*/  SHFL.DOWN PT, R75, R240, 0x1, 0x1f ;  /* 0x08201f00f04b7f89 */ /* 0x00062800000e0000 */
[----:B------:R3:W2:Y:S02]  /*7130*/  SHFL.DOWN PT, R248, R252, 0x1, 0x1f ;  /* 0x08201f00fcf87f89 */ /* 0x0006a400000e0000 */
.L_x_7378:
[----:B------:R-:W-:Y:S01]  /*7140*/  BSSY B1, `(.L_x_7281) ;  /* 0x000000d000017945 */ /* 0x000fe20003800000 */
[----:B------:R-:W-:Y:S05]  /*7150*/  @!P0 BRA `(.L_x_7282) ;  /* 0x000000b000008947 */ /* 0x000fea0003800000 */
[C---:B--2---:R-:W-:Y:S02]  /*7160*/  FMUL.FTZ R68, R224.reuse, R248 ;  /* 0x000000f8e0447220 */ /* 0x044fe40000410000 */
[----:B0-----:R-:W-:-:S02]  /*7170*/  FMUL.FTZ R69, R224, R75 ;  /* 0x0000004be0457220 */ /* 0x001fc40000410000 */
[C---:B------:R-:W-:Y:S02]  /*7180*/  FFMA.FTZ R75, R239.reuse, R75, -R68 ;  /* 0x0000004bef4b7223 */ /* 0x040fe40000010844 */
[C---:B----4-:R-:W-:Y:S02]  /*7190*/  FMUL.FTZ R68, R224.reuse, R74 ;  /* 0x0000004ae0447220 */ /* 0x050fe40000410000 */
[-C--:B---3--:R-:W-:Y:S02]  /*71a0*/  FMUL.FTZ R224, R224, R72.reuse ;  /* 0x00000048e0e07220 */ /* 0x088fe40000410000 */
[C---:B------:R-:W-:Y:S02]  /*71b0*/  FFMA.FTZ R68, R239.reuse, R72, -R68 ;  /* 0x00000048ef447223 */ /* 0x040fe40000010844 */
[C---:B------:R-:W-:Y:S02]  /*71c0*/  FFMA.FTZ R69, R239.reuse, R248, R69 ;  /* 0x000000f8ef457223 */ /* 0x040fe40000010045 */
[----:B------:R-:W-:Y:S01]  /*71d0*/  FFMA.FTZ R224, R239, R74, R224 ;  /* 0x0000004aefe07223 */ /* 0x000fe200000100e0 */
[----:B------:R-:W-:Y:S01]  /*71e0*/  MOV R239, R68 ;  /* 0x0000004400ef7202 */ /* 0x000fe20000000f00 */
[----:B------:R-:W-:-:S02]  /*71f0*/  FADD.FTZ R240, R240, R75 ;  /* 0x0000004bf0f07221 */ /* 0x000fc40000010000 */
[----:B------:R-:W-:Y:S02]  /*7200*/  FADD.FTZ R252, R252, R69 ;  /* 0x00000045fcfc7221 */ /* 0x000fe40000010000 */
.L_x_7282:
[----:B------:R-:W-:Y:S05]  /*7210*/  BSYNC B1 ;  /* 0x0000000000017941 */ /* 0x000fea0003800000 */
.L_x_7281:
[----:B------:R-:W-:-:S04]  /*7220*/  LOP3.LUT R68, R106, 0x1f, RZ, 0xc0, !PT ;  /* 0x0000001f6a447812 */ /* 0x000fc800078ec0ff */
[----:B------:R-:W-:Y:S01]  /*7230*/  ISETP.GT.U32.AND P0, PT, R68, 0x1d, PT ;  /* 0x0000001d4400780c */ /* 0x000fe20003f04070 */
[----:B------:R-:W-:Y:S05]  /*7240*/  BRA.DIV ~URZ, `(.L_x_7283) ;  /* 0x00006a527f007947 */ /* 0x000fea000b800000 */
[----:B----4-:R4:W3:Y:S04]  /*7250*/  SHFL.DOWN PT, R74, R239, 0x2, 0x1f ;  /* 0x08401f00ef4a7f89 */ /* 0x0108e800000e0000 */
[----:B--2---:R4:W2:Y:S04]  /*7260*/  SHFL.DOWN PT, R72, R224, 0x2, 0x1f ;  /* 0x08401f00e0487f89 */ /* 0x0048a800000e0000 */
[----:B0-----:R4:W0:Y:S04]  /*7270*/  SHFL.DOWN PT, R75, R240, 0x2, 0x1f ;  /* 0x08401f00f04b7f89 */ /* 0x00182800000e0000 */
[----:B------:R4:W1:Y:S02]  /*7280*/  SHFL.DOWN PT, R248, R252, 0x2, 0x1f ;  /* 0x08401f00fcf87f89 */ /* 0x00086400000e0000 */
.L_x_7379:
[----:B------:R-:W-:Y:S01]  /*7290*/  BSSY B1, `(.L_x_7284) ;  /* 0x000000d000017945 */ /* 0x000fe20003800000 */
[----:B------:R-:W-:Y:S05]  /*72a0*/  @P0 BRA `(.L_x_7285) ;  /* 0x000000b000000947 */ /* 0x000fea0003800000 */
[C---:B-1----:R-:W-:Y:S02]  /*72b0*/  FMUL.FTZ R68, R224.reuse, R248 ;  /* 0x000000f8e0447220 */ /* 0x042fe40000410000 */
[----:B0-----:R-:W-:-:S02]  /*72c0*/  FMUL.FTZ R69, R224, R75 ;  /* 0x0000004be0457220 */ /* 0x001fc40000410000 */
        /* <DEDUP_REMOVED lines=9> */
.L_x_7285:
[----:B------:R-:W-:Y:S05]  /*7360*/  BSYNC B1 ;  /* 0x0000000000017941 */ /* 0x000fea0003800000 */
.L_x_7284:
[----:B------:R-:W-:-:S04]  /*7370*/  LOP3.LUT R68, R106, 0x1f, RZ, 0xc0, !PT ;  /* 0x0000001f6a447812 */ /* 0x000fc800078ec0ff */
[----:B------:R-:W-:Y:S01]  /*7380*/  ISETP.GT.U32.AND P0, PT, R68, 0x1b, PT ;  /* 0x0000001b4400780c */ /* 0x000fe20003f04070 */
[----:B------:R-:W-:Y:S10]  /*7390*/  BRA.DIV ~URZ, `(.L_x_7286) ;  /* 0x00006ac27f007947 */ /* 0x000ff4000b800000 */
[----:B---3--:R3:W4:Y:S02]  /*73a0*/  SHFL.DOWN PT, R74, R239, 0x4, 0x1f ;  /* 0x08801f00ef4a7f89 */ /* 0x00872400000e0000 */
.L_x_7380:
[----:B------:R-:W-:Y:S05]  /*73b0*/  BRA.DIV ~URZ, `(.L_x_7287) ;  /* 0x00006b227f007947 */ /* 0x000fea000b800000 */
[----:B--2---:R2:W3:Y:S04]  /*73c0*/  SHFL.DOWN PT, R72, R224, 0x4, 0x1f ;  /* 0x08801f00e0487f89 */ /* 0x0044e800000e0000 */
[----:B0-----:R2:W0:Y:S04]  /*73d0*/  SHFL.DOWN PT, R75, R240, 0x4, 0x1f ;  /* 0x08801f00f04b7f89 */ /* 0x00142800000e0000 */
[----:B-1----:R2:W1:Y:S02]  /*73e0*/  SHFL.DOWN PT, R248, R252, 0x4, 0x1f ;  /* 0x08801f00fcf87f89 */ /* 0x00246400000e0000 */
.L_x_7381:
[----:B------:R-:W-:Y:S01]  /*73f0*/  BSSY B1, `(.L_x_7288) ;  /* 0x000000d000017945 */ /* 0x000fe20003800000 */
[----:B------:R-:W-:Y:S05]  /*7400*/  @P0 BRA `(.L_x_7289) ;  /* 0x000000b000000947 */ /* 0x000fea0003800000 */
[C---:B-1----:R-:W-:Y:S02]  /*7410*/  FMUL.FTZ R68, R224.reuse, R248 ;  /* 0x000000f8e0447220 */ /* 0x042fe40000410000 */
[----:B0-----:R-:W-:-:S02]  /*7420*/  FMUL.FTZ R69, R224, R75 ;  /* 0x0000004be0457220 */ /* 0x001fc40000410000 */
        /* <DEDUP_REMOVED lines=9> */
.L_x_7289:
[----:B------:R-:W-:Y:S05]  /*74c0*/  BSYNC B1 ;  /* 0x0000000000017941 */ /* 0x000fea0003800000 */
.L_x_7288:
[----:B------:R-:W-:-:S04]  /*74d0*/  LOP3.LUT R68, R106, 0x1f, RZ, 0xc0, !PT ;  /* 0x0000001f6a447812 */ /* 0x000fc800078ec0ff */
[----:B------:R-:W-:Y:S01]  /*74e0*/  ISETP.GT.U32.AND P0, PT, R68, 0x17, PT ;  /* 0x000000174400780c */ /* 0x000fe20003f04070 */
[----:B------:R-:W-:Y:S05]  /*74f0*/  BRA.DIV ~URZ, `(.L_x_7290) ;  /* 0x00006b327f007947 */ /* 0x000fea000b800000 */
[----:B----4-:R4:W2:Y:S04]  /*7500*/  SHFL.DOWN PT, R74, R239, 0x8, 0x1f ;  /* 0x09001f00ef4a7f89 */ /* 0x0108a800000e0000 */
[----:B---3--:R4:W3:Y:S04]  /*7510*/  SHFL.DOWN PT, R72, R224, 0x8, 0x1f ;  /* 0x09001f00e0487f89 */ /* 0x0088e800000e0000 */
[----:B0-----:R4:W0:Y:S04]  /*7520*/  SHFL.DOWN PT, R75, R240, 0x8, 0x1f ;  /* 0x09001f00f04b7f89 */ /* 0x00182800000e0000 */
[----:B-1----:R4:W1:Y:S02]  /*7530*/  SHFL.DOWN PT, R248, R252, 0x8, 0x1f ;  /* 0x09001f00fcf87f89 */ /* 0x00286400000e0000 */
.L_x_7382:
        /* <DEDUP_REMOVED lines=13> */
.L_x_7292:
[----:B------:R-:W-:Y:S05]  /*7610*/  BSYNC B1 ;  /* 0x0000000000017941 */ /* 0x000fea0003800000 */
.L_x_7291:
[----:B------:R-:W-:-:S04]  /*7620*/  LOP3.LUT R68, R106, 0x1f, RZ, 0xc0, !PT ;  /* 0x0000001f6a447812 */ /* 0x000fc800078ec0ff */
[----:B------:R-:W-:Y:S01]  /*7630*/  ISETP.GT.U32.AND P0, PT, R68, 0xf, PT ;  /* 0x0000000f4400780c */ /* 0x000fe20003f04070 */
[----:B------:R-:W-:Y:S10]  /*7640*/  BRA.DIV ~URZ, `(.L_x_7293) ;  /* 0x00006ba27f007947 */ /* 0x000ff4000b800000 */
[----:B--2---:R2:W4:Y:S02]  /*7650*/  SHFL.DOWN PT, R74, R239, 0x10, 0x1f ;  /* 0x0a001f00ef4a7f89 */ /* 0x00452400000e0000 */
.L_x_7383:
[----:B------:R-:W-:Y:S05]  /*7660*/  BRA.DIV ~URZ, `(.L_x_7294) ;  /* 0x00006c027f007947 */ /* 0x000fea000b800000 */
[----:B---3--:R3:W2:Y:S04]  /*7670*/  SHFL.DOWN PT, R72, R224, 0x10, 0x1f ;  /* 0x0a001f00e0487f89 */ /* 0x0086a800000e0000 */
[----:B0-----:R3:W0:Y:S04]  /*7680*/  SHFL.DOWN PT, R75, R240, 0x10, 0x1f ;  /* 0x0a001f00f04b7f89 */ /* 0x00162800000e0000 */
[----:B-1----:R3:W1:Y:S02]  /*7690*/  SHFL.DOWN PT, R248, R252, 0x10, 0x1f ;  /* 0x0a001f00fcf87f89 */ /* 0x00266400000e0000 */
.L_x_7384:
        /* <DEDUP_REMOVED lines=13> */
.L_x_7296:
[----:B------:R-:W-:Y:S05]  /*7770*/  BSYNC B1 ;  /* 0x0000000000017941 */ /* 0x000fea0003800000 */
.L_x_7295:
[----:B------:R-:W-:Y:S05]  /*7780*/  BRA.DIV ~URZ, `(.L_x_7297) ;  /* 0x00006c327f007947 */ /* 0x000fea000b800000 */
[----:B------:R-:W5:Y:S04]  /*7790*/  SHFL.IDX PT, R244, R224, RZ, 0x1f ;  /* 0x00001fffe0f47589 */ /* 0x000f6800000e0000 */
[----:B------:R-:W3:Y:S04]  /*77a0*/  SHFL.IDX PT, R245, R239, RZ, 0x1f ;  /* 0x00001fffeff57589 */ /* 0x000ee800000e0000 */
[----:B------:R-:W4:Y:S04]  /*77b0*/  SHFL.IDX PT, R243, R252, RZ, 0x1f ;  /* 0x00001ffffcf37589 */ /* 0x000f2800000e0000 */
[----:B-1----:R-:W1:Y:S04]  /*77c0*/  SHFL.DOWN PT, R248, R252, 0x1, 0x1f ;  /* 0x08201f00fcf87f89 */ /* 0x002e6800000e0000 */
[----:B------:R-:W2:Y:S04]  /*77d0*/  SHFL.IDX PT, R251, R64, RZ, 0x1f ;  /* 0x00001fff40fb7589 */ /* 0x000ea800000e0000 */
[----:B------:R-:W0:Y:S04]  /*77e0*/  SHFL.IDX PT, R250, R66, RZ, 0x1f ;  /* 0x00001fff42fa7589 */ /* 0x000e2800000e0000 */
[----:B0-----:R-:W0:Y:S01]  /*77f0*/  SHFL.IDX PT, R75, R67, RZ, 0x1f ;  /* 0x00001fff434b7589 */ /* 0x001e2200000e0000 */
[----:B-----5:R-:W-:-:S02]  /*7800*/  FMUL.FTZ R68, R67, R244 ;  /* 0x000000f443447220 */ /* 0x020fc40000410000 */
[----:B------:R-:W-:Y:S01]  /*7810*/  FMUL.FTZ R70, R66, R244 ;  /* 0x000000f442467220 */ /* 0x000fe20000410000 */
[----:B------:R-:W0:Y:S01]  /*7820*/  SHFL.IDX PT, R73, R65, RZ, 0x1f ;  /* 0x00001fff41497589 */ /* 0x000e2200000e0000 */
[----:B---3--:R-:W-:-:S03]  /*7830*/  FMUL.FTZ R241, R64, R245 ;  /* 0x000000f540f17220 */ /* 0x008fc60000410000 */
[----:B------:R-:W3:Y:S04]  /*7840*/  SHFL.IDX PT, R242, R240, RZ, 0x1f ;  /* 0x00001ffff0f27589 */ /* 0x000ee800000e0000 */
[----:B------:R5:W0:Y:S04]  /*7850*/  SHFL.DOWN PT, R249, R240, 0x1, 0x1f ;  /* 0x08201f00f0f97f89 */ /* 0x000a2800000e0000 */
[----:B------:R1:W0:Y:S04]  /*7860*/  SHFL.DOWN PT, R247, R239, 0x1, 0x1f ;  /* 0x08201f00eff77f89 */ /* 0x00022800000e0000 */
[----:B------:R2:W0:Y:S01]  /*7870*/  SHFL.DOWN PT, R246, R224, 0x1, 0x1f ;  /* 0x08201f00e0f67f89 */ /* 0x00042200000e0000 */
[----:B----45:R-:W-:-:S02]  /*7880*/  FMUL.FTZ R240, R64, R244 ;  /* 0x000000f440f07220 */ /* 0x030fc40000410000 */
[----:B------:R-:W-:Y:S02]  /*7890*/  FMUL.FTZ R244, R65, R244 ;  /* 0x000000f441f47220 */ /* 0x000fe40000410000 */
[-C--:B-12---:R-:W-:Y:S02]  /*78a0*/  FFMA.FTZ R239, R66, R245.reuse, -R68 ;  /* 0x000000f542ef7223 */ /* 0x086fe40000010844 */
[----:B------:R-:W-:Y:S02]  /*78b0*/  FFMA.FTZ R224, R67, R245, R70 ;  /* 0x000000f543e07223 */ /* 0x000fe40000010046 */
.L_x_7385:
[----:B------:R1:W2:Y:S01]  /*78c0*/  LDS.128 R68, [R216+0x35f0] ;  /* 0x0035f000d8447984 */ /* 0x0002a20000000c00 */
        /* <DEDUP_REMOVED lines=15> */
.L_x_7299:
[----:B-1----:R-:W-:Y:S05]  /*79c0*/  BSYNC B1 ;  /* 0x0000000000017941 */ /* 0x002fea0003800000 */
.L_x_7298:
        /* <DEDUP_REMOVED lines=14> */
[----:B---3--:R-:W-:Y:S02]  /*7ab0*/  FADD.FTZ R66, R239, R242 ;  /* 0x000000f2ef427221 */ /* 0x008fe40000010000 */
[----:B------:R-:W-:Y:S02]  /*7ac0*/  FADD.FTZ R67, R224, R243 ;  /* 0x000000f3e0437221 */ /* 0x000fe40000010000 */
.L_x_7278:
[----:B------:R-:W-:Y:S05]  /*7ad0*/  BSYNC B0 ;  /* 0x0000000000007941 */ /* 0x000fea0003800000 */
.L_x_7277:
[----:B------:R-:W-:Y:S01]  /*7ae0*/  WARPSYNC 0xffffffff ;  /* 0xffffffff00007948 */ /* 0x000fe20003800000 */
[----:B------:R-:W-:Y:S01]  /*7af0*/  BAR.SYNC.DEFER_BLOCKING 0x0 ;  /* 0x0000000000007b1d */ /* 0x000fe20000010000 */
[----:B0-----:R-:W-:Y:S01]  /*7b00*/  MOV R71, c[0x0][0x29c] ;  /* 0x0000a70000477a02 */ /* 0x001fe20000000f00 */
[----:B------:R-:W-:Y:S01]  /*7b10*/  FFMA.FTZ R74, R17, R130, RZ ;  /* 0x00000082114a7223 */ /* 0x000fe200000100ff */
[----:B------:R-:W-:-:S02]  /*7b20*/  MOV R70, c[0x0][0x298] ;  /* 0x0000a60000467a02 */ /* 0x000fc40000000f00 */
[--C-:B------:R-:W-:Y:S01]  /*7b30*/  SHF.R.U32.HI R73, RZ, 0x1, R71.reuse ;  /* 0x00000001ff497819 */ /* 0x100fe20000011647 */
[----:B------:R-:W-:Y:S01]  /*7b40*/  FFMA.FTZ R74, R16, R131, R74 ;  /* 0x00000083104a7223 */ /* 0x000fe2000001004a */
[----:B------:R-:W-:Y:S01]  /*7b50*/  SHF.R.U64 R70, R70, 0x1, R71 ;  /* 0x0000000146467819 */ /* 0x000fe20000001247 */
[----:B------:R-:W-:Y:S01]  /*7b60*/  BSSY B0, `(.L_x_7300) ;  /* 0x00001f3000007945 */ /* 0x000fe20003800000 */
[----:B------:R-:W-:Y:S01]  /*7b70*/  ISETP.NE.AND P0, PT, R106, RZ, PT ;  /* 0x000000ff6a00720c */ /* 0x000fe20003f05270 */
[----:B------:R-:W-:Y:S01]  /*7b80*/  IMAD R73, R73, R112, RZ ;  /* 0x0000007049497224 */ /* 0x000fe200078e02ff */
[----:B------:R-:W-:Y:S01]  /*7b90*/  PRMT R216, RZ, 0x7610, R63 ;  /* 0x00007610ffd87816 */ /* 0x000fe2000000003f */
[----:B------:R-:W-:Y:S01]  /*7ba0*/  FFMA.FTZ R74, R15, R208, R74 ;  /* 0x000000d00f4a7223 */ /* 0x000fe2000001004a */
[----:B------:R-:W-:Y:S01]  /*7bb0*/  P2R R72, PR, RZ, 0x1 ;  /* 0x00000001ff487803 */ /* 0x000fe20000000000 */
[----:B------:R-:W-:Y:S02]  /*7bc0*/  IMAD R73, R111, R70, R73 ;  /* 0x000000466f497224 */ /* 0x000fe400078e0249 */
[----:B------:R-:W-:-:S04]  /*7bd0*/  IMAD.WIDE.U32 R70, R70, R112, RZ ;  /* 0x0000007046467225 */ /* 0x000fc800078e00ff */
[----:B------:R-:W-:Y:S01]  /*7be0*/  FMUL.FTZ R224, R216, R87 ;  /* 0x00000057d8e07220 */ /* 0x000fe20000410000 */
[----:B------:R-:W-:Y:S01]  /*7bf0*/  IADD3 R71, R71, R73, RZ ;  /* 0x0000004947477210 */ /* 0x000fe20007ffe0ff */
[----:B------:R-:W-:Y:S01]  /*7c00*/  IMAD R73, R109, c[0x0][0x2a0], RZ ;  /* 0x0000a8006d497a24 */ /* 0x000fe200078e02ff */
[----:B------:R-:W0:Y:S03]  /*7c10*/  LDS.64 R68, [R106.X16+0x35e8] ;  /* 0x0035e8006a447984 */ /* 0x000e26000000ca00 */
[C---:B------:R-:W-:Y:S02]  /*7c20*/  IMAD R73, R110.reuse, c[0x0][0x2a4], R73 ;  /* 0x0000a9006e497a24 */ /* 0x040fe400078e0249 */
[----:B------:R-:W-:Y:S01]  /*7c30*/  IMAD.WIDE.U32 R70, R110, c[0x0][0x2a0], R70 ;  /* 0x0000a8006e467a25 */ /* 0x000fe200078e0046 */
[----:B-1----:R1:W-:Y:S04]  /*7c40*/  @!P0 STS.128 [R232+0x4be0], R64 ;  /* 0x004be040e8008388 */ /* 0x0023e80000000c00 */
[----:B------:R-:W-:-:S02]  /*7c50*/  IADD3 R75, R73, R71, RZ ;  /* 0x00000047494b7210 */ /* 0x000fc40007ffe0ff */
[----:B------:R-:W-:Y:S02]  /*7c60*/  PRMT R71, RZ, 0x5410, R60 ;  /* 0x00005410ff477816 */ /* 0x000fe4000000003c */
[----:B------:R-:W-:-:S03]  /*7c70*/  LEA R73, P0, R70, c[0x0][0x318], 0x3 ;  /* 0x0000c60046497a11 */ /* 0x000fc600078018ff */
[----:B------:R-:W-:Y:S01]  /*7c80*/  FMUL.FTZ R72, R71, R92 ;  /* 0x0000005c47487220 */ /* 0x000fe20000410000 */
[----:B------:R-:W-:-:S03]  /*7c90*/  LEA.HI.X R75, R70, c[0x0][0x31c], R75, 0x3, P0 ;  /* 0x0000c700464b7a11 */ /* 0x000fc600000f1c4b */
[-C--:B------:R-:W-:Y:S02]  /*7ca0*/  FFMA.FTZ R130, R123, -R72.reuse, R130 ;  /* 0x800000487b827223 */ /* 0x080fe40000010082 */
[----:B------:R-:W-:Y:S01]  /*7cb0*/  FFMA.FTZ R70, R125, -R72, R206 ;  /* 0x800000487d467223 */ /* 0x000fe200000100ce */
[----:B------:R-:W-:Y:S01]  /*7cc0*/  PRMT R72, RZ, 0x7610, R60 ;  /* 0x00007610ff487816 */ /* 0x000fe2000000003c */
[----:B------:R-:W-:-:S04]  /*7cd0*/  FFMA.FTZ R206, R17, -R206, RZ ;  /* 0x800000ce11ce7223 */ /* 0x000fc800000100ff */
[----:B-1----:R-:W-:Y:S02]  /*7ce0*/  FMUL.FTZ R64, R72, R93 ;  /* 0x0000005d48407220 */ /* 0x002fe40000410000 */
[----:B------:R-:W-:Y:S02]  /*7cf0*/  FFMA.FTZ R206, R16, -R209, R206 ;  /* 0x800000d110ce7223 */ /* 0x000fe400000100ce */
[-C--:B------:R-:W-:Y:S02]  /*7d00*/  FFMA.FTZ R131, R124, -R64.reuse, R131 ;  /* 0x800000407c837223 */ /* 0x080fe40000010083 */
[----:B------:R-:W-:Y:S02]  /*7d10*/  FFMA.FTZ R209, R122, -R64, R209 ;  /* 0x800000407ad17223 */ /* 0x000fe400000100d1 */
[----:B------:R-:W-:Y:S02]  /*7d20*/  FFMA.FTZ R206, R15, -R212, R206 ;  /* 0x800000d40fce7223 */ /* 0x000fe400000100ce */
[----:B0-----:R-:W-:-:S02]  /*7d30*/  FMUL.FTZ R66, R68, -R77 ;  /* 0x8000004d44427220 */ /* 0x001fc40000410000 */
[C---:B------:R-:W-:Y:S01]  /*7d40*/  FMUL.FTZ R65, R69.reuse, -R77 ;  /* 0x8000004d45417220 */ /* 0x040fe20000410000 */
[----:B------:R-:W-:Y:S01]  /*7d50*/  PRMT R77, RZ, 0x5410, R62 ;  /* 0x00005410ff4d7816 */ /* 0x000fe2000000003e */
[-C--:B------:R-:W-:Y:S01]  /*7d60*/  FFMA.FTZ R66, R69, R76.reuse, R66 ;  /* 0x0000004c45427223 */ /* 0x080fe20000010042 */
[----:B------:R-:W-:Y:S01]  /*7d70*/  PRMT R69, RZ, 0x5410, R61 ;  /* 0x00005410ff457816 */ /* 0x000fe2000000003d */
[----:B------:R-:W-:Y:S01]  /*7d80*/  FFMA.FTZ R64, R68, R76, -R65 ;  /* 0x0000004c44407223 */ /* 0x000fe20000010841 */
[----:B------:R-:W-:Y:S01]  /*7d90*/  PRMT R68, RZ, 0x7610, R61 ;  /* 0x00007610ff447816 */ /* 0x000fe2000000003d */
[----:B------:R-:W-:Y:S02]  /*7da0*/  FMUL.FTZ R76, R77, R88 ;  /* 0x000000584d4c7220 */ /* 0x000fe40000410000 */
[----:B------:R-:W-:Y:S02]  /*7db0*/  FMUL.FTZ R65, R69, R90 ;  /* 0x0000005a45417220 */ /* 0x000fe40000410000 */
[----:B------:R-:W-:-:S02]  /*7dc0*/  FFMA.FTZ R206, R14, -R211, R206 ;  /* 0x800000d30ece7223 */ /* 0x000fc400000100ce */
[-C--:B------:R-:W-:Y:S02]  /*7dd0*/  FFMA.FTZ R208, R127, -R65.reuse, R208 ;  /* 0x800000417fd07223 */ /* 0x080fe400000100d0 */
[----:B------:R-:W-:Y:S02]  /*7de0*/  FFMA.FTZ R212, R129, -R65, R212 ;  /* 0x8000004181d47223 */ /* 0x000fe400000100d4 */
[----:B------:R-:W-:Y:S02]  /*7df0*/  FFMA.FTZ R65, R14, R207, R74 ;  /* 0x000000cf0e417223 */ /* 0x000fe4000001004a */
[----:B------:R-:W-:Y:S02]  /*7e00*/  FMUL.FTZ R67, R68, R91 ;  /* 0x0000005b44437220 */ /* 0x000fe40000410000 */
[----:B------:R-:W-:Y:S02]  /*7e10*/  FFMA.FTZ R65, R13, R210, R65 ;  /* 0x000000d20d417223 */ /* 0x000fe40000010041 */
[----:B------:R-:W-:-:S02]  /*7e20*/  FFMA.FTZ R210, R133, -R76, R210 ;  /* 0x8000004c85d27223 */ /* 0x000fc400000100d2 */
[----:B------:R-:W-:Y:S02]  /*7e30*/  FFMA.FTZ R76, R159, -R76, R214 ;  /* 0x8000004c9f4c7223 */ /* 0x000fe400000100d6 */
[----:B------:R-:W-:Y:S01]  /*7e40*/  FFMA.FTZ R214, R13, -R214, R206 ;  /* 0x800000d60dd67223 */ /* 0x000fe200000100ce */
[----:B------:R-:W-:Y:S01]  /*7e50*/  PRMT R206, RZ, 0x7610, R62 ;  /* 0x00007610ffce7816 */ /* 0x000fe2000000003e */
[----:B------:R-:W-:Y:S02]  /*7e60*/  FFMA.FTZ R74, R128, -R67, R211 ;  /* 0x80000043804a7223 */ /* 0x000fe400000100d3 */
[----:B------:R-:W-:Y:S02]  /*7e70*/  FFMA.FTZ R65, R12, R213, R65 ;  /* 0x000000d50c417223 */ /* 0x000fe40000010041 */
[----:B------:R-:W-:Y:S02]  /*7e80*/  FMUL.FTZ R211, R206, R89 ;  /* 0x00000059ced37220 */ /* 0x000fe40000410000 */
[----:B------:R-:W-:-:S02]  /*7e90*/  FFMA.FTZ R207, R126, -R67, R207 ;  /* 0x800000437ecf7223 */ /* 0x000fc400000100cf */
[-C--:B------:R-:W-:Y:S02]  /*7ea0*/  FFMA.FTZ R213, R160, -R211.reuse, R213 ;  /* 0x800000d3a0d57223 */ /* 0x080fe400000100d5 */
[----:B------:R-:W-:Y:S02]  /*7eb0*/  FFMA.FTZ R211, R162, -R211, R217 ;  /* 0x800000d3a2d37223 */ /* 0x000fe400000100d9 */
[----:B------:R-:W-:Y:S01]  /*7ec0*/  FFMA.FTZ R67, R12, -R217, R214 ;  /* 0x800000d90c437223 */ /* 0x000fe200000100d6 */
[----:B------:R-:W-:Y:S01]  /*7ed0*/  PRMT R217, RZ, 0x5410, R63 ;  /* 0x00005410ffd97816 */ /* 0x000fe2000000003f */
[C---:B------:R-:W-:Y:S02]  /*7ee0*/  FFMA.FTZ R65, R11.reuse, R220, R65 ;  /* 0x000000dc0b417223 */ /* 0x040fe40000010041 */
[----:B------:R-:W-:Y:S02]  /*7ef0*/  FFMA.FTZ R67, R11, -R218, R67 ;  /* 0x800000da0b437223 */ /* 0x000fe40000010043 */
[----:B------:R-:W-:-:S02]  /*7f00*/  FMUL.FTZ R214, R217, R86 ;  /* 0x00000056d9d67220 */ /* 0x000fc40000410000 */
[----:B------:R-:W-:Y:S02]  /*7f10*/  FFMA.FTZ R65, R10, R215, R65 ;  /* 0x000000d70a417223 */ /* 0x000fe40000010041 */
[-C--:B------:R-:W-:Y:S02]  /*7f20*/  FFMA.FTZ R220, R161, -R214.reuse, R220 ;  /* 0x800000d6a1dc7223 */ /* 0x080fe400000100dc */
[----:B------:R-:W-:Y:S02]  /*7f30*/  FFMA.FTZ R214, R163, -R214, R218 ;  /* 0x800000d6a3d67223 */ /* 0x000fe400000100da */
        /* <DEDUP_REMOVED lines=12> */
[----:B------:R-:W-:Y:S02]  /*8000*/  FADD.FTZ R191, R191, R64 ;  /* 0x00000040bfbf7221 */ /* 0x000fe40000010000 */
[----:B------:R-:W-:-:S04]  /*8010*/  FMUL.FTZ R239, R226, R85 ;  /* 0x00000055e2ef7220 */ /* 0x000fc80000410000 */
[-C--:B------:R-:W-:Y:S02]  /*8020*/  FFMA.FTZ R232, R168, -R239.reuse, R231 ;  /* 0x800000efa8e87223 */ /* 0x080fe400000100e7 */
[----:B------:R-:W-:Y:S01]  /*8030*/  FFMA.FTZ R231, R170, -R239, R219 ;  /* 0x800000efaae77223 */ /* 0x000fe200000100db */
[----:B------:R-:W-:Y:S01]  /*8040*/  PRMT R219, RZ, 0x5410, R57 ;  /* 0x00005410ffdb7816 */ /* 0x000fe20000000039 */
[----:B------:R-:W-:-:S04]  /*8050*/  FFMA.FTZ R239, R7, R230, R65 ;  /* 0x000000e607ef7223 */ /* 0x000fc80000010041 */
[----:B------:R-:W-:Y:S02]  /*8060*/  FMUL.FTZ R240, R219, R54 ;  /* 0x00000036dbf07220 */ /* 0x000fe40000410000 */
        /* <DEDUP_REMOVED lines=8> */
[----:B------:R-:W-:Y:S02]  /*80f0*/  FFMA.FTZ R240, R5, -R236, R240 ;  /* 0x800000ec05f07223 */ /* 0x000fe400000100f0 */
[-C--:B------:R-:W-:Y:S02]  /*8100*/  FFMA.FTZ R233, R78, -R67.reuse, R233 ;  /* 0x800000434ee97223 */ /* 0x080fe400000100e9 */
[----:B------:R-:W-:Y:S02]  /*8110*/  FFMA.FTZ R67, R172, -R67, R227 ;  /* 0x80000043ac437223 */ /* 0x000fe400000100e3 */
[----:B------:R-:W-:Y:S01]  /*8120*/  FADD.FTZ R227, -R141, R66 ;  /* 0x000000428de37221 */ /* 0x000fe20000010100 */
[----:B------:R-:W-:Y:S01]  /*8130*/  PRMT R141, RZ, 0x5410, R58 ;  /* 0x00005410ff8d7816 */ /* 0x000fe2000000003a */
[----:B------:R-:W-:-:S02]  /*8140*/  FFMA.FTZ R242, R4, R229, R241 ;  /* 0x000000e504f27223 */ /* 0x000fc400000100f1 */
[C---:B------:R-:W-:Y:S02]  /*8150*/  FMUL.FTZ R66, R132.reuse, -R227 ;  /* 0x800000e384427220 */ /* 0x040fe40000410000 */
[-C--:B------:R-:W-:Y:S02]  /*8160*/  FMUL.FTZ R132, R132, -R191.reuse ;  /* 0x800000bf84847220 */ /* 0x080fe40000410000 */
[C---:B------:R-:W-:Y:S02]  /*8170*/  FFMA.FTZ R239, R134.reuse, R191, -R66 ;  /* 0x000000bf86ef7223 */ /* 0x040fe40000010842 */
[----:B------:R-:W-:Y:S02]  /*8180*/  FMUL.FTZ R64, R141, R52 ;  /* 0x000000348d407220 */ /* 0x000fe40000410000 */
[----:B------:R-:W-:Y:S01]  /*8190*/  FFMA.FTZ R134, R134, R227, R132 ;  /* 0x000000e386867223 */ /* 0x000fe20000010084 */
[----:B------:R-:W-:Y:S01]  /*81a0*/  PRMT R132, RZ, 0x7610, R58 ;  /* 0x00007610ff847816 */ /* 0x000fe2000000003a */
[----:B------:R-:W-:-:S02]  /*81b0*/  FFMA.FTZ R238, R79, -R64, R238 ;  /* 0x800000404fee7223 */ /* 0x000fc400000100ee */
[----:B------:R-:W-:Y:S02]  /*81c0*/  FFMA.FTZ R64, R173, -R64, R236 ;  /* 0x80000040ad407223 */ /* 0x000fe400000100ec */
[----:B------:R-:W-:Y:S02]  /*81d0*/  FMUL.FTZ R236, R132, R53 ;  /* 0x0000003584ec7220 */ /* 0x000fe40000410000 */
[----:B------:R-:W-:Y:S02]  /*81e0*/  FFMA.FTZ R240, R4, -R235, R240 ;  /* 0x800000eb04f07223 */ /* 0x000fe400000100f0 */
[-C--:B------:R-:W-:Y:S02]  /*81f0*/  FFMA.FTZ R229, R80, -R236.reuse, R229 ;  /* 0x800000ec50e57223 */ /* 0x080fe400000100e5 */
[----:B------:R-:W-:Y:S02]  /*8200*/  FFMA.FTZ R236, R174, -R236, R235 ;  /* 0x800000ecaeec7223 */ /* 0x000fe400000100eb */
[----:B------:R-:W-:Y:S01]  /*8210*/  FADD.FTZ R235, -R205, R134 ;  /* 0x00000086cdeb7221 */ /* 0x000fe20000010100 */
[----:B------:R-:W-:Y:S01]  /*8220*/  PRMT R205, RZ, 0x5410, R59 ;  /* 0x00005410ffcd7816 */ /* 0x000fe2000000003b */
[----:B------:R-:W-:-:S02]  /*8230*/  FADD.FTZ R66, R190, R239 ;  /* 0x000000efbe427221 */ /* 0x000fc40000010000 */
[----:B------:R-:W-:Y:S02]  /*8240*/  FMUL.FTZ R241, R135, -R235 ;  /* 0x800000eb87f17220 */ /* 0x000fe40000410000 */
[----:B------:R-:W-:Y:S02]  /*8250*/  FMUL.FTZ R134, R205, R46 ;  /* 0x0000002ecd867220 */ /* 0x000fe40000410000 */
[----:B------:R-:W-:Y:S02]  /*8260*/  FMUL.FTZ R135, R135, -R66 ;  /* 0x8000004287877220 */ /* 0x000fe40000410000 */
[----:B------:R-:W-:Y:S02]  /*8270*/  FFMA.FTZ R190, R3, R221, R242 ;  /* 0x000000dd03be7223 */ /* 0x000fe400000100f2 */
[-C--:B------:R-:W-:Y:S02]  /*8280*/  FFMA.FTZ R221, R81, -R134.reuse, R221 ;  /* 0x8000008651dd7223 */ /* 0x080fe400000100dd */
[----:B------:R-:W-:-:S02]  /*8290*/  FFMA.FTZ R239, R175, -R134, R222 ;  /* 0x80000086afef7223 */ /* 0x000fc400000100de */
[----:B------:R-:W-:Y:S02]  /*82a0*/  FFMA.FTZ R222, R3, -R222, R240 ;  /* 0x800000de03de7223 */ /* 0x000fe400000100f0 */
[-C--:B------:R-:W-:Y:S02]  /*82b0*/  FMUL.FTZ R134, R175, R235.reuse ;  /* 0x000000ebaf867220 */ /* 0x080fe40000410000 */
[CC--:B------:R-:W-:Y:S02]  /*82c0*/  FFMA.FTZ R240, R136.reuse, R66.reuse, -R241 ;  /* 0x0000004288f07223 */ /* 0x0c0fe400000108f1 */
[----:B------:R-:W-:Y:S02]  /*82d0*/  FFMA.FTZ R135, R136, R235, R135 ;  /* 0x000000eb88877223 */ /* 0x000fe40000010087 */
[----:B------:R-:W-:Y:S02]  /*82e0*/  FMUL.FTZ R136, R66, UR22 ;  /* 0x0000001642887c20 */ /* 0x000fe40008410000 */
[----:B------:R-:W-:-:S02]  /*82f0*/  FFMA.FTZ R134, R81, R66, R134 ;  /* 0x0000004251867223 */ /* 0x000fc40000010086 */
[C---:B------:R-:W-:Y:S02]  /*8300*/  FMUL.FTZ R81, R235.reuse, UR22 ;  /* 0x00000016eb517c20 */ /* 0x040fe40008410000 */
[----:B------:R-:W-:Y:S02]  /*8310*/  FFMA.FTZ R242, R235, UR15, -R136 ;  /* 0x0000000febf27c23 */ /* 0x000fe40008010888 */
[----:B------:R-:W-:Y:S02]  /*8320*/  FADD.FTZ R204, -R204, R135 ;  /* 0x00000087cccc7221 */ /* 0x000fe40000010100 */
[----:B------:R-:W-:Y:S02]  /*8330*/  FFMA.FTZ R136, R66, UR15, R81 ;  /* 0x0000000f42887c23 */ /* 0x000fe40008010051 */
[----:B------:R-:W-:Y:S02]  /*8340*/  FMUL.FTZ R81, R239, R242 ;  /* 0x000000f2ef517220 */ /* 0x000fe40000410000 */
[----:B------:R-:W-:-:S02]  /*8350*/  FMUL.FTZ R244, R235, R46 ;  /* 0x0000002eebf47220 */ /* 0x000fc40000410000 */
[----:B------:R-:W-:Y:S01]  /*8360*/  FMUL.FTZ R242, R66, R46 ;  /* 0x0000002e42f27220 */ /* 0x000fe20000410000 */
[----:B------:R-:W-:Y:S01]  /*8370*/  SHF.L.U32 R66, R106, 0x5, RZ ;  /* 0x000000056a427819 */ /* 0x000fe200000006ff */
[----:B------:R-:W-:Y:S02]  /*8380*/  FADD.FTZ R240, R189, R240 ;  /* 0x000000f0bdf07221 */ /* 0x000fe40000010000 */
[----:B------:R-:W-:Y:S01]  /*8390*/  FMUL.FTZ R175, R137, -R204 ;  /* 0x800000cc89af7220 */ /* 0x000fe20000410000 */
[----:B------:R-:W-:Y:S01]  /*83a0*/  LEA.HI.SX32 R66, R66, R66, 0x1b ;  /* 0x0000004242427211 */ /* 0x000fe200078fdaff */
[----:B------:R-:W-:Y:S02]  /*83b0*/  FFMA.FTZ R81, R221, R136, R81 ;  /* 0x00000088dd517223 */ /* 0x000fe40000010051 */
[C---:B------:R-:W-:Y:S02]  /*83c0*/  FMUL.FTZ R136, R239.reuse, R244 ;  /* 0x000000f4ef887220 */ /* 0x040fe40000410000 */
[----:B------:R-:W-:-:S02]  /*83d0*/  FMUL.FTZ R135, R239, R242 ;  /* 0x000000f2ef877220 */ /* 0x000fc40000410000 */
[----:B------:R-:W-:Y:S02]  /*83e0*/  FFMA.FTZ R175, R138, R240, -R175 ;  /* 0x000000f08aaf7223 */ /* 0x000fe400000108af */
[C---:B------:R-:W-:Y:S02]  /*83f0*/  FFMA.FTZ R136, R221.reuse, R242, R136 ;  /* 0x000000f2dd887223 */ /* 0x040fe40000010088 */
[----:B------:R-:W-:Y:S02]  /*8400*/  FFMA.FTZ R135, R221, R244, -R135 ;  /* 0x000000f4dd877223 */ /* 0x000fe40000010887 */
[----:B------:R-:W-:Y:S02]  /*8410*/  FMUL.FTZ R137, R137, -R240 ;  /* 0x800000f089897220 */ /* 0x000fe40000410000 */
[----:B------:R-:W-:Y:S02]  /*8420*/  FMUL.FTZ R221, R205, R242 ;  /* 0x000000f2cddd7220 */ /* 0x000fe40000410000 */
[----:B------:R-:W-:-:S02]  /*8430*/  FMUL.FTZ R189, R174, R204 ;  /* 0x000000ccaebd7220 */ /* 0x000fc40000410000 */
[----:B------:R-:W-:Y:S01]  /*8440*/  FADD.FTZ R188, R188, R175 ;  /* 0x000000afbcbc7221 */ /* 0x000fe20000010000 */
[----:B------:R0:W-:Y:S01]  /*8450*/  STS [R66.X4+0x10f0], R221 ;  /* 0x0010f0dd42007388 */ /* 0x0001e20000004800 */
[----:B------:R-:W-:Y:S02]  /*8460*/  FMUL.FTZ R175, R240, UR22 ;  /* 0x00000016f0af7c20 */ /* 0x000fe40008410000 */
[----:B------:R-:W-:Y:S02]  /*8470*/  FFMA.FTZ R138, R138, R204, R137 ;  /* 0x000000cc8a8a7223 */ /* 0x000fe40000010089 */
[----:B------:R-:W-:Y:S02]  /*8480*/  FFMA.FTZ R137, R80, R240, R189 ;  /* 0x000000f050897223 */ /* 0x000fe400000100bd */
[C---:B------:R-:W-:Y:S02]  /*8490*/  FMUL.FTZ R80, R204.reuse, UR22 ;  /* 0x00000016cc507c20 */ /* 0x040fe40008410000 */
[----:B------:R-:W-:-:S02]  /*84a0*/  FFMA.FTZ R175, R204, UR15, -R175 ;  /* 0x0000000fccaf7c23 */ /* 0x000fc400080108af */
[-C--:B0-----:R-:W-:Y:S02]  /*84b0*/  FMUL.FTZ R221, R204, R53.reuse ;  /* 0x00000035ccdd7220 */ /* 0x081fe40000410000 */
[C---:B------:R-:W-:Y:S02]  /*84c0*/  FMUL.FTZ R189, R240.reuse, R53 ;  /* 0x00000035f0bd7220 */ /* 0x040fe40000410000 */
[----:B------:R-:W-:Y:S02]  /*84d0*/  FADD.FTZ R203, -R203, R138 ;  /* 0x0000008acbcb7221 */ /* 0x000fe40000010100 */
[----:B------:R-:W-:Y:S02]  /*84e0*/  FFMA.FTZ R80, R240, UR15, R80 ;  /* 0x0000000ff0507c23 */ /* 0x000fe40008010050 */
[C---:B------:R-:W-:Y:S02]  /*84f0*/  FMUL.FTZ R175, R236.reuse, R175 ;  /* 0x000000afecaf7220 */ /* 0x040fe40000410000 */
[----:B------:R-:W-:-:S02]  /*8500*/  FMUL.FTZ R138, R236, R221 ;  /* 0x000000ddec8a7220 */ /* 0x000fc40000410000 */
[-C--:B------:R-:W-:Y:S02]  /*8510*/  FMUL.FTZ R174, R236, R189.reuse ;  /* 0x000000bdecae7220 */ /* 0x080fe40000410000 */
[C---:B------:R-:W-:Y:S02]  /*8520*/  FFMA.FTZ R80, R229.reuse, R80, R175 ;  /* 0x00000050e5507223 */ /* 0x040fe400000100af */
[C---:B------:R-:W-:Y:S02]  /*8530*/  FFMA.FTZ R175, R229.reuse, R189, R138 ;  /* 0x000000bde5af7223 */ /* 0x040fe4000001008a */
[----:B------:R-:W-:Y:S02]  /*8540*/  FFMA.FTZ R174, R229, R221, -R174 ;  /* 0x000000dde5ae7223 */ /* 0x000fe400000108ae */
[----:B------:R-:W-:Y:S02]  /*8550*/  FMUL.FTZ R229, R132, R189 ;  /* 0x000000bd84e57220 */ /* 0x000fe40000410000 */
[----:B------:R-:W-:-:S02]  /*8560*/  FMUL.FTZ R189, R139, -R203 ;  /* 0x800000cb8bbd7220 */ /* 0x000fc40000410000 */
[-C--:B------:R-:W-:Y:S01]  /*8570*/  FMUL.FTZ R139, R139, -R188.reuse ;  /* 0x800000bc8b8b7220 */ /* 0x080fe20000410000 */
[----:B------:R-:W-:Y:S01]  /*8580*/  STS [R66.X4+0x10e8], R229 ;  /* 0x0010e8e542007388 */ /* 0x000fe20000004800 */
[C---:B------:R-:W-:Y:S02]  /*8590*/  FFMA.FTZ R204, R142.reuse, R188, -R189 ;  /* 0x000000bc8ecc7223 */ /* 0x040fe400000108bd */
[----:B------:R-:W-:Y:S01]  /*85a0*/  FFMA.FTZ R189, R142, R203, R139 ;  /* 0x000000cb8ebd7223 */ /* 0x000fe2000001008b */
[----:B------:R-:W-:Y:S01]  /*85b0*/  PRMT R139, RZ, 0x7610, R59 ;  /* 0x00007610ff8b7816 */ /* 0x000fe2000000003b */
[----:B------:R-:W-:Y:S02]  /*85c0*/  FADD.FTZ R187, R187, R204 ;  /* 0x000000ccbbbb7221 */ /* 0x000fe40000010000 */
[----:B------:R-:W-:Y:S02]  /*85d0*/  FADD.FTZ R202, -R202, R189 ;  /* 0x000000bdcaca7221 */ /* 0x000fe40000010100 */
[----:B------:R-:W-:-:S02]  /*85e0*/  FMUL.FTZ R189, R143, -R187 ;  /* 0x800000bb8fbd7220 */ /* 0x000fc40000410000 */
[----:B------:R-:W-:Y:S02]  /*85f0*/  FMUL.FTZ R143, R143, -R202 ;  /* 0x800000ca8f8f7220 */ /* 0x000fe40000410000 */
[----:B------:R-:W-:Y:S02]  /*8600*/  FMUL.FTZ R235, R205, R244 ;  /* 0x000000f4cdeb7220 */ /* 0x000fe40000410000 */
[----:B------:R-:W-:Y:S02]  /*8610*/  FMUL.FTZ R142, R173, R203 ;  /* 0x000000cbad8e7220 */ /* 0x000fe40000410000 */
[----:B------:R-:W-:Y:S01]  /*8620*/  FFMA.FTZ R204, R144, R202, R189 ;  /* 0x000000ca90cc7223 */ /* 0x000fe200000100bd */
[----:B------:R0:W-:Y:S01]  /*8630*/  STS [R66.X4+0x10f4], R235 ;  /* 0x0010f4eb42007388 */ /* 0x0001e20000004800 */
[----:B------:R-:W-:Y:S02]  /*8640*/  FMUL.FTZ R236, R188, UR22 ;  /* 0x00000016bcec7c20 */ /* 0x000fe40008410000 */
[----:B------:R-:W-:-:S02]  /*8650*/  FFMA.FTZ R189, R144, R187, -R143 ;  /* 0x000000bb90bd7223 */ /* 0x000fc4000001088f */
[----:B------:R-:W-:Y:S02]  /*8660*/  FMUL.FTZ R143, R203, UR22 ;  /* 0x00000016cb8f7c20 */ /* 0x000fe40008410000 */
[----:B------:R-:W-:Y:S02]  /*8670*/  FFMA.FTZ R142, R79, R188, R142 ;  /* 0x000000bc4f8e7223 */ /* 0x000fe4000001008e */
[----:B------:R-:W-:Y:S02]  /*8680*/  FADD.FTZ R201, -R201, R204 ;  /* 0x000000ccc9c97221 */ /* 0x000fe40000010100 */
[----:B0-----:R-:W-:Y:S02]  /*8690*/  FMUL.FTZ R235, R132, R221 ;  /* 0x000000dd84eb7220 */ /* 0x001fe40000410000 */
[C---:B------:R-:W-:Y:S02]  /*86a0*/  FFMA.FTZ R79, R203.reuse, UR15, -R236 ;  /* 0x0000000fcb4f7c23 */ /* 0x040fe400080108ec */
[----:B------:R-:W-:Y:S01]  /*86b0*/  FMUL.FTZ R221, R203, R52 ;  /* 0x00000034cbdd7220 */ /* 0x000fe20000410000 */
[----:B------:R-:W-:Y:S01]  /*86c0*/  STS [R66.X4+0x10ec], R235 ;  /* 0x0010eceb42007388 */ /* 0x000fe20000004800 */
[----:B------:R-:W-:-:S02]  /*86d0*/  FADD.FTZ R186, R186, R189 ;  /* 0x000000bdbaba7221 */ /* 0x000fc40000010000 */
[C---:B------:R-:W-:Y:S02]  /*86e0*/  FFMA.FTZ R143, R188.reuse, UR15, R143 ;  /* 0x0000000fbc8f7c23 */ /* 0x040fe4000801008f */
[----:B------:R-:W-:Y:S02]  /*86f0*/  FMUL.FTZ R203, R188, R52 ;  /* 0x00000034bccb7220 */ /* 0x000fe40000410000 */
[----:B------:R-:W-:Y:S02]  /*8700*/  FMUL.FTZ R188, R172, R202 ;  /* 0x000000caacbc7220 */ /* 0x000fe40000410000 */
[C---:B------:R-:W-:Y:S02]  /*8710*/  FMUL.FTZ R189, R145.reuse, -R201 ;  /* 0x800000c991bd7220 */ /* 0x040fe40000410000 */
[----:B------:R-:W-:Y:S02]  /*8720*/  FMUL.FTZ R172, R145, -R186 ;  /* 0x800000ba91ac7220 */ /* 0x000fe40000410000 */
[----:B------:R-:W-:-:S02]  /*8730*/  FMUL.FTZ R173, R64, R221 ;  /* 0x000000dd40ad7220 */ /* 0x000fc40000410000 */
[----:B------:R-:W-:Y:S02]  /*8740*/  FFMA.FTZ R145, R78, R187, R188 ;  /* 0x000000bb4e917223 */ /* 0x000fe400000100bc */
[----:B------:R-:W-:Y:S02]  /*8750*/  FFMA.FTZ R78, R146, R186, -R189 ;  /* 0x000000ba924e7223 */ /* 0x000fe400000108bd */
[----:B------:R-:W-:Y:S02]  /*8760*/  FMUL.FTZ R79, R64, R79 ;  /* 0x0000004f404f7220 */ /* 0x000fe40000410000 */
[----:B------:R-:W-:Y:S02]  /*8770*/  FFMA.FTZ R189, R146, R201, R172 ;  /* 0x000000c992bd7223 */ /* 0x000fe400000100ac */
[-C--:B------:R-:W-:Y:S02]  /*8780*/  FMUL.FTZ R64, R64, R203.reuse ;  /* 0x000000cb40407220 */ /* 0x080fe40000410000 */
[----:B------:R-:W-:-:S02]  /*8790*/  FFMA.FTZ R173, R238, R203, R173 ;  /* 0x000000cbeead7223 */ /* 0x000fc400000100ad */
[----:B------:R-:W-:Y:S02]  /*87a0*/  FMUL.FTZ R229, R141, R203 ;  /* 0x000000cb8de57220 */ /* 0x000fe40000410000 */
[----:B------:R-:W-:Y:S02]  /*87b0*/  FMUL.FTZ R203, R187, UR22 ;  /* 0x00000016bbcb7c20 */ /* 0x000fe40008410000 */
[----:B------:R-:W-:Y:S01]  /*87c0*/  FMUL.FTZ R146, R202, UR22 ;  /* 0x00000016ca927c20 */ /* 0x000fe20008410000 */
[----:B------:R-:W-:Y:S01]  /*87d0*/  STS [R66.X4+0x10e0], R229 ;  /* 0x0010e0e542007388 */ /* 0x000fe20000004800 */
[----:B------:R-:W-:Y:S02]  /*87e0*/  FADD.FTZ R185, R185, R78 ;  /* 0x0000004eb9b97221 */ /* 0x000fe40000010000 */
[----:B------:R-:W-:Y:S02]  /*87f0*/  FADD.FTZ R200, -R200, R189 ;  /* 0x000000bdc8c87221 */ /* 0x000fe40000010100 */
[----:B------:R-:W-:-:S02]  /*8800*/  FFMA.FTZ R78, R202, UR15, -R203 ;  /* 0x0000000fca4e7c23 */ /* 0x000fc400080108cb */
[C---:B------:R-:W-:Y:S02]  /*8810*/  FFMA.FTZ R146, R187.reuse, UR15, R146 ;  /* 0x0000000fbb927c23 */ /* 0x040fe40008010092 */
[----:B------:R-:W-:Y:S02]  /*8820*/  FMUL.FTZ R188, R187, R55 ;  /* 0x00000037bbbc7220 */ /* 0x000fe40000410000 */
[C---:B------:R-:W-:Y:S02]  /*8830*/  FMUL.FTZ R187, R147.reuse, -R185 ;  /* 0x800000b993bb7220 */ /* 0x040fe40000410000 */
[----:B------:R-:W-:Y:S02]  /*8840*/  FMUL.FTZ R147, R147, -R200 ;  /* 0x800000c893937220 */ /* 0x000fe40000410000 */
[----:B------:R-:W-:Y:S02]  /*8850*/  FMUL.FTZ R172, R67, R78 ;  /* 0x0000004e43ac7220 */ /* 0x000fe40000410000 */
[----:B------:R-:W-:-:S02]  /*8860*/  FFMA.FTZ R78, R148, R200, R187 ;  /* 0x000000c8944e7223 */ /* 0x000fc400000100bb */
[----:B------:R-:W-:Y:S02]  /*8870*/  FFMA.FTZ R147, R148, R185, -R147 ;  /* 0x000000b994937223 */ /* 0x000fe40000010893 */
[----:B------:R-:W-:Y:S02]  /*8880*/  FMUL.FTZ R202, R202, R55 ;  /* 0x00000037caca7220 */ /* 0x000fe40000410000 */
[----:B------:R-:W-:Y:S02]  /*8890*/  FADD.FTZ R199, -R199, R78 ;  /* 0x0000004ec7c77221 */ /* 0x000fe40000010100 */
[----:B------:R-:W-:Y:S02]  /*88a0*/  FADD.FTZ R184, R184, R147 ;  /* 0x00000093b8b87221 */ /* 0x000fe40000010000 */
[C---:B------:R-:W-:Y:S02]  /*88b0*/  FMUL.FTZ R189, R67.reuse, R202 ;  /* 0x000000ca43bd7220 */ /* 0x040fe40000410000 */
[----:B------:R-:W-:-:S02]  /*88c0*/  FMUL.FTZ R203, R67, R188 ;  /* 0x000000bc43cb7220 */ /* 0x000fc40000410000 */
[CC--:B------:R-:W-:Y:S02]  /*88d0*/  FMUL.FTZ R147, R149.reuse, -R199.reuse ;  /* 0x800000c795937220 */ /* 0x0c0fe40000410000 */
[----:B------:R-:W-:Y:S02]  /*88e0*/  FMUL.FTZ R149, R149, -R184 ;  /* 0x800000b895957220 */ /* 0x000fe40000410000 */
[C---:B------:R-:W-:Y:S02]  /*88f0*/  FFMA.FTZ R67, R233.reuse, R188, R189 ;  /* 0x000000bce9437223 */ /* 0x040fe400000100bd */
[C---:B------:R-:W-:Y:S02]  /*8900*/  FFMA.FTZ R148, R233.reuse, R202, -R203 ;  /* 0x000000cae9947223 */ /* 0x040fe400000108cb */
[----:B------:R-:W-:Y:S02]  /*8910*/  FFMA.FTZ R233, R233, R146, R172 ;  /* 0x00000092e9e97223 */ /* 0x000fe400000100ac */
[----:B------:R-:W-:-:S02]  /*8920*/  FFMA.FTZ R149, R150, R199, R149 ;  /* 0x000000c796957223 */ /* 0x000fc40000010095 */
[----:B------:R-:W-:Y:S02]  /*8930*/  FFMA.FTZ R146, R150, R184, -R147 ;  /* 0x000000b896927223 */ /* 0x000fe40000010893 */
[----:B------:R-:W-:Y:S02]  /*8940*/  FADD.FTZ R198, -R198, R149 ;  /* 0x00000095c6c67221 */ /* 0x000fe40000010100 */
[----:B------:R-:W-:Y:S02]  /*8950*/  FADD.FTZ R183, R183, R146 ;  /* 0x00000092b7b77221 */ /* 0x000fe40000010000 */
[----:B------:R-:W-:Y:S02]  /*8960*/  FMUL.FTZ R78, R171, R201 ;  /* 0x000000c9ab4e7220 */ /* 0x000fe40000410000 */
[----:B------:R-:W-:Y:S02]  /*8970*/  FMUL.FTZ R147, R201, UR22 ;  /* 0x00000016c9937c20 */ /* 0x000fe40008410000 */
[----:B------:R-:W-:-:S02]  /*8980*/  FMUL.FTZ R146, R151, -R198 ;  /* 0x800000c697927220 */ /* 0x000fc40000410000 */
[-C--:B------:R-:W-:Y:S02]  /*8990*/  FMUL.FTZ R151, R151, -R183.reuse ;  /* 0x800000b797977220 */ /* 0x080fe40000410000 */
[----:B------:R-:W-:Y:S02]  /*89a0*/  FFMA.FTZ R78, R169, R186, R78 ;  /* 0x000000baa94e7223 */ /* 0x000fe4000001004e */
[C---:B------:R-:W-:Y:S02]  /*89b0*/  FMUL.FTZ R150, R186.reuse, UR22 ;  /* 0x00000016ba967c20 */ /* 0x040fe40008410000 */
[C---:B------:R-:W-:Y:S02]  /*89c0*/  FFMA.FTZ R147, R186.reuse, UR15, R147 ;  /* 0x0000000fba937c23 */ /* 0x040fe40008010093 */
[----:B------:R-:W-:Y:S02]  /*89d0*/  FMUL.FTZ R186, R186, R54 ;  /* 0x00000036baba7220 */ /* 0x000fe40000410000 */
[----:B------:R-:W-:-:S02]  /*89e0*/  FFMA.FTZ R149, R152, R183, -R146 ;  /* 0x000000b798957223 */ /* 0x000fc40000010892 */
[----:B------:R-:W-:Y:S02]  /*89f0*/  FFMA.FTZ R152, R152, R198, R151 ;  /* 0x000000c698987223 */ /* 0x000fe40000010097 */
[----:B------:R-:W-:Y:S02]  /*8a00*/  FMUL.FTZ R172, R201, R54 ;  /* 0x00000036c9ac7220 */ /* 0x000fe40000410000 */
[----:B------:R-:W-:Y:S02]  /*8a10*/  FMUL.FTZ R151, R65, R186 ;  /* 0x000000ba41977220 */ /* 0x000fe40000410000 */
[----:B------:R-:W-:Y:S02]  /*8a20*/  FADD.FTZ R197, -R197, R152 ;  /* 0x00000098c5c57221 */ /* 0x000fe40000010100 */
[----:B------:R-:W-:Y:S02]  /*8a30*/  FADD.FTZ R182, R182, R149 ;  /* 0x00000095b6b67221 */ /* 0x000fe40000010000 */
[----:B------:R-:W-:-:S02]  /*8a40*/  FFMA.FTZ R150, R201, UR15, -R150 ;  /* 0x0000000fc9967c23 */ /* 0x000fc40008010896 */
[----:B------:R-:W-:Y:S02]  /*8a50*/  FFMA.FTZ R149, R230, R172, -R151 ;  /* 0x000000ace6957223 */ /* 0x000fe40000010897 */
[CC--:B------:R-:W-:Y:S02]  /*8a60*/  FMUL.FTZ R151, R153.reuse, -R197.reuse ;  /* 0x800000c599977220 */ /* 0x0c0fe40000410000 */
[----:B------:R-:W-:Y:S02]  /*8a70*/  FMUL.FTZ R153, R153, -R182 ;  /* 0x800000b699997220 */ /* 0x000fe40000410000 */
[----:B------:R-:W-:Y:S02]  /*8a80*/  FMUL.FTZ R146, R65, R150 ;  /* 0x0000009641927220 */ /* 0x000fe40000410000 */
[C---:B------:R-:W-:Y:S02]  /*8a90*/  FFMA.FTZ R150, R154.reuse, R182, -R151 ;  /* 0x000000b69a967223 */ /* 0x040fe40000010897 */
[----:B------:R-:W-:-:S02]  /*8aa0*/  FFMA.FTZ R153, R154, R197, R153 ;  /* 0x000000c59a997223 */ /* 0x000fc40000010099 */
[----:B------:R-:W-:Y:S02]  /*8ab0*/  FADD.FTZ R181, R181, R150 ;  /* 0x00000096b5b57221 */ /* 0x000fe40000010000 */
[----:B------:R-:W-:Y:S02]  /*8ac0*/  FADD.FTZ R196, -R196, R153 ;  /* 0x00000099c4c47221 */ /* 0x000fe40000010100 */
[CC--:B------:R-:W-:Y:S02]  /*8ad0*/  FMUL.FTZ R153, R155.reuse, -R181.reuse ;  /* 0x800000b59b997220 */ /* 0x0c0fe40000410000 */
[-C--:B------:R-:W-:Y:S02]  /*8ae0*/  FMUL.FTZ R155, R155, -R196.reuse ;  /* 0x800000c49b9b7220 */ /* 0x080fe40000410000 */
[C---:B------:R-:W-:Y:S02]  /*8af0*/  FFMA.FTZ R152, R156.reuse, R196, R153 ;  /* 0x000000c49c987223 */ /* 0x040fe40000010099 */
[----:B------:R-:W-:-:S02]  /*8b00*/  FFMA.FTZ R155, R156, R181, -R155 ;  /* 0x000000b59c9b7223 */ /* 0x000fc4000001089b */
[----:B------:R-:W-:Y:S02]  /*8b10*/  FMUL.FTZ R187, R234, R202 ;  /* 0x000000caeabb7220 */ /* 0x000fe40000410000 */
[----:B------:R-:W-:Y:S02]  /*8b20*/  FADD.FTZ R195, -R195, R152 ;  /* 0x00000098c3c37221 */ /* 0x000fe40000010100 */
[----:B------:R-:W-:Y:S01]  /*8b30*/  FADD.FTZ R180, R180, R155 ;  /* 0x0000009bb4b47221 */ /* 0x000fe20000010000 */
[----:B------:R0:W-:Y:S01]  /*8b40*/  STS [R66.X4+0x10dc], R187 ;  /* 0x0010dcbb42007388 */ /* 0x0001e20000004800 */
[----:B------:R-:W-:Y:S02]  /*8b50*/  FMUL.FTZ R169, R65, R172 ;  /* 0x000000ac41a97220 */ /* 0x000fe40000410000 */
[----:B------:R-:W-:Y:S02]  /*8b60*/  FMUL.FTZ R189, R234, R188 ;  /* 0x000000bceabd7220 */ /* 0x000fe40000410000 */
[----:B------:R-:W-:-:S02]  /*8b70*/  FMUL.FTZ R171, R200, R85 ;  /* 0x00000055c8ab7220 */ /* 0x000fc40000410000 */
[C---:B------:R-:W-:Y:S01]  /*8b80*/  FMUL.FTZ R153, R157.reuse, -R195 ;  /* 0x800000c39d997220 */ /* 0x040fe20000410000 */
[----:B------:R1:W-:Y:S01]  /*8b90*/  STS [R66.X4+0x10d8], R189 ;  /* 0x0010d8bd42007388 */ /* 0x0003e20000004800 */
[----:B------:R-:W-:Y:S02]  /*8ba0*/  FMUL.FTZ R157, R157, -R180 ;  /* 0x800000b49d9d7220 */ /* 0x000fe40000410000 */
[-C--:B0-----:R-:W-:Y:S02]  /*8bb0*/  FMUL.FTZ R187, R219, R186.reuse ;  /* 0x000000badbbb7220 */ /* 0x081fe40000410000 */
[----:B------:R-:W-:Y:S02]  /*8bc0*/  FFMA.FTZ R65, R230, R186, R169 ;  /* 0x000000bae6417223 */ /* 0x000fe400000100a9 */
[----:B------:R-:W-:Y:S01]  /*8bd0*/  FMUL.FTZ R169, R185, R85 ;  /* 0x00000055b9a97220 */ /* 0x000fe20000410000 */
[----:B------:R0:W-:Y:S01]  /*8be0*/  STS [R66.X4+0x10d0], R187 ;  /* 0x0010d0bb42007388 */ /* 0x0001e20000004800 */
[----:B------:R-:W-:-:S02]  /*8bf0*/  FMUL.FTZ R151, R231, R171 ;  /* 0x000000abe7977220 */ /* 0x000fc40000410000 */
[----:B-1----:R-:W-:Y:S02]  /*8c00*/  FMUL.FTZ R189, R219, R172 ;  /* 0x000000acdbbd7220 */ /* 0x002fe40000410000 */
[C---:B------:R-:W-:Y:S02]  /*8c10*/  FFMA.FTZ R157, R158.reuse, R195, R157 ;  /* 0x000000c39e9d7223 */ /* 0x040fe4000001009d */
[----:B------:R-:W-:Y:S01]  /*8c20*/  FFMA.FTZ R154, R158, R180, -R153 ;  /* 0x000000b49e9a7223 */ /* 0x000fe20000010899 */
[----:B------:R1:W-:Y:S01]  /*8c30*/  STS [R66.X4+0x10d4], R189 ;  /* 0x0010d4bd42007388 */ /* 0x0003e20000004800 */
[-C--:B------:R-:W-:Y:S02]  /*8c40*/  FMUL.FTZ R150, R231, R169.reuse ;  /* 0x000000a9e7967220 */ /* 0x080fe40000410000 */
[-C--:B------:R-:W-:Y:S02]  /*8c50*/  FFMA.FTZ R151, R232, R169.reuse, R151 ;  /* 0x000000a9e8977223 */ /* 0x080fe40000010097 */
[----:B0-----:R-:W-:-:S02]  /*8c60*/  FMUL.FTZ R187, R226, R169 ;  /* 0x000000a9e2bb7220 */ /* 0x001fc40000410000 */
[-C--:B------:R-:W-:Y:S02]  /*8c70*/  FMUL.FTZ R169, R184, R84.reuse ;  /* 0x00000054b8a97220 */ /* 0x080fe40000410000 */
[----:B------:R-:W-:Y:S01]  /*8c80*/  FADD.FTZ R194, -R194, R157 ;  /* 0x0000009dc2c27221 */ /* 0x000fe20000010100 */
[----:B------:R0:W-:Y:S01]  /*8c90*/  STS [R66.X4+0x10c8], R187 ;  /* 0x0010c8bb42007388 */ /* 0x0001e20000004800 */
[----:B------:R-:W-:Y:S02]  /*8ca0*/  FADD.FTZ R179, R179, R154 ;  /* 0x0000009ab3b37221 */ /* 0x000fe40000010000 */
[-C--:B-1----:R-:W-:Y:S02]  /*8cb0*/  FMUL.FTZ R189, R226, R171.reuse ;  /* 0x000000abe2bd7220 */ /* 0x082fe40000410000 */
[----:B------:R-:W-:Y:S02]  /*8cc0*/  FFMA.FTZ R150, R232, R171, -R150 ;  /* 0x000000abe8967223 */ /* 0x000fe40000010896 */
[----:B------:R-:W-:Y:S01]  /*8cd0*/  FMUL.FTZ R171, R199, R84 ;  /* 0x00000054c7ab7220 */ /* 0x000fe20000410000 */
[----:B------:R1:W-:Y:S01]  /*8ce0*/  STS [R66.X4+0x10cc], R189 ;  /* 0x0010ccbd42007388 */ /* 0x0003e20000004800 */
[----:B------:R-:W-:-:S02]  /*8cf0*/  FMUL.FTZ R155, R224, R169 ;  /* 0x000000a9e09b7220 */ /* 0x000fc40000410000 */
[CC--:B------:R-:W-:Y:S02]  /*8d00*/  FMUL.FTZ R154, R115.reuse, -R194.reuse ;  /* 0x800000c2739a7220 */ /* 0x0c0fe40000410000 */
[----:B------:R-:W-:Y:S02]  /*8d10*/  FMUL.FTZ R115, R115, -R179 ;  /* 0x800000b373737220 */ /* 0x000fe40000410000 */
[----:B------:R-:W-:Y:S02]  /*8d20*/  FFMA.FTZ R153, R228, R171, -R155 ;  /* 0x000000abe4997223 */ /* 0x000fe4000001089b */
[C---:B------:R-:W-:Y:S02]  /*8d30*/  FFMA.FTZ R155, R116.reuse, R179, -R154 ;  /* 0x000000b3749b7223 */ /* 0x040fe4000001089a */
[----:B------:R-:W-:Y:S02]  /*8d40*/  FFMA.FTZ R116, R116, R194, R115 ;  /* 0x000000c274747223 */ /* 0x000fe40000010073 */
[----:B------:R-:W-:-:S02]  /*8d50*/  FMUL.FTZ R152, R224, R171 ;  /* 0x000000abe0987220 */ /* 0x000fc40000410000 */
[----:B------:R-:W-:Y:S02]  /*8d60*/  FMUL.FTZ R157, R183, R87 ;  /* 0x00000057b79d7220 */ /* 0x000fe40000410000 */
[----:B------:R-:W-:Y:S02]  /*8d70*/  FADD.FTZ R193, -R193, R116 ;  /* 0x00000074c1c17221 */ /* 0x000fe40000010100 */
[----:B------:R-:W-:Y:S02]  /*8d80*/  FADD.FTZ R178, R178, R155 ;  /* 0x0000009bb2b27221 */ /* 0x000fe40000010000 */
[-C--:B------:R-:W-:Y:S02]  /*8d90*/  FFMA.FTZ R152, R228, R169.reuse, R152 ;  /* 0x000000a9e4987223 */ /* 0x080fe40000010098 */
[----:B0-----:R-:W-:Y:S02]  /*8da0*/  FMUL.FTZ R187, R225, R169 ;  /* 0x000000a9e1bb7220 */ /* 0x001fe40000410000 */
[----:B------:R-:W-:-:S02]  /*8db0*/  FMUL.FTZ R169, R198, R87 ;  /* 0x00000057c6a97220 */ /* 0x000fc40000410000 */
[----:B------:R-:W-:Y:S01]  /*8dc0*/  FMUL.FTZ R154, R215, R157 ;  /* 0x0000009dd79a7220 */ /* 0x000fe20000410000 */
[----:B------:R0:W-:Y:S01]  /*8dd0*/  STS [R66.X4+0x10c0], R187 ;  /* 0x0010c0bb42007388 */ /* 0x0001e20000004800 */
[C---:B------:R-:W-:Y:S02]  /*8de0*/  FMUL.FTZ R155, R117.reuse, -R193 ;  /* 0x800000c1759b7220 */ /* 0x040fe40000410000 */
[-C--:B------:R-:W-:Y:S02]  /*8df0*/  FMUL.FTZ R117, R117, -R178.reuse ;  /* 0x800000b275757220 */ /* 0x080fe40000410000 */
[----:B------:R-:W-:Y:S02]  /*8e00*/  FFMA.FTZ R116, R218, R169, -R154 ;  /* 0x000000a9da747223 */ /* 0x000fe4000001089a */
        /* <DEDUP_REMOVED lines=9> */
[----:B-1----:R-:W-:Y:S02]  /*8ea0*/  FMUL.FTZ R189, R225, R171 ;  /* 0x000000abe1bd7220 */ /* 0x002fe40000410000 */
[C---:B------:R-:W-:Y:S02]  /*8eb0*/  FMUL.FTZ R171, R216.reuse, R157 ;  /* 0x0000009dd8ab7220 */ /* 0x040fe40000410000 */
[----:B0-----:R-:W-:Y:S01]  /*8ec0*/  FMUL.FTZ R187, R216, R169 ;  /* 0x000000a9d8bb7220 */ /* 0x001fe20000410000 */
[----:B------:R-:W-:Y:S01]  /*8ed0*/  STS [R66.X4+0x10c4], R189 ;  /* 0x0010c4bd42007388 */ /* 0x000fe20000004800 */
[----:B------:R-:W-:Y:S02]  /*8ee0*/  FADD.FTZ R83, R83, R120 ;  /* 0x0000007853537221 */ /* 0x000fe40000010000 */
[----:B------:R-:W-:Y:S01]  /*8ef0*/  FFMA.FTZ R115, R218, R157, R156 ;  /* 0x0000009dda737223 */ /* 0x000fe2000001009c */
[----:B------:R0:W-:Y:S01]  /*8f00*/  STS [R66.X4+0x10b8], R171 ;  /* 0x0010b8ab42007388 */ /* 0x0001e20000004800 */
[----:B------:R-:W-:-:S02]  /*8f10*/  FMUL.FTZ R169, R197, R86 ;  /* 0x00000056c5a97220 */ /* 0x000fc40000410000 */
[----:B------:R-:W-:Y:S01]  /*8f20*/  FMUL.FTZ R157, R182, R86 ;  /* 0x00000056b69d7220 */ /* 0x000fe20000410000 */
[----:B------:R-:W-:Y:S01]  /*8f30*/  STS [R66.X4+0x10bc], R187 ;  /* 0x0010bcbb42007388 */ /* 0x000fe20000004800 */
[----:B------:R-:W-:Y:S02]  /*8f40*/  FADD.FTZ R140, -R140, R155 ;  /* 0x0000009b8c8c7221 */ /* 0x000fe40000010100 */
[-C--:B------:R-:W-:Y:S02]  /*8f50*/  FMUL.FTZ R155, R83, R92.reuse ;  /* 0x0000005c539b7220 */ /* 0x080fe40000410000 */
[----:B------:R-:W-:Y:S02]  /*8f60*/  FMUL.FTZ R118, R214, R169 ;  /* 0x000000a9d6767220 */ /* 0x000fe40000410000 */
[----:B0-----:R-:W-:Y:S02]  /*8f70*/  FMUL.FTZ R171, R217, R157 ;  /* 0x0000009dd9ab7220 */ /* 0x001fe40000410000 */
[----:B------:R-:W-:-:S02]  /*8f80*/  FMUL.FTZ R119, R140, R92 ;  /* 0x0000005c8c777220 */ /* 0x000fc40000410000 */
[----:B------:R-:W-:Y:S01]  /*8f90*/  FMUL.FTZ R117, R214, R157 ;  /* 0x0000009dd6757220 */ /* 0x000fe20000410000 */
[----:B------:R0:W-:Y:S01]  /*8fa0*/  STS [R66.X4+0x10b0], R171 ;  /* 0x0010b0ab42007388 */ /* 0x0001e20000004800 */
[----:B------:R-:W-:Y:S02]  /*8fb0*/  FMUL.FTZ R156, R177, R93 ;  /* 0x0000005db19c7220 */ /* 0x000fe40000410000 */
[----:B------:R-:W-:Y:S02]  /*8fc0*/  FMUL.FTZ R158, R70, R155 ;  /* 0x0000009b469e7220 */ /* 0x000fe40000410000 */
[----:B------:R-:W-:Y:S02]  /*8fd0*/  FFMA.FTZ R118, R220, R157, R118 ;  /* 0x0000009ddc767223 */ /* 0x000fe40000010076 */
[----:B------:R-:W-:Y:S02]  /*8fe0*/  FMUL.FTZ R120, R192, R93 ;  /* 0x0000005dc0787220 */ /* 0x000fe40000410000 */
[----:B------:R-:W-:-:S02]  /*8ff0*/  FMUL.FTZ R157, R70, R119 ;  /* 0x00000077469d7220 */ /* 0x000fc40000410000 */
[-C--:B------:R-:W-:Y:S02]  /*9000*/  FFMA.FTZ R117, R220, R169.reuse, -R117 ;  /* 0x000000a9dc757223 */ /* 0x080fe40000010875 */
[----:B------:R-:W-:Y:S02]  /*9010*/  FMUL.FTZ R189, R217, R169 ;  /* 0x000000a9d9bd7220 */ /* 0x000fe40000410000 */
[C---:B0-----:R-:W-:Y:S02]  /*9020*/  FMUL.FTZ R171, R209.reuse, R156 ;  /* 0x0000009cd1ab7220 */ /* 0x041fe40000410000 */
[C---:B------:R-:W-:Y:S01]  /*9030*/  FFMA.FTZ R158, R130.reuse, R119, -R158 ;  /* 0x00000077829e7223 */ /* 0x040fe2000001089e */
[----:B------:R-:W-:Y:S01]  /*9040*/  STS [R66.X4+0x10b4], R189 ;  /* 0x0010b4bd42007388 */ /* 0x000fe20000004800 */
[----:B------:R-:W-:Y:S02]  /*9050*/  FMUL.FTZ R169, R209, R120 ;  /* 0x00000078d1a97220 */ /* 0x000fe40000410000 */
[----:B------:R-:W-:-:S02]  /*9060*/  FFMA.FTZ R157, R130, R155, R157 ;  /* 0x0000009b829d7223 */ /* 0x000fc4000001009d */
[----:B------:R-:W-:Y:S02]  /*9070*/  FMUL.FTZ R154, R181, R89 ;  /* 0x00000059b59a7220 */ /* 0x000fe40000410000 */
[C---:B------:R-:W-:Y:S02]  /*9080*/  FFMA.FTZ R171, R131.reuse, R120, -R171 ;  /* 0x0000007883ab7223 */ /* 0x040fe400000108ab */
[----:B------:R-:W-:Y:S02]  /*9090*/  FADD.FTZ R158, RZ, R158 ;  /* 0x0000009eff9e7221 */ /* 0x000fe40000010000 */
[----:B------:R-:W-:Y:S02]  /*90a0*/  FFMA.FTZ R172, R131, R156, R169 ;  /* 0x0000009c83ac7223 */ /* 0x000fe400000100a9 */
[----:B------:R-:W-:Y:S02]  /*90b0*/  FADD.FTZ R169, RZ, R157 ;  /* 0x0000009dffa97221 */ /* 0x000fe40000010000 */
[----:B------:R-:W-:-:S02]  /*90c0*/  FMUL.FTZ R187, R206, R154 ;  /* 0x0000009acebb7220 */ /* 0x000fc40000410000 */
[-C--:B------:R-:W-:Y:S02]  /*90d0*/  FMUL.FTZ R157, R193, R90.reuse ;  /* 0x0000005ac19d7220 */ /* 0x080fe40000410000 */
[----:B------:R-:W-:Y:S01]  /*90e0*/  FADD.FTZ R158, R158, R171 ;  /* 0x000000ab9e9e7221 */ /* 0x000fe20000010000 */
[----:B------:R0:W-:Y:S01]  /*90f0*/  STS [R66.X4+0x10a8], R187 ;  /* 0x0010a8bb42007388 */ /* 0x0001e20000004800 */
[----:B------:R-:W-:Y:S02]  /*9100*/  FMUL.FTZ R171, R194, R91 ;  /* 0x0000005bc2ab7220 */ /* 0x000fe40000410000 */
[----:B------:R-:W-:Y:S02]  /*9110*/  FADD.FTZ R172, R169, R172 ;  /* 0x000000aca9ac7221 */ /* 0x000fe40000010000 */
[----:B------:R-:W-:Y:S02]  /*9120*/  FMUL.FTZ R169, R178, R90 ;  /* 0x0000005ab2a97220 */ /* 0x000fe40000410000 */
[----:B------:R-:W-:-:S02]  /*9130*/  FMUL.FTZ R186, R212, R157 ;  /* 0x0000009dd4ba7220 */ /* 0x000fc40000410000 */
[----:B------:R-:W-:Y:S02]  /*9140*/  FMUL.FTZ R188, R74, R171 ;  /* 0x000000ab4abc7220 */ /* 0x000fe40000410000 */
[----:B0-----:R-:W-:Y:S02]  /*9150*/  FMUL.FTZ R187, R179, R91 ;  /* 0x0000005bb3bb7220 */ /* 0x001fe40000410000 */
[----:B------:R-:W-:Y:S02]  /*9160*/  FMUL.FTZ R202, R196, R89 ;  /* 0x00000059c4ca7220 */ /* 0x000fe40000410000 */
[----:B------:R-:W-:Y:S02]  /*9170*/  FFMA.FTZ R189, R208, R169, R186 ;  /* 0x000000a9d0bd7223 */ /* 0x000fe400000100ba */
[----:B------:R-:W-:Y:S02]  /*9180*/  FMUL.FTZ R144, R227, R41 ;  /* 0x00000029e3907220 */ /* 0x000fe40000410000 */
[----:B------:R-:W-:-:S02]  /*9190*/  FFMA.FTZ R201, R207, R187, R188 ;  /* 0x000000bbcfc97223 */ /* 0x000fc400000100bc */
[----:B------:R-:W-:Y:S02]  /*91a0*/  FMUL.FTZ R186, R212, R169 ;  /* 0x000000a9d4ba7220 */ /* 0x000fe40000410000 */
[----:B------:R-:W-:Y:S02]  /*91b0*/  FMUL.FTZ R188, R211, R202 ;  /* 0x000000cad3bc7220 */ /* 0x000fe40000410000 */
[----:B------:R-:W-:Y:S02]  /*91c0*/  FADD.FTZ R172, R172, R189 ;  /* 0x000000bdacac7221 */ /* 0x000fe40000010000 */
[----:B------:R-:W-:Y:S02]  /*91d0*/  FMUL.FTZ R235, R139, R144 ;  /* 0x000000908beb7220 */ /* 0x000fe40000410000 */
[----:B------:R-:W-:Y:S02]  /*91e0*/  FFMA.FTZ R189, R208, R157, -R186 ;  /* 0x0000009dd0bd7223 */ /* 0x000fe400000108ba */
[----:B------:R-:W-:Y:S01]  /*91f0*/  FFMA.FTZ R229, R213, R154, R188 ;  /* 0x0000009ad5e57223 */ /* 0x000fe200000100bc */
[----:B------:R0:W-:Y:S01]  /*9200*/  STS [R66.X4+0x10fc], R235 ;  /* 0x0010fceb42007388 */ /* 0x0001e20000004800 */
[----:B------:R-:W-:-:S02]  /*9210*/  FMUL.FTZ R186, R74, R187 ;  /* 0x000000bb4aba7220 */ /* 0x000fc40000410000 */
[----:B------:R-:W-:Y:S02]  /*9220*/  FADD.FTZ R172, R172, R201 ;  /* 0x000000c9acac7221 */ /* 0x000fe40000010000 */
[----:B------:R-:W-:Y:S02]  /*9230*/  FMUL.FTZ R154, R211, R154 ;  /* 0x0000009ad39a7220 */ /* 0x000fe40000410000 */
[-C--:B------:R-:W-:Y:S02]  /*9240*/  FFMA.FTZ R64, R238, R221.reuse, -R64 ;  /* 0x000000ddee407223 */ /* 0x080fe40000010840 */
[-C--:B------:R-:W-:Y:S02]  /*9250*/  FMUL.FTZ R203, R195, R88.reuse ;  /* 0x00000058c3cb7220 */ /* 0x080fe40000410000 */
[----:B------:R-:W-:Y:S02]  /*9260*/  FMUL.FTZ R201, R180, R88 ;  /* 0x00000058b4c97220 */ /* 0x000fe40000410000 */
[----:B------:R-:W-:-:S02]  /*9270*/  FMUL.FTZ R221, R141, R221 ;  /* 0x000000dd8ddd7220 */ /* 0x000fc40000410000 */
[----:B------:R-:W-:Y:S02]  /*9280*/  FADD.FTZ R158, R158, R189 ;  /* 0x000000bd9e9e7221 */ /* 0x000fe40000010000 */
[----:B------:R-:W-:Y:S01]  /*9290*/  FFMA.FTZ R189, R207, R171, -R186 ;  /* 0x000000abcfbd7223 */ /* 0x000fe200000108ba */
[----:B------:R1:W-:Y:S01]  /*92a0*/  STS [R66.X4+0x10e4], R221 ;  /* 0x0010e4dd42007388 */ /* 0x0003e20000004800 */
[----:B0-----:R-:W-:Y:S02]  /*92b0*/  FFMA.FTZ R235, R213, R202, -R154 ;  /* 0x000000cad5eb7223 */ /* 0x001fe4000001089a */
[C---:B------:R-:W-:Y:S02]  /*92c0*/  FMUL.FTZ R154, R76.reuse, R203 ;  /* 0x000000cb4c9a7220 */ /* 0x040fe40000410000 */
[----:B------:R-:W-:Y:S02]  /*92d0*/  FMUL.FTZ R186, R76, R201 ;  /* 0x000000c94cba7220 */ /* 0x000fe40000410000 */
[----:B------:R-:W-:-:S02]  /*92e0*/  FADD.FTZ R158, R158, R189 ;  /* 0x000000bd9e9e7221 */ /* 0x000fc40000010000 */
[C---:B------:R-:W-:Y:S02]  /*92f0*/  FFMA.FTZ R189, R210.reuse, R203, -R186 ;  /* 0x000000cbd2bd7223 */ /* 0x040fe400000108ba */
[-C--:B-1----:R-:W-:Y:S02]  /*9300*/  FMUL.FTZ R221, R77, R201.reuse ;  /* 0x000000c94ddd7220 */ /* 0x082fe40000410000 */
[----:B------:R-:W-:Y:S02]  /*9310*/  FFMA.FTZ R201, R210, R201, R154 ;  /* 0x000000c9d2c97223 */ /* 0x000fe4000001009a */
[----:B------:R-:W-:Y:S01]  /*9320*/  FADD.FTZ R158, R158, R189 ;  /* 0x000000bd9e9e7221 */ /* 0x000fe20000010000 */
[----:B------:R-:W-:Y:S01]  /*9330*/  STS [R66.X4+0x10a0], R221 ;  /* 0x0010a0dd42007388 */ /* 0x000fe20000004800 */
        /* <DEDUP_REMOVED lines=13> */
[----:B------:R-:W-:Y:S01]  /*9410*/  LEA R65, R96, 0xfffffc00, 0xa ;  /* 0xfffffc0060417811 */ /* 0x000fe200078e50ff */
[----:B------:R-:W-:-:S02]  /*9420*/  FADD.FTZ R149, R149, R148 ;  /* 0x0000009495957221 */ /* 0x000fc40000010000 */
[----:B------:R-:W-:Y:S01]  /*9430*/  FADD.FTZ R152, R152, R67 ;  /* 0x0000004398987221 */ /* 0x000fe20000010000 */
[----:B------:R-:W-:Y:S01]  /*9440*/  IADD3 R65, -R65, c[0x0][0x168], RZ ;  /* 0x00005a0041417a10 */ /* 0x000fe20007ffe1ff */
[----:B------:R-:W-:Y:S02]  /*9450*/  FMUL.FTZ R138, R191, R41 ;  /* 0x00000029bf8a7220 */ /* 0x000fe40000410000 */
[----:B------:R-:W-:Y:S02]  /*9460*/  FADD.FTZ R152, R152, R173 ;  /* 0x000000ad98987221 */ /* 0x000fe40000010000 */
[----:B------:R-:W-:Y:S02]  /*9470*/  FADD.FTZ R189, R149, R64 ;  /* 0x0000004095bd7221 */ /* 0x000fe40000010000 */
[----:B------:R-:W-:Y:S02]  /*9480*/  FMUL.FTZ R64, R184, UR22 ;  /* 0x00000016b8407c20 */ /* 0x000fe40008410000 */
[----:B------:R-:W-:-:S02]  /*9490*/  FMUL.FTZ R239, R139, R138 ;  /* 0x0000008a8bef7220 */ /* 0x000fc40000410000 */
[----:B------:R-:W-:Y:S02]  /*94a0*/  FMUL.FTZ R169, R69, R169 ;  /* 0x000000a945a97220 */ /* 0x000fe40000410000 */
[----:B------:R-:W-:Y:S01]  /*94b0*/  FMUL.FTZ R115, R72, R156 ;  /* 0x0000009c48737220 */ /* 0x000fe20000410000 */
[----:B------:R-:W-:Y:S01]  /*94c0*/  LEA R156, R65, -R106, 0x1 ;  /* 0x8000006a419c7211 */ /* 0x000fe200078e08ff */
[----:B------:R-:W-:Y:S01]  /*94d0*/  FADD.FTZ R201, R152, R175 ;  /* 0x000000af98c97221 */ /* 0x000fe20000010000 */
[----:B------:R0:W-:Y:S01]  /*94e0*/  STS [R66.X4+0x10f8], R239 ;  /* 0x0010f8ef42007388 */ /* 0x0001e20000004800 */
[----:B------:R-:W-:Y:S01]  /*94f0*/  FFMA.FTZ R175, R199, UR15, -R64 ;  /* 0x0000000fc7af7c23 */ /* 0x000fe20008010840 */
[----:B------:R-:W-:Y:S01]  /*9500*/  ISETP.GE.AND P0, PT, R156, 0x1, PT ;  /* 0x000000019c00780c */ /* 0x000fe20003f06270 */
[----:B------:R-:W-:Y:S01]  /*9510*/  FMUL.FTZ R65, R185, UR22 ;  /* 0x00000016b9417c20 */ /* 0x000fe20008410000 */
[----:B------:R1:W-:Y:S01]  /*9520*/  STS [R66.X4+0x1090], R169 ;  /* 0x001090a942007388 */ /* 0x0003e20000004800 */
[----:B------:R-:W-:-:S02]  /*9530*/  FMUL.FTZ R64, R182, UR22 ;  /* 0x00000016b6407c20 */ /* 0x000fc40008410000 */
[----:B------:R-:W-:Y:S01]  /*9540*/  FMUL.FTZ R155, R71, R155 ;  /* 0x0000009b479b7220 */ /* 0x000fe20000410000 */
[----:B------:R-:W-:Y:S01]  /*9550*/  STS [R66.X4+0x1088], R115 ;  /* 0x0010887342007388 */ /* 0x000fe20000004800 */
[----:B------:R-:W-:Y:S02]  /*9560*/  FMUL.FTZ R203, R77, R203 ;  /* 0x000000cb4dcb7220 */ /* 0x000fe40000410000 */
[----:B0-----:R-:W-:Y:S01]  /*9570*/  FMUL.FTZ R239, R206, R202 ;  /* 0x000000caceef7220 */ /* 0x001fe20000410000 */
[----:B------:R0:W-:Y:S01]  /*9580*/  STS [R66.X4+0x1080], R155 ;  /* 0x0010809b42007388 */ /* 0x0001e20000004800 */
[C---:B------:R-:W-:Y:S02]  /*9590*/  FMUL.FTZ R187, R68.reuse, R187 ;  /* 0x000000bb44bb7220 */ /* 0x040fe40000410000 */
[----:B------:R-:W-:Y:S01]  /*95a0*/  FMUL.FTZ R171, R68, R171 ;  /* 0x000000ab44ab7220 */ /* 0x000fe20000410000 */
[----:B------:R-:W-:Y:S01]  /*95b0*/  STS [R66.X4+0x10ac], R239 ;  /* 0x0010acef42007388 */ /* 0x000fe20000004800 */
[----:B------:R-:W-:-:S02]  /*95c0*/  FMUL.FTZ R157, R69, R157 ;  /* 0x0000009d459d7220 */ /* 0x000fc40000410000 */
[----:B------:R-:W-:Y:S01]  /*95d0*/  FMUL.FTZ R117, R72, R120 ;  /* 0x0000007848757220 */ /* 0x000fe20000410000 */
[----:B------:R-:W-:Y:S01]  /*95e0*/  STS [R66.X4+0x10a4], R203 ;  /* 0x0010a4cb42007388 */ /* 0x000fe20000004800 */
[----:B------:R-:W-:Y:S02]  /*95f0*/  FMUL.FTZ R119, R71, R119 ;  /* 0x0000007747777220 */ /* 0x000fe40000410000 */
[----:B------:R-:W-:Y:S01]  /*9600*/  FFMA.FTZ R154, R200, UR15, -R65 ;  /* 0x0000000fc89a7c23 */ /* 0x000fe20008010841 */
[----:B------:R-:W-:Y:S01]  /*9610*/  STS [R66.X4+0x1098], R187 ;  /* 0x001098bb42007388 */ /* 0x000fe20000004800 */
[----:B-1----:R-:W-:Y:S02]  /*9620*/  FFMA.FTZ R169, R197, UR15, -R64 ;  /* 0x0000000fc5a97c23 */ /* 0x002fe40008010840 */
[----:B------:R-:W-:Y:S01]  /*9630*/  FMUL.FTZ R65, R183, UR22 ;  /* 0x00000016b7417c20 */ /* 0x000fe20008410000 */
[----:B------:R-:W-:Y:S01]  /*9640*/  STS [R66.X4+0x109c], R171 ;  /* 0x00109cab42007388 */ /* 0x000fe20000004800 */
[----:B------:R-:W-:-:S02]  /*9650*/  FMUL.FTZ R64, R180, UR22 ;  /* 0x00000016b4407c20 */ /* 0x000fc40008410000 */
[----:B------:R-:W-:Y:S01]  /*9660*/  FFMA.FTZ R152, R198, UR15, -R65 ;  /* 0x0000000fc6987c23 */ /* 0x000fe20008010841 */
[----:B------:R1:W-:Y:S01]  /*9670*/  STS [R66.X4+0x1094], R157 ;  /* 0x0010949d42007388 */ /* 0x0003e20000004800 */
[----:B0-----:R-:W-:Y:S02]  /*9680*/  FFMA.FTZ R155, R195, UR15, -R64 ;  /* 0x0000000fc39b7c23 */ /* 0x001fe40008010840 */
[----:B------:R-:W-:Y:S01]  /*9690*/  FMUL.FTZ R65, R181, UR22 ;  /* 0x00000016b5417c20 */ /* 0x000fe20008410000 */
[----:B------:R-:W-:Y:S01]  /*96a0*/  STS [R66.X4+0x108c], R117 ;  /* 0x00108c7542007388 */ /* 0x000fe20000004800 */
[----:B------:R-:W-:Y:S02]  /*96b0*/  FMUL.FTZ R64, R178, UR22 ;  /* 0x00000016b2407c20 */ /* 0x000fe40008410000 */
[----:B------:R-:W-:Y:S01]  /*96c0*/  FFMA.FTZ R150, R196, UR15, -R65 ;  /* 0x0000000fc4967c23 */ /* 0x000fe20008010841 */
[----:B------:R0:W-:Y:S01]  /*96d0*/  STS [R66.X4+0x1084], R119 ;  /* 0x0010847742007388 */ /* 0x0001e20000004800 */
[----:B------:R-:W-:-:S02]  /*96e0*/  FFMA.FTZ R149, R193, UR15, -R64 ;  /* 0x0000000fc1957c23 */ /* 0x000fc40008010840 */
[----:B------:R-:W-:Y:S02]  /*96f0*/  FMUL.FTZ R172, R191, UR22 ;  /* 0x00000016bfac7c20 */ /* 0x000fe40008410000 */
[----:B------:R-:W-:Y:S02]  /*9700*/  FMUL.FTZ R158, R227, UR22 ;  /* 0x00000016e39e7c20 */ /* 0x000fe40008410000 */
[----:B------:R-:W-:Y:S02]  /*9710*/  FMUL.FTZ R173, R199, UR22 ;  /* 0x00000016c7ad7c20 */ /* 0x000fe40008410000 */
[----:B-1----:R-:W-:Y:S02]  /*9720*/  FMUL.FTZ R157, R197, UR22 ;  /* 0x00000016c59d7c20 */ /* 0x002fe40008410000 */
[----:B0-----:R-:W-:Y:S02]  /*9730*/  FMUL.FTZ R66, R200, UR22 ;  /* 0x00000016c8427c20 */ /* 0x001fe40008410000 */
        /* <DEDUP_REMOVED lines=11> */
[----:B------:R-:W-:Y:S02]  /*97f0*/  FFMA.FTZ R172, R227, UR15, -R172 ;  /* 0x0000000fe3ac7c23 */ /* 0x000fe400080108ac */
[----:B------:R-:W-:-:S02]  /*9800*/  FFMA.FTZ R158, R191, UR15, R158 ;  /* 0x0000000fbf9e7c23 */ /* 0x000fc4000801009e */
[----:B------:R-:W-:Y:S02]  /*9810*/  FFMA.FTZ R173, R184, UR15, R173 ;  /* 0x0000000fb8ad7c23 */ /* 0x000fe400080100ad */
[----:B------:R-:W-:Y:S02]  /*9820*/  FFMA.FTZ R171, R183, UR15, R66 ;  /* 0x0000000fb7ab7c23 */ /* 0x000fe40008010042 */
[----:B------:R-:W-:Y:S02]  /*9830*/  FFMA.FTZ R157, R182, UR15, R157 ;  /* 0x0000000fb69d7c23 */ /* 0x000fe4000801009d */
        /* <DEDUP_REMOVED lines=21> */
[----:B------:R-:W-:-:S02]  /*9990*/  IMAD R121, R121, c[0x0][0x2b0], RZ ;  /* 0x0000ac0079797a24 */ /* 0x000fc400078e02ff */
[----:B------:R-:W-:Y:S01]  /*99a0*/  IADD3 R67, R67, R221, RZ ;  /* 0x000000dd43437210 */ /* 0x000fe20007ffe0ff */
[----:B0-----:R-:W-:Y:S01]  /*99b0*/  IMAD R186, R112, UR14, RZ ;  /* 0x0000000e70ba7c24 */ /* 0x001fe2000f8e02ff */
[----:B------:R-:W-:Y:S01]  /*99c0*/  IADD3 R64, P0, R65, R106, RZ ;  /* 0x0000006a41407210 */ /* 0x000fe20007f1e0ff */
[----:B------:R-:W-:Y:S02]  /*99d0*/  IMAD R221, R0, c[0x0][0x2b4], R121 ;  /* 0x0000ad0000dd7a24 */ /* 0x000fe400078e0279 */
[----:B------:R-:W-:Y:S01]  /*99e0*/  IMAD R229, R111, UR9, R186 ;  /* 0x000000096fe57c24 */ /* 0x000fe2000f8e02ba */
[----:B------:R-:W-:Y:S01]  /*99f0*/  LEA.HI.X.SX32 R65, R65, RZ, 0x1, P0 ;  /* 0x000000ff41417211 */ /* 0x000fe200000f0eff */
[----:B------:R-:W-:-:S04]  /*9a00*/  IMAD.WIDE.U32 R66, R112, UR9, R66 ;  /* 0x0000000970427c25 */ /* 0x000fc8000f8e0042 */
[----:B------:R-:W-:Y:S01]  /*9a10*/  IMAD.WIDE.U32 R64, R0, c[0x0][0x2b0], R64 ;  /* 0x0000ac0000407a25 */ /* 0x000fe200078e0040 */
[----:B------:R-:W-:Y:S02]  /*9a20*/  IADD3 R121, R67, R229, RZ ;  /* 0x000000e543797210 */ /* 0x000fe40007ffe0ff */
[C---:B------:R-:W-:Y:S02]  /*9a30*/  LEA R67, P0, R66.reuse, c[0x0][0x318], 0x3 ;  /* 0x0000c60042437a11 */ /* 0x040fe400078018ff */
[----:B------:R-:W-:Y:S02]  /*9a40*/  IADD3 R186, R65, R221, RZ ;  /* 0x000000dd41ba7210 */ /* 0x000fe40007ffe0ff */
[----:B------:R-:W-:Y:S02]  /*9a50*/  LEA.HI.X R65, R66, c[0x0][0x31c], R121, 0x3, P0 ;  /* 0x0000c70042417a11 */ /* 0x000fe400000f1c79 */
[----:B------:R-:W-:-:S04]  /*9a60*/  LEA R66, P0, R64, R67, 0x2 ;  /* 0x0000004340427211 */ /* 0x000fc800078010ff */
[----:B------:R-:W-:-:S05]  /*9a70*/  LEA.HI.X R67, R64, R65, R186, 0x2, P0 ;  /* 0x0000004140437211 */ /* 0x000fca00000f14ba */
[----:B-1----:R0:W-:Y:S04]  /*9a80*/  RED.E.ADD.F32.FTZ.RN.STRONG.GPU [R66.64], R203 ;  /* 0x000000cb4200798e */ /* 0x0021e8000c10e790 */
.L_x_7301:
[----:B------:R-:W-:Y:S05]  /*9a90*/  BSYNC B0 ;  /* 0x0000000000007941 */ /* 0x000fea0003800000 */
.L_x_7300:
[----:B------:R-:W-:Y:S01]  /*9aa0*/  FMUL.FTZ R65, R139, R41 ;  /* 0x000000298b417220 */ /* 0x000fe20000410000 */
[----:B------:R-:W-:Y:S01]  /*9ab0*/  LEA R64, P0, R106, R73, 0x2 ;  /* 0x000000496a407211 */ /* 0x000fe200078010ff */
[----:B------:R-:W-:Y:S01]  /*9ac0*/  FADD.FTZ R201, R201, R136 ;  /* 0x00000088c9c97221 */ /* 0x000fe20000010000 */
[----:B------:R-:W-:Y:S01]  /*9ad0*/  ULDC UR9, c[0x0][0x174] ;  /* 0x00005d0000097ab9 */ /* 0x000fe20000000800 */
[-C--:B------:R-:W-:Y:S01]  /*9ae0*/  FFMA.FTZ R73, R176, -R65.reuse, R237 ;  /* 0x80000041b0497223 */ /* 0x080fe200000100ed */
[----:B------:R-:W-:Y:S01]  /*9af0*/  UIADD3 UR9, UR6, -UR9, URZ ;  /* 0x8000000906097290 */ /* 0x000fe2000fffe03f */
[----:B0-----:R-:W-:Y:S01]  /*9b00*/  FFMA.FTZ R67, R82, -R65, R223 ;  /* 0x8000004152437223 */ /* 0x001fe200000100df */
[C---:B------:R-:W-:Y:S01]  /*9b10*/  LEA.HI.X R65, R106.reuse, R75, RZ, 0x2, P0 ;  /* 0x0000004b6a417211 */ /* 0x040fe200000f14ff */
[C---:B------:R-:W-:Y:S01]  /*9b20*/  FMUL.FTZ R172, R73.reuse, R172 ;  /* 0x000000ac49ac7220 */ /* 0x040fe20000410000 */
[----:B------:R-:W-:Y:S01]  /*9b30*/  UIMAD UR9, UR9, -0x800, URZ ;  /* 0xfffff800090978a4 */ /* 0x000fe2000f8e023f */
[C---:B------:R-:W-:Y:S01]  /*9b40*/  FMUL.FTZ R66, R73.reuse, R144 ;  /* 0x0000009049427220 */ /* 0x040fe20000410000 */
[----:B------:R-:W-:Y:S01]  /*9b50*/  USHF.L.U32 UR12, UR7, 0x2, URZ ;  /* 0x00000002070c7899 */ /* 0x000fe2000800063f */
[----:B------:R-:W-:Y:S01]  /*9b60*/  FMUL.FTZ R73, R73, R138 ;  /* 0x0000008a49497220 */ /* 0x000fe20000410000 */
[----:B------:R-:W-:Y:S01]  /*9b70*/  ULDC.64 UR14, c[0x0][0x2b0] ;  /* 0x0000ac00000e7ab9 */ /* 0x000fe20000000a00 */
[C---:B------:R-:W-:Y:S01]  /*9b80*/  FFMA.FTZ R136, R67.reuse, R158, R172 ;  /* 0x0000009e43887223 */ /* 0x040fe200000100ac */
[----:B------:R-:W-:Y:S01]  /*9b90*/  MOV R75, UR9 ;  /* 0x00000009004b7c02 */ /* 0x000fe20008000f00 */
[C---:B------:R-:W-:Y:S01]  /*9ba0*/  FFMA.FTZ R66, R67.reuse, R138, R66 ;  /* 0x0000008a43427223 */ /* 0x040fe20000010042 */
[----:B------:R-:W-:Y:S01]  /*9bb0*/  USHF.L.U64.HI UR9, UR7, 0x2, UR8 ;  /* 0x0000000207097899 */ /* 0x000fe20008010208 */
[----:B------:R-:W-:Y:S01]  /*9bc0*/  FFMA.FTZ R144, R67, R144, -R73 ;  /* 0x0000009043907223 */ /* 0x000fe20000010849 */
[----:B------:R-:W-:Y:S01]  /*9bd0*/  IADD3 R67, R106, 0x40, RZ ;  /* 0x000000406a437810 */ /* 0x000fe20007ffe0ff */
[----:B------:R-:W-:Y:S01]  /*9be0*/  IMAD.WIDE R64, R75, 0x4, R64 ;  /* 0x000000044b407825 */ /* 0x000fe200078e0240 */
[----:B------:R-:W-:Y:S01]  /*9bf0*/  ISETP.GE.AND P0, PT, R156, 0x41, PT ;  /* 0x000000419c00780c */ /* 0x000fe20003f06270 */
[----:B------:R-:W-:Y:S01]  /*9c00*/  UIMAD UR9, UR9, UR14, URZ ;  /* 0x0000000e090972a4 */ /* 0x000fe2000f8e023f */
[----:B------:R-:W-:Y:S01]  /*9c10*/  LEA.HI.SX32 R67, R67, R106, 0x1b ;  /* 0x0000006a43437211 */ /* 0x000fe200078fdaff */
[----:B------:R-:W-:Y:S01]  /*9c20*/  FADD.FTZ R174, R189, R174 ;  /* 0x000000aebdae7221 */ /* 0x000fe20000010000 */
[----:B------:R-:W-:Y:S01]  /*9c30*/  MOV R75, UR12 ;  /* 0x0000000c004b7c02 */ /* 0x000fe20008000f00 */
[----:B------:R-:W-:Y:S01]  /*9c40*/  UIMAD UR9, UR12, UR15, UR9 ;  /* 0x0000000f0c0972a4 */ /* 0x000fe2000f8e0209 */
[----:B------:R-:W-:Y:S01]  /*9c50*/  FMUL.FTZ R227, R176, R227 ;  /* 0x000000e3b0e37220 */ /* 0x000fe20000410000 */
[----:B------:R-:W-:Y:S01]  /*9c60*/  IADD3 R121, R106, 0x80, RZ ;  /* 0x000000806a797810 */ /* 0x000fe20007ffe0ff */
[----:B------:R-:W0:Y:S01]  /*9c70*/  LDS R67, [R67.X4+0x1180] ;  /* 0x0011800043437984 */ /* 0x000e220000004800 */
[----:B------:R-:W-:Y:S01]  /*9c80*/  IMAD.WIDE.U32 R64, R75, c[0x0][0x2b0], R64 ;  /* 0x0000ac004b407a25 */ /* 0x000fe200078e0040 */
[----:B------:R-:W-:Y:S01]  /*9c90*/  BSSY B0, `(.L_x_7302) ;  /* 0x0000011000007945 */ /* 0x000fe20003800000 */
[----:B------:R-:W-:-:S02]  /*9ca0*/  ISETP.GE.AND P1, PT, R156, 0x81, PT ;  /* 0x000000819c00780c */ /* 0x000fc40003f26270 */
[----:B------:R-:W-:Y:S01]  /*9cb0*/  FMUL.FTZ R223, R2, R223 ;  /* 0x000000df02df7220 */ /* 0x000fe20000410000 */
[----:B------:R-:W-:Y:S01]  /*9cc0*/  IADD3 R65, R65, UR9, RZ ;  /* 0x0000000941417c10 */ /* 0x000fe2000fffe0ff */
[----:B------:R-:W-:Y:S01]  /*9cd0*/  FFMA.FTZ R82, R82, R191, R227 ;  /* 0x000000bf52527223 */ /* 0x000fe200000100e3 */
[----:B------:R-:W-:Y:S01]  /*9ce0*/  ISETP.GE.AND P2, PT, R156, 0xc1, PT ;  /* 0x000000c19c00780c */ /* 0x000fe20003f46270 */
[----:B------:R-:W-:Y:S01]  /*9cf0*/  FMUL.FTZ R237, R2, R237 ;  /* 0x000000ed02ed7220 */ /* 0x000fe20000410000 */
[----:B------:R-:W-:Y:S01]  /*9d00*/  LEA.HI.SX32 R121, R121, R106, 0x1b ;  /* 0x0000006a79797211 */ /* 0x000fe200078fdaff */
[----:B------:R-:W-:Y:S01]  /*9d10*/  FADD.FTZ R75, R174, R135 ;  /* 0x00000087ae4b7221 */ /* 0x000fe20000010000 */
[----:B------:R-:W-:Y:S01]  /*9d20*/  IADD3 R135, R106, 0xc0, RZ ;  /* 0x000000c06a877810 */ /* 0x000fe20007ffe0ff */
[----:B------:R-:W-:Y:S02]  /*9d30*/  FADD.FTZ R190, R190, R223 ;  /* 0x000000dfbebe7221 */ /* 0x000fe40000010000 */
[----:B------:R-:W-:-:S02]  /*9d40*/  FADD.FTZ R222, R222, -R237 ;  /* 0x800000eddede7221 */ /* 0x000fc40000010000 */
[----:B------:R-:W-:Y:S02]  /*9d50*/  FFMA.FTZ R136, R139, R82, R136 ;  /* 0x000000528b887223 */ /* 0x000fe40000010088 */
[----:B------:R-:W-:Y:S02]  /*9d60*/  FADD.FTZ R73, R201, R66 ;  /* 0x00000042c9497221 */ /* 0x000fe40000010000 */
[----:B------:R-:W-:Y:S01]  /*9d70*/  FADD.FTZ R75, R75, R144 ;  /* 0x000000904b4b7221 */ /* 0x000fe20000010000 */
[----:B------:R-:W-:Y:S05]  /*9d80*/  @!P0 BRA `(.L_x_7303) ;  /* 0x0000001000008947 */ /* 0x000fea0003800000 */
[----:B0-----:R0:W-:Y:S02]  /*9d90*/  RED.E.ADD.F32.FTZ.RN.STRONG.GPU [R64.64+-0x1f00], R67 ;  /* 0xffe100434000798e */ /* 0x0011e4000c10e790 */
.L_x_7303:
[----:B------:R-:W-:Y:S05]  /*9da0*/  BSYNC B0 ;  /* 0x0000000000007941 */ /* 0x000fea0003800000 */
.L_x_7302:
[----:B------:R-:W1:Y:S01]  /*9db0*/  LDS R121, [R121.X4+0x1280] ;  /* 0x0012800079797984 */ /* 0x000e620000004800 */
[----:B------:R-:W-:Y:S01]  /*9dc0*/  BSSY B0, `(.L_x_7304) ;  /* 0x0000004000007945 */ /* 0x000fe20003800000 */
[----:B------:R-:W-:Y:S01]  /*9dd0*/  LEA.HI.SX32 R135, R135, R106, 0x1b ;  /* 0x0000006a87877211 */ /* 0x000fe200078fdaff */
[----:B------:R-:W-:Y:S05]  /*9de0*/  @!P1 BRA `(.L_x_7305) ;  /* 0x0000001000009947 */ /* 0x000fea0003800000 */
[----:B-1----:R1:W-:Y:S02]  /*9df0*/  RED.E.ADD.F32.FTZ.RN.STRONG.GPU [R64.64+-0x1e00], R121 ;  /* 0xffe200794000798e */ /* 0x0023e4000c10e790 */
.L_x_7305:
[----:B------:R-:W-:Y:S05]  /*9e00*/  BSYNC B0 ;  /* 0x0000000000007941 */ /* 0x000fea0003800000 */
.L_x_7304:
[----:B------:R-:W2:Y:S01]  /*9e10*/  LDS R135, [R135.X4+0x1380] ;  /* 0x0013800087877984 */ /* 0x000ea20000004800 */
[----:B------:R-:W-:Y:S01]  /*9e20*/  BSSY B0, `(.L_x_7306) ;  /* 0x0000005000007945 */ /* 0x000fe20003800000 */
[----:B0-----:R-:W-:-:S02]  /*9e30*/  IADD3 R67, R106, 0x100, RZ ;  /* 0x000001006a437810 */ /* 0x001fc40007ffe0ff */
[----:B-1----:R-:W-:Y:S01]  /*9e40*/  IADD3 R121, R106, 0x140, RZ ;  /* 0x000001406a797810 */ /* 0x002fe20007ffe0ff */
[----:B------:R-:W-:Y:S05]  /*9e50*/  @!P2 BRA `(.L_x_7307) ;  /* 0x000000100000a947 */ /* 0x000fea0003800000 */
[----:B--2---:R0:W-:Y:S02]  /*9e60*/  RED.E.ADD.F32.FTZ.RN.STRONG.GPU [R64.64+-0x1d00], R135 ;  /* 0xffe300874000798e */ /* 0x0041e4000c10e790 */
.L_x_7307:
[----:B------:R-:W-:Y:S05]  /*9e70*/  BSYNC B0 ;  /* 0x0000000000007941 */ /* 0x000fea0003800000 */
.L_x_7306:
[-C--:B------:R-:W-:Y:S01]  /*9e80*/  LEA.HI.SX32 R67, R67, R106.reuse, 0x1b ;  /* 0x0000006a43437211 */ /* 0x080fe200078fdaff */
[----:B------:R-:W-:Y:S01]  /*9e90*/  BSSY B0, `(.L_x_7308) ;  /* 0x000000d000007945 */ /* 0x000fe20003800000 */
[----:B------:R-:W-:Y:S02]  /*9ea0*/  ISETP.GE.AND P6, PT, R156, 0x101, PT ;  /* 0x000001019c00780c */ /* 0x000fe40003fc6270 */
[----:B0-2---:R-:W-:Y:S02]  /*9eb0*/  IADD3 R135, R106, 0x180, RZ ;  /* 0x000001806a877810 */ /* 0x005fe40007ffe0ff */
        /* <DEDUP_REMOVED lines=10> */
.L_x_7309:
[----:B------:R-:W-:Y:S05]  /*9f60*/  BSYNC B0 ;  /* 0x0000000000007941 */ /* 0x000fea0003800000 */
.L_x_7308:
[----:B------:R-:W1:Y:S01]  /*9f70*/  LDS R121, [R121.X4+0x1580] ;  /* 0x0015800079797984 */ /* 0x000e620000004800 */
[----:B------:R-:W-:Y:S01]  /*9f80*/  BSSY B0, `(.L_x_7310) ;  /* 0x0000005000007945 */ /* 0x000fe20003800000 */
[----:B0-----:R-:W-:-:S02]  /*9f90*/  IADD3 R67, R106, 0x1c0, RZ ;  /* 0x000001c06a437810 */ /* 0x001fc40007ffe0ff */
[----:B------:R-:W-:Y:S01]  /*9fa0*/  LEA.HI.SX32 R135, R135, R106, 0x1b ;  /* 0x0000006a87877211 */ /* 0x000fe200078fdaff */
[----:B------:R-:W-:Y:S05]  /*9fb0*/  @!P0 BRA `(.L_x_7311) ;  /* 0x0000001000008947 */ /* 0x000fea0003800000 */
[----:B-1----:R0:W-:Y:S02]  /*9fc0*/  RED.E.ADD.F32.FTZ.RN.STRONG.GPU [R64.64+-0x1b00], R121 ;  /* 0xffe500794000798e */ /* 0x0021e4000c10e790 */
.L_x_7311:
[----:B------:R-:W-:Y:S05]  /*9fd0*/  BSYNC B0 ;  /* 0x0000000000007941 */ /* 0x000fea0003800000 */
.L_x_7310:
[----:B------:R-:W2:Y:S01]  /*9fe0*/  LDS R135, [R135.X4+0x1680] ;  /* 0x0016800087877984 */ /* 0x000ea20000004800 */
[----:B------:R-:W-:Y:S01]  /*9ff0*/  BSSY B0, `(.L_x_7312) ;  /* 0x0000005000007945 */ /* 0x000fe20003800000 */
[----:B------:R-:W-:Y:S02]  /*a000*/  IADD3 R139, R106, 0x200, RZ ;  /* 0x000002006a8b7810 */ /* 0x000fe40007ffe0ff */
[----:B------:R-:W-:Y:S01]  /*a010*/  LEA.HI.SX32 R67, R67, R106, 0x1b ;  /* 0x0000006a43437211 */ /* 0x000fe200078fdaff */
[----:B------:R-:W-:Y:S05]  /*a020*/  @!P1 BRA `(.L_x_7313) ;  /* 0x0000001000009947 */ /* 0x000fea0003800000 */
[----:B--2---:R2:W-:Y:S02]  /*a030*/  RED.E.ADD.F32.FTZ.RN.STRONG.GPU [R64.64+-0x1a00], R135 ;  /* 0xffe600874000798e */ /* 0x0045e4000c10e790 */
.L_x_7313:
[----:B------:R-:W-:Y:S05]  /*a040*/  BSYNC B0 ;  /* 0x0000000000007941 */ /* 0x000fea0003800000 */
.L_x_7312:
[----:B------:R-:W3:Y:S01]  /*a050*/  LDS R67, [R67.X4+0x1780] ;  /* 0x0017800043437984 */ /* 0x000ee20000004800 */
[----:B------:R-:W-:Y:S01]  /*a060*/  BSSY B0, `(.L_x_7314) ;  /* 0x0000005000007945 */ /* 0x000fe20003800000 */
[----:B01----:R-:W-:Y:S02]  /*a070*/  IADD3 R121, R106, 0x240, RZ ;  /* 0x000002406a797810 */ /* 0x003fe40007ffe0ff */
[----:B------:R-:W-:Y:S01]  /*a080*/  LEA.HI.SX32 R66, R139, R106, 0x1b ;  /* 0x0000006a8b427211 */ /* 0x000fe200078fdaff */
[----:B------:R-:W-:Y:S05]  /*a090*/  @!P2 BRA `(.L_x_7315) ;  /* 0x000000100000a947 */ /* 0x000fea0003800000 */
[----:B---3--:R0:W-:Y:S02]  /*a0a0*/  RED.E.ADD.F32.FTZ.RN.STRONG.GPU [R64.64+-0x1900], R67 ;  /* 0xffe700434000798e */ /* 0x0081e4000c10e790 */
.L_x_7315:
[----:B------:R-:W-:Y:S05]  /*a0b0*/  BSYNC B0 ;  /* 0x0000000000007941 */ /* 0x000fea0003800000 */
.L_x_7314:
[----:B0--3--:R0:W1:Y:S01]  /*a0c0*/  LDS R67, [R66.X4+0x1880] ;  /* 0x0018800042437984 */ /* 0x0090620000004800 */
[----:B------:R-:W-:Y:S01]  /*a0d0*/  BSSY B0, `(.L_x_7316) ;  /* 0x0000005000007945 */ /* 0x000fe20003800000 */
[----:B--2---:R-:W-:-:S02]  /*a0e0*/  IADD3 R135, R106, 0x280, RZ ;  /* 0x000002806a877810 */ /* 0x004fc40007ffe0ff */
[----:B------:R-:W-:Y:S01]  /*a0f0*/  LEA.HI.SX32 R121, R121, R106, 0x1b ;  /* 0x0000006a79797211 */ /* 0x000fe200078fdaff */
[----:B------:R-:W-:Y:S05]  /*a100*/  @!P3 BRA `(.L_x_7317) ;  /* 0x000000100000b947 */ /* 0x000fea0003800000 */
[----:B-1----:R1:W-:Y:S02]  /*a110*/  RED.E.ADD.F32.FTZ.RN.STRONG.GPU [R64.64+-0x1800], R67 ;  /* 0xffe800434000798e */ /* 0x0023e4000c10e790 */
.L_x_7317:
[----:B------:R-:W-:Y:S05]  /*a120*/  BSYNC B0 ;  /* 0x0000000000007941 */ /* 0x000fea0003800000 */
.L_x_7316:
[----:B------:R-:W2:Y:S01]  /*a130*/  LDS R121, [R121.X4+0x1980] ;  /* 0x0019800079797984 */ /* 0x000ea20000004800 */
[----:B------:R-:W-:Y:S01]  /*a140*/  BSSY B0, `(.L_x_7318) ;  /* 0x0000004000007945 */ /* 0x000fe20003800000 */
[----:B------:R-:W-:Y:S01]  /*a150*/  LEA.HI.SX32 R135, R135, R106, 0x1b ;  /* 0x0000006a87877211 */ /* 0x000fe200078fdaff */
[----:B------:R-:W-:Y:S05]  /*a160*/  @!P4 BRA `(.L_x_7319) ;  /* 0x000000100000c947 */ /* 0x000fea0003800000 */
[----:B--2---:R2:W-:Y:S02]  /*a170*/  RED.E.ADD.F32.FTZ.RN.STRONG.GPU [R64.64+-0x1700], R121 ;  /* 0xffe900794000798e */ /* 0x0045e4000c10e790 */
.L_x_7319:
[----:B------:R-:W-:Y:S05]  /*a180*/  BSYNC B0 ;  /* 0x0000000000007941 */ /* 0x000fea0003800000 */
.L_x_7318:
[----:B------:R-:W3:Y:S01]  /*a190*/  LDS R135, [R135.X4+0x1a80] ;  /* 0x001a800087877984 */ /* 0x000ee20000004800 */
[----:B------:R-:W-:Y:S01]  /*a1a0*/  BSSY B0, `(.L_x_7320) ;  /* 0x0000005000007945 */ /* 0x000fe20003800000 */
[C---:B-1----:R-:W-:Y:S02]  /*a1b0*/  IADD3 R67, R106.reuse, 0x2c0, RZ ;  /* 0x000002c06a437810 */ /* 0x042fe40007ffe0ff */
[----:B--2---:R-:W-:Y:S01]  /*a1c0*/  IADD3 R121, R106, 0x300, RZ ;  /* 0x000003006a797810 */ /* 0x004fe20007ffe0ff */
[----:B------:R-:W-:Y:S05]  /*a1d0*/  @!P5 BRA `(.L_x_7321) ;  /* 0x000000100000d947 */ /* 0x000fea0003800000 */
[----:B---3--:R1:W-:Y:S02]  /*a1e0*/  RED.E.ADD.F32.FTZ.RN.STRONG.GPU [R64.64+-0x1600], R135 ;  /* 0xffea00874000798e */ /* 0x0083e4000c10e790 */
.L_x_7321:
[----:B------:R-:W-:Y:S05]  /*a1f0*/  BSYNC B0 ;  /* 0x0000000000007941 */ /* 0x000fea0003800000 */
.L_x_7320:
        /* <DEDUP_REMOVED lines=14> */
.L_x_7323:
[----:B------:R-:W-:Y:S05]  /*a2e0*/  BSYNC B0 ;  /* 0x0000000000007941 */ /* 0x000fea0003800000 */
.L_x_7322:
[----:B------:R-:W2:Y:S01]  /*a2f0*/  LDS R121, [R121.X4+0x1c80] ;  /* 0x001c800079797984 */ /* 0x000ea20000004800 */
[----:B------:R-:W-:Y:S01]  /*a300*/  BSSY B0, `(.L_x_7324) ;  /* 0x0000005000007945 */ /* 0x000fe20003800000 */
[----:B-1----:R-:W-:Y:S02]  /*a310*/  IADD3 R67, R106, 0x380, RZ ;  /* 0x000003806a437810 */ /* 0x002fe40007ffe0ff */
[----:B------:R-:W-:Y:S01]  /*a320*/  LEA.HI.SX32 R135, R135, R106, 0x1b ;  /* 0x0000006a87877211 */ /* 0x000fe200078fdaff */
[----:B------:R-:W-:Y:S05]  /*a330*/  @!P0 BRA `(.L_x_7325) ;  /* 0x0000001000008947 */ /* 0x000fea0003800000 */
[----:B--2---:R1:W-:Y:S02]  /*a340*/  RED.E.ADD.F32.FTZ.RN.STRONG.GPU [R64.64+-0x1400], R121 ;  /* 0xffec00794000798e */ /* 0x0043e4000c10e790 */
.L_x_7325:
[----:B------:R-:W-:Y:S05]  /*a350*/  BSYNC B0 ;  /* 0x0000000000007941 */ /* 0x000fea0003800000 */
.L_x_7324:
[----:B------:R-:W3:Y:S01]  /*a360*/  LDS R135, [R135.X4+0x1d80] ;  /* 0x001d800087877984 */ /* 0x000ee20000004800 */
[----:B------:R-:W-:Y:S01]  /*a370*/  BSSY B0, `(.L_x_7326) ;  /* 0x0000005000007945 */ /* 0x000fe20003800000 */
[----:B-12---:R-:W-:-:S02]  /*a380*/  IADD3 R121, R106, 0x3c0, RZ ;  /* 0x000003c06a797810 */ /* 0x006fc40007ffe0ff */
[----:B------:R-:W-:Y:S01]  /*a390*/  LEA.HI.SX32 R67, R67, R106, 0x1b ;  /* 0x0000006a43437211 */ /* 0x000fe200078fdaff */
[----:B------:R-:W-:Y:S05]  /*a3a0*/  @!P1 BRA `(.L_x_7327) ;  /* 0x0000001000009947 */ /* 0x000fea0003800000 */
[----:B---3--:R1:W-:Y:S02]  /*a3b0*/  RED.E.ADD.F32.FTZ.RN.STRONG.GPU [R64.64+-0x1300], R135 ;  /* 0xffed00874000798e */ /* 0x0083e4000c10e790 */
.L_x_7327:
[----:B------:R-:W-:Y:S05]  /*a3c0*/  BSYNC B0 ;  /* 0x0000000000007941 */ /* 0x000fea0003800000 */
.L_x_7326:
[----:B------:R-:W2:Y:S01]  /*a3d0*/  LDS R67, [R67.X4+0x1e80] ;  /* 0x001e800043437984 */ /* 0x000ea20000004800 */
[----:B------:R-:W-:Y:S01]  /*a3e0*/  BSSY B0, `(.L_x_7328) ;  /* 0x0000005000007945 */ /* 0x000fe20003800000 */
[----:B-1-3--:R-:W-:Y:S02]  /*a3f0*/  IADD3 R135, R106, 0x400, RZ ;  /* 0x000004006a877810 */ /* 0x00afe40007ffe0ff */
[----:B------:R-:W-:Y:S01]  /*a400*/  LEA.HI.SX32 R121, R121, R106, 0x1b ;  /* 0x0000006a79797211 */ /* 0x000fe200078fdaff */
[----:B------:R-:W-:Y:S05]  /*a410*/  @!P2 BRA `(.L_x_7329) ;  /* 0x000000100000a947 */ /* 0x000fea0003800000 */
[----:B--2---:R1:W-:Y:S02]  /*a420*/  RED.E.ADD.F32.FTZ.RN.STRONG.GPU [R64.64+-0x1200], R67 ;  /* 0xffee00434000798e */ /* 0x0043e4000c10e790 */
.L_x_7329:
[----:B------:R-:W-:Y:S05]  /*a430*/  BSYNC B0 ;  /* 0x0000000000007941 */ /* 0x000fea0003800000 */
.L_x_7328:
[----:B------:R-:W3:Y:S01]  /*a440*/  LDS R121, [R121.X4+0x1f80] ;  /* 0x001f800079797984 */ /* 0x000ee20000004800 */
[----:B------:R-:W-:Y:S01]  /*a450*/  BSSY B0, `(.L_x_7330) ;  /* 0x0000005000007945 */ /* 0x000fe20003800000 */
[----:B-12---:R-:W-:Y:S02]  /*a460*/  IADD3 R67, R106, 0x440, RZ ;  /* 0x000004406a437810 */ /* 0x006fe40007ffe0ff */
[----:B------:R-:W-:Y:S01]  /*a470*/  LEA.HI.SX32 R135, R135, R106, 0x1b ;  /* 0x0000006a87877211 */ /* 0x000fe200078fdaff */
[----:B------:R-:W-:Y:S05]  /*a480*/  @!P3 BRA `(.L_x_7331) ;  /* 0x000000100000b947 */ /* 0x000fea0003800000 */
[----:B---3--:R1:W-:Y:S02]  /*a490*/  RED.E.ADD.F32.FTZ.RN.STRONG.GPU [R64.64+-0x1100], R121 ;  /* 0xffef00794000798e */ /* 0x0083e4000c10e790 */
.L_x_7331:
[----:B------:R-:W-:Y:S05]  /*a4a0*/  BSYNC B0 ;  /* 0x0000000000007941 */ /* 0x000fea0003800000 */
.L_x_7330:
[----:B------:R-:W2:Y:S01]  /*a4b0*/  LDS R135, [R135.X4+0x2080] ;  /* 0x0020800087877984 */ /* 0x000ea20000004800 */
[----:B------:R-:W-:Y:S01]  /*a4c0*/  BSSY B0, `(.L_x_7332) ;  /* 0x0000004000007945 */ /* 0x000fe20003800000 */
[----:B------:R-:W-:Y:S01]  /*a4d0*/  LEA.HI.SX32 R67, R67, R106, 0x1b ;  /* 0x0000006a43437211 */ /* 0x000fe200078fdaff */
[----:B------:R-:W-:Y:S05]  /*a4e0*/  @!P4 BRA `(.L_x_7333) ;  /* 0x000000100000c947 */ /* 0x000fea0003800000 */
[----:B--2---:R2:W-:Y:S02]  /*a4f0*/  RED.E.ADD.F32.FTZ.RN.STRONG.GPU [R64.64+-0x1000], R135 ;  /* 0xfff000874000798e */ /* 0x0045e4000c10e790 */
.L_x_7333:
[----:B------:R-:W-:Y:S05]  /*a500*/  BSYNC B0 ;  /* 0x0000000000007941 */ /* 0x000fea0003800000 */
.L_x_7332:
[----:B------:R-:W4:Y:S01]  /*a510*/  LDS R67, [R67.X4+0x2180] ;  /* 0x0021800043437984 */ /* 0x000f220000004800 */
[----:B------:R-:W-:Y:S01]  /*a520*/  BSSY B0, `(.L_x_7334) ;  /* 0x0000005000007945 */ /* 0x000fe20003800000 */
[----:B-1-3--:R-:W-:-:S02]  /*a530*/  IADD3 R121, R106, 0x480, RZ ;  /* 0x000004806a797810 */ /* 0x00afc40007ffe0ff */
[----:B--2---:R-:W-:Y:S01]  /*a540*/  IADD3 R135, R106, 0x4c0, RZ ;  /* 0x000004c06a877810 */ /* 0x004fe20007ffe0ff */
[----:B------:R-:W-:Y:S05]  /*a550*/  @!P5 BRA `(.L_x_7335) ;  /* 0x000000100000d947 */ /* 0x000fea0003800000 */
[----:B----4-:R1:W-:Y:S02]  /*a560*/  RED.E.ADD.F32.FTZ.RN.STRONG.GPU [R64.64+-0xf00], R67 ;  /* 0xfff100434000798e */ /* 0x0103e4000c10e790 */
.L_x_7335:
[----:B------:R-:W-:Y:S05]  /*a570*/  BSYNC B0 ;  /* 0x0000000000007941 */ /* 0x000fea0003800000 */
.L_x_7334:
        /* <DEDUP_REMOVED lines=14> */
.L_x_7337:
[----:B------:R-:W-:Y:S05]  /*a660*/  BSYNC B0 ;  /* 0x0000000000007941 */ /* 0x000fea0003800000 */
.L_x_7336:
[----:B------:R-:W2:Y:S01]  /*a670*/  LDS R135, [R135.X4+0x2380] ;  /* 0x0023800087877984 */ /* 0x000ea20000004800 */
[----:B------:R-:W-:Y:S01]  /*a680*/  BSSY B0, `(.L_x_7338) ;  /* 0x0000005000007945 */ /* 0x000fe20003800000 */
[----:B-1----:R-:W-:-:S02]  /*a690*/  IADD3 R121, R106, 0x540, RZ ;  /* 0x000005406a797810 */ /* 0x002fc40007ffe0ff */
[----:B------:R-:W-:Y:S01]  /*a6a0*/  LEA.HI.SX32 R67, R67, R106, 0x1b ;  /* 0x0000006a43437211 */ /* 0x000fe200078fdaff */
[----:B------:R-:W-:Y:S05]  /*a6b0*/  @!P0 BRA `(.L_x_7339) ;  /* 0x0000001000008947 */ /* 0x000fea0003800000 */
[----:B--2---:R1:W-:Y:S02]  /*a6c0*/  RED.E.ADD.F32.FTZ.RN.STRONG.GPU [R64.64+-0xd00], R135 ;  /* 0xfff300874000798e */ /* 0x0043e4000c10e790 */
.L_x_7339:
[----:B------:R-:W-:Y:S05]  /*a6d0*/  BSYNC B0 ;  /* 0x0000000000007941 */ /* 0x000fea0003800000 */
.L_x_7338:
[----:B------:R-:W3:Y:S01]  /*a6e0*/  LDS R67, [R67.X4+0x2480] ;  /* 0x0024800043437984 */ /* 0x000ee20000004800 */
[----:B------:R-:W-:Y:S01]  /*a6f0*/  BSSY B0, `(.L_x_7340) ;  /* 0x0000005000007945 */ /* 0x000fe20003800000 */
[----:B-12---:R-:W-:Y:S02]  /*a700*/  IADD3 R135, R106, 0x580, RZ ;  /* 0x000005806a877810 */ /* 0x006fe40007ffe0ff */
[----:B------:R-:W-:Y:S01]  /*a710*/  LEA.HI.SX32 R121, R121, R106, 0x1b ;  /* 0x0000006a79797211 */ /* 0x000fe200078fdaff */
[----:B------:R-:W-:Y:S05]  /*a720*/  @!P1 BRA `(.L_x_7341) ;  /* 0x0000001000009947 */ /* 0x000fea0003800000 */
[----:B---3--:R1:W-:Y:S02]  /*a730*/  RED.E.ADD.F32.FTZ.RN.STRONG.GPU [R64.64+-0xc00], R67 ;  /* 0xfff400434000798e */ /* 0x0083e4000c10e790 */
.L_x_7341:
[----:B------:R-:W-:Y:S05]  /*a740*/  BSYNC B0 ;  /* 0x0000000000007941 */ /* 0x000fea0003800000 */
.L_x_7340:
[----:B------:R-:W2:Y:S01]  /*a750*/  LDS R121, [R121.X4+0x2580] ;  /* 0x0025800079797984 */ /* 0x000ea20000004800 */
[----:B------:R-:W-:Y:S01]  /*a760*/  BSSY B0, `(.L_x_7342) ;  /* 0x0000005000007945 */ /* 0x000fe20003800000 */
[----:B-1-3--:R-:W-:Y:S02]  /*a770*/  IADD3 R67, R106, 0x5c0, RZ ;  /* 0x000005c06a437810 */ /* 0x00afe40007ffe0ff */
[----:B------:R-:W-:Y:S01]  /*a780*/  LEA.HI.SX32 R135, R135, R106, 0x1b ;  /* 0x0000006a87877211 */ /* 0x000fe200078fdaff */
[----:B------:R-:W-:Y:S05]  /*a790*/  @!P2 BRA `(.L_x_7343) ;  /* 0x000000100000a947 */ /* 0x000fea0003800000 */
[----:B--2---:R1:W-:Y:S02]  /*a7a0*/  RED.E.ADD.F32.FTZ.RN.STRONG.GPU [R64.64+-0xb00], R121 ;  /* 0xfff500794000798e */ /* 0x0043e4000c10e790 */
.L_x_7343:
[----:B------:R-:W-:Y:S05]  /*a7b0*/  BSYNC B0 ;  /* 0x0000000000007941 */ /* 0x000fea0003800000 */
.L_x_7342:
[----:B------:R-:W3:Y:S01]  /*a7c0*/  LDS R135, [R135.X4+0x2680] ;  /* 0x0026800087877984 */ /* 0x000ee20000004800 */
[----:B------:R-:W-:Y:S01]  /*a7d0*/  BSSY B0, `(.L_x_7344) ;  /* 0x0000005000007945 */ /* 0x000fe20003800000 */
[----:B-12---:R-:W-:-:S02]  /*a7e0*/  IADD3 R121, R106, 0x600, RZ ;  /* 0x000006006a797810 */ /* 0x006fc40007ffe0ff */
[----:B------:R-:W-:Y:S01]  /*a7f0*/  LEA.HI.SX32 R67, R67, R106, 0x1b ;  /* 0x0000006a43437211 */ /* 0x000fe200078fdaff */
[----:B------:R-:W-:Y:S05]  /*a800*/  @!P3 BRA `(.L_x_7345) ;  /* 0x000000100000b947 */ /* 0x000fea0003800000 */
[----:B---3--:R1:W-:Y:S02]  /*a810*/  RED.E.ADD.F32.FTZ.RN.STRONG.GPU [R64.64+-0xa00], R135 ;  /* 0xfff600874000798e */ /* 0x0083e4000c10e790 */
.L_x_7345:
[----:B------:R-:W-:Y:S05]  /*a820*/  BSYNC B0 ;  /* 0x0000000000007941 */ /* 0x000fea0003800000 */
.L_x_7344:
[----:B------:R-:W2:Y:S01]  /*a830*/  LDS R67, [R67.X4+0x2780] ;  /* 0x0027800043437984 */ /* 0x000ea20000004800 */
[----:B------:R-:W-:Y:S01]  /*a840*/  BSSY B0, `(.L_x_7346) ;  /* 0x0000004000007945 */ /* 0x000fe20003800000 */
[----:B------:R-:W-:Y:S01]  /*a850*/  LEA.HI.SX32 R121, R121, R106, 0x1b ;  /* 0x0000006a79797211 */ /* 0x000fe200078fdaff */
[----:B------:R-:W-:Y:S05]  /*a860*/  @!P4 BRA `(.L_x_7347) ;  /* 0x000000100000c947 */ /* 0x000fea0003800000 */
[----:B--2---:R2:W-:Y:S02]  /*a870*/  RED.E.ADD.F32.FTZ.RN.STRONG.GPU [R64.64+-0x900], R67 ;  /* 0xfff700434000798e */ /* 0x0045e4000c10e790 */
.L_x_7347:
[----:B------:R-:W-:Y:S05]  /*a880*/  BSYNC B0 ;  /* 0x0000000000007941 */ /* 0x000fea0003800000 */
.L_x_7346:
[----:B------:R-:W4:Y:S01]  /*a890*/  LDS R121, [R121.X4+0x2880] ;  /* 0x0028800079797984 */ /* 0x000f220000004800 */
[----:B------:R-:W-:Y:S01]  /*a8a0*/  BSSY B0, `(.L_x_7348) ;  /* 0x0000005000007945 */ /* 0x000fe20003800000 */
[C---:B--2---:R-:W-:Y:S02]  /*a8b0*/  IADD3 R67, R106.reuse, 0x640, RZ ;  /* 0x000006406a437810 */ /* 0x044fe40007ffe0ff */
[----:B-1-3--:R-:W-:Y:S01]  /*a8c0*/  IADD3 R135, R106, 0x680, RZ ;  /* 0x000006806a877810 */ /* 0x00afe20007ffe0ff */
[----:B------:R-:W-:Y:S05]  /*a8d0*/  @!P5 BRA `(.L_x_7349) ;  /* 0x000000100000d947 */ /* 0x000fea0003800000 */
[----:B----4-:R1:W-:Y:S02]  /*a8e0*/  RED.E.ADD.F32.FTZ.RN.STRONG.GPU [R64.64+-0x800], R121 ;  /* 0xfff800794000798e */ /* 0x0103e4000c10e790 */
.L_x_7349:
[----:B------:R-:W-:Y:S05]  /*a8f0*/  BSYNC B0 ;  /* 0x0000000000007941 */ /* 0x000fea0003800000 */
.L_x_7348:
        /* <DEDUP_REMOVED lines=14> */
.L_x_7351:
[----:B------:R-:W-:Y:S05]  /*a9e0*/  BSYNC B0 ;  /* 0x0000000000007941 */ /* 0x000fea0003800000 */
.L_x_7350:
[----:B------:R-:W2:Y:S01]  /*a9f0*/  LDS R135, [R135.X4+0x2a80] ;  /* 0x002a800087877984 */ /* 0x000ea20000004800 */
[----:B------:R-:W-:Y:S01]  /*aa00*/  BSSY B0, `(.L_x_7352) ;  /* 0x0000005000007945 */ /* 0x000fe20003800000 */
[----:B-1----:R-:W-:Y:S02]  /*aa10*/  IADD3 R67, R106, 0x700, RZ ;  /* 0x000007006a437810 */ /* 0x002fe40007ffe0ff */
[----:B------:R-:W-:Y:S01]  /*aa20*/  LEA.HI.SX32 R121, R121, R106, 0x1b ;  /* 0x0000006a79797211 */ /* 0x000fe200078fdaff */
[----:B------:R-:W-:Y:S05]  /*aa30*/  @!P0 BRA `(.L_x_7353) ;  /* 0x0000001000008947 */ /* 0x000fea0003800000 */
[----:B--2---:R1:W-:Y:S02]  /*aa40*/  RED.E.ADD.F32.FTZ.RN.STRONG.GPU [R64.64+-0x600], R135 ;  /* 0xfffa00874000798e */ /* 0x0043e4000c10e790 */
.L_x_7353:
[----:B------:R-:W-:Y:S05]  /*aa50*/  BSYNC B0 ;  /* 0x0000000000007941 */ /* 0x000fea0003800000 */
.L_x_7352:
[----:B------:R-:W3:Y:S01]  /*aa60*/  LDS R121, [R121.X4+0x2b80] ;  /* 0x002b800079797984 */ /* 0x000ee20000004800 */
[----:B------:R-:W-:Y:S01]  /*aa70*/  BSSY B0, `(.L_x_7354) ;  /* 0x0000005000007945 */ /* 0x000fe20003800000 */
[----:B-12---:R-:W-:-:S02]  /*aa80*/  IADD3 R135, R106, 0x740, RZ ;  /* 0x000007406a877810 */ /* 0x006fc40007ffe0ff */
[----:B------:R-:W-:Y:S01]  /*aa90*/  LEA.HI.SX32 R67, R67, R106, 0x1b ;  /* 0x0000006a43437211 */ /* 0x000fe200078fdaff */
[----:B------:R-:W-:Y:S05]  /*aaa0*/  @!P1 BRA `(.L_x_7355) ;  /* 0x0000001000009947 */ /* 0x000fea0003800000 */
[----:B---3--:R1:W-:Y:S02]  /*aab0*/  RED.E.ADD.F32.FTZ.RN.STRONG.GPU [R64.64+-0x500], R121 ;  /* 0xfffb00794000798e */ /* 0x0083e4000c10e790 */
.L_x_7355:
[----:B------:R-:W-:Y:S05]  /*aac0*/  BSYNC B0 ;  /* 0x0000000000007941 */ /* 0x000fea0003800000 */
.L_x_7354:
[----:B------:R-:W2:Y:S01]  /*aad0*/  LDS R67, [R67.X4+0x2c80] ;  /* 0x002c800043437984 */ /* 0x000ea20000004800 */
[----:B------:R-:W-:Y:S01]  /*aae0*/  BSSY B0, `(.L_x_7356) ;  /* 0x0000005000007945 */ /* 0x000fe20003800000 */
[----:B-1-3--:R-:W-:Y:S02]  /*aaf0*/  IADD3 R121, R106, 0x780, RZ ;  /* 0x000007806a797810 */ /* 0x00afe40007ffe0ff */
[----:B------:R-:W-:Y:S01]  /*ab00*/  LEA.HI.SX32 R135, R135, R106, 0x1b ;  /* 0x0000006a87877211 */ /* 0x000fe200078fdaff */
[----:B------:R-:W-:Y:S05]  /*ab10*/  @!P2 BRA `(.L_x_7357) ;  /* 0x000000100000a947 */ /* 0x000fea0003800000 */
[----:B--2---:R1:W-:Y:S02]  /*ab20*/  RED.E.ADD.F32.FTZ.RN.STRONG.GPU [R64.64+-0x400], R67 ;  /* 0xfffc00434000798e */ /* 0x0043e4000c10e790 */
.L_x_7357:
[----:B------:R-:W-:Y:S05]  /*ab30*/  BSYNC B0 ;  /* 0x0000000000007941 */ /* 0x000fea0003800000 */
.L_x_7356:
[----:B------:R-:W3:Y:S01]  /*ab40*/  LDS R135, [R135.X4+0x2d80] ;  /* 0x002d800087877984 */ /* 0x000ee20000004800 */
[----:B------:R-:W-:Y:S01]  /*ab50*/  BSSY B0, `(.L_x_7358) ;  /* 0x0000005000007945 */ /* 0x000fe20003800000 */
[----:B-12---:R-:W-:Y:S02]  /*ab60*/  IADD3 R67, R106, 0x7c0, RZ ;  /* 0x000007c06a437810 */ /* 0x006fe40007ffe0ff */
[----:B------:R-:W-:Y:S01]  /*ab70*/  LEA.HI.SX32 R121, R121, R106, 0x1b ;  /* 0x0000006a79797211 */ /* 0x000fe200078fdaff */
[----:B------:R-:W-:Y:S05]  /*ab80*/  @!P3 BRA `(.L_x_7359) ;  /* 0x000000100000b947 */ /* 0x000fea0003800000 */
[----:B---3--:R1:W-:Y:S02]  /*ab90*/  RED.E.ADD.F32.FTZ.RN.STRONG.GPU [R64.64+-0x300], R135 ;  /* 0xfffd00874000798e */ /* 0x0083e4000c10e790 */
.L_x_7359:
[----:B------:R-:W-:Y:S05]  /*aba0*/  BSYNC B0 ;  /* 0x0000000000007941 */ /* 0x000fea0003800000 */
.L_x_7358:
[----:B------:R-:W2:Y:S01]  /*abb0*/  LDS R121, [R121.X4+0x2e80] ;  /* 0x002e800079797984 */ /* 0x000ea20000004800 */
[----:B------:R-:W-:Y:S01]  /*abc0*/  BSSY B0, `(.L_x_7360) ;  /* 0x0000004000007945 */ /* 0x000fe20003800000 */
[----:B------:R-:W-:Y:S01]  /*abd0*/  LEA.HI.SX32 R67, R67, R106, 0x1b ;  /* 0x0000006a43437211 */ /* 0x000fe200078fdaff */
[----:B------:R-:W-:Y:S05]  /*abe0*/  @!P4 BRA `(.L_x_7361) ;  /* 0x000000100000c947 */ /* 0x000fea0003800000 */
[----:B--2---:R2:W-:Y:S02]  /*abf0*/  RED.E.ADD.F32.FTZ.RN.STRONG.GPU [R64.64+-0x200], R121 ;  /* 0xfffe00794000798e */ /* 0x0045e4000c10e790 */
.L_x_7361:
[----:B------:R-:W-:Y:S05]  /*ac00*/  BSYNC B0 ;  /* 0x0000000000007941 */ /* 0x000fea0003800000 */
.L_x_7360:
[----:B------:R-:W4:Y:S01]  /*ac10*/  LDS R67, [R67.X4+0x2f80] ;  /* 0x002f800043437984 */ /* 0x000f220000004800 */
[----:B------:R-:W-:Y:S01]  /*ac20*/  BSSY B0, `(.L_x_7362) ;  /* 0x0000003000007945 */ /* 0x000fe20003800000 */
[----:B------:R-:W-:Y:S05]  /*ac30*/  @!P5 BRA `(.L_x_7363) ;  /* 0x000000100000d947 */ /* 0x000fea0003800000 */
[----:B----4-:R4:W-:Y:S02]  /*ac40*/  RED.E.ADD.F32.FTZ.RN.STRONG.GPU [R64.64+-0x100], R67 ;  /* 0xffff00434000798e */ /* 0x0109e4000c10e790 */
.L_x_7363:
[----:B------:R-:W-:Y:S05]  /*ac50*/  BSYNC B0 ;  /* 0x0000000000007941 */ /* 0x000fea0003800000 */
.L_x_7362:
[----:B------:R-:W5:Y:S01]  /*ac60*/  SHFL.DOWN PT, R138, R75, 0x1, 0x1f ;  /* 0x08201f004b8a7f89 */ /* 0x000f6200000e0000 */
[C---:B------:R-:W-:Y:S01]  /*ac70*/  ISETP.GT.AND P0, PT, R99.reuse, 0x1e, PT ;  /* 0x0000001e6300780c */ /* 0x040fe20003f04270 */
[----:B------:R-:W-:Y:S01]  /*ac80*/  FFMA.FTZ R18, R82, R41, R18 ;  /* 0x0000002952127223 */ /* 0x000fe20000010012 */
        /* <DEDUP_REMOVED lines=14> */
[----:B------:R-:W-:-:S02]  /*ad70*/  FFMA.FTZ R219, R219, R78, R146 ;  /* 0x0000004edbdb7223 */ /* 0x000fc40000010092 */
        /* <DEDUP_REMOVED lines=98> */
[----:B------:R-:W-:-:S02]  /*b3a0*/  FFMA.FTZ R20, R137, R53, R20 ;  /* 0x0000003589147223 */ /* 0x000fc40000010014 */
[----:B------:R-:W-:Y:S02]  /*b3b0*/  FFMA.FTZ R21, R142, R52, R21 ;  /* 0x000000348e157223 */ /* 0x000fe40000010015 */
[----:B------:R-:W-:Y:S02]  /*b3c0*/  FFMA.FTZ R22, R145, R55, R22 ;  /* 0x0000003791167223 */ /* 0x000fe40000010016 */
[----:B------:R-:W-:Y:S02]  /*b3d0*/  FADD.FTZ R48, R79, R48 ;  /* 0x000000304f307221 */ /* 0x000fe40000010000 */
        /* <DEDUP_REMOVED lines=39> */
.L_x_7365:
[----:B0-----:R-:W-:Y:S05]  /*b650*/  BSYNC B0 ;  /* 0x0000000000007941 */ /* 0x001fea0003800000 */
.L_x_7364:
[----:B------:R-:W-:Y:S01]  /*b660*/  IADD3 R0, R0, 0x1, RZ ;  /* 0x0000000100007810 */ /* 0x000fe20007ffe0ff */
[----:B------:R-:W-:-:S03]  /*b670*/  UIADD3 UR7, UP0, UR7, 0x1, URZ ;  /* 0x0000000107077890 */ /* 0x000fc6000ff1e03f */
[----:B------:R-:W-:Y:S01]  /*b680*/  ISETP.GE.AND P0, PT, R0, c[0x0][0x16c], PT ;  /* 0x00005b0000007a0c */ /* 0x000fe20003f06270 */
[----:B------:R-:W-:-:S12]  /*b690*/  UIADD3.X UR8, URZ, UR8, URZ, UP0, !UPT ;  /* 0x000000083f087290 */ /* 0x000fd800087fe43f */
[----:B------:R-:W-:Y:S01]  /*b6a0*/  @P0 CALL.REL.NOINC `(.L_x_7265) ;  /* 0x0000001000000944 */ /* 0x000fe20003c00000 */
[----:B------:R-:W-:Y:S05]  /*b6b0*/  BRA `(.L_x_7366) ;  /* 0xffff7ed000007947 */ /* 0x000fea000383ffff */
.L_x_7265:
        /* <DEDUP_REMOVED lines=9> */
[----:B------:R-:W-:Y:S01]  /*b750*/  IMAD R41, R113, c[0x0][0x2e0], RZ ;  /* 0x0000b80071297a24 */ /* 0x000fe200078e02ff */
[----:B------:R-:W-:Y:S01]  /*b760*/  F2FP.BF16.PACK_AB R19, R18, R19 ;  /* 0x000000131213723e */ /* 0x000fe200000010ff */
[----:B------:R-:W-:Y:S01]  /*b770*/  UIADD3 UR10, UP0, UR10, -0x800, URZ ;  /* 0xfffff8000a0a7890 */ /* 0x000fe2000ff1e03f */
[----:B------:R-:W-:Y:S01]  /*b780*/  F2FP.BF16.PACK_AB R18, R20, R21 ;  /* 0x000000151412723e */ /* 0x000fe200000010ff */
[----:B------:R-:W-:Y:S01]  /*b790*/  IMAD R41, R114, c[0x0][0x2e4], R41 ;  /* 0x0000b90072297a24 */ /* 0x000fe200078e0229 */
[----:B------:R-:W-:-:S02]  /*b7a0*/  UIADD3 UR20, UP1, UR20, -0x800, URZ ;  /* 0xfffff80014147890 */ /* 0x000fc4000ff3e03f */
[----:B------:R-:W-:Y:S02]  /*b7b0*/  UIADD3 UR18, UP2, UR18, -0x800, URZ ;  /* 0xfffff80012127890 */ /* 0x000fe4000ff5e03f */
        /* <DEDUP_REMOVED lines=8> */
[----:B0-----:R-:W-:Y:S02]  /*b840*/  IADD3 R52, R96, -0x1, RZ ;  /* 0xffffffff60347810 */ /* 0x001fe40007ffe0ff */
        /* <DEDUP_REMOVED lines=13> */
[----:B------:R-:W0:Y:S01]  /*b920*/  LDS.128 R8, [R8.X16+0x10] ;  /* 0x0000100008087984 */ /* 0x000e22000000cc00 */
[----:B------:R-:W-:-:S03]  /*b930*/  @!P3 FMUL.FTZ R3, R4, -1.4426950216293334961 ;  /* 0xbfb8aa3b0403b820 */ /* 0x000fc60000410000 */
        /* <DEDUP_REMOVED lines=15> */
[----:B------:R-:W-:Y:S01]  /*ba30*/  FSETP.GTU.FTZ.AND P0, PT, R15, 20, PT ;  /* 0x41a000000f00780b */ /* 0x000fe20003f1c000 */
[----:B-1----:R-:W-:-:S05]  /*ba40*/  @!P4 FADD.FTZ R4, R4, 1 ;  /* 0x3f8000000404c421 */ /* 0x002fca0000010000 */
[----:B--2---:R-:W-:Y:S01]  /*ba50*/  @!P6 FMUL.FTZ R2, R14, -1.4426950216293334961 ;  /* 0xbfb8aa3b0e02e820 */ /* 0x004fe20000410000 */
[----:B------:R-:W-:Y:S01]  /*ba60*/  @!P5 MUFU.EX2 R5, R5 ;  /* 0x000000050005d308 */ /* 0x000fe20000000800 */
[--C-:B----4-:R-:W-:Y:S01]  /*ba70*/  PRMT R0, RZ, 0x5410, R7.reuse ;  /* 0x00005410ff007816 */ /* 0x110fe20000000007 */
[----:B---3--:R-:W-:Y:S01]  /*ba80*/  @!P2 FMUL.FTZ R34, R34, R13 ;  /* 0x0000000d2222a220 */ /* 0x008fe20000410000 */
[----:B------:R-:W-:-:S03]  /*ba90*/  PRMT R7, RZ, 0x7610, R7 ;  /* 0x00007610ff077816 */ /* 0x000fc60000000007 */
[----:B------:R-:W-:Y:S02]  /*baa0*/  FADD.FTZ R16, R0, UR5 ;  /* 0x0000000500107e21 */ /* 0x000fe40008010000 */
[----:B------:R0:W-:Y:S01]  /*bab0*/  @!P6 MUFU.EX2 R6, R2 ;  /* 0x000000020006e308 */ /* 0x0001e20000000800 */
[----:B------:R-:W-:Y:S02]  /*bac0*/  FADD.FTZ R13, R7, UR5 ;  /* 0x00000005070d7e21 */ /* 0x000fe40008010000 */
[----:B------:R-:W-:Y:S01]  /*bad0*/  @!P0 FMUL.FTZ R0, R15, -1.4426950216293334961 ;  /* 0xbfb8aa3b0f008820 */ /* 0x000fe20000410000 */
[----:B------:R-:W-:Y:S01]  /*bae0*/  FSETP.GTU.FTZ.AND P1, PT, R16, 20, PT ;  /* 0x41a000001000780b */ /* 0x000fe20003f3c000 */
[----:B-----5:R-:W-:Y:S01]  /*baf0*/  @!P3 FMUL.FTZ R35, R35, R12 ;  /* 0x0000000c2323b220 */ /* 0x020fe20000410000 */
[----:B------:R-:W-:Y:S02]  /*bb00*/  FSETP.GTU.FTZ.AND P2, PT, R13, 20, PT ;  /* 0x41a000000d00780b */ /* 0x000fe40003f5c000 */
[----:B------:R1:W2:Y:S01]  /*bb10*/  @!P4 MUFU.RCP R3, R4 ;  /* 0x000000040003c308 */ /* 0x0002a20000001000 */
[----:B0-----:R-:W-:-:S02]  /*bb20*/  PRMT R2, RZ, 0x5410, R8 ;  /* 0x00005410ff027816 */ /* 0x001fc40000000008 */
[----:B------:R-:W-:-:S03]  /*bb30*/  PRMT R8, RZ, 0x7610, R8 ;  /* 0x00007610ff087816 */ /* 0x000fc60000000008 */
[----:B------:R-:W-:Y:S01]  /*bb40*/  FADD.FTZ R14, R2, UR5 ;  /* 0x00000005020e7e21 */ /* 0x000fe20008010000 */
[----:B------:R-:W-:Y:S01]  /*bb50*/  SHF.L.U32 R2, R52, 0xa, RZ ;  /* 0x0000000a34027819 */ /* 0x000fe200000006ff */
[----:B------:R0:W3:Y:S01]  /*bb60*/  @!P0 MUFU.EX2 R7, R0 ;  /* 0x0000000000078308 */ /* 0x0000e20000000800 */
[----:B------:R-:W-:Y:S02]  /*bb70*/  FADD.FTZ R15, R8, UR5 ;  /* 0x00000005080f7e21 */ /* 0x000fe40008010000 */
[----:B------:R-:W-:Y:S01]  /*bb80*/  FSETP.GTU.FTZ.AND P3, PT, R14, 20, PT ;  /* 0x41a000000e00780b */ /* 0x000fe20003f7c000 */
[----:B------:R-:W-:Y:S02]  /*bb90*/  @!P2 FMUL.FTZ R12, R13, -1.4426950216293334961 ;  /* 0xbfb8aa3b0d0ca820 */ /* 0x000fe40000410000 */
[----:B-1----:R-:W-:Y:S02]  /*bba0*/  @!P1 FMUL.FTZ R4, R16, -1.4426950216293334961 ;  /* 0xbfb8aa3b10049820 */ /* 0x002fe40000410000 */
[----:B--2---:R-:W-:Y:S01]  /*bbb0*/  @!P4 FMUL.FTZ R36, R36, R3 ;  /* 0x000000032424c220 */ /* 0x004fe20000410000 */
[----:B------:R-:W-:Y:S01]  /*bbc0*/  FSETP.GTU.FTZ.AND P4, PT, R15, 20, PT ;  /* 0x41a000000f00780b */ /* 0x000fe20003f9c000 */
[----:B0-----:R-:W-:Y:S01]  /*bbd0*/  @!P5 FADD.FTZ R0, R5, 1 ;  /* 0x3f8000000500d421 */ /* 0x001fe20000010000 */
[----:B------:R0:W1:Y:S01]  /*bbe0*/  @!P1 MUFU.EX2 R8, R4 ;  /* 0x0000000400089308 */ /* 0x0000620000000800 */
[----:B------:R-:W-:Y:S01]  /*bbf0*/  @!P6 FADD.FTZ R6, R6, 1 ;  /* 0x3f8000000606e421 */ /* 0x000fe20000010000 */
[----:B------:R-:W-:Y:S01]  /*bc00*/  SHF.R.S32.HI R3, RZ, 0x1f, R2 ;  /* 0x0000001fff037819 */ /* 0x000fe20000011402 */
[----:B------:R-:W-:-:S02]  /*bc10*/  IMAD R5, R111, c[0x0][0x2d8], RZ ;  /* 0x0000b6006f057a24 */ /* 0x000fc400078e02ff */
[----:B------:R-:W-:Y:S02]  /*bc20*/  @!P3 FMUL.FTZ R13, R14, -1.4426950216293334961 ;  /* 0xbfb8aa3b0e0db820 */ /* 0x000fe40000410000 */
[----:B---3--:R-:W-:Y:S01]  /*bc30*/  @!P0 FADD.FTZ R7, R7, 1 ;  /* 0x3f80000007078421 */ /* 0x008fe20000010000 */
[----:B------:R-:W2:Y:S01]  /*bc40*/  @!P5 MUFU.RCP R0, R0 ;  /* 0x000000000000d308 */ /* 0x000ea20000001000 */
[C---:B------:R-:W-:Y:S02]  /*bc50*/  IMAD R17, R112.reuse, c[0x0][0x2dc], R5 ;  /* 0x0000b70070117a24 */ /* 0x040fe400078e0205 */
[----:B------:R-:W-:Y:S02]  /*bc60*/  @!P4 FMUL.FTZ R14, R15, -1.4426950216293334961 ;  /* 0xbfb8aa3b0f0ec820 */ /* 0x000fe40000410000 */
[----:B0-----:R-:W-:-:S03]  /*bc70*/  IMAD.WIDE.U32 R4, R112, c[0x0][0x2d8], R2 ;  /* 0x0000b60070047a25 */ /* 0x001fc600078e0002 */
[----:B------:R-:W0:Y:S01]  /*bc80*/  @!P2 MUFU.EX2 R12, R12 ;  /* 0x0000000c000ca308 */ /* 0x000e220000000800 */
[----:B-1----:R-:W-:Y:S01]  /*bc90*/  @!P1 FADD.FTZ R8, R8, 1 ;  /* 0x3f80000008089421 */ /* 0x002fe20000010000 */
[----:B------:R-:W-:Y:S01]  /*bca0*/  IADD3 R5, R5, R17, RZ ;  /* 0x0000001105057210 */ /* 0x000fe20007ffe0ff */
[----:B------:R-:W-:-:S04]  /*bcb0*/  IMAD.WIDE.U32 R2, R112, c[0x0][0x2f8], R2 ;  /* 0x0000be0070027a25 */ /* 0x000fc800078e0002 */
[----:B------:R-:W-:Y:S01]  /*bcc0*/  IMAD.WIDE.U32 R4, R114, c[0x0][0x2e0], R4 ;  /* 0x0000b80072047a25 */ /* 0x000fe200078e0004 */
[----:B------:R-:W1:Y:S03]  /*bcd0*/  @!P3 MUFU.EX2 R13, R13 ;  /* 0x0000000d000db308 */ /* 0x000e660000000800 */
[----:B--2---:R-:W-:Y:S01]  /*bce0*/  @!P5 FMUL.FTZ R37, R37, R0 ;  /* 0x000000002525d220 */ /* 0x004fe20000410000 */
[--C-:B------:R-:W-:Y:S02]  /*bcf0*/  PRMT R0, RZ, 0x5410, R9.reuse ;  /* 0x00005410ff007816 */ /* 0x100fe40000000009 */
[----:B------:R-:W-:Y:S02]  /*bd00*/  PRMT R9, RZ, 0x7610, R9 ;  /* 0x00007610ff097816 */ /* 0x000fe40000000009 */
[----:B------:R2:W3:Y:S01]  /*bd10*/  @!P0 MUFU.RCP R16, R7 ;  /* 0x0000000700108308 */ /* 0x0004e20000001000 */
[----:B0-----:R-:W-:Y:S01]  /*bd20*/  @!P2 FADD.FTZ R12, R12, 1 ;  /* 0x3f8000000c0ca421 */ /* 0x001fe20000010000 */
[----:B------:R-:W-:Y:S01]  /*bd30*/  IADD3 R5, R5, R41, RZ ;  /* 0x0000002905057210 */ /* 0x000fe20007ffe0ff */
[----:B------:R-:W-:Y:S01]  /*bd40*/  FADD.FTZ R46, R0, UR5 ;  /* 0x00000005002e7e21 */ /* 0x000fe20008010000 */
[----:B------:R-:W-:-:S02]  /*bd50*/  PRMT R0, RZ, 0x5410, R10 ;  /* 0x00005410ff007816 */ /* 0x000fc4000000000a */
[----:B------:R-:W-:Y:S02]  /*bd60*/  PRMT R10, RZ, 0x7610, R10 ;  /* 0x00007610ff0a7816 */ /* 0x000fe4000000000a */
[----:B------:R0:W4:Y:S01]  /*bd70*/  @!P6 MUFU.RCP R15, R6 ;  /* 0x00000006000fe308 */ /* 0x0001220000001000 */
[----:B-1----:R-:W-:Y:S01]  /*bd80*/  @!P3 FADD.FTZ R13, R13, 1 ;  /* 0x3f8000000d0db421 */ /* 0x002fe20000010000 */
[----:B------:R-:W-:Y:S01]  /*bd90*/  FSETP.GTU.FTZ.AND P5, PT, R46, 20, PT ;  /* 0x41a000002e00780b */ /* 0x000fe20003fbc000 */
[----:B--2---:R-:W-:-:S05]  /*bda0*/  FADD.FTZ R7, R0, UR5 ;  /* 0x0000000500077e21 */ /* 0x004fca0008010000 */
[----:B------:R1:W2:Y:S01]  /*bdb0*/  @!P1 MUFU.RCP R17, R8 ;  /* 0x0000000800119308 */ /* 0x0002a20000001000 */
[----:B0-----:R-:W-:Y:S02]  /*bdc0*/  FADD.FTZ R6, R9, UR5 ;  /* 0x0000000509067e21 */ /* 0x001fe40008010000 */
[----:B---3--:R-:W-:-:S03]  /*bdd0*/  @!P0 FMUL.FTZ R39, R39, R16 ;  /* 0x0000001027278220 */ /* 0x008fc60000410000 */
[----:B------:R-:W-:Y:S01]  /*bde0*/  FSETP.GTU.FTZ.AND P0, PT, R6, 20, PT ;  /* 0x41a000000600780b */ /* 0x000fe20003f1c000 */
[----:B------:R-:W-:Y:S01]  /*bdf0*/  @!P5 FMUL.FTZ R0, R46, -1.4426950216293334961 ;  /* 0xbfb8aa3b2e00d820 */ /* 0x000fe20000410000 */
[----:B------:R-:W0:Y:S01]  /*be00*/  @!P2 MUFU.RCP R12, R12 ;  /* 0x0000000c000ca308 */ /* 0x000e220000001000 */
[----:B----4-:R-:W-:Y:S01]  /*be10*/  @!P6 FMUL.FTZ R38, R38, R15 ;  /* 0x0000000f2626e220 */ /* 0x010fe20000410000 */
[----:B-1----:R-:W-:Y:S01]  /*be20*/  LEA R8, P6, R4, c[0x0][0x330], 0x1 ;  /* 0x0000cc0004087a11 */ /* 0x002fe200078c08ff */
[----:B------:R-:W-:-:S03]  /*be30*/  FADD.FTZ R15, R10, UR5 ;  /* 0x000000050a0f7e21 */ /* 0x000fc60008010000 */
[----:B------:R-:W-:Y:S02]  /*be40*/  LEA.HI.X R9, R4, c[0x0][0x334], R5, 0x1, P6 ;  /* 0x0000cd0004097a11 */ /* 0x000fe400030f0c05 */
[----:B------:R-:W1:Y:S01]  /*be50*/  @!P3 MUFU.RCP R13, R13 ;  /* 0x0000000d000db308 */ /* 0x000e620000001000 */
[--C-:B------:R-:W-:Y:S01]  /*be60*/  PRMT R5, RZ, 0x5410, R11.reuse ;  /* 0x00005410ff057816 */ /* 0x100fe2000000000b */
[----:B--2---:R-:W-:Y:S01]  /*be70*/  @!P1 FMUL.FTZ R40, R40, R17 ;  /* 0x0000001128289220 */ /* 0x004fe20000410000 */
[----:B------:R-:W-:Y:S01]  /*be80*/  PRMT R11, RZ, 0x7610, R11 ;  /* 0x00007610ff0b7816 */ /* 0x000fe2000000000b */
[----:B------:R-:W-:Y:S01]  /*be90*/  @!P0 FMUL.FTZ R4, R6, -1.4426950216293334961 ;  /* 0xbfb8aa3b06048820 */ /* 0x000fe20000410000 */
[----:B------:R-:W-:Y:S01]  /*bea0*/  FSETP.GTU.FTZ.AND P1, PT, R7, 20, PT ;  /* 0x41a000000700780b */ /* 0x000fe20003f3c000 */
[----:B------:R-:W-:Y:S01]  /*beb0*/  FADD.FTZ R6, R5, UR5 ;  /* 0x0000000505067e21 */ /* 0x000fe20008010000 */
[----:B------:R-:W-:Y:S01]  /*bec0*/  FSETP.GTU.FTZ.AND P6, PT, R15, 20, PT ;  /* 0x41a000000f00780b */ /* 0x000fe20003fdc000 */
[----:B------:R-:W2:Y:S01]  /*bed0*/  @!P4 MUFU.EX2 R14, R14 ;  /* 0x0000000e000ec308 */ /* 0x000ea20000000800 */
[----:B------:R-:W-:Y:S01]  /*bee0*/  FADD.FTZ R16, R11, UR5 ;  /* 0x000000050b107e21 */ /* 0x000fe20008010000 */
[----:B------:R-:W-:Y:S01]  /*bef0*/  F2FP.BF16.PACK_AB R17, R22, R23 ;  /* 0x000000171611723e */ /* 0x000fe200000010ff */
[----:B0-----:R-:W-:Y:S01]  /*bf00*/  @!P2 FMUL.FTZ R43, R43, R12 ;  /* 0x0000000c2b2ba220 */ /* 0x001fe20000410000 */
[----:B------:R-:W-:Y:S01]  /*bf10*/  FSETP.GTU.FTZ.AND P2, PT, R6, 20, PT ;  /* 0x41a000000600780b */ /* 0x000fe20003f5c000 */
[----:B-1----:R-:W-:Y:S01]  /*bf20*/  @!P3 FMUL.FTZ R42, R42, R13 ;  /* 0x0000000d2a2ab220 */ /* 0x002fe20000410000 */
[----:B------:R-:W-:-:S04]  /*bf30*/  FSETP.GTU.FTZ.AND P3, PT, R16, 20, PT ;  /* 0x41a000001000780b */ /* 0x000fc80003f7c000 */
[----:B------:R-:W-:Y:S01]  /*bf40*/  @!P1 FMUL.FTZ R5, R7, -1.4426950216293334961 ;  /* 0xbfb8aa3b07059820 */ /* 0x000fe20000410000 */
[----:B------:R0:W1:Y:S01]  /*bf50*/  @!P0 MUFU.EX2 R10, R4 ;  /* 0x00000004000a8308 */ /* 0x0000620000000800 */
[----:B------:R-:W-:Y:S01]  /*bf60*/  @!P6 FMUL.FTZ R12, R15, -1.4426950216293334961 ;  /* 0xbfb8aa3b0f0ce820 */ /* 0x000fe20000410000 */
[----:B------:R-:W-:Y:S01]  /*bf70*/  F2FP.BF16.PACK_AB R7, R26, R27 ;  /* 0x0000001b1a07723e */ /* 0x000fe200000010ff */
[----:B--2---:R-:W-:-:S03]  /*bf80*/  @!P4 FADD.FTZ R14, R14, 1 ;  /* 0x3f8000000e0ec421 */ /* 0x004fc60000010000 */
[----:B------:R-:W-:Y:S02]  /*bf90*/  @!P2 FMUL.FTZ R13, R6, -1.4426950216293334961 ;  /* 0xbfb8aa3b060da820 */ /* 0x000fe40000410000 */
[----:B------:R2:W3:Y:S01]  /*bfa0*/  @!P1 MUFU.EX2 R11, R5 ;  /* 0x00000005000b9308 */ /* 0x0004e20000000800 */
[----:B------:R-:W-:Y:S01]  /*bfb0*/  F2FP.BF16.PACK_AB R6, R28, R29 ;  /* 0x0000001d1c06723e */ /* 0x000fe200000010ff */
[----:B------:R-:W-:Y:S01]  /*bfc0*/  @!P3 FMUL.FTZ R15, R16, -1.4426950216293334961 ;  /* 0xbfb8aa3b100fb820 */ /* 0x000fe20000410000 */
[----:B0-----:R-:W-:Y:S02]  /*bfd0*/  F2FP.BF16.PACK_AB R4, R32, R33 ;  /* 0x000000212004723e */ /* 0x001fe400000010ff */
[----:B------:R-:W-:-:S03]  /*bfe0*/  F2FP.BF16.PACK_AB R16, R24, R25 ;  /* 0x000000191810723e */ /* 0x000fc600000010ff */
[----:B------:R0:W4:Y:S01]  /*bff0*/  @!P4 MUFU.RCP R46, R14 ;  /* 0x0000000e002ec308 */ /* 0x0001220000001000 */
[----:B--2---:R-:W-:Y:S01]  /*c000*/  F2FP.BF16.PACK_AB R5, R30, R31 ;  /* 0x0000001f1e05723e */ /* 0x004fe200000010ff */
[----:B-1----:R-:W-:-:S06]  /*c010*/  @!P0 FADD.FTZ R10, R10, 1 ;  /* 0x3f8000000a0a8421 */ /* 0x002fcc0000010000 */
[----:B------:R-:W1:Y:S01]  /*c020*/  @!P3 MUFU.EX2 R15, R15 ;  /* 0x0000000f000fb308 */ /* 0x000e620000000800 */
[----:B0-----:R-:W-:Y:S01]  /*c030*/  LEA R14, R99, R56, 0x1 ;  /* 0x00000038630e7211 */ /* 0x001fe200078e08ff */
[----:B---3--:R-:W-:-:S04]  /*c040*/  @!P1 FADD.FTZ R11, R11, 1 ;  /* 0x3f8000000b0b9421 */ /* 0x008fc80000010000 */
[----:B------:R-:W-:Y:S02]  /*c050*/  STS.128 [R14.X16], R4 ;  /* 0x000000040e007388 */ /* 0x000fe4000000cc00 */
[----:B------:R-:W0:Y:S01]  /*c060*/  @!P6 MUFU.EX2 R12, R12 ;  /* 0x0000000c000ce308 */ /* 0x000e220000000800 */
[----:B----4-:R-:W-:Y:S01]  /*c070*/  @!P4 FMUL.FTZ R45, R45, R46 ;  /* 0x0000002e2d2dc220 */ /* 0x010fe20000410000 */
[----:B------:R2:W-:Y:S01]  /*c080*/  STS.128 [R14.X16+0x10], R16 ;  /* 0x000010100e007388 */ /* 0x0005e2000000cc00 */
[----:B------:R-:W-:-:S06]  /*c090*/  NOP ;  /* 0x0000000000007918 */ /* 0x000fcc0000000000 */
[----:B------:R-:W3:Y:S01]  /*c0a0*/  LDS.128 R20, [R94.X16] ;  /* 0x000000005e147984 */ /* 0x000ee2000000cc00 */
[----:B-1----:R-:W-:Y:S01]  /*c0b0*/  @!P3 FADD.FTZ R15, R15, 1 ;  /* 0x3f8000000f0fb421 */ /* 0x002fe20000010000 */
[----:B------:R-:W1:Y:S02]  /*c0c0*/  @!P2 MUFU.EX2 R13, R13 ;  /* 0x0000000d000da308 */ /* 0x000e640000000800 */
[----:B------:R-:W4:Y:S01]  /*c0d0*/  LDS.128 R24, [R94.X16+0x200] ;  /* 0x000200005e187984 */ /* 0x000f22000000cc00 */
[----:B0-----:R-:W-:Y:S01]  /*c0e0*/  @!P6 FADD.FTZ R12, R12, 1 ;  /* 0x3f8000000c0ce421 */ /* 0x001fe20000010000 */
[----:B--2---:R-:W-:-:S04]  /*c0f0*/  F2FP.BF16.PACK_AB R16, R35, R34 ;  /* 0x000000222310723e */ /* 0x004fc800000010ff */
[----:B------:R-:W0:Y:S01]  /*c100*/  @!P3 MUFU.RCP R4, R15 ;  /* 0x0000000f0004b308 */ /* 0x000e220000001000 */
[----:B------:R-:W-:Y:S02]  /*c110*/  F2FP.BF16.PACK_AB R19, R43, R40 ;  /* 0x000000282b13723e */ /* 0x000fe400000010ff */
[----:B------:R-:W-:Y:S02]  /*c120*/  F2FP.BF16.PACK_AB R18, R39, R38 ;  /* 0x000000262712723e */ /* 0x000fe400000010ff */
[----:B------:R-:W-:-:S03]  /*c130*/  F2FP.BF16.PACK_AB R17, R37, R36 ;  /* 0x000000242511723e */ /* 0x000fc600000010ff */
[----:B------:R-:W2:Y:S01]  /*c140*/  @!P5 MUFU.EX2 R0, R0 ;  /* 0x000000000000d308 */ /* 0x000ea20000000800 */
[----:B-1----:R-:W-:Y:S02]  /*c150*/  @!P2 FADD.FTZ R13, R13, 1 ;  /* 0x3f8000000d0da421 */ /* 0x002fe40000010000 */
[----:B0-----:R-:W-:-:S05]  /*c160*/  @!P3 FMUL.FTZ R51, R51, R4 ;  /* 0x000000043333b220 */ /* 0x001fca0000410000 */
[----:B------:R-:W0:Y:S01]  /*c170*/  @!P0 MUFU.RCP R10, R10 ;  /* 0x0000000a000a8308 */ /* 0x000e220000001000 */
[----:B------:R-:W-:Y:S01]  /*c180*/  IMAD.WIDE R4, R57, 0x10, R8 ;  /* 0x0000001039047825 */ /* 0x000fe200078e0208 */
[----:B------:R-:W-:-:S03]  /*c190*/  F2FP.BF16.PACK_AB R8, R45, R42 ;  /* 0x0000002a2d08723e */ /* 0x000fc600000010ff */
[----:B--2---:R-:W-:-:S03]  /*c1a0*/  @!P5 FADD.FTZ R0, R0, 1 ;  /* 0x3f8000000000d421 */ /* 0x004fc60000010000 */
[----:B------:R-:W1:Y:S01]  /*c1b0*/  @!P1 MUFU.RCP R11, R11 ;  /* 0x0000000b000b9308 */ /* 0x000e620000001000 */
[----:B---3--:R-:W-:Y:S07]  /*c1c0*/  STG.E.128 [R4.64], R20 ;  /* 0x0000001404007986 */ /* 0x008fee000c101d10 */
[----:B------:R2:W3:Y:S01]  /*c1d0*/  @!P5 MUFU.RCP R41, R0 ;  /* 0x000000000029d308 */ /* 0x0004e20000001000 */
[----:B----4-:R4:W-:Y:S01]  /*c1e0*/  STG.E.128 [R4.64+0x200], R24 ;  /* 0x0002001804007986 */ /* 0x0109e2000c101d10 */
[----:B0-----:R-:W-:-:S03]  /*c1f0*/  @!P0 FMUL.FTZ R47, R47, R10 ;  /* 0x0000000a2f2f8220 */ /* 0x001fc60000410000 */
[----:B------:R-:W-:Y:S01]  /*c200*/  BAR.SYNC.DEFER_BLOCKING 0x0 ;  /* 0x0000000000007b1d */ /* 0x000fe20000010000 */
[----:B-1----:R-:W-:Y:S01]  /*c210*/  @!P1 FMUL.FTZ R48, R48, R11 ;  /* 0x0000000b30309220 */ /* 0x002fe20000410000 */
[----:B------:R-:W-:Y:S01]  /*c220*/  IADD3 R98, P1, R98, -0x1000, RZ ;  /* 0xfffff00062627810 */ /* 0x000fe20007f3e0ff */
[----:B--2---:R-:W-:-:S03]  /*c230*/  FADD.FTZ R0, R34, R107 ;  /* 0x0000006b22007221 */ /* 0x004fc60000010000 */
[----:B------:R-:W0:Y:S01]  /*c240*/  @!P6 MUFU.RCP R12, R12 ;  /* 0x0000000c000ce308 */ /* 0x000e220000001000 */
[----:B------:R-:W-:Y:S01]  /*c250*/  IADD3.X R97, R97, -0x1, RZ, P1, !PT ;  /* 0xffffffff61617810 */ /* 0x000fe20000ffe4ff */
[----:B------:R-:W-:Y:S02]  /*c260*/  FADD.FTZ R7, R0, R35 ;  /* 0x0000002300077221 */ /* 0x000fe40000010000 */
[----:B---3--:R-:W-:Y:S02]  /*c270*/  @!P5 FMUL.FTZ R44, R44, R41 ;  /* 0x000000292c2cd220 */ /* 0x008fe40000410000 */
[----:B------:R-:W-:Y:S02]  /*c280*/  FADD.FTZ R36, R7, R36 ;  /* 0x0000002407247221 */ /* 0x000fe40000010000 */
[----:B------:R-:W1:Y:S01]  /*c290*/  @!P2 MUFU.RCP R13, R13 ;  /* 0x0000000d000da308 */ /* 0x000e620000001000 */
[----:B------:R-:W-:Y:S01]  /*c2a0*/  IMAD R7, R111, c[0x0][0x2f8], RZ ;  /* 0x0000be006f077a24 */ /* 0x000fe200078e02ff */
[----:B------:R-:W-:Y:S01]  /*c2b0*/  F2FP.BF16.PACK_AB R9, R47, R44 ;  /* 0x0000002c2f09723e */ /* 0x000fe200000010ff */
[----:B------:R-:W-:-:S02]  /*c2c0*/  FADD.FTZ R37, R36, R37 ;  /* 0x0000002524257221 */ /* 0x000fc40000010000 */
[----:B------:R-:W-:Y:S02]  /*c2d0*/  IMAD R7, R112, c[0x0][0x2fc], R7 ;  /* 0x0000bf0070077a24 */ /* 0x000fe400078e0207 */
[----:B------:R-:W-:Y:S02]  /*c2e0*/  FADD.FTZ R38, R37, R38 ;  /* 0x0000002625267221 */ /* 0x000fe40000010000 */
[----:B0-----:R-:W-:Y:S01]  /*c2f0*/  @!P6 FMUL.FTZ R49, R49, R12 ;  /* 0x0000000c3131e220 */ /* 0x001fe20000410000 */
[----:B------:R-:W-:Y:S01]  /*c300*/  STS.128 [R14.X16], R16 ;  /* 0x000000100e007388 */ /* 0x000fe2000000cc00 */
[----:B------:R-:W-:Y:S01]  /*c310*/  IADD3 R3, R3, R7, RZ ;  /* 0x0000000703037210 */ /* 0x000fe20007ffe0ff */
[----:B----4-:R-:W-:Y:S02]  /*c320*/  IMAD R5, R113, c[0x0][0x300], RZ ;  /* 0x0000c00071057a24 */ /* 0x010fe400078e02ff */
[----:B------:R-:W-:Y:S01]  /*c330*/  F2FP.BF16.PACK_AB R10, R49, R48 ;  /* 0x00000030310a723e */ /* 0x000fe200000010ff */
[----:B------:R-:W-:-:S02]  /*c340*/  FADD.FTZ R39, R38, R39 ;  /* 0x0000002726277221 */ /* 0x000fc40000010000 */
[----:B-1----:R-:W-:Y:S02]  /*c350*/  @!P2 FMUL.FTZ R50, R50, R13 ;  /* 0x0000000d3232a220 */ /* 0x002fe40000410000 */
[C---:B------:R-:W-:Y:S02]  /*c360*/  IMAD R5, R114.reuse, c[0x0][0x304], R5 ;  /* 0x0000c10072057a24 */ /* 0x040fe400078e0205 */
[----:B------:R-:W-:Y:S01]  /*c370*/  IMAD.WIDE.U32 R2, R114, c[0x0][0x300], R2 ;  /* 0x0000c00072027a25 */ /* 0x000fe200078e0002 */
[----:B------:R-:W-:-:S03]  /*c380*/  F2FP.BF16.PACK_AB R11, R51, R50 ;  /* 0x00000032330b723e */ /* 0x000fc600000010ff */
[----:B------:R-:W-:Y:S01]  /*c390*/  FADD.FTZ R40, R39, R40 ;  /* 0x0000002827287221 */ /* 0x000fe20000010000 */
[----:B------:R-:W-:Y:S01]  /*c3a0*/  IADD3 R3, R3, R5, RZ ;  /* 0x0000000503037210 */ /* 0x000fe20007ffe0ff */
[----:B------:R-:W-:Y:S01]  /*c3b0*/  STS.128 [R14.X16+0x10], R8 ;  /* 0x000010080e007388 */ /* 0x000fe2000000cc00 */
[----:B------:R-:W-:-:S06]  /*c3c0*/  NOP ;  /* 0x0000000000007918 */ /* 0x000fcc0000000000 */
[----:B------:R-:W0:Y:S01]  /*c3d0*/  LDS.128 R28, [R94.X16] ;  /* 0x000000005e1c7984 */ /* 0x000e22000000cc00 */
[----:B------:R-:W-:Y:S01]  /*c3e0*/  LEA R4, P0, R2, c[0x0][0x340], 0x1 ;  /* 0x0000d00002047a11 */ /* 0x000fe200078008ff */
[----:B------:R-:W-:Y:S02]  /*c3f0*/  FADD.FTZ R43, R40, R43 ;  /* 0x0000002b282b7221 */ /* 0x000fe40000010000 */
[----:B------:R-:W1:Y:S01]  /*c400*/  LDS.128 R32, [R94.X16+0x200] ;  /* 0x000200005e207984 */ /* 0x000e62000000cc00 */
[----:B------:R-:W-:Y:S01]  /*c410*/  LEA.HI.X R5, R2, c[0x0][0x344], R3, 0x1, P0 ;  /* 0x0000d10002057a11 */ /* 0x000fe200000f0c03 */
[----:B------:R-:W-:Y:S01]  /*c420*/  FADD.FTZ R42, R43, R42 ;  /* 0x0000002a2b2a7221 */ /* 0x000fe20000010000 */
[----:B------:R-:W-:Y:S02]  /*c430*/  ISETP.GT.AND P0, PT, R96, 0x1, PT ;  /* 0x000000016000780c */ /* 0x000fe40003f04270 */
[----:B------:R-:W-:Y:S01]  /*c440*/  MOV R96, R52 ;  /* 0x0000003400607202 */ /* 0x000fe20000000f00 */
[----:B------:R-:W-:-:S04]  /*c450*/  IMAD.WIDE R2, R57, 0x10, R4 ;  /* 0x0000001039027825 */ /* 0x000fc800078e0204 */
        /* <DEDUP_REMOVED lines=11> */
.L_x_7232:
        /* <DEDUP_REMOVED lines=29> */
.L_x_7369:
[----:B------:R-:W-:Y:S05]  /*c6e0*/  BSYNC B0 ;  /* 0x0000000000007941 */ /* 0x000fea0003800000 */
.L_x_7368:
        /* <DEDUP_REMOVED lines=28> */
.L_x_7371:
[----:B------:R-:W4:Y:S02]  /*c8b0*/  S2R R13, SR_TID.X ;  /* 0x00000000000d7919 */ /* 0x000f240000002100 */
.L_x_7372:
[----:B------:R-:W-:Y:S05]  /*c8c0*/  BSYNC B0 ;  /* 0x0000000000007941 */ /* 0x000fea0003800000 */
.L_x_7370:
        /* <DEDUP_REMOVED lines=10> */
.L_x_7373:
        /* <DEDUP_REMOVED lines=28> */
.L_x_7270:
[----:B------:R-:W-:Y:S01]  /*cb30*/  HFMA2.MMA R72, -RZ, RZ, 0, 5.9604644775390625e-08 ;  /* 0x00000001ff487435 */ /* 0x000fe200000001ff */
[----:B------:R-:W-:-:S02]  /*cb40*/  MOV R239, R71 ;  /* 0x0000004700ef7202 */ /* 0x000fc40000000f00 */
[----:B------:R-:W-:Y:S02]  /*cb50*/  MOV R75, RZ ;  /* 0x000000ff004b7202 */ /* 0x000fe40000000f00 */
[----:B------:R-:W-:Y:S02]  /*cb60*/  MOV R70, 0xffffffff ;  /* 0xffffffff00467802 */ /* 0x000fe40000000f00 */
[----:B------:R-:W-:Y:S02]  /*cb70*/  MOV R68, 0xcb90 ;  /* 0x0000cb9000447802 */ /* 0x000fe40000000f00 */
[----:B------:R-:W-:Y:S05]  /*cb80*/  CALL.REL.NOINC `($__internal_176_$__cuda_sm70_shflsync_up) ;  /* 0x00001e7000007944 */ /* 0x000fea0003c00000 */
[----:B-1----:R-:W-:Y:S01]  /*cb90*/  MOV R242, R70 ;  /* 0x0000004600f27202 */ /* 0x002fe20000000f00 */
[----:B0-----:R-:W-:Y:S05]  /*cba0*/  BRA `(.L_x_7374) ;  /* 0xffff8af000007947 */ /* 0x001fea000383ffff */
.L_x_7271:
[----:B------:R-:W-:Y:S01]  /*cbb0*/  HFMA2.MMA R72, -RZ, RZ, 0, 5.9604644775390625e-08 ;  /* 0x00000001ff487435 */ /* 0x000fe200000001ff */
[----:B------:R-:W-:Y:S02]  /*cbc0*/  MOV R239, R73 ;  /* 0x0000004900ef7202 */ /* 0x000fe40000000f00 */
[----:B------:R-:W-:Y:S02]  /*cbd0*/  MOV R75, RZ ;  /* 0x000000ff004b7202 */ /* 0x000fe40000000f00 */
[----:B------:R-:W-:-:S02]  /*cbe0*/  MOV R70, 0xffffffff ;  /* 0xffffffff00467802 */ /* 0x000fc40000000f00 */
[----:B------:R-:W-:Y:S02]  /*cbf0*/  MOV R68, 0xcc10 ;  /* 0x0000cc1000447802 */ /* 0x000fe40000000f00 */
[----:B01----:R-:W-:Y:S05]  /*cc00*/  CALL.REL.NOINC `($__internal_176_$__cuda_sm70_shflsync_up) ;  /* 0x00001df000007944 */ /* 0x003fea0003c00000 */
[----:B0-----:R-:W-:Y:S01]  /*cc10*/  HFMA2.MMA R72, -RZ, RZ, 0, 5.9604644775390625e-08 ;  /* 0x00000001ff487435 */ /* 0x001fe200000001ff */
[----:B-1----:R-:W-:Y:S02]  /*cc20*/  MOV R244, R70 ;  /* 0x0000004600f47202 */ /* 0x002fe40000000f00 */
[----:B------:R-:W-:Y:S02]  /*cc30*/  MOV R239, R74 ;  /* 0x0000004a00ef7202 */ /* 0x000fe40000000f00 */
[----:B------:R-:W-:Y:S02]  /*cc40*/  MOV R75, RZ ;  /* 0x000000ff004b7202 */ /* 0x000fe40000000f00 */
[----:B------:R-:W-:Y:S02]  /*cc50*/  MOV R70, 0xffffffff ;  /* 0xffffffff00467802 */ /* 0x000fe40000000f00 */
[----:B------:R-:W-:Y:S02]  /*cc60*/  MOV R68, 0xcc80 ;  /* 0x0000cc8000447802 */ /* 0x000fe40000000f00 */
[----:B------:R-:W-:Y:S05]  /*cc70*/  CALL.REL.NOINC `($__internal_176_$__cuda_sm70_shflsync_up) ;  /* 0x00001d8000007944 */ /* 0x000fea0003c00000 */
[----:B0-----:R-:W-:Y:S01]  /*cc80*/  HFMA2.MMA R72, -RZ, RZ, 0, 5.9604644775390625e-08 ;  /* 0x00000001ff487435 */ /* 0x001fe200000001ff */
[----:B-1----:R-:W-:-:S02]  /*cc90*/  MOV R246, R70 ;  /* 0x0000004600f67202 */ /* 0x002fc40000000f00 */
[----:B------:R-:W-:Y:S02]  /*cca0*/  MOV R239, R240 ;  /* 0x000000f000ef7202 */ /* 0x000fe40000000f00 */
[----:B------:R-:W-:Y:S02]  /*ccb0*/  MOV R75, RZ ;  /* 0x000000ff004b7202 */ /* 0x000fe40000000f00 */
[----:B------:R-:W-:Y:S02]  /*ccc0*/  MOV R70, 0xffffffff ;  /* 0xffffffff00467802 */ /* 0x000fe40000000f00 */
[----:B------:R-:W-:Y:S02]  /*ccd0*/  MOV R68, 0xccf0 ;  /* 0x0000ccf000447802 */ /* 0x000fe40000000f00 */
[----:B------:R-:W-:Y:S05]  /*cce0*/  CALL.REL.NOINC `($__internal_176_$__cuda_sm70_shflsync_up) ;  /* 0x00001d1000007944 */ /* 0x000fea0003c00000 */
[----:B-1----:R-:W-:Y:S01]  /*ccf0*/  FMUL.FTZ R68, R73, R70 ;  /* 0x0000004649447220 */ /* 0x002fe20000410000 */
[----:B------:R-:W-:Y:S01]  /*cd00*/  ISETP.GE.AND P0, PT, R99, 0x1, PT ;  /* 0x000000016300780c */ /* 0x000fe20003f06270 */
[-C--:B0-----:R-:W-:Y:S02]  /*cd10*/  FMUL.FTZ R72, R73, R246.reuse ;  /* 0x000000f649487220 */ /* 0x081fe40000410000 */
[----:B------:R-:W-:-:S02]  /*cd20*/  FFMA.FTZ R69, R71, R246, -R68 ;  /* 0x000000f647457223 */ /* 0x000fc40000010844 */
[----:B------:R-:W-:Y:S02]  /*cd30*/  FMUL.FTZ R68, R73, R244 ;  /* 0x000000f449447220 */ /* 0x000fe40000410000 */
[C---:B------:R-:W-:Y:S01]  /*cd40*/  FFMA.FTZ R75, R71.reuse, R70, R72 ;  /* 0x00000046474b7223 */ /* 0x040fe20000010048 */
[----:B------:R-:W-:Y:S01]  /*cd50*/  HFMA2.MMA R72, -RZ, RZ, 0, 1.1920928955078125e-07 ;  /* 0x00000002ff487435 */ /* 0x000fe200000001ff */
[-C--:B------:R-:W-:Y:S01]  /*cd60*/  FFMA.FTZ R68, R71, R242.reuse, -R68 ;  /* 0x000000f247447223 */ /* 0x080fe20000010844 */
[----:B------:R-:W-:Y:S01]  /*cd70*/  MOV R70, 0xffffffff ;  /* 0xffffffff00467802 */ /* 0x000fe20000000f00 */
        /* <DEDUP_REMOVED lines=8> */
[----:B------:R-:W-:Y:S02]  /*ce00*/  MOV R75, RZ ;  /* 0x000000ff004b7202 */ /* 0x000fe40000000f00 */
[----:B------:R-:W-:Y:S02]  /*ce10*/  MOV R239, R71 ;  /* 0x0000004700ef7202 */ /* 0x000fe40000000f00 */
[----:B------:R-:W-:Y:S02]  /*ce20*/  MOV R68, 0xce40 ;  /* 0x0000ce4000447802 */ /* 0x000fe40000000f00 */
[----:B------:R-:W-:Y:S05]  /*ce30*/  CALL.REL.NOINC `($__internal_176_$__cuda_sm70_shflsync_up) ;  /* 0x00001bc000007944 */ /* 0x000fea0003c00000 */
[----:B0-----:R-:W-:Y:S01]  /*ce40*/  HFMA2.MMA R72, -RZ, RZ, 0, 1.1920928955078125e-07 ;  /* 0x00000002ff487435 */ /* 0x001fe200000001ff */
[----:B-1----:R-:W-:Y:S02]  /*ce50*/  MOV R244, R70 ;  /* 0x0000004600f47202 */ /* 0x002fe40000000f00 */
[----:B------:R-:W-:-:S02]  /*ce60*/  MOV R239, R73 ;  /* 0x0000004900ef7202 */ /* 0x000fc40000000f00 */
[----:B------:R-:W-:Y:S02]  /*ce70*/  MOV R75, RZ ;  /* 0x000000ff004b7202 */ /* 0x000fe40000000f00 */
[----:B------:R-:W-:Y:S02]  /*ce80*/  MOV R70, 0xffffffff ;  /* 0xffffffff00467802 */ /* 0x000fe40000000f00 */
[----:B------:R-:W-:Y:S02]  /*ce90*/  MOV R68, 0xceb0 ;  /* 0x0000ceb000447802 */ /* 0x000fe40000000f00 */
[----:B------:R-:W-:Y:S05]  /*cea0*/  CALL.REL.NOINC `($__internal_176_$__cuda_sm70_shflsync_up) ;  /* 0x00001b5000007944 */ /* 0x000fea0003c00000 */
[----:B0-----:R-:W-:Y:S01]  /*ceb0*/  HFMA2.MMA R72, -RZ, RZ, 0, 1.1920928955078125e-07 ;  /* 0x00000002ff487435 */ /* 0x001fe200000001ff */
[----:B-1----:R-:W-:Y:S02]  /*cec0*/  MOV R242, R70 ;  /* 0x0000004600f27202 */ /* 0x002fe40000000f00 */
[----:B------:R-:W-:Y:S02]  /*ced0*/  MOV R239, R74 ;  /* 0x0000004a00ef7202 */ /* 0x000fe40000000f00 */
[----:B------:R-:W-:Y:S02]  /*cee0*/  MOV R75, RZ ;  /* 0x000000ff004b7202 */ /* 0x000fe40000000f00 */
[----:B------:R-:W-:-:S02]  /*cef0*/  MOV R70, 0xffffffff ;  /* 0xffffffff00467802 */ /* 0x000fc40000000f00 */
[----:B------:R-:W-:Y:S02]  /*cf00*/  MOV R68, 0xcf20 ;  /* 0x0000cf2000447802 */ /* 0x000fe40000000f00 */
[----:B------:R-:W-:Y:S05]  /*cf10*/  CALL.REL.NOINC `($__internal_176_$__cuda_sm70_shflsync_up) ;  /* 0x00001ae000007944 */ /* 0x000fea0003c00000 */
[----:B0-----:R-:W-:Y:S01]  /*cf20*/  HFMA2.MMA R72, -RZ, RZ, 0, 1.1920928955078125e-07 ;  /* 0x00000002ff487435 */ /* 0x001fe200000001ff */
[----:B-1----:R-:W-:Y:S02]  /*cf30*/  MOV R246, R70 ;  /* 0x0000004600f67202 */ /* 0x002fe40000000f00 */
[----:B------:R-:W-:Y:S02]  /*cf40*/  MOV R239, R240 ;  /* 0x000000f000ef7202 */ /* 0x000fe40000000f00 */
[----:B------:R-:W-:Y:S02]  /*cf50*/  MOV R75, RZ ;  /* 0x000000ff004b7202 */ /* 0x000fe40000000f00 */
[----:B------:R-:W-:Y:S02]  /*cf60*/  MOV R70, 0xffffffff ;  /* 0xffffffff00467802 */ /* 0x000fe40000000f00 */
[----:B------:R-:W-:Y:S02]  /*cf70*/  MOV R68, 0xcf90 ;  /* 0x0000cf9000447802 */ /* 0x000fe40000000f00 */
[----:B------:R-:W-:Y:S05]  /*cf80*/  CALL.REL.NOINC `($__internal_176_$__cuda_sm70_shflsync_up) ;  /* 0x00001a7000007944 */ /* 0x000fea0003c00000 */
[----:B------:R-:W-:Y:S01]  /*cf90*/  ISETP.GE.AND P0, PT, R99, 0x2, PT ;  /* 0x000000026300780c */ /* 0x000fe20003f06270 */
[----:B------:R-:W-:Y:S01]  /*cfa0*/  FMUL.FTZ R69, R246, R73 ;  /* 0x00000049f6457220 */ /* 0x000fe20000410000 */
[----:B0-----:R-:W-:Y:S01]  /*cfb0*/  HFMA2.MMA R72, -RZ, RZ, 0, 2.384185791015625e-07 ;  /* 0x00000004ff487435 */ /* 0x001fe200000001ff */
[----:B-1----:R-:W-:-:S02]  /*cfc0*/  FMUL.FTZ R68, R73, R70 ;  /* 0x0000004649447220 */ /* 0x002fc40000410000 */
[----:B------:R-:W-:Y:S01]  /*cfd0*/  FFMA.FTZ R239, R71, R70, R69 ;  /* 0x0000004647ef7223 */ /* 0x000fe20000010045 */
[----:B------:R-:W-:Y:S01]  /*cfe0*/  MOV R70, 0xffffffff ;  /* 0xffffffff00467802 */ /* 0x000fe20000000f00 */
        /* <DEDUP_REMOVED lines=10> */
[----:B------:R-:W-:Y:S02]  /*d090*/  MOV R239, R71 ;  /* 0x0000004700ef7202 */ /* 0x000fe40000000f00 */
[----:B------:R-:W-:Y:S05]  /*d0a0*/  CALL.REL.NOINC `($__internal_176_$__cuda_sm70_shflsync_up) ;  /* 0x0000195000007944 */ /* 0x000fea0003c00000 */
[----:B0-----:R-:W-:Y:S01]  /*d0b0*/  HFMA2.MMA R72, -RZ, RZ, 0, 2.384185791015625e-07 ;  /* 0x00000004ff487435 */ /* 0x001fe200000001ff */
[----:B-1----:R-:W-:Y:S02]  /*d0c0*/  MOV R244, R70 ;  /* 0x0000004600f47202 */ /* 0x002fe40000000f00 */
[----:B------:R-:W-:Y:S02]  /*d0d0*/  MOV R239, R73 ;  /* 0x0000004900ef7202 */ /* 0x000fe40000000f00 */
[----:B------:R-:W-:Y:S02]  /*d0e0*/  MOV R75, RZ ;  /* 0x000000ff004b7202 */ /* 0x000fe40000000f00 */
[----:B------:R-:W-:Y:S02]  /*d0f0*/  MOV R70, 0xffffffff ;  /* 0xffffffff00467802 */ /* 0x000fe40000000f00 */
[----:B------:R-:W-:Y:S02]  /*d100*/  MOV R68, 0xd120 ;  /* 0x0000d12000447802 */ /* 0x000fe40000000f00 */
[----:B------:R-:W-:Y:S05]  /*d110*/  CALL.REL.NOINC `($__internal_176_$__cuda_sm70_shflsync_up) ;  /* 0x000018e000007944 */ /* 0x000fea0003c00000 */
[----:B0-----:R-:W-:Y:S01]  /*d120*/  HFMA2.MMA R72, -RZ, RZ, 0, 2.384185791015625e-07 ;  /* 0x00000004ff487435 */ /* 0x001fe200000001ff */
[----:B-1----:R-:W-:-:S02]  /*d130*/  MOV R242, R70 ;  /* 0x0000004600f27202 */ /* 0x002fc40000000f00 */
[----:B------:R-:W-:Y:S02]  /*d140*/  MOV R239, R74 ;  /* 0x0000004a00ef7202 */ /* 0x000fe40000000f00 */
[----:B------:R-:W-:Y:S02]  /*d150*/  MOV R75, RZ ;  /* 0x000000ff004b7202 */ /* 0x000fe40000000f00 */
[----:B------:R-:W-:Y:S02]  /*d160*/  MOV R70, 0xffffffff ;  /* 0xffffffff00467802 */ /* 0x000fe40000000f00 */
[----:B------:R-:W-:Y:S02]  /*d170*/  MOV R68, 0xd190 ;  /* 0x0000d19000447802 */ /* 0x000fe40000000f00 */
[----:B------:R-:W-:Y:S05]  /*d180*/  CALL.REL.NOINC `($__internal_176_$__cuda_sm70_shflsync_up) ;  /* 0x0000187000007944 */ /* 0x000fea0003c00000 */
[----:B0-----:R-:W-:Y:S01]  /*d190*/  HFMA2.MMA R72, -RZ, RZ, 0, 2.384185791015625e-07 ;  /* 0x00000004ff487435 */ /* 0x001fe200000001ff */
[----:B-1----:R-:W-:Y:S02]  /*d1a0*/  MOV R246, R70 ;  /* 0x0000004600f67202 */ /* 0x002fe40000000f00 */
[----:B------:R-:W-:Y:S02]  /*d1b0*/  MOV R239, R240 ;  /* 0x000000f000ef7202 */ /* 0x000fe40000000f00 */
[----:B------:R-:W-:-:S02]  /*d1c0*/  MOV R75, RZ ;  /* 0x000000ff004b7202 */ /* 0x000fc40000000f00 */
[----:B------:R-:W-:Y:S02]  /*d1d0*/  MOV R70, 0xffffffff ;  /* 0xffffffff00467802 */ /* 0x000fe40000000f00 */
[----:B------:R-:W-:Y:S02]  /*d1e0*/  MOV R68, 0xd200 ;  /* 0x0000d20000447802 */ /* 0x000fe40000000f00 */
[----:B------:R-:W-:Y:S05]  /*d1f0*/  CALL.REL.NOINC `($__internal_176_$__cuda_sm70_shflsync_up) ;  /* 0x0000180000007944 */ /* 0x000fea0003c00000 */
[----:B------:R-:W-:Y:S01]  /*d200*/  ISETP.GE.AND P0, PT, R99, 0x4, PT ;  /* 0x000000046300780c */ /* 0x000fe20003f06270 */
[C---:B------:R-:W-:Y:S01]  /*d210*/  FMUL.FTZ R69, R246.reuse, R73 ;  /* 0x00000049f6457220 */ /* 0x040fe20000410000 */
[----:B0-----:R-:W-:Y:S01]  /*d220*/  HFMA2.MMA R72, -RZ, RZ, 0, 4.76837158203125e-07 ;  /* 0x00000008ff487435 */ /* 0x001fe200000001ff */
[-C--:B-1----:R-:W-:Y:S02]  /*d230*/  FMUL.FTZ R68, R73, R70.reuse ;  /* 0x0000004649447220 */ /* 0x082fe40000410000 */
[----:B------:R-:W-:Y:S01]  /*d240*/  FFMA.FTZ R239, R71, R70, R69 ;  /* 0x0000004647ef7223 */ /* 0x000fe20000010045 */
[----:B------:R-:W-:Y:S01]  /*d250*/  MOV R70, 0xffffffff ;  /* 0xffffffff00467802 */ /* 0x000fe20000000f00 */
        /* <DEDUP_REMOVED lines=12> */
[----:B------:R-:W-:Y:S02]  /*d320*/  MOV R239, R241 ;  /* 0x000000f100ef7202 */ /* 0x000fe40000000f00 */
[----:B------:R-:W-:Y:S05]  /*d330*/  CALL.REL.NOINC `($__internal_176_$__cuda_sm70_shflsync_up) ;  /* 0x000016c000007944 */ /* 0x000fea0003c00000 */
[----:B0-----:R-:W-:Y:S01]  /*d340*/  HFMA2.MMA R72, -RZ, RZ, 0, 4.76837158203125e-07 ;  /* 0x00000008ff487435 */ /* 0x001fe200000001ff */
[----:B-1----:R-:W-:Y:S02]  /*d350*/  MOV R242, R70 ;  /* 0x0000004600f27202 */ /* 0x002fe40000000f00 */
[----:B------:R-:W-:Y:S02]  /*d360*/  MOV R239, R73 ;  /* 0x0000004900ef7202 */ /* 0x000fe40000000f00 */
[----:B------:R-:W-:Y:S02]  /*d370*/  MOV R75, RZ ;  /* 0x000000ff004b7202 */ /* 0x000fe40000000f00 */
[----:B------:R-:W-:Y:S02]  /*d380*/  MOV R70, 0xffffffff ;  /* 0xffffffff00467802 */ /* 0x000fe40000000f00 */
[----:B------:R-:W-:-:S02]  /*d390*/  MOV R68, 0xd3b0 ;  /* 0x0000d3b000447802 */ /* 0x000fc40000000f00 */
[----:B------:R-:W-:Y:S05]  /*d3a0*/  CALL.REL.NOINC `($__internal_176_$__cuda_sm70_shflsync_up) ;  /* 0x0000165000007944 */ /* 0x000fea0003c00000 */
[----:B0-----:R-:W-:Y:S01]  /*d3b0*/  HFMA2.MMA R72, -RZ, RZ, 0, 4.76837158203125e-07 ;  /* 0x00000008ff487435 */ /* 0x001fe200000001ff */
[----:B-1----:R-:W-:-:S02]  /*d3c0*/  MOV R240, R70 ;  /* 0x0000004600f07202 */ /* 0x002fc40000000f00 */
[----:B------:R-:W-:Y:S02]  /*d3d0*/  MOV R239, R74 ;  /* 0x0000004a00ef7202 */ /* 0x000fe40000000f00 */
[----:B------:R-:W-:Y:S02]  /*d3e0*/  MOV R75, RZ ;  /* 0x000000ff004b7202 */ /* 0x000fe40000000f00 */
[----:B------:R-:W-:Y:S02]  /*d3f0*/  MOV R70, 0xffffffff ;  /* 0xffffffff00467802 */ /* 0x000fe40000000f00 */
[----:B------:R-:W-:Y:S02]  /*d400*/  MOV R68, 0xd420 ;  /* 0x0000d42000447802 */ /* 0x000fe40000000f00 */
[----:B------:R-:W-:Y:S05]  /*d410*/  CALL.REL.NOINC `($__internal_176_$__cuda_sm70_shflsync_up) ;  /* 0x000015e000007944 */ /* 0x000fea0003c00000 */
[----:B0-----:R-:W-:Y:S01]  /*d420*/  HFMA2.MMA R72, -RZ, RZ, 0, 4.76837158203125e-07 ;  /* 0x00000008ff487435 */ /* 0x001fe200000001ff */
        /* <DEDUP_REMOVED lines=26> */
[----:B------:R-:W-:Y:S05]  /*d5d0*/  CALL.REL.NOINC `($__internal_176_$__cuda_sm70_shflsync_up) ;  /* 0x0000142000007944 */ /* 0x000fea0003c00000 */
[----:B0-----:R-:W-:Y:S01]  /*d5e0*/  HFMA2.MMA R72, -RZ, RZ, 0, 9.5367431640625e-07 ;  /* 0x00000010ff487435 */ /* 0x001fe200000001ff */
[----:B-1----:R-:W-:Y:S02]  /*d5f0*/  MOV R242, R70 ;  /* 0x0000004600f27202 */ /* 0x002fe40000000f00 */
[----:B------:R-:W-:Y:S02]  /*d600*/  MOV R239, R73 ;  /* 0x0000004900ef7202 */ /* 0x000fe40000000f00 */
[----:B------:R-:W-:-:S02]  /*d610*/  MOV R75, RZ ;  /* 0x000000ff004b7202 */ /* 0x000fc40000000f00 */
[----:B------:R-:W-:Y:S02]  /*d620*/  MOV R70, 0xffffffff ;  /* 0xffffffff00467802 */ /* 0x000fe40000000f00 */
[----:B------:R-:W-:Y:S02]  /*d630*/  MOV R68, 0xd650 ;  /* 0x0000d65000447802 */ /* 0x000fe40000000f00 */
[----:B------:R-:W-:Y:S05]  /*d640*/  CALL.REL.NOINC `($__internal_176_$__cuda_sm70_shflsync_up) ;  /* 0x000013b000007944 */ /* 0x000fea0003c00000 */
[----:B0-----:R-:W-:Y:S01]  /*d650*/  HFMA2.MMA R72, -RZ, RZ, 0, 9.5367431640625e-07 ;  /* 0x00000010ff487435 */ /* 0x001fe200000001ff */
[----:B-1----:R-:W-:Y:S02]  /*d660*/  MOV R244, R70 ;  /* 0x0000004600f47202 */ /* 0x002fe40000000f00 */
[----:B------:R-:W-:Y:S02]  /*d670*/  MOV R239, R74 ;  /* 0x0000004a00ef7202 */ /* 0x000fe40000000f00 */
[----:B------:R-:W-:Y:S02]  /*d680*/  MOV R75, RZ ;  /* 0x000000ff004b7202 */ /* 0x000fe40000000f00 */
[----:B------:R-:W-:Y:S02]  /*d690*/  MOV R70, 0xffffffff ;  /* 0xffffffff00467802 */ /* 0x000fe40000000f00 */
[----:B------:R-:W-:-:S02]  /*d6a0*/  MOV R68, 0xd6c0 ;  /* 0x0000d6c000447802 */ /* 0x000fc40000000f00 */
[----:B------:R-:W-:Y:S05]  /*d6b0*/  CALL.REL.NOINC `($__internal_176_$__cuda_sm70_shflsync_up) ;  /* 0x0000134000007944 */ /* 0x000fea0003c00000 */
[----:B0-----:R-:W-:Y:S01]  /*d6c0*/  HFMA2.MMA R72, -RZ, RZ, 0, 9.5367431640625e-07 ;  /* 0x00000010ff487435 */ /* 0x001fe200000001ff */
[----:B-1----:R-:W-:-:S02]  /*d6d0*/  MOV R246, R70 ;  /* 0x0000004600f67202 */ /* 0x002fc40000000f00 */
[----:B------:R-:W-:Y:S02]  /*d6e0*/  MOV R239, R71 ;  /* 0x0000004700ef7202 */ /* 0x000fe40000000f00 */
[----:B------:R-:W-:Y:S02]  /*d6f0*/  MOV R75, RZ ;  /* 0x000000ff004b7202 */ /* 0x000fe40000000f00 */
[----:B------:R-:W-:Y:S02]  /*d700*/  MOV R70, 0xffffffff ;  /* 0xffffffff00467802 */ /* 0x000fe40000000f00 */
[----:B------:R-:W-:Y:S02]  /*d710*/  MOV R68, 0xd730 ;  /* 0x0000d73000447802 */ /* 0x000fe40000000f00 */
[----:B------:R-:W-:Y:S05]  /*d720*/  CALL.REL.NOINC `($__internal_176_$__cuda_sm70_shflsync_up) ;  /* 0x000012d000007944 */ /* 0x000fea0003c00000 */
[----:B01----:R-:W-:Y:S05]  /*d730*/  BRA `(.L_x_7375) ;  /* 0xffff83c000007947 */ /* 0x003fea000383ffff */
.L_x_7276:
[----:B0-----:R-:W-:Y:S01]  /*d740*/  HFMA2.MMA R72, -RZ, RZ, 0, 5.9604644775390625e-08 ;  /* 0x00000001ff487435 */ /* 0x001fe200000001ff */
[----:B------:R-:W-:Y:S02]  /*d750*/  MOV R75, RZ ;  /* 0x000000ff004b7202 */ /* 0x000fe40000000f00 */
[----:B------:R-:W-:Y:S02]  /*d760*/  MOV R70, 0xffffffff ;  /* 0xffffffff00467802 */ /* 0x000fe40000000f00 */
[----:B------:R-:W-:-:S02]  /*d770*/  MOV R68, 0xd790 ;  /* 0x0000d79000447802 */ /* 0x000fc40000000f00 */
[----:B-1----:R-:W-:Y:S05]  /*d780*/  CALL.REL.NOINC `($__internal_176_$__cuda_sm70_shflsync_up) ;  /* 0x0000127000007944 */ /* 0x002fea0003c00000 */
[----:B0-----:R-:W-:Y:S01]  /*d790*/  HFMA2.MMA R72, -RZ, RZ, 0, 5.9604644775390625e-08 ;  /* 0x00000001ff487435 */ /* 0x001fe200000001ff */
[----:B-1----:R-:W-:-:S02]  /*d7a0*/  MOV R71, R70 ;  /* 0x0000004600477202 */ /* 0x002fc40000000f00 */
[----:B------:R-:W-:Y:S02]  /*d7b0*/  MOV R239, R73 ;  /* 0x0000004900ef7202 */ /* 0x000fe40000000f00 */
[----:B------:R-:W-:Y:S02]  /*d7c0*/  MOV R75, RZ ;  /* 0x000000ff004b7202 */ /* 0x000fe40000000f00 */
[----:B------:R-:W-:Y:S02]  /*d7d0*/  MOV R70, 0xffffffff ;  /* 0xffffffff00467802 */ /* 0x000fe40000000f00 */
[----:B------:R-:W-:Y:S02]  /*d7e0*/  MOV R68, 0xd800 ;  /* 0x0000d80000447802 */ /* 0x000fe40000000f00 */
[----:B------:R-:W-:Y:S05]  /*d7f0*/  CALL.REL.NOINC `($__internal_176_$__cuda_sm70_shflsync_up) ;  /* 0x0000120000007944 */ /* 0x000fea0003c00000 */
[----:B0-----:R-:W-:Y:S01]  /*d800*/  HFMA2.MMA R72, -RZ, RZ, 0, 5.9604644775390625e-08 ;  /* 0x00000001ff487435 */ /* 0x001fe200000001ff */
[----:B-1----:R-:W-:Y:S02]  /*d810*/  MOV R73, R70 ;  /* 0x0000004600497202 */ /* 0x002fe40000000f00 */
[----:B------:R-:W-:Y:S02]  /*d820*/  MOV R239, R241 ;  /* 0x000000f100ef7202 */ /* 0x000fe40000000f00 */
[----:B------:R-:W-:-:S02]  /*d830*/  MOV R75, RZ ;  /* 0x000000ff004b7202 */ /* 0x000fc40000000f00 */
[----:B------:R-:W-:Y:S02]  /*d840*/  MOV R70, 0xffffffff ;  /* 0xffffffff00467802 */ /* 0x000fe40000000f00 */
[----:B------:R-:W-:Y:S02]  /*d850*/  MOV R68, 0xd870 ;  /* 0x0000d87000447802 */ /* 0x000fe40000000f00 */
[----:B------:R-:W-:Y:S05]  /*d860*/  CALL.REL.NOINC `($__internal_176_$__cuda_sm70_shflsync_up) ;  /* 0x0000119000007944 */ /* 0x000fea0003c00000 */
[----:B0-----:R-:W-:Y:S01]  /*d870*/  HFMA2.MMA R72, -RZ, RZ, 0, 5.9604644775390625e-08 ;  /* 0x00000001ff487435 */ /* 0x001fe200000001ff */
[----:B-1----:R-:W-:Y:S02]  /*d880*/  MOV R241, R70 ;  /* 0x0000004600f17202 */ /* 0x002fe40000000f00 */
[----:B------:R-:W-:Y:S02]  /*d890*/  MOV R239, R240 ;  /* 0x000000f000ef7202 */ /* 0x000fe40000000f00 */
[----:B------:R-:W-:Y:S02]  /*d8a0*/  MOV R75, RZ ;  /* 0x000000ff004b7202 */ /* 0x000fe40000000f00 */
[----:B------:R-:W-:Y:S02]  /*d8b0*/  MOV R70, 0xffffffff ;  /* 0xffffffff00467802 */ /* 0x000fe40000000f00 */
[----:B------:R-:W-:-:S02]  /*d8c0*/  MOV R68, 0xd8e0 ;  /* 0x0000d8e000447802 */ /* 0x000fc40000000f00 */
[----:B------:R-:W-:Y:S05]  /*d8d0*/  CALL.REL.NOINC `($__internal_176_$__cuda_sm70_shflsync_up) ;  /* 0x0000112000007944 */ /* 0x000fea0003c00000 */
[----:B0-----:R-:W-:Y:S01]  /*d8e0*/  MOV R239, R71 ;  /* 0x0000004700ef7202 */ /* 0x001fe20000000f00 */
[----:B------:R-:W-:Y:S01]  /*d8f0*/  HFMA2.MMA R71, -RZ, RZ, 0, 0 ;  /* 0x00000000ff477435 */ /* 0x000fe200000001ff */
[----:B-1----:R-:W-:-:S02]  /*d900*/  MOV R240, R70 ;  /* 0x0000004600f07202 */ /* 0x002fc40000000f00 */
[----:B------:R-:W-:Y:S02]  /*d910*/  MOV R72, R64 ;  /* 0x0000004000487202 */ /* 0x000fe40000000f00 */
[----:B------:R-:W-:Y:S02]  /*d920*/  MOV R69, 0x1f ;  /* 0x0000001f00457802 */ /* 0x000fe40000000f00 */
[----:B------:R-:W-:Y:S02]  /*d930*/  MOV R68, 0xffffffff ;  /* 0xffffffff00447802 */ /* 0x000fe40000000f00 */
[----:B------:R-:W-:Y:S02]  /*d940*/  MOV R70, 0xd960 ;  /* 0x0000d96000467802 */ /* 0x000fe40000000f00 */
[----:B------:R-:W-:Y:S05]  /*d950*/  CALL.REL.NOINC `($__internal_175_$__cuda_sm70_shflsync_idx_p) ;  /* 0x0000105000007944 */ /* 0x000fea0003c00000 */
[----:B0-----:R-:W-:Y:S01]  /*d960*/  HFMA2.MMA R71, -RZ, RZ, 0, 0 ;  /* 0x00000000ff477435 */ /* 0x001fe200000001ff */
[----:B-1----:R-:W-:Y:S02]  /*d970*/  MOV R64, R69 ;  /* 0x0000004500407202 */ /* 0x002fe40000000f00 */
[----:B------:R-:W-:Y:S02]  /*d980*/  MOV R72, R65 ;  /* 0x0000004100487202 */ /* 0x000fe40000000f00 */
[----:B------:R-:W-:-:S02]  /*d990*/  MOV R69, 0x1f ;  /* 0x0000001f00457802 */ /* 0x000fc40000000f00 */
[----:B------:R-:W-:Y:S02]  /*d9a0*/  MOV R68, 0xffffffff ;  /* 0xffffffff00447802 */ /* 0x000fe40000000f00 */
[----:B------:R-:W-:Y:S02]  /*d9b0*/  MOV R70, 0xd9d0 ;  /* 0x0000d9d000467802 */ /* 0x000fe40000000f00 */
[----:B------:R-:W-:Y:S05]  /*d9c0*/  CALL.REL.NOINC `($__internal_175_$__cuda_sm70_shflsync_idx_p) ;  /* 0x00000fe000007944 */ /* 0x000fea0003c00000 */
[----:B0-----:R-:W-:Y:S01]  /*d9d0*/  HFMA2.MMA R71, -RZ, RZ, 0, 0 ;  /* 0x00000000ff477435 */ /* 0x001fe200000001ff */
[----:B-1----:R-:W-:Y:S02]  /*d9e0*/  MOV R65, R69 ;  /* 0x0000004500417202 */ /* 0x002fe40000000f00 */
[----:B------:R-:W-:Y:S02]  /*d9f0*/  MOV R72, R66 ;  /* 0x0000004200487202 */ /* 0x000fe40000000f00 */
[----:B------:R-:W-:Y:S02]  /*da00*/  MOV R69, 0x1f ;  /* 0x0000001f00457802 */ /* 0x000fe40000000f00 */
[----:B------:R-:W-:Y:S02]  /*da10*/  MOV R68, 0xffffffff ;  /* 0xffffffff00447802 */ /* 0x000fe40000000f00 */
[----:B------:R-:W-:-:S02]  /*da20*/  MOV R70, 0xda40 ;  /* 0x0000da4000467802 */ /* 0x000fc40000000f00 */
[----:B------:R-:W-:Y:S05]  /*da30*/  CALL.REL.NOINC `($__internal_175_$__cuda_sm70_shflsync_idx_p) ;  /* 0x00000f7000007944 */ /* 0x000fea0003c00000 */
[----:B0-----:R-:W-:Y:S01]  /*da40*/  HFMA2.MMA R71, -RZ, RZ, 0, 0 ;  /* 0x00000000ff477435 */ /* 0x001fe200000001ff */
[----:B-1----:R-:W-:-:S02]  /*da50*/  MOV R66, R69 ;  /* 0x0000004500427202 */ /* 0x002fc40000000f00 */
[----:B------:R-:W-:Y:S02]  /*da60*/  MOV R72, R67 ;  /* 0x0000004300487202 */ /* 0x000fe40000000f00 */
[----:B------:R-:W-:Y:S02]  /*da70*/  MOV R69, 0x1f ;  /* 0x0000001f00457802 */ /* 0x000fe40000000f00 */
[----:B------:R-:W-:Y:S02]  /*da80*/  MOV R68, 0xffffffff ;  /* 0xffffffff00447802 */ /* 0x000fe40000000f00 */
[----:B------:R-:W-:Y:S02]  /*da90*/  MOV R70, 0xdab0 ;  /* 0x0000dab000467802 */ /* 0x000fe40000000f00 */
[----:B------:R-:W-:Y:S05]  /*daa0*/  CALL.REL.NOINC `($__internal_175_$__cuda_sm70_shflsync_idx_p) ;  /* 0x00000f0000007944 */ /* 0x000fea0003c00000 */
[----:B-1----:R-:W-:Y:S01]  /*dab0*/  MOV R67, R69 ;  /* 0x0000004500437202 */ /* 0x002fe20000000f00 */
[----:B0-----:R-:W-:Y:S05]  /*dac0*/  BRA `(.L_x_7376) ;  /* 0xffff835000007947 */ /* 0x001fea000383ffff */
.L_x_7279:
[----:B------:R-:W-:Y:S01]  /*dad0*/  HFMA2.MMA R70, -RZ, RZ, 0, 5.9604644775390625e-08 ;  /* 0x00000001ff467435 */ /* 0x000fe200000001ff */
[----:B------:R-:W-:Y:S02]  /*dae0*/  MOV R73, R239 ;  /* 0x000000ef00497202 */ /* 0x000fe40000000f00 */
[----:B------:R-:W-:-:S02]  /*daf0*/  MOV R71, 0x1f ;  /* 0x0000001f00477802 */ /* 0x000fc40000000f00 */
[----:B------:R-:W-:Y:S02]  /*db00*/  MOV R248, 0xffffffff ;  /* 0xffffffff00f87802 */ /* 0x000fe40000000f00 */
[----:B------:R-:W-:Y:S02]  /*db10*/  MOV R68, 0xdb30 ;  /* 0x0000db3000447802 */ /* 0x000fe40000000f00 */
[----:B-1----:R-:W-:Y:S05]  /*db20*/  CALL.REL.NOINC `($__internal_174_$__cuda_sm70_shflsync_down) ;  /* 0x00000e4000007944 */ /* 0x002fea0003c00000 */
[----:B-1----:R-:W-:Y:S01]  /*db30*/  MOV R72, R248 ;  /* 0x000000f800487202 */ /* 0x002fe20000000f00 */
[----:B0-----:R-:W-:Y:S05]  /*db40*/  BRA `(.L_x_7377) ;  /* 0xffff95b000007947 */ /* 0x001fea000383ffff */
.L_x_7280:
[----:B------:R-:W-:Y:S01]  /*db50*/  HFMA2.MMA R70, -RZ, RZ, 0, 5.9604644775390625e-08 ;  /* 0x00000001ff467435 */ /* 0x000fe200000001ff */
[----:B------:R-:W-:Y:S02]  /*db60*/  MOV R73, R224 ;  /* 0x000000e000497202 */ /* 0x000fe40000000f00 */
[----:B------:R-:W-:Y:S02]  /*db70*/  MOV R71, 0x1f ;  /* 0x0000001f00477802 */ /* 0x000fe40000000f00 */
[----:B------:R-:W-:Y:S02]  /*db80*/  MOV R248, 0xffffffff ;  /* 0xffffffff00f87802 */ /* 0x000fe40000000f00 */
[----:B------:R-:W-:-:S02]  /*db90*/  MOV R68, 0xdbb0 ;  /* 0x0000dbb000447802 */ /* 0x000fc40000000f00 */
[----:B012---:R-:W-:Y:S05]  /*dba0*/  CALL.REL.NOINC `($__internal_174_$__cuda_sm70_shflsync_down) ;  /* 0x00000dc000007944 */ /* 0x007fea0003c00000 */
[----:B0-----:R-:W-:Y:S01]  /*dbb0*/  HFMA2.MMA R70, -RZ, RZ, 0, 5.9604644775390625e-08 ;  /* 0x00000001ff467435 */ /* 0x001fe200000001ff */
[----:B-1----:R-:W-:-:S02]  /*dbc0*/  MOV R74, R248 ;  /* 0x000000f8004a7202 */ /* 0x002fc40000000f00 */
[----:B------:R-:W-:Y:S02]  /*dbd0*/  MOV R73, R240 ;  /* 0x000000f000497202 */ /* 0x000fe40000000f00 */
[----:B------:R-:W-:Y:S02]  /*dbe0*/  MOV R71, 0x1f ;  /* 0x0000001f00477802 */ /* 0x000fe40000000f00 */
[----:B------:R-:W-:Y:S02]  /*dbf0*/  MOV R248, 0xffffffff ;  /* 0xffffffff00f87802 */ /* 0x000fe40000000f00 */
[----:B------:R-:W-:Y:S02]  /*dc00*/  MOV R68, 0xdc20 ;  /* 0x0000dc2000447802 */ /* 0x000fe40000000f00 */
[----:B------:R-:W-:Y:S05]  /*dc10*/  CALL.REL.NOINC `($__internal_174_$__cuda_sm70_shflsync_down) ;  /* 0x00000d5000007944 */ /* 0x000fea0003c00000 */
[----:B0-----:R-:W-:Y:S01]  /*dc20*/  HFMA2.MMA R70, -RZ, RZ, 0, 5.9604644775390625e-08 ;  /* 0x00000001ff467435 */ /* 0x001fe200000001ff */
[----:B-1----:R-:W-:Y:S02]  /*dc30*/  MOV R75, R248 ;  /* 0x000000f8004b7202 */ /* 0x002fe40000000f00 */
[----:B------:R-:W-:Y:S02]  /*dc40*/  MOV R73, R252 ;  /* 0x000000fc00497202 */ /* 0x000fe40000000f00 */
[----:B------:R-:W-:-:S02]  /*dc50*/  MOV R71, 0x1f ;  /* 0x0000001f00477802 */ /* 0x000fc40000000f00 */
[----:B------:R-:W-:Y:S02]  /*dc60*/  MOV R248, 0xffffffff ;  /* 0xffffffff00f87802 */ /* 0x000fe40000000f00 */
[----:B------:R-:W-:Y:S02]  /*dc70*/  MOV R68, 0xdc90 ;  /* 0x0000dc9000447802 */ /* 0x000fe40000000f00 */
[----:B------:R-:W-:Y:S05]  /*dc80*/  CALL.REL.NOINC `($__internal_174_$__cuda_sm70_shflsync_down) ;  /* 0x00000ce000007944 */ /* 0x000fea0003c00000 */
[----:B01----:R-:W-:Y:S05]  /*dc90*/  BRA `(.L_x_7378) ;  /* 0xffff94a000007947 */ /* 0x003fea000383ffff */
.L_x_7283:
[----:B------:R-:W-:Y:S01]  /*dca0*/  HFMA2.MMA R70, -RZ, RZ, 0, 1.1920928955078125e-07 ;  /* 0x00000002ff467435 */ /* 0x000fe200000001ff */
[----:B------:R-:W-:Y:S02]  /*dcb0*/  MOV R73, R239 ;  /* 0x000000ef00497202 */ /* 0x000fe40000000f00 */
[----:B------:R-:W-:Y:S02]  /*dcc0*/  MOV R71, 0x1f ;  /* 0x0000001f00477802 */ /* 0x000fe40000000f00 */
[----:B--2---:R-:W-:Y:S02]  /*dcd0*/  MOV R248, 0xffffffff ;  /* 0xffffffff00f87802 */ /* 0x004fe40000000f00 */
[----:B------:R-:W-:Y:S02]  /*dce0*/  MOV R68, 0xdd00 ;  /* 0x0000dd0000447802 */ /* 0x000fe40000000f00 */
[----:B01-34-:R-:W-:Y:S05]  /*dcf0*/  CALL.REL.NOINC `($__internal_174_$__cuda_sm70_shflsync_down) ;  /* 0x00000c7000007944 */ /* 0x01bfea0003c00000 */
[----:B0-----:R-:W-:Y:S01]  /*dd00*/  HFMA2.MMA R70, -RZ, RZ, 0, 1.1920928955078125e-07 ;  /* 0x00000002ff467435 */ /* 0x001fe200000001ff */
[----:B-1----:R-:W-:-:S02]  /*dd10*/  MOV R74, R248 ;  /* 0x000000f8004a7202 */ /* 0x002fc40000000f00 */
[----:B------:R-:W-:Y:S02]  /*dd20*/  MOV R73, R224 ;  /* 0x000000e000497202 */ /* 0x000fe40000000f00 */
[----:B------:R-:W-:Y:S02]  /*dd30*/  MOV R71, 0x1f ;  /* 0x0000001f00477802 */ /* 0x000fe40000000f00 */
[----:B------:R-:W-:Y:S02]  /*dd40*/  MOV R248, 0xffffffff ;  /* 0xffffffff00f87802 */ /* 0x000fe40000000f00 */
[----:B------:R-:W-:Y:S02]  /*dd50*/  MOV R68, 0xdd70 ;  /* 0x0000dd7000447802 */ /* 0x000fe40000000f00 */
[----:B------:R-:W-:Y:S05]  /*dd60*/  CALL.REL.NOINC `($__internal_174_$__cuda_sm70_shflsync_down) ;  /* 0x00000c0000007944 */ /* 0x000fea0003c00000 */
[----:B0-----:R-:W-:Y:S01]  /*dd70*/  HFMA2.MMA R70, -RZ, RZ, 0, 1.1920928955078125e-07 ;  /* 0x00000002ff467435 */ /* 0x001fe200000001ff */
[----:B-1----:R-:W-:Y:S02]  /*dd80*/  MOV R72, R248 ;  /* 0x000000f800487202 */ /* 0x002fe40000000f00 */
[----:B------:R-:W-:Y:S02]  /*dd90*/  MOV R73, R240 ;  /* 0x000000f000497202 */ /* 0x000fe40000000f00 */
[----:B------:R-:W-:-:S02]  /*dda0*/  MOV R71, 0x1f ;  /* 0x0000001f00477802 */ /* 0x000fc40000000f00 */
[----:B------:R-:W-:Y:S02]  /*ddb0*/  MOV R248, 0xffffffff ;  /* 0xffffffff00f87802 */ /* 0x000fe40000000f00 */
[----:B------:R-:W-:Y:S02]  /*ddc0*/  MOV R68, 0xdde0 ;  /* 0x0000dde000447802 */ /* 0x000fe40000000f00 */
[----:B------:R-:W-:Y:S05]  /*ddd0*/  CALL.REL.NOINC `($__internal_174_$__cuda_sm70_shflsync_down) ;  /* 0x00000b9000007944 */ /* 0x000fea0003c00000 */
[----:B0-----:R-:W-:Y:S01]  /*dde0*/  HFMA2.MMA R70, -RZ, RZ, 0, 1.1920928955078125e-07 ;  /* 0x00000002ff467435 */ /* 0x001fe200000001ff */
[----:B-1----:R-:W-:Y:S02]  /*ddf0*/  MOV R75, R248 ;  /* 0x000000f8004b7202 */ /* 0x002fe40000000f00 */
[----:B------:R-:W-:Y:S02]  /*de00*/  MOV R73, R252 ;  /* 0x000000fc00497202 */ /* 0x000fe40000000f00 */
[----:B------:R-:W-:Y:S02]  /*de10*/  MOV R71, 0x1f ;  /* 0x0000001f00477802 */ /* 0x000fe40000000f00 */
[----:B------:R-:W-:Y:S02]  /*de20*/  MOV R248, 0xffffffff ;  /* 0xffffffff00f87802 */ /* 0x000fe40000000f00 */
[----:B------:R-:W-:-:S02]  /*de30*/  MOV R68, 0xde50 ;  /* 0x0000de5000447802 */ /* 0x000fc40000000f00 */
[----:B------:R-:W-:Y:S05]  /*de40*/  CALL.REL.NOINC `($__internal_174_$__cuda_sm70_shflsync_down) ;  /* 0x00000b2000007944 */ /* 0x000fea0003c00000 */
[----:B01----:R-:W-:Y:S05]  /*de50*/  BRA `(.L_x_7379) ;  /* 0xffff943000007947 */ /* 0x003fea000383ffff */
.L_x_7286:
[----:B------:R-:W-:Y:S01]  /*de60*/  HFMA2.MMA R70, -RZ, RZ, 0, 2.384185791015625e-07 ;  /* 0x00000004ff467435 */ /* 0x000fe200000001ff */
[----:B------:R-:W-:-:S02]  /*de70*/  MOV R73, R239 ;  /* 0x000000ef00497202 */ /* 0x000fc40000000f00 */
[----:B------:R-:W-:Y:S02]  /*de80*/  MOV R71, 0x1f ;  /* 0x0000001f00477802 */ /* 0x000fe40000000f00 */
[----:B-1----:R-:W-:Y:S02]  /*de90*/  MOV R248, 0xffffffff ;  /* 0xffffffff00f87802 */ /* 0x002fe40000000f00 */
[----:B------:R-:W-:Y:S02]  /*dea0*/  MOV R68, 0xdec0 ;  /* 0x0000dec000447802 */ /* 0x000fe40000000f00 */
[----:B0-234-:R-:W-:Y:S05]  /*deb0*/  CALL.REL.NOINC `($__internal_174_$__cuda_sm70_shflsync_down) ;  /* 0x00000ab000007944 */ /* 0x01dfea0003c00000 */
[----:B-1----:R-:W-:Y:S01]  /*dec0*/  MOV R74, R248 ;  /* 0x000000f8004a7202 */ /* 0x002fe20000000f00 */
[----:B0-----:R-:W-:Y:S05]  /*ded0*/  BRA `(.L_x_7380) ;  /* 0xffff94d000007947 */ /* 0x001fea000383ffff */
.L_x_7287:
[----:B------:R-:W-:Y:S01]  /*dee0*/  HFMA2.MMA R70, -RZ, RZ, 0, 2.384185791015625e-07 ;  /* 0x00000004ff467435 */ /* 0x000fe200000001ff */
[----:B------:R-:W-:Y:S02]  /*def0*/  MOV R73, R224 ;  /* 0x000000e000497202 */ /* 0x000fe40000000f00 */
[----:B------:R-:W-:Y:S02]  /*df00*/  MOV R71, 0x1f ;  /* 0x0000001f00477802 */ /* 0x000fe40000000f00 */
[----:B-1----:R-:W-:-:S02]  /*df10*/  MOV R248, 0xffffffff ;  /* 0xffffffff00f87802 */ /* 0x002fc40000000f00 */
[----:B------:R-:W-:Y:S02]  /*df20*/  MOV R68, 0xdf40 ;  /* 0x0000df4000447802 */ /* 0x000fe40000000f00 */
[----:B0-234-:R-:W-:Y:S05]  /*df30*/  CALL.REL.NOINC `($__internal_174_$__cuda_sm70_shflsync_down) ;  /* 0x00000a3000007944 */ /* 0x01dfea0003c00000 */
[----:B0-----:R-:W-:Y:S01]  /*df40*/  HFMA2.MMA R70, -RZ, RZ, 0, 2.384185791015625e-07 ;  /* 0x00000004ff467435 */ /* 0x001fe200000001ff */
[----:B-1----:R-:W-:Y:S02]  /*df50*/  MOV R72, R248 ;  /* 0x000000f800487202 */ /* 0x002fe40000000f00 */
[----:B------:R-:W-:Y:S02]  /*df60*/  MOV R73, R240 ;  /* 0x000000f000497202 */ /* 0x000fe40000000f00 */
[----:B------:R-:W-:Y:S02]  /*df70*/  MOV R71, 0x1f ;  /* 0x0000001f00477802 */ /* 0x000fe40000000f00 */
[----:B------:R-:W-:Y:S02]  /*df80*/  MOV R248, 0xffffffff ;  /* 0xffffffff00f87802 */ /* 0x000fe40000000f00 */
[----:B------:R-:W-:Y:S02]  /*df90*/  MOV R68, 0xdfb0 ;  /* 0x0000dfb000447802 */ /* 0x000fe40000000f00 */
[----:B------:R-:W-:Y:S05]  /*dfa0*/  CALL.REL.NOINC `($__internal_174_$__cuda_sm70_shflsync_down) ;  /* 0x000009c000007944 */ /* 0x000fea0003c00000 */
[----:B0-----:R-:W-:Y:S01]  /*dfb0*/  HFMA2.MMA R70, -RZ, RZ, 0, 2.384185791015625e-07 ;  /* 0x00000004ff467435 */ /* 0x001fe200000001ff */
[----:B-1----:R-:W-:-:S02]  /*dfc0*/  MOV R75, R248 ;  /* 0x000000f8004b7202 */ /* 0x002fc40000000f00 */
[----:B------:R-:W-:Y:S02]  /*dfd0*/  MOV R73, R252 ;  /* 0x000000fc00497202 */ /* 0x000fe40000000f00 */
[----:B------:R-:W-:Y:S02]  /*dfe0*/  MOV R71, 0x1f ;  /* 0x0000001f00477802 */ /* 0x000fe40000000f00 */
[----:B------:R-:W-:Y:S02]  /*dff0*/  MOV R248, 0xffffffff ;  /* 0xffffffff00f87802 */ /* 0x000fe40000000f00 */
[----:B------:R-:W-:Y:S02]  /*e000*/  MOV R68, 0xe020 ;  /* 0x0000e02000447802 */ /* 0x000fe40000000f00 */
[----:B------:R-:W-:Y:S05]  /*e010*/  CALL.REL.NOINC `($__internal_174_$__cuda_sm70_shflsync_down) ;  /* 0x0000095000007944 */ /* 0x000fea0003c00000 */
[----:B01----:R-:W-:Y:S05]  /*e020*/  BRA `(.L_x_7381) ;  /* 0xffff93c000007947 */ /* 0x003fea000383ffff */
.L_x_7290:
[----:B------:R-:W-:Y:S01]  /*e030*/  HFMA2.MMA R70, -RZ, RZ, 0, 4.76837158203125e-07 ;  /* 0x00000008ff467435 */ /* 0x000fe200000001ff */
[----:B------:R-:W-:Y:S02]  /*e040*/  MOV R73, R239 ;  /* 0x000000ef00497202 */ /* 0x000fe40000000f00 */
[----:B------:R-:W-:Y:S02]  /*e050*/  MOV R71, 0x1f ;  /* 0x0000001f00477802 */ /* 0x000fe40000000f00 */
[----:B-1----:R-:W-:-:S02]  /*e060*/  MOV R248, 0xffffffff ;  /* 0xffffffff00f87802 */ /* 0x002fc40000000f00 */
[----:B------:R-:W-:Y:S02]  /*e070*/  MOV R68, 0xe090 ;  /* 0x0000e09000447802 */ /* 0x000fe40000000f00 */
[----:B0-234-:R-:W-:Y:S05]  /*e080*/  CALL.REL.NOINC `($__internal_174_$__cuda_sm70_shflsync_down) ;  /* 0x000008e000007944 */ /* 0x01dfea0003c00000 */
[----:B0-----:R-:W-:Y:S01]  /*e090*/  HFMA2.MMA R70, -RZ, RZ, 0, 4.76837158203125e-07 ;  /* 0x00000008ff467435 */ /* 0x001fe200000001ff */
[----:B-1----:R-:W-:Y:S02]  /*e0a0*/  MOV R74, R248 ;  /* 0x000000f8004a7202 */ /* 0x002fe40000000f00 */
[----:B------:R-:W-:Y:S02]  /*e0b0*/  MOV R73, R224 ;  /* 0x000000e000497202 */ /* 0x000fe40000000f00 */
[----:B------:R-:W-:Y:S02]  /*e0c0*/  MOV R71, 0x1f ;  /* 0x0000001f00477802 */ /* 0x000fe40000000f00 */
[----:B------:R-:W-:Y:S02]  /*e0d0*/  MOV R248, 0xffffffff ;  /* 0xffffffff00f87802 */ /* 0x000fe40000000f00 */
[----:B------:R-:W-:Y:S02]  /*e0e0*/  MOV R68, 0xe100 ;  /* 0x0000e10000447802 */ /* 0x000fe40000000f00 */
[----:B------:R-:W-:Y:S05]  /*e0f0*/  CALL.REL.NOINC `($__internal_174_$__cuda_sm70_shflsync_down) ;  /* 0x0000087000007944 */ /* 0x000fea0003c00000 */
[----:B0-----:R-:W-:Y:S01]  /*e100*/  HFMA2.MMA R70, -RZ, RZ, 0, 4.76837158203125e-07 ;  /* 0x00000008ff467435 */ /* 0x001fe200000001ff */
[----:B-1----:R-:W-:-:S02]  /*e110*/  MOV R72, R248 ;  /* 0x000000f800487202 */ /* 0x002fc40000000f00 */
[----:B------:R-:W-:Y:S02]  /*e120*/  MOV R73, R240 ;  /* 0x000000f000497202 */ /* 0x000fe40000000f00 */
[----:B------:R-:W-:Y:S02]  /*e130*/  MOV R71, 0x1f ;  /* 0x0000001f00477802 */ /* 0x000fe40000000f00 */
[----:B------:R-:W-:Y:S02]  /*e140*/  MOV R248, 0xffffffff ;  /* 0xffffffff00f87802 */ /* 0x000fe40000000f00 */
[----:B------:R-:W-:Y:S02]  /*e150*/  MOV R68, 0xe170 ;  /* 0x0000e17000447802 */ /* 0x000fe40000000f00 */
[----:B------:R-:W-:Y:S05]  /*e160*/  CALL.REL.NOINC `($__internal_174_$__cuda_sm70_shflsync_down) ;  /* 0x0000080000007944 */ /* 0x000fea0003c00000 */
[----:B0-----:R-:W-:Y:S01]  /*e170*/  HFMA2.MMA R70, -RZ, RZ, 0, 4.76837158203125e-07 ;  /* 0x00000008ff467435 */ /* 0x001fe200000001ff */
[----:B-1----:R-:W-:Y:S02]  /*e180*/  MOV R75, R248 ;  /* 0x000000f8004b7202 */ /* 0x002fe40000000f00 */
[----:B------:R-:W-:Y:S02]  /*e190*/  MOV R73, R252 ;  /* 0x000000fc00497202 */ /* 0x000fe40000000f00 */
[----:B------:R-:W-:-:S02]  /*e1a0*/  MOV R71, 0x1f ;  /* 0x0000001f00477802 */ /* 0x000fc40000000f00 */
[----:B------:R-:W-:Y:S02]  /*e1b0*/  MOV R248, 0xffffffff ;  /* 0xffffffff00f87802 */ /* 0x000fe40000000f00 */
[----:B------:R-:W-:Y:S02]  /*e1c0*/  MOV R68, 0xe1e0 ;  /* 0x0000e1e000447802 */ /* 0x000fe40000000f00 */
[----:B------:R-:W-:Y:S05]  /*e1d0*/  CALL.REL.NOINC `($__internal_174_$__cuda_sm70_shflsync_down) ;  /* 0x0000079000007944 */ /* 0x000fea0003c00000 */
[----:B01----:R-:W-:Y:S05]  /*e1e0*/  BRA `(.L_x_7382) ;  /* 0xffff935000007947 */ /* 0x003fea000383ffff */
.L_x_7293:
[----:B------:R-:W-:Y:S01]  /*e1f0*/  HFMA2.MMA R70, -RZ, RZ, 0, 9.5367431640625e-07 ;  /* 0x00000010ff467435 */ /* 0x000fe200000001ff */
[----:B------:R-:W-:Y:S02]  /*e200*/  MOV R73, R239 ;  /* 0x000000ef00497202 */ /* 0x000fe40000000f00 */
[----:B------:R-:W-:Y:S02]  /*e210*/  MOV R71, 0x1f ;  /* 0x0000001f00477802 */ /* 0x000fe40000000f00 */
[----:B-1----:R-:W-:Y:S02]  /*e220*/  MOV R248, 0xffffffff ;  /* 0xffffffff00f87802 */ /* 0x002fe40000000f00 */
[----:B------:R-:W-:Y:S02]  /*e230*/  MOV R68, 0xe250 ;  /* 0x0000e25000447802 */ /* 0x000fe40000000f00 */
[----:B0-234-:R-:W-:Y:S05]  /*e240*/  CALL.REL.NOINC `($__internal_174_$__cuda_sm70_shflsync_down) ;  /* 0x0000072000007944 */ /* 0x01dfea0003c00000 */
[----:B-1----:R-:W-:Y:S01]  /*e250*/  MOV R74, R248 ;  /* 0x000000f8004a7202 */ /* 0x002fe20000000f00 */
[----:B0-----:R-:W-:Y:S05]  /*e260*/  BRA `(.L_x_7383) ;  /* 0xffff93f000007947 */ /* 0x001fea000383ffff */
.L_x_7294:
[----:B------:R-:W-:Y:S01]  /*e270*/  HFMA2.MMA R70, -RZ, RZ, 0, 9.5367431640625e-07 ;  /* 0x00000010ff467435 */ /* 0x000fe200000001ff */
[----:B------:R-:W-:-:S02]  /*e280*/  MOV R73, R224 ;  /* 0x000000e000497202 */ /* 0x000fc40000000f00 */
[----:B------:R-:W-:Y:S02]  /*e290*/  MOV R71, 0x1f ;  /* 0x0000001f00477802 */ /* 0x000fe40000000f00 */
[----:B-1----:R-:W-:Y:S02]  /*e2a0*/  MOV R248, 0xffffffff ;  /* 0xffffffff00f87802 */ /* 0x002fe40000000f00 */
[----:B------:R-:W-:Y:S02]  /*e2b0*/  MOV R68, 0xe2d0 ;  /* 0x0000e2d000447802 */ /* 0x000fe40000000f00 */
[----:B0-234-:R-:W-:Y:S05]  /*e2c0*/  CALL.REL.NOINC `($__internal_174_$__cuda_sm70_shflsync_down) ;  /* 0x000006a000007944 */ /* 0x01dfea0003c00000 */
[----:B0-----:R-:W-:Y:S01]  /*e2d0*/  HFMA2.MMA R70, -RZ, RZ, 0, 9.5367431640625e-07 ;  /* 0x00000010ff467435 */ /* 0x001fe200000001ff */
[----:B-1----:R-:W-:Y:S02]  /*e2e0*/  MOV R72, R248 ;  /* 0x000000f800487202 */ /* 0x002fe40000000f00 */
[----:B------:R-:W-:Y:S02]  /*e2f0*/  MOV R73, R240 ;  /* 0x000000f000497202 */ /* 0x000fe40000000f00 */
[----:B------:R-:W-:Y:S02]  /*e300*/  MOV R71, 0x1f ;  /* 0x0000001f00477802 */ /* 0x000fe40000000f00 */
[----:B------:R-:W-:-:S02]  /*e310*/  MOV R248, 0xffffffff ;  /* 0xffffffff00f87802 */ /* 0x000fc40000000f00 */
[----:B------:R-:W-:Y:S02]  /*e320*/  MOV R68, 0xe340 ;  /* 0x0000e34000447802 */ /* 0x000fe40000000f00 */
[----:B------:R-:W-:Y:S05]  /*e330*/  CALL.REL.NOINC `($__internal_174_$__cuda_sm70_shflsync_down) ;  /* 0x0000063000007944 */ /* 0x000fea0003c00000 */
[----:B0-----:R-:W-:Y:S01]  /*e340*/  HFMA2.MMA R70, -RZ, RZ, 0, 9.5367431640625e-07 ;  /* 0x00000010ff467435 */ /* 0x001fe200000001ff */
[----:B-1----:R-:W-:Y:S02]  /*e350*/  MOV R75, R248 ;  /* 0x000000f8004b7202 */ /* 0x002fe40000000f00 */
[----:B------:R-:W-:Y:S02]  /*e360*/  MOV R73, R252 ;  /* 0x000000fc00497202 */ /* 0x000fe40000000f00 */
[----:B------:R-:W-:Y:S02]  /*e370*/  MOV R71, 0x1f ;  /* 0x0000001f00477802 */ /* 0x000fe40000000f00 */
[----:B------:R-:W-:Y:S02]  /*e380*/  MOV R248, 0xffffffff ;  /* 0xffffffff00f87802 */ /* 0x000fe40000000f00 */
[----:B------:R-:W-:Y:S02]  /*e390*/  MOV R68, 0xe3b0 ;  /* 0x0000e3b000447802 */ /* 0x000fe40000000f00 */
[----:B------:R-:W-:Y:S05]  /*e3a0*/  CALL.REL.NOINC `($__internal_174_$__cuda_sm70_shflsync_down) ;  /* 0x000005c000007944 */ /* 0x000fea0003c00000 */
[----:B01----:R-:W-:Y:S05]  /*e3b0*/  BRA `(.L_x_7384) ;  /* 0xffff92e000007947 */ /* 0x003fea000383ffff */
.L_x_7297:
[----:B------:R-:W-:Y:S01]  /*e3c0*/  HFMA2.MMA R71, -RZ, RZ, 0, 0 ;  /* 0x00000000ff477435 */ /* 0x000fe200000001ff */
[----:B--2---:R-:W-:-:S02]  /*e3d0*/  MOV R72, R239 ;  /* 0x000000ef00487202 */ /* 0x004fc40000000f00 */
[----:B------:R-:W-:Y:S02]  /*e3e0*/  MOV R69, 0x1f ;  /* 0x0000001f00457802 */ /* 0x000fe40000000f00 */
[----:B------:R-:W-:Y:S02]  /*e3f0*/  MOV R68, 0xffffffff ;  /* 0xffffffff00447802 */ /* 0x000fe40000000f00 */
[----:B------:R-:W-:Y:S02]  /*e400*/  MOV R70, 0xe420 ;  /* 0x0000e42000467802 */ /* 0x000fe40000000f00 */
[----:B01-34-:R-:W-:Y:S05]  /*e410*/  CALL.REL.NOINC `($__internal_175_$__cuda_sm70_shflsync_idx_p) ;  /* 0x0000059000007944 */ /* 0x01bfea0003c00000 */
[----:B0-----:R-:W-:Y:S01]  /*e420*/  HFMA2.MMA R71, -RZ, RZ, 0, 0 ;  /* 0x00000000ff477435 */ /* 0x001fe200000001ff */
[----:B-1----:R-:W-:Y:S02]  /*e430*/  MOV R245, R69 ;  /* 0x0000004500f57202 */ /* 0x002fe40000000f00 */
[----:B------:R-:W-:Y:S02]  /*e440*/  MOV R72, R224 ;  /* 0x000000e000487202 */ /* 0x000fe40000000f00 */
[----:B------:R-:W-:Y:S02]  /*e450*/  MOV R69, 0x1f ;  /* 0x0000001f00457802 */ /* 0x000fe40000000f00 */
[----:B------:R-:W-:-:S02]  /*e460*/  MOV R68, 0xffffffff ;  /* 0xffffffff00447802 */ /* 0x000fc40000000f00 */
[----:B------:R-:W-:Y:S02]  /*e470*/  MOV R70, 0xe490 ;  /* 0x0000e49000467802 */ /* 0x000fe40000000f00 */
[----:B------:R-:W-:Y:S05]  /*e480*/  CALL.REL.NOINC `($__internal_175_$__cuda_sm70_shflsync_idx_p) ;  /* 0x0000052000007944 */ /* 0x000fea0003c00000 */
[----:B0-----:R-:W-:Y:S01]  /*e490*/  HFMA2.MMA R71, -RZ, RZ, 0, 0 ;  /* 0x00000000ff477435 */ /* 0x001fe200000001ff */
[----:B-1----:R-:W-:Y:S02]  /*e4a0*/  MOV R244, R69 ;  /* 0x0000004500f47202 */ /* 0x002fe40000000f00 */
[----:B------:R-:W-:Y:S02]  /*e4b0*/  MOV R72, R240 ;  /* 0x000000f000487202 */ /* 0x000fe40000000f00 */
[----:B------:R-:W-:Y:S02]  /*e4c0*/  MOV R69, 0x1f ;  /* 0x0000001f00457802 */ /* 0x000fe40000000f00 */
[----:B------:R-:W-:Y:S02]  /*e4d0*/  MOV R68, 0xffffffff ;  /* 0xffffffff00447802 */ /* 0x000fe40000000f00 */
[----:B------:R-:W-:Y:S02]  /*e4e0*/  MOV R70, 0xe500 ;  /* 0x0000e50000467802 */ /* 0x000fe40000000f00 */
        /* <DEDUP_REMOVED lines=8> */
[----:B------:R-:W-:Y:S01]  /*e570*/  HFMA2.MMA R70, -RZ, RZ, 0, 5.9604644775390625e-08 ;  /* 0x00000001ff467435 */ /* 0x000fe200000001ff */
[----:B-1----:R-:W-:Y:S02]  /*e580*/  MOV R243, R69 ;  /* 0x0000004500f37202 */ /* 0x002fe40000000f00 */
[----:B------:R-:W-:Y:S02]  /*e590*/  MOV R73, R239 ;  /* 0x000000ef00497202 */ /* 0x000fe40000000f00 */
[----:B0-----:R-:W-:-:S02]  /*e5a0*/  MOV R71, 0x1f ;  /* 0x0000001f00477802 */ /* 0x001fc40000000f00 */
[----:B------:R-:W-:Y:S02]  /*e5b0*/  MOV R248, 0xffffffff ;  /* 0xffffffff00f87802 */ /* 0x000fe40000000f00 */
[----:B------:R-:W-:Y:S02]  /*e5c0*/  MOV R68, 0xe5e0 ;  /* 0x0000e5e000447802 */ /* 0x000fe40000000f00 */
[----:B------:R-:W-:Y:S05]  /*e5d0*/  CALL.REL.NOINC `($__internal_174_$__cuda_sm70_shflsync_down) ;  /* 0x0000039000007944 */ /* 0x000fea0003c00000 */
[----:B0-----:R-:W-:Y:S01]  /*e5e0*/  HFMA2.MMA R70, -RZ, RZ, 0, 5.9604644775390625e-08 ;  /* 0x00000001ff467435 */ /* 0x001fe200000001ff */
[----:B-1----:R-:W-:Y:S02]  /*e5f0*/  MOV R247, R248 ;  /* 0x000000f800f77202 */ /* 0x002fe40000000f00 */
[----:B------:R-:W-:Y:S02]  /*e600*/  MOV R73, R224 ;  /* 0x000000e000497202 */ /* 0x000fe40000000f00 */
[----:B------:R-:W-:Y:S02]  /*e610*/  MOV R71, 0x1f ;  /* 0x0000001f00477802 */ /* 0x000fe40000000f00 */
[----:B------:R-:W-:Y:S02]  /*e620*/  MOV R248, 0xffffffff ;  /* 0xffffffff00f87802 */ /* 0x000fe40000000f00 */
[----:B------:R-:W-:-:S02]  /*e630*/  MOV R68, 0xe650 ;  /* 0x0000e65000447802 */ /* 0x000fc40000000f00 */
[----:B------:R-:W-:Y:S05]  /*e640*/  CALL.REL.NOINC `($__internal_174_$__cuda_sm70_shflsync_down) ;  /* 0x0000032000007944 */ /* 0x000fea0003c00000 */
        /* <DEDUP_REMOVED lines=26> */
[----:B-1----:R-:W-:Y:S05]  /*e7f0*/  CALL.REL.NOINC `($__internal_175_$__cuda_sm70_shflsync_idx_p) ;  /* 0x000001b000007944 */ /* 0x002fea0003c00000 */
        /* <DEDUP_REMOVED lines=21> */
[----:B-1----:R-:W-:Y:S01]  /*e950*/  MOV R75, R69 ;  /* 0x00000045004b7202 */ /* 0x002fe20000000f00 */
[----:B0-----:R-:W-:Y:S05]  /*e960*/  BRA `(.L_x_7385) ;  /* 0xffff8f5000007947 */ /* 0x001fea000383ffff */
        .weak           $__internal_174_$__cuda_sm70_shflsync_down
        .type           $__internal_174_$__cuda_sm70_shflsync_down,@function
        .size           $__internal_174_$__cuda_sm70_shflsync_down,($__internal_175_$__cuda_sm70_shflsync_idx_p - $__internal_174_$__cuda_sm70_shflsync_down)
$__internal_174_$__cuda_sm70_shflsync_down:
[----:B------:R-:W-:Y:S01]  /*e970*/  HFMA2.MMA R69, -RZ, RZ, 0, 0 ;  /* 0x00000000ff457435 */ /* 0x000fe200000001ff */
[----:B------:R-:W-:Y:S04]  /*e980*/  WARPSYNC R248 ;  /* 0x000000f800007348 */ /* 0x000fe80003800000 */
[----:B------:R0:W1:Y:S01]  /*e990*/  SHFL.DOWN PT, R248, R73, R70, R71 ;  /* 0x0800004649f87389 */ /* 0x00006200000e0047 */
[----:B------:R-:W-:Y:S05]  /*e9a0*/  RET.REL.NODEC R68 `(_Z25selective_scan_bwd_kernelI32Selective_Scan_bwd_kernel_traitsILi64ELi16ELb1ELb1ELb0ELb1ELb0EN3c108BFloat16ENS1_7complexIfEEEEv12SSMParamsBwd) ;  /* 0xffff165044007950 */ /* 0x000fea0003c3ffff */
        .weak           $__internal_175_$__cuda_sm70_shflsync_idx_p
        .type           $__internal_175_$__cuda_sm70_shflsync_idx_p,@function
        .size           $__internal_175_$__cuda_sm70_shflsync_idx_p,($__internal_176_$__cuda_sm70_shflsync_up - $__internal_175_$__cuda_sm70_shflsync_idx_p)
$__internal_175_$__cuda_sm70_shflsync_idx_p:
[----:B------:R-:W-:Y:S01]  /*e9b0*/  HFMA2.MMA R75, -RZ, RZ, 0, 0 ;  /* 0x00000000ff4b7435 */ /* 0x000fe200000001ff */
[----:B------:R-:W-:Y:S01]  /*e9c0*/  MOV R74, R70 ;  /* 0x00000046004a7202 */ /* 0x000fe20000000f00 */
[----:B------:R-:W-:Y:S04]  /*e9d0*/  WARPSYNC R68 ;  /* 0x0000004400007348 */ /* 0x000fe80003800000 */
[----:B------:R0:W1:Y:S01]  /*e9e0*/  SHFL.IDX PT, R69, R72, R71, R69 ;  /* 0x0000004748457389 */ /* 0x00006200000e0045 */
[----:B------:R-:W-:Y:S05]  /*e9f0*/  RET.REL.NODEC R74 `(_Z25selective_scan_bwd_kernelI32Selective_Scan_bwd_kernel_traitsILi64ELi16ELb1ELb1ELb0ELb1ELb0EN3c108BFloat16ENS1_7complexIfEEEEv12SSMParamsBwd) ;  /* 0xffff16004a007950 */ /* 0x000fea0003c3ffff */
        .weak           $__internal_176_$__cuda_sm70_shflsync_up
        .type           $__internal_176_$__cuda_sm70_shflsync_up,@function
        .size           $__internal_176_$__cuda_sm70_shflsync_up,(.L_x_14608 - $__internal_176_$__cuda_sm70_shflsync_up)
$__internal_176_$__cuda_sm70_shflsync_up:
[----:B------:R-:W-:Y:S01]  /*ea00*/  MOV R69, 0x0 ;  /* 0x0000000000457802 */ /* 0x000fe20000000f00 */
[----:B------:R-:W-:Y:S04]  /*ea10*/  WARPSYNC R70 ;  /* 0x0000004600007348 */ /* 0x000fe80003800000 */
[----:B------:R0:W1:Y:S01]  /*ea20*/  SHFL.UP PT, R70, R239, R72, R75 ;  /* 0x04000048ef467389 */ /* 0x00006200000e004b */
[----:B------:R-:W-:Y:S05]  /*ea30*/  RET.REL.NODEC R68 `(_Z25selective_scan_bwd_kernelI32Selective_Scan_bwd_kernel_traitsILi64ELi16ELb1ELb1ELb0ELb1ELb0EN3c108BFloat16ENS1_7complexIfEEEEv12SSMParamsBwd) ;  /* 0xffff15c044007950 */ /* 0x000fea0003c3ffff */
.L_x_7386:
        /* <DEDUP_REMOVED lines=12> */
.L_x_14608:


//--------------------- .text._Z25selective_scan_bwd_kernelI32Selective_Scan_bwd_kernel_traitsILi64ELi16ELb1ELb1ELb0ELb1ELb1EN3c108BFloat16ENS1_7complexIfEEEEv12SSMParamsBwd --------------------------
	.section	.text._Z25selective_scan_bwd_kernelI32Selective_Scan_bwd_kernel_traitsILi64ELi16ELb1ELb1ELb0ELb1ELb1EN3c108BFloat16ENS1_7complexIfEEEEv12SSMParamsBwd,"ax",@progbits
	.sectioninfo	@"SHI_REGISTERS=241"
	.align	128
        .global         _Z25selective_scan_bwd_kernelI32Selective_Scan_bwd_kernel_traitsILi64ELi16ELb1ELb1ELb0ELb1ELb1EN3c108BFloat16ENS1_7complexIfEEEEv12SSMParamsBwd
        .type           _Z25selective_scan_bwd_kernelI32Selective_Scan_bwd_kernel_traitsILi64ELi16ELb1ELb1ELb0ELb1ELb1EN3c108BFloat16ENS1_7complexIfEEEEv12SSMParamsBwd,@function
        .size           _Z25selective_scan_bwd_kernelI32Selective_Scan_bwd_kernel_traitsILi64ELi16ELb1ELb1ELb0ELb1ELb1EN3c108BFloat16ENS1_7complexIfEEEEv12SSMParamsBwd,(.L_x_14611 - _Z25selective_scan_bwd_kernelI32Selective_Scan_bwd_kernel_traitsILi64ELi16ELb1ELb1ELb0ELb1ELb1EN3c108BFloat16ENS1_7complexIfEEEEv12SSMParamsBwd)
        .other          _Z25selective_scan_bwd_kernelI32Selective_Scan_bwd_kernel_traitsILi64ELi16ELb1ELb1ELb0ELb1ELb1EN3c108BFloat16ENS1_7complexIfEEEEv12SSMParamsBwd,@"STO_CUDA_ENTRY STV_DEFAULT"
_Z25selective_scan_bwd_kernelI32Selective_Scan_bwd_kernel_traitsILi64ELi16ELb1ELb1ELb0ELb1ELb1EN3c108BFloat16ENS1_7complexIfEEEEv12SSMParamsBwd:
.text._Z25selective_scan_bwd_kernelI32Selective_Scan_bwd_kernel_traitsILi64ELi16ELb1ELb1ELb0ELb1ELb1EN3c108BFloat16ENS1_7complexIfEEEEv12SSMParamsBwd:
        /* <DEDUP_REMOVED lines=163> */
.L_x_7523:
        /* <DEDUP_REMOVED lines=93> */
.L_x_7389:
[----:B----4-:R-:W-:Y:S05]  /*1000*/  BSYNC B0 ;  /* 0x0000000000007941 */ /* 0x010fea0003800000 */
.L_x_7388:
        /* <DEDUP_REMOVED lines=36> */
.L_x_7391:
[----:B------:R-:W-:Y:S05]  /*1250*/  BSYNC B0 ;  /* 0x0000000000007941 */ /* 0x000fea0003800000 */
.L_x_7390:
        /* <DEDUP_REMOVED lines=36> */
.L_x_7393:
[----:B------:R-:W-:Y:S05]  /*14a0*/  BSYNC B0 ;  /* 0x0000000000007941 */ /* 0x000fea0003800000 */
.L_x_7392:
        /* <DEDUP_REMOVED lines=36> */
.L_x_7395:
[----:B------:R-:W-:Y:S05]  /*16f0*/  BSYNC B0 ;  /* 0x0000000000007941 */ /* 0x000fea0003800000 */
.L_x_7394:
        /* <DEDUP_REMOVED lines=36> */
.L_x_7397:
[----:B------:R-:W-:Y:S05]  /*1940*/  BSYNC B0 ;  /* 0x0000000000007941 */ /* 0x000fea0003800000 */
.L_x_7396:
        /* <DEDUP_REMOVED lines=36> */
.L_x_7399:
[----:B------:R-:W-:Y:S05]  /*1b90*/  BSYNC B0 ;  /* 0x0000000000007941 */ /* 0x000fea0003800000 */
.L_x_7398:
        /* <DEDUP_REMOVED lines=36> */
.L_x_7401:
[----:B------:R-:W-:Y:S05]  /*1de0*/  BSYNC B0 ;  /* 0x0000000000007941 */ /* 0x000fea0003800000 */
.L_x_7400:
        /* <DEDUP_REMOVED lines=36> */
.L_x_7403:
[----:B------:R-:W-:Y:S05]  /*2030*/  BSYNC B0 ;  /* 0x0000000000007941 */ /* 0x000fea0003800000 */
.L_x_7402:
        /* <DEDUP_REMOVED lines=36> */
.L_x_7405:
[----:B------:R-:W-:Y:S05]  /*2280*/  BSYNC B0 ;  /* 0x0000000000007941 */ /* 0x000fea0003800000 */
.L_x_7404:
        /* <DEDUP_REMOVED lines=34> */
.L_x_7407:
[----:B------:R-:W-:Y:S05]  /*24b0*/  BSYNC B0 ;  /* 0x0000000000007941 */ /* 0x000fea0003800000 */
.L_x_7406:
        /* <DEDUP_REMOVED lines=33> */
.L_x_7409:
[----:B------:R-:W-:Y:S05]  /*26d0*/  BSYNC B0 ;  /* 0x0000000000007941 */ /* 0x000fea0003800000 */
.L_x_7408:
        /* <DEDUP_REMOVED lines=33> */
.L_x_7411:
[----:B------:R-:W-:Y:S05]  /*28f0*/  BSYNC B0 ;  /* 0x0000000000007941 */ /* 0x000fea0003800000 */
.L_x_7410:
        /* <DEDUP_REMOVED lines=33> */
.L_x_7413:
[----:B------:R-:W-:Y:S05]  /*2b10*/  BSYNC B0 ;  /* 0x0000000000007941 */ /* 0x000fea0003800000 */
.L_x_7412:
        /* <DEDUP_REMOVED lines=33> */
.L_x_7415:
[----:B------:R-:W-:Y:S05]  /*2d30*/  BSYNC B0 ;  /* 0x0000000000007941 */ /* 0x000fea0003800000 */
.L_x_7414:
        /* <DEDUP_REMOVED lines=33> */
.L_x_7417:
[----:B------:R-:W-:Y:S05]  /*2f50*/  BSYNC B0 ;  /* 0x0000000000007941 */ /* 0x000fea0003800000 */
.L_x_7416:
        /* <DEDUP_REMOVED lines=33> */
.L_x_7419:
[----:B------:R-:W-:Y:S05]  /*3170*/  BSYNC B0 ;  /* 0x0000000000007941 */ /* 0x000fea0003800000 */
.L_x_7418:
        /* <DEDUP_REMOVED lines=95> */
[----:B------:R-:W-:Y:S01]  /*3770*/  PRMT R41, RZ, 0x5410, R22 ;  /* 0x00005410ff297816 */ /* 0x000fe20000000016 */
[----:B------:R-:W-:Y:S01]  /*3780*/  ULEA.HI.X UR8, UR8, UR25, UR9, 0x1, UP0 ;  /* 0x0000001908087291 */ /* 0x000fe200080f0c09 */
[----:B------:R-:W-:-:S02]  /*3790*/  PRMT R111, RZ, 0x7610, R6 ;  /* 0x00007610ff6f7816 */ /* 0x000fc40000000006 */
[----:B------:R-:W-:Y:S02]  /*37a0*/  PRMT R44, RZ, 0x7610, R22 ;  /* 0x00007610ff2c7816 */ /* 0x000fe40000000016 */
[----:B------:R0:W1:Y:S01]  /*37b0*/  MUFU.EX2 R108, R24 ;  /* 0x00000018006c7308 */ /* 0x0000620000000800 */
[----:B---3--:R-:W-:Y:S01]  /*37c0*/  FMUL.FTZ R3, R69, -1.4426950216293334961 ;  /* 0xbfb8aa3b45037820 */ /* 0x008fe20000410000 */
[----:B------:R-:W-:Y:S01]  /*37d0*/  PRMT R112, RZ, 0x5410, R7 ;  /* 0x00005410ff707816 */ /* 0x000fe20000000007 */
[----:B--2---:R-:W-:Y:S01]  /*37e0*/  FADD.FTZ R48, R48, 1 ;  /* 0x3f80000030307421 */ /* 0x004fe20000010000 */
[--C-:B------:R-:W-:Y:S02]  /*37f0*/  PRMT R20, RZ, 0x5410, R11.reuse ;  /* 0x00005410ff147816 */ /* 0x100fe4000000000b */
[----:B------:R-:W-:Y:S02]  /*3800*/  PRMT R22, RZ, 0x7610, R11 ;  /* 0x00007610ff167816 */ /* 0x000fe4000000000b */
[----:B------:R-:W2:Y:S01]  /*3810*/  MUFU.RCP R47, R36 ;  /* 0x00000024002f7308 */ /* 0x000ea20000001000 */
[----:B0-----:R-:W-:Y:S01]  /*3820*/  PRMT R24, RZ, 0x5410, R6 ;  /* 0x00005410ff187816 */ /* 0x001fe20000000006 */
[----:B----4-:R-:W-:Y:S01]  /*3830*/  FADD.FTZ R31, R31, 1 ;  /* 0x3f8000001f1f7421 */ /* 0x010fe20000010000 */
[----:B------:R-:W-:Y:S01]  /*3840*/  PRMT R113, RZ, 0x7610, R7 ;  /* 0x00007610ff717816 */ /* 0x000fe20000000007 */
[----:B------:R-:W-:Y:S01]  /*3850*/  FMUL.FTZ R6, R111, -1.4426950216293334961 ;  /* 0xbfb8aa3b6f067820 */ /* 0x000fe20000410000 */
[----:B------:R-:W-:Y:S01]  /*3860*/  LEA R49, R98, R49, 0x1 ;  /* 0x0000003162317211 */ /* 0x000fe200078e08ff */
[----:B------:R-:W-:Y:S01]  /*3870*/  FMUL.FTZ R5, R24, -1.4426950216293334961 ;  /* 0xbfb8aa3b18057820 */ /* 0x000fe20000410000 */
[----:B------:R-:W-:Y:S01]  /*3880*/  ISETP.NE.U32.AND P0, PT, RZ, c[0x0][0x270], PT ;  /* 0x00009c00ff007a0c */ /* 0x000fe20003f05070 */
[----:B------:R0:W-:Y:S01]  /*3890*/  MUFU.RCP R72, R25 ;  /* 0x0000001900487308 */ /* 0x0001e20000001000 */
[----:B-1----:R-:W-:-:S02]  /*38a0*/  FADD.FTZ R108, R108, 1 ;  /* 0x3f8000006c6c7421 */ /* 0x002fc40000010000 */
[----:B------:R-:W-:-:S05]  /*38b0*/  ISETP.NE.AND.EX P0, PT, RZ, c[0x0][0x274], PT, P0 ;  /* 0x00009d00ff007a0c */ /* 0x000fca0003f05300 */
        /* <DEDUP_REMOVED lines=33> */
[----:B------:R-:W-:Y:S02]  /*3ad0*/  FFMA.FTZ R8, R2, R3, R99 ;  /* 0x0000000302087223 */ /* 0x000fe40000010063 */
        /* <DEDUP_REMOVED lines=11> */
[----:B0-----:R-:W-:-:S03]  /*3b90*/  MOV R27, c[0x0][0x16c] ;  /* 0x00005b00001b7a02 */ /* 0x001fc60000000f00 */
[----:B------:R-:W-:Y:S01]  /*3ba0*/  FFMA.FTZ R33, R64, R4, R5 ;  /* 0x0000000440217223 */ /* 0x000fe20000010005 */
[----:B------:R-:W-:Y:S01]  /*3bb0*/  ISETP.GE.AND P1, PT, R27, 0x1, PT ;  /* 0x000000011b00780c */ /* 0x000fe20003f26270 */
[----:B-1----:R-:W-:Y:S01]  /*3bc0*/  FADD.FTZ R5, -R81, 1 ;  /* 0x3f80000051057421 */ /* 0x002fe20000010100 */
[----:B------:R-:W-:Y:S01]  /*3bd0*/  MUFU.RCP R103, R8 ;  /* 0x0000000800677308 */ /* 0x000fe20000001000 */
[----:B------:R-:W-:Y:S01]  /*3be0*/  FADD.FTZ R4, R66, 1 ;  /* 0x3f80000042047421 */ /* 0x000fe20000010000 */
[----:B------:R-:W-:Y:S01]  /*3bf0*/  PRMT R27, RZ, 0x7610, R9 ;  /* 0x00007610ff1b7816 */ /* 0x000fe20000000009 */
[C---:B------:R-:W-:Y:S02]  /*3c00*/  FFMA.FTZ R83, R32.reuse, R5, 1 ;  /* 0x3f80000020537423 */ /* 0x040fe40000010005 */
        /* <DEDUP_REMOVED lines=8> */
[----:B------:R-:W-:Y:S01]  /*3c90*/  FMUL.FTZ R70, R45, R36 ;  /* 0x000000242d467220 */ /* 0x000fe20000410000 */
        /* <DEDUP_REMOVED lines=83> */
[----:B------:R-:W-:Y:S02]  /*41d0*/  FFMA.FTZ R4, R105, R4, 1 ;  /* 0x3f80000069047423 */ /* 0x000fe40000010004 */
[----:B------:R-:W-:Y:S02]  /*41e0*/  FMUL.FTZ R7, R106, R7 ;  /* 0x000000076a077220 */ /* 0x000fe40000410000 */
[----:B------:R-:W-:Y:S02]  /*41f0*/  FMUL.FTZ R45, R45, R14 ;  /* 0x0000000e2d2d7220 */ /* 0x000fe40000410000 */
[----:B------:R-:W-:Y:S02]  /*4200*/  FMUL.FTZ R5, R16, R5 ;  /* 0x0000000510057220 */ /* 0x000fe40000410000 */
[----:B0-----:R-:W-:Y:S02]  /*4210*/  FFMA.FTZ R17, R107, R6, 1 ;  /* 0x3f8000006b117423 */ /* 0x001fe40000010006 */
[----:B--2---:R-:W-:-:S02]  /*4220*/  FADD.FTZ R14, -R72, 1 ;  /* 0x3f800000480e7421 */ /* 0x004fc40000010100 */
[----:B------:R-:W-:Y:S02]  /*4230*/  FMUL.FTZ R107, R107, R108 ;  /* 0x0000006c6b6b7220 */ /* 0x000fe40000410000 */
[----:B----4-:R-:W-:Y:S02]  /*4240*/  FMUL.FTZ R19, R27, R43 ;  /* 0x0000002b1b137220 */ /* 0x010fe40000410000 */
        /* <DEDUP_REMOVED lines=123> */
.L_x_7420:
        /* <DEDUP_REMOVED lines=53> */
.L_x_7522:
        /* <DEDUP_REMOVED lines=81> */
[----:B0-----:R-:W-:Y:S02]  /*5260*/  FMUL.RZ R101, R81, 0.15915493667125701904 ;  /* 0x3e22f98351657820 */ /* 0x001fe4000040c000 */
[----:B------:R-:W-:-:S04]  /*5270*/  FMUL.FTZ R81, R86, UR25 ;  /* 0x0000001956517c20 */ /* 0x000fc80008410000 */
[----:B------:R-:W-:Y:S01]  /*5280*/  @!P0 IADD3 R109, R109, -0x2, RZ ;  /* 0xfffffffe6d6d8810 */ /* 0x000fe20007ffe0ff */
        /* <DEDUP_REMOVED lines=31> */
[----:B------:R-:W-:-:S05]  /*5480*/  FMUL.FTZ R81, R51, UR25 ;  /* 0x0000001933517c20 */ /* 0x000fca0008410000 */
[----:B------:R-:W-:Y:S08]  /*5490*/  MUFU.SIN R114, R103 ;  /* 0x0000006700727308 */ /* 0x000ff00000000400 */
[----:B------:R0:W-:Y:S08]  /*54a0*/  MUFU.COS R115, R103 ;  /* 0x0000006700737308 */ /* 0x0001f00000000000 */
[----:B------:R1:W-:Y:S01]  /*54b0*/  MUFU.COS R104, R105 ;  /* 0x0000006900687308 */ /* 0x0003e20000000000 */
[----:B0-----:R-:W-:-:S07]  /*54c0*/  FMUL.FTZ R103, R101, R91 ;  /* 0x0000005b65677220 */ /* 0x001fce0000410000 */
[----:B------:R-:W-:Y:S01]  /*54d0*/  MUFU.SIN R116, R83 ;  /* 0x0000005300747308 */ /* 0x000fe20000000400 */
[----:B-1----:R-:W-:Y:S02]  /*54e0*/  FMUL.RZ R105, R81, 0.15915493667125701904 ;  /* 0x3e22f98351697820 */ /* 0x002fe4000040c000 */
[----:B------:R-:W-:-:S05]  /*54f0*/  FMUL.FTZ R81, R101, R93 ;  /* 0x0000005d65517220 */ /* 0x000fca0000410000 */
[----:B------:R0:W-:Y:S08]  /*5500*/  MUFU.COS R117, R83 ;  /* 0x0000005300757308 */ /* 0x0001f00000000000 */
[----:B------:R-:W1:Y:S01]  /*5510*/  MUFU.EX2 R103, R103 ;  /* 0x0000006700677308 */ /* 0x000e620000000800 */
[----:B0-----:R-:W-:-:S07]  /*5520*/  FMUL.FTZ R83, R101, R92 ;  /* 0x0000005c65537220 */ /* 0x001fce0000410000 */
[----:B------:R0:W2:Y:S08]  /*5530*/  MUFU.EX2 R127, R81 ;  /* 0x00000051007f7308 */ /* 0x0000b00000000800 */
[----:B------:R-:W4:Y:S01]  /*5540*/  MUFU.EX2 R83, R83 ;  /* 0x0000005300537308 */ /* 0x000f220000000800 */
[----:B0-----:R-:W-:Y:S01]  /*5550*/  LOP3.LUT R81, R80, 0xffffff80, RZ, 0xc0, !PT ;  /* 0xffffff8050517812 */ /* 0x001fe200078ec0ff */
[----:B------:R-:W-:-:S02]  /*5560*/  FMUL.FTZ R80, R101, R89 ;  /* 0x0000005965507220 */ /* 0x000fc40000410000 */
[----:B-1----:R-:W-:Y:S01]  /*5570*/  FMUL.FTZ R141, R103, R106 ;  /* 0x0000006a678d7220 */ /* 0x002fe20000410000 */
[----:B------:R-:W-:Y:S01]  /*5580*/  IADD3 R81, R81, R98, RZ ;  /* 0x0000006251517210 */ /* 0x000fe20007ffe0ff */
[----:B------:R-:W-:Y:S01]  /*5590*/  HFMA2.MMA R106, -RZ, RZ, 0, 9.5367431640625e-07 ;  /* 0x00000010ff6a7435 */ /* 0x000fe200000001ff */
[----:B------:R-:W-:Y:S01]  /*55a0*/  FMUL.FTZ R140, R103, R140 ;  /* 0x0000008c678c7220 */ /* 0x000fe20000410000 */
[----:B------:R-:W-:Y:S01]  /*55b0*/  MUFU.SIN R118, R82 ;  /* 0x0000005200767308 */ /* 0x000fe20000000400 */
[C---:B--2---:R-:W-:Y:S01]  /*55c0*/  FMUL.FTZ R126, R127.reuse, R126 ;  /* 0x0000007e7f7e7220 */ /* 0x044fe20000410000 */
[----:B---3--:R0:W-:Y:S01]  /*55d0*/  STS.128 [R81.X16], R64 ;  /* 0x0000004051007388 */ /* 0x0081e2000000cc00 */
[----:B------:R-:W-:Y:S02]  /*55e0*/  FMUL.FTZ R127, R127, R102 ;  /* 0x000000667f7f7220 */ /* 0x000fe40000410000 */
[----:B------:R-:W-:Y:S01]  /*55f0*/  FMUL.FTZ R102, R101, R84 ;  /* 0x0000005465667220 */ /* 0x000fe20000410000 */
[----:B----4-:R-:W-:Y:S02]  /*5600*/  STS.128 [R81.X16+0x200], R68 ;  /* 0x0002004451007388 */ /* 0x010fe4000000cc00 */
[----:B------:R1:W-:Y:S01]  /*5610*/  MUFU.COS R146, R82 ;  /* 0x0000005200927308 */ /* 0x0003e20000000000 */
[C---:B------:R-:W-:Y:S01]  /*5620*/  FMUL.FTZ R143, R83.reuse, R104 ;  /* 0x00000068538f7220 */ /* 0x040fe20000410000 */
[----:B------:R-:W-:Y:S01]  /*5630*/  STS.128 [R81.X16+0x400], R72 ;  /* 0x0004004851007388 */ /* 0x000fe2000000cc00 */
[----:B------:R-:W-:-:S02]  /*5640*/  FMUL.FTZ R142, R83, R142 ;  /* 0x0000008e538e7220 */ /* 0x000fc40000410000 */
[----:B------:R-:W-:Y:S01]  /*5650*/  FMUL.FTZ R104, R101, R55 ;  /* 0x0000003765687220 */ /* 0x000fe20000410000 */
[----:B------:R-:W-:Y:S01]  /*5660*/  STS.128 [R81.X16+0x600], R76 ;  /* 0x0006004c51007388 */ /* 0x000fe2000000cc00 */
[----:B------:R-:W-:-:S06]  /*5670*/  NOP ;  /* 0x0000000000007918 */ /* 0x000fcc0000000000 */
[----:B------:R-:W-:Y:S01]  /*5680*/  MUFU.SIN R112, R105 ;  /* 0x0000006900707308 */ /* 0x000fe20000000400 */
[----:B-1----:R-:W-:Y:S01]  /*5690*/  IADD3 R82, R97, 0x200, RZ ;  /* 0x0000020061527810 */ /* 0x002fe20007ffe0ff */
[----:B------:R-:W-:Y:S01]  /*56a0*/  @!P1 IMAD R82, R122, R133, UR7 ;  /* 0x000000077a529e24 */ /* 0x000fe2000f8e0285 */
[----:B------:R-:W5:Y:S01]  /*56b0*/  LDG.E.64 R138, [R138.64] ;  /* 0x0000001a8a8a7981 */ /* 0x000f62000c1e1b00 */
[----:B0-----:R-:W-:Y:S02]  /*56c0*/  IMAD R66, R98, 0x3, R81 ;  /* 0x0000000362427824 */ /* 0x001fe400078e0251 */
[----:B------:R-:W-:Y:S01]  /*56d0*/  @!P0 IMAD R133, R109, R124, UR7 ;  /* 0x000000076d858e24 */ /* 0x000fe2000f8e027c */
[----:B------:R-:W-:Y:S01]  /*56e0*/  SHF.L.U32 R67, R82, 0x3, RZ ;  /* 0x0000000352437819 */ /* 0x000fe200000006ff */
[----:B------:R0:W-:Y:S01]  /*56f0*/  MUFU.COS R113, R105 ;  /* 0x0000006900717308 */ /* 0x0001e20000000000 */
[----:B------:R-:W1:Y:S01]  /*5700*/  LDS.128 R68, [R66.X16] ;  /* 0x0000000042447984 */ /* 0x000e62000000cc00 */
[----:B------:R-:W-:-:S06]  /*5710*/  FMUL.FTZ R64, R101, R87 ;  /* 0x0000005765407220 */ /* 0x000fcc0000410000 */
[----:B------:R2:W-:Y:S01]  /*5720*/  MUFU.EX2 R134, R80 ;  /* 0x0000005000867308 */ /* 0x0005e20000000800 */
[C---:B0-----:R-:W-:Y:S01]  /*5730*/  FMUL.FTZ R105, R101.reuse, R90 ;  /* 0x0000005a65697220 */ /* 0x041fe20000410000 */
[----:B------:R-:W0:Y:S01]  /*5740*/  LDS.128 R72, [R66.X16+0x10] ;  /* 0x0000100042487984 */ /* 0x000e22000000cc00 */
[----:B------:R-:W-:Y:S02]  /*5750*/  FMUL.FTZ R150, R126, R142 ;  /* 0x0000008e7e967220 */ /* 0x000fe40000410000 */
[C---:B------:R-:W-:Y:S01]  /*5760*/  FMUL.FTZ R109, R101.reuse, R88 ;  /* 0x00000058656d7220 */ /* 0x040fe20000410000 */
[----:B------:R-:W3:Y:S01]  /*5770*/  LDS.128 R76, [R66.X16+0x20] ;  /* 0x00002000424c7984 */ /* 0x000ee2000000cc00 */
[----:B------:R-:W-:Y:S01]  /*5780*/  FMUL.FTZ R65, R101, R86 ;  /* 0x0000005665417220 */ /* 0x000fe20000410000 */
[----:B------:R-:W4:Y:S02]  /*5790*/  MUFU.EX2 R105, R105 ;  /* 0x0000006900697308 */ /* 0x000f240000000800 */
[----:B--2---:R-:W2:Y:S04]  /*57a0*/  LDS.128 R80, [R66.X16+0x30] ;  /* 0x0000300042507984 */ /* 0x004ea8000000cc00 */
[----:B------:R4:W-:Y:S02]  /*57b0*/  STS.64 [R67+0x39e0], R126 ;  /* 0x0039e07e43007388 */ /* 0x0009e40000000a00 */
[----:B------:R4:W-:Y:S01]  /*57c0*/  MUFU.EX2 R122, R102 ;  /* 0x00000066007a7308 */ /* 0x0009e20000000800 */
[----:B------:R-:W-:-:S07]  /*57d0*/  FFMA.FTZ R150, R127, R143, R150 ;  /* 0x0000008f7f967223 */ /* 0x000fce0000010096 */
[----:B------:R1:W-:Y:S01]  /*57e0*/  MUFU.EX2 R130, R64 ;  /* 0x0000004000827308 */ /* 0x0003e20000000800 */
[----:B----4-:R-:W-:Y:S01]  /*57f0*/  @!P0 IMAD.WIDE R102, R133, R106, UR28 ;  /* 0x0000001c85668e25 */ /* 0x010fe2000f8e026a */
[----:B------:R-:W-:-:S03]  /*5800*/  CS2R R66, SRZ ;  /* 0x0000000000427805 */ /* 0x000fc6000001ff00 */
[----:B------:R-:W-:Y:S02]  /*5810*/  FMUL.FTZ R133, R127, R142 ;  /* 0x0000008e7f857220 */ /* 0x000fe40000410000 */
[----:B------:R-:W-:Y:S01]  /*5820*/  FMUL.FTZ R137, R105, R108 ;  /* 0x0000006c69897220 */ /* 0x000fe20000410000 */
[----:B------:R4:W-:Y:S01]  /*5830*/  MUFU.EX2 R128, R65 ;  /* 0x0000004100807308 */ /* 0x0009e20000000800 */
[----:B------:R-:W-:Y:S02]  /*5840*/  FFMA.FTZ R148, R126, R143, -R133 ;  /* 0x0000008f7e947223 */ /* 0x000fe40000010885 */
[----:B-1----:R-:W-:Y:S02]  /*5850*/  FMUL.FTZ R64, R101, R85 ;  /* 0x0000005565407220 */ /* 0x002fe40000410000 */
[----:B------:R-:W-:Y:S02]  /*5860*/  FMUL.FTZ R136, R105, R136 ;  /* 0x0000008869887220 */ /* 0x000fe40000410000 */
[----:B------:R-:W-:Y:S01]  /*5870*/  FMUL.FTZ R106, R101, R54 ;  /* 0x00000036656a7220 */ /* 0x000fe20000410000 */
[----:B------:R1:W-:Y:S01]  /*5880*/  MUFU.EX2 R105, R104 ;  /* 0x0000006800697308 */ /* 0x0003e20000000800 */
[----:B----4-:R-:W-:-:S07]  /*5890*/  MOV R65, RZ ;  /* 0x000000ff00417202 */ /* 0x010fce0000000f00 */
[----:B------:R4:W-:Y:S01]  /*58a0*/  MUFU.EX2 R124, R64 ;  /* 0x00000040007c7308 */ /* 0x0009e20000000800 */
[----:B-1----:R-:W-:-:S07]  /*58b0*/  FMUL.FTZ R104, R140, R148 ;  /* 0x000000948c687220 */ /* 0x002fce0000410000 */
[----:B------:R1:W-:Y:S01]  /*58c0*/  MUFU.EX2 R149, R106 ;  /* 0x0000006a00957308 */ /* 0x0003e20000000800 */
[----:B----4-:R-:W-:Y:S01]  /*58d0*/  HFMA2.MMA R64, -RZ, RZ, 1.875, 0 ;  /* 0x3f800000ff407435 */ /* 0x010fe200000001ff */
[----:B------:R-:W-:Y:S06]  /*58e0*/  BAR.SYNC.DEFER_BLOCKING 0x0 ;  /* 0x0000000000007b1d */ /* 0x000fec0000010000 */
[----:B------:R-:W4:Y:S01]  /*58f0*/  MUFU.EX2 R109, R109 ;  /* 0x0000006d006d7308 */ /* 0x000f220000000800 */
[-C--:B-1----:R-:W-:Y:S02]  /*5900*/  FFMA.FTZ R106, R141, R150.reuse, R104 ;  /* 0x000000968d6a7223 */ /* 0x082fe40000010068 */
[----:B------:R-:W-:-:S04]  /*5910*/  FMUL.FTZ R150, R140, R150 ;  /* 0x000000968c967220 */ /* 0x000fc80000410000 */
[----:B------:R-:W-:Y:S01]  /*5920*/  FFMA.FTZ R150, R141, R148, -R150 ;  /* 0x000000948d967223 */ /* 0x000fe20000010896 */
[----:B------:R-:W-:Y:S01]  /*5930*/  MUFU.COS R111, R151 ;  /* 0x00000097006f7308 */ /* 0x000fe20000000000 */
[C---:B------:R-:W-:Y:S02]  /*5940*/  FMUL.FTZ R135, R134.reuse, R135 ;  /* 0x0000008786877220 */ /* 0x040fe40000410000 */
[----:B------:R-:W-:Y:S01]  /*5950*/  FMUL.FTZ R134, R134, R107 ;  /* 0x0000006b86867220 */ /* 0x000fe20000410000 */
[----:B------:R1:W5:Y:S02]  /*5960*/  @!P0 LDG.E.128 R64, [R102.64] ;  /* 0x0000001a66408981 */ /* 0x000364000c1e1d00 */
[C---:B-1----:R-:W-:Y:S02]  /*5970*/  FMUL.FTZ R103, R136.reuse, R150 ;  /* 0x0000009688677220 */ /* 0x042fe40000410000 */
[-C--:B------:R-:W-:Y:S02]  /*5980*/  FMUL.FTZ R102, R136, R106.reuse ;  /* 0x0000006a88667220 */ /* 0x080fe40000410000 */
[----:B------:R-:W-:-:S02]  /*5990*/  FFMA.FTZ R103, R137, R106, R103 ;  /* 0x0000006a89677223 */ /* 0x000fc40000010067 */
[----:B------:R-:W-:Y:S02]  /*59a0*/  FFMA.FTZ R150, R137, R150, -R102 ;  /* 0x0000009689967223 */ /* 0x000fe40000010866 */
[C---:B------:R-:W-:Y:S02]  /*59b0*/  FMUL.FTZ R106, R134.reuse, R103 ;  /* 0x00000067866a7220 */ /* 0x040fe40000410000 */
[C---:B----4-:R-:W-:Y:S02]  /*59c0*/  FMUL.FTZ R133, R109.reuse, R110 ;  /* 0x0000006e6d857220 */ /* 0x050fe40000410000 */
[----:B------:R-:W-:Y:S02]  /*59d0*/  FMUL.FTZ R110, R134, R150 ;  /* 0x00000096866e7220 */ /* 0x000fe40000410000 */
[----:B------:R-:W-:Y:S02]  /*59e0*/  FMUL.FTZ R132, R109, R132 ;  /* 0x000000846d847220 */ /* 0x000fe40000410000 */
[----:B------:R-:W-:-:S02]  /*59f0*/  FFMA.FTZ R150, R135, R150, -R106 ;  /* 0x0000009687967223 */ /* 0x000fc4000001086a */
[----:B------:R-:W-:Y:S02]  /*5a00*/  FFMA.FTZ R110, R135, R103, R110 ;  /* 0x00000067876e7223 */ /* 0x000fe4000001006e */
[----:B------:R-:W-:Y:S02]  /*5a10*/  FMUL.FTZ R107, R132, R150 ;  /* 0x00000096846b7220 */ /* 0x000fe40000410000 */
[C---:B------:R-:W-:Y:S02]  /*5a20*/  FMUL.FTZ R104, R101.reuse, R52 ;  /* 0x0000003465687220 */ /* 0x040fe40000410000 */
[C---:B------:R-:W-:Y:S02]  /*5a30*/  FMUL.FTZ R131, R130.reuse, R131 ;  /* 0x0000008382837220 */ /* 0x040fe40000410000 */
[----:B------:R-:W-:Y:S02]  /*5a40*/  FMUL.FTZ R102, R101, R51 ;  /* 0x0000003365667220 */ /* 0x000fe40000410000 */
[----:B------:R-:W-:-:S02]  /*5a50*/  FMUL.FTZ R130, R130, R119 ;  /* 0x0000007782827220 */ /* 0x000fc40000410000 */
[-C--:B------:R-:W-:Y:S02]  /*5a60*/  FMUL.FTZ R103, R132, R110.reuse ;  /* 0x0000006e84677220 */ /* 0x080fe40000410000 */
[C---:B------:R-:W-:Y:S01]  /*5a70*/  FFMA.FTZ R107, R133.reuse, R110, R107 ;  /* 0x0000006e856b7223 */ /* 0x040fe2000001006b */
[----:B------:R-:W1:Y:S01]  /*5a80*/  MUFU.EX2 R104, R104 ;  /* 0x0000006800687308 */ /* 0x000e620000000800 */
[----:B------:R-:W-:Y:S02]  /*5a90*/  FFMA.FTZ R103, R133, R150, -R103 ;  /* 0x0000009685677223 */ /* 0x000fe40000010867 */
[----:B------:R-:W-:Y:S02]  /*5aa0*/  FMUL.FTZ R110, R130, R107 ;  /* 0x0000006b826e7220 */ /* 0x000fe40000410000 */
[C---:B------:R-:W-:Y:S02]  /*5ab0*/  FMUL.FTZ R129, R128.reuse, R129 ;  /* 0x0000008180817220 */ /* 0x040fe40000410000 */
[----:B------:R-:W-:Y:S01]  /*5ac0*/  FMUL.FTZ R128, R128, R121 ;  /* 0x0000007980807220 */ /* 0x000fe20000410000 */
[----:B------:R-:W4:Y:S01]  /*5ad0*/  MUFU.EX2 R102, R102 ;  /* 0x0000006600667308 */ /* 0x000f220000000800 */
[----:B------:R-:W-:-:S02]  /*5ae0*/  FMUL.FTZ R108, R101, R53 ;  /* 0x00000035656c7220 */ /* 0x000fc40000410000 */
[----:B------:R-:W-:Y:S02]  /*5af0*/  FMUL.FTZ R121, R105, R144 ;  /* 0x0000009069797220 */ /* 0x000fe40000410000 */
[----:B------:R-:W-:Y:S02]  /*5b00*/  FMUL.FTZ R101, R101, R50 ;  /* 0x0000003265657220 */ /* 0x000fe40000410000 */
[-C--:B------:R-:W-:Y:S02]  /*5b10*/  FMUL.FTZ R144, R130, R103.reuse ;  /* 0x0000006782907220 */ /* 0x080fe40000410000 */
[C---:B------:R-:W-:Y:S01]  /*5b20*/  FFMA.FTZ R110, R131.reuse, R103, -R110 ;  /* 0x00000067836e7223 */ /* 0x040fe2000001086e */
[----:B------:R0:W2:Y:S01]  /*5b30*/  MUFU.EX2 R106, R101 ;  /* 0x00000065006a7308 */ /* 0x0000a20000000800 */
[----:B------:R-:W-:Y:S02]  /*5b40*/  FFMA.FTZ R144, R131, R107, R144 ;  /* 0x0000006b83907223 */ /* 0x000fe40000010090 */
[----:B------:R-:W-:-:S02]  /*5b50*/  FMUL.FTZ R103, R128, R110 ;  /* 0x0000006e80677220 */ /* 0x000fc40000410000 */
[----:B------:R-:W-:-:S03]  /*5b60*/  FMUL.FTZ R125, R124, R125 ;  /* 0x0000007d7c7d7220 */ /* 0x000fc60000410000 */
[----:B------:R-:W2:Y:S01]  /*5b70*/  MUFU.SIN R109, R151 ;  /* 0x00000097006d7308 */ /* 0x000ea20000000400 */
[----:B------:R-:W-:Y:S02]  /*5b80*/  FMUL.FTZ R124, R124, R123 ;  /* 0x0000007b7c7c7220 */ /* 0x000fe40000410000 */
[-C--:B0-----:R-:W-:Y:S02]  /*5b90*/  FMUL.FTZ R101, R128, R144.reuse ;  /* 0x0000009080657220 */ /* 0x081fe40000410000 */
[C---:B------:R-:W-:Y:S02]  /*5ba0*/  FFMA.FTZ R103, R129.reuse, R144, R103 ;  /* 0x0000009081677223 */ /* 0x040fe40000010067 */
[C---:B-1----:R-:W-:Y:S02]  /*5bb0*/  FMUL.FTZ R115, R104.reuse, R115 ;  /* 0x0000007368737220 */ /* 0x042fe40000410000 */
[----:B------:R-:W-:Y:S02]  /*5bc0*/  FMUL.FTZ R114, R104, R114 ;  /* 0x0000007268727220 */ /* 0x000fe40000410000 */
[----:B------:R-:W-:-:S02]  /*5bd0*/  FFMA.FTZ R101, R129, R110, -R101 ;  /* 0x0000006e81657223 */ /* 0x000fc40000010865 */
[----:B------:R-:W-:Y:S01]  /*5be0*/  FMUL.FTZ R104, R124, R103 ;  /* 0x000000677c687220 */ /* 0x000fe20000410000 */
[----:B------:R-:W0:Y:S01]  /*5bf0*/  MUFU.EX2 R108, R108 ;  /* 0x0000006c006c7308 */ /* 0x000e220000000800 */
[C---:B----4-:R-:W-:Y:S02]  /*5c00*/  FMUL.FTZ R113, R102.reuse, R113 ;  /* 0x0000007166717220 */ /* 0x050fe40000410000 */
[----:B------:R-:W-:Y:S01]  /*5c10*/  FMUL.FTZ R112, R102, R112 ;  /* 0x0000007066707220 */ /* 0x000fe20000410000 */
[----:B------:R-:W-:Y:S01]  /*5c20*/  PRMT R102, RZ, 0x5410, R68 ;  /* 0x00005410ff667816 */ /* 0x000fe20000000044 */
[----:B------:R-:W-:Y:S01]  /*5c30*/  FFMA.FTZ R110, R125, R101, -R104 ;  /* 0x000000657d6e7223 */ /* 0x000fe20000010868 */
[----:B------:R-:W-:Y:S02]  /*5c40*/  PRMT R104, RZ, 0x7610, R68 ;  /* 0x00007610ff687816 */ /* 0x000fe40000000044 */
[----:B------:R-:W-:Y:S01]  /*5c50*/  PRMT R68, RZ, 0x5410, R60 ;  /* 0x00005410ff447816 */ /* 0x000fe2000000003c */
[----:B------:R-:W-:-:S02]  /*5c60*/  FMUL.FTZ R193, R102, R93 ;  /* 0x0000005d66c17220 */ /* 0x000fc40000410000 */
[C---:B--2---:R-:W-:Y:S02]  /*5c70*/  FMUL.FTZ R111, R106.reuse, R111 ;  /* 0x0000006f6a6f7220 */ /* 0x044fe40000410000 */
[----:B------:R-:W-:Y:S02]  /*5c80*/  FMUL.FTZ R109, R106, R109 ;  /* 0x0000006d6a6d7220 */ /* 0x000fe40000410000 */
[----:B------:R-:W-:Y:S01]  /*5c90*/  FMUL.FTZ R106, R124, R101 ;  /* 0x000000657c6a7220 */ /* 0x000fe20000410000 */
[--C-:B------:R-:W-:Y:S01]  /*5ca0*/  PRMT R101, RZ, 0x7610, R69.reuse ;  /* 0x00007610ff657816 */ /* 0x100fe20000000045 */
[----:B------:R-:W-:Y:S02]  /*5cb0*/  FMUL.FTZ R191, R104, R93 ;  /* 0x0000005d68bf7220 */ /* 0x000fe40000410000 */
[C---:B------:R-:W-:Y:S02]  /*5cc0*/  FMUL.FTZ R193, R68.reuse, R193 ;  /* 0x000000c144c17220 */ /* 0x040fe40000410000 */
[----:B------:R-:W-:Y:S01]  /*5cd0*/  FMUL.FTZ R120, R105, R120 ;  /* 0x0000007869787220 */ /* 0x000fe20000410000 */
[----:B------:R-:W-:Y:S01]  /*5ce0*/  PRMT R105, RZ, 0x7610, R60 ;  /* 0x00007610ff697816 */ /* 0x000fe2000000003c */
[----:B------:R-:W-:Y:S01]  /*5cf0*/  FFMA.FTZ R144, R125, R103, R106 ;  /* 0x000000677d907223 */ /* 0x000fe2000001006a */
[----:B------:R-:W-:Y:S01]  /*5d00*/  PRMT R103, RZ, 0x5410, R69 ;  /* 0x00005410ff677816 */ /* 0x000fe20000000045 */
[----:B------:R-:W-:-:S02]  /*5d10*/  FMUL.FTZ R191, R68, R191 ;  /* 0x000000bf44bf7220 */ /* 0x000fc40000410000 */
[----:B------:R-:W-:Y:S02]  /*5d20*/  FMUL.FTZ R195, R101, R92 ;  /* 0x0000005c65c37220 */ /* 0x000fe40000410000 */
[----:B------:R-:W-:Y:S02]  /*5d30*/  FMUL.FTZ R106, R193, R142 ;  /* 0x0000008ec16a7220 */ /* 0x000fe40000410000 */
[C---:B0-----:R-:W-:Y:S02]  /*5d40*/  FMUL.FTZ R117, R108.reuse, R117 ;  /* 0x000000756c757220 */ /* 0x041fe40000410000 */
[----:B------:R-:W-:Y:S02]  /*5d50*/  FMUL.FTZ R116, R108, R116 ;  /* 0x000000746c747220 */ /* 0x000fe40000410000 */
[----:B------:R-:W-:Y:S02]  /*5d60*/  FMUL.FTZ R68, R191, R142 ;  /* 0x0000008ebf447220 */ /* 0x000fe40000410000 */
[----:B------:R-:W-:-:S02]  /*5d70*/  FMUL.FTZ R194, R103, R92 ;  /* 0x0000005c67c27220 */ /* 0x000fc40000410000 */
[----:B------:R-:W-:Y:S02]  /*5d80*/  FMUL.FTZ R195, R105, R195 ;  /* 0x000000c369c37220 */ /* 0x000fe40000410000 */
[-C--:B------:R-:W-:Y:S01]  /*5d90*/  FFMA.FTZ R108, R191, R143.reuse, R106 ;  /* 0x0000008fbf6c7223 */ /* 0x080fe2000001006a */
[----:B------:R-:W-:Y:S01]  /*5da0*/  PRMT R106, RZ, 0x5410, R70 ;  /* 0x00005410ff6a7816 */ /* 0x000fe20000000046 */
[----:B------:R-:W-:Y:S02]  /*5db0*/  FFMA.FTZ R69, R193, R143, -R68 ;  /* 0x0000008fc1457223 */ /* 0x000fe40000010844 */
        /* <DEDUP_REMOVED lines=29> */
[----:B------:R-:W-:Y:S02]  /*5f90*/  FMUL.FTZ R196, R145, R196 ;  /* 0x000000c491c47220 */ /* 0x000fe40000410000 */
[----:B------:R-:W-:Y:S02]  /*5fa0*/  FFMA.FTZ R69, R137, R70, -R69 ;  /* 0x0000004689457223 */ /* 0x000fe40000010845 */
[----:B------:R-:W-:Y:S02]  /*5fb0*/  FADD.FTZ R68, R197, R68 ;  /* 0x00000044c5447221 */ /* 0x000fe40000010000 */
[----:B------:R-:W-:Y:S02]  /*5fc0*/  FFMA.FTZ R110, R123, R144, R110 ;  /* 0x000000907b6e7223 */ /* 0x000fe4000001006e */
[----:B------:R-:W-:Y:S02]  /*5fd0*/  FADD.FTZ R69, R196, R69 ;  /* 0x00000045c4457221 */ /* 0x000fe40000010000 */
[----:B------:R-:W-:-:S02]  /*5fe0*/  FMUL.FTZ R70, R134, R68 ;  /* 0x0000004486467220 */ /* 0x000fc40000410000 */
[C---:B------:R-:W-:Y:S02]  /*5ff0*/  FMUL.FTZ R145, R120.reuse, R71 ;  /* 0x0000004778917220 */ /* 0x040fe40000410000 */
[C---:B------:R-:W-:Y:S02]  /*6000*/  FMUL.FTZ R119, R149.reuse, R146 ;  /* 0x0000009295777220 */ /* 0x040fe40000410000 */
[----:B------:R-:W-:Y:S02]  /*6010*/  FMUL.FTZ R118, R149, R118 ;  /* 0x0000007695767220 */ /* 0x000fe40000410000 */
[-C--:B------:R-:W-:Y:S02]  /*6020*/  FMUL.FTZ R144, R120, R110.reuse ;  /* 0x0000006e78907220 */ /* 0x080fe40000410000 */
[-C--:B------:R-:W-:Y:S02]  /*6030*/  FFMA.FTZ R70, R135, R69.reuse, -R70 ;  /* 0x0000004587467223 */ /* 0x080fe40000010846 */
[----:B------:R-:W-:Y:S01]  /*6040*/  FFMA.FTZ R149, R121, R110, R145 ;  /* 0x0000006e79957223 */ /* 0x000fe20000010091 */
[----:B------:R-:W-:Y:S01]  /*6050*/  PRMT R110, RZ, 0x5410, R72 ;  /* 0x00005410ff6e7816 */ /* 0x000fe20000000048 */
[----:B------:R-:W-:-:S02]  /*6060*/  FMUL.FTZ R69, R134, R69 ;  /* 0x0000004586457220 */ /* 0x000fc40000410000 */
[----:B------:R-:W-:Y:S01]  /*6070*/  FFMA.FTZ R71, R121, R71, -R144 ;  /* 0x0000004779477223 */ /* 0x000fe20000010890 */
[----:B------:R-:W-:Y:S01]  /*6080*/  PRMT R144, RZ, 0x7610, R72 ;  /* 0x00007610ff907816 */ /* 0x000fe20000000048 */
[----:B------:R-:W-:Y:S01]  /*6090*/  FFMA.FTZ R69, R135, R68, R69 ;  /* 0x0000004487457223 */ /* 0x000fe20000010045 */
[----:B------:R-:W-:Y:S01]  /*60a0*/  PRMT R68, RZ, 0x5410, R62 ;  /* 0x00005410ff447816 */ /* 0x000fe2000000003e */
[-C--:B------:R-:W-:Y:S02]  /*60b0*/  FMUL.FTZ R201, R110, R89.reuse ;  /* 0x000000596ec97220 */ /* 0x080fe40000410000 */
[----:B------:R-:W-:Y:S02]  /*60c0*/  FMUL.FTZ R200, R144, R89 ;  /* 0x0000005990c87220 */ /* 0x000fe40000410000 */
[C---:B------:R-:W-:Y:S01]  /*60d0*/  FMUL.FTZ R201, R68.reuse, R201 ;  /* 0x000000c944c97220 */ /* 0x040fe20000410000 */
[----:B------:R-:W-:Y:S01]  /*60e0*/  PRMT R147, RZ, 0x7610, R73 ;  /* 0x00007610ff937816 */ /* 0x000fe20000000049 */
[----:B------:R-:W-:-:S02]  /*60f0*/  FMUL.FTZ R200, R68, R200 ;  /* 0x000000c844c87220 */ /* 0x000fc40000410000 */
[----:B------:R-:W-:Y:S01]  /*6100*/  FADD.FTZ R70, R201, R70 ;  /* 0x00000046c9467221 */ /* 0x000fe20000010000 */
[----:B------:R-:W-:Y:S01]  /*6110*/  PRMT R145, RZ, 0x5410, R73 ;  /* 0x00005410ff917816 */ /* 0x000fe20000000049 */
[----:B------:R-:W-:Y:S01]  /*6120*/  FADD.FTZ R69, R200, R69 ;  /* 0x00000045c8457221 */ /* 0x000fe20000010000 */
[----:B------:R-:W-:Y:S01]  /*6130*/  PRMT R146, RZ, 0x7610, R62 ;  /* 0x00007610ff927816 */ /* 0x000fe2000000003e */
[----:B------:R-:W-:Y:S02]  /*6140*/  FMUL.FTZ R202, R147, R88 ;  /* 0x0000005893ca7220 */ /* 0x000fe40000410000 */
[C---:B------:R-:W-:Y:S02]  /*6150*/  FMUL.FTZ R72, R132.reuse, R70 ;  /* 0x0000004684487220 */ /* 0x040fe40000410000 */
[----:B------:R-:W-:Y:S02]  /*6160*/  FMUL.FTZ R203, R145, R88 ;  /* 0x0000005891cb7220 */ /* 0x000fe40000410000 */
[----:B------:R-:W-:-:S02]  /*6170*/  FMUL.FTZ R68, R132, R69 ;  /* 0x0000004584447220 */ /* 0x000fc40000410000 */
[C---:B------:R-:W-:Y:S02]  /*6180*/  FMUL.FTZ R202, R146.reuse, R202 ;  /* 0x000000ca92ca7220 */ /* 0x040fe40000410000 */
[C---:B------:R-:W-:Y:S02]  /*6190*/  FFMA.FTZ R69, R133.reuse, R69, R72 ;  /* 0x0000004585457223 */ /* 0x040fe40000010048 */
[----:B------:R-:W-:Y:S01]  /*61a0*/  FMUL.FTZ R203, R146, R203 ;  /* 0x000000cb92cb7220 */ /* 0x000fe20000410000 */
[----:B------:R-:W-:Y:S01]  /*61b0*/  PRMT R146, RZ, 0x5410, R74 ;  /* 0x00005410ff927816 */ /* 0x000fe2000000004a */
[----:B------:R-:W-:Y:S02]  /*61c0*/  FFMA.FTZ R68, R133, R70, -R68 ;  /* 0x0000004685447223 */ /* 0x000fe40000010844 */
[----:B------:R-:W-:Y:S01]  /*61d0*/  FADD.FTZ R69, R202, R69 ;  /* 0x00000045ca457221 */ /* 0x000fe20000010000 */
[----:B------:R-:W-:Y:S01]  /*61e0*/  PRMT R73, RZ, 0x5410, R63 ;  /* 0x00005410ff497816 */ /* 0x000fe2000000003f */
[----:B------:R-:W-:Y:S01]  /*61f0*/  FADD.FTZ R68, R203, R68 ;  /* 0x00000044cb447221 */ /* 0x000fe20000010000 */
[----:B------:R-:W-:Y:S01]  /*6200*/  PRMT R148, RZ, 0x7610, R74 ;  /* 0x00007610ff947816 */ /* 0x000fe2000000004a */
[----:B------:R-:W-:-:S02]  /*6210*/  FMUL.FTZ R70, R130, R69 ;  /* 0x0000004582467220 */ /* 0x000fc40000410000 */
[-C--:B------:R-:W-:Y:S02]  /*6220*/  FMUL.FTZ R205, R146, R87.reuse ;  /* 0x0000005792cd7220 */ /* 0x080fe40000410000 */
[-C--:B------:R-:W-:Y:S02]  /*6230*/  FFMA.FTZ R70, R131, R68.reuse, -R70 ;  /* 0x0000004483467223 */ /* 0x080fe40000010846 */
[----:B------:R-:W-:Y:S02]  /*6240*/  FMUL.FTZ R204, R148, R87 ;  /* 0x0000005794cc7220 */ /* 0x000fe40000410000 */
[----:B------:R-:W-:Y:S02]  /*6250*/  FMUL.FTZ R205, R73, R205 ;  /* 0x000000cd49cd7220 */ /* 0x000fe40000410000 */
[----:B------:R-:W-:Y:S01]  /*6260*/  FMUL.FTZ R68, R130, R68 ;  /* 0x0000004482447220 */ /* 0x000fe20000410000 */
[----:B------:R-:W-:Y:S01]  /*6270*/  PRMT R151, RZ, 0x7610, R75 ;  /* 0x00007610ff977816 */ /* 0x000fe2000000004b */
[----:B------:R-:W-:-:S02]  /*6280*/  FMUL.FTZ R72, R118, R149 ;  /* 0x0000009576487220 */ /* 0x000fc40000410000 */
[----:B------:R-:W-:Y:S02]  /*6290*/  FMUL.FTZ R74, R118, R71 ;  /* 0x00000047764a7220 */ /* 0x000fe40000410000 */
[----:B------:R-:W-:Y:S02]  /*62a0*/  FMUL.FTZ R204, R73, R204 ;  /* 0x000000cc49cc7220 */ /* 0x000fe40000410000 */
[----:B------:R-:W-:Y:S02]  /*62b0*/  FFMA.FTZ R69, R131, R69, R68 ;  /* 0x0000004583457223 */ /* 0x000fe40000010044 */
[----:B------:R-:W-:Y:S02]  /*62c0*/  FADD.FTZ R70, R205, R70 ;  /* 0x00000046cd467221 */ /* 0x000fe40000010000 */
[C---:B------:R-:W-:Y:S01]  /*62d0*/  FFMA.FTZ R72, R119.reuse, R71, -R72 ;  /* 0x0000004777487223 */ /* 0x040fe20000010848 */
[----:B------:R-:W-:Y:S01]  /*62e0*/  PRMT R71, RZ, 0x7610, R63 ;  /* 0x00007610ff477816 */ /* 0x000fe2000000003f */
[----:B------:R-:W-:Y:S01]  /*62f0*/  FFMA.FTZ R74, R119, R149, R74 ;  /* 0x00000095774a7223 */ /* 0x000fe2000001004a */
[----:B------:R-:W-:Y:S01]  /*6300*/  PRMT R149, RZ, 0x5410, R75 ;  /* 0x00005410ff957816 */ /* 0x000fe2000000004b */
[----:B------:R-:W-:-:S02]  /*6310*/  FADD.FTZ R69, R204, R69 ;  /* 0x00000045cc457221 */ /* 0x000fc40000010000 */
[C---:B------:R-:W-:Y:S02]  /*6320*/  FMUL.FTZ R68, R128.reuse, R70 ;  /* 0x0000004680447220 */ /* 0x040fe40000410000 */
[-C--:B------:R-:W-:Y:S02]  /*6330*/  FMUL.FTZ R207, R151, R86.reuse ;  /* 0x0000005697cf7220 */ /* 0x080fe40000410000 */
[-C--:B------:R-:W-:Y:S02]  /*6340*/  FFMA.FTZ R68, R129, R69.reuse, R68 ;  /* 0x0000004581447223 */ /* 0x080fe40000010044 */
[----:B------:R-:W-:Y:S02]  /*6350*/  FMUL.FTZ R206, R149, R86 ;  /* 0x0000005695ce7220 */ /* 0x000fe40000410000 */
[----:B------:R-:W-:Y:S02]  /*6360*/  FMUL.FTZ R69, R128, R69 ;  /* 0x0000004580457220 */ /* 0x000fe40000410000 */
[C---:B------:R-:W-:Y:S01]  /*6370*/  FMUL.FTZ R207, R71.reuse, R207 ;  /* 0x000000cf47cf7220 */ /* 0x040fe20000410000 */
[----:B---3--:R-:W-:Y:S01]  /*6380*/  PRMT R150, RZ, 0x5410, R76 ;  /* 0x00005410ff967816 */ /* 0x008fe2000000004c */
        /* <DEDUP_REMOVED lines=11> */
[----:B------:R-:W-:Y:S01]  /*6440*/  FMUL.FTZ R213, R75, R213 ;  /* 0x000000d54bd57220 */ /* 0x000fe20000410000 */
[----:B------:R-:W-:Y:S01]  /*6450*/  PRMT R155, RZ, 0x7610, R77 ;  /* 0x00007610ff9b7816 */ /* 0x000fe2000000004d */
[----:B------:R-:W-:Y:S02]  /*6460*/  FMUL.FTZ R71, R116, R74 ;  /* 0x0000004a74477220 */ /* 0x000fe40000410000 */
[----:B------:R-:W-:Y:S02]  /*6470*/  FFMA.FTZ R69, R125, R68, R69 ;  /* 0x000000447d457223 */ /* 0x000fe40000010045 */
[----:B------:R-:W-:-:S02]  /*6480*/  FMUL.FTZ R212, R75, R212 ;  /* 0x000000d44bd47220 */ /* 0x000fc40000410000 */
[----:B------:R-:W-:Y:S01]  /*6490*/  FADD.FTZ R70, R213, R70 ;  /* 0x00000046d5467221 */ /* 0x000fe20000010000 */
[----:B------:R-:W-:Y:S01]  /*64a0*/  PRMT R153, RZ, 0x5410, R77 ;  /* 0x00005410ff997816 */ /* 0x000fe2000000004d */
[----:B------:R-:W-:Y:S01]  /*64b0*/  FFMA.FTZ R73, R117, R72, -R71 ;  /* 0x0000004875497223 */ /* 0x000fe20000010847 */
[----:B------:R-:W-:Y:S01]  /*64c0*/  PRMT R71, RZ, 0x7610, R56 ;  /* 0x00007610ff477816 */ /* 0x000fe20000000038 */
[----:B------:R-:W-:Y:S02]  /*64d0*/  FADD.FTZ R69, R212, R69 ;  /* 0x00000045d4457221 */ /* 0x000fe40000010000 */
        /* <DEDUP_REMOVED lines=19> */
[C---:B------:R-:W-:Y:S01]  /*6610*/  FMUL.FTZ R218, R70.reuse, R218 ;  /* 0x000000da46da7220 */ /* 0x040fe20000410000 */
[--C-:B------:R-:W-:Y:S01]  /*6620*/  PRMT R157, RZ, 0x5410, R79.reuse ;  /* 0x00005410ff9d7816 */ /* 0x100fe2000000004f */
[----:B------:R-:W-:Y:S01]  /*6630*/  FFMA.FTZ R72, R117, R74, R72 ;  /* 0x0000004a75487223 */ /* 0x000fe20000010048 */
[----:B------:R-:W-:Y:S01]  /*6640*/  PRMT R79, RZ, 0x7610, R79 ;  /* 0x00007610ff4f7816 */ /* 0x000fe2000000004f */
[----:B------:R-:W-:Y:S02]  /*6650*/  FMUL.FTZ R219, R70, R219 ;  /* 0x000000db46db7220 */ /* 0x000fe40000410000 */
[----:B------:R-:W-:Y:S02]  /*6660*/  FFMA.FTZ R68, R121, R68, R69 ;  /* 0x0000004479447223 */ /* 0x000fe40000010045 */
[----:B------:R-:W-:Y:S01]  /*6670*/  FADD.FTZ R71, R218, R71 ;  /* 0x00000047da477221 */ /* 0x000fe20000010000 */
[----:B------:R-:W-:Y:S01]  /*6680*/  PRMT R75, RZ, 0x7610, R57 ;  /* 0x00007610ff4b7816 */ /* 0x000fe20000000039 */
[----:B------:R-:W-:-:S02]  /*6690*/  FMUL.FTZ R70, R114, R72 ;  /* 0x0000004872467220 */ /* 0x000fc40000410000 */
[----:B------:R-:W-:Y:S02]  /*66a0*/  FADD.FTZ R68, R219, R68 ;  /* 0x00000044db447221 */ /* 0x000fe40000010000 */
[----:B------:R-:W-:Y:S02]  /*66b0*/  FMUL.FTZ R69, R118, R71 ;  /* 0x0000004776457220 */ /* 0x000fe40000410000 */
[----:B------:R-:W-:Y:S02]  /*66c0*/  FMUL.FTZ R220, R79, R54 ;  /* 0x000000364fdc7220 */ /* 0x000fe40000410000 */
[-C--:B------:R-:W-:Y:S02]  /*66d0*/  FFMA.FTZ R74, R115, R73.reuse, -R70 ;  /* 0x00000049734a7223 */ /* 0x080fe40000010846 */
[----:B------:R-:W-:Y:S02]  /*66e0*/  FMUL.FTZ R73, R114, R73 ;  /* 0x0000004972497220 */ /* 0x000fe40000410000 */
[----:B------:R-:W-:-:S02]  /*66f0*/  FFMA.FTZ R69, R119, R68, R69 ;  /* 0x0000004477457223 */ /* 0x000fc40000010045 */
[----:B------:R-:W-:Y:S02]  /*6700*/  FMUL.FTZ R221, R157, R54 ;  /* 0x000000369ddd7220 */ /* 0x000fe40000410000 */
[----:B------:R-:W-:Y:S02]  /*6710*/  FMUL.FTZ R68, R118, R68 ;  /* 0x0000004476447220 */ /* 0x000fe40000410000 */
[----:B------:R-:W-:Y:S02]  /*6720*/  FMUL.FTZ R220, R75, R220 ;  /* 0x000000dc4bdc7220 */ /* 0x000fe40000410000 */
[----:B------:R-:W-:Y:S02]  /*6730*/  FFMA.FTZ R73, R115, R72, R73 ;  /* 0x0000004873497223 */ /* 0x000fe40000010049 */
[----:B------:R-:W-:Y:S02]  /*6740*/  FMUL.FTZ R221, R75, R221 ;  /* 0x000000dd4bdd7220 */ /* 0x000fe40000410000 */
[----:B------:R-:W-:-:S02]  /*6750*/  FFMA.FTZ R68, R119, R71, -R68 ;  /* 0x0000004777447223 */ /* 0x000fc40000010844 */
[----:B------:R-:W-:Y:S02]  /*6760*/  FADD.FTZ R69, R220, R69 ;  /* 0x00000045dc457221 */ /* 0x000fe40000010000 */
[----:B------:R-:W-:Y:S02]  /*6770*/  FMUL.FTZ R71, R112, R73 ;  /* 0x0000004970477220 */ /* 0x000fe40000410000 */
[----:B------:R-:W-:Y:S02]  /*6780*/  FADD.FTZ R68, R221, R68 ;  /* 0x00000044dd447221 */ /* 0x000fe40000010000 */
[----:B------:R-:W-:Y:S02]  /*6790*/  FMUL.FTZ R70, R116, R69 ;  /* 0x0000004574467220 */ /* 0x000fe40000410000 */
[-C--:B------:R-:W-:Y:S02]  /*67a0*/  FMUL.FTZ R72, R112, R74.reuse ;  /* 0x0000004a70487220 */ /* 0x080fe40000410000 */
[----:B------:R-:W-:-:S02]  /*67b0*/  FFMA.FTZ R74, R113, R74, -R71 ;  /* 0x0000004a714a7223 */ /* 0x000fc40000010847 */
[-C--:B------:R-:W-:Y:S01]  /*67c0*/  FFMA.FTZ R71, R117, R68.reuse, -R70 ;  /* 0x0000004475477223 */ /* 0x080fe20000010846 */
[--C-:B------:R-:W-:Y:S01]  /*67d0*/  PRMT R156, RZ, 0x5410, R80.reuse ;  /* 0x00005410ff9c7816 */ /* 0x100fe20000000050 */
[----:B------:R-:W-:Y:S01]  /*67e0*/  FMUL.FTZ R68, R116, R68 ;  /* 0x0000004474447220 */ /* 0x000fe20000410000 */
[----:B------:R-:W-:-:S03]  /*67f0*/  PRMT R80, RZ, 0x7610, R80 ;  /* 0x00007610ff507816 */ /* 0x000fc60000000050 */
[----:B------:R-:W-:Y:S01]  /*6800*/  FFMA.FTZ R68, R117, R69, R68 ;  /* 0x0000004575447223 */ /* 0x000fe20000010044 */
[----:B------:R-:W-:Y:S01]  /*6810*/  PRMT R69, RZ, 0x5410, R58 ;  /* 0x00005410ff457816 */ /* 0x000fe2000000003a */
[-C--:B------:R-:W-:Y:S02]  /*6820*/  FMUL.FTZ R222, R156, R53.reuse ;  /* 0x000000359cde7220 */ /* 0x080fe40000410000 */
        /* <DEDUP_REMOVED lines=9> */
[-C--:B------:R-:W-:Y:S02]  /*68c0*/  FMUL.FTZ R217, R81, R52.reuse ;  /* 0x0000003451d97220 */ /* 0x080fe40000410000 */
[C---:B------:R-:W-:Y:S02]  /*68d0*/  FMUL.FTZ R69, R114.reuse, R71 ;  /* 0x0000004772457220 */ /* 0x040fe40000410000 */
        /* <DEDUP_REMOVED lines=25> */
[----:B------:R-:W-:Y:S02]  /*6a70*/  FMUL.FTZ R75, R109, R70 ;  /* 0x000000466d4b7220 */ /* 0x000fe40000410000 */
        /* <DEDUP_REMOVED lines=29> */
.L_x_7423:
[----:B0-----:R-:W-:Y:S05]  /*6c50*/  BSYNC B0 ;  /* 0x0000000000007941 */ /* 0x001fea0003800000 */
.L_x_7422:
        /* <DEDUP_REMOVED lines=51> */
.L_x_7530:
        /* <DEDUP_REMOVED lines=70> */
.L_x_7531:
        /* <DEDUP_REMOVED lines=20> */
[----:B------:R-:W-:Y:S05]  /*7530*/  CALL.REL.NOINC `($__internal_178_$__cuda_sm70_shflsync_idx_p) ;  /* 0x00008fc000007944 */ /* 0x000fea0003c00000 */
.L_x_7428:
[----:B------:R-:W-:Y:S05]  /*7540*/  BRA.CONV ~URZ, `(.L_x_7429) ;  /* 0x000000637f007947 */ /* 0x000fea000b800000 */
[----:B0-----:R-:W-:Y:S01]  /*7550*/  HFMA2.MMA R73, -RZ, RZ, 0, 1.847743988037109375e-06 ;  /* 0x0000001fff497435 */ /* 0x001fe200000001ff */
[----:B------:R-:W-:Y:S02]  /*7560*/  MOV R71, R225 ;  /* 0x000000e100477202 */ /* 0x000fe40000000f00 */
[----:B------:R-:W-:-:S02]  /*7570*/  MOV R72, 0x1f ;  /* 0x0000001f00487802 */ /* 0x000fc40000000f00 */
[----:B-1----:R-:W-:Y:S02]  /*7580*/  MOV R70, 0xffffffff ;  /* 0xffffffff00467802 */ /* 0x002fe40000000f00 */
[----:B------:R-:W-:Y:S02]  /*7590*/  MOV R68, 0x75b0 ;  /* 0x000075b000447802 */ /* 0x000fe40000000f00 */
[----:B------:R-:W-:Y:S05]  /*75a0*/  CALL.REL.NOINC `($__internal_178_$__cuda_sm70_shflsync_idx_p) ;  /* 0x00008f5000007944 */ /* 0x000fea0003c00000 */
.L_x_7429:
[----:B------:R-:W-:Y:S05]  /*75b0*/  BRA.CONV ~URZ, `(.L_x_7430) ;  /* 0x000000637f007947 */ /* 0x000fea000b800000 */
[----:B0-----:R-:W-:Y:S01]  /*75c0*/  HFMA2.MMA R73, -RZ, RZ, 0, 1.847743988037109375e-06 ;  /* 0x0000001fff497435 */ /* 0x001fe200000001ff */
[----:B------:R-:W-:Y:S02]  /*75d0*/  MOV R71, R75 ;  /* 0x0000004b00477202 */ /* 0x000fe40000000f00 */
[----:B------:R-:W-:Y:S02]  /*75e0*/  MOV R72, 0x1f ;  /* 0x0000001f00487802 */ /* 0x000fe40000000f00 */
[----:B-1----:R-:W-:Y:S02]  /*75f0*/  MOV R70, 0xffffffff ;  /* 0xffffffff00467802 */ /* 0x002fe40000000f00 */
[----:B------:R-:W-:Y:S02]  /*7600*/  MOV R68, 0x7620 ;  /* 0x0000762000447802 */ /* 0x000fe40000000f00 */
[----:B------:R-:W-:Y:S05]  /*7610*/  CALL.REL.NOINC `($__internal_178_$__cuda_sm70_shflsync_idx_p) ;  /* 0x00008ee000007944 */ /* 0x000fea0003c00000 */
.L_x_7430:
[----:B------:R-:W-:Y:S05]  /*7620*/  BRA.CONV ~URZ, `(.L_x_7431) ;  /* 0x000000637f007947 */ /* 0x000fea000b800000 */
[----:B0-----:R-:W-:Y:S01]  /*7630*/  HFMA2.MMA R73, -RZ, RZ, 0, 1.847743988037109375e-06 ;  /* 0x0000001fff497435 */ /* 0x001fe200000001ff */
[----:B------:R-:W-:-:S02]  /*7640*/  MOV R71, R74 ;  /* 0x0000004a00477202 */ /* 0x000fc40000000f00 */
[----:B------:R-:W-:Y:S02]  /*7650*/  MOV R72, 0x1f ;  /* 0x0000001f00487802 */ /* 0x000fe40000000f00 */
[----:B-1----:R-:W-:Y:S02]  /*7660*/  MOV R70, 0xffffffff ;  /* 0xffffffff00467802 */ /* 0x002fe40000000f00 */
[----:B------:R-:W-:Y:S02]  /*7670*/  MOV R68, 0x7690 ;  /* 0x0000769000447802 */ /* 0x000fe40000000f00 */
[----:B------:R-:W-:Y:S05]  /*7680*/  CALL.REL.NOINC `($__internal_178_$__cuda_sm70_shflsync_idx_p) ;  /* 0x00008e7000007944 */ /* 0x000fea0003c00000 */
.L_x_7431:
        /* <DEDUP_REMOVED lines=9> */
.L_x_7532:
        /* <DEDUP_REMOVED lines=23> */
.L_x_7425:
[----:B0-----:R-:W-:Y:S05]  /*7890*/  BSYNC B0 ;  /* 0x0000000000007941 */ /* 0x001fea0003800000 */
.L_x_7424:
        /* <DEDUP_REMOVED lines=233> */
[C---:B------:R-:W-:Y:S01]  /*8730*/  FMUL.FTZ R70, R114.reuse, R223 ;  /* 0x000000df72467220 */ /* 0x040fe20000410000 */
        /* <DEDUP_REMOVED lines=45> */
.L_x_7533:
[----:B------:R-:W-:Y:S05]  /*8a10*/  BRA.DIV ~URZ, `(.L_x_7436) ;  /* 0x00006c327f007947 */ /* 0x000fea000b800000 */
[----:B------:R2:W3:Y:S04]  /*8a20*/  SHFL.DOWN PT, R73, R224, 0x1, 0x1f ;  /* 0x08201f00e0497f89 */ /* 0x0004e800000e0000 */
[----:B------:R2:W4:Y:S04]  /*8a30*/  SHFL.DOWN PT, R217, R75, 0x1, 0x1f ;  /* 0x08201f004bd97f89 */ /* 0x00052800000e0000 */
[----:B------:R2:W0:Y:S02]  /*8a40*/  SHFL.DOWN PT, R69, R74, 0x1, 0x1f ;  /* 0x08201f004a457f89 */ /* 0x00042400000e0000 */
.L_x_7534:
        /* <DEDUP_REMOVED lines=15> */
.L_x_7438:
[----:B------:R-:W-:Y:S05]  /*8b40*/  BSYNC B1 ;  /* 0x0000000000017941 */ /* 0x000fea0003800000 */
.L_x_7437:
[----:B------:R-:W-:Y:S05]  /*8b50*/  BRA.DIV ~URZ, `(.L_x_7439) ;  /* 0x00006c527f007947 */ /* 0x000fea000b800000 */
[----:B-1----:R1:W2:Y:S04]  /*8b60*/  SHFL.DOWN PT, R71, R226, 0x2, 0x1f ;  /* 0x08401f00e2477f89 */ /* 0x0022a800000e0000 */
[----:B---3--:R1:W3:Y:S04]  /*8b70*/  SHFL.DOWN PT, R73, R224, 0x2, 0x1f ;  /* 0x08401f00e0497f89 */ /* 0x0082e800000e0000 */
[----:B----4-:R1:W4:Y:S04]  /*8b80*/  SHFL.DOWN PT, R217, R75, 0x2, 0x1f ;  /* 0x08401f004bd97f89 */ /* 0x01032800000e0000 */
[----:B0-----:R1:W0:Y:S02]  /*8b90*/  SHFL.DOWN PT, R69, R74, 0x2, 0x1f ;  /* 0x08401f004a457f89 */ /* 0x00122400000e0000 */
.L_x_7535:
        /* <DEDUP_REMOVED lines=15> */
.L_x_7441:
[----:B------:R-:W-:Y:S05]  /*8c90*/  BSYNC B1 ;  /* 0x0000000000017941 */ /* 0x000fea0003800000 */
.L_x_7440:
[----:B------:R-:W-:Y:S05]  /*8ca0*/  BRA.DIV ~URZ, `(.L_x_7442) ;  /* 0x00006cd27f007947 */ /* 0x000fea000b800000 */
[----:B--2---:R2:W1:Y:S02]  /*8cb0*/  SHFL.DOWN PT, R71, R226, 0x4, 0x1f ;  /* 0x08801f00e2477f89 */ /* 0x00446400000e0000 */
.L_x_7536:
[----:B------:R-:W-:Y:S05]  /*8cc0*/  BRA.DIV ~URZ, `(.L_x_7443) ;  /* 0x00006d327f007947 */ /* 0x000fea000b800000 */
[----:B---3--:R3:W2:Y:S04]  /*8cd0*/  SHFL.DOWN PT, R73, R224, 0x4, 0x1f ;  /* 0x08801f00e0497f89 */ /* 0x0086a800000e0000 */
[----:B----4-:R3:W4:Y:S04]  /*8ce0*/  SHFL.DOWN PT, R217, R75, 0x4, 0x1f ;  /* 0x08801f004bd97f89 */ /* 0x01072800000e0000 */
[----:B0-----:R3:W0:Y:S02]  /*8cf0*/  SHFL.DOWN PT, R69, R74, 0x4, 0x1f ;  /* 0x08801f004a457f89 */ /* 0x00162400000e0000 */
.L_x_7537:
        /* <DEDUP_REMOVED lines=15> */
.L_x_7445:
[----:B------:R-:W-:Y:S05]  /*8df0*/  BSYNC B1 ;  /* 0x0000000000017941 */ /* 0x000fea0003800000 */
.L_x_7444:
[----:B------:R-:W-:Y:S05]  /*8e00*/  BRA.DIV ~URZ, `(.L_x_7446) ;  /* 0x00006d527f007947 */ /* 0x000fea000b800000 */
[----:B-1----:R1:W3:Y:S04]  /*8e10*/  SHFL.DOWN PT, R71, R226, 0x8, 0x1f ;  /* 0x09001f00e2477f89 */ /* 0x0022e800000e0000 */
[----:B--2---:R1:W2:Y:S04]  /*8e20*/  SHFL.DOWN PT, R73, R224, 0x8, 0x1f ;  /* 0x09001f00e0497f89 */ /* 0x0042a800000e0000 */
[----:B----4-:R1:W4:Y:S04]  /*8e30*/  SHFL.DOWN PT, R217, R75, 0x8, 0x1f ;  /* 0x09001f004bd97f89 */ /* 0x01032800000e0000 */
[----:B0-----:R1:W0:Y:S02]  /*8e40*/  SHFL.DOWN PT, R69, R74, 0x8, 0x1f ;  /* 0x09001f004a457f89 */ /* 0x00122400000e0000 */
.L_x_7538:
        /* <DEDUP_REMOVED lines=15> */
.L_x_7448:
[----:B------:R-:W-:Y:S05]  /*8f40*/  BSYNC B1 ;  /* 0x0000000000017941 */ /* 0x000fea0003800000 */
.L_x_7447:
[----:B------:R-:W-:Y:S05]  /*8f50*/  BRA.DIV ~URZ, `(.L_x_7449) ;  /* 0x00006dd27f007947 */ /* 0x000fea000b800000 */
[----:B---3--:R3:W1:Y:S02]  /*8f60*/  SHFL.DOWN PT, R71, R226, 0x10, 0x1f ;  /* 0x0a001f00e2477f89 */ /* 0x00866400000e0000 */
.L_x_7539:
[----:B------:R-:W-:Y:S05]  /*8f70*/  BRA.DIV ~URZ, `(.L_x_7450) ;  /* 0x00006e327f007947 */ /* 0x000fea000b800000 */
[----:B--2---:R2:W3:Y:S04]  /*8f80*/  SHFL.DOWN PT, R73, R224, 0x10, 0x1f ;  /* 0x0a001f00e0497f89 */ /* 0x0044e800000e0000 */
[----:B----4-:R2:W4:Y:S04]  /*8f90*/  SHFL.DOWN PT, R217, R75, 0x10, 0x1f ;  /* 0x0a001f004bd97f89 */ /* 0x01052800000e0000 */
[----:B0-----:R2:W0:Y:S02]  /*8fa0*/  SHFL.DOWN PT, R69, R74, 0x10, 0x1f ;  /* 0x0a001f004a457f89 */ /* 0x00142400000e0000 */
.L_x_7540:
        /* <DEDUP_REMOVED lines=13> */
.L_x_7452:
[----:B------:R-:W-:Y:S05]  /*9080*/  BSYNC B1 ;  /* 0x0000000000017941 */ /* 0x000fea0003800000 */
.L_x_7451:
        /* <DEDUP_REMOVED lines=20> */
.L_x_7541:
        /* <DEDUP_REMOVED lines=17> */
.L_x_7455:
[----:B---3--:R-:W-:Y:S05]  /*92e0*/  BSYNC B1 ;  /* 0x0000000000017941 */ /* 0x008fea0003800000 */
.L_x_7454:
        /* <DEDUP_REMOVED lines=16> */
.L_x_7434:
[----:B0-----:R-:W-:Y:S05]  /*93f0*/  BSYNC B0 ;  /* 0x0000000000007941 */ /* 0x001fea0003800000 */
.L_x_7433:
        /* <DEDUP_REMOVED lines=18> */
[----:B------:R-:W-:Y:S01]  /*9520*/  ULDC UR39, c[0x0][0x168] ;  /* 0x00005a0000277ab9 */ /* 0x000fe20000000800 */
[----:B------:R-:W-:Y:S01]  /*9530*/  FMUL.FTZ R74, R72, R91 ;  /* 0x0000005b484a7220 */ /* 0x000fe20000410000 */
[----:B------:R-:W-:Y:S01]  /*9540*/  ULEA UR38, UR38, 0xfffffc00, 0xa ;  /* 0xfffffc0026267891 */ /* 0x000fe2000f8e503f */
[-C--:B------:R-:W-:Y:S01]  /*9550*/  FFMA.FTZ R194, R103, -R69.reuse, R194 ;  /* 0x8000004567c27223 */ /* 0x080fe200000100c2 */
[----:B------:R-:W-:Y:S01]  /*9560*/  BSSY B0, `(.L_x_7456) ;  /* 0x00001dc000007945 */ /* 0x000fe20003800000 */
[----:B------:R-:W-:Y:S01]  /*9570*/  FFMA.FTZ R126, R101, -R69, R126 ;  /* 0x80000045657e7223 */ /* 0x000fe2000001007e */
[----:B------:R-:W-:Y:S01]  /*9580*/  UIADD3 UR38, -UR38, UR39, URZ ;  /* 0x0000002726267290 */ /* 0x000fe2000fffe13f */
[----:B------:R-:W-:-:S02]  /*9590*/  FFMA.FTZ R68, R14, R199, R68 ;  /* 0x000000c70e447223 */ /* 0x000fc40000010044 */
[----:B------:R-:W-:Y:S02]  /*95a0*/  FFMA.FTZ R69, R14, -R127, R191 ;  /* 0x8000007f0e457223 */ /* 0x000fe400000100bf */
[-C--:B------:R-:W-:Y:S02]  /*95b0*/  FFMA.FTZ R199, R106, -R74.reuse, R199 ;  /* 0x8000004a6ac77223 */ /* 0x080fe400000100c7 */
[----:B------:R-:W-:Y:S01]  /*95c0*/  FFMA.FTZ R127, R108, -R74, R127 ;  /* 0x8000004a6c7f7223 */ /* 0x000fe2000001007f */
[----:B------:R-:W-:Y:S01]  /*95d0*/  PRMT R74, RZ, 0x5410, R62 ;  /* 0x00005410ff4a7816 */ /* 0x000fe2000000003e */
[----:B------:R-:W-:Y:S02]  /*95e0*/  FMUL.FTZ R191, R75, R90 ;  /* 0x0000005a4bbf7220 */ /* 0x000fe40000410000 */
[----:B------:R-:W-:Y:S02]  /*95f0*/  FFMA.FTZ R69, R13, -R198, R69 ;  /* 0x800000c60d457223 */ /* 0x000fe40000010045 */
[----:B------:R-:W-:-:S02]  /*9600*/  FMUL.FTZ R215, R74, R89 ;  /* 0x000000594ad77220 */ /* 0x000fc40000410000 */
[----:B------:R-:W-:Y:S02]  /*9610*/  FFMA.FTZ R68, R13, R196, R68 ;  /* 0x000000c40d447223 */ /* 0x000fe40000010044 */
[-C--:B------:R-:W-:Y:S02]  /*9620*/  FFMA.FTZ R196, R105, -R191.reuse, R196 ;  /* 0x800000bf69c47223 */ /* 0x080fe400000100c4 */
[----:B------:R-:W-:Y:S02]  /*9630*/  FFMA.FTZ R191, R107, -R191, R198 ;  /* 0x800000bf6bbf7223 */ /* 0x000fe400000100c6 */
[----:B------:R-:W-:Y:S02]  /*9640*/  FFMA.FTZ R198, R144, -R215, R139 ;  /* 0x800000d790c67223 */ /* 0x000fe4000001008b */
[C---:B------:R-:W-:Y:S01]  /*9650*/  FFMA.FTZ R69, R12.reuse, -R139, R69 ;  /* 0x8000008b0c457223 */ /* 0x040fe20000010045 */
[----:B------:R-:W-:Y:S01]  /*9660*/  PRMT R139, RZ, 0x7610, R62 ;  /* 0x00007610ff8b7816 */ /* 0x000fe2000000003e */
[----:B------:R-:W-:-:S02]  /*9670*/  FFMA.FTZ R68, R12, R201, R68 ;  /* 0x000000c90c447223 */ /* 0x000fc40000010044 */
[----:B------:R-:W-:Y:S02]  /*9680*/  FMUL.FTZ R221, R224, R87 ;  /* 0x00000057e0dd7220 */ /* 0x000fe40000410000 */
[----:B------:R-:W-:Y:S02]  /*9690*/  FMUL.FTZ R217, R139, R88 ;  /* 0x000000588bd97220 */ /* 0x000fe40000410000 */
[C---:B------:R-:W-:Y:S02]  /*96a0*/  FFMA.FTZ R68, R11.reuse, R200, R68 ;  /* 0x000000c80b447223 */ /* 0x040fe40000010044 */
[----:B------:R-:W-:Y:S02]  /*96b0*/  FFMA.FTZ R201, R110, -R215, R201 ;  /* 0x800000d76ec97223 */ /* 0x000fe400000100c9 */
[----:B------:R-:W-:Y:S02]  /*96c0*/  FFMA.FTZ R69, R11, -R202, R69 ;  /* 0x800000ca0b457223 */ /* 0x000fe40000010045 */
[----:B------:R-:W-:-:S02]  /*96d0*/  FFMA.FTZ R215, R145, -R217, R200 ;  /* 0x800000d991d77223 */ /* 0x000fc400000100c8 */
[----:B------:R-:W-:Y:S02]  /*96e0*/  FFMA.FTZ R200, R147, -R217, R202 ;  /* 0x800000d993c87223 */ /* 0x000fe400000100ca */
[----:B------:R-:W-:Y:S02]  /*96f0*/  FFMA.FTZ R68, R10, R205, R68 ;  /* 0x000000cd0a447223 */ /* 0x000fe40000010044 */
[-C--:B------:R-:W-:Y:S02]  /*9700*/  FFMA.FTZ R205, R146, -R221.reuse, R205 ;  /* 0x800000dd92cd7223 */ /* 0x080fe400000100cd */
[----:B------:R-:W-:Y:S02]  /*9710*/  FFMA.FTZ R202, R148, -R221, R195 ;  /* 0x800000dd94ca7223 */ /* 0x000fe400000100c3 */
[----:B------:R-:W-:Y:S01]  /*9720*/  FFMA.FTZ R221, R10, -R195, R69 ;  /* 0x800000c30add7223 */ /* 0x000fe20000010045 */
[----:B------:R-:W-:Y:S01]  /*9730*/  PRMT R195, RZ, 0x7610, R63 ;  /* 0x00007610ffc37816 */ /* 0x000fe2000000003f */
[----:B------:R-:W-:-:S02]  /*9740*/  FFMA.FTZ R225, R9, R206, R68 ;  /* 0x000000ce09e17223 */ /* 0x000fc40000010044 */
[----:B------:R-:W0:Y:S02]  /*9750*/  LDS.64 R68, [R97.X16+0x35e8] ;  /* 0x0035e80061447984 */ /* 0x000e24000000ca00 */
[----:B------:R-:W-:Y:S02]  /*9760*/  FMUL.FTZ R226, R195, R86 ;  /* 0x00000056c3e27220 */ /* 0x000fe40000410000 */
[----:B------:R-:W-:Y:S01]  /*9770*/  FFMA.FTZ R227, R8, R213, R225 ;  /* 0x000000d508e37223 */ /* 0x000fe200000100e1 */
[----:B------:R1:W-:Y:S01]  /*9780*/  @!P0 STS.128 [UR45+0x4be0], R64 ;  /* 0x004be040ff008988 */ /* 0x0003e20008000c2d */
[-C--:B------:R-:W-:Y:S02]  /*9790*/  FFMA.FTZ R217, R149, -R226.reuse, R206 ;  /* 0x800000e295d97223 */ /* 0x080fe400000100ce */
[----:B------:R-:W-:Y:S02]  /*97a0*/  FFMA.FTZ R206, R151, -R226, R204 ;  /* 0x800000e297ce7223 */ /* 0x000fe400000100cc */
[----:B------:R-:W-:Y:S01]  /*97b0*/  FFMA.FTZ R226, R9, -R204, R221 ;  /* 0x800000cc09e27223 */ /* 0x000fe200000100dd */
[----:B------:R-:W-:-:S02]  /*97c0*/  PRMT R204, RZ, 0x5410, R56 ;  /* 0x00005410ffcc7816 */ /* 0x000fc40000000038 */
[----:B------:R-:W-:Y:S01]  /*97d0*/  PRMT R221, RZ, 0x7610, R56 ;  /* 0x00007610ffdd7816 */ /* 0x000fe20000000038 */
[----:B------:R-:W-:Y:S02]  /*97e0*/  FFMA.FTZ R226, R8, -R197, R226 ;  /* 0x800000c508e27223 */ /* 0x000fe400000100e2 */
[----:B------:R-:W-:Y:S02]  /*97f0*/  FMUL.FTZ R228, R204, R85 ;  /* 0x00000055cce47220 */ /* 0x000fe40000410000 */
[----:B------:R-:W-:Y:S01]  /*9800*/  FMUL.FTZ R229, R221, R84 ;  /* 0x00000054dde57220 */ /* 0x000fe20000410000 */
[----:B-1----:R-:W-:Y:S01]  /*9810*/  SHF.L.U32 R64, R97, 0x5, RZ ;  /* 0x0000000561407819 */ /* 0x002fe200000006ff */
[-C--:B------:R-:W-:Y:S02]  /*9820*/  FFMA.FTZ R225, R150, -R228.reuse, R213 ;  /* 0x800000e496e17223 */ /* 0x080fe400000100d5 */
[----:B------:R-:W-:Y:S01]  /*9830*/  FFMA.FTZ R213, R152, -R228, R197 ;  /* 0x800000e498d57223 */ /* 0x000fe200000100c5 */
[----:B------:R-:W-:Y:S01]  /*9840*/  LEA.HI.SX32 R64, R64, R64, 0x1b ;  /* 0x0000004040407211 */ /* 0x000fe200078fdaff */
[----:B------:R-:W-:Y:S01]  /*9850*/  FFMA.FTZ R228, R7, R214, R227 ;  /* 0x000000d607e47223 */ /* 0x000fe200000100e3 */
[----:B------:R-:W-:Y:S01]  /*9860*/  PRMT R227, RZ, 0x7610, R57 ;  /* 0x00007610ffe37816 */ /* 0x000fe20000000039 */
[----:B------:R-:W-:-:S02]  /*9870*/  FFMA.FTZ R214, R153, -R229, R214 ;  /* 0x800000e599d67223 */ /* 0x000fc400000100d6 */
[----:B------:R-:W-:Y:S02]  /*9880*/  FFMA.FTZ R197, R155, -R229, R212 ;  /* 0x800000e59bc57223 */ /* 0x000fe400000100d4 */
[----:B------:R-:W-:Y:S01]  /*9890*/  FFMA.FTZ R229, R7, -R212, R226 ;  /* 0x800000d407e57223 */ /* 0x000fe200000100e2 */
[----:B------:R-:W-:Y:S01]  /*98a0*/  PRMT R212, RZ, 0x5410, R57 ;  /* 0x00005410ffd47816 */ /* 0x000fe20000000039 */
[----:B------:R-:W-:Y:S02]  /*98b0*/  FFMA.FTZ R228, R6, R203, R228 ;  /* 0x000000cb06e47223 */ /* 0x000fe400000100e4 */
[----:B------:R-:W-:Y:S02]  /*98c0*/  FMUL.FTZ R231, R227, R54 ;  /* 0x00000036e3e77220 */ /* 0x000fe40000410000 */
[----:B------:R-:W-:Y:S02]  /*98d0*/  FMUL.FTZ R230, R212, R55 ;  /* 0x00000037d4e67220 */ /* 0x000fe40000410000 */
[----:B------:R-:W-:-:S02]  /*98e0*/  FFMA.FTZ R228, R5, R218, R228 ;  /* 0x000000da05e47223 */ /* 0x000fc400000100e4 */
[-C--:B------:R-:W-:Y:S02]  /*98f0*/  FFMA.FTZ R226, R154, -R230.reuse, R203 ;  /* 0x800000e69ae27223 */ /* 0x080fe400000100cb */
[----:B------:R-:W-:Y:S02]  /*9900*/  FFMA.FTZ R203, R78, -R230, R219 ;  /* 0x800000e64ecb7223 */ /* 0x000fe400000100db */
[----:B------:R-:W-:Y:S02]  /*9910*/  FFMA.FTZ R229, R6, -R219, R229 ;  /* 0x800000db06e57223 */ /* 0x000fe400000100e5 */
[-C--:B------:R-:W-:Y:S02]  /*9920*/  FFMA.FTZ R219, R157, -R231.reuse, R218 ;  /* 0x800000e79ddb7223 */ /* 0x080fe400000100da */
[----:B------:R-:W-:Y:S02]  /*9930*/  FFMA.FTZ R218, R79, -R231, R220 ;  /* 0x800000e74fda7223 */ /* 0x000fe400000100dc */
[----:B------:R-:W-:-:S02]  /*9940*/  FFMA.FTZ R231, R4, R207, R228 ;  /* 0x000000cf04e77223 */ /* 0x000fc400000100e4 */
[----:B------:R-:W-:Y:S01]  /*9950*/  FFMA.FTZ R230, R5, -R220, R229 ;  /* 0x800000dc05e67223 */ /* 0x000fe200000100e5 */
[--C-:B------:R-:W-:Y:S01]  /*9960*/  PRMT R220, RZ, 0x5410, R58.reuse ;  /* 0x00005410ffdc7816 */ /* 0x100fe2000000003a */
[----:B------:R-:W-:Y:S01]  /*9970*/  FFMA.FTZ R233, R3, R216, R231 ;  /* 0x000000d803e97223 */ /* 0x000fe200000100e7 */
[----:B------:R-:W-:Y:S01]  /*9980*/  PRMT R229, RZ, 0x7610, R58 ;  /* 0x00007610ffe57816 */ /* 0x000fe2000000003a */
[CC--:B0-----:R-:W-:Y:S02]  /*9990*/  FMUL.FTZ R231, R69.reuse, -R77.reuse ;  /* 0x8000004d45e77220 */ /* 0x0c1fe40000410000 */
[C---:B------:R-:W-:Y:S02]  /*99a0*/  FMUL.FTZ R77, R68.reuse, -R77 ;  /* 0x8000004d444d7220 */ /* 0x040fe40000410000 */
[-C--:B------:R-:W-:Y:S02]  /*99b0*/  FFMA.FTZ R231, R68, R76.reuse, -R231 ;  /* 0x0000004c44e77223 */ /* 0x080fe400000108e7 */
[----:B------:R-:W-:Y:S01]  /*99c0*/  FFMA.FTZ R77, R69, R76, R77 ;  /* 0x0000004c454d7223 */ /* 0x000fe2000001004d */
[----:B------:R-:W-:Y:S01]  /*99d0*/  PRMT R69, RZ, 0x7610, R59 ;  /* 0x00007610ff457816 */ /* 0x000fe2000000003b */
[----:B------:R-:W-:-:S02]  /*99e0*/  FADD.FTZ R236, R138, R231 ;  /* 0x000000e78aec7221 */ /* 0x000fc40000010000 */
[----:B------:R-:W-:Y:S02]  /*99f0*/  FADD.FTZ R238, -R192, R77 ;  /* 0x0000004dc0ee7221 */ /* 0x000fe40000010100 */
[----:B------:R-:W-:Y:S02]  /*9a00*/  FMUL.FTZ R232, R220, R53 ;  /* 0x00000035dce87220 */ /* 0x000fe40000410000 */
[----:B------:R-:W-:Y:S02]  /*9a10*/  FMUL.FTZ R138, R109, -R236 ;  /* 0x800000ec6d8a7220 */ /* 0x000fe40000410000 */
[----:B------:R-:W-:Y:S02]  /*9a20*/  FMUL.FTZ R234, R229, R52 ;  /* 0x00000034e5ea7220 */ /* 0x000fe40000410000 */
[----:B------:R-:W-:Y:S02]  /*9a30*/  FFMA.FTZ R230, R4, -R223, R230 ;  /* 0x800000df04e67223 */ /* 0x000fe400000100e6 */
[----:B------:R-:W-:-:S02]  /*9a40*/  FMUL.FTZ R76, R109, -R238 ;  /* 0x800000ee6d4c7220 */ /* 0x000fc40000410000 */
[-C--:B------:R-:W-:Y:S02]  /*9a50*/  FFMA.FTZ R228, R156, -R232.reuse, R207 ;  /* 0x800000e89ce47223 */ /* 0x080fe400000100cf */
[----:B------:R-:W-:Y:S02]  /*9a60*/  FFMA.FTZ R207, R80, -R232, R223 ;  /* 0x800000e850cf7223 */ /* 0x000fe400000100df */
[----:B------:R-:W-:Y:S02]  /*9a70*/  FFMA.FTZ R231, R111, R238, R138 ;  /* 0x000000ee6fe77223 */ /* 0x000fe4000001008a */
[----:B------:R-:W-:Y:S02]  /*9a80*/  FFMA.FTZ R223, R81, -R234, R222 ;  /* 0x800000ea51df7223 */ /* 0x000fe400000100de */
[----:B------:R-:W-:Y:S01]  /*9a90*/  FFMA.FTZ R232, R3, -R222, R230 ;  /* 0x800000de03e87223 */ /* 0x000fe200000100e6 */
[----:B------:R-:W-:Y:S01]  /*9aa0*/  PRMT R222, RZ, 0x5410, R59 ;  /* 0x00005410ffde7816 */ /* 0x000fe2000000003b */
[----:B------:R-:W-:Y:S01]  /*9ab0*/  FFMA.FTZ R192, R111, R236, -R76 ;  /* 0x000000ec6fc07223 */ /* 0x000fe2000001084c */
[----:B------:R-:W-:Y:S01]  /*9ac0*/  P2R R230, PR, RZ, 0x1 ;  /* 0x00000001ffe67803 */ /* 0x000fe20000000000 */
[----:B------:R-:W-:-:S02]  /*9ad0*/  FADD.FTZ R231, -R190, R231 ;  /* 0x000000e7bee77221 */ /* 0x000fc40000010100 */
[----:B------:R-:W-:Y:S02]  /*9ae0*/  FADD.FTZ R175, R175, R192 ;  /* 0x000000c0afaf7221 */ /* 0x000fe40000010000 */
[----:B------:R-:W-:Y:S02]  /*9af0*/  FMUL.FTZ R235, R222, R51 ;  /* 0x00000033deeb7220 */ /* 0x000fe40000410000 */
[----:B------:R-:W-:Y:S02]  /*9b00*/  FMUL.FTZ R77, R238, R50 ;  /* 0x00000032ee4d7220 */ /* 0x000fe40000410000 */
[C---:B------:R-:W-:Y:S02]  /*9b10*/  FMUL.FTZ R66, R112.reuse, -R231 ;  /* 0x800000e770427220 */ /* 0x040fe40000410000 */
[----:B------:R-:W-:Y:S02]  /*9b20*/  FMUL.FTZ R112, R112, -R175 ;  /* 0x800000af70707220 */ /* 0x000fe40000410000 */
[----:B------:R-:W-:-:S02]  /*9b30*/  FFMA.FTZ R68, R2, R208, R233 ;  /* 0x000000d002447223 */ /* 0x000fc400000100e9 */
[-C--:B------:R-:W-:Y:S02]  /*9b40*/  FFMA.FTZ R208, R158, -R235.reuse, R208 ;  /* 0x800000eb9ed07223 */ /* 0x080fe400000100d0 */
[C---:B------:R-:W-:Y:S02]  /*9b50*/  FFMA.FTZ R230, R82.reuse, -R235, R209 ;  /* 0x800000eb52e67223 */ /* 0x040fe400000100d1 */
[----:B------:R-:W-:Y:S02]  /*9b60*/  FMUL.FTZ R235, R69, R77 ;  /* 0x0000004d45eb7220 */ /* 0x000fe40000410000 */
[C---:B------:R-:W-:Y:S02]  /*9b70*/  FFMA.FTZ R112, R113.reuse, R231, R112 ;  /* 0x000000e771707223 */ /* 0x040fe40000010070 */
[----:B------:R-:W-:Y:S01]  /*9b80*/  FFMA.FTZ R65, R113, R175, -R66 ;  /* 0x000000af71417223 */ /* 0x000fe20000010842 */
[----:B------:R0:W-:Y:S01]  /*9b90*/  STS [R64.X4+0x10fc], R235 ;  /* 0x0010fceb40007388 */ /* 0x0001e20000004800 */
[----:B------:R-:W-:-:S02]  /*9ba0*/  FMUL.FTZ R67, R82, R231 ;  /* 0x000000e752437220 */ /* 0x000fc40000410000 */
[----:B------:R-:W-:Y:S02]  /*9bb0*/  FMUL.FTZ R66, R231, UR25 ;  /* 0x00000019e7427c20 */ /* 0x000fe40008410000 */
[----:B------:R-:W-:Y:S02]  /*9bc0*/  FADD.FTZ R190, -R189, R112 ;  /* 0x00000070bdbe7221 */ /* 0x000fe40000010100 */
[----:B------:R-:W-:Y:S02]  /*9bd0*/  FFMA.FTZ R158, R158, R175, R67 ;  /* 0x000000af9e9e7223 */ /* 0x000fe40000010043 */
[----:B------:R-:W-:Y:S02]  /*9be0*/  FFMA.FTZ R67, R175, UR42, R66 ;  /* 0x0000002aaf437c23 */ /* 0x000fe40008010042 */
[----:B0-----:R-:W-:Y:S02]  /*9bf0*/  FADD.FTZ R235, R174, R65 ;  /* 0x00000041aeeb7221 */ /* 0x001fe40000010000 */
[----:B------:R-:W-:-:S02]  /*9c00*/  FMUL.FTZ R66, R114, -R190 ;  /* 0x800000be72427220 */ /* 0x000fc40000410000 */
[-C--:B------:R-:W-:Y:S02]  /*9c10*/  FMUL.FTZ R114, R114, -R235.reuse ;  /* 0x800000eb72727220 */ /* 0x080fe40000410000 */
[----:B------:R-:W-:Y:S02]  /*9c20*/  FMUL.FTZ R82, R175, UR25 ;  /* 0x00000019af527c20 */ /* 0x000fe40008410000 */
[C---:B------:R-:W-:Y:S02]  /*9c30*/  FFMA.FTZ R66, R115.reuse, R235, -R66 ;  /* 0x000000eb73427223 */ /* 0x040fe40000010842 */
[----:B------:R-:W-:Y:S02]  /*9c40*/  FFMA.FTZ R115, R115, R190, R114 ;  /* 0x000000be73737223 */ /* 0x000fe40000010072 */
[C---:B------:R-:W-:Y:S02]  /*9c50*/  FFMA.FTZ R113, R231.reuse, UR42, -R82 ;  /* 0x0000002ae7717c23 */ /* 0x040fe40008010852 */
[----:B------:R-:W-:-:S02]  /*9c60*/  FMUL.FTZ R231, R231, R51 ;  /* 0x00000033e7e77220 */ /* 0x000fc40000410000 */
[----:B------:R-:W-:Y:S02]  /*9c70*/  FADD.FTZ R188, -R188, R115 ;  /* 0x00000073bcbc7221 */ /* 0x000fe40000010100 */
[----:B------:R-:W-:Y:S02]  /*9c80*/  FMUL.FTZ R175, R175, R51 ;  /* 0x00000033afaf7220 */ /* 0x000fe40000410000 */
[C---:B------:R-:W-:Y:S02]  /*9c90*/  FMUL.FTZ R113, R230.reuse, R113 ;  /* 0x00000071e6717220 */ /* 0x040fe40000410000 */
[----:B------:R-:W-:Y:S02]  /*9ca0*/  FADD.FTZ R173, R173, R66 ;  /* 0x00000042adad7221 */ /* 0x000fe40000010000 */
[----:B------:R-:W-:Y:S02]  /*9cb0*/  FMUL.FTZ R65, R230, R231 ;  /* 0x000000e7e6417220 */ /* 0x000fe40000410000 */
[----:B------:R-:W-:-:S02]  /*9cc0*/  FMUL.FTZ R66, R116, -R188 ;  /* 0x800000bc74427220 */ /* 0x000fc40000410000 */
[-C--:B------:R-:W-:Y:S02]  /*9cd0*/  FMUL.FTZ R174, R230, R175.reuse ;  /* 0x000000afe6ae7220 */ /* 0x080fe40000410000 */
[----:B------:R-:W-:Y:S02]  /*9ce0*/  FMUL.FTZ R189, R222, R175 ;  /* 0x000000afdebd7220 */ /* 0x000fe40000410000 */
[----:B------:R-:W-:Y:S02]  /*9cf0*/  FFMA.FTZ R67, R208, R67, R113 ;  /* 0x00000043d0437223 */ /* 0x000fe40000010071 */
[----:B------:R-:W-:Y:S01]  /*9d00*/  FMUL.FTZ R116, R116, -R173 ;  /* 0x800000ad74747220 */ /* 0x000fe20000410000 */
[----:B------:R-:W-:Y:S01]  /*9d10*/  STS [R64.X4+0x10f0], R189 ;  /* 0x0010f0bd40007388 */ /* 0x000fe20000004800 */
[----:B------:R-:W-:Y:S02]  /*9d20*/  FFMA.FTZ R175, R208, R175, R65 ;  /* 0x000000afd0af7223 */ /* 0x000fe40000010041 */
[----:B------:R-:W-:-:S02]  /*9d30*/  FMUL.FTZ R65, R235, UR25 ;  /* 0x00000019eb417c20 */ /* 0x000fc40008410000 */
[----:B------:R-:W-:Y:S02]  /*9d40*/  FMUL.FTZ R82, R81, R190 ;  /* 0x000000be51527220 */ /* 0x000fe40000410000 */
[----:B------:R-:W-:Y:S02]  /*9d50*/  FFMA.FTZ R81, R222, R158, R67 ;  /* 0x0000009ede517223 */ /* 0x000fe40000010043 */
[C---:B------:R-:W-:Y:S02]  /*9d60*/  FFMA.FTZ R116, R117.reuse, R188, R116 ;  /* 0x000000bc75747223 */ /* 0x040fe40000010074 */
[----:B------:R-:W-:Y:S02]  /*9d70*/  FFMA.FTZ R67, R117, R173, -R66 ;  /* 0x000000ad75437223 */ /* 0x000fe40000010842 */
[C---:B------:R-:W-:Y:S02]  /*9d80*/  FMUL.FTZ R113, R190.reuse, UR25 ;  /* 0x00000019be717c20 */ /* 0x040fe40008410000 */
[----:B------:R-:W-:-:S02]  /*9d90*/  FFMA.FTZ R112, R190, UR42, -R65 ;  /* 0x0000002abe707c23 */ /* 0x000fc40008010841 */
[----:B------:R-:W-:Y:S02]  /*9da0*/  FMUL.FTZ R190, R190, R52 ;  /* 0x00000034bebe7220 */ /* 0x000fe40000410000 */
[----:B------:R-:W-:Y:S02]  /*9db0*/  FADD.FTZ R187, -R187, R116 ;  /* 0x00000074bbbb7221 */ /* 0x000fe40000010100 */
[----:B------:R-:W-:Y:S02]  /*9dc0*/  FADD.FTZ R172, R172, R67 ;  /* 0x00000043acac7221 */ /* 0x000fe40000010000 */
[----:B------:R-:W-:Y:S02]  /*9dd0*/  FFMA.FTZ R216, R159, -R234, R216 ;  /* 0x800000ea9fd87223 */ /* 0x000fe400000100d8 */
[----:B------:R-:W-:Y:S02]  /*9de0*/  FMUL.FTZ R114, R235, R52 ;  /* 0x00000034eb727220 */ /* 0x000fe40000410000 */
[----:B------:R-:W-:-:S02]  /*9df0*/  FMUL.FTZ R65, R223, R190 ;  /* 0x000000bedf417220 */ /* 0x000fc40000410000 */
[C---:B------:R-:W-:Y:S02]  /*9e00*/  FMUL.FTZ R67, R118.reuse, -R187 ;  /* 0x800000bb76437220 */ /* 0x040fe40000410000 */
[----:B------:R-:W-:Y:S02]  /*9e10*/  FMUL.FTZ R118, R118, -R172 ;  /* 0x800000ac76767220 */ /* 0x000fe40000410000 */
[----:B------:R-:W-:Y:S02]  /*9e20*/  FFMA.FTZ R82, R159, R235, R82 ;  /* 0x000000eb9f527223 */ /* 0x000fe40000010052 */
[C---:B------:R-:W-:Y:S02]  /*9e30*/  FMUL.FTZ R112, R223.reuse, R112 ;  /* 0x00000070df707220 */ /* 0x040fe40000410000 */
[-C--:B------:R-:W-:Y:S02]  /*9e40*/  FMUL.FTZ R223, R223, R114.reuse ;  /* 0x00000072dfdf7220 */ /* 0x080fe40000410000 */
[----:B------:R-:W-:-:S02]  /*9e50*/  FFMA.FTZ R65, R216, R114, R65 ;  /* 0x00000072d8417223 */ /* 0x000fc40000010041 */
[----:B------:R-:W-:Y:S02]  /*9e60*/  FMUL.FTZ R159, R229, R114 ;  /* 0x00000072e59f7220 */ /* 0x000fe40000410000 */
[----:B------:R-:W-:Y:S02]  /*9e70*/  FMUL.FTZ R117, R188, R53 ;  /* 0x00000035bc757220 */ /* 0x000fe40000410000 */
[C---:B------:R-:W-:Y:S01]  /*9e80*/  FFMA.FTZ R114, R119.reuse, R172, -R67 ;  /* 0x000000ac77727223 */ /* 0x040fe20000010843 */
[----:B------:R0:W-:Y:S01]  /*9e90*/  STS [R64.X4+0x10e8], R159 ;  /* 0x0010e89f40007388 */ /* 0x0001e20000004800 */
[----:B------:R-:W-:Y:S02]  /*9ea0*/  FFMA.FTZ R119, R119, R187, R118 ;  /* 0x000000bb77777223 */ /* 0x000fe40000010076 */
[----:B------:R-:W-:Y:S02]  /*9eb0*/  FMUL.FTZ R115, R173, R53 ;  /* 0x00000035ad737220 */ /* 0x000fe40000410000 */
[----:B------:R-:W-:-:S02]  /*9ec0*/  FMUL.FTZ R67, R207, R117 ;  /* 0x00000075cf437220 */ /* 0x000fc40000410000 */
[----:B------:R-:W-:Y:S02]  /*9ed0*/  FADD.FTZ R171, R171, R114 ;  /* 0x00000072abab7221 */ /* 0x000fe40000010000 */
[----:B------:R-:W-:Y:S02]  /*9ee0*/  FADD.FTZ R186, -R186, R119 ;  /* 0x00000077baba7221 */ /* 0x000fe40000010100 */
[-C--:B------:R-:W-:Y:S02]  /*9ef0*/  FMUL.FTZ R114, R207, R115.reuse ;  /* 0x00000073cf727220 */ /* 0x080fe40000410000 */
[-C--:B------:R-:W-:Y:S02]  /*9f00*/  FFMA.FTZ R67, R228, R115.reuse, R67 ;  /* 0x00000073e4437223 */ /* 0x080fe40000010043 */
[----:B------:R-:W-:Y:S02]  /*9f10*/  FMUL.FTZ R119, R220, R115 ;  /* 0x00000073dc777220 */ /* 0x000fe40000410000 */
[----:B------:R-:W-:-:S02]  /*9f20*/  FMUL.FTZ R115, R120, -R171 ;  /* 0x800000ab78737220 */ /* 0x000fc40000410000 */
[-C--:B------:R-:W-:Y:S01]  /*9f30*/  FMUL.FTZ R120, R120, -R186.reuse ;  /* 0x800000ba78787220 */ /* 0x080fe20000410000 */
[----:B------:R-:W-:Y:S01]  /*9f40*/  STS [R64.X4+0x10e0], R119 ;  /* 0x0010e07740007388 */ /* 0x000fe20000004800 */
[C---:B------:R-:W-:Y:S02]  /*9f50*/  FFMA.FTZ R116, R121.reuse, R186, R115 ;  /* 0x000000ba79747223 */ /* 0x040fe40000010073 */
[----:B------:R-:W-:Y:S02]  /*9f60*/  FFMA.FTZ R121, R121, R171, -R120 ;  /* 0x000000ab79797223 */ /* 0x000fe40000010878 */
[----:B------:R-:W-:Y:S02]  /*9f70*/  FMUL.FTZ R120, R187, R54 ;  /* 0x00000036bb787220 */ /* 0x000fe40000410000 */
[----:B------:R-:W-:Y:S02]  /*9f80*/  FADD.FTZ R185, -R185, R116 ;  /* 0x00000074b9b97221 */ /* 0x000fe40000010100 */
[----:B0-----:R-:W-:-:S02]  /*9f90*/  FMUL.FTZ R159, R220, R117 ;  /* 0x00000075dc9f7220 */ /* 0x001fc40000410000 */
[----:B------:R-:W-:Y:S02]  /*9fa0*/  FADD.FTZ R170, R170, R121 ;  /* 0x00000079aaaa7221 */ /* 0x000fe40000010000 */
[----:B------:R-:W-:Y:S01]  /*9fb0*/  FMUL.FTZ R118, R172, R54 ;  /* 0x00000036ac767220 */ /* 0x000fe20000410000 */
[----:B------:R0:W-:Y:S01]  /*9fc0*/  STS [R64.X4+0x10e4], R159 ;  /* 0x0010e49f40007388 */ /* 0x0001e20000004800 */
[----:B------:R-:W-:Y:S02]  /*9fd0*/  FMUL.FTZ R115, R218, R120 ;  /* 0x00000078da737220 */ /* 0x000fe40000410000 */
[C---:B------:R-:W-:Y:S02]  /*9fe0*/  FMUL.FTZ R116, R122.reuse, -R185 ;  /* 0x800000b97a747220 */ /* 0x040fe40000410000 */
[----:B------:R-:W-:Y:S02]  /*9ff0*/  FMUL.FTZ R122, R122, -R170 ;  /* 0x800000aa7a7a7220 */ /* 0x000fe40000410000 */
[----:B------:R-:W-:-:S02]  /*a000*/  FFMA.FTZ R114, R228, R117, -R114 ;  /* 0x00000075e4727223 */ /* 0x000fc40000010872 */
[-C--:B------:R-:W-:Y:S02]  /*a010*/  FMUL.FTZ R117, R218, R118.reuse ;  /* 0x00000076da757220 */ /* 0x080fe40000410000 */
[-C--:B------:R-:W-:Y:S02]  /*a020*/  FFMA.FTZ R115, R219, R118.reuse, R115 ;  /* 0x00000076db737223 */ /* 0x080fe40000010073 */
[----:B0-----:R-:W-:Y:S02]  /*a030*/  FMUL.FTZ R159, R227, R118 ;  /* 0x00000076e39f7220 */ /* 0x001fe40000410000 */
[C---:B------:R-:W-:Y:S02]  /*a040*/  FFMA.FTZ R118, R123.reuse, R170, -R116 ;  /* 0x000000aa7b767223 */ /* 0x040fe40000010874 */
[----:B------:R-:W-:Y:S01]  /*a050*/  FFMA.FTZ R123, R123, R185, R122 ;  /* 0x000000b97b7b7223 */ /* 0x000fe2000001007a */
[----:B------:R-:W-:Y:S01]  /*a060*/  STS [R64.X4+0x10d8], R159 ;  /* 0x0010d89f40007388 */ /* 0x000fe20000004800 */
[----:B------:R-:W-:-:S02]  /*a070*/  FADD.FTZ R169, R169, R118 ;  /* 0x00000076a9a97221 */ /* 0x000fc40000010000 */
[----:B------:R-:W-:Y:S02]  /*a080*/  FADD.FTZ R184, -R184, R123 ;  /* 0x0000007bb8b87221 */ /* 0x000fe40000010100 */
[----:B------:R-:W-:Y:S02]  /*a090*/  FMUL.FTZ R123, R186, R55 ;  /* 0x00000037ba7b7220 */ /* 0x000fe40000410000 */
[CC--:B------:R-:W-:Y:S02]  /*a0a0*/  FMUL.FTZ R118, R124.reuse, -R184.reuse ;  /* 0x800000b87c767220 */ /* 0x0c0fe40000410000 */
[-C--:B------:R-:W-:Y:S02]  /*a0b0*/  FMUL.FTZ R124, R124, -R169.reuse ;  /* 0x800000a97c7c7220 */ /* 0x080fe40000410000 */
[C---:B------:R-:W-:Y:S02]  /*a0c0*/  FFMA.FTZ R119, R125.reuse, R169, -R118 ;  /* 0x000000a97d777223 */ /* 0x040fe40000010876 */
[----:B------:R-:W-:-:S02]  /*a0d0*/  FFMA.FTZ R124, R125, R184, R124 ;  /* 0x000000b87d7c7223 */ /* 0x000fc4000001007c */
[----:B------:R-:W-:Y:S02]  /*a0e0*/  FFMA.FTZ R116, R219, R120, -R117 ;  /* 0x00000078db747223 */ /* 0x000fe40000010875 */
[----:B------:R-:W-:Y:S02]  /*a0f0*/  FMUL.FTZ R121, R171, R55 ;  /* 0x00000037ab797220 */ /* 0x000fe40000410000 */
[----:B------:R-:W-:Y:S02]  /*a100*/  FMUL.FTZ R117, R203, R123 ;  /* 0x0000007bcb757220 */ /* 0x000fe40000410000 */
[----:B------:R-:W-:Y:S02]  /*a110*/  FADD.FTZ R183, -R183, R124 ;  /* 0x0000007cb7b77221 */ /* 0x000fe40000010100 */
[----:B------:R-:W-:Y:S02]  /*a120*/  FMUL.FTZ R189, R229, R190 ;  /* 0x000000bee5bd7220 */ /* 0x000fe40000410000 */
[----:B------:R-:W-:-:S02]  /*a130*/  FADD.FTZ R168, R168, R119 ;  /* 0x00000077a8a87221 */ /* 0x000fc40000010000 */
[-C--:B------:R-:W-:Y:S01]  /*a140*/  FMUL.FTZ R118, R203, R121.reuse ;  /* 0x00000079cb767220 */ /* 0x080fe20000410000 */
[----:B------:R0:W-:Y:S01]  /*a150*/  STS [R64.X4+0x10ec], R189 ;  /* 0x0010ecbd40007388 */ /* 0x0001e20000004800 */
[----:B------:R-:W-:Y:S02]  /*a160*/  FFMA.FTZ R117, R226, R121, R117 ;  /* 0x00000079e2757223 */ /* 0x000fe40000010075 */
[----:B------:R-:W-:Y:S02]  /*a170*/  FMUL.FTZ R119, R128, -R183 ;  /* 0x800000b780777220 */ /* 0x000fe40000410000 */
[----:B------:R-:W-:Y:S02]  /*a180*/  FMUL.FTZ R121, R212, R121 ;  /* 0x00000079d4797220 */ /* 0x000fe40000410000 */
[----:B------:R-:W-:Y:S02]  /*a190*/  FMUL.FTZ R128, R128, -R168 ;  /* 0x800000a880807220 */ /* 0x000fe40000410000 */
[----:B------:R-:W-:Y:S01]  /*a1a0*/  FMUL.FTZ R122, R170, R84 ;  /* 0x00000054aa7a7220 */ /* 0x000fe20000410000 */
[----:B------:R1:W-:Y:S01]  /*a1b0*/  STS [R64.X4+0x10d0], R121 ;  /* 0x0010d07940007388 */ /* 0x0003e20000004800 */
[----:B0-----:R-:W-:-:S02]  /*a1c0*/  FMUL.FTZ R189, R227, R120 ;  /* 0x00000078e3bd7220 */ /* 0x001fc40000410000 */
[C---:B------:R-:W-:Y:S02]  /*a1d0*/  FFMA.FTZ R120, R129.reuse, R168, -R119 ;  /* 0x000000a881787223 */ /* 0x040fe40000010877 */
[----:B------:R-:W-:Y:S01]  /*a1e0*/  FFMA.FTZ R129, R129, R183, R128 ;  /* 0x000000b781817223 */ /* 0x000fe20000010080 */
[----:B------:R-:W-:Y:S01]  /*a1f0*/  STS [R64.X4+0x10dc], R189 ;  /* 0x0010dcbd40007388 */ /* 0x000fe20000004800 */
[----:B------:R-:W-:Y:S02]  /*a200*/  FMUL.FTZ R124, R185, R84 ;  /* 0x00000054b97c7220 */ /* 0x000fe40000410000 */
[----:B------:R-:W-:Y:S02]  /*a210*/  FADD.FTZ R167, R167, R120 ;  /* 0x00000078a7a77221 */ /* 0x000fe40000010000 */
[----:B-1----:R-:W-:Y:S02]  /*a220*/  FMUL.FTZ R121, R197, R122 ;  /* 0x0000007ac5797220 */ /* 0x002fe40000410000 */
[----:B------:R-:W-:-:S02]  /*a230*/  FADD.FTZ R182, -R182, R129 ;  /* 0x00000081b6b67221 */ /* 0x000fc40000010100 */
[-C--:B------:R-:W-:Y:S02]  /*a240*/  FMUL.FTZ R119, R197, R124.reuse ;  /* 0x0000007cc5777220 */ /* 0x080fe40000410000 */
[----:B------:R-:W-:Y:S02]  /*a250*/  FFMA.FTZ R120, R214, R124, -R121 ;  /* 0x0000007cd6787223 */ /* 0x000fe40000010879 */
[C---:B------:R-:W-:Y:S02]  /*a260*/  FMUL.FTZ R121, R130.reuse, -R167 ;  /* 0x800000a782797220 */ /* 0x040fe40000410000 */
[----:B------:R-:W-:Y:S02]  /*a270*/  FMUL.FTZ R130, R130, -R182 ;  /* 0x800000b682827220 */ /* 0x000fe40000410000 */
[-C--:B------:R-:W-:Y:S02]  /*a280*/  FFMA.FTZ R119, R214, R122.reuse, R119 ;  /* 0x0000007ad6777223 */ /* 0x080fe40000010077 */
[----:B------:R-:W-:-:S02]  /*a290*/  FMUL.FTZ R125, R221, R122 ;  /* 0x0000007add7d7220 */ /* 0x000fc40000410000 */
[C---:B------:R-:W-:Y:S02]  /*a2a0*/  FFMA.FTZ R122, R131.reuse, R182, R121 ;  /* 0x000000b6837a7223 */ /* 0x040fe40000010079 */
[----:B------:R-:W-:Y:S01]  /*a2b0*/  FFMA.FTZ R131, R131, R167, -R130 ;  /* 0x000000a783837223 */ /* 0x000fe20000010882 */
[----:B------:R-:W-:Y:S01]  /*a2c0*/  STS [R64.X4+0x10c8], R125 ;  /* 0x0010c87d40007388 */ /* 0x000fe20000004800 */
[----:B------:R-:W-:Y:S02]  /*a2d0*/  FMUL.FTZ R128, R184, R85 ;  /* 0x00000055b8807220 */ /* 0x000fe40000410000 */
[----:B------:R-:W-:Y:S02]  /*a2e0*/  FADD.FTZ R181, -R181, R122 ;  /* 0x0000007ab5b57221 */ /* 0x000fe40000010100 */
[----:B------:R-:W-:Y:S02]  /*a2f0*/  FMUL.FTZ R129, R221, R124 ;  /* 0x0000007cdd817220 */ /* 0x000fe40000410000 */
[----:B------:R-:W-:-:S02]  /*a300*/  FADD.FTZ R166, R166, R131 ;  /* 0x00000083a6a67221 */ /* 0x000fc40000010000 */
[----:B------:R-:W-:Y:S01]  /*a310*/  FMUL.FTZ R124, R169, R85 ;  /* 0x00000055a97c7220 */ /* 0x000fe20000410000 */
[----:B------:R0:W-:Y:S01]  /*a320*/  STS [R64.X4+0x10cc], R129 ;  /* 0x0010cc8140007388 */ /* 0x0001e20000004800 */
[----:B------:R-:W-:Y:S02]  /*a330*/  FMUL.FTZ R121, R213, R128 ;  /* 0x00000080d5797220 */ /* 0x000fe40000410000 */
[C---:B------:R-:W-:Y:S02]  /*a340*/  FMUL.FTZ R122, R132.reuse, -R181 ;  /* 0x800000b5847a7220 */ /* 0x040fe40000410000 */
[----:B------:R-:W-:Y:S02]  /*a350*/  FMUL.FTZ R132, R132, -R166 ;  /* 0x800000a684847220 */ /* 0x000fe40000410000 */
[-C--:B------:R-:W-:Y:S02]  /*a360*/  FMUL.FTZ R159, R212, R123.reuse ;  /* 0x0000007bd49f7220 */ /* 0x080fe40000410000 */
[----:B------:R-:W-:-:S02]  /*a370*/  FFMA.FTZ R118, R226, R123, -R118 ;  /* 0x0000007be2767223 */ /* 0x000fc40000010876 */
[-C--:B------:R-:W-:Y:S01]  /*a380*/  FMUL.FTZ R123, R213, R124.reuse ;  /* 0x0000007cd57b7220 */ /* 0x080fe20000410000 */
[----:B------:R-:W-:Y:S01]  /*a390*/  STS [R64.X4+0x10d4], R159 ;  /* 0x0010d49f40007388 */ /* 0x000fe20000004800 */
[-C--:B------:R-:W-:Y:S02]  /*a3a0*/  FFMA.FTZ R121, R225, R124.reuse, R121 ;  /* 0x0000007ce1797223 */ /* 0x080fe40000010079 */
[----:B0-----:R-:W-:Y:S02]  /*a3b0*/  FMUL.FTZ R129, R204, R124 ;  /* 0x0000007ccc817220 */ /* 0x001fe40000410000 */
[C---:B------:R-:W-:Y:S02]  /*a3c0*/  FFMA.FTZ R124, R133.reuse, R166, -R122 ;  /* 0x000000a6857c7223 */ /* 0x040fe4000001087a */
[----:B------:R-:W-:Y:S01]  /*a3d0*/  FFMA.FTZ R133, R133, R181, R132 ;  /* 0x000000b585857223 */ /* 0x000fe20000010084 */
[----:B------:R0:W-:Y:S01]  /*a3e0*/  STS [R64.X4+0x10c0], R129 ;  /* 0x0010c08140007388 */ /* 0x0001e20000004800 */
[----:B------:R-:W-:-:S02]  /*a3f0*/  FADD.FTZ R165, R165, R124 ;  /* 0x0000007ca5a57221 */ /* 0x000fc40000010000 */
[----:B------:R-:W-:Y:S02]  /*a400*/  FADD.FTZ R180, -R180, R133 ;  /* 0x00000085b4b47221 */ /* 0x000fe40000010100 */
[----:B------:R-:W-:Y:S02]  /*a410*/  FMUL.FTZ R130, R183, R86 ;  /* 0x00000056b7827220 */ /* 0x000fe40000410000 */
[CC--:B------:R-:W-:Y:S02]  /*a420*/  FMUL.FTZ R124, R134.reuse, -R180.reuse ;  /* 0x800000b4867c7220 */ /* 0x0c0fe40000410000 */
[-C--:B------:R-:W-:Y:S02]  /*a430*/  FMUL.FTZ R134, R134, -R165.reuse ;  /* 0x800000a586867220 */ /* 0x080fe40000410000 */
[C---:B------:R-:W-:Y:S02]  /*a440*/  FFMA.FTZ R125, R135.reuse, R165, -R124 ;  /* 0x000000a5877d7223 */ /* 0x040fe4000001087c */
[----:B------:R-:W-:-:S02]  /*a450*/  FFMA.FTZ R134, R135, R180, R134 ;  /* 0x000000b487867223 */ /* 0x000fc40000010086 */
[----:B------:R-:W-:Y:S02]  /*a460*/  FADD.FTZ R164, R164, R125 ;  /* 0x0000007da4a47221 */ /* 0x000fe40000010000 */
[----:B------:R-:W-:Y:S02]  /*a470*/  FADD.FTZ R179, -R179, R134 ;  /* 0x00000086b3b37221 */ /* 0x000fe40000010100 */
[-C--:B------:R-:W-:Y:S02]  /*a480*/  FMUL.FTZ R131, R204, R128.reuse ;  /* 0x00000080cc837220 */ /* 0x080fe40000410000 */
[----:B------:R-:W-:Y:S02]  /*a490*/  FFMA.FTZ R122, R225, R128, -R123 ;  /* 0x00000080e17a7223 */ /* 0x000fe4000001087b */
[----:B------:R-:W-:Y:S01]  /*a4a0*/  FMUL.FTZ R128, R168, R86 ;  /* 0x00000056a8807220 */ /* 0x000fe20000410000 */
[----:B------:R1:W-:Y:S01]  /*a4b0*/  STS [R64.X4+0x10c4], R131 ;  /* 0x0010c48340007388 */ /* 0x0003e20000004800 */
[----:B------:R-:W-:-:S02]  /*a4c0*/  FMUL.FTZ R123, R206, R130 ;  /* 0x00000082ce7b7220 */ /* 0x000fc40000410000 */
[C---:B------:R-:W-:Y:S02]  /*a4d0*/  FMUL.FTZ R125, R136.reuse, -R179 ;  /* 0x800000b3887d7220 */ /* 0x040fe40000410000 */
[----:B------:R-:W-:Y:S02]  /*a4e0*/  FMUL.FTZ R136, R136, -R164 ;  /* 0x800000a488887220 */ /* 0x000fe40000410000 */
[-C--:B------:R-:W-:Y:S02]  /*a4f0*/  FMUL.FTZ R124, R206, R128.reuse ;  /* 0x00000080ce7c7220 */ /* 0x080fe40000410000 */
[-C--:B------:R-:W-:Y:S02]  /*a500*/  FFMA.FTZ R123, R217, R128.reuse, R123 ;  /* 0x00000080d97b7223 */ /* 0x080fe4000001007b */
[----:B0-----:R-:W-:Y:S02]  /*a510*/  FMUL.FTZ R129, R195, R128 ;  /* 0x00000080c3817220 */ /* 0x001fe40000410000 */
[----:B------:R-:W-:-:S02]  /*a520*/  FFMA.FTZ R128, R137, R164, -R125 ;  /* 0x000000a489807223 */ /* 0x000fc4000001087d */
[----:B------:R-:W-:Y:S01]  /*a530*/  FFMA.FTZ R137, R137, R179, R136 ;  /* 0x000000b389897223 */ /* 0x000fe20000010088 */
[----:B------:R0:W-:Y:S01]  /*a540*/  STS [R64.X4+0x10b8], R129 ;  /* 0x0010b88140007388 */ /* 0x0001e20000004800 */
[----:B-1----:R-:W-:Y:S02]  /*a550*/  FMUL.FTZ R131, R182, R87 ;  /* 0x00000057b6837220 */ /* 0x002fe40000410000 */
[----:B------:R-:W-:Y:S02]  /*a560*/  FADD.FTZ R163, R163, R128 ;  /* 0x00000080a3a37221 */ /* 0x000fe40000010000 */
[----:B------:R-:W-:Y:S02]  /*a570*/  FADD.FTZ R178, -R178, R137 ;  /* 0x00000089b2b27221 */ /* 0x000fe40000010100 */
[-C--:B------:R-:W-:Y:S02]  /*a580*/  FMUL.FTZ R133, R195, R130.reuse ;  /* 0x00000082c3857220 */ /* 0x080fe40000410000 */
[----:B------:R-:W-:-:S02]  /*a590*/  FFMA.FTZ R124, R217, R130, -R124 ;  /* 0x00000082d97c7223 */ /* 0x000fc4000001087c */
[----:B------:R-:W-:Y:S01]  /*a5a0*/  FMUL.FTZ R125, R167, R87 ;  /* 0x00000057a77d7220 */ /* 0x000fe20000410000 */
[----:B------:R1:W-:Y:S01]  /*a5b0*/  STS [R64.X4+0x10bc], R133 ;  /* 0x0010bc8540007388 */ /* 0x0003e20000004800 */
[----:B------:R-:W-:Y:S02]  /*a5c0*/  FMUL.FTZ R130, R202, R131 ;  /* 0x00000083ca827220 */ /* 0x000fe40000410000 */
[C---:B0-----:R-:W-:Y:S02]  /*a5d0*/  FMUL.FTZ R129, R140.reuse, -R163 ;  /* 0x800000a38c817220 */ /* 0x041fe40000410000 */
[-C--:B------:R-:W-:Y:S02]  /*a5e0*/  FMUL.FTZ R140, R140, -R178.reuse ;  /* 0x800000b28c8c7220 */ /* 0x080fe40000410000 */
[----:B------:R-:W-:Y:S02]  /*a5f0*/  FFMA.FTZ R128, R205, R125, R130 ;  /* 0x0000007dcd807223 */ /* 0x000fe40000010082 */
[----:B------:R-:W-:-:S02]  /*a600*/  FFMA.FTZ R130, R141, R178, R129 ;  /* 0x000000b28d827223 */ /* 0x000fc40000010081 */
[----:B------:R-:W-:Y:S02]  /*a610*/  FFMA.FTZ R141, R141, R163, -R140 ;  /* 0x000000a38d8d7223 */ /* 0x000fe4000001088c */
[----:B------:R-:W-:Y:S02]  /*a620*/  FADD.FTZ R177, -R177, R130 ;  /* 0x00000082b1b17221 */ /* 0x000fe40000010100 */
[----:B------:R-:W-:Y:S02]  /*a630*/  FADD.FTZ R162, R162, R141 ;  /* 0x0000008da2a27221 */ /* 0x000fe40000010000 */
[----:B------:R-:W-:Y:S02]  /*a640*/  FMUL.FTZ R132, R202, R125 ;  /* 0x0000007dca847220 */ /* 0x000fe40000410000 */
[C---:B------:R-:W-:Y:S02]  /*a650*/  FMUL.FTZ R129, R142.reuse, -R177 ;  /* 0x800000b18e817220 */ /* 0x040fe40000410000 */
[----:B------:R-:W-:-:S02]  /*a660*/  FMUL.FTZ R142, R142, -R162 ;  /* 0x800000a28e8e7220 */ /* 0x000fc40000410000 */
[C---:B------:R-:W-:Y:S02]  /*a670*/  FMUL.FTZ R135, R224.reuse, R125 ;  /* 0x0000007de0877220 */ /* 0x040fe40000410000 */
[-C--:B------:R-:W-:Y:S02]  /*a680*/  FMUL.FTZ R159, R224, R131.reuse ;  /* 0x00000083e09f7220 */ /* 0x080fe40000410000 */
[----:B------:R-:W-:Y:S01]  /*a690*/  FFMA.FTZ R125, R205, R131, -R132 ;  /* 0x00000083cd7d7223 */ /* 0x000fe20000010884 */
[----:B------:R0:W-:Y:S01]  /*a6a0*/  STS [R64.X4+0x10b0], R135 ;  /* 0x0010b08740007388 */ /* 0x0001e20000004800 */
[----:B------:R-:W-:Y:S02]  /*a6b0*/  FMUL.FTZ R132, R181, R88 ;  /* 0x00000058b5847220 */ /* 0x000fe40000410000 */
[C---:B------:R-:W-:Y:S01]  /*a6c0*/  FFMA.FTZ R131, R143.reuse, R162, -R129 ;  /* 0x000000a28f837223 */ /* 0x040fe20000010881 */
[----:B------:R-:W-:Y:S01]  /*a6d0*/  STS [R64.X4+0x10b4], R159 ;  /* 0x0010b49f40007388 */ /* 0x000fe20000004800 */
[----:B------:R-:W-:-:S02]  /*a6e0*/  FFMA.FTZ R143, R143, R177, R142 ;  /* 0x000000b18f8f7223 */ /* 0x000fc4000001008e */
[----:B------:R-:W-:Y:S02]  /*a6f0*/  FMUL.FTZ R130, R166, R88 ;  /* 0x00000058a6827220 */ /* 0x000fe40000410000 */
[----:B-1----:R-:W-:Y:S02]  /*a700*/  FMUL.FTZ R133, R200, R132 ;  /* 0x00000084c8857220 */ /* 0x002fe40000410000 */
[----:B------:R-:W-:Y:S02]  /*a710*/  FADD.FTZ R176, -R176, R143 ;  /* 0x0000008fb0b07221 */ /* 0x000fe40000010100 */
[-C--:B------:R-:W-:Y:S02]  /*a720*/  FMUL.FTZ R137, R139, R130.reuse ;  /* 0x000000828b897220 */ /* 0x080fe40000410000 */
[-C--:B------:R-:W-:Y:S02]  /*a730*/  FFMA.FTZ R129, R215, R130.reuse, R133 ;  /* 0x00000082d7817223 */ /* 0x080fe40000010085 */
[----:B------:R-:W-:Y:S01]  /*a740*/  FMUL.FTZ R134, R200, R130 ;  /* 0x00000082c8867220 */ /* 0x000fe20000410000 */
[----:B------:R-:W-:Y:S01]  /*a750*/  STS [R64.X4+0x10a8], R137 ;  /* 0x0010a88940007388 */ /* 0x000fe20000004800 */
[----:B------:R-:W-:-:S02]  /*a760*/  FADD.FTZ R160, R160, R131 ;  /* 0x00000083a0a07221 */ /* 0x000fc40000010000 */
[-C--:B------:R-:W-:Y:S02]  /*a770*/  FMUL.FTZ R130, R176, R93.reuse ;  /* 0x0000005db0827220 */ /* 0x080fe40000410000 */
[-C--:B------:R-:W-:Y:S02]  /*a780*/  FFMA.FTZ R134, R215, R132.reuse, -R134 ;  /* 0x00000084d7867223 */ /* 0x080fe40000010886 */
[----:B------:R-:W-:Y:S02]  /*a790*/  FMUL.FTZ R141, R139, R132 ;  /* 0x000000848b8d7220 */ /* 0x000fe40000410000 */
[----:B------:R-:W-:Y:S02]  /*a7a0*/  FMUL.FTZ R131, R177, R92 ;  /* 0x0000005cb1837220 */ /* 0x000fe40000410000 */
[----:B------:R-:W-:Y:S01]  /*a7b0*/  FMUL.FTZ R132, R160, R93 ;  /* 0x0000005da0847220 */ /* 0x000fe20000410000 */
[----:B------:R1:W-:Y:S01]  /*a7c0*/  STS [R64.X4+0x10ac], R141 ;  /* 0x0010ac8d40007388 */ /* 0x0003e20000004800 */
[----:B0-----:R-:W-:-:S02]  /*a7d0*/  FMUL.FTZ R135, R71, R130 ;  /* 0x0000008247877220 */ /* 0x001fc40000410000 */
[----:B------:R-:W-:Y:S02]  /*a7e0*/  FMUL.FTZ R133, R162, R92 ;  /* 0x0000005ca2857220 */ /* 0x000fe40000410000 */
[----:B------:R-:W-:Y:S02]  /*a7f0*/  FMUL.FTZ R136, R126, R131 ;  /* 0x000000837e887220 */ /* 0x000fe40000410000 */
[----:B------:R-:W-:Y:S02]  /*a800*/  FFMA.FTZ R135, R193, R132, R135 ;  /* 0x00000084c1877223 */ /* 0x000fe40000010087 */
[----:B------:R-:W-:Y:S02]  /*a810*/  FFMA.FTZ R140, R194, R133, R136 ;  /* 0x00000085c28c7223 */ /* 0x000fe40000010088 */
[----:B------:R-:W-:Y:S02]  /*a820*/  FADD.FTZ R135, RZ, R135 ;  /* 0x00000087ff877221 */ /* 0x000fe40000010000 */
[----:B------:R-:W-:-:S02]  /*a830*/  FMUL.FTZ R142, R178, R91 ;  /* 0x0000005bb28e7220 */ /* 0x000fc40000410000 */
[----:B------:R-:W-:Y:S02]  /*a840*/  FMUL.FTZ R109, R236, R50 ;  /* 0x00000032ec6d7220 */ /* 0x000fe40000410000 */
[----:B------:R-:W-:Y:S02]  /*a850*/  FADD.FTZ R135, R135, R140 ;  /* 0x0000008c87877221 */ /* 0x000fe40000010000 */
[----:B------:R-:W-:Y:S02]  /*a860*/  FFMA.FTZ R174, R208, R231, -R174 ;  /* 0x000000e7d0ae7223 */ /* 0x000fe400000108ae */
[----:B------:R-:W-:Y:S02]  /*a870*/  FMUL.FTZ R140, R163, R91 ;  /* 0x0000005ba38c7220 */ /* 0x000fe40000410000 */
[----:B-1----:R-:W-:Y:S02]  /*a880*/  FMUL.FTZ R141, R127, R142 ;  /* 0x0000008e7f8d7220 */ /* 0x002fe40000410000 */
[----:B------:R-:W-:-:S02]  /*a890*/  FMUL.FTZ R208, R179, R90 ;  /* 0x0000005ab3d07220 */ /* 0x000fc40000410000 */
[----:B------:R-:W-:Y:S02]  /*a8a0*/  FMUL.FTZ R233, R69, R109 ;  /* 0x0000006d45e97220 */ /* 0x000fe40000410000 */
[----:B------:R-:W-:Y:S02]  /*a8b0*/  FFMA.FTZ R66, R216, R190, -R223 ;  /* 0x000000bed8427223 */ /* 0x000fe400000108df */
[----:B------:R-:W-:Y:S01]  /*a8c0*/  FFMA.FTZ R190, R199, R140, R141 ;  /* 0x0000008cc7be7223 */ /* 0x000fe2000001008d */
[----:B------:R0:W-:Y:S01]  /*a8d0*/  STS [R64.X4+0x10f8], R233 ;  /* 0x0010f8e940007388 */ /* 0x0001e20000004800 */
[----:B------:R-:W-:Y:S02]  /*a8e0*/  FMUL.FTZ R159, R180, R89 ;  /* 0x00000059b49f7220 */ /* 0x000fe40000410000 */
[----:B------:R-:W-:Y:S02]  /*a8f0*/  FMUL.FTZ R192, R164, R90 ;  /* 0x0000005aa4c07220 */ /* 0x000fe40000410000 */
[----:B------:R-:W-:-:S02]  /*a900*/  FMUL.FTZ R141, R191, R208 ;  /* 0x000000d0bf8d7220 */ /* 0x000fc40000410000 */
[----:B------:R-:W-:Y:S02]  /*a910*/  FMUL.FTZ R136, R71, R132 ;  /* 0x0000008447887220 */ /* 0x000fe40000410000 */
[----:B------:R-:W-:Y:S02]  /*a920*/  FADD.FTZ R135, R135, R190 ;  /* 0x000000be87877221 */ /* 0x000fe40000010000 */
[----:B0-----:R-:W-:Y:S02]  /*a930*/  FMUL.FTZ R233, R222, R231 ;  /* 0x000000e7dee97220 */ /* 0x001fe40000410000 */
[----:B------:R-:W-:Y:S02]  /*a940*/  FMUL.FTZ R143, R165, R89 ;  /* 0x00000059a58f7220 */ /* 0x000fe40000410000 */
[----:B------:R-:W-:Y:S01]  /*a950*/  FMUL.FTZ R222, R198, R159 ;  /* 0x0000009fc6de7220 */ /* 0x000fe20000410000 */
[----:B------:R-:W-:Y:S01]  /*a960*/  STS [R64.X4+0x10f4], R233 ;  /* 0x0010f4e940007388 */ /* 0x000fe20000004800 */
[----:B------:R-:W-:-:S02]  /*a970*/  FFMA.FTZ R190, R196, R192, R141 ;  /* 0x000000c0c4be7223 */ /* 0x000fc4000001008d */
[----:B------:R-:W-:Y:S02]  /*a980*/  FMUL.FTZ R137, R126, R133 ;  /* 0x000000857e897220 */ /* 0x000fe40000410000 */
[----:B------:R-:W-:Y:S02]  /*a990*/  FFMA.FTZ R136, R193, R130, -R136 ;  /* 0x00000082c1887223 */ /* 0x000fe40000010888 */
[----:B------:R-:W-:Y:S02]  /*a9a0*/  FFMA.FTZ R222, R201, R143, R222 ;  /* 0x0000008fc9de7223 */ /* 0x000fe400000100de */
[----:B------:R-:W-:Y:S02]  /*a9b0*/  FADD.FTZ R135, R135, R190 ;  /* 0x000000be87877221 */ /* 0x000fe40000010000 */
[----:B------:R-:W-:Y:S02]  /*a9c0*/  FFMA.FTZ R137, R194, R131, -R137 ;  /* 0x00000083c2897223 */ /* 0x000fe40000010889 */
[----:B------:R-:W-:-:S02]  /*a9d0*/  FADD.FTZ R136, RZ, R136 ;  /* 0x00000088ff887221 */ /* 0x000fc40000010000 */
[----:B------:R-:W-:Y:S02]  /*a9e0*/  FADD.FTZ R222, R135, R222 ;  /* 0x000000de87de7221 */ /* 0x000fe40000010000 */
[----:B------:R-:W-:Y:S02]  /*a9f0*/  FADD.FTZ R136, R136, R137 ;  /* 0x0000008988887221 */ /* 0x000fe40000010000 */
[----:B------:R-:W-:Y:S02]  /*aa00*/  FMUL.FTZ R137, R127, R140 ;  /* 0x0000008c7f897220 */ /* 0x000fe40000410000 */
[----:B------:R-:W-:Y:S02]  /*aa10*/  FADD.FTZ R135, R222, R129 ;  /* 0x00000081de877221 */ /* 0x000fe40000010000 */
[----:B------:R-:W-:Y:S02]  /*aa20*/  FFMA.FTZ R137, R199, R142, -R137 ;  /* 0x0000008ec7897223 */ /* 0x000fe40000010889 */
[----:B------:R-:W-:-:S02]  /*aa30*/  FMUL.FTZ R141, R191, R192 ;  /* 0x000000c0bf8d7220 */ /* 0x000fc40000410000 */
[----:B------:R-:W-:Y:S02]  /*aa40*/  FADD.FTZ R128, R135, R128 ;  /* 0x0000008087807221 */ /* 0x000fe40000010000 */
[-C--:B------:R-:W-:Y:S02]  /*aa50*/  FMUL.FTZ R230, R198, R143.reuse ;  /* 0x0000008fc6e67220 */ /* 0x080fe40000410000 */
[----:B------:R-:W-:Y:S02]  /*aa60*/  FADD.FTZ R136, R136, R137 ;  /* 0x0000008988887221 */ /* 0x000fe40000010000 */
[----:B------:R-:W-:Y:S02]  /*aa70*/  FFMA.FTZ R141, R196, R208, -R141 ;  /* 0x000000d0c48d7223 */ /* 0x000fe4000001088d */
[----:B------:R-:W-:Y:S02]  /*aa80*/  FADD.FTZ R128, R128, R123 ;  /* 0x0000007b80807221 */ /* 0x000fe40000010000 */
[----:B------:R-:W-:-:S02]  /*aa90*/  FMUL.FTZ R189, R74, R143 ;  /* 0x0000008f4abd7220 */ /* 0x000fc40000410000 */
[----:B------:R-:W-:Y:S02]  /*aaa0*/  FFMA.FTZ R143, R201, R159, -R230 ;  /* 0x0000009fc98f7223 */ /* 0x000fe400000108e6 */
[----:B------:R-:W-:Y:S01]  /*aab0*/  FADD.FTZ R136, R136, R141 ;  /* 0x0000008d88887221 */ /* 0x000fe20000010000 */
        /* <DEDUP_REMOVED lines=14> */
[----:B------:R-:W-:Y:S02]  /*aba0*/  FMUL.FTZ R65, R173, UR25 ;  /* 0x00000019ad417c20 */ /* 0x000fe40008410000 */
[----:B------:R-:W-:Y:S02]  /*abb0*/  FADD.FTZ R125, R125, R120 ;  /* 0x000000787d7d7221 */ /* 0x000fe40000010000 */
[----:B------:R-:W-:Y:S02]  /*abc0*/  FMUL.FTZ R115, R70, R130 ;  /* 0x0000008246737220 */ /* 0x000fe40000410000 */
[----:B------:R-:W-:-:S02]  /*abd0*/  FFMA.FTZ R130, R188, UR42, -R65 ;  /* 0x0000002abc827c23 */ /* 0x000fc40008010841 */
[----:B------:R-:W-:Y:S01]  /*abe0*/  FMUL.FTZ R65, R171, UR25 ;  /* 0x00000019ab417c20 */ /* 0x000fe20008410000 */
[----:B------:R-:W-:Y:S01]  /*abf0*/  STS [R64.X4+0x1084], R115 ;  /* 0x0010847340007388 */ /* 0x000fe20000004800 */
[----:B------:R-:W-:Y:S02]  /*ac00*/  FADD.FTZ R125, R125, R118 ;  /* 0x000000767d7d7221 */ /* 0x000fe40000010000 */
[----:B------:R-:W-:Y:S02]  /*ac10*/  FMUL.FTZ R159, R74, R159 ;  /* 0x0000009f4a9f7220 */ /* 0x000fe40000410000 */
[----:B------:R-:W-:Y:S02]  /*ac20*/  FMUL.FTZ R137, R75, R192 ;  /* 0x000000c04b897220 */ /* 0x000fe40000410000 */
[C---:B------:R-:W-:Y:S01]  /*ac30*/  FMUL.FTZ R129, R72.reuse, R140 ;  /* 0x0000008c48817220 */ /* 0x040fe20000410000 */
[----:B------:R-:W-:Y:S01]  /*ac40*/  STS [R64.X4+0x10a4], R159 ;  /* 0x0010a49f40007388 */ /* 0x000fe20000004800 */
[----:B------:R-:W-:-:S02]  /*ac50*/  FMUL.FTZ R135, R72, R142 ;  /* 0x0000008e48877220 */ /* 0x000fc40000410000 */
[C---:B------:R-:W-:Y:S01]  /*ac60*/  FMUL.FTZ R133, R73.reuse, R133 ;  /* 0x0000008549857220 */ /* 0x040fe20000410000 */
[----:B------:R-:W-:Y:S01]  /*ac70*/  STS [R64.X4+0x1098], R137 ;  /* 0x0010988940007388 */ /* 0x000fe20000004800 */
[----:B------:R-:W-:Y:S02]  /*ac80*/  FMUL.FTZ R131, R73, R131 ;  /* 0x0000008349837220 */ /* 0x000fe40000410000 */
[----:B------:R-:W-:Y:S01]  /*ac90*/  FMUL.FTZ R117, R70, R132 ;  /* 0x0000008446757220 */ /* 0x000fe20000410000 */
[----:B------:R-:W-:Y:S01]  /*aca0*/  STS [R64.X4+0x1090], R129 ;  /* 0x0010908140007388 */ /* 0x000fe20000004800 */
[----:B------:R-:W-:Y:S02]  /*acb0*/  FFMA.FTZ R134, R186, UR42, -R65 ;  /* 0x0000002aba867c23 */ /* 0x000fe40008010841 */
[----:B------:R-:W-:Y:S01]  /*acc0*/  FADD.FTZ R125, R125, R116 ;  /* 0x000000747d7d7221 */ /* 0x000fe20000010000 */
[----:B------:R-:W-:Y:S01]  /*acd0*/  MOV R116, UR38 ;  /* 0x0000002600747c02 */ /* 0x000fe20008000f00 */
[----:B------:R-:W-:Y:S01]  /*ace0*/  FMUL.FTZ R65, R169, UR25 ;  /* 0x00000019a9417c20 */ /* 0x000fe20008410000 */
[----:B------:R-:W-:Y:S01]  /*acf0*/  STS [R64.X4+0x1094], R135 ;  /* 0x0010948740007388 */ /* 0x000fe20000004800 */
[----:B------:R-:W-:Y:S01]  /*ad00*/  FMUL.FTZ R234, R69, R50 ;  /* 0x0000003245ea7220 */ /* 0x000fe20000410000 */
[----:B0-----:R-:W-:Y:S01]  /*ad10*/  LEA R141, R116, -R97, 0x1 ;  /* 0x80000061748d7211 */ /* 0x001fe200078e08ff */
[----:B------:R-:W-:Y:S01]  /*ad20*/  FFMA.FTZ R140, R184, UR42, -R65 ;  /* 0x0000002ab88c7c23 */ /* 0x000fe20008010841 */
[----:B------:R-:W-:Y:S01]  /*ad30*/  STS [R64.X4+0x1088], R133 ;  /* 0x0010888540007388 */ /* 0x000fe20000004800 */
[----:B------:R-:W-:Y:S01]  /*ad40*/  FMUL.FTZ R65, R183, UR25 ;  /* 0x00000019b7417c20 */ /* 0x000fe20008410000 */
[----:B------:R-:W-:Y:S01]  /*ad50*/  ISETP.GE.AND P0, PT, R141, 0x1, PT ;  /* 0x000000018d00780c */ /* 0x000fe20003f06270 */
[----:B------:R-:W-:Y:S01]  /*ad60*/  FADD.FTZ R125, R125, R114 ;  /* 0x000000727d7d7221 */ /* 0x000fe20000010000 */
[----:B------:R-:W-:Y:S01]  /*ad70*/  STS [R64.X4+0x108c], R131 ;  /* 0x00108c8340007388 */ /* 0x000fe20000004800 */
[----:B------:R-:W-:-:S02]  /*ad80*/  FFMA.FTZ R190, R168, UR42, R65 ;  /* 0x0000002aa8be7c23 */ /* 0x000fc40008010041 */
[----:B------:R-:W-:Y:S01]  /*ad90*/  FMUL.FTZ R65, R181, UR25 ;  /* 0x00000019b5417c20 */ /* 0x000fe20008410000 */
[----:B------:R0:W-:Y:S01]  /*ada0*/  STS [R64.X4+0x1080], R117 ;  /* 0x0010807540007388 */ /* 0x0001e20000004800 */
[----:B------:R-:W-:Y:S02]  /*adb0*/  FMUL.FTZ R67, R187, UR25 ;  /* 0x00000019bb437c20 */ /* 0x000fe40008410000 */
[----:B------:R-:W-:Y:S02]  /*adc0*/  FFMA.FTZ R128, R166, UR42, R65 ;  /* 0x0000002aa6807c23 */ /* 0x000fe40008010041 */
[----:B------:R-:W-:Y:S02]  /*add0*/  FMUL.FTZ R65, R163, UR25 ;  /* 0x00000019a3417c20 */ /* 0x000fe40008410000 */
[----:B------:R-:W-:Y:S02]  /*ade0*/  FFMA.FTZ R209, R2, -R209, R232 ;  /* 0x800000d102d17223 */ /* 0x000fe400000100e8 */
[----:B------:R-:W-:-:S02]  /*adf0*/  FMUL.FTZ R232, R83, R238 ;  /* 0x000000ee53e87220 */ /* 0x000fc40000410000 */
[----:B0-----:R-:W-:Y:S02]  /*ae00*/  FMUL.FTZ R64, R186, UR25 ;  /* 0x00000019ba407c20 */ /* 0x001fe40008410000 */
[----:B------:R-:W-:Y:S02]  /*ae10*/  FFMA.FTZ R138, R83, -R234, R211 ;  /* 0x800000ea538a7223 */ /* 0x000fe400000100d3 */
[----:B------:R-:W-:Y:S02]  /*ae20*/  FFMA.FTZ R131, R171, UR42, R64 ;  /* 0x0000002aab837c23 */ /* 0x000fe40008010040 */
[----:B------:R-:W-:Y:S02]  /*ae30*/  FMUL.FTZ R64, R168, UR25 ;  /* 0x00000019a8407c20 */ /* 0x000fe40008410000 */
[----:B------:R-:W-:Y:S02]  /*ae40*/  FMUL.FTZ R114, R188, UR25 ;  /* 0x00000019bc727c20 */ /* 0x000fe40008410000 */
[----:B------:R-:W-:-:S02]  /*ae50*/  FFMA.FTZ R135, R183, UR42, -R64 ;  /* 0x0000002ab7877c23 */ /* 0x000fc40008010840 */
[----:B------:R-:W-:Y:S02]  /*ae60*/  FMUL.FTZ R64, R166, UR25 ;  /* 0x00000019a6407c20 */ /* 0x000fe40008410000 */
[----:B------:R-:W-:Y:S02]  /*ae70*/  FADD.FTZ R143, R125, R66 ;  /* 0x000000427d8f7221 */ /* 0x000fe40000010000 */
[----:B------:R-:W-:Y:S02]  /*ae80*/  FFMA.FTZ R132, R172, UR42, R67 ;  /* 0x0000002aac847c23 */ /* 0x000fe40008010043 */
[----:B------:R-:W-:Y:S02]  /*ae90*/  FFMA.FTZ R123, R181, UR42, -R64 ;  /* 0x0000002ab57b7c23 */ /* 0x000fe40008010840 */
[----:B------:R-:W-:Y:S02]  /*aea0*/  FFMA.FTZ R122, R178, UR42, -R65 ;  /* 0x0000002ab27a7c23 */ /* 0x000fe40008010841 */
        /* <DEDUP_REMOVED lines=17> */
[----:B------:R-:W-:Y:S02]  /*afc0*/  FFMA.FTZ R76, R161, -R234, R210 ;  /* 0x800000eaa14c7223 */ /* 0x000fe400000100d2 */
[----:B------:R-:W-:-:S02]  /*afd0*/  FFMA.FTZ R125, R173, UR42, R114 ;  /* 0x0000002aad7d7c23 */ /* 0x000fc40008010072 */
[----:B------:R-:W-:Y:S02]  /*afe0*/  FFMA.FTZ R161, R161, R236, R232 ;  /* 0x000000eca1a17223 */ /* 0x000fe400000100e8 */
[----:B------:R-:W-:Y:S02]  /*aff0*/  FFMA.FTZ R111, R238, UR42, -R111 ;  /* 0x0000002aee6f7c23 */ /* 0x000fe4000801086f */
[----:B------:R-:W-:Y:S02]  /*b000*/  FFMA.FTZ R83, R236, UR42, R83 ;  /* 0x0000002aec537c23 */ /* 0x000fe40008010053 */
[----:B------:R-:W-:Y:S02]  /*b010*/  FFMA.FTZ R113, R235, UR42, R113 ;  /* 0x0000002aeb717c23 */ /* 0x000fe40008010071 */
[----:B------:R-:W-:Y:S02]  /*b020*/  FFMA.FTZ R129, R187, UR42, -R66 ;  /* 0x0000002abb817c23 */ /* 0x000fe40008010842 */
[----:B------:R-:W-:-:S02]  /*b030*/  FFMA.FTZ R136, R185, UR42, -R136 ;  /* 0x0000002ab9887c23 */ /* 0x000fc40008010888 */
[----:B------:R-:W-:Y:S02]  /*b040*/  FFMA.FTZ R133, R170, UR42, R133 ;  /* 0x0000002aaa857c23 */ /* 0x000fe40008010085 */
[----:B------:R-:W-:Y:S02]  /*b050*/  FFMA.FTZ R142, R169, UR42, R142 ;  /* 0x0000002aa98e7c23 */ /* 0x000fe4000801008e */
[----:B------:R-:W-:Y:S02]  /*b060*/  FFMA.FTZ R137, R182, UR42, -R137 ;  /* 0x0000002ab6897c23 */ /* 0x000fe40008010889 */
[----:B------:R-:W-:Y:S02]  /*b070*/  FFMA.FTZ R192, R167, UR42, R192 ;  /* 0x0000002aa7c07c23 */ /* 0x000fe400080100c0 */
[----:B------:R-:W-:Y:S02]  /*b080*/  FFMA.FTZ R121, R180, UR42, -R121 ;  /* 0x0000002ab4797c23 */ /* 0x000fe40008010879 */
[----:B------:R-:W-:-:S02]  /*b090*/  FFMA.FTZ R120, R165, UR42, R120 ;  /* 0x0000002aa5787c23 */ /* 0x000fc40008010078 */
[----:B------:R-:W-:Y:S02]  /*b0a0*/  FFMA.FTZ R124, R179, UR42, -R124 ;  /* 0x0000002ab37c7c23 */ /* 0x000fe4000801087c */
[----:B------:R-:W-:Y:S02]  /*b0b0*/  FFMA.FTZ R119, R164, UR42, R119 ;  /* 0x0000002aa4777c23 */ /* 0x000fe40008010077 */
        /* <DEDUP_REMOVED lines=38> */
.L_x_7457:
[----:B------:R-:W-:Y:S05]  /*b320*/  BSYNC B0 ;  /* 0x0000000000007941 */ /* 0x000fea0003800000 */
.L_x_7456:
[----:B------:R-:W-:Y:S01]  /*b330*/  ULDC.64 UR38, c[0x0][0x298] ;  /* 0x0000a60000267ab9 */ /* 0x000fe20000000a00 */
[C---:B------:R-:W-:Y:S01]  /*b340*/  FMUL.FTZ R65, R0.reuse, R210 ;  /* 0x000000d200417220 */ /* 0x040fe20000410000 */
[----:B------:R-:W-:Y:S01]  /*b350*/  USHF.R.U32.HI UR24, URZ, 0x1, UR39 ;  /* 0x000000013f187899 */ /* 0x000fe20008011627 */
[----:B------:R-:W-:Y:S01]  /*b360*/  FMUL.FTZ R64, R0, R211 ;  /* 0x000000d300407220 */ /* 0x000fe20000410000 */
[----:B------:R-:W-:Y:S01]  /*b370*/  USHF.R.U64 UR38, UR38, 0x1, UR39 ;  /* 0x0000000126267899 */ /* 0x000fe20008001227 */
[----:B------:R-:W-:Y:S01]  /*b380*/  FADD.FTZ R68, R68, R65 ;  /* 0x0000004144447221 */ /* 0x000fe20000010000 */
[----:B------:R-:W-:Y:S01]  /*b390*/  UIMAD UR40, UR24, UR12, URZ ;  /* 0x0000000c182872a4 */ /* 0x000fe2000f8e023f */
[C---:B------:R-:W-:Y:S01]  /*b3a0*/  FMUL.FTZ R111, R138.reuse, R111 ;  /* 0x0000006f8a6f7220 */ /* 0x040fe20000410000 */
[----:B------:R-:W-:Y:S01]  /*b3b0*/  UIMAD.WIDE.U32 UR24, UR38, UR12, URZ ;  /* 0x0000000c261872a5 */ /* 0x000fe2000f8e003f */
[----:B------:R-:W-:Y:S01]  /*b3c0*/  FADD.FTZ R209, R209, -R64 ;  /* 0x80000040d1d17221 */ /* 0x000fe20000010000 */
[----:B------:R-:W-:Y:S01]  /*b3d0*/  UIMAD UR40, UR13, UR38, UR40 ;  /* 0x000000260d2872a4 */ /* 0x000fe2000f8e0228 */
[C---:B------:R-:W-:Y:S01]  /*b3e0*/  FMUL.FTZ R65, R138.reuse, R77 ;  /* 0x0000004d8a417220 */ /* 0x040fe20000410000 */
[----:B------:R-:W-:Y:S01]  /*b3f0*/  ULDC UR41, c[0x0][0x174] ;  /* 0x00005d0000297ab9 */ /* 0x000fe20000000800 */
[----:B------:R-:W-:Y:S01]  /*b400*/  FMUL.FTZ R138, R138, R109 ;  /* 0x0000006d8a8a7220 */ /* 0x000fe20000410000 */
[----:B------:R-:W-:Y:S01]  /*b410*/  ULDC.64 UR38, c[0x0][0x2a0] ;  /* 0x0000a80000267ab9 */ /* 0x000fe20000000a00 */
[----:B------:R-:W-:Y:S01]  /*b420*/  FADD.FTZ R175, R208, R175 ;  /* 0x000000afd0af7221 */ /* 0x000fe20000010000 */
[----:B------:R-:W-:Y:S01]  /*b430*/  UIADD3 UR25, UR25, UR40, URZ ;  /* 0x0000002819197290 */ /* 0x000fe2000fffe03f */
[C---:B0-----:R-:W-:Y:S01]  /*b440*/  FFMA.FTZ R66, R76.reuse, R83, R111 ;  /* 0x000000534c427223 */ /* 0x041fe2000001006f */
[----:B------:R-:W-:Y:S01]  /*b450*/  UIMAD UR40, UR15, UR38, URZ ;  /* 0x000000260f2872a4 */ /* 0x000fe2000f8e023f */
[C---:B------:R-:W-:Y:S01]  /*b460*/  FFMA.FTZ R208, R76.reuse, R109, R65 ;  /* 0x0000006d4cd07223 */ /* 0x040fe20000010041 */
[----:B------:R-:W-:Y:S01]  /*b470*/  UIMAD.WIDE.U32 UR24, UR14, UR38, UR24 ;  /* 0x000000260e1872a5 */ /* 0x000fe2000f8e0018 */
[----:B------:R-:W-:Y:S01]  /*b480*/  FFMA.FTZ R210, R76, R77, -R138 ;  /* 0x0000004d4cd27223 */ /* 0x000fe2000001088a */
[----:B------:R-:W-:Y:S01]  /*b490*/  UIMAD UR40, UR14, UR39, UR40 ;  /* 0x000000270e2872a4 */ /* 0x000fe2000f8e0228 */
[----:B------:R-:W-:Y:S01]  /*b4a0*/  FFMA.FTZ R76, R69, R161, R66 ;  /* 0x000000a1454c7223 */ /* 0x000fe20000010042 */
[----:B------:R-:W-:Y:S01]  /*b4b0*/  IADD3 R66, R97, 0x40, RZ ;  /* 0x0000004061427810 */ /* 0x000fe20007ffe0ff */
[----:B------:R-:W-:Y:S01]  /*b4c0*/  ULDC.64 UR38, c[0x0][0x318] ;  /* 0x0000c60000267ab9 */ /* 0x000fe20000000a00 */
[----:B------:R-:W-:Y:S01]  /*b4d0*/  FADD.FTZ R77, R143, R174 ;  /* 0x000000ae8f4d7221 */ /* 0x000fe20000010000 */
[----:B------:R-:W-:Y:S01]  /*b4e0*/  UIADD3 UR40, UR40, UR25, URZ ;  /* 0x0000001928287290 */ /* 0x000fe2000fffe03f */
[----:B------:R-:W-:Y:S01]  /*b4f0*/  LEA.HI.SX32 R66, R66, R97, 0x1b ;  /* 0x0000006142427211 */ /* 0x000fe200078fdaff */
[----:B------:R-:W-:Y:S01]  /*b500*/  ULEA UR38, UP0, UR24, UR38, 0x3 ;  /* 0x0000002618267291 */ /* 0x000fe2000f80183f */
[----:B------:R-:W-:Y:S01]  /*b510*/  IADD3 R138, R97, 0x80, RZ ;  /* 0x00000080618a7810 */ /* 0x000fe20007ffe0ff */
[----:B------:R-:W-:Y:S01]  /*b520*/  UIADD3 UR25, UR6, -UR41, URZ ;  /* 0x8000002906197290 */ /* 0x000fe2000fffe03f */
[----:B------:R-:W-:Y:S01]  /*b530*/  BSSY B0, `(.L_x_7458) ;  /* 0x0000019000007945 */ /* 0x000fe20003800000 */
[----:B------:R-:W-:Y:S01]  /*b540*/  ULEA.HI.X UR39, UR24, UR39, UR40, 0x3, UP0 ;  /* 0x0000002718277291 */ /* 0x000fe200080f1c28 */
[----:B------:R-:W-:Y:S01]  /*b550*/  FADD.FTZ R69, R175, R208 ;  /* 0x000000d0af457221 */ /* 0x000fe20000010000 */
[----:B------:R-:W-:Y:S01]  /*b560*/  UIMAD UR24, UR25, -0x800, URZ ;  /* 0xfffff800191878a4 */ /* 0x000fe2000f8e023f */
[----:B------:R-:W-:Y:S01]  /*b570*/  LEA R64, P0, R97, UR38, 0x2 ;  /* 0x0000002661407c11 */ /* 0x000fe2000f8010ff */
[----:B------:R-:W-:Y:S01]  /*b580*/  USHF.L.U32 UR38, UR8, 0x2, URZ ;  /* 0x0000000208267899 */ /* 0x000fe2000800063f */
[----:B------:R-:W-:Y:S01]  /*b590*/  ISETP.GE.AND P1, PT, R141, 0x81, PT ;  /* 0x000000818d00780c */ /* 0x000fe20003f26270 */
[----:B------:R-:W-:Y:S01]  /*b5a0*/  USHF.L.U64.HI UR40, UR8, 0x2, UR9 ;  /* 0x0000000208287899 */ /* 0x000fe20008010209 */
[----:B------:R-:W-:Y:S01]  /*b5b0*/  LEA.HI.X R65, R97, UR39, RZ, 0x2, P0 ;  /* 0x0000002761417c11 */ /* 0x000fe200080f14ff */
        /* <DEDUP_REMOVED lines=9> */
[----:B------:R-:W-:-:S02]  /*b650*/  IADD3 R174, R97, 0xc0, RZ ;  /* 0x000000c061ae7810 */ /* 0x000fc40007ffe0ff */
[----:B------:R-:W-:Y:S01]  /*b660*/  LEA.HI.SX32 R138, R138, R97, 0x1b ;  /* 0x000000618a8a7211 */ /* 0x000fe200078fdaff */
[----:B------:R-:W-:Y:S02]  /*b670*/  IMAD.WIDE.U32 R64, R67, c[0x0][0x2b0], R64 ;  /* 0x0000ac0043407a25 */ /* 0x000fe400078e0040 */
[----:B------:R0:W1:Y:S03]  /*b680*/  LDS R67, [R66.X4+0x1180] ;  /* 0x0011800042437984 */ /* 0x0000660000004800 */
[----:B------:R-:W-:Y:S01]  /*b690*/  IADD3 R65, R65, UR24, RZ ;  /* 0x0000001841417c10 */ /* 0x000fe2000fffe0ff */
[----:B------:R-:W-:Y:S05]  /*b6a0*/  @!P0 BRA `(.L_x_7459) ;  /* 0x0000001000008947 */ /* 0x000fea0003800000 */
[----:B-1----:R1:W-:Y:S02]  /*b6b0*/  RED.E.ADD.F32.FTZ.RN.STRONG.GPU [R64.64+-0x1f00], R67 ;  /* 0xffe100434000798e */ /* 0x0023e4000c10e79a */
.L_x_7459:
[----:B------:R-:W-:Y:S05]  /*b6c0*/  BSYNC B0 ;  /* 0x0000000000007941 */ /* 0x000fea0003800000 */
.L_x_7458:
[----:B-1----:R1:W2:Y:S01]  /*b6d0*/  LDS R67, [R138.X4+0x1280] ;  /* 0x001280008a437984 */ /* 0x0022a20000004800 */
[----:B------:R-:W-:Y:S01]  /*b6e0*/  BSSY B0, `(.L_x_7460) ;  /* 0x0000004000007945 */ /* 0x000fe20003800000 */
[----:B------:R-:W-:Y:S01]  /*b6f0*/  LEA.HI.SX32 R174, R174, R97, 0x1b ;  /* 0x00000061aeae7211 */ /* 0x000fe200078fdaff */
[----:B------:R-:W-:Y:S05]  /*b700*/  @!P1 BRA `(.L_x_7461) ;  /* 0x0000001000009947 */ /* 0x000fea0003800000 */
[----:B--2---:R2:W-:Y:S02]  /*b710*/  RED.E.ADD.F32.FTZ.RN.STRONG.GPU [R64.64+-0x1e00], R67 ;  /* 0xffe200434000798e */ /* 0x0045e4000c10e79a */
.L_x_7461:
[----:B------:R-:W-:Y:S05]  /*b720*/  BSYNC B0 ;  /* 0x0000000000007941 */ /* 0x000fea0003800000 */
.L_x_7460:
[----:B--2---:R2:W3:Y:S01]  /*b730*/  LDS R67, [R174.X4+0x1380] ;  /* 0x00138000ae437984 */ /* 0x0044e20000004800 */
[----:B------:R-:W-:Y:S01]  /*b740*/  BSSY B0, `(.L_x_7462) ;  /* 0x0000005000007945 */ /* 0x000fe20003800000 */
[----:B0-----:R-:W-:-:S02]  /*b750*/  IADD3 R66, R97, 0x100, RZ ;  /* 0x0000010061427810 */ /* 0x001fc40007ffe0ff */
[----:B-1----:R-:W-:Y:S01]  /*b760*/  IADD3 R138, R97, 0x140, RZ ;  /* 0x00000140618a7810 */ /* 0x002fe20007ffe0ff */
[----:B------:R-:W-:Y:S05]  /*b770*/  @!P2 BRA `(.L_x_7463) ;  /* 0x000000100000a947 */ /* 0x000fea0003800000 */
[----:B---3--:R0:W-:Y:S02]  /*b780*/  RED.E.ADD.F32.FTZ.RN.STRONG.GPU [R64.64+-0x1d00], R67 ;  /* 0xffe300434000798e */ /* 0x0081e4000c10e79a */
.L_x_7463:
[----:B------:R-:W-:Y:S05]  /*b790*/  BSYNC B0 ;  /* 0x0000000000007941 */ /* 0x000fea0003800000 */
.L_x_7462:
        /* <DEDUP_REMOVED lines=14> */
.L_x_7465:
[----:B0-----:R-:W-:Y:S05]  /*b880*/  BSYNC B0 ;  /* 0x0000000000007941 */ /* 0x001fea0003800000 */
.L_x_7464:
[----:B-1----:R0:W1:Y:S01]  /*b890*/  LDS R67, [R138.X4+0x1580] ;  /* 0x001580008a437984 */ /* 0x0020620000004800 */
[----:B------:R-:W-:Y:S01]  /*b8a0*/  BSSY B0, `(.L_x_7466) ;  /* 0x0000005000007945 */ /* 0x000fe20003800000 */
[----:B------:R-:W-:Y:S02]  /*b8b0*/  IADD3 R66, R97, 0x1c0, RZ ;  /* 0x000001c061427810 */ /* 0x000fe40007ffe0ff */
[----:B------:R-:W-:Y:S01]  /*b8c0*/  LEA.HI.SX32 R174, R174, R97, 0x1b ;  /* 0x00000061aeae7211 */ /* 0x000fe200078fdaff */
[----:B------:R-:W-:Y:S05]  /*b8d0*/  @!P0 BRA `(.L_x_7467) ;  /* 0x0000001000008947 */ /* 0x000fea0003800000 */
[----:B-1----:R1:W-:Y:S02]  /*b8e0*/  RED.E.ADD.F32.FTZ.RN.STRONG.GPU [R64.64+-0x1b00], R67 ;  /* 0xffe500434000798e */ /* 0x0023e4000c10e79a */
.L_x_7467:
[----:B------:R-:W-:Y:S05]  /*b8f0*/  BSYNC B0 ;  /* 0x0000000000007941 */ /* 0x000fea0003800000 */
.L_x_7466:
[----:B-1----:R1:W2:Y:S01]  /*b900*/  LDS R67, [R174.X4+0x1680] ;  /* 0x00168000ae437984 */ /* 0x0022a20000004800 */
[----:B------:R-:W-:Y:S01]  /*b910*/  BSSY B0, `(.L_x_7468) ;  /* 0x0000005000007945 */ /* 0x000fe20003800000 */
[----:B------:R-:W-:-:S02]  /*b920*/  IADD3 R208, R97, 0x200, RZ ;  /* 0x0000020061d07810 */ /* 0x000fc40007ffe0ff */
[----:B------:R-:W-:Y:S01]  /*b930*/  LEA.HI.SX32 R66, R66, R97, 0x1b ;  /* 0x0000006142427211 */ /* 0x000fe200078fdaff */
[----:B------:R-:W-:Y:S05]  /*b940*/  @!P1 BRA `(.L_x_7469) ;  /* 0x0000001000009947 */ /* 0x000fea0003800000 */
[----:B--2---:R2:W-:Y:S02]  /*b950*/  RED.E.ADD.F32.FTZ.RN.STRONG.GPU [R64.64+-0x1a00], R67 ;  /* 0xffe600434000798e */ /* 0x0045e4000c10e79a */
.L_x_7469:
[----:B------:R-:W-:Y:S05]  /*b960*/  BSYNC B0 ;  /* 0x0000000000007941 */ /* 0x000fea0003800000 */
.L_x_7468:
[----:B--2---:R2:W3:Y:S01]  /*b970*/  LDS R67, [R66.X4+0x1780] ;  /* 0x0017800042437984 */ /* 0x0044e20000004800 */
[----:B------:R-:W-:Y:S01]  /*b980*/  BSSY B0, `(.L_x_7470) ;  /* 0x0000005000007945 */ /* 0x000fe20003800000 */
[----:B0-----:R-:W-:Y:S02]  /*b990*/  IADD3 R138, R97, 0x240, RZ ;  /* 0x00000240618a7810 */ /* 0x001fe40007ffe0ff */
[----:B------:R-:W-:Y:S01]  /*b9a0*/  LEA.HI.SX32 R83, R208, R97, 0x1b ;  /* 0x00000061d0537211 */ /* 0x000fe200078fdaff */
[----:B------:R-:W-:Y:S05]  /*b9b0*/  @!P2 BRA `(.L_x_7471) ;  /* 0x000000100000a947 */ /* 0x000fea0003800000 */
[----:B---3--:R0:W-:Y:S02]  /*b9c0*/  RED.E.ADD.F32.FTZ.RN.STRONG.GPU [R64.64+-0x1900], R67 ;  /* 0xffe700434000798e */ /* 0x0081e4000c10e79a */
.L_x_7471:
[----:B------:R-:W-:Y:S05]  /*b9d0*/  BSYNC B0 ;  /* 0x0000000000007941 */ /* 0x000fea0003800000 */
.L_x_7470:
[----:B------:R-:W4:Y:S01]  /*b9e0*/  LDS R83, [R83.X4+0x1880] ;  /* 0x0018800053537984 */ /* 0x000f220000004800 */
[----:B------:R-:W-:Y:S01]  /*b9f0*/  BSSY B0, `(.L_x_7472) ;  /* 0x0000005000007945 */ /* 0x000fe20003800000 */
[----:B--2---:R-:W-:Y:S02]  /*ba00*/  IADD3 R66, R97, 0x280, RZ ;  /* 0x0000028061427810 */ /* 0x004fe40007ffe0ff */
[----:B------:R-:W-:Y:S01]  /*ba10*/  LEA.HI.SX32 R138, R138, R97, 0x1b ;  /* 0x000000618a8a7211 */ /* 0x000fe200078fdaff */
[----:B------:R-:W-:Y:S05]  /*ba20*/  @!P3 BRA `(.L_x_7473) ;  /* 0x000000100000b947 */ /* 0x000fea0003800000 */
[----:B----4-:R2:W-:Y:S02]  /*ba30*/  RED.E.ADD.F32.FTZ.RN.STRONG.GPU [R64.64+-0x1800], R83 ;  /* 0xffe800534000798e */ /* 0x0105e4000c10e79a */
.L_x_7473:
[----:B------:R-:W-:Y:S05]  /*ba40*/  BSYNC B0 ;  /* 0x0000000000007941 */ /* 0x000fea0003800000 */
.L_x_7472:
[----:B0--3--:R0:W3:Y:S01]  /*ba50*/  LDS R67, [R138.X4+0x1980] ;  /* 0x001980008a437984 */ /* 0x0090e20000004800 */
[----:B------:R-:W-:Y:S01]  /*ba60*/  BSSY B0, `(.L_x_7474) ;  /* 0x0000004000007945 */ /* 0x000fe20003800000 */
[----:B------:R-:W-:Y:S01]  /*ba70*/  LEA.HI.SX32 R66, R66, R97, 0x1b ;  /* 0x0000006142427211 */ /* 0x000fe200078fdaff */
[----:B------:R-:W-:Y:S05]  /*ba80*/  @!P4 BRA `(.L_x_7475) ;  /* 0x000000100000c947 */ /* 0x000fea0003800000 */
[----:B---3--:R3:W-:Y:S02]  /*ba90*/  RED.E.ADD.F32.FTZ.RN.STRONG.GPU [R64.64+-0x1700], R67 ;  /* 0xffe900434000798e */ /* 0x0087e4000c10e79a */
.L_x_7475:
[----:B------:R-:W-:Y:S05]  /*baa0*/  BSYNC B0 ;  /* 0x0000000000007941 */ /* 0x000fea0003800000 */
.L_x_7474:
[----:B---3--:R3:W0:Y:S01]  /*bab0*/  LDS R67, [R66.X4+0x1a80] ;  /* 0x001a800042437984 */ /* 0x0086220000004800 */
[----:B------:R-:W-:Y:S01]  /*bac0*/  BSSY B0, `(.L_x_7476) ;  /* 0x0000005000007945 */ /* 0x000fe20003800000 */
[----:B0-----:R-:W-:-:S02]  /*bad0*/  IADD3 R138, R97, 0x2c0, RZ ;  /* 0x000002c0618a7810 */ /* 0x001fc40007ffe0ff */
[----:B-1----:R-:W-:Y:S01]  /*bae0*/  IADD3 R174, R97, 0x300, RZ ;  /* 0x0000030061ae7810 */ /* 0x002fe20007ffe0ff */
[----:B------:R-:W-:Y:S05]  /*baf0*/  @!P5 BRA `(.L_x_7477) ;  /* 0x000000100000d947 */ /* 0x000fea0003800000 */
[----:B------:R0:W-:Y:S02]  /*bb00*/  RED.E.ADD.F32.FTZ.RN.STRONG.GPU [R64.64+-0x1600], R67 ;  /* 0xffea00434000798e */ /* 0x0001e4000c10e79a */
.L_x_7477:
[----:B------:R-:W-:Y:S05]  /*bb10*/  BSYNC B0 ;  /* 0x0000000000007941 */ /* 0x000fea0003800000 */
.L_x_7476:
[-C--:B------:R-:W-:Y:S01]  /*bb20*/  LEA.HI.SX32 R138, R138, R97.reuse, 0x1b ;  /* 0x000000618a8a7211 */ /* 0x080fe200078fdaff */
[----:B------:R-:W-:Y:S01]  /*bb30*/  BSSY B0, `(.L_x_7478) ;  /* 0x000000d000007945 */ /* 0x000fe20003800000 */
[----:B------:R-:W-:Y:S02]  /*bb40*/  ISETP.GE.AND P6, PT, R141, 0x2c1, PT ;  /* 0x000002c18d00780c */ /* 0x000fe40003fc6270 */
[----:B---3--:R-:W-:Y:S01]  /*bb50*/  IADD3 R66, R97, 0x340, RZ ;  /* 0x0000034061427810 */ /* 0x008fe20007ffe0ff */
[----:B0-----:R0:W1:Y:S01]  /*bb60*/  LDS R67, [R138.X4+0x1b80] ;  /* 0x001b80008a437984 */ /* 0x0010620000004800 */
        /* <DEDUP_REMOVED lines=9> */
.L_x_7479:
[----:B0-----:R-:W-:Y:S05]  /*bc00*/  BSYNC B0 ;  /* 0x0000000000007941 */ /* 0x001fea0003800000 */
.L_x_7478:
[----:B-1----:R0:W1:Y:S01]  /*bc10*/  LDS R67, [R174.X4+0x1c80] ;  /* 0x001c8000ae437984 */ /* 0x0020620000004800 */
[----:B------:R-:W-:Y:S01]  /*bc20*/  BSSY B0, `(.L_x_7480) ;  /* 0x0000005000007945 */ /* 0x000fe20003800000 */
[----:B------:R-:W-:Y:S02]  /*bc30*/  IADD3 R138, R97, 0x380, RZ ;  /* 0x00000380618a7810 */ /* 0x000fe40007ffe0ff */
[----:B------:R-:W-:Y:S01]  /*bc40*/  LEA.HI.SX32 R66, R66, R97, 0x1b ;  /* 0x0000006142427211 */ /* 0x000fe200078fdaff */
[----:B------:R-:W-:Y:S05]  /*bc50*/  @!P0 BRA `(.L_x_7481) ;  /* 0x0000001000008947 */ /* 0x000fea0003800000 */
[----:B-1----:R1:W-:Y:S02]  /*bc60*/  RED.E.ADD.F32.FTZ.RN.STRONG.GPU [R64.64+-0x1400], R67 ;  /* 0xffec00434000798e */ /* 0x0023e4000c10e79a */
.L_x_7481:
[----:B------:R-:W-:Y:S05]  /*bc70*/  BSYNC B0 ;  /* 0x0000000000007941 */ /* 0x000fea0003800000 */
.L_x_7480:
[----:B-1----:R1:W3:Y:S01]  /*bc80*/  LDS R67, [R66.X4+0x1d80] ;  /* 0x001d800042437984 */ /* 0x0022e20000004800 */
[----:B------:R-:W-:Y:S01]  /*bc90*/  BSSY B0, `(.L_x_7482) ;  /* 0x0000005000007945 */ /* 0x000fe20003800000 */
[----:B0-----:R-:W-:-:S02]  /*bca0*/  IADD3 R174, R97, 0x3c0, RZ ;  /* 0x000003c061ae7810 */ /* 0x001fc40007ffe0ff */
[----:B------:R-:W-:Y:S01]  /*bcb0*/  LEA.HI.SX32 R138, R138, R97, 0x1b ;  /* 0x000000618a8a7211 */ /* 0x000fe200078fdaff */
[----:B------:R-:W-:Y:S05]  /*bcc0*/  @!P1 BRA `(.L_x_7483) ;  /* 0x0000001000009947 */ /* 0x000fea0003800000 */
[----:B---3--:R0:W-:Y:S02]  /*bcd0*/  RED.E.ADD.F32.FTZ.RN.STRONG.GPU [R64.64+-0x1300], R67 ;  /* 0xffed00434000798e */ /* 0x0081e4000c10e79a */
.L_x_7483:
[----:B------:R-:W-:Y:S05]  /*bce0*/  BSYNC B0 ;  /* 0x0000000000007941 */ /* 0x000fea0003800000 */
.L_x_7482:
[----:B0--3--:R0:W3:Y:S01]  /*bcf0*/  LDS R67, [R138.X4+0x1e80] ;  /* 0x001e80008a437984 */ /* 0x0090e20000004800 */
[----:B------:R-:W-:Y:S01]  /*bd00*/  BSSY B0, `(.L_x_7484) ;  /* 0x0000005000007945 */ /* 0x000fe20003800000 */
[----:B-1----:R-:W-:Y:S02]  /*bd10*/  IADD3 R66, R97, 0x400, RZ ;  /* 0x0000040061427810 */ /* 0x002fe40007ffe0ff */
[----:B------:R-:W-:Y:S01]  /*bd20*/  LEA.HI.SX32 R174, R174, R97, 0x1b ;  /* 0x00000061aeae7211 */ /* 0x000fe200078fdaff */
[----:B------:R-:W-:Y:S05]  /*bd30*/  @!P2 BRA `(.L_x_7485) ;  /* 0x000000100000a947 */ /* 0x000fea0003800000 */
[----:B---3--:R1:W-:Y:S02]  /*bd40*/  RED.E.ADD.F32.FTZ.RN.STRONG.GPU [R64.64+-0x1200], R67 ;  /* 0xffee00434000798e */ /* 0x0083e4000c10e79a */
.L_x_7485:
[----:B------:R-:W-:Y:S05]  /*bd50*/  BSYNC B0 ;  /* 0x0000000000007941 */ /* 0x000fea0003800000 */
.L_x_7484:
[----:B-1-3--:R1:W3:Y:S01]  /*bd60*/  LDS R67, [R174.X4+0x1f80] ;  /* 0x001f8000ae437984 */ /* 0x00a2e20000004800 */
[----:B------:R-:W-:Y:S01]  /*bd70*/  BSSY B0, `(.L_x_7486) ;  /* 0x0000005000007945 */ /* 0x000fe20003800000 */
[----:B0-----:R-:W-:Y:S02]  /*bd80*/  IADD3 R138, R97, 0x440, RZ ;  /* 0x00000440618a7810 */ /* 0x001fe40007ffe0ff */
[----:B------:R-:W-:Y:S01]  /*bd90*/  LEA.HI.SX32 R66, R66, R97, 0x1b ;  /* 0x0000006142427211 */ /* 0x000fe200078fdaff */
[----:B------:R-:W-:Y:S05]  /*bda0*/  @!P3 BRA `(.L_x_7487) ;  /* 0x000000100000b947 */ /* 0x000fea0003800000 */
[----:B---3--:R0:W-:Y:S02]  /*bdb0*/  RED.E.ADD.F32.FTZ.RN.STRONG.GPU [R64.64+-0x1100], R67 ;  /* 0xffef00434000798e */ /* 0x0081e4000c10e79a */
.L_x_7487:
[----:B------:R-:W-:Y:S05]  /*bdc0*/  BSYNC B0 ;  /* 0x0000000000007941 */ /* 0x000fea0003800000 */
.L_x_7486:
[----:B0--3--:R0:W3:Y:S01]  /*bdd0*/  LDS R67, [R66.X4+0x2080] ;  /* 0x0020800042437984 */ /* 0x0090e20000004800 */
[----:B------:R-:W-:Y:S01]  /*bde0*/  BSSY B0, `(.L_x_7488) ;  /* 0x0000004000007945 */ /* 0x000fe20003800000 */
[----:B------:R-:W-:Y:S01]  /*bdf0*/  LEA.HI.SX32 R138, R138, R97, 0x1b ;  /* 0x000000618a8a7211 */ /* 0x000fe200078fdaff */
[----:B------:R-:W-:Y:S05]  /*be00*/  @!P4 BRA `(.L_x_7489) ;  /* 0x000000100000c947 */ /* 0x000fea0003800000 */
[----:B---3--:R3:W-:Y:S02]  /*be10*/  RED.E.ADD.F32.FTZ.RN.STRONG.GPU [R64.64+-0x1000], R67 ;  /* 0xfff000434000798e */ /* 0x0087e4000c10e79a */
.L_x_7489:
[----:B------:R-:W-:Y:S05]  /*be20*/  BSYNC B0 ;  /* 0x0000000000007941 */ /* 0x000fea0003800000 */
.L_x_7488:
[----:B---3--:R3:W0:Y:S01]  /*be30*/  LDS R67, [R138.X4+0x2180] ;  /* 0x002180008a437984 */ /* 0x0086220000004800 */
[----:B------:R-:W-:Y:S01]  /*be40*/  BSSY B0, `(.L_x_7490) ;  /* 0x0000005000007945 */ /* 0x000fe20003800000 */
[----:B0-----:R-:W-:-:S02]  /*be50*/  IADD3 R66, R97, 0x480, RZ ;  /* 0x0000048061427810 */ /* 0x001fc40007ffe0ff */
[----:B-1----:R-:W-:Y:S01]  /*be60*/  IADD3 R174, R97, 0x4c0, RZ ;  /* 0x000004c061ae7810 */ /* 0x002fe20007ffe0ff */
[----:B------:R-:W-:Y:S05]  /*be70*/  @!P5 BRA `(.L_x_7491) ;  /* 0x000000100000d947 */ /* 0x000fea0003800000 */
[----:B------:R0:W-:Y:S02]  /*be80*/  RED.E.ADD.F32.FTZ.RN.STRONG.GPU [R64.64+-0xf00], R67 ;  /* 0xfff100434000798e */ /* 0x0001e4000c10e79a */
.L_x_7491:
[----:B------:R-:W-:Y:S05]  /*be90*/  BSYNC B0 ;  /* 0x0000000000007941 */ /* 0x000fea0003800000 */
.L_x_7490:
        /* <DEDUP_REMOVED lines=14> */
.L_x_7493:
[----:B0-----:R-:W-:Y:S05]  /*bf80*/  BSYNC B0 ;  /* 0x0000000000007941 */ /* 0x001fea0003800000 */
.L_x_7492:
[----:B-1----:R0:W1:Y:S01]  /*bf90*/  LDS R67, [R174.X4+0x2380] ;  /* 0x00238000ae437984 */ /* 0x0020620000004800 */
[----:B------:R-:W-:Y:S01]  /*bfa0*/  BSSY B0, `(.L_x_7494) ;  /* 0x0000005000007945 */ /* 0x000fe20003800000 */
[----:B------:R-:W-:Y:S02]  /*bfb0*/  IADD3 R66, R97, 0x540, RZ ;  /* 0x0000054061427810 */ /* 0x000fe40007ffe0ff */
[----:B------:R-:W-:Y:S01]  /*bfc0*/  LEA.HI.SX32 R138, R138, R97, 0x1b ;  /* 0x000000618a8a7211 */ /* 0x000fe200078fdaff */
[----:B------:R-:W-:Y:S05]  /*bfd0*/  @!P0 BRA `(.L_x_7495) ;  /* 0x0000001000008947 */ /* 0x000fea0003800000 */
[----:B-1----:R1:W-:Y:S02]  /*bfe0*/  RED.E.ADD.F32.FTZ.RN.STRONG.GPU [R64.64+-0xd00], R67 ;  /* 0xfff300434000798e */ /* 0x0023e4000c10e79a */
.L_x_7495:
[----:B------:R-:W-:Y:S05]  /*bff0*/  BSYNC B0 ;  /* 0x0000000000007941 */ /* 0x000fea0003800000 */
.L_x_7494:
[----:B-1----:R1:W3:Y:S01]  /*c000*/  LDS R67, [R138.X4+0x2480] ;  /* 0x002480008a437984 */ /* 0x0022e20000004800 */
[----:B------:R-:W-:Y:S01]  /*c010*/  BSSY B0, `(.L_x_7496) ;  /* 0x0000005000007945 */ /* 0x000fe20003800000 */
[----:B0-----:R-:W-:-:S02]  /*c020*/  IADD3 R174, R97, 0x580, RZ ;  /* 0x0000058061ae7810 */ /* 0x001fc40007ffe0ff */
[----:B------:R-:W-:Y:S01]  /*c030*/  LEA.HI.SX32 R66, R66, R97, 0x1b ;  /* 0x0000006142427211 */ /* 0x000fe200078fdaff */
[----:B------:R-:W-:Y:S05]  /*c040*/  @!P1 BRA `(.L_x_7497) ;  /* 0x0000001000009947 */ /* 0x000fea0003800000 */
[----:B---3--:R0:W-:Y:S02]  /*c050*/  RED.E.ADD.F32.FTZ.RN.STRONG.GPU [R64.64+-0xc00], R67 ;  /* 0xfff400434000798e */ /* 0x0081e4000c10e79a */
.L_x_7497:
[----:B------:R-:W-:Y:S05]  /*c060*/  BSYNC B0 ;  /* 0x0000000000007941 */ /* 0x000fea0003800000 */
.L_x_7496:
[----:B0--3--:R0:W3:Y:S01]  /*c070*/  LDS R67, [R66.X4+0x2580] ;  /* 0x0025800042437984 */ /* 0x0090e20000004800 */
[----:B------:R-:W-:Y:S01]  /*c080*/  BSSY B0, `(.L_x_7498) ;  /* 0x0000005000007945 */ /* 0x000fe20003800000 */
[----:B-1----:R-:W-:Y:S02]  /*c090*/  IADD3 R138, R97, 0x5c0, RZ ;  /* 0x000005c0618a7810 */ /* 0x002fe40007ffe0ff */
[----:B------:R-:W-:Y:S01]  /*c0a0*/  LEA.HI.SX32 R174, R174, R97, 0x1b ;  /* 0x00000061aeae7211 */ /* 0x000fe200078fdaff */
[----:B------:R-:W-:Y:S05]  /*c0b0*/  @!P2 BRA `(.L_x_7499) ;  /* 0x000000100000a947 */ /* 0x000fea0003800000 */
[----:B---3--:R1:W-:Y:S02]  /*c0c0*/  RED.E.ADD.F32.FTZ.RN.STRONG.GPU [R64.64+-0xb00], R67 ;  /* 0xfff500434000798e */ /* 0x0083e4000c10e79a */
.L_x_7499:
[----:B------:R-:W-:Y:S05]  /*c0d0*/  BSYNC B0 ;  /* 0x0000000000007941 */ /* 0x000fea0003800000 */
.L_x_7498:
[----:B-1-3--:R1:W3:Y:S01]  /*c0e0*/  LDS R67, [R174.X4+0x2680] ;  /* 0x00268000ae437984 */ /* 0x00a2e20000004800 */
[----:B------:R-:W-:Y:S01]  /*c0f0*/  BSSY B0, `(.L_x_7500) ;  /* 0x0000005000007945 */ /* 0x000fe20003800000 */
[----:B0-----:R-:W-:Y:S02]  /*c100*/  IADD3 R66, R97, 0x600, RZ ;  /* 0x0000060061427810 */ /* 0x001fe40007ffe0ff */
[----:B------:R-:W-:Y:S01]  /*c110*/  LEA.HI.SX32 R138, R138, R97, 0x1b ;  /* 0x000000618a8a7211 */ /* 0x000fe200078fdaff */
[----:B------:R-:W-:Y:S05]  /*c120*/  @!P3 BRA `(.L_x_7501) ;  /* 0x000000100000b947 */ /* 0x000fea0003800000 */
[----:B---3--:R0:W-:Y:S02]  /*c130*/  RED.E.ADD.F32.FTZ.RN.STRONG.GPU [R64.64+-0xa00], R67 ;  /* 0xfff600434000798e */ /* 0x0081e4000c10e79a */
.L_x_7501:
[----:B------:R-:W-:Y:S05]  /*c140*/  BSYNC B0 ;  /* 0x0000000000007941 */ /* 0x000fea0003800000 */
.L_x_7500:
[----:B0--3--:R0:W3:Y:S01]  /*c150*/  LDS R67, [R138.X4+0x2780] ;  /* 0x002780008a437984 */ /* 0x0090e20000004800 */
[----:B------:R-:W-:Y:S01]  /*c160*/  BSSY B0, `(.L_x_7502) ;  /* 0x0000004000007945 */ /* 0x000fe20003800000 */
[----:B------:R-:W-:Y:S01]  /*c170*/  LEA.HI.SX32 R66, R66, R97, 0x1b ;  /* 0x0000006142427211 */ /* 0x000fe200078fdaff */
[----:B------:R-:W-:Y:S05]  /*c180*/  @!P4 BRA `(.L_x_7503) ;  /* 0x000000100000c947 */ /* 0x000fea0003800000 */
[----:B---3--:R3:W-:Y:S02]  /*c190*/  RED.E.ADD.F32.FTZ.RN.STRONG.GPU [R64.64+-0x900], R67 ;  /* 0xfff700434000798e */ /* 0x0087e4000c10e79a */
.L_x_7503:
[----:B------:R-:W-:Y:S05]  /*c1a0*/  BSYNC B0 ;  /* 0x0000000000007941 */ /* 0x000fea0003800000 */
.L_x_7502:
[----:B---3--:R3:W0:Y:S01]  /*c1b0*/  LDS R67, [R66.X4+0x2880] ;  /* 0x0028800042437984 */ /* 0x0086220000004800 */
[----:B------:R-:W-:Y:S01]  /*c1c0*/  BSSY B0, `(.L_x_7504) ;  /* 0x0000005000007945 */ /* 0x000fe20003800000 */
[----:B0-----:R-:W-:-:S02]  /*c1d0*/  IADD3 R138, R97, 0x640, RZ ;  /* 0x00000640618a7810 */ /* 0x001fc40007ffe0ff */
[----:B-1----:R-:W-:Y:S01]  /*c1e0*/  IADD3 R174, R97, 0x680, RZ ;  /* 0x0000068061ae7810 */ /* 0x002fe20007ffe0ff */
[----:B------:R-:W-:Y:S05]  /*c1f0*/  @!P5 BRA `(.L_x_7505) ;  /* 0x000000100000d947 */ /* 0x000fea0003800000 */
[----:B------:R0:W-:Y:S02]  /*c200*/  RED.E.ADD.F32.FTZ.RN.STRONG.GPU [R64.64+-0x800], R67 ;  /* 0xfff800434000798e */ /* 0x0001e4000c10e79a */
.L_x_7505:
[----:B------:R-:W-:Y:S05]  /*c210*/  BSYNC B0 ;  /* 0x0000000000007941 */ /* 0x000fea0003800000 */
.L_x_7504:
        /* <DEDUP_REMOVED lines=14> */
.L_x_7507:
[----:B0-----:R-:W-:Y:S05]  /*c300*/  BSYNC B0 ;  /* 0x0000000000007941 */ /* 0x001fea0003800000 */
.L_x_7506:
[----:B-1----:R0:W1:Y:S01]  /*c310*/  LDS R67, [R174.X4+0x2a80] ;  /* 0x002a8000ae437984 */ /* 0x0020620000004800 */
[----:B------:R-:W-:Y:S01]  /*c320*/  BSSY B0, `(.L_x_7508) ;  /* 0x0000005000007945 */ /* 0x000fe20003800000 */
[----:B------:R-:W-:Y:S02]  /*c330*/  IADD3 R138, R97, 0x700, RZ ;  /* 0x00000700618a7810 */ /* 0x000fe40007ffe0ff */
[----:B------:R-:W-:Y:S01]  /*c340*/  LEA.HI.SX32 R66, R66, R97, 0x1b ;  /* 0x0000006142427211 */ /* 0x000fe200078fdaff */
[----:B------:R-:W-:Y:S05]  /*c350*/  @!P0 BRA `(.L_x_7509) ;  /* 0x0000001000008947 */ /* 0x000fea0003800000 */
[----:B-1----:R1:W-:Y:S02]  /*c360*/  RED.E.ADD.F32.FTZ.RN.STRONG.GPU [R64.64+-0x600], R67 ;  /* 0xfffa00434000798e */ /* 0x0023e4000c10e79a */
.L_x_7509:
[----:B------:R-:W-:Y:S05]  /*c370*/  BSYNC B0 ;  /* 0x0000000000007941 */ /* 0x000fea0003800000 */
.L_x_7508:
[----:B-1----:R1:W3:Y:S01]  /*c380*/  LDS R67, [R66.X4+0x2b80] ;  /* 0x002b800042437984 */ /* 0x0022e20000004800 */
[----:B------:R-:W-:Y:S01]  /*c390*/  BSSY B0, `(.L_x_7510) ;  /* 0x0000005000007945 */ /* 0x000fe20003800000 */
[----:B0-----:R-:W-:-:S02]  /*c3a0*/  IADD3 R174, R97, 0x740, RZ ;  /* 0x0000074061ae7810 */ /* 0x001fc40007ffe0ff */
[----:B------:R-:W-:Y:S01]  /*c3b0*/  LEA.HI.SX32 R138, R138, R97, 0x1b ;  /* 0x000000618a8a7211 */ /* 0x000fe200078fdaff */
[----:B------:R-:W-:Y:S05]  /*c3c0*/  @!P1 BRA `(.L_x_7511) ;  /* 0x0000001000009947 */ /* 0x000fea0003800000 */
[----:B---3--:R0:W-:Y:S02]  /*c3d0*/  RED.E.ADD.F32.FTZ.RN.STRONG.GPU [R64.64+-0x500], R67 ;  /* 0xfffb00434000798e */ /* 0x0081e4000c10e79a */
.L_x_7511:
[----:B------:R-:W-:Y:S05]  /*c3e0*/  BSYNC B0 ;  /* 0x0000000000007941 */ /* 0x000fea0003800000 */
.L_x_7510:
[----:B0--3--:R0:W3:Y:S01]  /*c3f0*/  LDS R67, [R138.X4+0x2c80] ;  /* 0x002c80008a437984 */ /* 0x0090e20000004800 */
[----:B------:R-:W-:Y:S01]  /*c400*/  BSSY B0, `(.L_x_7512) ;  /* 0x0000005000007945 */ /* 0x000fe20003800000 */
[----:B-1----:R-:W-:Y:S02]  /*c410*/  IADD3 R66, R97, 0x780, RZ ;  /* 0x0000078061427810 */ /* 0x002fe40007ffe0ff */
[----:B------:R-:W-:Y:S01]  /*c420*/  LEA.HI.SX32 R174, R174, R97, 0x1b ;  /* 0x00000061aeae7211 */ /* 0x000fe200078fdaff */
[----:B------:R-:W-:Y:S05]  /*c430*/  @!P2 BRA `(.L_x_7513) ;  /* 0x000000100000a947 */ /* 0x000fea0003800000 */
[----:B---3--:R1:W-:Y:S02]  /*c440*/  RED.E.ADD.F32.FTZ.RN.STRONG.GPU [R64.64+-0x400], R67 ;  /* 0xfffc00434000798e */ /* 0x0083e4000c10e79a */
.L_x_7513:
[----:B------:R-:W-:Y:S05]  /*c450*/  BSYNC B0 ;  /* 0x0000000000007941 */ /* 0x000fea0003800000 */
.L_x_7512:
[----:B-1-3--:R1:W3:Y:S01]  /*c460*/  LDS R67, [R174.X4+0x2d80] ;  /* 0x002d8000ae437984 */ /* 0x00a2e20000004800 */
[----:B------:R-:W-:Y:S01]  /*c470*/  BSSY B0, `(.L_x_7514) ;  /* 0x0000005000007945 */ /* 0x000fe20003800000 */
[----:B0-----:R-:W-:Y:S02]  /*c480*/  IADD3 R138, R97, 0x7c0, RZ ;  /* 0x000007c0618a7810 */ /* 0x001fe40007ffe0ff */
[----:B------:R-:W-:Y:S01]  /*c490*/  LEA.HI.SX32 R66, R66, R97, 0x1b ;  /* 0x0000006142427211 */ /* 0x000fe200078fdaff */
[----:B------:R-:W-:Y:S05]  /*c4a0*/  @!P3 BRA `(.L_x_7515) ;  /* 0x000000100000b947 */ /* 0x000fea0003800000 */
[----:B---3--:R0:W-:Y:S02]  /*c4b0*/  RED.E.ADD.F32.FTZ.RN.STRONG.GPU [R64.64+-0x300], R67 ;  /* 0xfffd00434000798e */ /* 0x0081e4000c10e79a */
.L_x_7515:
[----:B------:R-:W-:Y:S05]  /*c4c0*/  BSYNC B0 ;  /* 0x0000000000007941 */ /* 0x000fea0003800000 */
.L_x_7514:
[----:B0--3--:R0:W3:Y:S01]  /*c4d0*/  LDS R67, [R66.X4+0x2e80] ;  /* 0x002e800042437984 */ /* 0x0090e20000004800 */
[----:B------:R-:W-:Y:S01]  /*c4e0*/  BSSY B0, `(.L_x_7516) ;  /* 0x0000004000007945 */ /* 0x000fe20003800000 */
[----:B------:R-:W-:Y:S01]  /*c4f0*/  LEA.HI.SX32 R138, R138, R97, 0x1b ;  /* 0x000000618a8a7211 */ /* 0x000fe200078fdaff */
[----:B------:R-:W-:Y:S05]  /*c500*/  @!P4 BRA `(.L_x_7517) ;  /* 0x000000100000c947 */ /* 0x000fea0003800000 */
[----:B---3--:R3:W-:Y:S02]  /*c510*/  RED.E.ADD.F32.FTZ.RN.STRONG.GPU [R64.64+-0x200], R67 ;  /* 0xfffe00434000798e */ /* 0x0087e4000c10e79a */
.L_x_7517:
[----:B------:R-:W-:Y:S05]  /*c520*/  BSYNC B0 ;  /* 0x0000000000007941 */ /* 0x000fea0003800000 */
.L_x_7516:
[----:B---3--:R3:W0:Y:S01]  /*c530*/  LDS R67, [R138.X4+0x2f80] ;  /* 0x002f80008a437984 */ /* 0x0086220000004800 */
[----:B------:R-:W-:Y:S01]  /*c540*/  BSSY B0, `(.L_x_7518) ;  /* 0x0000003000007945 */ /* 0x000fe20003800000 */
[----:B------:R-:W-:Y:S05]  /*c550*/  @!P5 BRA `(.L_x_7519) ;  /* 0x000000100000d947 */ /* 0x000fea0003800000 */
[----:B0-----:R0:W-:Y:S02]  /*c560*/  RED.E.ADD.F32.FTZ.RN.STRONG.GPU [R64.64+-0x100], R67 ;  /* 0xffff00434000798e */ /* 0x0011e4000c10e79a */
.L_x_7519:
[----:B------:R-:W-:Y:S05]  /*c570*/  BSYNC B0 ;  /* 0x0000000000007941 */ /* 0x000fea0003800000 */
.L_x_7518:
[----:B--2-4-:R-:W2:Y:S01]  /*c580*/  SHFL.DOWN PT, R83, R69, 0x1, 0x1f ;  /* 0x08201f0045537f89 */ /* 0x014ea200000e0000 */
[----:B------:R-:W-:Y:S01]  /*c590*/  ISETP.GT.AND P0, PT, R98, 0x1e, PT ;  /* 0x0000001e6200780c */ /* 0x000fe20003f04270 */
[----:B------:R-:W-:Y:S01]  /*c5a0*/  FADD.FTZ R33, R76, R33 ;  /* 0x000000214c217221 */ /* 0x000fe20000010000 */
[----:B0-----:R-:W-:Y:S01]  /*c5b0*/  MOV R64, R69 ;  /* 0x0000004500407202 */ /* 0x001fe20000000f00 */
[----:B---3--:R-:W0:Y:S01]  /*c5c0*/  SHFL.DOWN PT, R138, R77, 0x1, 0x1f ;  /* 0x08201f004d8a7f89 */ /* 0x008e2200000e0000 */
[----:B------:R-:W-:Y:S01]  /*c5d0*/  MOV R65, R77 ;  /* 0x0000004d00417202 */ /* 0x000fe20000000f00 */
[----:B------:R-:W-:Y:S01]  /*c5e0*/  FMUL.FTZ R80, R80, R188 ;  /* 0x000000bc50507220 */ /* 0x000fe20000410000 */
[----:B------:R-:W-:Y:S01]  /*c5f0*/  MOV R66, R68 ;  /* 0x0000004400427202 */ /* 0x000fe20000000f00 */
[----:B------:R-:W3:Y:S01]  /*c600*/  SHFL.DOWN PT, R109, R68, 0x1, 0x1f ;  /* 0x08201f00446d7f89 */ /* 0x000ee200000e0000 */
[----:B------:R-:W-:Y:S01]  /*c610*/  MOV R67, R209 ;  /* 0x000000d100437202 */ /* 0x000fe20000000f00 */
[----:B------:R-:W-:Y:S01]  /*c620*/  FMUL.FTZ R130, R207, R130 ;  /* 0x00000082cf827220 */ /* 0x000fe20000410000 */
[----:B------:R-:W-:Y:S01]  /*c630*/  ISETP.NE.AND P1, PT, R98, RZ, PT ;  /* 0x000000ff6200720c */ /* 0x000fe20003f25270 */
[----:B-1----:R-:W1:Y:S01]  /*c640*/  SHFL.DOWN PT, R174, R209, 0x1, 0x1f ;  /* 0x08201f00d1ae7f89 */ /* 0x002e6200000e0000 */
        /* <DEDUP_REMOVED lines=9> */
[----:B0-----:R-:W-:Y:S01]  /*c6e0*/  @!P0 FADD.FTZ R65, R65, R138 ;  /* 0x0000008a41418221 */ /* 0x001fe20000010000 */
[----:B------:R-:W0:Y:S01]  /*c6f0*/  SHFL.DOWN PT, R69, R64, 0x2, 0x1f ;  /* 0x08401f0040457f89 */ /* 0x000e2200000e0000 */
[----:B------:R-:W-:-:S02]  /*c700*/  FMUL.FTZ R152, R152, R184 ;  /* 0x000000b898987220 */ /* 0x000fc40000410000 */
[----:B---3--:R-:W-:Y:S01]  /*c710*/  @!P0 FADD.FTZ R66, R66, R109 ;  /* 0x0000006d42428221 */ /* 0x008fe20000010000 */
[----:B------:R-:W2:Y:S01]  /*c720*/  SHFL.DOWN PT, R68, R65, 0x2, 0x1f ;  /* 0x08401f0041447f89 */ /* 0x000ea200000e0000 */
        /* <DEDUP_REMOVED lines=14> */
[----:B--2---:R-:W-:Y:S01]  /*c810*/  @!P0 FADD.FTZ R65, R65, R68 ;  /* 0x0000004441418221 */ /* 0x004fe20000010000 */
        /* <DEDUP_REMOVED lines=98> */
[----:B------:R-:W-:Y:S02]  /*ce40*/  FFMA.FTZ R27, R166, R88, R27 ;  /* 0x00000058a61b7223 */ /* 0x000fe4000001001b */
[----:B------:R-:W-:Y:S02]  /*ce50*/  FADD.FTZ R40, R123, R40 ;  /* 0x000000287b287221 */ /* 0x000fe40000010000 */
[----:B------:R-:W-:Y:S02]  /*ce60*/  FFMA.FTZ R28, R165, R89, R28 ;  /* 0x00000059a51c7223 */ /* 0x000fe4000001001c */
        /* <DEDUP_REMOVED lines=28> */
.L_x_7521:
[----:B0-----:R-:W-:Y:S05]  /*d030*/  BSYNC B0 ;  /* 0x0000000000007941 */ /* 0x001fea0003800000 */
.L_x_7520:
        /* <DEDUP_REMOVED lines=8> */
.L_x_7421:
        /* <DEDUP_REMOVED lines=235> */
.L_x_7387:
        /* <DEDUP_REMOVED lines=11> */
[----:B0-----:R-:W0:Y:S01]  /*e020*/  SHFL.DOWN P1, R3, R0, 0x2, 0x1f ;  /* 0x08401f0000037f89 */ /* 0x001e220000020000 */
        /* <DEDUP_REMOVED lines=19> */
.L_x_7525:
[----:B------:R-:W-:Y:S05]  /*e160*/  BSYNC B0 ;  /* 0x0000000000007941 */ /* 0x000fea0003800000 */
.L_x_7524:
        /* <DEDUP_REMOVED lines=30> */
.L_x_7527:
[----:B------:R-:W3:Y:S02]  /*e350*/  S2R R11, SR_TID.X ;  /* 0x00000000000b7919 */ /* 0x000ee40000002100 */
.L_x_7528:
[----:B------:R-:W-:Y:S05]  /*e360*/  BSYNC B0 ;  /* 0x0000000000007941 */ /* 0x000fea0003800000 */
.L_x_7526:
        /* <DEDUP_REMOVED lines=12> */
.L_x_7529:
        /* <DEDUP_REMOVED lines=32> */
.L_x_7426:
[----:B------:R-:W-:Y:S01]  /*e630*/  HFMA2.MMA R71, -RZ, RZ, 0, 5.9604644775390625e-08 ;  /* 0x00000001ff477435 */ /* 0x000fe200000001ff */
[----:B------:R-:W-:-:S02]  /*e640*/  MOV R226, R70 ;  /* 0x0000004600e27202 */ /* 0x000fc40000000f00 */
[----:B------:R-:W-:Y:S02]  /*e650*/  MOV R224, RZ ;  /* 0x000000ff00e07202 */ /* 0x000fe40000000f00 */
[----:B------:R-:W-:Y:S02]  /*e660*/  MOV R73, 0xffffffff ;  /* 0xffffffff00497802 */ /* 0x000fe40000000f00 */
[----:B------:R-:W-:Y:S02]  /*e670*/  MOV R68, 0xe690 ;  /* 0x0000e69000447802 */ /* 0x000fe40000000f00 */
[----:B-1----:R-:W-:Y:S05]  /*e680*/  CALL.REL.NOINC `($__internal_179_$__cuda_sm70_shflsync_up) ;  /* 0x00001eb000007944 */ /* 0x002fea0003c00000 */
[----:B-1----:R-:W-:Y:S01]  /*e690*/  MOV R225, R73 ;  /* 0x0000004900e17202 */ /* 0x002fe20000000f00 */
[----:B0-----:R-:W-:Y:S05]  /*e6a0*/  BRA `(.L_x_7530) ;  /* 0xffff88e000007947 */ /* 0x001fea000383ffff */
.L_x_7427:
[----:B------:R-:W-:Y:S01]  /*e6b0*/  HFMA2.MMA R71, -RZ, RZ, 0, 5.9604644775390625e-08 ;  /* 0x00000001ff477435 */ /* 0x000fe200000001ff */
[----:B------:R-:W-:Y:S02]  /*e6c0*/  MOV R226, R72 ;  /* 0x0000004800e27202 */ /* 0x000fe40000000f00 */
[----:B------:R-:W-:Y:S02]  /*e6d0*/  MOV R224, RZ ;  /* 0x000000ff00e07202 */ /* 0x000fe40000000f00 */
[----:B------:R-:W-:-:S02]  /*e6e0*/  MOV R73, 0xffffffff ;  /* 0xffffffff00497802 */ /* 0x000fc40000000f00 */
[----:B------:R-:W-:Y:S02]  /*e6f0*/  MOV R68, 0xe710 ;  /* 0x0000e71000447802 */ /* 0x000fe40000000f00 */
[----:B012---:R-:W-:Y:S05]  /*e700*/  CALL.REL.NOINC `($__internal_179_$__cuda_sm70_shflsync_up) ;  /* 0x00001e3000007944 */ /* 0x007fea0003c00000 */
[----:B0-----:R-:W-:Y:S01]  /*e710*/  HFMA2.MMA R71, -RZ, RZ, 0, 5.9604644775390625e-08 ;  /* 0x00000001ff477435 */ /* 0x001fe200000001ff */
[----:B-1----:R-:W-:Y:S02]  /*e720*/  MOV R227, R73 ;  /* 0x0000004900e37202 */ /* 0x002fe40000000f00 */
[----:B------:R-:W-:Y:S02]  /*e730*/  MOV R226, R74 ;  /* 0x0000004a00e27202 */ /* 0x000fe40000000f00 */
[----:B------:R-:W-:Y:S02]  /*e740*/  MOV R224, RZ ;  /* 0x000000ff00e07202 */ /* 0x000fe40000000f00 */
[----:B------:R-:W-:Y:S02]  /*e750*/  MOV R73, 0xffffffff ;  /* 0xffffffff00497802 */ /* 0x000fe40000000f00 */
[----:B------:R-:W-:Y:S02]  /*e760*/  MOV R68, 0xe780 ;  /* 0x0000e78000447802 */ /* 0x000fe40000000f00 */
[----:B------:R-:W-:Y:S05]  /*e770*/  CALL.REL.NOINC `($__internal_179_$__cuda_sm70_shflsync_up) ;  /* 0x00001dc000007944 */ /* 0x000fea0003c00000 */
[----:B0-----:R-:W-:Y:S01]  /*e780*/  HFMA2.MMA R71, -RZ, RZ, 0, 5.9604644775390625e-08 ;  /* 0x00000001ff477435 */ /* 0x001fe200000001ff */
[----:B-1----:R-:W-:-:S02]  /*e790*/  MOV R229, R73 ;  /* 0x0000004900e57202 */ /* 0x002fc40000000f00 */
[----:B------:R-:W-:Y:S02]  /*e7a0*/  MOV R226, R75 ;  /* 0x0000004b00e27202 */ /* 0x000fe40000000f00 */
[----:B------:R-:W-:Y:S02]  /*e7b0*/  MOV R224, RZ ;  /* 0x000000ff00e07202 */ /* 0x000fe40000000f00 */
[----:B------:R-:W-:Y:S02]  /*e7c0*/  MOV R73, 0xffffffff ;  /* 0xffffffff00497802 */ /* 0x000fe40000000f00 */
[----:B------:R-:W-:Y:S02]  /*e7d0*/  MOV R68, 0xe7f0 ;  /* 0x0000e7f000447802 */ /* 0x000fe40000000f00 */
[----:B------:R-:W-:Y:S05]  /*e7e0*/  CALL.REL.NOINC `($__internal_179_$__cuda_sm70_shflsync_up) ;  /* 0x00001d5000007944 */ /* 0x000fea0003c00000 */
        /* <DEDUP_REMOVED lines=20> */
[----:B------:R-:W-:Y:S05]  /*e930*/  CALL.REL.NOINC `($__internal_179_$__cuda_sm70_shflsync_up) ;  /* 0x00001c0000007944 */ /* 0x000fea0003c00000 */
[----:B0-----:R-:W-:Y:S01]  /*e940*/  HFMA2.MMA R71, -RZ, RZ, 0, 1.1920928955078125e-07 ;  /* 0x00000002ff477435 */ /* 0x001fe200000001ff */
[----:B-1----:R-:W-:Y:S02]  /*e950*/  MOV R70, R73 ;  /* 0x0000004900467202 */ /* 0x002fe40000000f00 */
[----:B------:R-:W-:Y:S02]  /*e960*/  MOV R226, R229 ;  /* 0x000000e500e27202 */ /* 0x000fe40000000f00 */
[----:B------:R-:W-:Y:S02]  /*e970*/  MOV R224, RZ ;  /* 0x000000ff00e07202 */ /* 0x000fe40000000f00 */
[----:B------:R-:W-:-:S02]  /*e980*/  MOV R73, 0xffffffff ;  /* 0xffffffff00497802 */ /* 0x000fc40000000f00 */
[----:B------:R-:W-:Y:S02]  /*e990*/  MOV R68, 0xe9b0 ;  /* 0x0000e9b000447802 */ /* 0x000fe40000000f00 */
[----:B------:R-:W-:Y:S05]  /*e9a0*/  CALL.REL.NOINC `($__internal_179_$__cuda_sm70_shflsync_up) ;  /* 0x00001b9000007944 */ /* 0x000fea0003c00000 */
[----:B0-----:R-:W-:Y:S01]  /*e9b0*/  HFMA2.MMA R71, -RZ, RZ, 0, 1.1920928955078125e-07 ;  /* 0x00000002ff477435 */ /* 0x001fe200000001ff */
[----:B-1----:R-:W-:Y:S02]  /*e9c0*/  MOV R72, R73 ;  /* 0x0000004900487202 */ /* 0x002fe40000000f00 */
[----:B------:R-:W-:Y:S02]  /*e9d0*/  MOV R226, R227 ;  /* 0x000000e300e27202 */ /* 0x000fe40000000f00 */
[----:B------:R-:W-:Y:S02]  /*e9e0*/  MOV R224, RZ ;  /* 0x000000ff00e07202 */ /* 0x000fe40000000f00 */
[----:B------:R-:W-:Y:S02]  /*e9f0*/  MOV R73, 0xffffffff ;  /* 0xffffffff00497802 */ /* 0x000fe40000000f00 */
[----:B------:R-:W-:Y:S02]  /*ea00*/  MOV R68, 0xea20 ;  /* 0x0000ea2000447802 */ /* 0x000fe40000000f00 */
[----:B------:R-:W-:Y:S05]  /*ea10*/  CALL.REL.NOINC `($__internal_179_$__cuda_sm70_shflsync_up) ;  /* 0x00001b2000007944 */ /* 0x000fea0003c00000 */
[----:B0-----:R-:W-:Y:S01]  /*ea20*/  HFMA2.MMA R71, -RZ, RZ, 0, 1.1920928955078125e-07 ;  /* 0x00000002ff477435 */ /* 0x001fe200000001ff */
[----:B-1----:R-:W-:-:S02]  /*ea30*/  MOV R74, R73 ;  /* 0x00000049004a7202 */ /* 0x002fc40000000f00 */
[----:B------:R-:W-:Y:S02]  /*ea40*/  MOV R226, R75 ;  /* 0x0000004b00e27202 */ /* 0x000fe40000000f00 */
[----:B------:R-:W-:Y:S02]  /*ea50*/  MOV R224, RZ ;  /* 0x000000ff00e07202 */ /* 0x000fe40000000f00 */
[----:B------:R-:W-:Y:S02]  /*ea60*/  MOV R73, 0xffffffff ;  /* 0xffffffff00497802 */ /* 0x000fe40000000f00 */
[----:B------:R-:W-:Y:S02]  /*ea70*/  MOV R68, 0xea90 ;  /* 0x0000ea9000447802 */ /* 0x000fe40000000f00 */
[----:B------:R-:W-:Y:S05]  /*ea80*/  CALL.REL.NOINC `($__internal_179_$__cuda_sm70_shflsync_up) ;  /* 0x00001ab000007944 */ /* 0x000fea0003c00000 */
        /* <DEDUP_REMOVED lines=17> */
[----:B------:R-:W-:Y:S05]  /*eba0*/  CALL.REL.NOINC `($__internal_179_$__cuda_sm70_shflsync_up) ;  /* 0x0000199000007944 */ /* 0x000fea0003c00000 */
[----:B0-----:R-:W-:Y:S01]  /*ebb0*/  HFMA2.MMA R71, -RZ, RZ, 0, 2.384185791015625e-07 ;  /* 0x00000004ff477435 */ /* 0x001fe200000001ff */
[----:B-1----:R-:W-:Y:S02]  /*ebc0*/  MOV R70, R73 ;  /* 0x0000004900467202 */ /* 0x002fe40000000f00 */
[----:B------:R-:W-:Y:S02]  /*ebd0*/  MOV R226, R229 ;  /* 0x000000e500e27202 */ /* 0x000fe40000000f00 */
[----:B------:R-:W-:Y:S02]  /*ebe0*/  MOV R224, RZ ;  /* 0x000000ff00e07202 */ /* 0x000fe40000000f00 */
[----:B------:R-:W-:Y:S02]  /*ebf0*/  MOV R73, 0xffffffff ;  /* 0xffffffff00497802 */ /* 0x000fe40000000f00 */
[----:B------:R-:W-:Y:S02]  /*ec00*/  MOV R68, 0xec20 ;  /* 0x0000ec2000447802 */ /* 0x000fe40000000f00 */
[----:B------:R-:W-:Y:S05]  /*ec10*/  CALL.REL.NOINC `($__internal_179_$__cuda_sm70_shflsync_up) ;  /* 0x0000192000007944 */ /* 0x000fea0003c00000 */
[----:B0-----:R-:W-:Y:S01]  /*ec20*/  HFMA2.MMA R71, -RZ, RZ, 0, 2.384185791015625e-07 ;  /* 0x00000004ff477435 */ /* 0x001fe200000001ff */
[----:B-1----:R-:W-:-:S02]  /*ec30*/  MOV R72, R73 ;  /* 0x0000004900487202 */ /* 0x002fc40000000f00 */
[----:B------:R-:W-:Y:S02]  /*ec40*/  MOV R226, R227 ;  /* 0x000000e300e27202 */ /* 0x000fe40000000f00 */
[----:B------:R-:W-:Y:S02]  /*ec50*/  MOV R224, RZ ;  /* 0x000000ff00e07202 */ /* 0x000fe40000000f00 */
[----:B------:R-:W-:Y:S02]  /*ec60*/  MOV R73, 0xffffffff ;  /* 0xffffffff00497802 */ /* 0x000fe40000000f00 */
[----:B------:R-:W-:Y:S02]  /*ec70*/  MOV R68, 0xec90 ;  /* 0x0000ec9000447802 */ /* 0x000fe40000000f00 */
[----:B------:R-:W-:Y:S05]  /*ec80*/  CALL.REL.NOINC `($__internal_179_$__cuda_sm70_shflsync_up) ;  /* 0x000018b000007944 */ /* 0x000fea0003c00000 */
[----:B0-----:R-:W-:Y:S01]  /*ec90*/  HFMA2.MMA R71, -RZ, RZ, 0, 2.384185791015625e-07 ;  /* 0x00000004ff477435 */ /* 0x001fe200000001ff */
[----:B-1----:R-:W-:Y:S02]  /*eca0*/  MOV R74, R73 ;  /* 0x00000049004a7202 */ /* 0x002fe40000000f00 */
[----:B------:R-:W-:Y:S02]  /*ecb0*/  MOV R226, R75 ;  /* 0x0000004b00e27202 */ /* 0x000fe40000000f00 */
[----:B------:R-:W-:-:S02]  /*ecc0*/  MOV R224, RZ ;  /* 0x000000ff00e07202 */ /* 0x000fc40000000f00 */
[----:B------:R-:W-:Y:S02]  /*ecd0*/  MOV R73, 0xffffffff ;  /* 0xffffffff00497802 */ /* 0x000fe40000000f00 */
[----:B------:R-:W-:Y:S02]  /*ece0*/  MOV R68, 0xed00 ;  /* 0x0000ed0000447802 */ /* 0x000fe40000000f00 */
[----:B------:R-:W-:Y:S05]  /*ecf0*/  CALL.REL.NOINC `($__internal_179_$__cuda_sm70_shflsync_up) ;  /* 0x0000184000007944 */ /* 0x000fea0003c00000 */
        /* <DEDUP_REMOVED lines=17> */
[----:B------:R-:W-:Y:S05]  /*ee10*/  CALL.REL.NOINC `($__internal_179_$__cuda_sm70_shflsync_up) ;  /* 0x0000172000007944 */ /* 0x000fea0003c00000 */
[----:B0-----:R-:W-:Y:S01]  /*ee20*/  HFMA2.MMA R71, -RZ, RZ, 0, 4.76837158203125e-07 ;  /* 0x00000008ff477435 */ /* 0x001fe200000001ff */
[----:B-1----:R-:W-:-:S02]  /*ee30*/  MOV R70, R73 ;  /* 0x0000004900467202 */ /* 0x002fc40000000f00 */
[----:B------:R-:W-:Y:S02]  /*ee40*/  MOV R226, R229 ;  /* 0x000000e500e27202 */ /* 0x000fe40000000f00 */
[----:B------:R-:W-:Y:S02]  /*ee50*/  MOV R224, RZ ;  /* 0x000000ff00e07202 */ /* 0x000fe40000000f00 */
[----:B------:R-:W-:Y:S02]  /*ee60*/  MOV R73, 0xffffffff ;  /* 0xffffffff00497802 */ /* 0x000fe40000000f00 */
[----:B------:R-:W-:Y:S02]  /*ee70*/  MOV R68, 0xee90 ;  /* 0x0000ee9000447802 */ /* 0x000fe40000000f00 */
[----:B------:R-:W-:Y:S05]  /*ee80*/  CALL.REL.NOINC `($__internal_179_$__cuda_sm70_shflsync_up) ;  /* 0x000016b000007944 */ /* 0x000fea0003c00000 */
[----:B0-----:R-:W-:Y:S01]  /*ee90*/  HFMA2.MMA R71, -RZ, RZ, 0, 4.76837158203125e-07 ;  /* 0x00000008ff477435 */ /* 0x001fe200000001ff */
[----:B-1----:R-:W-:Y:S02]  /*eea0*/  MOV R72, R73 ;  /* 0x0000004900487202 */ /* 0x002fe40000000f00 */
[----:B------:R-:W-:Y:S02]  /*eeb0*/  MOV R226, R227 ;  /* 0x000000e300e27202 */ /* 0x000fe40000000f00 */
[----:B------:R-:W-:-:S02]  /*eec0*/  MOV R224, RZ ;  /* 0x000000ff00e07202 */ /* 0x000fc40000000f00 */
[----:B------:R-:W-:Y:S02]  /*eed0*/  MOV R73, 0xffffffff ;  /* 0xffffffff00497802 */ /* 0x000fe40000000f00 */
[----:B------:R-:W-:Y:S02]  /*eee0*/  MOV R68, 0xef00 ;  /* 0x0000ef0000447802 */ /* 0x000fe40000000f00 */
[----:B------:R-:W-:Y:S05]  /*eef0*/  CALL.REL.NOINC `($__internal_179_$__cuda_sm70_shflsync_up) ;  /* 0x0000164000007944 */ /* 0x000fea0003c00000 */
[----:B0-----:R-:W-:Y:S01]  /*ef00*/  HFMA2.MMA R71, -RZ, RZ, 0, 4.76837158203125e-07 ;  /* 0x00000008ff477435 */ /* 0x001fe200000001ff */
[----:B-1----:R-:W-:Y:S02]  /*ef10*/  MOV R74, R73 ;  /* 0x00000049004a7202 */ /* 0x002fe40000000f00 */
[----:B------:R-:W-:Y:S02]  /*ef20*/  MOV R226, R75 ;  /* 0x0000004b00e27202 */ /* 0x000fe40000000f00 */
[----:B------:R-:W-:Y:S02]  /*ef30*/  MOV R224, RZ ;  /* 0x000000ff00e07202 */ /* 0x000fe40000000f00 */
[----:B------:R-:W-:Y:S02]  /*ef40*/  MOV R73, 0xffffffff ;  /* 0xffffffff00497802 */ /* 0x000fe40000000f00 */
[----:B------:R-:W-:-:S02]  /*ef50*/  MOV R68, 0xef70 ;  /* 0x0000ef7000447802 */ /* 0x000fc40000000f00 */
[----:B------:R-:W-:Y:S05]  /*ef60*/  CALL.REL.NOINC `($__internal_179_$__cuda_sm70_shflsync_up) ;  /* 0x000015d000007944 */ /* 0x000fea0003c00000 */
        /* <DEDUP_REMOVED lines=21> */
[----:B------:R-:W-:Y:S05]  /*f0c0*/  CALL.REL.NOINC `($__internal_179_$__cuda_sm70_shflsync_up) ;  /* 0x0000147000007944 */ /* 0x000fea0003c00000 */
[----:B0-----:R-:W-:Y:S01]  /*f0d0*/  HFMA2.MMA R71, -RZ, RZ, 0, 9.5367431640625e-07 ;  /* 0x00000010ff477435 */ /* 0x001fe200000001ff */
[----:B-1----:R-:W-:Y:S02]  /*f0e0*/  MOV R228, R73 ;  /* 0x0000004900e47202 */ /* 0x002fe40000000f00 */
[----:B------:R-:W-:-:S02]  /*f0f0*/  MOV R226, R229 ;  /* 0x000000e500e27202 */ /* 0x000fc40000000f00 */
[----:B------:R-:W-:Y:S02]  /*f100*/  MOV R224, RZ ;  /* 0x000000ff00e07202 */ /* 0x000fe40000000f00 */
[----:B------:R-:W-:Y:S02]  /*f110*/  MOV R73, 0xffffffff ;  /* 0xffffffff00497802 */ /* 0x000fe40000000f00 */
[----:B------:R-:W-:Y:S02]  /*f120*/  MOV R68, 0xf140 ;  /* 0x0000f14000447802 */ /* 0x000fe40000000f00 */
[----:B------:R-:W-:Y:S05]  /*f130*/  CALL.REL.NOINC `($__internal_179_$__cuda_sm70_shflsync_up) ;  /* 0x0000140000007944 */ /* 0x000fea0003c00000 */
[----:B0-----:R-:W-:Y:S01]  /*f140*/  HFMA2.MMA R71, -RZ, RZ, 0, 9.5367431640625e-07 ;  /* 0x00000010ff477435 */ /* 0x001fe200000001ff */
[----:B-1----:R-:W-:Y:S02]  /*f150*/  MOV R230, R73 ;  /* 0x0000004900e67202 */ /* 0x002fe40000000f00 */
[----:B------:R-:W-:Y:S02]  /*f160*/  MOV R226, R227 ;  /* 0x000000e300e27202 */ /* 0x000fe40000000f00 */
[----:B------:R-:W-:Y:S02]  /*f170*/  MOV R224, RZ ;  /* 0x000000ff00e07202 */ /* 0x000fe40000000f00 */
[----:B------:R-:W-:-:S02]  /*f180*/  MOV R73, 0xffffffff ;  /* 0xffffffff00497802 */ /* 0x000fc40000000f00 */
[----:B------:R-:W-:Y:S02]  /*f190*/  MOV R68, 0xf1b0 ;  /* 0x0000f1b000447802 */ /* 0x000fe40000000f00 */
[----:B------:R-:W-:Y:S05]  /*f1a0*/  CALL.REL.NOINC `($__internal_179_$__cuda_sm70_shflsync_up) ;  /* 0x0000139000007944 */ /* 0x000fea0003c00000 */
[----:B0-----:R-:W-:Y:S01]  /*f1b0*/  HFMA2.MMA R71, -RZ, RZ, 0, 9.5367431640625e-07 ;  /* 0x00000010ff477435 */ /* 0x001fe200000001ff */
[----:B-1----:R-:W-:Y:S02]  /*f1c0*/  MOV R232, R73 ;  /* 0x0000004900e87202 */ /* 0x002fe40000000f00 */
[----:B------:R-:W-:Y:S02]  /*f1d0*/  MOV R226, R75 ;  /* 0x0000004b00e27202 */ /* 0x000fe40000000f00 */
[----:B------:R-:W-:Y:S02]  /*f1e0*/  MOV R224, RZ ;  /* 0x000000ff00e07202 */ /* 0x000fe40000000f00 */
[----:B------:R-:W-:Y:S02]  /*f1f0*/  MOV R73, 0xffffffff ;  /* 0xffffffff00497802 */ /* 0x000fe40000000f00 */
[----:B------:R-:W-:Y:S02]  /*f200*/  MOV R68, 0xf220 ;  /* 0x0000f22000447802 */ /* 0x000fe40000000f00 */
[----:B------:R-:W-:Y:S05]  /*f210*/  CALL.REL.NOINC `($__internal_179_$__cuda_sm70_shflsync_up) ;  /* 0x0000132000007944 */ /* 0x000fea0003c00000 */
[----:B01----:R-:W-:Y:S05]  /*f220*/  BRA `(.L_x_7531) ;  /* 0xffff81c000007947 */ /* 0x003fea000383ffff */
.L_x_7432:
[----:B0-----:R-:W-:Y:S01]  /*f230*/  HFMA2.MMA R71, -RZ, RZ, 0, 5.9604644775390625e-08 ;  /* 0x00000001ff477435 */ /* 0x001fe200000001ff */
[----:B------:R-:W-:-:S02]  /*f240*/  MOV R224, RZ ;  /* 0x000000ff00e07202 */ /* 0x000fc40000000f00 */
[----:B------:R-:W-:Y:S02]  /*f250*/  MOV R73, 0xffffffff ;  /* 0xffffffff00497802 */ /* 0x000fe40000000f00 */
[----:B------:R-:W-:Y:S02]  /*f260*/  MOV R68, 0xf280 ;  /* 0x0000f28000447802 */ /* 0x000fe40000000f00 */
[----:B-1----:R-:W-:Y:S05]  /*f270*/  CALL.REL.NOINC `($__internal_179_$__cuda_sm70_shflsync_up) ;  /* 0x000012c000007944 */ /* 0x002fea0003c00000 */
[----:B0-----:R-:W-:Y:S01]  /*f280*/  HFMA2.MMA R71, -RZ, RZ, 0, 5.9604644775390625e-08 ;  /* 0x00000001ff477435 */ /* 0x001fe200000001ff */
[----:B-1----:R-:W-:Y:S02]  /*f290*/  MOV R70, R73 ;  /* 0x0000004900467202 */ /* 0x002fe40000000f00 */
[----:B------:R-:W-:Y:S02]  /*f2a0*/  MOV R226, R225 ;  /* 0x000000e100e27202 */ /* 0x000fe40000000f00 */
[----:B------:R-:W-:Y:S02]  /*f2b0*/  MOV R224, RZ ;  /* 0x000000ff00e07202 */ /* 0x000fe40000000f00 */
[----:B------:R-:W-:Y:S02]  /*f2c0*/  MOV R73, 0xffffffff ;  /* 0xffffffff00497802 */ /* 0x000fe40000000f00 */
[----:B------:R-:W-:-:S02]  /*f2d0*/  MOV R68, 0xf2f0 ;  /* 0x0000f2f000447802 */ /* 0x000fc40000000f00 */
        /* <DEDUP_REMOVED lines=8> */
[----:B0-----:R-:W-:Y:S01]  /*f360*/  HFMA2.MMA R71, -RZ, RZ, 0, 5.9604644775390625e-08 ;  /* 0x00000001ff477435 */ /* 0x001fe200000001ff */
[----:B-1----:R-:W-:Y:S02]  /*f370*/  MOV R75, R73 ;  /* 0x00000049004b7202 */ /* 0x002fe40000000f00 */
[----:B------:R-:W-:Y:S02]  /*f380*/  MOV R226, R74 ;  /* 0x0000004a00e27202 */ /* 0x000fe40000000f00 */
[----:B------:R-:W-:-:S02]  /*f390*/  MOV R224, RZ ;  /* 0x000000ff00e07202 */ /* 0x000fc40000000f00 */
[----:B------:R-:W-:Y:S02]  /*f3a0*/  MOV R73, 0xffffffff ;  /* 0xffffffff00497802 */ /* 0x000fe40000000f00 */
[----:B------:R-:W-:Y:S02]  /*f3b0*/  MOV R68, 0xf3d0 ;  /* 0x0000f3d000447802 */ /* 0x000fe40000000f00 */
[----:B------:R-:W-:Y:S05]  /*f3c0*/  CALL.REL.NOINC `($__internal_179_$__cuda_sm70_shflsync_up) ;  /* 0x0000117000007944 */ /* 0x000fea0003c00000 */
        /* <DEDUP_REMOVED lines=8> */
[----:B------:R-:W-:Y:S05]  /*f450*/  CALL.REL.NOINC `($__internal_178_$__cuda_sm70_shflsync_idx_p) ;  /* 0x000010a000007944 */ /* 0x000fea0003c00000 */
[----:B0-----:R-:W-:Y:S01]  /*f460*/  HFMA2.MMA R72, -RZ, RZ, 0, 0 ;  /* 0x00000000ff487435 */ /* 0x001fe200000001ff */
[----:B-1----:R-:W-:Y:S02]  /*f470*/  MOV R64, R70 ;  /* 0x0000004600407202 */ /* 0x002fe40000000f00 */
[----:B------:R-:W-:Y:S02]  /*f480*/  MOV R71, R65 ;  /* 0x0000004100477202 */ /* 0x000fe40000000f00 */
[----:B------:R-:W-:Y:S02]  /*f490*/  MOV R73, 0x1f ;  /* 0x0000001f00497802 */ /* 0x000fe40000000f00 */
[----:B------:R-:W-:Y:S02]  /*f4a0*/  MOV R70, 0xffffffff ;  /* 0xffffffff00467802 */ /* 0x000fe40000000f00 */
[----:B------:R-:W-:-:S02]  /*f4b0*/  MOV R68, 0xf4d0 ;  /* 0x0000f4d000447802 */ /* 0x000fc40000000f00 */
[----:B------:R-:W-:Y:S05]  /*f4c0*/  CALL.REL.NOINC `($__internal_178_$__cuda_sm70_shflsync_idx_p) ;  /* 0x0000103000007944 */ /* 0x000fea0003c00000 */
[----:B0-----:R-:W-:Y:S01]  /*f4d0*/  HFMA2.MMA R72, -RZ, RZ, 0, 0 ;  /* 0x00000000ff487435 */ /* 0x001fe200000001ff */
[----:B-1----:R-:W-:-:S02]  /*f4e0*/  MOV R65, R70 ;  /* 0x0000004600417202 */ /* 0x002fc40000000f00 */
[----:B------:R-:W-:Y:S02]  /*f4f0*/  MOV R71, R66 ;  /* 0x0000004200477202 */ /* 0x000fe40000000f00 */
[----:B------:R-:W-:Y:S02]  /*f500*/  MOV R73, 0x1f ;  /* 0x0000001f00497802 */ /* 0x000fe40000000f00 */
[----:B------:R-:W-:Y:S02]  /*f510*/  MOV R70, 0xffffffff ;  /* 0xffffffff00467802 */ /* 0x000fe40000000f00 */
[----:B------:R-:W-:Y:S02]  /*f520*/  MOV R68, 0xf540 ;  /* 0x0000f54000447802 */ /* 0x000fe40000000f00 */
[----:B------:R-:W-:Y:S05]  /*f530*/  CALL.REL.NOINC `($__internal_178_$__cuda_sm70_shflsync_idx_p) ;  /* 0x00000fc000007944 */ /* 0x000fea0003c00000 */
[----:B0-----:R-:W-:Y:S01]  /*f540*/  HFMA2.MMA R72, -RZ, RZ, 0, 0 ;  /* 0x00000000ff487435 */ /* 0x001fe200000001ff */
[----:B-1----:R-:W-:Y:S02]  /*f550*/  MOV R66, R70 ;  /* 0x0000004600427202 */ /* 0x002fe40000000f00 */
[----:B------:R-:W-:Y:S02]  /*f560*/  MOV R71, R67 ;  /* 0x0000004300477202 */ /* 0x000fe40000000f00 */
[----:B------:R-:W-:-:S02]  /*f570*/  MOV R73, 0x1f ;  /* 0x0000001f00497802 */ /* 0x000fc40000000f00 */
[----:B------:R-:W-:Y:S02]  /*f580*/  MOV R70, 0xffffffff ;  /* 0xffffffff00467802 */ /* 0x000fe40000000f00 */
[----:B------:R-:W-:Y:S02]  /*f590*/  MOV R68, 0xf5b0 ;  /* 0x0000f5b000447802 */ /* 0x000fe40000000f00 */
[----:B------:R-:W-:Y:S05]  /*f5a0*/  CALL.REL.NOINC `($__internal_178_$__cuda_sm70_shflsync_idx_p) ;  /* 0x00000f5000007944 */ /* 0x000fea0003c00000 */
[----:B-1----:R-:W-:Y:S01]  /*f5b0*/  MOV R67, R70 ;  /* 0x0000004600437202 */ /* 0x002fe20000000f00 */
[----:B0-----:R-:W-:Y:S05]  /*f5c0*/  BRA `(.L_x_7532) ;  /* 0xffff815000007947 */ /* 0x001fea000383ffff */
.L_x_7435:
[----:B------:R-:W-:Y:S01]  /*f5d0*/  HFMA2.MMA R231, -RZ, RZ, 0, 5.9604644775390625e-08 ;  /* 0x00000001ffe77435 */ /* 0x000fe200000001ff */
[----:B------:R-:W-:Y:S02]  /*f5e0*/  MOV R70, R226 ;  /* 0x000000e200467202 */ /* 0x000fe40000000f00 */
[----:B------:R-:W-:Y:S02]  /*f5f0*/  MOV R72, 0x1f ;  /* 0x0000001f00487802 */ /* 0x000fe40000000f00 */
[----:B------:R-:W-:Y:S02]  /*f600*/  MOV R233, 0xffffffff ;  /* 0xffffffff00e97802 */ /* 0x000fe40000000f00 */
[----:B------:R-:W-:-:S02]  /*f610*/  MOV R68, 0xf630 ;  /* 0x0000f63000447802 */ /* 0x000fc40000000f00 */
[----:B------:R-:W-:Y:S05]  /*f620*/  CALL.REL.NOINC `($__internal_177_$__cuda_sm70_shflsync_down) ;  /* 0x00000e9000007944 */ /* 0x000fea0003c00000 */
[----:B-1----:R-:W-:Y:S01]  /*f630*/  MOV R71, R231 ;  /* 0x000000e700477202 */ /* 0x002fe20000000f00 */
[----:B0-----:R-:W-:Y:S05]  /*f640*/  BRA `(.L_x_7533) ;  /* 0xffff93c000007947 */ /* 0x001fea000383ffff */
.L_x_7436:
[----:B------:R-:W-:Y:S01]  /*f650*/  HFMA2.MMA R231, -RZ, RZ, 0, 5.9604644775390625e-08 ;  /* 0x00000001ffe77435 */ /* 0x000fe200000001ff */
[----:B------:R-:W-:-:S02]  /*f660*/  MOV R70, R224 ;  /* 0x000000e000467202 */ /* 0x000fc40000000f00 */
[----:B------:R-:W-:Y:S02]  /*f670*/  MOV R72, 0x1f ;  /* 0x0000001f00487802 */ /* 0x000fe40000000f00 */
[----:B------:R-:W-:Y:S02]  /*f680*/  MOV R233, 0xffffffff ;  /* 0xffffffff00e97802 */ /* 0x000fe40000000f00 */
[----:B------:R-:W-:Y:S02]  /*f690*/  MOV R68, 0xf6b0 ;  /* 0x0000f6b000447802 */ /* 0x000fe40000000f00 */
[----:B01----:R-:W-:Y:S05]  /*f6a0*/  CALL.REL.NOINC `($__internal_177_$__cuda_sm70_shflsync_down) ;  /* 0x00000e1000007944 */ /* 0x003fea0003c00000 */
[----:B-1----:R-:W-:Y:S01]  /*f6b0*/  MOV R73, R231 ;  /* 0x000000e700497202 */ /* 0x002fe20000000f00 */
[----:B------:R-:W-:Y:S01]  /*f6c0*/  HFMA2.MMA R231, -RZ, RZ, 0, 5.9604644775390625e-08 ;  /* 0x00000001ffe77435 */ /* 0x000fe200000001ff */
[----:B0-----:R-:W-:Y:S02]  /*f6d0*/  MOV R70, R75 ;  /* 0x0000004b00467202 */ /* 0x001fe40000000f00 */
[----:B------:R-:W-:Y:S02]  /*f6e0*/  MOV R72, 0x1f ;  /* 0x0000001f00487802 */ /* 0x000fe40000000f00 */
[----:B------:R-:W-:-:S02]  /*f6f0*/  MOV R233, 0xffffffff ;  /* 0xffffffff00e97802 */ /* 0x000fc40000000f00 */
[----:B------:R-:W-:Y:S02]  /*f700*/  MOV R68, 0xf720 ;  /* 0x0000f72000447802 */ /* 0x000fe40000000f00 */
[----:B------:R-:W-:Y:S05]  /*f710*/  CALL.REL.NOINC `($__internal_177_$__cuda_sm70_shflsync_down) ;  /* 0x00000da000007944 */ /* 0x000fea0003c00000 */
[----:B-1----:R-:W-:Y:S01]  /*f720*/  MOV R217, R231 ;  /* 0x000000e700d97202 */ /* 0x002fe20000000f00 */
[----:B------:R-:W-:Y:S01]  /*f730*/  HFMA2.MMA R231, -RZ, RZ, 0, 5.9604644775390625e-08 ;  /* 0x00000001ffe77435 */ /* 0x000fe200000001ff */
[----:B0-----:R-:W-:Y:S02]  /*f740*/  MOV R70, R74 ;  /* 0x0000004a00467202 */ /* 0x001fe40000000f00 */
[----:B------:R-:W-:Y:S02]  /*f750*/  MOV R72, 0x1f ;  /* 0x0000001f00487802 */ /* 0x000fe40000000f00 */
[----:B------:R-:W-:Y:S02]  /*f760*/  MOV R233, 0xffffffff ;  /* 0xffffffff00e97802 */ /* 0x000fe40000000f00 */
[----:B------:R-:W-:Y:S02]  /*f770*/  MOV R68, 0xf790 ;  /* 0x0000f79000447802 */ /* 0x000fe40000000f00 */
[----:B------:R-:W-:Y:S05]  /*f780*/  CALL.REL.NOINC `($__internal_177_$__cuda_sm70_shflsync_down) ;  /* 0x00000d3000007944 */ /* 0x000fea0003c00000 */
[----:B-1----:R-:W-:Y:S01]  /*f790*/  MOV R69, R231 ;  /* 0x000000e700457202 */ /* 0x002fe20000000f00 */
[----:B0-----:R-:W-:Y:S05]  /*f7a0*/  BRA `(.L_x_7534) ;  /* 0xffff92a000007947 */ /* 0x001fea000383ffff */
.L_x_7439:
[----:B------:R-:W-:Y:S01]  /*f7b0*/  HFMA2.MMA R231, -RZ, RZ, 0, 1.1920928955078125e-07 ;  /* 0x00000002ffe77435 */ /* 0x000fe200000001ff */
[----:B------:R-:W-:-:S02]  /*f7c0*/  MOV R70, R226 ;  /* 0x000000e200467202 */ /* 0x000fc40000000f00 */
[----:B------:R-:W-:Y:S02]  /*f7d0*/  MOV R72, 0x1f ;  /* 0x0000001f00487802 */ /* 0x000fe40000000f00 */
[----:B------:R-:W-:Y:S02]  /*f7e0*/  MOV R233, 0xffffffff ;  /* 0xffffffff00e97802 */ /* 0x000fe40000000f00 */
[----:B------:R-:W-:Y:S02]  /*f7f0*/  MOV R68, 0xf810 ;  /* 0x0000f81000447802 */ /* 0x000fe40000000f00 */
[----:B01234-:R-:W-:Y:S05]  /*f800*/  CALL.REL.NOINC `($__internal_177_$__cuda_sm70_shflsync_down) ;  /* 0x00000cb000007944 */ /* 0x01ffea0003c00000 */
[----:B-1----:R-:W-:Y:S01]  /*f810*/  MOV R71, R231 ;  /* 0x000000e700477202 */ /* 0x002fe20000000f00 */
[----:B------:R-:W-:Y:S01]  /*f820*/  HFMA2.MMA R231, -RZ, RZ, 0, 1.1920928955078125e-07 ;  /* 0x00000002ffe77435 */ /* 0x000fe200000001ff */
[----:B0-----:R-:W-:Y:S02]  /*f830*/  MOV R70, R224 ;  /* 0x000000e000467202 */ /* 0x001fe40000000f00 */
[----:B------:R-:W-:Y:S02]  /*f840*/  MOV R72, 0x1f ;  /* 0x0000001f00487802 */ /* 0x000fe40000000f00 */
[----:B------:R-:W-:-:S02]  /*f850*/  MOV R233, 0xffffffff ;  /* 0xffffffff00e97802 */ /* 0x000fc40000000f00 */
[----:B------:R-:W-:Y:S02]  /*f860*/  MOV R68, 0xf880 ;  /* 0x0000f88000447802 */ /* 0x000fe40000000f00 */
[----:B------:R-:W-:Y:S05]  /*f870*/  CALL.REL.NOINC `($__internal_177_$__cuda_sm70_shflsync_down) ;  /* 0x00000c4000007944 */ /* 0x000fea0003c00000 */
[----:B-1----:R-:W-:Y:S01]  /*f880*/  MOV R73, R231 ;  /* 0x000000e700497202 */ /* 0x002fe20000000f00 */
[----:B------:R-:W-:Y:S01]  /*f890*/  HFMA2.MMA R231, -RZ, RZ, 0, 1.1920928955078125e-07 ;  /* 0x00000002ffe77435 */ /* 0x000fe200000001ff */
[----:B0-----:R-:W-:Y:S02]  /*f8a0*/  MOV R70, R75 ;  /* 0x0000004b00467202 */ /* 0x001fe40000000f00 */
[----:B------:R-:W-:Y:S02]  /*f8b0*/  MOV R72, 0x1f ;  /* 0x0000001f00487802 */ /* 0x000fe40000000f00 */
[----:B------:R-:W-:Y:S02]  /*f8c0*/  MOV R233, 0xffffffff ;  /* 0xffffffff00e97802 */ /* 0x000fe40000000f00 */
[----:B------:R-:W-:Y:S02]  /*f8d0*/  MOV R68, 0xf8f0 ;  /* 0x0000f8f000447802 */ /* 0x000fe40000000f00 */
[----:B------:R-:W-:Y:S05]  /*f8e0*/  CALL.REL.NOINC `($__internal_177_$__cuda_sm70_shflsync_down) ;  /* 0x00000bd000007944 */ /* 0x000fea0003c00000 */
[----:B-1----:R-:W-:Y:S01]  /*f8f0*/  MOV R217, R231 ;  /* 0x000000e700d97202 */ /* 0x002fe20000000f00 */
[----:B------:R-:W-:Y:S01]  /*f900*/  HFMA2.MMA R231, -RZ, RZ, 0, 1.1920928955078125e-07 ;  /* 0x00000002ffe77435 */ /* 0x000fe200000001ff */
[----:B0-----:R-:W-:-:S02]  /*f910*/  MOV R70, R74 ;  /* 0x0000004a00467202 */ /* 0x001fc40000000f00 */
[----:B------:R-:W-:Y:S02]  /*f920*/  MOV R72, 0x1f ;  /* 0x0000001f00487802 */ /* 0x000fe40000000f00 */
[----:B------:R-:W-:Y:S02]  /*f930*/  MOV R233, 0xffffffff ;  /* 0xffffffff00e97802 */ /* 0x000fe40000000f00 */
[----:B------:R-:W-:Y:S02]  /*f940*/  MOV R68, 0xf960 ;  /* 0x0000f96000447802 */ /* 0x000fe40000000f00 */
[----:B------:R-:W-:Y:S05]  /*f950*/  CALL.REL.NOINC `($__internal_177_$__cuda_sm70_shflsync_down) ;  /* 0x00000b6000007944 */ /* 0x000fea0003c00000 */
[----:B-1----:R-:W-:Y:S01]  /*f960*/  MOV R69, R231 ;  /* 0x000000e700457202 */ /* 0x002fe20000000f00 */
[----:B0-----:R-:W-:Y:S05]  /*f970*/  BRA `(.L_x_7535) ;  /* 0xffff922000007947 */ /* 0x001fea000383ffff */
.L_x_7442:
[----:B------:R-:W-:Y:S01]  /*f980*/  HFMA2.MMA R231, -RZ, RZ, 0, 2.384185791015625e-07 ;  /* 0x00000004ffe77435 */ /* 0x000fe200000001ff */
[----:B------:R-:W-:Y:S02]  /*f990*/  MOV R70, R226 ;  /* 0x000000e200467202 */ /* 0x000fe40000000f00 */
[----:B------:R-:W-:Y:S02]  /*f9a0*/  MOV R72, 0x1f ;  /* 0x0000001f00487802 */ /* 0x000fe40000000f00 */
[----:B------:R-:W-:-:S02]  /*f9b0*/  MOV R233, 0xffffffff ;  /* 0xffffffff00e97802 */ /* 0x000fc40000000f00 */
[----:B------:R-:W-:Y:S02]  /*f9c0*/  MOV R68, 0xf9e0 ;  /* 0x0000f9e000447802 */ /* 0x000fe40000000f00 */
[----:B01234-:R-:W-:Y:S05]  /*f9d0*/  CALL.REL.NOINC `($__internal_177_$__cuda_sm70_shflsync_down) ;  /* 0x00000ae000007944 */ /* 0x01ffea0003c00000 */
[----:B-1----:R-:W-:Y:S01]  /*f9e0*/  MOV R71, R231 ;  /* 0x000000e700477202 */ /* 0x002fe20000000f00 */
[----:B0-----:R-:W-:Y:S05]  /*f9f0*/  BRA `(.L_x_7536) ;  /* 0xffff92c000007947 */ /* 0x001fea000383ffff */
.L_x_7443:
[----:B------:R-:W-:Y:S01]  /*fa00*/  HFMA2.MMA R231, -RZ, RZ, 0, 2.384185791015625e-07 ;  /* 0x00000004ffe77435 */ /* 0x000fe200000001ff */
[----:B------:R-:W-:Y:S02]  /*fa10*/  MOV R70, R224 ;  /* 0x000000e000467202 */ /* 0x000fe40000000f00 */
[----:B------:R-:W-:Y:S02]  /*fa20*/  MOV R72, 0x1f ;  /* 0x0000001f00487802 */ /* 0x000fe40000000f00 */
[----:B------:R-:W-:Y:S02]  /*fa30*/  MOV R233, 0xffffffff ;  /* 0xffffffff00e97802 */ /* 0x000fe40000000f00 */
[----:B------:R-:W-:Y:S02]  /*fa40*/  MOV R68, 0xfa60 ;  /* 0x0000fa6000447802 */ /* 0x000fe40000000f00 */
[----:B01234-:R-:W-:Y:S05]  /*fa50*/  CALL.REL.NOINC `($__internal_177_$__cuda_sm70_shflsync_down) ;  /* 0x00000a6000007944 */ /* 0x01ffea0003c00000 */
[----:B-1----:R-:W-:Y:S01]  /*fa60*/  MOV R73, R231 ;  /* 0x000000e700497202 */ /* 0x002fe20000000f00 */
[----:B------:R-:W-:Y:S01]  /*fa70*/  HFMA2.MMA R231, -RZ, RZ, 0, 2.384185791015625e-07 ;  /* 0x00000004ffe77435 */ /* 0x000fe200000001ff */
[----:B0-----:R-:W-:-:S02]  /*fa80*/  MOV R70, R75 ;  /* 0x0000004b00467202 */ /* 0x001fc40000000f00 */
[----:B------:R-:W-:Y:S02]  /*fa90*/  MOV R72, 0x1f ;  /* 0x0000001f00487802 */ /* 0x000fe40000000f00 */
[----:B------:R-:W-:Y:S02]  /*faa0*/  MOV R233, 0xffffffff ;  /* 0xffffffff00e97802 */ /* 0x000fe40000000f00 */
[----:B------:R-:W-:Y:S02]  /*fab0*/  MOV R68, 0xfad0 ;  /* 0x0000fad000447802 */ /* 0x000fe40000000f00 */
[----:B------:R-:W-:Y:S05]  /*fac0*/  CALL.REL.NOINC `($__internal_177_$__cuda_sm70_shflsync_down) ;  /* 0x000009f000007944 */ /* 0x000fea0003c00000 */
[----:B-1----:R-:W-:Y:S01]  /*fad0*/  MOV R217, R231 ;  /* 0x000000e700d97202 */ /* 0x002fe20000000f00 */
[----:B------:R-:W-:Y:S01]  /*fae0*/  HFMA2.MMA R231, -RZ, RZ, 0, 2.384185791015625e-07 ;  /* 0x00000004ffe77435 */ /* 0x000fe200000001ff */
[----:B0-----:R-:W-:Y:S02]  /*faf0*/  MOV R70, R74 ;  /* 0x0000004a00467202 */ /* 0x001fe40000000f00 */
[----:B------:R-:W-:Y:S02]  /*fb00*/  MOV R72, 0x1f ;  /* 0x0000001f00487802 */ /* 0x000fe40000000f00 */
[----:B------:R-:W-:-:S02]  /*fb10*/  MOV R233, 0xffffffff ;  /* 0xffffffff00e97802 */ /* 0x000fc40000000f00 */
[----:B------:R-:W-:Y:S02]  /*fb20*/  MOV R68, 0xfb40 ;  /* 0x0000fb4000447802 */ /* 0x000fe40000000f00 */
[----:B------:R-:W-:Y:S05]  /*fb30*/  CALL.REL.NOINC `($__internal_177_$__cuda_sm70_shflsync_down) ;  /* 0x0000098000007944 */ /* 0x000fea0003c00000 */
[----:B-1----:R-:W-:Y:S01]  /*fb40*/  MOV R69, R231 ;  /* 0x000000e700457202 */ /* 0x002fe20000000f00 */
[----:B0-----:R-:W-:Y:S05]  /*fb50*/  BRA `(.L_x_7537) ;  /* 0xffff91a000007947 */ /* 0x001fea000383ffff */
.L_x_7446:
[----:B------:R-:W-:Y:S01]  /*fb60*/  HFMA2.MMA R231, -RZ, RZ, 0, 4.76837158203125e-07 ;  /* 0x00000008ffe77435 */ /* 0x000fe200000001ff */
[----:B------:R-:W-:Y:S02]  /*fb70*/  MOV R70, R226 ;  /* 0x000000e200467202 */ /* 0x000fe40000000f00 */
[----:B------:R-:W-:Y:S02]  /*fb80*/  MOV R72, 0x1f ;  /* 0x0000001f00487802 */ /* 0x000fe40000000f00 */
[----:B------:R-:W-:Y:S02]  /*fb90*/  MOV R233, 0xffffffff ;  /* 0xffffffff00e97802 */ /* 0x000fe40000000f00 */
[----:B------:R-:W-:Y:S02]  /*fba0*/  MOV R68, 0xfbc0 ;  /* 0x0000fbc000447802 */ /* 0x000fe40000000f00 */
[----:B01234-:R-:W-:Y:S05]  /*fbb0*/  CALL.REL.NOINC `($__internal_177_$__cuda_sm70_shflsync_down) ;  /* 0x0000090000007944 */ /* 0x01ffea0003c00000 */
[----:B-1----:R-:W-:Y:S01]  /*fbc0*/  MOV R71, R231 ;  /* 0x000000e700477202 */ /* 0x002fe20000000f00 */
[----:B------:R-:W-:Y:S01]  /*fbd0*/  HFMA2.MMA R231, -RZ, RZ, 0, 4.76837158203125e-07 ;  /* 0x00000008ffe77435 */ /* 0x000fe200000001ff */
[----:B0-----:R-:W-:-:S02]  /*fbe0*/  MOV R70, R224 ;  /* 0x000000e000467202 */ /* 0x001fc40000000f00 */
[----:B------:R-:W-:Y:S02]  /*fbf0*/  MOV R72, 0x1f ;  /* 0x0000001f00487802 */ /* 0x000fe40000000f00 */
[----:B------:R-:W-:Y:S02]  /*fc00*/  MOV R233, 0xffffffff ;  /* 0xffffffff00e97802 */ /* 0x000fe40000000f00 */
[----:B------:R-:W-:Y:S02]  /*fc10*/  MOV R68, 0xfc30 ;  /* 0x0000fc3000447802 */ /* 0x000fe40000000f00 */
[----:B------:R-:W-:Y:S05]  /*fc20*/  CALL.REL.NOINC `($__internal_177_$__cuda_sm70_shflsync_down) ;  /* 0x0000089000007944 */ /* 0x000fea0003c00000 */
[----:B-1----:R-:W-:Y:S01]  /*fc30*/  MOV R73, R231 ;  /* 0x000000e700497202 */ /* 0x002fe20000000f00 */
[----:B------:R-:W-:Y:S01]  /*fc40*/  HFMA2.MMA R231, -RZ, RZ, 0, 4.76837158203125e-07 ;  /* 0x00000008ffe77435 */ /* 0x000fe200000001ff */
[----:B0-----:R-:W-:Y:S02]  /*fc50*/  MOV R70, R75 ;  /* 0x0000004b00467202 */ /* 0x001fe40000000f00 */
[----:B------:R-:W-:Y:S02]  /*fc60*/  MOV R72, 0x1f ;  /* 0x0000001f00487802 */ /* 0x000fe40000000f00 */
[----:B------:R-:W-:-:S02]  /*fc70*/  MOV R233, 0xffffffff ;  /* 0xffffffff00e97802 */ /* 0x000fc40000000f00 */
[----:B------:R-:W-:Y:S02]  /*fc80*/  MOV R68, 0xfca0 ;  /* 0x0000fca000447802 */ /* 0x000fe40000000f00 */
[----:B------:R-:W-:Y:S05]  /*fc90*/  CALL.REL.NOINC `($__internal_177_$__cuda_sm70_shflsync_down) ;  /* 0x0000082000007944 */ /* 0x000fea0003c00000 */
[----:B-1----:R-:W-:Y:S01]  /*fca0*/  MOV R217, R231 ;  /* 0x000000e700d97202 */ /* 0x002fe20000000f00 */
[----:B------:R-:W-:Y:S01]  /*fcb0*/  HFMA2.MMA R231, -RZ, RZ, 0, 4.76837158203125e-07 ;  /* 0x00000008ffe77435 */ /* 0x000fe200000001ff */
[----:B0-----:R-:W-:Y:S02]  /*fcc0*/  MOV R70, R74 ;  /* 0x0000004a00467202 */ /* 0x001fe40000000f00 */
[----:B------:R-:W-:Y:S02]  /*fcd0*/  MOV R72, 0x1f ;  /* 0x0000001f00487802 */ /* 0x000fe40000000f00 */
[----:B------:R-:W-:Y:S02]  /*fce0*/  MOV R233, 0xffffffff ;  /* 0xffffffff00e97802 */ /* 0x000fe40000000f00 */
[----:B------:R-:W-:Y:S02]  /*fcf0*/  MOV R68, 0xfd10 ;  /* 0x0000fd1000447802 */ /* 0x000fe40000000f00 */
[----:B------:R-:W-:Y:S05]  /*fd00*/  CALL.REL.NOINC `($__internal_177_$__cuda_sm70_shflsync_down) ;  /* 0x000007b000007944 */ /* 0x000fea0003c00000 */
[----:B-1----:R-:W-:Y:S01]  /*fd10*/  MOV R69, R231 ;  /* 0x000000e700457202 */ /* 0x002fe20000000f00 */
[----:B0-----:R-:W-:Y:S05]  /*fd20*/  BRA `(.L_x_7538) ;  /* 0xffff912000007947 */ /* 0x001fea000383ffff */
.L_x_7449:
[----:B------:R-:W-:Y:S01]  /*fd30*/  HFMA2.MMA R231, -RZ, RZ, 0, 9.5367431640625e-07 ;  /* 0x00000010ffe77435 */ /* 0x000fe200000001ff */
[----:B------:R-:W-:-:S02]  /*fd40*/  MOV R70, R226 ;  /* 0x000000e200467202 */ /* 0x000fc40000000f00 */
[----:B------:R-:W-:Y:S02]  /*fd50*/  MOV R72, 0x1f ;  /* 0x0000001f00487802 */ /* 0x000fe40000000f00 */
[----:B------:R-:W-:Y:S02]  /*fd60*/  MOV R233, 0xffffffff ;  /* 0xffffffff00e97802 */ /* 0x000fe40000000f00 */
[----:B------:R-:W-:Y:S02]  /*fd70*/  MOV R68, 0xfd90 ;  /* 0x0000fd9000447802 */ /* 0x000fe40000000f00 */
[----:B01234-:R-:W-:Y:S05]  /*fd80*/  CALL.REL.NOINC `($__internal_177_$__cuda_sm70_shflsync_down) ;  /* 0x0000073000007944 */ /* 0x01ffea0003c00000 */
[----:B-1----:R-:W-:Y:S01]  /*fd90*/  MOV R71, R231 ;  /* 0x000000e700477202 */ /* 0x002fe20000000f00 */
[----:B0-----:R-:W-:Y:S05]  /*fda0*/  BRA `(.L_x_7539) ;  /* 0xffff91c000007947 */ /* 0x001fea000383ffff */
.L_x_7450:
[----:B------:R-:W-:Y:S01]  /*fdb0*/  HFMA2.MMA R231, -RZ, RZ, 0, 9.5367431640625e-07 ;  /* 0x00000010ffe77435 */ /* 0x000fe200000001ff */
[----:B------:R-:W-:Y:S02]  /*fdc0*/  MOV R70, R224 ;  /* 0x000000e000467202 */ /* 0x000fe40000000f00 */
[----:B------:R-:W-:Y:S02]  /*fdd0*/  MOV R72, 0x1f ;  /* 0x0000001f00487802 */ /* 0x000fe40000000f00 */
[----:B------:R-:W-:-:S02]  /*fde0*/  MOV R233, 0xffffffff ;  /* 0xffffffff00e97802 */ /* 0x000fc40000000f00 */
[----:B------:R-:W-:Y:S02]  /*fdf0*/  MOV R68, 0xfe10 ;  /* 0x0000fe1000447802 */ /* 0x000fe40000000f00 */
[----:B01234-:R-:W-:Y:S05]  /*fe00*/  CALL.REL.NOINC `($__internal_177_$__cuda_sm70_shflsync_down) ;  /* 0x000006b000007944 */ /* 0x01ffea0003c00000 */
[----:B-1----:R-:W-:Y:S01]  /*fe10*/  MOV R73, R231 ;  /* 0x000000e700497202 */ /* 0x002fe20000000f00 */
[----:B------:R-:W-:Y:S01]  /*fe20*/  HFMA2.MMA R231, -RZ, RZ, 0, 9.5367431640625e-07 ;  /* 0x00000010ffe77435 */ /* 0x000fe200000001ff */
[----:B0-----:R-:W-:Y:S02]  /*fe30*/  MOV R70, R75 ;  /* 0x0000004b00467202 */ /* 0x001fe40000000f00 */
[----:B------:R-:W-:Y:S02]  /*fe40*/  MOV R72, 0x1f ;  /* 0x0000001f00487802 */ /* 0x000fe40000000f00 */
[----:B------:R-:W-:Y:S02]  /*fe50*/  MOV R233, 0xffffffff ;  /* 0xffffffff00e97802 */ /* 0x000fe40000000f00 */
[----:B------:R-:W-:Y:S02]  /*fe60*/  MOV R68, 0xfe80 ;  /* 0x0000fe8000447802 */ /* 0x000fe40000000f00 */
[----:B------:R-:W-:Y:S05]  /*fe70*/  CALL.REL.NOINC `($__internal_177_$__cuda_sm70_shflsync_down) ;  /* 0x0000064000007944 */ /* 0x000fea0003c00000 */
[----:B-1----:R-:W-:Y:S01]  /*fe80*/  MOV R217, R231 ;  /* 0x000000e700d97202 */ /* 0x002fe20000000f00 */
[----:B------:R-:W-:Y:S01]  /*fe90*/  HFMA2.MMA R231, -RZ, RZ, 0, 9.5367431640625e-07 ;  /* 0x00000010ffe77435 */ /* 0x000fe200000001ff */
[----:B0-----:R-:W-:-:S02]  /*fea0*/  MOV R70, R74 ;  /* 0x0000004a00467202 */ /* 0x001fc40000000f00 */
[----:B------:R-:W-:Y:S02]  /*feb0*/  MOV R72, 0x1f ;  /* 0x0000001f00487802 */ /* 0x000fe40000000f00 */
[----:B------:R-:W-:Y:S02]  /*fec0*/  MOV R233, 0xffffffff ;  /* 0xffffffff00e97802 */ /* 0x000fe40000000f00 */
[----:B------:R-:W-:Y:S02]  /*fed0*/  MOV R68, 0xfef0 ;  /* 0x0000fef000447802 */ /* 0x000fe40000000f00 */
[----:B------:R-:W-:Y:S05]  /*fee0*/  CALL.REL.NOINC `($__internal_177_$__cuda_sm70_shflsync_down) ;  /* 0x000005d000007944 */ /* 0x000fea0003c00000 */
[----:B-1----:R-:W-:Y:S01]  /*fef0*/  MOV R69, R231 ;  /* 0x000000e700457202 */ /* 0x002fe20000000f00 */
[----:B0-----:R-:W-:Y:S05]  /*ff00*/  BRA `(.L_x_7540) ;  /* 0xffff90a000007947 */ /* 0x001fea000383ffff */
.L_x_7453:
[----:B------:R-:W-:Y:S01]  /*ff10*/  HFMA2.MMA R72, -RZ, RZ, 0, 0 ;  /* 0x00000000ff487435 */ /* 0x000fe200000001ff */
[----:B-1----:R-:W-:Y:S02]  /*ff20*/  MOV R71, R226 ;  /* 0x000000e200477202 */ /* 0x002fe40000000f00 */
[----:B---3--:R-:W-:Y:S02]  /*ff30*/  MOV R73, 0x1f ;  /* 0x0000001f00497802 */ /* 0x008fe40000000f00 */
[----:B------:R-:W-:-:S02]  /*ff40*/  MOV R70, 0xffffffff ;  /* 0xffffffff00467802 */ /* 0x000fc40000000f00 */
[----:B------:R-:W-:Y:S02]  /*ff50*/  MOV R68, 0xff70 ;  /* 0x0000ff7000447802 */ /* 0x000fe40000000f00 */
[----:B0-2-4-:R-:W-:Y:S05]  /*ff60*/  CALL.REL.NOINC `($__internal_178_$__cuda_sm70_shflsync_idx_p) ;  /* 0x0000059000007944 */ /* 0x015fea0003c00000 */
[----:B0-----:R-:W-:Y:S01]  /*ff70*/  HFMA2.MMA R72, -RZ, RZ, 0, 0 ;  /* 0x00000000ff487435 */ /* 0x001fe200000001ff */
[----:B-1----:R-:W-:Y:S02]  /*ff80*/  MOV R225, R70 ;  /* 0x0000004600e17202 */ /* 0x002fe40000000f00 */
[----:B------:R-:W-:Y:S02]  /*ff90*/  MOV R71, R224 ;  /* 0x000000e000477202 */ /* 0x000fe40000000f00 */
[----:B------:R-:W-:Y:S02]  /*ffa0*/  MOV R73, 0x1f ;  /* 0x0000001f00497802 */ /* 0x000fe40000000f00 */
[----:B------:R-:W-:Y:S02]  /*ffb0*/  MOV R70, 0xffffffff ;  /* 0xffffffff00467802 */ /* 0x000fe40000000f00 */
[----:B------:R-:W-:Y:S02]  /*ffc0*/  MOV R68, 0xffe0 ;  /* 0x0000ffe000447802 */ /* 0x000fe40000000f00 */
        /* <DEDUP_REMOVED lines=15> */
[----:B------:R-:W-:Y:S01]  /*100c0*/  HFMA2.MMA R231, -RZ, RZ, 0, 5.9604644775390625e-08 ;  /* 0x00000001ffe77435 */ /* 0x000fe200000001ff */
[----:B-1----:R-:W-:Y:S02]  /*100d0*/  MOV R217, R70 ;  /* 0x0000004600d97202 */ /* 0x002fe40000000f00 */
[----:B------:R-:W-:Y:S02]  /*100e0*/  MOV R70, R226 ;  /* 0x000000e200467202 */ /* 0x000fe40000000f00 */
[----:B0-----:R-:W-:Y:S02]  /*100f0*/  MOV R72, 0x1f ;  /* 0x0000001f00487802 */ /* 0x001fe40000000f00 */
[----:B------:R-:W-:Y:S02]  /*10100*/  MOV R233, 0xffffffff ;  /* 0xffffffff00e97802 */ /* 0x000fe40000000f00 */
[----:B------:R-:W-:-:S02]  /*10110*/  MOV R68, 0x10130 ;  /* 0x0001013000447802 */ /* 0x000fc40000000f00 */
[----:B------:R-:W-:Y:S05]  /*10120*/  CALL.REL.NOINC `($__internal_177_$__cuda_sm70_shflsync_down) ;  /* 0x0000039000007944 */ /* 0x000fea0003c00000 */
[----:B-1----:R-:W-:Y:S01]  /*10130*/  MOV R228, R231 ;  /* 0x000000e700e47202 */ /* 0x002fe20000000f00 */
[----:B------:R-:W-:Y:S01]  /*10140*/  HFMA2.MMA R231, -RZ, RZ, 0, 5.9604644775390625e-08 ;  /* 0x00000001ffe77435 */ /* 0x000fe200000001ff */
[----:B0-----:R-:W-:-:S02]  /*10150*/  MOV R70, R224 ;  /* 0x000000e000467202 */ /* 0x001fc40000000f00 */
[----:B------:R-:W-:Y:S02]  /*10160*/  MOV R72, 0x1f ;  /* 0x0000001f00487802 */ /* 0x000fe40000000f00 */
[----:B------:R-:W-:Y:S02]  /*10170*/  MOV R233, 0xffffffff ;  /* 0xffffffff00e97802 */ /* 0x000fe40000000f00 */
[----:B------:R-:W-:Y:S02]  /*10180*/  MOV R68, 0x101a0 ;  /* 0x000101a000447802 */ /* 0x000fe40000000f00 */
[----:B------:R-:W-:Y:S05]  /*10190*/  CALL.REL.NOINC `($__internal_177_$__cuda_sm70_shflsync_down) ;  /* 0x0000032000007944 */ /* 0x000fea0003c00000 */
        /* <DEDUP_REMOVED lines=26> */
[----:B-1----:R-:W-:Y:S05]  /*10340*/  CALL.REL.NOINC `($__internal_178_$__cuda_sm70_shflsync_idx_p) ;  /* 0x000001b000007944 */ /* 0x002fea0003c00000 */
        /* <DEDUP_REMOVED lines=21> */
[----:B01----:R-:W-:Y:S01]  /*104a0*/  MOV R71, R70 ;  /* 0x0000004600477202 */ /* 0x003fe20000000f00 */
[----:B------:R-:W-:Y:S05]  /*104b0*/  BRA `(.L_x_7541) ;  /* 0xffff8d1000007947 */ /* 0x000fea000383ffff */
        .weak           $__internal_177_$__cuda_sm70_shflsync_down
        .type           $__internal_177_$__cuda_sm70_shflsync_down,@function
        .size           $__internal_177_$__cuda_sm70_shflsync_down,($__internal_178_$__cuda_sm70_shflsync_idx_p - $__internal_177_$__cuda_sm70_shflsync_down)
$__internal_177_$__cuda_sm70_shflsync_down:
[----:B------:R-:W-:Y:S01]  /*104c0*/  HFMA2.MMA R69, -RZ, RZ, 0, 0 ;  /* 0x00000000ff457435 */ /* 0x000fe200000001ff */
[----:B------:R-:W-:Y:S04]  /*104d0*/  WARPSYNC R233 ;  /* 0x000000e900007348 */ /* 0x000fe80003800000 */
[----:B------:R0:W1:Y:S01]  /*104e0*/  SHFL.DOWN PT, R231, R70, R231, R72 ;  /* 0x080000e746e77389 */ /* 0x00006200000e0048 */
[----:B------:R-:W-:Y:S05]  /*104f0*/  RET.REL.NODEC R68 `(_Z25selective_scan_bwd_kernelI32Selective_Scan_bwd_kernel_traitsILi64ELi16ELb1ELb1ELb0ELb1ELb1EN3c108BFloat16ENS1_7complexIfEEEEv12SSMParamsBwd) ;  /* 0xfffefb0044007950 */ /* 0x000fea0003c3ffff */
        .weak           $__internal_178_$__cuda_sm70_shflsync_idx_p
        .type           $__internal_178_$__cuda_sm70_shflsync_idx_p,@function
        .size           $__internal_178_$__cuda_sm70_shflsync_idx_p,($__internal_179_$__cuda_sm70_shflsync_up - $__internal_178_$__cuda_sm70_shflsync_idx_p)
$__internal_178_$__cuda_sm70_shflsync_idx_p:
[----:B------:R-:W-:Y:S01]  /*10500*/  MOV R69, 0x0 ;  /* 0x0000000000457802 */ /* 0x000fe20000000f00 */
[----:B------:R-:W-:Y:S04]  /*10510*/  WARPSYNC R70 ;  /* 0x0000004600007348 */ /* 0x000fe80003800000 */
[----:B------:R0:W1:Y:S01]  /*10520*/  SHFL.IDX PT, R70, R71, R72, R73 ;  /* 0x0000004847467389 */ /* 0x00006200000e0049 */
[----:B------:R-:W-:Y:S05]  /*10530*/  RET.REL.NODEC R68 `(_Z25selective_scan_bwd_kernelI32Selective_Scan_bwd_kernel_traitsILi64ELi16ELb1ELb1ELb0ELb1ELb1EN3c108BFloat16ENS1_7complexIfEEEEv12SSMParamsBwd) ;  /* 0xfffefac044007950 */ /* 0x000fea0003c3ffff */
        .weak           $__internal_179_$__cuda_sm70_shflsync_up
        .type           $__internal_179_$__cuda_sm70_shflsync_up,@function
        .size           $__internal_179_$__cuda_sm70_shflsync_up,(.L_x_14611 - $__internal_179_$__cuda_sm70_shflsync_up)
$__internal_179_$__cuda_sm70_shflsync_up:
[----:B------:R-:W-:Y:S01]  /*10540*/  HFMA2.MMA R69, -RZ, RZ, 0, 0 ;  /* 0x00000000ff457435 */ /* 0x000fe200000001ff */
[----:B------:R-:W-:Y:S04]  /*10550*/  WARPSYNC R73 ;  /* 0x0000004900007348 */ /* 0x000fe80003800000 */
[----:B------:R0:W1:Y:S01]  /*10560*/  SHFL.UP PT, R73, R226, R71, R224 ;  /* 0x04000047e2497389 */ /* 0x00006200000e00e0 */
[----:B------:R-:W-:Y:S05]  /*10570*/  RET.REL.NODEC R68 `(_Z25selective_scan_bwd_kernelI32Selective_Scan_bwd_kernel_traitsILi64ELi16ELb1ELb1ELb0ELb1ELb1EN3c108BFloat16ENS1_7complexIfEEEEv12SSMParamsBwd) ;  /* 0xfffefa8044007950 */ /* 0x000fea0003c3ffff */
.L_x_7542:
        /* <DEDUP_REMOVED lines=16> */
.L_x_14611:


//--------------------- .text._Z25selective_scan_bwd_kernelI32Selective_Scan_bwd_kernel_traitsILi64ELi16ELb1ELb1ELb1ELb0ELb0EN3c108BFloat16ENS1_7complexIfEEEEv12SSMParamsBwd --------------------------
	.section	.text._Z25selective_scan_bwd_kernelI32Selective_Scan_bwd_kernel_traitsILi64ELi16ELb1ELb1ELb1ELb0ELb0EN3c108BFloat16ENS1_7complexIfEEEEv12SSMParamsBwd,"ax",@progbits
	.sectioninfo	@"SHI_REGISTERS=255"
	.align	128
        .global         _Z25selective_scan_bwd_kernelI32Selective_Scan_bwd_kernel_traitsILi64ELi16ELb1ELb1ELb1ELb0ELb0EN3c108BFloat16ENS1_7complexIfEEEEv12SSMParamsBwd
        .type           _Z25selective_scan_bwd_kernelI32Selective_Scan_bwd_kernel_traitsILi64ELi16ELb1ELb1ELb1ELb0ELb0EN3c108BFloat16ENS1_7complexIfEEEEv12SSMParamsBwd,@function
        .size           _Z25selective_scan_bwd_kernelI32Selective_Scan_bwd_kernel_traitsILi64ELi16ELb1ELb1ELb1ELb0ELb0EN3c108BFloat16ENS1_7complexIfEEEEv12SSMParamsBwd,(.L_x_14614 - _Z25selective_scan_bwd_kernelI32Selective_Scan_bwd_kernel_traitsILi64ELi16ELb1ELb1ELb1ELb0ELb0EN3c108BFloat16ENS1_7complexIfEEEEv12SSMParamsBwd)
        .other          _Z25selective_scan_bwd_kernelI32Selective_Scan_bwd_kernel_traitsILi64ELi16ELb1ELb1ELb1ELb0ELb0EN3c108BFloat16ENS1_7complexIfEEEEv12SSMParamsBwd,@"STO_CUDA_ENTRY STV_DEFAULT"
_Z25selective_scan_bwd_kernelI32Selective_Scan_bwd_kernel_traitsILi64ELi16ELb1ELb1ELb1ELb0ELb0EN3c108BFloat16ENS1_7complexIfEEEEv12SSMParamsBwd:
.text._Z25selective_scan_bwd_kernelI32Selective_Scan_bwd_kernel_traitsILi64ELi16ELb1ELb1ELb1ELb0ELb0EN3c108BFloat16ENS1_7complexIfEEEEv12SSMParamsBwd:
        /* <DEDUP_REMOVED lines=16> */
[----:B------:R-:W-:Y:S01]  /*0100*/  IABS R16, R0 ;  /* 0x0000000000107213 */ /* 0x000fe20000000000 */
[----:B------:R-:W4:Y:S01]  /*0110*/  S2R R5, SR_CTAID.X ;  /* 0x0000000000057919 */ /* 0x000f220000002500 */
[----:B------:R-:W5:Y:S01]  /*0120*/  I2F.RP R2, R27 ;  /* 0x0000001b00027306 */ /* 0x000f620000209400 */
[----:B------:R-:W-:Y:S01]  /*0130*/  UMOV UR5, URZ ;  /* 0x0000003f00057c82 */ /* 0x000fe20008000000 */
[----:B------:R-:W-:Y:S01]  /*0140*/  CS2R R224, SRZ ;  /* 0x0000000000e07805 */ /* 0x000fe2000001ff00 */
[----:B------:R-:W-:-:S05]  /*0150*/  CS2R R218, SRZ ;  /* 0x0000000000da7805 */ /* 0x000fca000001ff00 */
[----:B-----5:R-:W5:Y:S01]  /*0160*/  MUFU.RCP R2, R2 ;  /* 0x0000000200027308 */ /* 0x020f620000001000 */
[----:B----4-:R-:W-:-:S04]  /*0170*/  IMAD.WIDE.U32 R12, R5, c[0x0][0x190], RZ ;  /* 0x00006400050c7a25 */ /* 0x010fc800078e00ff */
[----:B------:R-:W-:Y:S01]  /*0180*/  IMAD.WIDE.U32 R14, R5, c[0x0][0x1b0], RZ ;  /* 0x00006c00050e7a25 */ /* 0x000fe200078e00ff */
[----:B-----5:R-:W-:Y:S02]  /*0190*/  IADD3 R10, R2, 0xffffffe, RZ ;  /* 0x0ffffffe020a7810 */ /* 0x020fe40007ffe0ff */
[----:B------:R-:W-:Y:S02]  /*01a0*/  SHF.R.S32.HI R2, RZ, 0x1f, R5 ;  /* 0x0000001fff027819 */ /* 0x000fe40000011405 */
[----:B------:R4:W5:Y:S03]  /*01b0*/  F2I.FTZ.U32.TRUNC.NTZ R11, R10 ;  /* 0x0000000a000b7305 */ /* 0x000966000021f000 */
[C---:B-1----:R-:W-:Y:S02]  /*01c0*/  IMAD R8, R2.reuse, c[0x0][0x1d0], RZ ;  /* 0x0000740002087a24 */ /* 0x042fe400078e02ff */
[----:B------:R-:W-:-:S02]  /*01d0*/  IMAD R20, R2, c[0x0][0x1e0], RZ ;  /* 0x0000780002147a24 */ /* 0x000fc400078e02ff */
[C---:B------:R-:W-:Y:S01]  /*01e0*/  IMAD R9, R5.reuse, c[0x0][0x1d4], R8 ;  /* 0x0000750005097a24 */ /* 0x040fe200078e0208 */
[----:B------:R-:W-:Y:S01]  /*01f0*/  LOP3.LUT R8, R0, c[0x0][0x178], RZ, 0x3c, !PT ;  /* 0x00005e0000087a12 */ /* 0x000fe200078e3cff */
[----:B----4-:R-:W-:Y:S01]  /*0200*/  HFMA2.MMA R10, -RZ, RZ, 0, 0 ;  /* 0x00000000ff0a7435 */ /* 0x010fe200000001ff */
[----:B------:R-:W-:Y:S02]  /*0210*/  IMAD R22, R2, c[0x0][0x278], RZ ;  /* 0x00009e0002167a24 */ /* 0x000fe400078e02ff */
[----:B------:R-:W-:Y:S01]  /*0220*/  ISETP.GE.AND P4, PT, R8, RZ, PT ;  /* 0x000000ff0800720c */ /* 0x000fe20003f86270 */
[C---:B------:R-:W-:Y:S02]  /*0230*/  IMAD R24, R2.reuse, c[0x0][0x190], RZ ;  /* 0x0000640002187a24 */ /* 0x040fe400078e02ff */
[----:B------:R-:W-:Y:S01]  /*0240*/  IMAD R26, R2, c[0x0][0x1b0], RZ ;  /* 0x00006c00021a7a24 */ /* 0x000fe200078e02ff */
[----:B-----5:R-:W-:Y:S01]  /*0250*/  IADD3 R4, RZ, -R11, RZ ;  /* 0x8000000bff047210 */ /* 0x020fe20007ffe0ff */
[----:B------:R-:W-:-:S02]  /*0260*/  IMAD R19, R5, c[0x0][0x1e4], R20 ;  /* 0x0000790005137a24 */ /* 0x000fc400078e0214 */
[C---:B------:R-:W-:Y:S02]  /*0270*/  IMAD R21, R5.reuse, c[0x0][0x27c], R22 ;  /* 0x00009f0005157a24 */ /* 0x040fe400078e0216 */
[----:B0-----:R-:W-:Y:S02]  /*0280*/  IMAD R7, R4, R27, RZ ;  /* 0x0000001b04077224 */ /* 0x001fe400078e02ff */
[----:B------:R-:W-:Y:S01]  /*0290*/  IMAD R23, R5, c[0x0][0x194], R24 ;  /* 0x0000650005177a24 */ /* 0x000fe200078e0218 */
[----:B------:R-:W-:Y:S01]  /*02a0*/  MOV R24, c[0x0][0x174] ;  /* 0x00005d0000187a02 */ /* 0x000fe20000000f00 */
[----:B------:R-:W-:-:S03]  /*02b0*/  IMAD.HI.U32 R11, R11, R7, R10 ;  /* 0x000000070b0b7227 */ /* 0x000fc600078e000a */
[----:B------:R-:W-:Y:S01]  /*02c0*/  IADD3 R13, R13, R23, RZ ;  /* 0x000000170d0d7210 */ /* 0x000fe20007ffe0ff */
[----:B------:R-:W-:Y:S01]  /*02d0*/  IMAD.WIDE.U32 R6, R5, c[0x0][0x1d0], RZ ;  /* 0x0000740005067a25 */ /* 0x000fe200078e00ff */
[----:B------:R-:W-:-:S03]  /*02e0*/  ISETP.GE.AND P5, PT, R24, 0x1, PT ;  /* 0x000000011800780c */ /* 0x000fc60003fa6270 */
[----:B------:R-:W-:Y:S01]  /*02f0*/  IMAD.HI.U32 R4, R11, R16, RZ ;  /* 0x000000100b047227 */ /* 0x000fe200078e00ff */
[----:B------:R-:W-:-:S03]  /*0300*/  IADD3 R7, R7, R9, RZ ;  /* 0x0000000907077210 */ /* 0x000fc60007ffe0ff */
[----:B------:R-:W-:Y:S01]  /*0310*/  IMAD.WIDE.U32 R8, R5, c[0x0][0x1e0], RZ ;  /* 0x0000780005087a25 */ /* 0x000fe200078e00ff */
[----:B------:R-:W-:-:S03]  /*0320*/  IADD3 R10, -R4, RZ, RZ ;  /* 0x000000ff040a7210 */ /* 0x000fc60007ffe1ff */
[----:B------:R-:W-:Y:S01]  /*0330*/  IMAD R25, R5, c[0x0][0x1b4], R26 ;  /* 0x00006d0005197a24 */ /* 0x000fe200078e021a */
[----:B------:R-:W-:Y:S01]  /*0340*/  IADD3 R9, R9, R19, RZ ;  /* 0x0000001309097210 */ /* 0x000fe20007ffe0ff */
[----:B------:R-:W-:Y:S01]  /*0350*/  IMAD R16, R27, R10, R16 ;  /* 0x0000000a1b107224 */ /* 0x000fe200078e0210 */
[----:B------:R-:W-:Y:S01]  /*0360*/  LEA R19, R24, 0xfffffc00, 0xa ;  /* 0xfffffc0018137811 */ /* 0x000fe200078e50ff */
[----:B------:R-:W-:Y:S01]  /*0370*/  IMAD.WIDE.U32 R10, R5, c[0x0][0x278], RZ ;  /* 0x00009e00050a7a25 */ /* 0x000fe200078e00ff */
[----:B------:R-:W-:Y:S02]  /*0380*/  IADD3 R15, R15, R25, RZ ;  /* 0x000000190f0f7210 */ /* 0x000fe40007ffe0ff */
[----:B------:R-:W-:Y:S01]  /*0390*/  ISETP.GT.U32.AND P3, PT, R27, R16, PT ;  /* 0x000000101b00720c */ /* 0x000fe20003f64070 */
[----:B------:R-:W-:Y:S01]  /*03a0*/  IMAD R23, R3, c[0x0][0x1d8], RZ ;  /* 0x0000760003177a24 */ /* 0x000fe200078e02ff */
[----:B------:R-:W-:Y:S01]  /*03b0*/  IADD3 R11, R11, R21, RZ ;  /* 0x000000150b0b7210 */ /* 0x000fe20007ffe0ff */
[----:B------:R-:W-:Y:S01]  /*03c0*/  IMAD R25, R3, c[0x0][0x1e8], RZ ;  /* 0x00007a0003197a24 */ /* 0x000fe200078e02ff */
[----:B------:R-:W-:Y:S01]  /*03d0*/  SHF.R.S32.HI R21, RZ, 0x1f, R19 ;  /* 0x0000001fff157819 */ /* 0x000fe20000011413 */
[----:B------:R-:W-:-:S04]  /*03e0*/  IMAD.WIDE.U32 R6, R0, c[0x0][0x1d8], R6 ;  /* 0x0000760000067a25 */ /* 0x000fc800078e0006 */
[----:B------:R-:W-:-:S04]  /*03f0*/  IMAD.WIDE.U32 R8, R0, c[0x0][0x1e8], R8 ;  /* 0x00007a0000087a25 */ /* 0x000fc800078e0008 */
[-C--:B------:R-:W-:Y:S01]  /*0400*/  @!P3 IADD3 R16, R16, -R27.reuse, RZ ;  /* 0x8000001b1010b210 */ /* 0x080fe20007ffe0ff */
[----:B------:R-:W-:Y:S01]  /*0410*/  IMAD.WIDE.U32 R10, R0, c[0x0][0x280], R10 ;  /* 0x0000a000000a7a25 */ /* 0x000fe200078e000a */
[----:B------:R-:W-:Y:S02]  /*0420*/  @!P3 IADD3 R4, R4, 0x1, RZ ;  /* 0x000000010404b810 */ /* 0x000fe40007ffe0ff */
[----:B------:R-:W-:Y:S01]  /*0430*/  ISETP.GE.U32.AND P0, PT, R16, R27, PT ;  /* 0x0000001b1000720c */ /* 0x000fe20003f06070 */
[----:B------:R-:W-:Y:S01]  /*0440*/  IMAD R27, R3, c[0x0][0x280], RZ ;  /* 0x0000a000031b7a24 */ /* 0x000fe200078e02ff */
[----:B------:R-:W-:Y:S01]  /*0450*/  ISETP.NE.AND P3, PT, RZ, c[0x0][0x178], PT ;  /* 0x00005e00ff007a0c */ /* 0x000fe20003f65270 */
[C---:B------:R-:W-:Y:S02]  /*0460*/  IMAD R16, R0.reuse, c[0x0][0x1dc], R23 ;  /* 0x0000770000107a24 */ /* 0x040fe400078e0217 */
[C---:B------:R-:W-:Y:S02]  /*0470*/  IMAD R25, R0.reuse, c[0x0][0x1ec], R25 ;  /* 0x00007b0000197a24 */ /* 0x040fe400078e0219 */
[----:B------:R-:W-:-:S06]  /*0480*/  IMAD R27, R0, c[0x0][0x284], R27 ;  /* 0x0000a100001b7a24 */ /* 0x000fcc00078e021b */
[----:B------:R-:W-:Y:S02]  /*0490*/  @P0 IADD3 R4, R4, 0x1, RZ ;  /* 0x0000000104040810 */ /* 0x000fe40007ffe0ff */
[C---:B------:R-:W-:Y:S02]  /*04a0*/  IADD3 R23, P0, R19.reuse, R6, RZ ;  /* 0x0000000613177210 */ /* 0x040fe40007f1e0ff */
[----:B------:R-:W-:Y:S02]  /*04b0*/  @!P4 IADD3 R4, -R4, RZ, RZ ;  /* 0x000000ff0404c210 */ /* 0x000fe40007ffe1ff */
[----:B------:R-:W-:Y:S02]  /*04c0*/  @!P3 LOP3.LUT R4, RZ, c[0x0][0x178], RZ, 0x33, !PT ;  /* 0x00005e00ff04ba12 */ /* 0x000fe400078e33ff */
[C---:B------:R-:W-:Y:S02]  /*04d0*/  IADD3 R22, P3, R19.reuse, R8, RZ ;  /* 0x0000000813167210 */ /* 0x040fe40007f7e0ff */
[----:B------:R-:W-:Y:S01]  /*04e0*/  IADD3 R20, P4, R19, R10, RZ ;  /* 0x0000000a13147210 */ /* 0x000fe20007f9e0ff */
[----:B------:R-:W-:Y:S01]  /*04f0*/  IMAD.WIDE.U32 R12, R4, c[0x0][0x1a8], R12 ;  /* 0x00006a00040c7a25 */ /* 0x000fe200078e000c */
[----:B------:R-:W-:-:S02]  /*0500*/  IADD3.X R8, R21, R7, R16, P0, !PT ;  /* 0x0000000715087210 */ /* 0x000fc400007fe410 */
[C---:B------:R-:W-:Y:S01]  /*0510*/  IADD3.X R9, R21.reuse, R9, R25, P3, !PT ;  /* 0x0000000915097210 */ /* 0x040fe20001ffe419 */
[----:B------:R-:W-:Y:S01]  /*0520*/  IMAD.WIDE.U32 R14, R4, c[0x0][0x1c8], R14 ;  /* 0x00007200040e7a25 */ /* 0x000fe200078e000e */
[----:B------:R-:W-:Y:S02]  /*0530*/  IADD3.X R11, R21, R11, R27, P4, !PT ;  /* 0x0000000b150b7210 */ /* 0x000fe400027fe41b */
[----:B------:R-:W-:Y:S02]  /*0540*/  SHF.R.S32.HI R6, RZ, 0x1f, R4 ;  /* 0x0000001fff067819 */ /* 0x000fe40000011404 */
[----:B------:R-:W-:Y:S02]  /*0550*/  LEA R21, P3, R22, c[0x0][0x248], 0x1 ;  /* 0x0000920016157a11 */ /* 0x000fe400078608ff */
[C---:B------:R-:W-:Y:S01]  /*0560*/  LEA R16, P0, R23.reuse, c[0x0][0x240], 0x1 ;  /* 0x0000900017107a11 */ /* 0x040fe200078008ff */
[----:B------:R-:W-:Y:S01]  /*0570*/  IMAD R19, R6, c[0x0][0x1a8], RZ ;  /* 0x00006a0006137a24 */ /* 0x000fe200078e02ff */
[----:B------:R-:W-:Y:S01]  /*0580*/  LEA.HI.X R22, R22, c[0x0][0x24c], R9, 0x1, P3 ;  /* 0x0000930016167a11 */ /* 0x000fe200018f0c09 */
[----:B------:R-:W-:Y:S01]  /*0590*/  IMAD R9, R6, c[0x0][0x1c8], RZ ;  /* 0x0000720006097a24 */ /* 0x000fe200078e02ff */
[----:B------:R-:W-:Y:S01]  /*05a0*/  LEA.HI.X R23, R23, c[0x0][0x244], R8, 0x1, P0 ;  /* 0x0000910017177a11 */ /* 0x000fe200000f0c08 */
[C---:B------:R-:W-:Y:S01]  /*05b0*/  IMAD R19, R4.reuse, c[0x0][0x1ac], R19 ;  /* 0x00006b0004137a24 */ /* 0x040fe200078e0213 */
[----:B------:R-:W-:Y:S01]  /*05c0*/  ISETP.NE.U32.AND P0, PT, RZ, c[0x0][0x260], PT ;  /* 0x00009800ff007a0c */ /* 0x000fe20003f05070 */
[----:B------:R-:W-:Y:S01]  /*05d0*/  IMAD R9, R4, c[0x0][0x1cc], R9 ;  /* 0x0000730004097a24 */ /* 0x000fe200078e0209 */
[----:B------:R-:W-:-:S02]  /*05e0*/  LEA R7, R24, 0xfffff800, 0xb ;  /* 0xfffff80018077811 */ /* 0x000fc400078e58ff */
[----:B------:R-:W-:Y:S02]  /*05f0*/  ISETP.NE.AND.EX P0, PT, RZ, c[0x0][0x264], PT, P0 ;  /* 0x00009900ff007a0c */ /* 0x000fe40003f05300 */
[----:B------:R-:W-:Y:S02]  /*0600*/  IADD3 R12, P3, R7, R12, RZ ;  /* 0x0000000c070c7210 */ /* 0x000fe40007f7e0ff */
[----:B------:R-:W-:Y:S02]  /*0610*/  IADD3 R13, R13, R19, RZ ;  /* 0x000000130d0d7210 */ /* 0x000fe40007ffe0ff */
[----:B------:R-:W-:Y:S02]  /*0620*/  SHF.R.S32.HI R8, RZ, 0x1f, R7 ;  /* 0x0000001fff087819 */ /* 0x000fe40000011407 */
[----:B------:R-:W-:Y:S02]  /*0630*/  IADD3 R14, P4, R7, R14, RZ ;  /* 0x0000000e070e7210 */ /* 0x000fe40007f9e0ff */
[----:B------:R-:W-:-:S02]  /*0640*/  IADD3 R9, R15, R9, RZ ;  /* 0x000000090f097210 */ /* 0x000fc40007ffe0ff */
[----:B------:R-:W-:Y:S02]  /*0650*/  LEA R19, P6, R20, c[0x0][0x308], 0x1 ;  /* 0x0000c20014137a11 */ /* 0x000fe400078c08ff */
[C---:B------:R-:W-:Y:S02]  /*0660*/  IADD3.X R7, R8.reuse, R13, RZ, P3, !PT ;  /* 0x0000000d08077210 */ /* 0x040fe40001ffe4ff */
[----:B------:R-:W-:Y:S02]  /*0670*/  IADD3.X R9, R8, R9, RZ, P4, !PT ;  /* 0x0000000908097210 */ /* 0x000fe400027fe4ff */
[----:B------:R-:W-:Y:S02]  /*0680*/  LEA.HI.X R20, R20, c[0x0][0x30c], R11, 0x1, P6 ;  /* 0x0000c30014147a11 */ /* 0x000fe400030f0c0b */
[----:B------:R-:W-:Y:S02]  /*0690*/  ISETP.NE.U32.AND P3, PT, RZ, c[0x0][0x328], PT ;  /* 0x0000ca00ff007a0c */ /* 0x000fe40003f65070 */
[----:B------:R-:W-:-:S02]  /*06a0*/  ISETP.NE.U32.AND P4, PT, RZ, c[0x0][0x348], PT ;  /* 0x0000d200ff007a0c */ /* 0x000fc40003f85070 */
[C---:B------:R-:W-:Y:S02]  /*06b0*/  LEA R11, P6, R12.reuse, c[0x0][0x228], 0x1 ;  /* 0x00008a000c0b7a11 */ /* 0x040fe400078c08ff */
[----:B------:R-:W-:Y:S02]  /*06c0*/  ISETP.NE.AND.EX P3, PT, RZ, c[0x0][0x32c], PT, P3 ;  /* 0x0000cb00ff007a0c */ /* 0x000fe40003f65330 */
[----:B------:R-:W-:Y:S02]  /*06d0*/  ISETP.NE.AND.EX P4, PT, RZ, c[0x0][0x34c], PT, P4 ;  /* 0x0000d300ff007a0c */ /* 0x000fe40003f85340 */
[----:B------:R-:W-:Y:S01]  /*06e0*/  LEA.HI.X R12, R12, c[0x0][0x22c], R7, 0x1, P6 ;  /* 0x00008b000c0c7a11 */ /* 0x000fe200030f0c07 */
[----:B------:R-:W-:Y:S01]  /*06f0*/  @P0 IMAD R7, R5, c[0x0][0x164], R0 ;  /* 0x0000590005070a24 */ /* 0x000fe200078e0200 */
[----:B------:R-:W-:Y:S02]  /*0700*/  @P0 MOV R228, 0x10 ;  /* 0x0000001000e40802 */ /* 0x000fe40000000f00 */
[----:B------:R-:W-:Y:S01]  /*0710*/  LEA R13, P6, R14, c[0x0][0x230], 0x1 ;  /* 0x00008c000e0d7a11 */ /* 0x000fe200078c08ff */
[----:B------:R-:W-:Y:S01]  /*0720*/  @P0 IMAD R7, R7, c[0x0][0x174], RZ ;  /* 0x00005d0007070a24 */ /* 0x000fe200078e02ff */
[----:B------:R-:W-:-:S02]  /*0730*/  MOV R8, RZ ;  /* 0x000000ff00087202 */ /* 0x000fc40000000f00 */
[----:B------:R-:W-:Y:S01]  /*0740*/  LEA.HI.X R14, R14, c[0x0][0x234], R9, 0x1, P6 ;  /* 0x00008d000e0e7a11 */ /* 0x000fe200030f0c09 */
[----:B------:R-:W-:-:S04]  /*0750*/  @P0 IMAD R7, R7, c[0x0][0x16c], RZ ;  /* 0x00005b0007070a24 */ /* 0x000fc800078e02ff */
[----:B------:R-:W-:Y:S01]  /*0760*/  @P0 IMAD.WIDE R228, R7, R228, c[0x0][0x260] ;  /* 0x0000980007e40625 */ /* 0x000fe200078e02e4 */
[----:B------:R-:W-:Y:S01]  /*0770*/  HFMA2.MMA R7, -RZ, RZ, 0, 0 ;  /* 0x00000000ff077435 */ /* 0x000fe200000001ff */
        /* <DEDUP_REMOVED lines=13> */
[----:B------:R-:W-:-:S04]  /*0850*/  MOV R7, RZ ;  /* 0x000000ff00077202 */ /* 0x000fc80000000f00 */
[----:B------:R4:W1:Y:S08]  /*0860*/  R2UR UR20, R21 ;  /* 0x00000000151473c2 */ /* 0x00087000000e0000 */
[----:B------:R4:W0:Y:S01]  /*0870*/  R2UR UR21, R22 ;  /* 0x00000000161573c2 */ /* 0x00082200000e0000 */
[----:B---3--:R-:W-:-:S07]  /*0880*/  SHF.R.S32.HI R8, RZ, 0x1f, R9 ;  /* 0x0000001fff087819 */ /* 0x008fce0000011409 */
[----:B------:R4:W3:Y:S08]  /*0890*/  R2UR UR18, R19 ;  /* 0x00000000131273c2 */ /* 0x0008f000000e0000 */
[----:B------:R4:W0:Y:S08]  /*08a0*/  R2UR UR19, R20 ;  /* 0x00000000141373c2 */ /* 0x00083000000e0000 */
[----:B------:R5:W0:Y:S02]  /*08b0*/  R2UR UR22, R16 ;  /* 0x00000000101673c2 */ /* 0x000a2400000e0000 */
[----:B-----5:R-:W-:-:S02]  /*08c0*/  LEA.HI R16, R8, R9, RZ, 0x5 ;  /* 0x0000000908107211 */ /* 0x020fc400078f28ff */
[----:B------:R-:W-:Y:S02]  /*08d0*/  MOV R8, RZ ;  /* 0x000000ff00087202 */ /* 0x000fe40000000f00 */
[----:B-1234-:R-:W-:Y:S02]  /*08e0*/  SHF.R.S32.HI R16, RZ, 0x5, R16 ;  /* 0x00000005ff107819 */ /* 0x01efe40000011410 */
.L_x_7647:
[----:B------:R-:W-:Y:S01]  /*08f0*/  BAR.SYNC.DEFER_BLOCKING 0x0 ;  /* 0x0000000000007b1d */ /* 0x000fe20000010000 */
[----:B0-----:R-:W-:Y:S02]  /*0900*/  SHF.L.U32 R17, R9, 0x1, RZ ;  /* 0x0000000109117819 */ /* 0x001fe400000006ff */
[----:B------:R-:W-:Y:S02]  /*0910*/  MOV R18, UR22 ;  /* 0x0000001600127c02 */ /* 0x000fe40008000f00 */
[----:B------:R-:W-:Y:S02]  /*0920*/  LOP3.LUT R17, R17, 0xffffffc0, RZ, 0xc0, !PT ;  /* 0xffffffc011117812 */ /* 0x000fe400078ec0ff */
[----:B------:R-:W-:Y:S02]  /*0930*/  MOV R19, UR23 ;  /* 0x0000001700137c02 */ /* 0x000fe40008000f00 */
[----:B------:R-:W-:-:S05]  /*0940*/  LOP3.LUT R21, R17, 0x1f, R9, 0xf8, !PT ;  /* 0x0000001f11157812 */ /* 0x000fca00078ef809 */
[----:B------:R-:W-:-:S05]  /*0950*/  IMAD.WIDE R18, R21, 0x10, R18 ;  /* 0x0000001015127825 */ /* 0x000fca00078e0212 */
[----:B------:R-:W2:Y:S04]  /*0960*/  LDG.E.128 R28, [R18.64] ;  /* 0x00000010121c7981 */ /* 0x000ea8000c1e1d00 */
[----:B------:R-:W3:Y:S01]  /*0970*/  LDG.E.128 R32, [R18.64+0x200] ;  /* 0x0002001012207981 */ /* 0x000ee2000c1e1d00 */
[-C--:B------:R-:W-:Y:S02]  /*0980*/  IADD3 R17, R17, R10.reuse, RZ ;  /* 0x0000000a11117210 */ /* 0x080fe40007ffe0ff */
[----:B------:R-:W-:Y:S02]  /*0990*/  MOV R24, UR20 ;  /* 0x0000001400187c02 */ /* 0x000fe40008000f00 */
[----:B------:R-:W-:Y:S02]  /*09a0*/  IADD3 R36, R17, R10, RZ ;  /* 0x0000000a11247210 */ /* 0x000fe40007ffe0ff */
[----:B------:R-:W-:-:S05]  /*09b0*/  MOV R25, UR21 ;  /* 0x0000001500197c02 */ /* 0x000fca0008000f00 */
        /* <DEDUP_REMOVED lines=15> */
[----:B------:R-:W-:Y:S04]  /*0ab0*/  LDS.128 R28, [R36.X16] ;  /* 0x00000000241c7984 */ /* 0x000fe8000000cc00 */
[----:B------:R-:W1:Y:S04]  /*0ac0*/  LDS.128 R20, [R36.X16+0x10] ;  /* 0x0000100024147984 */ /* 0x000e68000000cc00 */
[----:B------:R-:W-:Y:S06]  /*0ad0*/  BAR.SYNC.DEFER_BLOCKING 0x0 ;  /* 0x0000000000007b1d */ /* 0x000fec0000010000 */
[----:B0-----:R0:W2:Y:S04]  /*0ae0*/  LDG.E.128 R32, [R18.64] ;  /* 0x0000001012207981 */ /* 0x0010a8000c1e1d00 */
[----:B------:R0:W3:Y:S01]  /*0af0*/  LDG.E.128 R48, [R18.64+0x200] ;  /* 0x0002001012307981 */ /* 0x0000e2000c1e1d00 */
[----:B------:R-:W-:-:S02]  /*0b00*/  ISETP.LT.AND P0, PT, RZ, c[0x0][0x16c], PT ;  /* 0x00005b00ff007a0c */ /* 0x000fc40003f01270 */
[----:B-1----:R-:W-:Y:S02]  /*0b10*/  PRMT R37, RZ, 0x7610, R23 ;  /* 0x00007610ff257816 */ /* 0x002fe40000000017 */
[----:B0-----:R-:W-:Y:S01]  /*0b20*/  PRMT R19, RZ, 0x7610, R54 ;  /* 0x00007610ff137816 */ /* 0x001fe20000000036 */
[----:B--2---:R0:W-:Y:S04]  /*0b30*/  STS.128 [R17.X16], R32 ;  /* 0x0000002011007388 */ /* 0x0041e8000000cc00 */
[----:B---3--:R1:W-:Y:S01]  /*0b40*/  STS.128 [R17.X16+0x200], R48 ;  /* 0x0002003011007388 */ /* 0x0083e2000000cc00 */
[----:B------:R-:W-:-:S06]  /*0b50*/  NOP ;  /* 0x0000000000007918 */ /* 0x000fcc0000000000 */
[----:B------:R-:W2:Y:S04]  /*0b60*/  LDS.128 R40, [R36.X16] ;  /* 0x0000000024287984 */ /* 0x000ea8000000cc00 */
[----:B------:R3:W4:Y:S01]  /*0b70*/  LDS.128 R24, [R36.X16+0x10] ;  /* 0x0000100024187984 */ /* 0x000722000000cc00 */
[--C-:B0-----:R-:W-:Y:S02]  /*0b80*/  PRMT R32, RZ, 0x5410, R21.reuse ;  /* 0x00005410ff207816 */ /* 0x101fe40000000015 */
[----:B------:R-:W-:Y:S02]  /*0b90*/  PRMT R33, RZ, 0x7610, R21 ;  /* 0x00007610ff217816 */ /* 0x000fe40000000015 */
[----:B-1----:R-:W-:Y:S02]  /*0ba0*/  PRMT R17, RZ, 0x5410, R56 ;  /* 0x00005410ff117816 */ /* 0x002fe40000000038 */
[----:B------:R-:W-:-:S02]  /*0bb0*/  PRMT R34, RZ, 0x5410, R22 ;  /* 0x00005410ff227816 */ /* 0x000fc40000000016 */
[----:B------:R-:W-:Y:S02]  /*0bc0*/  PRMT R35, RZ, 0x7610, R22 ;  /* 0x00007610ff237816 */ /* 0x000fe40000000016 */
[----:B---3--:R-:W-:Y:S02]  /*0bd0*/  PRMT R36, RZ, 0x5410, R23 ;  /* 0x00005410ff247816 */ /* 0x008fe40000000017 */
[--C-:B--2---:R-:W-:Y:S02]  /*0be0*/  PRMT R50, RZ, 0x5410, R40.reuse ;  /* 0x00005410ff327816 */ /* 0x104fe40000000028 */
[----:B------:R-:W-:Y:S02]  /*0bf0*/  PRMT R110, RZ, 0x7610, R40 ;  /* 0x00007610ff6e7816 */ /* 0x000fe40000000028 */
[----:B------:R-:W-:Y:S01]  /*0c00*/  PRMT R111, RZ, 0x5410, R41 ;  /* 0x00005410ff6f7816 */ /* 0x000fe20000000029 */
[----:B------:R-:W-:Y:S01]  /*0c10*/  FFMA.FTZ R7, R50, R17, R7 ;  /* 0x0000001132077223 */ /* 0x000fe20000010007 */
[----:B------:R-:W-:-:S02]  /*0c20*/  PRMT R17, RZ, 0x7610, R56 ;  /* 0x00007610ff117816 */ /* 0x000fc40000000038 */
[----:B------:R-:W-:Y:S02]  /*0c30*/  PRMT R112, RZ, 0x7610, R41 ;  /* 0x00007610ff707816 */ /* 0x000fe40000000029 */
[--C-:B------:R-:W-:Y:S01]  /*0c40*/  PRMT R113, RZ, 0x5410, R42.reuse ;  /* 0x00005410ff717816 */ /* 0x100fe2000000002a */
[----:B------:R-:W-:Y:S01]  /*0c50*/  FFMA.FTZ R18, R110, R17, R7 ;  /* 0x000000116e127223 */ /* 0x000fe20000010007 */
[--C-:B------:R-:W-:Y:S02]  /*0c60*/  PRMT R7, RZ, 0x5410, R57.reuse ;  /* 0x00005410ff077816 */ /* 0x100fe40000000039 */
[----:B------:R-:W-:Y:S01]  /*0c70*/  PRMT R17, RZ, 0x7610, R57 ;  /* 0x00007610ff117816 */ /* 0x000fe20000000039 */
[----:B------:R-:W-:Y:S01]  /*0c80*/  FMUL.FTZ R38, R113, UR4 ;  /* 0x0000000471267c20 */ /* 0x000fe20008410000 */
[----:B------:R-:W-:Y:S01]  /*0c90*/  PRMT R114, RZ, 0x7610, R42 ;  /* 0x00007610ff727816 */ /* 0x000fe2000000002a */
[----:B------:R-:W-:Y:S01]  /*0ca0*/  FFMA.FTZ R7, R111, R7, R18 ;  /* 0x000000076f077223 */ /* 0x000fe20000010012 */
[----:B------:R-:W-:-:S02]  /*0cb0*/  PRMT R115, RZ, 0x5410, R43 ;  /* 0x00005410ff737816 */ /* 0x000fc4000000002b */
[----:B------:R-:W-:Y:S01]  /*0cc0*/  PRMT R116, RZ, 0x7610, R43 ;  /* 0x00007610ff747816 */ /* 0x000fe2000000002b */
[----:B------:R-:W-:Y:S01]  /*0cd0*/  FFMA.FTZ R18, R112, R17, R7 ;  /* 0x0000001170127223 */ /* 0x000fe20000010007 */
[--C-:B------:R-:W-:Y:S01]  /*0ce0*/  PRMT R7, RZ, 0x5410, R58.reuse ;  /* 0x00005410ff077816 */ /* 0x100fe2000000003a */
[----:B------:R-:W-:Y:S01]  /*0cf0*/  FMUL.FTZ R40, R115, UR4 ;  /* 0x0000000473287c20 */ /* 0x000fe20008410000 */
[----:B------:R-:W-:Y:S01]  /*0d00*/  PRMT R17, RZ, 0x7610, R58 ;  /* 0x00007610ff117816 */ /* 0x000fe2000000003a */
[----:B------:R-:W-:Y:S01]  /*0d10*/  FMUL.FTZ R39, R116, UR4 ;  /* 0x0000000474277c20 */ /* 0x000fe20008410000 */
[----:B----4-:R-:W-:Y:S01]  /*0d20*/  PRMT R117, RZ, 0x5410, R24 ;  /* 0x00005410ff757816 */ /* 0x010fe20000000018 */
[----:B------:R-:W-:Y:S01]  /*0d30*/  FFMA.FTZ R7, R113, R7, R18 ;  /* 0x0000000771077223 */ /* 0x000fe20000010012 */
[----:B------:R-:W-:Y:S02]  /*0d40*/  PRMT R118, RZ, 0x7610, R24 ;  /* 0x00007610ff767816 */ /* 0x000fe40000000018 */
[----:B------:R-:W-:Y:S01]  /*0d50*/  PRMT R119, RZ, 0x5410, R25 ;  /* 0x00005410ff777816 */ /* 0x000fe20000000019 */
        /* <DEDUP_REMOVED lines=21> */
[--C-:B------:R-:W-:Y:S01]  /*0eb0*/  PRMT R7, RZ, 0x5410, R53.reuse ;  /* 0x00005410ff077816 */ /* 0x100fe20000000035 */
[----:B------:R-:W-:Y:S01]  /*0ec0*/  FADD.FTZ R23, R25, UR5 ;  /* 0x0000000519177e21 */ /* 0x000fe20008010000 */
[----:B------:R-:W-:Y:S01]  /*0ed0*/  PRMT R17, RZ, 0x7610, R53 ;  /* 0x00007610ff117816 */ /* 0x000fe20000000035 */
[----:B------:R-:W-:Y:S01]  /*0ee0*/  FADD.FTZ R21, R24, UR5 ;  /* 0x0000000518157e21 */ /* 0x000fe20008010000 */
[----:B------:R-:W-:Y:S01]  /*0ef0*/  PRMT R124, RZ, 0x7610, R27 ;  /* 0x00007610ff7c7816 */ /* 0x000fe2000000001b */
[----:B------:R-:W-:Y:S01]  /*0f00*/  FFMA.FTZ R7, R119, R7, R18 ;  /* 0x0000000777077223 */ /* 0x000fe20000010012 */
[----:B------:R-:W-:Y:S01]  /*0f10*/  PRMT R30, RZ, 0x7610, R30 ;  /* 0x00007610ff1e7816 */ /* 0x000fe2000000001e */
[----:B------:R-:W-:Y:S01]  /*0f20*/  FADD.FTZ R27, R32, UR5 ;  /* 0x00000005201b7e21 */ /* 0x000fe20008010000 */
[----:B------:R-:W-:Y:S01]  /*0f30*/  PRMT R31, RZ, 0x7610, R31 ;  /* 0x00007610ff1f7816 */ /* 0x000fe2000000001f */
[----:B------:R-:W-:Y:S01]  /*0f40*/  FFMA.FTZ R18, R120, R17, R7 ;  /* 0x0000001178127223 */ /* 0x000fe20000010007 */
[----:B------:R-:W-:Y:S01]  /*0f50*/  PRMT R7, RZ, 0x5410, R54 ;  /* 0x00005410ff077816 */ /* 0x000fe20000000036 */
[----:B------:R-:W-:Y:S01]  /*0f60*/  FADD.FTZ R22, R30, UR5 ;  /* 0x000000051e167e21 */ /* 0x000fe20008010000 */
[----:B------:R-:W-:Y:S01]  /*0f70*/  PRMT R17, RZ, 0x5410, R28 ;  /* 0x00005410ff117816 */ /* 0x000fe2000000001c */
[----:B------:R-:W-:-:S02]  /*0f80*/  FADD.FTZ R24, R31, UR5 ;  /* 0x000000051f187e21 */ /* 0x000fc40008010000 */
[----:B------:R-:W-:Y:S01]  /*0f90*/  FFMA.FTZ R7, R121, R7, R18 ;  /* 0x0000000779077223 */ /* 0x000fe20000010012 */
[----:B------:R-:W-:Y:S01]  /*0fa0*/  PRMT R18, RZ, 0x7610, R28 ;  /* 0x00007610ff127816 */ /* 0x000fe2000000001c */
[----:B------:R-:W-:Y:S01]  /*0fb0*/  FADD.FTZ R30, R35, UR5 ;  /* 0x00000005231e7e21 */ /* 0x000fe20008010000 */
[----:B------:R-:W-:Y:S01]  /*0fc0*/  PRMT R28, RZ, 0x7610, R20 ;  /* 0x00007610ff1c7816 */ /* 0x000fe20000000014 */
[----:B------:R-:W-:Y:S01]  /*0fd0*/  FFMA.FTZ R26, R122, R19, R7 ;  /* 0x000000137a1a7223 */ /* 0x000fe20000010007 */
[----:B------:R-:W-:Y:S01]  /*0fe0*/  PRMT R7, RZ, 0x5410, R55 ;  /* 0x00005410ff077816 */ /* 0x000fe20000000037 */
[----:B------:R-:W-:Y:S01]  /*0ff0*/  FADD.FTZ R31, R36, UR5 ;  /* 0x00000005241f7e21 */ /* 0x000fe20008010000 */
[--C-:B------:R-:W-:Y:S01]  /*1000*/  PRMT R19, RZ, 0x5410, R29.reuse ;  /* 0x00005410ff137816 */ /* 0x100fe2000000001d */
[----:B------:R-:W-:Y:S01]  /*1010*/  FADD.FTZ R32, R37, UR5 ;  /* 0x0000000525207e21 */ /* 0x000fe20008010000 */
[----:B------:R-:W-:Y:S01]  /*1020*/  PRMT R29, RZ, 0x7610, R29 ;  /* 0x00007610ff1d7816 */ /* 0x000fe2000000001d */
[----:B------:R-:W-:Y:S01]  /*1030*/  FFMA.FTZ R7, R123, R7, R26 ;  /* 0x000000077b077223 */ /* 0x000fe2000001001a */
[----:B------:R-:W-:Y:S01]  /*1040*/  PRMT R26, RZ, 0x5410, R20 ;  /* 0x00005410ff1a7816 */ /* 0x000fe20000000014 */
[----:B------:R-:W-:Y:S01]  /*1050*/  FADD.FTZ R17, R17, UR5 ;  /* 0x0000000511117e21 */ /* 0x000fe20008010000 */
[----:B------:R-:W-:Y:S01]  /*1060*/  PRMT R20, RZ, 0x7610, R55 ;  /* 0x00007610ff147816 */ /* 0x000fe20000000037 */
[----:B------:R-:W-:-:S02]  /*1070*/  FADD.FTZ R18, R18, UR5 ;  /* 0x0000000512127e21 */ /* 0x000fc40008010000 */
[----:B------:R-:W-:Y:S02]  /*1080*/  FADD.FTZ R25, R26, UR5 ;  /* 0x000000051a197e21 */ /* 0x000fe40008010000 */
[----:B------:R-:W-:Y:S02]  /*1090*/  FFMA.FTZ R7, R124, R20, R7 ;  /* 0x000000147c077223 */ /* 0x000fe40000010007 */
[----:B------:R-:W-:Y:S02]  /*10a0*/  FADD.FTZ R20, R29, UR5 ;  /* 0x000000051d147e21 */ /* 0x000fe40008010000 */
[----:B------:R-:W-:Y:S02]  /*10b0*/  FADD.FTZ R26, R28, UR5 ;  /* 0x000000051c1a7e21 */ /* 0x000fe40008010000 */
[----:B------:R-:W-:Y:S02]  /*10c0*/  FADD.FTZ R28, R33, UR5 ;  /* 0x00000005211c7e21 */ /* 0x000fe40008010000 */
[----:B------:R-:W-:-:S02]  /*10d0*/  FADD.FTZ R29, R34, UR5 ;  /* 0x00000005221d7e21 */ /* 0x000fc40008010000 */
[----:B------:R-:W-:Y:S02]  /*10e0*/  FADD.FTZ R19, R19, UR5 ;  /* 0x0000000513137e21 */ /* 0x000fe40008010000 */
        /* <DEDUP_REMOVED lines=19> */
.L_x_7544:
[----:B------:R-:W-:Y:S01]  /*1220*/  HFMA2.MMA R125, -RZ, RZ, 0, 0 ;  /* 0x00000000ff7d7435 */ /* 0x000fe200000001ff */
[----:B------:R-:W-:Y:S01]  /*1230*/  FADD.FTZ R109, R50, R50 ;  /* 0x00000032326d7221 */ /* 0x000fe20000010000 */
[----:B------:R-:W-:Y:S01]  /*1240*/  HFMA2.MMA R108, -RZ, RZ, 0, 0 ;  /* 0x00000000ff6c7435 */ /* 0x000fe200000001ff */
        /* <DEDUP_REMOVED lines=25> */
.L_x_7646:
[----:B------:R-:W-:Y:S01]  /*13e0*/  SHF.R.S32.HI R126, RZ, 0x1f, R125 ;  /* 0x0000001fff7e7819 */ /* 0x000fe2000001147d */
[----:B------:R-:W-:Y:S01]  /*13f0*/  IMAD.WIDE.U32 R60, R125, c[0x0][0x1a0], RZ ;  /* 0x000068007d3c7a25 */ /* 0x000fe200078e00ff */
[----:B------:R-:W-:-:S03]  /*1400*/  SHF.L.U32 R64, R9, 0x1, RZ ;  /* 0x0000000109407819 */ /* 0x000fc600000006ff */
[----:B------:R-:W-:-:S04]  /*1410*/  IMAD R62, R126, c[0x0][0x1a0], RZ ;  /* 0x000068007e3e7a24 */ /* 0x000fc800078e02ff */
[----:B------:R-:W-:Y:S01]  /*1420*/  IMAD R63, R125, c[0x0][0x1a4], R62 ;  /* 0x000069007d3f7a24 */ /* 0x000fe200078e023e */
[----:B------:R-:W-:Y:S02]  /*1430*/  LOP3.LUT R62, R64, 0xffffffc0, RZ, 0xc0, !PT ;  /* 0xffffffc0403e7812 */ /* 0x000fe400078ec0ff */
[----:B------:R-:W-:Y:S02]  /*1440*/  LEA R64, P0, R60, R11, 0x1 ;  /* 0x0000000b3c407211 */ /* 0x000fe400078008ff */
[----:B------:R-:W-:Y:S02]  /*1450*/  IADD3 R61, R61, R63, RZ ;  /* 0x0000003f3d3d7210 */ /* 0x000fe40007ffe0ff */
[----:B------:R-:W-:Y:S02]  /*1460*/  LOP3.LUT R85, R62, 0x1f, R9, 0xf8, !PT ;  /* 0x0000001f3e557812 */ /* 0x000fe400078ef809 */
[----:B------:R-:W-:Y:S02]  /*1470*/  LEA.HI.X R65, R60, R12, R61, 0x1, P0 ;  /* 0x0000000c3c417211 */ /* 0x000fe400000f0c3d */
[----:B------:R-:W-:-:S05]  /*1480*/  IADD3 R85, R62, R85, RZ ;  /* 0x000000553e557210 */ /* 0x000fca0007ffe0ff */
[----:B------:R-:W-:-:S05]  /*1490*/  IMAD.WIDE R64, R85, 0x10, R64 ;  /* 0x0000001055407825 */ /* 0x000fca00078e0240 */
[----:B------:R0:W2:Y:S04]  /*14a0*/  LDG.E.128 R60, [R64.64] ;  /* 0x00000010403c7981 */ /* 0x0000a8000c1e1d00 */
[----:B------:R0:W3:Y:S04]  /*14b0*/  LDG.E.128 R68, [R64.64+0x200] ;  /* 0x0002001040447981 */ /* 0x0000e8000c1e1d00 */
[----:B------:R0:W4:Y:S04]  /*14c0*/  LDG.E.128 R72, [R64.64+0x400] ;  /* 0x0004001040487981 */ /* 0x000128000c1e1d00 */
[----:B------:R0:W4:Y:S01]  /*14d0*/  LDG.E.128 R76, [R64.64+0x600] ;  /* 0x00060010404c7981 */ /* 0x000122000c1e1d00 */
[----:B------:R-:W-:-:S02]  /*14e0*/  IMAD R81, R3, c[0x0][0x180], RZ ;  /* 0x0000600003517a24 */ /* 0x000fc400078e02ff */
        /* <DEDUP_REMOVED lines=9> */
[----:B------:R-:W4:Y:S01]  /*1580*/  LDG.E.64 R80, [R80.64] ;  /* 0x0000001050507981 */ /* 0x000f22000c1e1b00 */
[----:B------:R-:W-:Y:S02]  /*1590*/  IMAD R66, R126, c[0x0][0x1c0], RZ ;  /* 0x000070007e427a24 */ /* 0x000fe400078e02ff */
[----:B0-----:R-:W-:-:S04]  /*15a0*/  IMAD.WIDE.U32 R64, R125, c[0x0][0x1c0], RZ ;  /* 0x000070007d407a25 */ /* 0x001fc800078e00ff */
[----:B------:R-:W-:Y:S01]  /*15b0*/  IMAD R67, R125, c[0x0][0x1c4], R66 ;  /* 0x000071007d437a24 */ /* 0x000fe200078e0242 */
[----:B------:R-:W-:Y:S02]  /*15c0*/  SHF.L.U32 R66, R9, 0x2, RZ ;  /* 0x0000000209427819 */ /* 0x000fe400000006ff */
[----:B------:R-:W-:Y:S02]  /*15d0*/  LEA R82, P0, R64, R13, 0x1 ;  /* 0x0000000d40527211 */ /* 0x000fe400078008ff */
[----:B------:R-:W-:Y:S02]  /*15e0*/  IADD3 R65, R65, R67, RZ ;  /* 0x0000004341417210 */ /* 0x000fe40007ffe0ff */
[----:B------:R-:W-:Y:S02]  /*15f0*/  LOP3.LUT R143, R66, 0xffffff80, RZ, 0xc0, !PT ;  /* 0xffffff80428f7812 */ /* 0x000fe400078ec0ff */
[----:B------:R-:W-:Y:S02]  /*1600*/  LEA.HI.X R83, R64, R14, R65, 0x1, P0 ;  /* 0x0000000e40537211 */ /* 0x000fe400000f0c41 */
[----:B------:R-:W-:-:S03]  /*1610*/  IADD3 R143, R143, R10, RZ ;  /* 0x0000000a8f8f7210 */ /* 0x000fc60007ffe0ff */
[----:B------:R-:W-:Y:S02]  /*1620*/  IMAD.WIDE R82, R85, 0x10, R82 ;  /* 0x0000001055527825 */ /* 0x000fe400078e0252 */
        /* <DEDUP_REMOVED lines=9> */
[C---:B------:R-:W-:Y:S01]  /*16c0*/  ISETP.NE.AND P1, PT, R9.reuse, RZ, PT ;  /* 0x000000ff0900720c */ /* 0x040fe20003f25270 */
[----:B------:R-:W-:Y:S01]  /*16d0*/  IMAD R160, R10, 0x3, R143 ;  /* 0x000000030aa07824 */ /* 0x000fe200078e028f */
[----:B------:R-:W-:-:S02]  /*16e0*/  IADD3 R161, R9, 0x200, RZ ;  /* 0x0000020009a17810 */ /* 0x000fc40007ffe0ff */
[----:B------:R-:W-:-:S04]  /*16f0*/  LOP3.LUT P0, RZ, R9, 0x1f, RZ, 0xc0, !PT ;  /* 0x0000001f09ff7812 */ /* 0x000fc8000780c0ff */
[----:B------:R-:W-:Y:S01]  /*1700*/  ISETP.LT.OR P0, PT, R15, 0x2, P0 ;  /* 0x000000020f00780c */ /* 0x000fe20000701670 */
[----:B------:R4:W0:Y:S08]  /*1710*/  R2UR UR15, R81 ;  /* 0x00000000510f73c2 */ /* 0x00083000000e0000 */
[----:B------:R4:W1:Y:S02]  /*1720*/  R2UR UR14, R80 ;  /* 0x00000000500e73c2 */ /* 0x00086400000e0000 */
[----:B----4-:R-:W-:Y:S01]  /*1730*/  LDS.128 R80, [R160.X16+0x30] ;  /* 0x00003000a0507984 */ /* 0x010fe2000000cc00 */
[----:B0-----:R-:W-:-:S02]  /*1740*/  FMUL.FTZ R60, R18, UR15 ;  /* 0x0000000f123c7c20 */ /* 0x001fc40008410000 */
[----:B------:R-:W-:Y:S02]  /*1750*/  FMUL.FTZ R127, R17, UR15 ;  /* 0x0000000f117f7c20 */ /* 0x000fe40008410000 */
[----:B------:R-:W-:Y:S02]  /*1760*/  FMUL.RZ R61, R60, 0.15915493667125701904 ;  /* 0x3e22f9833c3d7820 */ /* 0x000fe4000040c000 */
[----:B------:R-:W-:Y:S02]  /*1770*/  FMUL.FTZ R60, R19, UR15 ;  /* 0x0000000f133c7c20 */ /* 0x000fe40008410000 */
[----:B------:R-:W-:Y:S01]  /*1780*/  MUFU.SIN R141, R61 ;  /* 0x0000003d008d7308 */ /* 0x000fe20000000400 */
[----:B------:R-:W-:Y:S01]  /*1790*/  FMUL.RZ R127, R127, 0.15915493667125701904 ;  /* 0x3e22f9837f7f7820 */ /* 0x000fe2000040c000 */
[----:B-1----:R-:W-:Y:S01]  /*17a0*/  MOV R147, UR14 ;  /* 0x0000000e00937c02 */ /* 0x002fe20008000f00 */
[----:B------:R-:W-:Y:S02]  /*17b0*/  FMUL.RZ R62, R60, 0.15915493667125701904 ;  /* 0x3e22f9833c3e7820 */ /* 0x000fe4000040c000 */
[----:B------:R-:W-:-:S02]  /*17c0*/  FMUL.FTZ R60, R20, UR15 ;  /* 0x0000000f143c7c20 */ /* 0x000fc40008410000 */
[----:B------:R-:W-:Y:S01]  /*17d0*/  FMUL.FTZ R147, R147, 1.4426950216293334961 ;  /* 0x3fb8aa3b93937820 */ /* 0x000fe20000410000 */
[----:B------:R0:W-:Y:S01]  /*17e0*/  MUFU.COS R69, R61 ;  /* 0x0000003d00457308 */ /* 0x0001e20000000000 */
[----:B------:R-:W-:Y:S02]  /*17f0*/  FMUL.RZ R68, R60, 0.15915493667125701904 ;  /* 0x3e22f9833c447820 */ /* 0x000fe4000040c000 */
[----:B------:R-:W-:Y:S02]  /*1800*/  FMUL.FTZ R60, R21, UR15 ;  /* 0x0000000f153c7c20 */ /* 0x000fe40008410000 */
[----:B--2---:R-:W-:Y:S02]  /*1810*/  FMUL.FTZ R72, R20, R147 ;  /* 0x0000009314487220 */ /* 0x004fe40000410000 */
[----:B------:R-:W-:Y:S01]  /*1820*/  FMUL.RZ R70, R60, 0.15915493667125701904 ;  /* 0x3e22f9833c467820 */ /* 0x000fe2000040c000 */
[----:B------:R-:W-:Y:S01]  /*1830*/  MUFU.SIN R139, R62 ;  /* 0x0000003e008b7308 */ /* 0x000fe20000000400 */
[----:B------:R-:W-:-:S02]  /*1840*/  FMUL.FTZ R60, R22, UR15 ;  /* 0x0000000f163c7c20 */ /* 0x000fc40008410000 */
[-C--:B------:R-:W-:Y:S02]  /*1850*/  FMUL.FTZ R74, R21, R147.reuse ;  /* 0x00000093154a7220 */ /* 0x080fe40000410000 */
[----:B0-----:R-:W-:Y:S02]  /*1860*/  FMUL.RZ R61, R60, 0.15915493667125701904 ;  /* 0x3e22f9833c3d7820 */ /* 0x001fe4000040c000 */
[----:B------:R-:W-:Y:S01]  /*1870*/  FMUL.FTZ R60, R23, UR15 ;  /* 0x0000000f173c7c20 */ /* 0x000fe20008410000 */
[----:B------:R0:W-:Y:S01]  /*1880*/  MUFU.COS R71, R62 ;  /* 0x0000003e00477308 */ /* 0x0001e20000000000 */
[-C--:B------:R-:W-:Y:S02]  /*1890*/  FMUL.FTZ R76, R22, R147.reuse ;  /* 0x00000093164c7220 */ /* 0x080fe40000410000 */
[-C--:B------:R-:W-:Y:S02]  /*18a0*/  FMUL.FTZ R165, R28, R147.reuse ;  /* 0x000000931ca57220 */ /* 0x080fe40000410000 */
[----:B------:R-:W-:-:S03]  /*18b0*/  FMUL.FTZ R166, R29, R147 ;  /* 0x000000931da67220 */ /* 0x000fc60000410000 */
        /* <DEDUP_REMOVED lines=19> */
[----:B------:R-:W-:Y:S08]  /*19f0*/  MUFU.COS R63, R127 ;  /* 0x0000007f003f7308 */ /* 0x000ff00000000000 */
[----:B------:R-:W-:Y:S08]  /*1a00*/  MUFU.SIN R127, R68 ;  /* 0x00000044007f7308 */ /* 0x000ff00000000400 */
        /* <DEDUP_REMOVED lines=10> */
[----:B0-----:R-:W-:-:S07]  /*1ab0*/  FMUL.FTZ R62, R17, R147 ;  /* 0x00000093113e7220 */ /* 0x001fce0000410000 */
[----:B------:R0:W-:Y:S08]  /*1ac0*/  MUFU.COS R153, R68 ;  /* 0x0000004400997308 */ /* 0x0001f00000000000 */
[----:B------:R-:W-:Y:S01]  /*1ad0*/  MUFU.SIN R156, R61 ;  /* 0x0000003d009c7308 */ /* 0x000fe20000000400 */
[----:B0-----:R-:W-:-:S07]  /*1ae0*/  FMUL.FTZ R68, R18, R147 ;  /* 0x0000009312447220 */ /* 0x001fce0000410000 */
[----:B------:R0:W-:Y:S08]  /*1af0*/  MUFU.COS R157, R61 ;  /* 0x0000003d009d7308 */ /* 0x0001f00000000000 */
[----:B------:R-:W1:Y:S01]  /*1b00*/  MUFU.EX2 R62, R62 ;  /* 0x0000003e003e7308 */ /* 0x000e620000000800 */
[----:B0-----:R-:W-:Y:S02]  /*1b10*/  FMUL.RZ R61, R60, 0.15915493667125701904 ;  /* 0x3e22f9833c3d7820 */ /* 0x001fe4000040c000 */
[----:B------:R-:W-:-:S04]  /*1b20*/  FMUL.FTZ R60, R31, UR15 ;  /* 0x0000000f1f3c7c20 */ /* 0x000fc80008410000 */
[----:B------:R-:W-:Y:S01]  /*1b30*/  FMUL.RZ R168, R60, 0.15915493667125701904 ;  /* 0x3e22f9833ca87820 */ /* 0x000fe2000040c000 */
[----:B------:R-:W0:Y:S01]  /*1b40*/  MUFU.EX2 R68, R68 ;  /* 0x0000004400447308 */ /* 0x000e220000000800 */
[----:B------:R-:W-:-:S07]  /*1b50*/  IADD3 R60, R15, -0x1, RZ ;  /* 0xffffffff0f3c7810 */ /* 0x000fce0007ffe0ff */
[----:B------:R-:W-:Y:S01]  /*1b60*/  MUFU.SIN R150, R70 ;  /* 0x0000004600967308 */ /* 0x000fe20000000400 */
[C---:B-1----:R-:W-:Y:S02]  /*1b70*/  FMUL.FTZ R128, R62.reuse, R63 ;  /* 0x0000003f3e807220 */ /* 0x042fe40000410000 */
[----:B------:R-:W-:-:S05]  /*1b80*/  FMUL.FTZ R129, R62, R129 ;  /* 0x000000813e817220 */ /* 0x000fca0000410000 */
[----:B------:R1:W-:Y:S01]  /*1b90*/  MUFU.COS R151, R70 ;  /* 0x0000004600977308 */ /* 0x0003e20000000000 */
[C---:B0-----:R-:W-:Y:S02]  /*1ba0*/  FMUL.FTZ R141, R68.reuse, R141 ;  /* 0x0000008d448d7220 */ /* 0x041fe40000410000 */
[----:B------:R-:W-:Y:S02]  /*1bb0*/  FMUL.FTZ R142, R68, R69 ;  /* 0x00000045448e7220 */ /* 0x000fe40000410000 */
[-C--:B------:R-:W-:Y:S02]  /*1bc0*/  FMUL.FTZ R62, R128, R141.reuse ;  /* 0x0000008d803e7220 */ /* 0x080fe40000410000 */
[----:B------:R-:W-:Y:S01]  /*1bd0*/  FMUL.FTZ R63, R129, R141 ;  /* 0x0000008d813f7220 */ /* 0x000fe20000410000 */
[----:B------:R-:W-:Y:S01]  /*1be0*/  MUFU.SIN R148, R61 ;  /* 0x0000003d00947308 */ /* 0x000fe20000000400 */
[----:B-1----:R-:W-:Y:S02]  /*1bf0*/  FMUL.FTZ R70, R19, R147 ;  /* 0x0000009313467220 */ /* 0x002fe40000410000 */
[----:B------:R-:W-:-:S02]  /*1c00*/  FMUL.FTZ R68, R32, UR15 ;  /* 0x0000000f20447c20 */ /* 0x000fc40008410000 */
[-C--:B------:R-:W-:Y:S02]  /*1c10*/  FFMA.FTZ R62, R129, R142.reuse, R62 ;  /* 0x0000008e813e7223 */ /* 0x080fe4000001003e */
[----:B------:R-:W-:Y:S01]  /*1c20*/  FFMA.FTZ R63, R128, R142, -R63 ;  /* 0x0000008e803f7223 */ /* 0x000fe2000001083f */
[----:B------:R0:W-:Y:S01]  /*1c30*/  MUFU.COS R149, R61 ;  /* 0x0000003d00957308 */ /* 0x0001e20000000000 */
[----:B------:R-:W-:-:S07]  /*1c40*/  FMUL.RZ R174, R68, 0.15915493667125701904 ;  /* 0x3e22f98344ae7820 */ /* 0x000fce000040c000 */
[----:B------:R-:W1:Y:S01]  /*1c50*/  MUFU.EX2 R70, R70 ;  /* 0x0000004600467308 */ /* 0x000e620000000800 */
[----:B0-----:R-:W-:-:S04]  /*1c60*/  LEA.HI R61, R60, R60, RZ, 0x1 ;  /* 0x0000003c3c3d7211 */ /* 0x001fc800078f08ff */
[----:B------:R-:W-:-:S03]  /*1c70*/  LOP3.LUT R61, R61, 0xfffffe, RZ, 0xc0, !PT ;  /* 0x00fffffe3d3d7812 */ /* 0x000fc600078ec0ff */
[----:B------:R-:W0:Y:S01]  /*1c80*/  MUFU.EX2 R72, R72 ;  /* 0x0000004800487308 */ /* 0x000e220000000800 */
[----:B------:R-:W-:Y:S01]  /*1c90*/  IADD3 R60, R60, -R61, RZ ;  /* 0x8000003d3c3c7210 */ /* 0x000fe20007ffe0ff */
[----:B------:R-:W-:-:S03]  /*1ca0*/  FMUL.FTZ R61, R23, R147 ;  /* 0x00000093173d7220 */ /* 0x000fc60000410000 */
[----:B------:R-:W-:Y:S01]  /*1cb0*/  @!P1 LEA R161, R60, R125, 0x8 ;  /* 0x0000007d3ca19211 */ /* 0x000fe200078e40ff */
[----:B------:R-:W-:Y:S02]  /*1cc0*/  FMUL.FTZ R60, R24, R147 ;  /* 0x00000093183c7220 */ /* 0x000fe40000410000 */
[----:B------:R-:W2:Y:S01]  /*1cd0*/  MUFU.EX2 R74, R74 ;  /* 0x0000004a004a7308 */ /* 0x000ea20000000800 */
[C---:B-1----:R-:W-:Y:S01]  /*1ce0*/  FMUL.FTZ R139, R70.reuse, R139 ;  /* 0x0000008b468b7220 */ /* 0x042fe20000410000 */
[----:B------:R-:W-:Y:S01]  /*1cf0*/  SHF.L.U32 R172, R161, 0x3, RZ ;  /* 0x00000003a1ac7819 */ /* 0x000fe200000006ff */
[----:B------:R-:W-:Y:S02]  /*1d00*/  FMUL.FTZ R140, R70, R71 ;  /* 0x00000047468c7220 */ /* 0x000fe40000410000 */
[C---:B------:R-:W-:Y:S02]  /*1d10*/  FMUL.FTZ R68, R139.reuse, R62 ;  /* 0x0000003e8b447220 */ /* 0x040fe40000410000 */
[----:B------:R-:W-:Y:S01]  /*1d20*/  FMUL.FTZ R69, R139, R63 ;  /* 0x0000003f8b457220 */ /* 0x000fe20000410000 */
[----:B------:R-:W1:Y:S01]  /*1d30*/  MUFU.EX2 R76, R76 ;  /* 0x0000004c004c7308 */ /* 0x000e620000000800 */
[----:B0-----:R-:W-:-:S02]  /*1d40*/  FMUL.FTZ R137, R72, R137 ;  /* 0x0000008948897220 */ /* 0x001fc40000410000 */
[C---:B------:R-:W-:Y:S02]  /*1d50*/  FFMA.FTZ R68, R140.reuse, R63, -R68 ;  /* 0x0000003f8c447223 */ /* 0x040fe40000010844 */
[----:B------:R-:W-:Y:S02]  /*1d60*/  FFMA.FTZ R69, R140, R62, R69 ;  /* 0x0000003e8c457223 */ /* 0x000fe40000010045 */
[----:B------:R-:W-:Y:S01]  /*1d70*/  FMUL.FTZ R138, R72, R73 ;  /* 0x00000049488a7220 */ /* 0x000fe20000410000 */
[----:B------:R-:W0:Y:S01]  /*1d80*/  MUFU.EX2 R61, R61 ;  /* 0x0000003d003d7308 */ /* 0x000e220000000800 */
[C---:B------:R-:W-:Y:S02]  /*1d90*/  FMUL.FTZ R63, R137.reuse, R69 ;  /* 0x00000045893f7220 */ /* 0x040fe40000410000 */
[----:B------:R-:W-:Y:S02]  /*1da0*/  FMUL.FTZ R62, R137, R68 ;  /* 0x00000044893e7220 */ /* 0x000fe40000410000 */
[----:B--2---:R-:W-:-:S02]  /*1db0*/  FMUL.FTZ R136, R74, R75 ;  /* 0x0000004b4a887220 */ /* 0x004fc40000410000 */
[----:B------:R-:W-:Y:S01]  /*1dc0*/  FMUL.FTZ R135, R74, R135 ;  /* 0x000000874a877220 */ /* 0x000fe20000410000 */
[----:B------:R-:W2:Y:S01]  /*1dd0*/  MUFU.EX2 R60, R60 ;  /* 0x0000003c003c7308 */ /* 0x000ea20000000800 */
[C---:B-1----:R-:W-:Y:S01]  /*1de0*/  FMUL.FTZ R134, R76.reuse, R77 ;  /* 0x0000004d4c867220 */ /* 0x042fe20000410000 */
[----:B------:R-:W-:Y:S01]  /*1df0*/  LDS.128 R72, [R160.X16+0x10] ;  /* 0x00001000a0487984 */ /* 0x000fe2000000cc00 */
[----:B------:R-:W-:Y:S02]  /*1e00*/  FMUL.FTZ R133, R76, R133 ;  /* 0x000000854c857220 */ /* 0x000fe40000410000 */
[C---:B------:R-:W-:Y:S02]  /*1e10*/  FFMA.FTZ R169, R138.reuse, R68, -R63 ;  /* 0x000000448aa97223 */ /* 0x040fe4000001083f */
[----:B------:R-:W-:Y:S01]  /*1e20*/  FFMA.FTZ R170, R138, R69, R62 ;  /* 0x000000458aaa7223 */ /* 0x000fe2000001003e */
[----:B------:R-:W-:Y:S01]  /*1e30*/  @!P0 IADD3 R62, R15, -0x2, RZ ;  /* 0xfffffffe0f3e8810 */ /* 0x000fe20007ffe0ff */
[C---:B0-----:R-:W-:Y:S01]  /*1e40*/  FMUL.FTZ R131, R61.reuse, R78 ;  /* 0x0000004e3d837220 */ /* 0x041fe20000410000 */
[----:B------:R-:W0:Y:S01]  /*1e50*/  LDS.128 R68, [R160.X16] ;  /* 0x00000000a0447984 */ /* 0x000e22000000cc00 */
[----:B------:R-:W-:Y:S01]  /*1e60*/  FMUL.FTZ R132, R61, R132 ;  /* 0x000000843d847220 */ /* 0x000fe20000410000 */
[----:B------:R-:W-:Y:S01]  /*1e70*/  MUFU.EX2 R165, R165 ;  /* 0x000000a500a57308 */ /* 0x000fe20000000800 */
[----:B------:R-:W-:-:S02]  /*1e80*/  FMUL.FTZ R61, R25, R147 ;  /* 0x00000093193d7220 */ /* 0x000fc40000410000 */
[----:B------:R-:W-:Y:S02]  /*1e90*/  FMUL.FTZ R63, R27, R147 ;  /* 0x000000931b3f7220 */ /* 0x000fe40000410000 */
[C---:B--2---:R-:W-:Y:S02]  /*1ea0*/  FMUL.FTZ R130, R60.reuse, R79 ;  /* 0x0000004f3c827220 */ /* 0x044fe40000410000 */
[----:B------:R-:W1:Y:S01]  /*1eb0*/  LDS.128 R76, [R160.X16+0x20] ;  /* 0x00002000a04c7984 */ /* 0x000e62000000cc00 */
[----:B------:R-:W-:Y:S01]  /*1ec0*/  FMUL.FTZ R127, R60, R127 ;  /* 0x0000007f3c7f7220 */ /* 0x000fe20000410000 */
[----:B------:R2:W4:Y:S01]  /*1ed0*/  MUFU.EX2 R162, R61 ;  /* 0x0000003d00a27308 */ /* 0x0005220000000800 */
[----:B------:R-:W-:Y:S01]  /*1ee0*/  FMUL.FTZ R60, R26, R147 ;  /* 0x000000931a3c7220 */ /* 0x000fe20000410000 */
[----:B---3--:R-:W-:Y:S01]  /*1ef0*/  STS.128 [R143.X16+0x1080], R64 ;  /* 0x001080408f007388 */ /* 0x008fe2000000cc00 */
[C---:B------:R-:W-:Y:S02]  /*1f00*/  FMUL.FTZ R171, R135.reuse, R170 ;  /* 0x000000aa87ab7220 */ /* 0x040fe40000410000 */
[----:B------:R-:W-:Y:S01]  /*1f10*/  @!P0 IMAD R145, R62, c[0x0][0x16c], R125 ;  /* 0x00005b003e918a24 */ /* 0x000fe200078e027d */
[----:B------:R-:W-:Y:S01]  /*1f20*/  STS.128 [R143.X16+0x1280], R84 ;  /* 0x001280548f007388 */ /* 0x000fe2000000cc00 */
[----:B------:R-:W-:Y:S01]  /*1f30*/  FMUL.FTZ R173, R135, R169 ;  /* 0x000000a987ad7220 */ /* 0x000fe20000410000 */
[----:B------:R3:W0:Y:S01]  /*1f40*/  MUFU.EX2 R163, R60 ;  /* 0x0000003c00a37308 */ /* 0x0006220000000800 */
[----:B--2---:R-:W-:Y:S01]  /*1f50*/  MOV R61, RZ ;  /* 0x000000ff003d7202 */ /* 0x004fe20000000f00 */
[----:B------:R-:W-:Y:S01]  /*1f60*/  STS.128 [R143.X16+0x1480], R88 ;  /* 0x001480588f007388 */ /* 0x000fe2000000cc00 */
[----:B------:R-:W-:-:S03]  /*1f70*/  FMUL.FTZ R161, R30, R147 ;  /* 0x000000931ea17220 */ /* 0x000fc60000410000 */
[----:B------:R2:W-:Y:S01]  /*1f80*/  STS.128 [R143.X16+0x1680], R92 ;  /* 0x0016805c8f007388 */ /* 0x0005e2000000cc00 */
[----:B------:R-:W-:-:S06]  /*1f90*/  NOP ;  /* 0x0000000000007918 */ /* 0x000fcc0000000000 */
[----:B------:R-:W1:Y:S01]  /*1fa0*/  LDS.128 R84, [R160.X16+0x1080] ;  /* 0x00108000a0547984 */ /* 0x000e62000000cc00 */
[----:B------:R0:W-:Y:S01]  /*1fb0*/  MUFU.EX2 R164, R63 ;  /* 0x0000003f00a47308 */ /* 0x0001e20000000800 */
[----:B---3--:R-:W-:Y:S01]  /*1fc0*/  MOV R60, 0x3f800000 ;  /* 0x3f800000003c7802 */ /* 0x008fe20000000f00 */
[----:B------:R-:W-:Y:S01]  /*1fd0*/  FFMA.FTZ R171, R136, R169, -R171 ;  /* 0x000000a988ab7223 */ /* 0x000fe200000108ab */
[----:B------:R-:W3:Y:S01]  /*1fe0*/  LDS.128 R88, [R160.X16+0x1090] ;  /* 0x00109000a0587984 */ /* 0x000ee2000000cc00 */
[----:B------:R-:W-:-:S03]  /*1ff0*/  @!P0 IMAD.WIDE R144, R145, 0x10, R228 ;  /* 0x0000001091908825 */ /* 0x000fc600078e02e4 */
[----:B------:R-:W1:Y:S01]  /*2000*/  LDS.128 R92, [R160.X16+0x10a0] ;  /* 0x0010a000a05c7984 */ /* 0x000e62000000cc00 */
[----:B------:R-:W-:Y:S01]  /*2010*/  FFMA.FTZ R173, R136, R170, R173 ;  /* 0x000000aa88ad7223 */ /* 0x000fe200000100ad */
[----:B0-----:R-:W-:Y:S01]  /*2020*/  CS2R R62, SRZ ;  /* 0x00000000003e7805 */ /* 0x001fe2000001ff00 */
[----:B--2---:R-:W-:Y:S01]  /*2030*/  FMUL.FTZ R143, R31, R147 ;  /* 0x000000931f8f7220 */ /* 0x004fe20000410000 */
[----:B------:R0:W2:Y:S01]  /*2040*/  LDS.128 R64, [R160.X16+0x10b0] ;  /* 0x0010b000a0407984 */ /* 0x0000a2000000cc00 */
[----:B----4-:R-:W-:Y:S01]  /*2050*/  FMUL.FTZ R159, R162, R159 ;  /* 0x0000009fa29f7220 */ /* 0x010fe20000410000 */
[----:B------:R-:W-:Y:S02]  /*2060*/  MUFU.SIN R146, R168 ;  /* 0x000000a800927308 */ /* 0x000fe40000000400 */
[----:B------:R4:W-:Y:S04]  /*2070*/  STS.64 [R172+0x6b60], R128 ;  /* 0x006b6080ac007388 */ /* 0x0009e80000000a00 */
[----:B------:R-:W-:Y:S01]  /*2080*/  BAR.SYNC.DEFER_BLOCKING 0x0 ;  /* 0x0000000000007b1d */ /* 0x000fe20000010000 */
[----:B0-----:R-:W-:-:S04]  /*2090*/  FMUL.FTZ R160, R133, R171 ;  /* 0x000000ab85a07220 */ /* 0x001fc80000410000 */
[----:B------:R-:W-:Y:S01]  /*20a0*/  FFMA.FTZ R160, R134, R173, R160 ;  /* 0x000000ad86a07223 */ /* 0x000fe200000100a0 */
[----:B------:R-:W-:Y:S01]  /*20b0*/  MUFU.COS R168, R168 ;  /* 0x000000a800a87308 */ /* 0x000fe20000000000 */
[----:B------:R-:W-:Y:S02]  /*20c0*/  FMUL.FTZ R158, R162, R158 ;  /* 0x0000009ea29e7220 */ /* 0x000fe40000410000 */
[----:B------:R-:W-:Y:S02]  /*20d0*/  FMUL.FTZ R147, R32, R147 ;  /* 0x0000009320937220 */ /* 0x000fe40000410000 */
[----:B------:R-:W-:Y:S02]  /*20e0*/  FMUL.FTZ R162, R131, R160 ;  /* 0x000000a083a27220 */ /* 0x000fe40000410000 */
[C---:B------:R-:W-:Y:S01]  /*20f0*/  FMUL.FTZ R153, R165.reuse, R153 ;  /* 0x00000099a5997220 */ /* 0x040fe20000410000 */
[----:B------:R-:W0:Y:S01]  /*2100*/  MUFU.EX2 R166, R166 ;  /* 0x000000a600a67308 */ /* 0x000e220000000800 */
[----:B------:R-:W-:-:S02]  /*2110*/  FMUL.FTZ R152, R165, R152 ;  /* 0x00000098a5987220 */ /* 0x000fc40000410000 */
[C---:B------:R-:W-:Y:S02]  /*2120*/  FMUL.FTZ R157, R163.reuse, R157 ;  /* 0x0000009da39d7220 */ /* 0x040fe40000410000 */
[----:B------:R-:W-:-:S03]  /*2130*/  FMUL.FTZ R156, R163, R156 ;  /* 0x0000009ca39c7220 */ /* 0x000fc60000410000 */
[----:B------:R-:W-:Y:S01]  /*2140*/  MUFU.COS R167, R174 ;  /* 0x000000ae00a77308 */ /* 0x000fe20000000000 */
[----:B------:R0:W5:Y:S07]  /*2150*/  @!P0 LDG.E.128 R60, [R144.64] ;  /* 0x00000010903c8981 */ /* 0x00016e000c1e1d00 */
[----:B------:R-:W-:Y:S01]  /*2160*/  MUFU.EX2 R161, R161 ;  /* 0x000000a100a17308 */ /* 0x000fe20000000800 */
[----:B0-----:R-:W-:-:S04]  /*2170*/  FMUL.FTZ R145, R133, R173 ;  /* 0x000000ad85917220 */ /* 0x001fc80000410000 */
[----:B------:R-:W-:-:S03]  /*2180*/  FFMA.FTZ R145, R134, R171, -R145 ;  /* 0x000000ab86917223 */ /* 0x000fc60000010891 */
[----:B------:R-:W0:Y:S01]  /*2190*/  MUFU.EX2 R143, R143 ;  /* 0x0000008f008f7308 */ /* 0x000e220000000800 */
[-C--:B------:R-:W-:Y:S02]  /*21a0*/  FMUL.FTZ R165, R131, R145.reuse ;  /* 0x0000009183a57220 */ /* 0x080fe40000410000 */
[----:B------:R-:W-:-:S05]  /*21b0*/  FFMA.FTZ R162, R132, R145, -R162 ;  /* 0x0000009184a27223 */ /* 0x000fca00000108a2 */
[----:B------:R0:W1:Y:S01]  /*21c0*/  MUFU.EX2 R144, R147 ;  /* 0x0000009300907308 */ /* 0x0000620000000800 */
[----:B------:R-:W-:-:S07]  /*21d0*/  FFMA.FTZ R165, R132, R160, R165 ;  /* 0x000000a084a57223 */ /* 0x000fce00000100a5 */
[----:B------:R-:W1:Y:S01]  /*21e0*/  MUFU.SIN R163, R174 ;  /* 0x000000ae00a37308 */ /* 0x000e620000000400 */
[CC--:B0-----:R-:W-:Y:S02]  /*21f0*/  FMUL.FTZ R147, R127.reuse, R162.reuse ;  /* 0x000000a27f937220 */ /* 0x0c1fe40000410000 */
[-C--:B------:R-:W-:Y:S02]  /*2200*/  FMUL.FTZ R145, R127, R165.reuse ;  /* 0x000000a57f917220 */ /* 0x080fe40000410000 */
[C---:B------:R-:W-:Y:S02]  /*2210*/  FFMA.FTZ R165, R130.reuse, R165, R147 ;  /* 0x000000a582a57223 */ /* 0x040fe40000010093 */
[----:B------:R-:W-:Y:S02]  /*2220*/  FFMA.FTZ R162, R130, R162, -R145 ;  /* 0x000000a282a27223 */ /* 0x000fe40000010891 */
[----:B------:R-:W-:Y:S02]  /*2230*/  FMUL.FTZ R160, R158, R165 ;  /* 0x000000a59ea07220 */ /* 0x000fe40000410000 */
[----:B------:R-:W-:-:S02]  /*2240*/  FMUL.FTZ R151, R166, R151 ;  /* 0x00000097a6977220 */ /* 0x000fc40000410000 */
[----:B------:R-:W-:Y:S02]  /*2250*/  FMUL.FTZ R150, R166, R150 ;  /* 0x00000096a6967220 */ /* 0x000fe40000410000 */
[C---:B------:R-:W-:Y:S02]  /*2260*/  FMUL.FTZ R147, R143.reuse, R168 ;  /* 0x000000a88f937220 */ /* 0x040fe40000410000 */
[----:B------:R-:W-:Y:S02]  /*2270*/  FMUL.FTZ R146, R143, R146 ;  /* 0x000000928f927220 */ /* 0x000fe40000410000 */
[C---:B-1----:R-:W-:Y:S02]  /*2280*/  FMUL.FTZ R145, R144.reuse, R167 ;  /* 0x000000a790917220 */ /* 0x042fe40000410000 */
[----:B------:R-:W-:Y:S01]  /*2290*/  FMUL.FTZ R143, R144, R163 ;  /* 0x000000a3908f7220 */ /* 0x000fe20000410000 */
[----:B------:R-:W-:Y:S01]  /*22a0*/  PRMT R144, RZ, 0x5410, R68 ;  /* 0x00005410ff907816 */ /* 0x000fe20000000044 */
[----:B------:R-:W-:Y:S01]  /*22b0*/  FFMA.FTZ R166, R159, R162, -R160 ;  /* 0x000000a29fa67223 */ /* 0x000fe200000108a0 */
[----:B------:R-:W-:Y:S01]  /*22c0*/  PRMT R160, RZ, 0x7610, R68 ;  /* 0x00007610ffa07816 */ /* 0x000fe20000000044 */
[----:B------:R-:W-:-:S02]  /*22d0*/  FMUL.FTZ R149, R161, R149 ;  /* 0x00000095a1957220 */ /* 0x000fc40000410000 */
[----:B------:R-:W-:Y:S01]  /*22e0*/  FMUL.FTZ R148, R161, R148 ;  /* 0x00000094a1947220 */ /* 0x000fe20000410000 */
[----:B------:R-:W-:Y:S01]  /*22f0*/  PRMT R161, RZ, 0x5410, R56 ;  /* 0x00005410ffa17816 */ /* 0x000fe20000000038 */
[C---:B------:R-:W-:Y:S02]  /*2300*/  FMUL.FTZ R182, R17.reuse, R144 ;  /* 0x0000009011b67220 */ /* 0x040fe40000410000 */
[----:B------:R-:W-:Y:S02]  /*2310*/  FMUL.FTZ R180, R17, R160 ;  /* 0x000000a011b47220 */ /* 0x000fe40000410000 */
[C---:B------:R-:W-:Y:S02]  /*2320*/  FMUL.FTZ R182, R161.reuse, R182 ;  /* 0x000000b6a1b67220 */ /* 0x040fe40000410000 */
[----:B------:R-:W-:Y:S01]  /*2330*/  FMUL.FTZ R180, R161, R180 ;  /* 0x000000b4a1b47220 */ /* 0x000fe20000410000 */
[--C-:B------:R-:W-:Y:S01]  /*2340*/  PRMT R161, RZ, 0x7610, R69.reuse ;  /* 0x00007610ffa17816 */ /* 0x100fe20000000045 */
[----:B------:R-:W-:Y:S01]  /*2350*/  FMUL.FTZ R162, R158, R162 ;  /* 0x000000a29ea27220 */ /* 0x000fe20000410000 */
[----:B------:R-:W-:-:S02]  /*2360*/  PRMT R163, RZ, 0x5410, R69 ;  /* 0x00005410ffa37816 */ /* 0x000fc40000000045 */
[----:B------:R-:W-:Y:S01]  /*2370*/  PRMT R68, RZ, 0x7610, R56 ;  /* 0x00007610ff447816 */ /* 0x000fe20000000038 */
[----:B------:R-:W-:Y:S02]  /*2380*/  FFMA.FTZ R168, R159, R165, R162 ;  /* 0x000000a59fa87223 */ /* 0x000fe400000100a2 */
[----:B------:R-:W-:Y:S02]  /*2390*/  FMUL.FTZ R184, R18, R161 ;  /* 0x000000a112b87220 */ /* 0x000fe40000410000 */
[----:B------:R-:W-:Y:S02]  /*23a0*/  FMUL.FTZ R165, R182, R141 ;  /* 0x0000008db6a57220 */ /* 0x000fe40000410000 */
[----:B------:R-:W-:Y:S02]  /*23b0*/  FMUL.FTZ R183, R18, R163 ;  /* 0x000000a312b77220 */ /* 0x000fe40000410000 */
[----:B------:R-:W-:Y:S02]  /*23c0*/  FMUL.FTZ R69, R180, R141 ;  /* 0x0000008db4457220 */ /* 0x000fe40000410000 */
[----:B------:R-:W-:-:S02]  /*23d0*/  FMUL.FTZ R184, R68, R184 ;  /* 0x000000b844b87220 */ /* 0x000fc40000410000 */
[-C--:B------:R-:W-:Y:S02]  /*23e0*/  FFMA.FTZ R165, R180, R142.reuse, R165 ;  /* 0x0000008eb4a57223 */ /* 0x080fe400000100a5 */
[----:B------:R-:W-:Y:S01]  /*23f0*/  FMUL.FTZ R183, R68, R183 ;  /* 0x000000b744b77220 */ /* 0x000fe20000410000 */
[--C-:B------:R-:W-:Y:S01]  /*2400*/  PRMT R162, RZ, 0x5410, R70.reuse ;  /* 0x00005410ffa27816 */ /* 0x100fe20000000046 */
[----:B------:R-:W-:Y:S02]  /*2410*/  FFMA.FTZ R68, R182, R142, -R69 ;  /* 0x0000008eb6447223 */ /* 0x000fe40000010845 */
[----:B------:R-:W-:Y:S02]  /*2420*/  FADD.FTZ R69, R184, R165 ;  /* 0x000000a5b8457221 */ /* 0x000fe40000010000 */
[C---:B------:R-:W-:Y:S02]  /*2430*/  FMUL.FTZ R155, R164.reuse, R155 ;  /* 0x0000009ba49b7220 */ /* 0x040fe40000410000 */
[----:B------:R-:W-:Y:S01]  /*2440*/  FMUL.FTZ R154, R164, R154 ;  /* 0x0000009aa49a7220 */ /* 0x000fe20000410000 */
[----:B------:R-:W-:Y:S01]  /*2450*/  PRMT R164, RZ, 0x7610, R70 ;  /* 0x00007610ffa47816 */ /* 0x000fe20000000046 */
[----:B------:R-:W-:Y:S01]  /*2460*/  FADD.FTZ R68, R183, R68 ;  /* 0x00000044b7447221 */ /* 0x000fe20000010000 */
[----:B------:R-:W-:Y:S01]  /*2470*/  PRMT R70, RZ, 0x5410, R57 ;  /* 0x00005410ff467816 */ /* 0x000fe20000000039 */
[----:B------:R-:W-:-:S02]  /*2480*/  FMUL.FTZ R169, R139, R69 ;  /* 0x000000458ba97220 */ /* 0x000fc40000410000 */
[C---:B------:R-:W-:Y:S02]  /*2490*/  FMUL.FTZ R188, R19.reuse, R162 ;  /* 0x000000a213bc7220 */ /* 0x040fe40000410000 */
[----:B------:R-:W-:Y:S02]  /*24a0*/  FFMA.FTZ R169, R140, R68, -R169 ;  /* 0x000000448ca97223 */ /* 0x000fe400000108a9 */
[----:B------:R-:W-:Y:S02]  /*24b0*/  FMUL.FTZ R187, R19, R164 ;  /* 0x000000a413bb7220 */ /* 0x000fe40000410000 */
[----:B------:R-:W-:Y:S02]  /*24c0*/  FMUL.FTZ R68, R139, R68 ;  /* 0x000000448b447220 */ /* 0x000fe40000410000 */
[C---:B------:R-:W-:Y:S01]  /*24d0*/  FMUL.FTZ R188, R70.reuse, R188 ;  /* 0x000000bc46bc7220 */ /* 0x040fe20000410000 */
        /* <DEDUP_REMOVED lines=22> */
[----:B------:R-:W-:Y:S02]  /*2640*/  FMUL.FTZ R169, R154, R70 ;  /* 0x000000469aa97220 */ /* 0x000fe40000410000 */
[----:B------:R-:W-:Y:S02]  /*2650*/  FFMA.FTZ R71, R136, R68, -R71 ;  /* 0x0000004488477223 */ /* 0x000fe40000010847 */
[-C--:B------:R-:W-:Y:S02]  /*2660*/  FMUL.FTZ R168, R154, R166.reuse ;  /* 0x000000a69aa87220 */ /* 0x080fe40000410000 */
[----:B------:R-:W-:Y:S01]  /*2670*/  FFMA.FTZ R173, R155, R166, R169 ;  /* 0x000000a69bad7223 */ /* 0x000fe200000100a9 */
[----:B------:R-:W-:Y:S01]  /*2680*/  PRMT R166, RZ, 0x5410, R72 ;  /* 0x00005410ffa67816 */ /* 0x000fe20000000048 */
[----:B------:R-:W-:Y:S02]  /*2690*/  FMUL.FTZ R68, R135, R68 ;  /* 0x0000004487447220 */ /* 0x000fe40000410000 */
[----:B----4-:R-:W-:Y:S01]  /*26a0*/  FFMA.FTZ R172, R155, R70, -R168 ;  /* 0x000000469bac7223 */ /* 0x010fe200000108a8 */
        /* <DEDUP_REMOVED lines=38> */
[----:B------:R-:W-:Y:S01]  /*2910*/  PRMT R173, RZ, 0x5410, R75 ;  /* 0x00005410ffad7816 */ /* 0x000fe2000000004b */
[----:B------:R-:W-:Y:S01]  /*2920*/  FADD.FTZ R73, R216, R73 ;  /* 0x00000049d8497221 */ /* 0x000fe20000010000 */
[----:B------:R-:W-:Y:S01]  /*2930*/  PRMT R75, RZ, 0x7610, R75 ;  /* 0x00007610ff4b7816 */ /* 0x000fe2000000004b */
[----:B------:R-:W-:-:S04]  /*2940*/  FMUL.FTZ R68, R127, R70 ;  /* 0x000000467f447220 */ /* 0x000fc80000410000 */
[----:B------:R-:W-:Y:S01]  /*2950*/  FFMA.FTZ R69, R130, R73, R68 ;  /* 0x0000004982457223 */ /* 0x000fe20000010044 */
[----:B------:R-:W-:Y:S01]  /*2960*/  PRMT R68, RZ, 0x7610, R59 ;  /* 0x00007610ff447816 */ /* 0x000fe2000000003b */
[C---:B------:R-:W-:Y:S02]  /*2970*/  FMUL.FTZ R222, R24.reuse, R75 ;  /* 0x0000004b18de7220 */ /* 0x040fe40000410000 */
        /* <DEDUP_REMOVED lines=15> */
[----:B------:R-:W-:Y:S02]  /*2a70*/  FMUL.FTZ R227, R175, R227 ;  /* 0x000000e3afe37220 */ /* 0x000fe40000410000 */
[----:B------:R-:W-:Y:S02]  /*2a80*/  FMUL.FTZ R174, R150, R72 ;  /* 0x0000004896ae7220 */ /* 0x000fe40000410000 */
[----:B------:R-:W-:Y:S02]  /*2a90*/  FFMA.FTZ R69, R159, R69, R70 ;  /* 0x000000459f457223 */ /* 0x000fe40000010046 */
[----:B------:R-:W-:-:S02]  /*2aa0*/  FMUL.FTZ R226, R175, R226 ;  /* 0x000000e2afe27220 */ /* 0x000fc40000410000 */
[----:B------:R-:W-:Y:S02]  /*2ab0*/  FADD.FTZ R68, R227, R68 ;  /* 0x00000044e3447221 */ /* 0x000fe40000010000 */
[CC--:B------:R-:W-:Y:S01]  /*2ac0*/  FFMA.FTZ R73, R151.reuse, R71.reuse, -R174 ;  /* 0x0000004797497223 */ /* 0x0c0fe200000108ae */
[--C-:B------:R-:W-:Y:S01]  /*2ad0*/  PRMT R175, RZ, 0x5410, R77.reuse ;  /* 0x00005410ffaf7816 */ /* 0x100fe2000000004d */
[----:B------:R-:W-:Y:S01]  /*2ae0*/  FMUL.FTZ R71, R150, R71 ;  /* 0x0000004796477220 */ /* 0x000fe20000410000 */
[----:B------:R-:W-:Y:S01]  /*2af0*/  PRMT R77, RZ, 0x7610, R77 ;  /* 0x00007610ff4d7816 */ /* 0x000fe2000000004d */
[----:B------:R-:W-:Y:S02]  /*2b00*/  FADD.FTZ R69, R226, R69 ;  /* 0x00000045e2457221 */ /* 0x000fe40000010000 */
[----:B------:R-:W-:Y:S02]  /*2b10*/  FMUL.FTZ R70, R156, R68 ;  /* 0x000000449c467220 */ /* 0x000fe40000410000 */
[----:B------:R-:W-:-:S02]  /*2b20*/  FFMA.FTZ R72, R151, R72, R71 ;  /* 0x0000004897487223 */ /* 0x000fc40000010047 */
[----:B------:R-:W-:Y:S01]  /*2b30*/  FFMA.FTZ R71, R157, R69, R70 ;  /* 0x000000459d477223 */ /* 0x000fe20000010046 */
[----:B------:R-:W-:Y:S01]  /*2b40*/  PRMT R70, RZ, 0x7610, R52 ;  /* 0x00007610ff467816 */ /* 0x000fe20000000034 */
[C---:B------:R-:W-:Y:S02]  /*2b50*/  FMUL.FTZ R230, R26.reuse, R77 ;  /* 0x0000004d1ae67220 */ /* 0x040fe40000410000 */
[----:B------:R-:W-:Y:S02]  /*2b60*/  FMUL.FTZ R231, R26, R175 ;  /* 0x000000af1ae77220 */ /* 0x000fe40000410000 */
[----:B------:R-:W-:Y:S02]  /*2b70*/  FMUL.FTZ R69, R156, R69 ;  /* 0x000000459c457220 */ /* 0x000fe40000410000 */
[C---:B------:R-:W-:Y:S02]  /*2b80*/  FMUL.FTZ R230, R70.reuse, R230 ;  /* 0x000000e646e67220 */ /* 0x040fe40000410000 */
[----:B------:R-:W-:-:S02]  /*2b90*/  FMUL.FTZ R231, R70, R231 ;  /* 0x000000e746e77220 */ /* 0x000fc40000410000 */
[----:B------:R-:W-:Y:S02]  /*2ba0*/  FFMA.FTZ R68, R157, R68, -R69 ;  /* 0x000000449d447223 */ /* 0x000fe40000010845 */
[----:B------:R-:W-:Y:S01]  /*2bb0*/  FADD.FTZ R71, R230, R71 ;  /* 0x00000047e6477221 */ /* 0x000fe20000010000 */
[----:B------:R-:W-:Y:S01]  /*2bc0*/  PRMT R174, RZ, 0x5410, R78 ;  /* 0x00005410ffae7816 */ /* 0x000fe2000000004e */
        /* <DEDUP_REMOVED lines=9> */
[--C-:B------:R-:W-:Y:S01]  /*2c60*/  PRMT R177, RZ, 0x5410, R79.reuse ;  /* 0x00005410ffb17816 */ /* 0x100fe2000000004f */
[----:B------:R-:W-:Y:S01]  /*2c70*/  FMUL.FTZ R234, R69, R234 ;  /* 0x000000ea45ea7220 */ /* 0x000fe20000410000 */
[----:B------:R-:W-:Y:S01]  /*2c80*/  PRMT R79, RZ, 0x7610, R79 ;  /* 0x00007610ff4f7816 */ /* 0x000fe2000000004f */
[----:B------:R-:W-:Y:S02]  /*2c90*/  FFMA.FTZ R71, R155, R71, R68 ;  /* 0x000000479b477223 */ /* 0x000fe40000010044 */
[----:B------:R-:W-:Y:S02]  /*2ca0*/  FADD.FTZ R70, R235, R70 ;  /* 0x00000046eb467221 */ /* 0x000fe40000010000 */
[----:B------:R-:W-:Y:S01]  /*2cb0*/  FMUL.FTZ R176, R148, R72 ;  /* 0x0000004894b07220 */ /* 0x000fe20000410000 */
[----:B------:R-:W-:Y:S01]  /*2cc0*/  PRMT R178, RZ, 0x7610, R53 ;  /* 0x00007610ffb27816 */ /* 0x000fe20000000035 */
[----:B------:R-:W-:-:S02]  /*2cd0*/  FADD.FTZ R71, R234, R71 ;  /* 0x00000047ea477221 */ /* 0x000fc40000010000 */
[----:B------:R-:W-:Y:S02]  /*2ce0*/  FMUL.FTZ R68, R152, R70 ;  /* 0x0000004698447220 */ /* 0x000fe40000410000 */
[-C--:B------:R-:W-:Y:S02]  /*2cf0*/  FFMA.FTZ R176, R149, R73.reuse, -R176 ;  /* 0x0000004995b07223 */ /* 0x080fe400000108b0 */
[----:B------:R-:W-:Y:S02]  /*2d00*/  FMUL.FTZ R73, R148, R73 ;  /* 0x0000004994497220 */ /* 0x000fe40000410000 */
[----:B------:R-:W-:Y:S02]  /*2d10*/  FMUL.FTZ R232, R28, R79 ;  /* 0x0000004f1ce87220 */ /* 0x000fe40000410000 */
[-C--:B------:R-:W-:Y:S02]  /*2d20*/  FFMA.FTZ R69, R153, R71.reuse, R68 ;  /* 0x0000004799457223 */ /* 0x080fe40000010044 */
[----:B------:R-:W-:-:S02]  /*2d30*/  FMUL.FTZ R71, R152, R71 ;  /* 0x0000004798477220 */ /* 0x000fc40000410000 */
[----:B------:R-:W-:Y:S02]  /*2d40*/  FFMA.FTZ R73, R149, R72, R73 ;  /* 0x0000004895497223 */ /* 0x000fe40000010049 */
[----:B------:R-:W-:Y:S02]  /*2d50*/  FMUL.FTZ R233, R28, R177 ;  /* 0x000000b11ce97220 */ /* 0x000fe40000410000 */
[----:B------:R-:W-:Y:S02]  /*2d60*/  FMUL.FTZ R232, R178, R232 ;  /* 0x000000e8b2e87220 */ /* 0x000fe40000410000 */
[----:B------:R-:W-:Y:S02]  /*2d70*/  FFMA.FTZ R70, R153, R70, -R71 ;  /* 0x0000004699467223 */ /* 0x000fe40000010847 */
[----:B------:R-:W-:Y:S02]  /*2d80*/  FMUL.FTZ R68, R146, R73 ;  /* 0x0000004992447220 */ /* 0x000fe40000410000 */
[----:B------:R-:W-:-:S02]  /*2d90*/  FMUL.FTZ R233, R178, R233 ;  /* 0x000000e9b2e97220 */ /* 0x000fc40000410000 */
[----:B------:R-:W-:Y:S02]  /*2da0*/  FADD.FTZ R71, R232, R69 ;  /* 0x00000045e8477221 */ /* 0x000fe40000010000 */
[-C--:B------:R-:W-:Y:S02]  /*2db0*/  FMUL.FTZ R178, R146, R176.reuse ;  /* 0x000000b092b27220 */ /* 0x080fe40000410000 */
[----:B------:R-:W-:Y:S01]  /*2dc0*/  FFMA.FTZ R68, R147, R176, -R68 ;  /* 0x000000b093447223 */ /* 0x000fe20000010844 */
[----:B------:R-:W-:Y:S01]  /*2dd0*/  PRMT R176, RZ, 0x5410, R80 ;  /* 0x00005410ffb07816 */ /* 0x000fe20000000050 */
[----:B------:R-:W-:Y:S01]  /*2de0*/  FADD.FTZ R69, R233, R70 ;  /* 0x00000046e9457221 */ /* 0x000fe20000010000 */
[----:B------:R-:W-:Y:S01]  /*2df0*/  PRMT R80, RZ, 0x7610, R80 ;  /* 0x00007610ff507816 */ /* 0x000fe20000000050 */
[----:B------:R-:W-:Y:S02]  /*2e00*/  FMUL.FTZ R72, R150, R71 ;  /* 0x0000004796487220 */ /* 0x000fe40000410000 */
[----:B------:R-:W-:-:S02]  /*2e10*/  FFMA.FTZ R70, R147, R73, R178 ;  /* 0x0000004993467223 */ /* 0x000fc400000100b2 */
[-C--:B------:R-:W-:Y:S02]  /*2e20*/  FFMA.FTZ R72, R151, R69.reuse, -R72 ;  /* 0x0000004597487223 */ /* 0x080fe40000010848 */
[----:B------:R-:W-:Y:S01]  /*2e30*/  FMUL.FTZ R178, R150, R69 ;  /* 0x0000004596b27220 */ /* 0x000fe20000410000 */
[----:B------:R-:W-:Y:S01]  /*2e40*/  PRMT R69, RZ, 0x5410, R54 ;  /* 0x00005410ff457816 */ /* 0x000fe20000000036 */
[C---:B------:R-:W-:Y:S02]  /*2e50*/  FMUL.FTZ R236, R29.reuse, R80 ;  /* 0x000000501dec7220 */ /* 0x040fe40000410000 */
[----:B------:R-:W-:Y:S02]  /*2e60*/  FMUL.FTZ R237, R29, R176 ;  /* 0x000000b01ded7220 */ /* 0x000fe40000410000 */
[----:B------:R-:W-:Y:S02]  /*2e70*/  FFMA.FTZ R71, R151, R71, R178 ;  /* 0x0000004797477223 */ /* 0x000fe400000100b2 */
[----:B------:R-:W-:-:S02]  /*2e80*/  FMUL.FTZ R236, R69, R236 ;  /* 0x000000ec45ec7220 */ /* 0x000fc40000410000 */
[----:B------:R-:W-:Y:S01]  /*2e90*/  FMUL.FTZ R237, R69, R237 ;  /* 0x000000ed45ed7220 */ /* 0x000fe20000410000 */
[----:B------:R-:W-:Y:S01]  /*2ea0*/  PRMT R179, RZ, 0x5410, R81 ;  /* 0x00005410ffb37816 */ /* 0x000fe20000000051 */
[----:B------:R-:W-:Y:S01]  /*2eb0*/  FADD.FTZ R71, R236, R71 ;  /* 0x00000047ec477221 */ /* 0x000fe20000010000 */
[----:B------:R-:W-:Y:S01]  /*2ec0*/  PRMT R81, RZ, 0x7610, R81 ;  /* 0x00007610ff517816 */ /* 0x000fe20000000051 */
[----:B------:R-:W-:Y:S01]  /*2ed0*/  FADD.FTZ R72, R237, R72 ;  /* 0x00000048ed487221 */ /* 0x000fe20000010000 */
[----:B------:R-:W-:Y:S01]  /*2ee0*/  PRMT R73, RZ, 0x7610, R54 ;  /* 0x00007610ff497816 */ /* 0x000fe20000000036 */
[----:B------:R-:W-:Y:S02]  /*2ef0*/  FMUL.FTZ R69, R148, R71 ;  /* 0x0000004794457220 */ /* 0x000fe40000410000 */
[----:B------:R-:W-:Y:S02]  /*2f00*/  FMUL.FTZ R191, R30, R81 ;  /* 0x000000511ebf7220 */ /* 0x000fe40000410000 */
[----:B------:R-:W-:-:S02]  /*2f10*/  FMUL.FTZ R178, R148, R72 ;  /* 0x0000004894b27220 */ /* 0x000fc40000410000 */
[----:B------:R-:W-:Y:S02]  /*2f20*/  FMUL.FTZ R238, R30, R179 ;  /* 0x000000b31eee7220 */ /* 0x000fe40000410000 */
[----:B------:R-:W-:Y:S02]  /*2f30*/  FFMA.FTZ R69, R149, R72, -R69 ;  /* 0x0000004895457223 */ /* 0x000fe40000010845 */
[----:B------:R-:W-:Y:S02]  /*2f40*/  FMUL.FTZ R191, R73, R191 ;  /* 0x000000bf49bf7220 */ /* 0x000fe40000410000 */
[----:B------:R-:W-:Y:S01]  /*2f50*/  FFMA.FTZ R72, R149, R71, R178 ;  /* 0x0000004795487223 */ /* 0x000fe200000100b2 */
        /* <DEDUP_REMOVED lines=9> */
[----:B------:R-:W-:Y:S01]  /*2ff0*/  FMUL.FTZ R71, R146, R69 ;  /* 0x0000004592477220 */ /* 0x000fe20000410000 */
[--C-:B------:R-:W-:Y:S01]  /*3000*/  PRMT R181, RZ, 0x5410, R83.reuse ;  /* 0x00005410ffb57816 */ /* 0x100fe20000000053 */
        /* <DEDUP_REMOVED lines=8> */
[----:B------:R-:W-:Y:S01]  /*3090*/  ISETP.NE.AND P0, PT, R9, 0x3f, PT ;  /* 0x0000003f0900780c */ /* 0x000fe20003f05270 */
[C---:B------:R-:W-:Y:S02]  /*30a0*/  FMUL.FTZ R221, R32.reuse, R181 ;  /* 0x000000b520dd7220 */ /* 0x040fe40000410000 */
[----:B------:R-:W-:Y:S02]  /*30b0*/  FMUL.FTZ R220, R32, R83 ;  /* 0x0000005320dc7220 */ /* 0x000fe40000410000 */
[----:B------:R-:W-:-:S02]  /*30c0*/  FMUL.FTZ R71, R143, R194 ;  /* 0x000000c28f477220 */ /* 0x000fc40000410000 */
[----:B------:R-:W-:Y:S02]  /*30d0*/  FMUL.FTZ R69, R143, R72 ;  /* 0x000000488f457220 */ /* 0x000fe40000410000 */
[C---:B------:R-:W-:Y:S02]  /*30e0*/  FMUL.FTZ R221, R73.reuse, R221 ;  /* 0x000000dd49dd7220 */ /* 0x040fe40000410000 */
[----:B------:R-:W-:Y:S02]  /*30f0*/  FMUL.FTZ R220, R73, R220 ;  /* 0x000000dc49dc7220 */ /* 0x000fe40000410000 */
[----:B------:R-:W-:Y:S02]  /*3100*/  FFMA.FTZ R73, R145, R72, R71 ;  /* 0x0000004891497223 */ /* 0x000fe40000010047 */
[----:B------:R-:W-:Y:S02]  /*3110*/  FMUL.FTZ R71, R143, R70 ;  /* 0x000000468f477220 */ /* 0x000fe40000410000 */
[----:B------:R-:W-:-:S02]  /*3120*/  FFMA.FTZ R202, R145, R194, -R69 ;  /* 0x000000c291ca7223 */ /* 0x000fc40000010845 */
[-C--:B------:R-:W-:Y:S02]  /*3130*/  FMUL.FTZ R69, R143, R68.reuse ;  /* 0x000000448f457220 */ /* 0x080fe40000410000 */
[C---:B------:R-:W-:Y:S02]  /*3140*/  FFMA.FTZ R68, R145.reuse, R68, -R71 ;  /* 0x0000004491447223 */ /* 0x040fe40000010847 */
[----:B------:R-:W-:Y:S02]  /*3150*/  FADD.FTZ R71, R220, R73 ;  /* 0x00000049dc477221 */ /* 0x000fe40000010000 */
[----:B------:R0:W1:Y:S01]  /*3160*/  @P0 LDS.64 R72, [R9.X8+0x7b68] ;  /* 0x007b680009480984 */ /* 0x0000620000008a00 */
[----:B------:R-:W-:Y:S01]  /*3170*/  BSSY B0, `(.L_x_7546) ;  /* 0x0000024000007945 */ /* 0x000fe20003800000 */
[----:B------:R-:W-:Y:S01]  /*3180*/  PRMT R211, RZ, 0x5410, R85 ;  /* 0x00005410ffd37816 */ /* 0x000fe20000000055 */
[----:B------:R-:W-:Y:S01]  /*3190*/  FFMA.FTZ R69, R145, R70, R69 ;  /* 0x0000004691457223 */ /* 0x000fe20000010045 */
[----:B------:R-:W-:Y:S01]  /*31a0*/  PRMT R209, RZ, 0x7610, R85 ;  /* 0x00007610ffd17816 */ /* 0x000fe20000000055 */
[----:B------:R-:W-:Y:S01]  /*31b0*/  FADD.FTZ R70, R221, R202 ;  /* 0x000000cadd467221 */ /* 0x000fe20000010000 */
[----:B------:R-:W-:-:S02]  /*31c0*/  PRMT R212, RZ, 0x5410, R84 ;  /* 0x00005410ffd47816 */ /* 0x000fc40000000054 */
[----:B------:R-:W-:Y:S02]  /*31d0*/  PRMT R242, RZ, 0x7610, R84 ;  /* 0x00007610fff27816 */ /* 0x000fe40000000054 */
[--C-:B------:R-:W-:Y:S02]  /*31e0*/  PRMT R85, RZ, 0x5410, R87.reuse ;  /* 0x00005410ff557816 */ /* 0x100fe40000000057 */
[----:B---3--:R-:W-:Y:S02]  /*31f0*/  PRMT R210, RZ, 0x5410, R88 ;  /* 0x00005410ffd27816 */ /* 0x008fe40000000058 */
[--C-:B------:R-:W-:Y:S02]  /*3200*/  PRMT R240, RZ, 0x5410, R86.reuse ;  /* 0x00005410fff07816 */ /* 0x100fe40000000056 */
[----:B------:R-:W-:Y:S02]  /*3210*/  PRMT R84, RZ, 0x7610, R86 ;  /* 0x00007610ff547816 */ /* 0x000fe40000000056 */
[----:B------:R-:W-:-:S02]  /*3220*/  PRMT R87, RZ, 0x7610, R87 ;  /* 0x00007610ff577816 */ /* 0x000fc40000000057 */
[----:B------:R-:W-:Y:S02]  /*3230*/  PRMT R88, RZ, 0x7610, R88 ;  /* 0x00007610ff587816 */ /* 0x000fe40000000058 */
[--C-:B------:R-:W-:Y:S02]  /*3240*/  PRMT R241, RZ, 0x5410, R89.reuse ;  /* 0x00005410fff17816 */ /* 0x100fe40000000059 */
[----:B------:R-:W-:Y:S02]  /*3250*/  PRMT R243, RZ, 0x7610, R89 ;  /* 0x00007610fff37816 */ /* 0x000fe40000000059 */
        /* <DEDUP_REMOVED lines=11> */
[----:B------:R-:W-:Y:S01]  /*3310*/  PRMT R201, RZ, 0x7610, R95 ;  /* 0x00007610ffc97816 */ /* 0x000fe2000000005f */
[----:B------:R-:W-:Y:S05]  /*3320*/  @P0 BRA `(.L_x_7547) ;  /* 0x0000008000000947 */ /* 0x000fea0003800000 */
[----:B012---:R-:W-:Y:S01]  /*3330*/  ISETP.NE.AND P0, PT, R15, c[0x0][0x174], PT ;  /* 0x00005d000f007a0c */ /* 0x007fe20003f05270 */
[----:B------:R-:W-:-:S12]  /*3340*/  HFMA2.MMA R73, -RZ, RZ, 0, 0 ;  /* 0x00000000ff497435 */ /* 0x000fd800000001ff */
[----:B------:R-:W-:-:S04]  /*3350*/  @P0 LEA.HI R72, R15, R15, RZ, 0x1 ;  /* 0x0000000f0f480211 */ /* 0x000fc800078f08ff */
[----:B------:R-:W-:-:S04]  /*3360*/  @P0 LOP3.LUT R72, R72, 0xfffffe, RZ, 0xc0, !PT ;  /* 0x00fffffe48480812 */ /* 0x000fc800078ec0ff */
[----:B------:R-:W-:Y:S02]  /*3370*/  @P0 IADD3 R86, -R72, R15, RZ ;  /* 0x0000000f48560210 */ /* 0x000fe40007ffe1ff */
[----:B------:R-:W-:Y:S02]  /*3380*/  MOV R72, 0x3f800000 ;  /* 0x3f80000000487802 */ /* 0x000fe40000000f00 */
[----:B------:R-:W-:-:S05]  /*3390*/  @P0 LEA R86, R86, R125, 0x8 ;  /* 0x0000007d56560211 */ /* 0x000fca00078e40ff */
[----:B------:R0:W1:Y:S02]  /*33a0*/  @P0 LDS.64 R72, [R86.X8+0x6b60] ;  /* 0x006b600056480984 */ /* 0x0000640000008a00 */
.L_x_7547:
[----:B012---:R-:W-:Y:S05]  /*33b0*/  BSYNC B0 ;  /* 0x0000000000007941 */ /* 0x007fea0003800000 */
.L_x_7546:
[----:B------:R-:W-:Y:S01]  /*33c0*/  ISETP.GT.U32.AND P0, PT, R9, 0x1f, PT ;  /* 0x0000001f0900780c */ /* 0x000fe20003f04070 */
[----:B------:R0:W-:Y:S01]  /*33d0*/  STS.128 [R9.X16+0x6350], R68 ;  /* 0x0063504409007388 */ /* 0x0001e2000000cc00 */
[----:B------:R-:W-:Y:S01]  /*33e0*/  PRMT R203, RZ, 0x5410, R65 ;  /* 0x00005410ffcb7816 */ /* 0x000fe20000000041 */
[C---:B------:R-:W-:Y:S01]  /*33f0*/  FMUL.FTZ R95, R117.reuse, R194 ;  /* 0x000000c2755f7220 */ /* 0x040fe20000410000 */
[----:B------:R-:W-:Y:S01]  /*3400*/  PRMT R202, RZ, 0x7610, R64 ;  /* 0x00007610ffca7816 */ /* 0x000fe20000000040 */
[----:B------:R-:W-:Y:S01]  /*3410*/  FMUL.FTZ R194, R117, R196 ;  /* 0x000000c475c27220 */ /* 0x000fe20000410000 */
[----:B------:R-:W-:Y:S01]  /*3420*/  PRMT R206, RZ, 0x7610, R66 ;  /* 0x00007610ffce7816 */ /* 0x000fe20000000042 */
[----:B------:R-:W-:Y:S01]  /*3430*/  FMUL.FTZ R196, R118, R197 ;  /* 0x000000c576c47220 */ /* 0x000fe20000410000 */
[----:B------:R-:W-:Y:S01]  /*3440*/  BSSY B0, `(.L_x_7548) ;  /* 0x00000c3000007945 */ /* 0x000fe20003800000 */
[----:B------:R-:W-:Y:S02]  /*3450*/  FMUL.FTZ R197, R119, R198 ;  /* 0x000000c677c57220 */ /* 0x000fe40000410000 */
[----:B------:R-:W-:-:S02]  /*3460*/  FMUL.FTZ R86, R112, R87 ;  /* 0x0000005770567220 */ /* 0x000fc40000410000 */
[----:B------:R-:W-:Y:S02]  /*3470*/  FMUL.FTZ R198, R119, R200 ;  /* 0x000000c877c67220 */ /* 0x000fe40000410000 */
[----:B------:R-:W-:Y:S01]  /*3480*/  FMUL.FTZ R213, R109, R212 ;  /* 0x000000d46dd57220 */ /* 0x000fe20000410000 */
[----:B0-----:R-:W-:Y:S01]  /*3490*/  PRMT R69, RZ, 0x7610, R65 ;  /* 0x00007610ff457816 */ /* 0x001fe20000000041 */
[----:B------:R-:W-:Y:S01]  /*34a0*/  FMUL.FTZ R87, R113, R210 ;  /* 0x000000d271577220 */ /* 0x000fe20000410000 */
[----:B------:R-:W-:Y:S01]  /*34b0*/  PRMT R68, RZ, 0x5410, R64 ;  /* 0x00005410ff447816 */ /* 0x000fe20000000040 */
[C---:B------:R-:W-:Y:S01]  /*34c0*/  FMUL.FTZ R91, R115.reuse, R204 ;  /* 0x000000cc735b7220 */ /* 0x040fe20000410000 */
[--C-:B------:R-:W-:Y:S01]  /*34d0*/  PRMT R65, RZ, 0x5410, R67.reuse ;  /* 0x00005410ff417816 */ /* 0x100fe20000000043 */
[----:B------:R-:W-:Y:S01]  /*34e0*/  FMUL.FTZ R92, R115, R208 ;  /* 0x000000d0735c7220 */ /* 0x000fe20000410000 */
[----:B------:R-:W-:Y:S01]  /*34f0*/  PRMT R64, RZ, 0x5410, R66 ;  /* 0x00005410ff407816 */ /* 0x000fe20000000042 */
[----:B------:R-:W-:Y:S01]  /*3500*/  FMUL.FTZ R93, R116, R205 ;  /* 0x000000cd745d7220 */ /* 0x000fe20000410000 */
[----:B------:R-:W-:Y:S01]  /*3510*/  PRMT R67, RZ, 0x7610, R67 ;  /* 0x00007610ff437816 */ /* 0x000fe20000000043 */
        /* <DEDUP_REMOVED lines=10> */
[----:B------:R-:W-:Y:S02]  /*35c0*/  FMUL.FTZ R94, R116, R239 ;  /* 0x000000ef745e7220 */ /* 0x000fe40000410000 */
[----:B------:R-:W-:Y:S02]  /*35d0*/  FMUL.FTZ R195, R118, R195 ;  /* 0x000000c376c37220 */ /* 0x000fe40000410000 */
        /* <DEDUP_REMOVED lines=11> */
[----:B------:R-:W-:-:S05]  /*3690*/  SHF.L.U32 R239, R9, 0x5, RZ ;  /* 0x0000000509ef7819 */ /* 0x000fca00000006ff */
        /* <DEDUP_REMOVED lines=14> */
.L_x_7654:
        /* <DEDUP_REMOVED lines=21> */
[CC--:B0-----:R-:W-:Y:S02]  /*38d0*/  FMUL.FTZ R68, R65.reuse, R70.reuse ;  /* 0x0000004641447220 */ /* 0x0c1fe40000410000 */
        /* <DEDUP_REMOVED lines=47> */
.L_x_7655:
[----:B------:R-:W-:Y:S01]  /*3bd0*/  MOV R240, R245 ;  /* 0x000000f500f07202 */ /* 0x000fe20000000f00 */
[-C--:B-1----:R-:W-:Y:S01]  /*3be0*/  FMUL.FTZ R65, R241, R69.reuse ;  /* 0x00000045f1417220 */ /* 0x082fe20000410000 */
[----:B------:R-:W-:Y:S01]  /*3bf0*/  ISETP.GE.AND P0, PT, R10, 0x10, PT ;  /* 0x000000100a00780c */ /* 0x000fe20003f06270 */
[----:B---3--:R-:W-:-:S02]  /*3c00*/  FMUL.FTZ R64, R67, R69 ;  /* 0x0000004543407220 */ /* 0x008fc40000410000 */
[-C--:B------:R-:W-:Y:S02]  /*3c10*/  FFMA.FTZ R71, R67, R240.reuse, R65 ;  /* 0x000000f043477223 */ /* 0x080fe40000010041 */
[----:B--2---:R-:W-:Y:S02]  /*3c20*/  FMUL.FTZ R67, R68, R69 ;  /* 0x0000004544437220 */ /* 0x004fe40000410000 */
[-C--:B------:R-:W-:Y:S01]  /*3c30*/  FFMA.FTZ R64, R241, R240.reuse, -R64 ;  /* 0x000000f0f1407223 */ /* 0x080fe20000010840 */
[----:B------:R-:W-:Y:S01]  /*3c40*/  MOV R241, R243 ;  /* 0x000000f300f17202 */ /* 0x000fe20000000f00 */
[C---:B----4-:R-:W-:Y:S02]  /*3c50*/  FMUL.FTZ R65, R70.reuse, R69 ;  /* 0x0000004546417220 */ /* 0x050fe40000410000 */
[-C--:B------:R-:W-:Y:S02]  /*3c60*/  FFMA.FTZ R70, R70, R240.reuse, R67 ;  /* 0x000000f046467223 */ /* 0x080fe40000010043 */
[----:B------:R-:W-:-:S02]  /*3c70*/  @P0 FFMA.FTZ R240, R68, R240, -R65 ;  /* 0x000000f044f00223 */ /* 0x000fc40000010841 */
[----:B0-----:R-:W-:Y:S01]  /*3c80*/  @P0 FADD.FTZ R242, R71, R242 ;  /* 0x000000f247f20221 */ /* 0x001fe20000010000 */
[----:B------:R-:W-:Y:S01]  /*3c90*/  FSEL R69, R69, R70, !P0 ;  /* 0x0000004645457208 */ /* 0x000fe20004000000 */
[----:B------:R-:W-:Y:S01]  /*3ca0*/  @P0 FADD.FTZ R241, R64, R241 ;  /* 0x000000f140f10221 */ /* 0x000fe20000010000 */
[----:B------:R-:W-:Y:S05]  /*3cb0*/  BRA.CONV ~URZ, `(.L_x_7552) ;  /* 0x000000637f007947 */ /* 0x000fea000b800000 */
[----:B------:R-:W-:Y:S01]  /*3cc0*/  HFMA2.MMA R65, -RZ, RZ, 0, 1.847743988037109375e-06 ;  /* 0x0000001fff417435 */ /* 0x000fe200000001ff */
[----:B------:R-:W-:Y:S02]  /*3cd0*/  MOV R68, R240 ;  /* 0x000000f000447202 */ /* 0x000fe40000000f00 */
[----:B------:R-:W-:Y:S02]  /*3ce0*/  MOV R67, 0x1f ;  /* 0x0000001f00437802 */ /* 0x000fe40000000f00 */
[----:B------:R-:W-:Y:S02]  /*3cf0*/  MOV R64, 0xffffffff ;  /* 0xffffffff00407802 */ /* 0x000fe40000000f00 */
[----:B------:R-:W-:-:S02]  /*3d00*/  MOV R66, 0x3d20 ;  /* 0x00003d2000427802 */ /* 0x000fc40000000f00 */
[----:B-----5:R-:W-:Y:S05]  /*3d10*/  CALL.REL.NOINC `($__internal_181_$__cuda_sm70_shflsync_idx_p) ;  /* 0x00008b2000007944 */ /* 0x020fea0003c00000 */
.L_x_7552:
[----:B------:R-:W-:Y:S05]  /*3d20*/  BRA.CONV ~URZ, `(.L_x_7553) ;  /* 0x000000637f007947 */ /* 0x000fea000b800000 */
[----:B-1----:R-:W-:Y:S01]  /*3d30*/  HFMA2.MMA R65, -RZ, RZ, 0, 1.847743988037109375e-06 ;  /* 0x0000001fff417435 */ /* 0x002fe200000001ff */
[----:B0-----:R-:W-:-:S02]  /*3d40*/  MOV R68, R69 ;  /* 0x0000004500447202 */ /* 0x001fc40000000f00 */
[----:B------:R-:W-:Y:S02]  /*3d50*/  MOV R67, 0x1f ;  /* 0x0000001f00437802 */ /* 0x000fe40000000f00 */
[----:B------:R-:W-:Y:S02]  /*3d60*/  MOV R64, 0xffffffff ;  /* 0xffffffff00407802 */ /* 0x000fe40000000f00 */
[----:B------:R-:W-:Y:S02]  /*3d70*/  MOV R66, 0x3d90 ;  /* 0x00003d9000427802 */ /* 0x000fe40000000f00 */
[----:B-----5:R-:W-:Y:S05]  /*3d80*/  CALL.REL.NOINC `($__internal_181_$__cuda_sm70_shflsync_idx_p) ;  /* 0x00008ab000007944 */ /* 0x020fea0003c00000 */
.L_x_7553:
[----:B------:R-:W-:Y:S05]  /*3d90*/  BRA.CONV ~URZ, `(.L_x_7554) ;  /* 0x000000637f007947 */ /* 0x000fea000b800000 */
[----:B-1----:R-:W-:Y:S01]  /*3da0*/  HFMA2.MMA R65, -RZ, RZ, 0, 1.847743988037109375e-06 ;  /* 0x0000001fff417435 */ /* 0x002fe200000001ff */
[----:B0-----:R-:W-:Y:S02]  /*3db0*/  MOV R68, R241 ;  /* 0x000000f100447202 */ /* 0x001fe40000000f00 */
[----:B------:R-:W-:Y:S02]  /*3dc0*/  MOV R67, 0x1f ;  /* 0x0000001f00437802 */ /* 0x000fe40000000f00 */
[----:B------:R-:W-:Y:S02]  /*3dd0*/  MOV R64, 0xffffffff ;  /* 0xffffffff00407802 */ /* 0x000fe40000000f00 */
[----:B------:R-:W-:-:S02]  /*3de0*/  MOV R66, 0x3e00 ;  /* 0x00003e0000427802 */ /* 0x000fc40000000f00 */
[----:B-----5:R-:W-:Y:S05]  /*3df0*/  CALL.REL.NOINC `($__internal_181_$__cuda_sm70_shflsync_idx_p) ;  /* 0x00008a4000007944 */ /* 0x020fea0003c00000 */
.L_x_7554:
[----:B------:R-:W-:Y:S05]  /*3e00*/  BRA.CONV ~URZ, `(.L_x_7555) ;  /* 0x000000637f007947 */ /* 0x000fea000b800000 */
[----:B-1----:R-:W-:Y:S01]  /*3e10*/  HFMA2.MMA R65, -RZ, RZ, 0, 1.847743988037109375e-06 ;  /* 0x0000001fff417435 */ /* 0x002fe200000001ff */
[----:B0-----:R-:W-:-:S02]  /*3e20*/  MOV R68, R242 ;  /* 0x000000f200447202 */ /* 0x001fc40000000f00 */
[----:B------:R-:W-:Y:S02]  /*3e30*/  MOV R67, 0x1f ;  /* 0x0000001f00437802 */ /* 0x000fe40000000f00 */
[----:B------:R-:W-:Y:S02]  /*3e40*/  MOV R64, 0xffffffff ;  /* 0xffffffff00407802 */ /* 0x000fe40000000f00 */
[----:B------:R-:W-:Y:S02]  /*3e50*/  MOV R66, 0x3e70 ;  /* 0x00003e7000427802 */ /* 0x000fe40000000f00 */
[----:B-----5:R-:W-:Y:S05]  /*3e60*/  CALL.REL.NOINC `($__internal_181_$__cuda_sm70_shflsync_idx_p) ;  /* 0x000089d000007944 */ /* 0x020fea0003c00000 */
.L_x_7555:
        /* <DEDUP_REMOVED lines=9> */
.L_x_7656:
[----:B0123--:R-:W0:Y:S01]  /*3f00*/  LDS.128 R64, [R239+0x6350] ;  /* 0x00635000ef407984 */ /* 0x00fe220000000c00 */
[----:B------:R-:W-:-:S02]  /*3f10*/  FMUL.FTZ R71, R63, R69 ;  /* 0x000000453f477220 */ /* 0x000fc40000410000 */
[CC--:B----4-:R-:W-:Y:S02]  /*3f20*/  FMUL.FTZ R70, R62.reuse, R69.reuse ;  /* 0x000000453e467220 */ /* 0x0d0fe40000410000 */
[-C--:B------:R-:W-:Y:S02]  /*3f30*/  FFMA.FTZ R68, R62, R240.reuse, -R71 ;  /* 0x000000f03e447223 */ /* 0x080fe40000010847 */
[----:B------:R-:W-:Y:S02]  /*3f40*/  FFMA.FTZ R71, R63, R240, R70 ;  /* 0x000000f03f477223 */ /* 0x000fe40000010046 */
[----:B------:R-:W-:Y:S02]  /*3f50*/  @P1 FADD.FTZ R62, R68, R241 ;  /* 0x000000f1443e1221 */ /* 0x000fe40000010000 */
[----:B------:R-:W-:Y:S02]  /*3f60*/  @P1 FADD.FTZ R63, R71, R242 ;  /* 0x000000f2473f1221 */ /* 0x000fe40000010000 */
[----:B------:R-:W-:-:S02]  /*3f70*/  FMUL.FTZ R71, R61, R69 ;  /* 0x000000453d477220 */ /* 0x000fc40000410000 */
        /* <DEDUP_REMOVED lines=15> */
.L_x_7549:
[----:B------:R-:W-:Y:S05]  /*4070*/  BSYNC B0 ;  /* 0x0000000000007941 */ /* 0x000fea0003800000 */
.L_x_7548:
[----:B------:R-:W-:Y:S01]  /*4080*/  WARPSYNC 0xffffffff ;  /* 0xffffffff00007948 */ /* 0x000fe20003800000 */
[----:B------:R-:W-:Y:S02]  /*4090*/  LOP3.LUT P0, RZ, R9, 0x1f, RZ, 0xc0, !PT ;  /* 0x0000001f09ff7812 */ /* 0x000fe4000780c0ff */
[----:B------:R-:W-:Y:S01]  /*40a0*/  BAR.SYNC.DEFER_BLOCKING 0x0 ;  /* 0x0000000000007b1d */ /* 0x000fe20000010000 */
[-C--:B-1---5:R-:W-:Y:S01]  /*40b0*/  FMUL.FTZ R60, R143, R73.reuse ;  /* 0x000000498f3c7220 */ /* 0x0a2fe20000410000 */
[----:B------:R-:W-:Y:S01]  /*40c0*/  ISETP.GE.OR P0, PT, R15, c[0x0][0x174], P0 ;  /* 0x00005d000f007a0c */ /* 0x000fe20000706670 */
[-C--:B------:R-:W-:Y:S02]  /*40d0*/  FMUL.FTZ R62, R143, -R72.reuse ;  /* 0x800000488f3e7220 */ /* 0x080fe40000410000 */
[C---:B------:R-:W-:Y:S01]  /*40e0*/  FFMA.FTZ R60, R145.reuse, R72, -R60 ;  /* 0x00000048913c7223 */ /* 0x040fe2000001083c */
[----:B------:R-:W-:Y:S01]  /*40f0*/  BSSY B0, `(.L_x_7557) ;  /* 0x00001ad000007945 */ /* 0x000fe20003800000 */
[----:B------:R-:W-:Y:S02]  /*4100*/  FFMA.FTZ R62, R145, -R73, R62 ;  /* 0x80000049913e7223 */ /* 0x000fe4000001003e */
[----:B------:R-:W-:-:S02]  /*4110*/  FMUL.FTZ R65, R146, -R60 ;  /* 0x8000003c92417220 */ /* 0x000fc40000410000 */
[----:B------:R-:W-:Y:S02]  /*4120*/  FMUL.FTZ R63, R146, -R62 ;  /* 0x8000003e923f7220 */ /* 0x000fe40000410000 */
[----:B------:R-:W-:Y:S02]  /*4130*/  FMUL.FTZ R61, R145, R210 ;  /* 0x000000d2913d7220 */ /* 0x000fe40000410000 */
[C---:B------:R-:W-:Y:S02]  /*4140*/  FFMA.FTZ R65, R147.reuse, R62, R65 ;  /* 0x0000003e93417223 */ /* 0x040fe40000010041 */
[----:B------:R-:W-:Y:S02]  /*4150*/  FFMA.FTZ R64, R147, R60, -R63 ;  /* 0x0000003c93407223 */ /* 0x000fe4000001083f */
[C---:B------:R-:W-:Y:S02]  /*4160*/  FMUL.FTZ R62, R143.reuse, R210 ;  /* 0x000000d28f3e7220 */ /* 0x040fe40000410000 */
[----:B------:R-:W-:-:S02]  /*4170*/  FFMA.FTZ R63, -R143, R208, -R61 ;  /* 0x000000d08f3f7223 */ /* 0x000fc4000001093d */
[----:B------:R-:W-:Y:S01]  /*4180*/  FMUL.FTZ R66, R148, -R65 ;  /* 0x8000004194427220 */ /* 0x000fe20000410000 */
[----:B------:R-:W0:Y:S01]  /*4190*/  LDS.64 R60, [R9.X16+0x6358] ;  /* 0x00635800093c7984 */ /* 0x000e22000000ca00 */
[----:B------:R-:W-:Y:S02]  /*41a0*/  FFMA.FTZ R62, R145, R208, -R62 ;  /* 0x000000d0913e7223 */ /* 0x000fe4000001083e */
[----:B------:R-:W-:Y:S02]  /*41b0*/  FADD.FTZ R63, -R206, R63 ;  /* 0x0000003fce3f7221 */ /* 0x000fe40000010100 */
[-C--:B------:R-:W-:Y:S02]  /*41c0*/  FFMA.FTZ R67, R149, R64.reuse, -R66 ;  /* 0x0000004095437223 */ /* 0x080fe40000010842 */
[----:B------:R-:W-:Y:S02]  /*41d0*/  FMUL.FTZ R66, R148, -R64 ;  /* 0x8000004094427220 */ /* 0x000fe40000410000 */
[----:B------:R-:W-:-:S02]  /*41e0*/  FADD.FTZ R62, R205, R62 ;  /* 0x0000003ecd3e7221 */ /* 0x000fc40000010000 */
[C---:B------:R-:W-:Y:S02]  /*41f0*/  FMUL.FTZ R64, R146.reuse, -R63 ;  /* 0x8000003f92407220 */ /* 0x040fe40000410000 */
[----:B------:R-:W-:Y:S02]  /*4200*/  FFMA.FTZ R65, R149, R65, R66 ;  /* 0x0000004195417223 */ /* 0x000fe40000010042 */
[-C--:B------:R-:W-:Y:S02]  /*4210*/  FMUL.FTZ R66, R146, -R62.reuse ;  /* 0x8000003e92427220 */ /* 0x080fe40000410000 */
[C---:B------:R-:W-:Y:S02]  /*4220*/  FFMA.FTZ R64, R147.reuse, R62, -R64 ;  /* 0x0000003e93407223 */ /* 0x040fe40000010840 */
[----:B------:R-:W-:Y:S02]  /*4230*/  FMUL.FTZ R62, R150, -R67 ;  /* 0x80000043963e7220 */ /* 0x000fe40000410000 */
[----:B------:R-:W-:-:S02]  /*4240*/  FFMA.FTZ R63, R147, R63, R66 ;  /* 0x0000003f933f7223 */ /* 0x000fc40000010042 */
[----:B------:R-:W-:Y:S02]  /*4250*/  FADD.FTZ R64, R203, R64 ;  /* 0x00000040cb407221 */ /* 0x000fe40000010000 */
[CC--:B------:R-:W-:Y:S02]  /*4260*/  FFMA.FTZ R68, R151.reuse, R65.reuse, R62 ;  /* 0x0000004197447223 */ /* 0x0c0fe4000001003e */
[----:B------:R-:W-:Y:S02]  /*4270*/  FMUL.FTZ R62, R150, -R65 ;  /* 0x80000041963e7220 */ /* 0x000fe40000410000 */
[----:B------:R-:W-:Y:S02]  /*4280*/  FADD.FTZ R63, -R204, R63 ;  /* 0x0000003fcc3f7221 */ /* 0x000fe40000010100 */
[----:B------:R-:W-:Y:S02]  /*4290*/  FMUL.FTZ R66, R148, -R64 ;  /* 0x8000004094427220 */ /* 0x000fe40000410000 */
[----:B------:R-:W-:-:S02]  /*42a0*/  FFMA.FTZ R67, R151, R67, -R62 ;  /* 0x0000004397437223 */ /* 0x000fc4000001083e */
[-C--:B------:R-:W-:Y:S02]  /*42b0*/  FMUL.FTZ R62, R148, -R63.reuse ;  /* 0x8000003f943e7220 */ /* 0x080fe40000410000 */
[C---:B------:R-:W-:Y:S02]  /*42c0*/  FFMA.FTZ R63, R149.reuse, R63, R66 ;  /* 0x0000003f953f7223 */ /* 0x040fe40000010042 */
[----:B------:R-:W-:Y:S02]  /*42d0*/  FMUL.FTZ R66, R152, -R68 ;  /* 0x8000004498427220 */ /* 0x000fe40000410000 */
[----:B------:R-:W-:Y:S02]  /*42e0*/  FFMA.FTZ R62, R149, R64, -R62 ;  /* 0x00000040953e7223 */ /* 0x000fe4000001083e */
[----:B------:R-:W-:Y:S02]  /*42f0*/  FADD.FTZ R63, -R202, R63 ;  /* 0x0000003fca3f7221 */ /* 0x000fe40000010100 */
[----:B------:R-:W-:-:S02]  /*4300*/  FFMA.FTZ R65, R153, R67, -R66 ;  /* 0x0000004399417223 */ /* 0x000fc40000010842 */
[----:B------:R-:W-:Y:S02]  /*4310*/  FADD.FTZ R62, R201, R62 ;  /* 0x0000003ec93e7221 */ /* 0x000fe40000010000 */
[----:B------:R-:W-:Y:S02]  /*4320*/  FMUL.FTZ R67, R152, -R67 ;  /* 0x8000004398437220 */ /* 0x000fe40000410000 */
[C---:B------:R-:W-:Y:S02]  /*4330*/  FMUL.FTZ R64, R150.reuse, -R63 ;  /* 0x8000003f96407220 */ /* 0x040fe40000410000 */
[----:B------:R-:W-:Y:S02]  /*4340*/  FMUL.FTZ R66, R150, -R62 ;  /* 0x8000003e96427220 */ /* 0x000fe40000410000 */
[----:B------:R-:W-:Y:S02]  /*4350*/  FFMA.FTZ R67, R153, R68, R67 ;  /* 0x0000004499437223 */ /* 0x000fe40000010043 */
[----:B------:R-:W-:-:S02]  /*4360*/  FFMA.FTZ R64, R151, R62, -R64 ;  /* 0x0000003e97407223 */ /* 0x000fc40000010840 */
[C---:B------:R-:W-:Y:S02]  /*4370*/  FMUL.FTZ R62, R154.reuse, -R65 ;  /* 0x800000419a3e7220 */ /* 0x040fe40000410000 */
[----:B------:R-:W-:Y:S02]  /*4380*/  FFMA.FTZ R63, R151, R63, R66 ;  /* 0x0000003f973f7223 */ /* 0x000fe40000010042 */
[-C--:B------:R-:W-:Y:S02]  /*4390*/  FMUL.FTZ R66, R154, -R67.reuse ;  /* 0x800000439a427220 */ /* 0x080fe40000410000 */
[----:B------:R-:W-:Y:S02]  /*43a0*/  FFMA.FTZ R67, R155, R67, R62 ;  /* 0x000000439b437223 */ /* 0x000fe4000001003e */
[C---:B0-----:R-:W-:Y:S02]  /*43b0*/  FMUL.FTZ R62, R129.reuse, R60 ;  /* 0x0000003c813e7220 */ /* 0x041fe40000410000 */
[----:B------:R-:W-:-:S02]  /*43c0*/  FMUL.FTZ R129, R129, R61 ;  /* 0x0000003d81817220 */ /* 0x000fc40000410000 */
[----:B------:R-:W-:Y:S02]  /*43d0*/  FFMA.FTZ R66, R155, R65, -R66 ;  /* 0x000000419b427223 */ /* 0x000fe40000010842 */
[----:B------:R-:W-:Y:S02]  /*43e0*/  FFMA.FTZ R61, R128, R61, R62 ;  /* 0x0000003d803d7223 */ /* 0x000fe4000001003e */
[C---:B------:R-:W-:Y:S02]  /*43f0*/  FMUL.FTZ R62, R156.reuse, -R67 ;  /* 0x800000439c3e7220 */ /* 0x040fe40000410000 */
[-C--:B------:R-:W-:Y:S02]  /*4400*/  FMUL.FTZ R68, R156, -R66.reuse ;  /* 0x800000429c447220 */ /* 0x080fe40000410000 */
[----:B------:R-:W-:Y:S02]  /*4410*/  FFMA.FTZ R66, R157, R66, -R62 ;  /* 0x000000429d427223 */ /* 0x000fe4000001083e */
[----:B------:R-:W-:Y:S01]  /*4420*/  FFMA.FTZ R129, R128, R60, -R129 ;  /* 0x0000003c80817223 */ /* 0x000fe20000010881 */
[----:B------:R-:W-:Y:S01]  /*4430*/  SHF.L.U32 R128, R125, 0x4, RZ ;  /* 0x000000047d807819 */ /* 0x000fe200000006ff */
        /* <DEDUP_REMOVED lines=8> */
[----:B------:R-:W-:Y:S02]  /*44c0*/  FFMA.FTZ R68, R157, R67, R68 ;  /* 0x000000439d447223 */ /* 0x000fe40000010044 */
[----:B------:R-:W-:Y:S02]  /*44d0*/  FFMA.FTZ R64, R153, R64, -R60 ;  /* 0x0000004099407223 */ /* 0x000fe4000001083c */
[C---:B------:R-:W-:Y:S02]  /*44e0*/  FFMA.FTZ R60, R142.reuse, R182, -R61 ;  /* 0x000000b68e3c7223 */ /* 0x040fe4000001083d */
[----:B------:R-:W-:Y:S02]  /*44f0*/  FFMA.FTZ R63, R142, R180, R63 ;  /* 0x000000b48e3f7223 */ /* 0x000fe4000001003f */
[----:B------:R-:W-:-:S02]  /*4500*/  FMUL.FTZ R61, R158, -R68 ;  /* 0x800000449e3d7220 */ /* 0x000fc40000410000 */
[----:B------:R-:W-:Y:S02]  /*4510*/  FADD.FTZ R183, R183, R60 ;  /* 0x0000003cb7b77221 */ /* 0x000fe40000010000 */
[----:B------:R-:W-:Y:S02]  /*4520*/  FFMA.FTZ R65, R153, R62, R65 ;  /* 0x0000003e99417223 */ /* 0x000fe40000010041 */
[----:B------:R-:W-:Y:S02]  /*4530*/  FADD.FTZ R184, R184, R63 ;  /* 0x0000003fb8b87221 */ /* 0x000fe40000010000 */
[-C--:B------:R-:W-:Y:S02]  /*4540*/  FMUL.FTZ R62, R158, -R66.reuse ;  /* 0x800000429e3e7220 */ /* 0x080fe40000410000 */
[----:B------:R-:W-:Y:S02]  /*4550*/  FFMA.FTZ R63, R159, R66, -R61 ;  /* 0x000000429f3f7223 */ /* 0x000fe4000001083d */
[----:B------:R-:W-:-:S02]  /*4560*/  FMUL.FTZ R61, R139, R183 ;  /* 0x000000b78b3d7220 */ /* 0x000fc40000410000 */
[----:B------:R-:W-:Y:S02]  /*4570*/  FMUL.FTZ R60, R139, R184 ;  /* 0x000000b88b3c7220 */ /* 0x000fe40000410000 */
[----:B------:R-:W-:Y:S02]  /*4580*/  FFMA.FTZ R68, R159, R68, R62 ;  /* 0x000000449f447223 */ /* 0x000fe4000001003e */
[C---:B------:R-:W-:Y:S02]  /*4590*/  FFMA.FTZ R62, R140.reuse, R184, R61 ;  /* 0x000000b88c3e7223 */ /* 0x040fe4000001003d */
[----:B------:R-:W-:Y:S02]  /*45a0*/  FFMA.FTZ R61, R140, R183, -R60 ;  /* 0x000000b78c3d7223 */ /* 0x000fe4000001083c */
[----:B------:R-:W-:Y:S02]  /*45b0*/  FADD.FTZ R65, -R198, R65 ;  /* 0x00000041c6417221 */ /* 0x000fe40000010100 */
[----:B------:R-:W-:-:S02]  /*45c0*/  FADD.FTZ R187, R187, R62 ;  /* 0x0000003ebbbb7221 */ /* 0x000fc40000010000 */
[----:B------:R-:W-:Y:S02]  /*45d0*/  FADD.FTZ R64, R197, R64 ;  /* 0x00000040c5407221 */ /* 0x000fe40000010000 */
[----:B------:R-:W-:Y:S02]  /*45e0*/  FADD.FTZ R188, R188, R61 ;  /* 0x0000003dbcbc7221 */ /* 0x000fe40000010000 */
[C---:B------:R-:W-:Y:S02]  /*45f0*/  FMUL.FTZ R60, R154.reuse, -R65 ;  /* 0x800000419a3c7220 */ /* 0x040fe40000410000 */
[C---:B------:R-:W-:Y:S02]  /*4600*/  FMUL.FTZ R61, R137.reuse, R187 ;  /* 0x000000bb893d7220 */ /* 0x040fe40000410000 */
[----:B------:R-:W-:Y:S02]  /*4610*/  FMUL.FTZ R66, R154, -R64 ;  /* 0x800000409a427220 */ /* 0x000fe40000410000 */
[----:B------:R-:W-:-:S02]  /*4620*/  FMUL.FTZ R62, R137, R188 ;  /* 0x000000bc893e7220 */ /* 0x000fc40000410000 */
[----:B------:R-:W-:Y:S02]  /*4630*/  FFMA.FTZ R64, R155, R64, -R60 ;  /* 0x000000409b407223 */ /* 0x000fe4000001083c */
[C---:B------:R-:W-:Y:S02]  /*4640*/  FMUL.FTZ R67, R127.reuse, -R63 ;  /* 0x8000003f7f437220 */ /* 0x040fe40000410000 */
[C---:B------:R-:W-:Y:S02]  /*4650*/  FFMA.FTZ R60, R138.reuse, R188, -R61 ;  /* 0x000000bc8a3c7223 */ /* 0x040fe4000001083d */
[----:B------:R-:W-:Y:S02]  /*4660*/  FFMA.FTZ R61, R138, R187, R62 ;  /* 0x000000bb8a3d7223 */ /* 0x000fe4000001003e */
[-C--:B------:R-:W-:Y:S02]  /*4670*/  FMUL.FTZ R62, R127, -R68.reuse ;  /* 0x800000447f3e7220 */ /* 0x080fe40000410000 */
[----:B------:R-:W-:-:S02]  /*4680*/  FFMA.FTZ R67, R130, R68, R67 ;  /* 0x0000004482437223 */ /* 0x000fc40000010043 */
[----:B------:R-:W-:Y:S02]  /*4690*/  FADD.FTZ R185, R185, R60 ;  /* 0x0000003cb9b97221 */ /* 0x000fe40000010000 */
[----:B------:R-:W-:Y:S02]  /*46a0*/  FFMA.FTZ R62, R130, R63, -R62 ;  /* 0x0000003f823e7223 */ /* 0x000fe4000001083e */
[----:B------:R-:W-:Y:S02]  /*46b0*/  FMUL.FTZ R69, R131, -R67 ;  /* 0x8000004383457220 */ /* 0x000fe40000410000 */
[----:B------:R-:W-:Y:S02]  /*46c0*/  FADD.FTZ R186, R186, R61 ;  /* 0x0000003dbaba7221 */ /* 0x000fe40000010000 */
[----:B------:R-:W-:Y:S02]  /*46d0*/  FMUL.FTZ R63, R135, R185 ;  /* 0x000000b9873f7220 */ /* 0x000fe40000410000 */
[----:B------:R-:W-:-:S02]  /*46e0*/  FFMA.FTZ R65, R155, R65, R66 ;  /* 0x000000419b417223 */ /* 0x000fc40000010042 */
[-C--:B------:R-:W-:Y:S02]  /*46f0*/  FMUL.FTZ R66, R131, -R62.reuse ;  /* 0x8000003e83427220 */ /* 0x080fe40000410000 */
[----:B------:R-:W-:Y:S02]  /*4700*/  FFMA.FTZ R60, R132, R62, -R69 ;  /* 0x0000003e843c7223 */ /* 0x000fe40000010845 */
[-C--:B------:R-:W-:Y:S02]  /*4710*/  FMUL.FTZ R61, R135, R186.reuse ;  /* 0x000000ba873d7220 */ /* 0x080fe40000410000 */
[----:B------:R-:W-:Y:S02]  /*4720*/  FFMA.FTZ R62, R136, R186, R63 ;  /* 0x000000ba883e7223 */ /* 0x000fe4000001003f */
[----:B------:R-:W-:Y:S02]  /*4730*/  FADD.FTZ R65, -R196, R65 ;  /* 0x00000041c4417221 */ /* 0x000fe40000010100 */
[----:B------:R-:W-:-:S02]  /*4740*/  FFMA.FTZ R63, R136, R185, -R61 ;  /* 0x000000b9883f7223 */ /* 0x000fc4000001083d */
[----:B------:R-:W-:Y:S02]  /*4750*/  FADD.FTZ R189, R189, R62 ;  /* 0x0000003ebdbd7221 */ /* 0x000fe40000010000 */
[----:B------:R-:W-:Y:S02]  /*4760*/  FFMA.FTZ R61, R132, R67, R66 ;  /* 0x00000043843d7223 */ /* 0x000fe40000010042 */
[----:B------:R-:W-:Y:S02]  /*4770*/  FADD.FTZ R62, R195, R64 ;  /* 0x00000040c33e7221 */ /* 0x000fe40000010000 */
[----:B------:R-:W-:Y:S02]  /*4780*/  FMUL.FTZ R66, R156, -R65 ;  /* 0x800000419c427220 */ /* 0x000fe40000410000 */
[----:B------:R-:W-:Y:S02]  /*4790*/  FADD.FTZ R190, R190, R63 ;  /* 0x0000003fbebe7221 */ /* 0x000fe40000010000 */
[----:B------:R-:W-:-:S02]  /*47a0*/  FMUL.FTZ R63, R133, R189 ;  /* 0x000000bd853f7220 */ /* 0x000fc40000410000 */
[-C--:B------:R-:W-:Y:S02]  /*47b0*/  FMUL.FTZ R68, R156, -R62.reuse ;  /* 0x8000003e9c447220 */ /* 0x080fe40000410000 */
[----:B------:R-:W-:Y:S02]  /*47c0*/  FFMA.FTZ R66, R157, R62, -R66 ;  /* 0x0000003e9d427223 */ /* 0x000fe40000010842 */
[-C--:B------:R-:W-:Y:S02]  /*47d0*/  FMUL.FTZ R64, R133, R190.reuse ;  /* 0x000000be85407220 */ /* 0x080fe40000410000 */
[----:B------:R-:W-:Y:S02]  /*47e0*/  FFMA.FTZ R62, R134, R190, -R63 ;  /* 0x000000be863e7223 */ /* 0x000fe4000001083f */
[----:B------:R-:W-:Y:S02]  /*47f0*/  FFMA.FTZ R65, R157, R65, R68 ;  /* 0x000000419d417223 */ /* 0x000fe40000010044 */
[----:B------:R-:W-:-:S02]  /*4800*/  FADD.FTZ R66, R95, R66 ;  /* 0x000000425f427221 */ /* 0x000fc40000010000 */
[----:B------:R-:W-:Y:S02]  /*4810*/  FFMA.FTZ R63, R134, R189, R64 ;  /* 0x000000bd863f7223 */ /* 0x000fe40000010040 */
[----:B------:R-:W-:Y:S02]  /*4820*/  FADD.FTZ R193, R193, R62 ;  /* 0x0000003ec1c17221 */ /* 0x000fe40000010000 */
[----:B------:R-:W-:Y:S02]  /*4830*/  FADD.FTZ R65, -R194, R65 ;  /* 0x00000041c2417221 */ /* 0x000fe40000010100 */
[----:B------:R-:W-:Y:S02]  /*4840*/  FMUL.FTZ R68, R158, -R66 ;  /* 0x800000429e447220 */ /* 0x000fe40000410000 */
[----:B------:R-:W-:Y:S02]  /*4850*/  FADD.FTZ R192, R192, R63 ;  /* 0x0000003fc0c07221 */ /* 0x000fe40000010000 */
[----:B------:R-:W-:-:S02]  /*4860*/  FMUL.FTZ R63, R131, R193 ;  /* 0x000000c1833f7220 */ /* 0x000fc40000410000 */
[-C--:B------:R-:W-:Y:S02]  /*4870*/  FMUL.FTZ R64, R158, -R65.reuse ;  /* 0x800000419e407220 */ /* 0x080fe40000410000 */
[----:B------:R-:W-:Y:S02]  /*4880*/  FFMA.FTZ R65, R159, R65, R68 ;  /* 0x000000419f417223 */ /* 0x000fe40000010044 */
[-C--:B------:R-:W-:Y:S02]  /*4890*/  FMUL.FTZ R62, R131, R192.reuse ;  /* 0x000000c0833e7220 */ /* 0x080fe40000410000 */
[----:B------:R-:W-:Y:S02]  /*48a0*/  FFMA.FTZ R63, R132, R192, R63 ;  /* 0x000000c0843f7223 */ /* 0x000fe4000001003f */
[----:B------:R-:W-:Y:S02]  /*48b0*/  FFMA.FTZ R64, R159, R66, -R64 ;  /* 0x000000429f407223 */ /* 0x000fe40000010840 */
[----:B------:R-:W-:-:S02]  /*48c0*/  FADD.FTZ R65, -R94, R65 ;  /* 0x000000415e417221 */ /* 0x000fc40000010100 */
[----:B------:R-:W-:Y:S02]  /*48d0*/  FFMA.FTZ R62, R132, R193, -R62 ;  /* 0x000000c1843e7223 */ /* 0x000fe4000001083e */
[----:B------:R-:W-:Y:S02]  /*48e0*/  FADD.FTZ R216, R216, R63 ;  /* 0x0000003fd8d87221 */ /* 0x000fe40000010000 */
[----:B------:R-:W-:Y:S02]  /*48f0*/  FADD.FTZ R64, R93, R64 ;  /* 0x000000405d407221 */ /* 0x000fe40000010000 */
[----:B------:R-:W-:Y:S02]  /*4900*/  FMUL.FTZ R67, R127, -R65 ;  /* 0x800000417f437220 */ /* 0x000fe40000410000 */
[----:B------:R-:W-:Y:S02]  /*4910*/  FADD.FTZ R217, R217, R62 ;  /* 0x0000003ed9d97221 */ /* 0x000fe40000010000 */
[----:B------:R-:W-:-:S02]  /*4920*/  FMUL.FTZ R62, R127, R216 ;  /* 0x000000d87f3e7220 */ /* 0x000fc40000410000 */
[CC--:B------:R-:W-:Y:S02]  /*4930*/  FMUL.FTZ R66, R127.reuse, -R64.reuse ;  /* 0x800000407f427220 */ /* 0x0c0fe40000410000 */
[C---:B------:R-:W-:Y:S02]  /*4940*/  FFMA.FTZ R64, R130.reuse, R64, -R67 ;  /* 0x0000004082407223 */ /* 0x040fe40000010843 */
[-C--:B------:R-:W-:Y:S02]  /*4950*/  FMUL.FTZ R63, R127, R217.reuse ;  /* 0x000000d97f3f7220 */ /* 0x080fe40000410000 */
[C---:B------:R-:W-:Y:S02]  /*4960*/  FFMA.FTZ R62, R130.reuse, R217, -R62 ;  /* 0x000000d9823e7223 */ /* 0x040fe4000001083e */
        /* <DEDUP_REMOVED lines=27> */
[----:B------:R-:W-:Y:S02]  /*4b20*/  FMUL.FTZ R65, R133, -R61 ;  /* 0x8000003d85417220 */ /* 0x000fe40000410000 */
[----:B------:R-:W-:Y:S02]  /*4b30*/  FADD.FTZ R231, R231, R62 ;  /* 0x0000003ee7e77221 */ /* 0x000fe40000010000 */
[----:B------:R-:W-:Y:S02]  /*4b40*/  FADD.FTZ R67, -R88, R67 ;  /* 0x0000004358437221 */ /* 0x000fe40000010100 */
[----:B------:R-:W-:Y:S02]  /*4b50*/  FMUL.FTZ R66, R135, -R64 ;  /* 0x8000004087427220 */ /* 0x000fe40000410000 */
[----:B------:R-:W-:-:S02]  /*4b60*/  FADD.FTZ R230, R230, R63 ;  /* 0x0000003fe6e67221 */ /* 0x000fc40000010000 */
[-C--:B------:R-:W-:Y:S02]  /*4b70*/  FFMA.FTZ R65, R134, R60.reuse, -R65 ;  /* 0x0000003c86417223 */ /* 0x080fe40000010841 */
[----:B------:R-:W-:Y:S02]  /*4b80*/  FMUL.FTZ R62, R133, -R60 ;  /* 0x8000003c853e7220 */ /* 0x000fe40000410000 */
[----:B------:R-:W-:Y:S02]  /*4b90*/  FMUL.FTZ R63, R135, -R67 ;  /* 0x80000043873f7220 */ /* 0x000fe40000410000 */
[----:B------:R-:W-:Y:S02]  /*4ba0*/  FMUL.FTZ R60, R154, R231 ;  /* 0x000000e79a3c7220 */ /* 0x000fe40000410000 */
[----:B------:R-:W-:Y:S02]  /*4bb0*/  FFMA.FTZ R67, R136, R67, R66 ;  /* 0x0000004388437223 */ /* 0x000fe40000010042 */
[----:B------:R-:W-:-:S02]  /*4bc0*/  FFMA.FTZ R62, R134, R61, R62 ;  /* 0x0000003d863e7223 */ /* 0x000fc4000001003e */
[----:B------:R-:W-:Y:S02]  /*4bd0*/  FFMA.FTZ R61, R155, R230, R60 ;  /* 0x000000e69b3d7223 */ /* 0x000fe4000001003c */
[----:B------:R-:W-:Y:S02]  /*4be0*/  FFMA.FTZ R64, R136, R64, -R63 ;  /* 0x0000004088407223 */ /* 0x000fe4000001083f */
[----:B------:R-:W-:Y:S02]  /*4bf0*/  FADD.FTZ R67, -R86, R67 ;  /* 0x0000004356437221 */ /* 0x000fe40000010100 */
[----:B------:R-:W-:Y:S02]  /*4c00*/  FMUL.FTZ R60, R154, R230 ;  /* 0x000000e69a3c7220 */ /* 0x000fe40000410000 */
[----:B------:R-:W-:Y:S02]  /*4c10*/  FADD.FTZ R234, R234, R61 ;  /* 0x0000003deaea7221 */ /* 0x000fe40000010000 */
[----:B------:R-:W-:-:S02]  /*4c20*/  FADD.FTZ R64, R85, R64 ;  /* 0x0000004055407221 */ /* 0x000fc40000010000 */
[----:B------:R-:W-:Y:S02]  /*4c30*/  FMUL.FTZ R61, R137, -R67 ;  /* 0x80000043893d7220 */ /* 0x000fe40000410000 */
[----:B------:R-:W-:Y:S02]  /*4c40*/  FMUL.FTZ R63, R135, -R62 ;  /* 0x8000003e873f7220 */ /* 0x000fe40000410000 */
[----:B------:R-:W-:Y:S02]  /*4c50*/  FFMA.FTZ R60, R155, R231, -R60 ;  /* 0x000000e79b3c7223 */ /* 0x000fe4000001083c */
[-C--:B------:R-:W-:Y:S02]  /*4c60*/  FFMA.FTZ R66, R138, R64.reuse, -R61 ;  /* 0x000000408a427223 */ /* 0x080fe4000001083d */
[----:B------:R-:W-:Y:S02]  /*4c70*/  FMUL.FTZ R64, R137, -R64 ;  /* 0x8000004089407220 */ /* 0x000fe40000410000 */
[----:B------:R-:W-:-:S02]  /*4c80*/  FFMA.FTZ R63, R136, R65, -R63 ;  /* 0x00000041883f7223 */ /* 0x000fc4000001083f */
[----:B------:R-:W-:Y:S02]  /*4c90*/  FADD.FTZ R235, R235, R60 ;  /* 0x0000003cebeb7221 */ /* 0x000fe40000010000 */
[----:B------:R-:W-:Y:S02]  /*4ca0*/  FMUL.FTZ R65, R135, -R65 ;  /* 0x8000004187417220 */ /* 0x000fe40000410000 */
[----:B------:R-:W-:Y:S02]  /*4cb0*/  FMUL.FTZ R60, R152, R234 ;  /* 0x000000ea983c7220 */ /* 0x000fe40000410000 */
[----:B------:R-:W-:Y:S02]  /*4cc0*/  FFMA.FTZ R67, R138, R67, R64 ;  /* 0x000000438a437223 */ /* 0x000fe40000010040 */
[----:B------:R-:W-:Y:S02]  /*4cd0*/  FMUL.FTZ R61, R152, R235 ;  /* 0x000000eb983d7220 */ /* 0x000fe40000410000 */
[----:B------:R-:W-:-:S02]  /*4ce0*/  FFMA.FTZ R65, R136, R62, R65 ;  /* 0x0000003e88417223 */ /* 0x000fc40000010041 */
[C---:B------:R-:W-:Y:S02]  /*4cf0*/  FFMA.FTZ R60, R153.reuse, R235, -R60 ;  /* 0x000000eb993c7223 */ /* 0x040fe4000001083c */
[----:B------:R-:W-:Y:S02]  /*4d00*/  FADD.FTZ R67, -R84, R67 ;  /* 0x0000004354437221 */ /* 0x000fe40000010100 */
[----:B------:R-:W-:Y:S02]  /*4d10*/  FFMA.FTZ R61, R153, R234, R61 ;  /* 0x000000ea993d7223 */ /* 0x000fe4000001003d */
[----:B------:R-:W-:Y:S02]  /*4d20*/  FMUL.FTZ R62, R137, -R65 ;  /* 0x80000041893e7220 */ /* 0x000fe40000410000 */
[----:B------:R-:W-:Y:S02]  /*4d30*/  FADD.FTZ R233, R233, R60 ;  /* 0x0000003ce9e97221 */ /* 0x000fe40000010000 */
[----:B------:R-:W-:-:S02]  /*4d40*/  FADD.FTZ R66, R207, R66 ;  /* 0x00000042cf427221 */ /* 0x000fc40000010000 */
[----:B------:R-:W-:Y:S02]  /*4d50*/  FMUL.FTZ R69, R139, -R67 ;  /* 0x800000438b457220 */ /* 0x000fe40000410000 */
[----:B------:R-:W-:Y:S02]  /*4d60*/  FADD.FTZ R232, R232, R61 ;  /* 0x0000003de8e87221 */ /* 0x000fe40000010000 */
[----:B------:R-:W-:Y:S02]  /*4d70*/  FFMA.FTZ R62, R138, R63, -R62 ;  /* 0x0000003f8a3e7223 */ /* 0x000fe4000001083e */
[----:B------:R-:W-:Y:S02]  /*4d80*/  FMUL.FTZ R61, R150, R233 ;  /* 0x000000e9963d7220 */ /* 0x000fe40000410000 */
[----:B------:R-:W-:Y:S02]  /*4d90*/  FMUL.FTZ R63, R137, -R63 ;  /* 0x8000003f893f7220 */ /* 0x000fe40000410000 */
[----:B------:R-:W-:-:S02]  /*4da0*/  FFMA.FTZ R68, R140, R66, -R69 ;  /* 0x000000428c447223 */ /* 0x000fc40000010845 */
[----:B------:R-:W-:Y:S02]  /*4db0*/  FMUL.FTZ R66, R139, -R66 ;  /* 0x800000428b427220 */ /* 0x000fe40000410000 */
[-C--:B------:R-:W-:Y:S02]  /*4dc0*/  FMUL.FTZ R60, R150, R232.reuse ;  /* 0x000000e8963c7220 */ /* 0x080fe40000410000 */
[----:B------:R-:W-:Y:S02]  /*4dd0*/  FFMA.FTZ R61, R151, R232, R61 ;  /* 0x000000e8973d7223 */ /* 0x000fe4000001003d */
[----:B------:R-:W-:Y:S02]  /*4de0*/  FFMA.FTZ R63, R138, R65, R63 ;  /* 0x000000418a3f7223 */ /* 0x000fe4000001003f */
[----:B------:R-:W-:Y:S02]  /*4df0*/  FFMA.FTZ R66, R140, R67, R66 ;  /* 0x000000438c427223 */ /* 0x000fe40000010042 */
[----:B------:R-:W-:-:S02]  /*4e00*/  FADD.FTZ R68, R211, R68 ;  /* 0x00000044d3447221 */ /* 0x000fc40000010000 */
[----:B------:R-:W-:Y:S02]  /*4e10*/  FFMA.FTZ R60, R151, R233, -R60 ;  /* 0x000000e9973c7223 */ /* 0x000fe4000001083c */
[----:B------:R-:W-:Y:S02]  /*4e20*/  FADD.FTZ R236, R236, R61 ;  /* 0x0000003decec7221 */ /* 0x000fe40000010000 */
[----:B------:R-:W-:Y:S02]  /*4e30*/  FMUL.FTZ R65, R139, -R63 ;  /* 0x8000003f8b417220 */ /* 0x000fe40000410000 */
[----:B------:R-:W-:Y:S02]  /*4e40*/  FADD.FTZ R66, -R209, R66 ;  /* 0x00000042d1427221 */ /* 0x000fe40000010100 */
[----:B------:R-:W-:Y:S02]  /*4e50*/  FMUL.FTZ R67, R141, -R68 ;  /* 0x800000448d437220 */ /* 0x000fe40000410000 */
[----:B------:R-:W-:-:S02]  /*4e60*/  FADD.FTZ R237, R237, R60 ;  /* 0x0000003ceded7221 */ /* 0x000fc40000010000 */
[----:B------:R-:W-:Y:S02]  /*4e70*/  FMUL.FTZ R60, R148, R236 ;  /* 0x000000ec943c7220 */ /* 0x000fe40000410000 */
[----:B------:R-:W-:Y:S02]  /*4e80*/  FFMA.FTZ R64, R140, R62, -R65 ;  /* 0x0000003e8c407223 */ /* 0x000fe40000010841 */
[-C--:B------:R-:W-:Y:S02]  /*4e90*/  FMUL.FTZ R65, R141, -R66.reuse ;  /* 0x800000428d417220 */ /* 0x080fe40000410000 */
[----:B------:R-:W-:Y:S02]  /*4ea0*/  FFMA.FTZ R69, R142, R66, R67 ;  /* 0x000000428e457223 */ /* 0x000fe40000010043 */
[----:B------:R-:W-:Y:S02]  /*4eb0*/  FMUL.FTZ R66, R148, R237 ;  /* 0x000000ed94427220 */ /* 0x000fe40000410000 */
[----:B------:R-:W-:-:S02]  /*4ec0*/  FMUL.FTZ R62, R139, -R62 ;  /* 0x8000003e8b3e7220 */ /* 0x000fc40000410000 */
[C---:B------:R-:W-:Y:S01]  /*4ed0*/  FFMA.FTZ R61, R149.reuse, R237, -R60 ;  /* 0x000000ed953d7223 */ /* 0x040fe2000001083c */
[----:B------:R-:W-:Y:S01]  /*4ee0*/  MOV R60, 0x3f800000 ;  /* 0x3f800000003c7802 */ /* 0x000fe20000000f00 */
[----:B------:R-:W-:Y:S02]  /*4ef0*/  FFMA.FTZ R70, R142, R68, -R65 ;  /* 0x000000448e467223 */ /* 0x000fe40000010841 */
[----:B------:R-:W-:Y:S02]  /*4f00*/  FFMA.FTZ R68, R149, R236, R66 ;  /* 0x000000ec95447223 */ /* 0x000fe40000010042 */
[----:B------:R-:W-:Y:S02]  /*4f10*/  FFMA.FTZ R63, R140, R63, R62 ;  /* 0x0000003f8c3f7223 */ /* 0x000fe4000001003e */
[----:B------:R-:W-:Y:S01]  /*4f20*/  FADD.FTZ R238, R238, R61 ;  /* 0x0000003deeee7221 */ /* 0x000fe20000010000 */
[----:B------:R-:W-:Y:S01]  /*4f30*/  HFMA2.MMA R61, -RZ, RZ, 0, 0 ;  /* 0x00000000ff3d7435 */ /* 0x000fe200000001ff */
[----:B------:R-:W-:-:S02]  /*4f40*/  FMUL.FTZ R65, R141, -R64 ;  /* 0x800000408d417220 */ /* 0x000fc40000410000 */
[----:B------:R-:W-:Y:S02]  /*4f50*/  FADD.FTZ R191, R191, R68 ;  /* 0x00000044bfbf7221 */ /* 0x000fe40000010000 */
[-C--:B------:R-:W-:Y:S02]  /*4f60*/  FFMA.FTZ R65, R142, R63.reuse, R65 ;  /* 0x0000003f8e417223 */ /* 0x080fe40000010041 */
[----:B------:R-:W-:Y:S02]  /*4f70*/  FMUL.FTZ R67, R141, -R63 ;  /* 0x8000003f8d437220 */ /* 0x000fe40000410000 */
[----:B------:R-:W-:Y:S01]  /*4f80*/  CS2R R62, SRZ ;  /* 0x00000000003e7805 */ /* 0x000fe2000001ff00 */
[----:B------:R-:W-:Y:S02]  /*4f90*/  FADD.FTZ R66, R213, R70 ;  /* 0x00000046d5427221 */ /* 0x000fe40000010000 */
[C---:B------:R-:W-:Y:S02]  /*4fa0*/  FMUL.FTZ R70, R146.reuse, R238 ;  /* 0x000000ee92467220 */ /* 0x040fe40000410000 */
[----:B------:R-:W-:Y:S01]  /*4fb0*/  FMUL.FTZ R68, R146, R191 ;  /* 0x000000bf92447220 */ /* 0x000fe20000410000 */
[----:B------:R0:W1:Y:S01]  /*4fc0*/  @!P0 LDS.128 R60, [R128+0x7d60] ;  /* 0x007d6000803c8984 */ /* 0x0000620000000c00 */
[----:B------:R-:W-:Y:S01]  /*4fd0*/  FFMA.FTZ R64, R142, R64, -R67 ;  /* 0x000000408e407223 */ /* 0x000fe20000010843 */
[----:B------:R-:W-:Y:S01]  /*4fe0*/  ISETP.GT.U32.AND P0, PT, R9, 0x1f, PT ;  /* 0x0000001f0900780c */ /* 0x000fe20003f04070 */
[----:B------:R-:W-:-:S02]  /*4ff0*/  FADD.FTZ R67, -R212, R69 ;  /* 0x00000045d4437221 */ /* 0x000fc40000010100 */
[C---:B------:R-:W-:Y:S02]  /*5000*/  FFMA.FTZ R69, R147.reuse, R191, R70 ;  /* 0x000000bf93457223 */ /* 0x040fe40000010046 */
[----:B------:R-:W-:Y:S01]  /*5010*/  FFMA.FTZ R68, R147, R238, -R68 ;  /* 0x000000ee93447223 */ /* 0x000fe20000010844 */
[----:B------:R0:W-:Y:S01]  /*5020*/  STS.128 [R9.X16+0x6760], R64 ;  /* 0x0067604009007388 */ /* 0x0001e2000000cc00 */
[----:B------:R-:W-:Y:S02]  /*5030*/  FADD.FTZ R214, R214, R69 ;  /* 0x00000045d6d67221 */ /* 0x000fe40000010000 */
[----:B------:R-:W-:Y:S02]  /*5040*/  FADD.FTZ R240, R215, R68 ;  /* 0x00000044d7f07221 */ /* 0x000fe40000010000 */
[C---:B------:R-:W-:Y:S02]  /*5050*/  FMUL.FTZ R68, R143.reuse, R214 ;  /* 0x000000d68f447220 */ /* 0x040fe40000410000 */
[----:B------:R-:W-:-:S02]  /*5060*/  FMUL.FTZ R69, R143, R240 ;  /* 0x000000f08f457220 */ /* 0x000fc40000410000 */
[C---:B------:R-:W-:Y:S02]  /*5070*/  FFMA.FTZ R68, R145.reuse, R240, -R68 ;  /* 0x000000f091447223 */ /* 0x040fe40000010844 */
[----:B------:R-:W-:Y:S02]  /*5080*/  FFMA.FTZ R69, R145, R214, R69 ;  /* 0x000000d691457223 */ /* 0x000fe40000010045 */
[----:B------:R-:W-:Y:S02]  /*5090*/  FADD.FTZ R221, R221, R68 ;  /* 0x00000044dddd7221 */ /* 0x000fe40000010000 */
[----:B------:R-:W-:Y:S01]  /*50a0*/  FADD.FTZ R220, R220, R69 ;  /* 0x00000045dcdc7221 */ /* 0x000fe20000010000 */
[----:B------:R-:W-:Y:S06]  /*50b0*/  BAR.SYNC.DEFER_BLOCKING 0x0 ;  /* 0x0000000000007b1d */ /* 0x000fec0000010000 */
[----:B------:R-:W-:Y:S05]  /*50c0*/  @P0 BRA `(.L_x_7558) ;  /* 0x00000af000000947 */ /* 0x000fea0003800000 */
[----:B0-----:R-:W-:-:S05]  /*50d0*/  SHF.L.U32 R129, R9, 0x5, RZ ;  /* 0x0000000509817819 */ /* 0x001fca00000006ff */
[----:B------:R-:W-:Y:S04]  /*50e0*/  LDS.128 R64, [R129+0x6760] ;  /* 0x0067600081407984 */ /* 0x000fe80000000c00 */
[----:B------:R-:W0:Y:S02]  /*50f0*/  LDS.128 R68, [R129+0x6770] ;  /* 0x0067700081447984 */ /* 0x000e240000000c00 */
[----:B0-----:R-:W-:-:S04]  /*5100*/  FMUL.FTZ R215, R65, R71 ;  /* 0x0000004741d77220 */ /* 0x001fc80000410000 */
[CC--:B------:R-:W-:Y:S02]  /*5110*/  FFMA.FTZ R241, R64.reuse, R70.reuse, -R215 ;  /* 0x0000004640f17223 */ /* 0x0c0fe400000108d7 */
[C---:B------:R-:W-:Y:S02]  /*5120*/  FMUL.FTZ R70, R65.reuse, R70 ;  /* 0x0000004641467220 */ /* 0x040fe40000410000 */
[CC--:B------:R-:W-:Y:S02]  /*5130*/  FMUL.FTZ R215, R65.reuse, R69.reuse ;  /* 0x0000004541d77220 */ /* 0x0c0fe40000410000 */
[-C--:B------:R-:W-:Y:S02]  /*5140*/  FMUL.FTZ R65, R65, R68.reuse ;  /* 0x0000004441417220 */ /* 0x080fe40000410000 */
[C---:B------:R-:W-:Y:S02]  /*5150*/  FFMA.FTZ R239, R64.reuse, R68, -R215 ;  /* 0x0000004440ef7223 */ /* 0x040fe400000108d7 */
[----:B------:R-:W-:-:S02]  /*5160*/  FFMA.FTZ R215, R64, R69, R65 ;  /* 0x0000004540d77223 */ /* 0x000fc40000010041 */
[----:B------:R-:W-:Y:S01]  /*5170*/  FFMA.FTZ R70, R64, R71, R70 ;  /* 0x0000004740467223 */ /* 0x000fe20000010046 */
[----:B------:R-:W-:Y:S01]  /*5180*/  LOP3.LUT R64, R9, 0x1f, RZ, 0xc0, !PT ;  /* 0x0000001f09407812 */ /* 0x000fe200078ec0ff */
[----:B------:R-:W-:Y:S02]  /*5190*/  FADD.FTZ R241, R66, R241 ;  /* 0x000000f142f17221 */ /* 0x000fe40000010000 */
[----:B------:R-:W-:Y:S01]  /*51a0*/  FADD.FTZ R247, R67, R70 ;  /* 0x0000004643f77221 */ /* 0x000fe20000010000 */
[----:B------:R-:W-:Y:S01]  /*51b0*/  ISETP.NE.AND P0, PT, R64, 0x1f, PT ;  /* 0x0000001f4000780c */ /* 0x000fe20003f05270 */
[----:B------:R-:W-:Y:S10]  /*51c0*/  BRA.DIV ~URZ, `(.L_x_7559) ;  /* 0x000067827f007947 */ /* 0x000ff4000b800000 */
[----:B------:R0:W2:Y:S02]  /*51d0*/  SHFL.DOWN PT, R70, R239, 0x1, 0x1f ;  /* 0x08201f00ef467f89 */ /* 0x0000a400000e0000 */
.L_x_7657:
[----:B------:R-:W-:Y:S05]  /*51e0*/  BRA.DIV ~URZ, `(.L_x_7560) ;  /* 0x000067e27f007947 */ /* 0x000fea000b800000 */
[----:B------:R3:W4:Y:S04]  /*51f0*/  SHFL.DOWN PT, R242, R215, 0x1, 0x1f ;  /* 0x08201f00d7f27f89 */ /* 0x00072800000e0000 */
[----:B------:R3:W0:Y:S04]  /*5200*/  SHFL.DOWN PT, R244, R241, 0x1, 0x1f ;  /* 0x08201f00f1f47f89 */ /* 0x00062800000e0000 */
[----:B------:R3:W2:Y:S02]  /*5210*/  SHFL.DOWN PT, R66, R247, 0x1, 0x1f ;  /* 0x08201f00f7427f89 */ /* 0x0006a400000e0000 */
.L_x_7658:
[----:B------:R-:W-:Y:S01]  /*5220*/  BSSY B1, `(.L_x_7561) ;  /* 0x000000d000017945 */ /* 0x000fe20003800000 */
[----:B------:R-:W-:Y:S05]  /*5230*/  @!P0 BRA `(.L_x_7562) ;  /* 0x000000b000008947 */ /* 0x000fea0003800000 */
[C---:B--2---:R-:W-:Y:S02]  /*5240*/  FMUL.FTZ R64, R215.reuse, R66 ;  /* 0x00000042d7407220 */ /* 0x044fe40000410000 */
[----:B0-----:R-:W-:-:S02]  /*5250*/  FMUL.FTZ R65, R215, R244 ;  /* 0x000000f4d7417220 */ /* 0x001fc40000410000 */
[----:B------:R-:W-:Y:S02]  /*5260*/  FFMA.FTZ R244, R239, R244, -R64 ;  /* 0x000000f4eff47223 */ /* 0x000fe40000010840 */
        /* <DEDUP_REMOVED lines=8> */
.L_x_7562:
[----:B------:R-:W-:Y:S05]  /*52f0*/  BSYNC B1 ;  /* 0x0000000000017941 */ /* 0x000fea0003800000 */
.L_x_7561:
[----:B------:R-:W-:-:S04]  /*5300*/  LOP3.LUT R64, R9, 0x1f, RZ, 0xc0, !PT ;  /* 0x0000001f09407812 */ /* 0x000fc800078ec0ff */
[----:B------:R-:W-:Y:S01]  /*5310*/  ISETP.GT.U32.AND P0, PT, R64, 0x1d, PT ;  /* 0x0000001d4000780c */ /* 0x000fe20003f04070 */
[----:B------:R-:W-:Y:S05]  /*5320*/  BRA.DIV ~URZ, `(.L_x_7563) ;  /* 0x000067f27f007947 */ /* 0x000fea000b800000 */
[----:B--2---:R2:W3:Y:S04]  /*5330*/  SHFL.DOWN PT, R70, R239, 0x2, 0x1f ;  /* 0x08401f00ef467f89 */ /* 0x0044e800000e0000 */
[----:B----4-:R2:W4:Y:S04]  /*5340*/  SHFL.DOWN PT, R242, R215, 0x2, 0x1f ;  /* 0x08401f00d7f27f89 */ /* 0x01052800000e0000 */
[----:B0-----:R2:W0:Y:S04]  /*5350*/  SHFL.DOWN PT, R244, R241, 0x2, 0x1f ;  /* 0x08401f00f1f47f89 */ /* 0x00142800000e0000 */
[----:B------:R2:W1:Y:S02]  /*5360*/  SHFL.DOWN PT, R66, R247, 0x2, 0x1f ;  /* 0x08401f00f7427f89 */ /* 0x00046400000e0000 */
.L_x_7659:
[----:B------:R-:W-:Y:S01]  /*5370*/  BSSY B1, `(.L_x_7564) ;  /* 0x000000d000017945 */ /* 0x000fe20003800000 */
[----:B------:R-:W-:Y:S05]  /*5380*/  @P0 BRA `(.L_x_7565) ;  /* 0x000000b000000947 */ /* 0x000fea0003800000 */
[C---:B-1----:R-:W-:Y:S02]  /*5390*/  FMUL.FTZ R64, R215.reuse, R66 ;  /* 0x00000042d7407220 */ /* 0x042fe40000410000 */
[----:B0-----:R-:W-:-:S02]  /*53a0*/  FMUL.FTZ R65, R215, R244 ;  /* 0x000000f4d7417220 */ /* 0x001fc40000410000 */
[----:B------:R-:W-:Y:S02]  /*53b0*/  FFMA.FTZ R244, R239, R244, -R64 ;  /* 0x000000f4eff47223 */ /* 0x000fe40000010840 */
[C---:B----4-:R-:W-:Y:S02]  /*53c0*/  FMUL.FTZ R64, R215.reuse, R242 ;  /* 0x000000f2d7407220 */ /* 0x050fe40000410000 */
[-C--:B--23--:R-:W-:Y:S02]  /*53d0*/  FMUL.FTZ R215, R215, R70.reuse ;  /* 0x00000046d7d77220 */ /* 0x08cfe40000410000 */
[C---:B------:R-:W-:Y:S02]  /*53e0*/  FFMA.FTZ R64, R239.reuse, R70, -R64 ;  /* 0x00000046ef407223 */ /* 0x040fe40000010840 */
[C---:B------:R-:W-:Y:S02]  /*53f0*/  FFMA.FTZ R66, R239.reuse, R66, R65 ;  /* 0x00000042ef427223 */ /* 0x040fe40000010041 */
[----:B------:R-:W-:Y:S01]  /*5400*/  FFMA.FTZ R215, R239, R242, R215 ;  /* 0x000000f2efd77223 */ /* 0x000fe200000100d7 */
[----:B------:R-:W-:Y:S01]  /*5410*/  MOV R239, R64 ;  /* 0x0000004000ef7202 */ /* 0x000fe20000000f00 */
[----:B------:R-:W-:-:S02]  /*5420*/  FADD.FTZ R241, R241, R244 ;  /* 0x000000f4f1f17221 */ /* 0x000fc40000010000 */
[----:B------:R-:W-:Y:S02]  /*5430*/  FADD.FTZ R247, R247, R66 ;  /* 0x00000042f7f77221 */ /* 0x000fe40000010000 */
.L_x_7565:
[----:B------:R-:W-:Y:S05]  /*5440*/  BSYNC B1 ;  /* 0x0000000000017941 */ /* 0x000fea0003800000 */
.L_x_7564:
[----:B------:R-:W-:-:S04]  /*5450*/  LOP3.LUT R64, R9, 0x1f, RZ, 0xc0, !PT ;  /* 0x0000001f09407812 */ /* 0x000fc800078ec0ff */
[----:B------:R-:W-:Y:S01]  /*5460*/  ISETP.GT.U32.AND P0, PT, R64, 0x1b, PT ;  /* 0x0000001b4000780c */ /* 0x000fe20003f04070 */
[----:B------:R-:W-:Y:S10]  /*5470*/  BRA.DIV ~URZ, `(.L_x_7566) ;  /* 0x000068627f007947 */ /* 0x000ff4000b800000 */
[----:B---3--:R3:W2:Y:S02]  /*5480*/  SHFL.DOWN PT, R70, R239, 0x4, 0x1f ;  /* 0x08801f00ef467f89 */ /* 0x0086a400000e0000 */
.L_x_7660:
[----:B------:R-:W-:Y:S05]  /*5490*/  BRA.DIV ~URZ, `(.L_x_7567) ;  /* 0x000068c27f007947 */ /* 0x000fea000b800000 */
[----:B----4-:R4:W3:Y:S04]  /*54a0*/  SHFL.DOWN PT, R242, R215, 0x4, 0x1f ;  /* 0x08801f00d7f27f89 */ /* 0x0108e800000e0000 */
[----:B0-----:R4:W0:Y:S04]  /*54b0*/  SHFL.DOWN PT, R244, R241, 0x4, 0x1f ;  /* 0x08801f00f1f47f89 */ /* 0x00182800000e0000 */
[----:B-1----:R4:W1:Y:S02]  /*54c0*/  SHFL.DOWN PT, R66, R247, 0x4, 0x1f ;  /* 0x08801f00f7427f89 */ /* 0x00286400000e0000 */
.L_x_7661:
[----:B------:R-:W-:Y:S01]  /*54d0*/  BSSY B1, `(.L_x_7568) ;  /* 0x000000d000017945 */ /* 0x000fe20003800000 */
[----:B------:R-:W-:Y:S05]  /*54e0*/  @P0 BRA `(.L_x_7569) ;  /* 0x000000b000000947 */ /* 0x000fea0003800000 */
[C---:B-1----:R-:W-:Y:S02]  /*54f0*/  FMUL.FTZ R64, R215.reuse, R66 ;  /* 0x00000042d7407220 */ /* 0x042fe40000410000 */
[----:B0-----:R-:W-:-:S02]  /*5500*/  FMUL.FTZ R65, R215, R244 ;  /* 0x000000f4d7417220 */ /* 0x001fc40000410000 */
[----:B------:R-:W-:Y:S02]  /*5510*/  FFMA.FTZ R244, R239, R244, -R64 ;  /* 0x000000f4eff47223 */ /* 0x000fe40000010840 */
        /* <DEDUP_REMOVED lines=8> */
.L_x_7569:
[----:B------:R-:W-:Y:S05]  /*55a0*/  BSYNC B1 ;  /* 0x0000000000017941 */ /* 0x000fea0003800000 */
.L_x_7568:
[----:B------:R-:W-:-:S04]  /*55b0*/  LOP3.LUT R64, R9, 0x1f, RZ, 0xc0, !PT ;  /* 0x0000001f09407812 */ /* 0x000fc800078ec0ff */
[----:B------:R-:W-:Y:S01]  /*55c0*/  ISETP.GT.U32.AND P0, PT, R64, 0x17, PT ;  /* 0x000000174000780c */ /* 0x000fe20003f04070 */
[----:B------:R-:W-:Y:S05]  /*55d0*/  BRA.DIV ~URZ, `(.L_x_7570) ;  /* 0x000068d27f007947 */ /* 0x000fea000b800000 */
[----:B--2---:R2:W4:Y:S04]  /*55e0*/  SHFL.DOWN PT, R70, R239, 0x8, 0x1f ;  /* 0x09001f00ef467f89 */ /* 0x00452800000e0000 */
[----:B---3--:R2:W3:Y:S04]  /*55f0*/  SHFL.DOWN PT, R242, R215, 0x8, 0x1f ;  /* 0x09001f00d7f27f89 */ /* 0x0084e800000e0000 */
[----:B0-----:R2:W0:Y:S04]  /*5600*/  SHFL.DOWN PT, R244, R241, 0x8, 0x1f ;  /* 0x09001f00f1f47f89 */ /* 0x00142800000e0000 */
[----:B-1----:R2:W1:Y:S02]  /*5610*/  SHFL.DOWN PT, R66, R247, 0x8, 0x1f ;  /* 0x09001f00f7427f89 */ /* 0x00246400000e0000 */
.L_x_7662:
        /* <DEDUP_REMOVED lines=13> */
.L_x_7572:
[----:B------:R-:W-:Y:S05]  /*56f0*/  BSYNC B1 ;  /* 0x0000000000017941 */ /* 0x000fea0003800000 */
.L_x_7571:
[----:B------:R-:W-:-:S04]  /*5700*/  LOP3.LUT R64, R9, 0x1f, RZ, 0xc0, !PT ;  /* 0x0000001f09407812 */ /* 0x000fc800078ec0ff */
[----:B------:R-:W-:Y:S01]  /*5710*/  ISETP.GT.U32.AND P0, PT, R64, 0xf, PT ;  /* 0x0000000f4000780c */ /* 0x000fe20003f04070 */
[----:B------:R-:W-:Y:S10]  /*5720*/  BRA.DIV ~URZ, `(.L_x_7573) ;  /* 0x000069427f007947 */ /* 0x000ff4000b800000 */
[----:B----4-:R4:W2:Y:S02]  /*5730*/  SHFL.DOWN PT, R70, R239, 0x10, 0x1f ;  /* 0x0a001f00ef467f89 */ /* 0x0108a400000e0000 */
.L_x_7663:
[----:B------:R-:W-:Y:S05]  /*5740*/  BRA.DIV ~URZ, `(.L_x_7574) ;  /* 0x000069a27f007947 */ /* 0x000fea000b800000 */
[----:B---3--:R3:W4:Y:S04]  /*5750*/  SHFL.DOWN PT, R242, R215, 0x10, 0x1f ;  /* 0x0a001f00d7f27f89 */ /* 0x00872800000e0000 */
[----:B0-----:R3:W0:Y:S04]  /*5760*/  SHFL.DOWN PT, R244, R241, 0x10, 0x1f ;  /* 0x0a001f00f1f47f89 */ /* 0x00162800000e0000 */
[----:B-1----:R3:W1:Y:S02]  /*5770*/  SHFL.DOWN PT, R66, R247, 0x10, 0x1f ;  /* 0x0a001f00f7427f89 */ /* 0x00266400000e0000 */
.L_x_7664:
        /* <DEDUP_REMOVED lines=13> */
.L_x_7576:
[----:B------:R-:W-:Y:S05]  /*5850*/  BSYNC B1 ;  /* 0x0000000000017941 */ /* 0x000fea0003800000 */
.L_x_7575:
[----:B------:R-:W-:Y:S05]  /*5860*/  BRA.DIV ~URZ, `(.L_x_7577) ;  /* 0x000069d27f007947 */ /* 0x000fea000b800000 */
[----:B------:R-:W5:Y:S04]  /*5870*/  SHFL.IDX PT, R248, R215, RZ, 0x1f ;  /* 0x00001fffd7f87589 */ /* 0x000f6800000e0000 */
[----:B------:R-:W3:Y:S04]  /*5880*/  SHFL.IDX PT, R243, R239, RZ, 0x1f ;  /* 0x00001fffeff37589 */ /* 0x000ee800000e0000 */
[----:B0-----:R-:W0:Y:S04]  /*5890*/  SHFL.IDX PT, R244, R247, RZ, 0x1f ;  /* 0x00001ffff7f47589 */ /* 0x001e2800000e0000 */
[----:B--23--:R-:W2:Y:S04]  /*58a0*/  SHFL.DOWN PT, R247, R247, 0x1, 0x1f ;  /* 0x08201f00f7f77f89 */ /* 0x00cea800000e0000 */
[----:B------:R-:W3:Y:S04]  /*58b0*/  SHFL.IDX PT, R252, R60, RZ, 0x1f ;  /* 0x00001fff3cfc7589 */ /* 0x000ee800000e0000 */
[----:B------:R-:W4:Y:S04]  /*58c0*/  SHFL.IDX PT, R250, R62, RZ, 0x1f ;  /* 0x00001fff3efa7589 */ /* 0x000f2800000e0000 */
[----:B------:R-:W1:Y:S01]  /*58d0*/  SHFL.IDX PT, R67, R63, RZ, 0x1f ;  /* 0x00001fff3f437589 */ /* 0x000e6200000e0000 */
[----:B-----5:R-:W-:-:S02]  /*58e0*/  FMUL.FTZ R64, R63, R248 ;  /* 0x000000f83f407220 */ /* 0x020fc40000410000 */
[-C--:B-1----:R-:W-:Y:S01]  /*58f0*/  FMUL.FTZ R66, R62, R248.reuse ;  /* 0x000000f83e427220 */ /* 0x082fe20000410000 */
[----:B------:R-:W1:Y:S01]  /*5900*/  SHFL.IDX PT, R251, R61, RZ, 0x1f ;  /* 0x00001fff3dfb7589 */ /* 0x000e6200000e0000 */
[-C--:B----4-:R-:W-:Y:S02]  /*5910*/  FMUL.FTZ R242, R60, R248.reuse ;  /* 0x000000f83cf27220 */ /* 0x090fe40000410000 */
[----:B------:R-:W-:Y:S01]  /*5920*/  FMUL.FTZ R248, R61, R248 ;  /* 0x000000f83df87220 */ /* 0x000fe20000410000 */
[----:B------:R4:W0:Y:S04]  /*5930*/  SHFL.DOWN PT, R245, R239, 0x1, 0x1f ;  /* 0x08201f00eff57f89 */ /* 0x00082800000e0000 */
[----:B------:R5:W0:Y:S04]  /*5940*/  SHFL.DOWN PT, R69, R215, 0x1, 0x1f ;  /* 0x08201f00d7457f89 */ /* 0x000a2800000e0000 */
[----:B------:R-:W0:Y:S01]  /*5950*/  SHFL.IDX PT, R246, R241, RZ, 0x1f ;  /* 0x00001ffff1f67589 */ /* 0x000e2200000e0000 */
[----:B----4-:R-:W-:-:S03]  /*5960*/  FFMA.FTZ R239, R62, R243, -R64 ;  /* 0x000000f33eef7223 */ /* 0x010fc60000010840 */
[----:B------:R4:W0:Y:S01]  /*5970*/  SHFL.DOWN PT, R249, R241, 0x1, 0x1f ;  /* 0x08201f00f1f97f89 */ /* 0x00082200000e0000 */
[-C--:B-----5:R-:W-:Y:S02]  /*5980*/  FFMA.FTZ R215, R63, R243.reuse, R66 ;  /* 0x000000f33fd77223 */ /* 0x0a0fe40000010042 */
[----:B----4-:R-:W-:Y:S02]  /*5990*/  FMUL.FTZ R241, R60, R243 ;  /* 0x000000f33cf17220 */ /* 0x010fe40000410000 */
.L_x_7665:
[----:B-123--:R-:W-:Y:S01]  /*59a0*/  ISETP.NE.AND P0, PT, R9, 0x1f, PT ;  /* 0x0000001f0900780c */ /* 0x00efe20003f05270 */
[----:B------:R-:W-:Y:S01]  /*59b0*/  BSSY B1, `(.L_x_7578) ;  /* 0x000000f000017945 */ /* 0x000fe20003800000 */
[----:B------:R-:W-:Y:S02]  /*59c0*/  MOV R64, R252 ;  /* 0x000000fc00407202 */ /* 0x000fe40000000f00 */
[----:B------:R-:W-:Y:S02]  /*59d0*/  MOV R65, R251 ;  /* 0x000000fb00417202 */ /* 0x000fe40000000f00 */
[----:B------:R-:W-:-:S07]  /*59e0*/  MOV R66, R250 ;  /* 0x000000fa00427202 */ /* 0x000fce0000000f00 */
[----:B------:R-:W-:Y:S05]  /*59f0*/  @!P0 BRA `(.L_x_7579) ;  /* 0x000000a000008947 */ /* 0x000fea0003800000 */
[CC--:B0-----:R-:W-:Y:S02]  /*5a00*/  FMUL.FTZ R60, R67.reuse, R69.reuse ;  /* 0x00000045433c7220 */ /* 0x0c1fe40000410000 */
        /* <DEDUP_REMOVED lines=9> */
.L_x_7579:
[----:B------:R-:W-:Y:S05]  /*5aa0*/  BSYNC B1 ;  /* 0x0000000000017941 */ /* 0x000fea0003800000 */
.L_x_7578:
[----:B0-----:R-:W0:Y:S01]  /*5ab0*/  LDS.128 R68, [R129+0x6770] ;  /* 0x0067700081447984 */ /* 0x001e220000000c00 */
[----:B------:R-:W-:-:S03]  /*5ac0*/  FFMA.FTZ R61, R61, R243, R242 ;  /* 0x000000f33d3d7223 */ /* 0x000fc600000100f2 */
        /* <DEDUP_REMOVED lines=11> */
[----:B------:R-:W-:Y:S02]  /*5b80*/  FADD.FTZ R60, -R248, R241 ;  /* 0x000000f1f83c7221 */ /* 0x000fe40000010100 */
[----:B------:R-:W-:Y:S01]  /*5b90*/  FADD.FTZ R62, R239, R246 ;  /* 0x000000f6ef3e7221 */ /* 0x000fe20000010000 */
[----:B------:R1:W-:Y:S01]  /*5ba0*/  STS.128 [R129+0x6760], R68 ;  /* 0x0067604481007388 */ /* 0x0003e20000000c00 */
[----:B------:R-:W-:-:S03]  /*5bb0*/  FADD.FTZ R63, R215, R244 ;  /* 0x000000f4d73f7221 */ /* 0x000fc60000010000 */
.L_x_7558:
[----:B0-----:R-:W-:Y:S05]  /*5bc0*/  BSYNC B0 ;  /* 0x0000000000007941 */ /* 0x001fea0003800000 */
.L_x_7557:
[----:B------:R-:W-:Y:S01]  /*5bd0*/  WARPSYNC 0xffffffff ;  /* 0xffffffff00007948 */ /* 0x000fe20003800000 */
[----:B------:R-:W-:Y:S01]  /*5be0*/  BAR.SYNC.DEFER_BLOCKING 0x0 ;  /* 0x0000000000007b1d */ /* 0x000fe20000010000 */
[----:B-1----:R-:W-:Y:S01]  /*5bf0*/  MOV R67, c[0x0][0x29c] ;  /* 0x0000a70000437a02 */ /* 0x002fe20000000f00 */
[----:B------:R-:W-:Y:S01]  /*5c00*/  FMUL.FTZ R251, R113, R190 ;  /* 0x000000be71fb7220 */ /* 0x000fe20000410000 */
[----:B------:R-:W-:-:S02]  /*5c10*/  MOV R66, c[0x0][0x298] ;  /* 0x0000a60000427a02 */ /* 0x000fc40000000f00 */
[--C-:B------:R-:W-:Y:S01]  /*5c20*/  SHF.R.U32.HI R68, RZ, 0x1, R67.reuse ;  /* 0x00000001ff447819 */ /* 0x100fe20000011643 */
[----:B------:R-:W-:Y:S01]  /*5c30*/  BSSY B0, `(.L_x_7580) ;  /* 0x00002d4000007945 */ /* 0x000fe20003800000 */
[----:B------:R-:W-:Y:S02]  /*5c40*/  SHF.R.U64 R66, R66, 0x1, R67 ;  /* 0x0000000142427819 */ /* 0x000fe40000001243 */
[----:B------:R-:W-:Y:S01]  /*5c50*/  MOV R71, c[0x0][0x2bc] ;  /* 0x0000af0000477a02 */ /* 0x000fe20000000f00 */
[-C--:B------:R-:W-:Y:S01]  /*5c60*/  IMAD R69, R68, R5.reuse, RZ ;  /* 0x0000000544457224 */ /* 0x080fe200078e02ff */
[C---:B------:R-:W-:Y:S02]  /*5c70*/  ISETP.NE.AND P1, PT, R9.reuse, RZ, PT ;  /* 0x000000ff0900720c */ /* 0x040fe40003f25270 */
[----:B------:R-:W-:Y:S01]  /*5c80*/  SHF.R.U32.HI R68, RZ, 0x1, R71 ;  /* 0x00000001ff447819 */ /* 0x000fe20000011647 */
[----:B------:R-:W-:Y:S01]  /*5c90*/  IMAD R69, R2, R66, R69 ;  /* 0x0000004202457224 */ /* 0x000fe200078e0245 */
[C---:B------:R-:W-:Y:S01]  /*5ca0*/  IADD3 R244, R9.reuse, 0x200, RZ ;  /* 0x0000020009f47810 */ /* 0x040fe20007ffe0ff */
[----:B------:R-:W-:Y:S01]  /*5cb0*/  IMAD.WIDE.U32 R66, R66, R5, RZ ;  /* 0x0000000542427225 */ /* 0x000fe200078e00ff */
[----:B------:R-:W-:-:S04]  /*5cc0*/  IADD3 R242, R9, 0x7c0, RZ ;  /* 0x000007c009f27810 */ /* 0x000fc80007ffe0ff */
[----:B------:R-:W-:Y:S01]  /*5cd0*/  IADD3 R67, R67, R69, RZ ;  /* 0x0000004543437210 */ /* 0x000fe20007ffe0ff */
[----:B------:R-:W-:Y:S01]  /*5ce0*/  IMAD R69, R6, c[0x0][0x2a0], RZ ;  /* 0x0000a80006457a24 */ /* 0x000fe200078e02ff */
[----:B------:R-:W0:Y:S03]  /*5cf0*/  LDS.64 R64, [R9.X16+0x6768] ;  /* 0x0067680009407984 */ /* 0x000e26000000ca00 */
[C---:B------:R-:W-:Y:S02]  /*5d00*/  IMAD R69, R4.reuse, c[0x0][0x2a4], R69 ;  /* 0x0000a90004457a24 */ /* 0x040fe400078e0245 */
[----:B------:R-:W-:Y:S01]  /*5d10*/  IMAD.WIDE.U32 R66, R4, c[0x0][0x2a0], R66 ;  /* 0x0000a80004427a25 */ /* 0x000fe200078e0042 */
[----:B------:R1:W-:Y:S04]  /*5d20*/  @!P1 STS.128 [R128+0x7d60], R60 ;  /* 0x007d603c80009388 */ /* 0x0003e80000000c00 */
[----:B------:R-:W-:-:S02]  /*5d30*/  IADD3 R69, R69, R67, RZ ;  /* 0x0000004345457210 */ /* 0x000fc40007ffe0ff */
[----:B------:R-:W-:-:S04]  /*5d40*/  LEA R67, P0, R66, c[0x0][0x318], 0x3 ;  /* 0x0000c60042437a11 */ /* 0x000fc800078018ff */
[----:B------:R-:W-:Y:S02]  /*5d50*/  LEA.HI.X R66, R66, c[0x0][0x31c], R69, 0x3, P0 ;  /* 0x0000c70042427a11 */ /* 0x000fe400000f1c45 */
[----:B-1----:R-:W-:Y:S02]  /*5d60*/  PRMT R63, RZ, 0x7610, R55 ;  /* 0x00007610ff3f7816 */ /* 0x002fe40000000037 */
[----:B------:R-:W-:-:S04]  /*5d70*/  SHF.L.U32 R62, R9, 0x5, RZ ;  /* 0x00000005093e7819 */ /* 0x000fc800000006ff */
[----:B------:R-:W-:Y:S01]  /*5d80*/  LEA.HI.SX32 R62, R62, R62, 0x1b ;  /* 0x0000003e3e3e7211 */ /* 0x000fe200078fdaff */
[CC--:B0-----:R-:W-:Y:S02]  /*5d90*/  FMUL.FTZ R69, R65.reuse, -R73.reuse ;  /* 0x8000004941457220 */ /* 0x0c1fe40000410000 */
[C---:B------:R-:W-:Y:S02]  /*5da0*/  FMUL.FTZ R73, R64.reuse, -R73 ;  /* 0x8000004940497220 */ /* 0x040fe40000410000 */
[-C--:B------:R-:W-:Y:S01]  /*5db0*/  FFMA.FTZ R69, R64, R72.reuse, -R69 ;  /* 0x0000004840457223 */ /* 0x080fe20000010845 */
[----:B------:R-:W-:Y:S01]  /*5dc0*/  MOV R64, c[0x0][0x2b8] ;  /* 0x0000ae0000407a02 */ /* 0x000fe20000000f00 */
[----:B------:R-:W-:-:S03]  /*5dd0*/  FFMA.FTZ R73, R65, R72, R73 ;  /* 0x0000004841497223 */ /* 0x000fc60000010049 */
[----:B------:R-:W-:Y:S01]  /*5de0*/  SHF.R.U64 R64, R64, 0x1, R71 ;  /* 0x0000000140407819 */ /* 0x000fe20000001247 */
[-C--:B------:R-:W-:Y:S01]  /*5df0*/  IMAD R71, R68, R5.reuse, RZ ;  /* 0x0000000544477224 */ /* 0x080fe200078e02ff */
[----:B------:R-:W-:Y:S01]  /*5e00*/  P2R R68, PR, RZ, 0x2 ;  /* 0x00000002ff447803 */ /* 0x000fe20000000000 */
[----:B------:R-:W-:Y:S02]  /*5e10*/  FADD.FTZ R210, -R210, R73 ;  /* 0x00000049d2d27221 */ /* 0x000fe40000010100 */
[----:B------:R-:W-:Y:S02]  /*5e20*/  IMAD R71, R2, R64, R71 ;  /* 0x0000004002477224 */ /* 0x000fe400078e0247 */
[----:B------:R-:W-:-:S04]  /*5e30*/  IMAD.WIDE.U32 R64, R64, R5, RZ ;  /* 0x0000000540407225 */ /* 0x000fc800078e00ff */
[----:B------:R-:W-:Y:S01]  /*5e40*/  FMUL.FTZ R68, R143, -R210 ;  /* 0x800000d28f447220 */ /* 0x000fe20000410000 */
[----:B------:R-:W-:Y:S01]  /*5e50*/  IADD3 R65, R65, R71, RZ ;  /* 0x0000004741417210 */ /* 0x000fe20007ffe0ff */
[----:B------:R-:W-:Y:S02]  /*5e60*/  FADD.FTZ R71, R208, R69 ;  /* 0x00000045d0477221 */ /* 0x000fe40000010000 */
[----:B------:R-:W-:Y:S02]  /*5e70*/  FMUL.FTZ R208, R32, R63 ;  /* 0x0000003f20d07220 */ /* 0x000fe40000410000 */
[-C--:B------:R-:W-:Y:S02]  /*5e80*/  FMUL.FTZ R70, R143, -R71.reuse ;  /* 0x800000478f467220 */ /* 0x080fe40000410000 */
[----:B------:R-:W-:Y:S02]  /*5e90*/  FMUL.FTZ R60, R210, UR15 ;  /* 0x0000000fd23c7c20 */ /* 0x000fe40008410000 */
[----:B------:R-:W-:-:S02]  /*5ea0*/  FFMA.FTZ R68, R145, R71, -R68 ;  /* 0x0000004791447223 */ /* 0x000fc40000010844 */
[----:B------:R-:W-:Y:S02]  /*5eb0*/  FMUL.FTZ R61, R71, UR15 ;  /* 0x0000000f473d7c20 */ /* 0x000fe40008410000 */
[-C--:B------:R-:W-:Y:S02]  /*5ec0*/  FMUL.FTZ R72, R83, R210.reuse ;  /* 0x000000d253487220 */ /* 0x080fe40000410000 */
[----:B------:R-:W-:Y:S02]  /*5ed0*/  FFMA.FTZ R145, R145, R210, R70 ;  /* 0x000000d291917223 */ /* 0x000fe40000010046 */
[----:B------:R-:W-:Y:S02]  /*5ee0*/  FFMA.FTZ R83, R83, -R208, R220 ;  /* 0x800000d053537223 */ /* 0x000fe400000100dc */
[----:B------:R-:W-:Y:S02]  /*5ef0*/  FMUL.FTZ R70, R32, R210 ;  /* 0x000000d220467220 */ /* 0x000fe40000410000 */
[----:B------:R-:W-:-:S02]  /*5f00*/  FFMA.FTZ R69, R71, UR14, R60 ;  /* 0x0000000e47457c23 */ /* 0x000fc4000801003c */
[----:B------:R-:W-:Y:S02]  /*5f10*/  FADD.FTZ R205, R205, R68 ;  /* 0x00000044cdcd7221 */ /* 0x000fe40000010000 */
[-C--:B------:R-:W-:Y:S02]  /*5f20*/  FMUL.FTZ R60, R32, R71.reuse ;  /* 0x00000047203c7220 */ /* 0x080fe40000410000 */
[----:B------:R-:W-:Y:S01]  /*5f30*/  FFMA.FTZ R68, R210, UR14, -R61 ;  /* 0x0000000ed2447c23 */ /* 0x000fe2000801083d */
[----:B------:R-:W-:Y:S01]  /*5f40*/  IADD3 R210, R9, 0x780, RZ ;  /* 0x0000078009d27810 */ /* 0x000fe20007ffe0ff */
[C---:B------:R-:W-:Y:S02]  /*5f50*/  FFMA.FTZ R208, R181.reuse, -R208, R221 ;  /* 0x800000d0b5d07223 */ /* 0x040fe400000100dd */
[----:B------:R-:W-:Y:S02]  /*5f60*/  FFMA.FTZ R72, R181, R71, R72 ;  /* 0x00000047b5487223 */ /* 0x000fe40000010048 */
[----:B------:R-:W-:-:S02]  /*5f70*/  FMUL.FTZ R61, R83, R70 ;  /* 0x00000046533d7220 */ /* 0x000fc40000410000 */
[C---:B------:R-:W-:Y:S02]  /*5f80*/  FMUL.FTZ R71, R83.reuse, R60 ;  /* 0x0000003c53477220 */ /* 0x040fe40000410000 */
[----:B------:R-:W-:Y:S02]  /*5f90*/  FMUL.FTZ R68, R83, R68 ;  /* 0x0000004453447220 */ /* 0x000fe40000410000 */
[-C--:B------:R-:W-:Y:S02]  /*5fa0*/  FMUL.FTZ R73, R63, R60.reuse ;  /* 0x0000003c3f497220 */ /* 0x080fe40000410000 */
[C---:B------:R-:W-:Y:S02]  /*5fb0*/  FFMA.FTZ R61, R208.reuse, R60, R61 ;  /* 0x0000003cd03d7223 */ /* 0x040fe4000001003d */
[CC--:B------:R-:W-:Y:S01]  /*5fc0*/  FFMA.FTZ R60, R208.reuse, R70.reuse, -R71 ;  /* 0x00000046d03c7223 */ /* 0x0c0fe20000010847 */
[----:B------:R0:W-:Y:S01]  /*5fd0*/  STS [R62.X4+0x2178], R73 ;  /* 0x002178493e007388 */ /* 0x0001e20000004800 */
[----:B------:R-:W-:Y:S01]  /*5fe0*/  FFMA.FTZ R208, R208, R69, R68 ;  /* 0x00000045d0d07223 */ /* 0x000fe20000010044 */
[----:B------:R-:W-:Y:S01]  /*5ff0*/  PRMT R68, RZ, 0x5410, R55 ;  /* 0x00005410ff447816 */ /* 0x000fe20000000037 */
[----:B------:R-:W-:Y:S01]  /*6000*/  FADD.FTZ R145, -R206, R145 ;  /* 0x00000091ce917221 */ /* 0x000fe20000010100 */
[----:B------:R-:W-:Y:S01]  /*6010*/  IADD3 R206, R9, 0x700, RZ ;  /* 0x0000070009ce7810 */ /* 0x000fe20007ffe0ff */
[----:B------:R-:W-:-:S02]  /*6020*/  FMUL.FTZ R129, R63, R70 ;  /* 0x000000463f817220 */ /* 0x000fc40000410000 */
[----:B------:R-:W-:Y:S02]  /*6030*/  FMUL.FTZ R69, R31, R68 ;  /* 0x000000441f457220 */ /* 0x000fe40000410000 */
[C---:B------:R-:W-:Y:S01]  /*6040*/  FMUL.FTZ R70, R146.reuse, -R145 ;  /* 0x8000009192467220 */ /* 0x040fe20000410000 */
[----:B------:R1:W-:Y:S01]  /*6050*/  STS [R62.X4+0x217c], R129 ;  /* 0x00217c813e007388 */ /* 0x0003e20000004800 */
[----:B------:R-:W-:Y:S02]  /*6060*/  FMUL.FTZ R146, R146, -R205 ;  /* 0x800000cd92927220 */ /* 0x000fe40000410000 */
[C---:B------:R-:W-:Y:S02]  /*6070*/  FFMA.FTZ R71, R82.reuse, -R69, R214 ;  /* 0x8000004552477223 */ /* 0x040fe400000100d6 */
[----:B------:R-:W-:Y:S02]  /*6080*/  FMUL.FTZ R82, R82, R145 ;  /* 0x0000009152527220 */ /* 0x000fe40000410000 */
[----:B0-----:R-:W-:-:S02]  /*6090*/  FMUL.FTZ R73, R205, UR15 ;  /* 0x0000000fcd497c20 */ /* 0x001fc40008410000 */
[----:B------:R-:W-:Y:S02]  /*60a0*/  FFMA.FTZ R70, R147, R205, -R70 ;  /* 0x000000cd93467223 */ /* 0x000fe40000010846 */
[-C--:B------:R-:W-:Y:S01]  /*60b0*/  FFMA.FTZ R143, R63, R72.reuse, R208 ;  /* 0x000000483f8f7223 */ /* 0x080fe200000100d0 */
[----:B------:R-:W-:Y:S01]  /*60c0*/  IADD3 R208, R9, 0x740, RZ ;  /* 0x0000074009d07810 */ /* 0x000fe20007ffe0ff */
[----:B------:R-:W-:Y:S02]  /*60d0*/  FFMA.FTZ R147, R147, R145, R146 ;  /* 0x0000009193937223 */ /* 0x000fe40000010092 */
[----:B------:R-:W-:Y:S02]  /*60e0*/  FFMA.FTZ R47, R32, R72, R47 ;  /* 0x00000048202f7223 */ /* 0x000fe4000001002f */
[----:B------:R-:W-:Y:S02]  /*60f0*/  FFMA.FTZ R63, R178, R205, R82 ;  /* 0x000000cdb23f7223 */ /* 0x000fe40000010052 */
[----:B------:R-:W-:-:S02]  /*6100*/  FMUL.FTZ R146, R31, R145 ;  /* 0x000000911f927220 */ /* 0x000fc40000410000 */
[----:B------:R-:W-:Y:S02]  /*6110*/  FMUL.FTZ R128, R31, R205 ;  /* 0x000000cd1f807220 */ /* 0x000fe40000410000 */
[C---:B------:R-:W-:Y:S02]  /*6120*/  FMUL.FTZ R72, R145.reuse, UR15 ;  /* 0x0000000f91487c20 */ /* 0x040fe40008410000 */
[----:B------:R-:W-:Y:S02]  /*6130*/  FFMA.FTZ R82, R145, UR14, -R73 ;  /* 0x0000000e91527c23 */ /* 0x000fe40008010849 */
[----:B------:R-:W-:Y:S02]  /*6140*/  FADD.FTZ R203, R203, R70 ;  /* 0x00000046cbcb7221 */ /* 0x000fe40000010000 */
[C---:B------:R-:W-:Y:S02]  /*6150*/  FMUL.FTZ R83, R71.reuse, R146 ;  /* 0x0000009247537220 */ /* 0x040fe40000410000 */
[----:B------:R-:W-:-:S02]  /*6160*/  FMUL.FTZ R70, R71, R128 ;  /* 0x0000008047467220 */ /* 0x000fc40000410000 */
[----:B------:R-:W-:Y:S02]  /*6170*/  FFMA.FTZ R69, R178, -R69, R240 ;  /* 0x80000045b2457223 */ /* 0x000fe400000100f0 */
[----:B------:R-:W-:Y:S02]  /*6180*/  FFMA.FTZ R72, R205, UR14, R72 ;  /* 0x0000000ecd487c23 */ /* 0x000fe40008010048 */
[----:B------:R-:W-:Y:S02]  /*6190*/  FMUL.FTZ R71, R71, R82 ;  /* 0x0000005247477220 */ /* 0x000fe40000410000 */
[----:B------:R-:W-:Y:S01]  /*61a0*/  FADD.FTZ R147, -R204, R147 ;  /* 0x00000093cc937221 */ /* 0x000fe20000010100 */
[----:B------:R-:W-:Y:S01]  /*61b0*/  PRMT R204, RZ, 0x7610, R54 ;  /* 0x00007610ffcc7816 */ /* 0x000fe20000000036 */
[----:B------:R-:W-:Y:S02]  /*61c0*/  FFMA.FTZ R71, R69, R72, R71 ;  /* 0x0000004845477223 */ /* 0x000fe40000010047 */
[----:B------:R-:W-:-:S02]  /*61d0*/  FMUL.FTZ R73, R68, R128 ;  /* 0x0000008044497220 */ /* 0x000fc40000410000 */
[C---:B-1----:R-:W-:Y:S02]  /*61e0*/  FMUL.FTZ R129, R68.reuse, R146 ;  /* 0x0000009244817220 */ /* 0x042fe40000410000 */
[----:B------:R-:W-:Y:S01]  /*61f0*/  FFMA.FTZ R178, R68, R63, R71 ;  /* 0x0000003f44b27223 */ /* 0x000fe20000010047 */
[----:B------:R-:W-:Y:S01]  /*6200*/  STS [R62.X4+0x2170], R73 ;  /* 0x002170493e007388 */ /* 0x000fe20000004800 */
[C---:B------:R-:W-:Y:S02]  /*6210*/  FMUL.FTZ R68, R148.reuse, -R147 ;  /* 0x8000009394447220 */ /* 0x040fe40000410000 */
[----:B------:R-:W-:Y:S01]  /*6220*/  FMUL.FTZ R148, R148, -R203 ;  /* 0x800000cb94947220 */ /* 0x000fe20000410000 */
[----:B------:R-:W-:Y:S01]  /*6230*/  STS [R62.X4+0x2174], R129 ;  /* 0x002174813e007388 */ /* 0x000fe20000004800 */
[----:B------:R-:W-:Y:S02]  /*6240*/  FFMA.FTZ R48, R31, R63, R48 ;  /* 0x0000003f1f307223 */ /* 0x000fe40000010030 */
[----:B------:R-:W-:-:S02]  /*6250*/  FFMA.FTZ R83, R69, R128, R83 ;  /* 0x0000008045537223 */ /* 0x000fc40000010053 */
[----:B------:R-:W-:Y:S02]  /*6260*/  FFMA.FTZ R82, R69, R146, -R70 ;  /* 0x0000009245527223 */ /* 0x000fe40000010846 */
[----:B------:R-:W-:Y:S02]  /*6270*/  FMUL.FTZ R63, R203, UR15 ;  /* 0x0000000fcb3f7c20 */ /* 0x000fe40008410000 */
[----:B------:R-:W-:Y:S02]  /*6280*/  FMUL.FTZ R72, R30, R204 ;  /* 0x000000cc1e487220 */ /* 0x000fe40000410000 */
[----:B------:R-:W-:Y:S02]  /*6290*/  FFMA.FTZ R68, R149, R203, -R68 ;  /* 0x000000cb95447223 */ /* 0x000fe40000010844 */
[----:B------:R-:W-:Y:S02]  /*62a0*/  FMUL.FTZ R70, R81, R147 ;  /* 0x0000009351467220 */ /* 0x000fe40000410000 */
[----:B------:R-:W-:-:S02]  /*62b0*/  FMUL.FTZ R128, R147, UR15 ;  /* 0x0000000f93807c20 */ /* 0x000fc40008410000 */
[----:B------:R-:W-:Y:S01]  /*62c0*/  FFMA.FTZ R149, R149, R147, R148 ;  /* 0x0000009395957223 */ /* 0x000fe20000010094 */
[----:B------:R-:W-:Y:S01]  /*62d0*/  PRMT R148, RZ, 0x5410, R54 ;  /* 0x00005410ff947816 */ /* 0x000fe20000000036 */
[----:B------:R-:W-:Y:S02]  /*62e0*/  FFMA.FTZ R146, R147, UR14, -R63 ;  /* 0x0000000e93927c23 */ /* 0x000fe4000801083f */
[----:B------:R-:W-:Y:S02]  /*62f0*/  FFMA.FTZ R81, R81, -R72, R191 ;  /* 0x8000004851517223 */ /* 0x000fe400000100bf */
[----:B------:R-:W-:Y:S02]  /*6300*/  FFMA.FTZ R70, R179, R203, R70 ;  /* 0x000000cbb3467223 */ /* 0x000fe40000010046 */
[----:B------:R-:W-:Y:S02]  /*6310*/  FMUL.FTZ R69, R30, R147 ;  /* 0x000000931e457220 */ /* 0x000fe40000410000 */
[----:B------:R-:W-:-:S02]  /*6320*/  FFMA.FTZ R63, R203, UR14, R128 ;  /* 0x0000000ecb3f7c23 */ /* 0x000fc40008010080 */
[----:B------:R-:W-:Y:S02]  /*6330*/  FMUL.FTZ R203, R30, R203 ;  /* 0x000000cb1ecb7220 */ /* 0x000fe40000410000 */
[----:B------:R-:W-:Y:S01]  /*6340*/  FADD.FTZ R149, -R202, R149 ;  /* 0x00000095ca957221 */ /* 0x000fe20000010100 */
[----:B------:R-:W-:Y:S01]  /*6350*/  IADD3 R202, R9, 0x680, RZ ;  /* 0x0000068009ca7810 */ /* 0x000fe20007ffe0ff */
[----:B------:R-:W-:Y:S02]  /*6360*/  FADD.FTZ R108, R143, R108 ;  /* 0x0000006c8f6c7221 */ /* 0x000fe40000010000 */
[----:B------:R-:W-:Y:S02]  /*6370*/  FFMA.FTZ R72, R179, -R72, R238 ;  /* 0x80000048b3487223 */ /* 0x000fe400000100ee */
[----:B------:R-:W-:Y:S02]  /*6380*/  FADD.FTZ R201, R201, R68 ;  /* 0x00000044c9c97221 */ /* 0x000fe40000010000 */
[----:B------:R-:W-:-:S02]  /*6390*/  FMUL.FTZ R143, R81, R69 ;  /* 0x00000045518f7220 */ /* 0x000fc40000410000 */
[C---:B------:R-:W-:Y:S02]  /*63a0*/  FMUL.FTZ R146, R81.reuse, R146 ;  /* 0x0000009251927220 */ /* 0x040fe40000410000 */
[----:B------:R-:W-:Y:S02]  /*63b0*/  FMUL.FTZ R71, R204, R69 ;  /* 0x00000045cc477220 */ /* 0x000fe40000410000 */
[----:B------:R-:W-:Y:S02]  /*63c0*/  FMUL.FTZ R81, R81, R203 ;  /* 0x000000cb51517220 */ /* 0x000fe40000410000 */
[----:B------:R-:W-:Y:S01]  /*63d0*/  FMUL.FTZ R68, R150, -R149 ;  /* 0x8000009596447220 */ /* 0x000fe20000410000 */
[----:B------:R0:W-:Y:S01]  /*63e0*/  STS [R62.X4+0x216c], R71 ;  /* 0x00216c473e007388 */ /* 0x0001e20000004800 */
[C---:B------:R-:W-:Y:S02]  /*63f0*/  FFMA.FTZ R63, R72.reuse, R63, R146 ;  /* 0x0000003f483f7223 */ /* 0x040fe40000010092 */
[----:B------:R-:W-:-:S02]  /*6400*/  FFMA.FTZ R81, R72, R69, -R81 ;  /* 0x0000004548517223 */ /* 0x000fc40000010851 */
[-C--:B------:R-:W-:Y:S02]  /*6410*/  FFMA.FTZ R68, R151, R201.reuse, -R68 ;  /* 0x000000c997447223 */ /* 0x080fe40000010844 */
[----:B------:R-:W-:Y:S02]  /*6420*/  FMUL.FTZ R69, R29, R148 ;  /* 0x000000941d457220 */ /* 0x000fe40000410000 */
[----:B------:R-:W-:Y:S02]  /*6430*/  FMUL.FTZ R150, R150, -R201 ;  /* 0x800000c996967220 */ /* 0x000fe40000410000 */
[----:B0-----:R-:W-:Y:S02]  /*6440*/  FMUL.FTZ R71, R201, UR15 ;  /* 0x0000000fc9477c20 */ /* 0x001fe40008410000 */
[-C--:B------:R-:W-:Y:S02]  /*6450*/  FFMA.FTZ R147, R204, R70.reuse, R63 ;  /* 0x00000046cc937223 */ /* 0x080fe4000001003f */
[----:B------:R-:W-:-:S02]  /*6460*/  FFMA.FTZ R45, R30, R70, R45 ;  /* 0x000000461e2d7223 */ /* 0x000fc4000001002d */
[C---:B------:R-:W-:Y:S02]  /*6470*/  FMUL.FTZ R63, R80.reuse, R149 ;  /* 0x00000095503f7220 */ /* 0x040fe40000410000 */
[----:B------:R-:W-:Y:S02]  /*6480*/  FADD.FTZ R199, R199, R68 ;  /* 0x00000044c7c77221 */ /* 0x000fe40000010000 */
[----:B------:R-:W-:Y:S02]  /*6490*/  FFMA.FTZ R80, R80, -R69, R236 ;  /* 0x8000004550507223 */ /* 0x000fe400000100ec */
[C---:B------:R-:W-:Y:S02]  /*64a0*/  FMUL.FTZ R70, R149.reuse, UR15 ;  /* 0x0000000f95467c20 */ /* 0x040fe40008410000 */
[----:B------:R-:W-:Y:S02]  /*64b0*/  FFMA.FTZ R71, R149, UR14, -R71 ;  /* 0x0000000e95477c23 */ /* 0x000fe40008010847 */
[----:B------:R-:W-:-:S02]  /*64c0*/  FMUL.FTZ R145, R29, R149 ;  /* 0x000000951d917220 */ /* 0x000fc40000410000 */
[----:B------:R-:W-:Y:S02]  /*64d0*/  FMUL.FTZ R68, R29, R201 ;  /* 0x000000c91d447220 */ /* 0x000fe40000410000 */
[----:B------:R-:W-:Y:S01]  /*64e0*/  FFMA.FTZ R151, R151, R149, R150 ;  /* 0x0000009597977223 */ /* 0x000fe20000010096 */
[----:B------:R-:W-:Y:S01]  /*64f0*/  PRMT R149, RZ, 0x7610, R53 ;  /* 0x00007610ff957816 */ /* 0x000fe20000000035 */
[----:B------:R-:W-:Y:S01]  /*6500*/  FFMA.FTZ R143, R72, R203, R143 ;  /* 0x000000cb488f7223 */ /* 0x000fe2000001008f */
[----:B------:R-:W-:Y:S01]  /*6510*/  PRMT R150, RZ, 0x5410, R53 ;  /* 0x00005410ff967816 */ /* 0x000fe20000000035 */
[----:B------:R-:W-:Y:S02]  /*6520*/  FFMA.FTZ R69, R176, -R69, R237 ;  /* 0x80000045b0457223 */ /* 0x000fe400000100ed */
[----:B------:R-:W-:Y:S02]  /*6530*/  FFMA.FTZ R70, R201, UR14, R70 ;  /* 0x0000000ec9467c23 */ /* 0x000fe40008010046 */
[----:B------:R-:W-:-:S02]  /*6540*/  FMUL.FTZ R72, R80, R145 ;  /* 0x0000009150487220 */ /* 0x000fc40000410000 */
[C---:B------:R-:W-:Y:S02]  /*6550*/  FMUL.FTZ R71, R80.reuse, R71 ;  /* 0x0000004750477220 */ /* 0x040fe40000410000 */
[-C--:B------:R-:W-:Y:S02]  /*6560*/  FMUL.FTZ R128, R80, R68.reuse ;  /* 0x0000004450807220 */ /* 0x080fe40000410000 */
[----:B------:R-:W-:Y:S01]  /*6570*/  FADD.FTZ R151, -R200, R151 ;  /* 0x00000097c8977221 */ /* 0x000fe20000010100 */
[C---:B------:R-:W-:Y:S01]  /*6580*/  IADD3 R200, R9.reuse, 0x640, RZ ;  /* 0x0000064009c87810 */ /* 0x040fe20007ffe0ff */
[----:B------:R-:W-:Y:S02]  /*6590*/  FMUL.FTZ R129, R148, R145 ;  /* 0x0000009194817220 */ /* 0x000fe40000410000 */
[----:B------:R-:W-:Y:S01]  /*65a0*/  FFMA.FTZ R63, R176, R201, R63 ;  /* 0x000000c9b03f7223 */ /* 0x000fe2000001003f */
[----:B------:R-:W-:Y:S01]  /*65b0*/  IADD3 R176, R9, 0x4c0, RZ ;  /* 0x000004c009b07810 */ /* 0x000fe20007ffe0ff */
[-C--:B------:R-:W-:Y:S01]  /*65c0*/  FFMA.FTZ R80, R69, R68.reuse, R72 ;  /* 0x0000004445507223 */ /* 0x080fe20000010048 */
[----:B------:R-:W-:Y:S01]  /*65d0*/  STS [R62.X4+0x2164], R129 ;  /* 0x002164813e007388 */ /* 0x000fe20000004800 */
[----:B------:R-:W-:-:S02]  /*65e0*/  FMUL.FTZ R73, R148, R68 ;  /* 0x0000004494497220 */ /* 0x000fc40000410000 */
[C---:B------:R-:W-:Y:S02]  /*65f0*/  FFMA.FTZ R145, R69.reuse, R145, -R128 ;  /* 0x0000009145917223 */ /* 0x040fe40000010880 */
[----:B------:R-:W-:Y:S01]  /*6600*/  FFMA.FTZ R70, R69, R70, R71 ;  /* 0x0000004645467223 */ /* 0x000fe20000010047 */
[----:B------:R0:W-:Y:S01]  /*6610*/  STS [R62.X4+0x2160], R73 ;  /* 0x002160493e007388 */ /* 0x0001e20000004800 */
[----:B------:R-:W-:Y:S02]  /*6620*/  FMUL.FTZ R68, R152, -R151 ;  /* 0x8000009798447220 */ /* 0x000fe40000410000 */
[----:B------:R-:W-:Y:S02]  /*6630*/  FMUL.FTZ R69, R199, UR15 ;  /* 0x0000000fc7457c20 */ /* 0x000fe40008410000 */
[----:B------:R-:W-:Y:S02]  /*6640*/  FMUL.FTZ R72, R28, R149 ;  /* 0x000000951c487220 */ /* 0x000fe40000410000 */
[----:B------:R-:W-:-:S02]  /*6650*/  FFMA.FTZ R148, R148, R63, R70 ;  /* 0x0000003f94947223 */ /* 0x000fc40000010046 */
[-C--:B------:R-:W-:Y:S02]  /*6660*/  FMUL.FTZ R152, R152, -R199.reuse ;  /* 0x800000c798987220 */ /* 0x080fe40000410000 */
[----:B------:R-:W-:Y:S02]  /*6670*/  FFMA.FTZ R68, R153, R199, -R68 ;  /* 0x000000c799447223 */ /* 0x000fe40000010844 */
[-C--:B------:R-:W-:Y:S02]  /*6680*/  FMUL.FTZ R70, R79, R151.reuse ;  /* 0x000000974f467220 */ /* 0x080fe40000410000 */
[----:B------:R-:W-:Y:S02]  /*6690*/  FFMA.FTZ R128, R151, UR14, -R69 ;  /* 0x0000000e97807c23 */ /* 0x000fe40008010845 */
[----:B------:R-:W-:Y:S02]  /*66a0*/  FFMA.FTZ R79, R79, -R72, R232 ;  /* 0x800000484f4f7223 */ /* 0x000fe400000100e8 */
[----:B------:R-:W-:-:S02]  /*66b0*/  FMUL.FTZ R69, R28, R151 ;  /* 0x000000971c457220 */ /* 0x000fc40000410000 */
[----:B------:R-:W-:Y:S02]  /*66c0*/  FFMA.FTZ R153, R153, R151, R152 ;  /* 0x0000009799997223 */ /* 0x000fe40000010098 */
[----:B------:R-:W-:Y:S02]  /*66d0*/  FADD.FTZ R197, R197, R68 ;  /* 0x00000044c5c57221 */ /* 0x000fe40000010000 */
[----:B------:R-:W-:Y:S02]  /*66e0*/  FFMA.FTZ R46, R29, R63, R46 ;  /* 0x0000003f1d2e7223 */ /* 0x000fe4000001002e */
[----:B------:R-:W-:Y:S02]  /*66f0*/  FFMA.FTZ R72, R177, -R72, R233 ;  /* 0x80000048b1487223 */ /* 0x000fe400000100e9 */
[----:B------:R-:W-:Y:S02]  /*6700*/  FMUL.FTZ R68, R28, R199 ;  /* 0x000000c71c447220 */ /* 0x000fe40000410000 */
[----:B------:R-:W-:-:S02]  /*6710*/  FMUL.FTZ R71, R79, R69 ;  /* 0x000000454f477220 */ /* 0x000fc40000410000 */
[----:B------:R-:W-:Y:S02]  /*6720*/  FMUL.FTZ R63, R151, UR15 ;  /* 0x0000000f973f7c20 */ /* 0x000fe40008410000 */
[----:B------:R-:W-:Y:S01]  /*6730*/  FADD.FTZ R153, -R198, R153 ;  /* 0x00000099c6997221 */ /* 0x000fe20000010100 */
[----:B------:R-:W-:Y:S01]  /*6740*/  IADD3 R198, R9, 0x600, RZ ;  /* 0x0000060009c67810 */ /* 0x000fe20007ffe0ff */
[----:B------:R-:W-:Y:S02]  /*6750*/  FFMA.FTZ R146, R72, R68, R71 ;  /* 0x0000004448927223 */ /* 0x000fe40000010047 */
[----:B------:R-:W-:Y:S02]  /*6760*/  FFMA.FTZ R63, R199, UR14, R63 ;  /* 0x0000000ec73f7c23 */ /* 0x000fe4000801003f */
[----:B------:R-:W-:Y:S02]  /*6770*/  FMUL.FTZ R128, R79, R128 ;  /* 0x000000804f807220 */ /* 0x000fe40000410000 */
[----:B------:R-:W-:-:S02]  /*6780*/  FMUL.FTZ R71, R149, R68 ;  /* 0x0000004495477220 */ /* 0x000fc40000410000 */
[----:B------:R-:W-:Y:S02]  /*6790*/  FMUL.FTZ R79, R79, R68 ;  /* 0x000000444f4f7220 */ /* 0x000fe40000410000 */
[----:B------:R-:W-:Y:S01]  /*67a0*/  FMUL.FTZ R68, R154, -R153 ;  /* 0x800000999a447220 */ /* 0x000fe20000410000 */
[----:B------:R1:W-:Y:S01]  /*67b0*/  STS [R62.X4+0x2158], R71 ;  /* 0x002158473e007388 */ /* 0x0003e20000004800 */
[----:B------:R-:W-:Y:S02]  /*67c0*/  FADD.FTZ R106, R147, R106 ;  /* 0x0000006a936a7221 */ /* 0x000fe40000010000 */
[----:B------:R-:W-:Y:S02]  /*67d0*/  FFMA.FTZ R70, R177, R199, R70 ;  /* 0x000000c7b1467223 */ /* 0x000fe40000010046 */
[----:B------:R-:W-:Y:S02]  /*67e0*/  FFMA.FTZ R63, R72, R63, R128 ;  /* 0x0000003f483f7223 */ /* 0x000fe40000010080 */
[----:B0-----:R-:W-:-:S02]  /*67f0*/  FMUL.FTZ R73, R149, R69 ;  /* 0x0000004595497220 */ /* 0x001fc40000410000 */
[----:B------:R-:W-:Y:S02]  /*6800*/  FFMA.FTZ R79, R72, R69, -R79 ;  /* 0x00000045484f7223 */ /* 0x000fe4000001084f */
[C---:B------:R-:W-:Y:S01]  /*6810*/  FMUL.FTZ R147, R27.reuse, R153 ;  /* 0x000000991b937220 */ /* 0x040fe20000410000 */
[----:B------:R-:W-:Y:S01]  /*6820*/  STS [R62.X4+0x215c], R73 ;  /* 0x00215c493e007388 */ /* 0x000fe20000004800 */
[----:B------:R-:W-:Y:S02]  /*6830*/  FMUL.FTZ R69, R27, R150 ;  /* 0x000000961b457220 */ /* 0x000fe40000410000 */
[----:B------:R-:W-:Y:S02]  /*6840*/  FFMA.FTZ R68, R155, R197, -R68 ;  /* 0x000000c59b447223 */ /* 0x000fe40000010844 */
[----:B-1----:R-:W-:Y:S02]  /*6850*/  FMUL.FTZ R71, R197, UR15 ;  /* 0x0000000fc5477c20 */ /* 0x002fe40008410000 */
[----:B------:R-:W-:-:S02]  /*6860*/  FFMA.FTZ R149, R149, R70, R63 ;  /* 0x0000004695957223 */ /* 0x000fc4000001003f */
[----:B------:R-:W-:Y:S02]  /*6870*/  FFMA.FTZ R43, R28, R70, R43 ;  /* 0x000000461c2b7223 */ /* 0x000fe4000001002b */
[----:B------:R-:W-:Y:S02]  /*6880*/  FMUL.FTZ R63, R78, R153 ;  /* 0x000000994e3f7220 */ /* 0x000fe40000410000 */
[----:B------:R-:W-:Y:S02]  /*6890*/  FMUL.FTZ R129, R150, R147 ;  /* 0x0000009396817220 */ /* 0x000fe40000410000 */
[----:B------:R-:W-:Y:S02]  /*68a0*/  FFMA.FTZ R78, R78, -R69, R234 ;  /* 0x800000454e4e7223 */ /* 0x000fe400000100ea */
[C---:B------:R-:W-:Y:S01]  /*68b0*/  FMUL.FTZ R70, R153.reuse, UR15 ;  /* 0x0000000f99467c20 */ /* 0x040fe20008410000 */
[----:B------:R0:W-:Y:S01]  /*68c0*/  STS [R62.X4+0x2154], R129 ;  /* 0x002154813e007388 */ /* 0x0001e20000004800 */
[----:B------:R-:W-:-:S02]  /*68d0*/  FFMA.FTZ R71, R153, UR14, -R71 ;  /* 0x0000000e99477c23 */ /* 0x000fc40008010847 */
[----:B------:R-:W-:Y:S02]  /*68e0*/  FADD.FTZ R195, R195, R68 ;  /* 0x00000044c3c37221 */ /* 0x000fe40000010000 */
[-C--:B------:R-:W-:Y:S02]  /*68f0*/  FMUL.FTZ R154, R154, -R197.reuse ;  /* 0x800000c59a9a7220 */ /* 0x080fe40000410000 */
[----:B------:R-:W-:Y:S02]  /*6900*/  FMUL.FTZ R68, R27, R197 ;  /* 0x000000c51b447220 */ /* 0x000fe40000410000 */
[----:B------:R-:W-:Y:S01]  /*6910*/  FFMA.FTZ R69, R174, -R69, R235 ;  /* 0x80000045ae457223 */ /* 0x000fe200000100eb */
[----:B0-----:R-:W-:Y:S01]  /*6920*/  PRMT R129, RZ, 0x7610, R52 ;  /* 0x00007610ff817816 */ /* 0x001fe20000000034 */
[----:B------:R-:W-:Y:S02]  /*6930*/  FFMA.FTZ R70, R197, UR14, R70 ;  /* 0x0000000ec5467c23 */ /* 0x000fe40008010046 */
[----:B------:R-:W-:-:S02]  /*6940*/  FMUL.FTZ R71, R78, R71 ;  /* 0x000000474e477220 */ /* 0x000fc40000410000 */
[----:B------:R-:W-:Y:S02]  /*6950*/  FFMA.FTZ R155, R155, R153, R154 ;  /* 0x000000999b9b7223 */ /* 0x000fe4000001009a */
[C---:B------:R-:W-:Y:S02]  /*6960*/  FMUL.FTZ R72, R78.reuse, R147 ;  /* 0x000000934e487220 */ /* 0x040fe40000410000 */
[----:B------:R-:W-:Y:S02]  /*6970*/  FMUL.FTZ R128, R78, R68 ;  /* 0x000000444e807220 */ /* 0x000fe40000410000 */
[----:B------:R-:W-:Y:S01]  /*6980*/  FFMA.FTZ R63, R174, R197, R63 ;  /* 0x000000c5ae3f7223 */ /* 0x000fe2000001003f */
[----:B------:R-:W-:Y:S01]  /*6990*/  IADD3 R174, R9, 0x480, RZ ;  /* 0x0000048009ae7810 */ /* 0x000fe20007ffe0ff */
[----:B------:R-:W-:Y:S02]  /*69a0*/  FFMA.FTZ R70, R69, R70, R71 ;  /* 0x0000004645467223 */ /* 0x000fe40000010047 */
[----:B------:R-:W-:Y:S01]  /*69b0*/  FADD.FTZ R155, -R196, R155 ;  /* 0x0000009bc49b7221 */ /* 0x000fe20000010100 */
[----:B------:R-:W-:Y:S01]  /*69c0*/  IADD3 R196, R9, 0x5c0, RZ ;  /* 0x000005c009c47810 */ /* 0x000fe20007ffe0ff */
[----:B------:R-:W-:-:S02]  /*69d0*/  FFMA.FTZ R78, R69, R68, R72 ;  /* 0x00000044454e7223 */ /* 0x000fc40000010048 */
[----:B------:R-:W-:Y:S02]  /*69e0*/  FFMA.FTZ R147, R69, R147, -R128 ;  /* 0x0000009345937223 */ /* 0x000fe40000010880 */
[----:B------:R-:W-:Y:S02]  /*69f0*/  FMUL.FTZ R72, R26, R129 ;  /* 0x000000811a487220 */ /* 0x000fe40000410000 */
[----:B------:R-:W-:Y:S02]  /*6a00*/  FMUL.FTZ R69, R195, UR15 ;  /* 0x0000000fc3457c20 */ /* 0x000fe40008410000 */
[C---:B------:R-:W-:Y:S02]  /*6a10*/  FMUL.FTZ R73, R150.reuse, R68 ;  /* 0x0000004496497220 */ /* 0x040fe40000410000 */
[-C--:B------:R-:W-:Y:S02]  /*6a20*/  FFMA.FTZ R150, R150, R63.reuse, R70 ;  /* 0x0000003f96967223 */ /* 0x080fe40000010046 */
[----:B------:R-:W-:Y:S01]  /*6a30*/  FFMA.FTZ R44, R27, R63, R44 ;  /* 0x0000003f1b2c7223 */ /* 0x000fe2000001002c */
[----:B------:R0:W-:Y:S01]  /*6a40*/  STS [R62.X4+0x2150], R73 ;  /* 0x002150493e007388 */ /* 0x0001e20000004800 */
[----:B------:R-:W-:-:S02]  /*6a50*/  FMUL.FTZ R68, R156, -R155 ;  /* 0x8000009b9c447220 */ /* 0x000fc40000410000 */
[C---:B------:R-:W-:Y:S02]  /*6a60*/  FMUL.FTZ R70, R77.reuse, R155 ;  /* 0x0000009b4d467220 */ /* 0x040fe40000410000 */
[-C--:B------:R-:W-:Y:S02]  /*6a70*/  FFMA.FTZ R77, R77, -R72.reuse, R230 ;  /* 0x800000484d4d7223 */ /* 0x080fe400000100e6 */
[C---:B------:R-:W-:Y:S02]  /*6a80*/  FMUL.FTZ R63, R155.reuse, UR15 ;  /* 0x0000000f9b3f7c20 */ /* 0x040fe40008410000 */
[----:B------:R-:W-:Y:S02]  /*6a90*/  FFMA.FTZ R128, R155, UR14, -R69 ;  /* 0x0000000e9b807c23 */ /* 0x000fe40008010845 */
[----:B------:R-:W-:Y:S02]  /*6aa0*/  FFMA.FTZ R68, R157, R195, -R68 ;  /* 0x000000c39d447223 */ /* 0x000fe40000010844 */
[----:B------:R-:W-:-:S02]  /*6ab0*/  FFMA.FTZ R72, R175, -R72, R231 ;  /* 0x80000048af487223 */ /* 0x000fc400000100e7 */
[----:B------:R-:W-:Y:S02]  /*6ac0*/  FFMA.FTZ R63, R195, UR14, R63 ;  /* 0x0000000ec33f7c23 */ /* 0x000fe4000801003f */
[----:B------:R-:W-:Y:S02]  /*6ad0*/  FMUL.FTZ R128, R77, R128 ;  /* 0x000000804d807220 */ /* 0x000fe40000410000 */
[-C--:B------:R-:W-:Y:S02]  /*6ae0*/  FMUL.FTZ R156, R156, -R195.reuse ;  /* 0x800000c39c9c7220 */ /* 0x080fe40000410000 */
[----:B------:R-:W-:Y:S02]  /*6af0*/  FADD.FTZ R105, R148, R105 ;  /* 0x0000006994697221 */ /* 0x000fe40000010000 */
[----:B------:R-:W-:Y:S02]  /*6b00*/  FADD.FTZ R152, R95, R68 ;  /* 0x000000445f987221 */ /* 0x000fe40000010000 */
[----:B------:R-:W-:Y:S01]  /*6b10*/  FFMA.FTZ R70, R175, R195, R70 ;  /* 0x000000c3af467223 */ /* 0x000fe20000010046 */
[----:B------:R-:W-:Y:S01]  /*6b20*/  LEA.HI.SX32 R175, R242, R9, 0x1b ;  /* 0x00000009f2af7211 */ /* 0x000fe200078fdaff */
[----:B------:R-:W-:-:S02]  /*6b30*/  FMUL.FTZ R148, R26, R155 ;  /* 0x0000009b1a947220 */ /* 0x000fc40000410000 */
[----:B------:R-:W-:Y:S02]  /*6b40*/  FMUL.FTZ R68, R26, R195 ;  /* 0x000000c31a447220 */ /* 0x000fe40000410000 */
[----:B------:R-:W-:Y:S02]  /*6b50*/  FFMA.FTZ R63, R72, R63, R128 ;  /* 0x0000003f483f7223 */ /* 0x000fe40000010080 */
[----:B------:R-:W-:Y:S02]  /*6b60*/  FFMA.FTZ R157, R157, R155, R156 ;  /* 0x0000009b9d9d7223 */ /* 0x000fe4000001009c */
[----:B------:R-:W-:Y:S02]  /*6b70*/  FADD.FTZ R104, R149, R104 ;  /* 0x0000006895687221 */ /* 0x000fe40000010000 */
[----:B------:R-:W-:Y:S02]  /*6b80*/  FMUL.FTZ R149, R77, R148 ;  /* 0x000000944d957220 */ /* 0x000fe40000410000 */
[----:B------:R-:W-:-:S02]  /*6b90*/  FMUL.FTZ R71, R129, R68 ;  /* 0x0000004481477220 */ /* 0x000fc40000410000 */
[C---:B0-----:R-:W-:Y:S02]  /*6ba0*/  FMUL.FTZ R73, R129.reuse, R148 ;  /* 0x0000009481497220 */ /* 0x041fe40000410000 */
[----:B------:R-:W-:Y:S01]  /*6bb0*/  FFMA.FTZ R95, R129, R70, R63 ;  /* 0x00000046815f7223 */ /* 0x000fe2000001003f */
[----:B------:R-:W-:Y:S01]  /*6bc0*/  PRMT R129, RZ, 0x5410, R52 ;  /* 0x00005410ff817816 */ /* 0x000fe20000000034 */
[----:B------:R-:W-:Y:S01]  /*6bd0*/  FADD.FTZ R157, -R194, R157 ;  /* 0x0000009dc29d7221 */ /* 0x000fe20000010100 */
[----:B------:R0:W-:Y:S01]  /*6be0*/  STS [R62.X4+0x2148], R71 ;  /* 0x002148473e007388 */ /* 0x0001e20000004800 */
[-C--:B------:R-:W-:Y:S01]  /*6bf0*/  FMUL.FTZ R77, R77, R68.reuse ;  /* 0x000000444d4d7220 */ /* 0x080fe20000410000 */
[----:B------:R-:W-:Y:S01]  /*6c00*/  IADD3 R194, R9, 0x580, RZ ;  /* 0x0000058009c27810 */ /* 0x000fe20007ffe0ff */
[----:B------:R-:W-:Y:S01]  /*6c10*/  FFMA.FTZ R149, R72, R68, R149 ;  /* 0x0000004448957223 */ /* 0x000fe20000010095 */
[----:B------:R1:W-:Y:S01]  /*6c20*/  STS [R62.X4+0x214c], R73 ;  /* 0x00214c493e007388 */ /* 0x0003e20000004800 */
[----:B------:R-:W-:-:S02]  /*6c30*/  FMUL.FTZ R68, R158, -R157 ;  /* 0x8000009d9e447220 */ /* 0x000fc40000410000 */
[-C--:B------:R-:W-:Y:S02]  /*6c40*/  FMUL.FTZ R158, R158, -R152.reuse ;  /* 0x800000989e9e7220 */ /* 0x080fe40000410000 */
[----:B------:R-:W-:Y:S02]  /*6c50*/  FMUL.FTZ R69, R25, R129 ;  /* 0x0000008119457220 */ /* 0x000fe40000410000 */
[CC--:B------:R-:W-:Y:S02]  /*6c60*/  FMUL.FTZ R63, R76.reuse, R157.reuse ;  /* 0x0000009d4c3f7220 */ /* 0x0c0fe40000410000 */
[C---:B------:R-:W-:Y:S02]  /*6c70*/  FFMA.FTZ R68, R159.reuse, R152, -R68 ;  /* 0x000000989f447223 */ /* 0x040fe40000010844 */
[----:B------:R-:W-:Y:S02]  /*6c80*/  FFMA.FTZ R159, R159, R157, R158 ;  /* 0x0000009d9f9f7223 */ /* 0x000fe4000001009e */
[----:B------:R-:W-:-:S02]  /*6c90*/  FFMA.FTZ R76, R76, -R69, R226 ;  /* 0x800000454c4c7223 */ /* 0x000fc400000100e2 */
[----:B------:R-:W-:Y:S02]  /*6ca0*/  FFMA.FTZ R41, R26, R70, R41 ;  /* 0x000000461a297223 */ /* 0x000fe40000010029 */
[----:B------:R-:W-:Y:S02]  /*6cb0*/  FFMA.FTZ R69, R172, -R69, R227 ;  /* 0x80000045ac457223 */ /* 0x000fe400000100e3 */
[----:B------:R-:W-:Y:S02]  /*6cc0*/  FMUL.FTZ R70, R152, UR15 ;  /* 0x0000000f98467c20 */ /* 0x000fe40008410000 */
[----:B------:R-:W-:Y:S02]  /*6cd0*/  FFMA.FTZ R172, R172, R152, R63 ;  /* 0x00000098acac7223 */ /* 0x000fe4000001003f */
[----:B------:R-:W-:Y:S02]  /*6ce0*/  FMUL.FTZ R63, R157, UR15 ;  /* 0x0000000f9d3f7c20 */ /* 0x000fe40008410000 */
[----:B------:R-:W-:-:S02]  /*6cf0*/  FFMA.FTZ R148, R72, R148, -R77 ;  /* 0x0000009448947223 */ /* 0x000fc4000001084d */
[----:B------:R-:W-:Y:S02]  /*6d00*/  FADD.FTZ R94, -R94, R159 ;  /* 0x0000009f5e5e7221 */ /* 0x000fe40000010100 */
[----:B------:R-:W-:Y:S02]  /*6d10*/  FADD.FTZ R128, R93, R68 ;  /* 0x000000445d807221 */ /* 0x000fe40000010000 */
[----:B------:R-:W-:Y:S02]  /*6d20*/  FMUL.FTZ R72, R25, R157 ;  /* 0x0000009d19487220 */ /* 0x000fe40000410000 */
[----:B0-----:R-:W-:Y:S02]  /*6d30*/  FFMA.FTZ R71, R157, UR14, -R70 ;  /* 0x0000000e9d477c23 */ /* 0x001fe40008010846 */
[----:B------:R-:W-:Y:S02]  /*6d40*/  FFMA.FTZ R70, R152, UR14, R63 ;  /* 0x0000000e98467c23 */ /* 0x000fe4000801003f */
[----:B------:R-:W-:-:S02]  /*6d50*/  FADD.FTZ R103, R150, R103 ;  /* 0x0000006796677221 */ /* 0x000fc40000010000 */
[----:B------:R-:W-:Y:S02]  /*6d60*/  FMUL.FTZ R63, R127, -R94 ;  /* 0x8000005e7f3f7220 */ /* 0x000fe40000410000 */
[----:B------:R-:W-:Y:S02]  /*6d70*/  FMUL.FTZ R68, R25, R152 ;  /* 0x0000009819447220 */ /* 0x000fe40000410000 */
[C---:B------:R-:W-:Y:S02]  /*6d80*/  FMUL.FTZ R150, R76.reuse, R72 ;  /* 0x000000484c967220 */ /* 0x040fe40000410000 */
[----:B------:R-:W-:Y:S02]  /*6d90*/  FMUL.FTZ R127, R127, -R128 ;  /* 0x800000807f7f7220 */ /* 0x000fe40000410000 */
[-C--:B------:R-:W-:Y:S02]  /*6da0*/  FMUL.FTZ R151, R76, R68.reuse ;  /* 0x000000444c977220 */ /* 0x080fe40000410000 */
[----:B------:R-:W-:-:S02]  /*6db0*/  FFMA.FTZ R150, R69, R68, R150 ;  /* 0x0000004445967223 */ /* 0x000fc40000010096 */
[----:B-1----:R-:W-:Y:S02]  /*6dc0*/  FMUL.FTZ R73, R129, R68 ;  /* 0x0000004481497220 */ /* 0x002fe40000410000 */
[C---:B------:R-:W-:Y:S02]  /*6dd0*/  FFMA.FTZ R127, R130.reuse, R94, R127 ;  /* 0x0000005e827f7223 */ /* 0x040fe4000001007f */
[----:B------:R-:W-:Y:S01]  /*6de0*/  FFMA.FTZ R68, R130, R128, -R63 ;  /* 0x0000008082447223 */ /* 0x000fe2000001083f */
[----:B------:R-:W-:Y:S01]  /*6df0*/  PRMT R130, RZ, 0x7610, R59 ;  /* 0x00007610ff827816 */ /* 0x000fe2000000003b */
[----:B------:R-:W-:Y:S01]  /*6e00*/  FADD.FTZ R92, -R92, R127 ;  /* 0x0000007f5c5c7221 */ /* 0x000fe20000010100 */
[----:B------:R0:W-:Y:S01]  /*6e10*/  STS [R62.X4+0x2140], R73 ;  /* 0x002140493e007388 */ /* 0x0001e20000004800 */
[----:B------:R-:W-:Y:S02]  /*6e20*/  FADD.FTZ R68, R91, R68 ;  /* 0x000000445b447221 */ /* 0x000fe40000010000 */
[----:B------:R-:W-:-:S02]  /*6e30*/  FMUL.FTZ R63, R131, -R92 ;  /* 0x8000005c833f7220 */ /* 0x000fc40000410000 */
[----:B------:R-:W-:Y:S02]  /*6e40*/  FMUL.FTZ R131, R131, -R68 ;  /* 0x8000004483837220 */ /* 0x000fe40000410000 */
[----:B------:R-:W-:Y:S02]  /*6e50*/  FMUL.FTZ R71, R76, R71 ;  /* 0x000000474c477220 */ /* 0x000fe40000410000 */
[C---:B------:R-:W-:Y:S02]  /*6e60*/  FFMA.FTZ R131, R132.reuse, R92, R131 ;  /* 0x0000005c84837223 */ /* 0x040fe40000010083 */
[C---:B------:R-:W-:Y:S02]  /*6e70*/  FFMA.FTZ R71, R69.reuse, R70, R71 ;  /* 0x0000004645477223 */ /* 0x040fe40000010047 */
[----:B------:R-:W-:Y:S02]  /*6e80*/  FFMA.FTZ R70, R132, R68, -R63 ;  /* 0x0000004484467223 */ /* 0x000fe4000001083f */
[----:B------:R-:W-:-:S02]  /*6e90*/  FFMA.FTZ R151, R69, R72, -R151 ;  /* 0x0000004845977223 */ /* 0x000fc40000010897 */
[----:B------:R-:W-:Y:S02]  /*6ea0*/  FMUL.FTZ R77, R129, R72 ;  /* 0x00000048814d7220 */ /* 0x000fe40000410000 */
[----:B------:R-:W-:Y:S02]  /*6eb0*/  FADD.FTZ R90, -R90, R131 ;  /* 0x000000835a5a7221 */ /* 0x000fe40000010100 */
[----:B------:R-:W-:Y:S01]  /*6ec0*/  FMUL.FTZ R72, R24, R130 ;  /* 0x0000008218487220 */ /* 0x000fe20000410000 */
[----:B------:R-:W-:Y:S01]  /*6ed0*/  STS [R62.X4+0x2144], R77 ;  /* 0x0021444d3e007388 */ /* 0x000fe20000004800 */
[-C--:B------:R-:W-:Y:S02]  /*6ee0*/  FFMA.FTZ R42, R25, R172.reuse, R42 ;  /* 0x000000ac192a7223 */ /* 0x080fe4000001002a */
[----:B------:R-:W-:Y:S01]  /*6ef0*/  FADD.FTZ R91, R89, R70 ;  /* 0x00000046595b7221 */ /* 0x000fe20000010000 */
[----:B------:R-:W-:Y:S01]  /*6f00*/  PRMT R89, RZ, 0x5410, R59 ;  /* 0x00005410ff597816 */ /* 0x000fe2000000003b */
[----:B------:R-:W-:-:S02]  /*6f10*/  FFMA.FTZ R172, R129, R172, R71 ;  /* 0x000000ac81ac7223 */ /* 0x000fc40000010047 */
[----:B------:R-:W-:Y:S02]  /*6f20*/  FMUL.FTZ R70, R75, R94 ;  /* 0x0000005e4b467220 */ /* 0x000fe40000410000 */
[----:B------:R-:W-:Y:S02]  /*6f30*/  FMUL.FTZ R63, R133, -R90 ;  /* 0x8000005a853f7220 */ /* 0x000fe40000410000 */
[----:B------:R-:W-:Y:S02]  /*6f40*/  FMUL.FTZ R71, R128, UR15 ;  /* 0x0000000f80477c20 */ /* 0x000fe40008410000 */
[-C--:B------:R-:W-:Y:S02]  /*6f50*/  FFMA.FTZ R75, R75, -R72.reuse, R222 ;  /* 0x800000484b4b7223 */ /* 0x080fe400000100de */
[C---:B------:R-:W-:Y:S02]  /*6f60*/  FFMA.FTZ R72, R173.reuse, -R72, R223 ;  /* 0x80000048ad487223 */ /* 0x040fe400000100df */
[----:B------:R-:W-:-:S02]  /*6f70*/  FFMA.FTZ R173, R173, R128, R70 ;  /* 0x00000080adad7223 */ /* 0x000fc40000010046 */
[-C--:B------:R-:W-:Y:S02]  /*6f80*/  FMUL.FTZ R133, R133, -R91.reuse ;  /* 0x8000005b85857220 */ /* 0x080fe40000410000 */
[----:B------:R-:W-:Y:S02]  /*6f90*/  FFMA.FTZ R70, R134, R91, -R63 ;  /* 0x0000005b86467223 */ /* 0x000fe4000001083f */
[----:B------:R-:W-:Y:S02]  /*6fa0*/  FFMA.FTZ R76, R94, UR14, -R71 ;  /* 0x0000000e5e4c7c23 */ /* 0x000fe40008010847 */
[----:B------:R-:W-:Y:S02]  /*6fb0*/  FMUL.FTZ R71, R24, R94 ;  /* 0x0000005e18477220 */ /* 0x000fe40000410000 */
[----:B------:R-:W-:Y:S02]  /*6fc0*/  FFMA.FTZ R133, R134, R90, R133 ;  /* 0x0000005a86857223 */ /* 0x000fe40000010085 */
[----:B------:R-:W-:-:S02]  /*6fd0*/  FMUL.FTZ R63, R24, R128 ;  /* 0x00000080183f7220 */ /* 0x000fc40000410000 */
[----:B------:R-:W-:Y:S02]  /*6fe0*/  FADD.FTZ R87, R87, R70 ;  /* 0x0000004657577221 */ /* 0x000fe40000010000 */
[C---:B------:R-:W-:Y:S02]  /*6ff0*/  FMUL.FTZ R70, R75.reuse, R71 ;  /* 0x000000474b467220 */ /* 0x040fe40000410000 */
[----:B------:R-:W-:Y:S02]  /*7000*/  FADD.FTZ R88, -R88, R133 ;  /* 0x0000008558587221 */ /* 0x000fe40000010100 */
[C---:B------:R-:W-:Y:S02]  /*7010*/  FMUL.FTZ R76, R75.reuse, R76 ;  /* 0x0000004c4b4c7220 */ /* 0x040fe40000410000 */
[-C--:B------:R-:W-:Y:S02]  /*7020*/  FMUL.FTZ R134, R75, R63.reuse ;  /* 0x0000003f4b867220 */ /* 0x080fe40000410000 */
[----:B------:R-:W-:-:S02]  /*7030*/  FFMA.FTZ R133, R72, R63, R70 ;  /* 0x0000003f48857223 */ /* 0x000fc40000010046 */
[----:B------:R-:W-:Y:S02]  /*7040*/  FMUL.FTZ R75, R130, R63 ;  /* 0x0000003f824b7220 */ /* 0x000fe40000410000 */
[CC--:B------:R-:W-:Y:S02]  /*7050*/  FMUL.FTZ R63, R135.reuse, -R87.reuse ;  /* 0x80000057873f7220 */ /* 0x0c0fe40000410000 */
[-C--:B------:R-:W-:Y:S01]  /*7060*/  FMUL.FTZ R135, R135, -R88.reuse ;  /* 0x8000005887877220 */ /* 0x080fe20000410000 */
[----:B------:R-:W-:Y:S01]  /*7070*/  STS [R62.X4+0x2138], R75 ;  /* 0x0021384b3e007388 */ /* 0x000fe20000004800 */
[----:B------:R-:W-:Y:S02]  /*7080*/  FMUL.FTZ R69, R94, UR15 ;  /* 0x0000000f5e457c20 */ /* 0x000fe40008410000 */
[C---:B------:R-:W-:Y:S02]  /*7090*/  FFMA.FTZ R63, R136.reuse, R88, R63 ;  /* 0x00000058883f7223 */ /* 0x040fe4000001003f */
[----:B------:R-:W-:-:S02]  /*70a0*/  FFMA.FTZ R136, R136, R87, -R135 ;  /* 0x0000005788887223 */ /* 0x000fc40000010887 */
[----:B------:R-:W-:Y:S02]  /*70b0*/  FFMA.FTZ R69, R128, UR14, R69 ;  /* 0x0000000e80457c23 */ /* 0x000fe40008010045 */
[----:B------:R-:W-:Y:S02]  /*70c0*/  FADD.FTZ R86, -R86, R63 ;  /* 0x0000003f56567221 */ /* 0x000fe40000010100 */
[----:B------:R-:W-:Y:S02]  /*70d0*/  FADD.FTZ R85, R85, R136 ;  /* 0x0000008855557221 */ /* 0x000fe40000010000 */
[----:B------:R-:W-:Y:S02]  /*70e0*/  FFMA.FTZ R76, R72, R69, R76 ;  /* 0x00000045484c7223 */ /* 0x000fe4000001004c */
[C---:B------:R-:W-:Y:S02]  /*70f0*/  FMUL.FTZ R69, R137.reuse, -R86 ;  /* 0x8000005689457220 */ /* 0x040fe40000410000 */
[----:B------:R-:W-:-:S02]  /*7100*/  FMUL.FTZ R137, R137, -R85 ;  /* 0x8000005589897220 */ /* 0x000fc40000410000 */
[-C--:B------:R-:W-:Y:S02]  /*7110*/  FFMA.FTZ R134, R72, R71.reuse, -R134 ;  /* 0x0000004748867223 */ /* 0x080fe40000010886 */
[----:B------:R-:W-:Y:S02]  /*7120*/  FFMA.FTZ R137, R138, R86, R137 ;  /* 0x000000568a897223 */ /* 0x000fe40000010089 */
[----:B------:R-:W-:Y:S02]  /*7130*/  FMUL.FTZ R71, R130, R71 ;  /* 0x0000004782477220 */ /* 0x000fe40000410000 */
[----:B------:R-:W-:Y:S02]  /*7140*/  FFMA.FTZ R70, R138, R85, -R69 ;  /* 0x000000558a467223 */ /* 0x000fe40000010845 */
[----:B------:R-:W-:Y:S01]  /*7150*/  FMUL.FTZ R69, R92, UR15 ;  /* 0x0000000f5c457c20 */ /* 0x000fe20008410000 */
[----:B------:R1:W-:Y:S01]  /*7160*/  STS [R62.X4+0x213c], R71 ;  /* 0x00213c473e007388 */ /* 0x0003e20000004800 */
[----:B------:R-:W-:-:S02]  /*7170*/  FADD.FTZ R84, -R84, R137 ;  /* 0x0000008954547221 */ /* 0x000fc40000010100 */
[----:B------:R-:W-:Y:S02]  /*7180*/  FADD.FTZ R207, R207, R70 ;  /* 0x00000046cfcf7221 */ /* 0x000fe40000010000 */
[----:B0-----:R-:W-:Y:S02]  /*7190*/  FMUL.FTZ R73, R23, R89 ;  /* 0x0000005917497220 */ /* 0x001fe40000410000 */
[----:B------:R-:W-:Y:S02]  /*71a0*/  FFMA.FTZ R70, R68, UR14, R69 ;  /* 0x0000000e44467c23 */ /* 0x000fe40008010045 */
[C---:B------:R-:W-:Y:S02]  /*71b0*/  FMUL.FTZ R69, R139.reuse, -R84 ;  /* 0x800000548b457220 */ /* 0x040fe40000410000 */
[----:B-1----:R-:W-:Y:S02]  /*71c0*/  FMUL.FTZ R71, R74, R92 ;  /* 0x0000005c4a477220 */ /* 0x002fe40000410000 */
[----:B------:R-:W-:-:S02]  /*71d0*/  FMUL.FTZ R139, R139, -R207 ;  /* 0x800000cf8b8b7220 */ /* 0x000fc40000410000 */
[----:B------:R-:W-:Y:S02]  /*71e0*/  FFMA.FTZ R72, R74, -R73, R216 ;  /* 0x800000494a487223 */ /* 0x000fe400000100d8 */
[-C--:B------:R-:W-:Y:S02]  /*71f0*/  FFMA.FTZ R71, R170, R68.reuse, R71 ;  /* 0x00000044aa477223 */ /* 0x080fe40000010047 */
[----:B------:R-:W-:Y:S02]  /*7200*/  FMUL.FTZ R75, R68, UR15 ;  /* 0x0000000f444b7c20 */ /* 0x000fe40008410000 */
[----:B------:R-:W-:Y:S02]  /*7210*/  FMUL.FTZ R74, R23, R68 ;  /* 0x00000044174a7220 */ /* 0x000fe40000410000 */
[C---:B------:R-:W-:Y:S02]  /*7220*/  FFMA.FTZ R68, R140.reuse, R207, -R69 ;  /* 0x000000cf8c447223 */ /* 0x040fe40000010845 */
[----:B------:R-:W-:-:S02]  /*7230*/  FFMA.FTZ R140, R140, R84, R139 ;  /* 0x000000548c8c7223 */ /* 0x000fc4000001008b */
[----:B------:R-:W-:Y:S02]  /*7240*/  FFMA.FTZ R75, R92, UR14, -R75 ;  /* 0x0000000e5c4b7c23 */ /* 0x000fe4000801084b */
[----:B------:R-:W-:Y:S02]  /*7250*/  FMUL.FTZ R92, R23, R92 ;  /* 0x0000005c175c7220 */ /* 0x000fe40000410000 */
[----:B------:R-:W-:Y:S02]  /*7260*/  FADD.FTZ R209, -R209, R140 ;  /* 0x0000008cd1d17221 */ /* 0x000fe40000010100 */
[----:B------:R-:W-:Y:S02]  /*7270*/  FADD.FTZ R211, R211, R68 ;  /* 0x00000044d3d37221 */ /* 0x000fe40000010000 */
[----:B------:R-:W-:Y:S02]  /*7280*/  FFMA.FTZ R73, R170, -R73, R217 ;  /* 0x80000049aa497223 */ /* 0x000fe400000100d9 */
[----:B------:R-:W-:-:S02]  /*7290*/  FMUL.FTZ R135, R72, R92 ;  /* 0x0000005c48877220 */ /* 0x000fc40000410000 */
[----:B------:R-:W-:Y:S02]  /*72a0*/  FMUL.FTZ R77, R89, R92 ;  /* 0x0000005c594d7220 */ /* 0x000fe40000410000 */
[C---:B------:R-:W-:Y:S02]  /*72b0*/  FMUL.FTZ R68, R141.reuse, -R209 ;  /* 0x800000d18d447220 */ /* 0x040fe40000410000 */
[C---:B------:R-:W-:Y:S01]  /*72c0*/  FMUL.FTZ R75, R72.reuse, R75 ;  /* 0x0000004b484b7220 */ /* 0x040fe20000410000 */
[----:B------:R0:W-:Y:S01]  /*72d0*/  STS [R62.X4+0x2134], R77 ;  /* 0x0021344d3e007388 */ /* 0x0001e20000004800 */
[----:B------:R-:W-:Y:S02]  /*72e0*/  FMUL.FTZ R141, R141, -R211 ;  /* 0x800000d38d8d7220 */ /* 0x000fe40000410000 */
[-C--:B------:R-:W-:Y:S02]  /*72f0*/  FMUL.FTZ R136, R72, R74.reuse ;  /* 0x0000004a48887220 */ /* 0x080fe40000410000 */
[----:B------:R-:W-:-:S02]  /*7300*/  FFMA.FTZ R135, R73, R74, R135 ;  /* 0x0000004a49877223 */ /* 0x000fc40000010087 */
[----:B------:R-:W-:Y:S01]  /*7310*/  FMUL.FTZ R69, R89, R74 ;  /* 0x0000004a59457220 */ /* 0x000fe20000410000 */
[--C-:B------:R-:W-:Y:S01]  /*7320*/  PRMT R74, RZ, 0x5410, R56.reuse ;  /* 0x00005410ff4a7816 */ /* 0x100fe20000000038 */
[----:B------:R-:W-:Y:S01]  /*7330*/  FFMA.FTZ R72, R73, R70, R75 ;  /* 0x0000004649487223 */ /* 0x000fe2000001004b */
[----:B0-----:R-:W-:Y:S01]  /*7340*/  PRMT R77, RZ, 0x7610, R56 ;  /* 0x00007610ff4d7816 */ /* 0x001fe20000000038 */
[C---:B------:R-:W-:Y:S01]  /*7350*/  FFMA.FTZ R141, R142.reuse, R209, R141 ;  /* 0x000000d18e8d7223 */ /* 0x040fe2000001008d */
[----:B------:R-:W-:Y:S01]  /*7360*/  PRMT R75, RZ, 0x7610, R58 ;  /* 0x00007610ff4b7816 */ /* 0x000fe2000000003a */
[----:B------:R-:W-:Y:S01]  /*7370*/  FFMA.FTZ R70, R142, R211, -R68 ;  /* 0x000000d38e467223 */ /* 0x000fe20000010844 */
[----:B------:R0:W-:Y:S01]  /*7380*/  STS [R62.X4+0x2130], R69 ;  /* 0x002130453e007388 */ /* 0x0001e20000004800 */
[----:B------:R-:W-:Y:S02]  /*7390*/  FADD.FTZ R212, -R212, R141 ;  /* 0x0000008dd4d47221 */ /* 0x000fe40000010100 */
[----:B------:R-:W-:-:S02]  /*73a0*/  FADD.FTZ R213, R213, R70 ;  /* 0x00000046d5d57221 */ /* 0x000fc40000010000 */
[----:B------:R-:W-:Y:S02]  /*73b0*/  FFMA.FTZ R63, R130, R173, R76 ;  /* 0x000000ad823f7223 */ /* 0x000fe4000001004c */
[----:B------:R-:W-:Y:S02]  /*73c0*/  FMUL.FTZ R70, R18, R77 ;  /* 0x0000004d12467220 */ /* 0x000fe40000410000 */
[----:B------:R-:W-:Y:S02]  /*73d0*/  FFMA.FTZ R68, R89, R71, R72 ;  /* 0x0000004759447223 */ /* 0x000fe40000010048 */
[----:B0-----:R-:W-:Y:S02]  /*73e0*/  FMUL.FTZ R69, R17, R74 ;  /* 0x0000004a11457220 */ /* 0x001fe40000410000 */
[----:B------:R-:W-:Y:S02]  /*73f0*/  FMUL.FTZ R76, R22, R75 ;  /* 0x0000004b164c7220 */ /* 0x000fe40000410000 */
[----:B------:R-:W-:-:S02]  /*7400*/  FFMA.FTZ R72, R160, -R69, R180 ;  /* 0x80000045a0487223 */ /* 0x000fc400000100b4 */
[----:B------:R-:W-:Y:S02]  /*7410*/  FMUL.FTZ R137, R17, R212 ;  /* 0x000000d411897220 */ /* 0x000fe40000410000 */
[----:B------:R-:W-:Y:S02]  /*7420*/  FFMA.FTZ R136, R73, R92, -R136 ;  /* 0x0000005c49887223 */ /* 0x000fe40000010888 */
[----:B------:R-:W-:Y:S02]  /*7430*/  FFMA.FTZ R40, R23, R71, R40 ;  /* 0x0000004717287223 */ /* 0x000fe40000010028 */
[----:B------:R-:W-:Y:S02]  /*7440*/  FFMA.FTZ R73, R144, -R69, R182 ;  /* 0x8000004590497223 */ /* 0x000fe400000100b6 */
[-C--:B------:R-:W-:Y:S02]  /*7450*/  FFMA.FTZ R71, R163, -R70.reuse, R183 ;  /* 0x80000046a3477223 */ /* 0x080fe400000100b7 */
[----:B------:R-:W-:-:S02]  /*7460*/  FFMA.FTZ R70, R161, -R70, R184 ;  /* 0x80000046a1467223 */ /* 0x000fc400000100b8 */
[-C--:B------:R-:W-:Y:S02]  /*7470*/  FFMA.FTZ R69, R169, -R76.reuse, R193 ;  /* 0x8000004ca9457223 */ /* 0x080fe400000100c1 */
        /* <DEDUP_REMOVED lines=8> */
[----:B------:R-:W-:Y:S02]  /*7500*/  FMUL.FTZ R128, R171, R90 ;  /* 0x0000005aab807220 */ /* 0x000fe40000410000 */
[-C--:B------:R-:W-:Y:S02]  /*7510*/  FMUL.FTZ R93, R70, R140.reuse ;  /* 0x0000008c465d7220 */ /* 0x080fe40000410000 */
[----:B------:R-:W-:-:S02]  /*7520*/  FFMA.FTZ R94, R71, R140, R89 ;  /* 0x0000008c475e7223 */ /* 0x000fc40000010059 */
[----:B------:R-:W-:Y:S02]  /*7530*/  FFMA.FTZ R92, R73, R137, -R92 ;  /* 0x00000089495c7223 */ /* 0x000fe4000001085c */
[----:B------:R-:W-:Y:S02]  /*7540*/  FADD.FTZ R89, RZ, R76 ;  /* 0x0000004cff597221 */ /* 0x000fe40000010000 */
[----:B------:R-:W-:Y:S02]  /*7550*/  FFMA.FTZ R76, R169, R91, R128 ;  /* 0x0000005ba94c7223 */ /* 0x000fe40000010080 */
[----:B------:R-:W-:Y:S02]  /*7560*/  FFMA.FTZ R128, R71, R138, -R93 ;  /* 0x0000008a47807223 */ /* 0x000fe4000001085d */
[----:B------:R-:W-:Y:S01]  /*7570*/  FADD.FTZ R93, RZ, R92 ;  /* 0x0000005cff5d7221 */ /* 0x000fe20000010000 */
[----:B------:R-:W-:Y:S01]  /*7580*/  PRMT R92, RZ, 0x5410, R57 ;  /* 0x00005410ff5c7816 */ /* 0x000fe20000000039 */
[----:B------:R-:W-:-:S02]  /*7590*/  FADD.FTZ R102, R95, R102 ;  /* 0x000000665f667221 */ /* 0x000fc40000010000 */
[----:B------:R-:W-:Y:S01]  /*75a0*/  FADD.FTZ R129, R89, R94 ;  /* 0x0000005e59817221 */ /* 0x000fe20000010000 */
[----:B------:R-:W-:Y:S01]  /*75b0*/  PRMT R89, RZ, 0x7610, R57 ;  /* 0x00007610ff597816 */ /* 0x000fe20000000039 */
[C---:B------:R-:W-:Y:S02]  /*75c0*/  FMUL.FTZ R95, R19.reuse, R92 ;  /* 0x0000005c135f7220 */ /* 0x040fe40000410000 */
[----:B------:R-:W-:Y:S02]  /*75d0*/  FMUL.FTZ R153, R19, R207 ;  /* 0x000000cf13997220 */ /* 0x000fe40000410000 */
[----:B------:R-:W-:Y:S02]  /*75e0*/  FFMA.FTZ R94, R164, -R95, R187 ;  /* 0x8000005fa45e7223 */ /* 0x000fe400000100bb */
[----:B------:R-:W-:Y:S02]  /*75f0*/  FADD.FTZ R128, R93, R128 ;  /* 0x000000805d807221 */ /* 0x000fe40000010000 */
[----:B------:R-:W-:-:S02]  /*7600*/  FMUL.FTZ R130, R20, R89 ;  /* 0x0000005914827220 */ /* 0x000fc40000410000 */
[----:B------:R-:W-:Y:S02]  /*7610*/  FFMA.FTZ R93, R162, -R95, R188 ;  /* 0x8000005fa25d7223 */ /* 0x000fe400000100bc */
[----:B------:R-:W-:Y:S02]  /*7620*/  FMUL.FTZ R141, R19, R84 ;  /* 0x00000054138d7220 */ /* 0x000fe40000410000 */
[----:B------:R-:W-:Y:S02]  /*7630*/  FMUL.FTZ R132, R94, R153 ;  /* 0x000000995e847220 */ /* 0x000fe40000410000 */
[-C--:B------:R-:W-:Y:S02]  /*7640*/  FFMA.FTZ R95, R165, -R130.reuse, R185 ;  /* 0x80000082a55f7223 */ /* 0x080fe400000100b9 */
[----:B------:R-:W-:Y:S02]  /*7650*/  FFMA.FTZ R127, R167, -R130, R186 ;  /* 0x80000082a77f7223 */ /* 0x000fe400000100ba */
[----:B------:R-:W-:-:S02]  /*7660*/  FFMA.FTZ R131, R93, R141, -R132 ;  /* 0x0000008d5d837223 */ /* 0x000fc40000010884 */
[----:B------:R-:W-:Y:S02]  /*7670*/  FMUL.FTZ R130, R94, R141 ;  /* 0x0000008d5e827220 */ /* 0x000fe40000410000 */
[C---:B------:R-:W-:Y:S02]  /*7680*/  FMUL.FTZ R152, R20.reuse, R86 ;  /* 0x0000005614987220 */ /* 0x040fe40000410000 */
[----:B------:R-:W-:Y:S02]  /*7690*/  FMUL.FTZ R142, R20, R85 ;  /* 0x00000055148e7220 */ /* 0x000fe40000410000 */
[----:B------:R-:W-:Y:S01]  /*76a0*/  FADD.FTZ R131, R128, R131 ;  /* 0x0000008380837221 */ /* 0x000fe20000010000 */
[----:B------:R-:W-:Y:S01]  /*76b0*/  PRMT R128, RZ, 0x5410, R58 ;  /* 0x00005410ff807816 */ /* 0x000fe2000000003a */
[----:B------:R-:W-:Y:S02]  /*76c0*/  FFMA.FTZ R130, R93, R153, R130 ;  /* 0x000000995d827223 */ /* 0x000fe40000010082 */
[----:B------:R-:W-:-:S02]  /*76d0*/  FMUL.FTZ R132, R127, R152 ;  /* 0x000000987f847220 */ /* 0x000fc40000410000 */
[-C--:B------:R-:W-:Y:S02]  /*76e0*/  FMUL.FTZ R154, R127, R142.reuse ;  /* 0x0000008e7f9a7220 */ /* 0x080fe40000410000 */
[----:B------:R-:W-:Y:S02]  /*76f0*/  FADD.FTZ R129, R129, R130 ;  /* 0x0000008281817221 */ /* 0x000fe40000010000 */
[C---:B------:R-:W-:Y:S02]  /*7700*/  FFMA.FTZ R132, R95.reuse, R142, R132 ;  /* 0x0000008e5f847223 */ /* 0x040fe40000010084 */
[----:B------:R-:W-:Y:S02]  /*7710*/  FFMA.FTZ R154, R95, R152, -R154 ;  /* 0x000000985f9a7223 */ /* 0x000fe4000001089a */
[----:B------:R-:W-:Y:S02]  /*7720*/  FMUL.FTZ R157, R21, R128 ;  /* 0x00000080159d7220 */ /* 0x000fe40000410000 */
[----:B------:R-:W-:-:S02]  /*7730*/  FADD.FTZ R155, R129, R132 ;  /* 0x00000084819b7221 */ /* 0x000fc40000010000 */
[----:B------:R-:W-:Y:S02]  /*7740*/  FADD.FTZ R154, R131, R154 ;  /* 0x0000009a839a7221 */ /* 0x000fe40000010000 */
[----:B------:R-:W-:Y:S02]  /*7750*/  FMUL.FTZ R131, R91, UR15 ;  /* 0x0000000f5b837c20 */ /* 0x000fe40008410000 */
[-C--:B------:R-:W-:Y:S02]  /*7760*/  FFMA.FTZ R129, R166, -R157.reuse, R190 ;  /* 0x8000009da6817223 */ /* 0x080fe400000100be */
[----:B------:R-:W-:Y:S02]  /*7770*/  FFMA.FTZ R130, R168, -R157, R189 ;  /* 0x8000009da8827223 */ /* 0x000fe400000100bd */
[C---:B------:R-:W-:Y:S02]  /*7780*/  FMUL.FTZ R159, R21.reuse, R88 ;  /* 0x00000058159f7220 */ /* 0x040fe40000410000 */
[----:B------:R-:W-:-:S02]  /*7790*/  FMUL.FTZ R157, R21, R87 ;  /* 0x00000057159d7220 */ /* 0x000fc40000410000 */
[----:B------:R-:W-:Y:S02]  /*77a0*/  FADD.FTZ R101, R172, R101 ;  /* 0x00000065ac657221 */ /* 0x000fe40000010000 */
[C---:B------:R-:W-:Y:S02]  /*77b0*/  FMUL.FTZ R132, R90.reuse, UR15 ;  /* 0x0000000f5a847c20 */ /* 0x040fe40008410000 */
[----:B------:R-:W-:Y:S02]  /*77c0*/  FFMA.FTZ R131, R90, UR14, -R131 ;  /* 0x0000000e5a837c23 */ /* 0x000fe40008010883 */
[----:B------:R-:W-:Y:S02]  /*77d0*/  FMUL.FTZ R172, R22, R90 ;  /* 0x0000005a16ac7220 */ /* 0x000fe40000410000 */
[C---:B------:R-:W-:Y:S02]  /*77e0*/  FMUL.FTZ R90, R130.reuse, R159 ;  /* 0x0000009f825a7220 */ /* 0x040fe40000410000 */
[----:B------:R-:W-:-:S02]  /*77f0*/  FMUL.FTZ R156, R130, R157 ;  /* 0x0000009d829c7220 */ /* 0x000fc40000410000 */
[----:B------:R-:W-:Y:S02]  /*7800*/  FMUL.FTZ R170, R22, R91 ;  /* 0x0000005b16aa7220 */ /* 0x000fe40000410000 */
[----:B------:R-:W-:Y:S02]  /*7810*/  FFMA.FTZ R132, R91, UR14, R132 ;  /* 0x0000000e5b847c23 */ /* 0x000fe40008010084 */
[C---:B------:R-:W-:Y:S02]  /*7820*/  FMUL.FTZ R169, R158.reuse, R172 ;  /* 0x000000ac9ea97220 */ /* 0x040fe40000410000 */
[C---:B------:R-:W-:Y:S02]  /*7830*/  FMUL.FTZ R131, R158.reuse, R131 ;  /* 0x000000839e837220 */ /* 0x040fe40000410000 */
[C---:B------:R-:W-:Y:S02]  /*7840*/  FFMA.FTZ R90, R129.reuse, R157, R90 ;  /* 0x0000009d815a7223 */ /* 0x040fe4000001005a */
[----:B------:R-:W-:Y:S01]  /*7850*/  FFMA.FTZ R91, R129, R159, -R156 ;  /* 0x0000009f815b7223 */ /* 0x000fe2000001089c */
[----:B------:R-:W-:Y:S01]  /*7860*/  IADD3 R156, R9, 0x380, RZ ;  /* 0x00000380099c7810 */ /* 0x000fe20007ffe0ff */
[----:B------:R-:W-:-:S02]  /*7870*/  FMUL.FTZ R158, R158, R170 ;  /* 0x000000aa9e9e7220 */ /* 0x000fc40000410000 */
[----:B------:R-:W-:Y:S02]  /*7880*/  FADD.FTZ R90, R155, R90 ;  /* 0x0000005a9b5a7221 */ /* 0x000fe40000010000 */
[----:B------:R-:W-:Y:S01]  /*7890*/  FADD.FTZ R91, R154, R91 ;  /* 0x0000005b9a5b7221 */ /* 0x000fe20000010000 */
[----:B------:R-:W-:Y:S01]  /*78a0*/  IADD3 R154, R9, 0x340, RZ ;  /* 0x00000340099a7810 */ /* 0x000fe20007ffe0ff */
[C---:B------:R-:W-:Y:S02]  /*78b0*/  FFMA.FTZ R169, R69.reuse, R170, R169 ;  /* 0x000000aa45a97223 */ /* 0x040fe400000100a9 */
[----:B------:R-:W-:Y:S02]  /*78c0*/  FFMA.FTZ R158, R69, R172, -R158 ;  /* 0x000000ac459e7223 */ /* 0x000fe4000001089e */
[----:B------:R-:W-:Y:S02]  /*78d0*/  FADD.FTZ R90, R90, R169 ;  /* 0x000000a95a5a7221 */ /* 0x000fe40000010000 */
[----:B------:R-:W-:Y:S01]  /*78e0*/  FADD.FTZ R91, R91, R158 ;  /* 0x0000009e5b5b7221 */ /* 0x000fe20000010000 */
[----:B------:R-:W-:Y:S01]  /*78f0*/  IADD3 R158, R9, 0x3c0, RZ ;  /* 0x000003c0099e7810 */ /* 0x000fe20007ffe0ff */
[----:B------:R-:W-:-:S02]  /*7900*/  FADD.FTZ R90, R90, R135 ;  /* 0x000000875a5a7221 */ /* 0x000fc40000010000 */
[----:B------:R-:W-:Y:S01]  /*7910*/  FADD.FTZ R91, R91, R136 ;  /* 0x000000885b5b7221 */ /* 0x000fe20000010000 */
[C---:B------:R-:W-:Y:S01]  /*7920*/  IADD3 R136, R9.reuse, 0x80, RZ ;  /* 0x0000008009887810 */ /* 0x040fe20007ffe0ff */
[----:B------:R-:W-:Y:S01]  /*7930*/  FADD.FTZ R169, R90, R133 ;  /* 0x000000855aa97221 */ /* 0x000fe20000010000 */
[-C--:B------:R-:W-:Y:S01]  /*7940*/  LEA.HI.SX32 R90, R9, R9.reuse, 0x1b ;  /* 0x00000009095a7211 */ /* 0x080fe200078fdaff */
[----:B------:R-:W-:Y:S01]  /*7950*/  FADD.FTZ R134, R91, R134 ;  /* 0x000000865b867221 */ /* 0x000fe20000010000 */
[-C--:B------:R-:W-:Y:S01]  /*7960*/  LEA.HI.SX32 R136, R136, R9.reuse, 0x1b ;  /* 0x0000000988887211 */ /* 0x080fe200078fdaff */
[----:B------:R-:W-:Y:S01]  /*7970*/  FMUL.FTZ R135, R89, R152 ;  /* 0x0000009859877220 */ /* 0x000fe20000410000 */
[----:B------:R-:W-:Y:S01]  /*7980*/  IADD3 R152, R9, 0x300, RZ ;  /* 0x0000030009987810 */ /* 0x000fe20007ffe0ff */
[----:B------:R-:W-:Y:S01]  /*7990*/  FADD.FTZ R150, R169, R150 ;  /* 0x00000096a9967221 */ /* 0x000fe20000010000 */
[----:B------:R-:W-:Y:S01]  /*79a0*/  LEA.HI.SX32 R169, R200, R9, 0x1b ;  /* 0x00000009c8a97211 */ /* 0x000fe200078fdaff */
[----:B------:R-:W-:Y:S01]  /*79b0*/  FADD.FTZ R151, R134, R151 ;  /* 0x0000009786977221 */ /* 0x000fe20000010000 */
[----:B------:R0:W-:Y:S01]  /*79c0*/  STS [R62.X4+0x211c], R135 ;  /* 0x00211c873e007388 */ /* 0x0001e20000004800 */
[----:B------:R-:W-:Y:S01]  /*79d0*/  FMUL.FTZ R203, R204, R203 ;  /* 0x000000cbcccb7220 */ /* 0x000fe20000410000 */
[----:B------:R-:W-:Y:S01]  /*79e0*/  IADD3 R204, R9, 0x6c0, RZ ;  /* 0x000006c009cc7810 */ /* 0x000fe20007ffe0ff */
[----:B------:R-:W-:Y:S01]  /*79f0*/  FMUL.FTZ R155, R75, R170 ;  /* 0x000000aa4b9b7220 */ /* 0x000fe20000410000 */
[----:B------:R-:W-:Y:S01]  /*7a00*/  IADD3 R170, R9, 0x400, RZ ;  /* 0x0000040009aa7810 */ /* 0x000fe20007ffe0ff */
[----:B------:R-:W-:Y:S01]  /*7a10*/  FMUL.FTZ R171, R75, R172 ;  /* 0x000000ac4bab7220 */ /* 0x000fe20000410000 */
[----:B------:R-:W-:Y:S01]  /*7a20*/  STS [R62.X4+0x2168], R203 ;  /* 0x002168cb3e007388 */ /* 0x000fe20000004800 */
[C---:B------:R-:W-:Y:S01]  /*7a30*/  FMUL.FTZ R157, R128.reuse, R157 ;  /* 0x0000009d809d7220 */ /* 0x040fe20000410000 */
[----:B------:R-:W-:Y:S01]  /*7a40*/  IADD3 R172, R9, 0x440, RZ ;  /* 0x0000044009ac7810 */ /* 0x000fe20007ffe0ff */
[----:B------:R-:W-:Y:S01]  /*7a50*/  FMUL.FTZ R159, R128, R159 ;  /* 0x0000009f809f7220 */ /* 0x000fe20000410000 */
[----:B------:R-:W-:Y:S01]  /*7a60*/  STS [R62.X4+0x2128], R155 ;  /* 0x0021289b3e007388 */ /* 0x000fe20000004800 */
[----:B------:R-:W-:Y:S01]  /*7a70*/  FMUL.FTZ R133, R89, R142 ;  /* 0x0000008e59857220 */ /* 0x000fe20000410000 */
[----:B------:R-:W-:Y:S01]  /*7a80*/  IADD3 R142, R9, 0x1c0, RZ ;  /* 0x000001c0098e7810 */ /* 0x000fe20007ffe0ff */
[----:B------:R-:W-:Y:S01]  /*7a90*/  FADD.FTZ R149, R150, R149 ;  /* 0x0000009596957221 */ /* 0x000fe20000010000 */
[----:B------:R-:W-:Y:S01]  /*7aa0*/  STS [R62.X4+0x212c], R171 ;  /* 0x00212cab3e007388 */ /* 0x000fe20000004800 */
        /* <DEDUP_REMOVED lines=8> */
[----:B0-----:R-:W-:Y:S01]  /*7b30*/  FMUL.FTZ R135, R77, R138 ;  /* 0x0000008a4d877220 */ /* 0x001fe20000410000 */
[C---:B------:R-:W-:Y:S01]  /*7b40*/  IADD3 R138, R9.reuse, 0x100, RZ ;  /* 0x00000100098a7810 */ /* 0x040fe20007ffe0ff */
[C---:B------:R-:W-:Y:S01]  /*7b50*/  FMUL.FTZ R139, R74.reuse, R139 ;  /* 0x0000008b4a8b7220 */ /* 0x040fe20000410000 */
[----:B------:R0:W-:Y:S01]  /*7b60*/  STS [R62.X4+0x2118], R133 ;  /* 0x002118853e007388 */ /* 0x0001e20000004800 */
        /* <DEDUP_REMOVED lines=17> */
[C---:B------:R-:W-:Y:S01]  /*7c80*/  IADD3 R148, R9.reuse, 0x280, RZ ;  /* 0x0000028009947810 */ /* 0x040fe20007ffe0ff */
[----:B------:R-:W-:Y:S01]  /*7c90*/  FADD.FTZ R107, R178, R107 ;  /* 0x0000006bb26b7221 */ /* 0x000fe20000010000 */
[----:B------:R-:W-:Y:S01]  /*7ca0*/  STS [R62.X4+0x2100], R139 ;  /* 0x0021008b3e007388 */ /* 0x000fe20000004800 */
[----:B------:R-:W-:Y:S01]  /*7cb0*/  FADD.FTZ R134, R80, R83 ;  /* 0x0000005350867221 */ /* 0x000fe20000010000 */
[----:B------:R-:W-:Y:S01]  /*7cc0*/  IADD3 R80, R9, 0xc0, RZ ;  /* 0x000000c009507810 */ /* 0x000fe20007ffe0ff */
[----:B0-----:R-:W-:Y:S01]  /*7cd0*/  FADD.FTZ R133, R81, R82 ;  /* 0x0000005251857221 */ /* 0x001fe20000010000 */
[----:B------:R0:W-:Y:S01]  /*7ce0*/  STS [R62.X4+0x2104], R137 ;  /* 0x002104893e007388 */ /* 0x0001e20000004800 */
[----:B------:R-:W-:Y:S01]  /*7cf0*/  FMUL.FTZ R79, R109, R182 ;  /* 0x000000b66d4f7220 */ /* 0x000fe20000410000 */
[C---:B------:R-:W-:Y:S01]  /*7d00*/  IADD3 R82, R9.reuse, 0x140, RZ ;  /* 0x0000014009527810 */ /* 0x040fe20007ffe0ff */
[----:B------:R-:W-:Y:S01]  /*7d10*/  FFMA.FTZ R39, R24, R173, R39 ;  /* 0x000000ad18277223 */ /* 0x000fe20000010027 */
[----:B------:R-:W-:Y:S01]  /*7d20*/  BAR.SYNC.DEFER_BLOCKING 0x0 ;  /* 0x0000000000007b1d */ /* 0x000fe20000010000 */
[----:B------:R-:W-:Y:S01]  /*7d30*/  IADD3 R178, R9, 0x500, RZ ;  /* 0x0000050009b27810 */ /* 0x000fe20007ffe0ff */
[----:B------:R-:W-:Y:S01]  /*7d40*/  FFMA.FTZ R81, -R109, R180, -RZ ;  /* 0x000000b46d517223 */ /* 0x000fe200000109ff */
[----:B------:R-:W-:Y:S01]  /*7d50*/  IADD3 R182, R9, 0x540, RZ ;  /* 0x0000054009b67810 */ /* 0x000fe20007ffe0ff */
[----:B------:R-:W-:Y:S01]  /*7d60*/  FFMA.FTZ R83, -R110, R184, -RZ ;  /* 0x000000b86e537223 */ /* 0x000fe200000109ff */
[----:B------:R-:W-:Y:S01]  /*7d70*/  LEA.HI.SX32 R143, R146, R9, 0x1b ;  /* 0x00000009928f7211 */ /* 0x000fe200078fdaff */
[----:B------:R-:W-:Y:S01]  /*7d80*/  FMUL.FTZ R183, R110, R183 ;  /* 0x000000b76eb77220 */ /* 0x000fe20000410000 */
[-C--:B------:R-:W-:Y:S01]  /*7d90*/  LEA.HI.SX32 R145, R148, R9.reuse, 0x1b ;  /* 0x0000000994917211 */ /* 0x080fe200078fdaff */
[----:B-1----:R-:W-:Y:S01]  /*7da0*/  FMUL.FTZ R91, R111, R188 ;  /* 0x000000bc6f5b7220 */ /* 0x002fe20000410000 */
[----:B------:R-:W-:Y:S01]  /*7db0*/  LEA.HI.SX32 R146, R150, R9, 0x1b ;  /* 0x0000000996927211 */ /* 0x000fe200078fdaff */
[----:B------:R-:W-:Y:S01]  /*7dc0*/  FMUL.FTZ R185, R112, R185 ;  /* 0x000000b970b97220 */ /* 0x000fe20000410000 */
[----:B------:R-:W-:Y:S01]  /*7dd0*/  LEA.HI.SX32 R141, R142, R9, 0x1b ;  /* 0x000000098e8d7211 */ /* 0x000fe200078fdaff */
[----:B------:R-:W-:Y:S01]  /*7de0*/  FFMA.FTZ R191, -R122, R191, -RZ ;  /* 0x000000bf7abf7223 */ /* 0x000fe200000109ff */
[----:B------:R-:W-:Y:S01]  /*7df0*/  LEA.HI.SX32 R148, R154, R9, 0x1b ;  /* 0x000000099a947211 */ /* 0x000fe200078fdaff */
[----:B------:R-:W-:Y:S01]  /*7e00*/  FFMA.FTZ R189, -R113, R189, -RZ ;  /* 0x000000bd71bd7223 */ /* 0x000fe200000109ff */
[----:B------:R-:W-:Y:S01]  /*7e10*/  LEA.HI.SX32 R149, R156, R9, 0x1b ;  /* 0x000000099c957211 */ /* 0x000fe200078fdaff */
[----:B------:R-:W-:Y:S01]  /*7e20*/  FFMA.FTZ R187, -R111, R187, -RZ ;  /* 0x000000bb6fbb7223 */ /* 0x000fe200000109ff */
[----:B------:R-:W-:Y:S01]  /*7e30*/  LEA.HI.SX32 R150, R158, R9, 0x1b ;  /* 0x000000099e967211 */ /* 0x000fe200078fdaff */
[----:B------:R-:W-:Y:S01]  /*7e40*/  FMUL.FTZ R193, R114, R193 ;  /* 0x000000c172c17220 */ /* 0x000fe20000410000 */
[----:B------:R-:W-:Y:S01]  /*7e50*/  LEA.HI.SX32 R152, R172, R9, 0x1b ;  /* 0x00000009ac987211 */ /* 0x000fe200078fdaff */
[----:B------:R-:W-:Y:S01]  /*7e60*/  FMUL.FTZ R217, R115, R217 ;  /* 0x000000d973d97220 */ /* 0x000fe20000410000 */
[----:B------:R-:W-:Y:S01]  /*7e70*/  LEA.HI.SX32 R153, R174, R9, 0x1b ;  /* 0x00000009ae997211 */ /* 0x000fe200078fdaff */
[----:B------:R-:W-:Y:S01]  /*7e80*/  FMUL.FTZ R223, R116, R223 ;  /* 0x000000df74df7220 */ /* 0x000fe20000410000 */
[-C--:B--2---:R-:W-:Y:S01]  /*7e90*/  LEA.HI.SX32 R135, R78, R9.reuse, 0x1b ;  /* 0x000000094e877211 */ /* 0x084fe200078fdaff */
[----:B------:R-:W1:Y:S01]  /*7ea0*/  LDS R249, [R90.X4+0x2100] ;  /* 0x002100005af97984 */ /* 0x000e620000004800 */
[----:B0-----:R-:W-:Y:S01]  /*7eb0*/  LEA.HI.SX32 R137, R80, R9, 0x1b ;  /* 0x0000000950897211 */ /* 0x001fe200078fdaff */
[----:B------:R-:W-:Y:S01]  /*7ec0*/  FMUL.FTZ R227, R117, R227 ;  /* 0x000000e375e37220 */ /* 0x000fe20000410000 */
[-C--:B------:R-:W-:Y:S01]  /*7ed0*/  LEA.HI.SX32 R138, R138, R9.reuse, 0x1b ;  /* 0x000000098a8a7211 */ /* 0x080fe200078fdaff */
[----:B------:R-:W0:Y:S01]  /*7ee0*/  LDS R177, [R136.X4+0x2300] ;  /* 0x0023000088b17984 */ /* 0x000e220000004800 */
[----:B------:R-:W-:Y:S01]  /*7ef0*/  LEA.HI.SX32 R139, R82, R9, 0x1b ;  /* 0x00000009528b7211 */ /* 0x000fe200078fdaff */
[----:B------:R-:W-:Y:S01]  /*7f00*/  FMUL.FTZ R231, R118, R231 ;  /* 0x000000e776e77220 */ /* 0x000fe20000410000 */
[-C--:B------:R-:W-:Y:S01]  /*7f10*/  LEA.HI.SX32 R140, R140, R9.reuse, 0x1b ;  /* 0x000000098c8c7211 */ /* 0x080fe200078fdaff */
[----:B------:R-:W2:Y:S01]  /*7f20*/  LDS R179, [R138.X4+0x2500] ;  /* 0x002500008ab37984 */ /* 0x000ea20000004800 */
[----:B------:R-:W-:Y:S01]  /*7f30*/  LEA.HI.SX32 R142, R244, R9, 0x1b ;  /* 0x00000009f48e7211 */ /* 0x000fe200078fdaff */
[----:B------:R-:W-:Y:S01]  /*7f40*/  FMUL.FTZ R235, R119, R235 ;  /* 0x000000eb77eb7220 */ /* 0x000fe20000410000 */
[-C--:B------:R-:W-:Y:S01]  /*7f50*/  LEA.HI.SX32 R154, R176, R9.reuse, 0x1b ;  /* 0x00000009b09a7211 */ /* 0x080fe200078fdaff */
[----:B------:R-:W3:Y:S01]  /*7f60*/  LDS R181, [R139.X4+0x2600] ;  /* 0x002600008bb57984 */ /* 0x000ee20000004800 */
[----:B------:R-:W-:Y:S01]  /*7f70*/  LEA.HI.SX32 R155, R178, R9, 0x1b ;  /* 0x00000009b29b7211 */ /* 0x000fe200078fdaff */
[----:B------:R-:W-:Y:S01]  /*7f80*/  FMUL.FTZ R233, R120, R233 ;  /* 0x000000e978e97220 */ /* 0x000fe20000410000 */
[-C--:B------:R-:W-:Y:S01]  /*7f90*/  LEA.HI.SX32 R156, R182, R9.reuse, 0x1b ;  /* 0x00000009b69c7211 */ /* 0x080fe200078fdaff */
[----:B------:R-:W4:Y:S01]  /*7fa0*/  LDS R176, [R135.X4+0x2200] ;  /* 0x0022000087b07984 */ /* 0x000f220000004800 */
        /* <DEDUP_REMOVED lines=12> */
[-C--:B------:R-:W-:Y:S01]  /*8070*/  LEA.HI.SX32 R173, R208, R9.reuse, 0x1b ;  /* 0x00000009d0ad7211 */ /* 0x080fe200078fdaff */
[----:B------:R-:W-:Y:S01]  /*8080*/  FMUL.FTZ R188, R84, UR15 ;  /* 0x0000000f54bc7c20 */ /* 0x000fe20008410000 */
[----:B------:R-:W-:Y:S01]  /*8090*/  LEA.HI.SX32 R174, R210, R9, 0x1b ;  /* 0x00000009d2ae7211 */ /* 0x000fe200078fdaff */
[----:B------:R-:W0:Y:S01]  /*80a0*/  LDS R195, [R142.X4+0x2900] ;  /* 0x002900008ec37984 */ /* 0x000e220000004800 */
[----:B------:R-:W-:Y:S01]  /*80b0*/  LEA R78, R15, 0xfffffc00, 0xa ;  /* 0xfffffc000f4e7811 */ /* 0x000fe200078e50ff */
[----:B------:R-:W-:-:S02]  /*80c0*/  FMUL.FTZ R190, R209, UR15 ;  /* 0x0000000fd1be7c20 */ /* 0x000fc40008410000 */
[----:B------:R-:W0:Y:S01]  /*80d0*/  LDS R196, [R143.X4+0x2a00] ;  /* 0x002a00008fc47984 */ /* 0x000e220000004800 */
[----:B------:R-:W-:Y:S01]  /*80e0*/  IADD3 R78, -R78, c[0x0][0x168], RZ ;  /* 0x00005a004e4e7a10 */ /* 0x000fe20007ffe1ff */
[----:B------:R-:W-:Y:S02]  /*80f0*/  IMAD.WIDE.U32 R64, R4, c[0x0][0x2c0], R64 ;  /* 0x0000b00004407a25 */ /* 0x000fe400078e0040 */
[----:B------:R-:W0:Y:S01]  /*8100*/  LDS R197, [R145.X4+0x2b00] ;  /* 0x002b000091c57984 */ /* 0x000e220000004800 */
[----:B------:R-:W-:Y:S01]  /*8110*/  LEA R180, R78, -R9, 0x1 ;  /* 0x800000094eb47211 */ /* 0x000fe200078e08ff */
[----:B------:R-:W-:Y:S02]  /*8120*/  FMUL.FTZ R78, R211, UR15 ;  /* 0x0000000fd34e7c20 */ /* 0x000fe40008410000 */
[----:B------:R-:W0:Y:S01]  /*8130*/  LDS R198, [R146.X4+0x2c00] ;  /* 0x002c000092c67984 */ /* 0x000e220000004800 */
[----:B------:R-:W-:Y:S01]  /*8140*/  ISETP.GE.AND P0, PT, R180, 0x1, PT ;  /* 0x00000001b400780c */ /* 0x000fe20003f06270 */
[----:B------:R-:W-:-:S02]  /*8150*/  FFMA.FTZ R184, R87, UR14, R184 ;  /* 0x0000000e57b87c23 */ /* 0x000fc400080100b8 */
        /* <DEDUP_REMOVED lines=27> */
[----:B------:R-:W-:Y:S02]  /*8310*/  FMUL.FTZ R186, R86, UR15 ;  /* 0x0000000f56ba7c20 */ /* 0x000fe40008410000 */
[----:B-1----:R-:W-:Y:S01]  /*8320*/  FFMA.FTZ R81, -R114, R192, -RZ ;  /* 0x000000c072517223 */ /* 0x002fe200000109ff */
[----:B------:R1:W-:Y:S01]  /*8330*/  STS [R62.X4+0x421c], R79 ;  /* 0x00421c4f3e007388 */ /* 0x0003e20000004800 */
[----:B------:R-:W-:Y:S02]  /*8340*/  FMUL.FTZ R192, R212, UR15 ;  /* 0x0000000fd4c07c20 */ /* 0x000fe40008410000 */
[----:B--2---:R-:W-:Y:S01]  /*8350*/  FFMA.FTZ R83, -R115, R216, -RZ ;  /* 0x000000d873537223 */ /* 0x004fe200000109ff */
[----:B------:R2:W-:Y:S01]  /*8360*/  STS [R62.X4+0x4210], R91 ;  /* 0x0042105b3e007388 */ /* 0x0005e20000004800 */
[----:B------:R-:W-:Y:S02]  /*8370*/  FFMA.FTZ R186, R85, UR14, R186 ;  /* 0x0000000e55ba7c23 */ /* 0x000fe400080100ba */
[----:B-----5:R-:W-:Y:S01]  /*8380*/  FFMA.FTZ R183, -R120, R232, -RZ ;  /* 0x000000e878b77223 */ /* 0x020fe200000109ff */
[----:B------:R5:W-:Y:S01]  /*8390*/  STS [R62.X4+0x422c], R81 ;  /* 0x00422c513e007388 */ /* 0x000be20000004800 */
[----:B------:R-:W-:-:S02]  /*83a0*/  FFMA.FTZ R192, R213, UR14, R192 ;  /* 0x0000000ed5c07c23 */ /* 0x000fc400080100c0 */
[----:B-1----:R-:W-:Y:S01]  /*83b0*/  FFMA.FTZ R79, -R116, R222, -RZ ;  /* 0x000000de744f7223 */ /* 0x002fe200000109ff */
        /* <DEDUP_REMOVED lines=17> */
[----:B-1----:R-:W-:-:S03]  /*84d0*/  IMAD R183, R6, c[0x0][0x2c0], RZ ;  /* 0x0000b00006b77a24 */ /* 0x002fc600078e02ff */
[----:B------:R1:W-:Y:S01]  /*84e0*/  STS [R62.X4+0x4264], R79 ;  /* 0x0042644f3e007388 */ /* 0x0003e20000004800 */
[----:B--2---:R-:W-:-:S03]  /*84f0*/  IMAD R191, R4, c[0x0][0x2c4], R183 ;  /* 0x0000b10004bf7a24 */ /* 0x004fc600078e02b7 */
[----:B------:R2:W-:Y:S01]  /*8500*/  STS [R62.X4+0x4270], R185 ;  /* 0x004270b93e007388 */ /* 0x0005e20000004800 */
[----:B------:R-:W-:Y:S02]  /*8510*/  FMUL.FTZ R183, R87, UR15 ;  /* 0x0000000f57b77c20 */ /* 0x000fe40008410000 */
[----:B-----5:R-:W-:Y:S01]  /*8520*/  FMUL.FTZ R189, R213, UR15 ;  /* 0x0000000fd5bd7c20 */ /* 0x020fe20008410000 */
[----:B------:R5:W-:Y:S01]  /*8530*/  STS [R62.X4+0x4214], R187 ;  /* 0x004214bb3e007388 */ /* 0x000be20000004800 */
[----:B------:R-:W-:Y:S02]  /*8540*/  FFMA.FTZ R183, R88, UR14, -R183 ;  /* 0x0000000e58b77c23 */ /* 0x000fe400080108b7 */
[----:B-1----:R-:W-:Y:S01]  /*8550*/  FMUL.FTZ R79, R85, UR15 ;  /* 0x0000000f554f7c20 */ /* 0x002fe20008410000 */
[----:B------:R-:W-:Y:S01]  /*8560*/  STS [R62.X4+0x4220], R251 ;  /* 0x004220fb3e007388 */ /* 0x000fe20000004800 */
[----:B------:R-:W-:Y:S02]  /*8570*/  FFMA.FTZ R189, R212, UR14, -R189 ;  /* 0x0000000ed4bd7c23 */ /* 0x000fe400080108bd */
[----:B--2---:R-:W-:Y:S01]  /*8580*/  FMUL.FTZ R185, R207, UR15 ;  /* 0x0000000fcfb97c20 */ /* 0x004fe20008410000 */
[----:B------:R-:W-:Y:S01]  /*8590*/  STS [R62.X4+0x4228], R193 ;  /* 0x004228c13e007388 */ /* 0x000fe20000004800 */
[----:B-----5:R-:W-:-:S03]  /*85a0*/  FFMA.FTZ R187, R209, UR14, -R78 ;  /* 0x0000000ed1bb7c23 */ /* 0x020fc6000801084e */
        /* <DEDUP_REMOVED lines=11> */
[----:B------:R1:W-:Y:S02]  /*8660*/  STS [R62.X4+0x427c], R83 ;  /* 0x00427c533e007388 */ /* 0x0003e40000004800 */
[----:B-1----:R-:W-:-:S02]  /*8670*/  FFMA.FTZ R62, R86, UR14, -R79 ;  /* 0x0000000e563e7c23 */ /* 0x002fc4000801084f */
[----:B------:R-:W-:Y:S06]  /*8680*/  BAR.SYNC.DEFER_BLOCKING 0x0 ;  /* 0x0000000000007b1d */ /* 0x000fec0000010000 */
[----:B------:R-:W-:Y:S05]  /*8690*/  @!P0 BRA `(.L_x_7581) ;  /* 0x000002d000008947 */ /* 0x000fea0003800000 */
[----:B0--34-:R-:W-:Y:S01]  /*86a0*/  IMAD R81, R6, c[0x0][0x2a0], RZ ;  /* 0x0000a80006517a24 */ /* 0x019fe200078e02ff */
[----:B------:R-:W-:Y:S01]  /*86b0*/  ULDC.64 UR10, c[0x0][0x298] ;  /* 0x0000a600000a7ab9 */ /* 0x000fe20000000a00 */
[C---:B------:R-:W-:Y:S01]  /*86c0*/  IMAD.WIDE.U32 R78, R4.reuse, c[0x0][0x2a0], RZ ;  /* 0x0000a800044e7a25 */ /* 0x040fe200078e00ff */
[----:B------:R-:W-:Y:S01]  /*86d0*/  USHF.R.U32.HI UR13, URZ, 0x1, UR11 ;  /* 0x000000013f0d7899 */ /* 0x000fe2000801160b */
[----:B------:R0:W1:Y:S01]  /*86e0*/  LDS R193, [R90.X4+0x4200] ;  /* 0x004200005ac17984 */ /* 0x0000620000004800 */
[----:B------:R-:W-:Y:S01]  /*86f0*/  UMOV UR12, 0x1 ;  /* 0x00000001000c7882 */ /* 0x000fe20000000000 */
[----:B------:R-:W-:Y:S01]  /*8700*/  IMAD R81, R4, c[0x0][0x2a4], R81 ;  /* 0x0000a90004517a24 */ /* 0x000fe200078e0251 */
[----:B------:R-:W-:Y:S01]  /*8710*/  USHF.R.U64 UR9, UR10, UR12, UR11 ;  /* 0x0000000c0a097299 */ /* 0x000fe2000800120b */
[----:B------:R-:W-:Y:S01]  /*8720*/  IMAD R91, R6, c[0x0][0x2c0], RZ ;  /* 0x0000b000065b7a24 */ /* 0x000fe200078e02ff */
[----:B------:R-:W-:Y:S01]  /*8730*/  LEA R214, R15, 0xfffff800, 0xb ;  /* 0xfffff8000fd67811 */ /* 0x000fe200078e58ff */
[----:B------:R-:W-:Y:S01]  /*8740*/  ULDC.64 UR10, c[0x0][0x2b8] ;  /* 0x0000ae00000a7ab9 */ /* 0x000fe20000000a00 */
[----:B------:R-:W-:Y:S01]  /*8750*/  IADD3 R79, R79, R81, RZ ;  /* 0x000000514f4f7210 */ /* 0x000fe20007ffe0ff */
[----:B------:R-:W-:Y:S01]  /*8760*/  IMAD R81, R5, UR13, RZ ;  /* 0x0000000d05517c24 */ /* 0x000fe2000f8e02ff */
[----:B------:R-:W-:Y:S01]  /*8770*/  USHF.R.U32.HI UR13, URZ, 0x1, UR11 ;  /* 0x000000013f0d7899 */ /* 0x000fe2000801160b */
[----:B------:R-:W-:-:S04]  /*8780*/  IMAD.WIDE.U32 R82, R4, c[0x0][0x2c0], RZ ;  /* 0x0000b00004527a25 */ /* 0x000fc800078e00ff */
[----:B------:R-:W-:Y:S02]  /*8790*/  IMAD R81, R2, UR9, R81 ;  /* 0x0000000902517c24 */ /* 0x000fe4000f8e0251 */
[----:B------:R-:W-:Y:S01]  /*87a0*/  IMAD.WIDE.U32 R78, R5, UR9, R78 ;  /* 0x00000009054e7c25 */ /* 0x000fe2000f8e004e */
[----:B------:R-:W-:-:S03]  /*87b0*/  USHF.R.U64 UR9, UR10, UR12, UR11 ;  /* 0x0000000c0a097299 */ /* 0x000fc6000800120b */
[----:B------:R-:W-:Y:S01]  /*87c0*/  IMAD R91, R4, c[0x0][0x2c4], R91 ;  /* 0x0000b100045b7a24 */ /* 0x000fe200078e025b */
[----:B------:R-:W-:Y:S01]  /*87d0*/  IADD3 R223, R79, R81, RZ ;  /* 0x000000514fdf7210 */ /* 0x000fe20007ffe0ff */
[----:B------:R-:W-:Y:S01]  /*87e0*/  IMAD R79, R5, UR13, RZ ;  /* 0x0000000d054f7c24 */ /* 0x000fe2000f8e02ff */
[----:B------:R-:W-:Y:S02]  /*87f0*/  LEA R221, P0, R78, c[0x0][0x318], 0x3 ;  /* 0x0000c6004edd7a11 */ /* 0x000fe400078018ff */
[----:B------:R-:W-:Y:S01]  /*8800*/  IADD3 R83, R83, R91, RZ ;  /* 0x0000005b53537210 */ /* 0x000fe20007ffe0ff */
[----:B------:R-:W-:Y:S01]  /*8810*/  IMAD R217, R2, UR9, R79 ;  /* 0x0000000902d97c24 */ /* 0x000fe2000f8e024f */
[----:B------:R-:W-:Y:S01]  /*8820*/  LEA.HI.X R223, R78, c[0x0][0x31c], R223, 0x3, P0 ;  /* 0x0000c7004edf7a11 */ /* 0x000fe200000f1cdf */
[----:B------:R-:W-:Y:S01]  /*8830*/  IMAD R78, R126, c[0x0][0x2b0], RZ ;  /* 0x0000ac007e4e7a24 */ /* 0x000fe200078e02ff */
[----:B------:R-:W-:Y:S01]  /*8840*/  IADD3 R80, P0, R214, R9, RZ ;  /* 0x00000009d6507210 */ /* 0x000fe20007f1e0ff */
[----:B------:R-:W-:-:S03]  /*8850*/  IMAD.WIDE.U32 R82, R5, UR9, R82 ;  /* 0x0000000905527c25 */ /* 0x000fc6000f8e0052 */
[----:B------:R-:W-:Y:S01]  /*8860*/  LEA.HI.X.SX32 R81, R214, RZ, 0x1, P0 ;  /* 0x000000ffd6517211 */ /* 0x000fe200000f0eff */
[----:B------:R-:W-:Y:S01]  /*8870*/  IMAD R126, R126, c[0x0][0x2d0], RZ ;  /* 0x0000b4007e7e7a24 */ /* 0x000fe200078e02ff */
[----:B------:R-:W-:Y:S01]  /*8880*/  IADD3 R217, R83, R217, RZ ;  /* 0x000000d953d97210 */ /* 0x000fe20007ffe0ff */
[C---:B------:R-:W-:Y:S01]  /*8890*/  IMAD R227, R125.reuse, c[0x0][0x2b4], R78 ;  /* 0x0000ad007de37a24 */ /* 0x040fe200078e024e */
[----:B------:R-:W-:Y:S01]  /*88a0*/  LEA R91, P0, R82, c[0x0][0x320], 0x3 ;  /* 0x0000c800525b7a11 */ /* 0x000fe200078018ff */
[----:B------:R-:W-:-:S03]  /*88b0*/  IMAD.WIDE.U32 R78, R125, c[0x0][0x2b0], R80 ;  /* 0x0000ac007d4e7a25 */ /* 0x000fc600078e0050 */
[----:B------:R-:W-:Y:S01]  /*88c0*/  LEA.HI.X R217, R82, c[0x0][0x324], R217, 0x3, P0 ;  /* 0x0000c90052d97a11 */ /* 0x000fe200000f1cd9 */
[----:B------:R-:W-:Y:S01]  /*88d0*/  IMAD R231, R125, c[0x0][0x2d4], R126 ;  /* 0x0000b5007de77a24 */ /* 0x000fe200078e027e */
[----:B------:R-:W-:Y:S01]  /*88e0*/  IADD3 R83, R79, R227, RZ ;  /* 0x000000e34f537210 */ /* 0x000fe20007ffe0ff */
[----:B------:R-:W-:Y:S01]  /*88f0*/  IMAD.WIDE.U32 R80, R125, c[0x0][0x2d0], R80 ;  /* 0x0000b4007d507a25 */ /* 0x000fe200078e0050 */
[----:B------:R-:W-:-:S04]  /*8900*/  LEA R82, P0, R78, R221, 0x2 ;  /* 0x000000dd4e527211 */ /* 0x000fc800078010ff */
[----:B------:R-:W-:Y:S02]  /*8910*/  IADD3 R79, R81, R231, RZ ;  /* 0x000000e7514f7210 */ /* 0x000fe40007ffe0ff */
[----:B0-----:R-:W-:Y:S02]  /*8920*/  LEA R90, P1, R80, R91, 0x2 ;  /* 0x0000005b505a7211 */ /* 0x001fe400078210ff */
[----:B------:R-:W-:Y:S02]  /*8930*/  LEA.HI.X R83, R78, R223, R83, 0x2, P0 ;  /* 0x000000df4e537211 */ /* 0x000fe400000f1453 */
[----:B------:R-:W-:-:S03]  /*8940*/  LEA.HI.X R91, R80, R217, R79, 0x2, P1 ;  /* 0x000000d9505b7211 */ /* 0x000fc600008f144f */
[----:B------:R0:W-:Y:S04]  /*8950*/  RED.E.ADD.F32.FTZ.RN.STRONG.GPU [R82.64], R249 ;  /* 0x000000f95200798e */ /* 0x0001e8000c10e790 */
[----:B-1----:R0:W-:Y:S02]  /*8960*/  RED.E.ADD.F32.FTZ.RN.STRONG.GPU [R90.64], R193 ;  /* 0x000000c15a00798e */ /* 0x0021e4000c10e790 */
.L_x_7581:
[----:B0--34-:R-:W-:Y:S05]  /*8970*/  BSYNC B0 ;  /* 0x0000000000007941 */ /* 0x019fea0003800000 */
.L_x_7580:
[----:B------:R-:W0:Y:S01]  /*8980*/  LDS R135, [R135.X4+0x4300] ;  /* 0x0043000087877984 */ /* 0x000e220000004800 */
[----:B------:R-:W-:Y:S01]  /*8990*/  ULDC UR9, c[0x0][0x174] ;  /* 0x00005d0000097ab9 */ /* 0x000fe20000000800 */
[----:B------:R-:W-:Y:S01]  /*89a0*/  IADD3 R191, R191, R65, RZ ;  /* 0x00000041bfbf7210 */ /* 0x000fe20007ffe0ff */
[----:B------:R-:W-:Y:S01]  /*89b0*/  UIADD3 UR9, UR6, -UR9, URZ ;  /* 0x8000000906097290 */ /* 0x000fe2000fffe03f */
[C---:B------:R-:W-:Y:S01]  /*89c0*/  LEA R79, P0, R64.reuse, c[0x0][0x320], 0x3 ;  /* 0x0000c800404f7a11 */ /* 0x040fe200078018ff */
[----:B------:R-:W-:Y:S01]  /*89d0*/  USHF.L.U32 UR10, UR7, 0x2, URZ ;  /* 0x00000002070a7899 */ /* 0x000fe2000800063f */
[----:B------:R-:W-:Y:S01]  /*89e0*/  SHF.L.U32 R80, R9, 0x2, RZ ;  /* 0x0000000209507819 */ /* 0x000fe200000006ff */
[----:B------:R-:W-:Y:S01]  /*89f0*/  UIMAD UR9, UR9, -0x800, URZ ;  /* 0xfffff800090978a4 */ /* 0x000fe2000f8e023f */
[----:B------:R-:W-:Y:S01]  /*8a00*/  LEA.HI.X R82, R64, c[0x0][0x324], R191, 0x3, P0 ;  /* 0x0000c90040527a11 */ /* 0x000fe200000f1cbf */
[----:B------:R-:W-:Y:S01]  /*8a10*/  USHF.L.U64.HI UR11, UR7, 0x2, UR8 ;  /* 0x00000002070b7899 */ /* 0x000fe20008010208 */
[----:B------:R-:W-:Y:S01]  /*8a20*/  SHF.R.U32.HI R65, RZ, 0x1e, R9 ;  /* 0x0000001eff417819 */ /* 0x000fe20000011609 */
[----:B------:R-:W-:Y:S01]  /*8a30*/  ULDC.64 UR12, c[0x0][0x2b0] ;  /* 0x0000ac00000c7ab9 */ /* 0x000fe20000000a00 */
[C---:B------:R-:W-:Y:S01]  /*8a40*/  IADD3 R78, P0, R80.reuse, R67, RZ ;  /* 0x00000043504e7210 */ /* 0x040fe20007f1e0ff */
[----:B------:R-:W-:Y:S01]  /*8a50*/  ULDC.64 UR14, c[0x0][0x2d0] ;  /* 0x0000b400000e7ab9 */ /* 0x000fe20000000a00 */
[----:B------:R-:W-:Y:S01]  /*8a60*/  IADD3 R64, P1, R80, R79, RZ ;  /* 0x0000004f50407210 */ /* 0x000fe20007f3e0ff */
[----:B------:R-:W-:Y:S01]  /*8a70*/  BSSY B0, `(.L_x_7582) ;  /* 0x0000019000007945 */ /* 0x000fe20003800000 */
[----:B------:R-:W-:Y:S01]  /*8a80*/  IADD3.X R79, R65, R66, RZ, P0, !PT ;  /* 0x00000042414f7210 */ /* 0x000fe200007fe4ff */
[----:B------:R-:W-:Y:S01]  /*8a90*/  FADD.FTZ R133, R133, R60 ;  /* 0x0000003c85857221 */ /* 0x000fe20000010000 */
[----:B------:R-:W-:Y:S01]  /*8aa0*/  IADD3.X R65, R65, R82, RZ, P1, !PT ;  /* 0x0000005241417210 */ /* 0x000fe20000ffe4ff */
[----:B------:R-:W-:Y:S01]  /*8ab0*/  FADD.FTZ R60, R134, R61 ;  /* 0x0000003d863c7221 */ /* 0x000fe20000010000 */
[----:B------:R-:W-:-:S02]  /*8ac0*/  MOV R67, UR9 ;  /* 0x0000000900437c02 */ /* 0x000fc40008000f00 */
[----:B------:R-:W-:Y:S01]  /*8ad0*/  MOV R81, UR9 ;  /* 0x0000000900517c02 */ /* 0x000fe20008000f00 */
[----:B------:R-:W-:Y:S01]  /*8ae0*/  UIMAD UR9, UR11, UR12, URZ ;  /* 0x0000000c0b0972a4 */ /* 0x000fe2000f8e023f */
[C---:B------:R-:W-:Y:S01]  /*8af0*/  ISETP.GE.AND P0, PT, R180.reuse, 0x41, PT ;  /* 0x00000041b400780c */ /* 0x040fe20003f06270 */
[----:B------:R-:W-:Y:S01]  /*8b00*/  IMAD.WIDE R78, R67, 0x4, R78 ;  /* 0x00000004434e7825 */ /* 0x000fe200078e024e */
[----:B------:R-:W-:Y:S01]  /*8b10*/  MOV R67, UR10 ;  /* 0x0000000a00437c02 */ /* 0x000fe20008000f00 */
[----:B------:R-:W-:Y:S01]  /*8b20*/  UIMAD UR11, UR11, UR14, URZ ;  /* 0x0000000e0b0b72a4 */ /* 0x000fe2000f8e023f */
[C---:B------:R-:W-:Y:S01]  /*8b30*/  ISETP.GE.AND P1, PT, R180.reuse, 0x81, PT ;  /* 0x00000081b400780c */ /* 0x040fe20003f26270 */
        /* <DEDUP_REMOVED lines=12> */
.L_x_7583:
[----:B0-----:R-:W-:Y:S05]  /*8c00*/  BSYNC B0 ;  /* 0x0000000000007941 */ /* 0x001fea0003800000 */
.L_x_7582:
[----:B------:R0:W1:Y:S01]  /*8c10*/  LDS R61, [R136.X4+0x4400] ;  /* 0x00440000883d7984 */ /* 0x0000620000004800 */
[----:B------:R-:W-:Y:S01]  /*8c20*/  BSSY B0, `(.L_x_7584) ;  /* 0x0000004000007945 */ /* 0x000fe20003800000 */
[----:B------:R-:W-:Y:S05]  /*8c30*/  @!P1 BRA `(.L_x_7585) ;  /* 0x0000002000009947 */ /* 0x000fea0003800000 */
[----:B------:R2:W-:Y:S04]  /*8c40*/  RED.E.ADD.F32.FTZ.RN.STRONG.GPU [R78.64+-0x1e00], R177 ;  /* 0xffe200b14e00798e */ /* 0x0005e8000c10e790 */
[----:B-1----:R2:W-:Y:S02]  /*8c50*/  RED.E.ADD.F32.FTZ.RN.STRONG.GPU [R64.64+-0x1e00], R61 ;  /* 0xffe2003d4000798e */ /* 0x0025e4000c10e790 */
.L_x_7585:
[----:B------:R-:W-:Y:S05]  /*8c60*/  BSYNC B0 ;  /* 0x0000000000007941 */ /* 0x000fea0003800000 */
.L_x_7584:
[----:B------:R-:W3:Y:S01]  /*8c70*/  LDS R137, [R137.X4+0x4500] ;  /* 0x0045000089897984 */ /* 0x000ee20000004800 */
[----:B------:R-:W-:Y:S01]  /*8c80*/  BSSY B0, `(.L_x_7586) ;  /* 0x0000004000007945 */ /* 0x000fe20003800000 */
[----:B------:R-:W-:Y:S05]  /*8c90*/  @!P2 BRA `(.L_x_7587) ;  /* 0x000000200000a947 */ /* 0x000fea0003800000 */
[----:B------:R4:W-:Y:S04]  /*8ca0*/  RED.E.ADD.F32.FTZ.RN.STRONG.GPU [R78.64+-0x1d00], R178 ;  /* 0xffe300b24e00798e */ /* 0x0009e8000c10e790 */
[----:B---3--:R4:W-:Y:S02]  /*8cb0*/  RED.E.ADD.F32.FTZ.RN.STRONG.GPU [R64.64+-0x1d00], R137 ;  /* 0xffe300894000798e */ /* 0x0089e4000c10e790 */
.L_x_7587:
[----:B------:R-:W-:Y:S05]  /*8cc0*/  BSYNC B0 ;  /* 0x0000000000007941 */ /* 0x000fea0003800000 */
.L_x_7586:
        /* <DEDUP_REMOVED lines=12> */
.L_x_7589:
[----:B-1----:R-:W-:Y:S05]  /*8d90*/  BSYNC B0 ;  /* 0x0000000000007941 */ /* 0x002fea0003800000 */
.L_x_7588:
[----:B------:R-:W1:Y:S01]  /*8da0*/  LDS R139, [R139.X4+0x4700] ;  /* 0x004700008b8b7984 */ /* 0x000e620000004800 */
[----:B------:R-:W-:Y:S01]  /*8db0*/  BSSY B0, `(.L_x_7590) ;  /* 0x0000004000007945 */ /* 0x000fe20003800000 */
[----:B------:R-:W-:Y:S05]  /*8dc0*/  @!P0 BRA `(.L_x_7591) ;  /* 0x0000002000008947 */ /* 0x000fea0003800000 */
[----:B------:R0:W-:Y:S04]  /*8dd0*/  RED.E.ADD.F32.FTZ.RN.STRONG.GPU [R78.64+-0x1b00], R181 ;  /* 0xffe500b54e00798e */ /* 0x0001e8000c10e790 */
[----:B-1----:R0:W-:Y:S02]  /*8de0*/  RED.E.ADD.F32.FTZ.RN.STRONG.GPU [R64.64+-0x1b00], R139 ;  /* 0xffe5008b4000798e */ /* 0x0021e4000c10e790 */
.L_x_7591:
[----:B------:R-:W-:Y:S05]  /*8df0*/  BSYNC B0 ;  /* 0x0000000000007941 */ /* 0x000fea0003800000 */
.L_x_7590:
[----:B--2---:R2:W0:Y:S01]  /*8e00*/  LDS R61, [R140.X4+0x4800] ;  /* 0x004800008c3d7984 */ /* 0x0044220000004800 */
[----:B------:R-:W-:Y:S01]  /*8e10*/  BSSY B0, `(.L_x_7592) ;  /* 0x0000004000007945 */ /* 0x000fe20003800000 */
[----:B------:R-:W-:Y:S05]  /*8e20*/  @!P1 BRA `(.L_x_7593) ;  /* 0x0000002000009947 */ /* 0x000fea0003800000 */
[----:B------:R2:W-:Y:S04]  /*8e30*/  RED.E.ADD.F32.FTZ.RN.STRONG.GPU [R78.64+-0x1a00], R182 ;  /* 0xffe600b64e00798e */ /* 0x0005e8000c10e790 */
[----:B0-----:R2:W-:Y:S02]  /*8e40*/  RED.E.ADD.F32.FTZ.RN.STRONG.GPU [R64.64+-0x1a00], R61 ;  /* 0xffe6003d4000798e */ /* 0x0015e4000c10e790 */
.L_x_7593:
[----:B------:R-:W-:Y:S05]  /*8e50*/  BSYNC B0 ;  /* 0x0000000000007941 */ /* 0x000fea0003800000 */
.L_x_7592:
[----:B------:R-:W2:Y:S01]  /*8e60*/  LDS R141, [R141.X4+0x4900] ;  /* 0x004900008d8d7984 */ /* 0x000ea20000004800 */
[----:B------:R-:W-:Y:S01]  /*8e70*/  BSSY B0, `(.L_x_7594) ;  /* 0x0000004000007945 */ /* 0x000fe20003800000 */
[----:B------:R-:W-:Y:S05]  /*8e80*/  @!P2 BRA `(.L_x_7595) ;  /* 0x000000200000a947 */ /* 0x000fea0003800000 */
[----:B------:R4:W-:Y:S04]  /*8e90*/  RED.E.ADD.F32.FTZ.RN.STRONG.GPU [R78.64+-0x1900], R194 ;  /* 0xffe700c24e00798e */ /* 0x0009e8000c10e790 */
[----:B--2---:R4:W-:Y:S02]  /*8ea0*/  RED.E.ADD.F32.FTZ.RN.STRONG.GPU [R64.64+-0x1900], R141 ;  /* 0xffe7008d4000798e */ /* 0x0049e4000c10e790 */
.L_x_7595:
[----:B------:R-:W-:Y:S05]  /*8eb0*/  BSYNC B0 ;  /* 0x0000000000007941 */ /* 0x000fea0003800000 */
.L_x_7594:
[----:B0-2---:R0:W2:Y:S01]  /*8ec0*/  LDS R61, [R142.X4+0x4a00] ;  /* 0x004a00008e3d7984 */ /* 0x0050a20000004800 */
[----:B------:R-:W-:Y:S01]  /*8ed0*/  BSSY B0, `(.L_x_7596) ;  /* 0x0000004000007945 */ /* 0x000fe20003800000 */
[----:B------:R-:W-:Y:S05]  /*8ee0*/  @!P3 BRA `(.L_x_7597) ;  /* 0x000000200000b947 */ /* 0x000fea0003800000 */
[----:B------:R0:W-:Y:S04]  /*8ef0*/  RED.E.ADD.F32.FTZ.RN.STRONG.GPU [R78.64+-0x1800], R195 ;  /* 0xffe800c34e00798e */ /* 0x0001e8000c10e790 */
[----:B--2---:R0:W-:Y:S02]  /*8f00*/  RED.E.ADD.F32.FTZ.RN.STRONG.GPU [R64.64+-0x1800], R61 ;  /* 0xffe8003d4000798e */ /* 0x0041e4000c10e790 */
.L_x_7597:
[----:B------:R-:W-:Y:S05]  /*8f10*/  BSYNC B0 ;  /* 0x0000000000007941 */ /* 0x000fea0003800000 */
.L_x_7596:
[----:B------:R-:W0:Y:S01]  /*8f20*/  LDS R143, [R143.X4+0x4b00] ;  /* 0x004b00008f8f7984 */ /* 0x000e220000004800 */
[----:B------:R-:W-:Y:S01]  /*8f30*/  BSSY B0, `(.L_x_7598) ;  /* 0x0000004000007945 */ /* 0x000fe20003800000 */
[----:B------:R-:W-:Y:S05]  /*8f40*/  @!P4 BRA `(.L_x_7599) ;  /* 0x000000200000c947 */ /* 0x000fea0003800000 */
[----:B------:R4:W-:Y:S04]  /*8f50*/  RED.E.ADD.F32.FTZ.RN.STRONG.GPU [R78.64+-0x1700], R196 ;  /* 0xffe900c44e00798e */ /* 0x0009e8000c10e790 */
[----:B0-----:R4:W-:Y:S02]  /*8f60*/  RED.E.ADD.F32.FTZ.RN.STRONG.GPU [R64.64+-0x1700], R143 ;  /* 0xffe9008f4000798e */ /* 0x0019e4000c10e790 */
.L_x_7599:
[----:B------:R-:W-:Y:S05]  /*8f70*/  BSYNC B0 ;  /* 0x0000000000007941 */ /* 0x000fea0003800000 */
.L_x_7598:
[----:B------:R-:W4:Y:S01]  /*8f80*/  LDS R145, [R145.X4+0x4c00] ;  /* 0x004c000091917984 */ /* 0x000f220000004800 */
[----:B------:R-:W-:Y:S01]  /*8f90*/  BSSY B0, `(.L_x_7600) ;  /* 0x0000004000007945 */ /* 0x000fe20003800000 */
[----:B------:R-:W-:Y:S05]  /*8fa0*/  @!P5 BRA `(.L_x_7601) ;  /* 0x000000200000d947 */ /* 0x000fea0003800000 */
[----:B------:R4:W-:Y:S04]  /*8fb0*/  RED.E.ADD.F32.FTZ.RN.STRONG.GPU [R78.64+-0x1600], R197 ;  /* 0xffea00c54e00798e */ /* 0x0009e8000c10e790 */
[----:B----4-:R4:W-:Y:S02]  /*8fc0*/  RED.E.ADD.F32.FTZ.RN.STRONG.GPU [R64.64+-0x1600], R145 ;  /* 0xffea00914000798e */ /* 0x0109e4000c10e790 */
.L_x_7601:
[----:B------:R-:W-:Y:S05]  /*8fd0*/  BSYNC B0 ;  /* 0x0000000000007941 */ /* 0x000fea0003800000 */
.L_x_7600:
        /* <DEDUP_REMOVED lines=12> */
.L_x_7603:
[----:B0-----:R-:W-:Y:S05]  /*90a0*/  BSYNC B0 ;  /* 0x0000000000007941 */ /* 0x001fea0003800000 */
.L_x_7602:
[----:B------:R-:W0:Y:S01]  /*90b0*/  LDS R147, [R147.X4+0x4e00] ;  /* 0x004e000093937984 */ /* 0x000e220000004800 */
[----:B------:R-:W-:Y:S01]  /*90c0*/  BSSY B0, `(.L_x_7604) ;  /* 0x0000004000007945 */ /* 0x000fe20003800000 */
[----:B------:R-:W-:Y:S05]  /*90d0*/  @!P0 BRA `(.L_x_7605) ;  /* 0x0000002000008947 */ /* 0x000fea0003800000 */
[----:B------:R4:W-:Y:S04]  /*90e0*/  RED.E.ADD.F32.FTZ.RN.STRONG.GPU [R78.64+-0x1400], R199 ;  /* 0xffec00c74e00798e */ /* 0x0009e8000c10e790 */
[----:B0-----:R4:W-:Y:S02]  /*90f0*/  RED.E.ADD.F32.FTZ.RN.STRONG.GPU [R64.64+-0x1400], R147 ;  /* 0xffec00934000798e */ /* 0x0019e4000c10e790 */
.L_x_7605:
[----:B------:R-:W-:Y:S05]  /*9100*/  BSYNC B0 ;  /* 0x0000000000007941 */ /* 0x000fea0003800000 */
.L_x_7604:
[----:B--2---:R2:W4:Y:S01]  /*9110*/  LDS R61, [R148.X4+0x4f00] ;  /* 0x004f0000943d7984 */ /* 0x0045220000004800 */
[----:B------:R-:W-:Y:S01]  /*9120*/  BSSY B0, `(.L_x_7606) ;  /* 0x0000004000007945 */ /* 0x000fe20003800000 */
[----:B------:R-:W-:Y:S05]  /*9130*/  @!P1 BRA `(.L_x_7607) ;  /* 0x0000002000009947 */ /* 0x000fea0003800000 */
[----:B------:R2:W-:Y:S04]  /*9140*/  RED.E.ADD.F32.FTZ.RN.STRONG.GPU [R78.64+-0x1300], R200 ;  /* 0xffed00c84e00798e */ /* 0x0005e8000c10e790 */
[----:B----4-:R2:W-:Y:S02]  /*9150*/  RED.E.ADD.F32.FTZ.RN.STRONG.GPU [R64.64+-0x1300], R61 ;  /* 0xffed003d4000798e */ /* 0x0105e4000c10e790 */
.L_x_7607:
[----:B------:R-:W-:Y:S05]  /*9160*/  BSYNC B0 ;  /* 0x0000000000007941 */ /* 0x000fea0003800000 */
.L_x_7606:
[----:B------:R-:W2:Y:S01]  /*9170*/  LDS R149, [R149.X4+0x5000] ;  /* 0x0050000095957984 */ /* 0x000ea20000004800 */
[----:B------:R-:W-:Y:S01]  /*9180*/  BSSY B0, `(.L_x_7608) ;  /* 0x0000004000007945 */ /* 0x000fe20003800000 */
[----:B------:R-:W-:Y:S05]  /*9190*/  @!P2 BRA `(.L_x_7609) ;  /* 0x000000200000a947 */ /* 0x000fea0003800000 */
[----:B------:R4:W-:Y:S04]  /*91a0*/  RED.E.ADD.F32.FTZ.RN.STRONG.GPU [R78.64+-0x1200], R201 ;  /* 0xffee00c94e00798e */ /* 0x0009e8000c10e790 */
[----:B--2---:R4:W-:Y:S02]  /*91b0*/  RED.E.ADD.F32.FTZ.RN.STRONG.GPU [R64.64+-0x1200], R149 ;  /* 0xffee00954000798e */ /* 0x0049e4000c10e790 */
.L_x_7609:
[----:B------:R-:W-:Y:S05]  /*91c0*/  BSYNC B0 ;  /* 0x0000000000007941 */ /* 0x000fea0003800000 */
.L_x_7608:
[----:B--2-4-:R2:W4:Y:S01]  /*91d0*/  LDS R61, [R150.X4+0x5100] ;  /* 0x00510000963d7984 */ /* 0x0145220000004800 */
[----:B------:R-:W-:Y:S01]  /*91e0*/  BSSY B0, `(.L_x_7610) ;  /* 0x0000004000007945 */ /* 0x000fe20003800000 */
[----:B------:R-:W-:Y:S05]  /*91f0*/  @!P3 BRA `(.L_x_7611) ;  /* 0x000000200000b947 */ /* 0x000fea0003800000 */
[----:B------:R2:W-:Y:S04]  /*9200*/  RED.E.ADD.F32.FTZ.RN.STRONG.GPU [R78.64+-0x1100], R202 ;  /* 0xffef00ca4e00798e */ /* 0x0005e8000c10e790 */
[----:B----4-:R2:W-:Y:S02]  /*9210*/  RED.E.ADD.F32.FTZ.RN.STRONG.GPU [R64.64+-0x1100], R61 ;  /* 0xffef003d4000798e */ /* 0x0105e4000c10e790 */
.L_x_7611:
[----:B------:R-:W-:Y:S05]  /*9220*/  BSYNC B0 ;  /* 0x0000000000007941 */ /* 0x000fea0003800000 */
.L_x_7610:
[----:B------:R-:W2:Y:S01]  /*9230*/  LDS R151, [R151.X4+0x5200] ;  /* 0x0052000097977984 */ /* 0x000ea20000004800 */
[----:B------:R-:W-:Y:S01]  /*9240*/  BSSY B0, `(.L_x_7612) ;  /* 0x0000004000007945 */ /* 0x000fe20003800000 */
[----:B------:R-:W-:Y:S05]  /*9250*/  @!P4 BRA `(.L_x_7613) ;  /* 0x000000200000c947 */ /* 0x000fea0003800000 */
[----:B------:R4:W-:Y:S04]  /*9260*/  RED.E.ADD.F32.FTZ.RN.STRONG.GPU [R78.64+-0x1000], R203 ;  /* 0xfff000cb4e00798e */ /* 0x0009e8000c10e790 */
[----:B--2---:R4:W-:Y:S02]  /*9270*/  RED.E.ADD.F32.FTZ.RN.STRONG.GPU [R64.64+-0x1000], R151 ;  /* 0xfff000974000798e */ /* 0x0049e4000c10e790 */
.L_x_7613:
[----:B------:R-:W-:Y:S05]  /*9280*/  BSYNC B0 ;  /* 0x0000000000007941 */ /* 0x000fea0003800000 */
.L_x_7612:
[----:B--2-4-:R2:W4:Y:S01]  /*9290*/  LDS R61, [R152.X4+0x5300] ;  /* 0x00530000983d7984 */ /* 0x0145220000004800 */
[----:B------:R-:W-:Y:S01]  /*92a0*/  BSSY B0, `(.L_x_7614) ;  /* 0x0000004000007945 */ /* 0x000fe20003800000 */
[----:B------:R-:W-:Y:S05]  /*92b0*/  @!P5 BRA `(.L_x_7615) ;  /* 0x000000200000d947 */ /* 0x000fea0003800000 */
[----:B------:R2:W-:Y:S04]  /*92c0*/  RED.E.ADD.F32.FTZ.RN.STRONG.GPU [R78.64+-0xf00], R204 ;  /* 0xfff100cc4e00798e */ /* 0x0005e8000c10e790 */
[----:B----4-:R2:W-:Y:S02]  /*92d0*/  RED.E.ADD.F32.FTZ.RN.STRONG.GPU [R64.64+-0xf00], R61 ;  /* 0xfff1003d4000798e */ /* 0x0105e4000c10e790 */
.L_x_7615:
[----:B------:R-:W-:Y:S05]  /*92e0*/  BSYNC B0 ;  /* 0x0000000000007941 */ /* 0x000fea0003800000 */
.L_x_7614:
        /* <DEDUP_REMOVED lines=12> */
.L_x_7617:
[----:B------:R-:W-:Y:S05]  /*93b0*/  BSYNC B0 ;  /* 0x0000000000007941 */ /* 0x000fea0003800000 */
.L_x_7616:
[----:B--2-4-:R2:W4:Y:S01]  /*93c0*/  LDS R61, [R154.X4+0x5500] ;  /* 0x005500009a3d7984 */ /* 0x0145220000004800 */
[----:B------:R-:W-:Y:S01]  /*93d0*/  BSSY B0, `(.L_x_7618) ;  /* 0x0000004000007945 */ /* 0x000fe20003800000 */
[----:B------:R-:W-:Y:S05]  /*93e0*/  @!P0 BRA `(.L_x_7619) ;  /* 0x0000002000008947 */ /* 0x000fea0003800000 */
[----:B------:R2:W-:Y:S04]  /*93f0*/  RED.E.ADD.F32.FTZ.RN.STRONG.GPU [R78.64+-0xd00], R206 ;  /* 0xfff300ce4e00798e */ /* 0x0005e8000c10e790 */
[----:B----4-:R2:W-:Y:S02]  /*9400*/  RED.E.ADD.F32.FTZ.RN.STRONG.GPU [R64.64+-0xd00], R61 ;  /* 0xfff3003d4000798e */ /* 0x0105e4000c10e790 */
.L_x_7619:
[----:B------:R-:W-:Y:S05]  /*9410*/  BSYNC B0 ;  /* 0x0000000000007941 */ /* 0x000fea0003800000 */
.L_x_7618:
[----:B------:R-:W2:Y:S01]  /*9420*/  LDS R155, [R155.X4+0x5600] ;  /* 0x005600009b9b7984 */ /* 0x000ea20000004800 */
[----:B------:R-:W-:Y:S01]  /*9430*/  BSSY B0, `(.L_x_7620) ;  /* 0x0000004000007945 */ /* 0x000fe20003800000 */
[----:B------:R-:W-:Y:S05]  /*9440*/  @!P1 BRA `(.L_x_7621) ;  /* 0x0000002000009947 */ /* 0x000fea0003800000 */
[----:B------:R4:W-:Y:S04]  /*9450*/  RED.E.ADD.F32.FTZ.RN.STRONG.GPU [R78.64+-0xc00], R208 ;  /* 0xfff400d04e00798e */ /* 0x0009e8000c10e790 */
[----:B--2---:R4:W-:Y:S02]  /*9460*/  RED.E.ADD.F32.FTZ.RN.STRONG.GPU [R64.64+-0xc00], R155 ;  /* 0xfff4009b4000798e */ /* 0x0049e4000c10e790 */
.L_x_7621:
[----:B------:R-:W-:Y:S05]  /*9470*/  BSYNC B0 ;  /* 0x0000000000007941 */ /* 0x000fea0003800000 */
.L_x_7620:
[----:B--2-4-:R2:W4:Y:S01]  /*9480*/  LDS R61, [R156.X4+0x5700] ;  /* 0x005700009c3d7984 */ /* 0x0145220000004800 */
[----:B------:R-:W-:Y:S01]  /*9490*/  BSSY B0, `(.L_x_7622) ;  /* 0x0000004000007945 */ /* 0x000fe20003800000 */
[----:B------:R-:W-:Y:S05]  /*94a0*/  @!P2 BRA `(.L_x_7623) ;  /* 0x000000200000a947 */ /* 0x000fea0003800000 */
[----:B------:R2:W-:Y:S04]  /*94b0*/  RED.E.ADD.F32.FTZ.RN.STRONG.GPU [R78.64+-0xb00], R210 ;  /* 0xfff500d24e00798e */ /* 0x0005e8000c10e790 */
[----:B----4-:R2:W-:Y:S02]  /*94c0*/  RED.E.ADD.F32.FTZ.RN.STRONG.GPU [R64.64+-0xb00], R61 ;  /* 0xfff5003d4000798e */ /* 0x0105e4000c10e790 */
.L_x_7623:
[----:B------:R-:W-:Y:S05]  /*94d0*/  BSYNC B0 ;  /* 0x0000000000007941 */ /* 0x000fea0003800000 */
.L_x_7622:
[----:B------:R-:W2:Y:S01]  /*94e0*/  LDS R157, [R157.X4+0x5800] ;  /* 0x005800009d9d7984 */ /* 0x000ea20000004800 */
[----:B------:R-:W-:Y:S01]  /*94f0*/  BSSY B0, `(.L_x_7624) ;  /* 0x0000004000007945 */ /* 0x000fe20003800000 */
[----:B------:R-:W-:Y:S05]  /*9500*/  @!P3 BRA `(.L_x_7625) ;  /* 0x000000200000b947 */ /* 0x000fea0003800000 */
[----:B------:R4:W-:Y:S04]  /*9510*/  RED.E.ADD.F32.FTZ.RN.STRONG.GPU [R78.64+-0xa00], R215 ;  /* 0xfff600d74e00798e */ /* 0x0009e8000c10e790 */
[----:B--2---:R4:W-:Y:S02]  /*9520*/  RED.E.ADD.F32.FTZ.RN.STRONG.GPU [R64.64+-0xa00], R157 ;  /* 0xfff6009d4000798e */ /* 0x0049e4000c10e790 */
.L_x_7625:
[----:B------:R-:W-:Y:S05]  /*9530*/  BSYNC B0 ;  /* 0x0000000000007941 */ /* 0x000fea0003800000 */
.L_x_7624:
[----:B--2-4-:R2:W4:Y:S01]  /*9540*/  LDS R61, [R158.X4+0x5900] ;  /* 0x005900009e3d7984 */ /* 0x0145220000004800 */
[----:B------:R-:W-:Y:S01]  /*9550*/  BSSY B0, `(.L_x_7626) ;  /* 0x0000004000007945 */ /* 0x000fe20003800000 */
[----:B------:R-:W-:Y:S05]  /*9560*/  @!P4 BRA `(.L_x_7627) ;  /* 0x000000200000c947 */ /* 0x000fea0003800000 */
[----:B------:R2:W-:Y:S04]  /*9570*/  RED.E.ADD.F32.FTZ.RN.STRONG.GPU [R78.64+-0x900], R239 ;  /* 0xfff700ef4e00798e */ /* 0x0005e8000c10e790 */
[----:B----4-:R2:W-:Y:S02]  /*9580*/  RED.E.ADD.F32.FTZ.RN.STRONG.GPU [R64.64+-0x900], R61 ;  /* 0xfff7003d4000798e */ /* 0x0105e4000c10e790 */
.L_x_7627:
[----:B------:R-:W-:Y:S05]  /*9590*/  BSYNC B0 ;  /* 0x0000000000007941 */ /* 0x000fea0003800000 */
.L_x_7626:
[----:B------:R-:W2:Y:S01]  /*95a0*/  LDS R159, [R159.X4+0x5a00] ;  /* 0x005a00009f9f7984 */ /* 0x000ea20000004800 */
[----:B------:R-:W-:Y:S01]  /*95b0*/  BSSY B0, `(.L_x_7628) ;  /* 0x0000004000007945 */ /* 0x000fe20003800000 */
[----:B------:R-:W-:Y:S05]  /*95c0*/  @!P5 BRA `(.L_x_7629) ;  /* 0x000000200000d947 */ /* 0x000fea0003800000 */
[----:B------:R4:W-:Y:S04]  /*95d0*/  RED.E.ADD.F32.FTZ.RN.STRONG.GPU [R78.64+-0x800], R241 ;  /* 0xfff800f14e00798e */ /* 0x0009e8000c10e790 */
[----:B--2---:R4:W-:Y:S02]  /*95e0*/  RED.E.ADD.F32.FTZ.RN.STRONG.GPU [R64.64+-0x800], R159 ;  /* 0xfff8009f4000798e */ /* 0x0049e4000c10e790 */
.L_x_7629:
[----:B------:R-:W-:Y:S05]  /*95f0*/  BSYNC B0 ;  /* 0x0000000000007941 */ /* 0x000fea0003800000 */
.L_x_7628:
        /* <DEDUP_REMOVED lines=12> */
.L_x_7631:
[----:B------:R-:W-:Y:S05]  /*96c0*/  BSYNC B0 ;  /* 0x0000000000007941 */ /* 0x000fea0003800000 */
.L_x_7630:
[----:B--2-4-:R2:W4:Y:S01]  /*96d0*/  LDS R61, [R170.X4+0x5c00] ;  /* 0x005c0000aa3d7984 */ /* 0x0145220000004800 */
[----:B------:R-:W-:Y:S01]  /*96e0*/  BSSY B0, `(.L_x_7632) ;  /* 0x0000004000007945 */ /* 0x000fe20003800000 */
[----:B------:R-:W-:Y:S05]  /*96f0*/  @!P0 BRA `(.L_x_7633) ;  /* 0x0000002000008947 */ /* 0x000fea0003800000 */
[----:B------:R2:W-:Y:S04]  /*9700*/  RED.E.ADD.F32.FTZ.RN.STRONG.GPU [R78.64+-0x600], R243 ;  /* 0xfffa00f34e00798e */ /* 0x0005e8000c10e790 */
[----:B----4-:R2:W-:Y:S02]  /*9710*/  RED.E.ADD.F32.FTZ.RN.STRONG.GPU [R64.64+-0x600], R61 ;  /* 0xfffa003d4000798e */ /* 0x0105e4000c10e790 */
.L_x_7633:
[----:B------:R-:W-:Y:S05]  /*9720*/  BSYNC B0 ;  /* 0x0000000000007941 */ /* 0x000fea0003800000 */
.L_x_7632:
[----:B------:R-:W2:Y:S01]  /*9730*/  LDS R171, [R171.X4+0x5d00] ;  /* 0x005d0000abab7984 */ /* 0x000ea20000004800 */
[----:B------:R-:W-:Y:S01]  /*9740*/  BSSY B0, `(.L_x_7634) ;  /* 0x0000004000007945 */ /* 0x000fe20003800000 */
[----:B------:R-:W-:Y:S05]  /*9750*/  @!P1 BRA `(.L_x_7635) ;  /* 0x0000002000009947 */ /* 0x000fea0003800000 */
[----:B------:R4:W-:Y:S04]  /*9760*/  RED.E.ADD.F32.FTZ.RN.STRONG.GPU [R78.64+-0x500], R244 ;  /* 0xfffb00f44e00798e */ /* 0x0009e8000c10e790 */
[----:B--2---:R4:W-:Y:S02]  /*9770*/  RED.E.ADD.F32.FTZ.RN.STRONG.GPU [R64.64+-0x500], R171 ;  /* 0xfffb00ab4000798e */ /* 0x0049e4000c10e790 */
.L_x_7635:
[----:B------:R-:W-:Y:S05]  /*9780*/  BSYNC B0 ;  /* 0x0000000000007941 */ /* 0x000fea0003800000 */
.L_x_7634:
[----:B--2-4-:R2:W4:Y:S01]  /*9790*/  LDS R61, [R172.X4+0x5e00] ;  /* 0x005e0000ac3d7984 */ /* 0x0145220000004800 */
[----:B------:R-:W-:Y:S01]  /*97a0*/  BSSY B0, `(.L_x_7636) ;  /* 0x0000004000007945 */ /* 0x000fe20003800000 */
[----:B------:R-:W-:Y:S05]  /*97b0*/  @!P2 BRA `(.L_x_7637) ;  /* 0x000000200000a947 */ /* 0x000fea0003800000 */
[----:B------:R2:W-:Y:S04]  /*97c0*/  RED.E.ADD.F32.FTZ.RN.STRONG.GPU [R78.64+-0x400], R245 ;  /* 0xfffc00f54e00798e */ /* 0x0005e8000c10e790 */
[----:B----4-:R2:W-:Y:S02]  /*97d0*/  RED.E.ADD.F32.FTZ.RN.STRONG.GPU [R64.64+-0x400], R61 ;  /* 0xfffc003d4000798e */ /* 0x0105e4000c10e790 */
.L_x_7637:
[----:B------:R-:W-:Y:S05]  /*97e0*/  BSYNC B0 ;  /* 0x0000000000007941 */ /* 0x000fea0003800000 */
.L_x_7636:
[----:B------:R-:W2:Y:S01]  /*97f0*/  LDS R173, [R173.X4+0x5f00] ;  /* 0x005f0000adad7984 */ /* 0x000ea20000004800 */
[----:B------:R-:W-:Y:S01]  /*9800*/  BSSY B0, `(.L_x_7638) ;  /* 0x0000004000007945 */ /* 0x000fe20003800000 */
[----:B------:R-:W-:Y:S05]  /*9810*/  @!P3 BRA `(.L_x_7639) ;  /* 0x000000200000b947 */ /* 0x000fea0003800000 */
[----:B------:R4:W-:Y:S04]  /*9820*/  RED.E.ADD.F32.FTZ.RN.STRONG.GPU [R78.64+-0x300], R246 ;  /* 0xfffd00f64e00798e */ /* 0x0009e8000c10e790 */
[----:B--2---:R4:W-:Y:S02]  /*9830*/  RED.E.ADD.F32.FTZ.RN.STRONG.GPU [R64.64+-0x300], R173 ;  /* 0xfffd00ad4000798e */ /* 0x0049e4000c10e790 */
.L_x_7639:
[----:B------:R-:W-:Y:S05]  /*9840*/  BSYNC B0 ;  /* 0x0000000000007941 */ /* 0x000fea0003800000 */
.L_x_7638:
[----:B--2-4-:R2:W4:Y:S01]  /*9850*/  LDS R61, [R174.X4+0x6000] ;  /* 0x00600000ae3d7984 */ /* 0x0145220000004800 */
[----:B------:R-:W-:Y:S01]  /*9860*/  BSSY B0, `(.L_x_7640) ;  /* 0x0000004000007945 */ /* 0x000fe20003800000 */
[----:B------:R-:W-:Y:S05]  /*9870*/  @!P4 BRA `(.L_x_7641) ;  /* 0x000000200000c947 */ /* 0x000fea0003800000 */
[----:B------:R2:W-:Y:S04]  /*9880*/  RED.E.ADD.F32.FTZ.RN.STRONG.GPU [R78.64+-0x200], R247 ;  /* 0xfffe00f74e00798e */ /* 0x0005e8000c10e790 */
[----:B----4-:R2:W-:Y:S02]  /*9890*/  RED.E.ADD.F32.FTZ.RN.STRONG.GPU [R64.64+-0x200], R61 ;  /* 0xfffe003d4000798e */ /* 0x0105e4000c10e790 */
.L_x_7641:
[----:B------:R-:W-:Y:S05]  /*98a0*/  BSYNC B0 ;  /* 0x0000000000007941 */ /* 0x000fea0003800000 */
.L_x_7640:
[----:B------:R-:W2:Y:S01]  /*98b0*/  LDS R175, [R175.X4+0x6100] ;  /* 0x00610000afaf7984 */ /* 0x000ea20000004800 */
[----:B------:R-:W-:Y:S01]  /*98c0*/  BSSY B0, `(.L_x_7642) ;  /* 0x0000004000007945 */ /* 0x000fe20003800000 */
[----:B------:R-:W-:Y:S05]  /*98d0*/  @!P5 BRA `(.L_x_7643) ;  /* 0x000000200000d947 */ /* 0x000fea0003800000 */
[----:B------:R4:W-:Y:S04]  /*98e0*/  RED.E.ADD.F32.FTZ.RN.STRONG.GPU [R78.64+-0x100], R248 ;  /* 0xffff00f84e00798e */ /* 0x0009e8000c10e790 */
[----:B--2---:R4:W-:Y:S02]  /*98f0*/  RED.E.ADD.F32.FTZ.RN.STRONG.GPU [R64.64+-0x100], R175 ;  /* 0xffff00af4000798e */ /* 0x0049e4000c10e790 */
.L_x_7643:
[----:B------:R-:W-:Y:S05]  /*9900*/  BSYNC B0 ;  /* 0x0000000000007941 */ /* 0x000fea0003800000 */
.L_x_7642:
[----:B--2-4-:R-:W2:Y:S01]  /*9910*/  SHFL.DOWN PT, R64, R133, 0x1, 0x1f ;  /* 0x08201f0085407f89 */ /* 0x014ea200000e0000 */
[C---:B------:R-:W-:Y:S01]  /*9920*/  ISETP.GT.AND P0, PT, R10.reuse, 0x1e, PT ;  /* 0x0000001e0a00780c */ /* 0x040fe20003f04270 */
[----:B------:R-:W-:Y:S01]  /*9930*/  FMUL.FTZ R86, R167, R86 ;  /* 0x00000056a7567220 */ /* 0x000fe20000410000 */
[----:B------:R-:W-:Y:S01]  /*9940*/  ISETP.NE.AND P1, PT, R10, RZ, PT ;  /* 0x000000ff0a00720c */ /* 0x000fe20003f25270 */
[----:B------:R-:W4:Y:S01]  /*9950*/  SHFL.DOWN PT, R61, R60, 0x1, 0x1f ;  /* 0x08201f003c3d7f89 */ /* 0x000f2200000e0000 */
        /* <DEDUP_REMOVED lines=8> */
[----:B------:R-:W-:Y:S02]  /*99e0*/  FMUL.FTZ R84, R164, R84 ;  /* 0x00000054a4547220 */ /* 0x000fe40000410000 */
[----:B------:R-:W-:Y:S02]  /*99f0*/  FMUL.FTZ R185, R94, R185 ;  /* 0x000000b95eb97220 */ /* 0x000fe40000410000 */
[----:B------:R-:W-:-:S02]  /*9a00*/  FMUL.FTZ R62, R161, R209 ;  /* 0x000000d1a13e7220 */ /* 0x000fc40000410000 */
[----:B------:R-:W-:Y:S02]  /*9a10*/  FMUL.FTZ R187, R70, R187 ;  /* 0x000000bb46bb7220 */ /* 0x000fe40000410000 */
[----:B--2---:R-:W-:Y:S02]  /*9a20*/  @!P0 FADD.FTZ R133, R133, R64 ;  /* 0x0000004085858221 */ /* 0x004fe40000010000 */
[----:B------:R-:W-:Y:S02]  /*9a30*/  FMUL.FTZ R160, R160, R212 ;  /* 0x000000d4a0a07220 */ /* 0x000fe40000410000 */
[----:B----4-:R-:W-:Y:S01]  /*9a40*/  @!P0 FADD.FTZ R60, R60, R61 ;  /* 0x0000003d3c3c8221 */ /* 0x010fe20000010000 */
[----:B------:R-:W2:Y:S01]  /*9a50*/  SHFL.DOWN PT, R64, R133, 0x2, 0x1f ;  /* 0x08401f0085407f89 */ /* 0x000ea200000e0000 */
[----:B------:R-:W-:Y:S01]  /*9a60*/  ISETP.GT.AND P0, PT, R10, 0x1d, PT ;  /* 0x0000001d0a00780c */ /* 0x000fe20003f04270 */
[----:B------:R-:W-:Y:S02]  /*9a70*/  FMUL.FTZ R189, R72, R189 ;  /* 0x000000bd48bd7220 */ /* 0x000fe40000410000 */
        /* <DEDUP_REMOVED lines=28> */
[----:B--2---:R-:W-:Y:S02]  /*9c40*/  @!P0 FADD.FTZ R133, R133, R64 ;  /* 0x0000004085858221 */ /* 0x004fe40000010000 */
[----:B------:R-:W-:-:S02]  /*9c50*/  FFMA.FTZ R36, R19, R207, R36 ;  /* 0x000000cf13247223 */ /* 0x000fc40000010024 */
[----:B----4-:R-:W-:Y:S01]  /*9c60*/  @!P0 FADD.FTZ R60, R60, R61 ;  /* 0x0000003d3c3c8221 */ /* 0x010fe20000010000 */
[----:B------:R-:W2:Y:S01]  /*9c70*/  SHFL.DOWN PT, R64, R133, 0x8, 0x1f ;  /* 0x09001f0085407f89 */ /* 0x000ea200000e0000 */
[----:B------:R-:W-:Y:S01]  /*9c80*/  ISETP.GT.AND P0, PT, R10, 0x17, PT ;  /* 0x000000170a00780c */ /* 0x000fe20003f04270 */
[----:B------:R-:W-:Y:S02]  /*9c90*/  FFMA.FTZ R33, R18, R62, R33 ;  /* 0x0000003e12217223 */ /* 0x000fe40000010021 */
[----:B------:R-:W4:Y:S01]  /*9ca0*/  SHFL.DOWN PT, R61, R60, 0x8, 0x1f ;  /* 0x09001f003c3d7f89 */ /* 0x000f2200000e0000 */
[----:B------:R-:W-:Y:S02]  /*9cb0*/  FADD.FTZ R51, R92, R51 ;  /* 0x000000335c337221 */ /* 0x000fe40000010000 */
[----:B------:R-:W-:Y:S02]  /*9cc0*/  FFMA.FTZ R34, R17, R213, R34 ;  /* 0x000000d511227223 */ /* 0x000fe40000010022 */
[----:B------:R-:W-:-:S02]  /*9cd0*/  FADD.FTZ R50, R187, R50 ;  /* 0x00000032bb327221 */ /* 0x000fc40000010000 */
[----:B------:R-:W-:-:S03]  /*9ce0*/  FADD.FTZ R49, R74, R49 ;  /* 0x000000314a317221 */ /* 0x000fc60000010000 */
[----:B--2---:R-:W-:Y:S02]  /*9cf0*/  @!P0 FADD.FTZ R133, R133, R64 ;  /* 0x0000004085858221 */ /* 0x004fe40000010000 */
[----:B----4-:R-:W-:-:S03]  /*9d00*/  @!P0 FADD.FTZ R60, R60, R61 ;  /* 0x0000003d3c3c8221 */ /* 0x010fc60000010000 */
[----:B------:R-:W2:Y:S01]  /*9d10*/  SHFL.DOWN PT, R64, R133, 0x10, 0x1f ;  /* 0x0a001f0085407f89 */ /* 0x000ea200000e0000 */
[----:B------:R-:W-:-:S03]  /*9d20*/  ISETP.GT.AND P0, PT, R10, 0xf, PT ;  /* 0x0000000f0a00780c */ /* 0x000fc60003f04270 */
[----:B------:R-:W4:Y:S10]  /*9d30*/  SHFL.DOWN PT, R61, R60, 0x10, 0x1f ;  /* 0x0a001f003c3d7f89 */ /* 0x000f3400000e0000 */
[----:B--2---:R-:W-:-:S02]  /*9d40*/  @!P0 FADD.FTZ R133, R133, R64 ;  /* 0x0000004085858221 */ /* 0x004fc40000010000 */
[----:B----4-:R-:W-:-:S03]  /*9d50*/  @!P0 FADD.FTZ R60, R60, R61 ;  /* 0x0000003d3c3c8221 */ /* 0x010fc60000010000 */
[----:B------:R-:W-:-:S05]  /*9d60*/  MOV R61, R133 ;  /* 0x00000085003d7202 */ /* 0x000fca0000000f00 */
[----:B------:R2:W-:Y:S04]  /*9d70*/  @!P1 STS.64 [R16.X8+0x6308], R60 ;  /* 0x0063083c10009388 */ /* 0x0005e80000008a00 */
[----:B------:R-:W-:Y:S06]  /*9d80*/  BAR.SYNC.DEFER_BLOCKING 0x0 ;  /* 0x0000000000007b1d */ /* 0x000fec0000010000 */
[----:B------:R-:W-:Y:S05]  /*9d90*/  @P2 BRA `(.L_x_7645) ;  /* 0x0000009000002947 */ /* 0x000fea0003800000 */
[----:B------:R-:W-:Y:S01]  /*9da0*/  ISETP.NE.AND P0, PT, R15, c[0x0][0x174], PT ;  /* 0x00005d000f007a0c */ /* 0x000fe20003f05270 */
[----:B------:R-:W4:Y:S01]  /*9db0*/  LDS.64 R62, [0x6310] ;  /* 0x00631000ff3e7984 */ /* 0x000f220000000a00 */
[----:B------:R-:W-:-:S11]  /*9dc0*/  SHF.L.U32 R66, R125, 0x3, RZ ;  /* 0x000000037d427819 */ /* 0x000fd600000006ff */
[----:B------:R-:W5:Y:S01]  /*9dd0*/  @P0 LDS.64 R64, [R66+0x8d60] ;  /* 0x008d600042400984 */ /* 0x000f620000000a00 */
[----:B--2-4-:R-:W-:Y:S02]  /*9de0*/  FADD.FTZ R61, R61, R63 ;  /* 0x0000003f3d3d7221 */ /* 0x014fe40000010000 */
[----:B------:R-:W-:Y:S02]  /*9df0*/  FADD.FTZ R60, R60, R62 ;  /* 0x0000003e3c3c7221 */ /* 0x000fe40000010000 */
[----:B-----5:R-:W-:Y:S02]  /*9e00*/  @P0 FADD.FTZ R61, R61, R65 ;  /* 0x000000413d3d0221 */ /* 0x020fe40000010000 */
[----:B------:R-:W-:-:S05]  /*9e10*/  @P0 FADD.FTZ R60, R60, R64 ;  /* 0x000000403c3c0221 */ /* 0x000fca0000010000 */
[----:B------:R2:W-:Y:S02]  /*9e20*/  STS.64 [R66+0x8d60], R60 ;  /* 0x008d603c42007388 */ /* 0x0005e40000000a00 */
.L_x_7645:
[----:B------:R-:W-:Y:S05]  /*9e30*/  BSYNC B0 ;  /* 0x0000000000007941 */ /* 0x000fea0003800000 */
.L_x_7644:
[----:B------:R-:W-:Y:S01]  /*9e40*/  IADD3 R125, R125, 0x1, RZ ;  /* 0x000000017d7d7810 */ /* 0x000fe20007ffe0ff */
[----:B------:R-:W-:-:S03]  /*9e50*/  UIADD3 UR7, UP0, UR7, 0x1, URZ ;  /* 0x0000000107077890 */ /* 0x000fc6000ff1e03f */
[----:B------:R-:W-:Y:S01]  /*9e60*/  ISETP.GE.AND P0, PT, R125, c[0x0][0x16c], PT ;  /* 0x00005b007d007a0c */ /* 0x000fe20003f06270 */
[----:B------:R-:W-:-:S12]  /*9e70*/  UIADD3.X UR8, URZ, UR8, URZ, UP0, !UPT ;  /* 0x000000083f087290 */ /* 0x000fd800087fe43f */
[----:B0123--:R-:W-:Y:S01]  /*9e80*/  @P0 CALL.REL.NOINC `(.L_x_7545) ;  /* 0x0000001000000944 */ /* 0x00ffe20003c00000 */
[----:B------:R-:W-:Y:S05]  /*9e90*/  BRA `(.L_x_7646) ;  /* 0xffff754000007947 */ /* 0x000fea000383ffff */
.L_x_7545:
[----:B------:R-:W-:Y:S01]  /*9ea0*/  BAR.SYNC.DEFER_BLOCKING 0x0 ;  /* 0x0000000000007b1d */ /* 0x000fe20000010000 */
[----:B------:R-:W-:Y:S01]  /*9eb0*/  SHF.L.U32 R17, R9, 0x1, RZ ;  /* 0x0000000109117819 */ /* 0x000fe200000006ff */
[----:B------:R-:W-:Y:S01]  /*9ec0*/  IMAD R18, R2, c[0x0][0x2d8], RZ ;  /* 0x0000b60002127a24 */ /* 0x000fe200078e02ff */
[----:B------:R-:W-:Y:S01]  /*9ed0*/  F2FP.BF16.PACK_AB R38, R37, R38 ;  /* 0x000000262526723e */ /* 0x000fe200000010ff */
[----:B------:R-:W-:Y:S01]  /*9ee0*/  IMAD R23, R3, c[0x0][0x2e0], RZ ;  /* 0x0000b80003177a24 */ /* 0x000fe200078e02ff */
[----:B------:R-:W-:Y:S01]  /*9ef0*/  LOP3.LUT R25, R17, 0xffffffc0, RZ, 0xc0, !PT ;  /* 0xffffffc011197812 */ /* 0x000fe200078ec0ff */
[----:B------:R-:W-:Y:S01]  /*9f00*/  IMAD R17, R5, c[0x0][0x2dc], R18 ;  /* 0x0000b70005117a24 */ /* 0x000fe200078e0212 */
[----:B------:R-:W-:Y:S01]  /*9f10*/  F2FP.BF16.PACK_AB R46, R45, R46 ;  /* 0x0000002e2d2e723e */ /* 0x000fe200000010ff */
[----:B------:R-:W-:Y:S01]  /*9f20*/  IMAD R23, R0, c[0x0][0x2e4], R23 ;  /* 0x0000b90000177a24 */ /* 0x000fe200078e0217 */
[----:B------:R-:W-:Y:S01]  /*9f30*/  F2FP.BF16.PACK_AB R37, R35, R36 ;  /* 0x000000242325723e */ /* 0x000fe200000010ff */
[----:B------:R-:W-:Y:S01]  /*9f40*/  UIADD3 UR18, UP0, UR18, -0x800, URZ ;  /* 0xfffff80012127890 */ /* 0x000fe2000ff1e03f */
[----:B------:R-:W-:Y:S01]  /*9f50*/  F2FP.BF16.PACK_AB R45, R43, R44 ;  /* 0x0000002c2b2d723e */ /* 0x000fe200000010ff */
[----:B------:R-:W-:Y:S01]  /*9f60*/  UIADD3 UR20, UP1, UR20, -0x800, URZ ;  /* 0xfffff80014147890 */ /* 0x000fe2000ff3e03f */
[----:B------:R-:W-:Y:S01]  /*9f70*/  F2FP.BF16.PACK_AB R39, R39, R40 ;  /* 0x000000282727723e */ /* 0x000fe200000010ff */
[----:B------:R-:W-:Y:S01]  /*9f80*/  UIADD3 UR22, UP2, UR22, -0x800, URZ ;  /* 0xfffff80016167890 */ /* 0x000fe2000ff5e03f */
[----:B------:R-:W-:Y:S01]  /*9f90*/  F2FP.BF16.PACK_AB R36, R33, R34 ;  /* 0x000000222124723e */ /* 0x000fe200000010ff */
[----:B------:R-:W-:Y:S01]  /*9fa0*/  UIADD3 UR6, UR6, 0x1, URZ ;  /* 0x0000000106067890 */ /* 0x000fe2000fffe03f */
[----:B------:R-:W-:Y:S01]  /*9fb0*/  F2FP.BF16.PACK_AB R47, R47, R48 ;  /* 0x000000302f2f723e */ /* 0x000fe200000010ff */
[----:B------:R-:W-:Y:S01]  /*9fc0*/  UIADD3.X UR19, UR19, -0x1, URZ, UP0, !UPT ;  /* 0xffffffff13137890 */ /* 0x000fe200087fe43f */
[----:B------:R-:W-:Y:S01]  /*9fd0*/  LEA R24, R10, R25, 0x1 ;  /* 0x000000190a187211 */ /* 0x000fe200078e08ff */
[----:B------:R-:W-:Y:S01]  /*9fe0*/  UIADD3.X UR21, UR21, -0x1, URZ, UP1, !UPT ;  /* 0xffffffff15157890 */ /* 0x000fe20008ffe43f */
[----:B------:R-:W-:Y:S01]  /*9ff0*/  F2FP.BF16.PACK_AB R44, R41, R42 ;  /* 0x0000002a292c723e */ /* 0x000fe200000010ff */
[----:B------:R-:W-:Y:S01]  /*a000*/  UIADD3.X UR23, UR23, -0x1, URZ, UP2, !UPT ;  /* 0xffffffff17177890 */ /* 0x000fe200097fe43f */
[----:B------:R-:W-:Y:S01]  /*a010*/  IADD3 R26, R25, R10, RZ ;  /* 0x0000000a191a7210 */ /* 0x000fe20007ffe0ff */
[----:B------:R0:W-:Y:S01]  /*a020*/  STS.128 [R24.X16], R36 ;  /* 0x0000002418007388 */ /* 0x0001e2000000cc00 */
[----:B------:R-:W-:-:S02]  /*a030*/  IADD3 R27, R15, -0x1, RZ ;  /* 0xffffffff0f1b7810 */ /* 0x000fc40007ffe0ff */
        /* <DEDUP_REMOVED lines=25> */
[----:B------:R-:W-:Y:S02]  /*a1d0*/  IADD3 R13, P2, R13, -0x1000, RZ ;  /* 0xfffff0000d0d7810 */ /* 0x000fe40007f5e0ff */
[----:B------:R-:W-:Y:S01]  /*a1e0*/  LEA.HI.X R23, R18, c[0x0][0x334], R19, 0x1, P0 ;  /* 0x0000cd0012177a11 */ /* 0x000fe200000f0c13 */
[----:B------:R-:W-:Y:S01]  /*a1f0*/  FADD.FTZ R8, R17, R96 ;  /* 0x0000006011087221 */ /* 0x000fe20000010000 */
[----:B------:R-:W-:Y:S02]  /*a200*/  IADD3.X R12, R12, -0x1, RZ, P1, !PT ;  /* 0xffffffff0c0c7810 */ /* 0x000fe40000ffe4ff */
[----:B------:R-:W-:Y:S01]  /*a210*/  IADD3.X R14, R14, -0x1, RZ, P2, !PT ;  /* 0xffffffff0e0e7810 */ /* 0x000fe200017fe4ff */
[----:B------:R-:W-:-:S04]  /*a220*/  IMAD.WIDE R18, R25, 0x10, R22 ;  /* 0x0000001019127825 */ /* 0x000fc800078e0216 */
[----:B------:R-:W-:Y:S01]  /*a230*/  IMAD R22, R2, c[0x0][0x2f8], RZ ;  /* 0x0000be0002167a24 */ /* 0x000fe200078e02ff */
[----:B-1----:R-:W-:Y:S01]  /*a240*/  STG.E.128 [R18.64], R28 ;  /* 0x0000001c12007986 */ /* 0x002fe2000c101d10 */
[----:B------:R-:W-:Y:S02]  /*a250*/  FADD.FTZ R97, R8, R97 ;  /* 0x0000006108617221 */ /* 0x000fe40000010000 */
[----:B------:R-:W-:Y:S01]  /*a260*/  IMAD R17, R5, c[0x0][0x2fc], R22 ;  /* 0x0000bf0005117a24 */ /* 0x000fe200078e0216 */
[----:B--2---:R0:W-:Y:S01]  /*a270*/  STG.E.128 [R18.64+0x200], R32 ;  /* 0x0002002012007986 */ /* 0x0041e2000c101d10 */
[----:B------:R-:W-:-:S03]  /*a280*/  FADD.FTZ R98, R97, R98 ;  /* 0x0000006261627221 */ /* 0x000fc60000010000 */
[----:B------:R-:W-:Y:S01]  /*a290*/  BAR.SYNC.DEFER_BLOCKING 0x0 ;  /* 0x0000000000007b1d */ /* 0x000fe20000010000 */
[----:B------:R-:W-:Y:S01]  /*a2a0*/  IADD3 R21, R21, R17, RZ ;  /* 0x0000001115157210 */ /* 0x000fe20007ffe0ff */
[----:B------:R-:W-:Y:S02]  /*a2b0*/  IMAD R17, R3, c[0x0][0x300], RZ ;  /* 0x0000c00003117a24 */ /* 0x000fe400078e02ff */
[----:B------:R-:W-:Y:S02]  /*a2c0*/  FADD.FTZ R99, R98, R99 ;  /* 0x0000006362637221 */ /* 0x000fe40000010000 */
[----:B------:R-:W-:Y:S02]  /*a2d0*/  IMAD R17, R0, c[0x0][0x304], R17 ;  /* 0x0000c10000117a24 */ /* 0x000fe400078e0211 */
        /* <DEDUP_REMOVED lines=25> */
.L_x_7543:
        /* <DEDUP_REMOVED lines=29> */
.L_x_7649:
[----:B------:R-:W-:Y:S05]  /*a640*/  BSYNC B0 ;  /* 0x0000000000007941 */ /* 0x000fea0003800000 */
.L_x_7648:
[----:B------:R-:W-:Y:S01]  /*a650*/  BSSY B0, `(.L_x_7650) ;  /* 0x000001d000007945 */ /* 0x000fe20003800000 */
[----:B------:R-:W-:Y:S05]  /*a660*/  @!P0 BRA `(.L_x_7651) ;  /* 0x000001a000008947 */ /* 0x000fea0003800000 */
[----:B------:R-:W-:Y:S06]  /*a670*/  BAR.SYNC.DEFER_BLOCKING 0x0 ;  /* 0x0000000000007b1d */ /* 0x000fec0000010000 */
[----:B------:R-:W4:Y:S04]  /*a680*/  SHFL.DOWN P0, R5, R8, 0x1, 0x1f ;  /* 0x08201f0008057f89 */ /* 0x000f280000000000 */
[----:B---3--:R-:W3:Y:S04]  /*a690*/  S2R R6, SR_LANEID ;  /* 0x0000000000067919 */ /* 0x008ee80000000000 */
[----:B------:R-:W5:Y:S01]  /*a6a0*/  S2R R9, SR_TID.X ;  /* 0x0000000000097919 */ /* 0x000f620000002100 */
[----:B----4-:R-:W-:Y:S01]  /*a6b0*/  @P0 FADD R5, R5, R8 ;  /* 0x0000000805050221 */ /* 0x010fe20000000000 */
[----:B---3--:R-:W-:-:S04]  /*a6c0*/  ISETP.NE.AND P2, PT, R6, RZ, PT ;  /* 0x000000ff0600720c */ /* 0x008fc80003f45270 */
        /* <DEDUP_REMOVED lines=17> */
[----:B------:R3:W-:Y:S01]  /*a7e0*/  RED.E.ADD.F32.FTZ.RN.STRONG.GPU [R218.64], R11 ;  /* 0x0000000bda00798e */ /* 0x0007e2000c10e790 */
[----:B------:R-:W-:Y:S01]  /*a7f0*/  HFMA2.MMA R9, -RZ, RZ, 0, 0 ;  /* 0x00000000ff097435 */ /* 0x000fe200000001ff */
[----:B------:R-:W-:Y:S05]  /*a800*/  BRA `(.L_x_7652) ;  /* 0x0000001000007947 */ /* 0x000fea0003800000 */
.L_x_7651:
[----:B------:R-:W4:Y:S02]  /*a810*/  S2R R9, SR_TID.X ;  /* 0x0000000000097919 */ /* 0x000f240000002100 */
.L_x_7652:
[----:B------:R-:W-:Y:S05]  /*a820*/  BSYNC B0 ;  /* 0x0000000000007941 */ /* 0x000fea0003800000 */
.L_x_7650:
[----:B----4-:R-:W-:-:S13]  /*a830*/  ISETP.GE.AND P0, PT, R9, c[0x0][0x16c], PT ;  /* 0x00005b0009007a0c */ /* 0x010fda0003f06270 */
[----:B------:R-:W-:Y:S05]  /*a840*/  @P0 EXIT ;  /* 0x000000000000094d */ /* 0x000fea0003800000 */
[----:B------:R-:W-:Y:S02]  /*a850*/  IMAD R3, R3, c[0x0][0x288], RZ ;  /* 0x0000a20003037a24 */ /* 0x000fe400078e02ff */
[----:B------:R-:W-:-:S04]  /*a860*/  IMAD.WIDE.U32 R4, R0, c[0x0][0x288], RZ ;  /* 0x0000a20000047a25 */ /* 0x000fc800078e00ff */
[----:B------:R-:W-:-:S05]  /*a870*/  IMAD R3, R0, c[0x0][0x28c], R3 ;  /* 0x0000a30000037a24 */ /* 0x000fca00078e0203 */
[----:B------:R-:W-:Y:S02]  /*a880*/  IADD3 R13, R5, R3, RZ ;  /* 0x00000003050d7210 */ /* 0x000fe40007ffe0ff */
.L_x_7653:
[----:B---3--:R3:W4:Y:S01]  /*a890*/  LDS.64 R10, [R9.X8+0x8d60] ;  /* 0x008d6000090a7984 */ /* 0x0087220000008a00 */
[----:B------:R-:W-:Y:S01]  /*a8a0*/  SHF.R.S32.HI R0, RZ, 0x1f, R9 ;  /* 0x0000001fff007819 */ /* 0x000fe20000011409 */
[----:B------:R-:W-:Y:S01]  /*a8b0*/  YIELD ;  /* 0x0000000000007946 */ /* 0x000fe20003800000 */
[----:B------:R-:W-:Y:S02]  /*a8c0*/  MOV R2, R4 ;  /* 0x0000000400027202 */ /* 0x000fe40000000f00 */
[----:B------:R-:W-:Y:S01]  /*a8d0*/  MOV R3, R13 ;  /* 0x0000000d00037202 */ /* 0x000fe20000000f00 */
[----:B------:R-:W-:-:S04]  /*a8e0*/  IMAD R0, R0, c[0x0][0x290], RZ ;  /* 0x0000a40000007a24 */ /* 0x000fc800078e02ff */
[----:B------:R-:W-:-:S04]  /*a8f0*/  IMAD.WIDE.U32 R6, R9, c[0x0][0x290], R2 ;  /* 0x0000a40009067a25 */ /* 0x000fc800078e0002 */
[C---:B------:R-:W-:Y:S01]  /*a900*/  IMAD R3, R9.reuse, c[0x0][0x294], R0 ;  /* 0x0000a50009037a24 */ /* 0x040fe200078e0200 */
[----:B------:R-:W-:Y:S02]  /*a910*/  LEA R2, P0, R6, c[0x0][0x310], 0x3 ;  /* 0x0000c40006027a11 */ /* 0x000fe400078018ff */
[----:B---3--:R-:W-:Y:S02]  /*a920*/  IADD3 R9, R9, c[0x0][0x0], RZ ;  /* 0x0000000009097a10 */ /* 0x008fe40007ffe0ff */
[----:B------:R-:W-:-:S04]  /*a930*/  IADD3 R3, R7, R3, RZ ;  /* 0x0000000307037210 */ /* 0x000fc80007ffe0ff */
[----:B------:R-:W-:Y:S02]  /*a940*/  LEA.HI.X R3, R6, c[0x0][0x314], R3, 0x3, P0 ;  /* 0x0000c50006037a11 */ /* 0x000fe400000f1c03 */
[----:B------:R-:W-:-:S03]  /*a950*/  ISETP.GE.AND P0, PT, R9, c[0x0][0x16c], PT ;  /* 0x00005b0009007a0c */ /* 0x000fc60003f06270 */
[----:B----4-:R3:W-:Y:S04]  /*a960*/  RED.E.ADD.F32.FTZ.RN.STRONG.GPU [R2.64], R10 ;  /* 0x0000000a0200798e */ /* 0x0107e8000c10e790 */
[----:B------:R3:W-:Y:S06]  /*a970*/  RED.E.ADD.F32.FTZ.RN.STRONG.GPU [R2.64+0x4], R11 ;  /* 0x0000040b0200798e */ /* 0x0007ec000c10e790 */
[----:B------:R-:W-:Y:S05]  /*a980*/  @!P0 BRA `(.L_x_7653) ;  /* 0xffffff0000008947 */ /* 0x000fea000383ffff */
[----:B------:R-:W-:Y:S05]  /*a990*/  EXIT ;  /* 0x000000000000794d */ /* 0x000fea0003800000 */
.L_x_7550:
[----:B------:R-:W-:Y:S01]  /*a9a0*/  HFMA2.MMA R71, -RZ, RZ, 0, 5.9604644775390625e-08 ;  /* 0x00000001ff477435 */ /* 0x000fe200000001ff */
[----:B------:R-:W-:-:S02]  /*a9b0*/  MOV R244, R66 ;  /* 0x0000004200f47202 */ /* 0x000fc40000000f00 */
[----:B------:R-:W-:Y:S02]  /*a9c0*/  MOV R240, RZ ;  /* 0x000000ff00f07202 */ /* 0x000fe40000000f00 */
[----:B------:R-:W-:Y:S02]  /*a9d0*/  MOV R67, 0xffffffff ;  /* 0xffffffff00437802 */ /* 0x000fe40000000f00 */
[----:B------:R-:W-:Y:S02]  /*a9e0*/  MOV R64, 0xaa00 ;  /* 0x0000aa0000407802 */ /* 0x000fe40000000f00 */
[----:B-----5:R-:W-:Y:S05]  /*a9f0*/  CALL.REL.NOINC `($__internal_182_$__cuda_sm70_shflsync_up) ;  /* 0x00001e9000007944 */ /* 0x020fea0003c00000 */
[----:B-1----:R-:W-:Y:S01]  /*aa00*/  MOV R69, R67 ;  /* 0x0000004300457202 */ /* 0x002fe20000000f00 */
[----:B0-----:R-:W-:Y:S05]  /*aa10*/  BRA `(.L_x_7654) ;  /* 0xffff8d6000007947 */ /* 0x001fea000383ffff */
.L_x_7551:
[----:B------:R-:W-:Y:S01]  /*aa20*/  HFMA2.MMA R71, -RZ, RZ, 0, 5.9604644775390625e-08 ;  /* 0x00000001ff477435 */ /* 0x000fe200000001ff */
[----:B------:R-:W-:Y:S02]  /*aa30*/  MOV R244, R68 ;  /* 0x0000004400f47202 */ /* 0x000fe40000000f00 */
[----:B------:R-:W-:Y:S02]  /*aa40*/  MOV R240, RZ ;  /* 0x000000ff00f07202 */ /* 0x000fe40000000f00 */
[----:B------:R-:W-:-:S02]  /*aa50*/  MOV R67, 0xffffffff ;  /* 0xffffffff00437802 */ /* 0x000fc40000000f00 */
[----:B------:R-:W-:Y:S02]  /*aa60*/  MOV R64, 0xaa80 ;  /* 0x0000aa8000407802 */ /* 0x000fe40000000f00 */
[----:B01---5:R-:W-:Y:S05]  /*aa70*/  CALL.REL.NOINC `($__internal_182_$__cuda_sm70_shflsync_up) ;  /* 0x00001e1000007944 */ /* 0x023fea0003c00000 */
[----:B0-----:R-:W-:Y:S01]  /*aa80*/  HFMA2.MMA R71, -RZ, RZ, 0, 5.9604644775390625e-08 ;  /* 0x00000001ff477435 */ /* 0x001fe200000001ff */
[----:B-1----:R-:W-:Y:S02]  /*aa90*/  MOV R241, R67 ;  /* 0x0000004300f17202 */ /* 0x002fe40000000f00 */
[----:B------:R-:W-:Y:S02]  /*aaa0*/  MOV R244, R243 ;  /* 0x000000f300f47202 */ /* 0x000fe40000000f00 */
[----:B------:R-:W-:Y:S02]  /*aab0*/  MOV R240, RZ ;  /* 0x000000ff00f07202 */ /* 0x000fe40000000f00 */
[----:B------:R-:W-:Y:S02]  /*aac0*/  MOV R67, 0xffffffff ;  /* 0xffffffff00437802 */ /* 0x000fe40000000f00 */
[----:B------:R-:W-:Y:S02]  /*aad0*/  MOV R64, 0xaaf0 ;  /* 0x0000aaf000407802 */ /* 0x000fe40000000f00 */
[----:B------:R-:W-:Y:S05]  /*aae0*/  CALL.REL.NOINC `($__internal_182_$__cuda_sm70_shflsync_up) ;  /* 0x00001da000007944 */ /* 0x000fea0003c00000 */
[----:B0-----:R-:W-:Y:S01]  /*aaf0*/  HFMA2.MMA R71, -RZ, RZ, 0, 5.9604644775390625e-08 ;  /* 0x00000001ff477435 */ /* 0x001fe200000001ff */
[----:B-1----:R-:W-:-:S02]  /*ab00*/  MOV R245, R67 ;  /* 0x0000004300f57202 */ /* 0x002fc40000000f00 */
[----:B------:R-:W-:Y:S02]  /*ab10*/  MOV R244, R242 ;  /* 0x000000f200f47202 */ /* 0x000fe40000000f00 */
[----:B------:R-:W-:Y:S02]  /*ab20*/  MOV R240, RZ ;  /* 0x000000ff00f07202 */ /* 0x000fe40000000f00 */
[----:B------:R-:W-:Y:S02]  /*ab30*/  MOV R67, 0xffffffff ;  /* 0xffffffff00437802 */ /* 0x000fe40000000f00 */
[----:B------:R-:W-:Y:S02]  /*ab40*/  MOV R64, 0xab60 ;  /* 0x0000ab6000407802 */ /* 0x000fe40000000f00 */
[----:B------:R-:W-:Y:S05]  /*ab50*/  CALL.REL.NOINC `($__internal_182_$__cuda_sm70_shflsync_up) ;  /* 0x00001d3000007944 */ /* 0x000fea0003c00000 */
[----:B-1----:R-:W-:Y:S01]  /*ab60*/  FMUL.FTZ R64, R68, R67 ;  /* 0x0000004344407220 */ /* 0x002fe20000410000 */
[----:B------:R-:W-:Y:S01]  /*ab70*/  ISETP.GE.AND P0, PT, R10, 0x1, PT ;  /* 0x000000010a00780c */ /* 0x000fe20003f06270 */
[-C--:B------:R-:W-:Y:S01]  /*ab80*/  FMUL.FTZ R65, R68, R245.reuse ;  /* 0x000000f544417220 */ /* 0x080fe20000410000 */
[----:B0-----:R-:W-:Y:S01]  /*ab90*/  HFMA2.MMA R71, -RZ, RZ, 0, 1.1920928955078125e-07 ;  /* 0x00000002ff477435 */ /* 0x001fe200000001ff */
[----:B------:R-:W-:Y:S01]  /*aba0*/  FFMA.FTZ R70, R66, R245, -R64 ;  /* 0x000000f542467223 */ /* 0x000fe20000010840 */
[----:B------:R-:W-:Y:S01]  /*abb0*/  MOV R240, RZ ;  /* 0x000000ff00f07202 */ /* 0x000fe20000000f00 */
[----:B------:R-:W-:-:S02]  /*abc0*/  FMUL.FTZ R64, R68, R241 ;  /* 0x000000f144407220 */ /* 0x000fc40000410000 */
[C---:B------:R-:W-:Y:S02]  /*abd0*/  FFMA.FTZ R65, R66.reuse, R67, R65 ;  /* 0x0000004342417223 */ /* 0x040fe40000010041 */
        /* <DEDUP_REMOVED lines=12> */
[----:B------:R-:W-:Y:S05]  /*aca0*/  CALL.REL.NOINC `($__internal_182_$__cuda_sm70_shflsync_up) ;  /* 0x00001be000007944 */ /* 0x000fea0003c00000 */
[----:B0-----:R-:W-:Y:S01]  /*acb0*/  HFMA2.MMA R71, -RZ, RZ, 0, 1.1920928955078125e-07 ;  /* 0x00000002ff477435 */ /* 0x001fe200000001ff */
[----:B-1----:R-:W-:Y:S02]  /*acc0*/  MOV R241, R67 ;  /* 0x0000004300f17202 */ /* 0x002fe40000000f00 */
[----:B------:R-:W-:Y:S02]  /*acd0*/  MOV R244, R68 ;  /* 0x0000004400f47202 */ /* 0x000fe40000000f00 */
[----:B------:R-:W-:-:S02]  /*ace0*/  MOV R240, RZ ;  /* 0x000000ff00f07202 */ /* 0x000fc40000000f00 */
[----:B------:R-:W-:Y:S02]  /*acf0*/  MOV R67, 0xffffffff ;  /* 0xffffffff00437802 */ /* 0x000fe40000000f00 */
[----:B------:R-:W-:Y:S02]  /*ad00*/  MOV R64, 0xad20 ;  /* 0x0000ad2000407802 */ /* 0x000fe40000000f00 */
[----:B------:R-:W-:Y:S05]  /*ad10*/  CALL.REL.NOINC `($__internal_182_$__cuda_sm70_shflsync_up) ;  /* 0x00001b7000007944 */ /* 0x000fea0003c00000 */
[----:B0-----:R-:W-:Y:S01]  /*ad20*/  HFMA2.MMA R71, -RZ, RZ, 0, 1.1920928955078125e-07 ;  /* 0x00000002ff477435 */ /* 0x001fe200000001ff */
[----:B-1----:R-:W-:Y:S02]  /*ad30*/  MOV R69, R67 ;  /* 0x0000004300457202 */ /* 0x002fe40000000f00 */
[----:B------:R-:W-:Y:S02]  /*ad40*/  MOV R244, R243 ;  /* 0x000000f300f47202 */ /* 0x000fe40000000f00 */
[----:B------:R-:W-:Y:S02]  /*ad50*/  MOV R240, RZ ;  /* 0x000000ff00f07202 */ /* 0x000fe40000000f00 */
[----:B------:R-:W-:Y:S02]  /*ad60*/  MOV R67, 0xffffffff ;  /* 0xffffffff00437802 */ /* 0x000fe40000000f00 */
[----:B------:R-:W-:-:S02]  /*ad70*/  MOV R64, 0xad90 ;  /* 0x0000ad9000407802 */ /* 0x000fc40000000f00 */
[----:B------:R-:W-:Y:S05]  /*ad80*/  CALL.REL.NOINC `($__internal_182_$__cuda_sm70_shflsync_up) ;  /* 0x00001b0000007944 */ /* 0x000fea0003c00000 */
[----:B0-----:R-:W-:Y:S01]  /*ad90*/  HFMA2.MMA R71, -RZ, RZ, 0, 1.1920928955078125e-07 ;  /* 0x00000002ff477435 */ /* 0x001fe200000001ff */
[----:B-1----:R-:W-:-:S02]  /*ada0*/  MOV R245, R67 ;  /* 0x0000004300f57202 */ /* 0x002fc40000000f00 */
[----:B------:R-:W-:Y:S02]  /*adb0*/  MOV R244, R242 ;  /* 0x000000f200f47202 */ /* 0x000fe40000000f00 */
[----:B------:R-:W-:Y:S02]  /*adc0*/  MOV R240, RZ ;  /* 0x000000ff00f07202 */ /* 0x000fe40000000f00 */
[----:B------:R-:W-:Y:S02]  /*add0*/  MOV R67, 0xffffffff ;  /* 0xffffffff00437802 */ /* 0x000fe40000000f00 */
[----:B------:R-:W-:Y:S02]  /*ade0*/  MOV R64, 0xae00 ;  /* 0x0000ae0000407802 */ /* 0x000fe40000000f00 */
[----:B------:R-:W-:Y:S05]  /*adf0*/  CALL.REL.NOINC `($__internal_182_$__cuda_sm70_shflsync_up) ;  /* 0x00001a9000007944 */ /* 0x000fea0003c00000 */
        /* <DEDUP_REMOVED lines=18> */
[----:B------:R-:W-:Y:S05]  /*af20*/  CALL.REL.NOINC `($__internal_182_$__cuda_sm70_shflsync_up) ;  /* 0x0000196000007944 */ /* 0x000fea0003c00000 */
[----:B0-----:R-:W-:Y:S01]  /*af30*/  HFMA2.MMA R71, -RZ, RZ, 0, 2.384185791015625e-07 ;  /* 0x00000004ff477435 */ /* 0x001fe200000001ff */
[----:B-1----:R-:W-:Y:S02]  /*af40*/  MOV R243, R67 ;  /* 0x0000004300f37202 */ /* 0x002fe40000000f00 */
[----:B------:R-:W-:Y:S02]  /*af50*/  MOV R244, R68 ;  /* 0x0000004400f47202 */ /* 0x000fe40000000f00 */
[----:B------:R-:W-:Y:S02]  /*af60*/  MOV R240, RZ ;  /* 0x000000ff00f07202 */ /* 0x000fe40000000f00 */
[----:B------:R-:W-:Y:S02]  /*af70*/  MOV R67, 0xffffffff ;  /* 0xffffffff00437802 */ /* 0x000fe40000000f00 */
[----:B------:R-:W-:-:S02]  /*af80*/  MOV R64, 0xafa0 ;  /* 0x0000afa000407802 */ /* 0x000fc40000000f00 */
[----:B------:R-:W-:Y:S05]  /*af90*/  CALL.REL.NOINC `($__internal_182_$__cuda_sm70_shflsync_up) ;  /* 0x000018f000007944 */ /* 0x000fea0003c00000 */
[----:B0-----:R-:W-:Y:S01]  /*afa0*/  HFMA2.MMA R71, -RZ, RZ, 0, 2.384185791015625e-07 ;  /* 0x00000004ff477435 */ /* 0x001fe200000001ff */
[----:B-1----:R-:W-:-:S02]  /*afb0*/  MOV R69, R67 ;  /* 0x0000004300457202 */ /* 0x002fc40000000f00 */
[----:B------:R-:W-:Y:S02]  /*afc0*/  MOV R244, R241 ;  /* 0x000000f100f47202 */ /* 0x000fe40000000f00 */
[----:B------:R-:W-:Y:S02]  /*afd0*/  MOV R240, RZ ;  /* 0x000000ff00f07202 */ /* 0x000fe40000000f00 */
[----:B------:R-:W-:Y:S02]  /*afe0*/  MOV R67, 0xffffffff ;  /* 0xffffffff00437802 */ /* 0x000fe40000000f00 */
[----:B------:R-:W-:Y:S02]  /*aff0*/  MOV R64, 0xb010 ;  /* 0x0000b01000407802 */ /* 0x000fe40000000f00 */
[----:B------:R-:W-:Y:S05]  /*b000*/  CALL.REL.NOINC `($__internal_182_$__cuda_sm70_shflsync_up) ;  /* 0x0000188000007944 */ /* 0x000fea0003c00000 */
[----:B0-----:R-:W-:Y:S01]  /*b010*/  HFMA2.MMA R71, -RZ, RZ, 0, 2.384185791015625e-07 ;  /* 0x00000004ff477435 */ /* 0x001fe200000001ff */
[----:B-1----:R-:W-:Y:S02]  /*b020*/  MOV R245, R67 ;  /* 0x0000004300f57202 */ /* 0x002fe40000000f00 */
[----:B------:R-:W-:Y:S02]  /*b030*/  MOV R244, R242 ;  /* 0x000000f200f47202 */ /* 0x000fe40000000f00 */
[----:B------:R-:W-:-:S02]  /*b040*/  MOV R240, RZ ;  /* 0x000000ff00f07202 */ /* 0x000fc40000000f00 */
[----:B------:R-:W-:Y:S02]  /*b050*/  MOV R67, 0xffffffff ;  /* 0xffffffff00437802 */ /* 0x000fe40000000f00 */
[----:B------:R-:W-:Y:S02]  /*b060*/  MOV R64, 0xb080 ;  /* 0x0000b08000407802 */ /* 0x000fe40000000f00 */
[----:B------:R-:W-:Y:S05]  /*b070*/  CALL.REL.NOINC `($__internal_182_$__cuda_sm70_shflsync_up) ;  /* 0x0000181000007944 */ /* 0x000fea0003c00000 */
        /* <DEDUP_REMOVED lines=17> */
[----:B------:R-:W-:Y:S02]  /*b190*/  MOV R67, 0xffffffff ;  /* 0xffffffff00437802 */ /* 0x000fe40000000f00 */
[----:B------:R-:W-:Y:S02]  /*b1a0*/  MOV R244, R245 ;  /* 0x000000f500f47202 */ /* 0x000fe40000000f00 */
[----:B------:R-:W-:Y:S05]  /*b1b0*/  CALL.REL.NOINC `($__internal_182_$__cuda_sm70_shflsync_up) ;  /* 0x000016d000007944 */ /* 0x000fea0003c00000 */
[----:B0-----:R-:W-:Y:S01]  /*b1c0*/  HFMA2.MMA R71, -RZ, RZ, 0, 4.76837158203125e-07 ;  /* 0x00000008ff477435 */ /* 0x001fe200000001ff */
[----:B-1----:R-:W-:Y:S02]  /*b1d0*/  MOV R70, R67 ;  /* 0x0000004300467202 */ /* 0x002fe40000000f00 */
[----:B------:R-:W-:Y:S02]  /*b1e0*/  MOV R244, R68 ;  /* 0x0000004400f47202 */ /* 0x000fe40000000f00 */
[----:B------:R-:W-:Y:S02]  /*b1f0*/  MOV R240, RZ ;  /* 0x000000ff00f07202 */ /* 0x000fe40000000f00 */
[----:B------:R-:W-:Y:S02]  /*b200*/  MOV R67, 0xffffffff ;  /* 0xffffffff00437802 */ /* 0x000fe40000000f00 */
[----:B------:R-:W-:-:S02]  /*b210*/  MOV R64, 0xb230 ;  /* 0x0000b23000407802 */ /* 0x000fc40000000f00 */
[----:B------:R-:W-:Y:S05]  /*b220*/  CALL.REL.NOINC `($__internal_182_$__cuda_sm70_shflsync_up) ;  /* 0x0000166000007944 */ /* 0x000fea0003c00000 */
[----:B0-----:R-:W-:Y:S01]  /*b230*/  HFMA2.MMA R71, -RZ, RZ, 0, 4.76837158203125e-07 ;  /* 0x00000008ff477435 */ /* 0x001fe200000001ff */
[----:B-1----:R-:W-:-:S02]  /*b240*/  MOV R69, R67 ;  /* 0x0000004300457202 */ /* 0x002fc40000000f00 */
[----:B------:R-:W-:Y:S02]  /*b250*/  MOV R244, R241 ;  /* 0x000000f100f47202 */ /* 0x000fe40000000f00 */
[----:B------:R-:W-:Y:S02]  /*b260*/  MOV R240, RZ ;  /* 0x000000ff00f07202 */ /* 0x000fe40000000f00 */
[----:B------:R-:W-:Y:S02]  /*b270*/  MOV R67, 0xffffffff ;  /* 0xffffffff00437802 */ /* 0x000fe40000000f00 */
[----:B------:R-:W-:Y:S02]  /*b280*/  MOV R64, 0xb2a0 ;  /* 0x0000b2a000407802 */ /* 0x000fe40000000f00 */
[----:B------:R-:W-:Y:S05]  /*b290*/  CALL.REL.NOINC `($__internal_182_$__cuda_sm70_shflsync_up) ;  /* 0x000015f000007944 */ /* 0x000fea0003c00000 */
[----:B0-----:R-:W-:Y:S01]  /*b2a0*/  HFMA2.MMA R71, -RZ, RZ, 0, 4.76837158203125e-07 ;  /* 0x00000008ff477435 */ /* 0x001fe200000001ff */
[----:B-1----:R-:W-:Y:S02]  /*b2b0*/  MOV R242, R67 ;  /* 0x0000004300f27202 */ /* 0x002fe40000000f00 */
[----:B------:R-:W-:Y:S02]  /*b2c0*/  MOV R244, R66 ;  /* 0x0000004200f47202 */ /* 0x000fe40000000f00 */
[----:B------:R-:W-:-:S02]  /*b2d0*/  MOV R240, RZ ;  /* 0x000000ff00f07202 */ /* 0x000fc40000000f00 */
[----:B------:R-:W-:Y:S02]  /*b2e0*/  MOV R67, 0xffffffff ;  /* 0xffffffff00437802 */ /* 0x000fe40000000f00 */
[----:B------:R-:W-:Y:S02]  /*b2f0*/  MOV R64, 0xb310 ;  /* 0x0000b31000407802 */ /* 0x000fe40000000f00 */
[----:B------:R-:W-:Y:S05]  /*b300*/  CALL.REL.NOINC `($__internal_182_$__cuda_sm70_shflsync_up) ;  /* 0x0000158000007944 */ /* 0x000fea0003c00000 */
[----:B------:R-:W-:Y:S01]  /*b310*/  ISETP.GE.AND P0, PT, R10, 0x8, PT ;  /* 0x000000080a00780c */ /* 0x000fe20003f06270 */
[-C--:B0-----:R-:W-:Y:S01]  /*b320*/  FMUL.FTZ R240, R242, R68.reuse ;  /* 0x00000044f2f07220 */ /* 0x081fe20000410000 */
[----:B------:R-:W-:Y:S01]  /*b330*/  HFMA2.MMA R71, -RZ, RZ, 0, 9.5367431640625e-07 ;  /* 0x00000010ff477435 */ /* 0x000fe200000001ff */
[-C--:B-1----:R-:W-:Y:S02]  /*b340*/  FMUL.FTZ R64, R68, R67.reuse ;  /* 0x0000004344407220 */ /* 0x082fe40000410000 */
[----:B------:R-:W-:Y:S01]  /*b350*/  FFMA.FTZ R65, R245, R67, R240 ;  /* 0x00000043f5417223 */ /* 0x000fe200000100f0 */
[----:B------:R-:W-:Y:S01]  /*b360*/  MOV R67, 0xffffffff ;  /* 0xffffffff00437802 */ /* 0x000fe20000000f00 */
[----:B------:R-:W-:Y:S02]  /*b370*/  FFMA.FTZ R242, R242, R245, -R64 ;  /* 0x000000f5f2f27223 */ /* 0x000fe40000010840 */
[----:B------:R-:W-:-:S02]  /*b380*/  FMUL.FTZ R240, R70, R68 ;  /* 0x0000004446f07220 */ /* 0x000fc40000410000 */
[C---:B------:R-:W-:Y:S02]  /*b390*/  FMUL.FTZ R64, R69.reuse, R68 ;  /* 0x0000004445407220 */ /* 0x040fe40000410000 */
[-C--:B------:R-:W-:Y:S01]  /*b3a0*/  FFMA.FTZ R69, R69, R245.reuse, R240 ;  /* 0x000000f545457223 */ /* 0x080fe200000100f0 */
[----:B------:R-:W-:Y:S01]  /*b3b0*/  MOV R240, RZ ;  /* 0x000000ff00f07202 */ /* 0x000fe20000000f00 */
[----:B------:R-:W-:Y:S01]  /*b3c0*/  @P0 FFMA.FTZ R245, R70, R245, -R64 ;  /* 0x000000f546f50223 */ /* 0x000fe20000010840 */
[----:B------:R-:W-:Y:S01]  /*b3d0*/  MOV R64, 0xb450 ;  /* 0x0000b45000407802 */ /* 0x000fe20000000f00 */
[----:B------:R-:W-:Y:S01]  /*b3e0*/  @P0 FADD.FTZ R241, R241, R242 ;  /* 0x000000f2f1f10221 */ /* 0x000fe20000010000 */
[----:B------:R-:W-:Y:S01]  /*b3f0*/  FSEL R69, R68, R69, !P0 ;  /* 0x0000004544457208 */ /* 0x000fe20004000000 */
[----:B------:R-:W-:Y:S01]  /*b400*/  @P0 FADD.FTZ R66, R66, R65 ;  /* 0x0000004142420221 */ /* 0x000fe20000010000 */
[----:B------:R-:W-:Y:S02]  /*b410*/  MOV R244, R245 ;  /* 0x000000f500f47202 */ /* 0x000fe40000000f00 */
[----:B------:R-:W-:-:S02]  /*b420*/  MOV R243, R241 ;  /* 0x000000f100f37202 */ /* 0x000fc40000000f00 */
[----:B------:R-:W-:Y:S02]  /*b430*/  MOV R242, R66 ;  /* 0x0000004200f27202 */ /* 0x000fe40000000f00 */
[----:B------:R-:W-:Y:S05]  /*b440*/  CALL.REL.NOINC `($__internal_182_$__cuda_sm70_shflsync_up) ;  /* 0x0000144000007944 */ /* 0x000fea0003c00000 */
[----:B0-----:R-:W-:Y:S01]  /*b450*/  HFMA2.MMA R71, -RZ, RZ, 0, 9.5367431640625e-07 ;  /* 0x00000010ff477435 */ /* 0x001fe200000001ff */
[----:B-1----:R-:W-:Y:S02]  /*b460*/  MOV R68, R67 ;  /* 0x0000004300447202 */ /* 0x002fe40000000f00 */
[----:B------:R-:W-:Y:S02]  /*b470*/  MOV R244, R69 ;  /* 0x0000004500f47202 */ /* 0x000fe40000000f00 */
[----:B------:R-:W-:Y:S02]  /*b480*/  MOV R240, RZ ;  /* 0x000000ff00f07202 */ /* 0x000fe40000000f00 */
[----:B------:R-:W-:Y:S02]  /*b490*/  MOV R67, 0xffffffff ;  /* 0xffffffff00437802 */ /* 0x000fe40000000f00 */
[----:B------:R-:W-:Y:S02]  /*b4a0*/  MOV R64, 0xb4c0 ;  /* 0x0000b4c000407802 */ /* 0x000fe40000000f00 */
[----:B------:R-:W-:Y:S05]  /*b4b0*/  CALL.REL.NOINC `($__internal_182_$__cuda_sm70_shflsync_up) ;  /* 0x000013d000007944 */ /* 0x000fea0003c00000 */
[----:B0-----:R-:W-:Y:S01]  /*b4c0*/  HFMA2.MMA R71, -RZ, RZ, 0, 9.5367431640625e-07 ;  /* 0x00000010ff477435 */ /* 0x001fe200000001ff */
[----:B-1----:R-:W-:-:S02]  /*b4d0*/  MOV R70, R67 ;  /* 0x0000004300467202 */ /* 0x002fc40000000f00 */
[----:B------:R-:W-:Y:S02]  /*b4e0*/  MOV R244, R241 ;  /* 0x000000f100f47202 */ /* 0x000fe40000000f00 */
[----:B------:R-:W-:Y:S02]  /*b4f0*/  MOV R240, RZ ;  /* 0x000000ff00f07202 */ /* 0x000fe40000000f00 */
[----:B------:R-:W-:Y:S02]  /*b500*/  MOV R67, 0xffffffff ;  /* 0xffffffff00437802 */ /* 0x000fe40000000f00 */
[----:B------:R-:W-:Y:S02]  /*b510*/  MOV R64, 0xb530 ;  /* 0x0000b53000407802 */ /* 0x000fe40000000f00 */
[----:B------:R-:W-:Y:S05]  /*b520*/  CALL.REL.NOINC `($__internal_182_$__cuda_sm70_shflsync_up) ;  /* 0x0000136000007944 */ /* 0x000fea0003c00000 */
[----:B0-----:R-:W-:Y:S01]  /*b530*/  HFMA2.MMA R71, -RZ, RZ, 0, 9.5367431640625e-07 ;  /* 0x00000010ff477435 */ /* 0x001fe200000001ff */
[----:B-1----:R-:W-:Y:S02]  /*b540*/  MOV R241, R67 ;  /* 0x0000004300f17202 */ /* 0x002fe40000000f00 */
[----:B------:R-:W-:Y:S02]  /*b550*/  MOV R244, R66 ;  /* 0x0000004200f47202 */ /* 0x000fe40000000f00 */
[----:B------:R-:W-:-:S02]  /*b560*/  MOV R240, RZ ;  /* 0x000000ff00f07202 */ /* 0x000fc40000000f00 */
[----:B------:R-:W-:Y:S02]  /*b570*/  MOV R67, 0xffffffff ;  /* 0xffffffff00437802 */ /* 0x000fe40000000f00 */
[----:B------:R-:W-:Y:S02]  /*b580*/  MOV R64, 0xb5a0 ;  /* 0x0000b5a000407802 */ /* 0x000fe40000000f00 */
[----:B------:R-:W-:Y:S05]  /*b590*/  CALL.REL.NOINC `($__internal_182_$__cuda_sm70_shflsync_up) ;  /* 0x000012f000007944 */ /* 0x000fea0003c00000 */
[----:B01----:R-:W-:Y:S05]  /*b5a0*/  BRA `(.L_x_7655) ;  /* 0xffff862000007947 */ /* 0x003fea000383ffff */
.L_x_7556:
[----:B------:R-:W-:Y:S01]  /*b5b0*/  HFMA2.MMA R71, -RZ, RZ, 0, 5.9604644775390625e-08 ;  /* 0x00000001ff477435 */ /* 0x000fe200000001ff */
[----:B------:R-:W-:Y:S02]  /*b5c0*/  MOV R244, R240 ;  /* 0x000000f000f47202 */ /* 0x000fe40000000f00 */
[----:B------:R-:W-:Y:S02]  /*b5d0*/  MOV R240, RZ ;  /* 0x000000ff00f07202 */ /* 0x000fe40000000f00 */
[----:B0-----:R-:W-:Y:S02]  /*b5e0*/  MOV R67, 0xffffffff ;  /* 0xffffffff00437802 */ /* 0x001fe40000000f00 */
[----:B------:R-:W-:Y:S02]  /*b5f0*/  MOV R64, 0xb610 ;  /* 0x0000b61000407802 */ /* 0x000fe40000000f00 */
[----:B-1---5:R-:W-:Y:S05]  /*b600*/  CALL.REL.NOINC `($__internal_182_$__cuda_sm70_shflsync_up) ;  /* 0x0000128000007944 */ /* 0x022fea0003c00000 */
[----:B0-----:R-:W-:Y:S01]  /*b610*/  HFMA2.MMA R71, -RZ, RZ, 0, 5.9604644775390625e-08 ;  /* 0x00000001ff477435 */ /* 0x001fe200000001ff */
[----:B-1----:R-:W-:-:S02]  /*b620*/  MOV R66, R67 ;  /* 0x0000004300427202 */ /* 0x002fc40000000f00 */
[----:B------:R-:W-:Y:S02]  /*b630*/  MOV R244, R69 ;  /* 0x0000004500f47202 */ /* 0x000fe40000000f00 */
[----:B------:R-:W-:Y:S02]  /*b640*/  MOV R240, RZ ;  /* 0x000000ff00f07202 */ /* 0x000fe40000000f00 */
[----:B------:R-:W-:Y:S02]  /*b650*/  MOV R67, 0xffffffff ;  /* 0xffffffff00437802 */ /* 0x000fe40000000f00 */
[----:B------:R-:W-:Y:S02]  /*b660*/  MOV R64, 0xb680 ;  /* 0x0000b68000407802 */ /* 0x000fe40000000f00 */
[----:B------:R-:W-:Y:S05]  /*b670*/  CALL.REL.NOINC `($__internal_182_$__cuda_sm70_shflsync_up) ;  /* 0x0000121000007944 */ /* 0x000fea0003c00000 */
[----:B0-----:R-:W-:Y:S01]  /*b680*/  HFMA2.MMA R71, -RZ, RZ, 0, 5.9604644775390625e-08 ;  /* 0x00000001ff477435 */ /* 0x001fe200000001ff */
[----:B-1----:R-:W-:Y:S02]  /*b690*/  MOV R69, R67 ;  /* 0x0000004300457202 */ /* 0x002fe40000000f00 */
[----:B------:R-:W-:Y:S02]  /*b6a0*/  MOV R244, R241 ;  /* 0x000000f100f47202 */ /* 0x000fe40000000f00 */
[----:B------:R-:W-:-:S02]  /*b6b0*/  MOV R240, RZ ;  /* 0x000000ff00f07202 */ /* 0x000fc40000000f00 */
[----:B------:R-:W-:Y:S02]  /*b6c0*/  MOV R67, 0xffffffff ;  /* 0xffffffff00437802 */ /* 0x000fe40000000f00 */
[----:B------:R-:W-:Y:S02]  /*b6d0*/  MOV R64, 0xb6f0 ;  /* 0x0000b6f000407802 */ /* 0x000fe40000000f00 */
[----:B------:R-:W-:Y:S05]  /*b6e0*/  CALL.REL.NOINC `($__internal_182_$__cuda_sm70_shflsync_up) ;  /* 0x000011a000007944 */ /* 0x000fea0003c00000 */
[----:B0-----:R-:W-:Y:S01]  /*b6f0*/  HFMA2.MMA R71, -RZ, RZ, 0, 5.9604644775390625e-08 ;  /* 0x00000001ff477435 */ /* 0x001fe200000001ff */
[----:B-1----:R-:W-:Y:S02]  /*b700*/  MOV R241, R67 ;  /* 0x0000004300f17202 */ /* 0x002fe40000000f00 */
[----:B------:R-:W-:Y:S02]  /*b710*/  MOV R244, R242 ;  /* 0x000000f200f47202 */ /* 0x000fe40000000f00 */
[----:B------:R-:W-:Y:S02]  /*b720*/  MOV R240, RZ ;  /* 0x000000ff00f07202 */ /* 0x000fe40000000f00 */
[----:B------:R-:W-:Y:S02]  /*b730*/  MOV R67, 0xffffffff ;  /* 0xffffffff00437802 */ /* 0x000fe40000000f00 */
[----:B------:R-:W-:-:S02]  /*b740*/  MOV R64, 0xb760 ;  /* 0x0000b76000407802 */ /* 0x000fc40000000f00 */
[----:B------:R-:W-:Y:S05]  /*b750*/  CALL.REL.NOINC `($__internal_182_$__cuda_sm70_shflsync_up) ;  /* 0x0000113000007944 */ /* 0x000fea0003c00000 */
[----:B-1----:R-:W-:Y:S01]  /*b760*/  MOV R242, R67 ;  /* 0x0000004300f27202 */ /* 0x002fe20000000f00 */
[----:B------:R-:W-:Y:S01]  /*b770*/  HFMA2.MMA R67, -RZ, RZ, 0, 0 ;  /* 0x00000000ff437435 */ /* 0x000fe200000001ff */
[----:B0-----:R-:W-:-:S02]  /*b780*/  MOV R240, R66 ;  /* 0x0000004200f07202 */ /* 0x001fc40000000f00 */
[----:B------:R-:W-:Y:S02]  /*b790*/  MOV R68, R60 ;  /* 0x0000003c00447202 */ /* 0x000fe40000000f00 */
[----:B------:R-:W-:Y:S02]  /*b7a0*/  MOV R65, 0x1f ;  /* 0x0000001f00417802 */ /* 0x000fe40000000f00 */
[----:B------:R-:W-:Y:S02]  /*b7b0*/  MOV R64, 0xffffffff ;  /* 0xffffffff00407802 */ /* 0x000fe40000000f00 */
[----:B------:R-:W-:Y:S02]  /*b7c0*/  MOV R66, 0xb7e0 ;  /* 0x0000b7e000427802 */ /* 0x000fe40000000f00 */
[----:B------:R-:W-:Y:S05]  /*b7d0*/  CALL.REL.NOINC `($__internal_181_$__cuda_sm70_shflsync_idx_p) ;  /* 0x0000106000007944 */ /* 0x000fea0003c00000 */
[----:B0-----:R-:W-:Y:S01]  /*b7e0*/  HFMA2.MMA R67, -RZ, RZ, 0, 0 ;  /* 0x00000000ff437435 */ /* 0x001fe200000001ff */
[----:B-1----:R-:W-:Y:S02]  /*b7f0*/  MOV R60, R65 ;  /* 0x00000041003c7202 */ /* 0x002fe40000000f00 */
[----:B------:R-:W-:Y:S02]  /*b800*/  MOV R68, R61 ;  /* 0x0000003d00447202 */ /* 0x000fe40000000f00 */
[----:B------:R-:W-:-:S02]  /*b810*/  MOV R65, 0x1f ;  /* 0x0000001f00417802 */ /* 0x000fc40000000f00 */
[----:B------:R-:W-:Y:S02]  /*b820*/  MOV R64, 0xffffffff ;  /* 0xffffffff00407802 */ /* 0x000fe40000000f00 */
[----:B------:R-:W-:Y:S02]  /*b830*/  MOV R66, 0xb850 ;  /* 0x0000b85000427802 */ /* 0x000fe40000000f00 */
[----:B------:R-:W-:Y:S05]  /*b840*/  CALL.REL.NOINC `($__internal_181_$__cuda_sm70_shflsync_idx_p) ;  /* 0x00000ff000007944 */ /* 0x000fea0003c00000 */
[----:B0-----:R-:W-:Y:S01]  /*b850*/  HFMA2.MMA R67, -RZ, RZ, 0, 0 ;  /* 0x00000000ff437435 */ /* 0x001fe200000001ff */
[----:B-1----:R-:W-:Y:S02]  /*b860*/  MOV R61, R65 ;  /* 0x00000041003d7202 */ /* 0x002fe40000000f00 */
[----:B------:R-:W-:Y:S02]  /*b870*/  MOV R68, R62 ;  /* 0x0000003e00447202 */ /* 0x000fe40000000f00 */
[----:B------:R-:W-:Y:S02]  /*b880*/  MOV R65, 0x1f ;  /* 0x0000001f00417802 */ /* 0x000fe40000000f00 */
[----:B------:R-:W-:Y:S02]  /*b890*/  MOV R64, 0xffffffff ;  /* 0xffffffff00407802 */ /* 0x000fe40000000f00 */
[----:B------:R-:W-:-:S02]  /*b8a0*/  MOV R66, 0xb8c0 ;  /* 0x0000b8c000427802 */ /* 0x000fc40000000f00 */
[----:B------:R-:W-:Y:S05]  /*b8b0*/  CALL.REL.NOINC `($__internal_181_$__cuda_sm70_shflsync_idx_p) ;  /* 0x00000f8000007944 */ /* 0x000fea0003c00000 */
[----:B0-----:R-:W-:Y:S01]  /*b8c0*/  HFMA2.MMA R67, -RZ, RZ, 0, 0 ;  /* 0x00000000ff437435 */ /* 0x001fe200000001ff */
[----:B-1----:R-:W-:-:S02]  /*b8d0*/  MOV R62, R65 ;  /* 0x00000041003e7202 */ /* 0x002fc40000000f00 */
[----:B------:R-:W-:Y:S02]  /*b8e0*/  MOV R68, R63 ;  /* 0x0000003f00447202 */ /* 0x000fe40000000f00 */
[----:B------:R-:W-:Y:S02]  /*b8f0*/  MOV R65, 0x1f ;  /* 0x0000001f00417802 */ /* 0x000fe40000000f00 */
[----:B------:R-:W-:Y:S02]  /*b900*/  MOV R64, 0xffffffff ;  /* 0xffffffff00407802 */ /* 0x000fe40000000f00 */
[----:B------:R-:W-:Y:S02]  /*b910*/  MOV R66, 0xb930 ;  /* 0x0000b93000427802 */ /* 0x000fe40000000f00 */
[----:B------:R-:W-:Y:S05]  /*b920*/  CALL.REL.NOINC `($__internal_181_$__cuda_sm70_shflsync_idx_p) ;  /* 0x00000f1000007944 */ /* 0x000fea0003c00000 */
[----:B-1----:R-:W-:Y:S01]  /*b930*/  MOV R63, R65 ;  /* 0x00000041003f7202 */ /* 0x002fe20000000f00 */
[----:B0-----:R-:W-:Y:S05]  /*b940*/  BRA `(.L_x_7656) ;  /* 0xffff85b000007947 */ /* 0x001fea000383ffff */
.L_x_7559:
[----:B------:R-:W-:Y:S01]  /*b950*/  HFMA2.MMA R68, -RZ, RZ, 0, 5.9604644775390625e-08 ;  /* 0x00000001ff447435 */ /* 0x000fe200000001ff */
[----:B------:R-:W-:Y:S02]  /*b960*/  MOV R71, R239 ;  /* 0x000000ef00477202 */ /* 0x000fe40000000f00 */
[----:B------:R-:W-:-:S02]  /*b970*/  MOV R67, 0x1f ;  /* 0x0000001f00437802 */ /* 0x000fc40000000f00 */
[----:B------:R-:W-:Y:S02]  /*b980*/  MOV R66, 0xffffffff ;  /* 0xffffffff00427802 */ /* 0x000fe40000000f00 */
[----:B------:R-:W-:Y:S02]  /*b990*/  MOV R64, 0xb9b0 ;  /* 0x0000b9b000407802 */ /* 0x000fe40000000f00 */
[----:B-1----:R-:W-:Y:S05]  /*b9a0*/  CALL.REL.NOINC `($__internal_180_$__cuda_sm70_shflsync_down) ;  /* 0x00000e5000007944 */ /* 0x002fea0003c00000 */
[----:B-1----:R-:W-:Y:S01]  /*b9b0*/  MOV R70, R66 ;  /* 0x0000004200467202 */ /* 0x002fe20000000f00 */
[----:B0-----:R-:W-:Y:S05]  /*b9c0*/  BRA `(.L_x_7657) ;  /* 0xffff981000007947 */ /* 0x001fea000383ffff */
.L_x_7560:
[----:B------:R-:W-:Y:S01]  /*b9d0*/  HFMA2.MMA R68, -RZ, RZ, 0, 5.9604644775390625e-08 ;  /* 0x00000001ff447435 */ /* 0x000fe200000001ff */
[----:B------:R-:W-:Y:S02]  /*b9e0*/  MOV R71, R215 ;  /* 0x000000d700477202 */ /* 0x000fe40000000f00 */
[----:B------:R-:W-:Y:S02]  /*b9f0*/  MOV R67, 0x1f ;  /* 0x0000001f00437802 */ /* 0x000fe40000000f00 */
[----:B------:R-:W-:Y:S02]  /*ba00*/  MOV R66, 0xffffffff ;  /* 0xffffffff00427802 */ /* 0x000fe40000000f00 */
[----:B------:R-:W-:-:S02]  /*ba10*/  MOV R64, 0xba30 ;  /* 0x0000ba3000407802 */ /* 0x000fc40000000f00 */
[----:B012---:R-:W-:Y:S05]  /*ba20*/  CALL.REL.NOINC `($__internal_180_$__cuda_sm70_shflsync_down) ;  /* 0x00000dd000007944 */ /* 0x007fea0003c00000 */
[----:B0-----:R-:W-:Y:S01]  /*ba30*/  HFMA2.MMA R68, -RZ, RZ, 0, 5.9604644775390625e-08 ;  /* 0x00000001ff447435 */ /* 0x001fe200000001ff */
[----:B-1----:R-:W-:-:S02]  /*ba40*/  MOV R242, R66 ;  /* 0x0000004200f27202 */ /* 0x002fc40000000f00 */
[----:B------:R-:W-:Y:S02]  /*ba50*/  MOV R71, R241 ;  /* 0x000000f100477202 */ /* 0x000fe40000000f00 */
[----:B------:R-:W-:Y:S02]  /*ba60*/  MOV R67, 0x1f ;  /* 0x0000001f00437802 */ /* 0x000fe40000000f00 */
[----:B------:R-:W-:Y:S02]  /*ba70*/  MOV R66, 0xffffffff ;  /* 0xffffffff00427802 */ /* 0x000fe40000000f00 */
[----:B------:R-:W-:Y:S02]  /*ba80*/  MOV R64, 0xbaa0 ;  /* 0x0000baa000407802 */ /* 0x000fe40000000f00 */
[----:B------:R-:W-:Y:S05]  /*ba90*/  CALL.REL.NOINC `($__internal_180_$__cuda_sm70_shflsync_down) ;  /* 0x00000d6000007944 */ /* 0x000fea0003c00000 */
[----:B0-----:R-:W-:Y:S01]  /*baa0*/  HFMA2.MMA R68, -RZ, RZ, 0, 5.9604644775390625e-08 ;  /* 0x00000001ff447435 */ /* 0x001fe200000001ff */
[----:B-1----:R-:W-:Y:S02]  /*bab0*/  MOV R244, R66 ;  /* 0x0000004200f47202 */ /* 0x002fe40000000f00 */
[----:B------:R-:W-:Y:S02]  /*bac0*/  MOV R71, R247 ;  /* 0x000000f700477202 */ /* 0x000fe40000000f00 */
[----:B------:R-:W-:-:S02]  /*bad0*/  MOV R67, 0x1f ;  /* 0x0000001f00437802 */ /* 0x000fc40000000f00 */
[----:B------:R-:W-:Y:S02]  /*bae0*/  MOV R66, 0xffffffff ;  /* 0xffffffff00427802 */ /* 0x000fe40000000f00 */
[----:B------:R-:W-:Y:S02]  /*baf0*/  MOV R64, 0xbb10 ;  /* 0x0000bb1000407802 */ /* 0x000fe40000000f00 */
[----:B------:R-:W-:Y:S05]  /*bb00*/  CALL.REL.NOINC `($__internal_180_$__cuda_sm70_shflsync_down) ;  /* 0x00000cf000007944 */ /* 0x000fea0003c00000 */
[----:B01----:R-:W-:Y:S05]  /*bb10*/  BRA `(.L_x_7658) ;  /* 0xffff970000007947 */ /* 0x003fea000383ffff */
.L_x_7563:
[----:B------:R-:W-:Y:S01]  /*bb20*/  HFMA2.MMA R68, -RZ, RZ, 0, 1.1920928955078125e-07 ;  /* 0x00000002ff447435 */ /* 0x000fe200000001ff */
[----:B------:R-:W-:Y:S02]  /*bb30*/  MOV R71, R239 ;  /* 0x000000ef00477202 */ /* 0x000fe40000000f00 */
[----:B------:R-:W-:Y:S02]  /*bb40*/  MOV R67, 0x1f ;  /* 0x0000001f00437802 */ /* 0x000fe40000000f00 */
[----:B--2---:R-:W-:Y:S02]  /*bb50*/  MOV R66, 0xffffffff ;  /* 0xffffffff00427802 */ /* 0x004fe40000000f00 */
[----:B------:R-:W-:Y:S02]  /*bb60*/  MOV R64, 0xbb80 ;  /* 0x0000bb8000407802 */ /* 0x000fe40000000f00 */
[----:B01-34-:R-:W-:Y:S05]  /*bb70*/  CALL.REL.NOINC `($__internal_180_$__cuda_sm70_shflsync_down) ;  /* 0x00000c8000007944 */ /* 0x01bfea0003c00000 */
[----:B0-----:R-:W-:Y:S01]  /*bb80*/  HFMA2.MMA R68, -RZ, RZ, 0, 1.1920928955078125e-07 ;  /* 0x00000002ff447435 */ /* 0x001fe200000001ff */
[----:B-1----:R-:W-:-:S02]  /*bb90*/  MOV R70, R66 ;  /* 0x0000004200467202 */ /* 0x002fc40000000f00 */
[----:B------:R-:W-:Y:S02]  /*bba0*/  MOV R71, R215 ;  /* 0x000000d700477202 */ /* 0x000fe40000000f00 */
[----:B------:R-:W-:Y:S02]  /*bbb0*/  MOV R67, 0x1f ;  /* 0x0000001f00437802 */ /* 0x000fe40000000f00 */
[----:B------:R-:W-:Y:S02]  /*bbc0*/  MOV R66, 0xffffffff ;  /* 0xffffffff00427802 */ /* 0x000fe40000000f00 */
[----:B------:R-:W-:Y:S02]  /*bbd0*/  MOV R64, 0xbbf0 ;  /* 0x0000bbf000407802 */ /* 0x000fe40000000f00 */
[----:B------:R-:W-:Y:S05]  /*bbe0*/  CALL.REL.NOINC `($__internal_180_$__cuda_sm70_shflsync_down) ;  /* 0x00000c1000007944 */ /* 0x000fea0003c00000 */
[----:B0-----:R-:W-:Y:S01]  /*bbf0*/  HFMA2.MMA R68, -RZ, RZ, 0, 1.1920928955078125e-07 ;  /* 0x00000002ff447435 */ /* 0x001fe200000001ff */
[----:B-1----:R-:W-:Y:S02]  /*bc00*/  MOV R242, R66 ;  /* 0x0000004200f27202 */ /* 0x002fe40000000f00 */
[----:B------:R-:W-:Y:S02]  /*bc10*/  MOV R71, R241 ;  /* 0x000000f100477202 */ /* 0x000fe40000000f00 */
[----:B------:R-:W-:-:S02]  /*bc20*/  MOV R67, 0x1f ;  /* 0x0000001f00437802 */ /* 0x000fc40000000f00 */
[----:B------:R-:W-:Y:S02]  /*bc30*/  MOV R66, 0xffffffff ;  /* 0xffffffff00427802 */ /* 0x000fe40000000f00 */
[----:B------:R-:W-:Y:S02]  /*bc40*/  MOV R64, 0xbc60 ;  /* 0x0000bc6000407802 */ /* 0x000fe40000000f00 */
[----:B------:R-:W-:Y:S05]  /*bc50*/  CALL.REL.NOINC `($__internal_180_$__cuda_sm70_shflsync_down) ;  /* 0x00000ba000007944 */ /* 0x000fea0003c00000 */
[----:B0-----:R-:W-:Y:S01]  /*bc60*/  HFMA2.MMA R68, -RZ, RZ, 0, 1.1920928955078125e-07 ;  /* 0x00000002ff447435 */ /* 0x001fe200000001ff */
[----:B-1----:R-:W-:Y:S02]  /*bc70*/  MOV R244, R66 ;  /* 0x0000004200f47202 */ /* 0x002fe40000000f00 */
[----:B------:R-:W-:Y:S02]  /*bc80*/  MOV R71, R247 ;  /* 0x000000f700477202 */ /* 0x000fe40000000f00 */
[----:B------:R-:W-:Y:S02]  /*bc90*/  MOV R67, 0x1f ;  /* 0x0000001f00437802 */ /* 0x000fe40000000f00 */
[----:B------:R-:W-:Y:S02]  /*bca0*/  MOV R66, 0xffffffff ;  /* 0xffffffff00427802 */ /* 0x000fe40000000f00 */
[----:B------:R-:W-:-:S02]  /*bcb0*/  MOV R64, 0xbcd0 ;  /* 0x0000bcd000407802 */ /* 0x000fc40000000f00 */
[----:B------:R-:W-:Y:S05]  /*bcc0*/  CALL.REL.NOINC `($__internal_180_$__cuda_sm70_shflsync_down) ;  /* 0x00000b3000007944 */ /* 0x000fea0003c00000 */
[----:B01----:R-:W-:Y:S05]  /*bcd0*/  BRA `(.L_x_7659) ;  /* 0xffff969000007947 */ /* 0x003fea000383ffff */
.L_x_7566:
[----:B------:R-:W-:Y:S01]  /*bce0*/  HFMA2.MMA R68, -RZ, RZ, 0, 2.384185791015625e-07 ;  /* 0x00000004ff447435 */ /* 0x000fe200000001ff */
[----:B------:R-:W-:-:S02]  /*bcf0*/  MOV R71, R239 ;  /* 0x000000ef00477202 */ /* 0x000fc40000000f00 */
[----:B------:R-:W-:Y:S02]  /*bd00*/  MOV R67, 0x1f ;  /* 0x0000001f00437802 */ /* 0x000fe40000000f00 */
[----:B-1----:R-:W-:Y:S02]  /*bd10*/  MOV R66, 0xffffffff ;  /* 0xffffffff00427802 */ /* 0x002fe40000000f00 */
[----:B------:R-:W-:Y:S02]  /*bd20*/  MOV R64, 0xbd40 ;  /* 0x0000bd4000407802 */ /* 0x000fe40000000f00 */
[----:B0-234-:R-:W-:Y:S05]  /*bd30*/  CALL.REL.NOINC `($__internal_180_$__cuda_sm70_shflsync_down) ;  /* 0x00000ac000007944 */ /* 0x01dfea0003c00000 */
[----:B-1----:R-:W-:Y:S01]  /*bd40*/  MOV R70, R66 ;  /* 0x0000004200467202 */ /* 0x002fe20000000f00 */
[----:B0-----:R-:W-:Y:S05]  /*bd50*/  BRA `(.L_x_7660) ;  /* 0xffff973000007947 */ /* 0x001fea000383ffff */
.L_x_7567:
[----:B------:R-:W-:Y:S01]  /*bd60*/  HFMA2.MMA R68, -RZ, RZ, 0, 2.384185791015625e-07 ;  /* 0x00000004ff447435 */ /* 0x000fe200000001ff */
[----:B------:R-:W-:Y:S02]  /*bd70*/  MOV R71, R215 ;  /* 0x000000d700477202 */ /* 0x000fe40000000f00 */
[----:B------:R-:W-:Y:S02]  /*bd80*/  MOV R67, 0x1f ;  /* 0x0000001f00437802 */ /* 0x000fe40000000f00 */
[----:B-1----:R-:W-:-:S02]  /*bd90*/  MOV R66, 0xffffffff ;  /* 0xffffffff00427802 */ /* 0x002fc40000000f00 */
[----:B------:R-:W-:Y:S02]  /*bda0*/  MOV R64, 0xbdc0 ;  /* 0x0000bdc000407802 */ /* 0x000fe40000000f00 */
[----:B0-234-:R-:W-:Y:S05]  /*bdb0*/  CALL.REL.NOINC `($__internal_180_$__cuda_sm70_shflsync_down) ;  /* 0x00000a4000007944 */ /* 0x01dfea0003c00000 */
[----:B0-----:R-:W-:Y:S01]  /*bdc0*/  HFMA2.MMA R68, -RZ, RZ, 0, 2.384185791015625e-07 ;  /* 0x00000004ff447435 */ /* 0x001fe200000001ff */
[----:B-1----:R-:W-:Y:S02]  /*bdd0*/  MOV R242, R66 ;  /* 0x0000004200f27202 */ /* 0x002fe40000000f00 */
[----:B------:R-:W-:Y:S02]  /*bde0*/  MOV R71, R241 ;  /* 0x000000f100477202 */ /* 0x000fe40000000f00 */
[----:B------:R-:W-:Y:S02]  /*bdf0*/  MOV R67, 0x1f ;  /* 0x0000001f00437802 */ /* 0x000fe40000000f00 */
[----:B------:R-:W-:Y:S02]  /*be00*/  MOV R66, 0xffffffff ;  /* 0xffffffff00427802 */ /* 0x000fe40000000f00 */
[----:B------:R-:W-:Y:S02]  /*be10*/  MOV R64, 0xbe30 ;  /* 0x0000be3000407802 */ /* 0x000fe40000000f00 */
[----:B------:R-:W-:Y:S05]  /*be20*/  CALL.REL.NOINC `($__internal_180_$__cuda_sm70_shflsync_down) ;  /* 0x000009d000007944 */ /* 0x000fea0003c00000 */
[----:B0-----:R-:W-:Y:S01]  /*be30*/  HFMA2.MMA R68, -RZ, RZ, 0, 2.384185791015625e-07 ;  /* 0x00000004ff447435 */ /* 0x001fe200000001ff */
[----:B-1----:R-:W-:-:S02]  /*be40*/  MOV R244, R66 ;  /* 0x0000004200f47202 */ /* 0x002fc40000000f00 */
[----:B------:R-:W-:Y:S02]  /*be50*/  MOV R71, R247 ;  /* 0x000000f700477202 */ /* 0x000fe40000000f00 */
[----:B------:R-:W-:Y:S02]  /*be60*/  MOV R67, 0x1f ;  /* 0x0000001f00437802 */ /* 0x000fe40000000f00 */
[----:B------:R-:W-:Y:S02]  /*be70*/  MOV R66, 0xffffffff ;  /* 0xffffffff00427802 */ /* 0x000fe40000000f00 */
[----:B------:R-:W-:Y:S02]  /*be80*/  MOV R64, 0xbea0 ;  /* 0x0000bea000407802 */ /* 0x000fe40000000f00 */
[----:B------:R-:W-:Y:S05]  /*be90*/  CALL.REL.NOINC `($__internal_180_$__cuda_sm70_shflsync_down) ;  /* 0x0000096000007944 */ /* 0x000fea0003c00000 */
[----:B01----:R-:W-:Y:S05]  /*bea0*/  BRA `(.L_x_7661) ;  /* 0xffff962000007947 */ /* 0x003fea000383ffff */
.L_x_7570:
[----:B------:R-:W-:Y:S01]  /*beb0*/  HFMA2.MMA R68, -RZ, RZ, 0, 4.76837158203125e-07 ;  /* 0x00000008ff447435 */ /* 0x000fe200000001ff */
[----:B------:R-:W-:Y:S02]  /*bec0*/  MOV R71, R239 ;  /* 0x000000ef00477202 */ /* 0x000fe40000000f00 */
[----:B------:R-:W-:Y:S02]  /*bed0*/  MOV R67, 0x1f ;  /* 0x0000001f00437802 */ /* 0x000fe40000000f00 */
[----:B-1----:R-:W-:-:S02]  /*bee0*/  MOV R66, 0xffffffff ;  /* 0xffffffff00427802 */ /* 0x002fc40000000f00 */
[----:B------:R-:W-:Y:S02]  /*bef0*/  MOV R64, 0xbf10 ;  /* 0x0000bf1000407802 */ /* 0x000fe40000000f00 */
[----:B0-234-:R-:W-:Y:S05]  /*bf00*/  CALL.REL.NOINC `($__internal_180_$__cuda_sm70_shflsync_down) ;  /* 0x000008f000007944 */ /* 0x01dfea0003c00000 */
[----:B0-----:R-:W-:Y:S01]  /*bf10*/  HFMA2.MMA R68, -RZ, RZ, 0, 4.76837158203125e-07 ;  /* 0x00000008ff447435 */ /* 0x001fe200000001ff */
[----:B-1----:R-:W-:Y:S02]  /*bf20*/  MOV R70, R66 ;  /* 0x0000004200467202 */ /* 0x002fe40000000f00 */
[----:B------:R-:W-:Y:S02]  /*bf30*/  MOV R71, R215 ;  /* 0x000000d700477202 */ /* 0x000fe40000000f00 */
[----:B------:R-:W-:Y:S02]  /*bf40*/  MOV R67, 0x1f ;  /* 0x0000001f00437802 */ /* 0x000fe40000000f00 */
[----:B------:R-:W-:Y:S02]  /*bf50*/  MOV R66, 0xffffffff ;  /* 0xffffffff00427802 */ /* 0x000fe40000000f00 */
[----:B------:R-:W-:Y:S02]  /*bf60*/  MOV R64, 0xbf80 ;  /* 0x0000bf8000407802 */ /* 0x000fe40000000f00 */
[----:B------:R-:W-:Y:S05]  /*bf70*/  CALL.REL.NOINC `($__internal_180_$__cuda_sm70_shflsync_down) ;  /* 0x0000088000007944 */ /* 0x000fea0003c00000 */
[----:B0-----:R-:W-:Y:S01]  /*bf80*/  HFMA2.MMA R68, -RZ, RZ, 0, 4.76837158203125e-07 ;  /* 0x00000008ff447435 */ /* 0x001fe200000001ff */
[----:B-1----:R-:W-:-:S02]  /*bf90*/  MOV R242, R66 ;  /* 0x0000004200f27202 */ /* 0x002fc40000000f00 */
[----:B------:R-:W-:Y:S02]  /*bfa0*/  MOV R71, R241 ;  /* 0x000000f100477202 */ /* 0x000fe40000000f00 */
[----:B------:R-:W-:Y:S02]  /*bfb0*/  MOV R67, 0x1f ;  /* 0x0000001f00437802 */ /* 0x000fe40000000f00 */
[----:B------:R-:W-:Y:S02]  /*bfc0*/  MOV R66, 0xffffffff ;  /* 0xffffffff00427802 */ /* 0x000fe40000000f00 */
[----:B------:R-:W-:Y:S02]  /*bfd0*/  MOV R64, 0xbff0 ;  /* 0x0000bff000407802 */ /* 0x000fe40000000f00 */
[----:B------:R-:W-:Y:S05]  /*bfe0*/  CALL.REL.NOINC `($__internal_180_$__cuda_sm70_shflsync_down) ;  /* 0x0000081000007944 */ /* 0x000fea0003c00000 */
[----:B0-----:R-:W-:Y:S01]  /*bff0*/  HFMA2.MMA R68, -RZ, RZ, 0, 4.76837158203125e-07 ;  /* 0x00000008ff447435 */ /* 0x001fe200000001ff */
[----:B-1----:R-:W-:Y:S02]  /*c000*/  MOV R244, R66 ;  /* 0x0000004200f47202 */ /* 0x002fe40000000f00 */
[----:B------:R-:W-:Y:S02]  /*c010*/  MOV R71, R247 ;  /* 0x000000f700477202 */ /* 0x000fe40000000f00 */
[----:B------:R-:W-:-:S02]  /*c020*/  MOV R67, 0x1f ;  /* 0x0000001f00437802 */ /* 0x000fc40000000f00 */
[----:B------:R-:W-:Y:S02]  /*c030*/  MOV R66, 0xffffffff ;  /* 0xffffffff00427802 */ /* 0x000fe40000000f00 */
[----:B------:R-:W-:Y:S02]  /*c040*/  MOV R64, 0xc060 ;  /* 0x0000c06000407802 */ /* 0x000fe40000000f00 */
[----:B------:R-:W-:Y:S05]  /*c050*/  CALL.REL.NOINC `($__internal_180_$__cuda_sm70_shflsync_down) ;  /* 0x000007a000007944 */ /* 0x000fea0003c00000 */
[----:B01----:R-:W-:Y:S05]  /*c060*/  BRA `(.L_x_7662) ;  /* 0xffff95b000007947 */ /* 0x003fea000383ffff */
.L_x_7573:
[----:B------:R-:W-:Y:S01]  /*c070*/  HFMA2.MMA R68, -RZ, RZ, 0, 9.5367431640625e-07 ;  /* 0x00000010ff447435 */ /* 0x000fe200000001ff */
[----:B------:R-:W-:Y:S02]  /*c080*/  MOV R71, R239 ;  /* 0x000000ef00477202 */ /* 0x000fe40000000f00 */
[----:B------:R-:W-:Y:S02]  /*c090*/  MOV R67, 0x1f ;  /* 0x0000001f00437802 */ /* 0x000fe40000000f00 */
[----:B-1----:R-:W-:Y:S02]  /*c0a0*/  MOV R66, 0xffffffff ;  /* 0xffffffff00427802 */ /* 0x002fe40000000f00 */
[----:B------:R-:W-:Y:S02]  /*c0b0*/  MOV R64, 0xc0d0 ;  /* 0x0000c0d000407802 */ /* 0x000fe40000000f00 */
[----:B0-234-:R-:W-:Y:S05]  /*c0c0*/  CALL.REL.NOINC `($__internal_180_$__cuda_sm70_shflsync_down) ;  /* 0x0000073000007944 */ /* 0x01dfea0003c00000 */
[----:B-1----:R-:W-:Y:S01]  /*c0d0*/  MOV R70, R66 ;  /* 0x0000004200467202 */ /* 0x002fe20000000f00 */
[----:B0-----:R-:W-:Y:S05]  /*c0e0*/  BRA `(.L_x_7663) ;  /* 0xffff965000007947 */ /* 0x001fea000383ffff */
.L_x_7574:
[----:B------:R-:W-:Y:S01]  /*c0f0*/  HFMA2.MMA R68, -RZ, RZ, 0, 9.5367431640625e-07 ;  /* 0x00000010ff447435 */ /* 0x000fe200000001ff */
[----:B------:R-:W-:-:S02]  /*c100*/  MOV R71, R215 ;  /* 0x000000d700477202 */ /* 0x000fc40000000f00 */
[----:B------:R-:W-:Y:S02]  /*c110*/  MOV R67, 0x1f ;  /* 0x0000001f00437802 */ /* 0x000fe40000000f00 */
[----:B-1----:R-:W-:Y:S02]  /*c120*/  MOV R66, 0xffffffff ;  /* 0xffffffff00427802 */ /* 0x002fe40000000f00 */
[----:B------:R-:W-:Y:S02]  /*c130*/  MOV R64, 0xc150 ;  /* 0x0000c15000407802 */ /* 0x000fe40000000f00 */
[----:B0-234-:R-:W-:Y:S05]  /*c140*/  CALL.REL.NOINC `($__internal_180_$__cuda_sm70_shflsync_down) ;  /* 0x000006b000007944 */ /* 0x01dfea0003c00000 */
[----:B0-----:R-:W-:Y:S01]  /*c150*/  HFMA2.MMA R68, -RZ, RZ, 0, 9.5367431640625e-07 ;  /* 0x00000010ff447435 */ /* 0x001fe200000001ff */
[----:B-1----:R-:W-:Y:S02]  /*c160*/  MOV R242, R66 ;  /* 0x0000004200f27202 */ /* 0x002fe40000000f00 */
[----:B------:R-:W-:Y:S02]  /*c170*/  MOV R71, R241 ;  /* 0x000000f100477202 */ /* 0x000fe40000000f00 */
[----:B------:R-:W-:Y:S02]  /*c180*/  MOV R67, 0x1f ;  /* 0x0000001f00437802 */ /* 0x000fe40000000f00 */
[----:B------:R-:W-:-:S02]  /*c190*/  MOV R66, 0xffffffff ;  /* 0xffffffff00427802 */ /* 0x000fc40000000f00 */
[----:B------:R-:W-:Y:S02]  /*c1a0*/  MOV R64, 0xc1c0 ;  /* 0x0000c1c000407802 */ /* 0x000fe40000000f00 */
[----:B------:R-:W-:Y:S05]  /*c1b0*/  CALL.REL.NOINC `($__internal_180_$__cuda_sm70_shflsync_down) ;  /* 0x0000064000007944 */ /* 0x000fea0003c00000 */
[----:B0-----:R-:W-:Y:S01]  /*c1c0*/  HFMA2.MMA R68, -RZ, RZ, 0, 9.5367431640625e-07 ;  /* 0x00000010ff447435 */ /* 0x001fe200000001ff */
[----:B-1----:R-:W-:Y:S02]  /*c1d0*/  MOV R244, R66 ;  /* 0x0000004200f47202 */ /* 0x002fe40000000f00 */
[----:B------:R-:W-:Y:S02]  /*c1e0*/  MOV R71, R247 ;  /* 0x000000f700477202 */ /* 0x000fe40000000f00 */
[----:B------:R-:W-:Y:S02]  /*c1f0*/  MOV R67, 0x1f ;  /* 0x0000001f00437802 */ /* 0x000fe40000000f00 */
[----:B------:R-:W-:Y:S02]  /*c200*/  MOV R66, 0xffffffff ;  /* 0xffffffff00427802 */ /* 0x000fe40000000f00 */
[----:B------:R-:W-:Y:S02]  /*c210*/  MOV R64, 0xc230 ;  /* 0x0000c23000407802 */ /* 0x000fe40000000f00 */
[----:B------:R-:W-:Y:S05]  /*c220*/  CALL.REL.NOINC `($__internal_180_$__cuda_sm70_shflsync_down) ;  /* 0x000005d000007944 */ /* 0x000fea0003c00000 */
[----:B01----:R-:W-:Y:S05]  /*c230*/  BRA `(.L_x_7664) ;  /* 0xffff954000007947 */ /* 0x003fea000383ffff */
.L_x_7577:
[----:B------:R-:W-:Y:S01]  /*c240*/  HFMA2.MMA R67, -RZ, RZ, 0, 0 ;  /* 0x00000000ff437435 */ /* 0x000fe200000001ff */
[----:B------:R-:W-:-:S02]  /*c250*/  MOV R68, R239 ;  /* 0x000000ef00447202 */ /* 0x000fc40000000f00 */
[----:B------:R-:W-:Y:S02]  /*c260*/  MOV R65, 0x1f ;  /* 0x0000001f00417802 */ /* 0x000fe40000000f00 */
[----:B------:R-:W-:Y:S02]  /*c270*/  MOV R64, 0xffffffff ;  /* 0xffffffff00407802 */ /* 0x000fe40000000f00 */
[----:B-1----:R-:W-:Y:S02]  /*c280*/  MOV R66, 0xc2a0 ;  /* 0x0000c2a000427802 */ /* 0x002fe40000000f00 */
[----:B0-234-:R-:W-:Y:S05]  /*c290*/  CALL.REL.NOINC `($__internal_181_$__cuda_sm70_shflsync_idx_p) ;  /* 0x000005a000007944 */ /* 0x01dfea0003c00000 */
[----:B0-----:R-:W-:Y:S01]  /*c2a0*/  HFMA2.MMA R67, -RZ, RZ, 0, 0 ;  /* 0x00000000ff437435 */ /* 0x001fe200000001ff */
[----:B-1----:R-:W-:Y:S02]  /*c2b0*/  MOV R243, R65 ;  /* 0x0000004100f37202 */ /* 0x002fe40000000f00 */
[----:B------:R-:W-:Y:S02]  /*c2c0*/  MOV R68, R215 ;  /* 0x000000d700447202 */ /* 0x000fe40000000f00 */
[----:B------:R-:W-:Y:S02]  /*c2d0*/  MOV R65, 0x1f ;  /* 0x0000001f00417802 */ /* 0x000fe40000000f00 */
[----:B------:R-:W-:-:S02]  /*c2e0*/  MOV R64, 0xffffffff ;  /* 0xffffffff00407802 */ /* 0x000fc40000000f00 */
[----:B------:R-:W-:Y:S02]  /*c2f0*/  MOV R66, 0xc310 ;  /* 0x0000c31000427802 */ /* 0x000fe40000000f00 */
[----:B------:R-:W-:Y:S05]  /*c300*/  CALL.REL.NOINC `($__internal_181_$__cuda_sm70_shflsync_idx_p) ;  /* 0x0000053000007944 */ /* 0x000fea0003c00000 */
[----:B0-----:R-:W-:Y:S01]  /*c310*/  HFMA2.MMA R67, -RZ, RZ, 0, 0 ;  /* 0x00000000ff437435 */ /* 0x001fe200000001ff */
[----:B-1----:R-:W-:Y:S02]  /*c320*/  MOV R248, R65 ;  /* 0x0000004100f87202 */ /* 0x002fe40000000f00 */
[----:B------:R-:W-:Y:S02]  /*c330*/  MOV R68, R241 ;  /* 0x000000f100447202 */ /* 0x000fe40000000f00 */
[----:B------:R-:W-:Y:S02]  /*c340*/  MOV R65, 0x1f ;  /* 0x0000001f00417802 */ /* 0x000fe40000000f00 */
[----:B------:R-:W-:Y:S02]  /*c350*/  MOV R64, 0xffffffff ;  /* 0xffffffff00407802 */ /* 0x000fe40000000f00 */
[----:B------:R-:W-:Y:S02]  /*c360*/  MOV R66, 0xc380 ;  /* 0x0000c38000427802 */ /* 0x000fe40000000f00 */
        /* <DEDUP_REMOVED lines=8> */
[----:B0-----:R-:W-:Y:S01]  /*c3f0*/  HFMA2.MMA R68, -RZ, RZ, 0, 5.9604644775390625e-08 ;  /* 0x00000001ff447435 */ /* 0x001fe200000001ff */
[----:B-1----:R-:W-:Y:S02]  /*c400*/  MOV R244, R65 ;  /* 0x0000004100f47202 */ /* 0x002fe40000000f00 */
[----:B------:R-:W-:Y:S02]  /*c410*/  MOV R71, R239 ;  /* 0x000000ef00477202 */ /* 0x000fe40000000f00 */
[----:B------:R-:W-:-:S02]  /*c420*/  MOV R67, 0x1f ;  /* 0x0000001f00437802 */ /* 0x000fc40000000f00 */
[----:B------:R-:W-:Y:S02]  /*c430*/  MOV R66, 0xffffffff ;  /* 0xffffffff00427802 */ /* 0x000fe40000000f00 */
[----:B------:R-:W-:Y:S02]  /*c440*/  MOV R64, 0xc460 ;  /* 0x0000c46000407802 */ /* 0x000fe40000000f00 */
[----:B------:R-:W-:Y:S05]  /*c450*/  CALL.REL.NOINC `($__internal_180_$__cuda_sm70_shflsync_down) ;  /* 0x000003a000007944 */ /* 0x000fea0003c00000 */
[----:B0-----:R-:W-:Y:S01]  /*c460*/  HFMA2.MMA R68, -RZ, RZ, 0, 5.9604644775390625e-08 ;  /* 0x00000001ff447435 */ /* 0x001fe200000001ff */
[----:B-1----:R-:W-:Y:S02]  /*c470*/  MOV R245, R66 ;  /* 0x0000004200f57202 */ /* 0x002fe40000000f00 */
[----:B------:R-:W-:Y:S02]  /*c480*/  MOV R71, R215 ;  /* 0x000000d700477202 */ /* 0x000fe40000000f00 */
[----:B------:R-:W-:Y:S02]  /*c490*/  MOV R67, 0x1f ;  /* 0x0000001f00437802 */ /* 0x000fe40000000f00 */
[----:B------:R-:W-:Y:S02]  /*c4a0*/  MOV R66, 0xffffffff ;  /* 0xffffffff00427802 */ /* 0x000fe40000000f00 */
[----:B------:R-:W-:-:S02]  /*c4b0*/  MOV R64, 0xc4d0 ;  /* 0x0000c4d000407802 */ /* 0x000fc40000000f00 */
[----:B------:R-:W-:Y:S05]  /*c4c0*/  CALL.REL.NOINC `($__internal_180_$__cuda_sm70_shflsync_down) ;  /* 0x0000033000007944 */ /* 0x000fea0003c00000 */
        /* <DEDUP_REMOVED lines=14> */
[CC--:B------:R-:W-:Y:S01]  /*c5b0*/  FMUL.FTZ R241, R60.reuse, R243.reuse ;  /* 0x000000f33cf17220 */ /* 0x0c0fe20000410000 */
[----:B0-----:R-:W-:Y:S01]  /*c5c0*/  MOV R68, R60 ;  /* 0x0000003c00447202 */ /* 0x001fe20000000f00 */
[-C--:B------:R-:W-:Y:S01]  /*c5d0*/  FMUL.FTZ R242, R60, R248.reuse ;  /* 0x000000f83cf27220 */ /* 0x080fe20000410000 */
[----:B------:R-:W-:Y:S01]  /*c5e0*/  HFMA2.MMA R67, -RZ, RZ, 0, 0 ;  /* 0x00000000ff437435 */ /* 0x000fe200000001ff */
[----:B------:R-:W-:Y:S01]  /*c5f0*/  FMUL.FTZ R239, R63, R248 ;  /* 0x000000f83fef7220 */ /* 0x000fe20000410000 */
[----:B-1----:R-:W-:Y:S01]  /*c600*/  MOV R247, R66 ;  /* 0x0000004200f77202 */ /* 0x002fe20000000f00 */
[CC--:B------:R-:W-:Y:S01]  /*c610*/  FMUL.FTZ R60, R62.reuse, R248.reuse ;  /* 0x000000f83e3c7220 */ /* 0x0c0fe20000410000 */
[----:B------:R-:W-:Y:S01]  /*c620*/  MOV R65, 0x1f ;  /* 0x0000001f00417802 */ /* 0x000fe20000000f00 */
[----:B------:R-:W-:Y:S01]  /*c630*/  FMUL.FTZ R248, R61, R248 ;  /* 0x000000f83df87220 */ /* 0x000fe20000410000 */
[----:B------:R-:W-:Y:S01]  /*c640*/  MOV R64, 0xffffffff ;  /* 0xffffffff00407802 */ /* 0x000fe20000000f00 */
[-C--:B------:R-:W-:Y:S01]  /*c650*/  FFMA.FTZ R239, R62, R243.reuse, -R239 ;  /* 0x000000f33eef7223 */ /* 0x080fe200000108ef */
[----:B------:R-:W-:Y:S01]  /*c660*/  MOV R66, 0xc690 ;  /* 0x0000c69000427802 */ /* 0x000fe20000000f00 */
[----:B------:R-:W-:-:S02]  /*c670*/  FFMA.FTZ R215, R63, R243, R60 ;  /* 0x000000f33fd77223 */ /* 0x000fc4000001003c */
        /* <DEDUP_REMOVED lines=22> */
[----:B01----:R-:W-:Y:S01]  /*c7e0*/  MOV R67, R65 ;  /* 0x0000004100437202 */ /* 0x003fe20000000f00 */
[----:B------:R-:W-:Y:S05]  /*c7f0*/  BRA `(.L_x_7665) ;  /* 0xffff91a000007947 */ /* 0x000fea000383ffff */
        .weak           $__internal_180_$__cuda_sm70_shflsync_down
        .type           $__internal_180_$__cuda_sm70_shflsync_down,@function
        .size           $__internal_180_$__cuda_sm70_shflsync_down,($__internal_181_$__cuda_sm70_shflsync_idx_p - $__internal_180_$__cuda_sm70_shflsync_down)
$__internal_180_$__cuda_sm70_shflsync_down:
[----:B------:R-:W-:Y:S01]  /*c800*/  HFMA2.MMA R65, -RZ, RZ, 0, 0 ;  /* 0x00000000ff417435 */ /* 0x000fe200000001ff */
[----:B------:R-:W-:Y:S04]  /*c810*/  WARPSYNC R66 ;  /* 0x0000004200007348 */ /* 0x000fe80003800000 */
[----:B------:R0:W1:Y:S01]  /*c820*/  SHFL.DOWN PT, R66, R71, R68, R67 ;  /* 0x0800004447427389 */ /* 0x00006200000e0043 */
[----:B------:R-:W-:Y:S05]  /*c830*/  RET.REL.NODEC R64 `(_Z25selective_scan_bwd_kernelI32Selective_Scan_bwd_kernel_traitsILi64ELi16ELb1ELb1ELb1ELb0ELb0EN3c108BFloat16ENS1_7complexIfEEEEv12SSMParamsBwd) ;  /* 0xffff37c040007950 */ /* 0x000fea0003c3ffff */
        .weak           $__internal_181_$__cuda_sm70_shflsync_idx_p
        .type           $__internal_181_$__cuda_sm70_shflsync_idx_p,@function
        .size           $__internal_181_$__cuda_sm70_shflsync_idx_p,($__internal_182_$__cuda_sm70_shflsync_up - $__internal_181_$__cuda_sm70_shflsync_idx_p)
$__internal_181_$__cuda_sm70_shflsync_idx_p:
[----:B------:R-:W-:Y:S01]  /*c840*/  HFMA2.MMA R71, -RZ, RZ, 0, 0 ;  /* 0x00000000ff477435 */ /* 0x000fe200000001ff */
[----:B------:R-:W-:Y:S01]  /*c850*/  MOV R70, R66 ;  /* 0x0000004200467202 */ /* 0x000fe20000000f00 */
[----:B------:R-:W-:Y:S04]  /*c860*/  WARPSYNC R64 ;  /* 0x0000004000007348 */ /* 0x000fe80003800000 */
[----:B------:R0:W1:Y:S01]  /*c870*/  SHFL.IDX PT, R65, R68, R67, R65 ;  /* 0x0000004344417389 */ /* 0x00006200000e0041 */
[----:B------:R-:W-:Y:S05]  /*c880*/  RET.REL.NODEC R70 `(_Z25selective_scan_bwd_kernelI32Selective_Scan_bwd_kernel_traitsILi64ELi16ELb1ELb1ELb1ELb0ELb0EN3c108BFloat16ENS1_7complexIfEEEEv12SSMParamsBwd) ;  /* 0xffff377046007950 */ /* 0x000fea0003c3ffff */
        .weak           $__internal_182_$__cuda_sm70_shflsync_up
        .type           $__internal_182_$__cuda_sm70_shflsync_up,@function
        .size           $__internal_182_$__cuda_sm70_shflsync_up,(.L_x_14614 - $__internal_182_$__cuda_sm70_shflsync_up)
$__internal_182_$__cuda_sm70_shflsync_up:
[----:B------:R-:W-:Y:S01]  /*c890*/  MOV R65, 0x0 ;  /* 0x0000000000417802 */ /* 0x000fe20000000f00 */
[----:B------:R-:W-:Y:S04]  /*c8a0*/  WARPSYNC R67 ;  /* 0x0000004300007348 */ /* 0x000fe80003800000 */
[----:B------:R0:W1:Y:S01]  /*c8b0*/  SHFL.UP PT, R67, R244, R71, R240 ;  /* 0x04000047f4437389 */ /* 0x00006200000e00f0 */
[----:B------:R-:W-:Y:S05]  /*c8c0*/  RET.REL.NODEC R64 `(_Z25selective_scan_bwd_kernelI32Selective_Scan_bwd_kernel_traitsILi64ELi16ELb1ELb1ELb1ELb0ELb0EN3c108BFloat16ENS1_7complexIfEEEEv12SSMParamsBwd) ;  /* 0xffff373040007950 */ /* 0x000fea0003c3ffff */
.L_x_7666:
        /* <DEDUP_REMOVED lines=11> */
.L_x_14614:


//--------------------- .text._Z25selective_scan_bwd_kernelI32Selective_Scan_bwd_kernel_traitsILi64ELi16ELb1ELb1ELb1ELb0ELb1EN3c108BFloat16ENS1_7complexIfEEEEv12SSMParamsBwd --------------------------
	.section	.text._Z25selective_scan_bwd_kernelI32Selective_Scan_bwd_kernel_traitsILi64ELi16ELb1ELb1ELb1ELb0ELb1EN3c108BFloat16ENS1_7complexIfEEEEv12SSMParamsBwd,"ax",@progbits
	.sectioninfo	@"SHI_REGISTERS=254"
	.align	128
        .global         _Z25selective_scan_bwd_kernelI32Selective_Scan_bwd_kernel_traitsILi64ELi16ELb1ELb1ELb1ELb0ELb1EN3c108BFloat16ENS1_7complexIfEEEEv12SSMParamsBwd
        .type           _Z25selective_scan_bwd_kernelI32Selective_Scan_bwd_kernel_traitsILi64ELi16ELb1ELb1ELb1ELb0ELb1EN3c108BFloat16ENS1_7complexIfEEEEv12SSMParamsBwd,@function
        .size           _Z25selective_scan_bwd_kernelI32Selective_Scan_bwd_kernel_traitsILi64ELi16ELb1ELb1ELb1ELb0ELb1EN3c108BFloat16ENS1_7complexIfEEEEv12SSMParamsBwd,(.L_x_14617 - _Z25selective_scan_bwd_kernelI32Selective_Scan_bwd_kernel_traitsILi64ELi16ELb1ELb1ELb1ELb0ELb1EN3c108BFloat16ENS1_7complexIfEEEEv12SSMParamsBwd)
        .other          _Z25selective_scan_bwd_kernelI32Selective_Scan_bwd_kernel_traitsILi64ELi16ELb1ELb1ELb1ELb0ELb1EN3c108BFloat16ENS1_7complexIfEEEEv12SSMParamsBwd,@"STO_CUDA_ENTRY STV_DEFAULT"
_Z25selective_scan_bwd_kernelI32Selective_Scan_bwd_kernel_traitsILi64ELi16ELb1ELb1ELb1ELb0ELb1EN3c108BFloat16ENS1_7complexIfEEEEv12SSMParamsBwd:
.text._Z25selective_scan_bwd_kernelI32Selective_Scan_bwd_kernel_traitsILi64ELi16ELb1ELb1ELb1ELb0ELb1EN3c108BFloat16ENS1_7complexIfEEEEv12SSMParamsBwd:
        /* <DEDUP_REMOVED lines=68> */
[----:B------:R0:W4:Y:S01]  /*0440*/  R2UR UR24, R0 ;  /* 0x00000000001873c2 */ /* 0x00012200000e0000 */
[----:B------:R-:W-:Y:S02]  /*0450*/  UIMAD UR16, UR12, UR17, UR16 ;  /* 0x000000110c1072a4 */ /* 0x000fe4000f8e0210 */
[----:B------:R-:W-:-:S02]  /*0460*/  UMOV UR33, URZ ;  /* 0x0000003f00217c82 */ /* 0x000fc40008000000 */
[----:B------:R-:W-:Y:S02]  /*0470*/  UMOV UR4, URZ ;  /* 0x0000003f00047c82 */ /* 0x000fe40008000000 */
[----:B------:R-:W-:Y:S01]  /*0480*/  @UP2 ULEA.HI.X UR33, UR10, UR35, UR11, 0x2, UP1 ;  /* 0x000000230a212291 */ /* 0x000fe200088f140b */
[----:B0-----:R-:W-:Y:S01]  /*0490*/  HFMA2.MMA R0, -RZ, RZ, 0, 0 ;  /* 0x00000000ff007435 */ /* 0x001fe200000001ff */
        /* <DEDUP_REMOVED lines=8> */
[----:B----4-:R-:W-:Y:S02]  /*0520*/  UIMAD.WIDE.U32 UR26, UR35, UR24, URZ ;  /* 0x00000018231a72a5 */ /* 0x010fe4000f8e003f */
        /* <DEDUP_REMOVED lines=80> */
[----:B------:R-:W-:Y:S02]  /*0a30*/  PLOP3.LUT P0, PT, PT, PT, UP1, 0x80, 0x0 ;  /* 0x000000000000781c */ /* 0x000fe40003f0f018 */
[----:B0-----:R-:W-:-:S05]  /*0a40*/  MOV R2, RZ ;  /* 0x000000ff00027202 */ /* 0x001fca0000000f00 */
[----:B---3--:R0:W2:Y:S06]  /*0a50*/  @P1 R2UR UR5, R4 ;  /* 0x00000000040513c2 */ /* 0x0080ac00000e0000 */
[----:B------:R-:W-:Y:S05]  /*0a60*/  @!P0 BRA `(.L_x_7667) ;  /* 0x0000b42000008947 */ /* 0x000fea0003800000 */
[----:B------:R-:W3:Y:S01]  /*0a70*/  S2R R3, SR_TID.X ;  /* 0x0000000000037919 */ /* 0x000ee20000002100 */
[----:B------:R-:W-:Y:S01]  /*0a80*/  UMOV UR16, UR17 ;  /* 0x0000001100107c82 */ /* 0x000fe20008000000 */
[----:B------:R-:W-:Y:S01]  /*0a90*/  MOV R2, RZ ;  /* 0x000000ff00027202 */ /* 0x000fe20000000f00 */
[----:B------:R-:W-:Y:S01]  /*0aa0*/  UMOV UR17, UR18 ;  /* 0x0000001200117c82 */ /* 0x000fe20008000000 */
[----:B0-----:R-:W0:Y:S01]  /*0ab0*/  S2R R4, SR_LANEID ;  /* 0x0000000000047919 */ /* 0x001e220000000000 */
        /* <DEDUP_REMOVED lines=8> */
[----:B------:R-:W-:Y:S02]  /*0b40*/  LEA.HI R5, R0, R3, RZ, 0x5 ;  /* 0x0000000300057211 */ /* 0x000fe400078f28ff */
[----:B------:R-:W-:Y:S02]  /*0b50*/  MOV R0, RZ ;  /* 0x000000ff00007202 */ /* 0x000fe40000000f00 */
[----:B0-----:R-:W-:Y:S02]  /*0b60*/  SHF.R.S32.HI R5, RZ, 0x5, R5 ;  /* 0x00000005ff057819 */ /* 0x001fe40000011405 */
.L_x_7771:
[----:B------:R-:W-:Y:S01]  /*0b70*/  BAR.SYNC.DEFER_BLOCKING 0x0 ;  /* 0x0000000000007b1d */ /* 0x000fe20000010000 */
[----:B------:R-:W-:Y:S02]  /*0b80*/  SHF.L.U32 R37, R3, 0x1, RZ ;  /* 0x0000000103257819 */ /* 0x000fe400000006ff */
[----:B------:R-:W-:Y:S02]  /*0b90*/  MOV R8, UR16 ;  /* 0x0000001000087c02 */ /* 0x000fe40008000f00 */
[----:B------:R-:W-:Y:S02]  /*0ba0*/  LOP3.LUT R37, R37, 0xffffffc0, RZ, 0xc0, !PT ;  /* 0xffffffc025257812 */ /* 0x000fe400078ec0ff */
[----:B------:R-:W-:-:S02]  /*0bb0*/  MOV R9, UR17 ;  /* 0x0000001100097c02 */ /* 0x000fc40008000f00 */
[----:B------:R-:W-:Y:S02]  /*0bc0*/  MOV R10, UR18 ;  /* 0x00000012000a7c02 */ /* 0x000fe40008000f00 */
[----:B------:R-:W-:Y:S01]  /*0bd0*/  MOV R11, UR19 ;  /* 0x00000013000b7c02 */ /* 0x000fe20008000f00 */
[----:B------:R-:W-:Y:S01]  /*0be0*/  ULDC UR26, c[0x0][0x174] ;  /* 0x00005d00001a7ab9 */ /* 0x000fe20000000800 */
[----:B------:R-:W-:Y:S01]  /*0bf0*/  LOP3.LUT R6, R37, 0x1f, R3, 0xf8, !PT ;  /* 0x0000001f25067812 */ /* 0x000fe200078ef803 */
[----:B------:R-:W-:Y:S02]  /*0c00*/  ULDC.64 UR36, c[0x0][0x1f0] ;  /* 0x00007c0000247ab9 */ /* 0x000fe40000000a00 */
        /* <DEDUP_REMOVED lines=51> */
[----:B------:R-:W4:Y:S04]  /*0f40*/  LDG.E.128 R44, [R8.64] ;  /* 0x0000001c082c7981 */ /* 0x000f28000c1e1d00 */
[----:B------:R-:W5:Y:S01]  /*0f50*/  LDG.E.128 R48, [R8.64+0x200] ;  /* 0x0002001c08307981 */ /* 0x000f62000c1e1d00 */
        /* <DEDUP_REMOVED lines=16> */
[----:B----4-:R-:W-:Y:S04]  /*1060*/  STS.128 [R7.X16], R44 ;  /* 0x0000002c07007388 */ /* 0x010fe8000000cc00 */
[----:B-----5:R-:W-:Y:S01]  /*1070*/  STS.128 [R7.X16+0x200], R48 ;  /* 0x0002003007007388 */ /* 0x020fe2000000cc00 */
[----:B------:R-:W-:-:S06]  /*1080*/  NOP ;  /* 0x0000000000007918 */ /* 0x000fcc0000000000 */
[----:B------:R-:W4:Y:S04]  /*1090*/  LDS.128 R40, [R65.X16] ;  /* 0x0000000041287984 */ /* 0x000f28000000cc00 */
[----:B------:R-:W5:Y:S04]  /*10a0*/  LDS.128 R8, [R65.X16+0x10] ;  /* 0x0000100041087984 */ /* 0x000f68000000cc00 */
[----:B------:R-:W-:Y:S06]  /*10b0*/  BAR.SYNC.DEFER_BLOCKING 0x0 ;  /* 0x0000000000007b1d */ /* 0x000fec0000010000 */
[----:B--23--:R3:W2:Y:S04]  /*10c0*/  LDG.E.128 R20, [R38.64+0x200] ;  /* 0x0002001c26147981 */ /* 0x00c6a8000c1e1d00 */
[----:B0-----:R3:W2:Y:S01]  /*10d0*/  LDG.E.128 R16, [R38.64] ;  /* 0x0000001c26107981 */ /* 0x0016a2000c1e1d00 */
[----:B----4-:R-:W-:-:S02]  /*10e0*/  PRMT R45, RZ, 0x5410, R40 ;  /* 0x00005410ff2d7816 */ /* 0x010fc40000000028 */
[----:B------:R-:W-:-:S03]  /*10f0*/  PRMT R49, RZ, 0x7610, R40 ;  /* 0x00007610ff317816 */ /* 0x000fc60000000028 */
[----:B------:R-:W-:Y:S02]  /*1100*/  FMUL.FTZ R36, R45, -1.4426950216293334961 ;  /* 0xbfb8aa3b2d247820 */ /* 0x000fe40000410000 */
[----:B------:R-:W-:Y:S02]  /*1110*/  FMUL.FTZ R40, R49, -1.4426950216293334961 ;  /* 0xbfb8aa3b31287820 */ /* 0x000fe40000410000 */
[----:B------:R-:W0:Y:S01]  /*1120*/  MUFU.EX2 R52, R36 ;  /* 0x0000002400347308 */ /* 0x000e220000000800 */
[----:B------:R-:W-:-:S07]  /*1130*/  PRMT R50, RZ, 0x5410, R41 ;  /* 0x00005410ff327816 */ /* 0x000fce0000000029 */
[----:B------:R-:W4:Y:S01]  /*1140*/  MUFU.EX2 R44, R40 ;  /* 0x00000028002c7308 */ /* 0x000f220000000800 */
[----:B------:R-:W-:Y:S01]  /*1150*/  FMUL.FTZ R46, R50, -1.4426950216293334961 ;  /* 0xbfb8aa3b322e7820 */ /* 0x000fe20000410000 */
[----:B------:R-:W-:Y:S02]  /*1160*/  PRMT R51, RZ, 0x7610, R41 ;  /* 0x00007610ff337816 */ /* 0x000fe40000000029 */
[----:B------:R-:W-:-:S04]  /*1170*/  PRMT R54, RZ, 0x5410, R42 ;  /* 0x00005410ff367816 */ /* 0x000fc8000000002a */
[----:B------:R-:W1:Y:S01]  /*1180*/  MUFU.EX2 R46, R46 ;  /* 0x0000002e002e7308 */ /* 0x000e620000000800 */
[----:B0-----:R-:W-:Y:S02]  /*1190*/  FADD.FTZ R52, R52, 1 ;  /* 0x3f80000034347421 */ /* 0x001fe40000010000 */
[----:B---3--:R-:W-:Y:S02]  /*11a0*/  FMUL.FTZ R38, R51, -1.4426950216293334961 ;  /* 0xbfb8aa3b33267820 */ /* 0x008fe40000410000 */
[----:B------:R-:W-:-:S03]  /*11b0*/  FMUL.FTZ R36, R54, -1.4426950216293334961 ;  /* 0xbfb8aa3b36247820 */ /* 0x000fc60000410000 */
[----:B------:R-:W0:Y:S01]  /*11c0*/  MUFU.RCP R72, R52 ;  /* 0x0000003400487308 */ /* 0x000e220000001000 */
[----:B----4-:R-:W-:Y:S01]  /*11d0*/  FADD.FTZ R44, R44, 1 ;  /* 0x3f8000002c2c7421 */ /* 0x010fe20000010000 */
[----:B------:R-:W-:-:S06]  /*11e0*/  PRMT R64, RZ, 0x7610, R42 ;  /* 0x00007610ff407816 */ /* 0x000fcc000000002a */
[----:B------:R-:W3:Y:S01]  /*11f0*/  MUFU.EX2 R53, R38 ;  /* 0x0000002600357308 */ /* 0x000ee20000000800 */
[----:B------:R-:W-:Y:S01]  /*1200*/  FMUL.FTZ R39, R64, -1.4426950216293334961 ;  /* 0xbfb8aa3b40277820 */ /* 0x000fe20000410000 */
[----:B------:R-:W-:-:S06]  /*1210*/  MOV R41, c[0x0][0x16c] ;  /* 0x00005b0000297a02 */ /* 0x000fcc0000000f00 */
[----:B------:R4:W3:Y:S01]  /*1220*/  MUFU.RCP R74, R44 ;  /* 0x0000002c004a7308 */ /* 0x0008e20000001000 */
[----:B-----5:R-:W-:Y:S01]  /*1230*/  PRMT R89, RZ, 0x7610, R8 ;  /* 0x00007610ff597816 */ /* 0x020fe20000000008 */
[----:B-1----:R-:W-:-:S06]  /*1240*/  FADD.FTZ R46, R46, 1 ;  /* 0x3f8000002e2e7421 */ /* 0x002fcc0000010000 */
[----:B------:R-:W1:Y:S01]  /*1250*/  MUFU.EX2 R55, R36 ;  /* 0x0000002400377308 */ /* 0x000e620000000800 */
[----:B------:R-:W-:Y:S01]  /*1260*/  ISETP.GE.AND P1, PT, R41, 0x1, PT ;  /* 0x000000012900780c */ /* 0x000fe20003f26270 */
[----:B------:R-:W-:Y:S01]  /*1270*/  FMUL.FTZ R41, R89, -1.4426950216293334961 ;  /* 0xbfb8aa3b59297820 */ /* 0x000fe20000410000 */
[----:B------:R-:W-:Y:S01]  /*1280*/  PRMT R82, RZ, 0x5410, R8 ;  /* 0x00005410ff527816 */ /* 0x000fe20000000008 */
[----:B0-----:R-:W-:Y:S01]  /*1290*/  FADD.FTZ R8, -R72, 1 ;  /* 0x3f80000048087421 */ /* 0x001fe20000010100 */
[----:B------:R-:W-:-:S03]  /*12a0*/  PRMT R67, RZ, 0x5410, R28 ;  /* 0x00005410ff437816 */ /* 0x000fc6000000001c */
[----:B------:R-:W0:Y:S01]  /*12b0*/  MUFU.EX2 R73, R39 ;  /* 0x0000002700497308 */ /* 0x000e220000000800 */
[----:B------:R-:W-:Y:S01]  /*12c0*/  PRMT R75, RZ, 0x5410, R43 ;  /* 0x00005410ff4b7816 */ /* 0x000fe2000000002b */
[----:B---3--:R-:W-:Y:S01]  /*12d0*/  FADD.FTZ R53, R53, 1 ;  /* 0x3f80000035357421 */ /* 0x008fe20000010000 */
[----:B------:R-:W-:Y:S01]  /*12e0*/  PRMT R47, RZ, 0x7610, R26 ;  /* 0x00007610ff2f7816 */ /* 0x000fe2000000001a */
[----:B------:R-:W-:-:S04]  /*12f0*/  FMUL.FTZ R42, R45, R72 ;  /* 0x000000482d2a7220 */ /* 0x000fc80000410000 */
[----:B------:R3:W5:Y:S01]  /*1300*/  MUFU.RCP R77, R46 ;  /* 0x0000002e004d7308 */ /* 0x0007620000001000 */
[----:B----4-:R-:W-:Y:S01]  /*1310*/  PRMT R44, RZ, 0x5410, R27 ;  /* 0x00005410ff2c7816 */ /* 0x010fe2000000001b */
[----:B------:R-:W-:Y:S01]  /*1320*/  FMUL.FTZ R101, R67, R42 ;  /* 0x0000002a43657220 */ /* 0x000fe20000410000 */
[----:B------:R-:W-:Y:S01]  /*1330*/  PRMT R79, RZ, 0x7610, R43 ;  /* 0x00007610ff4f7816 */ /* 0x000fe2000000002b */
[----:B------:R-:W-:-:S04]  /*1340*/  FMUL.FTZ R40, R75, -1.4426950216293334961 ;  /* 0xbfb8aa3b4b287820 */ /* 0x000fc80000410000 */
[----:B------:R4:W-:Y:S01]  /*1350*/  MUFU.EX2 R52, R41 ;  /* 0x0000002900347308 */ /* 0x0009e20000000800 */
[----:B---3--:R-:W-:Y:S01]  /*1360*/  PRMT R46, RZ, 0x5410, R26 ;  /* 0x00005410ff2e7816 */ /* 0x008fe2000000001a */
[----:B------:R-:W-:Y:S02]  /*1370*/  FFMA.FTZ R26, R45, R8, 1 ;  /* 0x3f8000002d1a7423 */ /* 0x000fe40000010008 */
[----:B------:R-:W-:Y:S01]  /*1380*/  FADD.FTZ R8, -R74, 1 ;  /* 0x3f8000004a087421 */ /* 0x000fe20000010100 */
[----:B------:R-:W-:Y:S01]  /*1390*/  PRMT R28, RZ, 0x7610, R28 ;  /* 0x00007610ff1c7816 */ /* 0x000fe2000000001c */
[----:B-1----:R-:W-:Y:S01]  /*13a0*/  FADD.FTZ R55, R55, 1 ;  /* 0x3f80000037377421 */ /* 0x002fe20000010000 */
[----:B----4-:R-:W-:Y:S01]  /*13b0*/  PRMT R41, RZ, 0x7610, R27 ;  /* 0x00007610ff297816 */ /* 0x010fe2000000001b */
[----:B------:R-:W1:Y:S01]  /*13c0*/  MUFU.RCP R80, R53 ;  /* 0x0000003500507308 */ /* 0x000e620000001000 */
[----:B------:R-:W-:Y:S01]  /*13d0*/  PRMT R27, RZ, 0x5410, R60 ;  /* 0x00005410ff1b7816 */ /* 0x000fe2000000003c */
[----:B------:R-:W-:-:S02]  /*13e0*/  FFMA.FTZ R76, R49, R8, 1 ;  /* 0x3f800000314c7423 */ /* 0x000fc40000010008 */
[----:B------:R-:W-:Y:S02]  /*13f0*/  FMUL.FTZ R43, R49, R74 ;  /* 0x0000004a312b7220 */ /* 0x000fe40000410000 */
[----:B------:R-:W-:Y:S01]  /*1400*/  FFMA.FTZ R49, R101, R27, R0 ;  /* 0x0000001b65317223 */ /* 0x000fe20000010000 */
[----:B------:R-:W-:Y:S01]  /*1410*/  PRMT R0, RZ, 0x7610, R60 ;  /* 0x00007610ff007816 */ /* 0x000fe2000000003c */
[----:B------:R-:W3:Y:S01]  /*1420*/  MUFU.EX2 R78, R40 ;  /* 0x00000028004e7308 */ /* 0x000ee20000000800 */
[----:B------:R-:W-:Y:S01]  /*1430*/  FMUL.FTZ R38, R79, -1.4426950216293334961 ;  /* 0xbfb8aa3b4f267820 */ /* 0x000fe20000410000 */
[----:B------:R-:W-:Y:S01]  /*1440*/  PRMT R66, RZ, 0x5410, R29 ;  /* 0x00005410ff427816 */ /* 0x000fe2000000001d */
[----:B------:R-:W-:Y:S02]  /*1450*/  FMUL.FTZ R102, R28, R43 ;  /* 0x0000002b1c667220 */ /* 0x000fe40000410000 */
[----:B0-----:R-:W-:-:S03]  /*1460*/  FADD.FTZ R73, R73, 1 ;  /* 0x3f80000049497421 */ /* 0x001fc60000010000 */
[----:B------:R-:W0:Y:S01]  /*1470*/  MUFU.RCP R27, R55 ;  /* 0x00000037001b7308 */ /* 0x000e220000001000 */
[----:B-----5:R-:W-:Y:S02]  /*1480*/  FMUL.FTZ R45, R50, R77 ;  /* 0x0000004d322d7220 */ /* 0x020fe40000410000 */
[----:B------:R-:W-:Y:S01]  /*1490*/  FFMA.FTZ R8, R102, R0, R49 ;  /* 0x0000000066087223 */ /* 0x000fe20000010031 */
[----:B------:R-:W-:Y:S01]  /*14a0*/  PRMT R49, RZ, 0x5410, R61 ;  /* 0x00005410ff317816 */ /* 0x000fe2000000003d */
[----:B------:R-:W-:-:S03]  /*14b0*/  FMUL.FTZ R36, R82, -1.4426950216293334961 ;  /* 0xbfb8aa3b52247820 */ /* 0x000fc60000410000 */
[----:B------:R-:W4:Y:S01]  /*14c0*/  MUFU.EX2 R81, R38 ;  /* 0x0000002600517308 */ /* 0x000f220000000800 */
[----:B------:R-:W-:Y:S01]  /*14d0*/  FMUL.FTZ R103, R66, R45 ;  /* 0x0000002d42677220 */ /* 0x000fe20000410000 */
[----:B------:R-:W-:Y:S01]  /*14e0*/  PRMT R68, RZ, 0x7610, R29 ;  /* 0x00007610ff447816 */ /* 0x000fe2000000001d */
[----:B-1----:R-:W-:-:S05]  /*14f0*/  FADD.FTZ R0, -R80, 1 ;  /* 0x3f80000050007421 */ /* 0x002fca0000010100 */
[----:B------:R1:W5:Y:S01]  /*1500*/  MUFU.RCP R85, R73 ;  /* 0x0000004900557308 */ /* 0x0003620000001000 */
[--C-:B------:R-:W-:Y:S01]  /*1510*/  PRMT R71, RZ, 0x5410, R25.reuse ;  /* 0x00005410ff477816 */ /* 0x100fe20000000019 */
[----:B------:R-:W-:Y:S01]  /*1520*/  FFMA.FTZ R53, R103, R49, R8 ;  /* 0x0000003167357223 */ /* 0x000fe20000010008 */
[----:B------:R-:W-:Y:S01]  /*1530*/  PRMT R48, RZ, 0x7610, R25 ;  /* 0x00007610ff307816 */ /* 0x000fe20000000019 */
[----:B------:R-:W-:Y:S02]  /*1540*/  FADD.FTZ R25, -R77, 1 ;  /* 0x3f8000004d197421 */ /* 0x000fe40000010100 */
[C---:B------:R-:W-:Y:S02]  /*1550*/  FMUL.FTZ R49, R51.reuse, R80 ;  /* 0x0000005033317220 */ /* 0x040fe40000410000 */
[----:B------:R-:W4:Y:S01]  /*1560*/  MUFU.EX2 R86, R36 ;  /* 0x0000002400567308 */ /* 0x000f220000000800 */
[----:B-1----:R-:W-:Y:S01]  /*1570*/  PRMT R73, RZ, 0x5410, R9 ;  /* 0x00005410ff497816 */ /* 0x002fe20000000009 */
[----:B------:R-:W-:Y:S01]  /*1580*/  FFMA.FTZ R0, R51, R0, 1 ;  /* 0x3f80000033007423 */ /* 0x000fe20000010000 */
[----:B------:R-:W-:Y:S01]  /*1590*/  PRMT R55, RZ, 0x7610, R61 ;  /* 0x00007610ff377816 */ /* 0x000fe2000000003d */
[----:B---3--:R-:W-:Y:S01]  /*15a0*/  FADD.FTZ R78, R78, 1 ;  /* 0x3f8000004e4e7421 */ /* 0x008fe20000010000 */
[----:B------:R-:W-:Y:S01]  /*15b0*/  PRMT R29, RZ, 0x5410, R30 ;  /* 0x00005410ff1d7816 */ /* 0x000fe2000000001e */
[----:B0-----:R-:W-:-:S02]  /*15c0*/  FADD.FTZ R51, -R27, 1 ;  /* 0x3f8000001b337421 */ /* 0x001fc40000010100 */
[----:B------:R-:W-:Y:S02]  /*15d0*/  FFMA.FTZ R25, R50, R25, 1 ;  /* 0x3f80000032197423 */ /* 0x000fe40000010019 */
[----:B------:R-:W-:Y:S02]  /*15e0*/  FMUL.FTZ R104, R68, R49 ;  /* 0x0000003144687220 */ /* 0x000fe40000410000 */
[C---:B------:R-:W-:Y:S02]  /*15f0*/  FMUL.FTZ R50, R54.reuse, R27 ;  /* 0x0000001b36327220 */ /* 0x040fe40000410000 */
[----:B------:R-:W-:Y:S01]  /*1600*/  FMUL.FTZ R8, R73, -1.4426950216293334961 ;  /* 0xbfb8aa3b49087820 */ /* 0x000fe20000410000 */
[----:B------:R0:W1:Y:S01]  /*1610*/  MUFU.RCP R84, R78 ;  /* 0x0000004e00547308 */ /* 0x0000620000001000 */
[----:B------:R-:W-:Y:S01]  /*1620*/  FFMA.FTZ R83, R54, R51, 1 ;  /* 0x3f80000036537423 */ /* 0x000fe20000010033 */
[----:B------:R-:W-:Y:S01]  /*1630*/  PRMT R30, RZ, 0x7610, R30 ;  /* 0x00007610ff1e7816 */ /* 0x000fe2000000001e */
[----:B------:R-:W-:-:S02]  /*1640*/  FFMA.FTZ R54, R104, R55, R53 ;  /* 0x0000003768367223 */ /* 0x000fc40000010035 */
[----:B------:R-:W-:Y:S02]  /*1650*/  FMUL.FTZ R105, R29, R50 ;  /* 0x000000321d697220 */ /* 0x000fe40000410000 */
[----:B----4-:R-:W-:Y:S01]  /*1660*/  FADD.FTZ R81, R81, 1 ;  /* 0x3f80000051517421 */ /* 0x010fe20000010000 */
[----:B------:R3:W4:Y:S01]  /*1670*/  MUFU.EX2 R55, R8 ;  /* 0x0000000800377308 */ /* 0x0007220000000800 */
[----:B0-----:R-:W-:Y:S01]  /*1680*/  PRMT R78, RZ, 0x5410, R62 ;  /* 0x00005410ff4e7816 */ /* 0x001fe2000000003e */
[----:B-----5:R-:W-:Y:S02]  /*1690*/  FMUL.FTZ R51, R64, R85 ;  /* 0x0000005540337220 */ /* 0x020fe40000410000 */
[----:B------:R-:W-:Y:S02]  /*16a0*/  FADD.FTZ R53, -R85, 1 ;  /* 0x3f80000055357421 */ /* 0x000fe40000010100 */
[----:B------:R-:W-:Y:S02]  /*16b0*/  FFMA.FTZ R91, R105, R78, R54 ;  /* 0x0000004e695b7223 */ /* 0x000fe40000010036 */
[----:B------:R-:W0:Y:S01]  /*16c0*/  MUFU.RCP R90, R81 ;  /* 0x00000051005a7308 */ /* 0x000e220000001000 */
[----:B---3--:R-:W-:Y:S01]  /*16d0*/  PRMT R8, RZ, 0x7610, R62 ;  /* 0x00007610ff087816 */ /* 0x008fe2000000003e */
[----:B------:R-:W-:-:S02]  /*16e0*/  FMUL.FTZ R106, R30, R51 ;  /* 0x000000331e6a7220 */ /* 0x000fc40000410000 */
[----:B------:R-:W-:Y:S02]  /*16f0*/  FADD.FTZ R86, R86, 1 ;  /* 0x3f80000056567421 */ /* 0x000fe40000010000 */
[----:B------:R-:W-:Y:S02]  /*1700*/  FFMA.FTZ R87, R64, R53, 1 ;  /* 0x3f80000040577423 */ /* 0x000fe40000010035 */
[----:B------:R-:W-:Y:S02]  /*1710*/  FFMA.FTZ R64, R106, R8, R91 ;  /* 0x000000086a407223 */ /* 0x000fe4000001005b */
[----:B------:R-:W3:Y:S01]  /*1720*/  MUFU.RCP R91, R86 ;  /* 0x00000056005b7308 */ /* 0x000ee20000001000 */
[----:B------:R-:W-:Y:S01]  /*1730*/  FADD.FTZ R54, R52, 1 ;  /* 0x3f80000034367421 */ /* 0x000fe20000010000 */
[----:B------:R-:W-:Y:S01]  /*1740*/  PRMT R69, RZ, 0x5410, R31 ;  /* 0x00005410ff457816 */ /* 0x000fe2000000001f */
[----:B-1----:R-:W-:Y:S02]  /*1750*/  FADD.FTZ R8, -R84, 1 ;  /* 0x3f80000054087421 */ /* 0x002fe40000010100 */
[----:B------:R-:W-:-:S02]  /*1760*/  FMUL.FTZ R52, R75, R84 ;  /* 0x000000544b347220 */ /* 0x000fc40000410000 */
[----:B----4-:R-:W-:Y:S01]  /*1770*/  FADD.FTZ R55, R55, 1 ;  /* 0x3f80000037377421 */ /* 0x010fe20000010000 */
[----:B------:R1:W4:Y:S01]  /*1780*/  MUFU.RCP R92, R54 ;  /* 0x00000036005c7308 */ /* 0x0003220000001000 */
[----:B------:R-:W-:Y:S02]  /*1790*/  FFMA.FTZ R88, R75, R8, 1 ;  /* 0x3f8000004b587423 */ /* 0x000fe40000010008 */
[----:B------:R-:W-:Y:S01]  /*17a0*/  FMUL.FTZ R107, R69, R52 ;  /* 0x00000034456b7220 */ /* 0x000fe20000410000 */
[----:B------:R-:W-:Y:S01]  /*17b0*/  PRMT R70, RZ, 0x7610, R31 ;  /* 0x00007610ff467816 */ /* 0x000fe2000000001f */
[----:B0-----:R-:W-:-:S03]  /*17c0*/  FADD.FTZ R8, -R90, 1 ;  /* 0x3f8000005a087421 */ /* 0x001fc60000010100 */
[----:B------:R4:W-:Y:S01]  /*17d0*/  MUFU.RCP R94, R55 ;  /* 0x00000037005e7308 */ /* 0x0009e20000001000 */
[----:B------:R-:W-:Y:S01]  /*17e0*/  FMUL.FTZ R53, R79, R90 ;  /* 0x0000005a4f357220 */ /* 0x000fe20000410000 */
[----:B------:R-:W-:Y:S01]  /*17f0*/  PRMT R93, RZ, 0x7610, R9 ;  /* 0x00007610ff5d7816 */ /* 0x000fe20000000009 */
[----:B---3--:R-:W-:Y:S01]  /*1800*/  FADD.FTZ R9, -R91, 1 ;  /* 0x3f8000005b097421 */ /* 0x008fe20000010100 */
[----:B------:R-:W-:Y:S01]  /*1810*/  PRMT R95, RZ, 0x5410, R10 ;  /* 0x00005410ff5f7816 */ /* 0x000fe2000000000a */
[----:B------:R-:W-:Y:S01]  /*1820*/  FMUL.FTZ R108, R70, R53 ;  /* 0x00000035466c7220 */ /* 0x000fe20000410000 */
[----:B------:R-:W-:Y:S01]  /*1830*/  PRMT R31, RZ, 0x5410, R24 ;  /* 0x00005410ff1f7816 */ /* 0x000fe20000000018 */
[----:B-1----:R-:W-:Y:S01]  /*1840*/  FMUL.FTZ R54, R82, R91 ;  /* 0x0000005b52367220 */ /* 0x002fe20000410000 */
[----:B------:R-:W-:Y:S01]  /*1850*/  PRMT R98, RZ, 0x7610, R10 ;  /* 0x00007610ff627816 */ /* 0x000fe2000000000a */
[----:B----4-:R-:W-:Y:S01]  /*1860*/  FMUL.FTZ R55, R89, R92 ;  /* 0x0000005c59377220 */ /* 0x010fe20000410000 */
[----:B------:R-:W-:Y:S01]  /*1870*/  PRMT R24, RZ, 0x7610, R24 ;  /* 0x00007610ff187816 */ /* 0x000fe20000000018 */
[----:B------:R-:W-:Y:S01]  /*1880*/  FMUL.FTZ R109, R31, R54 ;  /* 0x000000361f6d7220 */ /* 0x000fe20000410000 */
[----:B------:R-:W-:-:S02]  /*1890*/  PRMT R10, RZ, 0x5410, R56 ;  /* 0x00005410ff0a7816 */ /* 0x000fc40000000038 */
[--C-:B------:R-:W-:Y:S01]  /*18a0*/  PRMT R100, RZ, 0x5410, R11.reuse ;  /* 0x00005410ff647816 */ /* 0x100fe2000000000b */
[----:B------:R-:W-:Y:S01]  /*18b0*/  FMUL.FTZ R110, R24, R55 ;  /* 0x00000037186e7220 */ /* 0x000fe20000410000 */
[----:B------:R-:W-:Y:S01]  /*18c0*/  PRMT R116, RZ, 0x7610, R11 ;  /* 0x00007610ff747816 */ /* 0x000fe2000000000b */
[----:B------:R-:W-:Y:S02]  /*18d0*/  FMUL.FTZ R75, R98, -1.4426950216293334961 ;  /* 0xbfb8aa3b624b7820 */ /* 0x000fe40000410000 */
[----:B------:R-:W-:Y:S02]  /*18e0*/  FMUL.FTZ R78, R100, -1.4426950216293334961 ;  /* 0xbfb8aa3b644e7820 */ /* 0x000fe40000410000 */
[----:B------:R-:W0:Y:S08]  /*18f0*/  MUFU.EX2 R99, R75 ;  /* 0x0000004b00637308 */ /* 0x000e300000000800 */
[----:B------:R-:W-:Y:S01]  /*1900*/  MUFU.EX2 R112, R78 ;  /* 0x0000004e00707308 */ /* 0x000fe20000000800 */
[----:B0-----:R-:W-:Y:S01]  /*1910*/  FADD.FTZ R99, R99, 1 ;  /* 0x3f80000063637421 */ /* 0x001fe20000010000 */
[----:B--2---:R0:W-:Y:S04]  /*1920*/  STS.128 [R7.X16+0x200], R20 ;  /* 0x0002001407007388 */ /* 0x0041e8000000cc00 */
[----:B------:R-:W-:Y:S01]  /*1930*/  STS.128 [R7.X16], R16 ;  /* 0x0000001007007388 */ /* 0x000fe2000000cc00 */
[----:B------:R-:W-:-:S06]  /*1940*/  NOP ;  /* 0x0000000000007918 */ /* 0x000fcc0000000000 */
[----:B------:R-:W1:Y:S01]  /*1950*/  LDS.128 R16, [R65.X16] ;  /* 0x0000000041107984 */ /* 0x000e62000000cc00 */
[----:B0-----:R-:W-:-:S05]  /*1960*/  PRMT R20, RZ, 0x5410, R63 ;  /* 0x00005410ff147816 */ /* 0x001fca000000003f */
[----:B------:R-:W-:Y:S02]  /*1970*/  FFMA.FTZ R21, R107, R20, R64 ;  /* 0x000000146b157223 */ /* 0x000fe40000010040 */
[----:B------:R-:W-:Y:S01]  /*1980*/  FFMA.FTZ R20, R79, R8, 1 ;  /* 0x3f8000004f147423 */ /* 0x000fe20000010008 */
[----:B------:R-:W-:Y:S01]  /*1990*/  PRMT R8, RZ, 0x7610, R63 ;  /* 0x00007610ff087816 */ /* 0x000fe2000000003f */
[----:B------:R-:W-:Y:S02]  /*19a0*/  FFMA.FTZ R23, R82, R9, 1 ;  /* 0x3f80000052177423 */ /* 0x000fe40000010009 */
[----:B------:R-:W-:Y:S02]  /*19b0*/  FMUL.FTZ R9, R95, -1.4426950216293334961 ;  /* 0xbfb8aa3b5f097820 */ /* 0x000fe40000410000 */
[----:B------:R-:W-:Y:S02]  /*19c0*/  FFMA.FTZ R64, R108, R8, R21 ;  /* 0x000000086c407223 */ /* 0x000fe40000010015 */
[----:B------:R-:W-:Y:S01]  /*19d0*/  FADD.FTZ R8, -R92, 1 ;  /* 0x3f8000005c087421 */ /* 0x000fe20000010100 */
[----:B------:R0:W-:Y:S01]  /*19e0*/  MUFU.EX2 R97, R9 ;  /* 0x0000000900617308 */ /* 0x0001e20000000800 */
[----:B------:R-:W-:-:S02]  /*19f0*/  FFMA.FTZ R11, R109, R10, R64 ;  /* 0x0000000a6d0b7223 */ /* 0x000fc40000010040 */
[----:B------:R-:W-:Y:S02]  /*1a00*/  FFMA.FTZ R22, R89, R8, 1 ;  /* 0x3f80000059167423 */ /* 0x000fe40000010008 */
[----:B------:R-:W-:Y:S02]  /*1a10*/  FADD.FTZ R8, -R94, 1 ;  /* 0x3f8000005e087421 */ /* 0x000fe40000010100 */
[C---:B------:R-:W-:Y:S01]  /*1a20*/  FMUL.FTZ R64, R73.reuse, R94 ;  /* 0x0000005e49407220 */ /* 0x040fe20000410000 */
[----:B0-----:R-:W-:Y:S01]  /*1a30*/  PRMT R9, RZ, 0x7610, R56 ;  /* 0x00007610ff097816 */ /* 0x001fe20000000038 */
[----:B------:R-:W-:Y:S01]  /*1a40*/  FFMA.FTZ R96, R73, R8, 1 ;  /* 0x3f80000049607423 */ /* 0x000fe20000010008 */
[----:B------:R-:W-:Y:S01]  /*1a50*/  PRMT R8, RZ, 0x5410, R57 ;  /* 0x00005410ff087816 */ /* 0x000fe20000000039 */
[----:B------:R-:W-:Y:S02]  /*1a60*/  FMUL.FTZ R111, R71, R64 ;  /* 0x00000040476f7220 */ /* 0x000fe40000410000 */
[----:B------:R-:W-:-:S02]  /*1a70*/  FFMA.FTZ R10, R110, R9, R11 ;  /* 0x000000096e0a7223 */ /* 0x000fc4000001000b */
[----:B------:R-:W-:Y:S02]  /*1a80*/  FMUL.FTZ R21, R93, -1.4426950216293334961 ;  /* 0xbfb8aa3b5d157820 */ /* 0x000fe40000410000 */
[----:B------:R-:W-:Y:S02]  /*1a90*/  FFMA.FTZ R115, R111, R8, R10 ;  /* 0x000000086f737223 */ /* 0x000fe4000001000a */
[----:B------:R-:W0:Y:S02]  /*1aa0*/  LDS.128 R8, [R65.X16+0x10] ;  /* 0x0000100041087984 */ /* 0x000e24000000cc00 */
[----:B------:R-:W2:Y:S01]  /*1ab0*/  MUFU.EX2 R21, R21 ;  /* 0x0000001500157308 */ /* 0x000ea20000000800 */
[----:B-1----:R-:W-:Y:S02]  /*1ac0*/  PRMT R75, RZ, 0x7610, R16 ;  /* 0x00007610ff4b7816 */ /* 0x002fe40000000010 */
[--C-:B------:R-:W-:Y:S02]  /*1ad0*/  PRMT R78, RZ, 0x5410, R17.reuse ;  /* 0x00005410ff4e7816 */ /* 0x100fe40000000011 */
[----:B------:R-:W-:Y:S01]  /*1ae0*/  PRMT R79, RZ, 0x7610, R17 ;  /* 0x00007610ff4f7816 */ /* 0x000fe20000000011 */
[----:B------:R-:W-:-:S02]  /*1af0*/  FMUL.FTZ R17, R28, R75 ;  /* 0x0000004b1c117220 */ /* 0x000fc40000410000 */
[----:B------:R-:W-:Y:S01]  /*1b00*/  FMUL.FTZ R28, R116, -1.4426950216293334961 ;  /* 0xbfb8aa3b741c7820 */ /* 0x000fe20000410000 */
[--C-:B------:R-:W-:Y:S02]  /*1b10*/  PRMT R81, RZ, 0x5410, R18.reuse ;  /* 0x00005410ff517816 */ /* 0x100fe40000000012 */
[----:B------:R-:W-:Y:S01]  /*1b20*/  PRMT R82, RZ, 0x7610, R18 ;  /* 0x00007610ff527816 */ /* 0x000fe20000000012 */
[----:B------:R-:W1:Y:S01]  /*1b30*/  MUFU.EX2 R113, R28 ;  /* 0x0000001c00717308 */ /* 0x000e620000000800 */
[----:B--2---:R-:W-:Y:S02]  /*1b40*/  FADD.FTZ R18, R21, 1 ;  /* 0x3f80000015127421 */ /* 0x004fe40000010000 */
[----:B------:R-:W-:-:S05]  /*1b50*/  FADD.FTZ R97, R97, 1 ;  /* 0x3f80000061617421 */ /* 0x000fca0000010000 */
[----:B------:R-:W2:Y:S01]  /*1b60*/  MUFU.RCP R18, R18 ;  /* 0x0000001200127308 */ /* 0x000ea20000001000 */
[----:B------:R-:W-:Y:S02]  /*1b70*/  PRMT R73, RZ, 0x5410, R16 ;  /* 0x00005410ff497816 */ /* 0x000fe40000000010 */
[--C-:B------:R-:W-:Y:S02]  /*1b80*/  PRMT R86, RZ, 0x5410, R19.reuse ;  /* 0x00005410ff567816 */ /* 0x100fe40000000013 */
[----:B------:R-:W-:-:S03]  /*1b90*/  PRMT R89, RZ, 0x7610, R19 ;  /* 0x00007610ff597816 */ /* 0x000fc60000000013 */
[----:B------:R-:W3:Y:S01]  /*1ba0*/  MUFU.RCP R28, R97 ;  /* 0x00000061001c7308 */ /* 0x000ee20000001000 */
[----:B------:R-:W-:Y:S02]  /*1bb0*/  FMUL.FTZ R67, R67, R73 ;  /* 0x0000004943437220 */ /* 0x000fe40000410000 */
[----:B------:R-:W-:Y:S02]  /*1bc0*/  FMUL.FTZ R66, R66, R78 ;  /* 0x0000004e42427220 */ /* 0x000fe40000410000 */
[----:B------:R-:W-:Y:S02]  /*1bd0*/  FADD.FTZ R112, R112, 1 ;  /* 0x3f80000070707421 */ /* 0x000fe40000010000 */
[----:B------:R-:W-:Y:S02]  /*1be0*/  FMUL.FTZ R17, R74, R17 ;  /* 0x000000114a117220 */ /* 0x000fe40000410000 */
[----:B------:R-:W-:Y:S02]  /*1bf0*/  FMUL.FTZ R19, R68, R79 ;  /* 0x0000004f44137220 */ /* 0x000fe40000410000 */
[----:B------:R-:W-:-:S02]  /*1c00*/  FMUL.FTZ R69, R69, R86 ;  /* 0x0000005645457220 */ /* 0x000fc40000410000 */
[----:B------:R-:W-:Y:S01]  /*1c10*/  FMUL.FTZ R21, R70, R89 ;  /* 0x0000005946157220 */ /* 0x000fe20000410000 */
[----:B0-----:R-:W-:Y:S01]  /*1c20*/  PRMT R70, RZ, 0x7610, R9 ;  /* 0x00007610ff467816 */ /* 0x001fe20000000009 */
[----:B-1----:R-:W-:Y:S01]  /*1c30*/  FADD.FTZ R113, R113, 1 ;  /* 0x3f80000071717421 */ /* 0x002fe20000010000 */
[----:B------:R-:W0:Y:S01]  /*1c40*/  MUFU.RCP R65, R112 ;  /* 0x0000007000417308 */ /* 0x000e220000001000 */
[----:B------:R-:W-:Y:S01]  /*1c50*/  FMUL.FTZ R67, R72, R67 ;  /* 0x0000004348437220 */ /* 0x000fe20000410000 */
[--C-:B------:R-:W-:Y:S01]  /*1c60*/  PRMT R72, RZ, 0x5410, R10.reuse ;  /* 0x00005410ff487816 */ /* 0x100fe2000000000a */
[----:B------:R-:W-:Y:S01]  /*1c70*/  FMUL.FTZ R16, R29, R81 ;  /* 0x000000511d107220 */ /* 0x000fe20000410000 */
[----:B------:R-:W-:Y:S01]  /*1c80*/  PRMT R74, RZ, 0x7610, R10 ;  /* 0x00007610ff4a7816 */ /* 0x000fe2000000000a */
[----:B------:R-:W-:Y:S01]  /*1c90*/  FMUL.FTZ R66, R77, R66 ;  /* 0x000000424d427220 */ /* 0x000fe20000410000 */
[----:B------:R-:W-:Y:S01]  /*1ca0*/  PRMT R68, RZ, 0x7610, R8 ;  /* 0x00007610ff447816 */ /* 0x000fe20000000008 */
[----:B------:R-:W-:Y:S01]  /*1cb0*/  FMUL.FTZ R19, R80, R19 ;  /* 0x0000001350137220 */ /* 0x000fe20000410000 */
[----:B------:R-:W1:Y:S01]  /*1cc0*/  MUFU.RCP R99, R99 ;  /* 0x0000006300637308 */ /* 0x000e620000001000 */
[----:B------:R-:W-:Y:S01]  /*1cd0*/  FMUL.FTZ R69, R84, R69 ;  /* 0x0000004554457220 */ /* 0x000fe20000410000 */
[--C-:B------:R-:W-:Y:S01]  /*1ce0*/  PRMT R80, RZ, 0x7610, R11.reuse ;  /* 0x00007610ff507816 */ /* 0x100fe2000000000b */
[----:B------:R-:W-:Y:S01]  /*1cf0*/  FMUL.FTZ R17, R17, R76 ;  /* 0x0000004c11117220 */ /* 0x000fe20000410000 */
[----:B------:R-:W-:Y:S01]  /*1d00*/  PRMT R76, RZ, 0x5410, R11 ;  /* 0x00005410ff4c7816 */ /* 0x000fe2000000000b */
[----:B--2---:R-:W-:-:S03]  /*1d10*/  FADD.FTZ R10, -R18, 1 ;  /* 0x3f800000120a7421 */ /* 0x004fc60000010100 */
[----:B------:R-:W2:Y:S01]  /*1d20*/  MUFU.RCP R77, R113 ;  /* 0x00000071004d7308 */ /* 0x000ea20000001000 */
[----:B------:R-:W-:Y:S02]  /*1d30*/  FMUL.FTZ R11, R48, R70 ;  /* 0x00000046300b7220 */ /* 0x000fe40000410000 */
[----:B------:R-:W-:Y:S02]  /*1d40*/  FMUL.FTZ R16, R27, R16 ;  /* 0x000000101b107220 */ /* 0x000fe40000410000 */
[----:B------:R-:W-:Y:S01]  /*1d50*/  FMUL.FTZ R27, R69, R88 ;  /* 0x00000058451b7220 */ /* 0x000fe20000410000 */
[----:B------:R-:W-:Y:S01]  /*1d60*/  PRMT R69, RZ, 0x5410, R9 ;  /* 0x00005410ff457816 */ /* 0x000fe20000000009 */
[----:B------:R-:W-:Y:S02]  /*1d70*/  FFMA.FTZ R10, R93, R10, 1 ;  /* 0x3f8000005d0a7423 */ /* 0x000fe4000001000a */
[----:B------:R-:W-:Y:S02]  /*1d80*/  FMUL.FTZ R0, R19, R0 ;  /* 0x0000000013007220 */ /* 0x000fe40000410000 */
[----:B------:R-:W-:-:S02]  /*1d90*/  FMUL.FTZ R9, R24, R68 ;  /* 0x0000004418097220 */ /* 0x000fc40000410000 */
[----:B------:R-:W-:Y:S02]  /*1da0*/  FMUL.FTZ R93, R93, R18 ;  /* 0x000000125d5d7220 */ /* 0x000fe40000410000 */
[----:B------:R-:W-:Y:S02]  /*1db0*/  FMUL.FTZ R11, R18, R11 ;  /* 0x0000000b120b7220 */ /* 0x000fe40000410000 */
[----:B---3--:R-:W-:Y:S02]  /*1dc0*/  FADD.FTZ R18, -R28, 1 ;  /* 0x3f8000001c127421 */ /* 0x008fe40000010100 */
[----:B------:R-:W-:Y:S02]  /*1dd0*/  FMUL.FTZ R19, R46, R72 ;  /* 0x000000482e137220 */ /* 0x000fe40000410000 */
        /* <DEDUP_REMOVED lines=12> */
[----:B0-----:R-:W-:Y:S02]  /*1ea0*/  FADD.FTZ R11, -R65, 1 ;  /* 0x3f800000410b7421 */ /* 0x001fe40000010100 */
[----:B------:R-:W-:Y:S02]  /*1eb0*/  FMUL.FTZ R22, R44, R76 ;  /* 0x0000004c2c167220 */ /* 0x000fe40000410000 */
[----:B------:R-:W-:-:S02]  /*1ec0*/  FMUL.FTZ R30, R30, R82 ;  /* 0x000000521e1e7220 */ /* 0x000fc40000410000 */
[----:B------:R-:W-:Y:S02]  /*1ed0*/  FMUL.FTZ R71, R71, R69 ;  /* 0x0000004547477220 */ /* 0x000fe40000410000 */
[----:B-1----:R-:W-:Y:S02]  /*1ee0*/  FADD.FTZ R21, -R99, 1 ;  /* 0x3f80000063157421 */ /* 0x002fe40000010100 */
[----:B------:R-:W-:Y:S02]  /*1ef0*/  FMUL.FTZ R24, R47, R74 ;  /* 0x0000004a2f187220 */ /* 0x000fe40000410000 */
[----:B--2---:R-:W-:Y:S02]  /*1f00*/  FADD.FTZ R19, -R77, 1 ;  /* 0x3f8000004d137421 */ /* 0x004fe40000010100 */
[----:B------:R-:W-:Y:S02]  /*1f10*/  FMUL.FTZ R28, R41, R80 ;  /* 0x00000050291c7220 */ /* 0x000fe40000410000 */
[----:B------:R-:W-:-:S02]  /*1f20*/  FMUL.FTZ R8, R91, R8 ;  /* 0x000000085b087220 */ /* 0x000fc40000410000 */
[----:B------:R-:W-:Y:S02]  /*1f30*/  FFMA.FTZ R11, R100, R11, 1 ;  /* 0x3f800000640b7423 */ /* 0x000fe4000001000b */
[----:B------:R-:W-:Y:S02]  /*1f40*/  FMUL.FTZ R22, R65, R22 ;  /* 0x0000001641167220 */ /* 0x000fe40000410000 */
[----:B------:R-:W-:Y:S02]  /*1f50*/  FMUL.FTZ R30, R85, R30 ;  /* 0x0000001e551e7220 */ /* 0x000fe40000410000 */
[----:B------:R-:W-:Y:S02]  /*1f60*/  FMUL.FTZ R71, R94, R71 ;  /* 0x000000475e477220 */ /* 0x000fe40000410000 */
[----:B------:R-:W-:Y:S02]  /*1f70*/  FFMA.FTZ R21, R98, R21, 1 ;  /* 0x3f80000062157423 */ /* 0x000fe40000010015 */
[----:B------:R-:W-:-:S02]  /*1f80*/  FMUL.FTZ R24, R99, R24 ;  /* 0x0000001863187220 */ /* 0x000fc40000410000 */
[----:B------:R-:W-:Y:S02]  /*1f90*/  FFMA.FTZ R19, R116, R19, 1 ;  /* 0x3f80000074137423 */ /* 0x000fe40000010013 */
        /* <DEDUP_REMOVED lines=11> */
[----:B------:R-:W-:-:S02]  /*2050*/  F2FP.BF16.PACK_AB R25, R0, R25 ;  /* 0x000000190019723e */ /* 0x000fc400000010ff */
[----:B------:R-:W-:Y:S02]  /*2060*/  F2FP.BF16.PACK_AB R26, R87, R16 ;  /* 0x00000010571a723e */ /* 0x000fe400000010ff */
[----:B------:R-:W-:Y:S02]  /*2070*/  F2FP.BF16.PACK_AB R27, R20, R27 ;  /* 0x0000001b141b723e */ /* 0x000fe400000010ff */
[----:B------:R-:W-:Y:S02]  /*2080*/  F2FP.BF16.PACK_AB R29, R10, R29 ;  /* 0x0000001d0a1d723e */ /* 0x000fe400000010ff */
[----:B------:R-:W-:Y:S01]  /*2090*/  LEA R8, R4, R37, 0x1 ;  /* 0x0000002504087211 */ /* 0x000fe200078e08ff */
[----:B------:R-:W-:Y:S01]  /*20a0*/  BAR.SYNC.DEFER_BLOCKING 0x0 ;  /* 0x0000000000007b1d */ /* 0x000fe20000010000 */
[----:B------:R-:W-:Y:S02]  /*20b0*/  F2FP.BF16.PACK_AB R30, R21, R18 ;  /* 0x00000012151e723e */ /* 0x000fe400000010ff */
[----:B------:R-:W-:Y:S01]  /*20c0*/  F2FP.BF16.PACK_AB R31, R22, R11 ;  /* 0x0000000b161f723e */ /* 0x000fe200000010ff */
[----:B------:R-:W-:-:S04]  /*20d0*/  UIMAD UR7, UR13, UR36, URZ ;  /* 0x000000240d0772a4 */ /* 0x000fc8000f8e023f */
[----:B------:R-:W-:Y:S02]  /*20e0*/  UIMAD UR7, UR12, UR37, UR7 ;  /* 0x000000250c0772a4 */ /* 0x000fe4000f8e0207 */
[----:B------:R-:W-:Y:S01]  /*20f0*/  UIMAD.WIDE.U32 UR36, UR12, UR36, UR34 ;  /* 0x000000240c2472a5 */ /* 0x000fe2000f8e0022 */
[----:B------:R-:W-:Y:S04]  /*2100*/  STS.128 [R8.X16], R24 ;  /* 0x0000001808007388 */ /* 0x000fe8000000cc00 */
[----:B------:R-:W-:Y:S01]  /*2110*/  STS.128 [R8.X16+0x10], R28 ;  /* 0x0000101c08007388 */ /* 0x000fe2000000cc00 */
[----:B------:R-:W-:-:S06]  /*2120*/  NOP ;  /* 0x0000000000007918 */ /* 0x000fcc0000000000 */
[----:B------:R-:W0:Y:S04]  /*2130*/  LDS.128 R16, [R7.X16] ;  /* 0x0000000007107984 */ /* 0x000e28000000cc00 */
[----:B------:R-:W1:Y:S01]  /*2140*/  LDS.128 R20, [R7.X16+0x200] ;  /* 0x0002000007147984 */ /* 0x000e62000000cc00 */
[----:B------:R-:W-:Y:S02]  /*2150*/  UIMAD UR27, UR11, UR8, URZ ;  /* 0x000000080b1b72a4 */ /* 0x000fe4000f8e023f */
[----:B------:R-:W-:Y:S01]  /*2160*/  UIADD3 UR37, UR37, UR7, URZ ;  /* 0x0000000725257290 */ /* 0x000fe2000fffe03f */
[----:B------:R-:W-:Y:S01]  /*2170*/  PRMT R0, RZ, 0x7610, R57 ;  /* 0x00007610ff007816 */ /* 0x000fe20000000039 */
[----:B------:R-:W-:Y:S01]  /*2180*/  UIMAD UR7, UR10, UR9, UR27 ;  /* 0x000000090a0772a4 */ /* 0x000fe2000f8e021b */
[----:B------:R-:W-:Y:S01]  /*2190*/  FMUL.FTZ R112, R48, R93 ;  /* 0x0000005d30707220 */ /* 0x000fe20000410000 */
[----:B------:R-:W-:Y:S01]  /*21a0*/  UIMAD.WIDE.U32 UR8, UR10, UR8, UR36 ;  /* 0x000000080a0872a5 */ /* 0x000fe2000f8e0024 */
[----:B------:R-:W-:Y:S01]  /*21b0*/  PRMT R9, RZ, 0x5410, R58 ;  /* 0x00005410ff097816 */ /* 0x000fe2000000003a */
[----:B------:R-:W-:Y:S01]  /*21c0*/  FMUL.FTZ R113, R46, R95 ;  /* 0x0000005f2e717220 */ /* 0x000fe20000410000 */
[----:B------:R-:W-:Y:S01]  /*21d0*/  ULDC.64 UR36, c[0x0][0x338] ;  /* 0x0000ce0000247ab9 */ /* 0x000fe20000000a00 */
[----:B------:R-:W-:Y:S01]  /*21e0*/  FFMA.FTZ R0, R112, R0, R115 ;  /* 0x0000000070007223 */ /* 0x000fe20000010073 */
[----:B------:R-:W-:Y:S01]  /*21f0*/  UIADD3 UR7, UR9, UR7, URZ ;  /* 0x0000000709077290 */ /* 0x000fe2000fffe03f */
[----:B------:R-:W-:Y:S01]  /*2200*/  FMUL.FTZ R98, R98, R99 ;  /* 0x0000006362627220 */ /* 0x000fe20000410000 */
[----:B------:R-:W-:Y:S01]  /*2210*/  ULEA UR36, UP0, UR8, UR36, 0x1 ;  /* 0x0000002408247291 */ /* 0x000fe2000f80083f */
[----:B------:R-:W-:Y:S01]  /*2220*/  FFMA.FTZ R11, R113, R9, R0 ;  /* 0x00000009710b7223 */ /* 0x000fe20000010000 */
[----:B------:R-:W-:Y:S01]  /*2230*/  PRMT R0, RZ, 0x7610, R58 ;  /* 0x00007610ff007816 */ /* 0x000fe2000000003a */
[----:B------:R-:W-:Y:S01]  /*2240*/  FMUL.FTZ R114, R47, R98 ;  /* 0x000000622f727220 */ /* 0x000fe20000410000 */
[----:B------:R-:W-:-:S02]  /*2250*/  ULEA.HI.X UR37, UR8, UR37, UR7, 0x1, UP0 ;  /* 0x0000002508257291 */ /* 0x000fc400080f0c07 */
[----:B------:R-:W-:Y:S01]  /*2260*/  MOV R10, UR36 ;  /* 0x00000024000a7c02 */ /* 0x000fe20008000f00 */
[----:B------:R-:W-:-:S03]  /*2270*/  FFMA.FTZ R0, R114, R0, R11 ;  /* 0x0000000072007223 */ /* 0x000fc6000001000b */
[----:B------:R-:W-:-:S05]  /*2280*/  MOV R11, UR37 ;  /* 0x00000025000b7c02 */ /* 0x000fca0008000f00 */
[----:B------:R-:W-:Y:S01]  /*2290*/  IMAD.WIDE R10, R6, 0x10, R10 ;  /* 0x00000010060a7825 */ /* 0x000fe200078e020a */
[----:B------:R-:W-:-:S04]  /*22a0*/  ISETP.NE.U32.AND P0, PT, RZ, c[0x0][0x270], PT ;  /* 0x00009c00ff007a0c */ /* 0x000fc80003f05070 */
[----:B0-----:R0:W-:Y:S04]  /*22b0*/  STG.E.128 [R10.64], R16 ;  /* 0x000000100a007986 */ /* 0x0011e8000c101d1c */
[----:B-1----:R0:W-:Y:S01]  /*22c0*/  STG.E.128 [R10.64+0x200], R20 ;  /* 0x000200140a007986 */ /* 0x0021e2000c101d1c */
[----:B------:R-:W-:Y:S01]  /*22d0*/  ISETP.NE.AND.EX P0, PT, RZ, c[0x0][0x274], PT, P0 ;  /* 0x00009d00ff007a0c */ /* 0x000fe20003f05300 */
[----:B------:R-:W-:Y:S01]  /*22e0*/  FMUL.FTZ R9, R100, R65 ;  /* 0x0000004164097220 */ /* 0x000fe20000410000 */
[----:B------:R-:W-:Y:S01]  /*22f0*/  PRMT R24, RZ, 0x5410, R59 ;  /* 0x00005410ff187816 */ /* 0x000fe2000000003b */
[----:B------:R-:W-:Y:S02]  /*2300*/  FMUL.FTZ R116, R116, R77 ;  /* 0x0000004d74747220 */ /* 0x000fe40000410000 */
[----:B------:R-:W-:Y:S01]  /*2310*/  FMUL.FTZ R115, R44, R9 ;  /* 0x000000092c737220 */ /* 0x000fe20000410000 */
[----:B------:R-:W-:-:S02]  /*2320*/  PRMT R37, RZ, 0x5410, R12 ;  /* 0x00005410ff257816 */ /* 0x000fc4000000000c */
[----:B------:R-:W-:Y:S01]  /*2330*/  PRMT R44, RZ, 0x7610, R12 ;  /* 0x00007610ff2c7816 */ /* 0x000fe2000000000c */
[----:B------:R-:W-:Y:S01]  /*2340*/  FFMA.FTZ R0, R115, R24, R0 ;  /* 0x0000001873007223 */ /* 0x000fe20000010000 */
[----:B------:R-:W-:Y:S01]  /*2350*/  PRMT R12, RZ, 0x7610, R59 ;  /* 0x00007610ff0c7816 */ /* 0x000fe2000000003b */
[----:B------:R-:W-:Y:S01]  /*2360*/  FMUL.FTZ R71, R41, R116 ;  /* 0x0000007429477220 */ /* 0x000fe20000410000 */
[--C-:B------:R-:W-:Y:S02]  /*2370*/  PRMT R36, RZ, 0x5410, R32.reuse ;  /* 0x00005410ff247816 */ /* 0x100fe40000000020 */
[----:B------:R-:W-:Y:S02]  /*2380*/  PRMT R38, RZ, 0x7610, R32 ;  /* 0x00007610ff267816 */ /* 0x000fe40000000020 */
[--C-:B------:R-:W-:Y:S02]  /*2390*/  PRMT R39, RZ, 0x5410, R33.reuse ;  /* 0x00005410ff277816 */ /* 0x100fe40000000021 */
[----:B------:R-:W-:Y:S01]  /*23a0*/  PRMT R40, RZ, 0x7610, R33 ;  /* 0x00007610ff287816 */ /* 0x000fe20000000021 */
[----:B------:R-:W-:Y:S01]  /*23b0*/  FFMA.FTZ R0, R71, R12, R0 ;  /* 0x0000000c47007223 */ /* 0x000fe20000010000 */
[----:B------:R-:W-:-:S02]  /*23c0*/  PRMT R32, RZ, 0x5410, R34 ;  /* 0x00005410ff207816 */ /* 0x000fc40000000022 */
[--C-:B------:R-:W-:Y:S02]  /*23d0*/  PRMT R33, RZ, 0x5410, R35.reuse ;  /* 0x00005410ff217816 */ /* 0x100fe40000000023 */
[----:B------:R-:W-:Y:S02]  /*23e0*/  PRMT R34, RZ, 0x7610, R34 ;  /* 0x00007610ff227816 */ /* 0x000fe40000000022 */
[----:B------:R-:W-:Y:S02]  /*23f0*/  PRMT R35, RZ, 0x7610, R35 ;  /* 0x00007610ff237816 */ /* 0x000fe40000000023 */
[--C-:B------:R-:W-:Y:S02]  /*2400*/  PRMT R46, RZ, 0x5410, R13.reuse ;  /* 0x00005410ff2e7816 */ /* 0x100fe4000000000d */
[----:B------:R-:W-:Y:S02]  /*2410*/  PRMT R47, RZ, 0x7610, R13 ;  /* 0x00007610ff2f7816 */ /* 0x000fe4000000000d */
[----:B------:R-:W-:-:S02]  /*2420*/  PRMT R48, RZ, 0x5410, R14 ;  /* 0x00005410ff307816 */ /* 0x000fc4000000000e */
[----:B------:R-:W-:Y:S02]  /*2430*/  PRMT R65, RZ, 0x7610, R14 ;  /* 0x00007610ff417816 */ /* 0x000fe4000000000e */
[--C-:B------:R-:W-:Y:S02]  /*2440*/  PRMT R41, RZ, 0x5410, R15.reuse ;  /* 0x00005410ff297816 */ /* 0x100fe4000000000f */
[----:B------:R-:W-:Y:S01]  /*2450*/  PRMT R66, RZ, 0x7610, R15 ;  /* 0x00007610ff427816 */ /* 0x000fe2000000000f */
        /* <DEDUP_REMOVED lines=49> */
.L_x_7668:
[----:B0-----:R-:W-:Y:S01]  /*2770*/  FADD.FTZ R29, R32, UR5 ;  /* 0x00000005201d7e21 */ /* 0x001fe20008010000 */
[----:B------:R-:W-:Y:S01]  /*2780*/  BAR.SYNC.DEFER_BLOCKING 0x0 ;  /* 0x0000000000007b1d */ /* 0x000fe20000010000 */
[----:B------:R-:W-:Y:S01]  /*2790*/  FADD.FTZ R31, R33, UR5 ;  /* 0x00000005211f7e21 */ /* 0x000fe20008010000 */
[----:B------:R-:W-:Y:S01]  /*27a0*/  HFMA2.MMA R9, -RZ, RZ, 0, 0 ;  /* 0x00000000ff097435 */ /* 0x000fe200000001ff */
        /* <DEDUP_REMOVED lines=15> */
[----:B------:R-:W-:Y:S01]  /*28a0*/  MOV R24, RZ ;  /* 0x000000ff00187202 */ /* 0x000fe20000000f00 */
[----:B------:R-:W-:-:S02]  /*28b0*/  FADD.FTZ R35, R46, UR5 ;  /* 0x000000052e237e21 */ /* 0x000fc40008010000 */
[----:B------:R-:W-:Y:S02]  /*28c0*/  FADD.FTZ R36, R47, UR5 ;  /* 0x000000052f247e21 */ /* 0x000fe40008010000 */
[----:B------:R-:W-:Y:S02]  /*28d0*/  FADD.FTZ R37, R48, UR5 ;  /* 0x0000000530257e21 */ /* 0x000fe40008010000 */
[----:B------:R-:W-:Y:S02]  /*28e0*/  FADD.FTZ R39, R41, UR5 ;  /* 0x0000000529277e21 */ /* 0x000fe40008010000 */
[----:B------:R-:W-:Y:S02]  /*28f0*/  FADD.FTZ R38, R65, UR5 ;  /* 0x0000000541267e21 */ /* 0x000fe40008010000 */
[----:B------:R-:W-:Y:S02]  /*2900*/  FADD.FTZ R40, R66, UR5 ;  /* 0x0000000542287e21 */ /* 0x000fe40008010000 */
        /* <DEDUP_REMOVED lines=37> */
.L_x_7770:
        /* <DEDUP_REMOVED lines=48> */
[----:B--2---:R-:W-:Y:S04]  /*2e60*/  STS.128 [R145.X16], R64 ;  /* 0x0000004091007388 */ /* 0x004fe8000000cc00 */
[----:B---3--:R-:W-:Y:S04]  /*2e70*/  STS.128 [R145.X16+0x200], R68 ;  /* 0x0002004491007388 */ /* 0x008fe8000000cc00 */
[----:B----4-:R-:W-:Y:S04]  /*2e80*/  STS.128 [R145.X16+0x400], R72 ;  /* 0x0004004891007388 */ /* 0x010fe8000000cc00 */
[----:B------:R0:W-:Y:S01]  /*2e90*/  STS.128 [R145.X16+0x600], R76 ;  /* 0x0006004c91007388 */ /* 0x0001e2000000cc00 */
[----:B------:R-:W-:-:S06]  /*2ea0*/  NOP ;  /* 0x0000000000007918 */ /* 0x000fcc0000000000 */
[----:B------:R1:W2:Y:S04]  /*2eb0*/  LDG.E.128 R84, [R82.64] ;  /* 0x0000001c52547981 */ /* 0x0002a8000c1e1d00 */
[----:B------:R1:W3:Y:S04]  /*2ec0*/  LDG.E.128 R88, [R82.64+0x200] ;  /* 0x0002001c52587981 */ /* 0x0002e8000c1e1d00 */
[----:B------:R1:W4:Y:S04]  /*2ed0*/  LDG.E.128 R92, [R82.64+0x400] ;  /* 0x0004001c525c7981 */ /* 0x000328000c1e1d00 */
[----:B------:R1:W2:Y:S01]  /*2ee0*/  LDG.E.128 R96, [R82.64+0x600] ;  /* 0x0006001c52607981 */ /* 0x0002a2000c1e1d00 */
[C---:B------:R-:W-:Y:S01]  /*2ef0*/  LOP3.LUT P0, RZ, R3.reuse, 0x1f, RZ, 0xc0, !PT ;  /* 0x0000001f03ff7812 */ /* 0x040fe2000780c0ff */
[----:B------:R-:W-:Y:S01]  /*2f00*/  UIADD3 UR36, UR26, -0x1, URZ ;  /* 0xffffffff1a247890 */ /* 0x000fe2000fffe03f */
[----:B0-----:R-:W-:Y:S01]  /*2f10*/  MOV R76, UR26 ;  /* 0x0000001a004c7c02 */ /* 0x001fe20008000f00 */
[----:B------:R-:W-:Y:S01]  /*2f20*/  IMAD R152, R4, 0x3, R145 ;  /* 0x0000000304987824 */ /* 0x000fe200078e0291 */
[----:B------:R-:W-:Y:S01]  /*2f30*/  MOV R137, c[0x0][0x16c] ;  /* 0x00005b0000897a02 */ /* 0x000fe20000000f00 */
[----:B------:R-:W-:Y:S01]  /*2f40*/  ULEA.HI UR37, UR36, UR36, URZ, 0x1 ;  /* 0x0000002424257291 */ /* 0x000fe2000f8f083f */
[----:B------:R-:W-:-:S02]  /*2f50*/  ISETP.NE.AND P1, PT, R3, RZ, PT ;  /* 0x000000ff0300720c */ /* 0x000fc40003f25270 */
[----:B------:R-:W-:Y:S01]  /*2f60*/  IADD3 R154, R3, 0x200, RZ ;  /* 0x00000200039a7810 */ /* 0x000fe20007ffe0ff */
[----:B------:R-:W-:Y:S01]  /*2f70*/  ULOP3.LUT UR37, UR37, 0xfffffe, URZ, 0xc0, !UPT ;  /* 0x00fffffe25257892 */ /* 0x000fe2000f8ec03f */
[----:B-1----:R-:W-:-:S03]  /*2f80*/  HFMA2.MMA R83, -RZ, RZ, 0, 1.52587890625e-05 ;  /* 0x00000100ff537435 */ /* 0x002fc600000001ff */
[----:B------:R-:W-:Y:S01]  /*2f90*/  UIADD3 UR37, UR36, -UR37, URZ ;  /* 0x8000002524257290 */ /* 0x000fe2000fffe03f */
[----:B------:R-:W0:Y:S05]  /*2fa0*/  R2UR UR47, R81 ;  /* 0x00000000512f73c2 */ /* 0x000e2a00000e0000 */
[----:B------:R-:W-:-:S05]  /*2fb0*/  MOV R78, UR37 ;  /* 0x00000025004e7c02 */ /* 0x000fca0008000f00 */
[----:B------:R-:W-:Y:S01]  /*2fc0*/  @!P1 IMAD R154, R78, R83, UR7 ;  /* 0x000000074e9a9e24 */ /* 0x000fe2000f8e0253 */
[----:B------:R-:W1:Y:S04]  /*2fd0*/  R2UR UR46, R80 ;  /* 0x00000000502e73c2 */ /* 0x000e6800000e0000 */
[----:B------:R-:W-:Y:S01]  /*2fe0*/  SHF.L.U32 R164, R154, 0x3, RZ ;  /* 0x000000039aa47819 */ /* 0x000fe200000006ff */
[----:B0-----:R-:W-:Y:S02]  /*2ff0*/  FMUL.FTZ R64, R26, UR47 ;  /* 0x0000002f1a407c20 */ /* 0x001fe40008410000 */
[----:B------:R-:W-:Y:S02]  /*3000*/  FMUL.FTZ R117, R25, UR47 ;  /* 0x0000002f19757c20 */ /* 0x000fe40008410000 */
[----:B------:R-:W-:-:S02]  /*3010*/  FMUL.RZ R66, R64, 0.15915493667125701904 ;  /* 0x3e22f98340427820 */ /* 0x000fc4000040c000 */
[----:B------:R-:W-:Y:S02]  /*3020*/  FMUL.FTZ R64, R27, UR47 ;  /* 0x0000002f1b407c20 */ /* 0x000fe40008410000 */
[----:B------:R-:W-:Y:S01]  /*3030*/  MUFU.SIN R133, R66 ;  /* 0x0000004200857308 */ /* 0x000fe20000000400 */
[----:B------:R-:W-:Y:S01]  /*3040*/  FMUL.RZ R117, R117, 0.15915493667125701904 ;  /* 0x3e22f98375757820 */ /* 0x000fe2000040c000 */
[----:B-1----:R-:W-:Y:S01]  /*3050*/  MOV R153, UR46 ;  /* 0x0000002e00997c02 */ /* 0x002fe20008000f00 */
[----:B------:R-:W-:Y:S02]  /*3060*/  FMUL.RZ R68, R64, 0.15915493667125701904 ;  /* 0x3e22f98340447820 */ /* 0x000fe4000040c000 */
[----:B------:R-:W-:Y:S02]  /*3070*/  FMUL.FTZ R64, R28, UR47 ;  /* 0x0000002f1c407c20 */ /* 0x000fe40008410000 */
[----:B------:R-:W-:Y:S01]  /*3080*/  FMUL.FTZ R153, R153, 1.4426950216293334961 ;  /* 0x3fb8aa3b99997820 */ /* 0x000fe20000410000 */
[----:B------:R0:W-:Y:S01]  /*3090*/  MUFU.COS R67, R66 ;  /* 0x0000004200437308 */ /* 0x0001e20000000000 */
[----:B------:R-:W-:-:S02]  /*30a0*/  FMUL.RZ R70, R64, 0.15915493667125701904 ;  /* 0x3e22f98340467820 */ /* 0x000fc4000040c000 */
[----:B------:R-:W-:Y:S02]  /*30b0*/  FMUL.FTZ R64, R29, UR47 ;  /* 0x0000002f1d407c20 */ /* 0x000fe40008410000 */
[----:B------:R-:W-:Y:S02]  /*30c0*/  FMUL.FTZ R151, R40, UR47 ;  /* 0x0000002f28977c20 */ /* 0x000fe40008410000 */
[----:B------:R-:W-:Y:S01]  /*30d0*/  FMUL.RZ R72, R64, 0.15915493667125701904 ;  /* 0x3e22f98340487820 */ /* 0x000fe2000040c000 */
[----:B------:R-:W-:Y:S01]  /*30e0*/  MUFU.SIN R131, R68 ;  /* 0x0000004400837308 */ /* 0x000fe20000000400 */
[----:B------:R-:W-:Y:S02]  /*30f0*/  FMUL.FTZ R64, R30, UR47 ;  /* 0x0000002f1e407c20 */ /* 0x000fe40008410000 */
[----:B------:R-:W-:Y:S02]  /*3100*/  FMUL.RZ R151, R151, 0.15915493667125701904 ;  /* 0x3e22f98397977820 */ /* 0x000fe4000040c000 */
[----:B0-----:R-:W-:-:S02]  /*3110*/  FMUL.RZ R66, R64, 0.15915493667125701904 ;  /* 0x3e22f98340427820 */ /* 0x001fc4000040c000 */
[----:B------:R-:W-:Y:S01]  /*3120*/  FMUL.FTZ R64, R31, UR47 ;  /* 0x0000002f1f407c20 */ /* 0x000fe20008410000 */
[----:B------:R0:W-:Y:S01]  /*3130*/  MUFU.COS R69, R68 ;  /* 0x0000004400457308 */ /* 0x0001e20000000000 */
[-C--:B------:R-:W-:Y:S02]  /*3140*/  FMUL.FTZ R158, R37, R153.reuse ;  /* 0x00000099259e7220 */ /* 0x080fe40000410000 */
[----:B------:R-:W-:-:S05]  /*3150*/  FMUL.FTZ R159, R38, R153 ;  /* 0x00000099269f7220 */ /* 0x000fca0000410000 */
        /* <DEDUP_REMOVED lines=34> */
[----:B------:R-:W-:Y:S01]  /*3380*/  MUFU.SIN R140, R66 ;  /* 0x00000042008c7308 */ /* 0x000fe20000000400 */
[----:B------:R-:W-:-:S07]  /*3390*/  FMUL.FTZ R64, R25, R153 ;  /* 0x0000009919407220 */ /* 0x000fce0000410000 */
[----:B------:R0:W-:Y:S08]  /*33a0*/  MUFU.COS R141, R66 ;  /* 0x00000042008d7308 */ /* 0x0001f00000000000 */
[----:B------:R1:W-:Y:S01]  /*33b0*/  MUFU.COS R147, R68 ;  /* 0x0000004400937308 */ /* 0x0003e20000000000 */
[----:B0-----:R-:W-:-:S07]  /*33c0*/  FMUL.FTZ R66, R26, R153 ;  /* 0x000000991a427220 */ /* 0x001fce0000410000 */
[----:B------:R-:W0:Y:S01]  /*33d0*/  MUFU.EX2 R64, R64 ;  /* 0x0000004000407308 */ /* 0x000e220000000800 */
[----:B-1----:R-:W-:-:S07]  /*33e0*/  FMUL.FTZ R68, R27, R153 ;  /* 0x000000991b447220 */ /* 0x002fce0000410000 */
[----:B------:R-:W1:Y:S08]  /*33f0*/  MUFU.EX2 R66, R66 ;  /* 0x0000004200427308 */ /* 0x000e700000000800 */
[----:B------:R-:W-:Y:S01]  /*3400*/  MUFU.SIN R142, R72 ;  /* 0x00000048008e7308 */ /* 0x000fe20000000400 */
[C---:B0-----:R-:W-:Y:S02]  /*3410*/  FMUL.FTZ R128, R64.reuse, R65 ;  /* 0x0000004140807220 */ /* 0x041fe40000410000 */
[----:B------:R-:W-:-:S02]  /*3420*/  FMUL.FTZ R129, R64, R129 ;  /* 0x0000008140817220 */ /* 0x000fc40000410000 */
[----:B------:R-:W-:-:S03]  /*3430*/  FMUL.FTZ R64, R33, R153 ;  /* 0x0000009921407220 */ /* 0x000fc60000410000 */
[----:B------:R0:W-:Y:S01]  /*3440*/  MUFU.COS R143, R72 ;  /* 0x00000048008f7308 */ /* 0x0001e20000000000 */
[C---:B-1----:R-:W-:Y:S02]  /*3450*/  FMUL.FTZ R133, R66.reuse, R133 ;  /* 0x0000008542857220 */ /* 0x042fe40000410000 */
[----:B------:R-:W-:Y:S02]  /*3460*/  FMUL.FTZ R134, R66, R67 ;  /* 0x0000004342867220 */ /* 0x000fe40000410000 */
[-C--:B------:R-:W-:Y:S02]  /*3470*/  FMUL.FTZ R67, R128, R133.reuse ;  /* 0x0000008580437220 */ /* 0x080fe40000410000 */
[----:B------:R-:W-:Y:S01]  /*3480*/  FMUL.FTZ R65, R129, R133 ;  /* 0x0000008581417220 */ /* 0x000fe20000410000 */
[----:B------:R-:W-:Y:S01]  /*3490*/  MUFU.SIN R144, R70 ;  /* 0x0000004600907308 */ /* 0x000fe20000000400 */
[----:B0-----:R-:W-:Y:S01]  /*34a0*/  MOV R72, UR26 ;  /* 0x0000001a00487c02 */ /* 0x001fe20008000f00 */
[----:B------:R-:W-:-:S03]  /*34b0*/  FMUL.FTZ R66, R32, R153 ;  /* 0x0000009920427220 */ /* 0x000fc60000410000 */
[----:B------:R-:W-:Y:S01]  /*34c0*/  ISETP.LT.OR P0, PT, R72, 0x2, P0 ;  /* 0x000000024800780c */ /* 0x000fe20000701670 */
[-C--:B------:R-:W-:Y:S02]  /*34d0*/  FMUL.FTZ R72, R29, R153.reuse ;  /* 0x000000991d487220 */ /* 0x080fe40000410000 */
[----:B------:R0:W-:Y:S08]  /*34e0*/  MUFU.COS R150, R70 ;  /* 0x0000004600967308 */ /* 0x0001f00000000000 */
[----:B------:R-:W1:Y:S01]  /*34f0*/  MUFU.EX2 R68, R68 ;  /* 0x0000004400447308 */ /* 0x000e620000000800 */
[----:B0-----:R-:W-:Y:S01]  /*3500*/  FMUL.FTZ R70, R28, R153 ;  /* 0x000000991c467220 */ /* 0x001fe20000410000 */
[----:B------:R-:W-:-:S05]  /*3510*/  @!P0 IADD3 R76, R76, -0x2, RZ ;  /* 0xfffffffe4c4c8810 */ /* 0x000fca0007ffe0ff */
[----:B------:R-:W-:Y:S01]  /*3520*/  @!P0 IMAD R136, R76, R137, UR7 ;  /* 0x000000074c888e24 */ /* 0x000fe2000f8e0289 */
[----:B------:R-:W0:Y:S01]  /*3530*/  MUFU.EX2 R70, R70 ;  /* 0x0000004600467308 */ /* 0x000e220000000800 */
[----:B------:R-:W-:Y:S01]  /*3540*/  FMUL.FTZ R76, R31, R153 ;  /* 0x000000991f4c7220 */ /* 0x000fe20000410000 */
[----:B------:R-:W-:Y:S01]  /*3550*/  HFMA2.MMA R137, -RZ, RZ, 0, 9.5367431640625e-07 ;  /* 0x00000010ff897435 */ /* 0x000fe200000001ff */
[----:B-1----:R-:W-:-:S05]  /*3560*/  FMUL.FTZ R132, R68, R69 ;  /* 0x0000004544847220 */ /* 0x002fca0000410000 */
[----:B------:R-:W1:Y:S01]  /*3570*/  MUFU.EX2 R72, R72 ;  /* 0x0000004800487308 */ /* 0x000e620000000800 */
[----:B------:R-:W-:Y:S02]  /*3580*/  FMUL.FTZ R131, R68, R131 ;  /* 0x0000008344837220 */ /* 0x000fe40000410000 */
[-C--:B------:R-:W-:Y:S02]  /*3590*/  FFMA.FTZ R68, R129, R134.reuse, R67 ;  /* 0x0000008681447223 */ /* 0x080fe40000010043 */
[----:B------:R-:W-:Y:S02]  /*35a0*/  FFMA.FTZ R67, R128, R134, -R65 ;  /* 0x0000008680437223 */ /* 0x000fe40000010841 */
[----:B0-----:R-:W-:Y:S01]  /*35b0*/  FMUL.FTZ R130, R70, R71 ;  /* 0x0000004746827220 */ /* 0x001fe20000410000 */
[----:B------:R-:W-:Y:S01]  /*35c0*/  MUFU.SIN R138, R74 ;  /* 0x0000004a008a7308 */ /* 0x000fe20000000400 */
[C---:B------:R-:W-:Y:S02]  /*35d0*/  FMUL.FTZ R69, R131.reuse, R68 ;  /* 0x0000004483457220 */ /* 0x040fe40000410000 */
[----:B------:R-:W-:-:S02]  /*35e0*/  FMUL.FTZ R71, R131, R67 ;  /* 0x0000004383477220 */ /* 0x000fc40000410000 */
[----:B------:R-:W-:Y:S02]  /*35f0*/  FMUL.FTZ R127, R70, R127 ;  /* 0x0000007f467f7220 */ /* 0x000fe40000410000 */
[C---:B------:R-:W-:Y:S01]  /*3600*/  FFMA.FTZ R69, R132.reuse, R67, -R69 ;  /* 0x0000004384457223 */ /* 0x040fe20000010845 */
[----:B------:R0:W-:Y:S01]  /*3610*/  MUFU.COS R139, R74 ;  /* 0x0000004a008b7308 */ /* 0x0001e20000000000 */
[----:B------:R-:W-:Y:S02]  /*3620*/  FFMA.FTZ R71, R132, R68, R71 ;  /* 0x0000004484477223 */ /* 0x000fe40000010047 */
[C---:B------:R-:W-:Y:S02]  /*3630*/  FMUL.FTZ R68, R127.reuse, R69 ;  /* 0x000000457f447220 */ /* 0x040fe40000410000 */
[----:B------:R-:W-:Y:S02]  /*3640*/  FMUL.FTZ R67, R127, R71 ;  /* 0x000000477f437220 */ /* 0x000fe40000410000 */
[----:B-1----:R-:W-:Y:S01]  /*3650*/  FMUL.FTZ R125, R72, R125 ;  /* 0x0000007d487d7220 */ /* 0x002fe20000410000 */
[----:B------:R-:W1:Y:S01]  /*3660*/  MUFU.EX2 R76, R76 ;  /* 0x0000004c004c7308 */ /* 0x000e620000000800 */
[----:B0-----:R-:W-:-:S02]  /*3670*/  FMUL.FTZ R74, R30, R153 ;  /* 0x000000991e4a7220 */ /* 0x001fc40000410000 */
[----:B------:R-:W-:Y:S02]  /*3680*/  FMUL.FTZ R65, R34, R153 ;  /* 0x0000009922417220 */ /* 0x000fe40000410000 */
[C---:B------:R-:W-:Y:S02]  /*3690*/  FFMA.FTZ R68, R130.reuse, R71, R68 ;  /* 0x0000004782447223 */ /* 0x040fe40000010044 */
[----:B------:R-:W-:Y:S01]  /*36a0*/  FFMA.FTZ R67, R130, R69, -R67 ;  /* 0x0000004582437223 */ /* 0x000fe20000010843 */
[----:B------:R-:W0:Y:S01]  /*36b0*/  MUFU.EX2 R74, R74 ;  /* 0x0000004a004a7308 */ /* 0x000e220000000800 */
[----:B------:R-:W-:Y:S02]  /*36c0*/  FMUL.FTZ R69, R125, R68 ;  /* 0x000000447d457220 */ /* 0x000fe40000410000 */
[----:B------:R-:W-:Y:S02]  /*36d0*/  FMUL.FTZ R126, R72, R73 ;  /* 0x00000049487e7220 */ /* 0x000fe40000410000 */
[----:B------:R-:W-:-:S03]  /*36e0*/  @!P0 IMAD.WIDE R136, R136, R137, UR40 ;  /* 0x0000002888888e25 */ /* 0x000fc6000f8e0289 */
[----:B------:R-:W2:Y:S01]  /*36f0*/  MUFU.EX2 R66, R66 ;  /* 0x0000004200427308 */ /* 0x000ea20000000800 */
[C---:B-1----:R-:W-:Y:S02]  /*3700*/  FMUL.FTZ R122, R76.reuse, R77 ;  /* 0x0000004d4c7a7220 */ /* 0x042fe40000410000 */
[----:B------:R-:W-:Y:S02]  /*3710*/  FMUL.FTZ R121, R76, R121 ;  /* 0x000000794c797220 */ /* 0x000fe40000410000 */
[----:B------:R-:W-:-:S03]  /*3720*/  FFMA.FTZ R161, R126, R67, -R69 ;  /* 0x000000437ea17223 */ /* 0x000fc60000010845 */
[----:B------:R-:W1:Y:S01]  /*3730*/  MUFU.EX2 R64, R64 ;  /* 0x0000004000407308 */ /* 0x000e620000000800 */
[C---:B0-----:R-:W-:Y:S02]  /*3740*/  FMUL.FTZ R124, R74.reuse, R75 ;  /* 0x0000004b4a7c7220 */ /* 0x041fe40000410000 */
[----:B------:R-:W-:Y:S02]  /*3750*/  FMUL.FTZ R123, R74, R123 ;  /* 0x0000007b4a7b7220 */ /* 0x000fe40000410000 */
[----:B------:R-:W0:Y:S03]  /*3760*/  LDS.128 R72, [R152.X16+0x10] ;  /* 0x0000100098487984 */ /* 0x000e26000000cc00 */
[----:B------:R3:W-:Y:S01]  /*3770*/  MUFU.EX2 R155, R65 ;  /* 0x00000041009b7308 */ /* 0x0007e20000000800 */
[C---:B--2---:R-:W-:Y:S02]  /*3780*/  FMUL.FTZ R120, R66.reuse, R79 ;  /* 0x0000004f42787220 */ /* 0x044fe40000410000 */
[----:B------:R-:W2:Y:S01]  /*3790*/  LDS.128 R76, [R152.X16+0x20] ;  /* 0x00002000984c7984 */ /* 0x000ea2000000cc00 */
[----:B------:R-:W-:-:S02]  /*37a0*/  FMUL.FTZ R119, R66, R119 ;  /* 0x0000007742777220 */ /* 0x000fc40000410000 */
[----:B------:R-:W-:Y:S02]  /*37b0*/  FMUL.FTZ R66, R35, R153 ;  /* 0x0000009923427220 */ /* 0x000fe40000410000 */
[----:B-1----:R-:W-:Y:S01]  /*37c0*/  FMUL.FTZ R118, R64, R81 ;  /* 0x0000005140767220 */ /* 0x002fe20000410000 */
[----:B------:R-:W-:Y:S01]  /*37d0*/  MUFU.COS R135, R151 ;  /* 0x0000009700877308 */ /* 0x000fe20000000000 */
[----:B---3--:R-:W-:Y:S01]  /*37e0*/  FMUL.FTZ R65, R125, R67 ;  /* 0x000000437d417220 */ /* 0x008fe20000410000 */
[----:B------:R-:W1:Y:S01]  /*37f0*/  LDS.128 R80, [R152.X16+0x30] ;  /* 0x0000300098507984 */ /* 0x000e62000000cc00 */
[----:B------:R-:W-:Y:S02]  /*3800*/  FMUL.FTZ R67, R36, R153 ;  /* 0x0000009924437220 */ /* 0x000fe40000410000 */
[----:B------:R-:W-:Y:S01]  /*3810*/  FFMA.FTZ R162, R126, R68, R65 ;  /* 0x000000447ea27223 */ /* 0x000fe20000010041 */
[----:B------:R-:W-:Y:S01]  /*3820*/  MOV R65, RZ ;  /* 0x000000ff00417202 */ /* 0x000fe20000000f00 */
[----:B------:R-:W3:Y:S01]  /*3830*/  LDS.128 R68, [R152.X16] ;  /* 0x0000000098447984 */ /* 0x000ee2000000cc00 */
[----:B------:R-:W-:Y:S01]  /*3840*/  FMUL.FTZ R117, R64, R117 ;  /* 0x0000007540757220 */ /* 0x000fe20000410000 */
[----:B------:R-:W-:Y:S01]  /*3850*/  HFMA2.MMA R64, -RZ, RZ, 1.875, 0 ;  /* 0x3f800000ff407435 */ /* 0x000fe200000001ff */
[----:B------:R-:W0:Y:S01]  /*3860*/  MUFU.EX2 R157, R67 ;  /* 0x00000043009d7308 */ /* 0x000e220000000800 */
[----:B------:R-:W-:Y:S04]  /*3870*/  STS.128 [R145.X16+0x1080], R84 ;  /* 0x0010805491007388 */ /* 0x000fe8000000cc00 */
[----:B------:R-:W-:Y:S01]  /*3880*/  STS.128 [R145.X16+0x1280], R88 ;  /* 0x0012805891007388 */ /* 0x000fe2000000cc00 */
[----:B------:R-:W-:-:S02]  /*3890*/  FMUL.FTZ R163, R123, R161 ;  /* 0x000000a17ba37220 */ /* 0x000fc40000410000 */
[----:B------:R0:W1:Y:S01]  /*38a0*/  MUFU.EX2 R156, R66 ;  /* 0x00000042009c7308 */ /* 0x0000620000000800 */
[----:B----4-:R-:W-:Y:S04]  /*38b0*/  STS.128 [R145.X16+0x1480], R92 ;  /* 0x0014805c91007388 */ /* 0x010fe8000000cc00 */
[----:B------:R4:W-:Y:S01]  /*38c0*/  STS.128 [R145.X16+0x1680], R96 ;  /* 0x0016806091007388 */ /* 0x0009e2000000cc00 */
[----:B------:R-:W-:-:S06]  /*38d0*/  NOP ;  /* 0x0000000000007918 */ /* 0x000fcc0000000000 */
[----:B------:R-:W1:Y:S01]  /*38e0*/  LDS.128 R84, [R152.X16+0x1080] ;  /* 0x0010800098547984 */ /* 0x000e62000000cc00 */
[----:B0-----:R-:W-:Y:S01]  /*38f0*/  CS2R R66, SRZ ;  /* 0x0000000000427805 */ /* 0x001fe2000001ff00 */
[----:B------:R-:W0:Y:S02]  /*3900*/  MUFU.EX2 R158, R158 ;  /* 0x0000009e009e7308 */ /* 0x000e240000000800 */
[----:B------:R-:W0:Y:S04]  /*3910*/  LDS.128 R88, [R152.X16+0x1090] ;  /* 0x0010900098587984 */ /* 0x000e28000000cc00 */
[----:B------:R-:W0:Y:S01]  /*3920*/  LDS.128 R92, [R152.X16+0x10a0] ;  /* 0x0010a000985c7984 */ /* 0x000e22000000cc00 */
[----:B----4-:R-:W-:Y:S01]  /*3930*/  FMUL.FTZ R145, R39, R153 ;  /* 0x0000009927917220 */ /* 0x010fe20000410000 */
[----:B------:R-:W-:Y:S02]  /*3940*/  MUFU.EX2 R159, R159 ;  /* 0x0000009f009f7308 */ /* 0x000fe40000000800 */
[----:B------:R4:W3:Y:S04]  /*3950*/  LDS.128 R96, [R152.X16+0x10b0] ;  /* 0x0010b00098607984 */ /* 0x0008e8000000cc00 */
[----:B------:R0:W-:Y:S01]  /*3960*/  STS.64 [R164+0x6b60], R128 ;  /* 0x006b6080a4007388 */ /* 0x0001e20000000a00 */
[-C--:B------:R-:W-:Y:S01]  /*3970*/  FFMA.FTZ R163, R124, R162.reuse, R163 ;  /* 0x000000a27ca37223 */ /* 0x080fe200000100a3 */
[----:B------:R2:W-:Y:S02]  /*3980*/  MUFU.EX2 R154, R145 ;  /* 0x00000091009a7308 */ /* 0x0005e40000000800 */
[----:B------:R-:W-:Y:S01]  /*3990*/  BAR.SYNC.DEFER_BLOCKING 0x0 ;  /* 0x0000000000007b1d */ /* 0x000fe20000010000 */
[----:B--2---:R-:W-:-:S04]  /*39a0*/  FMUL.FTZ R145, R123, R162 ;  /* 0x000000a27b917220 */ /* 0x004fc80000410000 */
[----:B------:R-:W-:Y:S02]  /*39b0*/  FFMA.FTZ R161, R124, R161, -R145 ;  /* 0x000000a17ca17223 */ /* 0x000fe40000010891 */
[----:B------:R-:W-:Y:S01]  /*39c0*/  FMUL.FTZ R153, R40, R153 ;  /* 0x0000009928997220 */ /* 0x000fe20000410000 */
[----:B------:R-:W-:Y:S01]  /*39d0*/  MUFU.SIN R151, R151 ;  /* 0x0000009700977308 */ /* 0x000fe20000000400 */
[----:B------:R-:W-:Y:S01]  /*39e0*/  FMUL.FTZ R145, R157, R150 ;  /* 0x000000969d917220 */ /* 0x000fe20000410000 */
[----:B------:R2:W5:Y:S06]  /*39f0*/  @!P0 LDG.E.128 R64, [R136.64] ;  /* 0x0000001c88408981 */ /* 0x00056c000c1e1d00 */
[----:B------:R2:W3:Y:S01]  /*3a00*/  MUFU.EX2 R160, R153 ;  /* 0x0000009900a07308 */ /* 0x0004e20000000800 */
[C---:B-1----:R-:W-:Y:S01]  /*3a10*/  FMUL.FTZ R147, R156.reuse, R147 ;  /* 0x000000939c937220 */ /* 0x042fe20000410000 */
[----:B------:R-:W-:Y:S01]  /*3a20*/  PRMT R162, RZ, 0x7610, R74 ;  /* 0x00007610ffa27816 */ /* 0x000fe2000000004a */
[----:B------:R-:W-:Y:S01]  /*3a30*/  FMUL.FTZ R146, R156, R146 ;  /* 0x000000929c927220 */ /* 0x000fe20000410000 */
[----:B------:R-:W-:Y:S01]  /*3a40*/  PRMT R165, RZ, 0x7610, R75 ;  /* 0x00007610ffa57816 */ /* 0x000fe2000000004b */
[C---:B0-----:R-:W-:Y:S01]  /*3a50*/  FMUL.FTZ R143, R158.reuse, R143 ;  /* 0x0000008f9e8f7220 */ /* 0x041fe20000410000 */
[----:B------:R-:W-:Y:S01]  /*3a60*/  PRMT R166, RZ, 0x7610, R76 ;  /* 0x00007610ffa67816 */ /* 0x000fe2000000004c */
[----:B------:R-:W-:Y:S01]  /*3a70*/  FMUL.FTZ R142, R158, R142 ;  /* 0x0000008e9e8e7220 */ /* 0x000fe20000410000 */
[--C-:B------:R-:W-:Y:S01]  /*3a80*/  PRMT R169, RZ, 0x7610, R77.reuse ;  /* 0x00007610ffa97816 */ /* 0x100fe2000000004d */
[C---:B--2---:R-:W-:Y:S01]  /*3a90*/  FMUL.FTZ R136, R121.reuse, R163 ;  /* 0x000000a379887220 */ /* 0x044fe20000410000 */
[----:B------:R-:W-:Y:S01]  /*3aa0*/  PRMT R167, RZ, 0x5410, R77 ;  /* 0x00005410ffa77816 */ /* 0x000fe2000000004d */
[-C--:B------:R-:W-:Y:S01]  /*3ab0*/  FMUL.FTZ R137, R121, R161.reuse ;  /* 0x000000a179897220 */ /* 0x080fe20000410000 */
[----:B------:R-:W-:Y:S01]  /*3ac0*/  PRMT R168, RZ, 0x5410, R78 ;  /* 0x00005410ffa87816 */ /* 0x000fe2000000004e */
[C---:B------:R-:W-:Y:S01]  /*3ad0*/  FFMA.FTZ R136, R122.reuse, R161, -R136 ;  /* 0x000000a17a887223 */ /* 0x040fe20000010888 */
[----:B------:R-:W-:Y:S01]  /*3ae0*/  PRMT R161, RZ, 0x7610, R73 ;  /* 0x00007610ffa17816 */ /* 0x000fe20000000049 */
[----:B------:R-:W-:Y:S01]  /*3af0*/  FFMA.FTZ R137, R122, R163, R137 ;  /* 0x000000a37a897223 */ /* 0x000fe20000010089 */
[----:B------:R-:W-:Y:S01]  /*3b00*/  PRMT R78, RZ, 0x7610, R78 ;  /* 0x00007610ff4e7816 */ /* 0x000fe2000000004e */
[CC--:B------:R-:W-:Y:S01]  /*3b10*/  FMUL.FTZ R150, R119.reuse, R136.reuse ;  /* 0x0000008877967220 */ /* 0x0c0fe20000410000 */
[--C-:B------:R-:W-:Y:S01]  /*3b20*/  PRMT R171, RZ, 0x5410, R79.reuse ;  /* 0x00005410ffab7816 */ /* 0x100fe2000000004f */
[-C--:B------:R-:W-:Y:S01]  /*3b30*/  FMUL.FTZ R153, R119, R137.reuse ;  /* 0x0000008977997220 */ /* 0x080fe20000410000 */
[----:B------:R-:W-:Y:S01]  /*3b40*/  PRMT R79, RZ, 0x7610, R79 ;  /* 0x00007610ff4f7816 */ /* 0x000fe2000000004f */
[C---:B----4-:R-:W-:Y:S01]  /*3b50*/  FFMA.FTZ R152, R120.reuse, R137, R150 ;  /* 0x0000008978987223 */ /* 0x050fe20000010096 */
[----:B------:R-:W-:Y:S01]  /*3b60*/  PRMT R170, RZ, 0x5410, R80 ;  /* 0x00005410ffaa7816 */ /* 0x000fe20000000050 */
[----:B------:R-:W-:Y:S01]  /*3b70*/  FFMA.FTZ R153, R120, R136, -R153 ;  /* 0x0000008878997223 */ /* 0x000fe20000010899 */
[----:B---3--:R-:W-:Y:S01]  /*3b80*/  PRMT R136, RZ, 0x5410, R68 ;  /* 0x00005410ff887816 */ /* 0x008fe20000000044 */
[----:B------:R-:W-:Y:S01]  /*3b90*/  FMUL.FTZ R150, R117, R152 ;  /* 0x0000009875967220 */ /* 0x000fe20000410000 */
[----:B------:R-:W-:Y:S01]  /*3ba0*/  PRMT R80, RZ, 0x7610, R80 ;  /* 0x00007610ff507816 */ /* 0x000fe20000000050 */
[----:B------:R-:W-:Y:S01]  /*3bb0*/  FMUL.FTZ R137, R160, R135 ;  /* 0x00000087a0897220 */ /* 0x000fe20000410000 */
[--C-:B------:R-:W-:Y:S01]  /*3bc0*/  PRMT R173, RZ, 0x5410, R81.reuse ;  /* 0x00005410ffad7816 */ /* 0x100fe20000000051 */
[----:B------:R-:W-:Y:S01]  /*3bd0*/  FFMA.FTZ R156, R118, R153, -R150 ;  /* 0x00000099769c7223 */ /* 0x000fe20000010896 */
[----:B------:R-:W-:Y:S01]  /*3be0*/  PRMT R150, RZ, 0x7610, R68 ;  /* 0x00007610ff967816 */ /* 0x000fe20000000044 */
[----:B------:R-:W-:Y:S01]  /*3bf0*/  FMUL.FTZ R135, R160, R151 ;  /* 0x00000097a0877220 */ /* 0x000fe20000410000 */
[--C-:B------:R-:W-:Y:S01]  /*3c00*/  PRMT R151, RZ, 0x5410, R60.reuse ;  /* 0x00005410ff977816 */ /* 0x100fe2000000003c */
        /* <DEDUP_REMOVED lines=10> */
[----:B------:R-:W-:Y:S01]  /*3cb0*/  FFMA.FTZ R158, R118, R152, R153 ;  /* 0x00000098769e7223 */ /* 0x000fe20000010099 */
[----:B------:R-:W-:Y:S01]  /*3cc0*/  PRMT R153, RZ, 0x5410, R69 ;  /* 0x00005410ff997816 */ /* 0x000fe20000000045 */
[C---:B------:R-:W-:Y:S01]  /*3cd0*/  FMUL.FTZ R149, R155.reuse, R149 ;  /* 0x000000959b957220 */ /* 0x040fe20000410000 */
[----:B------:R-:W-:Y:S01]  /*3ce0*/  PRMT R152, RZ, 0x5410, R70 ;  /* 0x00005410ff987816 */ /* 0x000fe20000000046 */
[----:B------:R-:W-:Y:S01]  /*3cf0*/  FMUL.FTZ R148, R155, R148 ;  /* 0x000000949b947220 */ /* 0x000fe20000410000 */
[--C-:B------:R-:W-:Y:S01]  /*3d00*/  PRMT R172, RZ, 0x5410, R82.reuse ;  /* 0x00005410ffac7816 */ /* 0x100fe20000000052 */
[----:B------:R-:W-:Y:S01]  /*3d10*/  FMUL.FTZ R178, R26, R151 ;  /* 0x000000971ab27220 */ /* 0x000fe20000410000 */
[----:B------:R-:W-:Y:S01]  /*3d20*/  PRMT R82, RZ, 0x7610, R82 ;  /* 0x00007610ff527816 */ /* 0x000fe20000000052 */
[----:B------:R-:W-:Y:S01]  /*3d30*/  FMUL.FTZ R155, R176, R133 ;  /* 0x00000085b09b7220 */ /* 0x000fe20000410000 */
[--C-:B------:R-:W-:Y:S01]  /*3d40*/  PRMT R175, RZ, 0x5410, R83.reuse ;  /* 0x00005410ffaf7816 */ /* 0x100fe20000000053 */
[----:B------:R-:W-:Y:S01]  /*3d50*/  FMUL.FTZ R177, R26, R153 ;  /* 0x000000991ab17220 */ /* 0x000fe20000410000 */
[----:B------:R-:W-:Y:S01]  /*3d60*/  PRMT R83, RZ, 0x7610, R83 ;  /* 0x00007610ff537816 */ /* 0x000fe20000000053 */
[----:B------:R-:W-:Y:S01]  /*3d70*/  FMUL.FTZ R69, R174, R133 ;  /* 0x00000085ae457220 */ /* 0x000fe20000410000 */
[----:B------:R-:W-:Y:S01]  /*3d80*/  ISETP.NE.AND P0, PT, R3, 0x3f, PT ;  /* 0x0000003f0300780c */ /* 0x000fe20003f05270 */
[----:B------:R-:W-:Y:S01]  /*3d90*/  FMUL.FTZ R178, R68, R178 ;  /* 0x000000b244b27220 */ /* 0x000fe20000410000 */
[----:B------:R-:W-:Y:S01]  /*3da0*/  BSSY B0, `(.L_x_7670) ;  /* 0x00000f6000007945 */ /* 0x000fe20003800000 */
[-C--:B------:R-:W-:Y:S01]  /*3db0*/  FFMA.FTZ R155, R174, R134.reuse, R155 ;  /* 0x00000086ae9b7223 */ /* 0x080fe2000001009b */
[--C-:B------:R-:W-:Y:S01]  /*3dc0*/  PRMT R188, RZ, 0x5410, R84.reuse ;  /* 0x00005410ffbc7816 */ /* 0x100fe20000000054 */
[----:B------:R-:W-:Y:S01]  /*3dd0*/  FMUL.FTZ R177, R68, R177 ;  /* 0x000000b144b17220 */ /* 0x000fe20000410000 */
[----:B------:R-:W-:Y:S01]  /*3de0*/  PRMT R190, RZ, 0x7610, R84 ;  /* 0x00007610ffbe7816 */ /* 0x000fe20000000054 */
[----:B------:R-:W-:Y:S01]  /*3df0*/  FFMA.FTZ R68, R176, R134, -R69 ;  /* 0x00000086b0447223 */ /* 0x000fe20000010845 */
[----:B------:R-:W-:Y:S01]  /*3e00*/  PRMT R187, RZ, 0x5410, R85 ;  /* 0x00005410ffbb7816 */ /* 0x000fe20000000055 */
[----:B------:R-:W-:Y:S01]  /*3e10*/  FADD.FTZ R69, R178, R155 ;  /* 0x0000009bb2457221 */ /* 0x000fe20000010000 */
        /* <DEDUP_REMOVED lines=9> */
[----:B------:R-:W-:Y:S01]  /*3eb0*/  FADD.FTZ R68, R177, R68 ;  /* 0x00000044b1447221 */ /* 0x000fe20000010000 */
[----:B------:R-:W-:Y:S01]  /*3ec0*/  PRMT R194, RZ, 0x7610, R86 ;  /* 0x00007610ffc27816 */ /* 0x000fe20000000056 */
[----:B------:R-:W-:Y:S01]  /*3ed0*/  FMUL.FTZ R159, R131, R69 ;  /* 0x00000045839f7220 */ /* 0x000fe20000410000 */
[--C-:B------:R-:W-:Y:S01]  /*3ee0*/  PRMT R191, RZ, 0x5410, R87.reuse ;  /* 0x00005410ffbf7816 */ /* 0x100fe20000000057 */
[C---:B------:R-:W-:Y:S01]  /*3ef0*/  FMUL.FTZ R182, R27.reuse, R152 ;  /* 0x000000981bb67220 */ /* 0x040fe20000410000 */
        /* <DEDUP_REMOVED lines=13> */
[----:B------:R-:W-:Y:S01]  /*3fd0*/  FFMA.FTZ R68, R132, R69, R68 ;  /* 0x0000004584447223 */ /* 0x000fe20000010044 */
[--C-:B------:R-:W-:Y:S01]  /*3fe0*/  PRMT R204, RZ, 0x5410, R90.reuse ;  /* 0x00005410ffcc7816 */ /* 0x100fe2000000005a */
[----:B------:R-:W-:Y:S01]  /*3ff0*/  FADD.FTZ R159, R182, R159 ;  /* 0x0000009fb69f7221 */ /* 0x000fe20000010000 */
[----:B------:R-:W-:Y:S01]  /*4000*/  PRMT R224, RZ, 0x7610, R90 ;  /* 0x00007610ffe07816 */ /* 0x000fe2000000005a */
[----:B------:R-:W-:Y:S01]  /*4010*/  FADD.FTZ R68, R181, R68 ;  /* 0x00000044b5447221 */ /* 0x000fe20000010000 */
[--C-:B------:R-:W-:Y:S01]  /*4020*/  PRMT R225, RZ, 0x5410, R91.reuse ;  /* 0x00005410ffe17816 */ /* 0x100fe2000000005b */
[C---:B------:R-:W-:Y:S01]  /*4030*/  FMUL.FTZ R69, R127.reuse, R159 ;  /* 0x0000009f7f457220 */ /* 0x040fe20000410000 */
[----:B------:R-:W-:Y:S01]  /*4040*/  PRMT R227, RZ, 0x7610, R91 ;  /* 0x00007610ffe37816 */ /* 0x000fe2000000005b */
[----:B------:R-:W-:Y:S01]  /*4050*/  FMUL.FTZ R180, R28, R157 ;  /* 0x0000009d1cb47220 */ /* 0x000fe20000410000 */
[--C-:B------:R-:W-:Y:S01]  /*4060*/  PRMT R226, RZ, 0x5410, R92.reuse ;  /* 0x00005410ffe27816 */ /* 0x100fe2000000005c */
[----:B------:R-:W-:Y:S01]  /*4070*/  FMUL.FTZ R70, R148, R158 ;  /* 0x0000009e94467220 */ /* 0x000fe20000410000 */
        /* <DEDUP_REMOVED lines=14> */
[----:B------:R-:W-:Y:S01]  /*4160*/  PRMT R196, RZ, 0x7610, R96 ;  /* 0x00007610ffc47816 */ /* 0x000fe20000000060 */
[----:B------:R-:W-:Y:S01]  /*4170*/  FFMA.FTZ R68, R130, R159, -R68 ;  /* 0x0000009f82447223 */ /* 0x000fe20000010844 */
[----:B------:R-:W-:Y:S01]  /*4180*/  PRMT R197, RZ, 0x5410, R97 ;  /* 0x00005410ffc57816 */ /* 0x000fe20000000061 */
[----:B------:R-:W-:Y:S01]  /*4190*/  FADD.FTZ R69, R180, R69 ;  /* 0x00000045b4457221 */ /* 0x000fe20000010000 */
[----:B------:R-:W-:Y:S01]  /*41a0*/  PRMT R199, RZ, 0x7610, R97 ;  /* 0x00007610ffc77816 */ /* 0x000fe20000000061 */
[----:B------:R-:W-:Y:S01]  /*41b0*/  FFMA.FTZ R156, R149, R158, R156 ;  /* 0x0000009e959c7223 */ /* 0x000fe2000001009c */
[----:B------:R-:W-:Y:S01]  /*41c0*/  PRMT R200, RZ, 0x7610, R98 ;  /* 0x00007610ffc87816 */ /* 0x000fe20000000062 */
[----:B------:R-:W-:-:S02]  /*41d0*/  FADD.FTZ R68, R179, R68 ;  /* 0x00000044b3447221 */ /* 0x000fc40000010000 */
[-C--:B------:R-:W-:Y:S02]  /*41e0*/  FMUL.FTZ R71, R125, R69.reuse ;  /* 0x000000457d477220 */ /* 0x080fe40000410000 */
[C---:B------:R-:W-:Y:S02]  /*41f0*/  FMUL.FTZ R159, R146.reuse, R70 ;  /* 0x00000046929f7220 */ /* 0x040fe40000410000 */
[----:B------:R-:W-:Y:S02]  /*4200*/  FMUL.FTZ R158, R146, R156 ;  /* 0x0000009c929e7220 */ /* 0x000fe40000410000 */
[C---:B------:R-:W-:Y:S02]  /*4210*/  FFMA.FTZ R71, R126.reuse, R68, -R71 ;  /* 0x000000447e477223 */ /* 0x040fe40000010847 */
[----:B------:R-:W-:Y:S01]  /*4220*/  FFMA.FTZ R164, R147, R156, R159 ;  /* 0x0000009c93a47223 */ /* 0x000fe2000001009f */
[----:B------:R-:W-:Y:S01]  /*4230*/  PRMT R156, RZ, 0x5410, R72 ;  /* 0x00005410ff9c7816 */ /* 0x000fe20000000048 */
[----:B------:R-:W-:Y:S01]  /*4240*/  FMUL.FTZ R68, R125, R68 ;  /* 0x000000447d447220 */ /* 0x000fe20000410000 */
[----:B------:R-:W-:Y:S01]  /*4250*/  PRMT R159, RZ, 0x5410, R73 ;  /* 0x00005410ff9f7816 */ /* 0x000fe20000000049 */
[----:B------:R-:W-:Y:S01]  /*4260*/  FFMA.FTZ R163, R147, R70, -R158 ;  /* 0x0000004693a37223 */ /* 0x000fe2000001089e */
[----:B------:R-:W-:Y:S01]  /*4270*/  PRMT R158, RZ, 0x7610, R72 ;  /* 0x00007610ff9e7816 */ /* 0x000fe20000000048 */
[----:B------:R-:W-:Y:S01]  /*4280*/  FFMA.FTZ R68, R126, R69, R68 ;  /* 0x000000457e447223 */ /* 0x000fe20000010044 */
[--C-:B------:R-:W-:Y:S01]  /*4290*/  PRMT R69, RZ, 0x5410, R62.reuse ;  /* 0x00005410ff457816 */ /* 0x100fe2000000003e */
[C---:B------:R-:W-:Y:S01]  /*42a0*/  FMUL.FTZ R184, R29.reuse, R156 ;  /* 0x0000009c1db87220 */ /* 0x040fe20000410000 */
[----:B------:R-:W-:Y:S01]  /*42b0*/  PRMT R70, RZ, 0x7610, R62 ;  /* 0x00007610ff467816 */ /* 0x000fe2000000003e */
[----:B------:R-:W-:-:S02]  /*42c0*/  FMUL.FTZ R183, R29, R158 ;  /* 0x0000009e1db77220 */ /* 0x000fc40000410000 */
[C---:B------:R-:W-:Y:S02]  /*42d0*/  FMUL.FTZ R184, R69.reuse, R184 ;  /* 0x000000b845b87220 */ /* 0x040fe40000410000 */
        /* <DEDUP_REMOVED lines=8> */
[----:B------:R-:W-:Y:S01]  /*4360*/  FFMA.FTZ R68, R124, R68, R73 ;  /* 0x000000447c447223 */ /* 0x000fe20000010049 */
[----:B------:R-:W-:Y:S01]  /*4370*/  PRMT R73, RZ, 0x5410, R63 ;  /* 0x00005410ff497816 */ /* 0x000fe2000000003f */
[----:B------:R-:W-:Y:S02]  /*4380*/  FMUL.FTZ R186, R70, R186 ;  /* 0x000000ba46ba7220 */ /* 0x000fe40000410000 */
[----:B------:R-:W-:-:S02]  /*4390*/  FFMA.FTZ R69, R124, R71, -R69 ;  /* 0x000000477c457223 */ /* 0x000fc40000010845 */
[----:B------:R-:W-:Y:S02]  /*43a0*/  FADD.FTZ R68, R185, R68 ;  /* 0x00000044b9447221 */ /* 0x000fe40000010000 */
[----:B------:R-:W-:Y:S02]  /*43b0*/  FADD.FTZ R69, R186, R69 ;  /* 0x00000045ba457221 */ /* 0x000fe40000010000 */
[----:B------:R-:W-:Y:S02]  /*43c0*/  FMUL.FTZ R70, R121, R68 ;  /* 0x0000004479467220 */ /* 0x000fe40000410000 */
[----:B------:R-:W-:Y:S02]  /*43d0*/  FMUL.FTZ R206, R31, R160 ;  /* 0x000000a01fce7220 */ /* 0x000fe40000410000 */
[----:B------:R-:W-:Y:S02]  /*43e0*/  FMUL.FTZ R72, R144, R164 ;  /* 0x000000a490487220 */ /* 0x000fe40000410000 */
[----:B------:R-:W-:-:S02]  /*43f0*/  FFMA.FTZ R71, R122, R69, -R70 ;  /* 0x000000457a477223 */ /* 0x000fc40000010846 */
[----:B------:R-:W-:Y:S02]  /*4400*/  FMUL.FTZ R205, R31, R162 ;  /* 0x000000a21fcd7220 */ /* 0x000fe40000410000 */
[----:B------:R-:W-:Y:S02]  /*4410*/  FMUL.FTZ R206, R73, R206 ;  /* 0x000000ce49ce7220 */ /* 0x000fe40000410000 */
[----:B------:R-:W-:Y:S02]  /*4420*/  FMUL.FTZ R69, R121, R69 ;  /* 0x0000004579457220 */ /* 0x000fe40000410000 */
[-C--:B------:R-:W-:Y:S02]  /*4430*/  FFMA.FTZ R72, R145, R163.reuse, -R72 ;  /* 0x000000a391487223 */ /* 0x080fe40000010848 */
[----:B------:R-:W-:Y:S02]  /*4440*/  FMUL.FTZ R163, R144, R163 ;  /* 0x000000a390a37220 */ /* 0x000fe40000410000 */
[----:B------:R-:W-:Y:S01]  /*4450*/  FMUL.FTZ R205, R73, R205 ;  /* 0x000000cd49cd7220 */ /* 0x000fe20000410000 */
[----:B------:R-:W-:Y:S01]  /*4460*/  PRMT R73, RZ, 0x7610, R63 ;  /* 0x00007610ff497816 */ /* 0x000fe2000000003f */
[----:B------:R-:W-:-:S02]  /*4470*/  FFMA.FTZ R68, R122, R68, R69 ;  /* 0x000000447a447223 */ /* 0x000fc40000010045 */
[----:B------:R-:W-:Y:S02]  /*4480*/  FADD.FTZ R71, R206, R71 ;  /* 0x00000047ce477221 */ /* 0x000fe40000010000 */
[----:B------:R-:W-:Y:S01]  /*4490*/  FFMA.FTZ R70, R145, R164, R163 ;  /* 0x000000a491467223 */ /* 0x000fe200000100a3 */
[----:B------:R-:W-:Y:S01]  /*44a0*/  PRMT R163, RZ, 0x5410, R75 ;  /* 0x00005410ffa37816 */ /* 0x000fe2000000004b */
[----:B------:R-:W-:Y:S01]  /*44b0*/  FADD.FTZ R68, R205, R68 ;  /* 0x00000044cd447221 */ /* 0x000fe20000010000 */
[----:B------:R-:W-:Y:S01]  /*44c0*/  PRMT R164, RZ, 0x5410, R76 ;  /* 0x00005410ffa47816 */ /* 0x000fe2000000004c */
[----:B------:R-:W-:Y:S01]  /*44d0*/  FMUL.FTZ R69, R119, R71 ;  /* 0x0000004777457220 */ /* 0x000fe20000410000 */
[----:B------:R-:W-:Y:S01]  /*44e0*/  PRMT R76, RZ, 0x5410, R59 ;  /* 0x00005410ff4c7816 */ /* 0x000fe2000000003b */
[----:B------:R-:W-:Y:S01]  /*44f0*/  FMUL.FTZ R208, R32, R165 ;  /* 0x000000a520d07220 */ /* 0x000fe20000410000 */
[----:B------:R-:W-:Y:S01]  /*4500*/  PRMT R75, RZ, 0x5410, R99 ;  /* 0x00005410ff4b7816 */ /* 0x000fe20000000063 */
[----:B------:R-:W-:-:S02]  /*4510*/  FFMA.FTZ R69, R120, R68, R69 ;  /* 0x0000004478457223 */ /* 0x000fc40000010045 */
[----:B------:R-:W-:Y:S02]  /*4520*/  FMUL.FTZ R207, R32, R163 ;  /* 0x000000a320cf7220 */ /* 0x000fe40000410000 */
[----:B------:R-:W-:Y:S02]  /*4530*/  FMUL.FTZ R68, R119, R68 ;  /* 0x0000004477447220 */ /* 0x000fe40000410000 */
[C---:B------:R-:W-:Y:S02]  /*4540*/  FMUL.FTZ R208, R73.reuse, R208 ;  /* 0x000000d049d07220 */ /* 0x040fe40000410000 */
[----:B------:R-:W-:Y:S02]  /*4550*/  FMUL.FTZ R207, R73, R207 ;  /* 0x000000cf49cf7220 */ /* 0x000fe40000410000 */
[----:B------:R-:W-:Y:S02]  /*4560*/  FFMA.FTZ R68, R120, R71, -R68 ;  /* 0x0000004778447223 */ /* 0x000fe40000010844 */
[----:B------:R-:W-:-:S02]  /*4570*/  FADD.FTZ R69, R208, R69 ;  /* 0x00000045d0457221 */ /* 0x000fc40000010000 */
[----:B------:R-:W-:Y:S02]  /*4580*/  FADD.FTZ R68, R207, R68 ;  /* 0x00000044cf447221 */ /* 0x000fe40000010000 */
[----:B------:R-:W-:Y:S02]  /*4590*/  FMUL.FTZ R71, R117, R69 ;  /* 0x0000004575477220 */ /* 0x000fe40000410000 */
[C---:B------:R-:W-:Y:S02]  /*45a0*/  FMUL.FTZ R212, R33.reuse, R164 ;  /* 0x000000a421d47220 */ /* 0x040fe40000410000 */
[----:B------:R-:W-:Y:S02]  /*45b0*/  FFMA.FTZ R71, R118, R68, -R71 ;  /* 0x0000004476477223 */ /* 0x000fe40000010847 */
[----:B------:R-:W-:Y:S02]  /*45c0*/  FMUL.FTZ R211, R33, R166 ;  /* 0x000000a621d37220 */ /* 0x000fe40000410000 */
[----:B------:R-:W-:-:S02]  /*45d0*/  FMUL.FTZ R68, R117, R68 ;  /* 0x0000004475447220 */ /* 0x000fc40000410000 */
[----:B------:R-:W-:Y:S02]  /*45e0*/  FMUL.FTZ R212, R74, R212 ;  /* 0x000000d44ad47220 */ /* 0x000fe40000410000 */
[----:B------:R-:W-:Y:S02]  /*45f0*/  FMUL.FTZ R73, R142, R70 ;  /* 0x000000468e497220 */ /* 0x000fe40000410000 */
[----:B------:R-:W-:Y:S02]  /*4600*/  FFMA.FTZ R68, R118, R69, R68 ;  /* 0x0000004576447223 */ /* 0x000fe40000010044 */
[----:B------:R-:W-:Y:S02]  /*4610*/  FMUL.FTZ R211, R74, R211 ;  /* 0x000000d34ad37220 */ /* 0x000fe40000410000 */
[----:B------:R-:W-:Y:S02]  /*4620*/  FADD.FTZ R71, R212, R71 ;  /* 0x00000047d4477221 */ /* 0x000fe40000010000 */
[----:B------:R-:W-:-:S02]  /*4630*/  FFMA.FTZ R73, R143, R72, -R73 ;  /* 0x000000488f497223 */ /* 0x000fc40000010849 */
[----:B------:R-:W-:Y:S02]  /*4640*/  FMUL.FTZ R72, R142, R72 ;  /* 0x000000488e487220 */ /* 0x000fe40000410000 */
[----:B------:R-:W-:Y:S02]  /*4650*/  FADD.FTZ R68, R211, R68 ;  /* 0x00000044d3447221 */ /* 0x000fe40000010000 */
[----:B------:R-:W-:Y:S02]  /*4660*/  FMUL.FTZ R69, R148, R71 ;  /* 0x0000004794457220 */ /* 0x000fe40000410000 */
[----:B------:R-:W-:Y:S02]  /*4670*/  FFMA.FTZ R72, R143, R70, R72 ;  /* 0x000000468f487223 */ /* 0x000fe40000010048 */
[----:B------:R-:W-:Y:S01]  /*4680*/  FFMA.FTZ R70, R149, R68, R69 ;  /* 0x0000004495467223 */ /* 0x000fe20000010045 */
[----:B------:R-:W-:Y:S01]  /*4690*/  PRMT R69, RZ, 0x7610, R56 ;  /* 0x00007610ff457816 */ /* 0x000fe20000000038 */
[----:B------:R-:W-:-:S02]  /*46a0*/  FMUL.FTZ R215, R34, R169 ;  /* 0x000000a922d77220 */ /* 0x000fc40000410000 */
[----:B------:R-:W-:Y:S02]  /*46b0*/  FMUL.FTZ R216, R34, R167 ;  /* 0x000000a722d87220 */ /* 0x000fe40000410000 */
[----:B------:R-:W-:Y:S02]  /*46c0*/  FMUL.FTZ R68, R148, R68 ;  /* 0x0000004494447220 */ /* 0x000fe40000410000 */
[C---:B------:R-:W-:Y:S02]  /*46d0*/  FMUL.FTZ R215, R69.reuse, R215 ;  /* 0x000000d745d77220 */ /* 0x040fe40000410000 */
[----:B------:R-:W-:Y:S02]  /*46e0*/  FMUL.FTZ R216, R69, R216 ;  /* 0x000000d845d87220 */ /* 0x000fe40000410000 */
[----:B------:R-:W-:Y:S02]  /*46f0*/  FFMA.FTZ R71, R149, R71, -R68 ;  /* 0x0000004795477223 */ /* 0x000fe40000010844 */
[----:B------:R-:W-:-:S02]  /*4700*/  FADD.FTZ R70, R215, R70 ;  /* 0x00000046d7467221 */ /* 0x000fc40000010000 */
[----:B------:R-:W-:Y:S02]  /*4710*/  FADD.FTZ R71, R216, R71 ;  /* 0x00000047d8477221 */ /* 0x000fe40000010000 */
[C---:B------:R-:W-:Y:S02]  /*4720*/  FMUL.FTZ R68, R146.reuse, R70 ;  /* 0x0000004692447220 */ /* 0x040fe40000410000 */
[----:B------:R-:W-:Y:S02]  /*4730*/  FMUL.FTZ R220, R35, R168 ;  /* 0x000000a823dc7220 */ /* 0x000fe40000410000 */
[-C--:B------:R-:W-:Y:S01]  /*4740*/  FFMA.FTZ R69, R147, R71.reuse, -R68 ;  /* 0x0000004793457223 */ /* 0x080fe20000010844 */
[----:B------:R-:W-:Y:S01]  /*4750*/  PRMT R68, RZ, 0x5410, R57 ;  /* 0x00005410ff447816 */ /* 0x000fe20000000039 */
[----:B------:R-:W-:Y:S02]  /*4760*/  FMUL.FTZ R219, R35, R78 ;  /* 0x0000004e23db7220 */ /* 0x000fe40000410000 */
[----:B------:R-:W-:-:S02]  /*4770*/  FMUL.FTZ R71, R146, R71 ;  /* 0x0000004792477220 */ /* 0x000fc40000410000 */
[C---:B------:R-:W-:Y:S02]  /*4780*/  FMUL.FTZ R220, R68.reuse, R220 ;  /* 0x000000dc44dc7220 */ /* 0x040fe40000410000 */
[----:B------:R-:W-:Y:S02]  /*4790*/  FMUL.FTZ R219, R68, R219 ;  /* 0x000000db44db7220 */ /* 0x000fe40000410000 */
[----:B------:R-:W-:Y:S01]  /*47a0*/  FFMA.FTZ R70, R147, R70, R71 ;  /* 0x0000004693467223 */ /* 0x000fe20000010047 */
[----:B------:R-:W-:Y:S01]  /*47b0*/  PRMT R71, RZ, 0x7610, R57 ;  /* 0x00007610ff477816 */ /* 0x000fe20000000039 */
[----:B------:R-:W-:Y:S02]  /*47c0*/  FADD.FTZ R69, R220, R69 ;  /* 0x00000045dc457221 */ /* 0x000fe40000010000 */
[----:B------:R-:W-:Y:S02]  /*47d0*/  FADD.FTZ R70, R219, R70 ;  /* 0x00000046db467221 */ /* 0x000fe40000010000 */
[----:B------:R-:W-:-:S02]  /*47e0*/  FMUL.FTZ R68, R144, R69 ;  /* 0x0000004590447220 */ /* 0x000fc40000410000 */
[----:B------:R-:W-:Y:S02]  /*47f0*/  FMUL.FTZ R217, R36, R79 ;  /* 0x0000004f24d97220 */ /* 0x000fe40000410000 */
[----:B------:R-:W-:Y:S02]  /*4800*/  FMUL.FTZ R74, R140, R72 ;  /* 0x000000488c4a7220 */ /* 0x000fe40000410000 */
[----:B------:R-:W-:Y:S02]  /*4810*/  FMUL.FTZ R218, R36, R171 ;  /* 0x000000ab24da7220 */ /* 0x000fe40000410000 */
[-C--:B------:R-:W-:Y:S02]  /*4820*/  FFMA.FTZ R68, R145, R70.reuse, R68 ;  /* 0x0000004691447223 */ /* 0x080fe40000010044 */
        /* <DEDUP_REMOVED lines=8> */
[----:B------:R-:W-:Y:S02]  /*48b0*/  FMUL.FTZ R70, R138, R74 ;  /* 0x0000004a8a467220 */ /* 0x000fe40000410000 */
[----:B------:R-:W-:Y:S02]  /*48c0*/  FADD.FTZ R69, R218, R69 ;  /* 0x00000045da457221 */ /* 0x000fe40000010000 */
[----:B------:R-:W-:Y:S02]  /*48d0*/  FMUL.FTZ R72, R142, R71 ;  /* 0x000000478e487220 */ /* 0x000fe40000410000 */
[-C--:B------:R-:W-:Y:S02]  /*48e0*/  FMUL.FTZ R68, R138, R73.reuse ;  /* 0x000000498a447220 */ /* 0x080fe40000410000 */
[----:B------:R-:W-:Y:S02]  /*48f0*/  FFMA.FTZ R70, R139, R73, R70 ;  /* 0x000000498b467223 */ /* 0x000fe40000010046 */
[----:B------:R-:W-:-:S02]  /*4900*/  FFMA.FTZ R73, R143, R69, -R72 ;  /* 0x000000458f497223 */ /* 0x000fc40000010848 */
[----:B------:R-:W-:Y:S01]  /*4910*/  FMUL.FTZ R72, R142, R69 ;  /* 0x000000458e487220 */ /* 0x000fe20000410000 */
[----:B------:R-:W-:Y:S01]  /*4920*/  PRMT R69, RZ, 0x5410, R58 ;  /* 0x00005410ff457816 */ /* 0x000fe2000000003a */
[C---:B------:R-:W-:Y:S02]  /*4930*/  FMUL.FTZ R222, R37.reuse, R170 ;  /* 0x000000aa25de7220 */ /* 0x040fe40000410000 */
[----:B------:R-:W-:Y:S02]  /*4940*/  FMUL.FTZ R221, R37, R80 ;  /* 0x0000005025dd7220 */ /* 0x000fe40000410000 */
[----:B------:R-:W-:Y:S01]  /*4950*/  FFMA.FTZ R72, R143, R71, R72 ;  /* 0x000000478f487223 */ /* 0x000fe20000010048 */
[----:B------:R-:W-:Y:S01]  /*4960*/  PRMT R71, RZ, 0x7610, R58 ;  /* 0x00007610ff477816 */ /* 0x000fe2000000003a */
[C---:B------:R-:W-:Y:S02]  /*4970*/  FMUL.FTZ R222, R69.reuse, R222 ;  /* 0x000000de45de7220 */ /* 0x040fe40000410000 */
[----:B------:R-:W-:-:S02]  /*4980*/  FMUL.FTZ R221, R69, R221 ;  /* 0x000000dd45dd7220 */ /* 0x000fc40000410000 */
[----:B------:R-:W-:Y:S02]  /*4990*/  FADD.FTZ R73, R222, R73 ;  /* 0x00000049de497221 */ /* 0x000fe40000010000 */
[----:B------:R-:W-:Y:S02]  /*49a0*/  FADD.FTZ R72, R221, R72 ;  /* 0x00000048dd487221 */ /* 0x000fe40000010000 */
[----:B------:R-:W-:Y:S02]  /*49b0*/  FFMA.FTZ R68, R139, R74, -R68 ;  /* 0x0000004a8b447223 */ /* 0x000fe40000010844 */
[C---:B------:R-:W-:Y:S02]  /*49c0*/  FMUL.FTZ R214, R38.reuse, R173 ;  /* 0x000000ad26d67220 */ /* 0x040fe40000410000 */
[----:B------:R-:W-:Y:S02]  /*49d0*/  FMUL.FTZ R213, R38, R81 ;  /* 0x0000005126d57220 */ /* 0x000fe40000410000 */
[----:B------:R-:W-:-:S02]  /*49e0*/  FMUL.FTZ R74, R140, R72 ;  /* 0x000000488c4a7220 */ /* 0x000fc40000410000 */
[----:B------:R-:W-:Y:S02]  /*49f0*/  FMUL.FTZ R69, R140, R73 ;  /* 0x000000498c457220 */ /* 0x000fe40000410000 */
[C---:B------:R-:W-:Y:S02]  /*4a00*/  FMUL.FTZ R214, R71.reuse, R214 ;  /* 0x000000d647d67220 */ /* 0x040fe40000410000 */
[----:B------:R-:W-:Y:S02]  /*4a10*/  FMUL.FTZ R213, R71, R213 ;  /* 0x000000d547d57220 */ /* 0x000fe40000410000 */
        /* <DEDUP_REMOVED lines=9> */
[----:B------:R-:W-:Y:S02]  /*4ab0*/  FMUL.FTZ R201, R76, R201 ;  /* 0x000000c94cc97220 */ /* 0x000fe40000410000 */
[C---:B------:R-:W-:Y:S01]  /*4ac0*/  FFMA.FTZ R74, R139.reuse, R73, -R74 ;  /* 0x000000498b4a7223 */ /* 0x040fe2000001084a */
[----:B------:R-:W-:Y:S01]  /*4ad0*/  PRMT R73, RZ, 0x7610, R59 ;  /* 0x00007610ff497816 */ /* 0x000fe2000000003b */
        /* <DEDUP_REMOVED lines=19> */
[----:B------:R-:W-:Y:S02]  /*4c10*/  FADD.FTZ R70, R209, R76 ;  /* 0x0000004cd1467221 */ /* 0x000fe40000010000 */
[----:B------:R0:W1:Y:S01]  /*4c20*/  @P0 LDS.64 R76, [R3.X8+0x7b68] ;  /* 0x007b6800034c0984 */ /* 0x0000620000008a00 */
[----:B------:R-:W-:Y:S05]  /*4c30*/  @P0 BRA `(.L_x_7671) ;  /* 0x000000c000000947 */ /* 0x000fea0003800000 */
[----:B------:R-:W-:Y:S01]  /*4c40*/  ULDC UR37, c[0x0][0x174] ;  /* 0x00005d0000257ab9 */ /* 0x000fe20000000800 */
        /* <DEDUP_REMOVED lines=11> */
.L_x_7671:
[----:B------:R-:W-:Y:S05]  /*4d00*/  BSYNC B0 ;  /* 0x0000000000007941 */ /* 0x000fea0003800000 */
.L_x_7670:
[----:B------:R-:W-:Y:S01]  /*4d10*/  ISETP.GT.U32.AND P0, PT, R3, 0x1f, PT ;  /* 0x0000001f0300780c */ /* 0x000fe20003f04070 */
[----:B------:R3:W-:Y:S01]  /*4d20*/  STS.128 [R3.X16+0x6350], R68 ;  /* 0x0063504403007388 */ /* 0x0007e2000000cc00 */
[----:B------:R-:W-:Y:S01]  /*4d30*/  BSSY B0, `(.L_x_7672) ;  /* 0x00000c2000007945 */ /* 0x000fe20003800000 */
[----:B------:R-:W-:Y:S02]  /*4d40*/  FMUL.FTZ R92, R105, R198 ;  /* 0x000000c6695c7220 */ /* 0x000fe40000410000 */
[C---:B-1----:R-:W-:Y:S02]  /*4d50*/  FMUL.FTZ R84, R101.reuse, R188 ;  /* 0x000000bc65547220 */ /* 0x042fe40000410000 */
[----:B------:R-:W-:Y:S02]  /*4d60*/  FMUL.FTZ R85, R101, R190 ;  /* 0x000000be65557220 */ /* 0x000fe40000410000 */
[C---:B------:R-:W-:Y:S02]  /*4d70*/  FMUL.FTZ R86, R102.reuse, R187 ;  /* 0x000000bb66567220 */ /* 0x040fe40000410000 */
[----:B------:R-:W-:-:S02]  /*4d80*/  FMUL.FTZ R87, R102, R189 ;  /* 0x000000bd66577220 */ /* 0x000fc40000410000 */
[C---:B------:R-:W-:Y:S02]  /*4d90*/  FMUL.FTZ R88, R103.reuse, R192 ;  /* 0x000000c067587220 */ /* 0x040fe40000410000 */
[----:B------:R-:W-:Y:S02]  /*4da0*/  FMUL.FTZ R89, R103, R194 ;  /* 0x000000c267597220 */ /* 0x000fe40000410000 */
[C---:B------:R-:W-:Y:S02]  /*4db0*/  FMUL.FTZ R90, R104.reuse, R191 ;  /* 0x000000bf685a7220 */ /* 0x040fe40000410000 */
[----:B------:R-:W-:Y:S02]  /*4dc0*/  FMUL.FTZ R91, R104, R193 ;  /* 0x000000c1685b7220 */ /* 0x000fe40000410000 */
[----:B------:R-:W-:Y:S02]  /*4dd0*/  FMUL.FTZ R93, R105, R202 ;  /* 0x000000ca695d7220 */ /* 0x000fe40000410000 */
[----:B------:R-:W-:-:S02]  /*4de0*/  FMUL.FTZ R94, R106, R195 ;  /* 0x000000c36a5e7220 */ /* 0x000fc40000410000 */
[C---:B------:R-:W-:Y:S02]  /*4df0*/  FMUL.FTZ R96, R107.reuse, R204 ;  /* 0x000000cc6b607220 */ /* 0x040fe40000410000 */
[----:B------:R-:W-:Y:S02]  /*4e00*/  FMUL.FTZ R198, R114, R199 ;  /* 0x000000c772c67220 */ /* 0x000fe40000410000 */
[----:B------:R-:W-:Y:S02]  /*4e10*/  FMUL.FTZ R95, R106, R223 ;  /* 0x000000df6a5f7220 */ /* 0x000fe40000410000 */
        /* <DEDUP_REMOVED lines=22> */
[----:B------:R-:W1:Y:S02]  /*4f80*/  LDS.128 R72, [R223+0x6360] ;  /* 0x00636000df487984 */ /* 0x000e640000000c00 */
        /* <DEDUP_REMOVED lines=12> */
.L_x_7778:
        /* <DEDUP_REMOVED lines=9> */
[C---:B0-----:R-:W-:Y:S02]  /*50e0*/  FFMA.FTZ R73, R70.reuse, R69, R226 ;  /* 0x0000004546497223 */ /* 0x041fe400000100e2 */
[----:B------:R-:W-:Y:S02]  /*50f0*/  FFMA.FTZ R71, R70, R71, -R68 ;  /* 0x0000004746477223 */ /* 0x000fe40000010844 */
[C---:B------:R-:W-:Y:S01]  /*5100*/  FMUL.FTZ R69, R72.reuse, R69 ;  /* 0x0000004548457220 */ /* 0x040fe20000410000 */
[----:B------:R-:W-:Y:S01]  /*5110*/  FSEL R73, R72, R73, !P0 ;  /* 0x0000004948497208 */ /* 0x000fe20004000000 */
[----:B------:R-:W-:-:S02]  /*5120*/  @P0 FADD.FTZ R75, R75, R224 ;  /* 0x000000e04b4b0221 */ /* 0x000fc40000010000 */
[----:B------:R-:W-:Y:S02]  /*5130*/  @P0 FADD.FTZ R74, R74, R71 ;  /* 0x000000474a4a0221 */ /* 0x000fe40000010000 */
        /* <DEDUP_REMOVED lines=50> */
[----:B------:R-:W1:Y:S02]  /*5460*/  SHFL.UP PT, R228, R70, 0x10, RZ ;  /* 0x0600000046e47989 */ /* 0x000e6400000e00ff */
[----:B------:R-:W-:Y:S02]  /*5470*/  MOV R72, R74 ;  /* 0x0000004a00487202 */ /* 0x000fe40000000f00 */
[----:B------:R-:W3:Y:S04]  /*5480*/  SHFL.UP PT, R73, R75, 0x10, RZ ;  /* 0x060000004b497989 */ /* 0x000ee800000e00ff */
[----:B------:R4:W2:Y:S02]  /*5490*/  SHFL.UP PT, R232, R74, 0x10, RZ ;  /* 0x060000004ae87989 */ /* 0x0008a400000e00ff */
[----:B----4-:R-:W-:-:S02]  /*54a0*/  MOV R74, R75 ;  /* 0x0000004b004a7202 */ /* 0x010fc40000000f00 */
.L_x_7779:
[----:B------:R-:W-:Y:S01]  /*54b0*/  MOV R226, R70 ;  /* 0x0000004600e27202 */ /* 0x000fe20000000f00 */
[-C--:B--2---:R-:W-:Y:S01]  /*54c0*/  FMUL.FTZ R68, R232, R225.reuse ;  /* 0x000000e1e8447220 */ /* 0x084fe20000410000 */
[----:B------:R-:W-:Y:S01]  /*54d0*/  ISETP.GE.AND P0, PT, R4, 0x10, PT ;  /* 0x000000100400780c */ /* 0x000fe20003f06270 */
[----:B-1----:R-:W-:Y:S01]  /*54e0*/  FMUL.FTZ R69, R228, R225 ;  /* 0x000000e1e4457220 */ /* 0x002fe20000410000 */
        /* <DEDUP_REMOVED lines=16> */
[----:B-----5:R-:W-:Y:S05]  /*55f0*/  CALL.REL.NOINC `($__internal_184_$__cuda_sm70_shflsync_idx_p) ;  /* 0x00008d0000007944 */ /* 0x020fea0003c00000 */
.L_x_7676:
[----:B------:R-:W-:Y:S05]  /*5600*/  BRA.CONV ~URZ, `(.L_x_7677) ;  /* 0x000000637f007947 */ /* 0x000fea000b800000 */
[----:B0-----:R-:W-:Y:S01]  /*5610*/  HFMA2.MMA R73, -RZ, RZ, 0, 1.847743988037109375e-06 ;  /* 0x0000001fff497435 */ /* 0x001fe200000001ff */
[----:B------:R-:W-:Y:S02]  /*5620*/  MOV R71, R225 ;  /* 0x000000e100477202 */ /* 0x000fe40000000f00 */
[----:B------:R-:W-:-:S02]  /*5630*/  MOV R72, 0x1f ;  /* 0x0000001f00487802 */ /* 0x000fc40000000f00 */
[----:B-1----:R-:W-:Y:S02]  /*5640*/  MOV R70, 0xffffffff ;  /* 0xffffffff00467802 */ /* 0x002fe40000000f00 */
[----:B------:R-:W-:Y:S02]  /*5650*/  MOV R68, 0x5670 ;  /* 0x0000567000447802 */ /* 0x000fe40000000f00 */
[----:B-----5:R-:W-:Y:S05]  /*5660*/  CALL.REL.NOINC `($__internal_184_$__cuda_sm70_shflsync_idx_p) ;  /* 0x00008c9000007944 */ /* 0x020fea0003c00000 */
.L_x_7677:
[----:B------:R-:W-:Y:S05]  /*5670*/  BRA.CONV ~URZ, `(.L_x_7678) ;  /* 0x000000637f007947 */ /* 0x000fea000b800000 */
[----:B0-----:R-:W-:Y:S01]  /*5680*/  HFMA2.MMA R73, -RZ, RZ, 0, 1.847743988037109375e-06 ;  /* 0x0000001fff497435 */ /* 0x001fe200000001ff */
[----:B------:R-:W-:Y:S02]  /*5690*/  MOV R71, R75 ;  /* 0x0000004b00477202 */ /* 0x000fe40000000f00 */
[----:B------:R-:W-:Y:S02]  /*56a0*/  MOV R72, 0x1f ;  /* 0x0000001f00487802 */ /* 0x000fe40000000f00 */
[----:B-1----:R-:W-:Y:S02]  /*56b0*/  MOV R70, 0xffffffff ;  /* 0xffffffff00467802 */ /* 0x002fe40000000f00 */
[----:B------:R-:W-:Y:S02]  /*56c0*/  MOV R68, 0x56e0 ;  /* 0x000056e000447802 */ /* 0x000fe40000000f00 */
[----:B-----5:R-:W-:Y:S05]  /*56d0*/  CALL.REL.NOINC `($__internal_184_$__cuda_sm70_shflsync_idx_p) ;  /* 0x00008c2000007944 */ /* 0x020fea0003c00000 */
.L_x_7678:
[----:B------:R-:W-:Y:S05]  /*56e0*/  BRA.CONV ~URZ, `(.L_x_7679) ;  /* 0x000000637f007947 */ /* 0x000fea000b800000 */
[----:B0-----:R-:W-:Y:S01]  /*56f0*/  HFMA2.MMA R73, -RZ, RZ, 0, 1.847743988037109375e-06 ;  /* 0x0000001fff497435 */ /* 0x001fe200000001ff */
[----:B------:R-:W-:-:S02]  /*5700*/  MOV R71, R74 ;  /* 0x0000004a00477202 */ /* 0x000fc40000000f00 */
[----:B------:R-:W-:Y:S02]  /*5710*/  MOV R72, 0x1f ;  /* 0x0000001f00487802 */ /* 0x000fe40000000f00 */
[----:B-1----:R-:W-:Y:S02]  /*5720*/  MOV R70, 0xffffffff ;  /* 0xffffffff00467802 */ /* 0x002fe40000000f00 */
[----:B------:R-:W-:Y:S02]  /*5730*/  MOV R68, 0x5750 ;  /* 0x0000575000447802 */ /* 0x000fe40000000f00 */
[----:B-----5:R-:W-:Y:S05]  /*5740*/  CALL.REL.NOINC `($__internal_184_$__cuda_sm70_shflsync_idx_p) ;  /* 0x00008bb000007944 */ /* 0x020fea0003c00000 */
.L_x_7679:
        /* <DEDUP_REMOVED lines=9> */
.L_x_7780:
        /* <DEDUP_REMOVED lines=23> */
.L_x_7673:
[----:B---3--:R-:W-:Y:S05]  /*5950*/  BSYNC B0 ;  /* 0x0000000000007941 */ /* 0x008fea0003800000 */
.L_x_7672:
[----:B------:R-:W-:Y:S01]  /*5960*/  WARPSYNC 0xffffffff ;  /* 0xffffffff00007948 */ /* 0x000fe20003800000 */
[----:B------:R-:W-:Y:S02]  /*5970*/  LOP3.LUT P0, RZ, R3, 0x1f, RZ, 0xc0, !PT ;  /* 0x0000001f03ff7812 */ /* 0x000fe4000780c0ff */
[----:B-1---5:R-:W-:Y:S01]  /*5980*/  MOV R65, UR26 ;  /* 0x0000001a00417c02 */ /* 0x022fe20008000f00 */
[----:B------:R-:W-:Y:S01]  /*5990*/  BAR.SYNC.DEFER_BLOCKING 0x0 ;  /* 0x0000000000007b1d */ /* 0x000fe20000010000 */
[C---:B--2---:R-:W-:Y:S01]  /*59a0*/  FMUL.FTZ R66, R135.reuse, -R76 ;  /* 0x8000004c87427220 */ /* 0x044fe20000410000 */
        /* <DEDUP_REMOVED lines=23> */
[----:B------:R-:W1:Y:S01]  /*5b20*/  LDS.64 R64, [R3.X16+0x6358] ;  /* 0x0063580003407984 */ /* 0x000e62000000ca00 */
        /* <DEDUP_REMOVED lines=20> */
[----:B------:R-:W-:Y:S02]  /*5c70*/  FMUL.FTZ R70, R142, -R66 ;  /* 0x800000428e467220 */ /* 0x000fe40000410000 */
        /* <DEDUP_REMOVED lines=11> */
[-C--:B------:R-:W-:Y:S02]  /*5d30*/  FMUL.FTZ R66, R144, -R67.reuse ;  /* 0x8000004390427220 */ /* 0x080fe40000410000 */
[C---:B------:R-:W-:Y:S02]  /*5d40*/  FFMA.FTZ R67, R145.reuse, R67, R70 ;  /* 0x0000004391437223 */ /* 0x040fe40000010046 */
[----:B------:R-:W-:Y:S02]  /*5d50*/  FFMA.FTZ R66, R145, R68, -R66 ;  /* 0x0000004491427223 */ /* 0x000fe40000010842 */
[----:B------:R-:W-:Y:S02]  /*5d60*/  FADD.FTZ R68, -R192, R67 ;  /* 0x00000043c0447221 */ /* 0x000fe40000010100 */
[C---:B-1----:R-:W-:Y:S02]  /*5d70*/  FMUL.FTZ R67, R129.reuse, R65 ;  /* 0x0000004181437220 */ /* 0x042fe40000410000 */
[----:B------:R-:W-:-:S02]  /*5d80*/  FMUL.FTZ R129, R129, R64 ;  /* 0x0000004081817220 */ /* 0x000fc40000410000 */
[C---:B------:R-:W-:Y:S02]  /*5d90*/  FMUL.FTZ R72, R117.reuse, -R71 ;  /* 0x8000004775487220 */ /* 0x040fe40000410000 */
[C---:B------:R-:W-:Y:S02]  /*5da0*/  FFMA.FTZ R67, R128.reuse, R64, -R67 ;  /* 0x0000004080437223 */ /* 0x040fe40000010843 */
[----:B------:R-:W-:Y:S02]  /*5db0*/  FFMA.FTZ R129, R128, R65, R129 ;  /* 0x0000004180817223 */ /* 0x000fe40000010081 */
[-C--:B------:R-:W-:Y:S02]  /*5dc0*/  FMUL.FTZ R73, R117, -R69.reuse ;  /* 0x8000004575497220 */ /* 0x080fe40000410000 */
[----:B------:R-:W-:Y:S02]  /*5dd0*/  FFMA.FTZ R72, R118, R69, -R72 ;  /* 0x0000004576487223 */ /* 0x000fe40000010848 */
[----:B------:R-:W-:-:S02]  /*5de0*/  FADD.FTZ R176, R176, R67 ;  /* 0x00000043b0b07221 */ /* 0x000fc40000010000 */
[----:B------:R-:W-:Y:S02]  /*5df0*/  FADD.FTZ R174, R174, R129 ;  /* 0x00000081aeae7221 */ /* 0x000fe40000010000 */
[----:B------:R-:W-:Y:S02]  /*5e00*/  FFMA.FTZ R73, R118, R71, R73 ;  /* 0x0000004776497223 */ /* 0x000fe40000010049 */
[----:B------:R-:W-:Y:S02]  /*5e10*/  FMUL.FTZ R64, R119, -R72 ;  /* 0x8000004877407220 */ /* 0x000fe40000410000 */
[C---:B------:R-:W-:Y:S02]  /*5e20*/  FMUL.FTZ R67, R133.reuse, R176 ;  /* 0x000000b085437220 */ /* 0x040fe40000410000 */
[----:B------:R-:W-:Y:S02]  /*5e30*/  FMUL.FTZ R65, R133, R174 ;  /* 0x000000ae85417220 */ /* 0x000fe40000410000 */
[----:B------:R-:W-:-:S02]  /*5e40*/  FMUL.FTZ R71, R119, -R73 ;  /* 0x8000004977477220 */ /* 0x000fc40000410000 */
[----:B------:R-:W-:Y:S02]  /*5e50*/  FFMA.FTZ R73, R120, R73, R64 ;  /* 0x0000004978497223 */ /* 0x000fe40000010040 */
[C---:B------:R-:W-:Y:S02]  /*5e60*/  FFMA.FTZ R67, R134.reuse, R174, R67 ;  /* 0x000000ae86437223 */ /* 0x040fe40000010043 */
[----:B------:R-:W-:Y:S02]  /*5e70*/  FADD.FTZ R66, R191, R66 ;  /* 0x00000042bf427221 */ /* 0x000fe40000010000 */
[----:B------:R-:W-:Y:S02]  /*5e80*/  FFMA.FTZ R64, R134, R176, -R65 ;  /* 0x000000b086407223 */ /* 0x000fe40000010841 */
[----:B------:R-:W-:Y:S02]  /*5e90*/  FMUL.FTZ R69, R146, -R68 ;  /* 0x8000004492457220 */ /* 0x000fe40000410000 */
[----:B------:R-:W-:-:S02]  /*5ea0*/  FADD.FTZ R178, R178, R67 ;  /* 0x00000043b2b27221 */ /* 0x000fc40000010000 */
[----:B------:R-:W-:Y:S02]  /*5eb0*/  FMUL.FTZ R70, R146, -R66 ;  /* 0x8000004292467220 */ /* 0x000fe40000410000 */
[----:B------:R-:W-:Y:S02]  /*5ec0*/  FADD.FTZ R177, R177, R64 ;  /* 0x00000040b1b17221 */ /* 0x000fe40000010000 */
[----:B------:R-:W-:Y:S02]  /*5ed0*/  FFMA.FTZ R71, R120, R72, -R71 ;  /* 0x0000004878477223 */ /* 0x000fe40000010847 */
[----:B------:R-:W-:Y:S02]  /*5ee0*/  FMUL.FTZ R65, R121, -R73 ;  /* 0x8000004979417220 */ /* 0x000fe40000410000 */
[----:B------:R-:W-:Y:S02]  /*5ef0*/  FFMA.FTZ R66, R147, R66, -R69 ;  /* 0x0000004293427223 */ /* 0x000fe40000010845 */
[----:B------:R-:W-:-:S02]  /*5f00*/  FMUL.FTZ R64, R131, R178 ;  /* 0x000000b283407220 */ /* 0x000fc40000410000 */
[----:B------:R-:W-:Y:S02]  /*5f10*/  FFMA.FTZ R69, R147, R68, R70 ;  /* 0x0000004493457223 */ /* 0x000fe40000010046 */
[----:B------:R-:W-:Y:S02]  /*5f20*/  FMUL.FTZ R67, R131, R177 ;  /* 0x000000b183437220 */ /* 0x000fe40000410000 */
[-C--:B------:R-:W-:Y:S02]  /*5f30*/  FMUL.FTZ R68, R121, -R71.reuse ;  /* 0x8000004779447220 */ /* 0x080fe40000410000 */
[----:B------:R-:W-:Y:S02]  /*5f40*/  FFMA.FTZ R71, R122, R71, -R65 ;  /* 0x000000477a477223 */ /* 0x000fe40000010841 */
[C---:B------:R-:W-:Y:S02]  /*5f50*/  FFMA.FTZ R65, R132.reuse, R177, -R64 ;  /* 0x000000b184417223 */ /* 0x040fe40000010840 */
[----:B------:R-:W-:-:S02]  /*5f60*/  FFMA.FTZ R64, R132, R178, R67 ;  /* 0x000000b284407223 */ /* 0x000fc40000010043 */
[----:B------:R-:W-:Y:S02]  /*5f70*/  FADD.FTZ R69, -R190, R69 ;  /* 0x00000045be457221 */ /* 0x000fe40000010100 */
[----:B------:R-:W-:Y:S02]  /*5f80*/  FADD.FTZ R182, R182, R65 ;  /* 0x00000041b6b67221 */ /* 0x000fe40000010000 */
[----:B------:R-:W-:Y:S02]  /*5f90*/  FADD.FTZ R181, R181, R64 ;  /* 0x00000040b5b57221 */ /* 0x000fe40000010000 */
[----:B------:R-:W-:Y:S02]  /*5fa0*/  FADD.FTZ R66, R189, R66 ;  /* 0x00000042bd427221 */ /* 0x000fe40000010000 */
[----:B------:R-:W-:Y:S02]  /*5fb0*/  FMUL.FTZ R67, R148, -R69 ;  /* 0x8000004594437220 */ /* 0x000fe40000410000 */
[----:B------:R-:W-:-:S02]  /*5fc0*/  FMUL.FTZ R64, R127, R182 ;  /* 0x000000b67f407220 */ /* 0x000fc40000410000 */
[----:B------:R-:W-:Y:S02]  /*5fd0*/  FFMA.FTZ R73, R122, R73, R68 ;  /* 0x000000497a497223 */ /* 0x000fe40000010044 */
[-C--:B------:R-:W-:Y:S02]  /*5fe0*/  FMUL.FTZ R65, R127, R181.reuse ;  /* 0x000000b57f417220 */ /* 0x080fe40000410000 */
[-C--:B------:R-:W-:Y:S02]  /*5ff0*/  FMUL.FTZ R68, R148, -R66.reuse ;  /* 0x8000004294447220 */ /* 0x080fe40000410000 */
[----:B------:R-:W-:Y:S02]  /*6000*/  FFMA.FTZ R66, R149, R66, -R67 ;  /* 0x0000004295427223 */ /* 0x000fe40000010843 */
[C---:B------:R-:W-:Y:S02]  /*6010*/  FFMA.FTZ R67, R130.reuse, R181, R64 ;  /* 0x000000b582437223 */ /* 0x040fe40000010040 */
[----:B------:R-:W-:-:S02]  /*6020*/  FFMA.FTZ R64, R130, R182, -R65 ;  /* 0x000000b682407223 */ /* 0x000fc40000010841 */
[----:B------:R-:W-:Y:S02]  /*6030*/  FADD.FTZ R180, R180, R67 ;  /* 0x00000043b4b47221 */ /* 0x000fe40000010000 */
[----:B------:R-:W-:Y:S02]  /*6040*/  FADD.FTZ R179, R179, R64 ;  /* 0x00000040b3b37221 */ /* 0x000fe40000010000 */
[CC--:B------:R-:W-:Y:S02]  /*6050*/  FMUL.FTZ R64, R125.reuse, R180.reuse ;  /* 0x000000b47d407220 */ /* 0x0c0fe40000410000 */
[-C--:B------:R-:W-:Y:S02]  /*6060*/  FMUL.FTZ R67, R125, R179.reuse ;  /* 0x000000b37d437220 */ /* 0x080fe40000410000 */
[C---:B------:R-:W-:Y:S02]  /*6070*/  FFMA.FTZ R65, R126.reuse, R179, -R64 ;  /* 0x000000b37e417223 */ /* 0x040fe40000010840 */
[----:B------:R-:W-:-:S02]  /*6080*/  FFMA.FTZ R64, R126, R180, R67 ;  /* 0x000000b47e407223 */ /* 0x000fc40000010043 */
[----:B------:R-:W-:Y:S02]  /*6090*/  FADD.FTZ R184, R184, R65 ;  /* 0x00000041b8b87221 */ /* 0x000fe40000010000 */
[----:B------:R-:W-:Y:S02]  /*60a0*/  FADD.FTZ R183, R183, R64 ;  /* 0x00000040b7b77221 */ /* 0x000fe40000010000 */
[----:B------:R-:W-:Y:S02]  /*60b0*/  FFMA.FTZ R69, R149, R69, R68 ;  /* 0x0000004595457223 */ /* 0x000fe40000010044 */
[----:B------:R-:W-:Y:S02]  /*60c0*/  FMUL.FTZ R68, R123, -R73 ;  /* 0x800000497b447220 */ /* 0x000fe40000410000 */
[----:B------:R-:W-:Y:S02]  /*60d0*/  FADD.FTZ R66, R187, R66 ;  /* 0x00000042bb427221 */ /* 0x000fe40000010000 */
[----:B------:R-:W-:-:S02]  /*60e0*/  FMUL.FTZ R64, R123, R184 ;  /* 0x000000b87b407220 */ /* 0x000fc40000410000 */
[----:B------:R-:W-:Y:S02]  /*60f0*/  FMUL.FTZ R65, R123, R183 ;  /* 0x000000b77b417220 */ /* 0x000fe40000410000 */
[----:B------:R-:W-:Y:S02]  /*6100*/  FFMA.FTZ R70, R124, R71, -R68 ;  /* 0x000000477c467223 */ /* 0x000fe40000010844 */
[----:B------:R-:W-:Y:S02]  /*6110*/  FADD.FTZ R69, -R188, R69 ;  /* 0x00000045bc457221 */ /* 0x000fe40000010100 */
[----:B------:R-:W-:Y:S02]  /*6120*/  FMUL.FTZ R68, R117, -R66 ;  /* 0x8000004275447220 */ /* 0x000fe40000410000 */
[----:B------:R-:W-:Y:S02]  /*6130*/  FFMA.FTZ R64, R124, R183, R64 ;  /* 0x000000b77c407223 */ /* 0x000fe40000010040 */
[----:B------:R-:W-:-:S02]  /*6140*/  FMUL.FTZ R72, R123, -R71 ;  /* 0x800000477b487220 */ /* 0x000fc40000410000 */
[----:B------:R-:W-:Y:S02]  /*6150*/  FFMA.FTZ R65, R124, R184, -R65 ;  /* 0x000000b87c417223 */ /* 0x000fe40000010841 */
[-C--:B------:R-:W-:Y:S02]  /*6160*/  FMUL.FTZ R71, R117, -R69.reuse ;  /* 0x8000004575477220 */ /* 0x080fe40000410000 */
[----:B------:R-:W-:Y:S02]  /*6170*/  FFMA.FTZ R68, R118, R69, R68 ;  /* 0x0000004576447223 */ /* 0x000fe40000010044 */
[----:B------:R-:W-:Y:S02]  /*6180*/  FADD.FTZ R185, R185, R64 ;  /* 0x00000040b9b97221 */ /* 0x000fe40000010000 */
[----:B------:R-:W-:Y:S02]  /*6190*/  FFMA.FTZ R72, R124, R73, R72 ;  /* 0x000000497c487223 */ /* 0x000fe40000010048 */
[----:B------:R-:W-:-:S02]  /*61a0*/  FMUL.FTZ R69, R125, -R70 ;  /* 0x800000467d457220 */ /* 0x000fc40000410000 */
[----:B------:R-:W-:Y:S02]  /*61b0*/  FADD.FTZ R186, R186, R65 ;  /* 0x00000041baba7221 */ /* 0x000fe40000010000 */
[----:B------:R-:W-:Y:S02]  /*61c0*/  FMUL.FTZ R65, R121, R185 ;  /* 0x000000b979417220 */ /* 0x000fe40000410000 */
[-C--:B------:R-:W-:Y:S02]  /*61d0*/  FMUL.FTZ R67, R125, -R72.reuse ;  /* 0x800000487d437220 */ /* 0x080fe40000410000 */
[----:B------:R-:W-:Y:S02]  /*61e0*/  FFMA.FTZ R69, R126, R72, R69 ;  /* 0x000000487e457223 */ /* 0x000fe40000010045 */
[----:B------:R-:W-:Y:S02]  /*61f0*/  FMUL.FTZ R64, R121, R186 ;  /* 0x000000ba79407220 */ /* 0x000fe40000410000 */
[----:B------:R-:W-:-:S02]  /*6200*/  FFMA.FTZ R71, R118, R66, -R71 ;  /* 0x0000004276477223 */ /* 0x000fc40000010847 */
[----:B------:R-:W-:Y:S02]  /*6210*/  FFMA.FTZ R65, R122, R186, -R65 ;  /* 0x000000ba7a417223 */ /* 0x000fe40000010841 */
[----:B------:R-:W-:Y:S02]  /*6220*/  FFMA.FTZ R67, R126, R70, -R67 ;  /* 0x000000467e437223 */ /* 0x000fe40000010843 */
[----:B------:R-:W-:Y:S02]  /*6230*/  FMUL.FTZ R66, R127, -R69 ;  /* 0x800000457f427220 */ /* 0x000fe40000410000 */
[----:B------:R-:W-:Y:S02]  /*6240*/  FFMA.FTZ R64, R122, R185, R64 ;  /* 0x000000b97a407223 */ /* 0x000fe40000010040 */
[----:B------:R-:W-:Y:S02]  /*6250*/  FADD.FTZ R68, -R99, R68 ;  /* 0x0000004463447221 */ /* 0x000fe40000010100 */
[----:B------:R-:W-:-:S02]  /*6260*/  FADD.FTZ R71, R98, R71 ;  /* 0x0000004762477221 */ /* 0x000fc40000010000 */
[----:B------:R-:W-:Y:S02]  /*6270*/  FADD.FTZ R206, R206, R65 ;  /* 0x00000041cece7221 */ /* 0x000fe40000010000 */
[-C--:B------:R-:W-:Y:S02]  /*6280*/  FMUL.FTZ R72, R127, -R67.reuse ;  /* 0x800000437f487220 */ /* 0x080fe40000410000 */
[----:B------:R-:W-:Y:S02]  /*6290*/  FFMA.FTZ R70, R130, R67, -R66 ;  /* 0x0000004382467223 */ /* 0x000fe40000010842 */
[----:B------:R-:W-:Y:S02]  /*62a0*/  FADD.FTZ R205, R205, R64 ;  /* 0x00000040cdcd7221 */ /* 0x000fe40000010000 */
[C---:B------:R-:W-:Y:S02]  /*62b0*/  FMUL.FTZ R66, R119.reuse, -R68 ;  /* 0x8000004477427220 */ /* 0x040fe40000410000 */
[----:B------:R-:W-:-:S02]  /*62c0*/  FMUL.FTZ R67, R119, -R71 ;  /* 0x8000004777437220 */ /* 0x000fc40000410000 */
[C---:B------:R-:W-:Y:S02]  /*62d0*/  FMUL.FTZ R64, R119.reuse, R206 ;  /* 0x000000ce77407220 */ /* 0x040fe40000410000 */
[----:B------:R-:W-:Y:S02]  /*62e0*/  FFMA.FTZ R69, R130, R69, R72 ;  /* 0x0000004582457223 */ /* 0x000fe40000010048 */
[----:B------:R-:W-:Y:S02]  /*62f0*/  FMUL.FTZ R65, R119, R205 ;  /* 0x000000cd77417220 */ /* 0x000fe40000410000 */
[C---:B------:R-:W-:Y:S02]  /*6300*/  FFMA.FTZ R71, R120.reuse, R71, -R66 ;  /* 0x0000004778477223 */ /* 0x040fe40000010842 */
[C---:B------:R-:W-:Y:S02]  /*6310*/  FFMA.FTZ R66, R120.reuse, R68, R67 ;  /* 0x0000004478427223 */ /* 0x040fe40000010043 */
[----:B------:R-:W-:-:S02]  /*6320*/  FFMA.FTZ R67, R120, R205, R64 ;  /* 0x000000cd78437223 */ /* 0x000fc40000010040 */
[----:B------:R-:W-:Y:S02]  /*6330*/  FMUL.FTZ R73, R131, -R69 ;  /* 0x8000004583497220 */ /* 0x000fe40000410000 */
[----:B------:R-:W-:Y:S02]  /*6340*/  FFMA.FTZ R64, R120, R206, -R65 ;  /* 0x000000ce78407223 */ /* 0x000fe40000010841 */
[----:B------:R-:W-:Y:S02]  /*6350*/  FADD.FTZ R71, R96, R71 ;  /* 0x0000004760477221 */ /* 0x000fe40000010000 */
[----:B------:R-:W-:Y:S02]  /*6360*/  FADD.FTZ R208, R208, R67 ;  /* 0x00000043d0d07221 */ /* 0x000fe40000010000 */
[----:B------:R-:W-:Y:S02]  /*6370*/  FFMA.FTZ R68, R132, R70, -R73 ;  /* 0x0000004684447223 */ /* 0x000fe40000010849 */
[----:B------:R-:W-:-:S02]  /*6380*/  FADD.FTZ R207, R207, R64 ;  /* 0x00000040cfcf7221 */ /* 0x000fc40000010000 */
[----:B------:R-:W-:Y:S02]  /*6390*/  FADD.FTZ R66, -R97, R66 ;  /* 0x0000004261427221 */ /* 0x000fe40000010100 */
[----:B------:R-:W-:Y:S02]  /*63a0*/  FMUL.FTZ R73, R121, -R71 ;  /* 0x8000004779497220 */ /* 0x000fe40000410000 */
[----:B------:R-:W-:Y:S02]  /*63b0*/  FMUL.FTZ R72, R131, -R70 ;  /* 0x8000004683487220 */ /* 0x000fe40000410000 */
[C---:B------:R-:W-:Y:S02]  /*63c0*/  FMUL.FTZ R64, R117.reuse, R208 ;  /* 0x000000d075407220 */ /* 0x040fe40000410000 */
[----:B------:R-:W-:Y:S02]  /*63d0*/  FMUL.FTZ R67, R117, R207 ;  /* 0x000000cf75437220 */ /* 0x000fe40000410000 */
[----:B------:R-:W-:-:S02]  /*63e0*/  FMUL.FTZ R70, R121, -R66 ;  /* 0x8000004279467220 */ /* 0x000fc40000410000 */
[----:B------:R-:W-:Y:S02]  /*63f0*/  FFMA.FTZ R66, R122, R66, R73 ;  /* 0x000000427a427223 */ /* 0x000fe40000010049 */
[C---:B------:R-:W-:Y:S02]  /*6400*/  FFMA.FTZ R65, R118.reuse, R207, -R64 ;  /* 0x000000cf76417223 */ /* 0x040fe40000010840 */
[----:B------:R-:W-:Y:S02]  /*6410*/  FFMA.FTZ R64, R118, R208, R67 ;  /* 0x000000d076407223 */ /* 0x000fe40000010043 */
[----:B------:R-:W-:Y:S02]  /*6420*/  FFMA.FTZ R71, R122, R71, -R70 ;  /* 0x000000477a477223 */ /* 0x000fe40000010846 */
[----:B------:R-:W-:Y:S02]  /*6430*/  FADD.FTZ R67, -R95, R66 ;  /* 0x000000425f437221 */ /* 0x000fe40000010100 */
[----:B------:R-:W-:-:S02]  /*6440*/  FADD.FTZ R71, R94, R71 ;  /* 0x000000475e477221 */ /* 0x000fc40000010000 */
[----:B------:R-:W-:Y:S02]  /*6450*/  FMUL.FTZ R70, R123, -R67 ;  /* 0x800000437b467220 */ /* 0x000fe40000410000 */
[----:B------:R-:W-:Y:S02]  /*6460*/  FADD.FTZ R212, R212, R65 ;  /* 0x00000041d4d47221 */ /* 0x000fe40000010000 */
[----:B------:R-:W-:Y:S02]  /*6470*/  FADD.FTZ R211, R211, R64 ;  /* 0x00000040d3d37221 */ /* 0x000fe40000010000 */
[----:B------:R-:W-:Y:S02]  /*6480*/  FFMA.FTZ R69, R132, R69, R72 ;  /* 0x0000004584457223 */ /* 0x000fe40000010048 */
[-C--:B------:R-:W-:Y:S02]  /*6490*/  FMUL.FTZ R72, R123, -R71.reuse ;  /* 0x800000477b487220 */ /* 0x080fe40000410000 */
[----:B------:R-:W-:-:S02]  /*64a0*/  FFMA.FTZ R71, R124, R71, -R70 ;  /* 0x000000477c477223 */ /* 0x000fc40000010846 */
[CC--:B------:R-:W-:Y:S02]  /*64b0*/  FMUL.FTZ R66, R148.reuse, R212.reuse ;  /* 0x000000d494427220 */ /* 0x0c0fe40000410000 */
        /* <DEDUP_REMOVED lines=12> */
[-C--:B------:R-:W-:Y:S02]  /*6580*/  FMUL.FTZ R66, R146, R216.reuse ;  /* 0x000000d892427220 */ /* 0x080fe40000410000 */
        /* <DEDUP_REMOVED lines=11> */
[-C--:B------:R-:W-:Y:S02]  /*6640*/  FMUL.FTZ R64, R144, R219.reuse ;  /* 0x000000db90407220 */ /* 0x080fe40000410000 */
        /* <DEDUP_REMOVED lines=14> */
[C---:B------:R-:W-:Y:S01]  /*6730*/  FFMA.FTZ R65, R143.reuse, R218, -R64 ;  /* 0x000000da8f417223 */ /* 0x040fe20000010840 */
[----:B------:R-:W-:Y:S01]  /*6740*/  MOV R64, 0x3f800000 ;  /* 0x3f80000000407802 */ /* 0x000fe20000000f00 */
[----:B------:R-:W-:-:S02]  /*6750*/  FFMA.FTZ R66, R143, R217, R66 ;  /* 0x000000d98f427223 */ /* 0x000fc40000010042 */
[----:B------:R-:W-:Y:S02]  /*6760*/  FADD.FTZ R70, R86, R67 ;  /* 0x0000004356467221 */ /* 0x000fe40000010000 */
[----:B------:R-:W-:Y:S02]  /*6770*/  FMUL.FTZ R73, R133, -R71 ;  /* 0x8000004785497220 */ /* 0x000fe40000410000 */
[----:B------:R-:W-:Y:S01]  /*6780*/  FADD.FTZ R222, R222, R65 ;  /* 0x00000041dede7221 */ /* 0x000fe20000010000 */
[----:B------:R-:W-:Y:S01]  /*6790*/  HFMA2.MMA R65, -RZ, RZ, 0, 0 ;  /* 0x00000000ff417435 */ /* 0x000fe200000001ff */
[----:B------:R-:W-:Y:S02]  /*67a0*/  FADD.FTZ R221, R221, R66 ;  /* 0x00000042dddd7221 */ /* 0x000fe40000010000 */
[-C--:B------:R-:W-:Y:S01]  /*67b0*/  FMUL.FTZ R74, R133, -R70.reuse ;  /* 0x80000046854a7220 */ /* 0x080fe20000410000 */
[----:B------:R-:W-:Y:S01]  /*67c0*/  CS2R R66, SRZ ;  /* 0x0000000000427805 */ /* 0x000fe2000001ff00 */
[----:B------:R-:W-:-:S02]  /*67d0*/  FFMA.FTZ R75, R134, R70, -R73 ;  /* 0x00000046864b7223 */ /* 0x000fc40000010849 */
[C---:B------:R-:W-:Y:S02]  /*67e0*/  FMUL.FTZ R70, R140.reuse, R221 ;  /* 0x000000dd8c467220 */ /* 0x040fe40000410000 */
[-C--:B------:R-:W-:Y:S01]  /*67f0*/  FMUL.FTZ R72, R140, R222.reuse ;  /* 0x000000de8c487220 */ /* 0x080fe20000410000 */
[----:B------:R-:W1:Y:S01]  /*6800*/  @!P0 LDS.128 R64, [UR48+0x7d60] ;  /* 0x007d6030ff408984 */ /* 0x000e620008000c00 */
[----:B------:R-:W-:Y:S01]  /*6810*/  FFMA.FTZ R74, R134, R71, R74 ;  /* 0x00000047864a7223 */ /* 0x000fe2000001004a */
[----:B------:R-:W-:Y:S01]  /*6820*/  ISETP.GT.U32.AND P0, PT, R3, 0x1f, PT ;  /* 0x0000001f0300780c */ /* 0x000fe20003f04070 */
[C---:B------:R-:W-:Y:S02]  /*6830*/  FFMA.FTZ R71, R141.reuse, R222, -R70 ;  /* 0x000000de8d477223 */ /* 0x040fe40000010846 */
[----:B------:R-:W-:Y:S02]  /*6840*/  FFMA.FTZ R72, R141, R221, R72 ;  /* 0x000000dd8d487223 */ /* 0x000fe40000010048 */
[----:B------:R-:W-:-:S02]  /*6850*/  FADD.FTZ R214, R214, R71 ;  /* 0x00000047d6d67221 */ /* 0x000fc40000010000 */
[----:B------:R-:W-:Y:S02]  /*6860*/  FADD.FTZ R213, R213, R72 ;  /* 0x00000048d5d57221 */ /* 0x000fe40000010000 */
[----:B------:R-:W-:Y:S02]  /*6870*/  FADD.FTZ R71, -R85, R74 ;  /* 0x0000004a55477221 */ /* 0x000fe40000010100 */
[CC--:B------:R-:W-:Y:S02]  /*6880*/  FMUL.FTZ R74, R138.reuse, R214.reuse ;  /* 0x000000d68a4a7220 */ /* 0x0c0fe40000410000 */
[-C--:B------:R-:W-:Y:S02]  /*6890*/  FMUL.FTZ R72, R138, R213.reuse ;  /* 0x000000d58a487220 */ /* 0x080fe40000410000 */
[C---:B------:R-:W-:Y:S02]  /*68a0*/  FFMA.FTZ R74, R139.reuse, R213, R74 ;  /* 0x000000d58b4a7223 */ /* 0x040fe4000001004a */
[----:B------:R-:W-:-:S02]  /*68b0*/  FFMA.FTZ R72, R139, R214, -R72 ;  /* 0x000000d68b487223 */ /* 0x000fc40000010848 */
[CC--:B------:R-:W-:Y:S02]  /*68c0*/  FMUL.FTZ R70, R133.reuse, -R68.reuse ;  /* 0x8000004485467220 */ /* 0x0c0fe40000410000 */
[-C--:B------:R-:W-:Y:S02]  /*68d0*/  FMUL.FTZ R73, R133, -R69.reuse ;  /* 0x8000004585497220 */ /* 0x080fe40000410000 */
[----:B------:R-:W-:Y:S02]  /*68e0*/  FADD.FTZ R128, R201, R74 ;  /* 0x0000004ac9807221 */ /* 0x000fe40000010000 */
[----:B------:R-:W-:Y:S02]  /*68f0*/  FADD.FTZ R224, R203, R72 ;  /* 0x00000048cbe07221 */ /* 0x000fe40000010000 */
[C---:B------:R-:W-:Y:S02]  /*6900*/  FFMA.FTZ R69, R134.reuse, R69, R70 ;  /* 0x0000004586457223 */ /* 0x040fe40000010046 */
[----:B------:R-:W-:-:S02]  /*6910*/  FFMA.FTZ R68, R134, R68, -R73 ;  /* 0x0000004486447223 */ /* 0x000fc40000010849 */
        /* <DEDUP_REMOVED lines=10> */
[C---:B-1----:R-:W-:Y:S02]  /*69c0*/  SHF.L.U32 R129, R3.reuse, 0x5, RZ ;  /* 0x0000000503817819 */ /* 0x042fe400000006ff */
[----:B------:R-:W-:-:S03]  /*69d0*/  LOP3.LUT R201, R3, 0x1f, RZ, 0xc0, !PT ;  /* 0x0000001f03c97812 */ /* 0x000fc600078ec0ff */
[----:B--2---:R-:W-:Y:S01]  /*69e0*/  LDS.128 R68, [R129+0x6760] ;  /* 0x0067600081447984 */ /* 0x004fe20000000c00 */
[----:B------:R-:W-:-:S03]  /*69f0*/  ISETP.NE.AND P0, PT, R201, 0x1f, PT ;  /* 0x0000001fc900780c */ /* 0x000fc60003f05270 */
[----:B------:R-:W1:Y:S02]  /*6a00*/  LDS.128 R72, [R129+0x6770] ;  /* 0x0067700081487984 */ /* 0x000e640000000c00 */
[C---:B-1----:R-:W-:Y:S02]  /*6a10*/  FMUL.FTZ R203, R69.reuse, R75 ;  /* 0x0000004b45cb7220 */ /* 0x042fe40000410000 */
        /* <DEDUP_REMOVED lines=10> */
[----:B------:R1:W2:Y:S02]  /*6ac0*/  SHFL.DOWN PT, R70, R226, 0x1, 0x1f ;  /* 0x08201f00e2467f89 */ /* 0x0002a400000e0000 */
.L_x_7781:
[----:B------:R-:W-:Y:S05]  /*6ad0*/  BRA.DIV ~URZ, `(.L_x_7684) ;  /* 0x000069727f007947 */ /* 0x000fea000b800000 */
[----:B------:R3:W4:Y:S04]  /*6ae0*/  SHFL.DOWN PT, R71, R225, 0x1, 0x1f ;  /* 0x08201f00e1477f89 */ /* 0x00072800000e0000 */
[----:B------:R3:W0:Y:S04]  /*6af0*/  SHFL.DOWN PT, R72, R75, 0x1, 0x1f ;  /* 0x08201f004b487f89 */ /* 0x00062800000e0000 */
[----:B------:R3:W1:Y:S02]  /*6b00*/  SHFL.DOWN PT, R68, R74, 0x1, 0x1f ;  /* 0x08201f004a447f89 */ /* 0x00066400000e0000 */
.L_x_7782:
        /* <DEDUP_REMOVED lines=15> */
.L_x_7686:
[----:B------:R-:W-:Y:S05]  /*6c00*/  BSYNC B1 ;  /* 0x0000000000017941 */ /* 0x000fea0003800000 */
.L_x_7685:
[----:B------:R-:W-:Y:S05]  /*6c10*/  BRA.DIV ~URZ, `(.L_x_7687) ;  /* 0x000069927f007947 */ /* 0x000fea000b800000 */
[----:B--2---:R2:W3:Y:S04]  /*6c20*/  SHFL.DOWN PT, R70, R226, 0x2, 0x1f ;  /* 0x08401f00e2467f89 */ /* 0x0044e800000e0000 */
[----:B----4-:R2:W4:Y:S04]  /*6c30*/  SHFL.DOWN PT, R71, R225, 0x2, 0x1f ;  /* 0x08401f00e1477f89 */ /* 0x01052800000e0000 */
[----:B0-----:R2:W0:Y:S04]  /*6c40*/  SHFL.DOWN PT, R72, R75, 0x2, 0x1f ;  /* 0x08401f004b487f89 */ /* 0x00142800000e0000 */
[----:B-1----:R2:W1:Y:S02]  /*6c50*/  SHFL.DOWN PT, R68, R74, 0x2, 0x1f ;  /* 0x08401f004a447f89 */ /* 0x00246400000e0000 */
.L_x_7783:
        /* <DEDUP_REMOVED lines=15> */
.L_x_7689:
[----:B------:R-:W-:Y:S05]  /*6d50*/  BSYNC B1 ;  /* 0x0000000000017941 */ /* 0x000fea0003800000 */
.L_x_7688:
[----:B------:R-:W-:Y:S05]  /*6d60*/  BRA.DIV ~URZ, `(.L_x_7690) ;  /* 0x00006a127f007947 */ /* 0x000fea000b800000 */
[----:B---3--:R3:W2:Y:S02]  /*6d70*/  SHFL.DOWN PT, R70, R226, 0x4, 0x1f ;  /* 0x08801f00e2467f89 */ /* 0x0086a400000e0000 */
.L_x_7784:
[----:B------:R-:W-:Y:S05]  /*6d80*/  BRA.DIV ~URZ, `(.L_x_7691) ;  /* 0x00006a727f007947 */ /* 0x000fea000b800000 */
[----:B----4-:R4:W3:Y:S04]  /*6d90*/  SHFL.DOWN PT, R71, R225, 0x4, 0x1f ;  /* 0x08801f00e1477f89 */ /* 0x0108e800000e0000 */
[----:B0-----:R4:W0:Y:S04]  /*6da0*/  SHFL.DOWN PT, R72, R75, 0x4, 0x1f ;  /* 0x08801f004b487f89 */ /* 0x00182800000e0000 */
[----:B-1----:R4:W1:Y:S02]  /*6db0*/  SHFL.DOWN PT, R68, R74, 0x4, 0x1f ;  /* 0x08801f004a447f89 */ /* 0x00286400000e0000 */
.L_x_7785:
        /* <DEDUP_REMOVED lines=15> */
.L_x_7693:
[----:B------:R-:W-:Y:S05]  /*6eb0*/  BSYNC B1 ;  /* 0x0000000000017941 */ /* 0x000fea0003800000 */
.L_x_7692:
[----:B------:R-:W-:Y:S05]  /*6ec0*/  BRA.DIV ~URZ, `(.L_x_7694) ;  /* 0x00006a927f007947 */ /* 0x000fea000b800000 */
[----:B--2---:R2:W4:Y:S04]  /*6ed0*/  SHFL.DOWN PT, R70, R226, 0x8, 0x1f ;  /* 0x09001f00e2467f89 */ /* 0x00452800000e0000 */
[----:B---3--:R2:W3:Y:S04]  /*6ee0*/  SHFL.DOWN PT, R71, R225, 0x8, 0x1f ;  /* 0x09001f00e1477f89 */ /* 0x0084e800000e0000 */
[----:B0-----:R2:W0:Y:S04]  /*6ef0*/  SHFL.DOWN PT, R72, R75, 0x8, 0x1f ;  /* 0x09001f004b487f89 */ /* 0x00142800000e0000 */
[----:B-1----:R2:W1:Y:S02]  /*6f00*/  SHFL.DOWN PT, R68, R74, 0x8, 0x1f ;  /* 0x09001f004a447f89 */ /* 0x00246400000e0000 */
.L_x_7786:
        /* <DEDUP_REMOVED lines=15> */
.L_x_7696:
[----:B------:R-:W-:Y:S05]  /*7000*/  BSYNC B1 ;  /* 0x0000000000017941 */ /* 0x000fea0003800000 */
.L_x_7695:
[----:B------:R-:W-:Y:S05]  /*7010*/  BRA.DIV ~URZ, `(.L_x_7697) ;  /* 0x00006b127f007947 */ /* 0x000fea000b800000 */
[----:B----4-:R4:W2:Y:S02]  /*7020*/  SHFL.DOWN PT, R70, R226, 0x10, 0x1f ;  /* 0x0a001f00e2467f89 */ /* 0x0108a400000e0000 */
.L_x_7787:
[----:B------:R-:W-:Y:S05]  /*7030*/  BRA.DIV ~URZ, `(.L_x_7698) ;  /* 0x00006b727f007947 */ /* 0x000fea000b800000 */
[----:B---3--:R3:W4:Y:S04]  /*7040*/  SHFL.DOWN PT, R71, R225, 0x10, 0x1f ;  /* 0x0a001f00e1477f89 */ /* 0x00872800000e0000 */
[----:B0-----:R3:W0:Y:S04]  /*7050*/  SHFL.DOWN PT, R72, R75, 0x10, 0x1f ;  /* 0x0a001f004b487f89 */ /* 0x00162800000e0000 */
[----:B-1----:R3:W1:Y:S02]  /*7060*/  SHFL.DOWN PT, R68, R74, 0x10, 0x1f ;  /* 0x0a001f004a447f89 */ /* 0x00266400000e0000 */
.L_x_7788:
        /* <DEDUP_REMOVED lines=13> */
.L_x_7700:
[----:B------:R-:W-:Y:S05]  /*7140*/  BSYNC B1 ;  /* 0x0000000000017941 */ /* 0x000fea0003800000 */
.L_x_7699:
[----:B------:R-:W-:Y:S05]  /*7150*/  BRA.DIV ~URZ, `(.L_x_7701) ;  /* 0x00006bb27f007947 */ /* 0x000fea000b800000 */
[----:B------:R-:W5:Y:S04]  /*7160*/  SHFL.IDX PT, R234, R225, RZ, 0x1f ;  /* 0x00001fffe1ea7589 */ /* 0x000f6800000e0000 */
[----:B------:R-:W3:Y:S04]  /*7170*/  SHFL.IDX PT, R223, R226, RZ, 0x1f ;  /* 0x00001fffe2df7589 */ /* 0x000ee800000e0000 */
[----:B------:R-:W4:Y:S04]  /*7180*/  SHFL.IDX PT, R203, R75, RZ, 0x1f ;  /* 0x00001fff4bcb7589 */ /* 0x000f2800000e0000 */
[----:B------:R-:W2:Y:S04]  /*7190*/  SHFL.DOWN PT, R227, R75, 0x1, 0x1f ;  /* 0x08201f004be37f89 */ /* 0x000ea800000e0000 */
[----:B------:R-:W1:Y:S04]  /*71a0*/  SHFL.IDX PT, R201, R74, RZ, 0x1f ;  /* 0x00001fff4ac97589 */ /* 0x000e6800000e0000 */
[----:B------:R-:W0:Y:S04]  /*71b0*/  SHFL.DOWN PT, R231, R74, 0x1, 0x1f ;  /* 0x08201f004ae77f89 */ /* 0x000e2800000e0000 */
[----:B------:R-:W0:Y:S01]  /*71c0*/  SHFL.IDX PT, R233, R64, RZ, 0x1f ;  /* 0x00001fff40e97589 */ /* 0x000e2200000e0000 */
[----:B-----5:R-:W-:-:S02]  /*71d0*/  FMUL.FTZ R230, R67, R234 ;  /* 0x000000ea43e67220 */ /* 0x020fc40000410000 */
[CC--:B------:R-:W-:Y:S01]  /*71e0*/  FMUL.FTZ R232, R66.reuse, R234.reuse ;  /* 0x000000ea42e87220 */ /* 0x0c0fe20000410000 */
[----:B------:R-:W0:Y:S01]  /*71f0*/  SHFL.IDX PT, R236, R66, RZ, 0x1f ;  /* 0x00001fff42ec7589 */ /* 0x000e2200000e0000 */
[-C--:B---3--:R-:W-:Y:S02]  /*7200*/  FFMA.FTZ R230, R66, R223.reuse, -R230 ;  /* 0x000000df42e67223 */ /* 0x088fe400000108e6 */
[----:B------:R-:W-:Y:S01]  /*7210*/  FFMA.FTZ R232, R67, R223, R232 ;  /* 0x000000df43e87223 */ /* 0x000fe200000100e8 */
[----:B----4-:R-:W3:Y:S04]  /*7220*/  SHFL.IDX PT, R71, R67, RZ, 0x1f ;  /* 0x00001fff43477589 */ /* 0x010ee800000e0000 */
[----:B------:R-:W4:Y:S04]  /*7230*/  SHFL.IDX PT, R235, R65, RZ, 0x1f ;  /* 0x00001fff41eb7589 */ /* 0x000f2800000e0000 */
[----:B------:R5:W0:Y:S04]  /*7240*/  SHFL.DOWN PT, R228, R226, 0x1, 0x1f ;  /* 0x08201f00e2e47f89 */ /* 0x000a2800000e0000 */
[----:B------:R1:W0:Y:S01]  /*7250*/  SHFL.DOWN PT, R229, R225, 0x1, 0x1f ;  /* 0x08201f00e1e57f89 */ /* 0x00022200000e0000 */
[----:B--2--5:R-:W-:-:S02]  /*7260*/  FMUL.FTZ R226, R64, R234 ;  /* 0x000000ea40e27220 */ /* 0x024fc40000410000 */
[----:B------:R-:W-:Y:S02]  /*7270*/  FMUL.FTZ R234, R65, R234 ;  /* 0x000000ea41ea7220 */ /* 0x000fe40000410000 */
[----:B-1----:R-:W-:Y:S02]  /*7280*/  FMUL.FTZ R225, R64, R223 ;  /* 0x000000df40e17220 */ /* 0x002fe40000410000 */
.L_x_7789:
[----:B0-----:R0:W1:Y:S01]  /*7290*/  LDS.128 R72, [R129+0x6770] ;  /* 0x0067700081487984 */ /* 0x0010620000000c00 */
[----:B------:R-:W-:Y:S01]  /*72a0*/  ISETP.NE.AND P0, PT, R3, 0x1f, PT ;  /* 0x0000001f0300780c */ /* 0x000fe20003f05270 */
[----:B------:R-:W-:Y:S01]  /*72b0*/  BSSY B1, `(.L_x_7702) ;  /* 0x000000f000017945 */ /* 0x000fe20003800000 */
[----:B------:R-:W-:Y:S02]  /*72c0*/  MOV R68, R233 ;  /* 0x000000e900447202 */ /* 0x000fe40000000f00 */
[----:B----4-:R-:W-:Y:S02]  /*72d0*/  MOV R69, R235 ;  /* 0x000000eb00457202 */ /* 0x010fe40000000f00 */
[----:B------:R-:W-:-:S07]  /*72e0*/  MOV R70, R236 ;  /* 0x000000ec00467202 */ /* 0x000fce0000000f00 */
[----:B------:R-:W-:Y:S05]  /*72f0*/  @!P0 BRA `(.L_x_7703) ;  /* 0x000000a000008947 */ /* 0x000fea0003800000 */
[-C--:B0--3--:R-:W-:Y:S02]  /*7300*/  FMUL.FTZ R233, R71, R229.reuse ;  /* 0x000000e547e97220 */ /* 0x089fe40000410000 */
        /* <DEDUP_REMOVED lines=9> */
.L_x_7703:
[----:B0-----:R-:W-:Y:S05]  /*73a0*/  BSYNC B1 ;  /* 0x0000000000017941 */ /* 0x001fea0003800000 */
.L_x_7702:
[C---:B-1-3--:R-:W-:Y:S01]  /*73b0*/  FMUL.FTZ R227, R73.reuse, R71 ;  /* 0x0000004749e37220 */ /* 0x04afe20000410000 */
        /* <DEDUP_REMOVED lines=15> */
.L_x_7682:
[----:B-1----:R-:W-:Y:S05]  /*74b0*/  BSYNC B0 ;  /* 0x0000000000007941 */ /* 0x002fea0003800000 */
.L_x_7681:
[----:B------:R-:W-:Y:S01]  /*74c0*/  WARPSYNC 0xffffffff ;  /* 0xffffffff00007948 */ /* 0x000fe20003800000 */
[----:B------:R-:W-:Y:S01]  /*74d0*/  BAR.SYNC.DEFER_BLOCKING 0x0 ;  /* 0x0000000000007b1d */ /* 0x000fe20000010000 */
[----:B------:R-:W-:-:S02]  /*74e0*/  ISETP.NE.AND P0, PT, R3, RZ, PT ;  /* 0x000000ff0300720c */ /* 0x000fc40003f05270 */
[C---:B------:R-:W-:Y:S02]  /*74f0*/  IADD3 R228, R3.reuse, 0x40, RZ ;  /* 0x0000004003e47810 */ /* 0x040fe40007ffe0ff */
[C---:B------:R-:W-:Y:S01]  /*7500*/  IADD3 R236, R3.reuse, 0x200, RZ ;  /* 0x0000020003ec7810 */ /* 0x040fe20007ffe0ff */
[----:B------:R-:W-:Y:S01]  /*7510*/  ULDC UR36, c[0x0][0x168] ;  /* 0x00005a0000247ab9 */ /* 0x000fe20000000800 */
[C---:B------:R-:W-:Y:S01]  /*7520*/  IADD3 R226, R3.reuse, 0x700, RZ ;  /* 0x0000070003e27810 */ /* 0x040fe20007ffe0ff */
[----:B------:R-:W-:Y:S01]  /*7530*/  UIADD3 UR36, -UR34, UR36, URZ ;  /* 0x0000002422247290 */ /* 0x000fe2000fffe13f */
[C---:B------:R-:W-:Y:S01]  /*7540*/  IADD3 R230, R3.reuse, 0x740, RZ ;  /* 0x0000074003e67810 */ /* 0x040fe20007ffe0ff */
[----:B------:R-:W-:Y:S01]  /*7550*/  BSSY B0, `(.L_x_7704) ;  /* 0x00002b6000007945 */ /* 0x000fe20003800000 */
[C---:B------:R-:W-:Y:S02]  /*7560*/  IADD3 R232, R3.reuse, 0x780, RZ ;  /* 0x0000078003e87810 */ /* 0x040fe40007ffe0ff */
[----:B------:R-:W-:-:S02]  /*7570*/  IADD3 R234, R3, 0x7c0, RZ ;  /* 0x000007c003ea7810 */ /* 0x000fc40007ffe0ff */
[----:B------:R-:W-:Y:S01]  /*7580*/  LEA.HI.SX32 R228, R228, R3, 0x1b ;  /* 0x00000003e4e47211 */ /* 0x000fe200078fdaff */
[----:B0-2---:R-:W0:Y:S04]  /*7590*/  LDS.64 R68, [R3.X16+0x6768] ;  /* 0x0067680003447984 */ /* 0x005e28000000ca00 */
[----:B------:R1:W-:Y:S02]  /*75a0*/  @!P0 STS.128 [UR48+0x7d60], R64 ;  /* 0x007d6040ff008988 */ /* 0x0003e40008000c30 */
[----:B-1----:R-:W-:-:S04]  /*75b0*/  SHF.L.U32 R66, R3, 0x5, RZ ;  /* 0x0000000503427819 */ /* 0x002fc800000006ff */
[----:B------:R-:W-:Y:S01]  /*75c0*/  LEA.HI.SX32 R66, R66, R66, 0x1b ;  /* 0x0000004242427211 */ /* 0x000fe200078fdaff */
[CC--:B0-----:R-:W-:Y:S02]  /*75d0*/  FMUL.FTZ R70, R68.reuse, -R77.reuse ;  /* 0x8000004d44467220 */ /* 0x0c1fe40000410000 */
[C---:B------:R-:W-:Y:S02]  /*75e0*/  FMUL.FTZ R77, R69.reuse, -R77 ;  /* 0x8000004d454d7220 */ /* 0x040fe40000410000 */
[-C--:B------:R-:W-:Y:S01]  /*75f0*/  FFMA.FTZ R69, R69, R76.reuse, R70 ;  /* 0x0000004c45457223 */ /* 0x080fe20000010046 */
[----:B------:R-:W-:Y:S01]  /*7600*/  P2R R70, PR, RZ, 0x1 ;  /* 0x00000001ff467803 */ /* 0x000fe20000000000 */
[----:B------:R-:W-:Y:S02]  /*7610*/  FFMA.FTZ R77, R68, R76, -R77 ;  /* 0x0000004c444d7223 */ /* 0x000fe4000001084d */
[----:B------:R-:W-:Y:S02]  /*7620*/  FADD.FTZ R204, -R204, R69 ;  /* 0x00000045cccc7221 */ /* 0x000fe40000010100 */
[----:B------:R-:W-:Y:S01]  /*7630*/  FADD.FTZ R77, R202, R77 ;  /* 0x0000004dca4d7221 */ /* 0x000fe20000010000 */
[----:B------:R-:W-:Y:S01]  /*7640*/  PRMT R202, RZ, 0x7610, R59 ;  /* 0x00007610ffca7816 */ /* 0x000fe2000000003b */
[----:B------:R-:W-:-:S02]  /*7650*/  FMUL.FTZ R68, R135, -R204 ;  /* 0x800000cc87447220 */ /* 0x000fc40000410000 */
[-C--:B------:R-:W-:Y:S02]  /*7660*/  FMUL.FTZ R70, R135, -R77.reuse ;  /* 0x8000004d87467220 */ /* 0x080fe40000410000 */
[----:B------:R-:W-:Y:S02]  /*7670*/  FFMA.FTZ R68, R137, R77, -R68 ;  /* 0x0000004d89447223 */ /* 0x000fe40000010844 */
[----:B------:R-:W-:Y:S02]  /*7680*/  FMUL.FTZ R74, R40, R202 ;  /* 0x000000ca284a7220 */ /* 0x000fe40000410000 */
[----:B------:R-:W-:Y:S02]  /*7690*/  FMUL.FTZ R65, R77, UR47 ;  /* 0x0000002f4d417c20 */ /* 0x000fe40008410000 */
[----:B------:R-:W-:Y:S02]  /*76a0*/  FMUL.FTZ R72, R83, R204 ;  /* 0x000000cc53487220 */ /* 0x000fe40000410000 */
[----:B------:R-:W-:-:S02]  /*76b0*/  FADD.FTZ R76, R199, R68 ;  /* 0x00000044c74c7221 */ /* 0x000fc40000010000 */
[C---:B------:R-:W-:Y:S02]  /*76c0*/  FMUL.FTZ R64, R204.reuse, UR47 ;  /* 0x0000002fcc407c20 */ /* 0x040fe40008410000 */
[----:B------:R-:W-:Y:S02]  /*76d0*/  FFMA.FTZ R137, R137, R204, R70 ;  /* 0x000000cc89897223 */ /* 0x000fe40000010046 */
[----:B------:R-:W-:Y:S02]  /*76e0*/  FFMA.FTZ R83, R83, -R74, R210 ;  /* 0x8000004a53537223 */ /* 0x000fe400000100d2 */
[----:B------:R-:W-:Y:S02]  /*76f0*/  FFMA.FTZ R68, R204, UR46, -R65 ;  /* 0x0000002ecc447c23 */ /* 0x000fe40008010841 */
[C---:B------:R-:W-:Y:S01]  /*7700*/  FMUL.FTZ R69, R40.reuse, R204 ;  /* 0x000000cc28457220 */ /* 0x040fe20000410000 */
[----:B------:R-:W-:Y:S01]  /*7710*/  IADD3 R204, R3, 0x6c0, RZ ;  /* 0x000006c003cc7810 */ /* 0x000fe20007ffe0ff */
[----:B------:R-:W-:-:S02]  /*7720*/  FMUL.FTZ R65, R40, R77 ;  /* 0x0000004d28417220 */ /* 0x000fc40000410000 */
[----:B------:R-:W-:Y:S02]  /*7730*/  FFMA.FTZ R67, R77, UR46, R64 ;  /* 0x0000002e4d437c23 */ /* 0x000fe40008010040 */
[----:B------:R-:W-:Y:S02]  /*7740*/  FFMA.FTZ R74, R175, -R74, R209 ;  /* 0x8000004aaf4a7223 */ /* 0x000fe400000100d1 */
[----:B------:R-:W-:Y:S01]  /*7750*/  FADD.FTZ R137, -R200, R137 ;  /* 0x00000089c8897221 */ /* 0x000fe20000010100 */
[----:B------:R-:W-:Y:S01]  /*7760*/  PRMT R200, RZ, 0x5410, R59 ;  /* 0x00005410ffc87816 */ /* 0x000fe2000000003b */
[C---:B------:R-:W-:Y:S02]  /*7770*/  FMUL.FTZ R64, R83.reuse, R69 ;  /* 0x0000004553407220 */ /* 0x040fe40000410000 */
[C---:B------:R-:W-:Y:S02]  /*7780*/  FMUL.FTZ R68, R83.reuse, R68 ;  /* 0x0000004453447220 */ /* 0x040fe40000410000 */
[----:B------:R-:W-:-:S02]  /*7790*/  FMUL.FTZ R70, R83, R65 ;  /* 0x0000004153467220 */ /* 0x000fc40000410000 */
[----:B------:R-:W-:Y:S02]  /*77a0*/  FMUL.FTZ R71, R202, R65 ;  /* 0x00000041ca477220 */ /* 0x000fe40000410000 */
[----:B------:R-:W-:Y:S01]  /*77b0*/  FFMA.FTZ R72, R175, R77, R72 ;  /* 0x0000004daf487223 */ /* 0x000fe20000010048 */
[----:B------:R-:W-:Y:S01]  /*77c0*/  LEA.HI.SX32 R175, R204, R3, 0x1b ;  /* 0x00000003ccaf7211 */ /* 0x000fe200078fdaff */
[C---:B------:R-:W-:Y:S01]  /*77d0*/  FFMA.FTZ R65, R74.reuse, R65, R64 ;  /* 0x000000414a417223 */ /* 0x040fe20000010040 */
[----:B------:R0:W-:Y:S01]  /*77e0*/  STS [R66.X4+0x2178], R71 ;  /* 0x0021784742007388 */ /* 0x0001e20000004800 */
[----:B------:R-:W-:Y:S02]  /*77f0*/  FFMA.FTZ R67, R74, R67, R68 ;  /* 0x000000434a437223 */ /* 0x000fe40000010044 */
[-C--:B------:R-:W-:Y:S02]  /*7800*/  FMUL.FTZ R73, R202, R69.reuse ;  /* 0x00000045ca497220 */ /* 0x080fe40000410000 */
[----:B------:R-:W-:-:S02]  /*7810*/  FFMA.FTZ R64, R74, R69, -R70 ;  /* 0x000000454a407223 */ /* 0x000fc40000010846 */
[CC--:B------:R-:W-:Y:S01]  /*7820*/  FMUL.FTZ R68, R138.reuse, -R137.reuse ;  /* 0x800000898a447220 */ /* 0x0c0fe20000410000 */
[----:B------:R1:W-:Y:S01]  /*7830*/  STS [R66.X4+0x217c], R73 ;  /* 0x00217c4942007388 */ /* 0x0003e20000004800 */
[----:B------:R-:W-:Y:S02]  /*7840*/  FMUL.FTZ R69, R39, R200 ;  /* 0x000000c827457220 */ /* 0x000fe40000410000 */
[----:B------:R-:W-:Y:S02]  /*7850*/  FMUL.FTZ R138, R138, -R76 ;  /* 0x8000004c8a8a7220 */ /* 0x000fe40000410000 */
[-C--:B------:R-:W-:Y:S02]  /*7860*/  FFMA.FTZ R55, R40, R72.reuse, R55 ;  /* 0x0000004828377223 */ /* 0x080fe40000010037 */
[----:B------:R-:W-:Y:S01]  /*7870*/  FFMA.FTZ R83, R202, R72, R67 ;  /* 0x00000048ca537223 */ /* 0x000fe20000010043 */
[----:B------:R-:W-:Y:S01]  /*7880*/  IADD3 R202, R3, 0x680, RZ ;  /* 0x0000068003ca7810 */ /* 0x000fe20007ffe0ff */
[----:B------:R-:W-:-:S02]  /*7890*/  FMUL.FTZ R75, R39, R137 ;  /* 0x00000089274b7220 */ /* 0x000fc40000410000 */
[C---:B------:R-:W-:Y:S02]  /*78a0*/  FFMA.FTZ R68, R139.reuse, R76, -R68 ;  /* 0x0000004c8b447223 */ /* 0x040fe40000010844 */
[----:B------:R-:W-:Y:S02]  /*78b0*/  FMUL.FTZ R72, R76, UR47 ;  /* 0x0000002f4c487c20 */ /* 0x000fe40008410000 */
[C---:B------:R-:W-:Y:S02]  /*78c0*/  FFMA.FTZ R70, R82.reuse, -R69, R128 ;  /* 0x8000004552467223 */ /* 0x040fe40000010080 */
[-C--:B------:R-:W-:Y:S02]  /*78d0*/  FFMA.FTZ R139, R139, R137.reuse, R138 ;  /* 0x000000898b8b7223 */ /* 0x080fe4000001008a */
[----:B------:R-:W-:Y:S02]  /*78e0*/  FMUL.FTZ R67, R82, R137 ;  /* 0x0000008952437220 */ /* 0x000fe40000410000 */
[----:B0-----:R-:W-:-:S02]  /*78f0*/  FMUL.FTZ R71, R137, UR47 ;  /* 0x0000002f89477c20 */ /* 0x001fc40008410000 */
[----:B------:R-:W-:Y:S02]  /*7900*/  FMUL.FTZ R74, R39, R76 ;  /* 0x0000004c274a7220 */ /* 0x000fe40000410000 */
[----:B------:R-:W-:Y:S02]  /*7910*/  FMUL.FTZ R77, R200, R75 ;  /* 0x0000004bc84d7220 */ /* 0x000fe40000410000 */
[----:B-1----:R-:W-:Y:S02]  /*7920*/  FFMA.FTZ R73, R137, UR46, -R72 ;  /* 0x0000002e89497c23 */ /* 0x002fe40008010848 */
[----:B------:R-:W-:Y:S01]  /*7930*/  FADD.FTZ R197, R197, R68 ;  /* 0x00000044c5c57221 */ /* 0x000fe20000010000 */
[----:B------:R0:W-:Y:S01]  /*7940*/  STS [R66.X4+0x2174], R77 ;  /* 0x0021744d42007388 */ /* 0x0001e20000004800 */
[----:B------:R-:W-:Y:S02]  /*7950*/  FFMA.FTZ R69, R172, -R69, R224 ;  /* 0x80000045ac457223 */ /* 0x000fe400000100e0 */
[----:B------:R-:W-:-:S02]  /*7960*/  FMUL.FTZ R68, R70, R75 ;  /* 0x0000004b46447220 */ /* 0x000fc40000410000 */
[----:B------:R-:W-:Y:S02]  /*7970*/  FFMA.FTZ R67, R172, R76, R67 ;  /* 0x0000004cac437223 */ /* 0x000fe40000010043 */
[----:B------:R-:W-:Y:S02]  /*7980*/  FFMA.FTZ R72, R76, UR46, R71 ;  /* 0x0000002e4c487c23 */ /* 0x000fe40008010047 */
[----:B------:R-:W-:Y:S01]  /*7990*/  FADD.FTZ R139, -R198, R139 ;  /* 0x0000008bc68b7221 */ /* 0x000fe20000010100 */
[----:B0-----:R-:W-:Y:S01]  /*79a0*/  PRMT R77, RZ, 0x7610, R58 ;  /* 0x00007610ff4d7816 */ /* 0x001fe2000000003a */
[-C--:B------:R-:W-:Y:S01]  /*79b0*/  FMUL.FTZ R76, R70, R74.reuse ;  /* 0x0000004a464c7220 */ /* 0x080fe20000410000 */
[----:B------:R-:W-:Y:S01]  /*79c0*/  IADD3 R198, R3, 0x600, RZ ;  /* 0x0000060003c67810 */ /* 0x000fe20007ffe0ff */
[----:B------:R-:W-:Y:S02]  /*79d0*/  FMUL.FTZ R71, R200, R74 ;  /* 0x0000004ac8477220 */ /* 0x000fe40000410000 */
[----:B------:R-:W-:-:S02]  /*79e0*/  FMUL.FTZ R70, R70, R73 ;  /* 0x0000004946467220 */ /* 0x000fc40000410000 */
[C---:B------:R-:W-:Y:S01]  /*79f0*/  FFMA.FTZ R74, R69.reuse, R74, R68 ;  /* 0x0000004a454a7223 */ /* 0x040fe20000010044 */
[----:B------:R0:W-:Y:S01]  /*7a00*/  STS [R66.X4+0x2170], R71 ;  /* 0x0021704742007388 */ /* 0x0001e20000004800 */
[----:B------:R-:W-:Y:S02]  /*7a10*/  FMUL.FTZ R68, R140, -R139 ;  /* 0x8000008b8c447220 */ /* 0x000fe40000410000 */
[C---:B------:R-:W-:Y:S02]  /*7a20*/  FFMA.FTZ R70, R69.reuse, R72, R70 ;  /* 0x0000004845467223 */ /* 0x040fe40000010046 */
[----:B------:R-:W-:Y:S02]  /*7a30*/  FFMA.FTZ R73, R69, R75, -R76 ;  /* 0x0000004b45497223 */ /* 0x000fe4000001084c */
[----:B------:R-:W-:Y:S02]  /*7a40*/  FMUL.FTZ R72, R38, R77 ;  /* 0x0000004d26487220 */ /* 0x000fe40000410000 */
[----:B------:R-:W-:-:S02]  /*7a50*/  FFMA.FTZ R68, R141, R197, -R68 ;  /* 0x000000c58d447223 */ /* 0x000fc40000010844 */
[----:B------:R-:W-:Y:S02]  /*7a60*/  FMUL.FTZ R69, R197, UR47 ;  /* 0x0000002fc5457c20 */ /* 0x000fe40008410000 */
[----:B------:R-:W-:Y:S01]  /*7a70*/  FFMA.FTZ R82, R200, R67, R70 ;  /* 0x00000043c8527223 */ /* 0x000fe20000010046 */
[----:B------:R-:W-:Y:S01]  /*7a80*/  IADD3 R200, R3, 0x640, RZ ;  /* 0x0000064003c87810 */ /* 0x000fe20007ffe0ff */
[----:B------:R-:W-:Y:S02]  /*7a90*/  FMUL.FTZ R70, R81, R139 ;  /* 0x0000008b51467220 */ /* 0x000fe40000410000 */
[----:B------:R-:W-:Y:S02]  /*7aa0*/  FFMA.FTZ R100, R39, R67, R100 ;  /* 0x0000004327647223 */ /* 0x000fe40000010064 */
[----:B------:R-:W-:Y:S02]  /*7ab0*/  FFMA.FTZ R81, R81, -R72, R213 ;  /* 0x8000004851517223 */ /* 0x000fe400000100d5 */
[----:B------:R-:W-:-:S02]  /*7ac0*/  FFMA.FTZ R76, R139, UR46, -R69 ;  /* 0x0000002e8b4c7c23 */ /* 0x000fc40008010845 */
[----:B------:R-:W-:Y:S02]  /*7ad0*/  FMUL.FTZ R137, R38, R139 ;  /* 0x0000008b26897220 */ /* 0x000fe40000410000 */
[----:B------:R-:W-:Y:S02]  /*7ae0*/  FADD.FTZ R195, R195, R68 ;  /* 0x00000044c3c37221 */ /* 0x000fe40000010000 */
[-C--:B------:R-:W-:Y:S02]  /*7af0*/  FMUL.FTZ R140, R140, -R197.reuse ;  /* 0x800000c58c8c7220 */ /* 0x080fe40000410000 */
[----:B------:R-:W-:Y:S02]  /*7b00*/  FMUL.FTZ R67, R139, UR47 ;  /* 0x0000002f8b437c20 */ /* 0x000fe40008410000 */
[----:B------:R-:W-:Y:S02]  /*7b10*/  FMUL.FTZ R68, R38, R197 ;  /* 0x000000c526447220 */ /* 0x000fe40000410000 */
[----:B------:R-:W-:-:S02]  /*7b20*/  FMUL.FTZ R69, R81, R137 ;  /* 0x0000008951457220 */ /* 0x000fc40000410000 */
[----:B------:R-:W-:Y:S02]  /*7b30*/  FMUL.FTZ R76, R81, R76 ;  /* 0x0000004c514c7220 */ /* 0x000fe40000410000 */
[----:B------:R-:W-:Y:S02]  /*7b40*/  FFMA.FTZ R141, R141, R139, R140 ;  /* 0x0000008b8d8d7223 */ /* 0x000fe4000001008c */
[----:B------:R-:W-:Y:S02]  /*7b50*/  FFMA.FTZ R72, R173, -R72, R214 ;  /* 0x80000048ad487223 */ /* 0x000fe400000100d6 */
[----:B------:R-:W-:Y:S02]  /*7b60*/  FFMA.FTZ R67, R197, UR46, R67 ;  /* 0x0000002ec5437c23 */ /* 0x000fe40008010043 */
[----:B------:R-:W-:Y:S02]  /*7b70*/  FMUL.FTZ R81, R81, R68 ;  /* 0x0000004451517220 */ /* 0x000fe40000410000 */
[----:B------:R-:W-:-:S02]  /*7b80*/  FMUL.FTZ R75, R77, R137 ;  /* 0x000000894d4b7220 */ /* 0x000fc40000410000 */
[----:B------:R-:W-:Y:S01]  /*7b90*/  FADD.FTZ R141, -R196, R141 ;  /* 0x0000008dc48d7221 */ /* 0x000fe20000010100 */
[----:B------:R-:W-:Y:S01]  /*7ba0*/  IADD3 R196, R3, 0x5c0, RZ ;  /* 0x000005c003c47810 */ /* 0x000fe20007ffe0ff */
[CC--:B------:R-:W-:Y:S01]  /*7bb0*/  FFMA.FTZ R138, R72.reuse, R68.reuse, R69 ;  /* 0x00000044488a7223 */ /* 0x0c0fe20000010045 */
[----:B------:R-:W-:Y:S01]  /*7bc0*/  STS [R66.X4+0x216c], R75 ;  /* 0x00216c4b42007388 */ /* 0x000fe20000004800 */
[----:B0-----:R-:W-:Y:S02]  /*7bd0*/  FMUL.FTZ R71, R77, R68 ;  /* 0x000000444d477220 */ /* 0x001fe40000410000 */
[C---:B------:R-:W-:Y:S02]  /*7be0*/  FFMA.FTZ R137, R72.reuse, R137, -R81 ;  /* 0x0000008948897223 */ /* 0x040fe40000010851 */
[----:B------:R-:W-:Y:S01]  /*7bf0*/  FFMA.FTZ R67, R72, R67, R76 ;  /* 0x0000004348437223 */ /* 0x000fe2000001004c */
[----:B------:R-:W-:Y:S01]  /*7c00*/  PRMT R72, RZ, 0x5410, R58 ;  /* 0x00005410ff487816 */ /* 0x000fe2000000003a */
[----:B------:R-:W-:Y:S01]  /*7c10*/  FFMA.FTZ R70, R173, R197, R70 ;  /* 0x000000c5ad467223 */ /* 0x000fe20000010046 */
[----:B------:R0:W-:Y:S01]  /*7c20*/  STS [R66.X4+0x2168], R71 ;  /* 0x0021684742007388 */ /* 0x0001e20000004800 */
[----:B------:R-:W-:Y:S01]  /*7c30*/  FMUL.FTZ R68, R142, -R141 ;  /* 0x8000008d8e447220 */ /* 0x000fe20000410000 */
[----:B------:R-:W-:Y:S01]  /*7c40*/  LEA.HI.SX32 R173, R200, R3, 0x1b ;  /* 0x00000003c8ad7211 */ /* 0x000fe200078fdaff */
[----:B------:R-:W-:-:S02]  /*7c50*/  FMUL.FTZ R69, R37, R72 ;  /* 0x0000004825457220 */ /* 0x000fc40000410000 */
[-C--:B------:R-:W-:Y:S02]  /*7c60*/  FFMA.FTZ R81, R77, R70.reuse, R67 ;  /* 0x000000464d517223 */ /* 0x080fe40000010043 */
[----:B------:R-:W-:Y:S02]  /*7c70*/  FFMA.FTZ R68, R143, R195, -R68 ;  /* 0x000000c38f447223 */ /* 0x000fe40000010844 */
[-C--:B------:R-:W-:Y:S02]  /*7c80*/  FMUL.FTZ R139, R37, R141.reuse ;  /* 0x0000008d258b7220 */ /* 0x080fe40000410000 */
[----:B0-----:R-:W-:Y:S02]  /*7c90*/  FMUL.FTZ R71, R195, UR47 ;  /* 0x0000002fc3477c20 */ /* 0x001fe40008410000 */
[----:B------:R-:W-:Y:S02]  /*7ca0*/  FFMA.FTZ R53, R38, R70, R53 ;  /* 0x0000004626357223 */ /* 0x000fe40000010035 */
[----:B------:R-:W-:-:S02]  /*7cb0*/  FMUL.FTZ R67, R80, R141 ;  /* 0x0000008d50437220 */ /* 0x000fc40000410000 */
[----:B------:R-:W-:Y:S02]  /*7cc0*/  FMUL.FTZ R142, R142, -R195 ;  /* 0x800000c38e8e7220 */ /* 0x000fe40000410000 */
[----:B------:R-:W-:Y:S02]  /*7cd0*/  FFMA.FTZ R80, R80, -R69, R221 ;  /* 0x8000004550507223 */ /* 0x000fe400000100dd */
[C---:B------:R-:W-:Y:S02]  /*7ce0*/  FMUL.FTZ R70, R141.reuse, UR47 ;  /* 0x0000002f8d467c20 */ /* 0x040fe40008410000 */
[----:B------:R-:W-:Y:S02]  /*7cf0*/  FFMA.FTZ R71, R141, UR46, -R71 ;  /* 0x0000002e8d477c23 */ /* 0x000fe40008010847 */
[----:B------:R-:W-:Y:S02]  /*7d00*/  FADD.FTZ R193, R193, R68 ;  /* 0x00000044c1c17221 */ /* 0x000fe40000010000 */
[----:B------:R-:W-:-:S02]  /*7d10*/  FMUL.FTZ R77, R72, R139 ;  /* 0x0000008b484d7220 */ /* 0x000fc40000410000 */
[----:B------:R-:W-:Y:S02]  /*7d20*/  FMUL.FTZ R68, R37, R195 ;  /* 0x000000c325447220 */ /* 0x000fe40000410000 */
[----:B------:R-:W-:Y:S01]  /*7d30*/  FFMA.FTZ R143, R143, R141, R142 ;  /* 0x0000008d8f8f7223 */ /* 0x000fe2000001008e */
[----:B------:R0:W-:Y:S01]  /*7d40*/  STS [R66.X4+0x2164], R77 ;  /* 0x0021644d42007388 */ /* 0x0001e20000004800 */
[----:B------:R-:W-:Y:S02]  /*7d50*/  FFMA.FTZ R69, R170, -R69, R222 ;  /* 0x80000045aa457223 */ /* 0x000fe400000100de */
[----:B------:R-:W-:Y:S02]  /*7d60*/  FFMA.FTZ R70, R195, UR46, R70 ;  /* 0x0000002ec3467c23 */ /* 0x000fe40008010046 */
[C---:B------:R-:W-:Y:S02]  /*7d70*/  FMUL.FTZ R71, R80.reuse, R71 ;  /* 0x0000004750477220 */ /* 0x040fe40000410000 */
[----:B------:R-:W-:-:S02]  /*7d80*/  FMUL.FTZ R140, R80, R139 ;  /* 0x0000008b508c7220 */ /* 0x000fc40000410000 */
[----:B------:R-:W-:Y:S01]  /*7d90*/  FMUL.FTZ R80, R80, R68 ;  /* 0x0000004450507220 */ /* 0x000fe20000410000 */
[----:B0-----:R-:W-:Y:S01]  /*7da0*/  PRMT R77, RZ, 0x7610, R57 ;  /* 0x00007610ff4d7816 */ /* 0x001fe20000000039 */
[----:B------:R-:W-:Y:S02]  /*7db0*/  FFMA.FTZ R67, R170, R195, R67 ;  /* 0x000000c3aa437223 */ /* 0x000fe40000010043 */
[----:B------:R-:W-:Y:S02]  /*7dc0*/  FADD.FTZ R143, -R194, R143 ;  /* 0x0000008fc28f7221 */ /* 0x000fe40000010100 */
[C---:B------:R-:W-:Y:S02]  /*7dd0*/  FFMA.FTZ R70, R69.reuse, R70, R71 ;  /* 0x0000004645467223 */ /* 0x040fe40000010047 */
[-C--:B------:R-:W-:Y:S02]  /*7de0*/  FFMA.FTZ R140, R69, R68.reuse, R140 ;  /* 0x00000044458c7223 */ /* 0x080fe4000001008c */
[----:B------:R-:W-:-:S02]  /*7df0*/  FMUL.FTZ R75, R72, R68 ;  /* 0x00000044484b7220 */ /* 0x000fc40000410000 */
[----:B------:R-:W-:Y:S02]  /*7e00*/  FFMA.FTZ R139, R69, R139, -R80 ;  /* 0x0000008b458b7223 */ /* 0x000fe40000010850 */
[----:B------:R-:W-:Y:S01]  /*7e10*/  FFMA.FTZ R80, R72, R67, R70 ;  /* 0x0000004348507223 */ /* 0x000fe20000010046 */
[----:B------:R0:W-:Y:S01]  /*7e20*/  STS [R66.X4+0x2160], R75 ;  /* 0x0021604b42007388 */ /* 0x0001e20000004800 */
[----:B------:R-:W-:Y:S02]  /*7e30*/  FMUL.FTZ R68, R144, -R143 ;  /* 0x8000008f90447220 */ /* 0x000fe40000410000 */
[----:B------:R-:W-:Y:S02]  /*7e40*/  FMUL.FTZ R72, R36, R77 ;  /* 0x0000004d24487220 */ /* 0x000fe40000410000 */
[-C--:B------:R-:W-:Y:S02]  /*7e50*/  FMUL.FTZ R144, R144, -R193.reuse ;  /* 0x800000c190907220 */ /* 0x080fe40000410000 */
[----:B------:R-:W-:-:S02]  /*7e60*/  FFMA.FTZ R68, R145, R193, -R68 ;  /* 0x000000c191447223 */ /* 0x000fc40000010844 */
[-C--:B------:R-:W-:Y:S02]  /*7e70*/  FMUL.FTZ R70, R79, R143.reuse ;  /* 0x0000008f4f467220 */ /* 0x080fe40000410000 */
[----:B------:R-:W-:Y:S02]  /*7e80*/  FMUL.FTZ R69, R193, UR47 ;  /* 0x0000002fc1457c20 */ /* 0x000fe40008410000 */
[----:B------:R-:W-:Y:S02]  /*7e90*/  FFMA.FTZ R79, R79, -R72, R217 ;  /* 0x800000484f4f7223 */ /* 0x000fe400000100d9 */
[-C--:B------:R-:W-:Y:S02]  /*7ea0*/  FMUL.FTZ R141, R36, R143.reuse ;  /* 0x0000008f248d7220 */ /* 0x080fe40000410000 */
[----:B------:R-:W-:Y:S02]  /*7eb0*/  FFMA.FTZ R145, R145, R143, R144 ;  /* 0x0000008f91917223 */ /* 0x000fe40000010090 */
[----:B------:R-:W-:-:S02]  /*7ec0*/  FADD.FTZ R23, R82, R23 ;  /* 0x0000001752177221 */ /* 0x000fc40000010000 */
[----:B------:R-:W-:Y:S02]  /*7ed0*/  FFMA.FTZ R54, R37, R67, R54 ;  /* 0x0000004325367223 */ /* 0x000fe40000010036 */
[----:B------:R-:W-:Y:S02]  /*7ee0*/  FFMA.FTZ R76, R143, UR46, -R69 ;  /* 0x0000002e8f4c7c23 */ /* 0x000fe40008010845 */
[----:B------:R-:W-:Y:S02]  /*7ef0*/  FADD.FTZ R82, R191, R68 ;  /* 0x00000044bf527221 */ /* 0x000fe40000010000 */
[----:B------:R-:W-:Y:S02]  /*7f00*/  FFMA.FTZ R72, R171, -R72, R218 ;  /* 0x80000048ab487223 */ /* 0x000fe400000100da */
[----:B------:R-:W-:Y:S02]  /*7f10*/  FMUL.FTZ R67, R143, UR47 ;  /* 0x0000002f8f437c20 */ /* 0x000fe40008410000 */
[----:B------:R-:W-:-:S02]  /*7f20*/  FMUL.FTZ R68, R36, R193 ;  /* 0x000000c124447220 */ /* 0x000fc40000410000 */
[C---:B------:R-:W-:Y:S02]  /*7f30*/  FMUL.FTZ R69, R79.reuse, R141 ;  /* 0x0000008d4f457220 */ /* 0x040fe40000410000 */
[----:B------:R-:W-:Y:S02]  /*7f40*/  FADD.FTZ R145, -R192, R145 ;  /* 0x00000091c0917221 */ /* 0x000fe40000010100 */
[----:B------:R-:W-:Y:S02]  /*7f50*/  FMUL.FTZ R76, R79, R76 ;  /* 0x0000004c4f4c7220 */ /* 0x000fe40000410000 */
[----:B------:R-:W-:Y:S02]  /*7f60*/  FFMA.FTZ R67, R193, UR46, R67 ;  /* 0x0000002ec1437c23 */ /* 0x000fe40008010043 */
[-C--:B------:R-:W-:Y:S02]  /*7f70*/  FMUL.FTZ R79, R79, R68.reuse ;  /* 0x000000444f4f7220 */ /* 0x080fe40000410000 */
[----:B------:R-:W-:-:S02]  /*7f80*/  FFMA.FTZ R142, R72, R68, R69 ;  /* 0x00000044488e7223 */ /* 0x000fc40000010045 */
[----:B------:R-:W-:Y:S02]  /*7f90*/  FMUL.FTZ R71, R77, R68 ;  /* 0x000000444d477220 */ /* 0x000fe40000410000 */
[----:B------:R-:W-:Y:S01]  /*7fa0*/  FADD.FTZ R21, R80, R21 ;  /* 0x0000001550157221 */ /* 0x000fe20000010000 */
[----:B------:R-:W-:Y:S01]  /*7fb0*/  PRMT R80, RZ, 0x5410, R57 ;  /* 0x00005410ff507816 */ /* 0x000fe20000000039 */
[C---:B------:R-:W-:Y:S01]  /*7fc0*/  FMUL.FTZ R68, R146.reuse, -R145 ;  /* 0x8000009192447220 */ /* 0x040fe20000410000 */
[----:B------:R1:W-:Y:S01]  /*7fd0*/  STS [R66.X4+0x2158], R71 ;  /* 0x0021584742007388 */ /* 0x0003e20000004800 */
[----:B------:R-:W-:Y:S02]  /*7fe0*/  FMUL.FTZ R146, R146, -R82 ;  /* 0x8000005292927220 */ /* 0x000fe40000410000 */
[----:B------:R-:W-:Y:S01]  /*7ff0*/  FFMA.FTZ R70, R171, R193, R70 ;  /* 0x000000c1ab467223 */ /* 0x000fe20000010046 */
[----:B------:R-:W-:Y:S01]  /*8000*/  LEA.HI.SX32 R171, R196, R3, 0x1b ;  /* 0x00000003c4ab7211 */ /* 0x000fe200078fdaff */
[----:B------:R-:W-:-:S02]  /*8010*/  FFMA.FTZ R67, R72, R67, R76 ;  /* 0x0000004348437223 */ /* 0x000fc4000001004c */
[----:B------:R-:W-:Y:S02]  /*8020*/  FFMA.FTZ R68, R147, R82, -R68 ;  /* 0x0000005293447223 */ /* 0x000fe40000010844 */
[----:B0-----:R-:W-:Y:S02]  /*8030*/  FMUL.FTZ R75, R77, R141 ;  /* 0x0000008d4d4b7220 */ /* 0x001fe40000410000 */
[----:B------:R-:W-:Y:S02]  /*8040*/  FFMA.FTZ R147, R147, R145, R146 ;  /* 0x0000009193937223 */ /* 0x000fe40000010092 */
[----:B------:R-:W-:Y:S01]  /*8050*/  FFMA.FTZ R141, R72, R141, -R79 ;  /* 0x0000008d488d7223 */ /* 0x000fe2000001084f */
[----:B------:R0:W-:Y:S01]  /*8060*/  STS [R66.X4+0x215c], R75 ;  /* 0x00215c4b42007388 */ /* 0x0001e20000004800 */
[----:B------:R-:W-:Y:S02]  /*8070*/  FMUL.FTZ R69, R35, R80 ;  /* 0x0000005023457220 */ /* 0x000fe40000410000 */
[----:B------:R-:W-:-:S02]  /*8080*/  FFMA.FTZ R79, R77, R70, R67 ;  /* 0x000000464d4f7223 */ /* 0x000fc40000010043 */
[----:B------:R-:W-:Y:S02]  /*8090*/  FMUL.FTZ R67, R78, R145 ;  /* 0x000000914e437220 */ /* 0x000fe40000410000 */
[----:B------:R-:W-:Y:S02]  /*80a0*/  FADD.FTZ R147, -R190, R147 ;  /* 0x00000093be937221 */ /* 0x000fe40000010100 */
[-C--:B------:R-:W-:Y:S02]  /*80b0*/  FFMA.FTZ R78, R78, -R69.reuse, R219 ;  /* 0x800000454e4e7223 */ /* 0x080fe400000100db */
[----:B------:R-:W-:Y:S02]  /*80c0*/  FADD.FTZ R189, R189, R68 ;  /* 0x00000044bdbd7221 */ /* 0x000fe40000010000 */
[----:B------:R-:W-:Y:S02]  /*80d0*/  FFMA.FTZ R51, R36, R70, R51 ;  /* 0x0000004624337223 */ /* 0x000fe40000010033 */
[----:B------:R-:W-:-:S02]  /*80e0*/  FFMA.FTZ R69, R168, -R69, R220 ;  /* 0x80000045a8457223 */ /* 0x000fc400000100dc */
[----:B------:R-:W-:Y:S02]  /*80f0*/  FMUL.FTZ R70, R82, UR47 ;  /* 0x0000002f52467c20 */ /* 0x000fe40008410000 */
[----:B------:R-:W-:Y:S02]  /*8100*/  FFMA.FTZ R168, R168, R82, R67 ;  /* 0x00000052a8a87223 */ /* 0x000fe40000010043 */
[C---:B------:R-:W-:Y:S02]  /*8110*/  FMUL.FTZ R67, R145.reuse, UR47 ;  /* 0x0000002f91437c20 */ /* 0x040fe40008410000 */
[C---:B------:R-:W-:Y:S02]  /*8120*/  FMUL.FTZ R68, R148.reuse, -R147 ;  /* 0x8000009394447220 */ /* 0x040fe40000410000 */
[----:B------:R-:W-:Y:S02]  /*8130*/  FMUL.FTZ R148, R148, -R189 ;  /* 0x800000bd94947220 */ /* 0x000fe40000410000 */
[----:B-1----:R-:W-:-:S02]  /*8140*/  FFMA.FTZ R71, R145, UR46, -R70 ;  /* 0x0000002e91477c23 */ /* 0x002fc40008010846 */
[----:B------:R-:W-:Y:S02]  /*8150*/  FMUL.FTZ R72, R35, R145 ;  /* 0x0000009123487220 */ /* 0x000fe40000410000 */
[----:B------:R-:W-:Y:S02]  /*8160*/  FFMA.FTZ R70, R82, UR46, R67 ;  /* 0x0000002e52467c23 */ /* 0x000fe40008010043 */
[----:B------:R-:W-:Y:S02]  /*8170*/  FFMA.FTZ R68, R149, R189, -R68 ;  /* 0x000000bd95447223 */ /* 0x000fe40000010844 */
[----:B------:R-:W-:Y:S02]  /*8180*/  FMUL.FTZ R67, R35, R82 ;  /* 0x0000005223437220 */ /* 0x000fe40000410000 */
[----:B------:R-:W-:Y:S02]  /*8190*/  FFMA.FTZ R149, R149, R147, R148 ;  /* 0x0000009395957223 */ /* 0x000fe40000010094 */
[----:B------:R-:W-:-:S02]  /*81a0*/  FMUL.FTZ R76, R78, R72 ;  /* 0x000000484e4c7220 */ /* 0x000fc40000410000 */
[C---:B------:R-:W-:Y:S02]  /*81b0*/  FMUL.FTZ R71, R78.reuse, R71 ;  /* 0x000000474e477220 */ /* 0x040fe40000410000 */
[----:B------:R-:W-:Y:S02]  /*81c0*/  FMUL.FTZ R144, R78, R67 ;  /* 0x000000434e907220 */ /* 0x000fe40000410000 */
[----:B------:R-:W-:Y:S02]  /*81d0*/  FADD.FTZ R149, -R188, R149 ;  /* 0x00000095bc957221 */ /* 0x000fe40000010100 */
[----:B------:R-:W-:Y:S01]  /*81e0*/  FADD.FTZ R78, R187, R68 ;  /* 0x00000044bb4e7221 */ /* 0x000fe20000010000 */
[----:B------:R-:W-:Y:S01]  /*81f0*/  LEA.HI.SX32 R187, R230, R3, 0x1b ;  /* 0x00000003e6bb7211 */ /* 0x000fe200078fdaff */
[-C--:B------:R-:W-:Y:S02]  /*8200*/  FFMA.FTZ R143, R69, R67.reuse, R76 ;  /* 0x00000043458f7223 */ /* 0x080fe4000001004c */
[----:B0-----:R-:W-:-:S02]  /*8210*/  FMUL.FTZ R75, R80, R67 ;  /* 0x00000043504b7220 */ /* 0x001fc40000410000 */
[CC--:B------:R-:W-:Y:S02]  /*8220*/  FMUL.FTZ R67, R117.reuse, -R149.reuse ;  /* 0x8000009575437220 */ /* 0x0c0fe40000410000 */
[----:B------:R-:W-:Y:S01]  /*8230*/  FMUL.FTZ R117, R117, -R78 ;  /* 0x8000004e75757220 */ /* 0x000fe20000410000 */
[----:B------:R0:W-:Y:S01]  /*8240*/  STS [R66.X4+0x2150], R75 ;  /* 0x0021504b42007388 */ /* 0x0001e20000004800 */
[CC--:B------:R-:W-:Y:S02]  /*8250*/  FFMA.FTZ R144, R69.reuse, R72.reuse, -R144 ;  /* 0x0000004845907223 */ /* 0x0c0fe40000010890 */
[----:B------:R-:W-:Y:S02]  /*8260*/  FMUL.FTZ R77, R80, R72 ;  /* 0x00000048504d7220 */ /* 0x000fe40000410000 */
[----:B------:R-:W-:Y:S02]  /*8270*/  FFMA.FTZ R71, R69, R70, R71 ;  /* 0x0000004645477223 */ /* 0x000fe40000010047 */
[C---:B------:R-:W-:Y:S01]  /*8280*/  FFMA.FTZ R72, R118.reuse, R149, R117 ;  /* 0x0000009576487223 */ /* 0x040fe20000010075 */
[----:B------:R1:W-:Y:S01]  /*8290*/  STS [R66.X4+0x2154], R77 ;  /* 0x0021544d42007388 */ /* 0x0003e20000004800 */
[----:B------:R-:W-:-:S02]  /*82a0*/  FFMA.FTZ R67, R118, R78, -R67 ;  /* 0x0000004e76437223 */ /* 0x000fc40000010843 */
[-C--:B------:R-:W-:Y:S02]  /*82b0*/  FFMA.FTZ R52, R35, R168.reuse, R52 ;  /* 0x000000a823347223 */ /* 0x080fe40000010034 */
[----:B------:R-:W-:Y:S01]  /*82c0*/  FFMA.FTZ R168, R80, R168, R71 ;  /* 0x000000a850a87223 */ /* 0x000fe20000010047 */
[----:B------:R-:W-:Y:S01]  /*82d0*/  PRMT R80, RZ, 0x7610, R56 ;  /* 0x00007610ff507816 */ /* 0x000fe20000000038 */
[----:B------:R-:W-:Y:S02]  /*82e0*/  FADD.FTZ R72, -R99, R72 ;  /* 0x0000004863487221 */ /* 0x000fe40000010100 */
[----:B------:R-:W-:Y:S02]  /*82f0*/  FADD.FTZ R71, R98, R67 ;  /* 0x0000004362477221 */ /* 0x000fe40000010000 */
[C---:B------:R-:W-:Y:S02]  /*8300*/  FMUL.FTZ R67, R119.reuse, -R72 ;  /* 0x8000004877437220 */ /* 0x040fe40000410000 */
[----:B------:R-:W-:-:S02]  /*8310*/  FMUL.FTZ R119, R119, -R71 ;  /* 0x8000004777777220 */ /* 0x000fc40000410000 */
[C---:B------:R-:W-:Y:S02]  /*8320*/  FFMA.FTZ R67, R120.reuse, R71, -R67 ;  /* 0x0000004778437223 */ /* 0x040fe40000010843 */
[----:B------:R-:W-:Y:S02]  /*8330*/  FFMA.FTZ R120, R120, R72, R119 ;  /* 0x0000004878787223 */ /* 0x000fe40000010077 */
[----:B------:R-:W-:Y:S02]  /*8340*/  FADD.FTZ R96, R96, R67 ;  /* 0x0000004360607221 */ /* 0x000fe40000010000 */
[----:B------:R-:W-:Y:S02]  /*8350*/  FADD.FTZ R97, -R97, R120 ;  /* 0x0000007861617221 */ /* 0x000fe40000010100 */
[----:B------:R-:W-:Y:S02]  /*8360*/  FMUL.FTZ R70, R34, R80 ;  /* 0x0000005022467220 */ /* 0x000fe40000410000 */
[----:B------:R-:W-:-:S02]  /*8370*/  FMUL.FTZ R67, R121, -R97 ;  /* 0x8000006179437220 */ /* 0x000fc40000410000 */
[-C--:B------:R-:W-:Y:S02]  /*8380*/  FMUL.FTZ R121, R121, -R96.reuse ;  /* 0x8000006079797220 */ /* 0x080fe40000410000 */
[C---:B------:R-:W-:Y:S02]  /*8390*/  FFMA.FTZ R67, R122.reuse, R96, -R67 ;  /* 0x000000607a437223 */ /* 0x040fe40000010843 */
[----:B------:R-:W-:Y:S02]  /*83a0*/  FFMA.FTZ R122, R122, R97, R121 ;  /* 0x000000617a7a7223 */ /* 0x000fe40000010079 */
[----:B0-----:R-:W-:Y:S02]  /*83b0*/  FMUL.FTZ R75, R189, UR47 ;  /* 0x0000002fbd4b7c20 */ /* 0x001fe40008410000 */
[----:B------:R-:W-:Y:S02]  /*83c0*/  FADD.FTZ R95, -R95, R122 ;  /* 0x0000007a5f5f7221 */ /* 0x000fe40000010100 */
[----:B------:R-:W-:-:S02]  /*83d0*/  FADD.FTZ R94, R94, R67 ;  /* 0x000000435e5e7221 */ /* 0x000fc40000010000 */
[C---:B------:R-:W-:Y:S02]  /*83e0*/  FMUL.FTZ R68, R169.reuse, R147 ;  /* 0x00000093a9447220 */ /* 0x040fe40000410000 */
[----:B------:R-:W-:Y:S02]  /*83f0*/  FFMA.FTZ R169, R169, -R70, R215 ;  /* 0x80000046a9a97223 */ /* 0x000fe400000100d7 */
[C---:B------:R-:W-:Y:S02]  /*8400*/  FMUL.FTZ R69, R147.reuse, UR47 ;  /* 0x0000002f93457c20 */ /* 0x040fe40008410000 */
[----:B------:R-:W-:Y:S02]  /*8410*/  FFMA.FTZ R76, R147, UR46, -R75 ;  /* 0x0000002e934c7c23 */ /* 0x000fe4000801084b */
[C---:B------:R-:W-:Y:S02]  /*8420*/  FMUL.FTZ R67, R123.reuse, -R95 ;  /* 0x8000005f7b437220 */ /* 0x040fe40000410000 */
[----:B------:R-:W-:-:S02]  /*8430*/  FMUL.FTZ R123, R123, -R94 ;  /* 0x8000005e7b7b7220 */ /* 0x000fc40000410000 */
[C---:B-1----:R-:W-:Y:S02]  /*8440*/  FMUL.FTZ R77, R34.reuse, R147 ;  /* 0x00000093224d7220 */ /* 0x042fe40000410000 */
[----:B------:R-:W-:Y:S02]  /*8450*/  FMUL.FTZ R75, R34, R189 ;  /* 0x000000bd224b7220 */ /* 0x000fe40000410000 */
[----:B------:R-:W-:Y:S02]  /*8460*/  FFMA.FTZ R70, R167, -R70, R216 ;  /* 0x80000046a7467223 */ /* 0x000fe400000100d8 */
[----:B------:R-:W-:Y:S02]  /*8470*/  FFMA.FTZ R69, R189, UR46, R69 ;  /* 0x0000002ebd457c23 */ /* 0x000fe40008010045 */
[----:B------:R-:W-:Y:S02]  /*8480*/  FMUL.FTZ R76, R169, R76 ;  /* 0x0000004ca94c7220 */ /* 0x000fe40000410000 */
[----:B------:R-:W-:-:S02]  /*8490*/  FFMA.FTZ R67, R124, R94, -R67 ;  /* 0x0000005e7c437223 */ /* 0x000fc40000010843 */
[----:B------:R-:W-:Y:S02]  /*84a0*/  FFMA.FTZ R124, R124, R95, R123 ;  /* 0x0000005f7c7c7223 */ /* 0x000fe4000001007b */
[C---:B------:R-:W-:Y:S02]  /*84b0*/  FMUL.FTZ R99, R169.reuse, R77 ;  /* 0x0000004da9637220 */ /* 0x040fe40000410000 */
[----:B------:R-:W-:Y:S02]  /*84c0*/  FMUL.FTZ R98, R169, R75 ;  /* 0x0000004ba9627220 */ /* 0x000fe40000410000 */
[----:B------:R-:W-:Y:S01]  /*84d0*/  FFMA.FTZ R68, R167, R189, R68 ;  /* 0x000000bda7447223 */ /* 0x000fe20000010044 */
[----:B------:R-:W-:Y:S01]  /*84e0*/  LEA.HI.SX32 R189, R234, R3, 0x1b ;  /* 0x00000003eabd7211 */ /* 0x000fe200078fdaff */
[----:B------:R-:W-:Y:S02]  /*84f0*/  FFMA.FTZ R69, R70, R69, R76 ;  /* 0x0000004546457223 */ /* 0x000fe4000001004c */
[----:B------:R-:W-:-:S02]  /*8500*/  FADD.FTZ R93, -R93, R124 ;  /* 0x0000007c5d5d7221 */ /* 0x000fc40000010100 */
[----:B------:R-:W-:Y:S02]  /*8510*/  FADD.FTZ R24, R83, R24 ;  /* 0x0000001853187221 */ /* 0x000fe40000010000 */
[C---:B------:R-:W-:Y:S02]  /*8520*/  FFMA.FTZ R99, R70.reuse, R75, R99 ;  /* 0x0000004b46637223 */ /* 0x040fe40000010063 */
[----:B------:R-:W-:Y:S02]  /*8530*/  FFMA.FTZ R98, R70, R77, -R98 ;  /* 0x0000004d46627223 */ /* 0x000fe40000010862 */
[----:B------:R-:W-:Y:S02]  /*8540*/  FADD.FTZ R92, R92, R67 ;  /* 0x000000435c5c7221 */ /* 0x000fe40000010000 */
[C---:B------:R-:W-:Y:S02]  /*8550*/  FMUL.FTZ R75, R80.reuse, R75 ;  /* 0x0000004b504b7220 */ /* 0x040fe40000410000 */
[----:B------:R-:W-:-:S02]  /*8560*/  FMUL.FTZ R77, R80, R77 ;  /* 0x0000004d504d7220 */ /* 0x000fc40000410000 */
[----:B------:R-:W-:Y:S01]  /*8570*/  FFMA.FTZ R83, R80, R68, R69 ;  /* 0x0000004450537223 */ /* 0x000fe20000010045 */
[----:B------:R-:W-:Y:S01]  /*8580*/  PRMT R80, RZ, 0x5410, R56 ;  /* 0x00005410ff507816 */ /* 0x000fe20000000038 */
[C---:B------:R-:W-:Y:S01]  /*8590*/  FMUL.FTZ R67, R125.reuse, -R93 ;  /* 0x8000005d7d437220 */ /* 0x040fe20000410000 */
[----:B------:R0:W-:Y:S01]  /*85a0*/  STS [R66.X4+0x2148], R75 ;  /* 0x0021484b42007388 */ /* 0x0001e20000004800 */
[-C--:B------:R-:W-:Y:S02]  /*85b0*/  FMUL.FTZ R125, R125, -R92.reuse ;  /* 0x8000005c7d7d7220 */ /* 0x080fe40000410000 */
[----:B------:R-:W-:Y:S01]  /*85c0*/  FMUL.FTZ R69, R166, R149 ;  /* 0x00000095a6457220 */ /* 0x000fe20000410000 */
[----:B------:R1:W-:Y:S01]  /*85d0*/  STS [R66.X4+0x214c], R77 ;  /* 0x00214c4d42007388 */ /* 0x0003e20000004800 */
[----:B------:R-:W-:Y:S02]  /*85e0*/  FFMA.FTZ R67, R126, R92, -R67 ;  /* 0x0000005c7e437223 */ /* 0x000fe40000010843 */
[----:B------:R-:W-:-:S02]  /*85f0*/  FFMA.FTZ R49, R34, R68, R49 ;  /* 0x0000004422317223 */ /* 0x000fc40000010031 */
[----:B------:R-:W-:Y:S01]  /*8600*/  FFMA.FTZ R126, R126, R93, R125 ;  /* 0x0000005d7e7e7223 */ /* 0x000fe2000001007d */
[----:B------:R-:W-:Y:S01]  /*8610*/  PRMT R125, RZ, 0x7610, R61 ;  /* 0x00007610ff7d7816 */ /* 0x000fe2000000003d */
[----:B0-----:R-:W-:Y:S02]  /*8620*/  FMUL.FTZ R75, R33, R80 ;  /* 0x00000050214b7220 */ /* 0x001fe40000410000 */
[----:B------:R-:W-:Y:S02]  /*8630*/  FFMA.FTZ R68, R164, R78, R69 ;  /* 0x0000004ea4447223 */ /* 0x000fe40000010045 */
[----:B------:R-:W-:Y:S02]  /*8640*/  FMUL.FTZ R70, R78, UR47 ;  /* 0x0000002f4e467c20 */ /* 0x000fe40008410000 */
[----:B------:R-:W-:Y:S02]  /*8650*/  FMUL.FTZ R69, R149, UR47 ;  /* 0x0000002f95457c20 */ /* 0x000fe40008410000 */
[----:B------:R-:W-:-:S02]  /*8660*/  FFMA.FTZ R166, R166, -R75, R211 ;  /* 0x8000004ba6a67223 */ /* 0x000fc400000100d3 */
[----:B------:R-:W-:Y:S02]  /*8670*/  FMUL.FTZ R76, R33, R149 ;  /* 0x00000095214c7220 */ /* 0x000fe40000410000 */
[----:B------:R-:W-:Y:S01]  /*8680*/  FADD.FTZ R91, -R91, R126 ;  /* 0x0000007e5b5b7221 */ /* 0x000fe20000010100 */
[----:B------:R-:W-:Y:S01]  /*8690*/  PRMT R126, RZ, 0x5410, R61 ;  /* 0x00005410ff7e7816 */ /* 0x000fe2000000003d */
[----:B-1----:R-:W-:Y:S02]  /*86a0*/  FFMA.FTZ R77, R149, UR46, -R70 ;  /* 0x0000002e954d7c23 */ /* 0x002fe40008010846 */
[----:B------:R-:W-:Y:S02]  /*86b0*/  FADD.FTZ R90, R90, R67 ;  /* 0x000000435a5a7221 */ /* 0x000fe40000010000 */
[----:B------:R-:W-:Y:S02]  /*86c0*/  FFMA.FTZ R70, R78, UR46, R69 ;  /* 0x0000002e4e467c23 */ /* 0x000fe40008010045 */
[----:B------:R-:W-:-:S02]  /*86d0*/  FFMA.FTZ R75, R164, -R75, R212 ;  /* 0x8000004ba44b7223 */ /* 0x000fc400000100d4 */
[----:B------:R-:W-:Y:S02]  /*86e0*/  FMUL.FTZ R69, R33, R78 ;  /* 0x0000004e21457220 */ /* 0x000fe40000410000 */
[C---:B------:R-:W-:Y:S02]  /*86f0*/  FMUL.FTZ R118, R166.reuse, R76 ;  /* 0x0000004ca6767220 */ /* 0x040fe40000410000 */
[C---:B------:R-:W-:Y:S02]  /*8700*/  FMUL.FTZ R67, R127.reuse, -R91 ;  /* 0x8000005b7f437220 */ /* 0x040fe40000410000 */
[----:B------:R-:W-:Y:S02]  /*8710*/  FMUL.FTZ R127, R127, -R90 ;  /* 0x8000005a7f7f7220 */ /* 0x000fe40000410000 */
[----:B------:R-:W-:Y:S02]  /*8720*/  FADD.FTZ R20, R79, R20 ;  /* 0x000000144f147221 */ /* 0x000fe40000010000 */
[----:B------:R-:W-:-:S02]  /*8730*/  FMUL.FTZ R119, R166, R69 ;  /* 0x00000045a6777220 */ /* 0x000fc40000410000 */
[-C--:B------:R-:W-:Y:S02]  /*8740*/  FFMA.FTZ R118, R75, R69.reuse, R118 ;  /* 0x000000454b767223 */ /* 0x080fe40000010076 */
[----:B------:R-:W-:Y:S02]  /*8750*/  FMUL.FTZ R79, R80, R69 ;  /* 0x00000045504f7220 */ /* 0x000fe40000410000 */
[C---:B------:R-:W-:Y:S01]  /*8760*/  FFMA.FTZ R69, R130.reuse, R90, -R67 ;  /* 0x0000005a82457223 */ /* 0x040fe20000010843 */
[----:B------:R-:W-:Y:S01]  /*8770*/  PRMT R67, RZ, 0x7610, R63 ;  /* 0x00007610ff437816 */ /* 0x000fe2000000003f */
[----:B------:R-:W-:Y:S01]  /*8780*/  FFMA.FTZ R130, R130, R91, R127 ;  /* 0x0000005b82827223 */ /* 0x000fe2000001007f */
[----:B------:R0:W-:Y:S01]  /*8790*/  STS [R66.X4+0x2140], R79 ;  /* 0x0021404f42007388 */ /* 0x0001e20000004800 */
[----:B------:R-:W-:Y:S02]  /*87a0*/  FMUL.FTZ R77, R166, R77 ;  /* 0x0000004da64d7220 */ /* 0x000fe40000410000 */
        /* <DEDUP_REMOVED lines=8> */
[----:B------:R-:W-:Y:S02]  /*8830*/  FADD.FTZ R86, R86, R75 ;  /* 0x0000004b56567221 */ /* 0x000fe40000010000 */
[----:B------:R-:W-:Y:S01]  /*8840*/  FADD.FTZ R87, -R87, R132 ;  /* 0x0000008457577221 */ /* 0x000fe20000010100 */
[----:B------:R-:W-:Y:S01]  /*8850*/  PRMT R132, RZ, 0x5410, R63 ;  /* 0x00005410ff847816 */ /* 0x000fe2000000003f */
[----:B------:R-:W-:Y:S02]  /*8860*/  FADD.FTZ R22, R81, R22 ;  /* 0x0000001651167221 */ /* 0x000fe40000010000 */
[C---:B------:R-:W-:Y:S02]  /*8870*/  FMUL.FTZ R75, R133.reuse, -R87 ;  /* 0x80000057854b7220 */ /* 0x040fe40000410000 */
[----:B------:R-:W-:-:S02]  /*8880*/  FMUL.FTZ R133, R133, -R86 ;  /* 0x8000005685857220 */ /* 0x000fc40000410000 */
[----:B------:R-:W-:Y:S02]  /*8890*/  FMUL.FTZ R81, R80, R76 ;  /* 0x0000004c50517220 */ /* 0x000fe40000410000 */
[----:B------:R-:W-:Y:S02]  /*88a0*/  FMUL.FTZ R76, R32, R67 ;  /* 0x00000043204c7220 */ /* 0x000fe40000410000 */
[C---:B------:R-:W-:Y:S01]  /*88b0*/  FFMA.FTZ R75, R134.reuse, R86, -R75 ;  /* 0x00000056864b7223 */ /* 0x040fe2000001084b */
[----:B------:R-:W-:Y:S01]  /*88c0*/  STS [R66.X4+0x2144], R81 ;  /* 0x0021445142007388 */ /* 0x000fe20000004800 */
[-C--:B------:R-:W-:Y:S02]  /*88d0*/  FFMA.FTZ R50, R33, R68.reuse, R50 ;  /* 0x0000004421327223 */ /* 0x080fe40000010032 */
[----:B------:R-:W-:Y:S01]  /*88e0*/  FFMA.FTZ R134, R134, R87, R133 ;  /* 0x0000005786867223 */ /* 0x000fe20000010085 */
[----:B------:R-:W-:Y:S01]  /*88f0*/  PRMT R133, RZ, 0x7610, R60 ;  /* 0x00007610ff857816 */ /* 0x000fe2000000003c */
[----:B------:R-:W-:-:S02]  /*8900*/  FFMA.FTZ R68, R80, R68, R77 ;  /* 0x0000004450447223 */ /* 0x000fc4000001004d */
[-C--:B------:R-:W-:Y:S02]  /*8910*/  FFMA.FTZ R77, R165, -R76.reuse, R208 ;  /* 0x8000004ca54d7223 */ /* 0x080fe400000100d0 */
[----:B------:R-:W-:Y:S02]  /*8920*/  FFMA.FTZ R69, R163, -R76, R207 ;  /* 0x8000004ca3457223 */ /* 0x000fe400000100cf */
[----:B0-----:R-:W-:Y:S02]  /*8930*/  FMUL.FTZ R79, R71, UR47 ;  /* 0x0000002f474f7c20 */ /* 0x001fe40008410000 */
[----:B------:R-:W-:Y:S02]  /*8940*/  FMUL.FTZ R76, R72, UR47 ;  /* 0x0000002f484c7c20 */ /* 0x000fe40008410000 */
[----:B------:R-:W-:Y:S01]  /*8950*/  FADD.FTZ R135, -R85, R134 ;  /* 0x0000008655877221 */ /* 0x000fe20000010100 */
[----:B------:R-:W-:Y:S01]  /*8960*/  PRMT R134, RZ, 0x5410, R60 ;  /* 0x00005410ff867816 */ /* 0x000fe2000000003c */
[----:B------:R-:W-:-:S02]  /*8970*/  FMUL.FTZ R80, R32, R72 ;  /* 0x0000004820507220 */ /* 0x000fc40000410000 */
[----:B------:R-:W-:Y:S02]  /*8980*/  FMUL.FTZ R70, R165, R72 ;  /* 0x00000048a5467220 */ /* 0x000fe40000410000 */
[----:B------:R-:W-:Y:S02]  /*8990*/  FFMA.FTZ R78, R72, UR46, -R79 ;  /* 0x0000002e484e7c23 */ /* 0x000fe4000801084f */
[----:B------:R-:W-:Y:S02]  /*89a0*/  FFMA.FTZ R72, R71, UR46, R76 ;  /* 0x0000002e47487c23 */ /* 0x000fe4000801004c */
[----:B------:R-:W-:Y:S02]  /*89b0*/  FMUL.FTZ R76, R32, R71 ;  /* 0x00000047204c7220 */ /* 0x000fe40000410000 */
[----:B------:R-:W-:Y:S02]  /*89c0*/  FMUL.FTZ R120, R77, R80 ;  /* 0x000000504d787220 */ /* 0x000fe40000410000 */
[----:B------:R-:W-:-:S02]  /*89d0*/  FADD.FTZ R84, R84, R75 ;  /* 0x0000004b54547221 */ /* 0x000fc40000010000 */
[----:B------:R-:W-:Y:S02]  /*89e0*/  FMUL.FTZ R75, R25, R134 ;  /* 0x00000086194b7220 */ /* 0x000fe40000410000 */
[----:B------:R-:W-:Y:S02]  /*89f0*/  FFMA.FTZ R70, R163, R71, R70 ;  /* 0x00000047a3467223 */ /* 0x000fe40000010046 */
[C---:B------:R-:W-:Y:S02]  /*8a00*/  FMUL.FTZ R71, R77.reuse, R78 ;  /* 0x0000004e4d477220 */ /* 0x040fe40000410000 */
[-C--:B------:R-:W-:Y:S02]  /*8a10*/  FMUL.FTZ R121, R77, R76.reuse ;  /* 0x0000004c4d797220 */ /* 0x080fe40000410000 */
[-C--:B------:R-:W-:Y:S02]  /*8a20*/  FFMA.FTZ R120, R69, R76.reuse, R120 ;  /* 0x0000004c45787223 */ /* 0x080fe40000010078 */
[----:B------:R-:W-:-:S02]  /*8a30*/  FMUL.FTZ R77, R67, R76 ;  /* 0x0000004c434d7220 */ /* 0x000fc40000410000 */
[----:B------:R-:W-:Y:S02]  /*8a40*/  FMUL.FTZ R76, R26, R133 ;  /* 0x000000851a4c7220 */ /* 0x000fe40000410000 */
[----:B------:R-:W-:Y:S01]  /*8a50*/  FFMA.FTZ R130, R150, -R75, R174 ;  /* 0x8000004b96827223 */ /* 0x000fe200000100ae */
[----:B------:R0:W-:Y:S01]  /*8a60*/  STS [R66.X4+0x2138], R77 ;  /* 0x0021384d42007388 */ /* 0x0001e20000004800 */
[C---:B------:R-:W-:Y:S02]  /*8a70*/  FMUL.FTZ R145, R25.reuse, R84 ;  /* 0x0000005419917220 */ /* 0x040fe40000410000 */
[----:B------:R-:W-:Y:S02]  /*8a80*/  FMUL.FTZ R123, R25, R135 ;  /* 0x00000087197b7220 */ /* 0x000fe40000410000 */
[----:B------:R-:W-:Y:S02]  /*8a90*/  FFMA.FTZ R131, R136, -R75, R176 ;  /* 0x8000004b88837223 */ /* 0x000fe400000100b0 */
[----:B------:R-:W-:-:S02]  /*8aa0*/  FFMA.FTZ R127, R151, -R76, R178 ;  /* 0x8000004c977f7223 */ /* 0x000fc400000100b2 */
[----:B------:R-:W-:Y:S02]  /*8ab0*/  FMUL.FTZ R146, R26, R86 ;  /* 0x000000561a927220 */ /* 0x000fe40000410000 */
[----:B------:R-:W-:Y:S02]  /*8ac0*/  FMUL.FTZ R78, R130, R145 ;  /* 0x00000091824e7220 */ /* 0x000fe40000410000 */
[----:B------:R-:W-:Y:S02]  /*8ad0*/  FFMA.FTZ R129, R153, -R76, R177 ;  /* 0x8000004c99817223 */ /* 0x000fe400000100b1 */
[----:B------:R-:W-:Y:S02]  /*8ae0*/  FMUL.FTZ R122, R26, R87 ;  /* 0x000000571a7a7220 */ /* 0x000fe40000410000 */
[----:B------:R-:W-:Y:S02]  /*8af0*/  FMUL.FTZ R76, R130, R123 ;  /* 0x0000007b824c7220 */ /* 0x000fe40000410000 */
[----:B0-----:R-:W-:-:S02]  /*8b00*/  FMUL.FTZ R77, R127, R146 ;  /* 0x000000927f4d7220 */ /* 0x001fc40000410000 */
[----:B------:R-:W-:Y:S02]  /*8b10*/  FFMA.FTZ R78, R131, R123, -R78 ;  /* 0x0000007b834e7223 */ /* 0x000fe4000001084e */
[----:B------:R-:W-:Y:S02]  /*8b20*/  FMUL.FTZ R117, R31, R132 ;  /* 0x000000841f757220 */ /* 0x000fe40000410000 */
[----:B------:R-:W-:Y:S02]  /*8b30*/  FMUL.FTZ R75, R127, R122 ;  /* 0x0000007a7f4b7220 */ /* 0x000fe40000410000 */
[----:B------:R-:W-:Y:S02]  /*8b40*/  FFMA.FTZ R76, R131, R145, R76 ;  /* 0x00000091834c7223 */ /* 0x000fe4000001004c */
[----:B------:R-:W-:Y:S02]  /*8b50*/  FMUL.FTZ R81, R67, R80 ;  /* 0x0000005043517220 */ /* 0x000fe40000410000 */
[----:B------:R-:W-:-:S02]  /*8b60*/  FFMA.FTZ R77, R129, R122, -R77 ;  /* 0x0000007a814d7223 */ /* 0x000fc4000001084d */
[----:B------:R-:W-:Y:S01]  /*8b70*/  FADD.FTZ R78, RZ, R78 ;  /* 0x0000004eff4e7221 */ /* 0x000fe20000010000 */
[----:B------:R0:W-:Y:S01]  /*8b80*/  STS [R66.X4+0x213c], R81 ;  /* 0x00213c5142007388 */ /* 0x0001e20000004800 */
[C---:B------:R-:W-:Y:S02]  /*8b90*/  FMUL.FTZ R79, R31.reuse, R96 ;  /* 0x000000601f4f7220 */ /* 0x040fe40000410000 */
[----:B------:R-:W-:Y:S02]  /*8ba0*/  FFMA.FTZ R124, R162, -R117, R205 ;  /* 0x80000075a27c7223 */ /* 0x000fe400000100cd */
[----:B------:R-:W-:Y:S02]  /*8bb0*/  FMUL.FTZ R147, R31, R97 ;  /* 0x000000611f937220 */ /* 0x000fe40000410000 */
[----:B------:R-:W-:Y:S02]  /*8bc0*/  FADD.FTZ R18, R83, R18 ;  /* 0x0000001253127221 */ /* 0x000fe40000010000 */
[----:B------:R-:W-:-:S02]  /*8bd0*/  FFMA.FTZ R75, R129, R146, R75 ;  /* 0x00000092814b7223 */ /* 0x000fc4000001004b */
[----:B------:R-:W-:Y:S02]  /*8be0*/  FADD.FTZ R76, RZ, R76 ;  /* 0x0000004cff4c7221 */ /* 0x000fe40000010000 */
[----:B------:R-:W-:Y:S02]  /*8bf0*/  FMUL.FTZ R83, R27, R126 ;  /* 0x0000007e1b537220 */ /* 0x000fe40000410000 */
[----:B------:R-:W-:Y:S02]  /*8c00*/  FADD.FTZ R77, R78, R77 ;  /* 0x0000004d4e4d7221 */ /* 0x000fe40000010000 */
[----:B0-----:R-:W-:Y:S02]  /*8c10*/  FMUL.FTZ R81, R132, R79 ;  /* 0x0000004f84517220 */ /* 0x001fe40000410000 */
[----:B------:R-:W-:Y:S02]  /*8c20*/  FFMA.FTZ R117, R160, -R117, R206 ;  /* 0x80000075a0757223 */ /* 0x000fe400000100ce */
[----:B------:R-:W-:Y:S01]  /*8c30*/  FMUL.FTZ R78, R124, R147 ;  /* 0x000000937c4e7220 */ /* 0x000fe20000410000 */
[----:B------:R0:W-:Y:S01]  /*8c40*/  STS [R66.X4+0x2130], R81 ;  /* 0x0021305142007388 */ /* 0x0001e20000004800 */
[----:B------:R-:W-:-:S02]  /*8c50*/  FADD.FTZ R75, R76, R75 ;  /* 0x0000004b4c4b7221 */ /* 0x000fc40000010000 */
[----:B------:R-:W-:Y:S02]  /*8c60*/  FMUL.FTZ R76, R28, R125 ;  /* 0x0000007d1c4c7220 */ /* 0x000fe40000410000 */
[-C--:B------:R-:W-:Y:S02]  /*8c70*/  FFMA.FTZ R85, R152, -R83.reuse, R182 ;  /* 0x8000005398557223 */ /* 0x080fe400000100b6 */
[----:B------:R-:W-:Y:S02]  /*8c80*/  FFMA.FTZ R83, R154, -R83, R181 ;  /* 0x800000539a537223 */ /* 0x000fe400000100b5 */
[----:B------:R-:W-:Y:S02]  /*8c90*/  FMUL.FTZ R164, R27, R89 ;  /* 0x000000591ba47220 */ /* 0x000fe40000410000 */
[-C--:B------:R-:W-:Y:S02]  /*8ca0*/  FFMA.FTZ R192, R117, R79.reuse, R78 ;  /* 0x0000004f75c07223 */ /* 0x080fe4000001004e */
[----:B------:R-:W-:-:S02]  /*8cb0*/  FMUL.FTZ R78, R124, R79 ;  /* 0x0000004f7c4e7220 */ /* 0x000fc40000410000 */
[-C--:B------:R-:W-:Y:S02]  /*8cc0*/  FFMA.FTZ R82, R155, -R76.reuse, R179 ;  /* 0x8000004c9b527223 */ /* 0x080fe400000100b3 */
[----:B0-----:R-:W-:Y:S02]  /*8cd0*/  FFMA.FTZ R81, R157, -R76, R180 ;  /* 0x8000004c9d517223 */ /* 0x001fe400000100b4 */
[----:B------:R-:W-:Y:S02]  /*8ce0*/  FMUL.FTZ R148, R27, R88 ;  /* 0x000000581b947220 */ /* 0x000fe40000410000 */
[----:B------:R-:W-:Y:S02]  /*8cf0*/  FADD.FTZ R19, R168, R19 ;  /* 0x00000013a8137221 */ /* 0x000fe40000010000 */
[----:B------:R-:W-:Y:S02]  /*8d00*/  FMUL.FTZ R76, R83, R164 ;  /* 0x000000a4534c7220 */ /* 0x000fe40000410000 */
[----:B------:R-:W-:-:S02]  /*8d10*/  FMUL.FTZ R168, R28, R91 ;  /* 0x0000005b1ca87220 */ /* 0x000fc40000410000 */
[-C--:B------:R-:W-:Y:S02]  /*8d20*/  FFMA.FTZ R194, R117, R147.reuse, -R78 ;  /* 0x0000009375c27223 */ /* 0x080fe4000001084e */
[-C--:B------:R-:W-:Y:S02]  /*8d30*/  FMUL.FTZ R78, R83, R148.reuse ;  /* 0x00000094534e7220 */ /* 0x080fe40000410000 */
[----:B------:R-:W-:Y:S02]  /*8d40*/  FFMA.FTZ R76, R85, R148, R76 ;  /* 0x00000094554c7223 */ /* 0x000fe4000001004c */
[----:B------:R-:W-:Y:S02]  /*8d50*/  FMUL.FTZ R166, R28, R90 ;  /* 0x0000005a1ca67220 */ /* 0x000fe40000410000 */
[----:B------:R-:W-:Y:S02]  /*8d60*/  FMUL.FTZ R79, R81, R168 ;  /* 0x000000a8514f7220 */ /* 0x000fe40000410000 */
[----:B------:R-:W-:-:S02]  /*8d70*/  FMUL.FTZ R163, R132, R147 ;  /* 0x0000009384a37220 */ /* 0x000fc40000410000 */
[----:B------:R-:W-:Y:S02]  /*8d80*/  FFMA.FTZ R78, R85, R164, -R78 ;  /* 0x000000a4554e7223 */ /* 0x000fe4000001084e */
[----:B------:R-:W-:Y:S01]  /*8d90*/  FFMA.FTZ R121, R69, R80, -R121 ;  /* 0x0000005045797223 */ /* 0x000fe20000010879 */
[----:B------:R-:W-:Y:S01]  /*8da0*/  PRMT R80, RZ, 0x5410, R62 ;  /* 0x00005410ff507816 */ /* 0x000fe2000000003e */
[----:B------:R-:W-:Y:S01]  /*8db0*/  FADD.FTZ R75, R75, R76 ;  /* 0x0000004c4b4b7221 */ /* 0x000fe20000010000 */
[----:B------:R0:W-:Y:S01]  /*8dc0*/  STS [R66.X4+0x2134], R163 ;  /* 0x002134a342007388 */ /* 0x0001e20000004800 */
[-C--:B------:R-:W-:Y:S02]  /*8dd0*/  FMUL.FTZ R147, R81, R166.reuse ;  /* 0x000000a651937220 */ /* 0x080fe40000410000 */
[----:B------:R-:W-:Y:S01]  /*8de0*/  FFMA.FTZ R76, R82, R166, R79 ;  /* 0x000000a6524c7223 */ /* 0x000fe2000001004f */
[----:B------:R-:W-:Y:S01]  /*8df0*/  PRMT R79, RZ, 0x7610, R62 ;  /* 0x00007610ff4f7816 */ /* 0x000fe2000000003e */
[----:B------:R-:W-:-:S02]  /*8e00*/  FADD.FTZ R77, R77, R78 ;  /* 0x0000004e4d4d7221 */ /* 0x000fc40000010000 */
[----:B------:R-:W-:Y:S02]  /*8e10*/  FFMA.FTZ R78, R82, R168, -R147 ;  /* 0x000000a8524e7223 */ /* 0x000fe40000010893 */
[----:B------:R-:W-:Y:S02]  /*8e20*/  FADD.FTZ R147, R75, R76 ;  /* 0x0000004c4b937221 */ /* 0x000fe40000010000 */
[----:B------:R-:W-:Y:S02]  /*8e30*/  FMUL.FTZ R75, R29, R80 ;  /* 0x000000501d4b7220 */ /* 0x000fe40000410000 */
[----:B------:R-:W-:Y:S02]  /*8e40*/  FADD.FTZ R149, R77, R78 ;  /* 0x0000004e4d957221 */ /* 0x000fe40000010000 */
[----:B------:R-:W-:Y:S02]  /*8e50*/  FFMA.FTZ R77, R158, -R75, R183 ;  /* 0x8000004b9e4d7223 */ /* 0x000fe400000100b7 */
[----:B------:R-:W-:-:S02]  /*8e60*/  FMUL.FTZ R165, R29, R93 ;  /* 0x0000005d1da57220 */ /* 0x000fc40000410000 */
[----:B------:R-:W-:Y:S02]  /*8e70*/  FMUL.FTZ R170, R30, R79 ;  /* 0x0000004f1eaa7220 */ /* 0x000fe40000410000 */
[----:B0-----:R-:W-:Y:S02]  /*8e80*/  FMUL.FTZ R163, R29, R92 ;  /* 0x0000005c1da37220 */ /* 0x001fe40000410000 */
[----:B------:R-:W-:Y:S02]  /*8e90*/  FFMA.FTZ R78, R156, -R75, R184 ;  /* 0x8000004b9c4e7223 */ /* 0x000fe400000100b8 */
[----:B------:R-:W-:Y:S02]  /*8ea0*/  FMUL.FTZ R167, R77, R165 ;  /* 0x000000a54da77220 */ /* 0x000fe40000410000 */
[----:B------:R-:W-:Y:S02]  /*8eb0*/  FFMA.FTZ R75, R161, -R170, R185 ;  /* 0x800000aaa14b7223 */ /* 0x000fe400000100b9 */
[----:B------:R-:W-:-:S02]  /*8ec0*/  FMUL.FTZ R169, R77, R163 ;  /* 0x000000a34da97220 */ /* 0x000fc40000410000 */
[C---:B------:R-:W-:Y:S02]  /*8ed0*/  FMUL.FTZ R190, R30.reuse, R95 ;  /* 0x0000005f1ebe7220 */ /* 0x040fe40000410000 */
[----:B------:R-:W-:Y:S02]  /*8ee0*/  FMUL.FTZ R188, R30, R94 ;  /* 0x0000005e1ebc7220 */ /* 0x000fe40000410000 */
[----:B------:R-:W-:Y:S02]  /*8ef0*/  FFMA.FTZ R76, R159, -R170, R186 ;  /* 0x800000aa9f4c7223 */ /* 0x000fe400000100ba */
[C---:B------:R-:W-:Y:S02]  /*8f00*/  FFMA.FTZ R170, R78.reuse, R163, R167 ;  /* 0x000000a34eaa7223 */ /* 0x040fe400000100a7 */
[----:B------:R-:W-:Y:S02]  /*8f10*/  FFMA.FTZ R172, R78, R165, -R169 ;  /* 0x000000a54eac7223 */ /* 0x000fe400000108a9 */
[----:B------:R-:W-:-:S02]  /*8f20*/  FMUL.FTZ R167, R75, R190 ;  /* 0x000000be4ba77220 */ /* 0x000fc40000410000 */
[-C--:B------:R-:W-:Y:S02]  /*8f30*/  FMUL.FTZ R169, R75, R188.reuse ;  /* 0x000000bc4ba97220 */ /* 0x080fe40000410000 */
[----:B------:R-:W-:Y:S02]  /*8f40*/  FADD.FTZ R147, R147, R170 ;  /* 0x000000aa93937221 */ /* 0x000fe40000010000 */
[----:B------:R-:W-:Y:S02]  /*8f50*/  FADD.FTZ R149, R149, R172 ;  /* 0x000000ac95957221 */ /* 0x000fe40000010000 */
[C---:B------:R-:W-:Y:S02]  /*8f60*/  FFMA.FTZ R170, R76.reuse, R188, R167 ;  /* 0x000000bc4caa7223 */ /* 0x040fe400000100a7 */
[----:B------:R-:W-:Y:S02]  /*8f70*/  FFMA.FTZ R172, R76, R190, -R169 ;  /* 0x000000be4cac7223 */ /* 0x000fe400000108a9 */
[----:B------:R-:W-:Y:S01]  /*8f80*/  FADD.FTZ R147, R147, R170 ;  /* 0x000000aa93937221 */ /* 0x000fe20000010000 */
[----:B------:R-:W-:Y:S01]  /*8f90*/  IADD3 R170, R3, 0x3c0, RZ ;  /* 0x000003c003aa7810 */ /* 0x000fe20007ffe0ff */
[----:B------:R-:W-:Y:S01]  /*8fa0*/  FADD.FTZ R149, R149, R172 ;  /* 0x000000ac95957221 */ /* 0x000fe20000010000 */
[----:B------:R-:W-:Y:S01]  /*8fb0*/  IADD3 R172, R3, 0x400, RZ ;  /* 0x0000040003ac7810 */ /* 0x000fe20007ffe0ff */
[----:B------:R-:W-:Y:S01]  /*8fc0*/  FADD.FTZ R147, R147, R192 ;  /* 0x000000c093937221 */ /* 0x000fe20000010000 */
[----:B------:R-:W-:Y:S01]  /*8fd0*/  IADD3 R192, R3, 0x540, RZ ;  /* 0x0000054003c07810 */ /* 0x000fe20007ffe0ff */
[----:B------:R-:W-:-:S02]  /*8fe0*/  FADD.FTZ R194, R149, R194 ;  /* 0x000000c295c27221 */ /* 0x000fc40000010000 */
[----:B------:R-:W-:Y:S01]  /*8ff0*/  FADD.FTZ R147, R147, R120 ;  /* 0x0000007893937221 */ /* 0x000fe20000010000 */
[----:B------:R-:W-:Y:S01]  /*9000*/  IADD3 R120, R3, 0x100, RZ ;  /* 0x0000010003787810 */ /* 0x000fe20007ffe0ff */
[----:B------:R-:W-:Y:S02]  /*9010*/  FADD.FTZ R194, R194, R121 ;  /* 0x00000079c2c27221 */ /* 0x000fe40000010000 */
[----:B------:R-:W-:Y:S02]  /*9020*/  FADD.FTZ R118, R147, R118 ;  /* 0x0000007693767221 */ /* 0x000fe40000010000 */
[----:B------:R-:W-:Y:S01]  /*9030*/  FADD.FTZ R119, R194, R119 ;  /* 0x00000077c2777221 */ /* 0x000fe20000010000 */
[----:B------:R-:W-:Y:S01]  /*9040*/  IADD3 R194, R3, 0x580, RZ ;  /* 0x0000058003c27810 */ /* 0x000fe20007ffe0ff */
[----:B------:R-:W-:Y:S01]  /*9050*/  FMUL.FTZ R121, R125, R166 ;  /* 0x000000a67d797220 */ /* 0x000fe20000410000 */
[----:B------:R-:W-:Y:S01]  /*9060*/  IADD3 R166, R3, 0x340, RZ ;  /* 0x0000034003a67810 */ /* 0x000fe20007ffe0ff */
[----:B------:R-:W-:-:S02]  /*9070*/  FADD.FTZ R118, R118, R99 ;  /* 0x0000006376767221 */ /* 0x000fc40000010000 */
[----:B------:R-:W-:Y:S01]  /*9080*/  FADD.FTZ R99, R119, R98 ;  /* 0x0000006277637221 */ /* 0x000fe20000010000 */
[----:B------:R0:W-:Y:S01]  /*9090*/  STS [R66.X4+0x2118], R121 ;  /* 0x0021187942007388 */ /* 0x0001e20000004800 */
[----:B------:R-:W-:Y:S01]  /*90a0*/  FMUL.FTZ R167, R79, R188 ;  /* 0x000000bc4fa77220 */ /* 0x000fe20000410000 */
[----:B------:R-:W-:Y:S01]  /*90b0*/  IADD3 R188, R3, 0x4c0, RZ ;  /* 0x000004c003bc7810 */ /* 0x000fe20007ffe0ff */
[----:B------:R-:W-:Y:S01]  /*90c0*/  FADD.FTZ R144, R99, R144 ;  /* 0x0000009063907221 */ /* 0x000fe20000010000 */
[----:B------:R-:W-:Y:S01]  /*90d0*/  LEA.HI.SX32 R98, R3, R3, 0x1b ;  /* 0x0000000303627211 */ /* 0x000fe200078fdaff */
[----:B------:R-:W-:Y:S01]  /*90e0*/  FMUL.FTZ R169, R79, R190 ;  /* 0x000000be4fa97220 */ /* 0x000fe20000410000 */
[----:B------:R-:W-:Y:S01]  /*90f0*/  STS [R66.X4+0x2128], R167 ;  /* 0x002128a742007388 */ /* 0x000fe20000004800 */
[C---:B------:R-:W-:Y:S01]  /*9100*/  FMUL.FTZ R163, R80.reuse, R163 ;  /* 0x000000a350a37220 */ /* 0x040fe20000410000 */
[----:B------:R-:W-:Y:S01]  /*9110*/  IADD3 R190, R3, 0x500, RZ ;  /* 0x0000050003be7810 */ /* 0x000fe20007ffe0ff */
[----:B------:R-:W-:Y:S01]  /*9120*/  FMUL.FTZ R165, R80, R165 ;  /* 0x000000a550a57220 */ /* 0x000fe20000410000 */
[----:B------:R-:W-:Y:S01]  /*9130*/  STS [R66.X4+0x212c], R169 ;  /* 0x00212ca942007388 */ /* 0x000fe20000004800 */
[----:B------:R-:W-:Y:S01]  /*9140*/  FMUL.FTZ R149, R125, R168 ;  /* 0x000000a87d957220 */ /* 0x000fe20000410000 */
[C---:B------:R-:W-:Y:S01]  /*9150*/  IADD3 R168, R3.reuse, 0x380, RZ ;  /* 0x0000038003a87810 */ /* 0x040fe20007ffe0ff */
[C---:B------:R-:W-:Y:S01]  /*9160*/  FMUL.FTZ R119, R126.reuse, R148 ;  /* 0x000000947e777220 */ /* 0x040fe20000410000 */
[----:B------:R-:W-:Y:S01]  /*9170*/  STS [R66.X4+0x2120], R163 ;  /* 0x002120a342007388 */ /* 0x000fe20000004800 */
[----:B------:R-:W-:Y:S01]  /*9180*/  FMUL.FTZ R147, R126, R164 ;  /* 0x000000a47e937220 */ /* 0x000fe20000410000 */
[----:B------:R-:W-:Y:S01]  /*9190*/  IADD3 R148, R3, 0x2c0, RZ ;  /* 0x000002c003947810 */ /* 0x000fe20007ffe0ff */
[C---:B------:R-:W-:Y:S01]  /*91a0*/  FMUL.FTZ R99, R133.reuse, R146 ;  /* 0x0000009285637220 */ /* 0x040fe20000410000 */
[----:B------:R-:W-:Y:S01]  /*91b0*/  STS [R66.X4+0x2124], R165 ;  /* 0x002124a542007388 */ /* 0x000fe20000004800 */
[----:B0-----:R-:W-:Y:S01]  /*91c0*/  FMUL.FTZ R121, R133, R122 ;  /* 0x0000007a85797220 */ /* 0x001fe20000410000 */
[C---:B------:R-:W-:Y:S01]  /*91d0*/  IADD3 R146, R3.reuse, 0x280, RZ ;  /* 0x0000028003927810 */ /* 0x040fe20007ffe0ff */
[C---:B------:R-:W-:Y:S01]  /*91e0*/  FMUL.FTZ R145, R134.reuse, R145 ;  /* 0x0000009186917220 */ /* 0x040fe20000410000 */
[----:B------:R-:W-:Y:S01]  /*91f0*/  STS [R66.X4+0x211c], R149 ;  /* 0x00211c9542007388 */ /* 0x000fe20000004800 */
[----:B------:R-:W-:Y:S01]  /*9200*/  FMUL.FTZ R123, R134, R123 ;  /* 0x0000007b867b7220 */ /* 0x000fe20000410000 */
        /* <DEDUP_REMOVED lines=12> */
[----:B------:R-:W-:Y:S01]  /*92d0*/  IADD3 R140, R3, 0x140, RZ ;  /* 0x00000140038c7810 */ /* 0x000fe20007ffe0ff */
[----:B0-----:R-:W-:Y:S01]  /*92e0*/  FMUL.FTZ R119, R101, R176 ;  /* 0x000000b065777220 */ /* 0x001fe20000410000 */
[----:B------:R-:W-:Y:S01]  /*92f0*/  STS [R66.X4+0x210c], R121 ;  /* 0x00210c7942007388 */ /* 0x000fe20000004800 */
[----:B------:R-:W-:Y:S01]  /*9300*/  FADD.FTZ R143, R143, R138 ;  /* 0x0000008a8f8f7221 */ /* 0x000fe20000010000 */
[C---:B------:R-:W-:Y:S01]  /*9310*/  IADD3 R176, R3.reuse, 0x480, RZ ;  /* 0x0000048003b07810 */ /* 0x040fe20007ffe0ff */
[----:B------:R-:W-:Y:S01]  /*9320*/  FADD.FTZ R73, R144, R73 ;  /* 0x0000004990497221 */ /* 0x000fe20000010000 */
[----:B------:R0:W-:Y:S01]  /*9330*/  STS [R66.X4+0x2100], R145 ;  /* 0x0021009142007388 */ /* 0x0001e20000004800 */
[----:B------:R-:W-:Y:S01]  /*9340*/  IADD3 R138, R3, 0xc0, RZ ;  /* 0x000000c0038a7810 */ /* 0x000fe20007ffe0ff */
[----:B-1----:R-:W-:Y:S01]  /*9350*/  FFMA.FTZ R99, -R101, R174, -RZ ;  /* 0x000000ae65637223 */ /* 0x002fe200000109ff */
[C---:B------:R-:W-:Y:S01]  /*9360*/  IADD3 R174, R3.reuse, 0x440, RZ ;  /* 0x0000044003ae7810 */ /* 0x040fe20007ffe0ff */
[----:B------:R1:W-:Y:S01]  /*9370*/  STS [R66.X4+0x2104], R123 ;  /* 0x0021047b42007388 */ /* 0x0003e20000004800 */
[----:B------:R-:W-:Y:S01]  /*9380*/  IADD3 R142, R3, 0x1c0, RZ ;  /* 0x000001c0038e7810 */ /* 0x000fe20007ffe0ff */
[----:B------:R-:W-:Y:S01]  /*9390*/  FADD.FTZ R74, R143, R74 ;  /* 0x0000004a8f4a7221 */ /* 0x000fe20000010000 */
[----:B------:R-:W-:Y:S01]  /*93a0*/  IADD3 R144, R3, 0x240, RZ ;  /* 0x0000024003907810 */ /* 0x000fe20007ffe0ff */
[----:B------:R-:W-:Y:S01]  /*93b0*/  BAR.SYNC.DEFER_BLOCKING 0x0 ;  /* 0x0000000000007b1d */ /* 0x000fe20000010000 */
[----:B------:R-:W-:Y:S01]  /*93c0*/  LEA.HI.SX32 R147, R164, R3, 0x1b ;  /* 0x00000003a4937211 */ /* 0x000fe200078fdaff */
[----:B------:R-:W-:Y:S01]  /*93d0*/  FMUL.FTZ R177, R102, R177 ;  /* 0x000000b166b17220 */ /* 0x000fe20000410000 */
[----:B0-----:R-:W-:Y:S01]  /*93e0*/  LEA.HI.SX32 R145, R146, R3, 0x1b ;  /* 0x0000000392917211 */ /* 0x001fe200078fdaff */
[----:B------:R-:W-:Y:S01]  /*93f0*/  FMUL.FTZ R179, R104, R179 ;  /* 0x000000b368b37220 */ /* 0x000fe20000410000 */
[-C--:B------:R-:W-:Y:S01]  /*9400*/  LEA.HI.SX32 R146, R148, R3.reuse, 0x1b ;  /* 0x0000000394927211 */ /* 0x080fe200078fdaff */
[----:B------:R-:W-:Y:S01]  /*9410*/  FFMA.FTZ R121, -R102, R178, -RZ ;  /* 0x000000b266797223 */ /* 0x000fe200000109ff */
[----:B------:R-:W-:Y:S01]  /*9420*/  LEA.HI.SX32 R148, R166, R3, 0x1b ;  /* 0x00000003a6947211 */ /* 0x000fe200078fdaff */
[----:B------:R-:W-:Y:S01]  /*9430*/  FFMA.FTZ R181, -R103, R181, -RZ ;  /* 0x000000b567b57223 */ /* 0x000fe200000109ff */
[-C--:B------:R-:W-:Y:S01]  /*9440*/  LEA.HI.SX32 R149, R168, R3.reuse, 0x1b ;  /* 0x00000003a8957211 */ /* 0x080fe200078fdaff */
[----:B-1----:R-:W-:Y:S01]  /*9450*/  FFMA.FTZ R123, -R104, R180, -RZ ;  /* 0x000000b4687b7223 */ /* 0x002fe200000109ff */
[----:B------:R-:W-:Y:S01]  /*9460*/  LEA.HI.SX32 R163, R170, R3, 0x1b ;  /* 0x00000003aaa37211 */ /* 0x000fe200078fdaff */
[----:B------:R-:W-:Y:S01]  /*9470*/  FFMA.FTZ R183, -R105, R183, -RZ ;  /* 0x000000b769b77223 */ /* 0x000fe200000109ff */
[-C--:B------:R-:W-:Y:S01]  /*9480*/  LEA.HI.SX32 R164, R172, R3.reuse, 0x1b ;  /* 0x00000003aca47211 */ /* 0x080fe200078fdaff */
[----:B------:R-:W-:Y:S01]  /*9490*/  FMUL.FTZ R182, R103, R182 ;  /* 0x000000b667b67220 */ /* 0x000fe20000410000 */
[----:B------:R-:W-:Y:S01]  /*94a0*/  LEA.HI.SX32 R165, R174, R3, 0x1b ;  /* 0x00000003aea57211 */ /* 0x000fe200078fdaff */
[----:B------:R-:W-:Y:S01]  /*94b0*/  FFMA.FTZ R185, -R106, R185, -RZ ;  /* 0x000000b96ab97223 */ /* 0x000fe200000109ff */
[----:B------:R-:W-:Y:S01]  /*94c0*/  LEA.HI.SX32 R166, R176, R3, 0x1b ;  /* 0x00000003b0a67211 */ /* 0x000fe200078fdaff */
[----:B------:R-:W-:Y:S01]  /*94d0*/  FFMA.FTZ R205, -R107, R205, -RZ ;  /* 0x000000cd6bcd7223 */ /* 0x000fe200000109ff */
[----:B------:R-:W-:Y:S01]  /*94e0*/  LEA.HI.SX32 R167, R188, R3, 0x1b ;  /* 0x00000003bca77211 */ /* 0x000fe200078fdaff */
[----:B------:R-:W-:Y:S01]  /*94f0*/  FMUL.FTZ R207, R108, R207 ;  /* 0x000000cf6ccf7220 */ /* 0x000fe20000410000 */
[-C--:B------:R-:W-:Y:S01]  /*9500*/  LEA.HI.SX32 R137, R118, R3.reuse, 0x1b ;  /* 0x0000000376897211 */ /* 0x080fe200078fdaff */
[----:B------:R-:W-:Y:S01]  /*9510*/  FMUL.FTZ R118, R96, UR47 ;  /* 0x0000002f60767c20 */ /* 0x000fe20008410000 */
[-C--:B------:R-:W-:Y:S01]  /*9520*/  LEA.HI.SX32 R138, R138, R3.reuse, 0x1b ;  /* 0x000000038a8a7211 */ /* 0x080fe200078fdaff */
[----:B------:R-:W0:Y:S01]  /*9530*/  LDS R230, [R98.X4+0x2100] ;  /* 0x0021000062e67984 */ /* 0x000e220000004800 */
[----:B------:R-:W-:Y:S01]  /*9540*/  LEA.HI.SX32 R139, R120, R3, 0x1b ;  /* 0x00000003788b7211 */ /* 0x000fe200078fdaff */
[----:B------:R-:W-:Y:S01]  /*9550*/  FFMA.FTZ R211, -R109, R211, -RZ ;  /* 0x000000d36dd37223 */ /* 0x000fe200000109ff */
[-C--:B------:R-:W-:Y:S01]  /*9560*/  LEA.HI.SX32 R140, R140, R3.reuse, 0x1b ;  /* 0x000000038c8c7211 */ /* 0x080fe200078fdaff */
[----:B------:R-:W1:Y:S01]  /*9570*/  LDS R191, [R228.X4+0x2200] ;  /* 0x00220000e4bf7984 */ /* 0x000e620000004800 */
[----:B------:R-:W-:Y:S01]  /*9580*/  LEA.HI.SX32 R141, R122, R3, 0x1b ;  /* 0x000000037a8d7211 */ /* 0x000fe200078fdaff */
[----:B------:R-:W-:Y:S01]  /*9590*/  FFMA.FTZ R215, -R110, R215, -RZ ;  /* 0x000000d76ed77223 */ /* 0x000fe200000109ff */
[-C--:B------:R-:W-:Y:S01]  /*95a0*/  LEA.HI.SX32 R142, R142, R3.reuse, 0x1b ;  /* 0x000000038e8e7211 */ /* 0x080fe200078fdaff */
[----:B------:R-:W2:Y:S01]  /*95b0*/  LDS R193, [R137.X4+0x2300] ;  /* 0x0023000089c17984 */ /* 0x000ea20000004800 */
[----:B------:R-:W-:Y:S01]  /*95c0*/  LEA.HI.SX32 R143, R236, R3, 0x1b ;  /* 0x00000003ec8f7211 */ /* 0x000fe200078fdaff */
[----:B------:R-:W-:Y:S01]  /*95d0*/  FFMA.FTZ R219, -R111, R219, -RZ ;  /* 0x000000db6fdb7223 */ /* 0x000fe200000109ff */
[-C--:B------:R-:W-:Y:S01]  /*95e0*/  LEA.HI.SX32 R144, R144, R3.reuse, 0x1b ;  /* 0x0000000390907211 */ /* 0x080fe200078fdaff */
[----:B------:R-:W3:Y:S01]  /*95f0*/  LDS R195, [R138.X4+0x2400] ;  /* 0x002400008ac37984 */ /* 0x000ee20000004800 */
[----:B------:R-:W-:Y:S01]  /*9600*/  LEA.HI.SX32 R168, R190, R3, 0x1b ;  /* 0x00000003bea87211 */ /* 0x000fe200078fdaff */
[----:B------:R-:W-:Y:S01]  /*9610*/  FFMA.FTZ R217, -R112, R217, -RZ ;  /* 0x000000d970d97223 */ /* 0x000fe200000109ff */
[-C--:B------:R-:W-:Y:S01]  /*9620*/  LEA.HI.SX32 R169, R192, R3.reuse, 0x1b ;  /* 0x00000003c0a97211 */ /* 0x080fe200078fdaff */
[----:B------:R-:W4:Y:S01]  /*9630*/  LDS R197, [R139.X4+0x2500] ;  /* 0x002500008bc57984 */ /* 0x000f220000004800 */
[----:B------:R-:W-:Y:S01]  /*9640*/  LEA.HI.SX32 R170, R194, R3, 0x1b ;  /* 0x00000003c2aa7211 */ /* 0x000fe200078fdaff */
[----:B------:R-:W-:Y:S01]  /*9650*/  FFMA.FTZ R221, -R113, R221, -RZ ;  /* 0x000000dd71dd7223 */ /* 0x000fe200000109ff */
        /* <DEDUP_REMOVED lines=8> */
[----:B------:R-:W-:Y:S01]  /*96e0*/  MOV R120, UR36 ;  /* 0x0000002400787c02 */ /* 0x000fe20008000f00 */
[----:B------:R-:W0:Y:S01]  /*96f0*/  LDS R203, [R142.X4+0x2800] ;  /* 0x002800008ecb7984 */ /* 0x000e220000004800 */
[----:B------:R-:W-:-:S03]  /*9700*/  FMUL.FTZ R180, R88, UR47 ;  /* 0x0000002f58b47c20 */ /* 0x000fc60008410000 */
[----:B------:R-:W0:Y:S01]  /*9710*/  LDS R223, [R143.X4+0x2900] ;  /* 0x002900008fdf7984 */ /* 0x000e220000004800 */
[----:B------:R-:W-:-:S03]  /*9720*/  FFMA.FTZ R180, R89, UR46, -R180 ;  /* 0x0000002e59b47c23 */ /* 0x000fc600080108b4 */
        /* <DEDUP_REMOVED lines=28> */
[----:B------:R-:W-:Y:S02]  /*98f0*/  FMUL.FTZ R206, R92, UR47 ;  /* 0x0000002f5cce7c20 */ /* 0x000fe40008410000 */
[----:B-1----:R-:W-:Y:S01]  /*9900*/  FMUL.FTZ R119, R105, R184 ;  /* 0x000000b869777220 */ /* 0x002fe20000410000 */
[----:B------:R1:W-:Y:S01]  /*9910*/  STS [R66.X4+0x4230], R177 ;  /* 0x004230b142007388 */ /* 0x0003e20000004800 */
[----:B------:R-:W-:Y:S02]  /*9920*/  FFMA.FTZ R206, R93, UR46, -R206 ;  /* 0x0000002e5dce7c23 */ /* 0x000fe400080108ce */
[----:B--2---:R-:W-:Y:S01]  /*9930*/  FMUL.FTZ R179, R113, R222 ;  /* 0x000000de71b37220 */ /* 0x004fe20000410000 */
[----:B------:R2:W-:Y:S01]  /*9940*/  STS [R66.X4+0x420c], R121 ;  /* 0x00420c7942007388 */ /* 0x0005e20000004800 */
[----:B-----5:R-:W-:-:S03]  /*9950*/  FFMA.FTZ R99, -R108, R208, -RZ ;  /* 0x000000d06c637223 */ /* 0x020fc600000109ff */
[----:B------:R5:W-:Y:S01]  /*9960*/  STS [R66.X4+0x4214], R181 ;  /* 0x004214b542007388 */ /* 0x000be20000004800 */
[----:B-1----:R-:W-:-:S03]  /*9970*/  FMUL.FTZ R177, R112, R218 ;  /* 0x000000da70b17220 */ /* 0x002fc60000410000 */
[----:B------:R1:W-:Y:S01]  /*9980*/  STS [R66.X4+0x421c], R123 ;  /* 0x00421c7b42007388 */ /* 0x0003e20000004800 */
[----:B--2---:R-:W-:-:S03]  /*9990*/  FMUL.FTZ R121, R106, R186 ;  /* 0x000000ba6a797220 */ /* 0x004fc60000410000 */
[----:B------:R2:W-:Y:S01]  /*99a0*/  STS [R66.X4+0x4258], R177 ;  /* 0x004258b142007388 */ /* 0x0005e20000004800 */
[----:B------:R-:W-:Y:S02]  /*99b0*/  FMUL.FTZ R186, R94, UR47 ;  /* 0x0000002f5eba7c20 */ /* 0x000fe40008410000 */
[----:B-----5:R-:W-:Y:S01]  /*99c0*/  FFMA.FTZ R181, R97, UR46, -R118 ;  /* 0x0000002e61b57c23 */ /* 0x020fe20008010876 */
[----:B------:R5:W-:Y:S01]  /*99d0*/  STS [R66.X4+0x4220], R119 ;  /* 0x0042207742007388 */ /* 0x000be20000004800 */
[----:B------:R-:W-:Y:S02]  /*99e0*/  FFMA.FTZ R186, R95, UR46, -R186 ;  /* 0x0000002e5fba7c23 */ /* 0x000fe400080108ba */
[----:B-1----:R-:W-:Y:S01]  /*99f0*/  FMUL.FTZ R123, R110, R216 ;  /* 0x000000d86e7b7220 */ /* 0x002fe20000410000 */
[----:B------:R1:W-:Y:S01]  /*9a00*/  STS [R66.X4+0x4260], R179 ;  /* 0x004260b342007388 */ /* 0x0003e20000004800 */
[----:B--2---:R-:W-:-:S03]  /*9a10*/  LEA R177, R120, -R3, 0x1 ;  /* 0x8000000378b17211 */ /* 0x004fc600078e08ff */
[----:B------:R2:W-:Y:S01]  /*9a20*/  STS [R66.X4+0x4224], R183 ;  /* 0x004224b742007388 */ /* 0x0005e20000004800 */
[----:B-----5:R-:W-:Y:S01]  /*9a30*/  FMUL.FTZ R119, R109, R212 ;  /* 0x000000d46d777220 */ /* 0x020fe20000410000 */
[----:B------:R-:W-:Y:S02]  /*9a40*/  ISETP.GE.AND P0, PT, R177, 0x1, PT ;  /* 0x00000001b100780c */ /* 0x000fe40003f06270 */
[----:B------:R5:W-:Y:S01]  /*9a50*/  STS [R66.X4+0x4228], R121 ;  /* 0x0042287942007388 */ /* 0x000be20000004800 */
[----:B-1----:R-:W-:Y:S02]  /*9a60*/  FMUL.FTZ R179, R162, R97 ;  /* 0x00000061a2b37220 */ /* 0x002fe40000410000 */
[----:B------:R-:W-:Y:S01]  /*9a70*/  FMUL.FTZ R97, R97, UR47 ;  /* 0x0000002f61617c20 */ /* 0x000fe20008410000 */
[----:B------:R1:W-:Y:S01]  /*9a80*/  STS [R66.X4+0x423c], R99 ;  /* 0x00423c6342007388 */ /* 0x0003e20000004800 */
[----:B--2---:R-:W-:Y:S02]  /*9a90*/  FMUL.FTZ R183, R115, R224 ;  /* 0x000000e073b77220 */ /* 0x004fe40000410000 */
[----:B------:R-:W-:Y:S01]  /*9aa0*/  FFMA.FTZ R184, R96, UR46, R97 ;  /* 0x0000002e60b87c23 */ /* 0x000fe20008010061 */
[----:B------:R2:W-:Y:S01]  /*9ab0*/  STS [R66.X4+0x4240], R119 ;  /* 0x0042407742007388 */ /* 0x0005e20000004800 */
[----:B-----5:R-:W-:-:S02]  /*9ac0*/  FMUL.FTZ R121, R111, R220 ;  /* 0x000000dc6f797220 */ /* 0x020fc40000410000 */
[----:B------:R-:W-:Y:S01]  /*9ad0*/  FMUL.FTZ R97, R89, UR47 ;  /* 0x0000002f59617c20 */ /* 0x000fe20008410000 */
[----:B------:R5:W-:Y:S01]  /*9ae0*/  STS [R66.X4+0x4248], R123 ;  /* 0x0042487b42007388 */ /* 0x000be20000004800 */
[----:B------:R-:W-:Y:S02]  /*9af0*/  FMUL.FTZ R162, R86, UR47 ;  /* 0x0000002f56a27c20 */ /* 0x000fe40008410000 */
[----:B-1----:R-:W-:Y:S01]  /*9b00*/  FFMA.FTZ R99, -R115, R128, -RZ ;  /* 0x0000008073637223 */ /* 0x002fe200000109ff */
[----:B------:R1:W-:Y:S01]  /*9b10*/  STS [R66.X4+0x4210], R182 ;  /* 0x004210b642007388 */ /* 0x0003e20000004800 */
[----:B------:R-:W-:Y:S02]  /*9b20*/  FFMA.FTZ R178, R88, UR46, R97 ;  /* 0x0000002e58b27c23 */ /* 0x000fe40008010061 */
[----:B--2---:R-:W-:Y:S01]  /*9b30*/  FFMA.FTZ R119, -R116, R210, -RZ ;  /* 0x000000d274777223 */ /* 0x004fe200000109ff */
[----:B------:R2:W-:Y:S01]  /*9b40*/  STS [R66.X4+0x422c], R185 ;  /* 0x00422cb942007388 */ /* 0x0005e20000004800 */
[----:B------:R-:W-:-:S02]  /*9b50*/  FMUL.FTZ R97, R87, UR47 ;  /* 0x0000002f57617c20 */ /* 0x000fc40008410000 */
[----:B-----5:R-:W-:Y:S01]  /*9b60*/  FMUL.FTZ R123, R114, R214 ;  /* 0x000000d6727b7220 */ /* 0x020fe20000410000 */
[----:B------:R5:W-:Y:S01]  /*9b70*/  STS [R66.X4+0x4234], R205 ;  /* 0x004234cd42007388 */ /* 0x000be20000004800 */
[----:B------:R-:W-:Y:S02]  /*9b80*/  FFMA.FTZ R128, R86, UR46, R97 ;  /* 0x0000002e56807c23 */ /* 0x000fe40008010061 */
[----:B-1----:R-:W-:Y:S01]  /*9b90*/  FMUL.FTZ R182, R90, UR47 ;  /* 0x0000002f5ab67c20 */ /* 0x002fe20008410000 */
[----:B------:R-:W-:Y:S01]  /*9ba0*/  STS [R66.X4+0x4238], R207 ;  /* 0x004238cf42007388 */ /* 0x000fe20000004800 */
[----:B------:R-:W-:Y:S02]  /*9bb0*/  FFMA.FTZ R162, R87, UR46, -R162 ;  /* 0x0000002e57a27c23 */ /* 0x000fe400080108a2 */
[----:B--2---:R-:W-:Y:S01]  /*9bc0*/  FMUL.FTZ R185, R93, UR47 ;  /* 0x0000002f5db97c20 */ /* 0x004fe20008410000 */
[----:B------:R-:W-:Y:S01]  /*9bd0*/  STS [R66.X4+0x4244], R211 ;  /* 0x004244d342007388 */ /* 0x000fe20000004800 */
[----:B------:R-:W-:-:S02]  /*9be0*/  FFMA.FTZ R182, R91, UR46, -R182 ;  /* 0x0000002e5bb67c23 */ /* 0x000fc400080108b6 */
[----:B-----5:R-:W-:Y:S01]  /*9bf0*/  FMUL.FTZ R205, R95, UR47 ;  /* 0x0000002f5fcd7c20 */ /* 0x020fe20008410000 */
[----:B------:R-:W-:Y:S01]  /*9c00*/  STS [R66.X4+0x424c], R215 ;  /* 0x00424cd742007388 */ /* 0x000fe20000004800 */
[----:B------:R-:W-:Y:S02]  /*9c10*/  FFMA.FTZ R185, R92, UR46, R185 ;  /* 0x0000002e5cb97c23 */ /* 0x000fe400080100b9 */
[----:B------:R-:W-:Y:S01]  /*9c20*/  FFMA.FTZ R205, R94, UR46, R205 ;  /* 0x0000002e5ecd7c23 */ /* 0x000fe200080100cd */
        /* <DEDUP_REMOVED lines=8> */
[----:B------:R-:W-:Y:S01]  /*9cb0*/  STS [R66.X4+0x4278], R209 ;  /* 0x004278d142007388 */ /* 0x000fe20000004800 */
[----:B-1----:R-:W-:-:S03]  /*9cc0*/  FMUL.FTZ R183, R91, UR47 ;  /* 0x0000002f5bb77c20 */ /* 0x002fc60008410000 */
[----:B------:R1:W-:Y:S01]  /*9cd0*/  STS [R66.X4+0x427c], R119 ;  /* 0x00427c7742007388 */ /* 0x0003e20000004800 */
[----:B--2---:R-:W-:Y:S02]  /*9ce0*/  FMUL.FTZ R99, R135, UR47 ;  /* 0x0000002f87637c20 */ /* 0x004fe40008410000 */
[----:B------:R-:W-:Y:S02]  /*9cf0*/  FFMA.FTZ R183, R90, UR46, R183 ;  /* 0x0000002e5ab77c23 */ /* 0x000fe400080100b7 */
[----:B-1----:R-:W-:-:S04]  /*9d00*/  FMUL.FTZ R66, R84, UR47 ;  /* 0x0000002f54427c20 */ /* 0x002fc80008410000 */
        /* <DEDUP_REMOVED lines=58> */
.L_x_7705:
[----:B0--34-:R-:W-:Y:S05]  /*a0b0*/  BSYNC B0 ;  /* 0x0000000000007941 */ /* 0x019fea0003800000 */
.L_x_7704:
        /* <DEDUP_REMOVED lines=20> */
[----:B------:R-:W-:-:S02]  /*a200*/  UIADD3 UR43, UR43, UR46, URZ ;  /* 0x0000002e2b2b7290 */ /* 0x000fc4000fffe03f */
[----:B------:R-:W-:Y:S02]  /*a210*/  UIMAD UR46, UR15, UR38, URZ ;  /* 0x000000260f2e72a4 */ /* 0x000fe4000f8e023f */
[----:B------:R-:W-:Y:S02]  /*a220*/  UIADD3 UR45, UR45, UR27, URZ ;  /* 0x0000001b2d2d7290 */ /* 0x000fe4000fffe03f */
[----:B------:R-:W-:Y:S02]  /*a230*/  UIMAD UR27, UR14, UR39, UR46 ;  /* 0x000000270e1b72a4 */ /* 0x000fe4000f8e022e */
[----:B------:R-:W-:Y:S02]  /*a240*/  UIMAD.WIDE.U32 UR44, UR14, UR38, UR44 ;  /* 0x000000260e2c72a5 */ /* 0x000fe4000f8e002c */
[----:B------:R-:W-:Y:S02]  /*a250*/  ULDC.64 UR36, c[0x0][0x2a0] ;  /* 0x0000a80000247ab9 */ /* 0x000fe40000000a00 */
[----:B------:R-:W-:-:S02]  /*a260*/  UIMAD UR47, UR15, UR36, URZ ;  /* 0x000000240f2f72a4 */ /* 0x000fc4000f8e023f */
[----:B------:R-:W-:Y:S02]  /*a270*/  ULDC.64 UR38, c[0x0][0x320] ;  /* 0x0000c80000267ab9 */ /* 0x000fe40000000a00 */
[----:B------:R-:W-:Y:S02]  /*a280*/  UIADD3 UR27, UR27, UR45, URZ ;  /* 0x0000002d1b1b7290 */ /* 0x000fe4000fffe03f */
[----:B------:R-:W-:Y:S02]  /*a290*/  ULEA UR38, UP1, UR44, UR38, 0x3 ;  /* 0x000000262c267291 */ /* 0x000fe4000f82183f */
[----:B------:R-:W-:Y:S02]  /*a2a0*/  UIMAD UR47, UR14, UR37, UR47 ;  /* 0x000000250e2f72a4 */ /* 0x000fe4000f8e022f */
[----:B------:R-:W-:Y:S02]  /*a2b0*/  UIMAD.WIDE.U32 UR42, UR14, UR36, UR42 ;  /* 0x000000240e2a72a5 */ /* 0x000fe4000f8e002a */
[----:B------:R-:W-:-:S02]  /*a2c0*/  ULEA.HI.X UR39, UR44, UR39, UR27, 0x3, UP1 ;  /* 0x000000272c277291 */ /* 0x000fc400088f1c1b */
[----:B------:R-:W-:Y:S02]  /*a2d0*/  ULDC.64 UR36, c[0x0][0x318] ;  /* 0x0000c60000247ab9 */ /* 0x000fe40000000a00 */
[----:B------:R-:W-:Y:S02]  /*a2e0*/  ULDC UR27, c[0x0][0x174] ;  /* 0x00005d00001b7ab9 */ /* 0x000fe40000000800 */
[----:B------:R-:W-:Y:S02]  /*a2f0*/  UIADD3 UR43, UR47, UR43, URZ ;  /* 0x0000002b2f2b7290 */ /* 0x000fe4000fffe03f */
[----:B------:R-:W-:Y:S02]  /*a300*/  ULEA UR36, UP0, UR42, UR36, 0x3 ;  /* 0x000000242a247291 */ /* 0x000fe4000f80183f */
[----:B------:R-:W-:Y:S02]  /*a310*/  UIADD3 UR27, UR6, -UR27, URZ ;  /* 0x8000001b061b7290 */ /* 0x000fe4000fffe03f */
[----:B------:R-:W-:-:S02]  /*a320*/  ULEA.HI.X UR37, UR42, UR37, UR43, 0x3, UP0 ;  /* 0x000000252a257291 */ /* 0x000fc400080f1c2b */
[----:B------:R-:W-:Y:S01]  /*a330*/  UIMAD UR27, UR27, -0x800, URZ ;  /* 0xfffff8001b1b78a4 */ /* 0x000fe2000f8e023f */
[C---:B------:R-:W-:Y:S01]  /*a340*/  IADD3 R118, P0, R98.reuse, UR36, RZ ;  /* 0x0000002462767c10 */ /* 0x040fe2000ff1e0ff */
[----:B------:R-:W-:Y:S01]  /*a350*/  USHF.L.U32 UR42, UR8, 0x2, URZ ;  /* 0x00000002082a7899 */ /* 0x000fe2000800063f */
[----:B------:R-:W-:Y:S01]  /*a360*/  IADD3 R98, P1, R98, UR38, RZ ;  /* 0x0000002662627c10 */ /* 0x000fe2000ff3e0ff */
[----:B------:R-:W-:Y:S01]  /*a370*/  USHF.L.U64.HI UR43, UR8, 0x2, UR9 ;  /* 0x00000002082b7899 */ /* 0x000fe20008010209 */
[C---:B------:R-:W-:Y:S01]  /*a380*/  IADD3.X R119, R99.reuse, UR37, RZ, P0, !PT ;  /* 0x0000002563777c10 */ /* 0x040fe200087fe4ff */
[----:B------:R-:W-:Y:S01]  /*a390*/  ULDC.64 UR36, c[0x0][0x2b0] ;  /* 0x0000ac0000247ab9 */ /* 0x000fe20000000a00 */
[----:B------:R-:W-:Y:S01]  /*a3a0*/  MOV R121, UR27 ;  /* 0x0000001b00797c02 */ /* 0x000fe20008000f00 */
[----:B------:R-:W-:Y:S01]  /*a3b0*/  UIMAD UR36, UR43, UR36, URZ ;  /* 0x000000242b2472a4 */ /* 0x000fe2000f8e023f */
[----:B------:R-:W-:Y:S01]  /*a3c0*/  IADD3.X R99, R99, UR39, RZ, P1, !PT ;  /* 0x0000002763637c10 */ /* 0x000fe20008ffe4ff */
[----:B------:R-:W-:Y:S01]  /*a3d0*/  ULDC.64 UR38, c[0x0][0x2d0] ;  /* 0x0000b40000267ab9 */ /* 0x000fe20000000a00 */
[----:B------:R-:W-:Y:S01]  /*a3e0*/  MOV R123, UR27 ;  /* 0x0000001b007b7c02 */ /* 0x000fe20008000f00 */
[----:B------:R-:W-:Y:S01]  /*a3f0*/  IMAD.WIDE R118, R121, 0x4, R118 ;  /* 0x0000000479767825 */ /* 0x000fe200078e0276 */
[----:B------:R-:W-:Y:S01]  /*a400*/  ISETP.GE.AND P0, PT, R177, 0x41, PT ;  /* 0x00000041b100780c */ /* 0x000fe20003f06270 */
[----:B------:R-:W-:Y:S01]  /*a410*/  UIMAD UR38, UR43, UR38, URZ ;  /* 0x000000262b2672a4 */ /* 0x000fe2000f8e023f */
[----:B------:R-:W-:Y:S01]  /*a420*/  MOV R121, UR42 ;  /* 0x0000002a00797c02 */ /* 0x000fe20008000f00 */
        /* <DEDUP_REMOVED lines=12> */
.L_x_7707:
[----:B01----:R-:W-:Y:S05]  /*a4f0*/  BSYNC B0 ;  /* 0x0000000000007941 */ /* 0x003fea0003800000 */
.L_x_7706:
[----:B------:R-:W0:Y:S01]  /*a500*/  LDS R137, [R137.X4+0x4400] ;  /* 0x0044000089897984 */ /* 0x000e220000004800 */
[----:B------:R-:W-:Y:S01]  /*a510*/  BSSY B0, `(.L_x_7708) ;  /* 0x0000004000007945 */ /* 0x000fe20003800000 */
[----:B------:R-:W-:Y:S05]  /*a520*/  @!P1 BRA `(.L_x_7709) ;  /* 0x0000002000009947 */ /* 0x000fea0003800000 */
[----:B------:R1:W-:Y:S04]  /*a530*/  RED.E.ADD.F32.FTZ.RN.STRONG.GPU [R118.64+-0x1e00], R193 ;  /* 0xffe200c17600798e */ /* 0x0003e8000c10e79c */
[----:B0-----:R1:W-:Y:S02]  /*a540*/  RED.E.ADD.F32.FTZ.RN.STRONG.GPU [R98.64+-0x1e00], R137 ;  /* 0xffe200896200798e */ /* 0x0013e4000c10e79c */
.L_x_7709:
[----:B------:R-:W-:Y:S05]  /*a550*/  BSYNC B0 ;  /* 0x0000000000007941 */ /* 0x000fea0003800000 */
.L_x_7708:
[----:B------:R2:W3:Y:S01]  /*a560*/  LDS R73, [R138.X4+0x4500] ;  /* 0x004500008a497984 */ /* 0x0004e20000004800 */
[----:B------:R-:W-:Y:S01]  /*a570*/  BSSY B0, `(.L_x_7710) ;  /* 0x0000004000007945 */ /* 0x000fe20003800000 */
[----:B------:R-:W-:Y:S05]  /*a580*/  @!P2 BRA `(.L_x_7711) ;  /* 0x000000200000a947 */ /* 0x000fea0003800000 */
[----:B------:R4:W-:Y:S04]  /*a590*/  RED.E.ADD.F32.FTZ.RN.STRONG.GPU [R118.64+-0x1d00], R195 ;  /* 0xffe300c37600798e */ /* 0x0009e8000c10e79c */
[----:B---3--:R4:W-:Y:S02]  /*a5a0*/  RED.E.ADD.F32.FTZ.RN.STRONG.GPU [R98.64+-0x1d00], R73 ;  /* 0xffe300496200798e */ /* 0x0089e4000c10e79c */
.L_x_7711:
[----:B------:R-:W-:Y:S05]  /*a5b0*/  BSYNC B0 ;  /* 0x0000000000007941 */ /* 0x000fea0003800000 */
.L_x_7710:
        /* <DEDUP_REMOVED lines=12> */
.L_x_7713:
[----:B------:R-:W-:Y:S05]  /*a680*/  BSYNC B0 ;  /* 0x0000000000007941 */ /* 0x000fea0003800000 */
.L_x_7712:
[----:B---34-:R3:W4:Y:S01]  /*a690*/  LDS R73, [R140.X4+0x4700] ;  /* 0x004700008c497984 */ /* 0x0187220000004800 */
[----:B------:R-:W-:Y:S01]  /*a6a0*/  BSSY B0, `(.L_x_7714) ;  /* 0x0000004000007945 */ /* 0x000fe20003800000 */
[----:B------:R-:W-:Y:S05]  /*a6b0*/  @!P0 BRA `(.L_x_7715) ;  /* 0x0000002000008947 */ /* 0x000fea0003800000 */
[----:B------:R2:W-:Y:S04]  /*a6c0*/  RED.E.ADD.F32.FTZ.RN.STRONG.GPU [R118.64+-0x1b00], R199 ;  /* 0xffe500c77600798e */ /* 0x0005e8000c10e79c */
[----:B----4-:R2:W-:Y:S02]  /*a6d0*/  RED.E.ADD.F32.FTZ.RN.STRONG.GPU [R98.64+-0x1b00], R73 ;  /* 0xffe500496200798e */ /* 0x0105e4000c10e79c */
.L_x_7715:
[----:B------:R-:W-:Y:S05]  /*a6e0*/  BSYNC B0 ;  /* 0x0000000000007941 */ /* 0x000fea0003800000 */
.L_x_7714:
[----:B------:R-:W2:Y:S01]  /*a6f0*/  LDS R141, [R141.X4+0x4800] ;  /* 0x004800008d8d7984 */ /* 0x000ea20000004800 */
[----:B------:R-:W-:Y:S01]  /*a700*/  BSSY B0, `(.L_x_7716) ;  /* 0x0000004000007945 */ /* 0x000fe20003800000 */
[----:B------:R-:W-:Y:S05]  /*a710*/  @!P1 BRA `(.L_x_7717) ;  /* 0x0000002000009947 */ /* 0x000fea0003800000 */
[----:B------:R3:W-:Y:S04]  /*a720*/  RED.E.ADD.F32.FTZ.RN.STRONG.GPU [R118.64+-0x1a00], R201 ;  /* 0xffe600c97600798e */ /* 0x0007e8000c10e79c */
[----:B--2---:R3:W-:Y:S02]  /*a730*/  RED.E.ADD.F32.FTZ.RN.STRONG.GPU [R98.64+-0x1a00], R141 ;  /* 0xffe6008d6200798e */ /* 0x0047e4000c10e79c */
.L_x_7717:
[----:B------:R-:W-:Y:S05]  /*a740*/  BSYNC B0 ;  /* 0x0000000000007941 */ /* 0x000fea0003800000 */
.L_x_7716:
[----:B--2-4-:R2:W4:Y:S01]  /*a750*/  LDS R73, [R142.X4+0x4900] ;  /* 0x004900008e497984 */ /* 0x0145220000004800 */
[----:B------:R-:W-:Y:S01]  /*a760*/  BSSY B0, `(.L_x_7718) ;  /* 0x0000004000007945 */ /* 0x000fe20003800000 */
[----:B------:R-:W-:Y:S05]  /*a770*/  @!P2 BRA `(.L_x_7719) ;  /* 0x000000200000a947 */ /* 0x000fea0003800000 */
[----:B------:R2:W-:Y:S04]  /*a780*/  RED.E.ADD.F32.FTZ.RN.STRONG.GPU [R118.64+-0x1900], R203 ;  /* 0xffe700cb7600798e */ /* 0x0005e8000c10e79c */
[----:B----4-:R2:W-:Y:S02]  /*a790*/  RED.E.ADD.F32.FTZ.RN.STRONG.GPU [R98.64+-0x1900], R73 ;  /* 0xffe700496200798e */ /* 0x0105e4000c10e79c */
.L_x_7719:
[----:B------:R-:W-:Y:S05]  /*a7a0*/  BSYNC B0 ;  /* 0x0000000000007941 */ /* 0x000fea0003800000 */
.L_x_7718:
[----:B------:R-:W2:Y:S01]  /*a7b0*/  LDS R143, [R143.X4+0x4a00] ;  /* 0x004a00008f8f7984 */ /* 0x000ea20000004800 */
[----:B------:R-:W-:Y:S01]  /*a7c0*/  BSSY B0, `(.L_x_7720) ;  /* 0x0000004000007945 */ /* 0x000fe20003800000 */
[----:B------:R-:W-:Y:S05]  /*a7d0*/  @!P3 BRA `(.L_x_7721) ;  /* 0x000000200000b947 */ /* 0x000fea0003800000 */
[----:B------:R3:W-:Y:S04]  /*a7e0*/  RED.E.ADD.F32.FTZ.RN.STRONG.GPU [R118.64+-0x1800], R223 ;  /* 0xffe800df7600798e */ /* 0x0007e8000c10e79c */
[----:B--2---:R3:W-:Y:S02]  /*a7f0*/  RED.E.ADD.F32.FTZ.RN.STRONG.GPU [R98.64+-0x1800], R143 ;  /* 0xffe8008f6200798e */ /* 0x0047e4000c10e79c */
.L_x_7721:
[----:B------:R-:W-:Y:S05]  /*a800*/  BSYNC B0 ;  /* 0x0000000000007941 */ /* 0x000fea0003800000 */
.L_x_7720:
[----:B--2-4-:R2:W4:Y:S01]  /*a810*/  LDS R73, [R144.X4+0x4b00] ;  /* 0x004b000090497984 */ /* 0x0145220000004800 */
[----:B------:R-:W-:Y:S01]  /*a820*/  BSSY B0, `(.L_x_7722) ;  /* 0x0000004000007945 */ /* 0x000fe20003800000 */
[----:B------:R-:W-:Y:S05]  /*a830*/  @!P4 BRA `(.L_x_7723) ;  /* 0x000000200000c947 */ /* 0x000fea0003800000 */
[----:B------:R2:W-:Y:S04]  /*a840*/  RED.E.ADD.F32.FTZ.RN.STRONG.GPU [R118.64+-0x1700], R225 ;  /* 0xffe900e17600798e */ /* 0x0005e8000c10e79c */
[----:B----4-:R2:W-:Y:S02]  /*a850*/  RED.E.ADD.F32.FTZ.RN.STRONG.GPU [R98.64+-0x1700], R73 ;  /* 0xffe900496200798e */ /* 0x0105e4000c10e79c */
.L_x_7723:
[----:B------:R-:W-:Y:S05]  /*a860*/  BSYNC B0 ;  /* 0x0000000000007941 */ /* 0x000fea0003800000 */
.L_x_7722:
[----:B------:R-:W2:Y:S01]  /*a870*/  LDS R145, [R145.X4+0x4c00] ;  /* 0x004c000091917984 */ /* 0x000ea20000004800 */
[----:B------:R-:W-:Y:S01]  /*a880*/  BSSY B0, `(.L_x_7724) ;  /* 0x0000004000007945 */ /* 0x000fe20003800000 */
[----:B------:R-:W-:Y:S05]  /*a890*/  @!P5 BRA `(.L_x_7725) ;  /* 0x000000200000d947 */ /* 0x000fea0003800000 */
[----:B------:R3:W-:Y:S04]  /*a8a0*/  RED.E.ADD.F32.FTZ.RN.STRONG.GPU [R118.64+-0x1600], R227 ;  /* 0xffea00e37600798e */ /* 0x0007e8000c10e79c */
[----:B--2---:R3:W-:Y:S02]  /*a8b0*/  RED.E.ADD.F32.FTZ.RN.STRONG.GPU [R98.64+-0x1600], R145 ;  /* 0xffea00916200798e */ /* 0x0047e4000c10e79c */
.L_x_7725:
[----:B------:R-:W-:Y:S05]  /*a8c0*/  BSYNC B0 ;  /* 0x0000000000007941 */ /* 0x000fea0003800000 */
.L_x_7724:
        /* <DEDUP_REMOVED lines=12> */
.L_x_7727:
[----:B--2---:R-:W-:Y:S05]  /*a990*/  BSYNC B0 ;  /* 0x0000000000007941 */ /* 0x004fea0003800000 */
.L_x_7726:
[----:B------:R-:W2:Y:S01]  /*a9a0*/  LDS R147, [R147.X4+0x4e00] ;  /* 0x004e000093937984 */ /* 0x000ea20000004800 */
[----:B------:R-:W-:Y:S01]  /*a9b0*/  BSSY B0, `(.L_x_7728) ;  /* 0x0000004000007945 */ /* 0x000fe20003800000 */
[----:B------:R-:W-:Y:S05]  /*a9c0*/  @!P0 BRA `(.L_x_7729) ;  /* 0x0000002000008947 */ /* 0x000fea0003800000 */
[----:B------:R3:W-:Y:S04]  /*a9d0*/  RED.E.ADD.F32.FTZ.RN.STRONG.GPU [R118.64+-0x1400], R231 ;  /* 0xffec00e77600798e */ /* 0x0007e8000c10e79c */
[----:B--2---:R3:W-:Y:S02]  /*a9e0*/  RED.E.ADD.F32.FTZ.RN.STRONG.GPU [R98.64+-0x1400], R147 ;  /* 0xffec00936200798e */ /* 0x0047e4000c10e79c */
.L_x_7729:
[----:B------:R-:W-:Y:S05]  /*a9f0*/  BSYNC B0 ;  /* 0x0000000000007941 */ /* 0x000fea0003800000 */
.L_x_7728:
[----:B----4-:R4:W3:Y:S01]  /*aa00*/  LDS R73, [R148.X4+0x4f00] ;  /* 0x004f000094497984 */ /* 0x0108e20000004800 */
[----:B------:R-:W-:Y:S01]  /*aa10*/  BSSY B0, `(.L_x_7730) ;  /* 0x0000004000007945 */ /* 0x000fe20003800000 */
[----:B------:R-:W-:Y:S05]  /*aa20*/  @!P1 BRA `(.L_x_7731) ;  /* 0x0000002000009947 */ /* 0x000fea0003800000 */
[----:B------:R4:W-:Y:S04]  /*aa30*/  RED.E.ADD.F32.FTZ.RN.STRONG.GPU [R118.64+-0x1300], R233 ;  /* 0xffed00e97600798e */ /* 0x0009e8000c10e79c */
[----:B---3--:R4:W-:Y:S02]  /*aa40*/  RED.E.ADD.F32.FTZ.RN.STRONG.GPU [R98.64+-0x1300], R73 ;  /* 0xffed00496200798e */ /* 0x0089e4000c10e79c */
.L_x_7731:
[----:B------:R-:W-:Y:S05]  /*aa50*/  BSYNC B0 ;  /* 0x0000000000007941 */ /* 0x000fea0003800000 */
.L_x_7730:
[----:B------:R-:W4:Y:S01]  /*aa60*/  LDS R149, [R149.X4+0x5000] ;  /* 0x0050000095957984 */ /* 0x000f220000004800 */
[----:B------:R-:W-:Y:S01]  /*aa70*/  BSSY B0, `(.L_x_7732) ;  /* 0x0000004000007945 */ /* 0x000fe20003800000 */
[----:B------:R-:W-:Y:S05]  /*aa80*/  @!P2 BRA `(.L_x_7733) ;  /* 0x000000200000a947 */ /* 0x000fea0003800000 */
[----:B------:R4:W-:Y:S04]  /*aa90*/  RED.E.ADD.F32.FTZ.RN.STRONG.GPU [R118.64+-0x1200], R235 ;  /* 0xffee00eb7600798e */ /* 0x0009e8000c10e79c */
[----:B----4-:R4:W-:Y:S02]  /*aaa0*/  RED.E.ADD.F32.FTZ.RN.STRONG.GPU [R98.64+-0x1200], R149 ;  /* 0xffee00956200798e */ /* 0x0109e4000c10e79c */
.L_x_7733:
[----:B------:R-:W-:Y:S05]  /*aab0*/  BSYNC B0 ;  /* 0x0000000000007941 */ /* 0x000fea0003800000 */
.L_x_7732:
[----:B------:R-:W4:Y:S01]  /*aac0*/  LDS R163, [R163.X4+0x5100] ;  /* 0x00510000a3a37984 */ /* 0x000f220000004800 */
[----:B------:R-:W-:Y:S01]  /*aad0*/  BSSY B0, `(.L_x_7734) ;  /* 0x0000004000007945 */ /* 0x000fe20003800000 */
[----:B------:R-:W-:Y:S05]  /*aae0*/  @!P3 BRA `(.L_x_7735) ;  /* 0x000000200000b947 */ /* 0x000fea0003800000 */
[----:B------:R4:W-:Y:S04]  /*aaf0*/  RED.E.ADD.F32.FTZ.RN.STRONG.GPU [R118.64+-0x1100], R237 ;  /* 0xffef00ed7600798e */ /* 0x0009e8000c10e79c */
[----:B----4-:R4:W-:Y:S02]  /*ab00*/  RED.E.ADD.F32.FTZ.RN.STRONG.GPU [R98.64+-0x1100], R163 ;  /* 0xffef00a36200798e */ /* 0x0109e4000c10e79c */
.L_x_7735:
[----:B------:R-:W-:Y:S05]  /*ab10*/  BSYNC B0 ;  /* 0x0000000000007941 */ /* 0x000fea0003800000 */
.L_x_7734:
[----:B---34-:R3:W4:Y:S01]  /*ab20*/  LDS R73, [R164.X4+0x5200] ;  /* 0x00520000a4497984 */ /* 0x0187220000004800 */
[----:B------:R-:W-:Y:S01]  /*ab30*/  BSSY B0, `(.L_x_7736) ;  /* 0x0000004000007945 */ /* 0x000fe20003800000 */
[----:B------:R-:W-:Y:S05]  /*ab40*/  @!P4 BRA `(.L_x_7737) ;  /* 0x000000200000c947 */ /* 0x000fea0003800000 */
[----:B------:R3:W-:Y:S04]  /*ab50*/  RED.E.ADD.F32.FTZ.RN.STRONG.GPU [R118.64+-0x1000], R239 ;  /* 0xfff000ef7600798e */ /* 0x0007e8000c10e79c */
[----:B----4-:R3:W-:Y:S02]  /*ab60*/  RED.E.ADD.F32.FTZ.RN.STRONG.GPU [R98.64+-0x1000], R73 ;  /* 0xfff000496200798e */ /* 0x0107e4000c10e79c */
.L_x_7737:
[----:B------:R-:W-:Y:S05]  /*ab70*/  BSYNC B0 ;  /* 0x0000000000007941 */ /* 0x000fea0003800000 */
.L_x_7736:
[----:B------:R-:W3:Y:S01]  /*ab80*/  LDS R165, [R165.X4+0x5300] ;  /* 0x00530000a5a57984 */ /* 0x000ee20000004800 */
[----:B------:R-:W-:Y:S01]  /*ab90*/  BSSY B0, `(.L_x_7738) ;  /* 0x0000004000007945 */ /* 0x000fe20003800000 */
[----:B------:R-:W-:Y:S05]  /*aba0*/  @!P5 BRA `(.L_x_7739) ;  /* 0x000000200000d947 */ /* 0x000fea0003800000 */
[----:B------:R4:W-:Y:S04]  /*abb0*/  RED.E.ADD.F32.FTZ.RN.STRONG.GPU [R118.64+-0xf00], R241 ;  /* 0xfff100f17600798e */ /* 0x0009e8000c10e79c */
[----:B---3--:R4:W-:Y:S02]  /*abc0*/  RED.E.ADD.F32.FTZ.RN.STRONG.GPU [R98.64+-0xf00], R165 ;  /* 0xfff100a56200798e */ /* 0x0089e4000c10e79c */
.L_x_7739:
[----:B------:R-:W-:Y:S05]  /*abd0*/  BSYNC B0 ;  /* 0x0000000000007941 */ /* 0x000fea0003800000 */
.L_x_7738:
        /* <DEDUP_REMOVED lines=12> */
.L_x_7741:
[----:B---3--:R-:W-:Y:S05]  /*aca0*/  BSYNC B0 ;  /* 0x0000000000007941 */ /* 0x008fea0003800000 */
.L_x_7740:
[----:B------:R-:W3:Y:S01]  /*acb0*/  LDS R167, [R167.X4+0x5500] ;  /* 0x00550000a7a77984 */ /* 0x000ee20000004800 */
[----:B------:R-:W-:Y:S01]  /*acc0*/  BSSY B0, `(.L_x_7742) ;  /* 0x0000004000007945 */ /* 0x000fe20003800000 */
[----:B------:R-:W-:Y:S05]  /*acd0*/  @!P0 BRA `(.L_x_7743) ;  /* 0x0000002000008947 */ /* 0x000fea0003800000 */
[----:B------:R4:W-:Y:S04]  /*ace0*/  RED.E.ADD.F32.FTZ.RN.STRONG.GPU [R118.64+-0xd00], R245 ;  /* 0xfff300f57600798e */ /* 0x0009e8000c10e79c */
[----:B---3--:R4:W-:Y:S02]  /*acf0*/  RED.E.ADD.F32.FTZ.RN.STRONG.GPU [R98.64+-0xd00], R167 ;  /* 0xfff300a76200798e */ /* 0x0089e4000c10e79c */
.L_x_7743:
[----:B------:R-:W-:Y:S05]  /*ad00*/  BSYNC B0 ;  /* 0x0000000000007941 */ /* 0x000fea0003800000 */
.L_x_7742:
[----:B----4-:R4:W3:Y:S01]  /*ad10*/  LDS R73, [R168.X4+0x5600] ;  /* 0x00560000a8497984 */ /* 0x0108e20000004800 */
[----:B------:R-:W-:Y:S01]  /*ad20*/  BSSY B0, `(.L_x_7744) ;  /* 0x0000004000007945 */ /* 0x000fe20003800000 */
[----:B------:R-:W-:Y:S05]  /*ad30*/  @!P1 BRA `(.L_x_7745) ;  /* 0x0000002000009947 */ /* 0x000fea0003800000 */
[----:B------:R4:W-:Y:S04]  /*ad40*/  RED.E.ADD.F32.FTZ.RN.STRONG.GPU [R118.64+-0xc00], R247 ;  /* 0xfff400f77600798e */ /* 0x0009e8000c10e79c */
[----:B---3--:R4:W-:Y:S02]  /*ad50*/  RED.E.ADD.F32.FTZ.RN.STRONG.GPU [R98.64+-0xc00], R73 ;  /* 0xfff400496200798e */ /* 0x0089e4000c10e79c */
.L_x_7745:
[----:B------:R-:W-:Y:S05]  /*ad60*/  BSYNC B0 ;  /* 0x0000000000007941 */ /* 0x000fea0003800000 */
.L_x_7744:
[----:B------:R-:W4:Y:S01]  /*ad70*/  LDS R169, [R169.X4+0x5700] ;  /* 0x00570000a9a97984 */ /* 0x000f220000004800 */
[----:B------:R-:W-:Y:S01]  /*ad80*/  BSSY B0, `(.L_x_7746) ;  /* 0x0000004000007945 */ /* 0x000fe20003800000 */
[----:B------:R-:W-:Y:S05]  /*ad90*/  @!P2 BRA `(.L_x_7747) ;  /* 0x000000200000a947 */ /* 0x000fea0003800000 */
[----:B------:R4:W-:Y:S04]  /*ada0*/  RED.E.ADD.F32.FTZ.RN.STRONG.GPU [R118.64+-0xb00], R249 ;  /* 0xfff500f97600798e */ /* 0x0009e8000c10e79c */
[----:B----4-:R4:W-:Y:S02]  /*adb0*/  RED.E.ADD.F32.FTZ.RN.STRONG.GPU [R98.64+-0xb00], R169 ;  /* 0xfff500a96200798e */ /* 0x0109e4000c10e79c */
.L_x_7747:
[----:B------:R-:W-:Y:S05]  /*adc0*/  BSYNC B0 ;  /* 0x0000000000007941 */ /* 0x000fea0003800000 */
.L_x_7746:
[----:B---34-:R3:W4:Y:S01]  /*add0*/  LDS R73, [R170.X4+0x5800] ;  /* 0x00580000aa497984 */ /* 0x0187220000004800 */
[----:B------:R-:W-:Y:S01]  /*ade0*/  BSSY B0, `(.L_x_7748) ;  /* 0x0000004000007945 */ /* 0x000fe20003800000 */
[----:B------:R-:W-:Y:S05]  /*adf0*/  @!P3 BRA `(.L_x_7749) ;  /* 0x000000200000b947 */ /* 0x000fea0003800000 */
[----:B------:R3:W-:Y:S04]  /*ae00*/  RED.E.ADD.F32.FTZ.RN.STRONG.GPU [R118.64+-0xa00], R251 ;  /* 0xfff600fb7600798e */ /* 0x0007e8000c10e79c */
[----:B----4-:R3:W-:Y:S02]  /*ae10*/  RED.E.ADD.F32.FTZ.RN.STRONG.GPU [R98.64+-0xa00], R73 ;  /* 0xfff600496200798e */ /* 0x0107e4000c10e79c */
.L_x_7749:
[----:B------:R-:W-:Y:S05]  /*ae20*/  BSYNC B0 ;  /* 0x0000000000007941 */ /* 0x000fea0003800000 */
.L_x_7748:
[----:B------:R-:W3:Y:S01]  /*ae30*/  LDS R171, [R171.X4+0x5900] ;  /* 0x00590000abab7984 */ /* 0x000ee20000004800 */
[----:B------:R-:W-:Y:S01]  /*ae40*/  BSSY B0, `(.L_x_7750) ;  /* 0x0000004000007945 */ /* 0x000fe20003800000 */
[----:B------:R-:W-:Y:S05]  /*ae50*/  @!P4 BRA `(.L_x_7751) ;  /* 0x000000200000c947 */ /* 0x000fea0003800000 */
[----:B------:R4:W-:Y:S04]  /*ae60*/  RED.E.ADD.F32.FTZ.RN.STRONG.GPU [R118.64+-0x900], R190 ;  /* 0xfff700be7600798e */ /* 0x0009e8000c10e79c */
[----:B---3--:R4:W-:Y:S02]  /*ae70*/  RED.E.ADD.F32.FTZ.RN.STRONG.GPU [R98.64+-0x900], R171 ;  /* 0xfff700ab6200798e */ /* 0x0089e4000c10e79c */
.L_x_7751:
[----:B------:R-:W-:Y:S05]  /*ae80*/  BSYNC B0 ;  /* 0x0000000000007941 */ /* 0x000fea0003800000 */
.L_x_7750:
[----:B---34-:R3:W4:Y:S01]  /*ae90*/  LDS R73, [R172.X4+0x5a00] ;  /* 0x005a0000ac497984 */ /* 0x0187220000004800 */
[----:B------:R-:W-:Y:S01]  /*aea0*/  BSSY B0, `(.L_x_7752) ;  /* 0x0000004000007945 */ /* 0x000fe20003800000 */
[----:B------:R-:W-:Y:S05]  /*aeb0*/  @!P5 BRA `(.L_x_7753) ;  /* 0x000000200000d947 */ /* 0x000fea0003800000 */
[----:B------:R3:W-:Y:S04]  /*aec0*/  RED.E.ADD.F32.FTZ.RN.STRONG.GPU [R118.64+-0x800], R192 ;  /* 0xfff800c07600798e */ /* 0x0007e8000c10e79c */
[----:B----4-:R3:W-:Y:S02]  /*aed0*/  RED.E.ADD.F32.FTZ.RN.STRONG.GPU [R98.64+-0x800], R73 ;  /* 0xfff800496200798e */ /* 0x0107e4000c10e79c */
.L_x_7753:
[----:B------:R-:W-:Y:S05]  /*aee0*/  BSYNC B0 ;  /* 0x0000000000007941 */ /* 0x000fea0003800000 */
.L_x_7752:
        /* <DEDUP_REMOVED lines=12> */
.L_x_7755:
[----:B------:R-:W-:Y:S05]  /*afb0*/  BSYNC B0 ;  /* 0x0000000000007941 */ /* 0x000fea0003800000 */
.L_x_7754:
[----:B---34-:R3:W4:Y:S01]  /*afc0*/  LDS R73, [R174.X4+0x5c00] ;  /* 0x005c0000ae497984 */ /* 0x0187220000004800 */
[----:B------:R-:W-:Y:S01]  /*afd0*/  BSSY B0, `(.L_x_7756) ;  /* 0x0000004000007945 */ /* 0x000fe20003800000 */
[----:B------:R-:W-:Y:S05]  /*afe0*/  @!P0 BRA `(.L_x_7757) ;  /* 0x0000002000008947 */ /* 0x000fea0003800000 */
[----:B------:R3:W-:Y:S04]  /*aff0*/  RED.E.ADD.F32.FTZ.RN.STRONG.GPU [R118.64+-0x600], R196 ;  /* 0xfffa00c47600798e */ /* 0x0007e8000c10e79c */
[----:B----4-:R3:W-:Y:S02]  /*b000*/  RED.E.ADD.F32.FTZ.RN.STRONG.GPU [R98.64+-0x600], R73 ;  /* 0xfffa00496200798e */ /* 0x0107e4000c10e79c */
.L_x_7757:
[----:B------:R-:W-:Y:S05]  /*b010*/  BSYNC B0 ;  /* 0x0000000000007941 */ /* 0x000fea0003800000 */
.L_x_7756:
[----:B------:R-:W3:Y:S01]  /*b020*/  LDS R175, [R175.X4+0x5d00] ;  /* 0x005d0000afaf7984 */ /* 0x000ee20000004800 */
[----:B------:R-:W-:Y:S01]  /*b030*/  BSSY B0, `(.L_x_7758) ;  /* 0x0000004000007945 */ /* 0x000fe20003800000 */
[----:B------:R-:W-:Y:S05]  /*b040*/  @!P1 BRA `(.L_x_7759) ;  /* 0x0000002000009947 */ /* 0x000fea0003800000 */
[----:B------:R4:W-:Y:S04]  /*b050*/  RED.E.ADD.F32.FTZ.RN.STRONG.GPU [R118.64+-0x500], R198 ;  /* 0xfffb00c67600798e */ /* 0x0009e8000c10e79c */
[----:B---3--:R4:W-:Y:S02]  /*b060*/  RED.E.ADD.F32.FTZ.RN.STRONG.GPU [R98.64+-0x500], R175 ;  /* 0xfffb00af6200798e */ /* 0x0089e4000c10e79c */
.L_x_7759:
[----:B------:R-:W-:Y:S05]  /*b070*/  BSYNC B0 ;  /* 0x0000000000007941 */ /* 0x000fea0003800000 */
.L_x_7758:
[----:B---34-:R3:W4:Y:S01]  /*b080*/  LDS R73, [R176.X4+0x5e00] ;  /* 0x005e0000b0497984 */ /* 0x0187220000004800 */
[----:B------:R-:W-:Y:S01]  /*b090*/  BSSY B0, `(.L_x_7760) ;  /* 0x0000004000007945 */ /* 0x000fe20003800000 */
[----:B------:R-:W-:Y:S05]  /*b0a0*/  @!P2 BRA `(.L_x_7761) ;  /* 0x000000200000a947 */ /* 0x000fea0003800000 */
[----:B------:R3:W-:Y:S04]  /*b0b0*/  RED.E.ADD.F32.FTZ.RN.STRONG.GPU [R118.64+-0x400], R200 ;  /* 0xfffc00c87600798e */ /* 0x0007e8000c10e79c */
[----:B----4-:R3:W-:Y:S02]  /*b0c0*/  RED.E.ADD.F32.FTZ.RN.STRONG.GPU [R98.64+-0x400], R73 ;  /* 0xfffc00496200798e */ /* 0x0107e4000c10e79c */
.L_x_7761:
[----:B------:R-:W-:Y:S05]  /*b0d0*/  BSYNC B0 ;  /* 0x0000000000007941 */ /* 0x000fea0003800000 */
.L_x_7760:
[----:B------:R-:W3:Y:S01]  /*b0e0*/  LDS R187, [R187.X4+0x5f00] ;  /* 0x005f0000bbbb7984 */ /* 0x000ee20000004800 */
[----:B------:R-:W-:Y:S01]  /*b0f0*/  BSSY B0, `(.L_x_7762) ;  /* 0x0000004000007945 */ /* 0x000fe20003800000 */
[----:B------:R-:W-:Y:S05]  /*b100*/  @!P3 BRA `(.L_x_7763) ;  /* 0x000000200000b947 */ /* 0x000fea0003800000 */
[----:B------:R4:W-:Y:S04]  /*b110*/  RED.E.ADD.F32.FTZ.RN.STRONG.GPU [R118.64+-0x300], R202 ;  /* 0xfffd00ca7600798e */ /* 0x0009e8000c10e79c */
[----:B---3--:R4:W-:Y:S02]  /*b120*/  RED.E.ADD.F32.FTZ.RN.STRONG.GPU [R98.64+-0x300], R187 ;  /* 0xfffd00bb6200798e */ /* 0x0089e4000c10e79c */
.L_x_7763:
[----:B------:R-:W-:Y:S05]  /*b130*/  BSYNC B0 ;  /* 0x0000000000007941 */ /* 0x000fea0003800000 */
.L_x_7762:
[----:B---34-:R3:W4:Y:S01]  /*b140*/  LDS R73, [R188.X4+0x6000] ;  /* 0x00600000bc497984 */ /* 0x0187220000004800 */
[----:B------:R-:W-:Y:S01]  /*b150*/  BSSY B0, `(.L_x_7764) ;  /* 0x0000004000007945 */ /* 0x000fe20003800000 */
[----:B------:R-:W-:Y:S05]  /*b160*/  @!P4 BRA `(.L_x_7765) ;  /* 0x000000200000c947 */ /* 0x000fea0003800000 */
[----:B------:R3:W-:Y:S04]  /*b170*/  RED.E.ADD.F32.FTZ.RN.STRONG.GPU [R118.64+-0x200], R204 ;  /* 0xfffe00cc7600798e */ /* 0x0007e8000c10e79c */
[----:B----4-:R3:W-:Y:S02]  /*b180*/  RED.E.ADD.F32.FTZ.RN.STRONG.GPU [R98.64+-0x200], R73 ;  /* 0xfffe00496200798e */ /* 0x0107e4000c10e79c */
.L_x_7765:
[----:B------:R-:W-:Y:S05]  /*b190*/  BSYNC B0 ;  /* 0x0000000000007941 */ /* 0x000fea0003800000 */
.L_x_7764:
[----:B------:R-:W3:Y:S01]  /*b1a0*/  LDS R189, [R189.X4+0x6100] ;  /* 0x00610000bdbd7984 */ /* 0x000ee20000004800 */
[----:B------:R-:W-:Y:S01]  /*b1b0*/  BSSY B0, `(.L_x_7766) ;  /* 0x0000004000007945 */ /* 0x000fe20003800000 */
[----:B------:R-:W-:Y:S05]  /*b1c0*/  @!P5 BRA `(.L_x_7767) ;  /* 0x000000200000d947 */ /* 0x000fea0003800000 */
[----:B------:R4:W-:Y:S04]  /*b1d0*/  RED.E.ADD.F32.FTZ.RN.STRONG.GPU [R118.64+-0x100], R226 ;  /* 0xffff00e27600798e */ /* 0x0009e8000c10e79c */
[----:B---3--:R4:W-:Y:S02]  /*b1e0*/  RED.E.ADD.F32.FTZ.RN.STRONG.GPU [R98.64+-0x100], R189 ;  /* 0xffff00bd6200798e */ /* 0x0089e4000c10e79c */
.L_x_7767:
[----:B------:R-:W-:Y:S05]  /*b1f0*/  BSYNC B0 ;  /* 0x0000000000007941 */ /* 0x000fea0003800000 */
.L_x_7766:
[----:B------:R-:W5:Y:S01]  /*b200*/  SHFL.DOWN PT, R74, R65, 0x1, 0x1f ;  /* 0x08201f00414a7f89 */ /* 0x000f6200000e0000 */
[C---:B------:R-:W-:Y:S01]  /*b210*/  ISETP.GT.AND P0, PT, R4.reuse, 0x1e, PT ;  /* 0x0000001e0400780c */ /* 0x040fe20003f04270 */
[----:B------:R-:W-:Y:S01]  /*b220*/  FFMA.FTZ R71, R69, R72, R71 ;  /* 0x0000004845477223 */ /* 0x000fe20000010047 */
[----:B------:R-:W-:Y:S01]  /*b230*/  ISETP.NE.AND P1, PT, R4, RZ, PT ;  /* 0x000000ff0400720c */ /* 0x000fe20003f25270 */
[----:B---34-:R-:W3:Y:S01]  /*b240*/  SHFL.DOWN PT, R73, R64, 0x1, 0x1f ;  /* 0x08201f0040497f89 */ /* 0x018ee200000e0000 */
[----:B------:R-:W-:Y:S01]  /*b250*/  FADD.FTZ R17, R68, R17 ;  /* 0x0000001144117221 */ /* 0x000fe20000010000 */
[----:B------:R-:W-:Y:S01]  /*b260*/  ISETP.NE.AND P2, PT, R3, RZ, PT ;  /* 0x000000ff0300720c */ /* 0x000fe20003f45270 */
[----:B------:R-:W-:Y:S01]  /*b270*/  FFMA.FTZ R71, R67, R70, R71 ;  /* 0x0000004643477223 */ /* 0x000fe20000010047 */
        /* <DEDUP_REMOVED lines=9> */
[----:B-----5:R-:W-:Y:S02]  /*b310*/  @!P0 FADD.FTZ R65, R65, R74 ;  /* 0x0000004a41418221 */ /* 0x020fe40000010000 */
        /* <DEDUP_REMOVED lines=50> */
[----:B---3--:R-:W-:Y:S02]  /*b640*/  @!P0 FADD.FTZ R65, R65, R74 ;  /* 0x0000004a41418221 */ /* 0x008fe40000010000 */
[----:B------:R-:W-:Y:S02]  /*b650*/  FFMA.FTZ R44, R27, R89, R44 ;  /* 0x000000591b2c7223 */ /* 0x000fe4000001002c */
[----:B----4-:R-:W-:Y:S01]  /*b660*/  @!P0 FADD.FTZ R64, R64, R73 ;  /* 0x0000004940408221 */ /* 0x010fe20000010000 */
[----:B------:R-:W3:Y:S01]  /*b670*/  SHFL.DOWN PT, R68, R65, 0x10, 0x1f ;  /* 0x0a001f0041447f89 */ /* 0x000ee200000e0000 */
[----:B------:R-:W-:Y:S01]  /*b680*/  ISETP.GT.AND P0, PT, R4, 0xf, PT ;  /* 0x0000000f0400780c */ /* 0x000fe20003f04270 */
[----:B------:R-:W-:Y:S02]  /*b690*/  FFMA.FTZ R41, R26, R86, R41 ;  /* 0x000000561a297223 */ /* 0x000fe40000010029 */
[----:B------:R-:W4:Y:S01]  /*b6a0*/  SHFL.DOWN PT, R67, R64, 0x10, 0x1f ;  /* 0x0a001f0040437f89 */ /* 0x000f2200000e0000 */
[----:B------:R-:W-:-:S02]  /*b6b0*/  FADD.FTZ R11, R178, R11 ;  /* 0x0000000bb20b7221 */ /* 0x000fc40000010000 */
[----:B------:R-:W-:Y:S02]  /*b6c0*/  FFMA.FTZ R42, R25, R135, R42 ;  /* 0x00000087192a7223 */ /* 0x000fe4000001002a */
[----:B------:R-:W-:Y:S02]  /*b6d0*/  FADD.FTZ R10, R133, R10 ;  /* 0x0000000a850a7221 */ /* 0x000fe40000010000 */
[----:B------:R-:W-:-:S03]  /*b6e0*/  FADD.FTZ R9, R66, R9 ;  /* 0x0000000942097221 */ /* 0x000fc60000010000 */
[----:B---3--:R-:W-:Y:S02]  /*b6f0*/  @!P0 FADD.FTZ R65, R65, R68 ;  /* 0x0000004441418221 */ /* 0x008fe40000010000 */
[----:B----4-:R-:W-:-:S03]  /*b700*/  @!P0 FADD.FTZ R64, R64, R67 ;  /* 0x0000004340408221 */ /* 0x010fc60000010000 */
[----:B------:R-:W-:Y:S02]  /*b710*/  MOV R68, R65 ;  /* 0x0000004100447202 */ /* 0x000fe40000000f00 */
        /* <DEDUP_REMOVED lines=15> */
.L_x_7769:
[----:B------:R-:W-:Y:S05]  /*b810*/  BSYNC B0 ;  /* 0x0000000000007941 */ /* 0x000fea0003800000 */
.L_x_7768:
        /* <DEDUP_REMOVED lines=8> */
.L_x_7669:
        /* <DEDUP_REMOVED lines=22> */
[----:B------:R-:W-:Y:S01]  /*ba00*/  FADD.FTZ R9, R2, R11 ;  /* 0x0000000b02097221 */ /* 0x000fe20000010000 */
        /* <DEDUP_REMOVED lines=16> */
[----:B------:R-:W-:Y:S02]  /*bb10*/  ULEA.HI.X UR9, UR36, UR9, UR7, 0x1, UP0 ;  /* 0x0000000924097291 */ /* 0x000fe400080f0c07 */
[----:B------:R-:W-:Y:S01]  /*bb20*/  MOV R26, UR8 ;  /* 0x00000008001a7c02 */ /* 0x000fe20008000f00 */
[----:B------:R-:W-:Y:S01]  /*bb30*/  FADD.FTZ R13, R12, R13 ;  /* 0x0000000d0c0d7221 */ /* 0x000fe20000010000 */
        /* <DEDUP_REMOVED lines=19> */
[----:B------:R-:W-:Y:S01]  /*bc70*/  UIADD3 UR20, UP5, UR20, -0x800, URZ ;  /* 0xfffff80014147890 */ /* 0x000fe2000ffbe03f */
[----:B0-----:R-:W-:Y:S01]  /*bc80*/  STG.E.128 [R26.64], R28 ;  /* 0x0000001c1a007986 */ /* 0x001fe2000c101d1c */
[----:B------:R-:W-:Y:S01]  /*bc90*/  ULDC.64 UR34, c[0x0][0x340] ;  /* 0x0000d00000227ab9 */ /* 0x000fe20000000a00 */
[----:B------:R-:W-:Y:S01]  /*bca0*/  FADD.FTZ R19, R18, R19 ;  /* 0x0000001312137221 */ /* 0x000fe20000010000 */
[----:B------:R-:W-:Y:S01]  /*bcb0*/  UIADD3 UR9, UR9, UR7, URZ ;  /* 0x0000000709097290 */ /* 0x000fe2000fffe03f */
[----:B-1----:R-:W-:Y:S01]  /*bcc0*/  STG.E.128 [R26.64+0x200], R32 ;  /* 0x000200201a007986 */ /* 0x002fe2000c101d1c */
[----:B------:R-:W-:Y:S01]  /*bcd0*/  ULEA UR7, UP0, UR8, UR34, 0x1 ;  /* 0x0000002208077291 */ /* 0x000fe2000f80083f */
[----:B------:R-:W-:Y:S01]  /*bce0*/  FADD.FTZ R20, R19, R20 ;  /* 0x0000001413147221 */ /* 0x000fe20000010000 */
[----:B------:R-:W-:Y:S01]  /*bcf0*/  UIADD3 UR6, UR6, 0x1, URZ ;  /* 0x0000000106067890 */ /* 0x000fe2000fffe03f */
[----:B------:R-:W-:Y:S01]  /*bd00*/  BAR.SYNC.DEFER_BLOCKING 0x0 ;  /* 0x0000000000007b1d */ /* 0x000fe20000010000 */
[----:B------:R-:W-:Y:S01]  /*bd10*/  ULEA.HI.X UR8, UR8, UR35, UR9, 0x1, UP0 ;  /* 0x0000002308087291 */ /* 0x000fe200080f0c09 */
[----:B------:R-:W-:Y:S01]  /*bd20*/  FADD.FTZ R21, R20, R21 ;  /* 0x0000001514157221 */ /* 0x000fe20000010000 */
[----:B------:R-:W-:-:S02]  /*bd30*/  UISETP.GT.AND UP0, UPT, UR26, 0x1, UPT ;  /* 0x000000011a00788c */ /* 0x000fc4000bf04270 */
[----:B------:R-:W-:Y:S01]  /*bd40*/  UIADD3.X UR23, UR23, -0x1, URZ, UP1, !UPT ;  /* 0xffffffff17177890 */ /* 0x000fe20008ffe43f */
[----:B------:R-:W-:Y:S01]  /*bd50*/  FADD.FTZ R22, R21, R22 ;  /* 0x0000001615167221 */ /* 0x000fe20000010000 */
[----:B------:R-:W-:Y:S01]  /*bd60*/  MOV R9, UR8 ;  /* 0x0000000800097c02 */ /* 0x000fe20008000f00 */
[----:B------:R-:W-:Y:S01]  /*bd70*/  UIADD3.X UR25, UR25, -0x1, URZ, UP2, !UPT ;  /* 0xffffffff19197890 */ /* 0x000fe200097fe43f */
[----:B------:R-:W-:Y:S01]  /*bd80*/  PLOP3.LUT P0, PT, PT, PT, UP0, 0x80, 0x0 ;  /* 0x000000000000781c */ /* 0x000fe20003f0f008 */
[----:B------:R-:W-:Y:S01]  /*bd90*/  FADD.FTZ R23, R22, R23 ;  /* 0x0000001716177221 */ /* 0x000fe20000010000 */
[----:B------:R-:W-:Y:S02]  /*bda0*/  UIADD3.X UR17, UR17, -0x1, URZ, UP3, !UPT ;  /* 0xffffffff11117890 */ /* 0x000fe40009ffe43f */
[----:B------:R-:W-:Y:S01]  /*bdb0*/  UIADD3.X UR19, UR19, -0x1, URZ, UP4, !UPT ;  /* 0xffffffff13137890 */ /* 0x000fe2000a7fe43f */
[----:B------:R-:W-:Y:S01]  /*bdc0*/  FADD.FTZ R2, R23, R24 ;  /* 0x0000001817027221 */ /* 0x000fe20000010000 */
[----:B------:R-:W-:Y:S01]  /*bdd0*/  UIADD3.X UR21, UR21, -0x1, URZ, UP5, !UPT ;  /* 0xffffffff15157890 */ /* 0x000fe2000affe43f */
[----:B------:R-:W-:Y:S04]  /*bde0*/  STS.128 [R8.X16], R36 ;  /* 0x0000002408007388 */ /* 0x000fe8000000cc00 */
[----:B------:R0:W-:Y:S01]  /*bdf0*/  STS.128 [R8.X16+0x10], R40 ;  /* 0x0000102808007388 */ /* 0x0001e2000000cc00 */
[----:B------:R-:W-:-:S06]  /*be00*/  NOP ;  /* 0x0000000000007918 */ /* 0x000fcc0000000000 */
[----:B------:R-:W1:Y:S04]  /*be10*/  LDS.128 R28, [R7.X16] ;  /* 0x00000000071c7984 */ /* 0x000e68000000cc00 */
[----:B------:R2:W3:Y:S01]  /*be20*/  LDS.128 R32, [R7.X16+0x200] ;  /* 0x0002000007207984 */ /* 0x0004e2000000cc00 */
[----:B0-----:R-:W-:-:S05]  /*be30*/  MOV R8, UR7 ;  /* 0x0000000700087c02 */ /* 0x001fca0008000f00 */
[----:B--2---:R-:W-:-:S05]  /*be40*/  IMAD.WIDE R6, R6, 0x10, R8 ;  /* 0x0000001006067825 */ /* 0x004fca00078e0208 */
[----:B-1----:R0:W-:Y:S04]  /*be50*/  STG.E.128 [R6.64], R28 ;  /* 0x0000001c06007986 */ /* 0x0021e8000c101d1c */
[----:B---3--:R0:W-:Y:S02]  /*be60*/  STG.E.128 [R6.64+0x200], R32 ;  /* 0x0002002006007986 */ /* 0x0081e4000c101d1c */
[----:B0-----:R-:W-:Y:S01]  /*be70*/  @!P0 CALL.REL.NOINC `(.L_x_7667) ;  /* 0x0000001000008944 */ /* 0x001fe20003c00000 */
[----:B------:R-:W-:Y:S05]  /*be80*/  BRA `(.L_x_7771) ;  /* 0xffff4ce000007947 */ /* 0x000fea000383ffff */
.L_x_7667:
        /* <DEDUP_REMOVED lines=31> */
.L_x_7773:
[----:B------:R-:W-:Y:S05]  /*c080*/  BSYNC B0 ;  /* 0x0000000000007941 */ /* 0x000fea0003800000 */
.L_x_7772:
[----:B------:R-:W-:Y:S01]  /*c090*/  BSSY B0, `(.L_x_7774) ;  /* 0x000001f000007945 */ /* 0x000fe20003800000 */
[----:B------:R-:W-:Y:S05]  /*c0a0*/  @!P0 BRA `(.L_x_7775) ;  /* 0x000001c000008947 */ /* 0x000fea0003800000 */
[----:B------:R-:W-:Y:S06]  /*c0b0*/  BAR.SYNC.DEFER_BLOCKING 0x0 ;  /* 0x0000000000007b1d */ /* 0x000fec0000010000 */
[----:B------:R-:W3:Y:S04]  /*c0c0*/  SHFL.DOWN P0, R3, R2, 0x1, 0x1f ;  /* 0x08201f0002037f89 */ /* 0x000ee80000000000 */
[----:B------:R-:W4:Y:S04]  /*c0d0*/  S2R R6, SR_LANEID ;  /* 0x0000000000067919 */ /* 0x000f280000000000 */
[----:B0-----:R-:W0:Y:S01]  /*c0e0*/  S2R R7, SR_TID.X ;  /* 0x0000000000077919 */ /* 0x001e220000002100 */
[----:B---3--:R-:W-:Y:S01]  /*c0f0*/  @P0 FADD R3, R3, R2 ;  /* 0x0000000203030221 */ /* 0x008fe20000000000 */
[----:B----4-:R-:W-:-:S04]  /*c100*/  ISETP.NE.AND P2, PT, R6, RZ, PT ;  /* 0x000000ff0600720c */ /* 0x010fc80003f45270 */
[----:B------:R-:W3:Y:S01]  /*c110*/  SHFL.DOWN P0, R0, R3, 0x2, 0x1f ;  /* 0x08401f0003007f89 */ /* 0x000ee20000000000 */
[----:B0-----:R-:W-:-:S08]  /*c120*/  ISETP.NE.AND P1, PT, R7, RZ, PT ;  /* 0x000000ff0700720c */ /* 0x001fd00003f25270 */
[----:B------:R-:W-:-:S04]  /*c130*/  @!P2 SHF.R.S32.HI R2, RZ, 0x1f, R7 ;  /* 0x0000001fff02a819 */ /* 0x000fc80000011407 */
[----:B------:R-:W-:-:S04]  /*c140*/  @!P2 LEA.HI R2, R2, R7, RZ, 0x5 ;  /* 0x000000070202a211 */ /* 0x000fc800078f28ff */
[----:B------:R-:W-:Y:S01]  /*c150*/  @!P2 SHF.R.S32.HI R2, RZ, 0x5, R2 ;  /* 0x00000005ff02a819 */ /* 0x000fe20000011402 */
[----:B---3--:R-:W-:-:S05]  /*c160*/  @P0 FADD R0, R3, R0 ;  /* 0x0000000003000221 */ /* 0x008fca0000000000 */
        /* <DEDUP_REMOVED lines=16> */
.L_x_7775:
[----:B0-----:R-:W0:Y:S02]  /*c270*/  S2R R7, SR_TID.X ;  /* 0x0000000000077919 */ /* 0x001e240000002100 */
.L_x_7776:
[----:B------:R-:W-:Y:S05]  /*c280*/  BSYNC B0 ;  /* 0x0000000000007941 */ /* 0x000fea0003800000 */
.L_x_7774:
[----:B0-----:R-:W-:-:S13]  /*c290*/  ISETP.GE.AND P0, PT, R7, c[0x0][0x16c], PT ;  /* 0x00005b0007007a0c */ /* 0x001fda0003f06270 */
[----:B------:R-:W-:Y:S05]  /*c2a0*/  @P0 EXIT ;  /* 0x000000000000094d */ /* 0x000fea0003800000 */
[----:B------:R-:W-:Y:S02]  /*c2b0*/  ULDC.64 UR6, c[0x0][0x288] ;  /* 0x0000a20000067ab9 */ /* 0x000fe40000000a00 */
[----:B------:R-:W-:Y:S02]  /*c2c0*/  UIMAD UR11, UR11, UR6, URZ ;  /* 0x000000060b0b72a4 */ /* 0x000fe4000f8e023f */
[----:B-12---:R-:W-:Y:S02]  /*c2d0*/  UIMAD.WIDE.U32 UR4, UR10, UR6, URZ ;  /* 0x000000060a0472a5 */ /* 0x006fe4000f8e003f */
[----:B------:R-:W-:-:S04]  /*c2e0*/  UIMAD UR6, UR10, UR7, UR11 ;  /* 0x000000070a0672a4 */ /* 0x000fc8000f8e020b */
[----:B------:R-:W-:Y:S02]  /*c2f0*/  UIADD3 UR6, UR5, UR6, URZ ;  /* 0x0000000605067290 */ /* 0x000fe4000fffe03f */
.L_x_7777:
        /* <DEDUP_REMOVED lines=19> */
.L_x_7674:
[----:B------:R-:W-:Y:S01]  /*c430*/  HFMA2.MMA R71, -RZ, RZ, 0, 5.9604644775390625e-08 ;  /* 0x00000001ff477435 */ /* 0x000fe200000001ff */
[----:B------:R-:W-:-:S02]  /*c440*/  MOV R226, R70 ;  /* 0x0000004600e27202 */ /* 0x000fc40000000f00 */
[----:B------:R-:W-:Y:S02]  /*c450*/  MOV R224, RZ ;  /* 0x000000ff00e07202 */ /* 0x000fe40000000f00 */
[----:B------:R-:W-:Y:S02]  /*c460*/  MOV R73, 0xffffffff ;  /* 0xffffffff00497802 */ /* 0x000fe40000000f00 */
[----:B------:R-:W-:Y:S02]  /*c470*/  MOV R68, 0xc490 ;  /* 0x0000c49000447802 */ /* 0x000fe40000000f00 */
[----:B0-2--5:R-:W-:Y:S05]  /*c480*/  CALL.REL.NOINC `($__internal_185_$__cuda_sm70_shflsync_up) ;  /* 0x00001eb000007944 */ /* 0x025fea0003c00000 */
[----:B-1----:R-:W-:Y:S01]  /*c490*/  MOV R225, R73 ;  /* 0x0000004900e17202 */ /* 0x002fe20000000f00 */
[----:B0-----:R-:W-:Y:S05]  /*c4a0*/  BRA `(.L_x_7778) ;  /* 0xffff8ba000007947 */ /* 0x001fea000383ffff */
.L_x_7675:
[----:B------:R-:W-:Y:S01]  /*c4b0*/  HFMA2.MMA R71, -RZ, RZ, 0, 5.9604644775390625e-08 ;  /* 0x00000001ff477435 */ /* 0x000fe200000001ff */
[----:B------:R-:W-:Y:S02]  /*c4c0*/  MOV R226, R72 ;  /* 0x0000004800e27202 */ /* 0x000fe40000000f00 */
[----:B------:R-:W-:Y:S02]  /*c4d0*/  MOV R224, RZ ;  /* 0x000000ff00e07202 */ /* 0x000fe40000000f00 */
[----:B------:R-:W-:-:S02]  /*c4e0*/  MOV R73, 0xffffffff ;  /* 0xffffffff00497802 */ /* 0x000fc40000000f00 */
[----:B------:R-:W-:Y:S02]  /*c4f0*/  MOV R68, 0xc510 ;  /* 0x0000c51000447802 */ /* 0x000fe40000000f00 */
[----:B0123-5:R-:W-:Y:S05]  /*c500*/  CALL.REL.NOINC `($__internal_185_$__cuda_sm70_shflsync_up) ;  /* 0x00001e3000007944 */ /* 0x02ffea0003c00000 */
[----:B0-----:R-:W-:Y:S01]  /*c510*/  HFMA2.MMA R71, -RZ, RZ, 0, 5.9604644775390625e-08 ;  /* 0x00000001ff477435 */ /* 0x001fe200000001ff */
[----:B-1----:R-:W-:Y:S02]  /*c520*/  MOV R227, R73 ;  /* 0x0000004900e37202 */ /* 0x002fe40000000f00 */
[----:B------:R-:W-:Y:S02]  /*c530*/  MOV R226, R74 ;  /* 0x0000004a00e27202 */ /* 0x000fe40000000f00 */
[----:B------:R-:W-:Y:S02]  /*c540*/  MOV R224, RZ ;  /* 0x000000ff00e07202 */ /* 0x000fe40000000f00 */
[----:B------:R-:W-:Y:S02]  /*c550*/  MOV R73, 0xffffffff ;  /* 0xffffffff00497802 */ /* 0x000fe40000000f00 */
[----:B------:R-:W-:Y:S02]  /*c560*/  MOV R68, 0xc580 ;  /* 0x0000c58000447802 */ /* 0x000fe40000000f00 */
[----:B------:R-:W-:Y:S05]  /*c570*/  CALL.REL.NOINC `($__internal_185_$__cuda_sm70_shflsync_up) ;  /* 0x00001dc000007944 */ /* 0x000fea0003c00000 */
[----:B0-----:R-:W-:Y:S01]  /*c580*/  HFMA2.MMA R71, -RZ, RZ, 0, 5.9604644775390625e-08 ;  /* 0x00000001ff477435 */ /* 0x001fe200000001ff */
[----:B-1----:R-:W-:-:S02]  /*c590*/  MOV R229, R73 ;  /* 0x0000004900e57202 */ /* 0x002fc40000000f00 */
[----:B------:R-:W-:Y:S02]  /*c5a0*/  MOV R226, R75 ;  /* 0x0000004b00e27202 */ /* 0x000fe40000000f00 */
[----:B------:R-:W-:Y:S02]  /*c5b0*/  MOV R224, RZ ;  /* 0x000000ff00e07202 */ /* 0x000fe40000000f00 */
[----:B------:R-:W-:Y:S02]  /*c5c0*/  MOV R73, 0xffffffff ;  /* 0xffffffff00497802 */ /* 0x000fe40000000f00 */
[----:B------:R-:W-:Y:S02]  /*c5d0*/  MOV R68, 0xc5f0 ;  /* 0x0000c5f000447802 */ /* 0x000fe40000000f00 */
[----:B------:R-:W-:Y:S05]  /*c5e0*/  CALL.REL.NOINC `($__internal_185_$__cuda_sm70_shflsync_up) ;  /* 0x00001d5000007944 */ /* 0x000fea0003c00000 */
        /* <DEDUP_REMOVED lines=20> */
[----:B------:R-:W-:Y:S05]  /*c730*/  CALL.REL.NOINC `($__internal_185_$__cuda_sm70_shflsync_up) ;  /* 0x00001c0000007944 */ /* 0x000fea0003c00000 */
[----:B0-----:R-:W-:Y:S01]  /*c740*/  HFMA2.MMA R71, -RZ, RZ, 0, 1.1920928955078125e-07 ;  /* 0x00000002ff477435 */ /* 0x001fe200000001ff */
[----:B-1----:R-:W-:Y:S02]  /*c750*/  MOV R70, R73 ;  /* 0x0000004900467202 */ /* 0x002fe40000000f00 */
[----:B------:R-:W-:Y:S02]  /*c760*/  MOV R226, R229 ;  /* 0x000000e500e27202 */ /* 0x000fe40000000f00 */
[----:B------:R-:W-:Y:S02]  /*c770*/  MOV R224, RZ ;  /* 0x000000ff00e07202 */ /* 0x000fe40000000f00 */
[----:B------:R-:W-:-:S02]  /*c780*/  MOV R73, 0xffffffff ;  /* 0xffffffff00497802 */ /* 0x000fc40000000f00 */
[----:B------:R-:W-:Y:S02]  /*c790*/  MOV R68, 0xc7b0 ;  /* 0x0000c7b000447802 */ /* 0x000fe40000000f00 */
[----:B------:R-:W-:Y:S05]  /*c7a0*/  CALL.REL.NOINC `($__internal_185_$__cuda_sm70_shflsync_up) ;  /* 0x00001b9000007944 */ /* 0x000fea0003c00000 */
[----:B0-----:R-:W-:Y:S01]  /*c7b0*/  HFMA2.MMA R71, -RZ, RZ, 0, 1.1920928955078125e-07 ;  /* 0x00000002ff477435 */ /* 0x001fe200000001ff */
[----:B-1----:R-:W-:Y:S02]  /*c7c0*/  MOV R72, R73 ;  /* 0x0000004900487202 */ /* 0x002fe40000000f00 */
[----:B------:R-:W-:Y:S02]  /*c7d0*/  MOV R226, R227 ;  /* 0x000000e300e27202 */ /* 0x000fe40000000f00 */
[----:B------:R-:W-:Y:S02]  /*c7e0*/  MOV R224, RZ ;  /* 0x000000ff00e07202 */ /* 0x000fe40000000f00 */
[----:B------:R-:W-:Y:S02]  /*c7f0*/  MOV R73, 0xffffffff ;  /* 0xffffffff00497802 */ /* 0x000fe40000000f00 */
[----:B------:R-:W-:Y:S02]  /*c800*/  MOV R68, 0xc820 ;  /* 0x0000c82000447802 */ /* 0x000fe40000000f00 */
[----:B------:R-:W-:Y:S05]  /*c810*/  CALL.REL.NOINC `($__internal_185_$__cuda_sm70_shflsync_up) ;  /* 0x00001b2000007944 */ /* 0x000fea0003c00000 */
[----:B0-----:R-:W-:Y:S01]  /*c820*/  HFMA2.MMA R71, -RZ, RZ, 0, 1.1920928955078125e-07 ;  /* 0x00000002ff477435 */ /* 0x001fe200000001ff */
[----:B-1----:R-:W-:-:S02]  /*c830*/  MOV R74, R73 ;  /* 0x00000049004a7202 */ /* 0x002fc40000000f00 */
[----:B------:R-:W-:Y:S02]  /*c840*/  MOV R226, R75 ;  /* 0x0000004b00e27202 */ /* 0x000fe40000000f00 */
[----:B------:R-:W-:Y:S02]  /*c850*/  MOV R224, RZ ;  /* 0x000000ff00e07202 */ /* 0x000fe40000000f00 */
[----:B------:R-:W-:Y:S02]  /*c860*/  MOV R73, 0xffffffff ;  /* 0xffffffff00497802 */ /* 0x000fe40000000f00 */
[----:B------:R-:W-:Y:S02]  /*c870*/  MOV R68, 0xc890 ;  /* 0x0000c89000447802 */ /* 0x000fe40000000f00 */
[----:B------:R-:W-:Y:S05]  /*c880*/  CALL.REL.NOINC `($__internal_185_$__cuda_sm70_shflsync_up) ;  /* 0x00001ab000007944 */ /* 0x000fea0003c00000 */
        /* <DEDUP_REMOVED lines=17> */
[----:B------:R-:W-:Y:S05]  /*c9a0*/  CALL.REL.NOINC `($__internal_185_$__cuda_sm70_shflsync_up) ;  /* 0x0000199000007944 */ /* 0x000fea0003c00000 */
[----:B0-----:R-:W-:Y:S01]  /*c9b0*/  HFMA2.MMA R71, -RZ, RZ, 0, 2.384185791015625e-07 ;  /* 0x00000004ff477435 */ /* 0x001fe200000001ff */
[----:B-1----:R-:W-:Y:S02]  /*c9c0*/  MOV R70, R73 ;  /* 0x0000004900467202 */ /* 0x002fe40000000f00 */
[----:B------:R-:W-:Y:S02]  /*c9d0*/  MOV R226, R229 ;  /* 0x000000e500e27202 */ /* 0x000fe40000000f00 */
[----:B------:R-:W-:Y:S02]  /*c9e0*/  MOV R224, RZ ;  /* 0x000000ff00e07202 */ /* 0x000fe40000000f00 */
[----:B------:R-:W-:Y:S02]  /*c9f0*/  MOV R73, 0xffffffff ;  /* 0xffffffff00497802 */ /* 0x000fe40000000f00 */
[----:B------:R-:W-:Y:S02]  /*ca00*/  MOV R68, 0xca20 ;  /* 0x0000ca2000447802 */ /* 0x000fe40000000f00 */
[----:B------:R-:W-:Y:S05]  /*ca10*/  CALL.REL.NOINC `($__internal_185_$__cuda_sm70_shflsync_up) ;  /* 0x0000192000007944 */ /* 0x000fea0003c00000 */
[----:B0-----:R-:W-:Y:S01]  /*ca20*/  HFMA2.MMA R71, -RZ, RZ, 0, 2.384185791015625e-07 ;  /* 0x00000004ff477435 */ /* 0x001fe200000001ff */
[----:B-1----:R-:W-:-:S02]  /*ca30*/  MOV R72, R73 ;  /* 0x0000004900487202 */ /* 0x002fc40000000f00 */
[----:B------:R-:W-:Y:S02]  /*ca40*/  MOV R226, R227 ;  /* 0x000000e300e27202 */ /* 0x000fe40000000f00 */
[----:B------:R-:W-:Y:S02]  /*ca50*/  MOV R224, RZ ;  /* 0x000000ff00e07202 */ /* 0x000fe40000000f00 */
[----:B------:R-:W-:Y:S02]  /*ca60*/  MOV R73, 0xffffffff ;  /* 0xffffffff00497802 */ /* 0x000fe40000000f00 */
[----:B------:R-:W-:Y:S02]  /*ca70*/  MOV R68, 0xca90 ;  /* 0x0000ca9000447802 */ /* 0x000fe40000000f00 */
[----:B------:R-:W-:Y:S05]  /*ca80*/  CALL.REL.NOINC `($__internal_185_$__cuda_sm70_shflsync_up) ;  /* 0x000018b000007944 */ /* 0x000fea0003c00000 */
[----:B0-----:R-:W-:Y:S01]  /*ca90*/  HFMA2.MMA R71, -RZ, RZ, 0, 2.384185791015625e-07 ;  /* 0x00000004ff477435 */ /* 0x001fe200000001ff */
[----:B-1----:R-:W-:Y:S02]  /*caa0*/  MOV R74, R73 ;  /* 0x00000049004a7202 */ /* 0x002fe40000000f00 */
[----:B------:R-:W-:Y:S02]  /*cab0*/  MOV R226, R75 ;  /* 0x0000004b00e27202 */ /* 0x000fe40000000f00 */
[----:B------:R-:W-:-:S02]  /*cac0*/  MOV R224, RZ ;  /* 0x000000ff00e07202 */ /* 0x000fc40000000f00 */
[----:B------:R-:W-:Y:S02]  /*cad0*/  MOV R73, 0xffffffff ;  /* 0xffffffff00497802 */ /* 0x000fe40000000f00 */
[----:B------:R-:W-:Y:S02]  /*cae0*/  MOV R68, 0xcb00 ;  /* 0x0000cb0000447802 */ /* 0x000fe40000000f00 */
[----:B------:R-:W-:Y:S05]  /*caf0*/  CALL.REL.NOINC `($__internal_185_$__cuda_sm70_shflsync_up) ;  /* 0x0000184000007944 */ /* 0x000fea0003c00000 */
        /* <DEDUP_REMOVED lines=17> */
[----:B------:R-:W-:Y:S05]  /*cc10*/  CALL.REL.NOINC `($__internal_185_$__cuda_sm70_shflsync_up) ;  /* 0x0000172000007944 */ /* 0x000fea0003c00000 */
[----:B0-----:R-:W-:Y:S01]  /*cc20*/  HFMA2.MMA R71, -RZ, RZ, 0, 4.76837158203125e-07 ;  /* 0x00000008ff477435 */ /* 0x001fe200000001ff */
[----:B-1----:R-:W-:-:S02]  /*cc30*/  MOV R70, R73 ;  /* 0x0000004900467202 */ /* 0x002fc40000000f00 */
[----:B------:R-:W-:Y:S02]  /*cc40*/  MOV R226, R229 ;  /* 0x000000e500e27202 */ /* 0x000fe40000000f00 */
[----:B------:R-:W-:Y:S02]  /*cc50*/  MOV R224, RZ ;  /* 0x000000ff00e07202 */ /* 0x000fe40000000f00 */
[----:B------:R-:W-:Y:S02]  /*cc60*/  MOV R73, 0xffffffff ;  /* 0xffffffff00497802 */ /* 0x000fe40000000f00 */
[----:B------:R-:W-:Y:S02]  /*cc70*/  MOV R68, 0xcc90 ;  /* 0x0000cc9000447802 */ /* 0x000fe40000000f00 */
[----:B------:R-:W-:Y:S05]  /*cc80*/  CALL.REL.NOINC `($__internal_185_$__cuda_sm70_shflsync_up) ;  /* 0x000016b000007944 */ /* 0x000fea0003c00000 */
[----:B0-----:R-:W-:Y:S01]  /*cc90*/  HFMA2.MMA R71, -RZ, RZ, 0, 4.76837158203125e-07 ;  /* 0x00000008ff477435 */ /* 0x001fe200000001ff */
[----:B-1----:R-:W-:Y:S02]  /*cca0*/  MOV R72, R73 ;  /* 0x0000004900487202 */ /* 0x002fe40000000f00 */
[----:B------:R-:W-:Y:S02]  /*ccb0*/  MOV R226, R227 ;  /* 0x000000e300e27202 */ /* 0x000fe40000000f00 */
[----:B------:R-:W-:-:S02]  /*ccc0*/  MOV R224, RZ ;  /* 0x000000ff00e07202 */ /* 0x000fc40000000f00 */
[----:B------:R-:W-:Y:S02]  /*ccd0*/  MOV R73, 0xffffffff ;  /* 0xffffffff00497802 */ /* 0x000fe40000000f00 */
[----:B------:R-:W-:Y:S02]  /*cce0*/  MOV R68, 0xcd00 ;  /* 0x0000cd0000447802 */ /* 0x000fe40000000f00 */
[----:B------:R-:W-:Y:S05]  /*ccf0*/  CALL.REL.NOINC `($__internal_185_$__cuda_sm70_shflsync_up) ;  /* 0x0000164000007944 */ /* 0x000fea0003c00000 */
[----:B0-----:R-:W-:Y:S01]  /*cd00*/  HFMA2.MMA R71, -RZ, RZ, 0, 4.76837158203125e-07 ;  /* 0x00000008ff477435 */ /* 0x001fe200000001ff */
[----:B-1----:R-:W-:Y:S02]  /*cd10*/  MOV R74, R73 ;  /* 0x00000049004a7202 */ /* 0x002fe40000000f00 */
[----:B------:R-:W-:Y:S02]  /*cd20*/  MOV R226, R75 ;  /* 0x0000004b00e27202 */ /* 0x000fe40000000f00 */
[----:B------:R-:W-:Y:S02]  /*cd30*/  MOV R224, RZ ;  /* 0x000000ff00e07202 */ /* 0x000fe40000000f00 */
[----:B------:R-:W-:Y:S02]  /*cd40*/  MOV R73, 0xffffffff ;  /* 0xffffffff00497802 */ /* 0x000fe40000000f00 */
[----:B------:R-:W-:-:S02]  /*cd50*/  MOV R68, 0xcd70 ;  /* 0x0000cd7000447802 */ /* 0x000fc40000000f00 */
[----:B------:R-:W-:Y:S05]  /*cd60*/  CALL.REL.NOINC `($__internal_185_$__cuda_sm70_shflsync_up) ;  /* 0x000015d000007944 */ /* 0x000fea0003c00000 */
        /* <DEDUP_REMOVED lines=21> */
[----:B------:R-:W-:Y:S05]  /*cec0*/  CALL.REL.NOINC `($__internal_185_$__cuda_sm70_shflsync_up) ;  /* 0x0000147000007944 */ /* 0x000fea0003c00000 */
[----:B0-----:R-:W-:Y:S01]  /*ced0*/  HFMA2.MMA R71, -RZ, RZ, 0, 9.5367431640625e-07 ;  /* 0x00000010ff477435 */ /* 0x001fe200000001ff */
[----:B-1----:R-:W-:Y:S02]  /*cee0*/  MOV R228, R73 ;  /* 0x0000004900e47202 */ /* 0x002fe40000000f00 */
[----:B------:R-:W-:-:S02]  /*cef0*/  MOV R226, R229 ;  /* 0x000000e500e27202 */ /* 0x000fc40000000f00 */
[----:B------:R-:W-:Y:S02]  /*cf00*/  MOV R224, RZ ;  /* 0x000000ff00e07202 */ /* 0x000fe40000000f00 */
[----:B------:R-:W-:Y:S02]  /*cf10*/  MOV R73, 0xffffffff ;  /* 0xffffffff00497802 */ /* 0x000fe40000000f00 */
[----:B------:R-:W-:Y:S02]  /*cf20*/  MOV R68, 0xcf40 ;  /* 0x0000cf4000447802 */ /* 0x000fe40000000f00 */
[----:B------:R-:W-:Y:S05]  /*cf30*/  CALL.REL.NOINC `($__internal_185_$__cuda_sm70_shflsync_up) ;  /* 0x0000140000007944 */ /* 0x000fea0003c00000 */
[----:B0-----:R-:W-:Y:S01]  /*cf40*/  HFMA2.MMA R71, -RZ, RZ, 0, 9.5367431640625e-07 ;  /* 0x00000010ff477435 */ /* 0x001fe200000001ff */
[----:B-1----:R-:W-:Y:S02]  /*cf50*/  MOV R230, R73 ;  /* 0x0000004900e67202 */ /* 0x002fe40000000f00 */
[----:B------:R-:W-:Y:S02]  /*cf60*/  MOV R226, R227 ;  /* 0x000000e300e27202 */ /* 0x000fe40000000f00 */
[----:B------:R-:W-:Y:S02]  /*cf70*/  MOV R224, RZ ;  /* 0x000000ff00e07202 */ /* 0x000fe40000000f00 */
[----:B------:R-:W-:-:S02]  /*cf80*/  MOV R73, 0xffffffff ;  /* 0xffffffff00497802 */ /* 0x000fc40000000f00 */
[----:B------:R-:W-:Y:S02]  /*cf90*/  MOV R68, 0xcfb0 ;  /* 0x0000cfb000447802 */ /* 0x000fe40000000f00 */
[----:B------:R-:W-:Y:S05]  /*cfa0*/  CALL.REL.NOINC `($__internal_185_$__cuda_sm70_shflsync_up) ;  /* 0x0000139000007944 */ /* 0x000fea0003c00000 */
[----:B0-----:R-:W-:Y:S01]  /*cfb0*/  HFMA2.MMA R71, -RZ, RZ, 0, 9.5367431640625e-07 ;  /* 0x00000010ff477435 */ /* 0x001fe200000001ff */
[----:B-1----:R-:W-:Y:S02]  /*cfc0*/  MOV R232, R73 ;  /* 0x0000004900e87202 */ /* 0x002fe40000000f00 */
[----:B------:R-:W-:Y:S02]  /*cfd0*/  MOV R226, R75 ;  /* 0x0000004b00e27202 */ /* 0x000fe40000000f00 */
[----:B------:R-:W-:Y:S02]  /*cfe0*/  MOV R224, RZ ;  /* 0x000000ff00e07202 */ /* 0x000fe40000000f00 */
[----:B------:R-:W-:Y:S02]  /*cff0*/  MOV R73, 0xffffffff ;  /* 0xffffffff00497802 */ /* 0x000fe40000000f00 */
[----:B------:R-:W-:Y:S02]  /*d000*/  MOV R68, 0xd020 ;  /* 0x0000d02000447802 */ /* 0x000fe40000000f00 */
[----:B------:R-:W-:Y:S05]  /*d010*/  CALL.REL.NOINC `($__internal_185_$__cuda_sm70_shflsync_up) ;  /* 0x0000132000007944 */ /* 0x000fea0003c00000 */
[----:B01----:R-:W-:Y:S05]  /*d020*/  BRA `(.L_x_7779) ;  /* 0xffff848000007947 */ /* 0x003fea000383ffff */
.L_x_7680:
[----:B0-----:R-:W-:Y:S01]  /*d030*/  HFMA2.MMA R71, -RZ, RZ, 0, 5.9604644775390625e-08 ;  /* 0x00000001ff477435 */ /* 0x001fe200000001ff */
[----:B------:R-:W-:-:S02]  /*d040*/  MOV R224, RZ ;  /* 0x000000ff00e07202 */ /* 0x000fc40000000f00 */
[----:B------:R-:W-:Y:S02]  /*d050*/  MOV R73, 0xffffffff ;  /* 0xffffffff00497802 */ /* 0x000fe40000000f00 */
[----:B------:R-:W-:Y:S02]  /*d060*/  MOV R68, 0xd080 ;  /* 0x0000d08000447802 */ /* 0x000fe40000000f00 */
[----:B-1---5:R-:W-:Y:S05]  /*d070*/  CALL.REL.NOINC `($__internal_185_$__cuda_sm70_shflsync_up) ;  /* 0x000012c000007944 */ /* 0x022fea0003c00000 */
[----:B0-----:R-:W-:Y:S01]  /*d080*/  HFMA2.MMA R71, -RZ, RZ, 0, 5.9604644775390625e-08 ;  /* 0x00000001ff477435 */ /* 0x001fe200000001ff */
[----:B-1----:R-:W-:Y:S02]  /*d090*/  MOV R70, R73 ;  /* 0x0000004900467202 */ /* 0x002fe40000000f00 */
[----:B------:R-:W-:Y:S02]  /*d0a0*/  MOV R226, R225 ;  /* 0x000000e100e27202 */ /* 0x000fe40000000f00 */
[----:B------:R-:W-:Y:S02]  /*d0b0*/  MOV R224, RZ ;  /* 0x000000ff00e07202 */ /* 0x000fe40000000f00 */
[----:B------:R-:W-:Y:S02]  /*d0c0*/  MOV R73, 0xffffffff ;  /* 0xffffffff00497802 */ /* 0x000fe40000000f00 */
[----:B------:R-:W-:-:S02]  /*d0d0*/  MOV R68, 0xd0f0 ;  /* 0x0000d0f000447802 */ /* 0x000fc40000000f00 */
        /* <DEDUP_REMOVED lines=8> */
[----:B0-----:R-:W-:Y:S01]  /*d160*/  HFMA2.MMA R71, -RZ, RZ, 0, 5.9604644775390625e-08 ;  /* 0x00000001ff477435 */ /* 0x001fe200000001ff */
[----:B-1----:R-:W-:Y:S02]  /*d170*/  MOV R75, R73 ;  /* 0x00000049004b7202 */ /* 0x002fe40000000f00 */
[----:B------:R-:W-:Y:S02]  /*d180*/  MOV R226, R74 ;  /* 0x0000004a00e27202 */ /* 0x000fe40000000f00 */
[----:B------:R-:W-:-:S02]  /*d190*/  MOV R224, RZ ;  /* 0x000000ff00e07202 */ /* 0x000fc40000000f00 */
[----:B------:R-:W-:Y:S02]  /*d1a0*/  MOV R73, 0xffffffff ;  /* 0xffffffff00497802 */ /* 0x000fe40000000f00 */
[----:B------:R-:W-:Y:S02]  /*d1b0*/  MOV R68, 0xd1d0 ;  /* 0x0000d1d000447802 */ /* 0x000fe40000000f00 */
[----:B------:R-:W-:Y:S05]  /*d1c0*/  CALL.REL.NOINC `($__internal_185_$__cuda_sm70_shflsync_up) ;  /* 0x0000117000007944 */ /* 0x000fea0003c00000 */
        /* <DEDUP_REMOVED lines=8> */
[----:B------:R-:W-:Y:S05]  /*d250*/  CALL.REL.NOINC `($__internal_184_$__cuda_sm70_shflsync_idx_p) ;  /* 0x000010a000007944 */ /* 0x000fea0003c00000 */
[----:B0-----:R-:W-:Y:S01]  /*d260*/  HFMA2.MMA R72, -RZ, RZ, 0, 0 ;  /* 0x00000000ff487435 */ /* 0x001fe200000001ff */
[----:B-1----:R-:W-:Y:S02]  /*d270*/  MOV R64, R70 ;  /* 0x0000004600407202 */ /* 0x002fe40000000f00 */
[----:B------:R-:W-:Y:S02]  /*d280*/  MOV R71, R65 ;  /* 0x0000004100477202 */ /* 0x000fe40000000f00 */
[----:B------:R-:W-:Y:S02]  /*d290*/  MOV R73, 0x1f ;  /* 0x0000001f00497802 */ /* 0x000fe40000000f00 */
[----:B------:R-:W-:Y:S02]  /*d2a0*/  MOV R70, 0xffffffff ;  /* 0xffffffff00467802 */ /* 0x000fe40000000f00 */
[----:B------:R-:W-:-:S02]  /*d2b0*/  MOV R68, 0xd2d0 ;  /* 0x0000d2d000447802 */ /* 0x000fc40000000f00 */
[----:B------:R-:W-:Y:S05]  /*d2c0*/  CALL.REL.NOINC `($__internal_184_$__cuda_sm70_shflsync_idx_p) ;  /* 0x0000103000007944 */ /* 0x000fea0003c00000 */
[----:B0-----:R-:W-:Y:S01]  /*d2d0*/  HFMA2.MMA R72, -RZ, RZ, 0, 0 ;  /* 0x00000000ff487435 */ /* 0x001fe200000001ff */
[----:B-1----:R-:W-:-:S02]  /*d2e0*/  MOV R65, R70 ;  /* 0x0000004600417202 */ /* 0x002fc40000000f00 */
[----:B------:R-:W-:Y:S02]  /*d2f0*/  MOV R71, R66 ;  /* 0x0000004200477202 */ /* 0x000fe40000000f00 */
[----:B------:R-:W-:Y:S02]  /*d300*/  MOV R73, 0x1f ;  /* 0x0000001f00497802 */ /* 0x000fe40000000f00 */
[----:B------:R-:W-:Y:S02]  /*d310*/  MOV R70, 0xffffffff ;  /* 0xffffffff00467802 */ /* 0x000fe40000000f00 */
[----:B------:R-:W-:Y:S02]  /*d320*/  MOV R68, 0xd340 ;  /* 0x0000d34000447802 */ /* 0x000fe40000000f00 */
[----:B------:R-:W-:Y:S05]  /*d330*/  CALL.REL.NOINC `($__internal_184_$__cuda_sm70_shflsync_idx_p) ;  /* 0x00000fc000007944 */ /* 0x000fea0003c00000 */
[----:B0-----:R-:W-:Y:S01]  /*d340*/  HFMA2.MMA R72, -RZ, RZ, 0, 0 ;  /* 0x00000000ff487435 */ /* 0x001fe200000001ff */
[----:B-1----:R-:W-:Y:S02]  /*d350*/  MOV R66, R70 ;  /* 0x0000004600427202 */ /* 0x002fe40000000f00 */
[----:B------:R-:W-:Y:S02]  /*d360*/  MOV R71, R67 ;  /* 0x0000004300477202 */ /* 0x000fe40000000f00 */
[----:B------:R-:W-:-:S02]  /*d370*/  MOV R73, 0x1f ;  /* 0x0000001f00497802 */ /* 0x000fc40000000f00 */
[----:B------:R-:W-:Y:S02]  /*d380*/  MOV R70, 0xffffffff ;  /* 0xffffffff00467802 */ /* 0x000fe40000000f00 */
[----:B------:R-:W-:Y:S02]  /*d390*/  MOV R68, 0xd3b0 ;  /* 0x0000d3b000447802 */ /* 0x000fe40000000f00 */
[----:B------:R-:W-:Y:S05]  /*d3a0*/  CALL.REL.NOINC `($__internal_184_$__cuda_sm70_shflsync_idx_p) ;  /* 0x00000f5000007944 */ /* 0x000fea0003c00000 */
[----:B-1----:R-:W-:Y:S01]  /*d3b0*/  MOV R67, R70 ;  /* 0x0000004600437202 */ /* 0x002fe20000000f00 */
[----:B0-----:R-:W-:Y:S05]  /*d3c0*/  BRA `(.L_x_7780) ;  /* 0xffff841000007947 */ /* 0x001fea000383ffff */
.L_x_7683:
[----:B------:R-:W-:Y:S01]  /*d3d0*/  HFMA2.MMA R232, -RZ, RZ, 0, 5.9604644775390625e-08 ;  /* 0x00000001ffe87435 */ /* 0x000fe200000001ff */
[----:B------:R-:W-:Y:S02]  /*d3e0*/  MOV R73, R226 ;  /* 0x000000e200497202 */ /* 0x000fe40000000f00 */
[----:B------:R-:W-:Y:S02]  /*d3f0*/  MOV R231, 0x1f ;  /* 0x0000001f00e77802 */ /* 0x000fe40000000f00 */
[----:B------:R-:W-:Y:S02]  /*d400*/  MOV R234, 0xffffffff ;  /* 0xffffffff00ea7802 */ /* 0x000fe40000000f00 */
[----:B------:R-:W-:-:S02]  /*d410*/  MOV R68, 0xd430 ;  /* 0x0000d43000447802 */ /* 0x000fc40000000f00 */
[----:B0-----:R-:W-:Y:S05]  /*d420*/  CALL.REL.NOINC `($__internal_183_$__cuda_sm70_shflsync_down) ;  /* 0x00000e9000007944 */ /* 0x001fea0003c00000 */
[----:B-1----:R-:W-:Y:S01]  /*d430*/  MOV R70, R231 ;  /* 0x000000e700467202 */ /* 0x002fe20000000f00 */
[----:B0-----:R-:W-:Y:S05]  /*d440*/  BRA `(.L_x_7781) ;  /* 0xffff968000007947 */ /* 0x001fea000383ffff */
.L_x_7684:
[----:B------:R-:W-:Y:S01]  /*d450*/  HFMA2.MMA R232, -RZ, RZ, 0, 5.9604644775390625e-08 ;  /* 0x00000001ffe87435 */ /* 0x000fe200000001ff */
[----:B------:R-:W-:-:S02]  /*d460*/  MOV R73, R225 ;  /* 0x000000e100497202 */ /* 0x000fc40000000f00 */
[----:B------:R-:W-:Y:S02]  /*d470*/  MOV R231, 0x1f ;  /* 0x0000001f00e77802 */ /* 0x000fe40000000f00 */
[----:B------:R-:W-:Y:S02]  /*d480*/  MOV R234, 0xffffffff ;  /* 0xffffffff00ea7802 */ /* 0x000fe40000000f00 */
[----:B------:R-:W-:Y:S02]  /*d490*/  MOV R68, 0xd4b0 ;  /* 0x0000d4b000447802 */ /* 0x000fe40000000f00 */
[----:B012---:R-:W-:Y:S05]  /*d4a0*/  CALL.REL.NOINC `($__internal_183_$__cuda_sm70_shflsync_down) ;  /* 0x00000e1000007944 */ /* 0x007fea0003c00000 */
[----:B0-----:R-:W-:Y:S01]  /*d4b0*/  HFMA2.MMA R232, -RZ, RZ, 0, 5.9604644775390625e-08 ;  /* 0x00000001ffe87435 */ /* 0x001fe200000001ff */
[----:B-1----:R-:W-:Y:S02]  /*d4c0*/  MOV R71, R231 ;  /* 0x000000e700477202 */ /* 0x002fe40000000f00 */
[----:B------:R-:W-:Y:S02]  /*d4d0*/  MOV R73, R75 ;  /* 0x0000004b00497202 */ /* 0x000fe40000000f00 */
[----:B------:R-:W-:Y:S02]  /*d4e0*/  MOV R231, 0x1f ;  /* 0x0000001f00e77802 */ /* 0x000fe40000000f00 */
[----:B------:R-:W-:-:S02]  /*d4f0*/  MOV R234, 0xffffffff ;  /* 0xffffffff00ea7802 */ /* 0x000fc40000000f00 */
[----:B------:R-:W-:Y:S02]  /*d500*/  MOV R68, 0xd520 ;  /* 0x0000d52000447802 */ /* 0x000fe40000000f00 */
[----:B------:R-:W-:Y:S05]  /*d510*/  CALL.REL.NOINC `($__internal_183_$__cuda_sm70_shflsync_down) ;  /* 0x00000da000007944 */ /* 0x000fea0003c00000 */
[----:B0-----:R-:W-:Y:S01]  /*d520*/  HFMA2.MMA R232, -RZ, RZ, 0, 5.9604644775390625e-08 ;  /* 0x00000001ffe87435 */ /* 0x001fe200000001ff */
[----:B-1----:R-:W-:Y:S02]  /*d530*/  MOV R72, R231 ;  /* 0x000000e700487202 */ /* 0x002fe40000000f00 */
[----:B------:R-:W-:Y:S02]  /*d540*/  MOV R73, R74 ;  /* 0x0000004a00497202 */ /* 0x000fe40000000f00 */
[----:B------:R-:W-:Y:S02]  /*d550*/  MOV R231, 0x1f ;  /* 0x0000001f00e77802 */ /* 0x000fe40000000f00 */
[----:B------:R-:W-:Y:S02]  /*d560*/  MOV R234, 0xffffffff ;  /* 0xffffffff00ea7802 */ /* 0x000fe40000000f00 */
[----:B------:R-:W-:Y:S02]  /*d570*/  MOV R68, 0xd590 ;  /* 0x0000d59000447802 */ /* 0x000fe40000000f00 */
[----:B------:R-:W-:Y:S05]  /*d580*/  CALL.REL.NOINC `($__internal_183_$__cuda_sm70_shflsync_down) ;  /* 0x00000d3000007944 */ /* 0x000fea0003c00000 */
[----:B-1----:R-:W-:Y:S01]  /*d590*/  MOV R68, R231 ;  /* 0x000000e700447202 */ /* 0x002fe20000000f00 */
[----:B0-----:R-:W-:Y:S05]  /*d5a0*/  BRA `(.L_x_7782) ;  /* 0xffff956000007947 */ /* 0x001fea000383ffff */
.L_x_7687:
[----:B------:R-:W-:Y:S01]  /*d5b0*/  HFMA2.MMA R232, -RZ, RZ, 0, 1.1920928955078125e-07 ;  /* 0x00000002ffe87435 */ /* 0x000fe200000001ff */
[----:B------:R-:W-:-:S02]  /*d5c0*/  MOV R73, R226 ;  /* 0x000000e200497202 */ /* 0x000fc40000000f00 */
[----:B------:R-:W-:Y:S02]  /*d5d0*/  MOV R231, 0x1f ;  /* 0x0000001f00e77802 */ /* 0x000fe40000000f00 */
[----:B------:R-:W-:Y:S02]  /*d5e0*/  MOV R234, 0xffffffff ;  /* 0xffffffff00ea7802 */ /* 0x000fe40000000f00 */
[----:B-1----:R-:W-:Y:S02]  /*d5f0*/  MOV R68, 0xd610 ;  /* 0x0000d61000447802 */ /* 0x002fe40000000f00 */
[----:B0-234-:R-:W-:Y:S05]  /*d600*/  CALL.REL.NOINC `($__internal_183_$__cuda_sm70_shflsync_down) ;  /* 0x00000cb000007944 */ /* 0x01dfea0003c00000 */
[----:B0-----:R-:W-:Y:S01]  /*d610*/  HFMA2.MMA R232, -RZ, RZ, 0, 1.1920928955078125e-07 ;  /* 0x00000002ffe87435 */ /* 0x001fe200000001ff */
[----:B-1----:R-:W-:Y:S02]  /*d620*/  MOV R70, R231 ;  /* 0x000000e700467202 */ /* 0x002fe40000000f00 */
[----:B------:R-:W-:Y:S02]  /*d630*/  MOV R73, R225 ;  /* 0x000000e100497202 */ /* 0x000fe40000000f00 */
[----:B------:R-:W-:Y:S02]  /*d640*/  MOV R231, 0x1f ;  /* 0x0000001f00e77802 */ /* 0x000fe40000000f00 */
[----:B------:R-:W-:-:S02]  /*d650*/  MOV R234, 0xffffffff ;  /* 0xffffffff00ea7802 */ /* 0x000fc40000000f00 */
[----:B------:R-:W-:Y:S02]  /*d660*/  MOV R68, 0xd680 ;  /* 0x0000d68000447802 */ /* 0x000fe40000000f00 */
[----:B------:R-:W-:Y:S05]  /*d670*/  CALL.REL.NOINC `($__internal_183_$__cuda_sm70_shflsync_down) ;  /* 0x00000c4000007944 */ /* 0x000fea0003c00000 */
[----:B0-----:R-:W-:Y:S01]  /*d680*/  HFMA2.MMA R232, -RZ, RZ, 0, 1.1920928955078125e-07 ;  /* 0x00000002ffe87435 */ /* 0x001fe200000001ff */
[----:B-1----:R-:W-:Y:S02]  /*d690*/  MOV R71, R231 ;  /* 0x000000e700477202 */ /* 0x002fe40000000f00 */
[----:B------:R-:W-:Y:S02]  /*d6a0*/  MOV R73, R75 ;  /* 0x0000004b00497202 */ /* 0x000fe40000000f00 */
[----:B------:R-:W-:Y:S02]  /*d6b0*/  MOV R231, 0x1f ;  /* 0x0000001f00e77802 */ /* 0x000fe40000000f00 */
[----:B------:R-:W-:Y:S02]  /*d6c0*/  MOV R234, 0xffffffff ;  /* 0xffffffff00ea7802 */ /* 0x000fe40000000f00 */
[----:B------:R-:W-:Y:S02]  /*d6d0*/  MOV R68, 0xd6f0 ;  /* 0x0000d6f000447802 */ /* 0x000fe40000000f00 */
[----:B------:R-:W-:Y:S05]  /*d6e0*/  CALL.REL.NOINC `($__internal_183_$__cuda_sm70_shflsync_down) ;  /* 0x00000bd000007944 */ /* 0x000fea0003c00000 */
[----:B0-----:R-:W-:Y:S01]  /*d6f0*/  HFMA2.MMA R232, -RZ, RZ, 0, 1.1920928955078125e-07 ;  /* 0x00000002ffe87435 */ /* 0x001fe200000001ff */
[----:B-1----:R-:W-:-:S02]  /*d700*/  MOV R72, R231 ;  /* 0x000000e700487202 */ /* 0x002fc40000000f00 */
[----:B------:R-:W-:Y:S02]  /*d710*/  MOV R73, R74 ;  /* 0x0000004a00497202 */ /* 0x000fe40000000f00 */
[----:B------:R-:W-:Y:S02]  /*d720*/  MOV R231, 0x1f ;  /* 0x0000001f00e77802 */ /* 0x000fe40000000f00 */
[----:B------:R-:W-:Y:S02]  /*d730*/  MOV R234, 0xffffffff ;  /* 0xffffffff00ea7802 */ /* 0x000fe40000000f00 */
[----:B------:R-:W-:Y:S02]  /*d740*/  MOV R68, 0xd760 ;  /* 0x0000d76000447802 */ /* 0x000fe40000000f00 */
[----:B------:R-:W-:Y:S05]  /*d750*/  CALL.REL.NOINC `($__internal_183_$__cuda_sm70_shflsync_down) ;  /* 0x00000b6000007944 */ /* 0x000fea0003c00000 */
[----:B-1----:R-:W-:Y:S01]  /*d760*/  MOV R68, R231 ;  /* 0x000000e700447202 */ /* 0x002fe20000000f00 */
[----:B0-----:R-:W-:Y:S05]  /*d770*/  BRA `(.L_x_7783) ;  /* 0xffff94e000007947 */ /* 0x001fea000383ffff */
.L_x_7690:
[----:B------:R-:W-:Y:S01]  /*d780*/  HFMA2.MMA R232, -RZ, RZ, 0, 2.384185791015625e-07 ;  /* 0x00000004ffe87435 */ /* 0x000fe200000001ff */
[----:B------:R-:W-:Y:S02]  /*d790*/  MOV R73, R226 ;  /* 0x000000e200497202 */ /* 0x000fe40000000f00 */
[----:B------:R-:W-:-:S02]  /*d7a0*/  MOV R231, 0x1f ;  /* 0x0000001f00e77802 */ /* 0x000fc40000000f00 */
[----:B------:R-:W-:Y:S02]  /*d7b0*/  MOV R234, 0xffffffff ;  /* 0xffffffff00ea7802 */ /* 0x000fe40000000f00 */
[----:B-1----:R-:W-:Y:S02]  /*d7c0*/  MOV R68, 0xd7e0 ;  /* 0x0000d7e000447802 */ /* 0x002fe40000000f00 */
[----:B0-234-:R-:W-:Y:S05]  /*d7d0*/  CALL.REL.NOINC `($__internal_183_$__cuda_sm70_shflsync_down) ;  /* 0x00000ae000007944 */ /* 0x01dfea0003c00000 */
[----:B-1----:R-:W-:Y:S01]  /*d7e0*/  MOV R70, R231 ;  /* 0x000000e700467202 */ /* 0x002fe20000000f00 */
[----:B0-----:R-:W-:Y:S05]  /*d7f0*/  BRA `(.L_x_7784) ;  /* 0xffff958000007947 */ /* 0x001fea000383ffff */
.L_x_7691:
[----:B------:R-:W-:Y:S01]  /*d800*/  HFMA2.MMA R232, -RZ, RZ, 0, 2.384185791015625e-07 ;  /* 0x00000004ffe87435 */ /* 0x000fe200000001ff */
[----:B------:R-:W-:Y:S02]  /*d810*/  MOV R73, R225 ;  /* 0x000000e100497202 */ /* 0x000fe40000000f00 */
[----:B------:R-:W-:Y:S02]  /*d820*/  MOV R231, 0x1f ;  /* 0x0000001f00e77802 */ /* 0x000fe40000000f00 */
[----:B------:R-:W-:Y:S02]  /*d830*/  MOV R234, 0xffffffff ;  /* 0xffffffff00ea7802 */ /* 0x000fe40000000f00 */
[----:B-1----:R-:W-:-:S02]  /*d840*/  MOV R68, 0xd860 ;  /* 0x0000d86000447802 */ /* 0x002fc40000000f00 */
[----:B0-234-:R-:W-:Y:S05]  /*d850*/  CALL.REL.NOINC `($__internal_183_$__cuda_sm70_shflsync_down) ;  /* 0x00000a6000007944 */ /* 0x01dfea0003c00000 */
[----:B0-----:R-:W-:Y:S01]  /*d860*/  HFMA2.MMA R232, -RZ, RZ, 0, 2.384185791015625e-07 ;  /* 0x00000004ffe87435 */ /* 0x001fe200000001ff */
[----:B-1----:R-:W-:-:S02]  /*d870*/  MOV R71, R231 ;  /* 0x000000e700477202 */ /* 0x002fc40000000f00 */
[----:B------:R-:W-:Y:S02]  /*d880*/  MOV R73, R75 ;  /* 0x0000004b00497202 */ /* 0x000fe40000000f00 */
[----:B------:R-:W-:Y:S02]  /*d890*/  MOV R231, 0x1f ;  /* 0x0000001f00e77802 */ /* 0x000fe40000000f00 */
[----:B------:R-:W-:Y:S02]  /*d8a0*/  MOV R234, 0xffffffff ;  /* 0xffffffff00ea7802 */ /* 0x000fe40000000f00 */
[----:B------:R-:W-:Y:S02]  /*d8b0*/  MOV R68, 0xd8d0 ;  /* 0x0000d8d000447802 */ /* 0x000fe40000000f00 */
[----:B------:R-:W-:Y:S05]  /*d8c0*/  CALL.REL.NOINC `($__internal_183_$__cuda_sm70_shflsync_down) ;  /* 0x000009f000007944 */ /* 0x000fea0003c00000 */
[----:B0-----:R-:W-:Y:S01]  /*d8d0*/  HFMA2.MMA R232, -RZ, RZ, 0, 2.384185791015625e-07 ;  /* 0x00000004ffe87435 */ /* 0x001fe200000001ff */
[----:B-1----:R-:W-:Y:S02]  /*d8e0*/  MOV R72, R231 ;  /* 0x000000e700487202 */ /* 0x002fe40000000f00 */
[----:B------:R-:W-:Y:S02]  /*d8f0*/  MOV R73, R74 ;  /* 0x0000004a00497202 */ /* 0x000fe40000000f00 */
[----:B------:R-:W-:-:S02]  /*d900*/  MOV R231, 0x1f ;  /* 0x0000001f00e77802 */ /* 0x000fc40000000f00 */
[----:B------:R-:W-:Y:S02]  /*d910*/  MOV R234, 0xffffffff ;  /* 0xffffffff00ea7802 */ /* 0x000fe40000000f00 */
[----:B------:R-:W-:Y:S02]  /*d920*/  MOV R68, 0xd940 ;  /* 0x0000d94000447802 */ /* 0x000fe40000000f00 */
[----:B------:R-:W-:Y:S05]  /*d930*/  CALL.REL.NOINC `($__internal_183_$__cuda_sm70_shflsync_down) ;  /* 0x0000098000007944 */ /* 0x000fea0003c00000 */
[----:B-1----:R-:W-:Y:S01]  /*d940*/  MOV R68, R231 ;  /* 0x000000e700447202 */ /* 0x002fe20000000f00 */
[----:B0-----:R-:W-:Y:S05]  /*d950*/  BRA `(.L_x_7785) ;  /* 0xffff946000007947 */ /* 0x001fea000383ffff */
.L_x_7694:
[----:B------:R-:W-:Y:S01]  /*d960*/  HFMA2.MMA R232, -RZ, RZ, 0, 4.76837158203125e-07 ;  /* 0x00000008ffe87435 */ /* 0x000fe200000001ff */
[----:B------:R-:W-:Y:S02]  /*d970*/  MOV R73, R226 ;  /* 0x000000e200497202 */ /* 0x000fe40000000f00 */
[----:B------:R-:W-:Y:S02]  /*d980*/  MOV R231, 0x1f ;  /* 0x0000001f00e77802 */ /* 0x000fe40000000f00 */
[----:B------:R-:W-:Y:S02]  /*d990*/  MOV R234, 0xffffffff ;  /* 0xffffffff00ea7802 */ /* 0x000fe40000000f00 */
[----:B-1----:R-:W-:-:S02]  /*d9a0*/  MOV R68, 0xd9c0 ;  /* 0x0000d9c000447802 */ /* 0x002fc40000000f00 */
[----:B0-234-:R-:W-:Y:S05]  /*d9b0*/  CALL.REL.NOINC `($__internal_183_$__cuda_sm70_shflsync_down) ;  /* 0x0000090000007944 */ /* 0x01dfea0003c00000 */
[----:B0-----:R-:W-:Y:S01]  /*d9c0*/  HFMA2.MMA R232, -RZ, RZ, 0, 4.76837158203125e-07 ;  /* 0x00000008ffe87435 */ /* 0x001fe200000001ff */
[----:B-1----:R-:W-:-:S02]  /*d9d0*/  MOV R70, R231 ;  /* 0x000000e700467202 */ /* 0x002fc40000000f00 */
[----:B------:R-:W-:Y:S02]  /*d9e0*/  MOV R73, R225 ;  /* 0x000000e100497202 */ /* 0x000fe40000000f00 */
[----:B------:R-:W-:Y:S02]  /*d9f0*/  MOV R231, 0x1f ;  /* 0x0000001f00e77802 */ /* 0x000fe40000000f00 */
[----:B------:R-:W-:Y:S02]  /*da00*/  MOV R234, 0xffffffff ;  /* 0xffffffff00ea7802 */ /* 0x000fe40000000f00 */
[----:B------:R-:W-:Y:S02]  /*da10*/  MOV R68, 0xda30 ;  /* 0x0000da3000447802 */ /* 0x000fe40000000f00 */
[----:B------:R-:W-:Y:S05]  /*da20*/  CALL.REL.NOINC `($__internal_183_$__cuda_sm70_shflsync_down) ;  /* 0x0000089000007944 */ /* 0x000fea0003c00000 */
[----:B0-----:R-:W-:Y:S01]  /*da30*/  HFMA2.MMA R232, -RZ, RZ, 0, 4.76837158203125e-07 ;  /* 0x00000008ffe87435 */ /* 0x001fe200000001ff */
[----:B-1----:R-:W-:Y:S02]  /*da40*/  MOV R71, R231 ;  /* 0x000000e700477202 */ /* 0x002fe40000000f00 */
[----:B------:R-:W-:Y:S02]  /*da50*/  MOV R73, R75 ;  /* 0x0000004b00497202 */ /* 0x000fe40000000f00 */
[----:B------:R-:W-:-:S02]  /*da60*/  MOV R231, 0x1f ;  /* 0x0000001f00e77802 */ /* 0x000fc40000000f00 */
[----:B------:R-:W-:Y:S02]  /*da70*/  MOV R234, 0xffffffff ;  /* 0xffffffff00ea7802 */ /* 0x000fe40000000f00 */
[----:B------:R-:W-:Y:S02]  /*da80*/  MOV R68, 0xdaa0 ;  /* 0x0000daa000447802 */ /* 0x000fe40000000f00 */
[----:B------:R-:W-:Y:S05]  /*da90*/  CALL.REL.NOINC `($__internal_183_$__cuda_sm70_shflsync_down) ;  /* 0x0000082000007944 */ /* 0x000fea0003c00000 */
[----:B0-----:R-:W-:Y:S01]  /*daa0*/  HFMA2.MMA R232, -RZ, RZ, 0, 4.76837158203125e-07 ;  /* 0x00000008ffe87435 */ /* 0x001fe200000001ff */
[----:B-1----:R-:W-:Y:S02]  /*dab0*/  MOV R72, R231 ;  /* 0x000000e700487202 */ /* 0x002fe40000000f00 */
[----:B------:R-:W-:Y:S02]  /*dac0*/  MOV R73, R74 ;  /* 0x0000004a00497202 */ /* 0x000fe40000000f00 */
[----:B------:R-:W-:Y:S02]  /*dad0*/  MOV R231, 0x1f ;  /* 0x0000001f00e77802 */ /* 0x000fe40000000f00 */
[----:B------:R-:W-:Y:S02]  /*dae0*/  MOV R234, 0xffffffff ;  /* 0xffffffff00ea7802 */ /* 0x000fe40000000f00 */
[----:B------:R-:W-:-:S02]  /*daf0*/  MOV R68, 0xdb10 ;  /* 0x0000db1000447802 */ /* 0x000fc40000000f00 */
[----:B------:R-:W-:Y:S05]  /*db00*/  CALL.REL.NOINC `($__internal_183_$__cuda_sm70_shflsync_down) ;  /* 0x000007b000007944 */ /* 0x000fea0003c00000 */
[----:B-1----:R-:W-:Y:S01]  /*db10*/  MOV R68, R231 ;  /* 0x000000e700447202 */ /* 0x002fe20000000f00 */
[----:B0-----:R-:W-:Y:S05]  /*db20*/  BRA `(.L_x_7786) ;  /* 0xffff93e000007947 */ /* 0x001fea000383ffff */
.L_x_7697:
[----:B------:R-:W-:Y:S01]  /*db30*/  HFMA2.MMA R232, -RZ, RZ, 0, 9.5367431640625e-07 ;  /* 0x00000010ffe87435 */ /* 0x000fe200000001ff */
[----:B------:R-:W-:-:S02]  /*db40*/  MOV R73, R226 ;  /* 0x000000e200497202 */ /* 0x000fc40000000f00 */
[----:B------:R-:W-:Y:S02]  /*db50*/  MOV R231, 0x1f ;  /* 0x0000001f00e77802 */ /* 0x000fe40000000f00 */
[----:B------:R-:W-:Y:S02]  /*db60*/  MOV R234, 0xffffffff ;  /* 0xffffffff00ea7802 */ /* 0x000fe40000000f00 */
[----:B-1----:R-:W-:Y:S02]  /*db70*/  MOV R68, 0xdb90 ;  /* 0x0000db9000447802 */ /* 0x002fe40000000f00 */
[----:B0-234-:R-:W-:Y:S05]  /*db80*/  CALL.REL.NOINC `($__internal_183_$__cuda_sm70_shflsync_down) ;  /* 0x0000073000007944 */ /* 0x01dfea0003c00000 */
[----:B-1----:R-:W-:Y:S01]  /*db90*/  MOV R70, R231 ;  /* 0x000000e700467202 */ /* 0x002fe20000000f00 */
[----:B0-----:R-:W-:Y:S05]  /*dba0*/  BRA `(.L_x_7787) ;  /* 0xffff948000007947 */ /* 0x001fea000383ffff */
.L_x_7698:
[----:B------:R-:W-:Y:S01]  /*dbb0*/  HFMA2.MMA R232, -RZ, RZ, 0, 9.5367431640625e-07 ;  /* 0x00000010ffe87435 */ /* 0x000fe200000001ff */
[----:B------:R-:W-:Y:S02]  /*dbc0*/  MOV R73, R225 ;  /* 0x000000e100497202 */ /* 0x000fe40000000f00 */
[----:B------:R-:W-:Y:S02]  /*dbd0*/  MOV R231, 0x1f ;  /* 0x0000001f00e77802 */ /* 0x000fe40000000f00 */
[----:B------:R-:W-:-:S02]  /*dbe0*/  MOV R234, 0xffffffff ;  /* 0xffffffff00ea7802 */ /* 0x000fc40000000f00 */
[----:B-1----:R-:W-:Y:S02]  /*dbf0*/  MOV R68, 0xdc10 ;  /* 0x0000dc1000447802 */ /* 0x002fe40000000f00 */
[----:B0-234-:R-:W-:Y:S05]  /*dc00*/  CALL.REL.NOINC `($__internal_183_$__cuda_sm70_shflsync_down) ;  /* 0x000006b000007944 */ /* 0x01dfea0003c00000 */
[----:B0-----:R-:W-:Y:S01]  /*dc10*/  HFMA2.MMA R232, -RZ, RZ, 0, 9.5367431640625e-07 ;  /* 0x00000010ffe87435 */ /* 0x001fe200000001ff */
[----:B-1----:R-:W-:Y:S02]  /*dc20*/  MOV R71, R231 ;  /* 0x000000e700477202 */ /* 0x002fe40000000f00 */
[----:B------:R-:W-:Y:S02]  /*dc30*/  MOV R73, R75 ;  /* 0x0000004b00497202 */ /* 0x000fe40000000f00 */
[----:B------:R-:W-:Y:S02]  /*dc40*/  MOV R231, 0x1f ;  /* 0x0000001f00e77802 */ /* 0x000fe40000000f00 */
[----:B------:R-:W-:Y:S02]  /*dc50*/  MOV R234, 0xffffffff ;  /* 0xffffffff00ea7802 */ /* 0x000fe40000000f00 */
[----:B------:R-:W-:Y:S02]  /*dc60*/  MOV R68, 0xdc80 ;  /* 0x0000dc8000447802 */ /* 0x000fe40000000f00 */
[----:B------:R-:W-:Y:S05]  /*dc70*/  CALL.REL.NOINC `($__internal_183_$__cuda_sm70_shflsync_down) ;  /* 0x0000064000007944 */ /* 0x000fea0003c00000 */
[----:B0-----:R-:W-:Y:S01]  /*dc80*/  HFMA2.MMA R232, -RZ, RZ, 0, 9.5367431640625e-07 ;  /* 0x00000010ffe87435 */ /* 0x001fe200000001ff */
        /* <DEDUP_REMOVED lines=8> */
.L_x_7701:
[----:B0-----:R-:W-:Y:S01]  /*dd10*/  HFMA2.MMA R72, -RZ, RZ, 0, 0 ;  /* 0x00000000ff487435 */ /* 0x001fe200000001ff */
[----:B----4-:R-:W-:Y:S02]  /*dd20*/  MOV R71, R226 ;  /* 0x000000e200477202 */ /* 0x010fe40000000f00 */
[----:B------:R-:W-:-:S02]  /*dd30*/  MOV R73, 0x1f ;  /* 0x0000001f00497802 */ /* 0x000fc40000000f00 */
[----:B--2---:R-:W-:Y:S02]  /*dd40*/  MOV R70, 0xffffffff ;  /* 0xffffffff00467802 */ /* 0x004fe40000000f00 */
[----:B-1----:R-:W-:Y:S02]  /*dd50*/  MOV R68, 0xdd70 ;  /* 0x0000dd7000447802 */ /* 0x002fe40000000f00 */
[----:B---3--:R-:W-:Y:S05]  /*dd60*/  CALL.REL.NOINC `($__internal_184_$__cuda_sm70_shflsync_idx_p) ;  /* 0x0000059000007944 */ /* 0x008fea0003c00000 */
        /* <DEDUP_REMOVED lines=21> */
[----:B------:R-:W-:Y:S01]  /*dec0*/  HFMA2.MMA R232, -RZ, RZ, 0, 5.9604644775390625e-08 ;  /* 0x00000001ffe87435 */ /* 0x000fe200000001ff */
[----:B-1----:R-:W-:Y:S02]  /*ded0*/  MOV R201, R70 ;  /* 0x0000004600c97202 */ /* 0x002fe40000000f00 */
[----:B0-----:R-:W-:Y:S02]  /*dee0*/  MOV R73, R226 ;  /* 0x000000e200497202 */ /* 0x001fe40000000f00 */
[----:B------:R-:W-:Y:S02]  /*def0*/  MOV R231, 0x1f ;  /* 0x0000001f00e77802 */ /* 0x000fe40000000f00 */
[----:B------:R-:W-:Y:S02]  /*df00*/  MOV R234, 0xffffffff ;  /* 0xffffffff00ea7802 */ /* 0x000fe40000000f00 */
[----:B------:R-:W-:-:S02]  /*df10*/  MOV R68, 0xdf30 ;  /* 0x0000df3000447802 */ /* 0x000fc40000000f00 */
[----:B------:R-:W-:Y:S05]  /*df20*/  CALL.REL.NOINC `($__internal_183_$__cuda_sm70_shflsync_down) ;  /* 0x0000039000007944 */ /* 0x000fea0003c00000 */
[----:B0-----:R-:W-:Y:S01]  /*df30*/  HFMA2.MMA R232, -RZ, RZ, 0, 5.9604644775390625e-08 ;  /* 0x00000001ffe87435 */ /* 0x001fe200000001ff */
[----:B-1----:R-:W-:-:S02]  /*df40*/  MOV R228, R231 ;  /* 0x000000e700e47202 */ /* 0x002fc40000000f00 */
[----:B------:R-:W-:Y:S02]  /*df50*/  MOV R73, R225 ;  /* 0x000000e100497202 */ /* 0x000fe40000000f00 */
[----:B------:R-:W-:Y:S02]  /*df60*/  MOV R231, 0x1f ;  /* 0x0000001f00e77802 */ /* 0x000fe40000000f00 */
[----:B------:R-:W-:Y:S02]  /*df70*/  MOV R234, 0xffffffff ;  /* 0xffffffff00ea7802 */ /* 0x000fe40000000f00 */
[----:B------:R-:W-:Y:S02]  /*df80*/  MOV R68, 0xdfa0 ;  /* 0x0000dfa000447802 */ /* 0x000fe40000000f00 */
[----:B------:R-:W-:Y:S05]  /*df90*/  CALL.REL.NOINC `($__internal_183_$__cuda_sm70_shflsync_down) ;  /* 0x0000032000007944 */ /* 0x000fea0003c00000 */
[----:B0-----:R-:W-:Y:S01]  /*dfa0*/  HFMA2.MMA R232, -RZ, RZ, 0, 5.9604644775390625e-08 ;  /* 0x00000001ffe87435 */ /* 0x001fe200000001ff */
[----:B-1----:R-:W-:Y:S02]  /*dfb0*/  MOV R229, R231 ;  /* 0x000000e700e57202 */ /* 0x002fe40000000f00 */
[----:B------:R-:W-:Y:S02]  /*dfc0*/  MOV R73, R75 ;  /* 0x0000004b00497202 */ /* 0x000fe40000000f00 */
[----:B------:R-:W-:-:S02]  /*dfd0*/  MOV R231, 0x1f ;  /* 0x0000001f00e77802 */ /* 0x000fc40000000f00 */
[----:B------:R-:W-:Y:S02]  /*dfe0*/  MOV R234, 0xffffffff ;  /* 0xffffffff00ea7802 */ /* 0x000fe40000000f00 */
[----:B------:R-:W-:Y:S02]  /*dff0*/  MOV R68, 0xe010 ;  /* 0x0000e01000447802 */ /* 0x000fe40000000f00 */
[----:B------:R-:W-:Y:S05]  /*e000*/  CALL.REL.NOINC `($__internal_183_$__cuda_sm70_shflsync_down) ;  /* 0x000002b000007944 */ /* 0x000fea0003c00000 */
[----:B0-----:R-:W-:Y:S01]  /*e010*/  HFMA2.MMA R232, -RZ, RZ, 0, 5.9604644775390625e-08 ;  /* 0x00000001ffe87435 */ /* 0x001fe200000001ff */
[----:B-1----:R-:W-:Y:S02]  /*e020*/  MOV R227, R231 ;  /* 0x000000e700e37202 */ /* 0x002fe40000000f00 */
[----:B------:R-:W-:Y:S02]  /*e030*/  MOV R73, R74 ;  /* 0x0000004a00497202 */ /* 0x000fe40000000f00 */
[----:B------:R-:W-:Y:S02]  /*e040*/  MOV R231, 0x1f ;  /* 0x0000001f00e77802 */ /* 0x000fe40000000f00 */
[----:B------:R-:W-:Y:S02]  /*e050*/  MOV R234, 0xffffffff ;  /* 0xffffffff00ea7802 */ /* 0x000fe40000000f00 */
[----:B------:R-:W-:-:S02]  /*e060*/  MOV R68, 0xe080 ;  /* 0x0000e08000447802 */ /* 0x000fc40000000f00 */
[----:B------:R-:W-:Y:S05]  /*e070*/  CALL.REL.NOINC `($__internal_183_$__cuda_sm70_shflsync_down) ;  /* 0x0000024000007944 */ /* 0x000fea0003c00000 */
        /* <DEDUP_REMOVED lines=12> */
[----:B-1----:R-:W-:Y:S05]  /*e140*/  CALL.REL.NOINC `($__internal_184_$__cuda_sm70_shflsync_idx_p) ;  /* 0x000001b000007944 */ /* 0x002fea0003c00000 */
[----:B0-----:R-:W-:Y:S01]  /*e150*/  HFMA2.MMA R72, -RZ, RZ, 0, 0 ;  /* 0x00000000ff487435 */ /* 0x001fe200000001ff */
[----:B-1----:R-:W-:Y:S02]  /*e160*/  MOV R233, R70 ;  /* 0x0000004600e97202 */ /* 0x002fe40000000f00 */
[----:B------:R-:W-:Y:S02]  /*e170*/  MOV R71, R65 ;  /* 0x0000004100477202 */ /* 0x000fe40000000f00 */
[----:B------:R-:W-:Y:S02]  /*e180*/  MOV R73, 0x1f ;  /* 0x0000001f00497802 */ /* 0x000fe40000000f00 */
[----:B------:R-:W-:Y:S02]  /*e190*/  MOV R70, 0xffffffff ;  /* 0xffffffff00467802 */ /* 0x000fe40000000f00 */
[----:B------:R-:W-:Y:S02]  /*e1a0*/  MOV R68, 0xe1c0 ;  /* 0x0000e1c000447802 */ /* 0x000fe40000000f00 */
        /* <DEDUP_REMOVED lines=15> */
[----:B01----:R-:W-:Y:S01]  /*e2a0*/  MOV R71, R70 ;  /* 0x0000004600477202 */ /* 0x003fe20000000f00 */
[----:B------:R-:W-:Y:S05]  /*e2b0*/  BRA `(.L_x_7789) ;  /* 0xffff8fd000007947 */ /* 0x000fea000383ffff */
        .weak           $__internal_183_$__cuda_sm70_shflsync_down
        .type           $__internal_183_$__cuda_sm70_shflsync_down,@function
        .size           $__internal_183_$__cuda_sm70_shflsync_down,($__internal_184_$__cuda_sm70_shflsync_idx_p - $__internal_183_$__cuda_sm70_shflsync_down)
$__internal_183_$__cuda_sm70_shflsync_down:
[----:B------:R-:W-:Y:S01]  /*e2c0*/  HFMA2.MMA R69, -RZ, RZ, 0, 0 ;  /* 0x00000000ff457435 */ /* 0x000fe200000001ff */
[----:B------:R-:W-:Y:S04]  /*e2d0*/  WARPSYNC R234 ;  /* 0x000000ea00007348 */ /* 0x000fe80003800000 */
[----:B------:R0:W1:Y:S01]  /*e2e0*/  SHFL.DOWN PT, R231, R73, R232, R231 ;  /* 0x080000e849e77389 */ /* 0x00006200000e00e7 */
[----:B------:R-:W-:Y:S05]  /*e2f0*/  RET.REL.NODEC R68 `(_Z25selective_scan_bwd_kernelI32Selective_Scan_bwd_kernel_traitsILi64ELi16ELb1ELb1ELb1ELb0ELb1EN3c108BFloat16ENS1_7complexIfEEEEv12SSMParamsBwd) ;  /* 0xffff1d0044007950 */ /* 0x000fea0003c3ffff */
        .weak           $__internal_184_$__cuda_sm70_shflsync_idx_p
        .type           $__internal_184_$__cuda_sm70_shflsync_idx_p,@function
        .size           $__internal_184_$__cuda_sm70_shflsync_idx_p,($__internal_185_$__cuda_sm70_shflsync_up - $__internal_184_$__cuda_sm70_shflsync_idx_p)
$__internal_184_$__cuda_sm70_shflsync_idx_p:
[----:B------:R-:W-:Y:S01]  /*e300*/  MOV R69, 0x0 ;  /* 0x0000000000457802 */ /* 0x000fe20000000f00 */
[----:B------:R-:W-:Y:S04]  /*e310*/  WARPSYNC R70 ;  /* 0x0000004600007348 */ /* 0x000fe80003800000 */
[----:B------:R0:W1:Y:S01]  /*e320*/  SHFL.IDX PT, R70, R71, R72, R73 ;  /* 0x0000004847467389 */ /* 0x00006200000e0049 */
[----:B------:R-:W-:Y:S05]  /*e330*/  RET.REL.NODEC R68 `(_Z25selective_scan_bwd_kernelI32Selective_Scan_bwd_kernel_traitsILi64ELi16ELb1ELb1ELb1ELb0ELb1EN3c108BFloat16ENS1_7complexIfEEEEv12SSMParamsBwd) ;  /* 0xffff1cc044007950 */ /* 0x000fea0003c3ffff */
        .weak           $__internal_185_$__cuda_sm70_shflsync_up
        .type           $__internal_185_$__cuda_sm70_shflsync_up,@function
        .size           $__internal_185_$__cuda_sm70_shflsync_up,(.L_x_14617 - $__internal_185_$__cuda_sm70_shflsync_up)
$__internal_185_$__cuda_sm70_shflsync_up:
[----:B------:R-:W-:Y:S01]  /*e340*/  HFMA2.MMA R69, -RZ, RZ, 0, 0 ;  /* 0x00000000ff457435 */ /* 0x000fe200000001ff */
[----:B------:R-:W-:Y:S04]  /*e350*/  WARPSYNC R73 ;  /* 0x0000004900007348 */ /* 0x000fe80003800000 */
[----:B------:R0:W1:Y:S01]  /*e360*/  SHFL.UP PT, R73, R226, R71, R224 ;  /* 0x04000047e2497389 */ /* 0x00006200000e00e0 */
[----:B------:R-:W-:Y:S05]  /*e370*/  RET.REL.NODEC R68 `(_Z25selective_scan_bwd_kernelI32Selective_Scan_bwd_kernel_traitsILi64ELi16ELb1ELb1ELb1ELb0ELb1EN3c108BFloat16ENS1_7complexIfEEEEv12SSMParamsBwd) ;  /* 0xffff1c8044007950 */ /* 0x000fea0003c3ffff */
.L_x_7790:
        /* <DEDUP_REMOVED lines=16> */
.L_x_14617:


//--------------------- .text._Z25selective_scan_bwd_kernelI32Selective_Scan_bwd_kernel_traitsILi64ELi16ELb1ELb1ELb1ELb1ELb0EN3c108BFloat16ENS1_7complexIfEEEEv12SSMParamsBwd --------------------------
	.section	.text._Z25selective_scan_bwd_kernelI32Selective_Scan_bwd_kernel_traitsILi64ELi16ELb1ELb1ELb1ELb1ELb0EN3c108BFloat16ENS1_7complexIfEEEEv12SSMParamsBwd,"ax",@progbits
	.sectioninfo	@"SHI_REGISTERS=254"
	.align	128
        .global         _Z25selective_scan_bwd_kernelI32Selective_Scan_bwd_kernel_traitsILi64ELi16ELb1ELb1ELb1ELb1ELb0EN3c108BFloat16ENS1_7complexIfEEEEv12SSMParamsBwd
        .type           _Z25selective_scan_bwd_kernelI32Selective_Scan_bwd_kernel_traitsILi64ELi16ELb1ELb1ELb1ELb1ELb0EN3c108BFloat16ENS1_7complexIfEEEEv12SSMParamsBwd,@function
        .size           _Z25selective_scan_bwd_kernelI32Selective_Scan_bwd_kernel_traitsILi64ELi16ELb1ELb1ELb1ELb1ELb0EN3c108BFloat16ENS1_7complexIfEEEEv12SSMParamsBwd,(.L_x_14620 - _Z25selective_scan_bwd_kernelI32Selective_Scan_bwd_kernel_traitsILi64ELi16ELb1ELb1ELb1ELb1ELb0EN3c108BFloat16ENS1_7complexIfEEEEv12SSMParamsBwd)
        .other          _Z25selective_scan_bwd_kernelI32Selective_Scan_bwd_kernel_traitsILi64ELi16ELb1ELb1ELb1ELb1ELb0EN3c108BFloat16ENS1_7complexIfEEEEv12SSMParamsBwd,@"STO_CUDA_ENTRY STV_DEFAULT"
_Z25selective_scan_bwd_kernelI32Selective_Scan_bwd_kernel_traitsILi64ELi16ELb1ELb1ELb1ELb1ELb0EN3c108BFloat16ENS1_7complexIfEEEEv12SSMParamsBwd:
.text._Z25selective_scan_bwd_kernelI32Selective_Scan_bwd_kernel_traitsILi64ELi16ELb1ELb1ELb1ELb1ELb0EN3c108BFloat16ENS1_7complexIfEEEEv12SSMParamsBwd:
        /* <DEDUP_REMOVED lines=17> */
[----:B------:R-:W0:Y:S01]  /*0110*/  S2R R3, SR_CTAID.X ;  /* 0x0000000000037919 */ /* 0x000e220000002500 */
[----:B------:R-:W4:Y:S01]  /*0120*/  I2F.RP R10, R27 ;  /* 0x0000001b000a7306 */ /* 0x000f220000209400 */
[----:B------:R-:W-:Y:S01]  /*0130*/  UMOV UR5, URZ ;  /* 0x0000003f00057c82 */ /* 0x000fe20008000000 */
[----:B------:R-:W-:Y:S01]  /*0140*/  CS2R R236, SRZ ;  /* 0x0000000000ec7805 */ /* 0x000fe2000001ff00 */
[----:B------:R-:W-:-:S05]  /*0150*/  CS2R R232, SRZ ;  /* 0x0000000000e87805 */ /* 0x000fca000001ff00 */
[----:B----4-:R-:W4:Y:S01]  /*0160*/  MUFU.RCP R10, R10 ;  /* 0x0000000a000a7308 */ /* 0x010f220000001000 */
[----:B0-----:R-:W-:Y:S01]  /*0170*/  SHF.R.S32.HI R4, RZ, 0x1f, R3 ;  /* 0x0000001fff047819 */ /* 0x001fe20000011403 */
[----:B-1----:R-:W-:-:S04]  /*0180*/  IMAD.WIDE.U32 R6, R3, c[0x0][0x1d0], RZ ;  /* 0x0000740003067a25 */ /* 0x002fc800078e00ff */
[C---:B------:R-:W-:Y:S02]  /*0190*/  IMAD R20, R4.reuse, c[0x0][0x1e0], RZ ;  /* 0x0000780004147a24 */ /* 0x040fe400078e02ff */
[----:B------:R-:W-:Y:S01]  /*01a0*/  IMAD R22, R4, c[0x0][0x278], RZ ;  /* 0x00009e0004167a24 */ /* 0x000fe200078e02ff */
[----:B----4-:R-:W-:Y:S01]  /*01b0*/  IADD3 R8, R10, 0xffffffe, RZ ;  /* 0x0ffffffe0a087810 */ /* 0x010fe20007ffe0ff */
[C---:B------:R-:W-:Y:S02]  /*01c0*/  IMAD R24, R4.reuse, c[0x0][0x190], RZ ;  /* 0x0000640004187a24 */ /* 0x040fe400078e02ff */
[C---:B------:R-:W-:Y:S01]  /*01d0*/  IMAD R19, R3.reuse, c[0x0][0x1e4], R20 ;  /* 0x0000790003137a24 */ /* 0x040fe200078e0214 */
[----:B------:R0:W1:Y:S01]  /*01e0*/  F2I.FTZ.U32.TRUNC.NTZ R9, R8 ;  /* 0x0000000800097305 */ /* 0x000062000021f000 */
[----:B------:R-:W-:Y:S02]  /*01f0*/  IMAD R26, R4, c[0x0][0x1b0], RZ ;  /* 0x00006c00041a7a24 */ /* 0x000fe400078e02ff */
[----:B------:R-:W-:-:S02]  /*0200*/  IMAD R21, R3, c[0x0][0x27c], R22 ;  /* 0x00009f0003157a24 */ /* 0x000fc400078e0216 */
[C---:B------:R-:W-:Y:S01]  /*0210*/  IMAD R23, R3.reuse, c[0x0][0x194], R24 ;  /* 0x0000650003177a24 */ /* 0x040fe200078e0218 */
[----:B------:R-:W-:Y:S01]  /*0220*/  MOV R24, c[0x0][0x174] ;  /* 0x00005d0000187a02 */ /* 0x000fe20000000f00 */
[C---:B------:R-:W-:Y:S01]  /*0230*/  IMAD.WIDE.U32 R14, R3.reuse, c[0x0][0x1b0], RZ ;  /* 0x00006c00030e7a25 */ /* 0x040fe200078e00ff */
[----:B0-----:R-:W-:Y:S02]  /*0240*/  HFMA2.MMA R8, -RZ, RZ, 0, 0 ;  /* 0x00000000ff087435 */ /* 0x001fe400000001ff */
[----:B------:R-:W-:Y:S01]  /*0250*/  ISETP.GE.AND P5, PT, R24, 0x1, PT ;  /* 0x000000011800780c */ /* 0x000fe20003fa6270 */
[----:B------:R-:W-:Y:S01]  /*0260*/  IMAD R25, R3, c[0x0][0x1b4], R26 ;  /* 0x00006d0003197a24 */ /* 0x000fe200078e021a */
[----:B-1----:R-:W-:-:S04]  /*0270*/  IADD3 R12, RZ, -R9, RZ ;  /* 0x80000009ff0c7210 */ /* 0x002fc80007ffe0ff */
[----:B------:R-:W-:Y:S01]  /*0280*/  IADD3 R15, R15, R25, RZ ;  /* 0x000000190f0f7210 */ /* 0x000fe20007ffe0ff */
[----:B------:R-:W-:Y:S02]  /*0290*/  IMAD R25, R2, c[0x0][0x1e8], RZ ;  /* 0x00007a0002197a24 */ /* 0x000fe400078e02ff */
[----:B------:R-:W-:Y:S02]  /*02a0*/  IMAD R5, R12, R27, RZ ;  /* 0x0000001b0c057224 */ /* 0x000fe400078e02ff */
[----:B------:R-:W-:-:S04]  /*02b0*/  IMAD.WIDE.U32 R12, R3, c[0x0][0x190], RZ ;  /* 0x00006400030c7a25 */ /* 0x000fc800078e00ff */
[----:B------:R-:W-:Y:S01]  /*02c0*/  IMAD.HI.U32 R9, R9, R5, R8 ;  /* 0x0000000509097227 */ /* 0x000fe200078e0008 */
[----:B------:R-:W-:-:S03]  /*02d0*/  IADD3 R13, R13, R23, RZ ;  /* 0x000000170d0d7210 */ /* 0x000fc60007ffe0ff */
[----:B------:R-:W-:Y:S02]  /*02e0*/  IMAD R8, R4, c[0x0][0x1d0], RZ ;  /* 0x0000740004087a24 */ /* 0x000fe400078e02ff */
[----:B------:R-:W-:-:S04]  /*02f0*/  IMAD.HI.U32 R5, R9, R16, RZ ;  /* 0x0000001009057227 */ /* 0x000fc800078e00ff */
[----:B------:R-:W-:Y:S01]  /*0300*/  IMAD R9, R3, c[0x0][0x1d4], R8 ;  /* 0x0000750003097a24 */ /* 0x000fe200078e0208 */
[----:B------:R-:W-:Y:S01]  /*0310*/  IADD3 R10, -R5, RZ, RZ ;  /* 0x000000ff050a7210 */ /* 0x000fe20007ffe1ff */
[----:B------:R-:W-:Y:S01]  /*0320*/  IMAD R23, R2, c[0x0][0x1d8], RZ ;  /* 0x0000760002177a24 */ /* 0x000fe200078e02ff */
[C---:B------:R-:W-:Y:S01]  /*0330*/  LOP3.LUT R8, R0.reuse, c[0x0][0x178], RZ, 0x3c, !PT ;  /* 0x00005e0000087a12 */ /* 0x040fe200078e3cff */
[----:B------:R-:W-:Y:S01]  /*0340*/  IMAD R25, R0, c[0x0][0x1ec], R25 ;  /* 0x00007b0000197a24 */ /* 0x000fe200078e0219 */
[----:B------:R-:W-:Y:S01]  /*0350*/  IADD3 R7, R7, R9, RZ ;  /* 0x0000000907077210 */ /* 0x000fe20007ffe0ff */
[----:B------:R-:W-:Y:S01]  /*0360*/  IMAD R16, R27, R10, R16 ;  /* 0x0000000a1b107224 */ /* 0x000fe200078e0210 */
[----:B------:R-:W-:Y:S01]  /*0370*/  ISETP.GE.AND P4, PT, R8, RZ, PT ;  /* 0x000000ff0800720c */ /* 0x000fe20003f86270 */
[----:B------:R-:W-:-:S03]  /*0380*/  IMAD.WIDE.U32 R8, R3, c[0x0][0x1e0], RZ ;  /* 0x0000780003087a25 */ /* 0x000fc600078e00ff */
[----:B------:R-:W-:Y:S01]  /*0390*/  ISETP.GT.U32.AND P3, PT, R27, R16, PT ;  /* 0x000000101b00720c */ /* 0x000fe20003f64070 */
[----:B------:R-:W-:Y:S01]  /*03a0*/  IMAD.WIDE.U32 R10, R3, c[0x0][0x278], RZ ;  /* 0x00009e00030a7a25 */ /* 0x000fe200078e00ff */
[----:B------:R-:W-:Y:S02]  /*03b0*/  IADD3 R9, R9, R19, RZ ;  /* 0x0000001309097210 */ /* 0x000fe40007ffe0ff */
[----:B------:R-:W-:Y:S01]  /*03c0*/  LEA R19, R24, 0xfffffc00, 0xa ;  /* 0xfffffc0018137811 */ /* 0x000fe200078e50ff */
[C---:B------:R-:W-:Y:S01]  /*03d0*/  IMAD.WIDE.U32 R6, R0.reuse, c[0x0][0x1d8], R6 ;  /* 0x0000760000067a25 */ /* 0x040fe200078e0006 */
[----:B------:R-:W-:Y:S02]  /*03e0*/  IADD3 R11, R11, R21, RZ ;  /* 0x000000150b0b7210 */ /* 0x000fe40007ffe0ff */
[----:B------:R-:W-:Y:S01]  /*03f0*/  SHF.R.S32.HI R21, RZ, 0x1f, R19 ;  /* 0x0000001fff157819 */ /* 0x000fe20000011413 */
        /* <DEDUP_REMOVED lines=8> */
[----:B------:R-:W-:-:S08]  /*0480*/  IMAD R27, R0, c[0x0][0x284], R27 ;  /* 0x0000a100001b7a24 */ /* 0x000fd000078e021b */
[----:B------:R-:W-:Y:S02]  /*0490*/  @P0 IADD3 R5, R5, 0x1, RZ ;  /* 0x0000000105050810 */ /* 0x000fe40007ffe0ff */
[----:B------:R-:W-:Y:S02]  /*04a0*/  IADD3 R23, P0, R19, R6, RZ ;  /* 0x0000000613177210 */ /* 0x000fe40007f1e0ff */
[----:B------:R-:W-:Y:S02]  /*04b0*/  @!P4 IADD3 R5, -R5, RZ, RZ ;  /* 0x000000ff0505c210 */ /* 0x000fe40007ffe1ff */
[----:B------:R-:W-:Y:S02]  /*04c0*/  @!P3 LOP3.LUT R5, RZ, c[0x0][0x178], RZ, 0x33, !PT ;  /* 0x00005e00ff05ba12 */ /* 0x000fe400078e33ff */
[C---:B------:R-:W-:Y:S02]  /*04d0*/  IADD3 R22, P3, R19.reuse, R8, RZ ;  /* 0x0000000813167210 */ /* 0x040fe40007f7e0ff */
[----:B------:R-:W-:Y:S01]  /*04e0*/  IADD3 R20, P4, R19, R10, RZ ;  /* 0x0000000a13147210 */ /* 0x000fe20007f9e0ff */
[----:B------:R-:W-:Y:S01]  /*04f0*/  IMAD.WIDE.U32 R12, R5, c[0x0][0x1a8], R12 ;  /* 0x00006a00050c7a25 */ /* 0x000fe200078e000c */
[----:B------:R-:W-:-:S02]  /*0500*/  IADD3.X R8, R21, R7, R16, P0, !PT ;  /* 0x0000000715087210 */ /* 0x000fc400007fe410 */
[----:B------:R-:W-:Y:S01]  /*0510*/  SHF.R.S32.HI R6, RZ, 0x1f, R5 ;  /* 0x0000001fff067819 */ /* 0x000fe20000011405 */
[----:B------:R-:W-:Y:S01]  /*0520*/  IMAD.WIDE.U32 R14, R5, c[0x0][0x1c8], R14 ;  /* 0x00007200050e7a25 */ /* 0x000fe200078e000e */
[----:B------:R-:W-:Y:S02]  /*0530*/  LEA R16, P0, R23, c[0x0][0x240], 0x1 ;  /* 0x0000900017107a11 */ /* 0x000fe400078008ff */
[C---:B------:R-:W-:Y:S01]  /*0540*/  IADD3.X R9, R21.reuse, R9, R25, P3, !PT ;  /* 0x0000000915097210 */ /* 0x040fe20001ffe419 */
[----:B------:R-:W-:Y:S01]  /*0550*/  IMAD R10, R6, c[0x0][0x1a8], RZ ;  /* 0x00006a00060a7a24 */ /* 0x000fe200078e02ff */
[----:B------:R-:W-:Y:S02]  /*0560*/  IADD3.X R11, R21, R11, R27, P4, !PT ;  /* 0x0000000b150b7210 */ /* 0x000fe400027fe41b */
[----:B------:R-:W-:Y:S01]  /*0570*/  LEA R21, P3, R22, c[0x0][0x248], 0x1 ;  /* 0x0000920016157a11 */ /* 0x000fe200078608ff */
[----:B------:R-:W-:Y:S01]  /*0580*/  IMAD R19, R5, c[0x0][0x1ac], R10 ;  /* 0x00006b0005137a24 */ /* 0x000fe200078e020a */
[----:B------:R-:W-:Y:S01]  /*0590*/  LEA.HI.X R23, R23, c[0x0][0x244], R8, 0x1, P0 ;  /* 0x0000910017177a11 */ /* 0x000fe200000f0c08 */
[----:B------:R-:W-:Y:S01]  /*05a0*/  IMAD R8, R6, c[0x0][0x1c8], RZ ;  /* 0x0000720006087a24 */ /* 0x000fe200078e02ff */
[----:B------:R-:W-:-:S02]  /*05b0*/  LEA.HI.X R22, R22, c[0x0][0x24c], R9, 0x1, P3 ;  /* 0x0000930016167a11 */ /* 0x000fc400018f0c09 */
[----:B------:R-:W-:Y:S01]  /*05c0*/  ISETP.NE.U32.AND P0, PT, RZ, c[0x0][0x260], PT ;  /* 0x00009800ff007a0c */ /* 0x000fe20003f05070 */
[----:B------:R-:W-:Y:S01]  /*05d0*/  IMAD R9, R5, c[0x0][0x1cc], R8 ;  /* 0x0000730005097a24 */ /* 0x000fe200078e0208 */
[----:B------:R-:W-:Y:S02]  /*05e0*/  LEA R7, R24, 0xfffff800, 0xb ;  /* 0xfffff80018077811 */ /* 0x000fe400078e58ff */
[----:B------:R-:W-:Y:S02]  /*05f0*/  ISETP.NE.AND.EX P0, PT, RZ, c[0x0][0x264], PT, P0 ;  /* 0x00009900ff007a0c */ /* 0x000fe40003f05300 */
[----:B------:R-:W-:Y:S02]  /*0600*/  IADD3 R12, P3, R7, R12, RZ ;  /* 0x0000000c070c7210 */ /* 0x000fe40007f7e0ff */
[----:B------:R-:W-:Y:S02]  /*0610*/  IADD3 R13, R13, R19, RZ ;  /* 0x000000130d0d7210 */ /* 0x000fe40007ffe0ff */
[----:B------:R-:W-:-:S02]  /*0620*/  SHF.R.S32.HI R8, RZ, 0x1f, R7 ;  /* 0x0000001fff087819 */ /* 0x000fc40000011407 */
[----:B------:R-:W-:Y:S02]  /*0630*/  IADD3 R14, P4, R7, R14, RZ ;  /* 0x0000000e070e7210 */ /* 0x000fe40007f9e0ff */
[----:B------:R-:W-:Y:S02]  /*0640*/  IADD3 R9, R15, R9, RZ ;  /* 0x000000090f097210 */ /* 0x000fe40007ffe0ff */
[----:B------:R-:W-:Y:S02]  /*0650*/  LEA R19, P6, R20, c[0x0][0x308], 0x1 ;  /* 0x0000c20014137a11 */ /* 0x000fe400078c08ff */
[C---:B------:R-:W-:Y:S02]  /*0660*/  IADD3.X R7, R8.reuse, R13, RZ, P3, !PT ;  /* 0x0000000d08077210 */ /* 0x040fe40001ffe4ff */
[----:B------:R-:W-:Y:S02]  /*0670*/  IADD3.X R9, R8, R9, RZ, P4, !PT ;  /* 0x0000000908097210 */ /* 0x000fe400027fe4ff */
[----:B------:R-:W-:-:S02]  /*0680*/  LEA.HI.X R20, R20, c[0x0][0x30c], R11, 0x1, P6 ;  /* 0x0000c30014147a11 */ /* 0x000fc400030f0c0b */
[----:B------:R-:W-:Y:S02]  /*0690*/  ISETP.NE.U32.AND P3, PT, RZ, c[0x0][0x328], PT ;  /* 0x0000ca00ff007a0c */ /* 0x000fe40003f65070 */
[----:B------:R-:W-:Y:S02]  /*06a0*/  ISETP.NE.U32.AND P4, PT, RZ, c[0x0][0x348], PT ;  /* 0x0000d200ff007a0c */ /* 0x000fe40003f85070 */
[C---:B------:R-:W-:Y:S02]  /*06b0*/  LEA R11, P6, R12.reuse, c[0x0][0x228], 0x1 ;  /* 0x00008a000c0b7a11 */ /* 0x040fe400078c08ff */
[----:B------:R-:W-:Y:S02]  /*06c0*/  ISETP.NE.AND.EX P3, PT, RZ, c[0x0][0x32c], PT, P3 ;  /* 0x0000cb00ff007a0c */ /* 0x000fe40003f65330 */
[----:B------:R-:W-:Y:S02]  /*06d0*/  ISETP.NE.AND.EX P4, PT, RZ, c[0x0][0x34c], PT, P4 ;  /* 0x0000d300ff007a0c */ /* 0x000fe40003f85340 */
[----:B------:R-:W-:Y:S01]  /*06e0*/  LEA.HI.X R12, R12, c[0x0][0x22c], R7, 0x1, P6 ;  /* 0x00008b000c0c7a11 */ /* 0x000fe200030f0c07 */
[----:B------:R-:W-:Y:S01]  /*06f0*/  @P0 IMAD R7, R3, c[0x0][0x164], R0 ;  /* 0x0000590003070a24 */ /* 0x000fe200078e0200 */
[----:B------:R-:W-:-:S02]  /*0700*/  @P0 MOV R238, 0x10 ;  /* 0x0000001000ee0802 */ /* 0x000fc40000000f00 */
[C---:B------:R-:W-:Y:S01]  /*0710*/  LEA R13, P6, R14.reuse, c[0x0][0x230], 0x1 ;  /* 0x00008c000e0d7a11 */ /* 0x040fe200078c08ff */
[----:B------:R-:W-:Y:S01]  /*0720*/  @P0 IMAD R7, R7, c[0x0][0x174], RZ ;  /* 0x00005d0007070a24 */ /* 0x000fe200078e02ff */
[----:B------:R-:W-:Y:S02]  /*0730*/  MOV R8, RZ ;  /* 0x000000ff00087202 */ /* 0x000fe40000000f00 */
        /* <DEDUP_REMOVED lines=27> */
.L_x_7926:
        /* <DEDUP_REMOVED lines=9> */
[----:B------:R-:W-:Y:S01]  /*0980*/  IADD3 R17, R17, R10, RZ ;  /* 0x0000000a11117210 */ /* 0x000fe20007ffe0ff */
[----:B------:R-:W-:-:S03]  /*0990*/  HFMA2.MMA R20, -RZ, RZ, 0, 9.5367431640625e-07 ;  /* 0x00000010ff147435 */ /* 0x000fc600000001ff */
[----:B------:R-:W-:-:S07]  /*09a0*/  IADD3 R22, R17, R10, RZ ;  /* 0x0000000a11167210 */ /* 0x000fce0007ffe0ff */
[----:B------:R-:W-:Y:S01]  /*09b0*/  IMAD.WIDE R20, R23, R20, UR10 ;  /* 0x0000000a17147e25 */ /* 0x000fe2000f8e0214 */
[----:B--2---:R-:W-:Y:S04]  /*09c0*/  STS.128 [R17.X16], R24 ;  /* 0x0000001811007388 */ /* 0x004fe8000000cc00 */
[----:B---3--:R0:W-:Y:S01]  /*09d0*/  STS.128 [R17.X16+0x200], R28 ;  /* 0x0002001c11007388 */ /* 0x0081e2000000cc00 */
        /* <DEDUP_REMOVED lines=9> */
[----:B--2---:R1:W-:Y:S04]  /*0a70*/  STS.128 [R17.X16], R36 ;  /* 0x0000002411007388 */ /* 0x0043e8000000cc00 */
[----:B---3--:R-:W-:Y:S01]  /*0a80*/  STS.128 [R17.X16+0x200], R40 ;  /* 0x0002002811007388 */ /* 0x008fe2000000cc00 */
[----:B------:R-:W-:-:S06]  /*0a90*/  NOP ;  /* 0x0000000000007918 */ /* 0x000fcc0000000000 */
[----:B------:R-:W2:Y:S04]  /*0aa0*/  LDS.128 R24, [R22.X16] ;  /* 0x0000000016187984 */ /* 0x000ea8000000cc00 */
[----:B------:R-:W-:Y:S04]  /*0ab0*/  LDS.128 R32, [R22.X16+0x10] ;  /* 0x0000100016207984 */ /* 0x000fe8000000cc00 */
[----:B------:R-:W-:Y:S06]  /*0ac0*/  BAR.SYNC.DEFER_BLOCKING 0x0 ;  /* 0x0000000000007b1d */ /* 0x000fec0000010000 */
[----:B0-----:R0:W3:Y:S04]  /*0ad0*/  LDG.E.128 R28, [R18.64] ;  /* 0x00000012121c7981 */ /* 0x0010e8000c1e1d00 */
[----:B------:R0:W4:Y:S01]  /*0ae0*/  LDG.E.128 R44, [R18.64+0x200] ;  /* 0x00020012122c7981 */ /* 0x000122000c1e1d00 */
[----:B------:R-:W-:Y:S01]  /*0af0*/  BSSY B0, `(.L_x_7792) ;  /* 0x0000055000007945 */ /* 0x000fe20003800000 */
[----:B-1----:R-:W-:-:S02]  /*0b00*/  PRMT R37, RZ, 0x5410, R52 ;  /* 0x00005410ff257816 */ /* 0x002fc40000000034 */
[----:B--2---:R-:W-:Y:S02]  /*0b10*/  PRMT R21, RZ, 0x7610, R25 ;  /* 0x00007610ff157816 */ /* 0x004fe40000000019 */
[----:B------:R-:W-:-:S03]  /*0b20*/  PRMT R23, RZ, 0x7610, R26 ;  /* 0x00007610ff177816 */ /* 0x000fc6000000001a */
[----:B------:R-:W-:Y:S01]  /*0b30*/  FADD.FTZ R21, R21, UR5 ;  /* 0x0000000515157e21 */ /* 0x000fe20008010000 */
[----:B0-----:R-:W-:Y:S01]  /*0b40*/  PRMT R18, RZ, 0x5410, R56 ;  /* 0x00005410ff127816 */ /* 0x001fe20000000038 */
[----:B------:R-:W-:Y:S01]  /*0b50*/  FADD.FTZ R23, R23, UR5 ;  /* 0x0000000517177e21 */ /* 0x000fe20008010000 */
[----:B------:R-:W-:Y:S02]  /*0b60*/  MOV R19, c[0x0][0x16c] ;  /* 0x00005b0000137a02 */ /* 0x000fe40000000f00 */
[----:B------:R-:W-:Y:S02]  /*0b70*/  FSETP.GTU.FTZ.AND P1, PT, R21, 20, PT ;  /* 0x41a000001500780b */ /* 0x000fe40003f3c000 */
[----:B------:R-:W-:Y:S02]  /*0b80*/  ISETP.GE.AND P5, PT, R19, 0x1, PT ;  /* 0x000000011300780c */ /* 0x000fe40003fa6270 */
[----:B------:R-:W-:Y:S02]  /*0b90*/  PRMT R19, RZ, 0x7610, R24 ;  /* 0x00007610ff137816 */ /* 0x000fe40000000018 */
[----:B------:R-:W-:-:S03]  /*0ba0*/  FSETP.GTU.FTZ.AND P6, PT, R23, 20, PT ;  /* 0x41a000001700780b */ /* 0x000fc60003fdc000 */
[----:B------:R-:W-:-:S05]  /*0bb0*/  FADD.FTZ R19, R19, UR5 ;  /* 0x0000000513137e21 */ /* 0x000fca0008010000 */
[----:B------:R-:W-:Y:S01]  /*0bc0*/  FSETP.GTU.FTZ.AND P3, PT, R19, 20, PT ;  /* 0x41a000001300780b */ /* 0x000fe20003f7c000 */
[----:B---3--:R-:W-:Y:S04]  /*0bd0*/  STS.128 [R17.X16], R28 ;  /* 0x0000001c11007388 */ /* 0x008fe8000000cc00 */
[----:B----4-:R-:W-:Y:S01]  /*0be0*/  STS.128 [R17.X16+0x200], R44 ;  /* 0x0002002c11007388 */ /* 0x010fe2000000cc00 */
[----:B------:R-:W-:-:S06]  /*0bf0*/  NOP ;  /* 0x0000000000007918 */ /* 0x000fcc0000000000 */
[----:B------:R-:W0:Y:S04]  /*0c00*/  LDS.128 R60, [R22.X16] ;  /* 0x00000000163c7984 */ /* 0x000e28000000cc00 */
[----:B------:R1:W2:Y:S02]  /*0c10*/  LDS.128 R28, [R22.X16+0x10] ;  /* 0x00001000161c7984 */ /* 0x0002a4000000cc00 */
[----:B-1----:R-:W-:-:S05]  /*0c20*/  PRMT R22, RZ, 0x5410, R26 ;  /* 0x00005410ff167816 */ /* 0x002fca000000001a */
[----:B------:R-:W-:-:S05]  /*0c30*/  FADD.FTZ R22, R22, UR5 ;  /* 0x0000000516167e21 */ /* 0x000fca0008010000 */
[----:B------:R-:W-:Y:S02]  /*0c40*/  FSETP.GTU.FTZ.AND P0, PT, R22, 20, PT ;  /* 0x41a000001600780b */ /* 0x000fe40003f1c000 */
[--C-:B0-----:R-:W-:Y:S02]  /*0c50*/  PRMT R50, RZ, 0x5410, R60.reuse ;  /* 0x00005410ff327816 */ /* 0x101fe4000000003c */
[----:B------:R-:W-:Y:S02]  /*0c60*/  PRMT R60, RZ, 0x7610, R60 ;  /* 0x00007610ff3c7816 */ /* 0x000fe4000000003c */
[----:B------:R-:W-:Y:S01]  /*0c70*/  PRMT R51, RZ, 0x5410, R61 ;  /* 0x00005410ff337816 */ /* 0x000fe2000000003d */
[----:B------:R-:W-:Y:S01]  /*0c80*/  FFMA.FTZ R7, R50, R18, R7 ;  /* 0x0000001232077223 */ /* 0x000fe20000010007 */
[----:B------:R-:W-:Y:S02]  /*0c90*/  PRMT R18, RZ, 0x7610, R56 ;  /* 0x00007610ff127816 */ /* 0x000fe40000000038 */
[----:B------:R-:W-:-:S02]  /*0ca0*/  PRMT R96, RZ, 0x7610, R61 ;  /* 0x00007610ff607816 */ /* 0x000fc4000000003d */
[--C-:B------:R-:W-:Y:S01]  /*0cb0*/  PRMT R97, RZ, 0x5410, R62.reuse ;  /* 0x00005410ff617816 */ /* 0x100fe2000000003e */
[----:B------:R-:W-:Y:S01]  /*0cc0*/  FFMA.FTZ R20, R60, R18, R7 ;  /* 0x000000123c147223 */ /* 0x000fe20000010007 */
[--C-:B------:R-:W-:Y:S02]  /*0cd0*/  PRMT R7, RZ, 0x5410, R57.reuse ;  /* 0x00005410ff077816 */ /* 0x100fe40000000039 */
[----:B------:R-:W-:Y:S02]  /*0ce0*/  PRMT R18, RZ, 0x7610, R57 ;  /* 0x00007610ff127816 */ /* 0x000fe40000000039 */
[----:B------:R-:W-:Y:S01]  /*0cf0*/  PRMT R98, RZ, 0x7610, R62 ;  /* 0x00007610ff627816 */ /* 0x000fe2000000003e */
[----:B------:R-:W-:Y:S01]  /*0d00*/  FFMA.FTZ R7, R51, R7, R20 ;  /* 0x0000000733077223 */ /* 0x000fe20000010014 */
[--C-:B------:R-:W-:Y:S02]  /*0d10*/  PRMT R99, RZ, 0x5410, R63.reuse ;  /* 0x00005410ff637816 */ /* 0x100fe4000000003f */
[----:B------:R-:W-:Y:S01]  /*0d20*/  PRMT R100, RZ, 0x7610, R63 ;  /* 0x00007610ff647816 */ /* 0x000fe2000000003f */
[----:B------:R-:W-:Y:S01]  /*0d30*/  FFMA.FTZ R18, R96, R18, R7 ;  /* 0x0000001260127223 */ /* 0x000fe20000010007 */
[----:B------:R-:W-:-:S02]  /*0d40*/  PRMT R7, RZ, 0x5410, R58 ;  /* 0x00005410ff077816 */ /* 0x000fc4000000003a */
[----:B------:R-:W-:-:S03]  /*0d50*/  PRMT R20, RZ, 0x5410, R25 ;  /* 0x00005410ff147816 */ /* 0x000fc60000000019 */
[----:B------:R-:W-:Y:S01]  /*0d60*/  FFMA.FTZ R7, R97, R7, R18 ;  /* 0x0000000761077223 */ /* 0x000fe20000010012 */
[----:B------:R-:W-:Y:S01]  /*0d70*/  PRMT R18, RZ, 0x7610, R58 ;  /* 0x00007610ff127816 */ /* 0x000fe2000000003a */
[----:B------:R-:W-:-:S04]  /*0d80*/  FADD.FTZ R20, R20, UR5 ;  /* 0x0000000514147e21 */ /* 0x000fc80008010000 */
[----:B------:R-:W-:Y:S01]  /*0d90*/  FFMA.FTZ R18, R98, R18, R7 ;  /* 0x0000001262127223 */ /* 0x000fe20000010007 */
[----:B------:R-:W-:Y:S02]  /*0da0*/  PRMT R7, RZ, 0x5410, R59 ;  /* 0x00005410ff077816 */ /* 0x000fe4000000003b */
[----:B------:R-:W-:-:S03]  /*0db0*/  FSETP.GTU.FTZ.AND P2, PT, R20, 20, PT ;  /* 0x41a000001400780b */ /* 0x000fc60003f5c000 */
[----:B------:R-:W-:Y:S01]  /*0dc0*/  FFMA.FTZ R7, R99, R7, R18 ;  /* 0x0000000763077223 */ /* 0x000fe20000010012 */
[----:B------:R-:W-:Y:S02]  /*0dd0*/  PRMT R18, RZ, 0x5410, R24 ;  /* 0x00005410ff127816 */ /* 0x000fe40000000018 */
[----:B------:R-:W-:-:S03]  /*0de0*/  PRMT R24, RZ, 0x7610, R59 ;  /* 0x00007610ff187816 */ /* 0x000fc6000000003b */
[----:B------:R-:W-:Y:S02]  /*0df0*/  FADD.FTZ R18, R18, UR5 ;  /* 0x0000000512127e21 */ /* 0x000fe40008010000 */
[----:B------:R-:W-:Y:S01]  /*0e00*/  FFMA.FTZ R36, R100, R24, R7 ;  /* 0x0000001864247223 */ /* 0x000fe20000010007 */
[----:B------:R-:W-:Y:S02]  /*0e10*/  PRMT R24, RZ, 0x5410, R27 ;  /* 0x00005410ff187816 */ /* 0x000fe4000000001b */
[----:B------:R-:W-:-:S03]  /*0e20*/  FSETP.GTU.FTZ.AND P4, PT, R18, 20, PT ;  /* 0x41a000001200780b */ /* 0x000fc60003f9c000 */
[----:B------:R-:W-:-:S10]  /*0e30*/  FADD.FTZ R24, R24, UR5 ;  /* 0x0000000518187e21 */ /* 0x000fd40008010000 */
[----:B------:R-:W-:Y:S05]  /*0e40*/  @P4 BRA `(.L_x_7793) ;  /* 0x000001f000004947 */ /* 0x000fea0003800000 */
[----:B--2---:R-:W-:Y:S01]  /*0e50*/  FMUL.FTZ R18, R18, 1.4426950216293334961 ;  /* 0x3fb8aa3b12127820 */ /* 0x004fe20000410000 */
        /* <DEDUP_REMOVED lines=30> */
.L_x_7793:
[----:B--2---:R-:W-:Y:S05]  /*1040*/  BSYNC B0 ;  /* 0x0000000000007941 */ /* 0x004fea0003800000 */
.L_x_7792:
[----:B------:R-:W-:Y:S01]  /*1050*/  PRMT R101, RZ, 0x5410, R28 ;  /* 0x00005410ff657816 */ /* 0x000fe2000000001c */
        /* <DEDUP_REMOVED lines=40> */
.L_x_7795:
[----:B------:R-:W-:Y:S05]  /*12e0*/  BSYNC B0 ;  /* 0x0000000000007941 */ /* 0x000fea0003800000 */
.L_x_7794:
        /* <DEDUP_REMOVED lines=39> */
.L_x_7797:
[----:B------:R-:W-:Y:S05]  /*1560*/  BSYNC B0 ;  /* 0x0000000000007941 */ /* 0x000fea0003800000 */
.L_x_7796:
        /* <DEDUP_REMOVED lines=39> */
.L_x_7799:
[----:B------:R-:W-:Y:S05]  /*17e0*/  BSYNC B0 ;  /* 0x0000000000007941 */ /* 0x000fea0003800000 */
.L_x_7798:
        /* <DEDUP_REMOVED lines=39> */
.L_x_7801:
[----:B------:R-:W-:Y:S05]  /*1a60*/  BSYNC B0 ;  /* 0x0000000000007941 */ /* 0x000fea0003800000 */
.L_x_7800:
        /* <DEDUP_REMOVED lines=39> */
.L_x_7803:
[----:B------:R-:W-:Y:S05]  /*1ce0*/  BSYNC B0 ;  /* 0x0000000000007941 */ /* 0x000fea0003800000 */
.L_x_7802:
        /* <DEDUP_REMOVED lines=39> */
.L_x_7805:
[----:B------:R-:W-:Y:S05]  /*1f60*/  BSYNC B0 ;  /* 0x0000000000007941 */ /* 0x000fea0003800000 */
.L_x_7804:
        /* <DEDUP_REMOVED lines=39> */
.L_x_7807:
[----:B------:R-:W-:Y:S05]  /*21e0*/  BSYNC B0 ;  /* 0x0000000000007941 */ /* 0x000fea0003800000 */
.L_x_7806:
[--C-:B------:R-:W-:Y:S01]  /*21f0*/  PRMT R33, RZ, 0x5410, R35.reuse ;  /* 0x00005410ff217816 */ /* 0x100fe20000000023 */
[----:B------:R-:W-:Y:S01]  /*2200*/  BSSY B0, `(.L_x_7808) ;  /* 0x0000028000007945 */ /* 0x000fe20003800000 */
[----:B------:R-:W-:Y:S01]  /*2210*/  HFMA2.MMA R129, -RZ, RZ, 0, 0 ;  /* 0x00000000ff817435 */ /* 0x000fe200000001ff */
[----:B------:R-:W-:Y:S01]  /*2220*/  FSETP.GTU.FTZ.AND P3, PT, R31, 20, PT ;  /* 0x41a000001f00780b */ /* 0x000fe20003f7c000 */
[----:B------:R-:W-:Y:S01]  /*2230*/  HFMA2.MMA R117, -RZ, RZ, 0, 0 ;  /* 0x00000000ff757435 */ /* 0x000fe200000001ff */
[----:B------:R-:W-:Y:S01]  /*2240*/  MOV R115, RZ ;  /* 0x000000ff00737202 */ /* 0x000fe20000000f00 */
[----:B------:R-:W-:Y:S01]  /*2250*/  FADD.FTZ R33, R33, UR5 ;  /* 0x0000000521217e21 */ /* 0x000fe20008010000 */
        /* <DEDUP_REMOVED lines=34> */
.L_x_7809:
[----:B------:R-:W-:Y:S05]  /*2480*/  BSYNC B0 ;  /* 0x0000000000007941 */ /* 0x000fea0003800000 */
.L_x_7808:
[----:B------:R-:W-:Y:S01]  /*2490*/  BSSY B0, `(.L_x_7810) ;  /* 0x0000028000007945 */ /* 0x000fe20003800000 */
[----:B------:R-:W-:Y:S01]  /*24a0*/  HFMA2.MMA R119, -RZ, RZ, 0, 0 ;  /* 0x00000000ff777435 */ /* 0x000fe200000001ff */
[----:B------:R-:W-:Y:S01]  /*24b0*/  FSETP.GTU.FTZ.AND P2, PT, R33, 20, PT ;  /* 0x41a000002100780b */ /* 0x000fe20003f5c000 */
[----:B------:R-:W-:Y:S01]  /*24c0*/  HFMA2.MMA R120, -RZ, RZ, 0, 0 ;  /* 0x00000000ff787435 */ /* 0x000fe200000001ff */
[----:B------:R-:W-:Y:S01]  /*24d0*/  MOV R116, RZ ;  /* 0x000000ff00747202 */ /* 0x000fe20000000f00 */
[----:B------:R-:W-:Y:S01]  /*24e0*/  HFMA2.MMA R113, -RZ, RZ, 0, 0 ;  /* 0x00000000ff717435 */ /* 0x000fe200000001ff */
        /* <DEDUP_REMOVED lines=34> */
.L_x_7811:
[----:B------:R-:W-:Y:S05]  /*2710*/  BSYNC B0 ;  /* 0x0000000000007941 */ /* 0x000fea0003800000 */
.L_x_7810:
        /* <DEDUP_REMOVED lines=38> */
.L_x_7813:
[----:B------:R-:W-:Y:S05]  /*2980*/  BSYNC B0 ;  /* 0x0000000000007941 */ /* 0x000fea0003800000 */
.L_x_7812:
        /* <DEDUP_REMOVED lines=33> */
.L_x_7815:
[----:B------:R-:W-:Y:S05]  /*2ba0*/  BSYNC B0 ;  /* 0x0000000000007941 */ /* 0x000fea0003800000 */
.L_x_7814:
        /* <DEDUP_REMOVED lines=33> */
.L_x_7817:
[----:B------:R-:W-:Y:S05]  /*2dc0*/  BSYNC B0 ;  /* 0x0000000000007941 */ /* 0x000fea0003800000 */
.L_x_7816:
        /* <DEDUP_REMOVED lines=33> */
.L_x_7819:
[----:B------:R-:W-:Y:S05]  /*2fe0*/  BSYNC B0 ;  /* 0x0000000000007941 */ /* 0x000fea0003800000 */
.L_x_7818:
        /* <DEDUP_REMOVED lines=33> */
.L_x_7821:
[----:B------:R-:W-:Y:S05]  /*3200*/  BSYNC B0 ;  /* 0x0000000000007941 */ /* 0x000fea0003800000 */
.L_x_7820:
        /* <DEDUP_REMOVED lines=33> */
.L_x_7823:
[----:B------:R-:W-:Y:S05]  /*3420*/  BSYNC B0 ;  /* 0x0000000000007941 */ /* 0x000fea0003800000 */
.L_x_7822:
        /* <DEDUP_REMOVED lines=22> */
[----:B------:R-:W-:Y:S01]  /*3590*/  MOV R129, RZ ;  /* 0x000000ff00817202 */ /* 0x000fe20000000f00 */
        /* <DEDUP_REMOVED lines=16> */
.L_x_7925:
[----:B------:R-:W-:Y:S01]  /*36a0*/  SHF.R.S32.HI R110, RZ, 0x1f, R109 ;  /* 0x0000001fff6e7819 */ /* 0x000fe2000001146d */
[----:B------:R-:W-:Y:S01]  /*36b0*/  IMAD.WIDE.U32 R60, R109, c[0x0][0x1a0], RZ ;  /* 0x000068006d3c7a25 */ /* 0x000fe200078e00ff */
[----:B------:R-:W-:-:S03]  /*36c0*/  SHF.L.U32 R64, R9, 0x1, RZ ;  /* 0x0000000109407819 */ /* 0x000fc600000006ff */
[----:B------:R-:W-:Y:S01]  /*36d0*/  IMAD R62, R110, c[0x0][0x1a0], RZ ;  /* 0x000068006e3e7a24 */ /* 0x000fe200078e02ff */
[----:B------:R-:W-:Y:S02]  /*36e0*/  LOP3.LUT R64, R64, 0xffffffc0, RZ, 0xc0, !PT ;  /* 0xffffffc040407812 */ /* 0x000fe400078ec0ff */
[----:B------:R-:W-:Y:S01]  /*36f0*/  LEA R76, P0, R60, R11, 0x1 ;  /* 0x0000000b3c4c7211 */ /* 0x000fe200078008ff */
[----:B------:R-:W-:Y:S01]  /*3700*/  IMAD R63, R109, c[0x0][0x1a4], R62 ;  /* 0x000069006d3f7a24 */ /* 0x000fe200078e023e */
[----:B------:R-:W-:-:S04]  /*3710*/  LOP3.LUT R85, R64, 0x1f, R9, 0xf8, !PT ;  /* 0x0000001f40557812 */ /* 0x000fc800078ef809 */
[----:B------:R-:W-:Y:S02]  /*3720*/  IADD3 R61, R61, R63, RZ ;  /* 0x0000003f3d3d7210 */ /* 0x000fe40007ffe0ff */
[----:B------:R-:W-:Y:S02]  /*3730*/  IADD3 R85, R64, R85, RZ ;  /* 0x0000005540557210 */ /* 0x000fe40007ffe0ff */
[----:B------:R-:W-:-:S05]  /*3740*/  LEA.HI.X R77, R60, R12, R61, 0x1, P0 ;  /* 0x0000000c3c4d7211 */ /* 0x000fca00000f0c3d */
        /* <DEDUP_REMOVED lines=15> */
[----:B0-----:R-:W4:Y:S01]  /*3840*/  LDG.E.64 R76, [R80.64] ;  /* 0x00000012504c7981 */ /* 0x001f22000c1e1b00 */
[----:B------:R-:W-:Y:S01]  /*3850*/  IMAD R82, R110, c[0x0][0x1c0], RZ ;  /* 0x000070006e527a24 */ /* 0x000fe200078e02ff */
[----:B------:R-:W-:Y:S01]  /*3860*/  SHF.L.U32 R83, R9, 0x2, RZ ;  /* 0x0000000209537819 */ /* 0x000fe200000006ff */
[----:B------:R-:W-:-:S03]  /*3870*/  IMAD.WIDE.U32 R78, R109, c[0x0][0x1c0], RZ ;  /* 0x000070006d4e7a25 */ /* 0x000fc600078e00ff */
[----:B------:R-:W-:Y:S01]  /*3880*/  LOP3.LUT R93, R83, 0xffffff80, RZ, 0xc0, !PT ;  /* 0xffffff80535d7812 */ /* 0x000fe200078ec0ff */
[----:B------:R-:W-:Y:S01]  /*3890*/  IMAD R87, R109, c[0x0][0x1c4], R82 ;  /* 0x000071006d577a24 */ /* 0x000fe200078e0252 */
[----:B------:R-:W-:Y:S02]  /*38a0*/  LEA R82, P0, R78, R13, 0x1 ;  /* 0x0000000d4e527211 */ /* 0x000fe400078008ff */
[----:B------:R-:W-:Y:S02]  /*38b0*/  IADD3 R93, R93, R10, RZ ;  /* 0x0000000a5d5d7210 */ /* 0x000fe40007ffe0ff */
[----:B------:R-:W-:-:S04]  /*38c0*/  IADD3 R79, R79, R87, RZ ;  /* 0x000000574f4f7210 */ /* 0x000fc80007ffe0ff */
[----:B------:R-:W-:-:S05]  /*38d0*/  LEA.HI.X R83, R78, R14, R79, 0x1, P0 ;  /* 0x0000000e4e537211 */ /* 0x000fca00000f0c4f */
[----:B------:R-:W-:Y:S01]  /*38e0*/  IMAD.WIDE R78, R85, 0x10, R82 ;  /* 0x00000010554e7825 */ /* 0x000fe200078e0252 */
[----:B--2---:R0:W-:Y:S04]  /*38f0*/  STS.128 [R93.X16], R60 ;  /* 0x0000003c5d007388 */ /* 0x0041e8000000cc00 */
[----:B---3--:R1:W-:Y:S04]  /*3900*/  STS.128 [R93.X16+0x200], R64 ;  /* 0x000200405d007388 */ /* 0x0083e8000000cc00 */
[----:B----4-:R2:W-:Y:S04]  /*3910*/  STS.128 [R93.X16+0x400], R68 ;  /* 0x000400445d007388 */ /* 0x0105e8000000cc00 */
[----:B------:R3:W-:Y:S01]  /*3920*/  STS.128 [R93.X16+0x600], R72 ;  /* 0x000600485d007388 */ /* 0x0007e2000000cc00 */
[----:B------:R-:W-:-:S06]  /*3930*/  NOP ;  /* 0x0000000000007918 */ /* 0x000fcc0000000000 */
[----:B0-----:R0:W4:Y:S04]  /*3940*/  LDG.E.128 R60, [R78.64] ;  /* 0x000000124e3c7981 */ /* 0x001128000c1e1d00 */
[----:B-1----:R0:W4:Y:S04]  /*3950*/  LDG.E.128 R64, [R78.64+0x200] ;  /* 0x000200124e407981 */ /* 0x002128000c1e1d00 */
[----:B------:R0:W4:Y:S04]  /*3960*/  LDG.E.128 R84, [R78.64+0x400] ;  /* 0x000400124e547981 */ /* 0x000128000c1e1d00 */
[----:B------:R0:W4:Y:S01]  /*3970*/  LDG.E.128 R88, [R78.64+0x600] ;  /* 0x000600124e587981 */ /* 0x000122000c1e1d00 */
[C---:B------:R-:W-:Y:S01]  /*3980*/  ISETP.NE.AND P1, PT, R9.reuse, RZ, PT ;  /* 0x000000ff0900720c */ /* 0x040fe20003f25270 */
[----:B------:R-:W-:Y:S01]  /*3990*/  IMAD R161, R10, 0x3, R93 ;  /* 0x000000030aa17824 */ /* 0x000fe200078e025d */
[----:B------:R-:W-:-:S02]  /*39a0*/  IADD3 R92, R9, 0x200, RZ ;  /* 0x00000200095c7810 */ /* 0x000fc40007ffe0ff */
[----:B------:R-:W-:-:S04]  /*39b0*/  LOP3.LUT P0, RZ, R9, 0x1f, RZ, 0xc0, !PT ;  /* 0x0000001f09ff7812 */ /* 0x000fc8000780c0ff */
[C---:B------:R-:W-:Y:S01]  /*39c0*/  ISETP.LT.OR P0, PT, R15.reuse, 0x2, P0 ;  /* 0x000000020f00780c */ /* 0x040fe20000701670 */
[----:B------:R-:W2:Y:S08]  /*39d0*/  R2UR UR17, R77 ;  /* 0x000000004d1173c2 */ /* 0x000eb000000e0000 */
[----:B------:R-:W1:Y:S04]  /*39e0*/  R2UR UR16, R76 ;  /* 0x000000004c1073c2 */ /* 0x000e6800000e0000 */
[----:B------:R-:W-:-:S05]  /*39f0*/  @!P0 IADD3 R144, R15, -0x2, RZ ;  /* 0xfffffffe0f908810 */ /* 0x000fca0007ffe0ff */
[----:B------:R-:W-:-:S04]  /*3a00*/  @!P0 IMAD R145, R144, c[0x0][0x16c], R109 ;  /* 0x00005b0090918a24 */ /* 0x000fc800078e026d */
[----:B------:R-:W-:-:S04]  /*3a10*/  @!P0 IMAD.WIDE R144, R145, 0x10, R238 ;  /* 0x0000001091908825 */ /* 0x000fc800078e02ee */
[----:B--2---:R-:W-:Y:S02]  /*3a20*/  FMUL.FTZ R68, R19, UR17 ;  /* 0x0000001113447c20 */ /* 0x004fe40008410000 */
[----:B------:R-:W-:Y:S02]  /*3a30*/  FMUL.FTZ R80, R18, UR17 ;  /* 0x0000001112507c20 */ /* 0x000fe40008410000 */
[----:B------:R-:W-:Y:S02]  /*3a40*/  FMUL.RZ R69, R68, 0.15915493667125701904 ;  /* 0x3e22f98344457820 */ /* 0x000fe4000040c000 */
[----:B------:R-:W-:Y:S02]  /*3a50*/  FMUL.FTZ R68, R20, UR17 ;  /* 0x0000001114447c20 */ /* 0x000fe40008410000 */
[----:B---3--:R-:W-:Y:S01]  /*3a60*/  MUFU.SIN R73, R69 ;  /* 0x0000004500497308 */ /* 0x008fe20000000400 */
[----:B-1----:R-:W-:Y:S01]  /*3a70*/  MOV R146, UR16 ;  /* 0x0000001000927c02 */ /* 0x002fe20008000f00 */
[----:B------:R-:W-:-:S02]  /*3a80*/  FMUL.RZ R70, R68, 0.15915493667125701904 ;  /* 0x3e22f98344467820 */ /* 0x000fc4000040c000 */
[----:B------:R-:W-:Y:S02]  /*3a90*/  FMUL.FTZ R68, R21, UR17 ;  /* 0x0000001115447c20 */ /* 0x000fe40008410000 */
[----:B------:R-:W-:Y:S02]  /*3aa0*/  FMUL.FTZ R146, R146, 1.4426950216293334961 ;  /* 0x3fb8aa3b92927820 */ /* 0x000fe40000410000 */
[----:B------:R-:W-:Y:S01]  /*3ab0*/  FMUL.RZ R72, R68, 0.15915493667125701904 ;  /* 0x3e22f98344487820 */ /* 0x000fe2000040c000 */
[----:B------:R1:W-:Y:S01]  /*3ac0*/  MUFU.COS R143, R69 ;  /* 0x00000045008f7308 */ /* 0x0003e20000000000 */
[----:B------:R-:W-:Y:S02]  /*3ad0*/  FMUL.FTZ R68, R22, UR17 ;  /* 0x0000001116447c20 */ /* 0x000fe40008410000 */
[----:B------:R-:W-:Y:S02]  /*3ae0*/  FMUL.RZ R80, R80, 0.15915493667125701904 ;  /* 0x3e22f98350507820 */ /* 0x000fe4000040c000 */
[----:B------:R-:W-:-:S02]  /*3af0*/  FMUL.RZ R74, R68, 0.15915493667125701904 ;  /* 0x3e22f983444a7820 */ /* 0x000fc4000040c000 */
[----:B------:R-:W-:Y:S01]  /*3b00*/  FMUL.FTZ R68, R23, UR17 ;  /* 0x0000001117447c20 */ /* 0x000fe20008410000 */
[----:B------:R-:W-:Y:S01]  /*3b10*/  MUFU.SIN R75, R70 ;  /* 0x00000046004b7308 */ /* 0x000fe20000000400 */
[----:B------:R-:W-:Y:S02]  /*3b20*/  FMUL.FTZ R76, R146, R21 ;  /* 0x00000015924c7220 */ /* 0x000fe40000410000 */
[----:B-1----:R-:W-:Y:S02]  /*3b30*/  FMUL.RZ R69, R68, 0.15915493667125701904 ;  /* 0x3e22f98344457820 */ /* 0x002fe4000040c000 */
[----:B------:R-:W-:Y:S02]  /*3b40*/  FMUL.FTZ R68, R24, UR17 ;  /* 0x0000001118447c20 */ /* 0x000fe40008410000 */
[C---:B0-----:R-:W-:Y:S01]  /*3b50*/  FMUL.FTZ R78, R146.reuse, R22 ;  /* 0x00000016924e7220 */ /* 0x041fe20000410000 */
[----:B------:R0:W-:Y:S01]  /*3b60*/  MUFU.COS R141, R70 ;  /* 0x00000046008d7308 */ /* 0x0001e20000000000 */
[----:B------:R-:W-:-:S02]  /*3b70*/  FMUL.FTZ R94, R146, R27 ;  /* 0x0000001b925e7220 */ /* 0x000fc40000410000 */
[C---:B------:R-:W-:Y:S02]  /*3b80*/  FMUL.FTZ R95, R146.reuse, R28 ;  /* 0x0000001c925f7220 */ /* 0x040fe40000410000 */
[C---:B------:R-:W-:Y:S02]  /*3b90*/  FMUL.FTZ R166, R146.reuse, R30 ;  /* 0x0000001e92a67220 */ /* 0x040fe40000410000 */
[----:B------:R-:W-:Y:S01]  /*3ba0*/  FMUL.FTZ R167, R146, R31 ;  /* 0x0000001f92a77220 */ /* 0x000fe20000410000 */
[----:B------:R-:W-:Y:S01]  /*3bb0*/  MUFU.SIN R77, R72 ;  /* 0x00000048004d7308 */ /* 0x000fe20000000400 */
[----:B0-----:R-:W-:Y:S02]  /*3bc0*/  FMUL.RZ R70, R68, 0.15915493667125701904 ;  /* 0x3e22f98344467820 */ /* 0x001fe4000040c000 */
[----:B------:R-:W-:Y:S02]  /*3bd0*/  FMUL.FTZ R68, R25, UR17 ;  /* 0x0000001119447c20 */ /* 0x000fe40008410000 */
[----:B------:R-:W-:-:S03]  /*3be0*/  FMUL.FTZ R168, R146, R33 ;  /* 0x0000002192a87220 */ /* 0x000fc60000410000 */
        /* <DEDUP_REMOVED lines=29> */
[----:B------:R-:W-:Y:S01]  /*3dc0*/  IADD3 R68, R15, -0x1, RZ ;  /* 0xffffffff0f447810 */ /* 0x000fe20007ffe0ff */
[----:B------:R0:W-:Y:S08]  /*3dd0*/  MUFU.COS R154, R72 ;  /* 0x00000048009a7308 */ /* 0x0001f00000000000 */
[----:B------:R-:W-:Y:S01]  /*3de0*/  MUFU.SIN R149, R69 ;  /* 0x0000004500957308 */ /* 0x000fe20000000400 */
[----:B0-----:R-:W-:-:S07]  /*3df0*/  FMUL.FTZ R72, R146, R19 ;  /* 0x0000001392487220 */ /* 0x001fce0000410000 */
[----:B------:R0:W-:Y:S08]  /*3e00*/  MUFU.COS R150, R69 ;  /* 0x0000004500967308 */ /* 0x0001f00000000000 */
[----:B------:R-:W-:Y:S01]  /*3e10*/  MUFU.SIN R155, R70 ;  /* 0x00000046009b7308 */ /* 0x000fe20000000400 */
[----:B0-----:R-:W-:-:S04]  /*3e20*/  LEA.HI R69, R68, R68, RZ, 0x1 ;  /* 0x0000004444457211 */ /* 0x001fc800078f08ff */
[----:B------:R-:W-:-:S03]  /*3e30*/  LOP3.LUT R69, R69, 0xfffffe, RZ, 0xc0, !PT ;  /* 0x00fffffe45457812 */ /* 0x000fc600078ec0ff */
[----:B------:R0:W-:Y:S01]  /*3e40*/  MUFU.COS R156, R70 ;  /* 0x00000046009c7308 */ /* 0x0001e20000000000 */
[----:B------:R-:W-:Y:S01]  /*3e50*/  IADD3 R68, R68, -R69, RZ ;  /* 0x8000004544447210 */ /* 0x000fe20007ffe0ff */
[----:B------:R-:W-:-:S03]  /*3e60*/  FMUL.FTZ R69, R146, R24 ;  /* 0x0000001892457220 */ /* 0x000fc60000410000 */
[----:B------:R-:W-:Y:S01]  /*3e70*/  @!P1 LEA R92, R68, R109, 0x8 ;  /* 0x0000006d445c9211 */ /* 0x000fe200078e40ff */
[C---:B------:R-:W-:Y:S02]  /*3e80*/  FMUL.FTZ R68, R146.reuse, R25 ;  /* 0x0000001992447220 */ /* 0x040fe40000410000 */
[----:B------:R-:W1:Y:S01]  /*3e90*/  MUFU.EX2 R72, R72 ;  /* 0x0000004800487308 */ /* 0x000e620000000800 */
[----:B0-----:R-:W-:Y:S01]  /*3ea0*/  FMUL.FTZ R70, R146, R18 ;  /* 0x0000001292467220 */ /* 0x001fe20000410000 */
[----:B------:R-:W-:-:S06]  /*3eb0*/  SHF.L.U32 R173, R92, 0x3, RZ ;  /* 0x000000035cad7819 */ /* 0x000fcc00000006ff */
[----:B------:R-:W-:Y:S08]  /*3ec0*/  MUFU.SIN R125, R80 ;  /* 0x00000050007d7308 */ /* 0x000ff00000000400 */
[----:B------:R0:W-:Y:S01]  /*3ed0*/  MUFU.COS R71, R80 ;  /* 0x0000005000477308 */ /* 0x0001e20000000000 */
[C---:B-1----:R-:W-:Y:S02]  /*3ee0*/  FMUL.FTZ R143, R72.reuse, R143 ;  /* 0x0000008f488f7220 */ /* 0x042fe40000410000 */
[----:B------:R-:W-:-:S02]  /*3ef0*/  FMUL.FTZ R142, R72, R73 ;  /* 0x00000049488e7220 */ /* 0x000fc40000410000 */
[----:B------:R-:W-:-:S03]  /*3f00*/  FMUL.FTZ R72, R34, UR17 ;  /* 0x0000001122487c20 */ /* 0x000fc60008410000 */
[----:B------:R-:W1:Y:S01]  /*3f10*/  MUFU.EX2 R70, R70 ;  /* 0x0000004600467308 */ /* 0x000e620000000800 */
[----:B0-----:R-:W-:Y:S02]  /*3f20*/  FMUL.FTZ R80, R146, R23 ;  /* 0x0000001792507220 */ /* 0x001fe40000410000 */
[----:B------:R-:W-:-:S05]  /*3f30*/  FMUL.RZ R175, R72, 0.15915493667125701904 ;  /* 0x3e22f98348af7820 */ /* 0x000fca000040c000 */
[----:B------:R-:W-:Y:S08]  /*3f40*/  MUFU.SIN R151, R74 ;  /* 0x0000004a00977308 */ /* 0x000ff00000000400 */
[----:B------:R0:W-:Y:S01]  /*3f50*/  MUFU.COS R152, R74 ;  /* 0x0000004a00987308 */ /* 0x0001e20000000000 */
[C---:B-1----:R-:W-:Y:S02]  /*3f60*/  FMUL.FTZ R124, R70.reuse, R71 ;  /* 0x00000047467c7220 */ /* 0x042fe40000410000 */
[----:B------:R-:W-:-:S02]  /*3f70*/  FMUL.FTZ R125, R70, R125 ;  /* 0x0000007d467d7220 */ /* 0x000fc40000410000 */
[-C--:B------:R-:W-:Y:S02]  /*3f80*/  FMUL.FTZ R72, R124, R142.reuse ;  /* 0x0000008e7c487220 */ /* 0x080fe40000410000 */
[----:B------:R-:W-:Y:S01]  /*3f90*/  FMUL.FTZ R70, R125, R142 ;  /* 0x0000008e7d467220 */ /* 0x000fe20000410000 */
[----:B------:R-:W1:Y:S01]  /*3fa0*/  MUFU.EX2 R69, R69 ;  /* 0x0000004500457308 */ /* 0x000e620000000800 */
[----:B0-----:R-:W-:Y:S02]  /*3fb0*/  FMUL.FTZ R74, R146, R20 ;  /* 0x00000014924a7220 */ /* 0x001fe40000410000 */
[----:B------:R-:W-:-:S05]  /*3fc0*/  FFMA.FTZ R70, R124, R143, -R70 ;  /* 0x0000008f7c467223 */ /* 0x000fca0000010846 */
[----:B------:R-:W0:Y:S08]  /*3fd0*/  MUFU.EX2 R74, R74 ;  /* 0x0000004a004a7308 */ /* 0x000e300000000800 */
[----:B------:R-:W2:Y:S01]  /*3fe0*/  MUFU.EX2 R76, R76 ;  /* 0x0000004c004c7308 */ /* 0x000ea20000000800 */
[C---:B-1----:R-:W-:Y:S02]  /*3ff0*/  FMUL.FTZ R133, R69.reuse, R82 ;  /* 0x0000005245857220 */ /* 0x042fe40000410000 */
[----:B------:R-:W-:-:S02]  /*4000*/  FMUL.FTZ R132, R69, R132 ;  /* 0x0000008445847220 */ /* 0x000fc40000410000 */
[----:B------:R-:W-:Y:S02]  /*4010*/  FFMA.FTZ R69, R125, R143, R72 ;  /* 0x0000008f7d457223 */ /* 0x000fe40000010048 */
[----:B------:R-:W-:Y:S01]  /*4020*/  FMUL.FTZ R72, R146, R26 ;  /* 0x0000001a92487220 */ /* 0x000fe20000410000 */
[----:B------:R-:W1:Y:S01]  /*4030*/  MUFU.EX2 R68, R68 ;  /* 0x0000004400447308 */ /* 0x000e620000000800 */
[C---:B0-----:R-:W-:Y:S02]  /*4040*/  FMUL.FTZ R140, R74.reuse, R75 ;  /* 0x0000004b4a8c7220 */ /* 0x041fe40000410000 */
[----:B------:R-:W-:Y:S02]  /*4050*/  FMUL.FTZ R141, R74, R141 ;  /* 0x0000008d4a8d7220 */ /* 0x000fe40000410000 */
[C---:B------:R-:W-:Y:S02]  /*4060*/  FMUL.FTZ R71, R140.reuse, R69 ;  /* 0x000000458c477220 */ /* 0x040fe40000410000 */
[----:B------:R-:W-:Y:S01]  /*4070*/  FMUL.FTZ R74, R140, R70 ;  /* 0x000000468c4a7220 */ /* 0x000fe20000410000 */
[----:B------:R-:W0:Y:S01]  /*4080*/  MUFU.EX2 R78, R78 ;  /* 0x0000004e004e7308 */ /* 0x000e220000000800 */
[----:B--2---:R-:W-:-:S02]  /*4090*/  FMUL.FTZ R138, R76, R77 ;  /* 0x0000004d4c8a7220 */ /* 0x004fc40000410000 */
[C---:B------:R-:W-:Y:S02]  /*40a0*/  FFMA.FTZ R71, R141.reuse, R70, -R71 ;  /* 0x000000468d477223 */ /* 0x040fe40000010847 */
[----:B------:R-:W-:Y:S02]  /*40b0*/  FFMA.FTZ R74, R141, R69, R74 ;  /* 0x000000458d4a7223 */ /* 0x000fe4000001004a */
[----:B------:R-:W-:Y:S01]  /*40c0*/  FMUL.FTZ R69, R138, R71 ;  /* 0x000000478a457220 */ /* 0x000fe20000410000 */
[----:B------:R-:W2:Y:S01]  /*40d0*/  MUFU.EX2 R80, R80 ;  /* 0x0000005000507308 */ /* 0x000ea20000000800 */
[C---:B-1----:R-:W-:Y:S02]  /*40e0*/  FMUL.FTZ R131, R68.reuse, R131 ;  /* 0x0000008344837220 */ /* 0x042fe40000410000 */
[----:B------:R-:W-:Y:S02]  /*40f0*/  FMUL.FTZ R130, R68, R83 ;  /* 0x0000005344827220 */ /* 0x000fe40000410000 */
[----:B------:R-:W-:-:S02]  /*4100*/  FMUL.FTZ R68, R138, R74 ;  /* 0x0000004a8a447220 */ /* 0x000fc40000410000 */
[----:B------:R-:W-:Y:S01]  /*4110*/  FMUL.FTZ R139, R76, R139 ;  /* 0x0000008b4c8b7220 */ /* 0x000fe20000410000 */
[----:B------:R1:W-:Y:S01]  /*4120*/  MUFU.EX2 R163, R94 ;  /* 0x0000005e00a37308 */ /* 0x0003e20000000800 */
[C---:B0-----:R-:W-:Y:S02]  /*4130*/  FMUL.FTZ R137, R78.reuse, R137 ;  /* 0x000000894e897220 */ /* 0x041fe40000410000 */
[----:B------:R-:W-:Y:S02]  /*4140*/  FMUL.FTZ R136, R78, R79 ;  /* 0x0000004f4e887220 */ /* 0x000fe40000410000 */
[C---:B------:R-:W-:Y:S01]  /*4150*/  FFMA.FTZ R169, R139.reuse, R71, -R68 ;  /* 0x000000478ba97223 */ /* 0x040fe20000010844 */
[----:B------:R-:W0:Y:S01]  /*4160*/  LDS.128 R76, [R161.X16+0x20] ;  /* 0x00002000a14c7984 */ /* 0x000e22000000cc00 */
[----:B------:R-:W-:Y:S01]  /*4170*/  FFMA.FTZ R171, R139, R74, R69 ;  /* 0x0000004a8bab7223 */ /* 0x000fe20000010045 */
[----:B------:R3:W0:Y:S01]  /*4180*/  MUFU.EX2 R162, R72 ;  /* 0x0000004800a27308 */ /* 0x0006220000000800 */
[----:B-1----:R-:W-:Y:S01]  /*4190*/  FMUL.FTZ R94, R146, R29 ;  /* 0x0000001d925e7220 */ /* 0x002fe20000410000 */
[----:B------:R-:W1:Y:S01]  /*41a0*/  LDS.128 R68, [R161.X16] ;  /* 0x00000000a1447984 */ /* 0x000e62000000cc00 */
[----:B--2---:R-:W-:-:S02]  /*41b0*/  FMUL.FTZ R135, R80, R135 ;  /* 0x0000008750877220 */ /* 0x004fc40000410000 */
[----:B------:R-:W-:Y:S02]  /*41c0*/  FMUL.FTZ R134, R80, R81 ;  /* 0x0000005150867220 */ /* 0x000fe40000410000 */
[----:B------:R-:W-:Y:S01]  /*41d0*/  LDS.128 R80, [R161.X16+0x30] ;  /* 0x00003000a1507984 */ /* 0x000fe2000000cc00 */
[----:B------:R-:W2:Y:S03]  /*41e0*/  MUFU.EX2 R164, R95 ;  /* 0x0000005f00a47308 */ /* 0x000ea60000000800 */
[----:B---3--:R-:W-:Y:S04]  /*41f0*/  LDS.128 R72, [R161.X16+0x10] ;  /* 0x00001000a1487984 */ /* 0x008fe8000000cc00 */
[----:B----4-:R3:W-:Y:S01]  /*4200*/  STS.128 [R93.X16+0x1080], R60 ;  /* 0x0010803c5d007388 */ /* 0x0107e2000000cc00 */
[----:B------:R4:W-:Y:S03]  /*4210*/  MUFU.EX2 R165, R94 ;  /* 0x0000005e00a57308 */ /* 0x0009e60000000800 */
[----:B------:R-:W-:Y:S04]  /*4220*/  STS.128 [R93.X16+0x1280], R64 ;  /* 0x001280405d007388 */ /* 0x000fe8000000cc00 */
[----:B------:R-:W-:Y:S01]  /*4230*/  STS.128 [R93.X16+0x1480], R84 ;  /* 0x001480545d007388 */ /* 0x000fe2000000cc00 */
[----:B------:R-:W-:Y:S03]  /*4240*/  MUFU.COS R170, R175 ;  /* 0x000000af00aa7308 */ /* 0x000fe60000000000 */
[----:B------:R-:W-:Y:S01]  /*4250*/  STS.128 [R93.X16+0x1680], R88 ;  /* 0x001680585d007388 */ /* 0x000fe2000000cc00 */
[----:B------:R-:W-:-:S06]  /*4260*/  NOP ;  /* 0x0000000000007918 */ /* 0x000fcc0000000000 */
[----:B------:R-:W1:Y:S01]  /*4270*/  LDS.128 R84, [R161.X16+0x1080] ;  /* 0x00108000a1547984 */ /* 0x000e62000000cc00 */
[----:B---3--:R-:W-:Y:S01]  /*4280*/  HFMA2.MMA R60, -RZ, RZ, 1.875, 0 ;  /* 0x3f800000ff3c7435 */ /* 0x008fe200000001ff */
[C---:B------:R-:W-:Y:S01]  /*4290*/  FMUL.FTZ R172, R136.reuse, R171 ;  /* 0x000000ab88ac7220 */ /* 0x040fe20000410000 */
[----:B------:R-:W-:Y:S01]  /*42a0*/  MOV R61, RZ ;  /* 0x000000ff003d7202 */ /* 0x000fe20000000f00 */
[----:B------:R-:W3:Y:S01]  /*42b0*/  LDS.128 R88, [R161.X16+0x1090] ;  /* 0x00109000a1587984 */ /* 0x000ee2000000cc00 */
[-C--:B------:R-:W-:Y:S01]  /*42c0*/  FMUL.FTZ R174, R136, R169.reuse ;  /* 0x000000a988ae7220 */ /* 0x080fe20000410000 */
[----:B------:R-:W-:Y:S01]  /*42d0*/  CS2R R62, SRZ ;  /* 0x00000000003e7805 */ /* 0x000fe2000001ff00 */
[----:B------:R-:W-:Y:S01]  /*42e0*/  MUFU.SIN R147, R148 ;  /* 0x0000009400937308 */ /* 0x000fe20000000400 */
[----:B----4-:R-:W4:Y:S04]  /*42f0*/  LDS.128 R92, [R161.X16+0x10a0] ;  /* 0x0010a000a15c7984 */ /* 0x010f28000000cc00 */
[----:B------:R0:W1:Y:S01]  /*4300*/  LDS.128 R64, [R161.X16+0x10b0] ;  /* 0x0010b000a1407984 */ /* 0x000062000000cc00 */
[----:B------:R-:W-:-:S02]  /*4310*/  FFMA.FTZ R172, R137, R169, -R172 ;  /* 0x000000a989ac7223 */ /* 0x000fc400000108ac */
[----:B------:R-:W-:Y:S01]  /*4320*/  FFMA.FTZ R174, R137, R171, R174 ;  /* 0x000000ab89ae7223 */ /* 0x000fe200000100ae */
[----:B------:R1:W-:Y:S01]  /*4330*/  STS.64 [R173+0x6b60], R124 ;  /* 0x006b607cad007388 */ /* 0x0003e20000000a00 */
[----:B------:R-:W-:Y:S01]  /*4340*/  FMUL.FTZ R146, R146, R34 ;  /* 0x0000002292927220 */ /* 0x000fe20000410000 */
[----:B------:R-:W-:Y:S02]  /*4350*/  MUFU.COS R148, R148 ;  /* 0x0000009400947308 */ /* 0x000fe40000000000 */
[----:B------:R-:W-:Y:S01]  /*4360*/  BAR.SYNC.DEFER_BLOCKING 0x0 ;  /* 0x0000000000007b1d */ /* 0x000fe20000010000 */
[----:B0-----:R-:W-:-:S04]  /*4370*/  FMUL.FTZ R161, R134, R172 ;  /* 0x000000ac86a17220 */ /* 0x001fc80000410000 */
[----:B------:R-:W-:Y:S01]  /*4380*/  FFMA.FTZ R161, R135, R174, R161 ;  /* 0x000000ae87a17223 */ /* 0x000fe200000100a1 */
[----:B------:R-:W0:Y:S01]  /*4390*/  MUFU.EX2 R166, R166 ;  /* 0x000000a600a67308 */ /* 0x000e220000000800 */
[C---:B------:R-:W-:Y:S02]  /*43a0*/  FMUL.FTZ R160, R162.reuse, R160 ;  /* 0x000000a0a2a07220 */ /* 0x040fe40000410000 */
[----:B------:R-:W-:Y:S02]  /*43b0*/  FMUL.FTZ R159, R162, R159 ;  /* 0x0000009fa29f7220 */ /* 0x000fe40000410000 */
[----:B------:R-:W-:Y:S02]  /*43c0*/  FMUL.FTZ R162, R132, R161 ;  /* 0x000000a184a27220 */ /* 0x000fe40000410000 */
[C---:B--2---:R-:W-:Y:S01]  /*43d0*/  FMUL.FTZ R156, R164.reuse, R156 ;  /* 0x0000009ca49c7220 */ /* 0x044fe20000410000 */
[----:B------:R-:W2:Y:S01]  /*43e0*/  MUFU.EX2 R168, R168 ;  /* 0x000000a800a87308 */ /* 0x000ea20000000800 */
[----:B------:R-:W-:-:S07]  /*43f0*/  FMUL.FTZ R155, R164, R155 ;  /* 0x0000009ba49b7220 */ /* 0x000fce0000410000 */
[----:B------:R-:W-:Y:S01]  /*4400*/  MUFU.EX2 R167, R167 ;  /* 0x000000a700a77308 */ /* 0x000fe20000000800 */
[----:B------:R1:W5:Y:S01]  /*4410*/  @!P0 LDG.E.128 R60, [R144.64] ;  /* 0x00000012903c8981 */ /* 0x000362000c1e1d00 */
[C---:B------:R-:W-:Y:S01]  /*4420*/  FMUL.FTZ R158, R163.reuse, R158 ;  /* 0x0000009ea39e7220 */ /* 0x040fe20000410000 */
[--C-:B------:R-:W-:Y:S01]  /*4430*/  PRMT R176, RZ, 0x5410, R78.reuse ;  /* 0x00005410ffb07816 */ /* 0x100fe2000000004e */
[----:B------:R-:W-:Y:S01]  /*4440*/  FMUL.FTZ R157, R163, R157 ;  /* 0x0000009da39d7220 */ /* 0x000fe20000410000 */
[----:B------:R-:W-:Y:S01]  /*4450*/  PRMT R78, RZ, 0x7610, R78 ;  /* 0x00007610ff4e7816 */ /* 0x000fe2000000004e */
[----:B0-----:R-:W-:Y:S01]  /*4460*/  FMUL.FTZ R152, R166, R152 ;  /* 0x00000098a6987220 */ /* 0x001fe20000410000 */
[--C-:B------:R-:W-:Y:S01]  /*4470*/  PRMT R177, RZ, 0x5410, R79.reuse ;  /* 0x00005410ffb17816 */ /* 0x100fe2000000004f */
[C---:B--2---:R-:W-:Y:S01]  /*4480*/  FMUL.FTZ R148, R168.reuse, R148 ;  /* 0x00000094a8947220 */ /* 0x044fe20000410000 */
[----:B------:R-:W-:Y:S01]  /*4490*/  PRMT R79, RZ, 0x7610, R79 ;  /* 0x00007610ff4f7816 */ /* 0x000fe2000000004f */
[----:B------:R-:W-:Y:S01]  /*44a0*/  FMUL.FTZ R147, R168, R147 ;  /* 0x00000093a8937220 */ /* 0x000fe20000410000 */
[----:B-1----:R0:W1:Y:S01]  /*44b0*/  MUFU.EX2 R145, R146 ;  /* 0x0000009200917308 */ /* 0x0020620000000800 */
[----:B------:R-:W-:Y:S01]  /*44c0*/  FMUL.FTZ R144, R134, R174 ;  /* 0x000000ae86907220 */ /* 0x000fe20000410000 */
[--C-:B------:R-:W-:Y:S01]  /*44d0*/  PRMT R174, RZ, 0x5410, R76.reuse ;  /* 0x00005410ffae7816 */ /* 0x100fe2000000004c */
[----:B------:R-:W-:Y:S01]  /*44e0*/  FMUL.FTZ R151, R166, R151 ;  /* 0x00000097a6977220 */ /* 0x000fe20000410000 */
[----:B------:R-:W-:Y:S01]  /*44f0*/  PRMT R76, RZ, 0x7610, R76 ;  /* 0x00007610ff4c7816 */ /* 0x000fe2000000004c */
[----:B------:R-:W-:Y:S01]  /*4500*/  FFMA.FTZ R172, R135, R172, -R144 ;  /* 0x000000ac87ac7223 */ /* 0x000fe20000010890 */
[----:B------:R-:W-:Y:S01]  /*4510*/  PRMT R179, RZ, 0x7610, R53 ;  /* 0x00007610ffb37816 */ /* 0x000fe20000000035 */
[----:B------:R-:W-:Y:S01]  /*4520*/  FMUL.FTZ R154, R165, R154 ;  /* 0x0000009aa59a7220 */ /* 0x000fe20000410000 */
[----:B------:R2:W1:Y:S01]  /*4530*/  MUFU.SIN R144, R175 ;  /* 0x000000af00907308 */ /* 0x0004620000000400 */
[-C--:B------:R-:W-:Y:S01]  /*4540*/  FMUL.FTZ R164, R132, R172.reuse ;  /* 0x000000ac84a47220 */ /* 0x080fe20000410000 */
[----:B------:R-:W-:Y:S01]  /*4550*/  PRMT R180, RZ, 0x7610, R54 ;  /* 0x00007610ffb47816 */ /* 0x000fe20000000036 */
[C---:B------:R-:W-:Y:S01]  /*4560*/  FFMA.FTZ R162, R133.reuse, R172, -R162 ;  /* 0x000000ac85a27223 */ /* 0x040fe200000108a2 */
[----:B------:R-:W-:Y:S01]  /*4570*/  PRMT R172, RZ, 0x7610, R58 ;  /* 0x00007610ffac7816 */ /* 0x000fe2000000003a */
[----:B------:R-:W-:Y:S01]  /*4580*/  FFMA.FTZ R164, R133, R161, R164 ;  /* 0x000000a185a47223 */ /* 0x000fe200000100a4 */
[----:B------:R-:W-:Y:S01]  /*4590*/  ISETP.NE.AND P0, PT, R9, 0x3f, PT ;  /* 0x0000003f0900780c */ /* 0x000fe20003f05270 */
[C---:B------:R-:W-:Y:S01]  /*45a0*/  FMUL.FTZ R161, R130.reuse, R162 ;  /* 0x000000a282a17220 */ /* 0x040fe20000410000 */
[----:B------:R-:W-:Y:S01]  /*45b0*/  PRMT R210, RZ, 0x7610, R55 ;  /* 0x00007610ffd27816 */ /* 0x000fe20000000037 */
[-C--:B0-----:R-:W-:Y:S01]  /*45c0*/  FMUL.FTZ R146, R130, R164.reuse ;  /* 0x000000a482927220 */ /* 0x081fe20000410000 */
[----:B--2---:R-:W-:Y:S01]  /*45d0*/  PRMT R175, RZ, 0x5410, R52 ;  /* 0x00005410ffaf7816 */ /* 0x004fe20000000034 */
[C---:B------:R-:W-:Y:S01]  /*45e0*/  FFMA.FTZ R161, R131.reuse, R164, R161 ;  /* 0x000000a483a17223 */ /* 0x040fe200000100a1 */
[----:B------:R-:W-:Y:S01]  /*45f0*/  PRMT R164, RZ, 0x5410, R69 ;  /* 0x00005410ffa47816 */ /* 0x000fe20000000045 */
[----:B------:R-:W-:Y:S01]  /*4600*/  FFMA.FTZ R162, R131, R162, -R146 ;  /* 0x000000a283a27223 */ /* 0x000fe20000010892 */
[----:B------:R-:W-:Y:S01]  /*4610*/  BSSY B0, `(.L_x_7825) ;  /* 0x0000106000007945 */ /* 0x000fe20003800000 */
[-C--:B------:R-:W-:Y:S01]  /*4620*/  FMUL.FTZ R163, R159, R161.reuse ;  /* 0x000000a19fa37220 */ /* 0x080fe20000410000 */
[----:B------:R-:W-:Y:S01]  /*4630*/  PRMT R222, RZ, 0x5410, R84 ;  /* 0x00005410ffde7816 */ /* 0x000fe20000000054 */
[C---:B-1----:R-:W-:Y:S01]  /*4640*/  FMUL.FTZ R146, R145.reuse, R170 ;  /* 0x000000aa91927220 */ /* 0x042fe20000410000 */
[----:B------:R-:W-:Y:S01]  /*4650*/  PRMT R170, RZ, 0x7610, R57 ;  /* 0x00007610ffaa7816 */ /* 0x000fe20000000039 */
[----:B------:R-:W-:Y:S01]  /*4660*/  FMUL.FTZ R145, R145, R144 ;  /* 0x0000009091917220 */ /* 0x000fe20000410000 */
[----:B------:R-:W-:Y:S01]  /*4670*/  PRMT R144, RZ, 0x5410, R68 ;  /* 0x00005410ff907816 */ /* 0x000fe20000000044 */
[-C--:B------:R-:W-:Y:S01]  /*4680*/  FFMA.FTZ R168, R160, R162.reuse, -R163 ;  /* 0x000000a2a0a87223 */ /* 0x080fe200000108a3 */
[----:B------:R-:W-:Y:S01]  /*4690*/  PRMT R228, RZ, 0x7610, R84 ;  /* 0x00007610ffe47816 */ /* 0x000fe20000000054 */
[----:B------:R-:W-:Y:S01]  /*46a0*/  FMUL.FTZ R163, R159, R162 ;  /* 0x000000a29fa37220 */ /* 0x000fe20000410000 */
[----:B------:R-:W-:Y:S01]  /*46b0*/  PRMT R162, RZ, 0x7610, R68 ;  /* 0x00007610ffa27816 */ /* 0x000fe20000000044 */
[-C--:B------:R-:W-:Y:S01]  /*46c0*/  FMUL.FTZ R183, R144, R18.reuse ;  /* 0x0000001290b77220 */ /* 0x080fe20000410000 */
[--C-:B------:R-:W-:Y:S01]  /*46d0*/  PRMT R68, RZ, 0x5410, R56.reuse ;  /* 0x00005410ff447816 */ /* 0x100fe20000000038 */
[----:B------:R-:W-:Y:S01]  /*46e0*/  FFMA.FTZ R169, R160, R161, R163 ;  /* 0x000000a1a0a97223 */ /* 0x000fe200000100a3 */
[----:B------:R-:W-:Y:S01]  /*46f0*/  PRMT R161, RZ, 0x7610, R69 ;  /* 0x00007610ffa17816 */ /* 0x000fe20000000045 */
[----:B------:R-:W-:Y:S01]  /*4700*/  FMUL.FTZ R182, R162, R18 ;  /* 0x00000012a2b67220 */ /* 0x000fe20000410000 */
[----:B------:R-:W-:Y:S01]  /*4710*/  PRMT R163, RZ, 0x7610, R56 ;  /* 0x00007610ffa37816 */ /* 0x000fe20000000038 */
[C---:B------:R-:W-:Y:S01]  /*4720*/  FMUL.FTZ R183, R68.reuse, R183 ;  /* 0x000000b744b77220 */ /* 0x040fe20000410000 */
[--C-:B------:R-:W-:Y:S01]  /*4730*/  PRMT R227, RZ, 0x5410, R85.reuse ;  /* 0x00005410ffe37816 */ /* 0x100fe20000000055 */
[----:B------:R-:W-:Y:S01]  /*4740*/  FMUL.FTZ R182, R68, R182 ;  /* 0x000000b644b67220 */ /* 0x000fe20000410000 */
[----:B------:R-:W-:Y:S01]  /*4750*/  PRMT R221, RZ, 0x7610, R85 ;  /* 0x00007610ffdd7816 */ /* 0x000fe20000000055 */
[-C--:B------:R-:W-:Y:S01]  /*4760*/  FMUL.FTZ R185, R161, R19.reuse ;  /* 0x00000013a1b97220 */ /* 0x080fe20000410000 */
[--C-:B------:R-:W-:Y:S01]  /*4770*/  PRMT R218, RZ, 0x5410, R86.reuse ;  /* 0x00005410ffda7816 */ /* 0x100fe20000000056 */
[-C--:B------:R-:W-:Y:S01]  /*4780*/  FMUL.FTZ R69, R183, R142.reuse ;  /* 0x0000008eb7457220 */ /* 0x080fe20000410000 */
[----:B------:R-:W-:Y:S01]  /*4790*/  PRMT R224, RZ, 0x7610, R86 ;  /* 0x00007610ffe07816 */ /* 0x000fe20000000056 */
[----:B------:R-:W-:Y:S01]  /*47a0*/  FMUL.FTZ R184, R164, R19 ;  /* 0x00000013a4b87220 */ /* 0x000fe20000410000 */
[--C-:B------:R-:W-:Y:S01]  /*47b0*/  PRMT R223, RZ, 0x5410, R87.reuse ;  /* 0x00005410ffdf7816 */ /* 0x100fe20000000057 */
[C---:B------:R-:W-:Y:S01]  /*47c0*/  FMUL.FTZ R68, R182.reuse, R142 ;  /* 0x0000008eb6447220 */ /* 0x040fe20000410000 */
[----:B------:R-:W-:Y:S01]  /*47d0*/  PRMT R217, RZ, 0x7610, R87 ;  /* 0x00007610ffd97816 */ /* 0x000fe20000000057 */
[C---:B------:R-:W-:Y:S01]  /*47e0*/  FMUL.FTZ R185, R163.reuse, R185 ;  /* 0x000000b9a3b97220 */ /* 0x040fe20000410000 */
[----:B---3--:R-:W-:Y:S01]  /*47f0*/  PRMT R219, RZ, 0x5410, R89 ;  /* 0x00005410ffdb7816 */ /* 0x008fe20000000059 */
        /* <DEDUP_REMOVED lines=9> */
[--C-:B------:R-:W-:Y:S01]  /*4890*/  PRMT R165, RZ, 0x5410, R71.reuse ;  /* 0x00005410ffa57816 */ /* 0x100fe20000000047 */
[C---:B------:R-:W-:Y:S01]  /*48a0*/  FMUL.FTZ R150, R167.reuse, R150 ;  /* 0x00000096a7967220 */ /* 0x040fe20000410000 */
[----:B----4-:R-:W-:Y:S01]  /*48b0*/  PRMT R84, RZ, 0x5410, R94 ;  /* 0x00005410ff547816 */ /* 0x010fe2000000005e */
        /* <DEDUP_REMOVED lines=21> */
[----:B------:R-:W-:Y:S01]  /*4a10*/  PRMT R94, RZ, 0x7610, R94 ;  /* 0x00007610ff5e7816 */ /* 0x000fe2000000005e */
[----:B------:R-:W-:Y:S01]  /*4a20*/  FADD.FTZ R69, R188, R69 ;  /* 0x00000045bc457221 */ /* 0x000fe20000010000 */
[--C-:B------:R-:W-:Y:S01]  /*4a30*/  PRMT R85, RZ, 0x5410, R95.reuse ;  /* 0x00005410ff557816 */ /* 0x100fe2000000005f */
[----:B------:R-:W-:Y:S01]  /*4a40*/  FMUL.FTZ R68, R138, R70 ;  /* 0x000000468a447220 */ /* 0x000fe20000410000 */
[----:B------:R-:W-:Y:S01]  /*4a50*/  PRMT R87, RZ, 0x7610, R95 ;  /* 0x00007610ff577816 */ /* 0x000fe2000000005f */
[----:B------:R-:W-:-:S02]  /*4a60*/  FMUL.FTZ R187, R167, R21 ;  /* 0x00000015a7bb7220 */ /* 0x000fc40000410000 */
[----:B------:R-:W-:Y:S02]  /*4a70*/  FMUL.FTZ R71, R157, R169 ;  /* 0x000000a99d477220 */ /* 0x000fe40000410000 */
[----:B------:R-:W-:Y:S02]  /*4a80*/  FFMA.FTZ R68, R139, R69, R68 ;  /* 0x000000458b447223 */ /* 0x000fe40000010044 */
[----:B------:R-:W-:Y:S02]  /*4a90*/  FMUL.FTZ R186, R165, R21 ;  /* 0x00000015a5ba7220 */ /* 0x000fe40000410000 */
[----:B------:R-:W-:Y:S02]  /*4aa0*/  FMUL.FTZ R69, R138, R69 ;  /* 0x000000458a457220 */ /* 0x000fe40000410000 */
[----:B------:R-:W-:Y:S02]  /*4ab0*/  FMUL.FTZ R187, R170, R187 ;  /* 0x000000bbaabb7220 */ /* 0x000fe40000410000 */
[----:B------:R-:W-:-:S02]  /*4ac0*/  FFMA.FTZ R71, R158, R168, -R71 ;  /* 0x000000a89e477223 */ /* 0x000fc40000010847 */
[----:B------:R-:W-:Y:S02]  /*4ad0*/  FMUL.FTZ R168, R157, R168 ;  /* 0x000000a89da87220 */ /* 0x000fe40000410000 */
[----:B------:R-:W-:Y:S01]  /*4ae0*/  FMUL.FTZ R186, R170, R186 ;  /* 0x000000baaaba7220 */ /* 0x000fe20000410000 */
[----:B------:R-:W-:Y:S01]  /*4af0*/  PRMT R170, RZ, 0x5410, R73 ;  /* 0x00005410ffaa7816 */ /* 0x000fe20000000049 */
[----:B------:R-:W-:Y:S02]  /*4b00*/  FFMA.FTZ R69, R139, R70, -R69 ;  /* 0x000000468b457223 */ /* 0x000fe40000010845 */
[----:B------:R-:W-:Y:S02]  /*4b10*/  FADD.FTZ R68, R187, R68 ;  /* 0x00000044bb447221 */ /* 0x000fe40000010000 */
[----:B------:R-:W-:Y:S02]  /*4b20*/  FFMA.FTZ R168, R158, R169, R168 ;  /* 0x000000a99ea87223 */ /* 0x000fe400000100a8 */
[----:B------:R-:W-:-:S02]  /*4b30*/  FADD.FTZ R69, R186, R69 ;  /* 0x00000045ba457221 */ /* 0x000fc40000010000 */
[----:B------:R-:W-:Y:S02]  /*4b40*/  FMUL.FTZ R70, R136, R68 ;  /* 0x0000004488467220 */ /* 0x000fe40000410000 */
[C---:B------:R-:W-:Y:S02]  /*4b50*/  FMUL.FTZ R171, R155.reuse, R71 ;  /* 0x000000479bab7220 */ /* 0x040fe40000410000 */
[-C--:B------:R-:W-:Y:S02]  /*4b60*/  FMUL.FTZ R169, R155, R168.reuse ;  /* 0x000000a89ba97220 */ /* 0x080fe40000410000 */
[CC--:B------:R-:W-:Y:S02]  /*4b70*/  FFMA.FTZ R70, R137.reuse, R69.reuse, -R70 ;  /* 0x0000004589467223 */ /* 0x0c0fe40000010846 */
[----:B------:R-:W-:Y:S01]  /*4b80*/  FFMA.FTZ R173, R156, R168, R171 ;  /* 0x000000a89cad7223 */ /* 0x000fe200000100ab */
[--C-:B------:R-:W-:Y:S01]  /*4b90*/  PRMT R168, RZ, 0x5410, R72.reuse ;  /* 0x00005410ffa87816 */ /* 0x100fe20000000048 */
[----:B------:R-:W-:Y:S01]  /*4ba0*/  FMUL.FTZ R69, R136, R69 ;  /* 0x0000004588457220 */ /* 0x000fe20000410000 */
[----:B------:R-:W-:Y:S01]  /*4bb0*/  PRMT R171, RZ, 0x7610, R73 ;  /* 0x00007610ffab7816 */ /* 0x000fe20000000049 */
[----:B------:R-:W-:Y:S01]  /*4bc0*/  FFMA.FTZ R71, R156, R71, -R169 ;  /* 0x000000479c477223 */ /* 0x000fe200000108a9 */
[----:B------:R-:W-:Y:S01]  /*4bd0*/  PRMT R169, RZ, 0x7610, R72 ;  /* 0x00007610ffa97816 */ /* 0x000fe20000000048 */
[----:B------:R-:W-:Y:S01]  /*4be0*/  FFMA.FTZ R69, R137, R68, R69 ;  /* 0x0000004489457223 */ /* 0x000fe20000010045 */
[----:B------:R-:W-:Y:S01]  /*4bf0*/  PRMT R68, RZ, 0x5410, R58 ;  /* 0x00005410ff447816 */ /* 0x000fe2000000003a */
[-C--:B------:R-:W-:Y:S01]  /*4c00*/  FMUL.FTZ R191, R168, R22.reuse ;  /* 0x00000016a8bf7220 */ /* 0x080fe20000410000 */
        /* <DEDUP_REMOVED lines=8> */
[----:B------:R-:W-:Y:S02]  /*4c90*/  FMUL.FTZ R193, R170, R23 ;  /* 0x00000017aac17220 */ /* 0x000fe40000410000 */
[-C--:B------:R-:W-:Y:S02]  /*4ca0*/  FMUL.FTZ R68, R134, R69.reuse ;  /* 0x0000004586447220 */ /* 0x080fe40000410000 */
[C---:B------:R-:W-:Y:S02]  /*4cb0*/  FMUL.FTZ R192, R172.reuse, R192 ;  /* 0x000000c0acc07220 */ /* 0x040fe40000410000 */
[C---:B------:R-:W-:Y:S02]  /*4cc0*/  FFMA.FTZ R69, R135.reuse, R69, R72 ;  /* 0x0000004587457223 */ /* 0x040fe40000010048 */
[----:B------:R-:W-:Y:S01]  /*4cd0*/  FMUL.FTZ R193, R172, R193 ;  /* 0x000000c1acc17220 */ /* 0x000fe20000410000 */
[----:B------:R-:W-:Y:S01]  /*4ce0*/  PRMT R172, RZ, 0x5410, R74 ;  /* 0x00005410ffac7816 */ /* 0x000fe2000000004a */
[----:B------:R-:W-:Y:S01]  /*4cf0*/  FFMA.FTZ R68, R135, R70, -R68 ;  /* 0x0000004687447223 */ /* 0x000fe20000010844 */
[----:B------:R-:W-:Y:S01]  /*4d00*/  PRMT R74, RZ, 0x7610, R74 ;  /* 0x00007610ff4a7816 */ /* 0x000fe2000000004a */
[----:B------:R-:W-:-:S02]  /*4d10*/  FADD.FTZ R69, R192, R69 ;  /* 0x00000045c0457221 */ /* 0x000fc40000010000 */
[----:B------:R-:W-:Y:S02]  /*4d20*/  FMUL.FTZ R72, R153, R173 ;  /* 0x000000ad99487220 */ /* 0x000fe40000410000 */
[----:B------:R-:W-:Y:S02]  /*4d30*/  FADD.FTZ R68, R193, R68 ;  /* 0x00000044c1447221 */ /* 0x000fe40000010000 */
[----:B------:R-:W-:Y:S02]  /*4d40*/  FMUL.FTZ R70, R132, R69 ;  /* 0x0000004584467220 */ /* 0x000fe40000410000 */
[----:B------:R-:W-:Y:S02]  /*4d50*/  FMUL.FTZ R195, R172, R24 ;  /* 0x00000018acc37220 */ /* 0x000fe40000410000 */
[-C--:B------:R-:W-:Y:S02]  /*4d60*/  FFMA.FTZ R72, R154, R71.reuse, -R72 ;  /* 0x000000479a487223 */ /* 0x080fe40000010848 */
[----:B------:R-:W-:-:S02]  /*4d70*/  FMUL.FTZ R71, R153, R71 ;  /* 0x0000004799477220 */ /* 0x000fc40000410000 */
[----:B------:R-:W-:Y:S02]  /*4d80*/  FFMA.FTZ R70, R133, R68, -R70 ;  /* 0x0000004485467223 */ /* 0x000fe40000010846 */
[----:B------:R-:W-:Y:S02]  /*4d90*/  FMUL.FTZ R194, R74, R24 ;  /* 0x000000184ac27220 */ /* 0x000fe40000410000 */
[C---:B------:R-:W-:Y:S02]  /*4da0*/  FMUL.FTZ R195, R73.reuse, R195 ;  /* 0x000000c349c37220 */ /* 0x040fe40000410000 */
[----:B------:R-:W-:Y:S02]  /*4db0*/  FMUL.FTZ R68, R132, R68 ;  /* 0x0000004484447220 */ /* 0x000fe40000410000 */
[----:B------:R-:W-:Y:S01]  /*4dc0*/  FFMA.FTZ R71, R154, R173, R71 ;  /* 0x000000ad9a477223 */ /* 0x000fe20000010047 */
[--C-:B------:R-:W-:Y:S01]  /*4dd0*/  PRMT R173, RZ, 0x5410, R75.reuse ;  /* 0x00005410ffad7816 */ /* 0x100fe2000000004b */
[----:B------:R-:W-:Y:S01]  /*4de0*/  FMUL.FTZ R194, R73, R194 ;  /* 0x000000c249c27220 */ /* 0x000fe20000410000 */
[----:B------:R-:W-:Y:S01]  /*4df0*/  PRMT R75, RZ, 0x7610, R75 ;  /* 0x00007610ff4b7816 */ /* 0x000fe2000000004b */
[----:B------:R-:W-:Y:S01]  /*4e00*/  FFMA.FTZ R69, R133, R69, R68 ;  /* 0x0000004585457223 */ /* 0x000fe20000010044 */
[----:B------:R-:W-:Y:S01]  /*4e10*/  PRMT R73, RZ, 0x7610, R59 ;  /* 0x00007610ff497816 */ /* 0x000fe2000000003b */
[----:B------:R-:W-:-:S02]  /*4e20*/  FADD.FTZ R70, R195, R70 ;  /* 0x00000046c3467221 */ /* 0x000fc40000010000 */
[----:B------:R-:W-:Y:S02]  /*4e30*/  FADD.FTZ R69, R194, R69 ;  /* 0x00000045c2457221 */ /* 0x000fe40000010000 */
[C---:B------:R-:W-:Y:S02]  /*4e40*/  FMUL.FTZ R68, R130.reuse, R70 ;  /* 0x0000004682447220 */ /* 0x040fe40000410000 */
[----:B------:R-:W-:Y:S02]  /*4e50*/  FMUL.FTZ R197, R75, R25 ;  /* 0x000000194bc57220 */ /* 0x000fe40000410000 */
[----:B------:R-:W-:Y:S02]  /*4e60*/  FFMA.FTZ R68, R131, R69, R68 ;  /* 0x0000004583447223 */ /* 0x000fe40000010044 */
        /* <DEDUP_REMOVED lines=8> */
[-C--:B------:R-:W-:Y:S02]  /*4ef0*/  FMUL.FTZ R199, R174, R26.reuse ;  /* 0x0000001aaec77220 */ /* 0x080fe40000410000 */
[----:B------:R-:W-:Y:S02]  /*4f00*/  FMUL.FTZ R198, R76, R26 ;  /* 0x0000001a4cc67220 */ /* 0x000fe40000410000 */
[----:B------:R-:W-:Y:S02]  /*4f10*/  FMUL.FTZ R73, R151, R71 ;  /* 0x0000004797497220 */ /* 0x000fe40000410000 */
[-C--:B------:R-:W-:Y:S02]  /*4f20*/  FFMA.FTZ R70, R160, R69.reuse, -R70 ;  /* 0x00000045a0467223 */ /* 0x080fe40000010846 */
[----:B------:R-:W-:Y:S02]  /*4f30*/  FMUL.FTZ R69, R159, R69 ;  /* 0x000000459f457220 */ /* 0x000fe40000410000 */
[----:B------:R-:W-:-:S02]  /*4f40*/  FMUL.FTZ R199, R175, R199 ;  /* 0x000000c7afc77220 */ /* 0x000fc40000410000 */
[----:B------:R-:W-:Y:S02]  /*4f50*/  FFMA.FTZ R73, R152, R72, -R73 ;  /* 0x0000004898497223 */ /* 0x000fe40000010849 */
[----:B------:R-:W-:Y:S01]  /*4f60*/  FMUL.FTZ R198, R175, R198 ;  /* 0x000000c6afc67220 */ /* 0x000fe20000410000 */
[--C-:B------:R-:W-:Y:S01]  /*4f70*/  PRMT R175, RZ, 0x5410, R77.reuse ;  /* 0x00005410ffaf7816 */ /* 0x100fe2000000004d */
[----:B------:R-:W-:Y:S01]  /*4f80*/  FMUL.FTZ R72, R151, R72 ;  /* 0x0000004897487220 */ /* 0x000fe20000410000 */
[----:B------:R-:W-:Y:S01]  /*4f90*/  PRMT R77, RZ, 0x7610, R77 ;  /* 0x00007610ff4d7816 */ /* 0x000fe2000000004d */
[----:B------:R-:W-:Y:S02]  /*4fa0*/  FFMA.FTZ R69, R160, R68, R69 ;  /* 0x00000044a0457223 */ /* 0x000fe40000010045 */
[----:B------:R-:W-:Y:S02]  /*4fb0*/  FADD.FTZ R70, R199, R70 ;  /* 0x00000046c7467221 */ /* 0x000fe40000010000 */
[----:B------:R-:W-:Y:S01]  /*4fc0*/  FFMA.FTZ R72, R152, R71, R72 ;  /* 0x0000004798487223 */ /* 0x000fe20000010048 */
[----:B------:R-:W-:Y:S01]  /*4fd0*/  PRMT R71, RZ, 0x7610, R52 ;  /* 0x00007610ff477816 */ /* 0x000fe20000000034 */
[----:B------:R-:W-:-:S02]  /*4fe0*/  FADD.FTZ R69, R198, R69 ;  /* 0x00000045c6457221 */ /* 0x000fc40000010000 */
[----:B------:R-:W-:Y:S02]  /*4ff0*/  FMUL.FTZ R68, R157, R70 ;  /* 0x000000469d447220 */ /* 0x000fe40000410000 */
[----:B------:R-:W-:Y:S02]  /*5000*/  FMUL.FTZ R201, R77, R27 ;  /* 0x0000001b4dc97220 */ /* 0x000fe40000410000 */
[----:B------:R-:W-:Y:S02]  /*5010*/  FFMA.FTZ R68, R158, R69, R68 ;  /* 0x000000459e447223 */ /* 0x000fe40000010044 */
[----:B------:R-:W-:Y:S02]  /*5020*/  FMUL.FTZ R200, R175, R27 ;  /* 0x0000001bafc87220 */ /* 0x000fe40000410000 */
[----:B------:R-:W-:Y:S02]  /*5030*/  FMUL.FTZ R69, R157, R69 ;  /* 0x000000459d457220 */ /* 0x000fe40000410000 */
[----:B------:R-:W-:-:S02]  /*5040*/  FMUL.FTZ R201, R71, R201 ;  /* 0x000000c947c97220 */ /* 0x000fc40000410000 */
[----:B------:R-:W-:Y:S01]  /*5050*/  FMUL.FTZ R200, R71, R200 ;  /* 0x000000c847c87220 */ /* 0x000fe20000410000 */
[----:B------:R-:W-:Y:S01]  /*5060*/  PRMT R71, RZ, 0x5410, R53 ;  /* 0x00005410ff477816 */ /* 0x000fe20000000035 */
[----:B------:R-:W-:Y:S02]  /*5070*/  FFMA.FTZ R69, R158, R70, -R69 ;  /* 0x000000469e457223 */ /* 0x000fe40000010845 */
[----:B------:R-:W-:Y:S02]  /*5080*/  FADD.FTZ R68, R201, R68 ;  /* 0x00000044c9447221 */ /* 0x000fe40000010000 */
[----:B------:R-:W-:Y:S02]  /*5090*/  FADD.FTZ R69, R200, R69 ;  /* 0x00000045c8457221 */ /* 0x000fe40000010000 */
[----:B------:R-:W-:Y:S02]  /*50a0*/  FMUL.FTZ R70, R155, R68 ;  /* 0x000000449b467220 */ /* 0x000fe40000410000 */
[----:B------:R-:W-:-:S02]  /*50b0*/  FMUL.FTZ R205, R176, R28 ;  /* 0x0000001cb0cd7220 */ /* 0x000fc40000410000 */
[-C--:B------:R-:W-:Y:S02]  /*50c0*/  FFMA.FTZ R70, R156, R69.reuse, -R70 ;  /* 0x000000459c467223 */ /* 0x080fe40000010846 */
[----:B------:R-:W-:Y:S02]  /*50d0*/  FMUL.FTZ R204, R78, R28 ;  /* 0x0000001c4ecc7220 */ /* 0x000fe40000410000 */
[----:B------:R-:W-:Y:S02]  /*50e0*/  FMUL.FTZ R69, R155, R69 ;  /* 0x000000459b457220 */ /* 0x000fe40000410000 */
[C---:B------:R-:W-:Y:S02]  /*50f0*/  FMUL.FTZ R205, R71.reuse, R205 ;  /* 0x000000cd47cd7220 */ /* 0x040fe40000410000 */
[----:B------:R-:W-:Y:S02]  /*5100*/  FMUL.FTZ R204, R71, R204 ;  /* 0x000000cc47cc7220 */ /* 0x000fe40000410000 */
[----:B------:R-:W-:-:S02]  /*5110*/  FFMA.FTZ R69, R156, R68, R69 ;  /* 0x000000449c457223 */ /* 0x000fc40000010045 */
[----:B------:R-:W-:Y:S02]  /*5120*/  FADD.FTZ R70, R205, R70 ;  /* 0x00000046cd467221 */ /* 0x000fe40000010000 */
[----:B------:R-:W-:Y:S02]  /*5130*/  FMUL.FTZ R71, R149, R72 ;  /* 0x0000004895477220 */ /* 0x000fe40000410000 */
[----:B------:R-:W-:Y:S02]  /*5140*/  FADD.FTZ R69, R204, R69 ;  /* 0x00000045cc457221 */ /* 0x000fe40000010000 */
[----:B------:R-:W-:Y:S02]  /*5150*/  FMUL.FTZ R68, R153, R70 ;  /* 0x0000004699447220 */ /* 0x000fe40000410000 */
[----:B------:R-:W-:Y:S02]  /*5160*/  FMUL.FTZ R203, R79, R29 ;  /* 0x0000001d4fcb7220 */ /* 0x000fe40000410000 */
[----:B------:R-:W-:-:S02]  /*5170*/  FFMA.FTZ R178, R150, R73, -R71 ;  /* 0x0000004996b27223 */ /* 0x000fc40000010847 */
[----:B------:R-:W-:Y:S02]  /*5180*/  FFMA.FTZ R68, R154, R69, R68 ;  /* 0x000000459a447223 */ /* 0x000fe40000010044 */
[----:B------:R-:W-:Y:S02]  /*5190*/  FMUL.FTZ R202, R177, R29 ;  /* 0x0000001db1ca7220 */ /* 0x000fe40000410000 */
[----:B------:R-:W-:Y:S02]  /*51a0*/  FMUL.FTZ R73, R149, R73 ;  /* 0x0000004995497220 */ /* 0x000fe40000410000 */
[----:B------:R-:W-:Y:S02]  /*51b0*/  FMUL.FTZ R69, R153, R69 ;  /* 0x0000004599457220 */ /* 0x000fe40000410000 */
[----:B------:R-:W-:Y:S02]  /*51c0*/  FMUL.FTZ R203, R179, R203 ;  /* 0x000000cbb3cb7220 */ /* 0x000fe40000410000 */
[----:B------:R-:W-:-:S02]  /*51d0*/  FFMA.FTZ R72, R150, R72, R73 ;  /* 0x0000004896487223 */ /* 0x000fc40000010049 */
[----:B------:R-:W-:Y:S02]  /*51e0*/  FMUL.FTZ R202, R179, R202 ;  /* 0x000000cab3ca7220 */ /* 0x000fe40000410000 */
[----:B------:R-:W-:Y:S02]  /*51f0*/  FFMA.FTZ R69, R154, R70, -R69 ;  /* 0x000000469a457223 */ /* 0x000fe40000010845 */
[----:B------:R-:W-:Y:S02]  /*5200*/  FADD.FTZ R71, R203, R68 ;  /* 0x00000044cb477221 */ /* 0x000fe40000010000 */
[C---:B------:R-:W-:Y:S02]  /*5210*/  FMUL.FTZ R181, R147.reuse, R178 ;  /* 0x000000b293b57220 */ /* 0x040fe40000410000 */
[----:B------:R-:W-:Y:S02]  /*5220*/  FMUL.FTZ R179, R147, R72 ;  /* 0x0000004893b37220 */ /* 0x000fe40000410000 */
[----:B------:R-:W-:-:S02]  /*5230*/  FADD.FTZ R70, R202, R69 ;  /* 0x00000045ca467221 */ /* 0x000fc40000010000 */
[CC--:B------:R-:W-:Y:S02]  /*5240*/  FMUL.FTZ R73, R151.reuse, R71.reuse ;  /* 0x0000004797497220 */ /* 0x0c0fe40000410000 */
[C---:B------:R-:W-:Y:S01]  /*5250*/  FFMA.FTZ R69, R148.reuse, R72, R181 ;  /* 0x0000004894457223 */ /* 0x040fe200000100b5 */
[----:B------:R-:W-:Y:S01]  /*5260*/  PRMT R181, RZ, 0x5410, R55 ;  /* 0x00005410ffb57816 */ /* 0x000fe20000000037 */
[----:B------:R-:W-:Y:S01]  /*5270*/  FFMA.FTZ R68, R148, R178, -R179 ;  /* 0x000000b294447223 */ /* 0x000fe200000108b3 */
[--C-:B------:R-:W-:Y:S01]  /*5280*/  PRMT R178, RZ, 0x5410, R80.reuse ;  /* 0x00005410ffb27816 */ /* 0x100fe20000000050 */
[-C--:B------:R-:W-:Y:S01]  /*5290*/  FFMA.FTZ R72, R152, R70.reuse, -R73 ;  /* 0x0000004698487223 */ /* 0x080fe20000010849 */
[----:B------:R-:W-:Y:S01]  /*52a0*/  PRMT R80, RZ, 0x7610, R80 ;  /* 0x00007610ff507816 */ /* 0x000fe20000000050 */
[----:B------:R-:W-:Y:S01]  /*52b0*/  FMUL.FTZ R70, R151, R70 ;  /* 0x0000004697467220 */ /* 0x000fe20000410000 */
[--C-:B------:R-:W-:Y:S01]  /*52c0*/  PRMT R179, RZ, 0x5410, R81.reuse ;  /* 0x00005410ffb37816 */ /* 0x100fe20000000051 */
[-C--:B------:R-:W-:Y:S01]  /*52d0*/  FMUL.FTZ R207, R178, R30.reuse ;  /* 0x0000001eb2cf7220 */ /* 0x080fe20000410000 */
[----:B------:R-:W-:Y:S01]  /*52e0*/  PRMT R81, RZ, 0x7610, R81 ;  /* 0x00007610ff517816 */ /* 0x000fe20000000051 */
[----:B------:R-:W-:Y:S01]  /*52f0*/  FFMA.FTZ R71, R152, R71, R70 ;  /* 0x0000004798477223 */ /* 0x000fe20000010046 */
[----:B------:R-:W-:Y:S01]  /*5300*/  PRMT R70, RZ, 0x5410, R54 ;  /* 0x00005410ff467816 */ /* 0x000fe20000000036 */
[----:B------:R-:W-:-:S02]  /*5310*/  FMUL.FTZ R206, R80, R30 ;  /* 0x0000001e50ce7220 */ /* 0x000fc40000410000 */
[----:B------:R-:W-:Y:S02]  /*5320*/  FMUL.FTZ R209, R179, R31 ;  /* 0x0000001fb3d17220 */ /* 0x000fe40000410000 */
[C---:B------:R-:W-:Y:S02]  /*5330*/  FMUL.FTZ R206, R70.reuse, R206 ;  /* 0x000000ce46ce7220 */ /* 0x040fe40000410000 */
[----:B------:R-:W-:Y:S02]  /*5340*/  FMUL.FTZ R207, R70, R207 ;  /* 0x000000cf46cf7220 */ /* 0x000fe40000410000 */
[----:B------:R-:W-:Y:S02]  /*5350*/  FADD.FTZ R71, R206, R71 ;  /* 0x00000047ce477221 */ /* 0x000fe40000010000 */
[----:B------:R-:W-:Y:S02]  /*5360*/  FADD.FTZ R72, R207, R72 ;  /* 0x00000048cf487221 */ /* 0x000fe40000010000 */
[----:B------:R-:W-:-:S02]  /*5370*/  FMUL.FTZ R73, R149, R71 ;  /* 0x0000004795497220 */ /* 0x000fc40000410000 */
[----:B------:R-:W-:Y:S02]  /*5380*/  FMUL.FTZ R208, R81, R31 ;  /* 0x0000001f51d07220 */ /* 0x000fe40000410000 */
[-C--:B------:R-:W-:Y:S02]  /*5390*/  FMUL.FTZ R70, R149, R72.reuse ;  /* 0x0000004895467220 */ /* 0x080fe40000410000 */
[----:B------:R-:W-:Y:S02]  /*53a0*/  FMUL.FTZ R209, R180, R209 ;  /* 0x000000d1b4d17220 */ /* 0x000fe40000410000 */
[----:B------:R-:W-:Y:S02]  /*53b0*/  FFMA.FTZ R72, R150, R72, -R73 ;  /* 0x0000004896487223 */ /* 0x000fe40000010849 */
[----:B------:R-:W-:Y:S01]  /*53c0*/  FMUL.FTZ R208, R180, R208 ;  /* 0x000000d0b4d07220 */ /* 0x000fe20000410000 */
[----:B------:R-:W-:Y:S01]  /*53d0*/  PRMT R180, RZ, 0x5410, R82 ;  /* 0x00005410ffb47816 */ /* 0x000fe20000000052 */
[----:B------:R-:W-:Y:S01]  /*53e0*/  FFMA.FTZ R71, R150, R71, R70 ;  /* 0x0000004796477223 */ /* 0x000fe20000010046 */
[----:B------:R-:W-:Y:S01]  /*53f0*/  PRMT R82, RZ, 0x7610, R82 ;  /* 0x00007610ff527816 */ /* 0x000fe20000000052 */
[----:B------:R-:W-:-:S02]  /*5400*/  FADD.FTZ R72, R209, R72 ;  /* 0x00000048d1487221 */ /* 0x000fc40000010000 */
[----:B------:R-:W-:Y:S02]  /*5410*/  FADD.FTZ R71, R208, R71 ;  /* 0x00000047d0477221 */ /* 0x000fe40000010000 */
[-C--:B------:R-:W-:Y:S02]  /*5420*/  FMUL.FTZ R230, R82, R33.reuse ;  /* 0x0000002152e67220 */ /* 0x080fe40000410000 */
[C---:B------:R-:W-:Y:S02]  /*5430*/  FMUL.FTZ R70, R147.reuse, R72 ;  /* 0x0000004893467220 */ /* 0x040fe40000410000 */
[----:B------:R-:W-:Y:S02]  /*5440*/  FMUL.FTZ R231, R180, R33 ;  /* 0x00000021b4e77220 */ /* 0x000fe40000410000 */
[----:B------:R-:W-:Y:S02]  /*5450*/  FMUL.FTZ R73, R147, R71 ;  /* 0x0000004793497220 */ /* 0x000fe40000410000 */
[----:B------:R-:W-:-:S02]  /*5460*/  FMUL.FTZ R230, R181, R230 ;  /* 0x000000e6b5e67220 */ /* 0x000fc40000410000 */
[C---:B------:R-:W-:Y:S02]  /*5470*/  FFMA.FTZ R71, R148.reuse, R71, R70 ;  /* 0x0000004794477223 */ /* 0x040fe40000010046 */
[----:B------:R-:W-:Y:S01]  /*5480*/  FMUL.FTZ R231, R181, R231 ;  /* 0x000000e7b5e77220 */ /* 0x000fe20000410000 */
[----:B------:R-:W-:Y:S01]  /*5490*/  PRMT R181, RZ, 0x5410, R83 ;  /* 0x00005410ffb57816 */ /* 0x000fe20000000053 */
[----:B------:R-:W-:Y:S01]  /*54a0*/  FFMA.FTZ R72, R148, R72, -R73 ;  /* 0x0000004894487223 */ /* 0x000fe20000010849 */
[----:B------:R-:W-:Y:S01]  /*54b0*/  PRMT R83, RZ, 0x7610, R83 ;  /* 0x00007610ff537816 */ /* 0x000fe20000000053 */
[----:B------:R-:W-:Y:S02]  /*54c0*/  FADD.FTZ R71, R230, R71 ;  /* 0x00000047e6477221 */ /* 0x000fe40000010000 */
[----:B------:R-:W-:Y:S02]  /*54d0*/  FADD.FTZ R72, R231, R72 ;  /* 0x00000048e7487221 */ /* 0x000fe40000010000 */
[----:B------:R-:W-:-:S02]  /*54e0*/  FMUL.FTZ R73, R145, R71 ;  /* 0x0000004791497220 */ /* 0x000fc40000410000 */
[----:B------:R-:W-:Y:S02]  /*54f0*/  FMUL.FTZ R70, R145, R72 ;  /* 0x0000004891467220 */ /* 0x000fe40000410000 */
[-C--:B------:R-:W-:Y:S02]  /*5500*/  FMUL.FTZ R235, R181, R34.reuse ;  /* 0x00000022b5eb7220 */ /* 0x080fe40000410000 */
[----:B------:R-:W-:Y:S02]  /*5510*/  FMUL.FTZ R234, R83, R34 ;  /* 0x0000002253ea7220 */ /* 0x000fe40000410000 */
[C---:B------:R-:W-:Y:S02]  /*5520*/  FFMA.FTZ R72, R146.reuse, R72, -R73 ;  /* 0x0000004892487223 */ /* 0x040fe40000010849 */
[----:B------:R-:W-:Y:S02]  /*5530*/  FFMA.FTZ R73, R146, R71, R70 ;  /* 0x0000004792497223 */ /* 0x000fe40000010046 */
        /* <DEDUP_REMOVED lines=11> */
[----:B------:R-:W-:Y:S02]  /*55f0*/  ISETP.NE.AND P0, PT, R15, c[0x0][0x174], PT ;  /* 0x00005d000f007a0c */ /* 0x000fe40003f05270 */
[----:B-1----:R-:W-:-:S11]  /*5600*/  MOV R73, RZ ;  /* 0x000000ff00497202 */ /* 0x002fd60000000f00 */
[----:B------:R-:W-:-:S04]  /*5610*/  @P0 LEA.HI R72, R15, R15, RZ, 0x1 ;  /* 0x0000000f0f480211 */ /* 0x000fc800078f08ff */
[----:B------:R-:W-:-:S04]  /*5620*/  @P0 LOP3.LUT R72, R72, 0xfffffe, RZ, 0xc0, !PT ;  /* 0x00fffffe48480812 */ /* 0x000fc800078ec0ff */
[----:B------:R-:W-:Y:S02]  /*5630*/  @P0 IADD3 R88, -R72, R15, RZ ;  /* 0x0000000f48580210 */ /* 0x000fe40007ffe1ff */
[----:B------:R-:W-:Y:S02]  /*5640*/  MOV R72, 0x3f800000 ;  /* 0x3f80000000487802 */ /* 0x000fe40000000f00 */
[----:B------:R-:W-:-:S05]  /*5650*/  @P0 LEA R88, R88, R109, 0x8 ;  /* 0x0000006d58580211 */ /* 0x000fca00078e40ff */
[----:B------:R1:W2:Y:S02]  /*5660*/  @P0 LDS.64 R72, [R88.X8+0x6b60] ;  /* 0x006b600058480984 */ /* 0x0002a40000008a00 */
.L_x_7826:
[----:B------:R-:W-:Y:S05]  /*5670*/  BSYNC B0 ;  /* 0x0000000000007941 */ /* 0x000fea0003800000 */
.L_x_7825:
[----:B------:R-:W-:Y:S01]  /*5680*/  ISETP.GT.U32.AND P0, PT, R9, 0x1f, PT ;  /* 0x0000001f0900780c */ /* 0x000fe20003f04070 */
[----:B------:R3:W-:Y:S01]  /*5690*/  STS.128 [R9.X16+0x6350], R68 ;  /* 0x0063504409007388 */ /* 0x0007e2000000cc00 */
[----:B-1----:R-:W-:Y:S01]  /*56a0*/  PRMT R88, RZ, 0x7610, R64 ;  /* 0x00007610ff587816 */ /* 0x002fe20000000040 */
[----:B------:R-:W-:Y:S01]  /*56b0*/  FMUL.FTZ R229, R49, R222 ;  /* 0x000000de31e57220 */ /* 0x000fe20000410000 */
[--C-:B------:R-:W-:Y:S01]  /*56c0*/  PRMT R93, RZ, 0x5410, R67.reuse ;  /* 0x00005410ff5d7816 */ /* 0x100fe20000000043 */
[----:B------:R-:W-:Y:S01]  /*56d0*/  FMUL.FTZ R225, R51, R218 ;  /* 0x000000da33e17220 */ /* 0x000fe20000410000 */
[----:B------:R-:W-:Y:S01]  /*56e0*/  PRMT R92, RZ, 0x7610, R66 ;  /* 0x00007610ff5c7816 */ /* 0x000fe20000000042 */
[----:B------:R-:W-:Y:S01]  /*56f0*/  FMUL.FTZ R226, R50, R221 ;  /* 0x000000dd32e27220 */ /* 0x000fe20000410000 */
[----:B------:R-:W-:Y:S01]  /*5700*/  PRMT R67, RZ, 0x7610, R67 ;  /* 0x00007610ff437816 */ /* 0x000fe20000000043 */
[----:B------:R-:W-:Y:S01]  /*5710*/  FMUL.FTZ R222, R96, R217 ;  /* 0x000000d960de7220 */ /* 0x000fe20000410000 */
[----:B------:R-:W-:Y:S01]  /*5720*/  BSSY B0, `(.L_x_7827) ;  /* 0x00000c4000007945 */ /* 0x000fe20003800000 */
[----:B------:R-:W-:-:S02]  /*5730*/  FMUL.FTZ R218, R98, R213 ;  /* 0x000000d562da7220 */ /* 0x000fc40000410000 */
[----:B------:R-:W-:Y:S02]  /*5740*/  FMUL.FTZ R221, R97, R214 ;  /* 0x000000d661dd7220 */ /* 0x000fe40000410000 */
[----:B------:R-:W-:Y:S01]  /*5750*/  FMUL.FTZ R217, R99, R210 ;  /* 0x000000d263d97220 */ /* 0x000fe20000410000 */
[----:B---3--:R-:W-:Y:S01]  /*5760*/  PRMT R68, RZ, 0x5410, R64 ;  /* 0x00005410ff447816 */ /* 0x008fe20000000040 */
[----:B------:R-:W-:Y:S01]  /*5770*/  FMUL.FTZ R213, R101, R86 ;  /* 0x0000005665d57220 */ /* 0x000fe20000410000 */
[--C-:B------:R-:W-:Y:S01]  /*5780*/  PRMT R69, RZ, 0x5410, R65.reuse ;  /* 0x00005410ff457816 */ /* 0x100fe20000000041 */
        /* <DEDUP_REMOVED lines=28> */
[----:B------:R-:W-:-:S05]  /*5950*/  SHF.L.U32 R240, R9, 0x5, RZ ;  /* 0x0000000509f07819 */ /* 0x000fca00000006ff */
[----:B------:R-:W-:Y:S04]  /*5960*/  LDS.128 R64, [R240+0x6350] ;  /* 0x00635000f0407984 */ /* 0x000fe80000000c00 */
[----:B------:R-:W1:Y:S02]  /*5970*/  LDS.128 R68, [R240+0x6360] ;  /* 0x00636000f0447984 */ /* 0x000e640000000c00 */
[-C--:B-1----:R-:W-:Y:S02]  /*5980*/  FMUL.FTZ R242, R66, R69.reuse ;  /* 0x0000004542f27220 */ /* 0x082fe40000410000 */
        /* <DEDUP_REMOVED lines=10> */
[----:B------:R1:W3:Y:S02]  /*5a30*/  SHFL.UP PT, R69, R66, 0x1, RZ ;  /* 0x0420000042457989 */ /* 0x0002e400000e00ff */
.L_x_7933:
[----:B------:R-:W-:Y:S05]  /*5a40*/  BRA.DIV ~URZ, `(.L_x_7830) ;  /* 0x00007b627f007947 */ /* 0x000fea000b800000 */
[----:B------:R-:W4:Y:S01]  /*5a50*/  SHFL.UP PT, R71, R242, 0x1, RZ ;  /* 0x04200000f2477989 */ /* 0x000f2200000e00ff */
[----:B------:R-:W-:-:S03]  /*5a60*/  ISETP.GE.AND P0, PT, R10, 0x1, PT ;  /* 0x000000010a00780c */ /* 0x000fc60003f06270 */
[----:B------:R-:W0:Y:S04]  /*5a70*/  SHFL.UP PT, R67, R245, 0x1, RZ ;  /* 0x04200000f5437989 */ /* 0x000e2800000e00ff */
[----:B------:R-:W1:Y:S01]  /*5a80*/  SHFL.UP PT, R65, R68, 0x1, RZ ;  /* 0x0420000044417989 */ /* 0x000e6200000e00ff */
[C---:B----4-:R-:W-:Y:S02]  /*5a90*/  FMUL.FTZ R64, R68.reuse, R71 ;  /* 0x0000004744407220 */ /* 0x050fe40000410000 */
[-C--:B0-----:R-:W-:Y:S02]  /*5aa0*/  FMUL.FTZ R70, R68, R67.reuse ;  /* 0x0000004344467220 */ /* 0x081fe40000410000 */
[C---:B------:R-:W-:Y:S02]  /*5ab0*/  FFMA.FTZ R64, R66.reuse, R67, -R64 ;  /* 0x0000004342407223 */ /* 0x040fe40000010840 */
[----:B------:R-:W-:-:S02]  /*5ac0*/  FFMA.FTZ R71, R66, R71, R70 ;  /* 0x0000004742477223 */ /* 0x000fc40000010046 */
[----:B------:R-:W-:Y:S02]  /*5ad0*/  @P0 FADD.FTZ R245, R245, R64 ;  /* 0x00000040f5f50221 */ /* 0x000fe40000010000 */
[C---:B---3--:R-:W-:Y:S02]  /*5ae0*/  FMUL.FTZ R67, R68.reuse, R69 ;  /* 0x0000004544437220 */ /* 0x048fe40000410000 */
[-C--:B-1----:R-:W-:Y:S02]  /*5af0*/  FMUL.FTZ R64, R68, R65.reuse ;  /* 0x0000004144407220 */ /* 0x082fe40000410000 */
[----:B------:R-:W-:Y:S02]  /*5b00*/  @P0 FADD.FTZ R242, R242, R71 ;  /* 0x00000047f2f20221 */ /* 0x000fe40000010000 */
[C---:B------:R-:W-:Y:S02]  /*5b10*/  FFMA.FTZ R65, R66.reuse, R65, R67 ;  /* 0x0000004142417223 */ /* 0x040fe40000010043 */
[----:B------:R-:W-:Y:S01]  /*5b20*/  @P0 FFMA.FTZ R66, R66, R69, -R64 ;  /* 0x0000004542420223 */ /* 0x000fe20000010840 */
[----:B------:R-:W0:Y:S02]  /*5b30*/  SHFL.UP PT, R70, R242, 0x2, RZ ;  /* 0x04400000f2467989 */ /* 0x000e2400000e00ff */
[----:B------:R-:W-:-:S02]  /*5b40*/  FSEL R65, R68, R65, !P0 ;  /* 0x0000004144417208 */ /* 0x000fc40004000000 */
[----:B------:R-:W1:Y:S01]  /*5b50*/  SHFL.UP PT, R69, R245, 0x2, RZ ;  /* 0x04400000f5457989 */ /* 0x000e6200000e00ff */
[----:B------:R-:W-:-:S03]  /*5b60*/  ISETP.GE.AND P0, PT, R10, 0x2, PT ;  /* 0x000000020a00780c */ /* 0x000fc60003f06270 */
[----:B------:R-:W3:Y:S04]  /*5b70*/  SHFL.UP PT, R64, R66, 0x2, RZ ;  /* 0x0440000042407989 */ /* 0x000ee800000e00ff */
[----:B------:R-:W4:Y:S01]  /*5b80*/  SHFL.UP PT, R67, R65, 0x2, RZ ;  /* 0x0440000041437989 */ /* 0x000f2200000e00ff */
[CC--:B0-----:R-:W-:Y:S02]  /*5b90*/  FMUL.FTZ R68, R65.reuse, R70.reuse ;  /* 0x0000004641447220 */ /* 0x0c1fe40000410000 */
[-C--:B-1----:R-:W-:Y:S02]  /*5ba0*/  FMUL.FTZ R71, R65, R69.reuse ;  /* 0x0000004541477220 */ /* 0x082fe40000410000 */
[C---:B------:R-:W-:Y:S02]  /*5bb0*/  FFMA.FTZ R68, R66.reuse, R69, -R68 ;  /* 0x0000004542447223 */ /* 0x040fe40000010844 */
[----:B------:R-:W-:-:S02]  /*5bc0*/  FFMA.FTZ R71, R66, R70, R71 ;  /* 0x0000004642477223 */ /* 0x000fc40000010047 */
[----:B------:R-:W-:Y:S02]  /*5bd0*/  @P0 FADD.FTZ R245, R245, R68 ;  /* 0x00000044f5f50221 */ /* 0x000fe40000010000 */
[----:B------:R-:W-:Y:S02]  /*5be0*/  @P0 FADD.FTZ R242, R242, R71 ;  /* 0x00000047f2f20221 */ /* 0x000fe40000010000 */
[CC--:B---3--:R-:W-:Y:S02]  /*5bf0*/  FMUL.FTZ R68, R65.reuse, R64.reuse ;  /* 0x0000004041447220 */ /* 0x0c8fe40000410000 */
[-C--:B----4-:R-:W-:Y:S01]  /*5c00*/  FMUL.FTZ R69, R65, R67.reuse ;  /* 0x0000004341457220 */ /* 0x090fe20000410000 */
[----:B------:R-:W0:Y:S01]  /*5c10*/  SHFL.UP PT, R71, R242, 0x4, RZ ;  /* 0x04800000f2477989 */ /* 0x000e2200000e00ff */
[C---:B------:R-:W-:Y:S02]  /*5c20*/  FFMA.FTZ R68, R66.reuse, R67, R68 ;  /* 0x0000004342447223 */ /* 0x040fe40000010044 */
[----:B------:R-:W-:-:S02]  /*5c30*/  @P0 FFMA.FTZ R66, R66, R64, -R69 ;  /* 0x0000004042420223 */ /* 0x000fc40000010845 */
[----:B------:R-:W1:Y:S01]  /*5c40*/  SHFL.UP PT, R69, R245, 0x4, RZ ;  /* 0x04800000f5457989 */ /* 0x000e6200000e00ff */
[----:B------:R-:W-:Y:S02]  /*5c50*/  FSEL R68, R65, R68, !P0 ;  /* 0x0000004441447208 */ /* 0x000fe40004000000 */
[----:B------:R-:W-:Y:S01]  /*5c60*/  ISETP.GE.AND P0, PT, R10, 0x4, PT ;  /* 0x000000040a00780c */ /* 0x000fe20003f06270 */
        /* <DEDUP_REMOVED lines=18> */
[----:B0-----:R-:W-:-:S02]  /*5d90*/  FMUL.FTZ R71, R69, R67 ;  /* 0x0000004345477220 */ /* 0x001fc40000410000 */
[CC--:B-1----:R-:W-:Y:S02]  /*5da0*/  FMUL.FTZ R70, R69.reuse, R68.reuse ;  /* 0x0000004445467220 */ /* 0x0c2fe40000410000 */
[C---:B------:R-:W-:Y:S02]  /*5db0*/  FFMA.FTZ R71, R66.reuse, R68, R71 ;  /* 0x0000004442477223 */ /* 0x040fe40000010047 */
[C---:B---3--:R-:W-:Y:S02]  /*5dc0*/  FMUL.FTZ R68, R69.reuse, R64 ;  /* 0x0000004045447220 */ /* 0x048fe40000410000 */
[C---:B------:R-:W-:Y:S02]  /*5dd0*/  FFMA.FTZ R70, R66.reuse, R67, -R70 ;  /* 0x0000004342467223 */ /* 0x040fe40000010846 */
[-C--:B----4-:R-:W-:Y:S02]  /*5de0*/  FFMA.FTZ R68, R66, R65.reuse, R68 ;  /* 0x0000004142447223 */ /* 0x090fe40000010044 */
[----:B------:R-:W-:-:S02]  /*5df0*/  FMUL.FTZ R67, R69, R65 ;  /* 0x0000004145437220 */ /* 0x000fc40000410000 */
[----:B------:R-:W-:Y:S01]  /*5e00*/  @P0 FADD.FTZ R245, R245, R70 ;  /* 0x00000046f5f50221 */ /* 0x000fe20000010000 */
[----:B------:R-:W-:Y:S01]  /*5e10*/  FSEL R69, R69, R68, !P0 ;  /* 0x0000004445457208 */ /* 0x000fe20004000000 */
[----:B------:R-:W-:Y:S02]  /*5e20*/  @P0 FFMA.FTZ R66, R66, R64, -R67 ;  /* 0x0000004042420223 */ /* 0x000fe40000010843 */
[----:B------:R-:W-:Y:S01]  /*5e30*/  @P0 FADD.FTZ R242, R242, R71 ;  /* 0x00000047f2f20221 */ /* 0x000fe20000010000 */
[----:B------:R0:W1:Y:S04]  /*5e40*/  SHFL.UP PT, R241, R245, 0x10, RZ ;  /* 0x06000000f5f17989 */ /* 0x00006800000e00ff */
[----:B------:R0:W3:Y:S04]  /*5e50*/  SHFL.UP PT, R68, R66, 0x10, RZ ;  /* 0x0600000042447989 */ /* 0x0000e800000e00ff */
[----:B------:R0:W4:Y:S04]  /*5e60*/  SHFL.UP PT, R67, R242, 0x10, RZ ;  /* 0x06000000f2437989 */ /* 0x00012800000e00ff */
[----:B------:R0:W2:Y:S02]  /*5e70*/  SHFL.UP PT, R71, R69, 0x10, RZ ;  /* 0x0600000045477989 */ /* 0x0000a400000e00ff */
.L_x_7934:
[----:B------:R-:W-:Y:S01]  /*5e80*/  MOV R70, R66 ;  /* 0x0000004200467202 */ /* 0x000fe20000000f00 */
[-C--:B----4-:R-:W-:Y:S01]  /*5e90*/  FMUL.FTZ R64, R67, R69.reuse ;  /* 0x0000004543407220 */ /* 0x090fe20000410000 */
[----:B------:R-:W-:Y:S01]  /*5ea0*/  ISETP.GE.AND P0, PT, R10, 0x10, PT ;  /* 0x000000100a00780c */ /* 0x000fe20003f06270 */
[----:B-1----:R-:W-:-:S02]  /*5eb0*/  FMUL.FTZ R65, R241, R69 ;  /* 0x00000045f1417220 */ /* 0x002fc40000410000 */
[----:B------:R-:W-:Y:S01]  /*5ec0*/  FFMA.FTZ R243, R241, R70, -R64 ;  /* 0x00000046f1f37223 */ /* 0x000fe20000010840 */
[----:B------:R-:W-:Y:S01]  /*5ed0*/  MOV R241, R242 ;  /* 0x000000f200f17202 */ /* 0x000fe20000000f00 */
[----:B---3--:R-:W-:Y:S01]  /*5ee0*/  FMUL.FTZ R64, R68, R69 ;  /* 0x0000004544407220 */ /* 0x008fe20000410000 */
[----:B0-----:R-:W-:Y:S01]  /*5ef0*/  MOV R242, R245 ;  /* 0x000000f500f27202 */ /* 0x001fe20000000f00 */
[-C--:B------:R-:W-:Y:S02]  /*5f00*/  FFMA.FTZ R66, R67, R70.reuse, R65 ;  /* 0x0000004643427223 */ /* 0x080fe40000010041 */
        /* <DEDUP_REMOVED lines=12> */
[----:B-----5:R-:W-:Y:S05]  /*5fd0*/  CALL.REL.NOINC `($__internal_187_$__cuda_sm70_shflsync_idx_p) ;  /* 0x000093a000007944 */ /* 0x020fea0003c00000 */
.L_x_7831:
[----:B------:R-:W-:Y:S05]  /*5fe0*/  BRA.CONV ~URZ, `(.L_x_7832) ;  /* 0x000000637f007947 */ /* 0x000fea000b800000 */
[----:B-1----:R-:W-:Y:S01]  /*5ff0*/  HFMA2.MMA R65, -RZ, RZ, 0, 1.847743988037109375e-06 ;  /* 0x0000001fff417435 */ /* 0x002fe200000001ff */
[----:B------:R-:W-:Y:S02]  /*6000*/  MOV R68, R69 ;  /* 0x0000004500447202 */ /* 0x000fe40000000f00 */
[----:B------:R-:W-:-:S02]  /*6010*/  MOV R67, 0x1f ;  /* 0x0000001f00437802 */ /* 0x000fc40000000f00 */
[----:B------:R-:W-:Y:S02]  /*6020*/  MOV R64, 0xffffffff ;  /* 0xffffffff00407802 */ /* 0x000fe40000000f00 */
[----:B------:R-:W-:Y:S02]  /*6030*/  MOV R66, 0x6050 ;  /* 0x0000605000427802 */ /* 0x000fe40000000f00 */
[----:B-----5:R-:W-:Y:S05]  /*6040*/  CALL.REL.NOINC `($__internal_187_$__cuda_sm70_shflsync_idx_p) ;  /* 0x0000933000007944 */ /* 0x020fea0003c00000 */
.L_x_7832:
[----:B------:R-:W-:Y:S05]  /*6050*/  BRA.CONV ~URZ, `(.L_x_7833) ;  /* 0x000000637f007947 */ /* 0x000fea000b800000 */
[----:B-1----:R-:W-:Y:S01]  /*6060*/  HFMA2.MMA R65, -RZ, RZ, 0, 1.847743988037109375e-06 ;  /* 0x0000001fff417435 */ /* 0x002fe200000001ff */
[----:B------:R-:W-:Y:S02]  /*6070*/  MOV R68, R242 ;  /* 0x000000f200447202 */ /* 0x000fe40000000f00 */
[----:B------:R-:W-:Y:S02]  /*6080*/  MOV R67, 0x1f ;  /* 0x0000001f00437802 */ /* 0x000fe40000000f00 */
[----:B------:R-:W-:Y:S02]  /*6090*/  MOV R64, 0xffffffff ;  /* 0xffffffff00407802 */ /* 0x000fe40000000f00 */
[----:B------:R-:W-:Y:S02]  /*60a0*/  MOV R66, 0x60c0 ;  /* 0x000060c000427802 */ /* 0x000fe40000000f00 */
[----:B-----5:R-:W-:Y:S05]  /*60b0*/  CALL.REL.NOINC `($__internal_187_$__cuda_sm70_shflsync_idx_p) ;  /* 0x000092c000007944 */ /* 0x020fea0003c00000 */
.L_x_7833:
[----:B------:R-:W-:Y:S05]  /*60c0*/  BRA.CONV ~URZ, `(.L_x_7834) ;  /* 0x000000637f007947 */ /* 0x000fea000b800000 */
[----:B-1----:R-:W-:Y:S01]  /*60d0*/  HFMA2.MMA R65, -RZ, RZ, 0, 1.847743988037109375e-06 ;  /* 0x0000001fff417435 */ /* 0x002fe200000001ff */
[----:B------:R-:W-:-:S02]  /*60e0*/  MOV R68, R241 ;  /* 0x000000f100447202 */ /* 0x000fc40000000f00 */
[----:B------:R-:W-:Y:S02]  /*60f0*/  MOV R67, 0x1f ;  /* 0x0000001f00437802 */ /* 0x000fe40000000f00 */
[----:B------:R-:W-:Y:S02]  /*6100*/  MOV R64, 0xffffffff ;  /* 0xffffffff00407802 */ /* 0x000fe40000000f00 */
[----:B------:R-:W-:Y:S02]  /*6110*/  MOV R66, 0x6130 ;  /* 0x0000613000427802 */ /* 0x000fe40000000f00 */
[----:B-----5:R-:W-:Y:S05]  /*6120*/  CALL.REL.NOINC `($__internal_187_$__cuda_sm70_shflsync_idx_p) ;  /* 0x0000925000007944 */ /* 0x020fea0003c00000 */
.L_x_7834:
[----:B------:R-:W-:Y:S05]  /*6130*/  BRA.DIV ~URZ, `(.L_x_7835) ;  /* 0x00007fb27f007947 */ /* 0x000fea000b800000 */
[----:B-----5:R0:W2:Y:S04]  /*6140*/  SHFL.IDX PT, R71, R60, RZ, 0x1f ;  /* 0x00001fff3c477589 */ /* 0x0200a800000e0000 */
[----:B------:R0:W3:Y:S04]  /*6150*/  SHFL.IDX PT, R243, R61, RZ, 0x1f ;  /* 0x00001fff3df37589 */ /* 0x0000e800000e0000 */
[----:B------:R0:W4:Y:S04]  /*6160*/  SHFL.IDX PT, R244, R62, RZ, 0x1f ;  /* 0x00001fff3ef47589 */ /* 0x00012800000e0000 */
[----:B------:R0:W1:Y:S04]  /*6170*/  SHFL.IDX PT, R67, R63, RZ, 0x1f ;  /* 0x00001fff3f437589 */ /* 0x00006800000e0000 */
[----:B------:R-:W0:Y:S04]  /*6180*/  SHFL.UP PT, R70, R70, 0x1, RZ ;  /* 0x0420000046467989 */ /* 0x000e2800000e00ff */
[----:B------:R-:W0:Y:S04]  /*6190*/  SHFL.UP PT, R69, R69, 0x1, RZ ;  /* 0x0420000045457989 */ /* 0x000e2800000e00ff */
[----:B------:R-:W0:Y:S04]  /*61a0*/  SHFL.UP PT, R242, R242, 0x1, RZ ;  /* 0x04200000f2f27989 */ /* 0x000e2800000e00ff */
[----:B------:R-:W0:Y:S02]  /*61b0*/  SHFL.UP PT, R241, R241, 0x1, RZ ;  /* 0x04200000f1f17989 */ /* 0x000e2400000e00ff */
.L_x_7935:
[----:B0-23--:R-:W0:Y:S01]  /*61c0*/  LDS.128 R60, [R240+0x6350] ;  /* 0x00635000f03c7984 */ /* 0x00de220000000c00 */
[----:B----4-:R-:W-:Y:S01]  /*61d0*/  MOV R66, R244 ;  /* 0x000000f400427202 */ /* 0x010fe20000000f00 */
[----:B-1----:R-:W-:-:S04]  /*61e0*/  FMUL.FTZ R65, R67, R69 ;  /* 0x0000004543417220 */ /* 0x002fc80000410000 */
[C---:B------:R-:W-:Y:S02]  /*61f0*/  FMUL.FTZ R64, R66.reuse, R69 ;  /* 0x0000004542407220 */ /* 0x040fe40000410000 */
        /* <DEDUP_REMOVED lines=22> */
.L_x_7828:
[----:B------:R-:W-:Y:S05]  /*6360*/  BSYNC B0 ;  /* 0x0000000000007941 */ /* 0x000fea0003800000 */
.L_x_7827:
[----:B------:R-:W-:Y:S01]  /*6370*/  WARPSYNC 0xffffffff ;  /* 0xffffffff00007948 */ /* 0x000fe20003800000 */
[----:B------:R-:W-:Y:S02]  /*6380*/  LOP3.LUT P0, RZ, R9, 0x1f, RZ, 0xc0, !PT ;  /* 0x0000001f09ff7812 */ /* 0x000fe4000780c0ff */
[CC--:B-1---5:R-:W-:Y:S01]  /*6390*/  FMUL.FTZ R62, R146.reuse, R94.reuse ;  /* 0x0000005e923e7220 */ /* 0x0e2fe20000410000 */
[----:B------:R-:W-:Y:S01]  /*63a0*/  BAR.SYNC.DEFER_BLOCKING 0x0 ;  /* 0x0000000000007b1d */ /* 0x000fe20000010000 */
[----:B------:R-:W-:Y:S01]  /*63b0*/  FMUL.FTZ R60, R145, R94 ;  /* 0x0000005e913c7220 */ /* 0x000fe20000410000 */
[----:B------:R-:W-:Y:S01]  /*63c0*/  ISETP.GE.OR P0, PT, R15, c[0x0][0x174], P0 ;  /* 0x00005d000f007a0c */ /* 0x000fe20000706670 */
[-C--:B------:R-:W-:Y:S01]  /*63d0*/  FFMA.FTZ R61, -R145, R93.reuse, -R62 ;  /* 0x0000005d913d7223 */ /* 0x080fe2000001093e */
[----:B------:R-:W-:Y:S01]  /*63e0*/  SHF.L.U32 R240, R109, 0x4, RZ ;  /* 0x000000046df07819 */ /* 0x000fe200000006ff */
[----:B------:R-:W-:Y:S01]  /*63f0*/  FFMA.FTZ R60, R146, R93, -R60 ;  /* 0x0000005d923c7223 */ /* 0x000fe2000001083c */
[----:B------:R-:W-:Y:S01]  /*6400*/  BSSY B0, `(.L_x_7836) ;  /* 0x00001ab000007945 */ /* 0x000fe20003800000 */
        /* <DEDUP_REMOVED lines=8> */
[CC--:B------:R-:W-:Y:S01]  /*6490*/  FMUL.FTZ R62, R149.reuse, -R60.reuse ;  /* 0x8000003c953e7220 */ /* 0x0c0fe20000410000 */
[----:B------:R-:W1:Y:S01]  /*64a0*/  LDS.64 R68, [R9.X16+0x6358] ;  /* 0x0063580009447984 */ /* 0x000e62000000ca00 */
[-C--:B------:R-:W-:Y:S02]  /*64b0*/  FMUL.FTZ R63, R149, -R61.reuse ;  /* 0x8000003d953f7220 */ /* 0x080fe40000410000 */
[C---:B------:R-:W-:Y:S02]  /*64c0*/  FFMA.FTZ R61, R150.reuse, R61, R62 ;  /* 0x0000003d963d7223 */ /* 0x040fe4000001003e */
        /* <DEDUP_REMOVED lines=9> */
[CC--:B------:R-:W-:Y:S02]  /*6560*/  FMUL.FTZ R62, R153.reuse, -R60.reuse ;  /* 0x8000003c993e7220 */ /* 0x0c0fe40000410000 */
[-C--:B------:R-:W-:Y:S02]  /*6570*/  FMUL.FTZ R63, R153, -R61.reuse ;  /* 0x8000003d993f7220 */ /* 0x080fe40000410000 */
[C---:B------:R-:W-:Y:S02]  /*6580*/  FFMA.FTZ R61, R154.reuse, R61, R62 ;  /* 0x0000003d9a3d7223 */ /* 0x040fe4000001003e */
[----:B------:R-:W-:Y:S02]  /*6590*/  FFMA.FTZ R60, R154, R60, -R63 ;  /* 0x0000003c9a3c7223 */ /* 0x000fe4000001083f */
[----:B------:R-:W-:Y:S02]  /*65a0*/  FADD.FTZ R64, -R84, R61 ;  /* 0x0000003d54407221 */ /* 0x000fe40000010100 */
[----:B--2---:R-:W-:-:S02]  /*65b0*/  FMUL.FTZ R61, R145, R73 ;  /* 0x00000049913d7220 */ /* 0x004fc40000410000 */
[----:B------:R-:W-:Y:S02]  /*65c0*/  FADD.FTZ R62, R95, R60 ;  /* 0x0000003c5f3e7221 */ /* 0x000fe40000010000 */
[----:B------:R-:W-:Y:S02]  /*65d0*/  FMUL.FTZ R63, R155, -R64 ;  /* 0x800000409b3f7220 */ /* 0x000fe40000410000 */
[-C--:B------:R-:W-:Y:S02]  /*65e0*/  FMUL.FTZ R60, R145, -R72.reuse ;  /* 0x80000048913c7220 */ /* 0x080fe40000410000 */
[----:B------:R-:W-:Y:S02]  /*65f0*/  FFMA.FTZ R61, R146, R72, -R61 ;  /* 0x00000048923d7223 */ /* 0x000fe4000001083d */
[-C--:B------:R-:W-:Y:S02]  /*6600*/  FMUL.FTZ R65, R155, -R62.reuse ;  /* 0x8000003e9b417220 */ /* 0x080fe40000410000 */
[----:B------:R-:W-:-:S02]  /*6610*/  FFMA.FTZ R62, R156, R62, -R63 ;  /* 0x0000003e9c3e7223 */ /* 0x000fc4000001083f */
[----:B------:R-:W-:Y:S02]  /*6620*/  FFMA.FTZ R60, R146, -R73, R60 ;  /* 0x80000049923c7223 */ /* 0x000fe4000001003c */
[----:B------:R-:W-:Y:S02]  /*6630*/  FMUL.FTZ R63, R147, -R61 ;  /* 0x8000003d933f7220 */ /* 0x000fe40000410000 */
        /* <DEDUP_REMOVED lines=23> */
[----:B------:R-:W-:Y:S02]  /*67b0*/  FMUL.FTZ R61, R153, -R63 ;  /* 0x8000003f993d7220 */ /* 0x000fe40000410000 */
[----:B------:R-:W-:Y:S02]  /*67c0*/  FFMA.FTZ R65, R160, R65, R60 ;  /* 0x00000041a0417223 */ /* 0x000fe4000001003c */
[----:B------:R-:W-:Y:S02]  /*67d0*/  FADD.FTZ R64, R215, R64 ;  /* 0x00000040d7407221 */ /* 0x000fe40000010000 */
[-C--:B------:R-:W-:Y:S02]  /*67e0*/  FMUL.FTZ R60, R153, -R62.reuse ;  /* 0x8000003e993c7220 */ /* 0x080fe40000410000 */
[----:B------:R-:W-:-:S02]  /*67f0*/  FFMA.FTZ R61, R154, R62, -R61 ;  /* 0x0000003e9a3d7223 */ /* 0x000fc4000001083d */
[----:B------:R-:W-:Y:S02]  /*6800*/  FADD.FTZ R65, -R214, R65 ;  /* 0x00000041d6417221 */ /* 0x000fe40000010100 */
[----:B------:R-:W-:Y:S02]  /*6810*/  FMUL.FTZ R62, R130, -R64 ;  /* 0x80000040823e7220 */ /* 0x000fe40000410000 */
[----:B------:R-:W-:Y:S02]  /*6820*/  FFMA.FTZ R60, R154, R63, R60 ;  /* 0x0000003f9a3c7223 */ /* 0x000fe4000001003c */
[----:B------:R-:W-:Y:S02]  /*6830*/  FMUL.FTZ R63, R155, -R61 ;  /* 0x8000003d9b3f7220 */ /* 0x000fe40000410000 */
[-C--:B------:R-:W-:Y:S02]  /*6840*/  FMUL.FTZ R66, R130, -R65.reuse ;  /* 0x8000004182427220 */ /* 0x080fe40000410000 */
[----:B------:R-:W-:-:S02]  /*6850*/  FFMA.FTZ R65, R131, R65, R62 ;  /* 0x0000004183417223 */ /* 0x000fc4000001003e */
        /* <DEDUP_REMOVED lines=39> */
[----:B------:R-:W-:Y:S02]  /*6ad0*/  FMUL.FTZ R63, R134, -R61 ;  /* 0x8000003d863f7220 */ /* 0x000fe40000410000 */
[----:B------:R-:W-:Y:S02]  /*6ae0*/  FADD.FTZ R65, -R222, R65 ;  /* 0x00000041de417221 */ /* 0x000fe40000010100 */
[----:B------:R-:W-:-:S02]  /*6af0*/  FMUL.FTZ R64, R138, -R66 ;  /* 0x800000428a407220 */ /* 0x000fc40000410000 */
[-C--:B------:R-:W-:Y:S02]  /*6b00*/  FMUL.FTZ R60, R134, -R62.reuse ;  /* 0x8000003e863c7220 */ /* 0x080fe40000410000 */
[----:B------:R-:W-:Y:S02]  /*6b10*/  FFMA.FTZ R63, R135, R62, R63 ;  /* 0x0000003e873f7223 */ /* 0x000fe4000001003f */
[----:B------:R-:W-:Y:S02]  /*6b20*/  FFMA.FTZ R67, R139, R65, R64 ;  /* 0x000000418b437223 */ /* 0x000fe40000010040 */
[----:B------:R-:W-:Y:S02]  /*6b30*/  FFMA.FTZ R60, R135, R61, -R60 ;  /* 0x0000003d873c7223 */ /* 0x000fe4000001083c */
[----:B------:R-:W-:Y:S02]  /*6b40*/  FMUL.FTZ R65, R138, -R65 ;  /* 0x800000418a417220 */ /* 0x000fe40000410000 */
[----:B------:R-:W-:-:S02]  /*6b50*/  FMUL.FTZ R61, R136, -R63 ;  /* 0x8000003f883d7220 */ /* 0x000fc40000410000 */
[----:B------:R-:W-:Y:S02]  /*6b60*/  FMUL.FTZ R62, R136, -R60 ;  /* 0x8000003c883e7220 */ /* 0x000fe40000410000 */
[----:B------:R-:W-:Y:S02]  /*6b70*/  FFMA.FTZ R66, R139, R66, -R65 ;  /* 0x000000428b427223 */ /* 0x000fe40000010841 */
[----:B------:R-:W-:Y:S02]  /*6b80*/  FADD.FTZ R67, -R224, R67 ;  /* 0x00000043e0437221 */ /* 0x000fe40000010100 */
[C---:B------:R-:W-:Y:S02]  /*6b90*/  FFMA.FTZ R61, R137.reuse, R60, -R61 ;  /* 0x0000003c893d7223 */ /* 0x040fe4000001083d */
[----:B------:R-:W-:Y:S02]  /*6ba0*/  FFMA.FTZ R62, R137, R63, R62 ;  /* 0x0000003f893e7223 */ /* 0x000fe4000001003e */
[----:B------:R-:W-:-:S02]  /*6bb0*/  FADD.FTZ R66, R225, R66 ;  /* 0x00000042e1427221 */ /* 0x000fc40000010000 */
[----:B------:R-:W-:Y:S02]  /*6bc0*/  FMUL.FTZ R64, R140, -R67 ;  /* 0x800000438c407220 */ /* 0x000fe40000410000 */
[C---:B------:R-:W-:Y:S02]  /*6bd0*/  FMUL.FTZ R63, R138.reuse, -R61 ;  /* 0x8000003d8a3f7220 */ /* 0x040fe40000410000 */
[----:B------:R-:W-:Y:S02]  /*6be0*/  FMUL.FTZ R60, R138, -R62 ;  /* 0x8000003e8a3c7220 */ /* 0x000fe40000410000 */
[----:B------:R-:W-:Y:S02]  /*6bf0*/  FFMA.FTZ R64, R141, R66, -R64 ;  /* 0x000000428d407223 */ /* 0x000fe40000010840 */
[----:B------:R-:W-:Y:S02]  /*6c00*/  FFMA.FTZ R63, R139, R62, R63 ;  /* 0x0000003e8b3f7223 */ /* 0x000fe4000001003f */
[----:B------:R-:W-:-:S02]  /*6c10*/  FMUL.FTZ R66, R140, -R66 ;  /* 0x800000428c427220 */ /* 0x000fc40000410000 */
[----:B------:R-:W-:Y:S02]  /*6c20*/  FFMA.FTZ R60, R139, R61, -R60 ;  /* 0x0000003d8b3c7223 */ /* 0x000fe4000001083c */
[C---:B------:R-:W-:Y:S02]  /*6c30*/  FFMA.FTZ R67, R141.reuse, R67, R66 ;  /* 0x000000438d437223 */ /* 0x040fe40000010042 */
[----:B------:R-:W-:Y:S02]  /*6c40*/  FMUL.FTZ R61, R140, -R63 ;  /* 0x8000003f8c3d7220 */ /* 0x000fe40000410000 */
[----:B------:R-:W-:Y:S02]  /*6c50*/  FADD.FTZ R67, -R226, R67 ;  /* 0x00000043e2437221 */ /* 0x000fe40000010100 */
[-C--:B------:R-:W-:Y:S02]  /*6c60*/  FFMA.FTZ R61, R141, R60.reuse, -R61 ;  /* 0x0000003c8d3d7223 */ /* 0x080fe4000001083d */
[----:B------:R-:W-:-:S02]  /*6c70*/  FMUL.FTZ R60, R140, -R60 ;  /* 0x8000003c8c3c7220 */ /* 0x000fc40000410000 */
[C---:B-1----:R-:W-:Y:S02]  /*6c80*/  FMUL.FTZ R70, R125.reuse, R68 ;  /* 0x000000447d467220 */ /* 0x042fe40000410000 */
[----:B------:R-:W-:Y:S02]  /*6c90*/  FMUL.FTZ R125, R125, R69 ;  /* 0x000000457d7d7220 */ /* 0x000fe40000410000 */
[----:B------:R-:W-:Y:S02]  /*6ca0*/  FADD.FTZ R64, R227, R64 ;  /* 0x00000040e3407221 */ /* 0x000fe40000010000 */
[----:B------:R-:W-:Y:S02]  /*6cb0*/  FMUL.FTZ R62, R142, -R67 ;  /* 0x800000438e3e7220 */ /* 0x000fe40000410000 */
[----:B------:R-:W-:Y:S02]  /*6cc0*/  FFMA.FTZ R60, R141, R63, R60 ;  /* 0x0000003f8d3c7223 */ /* 0x000fe4000001003c */
[----:B------:R-:W-:-:S02]  /*6cd0*/  FFMA.FTZ R69, R124, R69, R70 ;  /* 0x000000457c457223 */ /* 0x000fc40000010046 */
[----:B------:R-:W-:Y:S02]  /*6ce0*/  FFMA.FTZ R68, R124, R68, -R125 ;  /* 0x000000447c447223 */ /* 0x000fe4000001087d */
[CC--:B------:R-:W-:Y:S02]  /*6cf0*/  FMUL.FTZ R66, R142.reuse, -R64.reuse ;  /* 0x800000408e427220 */ /* 0x0c0fe40000410000 */
[----:B------:R-:W-:Y:S02]  /*6d00*/  FFMA.FTZ R62, R143, R64, -R62 ;  /* 0x000000408f3e7223 */ /* 0x000fe4000001083e */
[----:B------:R-:W-:Y:S02]  /*6d10*/  FMUL.FTZ R64, R142, -R60 ;  /* 0x8000003c8e407220 */ /* 0x000fe40000410000 */
[----:B------:R-:W-:Y:S02]  /*6d20*/  FADD.FTZ R182, R182, R69 ;  /* 0x00000045b6b67221 */ /* 0x000fe40000010000 */
[----:B------:R-:W-:-:S02]  /*6d30*/  FADD.FTZ R183, R183, R68 ;  /* 0x00000044b7b77221 */ /* 0x000fc40000010000 */
[CC--:B------:R-:W-:Y:S02]  /*6d40*/  FMUL.FTZ R65, R142.reuse, -R61.reuse ;  /* 0x8000003d8e417220 */ /* 0x0c0fe40000410000 */
[C---:B------:R-:W-:Y:S01]  /*6d50*/  FFMA.FTZ R64, R143.reuse, R61, -R64 ;  /* 0x0000003d8f407223 */ /* 0x040fe20000010840 */
[----:B------:R-:W-:Y:S01]  /*6d60*/  HFMA2.MMA R61, -RZ, RZ, 0, 0 ;  /* 0x00000000ff3d7435 */ /* 0x000fe200000001ff */
[C---:B------:R-:W-:Y:S02]  /*6d70*/  FMUL.FTZ R68, R142.reuse, R182 ;  /* 0x000000b68e447220 */ /* 0x040fe40000410000 */
[----:B------:R-:W-:Y:S02]  /*6d80*/  FMUL.FTZ R70, R142, R183 ;  /* 0x000000b78e467220 */ /* 0x000fe40000410000 */
[C---:B------:R-:W-:Y:S02]  /*6d90*/  FFMA.FTZ R67, R143.reuse, R67, R66 ;  /* 0x000000438f437223 */ /* 0x040fe40000010042 */
[----:B------:R-:W-:Y:S01]  /*6da0*/  FFMA.FTZ R65, R143, R60, R65 ;  /* 0x0000003c8f417223 */ /* 0x000fe20000010041 */
[----:B------:R-:W-:Y:S01]  /*6db0*/  MOV R60, 0x3f800000 ;  /* 0x3f800000003c7802 */ /* 0x000fe20000000f00 */
[----:B------:R-:W-:-:S02]  /*6dc0*/  FADD.FTZ R66, R229, R62 ;  /* 0x0000003ee5427221 */ /* 0x000fc40000010000 */
[----:B------:R-:W-:Y:S01]  /*6dd0*/  CS2R R62, SRZ ;  /* 0x00000000003e7805 */ /* 0x000fe2000001ff00 */
[C---:B------:R-:W-:Y:S02]  /*6de0*/  FFMA.FTZ R69, R143.reuse, R183, -R68 ;  /* 0x000000b78f457223 */ /* 0x040fe40000010844 */
[----:B------:R-:W-:Y:S02]  /*6df0*/  FFMA.FTZ R70, R143, R182, R70 ;  /* 0x000000b68f467223 */ /* 0x000fe40000010046 */
[----:B------:R-:W-:Y:S01]  /*6e00*/  FADD.FTZ R67, -R228, R67 ;  /* 0x00000043e4437221 */ /* 0x000fe20000010100 */
[----:B------:R-:W1:Y:S01]  /*6e10*/  @!P0 LDS.128 R60, [R240+0x7d60] ;  /* 0x007d6000f03c8984 */ /* 0x000e620000000c00 */
[----:B------:R-:W-:Y:S01]  /*6e20*/  FADD.FTZ R184, R184, R69 ;  /* 0x00000045b8b87221 */ /* 0x000fe20000010000 */
[----:B------:R-:W-:Y:S01]  /*6e30*/  ISETP.GT.U32.AND P0, PT, R9, 0x1f, PT ;  /* 0x0000001f0900780c */ /* 0x000fe20003f04070 */
[----:B------:R-:W-:Y:S01]  /*6e40*/  FADD.FTZ R185, R185, R70 ;  /* 0x00000046b9b97221 */ /* 0x000fe20000010000 */
[----:B------:R2:W-:Y:S02]  /*6e50*/  STS.128 [R9.X16+0x6760], R64 ;  /* 0x0067604009007388 */ /* 0x0005e4000000cc00 */
[----:B--2---:R-:W-:-:S02]  /*6e60*/  FMUL.FTZ R66, R140, R184 ;  /* 0x000000b88c427220 */ /* 0x004fc40000410000 */
        /* <DEDUP_REMOVED lines=10> */
[----:B------:R-:W-:Y:S02]  /*6f10*/  FADD.FTZ R187, R187, R66 ;  /* 0x00000042bbbb7221 */ /* 0x000fe40000010000 */
[----:B------:R-:W-:-:S02]  /*6f20*/  FMUL.FTZ R66, R136, R186 ;  /* 0x000000ba88427220 */ /* 0x000fc40000410000 */
        /* <DEDUP_REMOVED lines=73> */
[----:B-1----:R-:W-:-:S05]  /*73c0*/  SHF.L.U32 R124, R9, 0x5, RZ ;  /* 0x00000005097c7819 */ /* 0x002fca00000006ff */
[----:B------:R-:W-:Y:S04]  /*73d0*/  LDS.128 R64, [R124+0x6760] ;  /* 0x006760007c407984 */ /* 0x000fe80000000c00 */
[----:B------:R-:W1:Y:S02]  /*73e0*/  LDS.128 R68, [R124+0x6770] ;  /* 0x006770007c447984 */ /* 0x000e640000000c00 */
[C---:B-1----:R-:W-:Y:S02]  /*73f0*/  FMUL.FTZ R125, R65.reuse, R71 ;  /* 0x00000047417d7220 */ /* 0x042fe40000410000 */
[-C--:B------:R-:W-:Y:S02]  /*7400*/  FMUL.FTZ R241, R65, R70.reuse ;  /* 0x0000004641f17220 */ /* 0x080fe40000410000 */
[----:B------:R-:W-:-:S02]  /*7410*/  FFMA.FTZ R247, R64, R70, -R125 ;  /* 0x0000004640f77223 */ /* 0x000fc4000001087d */
[CC--:B------:R-:W-:Y:S02]  /*7420*/  FMUL.FTZ R125, R65.reuse, R69.reuse ;  /* 0x00000045417d7220 */ /* 0x0c0fe40000410000 */
[-C--:B------:R-:W-:Y:S02]  /*7430*/  FMUL.FTZ R65, R65, R68.reuse ;  /* 0x0000004441417220 */ /* 0x080fe40000410000 */
[C---:B------:R-:W-:Y:S02]  /*7440*/  FFMA.FTZ R70, R64.reuse, R68, -R125 ;  /* 0x0000004440467223 */ /* 0x040fe4000001087d */
[C---:B------:R-:W-:Y:S01]  /*7450*/  FFMA.FTZ R69, R64.reuse, R69, R65 ;  /* 0x0000004540457223 */ /* 0x040fe20000010041 */
[----:B------:R-:W-:Y:S01]  /*7460*/  LOP3.LUT R65, R9, 0x1f, RZ, 0xc0, !PT ;  /* 0x0000001f09417812 */ /* 0x000fe200078ec0ff */
[----:B------:R-:W-:Y:S02]  /*7470*/  FFMA.FTZ R64, R64, R71, R241 ;  /* 0x0000004740407223 */ /* 0x000fe400000100f1 */
[----:B------:R-:W-:Y:S01]  /*7480*/  FADD.FTZ R247, R66, R247 ;  /* 0x000000f742f77221 */ /* 0x000fe20000010000 */
[----:B------:R-:W-:Y:S01]  /*7490*/  ISETP.NE.AND P0, PT, R65, 0x1f, PT ;  /* 0x0000001f4100780c */ /* 0x000fe20003f05270 */
[----:B------:R-:W-:Y:S01]  /*74a0*/  FADD.FTZ R71, R67, R64 ;  /* 0x0000004043477221 */ /* 0x000fe20000010000 */
[----:B------:R-:W-:Y:S09]  /*74b0*/  BRA.DIV ~URZ, `(.L_x_7838) ;  /* 0x00006fd27f007947 */ /* 0x000ff2000b800000 */
[----:B------:R1:W2:Y:S02]  /*74c0*/  SHFL.DOWN PT, R125, R70, 0x1, 0x1f ;  /* 0x08201f00467d7f89 */ /* 0x0002a400000e0000 */
.L_x_7936:
[----:B------:R-:W-:Y:S05]  /*74d0*/  BRA.DIV ~URZ, `(.L_x_7839) ;  /* 0x000070327f007947 */ /* 0x000fea000b800000 */
[----:B------:R3:W4:Y:S04]  /*74e0*/  SHFL.DOWN PT, R242, R69, 0x1, 0x1f ;  /* 0x08201f0045f27f89 */ /* 0x00072800000e0000 */
[----:B------:R3:W0:Y:S04]  /*74f0*/  SHFL.DOWN PT, R243, R247, 0x1, 0x1f ;  /* 0x08201f00f7f37f89 */ /* 0x00062800000e0000 */
[----:B------:R3:W1:Y:S02]  /*7500*/  SHFL.DOWN PT, R66, R71, 0x1, 0x1f ;  /* 0x08201f0047427f89 */ /* 0x00066400000e0000 */
.L_x_7937:
[----:B------:R-:W-:Y:S01]  /*7510*/  BSSY B1, `(.L_x_7840) ;  /* 0x000000d000017945 */ /* 0x000fe20003800000 */
[----:B------:R-:W-:Y:S05]  /*7520*/  @!P0 BRA `(.L_x_7841) ;  /* 0x000000b000008947 */ /* 0x000fea0003800000 */
[C---:B-1----:R-:W-:Y:S02]  /*7530*/  FMUL.FTZ R64, R69.reuse, R66 ;  /* 0x0000004245407220 */ /* 0x042fe40000410000 */
[----:B0-----:R-:W-:-:S02]  /*7540*/  FMUL.FTZ R65, R69, R243 ;  /* 0x000000f345417220 */ /* 0x001fc40000410000 */
[C---:B------:R-:W-:Y:S02]  /*7550*/  FFMA.FTZ R68, R70.reuse, R243, -R64 ;  /* 0x000000f346447223 */ /* 0x040fe40000010840 */
        /* <DEDUP_REMOVED lines=8> */
.L_x_7841:
[----:B------:R-:W-:Y:S05]  /*75e0*/  BSYNC B1 ;  /* 0x0000000000017941 */ /* 0x000fea0003800000 */
.L_x_7840:
[----:B------:R-:W-:-:S04]  /*75f0*/  LOP3.LUT R64, R9, 0x1f, RZ, 0xc0, !PT ;  /* 0x0000001f09407812 */ /* 0x000fc800078ec0ff */
[----:B------:R-:W-:Y:S01]  /*7600*/  ISETP.GT.U32.AND P0, PT, R64, 0x1d, PT ;  /* 0x0000001d4000780c */ /* 0x000fe20003f04070 */
[----:B------:R-:W-:Y:S05]  /*7610*/  BRA.DIV ~URZ, `(.L_x_7842) ;  /* 0x000070427f007947 */ /* 0x000fea000b800000 */
[----:B--2---:R2:W3:Y:S04]  /*7620*/  SHFL.DOWN PT, R125, R70, 0x2, 0x1f ;  /* 0x08401f00467d7f89 */ /* 0x0044e800000e0000 */
[----:B----4-:R2:W4:Y:S04]  /*7630*/  SHFL.DOWN PT, R242, R69, 0x2, 0x1f ;  /* 0x08401f0045f27f89 */ /* 0x01052800000e0000 */
[----:B0-----:R2:W0:Y:S04]  /*7640*/  SHFL.DOWN PT, R243, R247, 0x2, 0x1f ;  /* 0x08401f00f7f37f89 */ /* 0x00142800000e0000 */
[----:B-1----:R2:W1:Y:S02]  /*7650*/  SHFL.DOWN PT, R66, R71, 0x2, 0x1f ;  /* 0x08401f0047427f89 */ /* 0x00246400000e0000 */
.L_x_7938:
[----:B------:R-:W-:Y:S01]  /*7660*/  BSSY B1, `(.L_x_7843) ;  /* 0x000000d000017945 */ /* 0x000fe20003800000 */
[----:B------:R-:W-:Y:S05]  /*7670*/  @P0 BRA `(.L_x_7844) ;  /* 0x000000b000000947 */ /* 0x000fea0003800000 */
        /* <DEDUP_REMOVED lines=11> */
.L_x_7844:
[----:B------:R-:W-:Y:S05]  /*7730*/  BSYNC B1 ;  /* 0x0000000000017941 */ /* 0x000fea0003800000 */
.L_x_7843:
[----:B------:R-:W-:-:S04]  /*7740*/  LOP3.LUT R64, R9, 0x1f, RZ, 0xc0, !PT ;  /* 0x0000001f09407812 */ /* 0x000fc800078ec0ff */
[----:B------:R-:W-:Y:S01]  /*7750*/  ISETP.GT.U32.AND P0, PT, R64, 0x1b, PT ;  /* 0x0000001b4000780c */ /* 0x000fe20003f04070 */
[----:B------:R-:W-:Y:S10]  /*7760*/  BRA.DIV ~URZ, `(.L_x_7845) ;  /* 0x000070b27f007947 */ /* 0x000ff4000b800000 */
[----:B---3--:R3:W2:Y:S02]  /*7770*/  SHFL.DOWN PT, R125, R70, 0x4, 0x1f ;  /* 0x08801f00467d7f89 */ /* 0x0086a400000e0000 */
.L_x_7939:
[----:B------:R-:W-:Y:S05]  /*7780*/  BRA.DIV ~URZ, `(.L_x_7846) ;  /* 0x000071127f007947 */ /* 0x000fea000b800000 */
[----:B----4-:R4:W3:Y:S04]  /*7790*/  SHFL.DOWN PT, R242, R69, 0x4, 0x1f ;  /* 0x08801f0045f27f89 */ /* 0x0108e800000e0000 */
[----:B0-----:R4:W0:Y:S04]  /*77a0*/  SHFL.DOWN PT, R243, R247, 0x4, 0x1f ;  /* 0x08801f00f7f37f89 */ /* 0x00182800000e0000 */
[----:B-1----:R4:W1:Y:S02]  /*77b0*/  SHFL.DOWN PT, R66, R71, 0x4, 0x1f ;  /* 0x08801f0047427f89 */ /* 0x00286400000e0000 */
.L_x_7940:
        /* <DEDUP_REMOVED lines=13> */
.L_x_7848:
[----:B------:R-:W-:Y:S05]  /*7890*/  BSYNC B1 ;  /* 0x0000000000017941 */ /* 0x000fea0003800000 */
.L_x_7847:
[----:B------:R-:W-:-:S04]  /*78a0*/  LOP3.LUT R64, R9, 0x1f, RZ, 0xc0, !PT ;  /* 0x0000001f09407812 */ /* 0x000fc800078ec0ff */
[----:B------:R-:W-:Y:S01]  /*78b0*/  ISETP.GT.U32.AND P0, PT, R64, 0x17, PT ;  /* 0x000000174000780c */ /* 0x000fe20003f04070 */
[----:B------:R-:W-:Y:S05]  /*78c0*/  BRA.DIV ~URZ, `(.L_x_7849) ;  /* 0x000071227f007947 */ /* 0x000fea000b800000 */
[----:B--2---:R2:W4:Y:S04]  /*78d0*/  SHFL.DOWN PT, R125, R70, 0x8, 0x1f ;  /* 0x09001f00467d7f89 */ /* 0x00452800000e0000 */
[----:B---3--:R2:W3:Y:S04]  /*78e0*/  SHFL.DOWN PT, R242, R69, 0x8, 0x1f ;  /* 0x09001f0045f27f89 */ /* 0x0084e800000e0000 */
[----:B0-----:R2:W0:Y:S04]  /*78f0*/  SHFL.DOWN PT, R243, R247, 0x8, 0x1f ;  /* 0x09001f00f7f37f89 */ /* 0x00142800000e0000 */
[----:B-1----:R2:W1:Y:S02]  /*7900*/  SHFL.DOWN PT, R66, R71, 0x8, 0x1f ;  /* 0x09001f0047427f89 */ /* 0x00246400000e0000 */
.L_x_7941:
        /* <DEDUP_REMOVED lines=13> */
.L_x_7851:
[----:B------:R-:W-:Y:S05]  /*79e0*/  BSYNC B1 ;  /* 0x0000000000017941 */ /* 0x000fea0003800000 */
.L_x_7850:
[----:B------:R-:W-:-:S04]  /*79f0*/  LOP3.LUT R64, R9, 0x1f, RZ, 0xc0, !PT ;  /* 0x0000001f09407812 */ /* 0x000fc800078ec0ff */
[----:B------:R-:W-:Y:S01]  /*7a00*/  ISETP.GT.U32.AND P0, PT, R64, 0xf, PT ;  /* 0x0000000f4000780c */ /* 0x000fe20003f04070 */
[----:B------:R-:W-:Y:S10]  /*7a10*/  BRA.DIV ~URZ, `(.L_x_7852) ;  /* 0x000071927f007947 */ /* 0x000ff4000b800000 */
[----:B----4-:R4:W2:Y:S02]  /*7a20*/  SHFL.DOWN PT, R125, R70, 0x10, 0x1f ;  /* 0x0a001f00467d7f89 */ /* 0x0108a400000e0000 */
.L_x_7942:
[----:B------:R-:W-:Y:S05]  /*7a30*/  BRA.DIV ~URZ, `(.L_x_7853) ;  /* 0x000071f27f007947 */ /* 0x000fea000b800000 */
[----:B---3--:R3:W4:Y:S04]  /*7a40*/  SHFL.DOWN PT, R242, R69, 0x10, 0x1f ;  /* 0x0a001f0045f27f89 */ /* 0x00872800000e0000 */
[----:B0-----:R3:W0:Y:S04]  /*7a50*/  SHFL.DOWN PT, R243, R247, 0x10, 0x1f ;  /* 0x0a001f00f7f37f89 */ /* 0x00162800000e0000 */
[----:B-1----:R3:W1:Y:S02]  /*7a60*/  SHFL.DOWN PT, R66, R71, 0x10, 0x1f ;  /* 0x0a001f0047427f89 */ /* 0x00266400000e0000 */
.L_x_7943:
        /* <DEDUP_REMOVED lines=13> */
.L_x_7855:
[----:B------:R-:W-:Y:S05]  /*7b40*/  BSYNC B1 ;  /* 0x0000000000017941 */ /* 0x000fea0003800000 */
.L_x_7854:
[----:B------:R-:W-:Y:S05]  /*7b50*/  BRA.DIV ~URZ, `(.L_x_7856) ;  /* 0x000072227f007947 */ /* 0x000fea000b800000 */
[----:B------:R-:W5:Y:S04]  /*7b60*/  SHFL.IDX PT, R64, R69, RZ, 0x1f ;  /* 0x00001fff45407589 */ /* 0x000f6800000e0000 */
[----:B------:R-:W3:Y:S04]  /*7b70*/  SHFL.IDX PT, R246, R70, RZ, 0x1f ;  /* 0x00001fff46f67589 */ /* 0x000ee800000e0000 */
[----:B------:R-:W4:Y:S04]  /*7b80*/  SHFL.IDX PT, R245, R247, RZ, 0x1f ;  /* 0x00001ffff7f57589 */ /* 0x000f2800000e0000 */
[----:B------:R-:W2:Y:S04]  /*7b90*/  SHFL.IDX PT, R244, R71, RZ, 0x1f ;  /* 0x00001fff47f47589 */ /* 0x000ea800000e0000 */
[----:B--2-4-:R-:W2:Y:S04]  /*7ba0*/  SHFL.DOWN PT, R70, R70, 0x1, 0x1f ;  /* 0x08201f0046467f89 */ /* 0x014ea800000e0000 */
[----:B---3--:R-:W3:Y:S04]  /*7bb0*/  SHFL.DOWN PT, R69, R69, 0x1, 0x1f ;  /* 0x08201f0045457f89 */ /* 0x008ee800000e0000 */
[----:B------:R-:W4:Y:S01]  /*7bc0*/  SHFL.DOWN PT, R247, R247, 0x1, 0x1f ;  /* 0x08201f00f7f77f89 */ /* 0x000f2200000e0000 */
[----:B-----5:R-:W-:-:S02]  /*7bd0*/  FMUL.FTZ R241, R63, R64 ;  /* 0x000000403ff17220 */ /* 0x020fc40000410000 */
[----:B------:R-:W-:Y:S01]  /*7be0*/  FMUL.FTZ R125, R62, R64 ;  /* 0x000000403e7d7220 */ /* 0x000fe20000410000 */
[----:B------:R-:W1:Y:S01]  /*7bf0*/  SHFL.DOWN PT, R71, R71, 0x1, 0x1f ;  /* 0x08201f0047477f89 */ /* 0x000e6200000e0000 */
[C---:B0-----:R-:W-:Y:S02]  /*7c00*/  FMUL.FTZ R243, R60.reuse, R246 ;  /* 0x000000f63cf37220 */ /* 0x041fe40000410000 */
        /* <DEDUP_REMOVED lines=8> */
.L_x_7944:
        /* <DEDUP_REMOVED lines=16> */
.L_x_7858:
[----:B------:R-:W-:Y:S05]  /*7d90*/  BSYNC B1 ;  /* 0x0000000000017941 */ /* 0x000fea0003800000 */
.L_x_7857:
[----:B------:R-:W0:Y:S01]  /*7da0*/  LDS.128 R68, [R124+0x6770] ;  /* 0x006770007c447984 */ /* 0x000e220000000c00 */
[----:B------:R-:W-:Y:S02]  /*7db0*/  FFMA.FTZ R61, R61, R246, R242 ;  /* 0x000000f63d3d7223 */ /* 0x000fe400000100f2 */
[----:B------:R-:W-:Y:S01]  /*7dc0*/  FADD.FTZ R60, -R60, R243 ;  /* 0x000000f33c3c7221 */ /* 0x000fe20000010100 */
        /* <DEDUP_REMOVED lines=11> */
[----:B------:R-:W-:Y:S02]  /*7e80*/  FADD.FTZ R62, R241, R245 ;  /* 0x000000f5f13e7221 */ /* 0x000fe40000010000 */
[----:B------:R-:W-:Y:S01]  /*7e90*/  FADD.FTZ R63, R125, R244 ;  /* 0x000000f47d3f7221 */ /* 0x000fe20000010000 */
[----:B------:R1:W-:Y:S04]  /*7ea0*/  STS.128 [R124+0x6760], R68 ;  /* 0x006760447c007388 */ /* 0x0003e80000000c00 */
.L_x_7837:
[----:B-1----:R-:W-:Y:S05]  /*7eb0*/  BSYNC B0 ;  /* 0x0000000000007941 */ /* 0x002fea0003800000 */
.L_x_7836:
[----:B------:R-:W-:Y:S01]  /*7ec0*/  WARPSYNC 0xffffffff ;  /* 0xffffffff00007948 */ /* 0x000fe20003800000 */
[----:B------:R-:W-:Y:S01]  /*7ed0*/  BAR.SYNC.DEFER_BLOCKING 0x0 ;  /* 0x0000000000007b1d */ /* 0x000fe20000010000 */
[----:B------:R-:W-:Y:S01]  /*7ee0*/  MOV R67, c[0x0][0x29c] ;  /* 0x0000a70000437a02 */ /* 0x000fe20000000f00 */
[----:B------:R-:W-:Y:S01]  /*7ef0*/  FMUL.FTZ R251, R96, R186 ;  /* 0x000000ba60fb7220 */ /* 0x000fe20000410000 */
[----:B------:R-:W-:-:S02]  /*7f00*/  MOV R66, c[0x0][0x298] ;  /* 0x0000a60000427a02 */ /* 0x000fc40000000f00 */
[--C-:B------:R-:W-:Y:S01]  /*7f10*/  SHF.R.U32.HI R68, RZ, 0x1, R67.reuse ;  /* 0x00000001ff447819 */ /* 0x100fe20000011643 */
[----:B------:R-:W-:Y:S01]  /*7f20*/  BSSY B0, `(.L_x_7859) ;  /* 0x00002d5000007945 */ /* 0x000fe20003800000 */
[----:B------:R-:W-:Y:S02]  /*7f30*/  SHF.R.U64 R66, R66, 0x1, R67 ;  /* 0x0000000142427819 */ /* 0x000fe40000001243 */
[C---:B------:R-:W-:Y:S01]  /*7f40*/  ISETP.NE.AND P1, PT, R9.reuse, RZ, PT ;  /* 0x000000ff0900720c */ /* 0x040fe20003f25270 */
[-C--:B------:R-:W-:Y:S01]  /*7f50*/  IMAD R69, R68, R3.reuse, RZ ;  /* 0x0000000344457224 */ /* 0x080fe200078e02ff */
[C---:B------:R-:W-:Y:S01]  /*7f60*/  IADD3 R244, R9.reuse, 0x200, RZ ;  /* 0x0000020009f47810 */ /* 0x040fe20007ffe0ff */
[----:B------:R-:W-:Y:S01]  /*7f70*/  IMAD R68, R6, c[0x0][0x2a0], RZ ;  /* 0x0000a80006447a24 */ /* 0x000fe200078e02ff */
[----:B------:R-:W-:Y:S01]  /*7f80*/  IADD3 R242, R9, 0x7c0, RZ ;  /* 0x000007c009f27810 */ /* 0x000fe20007ffe0ff */
[----:B------:R-:W-:Y:S02]  /*7f90*/  IMAD R69, R4, R66, R69 ;  /* 0x0000004204457224 */ /* 0x000fe400078e0245 */
[----:B------:R-:W-:-:S04]  /*7fa0*/  IMAD.WIDE.U32 R66, R66, R3, RZ ;  /* 0x0000000342427225 */ /* 0x000fc800078e00ff */
[----:B------:R-:W-:Y:S01]  /*7fb0*/  IMAD R71, R5, c[0x0][0x2a4], R68 ;  /* 0x0000a90005477a24 */ /* 0x000fe200078e0244 */
[----:B------:R-:W-:Y:S01]  /*7fc0*/  IADD3 R67, R67, R69, RZ ;  /* 0x0000004543437210 */ /* 0x000fe20007ffe0ff */
[----:B------:R-:W1:Y:S04]  /*7fd0*/  LDS.64 R64, [R9.X16+0x6768] ;  /* 0x0067680009407984 */ /* 0x000e68000000ca00 */
[----:B------:R-:W-:Y:S01]  /*7fe0*/  IMAD.WIDE.U32 R66, R5, c[0x0][0x2a0], R66 ;  /* 0x0000a80005427a25 */ /* 0x000fe200078e0042 */
[----:B------:R2:W-:Y:S02]  /*7ff0*/  @!P1 STS.128 [R240+0x7d60], R60 ;  /* 0x007d603cf0009388 */ /* 0x0005e40000000c00 */
[----:B--2---:R-:W-:Y:S02]  /*8000*/  PRMT R63, RZ, 0x7610, R55 ;  /* 0x00007610ff3f7816 */ /* 0x004fe40000000037 */
[----:B------:R-:W-:-:S02]  /*8010*/  SHF.L.U32 R62, R9, 0x5, RZ ;  /* 0x00000005093e7819 */ /* 0x000fc400000006ff */
[----:B------:R-:W-:Y:S02]  /*8020*/  IADD3 R240, R9, 0x780, RZ ;  /* 0x0000078009f07810 */ /* 0x000fe40007ffe0ff */
[----:B------:R-:W-:Y:S01]  /*8030*/  LEA.HI.SX32 R62, R62, R62, 0x1b ;  /* 0x0000003e3e3e7211 */ /* 0x000fe200078fdaff */
[CC--:B-1----:R-:W-:Y:S02]  /*8040*/  FMUL.FTZ R69, R65.reuse, -R73.reuse ;  /* 0x8000004941457220 */ /* 0x0c2fe40000410000 */
[C---:B------:R-:W-:Y:S02]  /*8050*/  FMUL.FTZ R73, R64.reuse, -R73 ;  /* 0x8000004940497220 */ /* 0x040fe40000410000 */
[-C--:B------:R-:W-:Y:S01]  /*8060*/  FFMA.FTZ R68, R64, R72.reuse, -R69 ;  /* 0x0000004840447223 */ /* 0x080fe20000010845 */
[----:B------:R-:W-:Y:S01]  /*8070*/  MOV R64, c[0x0][0x2b8] ;  /* 0x0000ae0000407a02 */ /* 0x000fe20000000f00 */
[----:B------:R-:W-:Y:S01]  /*8080*/  FFMA.FTZ R73, R65, R72, R73 ;  /* 0x0000004841497223 */ /* 0x000fe20000010049 */
[----:B------:R-:W-:Y:S01]  /*8090*/  IADD3 R65, R71, R67, RZ ;  /* 0x0000004347417210 */ /* 0x000fe20007ffe0ff */
[----:B------:R-:W-:Y:S01]  /*80a0*/  FADD.FTZ R93, R93, R68 ;  /* 0x000000445d5d7221 */ /* 0x000fe20000010000 */
[----:B------:R-:W-:Y:S01]  /*80b0*/  LEA R67, P0, R66, c[0x0][0x318], 0x3 ;  /* 0x0000c60042437a11 */ /* 0x000fe200078018ff */
[----:B------:R-:W-:-:S02]  /*80c0*/  FADD.FTZ R94, -R94, R73 ;  /* 0x000000495e5e7221 */ /* 0x000fc40000010100 */
[----:B------:R-:W-:Y:S01]  /*80d0*/  FMUL.FTZ R72, R63, R34 ;  /* 0x000000223f487220 */ /* 0x000fe20000410000 */
[----:B------:R-:W-:Y:S01]  /*80e0*/  LEA.HI.X R66, R66, c[0x0][0x31c], R65, 0x3, P0 ;  /* 0x0000c70042427a11 */ /* 0x000fe200000f1c41 */
[----:B------:R-:W-:Y:S01]  /*80f0*/  FMUL.FTZ R61, R93, UR17 ;  /* 0x000000115d3d7c20 */ /* 0x000fe20008410000 */
[----:B------:R-:W-:Y:S01]  /*8100*/  MOV R65, c[0x0][0x2bc] ;  /* 0x0000af0000417a02 */ /* 0x000fe20000000f00 */
[----:B------:R-:W-:-:S03]  /*8110*/  FMUL.FTZ R60, R94, UR17 ;  /* 0x000000115e3c7c20 */ /* 0x000fc60008410000 */
[--C-:B------:R-:W-:Y:S02]  /*8120*/  SHF.R.U32.HI R70, RZ, 0x1, R65.reuse ;  /* 0x00000001ff467819 */ /* 0x100fe40000011641 */
[----:B------:R-:W-:-:S03]  /*8130*/  SHF.R.U64 R64, R64, 0x1, R65 ;  /* 0x0000000140407819 */ /* 0x000fc60000001241 */
[-C--:B------:R-:W-:Y:S02]  /*8140*/  IMAD R69, R70, R3.reuse, RZ ;  /* 0x0000000346457224 */ /* 0x080fe400078e02ff */
[----:B------:R-:W-:Y:S02]  /*8150*/  FMUL.FTZ R70, R83, R94 ;  /* 0x0000005e53467220 */ /* 0x000fe40000410000 */
[----:B------:R-:W-:Y:S02]  /*8160*/  IMAD R69, R4, R64, R69 ;  /* 0x0000004004457224 */ /* 0x000fe400078e0245 */
[----:B------:R-:W-:-:S04]  /*8170*/  IMAD.WIDE.U32 R64, R64, R3, RZ ;  /* 0x0000000340407225 */ /* 0x000fc800078e00ff */
[-C--:B------:R-:W-:Y:S01]  /*8180*/  FFMA.FTZ R83, R83, -R72.reuse, R234 ;  /* 0x8000004853537223 */ /* 0x080fe200000100ea */
[----:B------:R-:W-:Y:S01]  /*8190*/  IADD3 R65, R65, R69, RZ ;  /* 0x0000004541417210 */ /* 0x000fe20007ffe0ff */
[----:B------:R-:W-:Y:S01]  /*81a0*/  FFMA.FTZ R72, R181, -R72, R235 ;  /* 0x80000048b5487223 */ /* 0x000fe200000100eb */
[----:B------:R-:W-:Y:S01]  /*81b0*/  P2R R69, PR, RZ, 0x2 ;  /* 0x00000002ff457803 */ /* 0x000fe20000000000 */
[----:B------:R-:W-:Y:S02]  /*81c0*/  FMUL.FTZ R69, R145, -R94 ;  /* 0x8000005e91457220 */ /* 0x000fe40000410000 */
[-C--:B------:R-:W-:Y:S02]  /*81d0*/  FFMA.FTZ R181, R181, R93.reuse, R70 ;  /* 0x0000005db5b57223 */ /* 0x080fe40000010046 */
[----:B------:R-:W-:Y:S02]  /*81e0*/  FFMA.FTZ R68, R146, R93, -R69 ;  /* 0x0000005d92447223 */ /* 0x000fe40000010845 */
[----:B------:R-:W-:-:S02]  /*81f0*/  FMUL.FTZ R70, R94, R34 ;  /* 0x000000225e467220 */ /* 0x000fc40000410000 */
[----:B------:R-:W-:Y:S02]  /*8200*/  FADD.FTZ R91, R91, R68 ;  /* 0x000000445b5b7221 */ /* 0x000fe40000010000 */
[----:B------:R-:W-:Y:S02]  /*8210*/  FFMA.FTZ R68, R94, UR16, -R61 ;  /* 0x000000105e447c23 */ /* 0x000fe4000801083d */
[C---:B------:R-:W-:Y:S02]  /*8220*/  FFMA.FTZ R69, R93.reuse, UR16, R60 ;  /* 0x000000105d457c23 */ /* 0x040fe4000801003c */
[----:B------:R-:W-:Y:S02]  /*8230*/  FMUL.FTZ R60, R93, R34 ;  /* 0x000000225d3c7220 */ /* 0x000fe40000410000 */
[----:B------:R-:W-:Y:S02]  /*8240*/  FMUL.FTZ R145, R145, -R93 ;  /* 0x8000005d91917220 */ /* 0x000fe40000410000 */
[----:B------:R-:W-:-:S02]  /*8250*/  FMUL.FTZ R61, R83, R70 ;  /* 0x00000046533d7220 */ /* 0x000fc40000410000 */
[C---:B------:R-:W-:Y:S02]  /*8260*/  FMUL.FTZ R68, R83.reuse, R68 ;  /* 0x0000004453447220 */ /* 0x040fe40000410000 */
[----:B------:R-:W-:Y:S02]  /*8270*/  FMUL.FTZ R83, R83, R60 ;  /* 0x0000003c53537220 */ /* 0x000fe40000410000 */
[----:B------:R-:W-:Y:S02]  /*8280*/  FFMA.FTZ R145, R146, R94, R145 ;  /* 0x0000005e92917223 */ /* 0x000fe40000010091 */
[-C--:B------:R-:W-:Y:S02]  /*8290*/  FMUL.FTZ R73, R63, R60.reuse ;  /* 0x0000003c3f497220 */ /* 0x080fe40000410000 */
[C---:B------:R-:W-:Y:S02]  /*82a0*/  FFMA.FTZ R61, R72.reuse, R60, R61 ;  /* 0x0000003c483d7223 */ /* 0x040fe4000001003d */
[C---:B------:R-:W-:Y:S01]  /*82b0*/  FFMA.FTZ R60, R72.reuse, R70, -R83 ;  /* 0x00000046483c7223 */ /* 0x040fe20000010853 */
[----:B------:R1:W-:Y:S01]  /*82c0*/  STS [R62.X4+0x2178], R73 ;  /* 0x002178493e007388 */ /* 0x0003e20000004800 */
[----:B------:R-:W-:Y:S01]  /*82d0*/  FFMA.FTZ R72, R72, R69, R68 ;  /* 0x0000004548487223 */ /* 0x000fe20000010044 */
[----:B------:R-:W-:Y:S01]  /*82e0*/  PRMT R68, RZ, 0x5410, R55 ;  /* 0x00005410ff447816 */ /* 0x000fe20000000037 */
[----:B------:R-:W-:-:S02]  /*82f0*/  FADD.FTZ R92, -R92, R145 ;  /* 0x000000915c5c7221 */ /* 0x000fc40000010100 */
[----:B------:R-:W-:Y:S02]  /*8300*/  FMUL.FTZ R93, R63, R70 ;  /* 0x000000463f5d7220 */ /* 0x000fe40000410000 */
[-C--:B------:R-:W-:Y:S02]  /*8310*/  FMUL.FTZ R69, R147, -R92.reuse ;  /* 0x8000005c93457220 */ /* 0x080fe40000410000 */
[----:B------:R-:W-:Y:S01]  /*8320*/  FMUL.FTZ R71, R68, R33 ;  /* 0x0000002144477220 */ /* 0x000fe20000410000 */
[----:B------:R-:W-:Y:S01]  /*8330*/  STS [R62.X4+0x217c], R93 ;  /* 0x00217c5d3e007388 */ /* 0x000fe20000004800 */
[----:B------:R-:W-:Y:S02]  /*8340*/  FFMA.FTZ R70, R148, R91, -R69 ;  /* 0x0000005b94467223 */ /* 0x000fe40000010845 */
[C---:B------:R-:W-:Y:S02]  /*8350*/  FFMA.FTZ R69, R82.reuse, -R71, R230 ;  /* 0x8000004752457223 */ /* 0x040fe400000100e6 */
[----:B------:R-:W-:-:S02]  /*8360*/  FMUL.FTZ R82, R82, R92 ;  /* 0x0000005c52527220 */ /* 0x000fc40000410000 */
[----:B------:R-:W-:Y:S02]  /*8370*/  FMUL.FTZ R147, R147, -R91 ;  /* 0x8000005b93937220 */ /* 0x000fe40000410000 */
[----:B-1----:R-:W-:Y:S02]  /*8380*/  FMUL.FTZ R73, R91, UR17 ;  /* 0x000000115b497c20 */ /* 0x002fe40008410000 */
[----:B------:R-:W-:Y:S02]  /*8390*/  FFMA.FTZ R94, R63, R181, R72 ;  /* 0x000000b53f5e7223 */ /* 0x000fe40000010048 */
[----:B------:R-:W-:Y:S02]  /*83a0*/  FFMA.FTZ R63, R180, R91, R82 ;  /* 0x0000005bb43f7223 */ /* 0x000fe40000010052 */
[----:B------:R-:W-:Y:S02]  /*83b0*/  FFMA.FTZ R147, R148, R92, R147 ;  /* 0x0000005c94937223 */ /* 0x000fe40000010093 */
[----:B------:R-:W-:-:S02]  /*83c0*/  FMUL.FTZ R72, R92, UR17 ;  /* 0x000000115c487c20 */ /* 0x000fc40008410000 */
[C---:B------:R-:W-:Y:S02]  /*83d0*/  FFMA.FTZ R82, R92.reuse, UR16, -R73 ;  /* 0x000000105c527c23 */ /* 0x040fe40008010849 */
[-C--:B------:R-:W-:Y:S02]  /*83e0*/  FMUL.FTZ R124, R92, R33.reuse ;  /* 0x000000215c7c7220 */ /* 0x080fe40000410000 */
[----:B------:R-:W-:Y:S02]  /*83f0*/  FMUL.FTZ R92, R91, R33 ;  /* 0x000000215b5c7220 */ /* 0x000fe40000410000 */
[C---:B------:R-:W-:Y:S02]  /*8400*/  FMUL.FTZ R73, R69.reuse, R124 ;  /* 0x0000007c45497220 */ /* 0x040fe40000410000 */
[----:B------:R-:W-:Y:S02]  /*8410*/  FMUL.FTZ R83, R69, R92 ;  /* 0x0000005c45537220 */ /* 0x000fe40000410000 */
[----:B------:R-:W-:Y:S01]  /*8420*/  FFMA.FTZ R71, R180, -R71, R231 ;  /* 0x80000047b4477223 */ /* 0x000fe200000100e7 */
[----:B------:R-:W-:Y:S01]  /*8430*/  IADD3 R180, R9, 0x600, RZ ;  /* 0x0000060009b47810 */ /* 0x000fe20007ffe0ff */
[----:B------:R-:W-:-:S02]  /*8440*/  FFMA.FTZ R72, R91, UR16, R72 ;  /* 0x000000105b487c23 */ /* 0x000fc40008010048 */
[----:B------:R-:W-:Y:S02]  /*8450*/  FMUL.FTZ R69, R69, R82 ;  /* 0x0000005245457220 */ /* 0x000fe40000410000 */
[----:B------:R-:W-:Y:S02]  /*8460*/  FADD.FTZ R146, -R90, R147 ;  /* 0x000000935a927221 */ /* 0x000fe40000010100 */
[----:B------:R-:W-:Y:S02]  /*8470*/  FFMA.FTZ R69, R71, R72, R69 ;  /* 0x0000004847457223 */ /* 0x000fe40000010045 */
[----:B------:R-:W-:Y:S01]  /*8480*/  FADD.FTZ R129, R94, R129 ;  /* 0x000000815e817221 */ /* 0x000fe20000010000 */
[----:B------:R-:W-:Y:S01]  /*8490*/  PRMT R94, RZ, 0x7610, R54 ;  /* 0x00007610ff5e7816 */ /* 0x000fe20000000036 */
[----:B------:R-:W-:Y:S02]  /*84a0*/  FADD.FTZ R70, R89, R70 ;  /* 0x0000004659467221 */ /* 0x000fe40000010000 */
[----:B------:R-:W-:-:S02]  /*84b0*/  FMUL.FTZ R89, R68, R92 ;  /* 0x0000005c44597220 */ /* 0x000fc40000410000 */
[----:B------:R-:W-:Y:S02]  /*84c0*/  FFMA.FTZ R82, R71, R92, R73 ;  /* 0x0000005c47527223 */ /* 0x000fe40000010049 */
[----:B------:R-:W-:Y:S01]  /*84d0*/  FFMA.FTZ R32, R63, R33, R32 ;  /* 0x000000213f207223 */ /* 0x000fe20000010020 */
[----:B------:R-:W-:Y:S01]  /*84e0*/  STS [R62.X4+0x2170], R89 ;  /* 0x002170593e007388 */ /* 0x000fe20000004800 */
[C---:B------:R-:W-:Y:S02]  /*84f0*/  FFMA.FTZ R92, R68.reuse, R63, R69 ;  /* 0x0000003f445c7223 */ /* 0x040fe40000010045 */
[----:B------:R-:W-:Y:S02]  /*8500*/  FMUL.FTZ R91, R68, R124 ;  /* 0x0000007c445b7220 */ /* 0x000fe40000410000 */
[----:B------:R-:W-:Y:S02]  /*8510*/  FMUL.FTZ R63, R149, -R146 ;  /* 0x80000092953f7220 */ /* 0x000fe40000410000 */
[----:B------:R-:W-:Y:S01]  /*8520*/  FFMA.FTZ R124, R71, R124, -R83 ;  /* 0x0000007c477c7223 */ /* 0x000fe20000010853 */
[----:B------:R1:W-:Y:S01]  /*8530*/  STS [R62.X4+0x2174], R91 ;  /* 0x0021745b3e007388 */ /* 0x0003e20000004800 */
[----:B------:R-:W-:-:S02]  /*8540*/  FMUL.FTZ R72, R94, R31 ;  /* 0x0000001f5e487220 */ /* 0x000fc40000410000 */
[----:B------:R-:W-:Y:S02]  /*8550*/  FMUL.FTZ R71, R70, UR17 ;  /* 0x0000001146477c20 */ /* 0x000fe40008410000 */
[----:B------:R-:W-:Y:S02]  /*8560*/  FFMA.FTZ R68, R150, R70, -R63 ;  /* 0x0000004696447223 */ /* 0x000fe4000001083f */
[C---:B------:R-:W-:Y:S02]  /*8570*/  FMUL.FTZ R63, R81.reuse, R146 ;  /* 0x00000092513f7220 */ /* 0x040fe40000410000 */
[----:B------:R-:W-:Y:S01]  /*8580*/  FFMA.FTZ R81, R81, -R72, R208 ;  /* 0x8000004851517223 */ /* 0x000fe200000100d0 */
[----:B-1----:R-:W-:Y:S01]  /*8590*/  PRMT R91, RZ, 0x5410, R54 ;  /* 0x00005410ff5b7816 */ /* 0x002fe20000000036 */
[C---:B------:R-:W-:Y:S02]  /*85a0*/  FMUL.FTZ R69, R146.reuse, UR17 ;  /* 0x0000001192457c20 */ /* 0x040fe40008410000 */
[----:B------:R-:W-:-:S02]  /*85b0*/  FFMA.FTZ R90, R146, UR16, -R71 ;  /* 0x00000010925a7c23 */ /* 0x000fc40008010847 */
[----:B------:R-:W-:Y:S02]  /*85c0*/  FMUL.FTZ R149, R149, -R70 ;  /* 0x8000004695957220 */ /* 0x000fe40000410000 */
[----:B------:R-:W-:Y:S02]  /*85d0*/  FFMA.FTZ R72, R179, -R72, R209 ;  /* 0x80000048b3487223 */ /* 0x000fe400000100d1 */
[----:B------:R-:W-:Y:S02]  /*85e0*/  FFMA.FTZ R69, R70, UR16, R69 ;  /* 0x0000001046457c23 */ /* 0x000fe40008010045 */
[----:B------:R-:W-:Y:S02]  /*85f0*/  FMUL.FTZ R90, R81, R90 ;  /* 0x0000005a515a7220 */ /* 0x000fe40000410000 */
[----:B------:R-:W-:Y:S02]  /*8600*/  FFMA.FTZ R149, R150, R146, R149 ;  /* 0x0000009296957223 */ /* 0x000fe40000010095 */
[----:B------:R-:W-:-:S02]  /*8610*/  FFMA.FTZ R63, R179, R70, R63 ;  /* 0x00000046b33f7223 */ /* 0x000fc4000001003f */
[-C--:B------:R-:W-:Y:S02]  /*8620*/  FMUL.FTZ R71, R146, R31.reuse ;  /* 0x0000001f92477220 */ /* 0x080fe40000410000 */
[----:B------:R-:W-:Y:S02]  /*8630*/  FMUL.FTZ R70, R70, R31 ;  /* 0x0000001f46467220 */ /* 0x000fe40000410000 */
[----:B------:R-:W-:Y:S02]  /*8640*/  FFMA.FTZ R90, R72, R69, R90 ;  /* 0x00000045485a7223 */ /* 0x000fe4000001005a */
[C---:B------:R-:W-:Y:S02]  /*8650*/  FMUL.FTZ R83, R81.reuse, R71 ;  /* 0x0000004751537220 */ /* 0x040fe40000410000 */
[----:B------:R-:W-:Y:S02]  /*8660*/  FADD.FTZ R149, -R88, R149 ;  /* 0x0000009558957221 */ /* 0x000fe40000010100 */
[----:B------:R-:W-:-:S02]  /*8670*/  FMUL.FTZ R81, R81, R70 ;  /* 0x0000004651517220 */ /* 0x000fc40000410000 */
[----:B------:R-:W-:Y:S02]  /*8680*/  FADD.FTZ R89, R87, R68 ;  /* 0x0000004457597221 */ /* 0x000fe40000010000 */
[----:B------:R-:W-:Y:S02]  /*8690*/  FFMA.FTZ R128, R63, R31, R128 ;  /* 0x0000001f3f807223 */ /* 0x000fe40000010080 */
[C---:B------:R-:W-:Y:S02]  /*86a0*/  FFMA.FTZ R90, R94.reuse, R63, R90 ;  /* 0x0000003f5e5a7223 */ /* 0x040fe4000001005a */
[----:B------:R-:W-:Y:S02]  /*86b0*/  FMUL.FTZ R63, R151, -R149 ;  /* 0x80000095973f7220 */ /* 0x000fe40000410000 */
[-C--:B------:R-:W-:Y:S02]  /*86c0*/  FMUL.FTZ R87, R94, R71.reuse ;  /* 0x000000475e577220 */ /* 0x080fe40000410000 */
[----:B------:R-:W-:-:S02]  /*86d0*/  FFMA.FTZ R81, R72, R71, -R81 ;  /* 0x0000004748517223 */ /* 0x000fc40000010851 */
[----:B------:R-:W-:Y:S01]  /*86e0*/  FMUL.FTZ R69, R91, R30 ;  /* 0x0000001e5b457220 */ /* 0x000fe20000410000 */
[----:B------:R1:W-:Y:S01]  /*86f0*/  STS [R62.X4+0x216c], R87 ;  /* 0x00216c573e007388 */ /* 0x0003e20000004800 */
[----:B------:R-:W-:Y:S02]  /*8700*/  FMUL.FTZ R71, R89, UR17 ;  /* 0x0000001159477c20 */ /* 0x000fe40008410000 */
[----:B------:R-:W-:Y:S02]  /*8710*/  FFMA.FTZ R68, R152, R89, -R63 ;  /* 0x0000005998447223 */ /* 0x000fe4000001083f */
[-C--:B------:R-:W-:Y:S02]  /*8720*/  FFMA.FTZ R83, R72, R70.reuse, R83 ;  /* 0x0000004648537223 */ /* 0x080fe40000010053 */
[----:B------:R-:W-:Y:S02]  /*8730*/  FMUL.FTZ R73, R94, R70 ;  /* 0x000000465e497220 */ /* 0x000fe40000410000 */
[----:B------:R-:W-:-:S02]  /*8740*/  FMUL.FTZ R63, R80, R149 ;  /* 0x00000095503f7220 */ /* 0x000fc40000410000 */
[----:B------:R-:W-:Y:S01]  /*8750*/  FMUL.FTZ R151, R151, -R89 ;  /* 0x8000005997977220 */ /* 0x000fe20000410000 */
[----:B------:R2:W-:Y:S01]  /*8760*/  STS [R62.X4+0x2168], R73 ;  /* 0x002168493e007388 */ /* 0x0005e20000004800 */
[----:B------:R-:W-:Y:S02]  /*8770*/  FFMA.FTZ R80, R80, -R69, R206 ;  /* 0x8000004550507223 */ /* 0x000fe400000100ce */
[C---:B------:R-:W-:Y:S02]  /*8780*/  FMUL.FTZ R70, R149.reuse, UR17 ;  /* 0x0000001195467c20 */ /* 0x040fe40008410000 */
[----:B------:R-:W-:Y:S02]  /*8790*/  FFMA.FTZ R71, R149, UR16, -R71 ;  /* 0x0000001095477c23 */ /* 0x000fe40008010847 */
[----:B------:R-:W-:Y:S02]  /*87a0*/  FFMA.FTZ R151, R152, R149, R151 ;  /* 0x0000009598977223 */ /* 0x000fe40000010097 */
[----:B------:R-:W-:-:S02]  /*87b0*/  FFMA.FTZ R69, R178, -R69, R207 ;  /* 0x80000045b2457223 */ /* 0x000fc400000100cf */
[----:B------:R-:W-:Y:S02]  /*87c0*/  FADD.FTZ R88, R85, R68 ;  /* 0x0000004455587221 */ /* 0x000fe40000010000 */
[----:B------:R-:W-:Y:S02]  /*87d0*/  FFMA.FTZ R70, R89, UR16, R70 ;  /* 0x0000001059467c23 */ /* 0x000fe40008010046 */
[----:B------:R-:W-:Y:S02]  /*87e0*/  FMUL.FTZ R71, R80, R71 ;  /* 0x0000004750477220 */ /* 0x000fe40000410000 */
[-C--:B------:R-:W-:Y:S02]  /*87f0*/  FMUL.FTZ R125, R149, R30.reuse ;  /* 0x0000001e957d7220 */ /* 0x080fe40000410000 */
[----:B------:R-:W-:Y:S02]  /*8800*/  FMUL.FTZ R68, R89, R30 ;  /* 0x0000001e59447220 */ /* 0x000fe40000410000 */
[----:B------:R-:W-:-:S02]  /*8810*/  FADD.FTZ R115, R92, R115 ;  /* 0x000000735c737221 */ /* 0x000fc40000010000 */
[----:B------:R-:W-:Y:S01]  /*8820*/  FFMA.FTZ R63, R178, R89, R63 ;  /* 0x00000059b23f7223 */ /* 0x000fe2000001003f */
[----:B------:R-:W-:Y:S01]  /*8830*/  PRMT R89, RZ, 0x5410, R52 ;  /* 0x00005410ff597816 */ /* 0x000fe20000000034 */
[----:B------:R-:W-:Y:S01]  /*8840*/  FADD.FTZ R92, -R86, R151 ;  /* 0x00000097565c7221 */ /* 0x000fe20000010100 */
[----:B------:R-:W-:Y:S01]  /*8850*/  IADD3 R178, R9, 0x5c0, RZ ;  /* 0x000005c009b27810 */ /* 0x000fe20007ffe0ff */
[----:B------:R-:W-:Y:S01]  /*8860*/  FADD.FTZ R117, R90, R117 ;  /* 0x000000755a757221 */ /* 0x000fe20000010000 */
[----:B------:R-:W-:Y:S01]  /*8870*/  PRMT R90, RZ, 0x7610, R53 ;  /* 0x00007610ff5a7816 */ /* 0x000fe20000000035 */
[----:B------:R-:W-:Y:S02]  /*8880*/  FFMA.FTZ R70, R69, R70, R71 ;  /* 0x0000004645467223 */ /* 0x000fe40000010047 */
[C---:B------:R-:W-:Y:S02]  /*8890*/  FMUL.FTZ R72, R80.reuse, R125 ;  /* 0x0000007d50487220 */ /* 0x040fe40000410000 */
[----:B------:R-:W-:-:S02]  /*88a0*/  FMUL.FTZ R86, R80, R68 ;  /* 0x0000004450567220 */ /* 0x000fc40000410000 */
[----:B-1----:R-:W-:Y:S02]  /*88b0*/  FMUL.FTZ R87, R91, R125 ;  /* 0x0000007d5b577220 */ /* 0x002fe40000410000 */
[----:B------:R-:W-:Y:S02]  /*88c0*/  FFMA.FTZ R127, R63, R30, R127 ;  /* 0x0000001e3f7f7223 */ /* 0x000fe4000001007f */
[----:B------:R-:W-:Y:S01]  /*88d0*/  FFMA.FTZ R85, R91, R63, R70 ;  /* 0x0000003f5b557223 */ /* 0x000fe20000010046 */
[----:B------:R1:W-:Y:S01]  /*88e0*/  STS [R62.X4+0x2164], R87 ;  /* 0x002164573e007388 */ /* 0x0003e20000004800 */
[C---:B------:R-:W-:Y:S02]  /*88f0*/  FFMA.FTZ R80, R69.reuse, R68, R72 ;  /* 0x0000004445507223 */ /* 0x040fe40000010048 */
[----:B------:R-:W-:Y:S02]  /*8900*/  FFMA.FTZ R125, R69, R125, -R86 ;  /* 0x0000007d457d7223 */ /* 0x000fe40000010856 */
[----:B------:R-:W-:-:S02]  /*8910*/  FMUL.FTZ R63, R153, -R92 ;  /* 0x8000005c993f7220 */ /* 0x000fc40000410000 */
[----:B------:R-:W-:Y:S02]  /*8920*/  FMUL.FTZ R72, R90, R29 ;  /* 0x0000001d5a487220 */ /* 0x000fe40000410000 */
[----:B------:R-:W-:Y:S02]  /*8930*/  FMUL.FTZ R69, R88, UR17 ;  /* 0x0000001158457c20 */ /* 0x000fe40008410000 */
[----:B--2---:R-:W-:Y:S02]  /*8940*/  FMUL.FTZ R73, R91, R68 ;  /* 0x000000445b497220 */ /* 0x004fe40000410000 */
[----:B------:R-:W-:Y:S02]  /*8950*/  FFMA.FTZ R68, R154, R88, -R63 ;  /* 0x000000589a447223 */ /* 0x000fe4000001083f */
[C---:B------:R-:W-:Y:S01]  /*8960*/  FMUL.FTZ R70, R79.reuse, R92 ;  /* 0x0000005c4f467220 */ /* 0x040fe20000410000 */
[----:B------:R2:W-:Y:S01]  /*8970*/  STS [R62.X4+0x2160], R73 ;  /* 0x002160493e007388 */ /* 0x0005e20000004800 */
[----:B------:R-:W-:-:S02]  /*8980*/  FFMA.FTZ R79, R79, -R72, R203 ;  /* 0x800000484f4f7223 */ /* 0x000fc400000100cb */
[C---:B------:R-:W-:Y:S02]  /*8990*/  FMUL.FTZ R63, R92.reuse, UR17 ;  /* 0x000000115c3f7c20 */ /* 0x040fe40008410000 */
[----:B------:R-:W-:Y:S02]  /*89a0*/  FFMA.FTZ R86, R92, UR16, -R69 ;  /* 0x000000105c567c23 */ /* 0x000fe40008010845 */
[----:B------:R-:W-:Y:S02]  /*89b0*/  FMUL.FTZ R153, R153, -R88 ;  /* 0x8000005899997220 */ /* 0x000fe40000410000 */
[----:B------:R-:W-:Y:S02]  /*89c0*/  FFMA.FTZ R72, R177, -R72, R202 ;  /* 0x80000048b1487223 */ /* 0x000fe400000100ca */
[----:B-1----:R-:W-:Y:S02]  /*89d0*/  FADD.FTZ R87, R95, R68 ;  /* 0x000000445f577221 */ /* 0x002fe40000010000 */
[----:B------:R-:W-:-:S02]  /*89e0*/  FFMA.FTZ R63, R88, UR16, R63 ;  /* 0x00000010583f7c23 */ /* 0x000fc4000801003f */
[----:B------:R-:W-:Y:S02]  /*89f0*/  FMUL.FTZ R86, R79, R86 ;  /* 0x000000564f567220 */ /* 0x000fe40000410000 */
[----:B------:R-:W-:Y:S02]  /*8a00*/  FFMA.FTZ R153, R154, R92, R153 ;  /* 0x0000005c9a997223 */ /* 0x000fe40000010099 */
[-C--:B------:R-:W-:Y:S02]  /*8a10*/  FMUL.FTZ R69, R92, R29.reuse ;  /* 0x0000001d5c457220 */ /* 0x080fe40000410000 */
[----:B------:R-:W-:Y:S02]  /*8a20*/  FMUL.FTZ R68, R88, R29 ;  /* 0x0000001d58447220 */ /* 0x000fe40000410000 */
[----:B------:R-:W-:Y:S02]  /*8a30*/  FFMA.FTZ R70, R177, R88, R70 ;  /* 0x00000058b1467223 */ /* 0x000fe40000010046 */
[----:B------:R-:W-:-:S02]  /*8a40*/  FFMA.FTZ R63, R72, R63, R86 ;  /* 0x0000003f483f7223 */ /* 0x000fc40000010056 */
[----:B------:R-:W-:Y:S02]  /*8a50*/  FMUL.FTZ R95, R79, R69 ;  /* 0x000000454f5f7220 */ /* 0x000fe40000410000 */
[----:B------:R-:W-:Y:S02]  /*8a60*/  FADD.FTZ R153, -R84, R153 ;  /* 0x0000009954997221 */ /* 0x000fe40000010100 */
[CC--:B------:R-:W-:Y:S02]  /*8a70*/  FMUL.FTZ R71, R90.reuse, R68.reuse ;  /* 0x000000445a477220 */ /* 0x0c0fe40000410000 */
[----:B------:R-:W-:Y:S01]  /*8a80*/  FADD.FTZ R118, R85, R118 ;  /* 0x0000007655767221 */ /* 0x000fe20000010000 */
[----:B------:R-:W-:Y:S01]  /*8a90*/  PRMT R85, RZ, 0x5410, R53 ;  /* 0x00005410ff557816 */ /* 0x000fe20000000035 */
[----:B------:R-:W-:Y:S01]  /*8aa0*/  FMUL.FTZ R79, R79, R68 ;  /* 0x000000444f4f7220 */ /* 0x000fe20000410000 */
[----:B------:R1:W-:Y:S01]  /*8ab0*/  STS [R62.X4+0x2158], R71 ;  /* 0x002158473e007388 */ /* 0x0003e20000004800 */
[----:B------:R-:W-:-:S02]  /*8ac0*/  FFMA.FTZ R86, R90, R70, R63 ;  /* 0x000000465a567223 */ /* 0x000fc4000001003f */
[----:B------:R-:W-:Y:S02]  /*8ad0*/  FMUL.FTZ R63, R155, -R153 ;  /* 0x800000999b3f7220 */ /* 0x000fe40000410000 */
[-C--:B--2---:R-:W-:Y:S01]  /*8ae0*/  FMUL.FTZ R73, R90, R69.reuse ;  /* 0x000000455a497220 */ /* 0x084fe20000410000 */
[----:B------:R-:W-:Y:S01]  /*8af0*/  PRMT R90, RZ, 0x7610, R52 ;  /* 0x00007610ff5a7816 */ /* 0x000fe20000000034 */
[C---:B------:R-:W-:Y:S02]  /*8b00*/  FFMA.FTZ R79, R72.reuse, R69, -R79 ;  /* 0x00000045484f7223 */ /* 0x040fe4000001084f */
[----:B------:R-:W-:Y:S01]  /*8b10*/  FMUL.FTZ R69, R85, R28 ;  /* 0x0000001c55457220 */ /* 0x000fe20000410000 */
[----:B------:R2:W-:Y:S01]  /*8b20*/  STS [R62.X4+0x215c], R73 ;  /* 0x00215c493e007388 */ /* 0x0005e20000004800 */
[----:B-1----:R-:W-:Y:S02]  /*8b30*/  FMUL.FTZ R71, R87, UR17 ;  /* 0x0000001157477c20 */ /* 0x002fe40008410000 */
[----:B------:R-:W-:-:S02]  /*8b40*/  FFMA.FTZ R95, R72, R68, R95 ;  /* 0x00000044485f7223 */ /* 0x000fc4000001005f */
[----:B------:R-:W-:Y:S02]  /*8b50*/  FFMA.FTZ R68, R156, R87, -R63 ;  /* 0x000000579c447223 */ /* 0x000fe4000001083f */
[----:B------:R-:W-:Y:S02]  /*8b60*/  FFMA.FTZ R126, R70, R29, R126 ;  /* 0x0000001d467e7223 */ /* 0x000fe4000001007e */
[C---:B------:R-:W-:Y:S02]  /*8b70*/  FMUL.FTZ R63, R78.reuse, R153 ;  /* 0x000000994e3f7220 */ /* 0x040fe40000410000 */
[----:B------:R-:W-:Y:S02]  /*8b80*/  FFMA.FTZ R78, R78, -R69, R204 ;  /* 0x800000454e4e7223 */ /* 0x000fe400000100cc */
[C---:B------:R-:W-:Y:S02]  /*8b90*/  FMUL.FTZ R70, R153.reuse, UR17 ;  /* 0x0000001199467c20 */ /* 0x040fe40008410000 */
[----:B------:R-:W-:-:S02]  /*8ba0*/  FFMA.FTZ R71, R153, UR16, -R71 ;  /* 0x0000001099477c23 */ /* 0x000fc40008010847 */
[----:B------:R-:W-:Y:S02]  /*8bb0*/  FMUL.FTZ R155, R155, -R87 ;  /* 0x800000579b9b7220 */ /* 0x000fe40000410000 */
[----:B------:R-:W-:Y:S02]  /*8bc0*/  FFMA.FTZ R69, R176, -R69, R205 ;  /* 0x80000045b0457223 */ /* 0x000fe400000100cd */
[----:B------:R-:W-:Y:S02]  /*8bd0*/  FADD.FTZ R88, R211, R68 ;  /* 0x00000044d3587221 */ /* 0x000fe40000010000 */
[----:B------:R-:W-:Y:S02]  /*8be0*/  FFMA.FTZ R70, R87, UR16, R70 ;  /* 0x0000001057467c23 */ /* 0x000fe40008010046 */
[----:B------:R-:W-:Y:S02]  /*8bf0*/  FMUL.FTZ R71, R78, R71 ;  /* 0x000000474e477220 */ /* 0x000fe40000410000 */
[----:B------:R-:W-:Y:S01]  /*8c00*/  FFMA.FTZ R155, R156, R153, R155 ;  /* 0x000000999c9b7223 */ /* 0x000fe2000001009b */
[----:B------:R-:W-:Y:S01]  /*8c10*/  IADD3 R156, R9, 0x440, RZ ;  /* 0x00000440099c7810 */ /* 0x000fe20007ffe0ff */
[----:B------:R-:W-:-:S02]  /*8c20*/  FMUL.FTZ R145, R153, R28 ;  /* 0x0000001c99917220 */ /* 0x000fc40000410000 */
[----:B------:R-:W-:Y:S02]  /*8c30*/  FMUL.FTZ R68, R87, R28 ;  /* 0x0000001c57447220 */ /* 0x000fe40000410000 */
[----:B------:R-:W-:Y:S01]  /*8c40*/  FFMA.FTZ R63, R176, R87, R63 ;  /* 0x00000057b03f7223 */ /* 0x000fe2000001003f */
[----:B------:R-:W-:Y:S01]  /*8c50*/  IADD3 R176, R9, 0x580, RZ ;  /* 0x0000058009b07810 */ /* 0x000fe20007ffe0ff */
[----:B------:R-:W-:Y:S02]  /*8c60*/  FFMA.FTZ R70, R69, R70, R71 ;  /* 0x0000004645467223 */ /* 0x000fe40000010047 */
[----:B------:R-:W-:Y:S02]  /*8c70*/  FMUL.FTZ R72, R78, R145 ;  /* 0x000000914e487220 */ /* 0x000fe40000410000 */
[----:B------:R-:W-:Y:S02]  /*8c80*/  FADD.FTZ R210, -R210, R155 ;  /* 0x0000009bd2d27221 */ /* 0x000fe40000010100 */
[----:B------:R-:W-:-:S02]  /*8c90*/  FMUL.FTZ R84, R78, R68 ;  /* 0x000000444e547220 */ /* 0x000fc40000410000 */
[C---:B--2---:R-:W-:Y:S02]  /*8ca0*/  FMUL.FTZ R73, R85.reuse, R68 ;  /* 0x0000004455497220 */ /* 0x044fe40000410000 */
[----:B------:R-:W-:Y:S02]  /*8cb0*/  FMUL.FTZ R87, R85, R145 ;  /* 0x0000009155577220 */ /* 0x000fe40000410000 */
[----:B------:R-:W-:Y:S01]  /*8cc0*/  FFMA.FTZ R123, R63, R28, R123 ;  /* 0x0000001c3f7b7223 */ /* 0x000fe2000001007b */
[----:B------:R1:W-:Y:S01]  /*8cd0*/  STS [R62.X4+0x2150], R73 ;  /* 0x002150493e007388 */ /* 0x0003e20000004800 */
[----:B------:R-:W-:Y:S02]  /*8ce0*/  FFMA.FTZ R85, R85, R63, R70 ;  /* 0x0000003f55557223 */ /* 0x000fe40000010046 */
[C---:B------:R-:W-:Y:S01]  /*8cf0*/  FFMA.FTZ R78, R69.reuse, R68, R72 ;  /* 0x00000044454e7223 */ /* 0x040fe20000010048 */
[----:B------:R-:W-:Y:S01]  /*8d00*/  STS [R62.X4+0x2154], R87 ;  /* 0x002154573e007388 */ /* 0x000fe20000004800 */
[----:B------:R-:W-:-:S02]  /*8d10*/  FFMA.FTZ R145, R69, R145, -R84 ;  /* 0x0000009145917223 */ /* 0x000fc40000010854 */
[----:B------:R-:W-:Y:S02]  /*8d20*/  FMUL.FTZ R63, R157, -R210 ;  /* 0x800000d29d3f7220 */ /* 0x000fe40000410000 */
[----:B------:R-:W-:Y:S02]  /*8d30*/  FMUL.FTZ R72, R90, R27 ;  /* 0x0000001b5a487220 */ /* 0x000fe40000410000 */
[----:B------:R-:W-:Y:S02]  /*8d40*/  FMUL.FTZ R69, R88, UR17 ;  /* 0x0000001158457c20 */ /* 0x000fe40008410000 */
[----:B------:R-:W-:Y:S02]  /*8d50*/  FFMA.FTZ R68, R158, R88, -R63 ;  /* 0x000000589e447223 */ /* 0x000fe4000001083f */
[C---:B------:R-:W-:Y:S02]  /*8d60*/  FMUL.FTZ R70, R77.reuse, R210 ;  /* 0x000000d24d467220 */ /* 0x040fe40000410000 */
[----:B------:R-:W-:-:S02]  /*8d70*/  FFMA.FTZ R77, R77, -R72, R201 ;  /* 0x800000484d4d7223 */ /* 0x000fc400000100c9 */
[C---:B------:R-:W-:Y:S02]  /*8d80*/  FMUL.FTZ R63, R210.reuse, UR17 ;  /* 0x00000011d23f7c20 */ /* 0x040fe40008410000 */
[----:B------:R-:W-:Y:S02]  /*8d90*/  FFMA.FTZ R84, R210, UR16, -R69 ;  /* 0x00000010d2547c23 */ /* 0x000fe40008010845 */
[----:B------:R-:W-:Y:S02]  /*8da0*/  FMUL.FTZ R157, R157, -R88 ;  /* 0x800000589d9d7220 */ /* 0x000fe40000410000 */
[----:B------:R-:W-:Y:S02]  /*8db0*/  FFMA.FTZ R72, R175, -R72, R200 ;  /* 0x80000048af487223 */ /* 0x000fe400000100c8 */
[----:B------:R-:W-:Y:S02]  /*8dc0*/  FFMA.FTZ R63, R88, UR16, R63 ;  /* 0x00000010583f7c23 */ /* 0x000fe4000801003f */
[----:B------:R-:W-:-:S02]  /*8dd0*/  FMUL.FTZ R84, R77, R84 ;  /* 0x000000544d547220 */ /* 0x000fc40000410000 */
[----:B------:R-:W-:Y:S02]  /*8de0*/  FADD.FTZ R119, R86, R119 ;  /* 0x0000007756777221 */ /* 0x000fe40000010000 */
[----:B------:R-:W-:Y:S01]  /*8df0*/  FFMA.FTZ R157, R158, R210, R157 ;  /* 0x000000d29e9d7223 */ /* 0x000fe2000001009d */
[C---:B------:R-:W-:Y:S01]  /*8e00*/  IADD3 R158, R9.reuse, 0x480, RZ ;  /* 0x00000480099e7810 */ /* 0x040fe20007ffe0ff */
[-C--:B------:R-:W-:Y:S01]  /*8e10*/  FMUL.FTZ R69, R210, R27.reuse ;  /* 0x0000001bd2457220 */ /* 0x080fe20000410000 */
[----:B------:R-:W-:Y:S01]  /*8e20*/  IADD3 R210, R9, 0x640, RZ ;  /* 0x0000064009d27810 */ /* 0x000fe20007ffe0ff */
[----:B------:R-:W-:Y:S02]  /*8e30*/  FADD.FTZ R86, R213, R68 ;  /* 0x00000044d5567221 */ /* 0x000fe40000010000 */
[----:B------:R-:W-:Y:S02]  /*8e40*/  FMUL.FTZ R68, R88, R27 ;  /* 0x0000001b58447220 */ /* 0x000fe40000410000 */
[----:B------:R-:W-:-:S02]  /*8e50*/  FFMA.FTZ R70, R175, R88, R70 ;  /* 0x00000058af467223 */ /* 0x000fc40000010046 */
[----:B------:R-:W-:Y:S02]  /*8e60*/  FFMA.FTZ R63, R72, R63, R84 ;  /* 0x0000003f483f7223 */ /* 0x000fe40000010054 */
[----:B------:R-:W-:Y:S01]  /*8e70*/  FADD.FTZ R157, -R212, R157 ;  /* 0x0000009dd49d7221 */ /* 0x000fe20000010100 */
[----:B------:R-:W-:Y:S01]  /*8e80*/  IADD3 R212, R9, 0x680, RZ ;  /* 0x0000068009d47810 */ /* 0x000fe20007ffe0ff */
[C---:B------:R-:W-:Y:S02]  /*8e90*/  FMUL.FTZ R71, R77.reuse, R69 ;  /* 0x000000454d477220 */ /* 0x040fe40000410000 */
[----:B------:R-:W-:Y:S02]  /*8ea0*/  FMUL.FTZ R77, R77, R68 ;  /* 0x000000444d4d7220 */ /* 0x000fe40000410000 */
[----:B------:R-:W-:Y:S02]  /*8eb0*/  FADD.FTZ R116, R85, R116 ;  /* 0x0000007455747221 */ /* 0x000fe40000010000 */
[----:B------:R-:W-:-:S02]  /*8ec0*/  FFMA.FTZ R85, R90, R70, R63 ;  /* 0x000000465a557223 */ /* 0x000fc4000001003f */
[----:B------:R-:W-:Y:S02]  /*8ed0*/  FMUL.FTZ R63, R159, -R157 ;  /* 0x8000009d9f3f7220 */ /* 0x000fe40000410000 */
[-C--:B------:R-:W-:Y:S02]  /*8ee0*/  FFMA.FTZ R146, R72, R68.reuse, R71 ;  /* 0x0000004448927223 */ /* 0x080fe40000010047 */
[-C--:B-1----:R-:W-:Y:S02]  /*8ef0*/  FMUL.FTZ R73, R90, R69.reuse ;  /* 0x000000455a497220 */ /* 0x082fe40000410000 */
[----:B------:R-:W-:Y:S02]  /*8f00*/  FFMA.FTZ R77, R72, R69, -R77 ;  /* 0x00000045484d7223 */ /* 0x000fe4000001084d */
[----:B------:R-:W-:Y:S01]  /*8f10*/  FMUL.FTZ R71, R90, R68 ;  /* 0x000000445a477220 */ /* 0x000fe20000410000 */
[----:B------:R-:W-:Y:S01]  /*8f20*/  STS [R62.X4+0x214c], R73 ;  /* 0x00214c493e007388 */ /* 0x000fe20000004800 */
[----:B------:R-:W-:-:S02]  /*8f30*/  FMUL.FTZ R69, R89, R26 ;  /* 0x0000001a59457220 */ /* 0x000fc40000410000 */
[-C--:B------:R-:W-:Y:S01]  /*8f40*/  FMUL.FTZ R159, R159, -R86.reuse ;  /* 0x800000569f9f7220 */ /* 0x080fe20000410000 */
[----:B------:R1:W-:Y:S01]  /*8f50*/  STS [R62.X4+0x2148], R71 ;  /* 0x002148473e007388 */ /* 0x0003e20000004800 */
[----:B------:R-:W-:Y:S02]  /*8f60*/  FFMA.FTZ R68, R160, R86, -R63 ;  /* 0x00000056a0447223 */ /* 0x000fe4000001083f */
[C---:B------:R-:W-:Y:S02]  /*8f70*/  FMUL.FTZ R63, R76.reuse, R157 ;  /* 0x0000009d4c3f7220 */ /* 0x040fe40000410000 */
[----:B------:R-:W-:Y:S02]  /*8f80*/  FFMA.FTZ R76, R76, -R69, R198 ;  /* 0x800000454c4c7223 */ /* 0x000fe400000100c6 */
[----:B------:R-:W-:Y:S02]  /*8f90*/  FFMA.FTZ R122, R70, R27, R122 ;  /* 0x0000001b467a7223 */ /* 0x000fe4000001007a */
[----:B------:R-:W-:Y:S01]  /*8fa0*/  FFMA.FTZ R159, R160, R157, R159 ;  /* 0x0000009da09f7223 */ /* 0x000fe2000001009f */
[----:B------:R-:W-:Y:S01]  /*8fb0*/  IADD3 R160, R9, 0x4c0, RZ ;  /* 0x000004c009a07810 */ /* 0x000fe20007ffe0ff */
[----:B------:R-:W-:-:S02]  /*8fc0*/  FFMA.FTZ R69, R174, -R69, R199 ;  /* 0x80000045ae457223 */ /* 0x000fc400000100c7 */
[----:B------:R-:W-:Y:S02]  /*8fd0*/  FMUL.FTZ R70, R86, UR17 ;  /* 0x0000001156467c20 */ /* 0x000fe40008410000 */
[----:B------:R-:W-:Y:S02]  /*8fe0*/  FFMA.FTZ R174, R174, R86, R63 ;  /* 0x00000056aeae7223 */ /* 0x000fe4000001003f */
[C---:B------:R-:W-:Y:S02]  /*8ff0*/  FMUL.FTZ R63, R157.reuse, UR17 ;  /* 0x000000119d3f7c20 */ /* 0x040fe40008410000 */
[----:B------:R-:W-:Y:S02]  /*9000*/  FMUL.FTZ R72, R157, R26 ;  /* 0x0000001a9d487220 */ /* 0x000fe40000410000 */
[----:B------:R-:W-:Y:S01]  /*9010*/  FADD.FTZ R159, -R214, R159 ;  /* 0x0000009fd69f7221 */ /* 0x000fe20000010100 */
[----:B------:R-:W-:Y:S01]  /*9020*/  IADD3 R214, R9, 0x6c0, RZ ;  /* 0x000006c009d67810 */ /* 0x000fe20007ffe0ff */
[----:B------:R-:W-:-:S02]  /*9030*/  FADD.FTZ R90, R215, R68 ;  /* 0x00000044d75a7221 */ /* 0x000fc40000010000 */
[----:B-1----:R-:W-:Y:S02]  /*9040*/  FFMA.FTZ R71, R157, UR16, -R70 ;  /* 0x000000109d477c23 */ /* 0x002fe40008010846 */
[C---:B------:R-:W-:Y:S02]  /*9050*/  FFMA.FTZ R70, R86.reuse, UR16, R63 ;  /* 0x0000001056467c23 */ /* 0x040fe4000801003f */
[----:B------:R-:W-:Y:S02]  /*9060*/  FMUL.FTZ R63, R86, R26 ;  /* 0x0000001a563f7220 */ /* 0x000fe40000410000 */
[----:B------:R-:W-:Y:S02]  /*9070*/  FMUL.FTZ R84, R76, R72 ;  /* 0x000000484c547220 */ /* 0x000fe40000410000 */
[C---:B------:R-:W-:Y:S02]  /*9080*/  FMUL.FTZ R68, R130.reuse, -R159 ;  /* 0x8000009f82447220 */ /* 0x040fe40000410000 */
[----:B------:R-:W-:-:S02]  /*9090*/  FMUL.FTZ R130, R130, -R90 ;  /* 0x8000005a82827220 */ /* 0x000fc40000410000 */
[C---:B------:R-:W-:Y:S02]  /*90a0*/  FMUL.FTZ R71, R76.reuse, R71 ;  /* 0x000000474c477220 */ /* 0x040fe40000410000 */
[-C--:B------:R-:W-:Y:S02]  /*90b0*/  FMUL.FTZ R73, R76, R63.reuse ;  /* 0x0000003f4c497220 */ /* 0x080fe40000410000 */
[-C--:B------:R-:W-:Y:S02]  /*90c0*/  FFMA.FTZ R76, R69, R63.reuse, R84 ;  /* 0x0000003f454c7223 */ /* 0x080fe40000010054 */
[----:B------:R-:W-:Y:S02]  /*90d0*/  FMUL.FTZ R87, R89, R63 ;  /* 0x0000003f59577220 */ /* 0x000fe40000410000 */
[C---:B------:R-:W-:Y:S02]  /*90e0*/  FFMA.FTZ R63, R131.reuse, R159, R130 ;  /* 0x0000009f833f7223 */ /* 0x040fe40000010082 */
[----:B------:R-:W-:Y:S01]  /*90f0*/  FFMA.FTZ R68, R131, R90, -R68 ;  /* 0x0000005a83447223 */ /* 0x000fe20000010844 */
[----:B------:R1:W-:Y:S01]  /*9100*/  STS [R62.X4+0x2140], R87 ;  /* 0x002140573e007388 */ /* 0x0003e20000004800 */
[----:B------:R-:W-:Y:S01]  /*9110*/  FADD.FTZ R63, -R216, R63 ;  /* 0x0000003fd83f7221 */ /* 0x000fe20000010100 */
[----:B------:R-:W-:Y:S01]  /*9120*/  IADD3 R216, R9, 0x700, RZ ;  /* 0x0000070009d87810 */ /* 0x000fe20007ffe0ff */
[----:B------:R-:W-:-:S02]  /*9130*/  FADD.FTZ R217, R217, R68 ;  /* 0x00000044d9d97221 */ /* 0x000fc40000010000 */
[----:B------:R-:W-:Y:S01]  /*9140*/  FMUL.FTZ R68, R132, -R63 ;  /* 0x8000003f84447220 */ /* 0x000fe20000410000 */
[----:B------:R-:W-:Y:S01]  /*9150*/  LEA.HI.SX32 R157, R216, R9, 0x1b ;  /* 0x00000009d89d7211 */ /* 0x000fe200078fdaff */
[-C--:B------:R-:W-:Y:S02]  /*9160*/  FMUL.FTZ R132, R132, -R217.reuse ;  /* 0x800000d984847220 */ /* 0x080fe40000410000 */
[C---:B------:R-:W-:Y:S01]  /*9170*/  FFMA.FTZ R68, R133.reuse, R217, -R68 ;  /* 0x000000d985447223 */ /* 0x040fe20000010844 */
[----:B-1----:R-:W-:Y:S01]  /*9180*/  PRMT R87, RZ, 0x7610, R59 ;  /* 0x00007610ff577816 */ /* 0x002fe2000000003b */
[----:B------:R-:W-:Y:S02]  /*9190*/  FFMA.FTZ R133, R133, R63, R132 ;  /* 0x0000003f85857223 */ /* 0x000fe40000010084 */
[----:B------:R-:W-:Y:S02]  /*91a0*/  FFMA.FTZ R71, R69, R70, R71 ;  /* 0x0000004645477223 */ /* 0x000fe40000010047 */
[----:B------:R-:W-:-:S02]  /*91b0*/  FMUL.FTZ R70, R87, R25 ;  /* 0x0000001957467220 */ /* 0x000fc40000410000 */
[----:B------:R-:W-:Y:S02]  /*91c0*/  FADD.FTZ R219, R219, R68 ;  /* 0x00000044dbdb7221 */ /* 0x000fe40000010000 */
[----:B------:R-:W-:Y:S02]  /*91d0*/  FMUL.FTZ R68, R75, R159 ;  /* 0x0000009f4b447220 */ /* 0x000fe40000410000 */
[----:B------:R-:W-:Y:S02]  /*91e0*/  FADD.FTZ R218, -R218, R133 ;  /* 0x00000085dada7221 */ /* 0x000fe40000010100 */
[----:B------:R-:W-:Y:S02]  /*91f0*/  FFMA.FTZ R130, R69, R72, -R73 ;  /* 0x0000004845827223 */ /* 0x000fe40000010849 */
[-C--:B------:R-:W-:Y:S02]  /*9200*/  FFMA.FTZ R75, R75, -R70.reuse, R197 ;  /* 0x800000464b4b7223 */ /* 0x080fe400000100c5 */
[----:B------:R-:W-:-:S02]  /*9210*/  FFMA.FTZ R69, R173, -R70, R196 ;  /* 0x80000046ad457223 */ /* 0x000fc400000100c4 */
[----:B------:R-:W-:Y:S02]  /*9220*/  FFMA.FTZ R70, R173, R90, R68 ;  /* 0x0000005aad467223 */ /* 0x000fe40000010044 */
[CC--:B------:R-:W-:Y:S02]  /*9230*/  FMUL.FTZ R68, R134.reuse, -R218.reuse ;  /* 0x800000da86447220 */ /* 0x0c0fe40000410000 */
[-C--:B------:R-:W-:Y:S02]  /*9240*/  FMUL.FTZ R134, R134, -R219.reuse ;  /* 0x800000db86867220 */ /* 0x080fe40000410000 */
[C---:B------:R-:W-:Y:S02]  /*9250*/  FFMA.FTZ R68, R135.reuse, R219, -R68 ;  /* 0x000000db87447223 */ /* 0x040fe40000010844 */
[----:B------:R-:W-:Y:S02]  /*9260*/  FFMA.FTZ R135, R135, R218, R134 ;  /* 0x000000da87877223 */ /* 0x000fe40000010086 */
[----:B------:R-:W-:-:S02]  /*9270*/  FADD.FTZ R221, R221, R68 ;  /* 0x00000044dddd7221 */ /* 0x000fc40000010000 */
[----:B------:R-:W-:Y:S02]  /*9280*/  FADD.FTZ R220, -R220, R135 ;  /* 0x00000087dcdc7221 */ /* 0x000fe40000010100 */
[----:B------:R-:W-:Y:S02]  /*9290*/  FMUL.FTZ R73, R89, R72 ;  /* 0x0000004859497220 */ /* 0x000fe40000410000 */
[CC--:B------:R-:W-:Y:S02]  /*92a0*/  FMUL.FTZ R68, R136.reuse, -R220.reuse ;  /* 0x800000dc88447220 */ /* 0x0c0fe40000410000 */
[-C--:B------:R-:W-:Y:S01]  /*92b0*/  FMUL.FTZ R136, R136, -R221.reuse ;  /* 0x800000dd88887220 */ /* 0x080fe20000410000 */
[----:B------:R1:W-:Y:S01]  /*92c0*/  STS [R62.X4+0x2144], R73 ;  /* 0x002144493e007388 */ /* 0x0003e20000004800 */
[C---:B------:R-:W-:Y:S02]  /*92d0*/  FFMA.FTZ R68, R137.reuse, R221, -R68 ;  /* 0x000000dd89447223 */ /* 0x040fe40000010844 */
[----:B------:R-:W-:-:S02]  /*92e0*/  FFMA.FTZ R137, R137, R220, R136 ;  /* 0x000000dc89897223 */ /* 0x000fc40000010088 */
[----:B------:R-:W-:Y:S02]  /*92f0*/  FADD.FTZ R223, R223, R68 ;  /* 0x00000044dfdf7221 */ /* 0x000fe40000010000 */
[----:B------:R-:W-:Y:S02]  /*9300*/  FADD.FTZ R222, -R222, R137 ;  /* 0x00000089dede7221 */ /* 0x000fe40000010100 */
[----:B------:R-:W-:Y:S02]  /*9310*/  FMUL.FTZ R72, R90, UR17 ;  /* 0x000000115a487c20 */ /* 0x000fe40008410000 */
[C---:B------:R-:W-:Y:S02]  /*9320*/  FMUL.FTZ R68, R138.reuse, -R222 ;  /* 0x800000de8a447220 */ /* 0x040fe40000410000 */
[----:B------:R-:W-:Y:S02]  /*9330*/  FMUL.FTZ R138, R138, -R223 ;  /* 0x800000df8a8a7220 */ /* 0x000fe40000410000 */
[----:B------:R-:W-:-:S02]  /*9340*/  FADD.FTZ R120, R85, R120 ;  /* 0x0000007855787221 */ /* 0x000fc40000010000 */
[----:B------:R-:W-:Y:S02]  /*9350*/  FFMA.FTZ R85, R89, R174, R71 ;  /* 0x000000ae59557223 */ /* 0x000fe40000010047 */
[-C--:B------:R-:W-:Y:S02]  /*9360*/  FMUL.FTZ R88, R159, R25.reuse ;  /* 0x000000199f587220 */ /* 0x080fe40000410000 */
[----:B------:R-:W-:Y:S02]  /*9370*/  FMUL.FTZ R86, R90, R25 ;  /* 0x000000195a567220 */ /* 0x000fe40000410000 */
[----:B------:R-:W-:Y:S02]  /*9380*/  FFMA.FTZ R68, R139, R223, -R68 ;  /* 0x000000df8b447223 */ /* 0x000fe40000010844 */
[C---:B------:R-:W-:Y:S02]  /*9390*/  FMUL.FTZ R71, R159.reuse, UR17 ;  /* 0x000000119f477c20 */ /* 0x040fe40008410000 */
[----:B------:R-:W-:Y:S01]  /*93a0*/  FFMA.FTZ R84, R159, UR16, -R72 ;  /* 0x000000109f547c23 */ /* 0x000fe20008010848 */
[----:B------:R-:W-:Y:S01]  /*93b0*/  LEA.HI.SX32 R159, R240, R9, 0x1b ;  /* 0x00000009f09f7211 */ /* 0x000fe200078fdaff */
[----:B------:R-:W-:-:S02]  /*93c0*/  FFMA.FTZ R139, R139, R222, R138 ;  /* 0x000000de8b8b7223 */ /* 0x000fc4000001008a */
[C---:B------:R-:W-:Y:S02]  /*93d0*/  FMUL.FTZ R131, R75.reuse, R88 ;  /* 0x000000584b837220 */ /* 0x040fe40000410000 */
[C---:B------:R-:W-:Y:S02]  /*93e0*/  FMUL.FTZ R132, R75.reuse, R86 ;  /* 0x000000564b847220 */ /* 0x040fe40000410000 */
[----:B------:R-:W-:Y:S02]  /*93f0*/  FFMA.FTZ R72, R90, UR16, R71 ;  /* 0x000000105a487c23 */ /* 0x000fe40008010047 */
[----:B------:R-:W-:Y:S02]  /*9400*/  FMUL.FTZ R84, R75, R84 ;  /* 0x000000544b547220 */ /* 0x000fe40000410000 */
[----:B------:R-:W-:Y:S02]  /*9410*/  FADD.FTZ R224, -R224, R139 ;  /* 0x0000008be0e07221 */ /* 0x000fe40000010100 */
[----:B------:R-:W-:-:S02]  /*9420*/  FADD.FTZ R225, R225, R68 ;  /* 0x00000044e1e17221 */ /* 0x000fc40000010000 */
[C---:B------:R-:W-:Y:S02]  /*9430*/  FFMA.FTZ R131, R69.reuse, R86, R131 ;  /* 0x0000005645837223 */ /* 0x040fe40000010083 */
[-C--:B------:R-:W-:Y:S02]  /*9440*/  FFMA.FTZ R132, R69, R88.reuse, -R132 ;  /* 0x0000005845847223 */ /* 0x080fe40000010884 */
[----:B-1----:R-:W-:Y:S02]  /*9450*/  FMUL.FTZ R73, R87, R88 ;  /* 0x0000005857497220 */ /* 0x002fe40000410000 */
[----:B------:R-:W-:Y:S02]  /*9460*/  FFMA.FTZ R69, R69, R72, R84 ;  /* 0x0000004845457223 */ /* 0x000fe40000010054 */
[----:B------:R-:W-:Y:S01]  /*9470*/  FMUL.FTZ R68, R140, -R224 ;  /* 0x800000e08c447220 */ /* 0x000fe20000410000 */
[----:B------:R1:W-:Y:S01]  /*9480*/  STS [R62.X4+0x213c], R73 ;  /* 0x00213c493e007388 */ /* 0x0003e20000004800 */
[----:B------:R-:W-:-:S02]  /*9490*/  FMUL.FTZ R72, R217, UR17 ;  /* 0x00000011d9487c20 */ /* 0x000fc40008410000 */
[----:B------:R-:W-:Y:S02]  /*94a0*/  FMUL.FTZ R140, R140, -R225 ;  /* 0x800000e18c8c7220 */ /* 0x000fe40000410000 */
[C---:B------:R-:W-:Y:S01]  /*94b0*/  FMUL.FTZ R71, R87.reuse, R86 ;  /* 0x0000005657477220 */ /* 0x040fe20000410000 */
[----:B------:R-:W-:Y:S01]  /*94c0*/  PRMT R86, RZ, 0x5410, R59 ;  /* 0x00005410ff567816 */ /* 0x000fe2000000003b */
[----:B------:R-:W-:Y:S02]  /*94d0*/  FFMA.FTZ R111, R70, R25, R111 ;  /* 0x00000019466f7223 */ /* 0x000fe4000001006f */
[----:B------:R-:W-:Y:S01]  /*94e0*/  FFMA.FTZ R84, R87, R70, R69 ;  /* 0x0000004657547223 */ /* 0x000fe20000010045 */
[----:B------:R2:W-:Y:S01]  /*94f0*/  STS [R62.X4+0x2138], R71 ;  /* 0x002138473e007388 */ /* 0x0005e20000004800 */
[----:B------:R-:W-:Y:S02]  /*9500*/  FFMA.FTZ R68, R141, R225, -R68 ;  /* 0x000000e18d447223 */ /* 0x000fe40000010844 */
[----:B------:R-:W-:-:S02]  /*9510*/  FMUL.FTZ R69, R74, R63 ;  /* 0x0000003f4a457220 */ /* 0x000fc40000410000 */
[C---:B------:R-:W-:Y:S02]  /*9520*/  FMUL.FTZ R70, R63.reuse, UR17 ;  /* 0x000000113f467c20 */ /* 0x040fe40008410000 */
[----:B-1----:R-:W-:Y:S02]  /*9530*/  FFMA.FTZ R73, R63, UR16, -R72 ;  /* 0x000000103f497c23 */ /* 0x002fe40008010848 */
[----:B------:R-:W-:Y:S02]  /*9540*/  FFMA.FTZ R141, R141, R224, R140 ;  /* 0x000000e08d8d7223 */ /* 0x000fe4000001008c */
[-C--:B------:R-:W-:Y:S02]  /*9550*/  FMUL.FTZ R63, R63, R24.reuse ;  /* 0x000000183f3f7220 */ /* 0x080fe40000410000 */
[----:B--2---:R-:W-:Y:S02]  /*9560*/  FMUL.FTZ R71, R86, R24 ;  /* 0x0000001856477220 */ /* 0x004fe40000410000 */
[----:B------:R-:W-:-:S02]  /*9570*/  FADD.FTZ R226, -R226, R141 ;  /* 0x0000008de2e27221 */ /* 0x000fc40000010100 */
[----:B------:R-:W-:Y:S02]  /*9580*/  FADD.FTZ R227, R227, R68 ;  /* 0x00000044e3e37221 */ /* 0x000fe40000010000 */
[----:B------:R-:W-:Y:S02]  /*9590*/  FMUL.FTZ R75, R86, R63 ;  /* 0x0000003f564b7220 */ /* 0x000fe40000410000 */
[----:B------:R-:W-:Y:S02]  /*95a0*/  FFMA.FTZ R69, R172, R217, R69 ;  /* 0x000000d9ac457223 */ /* 0x000fe40000010045 */
[C---:B------:R-:W-:Y:S01]  /*95b0*/  FFMA.FTZ R70, R217.reuse, UR16, R70 ;  /* 0x00000010d9467c23 */ /* 0x040fe20008010046 */
[----:B------:R1:W-:Y:S01]  /*95c0*/  STS [R62.X4+0x2134], R75 ;  /* 0x0021344b3e007388 */ /* 0x0003e20000004800 */
[----:B------:R-:W-:Y:S02]  /*95d0*/  FFMA.FTZ R74, R74, -R71, R194 ;  /* 0x800000474a4a7223 */ /* 0x000fe400000100c2 */
[----:B------:R-:W-:-:S02]  /*95e0*/  FMUL.FTZ R217, R217, R24 ;  /* 0x00000018d9d97220 */ /* 0x000fc40000410000 */
[C---:B------:R-:W-:Y:S02]  /*95f0*/  FMUL.FTZ R68, R142.reuse, -R226 ;  /* 0x800000e28e447220 */ /* 0x040fe40000410000 */
[----:B------:R-:W-:Y:S02]  /*9600*/  FMUL.FTZ R142, R142, -R227 ;  /* 0x800000e38e8e7220 */ /* 0x000fe40000410000 */
[----:B------:R-:W-:Y:S01]  /*9610*/  FFMA.FTZ R71, R172, -R71, R195 ;  /* 0x80000047ac477223 */ /* 0x000fe200000100c3 */
[--C-:B-1----:R-:W-:Y:S01]  /*9620*/  PRMT R75, RZ, 0x5410, R56.reuse ;  /* 0x00005410ff4b7816 */ /* 0x102fe20000000038 */
[C---:B------:R-:W-:Y:S01]  /*9630*/  FMUL.FTZ R72, R74.reuse, R63 ;  /* 0x0000003f4a487220 */ /* 0x040fe20000410000 */
[----:B------:R-:W-:Y:S01]  /*9640*/  IADD3 R172, R9, 0x500, RZ ;  /* 0x0000050009ac7810 */ /* 0x000fe20007ffe0ff */
[C---:B------:R-:W-:Y:S02]  /*9650*/  FMUL.FTZ R73, R74.reuse, R73 ;  /* 0x000000494a497220 */ /* 0x040fe40000410000 */
[----:B------:R-:W-:Y:S01]  /*9660*/  FMUL.FTZ R134, R74, R217 ;  /* 0x000000d94a867220 */ /* 0x000fe20000410000 */
[----:B------:R-:W-:Y:S01]  /*9670*/  PRMT R74, RZ, 0x7610, R56 ;  /* 0x00007610ff4a7816 */ /* 0x000fe20000000038 */
[----:B------:R-:W-:-:S02]  /*9680*/  FFMA.FTZ R68, R143, R227, -R68 ;  /* 0x000000e38f447223 */ /* 0x000fc40000010844 */
[----:B------:R-:W-:Y:S02]  /*9690*/  FFMA.FTZ R143, R143, R226, R142 ;  /* 0x000000e28f8f7223 */ /* 0x000fe4000001008e */
[C---:B------:R-:W-:Y:S02]  /*96a0*/  FFMA.FTZ R133, R71.reuse, R217, R72 ;  /* 0x000000d947857223 */ /* 0x040fe40000010048 */
[C---:B------:R-:W-:Y:S02]  /*96b0*/  FFMA.FTZ R134, R71.reuse, R63, -R134 ;  /* 0x0000003f47867223 */ /* 0x040fe40000010886 */
[----:B------:R-:W-:Y:S01]  /*96c0*/  FFMA.FTZ R70, R71, R70, R73 ;  /* 0x0000004647467223 */ /* 0x000fe20000010049 */
[----:B------:R-:W-:Y:S01]  /*96d0*/  PRMT R73, RZ, 0x7610, R58 ;  /* 0x00007610ff497816 */ /* 0x000fe2000000003a */
[----:B------:R-:W-:Y:S02]  /*96e0*/  FMUL.FTZ R71, R75, R18 ;  /* 0x000000124b477220 */ /* 0x000fe40000410000 */
[----:B------:R-:W-:-:S02]  /*96f0*/  FADD.FTZ R228, -R228, R143 ;  /* 0x0000008fe4e47221 */ /* 0x000fc40000010100 */
[----:B------:R-:W-:Y:S02]  /*9700*/  FFMA.FTZ R114, R69, R24, R114 ;  /* 0x0000001845727223 */ /* 0x000fe40000010072 */
[----:B------:R-:W-:Y:S02]  /*9710*/  FFMA.FTZ R63, R86, R69, R70 ;  /* 0x00000045563f7223 */ /* 0x000fe40000010046 */
[----:B------:R-:W-:Y:S02]  /*9720*/  FMUL.FTZ R69, R74, R19 ;  /* 0x000000134a457220 */ /* 0x000fe40000410000 */
[-C--:B------:R-:W-:Y:S02]  /*9730*/  FFMA.FTZ R72, R144, -R71.reuse, R183 ;  /* 0x8000004790487223 */ /* 0x080fe400000100b7 */
[----:B------:R-:W-:Y:S02]  /*9740*/  FADD.FTZ R229, R229, R68 ;  /* 0x00000044e5e57221 */ /* 0x000fe40000010000 */
[----:B------:R-:W-:-:S02]  /*9750*/  FFMA.FTZ R71, R162, -R71, R182 ;  /* 0x80000047a2477223 */ /* 0x000fc400000100b6 */
[----:B------:R-:W-:Y:S02]  /*9760*/  FMUL.FTZ R136, R228, R18 ;  /* 0x00000012e4887220 */ /* 0x000fe40000410000 */
[----:B------:R-:W-:Y:S02]  /*9770*/  FADD.FTZ R113, R84, R113 ;  /* 0x0000007154717221 */ /* 0x000fe40000010000 */
[----:B------:R-:W-:Y:S02]  /*9780*/  FADD.FTZ R48, R85, R48 ;  /* 0x0000003055307221 */ /* 0x000fe40000010000 */
[----:B------:R-:W-:Y:S02]  /*9790*/  FMUL.FTZ R84, R73, R23 ;  /* 0x0000001749547220 */ /* 0x000fe40000410000 */
[-C--:B------:R-:W-:Y:S02]  /*97a0*/  FFMA.FTZ R70, R164, -R69.reuse, R184 ;  /* 0x80000045a4467223 */ /* 0x080fe400000100b8 */
[----:B------:R-:W-:-:S02]  /*97b0*/  FFMA.FTZ R69, R161, -R69, R185 ;  /* 0x80000045a1457223 */ /* 0x000fc400000100b9 */
[-C--:B------:R-:W-:Y:S02]  /*97c0*/  FMUL.FTZ R135, R226, R19.reuse ;  /* 0x00000013e2877220 */ /* 0x080fe40000410000 */
[----:B------:R-:W-:Y:S02]  /*97d0*/  FMUL.FTZ R138, R229, R18 ;  /* 0x00000012e58a7220 */ /* 0x000fe40000410000 */
[----:B------:R-:W-:Y:S02]  /*97e0*/  FMUL.FTZ R85, R71, R136 ;  /* 0x0000008847557220 */ /* 0x000fe40000410000 */
[-C--:B------:R-:W-:Y:S02]  /*97f0*/  FFMA.FTZ R68, R170, -R84.reuse, R193 ;  /* 0x80000054aa447223 */ /* 0x080fe400000100c1 */
[----:B------:R-:W-:Y:S02]  /*9800*/  FFMA.FTZ R152, R171, -R84, R192 ;  /* 0x80000054ab987223 */ /* 0x000fe400000100c0 */
[----:B------:R-:W-:-:S02]  /*9810*/  FMUL.FTZ R137, R227, R19 ;  /* 0x00000013e3897220 */ /* 0x000fc40000410000 */
[----:B------:R-:W-:Y:S02]  /*9820*/  FMUL.FTZ R84, R69, R135 ;  /* 0x0000008745547220 */ /* 0x000fe40000410000 */
[-C--:B------:R-:W-:Y:S02]  /*9830*/  FFMA.FTZ R85, R72, R138.reuse, R85 ;  /* 0x0000008a48557223 */ /* 0x080fe40000010055 */
[----:B------:R-:W-:Y:S02]  /*9840*/  FFMA.FTZ R84, R70, R137, R84 ;  /* 0x0000008946547223 */ /* 0x000fe40000010054 */
[----:B------:R-:W-:Y:S02]  /*9850*/  FADD.FTZ R85, RZ, R85 ;  /* 0x00000055ff557221 */ /* 0x000fe40000010000 */
[----:B------:R-:W-:Y:S02]  /*9860*/  FMUL.FTZ R87, R71, R138 ;  /* 0x0000008a47577220 */ /* 0x000fe40000410000 */
[----:B------:R-:W-:-:S02]  /*9870*/  FMUL.FTZ R217, R86, R217 ;  /* 0x000000d956d97220 */ /* 0x000fc40000410000 */
[----:B------:R-:W-:Y:S01]  /*9880*/  FADD.FTZ R90, R85, R84 ;  /* 0x00000054555a7221 */ /* 0x000fe20000010000 */
[--C-:B------:R-:W-:Y:S01]  /*9890*/  PRMT R84, RZ, 0x5410, R57.reuse ;  /* 0x00005410ff547816 */ /* 0x100fe20000000039 */
[----:B------:R-:W-:Y:S01]  /*98a0*/  FMUL.FTZ R86, R69, R137 ;  /* 0x0000008945567220 */ /* 0x000fe20000410000 */
[----:B------:R-:W-:Y:S01]  /*98b0*/  PRMT R85, RZ, 0x7610, R57 ;  /* 0x00007610ff557816 */ /* 0x000fe20000000039 */
[----:B------:R-:W-:Y:S01]  /*98c0*/  FFMA.FTZ R87, R72, R136, -R87 ;  /* 0x0000008848577223 */ /* 0x000fe20000010857 */
[----:B------:R-:W-:Y:S01]  /*98d0*/  STS [R62.X4+0x2130], R217 ;  /* 0x002130d93e007388 */ /* 0x000fe20000004800 */
[----:B------:R-:W-:Y:S02]  /*98e0*/  FFMA.FTZ R86, R70, R135, -R86 ;  /* 0x0000008746567223 */ /* 0x000fe40000010856 */
[----:B------:R-:W-:Y:S02]  /*98f0*/  FADD.FTZ R87, RZ, R87 ;  /* 0x00000057ff577221 */ /* 0x000fe40000010000 */
[----:B------:R-:W-:-:S02]  /*9900*/  FMUL.FTZ R88, R84, R20 ;  /* 0x0000001454587220 */ /* 0x000fc40000410000 */
[----:B------:R-:W-:Y:S02]  /*9910*/  FADD.FTZ R91, R87, R86 ;  /* 0x00000056575b7221 */ /* 0x000fe40000010000 */
[----:B------:R-:W-:Y:S02]  /*9920*/  FMUL.FTZ R92, R85, R21 ;  /* 0x00000015555c7220 */ /* 0x000fe40000410000 */
[----:B------:R-:W-:Y:S02]  /*9930*/  FFMA.FTZ R87, R166, -R88, R188 ;  /* 0x80000058a6577223 */ /* 0x000fe400000100bc */
[----:B------:R-:W-:Y:S02]  /*9940*/  FMUL.FTZ R139, R224, R20 ;  /* 0x00000014e08b7220 */ /* 0x000fe40000410000 */
[----:B------:R-:W-:Y:S02]  /*9950*/  FFMA.FTZ R86, R163, -R88, R189 ;  /* 0x80000058a3567223 */ /* 0x000fe400000100bd */
[----:B------:R-:W-:-:S02]  /*9960*/  FMUL.FTZ R141, R225, R20 ;  /* 0x00000014e18d7220 */ /* 0x000fc40000410000 */
[-C--:B------:R-:W-:Y:S02]  /*9970*/  FFMA.FTZ R88, R165, -R92.reuse, R186 ;  /* 0x8000005ca5587223 */ /* 0x080fe400000100ba */
[----:B------:R-:W-:Y:S02]  /*9980*/  FFMA.FTZ R89, R167, -R92, R187 ;  /* 0x8000005ca7597223 */ /* 0x000fe400000100bb */
[C---:B------:R-:W-:Y:S02]  /*9990*/  FMUL.FTZ R92, R87.reuse, R139 ;  /* 0x0000008b575c7220 */ /* 0x040fe40000410000 */
[----:B------:R-:W-:Y:S02]  /*99a0*/  FMUL.FTZ R94, R87, R141 ;  /* 0x0000008d575e7220 */ /* 0x000fe40000410000 */
[-C--:B------:R-:W-:Y:S02]  /*99b0*/  FMUL.FTZ R142, R222, R21.reuse ;  /* 0x00000015de8e7220 */ /* 0x080fe40000410000 */
[----:B------:R-:W-:-:S02]  /*99c0*/  FMUL.FTZ R140, R223, R21 ;  /* 0x00000015df8c7220 */ /* 0x000fc40000410000 */
[C---:B------:R-:W-:Y:S02]  /*99d0*/  FFMA.FTZ R93, R86.reuse, R141, R92 ;  /* 0x0000008d565d7223 */ /* 0x040fe4000001005c */
[----:B------:R-:W-:Y:S02]  /*99e0*/  FFMA.FTZ R94, R86, R139, -R94 ;  /* 0x0000008b565e7223 */ /* 0x000fe4000001085e */
[C---:B------:R-:W-:Y:S02]  /*99f0*/  FMUL.FTZ R143, R89.reuse, R142 ;  /* 0x0000008e598f7220 */ /* 0x040fe40000410000 */
[----:B------:R-:W-:Y:S02]  /*9a00*/  FMUL.FTZ R147, R89, R140 ;  /* 0x0000008c59937220 */ /* 0x000fe40000410000 */
[----:B------:R-:W-:Y:S01]  /*9a10*/  FADD.FTZ R93, R90, R93 ;  /* 0x0000005d5a5d7221 */ /* 0x000fe20000010000 */
[----:B------:R-:W-:Y:S01]  /*9a20*/  PRMT R90, RZ, 0x5410, R58 ;  /* 0x00005410ff5a7816 */ /* 0x000fe2000000003a */
[----:B------:R-:W-:-:S02]  /*9a30*/  FADD.FTZ R91, R91, R94 ;  /* 0x0000005e5b5b7221 */ /* 0x000fc40000010000 */
[C---:B------:R-:W-:Y:S02]  /*9a40*/  FFMA.FTZ R92, R88.reuse, R140, R143 ;  /* 0x0000008c585c7223 */ /* 0x040fe4000001008f */
[----:B------:R-:W-:Y:S02]  /*9a50*/  FFMA.FTZ R94, R88, R142, -R147 ;  /* 0x0000008e585e7223 */ /* 0x000fe40000010893 */
[----:B------:R-:W-:Y:S02]  /*9a60*/  FMUL.FTZ R148, R90, R22 ;  /* 0x000000165a947220 */ /* 0x000fe40000410000 */
[----:B------:R-:W-:Y:S02]  /*9a70*/  FADD.FTZ R143, R93, R92 ;  /* 0x0000005c5d8f7221 */ /* 0x000fe40000010000 */
[----:B------:R-:W-:Y:S02]  /*9a80*/  FADD.FTZ R147, R91, R94 ;  /* 0x0000005e5b937221 */ /* 0x000fe40000010000 */
[----:B------:R-:W-:-:S02]  /*9a90*/  FMUL.FTZ R93, R219, UR17 ;  /* 0x00000011db5d7c20 */ /* 0x000fc40008410000 */
[----:B------:R-:W-:Y:S02]  /*9aa0*/  FMUL.FTZ R94, R218, UR17 ;  /* 0x00000011da5e7c20 */ /* 0x000fe40008410000 */
[----:B------:R-:W-:Y:S02]  /*9ab0*/  FFMA.FTZ R92, R169, -R148, R190 ;  /* 0x80000094a95c7223 */ /* 0x000fe400000100be */
[----:B------:R-:W-:Y:S02]  /*9ac0*/  FMUL.FTZ R151, R220, R22 ;  /* 0x00000016dc977220 */ /* 0x000fe40000410000 */
[----:B------:R-:W-:Y:S02]  /*9ad0*/  FMUL.FTZ R171, R171, R218 ;  /* 0x000000daabab7220 */ /* 0x000fe40000410000 */
[----:B------:R-:W-:Y:S02]  /*9ae0*/  FFMA.FTZ R153, R218, UR16, -R93 ;  /* 0x00000010da997c23 */ /* 0x000fe4000801085d */
[----:B------:R-:W-:-:S02]  /*9af0*/  FMUL.FTZ R149, R221, R22 ;  /* 0x00000016dd957220 */ /* 0x000fc40000410000 */
[----:B------:R-:W-:Y:S02]  /*9b00*/  FFMA.FTZ R93, R219, UR16, R94 ;  /* 0x00000010db5d7c23 */ /* 0x000fe4000801005e */
[----:B------:R-:W-:Y:S02]  /*9b10*/  FFMA.FTZ R91, R168, -R148, R191 ;  /* 0x80000094a85b7223 */ /* 0x000fe400000100bf */
[----:B------:R-:W-:Y:S02]  /*9b20*/  FMUL.FTZ R94, R92, R151 ;  /* 0x000000975c5e7220 */ /* 0x000fe40000410000 */
[----:B------:R-:W-:Y:S02]  /*9b30*/  FFMA.FTZ R170, R170, R219, R171 ;  /* 0x000000dbaaaa7223 */ /* 0x000fe400000100ab */
[----:B------:R-:W-:Y:S01]  /*9b40*/  FMUL.FTZ R155, R218, R23 ;  /* 0x00000017da9b7220 */ /* 0x000fe20000410000 */
[----:B------:R-:W-:Y:S01]  /*9b50*/  IADD3 R218, R9, 0x740, RZ ;  /* 0x0000074009da7810 */ /* 0x000fe20007ffe0ff */
[----:B------:R-:W-:-:S02]  /*9b60*/  FMUL.FTZ R150, R92, R149 ;  /* 0x000000955c967220 */ /* 0x000fc40000410000 */
[----:B------:R-:W-:Y:S02]  /*9b70*/  FMUL.FTZ R219, R219, R23 ;  /* 0x00000017dbdb7220 */ /* 0x000fe40000410000 */
[C---:B------:R-:W-:Y:S02]  /*9b80*/  FFMA.FTZ R148, R91.reuse, R149, R94 ;  /* 0x000000955b947223 */ /* 0x040fe4000001005e */
[C---:B------:R-:W-:Y:S02]  /*9b90*/  FMUL.FTZ R154, R152.reuse, R155 ;  /* 0x0000009b989a7220 */ /* 0x040fe40000410000 */
[----:B------:R-:W-:Y:S01]  /*9ba0*/  FMUL.FTZ R94, R152, R153 ;  /* 0x00000099985e7220 */ /* 0x000fe20000410000 */
[----:B------:R-:W-:Y:S01]  /*9bb0*/  LEA.HI.SX32 R153, R180, R9, 0x1b ;  /* 0x00000009b4997211 */ /* 0x000fe200078fdaff */
[----:B------:R-:W-:Y:S02]  /*9bc0*/  FFMA.FTZ R150, R91, R151, -R150 ;  /* 0x000000975b967223 */ /* 0x000fe40000010896 */
[----:B------:R-:W-:-:S02]  /*9bd0*/  FMUL.FTZ R152, R152, R219 ;  /* 0x000000db98987220 */ /* 0x000fc40000410000 */
[----:B------:R-:W-:Y:S01]  /*9be0*/  FADD.FTZ R147, R147, R150 ;  /* 0x0000009693937221 */ /* 0x000fe20000010000 */
[----:B------:R-:W-:Y:S01]  /*9bf0*/  IADD3 R150, R9, 0x380, RZ ;  /* 0x0000038009967810 */ /* 0x000fe20007ffe0ff */
[C---:B------:R-:W-:Y:S02]  /*9c00*/  FFMA.FTZ R152, R68.reuse, R155, -R152 ;  /* 0x0000009b44987223 */ /* 0x040fe40000010898 */
[----:B------:R-:W-:Y:S01]  /*9c10*/  FADD.FTZ R143, R143, R148 ;  /* 0x000000948f8f7221 */ /* 0x000fe20000010000 */
[----:B------:R-:W-:Y:S01]  /*9c20*/  IADD3 R148, R9, 0x340, RZ ;  /* 0x0000034009947810 */ /* 0x000fe20007ffe0ff */
[----:B------:R-:W-:Y:S01]  /*9c30*/  FADD.FTZ R147, R147, R152 ;  /* 0x0000009893937221 */ /* 0x000fe20000010000 */
[----:B------:R-:W-:Y:S01]  /*9c40*/  IADD3 R152, R9, 0x3c0, RZ ;  /* 0x000003c009987810 */ /* 0x000fe20007ffe0ff */
[----:B------:R-:W-:Y:S02]  /*9c50*/  FFMA.FTZ R154, R68, R219, R154 ;  /* 0x000000db449a7223 */ /* 0x000fe4000001009a */
[----:B------:R-:W-:Y:S01]  /*9c60*/  FADD.FTZ R147, R147, R134 ;  /* 0x0000008693937221 */ /* 0x000fe20000010000 */
[----:B------:R-:W-:Y:S01]  /*9c70*/  IADD3 R134, R9, 0x180, RZ ;  /* 0x0000018009867810 */ /* 0x000fe20007ffe0ff */
[----:B------:R-:W-:-:S02]  /*9c80*/  FADD.FTZ R154, R143, R154 ;  /* 0x0000009a8f9a7221 */ /* 0x000fc40000010000 */
[----:B------:R-:W-:Y:S01]  /*9c90*/  FADD.FTZ R147, R147, R132 ;  /* 0x0000008493937221 */ /* 0x000fe20000010000 */
[----:B------:R-:W-:Y:S01]  /*9ca0*/  IADD3 R132, R9, 0x100, RZ ;  /* 0x0000010009847810 */ /* 0x000fe20007ffe0ff */
[----:B------:R-:W-:Y:S01]  /*9cb0*/  FADD.FTZ R154, R154, R133 ;  /* 0x000000859a9a7221 */ /* 0x000fe20000010000 */
[-C--:B------:R-:W-:Y:S01]  /*9cc0*/  LEA.HI.SX32 R134, R134, R9.reuse, 0x1b ;  /* 0x0000000986867211 */ /* 0x080fe200078fdaff */
[----:B------:R-:W-:Y:S01]  /*9cd0*/  FADD.FTZ R130, R147, R130 ;  /* 0x0000008293827221 */ /* 0x000fe20000010000 */
[-C--:B------:R-:W-:Y:S01]  /*9ce0*/  LEA.HI.SX32 R147, R158, R9.reuse, 0x1b ;  /* 0x000000099e937211 */ /* 0x080fe200078fdaff */
[----:B------:R-:W-:Y:S01]  /*9cf0*/  FADD.FTZ R143, R154, R131 ;  /* 0x000000839a8f7221 */ /* 0x000fe20000010000 */
[----:B------:R-:W-:Y:S01]  /*9d00*/  IADD3 R154, R9, 0x400, RZ ;  /* 0x00000400099a7810 */ /* 0x000fe20007ffe0ff */
[----:B------:R-:W-:Y:S01]  /*9d10*/  FADD.FTZ R130, R130, R77 ;  /* 0x0000004d82827221 */ /* 0x000fe20000010000 */
[-C--:B------:R-:W-:Y:S01]  /*9d20*/  LEA.HI.SX32 R132, R132, R9.reuse, 0x1b ;  /* 0x0000000984847211 */ /* 0x080fe200078fdaff */
[----:B------:R-:W-:Y:S01]  /*9d30*/  FADD.FTZ R143, R143, R76 ;  /* 0x0000004c8f8f7221 */ /* 0x000fe20000010000 */
[----:B------:R-:W-:Y:S01]  /*9d40*/  IADD3 R76, R9, 0x40, RZ ;  /* 0x00000040094c7810 */ /* 0x000fe20007ffe0ff */
[----:B------:R-:W-:Y:S01]  /*9d50*/  FADD.FTZ R130, R130, R145 ;  /* 0x0000009182827221 */ /* 0x000fe20000010000 */
[----:B------:R-:W-:Y:S01]  /*9d60*/  LEA.HI.SX32 R145, R154, R9, 0x1b ;  /* 0x000000099a917211 */ /* 0x000fe200078fdaff */
[C---:B------:R-:W-:Y:S01]  /*9d70*/  FMUL.FTZ R219, R73.reuse, R219 ;  /* 0x000000db49db7220 */ /* 0x040fe20000410000 */
[-C--:B------:R-:W-:Y:S01]  /*9d80*/  LEA.HI.SX32 R154, R210, R9.reuse, 0x1b ;  /* 0x00000009d29a7211 */ /* 0x080fe200078fdaff */
[----:B------:R-:W-:Y:S01]  /*9d90*/  FADD.FTZ R130, R130, R79 ;  /* 0x0000004f82827221 */ /* 0x000fe20000010000 */
[----:B------:R-:W-:Y:S01]  /*9da0*/  LEA.HI.SX32 R158, R218, R9, 0x1b ;  /* 0x00000009da9e7211 */ /* 0x000fe200078fdaff */
[----:B------:R-:W-:Y:S01]  /*9db0*/  FMUL.FTZ R155, R73, R155 ;  /* 0x0000009b499b7220 */ /* 0x000fe20000410000 */
[----:B------:R-:W-:Y:S01]  /*9dc0*/  STS [R62.X4+0x2128], R219 ;  /* 0x002128db3e007388 */ /* 0x000fe20000004800 */
[----:B------:R-:W-:-:S02]  /*9dd0*/  FADD.FTZ R130, R130, R125 ;  /* 0x0000007d82827221 */ /* 0x000fc40000010000 */
[C---:B------:R-:W-:Y:S01]  /*9de0*/  FMUL.FTZ R149, R90.reuse, R149 ;  /* 0x000000955a957220 */ /* 0x040fe20000410000 */
[----:B------:R-:W-:Y:S01]  /*9df0*/  STS [R62.X4+0x212c], R155 ;  /* 0x00212c9b3e007388 */ /* 0x000fe20000004800 */
[----:B------:R-:W-:Y:S02]  /*9e00*/  FMUL.FTZ R151, R90, R151 ;  /* 0x000000975a977220 */ /* 0x000fe40000410000 */
[C---:B------:R-:W-:Y:S01]  /*9e10*/  FMUL.FTZ R131, R85.reuse, R140 ;  /* 0x0000008c55837220 */ /* 0x040fe20000410000 */
[----:B------:R-:W-:Y:S01]  /*9e20*/  STS [R62.X4+0x2120], R149 ;  /* 0x002120953e007388 */ /* 0x000fe20000004800 */
[----:B------:R-:W-:Y:S01]  /*9e30*/  FMUL.FTZ R133, R85, R142 ;  /* 0x0000008e55857220 */ /* 0x000fe20000410000 */
[----:B------:R-:W-:Y:S01]  /*9e40*/  IADD3 R140, R9, 0x280, RZ ;  /* 0x00000280098c7810 */ /* 0x000fe20007ffe0ff */
[----:B------:R-:W-:Y:S01]  /*9e50*/  FADD.FTZ R143, R143, R146 ;  /* 0x000000928f8f7221 */ /* 0x000fe20000010000 */
[----:B------:R-:W-:Y:S01]  /*9e60*/  STS [R62.X4+0x2124], R151 ;  /* 0x002124973e007388 */ /* 0x000fe20000004800 */
[C---:B------:R-:W-:Y:S01]  /*9e70*/  FMUL.FTZ R141, R84.reuse, R141 ;  /* 0x0000008d548d7220 */ /* 0x040fe20000410000 */
[C---:B------:R-:W-:Y:S01]  /*9e80*/  IADD3 R142, R9.reuse, 0x2c0, RZ ;  /* 0x000002c0098e7810 */ /* 0x040fe20007ffe0ff */
        /* <DEDUP_REMOVED lines=8> */
[----:B------:R-:W-:Y:S01]  /*9f10*/  FMUL.FTZ R125, R75, R136 ;  /* 0x000000884b7d7220 */ /* 0x000fe20000410000 */
[----:B------:R-:W-:Y:S01]  /*9f20*/  STS [R62.X4+0x2110], R141 ;  /* 0x0021108d3e007388 */ /* 0x000fe20000004800 */
[----:B------:R-:W-:Y:S01]  /*9f30*/  FADD.FTZ R78, R143, R78 ;  /* 0x0000004e8f4e7221 */ /* 0x000fe20000010000 */
[C---:B------:R-:W-:Y:S01]  /*9f40*/  IADD3 R136, R9.reuse, 0x1c0, RZ ;  /* 0x000001c009887810 */ /* 0x040fe20007ffe0ff */
[----:B------:R-:W-:Y:S01]  /*9f50*/  FFMA.FTZ R121, R174, R26, R121 ;  /* 0x0000001aae797223 */ /* 0x000fe20000010079 */
[----:B------:R-:W-:Y:S01]  /*9f60*/  STS [R62.X4+0x2114], R139 ;  /* 0x0021148b3e007388 */ /* 0x000fe20000004800 */
[----:B------:R-:W-:Y:S01]  /*9f70*/  FADD.FTZ R95, R78, R95 ;  /* 0x0000005f4e5f7221 */ /* 0x000fe20000010000 */
[----:B------:R-:W-:Y:S01]  /*9f80*/  IADD3 R174, R9, 0x540, RZ ;  /* 0x0000054009ae7810 */ /* 0x000fe20007ffe0ff */
[----:B------:R-:W-:Y:S01]  /*9f90*/  FADD.FTZ R81, R130, R81 ;  /* 0x0000005182517221 */ /* 0x000fe20000010000 */
[----:B------:R1:W-:Y:S01]  /*9fa0*/  STS [R62.X4+0x2108], R137 ;  /* 0x002108893e007388 */ /* 0x0003e20000004800 */
[----:B------:R-:W-:Y:S01]  /*9fb0*/  FADD.FTZ R80, R95, R80 ;  /* 0x000000505f507221 */ /* 0x000fe20000010000 */
[----:B------:R-:W-:Y:S01]  /*9fc0*/  IADD3 R130, R9, 0x80, RZ ;  /* 0x0000008009827810 */ /* 0x000fe20007ffe0ff */
[----:B------:R-:W-:Y:S01]  /*9fd0*/  FMUL.FTZ R77, R49, R183 ;  /* 0x000000b7314d7220 */ /* 0x000fe20000410000 */
[----:B------:R-:W-:Y:S01]  /*9fe0*/  STS [R62.X4+0x210c], R135 ;  /* 0x00210c873e007388 */ /* 0x000fe20000004800 */
[----:B------:R-:W-:Y:S01]  /*9ff0*/  FADD.FTZ R83, R80, R83 ;  /* 0x0000005350537221 */ /* 0x000fe20000010000 */
[----:B------:R-:W-:Y:S01]  /*a000*/  IADD3 R80, R9, 0xc0, RZ ;  /* 0x000000c009507810 */ /* 0x000fe20007ffe0ff */
[----:B------:R-:W-:Y:S01]  /*a010*/  FFMA.FTZ R112, R181, R34, R112 ;  /* 0x00000022b5707223 */ /* 0x000fe20000010070 */
[----:B------:R2:W-:Y:S01]  /*a020*/  STS [R62.X4+0x2100], R79 ;  /* 0x0021004f3e007388 */ /* 0x0005e20000004800 */
[----:B------:R-:W-:Y:S01]  /*a030*/  FADD.FTZ R95, R83, R82 ;  /* 0x00000052535f7221 */ /* 0x000fe20000010000 */
[----:B------:R-:W-:Y:S01]  /*a040*/  IADD3 R82, R9, 0x140, RZ ;  /* 0x0000014009527810 */ /* 0x000fe20007ffe0ff */
[----:B------:R-:W-:Y:S01]  /*a050*/  FADD.FTZ R124, R81, R124 ;  /* 0x0000007c517c7221 */ /* 0x000fe20000010000 */
[----:B------:R3:W-:Y:S01]  /*a060*/  STS [R62.X4+0x2104], R125 ;  /* 0x0021047d3e007388 */ /* 0x0007e20000004800 */
[-C--:B-1----:R-:W-:Y:S01]  /*a070*/  LEA.HI.SX32 R137, R138, R9.reuse, 0x1b ;  /* 0x000000098a897211 */ /* 0x082fe200078fdaff */
[----:B------:R-:W-:Y:S01]  /*a080*/  FMUL.FTZ R83, R50, R184 ;  /* 0x000000b832537220 */ /* 0x000fe20000410000 */
[-C--:B------:R-:W-:Y:S01]  /*a090*/  LEA.HI.SX32 R138, R140, R9.reuse, 0x1b ;  /* 0x000000098c8a7211 */ /* 0x080fe200078fdaff */
[----:B------:R-:W-:Y:S01]  /*a0a0*/  BAR.SYNC.DEFER_BLOCKING 0x0 ;  /* 0x0000000000007b1d */ /* 0x000fe20000010000 */
[-C--:B------:R-:W-:Y:S01]  /*a0b0*/  LEA.HI.SX32 R139, R142, R9.reuse, 0x1b ;  /* 0x000000098e8b7211 */ /* 0x080fe200078fdaff */
[----:B--2---:R-:W-:Y:S01]  /*a0c0*/  FFMA.FTZ R79, -R49, R182, -RZ ;  /* 0x000000b6314f7223 */ /* 0x004fe200000109ff */
[-C--:B------:R-:W-:Y:S01]  /*a0d0*/  LEA.HI.SX32 R140, R146, R9.reuse, 0x1b ;  /* 0x00000009928c7211 */ /* 0x080fe200078fdaff */
[C---:B------:R-:W-:Y:S01]  /*a0e0*/  FFMA.FTZ R81, -R51.reuse, R188, -RZ ;  /* 0x000000bc33517223 */ /* 0x040fe200000109ff */
        /* <DEDUP_REMOVED lines=14> */
[----:B---3--:R-:W-:Y:S01]  /*a1d0*/  LEA.HI.SX32 R125, R76, R9, 0x1b ;  /* 0x000000094c7d7211 */ /* 0x008fe200078fdaff */
[----:B------:R-:W-:Y:S01]  /*a1e0*/  FMUL.FTZ R199, R101, R199 ;  /* 0x000000c765c77220 */ /* 0x000fe20000410000 */
[----:B------:R-:W-:Y:S01]  /*a1f0*/  LEA.HI.SX32 R130, R130, R9, 0x1b ;  /* 0x0000000982827211 */ /* 0x000fe200078fdaff */
[----:B------:R-:W-:Y:S01]  /*a200*/  FFMA.FTZ R201, -R102, R201, -RZ ;  /* 0x000000c966c97223 */ /* 0x000fe200000109ff */
[-C--:B------:R-:W-:Y:S01]  /*a210*/  LEA.HI.SX32 R131, R80, R9.reuse, 0x1b ;  /* 0x0000000950837211 */ /* 0x080fe200078fdaff */
[----:B------:R-:W1:Y:S01]  /*a220*/  LDS R249, [R78.X4+0x2100] ;  /* 0x002100004ef97984 */ /* 0x000e620000004800 */
[----:B------:R-:W-:Y:S01]  /*a230*/  LEA.HI.SX32 R133, R82, R9, 0x1b ;  /* 0x0000000952857211 */ /* 0x000fe200078fdaff */
        /* <DEDUP_REMOVED lines=17> */
[----:B------:R-:W-:Y:S01]  /*a350*/  LEA R76, R15, 0xfffffc00, 0xa ;  /* 0xfffffc000f4c7811 */ /* 0x000fe200078e50ff */
[----:B------:R-:W0:Y:S01]  /*a360*/  LDS R175, [R133.X4+0x2600] ;  /* 0x0026000085af7984 */ /* 0x000e220000004800 */
[----:B------:R-:W-:-:S02]  /*a370*/  FMUL.FTZ R235, R108, R235 ;  /* 0x000000eb6ceb7220 */ /* 0x000fc40000410000 */
[----:B------:R-:W-:Y:S01]  /*a380*/  IADD3 R76, -R76, c[0x0][0x168], RZ ;  /* 0x00005a004c4c7a10 */ /* 0x000fe20007ffe1ff */
[----:B------:R-:W0:Y:S01]  /*a390*/  LDS R176, [R134.X4+0x2700] ;  /* 0x0027000086b07984 */ /* 0x000e220000004800 */
[----:B------:R-:W-:Y:S02]  /*a3a0*/  IMAD R80, R6, c[0x0][0x2c0], RZ ;  /* 0x0000b00006507a24 */ /* 0x000fe400078e02ff */
[----:B------:R-:W-:Y:S01]  /*a3b0*/  FMUL.FTZ R184, R220, UR17 ;  /* 0x00000011dcb87c20 */ /* 0x000fe20008410000 */
[----:B------:R-:W0:Y:S01]  /*a3c0*/  LDS R177, [R135.X4+0x2800] ;  /* 0x0028000087b17984 */ /* 0x000e220000004800 */
[----:B------:R-:W-:Y:S02]  /*a3d0*/  FMUL.FTZ R186, R222, UR17 ;  /* 0x00000011deba7c20 */ /* 0x000fe40008410000 */
[----:B------:R-:W-:Y:S01]  /*a3e0*/  FMUL.FTZ R188, R224, UR17 ;  /* 0x00000011e0bc7c20 */ /* 0x000fe20008410000 */
[----:B------:R-:W0:Y:S01]  /*a3f0*/  LDS R178, [R136.X4+0x2900] ;  /* 0x0029000088b27984 */ /* 0x000e220000004800 */
[----:B------:R-:W-:-:S03]  /*a400*/  IMAD.WIDE.U32 R64, R5, c[0x0][0x2c0], R64 ;  /* 0x0000b00005407a25 */ /* 0x000fc600078e0040 */
[----:B------:R-:W0:Y:S01]  /*a410*/  LDS R179, [R137.X4+0x2a00] ;  /* 0x002a000089b37984 */ /* 0x000e220000004800 */
[----:B------:R-:W-:Y:S02]  /*a420*/  FFMA.FTZ R184, R221, UR16, R184 ;  /* 0x00000010ddb87c23 */ /* 0x000fe400080100b8 */
        /* <DEDUP_REMOVED lines=52> */
[----:B------:R-:W-:Y:S01]  /*a770*/  STS [R62.X4+0x4218], R251 ;  /* 0x004218fb3e007388 */ /* 0x000fe20000004800 */
[----:B--2---:R-:W-:-:S03]  /*a780*/  FFMA.FTZ R79, -R107, R230, -RZ ;  /* 0x000000e66b4f7223 */ /* 0x004fc600000109ff */
[----:B------:R1:W-:Y:S01]  /*a790*/  STS [R62.X4+0x4220], R191 ;  /* 0x004220bf3e007388 */ /* 0x0003e20000004800 */
[----:B-----5:R-:W-:-:S03]  /*a7a0*/  FMUL.FTZ R189, R227, UR17 ;  /* 0x00000011e3bd7c20 */ /* 0x020fc60008410000 */
[----:B------:R2:W-:Y:S01]  /*a7b0*/  STS [R62.X4+0x4228], R193 ;  /* 0x004228c13e007388 */ /* 0x0005e20000004800 */
[----:B------:R-:W-:-:S03]  /*a7c0*/  FFMA.FTZ R189, R226, UR16, -R189 ;  /* 0x00000010e2bd7c23 */ /* 0x000fc600080108bd */
[----:B------:R-:W-:Y:S01]  /*a7d0*/  STS [R62.X4+0x4230], R195 ;  /* 0x004230c33e007388 */ /* 0x000fe20000004800 */
[----:B-1----:R-:W-:-:S03]  /*a7e0*/  FMUL.FTZ R191, R229, UR17 ;  /* 0x00000011e5bf7c20 */ /* 0x002fc60008410000 */
[----:B------:R-:W-:Y:S01]  /*a7f0*/  STS [R62.X4+0x423c], R197 ;  /* 0x00423cc53e007388 */ /* 0x000fe20000004800 */
[----:B--2---:R-:W-:-:S03]  /*a800*/  IMAD R193, R5, c[0x0][0x2c4], R80 ;  /* 0x0000b10005c17a24 */ /* 0x004fc600078e0250 */
[----:B------:R-:W-:Y:S01]  /*a810*/  STS [R62.X4+0x4240], R199 ;  /* 0x004240c73e007388 */ /* 0x000fe20000004800 */
[----:B------:R-:W-:-:S03]  /*a820*/  FFMA.FTZ R191, R228, UR16, -R191 ;  /* 0x00000010e4bf7c23 */ /* 0x000fc600080108bf */
[----:B------:R1:W-:Y:S04]  /*a830*/  STS [R62.X4+0x4248], R185 ;  /* 0x004248b93e007388 */ /* 0x0003e80000004800 */
[----:B------:R-:W-:Y:S04]  /*a840*/  STS [R62.X4+0x424c], R201 ;  /* 0x00424cc93e007388 */ /* 0x000fe80000004800 */
[----:B------:R-:W-:Y:S01]  /*a850*/  STS [R62.X4+0x4250], R205 ;  /* 0x004250cd3e007388 */ /* 0x000fe20000004800 */
[----:B-1----:R-:W-:-:S03]  /*a860*/  FMUL.FTZ R185, R223, UR17 ;  /* 0x00000011dfb97c20 */ /* 0x002fc60008410000 */
[----:B------:R1:W-:Y:S01]  /*a870*/  STS [R62.X4+0x4258], R187 ;  /* 0x004258bb3e007388 */ /* 0x0003e20000004800 */
[----:B------:R-:W-:-:S03]  /*a880*/  FFMA.FTZ R185, R222, UR16, -R185 ;  /* 0x00000010deb97c23 */ /* 0x000fc600080108b9 */
        /* <DEDUP_REMOVED lines=8> */
[----:B------:R-:W-:Y:S01]  /*a910*/  STS [R62.X4+0x4270], R231 ;  /* 0x004270e73e007388 */ /* 0x000fe20000004800 */
[----:B------:R-:W-:-:S03]  /*a920*/  FFMA.FTZ R182, R220, UR16, -R77 ;  /* 0x00000010dcb67c23 */ /* 0x000fc6000801084d */
[----:B------:R-:W-:Y:S04]  /*a930*/  STS [R62.X4+0x4274], R79 ;  /* 0x0042744f3e007388 */ /* 0x000fe80000004800 */
[----:B------:R-:W-:Y:S04]  /*a940*/  STS [R62.X4+0x4278], R235 ;  /* 0x004278eb3e007388 */ /* 0x000fe80000004800 */
[----:B------:R1:W-:Y:S02]  /*a950*/  STS [R62.X4+0x427c], R83 ;  /* 0x00427c533e007388 */ /* 0x0003e40000004800 */
[----:B-1----:R-:W-:-:S02]  /*a960*/  LEA R62, R76, -R9, 0x1 ;  /* 0x800000094c3e7211 */ /* 0x002fc400078e08ff */
[----:B------:R-:W-:Y:S02]  /*a970*/  BAR.SYNC.DEFER_BLOCKING 0x0 ;  /* 0x0000000000007b1d */ /* 0x000fe40000010000 */
[----:B------:R-:W-:-:S13]  /*a980*/  ISETP.GE.AND P0, PT, R62, 0x1, PT ;  /* 0x000000013e00780c */ /* 0x000fda0003f06270 */
[----:B------:R-:W-:Y:S05]  /*a990*/  @!P0 BRA `(.L_x_7860) ;  /* 0x000002d000008947 */ /* 0x000fea0003800000 */
[C---:B0--34-:R-:W-:Y:S01]  /*a9a0*/  IMAD R80, R6.reuse, c[0x0][0x2a0], RZ ;  /* 0x0000a80006507a24 */ /* 0x059fe200078e02ff */
[----:B------:R-:W-:Y:S01]  /*a9b0*/  ULDC.64 UR12, c[0x0][0x298] ;  /* 0x0000a600000c7ab9 */ /* 0x000fe20000000a00 */
[C---:B------:R-:W-:Y:S01]  /*a9c0*/  IMAD.WIDE.U32 R76, R5.reuse, c[0x0][0x2a0], RZ ;  /* 0x0000a800054c7a25 */ /* 0x040fe200078e00ff */
[----:B------:R-:W-:Y:S01]  /*a9d0*/  USHF.R.U32.HI UR15, URZ, 0x1, UR13 ;  /* 0x000000013f0f7899 */ /* 0x000fe2000801160d */
[----:B------:R0:W1:Y:S01]  /*a9e0*/  LDS R195, [R78.X4+0x4200] ;  /* 0x004200004ec37984 */ /* 0x0000620000004800 */
[----:B------:R-:W-:Y:S01]  /*a9f0*/  UMOV UR14, 0x1 ;  /* 0x00000001000e7882 */ /* 0x000fe20000000000 */
[----:B------:R-:W-:Y:S01]  /*aa00*/  IMAD R79, R5, c[0x0][0x2a4], R80 ;  /* 0x0000a900054f7a24 */ /* 0x000fe200078e0250 */
[----:B------:R-:W-:Y:S01]  /*aa10*/  USHF.R.U64 UR9, UR12, UR14, UR13 ;  /* 0x0000000e0c097299 */ /* 0x000fe2000800120d */
[----:B------:R-:W-:Y:S02]  /*aa20*/  IMAD R82, R6, c[0x0][0x2c0], RZ ;  /* 0x0000b00006527a24 */ /* 0x000fe400078e02ff */
        /* <DEDUP_REMOVED lines=12> */
[----:B------:R-:W-:Y:S01]  /*aaf0*/  LEA R82, R15, 0xfffff800, 0xb ;  /* 0xfffff8000f527811 */ /* 0x000fe200078e58ff */
[----:B------:R-:W-:Y:S01]  /*ab00*/  IMAD R197, R4, UR9, R77 ;  /* 0x0000000904c57c24 */ /* 0x000fe2000f8e024d */
[----:B------:R-:W-:Y:S02]  /*ab10*/  IADD3 R81, R81, R83, RZ ;  /* 0x0000005351517210 */ /* 0x000fe40007ffe0ff */
[----:B------:R-:W-:Y:S01]  /*ab20*/  LEA.HI.X R201, R76, c[0x0][0x31c], R201, 0x3, P0 ;  /* 0x0000c7004cc97a11 */ /* 0x000fe200000f1cc9 */
[----:B------:R-:W-:Y:S01]  /*ab30*/  IMAD R76, R110, c[0x0][0x2b0], RZ ;  /* 0x0000ac006e4c7a24 */ /* 0x000fe200078e02ff */
[----:B0-----:R-:W-:Y:S01]  /*ab40*/  IADD3 R78, P0, R82, R9, RZ ;  /* 0x00000009524e7210 */ /* 0x001fe20007f1e0ff */
        /* <DEDUP_REMOVED lines=13> */
[----:B------:R-:W-:Y:S02]  /*ac20*/  LEA R82, P1, R78, R83, 0x2 ;  /* 0x000000534e527211 */ /* 0x000fe400078210ff */
[----:B------:R-:W-:Y:S02]  /*ac30*/  LEA.HI.X R81, R76, R201, R81, 0x2, P0 ;  /* 0x000000c94c517211 */ /* 0x000fe400000f1451 */
[----:B------:R-:W-:-:S03]  /*ac40*/  LEA.HI.X R83, R78, R197, R77, 0x2, P1 ;  /* 0x000000c54e537211 */ /* 0x000fc600008f144d */
[----:B------:R0:W-:Y:S04]  /*ac50*/  RED.E.ADD.F32.FTZ.RN.STRONG.GPU [R80.64], R249 ;  /* 0x000000f95000798e */ /* 0x0001e8000c10e792 */
[----:B-1----:R0:W-:Y:S02]  /*ac60*/  RED.E.ADD.F32.FTZ.RN.STRONG.GPU [R82.64], R195 ;  /* 0x000000c35200798e */ /* 0x0021e4000c10e792 */
.L_x_7860:
[----:B0--34-:R-:W-:Y:S05]  /*ac70*/  BSYNC B0 ;  /* 0x0000000000007941 */ /* 0x019fea0003800000 */
.L_x_7859:
        /* <DEDUP_REMOVED lines=16> */
[C---:B------:R-:W-:Y:S01]  /*ad80*/  IADD3.X R77, R65.reuse, R66, RZ, P0, !PT ;  /* 0x00000042414d7210 */ /* 0x040fe200007fe4ff */
        /* <DEDUP_REMOVED lines=23> */
.L_x_7862:
[----:B0-----:R-:W-:Y:S05]  /*af00*/  BSYNC B0 ;  /* 0x0000000000007941 */ /* 0x001fea0003800000 */
.L_x_7861:
[----:B------:R0:W1:Y:S01]  /*af10*/  LDS R61, [R130.X4+0x4400] ;  /* 0x00440000823d7984 */ /* 0x0000620000004800 */
[----:B------:R-:W-:Y:S01]  /*af20*/  BSSY B0, `(.L_x_7863) ;  /* 0x0000004000007945 */ /* 0x000fe20003800000 */
[----:B------:R-:W-:Y:S05]  /*af30*/  @!P1 BRA `(.L_x_7864) ;  /* 0x0000002000009947 */ /* 0x000fea0003800000 */
[----:B------:R2:W-:Y:S04]  /*af40*/  RED.E.ADD.F32.FTZ.RN.STRONG.GPU [R76.64+-0x1e00], R172 ;  /* 0xffe200ac4c00798e */ /* 0x0005e8000c10e792 */
[----:B-1----:R2:W-:Y:S02]  /*af50*/  RED.E.ADD.F32.FTZ.RN.STRONG.GPU [R64.64+-0x1e00], R61 ;  /* 0xffe2003d4000798e */ /* 0x0025e4000c10e792 */
.L_x_7864:
[----:B------:R-:W-:Y:S05]  /*af60*/  BSYNC B0 ;  /* 0x0000000000007941 */ /* 0x000fea0003800000 */
.L_x_7863:
[----:B------:R-:W3:Y:S01]  /*af70*/  LDS R131, [R131.X4+0x4500] ;  /* 0x0045000083837984 */ /* 0x000ee20000004800 */
[----:B------:R-:W-:Y:S01]  /*af80*/  BSSY B0, `(.L_x_7865) ;  /* 0x0000004000007945 */ /* 0x000fe20003800000 */
[----:B------:R-:W-:Y:S05]  /*af90*/  @!P2 BRA `(.L_x_7866) ;  /* 0x000000200000a947 */ /* 0x000fea0003800000 */
[----:B------:R4:W-:Y:S04]  /*afa0*/  RED.E.ADD.F32.FTZ.RN.STRONG.GPU [R76.64+-0x1d00], R173 ;  /* 0xffe300ad4c00798e */ /* 0x0009e8000c10e792 */
[----:B---3--:R4:W-:Y:S02]  /*afb0*/  RED.E.ADD.F32.FTZ.RN.STRONG.GPU [R64.64+-0x1d00], R131 ;  /* 0xffe300834000798e */ /* 0x0089e4000c10e792 */
.L_x_7866:
[----:B------:R-:W-:Y:S05]  /*afc0*/  BSYNC B0 ;  /* 0x0000000000007941 */ /* 0x000fea0003800000 */
.L_x_7865:
        /* <DEDUP_REMOVED lines=12> */
.L_x_7868:
[----:B-1----:R-:W-:Y:S05]  /*b090*/  BSYNC B0 ;  /* 0x0000000000007941 */ /* 0x002fea0003800000 */
.L_x_7867:
[----:B------:R-:W1:Y:S01]  /*b0a0*/  LDS R133, [R133.X4+0x4700] ;  /* 0x0047000085857984 */ /* 0x000e620000004800 */
[----:B------:R-:W-:Y:S01]  /*b0b0*/  BSSY B0, `(.L_x_7869) ;  /* 0x0000004000007945 */ /* 0x000fe20003800000 */
[----:B------:R-:W-:Y:S05]  /*b0c0*/  @!P0 BRA `(.L_x_7870) ;  /* 0x0000002000008947 */ /* 0x000fea0003800000 */
[----:B------:R0:W-:Y:S04]  /*b0d0*/  RED.E.ADD.F32.FTZ.RN.STRONG.GPU [R76.64+-0x1b00], R175 ;  /* 0xffe500af4c00798e */ /* 0x0001e8000c10e792 */
[----:B-1----:R0:W-:Y:S02]  /*b0e0*/  RED.E.ADD.F32.FTZ.RN.STRONG.GPU [R64.64+-0x1b00], R133 ;  /* 0xffe500854000798e */ /* 0x0021e4000c10e792 */
.L_x_7870:
[----:B------:R-:W-:Y:S05]  /*b0f0*/  BSYNC B0 ;  /* 0x0000000000007941 */ /* 0x000fea0003800000 */
.L_x_7869:
[----:B--2---:R2:W0:Y:S01]  /*b100*/  LDS R61, [R134.X4+0x4800] ;  /* 0x00480000863d7984 */ /* 0x0044220000004800 */
[----:B------:R-:W-:Y:S01]  /*b110*/  BSSY B0, `(.L_x_7871) ;  /* 0x0000004000007945 */ /* 0x000fe20003800000 */
[----:B------:R-:W-:Y:S05]  /*b120*/  @!P1 BRA `(.L_x_7872) ;  /* 0x0000002000009947 */ /* 0x000fea0003800000 */
[----:B------:R2:W-:Y:S04]  /*b130*/  RED.E.ADD.F32.FTZ.RN.STRONG.GPU [R76.64+-0x1a00], R176 ;  /* 0xffe600b04c00798e */ /* 0x0005e8000c10e792 */
[----:B0-----:R2:W-:Y:S02]  /*b140*/  RED.E.ADD.F32.FTZ.RN.STRONG.GPU [R64.64+-0x1a00], R61 ;  /* 0xffe6003d4000798e */ /* 0x0015e4000c10e792 */
.L_x_7872:
[----:B------:R-:W-:Y:S05]  /*b150*/  BSYNC B0 ;  /* 0x0000000000007941 */ /* 0x000fea0003800000 */
.L_x_7871:
[----:B------:R-:W2:Y:S01]  /*b160*/  LDS R135, [R135.X4+0x4900] ;  /* 0x0049000087877984 */ /* 0x000ea20000004800 */
[----:B------:R-:W-:Y:S01]  /*b170*/  BSSY B0, `(.L_x_7873) ;  /* 0x0000004000007945 */ /* 0x000fe20003800000 */
[----:B------:R-:W-:Y:S05]  /*b180*/  @!P2 BRA `(.L_x_7874) ;  /* 0x000000200000a947 */ /* 0x000fea0003800000 */
[----:B------:R4:W-:Y:S04]  /*b190*/  RED.E.ADD.F32.FTZ.RN.STRONG.GPU [R76.64+-0x1900], R177 ;  /* 0xffe700b14c00798e */ /* 0x0009e8000c10e792 */
[----:B--2---:R4:W-:Y:S02]  /*b1a0*/  RED.E.ADD.F32.FTZ.RN.STRONG.GPU [R64.64+-0x1900], R135 ;  /* 0xffe700874000798e */ /* 0x0049e4000c10e792 */
.L_x_7874:
[----:B------:R-:W-:Y:S05]  /*b1b0*/  BSYNC B0 ;  /* 0x0000000000007941 */ /* 0x000fea0003800000 */
.L_x_7873:
[----:B0-2---:R0:W2:Y:S01]  /*b1c0*/  LDS R61, [R136.X4+0x4a00] ;  /* 0x004a0000883d7984 */ /* 0x0050a20000004800 */
[----:B------:R-:W-:Y:S01]  /*b1d0*/  BSSY B0, `(.L_x_7875) ;  /* 0x0000004000007945 */ /* 0x000fe20003800000 */
[----:B------:R-:W-:Y:S05]  /*b1e0*/  @!P3 BRA `(.L_x_7876) ;  /* 0x000000200000b947 */ /* 0x000fea0003800000 */
[----:B------:R0:W-:Y:S04]  /*b1f0*/  RED.E.ADD.F32.FTZ.RN.STRONG.GPU [R76.64+-0x1800], R178 ;  /* 0xffe800b24c00798e */ /* 0x0001e8000c10e792 */
[----:B--2---:R0:W-:Y:S02]  /*b200*/  RED.E.ADD.F32.FTZ.RN.STRONG.GPU [R64.64+-0x1800], R61 ;  /* 0xffe8003d4000798e */ /* 0x0041e4000c10e792 */
.L_x_7876:
[----:B------:R-:W-:Y:S05]  /*b210*/  BSYNC B0 ;  /* 0x0000000000007941 */ /* 0x000fea0003800000 */
.L_x_7875:
[----:B------:R-:W0:Y:S01]  /*b220*/  LDS R137, [R137.X4+0x4b00] ;  /* 0x004b000089897984 */ /* 0x000e220000004800 */
[----:B------:R-:W-:Y:S01]  /*b230*/  BSSY B0, `(.L_x_7877) ;  /* 0x0000004000007945 */ /* 0x000fe20003800000 */
[----:B------:R-:W-:Y:S05]  /*b240*/  @!P4 BRA `(.L_x_7878) ;  /* 0x000000200000c947 */ /* 0x000fea0003800000 */
[----:B------:R4:W-:Y:S04]  /*b250*/  RED.E.ADD.F32.FTZ.RN.STRONG.GPU [R76.64+-0x1700], R179 ;  /* 0xffe900b34c00798e */ /* 0x0009e8000c10e792 */
[----:B0-----:R4:W-:Y:S02]  /*b260*/  RED.E.ADD.F32.FTZ.RN.STRONG.GPU [R64.64+-0x1700], R137 ;  /* 0xffe900894000798e */ /* 0x0019e4000c10e792 */
.L_x_7878:
[----:B------:R-:W-:Y:S05]  /*b270*/  BSYNC B0 ;  /* 0x0000000000007941 */ /* 0x000fea0003800000 */
.L_x_7877:
[----:B0-2---:R0:W2:Y:S01]  /*b280*/  LDS R61, [R138.X4+0x4c00] ;  /* 0x004c00008a3d7984 */ /* 0x0050a20000004800 */
[----:B------:R-:W-:Y:S01]  /*b290*/  BSSY B0, `(.L_x_7879) ;  /* 0x0000004000007945 */ /* 0x000fe20003800000 */
[----:B------:R-:W-:Y:S05]  /*b2a0*/  @!P5 BRA `(.L_x_7880) ;  /* 0x000000200000d947 */ /* 0x000fea0003800000 */
[----:B------:R0:W-:Y:S04]  /*b2b0*/  RED.E.ADD.F32.FTZ.RN.STRONG.GPU [R76.64+-0x1600], R180 ;  /* 0xffea00b44c00798e */ /* 0x0001e8000c10e792 */
[----:B--2---:R0:W-:Y:S02]  /*b2c0*/  RED.E.ADD.F32.FTZ.RN.STRONG.GPU [R64.64+-0x1600], R61 ;  /* 0xffea003d4000798e */ /* 0x0041e4000c10e792 */
.L_x_7880:
[----:B------:R-:W-:Y:S05]  /*b2d0*/  BSYNC B0 ;  /* 0x0000000000007941 */ /* 0x000fea0003800000 */
.L_x_7879:
        /* <DEDUP_REMOVED lines=12> */
.L_x_7882:
[----:B------:R-:W-:Y:S05]  /*b3a0*/  BSYNC B0 ;  /* 0x0000000000007941 */ /* 0x000fea0003800000 */
.L_x_7881:
[----:B0-2---:R0:W2:Y:S01]  /*b3b0*/  LDS R61, [R140.X4+0x4e00] ;  /* 0x004e00008c3d7984 */ /* 0x0050a20000004800 */
[----:B------:R-:W-:Y:S01]  /*b3c0*/  BSSY B0, `(.L_x_7883) ;  /* 0x0000004000007945 */ /* 0x000fe20003800000 */
[----:B------:R-:W-:Y:S05]  /*b3d0*/  @!P0 BRA `(.L_x_7884) ;  /* 0x0000002000008947 */ /* 0x000fea0003800000 */
[----:B------:R0:W-:Y:S04]  /*b3e0*/  RED.E.ADD.F32.FTZ.RN.STRONG.GPU [R76.64+-0x1400], R183 ;  /* 0xffec00b74c00798e */ /* 0x0001e8000c10e792 */
[----:B--2---:R0:W-:Y:S02]  /*b3f0*/  RED.E.ADD.F32.FTZ.RN.STRONG.GPU [R64.64+-0x1400], R61 ;  /* 0xffec003d4000798e */ /* 0x0041e4000c10e792 */
.L_x_7884:
[----:B------:R-:W-:Y:S05]  /*b400*/  BSYNC B0 ;  /* 0x0000000000007941 */ /* 0x000fea0003800000 */
.L_x_7883:
[----:B------:R-:W0:Y:S01]  /*b410*/  LDS R141, [R141.X4+0x4f00] ;  /* 0x004f00008d8d7984 */ /* 0x000e220000004800 */
[----:B------:R-:W-:Y:S01]  /*b420*/  BSSY B0, `(.L_x_7885) ;  /* 0x0000004000007945 */ /* 0x000fe20003800000 */
[----:B------:R-:W-:Y:S05]  /*b430*/  @!P1 BRA `(.L_x_7886) ;  /* 0x0000002000009947 */ /* 0x000fea0003800000 */
[----:B------:R4:W-:Y:S04]  /*b440*/  RED.E.ADD.F32.FTZ.RN.STRONG.GPU [R76.64+-0x1300], R210 ;  /* 0xffed00d24c00798e */ /* 0x0009e8000c10e792 */
[----:B0-----:R4:W-:Y:S02]  /*b450*/  RED.E.ADD.F32.FTZ.RN.STRONG.GPU [R64.64+-0x1300], R141 ;  /* 0xffed008d4000798e */ /* 0x0019e4000c10e792 */
.L_x_7886:
[----:B------:R-:W-:Y:S05]  /*b460*/  BSYNC B0 ;  /* 0x0000000000007941 */ /* 0x000fea0003800000 */
.L_x_7885:
[----:B0-2---:R0:W2:Y:S01]  /*b470*/  LDS R61, [R142.X4+0x5000] ;  /* 0x005000008e3d7984 */ /* 0x0050a20000004800 */
[----:B------:R-:W-:Y:S01]  /*b480*/  BSSY B0, `(.L_x_7887) ;  /* 0x0000004000007945 */ /* 0x000fe20003800000 */
[----:B------:R-:W-:Y:S05]  /*b490*/  @!P2 BRA `(.L_x_7888) ;  /* 0x000000200000a947 */ /* 0x000fea0003800000 */
[----:B------:R0:W-:Y:S04]  /*b4a0*/  RED.E.ADD.F32.FTZ.RN.STRONG.GPU [R76.64+-0x1200], R211 ;  /* 0xffee00d34c00798e */ /* 0x0001e8000c10e792 */
[----:B--2---:R0:W-:Y:S02]  /*b4b0*/  RED.E.ADD.F32.FTZ.RN.STRONG.GPU [R64.64+-0x1200], R61 ;  /* 0xffee003d4000798e */ /* 0x0041e4000c10e792 */
.L_x_7888:
[----:B------:R-:W-:Y:S05]  /*b4c0*/  BSYNC B0 ;  /* 0x0000000000007941 */ /* 0x000fea0003800000 */
.L_x_7887:
[----:B------:R-:W0:Y:S01]  /*b4d0*/  LDS R143, [R143.X4+0x5100] ;  /* 0x005100008f8f7984 */ /* 0x000e220000004800 */
[----:B------:R-:W-:Y:S01]  /*b4e0*/  BSSY B0, `(.L_x_7889) ;  /* 0x0000004000007945 */ /* 0x000fe20003800000 */
[----:B------:R-:W-:Y:S05]  /*b4f0*/  @!P3 BRA `(.L_x_7890) ;  /* 0x000000200000b947 */ /* 0x000fea0003800000 */
[----:B------:R4:W-:Y:S04]  /*b500*/  RED.E.ADD.F32.FTZ.RN.STRONG.GPU [R76.64+-0x1100], R212 ;  /* 0xffef00d44c00798e */ /* 0x0009e8000c10e792 */
[----:B0-----:R4:W-:Y:S02]  /*b510*/  RED.E.ADD.F32.FTZ.RN.STRONG.GPU [R64.64+-0x1100], R143 ;  /* 0xffef008f4000798e */ /* 0x0019e4000c10e792 */
.L_x_7890:
[----:B------:R-:W-:Y:S05]  /*b520*/  BSYNC B0 ;  /* 0x0000000000007941 */ /* 0x000fea0003800000 */
.L_x_7889:
[----:B------:R-:W4:Y:S01]  /*b530*/  LDS R145, [R145.X4+0x5200] ;  /* 0x0052000091917984 */ /* 0x000f220000004800 */
[----:B------:R-:W-:Y:S01]  /*b540*/  BSSY B0, `(.L_x_7891) ;  /* 0x0000004000007945 */ /* 0x000fe20003800000 */
[----:B------:R-:W-:Y:S05]  /*b550*/  @!P4 BRA `(.L_x_7892) ;  /* 0x000000200000c947 */ /* 0x000fea0003800000 */
[----:B------:R4:W-:Y:S04]  /*b560*/  RED.E.ADD.F32.FTZ.RN.STRONG.GPU [R76.64+-0x1000], R213 ;  /* 0xfff000d54c00798e */ /* 0x0009e8000c10e792 */
[----:B----4-:R4:W-:Y:S02]  /*b570*/  RED.E.ADD.F32.FTZ.RN.STRONG.GPU [R64.64+-0x1000], R145 ;  /* 0xfff000914000798e */ /* 0x0109e4000c10e792 */
.L_x_7892:
[----:B------:R-:W-:Y:S05]  /*b580*/  BSYNC B0 ;  /* 0x0000000000007941 */ /* 0x000fea0003800000 */
.L_x_7891:
[----:B0-2---:R0:W2:Y:S01]  /*b590*/  LDS R61, [R146.X4+0x5300] ;  /* 0x00530000923d7984 */ /* 0x0050a20000004800 */
[----:B------:R-:W-:Y:S01]  /*b5a0*/  BSSY B0, `(.L_x_7893) ;  /* 0x0000004000007945 */ /* 0x000fe20003800000 */
[----:B------:R-:W-:Y:S05]  /*b5b0*/  @!P5 BRA `(.L_x_7894) ;  /* 0x000000200000d947 */ /* 0x000fea0003800000 */
[----:B------:R0:W-:Y:S04]  /*b5c0*/  RED.E.ADD.F32.FTZ.RN.STRONG.GPU [R76.64+-0xf00], R214 ;  /* 0xfff100d64c00798e */ /* 0x0001e8000c10e792 */
[----:B--2---:R0:W-:Y:S02]  /*b5d0*/  RED.E.ADD.F32.FTZ.RN.STRONG.GPU [R64.64+-0xf00], R61 ;  /* 0xfff1003d4000798e */ /* 0x0041e4000c10e792 */
.L_x_7894:
[----:B------:R-:W-:Y:S05]  /*b5e0*/  BSYNC B0 ;  /* 0x0000000000007941 */ /* 0x000fea0003800000 */
.L_x_7893:
        /* <DEDUP_REMOVED lines=12> */
.L_x_7896:
[----:B------:R-:W-:Y:S05]  /*b6b0*/  BSYNC B0 ;  /* 0x0000000000007941 */ /* 0x000fea0003800000 */
.L_x_7895:
[----:B0-2---:R0:W2:Y:S01]  /*b6c0*/  LDS R61, [R148.X4+0x5500] ;  /* 0x00550000943d7984 */ /* 0x0050a20000004800 */
[----:B------:R-:W-:Y:S01]  /*b6d0*/  BSSY B0, `(.L_x_7897) ;  /* 0x0000004000007945 */ /* 0x000fe20003800000 */
[----:B------:R-:W-:Y:S05]  /*b6e0*/  @!P0 BRA `(.L_x_7898) ;  /* 0x0000002000008947 */ /* 0x000fea0003800000 */
[----:B------:R0:W-:Y:S04]  /*b6f0*/  RED.E.ADD.F32.FTZ.RN.STRONG.GPU [R76.64+-0xd00], R216 ;  /* 0xfff300d84c00798e */ /* 0x0001e8000c10e792 */
[----:B--2---:R0:W-:Y:S02]  /*b700*/  RED.E.ADD.F32.FTZ.RN.STRONG.GPU [R64.64+-0xd00], R61 ;  /* 0xfff3003d4000798e */ /* 0x0041e4000c10e792 */
.L_x_7898:
[----:B------:R-:W-:Y:S05]  /*b710*/  BSYNC B0 ;  /* 0x0000000000007941 */ /* 0x000fea0003800000 */
.L_x_7897:
[----:B------:R-:W0:Y:S01]  /*b720*/  LDS R149, [R149.X4+0x5600] ;  /* 0x0056000095957984 */ /* 0x000e220000004800 */
[----:B------:R-:W-:Y:S01]  /*b730*/  BSSY B0, `(.L_x_7899) ;  /* 0x0000004000007945 */ /* 0x000fe20003800000 */
[----:B------:R-:W-:Y:S05]  /*b740*/  @!P1 BRA `(.L_x_7900) ;  /* 0x0000002000009947 */ /* 0x000fea0003800000 */
[----:B------:R4:W-:Y:S04]  /*b750*/  RED.E.ADD.F32.FTZ.RN.STRONG.GPU [R76.64+-0xc00], R217 ;  /* 0xfff400d94c00798e */ /* 0x0009e8000c10e792 */
[----:B0-----:R4:W-:Y:S02]  /*b760*/  RED.E.ADD.F32.FTZ.RN.STRONG.GPU [R64.64+-0xc00], R149 ;  /* 0xfff400954000798e */ /* 0x0019e4000c10e792 */
.L_x_7900:
[----:B------:R-:W-:Y:S05]  /*b770*/  BSYNC B0 ;  /* 0x0000000000007941 */ /* 0x000fea0003800000 */
.L_x_7899:
[----:B0-2---:R0:W2:Y:S01]  /*b780*/  LDS R61, [R150.X4+0x5700] ;  /* 0x00570000963d7984 */ /* 0x0050a20000004800 */
[----:B------:R-:W-:Y:S01]  /*b790*/  BSSY B0, `(.L_x_7901) ;  /* 0x0000004000007945 */ /* 0x000fe20003800000 */
[----:B------:R-:W-:Y:S05]  /*b7a0*/  @!P2 BRA `(.L_x_7902) ;  /* 0x000000200000a947 */ /* 0x000fea0003800000 */
[----:B------:R0:W-:Y:S04]  /*b7b0*/  RED.E.ADD.F32.FTZ.RN.STRONG.GPU [R76.64+-0xb00], R218 ;  /* 0xfff500da4c00798e */ /* 0x0001e8000c10e792 */
[----:B--2---:R0:W-:Y:S02]  /*b7c0*/  RED.E.ADD.F32.FTZ.RN.STRONG.GPU [R64.64+-0xb00], R61 ;  /* 0xfff5003d4000798e */ /* 0x0041e4000c10e792 */
.L_x_7902:
[----:B------:R-:W-:Y:S05]  /*b7d0*/  BSYNC B0 ;  /* 0x0000000000007941 */ /* 0x000fea0003800000 */
.L_x_7901:
[----:B------:R-:W0:Y:S01]  /*b7e0*/  LDS R151, [R151.X4+0x5800] ;  /* 0x0058000097977984 */ /* 0x000e220000004800 */
[----:B------:R-:W-:Y:S01]  /*b7f0*/  BSSY B0, `(.L_x_7903) ;  /* 0x0000004000007945 */ /* 0x000fe20003800000 */
[----:B------:R-:W-:Y:S05]  /*b800*/  @!P3 BRA `(.L_x_7904) ;  /* 0x000000200000b947 */ /* 0x000fea0003800000 */
[----:B------:R4:W-:Y:S04]  /*b810*/  RED.E.ADD.F32.FTZ.RN.STRONG.GPU [R76.64+-0xa00], R219 ;  /* 0xfff600db4c00798e */ /* 0x0009e8000c10e792 */
[----:B0-----:R4:W-:Y:S02]  /*b820*/  RED.E.ADD.F32.FTZ.RN.STRONG.GPU [R64.64+-0xa00], R151 ;  /* 0xfff600974000798e */ /* 0x0019e4000c10e792 */
.L_x_7904:
[----:B------:R-:W-:Y:S05]  /*b830*/  BSYNC B0 ;  /* 0x0000000000007941 */ /* 0x000fea0003800000 */
.L_x_7903:
[----:B0-2---:R0:W2:Y:S01]  /*b840*/  LDS R61, [R152.X4+0x5900] ;  /* 0x00590000983d7984 */ /* 0x0050a20000004800 */
[----:B------:R-:W-:Y:S01]  /*b850*/  BSSY B0, `(.L_x_7905) ;  /* 0x0000004000007945 */ /* 0x000fe20003800000 */
[----:B------:R-:W-:Y:S05]  /*b860*/  @!P4 BRA `(.L_x_7906) ;  /* 0x000000200000c947 */ /* 0x000fea0003800000 */
[----:B------:R0:W-:Y:S04]  /*b870*/  RED.E.ADD.F32.FTZ.RN.STRONG.GPU [R76.64+-0x900], R240 ;  /* 0xfff700f04c00798e */ /* 0x0001e8000c10e792 */
[----:B--2---:R0:W-:Y:S02]  /*b880*/  RED.E.ADD.F32.FTZ.RN.STRONG.GPU [R64.64+-0x900], R61 ;  /* 0xfff7003d4000798e */ /* 0x0041e4000c10e792 */
.L_x_7906:
[----:B------:R-:W-:Y:S05]  /*b890*/  BSYNC B0 ;  /* 0x0000000000007941 */ /* 0x000fea0003800000 */
.L_x_7905:
[----:B------:R-:W0:Y:S01]  /*b8a0*/  LDS R153, [R153.X4+0x5a00] ;  /* 0x005a000099997984 */ /* 0x000e220000004800 */
[----:B------:R-:W-:Y:S01]  /*b8b0*/  BSSY B0, `(.L_x_7907) ;  /* 0x0000004000007945 */ /* 0x000fe20003800000 */
[----:B------:R-:W-:Y:S05]  /*b8c0*/  @!P5 BRA `(.L_x_7908) ;  /* 0x000000200000d947 */ /* 0x000fea0003800000 */
[----:B------:R4:W-:Y:S04]  /*b8d0*/  RED.E.ADD.F32.FTZ.RN.STRONG.GPU [R76.64+-0x800], R241 ;  /* 0xfff800f14c00798e */ /* 0x0009e8000c10e792 */
[----:B0-----:R4:W-:Y:S02]  /*b8e0*/  RED.E.ADD.F32.FTZ.RN.STRONG.GPU [R64.64+-0x800], R153 ;  /* 0xfff800994000798e */ /* 0x0019e4000c10e792 */
.L_x_7908:
[----:B------:R-:W-:Y:S05]  /*b8f0*/  BSYNC B0 ;  /* 0x0000000000007941 */ /* 0x000fea0003800000 */
.L_x_7907:
        /* <DEDUP_REMOVED lines=12> */
.L_x_7910:
[----:B0-----:R-:W-:Y:S05]  /*b9c0*/  BSYNC B0 ;  /* 0x0000000000007941 */ /* 0x001fea0003800000 */
.L_x_7909:
[----:B------:R-:W0:Y:S01]  /*b9d0*/  LDS R155, [R155.X4+0x5c00] ;  /* 0x005c00009b9b7984 */ /* 0x000e220000004800 */
[----:B------:R-:W-:Y:S01]  /*b9e0*/  BSSY B0, `(.L_x_7911) ;  /* 0x0000004000007945 */ /* 0x000fe20003800000 */
[----:B------:R-:W-:Y:S05]  /*b9f0*/  @!P0 BRA `(.L_x_7912) ;  /* 0x0000002000008947 */ /* 0x000fea0003800000 */
[----:B------:R4:W-:Y:S04]  /*ba00*/  RED.E.ADD.F32.FTZ.RN.STRONG.GPU [R76.64+-0x600], R243 ;  /* 0xfffa00f34c00798e */ /* 0x0009e8000c10e792 */
[----:B0-----:R4:W-:Y:S02]  /*ba10*/  RED.E.ADD.F32.FTZ.RN.STRONG.GPU [R64.64+-0x600], R155 ;  /* 0xfffa009b4000798e */ /* 0x0019e4000c10e792 */
.L_x_7912:
[----:B------:R-:W-:Y:S05]  /*ba20*/  BSYNC B0 ;  /* 0x0000000000007941 */ /* 0x000fea0003800000 */
.L_x_7911:
[----:B--2---:R2:W4:Y:S01]  /*ba30*/  LDS R61, [R156.X4+0x5d00] ;  /* 0x005d00009c3d7984 */ /* 0x0045220000004800 */
[----:B------:R-:W-:Y:S01]  /*ba40*/  BSSY B0, `(.L_x_7913) ;  /* 0x0000004000007945 */ /* 0x000fe20003800000 */
[----:B------:R-:W-:Y:S05]  /*ba50*/  @!P1 BRA `(.L_x_7914) ;  /* 0x0000002000009947 */ /* 0x000fea0003800000 */
[----:B------:R2:W-:Y:S04]  /*ba60*/  RED.E.ADD.F32.FTZ.RN.STRONG.GPU [R76.64+-0x500], R244 ;  /* 0xfffb00f44c00798e */ /* 0x0005e8000c10e792 */
[----:B----4-:R2:W-:Y:S02]  /*ba70*/  RED.E.ADD.F32.FTZ.RN.STRONG.GPU [R64.64+-0x500], R61 ;  /* 0xfffb003d4000798e */ /* 0x0105e4000c10e792 */
.L_x_7914:
[----:B------:R-:W-:Y:S05]  /*ba80*/  BSYNC B0 ;  /* 0x0000000000007941 */ /* 0x000fea0003800000 */
.L_x_7913:
[----:B------:R-:W2:Y:S01]  /*ba90*/  LDS R157, [R157.X4+0x5e00] ;  /* 0x005e00009d9d7984 */ /* 0x000ea20000004800 */
[----:B------:R-:W-:Y:S01]  /*baa0*/  BSSY B0, `(.L_x_7915) ;  /* 0x0000004000007945 */ /* 0x000fe20003800000 */
[----:B------:R-:W-:Y:S05]  /*bab0*/  @!P2 BRA `(.L_x_7916) ;  /* 0x000000200000a947 */ /* 0x000fea0003800000 */
[----:B------:R4:W-:Y:S04]  /*bac0*/  RED.E.ADD.F32.FTZ.RN.STRONG.GPU [R76.64+-0x400], R245 ;  /* 0xfffc00f54c00798e */ /* 0x0009e8000c10e792 */
[----:B--2---:R4:W-:Y:S02]  /*bad0*/  RED.E.ADD.F32.FTZ.RN.STRONG.GPU [R64.64+-0x400], R157 ;  /* 0xfffc009d4000798e */ /* 0x0049e4000c10e792 */
.L_x_7916:
[----:B------:R-:W-:Y:S05]  /*bae0*/  BSYNC B0 ;  /* 0x0000000000007941 */ /* 0x000fea0003800000 */
.L_x_7915:
[----:B--2-4-:R2:W4:Y:S01]  /*baf0*/  LDS R61, [R158.X4+0x5f00] ;  /* 0x005f00009e3d7984 */ /* 0x0145220000004800 */
[----:B------:R-:W-:Y:S01]  /*bb00*/  BSSY B0, `(.L_x_7917) ;  /* 0x0000004000007945 */ /* 0x000fe20003800000 */
[----:B------:R-:W-:Y:S05]  /*bb10*/  @!P3 BRA `(.L_x_7918) ;  /* 0x000000200000b947 */ /* 0x000fea0003800000 */
[----:B------:R2:W-:Y:S04]  /*bb20*/  RED.E.ADD.F32.FTZ.RN.STRONG.GPU [R76.64+-0x300], R246 ;  /* 0xfffd00f64c00798e */ /* 0x0005e8000c10e792 */
[----:B----4-:R2:W-:Y:S02]  /*bb30*/  RED.E.ADD.F32.FTZ.RN.STRONG.GPU [R64.64+-0x300], R61 ;  /* 0xfffd003d4000798e */ /* 0x0105e4000c10e792 */
.L_x_7918:
[----:B------:R-:W-:Y:S05]  /*bb40*/  BSYNC B0 ;  /* 0x0000000000007941 */ /* 0x000fea0003800000 */
.L_x_7917:
[----:B------:R-:W2:Y:S01]  /*bb50*/  LDS R159, [R159.X4+0x6000] ;  /* 0x006000009f9f7984 */ /* 0x000ea20000004800 */
[----:B------:R-:W-:Y:S01]  /*bb60*/  BSSY B0, `(.L_x_7919) ;  /* 0x0000004000007945 */ /* 0x000fe20003800000 */
[----:B------:R-:W-:Y:S05]  /*bb70*/  @!P4 BRA `(.L_x_7920) ;  /* 0x000000200000c947 */ /* 0x000fea0003800000 */
[----:B------:R4:W-:Y:S04]  /*bb80*/  RED.E.ADD.F32.FTZ.RN.STRONG.GPU [R76.64+-0x200], R247 ;  /* 0xfffe00f74c00798e */ /* 0x0009e8000c10e792 */
[----:B--2---:R4:W-:Y:S02]  /*bb90*/  RED.E.ADD.F32.FTZ.RN.STRONG.GPU [R64.64+-0x200], R159 ;  /* 0xfffe009f4000798e */ /* 0x0049e4000c10e792 */
.L_x_7920:
[----:B------:R-:W-:Y:S05]  /*bba0*/  BSYNC B0 ;  /* 0x0000000000007941 */ /* 0x000fea0003800000 */
.L_x_7919:
[----:B--2-4-:R2:W4:Y:S01]  /*bbb0*/  LDS R61, [R160.X4+0x6100] ;  /* 0x00610000a03d7984 */ /* 0x0145220000004800 */
[----:B------:R-:W-:Y:S01]  /*bbc0*/  BSSY B0, `(.L_x_7921) ;  /* 0x0000004000007945 */ /* 0x000fe20003800000 */
[----:B------:R-:W-:Y:S05]  /*bbd0*/  @!P5 BRA `(.L_x_7922) ;  /* 0x000000200000d947 */ /* 0x000fea0003800000 */
[----:B------:R2:W-:Y:S04]  /*bbe0*/  RED.E.ADD.F32.FTZ.RN.STRONG.GPU [R76.64+-0x100], R248 ;  /* 0xffff00f84c00798e */ /* 0x0005e8000c10e792 */
[----:B----4-:R2:W-:Y:S02]  /*bbf0*/  RED.E.ADD.F32.FTZ.RN.STRONG.GPU [R64.64+-0x100], R61 ;  /* 0xffff003d4000798e */ /* 0x0105e4000c10e792 */
.L_x_7922:
[----:B------:R-:W-:Y:S05]  /*bc00*/  BSYNC B0 ;  /* 0x0000000000007941 */ /* 0x000fea0003800000 */
.L_x_7921:
[----:B--2---:R-:W2:Y:S01]  /*bc10*/  SHFL.DOWN PT, R65, R124, 0x1, 0x1f ;  /* 0x08201f007c417f89 */ /* 0x004ea200000e0000 */
[C---:B------:R-:W-:Y:S01]  /*bc20*/  ISETP.GT.AND P0, PT, R10.reuse, 0x1e, PT ;  /* 0x0000001e0a00780c */ /* 0x040fe20003f04270 */
[----:B------:R-:W-:Y:S01]  /*bc30*/  FMUL.FTZ R169, R169, R220 ;  /* 0x000000dca9a97220 */ /* 0x000fe20000410000 */
[----:B------:R-:W-:Y:S01]  /*bc40*/  ISETP.NE.AND P1, PT, R10, RZ, PT ;  /* 0x000000ff0a00720c */ /* 0x000fe20003f25270 */
[----:B----4-:R-:W4:Y:S01]  /*bc50*/  SHFL.DOWN PT, R61, R60, 0x1, 0x1f ;  /* 0x08201f003c3d7f89 */ /* 0x010f2200000e0000 */
        /* <DEDUP_REMOVED lines=76> */
.L_x_7924:
[----:B------:R-:W-:Y:S05]  /*c120*/  BSYNC B0 ;  /* 0x0000000000007941 */ /* 0x000fea0003800000 */
.L_x_7923:
[----:B------:R-:W-:Y:S01]  /*c130*/  IADD3 R109, R109, 0x1, RZ ;  /* 0x000000016d6d7810 */ /* 0x000fe20007ffe0ff */
[----:B------:R-:W-:-:S03]  /*c140*/  UIADD3 UR7, UP0, UR7, 0x1, URZ ;  /* 0x0000000107077890 */ /* 0x000fc6000ff1e03f */
[----:B------:R-:W-:Y:S01]  /*c150*/  ISETP.GE.AND P0, PT, R109, c[0x0][0x16c], PT ;  /* 0x00005b006d007a0c */ /* 0x000fe20003f06270 */
[----:B------:R-:W-:-:S12]  /*c160*/  UIADD3.X UR8, URZ, UR8, URZ, UP0, !UPT ;  /* 0x000000083f087290 */ /* 0x000fd800087fe43f */
[----:B0123--:R-:W-:Y:S01]  /*c170*/  @P0 CALL.REL.NOINC `(.L_x_7824) ;  /* 0x0000001000000944 */ /* 0x00ffe20003c00000 */
[----:B------:R-:W-:Y:S05]  /*c180*/  BRA `(.L_x_7925) ;  /* 0xffff751000007947 */ /* 0x000fea000383ffff */
.L_x_7824:
[----:B------:R-:W-:Y:S01]  /*c190*/  BAR.SYNC.DEFER_BLOCKING 0x0 ;  /* 0x0000000000007b1d */ /* 0x000fe20000010000 */
[----:B------:R-:W-:-:S04]  /*c1a0*/  SHF.L.U32 R18, R9, 0x1, RZ ;  /* 0x0000000109127819 */ /* 0x000fc800000006ff */
[----:B------:R-:W-:Y:S02]  /*c1b0*/  LOP3.LUT R51, R18, 0xffffffc0, RZ, 0xc0, !PT ;  /* 0xffffffc012337812 */ /* 0x000fe400078ec0ff */
[----:B------:R-:W-:Y:S02]  /*c1c0*/  MOV R18, 0x10 ;  /* 0x0000001000127802 */ /* 0x000fe40000000f00 */
[----:B------:R-:W-:-:S05]  /*c1d0*/  LOP3.LUT R65, R51, 0x1f, R9, 0xf8, !PT ;  /* 0x0000001f33417812 */ /* 0x000fca00078ef809 */
[----:B------:R-:W-:-:S05]  /*c1e0*/  IMAD.WIDE R18, R65, R18, UR10 ;  /* 0x0000000a41127e25 */ /* 0x000fca000f8e0212 */
[----:B------:R-:W2:Y:S04]  /*c1f0*/  LDG.E.128 R28, [R18.64] ;  /* 0x00000012121c7981 */ /* 0x000ea8000c1e1d00 */
[----:B------:R-:W3:Y:S01]  /*c200*/  LDG.E.128 R52, [R18.64+0x200] ;  /* 0x0002001212347981 */ /* 0x000ee2000c1e1d00 */
[----:B------:R-:W-:Y:S01]  /*c210*/  IADD3 R24, R10, R10, R51 ;  /* 0x0000000a0a187210 */ /* 0x000fe20007ffe033 */
[----:B------:R-:W-:Y:S01]  /*c220*/  UIADD3 UR10, UP0, UR10, -0x800, URZ ;  /* 0xfffff8000a0a7890 */ /* 0x000fe2000ff1e03f */
[----:B------:R-:W-:Y:S01]  /*c230*/  IADD3 R50, R15, -0x1, RZ ;  /* 0xffffffff0f327810 */ /* 0x000fe20007ffe0ff */
[----:B------:R-:W-:Y:S01]  /*c240*/  UIADD3 UR22, UP1, UR22, -0x800, URZ ;  /* 0xfffff80016167890 */ /* 0x000fe2000ff3e03f */
        /* <DEDUP_REMOVED lines=10> */
[----:B------:R-:W-:-:S02]  /*c2f0*/  F2FP.BF16.PACK_AB R46, R128, R127 ;  /* 0x0000007f802e723e */ /* 0x000fc400000010ff */
[----:B------:R-:W-:Y:S02]  /*c300*/  F2FP.BF16.PACK_AB R45, R126, R123 ;  /* 0x0000007b7e2d723e */ /* 0x000fe400000010ff */
[----:B------:R-:W-:Y:S01]  /*c310*/  F2FP.BF16.PACK_AB R44, R122, R121 ;  /* 0x000000797a2c723e */ /* 0x000fe200000010ff */
        /* <DEDUP_REMOVED lines=34> */
[----:B-1----:R-:W-:Y:S01]  /*c540*/  @!P4 FADD.FTZ R21, R21, 1 ;  /* 0x3f8000001515c421 */ /* 0x002fe20000010000 */
[----:B------:R-:W-:-:S05]  /*c550*/  FSETP.GTU.FTZ.AND P0, PT, R33, 20, PT ;  /* 0x41a000002100780b */ /* 0x000fca0003f1c000 */
[----:B--2---:R-:W-:Y:S01]  /*c560*/  @!P6 FMUL.FTZ R19, R31, -1.4426950216293334961 ;  /* 0xbfb8aa3b1f13e820 */ /* 0x004fe20000410000 */
[----:B------:R-:W1:Y:S01]  /*c570*/  @!P4 MUFU.RCP R22, R21 ;  /* 0x000000150016c308 */ /* 0x000e620000001000 */
[--C-:B----4-:R-:W-:Y:S01]  /*c580*/  PRMT R18, RZ, 0x5410, R23.reuse ;  /* 0x00005410ff127816 */ /* 0x110fe20000000017 */
[----:B---3--:R-:W-:Y:S01]  /*c590*/  @!P2 FMUL.FTZ R41, R41, R30 ;  /* 0x0000001e2929a220 */ /* 0x008fe20000410000 */
[----:B------:R-:W-:-:S03]  /*c5a0*/  PRMT R23, RZ, 0x7610, R23 ;  /* 0x00007610ff177816 */ /* 0x000fc60000000017 */
[----:B------:R-:W-:Y:S02]  /*c5b0*/  FADD.FTZ R34, R18, UR5 ;  /* 0x0000000512227e21 */ /* 0x000fe40008010000 */
[----:B------:R0:W-:Y:S01]  /*c5c0*/  @!P6 MUFU.EX2 R20, R19 ;  /* 0x000000130014e308 */ /* 0x0001e20000000800 */
[----:B------:R-:W-:Y:S02]  /*c5d0*/  FADD.FTZ R30, R23, UR5 ;  /* 0x00000005171e7e21 */ /* 0x000fe40008010000 */
[----:B------:R-:W-:Y:S01]  /*c5e0*/  FSETP.GTU.FTZ.AND P1, PT, R34, 20, PT ;  /* 0x41a000002200780b */ /* 0x000fe20003f3c000 */
[----:B------:R-:W-:Y:S02]  /*c5f0*/  @!P0 FMUL.FTZ R18, R33, -1.4426950216293334961 ;  /* 0xbfb8aa3b21128820 */ /* 0x000fe40000410000 */
[----:B------:R-:W-:Y:S01]  /*c600*/  FSETP.GTU.FTZ.AND P2, PT, R30, 20, PT ;  /* 0x41a000001e00780b */ /* 0x000fe20003f5c000 */
[----:B-----5:R-:W-:Y:S01]  /*c610*/  @!P3 FMUL.FTZ R40, R40, R29 ;  /* 0x0000001d2828b220 */ /* 0x020fe20000410000 */
[----:B------:R-:W2:Y:S01]  /*c620*/  @!P5 MUFU.EX2 R28, R28 ;  /* 0x0000001c001cd308 */ /* 0x000ea20000000800 */
[--C-:B0-----:R-:W-:Y:S01]  /*c630*/  PRMT R19, RZ, 0x5410, R24.reuse ;  /* 0x00005410ff137816 */ /* 0x101fe20000000018 */
[----:B-1----:R-:W-:Y:S01]  /*c640*/  @!P4 FMUL.FTZ R39, R39, R22 ;  /* 0x000000162727c220 */ /* 0x002fe20000410000 */
[----:B------:R-:W-:-:S03]  /*c650*/  PRMT R24, RZ, 0x7610, R24 ;  /* 0x00007610ff187816 */ /* 0x000fc60000000018 */
[----:B------:R-:W-:Y:S02]  /*c660*/  FADD.FTZ R31, R19, UR5 ;  /* 0x00000005131f7e21 */ /* 0x000fe40008010000 */
[----:B------:R-:W-:Y:S01]  /*c670*/  FADD.FTZ R33, R24, UR5 ;  /* 0x0000000518217e21 */ /* 0x000fe20008010000 */
[----:B------:R0:W1:Y:S01]  /*c680*/  @!P0 MUFU.EX2 R23, R18 ;  /* 0x0000001200178308 */ /* 0x0000620000000800 */
[----:B------:R-:W-:Y:S01]  /*c690*/  @!P1 FMUL.FTZ R21, R34, -1.4426950216293334961 ;  /* 0xbfb8aa3b22159820 */ /* 0x000fe20000410000 */
[----:B------:R-:W-:Y:S01]  /*c6a0*/  FSETP.GTU.FTZ.AND P3, PT, R31, 20, PT ;  /* 0x41a000001f00780b */ /* 0x000fe20003f7c000 */
[----:B------:R-:W-:Y:S01]  /*c6b0*/  @!P2 FMUL.FTZ R22, R30, -1.4426950216293334961 ;  /* 0xbfb8aa3b1e16a820 */ /* 0x000fe20000410000 */
[----:B------:R-:W-:Y:S01]  /*c6c0*/  FSETP.GTU.FTZ.AND P4, PT, R33, 20, PT ;  /* 0x41a000002100780b */ /* 0x000fe20003f9c000 */
[----:B------:R-:W-:Y:S02]  /*c6d0*/  IMAD R34, R4, c[0x0][0x2d8], RZ ;  /* 0x0000b60004227a24 */ /* 0x000fe400078e02ff */
[----:B--2---:R-:W-:Y:S01]  /*c6e0*/  @!P5 FADD.FTZ R28, R28, 1 ;  /* 0x3f8000001c1cd421 */ /* 0x004fe20000010000 */
[----:B------:R-:W2:Y:S01]  /*c6f0*/  @!P1 MUFU.EX2 R24, R21 ;  /* 0x0000001500189308 */ /* 0x000ea20000000800 */
[----:B0-----:R-:W-:Y:S01]  /*c700*/  SHF.L.U32 R18, R50, 0xa, RZ ;  /* 0x0000000a32127819 */ /* 0x001fe200000006ff */
[----:B------:R-:W-:-:S03]  /*c710*/  IMAD R49, R3, c[0x0][0x2dc], R34 ;  /* 0x0000b70003317a24 */ /* 0x000fc600078e0222 */
[----:B------:R-:W-:Y:S02]  /*c720*/  SHF.R.S32.HI R19, RZ, 0x1f, R18 ;  /* 0x0000001fff137819 */ /* 0x000fe40000011412 */
[----:B------:R-:W-:Y:S01]  /*c730*/  @!P3 FMUL.FTZ R30, R31, -1.4426950216293334961 ;  /* 0xbfb8aa3b1f1eb820 */ /* 0x000fe20000410000 */
[----:B------:R0:W3:Y:S01]  /*c740*/  @!P2 MUFU.EX2 R29, R22 ;  /* 0x00000016001da308 */ /* 0x0000e20000000800 */
[----:B------:R-:W-:Y:S02]  /*c750*/  @!P4 FMUL.FTZ R31, R33, -1.4426950216293334961 ;  /* 0xbfb8aa3b211fc820 */ /* 0x000fe40000410000 */
[----:B-1----:R-:W-:-:S05]  /*c760*/  @!P0 FADD.FTZ R23, R23, 1 ;  /* 0x3f80000017178421 */ /* 0x002fca0000010000 */
[----:B------:R-:W1:Y:S01]  /*c770*/  @!P5 MUFU.RCP R33, R28 ;  /* 0x0000001c0021d308 */ /* 0x000e620000001000 */
[----:B--2---:R-:W-:Y:S02]  /*c780*/  @!P1 FADD.FTZ R24, R24, 1 ;  /* 0x3f80000018189421 */ /* 0x004fe40000010000 */
[----:B0-----:R-:W-:Y:S02]  /*c790*/  @!P6 FADD.FTZ R22, R20, 1 ;  /* 0x3f8000001416e421 */ /* 0x001fe40000010000 */
[----:B------:R-:W-:-:S03]  /*c7a0*/  IMAD.WIDE.U32 R20, R3, c[0x0][0x2d8], R18 ;  /* 0x0000b60003147a25 */ /* 0x000fc600078e0012 */
[----:B------:R-:W0:Y:S01]  /*c7b0*/  @!P0 MUFU.RCP R23, R23 ;  /* 0x0000001700178308 */ /* 0x000e220000001000 */
[----:B---3--:R-:W-:Y:S01]  /*c7c0*/  @!P2 FADD.FTZ R29, R29, 1 ;  /* 0x3f8000001d1da421 */ /* 0x008fe20000010000 */
[----:B------:R-:W-:Y:S01]  /*c7d0*/  IADD3 R21, R21, R49, RZ ;  /* 0x0000003115157210 */ /* 0x000fe20007ffe0ff */
[----:B------:R-:W-:-:S04]  /*c7e0*/  IMAD.WIDE.U32 R18, R3, c[0x0][0x2f8], R18 ;  /* 0x0000be0003127a25 */ /* 0x000fc800078e0012 */
[----:B------:R-:W-:Y:S01]  /*c7f0*/  IMAD.WIDE.U32 R20, R0, c[0x0][0x2e0], R20 ;  /* 0x0000b80000147a25 */ /* 0x000fe200078e0014 */
[----:B------:R-:W2:Y:S03]  /*c800*/  @!P1 MUFU.RCP R24, R24 ;  /* 0x0000001800189308 */ /* 0x000ea60000001000 */
[----:B-1----:R-:W-:Y:S02]  /*c810*/  @!P5 FMUL.FTZ R38, R38, R33 ;  /* 0x000000212626d220 */ /* 0x002fe40000410000 */
[----:B------:R-:W-:-:S03]  /*c820*/  IMAD R33, R2, c[0x0][0x2e0], RZ ;  /* 0x0000b80002217a24 */ /* 0x000fc600078e02ff */
[----:B------:R-:W1:Y:S01]  /*c830*/  @!P3 MUFU.EX2 R30, R30 ;  /* 0x0000001e001eb308 */ /* 0x000e620000000800 */
[----:B------:R-:W-:Y:S02]  /*c840*/  IMAD R33, R0, c[0x0][0x2e4], R33 ;  /* 0x0000b90000217a24 */ /* 0x000fe400078e0221 */
[----:B0-----:R-:W-:-:S03]  /*c850*/  @!P0 FMUL.FTZ R36, R36, R23 ;  /* 0x0000001724248220 */ /* 0x001fc60000410000 */
[----:B------:R-:W-:Y:S02]  /*c860*/  IADD3 R23, R21, R33, RZ ;  /* 0x0000002115177210 */ /* 0x000fe40007ffe0ff */
[----:B------:R0:W3:Y:S01]  /*c870*/  @!P6 MUFU.RCP R34, R22 ;  /* 0x000000160022e308 */ /* 0x0000e20000001000 */
[--C-:B------:R-:W-:Y:S01]  /*c880*/  PRMT R21, RZ, 0x5410, R26.reuse ;  /* 0x00005410ff157816 */ /* 0x100fe2000000001a */
[----:B--2---:R-:W-:Y:S01]  /*c890*/  @!P1 FMUL.FTZ R35, R35, R24 ;  /* 0x0000001823239220 */ /* 0x004fe20000410000 */
[----:B------:R-:W-:Y:S02]  /*c8a0*/  PRMT R26, RZ, 0x7610, R26 ;  /* 0x00007610ff1a7816 */ /* 0x000fe4000000001a */
[--C-:B------:R-:W-:Y:S01]  /*c8b0*/  PRMT R24, RZ, 0x5410, R27.reuse ;  /* 0x00005410ff187816 */ /* 0x100fe2000000001b */
[----:B------:R-:W-:Y:S01]  /*c8c0*/  FADD.FTZ R33, R21, UR5 ;  /* 0x0000000515217e21 */ /* 0x000fe20008010000 */
[----:B------:R-:W-:Y:S01]  /*c8d0*/  PRMT R27, RZ, 0x7610, R27 ;  /* 0x00007610ff1b7816 */ /* 0x000fe2000000001b */
[----:B------:R-:W2:Y:S01]  /*c8e0*/  @!P2 MUFU.RCP R28, R29 ;  /* 0x0000001d001ca308 */ /* 0x000ea20000001000 */
[--C-:B0-----:R-:W-:Y:S01]  /*c8f0*/  PRMT R22, RZ, 0x5410, R25.reuse ;  /* 0x00005410ff167816 */ /* 0x101fe20000000019 */
[----:B-1----:R-:W-:Y:S01]  /*c900*/  @!P3 FADD.FTZ R30, R30, 1 ;  /* 0x3f8000001e1eb421 */ /* 0x002fe20000010000 */
[----:B------:R-:W-:Y:S01]  /*c910*/  PRMT R25, RZ, 0x7610, R25 ;  /* 0x00007610ff197816 */ /* 0x000fe20000000019 */
[----:B------:R-:W-:Y:S01]  /*c920*/  FADD.FTZ R26, R26, UR5 ;  /* 0x000000051a1a7e21 */ /* 0x000fe20008010000 */
[----:B------:R-:W-:Y:S01]  /*c930*/  FSETP.GTU.FTZ.AND P1, PT, R33, 20, PT ;  /* 0x41a000002100780b */ /* 0x000fe20003f3c000 */
[----:B------:R-:W-:-:S02]  /*c940*/  FADD.FTZ R49, R22, UR5 ;  /* 0x0000000516317e21 */ /* 0x000fc40008010000 */
[----:B---3--:R-:W-:Y:S01]  /*c950*/  @!P6 FMUL.FTZ R37, R37, R34 ;  /* 0x000000222525e220 */ /* 0x008fe20000410000 */
[C---:B------:R-:W-:Y:S01]  /*c960*/  LEA R22, P6, R20.reuse, c[0x0][0x330], 0x1 ;  /* 0x0000cc0014167a11 */ /* 0x040fe200078c08ff */
[----:B------:R-:W-:Y:S01]  /*c970*/  FADD.FTZ R34, R25, UR5 ;  /* 0x0000000519227e21 */ /* 0x000fe20008010000 */
[----:B------:R-:W-:Y:S01]  /*c980*/  FSETP.GTU.FTZ.AND P5, PT, R49, 20, PT ;  /* 0x41a000003100780b */ /* 0x000fe20003fbc000 */
[----:B------:R-:W0:Y:S01]  /*c990*/  @!P3 MUFU.RCP R25, R30 ;  /* 0x0000001e0019b308 */ /* 0x000e220000001000 */
[----:B------:R-:W-:Y:S01]  /*c9a0*/  LEA.HI.X R23, R20, c[0x0][0x334], R23, 0x1, P6 ;  /* 0x0000cd0014177a11 */ /* 0x000fe200030f0c17 */
[----:B------:R-:W-:Y:S01]  /*c9b0*/  FADD.FTZ R27, R27, UR5 ;  /* 0x000000051b1b7e21 */ /* 0x000fe20008010000 */
[----:B------:R-:W-:Y:S01]  /*c9c0*/  FSETP.GTU.FTZ.AND P0, PT, R34, 20, PT ;  /* 0x41a000002200780b */ /* 0x000fe20003f1c000 */
[----:B--2---:R-:W-:Y:S01]  /*c9d0*/  @!P2 FMUL.FTZ R113, R113, R28 ;  /* 0x0000001c7171a220 */ /* 0x004fe20000410000 */
[----:B------:R-:W-:Y:S01]  /*c9e0*/  FSETP.GTU.FTZ.AND P6, PT, R26, 20, PT ;  /* 0x41a000001a00780b */ /* 0x000fe20003fdc000 */
[----:B------:R-:W-:Y:S01]  /*c9f0*/  FADD.FTZ R28, R24, UR5 ;  /* 0x00000005181c7e21 */ /* 0x000fe20008010000 */
[----:B------:R-:W-:Y:S01]  /*ca00*/  F2FP.BF16.PACK_AB R42, R36, R37 ;  /* 0x00000025242a723e */ /* 0x000fe200000010ff */
[----:B------:R-:W-:Y:S01]  /*ca10*/  @!P1 FMUL.FTZ R24, R33, -1.4426950216293334961 ;  /* 0xbfb8aa3b21189820 */ /* 0x000fe20000410000 */
[----:B------:R-:W1:Y:S01]  /*ca20*/  @!P4 MUFU.EX2 R31, R31 ;  /* 0x0000001f001fc308 */ /* 0x000e620000000800 */
[----:B------:R-:W-:-:S02]  /*ca30*/  F2FP.BF16.PACK_AB R43, R113, R35 ;  /* 0x00000023712b723e */ /* 0x000fc400000010ff */
[----:B------:R-:W-:Y:S01]  /*ca40*/  FSETP.GTU.FTZ.AND P2, PT, R28, 20, PT ;  /* 0x41a000001c00780b */ /* 0x000fe20003f5c000 */
[----:B------:R-:W-:-:S03]  /*ca50*/  @!P5 FMUL.FTZ R21, R49, -1.4426950216293334961 ;  /* 0xbfb8aa3b3115d820 */ /* 0x000fc60000410000 */
[----:B------:R-:W-:Y:S01]  /*ca60*/  @!P0 FMUL.FTZ R20, R34, -1.4426950216293334961 ;  /* 0xbfb8aa3b22148820 */ /* 0x000fe20000410000 */
[----:B------:R-:W-:Y:S01]  /*ca70*/  @!P1 MUFU.EX2 R24, R24 ;  /* 0x0000001800189308 */ /* 0x000fe20000000800 */
[----:B0-----:R-:W-:Y:S01]  /*ca80*/  @!P3 FMUL.FTZ R48, R48, R25 ;  /* 0x000000193030b220 */ /* 0x001fe20000410000 */
[----:B------:R-:W-:Y:S01]  /*ca90*/  FSETP.GTU.FTZ.AND P3, PT, R27, 20, PT ;  /* 0x41a000001b00780b */ /* 0x000fe20003f7c000 */
[----:B------:R-:W-:-:S05]  /*caa0*/  @!P6 FMUL.FTZ R25, R26, -1.4426950216293334961 ;  /* 0xbfb8aa3b1a19e820 */ /* 0x000fca0000410000 */
[----:B------:R-:W0:Y:S01]  /*cab0*/  @!P5 MUFU.EX2 R21, R21 ;  /* 0x000000150015d308 */ /* 0x000e220000000800 */
[----:B------:R-:W-:Y:S01]  /*cac0*/  @!P2 FMUL.FTZ R26, R28, -1.4426950216293334961 ;  /* 0xbfb8aa3b1c1aa820 */ /* 0x000fe20000410000 */
[----:B------:R-:W-:Y:S01]  /*cad0*/  LEA R28, R10, R51, 0x1 ;  /* 0x000000330a1c7211 */ /* 0x000fe200078e08ff */
[----:B-1----:R-:W-:-:S04]  /*cae0*/  @!P4 FADD.FTZ R31, R31, 1 ;  /* 0x3f8000001f1fc421 */ /* 0x002fc80000010000 */
[----:B------:R-:W-:Y:S01]  /*caf0*/  STS.128 [R28.X16], R108 ;  /* 0x0000006c1c007388 */ /* 0x000fe2000000cc00 */
[----:B------:R-:W1:Y:S01]  /*cb00*/  @!P0 MUFU.EX2 R20, R20 ;  /* 0x0000001400148308 */ /* 0x000e620000000800 */
[----:B------:R-:W-:Y:S02]  /*cb10*/  @!P3 FMUL.FTZ R27, R27, -1.4426950216293334961 ;  /* 0xbfb8aa3b1b1bb820 */ /* 0x000fe40000410000 */
[----:B------:R-:W-:Y:S01]  /*cb20*/  STS.128 [R28.X16+0x10], R44 ;  /* 0x0000102c1c007388 */ /* 0x000fe2000000cc00 */
[----:B------:R-:W-:-:S06]  /*cb30*/  NOP ;  /* 0x0000000000007918 */ /* 0x000fcc0000000000 */
[----:B------:R-:W2:Y:S01]  /*cb40*/  LDS.128 R52, [R17.X16] ;  /* 0x0000000011347984 */ /* 0x000ea2000000cc00 */
[----:B0-----:R-:W-:Y:S01]  /*cb50*/  @!P5 FADD.FTZ R21, R21, 1 ;  /* 0x3f8000001515d421 */ /* 0x001fe20000010000 */
[----:B------:R-:W0:Y:S01]  /*cb60*/  @!P2 MUFU.EX2 R26, R26 ;  /* 0x0000001a001aa308 */ /* 0x000e220000000800 */
[----:B------:R-:W-:Y:S01]  /*cb70*/  @!P1 FADD.FTZ R24, R24, 1 ;  /* 0x3f80000018189421 */ /* 0x000fe20000010000 */
[----:B------:R-:W3:Y:S01]  /*cb80*/  LDS.128 R56, [R17.X16+0x200] ;  /* 0x0002000011387984 */ /* 0x000ee2000000cc00 */
[----:B-1----:R-:W-:-:S05]  /*cb90*/  @!P0 FADD.FTZ R20, R20, 1 ;  /* 0x3f80000014148421 */ /* 0x002fca0000010000 */
[----:B------:R-:W1:Y:S08]  /*cba0*/  @!P5 MUFU.RCP R21, R21 ;  /* 0x000000150015d308 */ /* 0x000e700000001000 */
[----:B------:R-:W4:Y:S01]  /*cbb0*/  @!P0 MUFU.RCP R20, R20 ;  /* 0x0000001400148308 */ /* 0x000f220000001000 */
[----:B0-----:R-:W-:-:S07]  /*cbc0*/  @!P2 FADD.FTZ R26, R26, 1 ;  /* 0x3f8000001a1aa421 */ /* 0x001fce0000010000 */
[----:B------:R-:W0:Y:S01]  /*cbd0*/  @!P6 MUFU.EX2 R25, R25 ;  /* 0x000000190019e308 */ /* 0x000e220000000800 */
[----:B-1----:R-:W-:Y:S02]  /*cbe0*/  @!P5 FMUL.FTZ R116, R116, R21 ;  /* 0x000000157474d220 */ /* 0x002fe40000410000 */
[----:B------:R-:W-:-:S04]  /*cbf0*/  FADD.FTZ R21, R41, R8 ;  /* 0x0000000829157221 */ /* 0x000fc80000010000 */
[----:B------:R-:W-:Y:S01]  /*cc00*/  FADD.FTZ R8, R21, R40 ;  /* 0x0000002815087221 */ /* 0x000fe20000010000 */
[----:B------:R-:W1:Y:S01]  /*cc10*/  @!P3 MUFU.EX2 R27, R27 ;  /* 0x0000001b001bb308 */ /* 0x000e620000000800 */
[----:B----4-:R-:W-:Y:S01]  /*cc20*/  @!P0 FMUL.FTZ R119, R119, R20 ;  /* 0x0000001477778220 */ /* 0x010fe20000410000 */
[----:B------:R-:W-:Y:S01]  /*cc30*/  F2FP.BF16.PACK_AB R40, R40, R41 ;  /* 0x000000292828723e */ /* 0x000fe200000010ff */
[----:B------:R-:W-:Y:S01]  /*cc40*/  IMAD.WIDE R20, R65, 0x10, R22 ;  /* 0x0000001041147825 */ /* 0x000fe200078e0216 */
[----:B------:R-:W-:-:S03]  /*cc50*/  F2FP.BF16.PACK_AB R41, R38, R39 ;  /* 0x000000272629723e */ /* 0x000fc600000010ff */
[----:B------:R-:W-:Y:S01]  /*cc60*/  FADD.FTZ R39, R8, R39 ;  /* 0x0000002708277221 */ /* 0x000fe20000010000 */
[----:B------:R-:W4:Y:S01]  /*cc70*/  @!P4 MUFU.RCP R31, R31 ;  /* 0x0000001f001fc308 */ /* 0x000f220000001000 */
[----:B0-----:R-:W-:Y:S01]  /*cc80*/  @!P6 FADD.FTZ R25, R25, 1 ;  /* 0x3f8000001919e421 */ /* 0x001fe20000010000 */
[----:B--2---:R-:W-:Y:S01]  /*cc90*/  STG.E.128 [R20.64], R52 ;  /* 0x0000003414007986 */ /* 0x004fe2000c101d12 */
[----:B------:R-:W-:Y:S02]  /*cca0*/  IMAD R8, R4, c[0x0][0x2f8], RZ ;  /* 0x0000be0004087a24 */ /* 0x000fe400078e02ff */
[----:B------:R-:W-:Y:S01]  /*ccb0*/  FADD.FTZ R38, R39, R38 ;  /* 0x0000002627267221 */ /* 0x000fe20000010000 */
[----:B---3--:R0:W-:Y:S01]  /*ccc0*/  STG.E.128 [R20.64+0x200], R56 ;  /* 0x0002003814007986 */ /* 0x0081e2000c101d12 */
[----:B------:R-:W-:Y:S01]  /*ccd0*/  IMAD R23, R3, c[0x0][0x2fc], R8 ;  /* 0x0000bf0003177a24 */ /* 0x000fe200078e0208 */
[----:B------:R2:W3:Y:S01]  /*cce0*/  @!P1 MUFU.RCP R29, R24 ;  /* 0x00000018001d9308 */ /* 0x0004e20000001000 */
[----:B-1----:R-:W-:Y:S01]  /*ccf0*/  @!P3 FADD.FTZ R27, R27, 1 ;  /* 0x3f8000001b1bb421 */ /* 0x002fe20000010000 */
[----:B------:R-:W-:Y:S01]  /*cd00*/  BAR.SYNC.DEFER_BLOCKING 0x0 ;  /* 0x0000000000007b1d */ /* 0x000fe20000010000 */
[----:B------:R-:W-:Y:S01]  /*cd10*/  FADD.FTZ R37, R38, R37 ;  /* 0x0000002526257221 */ /* 0x000fe20000010000 */
[----:B------:R-:W-:-:S03]  /*cd20*/  IADD3 R19, R19, R23, RZ ;  /* 0x0000001713137210 */ /* 0x000fc60007ffe0ff */
[----:B------:R-:W-:Y:S01]  /*cd30*/  FADD.FTZ R36, R37, R36 ;  /* 0x0000002425247221 */ /* 0x000fe20000010000 */
[----:B------:R1:W5:Y:S01]  /*cd40*/  @!P6 MUFU.RCP R30, R25 ;  /* 0x00000019001ee308 */ /* 0x0003620000001000 */
[----:B----4-:R-:W-:Y:S02]  /*cd50*/  @!P4 FMUL.FTZ R120, R120, R31 ;  /* 0x0000001f7878c220 */ /* 0x010fe40000410000 */
[----:B------:R-:W-:-:S03]  /*cd60*/  IMAD.WIDE.U32 R18, R0, c[0x0][0x300], R18 ;  /* 0x0000c00000127a25 */ /* 0x000fc600078e0012 */
[----:B--2---:R-:W-:Y:S01]  /*cd70*/  F2FP.BF16.PACK_AB R24, R120, R48 ;  /* 0x000000307818723e */ /* 0x004fe200000010ff */
[----:B------:R-:W-:Y:S01]  /*cd80*/  FADD.FTZ R36, R36, R35 ;  /* 0x0000002324247221 */ /* 0x000fe20000010000 */
[----:B------:R-:W2:Y:S01]  /*cd90*/  @!P2 MUFU.RCP R26, R26 ;  /* 0x0000001a001aa308 */ /* 0x000ea20000001000 */
[----:B---3--:R-:W-:Y:S01]  /*cda0*/  @!P1 FMUL.FTZ R118, R118, R29 ;  /* 0x0000001d76769220 */ /* 0x008fe20000410000 */
[----:B-1----:R-:W-:Y:S01]  /*cdb0*/  F2FP.BF16.PACK_AB R25, R119, R116 ;  /* 0x000000747719723e */ /* 0x002fe200000010ff */
[----:B0-----:R-:W-:Y:S01]  /*cdc0*/  IMAD R21, R2, c[0x0][0x300], RZ ;  /* 0x0000c00002157a24 */ /* 0x001fe200078e02ff */
[----:B------:R-:W-:Y:S01]  /*cdd0*/  LEA R20, P0, R18, c[0x0][0x340], 0x1 ;  /* 0x0000d00012147a11 */ /* 0x000fe200078008ff */
[----:B------:R-:W-:Y:S01]  /*cde0*/  FADD.FTZ R113, R36, R113 ;  /* 0x0000007124717221 */ /* 0x000fe20000010000 */
[----:B------:R-:W-:Y:S01]  /*cdf0*/  IADD3 R11, P1, R11, -0x1000, RZ ;  /* 0xfffff0000b0b7810 */ /* 0x000fe20007f3e0ff */
[----:B------:R-:W-:Y:S01]  /*ce00*/  IMAD R21, R0, c[0x0][0x304], R21 ;  /* 0x0000c10000157a24 */ /* 0x000fe200078e0215 */
[----:B------:R-:W0:Y:S01]  /*ce10*/  @!P3 MUFU.RCP R32, R27 ;  /* 0x0000001b0020b308 */ /* 0x000e220000001000 */
[----:B-----5:R-:W-:Y:S01]  /*ce20*/  @!P6 FMUL.FTZ R117, R117, R30 ;  /* 0x0000001e7575e220 */ /* 0x020fe20000410000 */
[----:B------:R-:W-:Y:S01]  /*ce30*/  STS.128 [R28.X16], R40 ;  /* 0x000000281c007388 */ /* 0x000fe2000000cc00 */
[----:B------:R-:W-:Y:S01]  /*ce40*/  FADD.FTZ R113, R113, R48 ;  /* 0x0000003071717221 */ /* 0x000fe20000010000 */
[----:B------:R-:W-:-:S03]  /*ce50*/  IADD3.X R12, R12, -0x1, RZ, P1, !PT ;  /* 0xffffffff0c0c7810 */ /* 0x000fc60000ffe4ff */
[----:B------:R-:W-:Y:S02]  /*ce60*/  FADD.FTZ R113, R113, R120 ;  /* 0x0000007871717221 */ /* 0x000fe40000010000 */
[----:B--2---:R-:W-:Y:S01]  /*ce70*/  @!P2 FMUL.FTZ R115, R115, R26 ;  /* 0x0000001a7373a220 */ /* 0x004fe20000410000 */
[----:B------:R-:W-:Y:S01]  /*ce80*/  F2FP.BF16.PACK_AB R26, R117, R118 ;  /* 0x00000076751a723e */ /* 0x000fe200000010ff */
[----:B------:R-:W-:Y:S01]  /*ce90*/  FADD.FTZ R116, R113, R116 ;  /* 0x0000007471747221 */ /* 0x000fe20000010000 */
[----:B------:R-:W-:-:S03]  /*cea0*/  IADD3 R13, P2, R13, -0x1000, RZ ;  /* 0xfffff0000d0d7810 */ /* 0x000fc60007f5e0ff */
[----:B------:R-:W-:Y:S01]  /*ceb0*/  FADD.FTZ R119, R116, R119 ;  /* 0x0000007774777221 */ /* 0x000fe20000010000 */
[----:B------:R-:W-:Y:S01]  /*cec0*/  IADD3.X R14, R14, -0x1, RZ, P2, !PT ;  /* 0xffffffff0e0e7810 */ /* 0x000fe200017fe4ff */
[----:B0-----:R-:W-:Y:S02]  /*ced0*/  @!P3 FMUL.FTZ R129, R129, R32 ;  /* 0x000000208181b220 */ /* 0x001fe40000410000 */
[----:B------:R-:W-:-:S03]  /*cee0*/  FADD.FTZ R118, R119, R118 ;  /* 0x0000007677767221 */ /* 0x000fc60000010000 */
[----:B------:R-:W-:Y:S01]  /*cef0*/  F2FP.BF16.PACK_AB R27, R129, R115 ;  /* 0x00000073811b723e */ /* 0x000fe200000010ff */
[----:B------:R-:W-:-:S04]  /*cf00*/  FADD.FTZ R118, R118, R117 ;  /* 0x0000007576767221 */ /* 0x000fc80000010000 */
        /* <DEDUP_REMOVED lines=15> */
.L_x_7791:
        /* <DEDUP_REMOVED lines=29> */
.L_x_7928:
[----:B------:R-:W-:Y:S05]  /*d1d0*/  BSYNC B0 ;  /* 0x0000000000007941 */ /* 0x000fea0003800000 */
.L_x_7927:
[----:B------:R-:W-:Y:S01]  /*d1e0*/  BSSY B0, `(.L_x_7929) ;  /* 0x000001d000007945 */ /* 0x000fe20003800000 */
[----:B------:R-:W-:Y:S05]  /*d1f0*/  @!P0 BRA `(.L_x_7930) ;  /* 0x000001a000008947 */ /* 0x000fea0003800000 */
[----:B------:R-:W-:Y:S06]  /*d200*/  BAR.SYNC.DEFER_BLOCKING 0x0 ;  /* 0x0000000000007b1d */ /* 0x000fec0000010000 */
[----:B------:R-:W4:Y:S04]  /*d210*/  SHFL.DOWN P0, R3, R8, 0x1, 0x1f ;  /* 0x08201f0008037f89 */ /* 0x000f280000000000 */
[----:B------:R-:W5:Y:S04]  /*d220*/  S2R R10, SR_LANEID ;  /* 0x00000000000a7919 */ /* 0x000f680000000000 */
[----:B---3--:R-:W3:Y:S01]  /*d230*/  S2R R9, SR_TID.X ;  /* 0x0000000000097919 */ /* 0x008ee20000002100 */
[----:B----4-:R-:W-:Y:S01]  /*d240*/  @P0 FADD R3, R3, R8 ;  /* 0x0000000803030221 */ /* 0x010fe20000000000 */
[----:B-----5:R-:W-:-:S04]  /*d250*/  ISETP.NE.AND P2, PT, R10, RZ, PT ;  /* 0x000000ff0a00720c */ /* 0x020fc80003f45270 */
[----:B------:R-:W4:Y:S01]  /*d260*/  SHFL.DOWN P0, R4, R3, 0x2, 0x1f ;  /* 0x08401f0003047f89 */ /* 0x000f220000000000 */
[----:B---3--:R-:W-:-:S08]  /*d270*/  ISETP.NE.AND P1, PT, R9, RZ, PT ;  /* 0x000000ff0900720c */ /* 0x008fd00003f25270 */
[----:B------:R-:W-:-:S04]  /*d280*/  @!P2 SHF.R.S32.HI R8, RZ, 0x1f, R9 ;  /* 0x0000001fff08a819 */ /* 0x000fc80000011409 */
[----:B------:R-:W-:-:S04]  /*d290*/  @!P2 LEA.HI R8, R8, R9, RZ, 0x5 ;  /* 0x000000090808a211 */ /* 0x000fc800078f28ff */
[----:B------:R-:W-:Y:S01]  /*d2a0*/  @!P2 SHF.R.S32.HI R8, RZ, 0x5, R8 ;  /* 0x00000005ff08a819 */ /* 0x000fe20000011408 */
[----:B----4-:R-:W-:-:S05]  /*d2b0*/  @P0 FADD R4, R3, R4 ;  /* 0x0000000403040221 */ /* 0x010fca0000000000 */
        /* <DEDUP_REMOVED lines=14> */
.L_x_7930:
[----:B---3--:R-:W3:Y:S02]  /*d3a0*/  S2R R9, SR_TID.X ;  /* 0x0000000000097919 */ /* 0x008ee40000002100 */
.L_x_7931:
[----:B------:R-:W-:Y:S05]  /*d3b0*/  BSYNC B0 ;  /* 0x0000000000007941 */ /* 0x000fea0003800000 */
.L_x_7929:
[----:B---3--:R-:W-:-:S13]  /*d3c0*/  ISETP.GE.AND P0, PT, R9, c[0x0][0x16c], PT ;  /* 0x00005b0009007a0c */ /* 0x008fda0003f06270 */
[----:B------:R-:W-:Y:S05]  /*d3d0*/  @P0 EXIT ;  /* 0x000000000000094d */ /* 0x000fea0003800000 */
[----:B------:R-:W-:Y:S02]  /*d3e0*/  IMAD R3, R2, c[0x0][0x288], RZ ;  /* 0x0000a20002037a24 */ /* 0x000fe400078e02ff */
[----:B------:R-:W-:-:S04]  /*d3f0*/  IMAD.WIDE.U32 R4, R0, c[0x0][0x288], RZ ;  /* 0x0000a20000047a25 */ /* 0x000fc800078e00ff */
[----:B------:R-:W-:-:S05]  /*d400*/  IMAD R3, R0, c[0x0][0x28c], R3 ;  /* 0x0000a30000037a24 */ /* 0x000fca00078e0203 */
[----:B------:R-:W-:Y:S02]  /*d410*/  IADD3 R13, R5, R3, RZ ;  /* 0x00000003050d7210 */ /* 0x000fe40007ffe0ff */
.L_x_7932:
        /* <DEDUP_REMOVED lines=17> */
.L_x_7829:
[----:B------:R-:W-:Y:S01]  /*d530*/  HFMA2.MMA R243, -RZ, RZ, 0, 5.9604644775390625e-08 ;  /* 0x00000001fff37435 */ /* 0x000fe200000001ff */
[----:B------:R-:W-:-:S02]  /*d540*/  MOV R244, R66 ;  /* 0x0000004200f47202 */ /* 0x000fc40000000f00 */
[----:B------:R-:W-:Y:S02]  /*d550*/  MOV R70, RZ ;  /* 0x000000ff00467202 */ /* 0x000fe40000000f00 */
[----:B------:R-:W-:Y:S02]  /*d560*/  MOV R67, 0xffffffff ;  /* 0xffffffff00437802 */ /* 0x000fe40000000f00 */
[----:B------:R-:W-:Y:S02]  /*d570*/  MOV R64, 0xd590 ;  /* 0x0000d59000407802 */ /* 0x000fe40000000f00 */
[----:B0-2--5:R-:W-:Y:S05]  /*d580*/  CALL.REL.NOINC `($__internal_188_$__cuda_sm70_shflsync_up) ;  /* 0x00001e3000007944 */ /* 0x025fea0003c00000 */
[----:B-1----:R-:W-:Y:S01]  /*d590*/  MOV R69, R67 ;  /* 0x0000004300457202 */ /* 0x002fe20000000f00 */
[----:B0-----:R-:W-:Y:S05]  /*d5a0*/  BRA `(.L_x_7933) ;  /* 0xffff849000007947 */ /* 0x001fea000383ffff */
.L_x_7830:
[----:B------:R-:W-:Y:S01]  /*d5b0*/  HFMA2.MMA R243, -RZ, RZ, 0, 5.9604644775390625e-08 ;  /* 0x00000001fff37435 */ /* 0x000fe200000001ff */
[----:B------:R-:W-:Y:S02]  /*d5c0*/  MOV R244, R68 ;  /* 0x0000004400f47202 */ /* 0x000fe40000000f00 */
[----:B------:R-:W-:Y:S02]  /*d5d0*/  MOV R70, RZ ;  /* 0x000000ff00467202 */ /* 0x000fe40000000f00 */
[----:B------:R-:W-:-:S02]  /*d5e0*/  MOV R67, 0xffffffff ;  /* 0xffffffff00437802 */ /* 0x000fc40000000f00 */
[----:B------:R-:W-:Y:S02]  /*d5f0*/  MOV R64, 0xd610 ;  /* 0x0000d61000407802 */ /* 0x000fe40000000f00 */
[----:B0123-5:R-:W-:Y:S05]  /*d600*/  CALL.REL.NOINC `($__internal_188_$__cuda_sm70_shflsync_up) ;  /* 0x00001db000007944 */ /* 0x02ffea0003c00000 */
[----:B0-----:R-:W-:Y:S01]  /*d610*/  HFMA2.MMA R243, -RZ, RZ, 0, 5.9604644775390625e-08 ;  /* 0x00000001fff37435 */ /* 0x001fe200000001ff */
[----:B-1----:R-:W-:Y:S02]  /*d620*/  MOV R71, R67 ;  /* 0x0000004300477202 */ /* 0x002fe40000000f00 */
[----:B------:R-:W-:Y:S02]  /*d630*/  MOV R244, R245 ;  /* 0x000000f500f47202 */ /* 0x000fe40000000f00 */
[----:B------:R-:W-:Y:S02]  /*d640*/  MOV R70, RZ ;  /* 0x000000ff00467202 */ /* 0x000fe40000000f00 */
[----:B------:R-:W-:Y:S02]  /*d650*/  MOV R67, 0xffffffff ;  /* 0xffffffff00437802 */ /* 0x000fe40000000f00 */
[----:B------:R-:W-:Y:S02]  /*d660*/  MOV R64, 0xd680 ;  /* 0x0000d68000407802 */ /* 0x000fe40000000f00 */
[----:B------:R-:W-:Y:S05]  /*d670*/  CALL.REL.NOINC `($__internal_188_$__cuda_sm70_shflsync_up) ;  /* 0x00001d4000007944 */ /* 0x000fea0003c00000 */
[----:B0-----:R-:W-:Y:S01]  /*d680*/  HFMA2.MMA R243, -RZ, RZ, 0, 5.9604644775390625e-08 ;  /* 0x00000001fff37435 */ /* 0x001fe200000001ff */
[----:B-1----:R-:W-:-:S02]  /*d690*/  MOV R241, R67 ;  /* 0x0000004300f17202 */ /* 0x002fc40000000f00 */
[----:B------:R-:W-:Y:S02]  /*d6a0*/  MOV R244, R242 ;  /* 0x000000f200f47202 */ /* 0x000fe40000000f00 */
[----:B------:R-:W-:Y:S02]  /*d6b0*/  MOV R70, RZ ;  /* 0x000000ff00467202 */ /* 0x000fe40000000f00 */
[----:B------:R-:W-:Y:S02]  /*d6c0*/  MOV R67, 0xffffffff ;  /* 0xffffffff00437802 */ /* 0x000fe40000000f00 */
[----:B------:R-:W-:Y:S02]  /*d6d0*/  MOV R64, 0xd6f0 ;  /* 0x0000d6f000407802 */ /* 0x000fe40000000f00 */
[----:B------:R-:W-:Y:S05]  /*d6e0*/  CALL.REL.NOINC `($__internal_188_$__cuda_sm70_shflsync_up) ;  /* 0x00001cd000007944 */ /* 0x000fea0003c00000 */
[----:B-1----:R-:W-:Y:S01]  /*d6f0*/  FMUL.FTZ R64, R68, R67 ;  /* 0x0000004344407220 */ /* 0x002fe20000410000 */
[----:B------:R-:W-:Y:S01]  /*d700*/  ISETP.GE.AND P0, PT, R10, 0x1, PT ;  /* 0x000000010a00780c */ /* 0x000fe20003f06270 */
[-C--:B------:R-:W-:Y:S01]  /*d710*/  FMUL.FTZ R65, R68, R241.reuse ;  /* 0x000000f144417220 */ /* 0x080fe20000410000 */
[----:B0-----:R-:W-:Y:S01]  /*d720*/  HFMA2.MMA R243, -RZ, RZ, 0, 1.1920928955078125e-07 ;  /* 0x00000002fff37435 */ /* 0x001fe200000001ff */
[----:B------:R-:W-:-:S02]  /*d730*/  FFMA.FTZ R70, R66, R241, -R64 ;  /* 0x000000f142467223 */ /* 0x000fc40000010840 */
[----:B------:R-:W-:Y:S02]  /*d740*/  FMUL.FTZ R64, R68, R71 ;  /* 0x0000004744407220 */ /* 0x000fe40000410000 */
[C---:B------:R-:W-:Y:S02]  /*d750*/  FFMA.FTZ R65, R66.reuse, R67, R65 ;  /* 0x0000004342417223 */ /* 0x040fe40000010041 */
[-C--:B------:R-:W-:Y:S01]  /*d760*/  FFMA.FTZ R67, R66, R69.reuse, -R64 ;  /* 0x0000004542437223 */ /* 0x080fe20000010840 */
[----:B------:R-:W-:Y:S01]  /*d770*/  MOV R64, 0xd840 ;  /* 0x0000d84000407802 */ /* 0x000fe20000000f00 */
[----:B------:R-:W-:Y:S02]  /*d780*/  FMUL.FTZ R69, R68, R69 ;  /* 0x0000004544457220 */ /* 0x000fe40000410000 */
[C---:B------:R-:W-:Y:S02]  /*d790*/  FADD.FTZ R70, R245.reuse, R70 ;  /* 0x00000046f5467221 */ /* 0x040fe40000010000 */
[C---:B------:R-:W-:Y:S01]  /*d7a0*/  FFMA.FTZ R69, R66.reuse, R71, R69 ;  /* 0x0000004742457223 */ /* 0x040fe20000010045 */
[----:B------:R-:W-:Y:S01]  /*d7b0*/  FSEL R66, R66, R67, !P0 ;  /* 0x0000004342427208 */ /* 0x000fe20004000000 */
[----:B------:R-:W-:Y:S01]  /*d7c0*/  FADD.FTZ R65, R242, R65 ;  /* 0x00000041f2417221 */ /* 0x000fe20000010000 */
[----:B------:R-:W-:-:S02]  /*d7d0*/  FSEL R245, R245, R70, !P0 ;  /* 0x00000046f5f57208 */ /* 0x000fc40004000000 */
[----:B------:R-:W-:Y:S02]  /*d7e0*/  FSEL R68, R68, R69, !P0 ;  /* 0x0000004544447208 */ /* 0x000fe40004000000 */
[----:B------:R-:W-:Y:S02]  /*d7f0*/  FSEL R242, R242, R65, !P0 ;  /* 0x00000041f2f27208 */ /* 0x000fe40004000000 */
[----:B------:R-:W-:Y:S02]  /*d800*/  MOV R70, RZ ;  /* 0x000000ff00467202 */ /* 0x000fe40000000f00 */
[----:B------:R-:W-:Y:S02]  /*d810*/  MOV R67, 0xffffffff ;  /* 0xffffffff00437802 */ /* 0x000fe40000000f00 */
[----:B------:R-:W-:Y:S02]  /*d820*/  MOV R244, R66 ;  /* 0x0000004200f47202 */ /* 0x000fe40000000f00 */
[----:B------:R-:W-:Y:S05]  /*d830*/  CALL.REL.NOINC `($__internal_188_$__cuda_sm70_shflsync_up) ;  /* 0x00001b8000007944 */ /* 0x000fea0003c00000 */
[----:B0-----:R-:W-:Y:S01]  /*d840*/  HFMA2.MMA R243, -RZ, RZ, 0, 1.1920928955078125e-07 ;  /* 0x00000002fff37435 */ /* 0x001fe200000001ff */
[----:B-1----:R-:W-:Y:S02]  /*d850*/  MOV R71, R67 ;  /* 0x0000004300477202 */ /* 0x002fe40000000f00 */
[----:B------:R-:W-:-:S02]  /*d860*/  MOV R244, R68 ;  /* 0x0000004400f47202 */ /* 0x000fc40000000f00 */
[----:B------:R-:W-:Y:S02]  /*d870*/  MOV R70, RZ ;  /* 0x000000ff00467202 */ /* 0x000fe40000000f00 */
[----:B------:R-:W-:Y:S02]  /*d880*/  MOV R67, 0xffffffff ;  /* 0xffffffff00437802 */ /* 0x000fe40000000f00 */
[----:B------:R-:W-:Y:S02]  /*d890*/  MOV R64, 0xd8b0 ;  /* 0x0000d8b000407802 */ /* 0x000fe40000000f00 */
[----:B------:R-:W-:Y:S05]  /*d8a0*/  CALL.REL.NOINC `($__internal_188_$__cuda_sm70_shflsync_up) ;  /* 0x00001b1000007944 */ /* 0x000fea0003c00000 */
[----:B0-----:R-:W-:Y:S01]  /*d8b0*/  HFMA2.MMA R243, -RZ, RZ, 0, 1.1920928955078125e-07 ;  /* 0x00000002fff37435 */ /* 0x001fe200000001ff */
[----:B-1----:R-:W-:Y:S02]  /*d8c0*/  MOV R69, R67 ;  /* 0x0000004300457202 */ /* 0x002fe40000000f00 */
[----:B------:R-:W-:Y:S02]  /*d8d0*/  MOV R244, R245 ;  /* 0x000000f500f47202 */ /* 0x000fe40000000f00 */
[----:B------:R-:W-:Y:S02]  /*d8e0*/  MOV R70, RZ ;  /* 0x000000ff00467202 */ /* 0x000fe40000000f00 */
[----:B------:R-:W-:-:S02]  /*d8f0*/  MOV R67, 0xffffffff ;  /* 0xffffffff00437802 */ /* 0x000fc40000000f00 */
[----:B------:R-:W-:Y:S02]  /*d900*/  MOV R64, 0xd920 ;  /* 0x0000d92000407802 */ /* 0x000fe40000000f00 */
[----:B------:R-:W-:Y:S05]  /*d910*/  CALL.REL.NOINC `($__internal_188_$__cuda_sm70_shflsync_up) ;  /* 0x00001aa000007944 */ /* 0x000fea0003c00000 */
[----:B0-----:R-:W-:Y:S01]  /*d920*/  HFMA2.MMA R243, -RZ, RZ, 0, 1.1920928955078125e-07 ;  /* 0x00000002fff37435 */ /* 0x001fe200000001ff */
[----:B-1----:R-:W-:Y:S02]  /*d930*/  MOV R241, R67 ;  /* 0x0000004300f17202 */ /* 0x002fe40000000f00 */
[----:B------:R-:W-:Y:S02]  /*d940*/  MOV R244, R242 ;  /* 0x000000f200f47202 */ /* 0x000fe40000000f00 */
[----:B------:R-:W-:Y:S02]  /*d950*/  MOV R70, RZ ;  /* 0x000000ff00467202 */ /* 0x000fe40000000f00 */
[----:B------:R-:W-:Y:S02]  /*d960*/  MOV R67, 0xffffffff ;  /* 0xffffffff00437802 */ /* 0x000fe40000000f00 */
[----:B------:R-:W-:Y:S02]  /*d970*/  MOV R64, 0xd990 ;  /* 0x0000d99000407802 */ /* 0x000fe40000000f00 */
[----:B------:R-:W-:Y:S05]  /*d980*/  CALL.REL.NOINC `($__internal_188_$__cuda_sm70_shflsync_up) ;  /* 0x00001a3000007944 */ /* 0x000fea0003c00000 */
        /* <DEDUP_REMOVED lines=17> */
[----:B------:R-:W-:Y:S05]  /*daa0*/  CALL.REL.NOINC `($__internal_188_$__cuda_sm70_shflsync_up) ;  /* 0x0000191000007944 */ /* 0x000fea0003c00000 */
[----:B0-----:R-:W-:Y:S01]  /*dab0*/  HFMA2.MMA R243, -RZ, RZ, 0, 2.384185791015625e-07 ;  /* 0x00000004fff37435 */ /* 0x001fe200000001ff */
[----:B-1----:R-:W-:Y:S02]  /*dac0*/  MOV R71, R67 ;  /* 0x0000004300477202 */ /* 0x002fe40000000f00 */
[----:B------:R-:W-:Y:S02]  /*dad0*/  MOV R244, R68 ;  /* 0x0000004400f47202 */ /* 0x000fe40000000f00 */
[----:B------:R-:W-:Y:S02]  /*dae0*/  MOV R70, RZ ;  /* 0x000000ff00467202 */ /* 0x000fe40000000f00 */
[----:B------:R-:W-:Y:S02]  /*daf0*/  MOV R67, 0xffffffff ;  /* 0xffffffff00437802 */ /* 0x000fe40000000f00 */
[----:B------:R-:W-:-:S02]  /*db00*/  MOV R64, 0xdb20 ;  /* 0x0000db2000407802 */ /* 0x000fc40000000f00 */
[----:B------:R-:W-:Y:S05]  /*db10*/  CALL.REL.NOINC `($__internal_188_$__cuda_sm70_shflsync_up) ;  /* 0x000018a000007944 */ /* 0x000fea0003c00000 */
[----:B0-----:R-:W-:Y:S01]  /*db20*/  HFMA2.MMA R243, -RZ, RZ, 0, 2.384185791015625e-07 ;  /* 0x00000004fff37435 */ /* 0x001fe200000001ff */
[----:B-1----:R-:W-:-:S02]  /*db30*/  MOV R69, R67 ;  /* 0x0000004300457202 */ /* 0x002fc40000000f00 */
[----:B------:R-:W-:Y:S02]  /*db40*/  MOV R244, R245 ;  /* 0x000000f500f47202 */ /* 0x000fe40000000f00 */
[----:B------:R-:W-:Y:S02]  /*db50*/  MOV R70, RZ ;  /* 0x000000ff00467202 */ /* 0x000fe40000000f00 */
[----:B------:R-:W-:Y:S02]  /*db60*/  MOV R67, 0xffffffff ;  /* 0xffffffff00437802 */ /* 0x000fe40000000f00 */
[----:B------:R-:W-:Y:S02]  /*db70*/  MOV R64, 0xdb90 ;  /* 0x0000db9000407802 */ /* 0x000fe40000000f00 */
[----:B------:R-:W-:Y:S05]  /*db80*/  CALL.REL.NOINC `($__internal_188_$__cuda_sm70_shflsync_up) ;  /* 0x0000183000007944 */ /* 0x000fea0003c00000 */
[----:B0-----:R-:W-:Y:S01]  /*db90*/  HFMA2.MMA R243, -RZ, RZ, 0, 2.384185791015625e-07 ;  /* 0x00000004fff37435 */ /* 0x001fe200000001ff */
[----:B-1----:R-:W-:Y:S02]  /*dba0*/  MOV R241, R67 ;  /* 0x0000004300f17202 */ /* 0x002fe40000000f00 */
[----:B------:R-:W-:Y:S02]  /*dbb0*/  MOV R244, R242 ;  /* 0x000000f200f47202 */ /* 0x000fe40000000f00 */
[----:B------:R-:W-:-:S02]  /*dbc0*/  MOV R70, RZ ;  /* 0x000000ff00467202 */ /* 0x000fc40000000f00 */
[----:B------:R-:W-:Y:S02]  /*dbd0*/  MOV R67, 0xffffffff ;  /* 0xffffffff00437802 */ /* 0x000fe40000000f00 */
[----:B------:R-:W-:Y:S02]  /*dbe0*/  MOV R64, 0xdc00 ;  /* 0x0000dc0000407802 */ /* 0x000fe40000000f00 */
[----:B------:R-:W-:Y:S05]  /*dbf0*/  CALL.REL.NOINC `($__internal_188_$__cuda_sm70_shflsync_up) ;  /* 0x000017c000007944 */ /* 0x000fea0003c00000 */
        /* <DEDUP_REMOVED lines=17> */
[----:B------:R-:W-:Y:S05]  /*dd10*/  CALL.REL.NOINC `($__internal_188_$__cuda_sm70_shflsync_up) ;  /* 0x000016a000007944 */ /* 0x000fea0003c00000 */
[----:B0-----:R-:W-:Y:S01]  /*dd20*/  HFMA2.MMA R243, -RZ, RZ, 0, 4.76837158203125e-07 ;  /* 0x00000008fff37435 */ /* 0x001fe200000001ff */
[----:B-1----:R-:W-:Y:S02]  /*dd30*/  MOV R71, R67 ;  /* 0x0000004300477202 */ /* 0x002fe40000000f00 */
[----:B------:R-:W-:Y:S02]  /*dd40*/  MOV R244, R68 ;  /* 0x0000004400f47202 */ /* 0x000fe40000000f00 */
[----:B------:R-:W-:Y:S02]  /*dd50*/  MOV R70, RZ ;  /* 0x000000ff00467202 */ /* 0x000fe40000000f00 */
[----:B------:R-:W-:Y:S02]  /*dd60*/  MOV R67, 0xffffffff ;  /* 0xffffffff00437802 */ /* 0x000fe40000000f00 */
[----:B------:R-:W-:Y:S02]  /*dd70*/  MOV R64, 0xdd90 ;  /* 0x0000dd9000407802 */ /* 0x000fe40000000f00 */
[----:B------:R-:W-:Y:S05]  /*dd80*/  CALL.REL.NOINC `($__internal_188_$__cuda_sm70_shflsync_up) ;  /* 0x0000163000007944 */ /* 0x000fea0003c00000 */
[----:B0-----:R-:W-:Y:S01]  /*dd90*/  HFMA2.MMA R243, -RZ, RZ, 0, 4.76837158203125e-07 ;  /* 0x00000008fff37435 */ /* 0x001fe200000001ff */
[----:B-1----:R-:W-:-:S02]  /*dda0*/  MOV R69, R67 ;  /* 0x0000004300457202 */ /* 0x002fc40000000f00 */
[----:B------:R-:W-:Y:S02]  /*ddb0*/  MOV R244, R245 ;  /* 0x000000f500f47202 */ /* 0x000fe40000000f00 */
[----:B------:R-:W-:Y:S02]  /*ddc0*/  MOV R70, RZ ;  /* 0x000000ff00467202 */ /* 0x000fe40000000f00 */
[----:B------:R-:W-:Y:S02]  /*ddd0*/  MOV R67, 0xffffffff ;  /* 0xffffffff00437802 */ /* 0x000fe40000000f00 */
[----:B------:R-:W-:Y:S02]  /*dde0*/  MOV R64, 0xde00 ;  /* 0x0000de0000407802 */ /* 0x000fe40000000f00 */
[----:B------:R-:W-:Y:S05]  /*ddf0*/  CALL.REL.NOINC `($__internal_188_$__cuda_sm70_shflsync_up) ;  /* 0x000015c000007944 */ /* 0x000fea0003c00000 */
[----:B0-----:R-:W-:Y:S01]  /*de00*/  HFMA2.MMA R243, -RZ, RZ, 0, 4.76837158203125e-07 ;  /* 0x00000008fff37435 */ /* 0x001fe200000001ff */
        /* <DEDUP_REMOVED lines=23> */
[----:B------:R-:W-:Y:S05]  /*df80*/  CALL.REL.NOINC `($__internal_188_$__cuda_sm70_shflsync_up) ;  /* 0x0000143000007944 */ /* 0x000fea0003c00000 */
[----:B0-----:R-:W-:Y:S01]  /*df90*/  HFMA2.MMA R243, -RZ, RZ, 0, 9.5367431640625e-07 ;  /* 0x00000010fff37435 */ /* 0x001fe200000001ff */
[----:B-1----:R-:W-:Y:S02]  /*dfa0*/  MOV R68, R67 ;  /* 0x0000004300447202 */ /* 0x002fe40000000f00 */
[----:B------:R-:W-:Y:S02]  /*dfb0*/  MOV R244, R69 ;  /* 0x0000004500f47202 */ /* 0x000fe40000000f00 */
[----:B------:R-:W-:Y:S02]  /*dfc0*/  MOV R70, RZ ;  /* 0x000000ff00467202 */ /* 0x000fe40000000f00 */
[----:B------:R-:W-:Y:S02]  /*dfd0*/  MOV R67, 0xffffffff ;  /* 0xffffffff00437802 */ /* 0x000fe40000000f00 */
[----:B------:R-:W-:Y:S02]  /*dfe0*/  MOV R64, 0xe000 ;  /* 0x0000e00000407802 */ /* 0x000fe40000000f00 */
[----:B------:R-:W-:Y:S05]  /*dff0*/  CALL.REL.NOINC `($__internal_188_$__cuda_sm70_shflsync_up) ;  /* 0x000013c000007944 */ /* 0x000fea0003c00000 */
[----:B0-----:R-:W-:Y:S01]  /*e000*/  HFMA2.MMA R243, -RZ, RZ, 0, 9.5367431640625e-07 ;  /* 0x00000010fff37435 */ /* 0x001fe200000001ff */
[----:B-1----:R-:W-:-:S02]  /*e010*/  MOV R71, R67 ;  /* 0x0000004300477202 */ /* 0x002fc40000000f00 */
[----:B------:R-:W-:Y:S02]  /*e020*/  MOV R244, R245 ;  /* 0x000000f500f47202 */ /* 0x000fe40000000f00 */
[----:B------:R-:W-:Y:S02]  /*e030*/  MOV R70, RZ ;  /* 0x000000ff00467202 */ /* 0x000fe40000000f00 */
[----:B------:R-:W-:Y:S02]  /*e040*/  MOV R67, 0xffffffff ;  /* 0xffffffff00437802 */ /* 0x000fe40000000f00 */
[----:B------:R-:W-:Y:S02]  /*e050*/  MOV R64, 0xe070 ;  /* 0x0000e07000407802 */ /* 0x000fe40000000f00 */
[----:B------:R-:W-:Y:S05]  /*e060*/  CALL.REL.NOINC `($__internal_188_$__cuda_sm70_shflsync_up) ;  /* 0x0000135000007944 */ /* 0x000fea0003c00000 */
[----:B0-----:R-:W-:Y:S01]  /*e070*/  HFMA2.MMA R243, -RZ, RZ, 0, 9.5367431640625e-07 ;  /* 0x00000010fff37435 */ /* 0x001fe200000001ff */
[----:B-1----:R-:W-:Y:S02]  /*e080*/  MOV R241, R67 ;  /* 0x0000004300f17202 */ /* 0x002fe40000000f00 */
[----:B------:R-:W-:Y:S02]  /*e090*/  MOV R244, R242 ;  /* 0x000000f200f47202 */ /* 0x000fe40000000f00 */
[----:B------:R-:W-:-:S02]  /*e0a0*/  MOV R70, RZ ;  /* 0x000000ff00467202 */ /* 0x000fc40000000f00 */
[----:B------:R-:W-:Y:S02]  /*e0b0*/  MOV R67, 0xffffffff ;  /* 0xffffffff00437802 */ /* 0x000fe40000000f00 */
[----:B------:R-:W-:Y:S02]  /*e0c0*/  MOV R64, 0xe0e0 ;  /* 0x0000e0e000407802 */ /* 0x000fe40000000f00 */
[----:B------:R-:W-:Y:S05]  /*e0d0*/  CALL.REL.NOINC `($__internal_188_$__cuda_sm70_shflsync_up) ;  /* 0x000012e000007944 */ /* 0x000fea0003c00000 */
[----:B01----:R-:W-:Y:S05]  /*e0e0*/  BRA `(.L_x_7934) ;  /* 0xffff7d9000007947 */ /* 0x003fea000383ffff */
.L_x_7835:
[----:B------:R-:W-:Y:S01]  /*e0f0*/  HFMA2.MMA R243, -RZ, RZ, 0, 5.9604644775390625e-08 ;  /* 0x00000001fff37435 */ /* 0x000fe200000001ff */
[----:B------:R-:W-:Y:S02]  /*e100*/  MOV R244, R70 ;  /* 0x0000004600f47202 */ /* 0x000fe40000000f00 */
[----:B------:R-:W-:Y:S02]  /*e110*/  MOV R70, RZ ;  /* 0x000000ff00467202 */ /* 0x000fe40000000f00 */
[----:B------:R-:W-:Y:S02]  /*e120*/  MOV R67, 0xffffffff ;  /* 0xffffffff00437802 */ /* 0x000fe40000000f00 */
[----:B------:R-:W-:Y:S02]  /*e130*/  MOV R64, 0xe150 ;  /* 0x0000e15000407802 */ /* 0x000fe40000000f00 */
[----:B-1---5:R-:W-:Y:S05]  /*e140*/  CALL.REL.NOINC `($__internal_188_$__cuda_sm70_shflsync_up) ;  /* 0x0000127000007944 */ /* 0x022fea0003c00000 */
[----:B0-----:R-:W-:Y:S01]  /*e150*/  HFMA2.MMA R243, -RZ, RZ, 0, 5.9604644775390625e-08 ;  /* 0x00000001fff37435 */ /* 0x001fe200000001ff */
[----:B-1----:R-:W-:-:S02]  /*e160*/  MOV R66, R67 ;  /* 0x0000004300427202 */ /* 0x002fc40000000f00 */
[----:B------:R-:W-:Y:S02]  /*e170*/  MOV R244, R69 ;  /* 0x0000004500f47202 */ /* 0x000fe40000000f00 */
[----:B------:R-:W-:Y:S02]  /*e180*/  MOV R70, RZ ;  /* 0x000000ff00467202 */ /* 0x000fe40000000f00 */
[----:B------:R-:W-:Y:S02]  /*e190*/  MOV R67, 0xffffffff ;  /* 0xffffffff00437802 */ /* 0x000fe40000000f00 */
[----:B------:R-:W-:Y:S02]  /*e1a0*/  MOV R64, 0xe1c0 ;  /* 0x0000e1c000407802 */ /* 0x000fe40000000f00 */
[----:B------:R-:W-:Y:S05]  /*e1b0*/  CALL.REL.NOINC `($__internal_188_$__cuda_sm70_shflsync_up) ;  /* 0x0000120000007944 */ /* 0x000fea0003c00000 */
[----:B0-----:R-:W-:Y:S01]  /*e1c0*/  HFMA2.MMA R243, -RZ, RZ, 0, 5.9604644775390625e-08 ;  /* 0x00000001fff37435 */ /* 0x001fe200000001ff */
[----:B-1----:R-:W-:Y:S02]  /*e1d0*/  MOV R69, R67 ;  /* 0x0000004300457202 */ /* 0x002fe40000000f00 */
[----:B------:R-:W-:Y:S02]  /*e1e0*/  MOV R244, R242 ;  /* 0x000000f200f47202 */ /* 0x000fe40000000f00 */
[----:B------:R-:W-:-:S02]  /*e1f0*/  MOV R70, RZ ;  /* 0x000000ff00467202 */ /* 0x000fc40000000f00 */
[----:B------:R-:W-:Y:S02]  /*e200*/  MOV R67, 0xffffffff ;  /* 0xffffffff00437802 */ /* 0x000fe40000000f00 */
[----:B------:R-:W-:Y:S02]  /*e210*/  MOV R64, 0xe230 ;  /* 0x0000e23000407802 */ /* 0x000fe40000000f00 */
[----:B------:R-:W-:Y:S05]  /*e220*/  CALL.REL.NOINC `($__internal_188_$__cuda_sm70_shflsync_up) ;  /* 0x0000119000007944 */ /* 0x000fea0003c00000 */
[----:B0-----:R-:W-:Y:S01]  /*e230*/  HFMA2.MMA R243, -RZ, RZ, 0, 5.9604644775390625e-08 ;  /* 0x00000001fff37435 */ /* 0x001fe200000001ff */
[----:B-1----:R-:W-:Y:S02]  /*e240*/  MOV R242, R67 ;  /* 0x0000004300f27202 */ /* 0x002fe40000000f00 */
[----:B------:R-:W-:Y:S02]  /*e250*/  MOV R244, R241 ;  /* 0x000000f100f47202 */ /* 0x000fe40000000f00 */
[----:B------:R-:W-:Y:S02]  /*e260*/  MOV R70, RZ ;  /* 0x000000ff00467202 */ /* 0x000fe40000000f00 */
[----:B------:R-:W-:Y:S02]  /*e270*/  MOV R67, 0xffffffff ;  /* 0xffffffff00437802 */ /* 0x000fe40000000f00 */
[----:B------:R-:W-:-:S02]  /*e280*/  MOV R64, 0xe2a0 ;  /* 0x0000e2a000407802 */ /* 0x000fc40000000f00 */
[----:B------:R-:W-:Y:S05]  /*e290*/  CALL.REL.NOINC `($__internal_188_$__cuda_sm70_shflsync_up) ;  /* 0x0000112000007944 */ /* 0x000fea0003c00000 */
[----:B-1----:R-:W-:Y:S01]  /*e2a0*/  MOV R241, R67 ;  /* 0x0000004300f17202 */ /* 0x002fe20000000f00 */
[----:B------:R-:W-:Y:S01]  /*e2b0*/  HFMA2.MMA R67, -RZ, RZ, 0, 0 ;  /* 0x00000000ff437435 */ /* 0x000fe200000001ff */
[----:B0-----:R-:W-:-:S02]  /*e2c0*/  MOV R70, R66 ;  /* 0x0000004200467202 */ /* 0x001fc40000000f00 */
[----:B------:R-:W-:Y:S02]  /*e2d0*/  MOV R68, R60 ;  /* 0x0000003c00447202 */ /* 0x000fe40000000f00 */
[----:B------:R-:W-:Y:S02]  /*e2e0*/  MOV R65, 0x1f ;  /* 0x0000001f00417802 */ /* 0x000fe40000000f00 */
[----:B------:R-:W-:Y:S02]  /*e2f0*/  MOV R64, 0xffffffff ;  /* 0xffffffff00407802 */ /* 0x000fe40000000f00 */
[----:B------:R-:W-:Y:S02]  /*e300*/  MOV R66, 0xe320 ;  /* 0x0000e32000427802 */ /* 0x000fe40000000f00 */
[----:B------:R-:W-:Y:S05]  /*e310*/  CALL.REL.NOINC `($__internal_187_$__cuda_sm70_shflsync_idx_p) ;  /* 0x0000106000007944 */ /* 0x000fea0003c00000 */
[----:B------:R-:W-:Y:S01]  /*e320*/  HFMA2.MMA R67, -RZ, RZ, 0, 0 ;  /* 0x00000000ff437435 */ /* 0x000fe200000001ff */
[----:B-1----:R-:W-:Y:S02]  /*e330*/  MOV R71, R65 ;  /* 0x0000004100477202 */ /* 0x002fe40000000f00 */
[----:B------:R-:W-:Y:S02]  /*e340*/  MOV R68, R61 ;  /* 0x0000003d00447202 */ /* 0x000fe40000000f00 */
[----:B------:R-:W-:-:S02]  /*e350*/  MOV R65, 0x1f ;  /* 0x0000001f00417802 */ /* 0x000fc40000000f00 */
[----:B------:R-:W-:Y:S02]  /*e360*/  MOV R64, 0xffffffff ;  /* 0xffffffff00407802 */ /* 0x000fe40000000f00 */
[----:B------:R-:W-:Y:S02]  /*e370*/  MOV R66, 0xe390 ;  /* 0x0000e39000427802 */ /* 0x000fe40000000f00 */
[----:B------:R-:W-:Y:S05]  /*e380*/  CALL.REL.NOINC `($__internal_187_$__cuda_sm70_shflsync_idx_p) ;  /* 0x00000ff000007944 */ /* 0x000fea0003c00000 */
[----:B------:R-:W-:Y:S01]  /*e390*/  HFMA2.MMA R67, -RZ, RZ, 0, 0 ;  /* 0x00000000ff437435 */ /* 0x000fe200000001ff */
[----:B-1----:R-:W-:Y:S02]  /*e3a0*/  MOV R243, R65 ;  /* 0x0000004100f37202 */ /* 0x002fe40000000f00 */
[----:B------:R-:W-:Y:S02]  /*e3b0*/  MOV R68, R62 ;  /* 0x0000003e00447202 */ /* 0x000fe40000000f00 */
[----:B------:R-:W-:Y:S02]  /*e3c0*/  MOV R65, 0x1f ;  /* 0x0000001f00417802 */ /* 0x000fe40000000f00 */
[----:B------:R-:W-:Y:S02]  /*e3d0*/  MOV R64, 0xffffffff ;  /* 0xffffffff00407802 */ /* 0x000fe40000000f00 */
[----:B------:R-:W-:-:S02]  /*e3e0*/  MOV R66, 0xe400 ;  /* 0x0000e40000427802 */ /* 0x000fc40000000f00 */
[----:B------:R-:W-:Y:S05]  /*e3f0*/  CALL.REL.NOINC `($__internal_187_$__cuda_sm70_shflsync_idx_p) ;  /* 0x00000f8000007944 */ /* 0x000fea0003c00000 */
[----:B------:R-:W-:Y:S01]  /*e400*/  HFMA2.MMA R67, -RZ, RZ, 0, 0 ;  /* 0x00000000ff437435 */ /* 0x000fe200000001ff */
[----:B-1----:R-:W-:-:S02]  /*e410*/  MOV R244, R65 ;  /* 0x0000004100f47202 */ /* 0x002fc40000000f00 */
[----:B------:R-:W-:Y:S02]  /*e420*/  MOV R68, R63 ;  /* 0x0000003f00447202 */ /* 0x000fe40000000f00 */
[----:B------:R-:W-:Y:S02]  /*e430*/  MOV R65, 0x1f ;  /* 0x0000001f00417802 */ /* 0x000fe40000000f00 */
[----:B------:R-:W-:Y:S02]  /*e440*/  MOV R64, 0xffffffff ;  /* 0xffffffff00407802 */ /* 0x000fe40000000f00 */
[----:B------:R-:W-:Y:S02]  /*e450*/  MOV R66, 0xe470 ;  /* 0x0000e47000427802 */ /* 0x000fe40000000f00 */
[----:B------:R-:W-:Y:S05]  /*e460*/  CALL.REL.NOINC `($__internal_187_$__cuda_sm70_shflsync_idx_p) ;  /* 0x00000f1000007944 */ /* 0x000fea0003c00000 */
[----:B-1----:R-:W-:Y:S01]  /*e470*/  MOV R67, R65 ;  /* 0x0000004100437202 */ /* 0x002fe20000000f00 */
[----:B------:R-:W-:Y:S05]  /*e480*/  BRA `(.L_x_7935) ;  /* 0xffff7d3000007947 */ /* 0x000fea000383ffff */
.L_x_7838:
[----:B------:R-:W-:Y:S01]  /*e490*/  HFMA2.MMA R68, -RZ, RZ, 0, 5.9604644775390625e-08 ;  /* 0x00000001ff447435 */ /* 0x000fe200000001ff */
[----:B------:R-:W-:Y:S02]  /*e4a0*/  MOV R241, R70 ;  /* 0x0000004600f17202 */ /* 0x000fe40000000f00 */
[----:B------:R-:W-:-:S02]  /*e4b0*/  MOV R67, 0x1f ;  /* 0x0000001f00437802 */ /* 0x000fc40000000f00 */
[----:B------:R-:W-:Y:S02]  /*e4c0*/  MOV R66, 0xffffffff ;  /* 0xffffffff00427802 */ /* 0x000fe40000000f00 */
[----:B------:R-:W-:Y:S02]  /*e4d0*/  MOV R64, 0xe4f0 ;  /* 0x0000e4f000407802 */ /* 0x000fe40000000f00 */
[----:B0-----:R-:W-:Y:S05]  /*e4e0*/  CALL.REL.NOINC `($__internal_186_$__cuda_sm70_shflsync_down) ;  /* 0x00000e5000007944 */ /* 0x001fea0003c00000 */
[----:B-1----:R-:W-:Y:S01]  /*e4f0*/  MOV R125, R66 ;  /* 0x00000042007d7202 */ /* 0x002fe20000000f00 */
[----:B0-----:R-:W-:Y:S05]  /*e500*/  BRA `(.L_x_7936) ;  /* 0xffff8fc000007947 */ /* 0x001fea000383ffff */
.L_x_7839:
[----:B------:R-:W-:Y:S01]  /*e510*/  HFMA2.MMA R68, -RZ, RZ, 0, 5.9604644775390625e-08 ;  /* 0x00000001ff447435 */ /* 0x000fe200000001ff */
[----:B------:R-:W-:Y:S02]  /*e520*/  MOV R241, R69 ;  /* 0x0000004500f17202 */ /* 0x000fe40000000f00 */
[----:B------:R-:W-:Y:S02]  /*e530*/  MOV R67, 0x1f ;  /* 0x0000001f00437802 */ /* 0x000fe40000000f00 */
[----:B------:R-:W-:Y:S02]  /*e540*/  MOV R66, 0xffffffff ;  /* 0xffffffff00427802 */ /* 0x000fe40000000f00 */
[----:B------:R-:W-:-:S02]  /*e550*/  MOV R64, 0xe570 ;  /* 0x0000e57000407802 */ /* 0x000fc40000000f00 */
[----:B012---:R-:W-:Y:S05]  /*e560*/  CALL.REL.NOINC `($__internal_186_$__cuda_sm70_shflsync_down) ;  /* 0x00000dd000007944 */ /* 0x007fea0003c00000 */
[----:B0-----:R-:W-:Y:S01]  /*e570*/  HFMA2.MMA R68, -RZ, RZ, 0, 5.9604644775390625e-08 ;  /* 0x00000001ff447435 */ /* 0x001fe200000001ff */
[----:B-1----:R-:W-:-:S02]  /*e580*/  MOV R242, R66 ;  /* 0x0000004200f27202 */ /* 0x002fc40000000f00 */
[----:B------:R-:W-:Y:S02]  /*e590*/  MOV R241, R247 ;  /* 0x000000f700f17202 */ /* 0x000fe40000000f00 */
[----:B------:R-:W-:Y:S02]  /*e5a0*/  MOV R67, 0x1f ;  /* 0x0000001f00437802 */ /* 0x000fe40000000f00 */
[----:B------:R-:W-:Y:S02]  /*e5b0*/  MOV R66, 0xffffffff ;  /* 0xffffffff00427802 */ /* 0x000fe40000000f00 */
[----:B------:R-:W-:Y:S02]  /*e5c0*/  MOV R64, 0xe5e0 ;  /* 0x0000e5e000407802 */ /* 0x000fe40000000f00 */
[----:B------:R-:W-:Y:S05]  /*e5d0*/  CALL.REL.NOINC `($__internal_186_$__cuda_sm70_shflsync_down) ;  /* 0x00000d6000007944 */ /* 0x000fea0003c00000 */
[----:B0-----:R-:W-:Y:S01]  /*e5e0*/  HFMA2.MMA R68, -RZ, RZ, 0, 5.9604644775390625e-08 ;  /* 0x00000001ff447435 */ /* 0x001fe200000001ff */
[----:B-1----:R-:W-:Y:S02]  /*e5f0*/  MOV R243, R66 ;  /* 0x0000004200f37202 */ /* 0x002fe40000000f00 */
[----:B------:R-:W-:Y:S02]  /*e600*/  MOV R241, R71 ;  /* 0x0000004700f17202 */ /* 0x000fe40000000f00 */
[----:B------:R-:W-:-:S02]  /*e610*/  MOV R67, 0x1f ;  /* 0x0000001f00437802 */ /* 0x000fc40000000f00 */
[----:B------:R-:W-:Y:S02]  /*e620*/  MOV R66, 0xffffffff ;  /* 0xffffffff00427802 */ /* 0x000fe40000000f00 */
[----:B------:R-:W-:Y:S02]  /*e630*/  MOV R64, 0xe650 ;  /* 0x0000e65000407802 */ /* 0x000fe40000000f00 */
[----:B------:R-:W-:Y:S05]  /*e640*/  CALL.REL.NOINC `($__internal_186_$__cuda_sm70_shflsync_down) ;  /* 0x00000cf000007944 */ /* 0x000fea0003c00000 */
[----:B01----:R-:W-:Y:S05]  /*e650*/  BRA `(.L_x_7937) ;  /* 0xffff8eb000007947 */ /* 0x003fea000383ffff */
.L_x_7842:
[----:B------:R-:W-:Y:S01]  /*e660*/  HFMA2.MMA R68, -RZ, RZ, 0, 1.1920928955078125e-07 ;  /* 0x00000002ff447435 */ /* 0x000fe200000001ff */
[----:B------:R-:W-:Y:S02]  /*e670*/  MOV R241, R70 ;  /* 0x0000004600f17202 */ /* 0x000fe40000000f00 */
[----:B------:R-:W-:Y:S02]  /*e680*/  MOV R67, 0x1f ;  /* 0x0000001f00437802 */ /* 0x000fe40000000f00 */
[----:B-1----:R-:W-:Y:S02]  /*e690*/  MOV R66, 0xffffffff ;  /* 0xffffffff00427802 */ /* 0x002fe40000000f00 */
[----:B------:R-:W-:Y:S02]  /*e6a0*/  MOV R64, 0xe6c0 ;  /* 0x0000e6c000407802 */ /* 0x000fe40000000f00 */
[----:B0-234-:R-:W-:Y:S05]  /*e6b0*/  CALL.REL.NOINC `($__internal_186_$__cuda_sm70_shflsync_down) ;  /* 0x00000c8000007944 */ /* 0x01dfea0003c00000 */
[----:B0-----:R-:W-:Y:S01]  /*e6c0*/  HFMA2.MMA R68, -RZ, RZ, 0, 1.1920928955078125e-07 ;  /* 0x00000002ff447435 */ /* 0x001fe200000001ff */
[----:B-1----:R-:W-:-:S02]  /*e6d0*/  MOV R125, R66 ;  /* 0x00000042007d7202 */ /* 0x002fc40000000f00 */
[----:B------:R-:W-:Y:S02]  /*e6e0*/  MOV R241, R69 ;  /* 0x0000004500f17202 */ /* 0x000fe40000000f00 */
[----:B------:R-:W-:Y:S02]  /*e6f0*/  MOV R67, 0x1f ;  /* 0x0000001f00437802 */ /* 0x000fe40000000f00 */
[----:B------:R-:W-:Y:S02]  /*e700*/  MOV R66, 0xffffffff ;  /* 0xffffffff00427802 */ /* 0x000fe40000000f00 */
[----:B------:R-:W-:Y:S02]  /*e710*/  MOV R64, 0xe730 ;  /* 0x0000e73000407802 */ /* 0x000fe40000000f00 */
[----:B------:R-:W-:Y:S05]  /*e720*/  CALL.REL.NOINC `($__internal_186_$__cuda_sm70_shflsync_down) ;  /* 0x00000c1000007944 */ /* 0x000fea0003c00000 */
[----:B0-----:R-:W-:Y:S01]  /*e730*/  HFMA2.MMA R68, -RZ, RZ, 0, 1.1920928955078125e-07 ;  /* 0x00000002ff447435 */ /* 0x001fe200000001ff */
[----:B-1----:R-:W-:Y:S02]  /*e740*/  MOV R242, R66 ;  /* 0x0000004200f27202 */ /* 0x002fe40000000f00 */
[----:B------:R-:W-:Y:S02]  /*e750*/  MOV R241, R247 ;  /* 0x000000f700f17202 */ /* 0x000fe40000000f00 */
[----:B------:R-:W-:-:S02]  /*e760*/  MOV R67, 0x1f ;  /* 0x0000001f00437802 */ /* 0x000fc40000000f00 */
[----:B------:R-:W-:Y:S02]  /*e770*/  MOV R66, 0xffffffff ;  /* 0xffffffff00427802 */ /* 0x000fe40000000f00 */
[----:B------:R-:W-:Y:S02]  /*e780*/  MOV R64, 0xe7a0 ;  /* 0x0000e7a000407802 */ /* 0x000fe40000000f00 */
[----:B------:R-:W-:Y:S05]  /*e790*/  CALL.REL.NOINC `($__internal_186_$__cuda_sm70_shflsync_down) ;  /* 0x00000ba000007944 */ /* 0x000fea0003c00000 */
[----:B0-----:R-:W-:Y:S01]  /*e7a0*/  HFMA2.MMA R68, -RZ, RZ, 0, 1.1920928955078125e-07 ;  /* 0x00000002ff447435 */ /* 0x001fe200000001ff */
[----:B-1----:R-:W-:Y:S02]  /*e7b0*/  MOV R243, R66 ;  /* 0x0000004200f37202 */ /* 0x002fe40000000f00 */
[----:B------:R-:W-:Y:S02]  /*e7c0*/  MOV R241, R71 ;  /* 0x0000004700f17202 */ /* 0x000fe40000000f00 */
[----:B------:R-:W-:Y:S02]  /*e7d0*/  MOV R67, 0x1f ;  /* 0x0000001f00437802 */ /* 0x000fe40000000f00 */
[----:B------:R-:W-:Y:S02]  /*e7e0*/  MOV R66, 0xffffffff ;  /* 0xffffffff00427802 */ /* 0x000fe40000000f00 */
[----:B------:R-:W-:-:S02]  /*e7f0*/  MOV R64, 0xe810 ;  /* 0x0000e81000407802 */ /* 0x000fc40000000f00 */
[----:B------:R-:W-:Y:S05]  /*e800*/  CALL.REL.NOINC `($__internal_186_$__cuda_sm70_shflsync_down) ;  /* 0x00000b3000007944 */ /* 0x000fea0003c00000 */
[----:B01----:R-:W-:Y:S05]  /*e810*/  BRA `(.L_x_7938) ;  /* 0xffff8e4000007947 */ /* 0x003fea000383ffff */
.L_x_7845:
[----:B------:R-:W-:Y:S01]  /*e820*/  HFMA2.MMA R68, -RZ, RZ, 0, 2.384185791015625e-07 ;  /* 0x00000004ff447435 */ /* 0x000fe200000001ff */
[----:B------:R-:W-:-:S02]  /*e830*/  MOV R241, R70 ;  /* 0x0000004600f17202 */ /* 0x000fc40000000f00 */
[----:B------:R-:W-:Y:S02]  /*e840*/  MOV R67, 0x1f ;  /* 0x0000001f00437802 */ /* 0x000fe40000000f00 */
[----:B-1----:R-:W-:Y:S02]  /*e850*/  MOV R66, 0xffffffff ;  /* 0xffffffff00427802 */ /* 0x002fe40000000f00 */
[----:B------:R-:W-:Y:S02]  /*e860*/  MOV R64, 0xe880 ;  /* 0x0000e88000407802 */ /* 0x000fe40000000f00 */
[----:B0-234-:R-:W-:Y:S05]  /*e870*/  CALL.REL.NOINC `($__internal_186_$__cuda_sm70_shflsync_down) ;  /* 0x00000ac000007944 */ /* 0x01dfea0003c00000 */
[----:B-1----:R-:W-:Y:S01]  /*e880*/  MOV R125, R66 ;  /* 0x00000042007d7202 */ /* 0x002fe20000000f00 */
[----:B0-----:R-:W-:Y:S05]  /*e890*/  BRA `(.L_x_7939) ;  /* 0xffff8ee000007947 */ /* 0x001fea000383ffff */
.L_x_7846:
[----:B------:R-:W-:Y:S01]  /*e8a0*/  HFMA2.MMA R68, -RZ, RZ, 0, 2.384185791015625e-07 ;  /* 0x00000004ff447435 */ /* 0x000fe200000001ff */
[----:B------:R-:W-:Y:S02]  /*e8b0*/  MOV R241, R69 ;  /* 0x0000004500f17202 */ /* 0x000fe40000000f00 */
[----:B------:R-:W-:Y:S02]  /*e8c0*/  MOV R67, 0x1f ;  /* 0x0000001f00437802 */ /* 0x000fe40000000f00 */
[----:B-1----:R-:W-:-:S02]  /*e8d0*/  MOV R66, 0xffffffff ;  /* 0xffffffff00427802 */ /* 0x002fc40000000f00 */
[----:B------:R-:W-:Y:S02]  /*e8e0*/  MOV R64, 0xe900 ;  /* 0x0000e90000407802 */ /* 0x000fe40000000f00 */
[----:B0-234-:R-:W-:Y:S05]  /*e8f0*/  CALL.REL.NOINC `($__internal_186_$__cuda_sm70_shflsync_down) ;  /* 0x00000a4000007944 */ /* 0x01dfea0003c00000 */
[----:B0-----:R-:W-:Y:S01]  /*e900*/  HFMA2.MMA R68, -RZ, RZ, 0, 2.384185791015625e-07 ;  /* 0x00000004ff447435 */ /* 0x001fe200000001ff */
[----:B-1----:R-:W-:Y:S02]  /*e910*/  MOV R242, R66 ;  /* 0x0000004200f27202 */ /* 0x002fe40000000f00 */
[----:B------:R-:W-:Y:S02]  /*e920*/  MOV R241, R247 ;  /* 0x000000f700f17202 */ /* 0x000fe40000000f00 */
[----:B------:R-:W-:Y:S02]  /*e930*/  MOV R67, 0x1f ;  /* 0x0000001f00437802 */ /* 0x000fe40000000f00 */
[----:B------:R-:W-:Y:S02]  /*e940*/  MOV R66, 0xffffffff ;  /* 0xffffffff00427802 */ /* 0x000fe40000000f00 */
[----:B------:R-:W-:Y:S02]  /*e950*/  MOV R64, 0xe970 ;  /* 0x0000e97000407802 */ /* 0x000fe40000000f00 */
[----:B------:R-:W-:Y:S05]  /*e960*/  CALL.REL.NOINC `($__internal_186_$__cuda_sm70_shflsync_down) ;  /* 0x000009d000007944 */ /* 0x000fea0003c00000 */
[----:B0-----:R-:W-:Y:S01]  /*e970*/  HFMA2.MMA R68, -RZ, RZ, 0, 2.384185791015625e-07 ;  /* 0x00000004ff447435 */ /* 0x001fe200000001ff */
[----:B-1----:R-:W-:-:S02]  /*e980*/  MOV R243, R66 ;  /* 0x0000004200f37202 */ /* 0x002fc40000000f00 */
[----:B------:R-:W-:Y:S02]  /*e990*/  MOV R241, R71 ;  /* 0x0000004700f17202 */ /* 0x000fe40000000f00 */
[----:B------:R-:W-:Y:S02]  /*e9a0*/  MOV R67, 0x1f ;  /* 0x0000001f00437802 */ /* 0x000fe40000000f00 */
[----:B------:R-:W-:Y:S02]  /*e9b0*/  MOV R66, 0xffffffff ;  /* 0xffffffff00427802 */ /* 0x000fe40000000f00 */
[----:B------:R-:W-:Y:S02]  /*e9c0*/  MOV R64, 0xe9e0 ;  /* 0x0000e9e000407802 */ /* 0x000fe40000000f00 */
[----:B------:R-:W-:Y:S05]  /*e9d0*/  CALL.REL.NOINC `($__internal_186_$__cuda_sm70_shflsync_down) ;  /* 0x0000096000007944 */ /* 0x000fea0003c00000 */
[----:B01----:R-:W-:Y:S05]  /*e9e0*/  BRA `(.L_x_7940) ;  /* 0xffff8dd000007947 */ /* 0x003fea000383ffff */
.L_x_7849:
[----:B------:R-:W-:Y:S01]  /*e9f0*/  HFMA2.MMA R68, -RZ, RZ, 0, 4.76837158203125e-07 ;  /* 0x00000008ff447435 */ /* 0x000fe200000001ff */
[----:B------:R-:W-:Y:S02]  /*ea00*/  MOV R241, R70 ;  /* 0x0000004600f17202 */ /* 0x000fe40000000f00 */
[----:B------:R-:W-:Y:S02]  /*ea10*/  MOV R67, 0x1f ;  /* 0x0000001f00437802 */ /* 0x000fe40000000f00 */
[----:B-1----:R-:W-:-:S02]  /*ea20*/  MOV R66, 0xffffffff ;  /* 0xffffffff00427802 */ /* 0x002fc40000000f00 */
[----:B------:R-:W-:Y:S02]  /*ea30*/  MOV R64, 0xea50 ;  /* 0x0000ea5000407802 */ /* 0x000fe40000000f00 */
[----:B0-234-:R-:W-:Y:S05]  /*ea40*/  CALL.REL.NOINC `($__internal_186_$__cuda_sm70_shflsync_down) ;  /* 0x000008f000007944 */ /* 0x01dfea0003c00000 */
[----:B0-----:R-:W-:Y:S01]  /*ea50*/  HFMA2.MMA R68, -RZ, RZ, 0, 4.76837158203125e-07 ;  /* 0x00000008ff447435 */ /* 0x001fe200000001ff */
[----:B-1----:R-:W-:Y:S02]  /*ea60*/  MOV R125, R66 ;  /* 0x00000042007d7202 */ /* 0x002fe40000000f00 */
[----:B------:R-:W-:Y:S02]  /*ea70*/  MOV R241, R69 ;  /* 0x0000004500f17202 */ /* 0x000fe40000000f00 */
[----:B------:R-:W-:Y:S02]  /*ea80*/  MOV R67, 0x1f ;  /* 0x0000001f00437802 */ /* 0x000fe40000000f00 */
[----:B------:R-:W-:Y:S02]  /*ea90*/  MOV R66, 0xffffffff ;  /* 0xffffffff00427802 */ /* 0x000fe40000000f00 */
[----:B------:R-:W-:Y:S02]  /*eaa0*/  MOV R64, 0xeac0 ;  /* 0x0000eac000407802 */ /* 0x000fe40000000f00 */
[----:B------:R-:W-:Y:S05]  /*eab0*/  CALL.REL.NOINC `($__internal_186_$__cuda_sm70_shflsync_down) ;  /* 0x0000088000007944 */ /* 0x000fea0003c00000 */
[----:B0-----:R-:W-:Y:S01]  /*eac0*/  HFMA2.MMA R68, -RZ, RZ, 0, 4.76837158203125e-07 ;  /* 0x00000008ff447435 */ /* 0x001fe200000001ff */
[----:B-1----:R-:W-:-:S02]  /*ead0*/  MOV R242, R66 ;  /* 0x0000004200f27202 */ /* 0x002fc40000000f00 */
[----:B------:R-:W-:Y:S02]  /*eae0*/  MOV R241, R247 ;  /* 0x000000f700f17202 */ /* 0x000fe40000000f00 */
[----:B------:R-:W-:Y:S02]  /*eaf0*/  MOV R67, 0x1f ;  /* 0x0000001f00437802 */ /* 0x000fe40000000f00 */
[----:B------:R-:W-:Y:S02]  /*eb00*/  MOV R66, 0xffffffff ;  /* 0xffffffff00427802 */ /* 0x000fe40000000f00 */
[----:B------:R-:W-:Y:S02]  /*eb10*/  MOV R64, 0xeb30 ;  /* 0x0000eb3000407802 */ /* 0x000fe40000000f00 */
[----:B------:R-:W-:Y:S05]  /*eb20*/  CALL.REL.NOINC `($__internal_186_$__cuda_sm70_shflsync_down) ;  /* 0x0000081000007944 */ /* 0x000fea0003c00000 */
[----:B0-----:R-:W-:Y:S01]  /*eb30*/  HFMA2.MMA R68, -RZ, RZ, 0, 4.76837158203125e-07 ;  /* 0x00000008ff447435 */ /* 0x001fe200000001ff */
[----:B-1----:R-:W-:Y:S02]  /*eb40*/  MOV R243, R66 ;  /* 0x0000004200f37202 */ /* 0x002fe40000000f00 */
[----:B------:R-:W-:Y:S02]  /*eb50*/  MOV R241, R71 ;  /* 0x0000004700f17202 */ /* 0x000fe40000000f00 */
[----:B------:R-:W-:-:S02]  /*eb60*/  MOV R67, 0x1f ;  /* 0x0000001f00437802 */ /* 0x000fc40000000f00 */
[----:B------:R-:W-:Y:S02]  /*eb70*/  MOV R66, 0xffffffff ;  /* 0xffffffff00427802 */ /* 0x000fe40000000f00 */
[----:B------:R-:W-:Y:S02]  /*eb80*/  MOV R64, 0xeba0 ;  /* 0x0000eba000407802 */ /* 0x000fe40000000f00 */
[----:B------:R-:W-:Y:S05]  /*eb90*/  CALL.REL.NOINC `($__internal_186_$__cuda_sm70_shflsync_down) ;  /* 0x000007a000007944 */ /* 0x000fea0003c00000 */
[----:B01----:R-:W-:Y:S05]  /*eba0*/  BRA `(.L_x_7941) ;  /* 0xffff8d6000007947 */ /* 0x003fea000383ffff */
.L_x_7852:
[----:B------:R-:W-:Y:S01]  /*ebb0*/  HFMA2.MMA R68, -RZ, RZ, 0, 9.5367431640625e-07 ;  /* 0x00000010ff447435 */ /* 0x000fe200000001ff */
[----:B------:R-:W-:Y:S02]  /*ebc0*/  MOV R241, R70 ;  /* 0x0000004600f17202 */ /* 0x000fe40000000f00 */
[----:B------:R-:W-:Y:S02]  /*ebd0*/  MOV R67, 0x1f ;  /* 0x0000001f00437802 */ /* 0x000fe40000000f00 */
[----:B-1----:R-:W-:Y:S02]  /*ebe0*/  MOV R66, 0xffffffff ;  /* 0xffffffff00427802 */ /* 0x002fe40000000f00 */
[----:B------:R-:W-:Y:S02]  /*ebf0*/  MOV R64, 0xec10 ;  /* 0x0000ec1000407802 */ /* 0x000fe40000000f00 */
[----:B0-234-:R-:W-:Y:S05]  /*ec00*/  CALL.REL.NOINC `($__internal_186_$__cuda_sm70_shflsync_down) ;  /* 0x0000073000007944 */ /* 0x01dfea0003c00000 */
[----:B-1----:R-:W-:Y:S01]  /*ec10*/  MOV R125, R66 ;  /* 0x00000042007d7202 */ /* 0x002fe20000000f00 */
[----:B0-----:R-:W-:Y:S05]  /*ec20*/  BRA `(.L_x_7942) ;  /* 0xffff8e0000007947 */ /* 0x001fea000383ffff */
.L_x_7853:
[----:B------:R-:W-:Y:S01]  /*ec30*/  HFMA2.MMA R68, -RZ, RZ, 0, 9.5367431640625e-07 ;  /* 0x00000010ff447435 */ /* 0x000fe200000001ff */
[----:B------:R-:W-:-:S02]  /*ec40*/  MOV R241, R69 ;  /* 0x0000004500f17202 */ /* 0x000fc40000000f00 */
[----:B------:R-:W-:Y:S02]  /*ec50*/  MOV R67, 0x1f ;  /* 0x0000001f00437802 */ /* 0x000fe40000000f00 */
[----:B-1----:R-:W-:Y:S02]  /*ec60*/  MOV R66, 0xffffffff ;  /* 0xffffffff00427802 */ /* 0x002fe40000000f00 */
[----:B------:R-:W-:Y:S02]  /*ec70*/  MOV R64, 0xec90 ;  /* 0x0000ec9000407802 */ /* 0x000fe40000000f00 */
[----:B0-234-:R-:W-:Y:S05]  /*ec80*/  CALL.REL.NOINC `($__internal_186_$__cuda_sm70_shflsync_down) ;  /* 0x000006b000007944 */ /* 0x01dfea0003c00000 */
[----:B0-----:R-:W-:Y:S01]  /*ec90*/  HFMA2.MMA R68, -RZ, RZ, 0, 9.5367431640625e-07 ;  /* 0x00000010ff447435 */ /* 0x001fe200000001ff */
[----:B-1----:R-:W-:Y:S02]  /*eca0*/  MOV R242, R66 ;  /* 0x0000004200f27202 */ /* 0x002fe40000000f00 */
[----:B------:R-:W-:Y:S02]  /*ecb0*/  MOV R241, R247 ;  /* 0x000000f700f17202 */ /* 0x000fe40000000f00 */
[----:B------:R-:W-:Y:S02]  /*ecc0*/  MOV R67, 0x1f ;  /* 0x0000001f00437802 */ /* 0x000fe40000000f00 */
[----:B------:R-:W-:-:S02]  /*ecd0*/  MOV R66, 0xffffffff ;  /* 0xffffffff00427802 */ /* 0x000fc40000000f00 */
[----:B------:R-:W-:Y:S02]  /*ece0*/  MOV R64, 0xed00 ;  /* 0x0000ed0000407802 */ /* 0x000fe40000000f00 */
[----:B------:R-:W-:Y:S05]  /*ecf0*/  CALL.REL.NOINC `($__internal_186_$__cuda_sm70_shflsync_down) ;  /* 0x0000064000007944 */ /* 0x000fea0003c00000 */
[----:B0-----:R-:W-:Y:S01]  /*ed00*/  HFMA2.MMA R68, -RZ, RZ, 0, 9.5367431640625e-07 ;  /* 0x00000010ff447435 */ /* 0x001fe200000001ff */
[----:B-1----:R-:W-:Y:S02]  /*ed10*/  MOV R243, R66 ;  /* 0x0000004200f37202 */ /* 0x002fe40000000f00 */
[----:B------:R-:W-:Y:S02]  /*ed20*/  MOV R241, R71 ;  /* 0x0000004700f17202 */ /* 0x000fe40000000f00 */
[----:B------:R-:W-:Y:S02]  /*ed30*/  MOV R67, 0x1f ;  /* 0x0000001f00437802 */ /* 0x000fe40000000f00 */
[----:B------:R-:W-:Y:S02]  /*ed40*/  MOV R66, 0xffffffff ;  /* 0xffffffff00427802 */ /* 0x000fe40000000f00 */
[----:B------:R-:W-:Y:S02]  /*ed50*/  MOV R64, 0xed70 ;  /* 0x0000ed7000407802 */ /* 0x000fe40000000f00 */
[----:B------:R-:W-:Y:S05]  /*ed60*/  CALL.REL.NOINC `($__internal_186_$__cuda_sm70_shflsync_down) ;  /* 0x000005d000007944 */ /* 0x000fea0003c00000 */
[----:B01----:R-:W-:Y:S05]  /*ed70*/  BRA `(.L_x_7943) ;  /* 0xffff8cf000007947 */ /* 0x003fea000383ffff */
.L_x_7856:
[----:B------:R-:W-:Y:S01]  /*ed80*/  HFMA2.MMA R67, -RZ, RZ, 0, 0 ;  /* 0x00000000ff437435 */ /* 0x000fe200000001ff */
[----:B------:R-:W-:-:S02]  /*ed90*/  MOV R68, R70 ;  /* 0x0000004600447202 */ /* 0x000fc40000000f00 */
[----:B------:R-:W-:Y:S02]  /*eda0*/  MOV R65, 0x1f ;  /* 0x0000001f00417802 */ /* 0x000fe40000000f00 */
[----:B------:R-:W-:Y:S02]  /*edb0*/  MOV R64, 0xffffffff ;  /* 0xffffffff00407802 */ /* 0x000fe40000000f00 */
[----:B-1----:R-:W-:Y:S02]  /*edc0*/  MOV R66, 0xede0 ;  /* 0x0000ede000427802 */ /* 0x002fe40000000f00 */
[----:B0-234-:R-:W-:Y:S05]  /*edd0*/  CALL.REL.NOINC `($__internal_187_$__cuda_sm70_shflsync_idx_p) ;  /* 0x000005a000007944 */ /* 0x01dfea0003c00000 */
[----:B------:R-:W-:Y:S01]  /*ede0*/  HFMA2.MMA R67, -RZ, RZ, 0, 0 ;  /* 0x00000000ff437435 */ /* 0x000fe200000001ff */
[----:B-1----:R-:W-:Y:S02]  /*edf0*/  MOV R246, R65 ;  /* 0x0000004100f67202 */ /* 0x002fe40000000f00 */
[----:B------:R-:W-:Y:S02]  /*ee00*/  MOV R68, R69 ;  /* 0x0000004500447202 */ /* 0x000fe40000000f00 */
[----:B------:R-:W-:Y:S02]  /*ee10*/  MOV R65, 0x1f ;  /* 0x0000001f00417802 */ /* 0x000fe40000000f00 */
[----:B------:R-:W-:-:S02]  /*ee20*/  MOV R64, 0xffffffff ;  /* 0xffffffff00407802 */ /* 0x000fc40000000f00 */
[----:B------:R-:W-:Y:S02]  /*ee30*/  MOV R66, 0xee50 ;  /* 0x0000ee5000427802 */ /* 0x000fe40000000f00 */
[----:B------:R-:W-:Y:S05]  /*ee40*/  CALL.REL.NOINC `($__internal_187_$__cuda_sm70_shflsync_idx_p) ;  /* 0x0000053000007944 */ /* 0x000fea0003c00000 */
[----:B------:R-:W-:Y:S01]  /*ee50*/  HFMA2.MMA R67, -RZ, RZ, 0, 0 ;  /* 0x00000000ff437435 */ /* 0x000fe200000001ff */
[----:B-1----:R-:W-:Y:S02]  /*ee60*/  MOV R125, R65 ;  /* 0x00000041007d7202 */ /* 0x002fe40000000f00 */
[----:B------:R-:W-:Y:S02]  /*ee70*/  MOV R68, R247 ;  /* 0x000000f700447202 */ /* 0x000fe40000000f00 */
[----:B------:R-:W-:Y:S02]  /*ee80*/  MOV R65, 0x1f ;  /* 0x0000001f00417802 */ /* 0x000fe40000000f00 */
[----:B------:R-:W-:Y:S02]  /*ee90*/  MOV R64, 0xffffffff ;  /* 0xffffffff00407802 */ /* 0x000fe40000000f00 */
[----:B------:R-:W-:Y:S02]  /*eea0*/  MOV R66, 0xeec0 ;  /* 0x0000eec000427802 */ /* 0x000fe40000000f00 */
        /* <DEDUP_REMOVED lines=8> */
[----:B------:R-:W-:Y:S01]  /*ef30*/  HFMA2.MMA R68, -RZ, RZ, 0, 5.9604644775390625e-08 ;  /* 0x00000001ff447435 */ /* 0x000fe200000001ff */
[----:B-1----:R-:W-:Y:S02]  /*ef40*/  MOV R244, R65 ;  /* 0x0000004100f47202 */ /* 0x002fe40000000f00 */
[----:B------:R-:W-:Y:S02]  /*ef50*/  MOV R241, R70 ;  /* 0x0000004600f17202 */ /* 0x000fe40000000f00 */
[----:B------:R-:W-:-:S02]  /*ef60*/  MOV R67, 0x1f ;  /* 0x0000001f00437802 */ /* 0x000fc40000000f00 */
[----:B------:R-:W-:Y:S02]  /*ef70*/  MOV R66, 0xffffffff ;  /* 0xffffffff00427802 */ /* 0x000fe40000000f00 */
[----:B------:R-:W-:Y:S02]  /*ef80*/  MOV R64, 0xefa0 ;  /* 0x0000efa000407802 */ /* 0x000fe40000000f00 */
[----:B------:R-:W-:Y:S05]  /*ef90*/  CALL.REL.NOINC `($__internal_186_$__cuda_sm70_shflsync_down) ;  /* 0x000003a000007944 */ /* 0x000fea0003c00000 */
[----:B0-----:R-:W-:Y:S01]  /*efa0*/  HFMA2.MMA R68, -RZ, RZ, 0, 5.9604644775390625e-08 ;  /* 0x00000001ff447435 */ /* 0x001fe200000001ff */
[----:B-1----:R-:W-:Y:S02]  /*efb0*/  MOV R70, R66 ;  /* 0x0000004200467202 */ /* 0x002fe40000000f00 */
[----:B------:R-:W-:Y:S02]  /*efc0*/  MOV R241, R69 ;  /* 0x0000004500f17202 */ /* 0x000fe40000000f00 */
[----:B------:R-:W-:Y:S02]  /*efd0*/  MOV R67, 0x1f ;  /* 0x0000001f00437802 */ /* 0x000fe40000000f00 */
[----:B------:R-:W-:Y:S02]  /*efe0*/  MOV R66, 0xffffffff ;  /* 0xffffffff00427802 */ /* 0x000fe40000000f00 */
[----:B------:R-:W-:-:S02]  /*eff0*/  MOV R64, 0xf010 ;  /* 0x0000f01000407802 */ /* 0x000fc40000000f00 */
[----:B------:R-:W-:Y:S05]  /*f000*/  CALL.REL.NOINC `($__internal_186_$__cuda_sm70_shflsync_down) ;  /* 0x0000033000007944 */ /* 0x000fea0003c00000 */
        /* <DEDUP_REMOVED lines=14> */
[-C--:B------:R-:W-:Y:S01]  /*f0f0*/  FMUL.FTZ R64, R62, R125.reuse ;  /* 0x0000007d3e407220 */ /* 0x080fe20000410000 */
[----:B0-----:R-:W-:Y:S01]  /*f100*/  MOV R68, R60 ;  /* 0x0000003c00447202 */ /* 0x001fe20000000f00 */
[-C--:B------:R-:W-:Y:S01]  /*f110*/  FMUL.FTZ R241, R63, R125.reuse ;  /* 0x0000007d3ff17220 */ /* 0x080fe20000410000 */
[----:B------:R-:W-:Y:S01]  /*f120*/  HFMA2.MMA R67, -RZ, RZ, 0, 0 ;  /* 0x00000000ff437435 */ /* 0x000fe200000001ff */
[C---:B------:R-:W-:Y:S01]  /*f130*/  FMUL.FTZ R243, R60.reuse, R246 ;  /* 0x000000f63cf37220 */ /* 0x040fe20000410000 */
[----:B-1----:R-:W-:Y:S01]  /*f140*/  MOV R71, R66 ;  /* 0x0000004200477202 */ /* 0x002fe20000000f00 */
[-C--:B------:R-:W-:Y:S01]  /*f150*/  FMUL.FTZ R242, R60, R125.reuse ;  /* 0x0000007d3cf27220 */ /* 0x080fe20000410000 */
[----:B------:R-:W-:Y:S01]  /*f160*/  MOV R65, 0x1f ;  /* 0x0000001f00417802 */ /* 0x000fe20000000f00 */
[----:B------:R-:W-:Y:S01]  /*f170*/  FMUL.FTZ R60, R61, R125 ;  /* 0x0000007d3d3c7220 */ /* 0x000fe20000410000 */
[----:B------:R-:W-:Y:S01]  /*f180*/  MOV R66, 0xf1d0 ;  /* 0x0000f1d000427802 */ /* 0x000fe20000000f00 */
[-C--:B------:R-:W-:Y:S01]  /*f190*/  FFMA.FTZ R125, R63, R246.reuse, R64 ;  /* 0x000000f63f7d7223 */ /* 0x080fe20000010040 */
[----:B------:R-:W-:Y:S01]  /*f1a0*/  MOV R64, 0xffffffff ;  /* 0xffffffff00407802 */ /* 0x000fe20000000f00 */
[----:B------:R-:W-:-:S02]  /*f1b0*/  FFMA.FTZ R241, R62, R246, -R241 ;  /* 0x000000f63ef17223 */ /* 0x000fc400000108f1 */
        /* <DEDUP_REMOVED lines=22> */
[----:B-1----:R-:W-:Y:S01]  /*f320*/  MOV R67, R65 ;  /* 0x0000004100437202 */ /* 0x002fe20000000f00 */
[----:B------:R-:W-:Y:S05]  /*f330*/  BRA `(.L_x_7944) ;  /* 0xffff895000007947 */ /* 0x000fea000383ffff */
        .weak           $__internal_186_$__cuda_sm70_shflsync_down
        .type           $__internal_186_$__cuda_sm70_shflsync_down,@function
        .size           $__internal_186_$__cuda_sm70_shflsync_down,($__internal_187_$__cuda_sm70_shflsync_idx_p - $__internal_186_$__cuda_sm70_shflsync_down)
$__internal_186_$__cuda_sm70_shflsync_down:
[----:B------:R-:W-:Y:S01]  /*f340*/  HFMA2.MMA R65, -RZ, RZ, 0, 0 ;  /* 0x00000000ff417435 */ /* 0x000fe200000001ff */
[----:B------:R-:W-:Y:S04]  /*f350*/  WARPSYNC R66 ;  /* 0x0000004200007348 */ /* 0x000fe80003800000 */
[----:B------:R0:W1:Y:S01]  /*f360*/  SHFL.DOWN PT, R66, R241, R68, R67 ;  /* 0x08000044f1427389 */ /* 0x00006200000e0043 */
[----:B------:R-:W-:Y:S05]  /*f370*/  RET.REL.NODEC R64 `(_Z25selective_scan_bwd_kernelI32Selective_Scan_bwd_kernel_traitsILi64ELi16ELb1ELb1ELb1ELb1ELb0EN3c108BFloat16ENS1_7complexIfEEEEv12SSMParamsBwd) ;  /* 0xffff0c8040007950 */ /* 0x000fea0003c3ffff */
        .weak           $__internal_187_$__cuda_sm70_shflsync_idx_p
        .type           $__internal_187_$__cuda_sm70_shflsync_idx_p,@function
        .size           $__internal_187_$__cuda_sm70_shflsync_idx_p,($__internal_188_$__cuda_sm70_shflsync_up - $__internal_187_$__cuda_sm70_shflsync_idx_p)
$__internal_187_$__cuda_sm70_shflsync_idx_p:
[----:B------:R-:W-:Y:S04]  /*f380*/  WARPSYNC R64 ;  /* 0x0000004000007348 */ /* 0x000fe80003800000 */
[----:B------:R0:W1:Y:S02]  /*f390*/  SHFL.IDX PT, R65, R68, R67, R65 ;  /* 0x0000004344417389 */ /* 0x00006400000e0041 */
[----:B0-----:R-:W-:-:S04]  /*f3a0*/  MOV R67, 0x0 ;  /* 0x0000000000437802 */ /* 0x001fc80000000f00 */
[----:B------:R-:W-:Y:S05]  /*f3b0*/  RET.REL.NODEC R66 `(_Z25selective_scan_bwd_kernelI32Selective_Scan_bwd_kernel_traitsILi64ELi16ELb1ELb1ELb1ELb1ELb0EN3c108BFloat16ENS1_7complexIfEEEEv12SSMParamsBwd) ;  /* 0xffff0c4042007950 */ /* 0x000fea0003c3ffff */
        .weak           $__internal_188_$__cuda_sm70_shflsync_up
        .type           $__internal_188_$__cuda_sm70_shflsync_up,@function
        .size           $__internal_188_$__cuda_sm70_shflsync_up,(.L_x_14620 - $__internal_188_$__cuda_sm70_shflsync_up)
$__internal_188_$__cuda_sm70_shflsync_up:
[----:B------:R-:W-:Y:S01]  /*f3c0*/  HFMA2.MMA R65, -RZ, RZ, 0, 0 ;  /* 0x00000000ff417435 */ /* 0x000fe200000001ff */
[----:B------:R-:W-:Y:S04]  /*f3d0*/  WARPSYNC R67 ;  /* 0x0000004300007348 */ /* 0x000fe80003800000 */
[----:B------:R0:W1:Y:S01]  /*f3e0*/  SHFL.UP PT, R67, R244, R243, R70 ;  /* 0x040000f3f4437389 */ /* 0x00006200000e0046 */
[----:B------:R-:W-:Y:S05]  /*f3f0*/  RET.REL.NODEC R64 `(_Z25selective_scan_bwd_kernelI32Selective_Scan_bwd_kernel_traitsILi64ELi16ELb1ELb1ELb1ELb1ELb0EN3c108BFloat16ENS1_7complexIfEEEEv12SSMParamsBwd) ;  /* 0xffff0c0040007950 */ /* 0x000fea0003c3ffff */
.L_x_7945:
        /* <DEDUP_REMOVED lines=16> */
.L_x_14620:


//--------------------- .text._Z25selective_scan_bwd_kernelI32Selective_Scan_bwd_kernel_traitsILi64ELi16ELb1ELb1ELb1ELb1ELb1EN3c108BFloat16ENS1_7complexIfEEEEv12SSMParamsBwd --------------------------
	.section	.text._Z25selective_scan_bwd_kernelI32Selective_Scan_bwd_kernel_traitsILi64ELi16ELb1ELb1ELb1ELb1ELb1EN3c108BFloat16ENS1_7complexIfEEEEv12SSMParamsBwd,"ax",@progbits
	.sectioninfo	@"SHI_REGISTERS=254"
	.align	128
        .global         _Z25selective_scan_bwd_kernelI32Selective_Scan_bwd_kernel_traitsILi64ELi16ELb1ELb1ELb1ELb1ELb1EN3c108BFloat16ENS1_7complexIfEEEEv12SSMParamsBwd
        .type           _Z25selective_scan_bwd_kernelI32Selective_Scan_bwd_kernel_traitsILi64ELi16ELb1ELb1ELb1ELb1ELb1EN3c108BFloat16ENS1_7complexIfEEEEv12SSMParamsBwd,@function
        .size           _Z25selective_scan_bwd_kernelI32Selective_Scan_bwd_kernel_traitsILi64ELi16ELb1ELb1ELb1ELb1ELb1EN3c108BFloat16ENS1_7complexIfEEEEv12SSMParamsBwd,(.L_x_14623 - _Z25selective_scan_bwd_kernelI32Selective_Scan_bwd_kernel_traitsILi64ELi16ELb1ELb1ELb1ELb1ELb1EN3c108BFloat16ENS1_7complexIfEEEEv12SSMParamsBwd)
        .other          _Z25selective_scan_bwd_kernelI32Selective_Scan_bwd_kernel_traitsILi64ELi16ELb1ELb1ELb1ELb1ELb1EN3c108BFloat16ENS1_7complexIfEEEEv12SSMParamsBwd,@"STO_CUDA_ENTRY STV_DEFAULT"
_Z25selective_scan_bwd_kernelI32Selective_Scan_bwd_kernel_traitsILi64ELi16ELb1ELb1ELb1ELb1ELb1EN3c108BFloat16ENS1_7complexIfEEEEv12SSMParamsBwd:
.text._Z25selective_scan_bwd_kernelI32Selective_Scan_bwd_kernel_traitsILi64ELi16ELb1ELb1ELb1ELb1ELb1EN3c108BFloat16ENS1_7complexIfEEEEv12SSMParamsBwd:
        /* <DEDUP_REMOVED lines=68> */
[----:B------:R0:W4:Y:S01]  /*0440*/  R2UR UR24, R0 ;  /* 0x00000000001873c2 */ /* 0x00012200000e0000 */
[----:B------:R-:W-:Y:S02]  /*0450*/  UIADD3 UR23, UR23, UR4, URZ ;  /* 0x0000000417177290 */ /* 0x000fe4000fffe03f */
[----:B------:R-:W-:-:S02]  /*0460*/  ULDC.64 UR32, c[0x0][0x1d8] ;  /* 0x0000760000207ab9 */ /* 0x000fc40000000a00 */
[----:B------:R-:W-:Y:S02]  /*0470*/  UIMAD UR16, UR12, UR17, UR16 ;  /* 0x000000110c1072a4 */ /* 0x000fe4000f8e0210 */
[----:B------:R-:W-:Y:S01]  /*0480*/  UMOV UR4, URZ ;  /* 0x0000003f00047c82 */ /* 0x000fe20008000000 */
        /* <DEDUP_REMOVED lines=96> */
[----:B------:R-:W-:Y:S01]  /*0a90*/  MOV R2, RZ ;  /* 0x000000ff00027202 */ /* 0x000fe20000000f00 */
[----:B------:R-:W-:Y:S02]  /*0aa0*/  UMOV UR16, UR17 ;  /* 0x0000001100107c82 */ /* 0x000fe40008000000 */
        /* <DEDUP_REMOVED lines=12> */
.L_x_8082:
[----:B------:R-:W-:Y:S01]  /*0b70*/  BAR.SYNC.DEFER_BLOCKING 0x0 ;  /* 0x0000000000007b1d */ /* 0x000fe20000010000 */
[----:B------:R-:W-:Y:S02]  /*0b80*/  SHF.L.U32 R29, R3, 0x1, RZ ;  /* 0x00000001031d7819 */ /* 0x000fe400000006ff */
[----:B------:R-:W-:Y:S02]  /*0b90*/  MOV R8, UR16 ;  /* 0x0000001000087c02 */ /* 0x000fe40008000f00 */
[----:B------:R-:W-:Y:S02]  /*0ba0*/  LOP3.LUT R29, R29, 0xffffffc0, RZ, 0xc0, !PT ;  /* 0xffffffc01d1d7812 */ /* 0x000fe400078ec0ff */
[----:B------:R-:W-:-:S02]  /*0bb0*/  MOV R9, UR17 ;  /* 0x0000001100097c02 */ /* 0x000fc40008000f00 */
        /* <DEDUP_REMOVED lines=25> */
[----:B0-----:R0:W5:Y:S04]  /*0d50*/  LDG.E.128 R16, [R8.64] ;  /* 0x0000001a08107981 */ /* 0x001168000c1e1d00 */
[----:B------:R0:W2:Y:S01]  /*0d60*/  LDG.E.128 R36, [R8.64+0x200] ;  /* 0x0002001a08247981 */ /* 0x0000a2000c1e1d00 */
[----:B------:R-:W-:Y:S01]  /*0d70*/  ULDC UR24, c[0x0][0x174] ;  /* 0x00005d0000187ab9 */ /* 0x000fe20000000800 */
[----:B------:R-:W-:Y:S01]  /*0d80*/  BSSY B0, `(.L_x_7947) ;  /* 0x000003c000007945 */ /* 0x000fe20003800000 */
[----:B------:R-:W-:Y:S01]  /*0d90*/  UIADD3 UR24, -UR6, UR24, URZ ;  /* 0x0000001806187290 */ /* 0x000fe2000fffe13f */
[----:B---3--:R-:W-:-:S02]  /*0da0*/  PRMT R10, RZ, 0x5410, R13 ;  /* 0x00005410ff0a7816 */ /* 0x008fc4000000000d */
[----:B------:R-:W-:Y:S02]  /*0db0*/  PRMT R11, RZ, 0x7610, R13 ;  /* 0x00007610ff0b7816 */ /* 0x000fe4000000000d */
[----:B------:R-:W-:Y:S01]  /*0dc0*/  PRMT R13, RZ, 0x7610, R14 ;  /* 0x00007610ff0d7816 */ /* 0x000fe2000000000e */
[----:B--2---:R-:W-:Y:S01]  /*0dd0*/  FADD.FTZ R10, R10, UR5 ;  /* 0x000000050a0a7e21 */ /* 0x004fe20008010000 */
[--C-:B0-----:R-:W-:Y:S01]  /*0de0*/  PRMT R8, RZ, 0x5410, R12.reuse ;  /* 0x00005410ff087816 */ /* 0x101fe2000000000c */
[----:B------:R-:W-:Y:S01]  /*0df0*/  FADD.FTZ R11, R11, UR5 ;  /* 0x000000050b0b7e21 */ /* 0x000fe20008010000 */
[----:B------:R-:W-:Y:S01]  /*0e00*/  PRMT R9, RZ, 0x7610, R12 ;  /* 0x00007610ff097816 */ /* 0x000fe2000000000c */
[----:B------:R-:W-:Y:S01]  /*0e10*/  FADD.FTZ R13, R13, UR5 ;  /* 0x000000050d0d7e21 */ /* 0x000fe20008010000 */
        /* <DEDUP_REMOVED lines=13> */
[----:B------:R-:W-:Y:S02]  /*0ef0*/  FSETP.GTU.FTZ.AND P0, PT, R13, 20, PT ;  /* 0x41a000000d00780b */ /* 0x000fe40003f1c000 */
[----:B------:R-:W-:Y:S01]  /*0f00*/  FSETP.GTU.FTZ.AND P1, PT, R14, 20, PT ;  /* 0x41a000000e00780b */ /* 0x000fe20003f3c000 */
[----:B-----5:R4:W-:Y:S04]  /*0f10*/  STS.128 [R7.X16], R16 ;  /* 0x0000001007007388 */ /* 0x0209e8000000cc00 */
[----:B------:R4:W-:Y:S01]  /*0f20*/  STS.128 [R7.X16+0x200], R36 ;  /* 0x0002002407007388 */ /* 0x0009e2000000cc00 */
[----:B------:R-:W-:-:S06]  /*0f30*/  NOP ;  /* 0x0000000000007918 */ /* 0x000fcc0000000000 */
[----:B------:R-:W-:Y:S05]  /*0f40*/  @P2 BRA `(.L_x_7948) ;  /* 0x000001f000002947 */ /* 0x000fea0003800000 */
[----:B------:R-:W-:Y:S01]  /*0f50*/  FMUL.FTZ R8, R8, 1.4426950216293334961 ;  /* 0x3fb8aa3b08087820 */ /* 0x000fe20000410000 */
[----:B----4-:R-:W-:Y:S02]  /*0f60*/  MOV R19, 0x3e800000 ;  /* 0x3e80000000137802 */ /* 0x010fe40000000f00 */
        /* <DEDUP_REMOVED lines=29> */
.L_x_7948:
[----:B------:R-:W-:Y:S05]  /*1140*/  BSYNC B0 ;  /* 0x0000000000007941 */ /* 0x000fea0003800000 */
.L_x_7947:
[----:B----4-:R-:W-:Y:S01]  /*1150*/  PRMT R16, RZ, 0x5410, R20 ;  /* 0x00005410ff107816 */ /* 0x010fe20000000014 */
        /* <DEDUP_REMOVED lines=35> */
.L_x_7950:
[----:B------:R-:W-:Y:S05]  /*1390*/  BSYNC B0 ;  /* 0x0000000000007941 */ /* 0x000fea0003800000 */
.L_x_7949:
        /* <DEDUP_REMOVED lines=36> */
.L_x_7952:
[----:B------:R-:W-:Y:S05]  /*15e0*/  BSYNC B0 ;  /* 0x0000000000007941 */ /* 0x000fea0003800000 */
.L_x_7951:
        /* <DEDUP_REMOVED lines=36> */
.L_x_7954:
[----:B------:R-:W-:Y:S05]  /*1830*/  BSYNC B0 ;  /* 0x0000000000007941 */ /* 0x000fea0003800000 */
.L_x_7953:
        /* <DEDUP_REMOVED lines=36> */
.L_x_7956:
[----:B------:R-:W-:Y:S05]  /*1a80*/  BSYNC B0 ;  /* 0x0000000000007941 */ /* 0x000fea0003800000 */
.L_x_7955:
        /* <DEDUP_REMOVED lines=36> */
.L_x_7958:
[----:B------:R-:W-:Y:S05]  /*1cd0*/  BSYNC B0 ;  /* 0x0000000000007941 */ /* 0x000fea0003800000 */
.L_x_7957:
        /* <DEDUP_REMOVED lines=36> */
.L_x_7960:
[----:B------:R-:W-:Y:S05]  /*1f20*/  BSYNC B0 ;  /* 0x0000000000007941 */ /* 0x000fea0003800000 */
.L_x_7959:
        /* <DEDUP_REMOVED lines=36> */
.L_x_7962:
[----:B------:R-:W-:Y:S05]  /*2170*/  BSYNC B0 ;  /* 0x0000000000007941 */ /* 0x000fea0003800000 */
.L_x_7961:
        /* <DEDUP_REMOVED lines=36> */
.L_x_7964:
[----:B------:R-:W-:Y:S05]  /*23c0*/  BSYNC B0 ;  /* 0x0000000000007941 */ /* 0x000fea0003800000 */
.L_x_7963:
        /* <DEDUP_REMOVED lines=34> */
.L_x_7966:
[----:B------:R-:W-:Y:S05]  /*25f0*/  BSYNC B0 ;  /* 0x0000000000007941 */ /* 0x000fea0003800000 */
.L_x_7965:
        /* <DEDUP_REMOVED lines=33> */
.L_x_7968:
[----:B------:R-:W-:Y:S05]  /*2810*/  BSYNC B0 ;  /* 0x0000000000007941 */ /* 0x000fea0003800000 */
.L_x_7967:
        /* <DEDUP_REMOVED lines=33> */
.L_x_7970:
[----:B------:R-:W-:Y:S05]  /*2a30*/  BSYNC B0 ;  /* 0x0000000000007941 */ /* 0x000fea0003800000 */
.L_x_7969:
        /* <DEDUP_REMOVED lines=33> */
.L_x_7972:
[----:B------:R-:W-:Y:S05]  /*2c50*/  BSYNC B0 ;  /* 0x0000000000007941 */ /* 0x000fea0003800000 */
.L_x_7971:
        /* <DEDUP_REMOVED lines=33> */
.L_x_7974:
[----:B------:R-:W-:Y:S05]  /*2e70*/  BSYNC B0 ;  /* 0x0000000000007941 */ /* 0x000fea0003800000 */
.L_x_7973:
        /* <DEDUP_REMOVED lines=33> */
.L_x_7976:
[----:B------:R-:W-:Y:S05]  /*3090*/  BSYNC B0 ;  /* 0x0000000000007941 */ /* 0x000fea0003800000 */
.L_x_7975:
        /* <DEDUP_REMOVED lines=33> */
.L_x_7978:
[----:B------:R-:W-:Y:S05]  /*32b0*/  BSYNC B0 ;  /* 0x0000000000007941 */ /* 0x000fea0003800000 */
.L_x_7977:
[----:B------:R-:W-:Y:S01]  /*32c0*/  ULEA UR34, UR24, 0xfffffc00, 0xa ;  /* 0xfffffc0018227891 */ /* 0x000fe2000f8e503f */
[----:B------:R-:W0:Y:S01]  /*32d0*/  LDS.128 R44, [R6.X16] ;  /* 0x00000000062c7984 */ /* 0x000e22000000cc00 */
[----:B------:R-:W-:Y:S02]  /*32e0*/  ULDC.64 UR36, c[0x0][0x1f0] ;  /* 0x00007c0000247ab9 */ /* 0x000fe40000000a00 */
[----:B------:R-:W-:Y:S01]  /*32f0*/  UIMAD UR7, UR13, UR36, URZ ;  /* 0x000000240d0772a4 */ /* 0x000fe2000f8e023f */
[----:B------:R-:W2:Y:S01]  /*3300*/  LDS.128 R32, [R6.X16+0x10] ;  /* 0x0000100006207984 */ /* 0x000ea2000000cc00 */
        /* <DEDUP_REMOVED lines=19> */
[----:B------:R-:W3:Y:S04]  /*3440*/  LDG.E.128 R48, [R24.64] ;  /* 0x0000001a18307981 */ /* 0x000ee8000c1e1d00 */
[----:B------:R-:W4:Y:S01]  /*3450*/  LDG.E.128 R60, [R24.64+0x200] ;  /* 0x0002001a183c7981 */ /* 0x000f22000c1e1d00 */
        /* <DEDUP_REMOVED lines=13> */
[----:B---3--:R-:W-:Y:S04]  /*3530*/  STS.128 [R7.X16], R48 ;  /* 0x0000003007007388 */ /* 0x008fe8000000cc00 */
[----:B------:R-:W-:Y:S01]  /*3540*/  IMAD.WIDE R30, R28, 0x10, R30 ;  /* 0x000000101c1e7825 */ /* 0x000fe200078e021e */
[----:B----4-:R-:W-:Y:S01]  /*3550*/  STS.128 [R7.X16+0x200], R60 ;  /* 0x0002003c07007388 */ /* 0x010fe2000000cc00 */
[----:B------:R-:W-:-:S06]  /*3560*/  NOP ;  /* 0x0000000000007918 */ /* 0x000fcc0000000000 */
[----:B------:R-:W3:Y:S01]  /*3570*/  LDS.128 R64, [R6.X16] ;  /* 0x0000000006407984 */ /* 0x000ee2000000cc00 */
[----:B0-----:R-:W-:Y:S02]  /*3580*/  PRMT R71, RZ, 0x5410, R44 ;  /* 0x00005410ff477816 */ /* 0x001fe4000000002c */
[--C-:B------:R-:W-:Y:S01]  /*3590*/  PRMT R72, RZ, 0x5410, R46.reuse ;  /* 0x00005410ff487816 */ /* 0x100fe2000000002e */
[----:B------:R-:W0:Y:S01]  /*35a0*/  LDS.128 R24, [R6.X16+0x10] ;  /* 0x0000100006187984 */ /* 0x000e22000000cc00 */
[----:B------:R-:W-:Y:S02]  /*35b0*/  PRMT R75, RZ, 0x7610, R46 ;  /* 0x00007610ff4b7816 */ /* 0x000fe4000000002e */
[----:B------:R-:W-:Y:S01]  /*35c0*/  PRMT R74, RZ, 0x7610, R47 ;  /* 0x00007610ff4a7816 */ /* 0x000fe2000000002f */
[----:B------:R-:W-:Y:S01]  /*35d0*/  BAR.SYNC.DEFER_BLOCKING 0x0 ;  /* 0x0000000000007b1d */ /* 0x000fe20000010000 */
[----:B------:R-:W-:Y:S01]  /*35e0*/  PRMT R73, RZ, 0x7610, R44 ;  /* 0x00007610ff497816 */ /* 0x000fe2000000002c */
[----:B------:R-:W-:-:S04]  /*35f0*/  UIMAD UR7, UR13, UR36, URZ ;  /* 0x000000240d0772a4 */ /* 0x000fc8000f8e023f */
[----:B------:R-:W-:Y:S01]  /*3600*/  ULDC.64 UR8, c[0x0][0x2f0] ;  /* 0x0000bc0000087ab9 */ /* 0x000fe20000000a00 */
[----:B------:R4:W5:Y:S04]  /*3610*/  LDG.E.128 R36, [R30.64] ;  /* 0x0000001a1e247981 */ /* 0x000968000c1e1d00 */
[----:B------:R4:W5:Y:S01]  /*3620*/  LDG.E.128 R40, [R30.64+0x200] ;  /* 0x0002001a1e287981 */ /* 0x000962000c1e1d00 */
[----:B------:R-:W-:Y:S01]  /*3630*/  PRMT R46, RZ, 0x5410, R47 ;  /* 0x00005410ff2e7816 */ /* 0x000fe2000000002f */
[----:B------:R-:W-:Y:S01]  /*3640*/  UIMAD UR7, UR12, UR37, UR7 ;  /* 0x000000250c0772a4 */ /* 0x000fe2000f8e0207 */
[----:B--2---:R-:W-:Y:S01]  /*3650*/  PRMT R47, RZ, 0x5410, R32 ;  /* 0x00005410ff2f7816 */ /* 0x004fe20000000020 */
[----:B------:R-:W-:Y:S01]  /*3660*/  UIMAD.WIDE.U32 UR36, UR12, UR36, UR34 ;  /* 0x000000240c2472a5 */ /* 0x000fe2000f8e0022 */
[--C-:B---3--:R-:W-:Y:S01]  /*3670*/  PRMT R63, RZ, 0x5410, R64.reuse ;  /* 0x00005410ff3f7816 */ /* 0x108fe20000000040 */
[----:B------:R-:W-:Y:S01]  /*3680*/  UIMAD UR25, UR11, UR8, URZ ;  /* 0x000000080b1972a4 */ /* 0x000fe2000f8e023f */
[----:B------:R-:W-:Y:S01]  /*3690*/  PRMT R64, RZ, 0x7610, R64 ;  /* 0x00007610ff407816 */ /* 0x000fe20000000040 */
[----:B------:R-:W-:Y:S01]  /*36a0*/  UIADD3 UR37, UR37, UR7, URZ ;  /* 0x0000000725257290 */ /* 0x000fe2000fffe03f */
[--C-:B------:R-:W-:Y:S01]  /*36b0*/  PRMT R70, RZ, 0x5410, R65.reuse ;  /* 0x00005410ff467816 */ /* 0x100fe20000000041 */
[----:B------:R-:W-:Y:S01]  /*36c0*/  FMUL.FTZ R68, R63, -1.4426950216293334961 ;  /* 0xbfb8aa3b3f447820 */ /* 0x000fe20000410000 */
[----:B------:R-:W-:Y:S01]  /*36d0*/  PRMT R65, RZ, 0x7610, R65 ;  /* 0x00007610ff417816 */ /* 0x000fe20000000041 */
[----:B------:R-:W-:Y:S01]  /*36e0*/  FMUL.FTZ R48, R64, -1.4426950216293334961 ;  /* 0xbfb8aa3b40307820 */ /* 0x000fe20000410000 */
[--C-:B------:R-:W-:Y:S01]  /*36f0*/  PRMT R80, RZ, 0x5410, R66.reuse ;  /* 0x00005410ff507816 */ /* 0x100fe20000000042 */
[----:B------:R2:W3:Y:S01]  /*3700*/  MUFU.EX2 R69, R68 ;  /* 0x0000004400457308 */ /* 0x0004e20000000800 */
[----:B------:R-:W-:Y:S01]  /*3710*/  FMUL.FTZ R49, R70, -1.4426950216293334961 ;  /* 0xbfb8aa3b46317820 */ /* 0x000fe20000410000 */
[----:B------:R-:W-:Y:S01]  /*3720*/  PRMT R66, RZ, 0x7610, R66 ;  /* 0x00007610ff427816 */ /* 0x000fe20000000042 */
[----:B----4-:R-:W-:Y:S01]  /*3730*/  FMUL.FTZ R30, R65, -1.4426950216293334961 ;  /* 0xbfb8aa3b411e7820 */ /* 0x010fe20000410000 */
[--C-:B0-----:R-:W-:Y:S01]  /*3740*/  PRMT R96, RZ, 0x7610, R24.reuse ;  /* 0x00007610ff607816 */ /* 0x101fe20000000018 */
[----:B------:R-:W-:Y:S01]  /*3750*/  FMUL.FTZ R31, R80, -1.4426950216293334961 ;  /* 0xbfb8aa3b501f7820 */ /* 0x000fe20000410000 */
[----:B------:R-:W-:Y:S01]  /*3760*/  PRMT R86, RZ, 0x5410, R67 ;  /* 0x00005410ff567816 */ /* 0x000fe20000000043 */
[----:B------:R-:W-:Y:S01]  /*3770*/  FMUL.FTZ R50, R66, -1.4426950216293334961 ;  /* 0xbfb8aa3b42327820 */ /* 0x000fe20000410000 */
[----:B------:R-:W0:Y:S01]  /*3780*/  MUFU.EX2 R48, R48 ;  /* 0x0000003000307308 */ /* 0x000e220000000800 */
[----:B------:R-:W-:Y:S01]  /*3790*/  PRMT R90, RZ, 0x5410, R24 ;  /* 0x00005410ff5a7816 */ /* 0x000fe20000000018 */
[----:B------:R-:W-:Y:S01]  /*37a0*/  FMUL.FTZ R24, R96, -1.4426950216293334961 ;  /* 0xbfb8aa3b60187820 */ /* 0x000fe20000410000 */
[----:B--2---:R-:W-:Y:S01]  /*37b0*/  PRMT R68, RZ, 0x7610, R25 ;  /* 0x00007610ff447816 */ /* 0x004fe20000000019 */
[----:B------:R-:W-:Y:S01]  /*37c0*/  FMUL.FTZ R51, R86, -1.4426950216293334961 ;  /* 0xbfb8aa3b56337820 */ /* 0x000fe20000410000 */
[----:B------:R-:W-:Y:S01]  /*37d0*/  PRMT R62, RZ, 0x7610, R32 ;  /* 0x00007610ff3e7816 */ /* 0x000fe20000000020 */
[----:B------:R-:W-:Y:S01]  /*37e0*/  UIMAD UR25, UR10, UR9, UR25 ;  /* 0x000000090a1972a4 */ /* 0x000fe2000f8e0219 */
[----:B------:R-:W-:Y:S01]  /*37f0*/  PRMT R89, RZ, 0x7610, R67 ;  /* 0x00007610ff597816 */ /* 0x000fe20000000043 */
[----:B------:R-:W2:Y:S01]  /*3800*/  MUFU.EX2 R49, R49 ;  /* 0x0000003100317308 */ /* 0x000ea20000000800 */
[----:B---3--:R-:W-:Y:S01]  /*3810*/  FADD.FTZ R69, R69, 1 ;  /* 0x3f80000045457421 */ /* 0x008fe20000010000 */
[----:B------:R-:W-:Y:S01]  /*3820*/  PRMT R98, RZ, 0x5410, R25 ;  /* 0x00005410ff627816 */ /* 0x000fe20000000019 */
[----:B------:R-:W-:Y:S01]  /*3830*/  FMUL.FTZ R25, R68, -1.4426950216293334961 ;  /* 0xbfb8aa3b44197820 */ /* 0x000fe20000410000 */
[----:B------:R-:W-:Y:S01]  /*3840*/  PRMT R32, RZ, 0x5410, R56 ;  /* 0x00005410ff207816 */ /* 0x000fe20000000038 */
[----:B------:R-:W-:Y:S01]  /*3850*/  UIMAD.WIDE.U32 UR8, UR10, UR8, UR36 ;  /* 0x000000080a0872a5 */ /* 0x000fe2000f8e0024 */
[----:B------:R-:W-:-:S02]  /*3860*/  PRMT R60, RZ, 0x5410, R33 ;  /* 0x00005410ff3c7816 */ /* 0x000fc40000000021 */
[----:B------:R3:W4:Y:S01]  /*3870*/  MUFU.EX2 R77, R30 ;  /* 0x0000001e004d7308 */ /* 0x0007220000000800 */
[----:B0-----:R-:W-:Y:S01]  /*3880*/  FADD.FTZ R48, R48, 1 ;  /* 0x3f80000030307421 */ /* 0x001fe20000010000 */
[----:B------:R-:W-:Y:S01]  /*3890*/  PRMT R61, RZ, 0x7610, R33 ;  /* 0x00007610ff3d7816 */ /* 0x000fe20000000021 */
[----:B------:R-:W-:Y:S01]  /*38a0*/  ULDC.64 UR36, c[0x0][0x338] ;  /* 0x0000ce0000247ab9 */ /* 0x000fe20000000a00 */
[--C-:B------:R-:W-:Y:S01]  /*38b0*/  PRMT R44, RZ, 0x5410, R45.reuse ;  /* 0x00005410ff2c7816 */ /* 0x100fe2000000002d */
[----:B------:R-:W-:Y:S01]  /*38c0*/  UIADD3 UR9, UR9, UR25, URZ ;  /* 0x0000001909097290 */ /* 0x000fe2000fffe03f */
[----:B------:R-:W-:Y:S01]  /*38d0*/  PRMT R45, RZ, 0x7610, R45 ;  /* 0x00007610ff2d7816 */ /* 0x000fe2000000002d */
[----:B------:R-:W-:Y:S01]  /*38e0*/  ULEA UR7, UP0, UR8, UR36, 0x1 ;  /* 0x0000002408077291 */ /* 0x000fe2000f80083f */
[----:B------:R-:W0:Y:S01]  /*38f0*/  MUFU.RCP R76, R69 ;  /* 0x00000045004c7308 */ /* 0x000e220000001000 */
[----:B--2---:R-:W-:Y:S01]  /*3900*/  FADD.FTZ R49, R49, 1 ;  /* 0x3f80000031317421 */ /* 0x004fe20000010000 */
[----:B------:R-:W-:Y:S01]  /*3910*/  PRMT R111, RZ, 0x7610, R26 ;  /* 0x00007610ff6f7816 */ /* 0x000fe2000000001a */
[----:B---3--:R-:W-:Y:S01]  /*3920*/  FMUL.FTZ R30, R89, -1.4426950216293334961 ;  /* 0xbfb8aa3b591e7820 */ /* 0x008fe20000410000 */
[--C-:B------:R-:W-:Y:S01]  /*3930*/  PRMT R112, RZ, 0x5410, R27.reuse ;  /* 0x00005410ff707816 */ /* 0x100fe2000000001b */
[----:B------:R-:W-:Y:S01]  /*3940*/  ULEA.HI.X UR8, UR8, UR37, UR9, 0x1, UP0 ;  /* 0x0000002508087291 */ /* 0x000fe200080f0c09 */
[----:B------:R-:W-:-:S02]  /*3950*/  PRMT R116, RZ, 0x7610, R27 ;  /* 0x00007610ff747816 */ /* 0x000fc4000000001b */
[----:B------:R2:W-:Y:S01]  /*3960*/  MUFU.EX2 R82, R31 ;  /* 0x0000001f00527308 */ /* 0x0005e20000000800 */
[----:B----4-:R-:W-:Y:S01]  /*3970*/  FADD.FTZ R77, R77, 1 ;  /* 0x3f8000004d4d7421 */ /* 0x010fe20000010000 */
[----:B------:R-:W-:-:S04]  /*3980*/  ISETP.NE.U32.AND P0, PT, RZ, c[0x0][0x270], PT ;  /* 0x00009c00ff007a0c */ /* 0x000fc80003f05070 */
[----:B------:R-:W-:Y:S02]  /*3990*/  ISETP.NE.AND.EX P0, PT, RZ, c[0x0][0x274], PT, P0 ;  /* 0x00009d00ff007a0c */ /* 0x000fe40003f05300 */
[----:B------:R0:W3:Y:S01]  /*39a0*/  MUFU.RCP R79, R48 ;  /* 0x00000030004f7308 */ /* 0x0000e20000001000 */
[----:B--2---:R-:W-:-:S07]  /*39b0*/  FMUL.FTZ R31, R90, -1.4426950216293334961 ;  /* 0xbfb8aa3b5a1f7820 */ /* 0x004fce0000410000 */
[----:B------:R2:W4:Y:S01]  /*39c0*/  MUFU.EX2 R83, R50 ;  /* 0x0000003200537308 */ /* 0x0005220000000800 */
[----:B0-----:R-:W-:-:S04]  /*39d0*/  FMUL.FTZ R48, R63, R76 ;  /* 0x0000004c3f307220 */ /* 0x001fc80000410000 */
[----:B------:R-:W-:-:S03]  /*39e0*/  FMUL.FTZ R101, R71, R48 ;  /* 0x0000003047657220 */ /* 0x000fc60000410000 */
[----:B------:R0:W1:Y:S01]  /*39f0*/  MUFU.RCP R81, R49 ;  /* 0x0000003100517308 */ /* 0x0000620000001000 */
[----:B------:R-:W-:Y:S02]  /*3a00*/  FFMA.FTZ R33, R101, R32, R0 ;  /* 0x0000002065217223 */ /* 0x000fe40000010000 */
[----:B---3--:R-:W-:Y:S02]  /*3a10*/  FMUL.FTZ R0, R64, R79 ;  /* 0x0000004f40007220 */ /* 0x008fe40000410000 */
[----:B--2---:R-:W-:Y:S02]  /*3a20*/  FMUL.FTZ R50, R98, -1.4426950216293334961 ;  /* 0xbfb8aa3b62327820 */ /* 0x004fe40000410000 */
[----:B------:R-:W-:Y:S01]  /*3a30*/  FMUL.FTZ R102, R73, R0 ;  /* 0x0000000049667220 */ /* 0x000fe20000410000 */
[----:B------:R2:W3:Y:S01]  /*3a40*/  MUFU.EX2 R97, R24 ;  /* 0x0000001800617308 */ /* 0x0004e20000000800 */
[----:B----4-:R-:W-:Y:S01]  /*3a50*/  FADD.FTZ R83, R83, 1 ;  /* 0x3f80000053537421 */ /* 0x010fe20000010000 */
[----:B0-----:R-:W-:-:S06]  /*3a60*/  PRMT R49, RZ, 0x7610, R35 ;  /* 0x00007610ff317816 */ /* 0x001fcc0000000023 */
[----:B------:R-:W-:Y:S01]  /*3a70*/  MUFU.RCP R84, R77 ;  /* 0x0000004d00547308 */ /* 0x000fe20000001000 */
[----:B--2---:R-:W-:-:S04]  /*3a80*/  FADD.FTZ R24, -R76, 1 ;  /* 0x3f8000004c187421 */ /* 0x004fc80000010100 */
[----:B------:R-:W-:Y:S02]  /*3a90*/  FFMA.FTZ R78, R63, R24, 1 ;  /* 0x3f8000003f4e7423 */ /* 0x000fe40000010018 */
[----:B------:R-:W-:Y:S01]  /*3aa0*/  FADD.FTZ R24, R82, 1 ;  /* 0x3f80000052187421 */ /* 0x000fe20000010000 */
[----:B------:R0:W2:Y:S01]  /*3ab0*/  MUFU.EX2 R88, R51 ;  /* 0x0000003300587308 */ /* 0x0000a20000000800 */
[----:B-1----:R-:W-:Y:S02]  /*3ac0*/  FMUL.FTZ R63, R70, R81 ;  /* 0x00000051463f7220 */ /* 0x002fe40000410000 */
[----:B---3--:R-:W-:Y:S02]  /*3ad0*/  FADD.FTZ R97, R97, 1 ;  /* 0x3f80000061617421 */ /* 0x008fe40000010000 */
[----:B------:R-:W-:-:S03]  /*3ae0*/  FMUL.FTZ R103, R44, R63 ;  /* 0x0000003f2c677220 */ /* 0x000fc60000410000 */
[----:B------:R1:W3:Y:S01]  /*3af0*/  MUFU.EX2 R100, R25 ;  /* 0x0000001900647308 */ /* 0x0002e20000000800 */
[----:B0-----:R-:W-:-:S04]  /*3b00*/  MOV R51, c[0x0][0x16c] ;  /* 0x00005b0000337a02 */ /* 0x001fc80000000f00 */
[----:B------:R-:W-:Y:S02]  /*3b10*/  ISETP.GE.AND P1, PT, R51, 0x1, PT ;  /* 0x000000013300780c */ /* 0x000fe40003f26270 */
[----:B------:R-:W-:Y:S01]  /*3b20*/  PRMT R51, RZ, 0x5410, R34 ;  /* 0x00005410ff337816 */ /* 0x000fe20000000022 */
[----:B------:R0:W-:Y:S01]  /*3b30*/  MUFU.RCP R87, R24 ;  /* 0x0000001800577308 */ /* 0x0001e20000001000 */
[----:B-1----:R-:W-:Y:S02]  /*3b40*/  FADD.FTZ R25, -R79, 1 ;  /* 0x3f8000004f197421 */ /* 0x002fe40000010100 */
[----:B--2---:R-:W-:Y:S02]  /*3b50*/  FADD.FTZ R32, R88, 1 ;  /* 0x3f80000058207421 */ /* 0x004fe40000010000 */
[----:B------:R-:W-:Y:S02]  /*3b60*/  FFMA.FTZ R82, R64, R25, 1 ;  /* 0x3f80000040527423 */ /* 0x000fe40000010019 */
[----:B------:R-:W-:Y:S01]  /*3b70*/  FADD.FTZ R25, -R81, 1 ;  /* 0x3f80000051197421 */ /* 0x000fe20000010100 */
[----:B------:R1:W2:Y:S01]  /*3b80*/  MUFU.EX2 R67, R30 ;  /* 0x0000001e00437308 */ /* 0x0002a20000000800 */
[----:B0-----:R-:W-:Y:S01]  /*3b90*/  PRMT R24, RZ, 0x7610, R56 ;  /* 0x00007610ff187816 */ /* 0x001fe20000000038 */
[----:B------:R-:W-:-:S02]  /*3ba0*/  FMUL.FTZ R64, R65, R84 ;  /* 0x0000005441407220 */ /* 0x000fc40000410000 */
[----:B------:R-:W-:Y:S01]  /*3bb0*/  FFMA.FTZ R85, R70, R25, 1 ;  /* 0x3f80000046557423 */ /* 0x000fe20000010019 */
[----:B------:R-:W-:Y:S01]  /*3bc0*/  PRMT R25, RZ, 0x5410, R57 ;  /* 0x00005410ff197816 */ /* 0x000fe20000000039 */
[----:B------:R-:W-:Y:S02]  /*3bd0*/  FMUL.FTZ R104, R45, R64 ;  /* 0x000000402d687220 */ /* 0x000fe40000410000 */
[----:B------:R0:W-:Y:S01]  /*3be0*/  MUFU.EX2 R99, R50 ;  /* 0x0000003200637308 */ /* 0x0001e20000000800 */
[----:B-1----:R-:W-:Y:S01]  /*3bf0*/  PRMT R30, RZ, 0x5410, R26 ;  /* 0x00005410ff1e7816 */ /* 0x002fe2000000001a */
[----:B------:R-:W-:Y:S02]  /*3c00*/  FMUL.FTZ R26, R111, -1.4426950216293334961 ;  /* 0xbfb8aa3b6f1a7820 */ /* 0x000fe40000410000 */
[----:B---3--:R-:W-:-:S04]  /*3c10*/  FADD.FTZ R100, R100, 1 ;  /* 0x3f80000064647421 */ /* 0x008fc80000010000 */
[----:B------:R-:W1:Y:S01]  /*3c20*/  MUFU.RCP R93, R83 ;  /* 0x00000053005d7308 */ /* 0x000e620000001000 */
[----:B0-----:R-:W-:Y:S01]  /*3c30*/  PRMT R50, RZ, 0x7610, R34 ;  /* 0x00007610ff327816 */ /* 0x001fe20000000022 */
[----:B------:R-:W-:Y:S02]  /*3c40*/  FFMA.FTZ R34, R102, R24, R33 ;  /* 0x0000001866227223 */ /* 0x000fe40000010021 */
[----:B------:R-:W-:Y:S02]  /*3c50*/  FADD.FTZ R24, -R84, 1 ;  /* 0x3f80000054187421 */ /* 0x000fe40000010100 */
[----:B------:R-:W-:Y:S02]  /*3c60*/  FFMA.FTZ R25, R103, R25, R34 ;  /* 0x0000001967197223 */ /* 0x000fe40000010022 */
[----:B------:R-:W0:Y:S01]  /*3c70*/  MUFU.EX2 R94, R31 ;  /* 0x0000001f005e7308 */ /* 0x000e220000000800 */
[----:B------:R-:W-:Y:S01]  /*3c80*/  FFMA.FTZ R88, R65, R24, 1 ;  /* 0x3f80000041587423 */ /* 0x000fe20000010018 */
[----:B------:R-:W-:Y:S01]  /*3c90*/  PRMT R24, RZ, 0x7610, R57 ;  /* 0x00007610ff187816 */ /* 0x000fe20000000039 */
[----:B--2---:R-:W-:-:S02]  /*3ca0*/  FADD.FTZ R67, R67, 1 ;  /* 0x3f80000043437421 */ /* 0x004fc40000010000 */
[----:B------:R-:W-:Y:S02]  /*3cb0*/  FMUL.FTZ R65, R80, R87 ;  /* 0x0000005750417220 */ /* 0x000fe40000410000 */
[----:B------:R-:W-:Y:S01]  /*3cc0*/  FFMA.FTZ R24, R104, R24, R25 ;  /* 0x0000001868187223 */ /* 0x000fe20000010019 */
[----:B------:R-:W2:Y:S01]  /*3cd0*/  MUFU.RCP R95, R32 ;  /* 0x00000020005f7308 */ /* 0x000ea20000001000 */
[----:B------:R-:W-:Y:S02]  /*3ce0*/  FADD.FTZ R25, -R87, 1 ;  /* 0x3f80000057197421 */ /* 0x000fe40000010100 */
[----:B------:R-:W-:Y:S02]  /*3cf0*/  FMUL.FTZ R105, R72, R65 ;  /* 0x0000004148697220 */ /* 0x000fe40000410000 */
[----:B------:R-:W-:Y:S02]  /*3d00*/  FFMA.FTZ R91, R80, R25, 1 ;  /* 0x3f800000505b7423 */ /* 0x000fe40000010019 */
[----:B-1----:R-:W-:Y:S01]  /*3d10*/  FADD.FTZ R25, -R93, 1 ;  /* 0x3f8000005d197421 */ /* 0x002fe20000010100 */
[----:B------:R2:W1:Y:S01]  /*3d20*/  MUFU.RCP R92, R67 ;  /* 0x00000043005c7308 */ /* 0x0004620000001000 */
[----:B0-----:R-:W-:-:S02]  /*3d30*/  FADD.FTZ R94, R94, 1 ;  /* 0x3f8000005e5e7421 */ /* 0x001fc40000010000 */
[----:B------:R-:W-:Y:S02]  /*3d40*/  FMUL.FTZ R31, R30, -1.4426950216293334961 ;  /* 0xbfb8aa3b1e1f7820 */ /* 0x000fe40000410000 */
[----:B------:R-:W-:-:S03]  /*3d50*/  FADD.FTZ R99, R99, 1 ;  /* 0x3f80000063637421 */ /* 0x000fc60000010000 */
[----:B------:R0:W3:Y:S01]  /*3d60*/  MUFU.EX2 R110, R31 ;  /* 0x0000001f006e7308 */ /* 0x0000e20000000800 */
[----:B--2---:R-:W-:-:S04]  /*3d70*/  FMUL.FTZ R67, R86, R95 ;  /* 0x0000005f56437220 */ /* 0x004fc80000410000 */
[----:B------:R-:W-:Y:S02]  /*3d80*/  FMUL.FTZ R107, R46, R67 ;  /* 0x000000432e6b7220 */ /* 0x000fe40000410000 */
[----:B-1----:R-:W-:Y:S01]  /*3d90*/  FMUL.FTZ R69, R89, R92 ;  /* 0x0000005c59457220 */ /* 0x002fe20000410000 */
[----:B0-----:R-:W-:Y:S01]  /*3da0*/  PRMT R31, RZ, 0x5410, R35 ;  /* 0x00005410ff1f7816 */ /* 0x001fe20000000023 */
[----:B------:R-:W-:Y:S02]  /*3db0*/  MUFU.RCP R97, R97 ;  /* 0x0000006100617308 */ /* 0x000fe40000001000 */
[----:B------:R-:W-:Y:S02]  /*3dc0*/  FMUL.FTZ R108, R74, R69 ;  /* 0x000000454a6c7220 */ /* 0x000fe40000410000 */
[----:B---3--:R-:W-:-:S04]  /*3dd0*/  FADD.FTZ R110, R110, 1 ;  /* 0x3f8000006e6e7421 */ /* 0x008fc80000010000 */
[----:B------:R-:W-:Y:S01]  /*3de0*/  MUFU.RCP R99, R99 ;  /* 0x0000006300637308 */ /* 0x000fe20000001000 */
[----:B-----5:R0:W-:Y:S04]  /*3df0*/  STS.128 [R7.X16], R36 ;  /* 0x0000002407007388 */ /* 0x0201e8000000cc00 */
[----:B------:R1:W-:Y:S01]  /*3e00*/  STS.128 [R7.X16+0x200], R40 ;  /* 0x0002002807007388 */ /* 0x0003e2000000cc00 */
[----:B------:R-:W-:-:S06]  /*3e10*/  NOP ;  /* 0x0000000000007918 */ /* 0x000fcc0000000000 */
[----:B------:R-:W2:Y:S01]  /*3e20*/  LDS.128 R32, [R6.X16] ;  /* 0x0000000006207984 */ /* 0x000ea2000000cc00 */
[----:B0-----:R-:W-:Y:S01]  /*3e30*/  PRMT R36, RZ, 0x5410, R58 ;  /* 0x00005410ff247816 */ /* 0x001fe2000000003a */
[----:B------:R-:W-:Y:S01]  /*3e40*/  MUFU.EX2 R38, R26 ;  /* 0x0000001a00267308 */ /* 0x000fe20000000800 */
[----:B-1----:R-:W-:-:S03]  /*3e50*/  FMUL.FTZ R40, R112, -1.4426950216293334961 ;  /* 0xbfb8aa3b70287820 */ /* 0x002fc60000410000 */
[----:B------:R-:W-:Y:S01]  /*3e60*/  FFMA.FTZ R39, R105, R36, R24 ;  /* 0x0000002469277223 */ /* 0x000fe20000010018 */
[----:B------:R-:W-:Y:S01]  /*3e70*/  PRMT R24, RZ, 0x7610, R58 ;  /* 0x00007610ff187816 */ /* 0x000fe2000000003a */
[C---:B------:R-:W-:Y:S02]  /*3e80*/  FFMA.FTZ R36, R66.reuse, R25, 1 ;  /* 0x3f80000042247423 */ /* 0x040fe40000010019 */
[----:B------:R-:W0:Y:S01]  /*3e90*/  MUFU.RCP R41, R94 ;  /* 0x0000005e00297308 */ /* 0x000e220000001000 */
[----:B------:R-:W-:Y:S02]  /*3ea0*/  FMUL.FTZ R66, R66, R93 ;  /* 0x0000005d42427220 */ /* 0x000fe40000410000 */
[----:B------:R-:W-:Y:S02]  /*3eb0*/  FADD.FTZ R25, -R95, 1 ;  /* 0x3f8000005f197421 */ /* 0x000fe40000010100 */
[----:B------:R-:W-:Y:S02]  /*3ec0*/  FMUL.FTZ R106, R75, R66 ;  /* 0x000000424b6a7220 */ /* 0x000fe40000410000 */
[----:B------:R-:W-:Y:S01]  /*3ed0*/  FFMA.FTZ R37, R86, R25, 1 ;  /* 0x3f80000056257423 */ /* 0x000fe20000010019 */
[----:B------:R-:W-:Y:S01]  /*3ee0*/  PRMT R25, RZ, 0x5410, R59 ;  /* 0x00005410ff197816 */ /* 0x000fe2000000003b */
[----:B------:R-:W-:Y:S01]  /*3ef0*/  FFMA.FTZ R42, R106, R24, R39 ;  /* 0x000000186a2a7223 */ /* 0x000fe20000010027 */
[----:B------:R-:W1:Y:S01]  /*3f00*/  MUFU.EX2 R40, R40 ;  /* 0x0000002800287308 */ /* 0x000e620000000800 */
[----:B------:R-:W-:-:S02]  /*3f10*/  FADD.FTZ R24, -R92, 1 ;  /* 0x3f8000005c187421 */ /* 0x000fc40000010100 */
[----:B------:R-:W-:Y:S02]  /*3f20*/  FFMA.FTZ R43, R107, R25, R42 ;  /* 0x000000196b2b7223 */ /* 0x000fe4000001002a */
[----:B------:R-:W-:Y:S01]  /*3f30*/  FFMA.FTZ R39, R89, R24, 1 ;  /* 0x3f80000059277423 */ /* 0x000fe20000010018 */
[----:B------:R-:W-:Y:S01]  /*3f40*/  PRMT R24, RZ, 0x7610, R59 ;  /* 0x00007610ff187816 */ /* 0x000fe2000000003b */
[----:B0-----:R-:W-:Y:S02]  /*3f50*/  FADD.FTZ R25, -R41, 1 ;  /* 0x3f80000029197421 */ /* 0x001fe40000010100 */
[----:B------:R-:W-:Y:S02]  /*3f60*/  FMUL.FTZ R70, R90, R41 ;  /* 0x000000295a467220 */ /* 0x000fe40000410000 */
[----:B------:R-:W-:Y:S02]  /*3f70*/  FFMA.FTZ R24, R108, R24, R43 ;  /* 0x000000186c187223 */ /* 0x000fe4000001002b */
[----:B------:R-:W-:Y:S01]  /*3f80*/  FFMA.FTZ R43, R90, R25, 1 ;  /* 0x3f8000005a2b7423 */ /* 0x000fe20000010019 */
[----:B------:R-:W-:Y:S01]  /*3f90*/  PRMT R25, RZ, 0x5410, R52 ;  /* 0x00005410ff197816 */ /* 0x000fe20000000034 */
[----:B------:R-:W-:Y:S01]  /*3fa0*/  FMUL.FTZ R109, R47, R70 ;  /* 0x000000462f6d7220 */ /* 0x000fe20000410000 */
[----:B--2---:R-:W-:Y:S01]  /*3fb0*/  PRMT R83, RZ, 0x5410, R33 ;  /* 0x00005410ff537816 */ /* 0x004fe20000000021 */
[----:B------:R-:W-:Y:S01]  /*3fc0*/  FMUL.FTZ R42, R116, -1.4426950216293334961 ;  /* 0xbfb8aa3b742a7820 */ /* 0x000fe20000410000 */
[----:B------:R-:W-:Y:S01]  /*3fd0*/  PRMT R80, RZ, 0x7610, R32 ;  /* 0x00007610ff507816 */ /* 0x000fe20000000020 */
[----:B------:R-:W-:Y:S01]  /*3fe0*/  FFMA.FTZ R113, R109, R25, R24 ;  /* 0x000000196d717223 */ /* 0x000fe20000010018 */
[----:B------:R-:W-:Y:S01]  /*3ff0*/  PRMT R89, RZ, 0x5410, R34 ;  /* 0x00005410ff597816 */ /* 0x000fe20000000022 */
[----:B------:R-:W0:Y:S01]  /*4000*/  LDS.128 R24, [R6.X16+0x10] ;  /* 0x0000100006187984 */ /* 0x000e22000000cc00 */
[----:B------:R-:W-:Y:S01]  /*4010*/  PRMT R77, RZ, 0x5410, R32 ;  /* 0x00005410ff4d7816 */ /* 0x000fe20000000020 */
[----:B------:R-:W2:Y:S01]  /*4020*/  MUFU.EX2 R42, R42 ;  /* 0x0000002a002a7308 */ /* 0x000ea20000000800 */
[----:B------:R-:W-:Y:S01]  /*4030*/  FMUL.FTZ R44, R44, R83 ;  /* 0x000000532c2c7220 */ /* 0x000fe20000410000 */
[--C-:B------:R-:W-:Y:S01]  /*4040*/  PRMT R94, RZ, 0x7610, R35.reuse ;  /* 0x00007610ff5e7816 */ /* 0x100fe20000000023 */
[----:B------:R-:W-:Y:S01]  /*4050*/  FMUL.FTZ R32, R73, R80 ;  /* 0x0000005049207220 */ /* 0x000fe20000410000 */
[----:B------:R-:W-:Y:S01]  /*4060*/  PRMT R90, RZ, 0x7610, R34 ;  /* 0x00007610ff5a7816 */ /* 0x000fe20000000022 */
[----:B------:R-:W-:Y:S01]  /*4070*/  FMUL.FTZ R72, R72, R89 ;  /* 0x0000005948487220 */ /* 0x000fe20000410000 */
[----:B------:R-:W-:Y:S01]  /*4080*/  PRMT R73, RZ, 0x5410, R35 ;  /* 0x00005410ff497816 */ /* 0x000fe20000000023 */
[----:B------:R-:W-:Y:S01]  /*4090*/  FMUL.FTZ R44, R81, R44 ;  /* 0x0000002c512c7220 */ /* 0x000fe20000410000 */
[----:B------:R-:W-:Y:S01]  /*40a0*/  PRMT R86, RZ, 0x7610, R33 ;  /* 0x00007610ff567816 */ /* 0x000fe20000000021 */
[----:B------:R-:W-:Y:S01]  /*40b0*/  FMUL.FTZ R79, R79, R32 ;  /* 0x000000204f4f7220 */ /* 0x000fe20000410000 */
[----:B------:R3:W4:Y:S01]  /*40c0*/  MUFU.RCP R81, R100 ;  /* 0x0000006400517308 */ /* 0x0007220000001000 */
[----:B------:R-:W-:-:S02]  /*40d0*/  FADD.FTZ R38, R38, 1 ;  /* 0x3f80000026267421 */ /* 0x000fc40000010000 */
[----:B-1----:R-:W-:Y:S02]  /*40e0*/  FADD.FTZ R40, R40, 1 ;  /* 0x3f80000028287421 */ /* 0x002fe40000010000 */
[----:B------:R-:W-:Y:S02]  /*40f0*/  FMUL.FTZ R71, R71, R77 ;  /* 0x0000004d47477220 */ /* 0x000fe40000410000 */
[----:B------:R-:W-:Y:S02]  /*4100*/  FMUL.FTZ R72, R87, R72 ;  /* 0x0000004857487220 */ /* 0x000fe40000410000 */
[----:B------:R-:W-:Y:S01]  /*4110*/  FMUL.FTZ R33, R74, R94 ;  /* 0x0000005e4a217220 */ /* 0x000fe20000410000 */
[----:B------:R-:W-:Y:S01]  /*4120*/  MUFU.RCP R87, R40 ;  /* 0x0000002800577308 */ /* 0x000fe20000001000 */
[----:B------:R-:W-:Y:S02]  /*4130*/  FMUL.FTZ R79, R79, R82 ;  /* 0x000000524f4f7220 */ /* 0x000fe40000410000 */
[----:B------:R-:W-:-:S02]  /*4140*/  FMUL.FTZ R32, R75, R90 ;  /* 0x0000005a4b207220 */ /* 0x000fc40000410000 */
[----:B------:R-:W-:Y:S02]  /*4150*/  FMUL.FTZ R46, R46, R73 ;  /* 0x000000492e2e7220 */ /* 0x000fe40000410000 */
[----:B------:R-:W-:Y:S01]  /*4160*/  FMUL.FTZ R71, R76, R71 ;  /* 0x000000474c477220 */ /* 0x000fe20000410000 */
[----:B------:R1:W5:Y:S01]  /*4170*/  MUFU.RCP R82, R38 ;  /* 0x0000002600527308 */ /* 0x0003620000001000 */
[----:B------:R-:W-:Y:S02]  /*4180*/  FMUL.FTZ R45, R45, R86 ;  /* 0x000000562d2d7220 */ /* 0x000fe40000410000 */
[----:B------:R-:W-:Y:S02]  /*4190*/  FMUL.FTZ R34, R72, R91 ;  /* 0x0000005b48227220 */ /* 0x000fe40000410000 */
[----:B--2---:R-:W-:Y:S02]  /*41a0*/  FADD.FTZ R42, R42, 1 ;  /* 0x3f8000002a2a7421 */ /* 0x004fe40000010000 */
[----:B------:R-:W-:-:S02]  /*41b0*/  FMUL.FTZ R92, R92, R33 ;  /* 0x000000215c5c7220 */ /* 0x000fc40000410000 */
[----:B------:R-:W-:Y:S01]  /*41c0*/  FMUL.FTZ R93, R93, R32 ;  /* 0x000000205d5d7220 */ /* 0x000fe20000410000 */
[--C-:B0-----:R-:W-:Y:S01]  /*41d0*/  PRMT R72, RZ, 0x7610, R24.reuse ;  /* 0x00007610ff487816 */ /* 0x101fe20000000018 */
[----:B------:R-:W-:Y:S01]  /*41e0*/  FMUL.FTZ R46, R95, R46 ;  /* 0x0000002e5f2e7220 */ /* 0x000fe20000410000 */
[--C-:B------:R-:W-:Y:S01]  /*41f0*/  PRMT R74, RZ, 0x5410, R25.reuse ;  /* 0x00005410ff4a7816 */ /* 0x100fe20000000019 */
[----:B------:R-:W-:Y:S01]  /*4200*/  FMUL.FTZ R33, R44, R85 ;  /* 0x000000552c217220 */ /* 0x000fe20000410000 */
[----:B------:R-:W-:Y:S01]  /*4210*/  MUFU.RCP R95, R42 ;  /* 0x0000002a005f7308 */ /* 0x000fe20000001000 */
[----:B------:R-:W-:Y:S01]  /*4220*/  FMUL.FTZ R45, R84, R45 ;  /* 0x0000002d542d7220 */ /* 0x000fe20000410000 */
[----:B------:R-:W-:Y:S01]  /*4230*/  PRMT R76, RZ, 0x7610, R25 ;  /* 0x00007610ff4c7816 */ /* 0x000fe20000000019 */
[----:B------:R-:W-:Y:S01]  /*4240*/  FMUL.FTZ R32, R71, R78 ;  /* 0x0000004e47207220 */ /* 0x000fe20000410000 */
[----:B------:R-:W-:Y:S01]  /*4250*/  PRMT R71, RZ, 0x5410, R24 ;  /* 0x00005410ff477816 */ /* 0x000fe20000000018 */
[----:B------:R-:W-:Y:S01]  /*4260*/  FADD.FTZ R25, -R97, 1 ;  /* 0x3f80000061197421 */ /* 0x000fe20000010100 */
[--C-:B------:R-:W-:Y:S01]  /*4270*/  PRMT R78, RZ, 0x5410, R26.reuse ;  /* 0x00005410ff4e7816 */ /* 0x100fe2000000001a */
[----:B------:R-:W-:Y:S01]  /*4280*/  FMUL.FTZ R92, R92, R39 ;  /* 0x000000275c5c7220 */ /* 0x000fe20000410000 */
[----:B------:R-:W0:Y:S01]  /*4290*/  MUFU.RCP R85, R110 ;  /* 0x0000006e00557308 */ /* 0x000e220000001000 */
[----:B------:R-:W-:Y:S01]  /*42a0*/  PRMT R84, RZ, 0x7610, R26 ;  /* 0x00007610ff547816 */ /* 0x000fe2000000001a */
[----:B------:R-:W-:Y:S01]  /*42b0*/  FMUL.FTZ R26, R62, R72 ;  /* 0x000000483e1a7220 */ /* 0x000fe20000410000 */
[--C-:B------:R-:W-:Y:S01]  /*42c0*/  PRMT R91, RZ, 0x5410, R27.reuse ;  /* 0x00005410ff5b7816 */ /* 0x100fe2000000001b */
[----:B------:R-:W-:Y:S01]  /*42d0*/  FMUL.FTZ R93, R93, R36 ;  /* 0x000000245d5d7220 */ /* 0x000fe20000410000 */
[----:B---3--:R-:W-:Y:S01]  /*42e0*/  PRMT R100, RZ, 0x7610, R27 ;  /* 0x00007610ff647816 */ /* 0x008fe2000000001b */
[----:B------:R-:W-:Y:S01]  /*42f0*/  FMUL.FTZ R35, R46, R37 ;  /* 0x000000252e237220 */ /* 0x000fe20000410000 */
[----:B------:R-:W-:Y:S01]  /*4300*/  F2FP.BF16.PACK_AB R32, R79, R32 ;  /* 0x000000204f20723e */ /* 0x000fe200000010ff */
[----:B------:R-:W-:Y:S01]  /*4310*/  FMUL.FTZ R24, R47, R71 ;  /* 0x000000472f187220 */ /* 0x000fe20000410000 */
[----:B------:R-:W-:Y:S01]  /*4320*/  F2FP.BF16.PACK_AB R34, R93, R34 ;  /* 0x000000225d22723e */ /* 0x000fe200000010ff */
[----:B------:R-:W-:Y:S01]  /*4330*/  FFMA.FTZ R27, R96, R25, 1 ;  /* 0x3f800000601b7423 */ /* 0x000fe20000010019 */
[----:B------:R-:W-:Y:S01]  /*4340*/  F2FP.BF16.PACK_AB R35, R92, R35 ;  /* 0x000000235c23723e */ /* 0x000fe200000010ff */
[----:B------:R-:W-:-:S02]  /*4350*/  FMUL.FTZ R26, R97, R26 ;  /* 0x0000001a611a7220 */ /* 0x000fc40000410000 */
[----:B----4-:R-:W-:Y:S02]  /*4360*/  FADD.FTZ R39, -R81, 1 ;  /* 0x3f80000051277421 */ /* 0x010fe40000010100 */
[----:B-1----:R-:W-:Y:S02]  /*4370*/  FMUL.FTZ R38, R61, R76 ;  /* 0x0000004c3d267220 */ /* 0x002fe40000410000 */
[----:B------:R-:W-:Y:S02]  /*4380*/  FADD.FTZ R37, -R99, 1 ;  /* 0x3f80000063257421 */ /* 0x000fe40000010100 */
[----:B------:R-:W-:Y:S02]  /*4390*/  FMUL.FTZ R36, R60, R74 ;  /* 0x0000004a3c247220 */ /* 0x000fe40000410000 */
[----:B------:R-:W-:Y:S02]  /*43a0*/  FMUL.FTZ R24, R41, R24 ;  /* 0x0000001829187220 */ /* 0x000fe40000410000 */
[----:B------:R-:W-:-:S02]  /*43b0*/  FFMA.FTZ R39, R68, R39, 1 ;  /* 0x3f80000044277423 */ /* 0x000fc40000010027 */
[----:B------:R-:W-:Y:S02]  /*43c0*/  FMUL.FTZ R38, R81, R38 ;  /* 0x0000002651267220 */ /* 0x000fe40000410000 */
[----:B------:R-:W-:Y:S02]  /*43d0*/  FMUL.FTZ R27, R26, R27 ;  /* 0x0000001b1a1b7220 */ /* 0x000fe40000410000 */
[----:B------:R-:W-:Y:S02]  /*43e0*/  FFMA.FTZ R37, R98, R37, 1 ;  /* 0x3f80000062257423 */ /* 0x000fe40000010025 */
[----:B------:R-:W-:Y:S02]  /*43f0*/  FMUL.FTZ R36, R99, R36 ;  /* 0x0000002463247220 */ /* 0x000fe40000410000 */
[----:B-----5:R-:W-:Y:S02]  /*4400*/  FADD.FTZ R26, -R82, 1 ;  /* 0x3f800000521a7421 */ /* 0x020fe40000010100 */
[----:B------:R-:W-:-:S02]  /*4410*/  FADD.FTZ R41, -R87, 1 ;  /* 0x3f80000057297421 */ /* 0x000fc40000010100 */
[----:B------:R-:W-:Y:S02]  /*4420*/  FMUL.FTZ R24, R24, R43 ;  /* 0x0000002b18187220 */ /* 0x000fe40000410000 */
[----:B------:R-:W-:Y:S02]  /*4430*/  FMUL.FTZ R39, R38, R39 ;  /* 0x0000002726277220 */ /* 0x000fe40000410000 */
[----:B------:R-:W-:Y:S01]  /*4440*/  FMUL.FTZ R88, R45, R88 ;  /* 0x000000582d587220 */ /* 0x000fe20000410000 */
[----:B------:R-:W-:Y:S01]  /*4450*/  F2FP.BF16.PACK_AB R44, R27, R24 ;  /* 0x000000181b2c723e */ /* 0x000fe200000010ff */
[----:B------:R-:W-:Y:S01]  /*4460*/  FMUL.FTZ R36, R36, R37 ;  /* 0x0000002524247220 */ /* 0x000fe20000410000 */
[----:B------:R-:W-:Y:S01]  /*4470*/  LEA R24, R4, R29, 0x1 ;  /* 0x0000001d04187211 */ /* 0x000fe200078e08ff */
[----:B------:R-:W-:Y:S01]  /*4480*/  FFMA.FTZ R38, R111, R26, 1 ;  /* 0x3f8000006f267423 */ /* 0x000fe2000001001a */
[----:B------:R-:W-:Y:S01]  /*4490*/  F2FP.BF16.PACK_AB R33, R88, R33 ;  /* 0x000000215821723e */ /* 0x000fe200000010ff */
[----:B------:R-:W-:Y:S01]  /*44a0*/  BAR.SYNC.DEFER_BLOCKING 0x0 ;  /* 0x0000000000007b1d */ /* 0x000fe20000010000 */
[----:B------:R-:W-:Y:S01]  /*44b0*/  FFMA.FTZ R43, R112, R41, 1 ;  /* 0x3f800000702b7423 */ /* 0x000fe20000010029 */
[----:B------:R-:W-:Y:S01]  /*44c0*/  PRMT R27, RZ, 0x7610, R53 ;  /* 0x00007610ff1b7816 */ /* 0x000fe20000000035 */
[----:B0-----:R-:W-:-:S02]  /*44d0*/  FADD.FTZ R37, -R85, 1 ;  /* 0x3f80000055257421 */ /* 0x001fc40000010100 */
[----:B------:R-:W-:Y:S02]  /*44e0*/  FADD.FTZ R45, -R95, 1 ;  /* 0x3f8000005f2d7421 */ /* 0x000fe40000010100 */
[----:B------:R-:W-:Y:S02]  /*44f0*/  FMUL.FTZ R26, R51, R78 ;  /* 0x0000004e331a7220 */ /* 0x000fe40000410000 */
[----:B------:R-:W-:Y:S02]  /*4500*/  FMUL.FTZ R41, R50, R84 ;  /* 0x0000005432297220 */ /* 0x000fe40000410000 */
[----:B------:R-:W-:Y:S02]  /*4510*/  FMUL.FTZ R40, R31, R91 ;  /* 0x0000005b1f287220 */ /* 0x000fe40000410000 */
[----:B------:R-:W-:Y:S02]  /*4520*/  FMUL.FTZ R42, R49, R100 ;  /* 0x00000064312a7220 */ /* 0x000fe40000410000 */
[----:B------:R-:W-:-:S02]  /*4530*/  FFMA.FTZ R37, R30, R37, 1 ;  /* 0x3f8000001e257423 */ /* 0x000fc40000010025 */
[----:B------:R-:W-:Y:S02]  /*4540*/  FFMA.FTZ R45, R116, R45, 1 ;  /* 0x3f800000742d7423 */ /* 0x000fe4000001002d */
[----:B------:R-:W-:Y:S02]  /*4550*/  FMUL.FTZ R26, R85, R26 ;  /* 0x0000001a551a7220 */ /* 0x000fe40000410000 */
[----:B------:R-:W-:Y:S02]  /*4560*/  FMUL.FTZ R41, R82, R41 ;  /* 0x0000002952297220 */ /* 0x000fe40000410000 */
[----:B------:R-:W-:Y:S01]  /*4570*/  FMUL.FTZ R40, R87, R40 ;  /* 0x0000002857287220 */ /* 0x000fe20000410000 */
[----:B------:R0:W-:Y:S01]  /*4580*/  STS.128 [R24.X16], R32 ;  /* 0x0000002018007388 */ /* 0x0001e2000000cc00 */
        /* <DEDUP_REMOVED lines=11> */
[----:B------:R-:W-:Y:S01]  /*4640*/  PRMT R26, RZ, 0x7610, R52 ;  /* 0x00007610ff1a7816 */ /* 0x000fe20000000034 */
[----:B------:R-:W-:Y:S01]  /*4650*/  FMUL.FTZ R68, R68, R81 ;  /* 0x0000005144447220 */ /* 0x000fe20000410000 */
[----:B0-----:R-:W-:Y:S01]  /*4660*/  PRMT R32, RZ, 0x7610, R54 ;  /* 0x00007610ff207816 */ /* 0x001fe20000000036 */
[----:B------:R0:W-:Y:S01]  /*4670*/  STS.128 [R24.X16+0x10], R44 ;  /* 0x0000102c18007388 */ /* 0x0001e2000000cc00 */
[----:B------:R-:W-:-:S06]  /*4680*/  NOP ;  /* 0x0000000000007918 */ /* 0x000fcc0000000000 */
[----:B------:R-:W1:Y:S01]  /*4690*/  LDS.128 R36, [R7.X16] ;  /* 0x0000000007247984 */ /* 0x000e62000000cc00 */
[----:B------:R-:W-:Y:S01]  /*46a0*/  FFMA.FTZ R113, R62, R26, R113 ;  /* 0x0000001a3e717223 */ /* 0x000fe20000010071 */
[----:B------:R-:W-:Y:S01]  /*46b0*/  PRMT R26, RZ, 0x5410, R53 ;  /* 0x00005410ff1a7816 */ /* 0x000fe20000000035 */
[----:B------:R-:W-:Y:S01]  /*46c0*/  FMUL.FTZ R60, R60, R75 ;  /* 0x0000004b3c3c7220 */ /* 0x000fe20000410000 */
[----:B------:R-:W2:Y:S01]  /*46d0*/  LDS.128 R40, [R7.X16+0x200] ;  /* 0x0002000007287984 */ /* 0x000ea2000000cc00 */
[----:B------:R-:W-:Y:S02]  /*46e0*/  FMUL.FTZ R61, R61, R68 ;  /* 0x000000443d3d7220 */ /* 0x000fe40000410000 */
[----:B------:R-:W-:Y:S02]  /*46f0*/  FFMA.FTZ R26, R60, R26, R113 ;  /* 0x0000001a3c1a7223 */ /* 0x000fe40000010071 */
[----:B------:R-:W-:Y:S02]  /*4700*/  FMUL.FTZ R30, R30, R85 ;  /* 0x000000551e1e7220 */ /* 0x000fe40000410000 */
[----:B------:R-:W-:Y:S01]  /*4710*/  FFMA.FTZ R26, R61, R27, R26 ;  /* 0x0000001b3d1a7223 */ /* 0x000fe2000001001a */
[----:B------:R-:W-:Y:S01]  /*4720*/  PRMT R27, RZ, 0x5410, R54 ;  /* 0x00005410ff1b7816 */ /* 0x000fe20000000036 */
[----:B------:R-:W-:-:S02]  /*4730*/  FMUL.FTZ R113, R51, R30 ;  /* 0x0000001e33717220 */ /* 0x000fc40000410000 */
[----:B------:R-:W-:Y:S02]  /*4740*/  FMUL.FTZ R111, R111, R82 ;  /* 0x000000526f6f7220 */ /* 0x000fe40000410000 */
[----:B------:R-:W-:Y:S01]  /*4750*/  FFMA.FTZ R29, R113, R27, R26 ;  /* 0x0000001b711d7223 */ /* 0x000fe2000001001a */
[----:B------:R-:W-:Y:S01]  /*4760*/  MOV R26, UR7 ;  /* 0x00000007001a7c02 */ /* 0x000fe20008000f00 */
[----:B------:R-:W-:Y:S01]  /*4770*/  FMUL.FTZ R114, R50, R111 ;  /* 0x0000006f32727220 */ /* 0x000fe20000410000 */
[----:B------:R-:W-:Y:S01]  /*4780*/  MOV R27, UR8 ;  /* 0x00000008001b7c02 */ /* 0x000fe20008000f00 */
[----:B------:R-:W-:Y:S02]  /*4790*/  FMUL.FTZ R112, R112, R87 ;  /* 0x0000005770707220 */ /* 0x000fe40000410000 */
[----:B------:R-:W-:Y:S01]  /*47a0*/  FFMA.FTZ R32, R114, R32, R29 ;  /* 0x0000002072207223 */ /* 0x000fe2000001001d */
[----:B------:R-:W-:Y:S01]  /*47b0*/  PRMT R29, RZ, 0x5410, R55 ;  /* 0x00005410ff1d7816 */ /* 0x000fe20000000037 */
[----:B------:R-:W-:-:S04]  /*47c0*/  IMAD.WIDE R26, R28, 0x10, R26 ;  /* 0x000000101c1a7825 */ /* 0x000fc800078e021a */
[----:B------:R-:W-:Y:S02]  /*47d0*/  FMUL.FTZ R115, R31, R112 ;  /* 0x000000701f737220 */ /* 0x000fe40000410000 */
[----:B------:R-:W-:Y:S02]  /*47e0*/  FMUL.FTZ R116, R116, R95 ;  /* 0x0000005f74747220 */ /* 0x000fe40000410000 */
[----:B0-----:R-:W-:Y:S02]  /*47f0*/  FFMA.FTZ R44, R115, R29, R32 ;  /* 0x0000001d732c7223 */ /* 0x001fe40000010020 */
[----:B------:R-:W-:Y:S01]  /*4800*/  FMUL.FTZ R79, R49, R116 ;  /* 0x00000074314f7220 */ /* 0x000fe20000410000 */
[----:B-1----:R0:W-:Y:S04]  /*4810*/  STG.E.128 [R26.64], R36 ;  /* 0x000000241a007986 */ /* 0x0021e8000c101d1a */
[----:B--2---:R0:W-:Y:S01]  /*4820*/  STG.E.128 [R26.64+0x200], R40 ;  /* 0x000200281a007986 */ /* 0x0041e2000c101d1a */
        /* <DEDUP_REMOVED lines=10> */
[----:B0-----:R-:W-:Y:S01]  /*48d0*/  FMUL.FTZ R27, R0, R80 ;  /* 0x00000050001b7220 */ /* 0x001fe20000410000 */
        /* <DEDUP_REMOVED lines=38> */
.L_x_7979:
        /* <DEDUP_REMOVED lines=53> */
.L_x_8081:
        /* <DEDUP_REMOVED lines=57> */
[----:B------:R-:W-:Y:S01]  /*5220*/  LOP3.LUT P0, RZ, R3, 0x1f, RZ, 0xc0, !PT ;  /* 0x0000001f03ff7812 */ /* 0x000fe2000780c0ff */
[----:B------:R-:W-:Y:S01]  /*5230*/  IMAD R152, R4, 0x3, R145 ;  /* 0x0000000304987824 */ /* 0x000fe200078e0291 */
[----:B0-----:R-:W-:Y:S01]  /*5240*/  MOV R72, UR24 ;  /* 0x0000001800487c02 */ /* 0x001fe20008000f00 */
[----:B------:R-:W-:Y:S01]  /*5250*/  HFMA2.MMA R162, -RZ, RZ, 0, 9.5367431640625e-07 ;  /* 0x00000010ffa27435 */ /* 0x000fe200000001ff */
[----:B------:R-:W-:-:S02]  /*5260*/  MOV R137, c[0x0][0x16c] ;  /* 0x00005b0000897a02 */ /* 0x000fc40000000f00 */
[C---:B------:R-:W-:Y:S02]  /*5270*/  ISETP.NE.AND P1, PT, R3.reuse, RZ, PT ;  /* 0x000000ff0300720c */ /* 0x040fe40003f25270 */
[----:B------:R-:W-:Y:S01]  /*5280*/  MOV R74, UR25 ;  /* 0x00000019004a7c02 */ /* 0x000fe20008000f00 */
[----:B-1----:R-:W-:Y:S01]  /*5290*/  HFMA2.MMA R79, -RZ, RZ, 0, 1.52587890625e-05 ;  /* 0x00000100ff4f7435 */ /* 0x002fe200000001ff */
[----:B------:R-:W-:Y:S01]  /*52a0*/  IADD3 R136, R3, 0x200, RZ ;  /* 0x0000020003887810 */ /* 0x000fe20007ffe0ff */
[----:B------:R-:W0:Y:S08]  /*52b0*/  R2UR UR48, R77 ;  /* 0x000000004d3073c2 */ /* 0x000e3000000e0000 */
[----:B------:R-:W-:-:S05]  /*52c0*/  @!P1 IMAD R136, R74, R79, UR7 ;  /* 0x000000074a889e24 */ /* 0x000fca000f8e024f */
[----:B------:R-:W-:Y:S01]  /*52d0*/  SHF.L.U32 R163, R136, 0x3, RZ ;  /* 0x0000000388a37819 */ /* 0x000fe200000006ff */
[----:B------:R-:W1:Y:S01]  /*52e0*/  R2UR UR41, R76 ;  /* 0x000000004c2973c2 */ /* 0x000e6200000e0000 */
[----:B0-----:R-:W-:Y:S02]  /*52f0*/  FMUL.FTZ R60, R9, UR48 ;  /* 0x00000030093c7c20 */ /* 0x001fe40008410000 */
[----:B------:R-:W-:Y:S02]  /*5300*/  FMUL.FTZ R117, R8, UR48 ;  /* 0x0000003008757c20 */ /* 0x000fe40008410000 */
[----:B------:R-:W-:Y:S02]  /*5310*/  FMUL.RZ R62, R60, 0.15915493667125701904 ;  /* 0x3e22f9833c3e7820 */ /* 0x000fe4000040c000 */
[----:B------:R-:W-:Y:S02]  /*5320*/  FMUL.FTZ R60, R10, UR48 ;  /* 0x000000300a3c7c20 */ /* 0x000fe40008410000 */
[----:B------:R-:W-:Y:S01]  /*5330*/  MUFU.SIN R133, R62 ;  /* 0x0000003e00857308 */ /* 0x000fe20000000400 */
[----:B------:R-:W-:Y:S01]  /*5340*/  FMUL.RZ R117, R117, 0.15915493667125701904 ;  /* 0x3e22f98375757820 */ /* 0x000fe2000040c000 */
[----:B-1----:R-:W-:Y:S01]  /*5350*/  MOV R153, UR41 ;  /* 0x0000002900997c02 */ /* 0x002fe20008000f00 */
[----:B------:R-:W-:-:S02]  /*5360*/  FMUL.RZ R64, R60, 0.15915493667125701904 ;  /* 0x3e22f9833c407820 */ /* 0x000fc4000040c000 */
[----:B------:R-:W-:Y:S02]  /*5370*/  FMUL.FTZ R60, R11, UR48 ;  /* 0x000000300b3c7c20 */ /* 0x000fe40008410000 */
[----:B------:R-:W-:Y:S01]  /*5380*/  FMUL.FTZ R153, R153, 1.4426950216293334961 ;  /* 0x3fb8aa3b99997820 */ /* 0x000fe20000410000 */
[----:B------:R0:W-:Y:S01]  /*5390*/  MUFU.COS R63, R62 ;  /* 0x0000003e003f7308 */ /* 0x0001e20000000000 */
[----:B------:R-:W-:Y:S02]  /*53a0*/  FMUL.RZ R66, R60, 0.15915493667125701904 ;  /* 0x3e22f9833c427820 */ /* 0x000fe4000040c000 */
[----:B------:R-:W-:Y:S02]  /*53b0*/  FMUL.FTZ R60, R12, UR48 ;  /* 0x000000300c3c7c20 */ /* 0x000fe40008410000 */
[----:B------:R-:W-:Y:S02]  /*53c0*/  FMUL.FTZ R151, R23, UR48 ;  /* 0x0000003017977c20 */ /* 0x000fe40008410000 */
[----:B------:R-:W-:Y:S01]  /*53d0*/  FMUL.RZ R68, R60, 0.15915493667125701904 ;  /* 0x3e22f9833c447820 */ /* 0x000fe2000040c000 */
[----:B------:R-:W-:Y:S01]  /*53e0*/  MUFU.SIN R131, R64 ;  /* 0x0000004000837308 */ /* 0x000fe20000000400 */
[----:B------:R-:W-:-:S02]  /*53f0*/  FMUL.FTZ R60, R13, UR48 ;  /* 0x000000300d3c7c20 */ /* 0x000fc40008410000 */
[C---:B------:R-:W-:Y:S02]  /*5400*/  FMUL.FTZ R156, R153.reuse, R20 ;  /* 0x00000014999c7220 */ /* 0x040fe40000410000 */
[----:B0-----:R-:W-:Y:S02]  /*5410*/  FMUL.RZ R62, R60, 0.15915493667125701904 ;  /* 0x3e22f9833c3e7820 */ /* 0x001fe4000040c000 */
[----:B------:R-:W-:Y:S01]  /*5420*/  FMUL.FTZ R60, R14, UR48 ;  /* 0x000000300e3c7c20 */ /* 0x000fe20008410000 */
        /* <DEDUP_REMOVED lines=58> */
[C---:B------:R-:W-:Y:S02]  /*57d0*/  FMUL.FTZ R68, R153.reuse, R12 ;  /* 0x0000000c99447220 */ /* 0x040fe40000410000 */
[----:B------:R0:W-:Y:S08]  /*57e0*/  MUFU.COS R150, R66 ;  /* 0x0000004200967308 */ /* 0x0001f00000000000 */
[----:B------:R-:W1:Y:S01]  /*57f0*/  MUFU.EX2 R64, R64 ;  /* 0x0000004000407308 */ /* 0x000e620000000800 */
[----:B0-----:R-:W-:Y:S01]  /*5800*/  FMUL.FTZ R66, R153, R11 ;  /* 0x0000000b99427220 */ /* 0x001fe20000410000 */
[----:B------:R-:W-:-:S05]  /*5810*/  @!P0 IADD3 R72, R72, -0x2, RZ ;  /* 0xfffffffe48488810 */ /* 0x000fca0007ffe0ff */
[----:B------:R-:W-:Y:S01]  /*5820*/  @!P0 IMAD R137, R72, R137, UR7 ;  /* 0x0000000748898e24 */ /* 0x000fe2000f8e0289 */
[----:B------:R-:W0:Y:S01]  /*5830*/  MUFU.EX2 R66, R66 ;  /* 0x0000004200427308 */ /* 0x000e220000000800 */
[----:B------:R-:W-:Y:S02]  /*5840*/  FMUL.FTZ R72, R153, R14 ;  /* 0x0000000e99487220 */ /* 0x000fe40000410000 */
[----:B------:R-:W-:-:S04]  /*5850*/  @!P0 IMAD.WIDE R136, R137, R162, UR42 ;  /* 0x0000002a89888e25 */ /* 0x000fc8000f8e02a2 */
[C---:B-1----:R-:W-:Y:S01]  /*5860*/  FMUL.FTZ R132, R64.reuse, R65 ;  /* 0x0000004140847220 */ /* 0x042fe20000410000 */
[----:B------:R-:W1:Y:S01]  /*5870*/  MUFU.EX2 R68, R68 ;  /* 0x0000004400447308 */ /* 0x000e620000000800 */
[----:B------:R-:W-:Y:S02]  /*5880*/  FMUL.FTZ R131, R64, R131 ;  /* 0x0000008340837220 */ /* 0x000fe40000410000 */
[-C--:B------:R-:W-:Y:S02]  /*5890*/  FFMA.FTZ R64, R129, R134.reuse, R63 ;  /* 0x0000008681407223 */ /* 0x080fe4000001003f */
[----:B------:R-:W-:Y:S02]  /*58a0*/  FFMA.FTZ R63, R128, R134, -R61 ;  /* 0x00000086803f7223 */ /* 0x000fe4000001083d */
[----:B0-----:R-:W-:Y:S01]  /*58b0*/  FMUL.FTZ R130, R66, R67 ;  /* 0x0000004342827220 */ /* 0x001fe20000410000 */
[----:B------:R-:W-:Y:S01]  /*58c0*/  MUFU.SIN R138, R70 ;  /* 0x00000046008a7308 */ /* 0x000fe20000000400 */
[----:B------:R-:W-:-:S02]  /*58d0*/  FMUL.FTZ R65, R131, R64 ;  /* 0x0000004083417220 */ /* 0x000fc40000410000 */
[----:B------:R-:W-:Y:S02]  /*58e0*/  FMUL.FTZ R67, R131, R63 ;  /* 0x0000003f83437220 */ /* 0x000fe40000410000 */
[----:B------:R-:W-:Y:S02]  /*58f0*/  FMUL.FTZ R127, R66, R127 ;  /* 0x0000007f427f7220 */ /* 0x000fe40000410000 */
[C---:B------:R-:W-:Y:S01]  /*5900*/  FFMA.FTZ R65, R132.reuse, R63, -R65 ;  /* 0x0000003f84417223 */ /* 0x040fe20000010841 */
[----:B------:R0:W-:Y:S01]  /*5910*/  MUFU.COS R139, R70 ;  /* 0x00000046008b7308 */ /* 0x0001e20000000000 */
[----:B------:R-:W-:Y:S02]  /*5920*/  FFMA.FTZ R67, R132, R64, R67 ;  /* 0x0000004084437223 */ /* 0x000fe40000010043 */
[C---:B------:R-:W-:Y:S02]  /*5930*/  FMUL.FTZ R64, R127.reuse, R65 ;  /* 0x000000417f407220 */ /* 0x040fe40000410000 */
[----:B------:R-:W-:-:S02]  /*5940*/  FMUL.FTZ R63, R127, R67 ;  /* 0x000000437f3f7220 */ /* 0x000fc40000410000 */
[----:B-1----:R-:W-:Y:S01]  /*5950*/  FMUL.FTZ R125, R68, R125 ;  /* 0x0000007d447d7220 */ /* 0x002fe20000410000 */
[----:B------:R-:W1:Y:S01]  /*5960*/  MUFU.EX2 R72, R72 ;  /* 0x0000004800487308 */ /* 0x000e620000000800 */
[C---:B0-----:R-:W-:Y:S02]  /*5970*/  FMUL.FTZ R70, R153.reuse, R13 ;  /* 0x0000000d99467220 */ /* 0x041fe40000410000 */
[----:B------:R-:W-:Y:S02]  /*5980*/  FMUL.FTZ R61, R153, R17 ;  /* 0x00000011993d7220 */ /* 0x000fe40000410000 */
[C---:B------:R-:W-:Y:S02]  /*5990*/  FFMA.FTZ R64, R130.reuse, R67, R64 ;  /* 0x0000004382407223 */ /* 0x040fe40000010040 */
[----:B------:R-:W-:Y:S01]  /*59a0*/  FFMA.FTZ R63, R130, R65, -R63 ;  /* 0x00000041823f7223 */ /* 0x000fe2000001083f */
[----:B------:R-:W0:Y:S01]  /*59b0*/  MUFU.EX2 R70, R70 ;  /* 0x0000004600467308 */ /* 0x000e220000000800 */
[----:B------:R-:W-:-:S02]  /*59c0*/  FMUL.FTZ R65, R125, R64 ;  /* 0x000000407d417220 */ /* 0x000fc40000410000 */
[----:B------:R-:W-:-:S04]  /*59d0*/  FMUL.FTZ R126, R68, R69 ;  /* 0x00000045447e7220 */ /* 0x000fc80000410000 */
[----:B------:R-:W-:Y:S01]  /*59e0*/  FFMA.FTZ R160, R126, R63, -R65 ;  /* 0x0000003f7ea07223 */ /* 0x000fe20000010841 */
[----:B------:R-:W2:Y:S01]  /*59f0*/  MUFU.EX2 R62, R62 ;  /* 0x0000003e003e7308 */ /* 0x000ea20000000800 */
[C---:B-1----:R-:W-:Y:S02]  /*5a00*/  FMUL.FTZ R122, R72.reuse, R73 ;  /* 0x00000049487a7220 */ /* 0x042fe40000410000 */
[----:B------:R-:W-:-:S05]  /*5a10*/  FMUL.FTZ R121, R72, R121 ;  /* 0x0000007948797220 */ /* 0x000fca0000410000 */
[----:B------:R-:W1:Y:S01]  /*5a20*/  MUFU.EX2 R60, R60 ;  /* 0x0000003c003c7308 */ /* 0x000e620000000800 */
[C---:B0-----:R-:W-:Y:S02]  /*5a30*/  FMUL.FTZ R124, R70.reuse, R71 ;  /* 0x00000047467c7220 */ /* 0x041fe40000410000 */
[----:B------:R-:W-:Y:S02]  /*5a40*/  FMUL.FTZ R123, R70, R123 ;  /* 0x0000007b467b7220 */ /* 0x000fe40000410000 */
[----:B------:R-:W-:Y:S03]  /*5a50*/  LDS.128 R68, [R152.X16+0x10] ;  /* 0x0000100098447984 */ /* 0x000fe6000000cc00 */
[----:B------:R0:W3:Y:S01]  /*5a60*/  MUFU.EX2 R154, R61 ;  /* 0x0000003d009a7308 */ /* 0x0000e20000000800 */
[C---:B--2---:R-:W-:Y:S02]  /*5a70*/  FMUL.FTZ R120, R62.reuse, R75 ;  /* 0x0000004b3e787220 */ /* 0x044fe40000410000 */
[----:B------:R-:W-:Y:S01]  /*5a80*/  LDS.128 R72, [R152.X16+0x20] ;  /* 0x0000200098487984 */ /* 0x000fe2000000cc00 */
[----:B------:R-:W-:-:S02]  /*5a90*/  FMUL.FTZ R119, R62, R119 ;  /* 0x000000773e777220 */ /* 0x000fc40000410000 */
[----:B------:R-:W-:Y:S02]  /*5aa0*/  FMUL.FTZ R62, R153, R18 ;  /* 0x00000012993e7220 */ /* 0x000fe40000410000 */
[----:B-1----:R-:W-:Y:S01]  /*5ab0*/  FMUL.FTZ R118, R60, R77 ;  /* 0x0000004d3c767220 */ /* 0x002fe20000410000 */
[----:B------:R-:W-:Y:S01]  /*5ac0*/  MUFU.COS R135, R151 ;  /* 0x0000009700877308 */ /* 0x000fe20000000000 */
[----:B0-----:R-:W-:Y:S01]  /*5ad0*/  FMUL.FTZ R61, R125, R63 ;  /* 0x0000003f7d3d7220 */ /* 0x001fe20000410000 */
[----:B------:R-:W-:Y:S01]  /*5ae0*/  LDS.128 R76, [R152.X16+0x30] ;  /* 0x00003000984c7984 */ /* 0x000fe2000000cc00 */
[----:B------:R-:W-:Y:S02]  /*5af0*/  FMUL.FTZ R63, R153, R19 ;  /* 0x00000013993f7220 */ /* 0x000fe40000410000 */
[----:B------:R-:W-:Y:S01]  /*5b00*/  FFMA.FTZ R161, R126, R64, R61 ;  /* 0x000000407ea17223 */ /* 0x000fe2000001003d */
[----:B------:R-:W-:Y:S01]  /*5b10*/  MOV R61, RZ ;  /* 0x000000ff003d7202 */ /* 0x000fe20000000f00 */
[----:B------:R-:W0:Y:S01]  /*5b20*/  LDS.128 R64, [R152.X16] ;  /* 0x0000000098407984 */ /* 0x000e22000000cc00 */
[----:B------:R-:W1:Y:S01]  /*5b30*/  MUFU.EX2 R155, R62 ;  /* 0x0000003e009b7308 */ /* 0x000e620000000800 */
[----:B------:R-:W-:Y:S01]  /*5b40*/  FMUL.FTZ R117, R60, R117 ;  /* 0x000000753c757220 */ /* 0x000fe20000410000 */
[----:B------:R-:W-:Y:S01]  /*5b50*/  HFMA2.MMA R60, -RZ, RZ, 1.875, 0 ;  /* 0x3f800000ff3c7435 */ /* 0x000fe200000001ff */
[----:B------:R-:W-:Y:S04]  /*5b60*/  STS.128 [R145.X16+0x1080], R80 ;  /* 0x0010805091007388 */ /* 0x000fe8000000cc00 */
[----:B---3--:R-:W-:Y:S01]  /*5b70*/  STS.128 [R145.X16+0x1280], R84 ;  /* 0x0012805491007388 */ /* 0x008fe2000000cc00 */
[----:B------:R2:W3:Y:S03]  /*5b80*/  MUFU.EX2 R157, R63 ;  /* 0x0000003f009d7308 */ /* 0x0004e60000000800 */
[----:B----4-:R-:W-:Y:S04]  /*5b90*/  STS.128 [R145.X16+0x1480], R88 ;  /* 0x0014805891007388 */ /* 0x010fe8000000cc00 */
[----:B------:R4:W-:Y:S01]  /*5ba0*/  STS.128 [R145.X16+0x1680], R92 ;  /* 0x0016805c91007388 */ /* 0x0009e2000000cc00 */
[----:B------:R-:W-:-:S06]  /*5bb0*/  NOP ;  /* 0x0000000000007918 */ /* 0x000fcc0000000000 */
[----:B------:R-:W0:Y:S01]  /*5bc0*/  LDS.128 R80, [R152.X16+0x1080] ;  /* 0x0010800098507984 */ /* 0x000e22000000cc00 */
[----:B------:R-:W-:Y:S01]  /*5bd0*/  FMUL.FTZ R162, R123, R160 ;  /* 0x000000a07ba27220 */ /* 0x000fe20000410000 */
[----:B--2---:R-:W-:Y:S01]  /*5be0*/  CS2R R62, SRZ ;  /* 0x00000000003e7805 */ /* 0x004fe2000001ff00 */
[----:B------:R-:W2:Y:S01]  /*5bf0*/  MUFU.EX2 R158, R158 ;  /* 0x0000009e009e7308 */ /* 0x000ea20000000800 */
[----:B------:R-:W0:Y:S04]  /*5c00*/  LDS.128 R84, [R152.X16+0x1090] ;  /* 0x0010900098547984 */ /* 0x000e28000000cc00 */
[----:B------:R-:W2:Y:S01]  /*5c10*/  LDS.128 R88, [R152.X16+0x10a0] ;  /* 0x0010a00098587984 */ /* 0x000ea2000000cc00 */
[----:B----4-:R-:W-:Y:S02]  /*5c20*/  FMUL.FTZ R145, R153, R22 ;  /* 0x0000001699917220 */ /* 0x010fe40000410000 */
[----:B------:R-:W-:Y:S01]  /*5c30*/  MUFU.EX2 R156, R156 ;  /* 0x0000009c009c7308 */ /* 0x000fe20000000800 */
[----:B------:R0:W4:Y:S04]  /*5c40*/  LDS.128 R92, [R152.X16+0x10b0] ;  /* 0x0010b000985c7984 */ /* 0x000128000000cc00 */
[----:B------:R0:W-:Y:S01]  /*5c50*/  STS.64 [R163+0x6b60], R128 ;  /* 0x006b6080a3007388 */ /* 0x0001e20000000a00 */
[----:B------:R-:W-:-:S02]  /*5c60*/  FFMA.FTZ R162, R124, R161, R162 ;  /* 0x000000a17ca27223 */ /* 0x000fc400000100a2 */
[----:B------:R1:W-:Y:S01]  /*5c70*/  MUFU.EX2 R159, R145 ;  /* 0x00000091009f7308 */ /* 0x0003e20000000800 */
[----:B------:R-:W-:Y:S01]  /*5c80*/  BAR.SYNC.DEFER_BLOCKING 0x0 ;  /* 0x0000000000007b1d */ /* 0x000fe20000010000 */
[----:B------:R-:W-:Y:S02]  /*5c90*/  FMUL.FTZ R153, R153, R23 ;  /* 0x0000001799997220 */ /* 0x000fe40000410000 */
[C---:B------:R-:W-:Y:S02]  /*5ca0*/  FMUL.FTZ R149, R154.reuse, R149 ;  /* 0x000000959a957220 */ /* 0x040fe40000410000 */
[----:B-1----:R-:W-:Y:S02]  /*5cb0*/  FMUL.FTZ R145, R123, R161 ;  /* 0x000000a17b917220 */ /* 0x002fe40000410000 */
[----:B------:R-:W-:Y:S02]  /*5cc0*/  FMUL.FTZ R148, R154, R148 ;  /* 0x000000949a947220 */ /* 0x000fe40000410000 */
[----:B------:R-:W-:Y:S01]  /*5cd0*/  FFMA.FTZ R160, R124, R160, -R145 ;  /* 0x000000a07ca07223 */ /* 0x000fe20000010891 */
[----:B------:R1:W1:Y:S01]  /*5ce0*/  MUFU.EX2 R154, R153 ;  /* 0x00000099009a7308 */ /* 0x0002620000000800 */
[----:B------:R-:W-:-:S02]  /*5cf0*/  FMUL.FTZ R147, R155, R147 ;  /* 0x000000939b937220 */ /* 0x000fc40000410000 */
[----:B------:R-:W-:Y:S02]  /*5d00*/  FMUL.FTZ R146, R155, R146 ;  /* 0x000000929b927220 */ /* 0x000fe40000410000 */
[----:B------:R-:W-:Y:S01]  /*5d10*/  FMUL.FTZ R155, R121, R160 ;  /* 0x000000a0799b7220 */ /* 0x000fe20000410000 */
[----:B------:R1:W5:Y:S02]  /*5d20*/  @!P0 LDG.E.128 R60, [R136.64] ;  /* 0x0000001a883c8981 */ /* 0x000364000c1e1d00 */
[----:B------:R-:W4:Y:S01]  /*5d30*/  MUFU.SIN R151, R151 ;  /* 0x0000009700977308 */ /* 0x000f220000000400 */
[C---:B---3--:R-:W-:Y:S01]  /*5d40*/  FMUL.FTZ R145, R157.reuse, R150 ;  /* 0x000000969d917220 */ /* 0x048fe20000410000 */
[----:B0-----:R-:W-:Y:S01]  /*5d50*/  PRMT R152, RZ, 0x5410, R65 ;  /* 0x00005410ff987816 */ /* 0x001fe20000000041 */
[----:B------:R-:W-:Y:S01]  /*5d60*/  FFMA.FTZ R155, R122, R162, R155 ;  /* 0x000000a27a9b7223 */ /* 0x000fe2000001009b */
[--C-:B------:R-:W-:Y:S01]  /*5d70*/  PRMT R161, RZ, 0x5410, R70.reuse ;  /* 0x00005410ffa17816 */ /* 0x100fe20000000046 */
[----:B------:R-:W-:Y:S01]  /*5d80*/  FMUL.FTZ R144, R157, R144 ;  /* 0x000000909d907220 */ /* 0x000fe20000410000 */
[----:B------:R-:W-:Y:S01]  /*5d90*/  PRMT R163, RZ, 0x7610, R70 ;  /* 0x00007610ffa37816 */ /* 0x000fe20000000046 */
[----:B--2---:R-:W-:Y:S01]  /*5da0*/  FMUL.FTZ R141, R158, R141 ;  /* 0x0000008d9e8d7220 */ /* 0x004fe20000410000 */
[----:B------:R-:W-:Y:S01]  /*5db0*/  PRMT R165, RZ, 0x5410, R72 ;  /* 0x00005410ffa57816 */ /* 0x000fe20000000048 */
[----:B-1----:R-:W-:Y:S01]  /*5dc0*/  FMUL.FTZ R137, R121, R162 ;  /* 0x000000a279897220 */ /* 0x002fe20000410000 */
[----:B------:R-:W-:Y:S01]  /*5dd0*/  PRMT R70, RZ, 0x5410, R52 ;  /* 0x00005410ff467816 */ /* 0x000fe20000000034 */
        /* <DEDUP_REMOVED lines=9> */
[----:B------:R-:W-:Y:S01]  /*5e70*/  PRMT R171, RZ, 0x7610, R74 ;  /* 0x00007610ffab7816 */ /* 0x000fe2000000004a */
[C---:B------:R-:W-:Y:S01]  /*5e80*/  FFMA.FTZ R155, R120.reuse, R155, R150 ;  /* 0x0000009b789b7223 */ /* 0x040fe20000010096 */
[--C-:B------:R-:W-:Y:S01]  /*5e90*/  PRMT R170, RZ, 0x7610, R75.reuse ;  /* 0x00007610ffaa7816 */ /* 0x100fe2000000004b */
[----:B------:R-:W-:Y:S01]  /*5ea0*/  FFMA.FTZ R150, R120, R137, -R136 ;  /* 0x0000008978967223 */ /* 0x000fe20000010888 */
[----:B------:R-:W-:Y:S01]  /*5eb0*/  PRMT R74, RZ, 0x5410, R75 ;  /* 0x00005410ff4a7816 */ /* 0x000fe2000000004b */
[C---:B------:R-:W-:Y:S01]  /*5ec0*/  FMUL.FTZ R153, R117.reuse, R155 ;  /* 0x0000009b75997220 */ /* 0x040fe20000410000 */
[----:B------:R-:W-:Y:S01]  /*5ed0*/  PRMT R75, RZ, 0x5410, R76 ;  /* 0x00005410ff4b7816 */ /* 0x000fe2000000004c */
[C---:B------:R-:W-:Y:S01]  /*5ee0*/  FMUL.FTZ R137, R154.reuse, R135 ;  /* 0x000000879a897220 */ /* 0x040fe20000410000 */
[--C-:B------:R-:W-:Y:S01]  /*5ef0*/  PRMT R135, RZ, 0x5410, R64.reuse ;  /* 0x00005410ff877816 */ /* 0x100fe20000000040 */
[----:B----4-:R-:W-:Y:S01]  /*5f00*/  FMUL.FTZ R136, R154, R151 ;  /* 0x000000979a887220 */ /* 0x010fe20000410000 */
[----:B------:R-:W-:Y:S01]  /*5f10*/  PRMT R151, RZ, 0x7610, R64 ;  /* 0x00007610ff977816 */ /* 0x000fe20000000040 */
[CC--:B------:R-:W-:Y:S01]  /*5f20*/  FFMA.FTZ R157, R118.reuse, R150.reuse, -R153 ;  /* 0x00000096769d7223 */ /* 0x0c0fe20000010899 */
[--C-:B------:R-:W-:Y:S01]  /*5f30*/  PRMT R64, RZ, 0x5410, R56.reuse ;  /* 0x00005410ff407816 */ /* 0x100fe20000000038 */
[----:B------:R-:W-:Y:S01]  /*5f40*/  FMUL.FTZ R150, R117, R150 ;  /* 0x0000009675967220 */ /* 0x000fe20000410000 */
[----:B------:R-:W-:Y:S01]  /*5f50*/  PRMT R153, RZ, 0x7610, R56 ;  /* 0x00007610ff997816 */ /* 0x000fe20000000038 */
[-C--:B------:R-:W-:Y:S01]  /*5f60*/  FMUL.FTZ R177, R135, R8.reuse ;  /* 0x0000000887b17220 */ /* 0x080fe20000410000 */
[----:B------:R-:W-:Y:S01]  /*5f70*/  PRMT R173, RZ, 0x7610, R76 ;  /* 0x00007610ffad7816 */ /* 0x000fe2000000004c */
        /* <DEDUP_REMOVED lines=10> */
[-C--:B------:R-:W-:Y:S01]  /*6020*/  FMUL.FTZ R65, R177, R133.reuse ;  /* 0x00000085b1417220 */ /* 0x080fe20000410000 */
[----:B------:R-:W-:Y:S01]  /*6030*/  PRMT R175, RZ, 0x7610, R78 ;  /* 0x00007610ffaf7816 */ /* 0x000fe2000000004e */
[C---:B------:R-:W-:Y:S01]  /*6040*/  FMUL.FTZ R64, R176.reuse, R133 ;  /* 0x00000085b0407220 */ /* 0x040fe20000410000 */
[----:B------:R-:W-:Y:S01]  /*6050*/  ISETP.NE.AND P0, PT, R3, 0x3f, PT ;  /* 0x0000003f0300780c */ /* 0x000fe20003f05270 */
[C---:B------:R-:W-:Y:S01]  /*6060*/  FMUL.FTZ R179, R153.reuse, R179 ;  /* 0x000000b399b37220 */ /* 0x040fe20000410000 */
[----:B------:R-:W-:Y:S01]  /*6070*/  PRMT R78, RZ, 0x5410, R79 ;  /* 0x00005410ff4e7816 */ /* 0x000fe2000000004f */
[----:B------:R-:W-:Y:S01]  /*6080*/  FFMA.FTZ R154, R176, R134, R65 ;  /* 0x00000086b09a7223 */ /* 0x000fe20000010041 */
[----:B------:R-:W-:Y:S01]  /*6090*/  PRMT R174, RZ, 0x7610, R79 ;  /* 0x00007610ffae7816 */ /* 0x000fe2000000004f */
[----:B------:R-:W-:Y:S01]  /*60a0*/  FMUL.FTZ R178, R153, R178 ;  /* 0x000000b299b27220 */ /* 0x000fe20000410000 */
[----:B------:R-:W-:Y:S01]  /*60b0*/  PRMT R153, RZ, 0x5410, R66 ;  /* 0x00005410ff997816 */ /* 0x000fe20000000042 */
[----:B------:R-:W-:Y:S01]  /*60c0*/  FFMA.FTZ R65, R177, R134, -R64 ;  /* 0x00000086b1417223 */ /* 0x000fe20000010840 */
[----:B------:R-:W-:Y:S01]  /*60d0*/  BSSY B0, `(.L_x_7981) ;  /* 0x00000f2000007945 */ /* 0x000fe20003800000 */
[----:B------:R-:W-:Y:S01]  /*60e0*/  FADD.FTZ R64, R179, R154 ;  /* 0x0000009ab3407221 */ /* 0x000fe20000010000 */
[--C-:B------:R-:W-:Y:S01]  /*60f0*/  PRMT R154, RZ, 0x5410, R67.reuse ;  /* 0x00005410ff9a7816 */ /* 0x100fe20000000043 */
[C---:B------:R-:W-:Y:S01]  /*6100*/  FMUL.FTZ R143, R156.reuse, R143 ;  /* 0x0000008f9c8f7220 */ /* 0x040fe20000410000 */
[--C-:B------:R-:W-:Y:S01]  /*6110*/  PRMT R188, RZ, 0x5410, R80.reuse ;  /* 0x00005410ffbc7816 */ /* 0x100fe20000000050 */
[----:B------:R-:W-:Y:S01]  /*6120*/  FMUL.FTZ R142, R156, R142 ;  /* 0x0000008e9c8e7220 */ /* 0x000fe20000410000 */
[----:B------:R-:W-:Y:S01]  /*6130*/  PRMT R156, RZ, 0x7610, R67 ;  /* 0x00007610ff9c7816 */ /* 0x000fe20000000043 */
[----:B------:R-:W-:Y:S01]  /*6140*/  FADD.FTZ R65, R178, R65 ;  /* 0x00000041b2417221 */ /* 0x000fe20000010000 */
[----:B------:R-:W-:Y:S01]  /*6150*/  PRMT R67, RZ, 0x5410, R57 ;  /* 0x00005410ff437816 */ /* 0x000fe20000000039 */
[----:B------:R-:W-:Y:S01]  /*6160*/  FMUL.FTZ R66, R131, R64 ;  /* 0x0000004083427220 */ /* 0x000fe20000410000 */
[----:B------:R-:W-:Y:S01]  /*6170*/  PRMT R80, RZ, 0x7610, R80 ;  /* 0x00007610ff507816 */ /* 0x000fe20000000050 */
[-C--:B------:R-:W-:Y:S01]  /*6180*/  FMUL.FTZ R183, R153, R10.reuse ;  /* 0x0000000a99b77220 */ /* 0x080fe20000410000 */
[--C-:B------:R-:W-:Y:S01]  /*6190*/  PRMT R189, RZ, 0x5410, R81.reuse ;  /* 0x00005410ffbd7816 */ /* 0x100fe20000000051 */
        /* <DEDUP_REMOVED lines=14> */
[----:B------:R-:W-:Y:S01]  /*6280*/  FADD.FTZ R65, R182, R65 ;  /* 0x00000041b6417221 */ /* 0x000fe20000010000 */
[----:B------:R-:W-:Y:S01]  /*6290*/  PRMT R198, RZ, 0x7610, R84 ;  /* 0x00007610ffc67816 */ /* 0x000fe20000000054 */
[C---:B------:R-:W-:Y:S01]  /*62a0*/  FMUL.FTZ R64, R127.reuse, R66 ;  /* 0x000000427f407220 */ /* 0x040fe20000410000 */
        /* <DEDUP_REMOVED lines=31> */
[----:B------:R-:W-:Y:S01]  /*64a0*/  FFMA.FTZ R66, R126, R65, -R66 ;  /* 0x000000417e427223 */ /* 0x000fe20000010842 */
[----:B------:R-:W-:Y:S01]  /*64b0*/  PRMT R200, RZ, 0x7610, R94 ;  /* 0x00007610ffc87816 */ /* 0x000fe2000000005e */
[-C--:B------:R-:W-:Y:S01]  /*64c0*/  FMUL.FTZ R67, R146, R157.reuse ;  /* 0x0000009d92437220 */ /* 0x080fe20000410000 */
[----:B------:R-:W-:Y:S01]  /*64d0*/  PRMT R201, RZ, 0x5410, R95 ;  /* 0x00005410ffc97816 */ /* 0x000fe2000000005f */
[----:B------:R-:W-:Y:S01]  /*64e0*/  FFMA.FTZ R164, R147, R157, R158 ;  /* 0x0000009d93a47223 */ /* 0x000fe2000001009e */
[----:B------:R-:W-:Y:S01]  /*64f0*/  PRMT R157, RZ, 0x5410, R68 ;  /* 0x00005410ff9d7816 */ /* 0x000fe20000000044 */
[----:B------:R-:W-:Y:S01]  /*6500*/  FMUL.FTZ R65, R125, R65 ;  /* 0x000000417d417220 */ /* 0x000fe20000410000 */
[----:B------:R-:W-:Y:S01]  /*6510*/  PRMT R158, RZ, 0x5410, R69 ;  /* 0x00005410ff9e7816 */ /* 0x000fe20000000045 */
[----:B------:R-:W-:-:S02]  /*6520*/  FMUL.FTZ R139, R159, R139 ;  /* 0x0000008b9f8b7220 */ /* 0x000fc40000410000 */
[----:B------:R-:W-:Y:S01]  /*6530*/  FMUL.FTZ R138, R159, R138 ;  /* 0x0000008a9f8a7220 */ /* 0x000fe20000410000 */
[----:B------:R-:W-:Y:S01]  /*6540*/  PRMT R159, RZ, 0x7610, R68 ;  /* 0x00007610ff9f7816 */ /* 0x000fe20000000044 */
[----:B------:R-:W-:Y:S01]  /*6550*/  FFMA.FTZ R65, R126, R64, R65 ;  /* 0x000000407e417223 */ /* 0x000fe20000010041 */
[--C-:B------:R-:W-:Y:S01]  /*6560*/  PRMT R64, RZ, 0x5410, R58.reuse ;  /* 0x00005410ff407816 */ /* 0x100fe2000000003a */
[-C--:B------:R-:W-:Y:S01]  /*6570*/  FMUL.FTZ R185, R157, R12.reuse ;  /* 0x0000000c9db97220 */ /* 0x080fe20000410000 */
[----:B------:R-:W-:Y:S01]  /*6580*/  PRMT R68, RZ, 0x7610, R58 ;  /* 0x00007610ff447816 */ /* 0x000fe2000000003a */
[----:B------:R-:W-:Y:S02]  /*6590*/  FMUL.FTZ R184, R159, R12 ;  /* 0x0000000c9fb87220 */ /* 0x000fe40000410000 */
[C---:B------:R-:W-:Y:S02]  /*65a0*/  FMUL.FTZ R185, R64.reuse, R185 ;  /* 0x000000b940b97220 */ /* 0x040fe40000410000 */
[----:B------:R-:W-:Y:S01]  /*65b0*/  FFMA.FTZ R162, R147, R160, -R67 ;  /* 0x000000a093a27223 */ /* 0x000fe20000010843 */
[----:B------:R-:W-:Y:S01]  /*65c0*/  PRMT R160, RZ, 0x7610, R69 ;  /* 0x00007610ffa07816 */ /* 0x000fe20000000045 */
[----:B------:R-:W-:Y:S01]  /*65d0*/  FMUL.FTZ R184, R64, R184 ;  /* 0x000000b840b87220 */ /* 0x000fe20000410000 */
[----:B------:R-:W-:Y:S01]  /*65e0*/  PRMT R69, RZ, 0x7610, R59 ;  /* 0x00007610ff457816 */ /* 0x000fe2000000003b */
[----:B------:R-:W-:-:S02]  /*65f0*/  FADD.FTZ R66, R185, R66 ;  /* 0x00000042b9427221 */ /* 0x000fc40000010000 */
[----:B------:R-:W-:Y:S02]  /*6600*/  FADD.FTZ R65, R184, R65 ;  /* 0x00000041b8417221 */ /* 0x000fe40000010000 */
[----:B------:R-:W-:Y:S02]  /*6610*/  FMUL.FTZ R186, R160, R13 ;  /* 0x0000000da0ba7220 */ /* 0x000fe40000410000 */
        /* <DEDUP_REMOVED lines=9> */
[----:B------:R-:W-:Y:S02]  /*66b0*/  FMUL.FTZ R64, R144, R164 ;  /* 0x000000a490407220 */ /* 0x000fe40000410000 */
[----:B------:R-:W-:-:S02]  /*66c0*/  FADD.FTZ R66, R187, R66 ;  /* 0x00000042bb427221 */ /* 0x000fc40000010000 */
[----:B------:R-:W-:Y:S02]  /*66d0*/  FMUL.FTZ R67, R121, R65 ;  /* 0x0000004179437220 */ /* 0x000fe40000410000 */
[-C--:B------:R-:W-:Y:S02]  /*66e0*/  FMUL.FTZ R206, R161, R14.reuse ;  /* 0x0000000ea1ce7220 */ /* 0x080fe40000410000 */
[----:B------:R-:W-:Y:S02]  /*66f0*/  FMUL.FTZ R205, R163, R14 ;  /* 0x0000000ea3cd7220 */ /* 0x000fe40000410000 */
[----:B------:R-:W-:Y:S02]  /*6700*/  FFMA.FTZ R64, R145, R162, -R64 ;  /* 0x000000a291407223 */ /* 0x000fe40000010840 */
[----:B------:R-:W-:Y:S02]  /*6710*/  FFMA.FTZ R67, R122, R66, -R67 ;  /* 0x000000427a437223 */ /* 0x000fe40000010843 */
[----:B------:R-:W-:-:S02]  /*6720*/  FMUL.FTZ R162, R144, R162 ;  /* 0x000000a290a27220 */ /* 0x000fc40000410000 */
[C---:B------:R-:W-:Y:S02]  /*6730*/  FMUL.FTZ R206, R68.reuse, R206 ;  /* 0x000000ce44ce7220 */ /* 0x040fe40000410000 */
[----:B------:R-:W-:Y:S02]  /*6740*/  FMUL.FTZ R66, R121, R66 ;  /* 0x0000004279427220 */ /* 0x000fe40000410000 */
[----:B------:R-:W-:Y:S02]  /*6750*/  FMUL.FTZ R205, R68, R205 ;  /* 0x000000cd44cd7220 */ /* 0x000fe40000410000 */
[----:B------:R-:W-:Y:S01]  /*6760*/  FFMA.FTZ R68, R145, R164, R162 ;  /* 0x000000a491447223 */ /* 0x000fe200000100a2 */
[--C-:B------:R-:W-:Y:S01]  /*6770*/  PRMT R164, RZ, 0x7610, R71.reuse ;  /* 0x00007610ffa47816 */ /* 0x100fe20000000047 */
[----:B------:R-:W-:Y:S01]  /*6780*/  FFMA.FTZ R66, R122, R65, R66 ;  /* 0x000000417a427223 */ /* 0x000fe20000010042 */
[----:B------:R-:W-:Y:S01]  /*6790*/  PRMT R162, RZ, 0x5410, R71 ;  /* 0x00005410ffa27816 */ /* 0x000fe20000000047 */
[----:B------:R-:W-:Y:S01]  /*67a0*/  FADD.FTZ R67, R206, R67 ;  /* 0x00000043ce437221 */ /* 0x000fe20000010000 */
[----:B------:R-:W-:Y:S01]  /*67b0*/  PRMT R71, RZ, 0x7610, R93 ;  /* 0x00007610ff477816 */ /* 0x000fe2000000005d */
[----:B------:R-:W-:-:S02]  /*67c0*/  FADD.FTZ R66, R205, R66 ;  /* 0x00000042cd427221 */ /* 0x000fc40000010000 */
[C---:B------:R-:W-:Y:S02]  /*67d0*/  FMUL.FTZ R65, R119.reuse, R67 ;  /* 0x0000004377417220 */ /* 0x040fe40000410000 */
[-C--:B------:R-:W-:Y:S02]  /*67e0*/  FMUL.FTZ R208, R164, R15.reuse ;  /* 0x0000000fa4d07220 */ /* 0x080fe40000410000 */
[-C--:B------:R-:W-:Y:S02]  /*67f0*/  FFMA.FTZ R65, R120, R66.reuse, R65 ;  /* 0x0000004278417223 */ /* 0x080fe40000010041 */
[----:B------:R-:W-:Y:S02]  /*6800*/  FMUL.FTZ R207, R162, R15 ;  /* 0x0000000fa2cf7220 */ /* 0x000fe40000410000 */
[----:B------:R-:W-:Y:S02]  /*6810*/  FMUL.FTZ R66, R119, R66 ;  /* 0x0000004277427220 */ /* 0x000fe40000410000 */
[----:B------:R-:W-:-:S02]  /*6820*/  FMUL.FTZ R208, R69, R208 ;  /* 0x000000d045d07220 */ /* 0x000fc40000410000 */
[----:B------:R-:W-:Y:S02]  /*6830*/  FMUL.FTZ R207, R69, R207 ;  /* 0x000000cf45cf7220 */ /* 0x000fe40000410000 */
[----:B------:R-:W-:Y:S02]  /*6840*/  FFMA.FTZ R66, R120, R67, -R66 ;  /* 0x0000004378427223 */ /* 0x000fe40000010842 */
[----:B------:R-:W-:Y:S02]  /*6850*/  FADD.FTZ R65, R208, R65 ;  /* 0x00000041d0417221 */ /* 0x000fe40000010000 */
[----:B------:R-:W-:Y:S02]  /*6860*/  FADD.FTZ R66, R207, R66 ;  /* 0x00000042cf427221 */ /* 0x000fe40000010000 */
[----:B------:R-:W-:Y:S02]  /*6870*/  FMUL.FTZ R67, R117, R65 ;  /* 0x0000004175437220 */ /* 0x000fe40000410000 */
[----:B------:R-:W-:-:S02]  /*6880*/  FMUL.FTZ R212, R165, R16 ;  /* 0x00000010a5d47220 */ /* 0x000fc40000410000 */
[----:B------:R-:W-:Y:S02]  /*6890*/  FMUL.FTZ R69, R142, R68 ;  /* 0x000000448e457220 */ /* 0x000fe40000410000 */
[----:B------:R-:W-:Y:S02]  /*68a0*/  FFMA.FTZ R67, R118, R66, -R67 ;  /* 0x0000004276437223 */ /* 0x000fe40000010843 */
[----:B------:R-:W-:Y:S02]  /*68b0*/  FMUL.FTZ R211, R167, R16 ;  /* 0x00000010a7d37220 */ /* 0x000fe40000410000 */
[----:B------:R-:W-:Y:S02]  /*68c0*/  FMUL.FTZ R66, R117, R66 ;  /* 0x0000004275427220 */ /* 0x000fe40000410000 */
[----:B------:R-:W-:Y:S02]  /*68d0*/  FMUL.FTZ R212, R70, R212 ;  /* 0x000000d446d47220 */ /* 0x000fe40000410000 */
[----:B------:R-:W-:-:S02]  /*68e0*/  FFMA.FTZ R69, R143, R64, -R69 ;  /* 0x000000408f457223 */ /* 0x000fc40000010845 */
[----:B------:R-:W-:Y:S02]  /*68f0*/  FMUL.FTZ R64, R142, R64 ;  /* 0x000000408e407220 */ /* 0x000fe40000410000 */
[----:B------:R-:W-:Y:S01]  /*6900*/  FFMA.FTZ R66, R118, R65, R66 ;  /* 0x0000004176427223 */ /* 0x000fe20000010042 */
[----:B------:R-:W-:Y:S01]  /*6910*/  PRMT R65, RZ, 0x7610, R52 ;  /* 0x00007610ff417816 */ /* 0x000fe20000000034 */
[----:B------:R-:W-:Y:S02]  /*6920*/  FMUL.FTZ R211, R70, R211 ;  /* 0x000000d346d37220 */ /* 0x000fe40000410000 */
[----:B------:R-:W-:Y:S02]  /*6930*/  FADD.FTZ R67, R212, R67 ;  /* 0x00000043d4437221 */ /* 0x000fe40000010000 */
[----:B------:R-:W-:Y:S02]  /*6940*/  FFMA.FTZ R68, R143, R68, R64 ;  /* 0x000000448f447223 */ /* 0x000fe40000010040 */
[----:B------:R-:W-:-:S02]  /*6950*/  FADD.FTZ R66, R211, R66 ;  /* 0x00000042d3427221 */ /* 0x000fc40000010000 */
[----:B------:R-:W-:Y:S02]  /*6960*/  FMUL.FTZ R64, R148, R67 ;  /* 0x0000004394407220 */ /* 0x000fe40000410000 */
        /* <DEDUP_REMOVED lines=11> */
[-C--:B------:R-:W-:Y:S01]  /*6a20*/  FFMA.FTZ R65, R147, R67.reuse, -R66 ;  /* 0x0000004393417223 */ /* 0x080fe20000010842 */
[----:B------:R-:W-:Y:S01]  /*6a30*/  PRMT R66, RZ, 0x5410, R53 ;  /* 0x00005410ff427816 */ /* 0x000fe20000000035 */
[----:B------:R-:W-:Y:S02]  /*6a40*/  FMUL.FTZ R219, R171, R18 ;  /* 0x00000012abdb7220 */ /* 0x000fe40000410000 */
[----:B------:R-:W-:Y:S02]  /*6a50*/  FMUL.FTZ R67, R146, R67 ;  /* 0x0000004392437220 */ /* 0x000fe40000410000 */
[C---:B------:R-:W-:Y:S02]  /*6a60*/  FMUL.FTZ R220, R66.reuse, R220 ;  /* 0x000000dc42dc7220 */ /* 0x040fe40000410000 */
[----:B------:R-:W-:Y:S02]  /*6a70*/  FMUL.FTZ R219, R66, R219 ;  /* 0x000000db42db7220 */ /* 0x000fe40000410000 */
[----:B------:R-:W-:Y:S01]  /*6a80*/  FFMA.FTZ R64, R147, R64, R67 ;  /* 0x0000004093407223 */ /* 0x000fe20000010043 */
[----:B------:R-:W-:Y:S01]  /*6a90*/  PRMT R67, RZ, 0x7610, R53 ;  /* 0x00007610ff437816 */ /* 0x000fe20000000035 */
[----:B------:R-:W-:-:S02]  /*6aa0*/  FADD.FTZ R65, R220, R65 ;  /* 0x00000041dc417221 */ /* 0x000fc40000010000 */
[----:B------:R-:W-:Y:S02]  /*6ab0*/  FADD.FTZ R64, R219, R64 ;  /* 0x00000040db407221 */ /* 0x000fe40000010000 */
[----:B------:R-:W-:Y:S02]  /*6ac0*/  FMUL.FTZ R66, R144, R65 ;  /* 0x0000004190427220 */ /* 0x000fe40000410000 */
[-C--:B------:R-:W-:Y:S02]  /*6ad0*/  FMUL.FTZ R217, R170, R19.reuse ;  /* 0x00000013aad97220 */ /* 0x080fe40000410000 */
[----:B------:R-:W-:Y:S02]  /*6ae0*/  FMUL.FTZ R70, R140, R68 ;  /* 0x000000448c467220 */ /* 0x000fe40000410000 */
[----:B------:R-:W-:Y:S02]  /*6af0*/  FMUL.FTZ R218, R74, R19 ;  /* 0x000000134ada7220 */ /* 0x000fe40000410000 */
[----:B------:R-:W-:-:S02]  /*6b00*/  FFMA.FTZ R66, R145, R64, R66 ;  /* 0x0000004091427223 */ /* 0x000fc40000010042 */
[----:B------:R-:W-:Y:S02]  /*6b10*/  FMUL.FTZ R64, R144, R64 ;  /* 0x0000004090407220 */ /* 0x000fe40000410000 */
[----:B------:R-:W-:Y:S02]  /*6b20*/  FMUL.FTZ R217, R67, R217 ;  /* 0x000000d943d97220 */ /* 0x000fe40000410000 */
[-C--:B------:R-:W-:Y:S02]  /*6b30*/  FFMA.FTZ R70, R141, R69.reuse, -R70 ;  /* 0x000000458d467223 */ /* 0x080fe40000010846 */
[----:B------:R-:W-:Y:S02]  /*6b40*/  FMUL.FTZ R69, R140, R69 ;  /* 0x000000458c457220 */ /* 0x000fe40000410000 */
[----:B------:R-:W-:Y:S02]  /*6b50*/  FMUL.FTZ R218, R67, R218 ;  /* 0x000000da43da7220 */ /* 0x000fe40000410000 */
[----:B------:R-:W-:-:S02]  /*6b60*/  FFMA.FTZ R65, R145, R65, -R64 ;  /* 0x0000004191417223 */ /* 0x000fc40000010840 */
[----:B------:R-:W-:Y:S02]  /*6b70*/  FADD.FTZ R67, R217, R66 ;  /* 0x00000042d9437221 */ /* 0x000fe40000010000 */
        /* <DEDUP_REMOVED lines=8> */
[-C--:B------:R-:W-:Y:S02]  /*6c00*/  FMUL.FTZ R222, R75, R20.reuse ;  /* 0x000000144bde7220 */ /* 0x080fe40000410000 */
[----:B------:R-:W-:Y:S01]  /*6c10*/  FFMA.FTZ R66, R143, R67, R66 ;  /* 0x000000438f427223 */ /* 0x000fe20000010042 */
[----:B------:R-:W-:Y:S01]  /*6c20*/  PRMT R67, RZ, 0x5410, R54 ;  /* 0x00005410ff437816 */ /* 0x000fe20000000036 */
[----:B------:R-:W-:-:S02]  /*6c30*/  FMUL.FTZ R221, R173, R20 ;  /* 0x00000014addd7220 */ /* 0x000fc40000410000 */
[----:B------:R-:W-:Y:S01]  /*6c40*/  FFMA.FTZ R64, R139, R70, -R64 ;  /* 0x000000468b407223 */ /* 0x000fe20000010840 */
[----:B------:R-:W-:Y:S01]  /*6c50*/  PRMT R70, RZ, 0x7610, R54 ;  /* 0x00007610ff467816 */ /* 0x000fe20000000036 */
[C---:B------:R-:W-:Y:S02]  /*6c60*/  FMUL.FTZ R222, R67.reuse, R222 ;  /* 0x000000de43de7220 */ /* 0x040fe40000410000 */
[----:B------:R-:W-:Y:S02]  /*6c70*/  FMUL.FTZ R221, R67, R221 ;  /* 0x000000dd43dd7220 */ /* 0x000fe40000410000 */
[----:B------:R-:W-:Y:S02]  /*6c80*/  FADD.FTZ R69, R222, R69 ;  /* 0x00000045de457221 */ /* 0x000fe40000010000 */
[----:B------:R-:W-:Y:S02]  /*6c90*/  FADD.FTZ R66, R221, R66 ;  /* 0x00000042dd427221 */ /* 0x000fe40000010000 */
        /* <DEDUP_REMOVED lines=9> */
[----:B------:R-:W-:Y:S02]  /*6d30*/  FADD.FTZ R66, R213, R66 ;  /* 0x00000042d5427221 */ /* 0x000fe40000010000 */
[----:B------:R-:W-:Y:S02]  /*6d40*/  FADD.FTZ R69, R214, R69 ;  /* 0x00000045d6457221 */ /* 0x000fe40000010000 */
[----:B------:R-:W-:Y:S02]  /*6d50*/  FMUL.FTZ R204, R77, R22 ;  /* 0x000000164dcc7220 */ /* 0x000fe40000410000 */
[C---:B------:R-:W-:Y:S02]  /*6d60*/  FMUL.FTZ R68, R138.reuse, R66 ;  /* 0x000000428a447220 */ /* 0x040fe40000410000 */
[----:B------:R-:W-:Y:S02]  /*6d70*/  FMUL.FTZ R67, R138, R69 ;  /* 0x000000458a437220 */ /* 0x000fe40000410000 */
[----:B------:R-:W-:-:S02]  /*6d80*/  FMUL.FTZ R203, R175, R22 ;  /* 0x00000016afcb7220 */ /* 0x000fc40000410000 */
[C---:B------:R-:W-:Y:S02]  /*6d90*/  FMUL.FTZ R204, R70.reuse, R204 ;  /* 0x000000cc46cc7220 */ /* 0x040fe40000410000 */
[C---:B------:R-:W-:Y:S02]  /*6da0*/  FFMA.FTZ R69, R139.reuse, R69, -R68 ;  /* 0x000000458b457223 */ /* 0x040fe40000010844 */
[----:B------:R-:W-:Y:S01]  /*6db0*/  FMUL.FTZ R203, R70, R203 ;  /* 0x000000cb46cb7220 */ /* 0x000fe20000410000 */
[----:B------:R-:W-:Y:S01]  /*6dc0*/  PRMT R70, RZ, 0x7610, R55 ;  /* 0x00007610ff467816 */ /* 0x000fe20000000037 */
[----:B------:R-:W-:Y:S02]  /*6dd0*/  FFMA.FTZ R66, R139, R66, R67 ;  /* 0x000000428b427223 */ /* 0x000fe40000010043 */
[----:B------:R-:W-:Y:S02]  /*6de0*/  FADD.FTZ R69, R204, R69 ;  /* 0x00000045cc457221 */ /* 0x000fe40000010000 */
[----:B------:R-:W-:-:S02]  /*6df0*/  FADD.FTZ R66, R203, R66 ;  /* 0x00000042cb427221 */ /* 0x000fc40000010000 */
[C---:B------:R-:W-:Y:S02]  /*6e00*/  FMUL.FTZ R67, R136.reuse, R69 ;  /* 0x0000004588437220 */ /* 0x040fe40000410000 */
[C---:B------:R-:W-:Y:S02]  /*6e10*/  FMUL.FTZ R72, R136.reuse, R64 ;  /* 0x0000004088487220 */ /* 0x040fe40000410000 */
[CC--:B------:R-:W-:Y:S02]  /*6e20*/  FMUL.FTZ R68, R136.reuse, R66.reuse ;  /* 0x0000004288447220 */ /* 0x0c0fe40000410000 */
[C---:B------:R-:W-:Y:S02]  /*6e30*/  FFMA.FTZ R67, R137.reuse, R66, R67 ;  /* 0x0000004289437223 */ /* 0x040fe40000010043 */
[-C--:B------:R-:W-:Y:S02]  /*6e40*/  FMUL.FTZ R66, R136, R65.reuse ;  /* 0x0000004188427220 */ /* 0x080fe40000410000 */
[----:B------:R-:W-:-:S02]  /*6e50*/  FFMA.FTZ R65, R137, R65, R72 ;  /* 0x0000004189417223 */ /* 0x000fc40000010048 */
[----:B------:R0:W1:Y:S01]  /*6e60*/  @P0 LDS.64 R72, [R3.X8+0x7b68] ;  /* 0x007b680003480984 */ /* 0x0000620000008a00 */
[-C--:B------:R-:W-:Y:S02]  /*6e70*/  FMUL.FTZ R209, R78, R23.reuse ;  /* 0x000000174ed17220 */ /* 0x080fe40000410000 */
[----:B------:R-:W-:Y:S02]  /*6e80*/  FMUL.FTZ R210, R174, R23 ;  /* 0x00000017aed27220 */ /* 0x000fe40000410000 */
[C---:B------:R-:W-:Y:S02]  /*6e90*/  FMUL.FTZ R209, R70.reuse, R209 ;  /* 0x000000d146d17220 */ /* 0x040fe40000410000 */
[----:B------:R-:W-:Y:S01]  /*6ea0*/  FMUL.FTZ R210, R70, R210 ;  /* 0x000000d246d27220 */ /* 0x000fe20000410000 */
[----:B------:R-:W-:Y:S01]  /*6eb0*/  PRMT R70, RZ, 0x5410, R92 ;  /* 0x00005410ff467816 */ /* 0x000fe2000000005c */
[C---:B------:R-:W-:Y:S01]  /*6ec0*/  FFMA.FTZ R234, R137.reuse, R69, -R68 ;  /* 0x0000004589ea7223 */ /* 0x040fe20000010844 */
[----:B------:R-:W-:Y:S01]  /*6ed0*/  PRMT R68, RZ, 0x5410, R94 ;  /* 0x00005410ff447816 */ /* 0x000fe2000000005e */
[----:B------:R-:W-:Y:S01]  /*6ee0*/  FFMA.FTZ R64, R137, R64, -R66 ;  /* 0x0000004089407223 */ /* 0x000fe20000010842 */
[----:B------:R-:W-:Y:S01]  /*6ef0*/  PRMT R69, RZ, 0x7610, R95 ;  /* 0x00007610ff457816 */ /* 0x000fe2000000005f */
[----:B------:R-:W-:-:S02]  /*6f00*/  FADD.FTZ R67, R210, R67 ;  /* 0x00000043d2437221 */ /* 0x000fc40000010000 */
[----:B------:R-:W-:Y:S01]  /*6f10*/  FADD.FTZ R66, R209, R234 ;  /* 0x000000ead1427221 */ /* 0x000fe20000010000 */
[----:B------:R-:W-:Y:S05]  /*6f20*/  @P0 BRA `(.L_x_7982) ;  /* 0x000000c000000947 */ /* 0x000fea0003800000 */
[----:B0-----:R-:W-:Y:S01]  /*6f30*/  ULDC UR37, c[0x0][0x174] ;  /* 0x00005d0000257ab9 */ /* 0x001fe20000000800 */
        /* <DEDUP_REMOVED lines=11> */
.L_x_7982:
[----:B0-----:R-:W-:Y:S05]  /*6ff0*/  BSYNC B0 ;  /* 0x0000000000007941 */ /* 0x001fea0003800000 */
.L_x_7981:
        /* <DEDUP_REMOVED lines=15> */
[----:B------:R-:W-:Y:S02]  /*70f0*/  FMUL.FTZ R90, R106, R223 ;  /* 0x000000df6a5a7220 */ /* 0x000fe40000410000 */
        /* <DEDUP_REMOVED lines=36> */
.L_x_8089:
        /* <DEDUP_REMOVED lines=70> */
.L_x_8090:
        /* <DEDUP_REMOVED lines=20> */
[----:B-----5:R-:W-:Y:S05]  /*78e0*/  CALL.REL.NOINC `($__internal_190_$__cuda_sm70_shflsync_idx_p) ;  /* 0x0000961000007944 */ /* 0x020fea0003c00000 */
.L_x_7987:
[----:B------:R-:W-:Y:S05]  /*78f0*/  BRA.CONV ~URZ, `(.L_x_7988) ;  /* 0x000000637f007947 */ /* 0x000fea000b800000 */
[----:B0-----:R-:W-:Y:S01]  /*7900*/  HFMA2.MMA R69, -RZ, RZ, 0, 1.847743988037109375e-06 ;  /* 0x0000001fff457435 */ /* 0x001fe200000001ff */
[----:B------:R-:W-:Y:S02]  /*7910*/  MOV R67, R225 ;  /* 0x000000e100437202 */ /* 0x000fe40000000f00 */
[----:B------:R-:W-:-:S02]  /*7920*/  MOV R68, 0x1f ;  /* 0x0000001f00447802 */ /* 0x000fc40000000f00 */
[----:B-1----:R-:W-:Y:S02]  /*7930*/  MOV R66, 0xffffffff ;  /* 0xffffffff00427802 */ /* 0x002fe40000000f00 */
[----:B------:R-:W-:Y:S02]  /*7940*/  MOV R64, 0x7960 ;  /* 0x0000796000407802 */ /* 0x000fe40000000f00 */
[----:B-----5:R-:W-:Y:S05]  /*7950*/  CALL.REL.NOINC `($__internal_190_$__cuda_sm70_shflsync_idx_p) ;  /* 0x000095a000007944 */ /* 0x020fea0003c00000 */
.L_x_7988:
[----:B------:R-:W-:Y:S05]  /*7960*/  BRA.CONV ~URZ, `(.L_x_7989) ;  /* 0x000000637f007947 */ /* 0x000fea000b800000 */
[----:B0-----:R-:W-:Y:S01]  /*7970*/  HFMA2.MMA R69, -RZ, RZ, 0, 1.847743988037109375e-06 ;  /* 0x0000001fff457435 */ /* 0x001fe200000001ff */
[----:B------:R-:W-:Y:S02]  /*7980*/  MOV R67, R71 ;  /* 0x0000004700437202 */ /* 0x000fe40000000f00 */
[----:B------:R-:W-:Y:S02]  /*7990*/  MOV R68, 0x1f ;  /* 0x0000001f00447802 */ /* 0x000fe40000000f00 */
[----:B-1----:R-:W-:Y:S02]  /*79a0*/  MOV R66, 0xffffffff ;  /* 0xffffffff00427802 */ /* 0x002fe40000000f00 */
[----:B------:R-:W-:Y:S02]  /*79b0*/  MOV R64, 0x79d0 ;  /* 0x000079d000407802 */ /* 0x000fe40000000f00 */
[----:B-----5:R-:W-:Y:S05]  /*79c0*/  CALL.REL.NOINC `($__internal_190_$__cuda_sm70_shflsync_idx_p) ;  /* 0x0000953000007944 */ /* 0x020fea0003c00000 */
.L_x_7989:
[----:B------:R-:W-:Y:S05]  /*79d0*/  BRA.CONV ~URZ, `(.L_x_7990) ;  /* 0x000000637f007947 */ /* 0x000fea000b800000 */
[----:B0-----:R-:W-:Y:S01]  /*79e0*/  HFMA2.MMA R69, -RZ, RZ, 0, 1.847743988037109375e-06 ;  /* 0x0000001fff457435 */ /* 0x001fe200000001ff */
[----:B------:R-:W-:-:S02]  /*79f0*/  MOV R67, R70 ;  /* 0x0000004600437202 */ /* 0x000fc40000000f00 */
[----:B------:R-:W-:Y:S02]  /*7a00*/  MOV R68, 0x1f ;  /* 0x0000001f00447802 */ /* 0x000fe40000000f00 */
[----:B-1----:R-:W-:Y:S02]  /*7a10*/  MOV R66, 0xffffffff ;  /* 0xffffffff00427802 */ /* 0x002fe40000000f00 */
[----:B------:R-:W-:Y:S02]  /*7a20*/  MOV R64, 0x7a40 ;  /* 0x00007a4000407802 */ /* 0x000fe40000000f00 */
[----:B-----5:R-:W-:Y:S05]  /*7a30*/  CALL.REL.NOINC `($__internal_190_$__cuda_sm70_shflsync_idx_p) ;  /* 0x000094c000007944 */ /* 0x020fea0003c00000 */
.L_x_7990:
        /* <DEDUP_REMOVED lines=9> */
.L_x_8091:
        /* <DEDUP_REMOVED lines=23> */
.L_x_7984:
[----:B0-----:R-:W-:Y:S05]  /*7c40*/  BSYNC B0 ;  /* 0x0000000000007941 */ /* 0x001fea0003800000 */
.L_x_7983:
[----:B------:R-:W-:Y:S01]  /*7c50*/  WARPSYNC 0xffffffff ;  /* 0xffffffff00007948 */ /* 0x000fe20003800000 */
[----:B------:R-:W-:Y:S02]  /*7c60*/  LOP3.LUT P0, RZ, R3, 0x1f, RZ, 0xc0, !PT ;  /* 0x0000001f03ff7812 */ /* 0x000fe4000780c0ff */
[----:B------:R-:W-:Y:S01]  /*7c70*/  BAR.SYNC.DEFER_BLOCKING 0x0 ;  /* 0x0000000000007b1d */ /* 0x000fe20000010000 */
[----:B-1---5:R-:W-:Y:S01]  /*7c80*/  MOV R61, UR24 ;  /* 0x00000018003d7c02 */ /* 0x022fe20008000f00 */
[C---:B------:R-:W-:Y:S01]  /*7c90*/  FMUL.FTZ R62, R136.reuse, -R72 ;  /* 0x80000048883e7220 */ /* 0x040fe20000410000 */
[----:B------:R-:W-:Y:S01]  /*7ca0*/  USHF.L.U32 UR49, UR7, 0x4, URZ ;  /* 0x0000000407317899 */ /* 0x000fe2000800063f */
[CC--:B------:R-:W-:Y:S01]  /*7cb0*/  FMUL.FTZ R60, R136.reuse, R73.reuse ;  /* 0x00000049883c7220 */ /* 0x0c0fe20000410000 */
        /* <DEDUP_REMOVED lines=31> */
[C---:B------:R-:W-:Y:S02]  /*7eb0*/  FMUL.FTZ R70, R144.reuse, -R63 ;  /* 0x8000003f90467220 */ /* 0x040fe40000410000 */
[C---:B------:R-:W-:Y:S02]  /*7ec0*/  FFMA.FTZ R62, R141.reuse, R64, -R62 ;  /* 0x000000408d3e7223 */ /* 0x040fe4000001083e */
[----:B------:R-:W-:Y:S02]  /*7ed0*/  FMUL.FTZ R68, R144, -R65 ;  /* 0x8000004190447220 */ /* 0x000fe40000410000 */
[----:B------:R-:W-:Y:S02]  /*7ee0*/  FFMA.FTZ R67, R141, R67, R66 ;  /* 0x000000438d437223 */ /* 0x000fe40000010042 */
[----:B------:R-:W-:-:S02]  /*7ef0*/  FFMA.FTZ R70, R145, R65, R70 ;  /* 0x0000004191467223 */ /* 0x000fc40000010046 */
[----:B------:R-:W-:Y:S02]  /*7f00*/  FADD.FTZ R62, R195, R62 ;  /* 0x0000003ec33e7221 */ /* 0x000fe40000010000 */
[----:B------:R-:W-:Y:S02]  /*7f10*/  FFMA.FTZ R68, R145, R63, -R68 ;  /* 0x0000003f91447223 */ /* 0x000fe40000010844 */
[----:B------:R-:W-:Y:S02]  /*7f20*/  FADD.FTZ R67, -R196, R67 ;  /* 0x00000043c4437221 */ /* 0x000fe40000010100 */
[----:B------:R-:W-:Y:S02]  /*7f30*/  FMUL.FTZ R65, R146, -R70 ;  /* 0x8000004692417220 */ /* 0x000fe40000410000 */
[----:B------:R-:W-:Y:S02]  /*7f40*/  FMUL.FTZ R64, R142, -R62 ;  /* 0x8000003e8e407220 */ /* 0x000fe40000410000 */
[----:B------:R-:W-:-:S02]  /*7f50*/  FMUL.FTZ R66, R146, -R68 ;  /* 0x8000004492427220 */ /* 0x000fc40000410000 */
[-C--:B------:R-:W-:Y:S02]  /*7f60*/  FMUL.FTZ R63, R142, -R67.reuse ;  /* 0x800000438e3f7220 */ /* 0x080fe40000410000 */
[----:B------:R-:W-:Y:S02]  /*7f70*/  FFMA.FTZ R65, R147, R68, -R65 ;  /* 0x0000004493417223 */ /* 0x000fe40000010841 */
[----:B------:R-:W-:Y:S02]  /*7f80*/  FFMA.FTZ R67, R143, R67, R64 ;  /* 0x000000438f437223 */ /* 0x000fe40000010040 */
[----:B------:R-:W-:Y:S02]  /*7f90*/  FFMA.FTZ R66, R147, R70, R66 ;  /* 0x0000004693427223 */ /* 0x000fe40000010042 */
[----:B------:R-:W-:Y:S02]  /*7fa0*/  FFMA.FTZ R62, R143, R62, -R63 ;  /* 0x0000003e8f3e7223 */ /* 0x000fe4000001083f */
[----:B------:R-:W-:-:S02]  /*7fb0*/  FMUL.FTZ R63, R148, -R65 ;  /* 0x80000041943f7220 */ /* 0x000fc40000410000 */
[----:B------:R-:W-:Y:S02]  /*7fc0*/  FADD.FTZ R67, -R194, R67 ;  /* 0x00000043c2437221 */ /* 0x000fe40000010100 */
[-C--:B------:R-:W-:Y:S02]  /*7fd0*/  FMUL.FTZ R64, R148, -R66.reuse ;  /* 0x8000004294407220 */ /* 0x080fe40000410000 */
[----:B------:R-:W-:Y:S02]  /*7fe0*/  FADD.FTZ R62, R193, R62 ;  /* 0x0000003ec13e7221 */ /* 0x000fe40000010000 */
[C---:B------:R-:W-:Y:S02]  /*7ff0*/  FFMA.FTZ R66, R149.reuse, R66, R63 ;  /* 0x0000004295427223 */ /* 0x040fe4000001003f */
[----:B------:R-:W-:Y:S02]  /*8000*/  FMUL.FTZ R63, R144, -R67 ;  /* 0x80000043903f7220 */ /* 0x000fe40000410000 */
[----:B------:R-:W-:-:S02]  /*8010*/  FFMA.FTZ R65, R149, R65, -R64 ;  /* 0x0000004195417223 */ /* 0x000fc40000010840 */
[-C--:B------:R-:W-:Y:S02]  /*8020*/  FMUL.FTZ R64, R144, -R62.reuse ;  /* 0x8000003e90407220 */ /* 0x080fe40000410000 */
[----:B------:R-:W-:Y:S02]  /*8030*/  FFMA.FTZ R62, R145, R62, -R63 ;  /* 0x0000003e913e7223 */ /* 0x000fe4000001083f */
[C---:B0-----:R-:W-:Y:S02]  /*8040*/  FMUL.FTZ R63, R129.reuse, R61 ;  /* 0x0000003d813f7220 */ /* 0x041fe40000410000 */
[----:B------:R-:W-:Y:S02]  /*8050*/  FMUL.FTZ R129, R129, R60 ;  /* 0x0000003c81817220 */ /* 0x000fe40000410000 */
[----:B------:R-:W-:Y:S02]  /*8060*/  FMUL.FTZ R68, R117, -R66 ;  /* 0x8000004275447220 */ /* 0x000fe40000410000 */
[----:B------:R-:W-:-:S02]  /*8070*/  FFMA.FTZ R60, R128, R60, -R63 ;  /* 0x0000003c803c7223 */ /* 0x000fc4000001083f */
[----:B------:R-:W-:Y:S02]  /*8080*/  FMUL.FTZ R69, R117, -R65 ;  /* 0x8000004175457220 */ /* 0x000fe40000410000 */
[----:B------:R-:W-:Y:S02]  /*8090*/  FFMA.FTZ R129, R128, R61, R129 ;  /* 0x0000003d80817223 */ /* 0x000fe40000010081 */
[C---:B------:R-:W-:Y:S02]  /*80a0*/  FFMA.FTZ R68, R118.reuse, R65, -R68 ;  /* 0x0000004176447223 */ /* 0x040fe40000010844 */
[----:B------:R-:W-:Y:S02]  /*80b0*/  FADD.FTZ R128, R177, R60 ;  /* 0x0000003cb1807221 */ /* 0x000fe40000010000 */
[----:B------:R-:W-:Y:S02]  /*80c0*/  FFMA.FTZ R69, R118, R66, R69 ;  /* 0x0000004276457223 */ /* 0x000fe40000010045 */
[----:B------:R-:W-:-:S02]  /*80d0*/  FADD.FTZ R176, R176, R129 ;  /* 0x00000081b0b07221 */ /* 0x000fc40000010000 */
[----:B------:R-:W-:Y:S02]  /*80e0*/  FMUL.FTZ R60, R119, -R68 ;  /* 0x80000044773c7220 */ /* 0x000fe40000410000 */
[----:B------:R-:W-:Y:S02]  /*80f0*/  FMUL.FTZ R63, R133, R128 ;  /* 0x00000080853f7220 */ /* 0x000fe40000410000 */
[-C--:B------:R-:W-:Y:S02]  /*8100*/  FMUL.FTZ R65, R119, -R69.reuse ;  /* 0x8000004577417220 */ /* 0x080fe40000410000 */
[-C--:B------:R-:W-:Y:S02]  /*8110*/  FMUL.FTZ R61, R133, R176.reuse ;  /* 0x000000b0853d7220 */ /* 0x080fe40000410000 */
[----:B------:R-:W-:Y:S02]  /*8120*/  FFMA.FTZ R69, R120, R69, R60 ;  /* 0x0000004578457223 */ /* 0x000fe4000001003c */
[----:B------:R-:W-:-:S02]  /*8130*/  FFMA.FTZ R60, R134, R176, R63 ;  /* 0x000000b0863c7223 */ /* 0x000fc4000001003f */
[----:B------:R-:W-:Y:S02]  /*8140*/  FFMA.FTZ R61, R134, R128, -R61 ;  /* 0x00000080863d7223 */ /* 0x000fe4000001083d */
[----:B------:R-:W-:Y:S02]  /*8150*/  FADD.FTZ R179, R179, R60 ;  /* 0x0000003cb3b37221 */ /* 0x000fe40000010000 */
[----:B------:R-:W-:Y:S02]  /*8160*/  FFMA.FTZ R67, R145, R67, R64 ;  /* 0x0000004391437223 */ /* 0x000fe40000010040 */
[----:B------:R-:W-:Y:S02]  /*8170*/  FADD.FTZ R129, R178, R61 ;  /* 0x0000003db2817221 */ /* 0x000fe40000010000 */
[----:B------:R-:W-:Y:S02]  /*8180*/  FMUL.FTZ R60, R131, R179 ;  /* 0x000000b3833c7220 */ /* 0x000fe40000410000 */
[----:B------:R-:W-:-:S02]  /*8190*/  FADD.FTZ R67, -R192, R67 ;  /* 0x00000043c0437221 */ /* 0x000fc40000010100 */
[-C--:B------:R-:W-:Y:S02]  /*81a0*/  FMUL.FTZ R61, R131, R129.reuse ;  /* 0x00000081833d7220 */ /* 0x080fe40000410000 */
[----:B------:R-:W-:Y:S02]  /*81b0*/  FFMA.FTZ R65, R120, R68, -R65 ;  /* 0x0000004478417223 */ /* 0x000fe40000010841 */
[----:B------:R-:W-:Y:S02]  /*81c0*/  FADD.FTZ R62, R191, R62 ;  /* 0x0000003ebf3e7221 */ /* 0x000fe40000010000 */
[----:B------:R-:W-:Y:S02]  /*81d0*/  FFMA.FTZ R60, R132, R129, -R60 ;  /* 0x00000081843c7223 */ /* 0x000fe4000001083c */
[----:B------:R-:W-:Y:S02]  /*81e0*/  FMUL.FTZ R64, R146, -R67 ;  /* 0x8000004392407220 */ /* 0x000fe40000410000 */
[----:B------:R-:W-:-:S02]  /*81f0*/  FFMA.FTZ R61, R132, R179, R61 ;  /* 0x000000b3843d7223 */ /* 0x000fc4000001003d */
[----:B------:R-:W-:Y:S02]  /*8200*/  FMUL.FTZ R63, R121, -R65 ;  /* 0x80000041793f7220 */ /* 0x000fe40000410000 */
[-C--:B------:R-:W-:Y:S02]  /*8210*/  FMUL.FTZ R66, R146, -R62.reuse ;  /* 0x8000003e92427220 */ /* 0x080fe40000410000 */
[----:B------:R-:W-:Y:S02]  /*8220*/  FADD.FTZ R178, R183, R60 ;  /* 0x0000003cb7b27221 */ /* 0x000fe40000010000 */
[----:B------:R-:W-:Y:S02]  /*8230*/  FFMA.FTZ R64, R147, R62, -R64 ;  /* 0x0000003e93407223 */ /* 0x000fe40000010840 */
[----:B------:R-:W-:Y:S02]  /*8240*/  FMUL.FTZ R62, R121, -R69 ;  /* 0x80000045793e7220 */ /* 0x000fe40000410000 */
[----:B------:R-:W-:-:S02]  /*8250*/  FADD.FTZ R182, R182, R61 ;  /* 0x0000003db6b67221 */ /* 0x000fc40000010000 */
[----:B------:R-:W-:Y:S02]  /*8260*/  FFMA.FTZ R69, R122, R69, R63 ;  /* 0x000000457a457223 */ /* 0x000fe4000001003f */
[----:B------:R-:W-:Y:S02]  /*8270*/  FFMA.FTZ R67, R147, R67, R66 ;  /* 0x0000004393437223 */ /* 0x000fe40000010042 */
[C---:B------:R-:W-:Y:S02]  /*8280*/  FMUL.FTZ R63, R127.reuse, R178 ;  /* 0x000000b27f3f7220 */ /* 0x040fe40000410000 */
[----:B------:R-:W-:Y:S02]  /*8290*/  FMUL.FTZ R61, R127, R182 ;  /* 0x000000b67f3d7220 */ /* 0x000fe40000410000 */
[----:B------:R-:W-:Y:S02]  /*82a0*/  FADD.FTZ R64, R189, R64 ;  /* 0x00000040bd407221 */ /* 0x000fe40000010000 */
[----:B------:R-:W-:-:S02]  /*82b0*/  FADD.FTZ R67, -R190, R67 ;  /* 0x00000043be437221 */ /* 0x000fc40000010100 */
[C---:B------:R-:W-:Y:S02]  /*82c0*/  FFMA.FTZ R60, R130.reuse, R182, R63 ;  /* 0x000000b6823c7223 */ /* 0x040fe4000001003f */
[----:B------:R-:W-:Y:S02]  /*82d0*/  FFMA.FTZ R61, R130, R178, -R61 ;  /* 0x000000b2823d7223 */ /* 0x000fe4000001083d */
[----:B------:R-:W-:Y:S02]  /*82e0*/  FFMA.FTZ R65, R122, R65, -R62 ;  /* 0x000000417a417223 */ /* 0x000fe4000001083e */
[C---:B------:R-:W-:Y:S02]  /*82f0*/  FMUL.FTZ R66, R148.reuse, -R64 ;  /* 0x8000004094427220 */ /* 0x040fe40000410000 */
[----:B------:R-:W-:Y:S02]  /*8300*/  FMUL.FTZ R62, R148, -R67 ;  /* 0x80000043943e7220 */ /* 0x000fe40000410000 */
[----:B------:R-:W-:-:S02]  /*8310*/  FADD.FTZ R181, R181, R60 ;  /* 0x0000003cb5b57221 */ /* 0x000fc40000010000 */
[----:B------:R-:W-:Y:S02]  /*8320*/  FADD.FTZ R177, R180, R61 ;  /* 0x0000003db4b17221 */ /* 0x000fe40000010000 */
[C---:B------:R-:W-:Y:S02]  /*8330*/  FFMA.FTZ R67, R149.reuse, R67, R66 ;  /* 0x0000004395437223 */ /* 0x040fe40000010042 */
[----:B------:R-:W-:Y:S02]  /*8340*/  FFMA.FTZ R62, R149, R64, -R62 ;  /* 0x00000040953e7223 */ /* 0x000fe4000001083e */
[C---:B------:R-:W-:Y:S02]  /*8350*/  FMUL.FTZ R60, R125.reuse, R181 ;  /* 0x000000b57d3c7220 */ /* 0x040fe40000410000 */
[----:B------:R-:W-:Y:S02]  /*8360*/  FMUL.FTZ R61, R125, R177 ;  /* 0x000000b17d3d7220 */ /* 0x000fe40000410000 */
[----:B------:R-:W-:-:S02]  /*8370*/  FMUL.FTZ R64, R123, -R69 ;  /* 0x800000457b407220 */ /* 0x000fc40000410000 */
[----:B------:R-:W-:Y:S02]  /*8380*/  FADD.FTZ R67, -R188, R67 ;  /* 0x00000043bc437221 */ /* 0x000fe40000010100 */
[----:B------:R-:W-:Y:S02]  /*8390*/  FADD.FTZ R62, R95, R62 ;  /* 0x0000003e5f3e7221 */ /* 0x000fe40000010000 */
[C---:B------:R-:W-:Y:S02]  /*83a0*/  FFMA.FTZ R60, R126.reuse, R177, -R60 ;  /* 0x000000b17e3c7223 */ /* 0x040fe4000001083c */
[----:B------:R-:W-:Y:S02]  /*83b0*/  FMUL.FTZ R68, R123, -R65 ;  /* 0x800000417b447220 */ /* 0x000fe40000410000 */
[----:B------:R-:W-:Y:S02]  /*83c0*/  FFMA.FTZ R61, R126, R181, R61 ;  /* 0x000000b57e3d7223 */ /* 0x000fe4000001003d */
[----:B------:R-:W-:-:S02]  /*83d0*/  FFMA.FTZ R66, R124, R65, -R64 ;  /* 0x000000417c427223 */ /* 0x000fc40000010840 */
[C---:B------:R-:W-:Y:S02]  /*83e0*/  FMUL.FTZ R63, R117.reuse, -R67 ;  /* 0x80000043753f7220 */ /* 0x040fe40000410000 */
[-C--:B------:R-:W-:Y:S02]  /*83f0*/  FMUL.FTZ R65, R117, -R62.reuse ;  /* 0x8000003e75417220 */ /* 0x080fe40000410000 */
[----:B------:R-:W-:Y:S02]  /*8400*/  FADD.FTZ R180, R185, R60 ;  /* 0x0000003cb9b47221 */ /* 0x000fe40000010000 */
[----:B------:R-:W-:Y:S02]  /*8410*/  FFMA.FTZ R68, R124, R69, R68 ;  /* 0x000000457c447223 */ /* 0x000fe40000010044 */
[----:B------:R-:W-:Y:S02]  /*8420*/  FADD.FTZ R184, R184, R61 ;  /* 0x0000003db8b87221 */ /* 0x000fe40000010000 */
[----:B------:R-:W-:-:S02]  /*8430*/  FFMA.FTZ R64, R118, R62, -R63 ;  /* 0x0000003e76407223 */ /* 0x000fc4000001083f */
[----:B------:R-:W-:Y:S02]  /*8440*/  FFMA.FTZ R65, R118, R67, R65 ;  /* 0x0000004376417223 */ /* 0x000fe40000010041 */
[----:B------:R-:W-:Y:S02]  /*8450*/  FMUL.FTZ R63, R123, R180 ;  /* 0x000000b47b3f7220 */ /* 0x000fe40000410000 */
[----:B------:R-:W-:Y:S02]  /*8460*/  FMUL.FTZ R67, R125, -R68 ;  /* 0x800000447d437220 */ /* 0x000fe40000410000 */
[----:B------:R-:W-:Y:S02]  /*8470*/  FMUL.FTZ R61, R123, R184 ;  /* 0x000000b87b3d7220 */ /* 0x000fe40000410000 */
[----:B------:R-:W-:Y:S02]  /*8480*/  FMUL.FTZ R69, R125, -R66 ;  /* 0x800000427d457220 */ /* 0x000fe40000410000 */
[----:B------:R-:W-:-:S02]  /*8490*/  FFMA.FTZ R63, R124, R184, R63 ;  /* 0x000000b87c3f7223 */ /* 0x000fc4000001003f */
[----:B------:R-:W-:Y:S02]  /*84a0*/  FFMA.FTZ R67, R126, R66, -R67 ;  /* 0x000000427e437223 */ /* 0x000fe40000010843 */
[----:B------:R-:W-:Y:S02]  /*84b0*/  FFMA.FTZ R60, R124, R180, -R61 ;  /* 0x000000b47c3c7223 */ /* 0x000fe4000001083d */
[----:B------:R-:W-:Y:S02]  /*84c0*/  FFMA.FTZ R69, R126, R68, R69 ;  /* 0x000000447e457223 */ /* 0x000fe40000010045 */
[----:B------:R-:W-:Y:S02]  /*84d0*/  FADD.FTZ R183, R186, R63 ;  /* 0x0000003fbab77221 */ /* 0x000fe40000010000 */
[----:B------:R-:W-:Y:S02]  /*84e0*/  FMUL.FTZ R62, R127, -R67 ;  /* 0x800000437f3e7220 */ /* 0x000fe40000410000 */
[----:B------:R-:W-:-:S02]  /*84f0*/  FADD.FTZ R187, R187, R60 ;  /* 0x0000003cbbbb7221 */ /* 0x000fc40000010000 */
[----:B------:R-:W-:Y:S02]  /*8500*/  FMUL.FTZ R61, R127, -R69 ;  /* 0x800000457f3d7220 */ /* 0x000fe40000410000 */
[C---:B------:R-:W-:Y:S02]  /*8510*/  FMUL.FTZ R60, R121.reuse, R183 ;  /* 0x000000b7793c7220 */ /* 0x040fe40000410000 */
[C---:B------:R-:W-:Y:S02]  /*8520*/  FFMA.FTZ R69, R130.reuse, R69, R62 ;  /* 0x0000004582457223 */ /* 0x040fe4000001003e */
[----:B------:R-:W-:Y:S02]  /*8530*/  FMUL.FTZ R62, R121, R187 ;  /* 0x000000bb793e7220 */ /* 0x000fe40000410000 */
[----:B------:R-:W-:Y:S02]  /*8540*/  FFMA.FTZ R66, R130, R67, -R61 ;  /* 0x0000004382427223 */ /* 0x000fe4000001083d */
[----:B------:R-:W-:-:S02]  /*8550*/  FADD.FTZ R65, -R94, R65 ;  /* 0x000000415e417221 */ /* 0x000fc40000010100 */
[C---:B------:R-:W-:Y:S02]  /*8560*/  FFMA.FTZ R61, R122.reuse, R187, -R60 ;  /* 0x000000bb7a3d7223 */ /* 0x040fe4000001083c */
[----:B------:R-:W-:Y:S02]  /*8570*/  FFMA.FTZ R62, R122, R183, R62 ;  /* 0x000000b77a3e7223 */ /* 0x000fe4000001003e */
[----:B------:R-:W-:Y:S02]  /*8580*/  FADD.FTZ R64, R93, R64 ;  /* 0x000000405d407221 */ /* 0x000fe40000010000 */
[----:B------:R-:W-:Y:S02]  /*8590*/  FMUL.FTZ R63, R119, -R65 ;  /* 0x80000041773f7220 */ /* 0x000fe40000410000 */
[----:B------:R-:W-:Y:S02]  /*85a0*/  FADD.FTZ R206, R206, R61 ;  /* 0x0000003dcece7221 */ /* 0x000fe40000010000 */
[----:B------:R-:W-:-:S02]  /*85b0*/  FADD.FTZ R186, R205, R62 ;  /* 0x0000003ecdba7221 */ /* 0x000fc40000010000 */
[C---:B------:R-:W-:Y:S02]  /*85c0*/  FFMA.FTZ R62, R120.reuse, R64, -R63 ;  /* 0x00000040783e7223 */ /* 0x040fe4000001083f */
[C---:B------:R-:W-:Y:S02]  /*85d0*/  FMUL.FTZ R63, R119.reuse, R206 ;  /* 0x000000ce773f7220 */ /* 0x040fe40000410000 */
[C---:B------:R-:W-:Y:S02]  /*85e0*/  FMUL.FTZ R60, R119.reuse, -R64 ;  /* 0x80000040773c7220 */ /* 0x040fe40000410000 */
[CC--:B------:R-:W-:Y:S02]  /*85f0*/  FFMA.FTZ R63, R120.reuse, R186.reuse, R63 ;  /* 0x000000ba783f7223 */ /* 0x0c0fe4000001003f */
[----:B------:R-:W-:Y:S02]  /*8600*/  FFMA.FTZ R67, R120, R65, R60 ;  /* 0x0000004178437223 */ /* 0x000fe4000001003c */
[----:B------:R-:W-:-:S02]  /*8610*/  FMUL.FTZ R61, R119, R186 ;  /* 0x000000ba773d7220 */ /* 0x000fc40000410000 */
[C---:B------:R-:W-:Y:S02]  /*8620*/  FMUL.FTZ R65, R131.reuse, -R69 ;  /* 0x8000004583417220 */ /* 0x040fe40000410000 */
[----:B------:R-:W-:Y:S02]  /*8630*/  FMUL.FTZ R68, R131, -R66 ;  /* 0x8000004283447220 */ /* 0x000fe40000410000 */
[----:B------:R-:W-:Y:S02]  /*8640*/  FADD.FTZ R185, R208, R63 ;  /* 0x0000003fd0b97221 */ /* 0x000fe40000010000 */
[----:B------:R-:W-:Y:S02]  /*8650*/  FADD.FTZ R63, R91, R62 ;  /* 0x0000003e5b3f7221 */ /* 0x000fe40000010000 */
[----:B------:R-:W-:Y:S02]  /*8660*/  FFMA.FTZ R60, R120, R206, -R61 ;  /* 0x000000ce783c7223 */ /* 0x000fe4000001083d */
[----:B------:R-:W-:-:S02]  /*8670*/  FFMA.FTZ R64, R132, R66, -R65 ;  /* 0x0000004284407223 */ /* 0x000fc40000010841 */
[----:B------:R-:W-:Y:S02]  /*8680*/  FFMA.FTZ R65, R132, R69, R68 ;  /* 0x0000004584417223 */ /* 0x000fe40000010044 */
[----:B------:R-:W-:Y:S02]  /*8690*/  FADD.FTZ R67, -R92, R67 ;  /* 0x000000435c437221 */ /* 0x000fe40000010100 */
[----:B------:R-:W-:Y:S02]  /*86a0*/  FMUL.FTZ R68, R121, -R63 ;  /* 0x8000003f79447220 */ /* 0x000fe40000410000 */
[----:B------:R-:W-:Y:S02]  /*86b0*/  FADD.FTZ R207, R207, R60 ;  /* 0x0000003ccfcf7221 */ /* 0x000fe40000010000 */
[-C--:B------:R-:W-:Y:S02]  /*86c0*/  FMUL.FTZ R66, R121, -R67.reuse ;  /* 0x8000004379427220 */ /* 0x080fe40000410000 */
[----:B------:R-:W-:-:S02]  /*86d0*/  FFMA.FTZ R67, R122, R67, R68 ;  /* 0x000000437a437223 */ /* 0x000fc40000010044 */
[C---:B------:R-:W-:Y:S02]  /*86e0*/  FMUL.FTZ R62, R117.reuse, R207 ;  /* 0x000000cf753e7220 */ /* 0x040fe40000410000 */
[----:B------:R-:W-:Y:S02]  /*86f0*/  FMUL.FTZ R60, R117, R185 ;  /* 0x000000b9753c7220 */ /* 0x000fe40000410000 */
[----:B------:R-:W-:Y:S02]  /*8700*/  FFMA.FTZ R66, R122, R63, -R66 ;  /* 0x0000003f7a427223 */ /* 0x000fe40000010842 */
[----:B------:R-:W-:Y:S02]  /*8710*/  FADD.FTZ R67, -R90, R67 ;  /* 0x000000435a437221 */ /* 0x000fe40000010100 */
[C---:B------:R-:W-:Y:S02]  /*8720*/  FFMA.FTZ R62, R118.reuse, R185, R62 ;  /* 0x000000b9763e7223 */ /* 0x040fe4000001003e */
[----:B------:R-:W-:-:S02]  /*8730*/  FFMA.FTZ R61, R118, R207, -R60 ;  /* 0x000000cf763d7223 */ /* 0x000fc4000001083c */
        /* <DEDUP_REMOVED lines=47> */
[----:B------:R-:W-:Y:S01]  /*8a30*/  FFMA.FTZ R61, R143, R211, -R60 ;  /* 0x000000d38f3d7223 */ /* 0x000fe2000001083c */
[----:B------:R-:W-:Y:S01]  /*8a40*/  MOV R60, 0x3f800000 ;  /* 0x3f800000003c7802 */ /* 0x000fe20000000f00 */
[----:B------:R-:W-:-:S02]  /*8a50*/  FADD.FTZ R66, R81, R66 ;  /* 0x0000004251427221 */ /* 0x000fc40000010000 */
[----:B------:R-:W-:Y:S02]  /*8a60*/  FMUL.FTZ R67, R133, -R68 ;  /* 0x8000004485437220 */ /* 0x000fe40000410000 */
[----:B------:R-:W-:Y:S02]  /*8a70*/  FADD.FTZ R218, R221, R62 ;  /* 0x0000003eddda7221 */ /* 0x000fe40000010000 */
[----:B------:R-:W-:Y:S01]  /*8a80*/  FADD.FTZ R222, R222, R61 ;  /* 0x0000003ddede7221 */ /* 0x000fe20000010000 */
[----:B------:R-:W-:Y:S01]  /*8a90*/  HFMA2.MMA R61, -RZ, RZ, 0, 0 ;  /* 0x00000000ff3d7435 */ /* 0x000fe200000001ff */
[-C--:B------:R-:W-:Y:S01]  /*8aa0*/  FMUL.FTZ R69, R133, -R66.reuse ;  /* 0x8000004285457220 */ /* 0x080fe20000410000 */
[----:B------:R-:W-:Y:S01]  /*8ab0*/  CS2R R62, SRZ ;  /* 0x00000000003e7805 */ /* 0x000fe2000001ff00 */
[----:B------:R-:W-:Y:S02]  /*8ac0*/  FFMA.FTZ R70, R134, R66, -R67 ;  /* 0x0000004286467223 */ /* 0x000fe40000010843 */
[----:B------:R-:W-:-:S02]  /*8ad0*/  FMUL.FTZ R66, R140, R218 ;  /* 0x000000da8c427220 */ /* 0x000fc40000410000 */
[-C--:B------:R-:W-:Y:S02]  /*8ae0*/  FMUL.FTZ R67, R140, R222.reuse ;  /* 0x000000de8c437220 */ /* 0x080fe40000410000 */
[C---:B------:R-:W-:Y:S01]  /*8af0*/  FFMA.FTZ R219, R141.reuse, R222, -R66 ;  /* 0x000000de8ddb7223 */ /* 0x040fe20000010842 */
[----:B------:R-:W0:Y:S01]  /*8b00*/  @!P0 LDS.128 R60, [UR49+0x7d60] ;  /* 0x007d6031ff3c8984 */ /* 0x000e220008000c00 */
[----:B------:R-:W-:Y:S01]  /*8b10*/  FFMA.FTZ R66, R141, R218, R67 ;  /* 0x000000da8d427223 */ /* 0x000fe20000010043 */
[----:B------:R-:W-:Y:S01]  /*8b20*/  ISETP.GT.U32.AND P0, PT, R3, 0x1f, PT ;  /* 0x0000001f0300780c */ /* 0x000fe20003f04070 */
[----:B------:R-:W-:Y:S02]  /*8b30*/  FFMA.FTZ R69, R134, R68, R69 ;  /* 0x0000004486457223 */ /* 0x000fe40000010045 */
[----:B------:R-:W-:Y:S02]  /*8b40*/  FMUL.FTZ R68, R133, -R64 ;  /* 0x8000004085447220 */ /* 0x000fe40000410000 */
[----:B------:R-:W-:-:S02]  /*8b50*/  FADD.FTZ R219, R214, R219 ;  /* 0x000000dbd6db7221 */ /* 0x000fc40000010000 */
[----:B------:R-:W-:Y:S02]  /*8b60*/  FADD.FTZ R213, R213, R66 ;  /* 0x00000042d5d57221 */ /* 0x000fe40000010000 */
[-C--:B------:R-:W-:Y:S02]  /*8b70*/  FMUL.FTZ R67, R133, -R65.reuse ;  /* 0x8000004185437220 */ /* 0x080fe40000410000 */
[----:B------:R-:W-:Y:S02]  /*8b80*/  FFMA.FTZ R65, R134, R65, R68 ;  /* 0x0000004186417223 */ /* 0x000fe40000010044 */
[----:B------:R-:W-:Y:S02]  /*8b90*/  FADD.FTZ R66, R79, R70 ;  /* 0x000000464f427221 */ /* 0x000fe40000010000 */
[C---:B------:R-:W-:Y:S02]  /*8ba0*/  FMUL.FTZ R70, R138.reuse, R219 ;  /* 0x000000db8a467220 */ /* 0x040fe40000410000 */
[----:B------:R-:W-:-:S02]  /*8bb0*/  FMUL.FTZ R68, R138, R213 ;  /* 0x000000d58a447220 */ /* 0x000fc40000410000 */
[----:B------:R-:W-:Y:S02]  /*8bc0*/  FFMA.FTZ R64, R134, R64, -R67 ;  /* 0x0000004086407223 */ /* 0x000fe40000010843 */
[----:B------:R-:W-:Y:S02]  /*8bd0*/  FADD.FTZ R67, -R80, R69 ;  /* 0x0000004550437221 */ /* 0x000fe40000010100 */
[C---:B------:R-:W-:Y:S02]  /*8be0*/  FFMA.FTZ R70, R139.reuse, R213, R70 ;  /* 0x000000d58b467223 */ /* 0x040fe40000010046 */
[----:B------:R-:W-:Y:S01]  /*8bf0*/  FFMA.FTZ R69, R139, R219, -R68 ;  /* 0x000000db8b457223 */ /* 0x000fe20000010844 */
[----:B------:R1:W-:Y:S01]  /*8c00*/  STS.128 [R3.X16+0x6760], R64 ;  /* 0x0067604003007388 */ /* 0x0003e2000000cc00 */
[----:B------:R-:W-:Y:S02]  /*8c10*/  FADD.FTZ R214, R203, R70 ;  /* 0x00000046cbd67221 */ /* 0x000fe40000010000 */
[----:B------:R-:W-:-:S02]  /*8c20*/  FADD.FTZ R204, R204, R69 ;  /* 0x00000045cccc7221 */ /* 0x000fc40000010000 */
[C---:B------:R-:W-:Y:S02]  /*8c30*/  FMUL.FTZ R68, R136.reuse, R214 ;  /* 0x000000d688447220 */ /* 0x040fe40000410000 */
[-C--:B------:R-:W-:Y:S02]  /*8c40*/  FMUL.FTZ R69, R136, R204.reuse ;  /* 0x000000cc88457220 */ /* 0x080fe40000410000 */
[C---:B------:R-:W-:Y:S02]  /*8c50*/  FFMA.FTZ R68, R137.reuse, R204, -R68 ;  /* 0x000000cc89447223 */ /* 0x040fe40000010844 */
[----:B------:R-:W-:Y:S02]  /*8c60*/  FFMA.FTZ R69, R137, R214, R69 ;  /* 0x000000d689457223 */ /* 0x000fe40000010045 */
[----:B------:R-:W-:Y:S02]  /*8c70*/  FADD.FTZ R209, R209, R68 ;  /* 0x00000044d1d17221 */ /* 0x000fe40000010000 */
[----:B------:R-:W-:Y:S01]  /*8c80*/  FADD.FTZ R203, R210, R69 ;  /* 0x00000045d2cb7221 */ /* 0x000fe20000010000 */
        /* <DEDUP_REMOVED lines=19> */
.L_x_8092:
[----:B------:R-:W-:Y:S05]  /*8dc0*/  BRA.DIV ~URZ, `(.L_x_7995) ;  /* 0x000072827f007947 */ /* 0x000fea000b800000 */
[----:B------:R2:W3:Y:S04]  /*8dd0*/  SHFL.DOWN PT, R69, R224, 0x1, 0x1f ;  /* 0x08201f00e0457f89 */ /* 0x0004e800000e0000 */
[----:B------:R2:W4:Y:S04]  /*8de0*/  SHFL.DOWN PT, R221, R71, 0x1, 0x1f ;  /* 0x08201f0047dd7f89 */ /* 0x00052800000e0000 */
[----:B------:R2:W0:Y:S02]  /*8df0*/  SHFL.DOWN PT, R65, R70, 0x1, 0x1f ;  /* 0x08201f0046417f89 */ /* 0x00042400000e0000 */
.L_x_8093:
        /* <DEDUP_REMOVED lines=15> */
.L_x_7997:
[----:B------:R-:W-:Y:S05]  /*8ef0*/  BSYNC B1 ;  /* 0x0000000000017941 */ /* 0x000fea0003800000 */
.L_x_7996:
[----:B------:R-:W-:Y:S05]  /*8f00*/  BRA.DIV ~URZ, `(.L_x_7998) ;  /* 0x000072a27f007947 */ /* 0x000fea000b800000 */
[----:B-1----:R1:W2:Y:S04]  /*8f10*/  SHFL.DOWN PT, R67, R226, 0x2, 0x1f ;  /* 0x08401f00e2437f89 */ /* 0x0022a800000e0000 */
[----:B---3--:R1:W3:Y:S04]  /*8f20*/  SHFL.DOWN PT, R69, R224, 0x2, 0x1f ;  /* 0x08401f00e0457f89 */ /* 0x0082e800000e0000 */
[----:B----4-:R1:W4:Y:S04]  /*8f30*/  SHFL.DOWN PT, R221, R71, 0x2, 0x1f ;  /* 0x08401f0047dd7f89 */ /* 0x01032800000e0000 */
[----:B0-----:R1:W0:Y:S02]  /*8f40*/  SHFL.DOWN PT, R65, R70, 0x2, 0x1f ;  /* 0x08401f0046417f89 */ /* 0x00122400000e0000 */
.L_x_8094:
        /* <DEDUP_REMOVED lines=15> */
.L_x_8000:
[----:B------:R-:W-:Y:S05]  /*9040*/  BSYNC B1 ;  /* 0x0000000000017941 */ /* 0x000fea0003800000 */
.L_x_7999:
[----:B------:R-:W-:Y:S05]  /*9050*/  BRA.DIV ~URZ, `(.L_x_8001) ;  /* 0x000073227f007947 */ /* 0x000fea000b800000 */
[----:B--2---:R2:W1:Y:S02]  /*9060*/  SHFL.DOWN PT, R67, R226, 0x4, 0x1f ;  /* 0x08801f00e2437f89 */ /* 0x00446400000e0000 */
.L_x_8095:
[----:B------:R-:W-:Y:S05]  /*9070*/  BRA.DIV ~URZ, `(.L_x_8002) ;  /* 0x000073827f007947 */ /* 0x000fea000b800000 */
[----:B---3--:R3:W2:Y:S04]  /*9080*/  SHFL.DOWN PT, R69, R224, 0x4, 0x1f ;  /* 0x08801f00e0457f89 */ /* 0x0086a800000e0000 */
[----:B----4-:R3:W4:Y:S04]  /*9090*/  SHFL.DOWN PT, R221, R71, 0x4, 0x1f ;  /* 0x08801f0047dd7f89 */ /* 0x01072800000e0000 */
[----:B0-----:R3:W0:Y:S02]  /*90a0*/  SHFL.DOWN PT, R65, R70, 0x4, 0x1f ;  /* 0x08801f0046417f89 */ /* 0x00162400000e0000 */
.L_x_8096:
        /* <DEDUP_REMOVED lines=15> */
.L_x_8004:
[----:B------:R-:W-:Y:S05]  /*91a0*/  BSYNC B1 ;  /* 0x0000000000017941 */ /* 0x000fea0003800000 */
.L_x_8003:
[----:B------:R-:W-:Y:S05]  /*91b0*/  BRA.DIV ~URZ, `(.L_x_8005) ;  /* 0x000073a27f007947 */ /* 0x000fea000b800000 */
[----:B-1----:R1:W3:Y:S04]  /*91c0*/  SHFL.DOWN PT, R67, R226, 0x8, 0x1f ;  /* 0x09001f00e2437f89 */ /* 0x0022e800000e0000 */
[----:B--2---:R1:W2:Y:S04]  /*91d0*/  SHFL.DOWN PT, R69, R224, 0x8, 0x1f ;  /* 0x09001f00e0457f89 */ /* 0x0042a800000e0000 */
[----:B----4-:R1:W4:Y:S04]  /*91e0*/  SHFL.DOWN PT, R221, R71, 0x8, 0x1f ;  /* 0x09001f0047dd7f89 */ /* 0x01032800000e0000 */
[----:B0-----:R1:W0:Y:S02]  /*91f0*/  SHFL.DOWN PT, R65, R70, 0x8, 0x1f ;  /* 0x09001f0046417f89 */ /* 0x00122400000e0000 */
.L_x_8097:
        /* <DEDUP_REMOVED lines=15> */
.L_x_8007:
[----:B------:R-:W-:Y:S05]  /*92f0*/  BSYNC B1 ;  /* 0x0000000000017941 */ /* 0x000fea0003800000 */
.L_x_8006:
[----:B------:R-:W-:Y:S05]  /*9300*/  BRA.DIV ~URZ, `(.L_x_8008) ;  /* 0x000074227f007947 */ /* 0x000fea000b800000 */
[----:B---3--:R3:W1:Y:S02]  /*9310*/  SHFL.DOWN PT, R67, R226, 0x10, 0x1f ;  /* 0x0a001f00e2437f89 */ /* 0x00866400000e0000 */
.L_x_8098:
[----:B------:R-:W-:Y:S05]  /*9320*/  BRA.DIV ~URZ, `(.L_x_8009) ;  /* 0x000074827f007947 */ /* 0x000fea000b800000 */
[----:B--2---:R2:W3:Y:S04]  /*9330*/  SHFL.DOWN PT, R69, R224, 0x10, 0x1f ;  /* 0x0a001f00e0457f89 */ /* 0x0044e800000e0000 */
[----:B----4-:R2:W4:Y:S04]  /*9340*/  SHFL.DOWN PT, R221, R71, 0x10, 0x1f ;  /* 0x0a001f0047dd7f89 */ /* 0x01052800000e0000 */
[----:B0-----:R2:W0:Y:S02]  /*9350*/  SHFL.DOWN PT, R65, R70, 0x10, 0x1f ;  /* 0x0a001f0046417f89 */ /* 0x00142400000e0000 */
.L_x_8099:
        /* <DEDUP_REMOVED lines=13> */
.L_x_8011:
[----:B------:R-:W-:Y:S05]  /*9430*/  BSYNC B1 ;  /* 0x0000000000017941 */ /* 0x000fea0003800000 */
.L_x_8010:
        /* <DEDUP_REMOVED lines=20> */
.L_x_8100:
        /* <DEDUP_REMOVED lines=17> */
.L_x_8014:
[----:B---3--:R-:W-:Y:S05]  /*9690*/  BSYNC B1 ;  /* 0x0000000000017941 */ /* 0x008fea0003800000 */
.L_x_8013:
        /* <DEDUP_REMOVED lines=16> */
.L_x_7993:
[----:B01----:R-:W-:Y:S05]  /*97a0*/  BSYNC B0 ;  /* 0x0000000000007941 */ /* 0x003fea0003800000 */
.L_x_7992:
[----:B------:R-:W-:Y:S01]  /*97b0*/  WARPSYNC 0xffffffff ;  /* 0xffffffff00007948 */ /* 0x000fe20003800000 */
[----:B------:R-:W-:Y:S01]  /*97c0*/  BAR.SYNC.DEFER_BLOCKING 0x0 ;  /* 0x0000000000007b1d */ /* 0x000fe20000010000 */
[----:B------:R-:W-:-:S02]  /*97d0*/  ISETP.NE.AND P0, PT, R3, RZ, PT ;  /* 0x000000ff0300720c */ /* 0x000fc40003f05270 */
[----:B------:R-:W-:Y:S02]  /*97e0*/  PRMT R68, RZ, 0x7610, R55 ;  /* 0x00007610ff447816 */ /* 0x000fe40000000037 */
[C---:B------:R-:W-:Y:S01]  /*97f0*/  IADD3 R228, R3.reuse, 0x40, RZ ;  /* 0x0000004003e47810 */ /* 0x040fe20007ffe0ff */
[----:B------:R-:W-:Y:S01]  /*9800*/  ULDC UR36, c[0x0][0x174] ;  /* 0x00005d0000247ab9 */ /* 0x000fe20000000800 */
[C---:B------:R-:W-:Y:S01]  /*9810*/  IADD3 R230, R3.reuse, 0x200, RZ ;  /* 0x0000020003e67810 */ /* 0x040fe20007ffe0ff */
[----:B------:R-:W-:Y:S01]  /*9820*/  UIADD3 UR36, -UR6, UR36, URZ ;  /* 0x0000002406247290 */ /* 0x000fe2000fffe13f */
[C---:B------:R-:W-:Y:S01]  /*9830*/  IADD3 R210, R3.reuse, 0x740, RZ ;  /* 0x0000074003d27810 */ /* 0x040fe20007ffe0ff */
[----:B------:R-:W-:Y:S01]  /*9840*/  ULDC UR37, c[0x0][0x168] ;  /* 0x00005a0000257ab9 */ /* 0x000fe20000000800 */
[C---:B------:R-:W-:Y:S01]  /*9850*/  IADD3 R224, R3.reuse, 0x780, RZ ;  /* 0x0000078003e07810 */ /* 0x040fe20007ffe0ff */
[----:B------:R-:W-:Y:S01]  /*9860*/  ULEA UR36, UR36, 0xfffffc00, 0xa ;  /* 0xfffffc0024247891 */ /* 0x000fe2000f8e503f */
[C---:B------:R-:W-:Y:S01]  /*9870*/  IADD3 R226, R3.reuse, 0x7c0, RZ ;  /* 0x000007c003e27810 */ /* 0x040fe20007ffe0ff */
[----:B------:R-:W-:Y:S01]  /*9880*/  BSSY B0, `(.L_x_8015) ;  /* 0x00002b5000007945 */ /* 0x000fe20003800000 */
[----:B------:R-:W-:Y:S01]  /*9890*/  LEA.HI.SX32 R228, R228, R3, 0x1b ;  /* 0x00000003e4e47211 */ /* 0x000fe200078fdaff */
[----:B------:R-:W-:Y:S01]  /*98a0*/  UIADD3 UR36, -UR36, UR37, URZ ;  /* 0x0000002524247290 */ /* 0x000fe2000fffe13f */
[----:B------:R-:W0:Y:S04]  /*98b0*/  LDS.64 R64, [R3.X16+0x6768] ;  /* 0x0067680003407984 */ /* 0x000e28000000ca00 */
        /* <DEDUP_REMOVED lines=8> */
[----:B------:R-:W-:Y:S01]  /*9940*/  FADD.FTZ R69, -R202, R65 ;  /* 0x00000041ca457221 */ /* 0x000fe20000010100 */
[----:B------:R-:W-:Y:S01]  /*9950*/  IADD3 R202, R3, 0x700, RZ ;  /* 0x0000070003ca7810 */ /* 0x000fe20007ffe0ff */
[----:B------:R-:W-:-:S02]  /*9960*/  FADD.FTZ R67, R201, R64 ;  /* 0x00000040c9437221 */ /* 0x000fc40000010000 */
[C---:B------:R-:W-:Y:S02]  /*9970*/  FMUL.FTZ R64, R136.reuse, -R69 ;  /* 0x8000004588407220 */ /* 0x040fe40000410000 */
[----:B------:R-:W-:Y:S02]  /*9980*/  FMUL.FTZ R136, R136, -R67 ;  /* 0x8000004388887220 */ /* 0x000fe40000410000 */
[----:B------:R-:W-:Y:S02]  /*9990*/  FMUL.FTZ R61, R67, UR48 ;  /* 0x00000030433d7c20 */ /* 0x000fe40008410000 */
[----:B------:R-:W-:Y:S02]  /*99a0*/  FMUL.FTZ R65, R174, R69 ;  /* 0x00000045ae417220 */ /* 0x000fe40000410000 */
[----:B------:R-:W-:Y:S02]  /*99b0*/  FMUL.FTZ R60, R69, UR48 ;  /* 0x00000030453c7c20 */ /* 0x000fe40008410000 */
[----:B------:R-:W-:-:S02]  /*99c0*/  FMUL.FTZ R66, R68, R23 ;  /* 0x0000001744427220 */ /* 0x000fc40000410000 */
[C---:B------:R-:W-:Y:S02]  /*99d0*/  FFMA.FTZ R64, R137.reuse, R67, -R64 ;  /* 0x0000004389407223 */ /* 0x040fe40000010840 */
[----:B------:R-:W-:Y:S02]  /*99e0*/  FFMA.FTZ R137, R137, R69, R136 ;  /* 0x0000004589897223 */ /* 0x000fe40000010088 */
[C---:B------:R-:W-:Y:S02]  /*99f0*/  FFMA.FTZ R61, R69.reuse, UR41, -R61 ;  /* 0x00000029453d7c23 */ /* 0x040fe4000801083d */
[----:B------:R-:W-:Y:S02]  /*9a00*/  FMUL.FTZ R69, R69, R23 ;  /* 0x0000001745457220 */ /* 0x000fe40000410000 */
[----:B------:R-:W-:Y:S02]  /*9a10*/  FFMA.FTZ R65, R78, R67, R65 ;  /* 0x000000434e417223 */ /* 0x000fe40000010041 */
[----:B------:R-:W-:-:S02]  /*9a20*/  FFMA.FTZ R63, R67, UR41, R60 ;  /* 0x00000029433f7c23 */ /* 0x000fc4000801003c */
[----:B------:R-:W-:Y:S02]  /*9a30*/  FFMA.FTZ R174, R174, -R66, R203 ;  /* 0x80000042aeae7223 */ /* 0x000fe400000100cb */
[----:B------:R-:W-:Y:S02]  /*9a40*/  FMUL.FTZ R67, R67, R23 ;  /* 0x0000001743437220 */ /* 0x000fe40000410000 */
[----:B------:R-:W-:Y:S01]  /*9a50*/  FADD.FTZ R201, -R200, R137 ;  /* 0x00000089c8c97221 */ /* 0x000fe20000010100 */
[----:B------:R-:W-:Y:S01]  /*9a60*/  IADD3 R200, R3, 0x6c0, RZ ;  /* 0x000006c003c87810 */ /* 0x000fe20007ffe0ff */
[-C--:B------:R-:W-:Y:S02]  /*9a70*/  FMUL.FTZ R137, R68, R69.reuse ;  /* 0x0000004544897220 */ /* 0x080fe40000410000 */
[----:B------:R-:W-:Y:S02]  /*9a80*/  FADD.FTZ R199, R199, R64 ;  /* 0x00000040c7c77221 */ /* 0x000fe40000010000 */
[C---:B------:R-:W-:Y:S01]  /*9a90*/  FMUL.FTZ R60, R174.reuse, R69 ;  /* 0x00000045ae3c7220 */ /* 0x040fe20000410000 */
[----:B------:R0:W-:Y:S01]  /*9aa0*/  STS [R62.X4+0x217c], R137 ;  /* 0x00217c893e007388 */ /* 0x0001e20000004800 */
[----:B------:R-:W-:-:S02]  /*9ab0*/  FMUL.FTZ R64, R174, R67 ;  /* 0x00000043ae407220 */ /* 0x000fc40000410000 */
[----:B------:R-:W-:Y:S02]  /*9ac0*/  FFMA.FTZ R66, R78, -R66, R209 ;  /* 0x800000424e427223 */ /* 0x000fe400000100d1 */
[----:B------:R-:W-:Y:S02]  /*9ad0*/  FMUL.FTZ R174, R174, R61 ;  /* 0x0000003daeae7220 */ /* 0x000fe40000410000 */
[C---:B------:R-:W-:Y:S02]  /*9ae0*/  FFMA.FTZ R61, R66.reuse, R67, R60 ;  /* 0x00000043423d7223 */ /* 0x040fe4000001003c */
[C---:B------:R-:W-:Y:S01]  /*9af0*/  FFMA.FTZ R174, R66.reuse, R63, R174 ;  /* 0x0000003f42ae7223 */ /* 0x040fe200000100ae */
[----:B0-----:R-:W-:Y:S01]  /*9b00*/  PRMT R137, RZ, 0x5410, R55 ;  /* 0x00005410ff897816 */ /* 0x001fe20000000037 */
[----:B------:R-:W-:Y:S02]  /*9b10*/  FFMA.FTZ R60, R66, R69, -R64 ;  /* 0x00000045423c7223 */ /* 0x000fe40000010840 */
[----:B------:R-:W-:-:S02]  /*9b20*/  FMUL.FTZ R64, R138, -R201 ;  /* 0x800000c98a407220 */ /* 0x000fc40000410000 */
[C---:B------:R-:W-:Y:S02]  /*9b30*/  FMUL.FTZ R71, R68.reuse, R67 ;  /* 0x0000004344477220 */ /* 0x040fe40000410000 */
[----:B------:R-:W-:Y:S02]  /*9b40*/  FMUL.FTZ R63, R137, R22 ;  /* 0x00000016893f7220 */ /* 0x000fe40000410000 */
[----:B------:R-:W-:Y:S01]  /*9b50*/  FFMA.FTZ R73, R68, R65, R174 ;  /* 0x0000004144497223 */ /* 0x000fe200000100ae */
[----:B------:R-:W-:Y:S01]  /*9b60*/  STS [R62.X4+0x2178], R71 ;  /* 0x002178473e007388 */ /* 0x000fe20000004800 */
[----:B------:R-:W-:Y:S02]  /*9b70*/  FMUL.FTZ R68, R199, UR48 ;  /* 0x00000030c7447c20 */ /* 0x000fe40008410000 */
[----:B------:R-:W-:Y:S02]  /*9b80*/  FFMA.FTZ R100, R65, R23, R100 ;  /* 0x0000001741647223 */ /* 0x000fe40000010064 */
[----:B------:R-:W-:-:S02]  /*9b90*/  FFMA.FTZ R64, R139, R199, -R64 ;  /* 0x000000c78b407223 */ /* 0x000fc40000010840 */
[----:B------:R-:W-:Y:S02]  /*9ba0*/  FFMA.FTZ R65, R175, -R63, R214 ;  /* 0x8000003faf417223 */ /* 0x000fe400000100d6 */
[-C--:B------:R-:W-:Y:S02]  /*9bb0*/  FMUL.FTZ R78, R201, R22.reuse ;  /* 0x00000016c94e7220 */ /* 0x080fe40000410000 */
[----:B------:R-:W-:Y:S02]  /*9bc0*/  FMUL.FTZ R72, R199, R22 ;  /* 0x00000016c7487220 */ /* 0x000fe40000410000 */
[C---:B------:R-:W-:Y:S02]  /*9bd0*/  FMUL.FTZ R67, R201.reuse, UR48 ;  /* 0x00000030c9437c20 */ /* 0x040fe40008410000 */
[----:B------:R-:W-:Y:S02]  /*9be0*/  FFMA.FTZ R70, R201, UR41, -R68 ;  /* 0x00000029c9467c23 */ /* 0x000fe40008010844 */
[----:B------:R-:W-:-:S02]  /*9bf0*/  FADD.FTZ R197, R197, R64 ;  /* 0x00000040c5c57221 */ /* 0x000fc40000010000 */
[----:B------:R-:W-:Y:S02]  /*9c00*/  FMUL.FTZ R138, R138, -R199 ;  /* 0x800000c78a8a7220 */ /* 0x000fe40000410000 */
[C---:B------:R-:W-:Y:S02]  /*9c10*/  FMUL.FTZ R64, R65.reuse, R78 ;  /* 0x0000004e41407220 */ /* 0x040fe40000410000 */
[----:B------:R-:W-:Y:S02]  /*9c20*/  FMUL.FTZ R69, R65, R72 ;  /* 0x0000004841457220 */ /* 0x000fe40000410000 */
[----:B------:R-:W-:Y:S02]  /*9c30*/  FMUL.FTZ R66, R175, R201 ;  /* 0x000000c9af427220 */ /* 0x000fe40000410000 */
[----:B------:R-:W-:Y:S02]  /*9c40*/  FFMA.FTZ R63, R77, -R63, R204 ;  /* 0x8000003f4d3f7223 */ /* 0x000fe400000100cc */
[----:B------:R-:W-:-:S02]  /*9c50*/  FFMA.FTZ R68, R199, UR41, R67 ;  /* 0x00000029c7447c23 */ /* 0x000fc40008010043 */
[----:B------:R-:W-:Y:S02]  /*9c60*/  FMUL.FTZ R65, R65, R70 ;  /* 0x0000004641417220 */ /* 0x000fe40000410000 */
[----:B------:R-:W-:Y:S02]  /*9c70*/  FFMA.FTZ R139, R139, R201, R138 ;  /* 0x000000c98b8b7223 */ /* 0x000fe4000001008a */
[----:B------:R-:W-:Y:S02]  /*9c80*/  FMUL.FTZ R67, R137, R72 ;  /* 0x0000004889437220 */ /* 0x000fe40000410000 */
[----:B------:R-:W-:Y:S01]  /*9c90*/  FADD.FTZ R40, R73, R40 ;  /* 0x0000002849287221 */ /* 0x000fe20000010000 */
[----:B------:R-:W-:Y:S01]  /*9ca0*/  PRMT R73, RZ, 0x7610, R54 ;  /* 0x00007610ff497816 */ /* 0x000fe20000000036 */
[----:B------:R-:W-:Y:S01]  /*9cb0*/  FFMA.FTZ R66, R77, R199, R66 ;  /* 0x000000c74d427223 */ /* 0x000fe20000010042 */
[----:B------:R0:W-:Y:S01]  /*9cc0*/  STS [R62.X4+0x2170], R67 ;  /* 0x002170433e007388 */ /* 0x0001e20000004800 */
[----:B------:R-:W-:-:S02]  /*9cd0*/  FFMA.FTZ R65, R63, R68, R65 ;  /* 0x000000443f417223 */ /* 0x000fc40000010041 */
[----:B------:R-:W-:Y:S01]  /*9ce0*/  FADD.FTZ R139, -R198, R139 ;  /* 0x0000008bc68b7221 */ /* 0x000fe20000010100 */
[----:B------:R-:W-:Y:S01]  /*9cf0*/  IADD3 R198, R3, 0x680, RZ ;  /* 0x0000068003c67810 */ /* 0x000fe20007ffe0ff */
[----:B------:R-:W-:Y:S02]  /*9d00*/  FFMA.FTZ R68, R137, R66, R65 ;  /* 0x0000004289447223 */ /* 0x000fe40000010041 */
[----:B------:R-:W-:Y:S02]  /*9d10*/  FMUL.FTZ R65, R73, R21 ;  /* 0x0000001549417220 */ /* 0x000fe40000410000 */
[----:B------:R-:W-:Y:S02]  /*9d20*/  FFMA.FTZ R70, R63, R72, R64 ;  /* 0x000000483f467223 */ /* 0x000fe40000010040 */
[----:B0-----:R-:W-:Y:S02]  /*9d30*/  FMUL.FTZ R67, R197, UR48 ;  /* 0x00000030c5437c20 */ /* 0x001fe40008410000 */
[----:B------:R-:W-:-:S02]  /*9d40*/  FFMA.FTZ R69, R63, R78, -R69 ;  /* 0x0000004e3f457223 */ /* 0x000fc40000010845 */
[----:B------:R-:W-:Y:S02]  /*9d50*/  FMUL.FTZ R64, R140, -R139 ;  /* 0x8000008b8c407220 */ /* 0x000fe40000410000 */
[C---:B------:R-:W-:Y:S02]  /*9d60*/  FMUL.FTZ R138, R139.reuse, R21 ;  /* 0x000000158b8a7220 */ /* 0x040fe40000410000 */
[----:B------:R-:W-:Y:S02]  /*9d70*/  FFMA.FTZ R99, R66, R22, R99 ;  /* 0x0000001642637223 */ /* 0x000fe40000010063 */
[C---:B------:R-:W-:Y:S02]  /*9d80*/  FMUL.FTZ R63, R172.reuse, R139 ;  /* 0x0000008bac3f7220 */ /* 0x040fe40000410000 */
[----:B------:R-:W-:Y:S02]  /*9d90*/  FFMA.FTZ R172, R172, -R65, R213 ;  /* 0x80000041acac7223 */ /* 0x000fe400000100d5 */
[----:B------:R-:W-:-:S02]  /*9da0*/  FMUL.FTZ R66, R139, UR48 ;  /* 0x000000308b427c20 */ /* 0x000fc40008410000 */
[----:B------:R-:W-:Y:S02]  /*9db0*/  FFMA.FTZ R67, R139, UR41, -R67 ;  /* 0x000000298b437c23 */ /* 0x000fe40008010843 */
[-C--:B------:R-:W-:Y:S02]  /*9dc0*/  FMUL.FTZ R140, R140, -R197.reuse ;  /* 0x800000c58c8c7220 */ /* 0x080fe40000410000 */
[----:B------:R-:W-:Y:S02]  /*9dd0*/  FFMA.FTZ R64, R141, R197, -R64 ;  /* 0x000000c58d407223 */ /* 0x000fe40000010840 */
[----:B------:R-:W-:Y:S02]  /*9de0*/  FMUL.FTZ R77, R73, R138 ;  /* 0x0000008a494d7220 */ /* 0x000fe40000410000 */
[----:B------:R-:W-:Y:S02]  /*9df0*/  FFMA.FTZ R65, R76, -R65, R219 ;  /* 0x800000414c417223 */ /* 0x000fe400000100db */
[----:B------:R-:W-:Y:S01]  /*9e00*/  FFMA.FTZ R66, R197, UR41, R66 ;  /* 0x00000029c5427c23 */ /* 0x000fe20008010042 */
[----:B------:R0:W-:Y:S01]  /*9e10*/  STS [R62.X4+0x216c], R77 ;  /* 0x00216c4d3e007388 */ /* 0x0001e20000004800 */
[----:B------:R-:W-:-:S02]  /*9e20*/  FMUL.FTZ R67, R172, R67 ;  /* 0x00000043ac437220 */ /* 0x000fc40000410000 */
[----:B------:R-:W-:Y:S01]  /*9e30*/  FMUL.FTZ R71, R137, R78 ;  /* 0x0000004e89477220 */ /* 0x000fe20000410000 */
[----:B------:R-:W-:Y:S01]  /*9e40*/  PRMT R137, RZ, 0x5410, R53 ;  /* 0x00005410ff897816 */ /* 0x000fe20000000035 */
[----:B------:R-:W-:Y:S02]  /*9e50*/  FFMA.FTZ R141, R141, R139, R140 ;  /* 0x0000008b8d8d7223 */ /* 0x000fe4000001008c */
[----:B------:R-:W-:Y:S01]  /*9e60*/  FADD.FTZ R195, R195, R64 ;  /* 0x00000040c3c37221 */ /* 0x000fe20000010000 */
[----:B------:R1:W-:Y:S01]  /*9e70*/  STS [R62.X4+0x2174], R71 ;  /* 0x002174473e007388 */ /* 0x0003e20000004800 */
[----:B------:R-:W-:Y:S01]  /*9e80*/  FMUL.FTZ R64, R197, R21 ;  /* 0x00000015c5407220 */ /* 0x000fe20000410000 */
[----:B0-----:R-:W-:Y:S01]  /*9e90*/  PRMT R77, RZ, 0x5410, R54 ;  /* 0x00005410ff4d7816 */ /* 0x001fe20000000036 */
[----:B------:R-:W-:Y:S01]  /*9ea0*/  FFMA.FTZ R63, R76, R197, R63 ;  /* 0x000000c54c3f7223 */ /* 0x000fe2000001003f */
[----:B------:R-:W-:Y:S01]  /*9eb0*/  PRMT R76, RZ, 0x7610, R52 ;  /* 0x00007610ff4c7816 */ /* 0x000fe20000000034 */
[----:B------:R-:W-:-:S02]  /*9ec0*/  FFMA.FTZ R66, R65, R66, R67 ;  /* 0x0000004241427223 */ /* 0x000fc40000010043 */
[----:B------:R-:W-:Y:S02]  /*9ed0*/  FMUL.FTZ R139, R172, R138 ;  /* 0x0000008aac8b7220 */ /* 0x000fe40000410000 */
[----:B------:R-:W-:Y:S01]  /*9ee0*/  FADD.FTZ R141, -R196, R141 ;  /* 0x0000008dc48d7221 */ /* 0x000fe20000010100 */
[----:B------:R-:W-:Y:S01]  /*9ef0*/  IADD3 R196, R3, 0x640, RZ ;  /* 0x0000064003c47810 */ /* 0x000fe20007ffe0ff */
[-C--:B-1----:R-:W-:Y:S02]  /*9f00*/  FMUL.FTZ R71, R73, R64.reuse ;  /* 0x0000004049477220 */ /* 0x082fe40000410000 */
[----:B------:R-:W-:Y:S02]  /*9f10*/  FFMA.FTZ R98, R63, R21, R98 ;  /* 0x000000153f627223 */ /* 0x000fe40000010062 */
[----:B------:R-:W-:Y:S01]  /*9f20*/  FFMA.FTZ R73, R73, R63, R66 ;  /* 0x0000003f49497223 */ /* 0x000fe20000010042 */
[----:B------:R0:W-:Y:S01]  /*9f30*/  STS [R62.X4+0x2168], R71 ;  /* 0x002168473e007388 */ /* 0x0001e20000004800 */
[----:B------:R-:W-:-:S02]  /*9f40*/  FMUL.FTZ R172, R172, R64 ;  /* 0x00000040acac7220 */ /* 0x000fc40000410000 */
[----:B------:R-:W-:Y:S02]  /*9f50*/  FFMA.FTZ R139, R65, R64, R139 ;  /* 0x00000040418b7223 */ /* 0x000fe4000001008b */
[----:B------:R-:W-:Y:S02]  /*9f60*/  FMUL.FTZ R63, R77, R20 ;  /* 0x000000144d3f7220 */ /* 0x000fe40000410000 */
[----:B------:R-:W-:Y:S02]  /*9f70*/  FMUL.FTZ R67, R195, UR48 ;  /* 0x00000030c3437c20 */ /* 0x000fe40008410000 */
[----:B------:R-:W-:Y:S02]  /*9f80*/  FMUL.FTZ R64, R142, -R141 ;  /* 0x8000008d8e407220 */ /* 0x000fe40000410000 */
[----:B------:R-:W-:Y:S02]  /*9f90*/  FADD.FTZ R39, R68, R39 ;  /* 0x0000002744277221 */ /* 0x000fe40000010000 */
[----:B------:R-:W-:-:S02]  /*9fa0*/  FMUL.FTZ R142, R142, -R195 ;  /* 0x800000c38e8e7220 */ /* 0x000fc40000410000 */
[C---:B------:R-:W-:Y:S02]  /*9fb0*/  FMUL.FTZ R66, R173.reuse, R141 ;  /* 0x0000008dad427220 */ /* 0x040fe40000410000 */
[----:B------:R-:W-:Y:S02]  /*9fc0*/  FFMA.FTZ R173, R173, -R63, R218 ;  /* 0x8000003fadad7223 */ /* 0x000fe400000100da */
[C---:B------:R-:W-:Y:S02]  /*9fd0*/  FFMA.FTZ R68, R141.reuse, UR41, -R67 ;  /* 0x000000298d447c23 */ /* 0x040fe40008010843 */
[----:B------:R-:W-:Y:S02]  /*9fe0*/  FMUL.FTZ R140, R141, R20 ;  /* 0x000000148d8c7220 */ /* 0x000fe40000410000 */
[----:B------:R-:W-:Y:S02]  /*9ff0*/  FFMA.FTZ R138, R65, R138, -R172 ;  /* 0x0000008a418a7223 */ /* 0x000fe400000108ac */
[----:B------:R-:W-:-:S02]  /*a000*/  FFMA.FTZ R64, R143, R195, -R64 ;  /* 0x000000c38f407223 */ /* 0x000fc40000010840 */
[----:B------:R-:W-:Y:S02]  /*a010*/  FMUL.FTZ R72, R195, R20 ;  /* 0x00000014c3487220 */ /* 0x000fe40000410000 */
[----:B------:R-:W-:Y:S02]  /*a020*/  FMUL.FTZ R65, R141, UR48 ;  /* 0x000000308d417c20 */ /* 0x000fe40008410000 */
[----:B------:R-:W-:Y:S02]  /*a030*/  FFMA.FTZ R143, R143, R141, R142 ;  /* 0x0000008d8f8f7223 */ /* 0x000fe4000001008e */
[C---:B------:R-:W-:Y:S02]  /*a040*/  FMUL.FTZ R141, R173.reuse, R140 ;  /* 0x0000008cad8d7220 */ /* 0x040fe40000410000 */
[----:B------:R-:W-:Y:S02]  /*a050*/  FMUL.FTZ R68, R173, R68 ;  /* 0x00000044ad447220 */ /* 0x000fe40000410000 */
[----:B------:R-:W-:-:S02]  /*a060*/  FFMA.FTZ R63, R75, -R63, R222 ;  /* 0x8000003f4b3f7223 */ /* 0x000fc400000100de */
[----:B------:R-:W-:Y:S02]  /*a070*/  FADD.FTZ R193, R193, R64 ;  /* 0x00000040c1c17221 */ /* 0x000fe40000010000 */
[-C--:B------:R-:W-:Y:S02]  /*a080*/  FMUL.FTZ R173, R173, R72.reuse ;  /* 0x00000048adad7220 */ /* 0x080fe40000410000 */
[----:B------:R-:W-:Y:S01]  /*a090*/  FFMA.FTZ R66, R75, R195, R66 ;  /* 0x000000c34b427223 */ /* 0x000fe20000010042 */
[----:B------:R-:W-:Y:S01]  /*a0a0*/  PRMT R75, RZ, 0x7610, R53 ;  /* 0x00007610ff4b7816 */ /* 0x000fe20000000035 */
[----:B------:R-:W-:Y:S02]  /*a0b0*/  FFMA.FTZ R64, R195, UR41, R65 ;  /* 0x00000029c3407c23 */ /* 0x000fe40008010041 */
[----:B------:R-:W-:Y:S01]  /*a0c0*/  FADD.FTZ R143, -R194, R143 ;  /* 0x0000008fc28f7221 */ /* 0x000fe20000010100 */
[----:B------:R-:W-:Y:S01]  /*a0d0*/  IADD3 R194, R3, 0x600, RZ ;  /* 0x0000060003c27810 */ /* 0x000fe20007ffe0ff */
[----:B------:R-:W-:-:S02]  /*a0e0*/  FMUL.FTZ R67, R77, R72 ;  /* 0x000000484d437220 */ /* 0x000fc40000410000 */
[----:B0-----:R-:W-:Y:S02]  /*a0f0*/  FMUL.FTZ R71, R77, R140 ;  /* 0x0000008c4d477220 */ /* 0x001fe40000410000 */
[C---:B------:R-:W-:Y:S01]  /*a100*/  FFMA.FTZ R141, R63.reuse, R72, R141 ;  /* 0x000000483f8d7223 */ /* 0x040fe2000001008d */
[----:B------:R0:W-:Y:S01]  /*a110*/  STS [R62.X4+0x2160], R67 ;  /* 0x002160433e007388 */ /* 0x0001e20000004800 */
[C---:B------:R-:W-:Y:S02]  /*a120*/  FFMA.FTZ R140, R63.reuse, R140, -R173 ;  /* 0x0000008c3f8c7223 */ /* 0x040fe400000108ad */
[----:B------:R-:W-:Y:S01]  /*a130*/  FFMA.FTZ R63, R63, R64, R68 ;  /* 0x000000403f3f7223 */ /* 0x000fe20000010044 */
[----:B------:R1:W-:Y:S01]  /*a140*/  STS [R62.X4+0x2164], R71 ;  /* 0x002164473e007388 */ /* 0x0003e20000004800 */
[----:B------:R-:W-:Y:S02]  /*a150*/  FMUL.FTZ R64, R144, -R143 ;  /* 0x8000008f90407220 */ /* 0x000fe40000410000 */
[----:B------:R-:W-:-:S02]  /*a160*/  FMUL.FTZ R65, R75, R19 ;  /* 0x000000134b417220 */ /* 0x000fc40000410000 */
[-C--:B------:R-:W-:Y:S02]  /*a170*/  FMUL.FTZ R144, R144, -R193.reuse ;  /* 0x800000c190907220 */ /* 0x080fe40000410000 */
[----:B0-----:R-:W-:Y:S02]  /*a180*/  FMUL.FTZ R67, R193, UR48 ;  /* 0x00000030c1437c20 */ /* 0x001fe40008410000 */
[----:B------:R-:W-:Y:S02]  /*a190*/  FFMA.FTZ R68, R77, R66, R63 ;  /* 0x000000424d447223 */ /* 0x000fe4000001003f */
[----:B------:R-:W-:Y:S02]  /*a1a0*/  FFMA.FTZ R64, R145, R193, -R64 ;  /* 0x000000c191407223 */ /* 0x000fe40000010840 */
[----:B------:R-:W-:Y:S02]  /*a1b0*/  FMUL.FTZ R63, R170, R143 ;  /* 0x0000008faa3f7220 */ /* 0x000fe40000410000 */
[----:B------:R-:W-:-:S02]  /*a1c0*/  FFMA.FTZ R97, R66, R20, R97 ;  /* 0x0000001442617223 */ /* 0x000fc40000010061 */
[----:B------:R-:W-:Y:S02]  /*a1d0*/  FFMA.FTZ R170, R170, -R65, R217 ;  /* 0x80000041aaaa7223 */ /* 0x000fe400000100d9 */
[----:B------:R-:W-:Y:S02]  /*a1e0*/  FMUL.FTZ R142, R143, R19 ;  /* 0x000000138f8e7220 */ /* 0x000fe40000410000 */
[----:B------:R-:W-:Y:S02]  /*a1f0*/  FFMA.FTZ R145, R145, R143, R144 ;  /* 0x0000008f91917223 */ /* 0x000fe40000010090 */
[C---:B------:R-:W-:Y:S02]  /*a200*/  FMUL.FTZ R66, R143.reuse, UR48 ;  /* 0x000000308f427c20 */ /* 0x040fe40008410000 */
[----:B------:R-:W-:Y:S02]  /*a210*/  FFMA.FTZ R67, R143, UR41, -R67 ;  /* 0x000000298f437c23 */ /* 0x000fe40008010843 */
[----:B------:R-:W-:-:S02]  /*a220*/  FADD.FTZ R191, R191, R64 ;  /* 0x00000040bfbf7221 */ /* 0x000fc40000010000 */
[----:B------:R-:W-:Y:S02]  /*a230*/  FFMA.FTZ R65, R74, -R65, R211 ;  /* 0x800000414a417223 */ /* 0x000fe400000100d3 */
[C---:B------:R-:W-:Y:S02]  /*a240*/  FMUL.FTZ R64, R193.reuse, R19 ;  /* 0x00000013c1407220 */ /* 0x040fe40000410000 */
[----:B------:R-:W-:Y:S02]  /*a250*/  FMUL.FTZ R143, R170, R142 ;  /* 0x0000008eaa8f7220 */ /* 0x000fe40000410000 */
[----:B------:R-:W-:Y:S02]  /*a260*/  FFMA.FTZ R66, R193, UR41, R66 ;  /* 0x00000029c1427c23 */ /* 0x000fe40008010042 */
[----:B------:R-:W-:Y:S01]  /*a270*/  FADD.FTZ R145, -R192, R145 ;  /* 0x00000091c0917221 */ /* 0x000fe20000010100 */
[----:B------:R-:W-:Y:S01]  /*a280*/  IADD3 R192, R3, 0x5c0, RZ ;  /* 0x000005c003c07810 */ /* 0x000fe20007ffe0ff */
[----:B------:R-:W-:-:S02]  /*a290*/  FMUL.FTZ R67, R170, R67 ;  /* 0x00000043aa437220 */ /* 0x000fc40000410000 */
[-C--:B------:R-:W-:Y:S02]  /*a2a0*/  FMUL.FTZ R170, R170, R64.reuse ;  /* 0x00000040aaaa7220 */ /* 0x080fe40000410000 */
[-C--:B------:R-:W-:Y:S02]  /*a2b0*/  FFMA.FTZ R143, R65, R64.reuse, R143 ;  /* 0x00000040418f7223 */ /* 0x080fe4000001008f */
[----:B-1----:R-:W-:Y:S02]  /*a2c0*/  FMUL.FTZ R71, R75, R64 ;  /* 0x000000404b477220 */ /* 0x002fe40000410000 */
[----:B------:R-:W-:Y:S02]  /*a2d0*/  FFMA.FTZ R63, R74, R193, R63 ;  /* 0x000000c14a3f7223 */ /* 0x000fe4000001003f */
[----:B------:R-:W-:Y:S01]  /*a2e0*/  FFMA.FTZ R66, R65, R66, R67 ;  /* 0x0000004241427223 */ /* 0x000fe20000010043 */
[----:B------:R-:W-:Y:S01]  /*a2f0*/  STS [R62.X4+0x2158], R71 ;  /* 0x002158473e007388 */ /* 0x000fe20000004800 */
[----:B------:R-:W-:-:S02]  /*a300*/  FMUL.FTZ R64, R146, -R145 ;  /* 0x8000009192407220 */ /* 0x000fc40000410000 */
[----:B------:R-:W-:Y:S02]  /*a310*/  FADD.FTZ R38, R73, R38 ;  /* 0x0000002649267221 */ /* 0x000fe40000010000 */
[----:B------:R-:W-:Y:S02]  /*a320*/  FMUL.FTZ R146, R146, -R191 ;  /* 0x800000bf92927220 */ /* 0x000fe40000410000 */
[----:B------:R-:W-:Y:S02]  /*a330*/  FMUL.FTZ R73, R75, R142 ;  /* 0x0000008e4b497220 */ /* 0x000fe40000410000 */
[----:B------:R-:W-:Y:S02]  /*a340*/  FFMA.FTZ R96, R63, R19, R96 ;  /* 0x000000133f607223 */ /* 0x000fe40000010060 */
[----:B------:R-:W-:Y:S01]  /*a350*/  FFMA.FTZ R75, R75, R63, R66 ;  /* 0x0000003f4b4b7223 */ /* 0x000fe20000010042 */
[----:B------:R0:W-:Y:S01]  /*a360*/  STS [R62.X4+0x215c], R73 ;  /* 0x00215c493e007388 */ /* 0x0001e20000004800 */
[----:B------:R-:W-:-:S02]  /*a370*/  FFMA.FTZ R64, R147, R191, -R64 ;  /* 0x000000bf93407223 */ /* 0x000fc40000010840 */
[----:B------:R-:W-:Y:S02]  /*a380*/  FMUL.FTZ R63, R137, R18 ;  /* 0x00000012893f7220 */ /* 0x000fe40000410000 */
[----:B------:R-:W-:Y:S02]  /*a390*/  FMUL.FTZ R67, R191, UR48 ;  /* 0x00000030bf437c20 */ /* 0x000fe40008410000 */
[-C--:B------:R-:W-:Y:S02]  /*a3a0*/  FFMA.FTZ R147, R147, R145.reuse, R146 ;  /* 0x0000009193937223 */ /* 0x080fe40000010092 */
[----:B------:R-:W-:Y:S02]  /*a3b0*/  FFMA.FTZ R142, R65, R142, -R170 ;  /* 0x0000008e418e7223 */ /* 0x000fe400000108aa */
[----:B------:R-:W-:Y:S02]  /*a3c0*/  FMUL.FTZ R66, R171, R145 ;  /* 0x00000091ab427220 */ /* 0x000fe40000410000 */
[----:B------:R-:W-:-:S02]  /*a3d0*/  FMUL.FTZ R65, R145, UR48 ;  /* 0x0000003091417c20 */ /* 0x000fc40008410000 */
[----:B------:R-:W-:Y:S02]  /*a3e0*/  FADD.FTZ R189, R189, R64 ;  /* 0x00000040bdbd7221 */ /* 0x000fe40000010000 */
[----:B------:R-:W-:Y:S02]  /*a3f0*/  FFMA.FTZ R171, R171, -R63, R216 ;  /* 0x8000003fabab7223 */ /* 0x000fe400000100d8 */
[----:B------:R-:W-:Y:S02]  /*a400*/  FFMA.FTZ R64, R145, UR41, -R67 ;  /* 0x0000002991407c23 */ /* 0x000fe40008010843 */
[----:B------:R-:W-:Y:S01]  /*a410*/  FADD.FTZ R147, -R190, R147 ;  /* 0x00000093be937221 */ /* 0x000fe20000010100 */
[----:B------:R-:W-:Y:S01]  /*a420*/  IADD3 R190, R3, 0x580, RZ ;  /* 0x0000058003be7810 */ /* 0x000fe20007ffe0ff */
[----:B------:R-:W-:Y:S02]  /*a430*/  FADD.FTZ R37, R68, R37 ;  /* 0x0000002544257221 */ /* 0x000fe40000010000 */
[----:B------:R-:W-:-:S02]  /*a440*/  FFMA.FTZ R68, R191, UR41, R65 ;  /* 0x00000029bf447c23 */ /* 0x000fc40008010041 */
[----:B------:R-:W-:Y:S02]  /*a450*/  FMUL.FTZ R65, R171, R64 ;  /* 0x00000040ab417220 */ /* 0x000fe40000410000 */
[C---:B------:R-:W-:Y:S02]  /*a460*/  FMUL.FTZ R64, R148.reuse, -R147 ;  /* 0x8000009394407220 */ /* 0x040fe40000410000 */
[-C--:B------:R-:W-:Y:S02]  /*a470*/  FMUL.FTZ R148, R148, -R189.reuse ;  /* 0x800000bd94947220 */ /* 0x080fe40000410000 */
[-C--:B------:R-:W-:Y:S02]  /*a480*/  FMUL.FTZ R74, R145, R18.reuse ;  /* 0x00000012914a7220 */ /* 0x080fe40000410000 */
[----:B------:R-:W-:Y:S02]  /*a490*/  FMUL.FTZ R72, R191, R18 ;  /* 0x00000012bf487220 */ /* 0x000fe40000410000 */
[----:B------:R-:W-:-:S02]  /*a4a0*/  FFMA.FTZ R64, R149, R189, -R64 ;  /* 0x000000bd95407223 */ /* 0x000fc40000010840 */
[----:B------:R-:W-:Y:S02]  /*a4b0*/  FFMA.FTZ R149, R149, R147, R148 ;  /* 0x0000009395957223 */ /* 0x000fe40000010094 */
[----:B------:R-:W-:Y:S02]  /*a4c0*/  FFMA.FTZ R63, R169, -R63, R220 ;  /* 0x8000003fa93f7223 */ /* 0x000fe400000100dc */
[C---:B------:R-:W-:Y:S02]  /*a4d0*/  FMUL.FTZ R144, R171.reuse, R74 ;  /* 0x0000004aab907220 */ /* 0x040fe40000410000 */
[----:B------:R-:W-:Y:S02]  /*a4e0*/  FMUL.FTZ R145, R171, R72 ;  /* 0x00000048ab917220 */ /* 0x000fe40000410000 */
[----:B------:R-:W-:Y:S01]  /*a4f0*/  FADD.FTZ R149, -R188, R149 ;  /* 0x00000095bc957221 */ /* 0x000fe20000010100 */
[----:B------:R-:W-:Y:S01]  /*a500*/  IADD3 R188, R3, 0x540, RZ ;  /* 0x0000054003bc7810 */ /* 0x000fe20007ffe0ff */
[----:B------:R-:W-:-:S02]  /*a510*/  FADD.FTZ R77, R95, R64 ;  /* 0x000000405f4d7221 */ /* 0x000fc40000010000 */
[C---:B------:R-:W-:Y:S02]  /*a520*/  FFMA.FTZ R144, R63.reuse, R72, R144 ;  /* 0x000000483f907223 */ /* 0x040fe40000010090 */
[C---:B------:R-:W-:Y:S02]  /*a530*/  FFMA.FTZ R145, R63.reuse, R74, -R145 ;  /* 0x0000004a3f917223 */ /* 0x040fe40000010891 */
[----:B------:R-:W-:Y:S02]  /*a540*/  FFMA.FTZ R65, R63, R68, R65 ;  /* 0x000000443f417223 */ /* 0x000fe40000010041 */
[----:B------:R-:W-:Y:S02]  /*a550*/  FMUL.FTZ R63, R117, -R149 ;  /* 0x80000095753f7220 */ /* 0x000fe40000410000 */
[----:B------:R-:W-:Y:S02]  /*a560*/  FFMA.FTZ R66, R169, R191, R66 ;  /* 0x000000bfa9427223 */ /* 0x000fe40000010042 */
[----:B------:R-:W-:-:S02]  /*a570*/  FMUL.FTZ R117, R117, -R77 ;  /* 0x8000004d75757220 */ /* 0x000fc40000410000 */
[C---:B0-----:R-:W-:Y:S02]  /*a580*/  FMUL.FTZ R73, R137.reuse, R74 ;  /* 0x0000004a89497220 */ /* 0x041fe40000410000 */
[----:B------:R-:W-:Y:S02]  /*a590*/  FFMA.FTZ R74, R137, R66, R65 ;  /* 0x00000042894a7223 */ /* 0x000fe40000010041 */
[C---:B------:R-:W-:Y:S01]  /*a5a0*/  FFMA.FTZ R67, R118.reuse, R149, R117 ;  /* 0x0000009576437223 */ /* 0x040fe20000010075 */
[----:B------:R-:W-:Y:S01]  /*a5b0*/  PRMT R117, RZ, 0x5410, R52 ;  /* 0x00005410ff757816 */ /* 0x000fe20000000034 */
[----:B------:R-:W-:Y:S01]  /*a5c0*/  FFMA.FTZ R64, R118, R77, -R63 ;  /* 0x0000004d76407223 */ /* 0x000fe2000001083f */
[----:B------:R-:W-:Y:S01]  /*a5d0*/  STS [R62.X4+0x2154], R73 ;  /* 0x002154493e007388 */ /* 0x000fe20000004800 */
[----:B------:R-:W-:Y:S02]  /*a5e0*/  FMUL.FTZ R65, R76, R17 ;  /* 0x000000114c417220 */ /* 0x000fe40000410000 */
[----:B------:R-:W-:-:S02]  /*a5f0*/  FMUL.FTZ R63, R168, R147 ;  /* 0x00000093a83f7220 */ /* 0x000fc40000410000 */
[----:B------:R-:W-:Y:S02]  /*a600*/  FADD.FTZ R67, -R94, R67 ;  /* 0x000000435e437221 */ /* 0x000fe40000010100 */
[----:B------:R-:W-:Y:S02]  /*a610*/  FADD.FTZ R93, R93, R64 ;  /* 0x000000405d5d7221 */ /* 0x000fe40000010000 */
[-C--:B------:R-:W-:Y:S02]  /*a620*/  FFMA.FTZ R168, R168, -R65.reuse, R215 ;  /* 0x80000041a8a87223 */ /* 0x080fe400000100d7 */
[C---:B------:R-:W-:Y:S02]  /*a630*/  FFMA.FTZ R65, R166.reuse, -R65, R205 ;  /* 0x80000041a6417223 */ /* 0x040fe400000100cd */
[----:B------:R-:W-:Y:S02]  /*a640*/  FFMA.FTZ R166, R166, R189, R63 ;  /* 0x000000bda6a67223 */ /* 0x000fe4000001003f */
[----:B------:R-:W-:-:S02]  /*a650*/  FMUL.FTZ R63, R119, -R67 ;  /* 0x80000043773f7220 */ /* 0x000fc40000410000 */
[----:B------:R-:W-:Y:S02]  /*a660*/  FMUL.FTZ R119, R119, -R93 ;  /* 0x8000005d77777220 */ /* 0x000fe40000410000 */
[----:B------:R-:W-:Y:S02]  /*a670*/  FMUL.FTZ R68, R189, UR48 ;  /* 0x00000030bd447c20 */ /* 0x000fe40008410000 */
[C---:B------:R-:W-:Y:S02]  /*a680*/  FFMA.FTZ R119, R120.reuse, R67, R119 ;  /* 0x0000004378777223 */ /* 0x040fe40000010077 */
[----:B------:R-:W-:Y:S02]  /*a690*/  FFMA.FTZ R64, R120, R93, -R63 ;  /* 0x0000005d78407223 */ /* 0x000fe4000001083f */
[----:B------:R-:W-:Y:S01]  /*a6a0*/  FMUL.FTZ R71, R137, R72 ;  /* 0x0000004889477220 */ /* 0x000fe20000410000 */
[----:B------:R-:W-:Y:S01]  /*a6b0*/  PRMT R137, RZ, 0x5410, R56 ;  /* 0x00005410ff897816 */ /* 0x000fe20000000038 */
[----:B------:R-:W-:-:S02]  /*a6c0*/  FFMA.FTZ R63, R147, UR41, -R68 ;  /* 0x00000029933f7c23 */ /* 0x000fc40008010844 */
[----:B------:R-:W-:Y:S01]  /*a6d0*/  FADD.FTZ R92, -R92, R119 ;  /* 0x000000775c5c7221 */ /* 0x000fe20000010100 */
[----:B------:R0:W-:Y:S01]  /*a6e0*/  STS [R62.X4+0x2150], R71 ;  /* 0x002150473e007388 */ /* 0x0001e20000004800 */
[----:B------:R-:W-:Y:S02]  /*a6f0*/  FMUL.FTZ R72, R147, R17 ;  /* 0x0000001193487220 */ /* 0x000fe40000410000 */
[----:B------:R-:W-:Y:S02]  /*a700*/  FADD.FTZ R91, R91, R64 ;  /* 0x000000405b5b7221 */ /* 0x000fe40000010000 */
[C---:B------:R-:W-:Y:S02]  /*a710*/  FMUL.FTZ R68, R168.reuse, R63 ;  /* 0x0000003fa8447220 */ /* 0x040fe40000410000 */
[----:B------:R-:W-:Y:S02]  /*a720*/  FMUL.FTZ R63, R121, -R92 ;  /* 0x8000005c793f7220 */ /* 0x000fe40000410000 */
[----:B------:R-:W-:-:S02]  /*a730*/  FMUL.FTZ R64, R168, R72 ;  /* 0x00000048a8407220 */ /* 0x000fc40000410000 */
[----:B0-----:R-:W-:Y:S02]  /*a740*/  FMUL.FTZ R71, R189, R17 ;  /* 0x00000011bd477220 */ /* 0x001fe40000410000 */
[----:B------:R-:W-:Y:S02]  /*a750*/  FMUL.FTZ R121, R121, -R91 ;  /* 0x8000005b79797220 */ /* 0x000fe40000410000 */
[----:B------:R-:W-:Y:S02]  /*a760*/  FFMA.FTZ R95, R65, R71, R64 ;  /* 0x00000047415f7223 */ /* 0x000fe40000010040 */
[C---:B------:R-:W-:Y:S02]  /*a770*/  FFMA.FTZ R121, R122.reuse, R92, R121 ;  /* 0x0000005c7a797223 */ /* 0x040fe40000010079 */
[----:B------:R-:W-:Y:S02]  /*a780*/  FFMA.FTZ R64, R122, R91, -R63 ;  /* 0x0000005b7a407223 */ /* 0x000fe4000001083f */
[----:B------:R-:W-:-:S02]  /*a790*/  FADD.FTZ R90, -R90, R121 ;  /* 0x000000795a5a7221 */ /* 0x000fc40000010100 */
[----:B------:R-:W-:Y:S02]  /*a7a0*/  FADD.FTZ R89, R89, R64 ;  /* 0x0000004059597221 */ /* 0x000fe40000010000 */
[C---:B------:R-:W-:Y:S02]  /*a7b0*/  FMUL.FTZ R63, R123.reuse, -R90 ;  /* 0x8000005a7b3f7220 */ /* 0x040fe40000410000 */
[----:B------:R-:W-:Y:S02]  /*a7c0*/  FMUL.FTZ R123, R123, -R89 ;  /* 0x800000597b7b7220 */ /* 0x000fe40000410000 */
[----:B------:R-:W-:Y:S02]  /*a7d0*/  FFMA.FTZ R51, R66, R18, R51 ;  /* 0x0000001242337223 */ /* 0x000fe40000010033 */
[----:B------:R-:W-:Y:S02]  /*a7e0*/  FMUL.FTZ R66, R147, UR48 ;  /* 0x0000003093427c20 */ /* 0x000fe40008410000 */
[----:B------:R-:W-:-:S02]  /*a7f0*/  FFMA.FTZ R123, R124, R90, R123 ;  /* 0x0000005a7c7b7223 */ /* 0x000fc4000001007b */
[----:B------:R-:W-:Y:S02]  /*a800*/  FFMA.FTZ R64, R124, R89, -R63 ;  /* 0x000000597c407223 */ /* 0x000fe4000001083f */
[----:B------:R-:W-:Y:S02]  /*a810*/  FMUL.FTZ R94, R168, R71 ;  /* 0x00000047a85e7220 */ /* 0x000fe40000410000 */
[----:B------:R-:W-:Y:S02]  /*a820*/  FFMA.FTZ R66, R189, UR41, R66 ;  /* 0x00000029bd427c23 */ /* 0x000fe40008010042 */
[----:B------:R-:W-:Y:S02]  /*a830*/  FADD.FTZ R88, -R88, R123 ;  /* 0x0000007b58587221 */ /* 0x000fe40000010100 */
[----:B------:R-:W-:Y:S02]  /*a840*/  FADD.FTZ R87, R87, R64 ;  /* 0x0000004057577221 */ /* 0x000fe40000010000 */
[----:B------:R-:W-:-:S02]  /*a850*/  FFMA.FTZ R94, R65, R72, -R94 ;  /* 0x00000048415e7223 */ /* 0x000fc4000001085e */
[----:B------:R-:W-:Y:S02]  /*a860*/  FFMA.FTZ R65, R65, R66, R68 ;  /* 0x0000004241417223 */ /* 0x000fe40000010044 */
[----:B------:R-:W-:Y:S02]  /*a870*/  FMUL.FTZ R63, R125, -R88 ;  /* 0x800000587d3f7220 */ /* 0x000fe40000410000 */
[----:B------:R-:W-:Y:S02]  /*a880*/  FMUL.FTZ R64, R77, UR48 ;  /* 0x000000304d407c20 */ /* 0x000fe40008410000 */
[----:B------:R-:W-:Y:S02]  /*a890*/  FMUL.FTZ R125, R125, -R87 ;  /* 0x800000577d7d7220 */ /* 0x000fe40000410000 */
[----:B------:R-:W-:Y:S02]  /*a8a0*/  FADD.FTZ R36, R75, R36 ;  /* 0x000000244b247221 */ /* 0x000fe40000010000 */
[----:B------:R-:W-:-:S02]  /*a8b0*/  FFMA.FTZ R75, R76, R166, R65 ;  /* 0x000000a64c4b7223 */ /* 0x000fc40000010041 */
[----:B------:R-:W-:Y:S02]  /*a8c0*/  FMUL.FTZ R65, R117, R16 ;  /* 0x0000001075417220 */ /* 0x000fe40000410000 */
[----:B------:R-:W-:Y:S02]  /*a8d0*/  FFMA.FTZ R68, R149, UR41, -R64 ;  /* 0x0000002995447c23 */ /* 0x000fe40008010840 */
[C---:B------:R-:W-:Y:S02]  /*a8e0*/  FFMA.FTZ R125, R126.reuse, R88, R125 ;  /* 0x000000587e7d7223 */ /* 0x040fe4000001007d */
[----:B------:R-:W-:Y:S01]  /*a8f0*/  FFMA.FTZ R64, R126, R87, -R63 ;  /* 0x000000577e407223 */ /* 0x000fe2000001083f */
[----:B------:R-:W-:Y:S01]  /*a900*/  PRMT R126, RZ, 0x7610, R57 ;  /* 0x00007610ff7e7816 */ /* 0x000fe20000000039 */
[C---:B------:R-:W-:Y:S02]  /*a910*/  FMUL.FTZ R66, R167.reuse, R149 ;  /* 0x00000095a7427220 */ /* 0x040fe40000410000 */
[----:B------:R-:W-:-:S02]  /*a920*/  FFMA.FTZ R167, R167, -R65, R208 ;  /* 0x80000041a7a77223 */ /* 0x000fc400000100d0 */
[----:B------:R-:W-:Y:S01]  /*a930*/  FADD.FTZ R86, -R86, R125 ;  /* 0x0000007d56567221 */ /* 0x000fe20000010100 */
[----:B------:R-:W-:Y:S01]  /*a940*/  PRMT R125, RZ, 0x5410, R57 ;  /* 0x00005410ff7d7816 */ /* 0x000fe20000000039 */
[----:B------:R-:W-:Y:S02]  /*a950*/  FFMA.FTZ R65, R165, -R65, R212 ;  /* 0x80000041a5417223 */ /* 0x000fe400000100d4 */
[----:B------:R-:W-:Y:S02]  /*a960*/  FADD.FTZ R85, R85, R64 ;  /* 0x0000004055557221 */ /* 0x000fe40000010000 */
[----:B------:R-:W-:Y:S02]  /*a970*/  FFMA.FTZ R165, R165, R77, R66 ;  /* 0x0000004da5a57223 */ /* 0x000fe40000010042 */
[----:B------:R-:W-:Y:S02]  /*a980*/  FMUL.FTZ R66, R149, UR48 ;  /* 0x0000003095427c20 */ /* 0x000fe40008410000 */
[----:B------:R-:W-:-:S02]  /*a990*/  FMUL.FTZ R63, R127, -R86 ;  /* 0x800000567f3f7220 */ /* 0x000fc40000410000 */
[----:B------:R-:W-:Y:S02]  /*a9a0*/  FMUL.FTZ R127, R127, -R85 ;  /* 0x800000557f7f7220 */ /* 0x000fe40000410000 */
[----:B------:R-:W-:Y:S02]  /*a9b0*/  FFMA.FTZ R66, R77, UR41, R66 ;  /* 0x000000294d427c23 */ /* 0x000fe40008010042 */
[----:B------:R-:W-:Y:S02]  /*a9c0*/  FMUL.FTZ R68, R167, R68 ;  /* 0x00000044a7447220 */ /* 0x000fe40000410000 */
[----:B------:R-:W-:Y:S02]  /*a9d0*/  FFMA.FTZ R127, R130, R86, R127 ;  /* 0x00000056827f7223 */ /* 0x000fe4000001007f */
[----:B------:R-:W-:Y:S01]  /*a9e0*/  FFMA.FTZ R64, R65, R66, R68 ;  /* 0x0000004241407223 */ /* 0x000fe20000010044 */
[----:B------:R-:W-:Y:S01]  /*a9f0*/  PRMT R66, RZ, 0x7610, R59 ;  /* 0x00007610ff427816 */ /* 0x000fe2000000003b */
[----:B------:R-:W-:-:S02]  /*aa00*/  FADD.FTZ R35, R74, R35 ;  /* 0x000000234a237221 */ /* 0x000fc40000010000 */
[----:B------:R-:W-:Y:S02]  /*aa10*/  FFMA.FTZ R68, R130, R85, -R63 ;  /* 0x0000005582447223 */ /* 0x000fe4000001083f */
[----:B------:R-:W-:Y:S02]  /*aa20*/  FMUL.FTZ R73, R76, R72 ;  /* 0x000000484c497220 */ /* 0x000fe40000410000 */
[-C--:B------:R-:W-:Y:S02]  /*aa30*/  FMUL.FTZ R74, R149, R16.reuse ;  /* 0x00000010954a7220 */ /* 0x080fe40000410000 */
[----:B------:R-:W-:Y:S01]  /*aa40*/  FADD.FTZ R84, -R84, R127 ;  /* 0x0000007f54547221 */ /* 0x000fe20000010100 */
[----:B------:R-:W-:Y:S01]  /*aa50*/  STS [R62.X4+0x214c], R73 ;  /* 0x00214c493e007388 */ /* 0x000fe20000004800 */
[----:B------:R-:W-:Y:S02]  /*aa60*/  FMUL.FTZ R72, R77, R16 ;  /* 0x000000104d487220 */ /* 0x000fe40000410000 */
[----:B------:R-:W-:-:S02]  /*aa70*/  FMUL.FTZ R71, R76, R71 ;  /* 0x000000474c477220 */ /* 0x000fc40000410000 */
[----:B------:R-:W-:Y:S02]  /*aa80*/  FADD.FTZ R83, R83, R68 ;  /* 0x0000004453537221 */ /* 0x000fe40000010000 */
[----:B------:R-:W-:Y:S01]  /*aa90*/  FMUL.FTZ R118, R167, R74 ;  /* 0x0000004aa7767220 */ /* 0x000fe20000410000 */
[----:B------:R0:W-:Y:S01]  /*aaa0*/  STS [R62.X4+0x2148], R71 ;  /* 0x002148473e007388 */ /* 0x0001e20000004800 */
[----:B------:R-:W-:Y:S02]  /*aab0*/  FMUL.FTZ R68, R131, -R84 ;  /* 0x8000005483447220 */ /* 0x000fe40000410000 */
[-C--:B------:R-:W-:Y:S02]  /*aac0*/  FMUL.FTZ R119, R167, R72.reuse ;  /* 0x00000048a7777220 */ /* 0x080fe40000410000 */
[----:B------:R-:W-:Y:S02]  /*aad0*/  FMUL.FTZ R131, R131, -R83 ;  /* 0x8000005383837220 */ /* 0x000fe40000410000 */
[----:B------:R-:W-:-:S02]  /*aae0*/  FFMA.FTZ R118, R65, R72, R118 ;  /* 0x0000004841767223 */ /* 0x000fc40000010076 */
[----:B------:R-:W-:Y:S02]  /*aaf0*/  FFMA.FTZ R68, R132, R83, -R68 ;  /* 0x0000005384447223 */ /* 0x000fe40000010844 */
[----:B0-----:R-:W-:Y:S02]  /*ab00*/  FMUL.FTZ R71, R117, R72 ;  /* 0x0000004875477220 */ /* 0x001fe40000410000 */
[-C--:B------:R-:W-:Y:S02]  /*ab10*/  FFMA.FTZ R119, R65, R74.reuse, -R119 ;  /* 0x0000004a41777223 */ /* 0x080fe40000010877 */
[----:B------:R-:W-:Y:S01]  /*ab20*/  FMUL.FTZ R73, R117, R74 ;  /* 0x0000004a75497220 */ /* 0x000fe20000410000 */
[----:B------:R0:W-:Y:S01]  /*ab30*/  STS [R62.X4+0x2140], R71 ;  /* 0x002140473e007388 */ /* 0x0001e20000004800 */
[----:B------:R-:W-:Y:S02]  /*ab40*/  FMUL.FTZ R72, R67, UR48 ;  /* 0x0000003043487c20 */ /* 0x000fe40008410000 */
[----:B------:R-:W-:Y:S01]  /*ab50*/  FMUL.FTZ R63, R66, R15 ;  /* 0x0000000f423f7220 */ /* 0x000fe20000410000 */
[----:B------:R1:W-:Y:S01]  /*ab60*/  STS [R62.X4+0x2144], R73 ;  /* 0x002144493e007388 */ /* 0x0003e20000004800 */
[----:B------:R-:W-:-:S02]  /*ab70*/  FMUL.FTZ R74, R93, UR48 ;  /* 0x000000305d4a7c20 */ /* 0x000fc40008410000 */
[----:B------:R-:W-:Y:S02]  /*ab80*/  FFMA.FTZ R131, R132, R84, R131 ;  /* 0x0000005484837223 */ /* 0x000fe40000010083 */
[----:B------:R-:W-:Y:S02]  /*ab90*/  FADD.FTZ R81, R81, R68 ;  /* 0x0000004451517221 */ /* 0x000fe40000010000 */
[----:B------:R-:W-:Y:S02]  /*aba0*/  FFMA.FTZ R68, R93, UR41, R72 ;  /* 0x000000295d447c23 */ /* 0x000fe40008010048 */
[----:B0-----:R-:W-:Y:S02]  /*abb0*/  FFMA.FTZ R71, R164, -R63, R185 ;  /* 0x8000003fa4477223 */ /* 0x001fe400000100b9 */
[C---:B------:R-:W-:Y:S02]  /*abc0*/  FFMA.FTZ R74, R67.reuse, UR41, -R74 ;  /* 0x00000029434a7c23 */ /* 0x040fe4000801084a */
[----:B------:R-:W-:-:S02]  /*abd0*/  FMUL.FTZ R76, R67, R15 ;  /* 0x0000000f434c7220 */ /* 0x000fc40000410000 */
[----:B------:R-:W-:Y:S02]  /*abe0*/  FMUL.FTZ R72, R93, R15 ;  /* 0x0000000f5d487220 */ /* 0x000fe40000410000 */
[----:B------:R-:W-:Y:S02]  /*abf0*/  FADD.FTZ R82, -R82, R131 ;  /* 0x0000008352527221 */ /* 0x000fe40000010100 */
[----:B------:R-:W-:Y:S02]  /*ac00*/  FMUL.FTZ R65, R164, R67 ;  /* 0x00000043a4417220 */ /* 0x000fe40000410000 */
[----:B------:R-:W-:Y:S02]  /*ac10*/  FFMA.FTZ R63, R162, -R63, R207 ;  /* 0x8000003fa23f7223 */ /* 0x000fe400000100cf */
[C---:B------:R-:W-:Y:S02]  /*ac20*/  FMUL.FTZ R120, R71.reuse, R76 ;  /* 0x0000004c47787220 */ /* 0x040fe40000410000 */
[----:B------:R-:W-:-:S02]  /*ac30*/  FMUL.FTZ R67, R71, R74 ;  /* 0x0000004a47437220 */ /* 0x000fc40000410000 */
[----:B------:R-:W-:Y:S02]  /*ac40*/  FMUL.FTZ R121, R71, R72 ;  /* 0x0000004847797220 */ /* 0x000fe40000410000 */
[C---:B------:R-:W-:Y:S02]  /*ac50*/  FMUL.FTZ R71, R133.reuse, -R82 ;  /* 0x8000005285477220 */ /* 0x040fe40000410000 */
[-C--:B------:R-:W-:Y:S02]  /*ac60*/  FMUL.FTZ R133, R133, -R81.reuse ;  /* 0x8000005185857220 */ /* 0x080fe40000410000 */
[-C--:B------:R-:W-:Y:S02]  /*ac70*/  FFMA.FTZ R120, R63, R72.reuse, R120 ;  /* 0x000000483f787223 */ /* 0x080fe40000010078 */
[----:B-1----:R-:W-:Y:S02]  /*ac80*/  FMUL.FTZ R73, R66, R72 ;  /* 0x0000004842497220 */ /* 0x002fe40000410000 */
[----:B------:R-:W-:-:S02]  /*ac90*/  FFMA.FTZ R72, R134, R81, -R71 ;  /* 0x0000005186487223 */ /* 0x000fc40000010847 */
[----:B------:R-:W-:Y:S01]  /*aca0*/  FFMA.FTZ R133, R134, R82, R133 ;  /* 0x0000005286857223 */ /* 0x000fe20000010085 */
[----:B------:R-:W-:Y:S01]  /*acb0*/  PRMT R134, RZ, 0x7610, R56 ;  /* 0x00007610ff867816 */ /* 0x000fe20000000038 */
[----:B------:R-:W-:Y:S01]  /*acc0*/  FMUL.FTZ R131, R137, R8 ;  /* 0x0000000889837220 */ /* 0x000fe20000410000 */
[----:B------:R0:W-:Y:S01]  /*acd0*/  STS [R62.X4+0x2138], R73 ;  /* 0x002138493e007388 */ /* 0x0001e20000004800 */
[----:B------:R-:W-:Y:S02]  /*ace0*/  FADD.FTZ R79, R79, R72 ;  /* 0x000000484f4f7221 */ /* 0x000fe40000010000 */
[----:B------:R-:W-:Y:S02]  /*acf0*/  FMUL.FTZ R127, R134, R9 ;  /* 0x00000009867f7220 */ /* 0x000fe40000410000 */
[-C--:B------:R-:W-:Y:S02]  /*ad00*/  FFMA.FTZ R132, R135, -R131.reuse, R128 ;  /* 0x8000008387847223 */ /* 0x080fe40000010080 */
[----:B------:R-:W-:Y:S01]  /*ad10*/  FADD.FTZ R136, -R80, R133 ;  /* 0x0000008550887221 */ /* 0x000fe20000010100 */
[----:B------:R-:W-:Y:S01]  /*ad20*/  PRMT R133, RZ, 0x5410, R59 ;  /* 0x00005410ff857816 */ /* 0x000fe2000000003b */
[----:B------:R-:W-:-:S02]  /*ad30*/  FFMA.FTZ R131, R151, -R131, R176 ;  /* 0x8000008397837223 */ /* 0x000fc400000100b0 */
[-C--:B------:R-:W-:Y:S02]  /*ad40*/  FMUL.FTZ R146, R79, R8.reuse ;  /* 0x000000084f927220 */ /* 0x080fe40000410000 */
[-C--:B------:R-:W-:Y:S02]  /*ad50*/  FFMA.FTZ R130, R152, -R127.reuse, R129 ;  /* 0x8000007f98827223 */ /* 0x080fe40000010081 */
[----:B------:R-:W-:Y:S02]  /*ad60*/  FFMA.FTZ R127, R150, -R127, R179 ;  /* 0x8000007f967f7223 */ /* 0x000fe400000100b3 */
[----:B------:R-:W-:Y:S02]  /*ad70*/  FMUL.FTZ R122, R136, R8 ;  /* 0x00000008887a7220 */ /* 0x000fe40000410000 */
[----:B------:R-:W-:Y:S02]  /*ad80*/  FMUL.FTZ R147, R81, R9 ;  /* 0x0000000951937220 */ /* 0x000fe40000410000 */
[----:B0-----:R-:W-:-:S02]  /*ad90*/  FMUL.FTZ R73, R131, R146 ;  /* 0x0000009283497220 */ /* 0x001fc40000410000 */
[----:B------:R-:W-:Y:S02]  /*ada0*/  FMUL.FTZ R123, R82, R9 ;  /* 0x00000009527b7220 */ /* 0x000fe40000410000 */
[-C--:B------:R-:W-:Y:S02]  /*adb0*/  FMUL.FTZ R71, R131, R122.reuse ;  /* 0x0000007a83477220 */ /* 0x080fe40000410000 */
[----:B------:R-:W-:Y:S02]  /*adc0*/  FMUL.FTZ R74, R127, R147 ;  /* 0x000000937f4a7220 */ /* 0x000fe40000410000 */
[----:B------:R-:W-:Y:S02]  /*add0*/  FFMA.FTZ R73, R132, R122, -R73 ;  /* 0x0000007a84497223 */ /* 0x000fe40000010849 */
[----:B------:R-:W-:Y:S02]  /*ade0*/  FFMA.FTZ R64, R117, R165, R64 ;  /* 0x000000a575407223 */ /* 0x000fe40000010040 */
[----:B------:R-:W-:-:S02]  /*adf0*/  FMUL.FTZ R72, R127, R123 ;  /* 0x0000007b7f487220 */ /* 0x000fc40000410000 */
[----:B------:R-:W-:Y:S02]  /*ae00*/  FFMA.FTZ R71, R132, R146, R71 ;  /* 0x0000009284477223 */ /* 0x000fe40000010047 */
[C---:B------:R-:W-:Y:S02]  /*ae10*/  FFMA.FTZ R74, R130.reuse, R123, -R74 ;  /* 0x0000007b824a7223 */ /* 0x040fe4000001084a */
[----:B------:R-:W-:Y:S02]  /*ae20*/  FADD.FTZ R73, RZ, R73 ;  /* 0x00000049ff497221 */ /* 0x000fe40000010000 */
[----:B------:R-:W-:Y:S02]  /*ae30*/  FMUL.FTZ R117, R133, R14 ;  /* 0x0000000e85757220 */ /* 0x000fe40000410000 */
[----:B------:R-:W-:Y:S02]  /*ae40*/  FFMA.FTZ R72, R130, R147, R72 ;  /* 0x0000009382487223 */ /* 0x000fe40000010048 */
[----:B------:R-:W-:-:S02]  /*ae50*/  FADD.FTZ R71, RZ, R71 ;  /* 0x00000047ff477221 */ /* 0x000fc40000010000 */
[----:B------:R-:W-:Y:S02]  /*ae60*/  FADD.FTZ R73, R73, R74 ;  /* 0x0000004a49497221 */ /* 0x000fe40000010000 */
[----:B------:R-:W-:Y:S02]  /*ae70*/  FFMA.FTZ R124, R163, -R117, R186 ;  /* 0x80000075a37c7223 */ /* 0x000fe400000100ba */
[----:B------:R-:W-:Y:S02]  /*ae80*/  FMUL.FTZ R74, R92, R14 ;  /* 0x0000000e5c4a7220 */ /* 0x000fe40000410000 */
[----:B------:R-:W-:Y:S02]  /*ae90*/  FADD.FTZ R34, R75, R34 ;  /* 0x000000224b227221 */ /* 0x000fe40000010000 */
[-C--:B------:R-:W-:Y:S02]  /*aea0*/  FMUL.FTZ R75, R66, R76.reuse ;  /* 0x0000004c424b7220 */ /* 0x080fe40000410000 */
[----:B------:R-:W-:-:S02]  /*aeb0*/  FFMA.FTZ R121, R63, R76, -R121 ;  /* 0x0000004c3f797223 */ /* 0x000fc40000010879 */
[----:B------:R-:W-:Y:S01]  /*aec0*/  FADD.FTZ R71, R71, R72 ;  /* 0x0000004847477221 */ /* 0x000fe20000010000 */
[----:B------:R0:W-:Y:S01]  /*aed0*/  STS [R62.X4+0x213c], R75 ;  /* 0x00213c4b3e007388 */ /* 0x0001e20000004800 */
[----:B------:R-:W-:Y:S02]  /*aee0*/  FMUL.FTZ R76, R91, R14 ;  /* 0x0000000e5b4c7220 */ /* 0x000fe40000410000 */
[----:B------:R-:W-:Y:S02]  /*aef0*/  FFMA.FTZ R117, R161, -R117, R206 ;  /* 0x80000075a1757223 */ /* 0x000fe400000100ce */
[----:B------:R-:W-:Y:S02]  /*af00*/  FMUL.FTZ R72, R124, R74 ;  /* 0x0000004a7c487220 */ /* 0x000fe40000410000 */
[----:B------:R-:W-:Y:S02]  /*af10*/  FMUL.FTZ R80, R125, R10 ;  /* 0x0000000a7d507220 */ /* 0x000fe40000410000 */
[----:B------:R-:W-:-:S02]  /*af20*/  FFMA.FTZ R65, R162, R93, R65 ;  /* 0x0000005da2417223 */ /* 0x000fc40000010041 */
[-C--:B0-----:R-:W-:Y:S02]  /*af30*/  FMUL.FTZ R75, R133, R76.reuse ;  /* 0x0000004c854b7220 */ /* 0x081fe40000410000 */
[----:B------:R-:W-:Y:S02]  /*af40*/  FFMA.FTZ R175, R117, R76, R72 ;  /* 0x0000004c75af7223 */ /* 0x000fe40000010048 */
[----:B------:R-:W-:Y:S01]  /*af50*/  FMUL.FTZ R77, R126, R11 ;  /* 0x0000000b7e4d7220 */ /* 0x000fe20000410000 */
[----:B------:R0:W-:Y:S01]  /*af60*/  STS [R62.X4+0x2130], R75 ;  /* 0x0021304b3e007388 */ /* 0x0001e20000004800 */
[----:B------:R-:W-:Y:S02]  /*af70*/  FFMA.FTZ R93, R153, -R80, R178 ;  /* 0x80000050995d7223 */ /* 0x000fe400000100b2 */
[----:B------:R-:W-:Y:S02]  /*af80*/  FMUL.FTZ R76, R124, R76 ;  /* 0x0000004c7c4c7220 */ /* 0x000fe40000410000 */
[----:B------:R-:W-:-:S02]  /*af90*/  FFMA.FTZ R80, R155, -R80, R182 ;  /* 0x800000509b507223 */ /* 0x000fc400000100b6 */
[-C--:B------:R-:W-:Y:S02]  /*afa0*/  FMUL.FTZ R162, R84, R10.reuse ;  /* 0x0000000a54a27220 */ /* 0x080fe40000410000 */
[----:B------:R-:W-:Y:S02]  /*afb0*/  FMUL.FTZ R148, R83, R10 ;  /* 0x0000000a53947220 */ /* 0x000fe40000410000 */
[----:B------:R-:W-:Y:S02]  /*afc0*/  FFMA.FTZ R78, R154, -R77, R177 ;  /* 0x8000004d9a4e7223 */ /* 0x000fe400000100b1 */
[-C--:B------:R-:W-:Y:S02]  /*afd0*/  FFMA.FTZ R189, R117, R74.reuse, -R76 ;  /* 0x0000004a75bd7223 */ /* 0x080fe4000001084c */
[----:B------:R-:W-:Y:S02]  /*afe0*/  FMUL.FTZ R169, R133, R74 ;  /* 0x0000004a85a97220 */ /* 0x000fe40000410000 */
[----:B------:R-:W-:-:S02]  /*aff0*/  FFMA.FTZ R49, R165, R16, R49 ;  /* 0x00000010a5317223 */ /* 0x000fc40000010031 */
[----:B------:R-:W-:Y:S01]  /*b000*/  FFMA.FTZ R77, R156, -R77, R181 ;  /* 0x8000004d9c4d7223 */ /* 0x000fe200000100b5 */
[----:B------:R1:W-:Y:S01]  /*b010*/  STS [R62.X4+0x2134], R169 ;  /* 0x002134a93e007388 */ /* 0x0003e20000004800 */
[C---:B------:R-:W-:Y:S02]  /*b020*/  FMUL.FTZ R72, R80.reuse, R162 ;  /* 0x000000a250487220 */ /* 0x040fe40000410000 */
[-C--:B------:R-:W-:Y:S02]  /*b030*/  FMUL.FTZ R74, R80, R148.reuse ;  /* 0x00000094504a7220 */ /* 0x080fe40000410000 */
[-C--:B------:R-:W-:Y:S02]  /*b040*/  FMUL.FTZ R149, R85, R11.reuse ;  /* 0x0000000b55957220 */ /* 0x080fe40000410000 */
[----:B------:R-:W-:Y:S02]  /*b050*/  FMUL.FTZ R165, R86, R11 ;  /* 0x0000000b56a57220 */ /* 0x000fe40000410000 */
[----:B------:R-:W-:-:S02]  /*b060*/  FFMA.FTZ R72, R93, R148, R72 ;  /* 0x000000945d487223 */ /* 0x000fc40000010048 */
[----:B------:R-:W-:Y:S02]  /*b070*/  FFMA.FTZ R74, R93, R162, -R74 ;  /* 0x000000a25d4a7223 */ /* 0x000fe4000001084a */
[C---:B------:R-:W-:Y:S02]  /*b080*/  FMUL.FTZ R76, R77.reuse, R149 ;  /* 0x000000954d4c7220 */ /* 0x040fe40000410000 */
[-C--:B0-----:R-:W-:Y:S02]  /*b090*/  FMUL.FTZ R75, R77, R165.reuse ;  /* 0x000000a54d4b7220 */ /* 0x081fe40000410000 */
[----:B------:R-:W-:Y:S02]  /*b0a0*/  FADD.FTZ R71, R71, R72 ;  /* 0x0000004847477221 */ /* 0x000fe40000010000 */
[----:B------:R-:W-:Y:S02]  /*b0b0*/  FADD.FTZ R73, R73, R74 ;  /* 0x0000004a49497221 */ /* 0x000fe40000010000 */
[----:B------:R-:W-:-:S02]  /*b0c0*/  FFMA.FTZ R76, R78, R165, -R76 ;  /* 0x000000a54e4c7223 */ /* 0x000fc4000001084c */
[----:B------:R-:W-:Y:S01]  /*b0d0*/  FFMA.FTZ R72, R78, R149, R75 ;  /* 0x000000954e487223 */ /* 0x000fe2000001004b */
[----:B------:R-:W-:Y:S01]  /*b0e0*/  PRMT R75, RZ, 0x5410, R58 ;  /* 0x00005410ff4b7816 */ /* 0x000fe2000000003a */
[----:B------:R-:W-:Y:S02]  /*b0f0*/  FFMA.FTZ R50, R166, R17, R50 ;  /* 0x00000011a6327223 */ /* 0x000fe40000010032 */
[----:B------:R-:W-:Y:S01]  /*b100*/  FADD.FTZ R166, R73, R76 ;  /* 0x0000004c49a67221 */ /* 0x000fe20000010000 */
[----:B------:R-:W-:Y:S01]  /*b110*/  PRMT R76, RZ, 0x7610, R58 ;  /* 0x00007610ff4c7816 */ /* 0x000fe2000000003a */
[----:B------:R-:W-:Y:S02]  /*b120*/  FADD.FTZ R164, R71, R72 ;  /* 0x0000004847a47221 */ /* 0x000fe40000010000 */
[----:B------:R-:W-:Y:S02]  /*b130*/  FMUL.FTZ R71, R75, R12 ;  /* 0x0000000c4b477220 */ /* 0x000fe40000410000 */
[----:B------:R-:W-:-:S02]  /*b140*/  FMUL.FTZ R167, R76, R13 ;  /* 0x0000000d4ca77220 */ /* 0x000fc40000410000 */
[-C--:B------:R-:W-:Y:S02]  /*b150*/  FFMA.FTZ R73, R159, -R71.reuse, R184 ;  /* 0x800000479f497223 */ /* 0x080fe400000100b8 */
[-C--:B------:R-:W-:Y:S02]  /*b160*/  FMUL.FTZ R170, R88, R12.reuse ;  /* 0x0000000c58aa7220 */ /* 0x080fe40000410000 */
[----:B------:R-:W-:Y:S02]  /*b170*/  FFMA.FTZ R74, R157, -R71, R180 ;  /* 0x800000479d4a7223 */ /* 0x000fe400000100b4 */
[-C--:B------:R-:W-:Y:S02]  /*b180*/  FFMA.FTZ R72, R158, -R167.reuse, R187 ;  /* 0x800000a79e487223 */ /* 0x080fe400000100bb */
[----:B------:R-:W-:Y:S02]  /*b190*/  FFMA.FTZ R71, R160, -R167, R183 ;  /* 0x800000a7a0477223 */ /* 0x000fe400000100b7 */
[----:B------:R-:W-:-:S02]  /*b1a0*/  FMUL.FTZ R168, R87, R12 ;  /* 0x0000000c57a87220 */ /* 0x000fc40000410000 */
[----:B------:R-:W-:Y:S02]  /*b1b0*/  FMUL.FTZ R167, R73, R170 ;  /* 0x000000aa49a77220 */ /* 0x000fe40000410000 */
[-C--:B------:R-:W-:Y:S02]  /*b1c0*/  FMUL.FTZ R173, R90, R13.reuse ;  /* 0x0000000d5aad7220 */ /* 0x080fe40000410000 */
[-C--:B------:R-:W-:Y:S02]  /*b1d0*/  FFMA.FTZ R167, R74, R168.reuse, R167 ;  /* 0x000000a84aa77223 */ /* 0x080fe400000100a7 */
[----:B------:R-:W-:Y:S02]  /*b1e0*/  FMUL.FTZ R171, R89, R13 ;  /* 0x0000000d59ab7220 */ /* 0x000fe40000410000 */
[----:B------:R-:W-:Y:S02]  /*b1f0*/  FMUL.FTZ R172, R71, R173 ;  /* 0x000000ad47ac7220 */ /* 0x000fe40000410000 */
[----:B-1----:R-:W-:-:S02]  /*b200*/  FMUL.FTZ R169, R73, R168 ;  /* 0x000000a849a97220 */ /* 0x002fc40000410000 */
[----:B------:R-:W-:Y:S02]  /*b210*/  FADD.FTZ R164, R164, R167 ;  /* 0x000000a7a4a47221 */ /* 0x000fe40000010000 */
[-C--:B------:R-:W-:Y:S01]  /*b220*/  FFMA.FTZ R167, R72, R171.reuse, R172 ;  /* 0x000000ab48a77223 */ /* 0x080fe200000100ac */
[----:B------:R-:W-:Y:S01]  /*b230*/  IADD3 R172, R3, 0x480, RZ ;  /* 0x0000048003ac7810 */ /* 0x000fe20007ffe0ff */
[----:B------:R-:W-:Y:S02]  /*b240*/  FFMA.FTZ R169, R74, R170, -R169 ;  /* 0x000000aa4aa97223 */ /* 0x000fe400000108a9 */
[----:B------:R-:W-:Y:S02]  /*b250*/  FMUL.FTZ R174, R71, R171 ;  /* 0x000000ab47ae7220 */ /* 0x000fe40000410000 */
[----:B------:R-:W-:Y:S02]  /*b260*/  FADD.FTZ R164, R164, R167 ;  /* 0x000000a7a4a47221 */ /* 0x000fe40000010000 */
[----:B------:R-:W-:-:S02]  /*b270*/  FADD.FTZ R166, R166, R169 ;  /* 0x000000a9a6a67221 */ /* 0x000fc40000010000 */
[----:B------:R-:W-:Y:S01]  /*b280*/  FFMA.FTZ R169, R72, R173, -R174 ;  /* 0x000000ad48a97223 */ /* 0x000fe200000108ae */
[C---:B------:R-:W-:Y:S01]  /*b290*/  IADD3 R174, R3.reuse, 0x4c0, RZ ;  /* 0x000004c003ae7810 */ /* 0x040fe20007ffe0ff */
        /* <DEDUP_REMOVED lines=9> */
[----:B------:R-:W-:-:S02]  /*b330*/  FADD.FTZ R166, R166, R121 ;  /* 0x00000079a6a67221 */ /* 0x000fc40000010000 */
[----:B------:R-:W-:Y:S01]  /*b340*/  FADD.FTZ R121, R118, R95 ;  /* 0x0000005f76797221 */ /* 0x000fe20000010000 */
[C---:B------:R-:W-:Y:S01]  /*b350*/  IADD3 R118, R3.reuse, 0x100, RZ ;  /* 0x0000010003767810 */ /* 0x040fe20007ffe0ff */
[----:B------:R-:W-:Y:S01]  /*b360*/  FADD.FTZ R119, R166, R119 ;  /* 0x00000077a6777221 */ /* 0x000fe20000010000 */
[----:B------:R-:W-:Y:S01]  /*b370*/  IADD3 R166, R3, 0x3c0, RZ ;  /* 0x000003c003a67810 */ /* 0x000fe20007ffe0ff */
[----:B------:R-:W-:Y:S02]  /*b380*/  FADD.FTZ R144, R121, R144 ;  /* 0x0000009079907221 */ /* 0x000fe40000010000 */
[----:B------:R-:W-:Y:S02]  /*b390*/  FADD.FTZ R94, R119, R94 ;  /* 0x0000005e775e7221 */ /* 0x000fe40000010000 */
[----:B------:R-:W-:Y:S02]  /*b3a0*/  FADD.FTZ R144, R144, R143 ;  /* 0x0000008f90907221 */ /* 0x000fe40000010000 */
[----:B------:R-:W-:-:S02]  /*b3b0*/  FMUL.FTZ R143, R134, R123 ;  /* 0x0000007b868f7220 */ /* 0x000fc40000410000 */
[C---:B------:R-:W-:Y:S02]  /*b3c0*/  FMUL.FTZ R171, R76.reuse, R171 ;  /* 0x000000ab4cab7220 */ /* 0x040fe40000410000 */
[----:B------:R-:W-:Y:S01]  /*b3d0*/  FMUL.FTZ R173, R76, R173 ;  /* 0x000000ad4cad7220 */ /* 0x000fe20000410000 */
[----:B------:R-:W-:Y:S01]  /*b3e0*/  STS [R62.X4+0x210c], R143 ;  /* 0x00210c8f3e007388 */ /* 0x000fe20000004800 */
        /* <DEDUP_REMOVED lines=12> */
[----:B------:R-:W-:Y:S01]  /*b4b0*/  FMUL.FTZ R147, R134, R147 ;  /* 0x0000009386937220 */ /* 0x000fe20000410000 */
[----:B------:R-:W-:Y:S01]  /*b4c0*/  IADD3 R162, R3, 0x340, RZ ;  /* 0x0000034003a27810 */ /* 0x000fe20007ffe0ff */
        /* <DEDUP_REMOVED lines=14> */
[----:B------:R-:W-:Y:S01]  /*b5b0*/  IADD3 R140, R3, 0x140, RZ ;  /* 0x00000140038c7810 */ /* 0x000fe20007ffe0ff */
[----:B------:R-:W-:Y:S01]  /*b5c0*/  FADD.FTZ R70, R139, R70 ;  /* 0x000000468b467221 */ /* 0x000fe20000010000 */
[----:B------:R-:W-:Y:S01]  /*b5d0*/  IADD3 R144, R3, 0x240, RZ ;  /* 0x0000024003907810 */ /* 0x000fe20007ffe0ff */
[----:B------:R2:W-:Y:S01]  /*b5e0*/  STS [R62.X4+0x2114], R119 ;  /* 0x002114773e007388 */ /* 0x0005e20000004800 */
[----:B------:R-:W-:Y:S01]  /*b5f0*/  FADD.FTZ R138, R145, R138 ;  /* 0x0000008a918a7221 */ /* 0x000fe20000010000 */
[----:B0-----:R-:W-:Y:S01]  /*b600*/  LEA.HI.SX32 R149, R164, R3, 0x1b ;  /* 0x00000003a4957211 */ /* 0x001fe200078fdaff */
[----:B------:R-:W-:Y:S01]  /*b610*/  FMUL.FTZ R177, R104, R177 ;  /* 0x000000b168b17220 */ /* 0x000fe20000410000 */
[----:B------:R0:W-:Y:S01]  /*b620*/  STS [R62.X4+0x2108], R147 ;  /* 0x002108933e007388 */ /* 0x0001e20000004800 */
[----:B------:R-:W-:Y:S01]  /*b630*/  FADD.FTZ R69, R138, R69 ;  /* 0x000000458a457221 */ /* 0x000fe20000010000 */
[----:B------:R-:W-:Y:S01]  /*b640*/  IADD3 R138, R3, 0xc0, RZ ;  /* 0x000000c0038a7810 */ /* 0x000fe20007ffe0ff */
[----:B-1----:R-:W-:Y:S01]  /*b650*/  FFMA.FTZ R95, -R101, R176, -RZ ;  /* 0x000000b0655f7223 */ /* 0x002fe200000109ff */
[----:B------:R1:W-:Y:S01]  /*b660*/  STS [R62.X4+0x2100], R121 ;  /* 0x002100793e007388 */ /* 0x0003e20000004800 */
[----:B------:R-:W-:Y:S01]  /*b670*/  IADD3 R176, R3, 0x500, RZ ;  /* 0x0000050003b07810 */ /* 0x000fe20007ffe0ff */
[----:B--2---:R-:W-:Y:S01]  /*b680*/  FMUL.FTZ R119, R101, R128 ;  /* 0x0000008065777220 */ /* 0x004fe20000410000 */
[----:B------:R-:W-:Y:S01]  /*b690*/  IADD3 R128, R3, 0x80, RZ ;  /* 0x0000008003807810 */ /* 0x000fe20007ffe0ff */
[----:B------:R2:W-:Y:S01]  /*b6a0*/  STS [R62.X4+0x2104], R123 ;  /* 0x0021047b3e007388 */ /* 0x0005e20000004800 */
[----:B------:R-:W-:Y:S01]  /*b6b0*/  LEA.HI.SX32 R164, R168, R3, 0x1b ;  /* 0x00000003a8a47211 */ /* 0x000fe200078fdaff */
[----:B------:R-:W-:Y:S01]  /*b6c0*/  FMUL.FTZ R129, R102, R129 ;  /* 0x0000008166817220 */ /* 0x000fe20000410000 */
[-C--:B0-----:R-:W-:Y:S01]  /*b6d0*/  LEA.HI.SX32 R147, R148, R3.reuse, 0x1b ;  /* 0x0000000394937211 */ /* 0x081fe200078fdaff */
[----:B------:R-:W-:Y:S01]  /*b6e0*/  BAR.SYNC.DEFER_BLOCKING 0x0 ;  /* 0x0000000000007b1d */ /* 0x000fe20000010000 */
[-C--:B------:R-:W-:Y:S01]  /*b6f0*/  LEA.HI.SX32 R148, R162, R3.reuse, 0x1b ;  /* 0x00000003a2947211 */ /* 0x080fe200078fdaff */
[C---:B-1----:R-:W-:Y:S01]  /*b700*/  FFMA.FTZ R121, -R103.reuse, R182, -RZ ;  /* 0x000000b667797223 */ /* 0x042fe200000109ff */
[----:B------:R-:W-:Y:S01]  /*b710*/  LEA.HI.SX32 R162, R166, R3, 0x1b ;  /* 0x00000003a6a27211 */ /* 0x000fe200078fdaff */
[----:B------:R-:W-:Y:S01]  /*b720*/  FFMA.FTZ R179, -R102, R179, -RZ ;  /* 0x000000b366b37223 */ /* 0x000fe200000109ff */
[-C--:B------:R-:W-:Y:S01]  /*b730*/  LEA.HI.SX32 R165, R170, R3.reuse, 0x1b ;  /* 0x00000003aaa57211 */ /* 0x080fe200078fdaff */
[----:B--2---:R-:W-:Y:S01]  /*b740*/  FMUL.FTZ R123, R103, R178 ;  /* 0x000000b2677b7220 */ /* 0x004fe20000410000 */
[----:B------:R-:W-:Y:S01]  /*b750*/  LEA.HI.SX32 R166, R172, R3, 0x1b ;  /* 0x00000003aca67211 */ /* 0x000fe200078fdaff */
[----:B------:R-:W-:Y:S01]  /*b760*/  FFMA.FTZ R181, -R104, R181, -RZ ;  /* 0x000000b568b57223 */ /* 0x000fe200000109ff */
[-C--:B------:R-:W-:Y:S01]  /*b770*/  LEA.HI.SX32 R167, R174, R3.reuse, 0x1b ;  /* 0x00000003aea77211 */ /* 0x080fe200078fdaff */
[----:B------:R-:W-:Y:S01]  /*b780*/  FMUL.FTZ R180, R105, R180 ;  /* 0x000000b469b47220 */ /* 0x000fe20000410000 */
[----:B------:R-:W-:Y:S01]  /*b790*/  LEA.HI.SX32 R168, R176, R3, 0x1b ;  /* 0x00000003b0a87211 */ /* 0x000fe200078fdaff */
[----:B------:R-:W-:Y:S01]  /*b7a0*/  FMUL.FTZ R187, R106, R187 ;  /* 0x000000bb6abb7220 */ /* 0x000fe20000410000 */
[----:B------:R-:W-:Y:S01]  /*b7b0*/  LEA.HI.SX32 R169, R188, R3, 0x1b ;  /* 0x00000003bca97211 */ /* 0x000fe200078fdaff */
[----:B------:R-:W-:Y:S01]  /*b7c0*/  FFMA.FTZ R183, -R106, R183, -RZ ;  /* 0x000000b76ab77223 */ /* 0x000fe200000109ff */
[----:B------:R-:W-:Y:S01]  /*b7d0*/  LEA.HI.SX32 R170, R190, R3, 0x1b ;  /* 0x00000003beaa7211 */ /* 0x000fe200078fdaff */
[C---:B------:R-:W-:Y:S01]  /*b7e0*/  FMUL.FTZ R207, R108.reuse, R207 ;  /* 0x000000cf6ccf7220 */ /* 0x040fe20000410000 */
[----:B------:R-:W-:Y:S01]  /*b7f0*/  LEA.HI.SX32 R94, R3, R3, 0x1b ;  /* 0x00000003035e7211 */ /* 0x000fe200078fdaff */
[----:B------:R-:W-:Y:S01]  /*b800*/  FFMA.FTZ R185, -R108, R185, -RZ ;  /* 0x000000b96cb97223 */ /* 0x000fe200000109ff */
        /* <DEDUP_REMOVED lines=31> */
[----:B------:R-:W-:Y:S01]  /*ba00*/  FMUL.FTZ R178, R163, R92 ;  /* 0x0000005ca3b27220 */ /* 0x000fe20000410000 */
[----:B------:R-:W-:Y:S01]  /*ba10*/  LEA.HI.SX32 R190, R226, R3, 0x1b ;  /* 0x00000003e2be7211 */ /* 0x000fe200078fdaff */
[----:B------:R-:W0:Y:S01]  /*ba20*/  LDS R221, [R142.X4+0x2800] ;  /* 0x002800008edd7984 */ /* 0x000e220000004800 */
[----:B------:R-:W-:-:S03]  /*ba30*/  MOV R118, UR36 ;  /* 0x0000002400767c02 */ /* 0x000fc60008000f00 */
        /* <DEDUP_REMOVED lines=32> */
[----:B------:R-:W-:Y:S02]  /*bc40*/  FFMA.FTZ R184, R91, UR41, R184 ;  /* 0x000000295bb87c23 */ /* 0x000fe400080100b8 */
[----:B--2---:R-:W-:Y:S01]  /*bc50*/  FMUL.FTZ R123, R107, R206 ;  /* 0x000000ce6b7b7220 */ /* 0x004fe20000410000 */
[----:B------:R2:W-:Y:S01]  /*bc60*/  STS [R62.X4+0x4234], R119 ;  /* 0x004234773e007388 */ /* 0x0005e20000004800 */
[----:B-----5:R-:W-:-:S03]  /*bc70*/  FMUL.FTZ R121, R109, R212 ;  /* 0x000000d46d797220 */ /* 0x020fc60000410000 */
[----:B------:R5:W-:Y:S01]  /*bc80*/  STS [R62.X4+0x4218], R177 ;  /* 0x004218b13e007388 */ /* 0x000be20000004800 */
[----:B-1----:R-:W-:-:S03]  /*bc90*/  FFMA.FTZ R95, -R109, R208, -RZ ;  /* 0x000000d06d5f7223 */ /* 0x002fc600000109ff */
[----:B------:R1:W-:Y:S01]  /*bca0*/  STS [R62.X4+0x4208], R129 ;  /* 0x004208813e007388 */ /* 0x0003e20000004800 */
[----:B--2---:R-:W-:-:S03]  /*bcb0*/  FFMA.FTZ R119, -R111, R216, -RZ ;  /* 0x000000d86f777223 */ /* 0x004fc600000109ff */
[----:B------:R2:W-:Y:S01]  /*bcc0*/  STS [R62.X4+0x4244], R95 ;  /* 0x0042445f3e007388 */ /* 0x0005e20000004800 */
[----:B-----5:R-:W-:Y:S01]  /*bcd0*/  LEA R177, R118, -R3, 0x1 ;  /* 0x8000000376b17211 */ /* 0x020fe200078e08ff */
[----:B------:R-:W-:Y:S02]  /*bce0*/  FMUL.FTZ R118, R90, UR48 ;  /* 0x000000305a767c20 */ /* 0x000fe40008410000 */
[----:B------:R5:W-:Y:S01]  /*bcf0*/  STS [R62.X4+0x4230], R123 ;  /* 0x0042307b3e007388 */ /* 0x000be20000004800 */
[----:B-1----:R-:W-:Y:S01]  /*bd00*/  FMUL.FTZ R129, R113, R222 ;  /* 0x000000de71817220 */ /* 0x002fe20000410000 */
[----:B------:R-:W-:Y:S02]  /*bd10*/  ISETP.GE.AND P0, PT, R177, 0x1, PT ;  /* 0x00000001b100780c */ /* 0x000fe40003f06270 */
[----:B------:R1:W-:Y:S01]  /*bd20*/  STS [R62.X4+0x4240], R121 ;  /* 0x004240793e007388 */ /* 0x0003e20000004800 */
[----:B--2---:R-:W-:-:S03]  /*bd30*/  FFMA.FTZ R95, -R113, R218, -RZ ;  /* 0x000000da715f7223 */ /* 0x004fc600000109ff */
[----:B------:R2:W-:Y:S01]  /*bd40*/  STS [R62.X4+0x4254], R119 ;  /* 0x004254773e007388 */ /* 0x0005e20000004800 */
[----:B-----5:R-:W-:-:S03]  /*bd50*/  FMUL.FTZ R123, R111, R220 ;  /* 0x000000dc6f7b7220 */ /* 0x020fc60000410000 */
[----:B------:R5:W-:Y:S01]  /*bd60*/  STS [R62.X4+0x4264], R95 ;  /* 0x0042645f3e007388 */ /* 0x000be20000004800 */
[----:B-1----:R-:W-:-:S03]  /*bd70*/  FFMA.FTZ R121, -R115, R214, -RZ ;  /* 0x000000d673797223 */ /* 0x002fc600000109ff */
[----:B------:R1:W-:Y:S01]  /*bd80*/  STS [R62.X4+0x420c], R179 ;  /* 0x00420cb33e007388 */ /* 0x0003e20000004800 */
[----:B--2---:R-:W-:-:S03]  /*bd90*/  FMUL.FTZ R119, R115, R204 ;  /* 0x000000cc73777220 */ /* 0x004fc60000410000 */
[----:B------:R-:W-:Y:S01]  /*bda0*/  STS [R62.X4+0x421c], R181 ;  /* 0x00421cb53e007388 */ /* 0x000fe20000004800 */
[----:B-----5:R-:W-:-:S03]  /*bdb0*/  FMUL.FTZ R95, R87, UR48 ;  /* 0x00000030575f7c20 */ /* 0x020fc60008410000 */
[----:B------:R-:W-:Y:S01]  /*bdc0*/  STS [R62.X4+0x4220], R180 ;  /* 0x004220b43e007388 */ /* 0x000fe20000004800 */
[----:B-1----:R-:W-:-:S03]  /*bdd0*/  FMUL.FTZ R179, R91, UR48 ;  /* 0x000000305bb37c20 */ /* 0x002fc60008410000 */
[----:B------:R1:W-:Y:S01]  /*bde0*/  STS [R62.X4+0x4228], R187 ;  /* 0x004228bb3e007388 */ /* 0x0003e20000004800 */
[----:B------:R-:W-:Y:S02]  /*bdf0*/  FFMA.FTZ R204, R88, UR41, -R95 ;  /* 0x0000002958cc7c23 */ /* 0x000fe4000801085f */
[----:B------:R-:W-:Y:S01]  /*be00*/  FMUL.FTZ R95, R85, UR48 ;  /* 0x00000030555f7c20 */ /* 0x000fe20008410000 */
[----:B------:R-:W-:Y:S01]  /*be10*/  STS [R62.X4+0x422c], R183 ;  /* 0x00422cb73e007388 */ /* 0x000fe20000004800 */
[----:B------:R-:W-:Y:S02]  /*be20*/  FFMA.FTZ R179, R92, UR41, -R179 ;  /* 0x000000295cb37c23 */ /* 0x000fe400080108b3 */
[----:B------:R-:W-:Y:S01]  /*be30*/  FMUL.FTZ R92, R88, UR48 ;  /* 0x00000030585c7c20 */ /* 0x000fe20008410000 */
[----:B------:R-:W-:Y:S01]  /*be40*/  STS [R62.X4+0x4238], R207 ;  /* 0x004238cf3e007388 */ /* 0x000fe20000004800 */
[----:B------:R-:W-:Y:S02]  /*be50*/  FFMA.FTZ R182, R86, UR41, -R95 ;  /* 0x0000002956b67c23 */ /* 0x000fe4000801085f */
[----:B-1----:R-:W-:Y:S01]  /*be60*/  FFMA.FTZ R187, R89, UR41, R118 ;  /* 0x0000002959bb7c23 */ /* 0x002fe20008010076 */
[----:B------:R1:W-:Y:S01]  /*be70*/  STS [R62.X4+0x423c], R185 ;  /* 0x00423cb93e007388 */ /* 0x0003e20000004800 */
[----:B------:R-:W-:-:S02]  /*be80*/  FMUL.FTZ R181, R83, UR48 ;  /* 0x0000003053b57c20 */ /* 0x000fc40008410000 */
[----:B------:R-:W-:Y:S01]  /*be90*/  FMUL.FTZ R180, R84, UR48 ;  /* 0x0000003054b47c20 */ /* 0x000fe20008410000 */
[----:B------:R-:W-:Y:S01]  /*bea0*/  STS [R62.X4+0x4248], R205 ;  /* 0x004248cd3e007388 */ /* 0x000fe20000004800 */
[----:B------:R-:W-:Y:S02]  /*beb0*/  FMUL.FTZ R95, R79, UR48 ;  /* 0x000000304f5f7c20 */ /* 0x000fe40008410000 */
[----:B------:R-:W-:Y:S01]  /*bec0*/  FMUL.FTZ R118, R136, UR48 ;  /* 0x0000003088767c20 */ /* 0x000fe20008410000 */
[----:B------:R-:W-:Y:S01]  /*bed0*/  STS [R62.X4+0x424c], R215 ;  /* 0x00424cd73e007388 */ /* 0x000fe20000004800 */
[----:B------:R-:W-:Y:S02]  /*bee0*/  FFMA.FTZ R181, R84, UR41, -R181 ;  /* 0x0000002954b57c23 */ /* 0x000fe400080108b5 */
[----:B-1----:R-:W-:Y:S01]  /*bef0*/  FFMA.FTZ R185, R87, UR41, R92 ;  /* 0x0000002957b97c23 */ /* 0x002fe2000801005c */
[----:B------:R-:W-:Y:S01]  /*bf00*/  STS [R62.X4+0x4250], R123 ;  /* 0x0042507b3e007388 */ /* 0x000fe20000004800 */
[----:B------:R-:W-:-:S03]  /*bf10*/  FFMA.FTZ R180, R83, UR41, R180 ;  /* 0x0000002953b47c23 */ /* 0x000fc600080100b4 */
[----:B------:R-:W-:Y:S04]  /*bf20*/  STS [R62.X4+0x4258], R211 ;  /* 0x004258d33e007388 */ /* 0x000fe80000004800 */
[----:B------:R-:W-:Y:S04]  /*bf30*/  STS [R62.X4+0x425c], R217 ;  /* 0x00425cd93e007388 */ /* 0x000fe80000004800 */
[----:B------:R1:W-:Y:S04]  /*bf40*/  STS [R62.X4+0x4260], R129 ;  /* 0x004260813e007388 */ /* 0x0003e80000004800 */
[----:B------:R-:W-:Y:S04]  /*bf50*/  STS [R62.X4+0x4268], R219 ;  /* 0x004268db3e007388 */ /* 0x000fe80000004800 */
[----:B------:R-:W-:Y:S01]  /*bf60*/  STS [R62.X4+0x426c], R213 ;  /* 0x00426cd53e007388 */ /* 0x000fe20000004800 */
[----:B-1----:R-:W-:-:S03]  /*bf70*/  FFMA.FTZ R129, R79, UR41, R118 ;  /* 0x000000294f817c23 */ /* 0x002fc60008010076 */
[----:B------:R1:W-:Y:S04]  /*bf80*/  STS [R62.X4+0x4270], R119 ;  /* 0x004270773e007388 */ /* 0x0003e80000004800 */
[----:B------:R-:W-:Y:S04]  /*bf90*/  STS [R62.X4+0x4274], R121 ;  /* 0x004274793e007388 */ /* 0x000fe80000004800 */
[----:B------:R-:W-:Y:S01]  /*bfa0*/  STS [R62.X4+0x4278], R209 ;  /* 0x004278d13e007388 */ /* 0x000fe20000004800 */
[----:B-1----:R-:W-:-:S03]  /*bfb0*/  FMUL.FTZ R119, R89, UR48 ;  /* 0x0000003059777c20 */ /* 0x002fc60008410000 */
[----:B------:R1:W-:Y:S01]  /*bfc0*/  STS [R62.X4+0x427c], R203 ;  /* 0x00427ccb3e007388 */ /* 0x0003e20000004800 */
[----:B------:R-:W-:Y:S02]  /*bfd0*/  FFMA.FTZ R186, R90, UR41, -R119 ;  /* 0x000000295aba7c23 */ /* 0x000fe40008010877 */
[----:B------:R-:W-:-:S04]  /*bfe0*/  FMUL.FTZ R119, R81, UR48 ;  /* 0x0000003051777c20 */ /* 0x000fc80008410000 */
[----:B------:R-:W-:Y:S02]  /*bff0*/  FFMA.FTZ R92, R82, UR41, -R119 ;  /* 0x00000029525c7c23 */ /* 0x000fe40008010877 */
[----:B-1----:R-:W-:-:S04]  /*c000*/  FMUL.FTZ R62, R86, UR48 ;  /* 0x00000030563e7c20 */ /* 0x002fc80008410000 */
[----:B------:R-:W-:Y:S02]  /*c010*/  FFMA.FTZ R183, R85, UR41, R62 ;  /* 0x0000002955b77c23 */ /* 0x000fe4000801003e */
[----:B------:R-:W-:-:S04]  /*c020*/  FMUL.FTZ R62, R82, UR48 ;  /* 0x00000030523e7c20 */ /* 0x000fc80008410000 */
[----:B------:R-:W-:Y:S02]  /*c030*/  FFMA.FTZ R163, R81, UR41, R62 ;  /* 0x0000002951a37c23 */ /* 0x000fe4000801003e */
[----:B------:R-:W-:Y:S01]  /*c040*/  FFMA.FTZ R62, R136, UR41, -R95 ;  /* 0x00000029883e7c23 */ /* 0x000fe2000801085f */
        /* <DEDUP_REMOVED lines=56> */
.L_x_8016:
[----:B0--34-:R-:W-:Y:S05]  /*c3d0*/  BSYNC B0 ;  /* 0x0000000000007941 */ /* 0x019fea0003800000 */
.L_x_8015:
        /* <DEDUP_REMOVED lines=67> */
.L_x_8018:
[----:B01----:R-:W-:Y:S05]  /*c810*/  BSYNC B0 ;  /* 0x0000000000007941 */ /* 0x003fea0003800000 */
.L_x_8017:
[----:B------:R0:W1:Y:S01]  /*c820*/  LDS R69, [R128.X4+0x4400] ;  /* 0x0044000080457984 */ /* 0x0000620000004800 */
[----:B------:R-:W-:Y:S01]  /*c830*/  BSSY B0, `(.L_x_8019) ;  /* 0x0000004000007945 */ /* 0x000fe20003800000 */
[----:B------:R-:W-:Y:S05]  /*c840*/  @!P1 BRA `(.L_x_8020) ;  /* 0x0000002000009947 */ /* 0x000fea0003800000 */
[----:B------:R2:W-:Y:S04]  /*c850*/  RED.E.ADD.F32.FTZ.RN.STRONG.GPU [R118.64+-0x1e00], R193 ;  /* 0xffe200c17600798e */ /* 0x0005e8000c10e79a */
[----:B-1----:R2:W-:Y:S02]  /*c860*/  RED.E.ADD.F32.FTZ.RN.STRONG.GPU [R94.64+-0x1e00], R69 ;  /* 0xffe200455e00798e */ /* 0x0025e4000c10e79a */
.L_x_8020:
[----:B------:R-:W-:Y:S05]  /*c870*/  BSYNC B0 ;  /* 0x0000000000007941 */ /* 0x000fea0003800000 */
.L_x_8019:
[----:B-12---:R1:W2:Y:S01]  /*c880*/  LDS R69, [R138.X4+0x4500] ;  /* 0x004500008a457984 */ /* 0x0062a20000004800 */
[----:B------:R-:W-:Y:S01]  /*c890*/  BSSY B0, `(.L_x_8021) ;  /* 0x0000004000007945 */ /* 0x000fe20003800000 */
[----:B------:R-:W-:Y:S05]  /*c8a0*/  @!P2 BRA `(.L_x_8022) ;  /* 0x000000200000a947 */ /* 0x000fea0003800000 */
[----:B------:R3:W-:Y:S04]  /*c8b0*/  RED.E.ADD.F32.FTZ.RN.STRONG.GPU [R118.64+-0x1d00], R195 ;  /* 0xffe300c37600798e */ /* 0x0007e8000c10e79a */
[----:B--2---:R3:W-:Y:S02]  /*c8c0*/  RED.E.ADD.F32.FTZ.RN.STRONG.GPU [R94.64+-0x1d00], R69 ;  /* 0xffe300455e00798e */ /* 0x0047e4000c10e79a */
.L_x_8022:
[----:B------:R-:W-:Y:S05]  /*c8d0*/  BSYNC B0 ;  /* 0x0000000000007941 */ /* 0x000fea0003800000 */
.L_x_8021:
        /* <DEDUP_REMOVED lines=12> */
.L_x_8024:
[----:B------:R-:W-:Y:S05]  /*c9a0*/  BSYNC B0 ;  /* 0x0000000000007941 */ /* 0x000fea0003800000 */
.L_x_8023:
[----:B--23--:R2:W3:Y:S01]  /*c9b0*/  LDS R69, [R140.X4+0x4700] ;  /* 0x004700008c457984 */ /* 0x00c4e20000004800 */
[----:B------:R-:W-:Y:S01]  /*c9c0*/  BSSY B0, `(.L_x_8025) ;  /* 0x0000004000007945 */ /* 0x000fe20003800000 */
[----:B------:R-:W-:Y:S05]  /*c9d0*/  @!P0 BRA `(.L_x_8026) ;  /* 0x0000002000008947 */ /* 0x000fea0003800000 */
[----:B------:R0:W-:Y:S04]  /*c9e0*/  RED.E.ADD.F32.FTZ.RN.STRONG.GPU [R118.64+-0x1b00], R199 ;  /* 0xffe500c77600798e */ /* 0x0001e8000c10e79a */
[----:B---3--:R0:W-:Y:S02]  /*c9f0*/  RED.E.ADD.F32.FTZ.RN.STRONG.GPU [R94.64+-0x1b00], R69 ;  /* 0xffe500455e00798e */ /* 0x0081e4000c10e79a */
.L_x_8026:
[----:B------:R-:W-:Y:S05]  /*ca00*/  BSYNC B0 ;  /* 0x0000000000007941 */ /* 0x000fea0003800000 */
.L_x_8025:
[----:B------:R-:W0:Y:S01]  /*ca10*/  LDS R141, [R141.X4+0x4800] ;  /* 0x004800008d8d7984 */ /* 0x000e220000004800 */
[----:B------:R-:W-:Y:S01]  /*ca20*/  BSSY B0, `(.L_x_8027) ;  /* 0x0000004000007945 */ /* 0x000fe20003800000 */
[----:B------:R-:W-:Y:S05]  /*ca30*/  @!P1 BRA `(.L_x_8028) ;  /* 0x0000002000009947 */ /* 0x000fea0003800000 */
[----:B------:R1:W-:Y:S04]  /*ca40*/  RED.E.ADD.F32.FTZ.RN.STRONG.GPU [R118.64+-0x1a00], R201 ;  /* 0xffe600c97600798e */ /* 0x0003e8000c10e79a */
[----:B0-----:R1:W-:Y:S02]  /*ca50*/  RED.E.ADD.F32.FTZ.RN.STRONG.GPU [R94.64+-0x1a00], R141 ;  /* 0xffe6008d5e00798e */ /* 0x0013e4000c10e79a */
.L_x_8028:
[----:B------:R-:W-:Y:S05]  /*ca60*/  BSYNC B0 ;  /* 0x0000000000007941 */ /* 0x000fea0003800000 */
.L_x_8027:
[----:B0--3--:R0:W3:Y:S01]  /*ca70*/  LDS R69, [R142.X4+0x4900] ;  /* 0x004900008e457984 */ /* 0x0090e20000004800 */
[----:B------:R-:W-:Y:S01]  /*ca80*/  BSSY B0, `(.L_x_8029) ;  /* 0x0000004000007945 */ /* 0x000fe20003800000 */
[----:B------:R-:W-:Y:S05]  /*ca90*/  @!P2 BRA `(.L_x_8030) ;  /* 0x000000200000a947 */ /* 0x000fea0003800000 */
[----:B------:R0:W-:Y:S04]  /*caa0*/  RED.E.ADD.F32.FTZ.RN.STRONG.GPU [R118.64+-0x1900], R221 ;  /* 0xffe700dd7600798e */ /* 0x0001e8000c10e79a */
[----:B---3--:R0:W-:Y:S02]  /*cab0*/  RED.E.ADD.F32.FTZ.RN.STRONG.GPU [R94.64+-0x1900], R69 ;  /* 0xffe700455e00798e */ /* 0x0081e4000c10e79a */
.L_x_8030:
[----:B------:R-:W-:Y:S05]  /*cac0*/  BSYNC B0 ;  /* 0x0000000000007941 */ /* 0x000fea0003800000 */
.L_x_8029:
[----:B------:R-:W0:Y:S01]  /*cad0*/  LDS R143, [R143.X4+0x4a00] ;  /* 0x004a00008f8f7984 */ /* 0x000e220000004800 */
[----:B------:R-:W-:Y:S01]  /*cae0*/  BSSY B0, `(.L_x_8031) ;  /* 0x0000004000007945 */ /* 0x000fe20003800000 */
[----:B------:R-:W-:Y:S05]  /*caf0*/  @!P3 BRA `(.L_x_8032) ;  /* 0x000000200000b947 */ /* 0x000fea0003800000 */
[----:B------:R1:W-:Y:S04]  /*cb00*/  RED.E.ADD.F32.FTZ.RN.STRONG.GPU [R118.64+-0x1800], R223 ;  /* 0xffe800df7600798e */ /* 0x0003e8000c10e79a */
[----:B0-----:R1:W-:Y:S02]  /*cb10*/  RED.E.ADD.F32.FTZ.RN.STRONG.GPU [R94.64+-0x1800], R143 ;  /* 0xffe8008f5e00798e */ /* 0x0013e4000c10e79a */
.L_x_8032:
[----:B------:R-:W-:Y:S05]  /*cb20*/  BSYNC B0 ;  /* 0x0000000000007941 */ /* 0x000fea0003800000 */
.L_x_8031:
[----:B0--3--:R0:W3:Y:S01]  /*cb30*/  LDS R69, [R144.X4+0x4b00] ;  /* 0x004b000090457984 */ /* 0x0090e20000004800 */
[----:B------:R-:W-:Y:S01]  /*cb40*/  BSSY B0, `(.L_x_8033) ;  /* 0x0000004000007945 */ /* 0x000fe20003800000 */
[----:B------:R-:W-:Y:S05]  /*cb50*/  @!P4 BRA `(.L_x_8034) ;  /* 0x000000200000c947 */ /* 0x000fea0003800000 */
[----:B------:R0:W-:Y:S04]  /*cb60*/  RED.E.ADD.F32.FTZ.RN.STRONG.GPU [R118.64+-0x1700], R225 ;  /* 0xffe900e17600798e */ /* 0x0001e8000c10e79a */
[----:B---3--:R0:W-:Y:S02]  /*cb70*/  RED.E.ADD.F32.FTZ.RN.STRONG.GPU [R94.64+-0x1700], R69 ;  /* 0xffe900455e00798e */ /* 0x0081e4000c10e79a */
.L_x_8034:
[----:B------:R-:W-:Y:S05]  /*cb80*/  BSYNC B0 ;  /* 0x0000000000007941 */ /* 0x000fea0003800000 */
.L_x_8033:
[----:B------:R-:W0:Y:S01]  /*cb90*/  LDS R145, [R145.X4+0x4c00] ;  /* 0x004c000091917984 */ /* 0x000e220000004800 */
[----:B------:R-:W-:Y:S01]  /*cba0*/  BSSY B0, `(.L_x_8035) ;  /* 0x0000004000007945 */ /* 0x000fe20003800000 */
[----:B------:R-:W-:Y:S05]  /*cbb0*/  @!P5 BRA `(.L_x_8036) ;  /* 0x000000200000d947 */ /* 0x000fea0003800000 */
[----:B------:R1:W-:Y:S04]  /*cbc0*/  RED.E.ADD.F32.FTZ.RN.STRONG.GPU [R118.64+-0x1600], R227 ;  /* 0xffea00e37600798e */ /* 0x0003e8000c10e79a */
[----:B0-----:R1:W-:Y:S02]  /*cbd0*/  RED.E.ADD.F32.FTZ.RN.STRONG.GPU [R94.64+-0x1600], R145 ;  /* 0xffea00915e00798e */ /* 0x0013e4000c10e79a */
.L_x_8036:
[----:B------:R-:W-:Y:S05]  /*cbe0*/  BSYNC B0 ;  /* 0x0000000000007941 */ /* 0x000fea0003800000 */
.L_x_8035:
        /* <DEDUP_REMOVED lines=12> */
.L_x_8038:
[----:B0-----:R-:W-:Y:S05]  /*ccb0*/  BSYNC B0 ;  /* 0x0000000000007941 */ /* 0x001fea0003800000 */
.L_x_8037:
[----:B------:R-:W0:Y:S01]  /*ccc0*/  LDS R147, [R147.X4+0x4e00] ;  /* 0x004e000093937984 */ /* 0x000e220000004800 */
[----:B------:R-:W-:Y:S01]  /*ccd0*/  BSSY B0, `(.L_x_8039) ;  /* 0x0000004000007945 */ /* 0x000fe20003800000 */
[----:B------:R-:W-:Y:S05]  /*cce0*/  @!P0 BRA `(.L_x_8040) ;  /* 0x0000002000008947 */ /* 0x000fea0003800000 */
[----:B------:R1:W-:Y:S04]  /*ccf0*/  RED.E.ADD.F32.FTZ.RN.STRONG.GPU [R118.64+-0x1400], R231 ;  /* 0xffec00e77600798e */ /* 0x0003e8000c10e79a */
[----:B0-----:R1:W-:Y:S02]  /*cd00*/  RED.E.ADD.F32.FTZ.RN.STRONG.GPU [R94.64+-0x1400], R147 ;  /* 0xffec00935e00798e */ /* 0x0013e4000c10e79a */
.L_x_8040:
[----:B------:R-:W-:Y:S05]  /*cd10*/  BSYNC B0 ;  /* 0x0000000000007941 */ /* 0x000fea0003800000 */
.L_x_8039:
[----:B---3--:R3:W1:Y:S01]  /*cd20*/  LDS R69, [R148.X4+0x4f00] ;  /* 0x004f000094457984 */ /* 0x0086620000004800 */
[----:B------:R-:W-:Y:S01]  /*cd30*/  BSSY B0, `(.L_x_8041) ;  /* 0x0000004000007945 */ /* 0x000fe20003800000 */
[----:B------:R-:W-:Y:S05]  /*cd40*/  @!P1 BRA `(.L_x_8042) ;  /* 0x0000002000009947 */ /* 0x000fea0003800000 */
[----:B------:R2:W-:Y:S04]  /*cd50*/  RED.E.ADD.F32.FTZ.RN.STRONG.GPU [R118.64+-0x1300], R233 ;  /* 0xffed00e97600798e */ /* 0x0005e8000c10e79a */
[----:B-1----:R2:W-:Y:S02]  /*cd60*/  RED.E.ADD.F32.FTZ.RN.STRONG.GPU [R94.64+-0x1300], R69 ;  /* 0xffed00455e00798e */ /* 0x0025e4000c10e79a */
.L_x_8042:
[----:B------:R-:W-:Y:S05]  /*cd70*/  BSYNC B0 ;  /* 0x0000000000007941 */ /* 0x000fea0003800000 */
.L_x_8041:
[----:B------:R-:W2:Y:S01]  /*cd80*/  LDS R149, [R149.X4+0x5000] ;  /* 0x0050000095957984 */ /* 0x000ea20000004800 */
[----:B------:R-:W-:Y:S01]  /*cd90*/  BSSY B0, `(.L_x_8043) ;  /* 0x0000004000007945 */ /* 0x000fe20003800000 */
[----:B------:R-:W-:Y:S05]  /*cda0*/  @!P2 BRA `(.L_x_8044) ;  /* 0x000000200000a947 */ /* 0x000fea0003800000 */
[----:B------:R3:W-:Y:S04]  /*cdb0*/  RED.E.ADD.F32.FTZ.RN.STRONG.GPU [R118.64+-0x1200], R235 ;  /* 0xffee00eb7600798e */ /* 0x0007e8000c10e79a */
[----:B--2---:R3:W-:Y:S02]  /*cdc0*/  RED.E.ADD.F32.FTZ.RN.STRONG.GPU [R94.64+-0x1200], R149 ;  /* 0xffee00955e00798e */ /* 0x0047e4000c10e79a */
.L_x_8044:
[----:B------:R-:W-:Y:S05]  /*cdd0*/  BSYNC B0 ;  /* 0x0000000000007941 */ /* 0x000fea0003800000 */
.L_x_8043:
[----:B-12---:R1:W2:Y:S01]  /*cde0*/  LDS R69, [R162.X4+0x5100] ;  /* 0x00510000a2457984 */ /* 0x0062a20000004800 */
[----:B------:R-:W-:Y:S01]  /*cdf0*/  BSSY B0, `(.L_x_8045) ;  /* 0x0000004000007945 */ /* 0x000fe20003800000 */
[----:B------:R-:W-:Y:S05]  /*ce00*/  @!P3 BRA `(.L_x_8046) ;  /* 0x000000200000b947 */ /* 0x000fea0003800000 */
[----:B------:R1:W-:Y:S04]  /*ce10*/  RED.E.ADD.F32.FTZ.RN.STRONG.GPU [R118.64+-0x1100], R237 ;  /* 0xffef00ed7600798e */ /* 0x0003e8000c10e79a */
[----:B--2---:R1:W-:Y:S02]  /*ce20*/  RED.E.ADD.F32.FTZ.RN.STRONG.GPU [R94.64+-0x1100], R69 ;  /* 0xffef00455e00798e */ /* 0x0043e4000c10e79a */
.L_x_8046:
[----:B------:R-:W-:Y:S05]  /*ce30*/  BSYNC B0 ;  /* 0x0000000000007941 */ /* 0x000fea0003800000 */
.L_x_8045:
[----:B-12---:R1:W2:Y:S01]  /*ce40*/  LDS R69, [R164.X4+0x5200] ;  /* 0x00520000a4457984 */ /* 0x0062a20000004800 */
[----:B------:R-:W-:Y:S01]  /*ce50*/  BSSY B0, `(.L_x_8047) ;  /* 0x0000004000007945 */ /* 0x000fe20003800000 */
[----:B------:R-:W-:Y:S05]  /*ce60*/  @!P4 BRA `(.L_x_8048) ;  /* 0x000000200000c947 */ /* 0x000fea0003800000 */
[----:B------:R1:W-:Y:S04]  /*ce70*/  RED.E.ADD.F32.FTZ.RN.STRONG.GPU [R118.64+-0x1000], R239 ;  /* 0xfff000ef7600798e */ /* 0x0003e8000c10e79a */
[----:B--2---:R1:W-:Y:S02]  /*ce80*/  RED.E.ADD.F32.FTZ.RN.STRONG.GPU [R94.64+-0x1000], R69 ;  /* 0xfff000455e00798e */ /* 0x0043e4000c10e79a */
.L_x_8048:
[----:B------:R-:W-:Y:S05]  /*ce90*/  BSYNC B0 ;  /* 0x0000000000007941 */ /* 0x000fea0003800000 */
.L_x_8047:
[----:B------:R-:W1:Y:S01]  /*cea0*/  LDS R165, [R165.X4+0x5300] ;  /* 0x00530000a5a57984 */ /* 0x000e620000004800 */
[----:B------:R-:W-:Y:S01]  /*ceb0*/  BSSY B0, `(.L_x_8049) ;  /* 0x0000004000007945 */ /* 0x000fe20003800000 */
[----:B------:R-:W-:Y:S05]  /*cec0*/  @!P5 BRA `(.L_x_8050) ;  /* 0x000000200000d947 */ /* 0x000fea0003800000 */
[----:B------:R3:W-:Y:S04]  /*ced0*/  RED.E.ADD.F32.FTZ.RN.STRONG.GPU [R118.64+-0xf00], R241 ;  /* 0xfff100f17600798e */ /* 0x0007e8000c10e79a */
[----:B-1----:R3:W-:Y:S02]  /*cee0*/  RED.E.ADD.F32.FTZ.RN.STRONG.GPU [R94.64+-0xf00], R165 ;  /* 0xfff100a55e00798e */ /* 0x0027e4000c10e79a */
.L_x_8050:
[----:B------:R-:W-:Y:S05]  /*cef0*/  BSYNC B0 ;  /* 0x0000000000007941 */ /* 0x000fea0003800000 */
.L_x_8049:
        /* <DEDUP_REMOVED lines=12> */
.L_x_8052:
[----:B-1----:R-:W-:Y:S05]  /*cfc0*/  BSYNC B0 ;  /* 0x0000000000007941 */ /* 0x002fea0003800000 */
.L_x_8051:
[----:B------:R-:W1:Y:S01]  /*cfd0*/  LDS R167, [R167.X4+0x5500] ;  /* 0x00550000a7a77984 */ /* 0x000e620000004800 */
[----:B------:R-:W-:Y:S01]  /*cfe0*/  BSSY B0, `(.L_x_8053) ;  /* 0x0000004000007945 */ /* 0x000fe20003800000 */
[----:B------:R-:W-:Y:S05]  /*cff0*/  @!P0 BRA `(.L_x_8054) ;  /* 0x0000002000008947 */ /* 0x000fea0003800000 */
[----:B------:R3:W-:Y:S04]  /*d000*/  RED.E.ADD.F32.FTZ.RN.STRONG.GPU [R118.64+-0xd00], R245 ;  /* 0xfff300f57600798e */ /* 0x0007e8000c10e79a */
[----:B-1----:R3:W-:Y:S02]  /*d010*/  RED.E.ADD.F32.FTZ.RN.STRONG.GPU [R94.64+-0xd00], R167 ;  /* 0xfff300a75e00798e */ /* 0x0027e4000c10e79a */
.L_x_8054:
[----:B------:R-:W-:Y:S05]  /*d020*/  BSYNC B0 ;  /* 0x0000000000007941 */ /* 0x000fea0003800000 */
.L_x_8053:
[----:B--2---:R2:W3:Y:S01]  /*d030*/  LDS R69, [R168.X4+0x5600] ;  /* 0x00560000a8457984 */ /* 0x0044e20000004800 */
[----:B------:R-:W-:Y:S01]  /*d040*/  BSSY B0, `(.L_x_8055) ;  /* 0x0000004000007945 */ /* 0x000fe20003800000 */
[----:B------:R-:W-:Y:S05]  /*d050*/  @!P1 BRA `(.L_x_8056) ;  /* 0x0000002000009947 */ /* 0x000fea0003800000 */
[----:B------:R2:W-:Y:S04]  /*d060*/  RED.E.ADD.F32.FTZ.RN.STRONG.GPU [R118.64+-0xc00], R247 ;  /* 0xfff400f77600798e */ /* 0x0005e8000c10e79a */
[----:B---3--:R2:W-:Y:S02]  /*d070*/  RED.E.ADD.F32.FTZ.RN.STRONG.GPU [R94.64+-0xc00], R69 ;  /* 0xfff400455e00798e */ /* 0x0085e4000c10e79a */
.L_x_8056:
[----:B------:R-:W-:Y:S05]  /*d080*/  BSYNC B0 ;  /* 0x0000000000007941 */ /* 0x000fea0003800000 */
.L_x_8055:
[----:B------:R-:W2:Y:S01]  /*d090*/  LDS R169, [R169.X4+0x5700] ;  /* 0x00570000a9a97984 */ /* 0x000ea20000004800 */
[----:B------:R-:W-:Y:S01]  /*d0a0*/  BSSY B0, `(.L_x_8057) ;  /* 0x0000004000007945 */ /* 0x000fe20003800000 */
[----:B------:R-:W-:Y:S05]  /*d0b0*/  @!P2 BRA `(.L_x_8058) ;  /* 0x000000200000a947 */ /* 0x000fea0003800000 */
[----:B------:R4:W-:Y:S04]  /*d0c0*/  RED.E.ADD.F32.FTZ.RN.STRONG.GPU [R118.64+-0xb00], R249 ;  /* 0xfff500f97600798e */ /* 0x0009e8000c10e79a */
[----:B--2---:R4:W-:Y:S02]  /*d0d0*/  RED.E.ADD.F32.FTZ.RN.STRONG.GPU [R94.64+-0xb00], R169 ;  /* 0xfff500a95e00798e */ /* 0x0049e4000c10e79a */
.L_x_8058:
[----:B------:R-:W-:Y:S05]  /*d0e0*/  BSYNC B0 ;  /* 0x0000000000007941 */ /* 0x000fea0003800000 */
.L_x_8057:
[----:B--23--:R2:W3:Y:S01]  /*d0f0*/  LDS R69, [R170.X4+0x5800] ;  /* 0x00580000aa457984 */ /* 0x00c4e20000004800 */
[----:B------:R-:W-:Y:S01]  /*d100*/  BSSY B0, `(.L_x_8059) ;  /* 0x0000004000007945 */ /* 0x000fe20003800000 */
[----:B------:R-:W-:Y:S05]  /*d110*/  @!P3 BRA `(.L_x_8060) ;  /* 0x000000200000b947 */ /* 0x000fea0003800000 */
[----:B------:R2:W-:Y:S04]  /*d120*/  RED.E.ADD.F32.FTZ.RN.STRONG.GPU [R118.64+-0xa00], R251 ;  /* 0xfff600fb7600798e */ /* 0x0005e8000c10e79a */
[----:B---3--:R2:W-:Y:S02]  /*d130*/  RED.E.ADD.F32.FTZ.RN.STRONG.GPU [R94.64+-0xa00], R69 ;  /* 0xfff600455e00798e */ /* 0x0085e4000c10e79a */
.L_x_8060:
[----:B------:R-:W-:Y:S05]  /*d140*/  BSYNC B0 ;  /* 0x0000000000007941 */ /* 0x000fea0003800000 */
.L_x_8059:
[----:B------:R-:W2:Y:S01]  /*d150*/  LDS R171, [R171.X4+0x5900] ;  /* 0x00590000abab7984 */ /* 0x000ea20000004800 */
[----:B------:R-:W-:Y:S01]  /*d160*/  BSSY B0, `(.L_x_8061) ;  /* 0x0000004000007945 */ /* 0x000fe20003800000 */
[----:B------:R-:W-:Y:S05]  /*d170*/  @!P4 BRA `(.L_x_8062) ;  /* 0x000000200000c947 */ /* 0x000fea0003800000 */
[----:B------:R4:W-:Y:S04]  /*d180*/  RED.E.ADD.F32.FTZ.RN.STRONG.GPU [R118.64+-0x900], R192 ;  /* 0xfff700c07600798e */ /* 0x0009e8000c10e79a */
[----:B--2---:R4:W-:Y:S02]  /*d190*/  RED.E.ADD.F32.FTZ.RN.STRONG.GPU [R94.64+-0x900], R171 ;  /* 0xfff700ab5e00798e */ /* 0x0049e4000c10e79a */
.L_x_8062:
[----:B------:R-:W-:Y:S05]  /*d1a0*/  BSYNC B0 ;  /* 0x0000000000007941 */ /* 0x000fea0003800000 */
.L_x_8061:
[----:B--23--:R2:W3:Y:S01]  /*d1b0*/  LDS R69, [R172.X4+0x5a00] ;  /* 0x005a0000ac457984 */ /* 0x00c4e20000004800 */
[----:B------:R-:W-:Y:S01]  /*d1c0*/  BSSY B0, `(.L_x_8063) ;  /* 0x0000004000007945 */ /* 0x000fe20003800000 */
[----:B------:R-:W-:Y:S05]  /*d1d0*/  @!P5 BRA `(.L_x_8064) ;  /* 0x000000200000d947 */ /* 0x000fea0003800000 */
[----:B------:R2:W-:Y:S04]  /*d1e0*/  RED.E.ADD.F32.FTZ.RN.STRONG.GPU [R118.64+-0x800], R194 ;  /* 0xfff800c27600798e */ /* 0x0005e8000c10e79a */
[----:B---3--:R2:W-:Y:S02]  /*d1f0*/  RED.E.ADD.F32.FTZ.RN.STRONG.GPU [R94.64+-0x800], R69 ;  /* 0xfff800455e00798e */ /* 0x0085e4000c10e79a */
.L_x_8064:
[----:B------:R-:W-:Y:S05]  /*d200*/  BSYNC B0 ;  /* 0x0000000000007941 */ /* 0x000fea0003800000 */
.L_x_8063:
        /* <DEDUP_REMOVED lines=12> */
.L_x_8066:
[----:B------:R-:W-:Y:S05]  /*d2d0*/  BSYNC B0 ;  /* 0x0000000000007941 */ /* 0x000fea0003800000 */
.L_x_8065:
[----:B--23--:R2:W3:Y:S01]  /*d2e0*/  LDS R69, [R174.X4+0x5c00] ;  /* 0x005c0000ae457984 */ /* 0x00c4e20000004800 */
[----:B------:R-:W-:Y:S01]  /*d2f0*/  BSSY B0, `(.L_x_8067) ;  /* 0x0000004000007945 */ /* 0x000fe20003800000 */
[----:B------:R-:W-:Y:S05]  /*d300*/  @!P0 BRA `(.L_x_8068) ;  /* 0x0000002000008947 */ /* 0x000fea0003800000 */
[----:B------:R2:W-:Y:S04]  /*d310*/  RED.E.ADD.F32.FTZ.RN.STRONG.GPU [R118.64+-0x600], R198 ;  /* 0xfffa00c67600798e */ /* 0x0005e8000c10e79a */
[----:B---3--:R2:W-:Y:S02]  /*d320*/  RED.E.ADD.F32.FTZ.RN.STRONG.GPU [R94.64+-0x600], R69 ;  /* 0xfffa00455e00798e */ /* 0x0085e4000c10e79a */
.L_x_8068:
[----:B------:R-:W-:Y:S05]  /*d330*/  BSYNC B0 ;  /* 0x0000000000007941 */ /* 0x000fea0003800000 */
.L_x_8067:
[----:B------:R-:W2:Y:S01]  /*d340*/  LDS R175, [R175.X4+0x5d00] ;  /* 0x005d0000afaf7984 */ /* 0x000ea20000004800 */
[----:B------:R-:W-:Y:S01]  /*d350*/  BSSY B0, `(.L_x_8069) ;  /* 0x0000004000007945 */ /* 0x000fe20003800000 */
[----:B------:R-:W-:Y:S05]  /*d360*/  @!P1 BRA `(.L_x_8070) ;  /* 0x0000002000009947 */ /* 0x000fea0003800000 */
[----:B------:R4:W-:Y:S04]  /*d370*/  RED.E.ADD.F32.FTZ.RN.STRONG.GPU [R118.64+-0x500], R200 ;  /* 0xfffb00c87600798e */ /* 0x0009e8000c10e79a */
[----:B--2---:R4:W-:Y:S02]  /*d380*/  RED.E.ADD.F32.FTZ.RN.STRONG.GPU [R94.64+-0x500], R175 ;  /* 0xfffb00af5e00798e */ /* 0x0049e4000c10e79a */
.L_x_8070:
[----:B------:R-:W-:Y:S05]  /*d390*/  BSYNC B0 ;  /* 0x0000000000007941 */ /* 0x000fea0003800000 */
.L_x_8069:
[----:B--23--:R2:W3:Y:S01]  /*d3a0*/  LDS R69, [R176.X4+0x5e00] ;  /* 0x005e0000b0457984 */ /* 0x00c4e20000004800 */
[----:B------:R-:W-:Y:S01]  /*d3b0*/  BSSY B0, `(.L_x_8071) ;  /* 0x0000004000007945 */ /* 0x000fe20003800000 */
[----:B------:R-:W-:Y:S05]  /*d3c0*/  @!P2 BRA `(.L_x_8072) ;  /* 0x000000200000a947 */ /* 0x000fea0003800000 */
[----:B------:R2:W-:Y:S04]  /*d3d0*/  RED.E.ADD.F32.FTZ.RN.STRONG.GPU [R118.64+-0x400], R202 ;  /* 0xfffc00ca7600798e */ /* 0x0005e8000c10e79a */
[----:B---3--:R2:W-:Y:S02]  /*d3e0*/  RED.E.ADD.F32.FTZ.RN.STRONG.GPU [R94.64+-0x400], R69 ;  /* 0xfffc00455e00798e */ /* 0x0085e4000c10e79a */
.L_x_8072:
[----:B------:R-:W-:Y:S05]  /*d3f0*/  BSYNC B0 ;  /* 0x0000000000007941 */ /* 0x000fea0003800000 */
.L_x_8071:
[----:B--23--:R2:W3:Y:S01]  /*d400*/  LDS R69, [R188.X4+0x5f00] ;  /* 0x005f0000bc457984 */ /* 0x00c4e20000004800 */
[----:B------:R-:W-:Y:S01]  /*d410*/  BSSY B0, `(.L_x_8073) ;  /* 0x0000004000007945 */ /* 0x000fe20003800000 */
[----:B------:R-:W-:Y:S05]  /*d420*/  @!P3 BRA `(.L_x_8074) ;  /* 0x000000200000b947 */ /* 0x000fea0003800000 */
[----:B------:R2:W-:Y:S04]  /*d430*/  RED.E.ADD.F32.FTZ.RN.STRONG.GPU [R118.64+-0x300], R210 ;  /* 0xfffd00d27600798e */ /* 0x0005e8000c10e79a */
[----:B---3--:R2:W-:Y:S02]  /*d440*/  RED.E.ADD.F32.FTZ.RN.STRONG.GPU [R94.64+-0x300], R69 ;  /* 0xfffd00455e00798e */ /* 0x0085e4000c10e79a */
.L_x_8074:
[----:B------:R-:W-:Y:S05]  /*d450*/  BSYNC B0 ;  /* 0x0000000000007941 */ /* 0x000fea0003800000 */
.L_x_8073:
[----:B------:R-:W2:Y:S01]  /*d460*/  LDS R189, [R189.X4+0x6000] ;  /* 0x00600000bdbd7984 */ /* 0x000ea20000004800 */
[----:B------:R-:W-:Y:S01]  /*d470*/  BSSY B0, `(.L_x_8075) ;  /* 0x0000004000007945 */ /* 0x000fe20003800000 */
[----:B------:R-:W-:Y:S05]  /*d480*/  @!P4 BRA `(.L_x_8076) ;  /* 0x000000200000c947 */ /* 0x000fea0003800000 */
[----:B------:R4:W-:Y:S04]  /*d490*/  RED.E.ADD.F32.FTZ.RN.STRONG.GPU [R118.64+-0x200], R224 ;  /* 0xfffe00e07600798e */ /* 0x0009e8000c10e79a */
[----:B--2---:R4:W-:Y:S02]  /*d4a0*/  RED.E.ADD.F32.FTZ.RN.STRONG.GPU [R94.64+-0x200], R189 ;  /* 0xfffe00bd5e00798e */ /* 0x0049e4000c10e79a */
.L_x_8076:
[----:B------:R-:W-:Y:S05]  /*d4b0*/  BSYNC B0 ;  /* 0x0000000000007941 */ /* 0x000fea0003800000 */
.L_x_8075:
[----:B--23--:R2:W3:Y:S01]  /*d4c0*/  LDS R69, [R190.X4+0x6100] ;  /* 0x00610000be457984 */ /* 0x00c4e20000004800 */
[----:B------:R-:W-:Y:S01]  /*d4d0*/  BSSY B0, `(.L_x_8077) ;  /* 0x0000004000007945 */ /* 0x000fe20003800000 */
[----:B------:R-:W-:Y:S05]  /*d4e0*/  @!P5 BRA `(.L_x_8078) ;  /* 0x000000200000d947 */ /* 0x000fea0003800000 */
[----:B------:R2:W-:Y:S04]  /*d4f0*/  RED.E.ADD.F32.FTZ.RN.STRONG.GPU [R118.64+-0x100], R226 ;  /* 0xffff00e27600798e */ /* 0x0005e8000c10e79a */
[----:B---3--:R2:W-:Y:S02]  /*d500*/  RED.E.ADD.F32.FTZ.RN.STRONG.GPU [R94.64+-0x100], R69 ;  /* 0xffff00455e00798e */ /* 0x0085e4000c10e79a */
.L_x_8078:
[----:B------:R-:W-:Y:S05]  /*d510*/  BSYNC B0 ;  /* 0x0000000000007941 */ /* 0x000fea0003800000 */
.L_x_8077:
[----:B------:R-:W5:Y:S01]  /*d520*/  SHFL.DOWN PT, R70, R61, 0x1, 0x1f ;  /* 0x08201f003d467f89 */ /* 0x000f6200000e0000 */
[----:B------:R-:W-:Y:S01]  /*d530*/  ISETP.GT.AND P0, PT, R4, 0x1e, PT ;  /* 0x0000001e0400780c */ /* 0x000fe20003f04270 */
[----:B------:R-:W-:Y:S01]  /*d540*/  FADD.FTZ R33, R64, R33 ;  /* 0x0000002140217221 */ /* 0x000fe20000010000 */
[----:B------:R-:W-:Y:S01]  /*d550*/  ISETP.NE.AND P1, PT, R4, RZ, PT ;  /* 0x000000ff0400720c */ /* 0x000fe20003f25270 */
[----:B--23--:R-:W2:Y:S01]  /*d560*/  SHFL.DOWN PT, R69, R60, 0x1, 0x1f ;  /* 0x08201f003c457f89 */ /* 0x00cea200000e0000 */
        /* <DEDUP_REMOVED lines=46> */
[----:B--2---:R-:W-:Y:S02]  /*d850*/  @!P0 FADD.FTZ R61, R61, R70 ;  /* 0x000000463d3d8221 */ /* 0x004fe40000010000 */
        /* <DEDUP_REMOVED lines=16> */
[----:B--2---:R-:W-:Y:S02]  /*d960*/  @!P0 FADD.FTZ R61, R61, R70 ;  /* 0x000000463d3d8221 */ /* 0x004fe40000010000 */
[----:B------:R-:W-:Y:S02]  /*d970*/  FADD.FTZ R28, R85, R28 ;  /* 0x0000001c551c7221 */ /* 0x000fe40000010000 */
[----:B---3--:R-:W-:Y:S01]  /*d980*/  @!P0 FADD.FTZ R60, R60, R69 ;  /* 0x000000453c3c8221 */ /* 0x008fe20000010000 */
[----:B------:R-:W2:Y:S01]  /*d990*/  SHFL.DOWN PT, R64, R61, 0x10, 0x1f ;  /* 0x0a001f003d407f89 */ /* 0x000ea200000e0000 */
[----:B------:R-:W-:Y:S01]  /*d9a0*/  ISETP.GT.AND P0, PT, R4, 0xf, PT ;  /* 0x0000000f0400780c */ /* 0x000fe20003f04270 */
[----:B------:R-:W-:Y:S02]  /*d9b0*/  FFMA.FTZ R43, R84, R10, R43 ;  /* 0x0000000a542b7223 */ /* 0x000fe4000001002b */
[----:B------:R-:W3:Y:S01]  /*d9c0*/  SHFL.DOWN PT, R63, R60, 0x10, 0x1f ;  /* 0x0a001f003c3f7f89 */ /* 0x000ee200000e0000 */
[----:B------:R-:W-:-:S02]  /*d9d0*/  FADD.FTZ R27, R180, R27 ;  /* 0x0000001bb41b7221 */ /* 0x000fc40000010000 */
[----:B------:R-:W-:Y:S02]  /*d9e0*/  FFMA.FTZ R41, R136, R8, R41 ;  /* 0x0000000888297223 */ /* 0x000fe40000010029 */
[----:B------:R-:W-:Y:S02]  /*d9f0*/  FADD.FTZ R26, R81, R26 ;  /* 0x0000001a511a7221 */ /* 0x000fe40000010000 */
[----:B------:R-:W-:-:S03]  /*da00*/  FADD.FTZ R25, R62, R25 ;  /* 0x000000193e197221 */ /* 0x000fc60000010000 */
[----:B--2---:R-:W-:Y:S02]  /*da10*/  @!P0 FADD.FTZ R61, R61, R64 ;  /* 0x000000403d3d8221 */ /* 0x004fe40000010000 */
        /* <DEDUP_REMOVED lines=11> */
[----:B------:R-:W5:Y:S01]  /*dad0*/  @P0 LDS.64 R62, [UR36+0x8d60] ;  /* 0x008d6024ff3e0984 */ /* 0x000f620008000a00 */
[----:B--23--:R-:W-:Y:S02]  /*dae0*/  FADD.FTZ R65, R65, R61 ;  /* 0x0000003d41417221 */ /* 0x00cfe40000010000 */
[----:B------:R-:W-:Y:S02]  /*daf0*/  FADD.FTZ R64, R64, R60 ;  /* 0x0000003c40407221 */ /* 0x000fe40000010000 */
[----:B-----5:R-:W-:Y:S02]  /*db00*/  @P0 FADD.FTZ R65, R65, R63 ;  /* 0x0000003f41410221 */ /* 0x020fe40000010000 */
[----:B------:R-:W-:-:S05]  /*db10*/  @P0 FADD.FTZ R64, R64, R62 ;  /* 0x0000003e40400221 */ /* 0x000fca0000010000 */
[----:B------:R2:W-:Y:S02]  /*db20*/  STS.64 [UR36+0x8d60], R64 ;  /* 0x008d6040ff007988 */ /* 0x0005e40008000a24 */
.L_x_8080:
[----:B------:R-:W-:Y:S05]  /*db30*/  BSYNC B0 ;  /* 0x0000000000007941 */ /* 0x000fea0003800000 */
.L_x_8079:
[----:B------:R-:W-:Y:S02]  /*db40*/  UIADD3 UR7, UR7, 0x1, URZ ;  /* 0x0000000107077890 */ /* 0x000fe4000fffe03f */
[----:B------:R-:W-:Y:S02]  /*db50*/  ULDC UR36, c[0x0][0x16c] ;  /* 0x00005b0000247ab9 */ /* 0x000fe40000000800 */
[----:B------:R-:W-:Y:S02]  /*db60*/  UISETP.GE.AND UP0, UPT, UR7, UR36, UPT ;  /* 0x000000240700728c */ /* 0x000fe4000bf06270 */
[----:B------:R-:W-:-:S04]  /*db70*/  UIADD3 UR8, UP1, UR8, 0x1, URZ ;  /* 0x0000000108087890 */ /* 0x000fc8000ff3e03f */
[----:B------:R-:W-:Y:S01]  /*db80*/  PLOP3.LUT P0, PT, PT, PT, UP0, 0x80, 0x0 ;  /* 0x000000000000781c */ /* 0x000fe20003f0f008 */
[----:B------:R-:W-:-:S12]  /*db90*/  UIADD3.X UR9, URZ, UR9, URZ, UP1, !UPT ;  /* 0x000000093f097290 */ /* 0x000fd80008ffe43f */
[----:B012-4-:R-:W-:Y:S01]  /*dba0*/  @P0 CALL.REL.NOINC `(.L_x_7980) ;  /* 0x0000001000000944 */ /* 0x017fe20003c00000 */
[----:B------:R-:W-:Y:S05]  /*dbb0*/  BRA `(.L_x_8081) ;  /* 0xffff72d000007947 */ /* 0x000fea000383ffff */
.L_x_7980:
        /* <DEDUP_REMOVED lines=16> */
[----:B------:R-:W-:Y:S01]  /*dcc0*/  UIADD3 UR32, UP1, UR32, -0x800, URZ ;  /* 0xfffff80020207890 */ /* 0x000fe2000ff3e03f */
[----:B------:R-:W-:Y:S01]  /*dcd0*/  F2FP.BF16.PACK_AB R47, R48, R47 ;  /* 0x0000002f302f723e */ /* 0x000fe200000010ff */
[----:B------:R-:W-:Y:S01]  /*dce0*/  ULDC.64 UR8, c[0x0][0x2e0] ;  /* 0x0000b80000087ab9 */ /* 0x000fe20000000a00 */
[----:B------:R-:W-:Y:S01]  /*dcf0*/  F2FP.BF16.PACK_AB R44, R42, R41 ;  /* 0x000000292a2c723e */ /* 0x000fe200000010ff */
[----:B------:R-:W-:Y:S01]  /*dd00*/  UIADD3 UR37, UR37, UR7, URZ ;  /* 0x0000000725257290 */ /* 0x000fe2000fffe03f */
[----:B------:R-:W-:Y:S01]  /*dd10*/  F2FP.BF16.PACK_AB R99, R100, R99 ;  /* 0x000000636463723e */ /* 0x000fe200000010ff */
[----:B------:R-:W-:Y:S01]  /*dd20*/  UIMAD UR7, UR11, UR8, URZ ;  /* 0x000000080b0772a4 */ /* 0x000fe2000f8e023f */
[----:B------:R-:W-:Y:S01]  /*dd30*/  F2FP.BF16.PACK_AB R96, R50, R49 ;  /* 0x000000313260723e */ /* 0x000fe200000010ff */
[----:B------:R-:W-:-:S02]  /*dd40*/  UIADD3 UR20, UP2, UR20, -0x1000, URZ ;  /* 0xfffff00014147890 */ /* 0x000fc4000ff5e03f */
        /* <DEDUP_REMOVED lines=8> */
[----:B------:R-:W-:Y:S02]  /*ddd0*/  UIADD3 UR16, UP5, UR16, -0x800, URZ ;  /* 0xfffff80010107890 */ /* 0x000fe4000ffbe03f */
[----:B------:R-:W-:Y:S02]  /*dde0*/  ULDC.64 UR36, c[0x0][0x300] ;  /* 0x0000c00000247ab9 */ /* 0x000fe40000000a00 */
[----:B------:R-:W-:Y:S02]  /*ddf0*/  UIADD3 UR6, UR6, 0x1, URZ ;  /* 0x0000000106067890 */ /* 0x000fe4000fffe03f */
[----:B------:R-:W-:-:S02]  /*de00*/  UIADD3.X UR33, UR33, -0x1, URZ, UP1, !UPT ;  /* 0xffffffff21217890 */ /* 0x000fc40008ffe43f */
        /* <DEDUP_REMOVED lines=22> */
[----:B------:R-:W-:Y:S01]  /*df70*/  @!P0 FMUL.FTZ R17, R8, -1.4426950216293334961 ;  /* 0xbfb8aa3b08118820 */ /* 0x000fe20000410000 */
[----:B------:R-:W0:Y:S01]  /*df80*/  @!P1 MUFU.EX2 R12, R12 ;  /* 0x0000000c000c9308 */ /* 0x000e220000000800 */
[----:B------:R1:W2:Y:S01]  /*df90*/  LDS.128 R8, [R6.X16+0x10] ;  /* 0x0000100006087984 */ /* 0x0002a2000000cc00 */
[----:B------:R-:W-:-:S03]  /*dfa0*/  @!P2 FMUL.FTZ R18, R13, -1.4426950216293334961 ;  /* 0xbfb8aa3b0d12a820 */ /* 0x000fc60000410000 */
[----:B------:R-:W-:Y:S01]  /*dfb0*/  BAR.SYNC.DEFER_BLOCKING 0x0 ;  /* 0x0000000000007b1d */ /* 0x000fe20000010000 */
[----:B-1----:R-:W-:-:S05]  /*dfc0*/  PRMT R6, RZ, 0x5410, R14 ;  /* 0x00005410ff067816 */ /* 0x002fca000000000e */
[----:B------:R-:W1:Y:S01]  /*dfd0*/  @!P3 MUFU.EX2 R16, R16 ;  /* 0x000000100010b308 */ /* 0x000e620000000800 */
[----:B------:R-:W-:Y:S01]  /*dfe0*/  PRMT R14, RZ, 0x7610, R14 ;  /* 0x00007610ff0e7816 */ /* 0x000fe2000000000e */
[----:B------:R-:W-:Y:S01]  /*dff0*/  FADD.FTZ R21, R6, UR5 ;  /* 0x0000000506157e21 */ /* 0x000fe20008010000 */
[--C-:B------:R-:W-:Y:S01]  /*e000*/  PRMT R6, RZ, 0x5410, R15.reuse ;  /* 0x00005410ff067816 */ /* 0x100fe2000000000f */
[----:B0-----:R-:W-:Y:S01]  /*e010*/  @!P1 FADD.FTZ R13, R12, 1 ;  /* 0x3f8000000c0d9421 */ /* 0x001fe20000010000 */
[----:B------:R-:W-:-:S03]  /*e020*/  PRMT R15, RZ, 0x7610, R15 ;  /* 0x00007610ff0f7816 */ /* 0x000fc6000000000f */
[----:B------:R-:W0:Y:S01]  /*e030*/  @!P0 MUFU.EX2 R17, R17 ;  /* 0x0000001100118308 */ /* 0x000e220000000800 */
[----:B------:R-:W-:Y:S01]  /*e040*/  FSETP.GTU.FTZ.AND P6, PT, R21, 20, PT ;  /* 0x41a000001500780b */ /* 0x000fe20003fdc000 */
[----:B------:R-:W-:Y:S02]  /*e050*/  FADD.FTZ R22, R6, UR5 ;  /* 0x0000000506167e21 */ /* 0x000fe40008010000 */
[----:B------:R-:W-:-:S03]  /*e060*/  FADD.FTZ R15, R15, UR5 ;  /* 0x000000050f0f7e21 */ /* 0x000fc60008010000 */
[----:B------:R-:W-:Y:S01]  /*e070*/  FSETP.GTU.FTZ.AND P4, PT, R22, 20, PT ;  /* 0x41a000001600780b */ /* 0x000fe20003f9c000 */
[----:B-1----:R-:W-:Y:S01]  /*e080*/  @!P3 FADD.FTZ R12, R16, 1 ;  /* 0x3f800000100cb421 */ /* 0x002fe20000010000 */
[----:B------:R2:W1:Y:S01]  /*e090*/  @!P1 MUFU.RCP R20, R13 ;  /* 0x0000000d00149308 */ /* 0x0004620000001000 */
[----:B------:R-:W-:Y:S01]  /*e0a0*/  FADD.FTZ R16, R14, UR5 ;  /* 0x000000050e107e21 */ /* 0x000fe20008010000 */
[----:B------:R-:W-:Y:S03]  /*e0b0*/  STS.128 [R24.X16], R44 ;  /* 0x0000002c18007388 */ /* 0x000fe6000000cc00 */
[----:B------:R-:W-:Y:S01]  /*e0c0*/  @!P6 FMUL.FTZ R6, R21, -1.4426950216293334961 ;  /* 0xbfb8aa3b1506e820 */ /* 0x000fe20000410000 */
[----:B------:R-:W-:Y:S01]  /*e0d0*/  FSETP.GTU.FTZ.AND P5, PT, R16, 20, PT ;  /* 0x41a000001000780b */ /* 0x000fe20003fbc000 */
[----:B0-----:R-:W-:Y:S01]  /*e0e0*/  @!P0 FADD.FTZ R17, R17, 1 ;  /* 0x3f80000011118421 */ /* 0x001fe20000010000 */
[----:B------:R0:W3:Y:S01]  /*e0f0*/  @!P3 MUFU.RCP R19, R12 ;  /* 0x0000000c0013b308 */ /* 0x0000e20000001000 */
[----:B------:R-:W-:Y:S01]  /*e100*/  STS.128 [R24.X16+0x10], R96 ;  /* 0x0000106018007388 */ /* 0x000fe2000000cc00 */
[----:B--2---:R-:W-:-:S02]  /*e110*/  PRMT R13, RZ, 0x5410, R8 ;  /* 0x00005410ff0d7816 */ /* 0x004fc40000000008 */
[----:B------:R-:W-:-:S04]  /*e120*/  PRMT R8, RZ, 0x7610, R8 ;  /* 0x00007610ff087816 */ /* 0x000fc80000000008 */
[----:B------:R2:W4:Y:S01]  /*e130*/  @!P0 MUFU.RCP R14, R17 ;  /* 0x00000011000e8308 */ /* 0x0005220000001000 */
[----:B-1----:R-:W-:Y:S02]  /*e140*/  @!P1 FMUL.FTZ R25, R25, R20 ;  /* 0x0000001419199220 */ /* 0x002fe40000410000 */
[----:B0-----:R-:W-:Y:S02]  /*e150*/  @!P5 FMUL.FTZ R12, R16, -1.4426950216293334961 ;  /* 0xbfb8aa3b100cd820 */ /* 0x001fe40000410000 */
[----:B------:R-:W-:-:S03]  /*e160*/  FADD.FTZ R16, R13, UR5 ;  /* 0x000000050d107e21 */ /* 0x000fc60008010000 */
[----:B------:R-:W0:Y:S01]  /*e170*/  @!P6 MUFU.EX2 R6, R6 ;  /* 0x000000060006e308 */ /* 0x000e220000000800 */
[----:B--2---:R-:W-:Y:S01]  /*e180*/  FADD.FTZ R17, R8, UR5 ;  /* 0x0000000508117e21 */ /* 0x004fe20008010000 */
[----:B------:R-:W-:Y:S01]  /*e190*/  FSETP.GTU.FTZ.AND P1, PT, R16, 20, PT ;  /* 0x41a000001000780b */ /* 0x000fe20003f3c000 */
[----:B------:R-:W-:Y:S02]  /*e1a0*/  @!P4 FMUL.FTZ R8, R22, -1.4426950216293334961 ;  /* 0xbfb8aa3b1608c820 */ /* 0x000fe40000410000 */
[----:B---3--:R-:W-:Y:S01]  /*e1b0*/  @!P3 FMUL.FTZ R26, R26, R19 ;  /* 0x000000131a1ab220 */ /* 0x008fe20000410000 */
[----:B------:R-:W-:Y:S01]  /*e1c0*/  FSETP.GTU.FTZ.AND P3, PT, R15, 20, PT ;  /* 0x41a000000f00780b */ /* 0x000fe20003f7c000 */
[----:B----4-:R-:W-:Y:S02]  /*e1d0*/  @!P0 FMUL.FTZ R27, R27, R14 ;  /* 0x0000000e1b1b8220 */ /* 0x010fe40000410000 */
[----:B------:R-:W1:Y:S01]  /*e1e0*/  @!P4 MUFU.EX2 R8, R8 ;  /* 0x000000080008c308 */ /* 0x000e620000000800 */
[----:B------:R-:W-:-:S05]  /*e1f0*/  FSETP.GTU.FTZ.AND P0, PT, R17, 20, PT ;  /* 0x41a000001100780b */ /* 0x000fca0003f1c000 */
[----:B------:R-:W-:Y:S02]  /*e200*/  @!P1 FMUL.FTZ R14, R16, -1.4426950216293334961 ;  /* 0xbfb8aa3b100e9820 */ /* 0x000fe40000410000 */
[----:B0-----:R-:W-:Y:S01]  /*e210*/  @!P6 FADD.FTZ R6, R6, 1 ;  /* 0x3f8000000606e421 */ /* 0x001fe20000010000 */
[----:B------:R-:W0:Y:S01]  /*e220*/  @!P2 MUFU.EX2 R18, R18 ;  /* 0x000000120012a308 */ /* 0x000e220000000800 */
[----:B------:R-:W-:-:S04]  /*e230*/  @!P3 FMUL.FTZ R13, R15, -1.4426950216293334961 ;  /* 0xbfb8aa3b0f0db820 */ /* 0x000fc80000410000 */
[----:B------:R-:W-:Y:S02]  /*e240*/  @!P0 FMUL.FTZ R15, R17, -1.4426950216293334961 ;  /* 0xbfb8aa3b110f8820 */ /* 0x000fe40000410000 */
[----:B-1----:R-:W-:Y:S01]  /*e250*/  @!P4 FADD.FTZ R8, R8, 1 ;  /* 0x3f8000000808c421 */ /* 0x002fe20000010000 */
[----:B------:R1:W2:Y:S08]  /*e260*/  @!P6 MUFU.RCP R16, R6 ;  /* 0x000000060010e308 */ /* 0x0002b00000001000 */
[----:B------:R-:W3:Y:S01]  /*e270*/  @!P1 MUFU.EX2 R14, R14 ;  /* 0x0000000e000e9308 */ /* 0x000ee20000000800 */
[--C-:B-1----:R-:W-:Y:S01]  /*e280*/  PRMT R6, RZ, 0x5410, R9.reuse ;  /* 0x00005410ff067816 */ /* 0x102fe20000000009 */
[----:B0-----:R-:W-:Y:S01]  /*e290*/  @!P2 FADD.FTZ R18, R18, 1 ;  /* 0x3f8000001212a421 */ /* 0x001fe20000010000 */
[----:B------:R-:W-:-:S03]  /*e2a0*/  PRMT R9, RZ, 0x7610, R9 ;  /* 0x00007610ff097816 */ /* 0x000fc60000000009 */
[----:B------:R-:W-:Y:S01]  /*e2b0*/  FADD.FTZ R20, R6, UR5 ;  /* 0x0000000506147e21 */ /* 0x000fe20008010000 */
[--C-:B------:R-:W-:Y:S01]  /*e2c0*/  PRMT R6, RZ, 0x5410, R10.reuse ;  /* 0x00005410ff067816 */ /* 0x100fe2000000000a */
[----:B------:R-:W0:Y:S01]  /*e2d0*/  @!P3 MUFU.EX2 R13, R13 ;  /* 0x0000000d000db308 */ /* 0x000e220000000800 */
[----:B------:R-:W-:Y:S01]  /*e2e0*/  FADD.FTZ R9, R9, UR5 ;  /* 0x0000000509097e21 */ /* 0x000fe20008010000 */
[----:B------:R-:W-:Y:S01]  /*e2f0*/  PRMT R10, RZ, 0x7610, R10 ;  /* 0x00007610ff0a7816 */ /* 0x000fe2000000000a */
[----:B--2---:R-:W-:-:S03]  /*e300*/  @!P6 FMUL.FTZ R29, R29, R16 ;  /* 0x000000101d1de220 */ /* 0x004fc60000410000 */
[----:B------:R-:W-:Y:S01]  /*e310*/  FSETP.GTU.FTZ.AND P6, PT, R9, 20, PT ;  /* 0x41a000000900780b */ /* 0x000fe20003fdc000 */
[----:B------:R-:W-:Y:S01]  /*e320*/  FADD.FTZ R10, R10, UR5 ;  /* 0x000000050a0a7e21 */ /* 0x000fe20008010000 */
[----:B------:R-:W1:Y:S01]  /*e330*/  @!P4 MUFU.RCP R8, R8 ;  /* 0x000000080008c308 */ /* 0x000e620000001000 */
[----:B---3--:R-:W-:-:S07]  /*e340*/  @!P1 FADD.FTZ R14, R14, 1 ;  /* 0x3f8000000e0e9421 */ /* 0x008fce0000010000 */
[----:B------:R-:W2:Y:S01]  /*e350*/  @!P5 MUFU.EX2 R12, R12 ;  /* 0x0000000c000cd308 */ /* 0x000ea20000000800 */
[----:B0-----:R-:W-:-:S07]  /*e360*/  @!P3 FADD.FTZ R13, R13, 1 ;  /* 0x3f8000000d0db421 */ /* 0x001fce0000010000 */
[----:B------:R-:W0:Y:S01]  /*e370*/  @!P2 MUFU.RCP R17, R18 ;  /* 0x000000120011a308 */ /* 0x000e220000001000 */
[----:B-1----:R-:W-:Y:S02]  /*e380*/  @!P4 FMUL.FTZ R31, R31, R8 ;  /* 0x000000081f1fc220 */ /* 0x002fe40000410000 */
[----:B------:R-:W-:Y:S01]  /*e390*/  @!P6 FMUL.FTZ R8, R9, -1.4426950216293334961 ;  /* 0xbfb8aa3b0908e820 */ /* 0x000fe20000410000 */
[--C-:B------:R-:W-:Y:S02]  /*e3a0*/  PRMT R9, RZ, 0x5410, R11.reuse ;  /* 0x00005410ff097816 */ /* 0x100fe4000000000b */
[----:B------:R-:W-:Y:S02]  /*e3b0*/  PRMT R11, RZ, 0x7610, R11 ;  /* 0x00007610ff0b7816 */ /* 0x000fe4000000000b */
[----:B------:R-:W1:Y:S01]  /*e3c0*/  @!P1 MUFU.RCP R14, R14 ;  /* 0x0000000e000e9308 */ /* 0x000e620000001000 */
[----:B--2---:R-:W-:Y:S02]  /*e3d0*/  @!P5 FADD.FTZ R12, R12, 1 ;  /* 0x3f8000000c0cd421 */ /* 0x004fe40000010000 */
[----:B------:R-:W-:-:S05]  /*e3e0*/  FADD.FTZ R16, R11, UR5 ;  /* 0x000000050b107e21 */ /* 0x000fca0008010000 */
[----:B------:R-:W2:Y:S01]  /*e3f0*/  @!P3 MUFU.RCP R13, R13 ;  /* 0x0000000d000db308 */ /* 0x000ea20000001000 */
[----:B0-----:R-:W-:Y:S01]  /*e400*/  @!P2 FMUL.FTZ R28, R28, R17 ;  /* 0x000000111c1ca220 */ /* 0x001fe20000410000 */
[----:B------:R-:W-:-:S06]  /*e410*/  FSETP.GTU.FTZ.AND P2, PT, R20, 20, PT ;  /* 0x41a000001400780b */ /* 0x000fcc0003f5c000 */
[----:B------:R0:W3:Y:S01]  /*e420*/  @!P5 MUFU.RCP R19, R12 ;  /* 0x0000000c0013d308 */ /* 0x0000e20000001000 */
[----:B-1----:R-:W-:Y:S01]  /*e430*/  @!P1 FMUL.FTZ R33, R33, R14 ;  /* 0x0000000e21219220 */ /* 0x002fe20000410000 */
[----:B------:R-:W-:Y:S01]  /*e440*/  FSETP.GTU.FTZ.AND P1, PT, R16, 20, PT ;  /* 0x41a000001000780b */ /* 0x000fe20003f3c000 */
[----:B--2---:R-:W-:-:S05]  /*e450*/  @!P3 FMUL.FTZ R32, R32, R13 ;  /* 0x0000000d2020b220 */ /* 0x004fca0000410000 */
[----:B------:R-:W1:Y:S01]  /*e460*/  @!P6 MUFU.EX2 R8, R8 ;  /* 0x000000080008e308 */ /* 0x000e620000000800 */
[----:B0-----:R-:W-:Y:S02]  /*e470*/  FADD.FTZ R12, R6, UR5 ;  /* 0x00000005060c7e21 */ /* 0x001fe40008010000 */
[----:B------:R-:W-:Y:S02]  /*e480*/  FADD.FTZ R13, R9, UR5 ;  /* 0x00000005090d7e21 */ /* 0x000fe40008010000 */
[----:B------:R-:W-:Y:S01]  /*e490*/  @!P2 FMUL.FTZ R6, R20, -1.4426950216293334961 ;  /* 0xbfb8aa3b1406a820 */ /* 0x000fe20000410000 */
[----:B------:R-:W-:Y:S01]  /*e4a0*/  FSETP.GTU.FTZ.AND P4, PT, R12, 20, PT ;  /* 0x41a000000c00780b */ /* 0x000fe20003f9c000 */
[----:B---3--:R-:W-:Y:S01]  /*e4b0*/  @!P5 FMUL.FTZ R30, R30, R19 ;  /* 0x000000131e1ed220 */ /* 0x008fe20000410000 */
[----:B------:R-:W-:-:S06]  /*e4c0*/  NOP ;  /* 0x0000000000007918 */ /* 0x000fcc0000000000 */
[----:B------:R-:W-:Y:S01]  /*e4d0*/  FSETP.GTU.FTZ.AND P5, PT, R10, 20, PT ;  /* 0x41a000000a00780b */ /* 0x000fe20003fbc000 */
[----:B------:R-:W-:Y:S01]  /*e4e0*/  LDS.128 R20, [R7.X16+0x200] ;  /* 0x0002000007147984 */ /* 0x000fe2000000cc00 */
[----:B------:R-:W-:Y:S01]  /*e4f0*/  FSETP.GTU.FTZ.AND P3, PT, R13, 20, PT ;  /* 0x41a000000d00780b */ /* 0x000fe20003f7c000 */
[----:B------:R-:W0:Y:S01]  /*e500*/  @!P0 MUFU.EX2 R15, R15 ;  /* 0x0000000f000f8308 */ /* 0x000e220000000800 */
[----:B-1----:R-:W-:Y:S02]  /*e510*/  @!P6 FADD.FTZ R8, R8, 1 ;  /* 0x3f8000000808e421 */ /* 0x002fe40000010000 */
[----:B------:R-:W-:Y:S02]  /*e520*/  @!P4 FMUL.FTZ R9, R12, -1.4426950216293334961 ;  /* 0xbfb8aa3b0c09c820 */ /* 0x000fe40000410000 */
[----:B------:R-:W-:Y:S02]  /*e530*/  @!P1 FMUL.FTZ R12, R16, -1.4426950216293334961 ;  /* 0xbfb8aa3b100c9820 */ /* 0x000fe40000410000 */
[----:B------:R-:W1:Y:S01]  /*e540*/  LDS.128 R16, [R7.X16] ;  /* 0x0000000007107984 */ /* 0x000e62000000cc00 */
[----:B------:R-:W2:Y:S02]  /*e550*/  @!P2 MUFU.EX2 R6, R6 ;  /* 0x000000060006a308 */ /* 0x000ea40000000800 */
[----:B------:R-:W-:-:S02]  /*e560*/  @!P5 FMUL.FTZ R10, R10, -1.4426950216293334961 ;  /* 0xbfb8aa3b0a0ad820 */ /* 0x000fc40000410000 */
[----:B------:R-:W-:-:S04]  /*e570*/  @!P3 FMUL.FTZ R11, R13, -1.4426950216293334961 ;  /* 0xbfb8aa3b0d0bb820 */ /* 0x000fc80000410000 */
[----:B------:R-:W3:Y:S01]  /*e580*/  @!P4 MUFU.EX2 R9, R9 ;  /* 0x000000090009c308 */ /* 0x000ee20000000800 */
[----:B0-----:R-:W-:-:S07]  /*e590*/  @!P0 FADD.FTZ R15, R15, 1 ;  /* 0x3f8000000f0f8421 */ /* 0x001fce0000010000 */
[----:B------:R-:W0:Y:S01]  /*e5a0*/  @!P5 MUFU.EX2 R10, R10 ;  /* 0x0000000a000ad308 */ /* 0x000e220000000800 */
[----:B--2---:R-:W-:-:S07]  /*e5b0*/  @!P2 FADD.FTZ R6, R6, 1 ;  /* 0x3f8000000606a421 */ /* 0x004fce0000010000 */
        /* <DEDUP_REMOVED lines=8> */
[----:B---3--:R-:W-:-:S06]  /*e640*/  @!P1 FADD.FTZ R12, R12, 1 ;  /* 0x3f8000000c0c9421 */ /* 0x008fcc0000010000 */
[----:B------:R-:W0:Y:S01]  /*e650*/  @!P0 MUFU.RCP R15, R15 ;  /* 0x0000000f000f8308 */ /* 0x000e220000001000 */
[----:B--2---:R-:W-:Y:S01]  /*e660*/  MOV R9, UR8 ;  /* 0x0000000800097c02 */ /* 0x004fe20008000f00 */
        /* <DEDUP_REMOVED lines=8> */
[----:B-1----:R-:W-:Y:S01]  /*e6f0*/  STG.E.128 [R8.64], R16 ;  /* 0x0000001008007986 */ /* 0x002fe2000c101d1a */
[----:B------:R-:W-:Y:S01]  /*e700*/  F2FP.BF16.PACK_AB R14, R30, R29 ;  /* 0x0000001d1e0e723e */ /* 0x000fe200000010ff */
[----:B------:R-:W-:-:S02]  /*e710*/  UIMAD UR7, UR12, UR9, UR7 ;  /* 0x000000090c0772a4 */ /* 0x000fc4000f8e0207 */
[----:B------:R-:W-:Y:S01]  /*e720*/  STG.E.128 [R8.64+0x200], R20 ;  /* 0x0002001408007986 */ /* 0x000fe2000c101d1a */
[----:B------:R-:W1:Y:S01]  /*e730*/  @!P5 MUFU.RCP R41, R10 ;  /* 0x0000000a0029d308 */ /* 0x000e620000001000 */
[----:B0-----:R-:W-:Y:S01]  /*e740*/  @!P0 FMUL.FTZ R34, R34, R15 ;  /* 0x0000000f22228220 */ /* 0x001fe20000410000 */
[----:B------:R-:W-:Y:S01]  /*e750*/  F2FP.BF16.PACK_AB R15, R32, R31 ;  /* 0x0000001f200f723e */ /* 0x000fe200000010ff */
[----:B------:R-:W-:Y:S01]  /*e760*/  BAR.SYNC.DEFER_BLOCKING 0x0 ;  /* 0x0000000000007b1d */ /* 0x000fe20000010000 */
[----:B------:R-:W-:Y:S02]  /*e770*/  UIADD3 UR9, UR35, UR7, URZ ;  /* 0x0000000723097290 */ /* 0x000fe4000fffe03f */
[----:B------:R-:W-:Y:S01]  /*e780*/  F2FP.BF16.PACK_AB R44, R34, R33 ;  /* 0x00000021222c723e */ /* 0x000fe200000010ff */
[----:B------:R-:W-:Y:S01]  /*e790*/  UIMAD UR7, UR11, UR36, URZ ;  /* 0x000000240b0772a4 */ /* 0x000fe2000f8e023f */
[----:B--2---:R-:W-:Y:S01]  /*e7a0*/  @!P2 FMUL.FTZ R35, R35, R6 ;  /* 0x000000062323a220 */ /* 0x004fe20000410000 */
[----:B------:R0:W2:Y:S01]  /*e7b0*/  @!P3 MUFU.RCP R42, R11 ;  /* 0x0000000b002ab308 */ /* 0x0000a20000001000 */
[----:B------:R-:W-:-:S02]  /*e7c0*/  UMOV UR8, UR34 ;  /* 0x0000002200087c82 */ /* 0x000fc40008000000 */
[----:B------:R-:W-:Y:S01]  /*e7d0*/  UIMAD UR7, UR10, UR37, UR7 ;  /* 0x000000250a0772a4 */ /* 0x000fe2000f8e0207 */
[----:B------:R-:W-:Y:S01]  /*e7e0*/  F2FP.BF16.PACK_AB R45, R36, R35 ;  /* 0x00000023242d723e */ /* 0x000fe200000010ff */
[----:B------:R-:W-:Y:S01]  /*e7f0*/  UIMAD.WIDE.U32 UR8, UR10, UR36, UR8 ;  /* 0x000000240a0872a5 */ /* 0x000fe2000f8e0008 */
[----:B-1----:R-:W-:Y:S02]  /*e800*/  @!P5 FMUL.FTZ R38, R38, R41 ;  /* 0x000000292626d220 */ /* 0x002fe40000410000 */
[----:B------:R1:W3:Y:S01]  /*e810*/  @!P1 MUFU.RCP R43, R12 ;  /* 0x0000000c002b9308 */ /* 0x0002e20000001000 */
[----:B0-----:R-:W-:Y:S01]  /*e820*/  FADD.FTZ R11, R25, R2 ;  /* 0x00000002190b7221 */ /* 0x001fe20000010000 */
[----:B------:R-:W-:Y:S01]  /*e830*/  ULDC.64 UR34, c[0x0][0x340] ;  /* 0x0000d00000227ab9 */ /* 0x000fe20000000a00 */
[----:B------:R-:W-:Y:S02]  /*e840*/  F2FP.BF16.PACK_AB R46, R38, R37 ;  /* 0x00000025262e723e */ /* 0x000fe400000010ff */
[----:B------:R-:W-:Y:S01]  /*e850*/  FADD.FTZ R2, R11, R26 ;  /* 0x0000001a0b027221 */ /* 0x000fe20000010000 */
[----:B------:R-:W-:Y:S01]  /*e860*/  UIADD3 UR9, UR9, UR7, URZ ;  /* 0x0000000709097290 */ /* 0x000fe2000fffe03f */
[----:B--2---:R-:W-:Y:S01]  /*e870*/  @!P3 FMUL.FTZ R39, R39, R42 ;  /* 0x0000002a2727b220 */ /* 0x004fe20000410000 */
[----:B-1----:R-:W-:Y:S01]  /*e880*/  F2FP.BF16.PACK_AB R12, R26, R25 ;  /* 0x000000191a0c723e */ /* 0x002fe200000010ff */
[----:B------:R-:W-:Y:S01]  /*e890*/  FADD.FTZ R11, R2, R27 ;  /* 0x0000001b020b7221 */ /* 0x000fe20000010000 */
[----:B------:R-:W-:-:S03]  /*e8a0*/  ULEA UR7, UP0, UR8, UR34, 0x1 ;  /* 0x0000002208077291 */ /* 0x000fc6000f80083f */
[----:B------:R-:W-:Y:S01]  /*e8b0*/  STS.128 [R24.X16], R12 ;  /* 0x0000000c18007388 */ /* 0x000fe2000000cc00 */
[----:B------:R-:W-:Y:S01]  /*e8c0*/  FADD.FTZ R28, R11, R28 ;  /* 0x0000001c0b1c7221 */ /* 0x000fe20000010000 */
[----:B------:R-:W-:Y:S01]  /*e8d0*/  ULEA.HI.X UR8, UR8, UR35, UR9, 0x1, UP0 ;  /* 0x0000002308087291 */ /* 0x000fe200080f0c09 */
[----:B---3--:R-:W-:Y:S01]  /*e8e0*/  @!P1 FMUL.FTZ R40, R40, R43 ;  /* 0x0000002b28289220 */ /* 0x008fe20000410000 */
[----:B------:R-:W-:Y:S01]  /*e8f0*/  MOV R6, UR7 ;  /* 0x0000000700067c02 */ /* 0x000fe20008000f00 */
[----:B------:R-:W-:Y:S01]  /*e900*/  FADD.FTZ R29, R28, R29 ;  /* 0x0000001d1c1d7221 */ /* 0x000fe20000010000 */
[----:B------:R-:W-:Y:S02]  /*e910*/  UISETP.GT.AND UP0, UPT, UR24, 0x1, UPT ;  /* 0x000000011800788c */ /* 0x000fe4000bf04270 */
[----:B------:R-:W-:Y:S01]  /*e920*/  F2FP.BF16.PACK_AB R47, R40, R39 ;  /* 0x00000027282f723e */ /* 0x000fe200000010ff */
[----:B------:R-:W-:-:S03]  /*e930*/  FADD.FTZ R30, R29, R30 ;  /* 0x0000001e1d1e7221 */ /* 0x000fc60000010000 */
[----:B------:R-:W-:Y:S01]  /*e940*/  PLOP3.LUT P0, PT, PT, PT, UP0, 0x80, 0x0 ;  /* 0x000000000000781c */ /* 0x000fe20003f0f008 */
[----:B------:R-:W-:Y:S01]  /*e950*/  STS.128 [R24.X16+0x10], R44 ;  /* 0x0000102c18007388 */ /* 0x000fe2000000cc00 */
[----:B------:R-:W-:-:S06]  /*e960*/  NOP ;  /* 0x0000000000007918 */ /* 0x000fcc0000000000 */
[----:B------:R-:W0:Y:S01]  /*e970*/  LDS.128 R16, [R7.X16] ;  /* 0x0000000007107984 */ /* 0x000e22000000cc00 */
[----:B------:R-:W-:-:S03]  /*e980*/  FADD.FTZ R31, R30, R31 ;  /* 0x0000001f1e1f7221 */ /* 0x000fc60000010000 */
[----:B------:R1:W2:Y:S01]  /*e990*/  LDS.128 R20, [R7.X16+0x200] ;  /* 0x0002000007147984 */ /* 0x0002a2000000cc00 */
[----:B------:R-:W-:-:S04]  /*e9a0*/  FADD.FTZ R32, R31, R32 ;  /* 0x000000201f207221 */ /* 0x000fc80000010000 */
[----:B------:R-:W-:Y:S01]  /*e9b0*/  FADD.FTZ R33, R32, R33 ;  /* 0x0000002120217221 */ /* 0x000fe20000010000 */
[----:B-1----:R-:W-:-:S03]  /*e9c0*/  MOV R7, UR8 ;  /* 0x0000000800077c02 */ /* 0x002fc60008000f00 */
[----:B------:R-:W-:Y:S02]  /*e9d0*/  FADD.FTZ R34, R33, R34 ;  /* 0x0000002221227221 */ /* 0x000fe40000010000 */
[----:B------:R-:W-:-:S04]  /*e9e0*/  IMAD.WIDE R6, R53, 0x10, R6 ;  /* 0x0000001035067825 */ /* 0x000fc800078e0206 */
[----:B------:R-:W-:-:S04]  /*e9f0*/  FADD.FTZ R35, R34, R35 ;  /* 0x0000002322237221 */ /* 0x000fc80000010000 */
[----:B------:R-:W-:-:S04]  /*ea00*/  FADD.FTZ R36, R35, R36 ;  /* 0x0000002423247221 */ /* 0x000fc80000010000 */
[----:B------:R-:W-:-:S04]  /*ea10*/  FADD.FTZ R37, R36, R37 ;  /* 0x0000002524257221 */ /* 0x000fc80000010000 */
[----:B------:R-:W-:-:S04]  /*ea20*/  FADD.FTZ R38, R37, R38 ;  /* 0x0000002625267221 */ /* 0x000fc80000010000 */
[----:B------:R-:W-:Y:S01]  /*ea30*/  FADD.FTZ R39, R38, R39 ;  /* 0x0000002726277221 */ /* 0x000fe20000010000 */
[----:B0-----:R0:W-:Y:S03]  /*ea40*/  STG.E.128 [R6.64], R16 ;  /* 0x0000001006007986 */ /* 0x0011e6000c101d1a */
[----:B------:R-:W-:Y:S01]  /*ea50*/  FADD.FTZ R2, R39, R40 ;  /* 0x0000002827027221 */ /* 0x000fe20000010000 */
[----:B--2---:R0:W-:Y:S02]  /*ea60*/  STG.E.128 [R6.64+0x200], R20 ;  /* 0x0002001406007986 */ /* 0x0041e4000c101d1a */
[----:B0-----:R-:W-:Y:S01]  /*ea70*/  @!P0 CALL.REL.NOINC `(.L_x_7946) ;  /* 0x0000001000008944 */ /* 0x001fe20003c00000 */
[----:B------:R-:W-:Y:S05]  /*ea80*/  BRA `(.L_x_8082) ;  /* 0xffff20e000007947 */ /* 0x000fea000383ffff */
.L_x_7946:
        /* <DEDUP_REMOVED lines=31> */
.L_x_8084:
[----:B------:R-:W-:Y:S05]  /*ec80*/  BSYNC B0 ;  /* 0x0000000000007941 */ /* 0x000fea0003800000 */
.L_x_8083:
        /* <DEDUP_REMOVED lines=30> */
.L_x_8086:
[----:B0-----:R-:W0:Y:S02]  /*ee70*/  S2R R7, SR_TID.X ;  /* 0x0000000000077919 */ /* 0x001e240000002100 */
.L_x_8087:
[----:B------:R-:W-:Y:S05]  /*ee80*/  BSYNC B0 ;  /* 0x0000000000007941 */ /* 0x000fea0003800000 */
.L_x_8085:
[----:B0-----:R-:W-:-:S13]  /*ee90*/  ISETP.GE.AND P0, PT, R7, c[0x0][0x16c], PT ;  /* 0x00005b0007007a0c */ /* 0x001fda0003f06270 */
[----:B------:R-:W-:Y:S05]  /*eea0*/  @P0 EXIT ;  /* 0x000000000000094d */ /* 0x000fea0003800000 */
[----:B------:R-:W-:Y:S02]  /*eeb0*/  ULDC.64 UR6, c[0x0][0x288] ;  /* 0x0000a20000067ab9 */ /* 0x000fe40000000a00 */
[----:B------:R-:W-:Y:S02]  /*eec0*/  UIMAD UR11, UR11, UR6, URZ ;  /* 0x000000060b0b72a4 */ /* 0x000fe4000f8e023f */
[----:B-12---:R-:W-:Y:S02]  /*eed0*/  UIMAD.WIDE.U32 UR4, UR10, UR6, URZ ;  /* 0x000000060a0472a5 */ /* 0x006fe4000f8e003f */
[----:B------:R-:W-:-:S04]  /*eee0*/  UIMAD UR6, UR10, UR7, UR11 ;  /* 0x000000070a0672a4 */ /* 0x000fc8000f8e020b */
[----:B------:R-:W-:Y:S02]  /*eef0*/  UIADD3 UR6, UR5, UR6, URZ ;  /* 0x0000000605067290 */ /* 0x000fe4000fffe03f */
.L_x_8088:
        /* <DEDUP_REMOVED lines=19> */
.L_x_7985:
[----:B------:R-:W-:Y:S01]  /*f030*/  HFMA2.MMA R67, -RZ, RZ, 0, 5.9604644775390625e-08 ;  /* 0x00000001ff437435 */ /* 0x000fe200000001ff */
[----:B------:R-:W-:-:S02]  /*f040*/  MOV R226, R66 ;  /* 0x0000004200e27202 */ /* 0x000fc40000000f00 */
[----:B------:R-:W-:Y:S02]  /*f050*/  MOV R224, RZ ;  /* 0x000000ff00e07202 */ /* 0x000fe40000000f00 */
[----:B------:R-:W-:Y:S02]  /*f060*/  MOV R69, 0xffffffff ;  /* 0xffffffff00457802 */ /* 0x000fe40000000f00 */
[----:B------:R-:W-:Y:S02]  /*f070*/  MOV R64, 0xf090 ;  /* 0x0000f09000407802 */ /* 0x000fe40000000f00 */
[----:B-1---5:R-:W-:Y:S05]  /*f080*/  CALL.REL.NOINC `($__internal_191_$__cuda_sm70_shflsync_up) ;  /* 0x00001eb000007944 */ /* 0x022fea0003c00000 */
[----:B-1----:R-:W-:Y:S01]  /*f090*/  MOV R225, R69 ;  /* 0x0000004500e17202 */ /* 0x002fe20000000f00 */
[----:B0-----:R-:W-:Y:S05]  /*f0a0*/  BRA `(.L_x_8089) ;  /* 0xffff829000007947 */ /* 0x001fea000383ffff */
.L_x_7986:
[----:B------:R-:W-:Y:S01]  /*f0b0*/  HFMA2.MMA R67, -RZ, RZ, 0, 5.9604644775390625e-08 ;  /* 0x00000001ff437435 */ /* 0x000fe200000001ff */
[----:B------:R-:W-:Y:S02]  /*f0c0*/  MOV R226, R68 ;  /* 0x0000004400e27202 */ /* 0x000fe40000000f00 */
[----:B------:R-:W-:Y:S02]  /*f0d0*/  MOV R224, RZ ;  /* 0x000000ff00e07202 */ /* 0x000fe40000000f00 */
[----:B------:R-:W-:-:S02]  /*f0e0*/  MOV R69, 0xffffffff ;  /* 0xffffffff00457802 */ /* 0x000fc40000000f00 */
[----:B------:R-:W-:Y:S02]  /*f0f0*/  MOV R64, 0xf110 ;  /* 0x0000f11000407802 */ /* 0x000fe40000000f00 */
[----:B012--5:R-:W-:Y:S05]  /*f100*/  CALL.REL.NOINC `($__internal_191_$__cuda_sm70_shflsync_up) ;  /* 0x00001e3000007944 */ /* 0x027fea0003c00000 */
[----:B0-----:R-:W-:Y:S01]  /*f110*/  HFMA2.MMA R67, -RZ, RZ, 0, 5.9604644775390625e-08 ;  /* 0x00000001ff437435 */ /* 0x001fe200000001ff */
[----:B-1----:R-:W-:Y:S02]  /*f120*/  MOV R227, R69 ;  /* 0x0000004500e37202 */ /* 0x002fe40000000f00 */
[----:B------:R-:W-:Y:S02]  /*f130*/  MOV R226, R70 ;  /* 0x0000004600e27202 */ /* 0x000fe40000000f00 */
[----:B------:R-:W-:Y:S02]  /*f140*/  MOV R224, RZ ;  /* 0x000000ff00e07202 */ /* 0x000fe40000000f00 */
[----:B------:R-:W-:Y:S02]  /*f150*/  MOV R69, 0xffffffff ;  /* 0xffffffff00457802 */ /* 0x000fe40000000f00 */
[----:B------:R-:W-:Y:S02]  /*f160*/  MOV R64, 0xf180 ;  /* 0x0000f18000407802 */ /* 0x000fe40000000f00 */
[----:B------:R-:W-:Y:S05]  /*f170*/  CALL.REL.NOINC `($__internal_191_$__cuda_sm70_shflsync_up) ;  /* 0x00001dc000007944 */ /* 0x000fea0003c00000 */
[----:B0-----:R-:W-:Y:S01]  /*f180*/  HFMA2.MMA R67, -RZ, RZ, 0, 5.9604644775390625e-08 ;  /* 0x00000001ff437435 */ /* 0x001fe200000001ff */
[----:B-1----:R-:W-:-:S02]  /*f190*/  MOV R229, R69 ;  /* 0x0000004500e57202 */ /* 0x002fc40000000f00 */
[----:B------:R-:W-:Y:S02]  /*f1a0*/  MOV R226, R71 ;  /* 0x0000004700e27202 */ /* 0x000fe40000000f00 */
[----:B------:R-:W-:Y:S02]  /*f1b0*/  MOV R224, RZ ;  /* 0x000000ff00e07202 */ /* 0x000fe40000000f00 */
[----:B------:R-:W-:Y:S02]  /*f1c0*/  MOV R69, 0xffffffff ;  /* 0xffffffff00457802 */ /* 0x000fe40000000f00 */
[----:B------:R-:W-:Y:S02]  /*f1d0*/  MOV R64, 0xf1f0 ;  /* 0x0000f1f000407802 */ /* 0x000fe40000000f00 */
[----:B------:R-:W-:Y:S05]  /*f1e0*/  CALL.REL.NOINC `($__internal_191_$__cuda_sm70_shflsync_up) ;  /* 0x00001d5000007944 */ /* 0x000fea0003c00000 */
        /* <DEDUP_REMOVED lines=20> */
[----:B------:R-:W-:Y:S05]  /*f330*/  CALL.REL.NOINC `($__internal_191_$__cuda_sm70_shflsync_up) ;  /* 0x00001c0000007944 */ /* 0x000fea0003c00000 */
[----:B0-----:R-:W-:Y:S01]  /*f340*/  HFMA2.MMA R67, -RZ, RZ, 0, 1.1920928955078125e-07 ;  /* 0x00000002ff437435 */ /* 0x001fe200000001ff */
[----:B-1----:R-:W-:Y:S02]  /*f350*/  MOV R66, R69 ;  /* 0x0000004500427202 */ /* 0x002fe40000000f00 */
[----:B------:R-:W-:Y:S02]  /*f360*/  MOV R226, R229 ;  /* 0x000000e500e27202 */ /* 0x000fe40000000f00 */
[----:B------:R-:W-:Y:S02]  /*f370*/  MOV R224, RZ ;  /* 0x000000ff00e07202 */ /* 0x000fe40000000f00 */
[----:B------:R-:W-:-:S02]  /*f380*/  MOV R69, 0xffffffff ;  /* 0xffffffff00457802 */ /* 0x000fc40000000f00 */
[----:B------:R-:W-:Y:S02]  /*f390*/  MOV R64, 0xf3b0 ;  /* 0x0000f3b000407802 */ /* 0x000fe40000000f00 */
[----:B------:R-:W-:Y:S05]  /*f3a0*/  CALL.REL.NOINC `($__internal_191_$__cuda_sm70_shflsync_up) ;  /* 0x00001b9000007944 */ /* 0x000fea0003c00000 */
[----:B0-----:R-:W-:Y:S01]  /*f3b0*/  HFMA2.MMA R67, -RZ, RZ, 0, 1.1920928955078125e-07 ;  /* 0x00000002ff437435 */ /* 0x001fe200000001ff */
[----:B-1----:R-:W-:Y:S02]  /*f3c0*/  MOV R68, R69 ;  /* 0x0000004500447202 */ /* 0x002fe40000000f00 */
[----:B------:R-:W-:Y:S02]  /*f3d0*/  MOV R226, R227 ;  /* 0x000000e300e27202 */ /* 0x000fe40000000f00 */
[----:B------:R-:W-:Y:S02]  /*f3e0*/  MOV R224, RZ ;  /* 0x000000ff00e07202 */ /* 0x000fe40000000f00 */
[----:B------:R-:W-:Y:S02]  /*f3f0*/  MOV R69, 0xffffffff ;  /* 0xffffffff00457802 */ /* 0x000fe40000000f00 */
[----:B------:R-:W-:Y:S02]  /*f400*/  MOV R64, 0xf420 ;  /* 0x0000f42000407802 */ /* 0x000fe40000000f00 */
[----:B------:R-:W-:Y:S05]  /*f410*/  CALL.REL.NOINC `($__internal_191_$__cuda_sm70_shflsync_up) ;  /* 0x00001b2000007944 */ /* 0x000fea0003c00000 */
[----:B0-----:R-:W-:Y:S01]  /*f420*/  HFMA2.MMA R67, -RZ, RZ, 0, 1.1920928955078125e-07 ;  /* 0x00000002ff437435 */ /* 0x001fe200000001ff */
[----:B-1----:R-:W-:-:S02]  /*f430*/  MOV R70, R69 ;  /* 0x0000004500467202 */ /* 0x002fc40000000f00 */
[----:B------:R-:W-:Y:S02]  /*f440*/  MOV R226, R71 ;  /* 0x0000004700e27202 */ /* 0x000fe40000000f00 */
[----:B------:R-:W-:Y:S02]  /*f450*/  MOV R224, RZ ;  /* 0x000000ff00e07202 */ /* 0x000fe40000000f00 */
[----:B------:R-:W-:Y:S02]  /*f460*/  MOV R69, 0xffffffff ;  /* 0xffffffff00457802 */ /* 0x000fe40000000f00 */
[----:B------:R-:W-:Y:S02]  /*f470*/  MOV R64, 0xf490 ;  /* 0x0000f49000407802 */ /* 0x000fe40000000f00 */
[----:B------:R-:W-:Y:S05]  /*f480*/  CALL.REL.NOINC `($__internal_191_$__cuda_sm70_shflsync_up) ;  /* 0x00001ab000007944 */ /* 0x000fea0003c00000 */
        /* <DEDUP_REMOVED lines=17> */
[----:B------:R-:W-:Y:S05]  /*f5a0*/  CALL.REL.NOINC `($__internal_191_$__cuda_sm70_shflsync_up) ;  /* 0x0000199000007944 */ /* 0x000fea0003c00000 */
[----:B0-----:R-:W-:Y:S01]  /*f5b0*/  HFMA2.MMA R67, -RZ, RZ, 0, 2.384185791015625e-07 ;  /* 0x00000004ff437435 */ /* 0x001fe200000001ff */
[----:B-1----:R-:W-:Y:S02]  /*f5c0*/  MOV R66, R69 ;  /* 0x0000004500427202 */ /* 0x002fe40000000f00 */
[----:B------:R-:W-:Y:S02]  /*f5d0*/  MOV R226, R229 ;  /* 0x000000e500e27202 */ /* 0x000fe40000000f00 */
[----:B------:R-:W-:Y:S02]  /*f5e0*/  MOV R224, RZ ;  /* 0x000000ff00e07202 */ /* 0x000fe40000000f00 */
[----:B------:R-:W-:Y:S02]  /*f5f0*/  MOV R69, 0xffffffff ;  /* 0xffffffff00457802 */ /* 0x000fe40000000f00 */
[----:B------:R-:W-:Y:S02]  /*f600*/  MOV R64, 0xf620 ;  /* 0x0000f62000407802 */ /* 0x000fe40000000f00 */
[----:B------:R-:W-:Y:S05]  /*f610*/  CALL.REL.NOINC `($__internal_191_$__cuda_sm70_shflsync_up) ;  /* 0x0000192000007944 */ /* 0x000fea0003c00000 */
[----:B0-----:R-:W-:Y:S01]  /*f620*/  HFMA2.MMA R67, -RZ, RZ, 0, 2.384185791015625e-07 ;  /* 0x00000004ff437435 */ /* 0x001fe200000001ff */
[----:B-1----:R-:W-:-:S02]  /*f630*/  MOV R68, R69 ;  /* 0x0000004500447202 */ /* 0x002fc40000000f00 */
[----:B------:R-:W-:Y:S02]  /*f640*/  MOV R226, R227 ;  /* 0x000000e300e27202 */ /* 0x000fe40000000f00 */
[----:B------:R-:W-:Y:S02]  /*f650*/  MOV R224, RZ ;  /* 0x000000ff00e07202 */ /* 0x000fe40000000f00 */
[----:B------:R-:W-:Y:S02]  /*f660*/  MOV R69, 0xffffffff ;  /* 0xffffffff00457802 */ /* 0x000fe40000000f00 */
[----:B------:R-:W-:Y:S02]  /*f670*/  MOV R64, 0xf690 ;  /* 0x0000f69000407802 */ /* 0x000fe40000000f00 */
[----:B------:R-:W-:Y:S05]  /*f680*/  CALL.REL.NOINC `($__internal_191_$__cuda_sm70_shflsync_up) ;  /* 0x000018b000007944 */ /* 0x000fea0003c00000 */
[----:B0-----:R-:W-:Y:S01]  /*f690*/  HFMA2.MMA R67, -RZ, RZ, 0, 2.384185791015625e-07 ;  /* 0x00000004ff437435 */ /* 0x001fe200000001ff */
[----:B-1----:R-:W-:Y:S02]  /*f6a0*/  MOV R70, R69 ;  /* 0x0000004500467202 */ /* 0x002fe40000000f00 */
[----:B------:R-:W-:Y:S02]  /*f6b0*/  MOV R226, R71 ;  /* 0x0000004700e27202 */ /* 0x000fe40000000f00 */
[----:B------:R-:W-:-:S02]  /*f6c0*/  MOV R224, RZ ;  /* 0x000000ff00e07202 */ /* 0x000fc40000000f00 */
[----:B------:R-:W-:Y:S02]  /*f6d0*/  MOV R69, 0xffffffff ;  /* 0xffffffff00457802 */ /* 0x000fe40000000f00 */
[----:B------:R-:W-:Y:S02]  /*f6e0*/  MOV R64, 0xf700 ;  /* 0x0000f70000407802 */ /* 0x000fe40000000f00 */
[----:B------:R-:W-:Y:S05]  /*f6f0*/  CALL.REL.NOINC `($__internal_191_$__cuda_sm70_shflsync_up) ;  /* 0x0000184000007944 */ /* 0x000fea0003c00000 */
        /* <DEDUP_REMOVED lines=17> */
[----:B------:R-:W-:Y:S05]  /*f810*/  CALL.REL.NOINC `($__internal_191_$__cuda_sm70_shflsync_up) ;  /* 0x0000172000007944 */ /* 0x000fea0003c00000 */
[----:B0-----:R-:W-:Y:S01]  /*f820*/  HFMA2.MMA R67, -RZ, RZ, 0, 4.76837158203125e-07 ;  /* 0x00000008ff437435 */ /* 0x001fe200000001ff */
[----:B-1----:R-:W-:-:S02]  /*f830*/  MOV R66, R69 ;  /* 0x0000004500427202 */ /* 0x002fc40000000f00 */
[----:B------:R-:W-:Y:S02]  /*f840*/  MOV R226, R229 ;  /* 0x000000e500e27202 */ /* 0x000fe40000000f00 */
[----:B------:R-:W-:Y:S02]  /*f850*/  MOV R224, RZ ;  /* 0x000000ff00e07202 */ /* 0x000fe40000000f00 */
[----:B------:R-:W-:Y:S02]  /*f860*/  MOV R69, 0xffffffff ;  /* 0xffffffff00457802 */ /* 0x000fe40000000f00 */
[----:B------:R-:W-:Y:S02]  /*f870*/  MOV R64, 0xf890 ;  /* 0x0000f89000407802 */ /* 0x000fe40000000f00 */
[----:B------:R-:W-:Y:S05]  /*f880*/  CALL.REL.NOINC `($__internal_191_$__cuda_sm70_shflsync_up) ;  /* 0x000016b000007944 */ /* 0x000fea0003c00000 */
[----:B0-----:R-:W-:Y:S01]  /*f890*/  HFMA2.MMA R67, -RZ, RZ, 0, 4.76837158203125e-07 ;  /* 0x00000008ff437435 */ /* 0x001fe200000001ff */
[----:B-1----:R-:W-:Y:S02]  /*f8a0*/  MOV R68, R69 ;  /* 0x0000004500447202 */ /* 0x002fe40000000f00 */
[----:B------:R-:W-:Y:S02]  /*f8b0*/  MOV R226, R227 ;  /* 0x000000e300e27202 */ /* 0x000fe40000000f00 */
[----:B------:R-:W-:-:S02]  /*f8c0*/  MOV R224, RZ ;  /* 0x000000ff00e07202 */ /* 0x000fc40000000f00 */
[----:B------:R-:W-:Y:S02]  /*f8d0*/  MOV R69, 0xffffffff ;  /* 0xffffffff00457802 */ /* 0x000fe40000000f00 */
[----:B------:R-:W-:Y:S02]  /*f8e0*/  MOV R64, 0xf900 ;  /* 0x0000f90000407802 */ /* 0x000fe40000000f00 */
[----:B------:R-:W-:Y:S05]  /*f8f0*/  CALL.REL.NOINC `($__internal_191_$__cuda_sm70_shflsync_up) ;  /* 0x0000164000007944 */ /* 0x000fea0003c00000 */
[----:B0-----:R-:W-:Y:S01]  /*f900*/  HFMA2.MMA R67, -RZ, RZ, 0, 4.76837158203125e-07 ;  /* 0x00000008ff437435 */ /* 0x001fe200000001ff */
[----:B-1----:R-:W-:Y:S02]  /*f910*/  MOV R70, R69 ;  /* 0x0000004500467202 */ /* 0x002fe40000000f00 */
[----:B------:R-:W-:Y:S02]  /*f920*/  MOV R226, R71 ;  /* 0x0000004700e27202 */ /* 0x000fe40000000f00 */
[----:B------:R-:W-:Y:S02]  /*f930*/  MOV R224, RZ ;  /* 0x000000ff00e07202 */ /* 0x000fe40000000f00 */
[----:B------:R-:W-:Y:S02]  /*f940*/  MOV R69, 0xffffffff ;  /* 0xffffffff00457802 */ /* 0x000fe40000000f00 */
[----:B------:R-:W-:-:S02]  /*f950*/  MOV R64, 0xf970 ;  /* 0x0000f97000407802 */ /* 0x000fc40000000f00 */
[----:B------:R-:W-:Y:S05]  /*f960*/  CALL.REL.NOINC `($__internal_191_$__cuda_sm70_shflsync_up) ;  /* 0x000015d000007944 */ /* 0x000fea0003c00000 */
        /* <DEDUP_REMOVED lines=21> */
[----:B------:R-:W-:Y:S05]  /*fac0*/  CALL.REL.NOINC `($__internal_191_$__cuda_sm70_shflsync_up) ;  /* 0x0000147000007944 */ /* 0x000fea0003c00000 */
[----:B0-----:R-:W-:Y:S01]  /*fad0*/  HFMA2.MMA R67, -RZ, RZ, 0, 9.5367431640625e-07 ;  /* 0x00000010ff437435 */ /* 0x001fe200000001ff */
[----:B-1----:R-:W-:Y:S02]  /*fae0*/  MOV R228, R69 ;  /* 0x0000004500e47202 */ /* 0x002fe40000000f00 */
[----:B------:R-:W-:-:S02]  /*faf0*/  MOV R226, R229 ;  /* 0x000000e500e27202 */ /* 0x000fc40000000f00 */
[----:B------:R-:W-:Y:S02]  /*fb00*/  MOV R224, RZ ;  /* 0x000000ff00e07202 */ /* 0x000fe40000000f00 */
[----:B------:R-:W-:Y:S02]  /*fb10*/  MOV R69, 0xffffffff ;  /* 0xffffffff00457802 */ /* 0x000fe40000000f00 */
[----:B------:R-:W-:Y:S02]  /*fb20*/  MOV R64, 0xfb40 ;  /* 0x0000fb4000407802 */ /* 0x000fe40000000f00 */
[----:B------:R-:W-:Y:S05]  /*fb30*/  CALL.REL.NOINC `($__internal_191_$__cuda_sm70_shflsync_up) ;  /* 0x0000140000007944 */ /* 0x000fea0003c00000 */
[----:B0-----:R-:W-:Y:S01]  /*fb40*/  HFMA2.MMA R67, -RZ, RZ, 0, 9.5367431640625e-07 ;  /* 0x00000010ff437435 */ /* 0x001fe200000001ff */
[----:B-1----:R-:W-:Y:S02]  /*fb50*/  MOV R230, R69 ;  /* 0x0000004500e67202 */ /* 0x002fe40000000f00 */
[----:B------:R-:W-:Y:S02]  /*fb60*/  MOV R226, R227 ;  /* 0x000000e300e27202 */ /* 0x000fe40000000f00 */
[----:B------:R-:W-:Y:S02]  /*fb70*/  MOV R224, RZ ;  /* 0x000000ff00e07202 */ /* 0x000fe40000000f00 */
[----:B------:R-:W-:-:S02]  /*fb80*/  MOV R69, 0xffffffff ;  /* 0xffffffff00457802 */ /* 0x000fc40000000f00 */
[----:B------:R-:W-:Y:S02]  /*fb90*/  MOV R64, 0xfbb0 ;  /* 0x0000fbb000407802 */ /* 0x000fe40000000f00 */
[----:B------:R-:W-:Y:S05]  /*fba0*/  CALL.REL.NOINC `($__internal_191_$__cuda_sm70_shflsync_up) ;  /* 0x0000139000007944 */ /* 0x000fea0003c00000 */
[----:B0-----:R-:W-:Y:S01]  /*fbb0*/  HFMA2.MMA R67, -RZ, RZ, 0, 9.5367431640625e-07 ;  /* 0x00000010ff437435 */ /* 0x001fe200000001ff */
[----:B-1----:R-:W-:Y:S02]  /*fbc0*/  MOV R232, R69 ;  /* 0x0000004500e87202 */ /* 0x002fe40000000f00 */
[----:B------:R-:W-:Y:S02]  /*fbd0*/  MOV R226, R71 ;  /* 0x0000004700e27202 */ /* 0x000fe40000000f00 */
[----:B------:R-:W-:Y:S02]  /*fbe0*/  MOV R224, RZ ;  /* 0x000000ff00e07202 */ /* 0x000fe40000000f00 */
[----:B------:R-:W-:Y:S02]  /*fbf0*/  MOV R69, 0xffffffff ;  /* 0xffffffff00457802 */ /* 0x000fe40000000f00 */
[----:B------:R-:W-:Y:S02]  /*fc00*/  MOV R64, 0xfc20 ;  /* 0x0000fc2000407802 */ /* 0x000fe40000000f00 */
[----:B------:R-:W-:Y:S05]  /*fc10*/  CALL.REL.NOINC `($__internal_191_$__cuda_sm70_shflsync_up) ;  /* 0x0000132000007944 */ /* 0x000fea0003c00000 */
[----:B01----:R-:W-:Y:S05]  /*fc20*/  BRA `(.L_x_8090) ;  /* 0xffff7b7000007947 */ /* 0x003fea000383ffff */
.L_x_7991:
[----:B0-----:R-:W-:Y:S01]  /*fc30*/  HFMA2.MMA R67, -RZ, RZ, 0, 5.9604644775390625e-08 ;  /* 0x00000001ff437435 */ /* 0x001fe200000001ff */
[----:B------:R-:W-:-:S02]  /*fc40*/  MOV R224, RZ ;  /* 0x000000ff00e07202 */ /* 0x000fc40000000f00 */
[----:B------:R-:W-:Y:S02]  /*fc50*/  MOV R69, 0xffffffff ;  /* 0xffffffff00457802 */ /* 0x000fe40000000f00 */
[----:B------:R-:W-:Y:S02]  /*fc60*/  MOV R64, 0xfc80 ;  /* 0x0000fc8000407802 */ /* 0x000fe40000000f00 */
[----:B-1---5:R-:W-:Y:S05]  /*fc70*/  CALL.REL.NOINC `($__internal_191_$__cuda_sm70_shflsync_up) ;  /* 0x000012c000007944 */ /* 0x022fea0003c00000 */
[----:B0-----:R-:W-:Y:S01]  /*fc80*/  HFMA2.MMA R67, -RZ, RZ, 0, 5.9604644775390625e-08 ;  /* 0x00000001ff437435 */ /* 0x001fe200000001ff */
[----:B-1----:R-:W-:Y:S02]  /*fc90*/  MOV R66, R69 ;  /* 0x0000004500427202 */ /* 0x002fe40000000f00 */
[----:B------:R-:W-:Y:S02]  /*fca0*/  MOV R226, R225 ;  /* 0x000000e100e27202 */ /* 0x000fe40000000f00 */
[----:B------:R-:W-:Y:S02]  /*fcb0*/  MOV R224, RZ ;  /* 0x000000ff00e07202 */ /* 0x000fe40000000f00 */
[----:B------:R-:W-:Y:S02]  /*fcc0*/  MOV R69, 0xffffffff ;  /* 0xffffffff00457802 */ /* 0x000fe40000000f00 */
[----:B------:R-:W-:-:S02]  /*fcd0*/  MOV R64, 0xfcf0 ;  /* 0x0000fcf000407802 */ /* 0x000fc40000000f00 */
        /* <DEDUP_REMOVED lines=8> */
[----:B0-----:R-:W-:Y:S01]  /*fd60*/  HFMA2.MMA R67, -RZ, RZ, 0, 5.9604644775390625e-08 ;  /* 0x00000001ff437435 */ /* 0x001fe200000001ff */
[----:B-1----:R-:W-:Y:S02]  /*fd70*/  MOV R71, R69 ;  /* 0x0000004500477202 */ /* 0x002fe40000000f00 */
[----:B------:R-:W-:Y:S02]  /*fd80*/  MOV R226, R70 ;  /* 0x0000004600e27202 */ /* 0x000fe40000000f00 */
[----:B------:R-:W-:-:S02]  /*fd90*/  MOV R224, RZ ;  /* 0x000000ff00e07202 */ /* 0x000fc40000000f00 */
[----:B------:R-:W-:Y:S02]  /*fda0*/  MOV R69, 0xffffffff ;  /* 0xffffffff00457802 */ /* 0x000fe40000000f00 */
[----:B------:R-:W-:Y:S02]  /*fdb0*/  MOV R64, 0xfdd0 ;  /* 0x0000fdd000407802 */ /* 0x000fe40000000f00 */
[----:B------:R-:W-:Y:S05]  /*fdc0*/  CALL.REL.NOINC `($__internal_191_$__cuda_sm70_shflsync_up) ;  /* 0x0000117000007944 */ /* 0x000fea0003c00000 */
        /* <DEDUP_REMOVED lines=8> */
[----:B------:R-:W-:Y:S05]  /*fe50*/  CALL.REL.NOINC `($__internal_190_$__cuda_sm70_shflsync_idx_p) ;  /* 0x000010a000007944 */ /* 0x000fea0003c00000 */
[----:B0-----:R-:W-:Y:S01]  /*fe60*/  HFMA2.MMA R68, -RZ, RZ, 0, 0 ;  /* 0x00000000ff447435 */ /* 0x001fe200000001ff */
[----:B-1----:R-:W-:Y:S02]  /*fe70*/  MOV R60, R66 ;  /* 0x00000042003c7202 */ /* 0x002fe40000000f00 */
[----:B------:R-:W-:Y:S02]  /*fe80*/  MOV R67, R61 ;  /* 0x0000003d00437202 */ /* 0x000fe40000000f00 */
[----:B------:R-:W-:Y:S02]  /*fe90*/  MOV R69, 0x1f ;  /* 0x0000001f00457802 */ /* 0x000fe40000000f00 */
[----:B------:R-:W-:Y:S02]  /*fea0*/  MOV R66, 0xffffffff ;  /* 0xffffffff00427802 */ /* 0x000fe40000000f00 */
[----:B------:R-:W-:-:S02]  /*feb0*/  MOV R64, 0xfed0 ;  /* 0x0000fed000407802 */ /* 0x000fc40000000f00 */
[----:B------:R-:W-:Y:S05]  /*fec0*/  CALL.REL.NOINC `($__internal_190_$__cuda_sm70_shflsync_idx_p) ;  /* 0x0000103000007944 */ /* 0x000fea0003c00000 */
[----:B0-----:R-:W-:Y:S01]  /*fed0*/  HFMA2.MMA R68, -RZ, RZ, 0, 0 ;  /* 0x00000000ff447435 */ /* 0x001fe200000001ff */
[----:B-1----:R-:W-:-:S02]  /*fee0*/  MOV R61, R66 ;  /* 0x00000042003d7202 */ /* 0x002fc40000000f00 */
[----:B------:R-:W-:Y:S02]  /*fef0*/  MOV R67, R62 ;  /* 0x0000003e00437202 */ /* 0x000fe40000000f00 */
[----:B------:R-:W-:Y:S02]  /*ff00*/  MOV R69, 0x1f ;  /* 0x0000001f00457802 */ /* 0x000fe40000000f00 */
[----:B------:R-:W-:Y:S02]  /*ff10*/  MOV R66, 0xffffffff ;  /* 0xffffffff00427802 */ /* 0x000fe40000000f00 */
[----:B------:R-:W-:Y:S02]  /*ff20*/  MOV R64, 0xff40 ;  /* 0x0000ff4000407802 */ /* 0x000fe40000000f00 */
[----:B------:R-:W-:Y:S05]  /*ff30*/  CALL.REL.NOINC `($__internal_190_$__cuda_sm70_shflsync_idx_p) ;  /* 0x00000fc000007944 */ /* 0x000fea0003c00000 */
[----:B0-----:R-:W-:Y:S01]  /*ff40*/  HFMA2.MMA R68, -RZ, RZ, 0, 0 ;  /* 0x00000000ff447435 */ /* 0x001fe200000001ff */
[----:B-1----:R-:W-:Y:S02]  /*ff50*/  MOV R62, R66 ;  /* 0x00000042003e7202 */ /* 0x002fe40000000f00 */
[----:B------:R-:W-:Y:S02]  /*ff60*/  MOV R67, R63 ;  /* 0x0000003f00437202 */ /* 0x000fe40000000f00 */
[----:B------:R-:W-:-:S02]  /*ff70*/  MOV R69, 0x1f ;  /* 0x0000001f00457802 */ /* 0x000fc40000000f00 */
[----:B------:R-:W-:Y:S02]  /*ff80*/  MOV R66, 0xffffffff ;  /* 0xffffffff00427802 */ /* 0x000fe40000000f00 */
[----:B------:R-:W-:Y:S02]  /*ff90*/  MOV R64, 0xffb0 ;  /* 0x0000ffb000407802 */ /* 0x000fe40000000f00 */
[----:B------:R-:W-:Y:S05]  /*ffa0*/  CALL.REL.NOINC `($__internal_190_$__cuda_sm70_shflsync_idx_p) ;  /* 0x00000f5000007944 */ /* 0x000fea0003c00000 */
[----:B-1----:R-:W-:Y:S01]  /*ffb0*/  MOV R63, R66 ;  /* 0x00000042003f7202 */ /* 0x002fe20000000f00 */
[----:B0-----:R-:W-:Y:S05]  /*ffc0*/  BRA `(.L_x_8091) ;  /* 0xffff7b0000007947 */ /* 0x001fea000383ffff */
.L_x_7994:
[----:B------:R-:W-:Y:S01]  /*ffd0*/  HFMA2.MMA R231, -RZ, RZ, 0, 5.9604644775390625e-08 ;  /* 0x00000001ffe77435 */ /* 0x000fe200000001ff */
[----:B------:R-:W-:Y:S02]  /*ffe0*/  MOV R66, R226 ;  /* 0x000000e200427202 */ /* 0x000fe40000000f00 */
[----:B------:R-:W-:Y:S02]  /*fff0*/  MOV R68, 0x1f ;  /* 0x0000001f00447802 */ /* 0x000fe40000000f00 */
[----:B------:R-:W-:Y:S02]  /*10000*/  MOV R233, 0xffffffff ;  /* 0xffffffff00e97802 */ /* 0x000fe40000000f00 */
[----:B------:R-:W-:-:S02]  /*10010*/  MOV R64, 0x10030 ;  /* 0x0001003000407802 */ /* 0x000fc40000000f00 */
[----:B------:R-:W-:Y:S05]  /*10020*/  CALL.REL.NOINC `($__internal_189_$__cuda_sm70_shflsync_down) ;  /* 0x00000e9000007944 */ /* 0x000fea0003c00000 */
[----:B-1----:R-:W-:Y:S01]  /*10030*/  MOV R67, R231 ;  /* 0x000000e700437202 */ /* 0x002fe20000000f00 */
[----:B0-----:R-:W-:Y:S05]  /*10040*/  BRA `(.L_x_8092) ;  /* 0xffff8d7000007947 */ /* 0x001fea000383ffff */
.L_x_7995:
[----:B------:R-:W-:Y:S01]  /*10050*/  HFMA2.MMA R231, -RZ, RZ, 0, 5.9604644775390625e-08 ;  /* 0x00000001ffe77435 */ /* 0x000fe200000001ff */
[----:B------:R-:W-:-:S02]  /*10060*/  MOV R66, R224 ;  /* 0x000000e000427202 */ /* 0x000fc40000000f00 */
[----:B------:R-:W-:Y:S02]  /*10070*/  MOV R68, 0x1f ;  /* 0x0000001f00447802 */ /* 0x000fe40000000f00 */
[----:B------:R-:W-:Y:S02]  /*10080*/  MOV R233, 0xffffffff ;  /* 0xffffffff00e97802 */ /* 0x000fe40000000f00 */
[----:B------:R-:W-:Y:S02]  /*10090*/  MOV R64, 0x100b0 ;  /* 0x000100b000407802 */ /* 0x000fe40000000f00 */
[----:B01----:R-:W-:Y:S05]  /*100a0*/  CALL.REL.NOINC `($__internal_189_$__cuda_sm70_shflsync_down) ;  /* 0x00000e1000007944 */ /* 0x003fea0003c00000 */
[----:B-1----:R-:W-:Y:S01]  /*100b0*/  MOV R69, R231 ;  /* 0x000000e700457202 */ /* 0x002fe20000000f00 */
[----:B------:R-:W-:Y:S01]  /*100c0*/  HFMA2.MMA R231, -RZ, RZ, 0, 5.9604644775390625e-08 ;  /* 0x00000001ffe77435 */ /* 0x000fe200000001ff */
[----:B0-----:R-:W-:Y:S02]  /*100d0*/  MOV R66, R71 ;  /* 0x0000004700427202 */ /* 0x001fe40000000f00 */
[----:B------:R-:W-:Y:S02]  /*100e0*/  MOV R68, 0x1f ;  /* 0x0000001f00447802 */ /* 0x000fe40000000f00 */
[----:B------:R-:W-:-:S02]  /*100f0*/  MOV R233, 0xffffffff ;  /* 0xffffffff00e97802 */ /* 0x000fc40000000f00 */
[----:B------:R-:W-:Y:S02]  /*10100*/  MOV R64, 0x10120 ;  /* 0x0001012000407802 */ /* 0x000fe40000000f00 */
[----:B------:R-:W-:Y:S05]  /*10110*/  CALL.REL.NOINC `($__internal_189_$__cuda_sm70_shflsync_down) ;  /* 0x00000da000007944 */ /* 0x000fea0003c00000 */
[----:B-1----:R-:W-:Y:S01]  /*10120*/  MOV R221, R231 ;  /* 0x000000e700dd7202 */ /* 0x002fe20000000f00 */
[----:B------:R-:W-:Y:S01]  /*10130*/  HFMA2.MMA R231, -RZ, RZ, 0, 5.9604644775390625e-08 ;  /* 0x00000001ffe77435 */ /* 0x000fe200000001ff */
[----:B0-----:R-:W-:Y:S02]  /*10140*/  MOV R66, R70 ;  /* 0x0000004600427202 */ /* 0x001fe40000000f00 */
[----:B------:R-:W-:Y:S02]  /*10150*/  MOV R68, 0x1f ;  /* 0x0000001f00447802 */ /* 0x000fe40000000f00 */
[----:B------:R-:W-:Y:S02]  /*10160*/  MOV R233, 0xffffffff ;  /* 0xffffffff00e97802 */ /* 0x000fe40000000f00 */
[----:B------:R-:W-:Y:S02]  /*10170*/  MOV R64, 0x10190 ;  /* 0x0001019000407802 */ /* 0x000fe40000000f00 */
[----:B------:R-:W-:Y:S05]  /*10180*/  CALL.REL.NOINC `($__internal_189_$__cuda_sm70_shflsync_down) ;  /* 0x00000d3000007944 */ /* 0x000fea0003c00000 */
[----:B-1----:R-:W-:Y:S01]  /*10190*/  MOV R65, R231 ;  /* 0x000000e700417202 */ /* 0x002fe20000000f00 */
[----:B0-----:R-:W-:Y:S05]  /*101a0*/  BRA `(.L_x_8093) ;  /* 0xffff8c5000007947 */ /* 0x001fea000383ffff */
.L_x_7998:
[----:B------:R-:W-:Y:S01]  /*101b0*/  HFMA2.MMA R231, -RZ, RZ, 0, 1.1920928955078125e-07 ;  /* 0x00000002ffe77435 */ /* 0x000fe200000001ff */
[----:B------:R-:W-:-:S02]  /*101c0*/  MOV R66, R226 ;  /* 0x000000e200427202 */ /* 0x000fc40000000f00 */
[----:B------:R-:W-:Y:S02]  /*101d0*/  MOV R68, 0x1f ;  /* 0x0000001f00447802 */ /* 0x000fe40000000f00 */
[----:B------:R-:W-:Y:S02]  /*101e0*/  MOV R233, 0xffffffff ;  /* 0xffffffff00e97802 */ /* 0x000fe40000000f00 */
[----:B------:R-:W-:Y:S02]  /*101f0*/  MOV R64, 0x10210 ;  /* 0x0001021000407802 */ /* 0x000fe40000000f00 */
[----:B01234-:R-:W-:Y:S05]  /*10200*/  CALL.REL.NOINC `($__internal_189_$__cuda_sm70_shflsync_down) ;  /* 0x00000cb000007944 */ /* 0x01ffea0003c00000 */
[----:B-1----:R-:W-:Y:S01]  /*10210*/  MOV R67, R231 ;  /* 0x000000e700437202 */ /* 0x002fe20000000f00 */
[----:B------:R-:W-:Y:S01]  /*10220*/  HFMA2.MMA R231, -RZ, RZ, 0, 1.1920928955078125e-07 ;  /* 0x00000002ffe77435 */ /* 0x000fe200000001ff */
[----:B0-----:R-:W-:Y:S02]  /*10230*/  MOV R66, R224 ;  /* 0x000000e000427202 */ /* 0x001fe40000000f00 */
[----:B------:R-:W-:Y:S02]  /*10240*/  MOV R68, 0x1f ;  /* 0x0000001f00447802 */ /* 0x000fe40000000f00 */
[----:B------:R-:W-:-:S02]  /*10250*/  MOV R233, 0xffffffff ;  /* 0xffffffff00e97802 */ /* 0x000fc40000000f00 */
[----:B------:R-:W-:Y:S02]  /*10260*/  MOV R64, 0x10280 ;  /* 0x0001028000407802 */ /* 0x000fe40000000f00 */
[----:B------:R-:W-:Y:S05]  /*10270*/  CALL.REL.NOINC `($__internal_189_$__cuda_sm70_shflsync_down) ;  /* 0x00000c4000007944 */ /* 0x000fea0003c00000 */
[----:B-1----:R-:W-:Y:S01]  /*10280*/  MOV R69, R231 ;  /* 0x000000e700457202 */ /* 0x002fe20000000f00 */
[----:B------:R-:W-:Y:S01]  /*10290*/  HFMA2.MMA R231, -RZ, RZ, 0, 1.1920928955078125e-07 ;  /* 0x00000002ffe77435 */ /* 0x000fe200000001ff */
[----:B0-----:R-:W-:Y:S02]  /*102a0*/  MOV R66, R71 ;  /* 0x0000004700427202 */ /* 0x001fe40000000f00 */
[----:B------:R-:W-:Y:S02]  /*102b0*/  MOV R68, 0x1f ;  /* 0x0000001f00447802 */ /* 0x000fe40000000f00 */
[----:B------:R-:W-:Y:S02]  /*102c0*/  MOV R233, 0xffffffff ;  /* 0xffffffff00e97802 */ /* 0x000fe40000000f00 */
[----:B------:R-:W-:Y:S02]  /*102d0*/  MOV R64, 0x102f0 ;  /* 0x000102f000407802 */ /* 0x000fe40000000f00 */
[----:B------:R-:W-:Y:S05]  /*102e0*/  CALL.REL.NOINC `($__internal_189_$__cuda_sm70_shflsync_down) ;  /* 0x00000bd000007944 */ /* 0x000fea0003c00000 */
[----:B-1----:R-:W-:Y:S01]  /*102f0*/  MOV R221, R231 ;  /* 0x000000e700dd7202 */ /* 0x002fe20000000f00 */
[----:B------:R-:W-:Y:S01]  /*10300*/  HFMA2.MMA R231, -RZ, RZ, 0, 1.1920928955078125e-07 ;  /* 0x00000002ffe77435 */ /* 0x000fe200000001ff */
[----:B0-----:R-:W-:-:S02]  /*10310*/  MOV R66, R70 ;  /* 0x0000004600427202 */ /* 0x001fc40000000f00 */
[----:B------:R-:W-:Y:S02]  /*10320*/  MOV R68, 0x1f ;  /* 0x0000001f00447802 */ /* 0x000fe40000000f00 */
[----:B------:R-:W-:Y:S02]  /*10330*/  MOV R233, 0xffffffff ;  /* 0xffffffff00e97802 */ /* 0x000fe40000000f00 */
[----:B------:R-:W-:Y:S02]  /*10340*/  MOV R64, 0x10360 ;  /* 0x0001036000407802 */ /* 0x000fe40000000f00 */
[----:B------:R-:W-:Y:S05]  /*10350*/  CALL.REL.NOINC `($__internal_189_$__cuda_sm70_shflsync_down) ;  /* 0x00000b6000007944 */ /* 0x000fea0003c00000 */
[----:B-1----:R-:W-:Y:S01]  /*10360*/  MOV R65, R231 ;  /* 0x000000e700417202 */ /* 0x002fe20000000f00 */
[----:B0-----:R-:W-:Y:S05]  /*10370*/  BRA `(.L_x_8094) ;  /* 0xffff8bd000007947 */ /* 0x001fea000383ffff */
.L_x_8001:
[----:B------:R-:W-:Y:S01]  /*10380*/  HFMA2.MMA R231, -RZ, RZ, 0, 2.384185791015625e-07 ;  /* 0x00000004ffe77435 */ /* 0x000fe200000001ff */
[----:B------:R-:W-:Y:S02]  /*10390*/  MOV R66, R226 ;  /* 0x000000e200427202 */ /* 0x000fe40000000f00 */
[----:B------:R-:W-:Y:S02]  /*103a0*/  MOV R68, 0x1f ;  /* 0x0000001f00447802 */ /* 0x000fe40000000f00 */
[----:B------:R-:W-:-:S02]  /*103b0*/  MOV R233, 0xffffffff ;  /* 0xffffffff00e97802 */ /* 0x000fc40000000f00 */
[----:B------:R-:W-:Y:S02]  /*103c0*/  MOV R64, 0x103e0 ;  /* 0x000103e000407802 */ /* 0x000fe40000000f00 */
[----:B01234-:R-:W-:Y:S05]  /*103d0*/  CALL.REL.NOINC `($__internal_189_$__cuda_sm70_shflsync_down) ;  /* 0x00000ae000007944 */ /* 0x01ffea0003c00000 */
[----:B-1----:R-:W-:Y:S01]  /*103e0*/  MOV R67, R231 ;  /* 0x000000e700437202 */ /* 0x002fe20000000f00 */
[----:B0-----:R-:W-:Y:S05]  /*103f0*/  BRA `(.L_x_8095) ;  /* 0xffff8c7000007947 */ /* 0x001fea000383ffff */
.L_x_8002:
[----:B------:R-:W-:Y:S01]  /*10400*/  HFMA2.MMA R231, -RZ, RZ, 0, 2.384185791015625e-07 ;  /* 0x00000004ffe77435 */ /* 0x000fe200000001ff */
[----:B------:R-:W-:Y:S02]  /*10410*/  MOV R66, R224 ;  /* 0x000000e000427202 */ /* 0x000fe40000000f00 */
[----:B------:R-:W-:Y:S02]  /*10420*/  MOV R68, 0x1f ;  /* 0x0000001f00447802 */ /* 0x000fe40000000f00 */
[----:B------:R-:W-:Y:S02]  /*10430*/  MOV R233, 0xffffffff ;  /* 0xffffffff00e97802 */ /* 0x000fe40000000f00 */
[----:B------:R-:W-:Y:S02]  /*10440*/  MOV R64, 0x10460 ;  /* 0x0001046000407802 */ /* 0x000fe40000000f00 */
[----:B01234-:R-:W-:Y:S05]  /*10450*/  CALL.REL.NOINC `($__internal_189_$__cuda_sm70_shflsync_down) ;  /* 0x00000a6000007944 */ /* 0x01ffea0003c00000 */
[----:B-1----:R-:W-:Y:S01]  /*10460*/  MOV R69, R231 ;  /* 0x000000e700457202 */ /* 0x002fe20000000f00 */
[----:B------:R-:W-:Y:S01]  /*10470*/  HFMA2.MMA R231, -RZ, RZ, 0, 2.384185791015625e-07 ;  /* 0x00000004ffe77435 */ /* 0x000fe200000001ff */
[----:B0-----:R-:W-:-:S02]  /*10480*/  MOV R66, R71 ;  /* 0x0000004700427202 */ /* 0x001fc40000000f00 */
[----:B------:R-:W-:Y:S02]  /*10490*/  MOV R68, 0x1f ;  /* 0x0000001f00447802 */ /* 0x000fe40000000f00 */
[----:B------:R-:W-:Y:S02]  /*104a0*/  MOV R233, 0xffffffff ;  /* 0xffffffff00e97802 */ /* 0x000fe40000000f00 */
[----:B------:R-:W-:Y:S02]  /*104b0*/  MOV R64, 0x104d0 ;  /* 0x000104d000407802 */ /* 0x000fe40000000f00 */
[----:B------:R-:W-:Y:S05]  /*104c0*/  CALL.REL.NOINC `($__internal_189_$__cuda_sm70_shflsync_down) ;  /* 0x000009f000007944 */ /* 0x000fea0003c00000 */
[----:B-1----:R-:W-:Y:S01]  /*104d0*/  MOV R221, R231 ;  /* 0x000000e700dd7202 */ /* 0x002fe20000000f00 */
[----:B------:R-:W-:Y:S01]  /*104e0*/  HFMA2.MMA R231, -RZ, RZ, 0, 2.384185791015625e-07 ;  /* 0x00000004ffe77435 */ /* 0x000fe200000001ff */
[----:B0-----:R-:W-:Y:S02]  /*104f0*/  MOV R66, R70 ;  /* 0x0000004600427202 */ /* 0x001fe40000000f00 */
[----:B------:R-:W-:Y:S02]  /*10500*/  MOV R68, 0x1f ;  /* 0x0000001f00447802 */ /* 0x000fe40000000f00 */
[----:B------:R-:W-:-:S02]  /*10510*/  MOV R233, 0xffffffff ;  /* 0xffffffff00e97802 */ /* 0x000fc40000000f00 */
[----:B------:R-:W-:Y:S02]  /*10520*/  MOV R64, 0x10540 ;  /* 0x0001054000407802 */ /* 0x000fe40000000f00 */
[----:B------:R-:W-:Y:S05]  /*10530*/  CALL.REL.NOINC `($__internal_189_$__cuda_sm70_shflsync_down) ;  /* 0x0000098000007944 */ /* 0x000fea0003c00000 */
[----:B-1----:R-:W-:Y:S01]  /*10540*/  MOV R65, R231 ;  /* 0x000000e700417202 */ /* 0x002fe20000000f00 */
[----:B0-----:R-:W-:Y:S05]  /*10550*/  BRA `(.L_x_8096) ;  /* 0xffff8b5000007947 */ /* 0x001fea000383ffff */
.L_x_8005:
[----:B------:R-:W-:Y:S01]  /*10560*/  HFMA2.MMA R231, -RZ, RZ, 0, 4.76837158203125e-07 ;  /* 0x00000008ffe77435 */ /* 0x000fe200000001ff */
[----:B------:R-:W-:Y:S02]  /*10570*/  MOV R66, R226 ;  /* 0x000000e200427202 */ /* 0x000fe40000000f00 */
[----:B------:R-:W-:Y:S02]  /*10580*/  MOV R68, 0x1f ;  /* 0x0000001f00447802 */ /* 0x000fe40000000f00 */
[----:B------:R-:W-:Y:S02]  /*10590*/  MOV R233, 0xffffffff ;  /* 0xffffffff00e97802 */ /* 0x000fe40000000f00 */
[----:B------:R-:W-:Y:S02]  /*105a0*/  MOV R64, 0x105c0 ;  /* 0x000105c000407802 */ /* 0x000fe40000000f00 */
[----:B01234-:R-:W-:Y:S05]  /*105b0*/  CALL.REL.NOINC `($__internal_189_$__cuda_sm70_shflsync_down) ;  /* 0x0000090000007944 */ /* 0x01ffea0003c00000 */
[----:B-1----:R-:W-:Y:S01]  /*105c0*/  MOV R67, R231 ;  /* 0x000000e700437202 */ /* 0x002fe20000000f00 */
[----:B------:R-:W-:Y:S01]  /*105d0*/  HFMA2.MMA R231, -RZ, RZ, 0, 4.76837158203125e-07 ;  /* 0x00000008ffe77435 */ /* 0x000fe200000001ff */
[----:B0-----:R-:W-:-:S02]  /*105e0*/  MOV R66, R224 ;  /* 0x000000e000427202 */ /* 0x001fc40000000f00 */
[----:B------:R-:W-:Y:S02]  /*105f0*/  MOV R68, 0x1f ;  /* 0x0000001f00447802 */ /* 0x000fe40000000f00 */
[----:B------:R-:W-:Y:S02]  /*10600*/  MOV R233, 0xffffffff ;  /* 0xffffffff00e97802 */ /* 0x000fe40000000f00 */
[----:B------:R-:W-:Y:S02]  /*10610*/  MOV R64, 0x10630 ;  /* 0x0001063000407802 */ /* 0x000fe40000000f00 */
[----:B------:R-:W-:Y:S05]  /*10620*/  CALL.REL.NOINC `($__internal_189_$__cuda_sm70_shflsync_down) ;  /* 0x0000089000007944 */ /* 0x000fea0003c00000 */
[----:B-1----:R-:W-:Y:S01]  /*10630*/  MOV R69, R231 ;  /* 0x000000e700457202 */ /* 0x002fe20000000f00 */
[----:B------:R-:W-:Y:S01]  /*10640*/  HFMA2.MMA R231, -RZ, RZ, 0, 4.76837158203125e-07 ;  /* 0x00000008ffe77435 */ /* 0x000fe200000001ff */
[----:B0-----:R-:W-:Y:S02]  /*10650*/  MOV R66, R71 ;  /* 0x0000004700427202 */ /* 0x001fe40000000f00 */
[----:B------:R-:W-:Y:S02]  /*10660*/  MOV R68, 0x1f ;  /* 0x0000001f00447802 */ /* 0x000fe40000000f00 */
[----:B------:R-:W-:-:S02]  /*10670*/  MOV R233, 0xffffffff ;  /* 0xffffffff00e97802 */ /* 0x000fc40000000f00 */
[----:B------:R-:W-:Y:S02]  /*10680*/  MOV R64, 0x106a0 ;  /* 0x000106a000407802 */ /* 0x000fe40000000f00 */
[----:B------:R-:W-:Y:S05]  /*10690*/  CALL.REL.NOINC `($__internal_189_$__cuda_sm70_shflsync_down) ;  /* 0x0000082000007944 */ /* 0x000fea0003c00000 */
[----:B-1----:R-:W-:Y:S01]  /*106a0*/  MOV R221, R231 ;  /* 0x000000e700dd7202 */ /* 0x002fe20000000f00 */
[----:B------:R-:W-:Y:S01]  /*106b0*/  HFMA2.MMA R231, -RZ, RZ, 0, 4.76837158203125e-07 ;  /* 0x00000008ffe77435 */ /* 0x000fe200000001ff */
[----:B0-----:R-:W-:Y:S02]  /*106c0*/  MOV R66, R70 ;  /* 0x0000004600427202 */ /* 0x001fe40000000f00 */
[----:B------:R-:W-:Y:S02]  /*106d0*/  MOV R68, 0x1f ;  /* 0x0000001f00447802 */ /* 0x000fe40000000f00 */
[----:B------:R-:W-:Y:S02]  /*106e0*/  MOV R233, 0xffffffff ;  /* 0xffffffff00e97802 */ /* 0x000fe40000000f00 */
[----:B------:R-:W-:Y:S02]  /*106f0*/  MOV R64, 0x10710 ;  /* 0x0001071000407802 */ /* 0x000fe40000000f00 */
[----:B------:R-:W-:Y:S05]  /*10700*/  CALL.REL.NOINC `($__internal_189_$__cuda_sm70_shflsync_down) ;  /* 0x000007b000007944 */ /* 0x000fea0003c00000 */
[----:B-1----:R-:W-:Y:S01]  /*10710*/  MOV R65, R231 ;  /* 0x000000e700417202 */ /* 0x002fe20000000f00 */
[----:B0-----:R-:W-:Y:S05]  /*10720*/  BRA `(.L_x_8097) ;  /* 0xffff8ad000007947 */ /* 0x001fea000383ffff */
.L_x_8008:
[----:B------:R-:W-:Y:S01]  /*10730*/  HFMA2.MMA R231, -RZ, RZ, 0, 9.5367431640625e-07 ;  /* 0x00000010ffe77435 */ /* 0x000fe200000001ff */
[----:B------:R-:W-:-:S02]  /*10740*/  MOV R66, R226 ;  /* 0x000000e200427202 */ /* 0x000fc40000000f00 */
[----:B------:R-:W-:Y:S02]  /*10750*/  MOV R68, 0x1f ;  /* 0x0000001f00447802 */ /* 0x000fe40000000f00 */
[----:B------:R-:W-:Y:S02]  /*10760*/  MOV R233, 0xffffffff ;  /* 0xffffffff00e97802 */ /* 0x000fe40000000f00 */
[----:B------:R-:W-:Y:S02]  /*10770*/  MOV R64, 0x10790 ;  /* 0x0001079000407802 */ /* 0x000fe40000000f00 */
[----:B01234-:R-:W-:Y:S05]  /*10780*/  CALL.REL.NOINC `($__internal_189_$__cuda_sm70_shflsync_down) ;  /* 0x0000073000007944 */ /* 0x01ffea0003c00000 */
[----:B-1----:R-:W-:Y:S01]  /*10790*/  MOV R67, R231 ;  /* 0x000000e700437202 */ /* 0x002fe20000000f00 */
[----:B0-----:R-:W-:Y:S05]  /*107a0*/  BRA `(.L_x_8098) ;  /* 0xffff8b7000007947 */ /* 0x001fea000383ffff */
.L_x_8009:
[----:B------:R-:W-:Y:S01]  /*107b0*/  HFMA2.MMA R231, -RZ, RZ, 0, 9.5367431640625e-07 ;  /* 0x00000010ffe77435 */ /* 0x000fe200000001ff */
[----:B------:R-:W-:Y:S02]  /*107c0*/  MOV R66, R224 ;  /* 0x000000e000427202 */ /* 0x000fe40000000f00 */
[----:B------:R-:W-:Y:S02]  /*107d0*/  MOV R68, 0x1f ;  /* 0x0000001f00447802 */ /* 0x000fe40000000f00 */
[----:B------:R-:W-:-:S02]  /*107e0*/  MOV R233, 0xffffffff ;  /* 0xffffffff00e97802 */ /* 0x000fc40000000f00 */
[----:B------:R-:W-:Y:S02]  /*107f0*/  MOV R64, 0x10810 ;  /* 0x0001081000407802 */ /* 0x000fe40000000f00 */
[----:B01234-:R-:W-:Y:S05]  /*10800*/  CALL.REL.NOINC `($__internal_189_$__cuda_sm70_shflsync_down) ;  /* 0x000006b000007944 */ /* 0x01ffea0003c00000 */
[----:B-1----:R-:W-:Y:S01]  /*10810*/  MOV R69, R231 ;  /* 0x000000e700457202 */ /* 0x002fe20000000f00 */
[----:B------:R-:W-:Y:S01]  /*10820*/  HFMA2.MMA R231, -RZ, RZ, 0, 9.5367431640625e-07 ;  /* 0x00000010ffe77435 */ /* 0x000fe200000001ff */
[----:B0-----:R-:W-:Y:S02]  /*10830*/  MOV R66, R71 ;  /* 0x0000004700427202 */ /* 0x001fe40000000f00 */
[----:B------:R-:W-:Y:S02]  /*10840*/  MOV R68, 0x1f ;  /* 0x0000001f00447802 */ /* 0x000fe40000000f00 */
[----:B------:R-:W-:Y:S02]  /*10850*/  MOV R233, 0xffffffff ;  /* 0xffffffff00e97802 */ /* 0x000fe40000000f00 */
[----:B------:R-:W-:Y:S02]  /*10860*/  MOV R64, 0x10880 ;  /* 0x0001088000407802 */ /* 0x000fe40000000f00 */
[----:B------:R-:W-:Y:S05]  /*10870*/  CALL.REL.NOINC `($__internal_189_$__cuda_sm70_shflsync_down) ;  /* 0x0000064000007944 */ /* 0x000fea0003c00000 */
[----:B-1----:R-:W-:Y:S01]  /*10880*/  MOV R221, R231 ;  /* 0x000000e700dd7202 */ /* 0x002fe20000000f00 */
[----:B------:R-:W-:Y:S01]  /*10890*/  HFMA2.MMA R231, -RZ, RZ, 0, 9.5367431640625e-07 ;  /* 0x00000010ffe77435 */ /* 0x000fe200000001ff */
[----:B0-----:R-:W-:-:S02]  /*108a0*/  MOV R66, R70 ;  /* 0x0000004600427202 */ /* 0x001fc40000000f00 */
[----:B------:R-:W-:Y:S02]  /*108b0*/  MOV R68, 0x1f ;  /* 0x0000001f00447802 */ /* 0x000fe40000000f00 */
[----:B------:R-:W-:Y:S02]  /*108c0*/  MOV R233, 0xffffffff ;  /* 0xffffffff00e97802 */ /* 0x000fe40000000f00 */
[----:B------:R-:W-:Y:S02]  /*108d0*/  MOV R64, 0x108f0 ;  /* 0x000108f000407802 */ /* 0x000fe40000000f00 */
[----:B------:R-:W-:Y:S05]  /*108e0*/  CALL.REL.NOINC `($__internal_189_$__cuda_sm70_shflsync_down) ;  /* 0x000005d000007944 */ /* 0x000fea0003c00000 */
[----:B-1----:R-:W-:Y:S01]  /*108f0*/  MOV R65, R231 ;  /* 0x000000e700417202 */ /* 0x002fe20000000f00 */
[----:B0-----:R-:W-:Y:S05]  /*10900*/  BRA `(.L_x_8099) ;  /* 0xffff8a5000007947 */ /* 0x001fea000383ffff */
.L_x_8012:
[----:B------:R-:W-:Y:S01]  /*10910*/  HFMA2.MMA R68, -RZ, RZ, 0, 0 ;  /* 0x00000000ff447435 */ /* 0x000fe200000001ff */
[----:B-1----:R-:W-:Y:S02]  /*10920*/  MOV R67, R226 ;  /* 0x000000e200437202 */ /* 0x002fe40000000f00 */
[----:B---3--:R-:W-:Y:S02]  /*10930*/  MOV R69, 0x1f ;  /* 0x0000001f00457802 */ /* 0x008fe40000000f00 */
[----:B------:R-:W-:-:S02]  /*10940*/  MOV R66, 0xffffffff ;  /* 0xffffffff00427802 */ /* 0x000fc40000000f00 */
[----:B------:R-:W-:Y:S02]  /*10950*/  MOV R64, 0x10970 ;  /* 0x0001097000407802 */ /* 0x000fe40000000f00 */
[----:B0-2-4-:R-:W-:Y:S05]  /*10960*/  CALL.REL.NOINC `($__internal_190_$__cuda_sm70_shflsync_idx_p) ;  /* 0x0000059000007944 */ /* 0x015fea0003c00000 */
[----:B0-----:R-:W-:Y:S01]  /*10970*/  HFMA2.MMA R68, -RZ, RZ, 0, 0 ;  /* 0x00000000ff447435 */ /* 0x001fe200000001ff */
[----:B-1----:R-:W-:Y:S02]  /*10980*/  MOV R225, R66 ;  /* 0x0000004200e17202 */ /* 0x002fe40000000f00 */
[----:B------:R-:W-:Y:S02]  /*10990*/  MOV R67, R224 ;  /* 0x000000e000437202 */ /* 0x000fe40000000f00 */
[----:B------:R-:W-:Y:S02]  /*109a0*/  MOV R69, 0x1f ;  /* 0x0000001f00457802 */ /* 0x000fe40000000f00 */
[----:B------:R-:W-:Y:S02]  /*109b0*/  MOV R66, 0xffffffff ;  /* 0xffffffff00427802 */ /* 0x000fe40000000f00 */
[----:B------:R-:W-:Y:S02]  /*109c0*/  MOV R64, 0x109e0 ;  /* 0x000109e000407802 */ /* 0x000fe40000000f00 */
        /* <DEDUP_REMOVED lines=15> */
[----:B------:R-:W-:Y:S01]  /*10ac0*/  HFMA2.MMA R231, -RZ, RZ, 0, 5.9604644775390625e-08 ;  /* 0x00000001ffe77435 */ /* 0x000fe200000001ff */
[----:B-1----:R-:W-:Y:S02]  /*10ad0*/  MOV R221, R66 ;  /* 0x0000004200dd7202 */ /* 0x002fe40000000f00 */
[----:B------:R-:W-:Y:S02]  /*10ae0*/  MOV R66, R226 ;  /* 0x000000e200427202 */ /* 0x000fe40000000f00 */
[----:B0-----:R-:W-:Y:S02]  /*10af0*/  MOV R68, 0x1f ;  /* 0x0000001f00447802 */ /* 0x001fe40000000f00 */
[----:B------:R-:W-:Y:S02]  /*10b00*/  MOV R233, 0xffffffff ;  /* 0xffffffff00e97802 */ /* 0x000fe40000000f00 */
[----:B------:R-:W-:-:S02]  /*10b10*/  MOV R64, 0x10b30 ;  /* 0x00010b3000407802 */ /* 0x000fc40000000f00 */
[----:B------:R-:W-:Y:S05]  /*10b20*/  CALL.REL.NOINC `($__internal_189_$__cuda_sm70_shflsync_down) ;  /* 0x0000039000007944 */ /* 0x000fea0003c00000 */
[----:B-1----:R-:W-:Y:S01]  /*10b30*/  MOV R228, R231 ;  /* 0x000000e700e47202 */ /* 0x002fe20000000f00 */
[----:B------:R-:W-:Y:S01]  /*10b40*/  HFMA2.MMA R231, -RZ, RZ, 0, 5.9604644775390625e-08 ;  /* 0x00000001ffe77435 */ /* 0x000fe200000001ff */
[----:B0-----:R-:W-:-:S02]  /*10b50*/  MOV R66, R224 ;  /* 0x000000e000427202 */ /* 0x001fc40000000f00 */
[----:B------:R-:W-:Y:S02]  /*10b60*/  MOV R68, 0x1f ;  /* 0x0000001f00447802 */ /* 0x000fe40000000f00 */
[----:B------:R-:W-:Y:S02]  /*10b70*/  MOV R233, 0xffffffff ;  /* 0xffffffff00e97802 */ /* 0x000fe40000000f00 */
[----:B------:R-:W-:Y:S02]  /*10b80*/  MOV R64, 0x10ba0 ;  /* 0x00010ba000407802 */ /* 0x000fe40000000f00 */
[----:B------:R-:W-:Y:S05]  /*10b90*/  CALL.REL.NOINC `($__internal_189_$__cuda_sm70_shflsync_down) ;  /* 0x0000032000007944 */ /* 0x000fea0003c00000 */
        /* <DEDUP_REMOVED lines=26> */
[----:B-1----:R-:W-:Y:S05]  /*10d40*/  CALL.REL.NOINC `($__internal_190_$__cuda_sm70_shflsync_idx_p) ;  /* 0x000001b000007944 */ /* 0x002fea0003c00000 */
        /* <DEDUP_REMOVED lines=21> */
[----:B01----:R-:W-:Y:S01]  /*10ea0*/  MOV R67, R66 ;  /* 0x0000004200437202 */ /* 0x003fe20000000f00 */
[----:B------:R-:W-:Y:S05]  /*10eb0*/  BRA `(.L_x_8100) ;  /* 0xffff86c000007947 */ /* 0x000fea000383ffff */
        .weak           $__internal_189_$__cuda_sm70_shflsync_down
        .type           $__internal_189_$__cuda_sm70_shflsync_down,@function
        .size           $__internal_189_$__cuda_sm70_shflsync_down,($__internal_190_$__cuda_sm70_shflsync_idx_p - $__internal_189_$__cuda_sm70_shflsync_down)
$__internal_189_$__cuda_sm70_shflsync_down:
[----:B------:R-:W-:Y:S01]  /*10ec0*/  HFMA2.MMA R65, -RZ, RZ, 0, 0 ;  /* 0x00000000ff417435 */ /* 0x000fe200000001ff */
[----:B------:R-:W-:Y:S04]  /*10ed0*/  WARPSYNC R233 ;  /* 0x000000e900007348 */ /* 0x000fe80003800000 */
[----:B------:R0:W1:Y:S01]  /*10ee0*/  SHFL.DOWN PT, R231, R66, R231, R68 ;  /* 0x080000e742e77389 */ /* 0x00006200000e0044 */
[----:B------:R-:W-:Y:S05]  /*10ef0*/  RET.REL.NODEC R64 `(_Z25selective_scan_bwd_kernelI32Selective_Scan_bwd_kernel_traitsILi64ELi16ELb1ELb1ELb1ELb1ELb1EN3c108BFloat16ENS1_7complexIfEEEEv12SSMParamsBwd) ;  /* 0xfffef10040007950 */ /* 0x000fea0003c3ffff */
        .weak           $__internal_190_$__cuda_sm70_shflsync_idx_p
        .type           $__internal_190_$__cuda_sm70_shflsync_idx_p,@function
        .size           $__internal_190_$__cuda_sm70_shflsync_idx_p,($__internal_191_$__cuda_sm70_shflsync_up - $__internal_190_$__cuda_sm70_shflsync_idx_p)
$__internal_190_$__cuda_sm70_shflsync_idx_p:
[----:B------:R-:W-:Y:S01]  /*10f00*/  MOV R65, 0x0 ;  /* 0x0000000000417802 */ /* 0x000fe20000000f00 */
[----:B------:R-:W-:Y:S04]  /*10f10*/  WARPSYNC R66 ;  /* 0x0000004200007348 */ /* 0x000fe80003800000 */
[----:B------:R0:W1:Y:S01]  /*10f20*/  SHFL.IDX PT, R66, R67, R68, R69 ;  /* 0x0000004443427389 */ /* 0x00006200000e0045 */
[----:B------:R-:W-:Y:S05]  /*10f30*/  RET.REL.NODEC R64 `(_Z25selective_scan_bwd_kernelI32Selective_Scan_bwd_kernel_traitsILi64ELi16ELb1ELb1ELb1ELb1ELb1EN3c108BFloat16ENS1_7complexIfEEEEv12SSMParamsBwd) ;  /* 0xfffef0c040007950 */ /* 0x000fea0003c3ffff */
        .weak           $__internal_191_$__cuda_sm70_shflsync_up
        .type           $__internal_191_$__cuda_sm70_shflsync_up,@function
        .size           $__internal_191_$__cuda_sm70_shflsync_up,(.L_x_14623 - $__internal_191_$__cuda_sm70_shflsync_up)
$__internal_191_$__cuda_sm70_shflsync_up:
[----:B------:R-:W-:Y:S01]  /*10f40*/  HFMA2.MMA R65, -RZ, RZ, 0, 0 ;  /* 0x00000000ff417435 */ /* 0x000fe200000001ff */
[----:B------:R-:W-:Y:S04]  /*10f50*/  WARPSYNC R69 ;  /* 0x0000004500007348 */ /* 0x000fe80003800000 */
[----:B------:R0:W1:Y:S01]  /*10f60*/  SHFL.UP PT, R69, R226, R67, R224 ;  /* 0x04000043e2457389 */ /* 0x00006200000e00e0 */
[----:B------:R-:W-:Y:S05]  /*10f70*/  RET.REL.NODEC R64 `(_Z25selective_scan_bwd_kernelI32Selective_Scan_bwd_kernel_traitsILi64ELi16ELb1ELb1ELb1ELb1ELb1EN3c108BFloat16ENS1_7complexIfEEEEv12SSMParamsBwd) ;  /* 0xfffef08040007950 */ /* 0x000fea0003c3ffff */
.L_x_8101:
        /* <DEDUP_REMOVED lines=16> */
.L_x_14623:


//--------------------- .text._Z25selective_scan_bwd_kernelI32Selective_Scan_bwd_kernel_traitsILi32ELi16ELb0ELb0ELb0ELb0ELb0EN3c108BFloat16ENS1_7complexIfEEEEv12SSMParamsBwd --------------------------
	.section	.text._Z25selective_scan_bwd_kernelI32Selective_Scan_bwd_kernel_traitsILi32ELi16ELb0ELb0ELb0ELb0ELb0EN3c108BFloat16ENS1_7complexIfEEEEv12SSMParamsBwd,"ax",@progbits
	.sectioninfo	@"SHI_REGISTERS=220"
	.align	128
        .global         _Z25selective_scan_bwd_kernelI32Selective_Scan_bwd_kernel_traitsILi32ELi16ELb0ELb0ELb0ELb0ELb0EN3c108BFloat16ENS1_7complexIfEEEEv12SSMParamsBwd
        .type           _Z25selective_scan_bwd_kernelI32Selective_Scan_bwd_kernel_traitsILi32ELi16ELb0ELb0ELb0ELb0ELb0EN3c108BFloat16ENS1_7complexIfEEEEv12SSMParamsBwd,@function
        .size           _Z25selective_scan_bwd_kernelI32Selective_Scan_bwd_kernel_traitsILi32ELi16ELb0ELb0ELb0ELb0ELb0EN3c108BFloat16ENS1_7complexIfEEEEv12SSMParamsBwd,(.L_x_14688 - _Z25selective_scan_bwd_kernelI32Selective_Scan_bwd_kernel_traitsILi32ELi16ELb0ELb0ELb0ELb0ELb0EN3c108BFloat16ENS1_7complexIfEEEEv12SSMParamsBwd)
        .other          _Z25selective_scan_bwd_kernelI32Selective_Scan_bwd_kernel_traitsILi32ELi16ELb0ELb0ELb0ELb0ELb0EN3c108BFloat16ENS1_7complexIfEEEEv12SSMParamsBwd,@"STO_CUDA_ENTRY STV_DEFAULT"
_Z25selective_scan_bwd_kernelI32Selective_Scan_bwd_kernel_traitsILi32ELi16ELb0ELb0ELb0ELb0ELb0EN3c108BFloat16ENS1_7complexIfEEEEv12SSMParamsBwd:
.text._Z25selective_scan_bwd_kernelI32Selective_Scan_bwd_kernel_traitsILi32ELi16ELb0ELb0ELb0ELb0ELb0EN3c108BFloat16ENS1_7complexIfEEEEv12SSMParamsBwd:
        /* <DEDUP_REMOVED lines=9> */
[----:B------:R-:W-:Y:S01]  /*0090*/  PLOP3.LUT P0, PT, PT, PT, UP0, 0x80, 0x0 ;  /* 0x000000000000781c */ /* 0x000fe20003f0f008 */
[----:B------:R-:W1:Y:S01]  /*00a0*/  S2UR UR40, SR_CTAID.X ;  /* 0x00000000002879c3 */ /* 0x000e620000002500 */
[----:B------:R-:W-:Y:S02]  /*00b0*/  ULDC.64 UR20, c[0x0][0x328] ;  /* 0x0000ca0000147ab9 */ /* 0x000fe40000000a00 */
[----:B------:R-:W-:Y:S01]  /*00c0*/  ULDC.64 UR8, c[0x0][0x1e0] ;  /* 0x0000780000087ab9 */ /* 0x000fe20000000a00 */
[----:B------:R-:W-:Y:S01]  /*00d0*/  PLOP3.LUT P1, PT, PT, PT, UP1, 0x80, 0x0 ;  /* 0x000000000000781c */ /* 0x000fe20003f2f018 */
[----:B------:R-:W-:Y:S02]  /*00e0*/  ULDC.64 UR22, c[0x0][0x348] ;  /* 0x0000d20000167ab9 */ /* 0x000fe40000000a00 */
[----:B0-----:R-:W-:Y:S02]  /*00f0*/  USHF.R.S32.HI UR17, URZ, 0x1f, UR16 ;  /* 0x0000001f3f117899 */ /* 0x001fe40008011410 */
[----:B------:R-:W-:-:S02]  /*0100*/  @UP0 ULEA UR4, UP2, UR16, UR4, 0x2 ;  /* 0x0000000410040291 */ /* 0x000fc4000f84103f */
[----:B------:R-:W-:Y:S02]  /*0110*/  @UP1 ULEA UR6, UP3, UR16, UR6, 0x2 ;  /* 0x0000000610061291 */ /* 0x000fe4000f86103f */
[----:B------:R-:W-:Y:S02]  /*0120*/  @UP0 ULEA.HI.X UR5, UR16, UR5, UR17, 0x2, UP2 ;  /* 0x0000000510050291 */ /* 0x000fe400090f1411 */
[----:B------:R-:W-:Y:S01]  /*0130*/  MOV R2, UR4 ;  /* 0x0000000400027c02 */ /* 0x000fe20008000f00 */
[----:B------:R-:W-:Y:S01]  /*0140*/  @UP1 ULEA.HI.X UR7, UR16, UR7, UR17, 0x2, UP3 ;  /* 0x0000000710071291 */ /* 0x000fe200098f1411 */
[----:B------:R-:W-:Y:S02]  /*0150*/  MOV R4, UR6 ;  /* 0x0000000600047c02 */ /* 0x000fe40008000f00 */
[----:B------:R-:W-:Y:S01]  /*0160*/  MOV R3, UR5 ;  /* 0x0000000500037c02 */ /* 0x000fe20008000f00 */
[----:B------:R-:W-:Y:S02]  /*0170*/  ULDC.64 UR4, c[0x0][0x260] ;  /* 0x0000980000047ab9 */ /* 0x000fe40000000a00 */
[----:B------:R-:W-:-:S02]  /*0180*/  MOV R5, UR7 ;  /* 0x0000000700057c02 */ /* 0x000fc40008000f00 */
[----:B------:R-:W2:Y:S01]  /*0190*/  @P0 LDG.E R2, [R2.64] ;  /* 0x0000002002020981 */ /* 0x000ea2000c1e1900 */
[----:B------:R-:W-:Y:S02]  /*01a0*/  UISETP.NE.U32.AND UP0, UPT, URZ, UR4, UPT ;  /* 0x000000043f00728c */ /* 0x000fe4000bf05070 */
[----:B------:R-:W-:Y:S01]  /*01b0*/  UISETP.NE.U32.AND UP1, UPT, URZ, UR20, UPT ;  /* 0x000000143f00728c */ /* 0x000fe2000bf25070 */
[----:B------:R-:W3:Y:S01]  /*01c0*/  @P1 LDG.E R4, [R4.64] ;  /* 0x0000002004041981 */ /* 0x000ee2000c1e1900 */
[----:B-1----:R-:W-:Y:S01]  /*01d0*/  USHF.R.S32.HI UR41, URZ, 0x1f, UR40 ;  /* 0x0000001f3f297899 */ /* 0x002fe20008011428 */
[----:B------:R-:W-:Y:S01]  /*01e0*/  HFMA2.MMA R112, -RZ, RZ, 0, 0 ;  /* 0x00000000ff707435 */ /* 0x000fe200000001ff */
[----:B------:R-:W-:Y:S01]  /*01f0*/  UISETP.NE.AND.EX UP0, UPT, URZ, UR5, UPT, UP0 ;  /* 0x000000053f00728c */ /* 0x000fe2000bf05300 */
[----:B------:R-:W-:Y:S01]  /*0200*/  MOV R110, RZ ;  /* 0x000000ff006e7202 */ /* 0x000fe20000000f00 */
[----:B------:R-:W-:Y:S02]  /*0210*/  UISETP.NE.AND.EX UP1, UPT, URZ, UR21, UPT, UP1 ;  /* 0x000000153f00728c */ /* 0x000fe4000bf25310 */
[----:B------:R-:W-:-:S02]  /*0220*/  UIMAD UR5, UR41, UR8, URZ ;  /* 0x00000008290572a4 */ /* 0x000fc4000f8e023f */
[----:B------:R-:W-:Y:S02]  /*0230*/  UISETP.NE.U32.AND UP2, UPT, URZ, UR22, UPT ;  /* 0x000000163f00728c */ /* 0x000fe4000bf45070 */
[----:B------:R-:W-:Y:S02]  /*0240*/  ULDC.64 UR6, c[0x0][0x1d0] ;  /* 0x0000740000067ab9 */ /* 0x000fe40000000a00 */
[----:B------:R-:W-:Y:S02]  /*0250*/  UIMAD UR4, UR41, UR6, URZ ;  /* 0x00000006290472a4 */ /* 0x000fe4000f8e023f */
[----:B------:R-:W-:Y:S02]  /*0260*/  UIMAD.WIDE.U32 UR12, UR40, UR8, URZ ;  /* 0x00000008280c72a5 */ /* 0x000fe4000f8e003f */
[----:B------:R-:W-:Y:S02]  /*0270*/  UIMAD UR18, UR40, UR9, UR5 ;  /* 0x00000009281272a4 */ /* 0x000fe4000f8e0205 */
[----:B------:R-:W-:-:S02]  /*0280*/  UISETP.NE.AND.EX UP2, UPT, URZ, UR23, UPT, UP2 ;  /* 0x000000173f00728c */ /* 0x000fc4000bf45320 */
[----:B------:R-:W-:Y:S02]  /*0290*/  ULDC.64 UR8, c[0x0][0x278] ;  /* 0x00009e0000087ab9 */ /* 0x000fe40000000a00 */
[----:B------:R-:W-:Y:S02]  /*02a0*/  UIMAD.WIDE.U32 UR10, UR40, UR6, URZ ;  /* 0x00000006280a72a5 */ /* 0x000fe4000f8e003f */
[----:B------:R-:W-:Y:S02]  /*02b0*/  UIMAD UR14, UR40, UR7, UR4 ;  /* 0x00000007280e72a4 */ /* 0x000fe4000f8e0204 */
[----:B------:R-:W-:Y:S02]  /*02c0*/  UIMAD UR6, UR41, UR8, URZ ;  /* 0x00000008290672a4 */ /* 0x000fe4000f8e023f */
[----:B------:R-:W-:Y:S02]  /*02d0*/  UIMAD.WIDE.U32 UR4, UR40, UR8, URZ ;  /* 0x00000008280472a5 */ /* 0x000fe4000f8e003f */
[----:B------:R-:W-:-:S02]  /*02e0*/  UIMAD UR26, UR40, UR9, UR6 ;  /* 0x00000009281a72a4 */ /* 0x000fc4000f8e0206 */
[----:B------:R-:W-:Y:S02]  /*02f0*/  UMOV UR8, URZ ;  /* 0x0000003f00087c82 */ /* 0x000fe40008000000 */
[----:B------:R-:W-:Y:S02]  /*0300*/  @UP1 ULEA UR8, UP3, UR16, UR20, 0x2 ;  /* 0x0000001410081291 */ /* 0x000fe4000f86103f */
[----:B------:R-:W-:Y:S02]  /*0310*/  UMOV UR9, URZ ;  /* 0x0000003f00097c82 */ /* 0x000fe40008000000 */
[----:B------:R-:W-:Y:S02]  /*0320*/  @UP1 ULEA.HI.X UR9, UR16, UR21, UR17, 0x2, UP3 ;  /* 0x0000001510091291 */ /* 0x000fe400098f1411 */
[----:B------:R-:W-:Y:S02]  /*0330*/  UMOV UR6, URZ ;  /* 0x0000003f00067c82 */ /* 0x000fe40008000000 */
[----:B------:R-:W-:-:S02]  /*0340*/  @UP2 ULEA UR6, UP1, UR16, UR22, 0x2 ;  /* 0x0000001610062291 */ /* 0x000fc4000f82103f */
[----:B------:R-:W-:Y:S02]  /*0350*/  UMOV UR7, URZ ;  /* 0x0000003f00077c82 */ /* 0x000fe40008000000 */
[----:B------:R-:W-:Y:S02]  /*0360*/  ULDC.64 UR20, c[0x0][0x1d8] ;  /* 0x0000760000147ab9 */ /* 0x000fe40000000a00 */
[----:B------:R-:W-:Y:S02]  /*0370*/  @UP2 ULEA.HI.X UR7, UR16, UR23, UR17, 0x2, UP1 ;  /* 0x0000001710072291 */ /* 0x000fe400088f1411 */
[----:B------:R-:W-:Y:S02]  /*0380*/  UIMAD UR15, UR17, UR20, URZ ;  /* 0x00000014110f72a4 */ /* 0x000fe4000f8e023f */
[----:B------:R-:W-:Y:S02]  /*0390*/  ULDC.64 UR22, c[0x0][0x1e8] ;  /* 0x00007a0000167ab9 */ /* 0x000fe40000000a00 */
[----:B------:R-:W-:-:S02]  /*03a0*/  UIADD3 UR11, UR11, UR14, URZ ;  /* 0x0000000e0b0b7290 */ /* 0x000fc4000fffe03f */
[----:B------:R-:W-:Y:S02]  /*03b0*/  ULDC UR34, c[0x0][0x174] ;  /* 0x00005d0000227ab9 */ /* 0x000fe40000000800 */
[----:B------:R-:W-:Y:S02]  /*03c0*/  UIADD3 UR13, UR13, UR18, URZ ;  /* 0x000000120d0d7290 */ /* 0x000fe4000fffe03f */
[----:B------:R-:W-:Y:S02]  /*03d0*/  UIMAD UR14, UR17, UR22, URZ ;  /* 0x00000016110e72a4 */ /* 0x000fe4000f8e023f */
[----:B------:R-:W-:Y:S02]  /*03e0*/  USHF.L.U32 UR42, UR34, 0x9, URZ ;  /* 0x00000009222a7899 */ /* 0x000fe4000800063f */
[----:B------:R-:W-:Y:S02]  /*03f0*/  UIMAD UR24, UR16, UR21, UR15 ;  /* 0x00000015101872a4 */ /* 0x000fe4000f8e020f */
[----:B------:R-:W-:-:S02]  /*0400*/  UIMAD.WIDE.U32 UR18, UR16, UR20, UR10 ;  /* 0x00000014101272a5 */ /* 0x000fc4000f8e000a */
[----:B------:R-:W-:Y:S02]  /*0410*/  UIMAD.WIDE.U32 UR20, UR16, UR22, UR12 ;  /* 0x00000016101472a5 */ /* 0x000fe4000f8e000c */
[----:B------:R-:W-:Y:S02]  /*0420*/  UIADD3 UR22, UR42, -0x200, URZ ;  /* 0xfffffe002a167890 */ /* 0x000fe4000fffe03f */
[----:B------:R-:W-:Y:S02]  /*0430*/  UIMAD UR25, UR16, UR23, UR14 ;  /* 0x00000017101972a4 */ /* 0x000fe4000f8e020e */
[----:B------:R-:W-:Y:S02]  /*0440*/  USHF.R.S32.HI UR23, URZ, 0x1f, UR22 ;  /* 0x0000001f3f177899 */ /* 0x000fe40008011416 */
[----:B------:R-:W-:Y:S02]  /*0450*/  ULDC.64 UR14, c[0x0][0x280] ;  /* 0x0000a000000e7ab9 */ /* 0x000fe40000000a00 */
[----:B------:R-:W-:-:S02]  /*0460*/  UIADD3 UR29, UP1, UR22, UR18, URZ ;  /* 0x00000012161d7290 */ /* 0x000fc4000ff3e03f */
[----:B------:R-:W-:Y:S02]  /*0470*/  UIMAD UR27, UR17, UR14, URZ ;  /* 0x0000000e111b72a4 */ /* 0x000fe4000f8e023f */
[----:B------:R-:W-:Y:S02]  /*0480*/  UIADD3 UR5, UR5, UR26, URZ ;  /* 0x0000001a05057290 */ /* 0x000fe4000fffe03f */
[----:B------:R-:W-:Y:S02]  /*0490*/  ULDC.64 UR12, c[0x0][0x240] ;  /* 0x00009000000c7ab9 */ /* 0x000fe40000000a00 */
[----:B------:R-:W-:Y:S02]  /*04a0*/  UIADD3.X UR18, UR23, UR19, UR24, UP1, !UPT ;  /* 0x0000001317127290 */ /* 0x000fe40008ffe418 */
[----:B------:R-:W-:Y:S02]  /*04b0*/  UIMAD UR31, UR16, UR15, UR27 ;  /* 0x0000000f101f72a4 */ /* 0x000fe4000f8e021b */
[----:B------:R-:W-:-:S02]  /*04c0*/  ULEA UR30, UP1, UR29, UR12, 0x1 ;  /* 0x0000000c1d1e7291 */ /* 0x000fc4000f82083f */
[----:B------:R-:W-:Y:S02]  /*04d0*/  UIMAD.WIDE.U32 UR14, UR16, UR14, UR4 ;  /* 0x0000000e100e72a5 */ /* 0x000fe4000f8e0004 */
[----:B------:R-:W-:Y:S02]  /*04e0*/  UIADD3 UR27, UP2, UR22, UR20, URZ ;  /* 0x00000014161b7290 */ /* 0x000fe4000ff5e03f */
[----:B------:R-:W-:Y:S02]  /*04f0*/  ULEA.HI.X UR29, UR29, UR13, UR18, 0x1, UP1 ;  /* 0x0000000d1d1d7291 */ /* 0x000fe400088f0c12 */
[----:B------:R-:W-:Y:S02]  /*0500*/  UIADD3 UR22, UP1, UR22, UR14, URZ ;  /* 0x0000000e16167290 */ /* 0x000fe4000ff3e03f */
[----:B------:R-:W-:Y:S02]  /*0510*/  UIADD3.X UR20, UR23, UR21, UR25, UP2, !UPT ;  /* 0x0000001517147290 */ /* 0x000fe400097fe419 */
[----:B------:R-:W-:-:S02]  /*0520*/  ULDC.64 UR12, c[0x0][0x308] ;  /* 0x0000c200000c7ab9 */ /* 0x000fc40000000a00 */
[----:B------:R-:W-:Y:S02]  /*0530*/  ULDC.64 UR10, c[0x0][0x248] ;  /* 0x00009200000a7ab9 */ /* 0x000fe40000000a00 */
[----:B------:R-:W-:Y:S02]  /*0540*/  UIADD3.X UR25, UR23, UR15, UR31, UP1, !UPT ;  /* 0x0000000f17197290 */ /* 0x000fe40008ffe41f */
[----:B------:R-:W-:Y:S02]  /*0550*/  ULEA UR26, UP1, UR22, UR12, 0x1 ;  /* 0x0000000c161a7291 */ /* 0x000fe4000f82083f */
[----:B------:R-:W-:Y:S02]  /*0560*/  ULEA UR28, UP2, UR27, UR10, 0x1 ;  /* 0x0000000a1b1c7291 */ /* 0x000fe4000f84083f */
[----:B------:R-:W-:Y:S02]  /*0570*/  ULEA.HI.X UR25, UR22, UR13, UR25, 0x1, UP1 ;  /* 0x0000000d16197291 */ /* 0x000fe400088f0c19 */
[----:B------:R-:W-:-:S02]  /*0580*/  ULDC UR10, c[0x0][0x164] ;  /* 0x00005900000a7ab9 */ /* 0x000fc40000000800 */
        /* <DEDUP_REMOVED lines=23> */
[----:B------:R-:W-:Y:S01]  /*0700*/  UMOV UR6, URZ ;  /* 0x0000003f00067c82 */ /* 0x000fe20008000000 */
[----:B------:R-:W-:Y:S01]  /*0710*/  MOV R112, RZ ;  /* 0x000000ff00707202 */ /* 0x000fe20000000f00 */
[----:B------:R-:W4:Y:S01]  /*0720*/  S2R R109, SR_LANEID ;  /* 0x00000000006d7919 */ /* 0x000f220000000000 */
[----:B---3--:R-:W-:-:S04]  /*0730*/  SHF.L.U32 R108, R111, 0x4, RZ ;  /* 0x000000046f6c7819 */ /* 0x008fc800000006ff */
[----:B----4-:R-:W-:Y:S02]  /*0740*/  LOP3.LUT R108, R108, 0xfffffe00, RZ, 0xc0, !PT ;  /* 0xfffffe006c6c7812 */ /* 0x010fe400078ec0ff */
.L_x_8123:
[----:B------:R-:W-:Y:S01]  /*0750*/  ULDC UR24, c[0x0][0x174] ;  /* 0x00005d0000187ab9 */ /* 0x000fe20000000800 */
[----:B------:R-:W-:Y:S01]  /*0760*/  BAR.SYNC.DEFER_BLOCKING 0x0 ;  /* 0x0000000000007b1d */ /* 0x000fe20000010000 */
[----:B------:R-:W-:Y:S01]  /*0770*/  UIADD3 UR24, -UR6, UR24, URZ ;  /* 0x0000001806187290 */ /* 0x000fe2000fffe13f */
[----:B------:R-:W-:Y:S02]  /*0780*/  LOP3.LUT R107, R108, 0x1f, R111, 0xf8, !PT ;  /* 0x0000001f6c6b7812 */ /* 0x000fe400078ef86f */
[----:B0-----:R-:W-:Y:S01]  /*0790*/  MOV R2, UR30 ;  /* 0x0000001e00027c02 */ /* 0x001fe20008000f00 */
[----:B------:R-:W-:Y:S01]  /*07a0*/  ULEA UR43, UR24, 0xfffffe00, 0x9 ;  /* 0xfffffe00182b7891 */ /* 0x000fe2000f8e483f */
[----:B------:R-:W-:Y:S01]  /*07b0*/  MOV R3, UR29 ;  /* 0x0000001d00037c02 */ /* 0x000fe20008000f00 */
[----:B------:R-:W-:Y:S01]  /*07c0*/  ULDC UR7, c[0x0][0x168] ;  /* 0x00005a0000077ab9 */ /* 0x000fe20000000800 */
[----:B------:R-:W-:Y:S01]  /*07d0*/  PRMT R5, RZ, 0x7610, R5 ;  /* 0x00007610ff057816 */ /* 0x000fe20000000005 */
[----:B------:R-:W-:Y:S01]  /*07e0*/  UIADD3 UR7, -UR43, UR7, URZ ;  /* 0x000000072b077290 */ /* 0x000fe2000fffe13f */
[C---:B------:R-:W-:Y:S01]  /*07f0*/  LOP3.LUT R25, R107.reuse, 0x20, RZ, 0xfc, !PT ;  /* 0x000000206b197812 */ /* 0x040fe200078efcff */
[C---:B------:R-:W-:Y:S01]  /*0800*/  IMAD.WIDE R2, R107.reuse, 0x2, R2 ;  /* 0x000000026b027825 */ /* 0x040fe200078e0202 */
[----:B------:R-:W-:-:S02]  /*0810*/  LOP3.LUT R27, R107, 0x40, RZ, 0xfc, !PT ;  /* 0x000000406b1b7812 */ /* 0x000fc400078efcff */
[C---:B------:R-:W-:Y:S02]  /*0820*/  LOP3.LUT R29, R107.reuse, 0x60, RZ, 0xfc, !PT ;  /* 0x000000606b1d7812 */ /* 0x040fe400078efcff */
[C---:B------:R-:W-:Y:S02]  /*0830*/  ISETP.GE.AND P0, PT, R107.reuse, UR7, PT ;  /* 0x000000076b007c0c */ /* 0x040fe4000bf06270 */
[C---:B------:R-:W-:Y:S02]  /*0840*/  LOP3.LUT R18, R107.reuse, 0x80, RZ, 0xfc, !PT ;  /* 0x000000806b127812 */ /* 0x040fe400078efcff */
[----:B------:R-:W-:Y:S02]  /*0850*/  LOP3.LUT R20, R107, 0xa0, RZ, 0xfc, !PT ;  /* 0x000000a06b147812 */ /* 0x000fe400078efcff */
[----:B------:R-:W-:Y:S02]  /*0860*/  ISETP.GE.AND P1, PT, R27, UR7, PT ;  /* 0x000000071b007c0c */ /* 0x000fe4000bf26270 */
[----:B------:R-:W-:-:S05]  /*0870*/  ISETP.GE.AND P2, PT, R29, UR7, PT ;  /* 0x000000071d007c0c */ /* 0x000fca000bf46270 */
[----:B------:R0:W3:Y:S01]  /*0880*/  @!P0 LDG.E.U16 R5, [R2.64] ;  /* 0x0000002002058981 */ /* 0x0000e2000c1e1500 */
[----:B------:R-:W-:Y:S02]  /*0890*/  ISETP.GE.AND P0, PT, R25, UR7, PT ;  /* 0x0000000719007c0c */ /* 0x000fe4000bf06270 */
[----:B------:R-:W-:Y:S02]  /*08a0*/  ISETP.GE.AND P3, PT, R18, UR7, PT ;  /* 0x0000000712007c0c */ /* 0x000fe4000bf66270 */
[----:B------:R-:W-:Y:S02]  /*08b0*/  ISETP.GE.AND P4, PT, R20, UR7, PT ;  /* 0x0000000714007c0c */ /* 0x000fe4000bf86270 */
[----:B------:R-:W-:Y:S02]  /*08c0*/  PRMT R0, RZ, 0x7610, R0 ;  /* 0x00007610ff007816 */ /* 0x000fe40000000000 */
[----:B------:R-:W-:Y:S02]  /*08d0*/  PRMT R7, RZ, 0x7610, R7 ;  /* 0x00007610ff077816 */ /* 0x000fe40000000007 */
[----:B------:R-:W-:-:S02]  /*08e0*/  PRMT R4, RZ, 0x7610, R4 ;  /* 0x00007610ff047816 */ /* 0x000fc40000000004 */
[----:B------:R-:W-:Y:S01]  /*08f0*/  PRMT R9, RZ, 0x7610, R9 ;  /* 0x00007610ff097816 */ /* 0x000fe20000000009 */
[----:B------:R0:W4:Y:S01]  /*0900*/  @!P0 LDG.E.U16 R0, [R2.64+0x40] ;  /* 0x0000402002008981 */ /* 0x000122000c1e1500 */
[C---:B------:R-:W-:Y:S02]  /*0910*/  LOP3.LUT R31, R107.reuse, 0xc0, RZ, 0xfc, !PT ;  /* 0x000000c06b1f7812 */ /* 0x040fe400078efcff */
[----:B------:R-:W-:Y:S01]  /*0920*/  PRMT R6, RZ, 0x7610, R6 ;  /* 0x00007610ff067816 */ /* 0x000fe20000000006 */
[----:B------:R0:W5:Y:S01]  /*0930*/  @!P1 LDG.E.U16 R7, [R2.64+0x80] ;  /* 0x0000802002079981 */ /* 0x000162000c1e1500 */
[C---:B------:R-:W-:Y:S02]  /*0940*/  LOP3.LUT R33, R107.reuse, 0xe0, RZ, 0xfc, !PT ;  /* 0x000000e06b217812 */ /* 0x040fe400078efcff */
[C---:B------:R-:W-:Y:S01]  /*0950*/  LOP3.LUT R35, R107.reuse, 0x100, RZ, 0xfc, !PT ;  /* 0x000001006b237812 */ /* 0x040fe200078efcff */
[----:B--2---:R0:W2:Y:S01]  /*0960*/  @!P2 LDG.E.U16 R4, [R2.64+0xc0] ;  /* 0x0000c0200204a981 */ /* 0x0040a2000c1e1500 */
[----:B------:R-:W-:-:S02]  /*0970*/  LOP3.LUT R21, R107, 0x120, RZ, 0xfc, !PT ;  /* 0x000001206b157812 */ /* 0x000fc400078efcff */
[----:B------:R-:W-:Y:S01]  /*0980*/  LOP3.LUT R22, R107, 0x140, RZ, 0xfc, !PT ;  /* 0x000001406b167812 */ /* 0x000fe200078efcff */
[----:B------:R0:W2:Y:S01]  /*0990*/  @!P3 LDG.E.U16 R9, [R2.64+0x100] ;  /* 0x000100200209b981 */ /* 0x0000a2000c1e1500 */
[----:B------:R-:W-:Y:S02]  /*09a0*/  ISETP.GE.AND P0, PT, R31, UR7, PT ;  /* 0x000000071f007c0c */ /* 0x000fe4000bf06270 */
[----:B------:R-:W-:Y:S01]  /*09b0*/  ISETP.GE.AND P1, PT, R33, UR7, PT ;  /* 0x0000000721007c0c */ /* 0x000fe2000bf26270 */
[----:B------:R0:W2:Y:S01]  /*09c0*/  @!P4 LDG.E.U16 R6, [R2.64+0x140] ;  /* 0x000140200206c981 */ /* 0x0000a2000c1e1500 */
        /* <DEDUP_REMOVED lines=8> */
[C---:B------:R-:W-:Y:S02]  /*0a50*/  LOP3.LUT R36, R107.reuse, 0x160, RZ, 0xfc, !PT ;  /* 0x000001606b247812 */ /* 0x040fe400078efcff */
[----:B------:R-:W-:Y:S01]  /*0a60*/  PRMT R15, RZ, 0x7610, R15 ;  /* 0x00007610ff0f7816 */ /* 0x000fe2000000000f */
[----:B------:R0:W2:Y:S01]  /*0a70*/  @!P1 LDG.E.U16 R8, [R2.64+0x1c0] ;  /* 0x0001c02002089981 */ /* 0x0000a2000c1e1500 */
[----:B------:R-:W-:-:S02]  /*0a80*/  LOP3.LUT R37, R107, 0x180, RZ, 0xfc, !PT ;  /* 0x000001806b257812 */ /* 0x000fc400078efcff */
[C---:B------:R-:W-:Y:S01]  /*0a90*/  LOP3.LUT R38, R107.reuse, 0x1a0, RZ, 0xfc, !PT ;  /* 0x000001a06b267812 */ /* 0x040fe200078efcff */
[----:B------:R0:W2:Y:S01]  /*0aa0*/  @!P2 LDG.E.U16 R13, [R2.64+0x200] ;  /* 0x00020020020da981 */ /* 0x0000a2000c1e1500 */
[C---:B------:R-:W-:Y:S02]  /*0ab0*/  LOP3.LUT R23, R107.reuse, 0x1c0, RZ, 0xfc, !PT ;  /* 0x000001c06b177812 */ /* 0x040fe400078efcff */
[----:B------:R-:W-:Y:S01]  /*0ac0*/  ISETP.GE.AND P0, PT, R36, UR7, PT ;  /* 0x0000000724007c0c */ /* 0x000fe2000bf06270 */
[----:B------:R0:W2:Y:S01]  /*0ad0*/  @!P3 LDG.E.U16 R10, [R2.64+0x240] ;  /* 0x00024020020ab981 */ /* 0x0000a2000c1e1500 */
[----:B------:R-:W-:Y:S02]  /*0ae0*/  LOP3.LUT R24, R107, 0x1e0, RZ, 0xfc, !PT ;  /* 0x000001e06b187812 */ /* 0x000fe400078efcff */
[----:B------:R-:W-:Y:S01]  /*0af0*/  ISETP.GE.AND P1, PT, R37, UR7, PT ;  /* 0x0000000725007c0c */ /* 0x000fe2000bf26270 */
[----:B------:R0:W2:Y:S01]  /*0b00*/  @!P4 LDG.E.U16 R15, [R2.64+0x280] ;  /* 0x00028020020fc981 */ /* 0x0000a2000c1e1500 */
        /* <DEDUP_REMOVED lines=8> */
[----:B------:R-:W-:-:S03]  /*0b90*/  PRMT R16, RZ, 0x7610, R16 ;  /* 0x00007610ff107816 */ /* 0x000fc60000000010 */
[----:B------:R0:W2:Y:S04]  /*0ba0*/  @!P1 LDG.E.U16 R17, [R2.64+0x300] ;  /* 0x0003002002119981 */ /* 0x0000a8000c1e1500 */
[----:B------:R0:W2:Y:S04]  /*0bb0*/  @!P2 LDG.E.U16 R14, [R2.64+0x340] ;  /* 0x00034020020ea981 */ /* 0x0000a8000c1e1500 */
[----:B------:R0:W2:Y:S04]  /*0bc0*/  @!P3 LDG.E.U16 R19, [R2.64+0x380] ;  /* 0x000380200213b981 */ /* 0x0000a8000c1e1500 */
[----:B------:R0:W2:Y:S01]  /*0bd0*/  @!P4 LDG.E.U16 R16, [R2.64+0x3c0] ;  /* 0x0003c0200210c981 */ /* 0x0000a2000c1e1500 */
[----:B------:R-:W-:-:S02]  /*0be0*/  IADD3 R26, R109, 0x20, RZ ;  /* 0x000000206d1a7810 */ /* 0x000fc40007ffe0ff */
[CC--:B------:R-:W-:Y:S02]  /*0bf0*/  LEA.HI.SX32 R106, R109.reuse, R109.reuse, 0x1b ;  /* 0x0000006d6d6a7211 */ /* 0x0c0fe400078fdaff */
[C---:B------:R-:W-:Y:S02]  /*0c00*/  IADD3 R28, R109.reuse, 0x40, RZ ;  /* 0x000000406d1c7810 */ /* 0x040fe40007ffe0ff */
[C---:B------:R-:W-:Y:S02]  /*0c10*/  IADD3 R30, R109.reuse, 0x60, RZ ;  /* 0x000000606d1e7810 */ /* 0x040fe40007ffe0ff */
[----:B------:R-:W-:Y:S02]  /*0c20*/  LEA.HI.SX32 R26, R26, R109, 0x1b ;  /* 0x0000006d1a1a7211 */ /* 0x000fe400078fdaff */
[C---:B------:R-:W-:Y:S02]  /*0c30*/  IADD3 R32, R109.reuse, 0x80, RZ ;  /* 0x000000806d207810 */ /* 0x040fe40007ffe0ff */
[----:B------:R-:W-:-:S02]  /*0c40*/  IADD3 R34, R109, 0xa0, RZ ;  /* 0x000000a06d227810 */ /* 0x000fc40007ffe0ff */
[----:B------:R-:W-:Y:S02]  /*0c50*/  SHF.L.U32 R106, R106, 0x1, RZ ;  /* 0x000000016a6a7819 */ /* 0x000fe400000006ff */
[-C--:B------:R-:W-:Y:S02]  /*0c60*/  LEA.HI.SX32 R28, R28, R109.reuse, 0x1b ;  /* 0x0000006d1c1c7211 */ /* 0x080fe400078fdaff */
[-C--:B------:R-:W-:Y:S02]  /*0c70*/  LEA.HI.SX32 R30, R30, R109.reuse, 0x1b ;  /* 0x0000006d1e1e7211 */ /* 0x080fe400078fdaff */
[----:B------:R-:W-:Y:S02]  /*0c80*/  SHF.L.U32 R105, R26, 0x1, RZ ;  /* 0x000000011a697819 */ /* 0x000fe400000006ff */
[----:B------:R-:W-:Y:S02]  /*0c90*/  LEA.HI.SX32 R32, R32, R109, 0x1b ;  /* 0x0000006d20207211 */ /* 0x000fe400078fdaff */
[----:B0-----:R-:W-:-:S02]  /*0ca0*/  IADD3 R2, R109, 0xc0, RZ ;  /* 0x000000c06d027810 */ /* 0x001fc40007ffe0ff */
[-C--:B------:R-:W-:Y:S02]  /*0cb0*/  LEA.HI.SX32 R34, R34, R109.reuse, 0x1b ;  /* 0x0000006d22227211 */ /* 0x080fe400078fdaff */
[----:B------:R-:W-:Y:S02]  /*0cc0*/  SHF.L.U32 R104, R28, 0x1, RZ ;  /* 0x000000011c687819 */ /* 0x000fe400000006ff */
[----:B------:R-:W-:Y:S02]  /*0cd0*/  SHF.L.U32 R103, R30, 0x1, RZ ;  /* 0x000000011e677819 */ /* 0x000fe400000006ff */
[----:B------:R-:W-:Y:S02]  /*0ce0*/  IADD3 R26, R109, 0xe0, RZ ;  /* 0x000000e06d1a7810 */ /* 0x000fe40007ffe0ff */
[----:B------:R-:W-:Y:S02]  /*0cf0*/  SHF.L.U32 R102, R32, 0x1, RZ ;  /* 0x0000000120667819 */ /* 0x000fe400000006ff */
[----:B------:R-:W-:-:S02]  /*0d00*/  LEA.HI.SX32 R2, R2, R109, 0x1b ;  /* 0x0000006d02027211 */ /* 0x000fc400078fdaff */
[----:B------:R-:W-:Y:S02]  /*0d10*/  SHF.L.U32 R101, R34, 0x1, RZ ;  /* 0x0000000122657819 */ /* 0x000fe400000006ff */
[C---:B------:R-:W-:Y:S02]  /*0d20*/  IADD3 R28, R109.reuse, 0x100, RZ ;  /* 0x000001006d1c7810 */ /* 0x040fe40007ffe0ff */
[C---:B------:R-:W-:Y:S02]  /*0d30*/  IADD3 R30, R109.reuse, 0x120, RZ ;  /* 0x000001206d1e7810 */ /* 0x040fe40007ffe0ff */
[----:B------:R-:W-:Y:S02]  /*0d40*/  IADD3 R32, R109, 0x140, RZ ;  /* 0x000001406d207810 */ /* 0x000fe40007ffe0ff */
[----:B------:R-:W-:Y:S02]  /*0d50*/  LEA.HI.SX32 R26, R26, R109, 0x1b ;  /* 0x0000006d1a1a7211 */ /* 0x000fe400078fdaff */
[----:B------:R-:W-:-:S02]  /*0d60*/  SHF.L.U32 R100, R2, 0x1, RZ ;  /* 0x0000000102647819 */ /* 0x000fc400000006ff */
[-C--:B------:R-:W-:Y:S02]  /*0d70*/  LEA.HI.SX32 R28, R28, R109.reuse, 0x1b ;  /* 0x0000006d1c1c7211 */ /* 0x080fe400078fdaff */
[C---:B------:R-:W-:Y:S02]  /*0d80*/  IADD3 R2, R109.reuse, 0x180, RZ ;  /* 0x000001806d027810 */ /* 0x040fe40007ffe0ff */
[-C--:B------:R-:W-:Y:S02]  /*0d90*/  LEA.HI.SX32 R30, R30, R109.reuse, 0x1b ;  /* 0x0000006d1e1e7211 */ /* 0x080fe400078fdaff */
[----:B------:R-:W-:Y:S02]  /*0da0*/  LEA.HI.SX32 R32, R32, R109, 0x1b ;  /* 0x0000006d20207211 */ /* 0x000fe400078fdaff */
[----:B------:R-:W-:Y:S02]  /*0db0*/  SHF.L.U32 R99, R26, 0x1, RZ ;  /* 0x000000011a637819 */ /* 0x000fe400000006ff */
[----:B------:R-:W-:-:S02]  /*0dc0*/  IADD3 R26, R109, 0x1e0, RZ ;  /* 0x000001e06d1a7810 */ /* 0x000fc40007ffe0ff */
[----:B------:R-:W-:Y:S02]  /*0dd0*/  SHF.L.U32 R98, R28, 0x1, RZ ;  /* 0x000000011c627819 */ /* 0x000fe400000006ff */
[-C--:B------:R-:W-:Y:S02]  /*0de0*/  LEA.HI.SX32 R2, R2, R109.reuse, 0x1b ;  /* 0x0000006d02027211 */ /* 0x080fe400078fdaff */
[----:B------:R-:W-:Y:S02]  /*0df0*/  SHF.L.U32 R97, R30, 0x1, RZ ;  /* 0x000000011e617819 */ /* 0x000fe400000006ff */
[----:B------:R-:W-:Y:S02]  /*0e00*/  SHF.L.U32 R96, R32, 0x1, RZ ;  /* 0x0000000120607819 */ /* 0x000fe400000006ff */
[----:B------:R-:W-:Y:S02]  /*0e10*/  LEA.HI.SX32 R26, R26, R109, 0x1b ;  /* 0x0000006d1a1a7211 */ /* 0x000fe400078fdaff */
[----:B------:R-:W-:-:S02]  /*0e20*/  SHF.L.U32 R94, R2, 0x1, RZ ;  /* 0x00000001025e7819 */ /* 0x000fc400000006ff */
[----:B------:R-:W-:Y:S02]  /*0e30*/  SHF.L.U32 R91, R26, 0x1, RZ ;  /* 0x000000011a5b7819 */ /* 0x000fe400000006ff */
[----:B------:R-:W-:Y:S02]  /*0e40*/  ISETP.GE.AND P2, PT, R107, UR7, PT ;  /* 0x000000076b007c0c */ /* 0x000fe4000bf46270 */
[----:B------:R-:W-:Y:S02]  /*0e50*/  ISETP.GE.AND P1, PT, R25, UR7, PT ;  /* 0x0000000719007c0c */ /* 0x000fe4000bf26270 */
[----:B------:R-:W-:Y:S02]  /*0e60*/  MOV R2, UR28 ;  /* 0x0000001c00027c02 */ /* 0x000fe40008000f00 */
[----:B------:R-:W-:Y:S02]  /*0e70*/  MOV R3, UR27 ;  /* 0x0000001b00037c02 */ /* 0x000fe40008000f00 */
[----:B------:R-:W-:-:S03]  /*0e80*/  ISETP.GE.AND P0, PT, R27, UR7, PT ;  /* 0x000000071b007c0c */ /* 0x000fc6000bf06270 */
[----:B------:R-:W-:Y:S01]  /*0e90*/  IMAD.WIDE R2, R107, 0x2, R2 ;  /* 0x000000026b027825 */ /* 0x000fe200078e0202 */
[----:B------:R-:W-:Y:S02]  /*0ea0*/  ISETP.GE.AND P4, PT, R29, UR7, PT ;  /* 0x000000071d007c0c */ /* 0x000fe4000bf86270 */
[----:B------:R-:W-:Y:S02]  /*0eb0*/  ISETP.GE.AND P6, PT, R18, UR7, PT ;  /* 0x0000000712007c0c */ /* 0x000fe4000bfc6270 */
[----:B------:R-:W-:Y:S02]  /*0ec0*/  ISETP.GE.AND P5, PT, R20, UR7, PT ;  /* 0x0000000714007c0c */ /* 0x000fe4000bfa6270 */
[----:B------:R-:W-:Y:S01]  /*0ed0*/  ISETP.GE.AND P3, PT, R31, UR7, PT ;  /* 0x000000071f007c0c */ /* 0x000fe2000bf66270 */
[----:B---3--:R-:W-:Y:S04]  /*0ee0*/  STS.U16 [R106], R5 ;  /* 0x000000056a007388 */ /* 0x008fe80000000400 */
[----:B----4-:R0:W-:Y:S04]  /*0ef0*/  STS.U16 [R105+0x40], R0 ;  /* 0x0000400069007388 */ /* 0x0101e80000000400 */
[----:B-----5:R-:W-:Y:S01]  /*0f00*/  STS.U16 [R104+0x80], R7 ;  /* 0x0000800768007388 */ /* 0x020fe20000000400 */
[----:B0-----:R-:W-:-:S03]  /*0f10*/  IADD3 R0, R109, 0x160, RZ ;  /* 0x000001606d007810 */ /* 0x001fc60007ffe0ff */
[----:B--2---:R0:W-:Y:S01]  /*0f20*/  STS.U16 [R103+0xc0], R4 ;  /* 0x0000c00467007388 */ /* 0x0041e20000000400 */
[----:B------:R-:W-:-:S03]  /*0f30*/  LEA.HI.SX32 R0, R0, R109, 0x1b ;  /* 0x0000006d00007211 */ /* 0x000fc600078fdaff */
[----:B------:R-:W-:Y:S04]  /*0f40*/  STS.U16 [R102+0x100], R9 ;  /* 0x0001000966007388 */ /* 0x000fe80000000400 */
[----:B------:R2:W-:Y:S01]  /*0f50*/  STS.U16 [R101+0x140], R6 ;  /* 0x0001400665007388 */ /* 0x0005e20000000400 */
[C---:B0-----:R-:W-:Y:S02]  /*0f60*/  IADD3 R4, R109.reuse, 0x1a0, RZ ;  /* 0x000001a06d047810 */ /* 0x041fe40007ffe0ff */
[----:B------:R-:W-:Y:S02]  /*0f70*/  SHF.L.U32 R95, R0, 0x1, RZ ;  /* 0x00000001005f7819 */ /* 0x000fe400000006ff */
[----:B------:R-:W-:Y:S02]  /*0f80*/  LEA.HI.SX32 R4, R4, R109, 0x1b ;  /* 0x0000006d04047211 */ /* 0x000fe400078fdaff */
[----:B--2---:R-:W-:-:S02]  /*0f90*/  IADD3 R6, R109, 0x1c0, RZ ;  /* 0x000001c06d067810 */ /* 0x004fc40007ffe0ff */
[----:B------:R-:W-:Y:S01]  /*0fa0*/  SHF.L.U32 R0, R109, 0x4, RZ ;  /* 0x000000046d007819 */ /* 0x000fe200000006ff */
[----:B------:R-:W-:Y:S01]  /*0fb0*/  STS.U16 [R100+0x180], R11 ;  /* 0x0001800b64007388 */ /* 0x000fe20000000400 */
[----:B------:R-:W-:Y:S02]  /*0fc0*/  LEA.HI.SX32 R6, R6, R109, 0x1b ;  /* 0x0000006d06067211 */ /* 0x000fe400078fdaff */
[----:B------:R-:W-:Y:S01]  /*0fd0*/  SHF.L.U32 R93, R4, 0x1, RZ ;  /* 0x00000001045d7819 */ /* 0x000fe200000006ff */
[----:B------:R0:W-:Y:S01]  /*0fe0*/  STS.U16 [R99+0x1c0], R8 ;  /* 0x0001c00863007388 */ /* 0x0001e20000000400 */
[----:B------:R-:W-:Y:S02]  /*0ff0*/  LEA.HI.SX32 R90, R0, R0, 0x1b ;  /* 0x00000000005a7211 */ /* 0x000fe400078fdaff */
[----:B------:R-:W-:Y:S01]  /*1000*/  SHF.L.U32 R92, R6, 0x1, RZ ;  /* 0x00000001065c7819 */ /* 0x000fe200000006ff */
        /* <DEDUP_REMOVED lines=28> */
[----:B------:R-:W-:Y:S02]  /*11d0*/  PRMT R4, RZ, 0x7610, R4 ;  /* 0x00007610ff047816 */ /* 0x000fe40000000004 */
[----:B------:R-:W-:Y:S02]  /*11e0*/  PRMT R7, RZ, 0x7610, R7 ;  /* 0x00007610ff077816 */ /* 0x000fe40000000007 */
[----:B------:R-:W-:Y:S02]  /*11f0*/  PRMT R6, RZ, 0x7610, R6 ;  /* 0x00007610ff067816 */ /* 0x000fe40000000006 */
[----:B------:R-:W-:Y:S02]  /*1200*/  PRMT R9, RZ, 0x7610, R9 ;  /* 0x00007610ff097816 */ /* 0x000fe40000000009 */
[----:B0-----:R-:W-:Y:S02]  /*1210*/  PRMT R8, RZ, 0x7610, R8 ;  /* 0x00007610ff087816 */ /* 0x001fe40000000008 */
[----:B------:R-:W-:-:S02]  /*1220*/  PRMT R11, RZ, 0x7610, R11 ;  /* 0x00007610ff0b7816 */ /* 0x000fc4000000000b */
[----:B--2---:R-:W-:Y:S02]  /*1230*/  PRMT R10, RZ, 0x7610, R10 ;  /* 0x00007610ff0a7816 */ /* 0x004fe4000000000a */
[----:B------:R-:W-:Y:S01]  /*1240*/  PRMT R13, RZ, 0x7610, R13 ;  /* 0x00007610ff0d7816 */ /* 0x000fe2000000000d */
[----:B------:R0:W2:Y:S01]  /*1250*/  @!P2 LDG.E.U16 R5, [R2.64] ;  /* 0x000000200205a981 */ /* 0x0000a2000c1e1500 */
[----:B------:R-:W-:-:S03]  /*1260*/  ISETP.GE.AND P2, PT, R33, UR7, PT ;  /* 0x0000000721007c0c */ /* 0x000fc6000bf46270 */
[----:B------:R0:W2:Y:S01]  /*1270*/  @!P1 LDG.E.U16 R4, [R2.64+0x40] ;  /* 0x0000402002049981 */ /* 0x0000a2000c1e1500 */
        /* <DEDUP_REMOVED lines=15> */
[----:B---3--:R-:W-:Y:S02]  /*1370*/  PRMT R12, RZ, 0x7610, R12 ;  /* 0x00007610ff0c7816 */ /* 0x008fe4000000000c */
[----:B------:R-:W-:Y:S02]  /*1380*/  PRMT R15, RZ, 0x7610, R15 ;  /* 0x00007610ff0f7816 */ /* 0x000fe4000000000f */
[----:B------:R-:W-:Y:S02]  /*1390*/  PRMT R0, RZ, 0x7610, R0 ;  /* 0x00007610ff007816 */ /* 0x000fe40000000000 */
[----:B----4-:R-:W-:Y:S01]  /*13a0*/  PRMT R17, RZ, 0x7610, R17 ;  /* 0x00007610ff117816 */ /* 0x010fe20000000011 */
[----:B------:R0:W3:Y:S01]  /*13b0*/  @!P0 LDG.E.U16 R12, [R2.64+0x240] ;  /* 0x00024020020c8981 */ /* 0x0000e2000c1e1500 */
[----:B-----5:R-:W-:-:S02]  /*13c0*/  PRMT R14, RZ, 0x7610, R14 ;  /* 0x00007610ff0e7816 */ /* 0x020fc4000000000e */
[----:B-1----:R-:W-:Y:S01]  /*13d0*/  PRMT R19, RZ, 0x7610, R19 ;  /* 0x00007610ff137816 */ /* 0x002fe20000000013 */
[----:B------:R0:W4:Y:S01]  /*13e0*/  @!P4 LDG.E.U16 R15, [R2.64+0x280] ;  /* 0x00028020020fc981 */ /* 0x000122000c1e1500 */
        /* <DEDUP_REMOVED lines=15> */
[----:B------:R-:W-:Y:S02]  /*14e0*/  PRMT R20, RZ, 0x7610, R20 ;  /* 0x00007610ff147816 */ /* 0x000fe40000000014 */
[----:B------:R-:W-:Y:S02]  /*14f0*/  ISETP.GE.AND P5, PT, R31, UR7, PT ;  /* 0x000000071f007c0c */ /* 0x000fe4000bfa6270 */
[----:B------:R-:W-:Y:S02]  /*1500*/  PRMT R26, RZ, 0x7610, R26 ;  /* 0x00007610ff1a7816 */ /* 0x000fe4000000001a */
[----:B------:R-:W-:-:S02]  /*1510*/  ISETP.GE.AND P3, PT, R33, UR7, PT ;  /* 0x0000000721007c0c */ /* 0x000fc4000bf66270 */
        /* <DEDUP_REMOVED lines=44> */
[----:B------:R-:W-:Y:S02]  /*17e0*/  ISETP.GE.AND P4, PT, R21, UR7, PT ;  /* 0x0000000715007c0c */ /* 0x000fe4000bf86270 */
[----:B------:R-:W-:Y:S01]  /*17f0*/  PRMT R21, RZ, 0x7610, R21 ;  /* 0x00007610ff157816 */ /* 0x000fe20000000015 */
[----:B------:R-:W5:Y:S01]  /*1800*/  @!P2 LDG.E.U16 R20, [R2.64+0x40] ;  /* 0x000040200214a981 */ /* 0x000f62000c1e1500 */
[----:B------:R-:W-:-:S03]  /*1810*/  ISETP.GE.AND P2, PT, R35, UR7, PT ;  /* 0x0000000723007c0c */ /* 0x000fc6000bf46270 */
[----:B------:R-:W5:Y:S04]  /*1820*/  @!P0 LDG.E.U16 R26, [R2.64+0xc0] ;  /* 0x0000c020021a8981 */ /* 0x000f68000c1e1500 */
[----:B------:R-:W5:Y:S01]  /*1830*/  @!P1 LDG.E.U16 R21, [R2.64+0x100] ;  /* 0x0001002002159981 */ /* 0x000f62000c1e1500 */
[----:B------:R-:W-:Y:S02]  /*1840*/  ISETP.GE.AND P1, PT, R107, UR7, PT ;  /* 0x000000076b007c0c */ /* 0x000fe4000bf26270 */
[----:B------:R-:W-:Y:S01]  /*1850*/  ISETP.GE.AND P0, PT, R22, UR7, PT ;  /* 0x0000000716007c0c */ /* 0x000fe2000bf06270 */
[----:B------:R-:W5:Y:S01]  /*1860*/  @!P6 LDG.E.U16 R28, [R2.64+0x140] ;  /* 0x00014020021ce981 */ /* 0x000f62000c1e1500 */
[----:B------:R-:W-:Y:S02]  /*1870*/  PRMT R22, RZ, 0x7610, R22 ;  /* 0x00007610ff167816 */ /* 0x000fe40000000016 */
[----:B------:R-:W-:Y:S01]  /*1880*/  ISETP.GE.AND P6, PT, R36, UR7, PT ;  /* 0x0000000724007c0c */ /* 0x000fe2000bfc6270 */
        /* <DEDUP_REMOVED lines=9> */
[----:B------:R-:W5:Y:S01]  /*1920*/  @!P4 LDG.E.U16 R30, [R2.64+0x240] ;  /* 0x00024020021ec981 */ /* 0x000f62000c1e1500 */
[----:B------:R-:W-:-:S03]  /*1930*/  PRMT R24, RZ, 0x7610, R24 ;  /* 0x00007610ff187816 */ /* 0x000fc60000000018 */
        /* <DEDUP_REMOVED lines=81> */
[----:B------:R-:W-:Y:S02]  /*1e50*/  PRMT R22, RZ, 0x5410, R84 ;  /* 0x00005410ff167816 */ /* 0x000fe40000000054 */
[----:B------:R-:W-:Y:S01]  /*1e60*/  PRMT R119, RZ, 0x5410, R23 ;  /* 0x00005410ff777816 */ /* 0x000fe20000000017 */
[----:B------:R-:W-:Y:S01]  /*1e70*/  FFMA.FTZ R28, R118, R28, R29 ;  /* 0x0000001c761c7223 */ /* 0x000fe2000001001d */
        /* <DEDUP_REMOVED lines=15> */
[----:B---3--:R-:W-:Y:S02]  /*1f70*/  PRMT R3, RZ, 0x5410, R3 ;  /* 0x00005410ff037816 */ /* 0x008fe40000000003 */
[----:B------:R-:W-:Y:S01]  /*1f80*/  MOV R24, c[0x0][0x16c] ;  /* 0x00005b0000187a02 */ /* 0x000fe20000000f00 */
[----:B------:R-:W-:Y:S01]  /*1f90*/  FFMA.FTZ R22, R2, R22, R23 ;  /* 0x0000001602167223 */ /* 0x000fe20000010017 */
[----:B------:R-:W-:Y:S02]  /*1fa0*/  PRMT R23, RZ, 0x5410, R78 ;  /* 0x00005410ff177816 */ /* 0x000fe4000000004e */
[----:B------:R-:W-:Y:S02]  /*1fb0*/  ISETP.GE.AND P0, PT, R24, 0x1, PT ;  /* 0x000000011800780c */ /* 0x000fe40003f06270 */
[----:B----4-:R-:W-:Y:S01]  /*1fc0*/  PRMT R124, RZ, 0x5410, R19 ;  /* 0x00005410ff7c7816 */ /* 0x010fe20000000013 */
[----:B------:R-:W-:Y:S01]  /*1fd0*/  FFMA.FTZ R23, R3, R23, R22 ;  /* 0x0000001703177223 */ /* 0x000fe20000010016 */
[----:B------:R-:W-:-:S02]  /*1fe0*/  PRMT R22, RZ, 0x5410, R77 ;  /* 0x00005410ff167816 */ /* 0x000fc4000000004d */
[----:B------:R-:W-:Y:S02]  /*1ff0*/  PRMT R19, RZ, 0x5410, R76 ;  /* 0x00005410ff137816 */ /* 0x000fe4000000004c */
[----:B-----5:R-:W-:Y:S01]  /*2000*/  PRMT R125, RZ, 0x5410, R20 ;  /* 0x00005410ff7d7816 */ /* 0x020fe20000000014 */
        /* <DEDUP_REMOVED lines=23> */
[----:B------:R-:W-:Y:S01]  /*2180*/  ULDC.64 UR8, c[0x0][0x180] ;  /* 0x0000600000087ab9 */ /* 0x000fe20000000a00 */
[----:B------:R-:W-:Y:S01]  /*2190*/  FADD.FTZ R42, R0, UR4 ;  /* 0x00000004002a7e21 */ /* 0x000fe20008010000 */
[----:B------:R-:W-:Y:S01]  /*21a0*/  ULDC.64 UR18, c[0x0][0x198] ;  /* 0x0000660000127ab9 */ /* 0x000fe20000000a00 */
[----:B------:R-:W-:Y:S01]  /*21b0*/  FADD.FTZ R33, R12, UR4 ;  /* 0x000000040c217e21 */ /* 0x000fe20008010000 */
[----:B------:R-:W-:Y:S01]  /*21c0*/  UIMAD UR7, UR17, UR8, URZ ;  /* 0x00000008110772a4 */ /* 0x000fe2000f8e023f */
[----:B------:R-:W-:Y:S01]  /*21d0*/  FADD.FTZ R32, R13, UR4 ;  /* 0x000000040d207e21 */ /* 0x000fe20008010000 */
[----:B------:R-:W-:Y:S01]  /*21e0*/  UIMAD.WIDE.U32 UR36, UR16, UR8, URZ ;  /* 0x00000008102472a5 */ /* 0x000fe2000f8e003f */
[----:B------:R-:W-:Y:S01]  /*21f0*/  FADD.FTZ R31, R14, UR4 ;  /* 0x000000040e1f7e21 */ /* 0x000fe20008010000 */
[----:B------:R-:W-:Y:S01]  /*2200*/  ULDC.64 UR22, c[0x0][0x1b8] ;  /* 0x00006e0000167ab9 */ /* 0x000fe20000000a00 */
[----:B------:R-:W-:Y:S01]  /*2210*/  FADD.FTZ R30, R15, UR4 ;  /* 0x000000040f1e7e21 */ /* 0x000fe20008010000 */
[----:B------:R-:W-:Y:S01]  /*2220*/  UIMAD.WIDE.U32 UR20, UR16, UR18, URZ ;  /* 0x00000012101472a5 */ /* 0x000fe2000f8e003f */
[----:B------:R-:W-:Y:S01]  /*2230*/  FADD.FTZ R29, R16, UR4 ;  /* 0x00000004101d7e21 */ /* 0x000fe20008010000 */
[----:B------:R-:W-:Y:S01]  /*2240*/  UIMAD UR8, UR17, UR18, URZ ;  /* 0x00000012110872a4 */ /* 0x000fe2000f8e023f */
[----:B------:R-:W-:Y:S01]  /*2250*/  FADD.FTZ R28, R17, UR4 ;  /* 0x00000004111c7e21 */ /* 0x000fe20008010000 */
[----:B------:R-:W-:Y:S01]  /*2260*/  UIMAD UR18, UR17, UR22, URZ ;  /* 0x00000016111272a4 */ /* 0x000fe2000f8e023f */
[----:B------:R-:W-:Y:S01]  /*2270*/  FADD.FTZ R27, R18, UR4 ;  /* 0x00000004121b7e21 */ /* 0x000fe20008010000 */
[----:B------:R-:W-:Y:S01]  /*2280*/  UIMAD UR7, UR16, UR9, UR7 ;  /* 0x00000009100772a4 */ /* 0x000fe2000f8e0207 */
[----:B------:R-:W-:Y:S01]  /*2290*/  FADD.FTZ R41, R4, UR4 ;  /* 0x0000000404297e21 */ /* 0x000fe20008010000 */
[----:B------:R-:W-:Y:S01]  /*22a0*/  UIMAD UR44, UR16, UR19, UR8 ;  /* 0x00000013102c72a4 */ /* 0x000fe2000f8e0208 */
[----:B------:R-:W-:Y:S01]  /*22b0*/  FADD.FTZ R40, R5, UR4 ;  /* 0x0000000405287e21 */ /* 0x000fe20008010000 */
[----:B------:R-:W-:Y:S01]  /*22c0*/  UIMAD.WIDE.U32 UR8, UR16, UR22, URZ ;  /* 0x00000016100872a5 */ /* 0x000fe2000f8e003f */
[----:B------:R-:W-:Y:S01]  /*22d0*/  FADD.FTZ R39, R6, UR4 ;  /* 0x0000000406277e21 */ /* 0x000fe20008010000 */
[----:B------:R-:W-:Y:S01]  /*22e0*/  UIMAD UR45, UR16, UR23, UR18 ;  /* 0x00000017102d72a4 */ /* 0x000fe2000f8e0212 */
[----:B------:R-:W-:Y:S01]  /*22f0*/  FADD.FTZ R38, R7, UR4 ;  /* 0x0000000407267e21 */ /* 0x000fe20008010000 */
[----:B------:R-:W-:Y:S01]  /*2300*/  ULDC.64 UR38, c[0x0][0x220] ;  /* 0x0000880000267ab9 */ /* 0x000fe20000000a00 */
[----:B------:R-:W-:Y:S01]  /*2310*/  FADD.FTZ R37, R8, UR4 ;  /* 0x0000000408257e21 */ /* 0x000fe20008010000 */
[----:B------:R-:W-:Y:S01]  /*2320*/  ULDC.64 UR18, c[0x0][0x230] ;  /* 0x00008c0000127ab9 */ /* 0x000fe20000000a00 */
[----:B------:R-:W-:Y:S01]  /*2330*/  FADD.FTZ R36, R9, UR4 ;  /* 0x0000000409247e21 */ /* 0x000fe20008010000 */
[----:B------:R-:W-:Y:S01]  /*2340*/  ULEA UR31, UP0, UR36, UR38, 0x3 ;  /* 0x00000026241f7291 */ /* 0x000fe2000f80183f */
[----:B------:R-:W-:Y:S01]  /*2350*/  FADD.FTZ R35, R10, UR4 ;  /* 0x000000040a237e21 */ /* 0x000fe20008010000 */
[----:B------:R-:W-:Y:S01]  /*2360*/  ULEA UR35, UP2, UR8, UR18, 0x3 ;  /* 0x0000001208237291 */ /* 0x000fe2000f84183f */
[----:B------:R-:W-:Y:S01]  /*2370*/  FADD.FTZ R34, R11, UR4 ;  /* 0x000000040b227e21 */ /* 0x000fe20008010000 */
[----:B------:R-:W-:Y:S01]  /*2380*/  UIADD3 UR38, UR9, UR45, URZ ;  /* 0x0000002d09267290 */ /* 0x000fe2000fffe03f */
[----:B------:R-:W-:Y:S01]  /*2390*/  FADD.FTZ R26, R113, R113 ;  /* 0x00000071711a7221 */ /* 0x000fe20000010000 */
[----:B------:R-:W-:Y:S01]  /*23a0*/  ULDC.64 UR22, c[0x0][0x228] ;  /* 0x00008a0000167ab9 */ /* 0x000fe20000000a00 */
[----:B------:R-:W-:Y:S01]  /*23b0*/  FADD.FTZ R25, R114, R114 ;  /* 0x0000007272197221 */ /* 0x000fe20000010000 */
[----:B------:R-:W-:Y:S01]  /*23c0*/  ULEA.HI.X UR38, UR8, UR19, UR38, 0x3, UP2 ;  /* 0x0000001308267291 */ /* 0x000fe200090f1c26 */
[----:B------:R-:W-:Y:S01]  /*23d0*/  FADD.FTZ R24, R115, R115 ;  /* 0x0000007373187221 */ /* 0x000fe20000010000 */
[----:B------:R-:W-:Y:S01]  /*23e0*/  UIADD3 UR7, UR37, UR7, URZ ;  /* 0x0000000725077290 */ /* 0x000fe2000fffe03f */
[----:B------:R-:W-:Y:S01]  /*23f0*/  FADD.FTZ R23, R116, R116 ;  /* 0x0000007474177221 */ /* 0x000fe20000010000 */
[----:B------:R-:W-:Y:S01]  /*2400*/  UIADD3 UR8, UR24, -0x1, URZ ;  /* 0xffffffff18087890 */ /* 0x000fe2000fffe03f */
[----:B------:R-:W-:Y:S01]  /*2410*/  FADD.FTZ R22, R117, R117 ;  /* 0x0000007575167221 */ /* 0x000fe20000010000 */
[----:B------:R-:W-:Y:S01]  /*2420*/  ULEA UR34, UP1, UR20, UR22, 0x3 ;  /* 0x0000001614227291 */ /* 0x000fe2000f82183f */
[----:B------:R-:W-:Y:S01]  /*2430*/  FADD.FTZ R21, R118, R118 ;  /* 0x0000007676157221 */ /* 0x000fe20000010000 */
[----:B------:R-:W-:Y:S01]  /*2440*/  UIADD3 UR37, UR21, UR44, URZ ;  /* 0x0000002c15257290 */ /* 0x000fe2000fffe03f */
[----:B------:R-:W-:Y:S01]  /*2450*/  FADD.FTZ R20, R119, R119 ;  /* 0x0000007777147221 */ /* 0x000fe20000010000 */
[----:B------:R-:W-:Y:S01]  /*2460*/  ULEA.HI UR18, UR24, UR24, URZ, 0x1 ;  /* 0x0000001818127291 */ /* 0x000fe2000f8f083f */
[----:B------:R-:W-:Y:S01]  /*2470*/  FADD.FTZ R19, R120, R120 ;  /* 0x0000007878137221 */ /* 0x000fe20000010000 */
[----:B------:R-:W-:Y:S01]  /*2480*/  UIADD3 UR19, UR24, -0x2, URZ ;  /* 0xfffffffe18137890 */ /* 0x000fe2000fffe03f */
[----:B------:R-:W-:Y:S01]  /*2490*/  FADD.FTZ R18, R121, R121 ;  /* 0x0000007979127221 */ /* 0x000fe20000010000 */
[----:B------:R-:W-:Y:S01]  /*24a0*/  ULEA.HI UR9, UR8, UR8, URZ, 0x1 ;  /* 0x0000000808097291 */ /* 0x000fe2000f8f083f */
[----:B------:R-:W-:Y:S01]  /*24b0*/  FADD.FTZ R17, R122, R122 ;  /* 0x0000007a7a117221 */ /* 0x000fe20000010000 */
[----:B------:R-:W-:Y:S01]  /*24c0*/  ULEA.HI.X UR37, UR20, UR23, UR37, 0x3, UP1 ;  /* 0x0000001714257291 */ /* 0x000fe200088f1c25 */
[----:B------:R-:W-:Y:S01]  /*24d0*/  FADD.FTZ R16, R123, R123 ;  /* 0x0000007b7b107221 */ /* 0x000fe20000010000 */
[----:B------:R-:W-:Y:S01]  /*24e0*/  ULOP3.LUT UR18, UR18, 0x1ffffe, URZ, 0xc0, !UPT ;  /* 0x001ffffe12127892 */ /* 0x000fe2000f8ec03f */
[----:B------:R-:W-:Y:S01]  /*24f0*/  FADD.FTZ R15, R2, R2 ;  /* 0x00000002020f7221 */ /* 0x000fe20000010000 */
[----:B------:R-:W-:Y:S01]  /*2500*/  ULDC UR20, c[0x0][0x16c] ;  /* 0x00005b0000147ab9 */ /* 0x000fe20000000800 */
[----:B------:R-:W-:Y:S01]  /*2510*/  FADD.FTZ R14, R3, R3 ;  /* 0x00000003030e7221 */ /* 0x000fe20000010000 */
[----:B------:R-:W-:Y:S01]  /*2520*/  UIMAD UR19, UR19, UR20, URZ ;  /* 0x00000014131372a4 */ /* 0x000fe2000f8e023f */
[----:B------:R-:W-:Y:S01]  /*2530*/  FADD.FTZ R13, R124, R124 ;  /* 0x0000007c7c0d7221 */ /* 0x000fe20000010000 */
[----:B------:R-:W-:Y:S01]  /*2540*/  ULOP3.LUT UR9, UR9, 0xfffffe, URZ, 0xc0, !UPT ;  /* 0x00fffffe09097892 */ /* 0x000fe2000f8ec03f */
[----:B------:R-:W-:Y:S01]  /*2550*/  FADD.FTZ R12, R125, R125 ;  /* 0x0000007d7d0c7221 */ /* 0x000fe20000010000 */
[----:B------:R-:W-:Y:S01]  /*2560*/  UIADD3 UR20, UR24, -UR18, URZ ;  /* 0x8000001218147290 */ /* 0x000fe2000fffe03f */
[----:B------:R-:W-:Y:S01]  /*2570*/  FADD.FTZ R0, R126, R126 ;  /* 0x0000007e7e007221 */ /* 0x000fe20000010000 */
[----:B------:R-:W-:Y:S01]  /*2580*/  UIMAD.WIDE UR18, UR19, 0x10, UR10 ;  /* 0x00000010131278a5 */ /* 0x000fe2000f8e020a */
[----:B------:R-:W-:Y:S01]  /*2590*/  LOP3.LUT R200, R111, 0x1f, RZ, 0xc0, !PT ;  /* 0x0000001f6fc87812 */ /* 0x000fe200078ec0ff */
[----:B------:R-:W-:Y:S01]  /*25a0*/  UIADD3 UR9, UR8, -UR9, URZ ;  /* 0x8000000908097290 */ /* 0x000fe2000fffe03f */
[----:B------:R-:W-:Y:S01]  /*25b0*/  MOV R74, RZ ;  /* 0x000000ff004a7202 */ /* 0x000fe20000000f00 */
[----:B------:R-:W-:-:S02]  /*25c0*/  ULEA.HI.X UR36, UR36, UR39, UR7, 0x3, UP0 ;  /* 0x0000002724247291 */ /* 0x000fc400080f1c07 */
[----:B------:R-:W-:Y:S02]  /*25d0*/  USHF.L.U32 UR39, UR9, 0x8, URZ ;  /* 0x0000000809277899 */ /* 0x000fe4000800063f */
[----:B------:R-:W-:Y:S02]  /*25e0*/  UMOV UR7, URZ ;  /* 0x0000003f00077c82 */ /* 0x000fe40008000000 */
[----:B------:R-:W-:Y:S02]  /*25f0*/  ULEA UR46, UR20, 0x880, 0xb ;  /* 0x00000880142e7891 */ /* 0x000fe4000f8e583f */
[----:B------:R-:W-:Y:S02]  /*2600*/  UMOV UR8, URZ ;  /* 0x0000003f00087c82 */ /* 0x000fe40008000000 */
[----:B------:R-:W-:Y:S02]  /*2610*/  UMOV UR9, URZ ;  /* 0x0000003f00097c82 */ /* 0x000fe40008000000 */
[----:B------:R-:W-:-:S02]  /*2620*/  UMOV UR44, UR18 ;  /* 0x00000012002c7c82 */ /* 0x000fc40008000000 */
[----:B------:R-:W-:Y:S02]  /*2630*/  UMOV UR45, UR19 ;  /* 0x00000013002d7c82 */ /* 0x000fe40008000000 */
.L_x_8118:
[----:B------:R-:W-:Y:S02]  /*2640*/  MOV R6, UR31 ;  /* 0x0000001f00067c02 */ /* 0x000fe40008000f00 */
[----:B------:R-:W-:-:S06]  /*2650*/  MOV R7, UR36 ;  /* 0x0000002400077c02 */ /* 0x000fcc0008000f00 */
[----:B------:R-:W2:Y:S01]  /*2660*/  LDG.E.64 R6, [R6.64] ;  /* 0x0000002006067981 */ /* 0x000ea2000c1e1b00 */
[----:B------:R-:W-:Y:S02]  /*2670*/  MOV R2, UR34 ;  /* 0x0000002200027c02 */ /* 0x000fe40008000f00 */
[----:B------:R-:W-:Y:S02]  /*2680*/  MOV R3, UR37 ;  /* 0x0000002500037c02 */ /* 0x000fe40008000f00 */
[----:B------:R-:W-:Y:S02]  /*2690*/  MOV R4, UR35 ;  /* 0x0000002300047c02 */ /* 0x000fe40008000f00 */
[----:B------:R-:W-:Y:S02]  /*26a0*/  MOV R5, UR38 ;  /* 0x0000002600057c02 */ /* 0x000fe40008000f00 */
[----:B------:R-:W3:Y:S04]  /*26b0*/  LDG.E.64 R2, [R2.64] ;  /* 0x0000002002027981 */ /* 0x000ee8000c1e1b00 */
[----:B------:R-:W3:Y:S01]  /*26c0*/  LDG.E.64 R4, [R4.64] ;  /* 0x0000002004047981 */ /* 0x000ee2000c1e1b00 */
[----:B------:R-:W-:-:S02]  /*26d0*/  ISETP.NE.AND P0, PT, R200, RZ, PT ;  /* 0x000000ffc800720c */ /* 0x000fc40003f05270 */
[----:B------:R-:W-:Y:S01]  /*26e0*/  ISETP.NE.AND P1, PT, R111, RZ, PT ;  /* 0x000000ff6f00720c */ /* 0x000fe20003f25270 */
[----:B--2---:R-:W0:Y:S08]  /*26f0*/  R2UR UR19, R7 ;  /* 0x00000000071373c2 */ /* 0x004e3000000e0000 */
[----:B------:R1:W2:Y:S01]  /*2700*/  R2UR UR18, R6 ;  /* 0x00000000061273c2 */ /* 0x0002a200000e0000 */
[----:B0-----:R-:W-:-:S02]  /*2710*/  FMUL.FTZ R8, R42, UR19 ;  /* 0x000000132a087c20 */ /* 0x001fc40008410000 */
[----:B------:R-:W-:Y:S02]  /*2720*/  FMUL.FTZ R7, R39, UR19 ;  /* 0x0000001327077c20 */ /* 0x000fe40008410000 */
[----:B------:R-:W-:Y:S02]  /*2730*/  FMUL.RZ R10, R8, 0.15915493667125701904 ;  /* 0x3e22f983080a7820 */ /* 0x000fe4000040c000 */
[----:B------:R-:W-:Y:S02]  /*2740*/  FMUL.RZ R114, R7, 0.15915493667125701904 ;  /* 0x3e22f98307727820 */ /* 0x000fe4000040c000 */
[----:B------:R-:W-:Y:S01]  /*2750*/  FMUL.FTZ R8, R41, UR19 ;  /* 0x0000001329087c20 */ /* 0x000fe20008410000 */
[----:B------:R-:W-:Y:S01]  /*2760*/  MUFU.SIN R9, R10 ;  /* 0x0000000a00097308 */ /* 0x000fe20000000400 */
[----:B------:R-:W-:Y:S02]  /*2770*/  FMUL.FTZ R7, R38, UR19 ;  /* 0x0000001326077c20 */ /* 0x000fe40008410000 */
[----:B------:R-:W-:-:S02]  /*2780*/  FMUL.RZ R113, R8, 0.15915493667125701904 ;  /* 0x3e22f98308717820 */ /* 0x000fc4000040c000 */
[----:B------:R-:W-:Y:S02]  /*2790*/  FMUL.FTZ R8, R40, UR19 ;  /* 0x0000001328087c20 */ /* 0x000fe40008410000 */
[----:B-1----:R-:W-:Y:S01]  /*27a0*/  FMUL.FTZ R6, R28, UR19 ;  /* 0x000000131c067c20 */ /* 0x002fe20008410000 */
[----:B------:R0:W-:Y:S01]  /*27b0*/  MUFU.COS R11, R10 ;  /* 0x0000000a000b7308 */ /* 0x0001e20000000000 */
[----:B------:R-:W-:Y:S02]  /*27c0*/  FMUL.RZ R8, R8, 0.15915493667125701904 ;  /* 0x3e22f98308087820 */ /* 0x000fe4000040c000 */
        /* <DEDUP_REMOVED lines=27> */
[----:B--2---:R-:W-:-:S05]  /*2980*/  MOV R113, UR18 ;  /* 0x0000001200717c02 */ /* 0x004fca0008000f00 */
[----:B------:R-:W-:Y:S02]  /*2990*/  FMUL.FTZ R113, R113, 1.4426950216293334961 ;  /* 0x3fb8aa3b71717820 */ /* 0x000fe40000410000 */
        /* <DEDUP_REMOVED lines=9> */
[----:B------:R-:W1:Y:S01]  /*2a30*/  MUFU.EX2 R6, R6 ;  /* 0x0000000600067308 */ /* 0x000e620000000800 */
[----:B0-----:R-:W-:Y:S02]  /*2a40*/  FMUL.RZ R10, R7, 0.15915493667125701904 ;  /* 0x3e22f983070a7820 */ /* 0x001fe4000040c000 */
[----:B------:R-:W-:-:S04]  /*2a50*/  FMUL.FTZ R7, R29, UR19 ;  /* 0x000000131d077c20 */ /* 0x000fc80008410000 */
[----:B------:R-:W-:Y:S01]  /*2a60*/  FMUL.RZ R115, R7, 0.15915493667125701904 ;  /* 0x3e22f98307737820 */ /* 0x000fe2000040c000 */
[----:B------:R-:W-:Y:S01]  /*2a70*/  MUFU.SIN R185, R8 ;  /* 0x0000000800b97308 */ /* 0x000fe20000000400 */
[----:B------:R-:W-:-:S04]  /*2a80*/  FMUL.FTZ R7, R27, UR19 ;  /* 0x000000131b077c20 */ /* 0x000fc80008410000 */
[----:B------:R-:W-:Y:S01]  /*2a90*/  FMUL.RZ R149, R7, 0.15915493667125701904 ;  /* 0x3e22f98307957820 */ /* 0x000fe2000040c000 */
[----:B------:R-:W-:Y:S02]  /*2aa0*/  MOV R7, UR24 ;  /* 0x0000001800077c02 */ /* 0x000fe40008000f00 */
[----:B------:R0:W-:Y:S01]  /*2ab0*/  MUFU.COS R183, R8 ;  /* 0x0000000800b77308 */ /* 0x0001e20000000000 */
[----:B-1----:R-:W-:Y:S01]  /*2ac0*/  FMUL.FTZ R9, R6, R9 ;  /* 0x0000000906097220 */ /* 0x002fe20000410000 */
[----:B------:R-:W-:Y:S02]  /*2ad0*/  ISETP.LT.OR P2, PT, R7, 0x2, P0 ;  /* 0x000000020700780c */ /* 0x000fe40000741670 */
[----:B------:R-:W-:-:S04]  /*2ae0*/  IADD3 R7, R111, 0x200, RZ ;  /* 0x000002006f077810 */ /* 0x000fc80007ffe0ff */
[----:B------:R-:W-:Y:S01]  /*2af0*/  MUFU.SIN R190, R114 ;  /* 0x0000007200be7308 */ /* 0x000fe20000000400 */
[----:B0-----:R-:W-:Y:S01]  /*2b00*/  FMUL.FTZ R8, R6, R11 ;  /* 0x0000000b06087220 */ /* 0x001fe20000410000 */
[----:B------:R-:W-:-:S06]  /*2b10*/  MOV R6, UR44 ;  /* 0x0000002c00067c02 */ /* 0x000fcc0008000f00 */
[----:B------:R0:W-:Y:S01]  /*2b20*/  MUFU.COS R176, R114 ;  /* 0x0000007200b07308 */ /* 0x0001e20000000000 */
[----:B------:R-:W-:-:S07]  /*2b30*/  FMUL.FTZ R123, R37, R113 ;  /* 0x00000071257b7220 */ /* 0x000fce0000410000 */
[----:B------:R-:W-:Y:S01]  /*2b40*/  MUFU.SIN R133, R10 ;  /* 0x0000000a00857308 */ /* 0x000fe20000000400 */
[----:B0-----:R-:W-:Y:S02]  /*2b50*/  SEL R114, R7, UR39, P1 ;  /* 0x0000002707727c07 */ /* 0x001fe40008800000 */
[----:B------:R-:W-:-:S03]  /*2b60*/  MOV R7, UR45 ;  /* 0x0000002d00077c02 */ /* 0x000fc60008000f00 */
[----:B------:R0:W-:Y:S02]  /*2b70*/  STS.64 [R114.X8+0x880], R8 ;  /* 0x0008800872007388 */ /* 0x0001e40000008a00 */
[----:B------:R1:W-:Y:S01]  /*2b80*/  MUFU.COS R135, R10 ;  /* 0x0000000a00877308 */ /* 0x0003e20000000000 */
[C---:B---3--:R-:W-:Y:S02]  /*2b90*/  FMUL.FTZ R151, R3.reuse, R5 ;  /* 0x0000000503977220 */ /* 0x048fe40000410000 */
[----:B------:R-:W-:Y:S02]  /*2ba0*/  FMUL.FTZ R153, R3, R4 ;  /* 0x0000000403997220 */ /* 0x000fe40000410000 */
[----:B------:R-:W-:-:S03]  /*2bb0*/  FMUL.FTZ R119, R39, R113 ;  /* 0x0000007127777220 */ /* 0x000fc60000410000 */
[----:B------:R-:W-:Y:S01]  /*2bc0*/  MUFU.SIN R147, R115 ;  /* 0x0000007300937308 */ /* 0x000fe20000000400 */
[----:B-1----:R-:W-:Y:S01]  /*2bd0*/  CS2R R10, SRZ ;  /* 0x00000000000a7805 */ /* 0x002fe2000001ff00 */
[----:B------:R-:W-:Y:S01]  /*2be0*/  BAR.SYNC.DEFER_BLOCKING 0x0 ;  /* 0x0000000000007b1d */ /* 0x000fe20000010000 */
[-C--:B------:R-:W-:Y:S02]  /*2bf0*/  FMUL.FTZ R121, R38, R113.reuse ;  /* 0x0000007126797220 */ /* 0x080fe40000410000 */
[----:B------:R-:W-:-:S03]  /*2c00*/  FMUL.FTZ R125, R36, R113 ;  /* 0x00000071247d7220 */ /* 0x000fc60000410000 */
[----:B------:R1:W-:Y:S01]  /*2c10*/  MUFU.COS R187, R115 ;  /* 0x0000007300bb7308 */ /* 0x0003e20000000000 */
[-C--:B0-----:R-:W-:Y:S02]  /*2c20*/  FMUL.FTZ R114, R35, R113.reuse ;  /* 0x0000007123727220 */ /* 0x081fe40000410000 */
[-C--:B------:R-:W-:Y:S02]  /*2c30*/  FMUL.FTZ R130, R32, R113.reuse ;  /* 0x0000007120827220 */ /* 0x080fe40000410000 */
[-C--:B------:R-:W-:Y:S02]  /*2c40*/  FMUL.FTZ R131, R31, R113.reuse ;  /* 0x000000711f837220 */ /* 0x080fe40000410000 */
[-C--:B------:R-:W-:Y:S01]  /*2c50*/  FMUL.FTZ R132, R30, R113.reuse ;  /* 0x000000711e847220 */ /* 0x080fe20000410000 */
[----:B------:R-:W-:Y:S01]  /*2c60*/  MUFU.SIN R136, R117 ;  /* 0x0000007500887308 */ /* 0x000fe20000000400 */
[-C--:B-1----:R-:W-:Y:S02]  /*2c70*/  FMUL.FTZ R115, R41, R113.reuse ;  /* 0x0000007129737220 */ /* 0x082fe40000410000 */
[----:B------:R-:W-:-:S02]  /*2c80*/  FMUL.FTZ R134, R29, R113 ;  /* 0x000000711d867220 */ /* 0x000fc40000410000 */
[----:B------:R-:W-:-:S03]  /*2c90*/  FMUL.FTZ R3, R28, R113 ;  /* 0x000000711c037220 */ /* 0x000fc60000410000 */
[----:B------:R0:W-:Y:S01]  /*2ca0*/  MUFU.COS R148, R117 ;  /* 0x0000007500947308 */ /* 0x0001e20000000000 */
[----:B------:R1:W5:Y:S01]  /*2cb0*/  @!P2 LDG.E.64 R10, [R6.64+0x8] ;  /* 0x00000820060aa981 */ /* 0x000362000c1e1b00 */
[----:B------:R-:W-:-:S06]  /*2cc0*/  FFMA.FTZ R151, R2, R4, -R151 ;  /* 0x0000000402977223 */ /* 0x000fcc0000010897 */
[----:B------:R-:W2:Y:S01]  /*2cd0*/  MUFU.EX2 R123, R123 ;  /* 0x0000007b007b7308 */ /* 0x000ea20000000800 */
[-C--:B0-----:R-:W-:Y:S02]  /*2ce0*/  FMUL.FTZ R117, R40, R113.reuse ;  /* 0x0000007128757220 */ /* 0x081fe40000410000 */
[-C--:B-1----:R-:W-:Y:S02]  /*2cf0*/  FMUL.FTZ R6, R34, R113.reuse ;  /* 0x0000007122067220 */ /* 0x082fe40000410000 */
[-C--:B------:R-:W-:Y:S02]  /*2d00*/  FMUL.FTZ R7, R33, R113.reuse ;  /* 0x0000007121077220 */ /* 0x080fe40000410000 */
[----:B------:R-:W-:Y:S01]  /*2d10*/  FMUL.FTZ R113, R27, R113 ;  /* 0x000000711b717220 */ /* 0x000fe20000410000 */
[----:B------:R-:W0:Y:S01]  /*2d20*/  MUFU.EX2 R115, R115 ;  /* 0x0000007300737308 */ /* 0x000e220000000800 */
[----:B------:R-:W-:-:S07]  /*2d30*/  FFMA.FTZ R153, R2, R5, R153 ;  /* 0x0000000502997223 */ /* 0x000fce0000010099 */
[----:B------:R-:W1:Y:S08]  /*2d40*/  MUFU.EX2 R134, R134 ;  /* 0x0000008600867308 */ /* 0x000e700000000800 */
[----:B------:R-:W3:Y:S08]  /*2d50*/  MUFU.EX2 R3, R3 ;  /* 0x0000000300037308 */ /* 0x000ef00000000800 */
[----:B------:R-:W-:Y:S08]  /*2d60*/  MUFU.EX2 R113, R113 ;  /* 0x0000007100717308 */ /* 0x000ff00000000800 */
[----:B------:R-:W4:Y:S01]  /*2d70*/  MUFU.SIN R2, R149 ;  /* 0x0000009500027308 */ /* 0x000f220000000400 */
[----:B--2---:R-:W-:-:S07]  /*2d80*/  FMUL.FTZ R138, R123, R138 ;  /* 0x0000008a7b8a7220 */ /* 0x004fce0000410000 */
[----:B------:R-:W2:Y:S01]  /*2d90*/  MUFU.EX2 R125, R125 ;  /* 0x0000007d007d7308 */ /* 0x000ea20000000800 */
[----:B------:R-:W-:Y:S01]  /*2da0*/  FMUL.FTZ R137, R123, R124 ;  /* 0x0000007c7b897220 */ /* 0x000fe20000410000 */
[----:B------:R-:W-:-:S06]  /*2db0*/  PRMT R123, RZ, 0x5410, R201 ;  /* 0x00005410ff7b7816 */ /* 0x000fcc00000000c9 */
[----:B------:R-:W2:Y:S01]  /*2dc0*/  MUFU.EX2 R117, R117 ;  /* 0x0000007500757308 */ /* 0x000ea20000000800 */
[----:B0-----:R-:W-:-:S07]  /*2dd0*/  FMUL.FTZ R145, R115, R116 ;  /* 0x0000007473917220 */ /* 0x001fce0000410000 */
[----:B------:R-:W0:Y:S01]  /*2de0*/  MUFU.EX2 R6, R6 ;  /* 0x0000000600067308 */ /* 0x000e220000000800 */
[----:B-1----:R-:W-:-:S07]  /*2df0*/  FMUL.FTZ R187, R134, R187 ;  /* 0x000000bb86bb7220 */ /* 0x002fce0000410000 */
[----:B------:R-:W1:Y:S01]  /*2e00*/  MUFU.EX2 R7, R7 ;  /* 0x0000000700077308 */ /* 0x000e620000000800 */
[----:B------:R-:W-:Y:S02]  /*2e10*/  FMUL.FTZ R188, R134, R147 ;  /* 0x0000009386bc7220 */ /* 0x000fe40000410000 */
[C---:B---3--:R-:W-:Y:S02]  /*2e20*/  FMUL.FTZ R197, R3.reuse, R148 ;  /* 0x0000009403c57220 */ /* 0x048fe40000410000 */
[----:B------:R-:W-:-:S03]  /*2e30*/  FMUL.FTZ R199, R3, R136 ;  /* 0x0000008803c77220 */ /* 0x000fc60000410000 */
[----:B------:R-:W3:Y:S01]  /*2e40*/  MUFU.EX2 R119, R119 ;  /* 0x0000007700777308 */ /* 0x000ee20000000800 */
[----:B----4-:R-:W-:Y:S02]  /*2e50*/  FMUL.FTZ R134, R113, R2 ;  /* 0x0000000271867220 */ /* 0x010fe40000410000 */
[----:B------:R-:W-:Y:S02]  /*2e60*/  FMUL.FTZ R157, R42, R123 ;  /* 0x0000007b2a9d7220 */ /* 0x000fe40000410000 */
[----:B------:R-:W-:Y:S02]  /*2e70*/  FMUL.FTZ R146, R115, R146 ;  /* 0x0000009273927220 */ /* 0x000fe40000410000 */
[-C--:B------:R-:W-:Y:S01]  /*2e80*/  FMUL.FTZ R3, R9, R145.reuse ;  /* 0x0000009109037220 */ /* 0x080fe20000410000 */
[----:B------:R-:W4:Y:S01]  /*2e90*/  MUFU.EX2 R114, R114 ;  /* 0x0000007200727308 */ /* 0x000f220000000800 */
[-C--:B------:R-:W-:Y:S02]  /*2ea0*/  FMUL.FTZ R2, R8, R145.reuse ;  /* 0x0000009108027220 */ /* 0x080fe40000410000 */
[----:B------:R-:W-:-:S02]  /*2eb0*/  FMUL.FTZ R4, RZ, R145 ;  /* 0x00000091ff047220 */ /* 0x000fc40000410000 */
[----:B--2---:R-:W-:-:S03]  /*2ec0*/  FMUL.FTZ R195, R125, R126 ;  /* 0x0000007e7dc37220 */ /* 0x004fc60000410000 */
[----:B------:R-:W2:Y:S01]  /*2ed0*/  MUFU.EX2 R121, R121 ;  /* 0x0000007900797308 */ /* 0x000ea20000000800 */
[----:B------:R-:W-:Y:S01]  /*2ee0*/  FMUL.FTZ R5, R145, R157 ;  /* 0x0000009d91057220 */ /* 0x000fe20000410000 */
[----:B------:R-:W-:Y:S01]  /*2ef0*/  PRMT R126, RZ, 0x5410, R89 ;  /* 0x00005410ff7e7816 */ /* 0x000fe20000000059 */
[----:B------:R-:W-:Y:S02]  /*2f00*/  FMUL.FTZ R143, R117, R118 ;  /* 0x00000076758f7220 */ /* 0x000fe40000410000 */
[----:B------:R-:W-:-:S03]  /*2f10*/  FFMA.FTZ R3, R8, R146, -R3 ;  /* 0x0000009208037223 */ /* 0x000fc60000010803 */
[----:B------:R-:W2:Y:S01]  /*2f20*/  MUFU.COS R150, R149 ;  /* 0x0000009500967308 */ /* 0x000ea20000000000 */
[----:B------:R-:W-:Y:S02]  /*2f30*/  FFMA.FTZ R2, R9, R146, R2 ;  /* 0x0000009209027223 */ /* 0x000fe40000010002 */
[----:B------:R-:W-:Y:S02]  /*2f40*/  FFMA.FTZ R4, R146, R157, -R4 ;  /* 0x0000009d92047223 */ /* 0x000fe40000010804 */
[C---:B0-----:R-:W-:Y:S02]  /*2f50*/  FMUL.FTZ R189, R6.reuse, R189 ;  /* 0x000000bd06bd7220 */ /* 0x041fe40000410000 */
[----:B------:R-:W-:Y:S02]  /*2f60*/  FMUL.FTZ R191, R6, R191 ;  /* 0x000000bf06bf7220 */ /* 0x000fe40000410000 */
[C---:B-1----:R-:W-:Y:S02]  /*2f70*/  FMUL.FTZ R184, R7.reuse, R184 ;  /* 0x000000b807b87220 */ /* 0x042fe40000410000 */
[----:B------:R-:W-:-:S02]  /*2f80*/  FMUL.FTZ R186, R7, R186 ;  /* 0x000000ba07ba7220 */ /* 0x000fc40000410000 */
[----:B------:R-:W-:Y:S02]  /*2f90*/  FFMA.FTZ R5, RZ, R146, R5 ;  /* 0x00000092ff057223 */ /* 0x000fe40000010005 */
[----:B------:R-:W-:Y:S02]  /*2fa0*/  FMUL.FTZ R144, R117, R144 ;  /* 0x0000009075907220 */ /* 0x000fe40000410000 */
[C---:B------:R-:W-:Y:S02]  /*2fb0*/  FMUL.FTZ R7, R143.reuse, R3 ;  /* 0x000000038f077220 */ /* 0x040fe40000410000 */
[----:B------:R-:W-:Y:S02]  /*2fc0*/  FMUL.FTZ R6, R143, R2 ;  /* 0x000000028f067220 */ /* 0x000fe40000410000 */
[----:B------:R-:W-:Y:S02]  /*2fd0*/  FFMA.FTZ R4, R41, R126, R4 ;  /* 0x0000007e29047223 */ /* 0x000fe40000010004 */
[----:B------:R-:W-:-:S02]  /*2fe0*/  FADD.FTZ R5, RZ, R5 ;  /* 0x00000005ff057221 */ /* 0x000fc40000010000 */
[----:B---3--:R-:W-:Y:S02]  /*2ff0*/  FMUL.FTZ R141, R119, R120 ;  /* 0x00000078778d7220 */ /* 0x008fe40000410000 */
[C---:B------:R-:W-:Y:S02]  /*3000*/  FFMA.FTZ R7, R144.reuse, R2, R7 ;  /* 0x0000000290077223 */ /* 0x040fe40000010007 */
[----:B------:R-:W-:Y:S02]  /*3010*/  FFMA.FTZ R6, R144, R3, -R6 ;  /* 0x0000000390067223 */ /* 0x000fe40000010806 */
[----:B------:R-:W-:Y:S02]  /*3020*/  FMUL.FTZ R2, R143, R4 ;  /* 0x000000048f027220 */ /* 0x000fe40000410000 */
[C---:B----4-:R-:W-:Y:S02]  /*3030*/  FMUL.FTZ R192, R114.reuse, R129 ;  /* 0x0000008172c07220 */ /* 0x050fe40000410000 */
[----:B------:R-:W-:-:S02]  /*3040*/  FMUL.FTZ R194, R114, R127 ;  /* 0x0000007f72c27220 */ /* 0x000fc40000410000 */
[-C--:B------:R-:W-:Y:S02]  /*3050*/  FMUL.FTZ R3, R143, R5.reuse ;  /* 0x000000058f037220 */ /* 0x080fe40000410000 */
[----:B------:R-:W-:Y:S02]  /*3060*/  FMUL.FTZ R142, R119, R142 ;  /* 0x0000008e778e7220 */ /* 0x000fe40000410000 */
[----:B------:R-:W-:Y:S02]  /*3070*/  FMUL.FTZ R114, R141, R6 ;  /* 0x000000068d727220 */ /* 0x000fe40000410000 */
[C---:B--2---:R-:W-:Y:S02]  /*3080*/  FMUL.FTZ R140, R121.reuse, R140 ;  /* 0x0000008c798c7220 */ /* 0x044fe40000410000 */
[----:B------:R-:W-:Y:S01]  /*3090*/  FMUL.FTZ R139, R121, R122 ;  /* 0x0000007a798b7220 */ /* 0x000fe20000410000 */
[----:B------:R-:W-:Y:S01]  /*30a0*/  PRMT R121, RZ, 0x5410, R88 ;  /* 0x00005410ff797816 */ /* 0x000fe20000000058 */
[----:B------:R-:W-:-:S02]  /*30b0*/  FFMA.FTZ R2, R144, R5, R2 ;  /* 0x0000000590027223 */ /* 0x000fc40000010002 */
[----:B------:R-:W-:Y:S02]  /*30c0*/  FMUL.FTZ R136, R113, R150 ;  /* 0x0000009671887220 */ /* 0x000fe40000410000 */
[-C--:B------:R-:W-:Y:S02]  /*30d0*/  FMUL.FTZ R113, R141, R7.reuse ;  /* 0x000000078d717220 */ /* 0x080fe40000410000 */
[----:B------:R-:W-:Y:S02]  /*30e0*/  FFMA.FTZ R3, R144, R4, -R3 ;  /* 0x0000000490037223 */ /* 0x000fe40000010803 */
[C---:B------:R-:W-:Y:S02]  /*30f0*/  FFMA.FTZ R114, R142.reuse, R7, R114 ;  /* 0x000000078e727223 */ /* 0x040fe40000010072 */
[----:B------:R-:W-:Y:S02]  /*3100*/  FADD.FTZ R2, RZ, R2 ;  /* 0x00000002ff027221 */ /* 0x000fe40000010000 */
[----:B------:R-:W-:-:S02]  /*3110*/  FFMA.FTZ R113, R142, R6, -R113 ;  /* 0x000000068e717223 */ /* 0x000fc40000010871 */
[----:B------:R-:W-:Y:S02]  /*3120*/  FFMA.FTZ R3, R40, R121, R3 ;  /* 0x0000007928037223 */ /* 0x000fe40000010003 */
[----:B------:R-:W-:Y:S02]  /*3130*/  FMUL.FTZ R6, R139, R114 ;  /* 0x000000728b067220 */ /* 0x000fe40000410000 */
[----:B------:R-:W-:Y:S01]  /*3140*/  FMUL.FTZ R4, R141, R2 ;  /* 0x000000028d047220 */ /* 0x000fe20000410000 */
[----:B------:R-:W-:Y:S01]  /*3150*/  PRMT R124, RZ, 0x5410, R87 ;  /* 0x00005410ff7c7816 */ /* 0x000fe20000000057 */
[----:B------:R-:W-:Y:S02]  /*3160*/  FMUL.FTZ R7, R139, R113 ;  /* 0x000000718b077220 */ /* 0x000fe40000410000 */
[----:B------:R-:W-:Y:S02]  /*3170*/  FMUL.FTZ R5, R141, R3 ;  /* 0x000000038d057220 */ /* 0x000fe40000410000 */
[----:B------:R-:W-:-:S02]  /*3180*/  FFMA.FTZ R6, R140, R113, -R6 ;  /* 0x000000718c067223 */ /* 0x000fc40000010806 */
[----:B------:R-:W-:Y:S02]  /*3190*/  FFMA.FTZ R4, R142, R3, -R4 ;  /* 0x000000038e047223 */ /* 0x000fe40000010804 */
[----:B------:R-:W-:Y:S02]  /*31a0*/  FFMA.FTZ R7, R140, R114, R7 ;  /* 0x000000728c077223 */ /* 0x000fe40000010007 */
[----:B------:R-:W-:Y:S02]  /*31b0*/  FFMA.FTZ R5, R142, R2, R5 ;  /* 0x000000028e057223 */ /* 0x000fe40000010005 */
[----:B------:R-:W-:Y:S02]  /*31c0*/  FMUL.FTZ R2, R137, R6 ;  /* 0x0000000689027220 */ /* 0x000fe40000410000 */
[----:B------:R-:W-:Y:S02]  /*31d0*/  FFMA.FTZ R4, R39, R124, R4 ;  /* 0x0000007c27047223 */ /* 0x000fe40000010004 */
[----:B------:R-:W-:-:S02]  /*31e0*/  FMUL.FTZ R3, R137, R7 ;  /* 0x0000000789037220 */ /* 0x000fc40000410000 */
[----:B------:R-:W-:Y:S02]  /*31f0*/  FADD.FTZ R5, RZ, R5 ;  /* 0x00000005ff057221 */ /* 0x000fe40000010000 */
[C---:B------:R-:W-:Y:S02]  /*3200*/  FFMA.FTZ R114, R138.reuse, R7, R2 ;  /* 0x000000078a727223 */ /* 0x040fe40000010002 */
[C---:B------:R-:W-:Y:S02]  /*3210*/  FMUL.FTZ R2, R139.reuse, R4 ;  /* 0x000000048b027220 */ /* 0x040fe40000410000 */
[----:B------:R-:W-:Y:S02]  /*3220*/  FFMA.FTZ R6, R138, R6, -R3 ;  /* 0x000000068a067223 */ /* 0x000fe40000010803 */
[-C--:B------:R-:W-:Y:S02]  /*3230*/  FMUL.FTZ R3, R139, R5.reuse ;  /* 0x000000058b037220 */ /* 0x080fe40000410000 */
[----:B------:R-:W-:Y:S01]  /*3240*/  FFMA.FTZ R2, R140, R5, R2 ;  /* 0x000000058c027223 */ /* 0x000fe20000010002 */
[----:B------:R-:W-:Y:S01]  /*3250*/  PRMT R119, RZ, 0x5410, R86 ;  /* 0x00005410ff777816 */ /* 0x000fe20000000056 */
[----:B------:R-:W-:-:S02]  /*3260*/  FMUL.FTZ R193, R125, R128 ;  /* 0x000000807dc17220 */ /* 0x000fc40000410000 */
[C---:B------:R-:W-:Y:S02]  /*3270*/  FMUL.FTZ R113, R195.reuse, R6 ;  /* 0x00000006c3717220 */ /* 0x040fe40000410000 */
[----:B------:R-:W-:Y:S02]  /*3280*/  FMUL.FTZ R7, R195, R114 ;  /* 0x00000072c3077220 */ /* 0x000fe40000410000 */
[----:B------:R-:W-:Y:S02]  /*3290*/  FFMA.FTZ R3, R140, R4, -R3 ;  /* 0x000000048c037223 */ /* 0x000fe40000010803 */
[----:B------:R-:W-:Y:S02]  /*32a0*/  FADD.FTZ R2, RZ, R2 ;  /* 0x00000002ff027221 */ /* 0x000fe40000010000 */
[C---:B------:R-:W-:Y:S02]  /*32b0*/  FFMA.FTZ R113, R193.reuse, R114, R113 ;  /* 0x00000072c1717223 */ /* 0x040fe40000010071 */
[----:B------:R-:W-:-:S02]  /*32c0*/  FFMA.FTZ R7, R193, R6, -R7 ;  /* 0x00000006c1077223 */ /* 0x000fc40000010807 */
[----:B------:R-:W-:Y:S02]  /*32d0*/  FFMA.FTZ R3, R38, R119, R3 ;  /* 0x0000007726037223 */ /* 0x000fe40000010003 */
[C---:B------:R-:W-:Y:S01]  /*32e0*/  FMUL.FTZ R4, R137.reuse, R2 ;  /* 0x0000000289047220 */ /* 0x040fe20000410000 */
[----:B------:R-:W-:Y:S01]  /*32f0*/  PRMT R122, RZ, 0x5410, R85 ;  /* 0x00005410ff7a7816 */ /* 0x000fe20000000055 */
[C---:B------:R-:W-:Y:S02]  /*3300*/  FMUL.FTZ R6, R194.reuse, R113 ;  /* 0x00000071c2067220 */ /* 0x040fe40000410000 */
[----:B------:R-:W-:Y:S02]  /*3310*/  FMUL.FTZ R114, R194, R7 ;  /* 0x00000007c2727220 */ /* 0x000fe40000410000 */
[-C--:B------:R-:W-:Y:S02]  /*3320*/  FMUL.FTZ R5, R137, R3.reuse ;  /* 0x0000000389057220 */ /* 0x080fe40000410000 */
[----:B------:R-:W-:-:S02]  /*3330*/  FFMA.FTZ R4, R138, R3, -R4 ;  /* 0x000000038a047223 */ /* 0x000fc40000010804 */
[C---:B------:R-:W-:Y:S02]  /*3340*/  FFMA.FTZ R6, R192.reuse, R7, -R6 ;  /* 0x00000007c0067223 */ /* 0x040fe40000010806 */
[----:B------:R-:W-:Y:S02]  /*3350*/  FFMA.FTZ R114, R192, R113, R114 ;  /* 0x00000071c0727223 */ /* 0x000fe40000010072 */
[----:B------:R-:W-:Y:S02]  /*3360*/  FFMA.FTZ R5, R138, R2, R5 ;  /* 0x000000028a057223 */ /* 0x000fe40000010005 */
[----:B------:R-:W-:Y:S02]  /*3370*/  FFMA.FTZ R4, R37, R122, R4 ;  /* 0x0000007a25047223 */ /* 0x000fe40000010004 */
[C---:B------:R-:W-:Y:S02]  /*3380*/  FMUL.FTZ R7, R191.reuse, R6 ;  /* 0x00000006bf077220 */ /* 0x040fe40000410000 */
[----:B------:R-:W-:-:S02]  /*3390*/  FMUL.FTZ R3, R191, R114 ;  /* 0x00000072bf037220 */ /* 0x000fc40000410000 */
[----:B------:R-:W-:Y:S02]  /*33a0*/  FADD.FTZ R2, RZ, R5 ;  /* 0x00000005ff027221 */ /* 0x000fe40000010000 */
[----:B------:R-:W-:Y:S02]  /*33b0*/  FMUL.FTZ R5, R195, R4 ;  /* 0x00000004c3057220 */ /* 0x000fe40000410000 */
[C---:B------:R-:W-:Y:S02]  /*33c0*/  FFMA.FTZ R113, R189.reuse, R114, R7 ;  /* 0x00000072bd717223 */ /* 0x040fe40000010007 */
[----:B------:R-:W-:Y:S02]  /*33d0*/  FFMA.FTZ R7, R189, R6, -R3 ;  /* 0x00000006bd077223 */ /* 0x000fe40000010803 */
[----:B------:R-:W-:Y:S02]  /*33e0*/  FMUL.FTZ R163, R0, R153 ;  /* 0x0000009900a37220 */ /* 0x000fe40000410000 */
[----:B------:R-:W-:-:S02]  /*33f0*/  FMUL.FTZ R3, R195, R2 ;  /* 0x00000002c3037220 */ /* 0x000fc40000410000 */
[C---:B------:R-:W-:Y:S01]  /*3400*/  FFMA.FTZ R5, R193.reuse, R2, R5 ;  /* 0x00000002c1057223 */ /* 0x040fe20000010005 */
[----:B------:R-:W-:Y:S01]  /*3410*/  PRMT R117, RZ, 0x5410, R84 ;  /* 0x00005410ff757816 */ /* 0x000fe20000000054 */
[----:B------:R-:W-:Y:S02]  /*3420*/  FMUL.FTZ R159, R0, R151 ;  /* 0x00000097009f7220 */ /* 0x000fe40000410000 */
[----:B------:R-:W-:Y:S02]  /*3430*/  FMUL.FTZ R2, R136, R163 ;  /* 0x000000a388027220 */ /* 0x000fe40000410000 */
[----:B------:R-:W-:Y:S02]  /*3440*/  FFMA.FTZ R3, R193, R4, -R3 ;  /* 0x00000004c1037223 */ /* 0x000fe40000010803 */
[----:B------:R-:W-:Y:S02]  /*3450*/  FADD.FTZ R5, RZ, R5 ;  /* 0x00000005ff057221 */ /* 0x000fe40000010000 */
[----:B------:R-:W-:-:S02]  /*3460*/  FMUL.FTZ R6, R186, R113 ;  /* 0x00000071ba067220 */ /* 0x000fc40000410000 */
[----:B------:R-:W-:Y:S02]  /*3470*/  FFMA.FTZ R116, -R134, R159, -R2 ;  /* 0x0000009f86747223 */ /* 0x000fe40000010902 */
[----:B------:R-:W-:Y:S02]  /*3480*/  FFMA.FTZ R3, R36, R117, R3 ;  /* 0x0000007524037223 */ /* 0x000fe40000010003 */
[----:B------:R-:W-:Y:S01]  /*3490*/  FMUL.FTZ R2, R194, R5 ;  /* 0x00000005c2027220 */ /* 0x000fe20000410000 */
[----:B------:R-:W-:Y:S01]  /*34a0*/  PRMT R120, RZ, 0x5410, R83 ;  /* 0x00005410ff787816 */ /* 0x000fe20000000053 */
[-C--:B------:R-:W-:Y:S02]  /*34b0*/  FMUL.FTZ R114, R186, R7.reuse ;  /* 0x00000007ba727220 */ /* 0x080fe40000410000 */
[----:B------:R-:W-:Y:S02]  /*34c0*/  FFMA.FTZ R6, R184, R7, -R6 ;  /* 0x00000007b8067223 */ /* 0x000fe40000010806 */
[----:B------:R-:W-:-:S02]  /*34d0*/  FMUL.FTZ R165, R12, R153 ;  /* 0x000000990ca57220 */ /* 0x000fc40000410000 */
[----:B------:R-:W-:Y:S02]  /*34e0*/  FMUL.FTZ R7, R134, R163 ;  /* 0x000000a386077220 */ /* 0x000fe40000410000 */
[-C--:B------:R-:W-:Y:S02]  /*34f0*/  FMUL.FTZ R4, R194, R3.reuse ;  /* 0x00000003c2047220 */ /* 0x080fe40000410000 */
[----:B------:R-:W-:Y:S01]  /*3500*/  FFMA.FTZ R2, R192, R3, -R2 ;  /* 0x00000003c0027223 */ /* 0x000fe20000010802 */
[----:B------:R-:W0:Y:S01]  /*3510*/  MUFU.EX2 R130, R130 ;  /* 0x0000008200827308 */ /* 0x000e220000000800 */
[----:B------:R-:W-:Y:S02]  /*3520*/  FMUL.FTZ R162, R12, R151 ;  /* 0x000000970ca27220 */ /* 0x000fe40000410000 */
[----:B------:R-:W-:Y:S02]  /*3530*/  FFMA.FTZ R7, R136, R159, -R7 ;  /* 0x0000009f88077223 */ /* 0x000fe40000010807 */
[----:B------:R-:W-:-:S02]  /*3540*/  FADD.FTZ R118, -R165, R116 ;  /* 0x00000074a5767221 */ /* 0x000fc40000010100 */
[----:B------:R-:W-:Y:S02]  /*3550*/  FFMA.FTZ R4, R192, R5, R4 ;  /* 0x00000005c0047223 */ /* 0x000fe40000010004 */
[----:B------:R-:W-:Y:S02]  /*3560*/  FFMA.FTZ R2, R35, R120, R2 ;  /* 0x0000007823027223 */ /* 0x000fe40000010002 */
[----:B------:R-:W-:Y:S02]  /*3570*/  FADD.FTZ R116, R162, R7 ;  /* 0x00000007a2747221 */ /* 0x000fe40000010000 */
[----:B------:R-:W-:Y:S02]  /*3580*/  FMUL.FTZ R3, R199, -R118 ;  /* 0x80000076c7037220 */ /* 0x000fe40000410000 */
[----:B------:R-:W-:Y:S02]  /*3590*/  FADD.FTZ R4, RZ, R4 ;  /* 0x00000004ff047221 */ /* 0x000fe40000010000 */
[----:B------:R-:W-:-:S02]  /*35a0*/  FMUL.FTZ R5, R191, R2 ;  /* 0x00000002bf057220 */ /* 0x000fc40000410000 */
[----:B------:R-:W-:Y:S02]  /*35b0*/  FFMA.FTZ R125, R197, R116, -R3 ;  /* 0x00000074c57d7223 */ /* 0x000fe40000010803 */
[-C--:B------:R-:W-:Y:S02]  /*35c0*/  FMUL.FTZ R3, R191, R4.reuse ;  /* 0x00000004bf037220 */ /* 0x080fe40000410000 */
[C---:B------:R-:W-:Y:S01]  /*35d0*/  FFMA.FTZ R5, R189.reuse, R4, R5 ;  /* 0x00000004bd057223 */ /* 0x040fe20000010005 */
[----:B------:R-:W-:Y:S01]  /*35e0*/  PRMT R115, RZ, 0x5410, R82 ;  /* 0x00005410ff737816 */ /* 0x000fe20000000052 */
[----:B------:R-:W-:Y:S01]  /*35f0*/  FFMA.FTZ R3, R189, R2, -R3 ;  /* 0x00000002bd037223 */ /* 0x000fe20000010803 */
[----:B------:R-:W1:Y:S01]  /*3600*/  MUFU.EX2 R131, R131 ;  /* 0x0000008300837308 */ /* 0x000e620000000800 */
[----:B------:R-:W-:Y:S02]  /*3610*/  FADD.FTZ R5, RZ, R5 ;  /* 0x00000005ff057221 */ /* 0x000fe40000010000 */
[----:B0-----:R-:W-:-:S02]  /*3620*/  FMUL.FTZ R185, R130, R185 ;  /* 0x000000b982b97220 */ /* 0x001fc40000410000 */
[----:B------:R-:W-:Y:S02]  /*3630*/  FFMA.FTZ R114, R184, R113, R114 ;  /* 0x00000071b8727223 */ /* 0x000fe40000010072 */
[----:B------:R-:W-:Y:S02]  /*3640*/  FMUL.FTZ R116, R199, -R116 ;  /* 0x80000074c7747220 */ /* 0x000fe40000410000 */
[----:B------:R-:W-:Y:S02]  /*3650*/  FFMA.FTZ R3, R34, R115, R3 ;  /* 0x0000007322037223 */ /* 0x000fe40000010003 */
[----:B------:R-:W-:Y:S01]  /*3660*/  FMUL.FTZ R2, R186, R5 ;  /* 0x00000005ba027220 */ /* 0x000fe20000410000 */
[----:B------:R-:W0:Y:S01]  /*3670*/  MUFU.EX2 R132, R132 ;  /* 0x0000008400847308 */ /* 0x000e220000000800 */
[----:B------:R-:W-:Y:S02]  /*3680*/  FMUL.FTZ R183, R130, R183 ;  /* 0x000000b782b77220 */ /* 0x000fe40000410000 */
[----:B------:R-:W-:-:S02]  /*3690*/  FMUL.FTZ R7, R185, R114 ;  /* 0x00000072b9077220 */ /* 0x000fc40000410000 */
[----:B------:R-:W-:Y:S01]  /*36a0*/  FFMA.FTZ R127, R197, R118, R116 ;  /* 0x00000076c57f7223 */ /* 0x000fe20000010074 */
[----:B------:R-:W-:Y:S01]  /*36b0*/  PRMT R118, RZ, 0x5410, R81 ;  /* 0x00005410ff767816 */ /* 0x000fe20000000051 */
[----:B------:R-:W-:Y:S02]  /*36c0*/  FMUL.FTZ R166, R13, R153 ;  /* 0x000000990da67220 */ /* 0x000fe40000410000 */
[-C--:B------:R-:W-:Y:S02]  /*36d0*/  FMUL.FTZ R4, R186, R3.reuse ;  /* 0x00000003ba047220 */ /* 0x080fe40000410000 */
[----:B------:R-:W-:Y:S02]  /*36e0*/  FFMA.FTZ R2, R184, R3, -R2 ;  /* 0x00000003b8027223 */ /* 0x000fe40000010802 */
[-C--:B------:R-:W-:Y:S02]  /*36f0*/  FFMA.FTZ R7, R183, R6.reuse, -R7 ;  /* 0x00000006b7077223 */ /* 0x080fe40000010807 */
[----:B------:R-:W-:-:S02]  /*3700*/  FMUL.FTZ R6, R185, R6 ;  /* 0x00000006b9067220 */ /* 0x000fc40000410000 */
[----:B------:R-:W-:Y:S02]  /*3710*/  FMUL.FTZ R164, R13, R151 ;  /* 0x000000970da47220 */ /* 0x000fe40000410000 */
[----:B------:R-:W-:Y:S02]  /*3720*/  FADD.FTZ R127, -R166, R127 ;  /* 0x0000007fa67f7221 */ /* 0x000fe40000010100 */
[----:B------:R-:W-:Y:S02]  /*3730*/  FFMA.FTZ R4, R184, R5, R4 ;  /* 0x00000005b8047223 */ /* 0x000fe40000010004 */
[----:B------:R-:W-:Y:S02]  /*3740*/  FFMA.FTZ R2, R33, R118, R2 ;  /* 0x0000007621027223 */ /* 0x000fe40000010002 */
[----:B------:R-:W-:Y:S02]  /*3750*/  FFMA.FTZ R113, R183, R114, R6 ;  /* 0x00000072b7717223 */ /* 0x000fe40000010006 */
[----:B------:R-:W-:-:S02]  /*3760*/  FADD.FTZ R125, R164, R125 ;  /* 0x0000007da47d7221 */ /* 0x000fc40000010000 */
[----:B------:R-:W-:Y:S02]  /*3770*/  FMUL.FTZ R6, R188, -R127 ;  /* 0x8000007fbc067220 */ /* 0x000fe40000410000 */
[----:B------:R-:W-:Y:S02]  /*3780*/  FADD.FTZ R4, RZ, R4 ;  /* 0x00000004ff047221 */ /* 0x000fe40000010000 */
[----:B------:R-:W-:Y:S02]  /*3790*/  FMUL.FTZ R5, R185, R2 ;  /* 0x00000002b9057220 */ /* 0x000fe40000410000 */
[----:B-1----:R-:W-:Y:S02]  /*37a0*/  FMUL.FTZ R190, R131, R190 ;  /* 0x000000be83be7220 */ /* 0x002fe40000410000 */
[----:B------:R-:W-:Y:S02]  /*37b0*/  FFMA.FTZ R129, R187, R125, -R6 ;  /* 0x0000007dbb817223 */ /* 0x000fe40000010806 */
[----:B------:R-:W-:-:S02]  /*37c0*/  FMUL.FTZ R3, R185, R4 ;  /* 0x00000004b9037220 */ /* 0x000fc40000410000 */
[----:B------:R-:W-:Y:S02]  /*37d0*/  FFMA.FTZ R5, R183, R4, R5 ;  /* 0x00000004b7057223 */ /* 0x000fe40000010005 */
[----:B------:R-:W-:Y:S02]  /*37e0*/  FMUL.FTZ R176, R131, R176 ;  /* 0x000000b083b07220 */ /* 0x000fe40000410000 */
[----:B------:R-:W-:Y:S02]  /*37f0*/  FMUL.FTZ R6, R190, R113 ;  /* 0x00000071be067220 */ /* 0x000fe40000410000 */
[----:B0-----:R-:W-:Y:S01]  /*3800*/  FMUL.FTZ R178, R132, R135 ;  /* 0x0000008784b27220 */ /* 0x001fe20000410000 */
[----:B------:R-:W-:Y:S01]  /*3810*/  PRMT R135, RZ, 0x5410, R80 ;  /* 0x00005410ff877816 */ /* 0x000fe20000000050 */
[----:B------:R-:W-:Y:S02]  /*3820*/  FMUL.FTZ R114, R188, -R125 ;  /* 0x8000007dbc727220 */ /* 0x000fe40000410000 */
[----:B------:R-:W-:-:S02]  /*3830*/  FFMA.FTZ R3, R183, R2, -R3 ;  /* 0x00000002b7037223 */ /* 0x000fc40000010803 */
[----:B------:R-:W-:Y:S02]  /*3840*/  FADD.FTZ R5, RZ, R5 ;  /* 0x00000005ff057221 */ /* 0x000fe40000010000 */
[-C--:B------:R-:W-:Y:S02]  /*3850*/  FFMA.FTZ R125, R176, R7.reuse, -R6 ;  /* 0x00000007b07d7223 */ /* 0x080fe40000010806 */
[----:B------:R-:W-:Y:S02]  /*3860*/  FMUL.FTZ R7, R190, R7 ;  /* 0x00000007be077220 */ /* 0x000fe40000410000 */
[----:B------:R-:W-:Y:S02]  /*3870*/  FFMA.FTZ R114, R187, R127, R114 ;  /* 0x0000007fbb727223 */ /* 0x000fe40000010072 */
[----:B------:R-:W-:Y:S02]  /*3880*/  FMUL.FTZ R173, R14, R153 ;  /* 0x000000990ead7220 */ /* 0x000fe40000410000 */
[----:B------:R-:W-:-:S02]  /*3890*/  FFMA.FTZ R3, R32, R135, R3 ;  /* 0x0000008720037223 */ /* 0x000fc40000010003 */
[----:B------:R-:W-:Y:S02]  /*38a0*/  FMUL.FTZ R2, R190, R5 ;  /* 0x00000005be027220 */ /* 0x000fe40000410000 */
[----:B------:R-:W-:Y:S01]  /*38b0*/  FMUL.FTZ R182, R132, R133 ;  /* 0x0000008584b67220 */ /* 0x000fe20000410000 */
[----:B------:R-:W-:Y:S01]  /*38c0*/  PRMT R132, RZ, 0x5410, R79 ;  /* 0x00005410ff847816 */ /* 0x000fe2000000004f */
[----:B------:R-:W-:Y:S02]  /*38d0*/  FFMA.FTZ R7, R176, R113, R7 ;  /* 0x00000071b0077223 */ /* 0x000fe40000010007 */
[----:B------:R-:W-:Y:S02]  /*38e0*/  FMUL.FTZ R174, R14, R151 ;  /* 0x000000970eae7220 */ /* 0x000fe40000410000 */
[----:B------:R-:W-:Y:S02]  /*38f0*/  FADD.FTZ R113, -R173, R114 ;  /* 0x00000072ad717221 */ /* 0x000fe40000010100 */
[----:B------:R-:W-:-:S02]  /*3900*/  FMUL.FTZ R4, R190, R3 ;  /* 0x00000003be047220 */ /* 0x000fc40000410000 */
[----:B------:R-:W-:Y:S02]  /*3910*/  FFMA.FTZ R2, R176, R3, -R2 ;  /* 0x00000003b0027223 */ /* 0x000fe40000010802 */
[----:B------:R-:W-:Y:S02]  /*3920*/  FADD.FTZ R129, R174, R129 ;  /* 0x00000081ae817221 */ /* 0x000fe40000010000 */
[----:B------:R-:W-:Y:S02]  /*3930*/  FMUL.FTZ R6, R182, -R113 ;  /* 0x80000071b6067220 */ /* 0x000fe40000410000 */
[----:B------:R-:W-:Y:S02]  /*3940*/  FFMA.FTZ R4, R176, R5, R4 ;  /* 0x00000005b0047223 */ /* 0x000fe40000010004 */
[----:B------:R-:W-:Y:S02]  /*3950*/  FFMA.FTZ R3, R31, R132, R2 ;  /* 0x000000841f037223 */ /* 0x000fe40000010002 */
[----:B------:R-:W-:-:S02]  /*3960*/  FFMA.FTZ R128, R178, R129, -R6 ;  /* 0x00000081b2807223 */ /* 0x000fc40000010806 */
[C---:B------:R-:W-:Y:S02]  /*3970*/  FMUL.FTZ R2, R182.reuse, R125 ;  /* 0x0000007db6027220 */ /* 0x040fe40000410000 */
[----:B------:R-:W-:Y:S02]  /*3980*/  FADD.FTZ R5, RZ, R4 ;  /* 0x00000004ff057221 */ /* 0x000fe40000010000 */
[----:B------:R-:W-:Y:S02]  /*3990*/  FMUL.FTZ R6, R182, R3 ;  /* 0x00000003b6067220 */ /* 0x000fe40000410000 */
[----:B------:R-:W-:Y:S02]  /*39a0*/  FFMA.FTZ R2, R178, R7, R2 ;  /* 0x00000007b2027223 */ /* 0x000fe40000010002 */
[-C--:B------:R-:W-:Y:S02]  /*39b0*/  FMUL.FTZ R4, R182, R5.reuse ;  /* 0x00000005b6047220 */ /* 0x080fe40000410000 */
[----:B------:R-:W-:-:S02]  /*39c0*/  FFMA.FTZ R6, R178, R5, R6 ;  /* 0x00000005b2067223 */ /* 0x000fc40000010006 */
[----:B------:R-:W-:Y:S01]  /*39d0*/  FMUL.FTZ R7, R182, R7 ;  /* 0x00000007b6077220 */ /* 0x000fe20000410000 */
[----:B------:R-:W-:Y:S01]  /*39e0*/  PRMT R133, RZ, 0x5410, R78 ;  /* 0x00005410ff857816 */ /* 0x000fe2000000004e */
[C---:B------:R-:W-:Y:S02]  /*39f0*/  FFMA.FTZ R4, R178.reuse, R3, -R4 ;  /* 0x00000003b2047223 */ /* 0x040fe40000010804 */
[----:B------:R-:W-:Y:S02]  /*3a00*/  FADD.FTZ R6, RZ, R6 ;  /* 0x00000006ff067221 */ /* 0x000fe40000010000 */
[----:B------:R-:W-:Y:S02]  /*3a10*/  FFMA.FTZ R7, R178, R125, -R7 ;  /* 0x0000007db2077223 */ /* 0x000fe40000010807 */
[----:B------:R-:W-:Y:S02]  /*3a20*/  FFMA.FTZ R4, R30, R133, R4 ;  /* 0x000000851e047223 */ /* 0x000fe40000010004 */
[----:B------:R-:W-:-:S02]  /*3a30*/  FMUL.FTZ R5, R188, R6 ;  /* 0x00000006bc057220 */ /* 0x000fc40000410000 */
[C---:B------:R-:W-:Y:S02]  /*3a40*/  FMUL.FTZ R3, R188.reuse, R7 ;  /* 0x00000007bc037220 */ /* 0x040fe40000410000 */
[----:B------:R-:W-:Y:S01]  /*3a50*/  FMUL.FTZ R114, R188, R2 ;  /* 0x00000002bc727220 */ /* 0x000fe20000410000 */
[----:B------:R-:W-:Y:S01]  /*3a60*/  PRMT R116, RZ, 0x5410, R77 ;  /* 0x00005410ff747816 */ /* 0x000fe2000000004d */
[----:B------:R-:W-:Y:S02]  /*3a70*/  FMUL.FTZ R129, R182, -R129 ;  /* 0x80000081b6817220 */ /* 0x000fe40000410000 */
[C---:B------:R-:W-:Y:S02]  /*3a80*/  FFMA.FTZ R5, R187.reuse, R4, -R5 ;  /* 0x00000004bb057223 */ /* 0x040fe40000010805 */
[C---:B------:R-:W-:Y:S02]  /*3a90*/  FFMA.FTZ R2, R187.reuse, R2, R3 ;  /* 0x00000002bb027223 */ /* 0x040fe40000010003 */
[----:B------:R-:W-:-:S02]  /*3aa0*/  FFMA.FTZ R114, R187, R7, -R114 ;  /* 0x00000007bb727223 */ /* 0x000fc40000010872 */
[----:B------:R-:W-:Y:S02]  /*3ab0*/  FFMA.FTZ R129, R178, R113, R129 ;  /* 0x00000071b2817223 */ /* 0x000fe40000010081 */
[----:B------:R-:W-:Y:S01]  /*3ac0*/  FMUL.FTZ R113, R188, R4 ;  /* 0x00000004bc717220 */ /* 0x000fe20000410000 */
[----:B------:R-:W-:Y:S01]  /*3ad0*/  ISETP.NE.AND P2, PT, R111, 0x1f, PT ;  /* 0x0000001f6f00780c */ /* 0x000fe20003f45270 */
[----:B------:R-:W-:Y:S02]  /*3ae0*/  FFMA.FTZ R4, R29, R116, R5 ;  /* 0x000000741d047223 */ /* 0x000fe40000010005 */
[C---:B------:R-:W-:Y:S02]  /*3af0*/  FMUL.FTZ R3, R199.reuse, R2 ;  /* 0x00000002c7037220 */ /* 0x040fe40000410000 */
[-C--:B------:R-:W-:Y:S02]  /*3b00*/  FMUL.FTZ R5, R199, R114.reuse ;  /* 0x00000072c7057220 */ /* 0x080fe40000410000 */
[----:B------:R-:W-:-:S02]  /*3b10*/  FFMA.FTZ R3, R197, R114, -R3 ;  /* 0x00000072c5037223 */ /* 0x000fc40000010803 */
[----:B------:R-:W-:Y:S02]  /*3b20*/  FFMA.FTZ R5, R197, R2, R5 ;  /* 0x00000002c5057223 */ /* 0x000fe40000010005 */
[C---:B------:R-:W-:Y:S02]  /*3b30*/  FMUL.FTZ R2, R134.reuse, R3 ;  /* 0x0000000386027220 */ /* 0x040fe40000410000 */
[-C--:B------:R-:W-:Y:S02]  /*3b40*/  FMUL.FTZ R152, R134, R5.reuse ;  /* 0x0000000586987220 */ /* 0x080fe40000410000 */
[C---:B------:R-:W-:Y:S02]  /*3b50*/  FFMA.FTZ R5, R136.reuse, R5, R2 ;  /* 0x0000000588057223 */ /* 0x040fe40000010002 */
[----:B------:R-:W-:Y:S02]  /*3b60*/  FFMA.FTZ R152, R136, R3, -R152 ;  /* 0x0000000388987223 */ /* 0x000fe40000010898 */
[----:B------:R0:W1:Y:S01]  /*3b70*/  @P2 LDS.64 R2, [R111.X8+0x1888] ;  /* 0x001888006f022984 */ /* 0x0000620000008a00 */
[----:B------:R-:W-:-:S04]  /*3b80*/  FFMA.FTZ R113, R187, R6, R113 ;  /* 0x00000006bb717223 */ /* 0x000fc80000010071 */
[----:B------:R-:W-:Y:S02]  /*3b90*/  FADD.FTZ R6, RZ, R113 ;  /* 0x00000071ff067221 */ /* 0x000fe40000010000 */
[C---:B------:R-:W-:Y:S02]  /*3ba0*/  FMUL.FTZ R113, R199.reuse, R4 ;  /* 0x00000004c7717220 */ /* 0x040fe40000410000 */
[-C--:B------:R-:W-:Y:S02]  /*3bb0*/  FMUL.FTZ R7, R199, R6.reuse ;  /* 0x00000006c7077220 */ /* 0x080fe40000410000 */
[C---:B------:R-:W-:Y:S01]  /*3bc0*/  FFMA.FTZ R6, R197.reuse, R6, R113 ;  /* 0x00000006c5067223 */ /* 0x040fe20000010071 */
[----:B------:R-:W-:Y:S01]  /*3bd0*/  PRMT R113, RZ, 0x5410, R76 ;  /* 0x00005410ff717816 */ /* 0x000fe2000000004c */
[----:B------:R-:W-:Y:S02]  /*3be0*/  FFMA.FTZ R7, R197, R4, -R7 ;  /* 0x00000004c5077223 */ /* 0x000fe40000010807 */
[----:B------:R-:W-:-:S02]  /*3bf0*/  FADD.FTZ R125, RZ, R6 ;  /* 0x00000006ff7d7221 */ /* 0x000fc40000010000 */
[----:B------:R-:W-:Y:S01]  /*3c00*/  FFMA.FTZ R7, R28, R113, R7 ;  /* 0x000000711c077223 */ /* 0x000fe20000010007 */
[----:B------:R-:W-:Y:S01]  /*3c10*/  BSSY B0, `(.L_x_8104) ;  /* 0x000000e000007945 */ /* 0x000fe20003800000 */
[C---:B------:R-:W-:Y:S02]  /*3c20*/  FMUL.FTZ R4, R134.reuse, R125 ;  /* 0x0000007d86047220 */ /* 0x040fe40000410000 */
[-C--:B------:R-:W-:Y:S01]  /*3c30*/  FMUL.FTZ R6, R134, R7.reuse ;  /* 0x0000000786067220 */ /* 0x080fe20000410000 */
[----:B------:R-:W-:Y:S01]  /*3c40*/  PRMT R114, RZ, 0x5410, R75 ;  /* 0x00005410ff727816 */ /* 0x000fe2000000004b */
[C---:B------:R-:W-:Y:S02]  /*3c50*/  FFMA.FTZ R4, R136.reuse, R7, -R4 ;  /* 0x0000000788047223 */ /* 0x040fe40000010804 */
[----:B------:R-:W-:Y:S01]  /*3c60*/  FFMA.FTZ R6, R136, R125, R6 ;  /* 0x0000007d88067223 */ /* 0x000fe20000010006 */
[----:B------:R-:W-:Y:S05]  /*3c70*/  @P2 BRA `(.L_x_8105) ;  /* 0x0000007000002947 */ /* 0x000fea0003800000 */
[----:B0-----:R-:W-:Y:S01]  /*3c80*/  ULDC UR20, c[0x0][0x174] ;  /* 0x00005d0000147ab9 */ /* 0x001fe20000000800 */
[----:B-1----:R-:W-:Y:S01]  /*3c90*/  HFMA2.MMA R3, -RZ, RZ, 0, 0 ;  /* 0x00000000ff037435 */ /* 0x002fe200000001ff */
[----:B------:R-:W-:Y:S01]  /*3ca0*/  UISETP.NE.AND UP0, UPT, UR24, UR20, UPT ;  /* 0x000000141800728c */ /* 0x000fe2000bf05270 */
[----:B------:R-:W-:-:S02]  /*3cb0*/  MOV R2, 0x3f800000 ;  /* 0x3f80000000027802 */ /* 0x000fc40000000f00 */
[----:B------:R-:W-:-:S03]  /*3cc0*/  MOV R7, UR9 ;  /* 0x0000000900077c02 */ /* 0x000fc60008000f00 */
[----:B------:R-:W-:-:S13]  /*3cd0*/  PLOP3.LUT P3, PT, PT, PT, UP0, 0x80, 0x0 ;  /* 0x000000000000781c */ /* 0x000fda0003f6f008 */
[----:B------:R0:W1:Y:S02]  /*3ce0*/  @P3 LDS.64 R2, [R7+UR46] ;  /* 0x0000002e07023984 */ /* 0x0000640008000a00 */
.L_x_8105:
[----:B0-----:R-:W-:Y:S05]  /*3cf0*/  BSYNC B0 ;  /* 0x0000000000007941 */ /* 0x001fea0003800000 */
.L_x_8104:
[----:B------:R-:W0:Y:S01]  /*3d00*/  SHFL.UP PT, R7, R152, 0x1, RZ ;  /* 0x0420000098077989 */ /* 0x000e2200000e00ff */
[----:B------:R-:W-:Y:S01]  /*3d10*/  FADD.FTZ R154, RZ, R6 ;  /* 0x00000006ff9a7221 */ /* 0x000fe20000010000 */
[----:B------:R-:W-:Y:S01]  /*3d20*/  ISETP.GE.AND P3, PT, R109, 0x1, PT ;  /* 0x000000016d00780c */ /* 0x000fe20003f66270 */
[----:B------:R-:W-:Y:S01]  /*3d30*/  FFMA.FTZ R155, R27, R114, R4 ;  /* 0x000000721b9b7223 */ /* 0x000fe20000010004 */
[----:B-----5:R-:W-:Y:S01]  /*3d40*/  SHFL.IDX PT, R11, R11, RZ, 0x1f ;  /* 0x00001fff0b0b7589 */ /* 0x020fe200000e0000 */
[C---:B------:R-:W-:Y:S01]  /*3d50*/  FMUL.FTZ R175, R15.reuse, R151 ;  /* 0x000000970faf7220 */ /* 0x040fe20000410000 */
[----:B------:R-:W-:Y:S01]  /*3d60*/  BSSY B0, `(.L_x_8106) ;  /* 0x000010c000007945 */ /* 0x000fe20003800000 */
[----:B------:R-:W-:Y:S01]  /*3d70*/  FMUL.FTZ R180, R15, R153 ;  /* 0x000000990fb47220 */ /* 0x000fe20000410000 */
[----:B------:R-:W2:Y:S01]  /*3d80*/  SHFL.UP PT, R4, R5, 0x1, RZ ;  /* 0x0420000005047989 */ /* 0x000ea200000e00ff */
[----:B------:R-:W-:Y:S02]  /*3d90*/  FADD.FTZ R127, R175, R128 ;  /* 0x00000080af7f7221 */ /* 0x000fe40000010000 */
[----:B------:R-:W-:Y:S01]  /*3da0*/  FADD.FTZ R129, -R180, R129 ;  /* 0x00000081b4817221 */ /* 0x000fe20000010100 */
[----:B------:R-:W3:Y:S01]  /*3db0*/  SHFL.UP PT, R125, R154, 0x1, RZ ;  /* 0x042000009a7d7989 */ /* 0x000ee200000e00ff */
[----:B------:R-:W-:-:S02]  /*3dc0*/  FMUL.FTZ R130, R190, -R127 ;  /* 0x8000007fbe827220 */ /* 0x000fc40000410000 */
[-C--:B------:R-:W-:Y:S01]  /*3dd0*/  FMUL.FTZ R128, R190, -R129.reuse ;  /* 0x80000081be807220 */ /* 0x080fe20000410000 */
[----:B------:R-:W4:Y:S01]  /*3de0*/  SHFL.UP PT, R6, R155, 0x1, RZ ;  /* 0x042000009b067989 */ /* 0x000f2200000e00ff */
[----:B------:R-:W-:Y:S02]  /*3df0*/  FFMA.FTZ R130, R176, R129, R130 ;  /* 0x00000081b0827223 */ /* 0x000fe40000010082 */
[----:B------:R-:W-:Y:S02]  /*3e00*/  FMUL.FTZ R181, R16, R153 ;  /* 0x0000009910b57220 */ /* 0x000fe40000410000 */
[----:B------:R-:W-:Y:S02]  /*3e10*/  FFMA.FTZ R127, R176, R127, -R128 ;  /* 0x0000007fb07f7223 */ /* 0x000fe40000010880 */
[----:B------:R-:W-:Y:S02]  /*3e20*/  FMUL.FTZ R196, R16, R151 ;  /* 0x0000009710c47220 */ /* 0x000fe40000410000 */
[----:B------:R-:W-:Y:S01]  /*3e30*/  FADD.FTZ R148, -R181, R130 ;  /* 0x00000082b5947221 */ /* 0x000fe20000010100 */
[----:B------:R-:W-:Y:S01]  /*3e40*/  MOV R130, UR24 ;  /* 0x0000001800827c02 */ /* 0x000fe20008000f00 */
[----:B------:R-:W-:-:S02]  /*3e50*/  FADD.FTZ R128, R196, R127 ;  /* 0x0000007fc4807221 */ /* 0x000fc40000010000 */
[----:B0-----:R-:W-:Y:S01]  /*3e60*/  FMUL.FTZ R127, R5, R7 ;  /* 0x00000007057f7220 */ /* 0x001fe20000410000 */
[----:B------:R-:W-:Y:S01]  /*3e70*/  ISETP.GE.OR P0, PT, R130, c[0x0][0x174], P0 ;  /* 0x00005d0082007a0c */ /* 0x000fe20000706670 */
[C---:B------:R-:W-:Y:S02]  /*3e80*/  FMUL.FTZ R129, R185.reuse, -R148 ;  /* 0x80000094b9817220 */ /* 0x040fe40000410000 */
[----:B--2---:R-:W-:Y:S02]  /*3e90*/  FFMA.FTZ R130, R152, R4, R127 ;  /* 0x0000000498827223 */ /* 0x004fe4000001007f */
[-C--:B------:R-:W-:Y:S02]  /*3ea0*/  FMUL.FTZ R131, R185, -R128.reuse ;  /* 0x80000080b9837220 */ /* 0x080fe40000410000 */
[----:B------:R-:W-:Y:S01]  /*3eb0*/  FFMA.FTZ R129, R183, R128, -R129 ;  /* 0x00000080b7817223 */ /* 0x000fe20000010881 */
[C---:B------:R-:W-:Y:S01]  /*3ec0*/  FSEL R130, R5.reuse, R130, !P3 ;  /* 0x0000008205827208 */ /* 0x040fe20005800000 */
[----:B---3--:R-:W-:-:S02]  /*3ed0*/  FMUL.FTZ R127, R5, R125 ;  /* 0x0000007d057f7220 */ /* 0x008fc40000410000 */
[CC--:B----4-:R-:W-:Y:S02]  /*3ee0*/  FMUL.FTZ R128, R5.reuse, R6.reuse ;  /* 0x0000000605807220 */ /* 0x0d0fe40000410000 */
[C---:B------:R-:W-:Y:S02]  /*3ef0*/  FFMA.FTZ R6, R152.reuse, R6, -R127 ;  /* 0x0000000698067223 */ /* 0x040fe4000001087f */
[----:B------:R-:W-:Y:S02]  /*3f00*/  FFMA.FTZ R125, R152, R125, R128 ;  /* 0x0000007d987d7223 */ /* 0x000fe40000010080 */
[----:B------:R-:W-:Y:S02]  /*3f10*/  FMUL.FTZ R4, R5, R4 ;  /* 0x0000000405047220 */ /* 0x000fe40000410000 */
[----:B------:R-:W-:Y:S02]  /*3f20*/  FFMA.FTZ R148, R183, R148, R131 ;  /* 0x00000094b7947223 */ /* 0x000fe40000010083 */
[----:B------:R-:W-:-:S02]  /*3f30*/  @P3 FADD.FTZ R155, R155, R6 ;  /* 0x000000069b9b3221 */ /* 0x000fc40000010000 */
[C---:B------:R-:W-:Y:S02]  /*3f40*/  FMUL.FTZ R203, R17.reuse, R153 ;  /* 0x0000009911cb7220 */ /* 0x040fe40000410000 */
[----:B------:R-:W-:Y:S02]  /*3f50*/  @P3 FADD.FTZ R154, R154, R125 ;  /* 0x0000007d9a9a3221 */ /* 0x000fe40000010000 */
[----:B------:R-:W-:Y:S01]  /*3f60*/  @P3 FFMA.FTZ R152, R152, R7, -R4 ;  /* 0x0000000798983223 */ /* 0x000fe20000010804 */
[----:B------:R-:W0:Y:S01]  /*3f70*/  SHFL.UP PT, R125, R155, 0x2, RZ ;  /* 0x044000009b7d7989 */ /* 0x000e2200000e00ff */
[----:B------:R-:W-:Y:S01]  /*3f80*/  FMUL.FTZ R204, R17, R151 ;  /* 0x0000009711cc7220 */ /* 0x000fe20000410000 */
[----:B------:R-:W-:Y:S01]  /*3f90*/  ISETP.GE.AND P3, PT, R109, 0x2, PT ;  /* 0x000000026d00780c */ /* 0x000fe20003f66270 */
[----:B-1----:R-:W-:Y:S01]  /*3fa0*/  FMUL.FTZ R4, R134, -R2 ;  /* 0x8000000286047220 */ /* 0x002fe20000410000 */
[----:B------:R-:W1:Y:S01]  /*3fb0*/  SHFL.UP PT, R127, R154, 0x2, RZ ;  /* 0x044000009a7f7989 */ /* 0x000e6200000e00ff */
[----:B------:R-:W-:-:S02]  /*3fc0*/  FADD.FTZ R147, -R203, R148 ;  /* 0x00000094cb937221 */ /* 0x000fc40000010100 */
[----:B------:R-:W-:Y:S01]  /*3fd0*/  FADD.FTZ R131, R204, R129 ;  /* 0x00000081cc837221 */ /* 0x000fe20000010000 */
[----:B------:R-:W2:Y:S01]  /*3fe0*/  SHFL.UP PT, R5, R152, 0x2, RZ ;  /* 0x0440000098057989 */ /* 0x000ea200000e00ff */
[----:B------:R-:W-:Y:S02]  /*3ff0*/  FFMA.FTZ R6, R136, -R3, R4 ;  /* 0x8000000388067223 */ /* 0x000fe40000010004 */
[----:B------:R-:W-:Y:S01]  /*4000*/  FMUL.FTZ R4, R186, -R147 ;  /* 0x80000093ba047220 */ /* 0x000fe20000410000 */
[----:B------:R-:W3:Y:S01]  /*4010*/  SHFL.UP PT, R7, R130, 0x2, RZ ;  /* 0x0440000082077989 */ /* 0x000ee200000e00ff */
[----:B------:R-:W-:Y:S02]  /*4020*/  FMUL.FTZ R129, R134, R3 ;  /* 0x0000000386817220 */ /* 0x000fe40000410000 */
[-C--:B------:R-:W-:Y:S02]  /*4030*/  FMUL.FTZ R128, R186, -R131.reuse ;  /* 0x80000083ba807220 */ /* 0x080fe40000410000 */
[----:B------:R-:W-:-:S02]  /*4040*/  FFMA.FTZ R131, R184, R131, -R4 ;  /* 0x00000083b8837223 */ /* 0x000fc40000010804 */
[----:B------:R-:W-:Y:S02]  /*4050*/  FFMA.FTZ R4, R136, R2, -R129 ;  /* 0x0000000288047223 */ /* 0x000fe40000010881 */
[----:B------:R-:W-:Y:S02]  /*4060*/  FFMA.FTZ R147, R184, R147, R128 ;  /* 0x00000093b8937223 */ /* 0x000fe40000010080 */
[C---:B------:R-:W-:Y:S02]  /*4070*/  FMUL.FTZ R198, R18.reuse, R151 ;  /* 0x0000009712c67220 */ /* 0x040fe40000410000 */
[C---:B------:R-:W-:Y:S02]  /*4080*/  FMUL.FTZ R128, R199.reuse, -R6 ;  /* 0x80000006c7807220 */ /* 0x040fe40000410000 */
[----:B------:R-:W-:Y:S02]  /*4090*/  FMUL.FTZ R202, R18, R153 ;  /* 0x0000009912ca7220 */ /* 0x000fe40000410000 */
[----:B------:R-:W-:-:S02]  /*40a0*/  FMUL.FTZ R129, R199, -R4 ;  /* 0x80000004c7817220 */ /* 0x000fc40000410000 */
[----:B------:R-:W-:Y:S02]  /*40b0*/  FADD.FTZ R148, R198, R131 ;  /* 0x00000083c6947221 */ /* 0x000fe40000010000 */
[C---:B------:R-:W-:Y:S02]  /*40c0*/  FFMA.FTZ R128, R197.reuse, R4, -R128 ;  /* 0x00000004c5807223 */ /* 0x040fe40000010880 */
[----:B------:R-:W-:Y:S02]  /*40d0*/  FADD.FTZ R150, -R202, R147 ;  /* 0x00000093ca967221 */ /* 0x000fe40000010100 */
[----:B------:R-:W-:Y:S02]  /*40e0*/  FFMA.FTZ R129, R197, R6, R129 ;  /* 0x00000006c5817223 */ /* 0x000fe40000010081 */
[C---:B------:R-:W-:Y:S02]  /*40f0*/  FMUL.FTZ R147, R191.reuse, -R148 ;  /* 0x80000094bf937220 */ /* 0x040fe40000410000 */
[----:B------:R-:W-:-:S02]  /*4100*/  FMUL.FTZ R131, R191, -R150 ;  /* 0x80000096bf837220 */ /* 0x000fc40000410000 */
[C---:B------:R-:W-:Y:S02]  /*4110*/  FMUL.FTZ R6, R188.reuse, -R128 ;  /* 0x80000080bc067220 */ /* 0x040fe40000410000 */
[-C--:B------:R-:W-:Y:S02]  /*4120*/  FMUL.FTZ R4, R188, -R129.reuse ;  /* 0x80000081bc047220 */ /* 0x080fe40000410000 */
[C---:B------:R-:W-:Y:S02]  /*4130*/  FFMA.FTZ R161, R189.reuse, R150, R147 ;  /* 0x00000096bda17223 */ /* 0x040fe40000010093 */
[----:B------:R-:W-:Y:S02]  /*4140*/  FFMA.FTZ R149, R189, R148, -R131 ;  /* 0x00000094bd957223 */ /* 0x000fe40000010883 */
[C---:B------:R-:W-:Y:S02]  /*4150*/  FFMA.FTZ R147, R187.reuse, R129, R6 ;  /* 0x00000081bb937223 */ /* 0x040fe40000010006 */
[----:B------:R-:W-:-:S02]  /*4160*/  FFMA.FTZ R131, R187, R128, -R4 ;  /* 0x00000080bb837223 */ /* 0x000fc40000010804 */
[C---:B0-----:R-:W-:Y:S02]  /*4170*/  FMUL.FTZ R129, R130.reuse, R125 ;  /* 0x0000007d82817220 */ /* 0x041fe40000410000 */
[C---:B-1----:R-:W-:Y:S02]  /*4180*/  FMUL.FTZ R128, R130.reuse, R127 ;  /* 0x0000007f82807220 */ /* 0x042fe40000410000 */
[C---:B--2---:R-:W-:Y:S02]  /*4190*/  FMUL.FTZ R6, R130.reuse, R5 ;  /* 0x0000000582067220 */ /* 0x044fe40000410000 */
[----:B---3--:R-:W-:Y:S02]  /*41a0*/  FMUL.FTZ R4, R130, R7 ;  /* 0x0000000782047220 */ /* 0x008fe40000410000 */
[C---:B------:R-:W-:Y:S02]  /*41b0*/  FFMA.FTZ R129, R152.reuse, R127, R129 ;  /* 0x0000007f98817223 */ /* 0x040fe40000010081 */
[----:B------:R-:W-:-:S02]  /*41c0*/  FFMA.FTZ R128, R152, R125, -R128 ;  /* 0x0000007d98807223 */ /* 0x000fc40000010880 */
[C---:B------:R-:W-:Y:S02]  /*41d0*/  FFMA.FTZ R7, R152.reuse, R7, R6 ;  /* 0x0000000798077223 */ /* 0x040fe40000010006 */
[----:B------:R-:W-:Y:S02]  /*41e0*/  @P3 FFMA.FTZ R152, R152, R5, -R4 ;  /* 0x0000000598983223 */ /* 0x000fe40000010804 */
[----:B------:R-:W-:Y:S01]  /*41f0*/  @P3 FADD.FTZ R154, R154, R129 ;  /* 0x000000819a9a3221 */ /* 0x000fe20000010000 */
[----:B------:R-:W-:Y:S01]  /*4200*/  FSEL R7, R130, R7, !P3 ;  /* 0x0000000782077208 */ /* 0x000fe20005800000 */
[----:B------:R-:W-:Y:S02]  /*4210*/  FMUL.FTZ R4, R182, -R131 ;  /* 0x80000083b6047220 */ /* 0x000fe40000410000 */
[----:B------:R-:W-:Y:S01]  /*4220*/  @P3 FADD.FTZ R155, R155, R128 ;  /* 0x000000809b9b3221 */ /* 0x000fe20000010000 */
[----:B------:R-:W0:Y:S01]  /*4230*/  SHFL.UP PT, R125, R154, 0x4, RZ ;  /* 0x048000009a7d7989 */ /* 0x000e2200000e00ff */
[----:B------:R-:W-:Y:S01]  /*4240*/  FMUL.FTZ R206, R19, R153 ;  /* 0x0000009913ce7220 */ /* 0x000fe20000410000 */
[----:B------:R-:W-:Y:S01]  /*4250*/  ISETP.GE.AND P3, PT, R109, 0x4, PT ;  /* 0x000000046d00780c */ /* 0x000fe20003f66270 */
[----:B------:R-:W-:Y:S01]  /*4260*/  FMUL.FTZ R208, R19, R151 ;  /* 0x0000009713d07220 */ /* 0x000fe20000410000 */
[----:B------:R-:W1:Y:S01]  /*4270*/  SHFL.UP PT, R6, R155, 0x4, RZ ;  /* 0x048000009b067989 */ /* 0x000e6200000e00ff */
[----:B------:R-:W-:-:S02]  /*4280*/  FFMA.FTZ R127, R178, R147, R4 ;  /* 0x00000093b27f7223 */ /* 0x000fc40000010004 */
[----:B------:R-:W-:Y:S01]  /*4290*/  FADD.FTZ R161, -R206, R161 ;  /* 0x000000a1cea17221 */ /* 0x000fe20000010100 */
[----:B------:R-:W2:Y:S01]  /*42a0*/  SHFL.UP PT, R4, R152, 0x4, RZ ;  /* 0x0480000098047989 */ /* 0x000ea200000e00ff */
[----:B------:R-:W-:Y:S02]  /*42b0*/  FADD.FTZ R149, R208, R149 ;  /* 0x00000095d0957221 */ /* 0x000fe40000010000 */
[----:B------:R-:W-:Y:S01]  /*42c0*/  FMUL.FTZ R147, R182, -R147 ;  /* 0x80000093b6937220 */ /* 0x000fe20000410000 */
[----:B------:R-:W3:Y:S01]  /*42d0*/  SHFL.UP PT, R5, R7, 0x4, RZ ;  /* 0x0480000007057989 */ /* 0x000ee200000e00ff */
[C---:B------:R-:W-:Y:S02]  /*42e0*/  FMUL.FTZ R128, R194.reuse, -R161 ;  /* 0x800000a1c2807220 */ /* 0x040fe40000410000 */
[----:B------:R-:W-:Y:S02]  /*42f0*/  FMUL.FTZ R129, R194, -R149 ;  /* 0x80000095c2817220 */ /* 0x000fe40000410000 */
[----:B------:R-:W-:-:S02]  /*4300*/  FFMA.FTZ R147, R178, R131, -R147 ;  /* 0x00000083b2937223 */ /* 0x000fc40000010893 */
[C---:B------:R-:W-:Y:S02]  /*4310*/  FFMA.FTZ R130, R192.reuse, R149, -R128 ;  /* 0x00000095c0827223 */ /* 0x040fe40000010880 */
[----:B------:R-:W-:Y:S02]  /*4320*/  FFMA.FTZ R148, R192, R161, R129 ;  /* 0x000000a1c0947223 */ /* 0x000fe40000010081 */
[----:B------:R-:W-:Y:S02]  /*4330*/  FMUL.FTZ R207, R20, R153 ;  /* 0x0000009914cf7220 */ /* 0x000fe40000410000 */
[----:B------:R-:W-:Y:S02]  /*4340*/  FMUL.FTZ R128, R190, -R127 ;  /* 0x8000007fbe807220 */ /* 0x000fe40000410000 */
[----:B------:R-:W-:Y:S02]  /*4350*/  FMUL.FTZ R205, R20, R151 ;  /* 0x0000009714cd7220 */ /* 0x000fe40000410000 */
[----:B------:R-:W-:-:S02]  /*4360*/  FMUL.FTZ R129, R190, -R147 ;  /* 0x80000093be817220 */ /* 0x000fc40000410000 */
[----:B------:R-:W-:Y:S02]  /*4370*/  FADD.FTZ R150, -R207, R148 ;  /* 0x00000094cf967221 */ /* 0x000fe40000010100 */
[C---:B------:R-:W-:Y:S02]  /*4380*/  FFMA.FTZ R128, R176.reuse, R147, -R128 ;  /* 0x00000093b0807223 */ /* 0x040fe40000010880 */
[----:B------:R-:W-:Y:S02]  /*4390*/  FADD.FTZ R148, R205, R130 ;  /* 0x00000082cd947221 */ /* 0x000fe40000010000 */
[----:B------:R-:W-:Y:S02]  /*43a0*/  FFMA.FTZ R130, R176, R127, R129 ;  /* 0x0000007fb0827223 */ /* 0x000fe40000010081 */
[----:B------:R-:W-:Y:S02]  /*43b0*/  FMUL.FTZ R131, R195, -R150 ;  /* 0x80000096c3837220 */ /* 0x000fe40000410000 */
[----:B------:R-:W-:-:S02]  /*43c0*/  FMUL.FTZ R129, R185, -R128 ;  /* 0x80000080b9817220 */ /* 0x000fc40000410000 */
[----:B------:R-:W-:Y:S02]  /*43d0*/  FMUL.FTZ R127, R185, -R130 ;  /* 0x80000082b97f7220 */ /* 0x000fe40000410000 */
[----:B------:R-:W-:Y:S02]  /*43e0*/  FFMA.FTZ R161, R193, R148, -R131 ;  /* 0x00000094c1a17223 */ /* 0x000fe40000010883 */
[C---:B------:R-:W-:Y:S02]  /*43f0*/  FFMA.FTZ R149, R183.reuse, R130, R129 ;  /* 0x00000082b7957223 */ /* 0x040fe40000010081 */
[----:B------:R-:W-:Y:S02]  /*4400*/  FFMA.FTZ R131, R183, R128, -R127 ;  /* 0x00000080b7837223 */ /* 0x000fe4000001087f */
[C---:B0-----:R-:W-:Y:S02]  /*4410*/  FMUL.FTZ R129, R7.reuse, R125 ;  /* 0x0000007d07817220 */ /* 0x041fe40000410000 */
[----:B-1----:R-:W-:-:S02]  /*4420*/  FMUL.FTZ R130, R7, R6 ;  /* 0x0000000607827220 */ /* 0x002fc40000410000 */
[----:B--2---:R-:W-:Y:S02]  /*4430*/  FMUL.FTZ R128, R7, R4 ;  /* 0x0000000407807220 */ /* 0x004fe40000410000 */
[----:B------:R-:W-:Y:S02]  /*4440*/  FMUL.FTZ R147, R195, -R148 ;  /* 0x80000094c3937220 */ /* 0x000fe40000410000 */
[----:B---3--:R-:W-:Y:S02]  /*4450*/  FMUL.FTZ R127, R7, R5 ;  /* 0x00000005077f7220 */ /* 0x008fe40000410000 */
[C---:B------:R-:W-:Y:S02]  /*4460*/  FFMA.FTZ R6, R152.reuse, R6, -R129 ;  /* 0x0000000698067223 */ /* 0x040fe40000010881 */
[C---:B------:R-:W-:Y:S02]  /*4470*/  FFMA.FTZ R125, R152.reuse, R125, R130 ;  /* 0x0000007d987d7223 */ /* 0x040fe40000010082 */
[----:B------:R-:W-:-:S02]  /*4480*/  FFMA.FTZ R128, R152, R5, R128 ;  /* 0x0000000598807223 */ /* 0x000fc40000010080 */
[----:B------:R-:W-:Y:S02]  /*4490*/  FFMA.FTZ R148, R193, R150, R147 ;  /* 0x00000096c1947223 */ /* 0x000fe40000010093 */
[----:B------:R-:W-:Y:S01]  /*44a0*/  @P3 FFMA.FTZ R152, R152, R4, -R127 ;  /* 0x0000000498983223 */ /* 0x000fe2000001087f */
[----:B------:R-:W-:Y:S01]  /*44b0*/  FSEL R7, R7, R128, !P3 ;  /* 0x0000008007077208 */ /* 0x000fe20005800000 */
[----:B------:R-:W-:Y:S02]  /*44c0*/  @P3 FADD.FTZ R155, R155, R6 ;  /* 0x000000069b9b3221 */ /* 0x000fe40000010000 */
[----:B------:R-:W-:Y:S02]  /*44d0*/  FMUL.FTZ R147, R21, R153 ;  /* 0x0000009915937220 */ /* 0x000fe40000410000 */
[----:B------:R-:W-:Y:S01]  /*44e0*/  FMUL.FTZ R4, R186, -R131 ;  /* 0x80000083ba047220 */ /* 0x000fe20000410000 */
[----:B------:R-:W0:Y:S01]  /*44f0*/  SHFL.UP PT, R6, R155, 0x8, RZ ;  /* 0x050000009b067989 */ /* 0x000e2200000e00ff */
[----:B------:R-:W-:Y:S01]  /*4500*/  @P3 FADD.FTZ R154, R154, R125 ;  /* 0x0000007d9a9a3221 */ /* 0x000fe20000010000 */
[----:B------:R-:W-:Y:S01]  /*4510*/  ISETP.GE.AND P3, PT, R109, 0x8, PT ;  /* 0x000000086d00780c */ /* 0x000fe20003f66270 */
[----:B------:R-:W-:Y:S01]  /*4520*/  FMUL.FTZ R150, R21, R151 ;  /* 0x0000009715967220 */ /* 0x000fe20000410000 */
[----:B------:R-:W-:Y:S01]  /*4530*/  SHFL.UP PT, R5, R7, 0x8, RZ ;  /* 0x0500000007057989 */ /* 0x000fe200000e00ff */
[----:B------:R-:W-:-:S02]  /*4540*/  FADD.FTZ R127, -R147, R148 ;  /* 0x00000094937f7221 */ /* 0x000fc40000010100 */
[----:B------:R-:W-:Y:S01]  /*4550*/  FFMA.FTZ R148, R184, R149, R4 ;  /* 0x00000095b8947223 */ /* 0x000fe20000010004 */
[----:B------:R-:W-:Y:S01]  /*4560*/  SHFL.UP PT, R125, R154, 0x8, RZ ;  /* 0x050000009a7d7989 */ /* 0x000fe200000e00ff */
[----:B------:R-:W-:Y:S02]  /*4570*/  FADD.FTZ R161, R150, R161 ;  /* 0x000000a196a17221 */ /* 0x000fe40000010000 */
[C---:B------:R-:W-:Y:S01]  /*4580*/  FMUL.FTZ R128, R137.reuse, -R127 ;  /* 0x8000007f89807220 */ /* 0x040fe20000410000 */
[----:B------:R-:W1:Y:S01]  /*4590*/  SHFL.UP PT, R4, R152, 0x8, RZ ;  /* 0x0500000098047989 */ /* 0x000e6200000e00ff */
[----:B------:R-:W-:Y:S02]  /*45a0*/  FMUL.FTZ R149, R186, -R149 ;  /* 0x80000095ba957220 */ /* 0x000fe40000410000 */
[-C--:B------:R-:W-:Y:S02]  /*45b0*/  FMUL.FTZ R129, R137, -R161.reuse ;  /* 0x800000a189817220 */ /* 0x080fe40000410000 */
[----:B------:R-:W-:-:S02]  /*45c0*/  FFMA.FTZ R161, R138, R161, -R128 ;  /* 0x000000a18aa17223 */ /* 0x000fc40000010880 */
[----:B------:R-:W-:Y:S02]  /*45d0*/  FFMA.FTZ R128, R184, R131, -R149 ;  /* 0x00000083b8807223 */ /* 0x000fe40000010895 */
[----:B------:R-:W-:Y:S02]  /*45e0*/  FFMA.FTZ R156, R138, R127, R129 ;  /* 0x0000007f8a9c7223 */ /* 0x000fe40000010081 */
[C---:B------:R-:W-:Y:S02]  /*45f0*/  FMUL.FTZ R127, R191.reuse, -R148 ;  /* 0x80000094bf7f7220 */ /* 0x040fe40000410000 */
[C---:B------:R-:W-:Y:S02]  /*4600*/  FMUL.FTZ R130, R22.reuse, R151 ;  /* 0x0000009716827220 */ /* 0x040fe40000410000 */
[----:B------:R-:W-:Y:S02]  /*4610*/  FMUL.FTZ R129, R191, -R128 ;  /* 0x80000080bf817220 */ /* 0x000fe40000410000 */
[----:B------:R-:W-:-:S02]  /*4620*/  FMUL.FTZ R131, R22, R153 ;  /* 0x0000009916837220 */ /* 0x000fc40000410000 */
[C---:B------:R-:W-:Y:S02]  /*4630*/  FFMA.FTZ R127, R189.reuse, R128, -R127 ;  /* 0x00000080bd7f7223 */ /* 0x040fe4000001087f */
[----:B------:R-:W-:Y:S02]  /*4640*/  FADD.FTZ R161, R130, R161 ;  /* 0x000000a182a17221 */ /* 0x000fe40000010000 */
[----:B------:R-:W-:Y:S02]  /*4650*/  FFMA.FTZ R129, R189, R148, R129 ;  /* 0x00000094bd817223 */ /* 0x000fe40000010081 */
[----:B------:R-:W-:Y:S02]  /*4660*/  FADD.FTZ R156, -R131, R156 ;  /* 0x0000009c839c7221 */ /* 0x000fe40000010100 */
[----:B------:R-:W-:Y:S02]  /*4670*/  FMUL.FTZ R167, R139, -R161 ;  /* 0x800000a18ba77220 */ /* 0x000fe40000410000 */
[----:B------:R-:W-:-:S02]  /*4680*/  FMUL.FTZ R148, R194, -R127 ;  /* 0x8000007fc2947220 */ /* 0x000fc40000410000 */
[-C--:B------:R-:W-:Y:S02]  /*4690*/  FMUL.FTZ R128, R194, -R129.reuse ;  /* 0x80000081c2807220 */ /* 0x080fe40000410000 */
[-C--:B------:R-:W-:Y:S02]  /*46a0*/  FMUL.FTZ R149, R139, -R156.reuse ;  /* 0x8000009c8b957220 */ /* 0x080fe40000410000 */
[----:B------:R-:W-:Y:S02]  /*46b0*/  FFMA.FTZ R160, R140, R156, R167 ;  /* 0x0000009c8ca07223 */ /* 0x000fe400000100a7 */
[C---:B------:R-:W-:Y:S02]  /*46c0*/  FFMA.FTZ R158, R192.reuse, R129, R148 ;  /* 0x00000081c09e7223 */ /* 0x040fe40000010094 */
[----:B------:R-:W-:Y:S02]  /*46d0*/  FFMA.FTZ R156, R192, R127, -R128 ;  /* 0x0000007fc09c7223 */ /* 0x000fe40000010880 */
[----:B0-----:R-:W-:-:S02]  /*46e0*/  FMUL.FTZ R148, R7, R6 ;  /* 0x0000000607947220 */ /* 0x001fc40000410000 */
[C---:B-1----:R-:W-:Y:S02]  /*46f0*/  FMUL.FTZ R128, R7.reuse, R4 ;  /* 0x0000000407807220 */ /* 0x042fe40000410000 */
[C---:B------:R-:W-:Y:S02]  /*4700*/  FMUL.FTZ R129, R7.reuse, R125 ;  /* 0x0000007d07817220 */ /* 0x040fe40000410000 */
[----:B------:R-:W-:Y:S02]  /*4710*/  FMUL.FTZ R127, R7, R5 ;  /* 0x00000005077f7220 */ /* 0x000fe40000410000 */
[C---:B------:R-:W-:Y:S02]  /*4720*/  FFMA.FTZ R125, R152.reuse, R125, R148 ;  /* 0x0000007d987d7223 */ /* 0x040fe40000010094 */
[C---:B------:R-:W-:Y:S02]  /*4730*/  FFMA.FTZ R148, R152.reuse, R5, R128 ;  /* 0x0000000598947223 */ /* 0x040fe40000010080 */
[----:B------:R-:W-:-:S02]  /*4740*/  FFMA.FTZ R6, R152, R6, -R129 ;  /* 0x0000000698067223 */ /* 0x000fc40000010881 */
[----:B------:R-:W-:Y:S01]  /*4750*/  @P3 FFMA.FTZ R152, R152, R4, -R127 ;  /* 0x0000000498983223 */ /* 0x000fe2000001087f */
[----:B------:R-:W-:Y:S01]  /*4760*/  FSEL R148, R7, R148, !P3 ;  /* 0x0000009407947208 */ /* 0x000fe20005800000 */
[----:B------:R-:W-:Y:S02]  /*4770*/  FFMA.FTZ R149, R140, R161, -R149 ;  /* 0x000000a18c957223 */ /* 0x000fe40000010895 */
[C---:B------:R-:W-:Y:S01]  /*4780*/  FMUL.FTZ R129, R23.reuse, R153 ;  /* 0x0000009917817220 */ /* 0x040fe20000410000 */
[----:B------:R-:W0:Y:S01]  /*4790*/  SHFL.UP PT, R5, R152, 0x10, RZ ;  /* 0x0600000098057989 */ /* 0x000e2200000e00ff */
[----:B------:R-:W-:Y:S02]  /*47a0*/  FMUL.FTZ R128, R23, R151 ;  /* 0x0000009717807220 */ /* 0x000fe40000410000 */
[----:B------:R-:W-:Y:S01]  /*47b0*/  FMUL.FTZ R4, R195, -R158 ;  /* 0x8000009ec3047220 */ /* 0x000fe20000410000 */
[----:B------:R-:W1:Y:S01]  /*47c0*/  SHFL.UP PT, R7, R148, 0x10, RZ ;  /* 0x0600000094077989 */ /* 0x000e6200000e00ff */
[----:B------:R-:W-:-:S02]  /*47d0*/  @P3 FADD.FTZ R154, R154, R125 ;  /* 0x0000007d9a9a3221 */ /* 0x000fc40000010000 */
[----:B------:R-:W-:Y:S01]  /*47e0*/  @P3 FADD.FTZ R155, R155, R6 ;  /* 0x000000069b9b3221 */ /* 0x000fe20000010000 */
[----:B------:R-:W-:Y:S01]  /*47f0*/  ISETP.GE.AND P3, PT, R109, 0x10, PT ;  /* 0x000000106d00780c */ /* 0x000fe20003f66270 */
[----:B------:R-:W-:Y:S01]  /*4800*/  FADD.FTZ R160, -R129, R160 ;  /* 0x000000a081a07221 */ /* 0x000fe20000010100 */
[----:B------:R-:W2:Y:S01]  /*4810*/  SHFL.UP PT, R161, R154, 0x10, RZ ;  /* 0x060000009aa17989 */ /* 0x000ea200000e00ff */
[----:B------:R-:W-:Y:S02]  /*4820*/  FADD.FTZ R125, R128, R149 ;  /* 0x00000095807d7221 */ /* 0x000fe40000010000 */
[-C--:B------:R-:W-:Y:S01]  /*4830*/  FMUL.FTZ R6, R195, -R156.reuse ;  /* 0x8000009cc3067220 */ /* 0x080fe20000410000 */
[----:B------:R-:W3:Y:S01]  /*4840*/  SHFL.UP PT, R149, R155, 0x10, RZ ;  /* 0x060000009b957989 */ /* 0x000ee200000e00ff */
[----:B------:R-:W-:Y:S02]  /*4850*/  FFMA.FTZ R4, R193, R156, -R4 ;  /* 0x0000009cc1047223 */ /* 0x000fe40000010804 */
[----:B------:R-:W-:-:S02]  /*4860*/  FMUL.FTZ R127, R141, -R160 ;  /* 0x800000a08d7f7220 */ /* 0x000fc40000410000 */
[-C--:B------:R-:W-:Y:S02]  /*4870*/  FMUL.FTZ R167, R141, -R125.reuse ;  /* 0x8000007d8da77220 */ /* 0x080fe40000410000 */
[----:B------:R-:W-:Y:S02]  /*4880*/  FFMA.FTZ R6, R193, R158, R6 ;  /* 0x0000009ec1067223 */ /* 0x000fe40000010006 */
[----:B------:R-:W-:Y:S02]  /*4890*/  FMUL.FTZ R169, R137, -R4 ;  /* 0x8000000489a97220 */ /* 0x000fe40000410000 */
[C---:B------:R-:W-:Y:S02]  /*48a0*/  FFMA.FTZ R168, R142.reuse, R125, -R127 ;  /* 0x0000007d8ea87223 */ /* 0x040fe4000001087f */
[----:B------:R-:W-:Y:S02]  /*48b0*/  FFMA.FTZ R160, R142, R160, R167 ;  /* 0x000000a08ea07223 */ /* 0x000fe400000100a7 */
[----:B------:R-:W-:-:S02]  /*48c0*/  FMUL.FTZ R125, R24, R151 ;  /* 0x00000097187d7220 */ /* 0x000fc40000410000 */
[-C--:B------:R-:W-:Y:S02]  /*48d0*/  FMUL.FTZ R167, R137, -R6.reuse ;  /* 0x8000000689a77220 */ /* 0x080fe40000410000 */
[----:B------:R-:W-:Y:S02]  /*48e0*/  FFMA.FTZ R169, R138, R6, R169 ;  /* 0x000000068aa97223 */ /* 0x000fe400000100a9 */
[----:B------:R-:W-:Y:S02]  /*48f0*/  FMUL.FTZ R127, R24, R153 ;  /* 0x00000099187f7220 */ /* 0x000fe40000410000 */
[----:B------:R-:W-:Y:S02]  /*4900*/  FADD.FTZ R168, R125, R168 ;  /* 0x000000a87da87221 */ /* 0x000fe40000010000 */
[----:B------:R-:W-:Y:S02]  /*4910*/  FFMA.FTZ R167, R138, R4, -R167 ;  /* 0x000000048aa77223 */ /* 0x000fe400000108a7 */
[----:B------:R-:W-:-:S02]  /*4920*/  FMUL.FTZ R4, R139, -R169 ;  /* 0x800000a98b047220 */ /* 0x000fc40000410000 */
[----:B------:R-:W-:Y:S02]  /*4930*/  FADD.FTZ R160, -R127, R160 ;  /* 0x000000a07fa07221 */ /* 0x000fe40000010100 */
[C---:B------:R-:W-:Y:S02]  /*4940*/  FMUL.FTZ R177, R143.reuse, -R168 ;  /* 0x800000a88fb17220 */ /* 0x040fe40000410000 */
[----:B------:R-:W-:Y:S02]  /*4950*/  FFMA.FTZ R158, R140, R167, -R4 ;  /* 0x000000a78c9e7223 */ /* 0x000fe40000010804 */
[----:B0-----:R-:W-:Y:S02]  /*4960*/  FMUL.FTZ R4, R148, R5 ;  /* 0x0000000594047220 */ /* 0x001fe40000410000 */
[-C--:B------:R-:W-:Y:S02]  /*4970*/  FMUL.FTZ R171, R143, -R160.reuse ;  /* 0x800000a08fab7220 */ /* 0x080fe40000410000 */
[----:B------:R-:W-:-:S02]  /*4980*/  FFMA.FTZ R177, R144, R160, R177 ;  /* 0x000000a090b17223 */ /* 0x000fc400000100b1 */
[----:B------:R-:W-:Y:S02]  /*4990*/  FMUL.FTZ R160, R139, -R167 ;  /* 0x800000a78ba07220 */ /* 0x000fe40000410000 */
[----:B-1----:R-:W-:Y:S01]  /*49a0*/  FFMA.FTZ R167, R152, R7, R4 ;  /* 0x0000000798a77223 */ /* 0x002fe20000010004 */
[----:B------:R-:W-:Y:S01]  /*49b0*/  MOV R4, 0x3f800000 ;  /* 0x3f80000000047802 */ /* 0x000fe20000000f00 */
[C---:B--2---:R-:W-:Y:S02]  /*49c0*/  FMUL.FTZ R6, R148.reuse, R161 ;  /* 0x000000a194067220 */ /* 0x044fe40000410000 */
[C---:B---3--:R-:W-:Y:S01]  /*49d0*/  FMUL.FTZ R156, R148.reuse, R149 ;  /* 0x00000095949c7220 */ /* 0x048fe20000410000 */
[C---:B------:R-:W-:Y:S01]  /*49e0*/  FSEL R167, R148.reuse, R167, !P3 ;  /* 0x000000a794a77208 */ /* 0x040fe20005800000 */
[----:B------:R-:W-:Y:S02]  /*49f0*/  FMUL.FTZ R7, R148, R7 ;  /* 0x0000000794077220 */ /* 0x000fe40000410000 */
[----:B------:R-:W-:-:S02]  /*4a00*/  FFMA.FTZ R6, R152, R149, -R6 ;  /* 0x0000009598067223 */ /* 0x000fc40000010806 */
[C---:B------:R-:W-:Y:S01]  /*4a10*/  FFMA.FTZ R161, R152.reuse, R161, R156 ;  /* 0x000000a198a17223 */ /* 0x040fe2000001009c */
[----:B------:R-:W0:Y:S01]  /*4a20*/  SHFL.UP PT, R167, R167, 0x1, RZ ;  /* 0x04200000a7a77989 */ /* 0x000e2200000e00ff */
[----:B------:R-:W-:Y:S01]  /*4a30*/  @P3 FFMA.FTZ R152, R152, R5, -R7 ;  /* 0x0000000598983223 */ /* 0x000fe20000010807 */
[----:B------:R-:W-:Y:S01]  /*4a40*/  HFMA2.MMA R5, -RZ, RZ, 0, 0 ;  /* 0x00000000ff057435 */ /* 0x000fe200000001ff */
[----:B------:R-:W-:Y:S01]  /*4a50*/  @P3 FADD.FTZ R155, R155, R6 ;  /* 0x000000069b9b3221 */ /* 0x000fe20000010000 */
[----:B------:R1:W2:Y:S01]  /*4a60*/  SHFL.IDX PT, R156, R10, RZ, 0x1f ;  /* 0x00001fff0a9c7589 */ /* 0x0002a200000e0000 */
[----:B------:R-:W-:Y:S01]  /*4a70*/  @P3 FADD.FTZ R154, R154, R161 ;  /* 0x000000a19a9a3221 */ /* 0x000fe20000010000 */
[----:B------:R-:W-:Y:S01]  /*4a80*/  CS2R R6, SRZ ;  /* 0x0000000000067805 */ /* 0x000fe2000001ff00 */
[----:B------:R-:W-:Y:S01]  /*4a90*/  FFMA.FTZ R160, R140, R169, R160 ;  /* 0x000000a98ca07223 */ /* 0x000fe200000100a0 */
[----:B------:R-:W3:Y:S01]  /*4aa0*/  SHFL.UP PT, R152, R152, 0x1, RZ ;  /* 0x0420000098987989 */ /* 0x000ee200000e00ff */
[----:B------:R-:W-:-:S02]  /*4ab0*/  FMUL.FTZ R169, R141, -R158 ;  /* 0x8000009e8da97220 */ /* 0x000fc40000410000 */
[-C--:B------:R-:W-:Y:S01]  /*4ac0*/  FMUL.FTZ R161, R141, -R160.reuse ;  /* 0x800000a08da17220 */ /* 0x080fe20000410000 */
[----:B------:R-:W4:Y:S01]  /*4ad0*/  SHFL.UP PT, R155, R155, 0x1, RZ ;  /* 0x042000009b9b7989 */ /* 0x000f2200000e00ff */
[C---:B------:R-:W-:Y:S02]  /*4ae0*/  FFMA.FTZ R169, R142.reuse, R160, R169 ;  /* 0x000000a08ea97223 */ /* 0x040fe400000100a9 */
[----:B------:R-:W-:Y:S01]  /*4af0*/  FFMA.FTZ R161, R142, R158, -R161 ;  /* 0x0000009e8ea17223 */ /* 0x000fe200000108a1 */
[----:B------:R-:W3:Y:S01]  /*4b00*/  SHFL.UP PT, R154, R154, 0x1, RZ ;  /* 0x042000009a9a7989 */ /* 0x000ee200000e00ff */
[----:B-1----:R-:W-:Y:S02]  /*4b10*/  FMUL.FTZ R10, R143, -R169 ;  /* 0x800000a98f0a7220 */ /* 0x002fe40000410000 */
[C---:B------:R-:W-:Y:S01]  /*4b20*/  FMUL.FTZ R148, R25.reuse, R153 ;  /* 0x0000009919947220 */ /* 0x040fe20000410000 */
[----:B------:R-:W1:Y:S01]  /*4b30*/  @!P0 LDS.128 R4, [UR7+0x1980] ;  /* 0x00198007ff048984 */ /* 0x000e620008000c00 */
[----:B------:R-:W-:Y:S01]  /*4b40*/  FFMA.FTZ R168, R144, R168, -R171 ;  /* 0x000000a890a87223 */ /* 0x000fe200000108ab */
[----:B------:R-:W-:Y:S01]  /*4b50*/  ISETP.NE.AND P0, PT, R200, 0x1f, PT ;  /* 0x0000001fc800780c */ /* 0x000fe20003f05270 */
[----:B------:R-:W-:-:S02]  /*4b60*/  FMUL.FTZ R149, R25, R151 ;  /* 0x0000009719957220 */ /* 0x000fc40000410000 */
[-C--:B------:R-:W-:Y:S02]  /*4b70*/  FMUL.FTZ R158, R143, -R161.reuse ;  /* 0x800000a18f9e7220 */ /* 0x080fe40000410000 */
[----:B------:R-:W-:Y:S02]  /*4b80*/  FFMA.FTZ R211, R144, R161, -R10 ;  /* 0x000000a190d37223 */ /* 0x000fe4000001080a */
[----:B------:R-:W-:Y:S02]  /*4b90*/  FADD.FTZ R177, -R148, R177 ;  /* 0x000000b194b17221 */ /* 0x000fe40000010100 */
[----:B0-----:R-:W-:Y:S02]  /*4ba0*/  FMUL.FTZ R161, R167, R11 ;  /* 0x0000000ba7a17220 */ /* 0x001fe40000410000 */
[----:B------:R-:W-:Y:S02]  /*4bb0*/  FADD.FTZ R168, R149, R168 ;  /* 0x000000a895a87221 */ /* 0x000fe40000010000 */
[----:B--2---:R-:W-:-:S02]  /*4bc0*/  FMUL.FTZ R167, R167, R156 ;  /* 0x0000009ca7a77220 */ /* 0x004fc40000410000 */
[C---:B------:R-:W-:Y:S02]  /*4bd0*/  FMUL.FTZ R171, R145.reuse, -R177 ;  /* 0x800000b191ab7220 */ /* 0x040fe40000410000 */
[----:B------:R-:W-:Y:S02]  /*4be0*/  FMUL.FTZ R160, R145, -R168 ;  /* 0x800000a891a07220 */ /* 0x000fe40000410000 */
[C---:B---3--:R-:W-:Y:S02]  /*4bf0*/  FFMA.FTZ R10, R152.reuse, R156, -R161 ;  /* 0x0000009c980a7223 */ /* 0x048fe400000108a1 */
[----:B------:R-:W-:Y:S02]  /*4c00*/  FFMA.FTZ R167, R152, R11, R167 ;  /* 0x0000000b98a77223 */ /* 0x000fe400000100a7 */
[----:B------:R-:W-:Y:S02]  /*4c10*/  FFMA.FTZ R158, R144, R169, R158 ;  /* 0x000000a9909e7223 */ /* 0x000fe4000001009e */
[----:B------:R-:W-:-:S02]  /*4c20*/  FFMA.FTZ R171, R146, R168, -R171 ;  /* 0x000000a892ab7223 */ /* 0x000fc400000108ab */
[----:B------:R-:W-:Y:S02]  /*4c30*/  FFMA.FTZ R168, R146, R177, R160 ;  /* 0x000000b192a87223 */ /* 0x000fe400000100a0 */
[----:B----4-:R-:W-:Y:S02]  /*4c40*/  @P1 FADD.FTZ R156, R155, R10 ;  /* 0x0000000a9b9c1221 */ /* 0x010fe40000010000 */
[----:B------:R-:W-:Y:S01]  /*4c50*/  @P1 FADD.FTZ R11, R154, R167 ;  /* 0x000000a79a0b1221 */ /* 0x000fe20000010000 */
[----:B------:R-:W-:Y:S01]  /*4c60*/  ISETP.GT.U32.AND P1, PT, R200, 0x1d, PT ;  /* 0x0000001dc800780c */ /* 0x000fe20003f24070 */
[C---:B------:R-:W-:Y:S02]  /*4c70*/  FMUL.FTZ R160, R145.reuse, -R158 ;  /* 0x8000009e91a07220 */ /* 0x040fe40000410000 */
[----:B------:R-:W-:Y:S02]  /*4c80*/  FMUL.FTZ R169, R145, -R211 ;  /* 0x800000d391a97220 */ /* 0x000fe40000410000 */
[----:B------:R-:W-:-:S02]  /*4c90*/  FMUL.FTZ R10, R26, R151 ;  /* 0x000000971a0a7220 */ /* 0x000fc40000410000 */
[----:B------:R-:W-:Y:S02]  /*4ca0*/  FMUL.FTZ R153, R26, R153 ;  /* 0x000000991a997220 */ /* 0x000fe40000410000 */
[----:B------:R-:W-:Y:S02]  /*4cb0*/  FMUL.FTZ R151, R9, R11 ;  /* 0x0000000b09977220 */ /* 0x000fe40000410000 */
[C---:B------:R-:W-:Y:S02]  /*4cc0*/  FFMA.FTZ R211, R146.reuse, R211, -R160 ;  /* 0x000000d392d37223 */ /* 0x040fe400000108a0 */
[----:B------:R-:W-:Y:S02]  /*4cd0*/  FFMA.FTZ R212, R146, R158, R169 ;  /* 0x0000009e92d47223 */ /* 0x000fe400000100a9 */
[----:B------:R-:W-:Y:S01]  /*4ce0*/  FADD.FTZ R210, R10, R171 ;  /* 0x000000ab0ad27221 */ /* 0x000fe20000010000 */
[----:B------:R0:W2:Y:S01]  /*4cf0*/  SHFL.DOWN PT, R155, R211, 0x1, 0x1f ;  /* 0x08201f00d39b7f89 */ /* 0x0000a200000e0000 */
[----:B------:R-:W-:-:S02]  /*4d00*/  FADD.FTZ R209, -R153, R168 ;  /* 0x000000a899d17221 */ /* 0x000fc40000010100 */
[-C--:B------:R-:W-:Y:S01]  /*4d10*/  FMUL.FTZ R9, R9, R156.reuse ;  /* 0x0000009c09097220 */ /* 0x080fe20000410000 */
[----:B------:R0:W3:Y:S01]  /*4d20*/  SHFL.DOWN PT, R161, R212, 0x1, 0x1f ;  /* 0x08201f00d4a17f89 */ /* 0x0000e200000e0000 */
[----:B------:R-:W-:-:S03]  /*4d30*/  FFMA.FTZ R156, R8, R156, -R151 ;  /* 0x0000009c089c7223 */ /* 0x000fc60000010897 */
[----:B------:R0:W4:Y:S04]  /*4d40*/  SHFL.DOWN PT, R151, R210, 0x1, 0x1f ;  /* 0x08201f00d2977f89 */ /* 0x00012800000e0000 */
[----:B------:R0:W0:Y:S01]  /*4d50*/  SHFL.DOWN PT, R167, R209, 0x1, 0x1f ;  /* 0x08201f00d1a77f89 */ /* 0x00002200000e0000 */
[----:B------:R-:W-:Y:S05]  /*4d60*/  @!P0 BRA `(.L_x_8107) ;  /* 0x000000b000008947 */ /* 0x000fea0003800000 */
[C---:B-1-3--:R-:W-:Y:S02]  /*4d70*/  FMUL.FTZ R152, R212.reuse, R161 ;  /* 0x000000a1d4987220 */ /* 0x04afe40000410000 */
[C---:B0-----:R-:W-:Y:S02]  /*4d80*/  FMUL.FTZ R154, R212.reuse, R167 ;  /* 0x000000a7d49a7220 */ /* 0x041fe40000410000 */
[C---:B----4-:R-:W-:Y:S02]  /*4d90*/  FMUL.FTZ R158, R212.reuse, R151 ;  /* 0x00000097d49e7220 */ /* 0x050fe40000410000 */
[----:B--2---:R-:W-:-:S02]  /*4da0*/  FMUL.FTZ R212, R212, R155 ;  /* 0x0000009bd4d47220 */ /* 0x004fc40000410000 */
[C---:B------:R-:W-:Y:S02]  /*4db0*/  FFMA.FTZ R152, R211.reuse, R155, -R152 ;  /* 0x0000009bd3987223 */ /* 0x040fe40000010898 */
[C---:B------:R-:W-:Y:S02]  /*4dc0*/  FFMA.FTZ R151, R211.reuse, R151, -R154 ;  /* 0x00000097d3977223 */ /* 0x040fe4000001089a */
[C---:B------:R-:W-:Y:S02]  /*4dd0*/  FFMA.FTZ R158, R211.reuse, R167, R158 ;  /* 0x000000a7d39e7223 */ /* 0x040fe4000001009e */
[----:B------:R-:W-:Y:S01]  /*4de0*/  FFMA.FTZ R212, R211, R161, R212 ;  /* 0x000000a1d3d47223 */ /* 0x000fe200000100d4 */
[----:B------:R-:W-:Y:S01]  /*4df0*/  MOV R211, R152 ;  /* 0x0000009800d37202 */ /* 0x000fe20000000f00 */
[----:B------:R-:W-:Y:S02]  /*4e00*/  FADD.FTZ R210, R210, R151 ;  /* 0x00000097d2d27221 */ /* 0x000fe40000010000 */
[----:B------:R-:W-:-:S02]  /*4e10*/  FADD.FTZ R209, R209, R158 ;  /* 0x0000009ed1d17221 */ /* 0x000fc40000010000 */
.L_x_8107:
[----:B-1----:R-:W-:Y:S05]  /*4e20*/  BSYNC B0 ;  /* 0x0000000000007941 */ /* 0x002fea0003800000 */
.L_x_8106:
[----:B------:R-:W-:Y:S01]  /*4e30*/  FFMA.FTZ R11, R8, R11, R9 ;  /* 0x0000000b080b7223 */ /* 0x000fe20000010009 */
[----:B----4-:R1:W4:Y:S01]  /*4e40*/  SHFL.DOWN PT, R151, R211, 0x2, 0x1f ;  /* 0x08401f00d3977f89 */ /* 0x01032200000e0000 */
[----:B------:R-:W-:Y:S01]  /*4e50*/  BSSY B0, `(.L_x_8108) ;  /* 0x0000012000007945 */ /* 0x000fe20003800000 */
[----:B------:R-:W-:-:S02]  /*4e60*/  FADD.FTZ R157, R157, R156 ;  /* 0x0000009c9d9d7221 */ /* 0x000fc40000010000 */
[----:B--2---:R1:W2:Y:S01]  /*4e70*/  SHFL.DOWN PT, R155, R212, 0x2, 0x1f ;  /* 0x08401f00d49b7f89 */ /* 0x0042a200000e0000 */
[----:B------:R-:W-:-:S03]  /*4e80*/  FADD.FTZ R11, RZ, R11 ;  /* 0x0000000bff0b7221 */ /* 0x000fc60000010000 */
[----:B------:R1:W3:Y:S04]  /*4e90*/  SHFL.DOWN PT, R9, R210, 0x2, 0x1f ;  /* 0x08401f00d2097f89 */ /* 0x0002e800000e0000 */
[----:B---3--:R1:W3:Y:S01]  /*4ea0*/  SHFL.DOWN PT, R161, R209, 0x2, 0x1f ;  /* 0x08401f00d1a17f89 */ /* 0x0082e200000e0000 */
[----:B------:R-:W-:Y:S05]  /*4eb0*/  @P1 BRA `(.L_x_8109) ;  /* 0x000000b000001947 */ /* 0x000fea0003800000 */
[C---:B--2---:R-:W-:Y:S02]  /*4ec0*/  FMUL.FTZ R8, R212.reuse, R155 ;  /* 0x0000009bd4087220 */ /* 0x044fe40000410000 */
[C---:B---3--:R-:W-:Y:S02]  /*4ed0*/  FMUL.FTZ R152, R212.reuse, R161 ;  /* 0x000000a1d4987220 */ /* 0x048fe40000410000 */
[C---:B------:R-:W-:Y:S02]  /*4ee0*/  FMUL.FTZ R154, R212.reuse, R9 ;  /* 0x00000009d49a7220 */ /* 0x040fe40000410000 */
[----:B01--4-:R-:W-:-:S02]  /*4ef0*/  FMUL.FTZ R212, R212, R151 ;  /* 0x00000097d4d47220 */ /* 0x013fc40000410000 */
[C---:B------:R-:W-:Y:S02]  /*4f00*/  FFMA.FTZ R8, R211.reuse, R151, -R8 ;  /* 0x00000097d3087223 */ /* 0x040fe40000010808 */
[C---:B------:R-:W-:Y:S02]  /*4f10*/  FFMA.FTZ R9, R211.reuse, R9, -R152 ;  /* 0x00000009d3097223 */ /* 0x040fe40000010898 */
[C---:B------:R-:W-:Y:S02]  /*4f20*/  FFMA.FTZ R154, R211.reuse, R161, R154 ;  /* 0x000000a1d39a7223 */ /* 0x040fe4000001009a */
[----:B------:R-:W-:Y:S01]  /*4f30*/  FFMA.FTZ R212, R211, R155, R212 ;  /* 0x0000009bd3d47223 */ /* 0x000fe200000100d4 */
[----:B------:R-:W-:Y:S01]  /*4f40*/  MOV R211, R8 ;  /* 0x0000000800d37202 */ /* 0x000fe20000000f00 */
[----:B------:R-:W-:Y:S02]  /*4f50*/  FADD.FTZ R210, R210, R9 ;  /* 0x00000009d2d27221 */ /* 0x000fe40000010000 */
[----:B------:R-:W-:-:S02]  /*4f60*/  FADD.FTZ R209, R209, R154 ;  /* 0x0000009ad1d17221 */ /* 0x000fc40000010000 */
.L_x_8109:
[----:B------:R-:W-:Y:S05]  /*4f70*/  BSYNC B0 ;  /* 0x0000000000007941 */ /* 0x000fea0003800000 */
.L_x_8108:
[----:B------:R-:W-:Y:S01]  /*4f80*/  ISETP.GT.U32.AND P0, PT, R200, 0x1b, PT ;  /* 0x0000001bc800780c */ /* 0x000fe20003f04070 */
[C---:B------:R-:W-:Y:S01]  /*4f90*/  FMUL.FTZ R8, R145.reuse, R11 ;  /* 0x0000000b91087220 */ /* 0x040fe20000410000 */
[----:B----4-:R4:W1:Y:S01]  /*4fa0*/  SHFL.DOWN PT, R151, R211, 0x4, 0x1f ;  /* 0x08801f00d3977f89 */ /* 0x01086200000e0000 */
[-C--:B------:R-:W-:Y:S01]  /*4fb0*/  FMUL.FTZ R9, R145, R157.reuse ;  /* 0x0000009d91097220 */ /* 0x080fe20000410000 */
[----:B------:R-:W-:Y:S01]  /*4fc0*/  BSSY B0, `(.L_x_8110) ;  /* 0x0000016000007945 */ /* 0x000fe20003800000 */
[C---:B------:R-:W-:Y:S01]  /*4fd0*/  FFMA.FTZ R8, R146.reuse, R157, -R8 ;  /* 0x0000009d92087223 */ /* 0x040fe20000010808 */
[----:B--2---:R4:W2:Y:S01]  /*4fe0*/  SHFL.DOWN PT, R155, R212, 0x4, 0x1f ;  /* 0x08801f00d49b7f89 */ /* 0x0048a200000e0000 */
[----:B------:R-:W-:Y:S01]  /*4ff0*/  FFMA.FTZ R9, R146, R11, R9 ;  /* 0x0000000b92097223 */ /* 0x000fe20000010009 */
[C---:B------:R-:W-:Y:S01]  /*5000*/  ISETP.GT.U32.AND P1, PT, R200.reuse, 0x17, PT ;  /* 0x00000017c800780c */ /* 0x040fe20003f24070 */
[----:B------:R-:W-:Y:S01]  /*5010*/  FFMA.FTZ R158, R41, R126, R8 ;  /* 0x0000007e299e7223 */ /* 0x000fe20000010008 */
[----:B---3--:R4:W3:Y:S01]  /*5020*/  SHFL.DOWN PT, R161, R210, 0x4, 0x1f ;  /* 0x08801f00d2a17f89 */ /* 0x0088e200000e0000 */
[----:B------:R-:W-:Y:S01]  /*5030*/  ISETP.GT.U32.AND P3, PT, R200, 0xf, PT ;  /* 0x0000000fc800780c */ /* 0x000fe20003f64070 */
[----:B------:R-:W-:-:S02]  /*5040*/  FADD.FTZ R154, RZ, R9 ;  /* 0x00000009ff9a7221 */ /* 0x000fc40000010000 */
[----:B0-----:R4:W0:Y:S01]  /*5050*/  SHFL.DOWN PT, R167, R209, 0x4, 0x1f ;  /* 0x08801f00d1a77f89 */ /* 0x00182200000e0000 */
[----:B------:R-:W-:Y:S05]  /*5060*/  @P0 BRA `(.L_x_8111) ;  /* 0x000000b000000947 */ /* 0x000fea0003800000 */
[C---:B--2---:R-:W-:Y:S02]  /*5070*/  FMUL.FTZ R8, R212.reuse, R155 ;  /* 0x0000009bd4087220 */ /* 0x044fe40000410000 */
[C---:B0-----:R-:W-:Y:S02]  /*5080*/  FMUL.FTZ R152, R212.reuse, R167 ;  /* 0x000000a7d4987220 */ /* 0x041fe40000410000 */
[C---:B---3--:R-:W-:Y:S02]  /*5090*/  FMUL.FTZ R156, R212.reuse, R161 ;  /* 0x000000a1d49c7220 */ /* 0x048fe40000410000 */
[-C--:B-1--4-:R-:W-:Y:S02]  /*50a0*/  FMUL.FTZ R212, R212, R151.reuse ;  /* 0x00000097d4d47220 */ /* 0x092fe40000410000 */
[C---:B------:R-:W-:Y:S02]  /*50b0*/  FFMA.FTZ R8, R211.reuse, R151, -R8 ;  /* 0x00000097d3087223 */ /* 0x040fe40000010808 */
[----:B------:R-:W-:-:S02]  /*50c0*/  FFMA.FTZ R9, R211, R161, -R152 ;  /* 0x000000a1d3097223 */ /* 0x000fc40000010898 */
[C---:B------:R-:W-:Y:S02]  /*50d0*/  FFMA.FTZ R156, R211.reuse, R167, R156 ;  /* 0x000000a7d39c7223 */ /* 0x040fe4000001009c */
[----:B------:R-:W-:Y:S01]  /*50e0*/  FFMA.FTZ R212, R211, R155, R212 ;  /* 0x0000009bd3d47223 */ /* 0x000fe200000100d4 */
[----:B------:R-:W-:Y:S01]  /*50f0*/  MOV R211, R8 ;  /* 0x0000000800d37202 */ /* 0x000fe20000000f00 */
[----:B------:R-:W-:Y:S02]  /*5100*/  FADD.FTZ R210, R210, R9 ;  /* 0x00000009d2d27221 */ /* 0x000fe40000010000 */
[----:B------:R-:W-:Y:S02]  /*5110*/  FADD.FTZ R209, R209, R156 ;  /* 0x0000009cd1d17221 */ /* 0x000fe40000010000 */
.L_x_8111:
[----:B------:R-:W-:Y:S05]  /*5120*/  BSYNC B0 ;  /* 0x0000000000007941 */ /* 0x000fea0003800000 */
.L_x_8110:
[----:B---3--:R3:W4:Y:S01]  /*5130*/  SHFL.DOWN PT, R161, R211, 0x8, 0x1f ;  /* 0x09001f00d3a17f89 */ /* 0x00872200000e0000 */
[----:B------:R-:W-:Y:S01]  /*5140*/  BSSY B0, `(.L_x_8112) ;  /* 0x0000012000007945 */ /* 0x000fe20003800000 */
[C---:B------:R-:W-:Y:S02]  /*5150*/  FMUL.FTZ R9, R143.reuse, R154 ;  /* 0x0000009a8f097220 */ /* 0x040fe40000410000 */
[----:B0-----:R3:W0:Y:S01]  /*5160*/  SHFL.DOWN PT, R167, R212, 0x8, 0x1f ;  /* 0x09001f00d4a77f89 */ /* 0x00162200000e0000 */
[----:B-1----:R-:W-:-:S03]  /*5170*/  FMUL.FTZ R151, R143, R158 ;  /* 0x0000009e8f977220 */ /* 0x002fc60000410000 */
[----:B--2---:R3:W1:Y:S04]  /*5180*/  SHFL.DOWN PT, R155, R210, 0x8, 0x1f ;  /* 0x09001f00d29b7f89 */ /* 0x00466800000e0000 */
[----:B------:R3:W2:Y:S01]  /*5190*/  SHFL.DOWN PT, R169, R209, 0x8, 0x1f ;  /* 0x09001f00d1a97f89 */ /* 0x0006a200000e0000 */
[----:B------:R-:W-:Y:S05]  /*51a0*/  @P1 BRA `(.L_x_8113) ;  /* 0x000000b000001947 */ /* 0x000fea0003800000 */
[C---:B0-----:R-:W-:Y:S02]  /*51b0*/  FMUL.FTZ R8, R212.reuse, R167 ;  /* 0x000000a7d4087220 */ /* 0x041fe40000410000 */
[C---:B--2---:R-:W-:Y:S02]  /*51c0*/  FMUL.FTZ R152, R212.reuse, R169 ;  /* 0x000000a9d4987220 */ /* 0x044fe40000410000 */
[C---:B-1----:R-:W-:Y:S02]  /*51d0*/  FMUL.FTZ R156, R212.reuse, R155 ;  /* 0x0000009bd49c7220 */ /* 0x042fe40000410000 */
[----:B---34-:R-:W-:-:S02]  /*51e0*/  FMUL.FTZ R212, R212, R161 ;  /* 0x000000a1d4d47220 */ /* 0x018fc40000410000 */
[C---:B------:R-:W-:Y:S02]  /*51f0*/  FFMA.FTZ R8, R211.reuse, R161, -R8 ;  /* 0x000000a1d3087223 */ /* 0x040fe40000010808 */
[C---:B------:R-:W-:Y:S02]  /*5200*/  FFMA.FTZ R155, R211.reuse, R155, -R152 ;  /* 0x0000009bd39b7223 */ /* 0x040fe40000010898 */
[C---:B------:R-:W-:Y:S02]  /*5210*/  FFMA.FTZ R156, R211.reuse, R169, R156 ;  /* 0x000000a9d39c7223 */ /* 0x040fe4000001009c */
[----:B------:R-:W-:Y:S01]  /*5220*/  FFMA.FTZ R212, R211, R167, R212 ;  /* 0x000000a7d3d47223 */ /* 0x000fe200000100d4 */
[----:B------:R-:W-:Y:S01]  /*5230*/  MOV R211, R8 ;  /* 0x0000000800d37202 */ /* 0x000fe20000000f00 */
[----:B------:R-:W-:Y:S02]  /*5240*/  FADD.FTZ R210, R210, R155 ;  /* 0x0000009bd2d27221 */ /* 0x000fe40000010000 */
[----:B------:R-:W-:-:S02]  /*5250*/  FADD.FTZ R209, R209, R156 ;  /* 0x0000009cd1d17221 */ /* 0x000fc40000010000 */
.L_x_8113:
[----:B------:R-:W-:Y:S05]  /*5260*/  BSYNC B0 ;  /* 0x0000000000007941 */ /* 0x000fea0003800000 */
.L_x_8112:
[----:B----4-:R4:W3:Y:S01]  /*5270*/  SHFL.DOWN PT, R161, R211, 0x10, 0x1f ;  /* 0x0a001f00d3a17f89 */ /* 0x0108e200000e0000 */
[----:B------:R-:W-:Y:S01]  /*5280*/  BSSY B0, `(.L_x_8114) ;  /* 0x0000012000007945 */ /* 0x000fe20003800000 */
[----:B------:R-:W-:-:S02]  /*5290*/  FFMA.FTZ R9, R144, R158, -R9 ;  /* 0x0000009e90097223 */ /* 0x000fc40000010809 */
[----:B0-----:R4:W0:Y:S01]  /*52a0*/  SHFL.DOWN PT, R167, R212, 0x10, 0x1f ;  /* 0x0a001f00d4a77f89 */ /* 0x00182200000e0000 */
[----:B------:R-:W-:-:S03]  /*52b0*/  FFMA.FTZ R151, R144, R154, R151 ;  /* 0x0000009a90977223 */ /* 0x000fc60000010097 */
[----:B-1----:R4:W1:Y:S04]  /*52c0*/  SHFL.DOWN PT, R155, R210, 0x10, 0x1f ;  /* 0x0a001f00d29b7f89 */ /* 0x00286800000e0000 */
[----:B--2---:R4:W2:Y:S01]  /*52d0*/  SHFL.DOWN PT, R169, R209, 0x10, 0x1f ;  /* 0x0a001f00d1a97f89 */ /* 0x0048a200000e0000 */
        /* <DEDUP_REMOVED lines=12> */
.L_x_8115:
[----:B------:R-:W-:Y:S05]  /*53a0*/  BSYNC B0 ;  /* 0x0000000000007941 */ /* 0x000fea0003800000 */
.L_x_8114:
[----:B---3--:R-:W-:Y:S01]  /*53b0*/  FFMA.FTZ R161, R40, R121, R9 ;  /* 0x0000007928a17223 */ /* 0x008fe20000010009 */
[----:B0-----:R-:W-:Y:S01]  /*53c0*/  SHFL.DOWN PT, R167, R212, 0x1, 0x1f ;  /* 0x08201f00d4a77f89 */ /* 0x001fe200000e0000 */
[----:B------:R-:W-:Y:S01]  /*53d0*/  FADD.FTZ R9, RZ, R151 ;  /* 0x00000097ff097221 */ /* 0x000fe20000010000 */
[----:B------:R-:W-:Y:S01]  /*53e0*/  ISETP.GT.AND P0, PT, R109, 0x1e, PT ;  /* 0x0000001e6d00780c */ /* 0x000fe20003f04270 */
[C---:B------:R-:W-:Y:S01]  /*53f0*/  FMUL.FTZ R151, R141.reuse, R161 ;  /* 0x000000a18d977220 */ /* 0x040fe20000410000 */
[----:B------:R-:W0:Y:S01]  /*5400*/  SHFL.IDX PT, R168, R6, RZ, 0x1f ;  /* 0x00001fff06a87589 */ /* 0x000e2200000e0000 */
[-C--:B------:R-:W-:Y:S01]  /*5410*/  FMUL.FTZ R8, R141, R9.reuse ;  /* 0x000000098d087220 */ /* 0x080fe20000410000 */
[----:B------:R-:W-:Y:S01]  /*5420*/  ISETP.NE.AND P1, PT, R109, RZ, PT ;  /* 0x000000ff6d00720c */ /* 0x000fe20003f25270 */
[C---:B------:R-:W-:Y:S01]  /*5430*/  FFMA.FTZ R151, R142.reuse, R9, R151 ;  /* 0x000000098e977223 */ /* 0x040fe20000010097 */
[----:B--2---:R-:W2:Y:S01]  /*5440*/  SHFL.IDX PT, R169, R7, RZ, 0x1f ;  /* 0x00001fff07a97589 */ /* 0x004ea200000e0000 */
[----:B------:R-:W-:Y:S01]  /*5450*/  FFMA.FTZ R8, R142, R161, -R8 ;  /* 0x000000a18e087223 */ /* 0x000fe20000010808 */
[----:B------:R-:W-:Y:S01]  /*5460*/  BSSY B0, `(.L_x_8116) ;  /* 0x0000242000007945 */ /* 0x000fe20003800000 */
[----:B------:R-:W-:Y:S01]  /*5470*/  FADD.FTZ R152, RZ, R151 ;  /* 0x00000097ff987221 */ /* 0x000fe20000010000 */
[----:B------:R-:W3:Y:S01]  /*5480*/  SHFL.DOWN PT, R172, R211, 0x1, 0x1f ;  /* 0x08201f00d3ac7f89 */ /* 0x000ee200000e0000 */
[----:B------:R-:W-:-:S02]  /*5490*/  FFMA.FTZ R160, R39, R124, R8 ;  /* 0x0000007c27a07223 */ /* 0x000fc40000010008 */
[C---:B------:R-:W-:Y:S01]  /*54a0*/  FMUL.FTZ R151, R139.reuse, R152 ;  /* 0x000000988b977220 */ /* 0x040fe20000410000 */
[----:B------:R-:W5:Y:S01]  /*54b0*/  SHFL.DOWN PT, R214, R209, 0x1, 0x1f ;  /* 0x08201f00d1d67f89 */ /* 0x000f6200000e0000 */
[-C--:B-1----:R-:W-:Y:S02]  /*54c0*/  FMUL.FTZ R155, R139, R160.reuse ;  /* 0x000000a08b9b7220 */ /* 0x082fe40000410000 */
[C---:B------:R-:W-:Y:S01]  /*54d0*/  FFMA.FTZ R151, R140.reuse, R160, -R151 ;  /* 0x000000a08c977223 */ /* 0x040fe20000010897 */
[----:B------:R-:W1:Y:S01]  /*54e0*/  SHFL.DOWN PT, R177, R210, 0x1, 0x1f ;  /* 0x08201f00d2b17f89 */ /* 0x000e6200000e0000 */
[----:B------:R-:W-:Y:S02]  /*54f0*/  FFMA.FTZ R8, R140, R152, R155 ;  /* 0x000000988c087223 */ /* 0x000fe4000001009b */
[----:B------:R-:W-:Y:S01]  /*5500*/  FFMA.FTZ R155, R38, R119, R151 ;  /* 0x00000077269b7223 */ /* 0x000fe20000010097 */
[----:B----4-:R-:W4:Y:S01]  /*5510*/  SHFL.IDX PT, R212, R212, RZ, 0x1f ;  /* 0x00001fffd4d47589 */ /* 0x010f2200000e0000 */
[----:B------:R-:W-:-:S02]  /*5520*/  FADD.FTZ R151, RZ, R8 ;  /* 0x00000008ff977221 */ /* 0x000fc40000010000 */
[----:B------:R-:W-:Y:S01]  /*5530*/  FMUL.FTZ R156, R137, R155 ;  /* 0x0000009b899c7220 */ /* 0x000fe20000410000 */
[----:B------:R-:W4:Y:S01]  /*5540*/  SHFL.IDX PT, R211, R211, RZ, 0x1f ;  /* 0x00001fffd3d37589 */ /* 0x000f2200000e0000 */
[-C--:B0-----:R-:W-:Y:S02]  /*5550*/  @P2 FMUL.FTZ R170, R167, R168.reuse ;  /* 0x000000a8a7aa2220 */ /* 0x081fe40000410000 */
[----:B------:R-:W-:Y:S01]  /*5560*/  FMUL.FTZ R8, R137, R151 ;  /* 0x0000009789087220 */ /* 0x000fe20000410000 */
[----:B------:R-:W0:Y:S01]  /*5570*/  SHFL.IDX PT, R210, R210, RZ, 0x1f ;  /* 0x00001fffd2d27589 */ /* 0x000e2200000e0000 */
[-C--:B--2---:R-:W-:Y:S02]  /*5580*/  @P2 FMUL.FTZ R167, R167, R169.reuse ;  /* 0x000000a9a7a72220 */ /* 0x084fe40000410000 */
[C---:B---3--:R-:W-:Y:S01]  /*5590*/  @P2 FFMA.FTZ R171, R172.reuse, R169, R170 ;  /* 0x000000a9acab2223 */ /* 0x048fe200000100aa */
[----:B------:R-:W2:Y:S01]  /*55a0*/  SHFL.IDX PT, R209, R209, RZ, 0x1f ;  /* 0x00001fffd1d17589 */ /* 0x000ea200000e0000 */
[----:B------:R-:W-:-:S02]  /*55b0*/  @P2 FFMA.FTZ R170, R172, R168, -R167 ;  /* 0x000000a8acaa2223 */ /* 0x000fc400000108a7 */
[C---:B------:R-:W-:Y:S02]  /*55c0*/  FFMA.FTZ R167, R138.reuse, R151, R156 ;  /* 0x000000978aa77223 */ /* 0x040fe4000001009c */
[----:B------:R-:W-:Y:S02]  /*55d0*/  FFMA.FTZ R156, R138, R155, -R8 ;  /* 0x0000009b8a9c7223 */ /* 0x000fe40000010808 */
[----:B-----5:R-:W-:Y:S02]  /*55e0*/  @P2 FADD.FTZ R169, R214, R171 ;  /* 0x000000abd6a92221 */ /* 0x020fe40000010000 */
[----:B-1----:R-:W-:Y:S01]  /*55f0*/  @P2 FADD.FTZ R168, R177, R170 ;  /* 0x000000aab1a82221 */ /* 0x002fe20000010000 */
[----:B------:R-:W-:Y:S01]  /*5600*/  ISETP.NE.AND P2, PT, R111, RZ, PT ;  /* 0x000000ff6f00720c */ /* 0x000fe20003f45270 */
[----:B------:R-:W-:Y:S02]  /*5610*/  FADD.FTZ R8, RZ, R167 ;  /* 0x000000a7ff087221 */ /* 0x000fe40000010000 */
[----:B------:R-:W-:-:S02]  /*5620*/  FFMA.FTZ R156, R37, R122, R156 ;  /* 0x0000007a259c7223 */ /* 0x000fc4000001009c */
[-C--:B------:R-:W-:Y:S02]  /*5630*/  FMUL.FTZ R171, R169, -R3.reuse ;  /* 0x80000003a9ab7220 */ /* 0x080fe40000410000 */
[C---:B------:R-:W-:Y:S02]  /*5640*/  FMUL.FTZ R170, R168.reuse, -R3 ;  /* 0x80000003a8aa7220 */ /* 0x040fe40000410000 */
[C---:B------:R-:W-:Y:S02]  /*5650*/  FMUL.FTZ R3, R195.reuse, R8 ;  /* 0x00000008c3037220 */ /* 0x040fe40000410000 */
[----:B------:R-:W-:Y:S02]  /*5660*/  FMUL.FTZ R167, R195, R156 ;  /* 0x0000009cc3a77220 */ /* 0x000fe40000410000 */
[-C--:B------:R-:W-:Y:S02]  /*5670*/  FFMA.FTZ R168, R168, R2.reuse, -R171 ;  /* 0x00000002a8a87223 */ /* 0x080fe400000108ab */
[----:B------:R-:W-:-:S02]  /*5680*/  FFMA.FTZ R170, R169, R2, R170 ;  /* 0x00000002a9aa7223 */ /* 0x000fc400000100aa */
[C---:B------:R-:W-:Y:S02]  /*5690*/  FFMA.FTZ R169, R193.reuse, R156, -R3 ;  /* 0x0000009cc1a97223 */ /* 0x040fe40000010803 */
[----:B------:R-:W-:Y:S02]  /*56a0*/  FFMA.FTZ R167, R193, R8, R167 ;  /* 0x00000008c1a77223 */ /* 0x000fe400000100a7 */
[----:B------:R-:W-:Y:S02]  /*56b0*/  FADD.FTZ R3, R159, R168 ;  /* 0x000000a89f037221 */ /* 0x000fe40000010000 */
[----:B------:R-:W-:Y:S02]  /*56c0*/  FADD.FTZ R163, -R163, R170 ;  /* 0x000000aaa3a37221 */ /* 0x000fe40000010100 */
[----:B------:R-:W-:Y:S02]  /*56d0*/  FFMA.FTZ R169, R36, R117, R169 ;  /* 0x0000007524a97223 */ /* 0x000fe400000100a9 */
[----:B------:R-:W-:-:S02]  /*56e0*/  FADD.FTZ R159, RZ, R167 ;  /* 0x000000a7ff9f7221 */ /* 0x000fc40000010000 */
[C---:B------:R-:W-:Y:S02]  /*56f0*/  FMUL.FTZ R170, R134.reuse, -R3 ;  /* 0x8000000386aa7220 */ /* 0x040fe40000410000 */
[----:B------:R-:W-:Y:S02]  /*5700*/  FMUL.FTZ R168, R134, -R163 ;  /* 0x800000a386a87220 */ /* 0x000fe40000410000 */
[C---:B------:R-:W-:Y:S02]  /*5710*/  FMUL.FTZ R167, R194.reuse, R169 ;  /* 0x000000a9c2a77220 */ /* 0x040fe40000410000 */
[----:B------:R-:W-:Y:S02]  /*5720*/  FMUL.FTZ R2, R194, R159 ;  /* 0x0000009fc2027220 */ /* 0x000fe40000410000 */
[C---:B------:R-:W-:Y:S02]  /*5730*/  FFMA.FTZ R170, R136.reuse, R163, R170 ;  /* 0x000000a388aa7223 */ /* 0x040fe400000100aa */
[----:B------:R-:W-:-:S02]  /*5740*/  FFMA.FTZ R171, R136, R3, -R168 ;  /* 0x0000000388ab7223 */ /* 0x000fc400000108a8 */
[C---:B------:R-:W-:Y:S02]  /*5750*/  FFMA.FTZ R167, R192.reuse, R159, R167 ;  /* 0x0000009fc0a77223 */ /* 0x040fe400000100a7 */
[----:B------:R-:W-:Y:S02]  /*5760*/  FFMA.FTZ R168, R192, R169, -R2 ;  /* 0x000000a9c0a87223 */ /* 0x000fe40000010802 */
[----:B------:R-:W-:Y:S02]  /*5770*/  FADD.FTZ R165, -R165, R170 ;  /* 0x000000aaa5a57221 */ /* 0x000fe40000010100 */
[----:B------:R-:W-:Y:S02]  /*5780*/  FADD.FTZ R2, R162, R171 ;  /* 0x000000aba2027221 */ /* 0x000fe40000010000 */
[----:B------:R-:W-:Y:S02]  /*5790*/  FADD.FTZ R162, RZ, R167 ;  /* 0x000000a7ffa27221 */ /* 0x000fe40000010000 */
[----:B------:R-:W-:-:S02]  /*57a0*/  FFMA.FTZ R168, R35, R120, R168 ;  /* 0x0000007823a87223 */ /* 0x000fc400000100a8 */
[CC--:B------:R-:W-:Y:S02]  /*57b0*/  FMUL.FTZ R171, R199.reuse, -R165.reuse ;  /* 0x800000a5c7ab7220 */ /* 0x0c0fe40000410000 */
[----:B------:R-:W-:Y:S02]  /*57c0*/  FMUL.FTZ R172, R199, -R2 ;  /* 0x80000002c7ac7220 */ /* 0x000fe40000410000 */
[C---:B------:R-:W-:Y:S02]  /*57d0*/  FMUL.FTZ R167, R191.reuse, R162 ;  /* 0x000000a2bfa77220 */ /* 0x040fe40000410000 */
[----:B------:R-:W-:Y:S02]  /*57e0*/  FMUL.FTZ R170, R191, R168 ;  /* 0x000000a8bfaa7220 */ /* 0x000fe40000410000 */
[C---:B------:R-:W-:Y:S02]  /*57f0*/  FFMA.FTZ R171, R197.reuse, R2, -R171 ;  /* 0x00000002c5ab7223 */ /* 0x040fe400000108ab */
        /* <DEDUP_REMOVED lines=8> */
[-C--:B------:R-:W-:Y:S02]  /*5880*/  FMUL.FTZ R177, R188, -R166.reuse ;  /* 0x800000a6bcb17220 */ /* 0x080fe40000410000 */
        /* <DEDUP_REMOVED lines=23> */
[CC--:B------:R-:W-:Y:S02]  /*5a00*/  FMUL.FTZ R214, R190.reuse, -R180.reuse ;  /* 0x800000b4bed67220 */ /* 0x0c0fe40000410000 */
        /* <DEDUP_REMOVED lines=10> */
[C---:B------:R-:W-:Y:S02]  /*5ab0*/  FMUL.FTZ R190, R185.reuse, -R181 ;  /* 0x800000b5b9be7220 */ /* 0x040fe40000410000 */
[-C--:B------:R-:W-:Y:S02]  /*5ac0*/  FMUL.FTZ R196, R185, -R176.reuse ;  /* 0x800000b0b9c47220 */ /* 0x080fe40000410000 */
        /* <DEDUP_REMOVED lines=8> */
[----:B------:R-:W-:Y:S02]  /*5b50*/  FADD.FTZ R185, RZ, R185 ;  /* 0x000000b9ffb97221 */ /* 0x000fe40000010000 */
[----:B------:R-:W-:-:S02]  /*5b60*/  FFMA.FTZ R183, R30, R133, R183 ;  /* 0x000000851eb77223 */ /* 0x000fc400000100b7 */
        /* <DEDUP_REMOVED lines=11> */
[----:B------:R-:W-:-:S02]  /*5c20*/  FMUL.FTZ R196, R191, -R187 ;  /* 0x800000bbbfc47220 */ /* 0x000fc40000410000 */
[----:B------:R-:W-:Y:S02]  /*5c30*/  FMUL.FTZ R198, R191, -R184 ;  /* 0x800000b8bfc67220 */ /* 0x000fe40000410000 */
[----:B------:R-:W-:Y:S02]  /*5c40*/  FFMA.FTZ R186, R29, R116, R186 ;  /* 0x000000741dba7223 */ /* 0x000fe400000100ba */
[----:B------:R-:W-:Y:S02]  /*5c50*/  FMUL.FTZ R190, R199, R188 ;  /* 0x000000bcc7be7220 */ /* 0x000fe40000410000 */
[C---:B------:R-:W-:Y:S02]  /*5c60*/  FFMA.FTZ R191, R189.reuse, R184, -R196 ;  /* 0x000000b8bdbf7223 */ /* 0x040fe400000108c4 */
[----:B------:R-:W-:Y:S02]  /*5c70*/  FFMA.FTZ R203, R189, R187, R198 ;  /* 0x000000bbbdcb7223 */ /* 0x000fe400000100c6 */
[----:B------:R-:W-:-:S02]  /*5c80*/  FMUL.FTZ R199, R199, R186 ;  /* 0x000000bac7c77220 */ /* 0x000fc40000410000 */
[C---:B------:R-:W-:Y:S02]  /*5c90*/  FFMA.FTZ R196, R197.reuse, R186, -R190 ;  /* 0x000000bac5c47223 */ /* 0x040fe400000108be */
[----:B------:R-:W-:Y:S02]  /*5ca0*/  FADD.FTZ R189, R208, R191 ;  /* 0x000000bfd0bd7221 */ /* 0x000fe40000010000 */
[----:B------:R-:W-:Y:S02]  /*5cb0*/  FADD.FTZ R190, -R206, R203 ;  /* 0x000000cbcebe7221 */ /* 0x000fe40000010100 */
[----:B------:R-:W-:Y:S02]  /*5cc0*/  FFMA.FTZ R199, R197, R188, R199 ;  /* 0x000000bcc5c77223 */ /* 0x000fe400000100c7 */
[C---:B------:R-:W-:Y:S02]  /*5cd0*/  FMUL.FTZ R203, R194.reuse, -R189 ;  /* 0x800000bdc2cb7220 */ /* 0x040fe40000410000 */
[----:B------:R-:W-:-:S02]  /*5ce0*/  FMUL.FTZ R197, R194, -R190 ;  /* 0x800000bec2c57220 */ /* 0x000fc40000410000 */
[----:B------:R-:W-:Y:S02]  /*5cf0*/  FFMA.FTZ R202, R192, R190, R203 ;  /* 0x000000bec0ca7223 */ /* 0x000fe400000100cb */
[----:B----4-:R-:W-:Y:S02]  /*5d00*/  FMUL.FTZ R191, R212, R7 ;  /* 0x00000007d4bf7220 */ /* 0x010fe40000410000 */
[----:B------:R-:W-:Y:S02]  /*5d10*/  FFMA.FTZ R192, R192, R189, -R197 ;  /* 0x000000bdc0c07223 */ /* 0x000fe400000108c5 */
[-C--:B------:R-:W-:Y:S02]  /*5d20*/  FMUL.FTZ R194, R212, R6.reuse ;  /* 0x00000006d4c27220 */ /* 0x080fe40000410000 */
[----:B------:R-:W-:Y:S02]  /*5d30*/  FFMA.FTZ R197, R211, R6, -R191 ;  /* 0x00000006d3c57223 */ /* 0x000fe400000108bf */
[----:B------:R-:W-:-:S02]  /*5d40*/  FADD.FTZ R192, R205, R192 ;  /* 0x000000c0cdc07221 */ /* 0x000fc40000010000 */
[----:B------:R-:W-:Y:S02]  /*5d50*/  FADD.FTZ R191, -R207, R202 ;  /* 0x000000cacfbf7221 */ /* 0x000fe40000010100 */
[----:B------:R-:W-:Y:S02]  /*5d60*/  FFMA.FTZ R198, R211, R7, R194 ;  /* 0x00000007d3c67223 */ /* 0x000fe400000100c2 */
[CC--:B------:R-:W-:Y:S02]  /*5d70*/  FMUL.FTZ R194, R195.reuse, -R192.reuse ;  /* 0x800000c0c3c27220 */ /* 0x0c0fe40000410000 */
[-C--:B------:R-:W-:Y:S02]  /*5d80*/  FMUL.FTZ R7, R195, -R191.reuse ;  /* 0x800000bfc3077220 */ /* 0x080fe40000410000 */
[C---:B------:R-:W-:Y:S02]  /*5d90*/  FFMA.FTZ R194, R193.reuse, R191, R194 ;  /* 0x000000bfc1c27223 */ /* 0x040fe400000100c2 */
[----:B------:R-:W-:-:S02]  /*5da0*/  FFMA.FTZ R7, R193, R192, -R7 ;  /* 0x000000c0c1077223 */ /* 0x000fc40000010807 */
[----:B------:R-:W-:Y:S02]  /*5db0*/  FADD.FTZ R193, RZ, R199 ;  /* 0x000000c7ffc17221 */ /* 0x000fe40000010000 */
[----:B------:R-:W-:Y:S02]  /*5dc0*/  FADD.FTZ R194, -R147, R194 ;  /* 0x000000c293c27221 */ /* 0x000fe40000010100 */
[----:B------:R-:W-:Y:S02]  /*5dd0*/  FFMA.FTZ R147, R28, R113, R196 ;  /* 0x000000711c937223 */ /* 0x000fe400000100c4 */
[----:B------:R-:W-:Y:S02]  /*5de0*/  FMUL.FTZ R195, R134, R193 ;  /* 0x000000c186c37220 */ /* 0x000fe40000410000 */
[----:B------:R-:W-:Y:S02]  /*5df0*/  FADD.FTZ R150, R150, R7 ;  /* 0x0000000796967221 */ /* 0x000fe40000010000 */
[----:B------:R-:W-:-:S02]  /*5e00*/  FMUL.FTZ R196, R134, R147 ;  /* 0x0000009386c47220 */ /* 0x000fc40000410000 */
[C---:B------:R-:W-:Y:S02]  /*5e10*/  FFMA.FTZ R134, R136.reuse, R147, -R195 ;  /* 0x0000009388867223 */ /* 0x040fe400000108c3 */
[C---:B------:R-:W-:Y:S02]  /*5e20*/  FMUL.FTZ R195, R137.reuse, -R150 ;  /* 0x8000009689c37220 */ /* 0x040fe40000410000 */
[-C--:B------:R-:W-:Y:S02]  /*5e30*/  FMUL.FTZ R137, R137, -R194.reuse ;  /* 0x800000c289897220 */ /* 0x080fe40000410000 */
[----:B------:R-:W-:Y:S02]  /*5e40*/  FFMA.FTZ R136, R136, R193, R196 ;  /* 0x000000c188887223 */ /* 0x000fe400000100c4 */
[----:B------:R-:W-:Y:S02]  /*5e50*/  FMUL.FTZ R6, R212, R5 ;  /* 0x00000005d4067220 */ /* 0x000fe40000410000 */
[----:B------:R-:W-:-:S02]  /*5e60*/  FFMA.FTZ R196, R138, R194, R195 ;  /* 0x000000c28ac47223 */ /* 0x000fc400000100c3 */
[----:B------:R-:W-:Y:S02]  /*5e70*/  FMUL.FTZ R212, R212, R4 ;  /* 0x00000004d4d47220 */ /* 0x000fe40000410000 */
[----:B------:R-:W-:Y:S02]  /*5e80*/  FFMA.FTZ R195, R26, -R11, RZ ;  /* 0x8000000b1ac37223 */ /* 0x000fe400000100ff */
[----:B------:R-:W-:Y:S02]  /*5e90*/  FFMA.FTZ R137, R138, R150, -R137 ;  /* 0x000000968a897223 */ /* 0x000fe40000010889 */
[----:B------:R-:W-:Y:S02]  /*5ea0*/  FFMA.FTZ R138, R26, R157, RZ ;  /* 0x0000009d1a8a7223 */ /* 0x000fe400000100ff */
[----:B------:R-:W-:Y:S02]  /*5eb0*/  FFMA.FTZ R4, R211, R4, -R6 ;  /* 0x00000004d3047223 */ /* 0x000fe40000010806 */
[----:B------:R-:W-:-:S02]  /*5ec0*/  FADD.FTZ R131, -R131, R196 ;  /* 0x000000c483837221 */ /* 0x000fc40000010100 */
[----:B------:R-:W-:Y:S02]  /*5ed0*/  FFMA.FTZ R5, R211, R5, R212 ;  /* 0x00000005d3057223 */ /* 0x000fe400000100d4 */
[----:B0-----:R-:W-:Y:S02]  /*5ee0*/  FADD.FTZ R6, R210, R197 ;  /* 0x000000c5d2067221 */ /* 0x001fe40000010000 */
[----:B--2---:R-:W-:Y:S02]  /*5ef0*/  FADD.FTZ R7, R209, R198 ;  /* 0x000000c6d1077221 */ /* 0x004fe40000010000 */
[C---:B------:R-:W-:Y:S02]  /*5f00*/  FFMA.FTZ R195, R25.reuse, -R154, R195 ;  /* 0x8000009a19c37223 */ /* 0x040fe400000100c3 */
[----:B------:R-:W-:Y:S01]  /*5f10*/  FADD.FTZ R130, R130, R137 ;  /* 0x0000008982827221 */ /* 0x000fe20000010000 */
[----:B------:R0:W-:Y:S01]  /*5f20*/  @!P2 STS.128 [UR7+0x1980], R4 ;  /* 0x00198004ff00a988 */ /* 0x0001e20008000c07 */
[----:B------:R-:W-:-:S02]  /*5f30*/  FFMA.FTZ R138, R25, R158, R138 ;  /* 0x0000009e198a7223 */ /* 0x000fc4000001008a */
[C---:B------:R-:W-:Y:S02]  /*5f40*/  FMUL.FTZ R137, R139.reuse, -R131 ;  /* 0x800000838b897220 */ /* 0x040fe40000410000 */
[----:B------:R-:W-:Y:S02]  /*5f50*/  FFMA.FTZ R195, R24, -R9, R195 ;  /* 0x8000000918c37223 */ /* 0x000fe400000100c3 */
[-C--:B------:R-:W-:Y:S02]  /*5f60*/  FMUL.FTZ R139, R139, -R130.reuse ;  /* 0x800000828b8b7220 */ /* 0x080fe40000410000 */
[----:B------:R-:W-:Y:S02]  /*5f70*/  FFMA.FTZ R137, R140, R130, -R137 ;  /* 0x000000828c897223 */ /* 0x000fe40000010889 */
[----:B------:R-:W-:Y:S02]  /*5f80*/  FFMA.FTZ R195, R23, -R152, R195 ;  /* 0x8000009817c37223 */ /* 0x000fe400000100c3 */
[----:B------:R-:W-:-:S02]  /*5f90*/  FADD.FTZ R128, R128, R137 ;  /* 0x0000008980807221 */ /* 0x000fc40000010000 */
[----:B0-----:R-:W-:Y:S02]  /*5fa0*/  FFMA.FTZ R4, R24, R161, R138 ;  /* 0x000000a118047223 */ /* 0x001fe4000001008a */
[----:B------:R-:W-:Y:S02]  /*5fb0*/  FFMA.FTZ R138, R140, R131, R139 ;  /* 0x000000838c8a7223 */ /* 0x000fe4000001008b */
[----:B------:R-:W-:Y:S02]  /*5fc0*/  FFMA.FTZ R4, R23, R160, R4 ;  /* 0x000000a017047223 */ /* 0x000fe40000010004 */
[C---:B------:R-:W-:Y:S02]  /*5fd0*/  FFMA.FTZ R195, R22.reuse, -R151, R195 ;  /* 0x8000009716c37223 */ /* 0x040fe400000100c3 */
[----:B------:R-:W-:Y:S02]  /*5fe0*/  FADD.FTZ R138, -R129, R138 ;  /* 0x0000008a818a7221 */ /* 0x000fe40000010100 */
[----:B------:R-:W-:-:S02]  /*5ff0*/  FFMA.FTZ R4, R22, R155, R4 ;  /* 0x0000009b16047223 */ /* 0x000fc40000010004 */
[----:B------:R-:W-:Y:S02]  /*6000*/  FMUL.FTZ R5, R141, -R128 ;  /* 0x800000808d057220 */ /* 0x000fe40000410000 */
[----:B------:R-:W-:Y:S02]  /*6010*/  FFMA.FTZ R195, R21, -R8, R195 ;  /* 0x8000000815c37223 */ /* 0x000fe400000100c3 */
[----:B------:R-:W-:Y:S02]  /*6020*/  FMUL.FTZ R141, R141, -R138 ;  /* 0x8000008a8d8d7220 */ /* 0x000fe40000410000 */
[----:B------:R-:W-:Y:S02]  /*6030*/  FFMA.FTZ R6, R21, R156, R4 ;  /* 0x0000009c15067223 */ /* 0x000fe40000010004 */
[----:B------:R-:W-:Y:S02]  /*6040*/  FFMA.FTZ R4, R142, R138, R5 ;  /* 0x0000008a8e047223 */ /* 0x000fe40000010005 */
[----:B------:R-:W-:-:S02]  /*6050*/  FFMA.FTZ R195, R20, -R159, R195 ;  /* 0x8000009f14c37223 */ /* 0x000fc400000100c3 */
[----:B------:R-:W-:Y:S02]  /*6060*/  FFMA.FTZ R142, R142, R128, -R141 ;  /* 0x000000808e8e7223 */ /* 0x000fe4000001088d */
[----:B------:R-:W-:Y:S02]  /*6070*/  FADD.FTZ R127, -R127, R4 ;  /* 0x000000047f7f7221 */ /* 0x000fe40000010100 */
[----:B------:R-:W-:Y:S02]  /*6080*/  FFMA.FTZ R195, R19, -R162, R195 ;  /* 0x800000a213c37223 */ /* 0x000fe400000100c3 */
[----:B------:R-:W-:Y:S02]  /*6090*/  FADD.FTZ R125, R125, R142 ;  /* 0x0000008e7d7d7221 */ /* 0x000fe40000010000 */
[----:B------:R-:W-:Y:S02]  /*60a0*/  FMUL.FTZ R4, R143, -R127 ;  /* 0x8000007f8f047220 */ /* 0x000fe40000410000 */
[----:B------:R-:W-:-:S02]  /*60b0*/  FFMA.FTZ R195, R18, -R167, R195 ;  /* 0x800000a712c37223 */ /* 0x000fc400000100c3 */
[-C--:B------:R-:W-:Y:S02]  /*60c0*/  FMUL.FTZ R143, R143, -R125.reuse ;  /* 0x8000007d8f8f7220 */ /* 0x080fe40000410000 */
[----:B------:R-:W-:Y:S02]  /*60d0*/  FFMA.FTZ R4, R144, R125, -R4 ;  /* 0x0000007d90047223 */ /* 0x000fe40000010804 */
[----:B------:R-:W-:Y:S02]  /*60e0*/  FFMA.FTZ R6, R20, R169, R6 ;  /* 0x000000a914067223 */ /* 0x000fe40000010006 */
[----:B------:R-:W-:Y:S02]  /*60f0*/  FFMA.FTZ R195, R17, -R170, R195 ;  /* 0x800000aa11c37223 */ /* 0x000fe400000100c3 */
[----:B------:R-:W-:Y:S02]  /*6100*/  FFMA.FTZ R143, R144, R127, R143 ;  /* 0x0000007f908f7223 */ /* 0x000fe4000001008f */
[----:B------:R-:W-:-:S02]  /*6110*/  FADD.FTZ R149, R149, R4 ;  /* 0x0000000495957221 */ /* 0x000fc40000010000 */
[----:B------:R-:W-:Y:S02]  /*6120*/  FFMA.FTZ R6, R19, R168, R6 ;  /* 0x000000a813067223 */ /* 0x000fe40000010006 */
[----:B------:R-:W-:Y:S02]  /*6130*/  FFMA.FTZ R4, R16, -R177, R195 ;  /* 0x800000b110047223 */ /* 0x000fe400000100c3 */
[----:B------:R-:W-:Y:S02]  /*6140*/  FADD.FTZ R148, -R148, R143 ;  /* 0x0000008f94947221 */ /* 0x000fe40000010100 */
[----:B------:R-:W-:Y:S02]  /*6150*/  FFMA.FTZ R6, R18, R171, R6 ;  /* 0x000000ab12067223 */ /* 0x000fe40000010006 */
[----:B------:R-:W-:Y:S02]  /*6160*/  FFMA.FTZ R7, R15, -R213, R4 ;  /* 0x800000d50f077223 */ /* 0x000fe40000010004 */
[----:B------:R-:W-:-:S02]  /*6170*/  FMUL.FTZ R4, R145, -R148 ;  /* 0x8000009491047220 */ /* 0x000fc40000410000 */
[-C--:B------:R-:W-:Y:S02]  /*6180*/  FMUL.FTZ R145, R145, -R149.reuse ;  /* 0x8000009591917220 */ /* 0x080fe40000410000 */
[----:B------:R-:W-:Y:S02]  /*6190*/  FFMA.FTZ R6, R17, R172, R6 ;  /* 0x000000ac11067223 */ /* 0x000fe40000010006 */
[C---:B------:R-:W-:Y:S02]  /*61a0*/  FFMA.FTZ R129, R146.reuse, R149, -R4 ;  /* 0x0000009592817223 */ /* 0x040fe40000010804 */
[----:B------:R-:W-:Y:S02]  /*61b0*/  FFMA.FTZ R146, R146, R148, R145 ;  /* 0x0000009492927223 */ /* 0x000fe40000010091 */
[----:B------:R-:W-:Y:S02]  /*61c0*/  FFMA.FTZ R6, R16, R179, R6 ;  /* 0x000000b310067223 */ /* 0x000fe40000010006 */
[----:B------:R-:W-:-:S02]  /*61d0*/  FMUL.FTZ R5, R175, UR19 ;  /* 0x00000013af057c20 */ /* 0x000fc40008410000 */
[----:B------:R-:W-:Y:S02]  /*61e0*/  FMUL.FTZ R144, R31, R180 ;  /* 0x000000b41f907220 */ /* 0x000fe40000410000 */
[----:B------:R-:W-:Y:S02]  /*61f0*/  FADD.FTZ R153, -R153, R146 ;  /* 0x0000009299997221 */ /* 0x000fe40000010100 */
[----:B------:R-:W-:Y:S02]  /*6200*/  FFMA.FTZ R6, R15, R215, R6 ;  /* 0x000000d70f067223 */ /* 0x000fe40000010006 */
[----:B------:R-:W-:Y:S02]  /*6210*/  FFMA.FTZ R142, R180, UR18, -R5 ;  /* 0x00000012b48e7c23 */ /* 0x000fe40008010805 */
[C---:B------:R-:W-:Y:S02]  /*6220*/  FMUL.FTZ R140, R31.reuse, R175 ;  /* 0x000000af1f8c7220 */ /* 0x040fe40000410000 */
[----:B------:R-:W-:-:S02]  /*6230*/  FFMA.FTZ R215, -R31, R132, R215 ;  /* 0x000000841fd77223 */ /* 0x000fc400000101d7 */
[C---:B------:R-:W-:Y:S02]  /*6240*/  FMUL.FTZ R5, R213.reuse, R144 ;  /* 0x00000090d5057220 */ /* 0x040fe40000410000 */
[----:B------:R-:W-:Y:S02]  /*6250*/  FADD.FTZ R10, R10, R129 ;  /* 0x000000810a0a7221 */ /* 0x000fe40000010000 */
[----:B------:R-:W-:Y:S02]  /*6260*/  FMUL.FTZ R139, R42, R153 ;  /* 0x000000992a8b7220 */ /* 0x000fe40000410000 */
[C---:B------:R-:W-:Y:S02]  /*6270*/  FMUL.FTZ R195, R213.reuse, R142 ;  /* 0x0000008ed5c37220 */ /* 0x040fe40000410000 */
[----:B------:R-:W-:Y:S02]  /*6280*/  FMUL.FTZ R213, R213, R140 ;  /* 0x0000008cd5d57220 */ /* 0x000fe40000410000 */
[----:B------:R-:W-:-:S02]  /*6290*/  FADD.FTZ R47, R140, R47 ;  /* 0x0000002f8c2f7221 */ /* 0x000fc40000010000 */
[----:B------:R-:W-:Y:S02]  /*62a0*/  FFMA.FTZ R4, R215, R140, R5 ;  /* 0x0000008cd7047223 */ /* 0x000fe40000010005 */
[C---:B------:R-:W-:Y:S02]  /*62b0*/  FFMA.FTZ R140, -R42.reuse, R123, R157 ;  /* 0x0000007b2a8c7223 */ /* 0x040fe4000001019d */
[----:B------:R-:W-:Y:S02]  /*62c0*/  FMUL.FTZ R145, R41, R148 ;  /* 0x0000009429917220 */ /* 0x000fe40000410000 */
[----:B------:R-:W-:Y:S02]  /*62d0*/  FMUL.FTZ R129, R42, R10 ;  /* 0x0000000a2a817220 */ /* 0x000fe40000410000 */
[----:B------:R-:W-:Y:S02]  /*62e0*/  FMUL.FTZ R141, R11, R139 ;  /* 0x0000008b0b8d7220 */ /* 0x000fe40000410000 */
[----:B------:R-:W-:-:S02]  /*62f0*/  FFMA.FTZ R158, -R41, R126, R158 ;  /* 0x0000007e299e7223 */ /* 0x000fc4000001019e */
[----:B------:R-:W-:Y:S02]  /*6300*/  FMUL.FTZ R137, R41, R149 ;  /* 0x0000009529897220 */ /* 0x000fe40000410000 */
[----:B------:R-:W-:Y:S02]  /*6310*/  FMUL.FTZ R142, R154, R145 ;  /* 0x000000919a8e7220 */ /* 0x000fe40000410000 */
[----:B------:R-:W-:Y:S02]  /*6320*/  FFMA.FTZ R141, R140, R129, R141 ;  /* 0x000000818c8d7223 */ /* 0x000fe4000001008d */
[----:B------:R-:W-:Y:S02]  /*6330*/  FFMA.FTZ R5, R215, R144, -R213 ;  /* 0x00000090d7057223 */ /* 0x000fe400000108d5 */
[----:B------:R-:W-:Y:S02]  /*6340*/  FFMA.FTZ R144, R158, R137, R142 ;  /* 0x000000899e907223 */ /* 0x000fe4000001008e */
[----:B------:R-:W-:-:S02]  /*6350*/  FADD.FTZ R143, RZ, R141 ;  /* 0x0000008dff8f7221 */ /* 0x000fc40000010000 */
[----:B------:R-:W-:Y:S02]  /*6360*/  FMUL.FTZ R180, R180, UR19 ;  /* 0x00000013b4b47c20 */ /* 0x000fe40008410000 */
[----:B------:R-:W-:Y:S02]  /*6370*/  FMUL.FTZ R146, R154, R137 ;  /* 0x000000899a927220 */ /* 0x000fe40000410000 */
[----:B------:R-:W-:Y:S02]  /*6380*/  FMUL.FTZ R142, R11, R129 ;  /* 0x000000810b8e7220 */ /* 0x000fe40000410000 */
[----:B------:R-:W-:Y:S02]  /*6390*/  FADD.FTZ R143, R143, R144 ;  /* 0x000000908f8f7221 */ /* 0x000fe40000010000 */
[----:B------:R-:W-:Y:S02]  /*63a0*/  FMUL.FTZ R144, R40, R127 ;  /* 0x0000007f28907220 */ /* 0x000fe40000410000 */
[----:B------:R-:W-:-:S02]  /*63b0*/  FFMA.FTZ R180, R175, UR18, R180 ;  /* 0x00000012afb47c23 */ /* 0x000fc400080100b4 */
[----:B------:R-:W-:Y:S02]  /*63c0*/  FFMA.FTZ R146, R158, R145, -R146 ;  /* 0x000000919e927223 */ /* 0x000fe40000010892 */
[----:B------:R-:W-:Y:S02]  /*63d0*/  FFMA.FTZ R141, R140, R139, -R142 ;  /* 0x0000008b8c8d7223 */ /* 0x000fe4000001088e */
[C---:B------:R-:W-:Y:S02]  /*63e0*/  FFMA.FTZ R161, -R40.reuse, R121, R161 ;  /* 0x0000007928a17223 */ /* 0x040fe400000101a1 */
[----:B------:R-:W-:Y:S02]  /*63f0*/  FMUL.FTZ R142, R40, R125 ;  /* 0x0000007d288e7220 */ /* 0x000fe40000410000 */
[----:B------:R-:W-:Y:S02]  /*6400*/  FMUL.FTZ R145, R9, R144 ;  /* 0x0000009009917220 */ /* 0x000fe40000410000 */
[----:B------:R-:W-:-:S02]  /*6410*/  FMUL.FTZ R139, R39, R128 ;  /* 0x00000080278b7220 */ /* 0x000fc40000410000 */
[----:B------:R-:W-:Y:S02]  /*6420*/  FFMA.FTZ R215, R215, R180, R195 ;  /* 0x000000b4d7d77223 */ /* 0x000fe400000100c3 */
[----:B------:R-:W-:Y:S02]  /*6430*/  FFMA.FTZ R180, R161, R142, R145 ;  /* 0x0000008ea1b47223 */ /* 0x000fe40000010091 */
[C---:B------:R-:W-:Y:S02]  /*6440*/  FFMA.FTZ R160, -R39.reuse, R124, R160 ;  /* 0x0000007c27a07223 */ /* 0x040fe400000101a0 */
[----:B------:R-:W-:Y:S02]  /*6450*/  FMUL.FTZ R195, R39, R138 ;  /* 0x0000008a27c37220 */ /* 0x000fe40000410000 */
[----:B------:R-:W-:Y:S02]  /*6460*/  FMUL.FTZ R145, R152, R139 ;  /* 0x0000008b98917220 */ /* 0x000fe40000410000 */
[----:B------:R-:W-:-:S02]  /*6470*/  FMUL.FTZ R157, R9, R142 ;  /* 0x0000008e099d7220 */ /* 0x000fc40000410000 */
[----:B------:R-:W-:Y:S02]  /*6480*/  FADD.FTZ R141, RZ, R141 ;  /* 0x0000008dff8d7221 */ /* 0x000fe40000010000 */
[-C--:B------:R-:W-:Y:S02]  /*6490*/  FFMA.FTZ R145, R160, R195.reuse, -R145 ;  /* 0x000000c3a0917223 */ /* 0x080fe40000010891 */
[----:B------:R-:W-:Y:S02]  /*64a0*/  FMUL.FTZ R195, R152, R195 ;  /* 0x000000c398c37220 */ /* 0x000fe40000410000 */
[----:B------:R-:W-:Y:S02]  /*64b0*/  FMUL.FTZ R196, R38, R131 ;  /* 0x0000008326c47220 */ /* 0x000fe40000410000 */
[----:B------:R-:W-:Y:S02]  /*64c0*/  FFMA.FTZ R157, R161, R144, -R157 ;  /* 0x00000090a19d7223 */ /* 0x000fe4000001089d */
[----:B------:R-:W-:-:S02]  /*64d0*/  FADD.FTZ R146, R141, R146 ;  /* 0x000000928d927221 */ /* 0x000fc40000010000 */
[----:B------:R-:W-:Y:S02]  /*64e0*/  FADD.FTZ R143, R143, R180 ;  /* 0x000000b48f8f7221 */ /* 0x000fe40000010000 */
[----:B------:R-:W-:Y:S02]  /*64f0*/  FFMA.FTZ R144, -R38, R119, R155 ;  /* 0x0000007726907223 */ /* 0x000fe4000001019b */
[----:B------:R-:W-:Y:S02]  /*6500*/  FFMA.FTZ R180, R160, R139, R195 ;  /* 0x0000008ba0b47223 */ /* 0x000fe400000100c3 */
[----:B------:R-:W-:Y:S02]  /*6510*/  FFMA.FTZ R175, R132, R175, R215 ;  /* 0x000000af84af7223 */ /* 0x000fe400000100d7 */
[----:B------:R-:W-:Y:S02]  /*6520*/  FMUL.FTZ R141, R38, R130 ;  /* 0x00000082268d7220 */ /* 0x000fe40000410000 */
[----:B------:R-:W-:-:S02]  /*6530*/  FMUL.FTZ R155, R151, R196 ;  /* 0x000000c4979b7220 */ /* 0x000fc40000410000 */
[----:B------:R-:W-:Y:S02]  /*6540*/  FMUL.FTZ R132, R176, UR19 ;  /* 0x00000013b0847c20 */ /* 0x000fe40008410000 */
[----:B------:R-:W-:Y:S02]  /*6550*/  FADD.FTZ R146, R146, R157 ;  /* 0x0000009d92927221 */ /* 0x000fe40000010000 */
[----:B------:R-:W-:Y:S02]  /*6560*/  FADD.FTZ R143, R143, R180 ;  /* 0x000000b48f8f7221 */ /* 0x000fe40000010000 */
[----:B------:R-:W-:Y:S02]  /*6570*/  FFMA.FTZ R180, R144, R141, R155 ;  /* 0x0000008d90b47223 */ /* 0x000fe4000001009b */
[----:B------:R-:W-:Y:S02]  /*6580*/  FFMA.FTZ R198, R181, UR18, -R132 ;  /* 0x00000012b5c67c23 */ /* 0x000fe40008010884 */
[----:B------:R-:W-:-:S02]  /*6590*/  FADD.FTZ R145, R146, R145 ;  /* 0x0000009192917221 */ /* 0x000fc40000010000 */
[----:B------:R-:W-:Y:S02]  /*65a0*/  FMUL.FTZ R132, R37, R150 ;  /* 0x0000009625847220 */ /* 0x000fe40000410000 */
[----:B------:R-:W-:Y:S02]  /*65b0*/  FMUL.FTZ R157, R151, R141 ;  /* 0x0000008d979d7220 */ /* 0x000fe40000410000 */
[----:B------:R-:W-:Y:S02]  /*65c0*/  FMUL.FTZ R146, R37, R194 ;  /* 0x000000c225927220 */ /* 0x000fe40000410000 */
[----:B------:R-:W-:Y:S02]  /*65d0*/  FADD.FTZ R180, R143, R180 ;  /* 0x000000b48fb47221 */ /* 0x000fe40000010000 */
[----:B------:R-:W-:Y:S02]  /*65e0*/  FFMA.FTZ R143, -R37, R122, R156 ;  /* 0x0000007a258f7223 */ /* 0x000fe4000001019c */
[----:B------:R-:W-:-:S02]  /*65f0*/  FMUL.FTZ R197, R8, R132 ;  /* 0x0000008408c57220 */ /* 0x000fc40000410000 */
[----:B------:R-:W-:Y:S02]  /*6600*/  FFMA.FTZ R196, R144, R196, -R157 ;  /* 0x000000c490c47223 */ /* 0x000fe4000001089d */
[----:B------:R-:W-:Y:S02]  /*6610*/  FMUL.FTZ R195, R8, R146 ;  /* 0x0000009208c37220 */ /* 0x000fe40000410000 */
[----:B------:R-:W-:Y:S02]  /*6620*/  FMUL.FTZ R157, R177, R198 ;  /* 0x000000c6b19d7220 */ /* 0x000fe40000410000 */
[----:B------:R-:W-:Y:S02]  /*6630*/  FMUL.FTZ R155, R32, R176 ;  /* 0x000000b0209b7220 */ /* 0x000fe40000410000 */
[C---:B------:R-:W-:Y:S02]  /*6640*/  FFMA.FTZ R198, R143.reuse, R146, -R197 ;  /* 0x000000928fc67223 */ /* 0x040fe400000108c5 */
[----:B------:R-:W-:-:S02]  /*6650*/  FFMA.FTZ R195, R143, R132, R195 ;  /* 0x000000848fc37223 */ /* 0x000fc400000100c3 */
[----:B------:R-:W-:Y:S02]  /*6660*/  FADD.FTZ R145, R145, R196 ;  /* 0x000000c491917221 */ /* 0x000fe40000010000 */
[----:B------:R-:W-:Y:S02]  /*6670*/  FMUL.FTZ R146, R174, UR19 ;  /* 0x00000013ae927c20 */ /* 0x000fe40008410000 */
[----:B------:R-:W-:Y:S02]  /*6680*/  FMUL.FTZ R196, R36, R191 ;  /* 0x000000bf24c47220 */ /* 0x000fe40000410000 */
[C---:B------:R-:W-:Y:S02]  /*6690*/  FMUL.FTZ R199, R32.reuse, R181 ;  /* 0x000000b520c77220 */ /* 0x040fe40000410000 */
[----:B------:R-:W-:Y:S02]  /*66a0*/  FFMA.FTZ R156, -R32, R135, R179 ;  /* 0x00000087209c7223 */ /* 0x000fe400000101b3 */
[----:B------:R-:W-:-:S02]  /*66b0*/  FMUL.FTZ R202, R177, R155 ;  /* 0x0000009bb1ca7220 */ /* 0x000fc40000410000 */
[----:B------:R-:W-:Y:S02]  /*66c0*/  FADD.FTZ R180, R180, R195 ;  /* 0x000000c3b4b47221 */ /* 0x000fe40000010000 */
[----:B------:R-:W-:Y:S02]  /*66d0*/  FFMA.FTZ R204, R173, UR18, -R146 ;  /* 0x00000012adcc7c23 */ /* 0x000fe40008010892 */
[----:B------:R-:W-:Y:S02]  /*66e0*/  FFMA.FTZ R169, -R36, R117, R169 ;  /* 0x0000007524a97223 */ /* 0x000fe400000101a9 */
[----:B------:R-:W-:Y:S02]  /*66f0*/  FMUL.FTZ R206, R30, R173 ;  /* 0x000000ad1ece7220 */ /* 0x000fe40000410000 */
[----:B------:R-:W-:Y:S02]  /*6700*/  FMUL.FTZ R146, R36, R192 ;  /* 0x000000c024927220 */ /* 0x000fe40000410000 */
[----:B------:R-:W-:-:S02]  /*6710*/  FMUL.FTZ R195, R159, R196 ;  /* 0x000000c49fc37220 */ /* 0x000fc40000410000 */
[-C--:B------:R-:W-:Y:S02]  /*6720*/  FMUL.FTZ R179, R177, R199.reuse ;  /* 0x000000c7b1b37220 */ /* 0x080fe40000410000 */
[----:B------:R-:W-:Y:S02]  /*6730*/  FFMA.FTZ R177, R156, R199, -R202 ;  /* 0x000000c79cb17223 */ /* 0x000fe400000108ca */
[----:B------:R-:W-:Y:S02]  /*6740*/  FMUL.FTZ R202, R30, R174 ;  /* 0x000000ae1eca7220 */ /* 0x000fe40000410000 */
[----:B------:R-:W-:Y:S02]  /*6750*/  FFMA.FTZ R205, R14, R183, R6 ;  /* 0x000000b70ecd7223 */ /* 0x000fe40000010006 */
[----:B------:R-:W-:Y:S02]  /*6760*/  FFMA.FTZ R183, -R30, R133, R183 ;  /* 0x000000851eb77223 */ /* 0x000fe400000101b7 */
[----:B------:R-:W-:-:S02]  /*6770*/  FMUL.FTZ R199, R185, R206 ;  /* 0x000000ceb9c77220 */ /* 0x000fc40000410000 */
[----:B------:R-:W-:Y:S02]  /*6780*/  FFMA.FTZ R195, R169, R146, R195 ;  /* 0x00000092a9c37223 */ /* 0x000fe400000100c3 */
[----:B------:R-:W-:Y:S02]  /*6790*/  FFMA.FTZ R7, R14, -R185, R7 ;  /* 0x800000b90e077223 */ /* 0x000fe40000010007 */
[C---:B------:R-:W-:Y:S02]  /*67a0*/  FMUL.FTZ R6, R185.reuse, R204 ;  /* 0x000000ccb9067220 */ /* 0x040fe40000410000 */
[----:B------:R-:W-:Y:S02]  /*67b0*/  FMUL.FTZ R207, R185, R202 ;  /* 0x000000cab9cf7220 */ /* 0x000fe40000410000 */
[----:B------:R-:W-:Y:S02]  /*67c0*/  FMUL.FTZ R197, R159, R146 ;  /* 0x000000929fc57220 */ /* 0x000fe40000410000 */
[----:B------:R-:W-:-:S02]  /*67d0*/  FFMA.FTZ R185, R183, R202, R199 ;  /* 0x000000cab7b97223 */ /* 0x000fc400000100c7 */
[----:B------:R-:W-:Y:S02]  /*67e0*/  FADD.FTZ R195, R180, R195 ;  /* 0x000000c3b4c37221 */ /* 0x000fe40000010000 */
[----:B------:R-:W-:Y:S02]  /*67f0*/  FMUL.FTZ R199, R35, R190 ;  /* 0x000000be23c77220 */ /* 0x000fe40000410000 */
[----:B------:R-:W-:Y:S02]  /*6800*/  FMUL.FTZ R180, R34, R184 ;  /* 0x000000b822b47220 */ /* 0x000fe40000410000 */
[----:B------:R-:W-:Y:S02]  /*6810*/  FFMA.FTZ R197, R169, R196, -R197 ;  /* 0x000000c4a9c57223 */ /* 0x000fe400000108c5 */
[----:B------:R-:W-:Y:S02]  /*6820*/  FADD.FTZ R198, R145, R198 ;  /* 0x000000c691c67221 */ /* 0x000fe40000010000 */
[----:B------:R-:W-:-:S02]  /*6830*/  FFMA.FTZ R168, -R35, R120, R168 ;  /* 0x0000007823a87223 */ /* 0x000fc400000101a8 */
[----:B------:R-:W-:Y:S02]  /*6840*/  FMUL.FTZ R145, R35, R189 ;  /* 0x000000bd23917220 */ /* 0x000fe40000410000 */
[----:B------:R-:W-:Y:S02]  /*6850*/  FFMA.FTZ R171, -R34, R115, R171 ;  /* 0x0000007322ab7223 */ /* 0x000fe400000101ab */
[----:B------:R-:W-:Y:S02]  /*6860*/  FMUL.FTZ R196, R162, R199 ;  /* 0x000000c7a2c47220 */ /* 0x000fe40000410000 */
[----:B------:R-:W-:Y:S02]  /*6870*/  FMUL.FTZ R204, R34, R187 ;  /* 0x000000bb22cc7220 */ /* 0x000fe40000410000 */
[----:B------:R-:W-:Y:S02]  /*6880*/  FMUL.FTZ R203, R167, R180 ;  /* 0x000000b4a7cb7220 */ /* 0x000fe40000410000 */
[----:B------:R-:W-:-:S02]  /*6890*/  FADD.FTZ R46, R202, R46 ;  /* 0x0000002eca2e7221 */ /* 0x000fc40000010000 */
[----:B------:R-:W-:Y:S02]  /*68a0*/  FADD.FTZ R197, R198, R197 ;  /* 0x000000c5c6c57221 */ /* 0x000fe40000010000 */
[-C--:B------:R-:W-:Y:S02]  /*68b0*/  FMUL.FTZ R202, R162, R145.reuse ;  /* 0x00000091a2ca7220 */ /* 0x080fe40000410000 */
[----:B------:R-:W-:Y:S02]  /*68c0*/  FFMA.FTZ R196, R168, R145, R196 ;  /* 0x00000091a8c47223 */ /* 0x000fe400000100c4 */
[-C--:B------:R-:W-:Y:S02]  /*68d0*/  FFMA.FTZ R198, R171, R204.reuse, -R203 ;  /* 0x000000ccabc67223 */ /* 0x080fe400000108cb */
[----:B------:R-:W-:Y:S02]  /*68e0*/  FMUL.FTZ R204, R167, R204 ;  /* 0x000000cca7cc7220 */ /* 0x000fe40000410000 */
[----:B------:R-:W-:-:S02]  /*68f0*/  FMUL.FTZ R203, R33, R182 ;  /* 0x000000b621cb7220 */ /* 0x000fc40000410000 */
[----:B------:R-:W-:Y:S02]  /*6900*/  FFMA.FTZ R202, R168, R199, -R202 ;  /* 0x000000c7a8ca7223 */ /* 0x000fe400000108ca */
        /* <DEDUP_REMOVED lines=8> */
[C---:B------:R-:W-:Y:S02]  /*6990*/  FFMA.FTZ R199, R172.reuse, R195, R204 ;  /* 0x000000c3acc77223 */ /* 0x040fe400000100cc */
[----:B------:R-:W-:Y:S02]  /*69a0*/  FFMA.FTZ R202, R172, R203, -R202 ;  /* 0x000000cbacca7223 */ /* 0x000fe400000108ca */
[----:B------:R-:W-:-:S02]  /*69b0*/  FADD.FTZ R197, R197, R198 ;  /* 0x000000c6c5c57221 */ /* 0x000fc40000010000 */
[----:B------:R-:W-:Y:S02]  /*69c0*/  FADD.FTZ R196, R196, R199 ;  /* 0x000000c7c4c47221 */ /* 0x000fe40000010000 */
[C---:B------:R-:W-:Y:S02]  /*69d0*/  FMUL.FTZ R203, R29.reuse, R166 ;  /* 0x000000a61dcb7220 */ /* 0x040fe40000410000 */
[----:B------:R-:W-:Y:S02]  /*69e0*/  FMUL.FTZ R199, R29, R164 ;  /* 0x000000a41dc77220 */ /* 0x000fe40000410000 */
[----:B------:R-:W-:Y:S02]  /*69f0*/  FFMA.FTZ R179, R156, R155, R179 ;  /* 0x0000009b9cb37223 */ /* 0x000fe400000100b3 */
[----:B------:R-:W-:Y:S02]  /*6a00*/  FFMA.FTZ R205, R13, R186, R205 ;  /* 0x000000ba0dcd7223 */ /* 0x000fe400000100cd */
[----:B------:R-:W-:-:S02]  /*6a10*/  FFMA.FTZ R186, -R29, R116, R186 ;  /* 0x000000741dba7223 */ /* 0x000fc400000101ba */
[C---:B------:R-:W-:Y:S02]  /*6a20*/  FMUL.FTZ R198, R188.reuse, R203 ;  /* 0x000000cbbcc67220 */ /* 0x040fe40000410000 */
[----:B------:R-:W-:Y:S02]  /*6a30*/  FADD.FTZ R202, R197, R202 ;  /* 0x000000cac5ca7221 */ /* 0x000fe40000010000 */
[----:B------:R-:W-:Y:S02]  /*6a40*/  FMUL.FTZ R204, R188, R199 ;  /* 0x000000c7bccc7220 */ /* 0x000fe40000410000 */
[----:B------:R-:W-:Y:S02]  /*6a50*/  FADD.FTZ R179, R196, R179 ;  /* 0x000000b3c4b37221 */ /* 0x000fe40000010000 */
[----:B------:R-:W-:Y:S02]  /*6a60*/  FMUL.FTZ R196, R28, R2 ;  /* 0x000000021cc47220 */ /* 0x000fe40000410000 */
[----:B------:R-:W-:-:S02]  /*6a70*/  FADD.FTZ R45, R199, R45 ;  /* 0x0000002dc72d7221 */ /* 0x000fc40000010000 */
[----:B------:R-:W-:Y:S02]  /*6a80*/  FFMA.FTZ R199, R186, R199, R198 ;  /* 0x000000c7bac77223 */ /* 0x000fe400000100c6 */
[----:B------:R-:W-:Y:S02]  /*6a90*/  FADD.FTZ R202, R202, R177 ;  /* 0x000000b1caca7221 */ /* 0x000fe40000010000 */
[----:B------:R-:W-:Y:S02]  /*6aa0*/  FFMA.FTZ R204, R186, R203, -R204 ;  /* 0x000000cbbacc7223 */ /* 0x000fe400000108cc */
[----:B------:R-:W-:Y:S02]  /*6ab0*/  FMUL.FTZ R198, R28, R165 ;  /* 0x000000a51cc67220 */ /* 0x000fe40000410000 */
[----:B------:R-:W-:Y:S02]  /*6ac0*/  FFMA.FTZ R205, R12, R147, R205 ;  /* 0x000000930ccd7223 */ /* 0x000fe400000100cd */
[----:B------:R-:W-:-:S02]  /*6ad0*/  FFMA.FTZ R147, -R28, R113, R147 ;  /* 0x000000711c937223 */ /* 0x000fc40000010193 */
[----:B------:R-:W-:Y:S02]  /*6ae0*/  FMUL.FTZ R203, R193, R196 ;  /* 0x000000c4c1cb7220 */ /* 0x000fe40000410000 */
[----:B------:R-:W-:Y:S02]  /*6af0*/  FADD.FTZ R4, R179, R4 ;  /* 0x00000004b3047221 */ /* 0x000fe40000010000 */
[C---:B------:R-:W-:Y:S02]  /*6b00*/  FFMA.FTZ R134, R27.reuse, R114, R134 ;  /* 0x000000721b867223 */ /* 0x040fe40000010086 */
[----:B------:R-:W-:Y:S02]  /*6b10*/  FMUL.FTZ R179, R27, R163 ;  /* 0x000000a31bb37220 */ /* 0x000fe40000410000 */
[----:B------:R-:W-:Y:S02]  /*6b20*/  FADD.FTZ R177, RZ, R136 ;  /* 0x00000088ffb17221 */ /* 0x000fe40000010000 */
[----:B------:R-:W-:-:S02]  /*6b30*/  FFMA.FTZ R206, R183, R206, -R207 ;  /* 0x000000ceb7ce7223 */ /* 0x000fc400000108cf */
[----:B------:R-:W-:Y:S02]  /*6b40*/  FADD.FTZ R5, R202, R5 ;  /* 0x00000005ca057221 */ /* 0x000fe40000010000 */
[-C--:B------:R-:W-:Y:S02]  /*6b50*/  FMUL.FTZ R197, R193, R198.reuse ;  /* 0x000000c6c1c57220 */ /* 0x080fe40000410000 */
[----:B------:R-:W-:Y:S02]  /*6b60*/  FFMA.FTZ R198, R147, R198, -R203 ;  /* 0x000000c693c67223 */ /* 0x000fe400000108cb */
        /* <DEDUP_REMOVED lines=8> */
[----:B------:R-:W-:-:S02]  /*6bf0*/  FADD.FTZ R5, R5, R204 ;  /* 0x000000cc05057221 */ /* 0x000fc40000010000 */
[----:B------:R-:W-:Y:S02]  /*6c00*/  FADD.FTZ R4, R4, R185 ;  /* 0x000000b904047221 */ /* 0x000fe40000010000 */
[----:B------:R-:W-:Y:S01]  /*6c10*/  FFMA.FTZ R136, R134, R179, -R136 ;  /* 0x000000b386887223 */ /* 0x000fe20000010888 */
[----:B------:R-:W-:Y:S01]  /*6c20*/  SHFL.DOWN PT, R185, R205, 0x1, 0x1f ;  /* 0x08201f00cdb97f89 */ /* 0x000fe200000e0000 */
[----:B------:R-:W-:Y:S02]  /*6c30*/  FADD.FTZ R5, R5, R198 ;  /* 0x000000c605057221 */ /* 0x000fe40000010000 */
[----:B------:R-:W-:Y:S02]  /*6c40*/  FFMA.FTZ R197, R147, R196, R197 ;  /* 0x000000c493c57223 */ /* 0x000fe400000100c5 */
[----:B------:R-:W-:Y:S02]  /*6c50*/  FADD.FTZ R4, R4, R199 ;  /* 0x000000c704047221 */ /* 0x000fe40000010000 */
[----:B------:R-:W-:-:S02]  /*6c60*/  FFMA.FTZ R7, R13, -R188, R7 ;  /* 0x800000bc0d077223 */ /* 0x000fc40000010007 */
[----:B------:R-:W-:Y:S02]  /*6c70*/  FADD.FTZ R136, R5, R136 ;  /* 0x0000008805887221 */ /* 0x000fe40000010000 */
[----:B------:R-:W-:Y:S02]  /*6c80*/  FADD.FTZ R4, R4, R197 ;  /* 0x000000c504047221 */ /* 0x000fe40000010000 */
[----:B------:R-:W-:Y:S02]  /*6c90*/  FADD.FTZ R44, R196, R44 ;  /* 0x0000002cc42c7221 */ /* 0x000fe40000010000 */
[----:B------:R-:W-:Y:S01]  /*6ca0*/  FFMA.FTZ R7, R12, -R193, R7 ;  /* 0x800000c10c077223 */ /* 0x000fe20000010007 */
[----:B------:R-:W0:Y:S01]  /*6cb0*/  SHFL.DOWN PT, R196, R136, 0x1, 0x1f ;  /* 0x08201f0088c47f89 */ /* 0x000e2200000e0000 */
[----:B------:R-:W-:Y:S02]  /*6cc0*/  FADD.FTZ R203, R4, R203 ;  /* 0x000000cb04cb7221 */ /* 0x000fe40000010000 */
[----:B------:R-:W-:-:S02]  /*6cd0*/  FFMA.FTZ R4, R0, -R177, R7 ;  /* 0x800000b100047223 */ /* 0x000fc40000010007 */
[----:B------:R-:W-:Y:S01]  /*6ce0*/  FMUL.FTZ R173, R173, UR19 ;  /* 0x00000013adad7c20 */ /* 0x000fe20008410000 */
[----:B------:R-:W-:Y:S01]  /*6cf0*/  SHFL.DOWN PT, R179, R203, 0x1, 0x1f ;  /* 0x08201f00cbb37f89 */ /* 0x000fe200000e0000 */
[----:B------:R-:W-:Y:S02]  /*6d00*/  FMUL.FTZ R5, R164, UR19 ;  /* 0x00000013a4057c20 */ /* 0x000fe40008410000 */
[----:B------:R-:W-:Y:S01]  /*6d10*/  FFMA.FTZ R173, R174, UR18, R173 ;  /* 0x00000012aead7c23 */ /* 0x000fe200080100ad */
[----:B------:R1:W2:Y:S01]  /*6d20*/  SHFL.DOWN PT, R198, R4, 0x1, 0x1f ;  /* 0x08201f0004c67f89 */ /* 0x0002a200000e0000 */
[----:B------:R-:W-:Y:S02]  /*6d30*/  FFMA.FTZ R7, R166, UR18, -R5 ;  /* 0x00000012a6077c23 */ /* 0x000fe40008010805 */
[----:B------:R-:W-:Y:S02]  /*6d40*/  FFMA.FTZ R6, R183, R173, R6 ;  /* 0x000000adb7067223 */ /* 0x000fe40000010006 */
[----:B------:R-:W-:-:S02]  /*6d50*/  FMUL.FTZ R5, R178, UR19 ;  /* 0x00000013b2057c20 */ /* 0x000fc40008410000 */
[----:B------:R-:W-:Y:S02]  /*6d60*/  FFMA.FTZ R6, R133, R174, R6 ;  /* 0x000000ae85067223 */ /* 0x000fe40000010006 */
[----:B------:R-:W-:Y:S01]  /*6d70*/  FFMA.FTZ R133, R182, UR18, -R5 ;  /* 0x00000012b6857c23 */ /* 0x000fe20008010805 */
[----:B------:R-:W-:Y:S01]  /*6d80*/  MOV R5, R136 ;  /* 0x0000008800057202 */ /* 0x000fe20000000f00 */
[----:B------:R-:W-:Y:S02]  /*6d90*/  FMUL.FTZ R181, R181, UR19 ;  /* 0x00000013b5b57c20 */ /* 0x000fe40008410000 */
[----:B------:R-:W-:Y:S01]  /*6da0*/  FMUL.FTZ R188, R188, R7 ;  /* 0x00000007bcbc7220 */ /* 0x000fe20000410000 */
[----:B------:R-:W-:Y:S01]  /*6db0*/  MOV R7, R4 ;  /* 0x0000000400077202 */ /* 0x000fe20000000f00 */
[----:B------:R-:W-:Y:S01]  /*6dc0*/  FFMA.FTZ R181, R176, UR18, R181 ;  /* 0x00000012b0b57c23 */ /* 0x000fe200080100b5 */
[----:B-1----:R-:W-:Y:S01]  /*6dd0*/  MOV R4, R203 ;  /* 0x000000cb00047202 */ /* 0x002fe20000000f00 */
[----:B0-----:R-:W-:-:S02]  /*6de0*/  @!P0 FADD.FTZ R5, R5, R196 ;  /* 0x000000c405058221 */ /* 0x001fc40000010000 */
[----:B------:R-:W-:Y:S01]  /*6df0*/  FADD.FTZ R71, R6, R71 ;  /* 0x0000004706477221 */ /* 0x000fe20000010000 */
[----:B------:R-:W-:Y:S01]  /*6e00*/  MOV R6, R205 ;  /* 0x000000cd00067202 */ /* 0x000fe20000000f00 */
[----:B------:R-:W-:Y:S02]  /*6e10*/  FFMA.FTZ R157, R156, R181, R157 ;  /* 0x000000b59c9d7223 */ /* 0x000fe4000001009d */
[----:B------:R-:W0:Y:S01]  /*6e20*/  SHFL.DOWN PT, R156, R5, 0x2, 0x1f ;  /* 0x08401f00059c7f89 */ /* 0x000e2200000e0000 */
[----:B--2---:R-:W-:Y:S02]  /*6e30*/  @!P0 FADD.FTZ R7, R7, R198 ;  /* 0x000000c607078221 */ /* 0x004fe40000010000 */
[----:B------:R-:W-:Y:S02]  /*6e40*/  @!P0 FADD.FTZ R6, R6, R185 ;  /* 0x000000b906068221 */ /* 0x000fe40000010000 */
[----:B------:R-:W-:Y:S01]  /*6e50*/  @!P0 FADD.FTZ R4, R4, R179 ;  /* 0x000000b304048221 */ /* 0x000fe20000010000 */
[----:B------:R-:W-:Y:S01]  /*6e60*/  ISETP.GT.AND P0, PT, R109, 0x1d, PT ;  /* 0x0000001d6d00780c */ /* 0x000fe20003f04270 */
[----:B------:R-:W-:-:S02]  /*6e70*/  FFMA.FTZ R176, R135, R176, R157 ;  /* 0x000000b087b07223 */ /* 0x000fc4000001009d */
[----:B------:R-:W-:Y:S01]  /*6e80*/  FADD.FTZ R48, R155, R48 ;  /* 0x000000309b307221 */ /* 0x000fe20000010000 */
[----:B------:R-:W1:Y:S01]  /*6e90*/  SHFL.DOWN PT, R157, R6, 0x2, 0x1f ;  /* 0x08401f00069d7f89 */ /* 0x000e6200000e0000 */
[----:B------:R-:W-:Y:S02]  /*6ea0*/  FMUL.FTZ R135, R166, UR19 ;  /* 0x00000013a6877c20 */ /* 0x000fe40008410000 */
[----:B------:R-:W-:Y:S01]  /*6eb0*/  FMUL.FTZ R170, R170, R133 ;  /* 0x00000085aaaa7220 */ /* 0x000fe20000410000 */
[----:B------:R-:W2:Y:S01]  /*6ec0*/  SHFL.DOWN PT, R166, R7, 0x2, 0x1f ;  /* 0x08401f0007a67f89 */ /* 0x000ea200000e0000 */
[----:B------:R-:W-:Y:S02]  /*6ed0*/  FMUL.FTZ R133, R182, UR19 ;  /* 0x00000013b6857c20 */ /* 0x000fe40008410000 */
[----:B------:R-:W-:Y:S01]  /*6ee0*/  FFMA.FTZ R135, R164, UR18, R135 ;  /* 0x00000012a4877c23 */ /* 0x000fe20008010087 */
[----:B------:R-:W3:Y:S01]  /*6ef0*/  SHFL.DOWN PT, R155, R4, 0x2, 0x1f ;  /* 0x08401f00049b7f89 */ /* 0x000ee200000e0000 */
[----:B------:R-:W-:-:S02]  /*6f00*/  FFMA.FTZ R133, R178, UR18, R133 ;  /* 0x00000012b2857c23 */ /* 0x000fc40008010085 */
[----:B------:R-:W-:Y:S02]  /*6f10*/  FMUL.FTZ R136, R2, UR19 ;  /* 0x0000001302887c20 */ /* 0x000fe40008410000 */
[----:B------:R-:W-:Y:S02]  /*6f20*/  FFMA.FTZ R135, R186, R135, R188 ;  /* 0x00000087ba877223 */ /* 0x000fe400000100bc */
[----:B0-----:R-:W-:Y:S02]  /*6f30*/  @!P0 FADD.FTZ R5, R5, R156 ;  /* 0x0000009c05058221 */ /* 0x001fe40000010000 */
[----:B------:R-:W-:Y:S02]  /*6f40*/  FFMA.FTZ R133, R172, R133, R170 ;  /* 0x00000085ac857223 */ /* 0x000fe400000100aa */
[C---:B------:R-:W-:Y:S01]  /*6f50*/  FFMA.FTZ R136, R165.reuse, UR18, -R136 ;  /* 0x00000012a5887c23 */ /* 0x040fe20008010888 */
[----:B------:R-:W0:Y:S01]  /*6f60*/  SHFL.DOWN PT, R156, R5, 0x4, 0x1f ;  /* 0x08801f00059c7f89 */ /* 0x000e2200000e0000 */
[----:B------:R-:W-:-:S02]  /*6f70*/  FMUL.FTZ R165, R165, UR19 ;  /* 0x00000013a5a57c20 */ /* 0x000fc40008410000 */
[----:B------:R-:W-:Y:S02]  /*6f80*/  FFMA.FTZ R135, R116, R164, R135 ;  /* 0x000000a474877223 */ /* 0x000fe40000010087 */
[----:B------:R-:W-:Y:S02]  /*6f90*/  FFMA.FTZ R133, R118, R178, R133 ;  /* 0x000000b276857223 */ /* 0x000fe40000010085 */
[----:B------:R-:W-:Y:S02]  /*6fa0*/  FMUL.FTZ R116, R184, UR19 ;  /* 0x00000013b8747c20 */ /* 0x000fe40008410000 */
[----:B------:R-:W-:Y:S02]  /*6fb0*/  FMUL.FTZ R136, R193, R136 ;  /* 0x00000088c1887220 */ /* 0x000fe40000410000 */
[----:B------:R-:W-:Y:S02]  /*6fc0*/  FFMA.FTZ R118, R2, UR18, R165 ;  /* 0x0000001202767c23 */ /* 0x000fe400080100a5 */
[----:B-1----:R-:W-:-:S02]  /*6fd0*/  @!P0 FADD.FTZ R6, R6, R157 ;  /* 0x0000009d06068221 */ /* 0x002fc40000010000 */
[----:B--2---:R-:W-:Y:S02]  /*6fe0*/  @!P0 FADD.FTZ R7, R7, R166 ;  /* 0x000000a607078221 */ /* 0x004fe40000010000 */
[----:B---3--:R-:W-:Y:S01]  /*6ff0*/  @!P0 FADD.FTZ R4, R4, R155 ;  /* 0x0000009b04048221 */ /* 0x008fe20000010000 */
[----:B------:R-:W-:Y:S01]  /*7000*/  ISETP.GT.AND P0, PT, R109, 0x1b, PT ;  /* 0x0000001b6d00780c */ /* 0x000fe20003f04270 */
[----:B------:R-:W-:Y:S01]  /*7010*/  FFMA.FTZ R116, R187, UR18, -R116 ;  /* 0x00000012bb747c23 */ /* 0x000fe20008010874 */
[----:B------:R-:W1:Y:S01]  /*7020*/  SHFL.DOWN PT, R155, R6, 0x4, 0x1f ;  /* 0x08801f00069b7f89 */ /* 0x000e6200000e0000 */
[----:B------:R-:W-:Y:S02]  /*7030*/  FFMA.FTZ R118, R147, R118, R136 ;  /* 0x0000007693767223 */ /* 0x000fe40000010088 */
[----:B------:R-:W-:Y:S01]  /*7040*/  FMUL.FTZ R167, R167, R116 ;  /* 0x00000074a7a77220 */ /* 0x000fe20000410000 */
[----:B------:R-:W2:Y:S01]  /*7050*/  SHFL.DOWN PT, R164, R7, 0x4, 0x1f ;  /* 0x08801f0007a47f89 */ /* 0x000ea200000e0000 */
[----:B------:R-:W-:-:S02]  /*7060*/  FMUL.FTZ R116, R3, UR19 ;  /* 0x0000001303747c20 */ /* 0x000fc40008410000 */
[----:B------:R-:W-:Y:S01]  /*7070*/  FFMA.FTZ R118, R113, R2, R118 ;  /* 0x0000000271767223 */ /* 0x000fe20000010076 */
[----:B------:R-:W3:Y:S01]  /*7080*/  SHFL.DOWN PT, R147, R4, 0x4, 0x1f ;  /* 0x08801f0004937f89 */ /* 0x000ee200000e0000 */
[C---:B------:R-:W-:Y:S02]  /*7090*/  FFMA.FTZ R136, R163.reuse, UR18, -R116 ;  /* 0x00000012a3887c23 */ /* 0x040fe40008010874 */
[----:B------:R-:W-:Y:S02]  /*70a0*/  FMUL.FTZ R2, R163, UR19 ;  /* 0x00000013a3027c20 */ /* 0x000fe40008410000 */
[----:B------:R-:W-:Y:S02]  /*70b0*/  FADD.FTZ R72, R135, R72 ;  /* 0x0000004887487221 */ /* 0x000fe40000010000 */
[----:B------:R-:W-:Y:S02]  /*70c0*/  FMUL.FTZ R187, R187, UR19 ;  /* 0x00000013bbbb7c20 */ /* 0x000fe40008410000 */
[----:B------:R-:W-:-:S02]  /*70d0*/  FMUL.FTZ R136, R177, R136 ;  /* 0x00000088b1887220 */ /* 0x000fc40000410000 */
[----:B------:R-:W-:Y:S02]  /*70e0*/  FFMA.FTZ R135, R3, UR18, R2 ;  /* 0x0000001203877c23 */ /* 0x000fe40008010002 */
[----:B------:R-:W-:Y:S02]  /*70f0*/  FADD.FTZ R68, R133, R68 ;  /* 0x0000004485447221 */ /* 0x000fe40000010000 */
[----:B------:R-:W-:Y:S02]  /*7100*/  FFMA.FTZ R116, R184, UR18, R187 ;  /* 0x00000012b8747c23 */ /* 0x000fe400080100bb */
[----:B------:R-:W-:Y:S02]  /*7110*/  FMUL.FTZ R133, R189, UR19 ;  /* 0x00000013bd857c20 */ /* 0x000fe40008410000 */
[----:B------:R-:W-:Y:S02]  /*7120*/  FFMA.FTZ R135, R134, R135, R136 ;  /* 0x0000008786877223 */ /* 0x000fe40000010088 */
[----:B0-----:R-:W-:-:S02]  /*7130*/  @!P0 FADD.FTZ R5, R5, R156 ;  /* 0x0000009c05058221 */ /* 0x001fc40000010000 */
[----:B------:R-:W-:Y:S02]  /*7140*/  FFMA.FTZ R116, R171, R116, R167 ;  /* 0x00000074ab747223 */ /* 0x000fe400000100a7 */
[C---:B------:R-:W-:Y:S02]  /*7150*/  FFMA.FTZ R133, R190.reuse, UR18, -R133 ;  /* 0x00000012be857c23 */ /* 0x040fe40008010885 */
[----:B------:R-:W-:Y:S02]  /*7160*/  FMUL.FTZ R190, R190, UR19 ;  /* 0x00000013bebe7c20 */ /* 0x000fe40008410000 */
[----:B------:R-:W-:Y:S02]  /*7170*/  FFMA.FTZ R135, R114, R3, R135 ;  /* 0x0000000372877223 */ /* 0x000fe40000010087 */
[----:B------:R-:W0:Y:S01]  /*7180*/  SHFL.DOWN PT, R114, R5, 0x8, 0x1f ;  /* 0x09001f0005727f89 */ /* 0x000e2200000e0000 */
[----:B------:R-:W-:Y:S02]  /*7190*/  FMUL.FTZ R133, R162, R133 ;  /* 0x00000085a2857220 */ /* 0x000fe40000410000 */
[----:B------:R-:W-:-:S02]  /*71a0*/  FFMA.FTZ R116, R115, R184, R116 ;  /* 0x000000b873747223 */ /* 0x000fc40000010074 */
[----:B------:R-:W-:Y:S02]  /*71b0*/  FFMA.FTZ R113, R189, UR18, R190 ;  /* 0x00000012bd717c23 */ /* 0x000fe400080100be */
[----:B-1----:R-:W-:Y:S02]  /*71c0*/  @!P0 FADD.FTZ R6, R6, R155 ;  /* 0x0000009b06068221 */ /* 0x002fe40000010000 */
[----:B--2---:R-:W-:Y:S02]  /*71d0*/  @!P0 FADD.FTZ R7, R7, R164 ;  /* 0x000000a407078221 */ /* 0x004fe40000010000 */
[----:B---3--:R-:W-:Y:S01]  /*71e0*/  @!P0 FADD.FTZ R4, R4, R147 ;  /* 0x0000009304048221 */ /* 0x008fe20000010000 */
[----:B------:R-:W-:Y:S01]  /*71f0*/  ISETP.GT.AND P0, PT, R109, 0x17, PT ;  /* 0x000000176d00780c */ /* 0x000fe20003f04270 */
[----:B------:R-:W-:Y:S02]  /*7200*/  FADD.FTZ R51, R145, R51 ;  /* 0x0000003391337221 */ /* 0x000fe40000010000 */
[----:B------:R-:W-:Y:S01]  /*7210*/  FFMA.FTZ R113, R168, R113, R133 ;  /* 0x00000071a8717223 */ /* 0x000fe20000010085 */
[----:B------:R-:W1:Y:S01]  /*7220*/  SHFL.DOWN PT, R145, R6, 0x8, 0x1f ;  /* 0x09001f0006917f89 */ /* 0x000e6200000e0000 */
[----:B------:R-:W-:-:S02]  /*7230*/  FADD.FTZ R67, R116, R67 ;  /* 0x0000004374437221 */ /* 0x000fc40000010000 */
[----:B------:R-:W-:Y:S01]  /*7240*/  FMUL.FTZ R2, R192, UR19 ;  /* 0x00000013c0027c20 */ /* 0x000fe20008410000 */
[----:B------:R-:W2:Y:S01]  /*7250*/  SHFL.DOWN PT, R116, R7, 0x8, 0x1f ;  /* 0x09001f0007747f89 */ /* 0x000ea200000e0000 */
[----:B------:R-:W-:Y:S02]  /*7260*/  FMUL.FTZ R3, R150, UR19 ;  /* 0x0000001396037c20 */ /* 0x000fe40008410000 */
[C---:B------:R-:W-:Y:S01]  /*7270*/  FFMA.FTZ R2, R191.reuse, UR18, -R2 ;  /* 0x00000012bf027c23 */ /* 0x040fe20008010802 */
[----:B------:R-:W3:Y:S01]  /*7280*/  SHFL.DOWN PT, R133, R4, 0x8, 0x1f ;  /* 0x09001f0004857f89 */ /* 0x000ee200000e0000 */
[----:B------:R-:W-:Y:S02]  /*7290*/  FMUL.FTZ R191, R191, UR19 ;  /* 0x00000013bfbf7c20 */ /* 0x000fe40008410000 */
[----:B------:R-:W-:Y:S02]  /*72a0*/  FMUL.FTZ R159, R159, R2 ;  /* 0x000000029f9f7220 */ /* 0x000fe40000410000 */
[----:B------:R-:W-:-:S02]  /*72b0*/  FFMA.FTZ R189, R120, R189, R113 ;  /* 0x000000bd78bd7223 */ /* 0x000fc40000010071 */
[----:B------:R-:W-:Y:S02]  /*72c0*/  FFMA.FTZ R2, R192, UR18, R191 ;  /* 0x00000012c0027c23 */ /* 0x000fe400080100bf */
[C---:B------:R-:W-:Y:S02]  /*72d0*/  FFMA.FTZ R113, R194.reuse, UR18, -R3 ;  /* 0x00000012c2717c23 */ /* 0x040fe40008010803 */
[----:B------:R-:W-:Y:S02]  /*72e0*/  FMUL.FTZ R3, R194, UR19 ;  /* 0x00000013c2037c20 */ /* 0x000fe40008410000 */
[----:B------:R-:W-:Y:S02]  /*72f0*/  FFMA.FTZ R159, R169, R2, R159 ;  /* 0x00000002a99f7223 */ /* 0x000fe4000001009f */
[----:B------:R-:W-:Y:S02]  /*7300*/  FMUL.FTZ R113, R8, R113 ;  /* 0x0000007108717220 */ /* 0x000fe40000410000 */
[----:B------:R-:W-:-:S02]  /*7310*/  FMUL.FTZ R2, R130, UR19 ;  /* 0x0000001382027c20 */ /* 0x000fc40008410000 */
[----:B------:R-:W-:Y:S02]  /*7320*/  FFMA.FTZ R8, R150, UR18, R3 ;  /* 0x0000001296087c23 */ /* 0x000fe40008010003 */
[----:B0-----:R-:W-:Y:S02]  /*7330*/  @!P0 FADD.FTZ R5, R5, R114 ;  /* 0x0000007205058221 */ /* 0x001fe40000010000 */
[C---:B------:R-:W-:Y:S02]  /*7340*/  FFMA.FTZ R2, R131.reuse, UR18, -R2 ;  /* 0x0000001283027c23 */ /* 0x040fe40008010802 */
[----:B------:R-:W-:Y:S02]  /*7350*/  FMUL.FTZ R131, R131, UR19 ;  /* 0x0000001383837c20 */ /* 0x000fe40008410000 */
[----:B------:R-:W-:Y:S02]  /*7360*/  FFMA.FTZ R113, R143, R8, R113 ;  /* 0x000000088f717223 */ /* 0x000fe40000010071 */
[----:B------:R-:W0:Y:S01]  /*7370*/  SHFL.DOWN PT, R8, R5, 0x10, 0x1f ;  /* 0x0a001f0005087f89 */ /* 0x000e2200000e0000 */
[----:B------:R-:W-:-:S02]  /*7380*/  FMUL.FTZ R2, R151, R2 ;  /* 0x0000000297027220 */ /* 0x000fc40000410000 */
[----:B------:R-:W-:Y:S02]  /*7390*/  FMUL.FTZ R3, R128, UR19 ;  /* 0x0000001380037c20 */ /* 0x000fe40008410000 */
[----:B------:R-:W-:Y:S02]  /*73a0*/  FFMA.FTZ R131, R130, UR18, R131 ;  /* 0x0000001282837c23 */ /* 0x000fe40008010083 */
[----:B-1----:R-:W-:Y:S02]  /*73b0*/  @!P0 FADD.FTZ R6, R6, R145 ;  /* 0x0000009106068221 */ /* 0x002fe40000010000 */
[----:B--2---:R-:W-:Y:S02]  /*73c0*/  @!P0 FADD.FTZ R7, R7, R116 ;  /* 0x0000007407078221 */ /* 0x004fe40000010000 */
[----:B---3--:R-:W-:Y:S01]  /*73d0*/  @!P0 FADD.FTZ R4, R4, R133 ;  /* 0x0000008504048221 */ /* 0x008fe20000010000 */
[----:B------:R-:W-:Y:S01]  /*73e0*/  ISETP.GT.AND P0, PT, R109, 0xf, PT ;  /* 0x0000000f6d00780c */ /* 0x000fe20003f04270 */
[----:B------:R-:W-:Y:S01]  /*73f0*/  FFMA.FTZ R115, R122, R150, R113 ;  /* 0x000000967a737223 */ /* 0x000fe20000010071 */
[----:B------:R-:W1:Y:S01]  /*7400*/  SHFL.DOWN PT, R133, R6, 0x10, 0x1f ;  /* 0x0a001f0006857f89 */ /* 0x000e6200000e0000 */
[----:B------:R-:W-:-:S02]  /*7410*/  FFMA.FTZ R113, R138, UR18, -R3 ;  /* 0x000000128a717c23 */ /* 0x000fc40008010803 */
[----:B------:R-:W-:Y:S01]  /*7420*/  FFMA.FTZ R2, R144, R131, R2 ;  /* 0x0000008390027223 */ /* 0x000fe20000010002 */
[----:B------:R-:W2:Y:S01]  /*7430*/  SHFL.DOWN PT, R114, R7, 0x10, 0x1f ;  /* 0x0a001f0007727f89 */ /* 0x000ea200000e0000 */
[----:B------:R-:W-:Y:S02]  /*7440*/  FFMA.FTZ R192, R117, R192, R159 ;  /* 0x000000c075c07223 */ /* 0x000fe4000001009f */
[----:B------:R-:W-:Y:S01]  /*7450*/  FMUL.FTZ R3, R138, UR19 ;  /* 0x000000138a037c20 */ /* 0x000fe20008410000 */
[----:B------:R-:W3:Y:S01]  /*7460*/  SHFL.DOWN PT, R117, R4, 0x10, 0x1f ;  /* 0x0a001f0004757f89 */ /* 0x000ee200000e0000 */
[----:B------:R-:W-:Y:S02]  /*7470*/  FFMA.FTZ R130, R119, R130, R2 ;  /* 0x0000008277827223 */ /* 0x000fe40000010002 */
[----:B------:R-:W-:Y:S02]  /*7480*/  FMUL.FTZ R113, R152, R113 ;  /* 0x0000007198717220 */ /* 0x000fe40000410000 */
[----:B------:R-:W-:-:S02]  /*7490*/  FFMA.FTZ R3, R128, UR18, R3 ;  /* 0x0000001280037c23 */ /* 0x000fc40008010003 */
[----:B------:R-:W-:Y:S02]  /*74a0*/  FMUL.FTZ R2, R125, UR19 ;  /* 0x000000137d027c20 */ /* 0x000fe40008410000 */
[----:B------:R-:W-:Y:S02]  /*74b0*/  FFMA.FTZ R3, R160, R3, R113 ;  /* 0x00000003a0037223 */ /* 0x000fe40000010071 */
[----:B------:R-:W-:Y:S02]  /*74c0*/  FFMA.FTZ R2, R127, UR18, -R2 ;  /* 0x000000127f027c23 */ /* 0x000fe40008010802 */
[----:B------:R-:W-:Y:S02]  /*74d0*/  FFMA.FTZ R113, R124, R128, R3 ;  /* 0x000000807c717223 */ /* 0x000fe40000010003 */
[----:B------:R-:W-:Y:S02]  /*74e0*/  FMUL.FTZ R9, R9, R2 ;  /* 0x0000000209097220 */ /* 0x000fe40000410000 */
[----:B------:R-:W-:-:S02]  /*74f0*/  FMUL.FTZ R3, R149, UR19 ;  /* 0x0000001395037c20 */ /* 0x000fc40008410000 */
[----:B------:R-:W-:Y:S02]  /*7500*/  FMUL.FTZ R2, R10, UR19 ;  /* 0x000000130a027c20 */ /* 0x000fe40008410000 */
[C---:B------:R-:W-:Y:S02]  /*7510*/  FFMA.FTZ R3, R148.reuse, UR18, -R3 ;  /* 0x0000001294037c23 */ /* 0x040fe40008010803 */
[----:B0-----:R-:W-:Y:S02]  /*7520*/  @!P0 FADD.FTZ R5, R5, R8 ;  /* 0x0000000805058221 */ /* 0x001fe40000010000 */
[----:B------:R-:W-:Y:S02]  /*7530*/  FFMA.FTZ R2, R153, UR18, -R2 ;  /* 0x0000001299027c23 */ /* 0x000fe40008010802 */
[----:B------:R-:W-:Y:S02]  /*7540*/  FMUL.FTZ R8, R127, UR19 ;  /* 0x000000137f087c20 */ /* 0x000fe40008410000 */
[----:B------:R-:W-:-:S02]  /*7550*/  FMUL.FTZ R148, R148, UR19 ;  /* 0x0000001394947c20 */ /* 0x000fc40008410000 */
[----:B------:R-:W-:Y:S02]  /*7560*/  FMUL.FTZ R153, R153, UR19 ;  /* 0x0000001399997c20 */ /* 0x000fe40008410000 */
[----:B------:R-:W-:Y:S02]  /*7570*/  FMUL.FTZ R154, R154, R3 ;  /* 0x000000039a9a7220 */ /* 0x000fe40000410000 */
[----:B------:R-:W-:Y:S02]  /*7580*/  FFMA.FTZ R8, R125, UR18, R8 ;  /* 0x000000127d087c23 */ /* 0x000fe40008010008 */
[----:B------:R-:W-:Y:S02]  /*7590*/  FMUL.FTZ R2, R11, R2 ;  /* 0x000000020b027220 */ /* 0x000fe40000410000 */
[----:B------:R-:W-:Y:S02]  /*75a0*/  FFMA.FTZ R3, R149, UR18, R148 ;  /* 0x0000001295037c23 */ /* 0x000fe40008010094 */
[----:B------:R-:W-:-:S02]  /*75b0*/  FFMA.FTZ R153, R10, UR18, R153 ;  /* 0x000000120a997c23 */ /* 0x000fc40008010099 */
[----:B-1----:R-:W-:Y:S02]  /*75c0*/  @!P0 FADD.FTZ R6, R6, R133 ;  /* 0x0000008506068221 */ /* 0x002fe40000010000 */
[----:B--2---:R-:W-:Y:S02]  /*75d0*/  @!P0 FADD.FTZ R7, R7, R114 ;  /* 0x0000007207078221 */ /* 0x004fe40000010000 */
[----:B---3--:R-:W-:Y:S02]  /*75e0*/  @!P0 FADD.FTZ R4, R4, R117 ;  /* 0x0000007504048221 */ /* 0x008fe40000010000 */
[----:B------:R-:W-:Y:S02]  /*75f0*/  FFMA.FTZ R8, R161, R8, R9 ;  /* 0x00000008a1087223 */ /* 0x000fe40000010009 */
[----:B------:R-:W-:Y:S01]  /*7600*/  FFMA.FTZ R3, R158, R3, R154 ;  /* 0x000000039e037223 */ /* 0x000fe2000001009a */
[----:B------:R0:W-:Y:S01]  /*7610*/  @!P1 STS.128 [0x440], R4 ;  /* 0x00044004ff009388 */ /* 0x0001e20000000c00 */
        /* <DEDUP_REMOVED lines=27> */
[----:B0-----:R-:W-:Y:S02]  /*77d0*/  ULDC UR18, c[0x0][0x174] ;  /* 0x00005d0000127ab9 */ /* 0x001fe40000000800 */
[----:B------:R-:W-:-:S06]  /*77e0*/  UISETP.NE.AND UP0, UPT, UR24, UR18, UPT ;  /* 0x000000121800728c */ /* 0x000fcc000bf05270 */
[----:B------:R-:W-:-:S13]  /*77f0*/  PLOP3.LUT P0, PT, PT, PT, UP0, 0x80, 0x0 ;  /* 0x000000000000781c */ /* 0x000fda0003f0f008 */
[----:B------:R-:W0:Y:S04]  /*7800*/  @P0 LDS.64 R2, [UR9+0x3180] ;  /* 0x00318009ff020984 */ /* 0x000e280008000a00 */
[----:B------:R-:W1:Y:S01]  /*7810*/  @P0 LDS.64 R8, [UR9+0x2980] ;  /* 0x00298009ff080984 */ /* 0x000e620008000a00 */
[----:B0-----:R-:W-:Y:S02]  /*7820*/  @P0 FADD.FTZ R7, R7, R3 ;  /* 0x0000000307070221 */ /* 0x001fe40000010000 */
[----:B------:R-:W-:Y:S02]  /*7830*/  @P0 FADD.FTZ R6, R6, R2 ;  /* 0x0000000206060221 */ /* 0x000fe40000010000 */
[----:B-1----:R-:W-:Y:S02]  /*7840*/  @P0 FADD.FTZ R5, R5, R9 ;  /* 0x0000000905050221 */ /* 0x002fe40000010000 */
[----:B------:R-:W-:Y:S01]  /*7850*/  @P0 FADD.FTZ R4, R4, R8 ;  /* 0x0000000804040221 */ /* 0x000fe20000010000 */
[----:B------:R0:W-:Y:S04]  /*7860*/  STS.64 [UR9+0x3180], R6 ;  /* 0x00318006ff007988 */ /* 0x0001e80008000a09 */
[----:B------:R0:W-:Y:S02]  /*7870*/  STS.64 [UR9+0x2980], R4 ;  /* 0x00298004ff007988 */ /* 0x0001e40008000a09 */
.L_x_8117:
[----:B0-----:R-:W-:Y:S05]  /*7880*/  BSYNC B0 ;  /* 0x0000000000007941 */ /* 0x001fea0003800000 */
.L_x_8116:
[----:B------:R-:W-:Y:S02]  /*7890*/  ULDC.64 UR18, c[0x0][0x1c0] ;  /* 0x0000700000127ab9 */ /* 0x000fe40000000a00 */
[----:B------:R-:W-:-:S02]  /*78a0*/  ULEA UR35, UP0, UR18, UR35, 0x3 ;  /* 0x0000002312237291 */ /* 0x000fc4000f80183f */
[----:B------:R-:W-:Y:S02]  /*78b0*/  UIADD3 UR8, UR8, 0x1, URZ ;  /* 0x0000000108087890 */ /* 0x000fe4000fffe03f */
[----:B------:R-:W-:Y:S02]  /*78c0*/  ULEA.HI.X UR38, UR18, UR38, UR19, 0x3, UP0 ;  /* 0x0000002612267291 */ /* 0x000fe400080f1c13 */
[----:B------:R-:W-:Y:S02]  /*78d0*/  ULDC.64 UR20, c[0x0][0x1a0] ;  /* 0x0000680000147ab9 */ /* 0x000fe40000000a00 */
[----:B------:R-:W-:Y:S02]  /*78e0*/  ULDC UR18, c[0x0][0x16c] ;  /* 0x00005b0000127ab9 */ /* 0x000fe40000000800 */
[----:B------:R-:W-:Y:S02]  /*78f0*/  UISETP.GE.AND UP0, UPT, UR8, UR18, UPT ;  /* 0x000000120800728c */ /* 0x000fe4000bf06270 */
[----:B------:R-:W-:-:S02]  /*7900*/  ULEA UR34, UP1, UR20, UR34, 0x3 ;  /* 0x0000002214227291 */ /* 0x000fc4000f82183f */
[----:B------:R-:W-:Y:S02]  /*7910*/  ULDC.64 UR22, c[0x0][0x188] ;  /* 0x0000620000167ab9 */ /* 0x000fe40000000a00 */
[----:B------:R-:W-:Y:S01]  /*7920*/  PLOP3.LUT P0, PT, PT, PT, UP0, 0x80, 0x0 ;  /* 0x000000000000781c */ /* 0x000fe20003f0f008 */
[----:B------:R-:W-:Y:S02]  /*7930*/  ULEA.HI.X UR37, UR20, UR37, UR21, 0x3, UP1 ;  /* 0x0000002514257291 */ /* 0x000fe400088f1c15 */
[----:B------:R-:W-:Y:S02]  /*7940*/  ULEA UR31, UP2, UR22, UR31, 0x3 ;  /* 0x0000001f161f7291 */ /* 0x000fe4000f84183f */
[----:B------:R-:W-:Y:S02]  /*7950*/  UIADD3 UR44, UP1, UR44, 0x10, URZ ;  /* 0x000000102c2c7890 */ /* 0x000fe4000ff3e03f */
[----:B------:R-:W-:Y:S02]  /*7960*/  ULEA.HI.X UR36, UR22, UR36, UR23, 0x3, UP2 ;  /* 0x0000002416247291 */ /* 0x000fe400090f1c17 */
[----:B------:R-:W-:-:S02]  /*7970*/  UIADD3 UR9, UR9, 0x8, URZ ;  /* 0x0000000809097890 */ /* 0x000fc4000fffe03f */
[----:B------:R-:W-:Y:S02]  /*7980*/  UIADD3 UR7, UR7, 0x10, URZ ;  /* 0x0000001007077890 */ /* 0x000fe4000fffe03f */
[----:B------:R-:W-:Y:S02]  /*7990*/  UIADD3 UR39, UR39, 0x1, URZ ;  /* 0x0000000127277890 */ /* 0x000fe4000fffe03f */
[----:B------:R-:W-:Y:S01]  /*79a0*/  UIADD3.X UR45, URZ, UR45, URZ, UP1, !UPT ;  /* 0x0000002d3f2d7290 */ /* 0x000fe20008ffe43f */
[----:B------:R-:W-:Y:S01]  /*79b0*/  @P0 CALL.REL.NOINC `(.L_x_8103) ;  /* 0x0000001000000944 */ /* 0x000fe20003c00000 */
[----:B------:R-:W-:Y:S05]  /*79c0*/  BRA `(.L_x_8118) ;  /* 0xffffac7000007947 */ /* 0x000fea000383ffff */
.L_x_8103:
[----:B------:R-:W-:Y:S01]  /*79d0*/  BAR.SYNC.DEFER_BLOCKING 0x0 ;  /* 0x0000000000007b1d */ /* 0x000fe20000010000 */
[----:B------:R-:W-:Y:S02]  /*79e0*/  F2FP.BF16.PACK_AB R57, R57, R58 ;  /* 0x0000003a3939723e */ /* 0x000fe400000010ff */
[----:B------:R-:W-:Y:S02]  /*79f0*/  F2FP.BF16.PACK_AB R55, R55, R56 ;  /* 0x000000383737723e */ /* 0x000fe400000010ff */
[----:B------:R-:W-:Y:S01]  /*7a00*/  PRMT R0, R57, 0x7632, R0 ;  /* 0x0000763239007816 */ /* 0x000fe20000000000 */
[----:B------:R-:W-:Y:S01]  /*7a10*/  ULDC UR31, c[0x0][0x168] ;  /* 0x00005a00001f7ab9 */ /* 0x000fe20000000800 */
[----:B------:R-:W-:Y:S01]  /*7a20*/  F2FP.BF16.PACK_AB R53, R53, R54 ;  /* 0x000000363535723e */ /* 0x000fe200000010ff */
[----:B------:R-:W-:Y:S01]  /*7a30*/  UIADD3 UR31, -UR43, UR31, URZ ;  /* 0x0000001f2b1f7290 */ /* 0x000fe2000fffe13f */
[----:B------:R-:W-:Y:S01]  /*7a40*/  F2FP.BF16.PACK_AB R51, R51, R52 ;  /* 0x000000343333723e */ /* 0x000fe200000010ff */
[----:B------:R-:W-:Y:S01]  /*7a50*/  ULDC.64 UR8, c[0x0][0x2d8] ;  /* 0x0000b60000087ab9 */ /* 0x000fe20000000a00 */
[----:B------:R-:W-:Y:S01]  /*7a60*/  PRMT R2, R55, 0x7632, R2 ;  /* 0x0000763237027816 */ /* 0x000fe20000000002 */
[----:B------:R-:W-:Y:S01]  /*7a70*/  UIMAD UR7, UR41, UR8, URZ ;  /* 0x00000008290772a4 */ /* 0x000fe2000f8e023f */
[----:B------:R-:W-:Y:S01]  /*7a80*/  PRMT R3, R53, 0x7632, R3 ;  /* 0x0000763235037816 */ /* 0x000fe20000000003 */
[----:B------:R-:W-:Y:S01]  /*7a90*/  ULDC.64 UR22, c[0x0][0x2f8] ;  /* 0x0000be0000167ab9 */ /* 0x000fe20000000a00 */
[----:B------:R-:W-:Y:S01]  /*7aa0*/  ISETP.NE.AND P0, PT, R111, RZ, PT ;  /* 0x000000ff6f00720c */ /* 0x000fe20003f05270 */
[----:B------:R-:W-:Y:S01]  /*7ab0*/  UIMAD.WIDE.U32 UR18, UR40, UR8, URZ ;  /* 0x00000008281272a5 */ /* 0x000fe2000f8e003f */
[----:B------:R-:W-:Y:S01]  /*7ac0*/  F2FP.BF16.PACK_AB R49, R49, R50 ;  /* 0x000000323131723e */ /* 0x000fe200000010ff */
[----:B------:R-:W-:Y:S01]  /*7ad0*/  UIMAD UR20, UR40, UR9, UR7 ;  /* 0x00000009281472a4 */ /* 0x000fe2000f8e0207 */
[----:B------:R-:W-:Y:S01]  /*7ae0*/  F2FP.BF16.PACK_AB R47, R47, R48 ;  /* 0x000000302f2f723e */ /* 0x000fe200000010ff */
[----:B------:R-:W-:Y:S01]  /*7af0*/  UIMAD UR21, UR41, UR22, URZ ;  /* 0x00000016291572a4 */ /* 0x000fe2000f8e023f */
[----:B------:R-:W-:Y:S01]  /*7b00*/  F2FP.BF16.PACK_AB R45, R45, R46 ;  /* 0x0000002e2d2d723e */ /* 0x000fe200000010ff */
[----:B------:R-:W-:Y:S01]  /*7b10*/  UIMAD.WIDE.U32 UR8, UR40, UR22, URZ ;  /* 0x00000016280872a5 */ /* 0x000fe2000f8e003f */
[----:B------:R-:W-:Y:S01]  /*7b20*/  F2FP.BF16.PACK_AB R43, R43, R44 ;  /* 0x0000002c2b2b723e */ /* 0x000fe200000010ff */
[----:B------:R0:W-:Y:S01]  /*7b30*/  STS.U16 [R90+0x2], R0 ;  /* 0x000002005a007388 */ /* 0x0001e20000000400 */
[----:B------:R-:W-:Y:S01]  /*7b40*/  PRMT R4, R49, 0x7632, R4 ;  /* 0x0000763231047816 */ /* 0x000fe20000000004 */
[----:B------:R-:W-:Y:S01]  /*7b50*/  UIMAD UR7, UR6, -0x200, UR42 ;  /* 0xfffffe00060778a4 */ /* 0x000fe2000f8e022a */
[----:B------:R-:W-:Y:S01]  /*7b60*/  MOV R10, UR31 ;  /* 0x0000001f000a7c02 */ /* 0x000fe20008000f00 */
[----:B------:R1:W-:Y:S01]  /*7b70*/  STS.U16 [R90+0x6], R2 ;  /* 0x000006025a007388 */ /* 0x0003e20000000400 */
[----:B------:R-:W-:Y:S01]  /*7b80*/  SHF.R.S32.HI R8, RZ, 0x1f, R107 ;  /* 0x0000001fff087819 */ /* 0x000fe2000001146b */
[----:B------:R-:W-:Y:S01]  /*7b90*/  UIMAD UR23, UR40, UR23, UR21 ;  /* 0x00000017281772a4 */ /* 0x000fe2000f8e0215 */
[----:B------:R-:W-:Y:S01]  /*7ba0*/  BSSY B0, `(.L_x_8119) ;  /* 0x0000039000007945 */ /* 0x000fe20003800000 */
[----:B------:R2:W-:Y:S01]  /*7bb0*/  STS.U16 [R90+0xa], R3 ;  /* 0x00000a035a007388 */ /* 0x0005e20000000400 */
[----:B------:R-:W-:Y:S01]  /*7bc0*/  UIADD3 UR22, UR19, UR20, URZ ;  /* 0x0000001413167290 */ /* 0x000fe2000fffe03f */
[----:B0-----:R-:W-:-:S02]  /*7bd0*/  PRMT R0, R51, 0x7632, R0 ;  /* 0x0000763233007816 */ /* 0x001fc40000000000 */
[----:B------:R-:W-:Y:S01]  /*7be0*/  STS.U16 [R90], R57 ;  /* 0x000000395a007388 */ /* 0x000fe20000000400 */
[----:B-1----:R-:W-:-:S03]  /*7bf0*/  PRMT R2, R47, 0x7632, R2 ;  /* 0x000076322f027816 */ /* 0x002fc60000000002 */
[----:B------:R0:W-:Y:S01]  /*7c00*/  STS.U16 [R90+0xe], R0 ;  /* 0x00000e005a007388 */ /* 0x0001e20000000400 */
[----:B--2---:R-:W-:-:S03]  /*7c10*/  PRMT R3, R45, 0x7632, R3 ;  /* 0x000076322d037816 */ /* 0x004fc60000000003 */
[----:B------:R-:W-:Y:S04]  /*7c20*/  STS.U16 [R90+0x4], R55 ;  /* 0x000004375a007388 */ /* 0x000fe80000000400 */
[----:B------:R-:W-:Y:S01]  /*7c30*/  STS.U16 [R90+0x8], R53 ;  /* 0x000008355a007388 */ /* 0x000fe20000000400 */
[----:B0-----:R-:W-:-:S03]  /*7c40*/  PRMT R0, R43, 0x7632, R0 ;  /* 0x000076322b007816 */ /* 0x001fc60000000000 */
[----:B------:R-:W-:Y:S04]  /*7c50*/  STS.U16 [R90+0xc], R51 ;  /* 0x00000c335a007388 */ /* 0x000fe80000000400 */
[----:B------:R-:W-:Y:S04]  /*7c60*/  STS.U16 [R90+0x10], R49 ;  /* 0x000010315a007388 */ /* 0x000fe80000000400 */
[----:B------:R-:W-:Y:S04]  /*7c70*/  STS.U16 [R90+0x12], R4 ;  /* 0x000012045a007388 */ /* 0x000fe80000000400 */
        /* <DEDUP_REMOVED lines=9> */
[----:B-1----:R-:W-:-:S03]  /*7d10*/  MOV R3, UR43 ;  /* 0x0000002b00037c02 */ /* 0x002fc60008000f00 */
        /* <DEDUP_REMOVED lines=33> */
.L_x_8120:
[----:B------:R-:W-:Y:S05]  /*7f30*/  BSYNC B0 ;  /* 0x0000000000007941 */ /* 0x000fea0003800000 */
.L_x_8119:
[----:B------:R-:W-:Y:S01]  /*7f40*/  ULDC.64 UR20, c[0x0][0x2e0] ;  /* 0x0000b80000147ab9 */ /* 0x000fe20000000a00 */
[C---:B------:R-:W-:Y:S01]  /*7f50*/  LEA R4, P1, R107.reuse, c[0x0][0x330], 0x1 ;  /* 0x0000cc006b047a11 */ /* 0x040fe200078208ff */
[----:B------:R-:W-:Y:S01]  /*7f60*/  UMOV UR19, UR22 ;  /* 0x0000001600137c82 */ /* 0x000fe20008000000 */
[C---:B------:R-:W-:Y:S01]  /*7f70*/  LOP3.LUT R41, R107.reuse, 0x20, RZ, 0xfc, !PT ;  /* 0x000000206b297812 */ /* 0x040fe200078efcff */
[----:B------:R-:W-:Y:S01]  /*7f80*/  UIMAD.WIDE.U32 UR18, UR16, UR20, UR18 ;  /* 0x00000014101272a5 */ /* 0x000fe2000f8e0012 */
[C---:B------:R-:W-:Y:S01]  /*7f90*/  LEA.HI.X R5, R107.reuse, c[0x0][0x334], R8, 0x1, P1 ;  /* 0x0000cd006b057a11 */ /* 0x040fe200008f0c08 */
[----:B------:R-:W-:Y:S01]  /*7fa0*/  UIMAD UR22, UR17, UR20, URZ ;  /* 0x00000014111672a4 */ /* 0x000fe2000f8e023f */
[C---:B------:R-:W-:Y:S01]  /*7fb0*/  LOP3.LUT R43, R107.reuse, 0x40, RZ, 0xfc, !PT ;  /* 0x000000406b2b7812 */ /* 0x040fe200078efcff */
[----:B------:R-:W-:Y:S01]  /*7fc0*/  UIADD3 UR31, UP0, UR7, UR18, URZ ;  /* 0x00000012071f7290 */ /* 0x000fe2000ff1e03f */
[----:B------:R-:W-:Y:S01]  /*7fd0*/  LOP3.LUT R51, R107, 0xc0, RZ, 0xfc, !PT ;  /* 0x000000c06b337812 */ /* 0x000fe200078efcff */
[----:B------:R-:W-:Y:S01]  /*7fe0*/  USHF.R.S32.HI UR20, URZ, 0x1f, UR7 ;  /* 0x0000001f3f147899 */ /* 0x000fe20008011407 */
[-C--:B------:R-:W-:Y:S01]  /*7ff0*/  ISETP.GE.AND P2, PT, R41, R0.reuse, PT ;  /* 0x000000002900720c */ /* 0x080fe20003f46270 */
[----:B------:R-:W-:Y:S01]  /*8000*/  UIMAD UR18, UR16, UR21, UR22 ;  /* 0x00000015101272a4 */ /* 0x000fe2000f8e0216 */
[----:B------:R-:W-:Y:S01]  /*8010*/  ISETP.GE.AND P6, PT, R51, R0, PT ;  /* 0x000000003300720c */ /* 0x000fe20003fc6270 */
[----:B------:R-:W-:Y:S01]  /*8020*/  BSSY B0, `(.L_x_8121) ;  /* 0x0000086000007945 */ /* 0x000fe20003800000 */
[----:B0-----:R-:W-:Y:S01]  /*8030*/  MOV R6, UR31 ;  /* 0x0000001f00067c02 */ /* 0x001fe20008000f00 */
[----:B------:R-:W-:Y:S01]  /*8040*/  UIADD3.X UR18, UR20, UR18, UR19, UP0, !UPT ;  /* 0x0000001214127290 */ /* 0x000fe200087fe413 */
[----:B------:R-:W-:-:S02]  /*8050*/  LOP3.LUT R45, R107, 0x60, RZ, 0xfc, !PT ;  /* 0x000000606b2d7812 */ /* 0x000fc400078efcff */
[C---:B------:R-:W-:Y:S02]  /*8060*/  LEA R4, P1, R6.reuse, R4, 0x1 ;  /* 0x0000000406047211 */ /* 0x040fe400078208ff */
[C---:B------:R-:W-:Y:S02]  /*8070*/  LOP3.LUT R47, R107.reuse, 0x80, RZ, 0xfc, !PT ;  /* 0x000000806b2f7812 */ /* 0x040fe400078efcff */
[----:B------:R-:W-:Y:S01]  /*8080*/  MOV R7, UR18 ;  /* 0x0000001200077c02 */ /* 0x000fe20008000f00 */
[----:B------:R-:W-:Y:S01]  /*8090*/  UIADD3 UR18, UR9, UR23, URZ ;  /* 0x0000001709127290 */ /* 0x000fe2000fffe03f */
[----:B------:R-:W-:Y:S02]  /*80a0*/  LOP3.LUT R49, R107, 0xa0, RZ, 0xfc, !PT ;  /* 0x000000a06b317812 */ /* 0x000fe400078efcff */
[----:B------:R-:W-:Y:S01]  /*80b0*/  LEA.HI.X R5, R6, R5, R7, 0x1, P1 ;  /* 0x0000000506057211 */ /* 0x000fe200008f0c07 */
[----:B------:R-:W-:Y:S01]  /*80c0*/  FADD.FTZ R7, R59, R110 ;  /* 0x0000006e3b077221 */ /* 0x000fe20000010000 */
[----:B------:R-:W-:-:S02]  /*80d0*/  ISETP.GE.AND P1, PT, R43, R0, PT ;  /* 0x000000002b00720c */ /* 0x000fc40003f26270 */
[C---:B------:R-:W-:Y:S01]  /*80e0*/  LOP3.LUT R53, R107.reuse, 0xe0, RZ, 0xfc, !PT ;  /* 0x000000e06b357812 */ /* 0x040fe200078efcff */
[----:B------:R0:W-:Y:S01]  /*80f0*/  @!P2 STG.E.U16 [R4.64+-0x3c0], R11 ;  /* 0xfffc400b0400a986 */ /* 0x0001e2000c101520 */
[C---:B------:R-:W-:Y:S02]  /*8100*/  LOP3.LUT R55, R107.reuse, 0x100, RZ, 0xfc, !PT ;  /* 0x000001006b377812 */ /* 0x040fe400078efcff */
[----:B------:R-:W-:Y:S01]  /*8110*/  LOP3.LUT R57, R107, 0x120, RZ, 0xfc, !PT ;  /* 0x000001206b397812 */ /* 0x000fe200078efcff */
[----:B------:R-:W-:Y:S01]  /*8120*/  @!P6 STG.E.U16 [R4.64+-0x280], R21 ;  /* 0xfffd80150400e986 */ /* 0x000fe2000c101520 */
[-C--:B------:R-:W-:Y:S02]  /*8130*/  ISETP.GE.AND P3, PT, R45, R0.reuse, PT ;  /* 0x000000002d00720c */ /* 0x080fe40003f66270 */
[-C--:B------:R-:W-:Y:S02]  /*8140*/  ISETP.GE.AND P4, PT, R47, R0.reuse, PT ;  /* 0x000000002f00720c */ /* 0x080fe40003f86270 */
[-C--:B------:R-:W-:Y:S01]  /*8150*/  ISETP.GE.AND P5, PT, R49, R0.reuse, PT ;  /* 0x000000003100720c */ /* 0x080fe20003fa6270 */
[----:B------:R-:W-:Y:S01]  /*8160*/  @!P1 STG.E.U16 [R4.64+-0x380], R13 ;  /* 0xfffc800d04009986 */ /* 0x000fe2000c101520 */
[----:B------:R-:W-:-:S02]  /*8170*/  ISETP.GE.AND P2, PT, R53, R0, PT ;  /* 0x000000003500720c */ /* 0x000fc40003f46270 */
[-C--:B------:R-:W-:Y:S02]  /*8180*/  ISETP.GE.AND P1, PT, R55, R0.reuse, PT ;  /* 0x000000003700720c */ /* 0x080fe40003f26270 */
[----:B------:R-:W-:Y:S02]  /*8190*/  ISETP.GE.AND P6, PT, R57, R0, PT ;  /* 0x000000003900720c */ /* 0x000fe40003fc6270 */
[C---:B------:R-:W-:Y:S01]  /*81a0*/  LOP3.LUT R75, R107.reuse, 0x140, RZ, 0xfc, !PT ;  /* 0x000001406b4b7812 */ /* 0x040fe200078efcff */
[----:B------:R-:W-:Y:S01]  /*81b0*/  @!P3 STG.E.U16 [R4.64+-0x340], R15 ;  /* 0xfffcc00f0400b986 */ /* 0x000fe2000c101520 */
[C---:B------:R-:W-:Y:S02]  /*81c0*/  LOP3.LUT R77, R107.reuse, 0x160, RZ, 0xfc, !PT ;  /* 0x000001606b4d7812 */ /* 0x040fe400078efcff */
[C---:B------:R-:W-:Y:S01]  /*81d0*/  LOP3.LUT R79, R107.reuse, 0x180, RZ, 0xfc, !PT ;  /* 0x000001806b4f7812 */ /* 0x040fe200078efcff */
[----:B------:R-:W-:Y:S01]  /*81e0*/  @!P4 STG.E.U16 [R4.64+-0x300], R17 ;  /* 0xfffd00110400c986 */ /* 0x000fe2000c101520 */
[----:B------:R-:W-:-:S02]  /*81f0*/  LOP3.LUT R81, R107, 0x1a0, RZ, 0xfc, !PT ;  /* 0x000001a06b517812 */ /* 0x000fc400078efcff */
[C---:B------:R-:W-:Y:S01]  /*8200*/  LOP3.LUT R83, R107.reuse, 0x1c0, RZ, 0xfc, !PT ;  /* 0x000001c06b537812 */ /* 0x040fe200078efcff */
[----:B------:R-:W-:Y:S01]  /*8210*/  @!P5 STG.E.U16 [R4.64+-0x2c0], R19 ;  /* 0xfffd40130400d986 */ /* 0x000fe2000c101520 */
[----:B------:R-:W-:Y:S02]  /*8220*/  LOP3.LUT R85, R107, 0x1e0, RZ, 0xfc, !PT ;  /* 0x000001e06b557812 */ /* 0x000fe400078efcff */
[-C--:B------:R-:W-:Y:S01]  /*8230*/  ISETP.GE.AND P5, PT, R77, R0.reuse, PT ;  /* 0x000000004d00720c */ /* 0x080fe20003fa6270 */
[----:B------:R-:W-:Y:S01]  /*8240*/  @!P2 STG.E.U16 [R4.64+-0x240], R23 ;  /* 0xfffdc0170400a986 */ /* 0x000fe2000c101520 */
[-C--:B------:R-:W-:Y:S02]  /*8250*/  ISETP.GE.AND P2, PT, R75, R0.reuse, PT ;  /* 0x000000004b00720c */ /* 0x080fe40003f46270 */
[-C--:B------:R-:W-:Y:S01]  /*8260*/  ISETP.GE.AND P4, PT, R79, R0.reuse, PT ;  /* 0x000000004f00720c */ /* 0x080fe20003f86270 */
[----:B------:R-:W-:Y:S01]  /*8270*/  @!P1 STG.E.U16 [R4.64+-0x200], R25 ;  /* 0xfffe001904009986 */ /* 0x000fe2000c101520 */
[----:B------:R-:W-:-:S02]  /*8280*/  ISETP.GE.AND P3, PT, R81, R0, PT ;  /* 0x000000005100720c */ /* 0x000fc40003f66270 */
[-C--:B------:R-:W-:Y:S01]  /*8290*/  ISETP.GE.AND P1, PT, R83, R0.reuse, PT ;  /* 0x000000005300720c */ /* 0x080fe20003f26270 */
[----:B------:R-:W-:Y:S01]  /*82a0*/  @!P6 STG.E.U16 [R4.64+-0x1c0], R27 ;  /* 0xfffe401b0400e986 */ /* 0x000fe2000c101520 */
[----:B------:R-:W-:Y:S01]  /*82b0*/  ISETP.GE.AND P6, PT, R85, R0, PT ;  /* 0x000000005500720c */ /* 0x000fe20003fc6270 */
[----:B------:R-:W-:Y:S01]  /*82c0*/  FADD.FTZ R0, R7, R60 ;  /* 0x0000003c07007221 */ /* 0x000fe20000010000 */
[----:B------:R-:W-:Y:S01]  /*82d0*/  F2FP.BF16.PACK_AB R59, R60, R59 ;  /* 0x0000003b3c3b723e */ /* 0x000fe200000010ff */
[----:B------:R-:W-:Y:S02]  /*82e0*/  @!P5 STG.E.U16 [R4.64+-0x140], R31 ;  /* 0xfffec01f0400d986 */ /* 0x000fe4000c101520 */
[----:B------:R-:W-:Y:S01]  /*82f0*/  FADD.FTZ R7, R0, R61 ;  /* 0x0000003d00077221 */ /* 0x000fe20000010000 */
[----:B------:R-:W-:Y:S01]  /*8300*/  PRMT R6, R59, 0x7632, R6 ;  /* 0x000076323b067816 */ /* 0x000fe20000000006 */
[----:B------:R-:W-:Y:S01]  /*8310*/  @!P2 STG.E.U16 [R4.64+-0x180], R29 ;  /* 0xfffe801d0400a986 */ /* 0x000fe2000c101520 */
[----:B------:R-:W-:Y:S01]  /*8320*/  F2FP.BF16.PACK_AB R61, R62, R61 ;  /* 0x0000003d3e3d723e */ /* 0x000fe200000010ff */
[----:B------:R-:W-:-:S02]  /*8330*/  FADD.FTZ R0, R7, R62 ;  /* 0x0000003e07007221 */ /* 0x000fc40000010000 */
[----:B------:R-:W-:Y:S01]  /*8340*/  @!P4 STG.E.U16 [R4.64+-0x100], R33 ;  /* 0xffff00210400c986 */ /* 0x000fe2000c101520 */
[----:B------:R-:W-:Y:S01]  /*8350*/  PRMT R9, R61, 0x7632, R9 ;  /* 0x000076323d097816 */ /* 0x000fe20000000009 */
[----:B------:R-:W-:Y:S01]  /*8360*/  FADD.FTZ R7, R0, R63 ;  /* 0x0000003f00077221 */ /* 0x000fe20000010000 */
[----:B------:R-:W-:Y:S01]  /*8370*/  F2FP.BF16.PACK_AB R0, R66, R65 ;  /* 0x000000414200723e */ /* 0x000fe200000010ff */
[----:B------:R-:W-:Y:S01]  /*8380*/  @!P3 STG.E.U16 [R4.64+-0xc0], R35 ;  /* 0xffff40230400b986 */ /* 0x000fe2000c101520 */
[----:B------:R-:W-:Y:S01]  /*8390*/  F2FP.BF16.PACK_AB R63, R64, R63 ;  /* 0x0000003f403f723e */ /* 0x000fe200000010ff */
[----:B------:R-:W-:Y:S01]  /*83a0*/  FADD.FTZ R64, R7, R64 ;  /* 0x0000004007407221 */ /* 0x000fe20000010000 */
[----:B------:R-:W-:Y:S01]  /*83b0*/  PRMT R12, R0, 0x7610, R12 ;  /* 0x00007610000c7816 */ /* 0x000fe2000000000c */
[----:B------:R-:W-:Y:S01]  /*83c0*/  @!P1 STG.E.U16 [R4.64+-0x80], R37 ;  /* 0xffff802504009986 */ /* 0x000fe2000c101520 */
[----:B0-----:R-:W-:Y:S01]  /*83d0*/  PRMT R11, R63, 0x7632, R11 ;  /* 0x000076323f0b7816 */ /* 0x001fe2000000000b */
[----:B------:R-:W-:-:S02]  /*83e0*/  FADD.FTZ R65, R64, R65 ;  /* 0x0000004140417221 */ /* 0x000fc40000010000 */
[----:B------:R0:W-:Y:S02]  /*83f0*/  @!P6 STG.E.U16 [R4.64+-0x40], R39 ;  /* 0xffffc0270400e986 */ /* 0x0001e4000c101520 */
[----:B------:R-:W-:Y:S02]  /*8400*/  FADD.FTZ R66, R65, R66 ;  /* 0x0000004241427221 */ /* 0x000fe40000010000 */
[----:B------:R-:W-:Y:S01]  /*8410*/  BAR.SYNC.DEFER_BLOCKING 0x0 ;  /* 0x0000000000007b1d */ /* 0x000fe20000010000 */
[----:B0-----:R-:W-:Y:S01]  /*8420*/  F2FP.BF16.PACK_AB R4, R68, R67 ;  /* 0x000000434404723e */ /* 0x001fe200000010ff */
[----:B------:R-:W-:Y:S01]  /*8430*/  FADD.FTZ R67, R66, R67 ;  /* 0x0000004342437221 */ /* 0x000fe20000010000 */
[----:B------:R-:W-:Y:S02]  /*8440*/  F2FP.BF16.PACK_AB R5, R70, R69 ;  /* 0x000000454605723e */ /* 0x000fe400000010ff */
[C---:B------:R-:W-:Y:S01]  /*8450*/  PRMT R13, R4.reuse, 0x7610, R13 ;  /* 0x00007610040d7816 */ /* 0x040fe2000000000d */
[----:B------:R-:W-:Y:S01]  /*8460*/  FADD.FTZ R68, R67, R68 ;  /* 0x0000004443447221 */ /* 0x000fe20000010000 */
[----:B------:R-:W-:-:S02]  /*8470*/  PRMT R14, R4, 0x7632, R14 ;  /* 0x00007632040e7816 */ /* 0x000fc4000000000e */
[----:B------:R-:W-:Y:S01]  /*8480*/  F2FP.BF16.PACK_AB R4, R74, R73 ;  /* 0x000000494a04723e */ /* 0x000fe200000010ff */
[----:B------:R-:W-:Y:S01]  /*8490*/  FADD.FTZ R69, R68, R69 ;  /* 0x0000004544457221 */ /* 0x000fe20000010000 */
[----:B------:R-:W-:-:S03]  /*84a0*/  PRMT R15, R5, 0x7632, R15 ;  /* 0x00007632050f7816 */ /* 0x000fc6000000000f */
[----:B------:R-:W-:Y:S01]  /*84b0*/  FADD.FTZ R70, R69, R70 ;  /* 0x0000004645467221 */ /* 0x000fe20000010000 */
[----:B------:R0:W-:Y:S04]  /*84c0*/  STS.U16 [R90+0x2], R6 ;  /* 0x000002065a007388 */ /* 0x0001e80000000400 */
[----:B------:R1:W-:Y:S04]  /*84d0*/  STS.U16 [R90+0xc], R12 ;  /* 0x00000c0c5a007388 */ /* 0x0003e80000000400 */
[----:B------:R-:W-:Y:S01]  /*84e0*/  STS.U16 [R90], R59 ;  /* 0x0000003b5a007388 */ /* 0x000fe20000000400 */
[----:B0-----:R-:W-:-:S02]  /*84f0*/  PRMT R6, R0, 0x7632, R6 ;  /* 0x0000763200067816 */ /* 0x001fc40000000006 */
[----:B------:R-:W-:Y:S01]  /*8500*/  F2FP.BF16.PACK_AB R0, R72, R71 ;  /* 0x000000474800723e */ /* 0x000fe200000010ff */
[----:B------:R-:W-:Y:S01]  /*8510*/  STS.U16 [R90+0x4], R61 ;  /* 0x0000043d5a007388 */ /* 0x000fe20000000400 */
[----:B-1----:R-:W-:Y:S01]  /*8520*/  PRMT R12, R4, 0x7632, R12 ;  /* 0x00007632040c7816 */ /* 0x002fe2000000000c */
[----:B------:R-:W-:Y:S01]  /*8530*/  FADD.FTZ R71, R70, R71 ;  /* 0x0000004746477221 */ /* 0x000fe20000010000 */
[----:B------:R-:W-:Y:S01]  /*8540*/  PRMT R16, R0, 0x7632, R16 ;  /* 0x0000763200107816 */ /* 0x000fe20000000010 */
[----:B------:R-:W-:Y:S02]  /*8550*/  STS.U16 [R90+0x6], R9 ;  /* 0x000006095a007388 */ /* 0x000fe40000000400 */
[----:B------:R-:W-:Y:S02]  /*8560*/  FADD.FTZ R72, R71, R72 ;  /* 0x0000004847487221 */ /* 0x000fe40000010000 */
[----:B------:R-:W-:Y:S02]  /*8570*/  STS.U16 [R90+0x8], R63 ;  /* 0x0000083f5a007388 */ /* 0x000fe40000000400 */
[----:B------:R-:W-:-:S02]  /*8580*/  FADD.FTZ R73, R72, R73 ;  /* 0x0000004948497221 */ /* 0x000fc40000010000 */
[----:B------:R-:W-:Y:S02]  /*8590*/  STS.U16 [R90+0xa], R11 ;  /* 0x00000a0b5a007388 */ /* 0x000fe40000000400 */
[----:B------:R-:W-:Y:S02]  /*85a0*/  FADD.FTZ R110, R73, R74 ;  /* 0x0000004a496e7221 */ /* 0x000fe40000010000 */
[----:B------:R0:W-:Y:S04]  /*85b0*/  STS.U16 [R90+0xe], R6 ;  /* 0x00000e065a007388 */ /* 0x0001e80000000400 */
        /* <DEDUP_REMOVED lines=44> */
.L_x_8122:
[----:B------:R-:W-:Y:S05]  /*8880*/  BSYNC B0 ;  /* 0x0000000000007941 */ /* 0x000fea0003800000 */
.L_x_8121:
        /* <DEDUP_REMOVED lines=22> */
[----:B------:R-:W-:-:S02]  /*89f0*/  UIADD3 UR6, UR6, 0x1, URZ ;  /* 0x0000000106067890 */ /* 0x000fc4000fffe03f */
[----:B------:R-:W-:Y:S01]  /*8a00*/  UIADD3.X UR29, UR29, -0x1, URZ, UP1, !UPT ;  /* 0xffffffff1d1d7890 */ /* 0x000fe20008ffe43f */
[----:B------:R-:W-:Y:S01]  /*8a10*/  LEA.HI.X R3, R4, R3, R5, 0x1, P0 ;  /* 0x0000000304037211 */ /* 0x000fe200000f0c05 */
[----:B------:R-:W-:Y:S01]  /*8a20*/  UIADD3.X UR25, UR25, -0x1, URZ, UP2, !UPT ;  /* 0xffffffff19197890 */ /* 0x000fe200097fe43f */
[-C--:B------:R-:W-:Y:S01]  /*8a30*/  ISETP.GE.AND P0, PT, R49, R0.reuse, PT ;  /* 0x000000003100720c */ /* 0x080fe20003f06270 */
[----:B------:R-:W-:Y:S02]  /*8a40*/  UIADD3.X UR27, UR27, -0x1, URZ, UP3, !UPT ;  /* 0xffffffff1b1b7890 */ /* 0x000fe40009ffe43f */
[----:B------:R0:W-:Y:S01]  /*8a50*/  @!P3 STG.E.U16 [R2.64], R105 ;  /* 0x000000690200b986 */ /* 0x0001e2000c101520 */
        /* <DEDUP_REMOVED lines=25> */
.L_x_8102:
[----:B------:R-:W-:Y:S02]  /*8bf0*/  ISETP.NE.U32.AND P0, PT, RZ, c[0x0][0x328], PT ;  /* 0x0000ca00ff007a0c */ /* 0x000fe40003f05070 */
[----:B------:R-:W-:Y:S02]  /*8c00*/  ISETP.NE.U32.AND P2, PT, RZ, c[0x0][0x348], PT ;  /* 0x0000d200ff007a0c */ /* 0x000fe40003f45070 */
[----:B------:R-:W-:Y:S02]  /*8c10*/  ISETP.NE.AND.EX P1, PT, RZ, c[0x0][0x32c], PT, P0 ;  /* 0x0000cb00ff007a0c */ /* 0x000fe40003f25300 */
[----:B------:R-:W-:-:S11]  /*8c20*/  ISETP.NE.AND.EX P0, PT, RZ, c[0x0][0x34c], PT, P2 ;  /* 0x0000d300ff007a0c */ /* 0x000fd60003f05320 */
[----:B------:R-:W-:Y:S05]  /*8c30*/  @!P1 BRA `(.L_x_8124) ;  /* 0x0000016000009947 */ /* 0x000fea0003800000 */
[----:B------:R-:W3:Y:S01]  /*8c40*/  SHFL.DOWN P1, R3, R112, 0x1, 0x1f ;  /* 0x08201f0070037f89 */ /* 0x000ee20000020000 */
[----:B------:R-:W-:Y:S03]  /*8c50*/  BSSY B0, `(.L_x_8124) ;  /* 0x0000014000007945 */ /* 0x000fe60003800000 */
[----:B0-----:R-:W0:Y:S01]  /*8c60*/  S2R R4, SR_LANEID ;  /* 0x0000000000047919 */ /* 0x001e220000000000 */
[----:B---3--:R-:W-:Y:S01]  /*8c70*/  @P1 FADD R3, R3, R112 ;  /* 0x0000007003031221 */ /* 0x008fe20000000000 */
[----:B0-----:R-:W-:-:S04]  /*8c80*/  ISETP.NE.AND P2, PT, R4, RZ, PT ;  /* 0x000000ff0400720c */ /* 0x001fc80003f45270 */
[----:B------:R-:W0:Y:S04]  /*8c90*/  SHFL.DOWN P1, R0, R3, 0x2, 0x1f ;  /* 0x08401f0003007f89 */ /* 0x000e280000020000 */
[----:B------:R-:W3:Y:S01]  /*8ca0*/  S2R R4, SR_TID.X ;  /* 0x0000000000047919 */ /* 0x000ee20000002100 */
[----:B0-----:R-:W-:-:S05]  /*8cb0*/  @P1 FADD R0, R3, R0 ;  /* 0x0000000003001221 */ /* 0x001fca0000000000 */
[----:B------:R-:W0:Y:S02]  /*8cc0*/  SHFL.DOWN P1, R5, R0, 0x4, 0x1f ;  /* 0x08801f0000057f89 */ /* 0x000e240000020000 */
[----:B0-----:R-:W-:-:S05]  /*8cd0*/  @P1 FADD R5, R0, R5 ;  /* 0x0000000500051221 */ /* 0x001fca0000000000 */
[----:B------:R-:W0:Y:S02]  /*8ce0*/  SHFL.DOWN P1, R2, R5, 0x8, 0x1f ;  /* 0x09001f0005027f89 */ /* 0x000e240000020000 */
[----:B0-----:R-:W-:-:S05]  /*8cf0*/  @P1 FADD R2, R5, R2 ;  /* 0x0000000205021221 */ /* 0x001fca0000000000 */
[----:B------:R-:W0:Y:S02]  /*8d00*/  SHFL.DOWN P1, R7, R2, 0x10, 0x1f ;  /* 0x0a001f0002077f89 */ /* 0x000e240000020000 */
[----:B0-----:R-:W-:Y:S01]  /*8d10*/  @P1 FADD R7, R2, R7 ;  /* 0x0000000702071221 */ /* 0x001fe20000000000 */
[----:B---3--:R-:W-:-:S04]  /*8d20*/  ISETP.NE.AND P1, PT, R4, RZ, PT ;  /* 0x000000ff0400720c */ /* 0x008fc80003f25270 */
[----:B------:R0:W-:Y:S04]  /*8d30*/  @!P2 STS [0x434], R7 ;  /* 0x00043407ff00a388 */ /* 0x0001e80000000800 */
[----:B------:R-:W-:Y:S06]  /*8d40*/  BAR.SYNC.DEFER_BLOCKING 0x0 ;  /* 0x0000000000007b1d */ /* 0x000fec0000010000 */
[----:B------:R-:W-:Y:S05]  /*8d50*/  @P1 BRA `(.L_x_8125) ;  /* 0x0000003000001947 */ /* 0x000fea0003800000 */
[----:B0-----:R-:W-:Y:S02]  /*8d60*/  MOV R2, UR12 ;  /* 0x0000000c00027c02 */ /* 0x001fe40008000f00 */
[----:B------:R-:W-:-:S05]  /*8d70*/  MOV R3, UR13 ;  /* 0x0000000d00037c02 */ /* 0x000fca0008000f00 */
[----:B------:R0:W-:Y:S02]  /*8d80*/  RED.E.ADD.F32.FTZ.RN.STRONG.GPU [R2.64], R7 ;  /* 0x000000070200798e */ /* 0x0001e4000c10e7a0 */
.L_x_8125:
[----:B0-----:R-:W-:Y:S05]  /*8d90*/  BSYNC B0 ;  /* 0x0000000000007941 */ /* 0x001fea0003800000 */
.L_x_8124:
        /* <DEDUP_REMOVED lines=8> */
[----:B------:R-:W0:Y:S02]  /*8e20*/  SHFL.DOWN P0, R0, R3, 0x2, 0x1f ;  /* 0x08401f0003007f89 */ /* 0x000e240000000000 */
[----:B0-----:R-:W-:-:S05]  /*8e30*/  @P0 FADD R0, R3, R0 ;  /* 0x0000000003000221 */ /* 0x001fca0000000000 */
[----:B------:R-:W0:Y:S02]  /*8e40*/  SHFL.DOWN P0, R5, R0, 0x4, 0x1f ;  /* 0x08801f0000057f89 */ /* 0x000e240000000000 */
[----:B0-----:R-:W-:-:S05]  /*8e50*/  @P0 FADD R5, R0, R5 ;  /* 0x0000000500050221 */ /* 0x001fca0000000000 */
[----:B------:R-:W0:Y:S02]  /*8e60*/  SHFL.DOWN P0, R2, R5, 0x8, 0x1f ;  /* 0x09001f0005027f89 */ /* 0x000e240000000000 */
[----:B0-----:R-:W-:-:S05]  /*8e70*/  @P0 FADD R2, R5, R2 ;  /* 0x0000000205020221 */ /* 0x001fca0000000000 */
[----:B------:R-:W0:Y:S02]  /*8e80*/  SHFL.DOWN P0, R7, R2, 0x10, 0x1f ;  /* 0x0a001f0002077f89 */ /* 0x000e240000000000 */
[----:B0-----:R-:W-:Y:S01]  /*8e90*/  @P0 FADD R7, R2, R7 ;  /* 0x0000000702070221 */ /* 0x001fe20000000000 */
[----:B----4-:R-:W-:-:S04]  /*8ea0*/  ISETP.NE.AND P0, PT, R13, RZ, PT ;  /* 0x000000ff0d00720c */ /* 0x010fc80003f05270 */
[----:B------:R0:W-:Y:S04]  /*8eb0*/  @!P1 STS [0x434], R7 ;  /* 0x00043407ff009388 */ /* 0x0001e80000000800 */
[----:B------:R-:W-:Y:S06]  /*8ec0*/  BAR.SYNC.DEFER_BLOCKING 0x0 ;  /* 0x0000000000007b1d */ /* 0x000fec0000010000 */
[----:B------:R-:W-:Y:S05]  /*8ed0*/  @P0 BRA `(.L_x_8128) ;  /* 0x0000006000000947 */ /* 0x000fea0003800000 */
[----:B0-----:R-:W-:Y:S02]  /*8ee0*/  MOV R2, UR14 ;  /* 0x0000000e00027c02 */ /* 0x001fe40008000f00 */
[----:B------:R-:W-:-:S05]  /*8ef0*/  MOV R3, UR15 ;  /* 0x0000000f00037c02 */ /* 0x000fca0008000f00 */
[----:B------:R0:W-:Y:S01]  /*8f00*/  RED.E.ADD.F32.FTZ.RN.STRONG.GPU [R2.64], R7 ;  /* 0x000000070200798e */ /* 0x0001e2000c10e7a0 */
[----:B------:R-:W-:Y:S01]  /*8f10*/  HFMA2.MMA R13, -RZ, RZ, 0, 0 ;  /* 0x00000000ff0d7435 */ /* 0x000fe200000001ff */
[----:B------:R-:W-:Y:S05]  /*8f20*/  BRA `(.L_x_8128) ;  /* 0x0000001000007947 */ /* 0x000fea0003800000 */
.L_x_8127:
[----:B------:R-:W3:Y:S02]  /*8f30*/  S2R R13, SR_TID.X ;  /* 0x00000000000d7919 */ /* 0x000ee40000002100 */
.L_x_8128:
[----:B0-----:R-:W-:Y:S05]  /*8f40*/  BSYNC B0 ;  /* 0x0000000000007941 */ /* 0x001fea0003800000 */
.L_x_8126:
[----:B---3--:R-:W-:-:S13]  /*8f50*/  ISETP.GE.AND P0, PT, R13, c[0x0][0x16c], PT ;  /* 0x00005b000d007a0c */ /* 0x008fda0003f06270 */
[----:B------:R-:W-:Y:S05]  /*8f60*/  @P0 EXIT ;  /* 0x000000000000094d */ /* 0x000fea0003800000 */
[----:B------:R-:W-:Y:S01]  /*8f70*/  ULDC.64 UR12, c[0x0][0x1b8] ;  /* 0x00006e00000c7ab9 */ /* 0x000fe20000000a00 */
[----:B------:R-:W-:Y:S01]  /*8f80*/  BSSY B0, `(.L_x_8129) ;  /* 0x0000062000007945 */ /* 0x000fe20003800000 */
[----:B--2---:R-:W-:Y:S02]  /*8f90*/  UIMAD UR4, UR17, UR12, URZ ;  /* 0x0000000c110472a4 */ /* 0x004fe4000f8e023f */
[----:B------:R-:W-:Y:S02]  /*8fa0*/  ULDC.64 UR8, c[0x0][0x2a8] ;  /* 0x0000aa0000087ab9 */ /* 0x000fe40000000a00 */
[----:B------:R-:W-:Y:S02]  /*8fb0*/  UIMAD UR13, UR16, UR13, UR4 ;  /* 0x0000000d100d72a4 */ /* 0x000fe4000f8e0204 */
[----:B------:R-:W-:Y:S02]  /*8fc0*/  ULDC.64 UR10, c[0x0][0x198] ;  /* 0x00006600000a7ab9 */ /* 0x000fe40000000a00 */
[----:B------:R-:W-:-:S02]  /*8fd0*/  UIMAD UR4, UR17, UR8, URZ ;  /* 0x00000008110472a4 */ /* 0x000fc4000f8e023f */
[----:B-1----:R-:W-:Y:S02]  /*8fe0*/  UIMAD UR5, UR17, UR10, URZ ;  /* 0x0000000a110572a4 */ /* 0x002fe4000f8e023f */
[----:B------:R-:W-:Y:S02]  /*8ff0*/  UIMAD.WIDE.U32 UR6, UR16, UR12, URZ ;  /* 0x0000000c100672a5 */ /* 0x000fe4000f8e003f */
[----:B------:R-:W-:Y:S02]  /*9000*/  UIMAD.WIDE.U32 UR20, UR16, UR8, URZ ;  /* 0x00000008101472a5 */ /* 0x000fe4000f8e003f */
[----:B------:R-:W-:Y:S02]  /*9010*/  UIMAD UR12, UR16, UR9, UR4 ;  /* 0x00000009100c72a4 */ /* 0x000fe4000f8e0204 */
[----:B------:R-:W-:Y:S02]  /*9020*/  UIMAD.WIDE.U32 UR8, UR16, UR10, URZ ;  /* 0x0000000a100872a5 */ /* 0x000fe4000f8e003f */
[----:B------:R-:W-:-:S02]  /*9030*/  UIMAD UR14, UR16, UR11, UR5 ;  /* 0x0000000b100e72a4 */ /* 0x000fc4000f8e0205 */
[----:B------:R-:W-:Y:S02]  /*9040*/  ULDC.64 UR18, c[0x0][0x288] ;  /* 0x0000a20000127ab9 */ /* 0x000fe40000000a00 */
[----:B------:R-:W-:Y:S02]  /*9050*/  ULDC.64 UR10, c[0x0][0x2c8] ;  /* 0x0000b200000a7ab9 */ /* 0x000fe40000000a00 */
[----:B------:R-:W-:Y:S02]  /*9060*/  UIMAD UR4, UR17, UR10, URZ ;  /* 0x0000000a110472a4 */ /* 0x000fe4000f8e023f */
[----:B------:R-:W-:Y:S02]  /*9070*/  UIMAD UR17, UR17, UR18, URZ ;  /* 0x00000012111172a4 */ /* 0x000fe4000f8e023f */
[----:B------:R-:W-:Y:S02]  /*9080*/  UIMAD.WIDE.U32 UR22, UR16, UR10, URZ ;  /* 0x0000000a101672a5 */ /* 0x000fe4000f8e003f */
[----:B------:R-:W-:-:S02]  /*9090*/  UIMAD UR11, UR16, UR11, UR4 ;  /* 0x0000000b100b72a4 */ /* 0x000fc4000f8e0204 */
[----:B------:R-:W-:Y:S02]  /*90a0*/  UIMAD.WIDE.U32 UR4, UR16, UR18, URZ ;  /* 0x00000012100472a5 */ /* 0x000fe4000f8e003f */
[----:B------:R-:W-:Y:S02]  /*90b0*/  UIMAD UR10, UR16, UR19, UR17 ;  /* 0x00000013100a72a4 */ /* 0x000fe4000f8e0211 */
[----:B------:R-:W-:Y:S02]  /*90c0*/  UIADD3 UR13, UR7, UR13, URZ ;  /* 0x0000000d070d7290 */ /* 0x000fe4000fffe03f */
[----:B------:R-:W-:Y:S02]  /*90d0*/  UIADD3 UR12, UR21, UR12, URZ ;  /* 0x0000000c150c7290 */ /* 0x000fe4000fffe03f */
[----:B------:R-:W-:Y:S02]  /*90e0*/  UIADD3 UR14, UR9, UR14, URZ ;  /* 0x0000000e090e7290 */ /* 0x000fe4000fffe03f */
[----:B------:R-:W-:-:S02]  /*90f0*/  UIADD3 UR11, UR23, UR11, URZ ;  /* 0x0000000b170b7290 */ /* 0x000fc4000fffe03f */
[----:B------:R-:W-:Y:S02]  /*9100*/  UIADD3 UR10, UR5, UR10, URZ ;  /* 0x0000000a050a7290 */ /* 0x000fe4000fffe03f */
.L_x_8130:
[----:B0-----:R-:W0:Y:S01]  /*9110*/  LDS.64 R14, [R13.X8+0x2980] ;  /* 0x002980000d0e7984 */ /* 0x001e220000008a00 */
[----:B------:R-:W-:Y:S02]  /*9120*/  SHF.R.S32.HI R0, RZ, 0x1f, R13 ;  /* 0x0000001fff007819 */ /* 0x000fe4000001140d */
[----:B------:R-:W-:Y:S01]  /*9130*/  MOV R2, UR4 ;  /* 0x0000000400027c02 */ /* 0x000fe20008000f00 */
[----:B------:R-:W1:Y:S01]  /*9140*/  LDS.64 R16, [R13.X8+0x3180] ;  /* 0x003180000d107984 */ /* 0x000e620000008a00 */
[----:B------:R-:W-:Y:S02]  /*9150*/  MOV R8, UR6 ;  /* 0x0000000600087c02 */ /* 0x000fe40008000f00 */
[----:B------:R-:W-:Y:S02]  /*9160*/  MOV R5, UR10 ;  /* 0x0000000a00057c02 */ /* 0x000fe40008000f00 */
[----:B------:R-:W-:Y:S01]  /*9170*/  MOV R4, R2 ;  /* 0x0000000200047202 */ /* 0x000fe20000000f00 */
[----:B------:R-:W-:Y:S01]  /*9180*/  IMAD R2, R0, c[0x0][0x290], RZ ;  /* 0x0000a40000027a24 */ /* 0x000fe200078e02ff */
[----:B------:R-:W-:-:S02]  /*9190*/  MOV R7, UR13 ;  /* 0x0000000d00077c02 */ /* 0x000fc40008000f00 */
[----:B------:R-:W-:Y:S01]  /*91a0*/  MOV R6, R8 ;  /* 0x0000000800067202 */ /* 0x000fe20000000f00 */
[----:B------:R-:W-:Y:S01]  /*91b0*/  IMAD R8, R0, c[0x0][0x1c0], RZ ;  /* 0x0000700000087a24 */ /* 0x000fe200078e02ff */
[----:B------:R-:W-:Y:S01]  /*91c0*/  MOV R3, UR5 ;  /* 0x0000000500037c02 */ /* 0x000fe20008000f00 */
[C---:B------:R-:W-:Y:S01]  /*91d0*/  IMAD.WIDE.U32 R4, R13.reuse, c[0x0][0x290], R4 ;  /* 0x0000a4000d047a25 */ /* 0x040fe200078e0004 */
[----:B------:R-:W-:Y:S01]  /*91e0*/  MOV R9, UR7 ;  /* 0x0000000700097c02 */ /* 0x000fe20008000f00 */
[----:B------:R-:W-:Y:S02]  /*91f0*/  YIELD ;  /* 0x0000000000007946 */ /* 0x000fe40003800000 */
        /* <DEDUP_REMOVED lines=12> */
[----:B------:R-:W-:Y:S01]  /*92c0*/  MOV R6, UR20 ;  /* 0x0000001400067c02 */ /* 0x000fe20008000f00 */
[C---:B------:R-:W-:Y:S01]  /*92d0*/  IMAD R12, R0.reuse, c[0x0][0x2b0], RZ ;  /* 0x0000ac00000c7a24 */ /* 0x040fe200078e02ff */
[----:B------:R-:W-:Y:S01]  /*92e0*/  MOV R10, UR8 ;  /* 0x00000008000a7c02 */ /* 0x000fe20008000f00 */
[----:B------:R-:W-:Y:S01]  /*92f0*/  IMAD R20, R0, c[0x0][0x1a0], RZ ;  /* 0x0000680000147a24 */ /* 0x000fe200078e02ff */
[----:B------:R-:W-:-:S02]  /*9300*/  MOV R5, UR12 ;  /* 0x0000000c00057c02 */ /* 0x000fc40008000f00 */
[----:B------:R-:W-:Y:S01]  /*9310*/  MOV R4, R6 ;  /* 0x0000000600047202 */ /* 0x000fe20000000f00 */
[C---:B0-----:R-:W-:Y:S01]  /*9320*/  IMAD R3, R13.reuse, c[0x0][0x2b4], R12 ;  /* 0x0000ad000d037a24 */ /* 0x041fe200078e020c */
[----:B------:R-:W-:Y:S01]  /*9330*/  MOV R7, UR21 ;  /* 0x0000001500077c02 */ /* 0x000fe20008000f00 */
[C---:B--2---:R-:W-:Y:S01]  /*9340*/  IMAD R9, R13.reuse, c[0x0][0x1a4], R20 ;  /* 0x000069000d097a24 */ /* 0x044fe200078e0214 */
[----:B------:R-:W-:Y:S01]  /*9350*/  MOV R7, UR14 ;  /* 0x0000000e00077c02 */ /* 0x000fe20008000f00 */
[----:B------:R-:W-:Y:S01]  /*9360*/  IMAD.WIDE.U32 R4, R13, c[0x0][0x2b0], R4 ;  /* 0x0000ac000d047a25 */ /* 0x000fe200078e0004 */
[----:B------:R-:W-:Y:S02]  /*9370*/  MOV R6, R10 ;  /* 0x0000000a00067202 */ /* 0x000fe40000000f00 */
[----:B------:R-:W-:Y:S02]  /*9380*/  MOV R11, UR9 ;  /* 0x00000009000b7c02 */ /* 0x000fe40008000f00 */
[----:B------:R-:W-:Y:S01]  /*9390*/  IADD3 R3, R5, R3, RZ ;  /* 0x0000000305037210 */ /* 0x000fe20007ffe0ff */
[----:B------:R-:W-:Y:S01]  /*93a0*/  IMAD.WIDE.U32 R6, R13, c[0x0][0x1a0], R6 ;  /* 0x000068000d067a25 */ /* 0x000fe200078e0006 */
[----:B------:R-:W-:-:S04]  /*93b0*/  LEA R2, P0, R4, c[0x0][0x318], 0x3 ;  /* 0x0000c60004027a11 */ /* 0x000fc800078018ff */
        /* <DEDUP_REMOVED lines=8> */
[----:B------:R0:W-:Y:S04]  /*9440*/  RED.E.ADD.F32.FTZ.RN.STRONG.GPU [R2.64], R11 ;  /* 0x0000000b0200798e */ /* 0x0001e8000c10e7a0 */
[----:B------:R0:W-:Y:S04]  /*9450*/  RED.E.ADD.F32.FTZ.RN.STRONG.GPU [R2.64+0x4], R19 ;  /* 0x000004130200798e */ /* 0x0001e8000c10e7a0 */
[----:B------:R-:W2:Y:S01]  /*9460*/  LDG.E.64 R8, [R8.64] ;  /* 0x0000002008087981 */ /* 0x000ea2000c1e1b00 */
[----:B------:R-:W-:Y:S01]  /*9470*/  MOV R4, UR22 ;  /* 0x0000001600047c02 */ /* 0x000fe20008000f00 */
[----:B------:R-:W-:Y:S01]  /*9480*/  IMAD R0, R0, c[0x0][0x2d0], RZ ;  /* 0x0000b40000007a24 */ /* 0x000fe200078e02ff */
[----:B------:R-:W-:-:S02]  /*9490*/  MOV R7, UR11 ;  /* 0x0000000b00077c02 */ /* 0x000fc40008000f00 */
[----:B------:R-:W-:Y:S02]  /*94a0*/  MOV R6, R4 ;  /* 0x0000000400067202 */ /* 0x000fe40000000f00 */
[----:B------:R-:W-:Y:S01]  /*94b0*/  MOV R5, UR23 ;  /* 0x0000001700057c02 */ /* 0x000fe20008000f00 */
[C---:B------:R-:W-:Y:S02]  /*94c0*/  IMAD R5, R13.reuse, c[0x0][0x2d4], R0 ;  /* 0x0000b5000d057a24 */ /* 0x040fe400078e0200 */
[C---:B------:R-:W-:Y:S01]  /*94d0*/  IMAD.WIDE.U32 R6, R13.reuse, c[0x0][0x2d0], R6 ;  /* 0x0000b4000d067a25 */ /* 0x040fe200078e0006 */
[----:B------:R-:W-:-:S04]  /*94e0*/  IADD3 R13, R13, c[0x0][0x0], RZ ;  /* 0x000000000d0d7a10 */ /* 0x000fc80007ffe0ff */
[----:B------:R-:W-:Y:S02]  /*94f0*/  IADD3 R5, R7, R5, RZ ;  /* 0x0000000507057210 */ /* 0x000fe40007ffe0ff */
[----:B------:R-:W-:-:S04]  /*9500*/  LEA R4, P0, R6, c[0x0][0x320], 0x3 ;  /* 0x0000c80006047a11 */ /* 0x000fc800078018ff */
        /* <DEDUP_REMOVED lines=9> */
[----:B------:R-:W-:Y:S05]  /*95a0*/  BSYNC B0 ;  /* 0x0000000000007941 */ /* 0x000fea0003800000 */
.L_x_8129:
[----:B------:R-:W-:Y:S05]  /*95b0*/  EXIT ;  /* 0x000000000000794d */ /* 0x000fea0003800000 */
.L_x_8131:
        /* <DEDUP_REMOVED lines=12> */
.L_x_14688:


//--------------------- .text._Z25selective_scan_bwd_kernelI32Selective_Scan_bwd_kernel_traitsILi32ELi16ELb0ELb0ELb0ELb0ELb1EN3c108BFloat16ENS1_7complexIfEEEEv12SSMParamsBwd --------------------------
	.section	.text._Z25selective_scan_bwd_kernelI32Selective_Scan_bwd_kernel_traitsILi32ELi16ELb0ELb0ELb0ELb0ELb1EN3c108BFloat16ENS1_7complexIfEEEEv12SSMParamsBwd,"ax",@progbits
	.sectioninfo	@"SHI_REGISTERS=224"
	.align	128
        .global         _Z25selective_scan_bwd_kernelI32Selective_Scan_bwd_kernel_traitsILi32ELi16ELb0ELb0ELb0ELb0ELb1EN3c108BFloat16ENS1_7complexIfEEEEv12SSMParamsBwd
        .type           _Z25selective_scan_bwd_kernelI32Selective_Scan_bwd_kernel_traitsILi32ELi16ELb0ELb0ELb0ELb0ELb1EN3c108BFloat16ENS1_7complexIfEEEEv12SSMParamsBwd,@function
        .size           _Z25selective_scan_bwd_kernelI32Selective_Scan_bwd_kernel_traitsILi32ELi16ELb0ELb0ELb0ELb0ELb1EN3c108BFloat16ENS1_7complexIfEEEEv12SSMParamsBwd,(.L_x_14689 - _Z25selective_scan_bwd_kernelI32Selective_Scan_bwd_kernel_traitsILi32ELi16ELb0ELb0ELb0ELb0ELb1EN3c108BFloat16ENS1_7complexIfEEEEv12SSMParamsBwd)
        .other          _Z25selective_scan_bwd_kernelI32Selective_Scan_bwd_kernel_traitsILi32ELi16ELb0ELb0ELb0ELb0ELb1EN3c108BFloat16ENS1_7complexIfEEEEv12SSMParamsBwd,@"STO_CUDA_ENTRY STV_DEFAULT"
_Z25selective_scan_bwd_kernelI32Selective_Scan_bwd_kernel_traitsILi32ELi16ELb0ELb0ELb0ELb0ELb1EN3c108BFloat16ENS1_7complexIfEEEEv12SSMParamsBwd:
.text._Z25selective_scan_bwd_kernelI32Selective_Scan_bwd_kernel_traitsILi32ELi16ELb0ELb0ELb0ELb0ELb1EN3c108BFloat16ENS1_7complexIfEEEEv12SSMParamsBwd:
        /* <DEDUP_REMOVED lines=53> */
[----:B------:R-:W-:Y:S02]  /*0350*/  ULDC.64 UR18, c[0x0][0x1d8] ;  /* 0x0000760000127ab9 */ /* 0x000fe40000000a00 */
[----:B------:R-:W-:Y:S02]  /*0360*/  UMOV UR7, URZ ;  /* 0x0000003f00077c82 */ /* 0x000fe40008000000 */
[----:B------:R-:W-:Y:S02]  /*0370*/  @UP2 ULEA.HI.X UR7, UR26, UR21, UR27, 0x2, UP1 ;  /* 0x000000151a072291 */ /* 0x000fe400088f141b */
[----:B------:R-:W-:Y:S02]  /*0380*/  UIMAD UR15, UR27, UR18, URZ ;  /* 0x000000121b0f72a4 */ /* 0x000fe4000f8e023f */
[----:B------:R-:W-:Y:S02]  /*0390*/  ULDC.64 UR20, c[0x0][0x1e8] ;  /* 0x00007a0000147ab9 */ /* 0x000fe40000000a00 */
[----:B------:R-:W-:-:S02]  /*03a0*/  UIADD3 UR11, UR11, UR14, URZ ;  /* 0x0000000e0b0b7290 */ /* 0x000fc4000fffe03f */
[----:B------:R-:W-:Y:S02]  /*03b0*/  UIADD3 UR13, UR13, UR16, URZ ;  /* 0x000000100d0d7290 */ /* 0x000fe4000fffe03f */
[----:B------:R-:W-:Y:S02]  /*03c0*/  UIMAD UR17, UR27, UR20, URZ ;  /* 0x000000141b1172a4 */ /* 0x000fe4000f8e023f */
[----:B------:R-:W-:Y:S02]  /*03d0*/  UIMAD UR22, UR26, UR19, UR15 ;  /* 0x000000131a1672a4 */ /* 0x000fe4000f8e020f */
[----:B------:R-:W-:Y:S02]  /*03e0*/  UIMAD.WIDE.U32 UR14, UR26, UR18, UR10 ;  /* 0x000000121a0e72a5 */ /* 0x000fe4000f8e000a */
[----:B------:R-:W-:Y:S02]  /*03f0*/  ULDC UR28, c[0x0][0x174] ;  /* 0x00005d00001c7ab9 */ /* 0x000fe40000000800 */
[----:B------:R-:W-:-:S02]  /*0400*/  UIMAD.WIDE.U32 UR18, UR26, UR20, UR12 ;  /* 0x000000141a1272a5 */ /* 0x000fc4000f8e000c */
[----:B------:R-:W-:Y:S02]  /*0410*/  ULEA UR20, UR28, 0xfffffe00, 0x9 ;  /* 0xfffffe001c147891 */ /* 0x000fe4000f8e483f */
[----:B------:R-:W-:Y:S02]  /*0420*/  UIMAD UR23, UR26, UR21, UR17 ;  /* 0x000000151a1772a4 */ /* 0x000fe4000f8e0211 */
[----:B------:R-:W-:Y:S02]  /*0430*/  USHF.R.S32.HI UR21, URZ, 0x1f, UR20 ;  /* 0x0000001f3f157899 */ /* 0x000fe40008011414 */
[----:B------:R-:W-:Y:S02]  /*0440*/  ULDC.64 UR16, c[0x0][0x280] ;  /* 0x0000a00000107ab9 */ /* 0x000fe40000000a00 */
[----:B------:R-:W-:Y:S02]  /*0450*/  UIADD3 UR36, UP1, UR20, UR14, URZ ;  /* 0x0000000e14247290 */ /* 0x000fe4000ff3e03f */
[----:B------:R-:W-:-:S02]  /*0460*/  UIMAD UR25, UR27, UR16, URZ ;  /* 0x000000101b1972a4 */ /* 0x000fc4000f8e023f */
[----:B------:R-:W-:Y:S02]  /*0470*/  UIADD3 UR5, UR5, UR24, URZ ;  /* 0x0000001805057290 */ /* 0x000fe4000fffe03f */
[----:B------:R-:W-:Y:S02]  /*0480*/  ULDC.64 UR12, c[0x0][0x240] ;  /* 0x00009000000c7ab9 */ /* 0x000fe40000000a00 */
[----:B------:R-:W-:Y:S02]  /*0490*/  UIADD3.X UR14, UR21, UR15, UR22, UP1, !UPT ;  /* 0x0000000f150e7290 */ /* 0x000fe40008ffe416 */
[----:B------:R-:W-:Y:S02]  /*04a0*/  UIMAD UR25, UR26, UR17, UR25 ;  /* 0x000000111a1972a4 */ /* 0x000fe4000f8e0219 */
[----:B------:R-:W-:Y:S02]  /*04b0*/  ULEA UR37, UP1, UR36, UR12, 0x1 ;  /* 0x0000000c24257291 */ /* 0x000fe4000f82083f */
[----:B------:R-:W-:-:S02]  /*04c0*/  UIMAD.WIDE.U32 UR16, UR26, UR16, UR4 ;  /* 0x000000101a1072a5 */ /* 0x000fc4000f8e0004 */
[----:B------:R-:W-:Y:S02]  /*04d0*/  UIADD3 UR34, UP2, UR20, UR18, URZ ;  /* 0x0000001214227290 */ /* 0x000fe4000ff5e03f */
[----:B------:R-:W-:Y:S02]  /*04e0*/  ULEA.HI.X UR36, UR36, UR13, UR14, 0x1, UP1 ;  /* 0x0000000d24247291 */ /* 0x000fe400088f0c0e */
[----:B------:R-:W-:Y:S02]  /*04f0*/  UIADD3 UR20, UP1, UR20, UR16, URZ ;  /* 0x0000001014147290 */ /* 0x000fe4000ff3e03f */
[----:B------:R-:W-:Y:S02]  /*0500*/  ULDC.64 UR12, c[0x0][0x308] ;  /* 0x0000c200000c7ab9 */ /* 0x000fe40000000a00 */
[----:B------:R-:W-:Y:S02]  /*0510*/  ULDC.64 UR10, c[0x0][0x248] ;  /* 0x00009200000a7ab9 */ /* 0x000fe40000000a00 */
[----:B------:R-:W-:-:S02]  /*0520*/  UIADD3.X UR30, UR21, UR17, UR25, UP1, !UPT ;  /* 0x00000011151e7290 */ /* 0x000fc40008ffe419 */
[----:B------:R-:W-:Y:S02]  /*0530*/  UIADD3.X UR18, UR21, UR19, UR23, UP2, !UPT ;  /* 0x0000001315127290 */ /* 0x000fe400097fe417 */
[----:B------:R-:W-:Y:S02]  /*0540*/  ULEA UR31, UP1, UR20, UR12, 0x1 ;  /* 0x0000000c141f7291 */ /* 0x000fe4000f82083f */
[----:B------:R-:W-:Y:S02]  /*0550*/  ULEA UR35, UP2, UR34, UR10, 0x1 ;  /* 0x0000000a22237291 */ /* 0x000fe4000f84083f */
[----:B------:R-:W-:Y:S02]  /*0560*/  ULEA.HI.X UR30, UR20, UR13, UR30, 0x1, UP1 ;  /* 0x0000000d141e7291 */ /* 0x000fe400088f0c1e */
[----:B------:R-:W-:Y:S02]  /*0570*/  ULDC UR10, c[0x0][0x164] ;  /* 0x00005900000a7ab9 */ /* 0x000fe40000000800 */
        /* <DEDUP_REMOVED lines=26> */
[----:B---3--:R-:W-:-:S02]  /*0720*/  SHF.L.U32 R0, R50, 0x4, RZ ;  /* 0x0000000432007819 */ /* 0x008fc400000006ff */
[----:B------:R-:W-:Y:S02]  /*0730*/  LOP3.LUT R201, R50, 0x1f, RZ, 0xc0, !PT ;  /* 0x0000001f32c97812 */ /* 0x000fe400078ec0ff */
[----:B------:R-:W-:-:S04]  /*0740*/  LOP3.LUT R3, R0, 0xfffffe00, RZ, 0xc0, !PT ;  /* 0xfffffe0000037812 */ /* 0x000fc800078ec0ff */
[----:B------:R-:W-:-:S04]  /*0750*/  LOP3.LUT R48, R3, 0x1f, R50, 0xf8, !PT ;  /* 0x0000001f03307812 */ /* 0x000fc800078ef832 */
[----:B----4-:R-:W-:Y:S02]  /*0760*/  SHF.R.S32.HI R47, RZ, 0x1f, R48 ;  /* 0x0000001fff2f7819 */ /* 0x010fe40000011430 */
.L_x_8158:
[----:B------:R-:W-:Y:S01]  /*0770*/  ULDC UR29, c[0x0][0x174] ;  /* 0x00005d00001d7ab9 */ /* 0x000fe20000000800 */
[----:B------:R-:W-:Y:S01]  /*0780*/  BAR.SYNC.DEFER_BLOCKING 0x0 ;  /* 0x0000000000007b1d */ /* 0x000fe20000010000 */
[----:B------:R-:W-:Y:S01]  /*0790*/  UIADD3 UR29, -UR6, UR29, URZ ;  /* 0x0000001d061d7290 */ /* 0x000fe2000fffe13f */
[C---:B0-----:R-:W-:Y:S02]  /*07a0*/  LEA R2, P1, R48.reuse, UR37, 0x1 ;  /* 0x0000002530027c11 */ /* 0x041fe4000f8208ff */
[----:B------:R-:W-:Y:S01]  /*07b0*/  PRMT R5, RZ, 0x7610, R5 ;  /* 0x00007610ff057816 */ /* 0x000fe20000000005 */
[----:B------:R-:W-:Y:S01]  /*07c0*/  ULEA UR28, UR29, 0xfffffe00, 0x9 ;  /* 0xfffffe001d1c7891 */ /* 0x000fe2000f8e483f */
[C---:B------:R-:W-:Y:S01]  /*07d0*/  LEA.HI.X R3, R48.reuse, UR36, R47, 0x1, P1 ;  /* 0x0000002430037c11 */ /* 0x040fe200088f0c2f */
[----:B------:R-:W-:Y:S01]  /*07e0*/  ULDC UR7, c[0x0][0x168] ;  /* 0x00005a0000077ab9 */ /* 0x000fe20000000800 */
[C---:B------:R-:W-:Y:S01]  /*07f0*/  LOP3.LUT R76, R48.reuse, 0x20, RZ, 0xfc, !PT ;  /* 0x00000020304c7812 */ /* 0x040fe200078efcff */
[----:B------:R-:W-:Y:S01]  /*0800*/  UIADD3 UR7, -UR28, UR7, URZ ;  /* 0x000000071c077290 */ /* 0x000fe2000fffe13f */
[C---:B------:R-:W-:Y:S01]  /*0810*/  LOP3.LUT R77, R48.reuse, 0x40, RZ, 0xfc, !PT ;  /* 0x00000040304d7812 */ /* 0x040fe200078efcff */
[----:B------:R-:W-:Y:S01]  /*0820*/  ULDC.64 UR18, c[0x0][0x1f0] ;  /* 0x00007c0000127ab9 */ /* 0x000fe20000000a00 */
[----:B------:R-:W-:Y:S01]  /*0830*/  LOP3.LUT R8, R48, 0x60, RZ, 0xfc, !PT ;  /* 0x0000006030087812 */ /* 0x000fe200078efcff */
[----:B------:R-:W-:-:S02]  /*0840*/  ULDC.64 UR24, c[0x0][0x200] ;  /* 0x0000800000187ab9 */ /* 0x000fc40000000a00 */
        /* <DEDUP_REMOVED lines=97> */
[C---:B------:R-:W-:Y:S02]  /*0e60*/  SHF.L.U32 R29, R48.reuse, 0x1, RZ ;  /* 0x00000001301d7819 */ /* 0x040fe400000006ff */
[----:B------:R-:W-:Y:S02]  /*0e70*/  ISETP.GE.AND P2, PT, R48, UR7, PT ;  /* 0x0000000730007c0c */ /* 0x000fe4000bf46270 */
[----:B------:R-:W-:Y:S02]  /*0e80*/  ISETP.GE.AND P1, PT, R76, UR7, PT ;  /* 0x000000074c007c0c */ /* 0x000fe4000bf26270 */
[----:B------:R-:W-:Y:S02]  /*0e90*/  SHF.L.U64.HI R30, R48, 0x1, R47 ;  /* 0x00000001301e7819 */ /* 0x000fe4000001022f */
[----:B------:R-:W-:-:S02]  /*0ea0*/  IADD3 R2, P0, R29, UR35, RZ ;  /* 0x000000231d027c10 */ /* 0x000fc4000ff1e0ff */
[----:B------:R-:W-:Y:S02]  /*0eb0*/  ISETP.GE.AND P4, PT, R8, UR7, PT ;  /* 0x0000000708007c0c */ /* 0x000fe4000bf86270 */
[----:B------:R-:W-:Y:S02]  /*0ec0*/  IADD3.X R3, R30, UR34, RZ, P0, !PT ;  /* 0x000000221e037c10 */ /* 0x000fe400087fe4ff */
[----:B------:R-:W-:Y:S02]  /*0ed0*/  ISETP.GE.AND P0, PT, R77, UR7, PT ;  /* 0x000000074d007c0c */ /* 0x000fe4000bf06270 */
[----:B------:R-:W-:Y:S02]  /*0ee0*/  ISETP.GE.AND P6, PT, R9, UR7, PT ;  /* 0x0000000709007c0c */ /* 0x000fe4000bfc6270 */
[----:B------:R-:W-:Y:S02]  /*0ef0*/  ISETP.GE.AND P5, PT, R10, UR7, PT ;  /* 0x000000070a007c0c */ /* 0x000fe4000bfa6270 */
        /* <DEDUP_REMOVED lines=29> */
[----:B------:R-:W-:Y:S01]  /*10d0*/  STS.U16 [R39+0x1c0], R14 ;  /* 0x0001c00e27007388 */ /* 0x000fe20000000400 */
[----:B------:R-:W-:Y:S02]  /*10e0*/  LEA.HI.SX32 R28, R0, R0, 0x1b ;  /* 0x00000000001c7211 */ /* 0x000fe400078fdaff */
[----:B------:R-:W-:Y:S01]  /*10f0*/  SHF.L.U32 R32, R6, 0x1, RZ ;  /* 0x0000000106207819 */ /* 0x000fe200000006ff */
        /* <DEDUP_REMOVED lines=56> */
[----:B------:R-:W-:-:S02]  /*1480*/  ISETP.GE.AND P2, PT, R48, UR7, PT ;  /* 0x0000000730007c0c */ /* 0x000fc4000bf46270 */
[----:B------:R-:W-:Y:S02]  /*1490*/  ISETP.GE.AND P1, PT, R76, UR7, PT ;  /* 0x000000074c007c0c */ /* 0x000fe4000bf26270 */
[----:B0-----:R-:W-:Y:S02]  /*14a0*/  LEA R2, P0, R48, UR31, 0x1 ;  /* 0x0000001f30027c11 */ /* 0x001fe4000f8008ff */
[----:B------:R-:W-:Y:S02]  /*14b0*/  ISETP.GE.AND P4, PT, R8, UR7, PT ;  /* 0x0000000708007c0c */ /* 0x000fe4000bf86270 */
[----:B------:R-:W-:Y:S02]  /*14c0*/  LEA.HI.X R3, R48, UR30, R47, 0x1, P0 ;  /* 0x0000001e30037c11 */ /* 0x000fe400080f0c2f */
[----:B------:R-:W-:Y:S02]  /*14d0*/  ISETP.GE.AND P0, PT, R77, UR7, PT ;  /* 0x000000074d007c0c */ /* 0x000fe4000bf06270 */
[----:B------:R-:W-:-:S02]  /*14e0*/  ISETP.GE.AND P6, PT, R9, UR7, PT ;  /* 0x0000000709007c0c */ /* 0x000fc4000bfc6270 */
[----:B------:R-:W-:Y:S02]  /*14f0*/  ISETP.GE.AND P5, PT, R10, UR7, PT ;  /* 0x000000070a007c0c */ /* 0x000fe4000bfa6270 */
        /* <DEDUP_REMOVED lines=17> */
[----:B----4-:R0:W-:Y:S04]  /*1610*/  STS.U16 [R44+0x80], R7 ;  /* 0x000080072c007388 */ /* 0x0101e80000000400 */
[----:B-----5:R2:W-:Y:S04]  /*1620*/  STS.U16 [R43+0xc0], R6 ;  /* 0x0000c0062b007388 */ /* 0x0205e80000000400 */
        /* <DEDUP_REMOVED lines=31> */
[----:B--2---:R-:W-:-:S04]  /*1820*/  PRMT R6, RZ, 0x7610, R6 ;  /* 0x00007610ff067816 */ /* 0x004fc80000000006 */
        /* <DEDUP_REMOVED lines=28> */
[----:B------:R-:W-:Y:S01]  /*19f0*/  MOV R81, UR42 ;  /* 0x0000002a00517c02 */ /* 0x000fe20008000f00 */
[----:B------:R-:W-:Y:S01]  /*1a00*/  UIMAD.WIDE.U32 UR16, UR42, UR18, URZ ;  /* 0x000000122a1072a5 */ /* 0x000fe2000f8e003f */
[----:B------:R-:W-:Y:S01]  /*1a10*/  MOV R87, UR42 ;  /* 0x0000002a00577c02 */ /* 0x000fe20008000f00 */
[----:B------:R-:W-:Y:S01]  /*1a20*/  UIMAD UR20, UR42, UR19, UR8 ;  /* 0x000000132a1472a4 */ /* 0x000fe2000f8e0208 */
[----:B------:R-:W-:Y:S01]  /*1a30*/  MOV R4, UR28 ;  /* 0x0000001c00047c02 */ /* 0x000fe20008000f00 */
[----:B------:R-:W-:Y:S01]  /*1a40*/  UIMAD UR22, UR43, UR24, URZ ;  /* 0x000000182b1672a4 */ /* 0x000fe2000f8e023f */
[----:B0-----:R-:W-:Y:S01]  /*1a50*/  MOV R2, UR28 ;  /* 0x0000001c00027c02 */ /* 0x001fe20008000f00 */
[----:B------:R-:W-:Y:S01]  /*1a60*/  ULDC.64 UR18, c[0x0][0x1f8] ;  /* 0x00007e0000127ab9 */ /* 0x000fe20000000a00 */
[----:B------:R-:W-:Y:S02]  /*1a70*/  MOV R3, UR23 ;  /* 0x0000001700037c02 */ /* 0x000fe40008000f00 */
[----:B------:R-:W-:Y:S01]  /*1a80*/  MOV R5, UR23 ;  /* 0x0000001700057c02 */ /* 0x000fe20008000f00 */
[----:B------:R-:W-:-:S02]  /*1a90*/  UIMAD UR21, UR27, UR18, URZ ;  /* 0x000000121b1572a4 */ /* 0x000fc4000f8e023f */
[----:B------:R-:W-:Y:S01]  /*1aa0*/  UIADD3 UR17, UR17, UR20, URZ ;  /* 0x0000001411117290 */ /* 0x000fe2000fffe03f */
[----:B------:R-:W-:Y:S01]  /*1ab0*/  @!P0 IMAD.WIDE.U32 R2, R81, c[0x0][0x1f0], R2 ;  /* 0x00007c0051028a25 */ /* 0x000fe200078e0002 */
[----:B------:R-:W-:-:S03]  /*1ac0*/  UIMAD UR22, UR42, UR25, UR22 ;  /* 0x000000192a1672a4 */ /* 0x000fc6000f8e0216 */
[----:B------:R-:W-:Y:S01]  /*1ad0*/  @!P0 IMAD.WIDE.U32 R4, R87, c[0x0][0x200], R4 ;  /* 0x0000800057048a25 */ /* 0x000fe200078e0004 */
[----:B------:R-:W-:Y:S02]  /*1ae0*/  UIMAD.WIDE.U32 UR8, UR42, UR24, URZ ;  /* 0x000000182a0872a5 */ /* 0x000fe4000f8e003f */
[----:B------:R-:W-:Y:S02]  /*1af0*/  UIMAD UR21, UR26, UR19, UR21 ;  /* 0x000000131a1572a4 */ /* 0x000fe4000f8e0215 */
[----:B------:R-:W-:Y:S01]  /*1b00*/  UIMAD.WIDE.U32 UR16, UR26, UR18, UR16 ;  /* 0x000000121a1072a5 */ /* 0x000fe2000f8e0010 */
[----:B------:R-:W-:Y:S01]  /*1b10*/  @!P0 IADD3 R3, R3, UR20, RZ ;  /* 0x0000001403038c10 */ /* 0x000fe2000fffe0ff */
[----:B------:R-:W-:Y:S02]  /*1b20*/  ULDC UR38, c[0x0][0x174] ;  /* 0x00005d0000267ab9 */ /* 0x000fe40000000800 */
[----:B------:R-:W-:Y:S01]  /*1b30*/  ULDC.64 UR18, c[0x0][0x208] ;  /* 0x0000820000127ab9 */ /* 0x000fe20000000a00 */
[----:B------:R-:W-:Y:S01]  /*1b40*/  @!P0 IADD3 R5, R5, UR22, RZ ;  /* 0x0000001605058c10 */ /* 0x000fe2000fffe0ff */
[----:B------:R-:W-:Y:S01]  /*1b50*/  UIMAD UR20, UR27, UR18, URZ ;  /* 0x000000121b1472a4 */ /* 0x000fe2000f8e023f */
[----:B------:R-:W-:Y:S01]  /*1b60*/  MOV R87, UR26 ;  /* 0x0000001a00577c02 */ /* 0x000fe20008000f00 */
[----:B------:R-:W-:Y:S01]  /*1b70*/  UIADD3 UR38, UR6, -UR38, URZ ;  /* 0x8000002606267290 */ /* 0x000fe2000fffe03f */
[----:B------:R-:W-:Y:S01]  /*1b80*/  MOV R81, UR26 ;  /* 0x0000001a00517c02 */ /* 0x000fe20008000f00 */
[----:B------:R-:W-:-:S02]  /*1b90*/  UIADD3 UR9, UR9, UR22, URZ ;  /* 0x0000001609097290 */ /* 0x000fc4000fffe03f */
[----:B------:R-:W-:Y:S01]  /*1ba0*/  UIMAD UR20, UR26, UR19, UR20 ;  /* 0x000000131a1472a4 */ /* 0x000fe2000f8e0214 */
[----:B------:R-:W-:Y:S01]  /*1bb0*/  @!P0 IMAD.WIDE.U32 R4, R87, c[0x0][0x208], R4 ;  /* 0x0000820057048a25 */ /* 0x000fe200078e0004 */
[----:B------:R-:W-:Y:S02]  /*1bc0*/  UIMAD UR38, UR38, -0x200, URZ ;  /* 0xfffffe00262678a4 */ /* 0x000fe4000f8e023f */
[----:B------:R-:W-:Y:S01]  /*1bd0*/  UIMAD.WIDE.U32 UR18, UR26, UR18, UR8 ;  /* 0x000000121a1272a5 */ /* 0x000fe2000f8e0008 */
[----:B------:R-:W-:Y:S01]  /*1be0*/  @!P0 IMAD.WIDE.U32 R2, R81, c[0x0][0x1f8], R2 ;  /* 0x00007e0051028a25 */ /* 0x000fe200078e0002 */
[----:B------:R-:W-:Y:S01]  /*1bf0*/  USHF.R.S32.HI UR39, URZ, 0x1f, UR38 ;  /* 0x0000001f3f277899 */ /* 0x000fe20008011426 */
[C---:B------:R-:W-:Y:S01]  /*1c00*/  @!P0 IADD3 R96, P2, R48.reuse, R4, RZ ;  /* 0x0000000430608210 */ /* 0x040fe20007f5e0ff */
[----:B------:R-:W-:Y:S02]  /*1c10*/  UIADD3 UR9, UP0, UR38, UR16, URZ ;  /* 0x0000001026097290 */ /* 0x000fe4000ff1e03f */
[----:B------:R-:W-:Y:S01]  /*1c20*/  UIADD3 UR8, UP1, UR38, UR18, URZ ;  /* 0x0000001226087290 */ /* 0x000fe2000ff3e03f */
[----:B------:R-:W-:Y:S01]  /*1c30*/  @!P0 IADD3 R87, P1, R48, R2, RZ ;  /* 0x0000000230578210 */ /* 0x000fe20007f3e0ff */
[----:B------:R-:W-:Y:S01]  /*1c40*/  UIADD3.X UR16, UR39, UR21, UR17, UP0, !UPT ;  /* 0x0000001527107290 */ /* 0x000fe200087fe411 */
[C---:B------:R-:W-:Y:S01]  /*1c50*/  @!P0 IADD3.X R5, R47.reuse, UR20, R5, P2, !PT ;  /* 0x000000142f058c10 */ /* 0x040fe200097fe405 */
[----:B------:R-:W-:Y:S01]  /*1c60*/  UIADD3.X UR18, UR39, UR20, UR19, UP1, !UPT ;  /* 0x0000001427127290 */ /* 0x000fe20008ffe413 */
[----:B------:R-:W-:-:S02]  /*1c70*/  @!P0 IADD3.X R98, R47, UR21, R3, P1, !PT ;  /* 0x000000152f628c10 */ /* 0x000fc40008ffe403 */
[C---:B------:R-:W-:Y:S02]  /*1c80*/  LEA R2, P2, R48.reuse, c[0x0][0x258], 0x1 ;  /* 0x0000960030027a11 */ /* 0x040fe400078408ff */
[C---:B------:R-:W-:Y:S02]  /*1c90*/  LEA R80, P1, R48.reuse, c[0x0][0x268], 0x1 ;  /* 0x00009a0030507a11 */ /* 0x040fe400078208ff */
[----:B------:R-:W-:Y:S02]  /*1ca0*/  MOV R97, UR9 ;  /* 0x0000000900617c02 */ /* 0x000fe40008000f00 */
[----:B------:R-:W-:Y:S02]  /*1cb0*/  MOV R99, UR8 ;  /* 0x0000000800637c02 */ /* 0x000fe40008000f00 */
[----:B------:R-:W-:Y:S02]  /*1cc0*/  LEA.HI.X R3, R48, c[0x0][0x25c], R47, 0x1, P2 ;  /* 0x0000970030037a11 */ /* 0x000fe400010f0c2f */
[----:B------:R-:W-:-:S02]  /*1cd0*/  MOV R100, UR16 ;  /* 0x0000001000647c02 */ /* 0x000fc40008000f00 */
[----:B------:R-:W-:Y:S01]  /*1ce0*/  MOV R102, UR18 ;  /* 0x0000001200667c02 */ /* 0x000fe20008000f00 */
[----:B------:R-:W-:Y:S01]  /*1cf0*/  ULDC.64 UR18, c[0x0][0x2e8] ;  /* 0x0000ba0000127ab9 */ /* 0x000fe20000000a00 */
[----:B------:R-:W-:Y:S02]  /*1d00*/  LEA.HI.X R81, R48, c[0x0][0x26c], R47, 0x1, P1 ;  /* 0x00009b0030517a11 */ /* 0x000fe400008f0c2f */
[----:B------:R-:W-:Y:S02]  /*1d10*/  LEA R80, P2, R97, R80, 0x1 ;  /* 0x0000005061507211 */ /* 0x000fe400078408ff */
[----:B------:R-:W-:Y:S02]  /*1d20*/  LEA R2, P4, R99, R2, 0x1 ;  /* 0x0000000263027211 */ /* 0x000fe400078808ff */
[----:B------:R-:W-:Y:S02]  /*1d30*/  LEA.HI.X R81, R97, R81, R100, 0x1, P2 ;  /* 0x0000005161517211 */ /* 0x000fe400010f0c64 */
[----:B------:R-:W-:-:S02]  /*1d40*/  LEA.HI.X R3, R99, R3, R102, 0x1, P4 ;  /* 0x0000000363037211 */ /* 0x000fc400020f0c66 */
[----:B------:R-:W-:-:S04]  /*1d50*/  @!P0 LEA R86, P1, R87, c[0x0][0x268], 0x1 ;  /* 0x00009a0057568a11 */ /* 0x000fc800078208ff */
[----:B------:R-:W-:Y:S02]  /*1d60*/  @!P0 LEA.HI.X R87, R87, c[0x0][0x26c], R98, 0x1, P1 ;  /* 0x00009b0057578a11 */ /* 0x000fe400008f0c62 */
[----:B------:R-:W-:Y:S02]  /*1d70*/  ISETP.GE.AND P1, PT, R77, UR7, PT ;  /* 0x000000074d007c0c */ /* 0x000fe4000bf26270 */
[C---:B------:R-:W-:Y:S02]  /*1d80*/  @!P0 LEA R4, P3, R96.reuse, c[0x0][0x258], 0x1 ;  /* 0x0000960060048a11 */ /* 0x040fe400078608ff */
[----:B------:R-:W-:Y:S02]  /*1d90*/  ISETP.GE.AND P2, PT, R9, UR7, PT ;  /* 0x0000000709007c0c */ /* 0x000fe4000bf46270 */
[----:B------:R-:W-:Y:S02]  /*1da0*/  @!P0 LEA.HI.X R5, R96, c[0x0][0x25c], R5, 0x1, P3 ;  /* 0x0000970060058a11 */ /* 0x000fe400018f0c05 */
        /* <DEDUP_REMOVED lines=12> */
[----:B-----5:R-:W-:Y:S04]  /*1e70*/  STS.U16 [R43+0xc0], R78 ;  /* 0x0000c04e2b007388 */ /* 0x020fe80000000400 */
        /* <DEDUP_REMOVED lines=31> */
[----:B--2---:R-:W-:-:S05]  /*2070*/  PRMT R94, RZ, 0x7610, R94 ;  /* 0x00007610ff5e7816 */ /* 0x004fca000000005e */
[----:B------:R0:W2:Y:S01]  /*2080*/  @!P1 LDG.E.U16 R83, [R80.64+-0x380] ;  /* 0xfffc802050539981 */ /* 0x0000a2000c1e1500 */
[----:B------:R-:W-:Y:S02]  /*2090*/  ISETP.GE.AND P1, PT, R12, UR7, PT ;  /* 0x000000070c007c0c */ /* 0x000fe4000bf26270 */
[----:B------:R-:W-:-:S11]  /*20a0*/  PRMT R95, RZ, 0x7610, R95 ;  /* 0x00007610ff5f7816 */ /* 0x000fd6000000005f */
[----:B------:R0:W3:Y:S01]  /*20b0*/  @!P1 LDG.E.U16 R94, [R80.64+-0x240] ;  /* 0xfffdc020505e9981 */ /* 0x0000e2000c1e1500 */
[----:B------:R-:W-:Y:S02]  /*20c0*/  ISETP.GE.AND P1, PT, R13, UR7, PT ;  /* 0x000000070d007c0c */ /* 0x000fe4000bf26270 */
[----:B------:R-:W-:Y:S02]  /*20d0*/  PRMT R89, RZ, 0x7610, R89 ;  /* 0x00007610ff597816 */ /* 0x000fe40000000059 */
[----:B------:R-:W-:Y:S02]  /*20e0*/  PRMT R84, RZ, 0x7610, R84 ;  /* 0x00007610ff547816 */ /* 0x000fe40000000054 */
[----:B------:R-:W-:Y:S02]  /*20f0*/  PRMT R88, RZ, 0x7610, R88 ;  /* 0x00007610ff587816 */ /* 0x000fe40000000058 */
[----:B------:R-:W-:Y:S01]  /*2100*/  PRMT R79, RZ, 0x7610, R79 ;  /* 0x00007610ff4f7816 */ /* 0x000fe2000000004f */
[----:B------:R0:W4:Y:S04]  /*2110*/  @!P2 LDG.E.U16 R89, [R80.64+-0x300] ;  /* 0xfffd00205059a981 */ /* 0x000128000c1e1500 */
[----:B------:R0:W5:Y:S01]  /*2120*/  @!P1 LDG.E.U16 R95, [R80.64+-0x200] ;  /* 0xfffe0020505f9981 */ /* 0x000162000c1e1500 */
[----:B------:R-:W-:-:S02]  /*2130*/  ISETP.GE.AND P1, PT, R69, UR7, PT ;  /* 0x0000000745007c0c */ /* 0x000fc4000bf26270 */
[----:B------:R-:W-:Y:S01]  /*2140*/  PRMT R92, RZ, 0x7610, R92 ;  /* 0x00007610ff5c7816 */ /* 0x000fe2000000005c */
[----:B------:R0:W2:Y:S01]  /*2150*/  @!P3 LDG.E.U16 R84, [R80.64+-0x3c0] ;  /* 0xfffc40205054b981 */ /* 0x0000a2000c1e1500 */
[----:B------:R-:W-:Y:S02]  /*2160*/  PRMT R91, RZ, 0x7610, R91 ;  /* 0x00007610ff5b7816 */ /* 0x000fe4000000005b */
[----:B------:R-:W-:Y:S01]  /*2170*/  ISETP.GE.AND P2, PT, R71, UR7, PT ;  /* 0x0000000747007c0c */ /* 0x000fe2000bf46270 */
[----:B------:R0:W2:Y:S01]  /*2180*/  @!P4 LDG.E.U16 R88, [R80.64+-0x340] ;  /* 0xfffcc0205058c981 */ /* 0x0000a2000c1e1500 */
[----:B------:R-:W-:-:S03]  /*2190*/  ISETP.GE.AND P3, PT, R72, UR7, PT ;  /* 0x0000000748007c0c */ /* 0x000fc6000bf66270 */
[----:B------:R1:W2:Y:S04]  /*21a0*/  @!P0 LDG.E.U16 R79, [R86.64] ;  /* 0x00000020564f8981 */ /* 0x0002a8000c1e1500 */
[----:B------:R0:W3:Y:S01]  /*21b0*/  @!P1 LDG.E.U16 R96, [R80.64+-0x1c0] ;  /* 0xfffe402050609981 */ /* 0x0000e2000c1e1500 */
[----:B------:R-:W-:Y:S02]  /*21c0*/  ISETP.GE.AND P1, PT, R70, UR7, PT ;  /* 0x0000000746007c0c */ /* 0x000fe4000bf26270 */
[----:B------:R-:W-:Y:S01]  /*21d0*/  ISETP.GE.AND P4, PT, R73, UR7, PT ;  /* 0x0000000749007c0c */ /* 0x000fe2000bf86270 */
[----:B------:R0:W3:Y:S01]  /*21e0*/  @!P5 LDG.E.U16 R92, [R80.64+-0x2c0] ;  /* 0xfffd4020505cd981 */ /* 0x0000e2000c1e1500 */
[----:B------:R-:W-:-:S03]  /*21f0*/  ISETP.GE.AND P5, PT, R74, UR7, PT ;  /* 0x000000074a007c0c */ /* 0x000fc6000bfa6270 */
[----:B------:R0:W3:Y:S01]  /*2200*/  @!P6 LDG.E.U16 R91, [R80.64+-0x280] ;  /* 0xfffd8020505be981 */ /* 0x0000e2000c1e1500 */
[----:B------:R-:W-:Y:S02]  /*2210*/  ISETP.GE.AND P6, PT, R75, UR7, PT ;  /* 0x000000074b007c0c */ /* 0x000fe4000bfc6270 */
[----:B-1----:R-:W-:Y:S01]  /*2220*/  PRMT R87, RZ, 0x7610, R87 ;  /* 0x00007610ff577816 */ /* 0x002fe20000000057 */
[----:B------:R0:W3:Y:S01]  /*2230*/  @!P3 LDG.E.U16 R97, [R80.64+-0x100] ;  /* 0xffff00205061b981 */ /* 0x0000e2000c1e1500 */
[----:B------:R-:W-:-:S03]  /*2240*/  PRMT R86, RZ, 0x7610, R86 ;  /* 0x00007610ff567816 */ /* 0x000fc60000000056 */
[----:B------:R0:W3:Y:S04]  /*2250*/  @!P4 LDG.E.U16 R98, [R80.64+-0xc0] ;  /* 0xffff40205062c981 */ /* 0x0000e8000c1e1500 */
[----:B------:R0:W5:Y:S04]  /*2260*/  @!P1 LDG.E.U16 R87, [R80.64+-0x180] ;  /* 0xfffe802050579981 */ /* 0x000168000c1e1500 */
[----:B------:R0:W5:Y:S04]  /*2270*/  @!P2 LDG.E.U16 R86, [R80.64+-0x140] ;  /* 0xfffec0205056a981 */ /* 0x000168000c1e1500 */
[----:B------:R0:W5:Y:S04]  /*2280*/  @!P5 LDG.E.U16 R99, [R80.64+-0x80] ;  /* 0xffff80205063d981 */ /* 0x000168000c1e1500 */
[----:B------:R0:W5:Y:S01]  /*2290*/  @!P6 LDG.E.U16 R106, [R80.64+-0x40] ;  /* 0xffffc020506ae981 */ /* 0x000162000c1e1500 */
[----:B------:R-:W-:-:S02]  /*22a0*/  P2R R115, PR, RZ, 0x2 ;  /* 0x00000002ff737803 */ /* 0x000fc40000000000 */
[----:B0-----:R-:W-:Y:S02]  /*22b0*/  PRMT R81, RZ, 0x7610, R81 ;  /* 0x00007610ff517816 */ /* 0x001fe40000000051 */
        /* <DEDUP_REMOVED lines=27> */
[----:B------:R1:W-:Y:S01]  /*2470*/  STS.U16 [R31+0x3c0], R106 ;  /* 0x0003c06a1f007388 */ /* 0x0003e20000000400 */
[----:B------:R-:W-:-:S06]  /*2480*/  NOP ;  /* 0x0000000000007918 */ /* 0x000fcc0000000000 */
[----:B------:R-:W2:Y:S04]  /*2490*/  LDS.U16 R80, [R28] ;  /* 0x000000001c507984 */ /* 0x000ea80000000400 */
[----:B------:R-:W-:Y:S04]  /*24a0*/  LDS.U16 R83, [R28+0x2] ;  /* 0x000002001c537984 */ /* 0x000fe80000000400 */
        /* <DEDUP_REMOVED lines=13> */
[----:B------:R-:W2:Y:S04]  /*2580*/  LDS.U16 R103, [R28+0x1e] ;  /* 0x00001e001c677984 */ /* 0x000ea80000000400 */
[----:B------:R-:W-:Y:S01]  /*2590*/  BAR.SYNC.DEFER_BLOCKING 0x0 ;  /* 0x0000000000007b1d */ /* 0x000fe20000010000 */
[----:B0-----:R-:W-:-:S02]  /*25a0*/  PRMT R87, RZ, 0x7610, R87 ;  /* 0x00007610ff577816 */ /* 0x001fc40000000057 */
[----:B-1----:R-:W-:-:S03]  /*25b0*/  PRMT R106, RZ, 0x7610, R106 ;  /* 0x00007610ff6a7816 */ /* 0x002fc6000000006a */
        /* <DEDUP_REMOVED lines=24> */
[----:B------:R-:W-:-:S08]  /*2740*/  ISETP.GE.AND P0, PT, R69, UR7, PT ;  /* 0x0000000745007c0c */ /* 0x000fd0000bf06270 */
[----:B------:R1:W5:Y:S05]  /*2750*/  @!P1 LDG.E.U16 R119, [R2.64+-0x180] ;  /* 0xfffe802002779981 */ /* 0x00036a000c1e1500 */
[----:B------:R1:W5:Y:S01]  /*2760*/  @!P0 LDG.E.U16 R116, [R2.64+-0x1c0] ;  /* 0xfffe402002748981 */ /* 0x000362000c1e1500 */
[----:B--2---:R-:W-:Y:S02]  /*2770*/  PRMT R80, RZ, 0x5410, R80 ;  /* 0x00005410ff507816 */ /* 0x004fe40000000050 */
[----:B---3--:R-:W-:-:S03]  /*2780*/  PRMT R89, RZ, 0x5410, R89 ;  /* 0x00005410ff597816 */ /* 0x008fc60000000059 */
[----:B------:R-:W-:Y:S01]  /*2790*/  FMUL.FTZ R86, R80, -1.4426950216293334961 ;  /* 0xbfb8aa3b50567820 */ /* 0x000fe20000410000 */
[----:B----4-:R-:W-:-:S03]  /*27a0*/  PRMT R95, RZ, 0x5410, R95 ;  /* 0x00005410ff5f7816 */ /* 0x010fc6000000005f */
[----:B------:R0:W2:Y:S01]  /*27b0*/  MUFU.EX2 R115, R86 ;  /* 0x0000005600737308 */ /* 0x0000a20000000800 */
[----:B------:R-:W-:Y:S02]  /*27c0*/  PRMT R99, RZ, 0x5410, R99 ;  /* 0x00005410ff637816 */ /* 0x000fe40000000063 */
[----:B0-----:R-:W-:Y:S01]  /*27d0*/  PRMT R86, RZ, 0x5410, R79 ;  /* 0x00005410ff567816 */ /* 0x001fe2000000004f */
[----:B------:R-:W-:-:S04]  /*27e0*/  FMUL.FTZ R79, R89, -1.4426950216293334961 ;  /* 0xbfb8aa3b594f7820 */ /* 0x000fc80000410000 */
[----:B------:R0:W-:Y:S01]  /*27f0*/  MUFU.EX2 R126, R79 ;  /* 0x0000004f007e7308 */ /* 0x0001e20000000800 */
[----:B------:R-:W-:Y:S01]  /*2800*/  PRMT R83, RZ, 0x5410, R83 ;  /* 0x00005410ff537816 */ /* 0x000fe20000000053 */
[----:B0-----:R-:W-:-:S06]  /*2810*/  FMUL.FTZ R79, R95, -1.4426950216293334961 ;  /* 0xbfb8aa3b5f4f7820 */ /* 0x001fcc0000410000 */
[----:B------:R0:W-:Y:S01]  /*2820*/  MUFU.EX2 R130, R79 ;  /* 0x0000004f00827308 */ /* 0x0001e20000000800 */
[----:B------:R-:W-:Y:S02]  /*2830*/  FMUL.FTZ R124, R83, -1.4426950216293334961 ;  /* 0xbfb8aa3b537c7820 */ /* 0x000fe40000410000 */
[----:B0-----:R-:W-:-:S05]  /*2840*/  FMUL.FTZ R79, R99, -1.4426950216293334961 ;  /* 0xbfb8aa3b634f7820 */ /* 0x001fca0000410000 */
[----:B------:R-:W-:Y:S08]  /*2850*/  MUFU.EX2 R136, R79 ;  /* 0x0000004f00887308 */ /* 0x000ff00000000800 */
[----:B------:R-:W0:Y:S01]  /*2860*/  MUFU.EX2 R124, R124 ;  /* 0x0000007c007c7308 */ /* 0x000e220000000800 */
[----:B------:R-:W-:Y:S01]  /*2870*/  PRMT R88, RZ, 0x5410, R88 ;  /* 0x00005410ff587816 */ /* 0x000fe20000000058 */
[----:B-1----:R-:W-:-:S04]  /*2880*/  FMUL.FTZ R2, R86, -1.4426950216293334961 ;  /* 0xbfb8aa3b56027820 */ /* 0x002fc80000410000 */
[----:B------:R-:W-:Y:S02]  /*2890*/  FMUL.FTZ R3, R88, -1.4426950216293334961 ;  /* 0xbfb8aa3b58037820 */ /* 0x000fe40000410000 */
[----:B------:R-:W1:Y:S01]  /*28a0*/  MUFU.EX2 R2, R2 ;  /* 0x0000000200027308 */ /* 0x000e620000000800 */
[----:B------:R-:W-:Y:S01]  /*28b0*/  PRMT R84, RZ, 0x5410, R84 ;  /* 0x00005410ff547816 */ /* 0x000fe20000000054 */
[----:B--2---:R-:W-:Y:S02]  /*28c0*/  FADD.FTZ R115, R115, 1 ;  /* 0x3f80000073737421 */ /* 0x004fe40000010000 */
[----:B0-----:R-:W-:-:S04]  /*28d0*/  FADD.FTZ R124, R124, 1 ;  /* 0x3f8000007c7c7421 */ /* 0x001fc80000010000 */
[----:B------:R-:W0:Y:S01]  /*28e0*/  MUFU.EX2 R3, R3 ;  /* 0x0000000300037308 */ /* 0x000e220000000800 */
[----:B------:R-:W-:-:S07]  /*28f0*/  FMUL.FTZ R125, R84, -1.4426950216293334961 ;  /* 0xbfb8aa3b547d7820 */ /* 0x000fce0000410000 */
[----:B------:R-:W-:Y:S01]  /*2900*/  MUFU.RCP R115, R115 ;  /* 0x0000007300737308 */ /* 0x000fe20000001000 */
[----:B-1----:R-:W-:Y:S01]  /*2910*/  FADD.FTZ R2, R2, 1 ;  /* 0x3f80000002027421 */ /* 0x002fe20000010000 */
[----:B------:R-:W-:-:S06]  /*2920*/  PRMT R97, RZ, 0x5410, R97 ;  /* 0x00005410ff617816 */ /* 0x000fcc0000000061 */
[----:B------:R-:W-:Y:S01]  /*2930*/  MUFU.EX2 R125, R125 ;  /* 0x0000007d007d7308 */ /* 0x000fe20000000800 */
[----:B0-----:R-:W-:Y:S01]  /*2940*/  FADD.FTZ R3, R3, 1 ;  /* 0x3f80000003037421 */ /* 0x001fe20000010000 */
[----:B------:R-:W-:Y:S02]  /*2950*/  PRMT R102, RZ, 0x5410, R102 ;  /* 0x00005410ff667816 */ /* 0x000fe40000000066 */
[----:B------:R-:W-:Y:S02]  /*2960*/  PRMT R91, RZ, 0x5410, R91 ;  /* 0x00005410ff5b7816 */ /* 0x000fe4000000005b */
[----:B------:R-:W-:Y:S01]  /*2970*/  PRMT R100, RZ, 0x5410, R100 ;  /* 0x00005410ff647816 */ /* 0x000fe20000000064 */
[----:B------:R-:W-:Y:S01]  /*2980*/  FMUL.FTZ R132, R97, -1.4426950216293334961 ;  /* 0xbfb8aa3b61847820 */ /* 0x000fe20000410000 */
[----:B------:R-:W-:Y:S01]  /*2990*/  PRMT R103, RZ, 0x5410, R103 ;  /* 0x00005410ff677816 */ /* 0x000fe20000000067 */
[----:B------:R-:W-:Y:S01]  /*29a0*/  FMUL.FTZ R127, R91, -1.4426950216293334961 ;  /* 0xbfb8aa3b5b7f7820 */ /* 0x000fe20000410000 */
[----:B------:R-:W-:Y:S01]  /*29b0*/  PRMT R92, RZ, 0x5410, R92 ;  /* 0x00005410ff5c7816 */ /* 0x000fe2000000005c */
[----:B------:R0:W-:Y:S01]  /*29c0*/  MUFU.EX2 R134, R132 ;  /* 0x0000008400867308 */ /* 0x0001e20000000800 */
[----:B------:R-:W-:-:S03]  /*29d0*/  PRMT R94, RZ, 0x5410, R94 ;  /* 0x00005410ff5e7816 */ /* 0x000fc6000000005e */
[----:B------:R-:W-:Y:S02]  /*29e0*/  FMUL.FTZ R128, R92, -1.4426950216293334961 ;  /* 0xbfb8aa3b5c807820 */ /* 0x000fe40000410000 */
[----:B------:R-:W-:Y:S02]  /*29f0*/  FMUL.FTZ R129, R94, -1.4426950216293334961 ;  /* 0xbfb8aa3b5e817820 */ /* 0x000fe40000410000 */
[----:B0-----:R-:W-:Y:S01]  /*2a00*/  FMUL.FTZ R132, R103, -1.4426950216293334961 ;  /* 0xbfb8aa3b67847820 */ /* 0x001fe20000410000 */
[----:B------:R-:W-:Y:S01]  /*2a10*/  MUFU.EX2 R127, R127 ;  /* 0x0000007f007f7308 */ /* 0x000fe20000000800 */
[----:B------:R-:W-:-:S07]  /*2a20*/  PRMT R96, RZ, 0x5410, R96 ;  /* 0x00005410ff607816 */ /* 0x000fce0000000060 */
[----:B------:R-:W-:Y:S01]  /*2a30*/  MUFU.EX2 R141, R132 ;  /* 0x00000084008d7308 */ /* 0x000fe20000000800 */
[----:B------:R-:W-:-:S07]  /*2a40*/  FMUL.FTZ R131, R96, -1.4426950216293334961 ;  /* 0xbfb8aa3b60837820 */ /* 0x000fce0000410000 */
[----:B------:R-:W-:Y:S08]  /*2a50*/  MUFU.EX2 R128, R128 ;  /* 0x0000008000807308 */ /* 0x000ff00000000800 */
[----:B------:R-:W-:Y:S01]  /*2a60*/  MUFU.EX2 R129, R129 ;  /* 0x0000008100817308 */ /* 0x000fe20000000800 */
        /* <DEDUP_REMOVED lines=16> */
[----:B------:R-:W-:Y:S01]  /*2b70*/  STS.U16 [R31+0x3c0], R122 ;  /* 0x0003c07a1f007388 */ /* 0x000fe20000000400 */
[----:B------:R-:W-:-:S06]  /*2b80*/  NOP ;  /* 0x0000000000007918 */ /* 0x000fcc0000000000 */
[----:B------:R-:W4:Y:S04]  /*2b90*/  LDS.U16 R81, [R28+0x2] ;  /* 0x000002001c517984 */ /* 0x000f280000000400 */
[----:B------:R-:W5:Y:S01]  /*2ba0*/  LDS.U16 R79, [R28] ;  /* 0x000000001c4f7984 */ /* 0x000f620000000400 */
[----:B0-----:R-:W0:Y:S03]  /*2bb0*/  MUFU.RCP R114, R124 ;  /* 0x0000007c00727308 */ /* 0x001e260000001000 */
[----:B------:R-:W5:Y:S04]  /*2bc0*/  LDS.U16 R87, [R28+0x4] ;  /* 0x000004001c577984 */ /* 0x000f680000000400 */
[----:B------:R-:W5:Y:S01]  /*2bd0*/  LDS.U16 R105, [R28+0x6] ;  /* 0x000006001c697984 */ /* 0x000f620000000400 */
[----:B-1----:R0:W-:Y:S03]  /*2be0*/  MUFU.RCP R119, R2 ;  /* 0x0000000200777308 */ /* 0x0021e60000001000 */
[----:B------:R-:W1:Y:S04]  /*2bf0*/  LDS.U16 R108, [R28+0xa] ;  /* 0x00000a001c6c7984 */ /* 0x000e680000000400 */
[----:B------:R-:W1:Y:S01]  /*2c00*/  LDS.U16 R106, [R28+0x8] ;  /* 0x000008001c6a7984 */ /* 0x000e620000000400 */
[----:B0-----:R-:W-:Y:S01]  /*2c10*/  FADD.FTZ R2, -R114, 1 ;  /* 0x3f80000072027421 */ /* 0x001fe20000010100 */
[----:B--2---:R0:W-:Y:S03]  /*2c20*/  MUFU.RCP R121, R3 ;  /* 0x0000000300797308 */ /* 0x0041e60000001000 */
[----:B---3--:R-:W-:-:S02]  /*2c30*/  FFMA.FTZ R123, R83, R2, 1 ;  /* 0x3f800000537b7423 */ /* 0x008fc40000010002 */
[----:B------:R-:W-:Y:S02]  /*2c40*/  FADD.FTZ R117, R125, 1 ;  /* 0x3f8000007d757421 */ /* 0x000fe40000010000 */
[----:B0-----:R-:W-:Y:S01]  /*2c50*/  FADD.FTZ R3, -R115, 1 ;  /* 0x3f80000073037421 */ /* 0x001fe20000010100 */
[----:B----4-:R-:W-:Y:S02]  /*2c60*/  PRMT R81, RZ, 0x5410, R81 ;  /* 0x00005410ff517816 */ /* 0x010fe40000000051 */
[----:B-----5:R-:W-:-:S03]  /*2c70*/  PRMT R79, RZ, 0x5410, R79 ;  /* 0x00005410ff4f7816 */ /* 0x020fc6000000004f */
[----:B------:R-:W-:Y:S02]  /*2c80*/  FMUL.FTZ R5, R102, R81 ;  /* 0x0000005166057220 */ /* 0x000fe40000410000 */
[----:B------:R-:W-:Y:S02]  /*2c90*/  FMUL.FTZ R2, R100, R79 ;  /* 0x0000004f64027220 */ /* 0x000fe40000410000 */
[----:B------:R-:W-:Y:S02]  /*2ca0*/  FFMA.FTZ R3, R80, R3, 1 ;  /* 0x3f80000050037423 */ /* 0x000fe40000010003 */
[----:B------:R-:W-:Y:S02]  /*2cb0*/  FMUL.FTZ R4, R114, R5 ;  /* 0x0000000572047220 */ /* 0x000fe40000410000 */
[----:B------:R-:W-:Y:S01]  /*2cc0*/  FMUL.FTZ R2, R115, R2 ;  /* 0x0000000273027220 */ /* 0x000fe20000410000 */
[----:B------:R-:W0:Y:S01]  /*2cd0*/  MUFU.RCP R117, R117 ;  /* 0x0000007500757308 */ /* 0x000e220000001000 */
[----:B------:R-:W-:-:S02]  /*2ce0*/  FMUL.FTZ R132, R4, R123 ;  /* 0x0000007b04847220 */ /* 0x000fc40000410000 */
[----:B------:R-:W-:Y:S01]  /*2cf0*/  FMUL.FTZ R5, R2, R3 ;  /* 0x0000000302057220 */ /* 0x000fe20000410000 */
[----:B------:R-:W-:Y:S04]  /*2d00*/  LDS.U16 R4, [R28+0x10] ;  /* 0x000010001c047984 */ /* 0x000fe80000000400 */
[----:B------:R-:W2:Y:S01]  /*2d10*/  LDS.U16 R3, [R28+0xe] ;  /* 0x00000e001c037984 */ /* 0x000ea20000000400 */
[----:B------:R-:W-:-:S03]  /*2d20*/  FADD.FTZ R116, R126, 1 ;  /* 0x3f8000007e747421 */ /* 0x000fc60000010000 */
[----:B------:R-:W3:Y:S01]  /*2d30*/  LDS.U16 R2, [R28+0xc] ;  /* 0x00000c001c027984 */ /* 0x000ee20000000400 */
[----:B------:R-:W-:Y:S01]  /*2d40*/  PRMT R87, RZ, 0x5410, R87 ;  /* 0x00005410ff577816 */ /* 0x000fe20000000057 */
[----:B------:R-:W-:Y:S01]  /*2d50*/  MUFU.EX2 R131, R131 ;  /* 0x0000008300837308 */ /* 0x000fe20000000800 */
[----:B------:R-:W-:Y:S02]  /*2d60*/  FADD.FTZ R118, R127, 1 ;  /* 0x3f8000007f767421 */ /* 0x000fe40000010000 */
[----:B0-----:R-:W-:Y:S02]  /*2d70*/  FADD.FTZ R127, -R117, 1 ;  /* 0x3f800000757f7421 */ /* 0x001fe40000010100 */
[----:B------:R-:W-:-:S03]  /*2d80*/  FMUL.FTZ R120, R104, R87 ;  /* 0x0000005768787220 */ /* 0x000fc60000410000 */
[----:B------:R-:W0:Y:S01]  /*2d90*/  MUFU.RCP R116, R116 ;  /* 0x0000007400747308 */ /* 0x000e220000001000 */
[----:B------:R-:W-:Y:S01]  /*2da0*/  FADD.FTZ R125, R128, 1 ;  /* 0x3f800000807d7421 */ /* 0x000fe20000010000 */
[----:B------:R-:W-:Y:S01]  /*2db0*/  PRMT R98, RZ, 0x5410, R98 ;  /* 0x00005410ff627816 */ /* 0x000fe20000000062 */
[----:B------:R-:W-:Y:S01]  /*2dc0*/  FADD.FTZ R122, R129, 1 ;  /* 0x3f800000817a7421 */ /* 0x000fe20000010000 */
[----:B------:R-:W-:Y:S01]  /*2dd0*/  PRMT R112, RZ, 0x5410, R112 ;  /* 0x00005410ff707816 */ /* 0x000fe20000000070 */
[----:B------:R-:W-:Y:S01]  /*2de0*/  FFMA.FTZ R129, R84, R127, 1 ;  /* 0x3f80000054817423 */ /* 0x000fe2000001007f */
[----:B------:R-:W-:Y:S01]  /*2df0*/  PRMT R105, RZ, 0x5410, R105 ;  /* 0x00005410ff697816 */ /* 0x000fe20000000069 */
[----:B------:R-:W-:Y:S01]  /*2e00*/  FMUL.FTZ R120, R117, R120 ;  /* 0x0000007875787220 */ /* 0x000fe20000410000 */
[----:B------:R-:W4:Y:S01]  /*2e10*/  MUFU.RCP R118, R118 ;  /* 0x0000007600767308 */ /* 0x000f220000001000 */
[----:B------:R-:W-:Y:S01]  /*2e20*/  FMUL.FTZ R133, R98, -1.4426950216293334961 ;  /* 0xbfb8aa3b62857820 */ /* 0x000fe20000410000 */
[----:B------:R-:W-:Y:S01]  /*2e30*/  PRMT R111, RZ, 0x5410, R111 ;  /* 0x00005410ff6f7816 */ /* 0x000fe2000000006f */
[----:B------:R-:W-:Y:S01]  /*2e40*/  FMUL.FTZ R138, R120, R129 ;  /* 0x00000081788a7220 */ /* 0x000fe20000410000 */
[----:B-1----:R-:W-:Y:S01]  /*2e50*/  PRMT R108, RZ, 0x5410, R108 ;  /* 0x00005410ff6c7816 */ /* 0x002fe2000000006c */
[----:B------:R-:W-:Y:S01]  /*2e60*/  FADD.FTZ R123, -R119, 1 ;  /* 0x3f800000777b7421 */ /* 0x000fe20000010100 */
[----:B------:R-:W-:-:S02]  /*2e70*/  PRMT R113, RZ, 0x5410, R113 ;  /* 0x00005410ff717816 */ /* 0x000fc40000000071 */
[----:B------:R-:W-:Y:S01]  /*2e80*/  PRMT R106, RZ, 0x5410, R106 ;  /* 0x00005410ff6a7816 */ /* 0x000fe2000000006a */
[----:B------:R-:W1:Y:S01]  /*2e90*/  MUFU.RCP R125, R125 ;  /* 0x0000007d007d7308 */ /* 0x000e620000001000 */
[----:B------:R-:W-:Y:S01]  /*2ea0*/  FMUL.FTZ R120, R112, R105 ;  /* 0x0000006970787220 */ /* 0x000fe20000410000 */
[----:B------:R-:W-:Y:S01]  /*2eb0*/  PRMT R101, RZ, 0x5410, R101 ;  /* 0x00005410ff657816 */ /* 0x000fe20000000065 */
[----:B0-----:R-:W-:Y:S01]  /*2ec0*/  FADD.FTZ R124, -R116, 1 ;  /* 0x3f800000747c7421 */ /* 0x001fe20000010100 */
[----:B------:R-:W-:Y:S01]  /*2ed0*/  LDS.U16 R128, [R28+0x16] ;  /* 0x000016001c807984 */ /* 0x000fe20000000400 */
[----:B------:R-:W-:-:S03]  /*2ee0*/  FFMA.FTZ R123, R86, R123, 1 ;  /* 0x3f800000567b7423 */ /* 0x000fc6000001007b */
[----:B------:R0:W-:Y:S01]  /*2ef0*/  MUFU.EX2 R135, R133 ;  /* 0x0000008500877308 */ /* 0x0001e20000000800 */
[----:B------:R-:W-:Y:S02]  /*2f00*/  FMUL.FTZ R120, R119, R120 ;  /* 0x0000007877787220 */ /* 0x000fe40000410000 */
[----:B------:R-:W-:-:S05]  /*2f10*/  FADD.FTZ R129, -R121, 1 ;  /* 0x3f80000079817421 */ /* 0x000fca0000010100 */
[----:B------:R5:W1:Y:S01]  /*2f20*/  MUFU.RCP R127, R122 ;  /* 0x0000007a007f7308 */ /* 0x000a620000001000 */
[----:B0-----:R-:W-:Y:S02]  /*2f30*/  FADD.FTZ R133, R131, 1 ;  /* 0x3f80000083857421 */ /* 0x001fe40000010000 */
[----:B------:R-:W-:Y:S02]  /*2f40*/  FMUL.FTZ R131, R111, R108 ;  /* 0x0000006c6f837220 */ /* 0x000fe40000410000 */
[----:B------:R-:W-:Y:S02]  /*2f50*/  FFMA.FTZ R124, R89, R124, 1 ;  /* 0x3f800000597c7423 */ /* 0x000fe4000001007c */
[----:B-----5:R-:W-:Y:S02]  /*2f60*/  FMUL.FTZ R122, R113, R106 ;  /* 0x0000006a717a7220 */ /* 0x020fe40000410000 */
[----:B------:R-:W-:Y:S02]  /*2f70*/  FMUL.FTZ R131, R116, R131 ;  /* 0x0000008374837220 */ /* 0x000fe40000410000 */
[----:B------:R-:W-:Y:S01]  /*2f80*/  FMUL.FTZ R143, R120, R123 ;  /* 0x0000007b788f7220 */ /* 0x000fe20000410000 */
[----:B------:R-:W-:Y:S01]  /*2f90*/  PRMT R120, RZ, 0x5410, R110 ;  /* 0x00005410ff787816 */ /* 0x000fe2000000006e */
[----:B------:R-:W-:-:S02]  /*2fa0*/  FFMA.FTZ R129, R88, R129, 1 ;  /* 0x3f80000058817423 */ /* 0x000fc40000010081 */
[----:B------:R-:W-:Y:S02]  /*2fb0*/  FMUL.FTZ R122, R121, R122 ;  /* 0x0000007a797a7220 */ /* 0x000fe40000410000 */
[----:B----4-:R-:W-:Y:S01]  /*2fc0*/  FADD.FTZ R110, -R118, 1 ;  /* 0x3f800000766e7421 */ /* 0x010fe20000010100 */
[----:B------:R-:W-:Y:S01]  /*2fd0*/  PRMT R123, RZ, 0x5410, R107 ;  /* 0x00005410ff7b7816 */ /* 0x000fe2000000006b */
[----:B------:R-:W-:Y:S02]  /*2fe0*/  FADD.FTZ R126, R130, 1 ;  /* 0x3f800000827e7421 */ /* 0x000fe40000010000 */
[----:B------:R-:W-:Y:S02]  /*2ff0*/  FMUL.FTZ R137, R101, -1.4426950216293334961 ;  /* 0xbfb8aa3b65897820 */ /* 0x000fe40000410000 */
[----:B------:R-:W-:Y:S02]  /*3000*/  FADD.FTZ R130, R134, 1 ;  /* 0x3f80000086827421 */ /* 0x000fe40000010000 */
[----:B------:R-:W-:Y:S01]  /*3010*/  FMUL.FTZ R144, R122, R129 ;  /* 0x000000817a907220 */ /* 0x000fe20000410000 */
[----:B------:R-:W-:Y:S01]  /*3020*/  PRMT R122, RZ, 0x5410, R109 ;  /* 0x00005410ff7a7816 */ /* 0x000fe2000000006d */
[----:B------:R-:W-:Y:S01]  /*3030*/  FMUL.FTZ R145, R131, R124 ;  /* 0x0000007c83917220 */ /* 0x000fe20000410000 */
[----:B--2---:R-:W-:Y:S01]  /*3040*/  PRMT R109, RZ, 0x5410, R3 ;  /* 0x00005410ff6d7816 */ /* 0x004fe20000000003 */
[----:B-1----:R-:W-:Y:S01]  /*3050*/  FADD.FTZ R107, -R125, 1 ;  /* 0x3f8000007d6b7421 */ /* 0x002fe20000010100 */
[----:B------:R-:W0:Y:S01]  /*3060*/  LDS.U16 R124, [R28+0x12] ;  /* 0x000012001c7c7984 */ /* 0x000e220000000400 */
[----:B------:R-:W-:Y:S01]  /*3070*/  FFMA.FTZ R134, R91, R110, 1 ;  /* 0x3f8000005b867423 */ /* 0x000fe2000001006e */
[----:B------:R-:W-:-:S02]  /*3080*/  PRMT R110, RZ, 0x5410, R4 ;  /* 0x00005410ff6e7816 */ /* 0x000fc40000000004 */
[----:B------:R-:W1:Y:S01]  /*3090*/  LDS.U16 R131, [R28+0x18] ;  /* 0x000018001c837984 */ /* 0x000e620000000400 */
[----:B------:R2:W4:Y:S01]  /*30a0*/  MUFU.EX2 R140, R137 ;  /* 0x00000089008c7308 */ /* 0x0005220000000800 */
[----:B------:R-:W-:Y:S02]  /*30b0*/  FADD.FTZ R139, -R127, 1 ;  /* 0x3f8000007f8b7421 */ /* 0x000fe40000010100 */
[----:B------:R-:W5:Y:S01]  /*30c0*/  LDS.U16 R129, [R28+0x14] ;  /* 0x000014001c817984 */ /* 0x000f620000000400 */
[----:B------:R-:W-:Y:S02]  /*30d0*/  FMUL.FTZ R4, R123, R110 ;  /* 0x0000006e7b047220 */ /* 0x000fe40000410000 */
[----:B--2---:R-:W-:Y:S01]  /*30e0*/  FFMA.FTZ R137, R92, R107, 1 ;  /* 0x3f8000005c897423 */ /* 0x004fe2000001006b */
[----:B---3--:R-:W-:Y:S01]  /*30f0*/  PRMT R107, RZ, 0x5410, R2 ;  /* 0x00005410ff6b7816 */ /* 0x008fe20000000002 */
[----:B------:R-:W-:Y:S02]  /*3100*/  FMUL.FTZ R2, R122, R109 ;  /* 0x0000006d7a027220 */ /* 0x000fe40000410000 */
[----:B------:R-:W-:-:S02]  /*3110*/  FFMA.FTZ R139, R94, R139, 1 ;  /* 0x3f8000005e8b7423 */ /* 0x000fc4000001008b */
[----:B------:R-:W-:Y:S02]  /*3120*/  FMUL.FTZ R2, R125, R2 ;  /* 0x000000027d027220 */ /* 0x000fe40000410000 */
[----:B------:R-:W-:Y:S02]  /*3130*/  FMUL.FTZ R4, R127, R4 ;  /* 0x000000047f047220 */ /* 0x000fe40000410000 */
[----:B------:R-:W-:Y:S02]  /*3140*/  FMUL.FTZ R2, R2, R137 ;  /* 0x0000008902027220 */ /* 0x000fe40000410000 */
[----:B------:R-:W-:Y:S01]  /*3150*/  FMUL.FTZ R4, R4, R139 ;  /* 0x0000008b04047220 */ /* 0x000fe20000410000 */
[----:B------:R-:W2:Y:S01]  /*3160*/  LDS.U16 R137, [R28+0x1a] ;  /* 0x00001a001c897984 */ /* 0x000ea20000000400 */
[----:B------:R-:W-:-:S03]  /*3170*/  FADD.FTZ R142, R141, 1 ;  /* 0x3f8000008d8e7421 */ /* 0x000fc60000010000 */
[----:B------:R-:W3:Y:S04]  /*3180*/  LDS.U16 R139, [R28+0x1c] ;  /* 0x00001c001c8b7984 */ /* 0x000ee80000000400 */
[----:B------:R-:W2:Y:S01]  /*3190*/  LDS.U16 R141, [R28+0x1e] ;  /* 0x00001e001c8d7984 */ /* 0x000ea20000000400 */
[----:B------:R-:W-:Y:S01]  /*31a0*/  FADD.FTZ R135, R135, 1 ;  /* 0x3f80000087877421 */ /* 0x000fe20000010000 */
[----:B------:R-:W0:Y:S01]  /*31b0*/  MUFU.RCP R133, R133 ;  /* 0x0000008500857308 */ /* 0x000e220000001000 */
[----:B------:R-:W-:-:S07]  /*31c0*/  FMUL.FTZ R3, R120, R107 ;  /* 0x0000006b78037220 */ /* 0x000fce0000410000 */
[----:B------:R-:W0:Y:S08]  /*31d0*/  MUFU.RCP R126, R126 ;  /* 0x0000007e007e7308 */ /* 0x000e300000001000 */
[----:B------:R-:W1:Y:S08]  /*31e0*/  MUFU.RCP R135, R135 ;  /* 0x0000008700877308 */ /* 0x000e700000001000 */
[----:B------:R-:W2:Y:S01]  /*31f0*/  MUFU.RCP R130, R130 ;  /* 0x0000008200827308 */ /* 0x000ea20000001000 */
[----:B------:R-:W-:-:S02]  /*3200*/  FADD.FTZ R136, R136, 1 ;  /* 0x3f80000088887421 */ /* 0x000fc40000010000 */
[----:B----4-:R-:W-:Y:S01]  /*3210*/  FADD.FTZ R140, R140, 1 ;  /* 0x3f8000008c8c7421 */ /* 0x010fe20000010000 */
[----:B------:R-:W-:Y:S01]  /*3220*/  PRMT R93, RZ, 0x5410, R93 ;  /* 0x00005410ff5d7816 */ /* 0x000fe2000000005d */
[----:B------:R-:W-:Y:S01]  /*3230*/  FMUL.FTZ R3, R118, R3 ;  /* 0x0000000376037220 */ /* 0x000fe20000410000 */
[----:B------:R-:W-:Y:S01]  /*3240*/  PRMT R82, RZ, 0x5410, R82 ;  /* 0x00005410ff527816 */ /* 0x000fe20000000052 */
[----:B0-----:R-:W-:Y:S01]  /*3250*/  FADD.FTZ R147, -R133, 1 ;  /* 0x3f80000085937421 */ /* 0x001fe20000010100 */
[----:B------:R-:W-:Y:S02]  /*3260*/  PRMT R124, RZ, 0x5410, R124 ;  /* 0x00005410ff7c7816 */ /* 0x000fe4000000007c */
[----:B-1----:R-:W-:Y:S01]  /*3270*/  PRMT R131, RZ, 0x5410, R131 ;  /* 0x00005410ff837816 */ /* 0x002fe20000000083 */
[----:B------:R-:W0:Y:S01]  /*3280*/  MUFU.RCP R136, R136 ;  /* 0x0000008800887308 */ /* 0x000e220000001000 */
[----:B------:R-:W-:Y:S02]  /*3290*/  FMUL.FTZ R3, R3, R134 ;  /* 0x0000008603037220 */ /* 0x000fe40000410000 */
[----:B------:R-:W-:Y:S01]  /*32a0*/  FFMA.FTZ R149, R96, R147, 1 ;  /* 0x3f80000060957423 */ /* 0x000fe20000010093 */
[----:B------:R-:W-:Y:S01]  /*32b0*/  PRMT R90, RZ, 0x5410, R90 ;  /* 0x00005410ff5a7816 */ /* 0x000fe2000000005a */
[----:B------:R-:W-:Y:S01]  /*32c0*/  FADD.FTZ R134, -R126, 1 ;  /* 0x3f8000007e867421 */ /* 0x000fe20000010100 */
[----:B------:R-:W-:Y:S01]  /*32d0*/  PRMT R85, RZ, 0x5410, R85 ;  /* 0x00005410ff557816 */ /* 0x000fe20000000055 */
[----:B------:R-:W-:Y:S01]  /*32e0*/  FADD.FTZ R151, -R135, 1 ;  /* 0x3f80000087977421 */ /* 0x000fe20000010100 */
[----:B------:R-:W1:Y:S01]  /*32f0*/  MUFU.RCP R140, R140 ;  /* 0x0000008c008c7308 */ /* 0x000e620000001000 */
[----:B------:R-:W-:Y:S01]  /*3300*/  FMUL.FTZ R147, R93, R124 ;  /* 0x0000007c5d937220 */ /* 0x000fe20000410000 */
[----:B-----5:R-:W-:Y:S01]  /*3310*/  PRMT R129, RZ, 0x5410, R129 ;  /* 0x00005410ff817816 */ /* 0x020fe20000000081 */
[----:B------:R-:W-:Y:S01]  /*3320*/  FMUL.FTZ R150, R82, R131 ;  /* 0x0000008352967220 */ /* 0x000fe20000410000 */
[----:B------:R-:W-:Y:S01]  /*3330*/  PRMT R128, RZ, 0x5410, R128 ;  /* 0x00005410ff807816 */ /* 0x000fe20000000080 */
[----:B--2---:R-:W-:-:S03]  /*3340*/  FADD.FTZ R146, -R130, 1 ;  /* 0x3f80000082927421 */ /* 0x004fc60000010100 */
[----:B------:R-:W2:Y:S01]  /*3350*/  MUFU.RCP R142, R142 ;  /* 0x0000008e008e7308 */ /* 0x000ea20000001000 */
[----:B------:R-:W-:Y:S02]  /*3360*/  FFMA.FTZ R134, R95, R134, 1 ;  /* 0x3f8000005f867423 */ /* 0x000fe40000010086 */
[----:B------:R-:W-:Y:S02]  /*3370*/  FFMA.FTZ R153, R98, R151, 1 ;  /* 0x3f80000062997423 */ /* 0x000fe40000010097 */
[----:B------:R-:W-:Y:S02]  /*3380*/  FMUL.FTZ R147, R126, R147 ;  /* 0x000000937e937220 */ /* 0x000fe40000410000 */
[----:B------:R-:W-:Y:S02]  /*3390*/  FMUL.FTZ R150, R135, R150 ;  /* 0x0000009687967220 */ /* 0x000fe40000410000 */
[----:B------:R-:W-:Y:S02]  /*33a0*/  FFMA.FTZ R148, R97, R146, 1 ;  /* 0x3f80000061947423 */ /* 0x000fe40000010092 */
[----:B------:R-:W-:-:S02]  /*33b0*/  FMUL.FTZ R146, R90, R129 ;  /* 0x000000815a927220 */ /* 0x000fc40000410000 */
[----:B------:R-:W-:Y:S02]  /*33c0*/  FMUL.FTZ R151, R85, R128 ;  /* 0x0000008055977220 */ /* 0x000fe40000410000 */
[----:B------:R-:W-:Y:S01]  /*33d0*/  FMUL.FTZ R147, R147, R134 ;  /* 0x0000008693937220 */ /* 0x000fe20000410000 */
[----:B------:R-:W-:Y:S01]  /*33e0*/  PRMT R134, RZ, 0x5410, R78 ;  /* 0x00005410ff867816 */ /* 0x000fe2000000004e */
[----:B------:R-:W-:Y:S01]  /*33f0*/  FMUL.FTZ R150, R150, R153 ;  /* 0x0000009996967220 */ /* 0x000fe20000410000 */
[----:B------:R-:W-:Y:S01]  /*3400*/  F2FP.BF16.PACK_AB R153, R132, R5 ;  /* 0x000000058499723e */ /* 0x000fe200000010ff */
[----:B------:R-:W-:Y:S01]  /*3410*/  BAR.SYNC.DEFER_BLOCKING 0x0 ;  /* 0x0000000000007b1d */ /* 0x000fe20000010000 */
[----:B------:R-:W-:Y:S01]  /*3420*/  FMUL.FTZ R146, R133, R146 ;  /* 0x0000009285927220 */ /* 0x000fe20000410000 */
[----:B------:R-:W-:Y:S01]  /*3430*/  PRMT R132, RZ, 0x5410, R7 ;  /* 0x00005410ff847816 */ /* 0x000fe20000000007 */
[----:B------:R-:W-:Y:S01]  /*3440*/  FMUL.FTZ R151, R130, R151 ;  /* 0x0000009782977220 */ /* 0x000fe20000410000 */
[----:B------:R-:W-:-:S02]  /*3450*/  PRMT R78, RZ, 0x5410, R6 ;  /* 0x00005410ff4e7816 */ /* 0x000fc40000000006 */
[----:B------:R-:W-:Y:S02]  /*3460*/  PRMT R137, RZ, 0x5410, R137 ;  /* 0x00005410ff897816 */ /* 0x000fe40000000089 */
[----:B---3--:R-:W-:Y:S02]  /*3470*/  PRMT R139, RZ, 0x5410, R139 ;  /* 0x00005410ff8b7816 */ /* 0x008fe4000000008b */
[----:B------:R-:W-:Y:S01]  /*3480*/  PRMT R141, RZ, 0x5410, R141 ;  /* 0x00005410ff8d7816 */ /* 0x000fe2000000008d */
        /* <DEDUP_REMOVED lines=13> */
[----:B------:R-:W-:Y:S02]  /*3560*/  FMUL.FTZ R149, R142, R149 ;  /* 0x000000958e957220 */ /* 0x000fe40000410000 */
[----:B------:R-:W-:Y:S02]  /*3570*/  FMUL.FTZ R5, R5, R148 ;  /* 0x0000009405057220 */ /* 0x000fe40000410000 */
[----:B------:R-:W-:-:S02]  /*3580*/  FMUL.FTZ R7, R7, R152 ;  /* 0x0000009807077220 */ /* 0x000fc40000410000 */
[----:B------:R-:W-:Y:S01]  /*3590*/  FMUL.FTZ R6, R149, R6 ;  /* 0x0000000695067220 */ /* 0x000fe20000410000 */
[----:B------:R-:W-:Y:S02]  /*35a0*/  F2FP.BF16.PACK_AB R138, R143, R138 ;  /* 0x0000008a8f8a723e */ /* 0x000fe400000010ff */
[----:B------:R-:W-:Y:S02]  /*35b0*/  PRMT R143, R153, 0x7632, R143 ;  /* 0x00007632998f7816 */ /* 0x000fe4000000008f */
[----:B------:R-:W-:Y:S02]  /*35c0*/  F2FP.BF16.PACK_AB R144, R145, R144 ;  /* 0x000000909190723e */ /* 0x000fe400000010ff */
[----:B------:R-:W-:Y:S02]  /*35d0*/  F2FP.BF16.PACK_AB R2, R2, R3 ;  /* 0x000000030202723e */ /* 0x000fe400000010ff */
[----:B------:R-:W-:Y:S02]  /*35e0*/  ISETP.NE.AND P1, PT, R50, RZ, PT ;  /* 0x000000ff3200720c */ /* 0x000fe40003f25270 */
        /* <DEDUP_REMOVED lines=8> */
[----:B------:R-:W-:-:S02]  /*3670*/  PRMT R145, R138, 0x7632, R145 ;  /* 0x000076328a917816 */ /* 0x000fc40000000091 */
[----:B------:R-:W-:Y:S01]  /*3680*/  PRMT R7, R146, 0x7632, R7 ;  /* 0x0000763292077816 */ /* 0x000fe20000000007 */
[----:B------:R2:W-:Y:S01]  /*3690*/  STS.U16 [R28+0xc], R2 ;  /* 0x00000c021c007388 */ /* 0x0005e20000000400 */
[----:B0-----:R-:W-:-:S03]  /*36a0*/  PRMT R143, R4, 0x7632, R143 ;  /* 0x00007632048f7816 */ /* 0x001fc6000000008f */
[----:B------:R0:W-:Y:S01]  /*36b0*/  STS.U16 [R28+0x4], R138 ;  /* 0x0000048a1c007388 */ /* 0x0001e20000000400 */
[----:B-1----:R-:W-:Y:S02]  /*36c0*/  PRMT R144, R5, 0x7632, R144 ;  /* 0x0000763205907816 */ /* 0x002fe40000000090 */
[----:B--2---:R-:W-:Y:S01]  /*36d0*/  PRMT R2, R6, 0x7632, R2 ;  /* 0x0000763206027816 */ /* 0x004fe20000000002 */
[----:B------:R-:W-:Y:S01]  /*36e0*/  STS.U16 [R28], R153 ;  /* 0x000000991c007388 */ /* 0x000fe20000000400 */
        /* <DEDUP_REMOVED lines=31> */
[----:B------:R-:W1:Y:S01]  /*38e0*/  LDS R146, [0x420] ;  /* 0x00042000ff927984 */ /* 0x000e620000000800 */
[----:B------:R-:W-:Y:S01]  /*38f0*/  UIMAD UR16, UR43, UR18, URZ ;  /* 0x000000122b1072a4 */ /* 0x000fe2000f8e023f */
[----:B0-----:R-:W-:Y:S01]  /*3900*/  IADD3 R2, P2, R48, UR28, RZ ;  /* 0x0000001c30027c10 */ /* 0x001fe2000ff5e0ff */
[----:B------:R-:W-:-:S02]  /*3910*/  UIMAD.WIDE.U32 UR8, UR42, UR18, URZ ;  /* 0x000000122a0872a5 */ /* 0x000fc4000f8e003f */
[----:B------:R-:W-:Y:S01]  /*3920*/  UIMAD UR17, UR42, UR19, UR16 ;  /* 0x000000132a1172a4 */ /* 0x000fe2000f8e0210 */
[----:B------:R-:W-:Y:S01]  /*3930*/  IADD3.X R3, R47, UR23, RZ, P2, !PT ;  /* 0x000000172f037c10 */ /* 0x000fe200097fe4ff */
[----:B------:R-:W-:Y:S02]  /*3940*/  BSSY B0, `(.L_x_8133) ;  /* 0x0000010000007945 */ /* 0x000fe40003800000 */
[----:B------:R-:W-:Y:S01]  /*3950*/  UIADD3 UR16, UR9, UR17, URZ ;  /* 0x0000001109107290 */ /* 0x000fe2000fffe03f */
[----:B-1----:R-:W-:-:S13]  /*3960*/  ISETP.GE.AND P0, PT, R48, R146, PT ;  /* 0x000000923000720c */ /* 0x002fda0003f06270 */
        /* <DEDUP_REMOVED lines=13> */
.L_x_8134:
[----:B------:R-:W-:Y:S05]  /*3a40*/  BSYNC B0 ;  /* 0x0000000000007941 */ /* 0x000fea0003800000 */
.L_x_8133:
        /* <DEDUP_REMOVED lines=64> */
[----:B------:R-:W-:Y:S01]  /*3e50*/  FADD.FTZ R58, R63, UR5 ;  /* 0x000000053f3a7e21 */ /* 0x000fe20008010000 */
[----:B------:R-:W-:Y:S01]  /*3e60*/  PRMT R83, RZ, 0x5410, R55 ;  /* 0x00005410ff537816 */ /* 0x000fe20000000037 */
[----:B------:R-:W-:Y:S01]  /*3e70*/  @!P0 STG.E.U16 [R4.64+-0x140], R165 ;  /* 0xfffec0a504008986 */ /* 0x000fe2000c101520 */
[----:B------:R-:W-:Y:S01]  /*3e80*/  ISETP.NE.U32.AND P0, PT, RZ, c[0x0][0x270], PT ;  /* 0x00009c00ff007a0c */ /* 0x000fe20003f05070 */
[----:B------:R-:W-:Y:S01]  /*3e90*/  FMUL.FTZ R103, R104, R117 ;  /* 0x0000007568677220 */ /* 0x000fe20000410000 */
[----:B------:R-:W-:Y:S01]  /*3ea0*/  PRMT R84, RZ, 0x5410, R54 ;  /* 0x00005410ff547816 */ /* 0x000fe20000000036 */
[----:B------:R-:W-:Y:S01]  /*3eb0*/  @!P5 STG.E.U16 [R4.64+-0x100], R167 ;  /* 0xffff00a70400d986 */ /* 0x000fe2000c101520 */
[----:B------:R-:W-:Y:S01]  /*3ec0*/  ISETP.NE.AND.EX P0, PT, RZ, c[0x0][0x274], PT, P0 ;  /* 0x00009d00ff007a0c */ /* 0x000fe20003f05300 */
[----:B------:R-:W-:Y:S01]  /*3ed0*/  FADD.FTZ R54, R67, UR5 ;  /* 0x0000000543367e21 */ /* 0x000fe20008010000 */
[----:B------:R-:W-:Y:S01]  /*3ee0*/  PRMT R86, RZ, 0x5410, R53 ;  /* 0x00005410ff567816 */ /* 0x000fe20000000035 */
[----:B------:R-:W-:Y:S01]  /*3ef0*/  @!P6 STG.E.U16 [R4.64+-0xc0], R169 ;  /* 0xffff40a90400e986 */ /* 0x000fe2000c101520 */
[----:B------:R-:W-:-:S02]  /*3f00*/  FADD.FTZ R53, R68, UR5 ;  /* 0x0000000544357e21 */ /* 0x000fc40008010000 */
[----:B------:R-:W-:Y:S01]  /*3f10*/  FADD.FTZ R55, R66, UR5 ;  /* 0x0000000542377e21 */ /* 0x000fe20008010000 */
[----:B------:R-:W-:Y:S01]  /*3f20*/  @!P2 STG.E.U16 [R4.64+-0x80], R171 ;  /* 0xffff80ab0400a986 */ /* 0x000fe2000c101520 */
[----:B------:R-:W-:Y:S02]  /*3f30*/  FADD.FTZ R56, R65, UR5 ;  /* 0x0000000541387e21 */ /* 0x000fe40008010000 */
[----:B------:R-:W-:Y:S01]  /*3f40*/  FADD.FTZ R57, R64, UR5 ;  /* 0x0000000540397e21 */ /* 0x000fe20008010000 */
[----:B------:R-:W-:Y:S01]  /*3f50*/  @!P3 STG.E.U16 [R4.64+-0x3c0], R145 ;  /* 0xfffc40910400b986 */ /* 0x000fe2000c101520 */
[----:B------:R-:W-:Y:S02]  /*3f60*/  FADD.FTZ R63, R6, UR5 ;  /* 0x00000005063f7e21 */ /* 0x000fe40008010000 */
[----:B------:R-:W-:Y:S01]  /*3f70*/  FMUL.FTZ R104, R112, R119 ;  /* 0x0000007770687220 */ /* 0x000fe20000410000 */
[----:B------:R0:W-:Y:S01]  /*3f80*/  @!P4 STG.E.U16 [R4.64+-0x40], R173 ;  /* 0xffffc0ad0400c986 */ /* 0x0001e2000c101520 */
[----:B------:R-:W-:-:S02]  /*3f90*/  FADD.FTZ R64, R7, UR5 ;  /* 0x0000000507407e21 */ /* 0x000fc40008010000 */
[----:B------:R-:W-:Y:S02]  /*3fa0*/  FADD.FTZ R65, R80, UR5 ;  /* 0x0000000550417e21 */ /* 0x000fe40008010000 */
[----:B------:R-:W-:Y:S02]  /*3fb0*/  FADD.FTZ R66, R83, UR5 ;  /* 0x0000000553427e21 */ /* 0x000fe40008010000 */
[----:B------:R-:W-:Y:S02]  /*3fc0*/  FADD.FTZ R67, R84, UR5 ;  /* 0x0000000554437e21 */ /* 0x000fe40008010000 */
[----:B------:R-:W-:Y:S02]  /*3fd0*/  FADD.FTZ R68, R86, UR5 ;  /* 0x0000000556447e21 */ /* 0x000fe40008010000 */
[----:B------:R-:W-:Y:S01]  /*3fe0*/  FMUL.FTZ R101, R100, R143 ;  /* 0x0000008f64657220 */ /* 0x000fe20000410000 */
[----:B0-----:R-:W-:Y:S01]  /*3ff0*/  PRMT R4, RZ, 0x5410, R60 ;  /* 0x00005410ff047816 */ /* 0x001fe2000000003c */
[----:B------:R-:W-:Y:S01]  /*4000*/  FADD.FTZ R60, R61, UR5 ;  /* 0x000000053d3c7e21 */ /* 0x000fe20008010000 */
[----:B------:R-:W-:Y:S01]  /*4010*/  PRMT R5, RZ, 0x5410, R59 ;  /* 0x00005410ff057816 */ /* 0x000fe2000000003b */
[----:B------:R-:W-:-:S02]  /*4020*/  FADD.FTZ R59, R62, UR5 ;  /* 0x000000053e3b7e21 */ /* 0x000fc40008010000 */
[----:B------:R-:W-:Y:S02]  /*4030*/  FADD.FTZ R61, R4, UR5 ;  /* 0x00000005043d7e21 */ /* 0x000fe40008010000 */
[----:B------:R-:W-:Y:S02]  /*4040*/  FADD.FTZ R62, R5, UR5 ;  /* 0x00000005053e7e21 */ /* 0x000fe40008010000 */
        /* <DEDUP_REMOVED lines=50> */
[----:B------:R3:W-:Y:S01]  /*4370*/  STS.U16 [R28+0x6], R80 ;  /* 0x000006501c007388 */ /* 0x0007e20000000400 */
[----:B0-----:R-:W-:Y:S01]  /*4380*/  PRMT R79, R94, 0x7632, R79 ;  /* 0x000076325e4f7816 */ /* 0x001fe2000000004f */
[----:B------:R-:W-:Y:S01]  /*4390*/  UIADD3 UR7, UR9, UR16, URZ ;  /* 0x0000001009077290 */ /* 0x000fe2000fffe03f */
[----:B-1----:R-:W-:Y:S01]  /*43a0*/  PRMT R7, R91, 0x7632, R7 ;  /* 0x000076325b077816 */ /* 0x002fe20000000007 */
[----:B------:R0:W-:Y:S01]  /*43b0*/  STS.U16 [R28+0xa], R81 ;  /* 0x00000a511c007388 */ /* 0x0001e20000000400 */
[----:B--2---:R-:W-:-:S03]  /*43c0*/  PRMT R78, R96, 0x7632, R78 ;  /* 0x00007632604e7816 */ /* 0x004fc6000000004e */
[----:B------:R-:W-:Y:S01]  /*43d0*/  STS.U16 [R28+0x8], R88 ;  /* 0x000008581c007388 */ /* 0x000fe20000000400 */
[----:B---3--:R-:W-:-:S03]  /*43e0*/  PRMT R80, R98, 0x7632, R80 ;  /* 0x0000763262507816 */ /* 0x008fc60000000050 */
        /* <DEDUP_REMOVED lines=47> */
.L_x_8137:
[----:B------:R-:W-:Y:S05]  /*46e0*/  BSYNC B0 ;  /* 0x0000000000007941 */ /* 0x000fea0003800000 */
.L_x_8136:
        /* <DEDUP_REMOVED lines=43> */
.L_x_8135:
[----:B------:R-:W-:Y:S01]  /*49a0*/  PRMT R7, RZ, 0x5410, R199 ;  /* 0x00005410ff077816 */ /* 0x000fe200000000c7 */
[----:B------:R-:W-:Y:S01]  /*49b0*/  BAR.SYNC.DEFER_BLOCKING 0x0 ;  /* 0x0000000000007b1d */ /* 0x000fe20000010000 */
[----:B------:R-:W-:Y:S01]  /*49c0*/  PRMT R8, RZ, 0x5410, R27 ;  /* 0x00005410ff087816 */ /* 0x000fe2000000001b */
[----:B------:R-:W-:Y:S01]  /*49d0*/  HFMA2.MMA R84, -RZ, RZ, 0, 0 ;  /* 0x00000000ff547435 */ /* 0x000fe200000001ff */
[----:B------:R-:W-:Y:S01]  /*49e0*/  MOV R9, c[0x0][0x16c] ;  /* 0x00005b0000097a02 */ /* 0x000fe20000000f00 */
[C---:B------:R-:W-:Y:S01]  /*49f0*/  FFMA.FTZ R7, R101.reuse, R7, R52 ;  /* 0x0000000765077223 */ /* 0x040fe20000010034 */
[----:B------:R-:W-:Y:S01]  /*4a00*/  PRMT R52, RZ, 0x5410, R0 ;  /* 0x00005410ff347816 */ /* 0x000fe20000000000 */
[----:B------:R-:W-:Y:S01]  /*4a10*/  FMUL.FTZ R100, R101, UR4 ;  /* 0x0000000465647c20 */ /* 0x000fe20008410000 */
[----:B------:R-:W-:Y:S01]  /*4a20*/  ISETP.GE.AND P0, PT, R9, 0x1, PT ;  /* 0x000000010900780c */ /* 0x000fe20003f06270 */
[C---:B------:R-:W-:Y:S01]  /*4a30*/  FFMA.FTZ R8, R102.reuse, R8, R7 ;  /* 0x0000000866087223 */ /* 0x040fe20000010007 */
[----:B------:R-:W-:Y:S01]  /*4a40*/  PRMT R7, RZ, 0x5410, R26 ;  /* 0x00005410ff077816 */ /* 0x000fe2000000001a */
[----:B0-----:R-:W-:Y:S01]  /*4a50*/  FMUL.FTZ R99, R102, UR4 ;  /* 0x0000000466637c20 */ /* 0x001fe20008410000 */
[----:B------:R-:W-:Y:S01]  /*4a60*/  CS2R R82, SRZ ;  /* 0x0000000000527805 */ /* 0x000fe2000001ff00 */
        /* <DEDUP_REMOVED lines=19> */
[----:B------:R-:W-:Y:S01]  /*4ba0*/  MOV R69, RZ ;  /* 0x000000ff00457202 */ /* 0x000fe20000000f00 */
[----:B------:R-:W-:Y:S01]  /*4bb0*/  FFMA.FTZ R7, R111, R7, R8 ;  /* 0x000000076f077223 */ /* 0x000fe20000010008 */
[----:B------:R-:W-:Y:S01]  /*4bc0*/  PRMT R8, RZ, 0x5410, R22 ;  /* 0x00005410ff087816 */ /* 0x000fe20000000016 */
[----:B------:R-:W-:-:S02]  /*4bd0*/  FMUL.FTZ R91, R4, UR4 ;  /* 0x00000004045b7c20 */ /* 0x000fc40008410000 */
[----:B------:R-:W-:Y:S02]  /*4be0*/  FMUL.FTZ R90, R5, UR4 ;  /* 0x00000004055a7c20 */ /* 0x000fe40008410000 */
[----:B------:R-:W-:Y:S01]  /*4bf0*/  FFMA.FTZ R7, R120, R8, R7 ;  /* 0x0000000878077223 */ /* 0x000fe20000010007 */
[----:B------:R-:W-:Y:S01]  /*4c00*/  PRMT R8, RZ, 0x5410, R21 ;  /* 0x00005410ff087816 */ /* 0x000fe20000000015 */
[----:B------:R-:W-:Y:S02]  /*4c10*/  FMUL.FTZ R89, R112, UR4 ;  /* 0x0000000470597c20 */ /* 0x000fe40008410000 */
[----:B------:R-:W-:Y:S02]  /*4c20*/  FMUL.FTZ R88, R6, UR4 ;  /* 0x0000000406587c20 */ /* 0x000fe40008410000 */
[----:B------:R-:W-:Y:S01]  /*4c30*/  FFMA.FTZ R8, R122, R8, R7 ;  /* 0x000000087a087223 */ /* 0x000fe20000010007 */
[----:B------:R-:W-:Y:S01]  /*4c40*/  PRMT R7, RZ, 0x5410, R20 ;  /* 0x00005410ff077816 */ /* 0x000fe20000000014 */
[----:B------:R-:W-:-:S02]  /*4c50*/  FMUL.FTZ R87, R114, UR4 ;  /* 0x0000000472577c20 */ /* 0x000fc40008410000 */
[----:B------:R-:W-:Y:S02]  /*4c60*/  FMUL.FTZ R86, R115, UR4 ;  /* 0x0000000473567c20 */ /* 0x000fe40008410000 */
[----:B------:R-:W-:Y:S01]  /*4c70*/  FFMA.FTZ R7, R123, R7, R8 ;  /* 0x000000077b077223 */ /* 0x000fe20000010008 */
[----:B------:R-:W-:Y:S01]  /*4c80*/  PRMT R8, RZ, 0x5410, R19 ;  /* 0x00005410ff087816 */ /* 0x000fe20000000013 */
[----:B------:R-:W-:-:S04]  /*4c90*/  FMUL.FTZ R85, R116, UR4 ;  /* 0x0000000474557c20 */ /* 0x000fc80008410000 */
        /* <DEDUP_REMOVED lines=12> */
[----:B------:R-:W-:Y:S05]  /*4d60*/  @!P0 BRA `(.L_x_8138) ;  /* 0x0000573000008947 */ /* 0x000fea0003800000 */
[----:B------:R-:W-:Y:S01]  /*4d70*/  ULDC.64 UR8, c[0x0][0x180] ;  /* 0x0000600000087ab9 */ /* 0x000fe20000000a00 */
[----:B------:R-:W-:Y:S01]  /*4d80*/  FADD.FTZ R105, R113, R113 ;  /* 0x0000007171697221 */ /* 0x000fe20000010000 */
[----:B------:R-:W-:Y:S01]  /*4d90*/  UIMAD UR7, UR27, UR8, URZ ;  /* 0x000000081b0772a4 */ /* 0x000fe2000f8e023f */
[----:B------:R-:W-:Y:S01]  /*4da0*/  FADD.FTZ R106, R111, R111 ;  /* 0x0000006f6f6a7221 */ /* 0x000fe20000010000 */
[----:B------:R-:W-:Y:S01]  /*4db0*/  ULDC.64 UR16, c[0x0][0x198] ;  /* 0x0000660000107ab9 */ /* 0x000fe20000000a00 */
[----:B------:R-:W-:Y:S01]  /*4dc0*/  FADD.FTZ R101, R101, R101 ;  /* 0x0000006565657221 */ /* 0x000fe20000010000 */
[----:B------:R-:W-:Y:S01]  /*4dd0*/  UIMAD.WIDE.U32 UR22, UR26, UR8, URZ ;  /* 0x000000081a1672a5 */ /* 0x000fe2000f8e003f */
[----:B------:R-:W-:Y:S01]  /*4de0*/  FADD.FTZ R102, R102, R102 ;  /* 0x0000006666667221 */ /* 0x000fe20000010000 */
[----:B------:R-:W-:Y:S01]  /*4df0*/  UIMAD UR7, UR26, UR9, UR7 ;  /* 0x000000091a0772a4 */ /* 0x000fe2000f8e0207 */
[----:B------:R-:W-:Y:S01]  /*4e00*/  FADD.FTZ R103, R103, R103 ;  /* 0x0000006767677221 */ /* 0x000fe20000010000 */
[----:B------:R-:W-:Y:S01]  /*4e10*/  ULDC.64 UR18, c[0x0][0x1b8] ;  /* 0x00006e0000127ab9 */ /* 0x000fe20000000a00 */
[----:B------:R-:W-:Y:S01]  /*4e20*/  FADD.FTZ R104, R104, R104 ;  /* 0x0000006868687221 */ /* 0x000fe20000010000 */
[----:B------:R-:W-:Y:S01]  /*4e30*/  UIMAD.WIDE.U32 UR8, UR26, UR16, URZ ;  /* 0x000000101a0872a5 */ /* 0x000fe2000f8e003f */
[----:B------:R-:W-:Y:S01]  /*4e40*/  FADD.FTZ R107, R120, R120 ;  /* 0x00000078786b7221 */ /* 0x000fe20000010000 */
[----:B------:R-:W-:Y:S01]  /*4e50*/  UIMAD UR16, UR27, UR16, URZ ;  /* 0x000000101b1072a4 */ /* 0x000fe2000f8e023f */
[----:B------:R-:W-:Y:S01]  /*4e60*/  FADD.FTZ R108, R122, R122 ;  /* 0x0000007a7a6c7221 */ /* 0x000fe20000010000 */
[----:B------:R-:W-:Y:S01]  /*4e70*/  UIMAD UR20, UR27, UR18, URZ ;  /* 0x000000121b1472a4 */ /* 0x000fe2000f8e023f */
[----:B------:R-:W-:Y:S01]  /*4e80*/  FADD.FTZ R109, R123, R123 ;  /* 0x0000007b7b6d7221 */ /* 0x000fe20000010000 */
[----:B------:R-:W-:Y:S01]  /*4e90*/  UIMAD UR44, UR26, UR17, UR16 ;  /* 0x000000111a2c72a4 */ /* 0x000fe2000f8e0210 */
[----:B------:R-:W-:Y:S01]  /*4ea0*/  FADD.FTZ R110, R4, R4 ;  /* 0x00000004046e7221 */ /* 0x000fe20000010000 */
[----:B------:R-:W-:Y:S01]  /*4eb0*/  UIMAD.WIDE.U32 UR16, UR26, UR18, URZ ;  /* 0x000000121a1072a5 */ /* 0x000fe2000f8e003f */
[----:B------:R-:W-:Y:S01]  /*4ec0*/  FADD.FTZ R111, R5, R5 ;  /* 0x00000005056f7221 */ /* 0x000fe20000010000 */
[----:B------:R-:W-:Y:S01]  /*4ed0*/  UIMAD UR45, UR26, UR19, UR20 ;  /* 0x000000131a2d72a4 */ /* 0x000fe2000f8e0214 */
[----:B------:R-:W-:Y:S01]  /*4ee0*/  FADD.FTZ R112, R112, R112 ;  /* 0x0000007070707221 */ /* 0x000fe20000010000 */
[----:B------:R-:W-:Y:S01]  /*4ef0*/  ULDC.64 UR24, c[0x0][0x220] ;  /* 0x0000880000187ab9 */ /* 0x000fe20000000a00 */
[----:B------:R-:W-:Y:S01]  /*4f00*/  FADD.FTZ R113, R6, R6 ;  /* 0x0000000606717221 */ /* 0x000fe20000010000 */
[----:B------:R-:W-:Y:S01]  /*4f10*/  ULDC.64 UR18, c[0x0][0x228] ;  /* 0x00008a0000127ab9 */ /* 0x000fe20000000a00 */
[----:B------:R-:W-:Y:S01]  /*4f20*/  FADD.FTZ R114, R114, R114 ;  /* 0x0000007272727221 */ /* 0x000fe20000010000 */
[----:B------:R-:W-:Y:S01]  /*4f30*/  ULEA UR40, UP1, UR8, UR18, 0x3 ;  /* 0x0000001208287291 */ /* 0x000fe2000f82183f */
[----:B------:R-:W-:Y:S01]  /*4f40*/  FADD.FTZ R115, R115, R115 ;  /* 0x0000007373737221 */ /* 0x000fe20000010000 */
[----:B------:R-:W-:Y:S01]  /*4f50*/  UIADD3 UR18, UR23, UR7, URZ ;  /* 0x0000000717127290 */ /* 0x000fe2000fffe03f */
[----:B------:R-:W-:Y:S01]  /*4f60*/  FADD.FTZ R116, R116, R116 ;  /* 0x0000007474747221 */ /* 0x000fe20000010000 */
[----:B------:R-:W-:Y:S01]  /*4f70*/  UIADD3 UR23, UR9, UR44, URZ ;  /* 0x0000002c09177290 */ /* 0x000fe2000fffe03f */
[----:B------:R-:W-:Y:S01]  /*4f80*/  MOV R84, RZ ;  /* 0x000000ff00547202 */ /* 0x000fe20000000f00 */
[----:B------:R-:W-:-:S02]  /*4f90*/  ULDC.64 UR20, c[0x0][0x230] ;  /* 0x00008c0000147ab9 */ /* 0x000fc40000000a00 */
[----:B------:R-:W-:Y:S02]  /*4fa0*/  ULEA UR24, UP0, UR22, UR24, 0x3 ;  /* 0x0000001816187291 */ /* 0x000fe4000f80183f */
[----:B------:R-:W-:Y:S02]  /*4fb0*/  ULEA UR41, UP2, UR16, UR20, 0x3 ;  /* 0x0000001410297291 */ /* 0x000fe4000f84183f */
[----:B------:R-:W-:Y:S02]  /*4fc0*/  UIADD3 UR7, UR17, UR45, URZ ;  /* 0x0000002d11077290 */ /* 0x000fe4000fffe03f */
[----:B------:R-:W-:Y:S02]  /*4fd0*/  ULEA.HI.X UR23, UR8, UR19, UR23, 0x3, UP1 ;  /* 0x0000001308177291 */ /* 0x000fe400088f1c17 */
[----:B------:R-:W-:Y:S02]  /*4fe0*/  UIADD3 UR8, UR29, -0x1, URZ ;  /* 0xffffffff1d087890 */ /* 0x000fe4000fffe03f */
[----:B------:R-:W-:-:S02]  /*4ff0*/  ULEA.HI.X UR22, UR22, UR25, UR18, 0x3, UP0 ;  /* 0x0000001916167291 */ /* 0x000fc400080f1c12 */
[----:B------:R-:W-:Y:S02]  /*5000*/  ULEA.HI.X UR25, UR16, UR21, UR7, 0x3, UP2 ;  /* 0x0000001510197291 */ /* 0x000fe400090f1c07 */
[----:B------:R-:W-:Y:S02]  /*5010*/  ULEA.HI UR16, UR29, UR29, URZ, 0x1 ;  /* 0x0000001d1d107291 */ /* 0x000fe4000f8f083f */
[----:B------:R-:W-:Y:S02]  /*5020*/  UIADD3 UR17, UR29, -0x2, URZ ;  /* 0xfffffffe1d117890 */ /* 0x000fe4000fffe03f */
[----:B------:R-:W-:Y:S02]  /*5030*/  ULEA.HI UR9, UR8, UR8, URZ, 0x1 ;  /* 0x0000000808097291 */ /* 0x000fe4000f8f083f */
[----:B------:R-:W-:Y:S02]  /*5040*/  ULDC UR18, c[0x0][0x16c] ;  /* 0x00005b0000127ab9 */ /* 0x000fe40000000800 */
[----:B------:R-:W-:-:S02]  /*5050*/  ULOP3.LUT UR16, UR16, 0x1ffffe, URZ, 0xc0, !UPT ;  /* 0x001ffffe10107892 */ /* 0x000fc4000f8ec03f */
[----:B------:R-:W-:Y:S02]  /*5060*/  UIMAD UR17, UR17, UR18, URZ ;  /* 0x00000012111172a4 */ /* 0x000fe4000f8e023f */
[----:B------:R-:W-:Y:S02]  /*5070*/  ULOP3.LUT UR9, UR9, 0xfffffe, URZ, 0xc0, !UPT ;  /* 0x00fffffe09097892 */ /* 0x000fe4000f8ec03f */
[----:B------:R-:W-:Y:S02]  /*5080*/  UIADD3 UR18, UR29, -UR16, URZ ;  /* 0x800000101d127290 */ /* 0x000fe4000fffe03f */
[----:B------:R-:W-:Y:S02]  /*5090*/  UIMAD.WIDE UR16, UR17, 0x10, UR10 ;  /* 0x00000010111078a5 */ /* 0x000fe4000f8e020a */
[----:B------:R-:W-:Y:S02]  /*50a0*/  UIADD3 UR9, UR8, -UR9, URZ ;  /* 0x8000000908097290 */ /* 0x000fe4000fffe03f */
[----:B------:R-:W-:-:S02]  /*50b0*/  UMOV UR7, URZ ;  /* 0x0000003f00077c82 */ /* 0x000fc40008000000 */
[----:B------:R-:W-:Y:S02]  /*50c0*/  USHF.L.U32 UR44, UR9, 0x8, URZ ;  /* 0x00000008092c7899 */ /* 0x000fe4000800063f */
[----:B------:R-:W-:Y:S02]  /*50d0*/  ULEA UR47, UR18, 0x880, 0xb ;  /* 0x00000880122f7891 */ /* 0x000fe4000f8e583f */
[----:B------:R-:W-:Y:S02]  /*50e0*/  UMOV UR8, URZ ;  /* 0x0000003f00087c82 */ /* 0x000fe40008000000 */
[----:B------:R-:W-:Y:S02]  /*50f0*/  UMOV UR9, URZ ;  /* 0x0000003f00097c82 */ /* 0x000fe40008000000 */
[----:B------:R-:W-:Y:S02]  /*5100*/  UMOV UR45, UR16 ;  /* 0x00000010002d7c82 */ /* 0x000fe40008000000 */
[----:B------:R-:W-:-:S02]  /*5110*/  UMOV UR46, UR17 ;  /* 0x00000011002e7c82 */ /* 0x000fc40008000000 */
.L_x_8153:
        /* <DEDUP_REMOVED lines=55> */
[----:B--2---:R-:W-:-:S05]  /*5490*/  MOV R117, UR16 ;  /* 0x0000001000757c02 */ /* 0x004fca0008000f00 */
[----:B------:R-:W-:Y:S02]  /*54a0*/  FMUL.FTZ R117, R117, 1.4426950216293334961 ;  /* 0x3fb8aa3b75757820 */ /* 0x000fe40000410000 */
[----:B------:R0:W-:Y:S02]  /*54b0*/  MUFU.COS R133, R118 ;  /* 0x0000007600857308 */ /* 0x0001e40000000000 */
[----:B------:R-:W-:-:S06]  /*54c0*/  FMUL.FTZ R8, R53, R117 ;  /* 0x0000007535087220 */ /* 0x000fcc0000410000 */
        /* <DEDUP_REMOVED lines=8> */
[----:B------:R0:W-:Y:S08]  /*5550*/  MUFU.COS R150, R11 ;  /* 0x0000000b00967308 */ /* 0x0001f00000000000 */
[----:B------:R-:W1:Y:S01]  /*5560*/  MUFU.EX2 R9, R8 ;  /* 0x0000000800097308 */ /* 0x000e620000000800 */
[----:B0-----:R-:W-:-:S04]  /*5570*/  FMUL.FTZ R11, R68, UR17 ;  /* 0x00000011440b7c20 */ /* 0x001fc80008410000 */
[----:B------:R-:W-:Y:S01]  /*5580*/  FMUL.RZ R153, R11, 0.15915493667125701904 ;  /* 0x3e22f9830b997820 */ /* 0x000fe2000040c000 */
[----:B------:R-:W-:Y:S02]  /*5590*/  MOV R11, UR29 ;  /* 0x0000001d000b7c02 */ /* 0x000fe40008000f00 */
[----:B------:R-:W-:Y:S02]  /*55a0*/  MUFU.SIN R149, R118 ;  /* 0x0000007600957308 */ /* 0x000fe40000000400 */
[----:B------:R-:W-:Y:S02]  /*55b0*/  ISETP.LT.OR P3, PT, R11, 0x2, P0 ;  /* 0x000000020b00780c */ /* 0x000fe40000761670 */
[----:B------:R-:W-:-:S04]  /*55c0*/  IADD3 R11, R50, 0x200, RZ ;  /* 0x00000200320b7810 */ /* 0x000fc80007ffe0ff */
[----:B------:R0:W-:Y:S01]  /*55d0*/  MUFU.COS R151, R118 ;  /* 0x0000007600977308 */ /* 0x0001e20000000000 */
[C---:B-1----:R-:W-:Y:S02]  /*55e0*/  FMUL.FTZ R8, R9.reuse, R12 ;  /* 0x0000000c09087220 */ /* 0x042fe40000410000 */
[----:B------:R-:W-:Y:S01]  /*55f0*/  FMUL.FTZ R9, R9, R10 ;  /* 0x0000000a09097220 */ /* 0x000fe20000410000 */
[----:B------:R-:W-:Y:S01]  /*5600*/  MOV R10, UR45 ;  /* 0x0000002d000a7c02 */ /* 0x000fe20008000f00 */
[----:B------:R-:W-:-:S03]  /*5610*/  FMUL.FTZ R127, R58, R117 ;  /* 0x000000753a7f7220 */ /* 0x000fc60000410000 */
        /* <DEDUP_REMOVED lines=23> */
[----:B------:R1:W5:Y:S07]  /*5790*/  @!P3 LDG.E.64 R12, [R10.64+0x8] ;  /* 0x000008200a0cb981 */ /* 0x00036e000c1e1b00 */
[----:B------:R-:W-:Y:S01]  /*57a0*/  MUFU.EX2 R127, R127 ;  /* 0x0000007f007f7308 */ /* 0x000fe20000000800 */
[-C--:B0-----:R-:W-:Y:S02]  /*57b0*/  FMUL.FTZ R121, R55, R117.reuse ;  /* 0x0000007537797220 */ /* 0x081fe40000410000 */
[----:B-1----:R-:W-:-:S02]  /*57c0*/  FMUL.FTZ R10, R61, R117 ;  /* 0x000000753d0a7220 */ /* 0x002fc40000410000 */
[-C--:B------:R-:W-:Y:S02]  /*57d0*/  FMUL.FTZ R11, R62, R117.reuse ;  /* 0x000000753e0b7220 */ /* 0x080fe40000410000 */
[----:B------:R-:W-:Y:S01]  /*57e0*/  FMUL.FTZ R117, R68, R117 ;  /* 0x0000007544757220 */ /* 0x000fe20000410000 */
[----:B------:R-:W0:Y:S01]  /*57f0*/  MUFU.EX2 R119, R119 ;  /* 0x0000007700777308 */ /* 0x000e220000000800 */
[C---:B------:R-:W-:Y:S02]  /*5800*/  FFMA.FTZ R155, R4.reuse, R6, -R155 ;  /* 0x00000006049b7223 */ /* 0x040fe4000001089b */
[----:B------:R-:W-:-:S05]  /*5810*/  FFMA.FTZ R156, R4, R7, R156 ;  /* 0x00000007049c7223 */ /* 0x000fca000001009c */
[----:B------:R-:W1:Y:S08]  /*5820*/  MUFU.EX2 R118, R118 ;  /* 0x0000007600767308 */ /* 0x000e700000000800 */
[----:B------:R-:W2:Y:S08]  /*5830*/  MUFU.EX2 R5, R5 ;  /* 0x0000000500057308 */ /* 0x000eb00000000800 */
[----:B------:R-:W-:Y:S08]  /*5840*/  MUFU.EX2 R117, R117 ;  /* 0x0000007500757308 */ /* 0x000ff00000000800 */
[----:B------:R-:W3:Y:S08]  /*5850*/  MUFU.SIN R4, R153 ;  /* 0x0000009900047308 */ /* 0x000ef00000000400 */
[----:B------:R-:W4:Y:S08]  /*5860*/  MUFU.EX2 R11, R11 ;  /* 0x0000000b000b7308 */ /* 0x000f300000000800 */
[----:B------:R-:W1:Y:S08]  /*5870*/  MUFU.EX2 R129, R129 ;  /* 0x0000008100817308 */ /* 0x000e700000000800 */
[----:B------:R-:W2:Y:S01]  /*5880*/  MUFU.EX2 R121, R121 ;  /* 0x0000007900797308 */ /* 0x000ea20000000800 */
[----:B0-----:R-:W-:-:S07]  /*5890*/  FMUL.FTZ R143, R119, R120 ;  /* 0x00000078778f7220 */ /* 0x001fce0000410000 */
[----:B------:R-:W0:Y:S01]  /*58a0*/  MUFU.COS R162, R153 ;  /* 0x0000009900a27308 */ /* 0x000e220000000000 */
[----:B-1----:R-:W-:-:S07]  /*58b0*/  FMUL.FTZ R198, R118, R133 ;  /* 0x0000008576c67220 */ /* 0x002fce0000410000 */
[----:B------:R1:W-:Y:S01]  /*58c0*/  MUFU.EX2 R187, R135 ;  /* 0x0000008700bb7308 */ /* 0x0003e20000000800 */
[----:B--2---:R-:W-:Y:S02]  /*58d0*/  FMUL.FTZ R206, R5, R206 ;  /* 0x000000ce05ce7220 */ /* 0x004fe40000410000 */
[----:B-1----:R-:W-:Y:S01]  /*58e0*/  FMUL.FTZ R135, R127, R128 ;  /* 0x000000807f877220 */ /* 0x002fe20000410000 */
[----:B------:R-:W-:-:S04]  /*58f0*/  PRMT R128, RZ, 0x5410, R199 ;  /* 0x00005410ff807816 */ /* 0x000fc800000000c7 */
[----:B------:R-:W1:Y:S01]  /*5900*/  MUFU.EX2 R123, R123 ;  /* 0x0000007b007b7308 */ /* 0x000e620000000800 */
[----:B------:R-:W-:Y:S02]  /*5910*/  FMUL.FTZ R208, R5, R208 ;  /* 0x000000d005d07220 */ /* 0x000fe40000410000 */
[----:B---3--:R-:W-:Y:S02]  /*5920*/  FMUL.FTZ R133, R117, R4 ;  /* 0x0000000475857220 */ /* 0x008fe40000410000 */
[----:B------:R-:W-:Y:S02]  /*5930*/  FMUL.FTZ R164, R53, R128 ;  /* 0x0000008035a47220 */ /* 0x000fe40000410000 */
[----:B------:R-:W-:Y:S01]  /*5940*/  FMUL.FTZ R144, R119, R144 ;  /* 0x0000009077907220 */ /* 0x000fe20000410000 */
[----:B------:R-:W2:Y:S01]  /*5950*/  MUFU.EX2 R10, R10 ;  /* 0x0000000a000a7308 */ /* 0x000ea20000000800 */
[-C--:B------:R-:W-:Y:S02]  /*5960*/  FMUL.FTZ R5, R9, R143.reuse ;  /* 0x0000008f09057220 */ /* 0x080fe40000410000 */
[----:B------:R-:W-:-:S02]  /*5970*/  FMUL.FTZ R4, R8, R143 ;  /* 0x0000008f08047220 */ /* 0x000fc40000410000 */
[C---:B----4-:R-:W-:Y:S02]  /*5980*/  FMUL.FTZ R189, R11.reuse, R146 ;  /* 0x000000920bbd7220 */ /* 0x050fe40000410000 */
[----:B------:R-:W-:Y:S01]  /*5990*/  FMUL.FTZ R191, R11, R134 ;  /* 0x000000860bbf7220 */ /* 0x000fe20000410000 */
[----:B------:R-:W3:Y:S01]  /*59a0*/  MUFU.EX2 R125, R125 ;  /* 0x0000007d007d7308 */ /* 0x000ee20000000800 */
[----:B------:R-:W-:Y:S02]  /*59b0*/  FMUL.FTZ R7, RZ, R143 ;  /* 0x0000008fff077220 */ /* 0x000fe40000410000 */
[----:B------:R-:W-:Y:S02]  /*59c0*/  FMUL.FTZ R11, R143, R164 ;  /* 0x000000a48f0b7220 */ /* 0x000fe40000410000 */
[C---:B------:R-:W-:Y:S02]  /*59d0*/  FMUL.FTZ R157, R129.reuse, R132 ;  /* 0x00000084819d7220 */ /* 0x040fe40000410000 */
[----:B------:R-:W-:Y:S01]  /*59e0*/  FMUL.FTZ R159, R129, R130 ;  /* 0x00000082819f7220 */ /* 0x000fe20000410000 */
[----:B------:R4:W1:Y:S01]  /*59f0*/  MUFU.EX2 R197, R141 ;  /* 0x0000008d00c57308 */ /* 0x0008620000000800 */
[----:B------:R-:W-:Y:S01]  /*5a00*/  PRMT R129, RZ, 0x5410, R27 ;  /* 0x00005410ff817816 */ /* 0x000fe2000000001b */
[----:B------:R-:W-:-:S02]  /*5a10*/  FFMA.FTZ R5, R8, R144, -R5 ;  /* 0x0000009008057223 */ /* 0x000fc40000010805 */
[----:B------:R-:W-:Y:S02]  /*5a20*/  FFMA.FTZ R4, R9, R144, R4 ;  /* 0x0000009009047223 */ /* 0x000fe40000010004 */
[----:B------:R-:W-:Y:S02]  /*5a30*/  FFMA.FTZ R7, R144, R164, -R7 ;  /* 0x000000a490077223 */ /* 0x000fe40000010807 */
[----:B----4-:R-:W-:Y:S02]  /*5a40*/  FMUL.FTZ R141, R121, R122 ;  /* 0x0000007a798d7220 */ /* 0x010fe40000410000 */
[----:B------:R-:W-:Y:S02]  /*5a50*/  FFMA.FTZ R11, RZ, R144, R11 ;  /* 0x00000090ff0b7223 */ /* 0x000fe4000001000b */
[----:B0-----:R-:W-:Y:S02]  /*5a60*/  FMUL.FTZ R134, R117, R162 ;  /* 0x000000a275867220 */ /* 0x001fe40000410000 */
[----:B------:R-:W-:-:S02]  /*5a70*/  FMUL.FTZ R142, R121, R142 ;  /* 0x0000008e798e7220 */ /* 0x000fc40000410000 */
[C---:B------:R-:W-:Y:S02]  /*5a80*/  FMUL.FTZ R117, R141.reuse, R5 ;  /* 0x000000058d757220 */ /* 0x040fe40000410000 */
[-C--:B------:R-:W-:Y:S02]  /*5a90*/  FMUL.FTZ R6, R141, R4.reuse ;  /* 0x000000048d067220 */ /* 0x080fe40000410000 */
[----:B------:R-:W-:Y:S01]  /*5aa0*/  FFMA.FTZ R7, R54, R129, R7 ;  /* 0x0000008136077223 */ /* 0x000fe20000010007 */
[----:B------:R1:W-:Y:S01]  /*5ab0*/  MUFU.EX2 R203, R139 ;  /* 0x0000008b00cb7308 */ /* 0x0003e20000000800 */
[----:B------:R-:W-:Y:S02]  /*5ac0*/  FADD.FTZ R11, RZ, R11 ;  /* 0x0000000bff0b7221 */ /* 0x000fe40000010000 */
[C---:B------:R-:W-:Y:S02]  /*5ad0*/  FFMA.FTZ R117, R142.reuse, R4, R117 ;  /* 0x000000048e757223 */ /* 0x040fe40000010075 */
[----:B------:R-:W-:-:S02]  /*5ae0*/  FFMA.FTZ R6, R142, R5, -R6 ;  /* 0x000000058e067223 */ /* 0x000fc40000010806 */
[----:B------:R-:W-:Y:S02]  /*5af0*/  FMUL.FTZ R5, R141, R7 ;  /* 0x000000078d057220 */ /* 0x000fe40000410000 */
[----:B-1----:R-:W-:Y:S01]  /*5b00*/  FMUL.FTZ R139, R123, R124 ;  /* 0x0000007c7b8b7220 */ /* 0x002fe20000410000 */
[----:B------:R3:W0:Y:S01]  /*5b10*/  MUFU.EX2 R194, R137 ;  /* 0x0000008900c27308 */ /* 0x0006220000000800 */
[----:B------:R-:W-:Y:S02]  /*5b20*/  FMUL.FTZ R4, R141, R11 ;  /* 0x0000000b8d047220 */ /* 0x000fe40000410000 */
[C---:B--2---:R-:W-:Y:S02]  /*5b30*/  FMUL.FTZ R202, R10.reuse, R147 ;  /* 0x000000930aca7220 */ /* 0x044fe40000410000 */
[----:B------:R-:W-:Y:S02]  /*5b40*/  FMUL.FTZ R204, R10, R145 ;  /* 0x000000910acc7220 */ /* 0x000fe40000410000 */
[----:B------:R-:W-:-:S02]  /*5b50*/  FMUL.FTZ R140, R123, R140 ;  /* 0x0000008c7b8c7220 */ /* 0x000fc40000410000 */
[----:B---3--:R-:W-:Y:S01]  /*5b60*/  FMUL.FTZ R137, R125, R126 ;  /* 0x0000007e7d897220 */ /* 0x008fe20000410000 */
[----:B------:R-:W-:Y:S01]  /*5b70*/  PRMT R126, RZ, 0x5410, R26 ;  /* 0x00005410ff7e7816 */ /* 0x000fe2000000001a */
[C---:B------:R-:W-:Y:S02]  /*5b80*/  FMUL.FTZ R119, R139.reuse, R117 ;  /* 0x000000758b777220 */ /* 0x040fe40000410000 */
[-C--:B------:R-:W-:Y:S02]  /*5b90*/  FMUL.FTZ R10, R139, R6.reuse ;  /* 0x000000068b0a7220 */ /* 0x080fe40000410000 */
[C---:B------:R-:W-:Y:S02]  /*5ba0*/  FFMA.FTZ R5, R142.reuse, R11, R5 ;  /* 0x0000000b8e057223 */ /* 0x040fe40000010005 */
[----:B------:R-:W-:Y:S02]  /*5bb0*/  FFMA.FTZ R4, R142, R7, -R4 ;  /* 0x000000078e047223 */ /* 0x000fe40000010804 */
[----:B------:R-:W-:-:S02]  /*5bc0*/  FFMA.FTZ R119, R140, R6, -R119 ;  /* 0x000000068c777223 */ /* 0x000fc40000010877 */
[----:B------:R-:W-:Y:S02]  /*5bd0*/  FFMA.FTZ R10, R140, R117, R10 ;  /* 0x000000758c0a7223 */ /* 0x000fe4000001000a */
[----:B------:R-:W-:Y:S02]  /*5be0*/  FADD.FTZ R5, RZ, R5 ;  /* 0x00000005ff057221 */ /* 0x000fe40000010000 */
[----:B------:R-:W-:Y:S02]  /*5bf0*/  FFMA.FTZ R4, R55, R126, R4 ;  /* 0x0000007e37047223 */ /* 0x000fe40000010004 */
[----:B------:R-:W-:Y:S02]  /*5c00*/  FMUL.FTZ R138, R125, R138 ;  /* 0x0000008a7d8a7220 */ /* 0x000fe40000410000 */
[C---:B------:R-:W-:Y:S02]  /*5c10*/  FMUL.FTZ R11, R137.reuse, R10 ;  /* 0x0000000a890b7220 */ /* 0x040fe40000410000 */
[----:B------:R-:W-:-:S02]  /*5c20*/  FMUL.FTZ R117, R137, R119 ;  /* 0x0000007789757220 */ /* 0x000fc40000410000 */
[C---:B------:R-:W-:Y:S02]  /*5c30*/  FMUL.FTZ R7, R139.reuse, R5 ;  /* 0x000000058b077220 */ /* 0x040fe40000410000 */
[----:B------:R-:W-:Y:S02]  /*5c40*/  FMUL.FTZ R6, R139, R4 ;  /* 0x000000048b067220 */ /* 0x000fe40000410000 */
[----:B------:R-:W-:Y:S01]  /*5c50*/  FMUL.FTZ R136, R127, R136 ;  /* 0x000000887f887220 */ /* 0x000fe20000410000 */
[----:B------:R-:W-:Y:S01]  /*5c60*/  PRMT R127, RZ, 0x5410, R25 ;  /* 0x00005410ff7f7816 */ /* 0x000fe20000000019 */
[C---:B------:R-:W-:Y:S02]  /*5c70*/  FFMA.FTZ R11, R138.reuse, R119, -R11 ;  /* 0x000000778a0b7223 */ /* 0x040fe4000001080b */
[----:B------:R-:W-:Y:S02]  /*5c80*/  FFMA.FTZ R117, R138, R10, R117 ;  /* 0x0000000a8a757223 */ /* 0x000fe40000010075 */
[----:B------:R-:W-:-:S02]  /*5c90*/  FFMA.FTZ R7, R140, R4, -R7 ;  /* 0x000000048c077223 */ /* 0x000fc40000010807 */
[----:B------:R-:W-:Y:S02]  /*5ca0*/  FFMA.FTZ R6, R140, R5, R6 ;  /* 0x000000058c067223 */ /* 0x000fe40000010006 */
[C---:B------:R-:W-:Y:S02]  /*5cb0*/  FMUL.FTZ R5, R135.reuse, R11 ;  /* 0x0000000b87057220 */ /* 0x040fe40000410000 */
[----:B------:R-:W-:Y:S02]  /*5cc0*/  FMUL.FTZ R4, R135, R117 ;  /* 0x0000007587047220 */ /* 0x000fe40000410000 */
[----:B------:R-:W-:Y:S02]  /*5cd0*/  FFMA.FTZ R7, R56, R127, R7 ;  /* 0x0000007f38077223 */ /* 0x000fe40000010007 */
[----:B------:R-:W-:Y:S02]  /*5ce0*/  FADD.FTZ R6, RZ, R6 ;  /* 0x00000006ff067221 */ /* 0x000fe40000010000 */
[----:B------:R-:W-:-:S02]  /*5cf0*/  FMUL.FTZ R200, R118, R131 ;  /* 0x0000008376c87220 */ /* 0x000fc40000410000 */
[C---:B------:R-:W-:Y:S02]  /*5d00*/  FFMA.FTZ R118, R136.reuse, R117, R5 ;  /* 0x0000007588767223 */ /* 0x040fe40000010005 */
[----:B------:R-:W-:Y:S02]  /*5d10*/  FFMA.FTZ R10, R136, R11, -R4 ;  /* 0x0000000b880a7223 */ /* 0x000fe40000010804 */
[C---:B------:R-:W-:Y:S02]  /*5d20*/  FMUL.FTZ R5, R137.reuse, R7 ;  /* 0x0000000789057220 */ /* 0x040fe40000410000 */
[----:B------:R-:W-:Y:S01]  /*5d30*/  FMUL.FTZ R4, R137, R6 ;  /* 0x0000000689047220 */ /* 0x000fe20000410000 */
[----:B------:R-:W-:Y:S01]  /*5d40*/  PRMT R124, RZ, 0x5410, R24 ;  /* 0x00005410ff7c7816 */ /* 0x000fe20000000018 */
[C---:B------:R-:W-:Y:S02]  /*5d50*/  FMUL.FTZ R117, R159.reuse, R10 ;  /* 0x0000000a9f757220 */ /* 0x040fe40000410000 */
[----:B------:R-:W-:-:S02]  /*5d60*/  FMUL.FTZ R11, R159, R118 ;  /* 0x000000769f0b7220 */ /* 0x000fc40000410000 */
[C---:B------:R-:W-:Y:S02]  /*5d70*/  FFMA.FTZ R5, R138.reuse, R6, R5 ;  /* 0x000000068a057223 */ /* 0x040fe40000010005 */
[----:B------:R-:W-:Y:S02]  /*5d80*/  FFMA.FTZ R4, R138, R7, -R4 ;  /* 0x000000078a047223 */ /* 0x000fe40000010804 */
[C---:B------:R-:W-:Y:S02]  /*5d90*/  FFMA.FTZ R117, R157.reuse, R118, R117 ;  /* 0x000000769d757223 */ /* 0x040fe40000010075 */
[----:B------:R-:W-:Y:S02]  /*5da0*/  FFMA.FTZ R11, R157, R10, -R11 ;  /* 0x0000000a9d0b7223 */ /* 0x000fe4000001080b */
[----:B------:R-:W-:Y:S02]  /*5db0*/  FADD.FTZ R5, RZ, R5 ;  /* 0x00000005ff057221 */ /* 0x000fe40000010000 */
[----:B------:R-:W-:-:S02]  /*5dc0*/  FFMA.FTZ R4, R57, R124, R4 ;  /* 0x0000007c39047223 */ /* 0x000fc40000010004 */
[C---:B------:R-:W-:Y:S02]  /*5dd0*/  FMUL.FTZ R10, R200.reuse, R117 ;  /* 0x00000075c80a7220 */ /* 0x040fe40000410000 */
[----:B------:R-:W-:Y:S02]  /*5de0*/  FMUL.FTZ R118, R200, R11 ;  /* 0x0000000bc8767220 */ /* 0x000fe40000410000 */
[C---:B------:R-:W-:Y:S02]  /*5df0*/  FMUL.FTZ R7, R135.reuse, R5 ;  /* 0x0000000587077220 */ /* 0x040fe40000410000 */
[----:B------:R-:W-:Y:S01]  /*5e00*/  FMUL.FTZ R6, R135, R4 ;  /* 0x0000000487067220 */ /* 0x000fe20000410000 */
[----:B------:R-:W-:Y:S01]  /*5e10*/  PRMT R125, RZ, 0x5410, R23 ;  /* 0x00005410ff7d7816 */ /* 0x000fe20000000017 */
[C---:B------:R-:W-:Y:S02]  /*5e20*/  FFMA.FTZ R11, R198.reuse, R11, -R10 ;  /* 0x0000000bc60b7223 */ /* 0x040fe4000001080a */
[----:B------:R-:W-:-:S02]  /*5e30*/  FFMA.FTZ R117, R198, R117, R118 ;  /* 0x00000075c6757223 */ /* 0x000fc40000010076 */
[C---:B------:R-:W-:Y:S02]  /*5e40*/  FFMA.FTZ R7, R136.reuse, R4, -R7 ;  /* 0x0000000488077223 */ /* 0x040fe40000010807 */
[----:B------:R-:W-:Y:S02]  /*5e50*/  FFMA.FTZ R6, R136, R5, R6 ;  /* 0x0000000588067223 */ /* 0x000fe40000010006 */
[C---:B------:R-:W-:Y:S02]  /*5e60*/  FMUL.FTZ R10, R204.reuse, R11 ;  /* 0x0000000bcc0a7220 */ /* 0x040fe40000410000 */
[----:B------:R-:W-:Y:S02]  /*5e70*/  FMUL.FTZ R5, R204, R117 ;  /* 0x00000075cc057220 */ /* 0x000fe40000410000 */
[----:B------:R-:W-:Y:S02]  /*5e80*/  FFMA.FTZ R4, R58, R125, R7 ;  /* 0x0000007d3a047223 */ /* 0x000fe40000010007 */
[----:B------:R-:W-:-:S02]  /*5e90*/  FADD.FTZ R6, RZ, R6 ;  /* 0x00000006ff067221 */ /* 0x000fc40000010000 */
[C---:B------:R-:W-:Y:S02]  /*5ea0*/  FFMA.FTZ R118, R202.reuse, R117, R10 ;  /* 0x00000075ca767223 */ /* 0x040fe4000001000a */
[----:B------:R-:W-:Y:S02]  /*5eb0*/  FFMA.FTZ R10, R202, R11, -R5 ;  /* 0x0000000bca0a7223 */ /* 0x000fe40000010805 */
[C---:B------:R-:W-:Y:S02]  /*5ec0*/  FMUL.FTZ R7, R159.reuse, R4 ;  /* 0x000000049f077220 */ /* 0x040fe40000410000 */
[----:B------:R-:W-:Y:S01]  /*5ed0*/  FMUL.FTZ R5, R159, R6 ;  /* 0x000000069f057220 */ /* 0x000fe20000410000 */
[----:B------:R-:W-:Y:S01]  /*5ee0*/  PRMT R122, RZ, 0x5410, R22 ;  /* 0x00005410ff7a7816 */ /* 0x000fe20000000016 */
[----:B------:R-:W-:Y:S02]  /*5ef0*/  FMUL.FTZ R168, R116, R156 ;  /* 0x0000009c74a87220 */ /* 0x000fe40000410000 */
[----:B------:R-:W-:-:S02]  /*5f00*/  FFMA.FTZ R7, R157, R6, R7 ;  /* 0x000000069d077223 */ /* 0x000fc40000010007 */
[----:B------:R-:W-:Y:S02]  /*5f10*/  FFMA.FTZ R5, R157, R4, -R5 ;  /* 0x000000049d057223 */ /* 0x000fe40000010805 */
[C---:B------:R-:W-:Y:S02]  /*5f20*/  FMUL.FTZ R117, R191.reuse, R10 ;  /* 0x0000000abf757220 */ /* 0x040fe40000410000 */
[----:B------:R-:W-:Y:S02]  /*5f30*/  FMUL.FTZ R163, R116, R155 ;  /* 0x0000009b74a37220 */ /* 0x000fe40000410000 */
[----:B------:R-:W-:Y:S02]  /*5f40*/  FMUL.FTZ R4, R134, R168 ;  /* 0x000000a886047220 */ /* 0x000fe40000410000 */
[----:B------:R-:W-:Y:S02]  /*5f50*/  FADD.FTZ R7, RZ, R7 ;  /* 0x00000007ff077221 */ /* 0x000fe40000010000 */
[----:B------:R-:W-:-:S02]  /*5f60*/  FMUL.FTZ R11, R191, R118 ;  /* 0x00000076bf0b7220 */ /* 0x000fc40000410000 */
[----:B------:R-:W-:Y:S02]  /*5f70*/  FFMA.FTZ R5, R59, R122, R5 ;  /* 0x0000007a3b057223 */ /* 0x000fe40000010005 */
[----:B------:R-:W-:Y:S02]  /*5f80*/  FFMA.FTZ R118, R189, R118, R117 ;  /* 0x00000076bd767223 */ /* 0x000fe40000010075 */
[----:B------:R-:W-:Y:S02]  /*5f90*/  FFMA.FTZ R117, -R133, R163, -R4 ;  /* 0x000000a385757223 */ /* 0x000fe40000010904 */
[C---:B------:R-:W-:Y:S02]  /*5fa0*/  FMUL.FTZ R4, R200.reuse, R7 ;  /* 0x00000007c8047220 */ /* 0x040fe40000410000 */
[----:B------:R-:W-:Y:S01]  /*5fb0*/  FMUL.FTZ R6, R200, R5 ;  /* 0x00000005c8067220 */ /* 0x000fe20000410000 */
[----:B------:R-:W-:Y:S01]  /*5fc0*/  PRMT R123, RZ, 0x5410, R21 ;  /* 0x00005410ff7b7816 */ /* 0x000fe20000000015 */
[----:B------:R-:W-:-:S02]  /*5fd0*/  FFMA.FTZ R10, R189, R10, -R11 ;  /* 0x0000000abd0a7223 */ /* 0x000fc4000001080b */
[C---:B------:R-:W-:Y:S02]  /*5fe0*/  FFMA.FTZ R4, R198.reuse, R5, -R4 ;  /* 0x00000005c6047223 */ /* 0x040fe40000010804 */
[----:B------:R-:W-:Y:S02]  /*5ff0*/  FMUL.FTZ R170, R115, R156 ;  /* 0x0000009c73aa7220 */ /* 0x000fe40000410000 */
[----:B------:R-:W-:Y:S02]  /*6000*/  FMUL.FTZ R11, R133, R168 ;  /* 0x000000a8850b7220 */ /* 0x000fe40000410000 */
[----:B------:R-:W-:Y:S02]  /*6010*/  FFMA.FTZ R6, R198, R7, R6 ;  /* 0x00000007c6067223 */ /* 0x000fe40000010006 */
[----:B------:R-:W-:Y:S02]  /*6020*/  FFMA.FTZ R5, R60, R123, R4 ;  /* 0x0000007b3c057223 */ /* 0x000fe40000010004 */
[----:B------:R-:W-:-:S02]  /*6030*/  FMUL.FTZ R167, R115, R155 ;  /* 0x0000009b73a77220 */ /* 0x000fc40000410000 */
[----:B------:R-:W-:Y:S02]  /*6040*/  FFMA.FTZ R120, R134, R163, -R11 ;  /* 0x000000a386787223 */ /* 0x000fe4000001080b */
[----:B------:R-:W-:Y:S02]  /*6050*/  FADD.FTZ R117, -R170, R117 ;  /* 0x00000075aa757221 */ /* 0x000fe40000010100 */
[----:B------:R-:W-:Y:S02]  /*6060*/  FADD.FTZ R7, RZ, R6 ;  /* 0x00000006ff077221 */ /* 0x000fe40000010000 */
[----:B------:R-:W-:Y:S02]  /*6070*/  FMUL.FTZ R6, R204, R5 ;  /* 0x00000005cc067220 */ /* 0x000fe40000410000 */
[----:B------:R-:W-:Y:S02]  /*6080*/  FADD.FTZ R11, R167, R120 ;  /* 0x00000078a70b7221 */ /* 0x000fe40000010000 */
[----:B------:R-:W-:-:S02]  /*6090*/  FMUL.FTZ R119, R208, -R117 ;  /* 0x80000075d0777220 */ /* 0x000fc40000410000 */
[-C--:B------:R-:W-:Y:S01]  /*60a0*/  FMUL.FTZ R4, R204, R7.reuse ;  /* 0x00000007cc047220 */ /* 0x080fe20000410000 */
[----:B------:R-:W-:Y:S01]  /*60b0*/  PRMT R120, RZ, 0x5410, R20 ;  /* 0x00005410ff787816 */ /* 0x000fe20000000014 */
[C---:B------:R-:W-:Y:S02]  /*60c0*/  FMUL.FTZ R185, R187.reuse, R150 ;  /* 0x00000096bbb97220 */ /* 0x040fe40000410000 */
[----:B------:R-:W-:Y:S02]  /*60d0*/  FMUL.FTZ R187, R187, R148 ;  /* 0x00000094bbbb7220 */ /* 0x000fe40000410000 */
[----:B------:R-:W-:Y:S02]  /*60e0*/  FFMA.FTZ R6, R202, R7, R6 ;  /* 0x00000007ca067223 */ /* 0x000fe40000010006 */
[----:B------:R-:W-:Y:S02]  /*60f0*/  FFMA.FTZ R130, R206, R11, -R119 ;  /* 0x0000000bce827223 */ /* 0x000fe40000010877 */
[----:B------:R-:W-:-:S02]  /*6100*/  FFMA.FTZ R4, R202, R5, -R4 ;  /* 0x00000005ca047223 */ /* 0x000fc40000010804 */
[----:B------:R-:W-:Y:S02]  /*6110*/  FMUL.FTZ R119, R208, -R11 ;  /* 0x8000000bd0777220 */ /* 0x000fe40000410000 */
[----:B------:R-:W-:Y:S02]  /*6120*/  FMUL.FTZ R11, R187, R118 ;  /* 0x00000076bb0b7220 */ /* 0x000fe40000410000 */
[----:B------:R-:W-:Y:S02]  /*6130*/  FADD.FTZ R6, RZ, R6 ;  /* 0x00000006ff067221 */ /* 0x000fe40000010000 */
[----:B------:R-:W-:Y:S02]  /*6140*/  FFMA.FTZ R4, R61, R120, R4 ;  /* 0x000000783d047223 */ /* 0x000fe40000010004 */
[----:B------:R-:W-:Y:S02]  /*6150*/  FFMA.FTZ R132, R206, R117, R119 ;  /* 0x00000075ce847223 */ /* 0x000fe40000010077 */
[----:B------:R-:W-:-:S02]  /*6160*/  FMUL.FTZ R169, R114, R156 ;  /* 0x0000009c72a97220 */ /* 0x000fc40000410000 */
[----:B------:R-:W-:Y:S02]  /*6170*/  FFMA.FTZ R11, R185, R10, -R11 ;  /* 0x0000000ab90b7223 */ /* 0x000fe4000001080b */
[----:B------:R-:W-:Y:S02]  /*6180*/  FMUL.FTZ R5, R191, R6 ;  /* 0x00000006bf057220 */ /* 0x000fe40000410000 */
[----:B------:R-:W-:Y:S02]  /*6190*/  FMUL.FTZ R193, R197, R160 ;  /* 0x000000a0c5c17220 */ /* 0x000fe40000410000 */
[----:B------:R-:W-:Y:S02]  /*61a0*/  FMUL.FTZ R10, R187, R10 ;  /* 0x0000000abb0a7220 */ /* 0x000fe40000410000 */
[----:B------:R-:W-:Y:S01]  /*61b0*/  FMUL.FTZ R7, R191, R4 ;  /* 0x00000004bf077220 */ /* 0x000fe20000410000 */
[----:B------:R-:W-:Y:S01]  /*61c0*/  PRMT R121, RZ, 0x5410, R19 ;  /* 0x00005410ff797816 */ /* 0x000fe20000000013 */
[----:B------:R-:W-:-:S02]  /*61d0*/  FMUL.FTZ R197, R197, R158 ;  /* 0x0000009ec5c57220 */ /* 0x000fc40000410000 */
[----:B------:R-:W-:Y:S02]  /*61e0*/  FMUL.FTZ R173, R114, R155 ;  /* 0x0000009b72ad7220 */ /* 0x000fe40000410000 */
[----:B------:R-:W-:Y:S02]  /*61f0*/  FADD.FTZ R132, -R169, R132 ;  /* 0x00000084a9847221 */ /* 0x000fe40000010100 */
[----:B------:R-:W-:Y:S02]  /*6200*/  FFMA.FTZ R5, R189, R4, -R5 ;  /* 0x00000004bd057223 */ /* 0x000fe40000010805 */
[----:B------:R-:W-:Y:S02]  /*6210*/  FFMA.FTZ R117, R185, R118, R10 ;  /* 0x00000076b9757223 */ /* 0x000fe4000001000a */
[----:B------:R-:W-:Y:S02]  /*6220*/  FFMA.FTZ R7, R189, R6, R7 ;  /* 0x00000006bd077223 */ /* 0x000fe40000010007 */
[----:B------:R-:W-:-:S02]  /*6230*/  FADD.FTZ R130, R173, R130 ;  /* 0x00000082ad827221 */ /* 0x000fc40000010000 */
[----:B------:R-:W-:Y:S02]  /*6240*/  FMUL.FTZ R10, R197, -R132 ;  /* 0x80000084c50a7220 */ /* 0x000fe40000410000 */
[----:B------:R-:W-:Y:S02]  /*6250*/  FFMA.FTZ R4, R62, R121, R5 ;  /* 0x000000793e047223 */ /* 0x000fe40000010005 */
[----:B------:R-:W-:Y:S02]  /*6260*/  FADD.FTZ R6, RZ, R7 ;  /* 0x00000007ff067221 */ /* 0x000fe40000010000 */
[C---:B0-----:R-:W-:Y:S02]  /*6270*/  FMUL.FTZ R192, R194.reuse, R151 ;  /* 0x00000097c2c07220 */ /* 0x041fe40000410000 */
[----:B------:R-:W-:Y:S02]  /*6280*/  FFMA.FTZ R119, R193, R130, -R10 ;  /* 0x00000082c1777223 */ /* 0x000fe4000001080a */
[----:B------:R-:W-:-:S02]  /*6290*/  FMUL.FTZ R194, R194, R149 ;  /* 0x00000095c2c27220 */ /* 0x000fc40000410000 */
[----:B------:R-:W-:Y:S02]  /*62a0*/  FMUL.FTZ R130, R197, -R130 ;  /* 0x80000082c5827220 */ /* 0x000fe40000410000 */
[C---:B------:R-:W-:Y:S02]  /*62b0*/  FMUL.FTZ R7, R187.reuse, R4 ;  /* 0x00000004bb077220 */ /* 0x040fe40000410000 */
[----:B------:R-:W-:Y:S02]  /*62c0*/  FMUL.FTZ R5, R187, R6 ;  /* 0x00000006bb057220 */ /* 0x000fe40000410000 */
[----:B------:R-:W-:Y:S02]  /*62d0*/  FMUL.FTZ R10, R194, R117 ;  /* 0x00000075c20a7220 */ /* 0x000fe40000410000 */
[----:B------:R-:W-:Y:S01]  /*62e0*/  FFMA.FTZ R131, R193, R132, R130 ;  /* 0x00000084c1837223 */ /* 0x000fe20000010082 */
[----:B------:R-:W-:Y:S01]  /*62f0*/  PRMT R132, RZ, 0x5410, R18 ;  /* 0x00005410ff847816 */ /* 0x000fe20000000012 */
[----:B------:R-:W-:-:S02]  /*6300*/  FFMA.FTZ R7, R185, R6, R7 ;  /* 0x00000006b9077223 */ /* 0x000fc40000010007 */
[----:B------:R-:W-:Y:S02]  /*6310*/  FFMA.FTZ R5, R185, R4, -R5 ;  /* 0x00000004b9057223 */ /* 0x000fe40000010805 */
[-C--:B------:R-:W-:Y:S02]  /*6320*/  FFMA.FTZ R10, R192, R11.reuse, -R10 ;  /* 0x0000000bc00a7223 */ /* 0x080fe4000001080a */
[----:B------:R-:W-:Y:S02]  /*6330*/  FMUL.FTZ R11, R194, R11 ;  /* 0x0000000bc20b7220 */ /* 0x000fe40000410000 */
[----:B------:R-:W-:Y:S02]  /*6340*/  FADD.FTZ R7, RZ, R7 ;  /* 0x00000007ff077221 */ /* 0x000fe40000010000 */
[----:B------:R-:W-:Y:S02]  /*6350*/  FFMA.FTZ R5, R63, R132, R5 ;  /* 0x000000843f057223 */ /* 0x000fe40000010005 */
[----:B------:R-:W-:-:S02]  /*6360*/  FMUL.FTZ R180, R113, R156 ;  /* 0x0000009c71b47220 */ /* 0x000fc40000410000 */
[----:B------:R-:W-:Y:S02]  /*6370*/  FFMA.FTZ R4, R192, R117, R11 ;  /* 0x00000075c0047223 */ /* 0x000fe4000001000b */
[C---:B------:R-:W-:Y:S02]  /*6380*/  FMUL.FTZ R6, R194.reuse, R7 ;  /* 0x00000007c2067220 */ /* 0x040fe40000410000 */
[----:B------:R-:W-:Y:S02]  /*6390*/  FMUL.FTZ R11, R194, R5 ;  /* 0x00000005c20b7220 */ /* 0x000fe40000410000 */
[C---:B------:R-:W-:Y:S02]  /*63a0*/  FMUL.FTZ R195, R203.reuse, R154 ;  /* 0x0000009acbc37220 */ /* 0x040fe40000410000 */
[----:B------:R-:W-:Y:S01]  /*63b0*/  FADD.FTZ R146, -R180, R131 ;  /* 0x00000083b4927221 */ /* 0x000fe20000010100 */
[----:B------:R-:W-:Y:S01]  /*63c0*/  PRMT R131, RZ, 0x5410, R17 ;  /* 0x00005410ff837816 */ /* 0x000fe20000000011 */
[----:B------:R-:W-:-:S02]  /*63d0*/  FMUL.FTZ R203, R203, R152 ;  /* 0x00000098cbcb7220 */ /* 0x000fc40000410000 */
[----:B------:R-:W-:Y:S02]  /*63e0*/  FMUL.FTZ R178, R113, R155 ;  /* 0x0000009b71b27220 */ /* 0x000fe40000410000 */
[C---:B------:R-:W-:Y:S02]  /*63f0*/  FFMA.FTZ R6, R192.reuse, R5, -R6 ;  /* 0x00000005c0067223 */ /* 0x040fe40000010806 */
[----:B------:R-:W-:Y:S02]  /*6400*/  FFMA.FTZ R11, R192, R7, R11 ;  /* 0x00000007c00b7223 */ /* 0x000fe4000001000b */
[----:B------:R-:W-:Y:S02]  /*6410*/  FADD.FTZ R130, R178, R119 ;  /* 0x00000077b2827221 */ /* 0x000fe40000010000 */
[----:B------:R-:W-:Y:S02]  /*6420*/  FMUL.FTZ R5, R203, -R146 ;  /* 0x80000092cb057220 */ /* 0x000fe40000410000 */
[----:B------:R-:W-:-:S02]  /*6430*/  FFMA.FTZ R6, R64, R131, R6 ;  /* 0x0000008340067223 */ /* 0x000fc40000010006 */
[----:B------:R-:W-:Y:S02]  /*6440*/  FADD.FTZ R118, RZ, R11 ;  /* 0x0000000bff767221 */ /* 0x000fe40000010000 */
[-C--:B------:R-:W-:Y:S02]  /*6450*/  FFMA.FTZ R148, R195, R130.reuse, -R5 ;  /* 0x00000082c3947223 */ /* 0x080fe40000010805 */
[C---:B------:R-:W-:Y:S02]  /*6460*/  FMUL.FTZ R130, R203.reuse, -R130 ;  /* 0x80000082cb827220 */ /* 0x040fe40000410000 */
[C---:B------:R-:W-:Y:S02]  /*6470*/  FMUL.FTZ R11, R203.reuse, R6 ;  /* 0x00000006cb0b7220 */ /* 0x040fe40000410000 */
[C---:B------:R-:W-:Y:S02]  /*6480*/  FMUL.FTZ R7, R203.reuse, R118 ;  /* 0x00000076cb077220 */ /* 0x040fe40000410000 */
[----:B------:R-:W-:-:S02]  /*6490*/  FMUL.FTZ R5, R203, R10 ;  /* 0x0000000acb057220 */ /* 0x000fc40000410000 */
[C---:B------:R-:W-:Y:S01]  /*64a0*/  FFMA.FTZ R150, R195.reuse, R146, R130 ;  /* 0x00000092c3967223 */ /* 0x040fe20000010082 */
[----:B------:R-:W-:Y:S01]  /*64b0*/  PRMT R130, RZ, 0x5410, R16 ;  /* 0x00005410ff827816 */ /* 0x000fe20000000010 */
[C---:B------:R-:W-:Y:S02]  /*64c0*/  FFMA.FTZ R11, R195.reuse, R118, R11 ;  /* 0x00000076c30b7223 */ /* 0x040fe4000001000b */
[C---:B------:R-:W-:Y:S02]  /*64d0*/  FFMA.FTZ R7, R195.reuse, R6, -R7 ;  /* 0x00000006c3077223 */ /* 0x040fe40000010807 */
[-C--:B------:R-:W-:Y:S02]  /*64e0*/  FFMA.FTZ R6, R195, R4.reuse, R5 ;  /* 0x00000004c3067223 */ /* 0x080fe40000010005 */
[----:B------:R-:W-:Y:S02]  /*64f0*/  FMUL.FTZ R4, R203, R4 ;  /* 0x00000004cb047220 */ /* 0x000fe40000410000 */
[----:B------:R-:W-:-:S02]  /*6500*/  FADD.FTZ R146, RZ, R11 ;  /* 0x0000000bff927221 */ /* 0x000fc40000010000 */
[----:B------:R-:W-:Y:S02]  /*6510*/  FFMA.FTZ R118, R65, R130, R7 ;  /* 0x0000008241767223 */ /* 0x000fe40000010007 */
[----:B------:R-:W-:Y:S02]  /*6520*/  FFMA.FTZ R4, R195, R10, -R4 ;  /* 0x0000000ac3047223 */ /* 0x000fe40000010804 */
[C---:B------:R-:W-:Y:S01]  /*6530*/  FMUL.FTZ R10, R197.reuse, R146 ;  /* 0x00000092c50a7220 */ /* 0x040fe20000410000 */
[----:B------:R-:W-:Y:S01]  /*6540*/  PRMT R119, RZ, 0x5410, R15 ;  /* 0x00005410ff777816 */ /* 0x000fe2000000000f */
[-C--:B------:R-:W-:Y:S02]  /*6550*/  FMUL.FTZ R11, R197, R118.reuse ;  /* 0x00000076c50b7220 */ /* 0x080fe40000410000 */
[C---:B------:R-:W-:Y:S02]  /*6560*/  FFMA.FTZ R10, R193.reuse, R118, -R10 ;  /* 0x00000076c10a7223 */ /* 0x040fe4000001080a */
[----:B------:R-:W-:-:S02]  /*6570*/  FFMA.FTZ R11, R193, R146, R11 ;  /* 0x00000092c10b7223 */ /* 0x000fc4000001000b */
[----:B------:R-:W-:Y:S02]  /*6580*/  FFMA.FTZ R117, R66, R119, R10 ;  /* 0x0000007742757223 */ /* 0x000fe4000001000a */
[----:B------:R-:W-:Y:S02]  /*6590*/  FADD.FTZ R11, RZ, R11 ;  /* 0x0000000bff0b7221 */ /* 0x000fe40000010000 */
[C---:B------:R-:W-:Y:S02]  /*65a0*/  FMUL.FTZ R118, R208.reuse, R117 ;  /* 0x00000075d0767220 */ /* 0x040fe40000410000 */
[-C--:B------:R-:W-:Y:S02]  /*65b0*/  FMUL.FTZ R10, R208, R11.reuse ;  /* 0x0000000bd00a7220 */ /* 0x080fe40000410000 */
[C---:B------:R-:W-:Y:S01]  /*65c0*/  FFMA.FTZ R11, R206.reuse, R11, R118 ;  /* 0x0000000bce0b7223 */ /* 0x040fe20000010076 */
[----:B------:R-:W-:Y:S01]  /*65d0*/  PRMT R118, RZ, 0x5410, R14 ;  /* 0x00005410ff767816 */ /* 0x000fe2000000000e */
[----:B------:R-:W-:Y:S01]  /*65e0*/  FFMA.FTZ R10, R206, R117, -R10 ;  /* 0x00000075ce0a7223 */ /* 0x000fe2000001080a */
[----:B------:R-:W-:Y:S01]  /*65f0*/  ISETP.NE.AND P3, PT, R50, 0x1f, PT ;  /* 0x0000001f3200780c */ /* 0x000fe20003f65270 */
[----:B------:R-:W-:-:S02]  /*6600*/  FADD.FTZ R11, RZ, R11 ;  /* 0x0000000bff0b7221 */ /* 0x000fc40000010000 */
[----:B------:R-:W-:Y:S02]  /*6610*/  FFMA.FTZ R10, R67, R118, R10 ;  /* 0x00000076430a7223 */ /* 0x000fe4000001000a */
[CC--:B------:R-:W-:Y:S02]  /*6620*/  FMUL.FTZ R117, R133.reuse, R11.reuse ;  /* 0x0000000b85757220 */ /* 0x0c0fe40000410000 */
[-C--:B------:R-:W-:Y:S02]  /*6630*/  FMUL.FTZ R145, R133, R10.reuse ;  /* 0x0000000a85917220 */ /* 0x080fe40000410000 */
[C---:B------:R-:W-:Y:S02]  /*6640*/  FFMA.FTZ R162, R134.reuse, R10, -R117 ;  /* 0x0000000a86a27223 */ /* 0x040fe40000010875 */
[----:B------:R-:W-:Y:S02]  /*6650*/  FFMA.FTZ R145, R134, R11, R145 ;  /* 0x0000000b86917223 */ /* 0x000fe40000010091 */
[----:B------:R0:W1:Y:S01]  /*6660*/  @P3 LDS.64 R10, [R50.X8+0x1888] ;  /* 0x00188800320a3984 */ /* 0x0000620000008a00 */
[----:B------:R-:W-:-:S02]  /*6670*/  FMUL.FTZ R5, R197, R6 ;  /* 0x00000006c5057220 */ /* 0x000fc40000410000 */
[-C--:B------:R-:W-:Y:S02]  /*6680*/  FMUL.FTZ R7, R197, R4.reuse ;  /* 0x00000004c5077220 */ /* 0x080fe40000410000 */
[C---:B------:R-:W-:Y:S02]  /*6690*/  FFMA.FTZ R5, R193.reuse, R4, -R5 ;  /* 0x00000004c1057223 */ /* 0x040fe40000010805 */
[----:B------:R-:W-:Y:S02]  /*66a0*/  FFMA.FTZ R7, R193, R6, R7 ;  /* 0x00000006c1077223 */ /* 0x000fe40000010007 */
[C---:B------:R-:W-:Y:S02]  /*66b0*/  FMUL.FTZ R6, R208.reuse, R5 ;  /* 0x00000005d0067220 */ /* 0x040fe40000410000 */
[-C--:B------:R-:W-:Y:S02]  /*66c0*/  FMUL.FTZ R4, R208, R7.reuse ;  /* 0x00000007d0047220 */ /* 0x080fe40000410000 */
[----:B------:R-:W-:-:S02]  /*66d0*/  FFMA.FTZ R6, R206, R7, R6 ;  /* 0x00000007ce067223 */ /* 0x000fc40000010006 */
[----:B------:R-:W-:Y:S01]  /*66e0*/  FFMA.FTZ R4, R206, R5, -R4 ;  /* 0x00000005ce047223 */ /* 0x000fe20000010804 */
        /* <DEDUP_REMOVED lines=14> */
.L_x_8140:
[----:B0-----:R-:W-:Y:S05]  /*67d0*/  BSYNC B0 ;  /* 0x0000000000007941 */ /* 0x001fea0003800000 */
.L_x_8139:
[----:B------:R-:W0:Y:S01]  /*67e0*/  SHFL.UP PT, R4, R158, 0x1, RZ ;  /* 0x042000009e047989 */ /* 0x000e2200000e00ff */
[----:B------:R-:W-:Y:S01]  /*67f0*/  FADD.FTZ R161, RZ, R145 ;  /* 0x00000091ffa17221 */ /* 0x000fe20000010000 */
[----:B------:R-:W-:Y:S01]  /*6800*/  ISETP.GE.AND P4, PT, R49, 0x1, PT ;  /* 0x000000013100780c */ /* 0x000fe20003f86270 */
[----:B------:R-:W-:Y:S01]  /*6810*/  FFMA.FTZ R162, R68, R117, R162 ;  /* 0x0000007544a27223 */ /* 0x000fe200000100a2 */
[----:B------:R-:W2:Y:S01]  /*6820*/  SHFL.UP PT, R5, R7, 0x1, RZ ;  /* 0x0420000007057989 */ /* 0x000ea200000e00ff */
[C---:B------:R-:W-:Y:S01]  /*6830*/  FMUL.FTZ R181, R112.reuse, R155 ;  /* 0x0000009b70b57220 */ /* 0x040fe20000410000 */
[----:B------:R-:W-:Y:S01]  /*6840*/  BSSY B0, `(.L_x_8141) ;  /* 0x000010f000007945 */ /* 0x000fe20003800000 */
[----:B------:R-:W-:Y:S01]  /*6850*/  FMUL.FTZ R183, R112, R156 ;  /* 0x0000009c70b77220 */ /* 0x000fe20000410000 */
[----:B------:R-:W3:Y:S01]  /*6860*/  SHFL.UP PT, R145, R161, 0x1, RZ ;  /* 0x04200000a1917989 */ /* 0x000ee200000e00ff */
[----:B------:R-:W-:Y:S01]  /*6870*/  FADD.FTZ R147, R181, R148 ;  /* 0x00000094b5937221 */ /* 0x000fe20000010000 */
[----:B------:R-:W-:Y:S01]  /*6880*/  ISETP.GT.U32.AND P5, PT, R201, 0x17, PT ;  /* 0x00000017c900780c */ /* 0x000fe20003fa4070 */
[----:B------:R-:W-:Y:S01]  /*6890*/  FADD.FTZ R149, -R183, R150 ;  /* 0x00000096b7957221 */ /* 0x000fe20000010100 */
[----:B------:R-:W4:Y:S01]  /*68a0*/  SHFL.UP PT, R6, R162, 0x1, RZ ;  /* 0x04200000a2067989 */ /* 0x000f2200000e00ff */
[C---:B------:R-:W-:Y:S01]  /*68b0*/  FMUL.FTZ R148, R194.reuse, -R147 ;  /* 0x80000093c2947220 */ /* 0x040fe20000410000 */
[----:B------:R-:W-:Y:S01]  /*68c0*/  ISETP.GT.U32.AND P6, PT, R201, 0xf, PT ;  /* 0x0000000fc900780c */ /* 0x000fe20003fc4070 */
[-C--:B------:R-:W-:Y:S01]  /*68d0*/  FMUL.FTZ R146, R194, -R149.reuse ;  /* 0x80000095c2927220 */ /* 0x080fe20000410000 */
[----:B-----5:R-:W-:Y:S01]  /*68e0*/  SHFL.IDX PT, R13, R13, RZ, 0x1f ;  /* 0x00001fff0d0d7589 */ /* 0x020fe200000e0000 */
[----:B------:R-:W-:-:S02]  /*68f0*/  FFMA.FTZ R149, R192, R149, R148 ;  /* 0x00000095c0957223 */ /* 0x000fc40000010094 */
[C---:B------:R-:W-:Y:S02]  /*6900*/  FMUL.FTZ R190, R111.reuse, R156 ;  /* 0x0000009c6fbe7220 */ /* 0x040fe40000410000 */
[----:B------:R-:W-:Y:S02]  /*6910*/  FFMA.FTZ R147, R192, R147, -R146 ;  /* 0x00000093c0937223 */ /* 0x000fe40000010892 */
[----:B------:R-:W-:Y:S02]  /*6920*/  FMUL.FTZ R184, R111, R155 ;  /* 0x0000009b6fb87220 */ /* 0x000fe40000410000 */
[----:B------:R-:W-:Y:S01]  /*6930*/  FADD.FTZ R150, -R190, R149 ;  /* 0x00000095be967221 */ /* 0x000fe20000010100 */
[----:B------:R-:W-:Y:S01]  /*6940*/  MOV R149, UR29 ;  /* 0x0000001d00957c02 */ /* 0x000fe20008000f00 */
[----:B------:R-:W-:Y:S02]  /*6950*/  FADD.FTZ R148, R184, R147 ;  /* 0x00000093b8947221 */ /* 0x000fe40000010000 */
[----:B------:R-:W-:Y:S01]  /*6960*/  FMUL.FTZ R147, R187, -R150 ;  /* 0x80000096bb937220 */ /* 0x000fe20000410000 */
[----:B------:R-:W-:Y:S01]  /*6970*/  ISETP.GE.OR P0, PT, R149, c[0x0][0x174], P0 ;  /* 0x00005d0095007a0c */ /* 0x000fe20000706670 */
[----:B0-----:R-:W-:-:S02]  /*6980*/  FMUL.FTZ R146, R7, R4 ;  /* 0x0000000407927220 */ /* 0x001fc40000410000 */
[-C--:B------:R-:W-:Y:S02]  /*6990*/  FMUL.FTZ R149, R187, -R148.reuse ;  /* 0x80000094bb957220 */ /* 0x080fe40000410000 */
[----:B------:R-:W-:Y:S02]  /*69a0*/  FFMA.FTZ R152, R185, R148, -R147 ;  /* 0x00000094b9987223 */ /* 0x000fe40000010893 */
[C---:B--2---:R-:W-:Y:S02]  /*69b0*/  FFMA.FTZ R148, R158.reuse, R5, R146 ;  /* 0x000000059e947223 */ /* 0x044fe40000010092 */
[C---:B---3--:R-:W-:Y:S02]  /*69c0*/  FMUL.FTZ R147, R7.reuse, R145 ;  /* 0x0000009107937220 */ /* 0x048fe40000410000 */
[C---:B----4-:R-:W-:Y:S01]  /*69d0*/  FMUL.FTZ R146, R7.reuse, R6 ;  /* 0x0000000607927220 */ /* 0x050fe20000410000 */
[----:B------:R-:W-:Y:S01]  /*69e0*/  FSEL R148, R7, R148, !P4 ;  /* 0x0000009407947208 */ /* 0x000fe20006000000 */
[----:B------:R-:W-:-:S02]  /*69f0*/  FFMA.FTZ R147, R158, R6, -R147 ;  /* 0x000000069e937223 */ /* 0x000fc40000010893 */
[----:B------:R-:W-:Y:S02]  /*6a00*/  FFMA.FTZ R146, R158, R145, R146 ;  /* 0x000000919e927223 */ /* 0x000fe40000010092 */
[----:B------:R-:W-:Y:S02]  /*6a10*/  FMUL.FTZ R5, R7, R5 ;  /* 0x0000000507057220 */ /* 0x000fe40000410000 */
[----:B------:R-:W-:Y:S01]  /*6a20*/  @P4 FADD.FTZ R162, R162, R147 ;  /* 0x00000093a2a24221 */ /* 0x000fe20000010000 */
[----:B------:R-:W-:Y:S01]  /*6a30*/  SHFL.UP PT, R7, R148, 0x2, RZ ;  /* 0x0440000094077989 */ /* 0x000fe200000e00ff */
[----:B------:R-:W-:Y:S02]  /*6a40*/  @P4 FADD.FTZ R161, R161, R146 ;  /* 0x00000092a1a14221 */ /* 0x000fe40000010000 */
[----:B------:R-:W-:Y:S01]  /*6a50*/  @P4 FFMA.FTZ R158, R158, R4, -R5 ;  /* 0x000000049e9e4223 */ /* 0x000fe20000010805 */
[----:B------:R-:W0:Y:S01]  /*6a60*/  SHFL.UP PT, R145, R162, 0x2, RZ ;  /* 0x04400000a2917989 */ /* 0x000e2200000e00ff */
[----:B------:R-:W-:Y:S01]  /*6a70*/  FFMA.FTZ R150, R185, R150, R149 ;  /* 0x00000096b9967223 */ /* 0x000fe20000010095 */
[----:B------:R-:W-:Y:S01]  /*6a80*/  ISETP.GE.AND P4, PT, R49, 0x2, PT ;  /* 0x000000023100780c */ /* 0x000fe20003f86270 */
[C---:B------:R-:W-:Y:S01]  /*6a90*/  FMUL.FTZ R209, R110.reuse, R156 ;  /* 0x0000009c6ed17220 */ /* 0x040fe20000410000 */
[----:B------:R-:W2:Y:S01]  /*6aa0*/  SHFL.UP PT, R147, R161, 0x2, RZ ;  /* 0x04400000a1937989 */ /* 0x000ea200000e00ff */
[----:B------:R-:W-:-:S02]  /*6ab0*/  FMUL.FTZ R207, R110, R155 ;  /* 0x0000009b6ecf7220 */ /* 0x000fc40000410000 */
[----:B-1----:R-:W-:Y:S01]  /*6ac0*/  FMUL.FTZ R4, R133, -R10 ;  /* 0x8000000a85047220 */ /* 0x002fe20000410000 */
[----:B------:R-:W1:Y:S01]  /*6ad0*/  SHFL.UP PT, R5, R158, 0x2, RZ ;  /* 0x044000009e057989 */ /* 0x000e6200000e00ff */
[----:B------:R-:W-:Y:S02]  /*6ae0*/  FADD.FTZ R150, -R209, R150 ;  /* 0x00000096d1967221 */ /* 0x000fe40000010100 */
[----:B------:R-:W-:Y:S02]  /*6af0*/  FADD.FTZ R152, R207, R152 ;  /* 0x00000098cf987221 */ /* 0x000fe40000010000 */
[-C--:B------:R-:W-:Y:S02]  /*6b00*/  FMUL.FTZ R149, R133, R11.reuse ;  /* 0x0000000b85957220 */ /* 0x080fe40000410000 */
[----:B------:R-:W-:Y:S02]  /*6b10*/  FFMA.FTZ R151, R134, -R11, R4 ;  /* 0x8000000b86977223 */ /* 0x000fe40000010004 */
[----:B------:R-:W-:-:S02]  /*6b20*/  FMUL.FTZ R4, R191, -R150 ;  /* 0x80000096bf047220 */ /* 0x000fc40000410000 */
[----:B------:R-:W-:Y:S02]  /*6b30*/  FMUL.FTZ R6, R191, -R152 ;  /* 0x80000098bf067220 */ /* 0x000fe40000410000 */
[----:B------:R-:W-:Y:S02]  /*6b40*/  FFMA.FTZ R149, R134, R10, -R149 ;  /* 0x0000000a86957223 */ /* 0x000fe40000010895 */
[C---:B------:R-:W-:Y:S02]  /*6b50*/  FFMA.FTZ R152, R189.reuse, R152, -R4 ;  /* 0x00000098bd987223 */ /* 0x040fe40000010804 */
[----:B------:R-:W-:Y:S02]  /*6b60*/  FFMA.FTZ R153, R189, R150, R6 ;  /* 0x00000096bd997223 */ /* 0x000fe40000010006 */
[C---:B------:R-:W-:Y:S02]  /*6b70*/  FMUL.FTZ R4, R208.reuse, -R151 ;  /* 0x80000097d0047220 */ /* 0x040fe40000410000 */
[----:B------:R-:W-:-:S02]  /*6b80*/  FMUL.FTZ R6, R208, -R149 ;  /* 0x80000095d0067220 */ /* 0x000fc40000410000 */
[C---:B------:R-:W-:Y:S02]  /*6b90*/  FMUL.FTZ R196, R109.reuse, R156 ;  /* 0x0000009c6dc47220 */ /* 0x040fe40000410000 */
[C---:B------:R-:W-:Y:S02]  /*6ba0*/  FFMA.FTZ R4, R206.reuse, R149, -R4 ;  /* 0x00000095ce047223 */ /* 0x040fe40000010804 */
[----:B------:R-:W-:Y:S02]  /*6bb0*/  FFMA.FTZ R6, R206, R151, R6 ;  /* 0x00000097ce067223 */ /* 0x000fe40000010006 */
[----:B------:R-:W-:Y:S02]  /*6bc0*/  FMUL.FTZ R205, R109, R155 ;  /* 0x0000009b6dcd7220 */ /* 0x000fe40000410000 */
[----:B------:R-:W-:Y:S02]  /*6bd0*/  FADD.FTZ R165, -R196, R153 ;  /* 0x00000099c4a57221 */ /* 0x000fe40000010100 */
[----:B------:R-:W-:-:S02]  /*6be0*/  FMUL.FTZ R146, R197, -R6 ;  /* 0x80000006c5927220 */ /* 0x000fc40000410000 */
[-C--:B------:R-:W-:Y:S02]  /*6bf0*/  FMUL.FTZ R149, R197, -R4.reuse ;  /* 0x80000004c5957220 */ /* 0x080fe40000410000 */
[----:B------:R-:W-:Y:S02]  /*6c00*/  FADD.FTZ R153, R205, R152 ;  /* 0x00000098cd997221 */ /* 0x000fe40000010000 */
[----:B------:R-:W-:Y:S02]  /*6c10*/  FMUL.FTZ R150, R204, -R165 ;  /* 0x800000a5cc967220 */ /* 0x000fe40000410000 */
[C---:B------:R-:W-:Y:S02]  /*6c20*/  FFMA.FTZ R152, R193.reuse, R4, -R146 ;  /* 0x00000004c1987223 */ /* 0x040fe40000010892 */
[----:B------:R-:W-:Y:S02]  /*6c30*/  FFMA.FTZ R154, R193, R6, R149 ;  /* 0x00000006c19a7223 */ /* 0x000fe40000010095 */
[----:B0-----:R-:W-:-:S02]  /*6c40*/  FMUL.FTZ R149, R148, R145 ;  /* 0x0000009194957220 */ /* 0x001fc40000410000 */
[C---:B--2---:R-:W-:Y:S02]  /*6c50*/  FMUL.FTZ R146, R148.reuse, R147 ;  /* 0x0000009394927220 */ /* 0x044fe40000410000 */
[----:B-1----:R-:W-:Y:S02]  /*6c60*/  FMUL.FTZ R6, R148, R5 ;  /* 0x0000000594067220 */ /* 0x002fe40000410000 */
[----:B------:R-:W-:Y:S02]  /*6c70*/  FMUL.FTZ R151, R204, -R153 ;  /* 0x80000099cc977220 */ /* 0x000fe40000410000 */
[----:B------:R-:W-:Y:S02]  /*6c80*/  FMUL.FTZ R4, R148, R7 ;  /* 0x0000000794047220 */ /* 0x000fe40000410000 */
[----:B------:R-:W-:Y:S02]  /*6c90*/  FFMA.FTZ R153, R202, R153, -R150 ;  /* 0x00000099ca997223 */ /* 0x000fe40000010896 */
[----:B------:R-:W-:-:S02]  /*6ca0*/  FFMA.FTZ R150, R158, R147, R149 ;  /* 0x000000939e967223 */ /* 0x000fc40000010095 */
[C---:B------:R-:W-:Y:S02]  /*6cb0*/  FFMA.FTZ R145, R158.reuse, R145, -R146 ;  /* 0x000000919e917223 */ /* 0x040fe40000010892 */
[C---:B------:R-:W-:Y:S02]  /*6cc0*/  FFMA.FTZ R7, R158.reuse, R7, R6 ;  /* 0x000000079e077223 */ /* 0x040fe40000010006 */
[----:B------:R-:W-:Y:S02]  /*6cd0*/  @P4 FFMA.FTZ R158, R158, R5, -R4 ;  /* 0x000000059e9e4223 */ /* 0x000fe40000010804 */
[----:B------:R-:W-:Y:S01]  /*6ce0*/  FMUL.FTZ R212, R108, R155 ;  /* 0x0000009b6cd47220 */ /* 0x000fe20000410000 */
[----:B------:R-:W-:Y:S01]  /*6cf0*/  FSEL R7, R148, R7, !P4 ;  /* 0x0000000794077208 */ /* 0x000fe20006000000 */
[----:B------:R-:W-:Y:S02]  /*6d00*/  FMUL.FTZ R4, R203, -R152 ;  /* 0x80000098cb047220 */ /* 0x000fe40000410000 */
[----:B------:R-:W-:-:S02]  /*6d10*/  @P4 FADD.FTZ R161, R161, R150 ;  /* 0x00000096a1a14221 */ /* 0x000fc40000010000 */
[----:B------:R-:W-:Y:S01]  /*6d20*/  @P4 FADD.FTZ R162, R162, R145 ;  /* 0x00000091a2a24221 */ /* 0x000fe20000010000 */
[----:B------:R-:W-:Y:S01]  /*6d30*/  SHFL.UP PT, R5, R7, 0x4, RZ ;  /* 0x0480000007057989 */ /* 0x000fe200000e00ff */
[----:B------:R-:W-:Y:S01]  /*6d40*/  FFMA.FTZ R160, R202, R165, R151 ;  /* 0x000000a5caa07223 */ /* 0x000fe20000010097 */
[----:B------:R-:W-:Y:S01]  /*6d50*/  ISETP.GE.AND P4, PT, R49, 0x4, PT ;  /* 0x000000043100780c */ /* 0x000fe20003f86270 */
[----:B------:R-:W-:Y:S01]  /*6d60*/  FMUL.FTZ R211, R108, R156 ;  /* 0x0000009c6cd37220 */ /* 0x000fe20000410000 */
[----:B------:R-:W0:Y:S01]  /*6d70*/  SHFL.UP PT, R145, R161, 0x4, RZ ;  /* 0x04800000a1917989 */ /* 0x000e2200000e00ff */
[----:B------:R-:W-:Y:S02]  /*6d80*/  FADD.FTZ R153, R212, R153 ;  /* 0x00000099d4997221 */ /* 0x000fe40000010000 */
[----:B------:R-:W-:Y:S01]  /*6d90*/  FFMA.FTZ R149, R195, R154, R4 ;  /* 0x0000009ac3957223 */ /* 0x000fe20000010004 */
[----:B------:R-:W1:Y:S01]  /*6da0*/  SHFL.UP PT, R6, R162, 0x4, RZ ;  /* 0x04800000a2067989 */ /* 0x000e6200000e00ff */
[----:B------:R-:W-:-:S02]  /*6db0*/  FADD.FTZ R147, -R211, R160 ;  /* 0x000000a0d3937221 */ /* 0x000fc40000010100 */
[C---:B------:R-:W-:Y:S01]  /*6dc0*/  FMUL.FTZ R148, R200.reuse, -R153 ;  /* 0x80000099c8947220 */ /* 0x040fe20000410000 */
[----:B------:R-:W2:Y:S01]  /*6dd0*/  SHFL.UP PT, R4, R158, 0x4, RZ ;  /* 0x048000009e047989 */ /* 0x000ea200000e00ff */
[----:B------:R-:W-:Y:S02]  /*6de0*/  FMUL.FTZ R154, R203, -R154 ;  /* 0x8000009acb9a7220 */ /* 0x000fe40000410000 */
[-C--:B------:R-:W-:Y:S02]  /*6df0*/  FMUL.FTZ R146, R200, -R147.reuse ;  /* 0x80000093c8927220 */ /* 0x080fe40000410000 */
[C---:B------:R-:W-:Y:S02]  /*6e00*/  FFMA.FTZ R151, R198.reuse, R147, R148 ;  /* 0x00000093c6977223 */ /* 0x040fe40000010094 */
[----:B------:R-:W-:Y:S02]  /*6e10*/  FFMA.FTZ R147, R195, R152, -R154 ;  /* 0x00000098c3937223 */ /* 0x000fe4000001089a */
[----:B------:R-:W-:-:S02]  /*6e20*/  FFMA.FTZ R153, R198, R153, -R146 ;  /* 0x00000099c6997223 */ /* 0x000fc40000010892 */
[C---:B------:R-:W-:Y:S02]  /*6e30*/  FMUL.FTZ R210, R107.reuse, R156 ;  /* 0x0000009c6bd27220 */ /* 0x040fe40000410000 */
[----:B------:R-:W-:Y:S02]  /*6e40*/  FMUL.FTZ R160, R107, R155 ;  /* 0x0000009b6ba07220 */ /* 0x000fe40000410000 */
[C---:B------:R-:W-:Y:S02]  /*6e50*/  FMUL.FTZ R146, R194.reuse, -R149 ;  /* 0x80000095c2927220 */ /* 0x040fe40000410000 */
[----:B------:R-:W-:Y:S02]  /*6e60*/  FMUL.FTZ R148, R194, -R147 ;  /* 0x80000093c2947220 */ /* 0x000fe40000410000 */
[----:B------:R-:W-:Y:S02]  /*6e70*/  FADD.FTZ R152, -R210, R151 ;  /* 0x00000097d2987221 */ /* 0x000fe40000010100 */
[----:B------:R-:W-:-:S02]  /*6e80*/  FADD.FTZ R150, R160, R153 ;  /* 0x00000099a0967221 */ /* 0x000fc40000010000 */
[C---:B------:R-:W-:Y:S02]  /*6e90*/  FFMA.FTZ R146, R192.reuse, R147, -R146 ;  /* 0x00000093c0927223 */ /* 0x040fe40000010892 */
[----:B------:R-:W-:Y:S02]  /*6ea0*/  FFMA.FTZ R148, R192, R149, R148 ;  /* 0x00000095c0947223 */ /* 0x000fe40000010094 */
[C---:B------:R-:W-:Y:S02]  /*6eb0*/  FMUL.FTZ R151, R159.reuse, -R152 ;  /* 0x800000989f977220 */ /* 0x040fe40000410000 */
[----:B------:R-:W-:Y:S02]  /*6ec0*/  FMUL.FTZ R153, R159, -R150 ;  /* 0x800000969f997220 */ /* 0x000fe40000410000 */
[C---:B------:R-:W-:Y:S02]  /*6ed0*/  FMUL.FTZ R147, R187.reuse, -R148 ;  /* 0x80000094bb937220 */ /* 0x040fe40000410000 */
[----:B------:R-:W-:-:S02]  /*6ee0*/  FMUL.FTZ R149, R187, -R146 ;  /* 0x80000092bb957220 */ /* 0x000fc40000410000 */
[C---:B------:R-:W-:Y:S02]  /*6ef0*/  FFMA.FTZ R151, R157.reuse, R150, -R151 ;  /* 0x000000969d977223 */ /* 0x040fe40000010897 */
[----:B------:R-:W-:Y:S02]  /*6f00*/  FFMA.FTZ R166, R157, R152, R153 ;  /* 0x000000989da67223 */ /* 0x000fe40000010099 */
[C---:B------:R-:W-:Y:S02]  /*6f10*/  FFMA.FTZ R150, R185.reuse, R146, -R147 ;  /* 0x00000092b9967223 */ /* 0x040fe40000010893 */
[----:B------:R-:W-:Y:S02]  /*6f20*/  FFMA.FTZ R152, R185, R148, R149 ;  /* 0x00000094b9987223 */ /* 0x000fe40000010095 */
[C---:B0-----:R-:W-:Y:S02]  /*6f30*/  FMUL.FTZ R149, R7.reuse, R145 ;  /* 0x0000009107957220 */ /* 0x041fe40000410000 */
[----:B-1----:R-:W-:-:S02]  /*6f40*/  FMUL.FTZ R148, R7, R6 ;  /* 0x0000000607947220 */ /* 0x002fc40000410000 */
[C---:B--2---:R-:W-:Y:S02]  /*6f50*/  FMUL.FTZ R146, R7.reuse, R4 ;  /* 0x0000000407927220 */ /* 0x044fe40000410000 */
[----:B------:R-:W-:Y:S02]  /*6f60*/  FMUL.FTZ R147, R7, R5 ;  /* 0x0000000507937220 */ /* 0x000fe40000410000 */
[C---:B------:R-:W-:Y:S02]  /*6f70*/  FFMA.FTZ R149, R158.reuse, R6, -R149 ;  /* 0x000000069e957223 */ /* 0x040fe40000010895 */
[C---:B------:R-:W-:Y:S02]  /*6f80*/  FFMA.FTZ R148, R158.reuse, R145, R148 ;  /* 0x000000919e947223 */ /* 0x040fe40000010094 */
[C---:B------:R-:W-:Y:S02]  /*6f90*/  FFMA.FTZ R146, R158.reuse, R5, R146 ;  /* 0x000000059e927223 */ /* 0x040fe40000010092 */
[----:B------:R-:W-:-:S02]  /*6fa0*/  @P4 FFMA.FTZ R158, R158, R4, -R147 ;  /* 0x000000049e9e4223 */ /* 0x000fc40000010893 */
[----:B------:R-:W-:Y:S01]  /*6fb0*/  FMUL.FTZ R154, R106, R155 ;  /* 0x0000009b6a9a7220 */ /* 0x000fe20000410000 */
[----:B------:R-:W-:Y:S01]  /*6fc0*/  FSEL R7, R7, R146, !P4 ;  /* 0x0000009207077208 */ /* 0x000fe20006000000 */
[----:B------:R-:W-:Y:S02]  /*6fd0*/  FMUL.FTZ R4, R191, -R150 ;  /* 0x80000096bf047220 */ /* 0x000fe40000410000 */
[----:B------:R-:W-:Y:S02]  /*6fe0*/  @P4 FADD.FTZ R162, R162, R149 ;  /* 0x00000095a2a24221 */ /* 0x000fe40000010000 */
[----:B------:R-:W-:Y:S01]  /*6ff0*/  @P4 FADD.FTZ R161, R161, R148 ;  /* 0x00000094a1a14221 */ /* 0x000fe20000010000 */
[----:B------:R-:W-:Y:S01]  /*7000*/  SHFL.UP PT, R5, R7, 0x8, RZ ;  /* 0x0500000007057989 */ /* 0x000fe200000e00ff */
[----:B------:R-:W-:Y:S01]  /*7010*/  FMUL.FTZ R153, R106, R156 ;  /* 0x0000009c6a997220 */ /* 0x000fe20000410000 */
[----:B------:R-:W-:Y:S01]  /*7020*/  ISETP.GE.AND P4, PT, R49, 0x8, PT ;  /* 0x000000083100780c */ /* 0x000fe20003f86270 */
[----:B------:R-:W-:Y:S01]  /*7030*/  FADD.FTZ R145, R154, R151 ;  /* 0x000000979a917221 */ /* 0x000fe20000010000 */
[----:B------:R-:W0:Y:S01]  /*7040*/  SHFL.UP PT, R6, R162, 0x8, RZ ;  /* 0x05000000a2067989 */ /* 0x000e2200000e00ff */
[----:B------:R-:W-:-:S02]  /*7050*/  FFMA.FTZ R151, R189, R152, R4 ;  /* 0x00000098bd977223 */ /* 0x000fc40000010004 */
[----:B------:R-:W-:Y:S01]  /*7060*/  FADD.FTZ R166, -R153, R166 ;  /* 0x000000a699a67221 */ /* 0x000fe20000010100 */
[----:B------:R-:W1:Y:S01]  /*7070*/  SHFL.UP PT, R4, R158, 0x8, RZ ;  /* 0x050000009e047989 */ /* 0x000e6200000e00ff */
[----:B------:R-:W-:Y:S02]  /*7080*/  FMUL.FTZ R149, R135, -R145 ;  /* 0x8000009187957220 */ /* 0x000fe40000410000 */
[----:B------:R-:W-:Y:S01]  /*7090*/  FMUL.FTZ R152, R191, -R152 ;  /* 0x80000098bf987220 */ /* 0x000fe20000410000 */
[----:B------:R-:W2:Y:S01]  /*70a0*/  SHFL.UP PT, R147, R161, 0x8, RZ ;  /* 0x05000000a1937989 */ /* 0x000ea200000e00ff */
[-C--:B------:R-:W-:Y:S02]  /*70b0*/  FMUL.FTZ R146, R135, -R166.reuse ;  /* 0x800000a687927220 */ /* 0x080fe40000410000 */
[----:B------:R-:W-:Y:S02]  /*70c0*/  FFMA.FTZ R166, R136, R166, R149 ;  /* 0x000000a688a67223 */ /* 0x000fe40000010095 */
[----:B------:R-:W-:-:S02]  /*70d0*/  FFMA.FTZ R149, R189, R150, -R152 ;  /* 0x00000096bd957223 */ /* 0x000fc40000010898 */
[----:B------:R-:W-:Y:S02]  /*70e0*/  FFMA.FTZ R165, R136, R145, -R146 ;  /* 0x0000009188a57223 */ /* 0x000fe40000010892 */
[C---:B------:R-:W-:Y:S02]  /*70f0*/  FMUL.FTZ R146, R105.reuse, R155 ;  /* 0x0000009b69927220 */ /* 0x040fe40000410000 */
[C---:B------:R-:W-:Y:S02]  /*7100*/  FMUL.FTZ R148, R204.reuse, -R151 ;  /* 0x80000097cc947220 */ /* 0x040fe40000410000 */
[----:B------:R-:W-:Y:S02]  /*7110*/  FMUL.FTZ R150, R204, -R149 ;  /* 0x80000095cc967220 */ /* 0x000fe40000410000 */
[----:B------:R-:W-:Y:S02]  /*7120*/  FMUL.FTZ R145, R105, R156 ;  /* 0x0000009c69917220 */ /* 0x000fe40000410000 */
[----:B------:R-:W-:-:S02]  /*7130*/  FADD.FTZ R165, R146, R165 ;  /* 0x000000a592a57221 */ /* 0x000fc40000010000 */
[C---:B------:R-:W-:Y:S02]  /*7140*/  FFMA.FTZ R149, R202.reuse, R149, -R148 ;  /* 0x00000095ca957223 */ /* 0x040fe40000010894 */
[----:B------:R-:W-:Y:S02]  /*7150*/  FFMA.FTZ R151, R202, R151, R150 ;  /* 0x00000097ca977223 */ /* 0x000fe40000010096 */
[----:B------:R-:W-:Y:S02]  /*7160*/  FADD.FTZ R166, -R145, R166 ;  /* 0x000000a691a67221 */ /* 0x000fe40000010100 */
[----:B------:R-:W-:Y:S02]  /*7170*/  FMUL.FTZ R171, R137, -R165 ;  /* 0x800000a589ab7220 */ /* 0x000fe40000410000 */
[C---:B------:R-:W-:Y:S02]  /*7180*/  FMUL.FTZ R148, R200.reuse, -R151 ;  /* 0x80000097c8947220 */ /* 0x040fe40000410000 */
[----:B------:R-:W-:-:S02]  /*7190*/  FMUL.FTZ R150, R200, -R149 ;  /* 0x80000095c8967220 */ /* 0x000fc40000410000 */
[-C--:B------:R-:W-:Y:S02]  /*71a0*/  FMUL.FTZ R152, R137, -R166.reuse ;  /* 0x800000a689987220 */ /* 0x080fe40000410000 */
[----:B------:R-:W-:Y:S02]  /*71b0*/  FFMA.FTZ R174, R138, R166, R171 ;  /* 0x000000a68aae7223 */ /* 0x000fe400000100ab */
[C---:B------:R-:W-:Y:S02]  /*71c0*/  FFMA.FTZ R166, R198.reuse, R149, -R148 ;  /* 0x00000095c6a67223 */ /* 0x040fe40000010894 */
[----:B------:R-:W-:Y:S02]  /*71d0*/  FFMA.FTZ R172, R198, R151, R150 ;  /* 0x00000097c6ac7223 */ /* 0x000fe40000010096 */
[C---:B0-----:R-:W-:Y:S02]  /*71e0*/  FMUL.FTZ R150, R7.reuse, R6 ;  /* 0x0000000607967220 */ /* 0x041fe40000410000 */
[----:B-1----:R-:W-:-:S02]  /*71f0*/  FMUL.FTZ R148, R7, R4 ;  /* 0x0000000407947220 */ /* 0x002fc40000410000 */
[C---:B--2---:R-:W-:Y:S02]  /*7200*/  FMUL.FTZ R151, R7.reuse, R147 ;  /* 0x0000009307977220 */ /* 0x044fe40000410000 */
[----:B------:R-:W-:Y:S02]  /*7210*/  FMUL.FTZ R149, R7, R5 ;  /* 0x0000000507957220 */ /* 0x000fe40000410000 */
[----:B------:R-:W-:Y:S02]  /*7220*/  FFMA.FTZ R165, R138, R165, -R152 ;  /* 0x000000a58aa57223 */ /* 0x000fe40000010898 */
[C---:B------:R-:W-:Y:S02]  /*7230*/  FFMA.FTZ R150, R158.reuse, R147, R150 ;  /* 0x000000939e967223 */ /* 0x040fe40000010096 */
[C---:B------:R-:W-:Y:S02]  /*7240*/  FFMA.FTZ R152, R158.reuse, R5, R148 ;  /* 0x000000059e987223 */ /* 0x040fe40000010094 */
[----:B------:R-:W-:-:S02]  /*7250*/  FFMA.FTZ R151, R158, R6, -R151 ;  /* 0x000000069e977223 */ /* 0x000fc40000010897 */
[----:B------:R-:W-:Y:S01]  /*7260*/  @P4 FFMA.FTZ R158, R158, R4, -R149 ;  /* 0x000000049e9e4223 */ /* 0x000fe20000010895 */
[----:B------:R-:W-:Y:S01]  /*7270*/  FSEL R152, R7, R152, !P4 ;  /* 0x0000009807987208 */ /* 0x000fe20006000000 */
[C---:B------:R-:W-:Y:S02]  /*7280*/  FMUL.FTZ R147, R104.reuse, R156 ;  /* 0x0000009c68937220 */ /* 0x040fe40000410000 */
[----:B------:R-:W-:Y:S01]  /*7290*/  FMUL.FTZ R148, R104, R155 ;  /* 0x0000009b68947220 */ /* 0x000fe20000410000 */
[----:B------:R-:W0:Y:S01]  /*72a0*/  SHFL.UP PT, R5, R158, 0x10, RZ ;  /* 0x060000009e057989 */ /* 0x000e2200000e00ff */
[----:B------:R-:W-:Y:S02]  /*72b0*/  @P4 FADD.FTZ R161, R161, R150 ;  /* 0x00000096a1a14221 */ /* 0x000fe40000010000 */
[----:B------:R-:W-:Y:S01]  /*72c0*/  @P4 FADD.FTZ R162, R162, R151 ;  /* 0x00000097a2a24221 */ /* 0x000fe20000010000 */
[----:B------:R-:W1:Y:S01]  /*72d0*/  SHFL.UP PT, R7, R152, 0x10, RZ ;  /* 0x0600000098077989 */ /* 0x000e6200000e00ff */
[----:B------:R-:W-:Y:S01]  /*72e0*/  FMUL.FTZ R4, R159, -R172 ;  /* 0x800000ac9f047220 */ /* 0x000fe20000410000 */
[----:B------:R-:W-:Y:S01]  /*72f0*/  ISETP.GE.AND P4, PT, R49, 0x10, PT ;  /* 0x000000103100780c */ /* 0x000fe20003f86270 */
[----:B------:R-:W-:Y:S01]  /*7300*/  FADD.FTZ R174, -R147, R174 ;  /* 0x000000ae93ae7221 */ /* 0x000fe20000010100 */
[----:B------:R-:W-:Y:S01]  /*7310*/  SHFL.UP PT, R151, R162, 0x10, RZ ;  /* 0x06000000a2977989 */ /* 0x000fe200000e00ff */
[----:B------:R-:W-:-:S02]  /*7320*/  FADD.FTZ R149, R148, R165 ;  /* 0x000000a594957221 */ /* 0x000fc40000010000 */
[-C--:B------:R-:W-:Y:S01]  /*7330*/  FMUL.FTZ R6, R159, -R166.reuse ;  /* 0x800000a69f067220 */ /* 0x080fe20000410000 */
[----:B------:R-:W2:Y:S01]  /*7340*/  SHFL.UP PT, R165, R161, 0x10, RZ ;  /* 0x06000000a1a57989 */ /* 0x000ea200000e00ff */
[----:B------:R-:W-:Y:S02]  /*7350*/  FFMA.FTZ R4, R157, R166, -R4 ;  /* 0x000000a69d047223 */ /* 0x000fe40000010804 */
[C---:B------:R-:W-:Y:S02]  /*7360*/  FMUL.FTZ R150, R139.reuse, -R174 ;  /* 0x800000ae8b967220 */ /* 0x040fe40000410000 */
[----:B------:R-:W-:Y:S02]  /*7370*/  FMUL.FTZ R171, R139, -R149 ;  /* 0x800000958bab7220 */ /* 0x000fe40000410000 */
[----:B------:R-:W-:Y:S02]  /*7380*/  FFMA.FTZ R6, R157, R172, R6 ;  /* 0x000000ac9d067223 */ /* 0x000fe40000010006 */
[----:B------:R-:W-:-:S02]  /*7390*/  FMUL.FTZ R175, R135, -R4 ;  /* 0x8000000487af7220 */ /* 0x000fc40000410000 */
[C---:B------:R-:W-:Y:S02]  /*73a0*/  FFMA.FTZ R177, R140.reuse, R149, -R150 ;  /* 0x000000958cb17223 */ /* 0x040fe40000010896 */
[----:B------:R-:W-:Y:S02]  /*73b0*/  FFMA.FTZ R174, R140, R174, R171 ;  /* 0x000000ae8cae7223 */ /* 0x000fe400000100ab */
[----:B------:R-:W-:Y:S02]  /*73c0*/  FMUL.FTZ R150, R103, R155 ;  /* 0x0000009b67967220 */ /* 0x000fe40000410000 */
[-C--:B------:R-:W-:Y:S02]  /*73d0*/  FMUL.FTZ R171, R135, -R6.reuse ;  /* 0x8000000687ab7220 */ /* 0x080fe40000410000 */
[----:B------:R-:W-:Y:S02]  /*73e0*/  FFMA.FTZ R175, R136, R6, R175 ;  /* 0x0000000688af7223 */ /* 0x000fe400000100af */
[----:B------:R-:W-:-:S02]  /*73f0*/  FMUL.FTZ R149, R103, R156 ;  /* 0x0000009c67957220 */ /* 0x000fc40000410000 */
[----:B------:R-:W-:Y:S02]  /*7400*/  FADD.FTZ R177, R150, R177 ;  /* 0x000000b196b17221 */ /* 0x000fe40000010000 */
[----:B------:R-:W-:Y:S02]  /*7410*/  FFMA.FTZ R171, R136, R4, -R171 ;  /* 0x0000000488ab7223 */ /* 0x000fe400000108ab */
[----:B------:R-:W-:Y:S02]  /*7420*/  FMUL.FTZ R4, R137, -R175 ;  /* 0x800000af89047220 */ /* 0x000fe40000410000 */
[----:B------:R-:W-:Y:S02]  /*7430*/  FADD.FTZ R174, -R149, R174 ;  /* 0x000000ae95ae7221 */ /* 0x000fe40000010100 */
[----:B------:R-:W-:Y:S02]  /*7440*/  FMUL.FTZ R213, R141, -R177 ;  /* 0x800000b18dd57220 */ /* 0x000fe40000410000 */
[----:B------:R-:W-:-:S02]  /*7450*/  FFMA.FTZ R172, R138, R171, -R4 ;  /* 0x000000ab8aac7223 */ /* 0x000fc40000010804 */
[----:B0-----:R-:W-:Y:S02]  /*7460*/  FMUL.FTZ R4, R152, R5 ;  /* 0x0000000598047220 */ /* 0x001fe40000410000 */
[-C--:B------:R-:W-:Y:S02]  /*7470*/  FMUL.FTZ R6, R141, -R174.reuse ;  /* 0x800000ae8d067220 */ /* 0x080fe40000410000 */
[----:B------:R-:W-:Y:S02]  /*7480*/  FFMA.FTZ R176, R142, R174, R213 ;  /* 0x000000ae8eb07223 */ /* 0x000fe400000100d5 */
[----:B------:R-:W-:Y:S02]  /*7490*/  FMUL.FTZ R174, R137, -R171 ;  /* 0x800000ab89ae7220 */ /* 0x000fe40000410000 */
[----:B-1----:R-:W-:Y:S01]  /*74a0*/  FFMA.FTZ R171, R158, R7, R4 ;  /* 0x000000079eab7223 */ /* 0x002fe20000010004 */
[----:B------:R-:W-:Y:S01]  /*74b0*/  MOV R4, 0x3f800000 ;  /* 0x3f80000000047802 */ /* 0x000fe20000000f00 */
[----:B------:R-:W-:-:S02]  /*74c0*/  FFMA.FTZ R179, R142, R177, -R6 ;  /* 0x000000b18eb37223 */ /* 0x000fc40000010806 */
[C---:B--2---:R-:W-:Y:S01]  /*74d0*/  FMUL.FTZ R6, R152.reuse, R165 ;  /* 0x000000a598067220 */ /* 0x044fe20000410000 */
[C---:B------:R-:W-:Y:S01]  /*74e0*/  FSEL R171, R152.reuse, R171, !P4 ;  /* 0x000000ab98ab7208 */ /* 0x040fe20006000000 */
[C---:B------:R-:W-:Y:S02]  /*74f0*/  FMUL.FTZ R166, R152.reuse, R151 ;  /* 0x0000009798a67220 */ /* 0x040fe40000410000 */
[----:B------:R-:W-:Y:S02]  /*7500*/  FMUL.FTZ R7, R152, R7 ;  /* 0x0000000798077220 */ /* 0x000fe40000410000 */
[C---:B------:R-:W-:Y:S01]  /*7510*/  FFMA.FTZ R151, R158.reuse, R151, -R6 ;  /* 0x000000979e977223 */ /* 0x040fe20000010806 */
[----:B------:R-:W-:Y:S01]  /*7520*/  SHFL.UP PT, R171, R171, 0x1, RZ ;  /* 0x04200000abab7989 */ /* 0x000fe200000e00ff */
[C---:B------:R-:W-:Y:S02]  /*7530*/  FFMA.FTZ R166, R158.reuse, R165, R166 ;  /* 0x000000a59ea67223 */ /* 0x040fe400000100a6 */
[----:B------:R-:W-:Y:S01]  /*7540*/  @P4 FFMA.FTZ R158, R158, R5, -R7 ;  /* 0x000000059e9e4223 */ /* 0x000fe20000010807 */
[----:B------:R0:W1:Y:S01]  /*7550*/  SHFL.IDX PT, R165, R12, RZ, 0x1f ;  /* 0x00001fff0ca57589 */ /* 0x00006200000e0000 */
[----:B------:R-:W-:Y:S01]  /*7560*/  @P4 FADD.FTZ R161, R161, R166 ;  /* 0x000000a6a1a14221 */ /* 0x000fe20000010000 */
[----:B------:R-:W-:Y:S01]  /*7570*/  HFMA2.MMA R5, -RZ, RZ, 0, 0 ;  /* 0x00000000ff057435 */ /* 0x000fe200000001ff */
[----:B------:R-:W-:Y:S01]  /*7580*/  @P4 FADD.FTZ R162, R162, R151 ;  /* 0x00000097a2a24221 */ /* 0x000fe20000010000 */
[----:B------:R-:W-:Y:S01]  /*7590*/  CS2R R6, SRZ ;  /* 0x0000000000067805 */ /* 0x000fe2000001ff00 */
[----:B------:R-:W2:Y:S01]  /*75a0*/  SHFL.UP PT, R158, R158, 0x1, RZ ;  /* 0x042000009e9e7989 */ /* 0x000ea200000e00ff */
[----:B------:R-:W-:Y:S01]  /*75b0*/  FFMA.FTZ R174, R138, R175, R174 ;  /* 0x000000af8aae7223 */ /* 0x000fe200000100ae */
[----:B------:R-:W-:Y:S01]  /*75c0*/  ISETP.GT.U32.AND P4, PT, R201, 0x1b, PT ;  /* 0x0000001bc900780c */ /* 0x000fe20003f84070 */
[C---:B------:R-:W-:Y:S01]  /*75d0*/  FMUL.FTZ R177, R139.reuse, -R172 ;  /* 0x800000ac8bb17220 */ /* 0x040fe20000410000 */
[----:B------:R-:W3:Y:S01]  /*75e0*/  SHFL.UP PT, R161, R161, 0x1, RZ ;  /* 0x04200000a1a17989 */ /* 0x000ee200000e00ff */
[----:B------:R-:W-:-:S02]  /*75f0*/  FMUL.FTZ R175, R139, -R174 ;  /* 0x800000ae8baf7220 */ /* 0x000fc40000410000 */
[C---:B------:R-:W-:Y:S01]  /*7600*/  FFMA.FTZ R177, R140.reuse, R174, R177 ;  /* 0x000000ae8cb17223 */ /* 0x040fe200000100b1 */
[----:B------:R-:W4:Y:S01]  /*7610*/  SHFL.UP PT, R162, R162, 0x1, RZ ;  /* 0x04200000a2a27989 */ /* 0x000f2200000e00ff */
[----:B------:R-:W-:Y:S02]  /*7620*/  FFMA.FTZ R175, R140, R172, -R175 ;  /* 0x000000ac8caf7223 */ /* 0x000fe400000108af */
[C---:B------:R-:W-:Y:S01]  /*7630*/  FMUL.FTZ R152, R102.reuse, R155 ;  /* 0x0000009b66987220 */ /* 0x040fe20000410000 */
[----:B------:R-:W4:Y:S01]  /*7640*/  @!P0 LDS.128 R4, [UR7+0x1980] ;  /* 0x00198007ff048984 */ /* 0x000f220008000c00 */
[----:B------:R-:W-:Y:S01]  /*7650*/  FMUL.FTZ R166, R141, -R175 ;  /* 0x800000af8da67220 */ /* 0x000fe20000410000 */
[----:B------:R-:W-:Y:S01]  /*7660*/  ISETP.NE.AND P0, PT, R201, 0x1f, PT ;  /* 0x0000001fc900780c */ /* 0x000fe20003f05270 */
[----:B------:R-:W-:Y:S02]  /*7670*/  FMUL.FTZ R151, R102, R156 ;  /* 0x0000009c66977220 */ /* 0x000fe40000410000 */
[----:B0-----:R-:W-:-:S02]  /*7680*/  FMUL.FTZ R12, R141, -R177 ;  /* 0x800000b18d0c7220 */ /* 0x001fc40000410000 */
[----:B------:R-:W-:Y:S02]  /*7690*/  FFMA.FTZ R177, R142, R177, R166 ;  /* 0x000000b18eb17223 */ /* 0x000fe400000100a6 */
[----:B-1----:R-:W-:Y:S02]  /*76a0*/  FMUL.FTZ R166, R171, R165 ;  /* 0x000000a5aba67220 */ /* 0x002fe40000410000 */
[----:B------:R-:W-:Y:S02]  /*76b0*/  FADD.FTZ R176, -R151, R176 ;  /* 0x000000b097b07221 */ /* 0x000fe40000010100 */
[----:B------:R-:W-:Y:S02]  /*76c0*/  FADD.FTZ R179, R152, R179 ;  /* 0x000000b398b37221 */ /* 0x000fe40000010000 */
[----:B------:R-:W-:Y:S02]  /*76d0*/  FFMA.FTZ R175, R142, R175, -R12 ;  /* 0x000000af8eaf7223 */ /* 0x000fe4000001080c */
[----:B------:R-:W-:-:S02]  /*76e0*/  FMUL.FTZ R12, R171, R13 ;  /* 0x0000000dab0c7220 */ /* 0x000fc40000410000 */
[C---:B--2---:R-:W-:Y:S02]  /*76f0*/  FFMA.FTZ R166, R158.reuse, R13, R166 ;  /* 0x0000000d9ea67223 */ /* 0x044fe400000100a6 */
[C---:B------:R-:W-:Y:S02]  /*7700*/  FMUL.FTZ R172, R143.reuse, -R176 ;  /* 0x800000b08fac7220 */ /* 0x040fe40000410000 */
[----:B------:R-:W-:Y:S02]  /*7710*/  FMUL.FTZ R213, R143, -R179 ;  /* 0x800000b38fd57220 */ /* 0x000fe40000410000 */
[----:B------:R-:W-:Y:S02]  /*7720*/  FFMA.FTZ R171, R158, R165, -R12 ;  /* 0x000000a59eab7223 */ /* 0x000fe4000001080c */
[----:B---3--:R-:W-:Y:S02]  /*7730*/  @P2 FADD.FTZ R13, R161, R166 ;  /* 0x000000a6a10d2221 */ /* 0x008fe40000010000 */
[----:B------:R-:W-:-:S02]  /*7740*/  FMUL.FTZ R12, R101, R155 ;  /* 0x0000009b650c7220 */ /* 0x000fc40000410000 */
[C---:B------:R-:W-:Y:S02]  /*7750*/  FFMA.FTZ R179, R144.reuse, R179, -R172 ;  /* 0x000000b390b37223 */ /* 0x040fe400000108ac */
[----:B------:R-:W-:Y:S02]  /*7760*/  FFMA.FTZ R176, R144, R176, R213 ;  /* 0x000000b090b07223 */ /* 0x000fe400000100d5 */
[C---:B------:R-:W-:Y:S02]  /*7770*/  FMUL.FTZ R216, R143.reuse, -R177 ;  /* 0x800000b18fd87220 */ /* 0x040fe40000410000 */
[----:B------:R-:W-:Y:S02]  /*7780*/  FMUL.FTZ R215, R143, -R175 ;  /* 0x800000af8fd77220 */ /* 0x000fe40000410000 */
[----:B------:R-:W-:Y:S02]  /*7790*/  FMUL.FTZ R155, R101, R156 ;  /* 0x0000009c659b7220 */ /* 0x000fe40000410000 */
[----:B----4-:R-:W-:Y:S01]  /*77a0*/  @P2 FADD.FTZ R165, R162, R171 ;  /* 0x000000aba2a52221 */ /* 0x010fe20000010000 */
[----:B------:R-:W-:Y:S01]  /*77b0*/  ISETP.GT.U32.AND P2, PT, R201, 0x1d, PT ;  /* 0x0000001dc900780c */ /* 0x000fe20003f44070 */
[----:B------:R-:W-:-:S02]  /*77c0*/  FMUL.FTZ R156, R9, R13 ;  /* 0x0000000d099c7220 */ /* 0x000fc40000410000 */
[C---:B------:R-:W-:Y:S02]  /*77d0*/  FFMA.FTZ R216, R144.reuse, R175, -R216 ;  /* 0x000000af90d87223 */ /* 0x040fe400000108d8 */
[----:B------:R-:W-:Y:S02]  /*77e0*/  FFMA.FTZ R215, R144, R177, R215 ;  /* 0x000000b190d77223 */ /* 0x000fe400000100d7 */
[----:B------:R-:W-:Y:S01]  /*77f0*/  FADD.FTZ R214, R12, R179 ;  /* 0x000000b30cd67221 */ /* 0x000fe20000010000 */
[----:B------:R0:W1:Y:S01]  /*7800*/  SHFL.DOWN PT, R158, R216, 0x1, 0x1f ;  /* 0x08201f00d89e7f89 */ /* 0x00006200000e0000 */
[----:B------:R-:W-:Y:S02]  /*7810*/  FADD.FTZ R213, -R155, R176 ;  /* 0x000000b09bd57221 */ /* 0x000fe40000010100 */
[-C--:B------:R-:W-:Y:S01]  /*7820*/  FMUL.FTZ R9, R9, R165.reuse ;  /* 0x000000a509097220 */ /* 0x080fe20000410000 */
[----:B------:R0:W2:Y:S01]  /*7830*/  SHFL.DOWN PT, R162, R215, 0x1, 0x1f ;  /* 0x08201f00d7a27f89 */ /* 0x0000a200000e0000 */
[----:B------:R-:W-:-:S03]  /*7840*/  FFMA.FTZ R165, R8, R165, -R156 ;  /* 0x000000a508a57223 */ /* 0x000fc6000001089c */
[----:B------:R0:W3:Y:S04]  /*7850*/  SHFL.DOWN PT, R156, R214, 0x1, 0x1f ;  /* 0x08201f00d69c7f89 */ /* 0x0000e800000e0000 */
[----:B------:R0:W4:Y:S01]  /*7860*/  SHFL.DOWN PT, R166, R213, 0x1, 0x1f ;  /* 0x08201f00d5a67f89 */ /* 0x00012200000e0000 */
[----:B------:R-:W-:Y:S05]  /*7870*/  @!P0 BRA `(.L_x_8142) ;  /* 0x000000b000008947 */ /* 0x000fea0003800000 */
[C---:B----4-:R-:W-:Y:S02]  /*7880*/  FMUL.FTZ R171, R215.reuse, R166 ;  /* 0x000000a6d7ab7220 */ /* 0x050fe40000410000 */
[C---:B--2---:R-:W-:Y:S02]  /*7890*/  FMUL.FTZ R161, R215.reuse, R162 ;  /* 0x000000a2d7a17220 */ /* 0x044fe40000410000 */
[-C--:B---3--:R-:W-:Y:S02]  /*78a0*/  FMUL.FTZ R175, R215, R156.reuse ;  /* 0x0000009cd7af7220 */ /* 0x088fe40000410000 */
[----:B------:R-:W-:-:S02]  /*78b0*/  FFMA.FTZ R171, R216, R156, -R171 ;  /* 0x0000009cd8ab7223 */ /* 0x000fc400000108ab */
[-C--:B01----:R-:W-:Y:S02]  /*78c0*/  FMUL.FTZ R215, R215, R158.reuse ;  /* 0x0000009ed7d77220 */ /* 0x083fe40000410000 */
[C---:B------:R-:W-:Y:S02]  /*78d0*/  FFMA.FTZ R161, R216.reuse, R158, -R161 ;  /* 0x0000009ed8a17223 */ /* 0x040fe400000108a1 */
[C---:B------:R-:W-:Y:S02]  /*78e0*/  FFMA.FTZ R156, R216.reuse, R166, R175 ;  /* 0x000000a6d89c7223 */ /* 0x040fe400000100af */
[----:B------:R-:W-:Y:S01]  /*78f0*/  FFMA.FTZ R215, R216, R162, R215 ;  /* 0x000000a2d8d77223 */ /* 0x000fe200000100d7 */
[----:B------:R-:W-:Y:S01]  /*7900*/  MOV R216, R161 ;  /* 0x000000a100d87202 */ /* 0x000fe20000000f00 */
[----:B------:R-:W-:Y:S02]  /*7910*/  FADD.FTZ R214, R214, R171 ;  /* 0x000000abd6d67221 */ /* 0x000fe40000010000 */
[----:B------:R-:W-:-:S02]  /*7920*/  FADD.FTZ R213, R213, R156 ;  /* 0x0000009cd5d57221 */ /* 0x000fc40000010000 */
.L_x_8142:
[----:B------:R-:W-:Y:S05]  /*7930*/  BSYNC B0 ;  /* 0x0000000000007941 */ /* 0x000fea0003800000 */
.L_x_8141:
[----:B-1----:R1:W0:Y:S01]  /*7940*/  SHFL.DOWN PT, R158, R216, 0x2, 0x1f ;  /* 0x08401f00d89e7f89 */ /* 0x00222200000e0000 */
[----:B------:R-:W-:Y:S01]  /*7950*/  BSSY B0, `(.L_x_8143) ;  /* 0x0000012000007945 */ /* 0x000fe20003800000 */
[----:B------:R-:W-:-:S02]  /*7960*/  FFMA.FTZ R8, R8, R13, R9 ;  /* 0x0000000d08087223 */ /* 0x000fc40000010009 */
[----:B--2---:R1:W2:Y:S01]  /*7970*/  SHFL.DOWN PT, R162, R215, 0x2, 0x1f ;  /* 0x08401f00d7a27f89 */ /* 0x0042a200000e0000 */
[----:B------:R-:W-:-:S03]  /*7980*/  FADD.FTZ R164, R164, R165 ;  /* 0x000000a5a4a47221 */ /* 0x000fc60000010000 */
[----:B---3--:R1:W3:Y:S04]  /*7990*/  SHFL.DOWN PT, R156, R214, 0x2, 0x1f ;  /* 0x08401f00d69c7f89 */ /* 0x0082e800000e0000 */
[----:B----4-:R1:W4:Y:S01]  /*79a0*/  SHFL.DOWN PT, R166, R213, 0x2, 0x1f ;  /* 0x08401f00d5a67f89 */ /* 0x01032200000e0000 */
[----:B------:R-:W-:Y:S05]  /*79b0*/  @P2 BRA `(.L_x_8144) ;  /* 0x000000b000002947 */ /* 0x000fea0003800000 */
        /* <DEDUP_REMOVED lines=11> */
.L_x_8144:
[----:B------:R-:W-:Y:S05]  /*7a70*/  BSYNC B0 ;  /* 0x0000000000007941 */ /* 0x000fea0003800000 */
.L_x_8143:
[----:B0-----:R0:W1:Y:S01]  /*7a80*/  SHFL.DOWN PT, R158, R216, 0x4, 0x1f ;  /* 0x08801f00d89e7f89 */ /* 0x00106200000e0000 */
[----:B------:R-:W-:Y:S01]  /*7a90*/  BSSY B0, `(.L_x_8145) ;  /* 0x0000011000007945 */ /* 0x000fe20003800000 */
[----:B------:R-:W-:-:S02]  /*7aa0*/  FADD.FTZ R8, RZ, R8 ;  /* 0x00000008ff087221 */ /* 0x000fc40000010000 */
[----:B--2---:R0:W2:Y:S04]  /*7ab0*/  SHFL.DOWN PT, R162, R215, 0x4, 0x1f ;  /* 0x08801f00d7a27f89 */ /* 0x0040a800000e0000 */
[----:B---3--:R0:W3:Y:S04]  /*7ac0*/  SHFL.DOWN PT, R156, R214, 0x4, 0x1f ;  /* 0x08801f00d69c7f89 */ /* 0x0080e800000e0000 */
[----:B----4-:R0:W4:Y:S01]  /*7ad0*/  SHFL.DOWN PT, R166, R213, 0x4, 0x1f ;  /* 0x08801f00d5a67f89 */ /* 0x01012200000e0000 */
[----:B------:R-:W-:Y:S05]  /*7ae0*/  @P4 BRA `(.L_x_8146) ;  /* 0x000000b000004947 */ /* 0x000fea0003800000 */
[C---:B----4-:R-:W-:Y:S02]  /*7af0*/  FMUL.FTZ R13, R215.reuse, R166 ;  /* 0x000000a6d70d7220 */ /* 0x050fe40000410000 */
[----:B--2---:R-:W-:-:S02]  /*7b00*/  FMUL.FTZ R9, R215, R162 ;  /* 0x000000a2d7097220 */ /* 0x004fc40000410000 */
[CC--:B---3--:R-:W-:Y:S02]  /*7b10*/  FMUL.FTZ R161, R215.reuse, R156.reuse ;  /* 0x0000009cd7a17220 */ /* 0x0c8fe40000410000 */
[C---:B------:R-:W-:Y:S02]  /*7b20*/  FFMA.FTZ R13, R216.reuse, R156, -R13 ;  /* 0x0000009cd80d7223 */ /* 0x040fe4000001080d */
[-C--:B01----:R-:W-:Y:S02]  /*7b30*/  FMUL.FTZ R215, R215, R158.reuse ;  /* 0x0000009ed7d77220 */ /* 0x083fe40000410000 */
[C---:B------:R-:W-:Y:S02]  /*7b40*/  FFMA.FTZ R9, R216.reuse, R158, -R9 ;  /* 0x0000009ed8097223 */ /* 0x040fe40000010809 */
[C---:B------:R-:W-:Y:S02]  /*7b50*/  FFMA.FTZ R156, R216.reuse, R166, R161 ;  /* 0x000000a6d89c7223 */ /* 0x040fe400000100a1 */
[----:B------:R-:W-:Y:S01]  /*7b60*/  FFMA.FTZ R215, R216, R162, R215 ;  /* 0x000000a2d8d77223 */ /* 0x000fe200000100d7 */
[----:B------:R-:W-:Y:S01]  /*7b70*/  MOV R216, R9 ;  /* 0x0000000900d87202 */ /* 0x000fe20000000f00 */
[----:B------:R-:W-:-:S02]  /*7b80*/  FADD.FTZ R214, R214, R13 ;  /* 0x0000000dd6d67221 */ /* 0x000fc40000010000 */
[----:B------:R-:W-:Y:S02]  /*7b90*/  FADD.FTZ R213, R213, R156 ;  /* 0x0000009cd5d57221 */ /* 0x000fe40000010000 */
.L_x_8146:
[----:B------:R-:W-:Y:S05]  /*7ba0*/  BSYNC B0 ;  /* 0x0000000000007941 */ /* 0x000fea0003800000 */
.L_x_8145:
[----:B-1----:R1:W0:Y:S01]  /*7bb0*/  SHFL.DOWN PT, R158, R216, 0x8, 0x1f ;  /* 0x09001f00d89e7f89 */ /* 0x00222200000e0000 */
[----:B------:R-:W-:Y:S01]  /*7bc0*/  BSSY B0, `(.L_x_8147) ;  /* 0x0000012000007945 */ /* 0x000fe20003800000 */
[C---:B------:R-:W-:Y:S02]  /*7bd0*/  FMUL.FTZ R9, R143.reuse, R8 ;  /* 0x000000088f097220 */ /* 0x040fe40000410000 */
[----:B--2---:R1:W2:Y:S01]  /*7be0*/  SHFL.DOWN PT, R162, R215, 0x8, 0x1f ;  /* 0x09001f00d7a27f89 */ /* 0x0042a200000e0000 */
[----:B------:R-:W-:-:S03]  /*7bf0*/  FMUL.FTZ R13, R143, R164 ;  /* 0x000000a48f0d7220 */ /* 0x000fc60000410000 */
        /* <DEDUP_REMOVED lines=14> */
.L_x_8148:
[----:B------:R-:W-:Y:S05]  /*7ce0*/  BSYNC B0 ;  /* 0x0000000000007941 */ /* 0x000fea0003800000 */
.L_x_8147:
[----:B0-----:R0:W1:Y:S01]  /*7cf0*/  SHFL.DOWN PT, R158, R216, 0x10, 0x1f ;  /* 0x0a001f00d89e7f89 */ /* 0x00106200000e0000 */
[----:B------:R-:W-:Y:S01]  /*7d00*/  BSSY B0, `(.L_x_8149) ;  /* 0x0000012000007945 */ /* 0x000fe20003800000 */
[----:B------:R-:W-:-:S02]  /*7d10*/  FFMA.FTZ R9, R144, R164, -R9 ;  /* 0x000000a490097223 */ /* 0x000fc40000010809 */
[----:B--2---:R0:W2:Y:S01]  /*7d20*/  SHFL.DOWN PT, R162, R215, 0x10, 0x1f ;  /* 0x0a001f00d7a27f89 */ /* 0x0040a200000e0000 */
[----:B------:R-:W-:-:S03]  /*7d30*/  FFMA.FTZ R13, R144, R8, R13 ;  /* 0x00000008900d7223 */ /* 0x000fc6000001000d */
        /* <DEDUP_REMOVED lines=14> */
.L_x_8150:
[----:B------:R-:W-:Y:S05]  /*7e20*/  BSYNC B0 ;  /* 0x0000000000007941 */ /* 0x000fea0003800000 */
.L_x_8149:
[----:B------:R-:W-:Y:S01]  /*7e30*/  FFMA.FTZ R161, R54, R129, R9 ;  /* 0x0000008136a17223 */ /* 0x000fe20000010009 */
[----:B------:R-:W-:Y:S01]  /*7e40*/  SHFL.DOWN PT, R177, R215, 0x1, 0x1f ;  /* 0x08201f00d7b17f89 */ /* 0x000fe200000e0000 */
[----:B------:R-:W-:Y:S01]  /*7e50*/  FADD.FTZ R9, RZ, R13 ;  /* 0x0000000dff097221 */ /* 0x000fe20000010000 */
[----:B------:R-:W-:Y:S01]  /*7e60*/  ISETP.GT.AND P0, PT, R49, 0x1e, PT ;  /* 0x0000001e3100780c */ /* 0x000fe20003f04270 */
[C---:B---3--:R-:W-:Y:S01]  /*7e70*/  FMUL.FTZ R156, R141.reuse, R161 ;  /* 0x000000a18d9c7220 */ /* 0x048fe20000410000 */
[----:B------:R-:W3:Y:S01]  /*7e80*/  SHFL.IDX PT, R174, R7, RZ, 0x1f ;  /* 0x00001fff07ae7589 */ /* 0x000ee200000e0000 */
[-C--:B------:R-:W-:Y:S01]  /*7e90*/  FMUL.FTZ R13, R141, R9.reuse ;  /* 0x000000098d0d7220 */ /* 0x080fe20000410000 */
[----:B------:R-:W-:Y:S01]  /*7ea0*/  ISETP.NE.AND P2, PT, R49, RZ, PT ;  /* 0x000000ff3100720c */ /* 0x000fe20003f45270 */
[C---:B------:R-:W-:Y:S01]  /*7eb0*/  FFMA.FTZ R156, R142.reuse, R9, R156 ;  /* 0x000000098e9c7223 */ /* 0x040fe2000001009c */
[----:B------:R-:W5:Y:S01]  /*7ec0*/  SHFL.IDX PT, R172, R6, RZ, 0x1f ;  /* 0x00001fff06ac7589 */ /* 0x000f6200000e0000 */
[----:B------:R-:W-:Y:S01]  /*7ed0*/  FFMA.FTZ R13, R142, R161, -R13 ;  /* 0x000000a18e0d7223 */ /* 0x000fe2000001080d */
[----:B------:R-:W-:Y:S01]  /*7ee0*/  BSSY B0, `(.L_x_8151) ;  /* 0x0000247000007945 */ /* 0x000fe20003800000 */
[----:B------:R-:W-:Y:S01]  /*7ef0*/  FADD.FTZ R156, RZ, R156 ;  /* 0x0000009cff9c7221 */ /* 0x000fe20000010000 */
[----:B------:R-:W0:Y:S01]  /*7f00*/  SHFL.DOWN PT, R176, R216, 0x1, 0x1f ;  /* 0x08201f00d8b07f89 */ /* 0x000e2200000e0000 */
[----:B----4-:R-:W-:-:S02]  /*7f10*/  FFMA.FTZ R166, R55, R126, R13 ;  /* 0x0000007e37a67223 */ /* 0x010fc4000001000d */
[C---:B------:R-:W-:Y:S01]  /*7f20*/  FMUL.FTZ R13, R139.reuse, R156 ;  /* 0x0000009c8b0d7220 */ /* 0x040fe20000410000 */
[----:B------:R-:W4:Y:S01]  /*7f30*/  SHFL.DOWN PT, R182, R214, 0x1, 0x1f ;  /* 0x08201f00d6b67f89 */ /* 0x000f2200000e0000 */
[----:B------:R-:W-:-:S03]  /*7f40*/  FMUL.FTZ R165, R139, R166 ;  /* 0x000000a68ba57220 */ /* 0x000fc60000410000 */
[----:B------:R-:W2:Y:S01]  /*7f50*/  SHFL.DOWN PT, R186, R213, 0x1, 0x1f ;  /* 0x08201f00d5ba7f89 */ /* 0x000ea200000e0000 */
[C---:B-1----:R-:W-:Y:S02]  /*7f60*/  FFMA.FTZ R158, R140.reuse, R156, R165 ;  /* 0x0000009c8c9e7223 */ /* 0x042fe400000100a5 */
[----:B------:R-:W-:Y:S01]  /*7f70*/  FFMA.FTZ R165, R140, R166, -R13 ;  /* 0x000000a68ca57223 */ /* 0x000fe2000001080d */
[----:B0-----:R-:W0:Y:S01]  /*7f80*/  SHFL.IDX PT, R215, R215, RZ, 0x1f ;  /* 0x00001fffd7d77589 */ /* 0x001e2200000e0000 */
[----:B------:R-:W-:Y:S02]  /*7f90*/  FADD.FTZ R13, RZ, R158 ;  /* 0x0000009eff0d7221 */ /* 0x000fe40000010000 */
[----:B------:R-:W-:Y:S01]  /*7fa0*/  FFMA.FTZ R165, R56, R127, R165 ;  /* 0x0000007f38a57223 */ /* 0x000fe200000100a5 */
[----:B------:R-:W1:Y:S01]  /*7fb0*/  SHFL.IDX PT, R216, R216, RZ, 0x1f ;  /* 0x00001fffd8d87589 */ /* 0x000e6200000e0000 */
[----:B---3--:R-:W-:Y:S02]  /*7fc0*/  @P3 FMUL.FTZ R171, R177, R174 ;  /* 0x000000aeb1ab3220 */ /* 0x008fe40000410000 */
[----:B------:R-:W-:Y:S01]  /*7fd0*/  FMUL.FTZ R158, R137, R13 ;  /* 0x0000000d899e7220 */ /* 0x000fe20000410000 */
[----:B------:R-:W3:Y:S01]  /*7fe0*/  SHFL.IDX PT, R213, R213, RZ, 0x1f ;  /* 0x00001fffd5d57589 */ /* 0x000ee200000e0000 */
[----:B-----5:R-:W-:-:S02]  /*7ff0*/  @P3 FMUL.FTZ R177, R177, R172 ;  /* 0x000000acb1b13220 */ /* 0x020fc40000410000 */
[-C--:B--2---:R-:W-:Y:S01]  /*8000*/  FMUL.FTZ R162, R137, R165.reuse ;  /* 0x000000a589a27220 */ /* 0x084fe20000410000 */
[----:B------:R-:W2:Y:S01]  /*8010*/  SHFL.IDX PT, R214, R214, RZ, 0x1f ;  /* 0x00001fffd6d67589 */ /* 0x000ea200000e0000 */
[C---:B------:R-:W-:Y:S02]  /*8020*/  @P3 FFMA.FTZ R175, R176.reuse, R172, -R171 ;  /* 0x000000acb0af3223 */ /* 0x040fe400000108ab */
[----:B------:R-:W-:Y:S02]  /*8030*/  @P3 FFMA.FTZ R177, R176, R174, R177 ;  /* 0x000000aeb0b13223 */ /* 0x000fe400000100b1 */
[C---:B------:R-:W-:Y:S02]  /*8040*/  FFMA.FTZ R158, R138.reuse, R165, -R158 ;  /* 0x000000a58a9e7223 */ /* 0x040fe4000001089e */
[----:B------:R-:W-:Y:S02]  /*8050*/  FFMA.FTZ R171, R138, R13, R162 ;  /* 0x0000000d8aab7223 */ /* 0x000fe400000100a2 */
[----:B----4-:R-:W-:-:S02]  /*8060*/  @P3 FADD.FTZ R172, R182, R175 ;  /* 0x000000afb6ac3221 */ /* 0x010fc40000010000 */
[----:B------:R-:W-:Y:S02]  /*8070*/  @P3 FADD.FTZ R174, R186, R177 ;  /* 0x000000b1baae3221 */ /* 0x000fe40000010000 */
[----:B------:R-:W-:Y:S02]  /*8080*/  FFMA.FTZ R162, R57, R124, R158 ;  /* 0x0000007c39a27223 */ /* 0x000fe4000001009e */
[----:B------:R-:W-:Y:S02]  /*8090*/  FADD.FTZ R158, RZ, R171 ;  /* 0x000000abff9e7221 */ /* 0x000fe40000010000 */
[-C--:B------:R-:W-:Y:S02]  /*80a0*/  FMUL.FTZ R177, R172, -R11.reuse ;  /* 0x8000000bacb17220 */ /* 0x080fe40000410000 */
[----:B------:R-:W-:Y:S02]  /*80b0*/  FMUL.FTZ R175, R174, -R11 ;  /* 0x8000000baeaf7220 */ /* 0x000fe40000410000 */
[----:B------:R-:W-:-:S02]  /*80c0*/  FMUL.FTZ R171, R135, R162 ;  /* 0x000000a287ab7220 */ /* 0x000fc40000410000 */
[----:B------:R-:W-:Y:S02]  /*80d0*/  FMUL.FTZ R11, R135, R158 ;  /* 0x0000009e870b7220 */ /* 0x000fe40000410000 */
[-C--:B------:R-:W-:Y:S02]  /*80e0*/  FFMA.FTZ R177, R174, R10.reuse, R177 ;  /* 0x0000000aaeb17223 */ /* 0x080fe400000100b1 */
[----:B------:R-:W-:Y:S02]  /*80f0*/  FFMA.FTZ R174, R172, R10, -R175 ;  /* 0x0000000aacae7223 */ /* 0x000fe400000108af */
[C---:B------:R-:W-:Y:S02]  /*8100*/  FFMA.FTZ R10, R136.reuse, R158, R171 ;  /* 0x0000009e880a7223 */ /* 0x040fe400000100ab */
[----:B------:R-:W-:Y:S02]  /*8110*/  FFMA.FTZ R172, R136, R162, -R11 ;  /* 0x000000a288ac7223 */ /* 0x000fe4000001080b */
[----:B------:R-:W-:-:S02]  /*8120*/  FADD.FTZ R11, -R168, R177 ;  /* 0x000000b1a80b7221 */ /* 0x000fc40000010100 */
[----:B------:R-:W-:Y:S02]  /*8130*/  FADD.FTZ R163, R163, R174 ;  /* 0x000000aea3a37221 */ /* 0x000fe40000010000 */
[----:B------:R-:W-:Y:S02]  /*8140*/  FADD.FTZ R10, RZ, R10 ;  /* 0x0000000aff0a7221 */ /* 0x000fe40000010000 */
[----:B------:R-:W-:Y:S02]  /*8150*/  FFMA.FTZ R172, R58, R125, R172 ;  /* 0x0000007d3aac7223 */ /* 0x000fe400000100ac */
[C---:B------:R-:W-:Y:S02]  /*8160*/  FMUL.FTZ R174, R133.reuse, -R11 ;  /* 0x8000000b85ae7220 */ /* 0x040fe40000410000 */
[----:B------:R-:W-:Y:S02]  /*8170*/  FMUL.FTZ R175, R133, -R163 ;  /* 0x800000a385af7220 */ /* 0x000fe40000410000 */
[----:B------:R-:W-:-:S02]  /*8180*/  FMUL.FTZ R168, R159, R10 ;  /* 0x0000000a9fa87220 */ /* 0x000fc40000410000 */
[-C--:B------:R-:W-:Y:S02]  /*8190*/  FMUL.FTZ R171, R159, R172.reuse ;  /* 0x000000ac9fab7220 */ /* 0x080fe40000410000 */
[C---:B------:R-:W-:Y:S02]  /*81a0*/  FFMA.FTZ R174, R134.reuse, R163, -R174 ;  /* 0x000000a386ae7223 */ /* 0x040fe400000108ae */
[----:B------:R-:W-:Y:S02]  /*81b0*/  FFMA.FTZ R175, R134, R11, R175 ;  /* 0x0000000b86af7223 */ /* 0x000fe400000100af */
[C---:B------:R-:W-:Y:S02]  /*81c0*/  FFMA.FTZ R168, R157.reuse, R172, -R168 ;  /* 0x000000ac9da87223 */ /* 0x040fe400000108a8 */
[----:B------:R-:W-:Y:S02]  /*81d0*/  FFMA.FTZ R171, R157, R10, R171 ;  /* 0x0000000a9dab7223 */ /* 0x000fe400000100ab */
[----:B------:R-:W-:-:S02]  /*81e0*/  FADD.FTZ R167, R167, R174 ;  /* 0x000000aea7a77221 */ /* 0x000fc40000010000 */
[----:B------:R-:W-:Y:S02]  /*81f0*/  FADD.FTZ R170, -R170, R175 ;  /* 0x000000afaaaa7221 */ /* 0x000fe40000010100 */
[----:B------:R-:W-:Y:S02]  /*8200*/  FFMA.FTZ R176, R59, R122, R168 ;  /* 0x0000007a3bb07223 */ /* 0x000fe400000100a8 */
[----:B------:R-:W-:Y:S02]  /*8210*/  FADD.FTZ R168, RZ, R171 ;  /* 0x000000abffa87221 */ /* 0x000fe40000010000 */
[C---:B------:R-:W-:Y:S02]  /*8220*/  FMUL.FTZ R177, R208.reuse, -R167 ;  /* 0x800000a7d0b17220 */ /* 0x040fe40000410000 */
[----:B------:R-:W-:Y:S02]  /*8230*/  FMUL.FTZ R174, R208, -R170 ;  /* 0x800000aad0ae7220 */ /* 0x000fe40000410000 */
[----:B------:R-:W-:-:S02]  /*8240*/  FMUL.FTZ R175, R200, R176 ;  /* 0x000000b0c8af7220 */ /* 0x000fc40000410000 */
[----:B------:R-:W-:Y:S02]  /*8250*/  FMUL.FTZ R171, R200, R168 ;  /* 0x000000a8c8ab7220 */ /* 0x000fe40000410000 */
[C---:B------:R-:W-:Y:S02]  /*8260*/  FFMA.FTZ R186, R206.reuse, R170, R177 ;  /* 0x000000aaceba7223 */ /* 0x040fe400000100b1 */
        /* <DEDUP_REMOVED lines=54> */
[C---:B------:R-:W-:Y:S02]  /*85d0*/  FMUL.FTZ R192, R191.reuse, -R185 ;  /* 0x800000b9bfc07220 */ /* 0x040fe40000410000 */
[----:B------:R-:W-:Y:S02]  /*85e0*/  FFMA.FTZ R220, R64, R131, R220 ;  /* 0x0000008340dc7223 */ /* 0x000fe400000100dc */
[----:B------:R-:W-:Y:S02]  /*85f0*/  FMUL.FTZ R194, R191, -R187 ;  /* 0x800000bbbfc27220 */ /* 0x000fe40000410000 */
[----:B------:R-:W-:-:S02]  /*8600*/  FMUL.FTZ R191, R203, R218 ;  /* 0x000000dacbbf7220 */ /* 0x000fc40000410000 */
[----:B------:R-:W-:Y:S02]  /*8610*/  FFMA.FTZ R192, R189, R187, -R192 ;  /* 0x000000bbbdc07223 */ /* 0x000fe400000108c0 */
[-C--:B------:R-:W-:Y:S02]  /*8620*/  FMUL.FTZ R203, R203, R220.reuse ;  /* 0x000000dccbcb7220 */ /* 0x080fe40000410000 */
[----:B------:R-:W-:Y:S02]  /*8630*/  FFMA.FTZ R207, R189, R185, R194 ;  /* 0x000000b9bdcf7223 */ /* 0x000fe400000100c2 */
[----:B------:R-:W-:Y:S02]  /*8640*/  FFMA.FTZ R191, R195, R220, -R191 ;  /* 0x000000dcc3bf7223 */ /* 0x000fe400000108bf */
[----:B------:R-:W-:Y:S02]  /*8650*/  FADD.FTZ R189, R205, R192 ;  /* 0x000000c0cdbd7221 */ /* 0x000fe40000010000 */
[----:B------:R-:W-:-:S02]  /*8660*/  FFMA.FTZ R194, R195, R218, R203 ;  /* 0x000000dac3c27223 */ /* 0x000fc400000100cb */
[----:B------:R-:W-:Y:S02]  /*8670*/  FADD.FTZ R192, -R196, R207 ;  /* 0x000000cfc4c07221 */ /* 0x000fe40000010100 */
[----:B------:R-:W-:Y:S02]  /*8680*/  FFMA.FTZ R196, R65, R130, R191 ;  /* 0x0000008241c47223 */ /* 0x000fe400000100bf */
[----:B------:R-:W-:Y:S02]  /*8690*/  FADD.FTZ R194, RZ, R194 ;  /* 0x000000c2ffc27221 */ /* 0x000fe40000010000 */
[C---:B------:R-:W-:Y:S02]  /*86a0*/  FMUL.FTZ R195, R204.reuse, -R192 ;  /* 0x800000c0ccc37220 */ /* 0x040fe40000410000 */
[----:B------:R-:W-:Y:S02]  /*86b0*/  FMUL.FTZ R205, R204, -R189 ;  /* 0x800000bdcccd7220 */ /* 0x000fe40000410000 */
[----:B------:R-:W-:-:S02]  /*86c0*/  FMUL.FTZ R191, R197, R196 ;  /* 0x000000c4c5bf7220 */ /* 0x000fc40000410000 */
[----:B------:R-:W-:Y:S02]  /*86d0*/  FMUL.FTZ R197, R197, R194 ;  /* 0x000000c2c5c57220 */ /* 0x000fe40000410000 */
[C---:B------:R-:W-:Y:S02]  /*86e0*/  FFMA.FTZ R203, R202.reuse, R189, -R195 ;  /* 0x000000bdcacb7223 */ /* 0x040fe400000108c3 */
[----:B------:R-:W-:Y:S02]  /*86f0*/  FFMA.FTZ R204, R202, R192, R205 ;  /* 0x000000c0cacc7223 */ /* 0x000fe400000100cd */
[C---:B------:R-:W-:Y:S02]  /*8700*/  FFMA.FTZ R202, R193.reuse, R194, R191 ;  /* 0x000000c2c1ca7223 */ /* 0x040fe400000100bf */
[----:B------:R-:W-:Y:S02]  /*8710*/  FFMA.FTZ R195, R193, R196, -R197 ;  /* 0x000000c4c1c37223 */ /* 0x000fe400000108c5 */
[----:B------:R-:W-:-:S02]  /*8720*/  FADD.FTZ R191, R212, R203 ;  /* 0x000000cbd4bf7221 */ /* 0x000fc40000010000 */
[----:B------:R-:W-:Y:S02]  /*8730*/  FADD.FTZ R193, -R211, R204 ;  /* 0x000000ccd3c17221 */ /* 0x000fe40000010100 */
[C---:B------:R-:W-:Y:S02]  /*8740*/  FMUL.FTZ R204, R200.reuse, -R191 ;  /* 0x800000bfc8cc7220 */ /* 0x040fe40000410000 */
[----:B------:R-:W-:Y:S02]  /*8750*/  FMUL.FTZ R203, R200, -R193 ;  /* 0x800000c1c8cb7220 */ /* 0x000fe40000410000 */
[----:B------:R-:W-:Y:S02]  /*8760*/  FADD.FTZ R197, RZ, R202 ;  /* 0x000000caffc57221 */ /* 0x000fe40000010000 */
[----:B------:R-:W-:Y:S02]  /*8770*/  FFMA.FTZ R195, R66, R119, R195 ;  /* 0x0000007742c37223 */ /* 0x000fe400000100c3 */
[----:B------:R-:W-:-:S02]  /*8780*/  FFMA.FTZ R207, R198, R193, R204 ;  /* 0x000000c1c6cf7223 */ /* 0x000fc400000100cc */
[----:B------:R-:W-:Y:S02]  /*8790*/  FFMA.FTZ R205, R198, R191, -R203 ;  /* 0x000000bfc6cd7223 */ /* 0x000fe400000108cb */
[C---:B------:R-:W-:Y:S02]  /*87a0*/  FMUL.FTZ R202, R208.reuse, R197 ;  /* 0x000000c5d0ca7220 */ /* 0x040fe40000410000 */
[----:B------:R-:W-:Y:S02]  /*87b0*/  FMUL.FTZ R208, R208, R195 ;  /* 0x000000c3d0d07220 */ /* 0x000fe40000410000 */
[----:B0-----:R-:W-:Y:S02]  /*87c0*/  FMUL.FTZ R203, R215, R7 ;  /* 0x00000007d7cb7220 */ /* 0x001fe40000410000 */
[----:B------:R-:W-:Y:S02]  /*87d0*/  FADD.FTZ R198, -R210, R207 ;  /* 0x000000cfd2c67221 */ /* 0x000fe40000010100 */
[----:B------:R-:W-:-:S02]  /*87e0*/  FADD.FTZ R160, R160, R205 ;  /* 0x000000cda0a07221 */ /* 0x000fc40000010000 */
[----:B------:R-:W-:Y:S02]  /*87f0*/  FFMA.FTZ R200, R206, R197, R208 ;  /* 0x000000c5cec87223 */ /* 0x000fe400000100d0 */
[-C--:B------:R-:W-:Y:S02]  /*8800*/  FMUL.FTZ R204, R215, R6.reuse ;  /* 0x00000006d7cc7220 */ /* 0x080fe40000410000 */
[----:B-1----:R-:W-:Y:S02]  /*8810*/  FFMA.FTZ R203, R216, R6, -R203 ;  /* 0x00000006d8cb7223 */ /* 0x002fe400000108cb */
[C---:B------:R-:W-:Y:S02]  /*8820*/  FMUL.FTZ R6, R159.reuse, -R198 ;  /* 0x800000c69f067220 */ /* 0x040fe40000410000 */
[----:B------:R-:W-:Y:S02]  /*8830*/  FMUL.FTZ R205, R159, -R160 ;  /* 0x800000a09fcd7220 */ /* 0x000fe40000410000 */
[----:B------:R-:W-:-:S02]  /*8840*/  FFMA.FTZ R202, R206, R195, -R202 ;  /* 0x000000c3ceca7223 */ /* 0x000fc400000108ca */
[----:B------:R-:W-:Y:S02]  /*8850*/  FADD.FTZ R200, RZ, R200 ;  /* 0x000000c8ffc87221 */ /* 0x000fe40000010000 */
[C---:B------:R-:W-:Y:S02]  /*8860*/  FFMA.FTZ R159, R157.reuse, R160, -R6 ;  /* 0x000000a09d9f7223 */ /* 0x040fe40000010806 */
[----:B------:R-:W-:Y:S02]  /*8870*/  FFMA.FTZ R6, R157, R198, R205 ;  /* 0x000000c69d067223 */ /* 0x000fe400000100cd */
[----:B------:R-:W-:Y:S02]  /*8880*/  FFMA.FTZ R202, R67, R118, R202 ;  /* 0x0000007643ca7223 */ /* 0x000fe400000100ca */
[----:B------:R-:W-:Y:S02]  /*8890*/  FMUL.FTZ R157, R133, R200 ;  /* 0x000000c8859d7220 */ /* 0x000fe40000410000 */
[----:B------:R-:W-:-:S02]  /*88a0*/  FADD.FTZ R154, R154, R159 ;  /* 0x0000009f9a9a7221 */ /* 0x000fc40000010000 */
[----:B------:R-:W-:Y:S02]  /*88b0*/  FFMA.FTZ R204, R216, R7, R204 ;  /* 0x00000007d8cc7223 */ /* 0x000fe400000100cc */
[----:B------:R-:W-:Y:S02]  /*88c0*/  FADD.FTZ R153, -R153, R6 ;  /* 0x0000000699997221 */ /* 0x000fe40000010100 */
[----:B------:R-:W-:Y:S02]  /*88d0*/  FMUL.FTZ R7, R215, R5 ;  /* 0x00000005d7077220 */ /* 0x000fe40000410000 */
[-C--:B------:R-:W-:Y:S02]  /*88e0*/  FMUL.FTZ R159, R133, R202.reuse ;  /* 0x000000ca859f7220 */ /* 0x080fe40000410000 */
[----:B------:R-:W-:Y:S02]  /*88f0*/  FFMA.FTZ R133, R134, R202, -R157 ;  /* 0x000000ca86857223 */ /* 0x000fe4000001089d */
[----:B------:R-:W-:-:S02]  /*8900*/  FMUL.FTZ R157, R135, -R154 ;  /* 0x8000009a879d7220 */ /* 0x000fc40000410000 */
[-C--:B------:R-:W-:Y:S02]  /*8910*/  FMUL.FTZ R215, R215, R4.reuse ;  /* 0x00000004d7d77220 */ /* 0x080fe40000410000 */
[-C--:B------:R-:W-:Y:S02]  /*8920*/  FMUL.FTZ R135, R135, -R153.reuse ;  /* 0x8000009987877220 */ /* 0x080fe40000410000 */
[----:B------:R-:W-:Y:S02]  /*8930*/  FFMA.FTZ R4, R216, R4, -R7 ;  /* 0x00000004d8047223 */ /* 0x000fe40000010807 */
[----:B---3--:R-:W-:Y:S02]  /*8940*/  FADD.FTZ R7, R213, R204 ;  /* 0x000000ccd5077221 */ /* 0x008fe40000010000 */
[C---:B------:R-:W-:Y:S02]  /*8950*/  FFMA.FTZ R204, R136.reuse, R153, R157 ;  /* 0x0000009988cc7223 */ /* 0x040fe4000001009d */
[----:B------:R-:W-:-:S02]  /*8960*/  FFMA.FTZ R135, R136, R154, -R135 ;  /* 0x0000009a88877223 */ /* 0x000fc40000010887 */
[----:B------:R-:W-:Y:S02]  /*8970*/  FADD.FTZ R136, -R145, R204 ;  /* 0x000000cc91887221 */ /* 0x000fe40000010100 */
[----:B------:R-:W-:Y:S02]  /*8980*/  FADD.FTZ R146, R146, R135 ;  /* 0x0000008792927221 */ /* 0x000fe40000010000 */
[----:B------:R-:W-:Y:S02]  /*8990*/  FFMA.FTZ R157, R101, R164, RZ ;  /* 0x000000a4659d7223 */ /* 0x000fe400000100ff */
[C---:B------:R-:W-:Y:S02]  /*89a0*/  FMUL.FTZ R135, R137.reuse, -R136 ;  /* 0x8000008889877220 */ /* 0x040fe40000410000 */
[----:B------:R-:W-:Y:S02]  /*89b0*/  FMUL.FTZ R137, R137, -R146 ;  /* 0x8000009289897220 */ /* 0x000fe40000410000 */
[----:B------:R-:W-:-:S02]  /*89c0*/  FFMA.FTZ R134, R134, R200, R159 ;  /* 0x000000c886867223 */ /* 0x000fc4000001009f */
[----:B------:R-:W-:Y:S02]  /*89d0*/  FFMA.FTZ R159, R101, -R8, RZ ;  /* 0x80000008659f7223 */ /* 0x000fe400000100ff */
[----:B------:R-:W-:Y:S02]  /*89e0*/  FFMA.FTZ R157, R102, R161, R157 ;  /* 0x000000a1669d7223 */ /* 0x000fe4000001009d */
[C---:B------:R-:W-:Y:S02]  /*89f0*/  FFMA.FTZ R135, R138.reuse, R146, -R135 ;  /* 0x000000928a877223 */ /* 0x040fe40000010887 */
[----:B------:R-:W-:Y:S02]  /*8a00*/  FFMA.FTZ R138, R138, R136, R137 ;  /* 0x000000888a8a7223 */ /* 0x000fe40000010089 */
[----:B------:R-:W-:Y:S02]  /*8a10*/  FFMA.FTZ R5, R216, R5, R215 ;  /* 0x00000005d8057223 */ /* 0x000fe400000100d7 */
[----:B--2---:R-:W-:-:S02]  /*8a20*/  FADD.FTZ R6, R214, R203 ;  /* 0x000000cbd6067221 */ /* 0x004fc40000010000 */
[----:B------:R-:W-:Y:S02]  /*8a30*/  FFMA.FTZ R159, R102, -R9, R159 ;  /* 0x80000009669f7223 */ /* 0x000fe4000001009f */
[----:B------:R-:W-:Y:S01]  /*8a40*/  FFMA.FTZ R157, R103, R166, R157 ;  /* 0x000000a6679d7223 */ /* 0x000fe2000001009d */
[----:B------:R0:W-:Y:S01]  /*8a50*/  @!P1 STS.128 [UR7+0x1980], R4 ;  /* 0x00198004ff009988 */ /* 0x0001e20008000c07 */
[----:B------:R-:W-:Y:S02]  /*8a60*/  FADD.FTZ R148, R148, R135 ;  /* 0x0000008794947221 */ /* 0x000fe40000010000 */
[----:B------:R-:W-:Y:S02]  /*8a70*/  FADD.FTZ R147, -R147, R138 ;  /* 0x0000008a93937221 */ /* 0x000fe40000010100 */
[----:B------:R-:W-:Y:S02]  /*8a80*/  FFMA.FTZ R159, R103, -R156, R159 ;  /* 0x8000009c679f7223 */ /* 0x000fe4000001009f */
[----:B------:R-:W-:-:S02]  /*8a90*/  FFMA.FTZ R157, R104, R165, R157 ;  /* 0x000000a5689d7223 */ /* 0x000fc4000001009d */
[----:B------:R-:W-:Y:S02]  /*8aa0*/  FFMA.FTZ R159, R104, -R13, R159 ;  /* 0x8000000d689f7223 */ /* 0x000fe4000001009f */
[C---:B------:R-:W-:Y:S02]  /*8ab0*/  FFMA.FTZ R157, R105.reuse, R162, R157 ;  /* 0x000000a2699d7223 */ /* 0x040fe4000001009d */
[----:B------:R-:W-:Y:S02]  /*8ac0*/  FFMA.FTZ R159, R105, -R158, R159 ;  /* 0x8000009e699f7223 */ /* 0x000fe4000001009f */
[C---:B0-----:R-:W-:Y:S02]  /*8ad0*/  FMUL.FTZ R4, R139.reuse, -R148 ;  /* 0x800000948b047220 */ /* 0x041fe40000410000 */
[-C--:B------:R-:W-:Y:S02]  /*8ae0*/  FMUL.FTZ R139, R139, -R147.reuse ;  /* 0x800000938b8b7220 */ /* 0x080fe40000410000 */
        /* <DEDUP_REMOVED lines=15> */
[----:B------:R-:W-:Y:S02]  /*8be0*/  FADD.FTZ R151, -R151, R142 ;  /* 0x0000008e97977221 */ /* 0x000fe40000010100 */
[----:B------:R-:W-:Y:S02]  /*8bf0*/  FADD.FTZ R152, R152, R5 ;  /* 0x0000000598987221 */ /* 0x000fe40000010000 */
[----:B------:R-:W-:Y:S02]  /*8c00*/  FFMA.FTZ R159, R109, -R174, R159 ;  /* 0x800000ae6d9f7223 */ /* 0x000fe4000001009f */
[----:B------:R-:W-:-:S02]  /*8c10*/  FFMA.FTZ R157, R110, R179, R157 ;  /* 0x000000b36e9d7223 */ /* 0x000fc4000001009d */
[----:B------:R-:W-:Y:S02]  /*8c20*/  FMUL.FTZ R4, R181, UR17 ;  /* 0x00000011b5047c20 */ /* 0x000fe40008410000 */
[C---:B------:R-:W-:Y:S02]  /*8c30*/  FMUL.FTZ R5, R143.reuse, -R151 ;  /* 0x800000978f057220 */ /* 0x040fe40000410000 */
[----:B------:R-:W-:Y:S02]  /*8c40*/  FMUL.FTZ R143, R143, -R152 ;  /* 0x800000988f8f7220 */ /* 0x000fe40000410000 */
[----:B------:R-:W-:Y:S02]  /*8c50*/  FFMA.FTZ R159, R110, -R177, R159 ;  /* 0x800000b16e9f7223 */ /* 0x000fe4000001009f */
[----:B------:R-:W-:Y:S02]  /*8c60*/  FFMA.FTZ R157, R111, R188, R157 ;  /* 0x000000bc6f9d7223 */ /* 0x000fe4000001009d */
[----:B------:R-:W-:-:S02]  /*8c70*/  FMUL.FTZ R139, R64, R183 ;  /* 0x000000b7408b7220 */ /* 0x000fc40000410000 */
[----:B------:R-:W-:Y:S02]  /*8c80*/  FFMA.FTZ R135, R183, UR16, -R4 ;  /* 0x00000010b7877c23 */ /* 0x000fe40008010804 */
[----:B------:R-:W-:Y:S02]  /*8c90*/  FFMA.FTZ R142, R144, R151, R143 ;  /* 0x00000097908e7223 */ /* 0x000fe4000001008f */
[----:B------:R-:W-:Y:S02]  /*8ca0*/  FFMA.FTZ R7, R111, -R186, R159 ;  /* 0x800000ba6f077223 */ /* 0x000fe4000001009f */
[----:B------:R-:W-:Y:S02]  /*8cb0*/  FFMA.FTZ R6, R112, R220, R157 ;  /* 0x000000dc70067223 */ /* 0x000fe4000001009d */
[C---:B------:R-:W-:Y:S02]  /*8cc0*/  FMUL.FTZ R137, R64.reuse, R181 ;  /* 0x000000b540897220 */ /* 0x040fe40000410000 */
[----:B------:R-:W-:-:S02]  /*8cd0*/  FFMA.FTZ R220, -R64, R131, R220 ;  /* 0x0000008340dc7223 */ /* 0x000fc400000101dc */
[C---:B------:R-:W-:Y:S02]  /*8ce0*/  FMUL.FTZ R4, R218.reuse, R139 ;  /* 0x0000008bda047220 */ /* 0x040fe40000410000 */
[----:B------:R-:W-:Y:S02]  /*8cf0*/  FMUL.FTZ R149, R218, R135 ;  /* 0x00000087da957220 */ /* 0x000fe40000410000 */
[----:B------:R-:W-:Y:S02]  /*8d00*/  FFMA.FTZ R135, R144, R152, -R5 ;  /* 0x0000009890877223 */ /* 0x000fe40000010805 */
[----:B------:R-:W-:Y:S02]  /*8d10*/  FADD.FTZ R142, -R155, R142 ;  /* 0x0000008e9b8e7221 */ /* 0x000fe40000010100 */
[----:B------:R-:W-:Y:S02]  /*8d20*/  FFMA.FTZ R7, R112, -R218, R7 ;  /* 0x800000da70077223 */ /* 0x000fe40000010007 */
[----:B------:R-:W-:-:S02]  /*8d30*/  FMUL.FTZ R218, R218, R137 ;  /* 0x00000089dada7220 */ /* 0x000fc40000410000 */
[----:B------:R-:W-:Y:S02]  /*8d40*/  FADD.FTZ R89, R137, R89 ;  /* 0x0000005989597221 */ /* 0x000fe40000010000 */
[----:B------:R-:W-:Y:S02]  /*8d50*/  FFMA.FTZ R4, R220, R137, R4 ;  /* 0x00000089dc047223 */ /* 0x000fe40000010004 */
[----:B------:R-:W-:Y:S02]  /*8d60*/  FMUL.FTZ R144, R54, R151 ;  /* 0x0000009736907220 */ /* 0x000fe40000410000 */
[----:B------:R-:W-:Y:S02]  /*8d70*/  FADD.FTZ R12, R12, R135 ;  /* 0x000000870c0c7221 */ /* 0x000fe40000010000 */
[----:B------:R-:W-:Y:S02]  /*8d80*/  FMUL.FTZ R137, R53, R142 ;  /* 0x0000008e35897220 */ /* 0x000fe40000410000 */
[----:B------:R-:W-:-:S02]  /*8d90*/  FMUL.FTZ R140, R54, R152 ;  /* 0x00000098368c7220 */ /* 0x000fc40000410000 */
[----:B------:R-:W-:Y:S02]  /*8da0*/  FMUL.FTZ R204, R183, UR17 ;  /* 0x00000011b7cc7c20 */ /* 0x000fe40008410000 */
[----:B------:R-:W-:Y:S02]  /*8db0*/  FFMA.FTZ R5, R220, R139, -R218 ;  /* 0x0000008bdc057223 */ /* 0x000fe400000108da */
[----:B------:R-:W-:Y:S02]  /*8dc0*/  FFMA.FTZ R161, -R54, R129, R161 ;  /* 0x0000008136a17223 */ /* 0x000fe400000101a1 */
[----:B------:R-:W-:Y:S02]  /*8dd0*/  FMUL.FTZ R141, R9, R144 ;  /* 0x00000090098d7220 */ /* 0x000fe40000410000 */
[C---:B------:R-:W-:Y:S02]  /*8de0*/  FFMA.FTZ R164, -R53.reuse, R128, R164 ;  /* 0x0000008035a47223 */ /* 0x040fe400000101a4 */
[----:B------:R-:W-:-:S02]  /*8df0*/  FMUL.FTZ R135, R53, R12 ;  /* 0x0000000c35877220 */ /* 0x000fc40000410000 */
[----:B------:R-:W-:Y:S02]  /*8e00*/  FMUL.FTZ R139, R8, R137 ;  /* 0x00000089088b7220 */ /* 0x000fe40000410000 */
[-C--:B------:R-:W-:Y:S02]  /*8e10*/  FMUL.FTZ R143, R9, R140.reuse ;  /* 0x0000008c098f7220 */ /* 0x080fe40000410000 */
[----:B------:R-:W-:Y:S02]  /*8e20*/  FFMA.FTZ R145, R181, UR16, R204 ;  /* 0x00000010b5917c23 */ /* 0x000fe400080100cc */
[----:B------:R-:W-:Y:S02]  /*8e30*/  FFMA.FTZ R204, R161, R140, R141 ;  /* 0x0000008ca1cc7223 */ /* 0x000fe4000001008d */
[-C--:B------:R-:W-:Y:S02]  /*8e40*/  FFMA.FTZ R139, R164, R135.reuse, R139 ;  /* 0x00000087a48b7223 */ /* 0x080fe4000001008b */
[----:B------:R-:W-:-:S02]  /*8e50*/  FMUL.FTZ R141, R8, R135 ;  /* 0x00000087088d7220 */ /* 0x000fc40000410000 */
[----:B------:R-:W-:Y:S02]  /*8e60*/  FFMA.FTZ R206, R161, R144, -R143 ;  /* 0x00000090a1ce7223 */ /* 0x000fe4000001088f */
[C---:B------:R-:W-:Y:S02]  /*8e70*/  FMUL.FTZ R143, R55.reuse, R138 ;  /* 0x0000008a378f7220 */ /* 0x040fe40000410000 */
[----:B------:R-:W-:Y:S02]  /*8e80*/  FADD.FTZ R139, RZ, R139 ;  /* 0x0000008bff8b7221 */ /* 0x000fe40000010000 */
[----:B------:R-:W-:Y:S02]  /*8e90*/  FFMA.FTZ R220, R220, R145, R149 ;  /* 0x00000091dcdc7223 */ /* 0x000fe40000010095 */
[----:B------:R-:W-:Y:S02]  /*8ea0*/  FFMA.FTZ R141, R164, R137, -R141 ;  /* 0x00000089a48d7223 */ /* 0x000fe4000001088d */
[----:B------:R-:W-:-:S02]  /*8eb0*/  FFMA.FTZ R166, -R55, R126, R166 ;  /* 0x0000007e37a67223 */ /* 0x000fc400000101a6 */
[----:B------:R-:W-:Y:S02]  /*8ec0*/  FMUL.FTZ R137, R55, R150 ;  /* 0x0000009637897220 */ /* 0x000fe40000410000 */
[----:B------:R-:W-:Y:S02]  /*8ed0*/  FMUL.FTZ R145, R156, R143 ;  /* 0x0000008f9c917220 */ /* 0x000fe40000410000 */
[----:B------:R-:W-:Y:S02]  /*8ee0*/  FMUL.FTZ R144, R56, R148 ;  /* 0x0000009438907220 */ /* 0x000fe40000410000 */
[----:B------:R-:W-:Y:S02]  /*8ef0*/  FADD.FTZ R139, R139, R204 ;  /* 0x000000cc8b8b7221 */ /* 0x000fe40000010000 */
[----:B------:R-:W-:Y:S02]  /*8f00*/  FADD.FTZ R141, RZ, R141 ;  /* 0x0000008dff8d7221 */ /* 0x000fe40000010000 */
[----:B------:R-:W-:-:S02]  /*8f10*/  FFMA.FTZ R204, R166, R137, R145 ;  /* 0x00000089a6cc7223 */ /* 0x000fc40000010091 */
[C---:B------:R-:W-:Y:S02]  /*8f20*/  FFMA.FTZ R165, -R56.reuse, R127, R165 ;  /* 0x0000007f38a57223 */ /* 0x040fe400000101a5 */
[----:B------:R-:W-:Y:S02]  /*8f30*/  FMUL.FTZ R210, R56, R147 ;  /* 0x0000009338d27220 */ /* 0x000fe40000410000 */
[----:B------:R-:W-:Y:S02]  /*8f40*/  FMUL.FTZ R145, R13, R144 ;  /* 0x000000900d917220 */ /* 0x000fe40000410000 */
[----:B------:R-:W-:Y:S02]  /*8f50*/  FADD.FTZ R141, R141, R206 ;  /* 0x000000ce8d8d7221 */ /* 0x000fe40000010000 */
[----:B------:R-:W-:Y:S02]  /*8f60*/  FMUL.FTZ R149, R156, R137 ;  /* 0x000000899c957220 */ /* 0x000fe40000410000 */
[----:B------:R-:W-:-:S02]  /*8f70*/  FFMA.FTZ R206, R165, R210, -R145 ;  /* 0x000000d2a5ce7223 */ /* 0x000fc40000010891 */
[----:B------:R-:W-:Y:S02]  /*8f80*/  FMUL.FTZ R210, R13, R210 ;  /* 0x000000d20dd27220 */ /* 0x000fe40000410000 */
[----:B------:R-:W-:Y:S02]  /*8f90*/  FMUL.FTZ R145, R57, R136 ;  /* 0x0000008839917220 */ /* 0x000fe40000410000 */
[----:B------:R-:W-:Y:S02]  /*8fa0*/  FFMA.FTZ R208, R166, R143, -R149 ;  /* 0x0000008fa6d07223 */ /* 0x000fe40000010895 */
[----:B------:R-:W-:Y:S02]  /*8fb0*/  FADD.FTZ R204, R139, R204 ;  /* 0x000000cc8bcc7221 */ /* 0x000fe40000010000 */
[----:B------:R-:W-:Y:S02]  /*8fc0*/  FFMA.FTZ R143, R165, R144, R210 ;  /* 0x00000090a58f7223 */ /* 0x000fe400000100d2 */
[----:B------:R-:W-:-:S02]  /*8fd0*/  FFMA.FTZ R162, -R57, R124, R162 ;  /* 0x0000007c39a27223 */ /* 0x000fc400000101a2 */
[----:B------:R-:W-:Y:S02]  /*8fe0*/  FMUL.FTZ R139, R57, R146 ;  /* 0x00000092398b7220 */ /* 0x000fe40000410000 */
[----:B------:R-:W-:Y:S02]  /*8ff0*/  FMUL.FTZ R149, R158, R145 ;  /* 0x000000919e957220 */ /* 0x000fe40000410000 */
[----:B------:R-:W-:Y:S02]  /*9000*/  FADD.FTZ R143, R204, R143 ;  /* 0x0000008fcc8f7221 */ /* 0x000fe40000010000 */
[----:B------:R-:W-:Y:S02]  /*9010*/  FFMA.FTZ R204, R162, R139, R149 ;  /* 0x0000008ba2cc7223 */ /* 0x000fe40000010095 */
[----:B------:R-:W-:Y:S02]  /*9020*/  FFMA.FTZ R181, R131, R181, R220 ;  /* 0x000000b583b57223 */ /* 0x000fe400000100dc */
[----:B------:R-:W-:-:S02]  /*9030*/  FMUL.FTZ R155, R158, R139 ;  /* 0x0000008b9e9b7220 */ /* 0x000fc40000410000 */
[----:B------:R-:W-:Y:S02]  /*9040*/  FMUL.FTZ R131, R184, UR17 ;  /* 0x00000011b8837c20 */ /* 0x000fe40008410000 */
[----:B------:R-:W-:Y:S02]  /*9050*/  FADD.FTZ R141, R141, R208 ;  /* 0x000000d08d8d7221 */ /* 0x000fe40000010000 */
[----:B------:R-:W-:Y:S02]  /*9060*/  FMUL.FTZ R149, R58, R153 ;  /* 0x000000993a957220 */ /* 0x000fe40000410000 */
[----:B------:R-:W-:Y:S02]  /*9070*/  FADD.FTZ R204, R143, R204 ;  /* 0x000000cc8fcc7221 */ /* 0x000fe40000010000 */
[----:B------:R-:W-:Y:S02]  /*9080*/  FFMA.FTZ R208, R162, R145, -R155 ;  /* 0x00000091a2d07223 */ /* 0x000fe4000001089b */
[----:B------:R-:W-:-:S02]  /*9090*/  FFMA.FTZ R143, R190, UR16, -R131 ;  /* 0x00000010be8f7c23 */ /* 0x000fc40008010883 */
[----:B------:R-:W-:Y:S02]  /*90a0*/  FADD.FTZ R141, R141, R206 ;  /* 0x000000ce8d8d7221 */ /* 0x000fe40000010000 */
[C---:B------:R-:W-:Y:S02]  /*90b0*/  FFMA.FTZ R172, -R58.reuse, R125, R172 ;  /* 0x0000007d3aac7223 */ /* 0x040fe400000101ac */
[----:B------:R-:W-:Y:S02]  /*90c0*/  FMUL.FTZ R131, R58, R154 ;  /* 0x0000009a3a837220 */ /* 0x000fe40000410000 */
[----:B------:R-:W-:Y:S02]  /*90d0*/  FMUL.FTZ R155, R10, R149 ;  /* 0x000000950a9b7220 */ /* 0x000fe40000410000 */
[----:B------:R-:W-:Y:S02]  /*90e0*/  FADD.FTZ R208, R141, R208 ;  /* 0x000000d08dd07221 */ /* 0x000fe40000010000 */
[----:B------:R-:W-:-:S02]  /*90f0*/  FFMA.FTZ R159, R172, R131, R155 ;  /* 0x00000083ac9f7223 */ /* 0x000fc4000001009b */
[----:B------:R-:W-:Y:S02]  /*9100*/  FMUL.FTZ R183, R10, R131 ;  /* 0x000000830ab77220 */ /* 0x000fe40000410000 */
[----:B------:R-:W-:Y:S02]  /*9110*/  FMUL.FTZ R141, R178, UR17 ;  /* 0x00000011b28d7c20 */ /* 0x000fe40008410000 */
[----:B------:R-:W-:Y:S02]  /*9120*/  FADD.FTZ R204, R204, R159 ;  /* 0x0000009fcccc7221 */ /* 0x000fe40000010000 */
[----:B------:R-:W-:Y:S02]  /*9130*/  FMUL.FTZ R145, R63, R184 ;  /* 0x000000b83f917220 */ /* 0x000fe40000410000 */
[----:B------:R-:W-:Y:S02]  /*9140*/  FFMA.FTZ R183, R172, R149, -R183 ;  /* 0x00000095acb77223 */ /* 0x000fe400000108b7 */
[----:B------:R-:W-:-:S02]  /*9150*/  FFMA.FTZ R159, R180, UR16, -R141 ;  /* 0x00000010b49f7c23 */ /* 0x000fc4000801088d */
[----:B------:R-:W-:Y:S02]  /*9160*/  FMUL.FTZ R149, R59, R198 ;  /* 0x000000c63b957220 */ /* 0x000fe40000410000 */
[C---:B------:R-:W-:Y:S02]  /*9170*/  FFMA.FTZ R211, R113.reuse, R196, R6 ;  /* 0x000000c471d37223 */ /* 0x040fe40000010006 */
[----:B------:R-:W-:Y:S02]  /*9180*/  FFMA.FTZ R6, R113, -R194, R7 ;  /* 0x800000c271067223 */ /* 0x000fe40000010007 */
[C---:B------:R-:W-:Y:S02]  /*9190*/  FFMA.FTZ R188, -R63.reuse, R132, R188 ;  /* 0x000000843fbc7223 */ /* 0x040fe400000101bc */
[----:B------:R-:W-:Y:S02]  /*91a0*/  FMUL.FTZ R203, R63, R190 ;  /* 0x000000be3fcb7220 */ /* 0x000fe40000410000 */
[----:B------:R-:W-:-:S02]  /*91b0*/  FMUL.FTZ R205, R186, R145 ;  /* 0x00000091bacd7220 */ /* 0x000fc40000410000 */
[----:B------:R-:W-:Y:S02]  /*91c0*/  FMUL.FTZ R7, R194, R159 ;  /* 0x0000009fc2077220 */ /* 0x000fe40000410000 */
[C---:B------:R-:W-:Y:S02]  /*91d0*/  FFMA.FTZ R176, -R59.reuse, R122, R176 ;  /* 0x0000007a3bb07223 */ /* 0x040fe400000101b0 */
[----:B------:R-:W-:Y:S02]  /*91e0*/  FMUL.FTZ R141, R59, R160 ;  /* 0x000000a03b8d7220 */ /* 0x000fe40000410000 */
[----:B------:R-:W-:Y:S02]  /*91f0*/  FMUL.FTZ R159, R168, R149 ;  /* 0x00000095a89f7220 */ /* 0x000fe40000410000 */
[-C--:B------:R-:W-:Y:S02]  /*9200*/  FMUL.FTZ R157, R186, R203.reuse ;  /* 0x000000cbba9d7220 */ /* 0x080fe40000410000 */
[----:B------:R-:W-:-:S02]  /*9210*/  FFMA.FTZ R155, R188, R203, -R205 ;  /* 0x000000cbbc9b7223 */ /* 0x000fc400000108cd */
[C---:B------:R-:W-:Y:S02]  /*9220*/  FMUL.FTZ R213, R65.reuse, R180 ;  /* 0x000000b441d57220 */ /* 0x040fe40000410000 */
[----:B------:R-:W-:Y:S02]  /*9230*/  FFMA.FTZ R203, R176, R141, R159 ;  /* 0x0000008db0cb7223 */ /* 0x000fe4000001009f */
[----:B------:R-:W-:Y:S02]  /*9240*/  FMUL.FTZ R143, R186, R143 ;  /* 0x0000008fba8f7220 */ /* 0x000fe40000410000 */
[C---:B------:R-:W-:Y:S02]  /*9250*/  FMUL.FTZ R205, R65.reuse, R178 ;  /* 0x000000b241cd7220 */ /* 0x040fe40000410000 */
[----:B------:R-:W-:Y:S02]  /*9260*/  FFMA.FTZ R196, -R65, R130, R196 ;  /* 0x0000008241c47223 */ /* 0x000fe400000101c4 */
[----:B------:R-:W-:-:S02]  /*9270*/  FMUL.FTZ R206, R194, R213 ;  /* 0x000000d5c2ce7220 */ /* 0x000fc40000410000 */
[----:B------:R-:W-:Y:S02]  /*9280*/  FMUL.FTZ R186, R168, R141 ;  /* 0x0000008da8ba7220 */ /* 0x000fe40000410000 */
[----:B------:R-:W-:Y:S02]  /*9290*/  FADD.FTZ R203, R204, R203 ;  /* 0x000000cbcccb7221 */ /* 0x000fe40000010000 */
[----:B------:R-:W-:Y:S02]  /*92a0*/  FMUL.FTZ R204, R60, R193 ;  /* 0x000000c13ccc7220 */ /* 0x000fe40000410000 */
[-C--:B------:R-:W-:Y:S02]  /*92b0*/  FMUL.FTZ R212, R194, R205.reuse ;  /* 0x000000cdc2d47220 */ /* 0x080fe40000410000 */
[----:B------:R-:W-:Y:S02]  /*92c0*/  FADD.FTZ R88, R205, R88 ;  /* 0x00000058cd587221 */ /* 0x000fe40000010000 */
[----:B------:R-:W-:-:S02]  /*92d0*/  FFMA.FTZ R159, R196, R205, R206 ;  /* 0x000000cdc49f7223 */ /* 0x000fc400000100ce */
[----:B------:R-:W-:Y:S02]  /*92e0*/  FFMA.FTZ R194, R176, R149, -R186 ;  /* 0x00000095b0c27223 */ /* 0x000fe400000108ba */
[C---:B------:R-:W-:Y:S02]  /*92f0*/  FFMA.FTZ R175, -R60.reuse, R123, R175 ;  /* 0x0000007b3caf7223 */ /* 0x040fe400000101af */
[----:B------:R-:W-:Y:S02]  /*9300*/  FMUL.FTZ R186, R60, R191 ;  /* 0x000000bf3cba7220 */ /* 0x000fe40000410000 */
[----:B------:R-:W-:Y:S02]  /*9310*/  FMUL.FTZ R205, R171, R204 ;  /* 0x000000ccabcd7220 */ /* 0x000fe40000410000 */
[----:B------:R-:W-:Y:S02]  /*9320*/  FMUL.FTZ R149, R61, R189 ;  /* 0x000000bd3d957220 */ /* 0x000fe40000410000 */
[----:B------:R-:W-:-:S02]  /*9330*/  FFMA.FTZ R206, R175, R186, R205 ;  /* 0x000000baafce7223 */ /* 0x000fc400000100cd */
[C---:B------:R-:W-:Y:S02]  /*9340*/  FFMA.FTZ R182, -R61.reuse, R120, R182 ;  /* 0x000000783db67223 */ /* 0x040fe400000101b6 */
[----:B------:R-:W-:Y:S02]  /*9350*/  FMUL.FTZ R209, R61, R192 ;  /* 0x000000c03dd17220 */ /* 0x000fe40000410000 */
[----:B------:R-:W-:Y:S02]  /*9360*/  FMUL.FTZ R205, R174, R149 ;  /* 0x00000095aecd7220 */ /* 0x000fe40000410000 */
[----:B------:R-:W-:Y:S02]  /*9370*/  FADD.FTZ R183, R208, R183 ;  /* 0x000000b7d0b77221 */ /* 0x000fe40000010000 */
[----:B------:R-:W-:Y:S02]  /*9380*/  FMUL.FTZ R207, R171, R186 ;  /* 0x000000baabcf7220 */ /* 0x000fe40000410000 */
[----:B------:R-:W-:-:S02]  /*9390*/  FFMA.FTZ R208, R182, R209, -R205 ;  /* 0x000000d1b6d07223 */ /* 0x000fc400000108cd */
[----:B------:R-:W-:Y:S02]  /*93a0*/  FADD.FTZ R183, R183, R194 ;  /* 0x000000c2b7b77221 */ /* 0x000fe40000010000 */
[----:B------:R-:W-:Y:S02]  /*93b0*/  FMUL.FTZ R209, R174, R209 ;  /* 0x000000d1aed17220 */ /* 0x000fe40000410000 */
[C---:B------:R-:W-:Y:S02]  /*93c0*/  FMUL.FTZ R210, R62.reuse, R185 ;  /* 0x000000b93ed27220 */ /* 0x040fe40000410000 */
[----:B------:R-:W-:Y:S02]  /*93d0*/  FFMA.FTZ R204, R175, R204, -R207 ;  /* 0x000000ccafcc7223 */ /* 0x000fe400000108cf */
[----:B------:R-:W-:Y:S02]  /*93e0*/  FMUL.FTZ R194, R62, R187 ;  /* 0x000000bb3ec27220 */ /* 0x000fe40000410000 */
[----:B------:R-:W-:-:S02]  /*93f0*/  FADD.FTZ R203, R203, R206 ;  /* 0x000000cecbcb7221 */ /* 0x000fc40000010000 */
[----:B------:R-:W-:Y:S02]  /*9400*/  FFMA.FTZ R179, -R62, R121, R179 ;  /* 0x000000793eb37223 */ /* 0x000fe400000101b3 */
[----:B------:R-:W-:Y:S02]  /*9410*/  FFMA.FTZ R206, R182, R149, R209 ;  /* 0x00000095b6ce7223 */ /* 0x000fe400000100d1 */
[----:B------:R-:W-:Y:S02]  /*9420*/  FMUL.FTZ R205, R177, R210 ;  /* 0x000000d2b1cd7220 */ /* 0x000fe40000410000 */
[----:B------:R-:W-:Y:S02]  /*9430*/  FADD.FTZ R183, R183, R204 ;  /* 0x000000ccb7b77221 */ /* 0x000fe40000010000 */
[----:B------:R-:W-:Y:S02]  /*9440*/  FMUL.FTZ R207, R177, R194 ;  /* 0x000000c2b1cf7220 */ /* 0x000fe40000410000 */
[----:B------:R-:W-:-:S02]  /*9450*/  FADD.FTZ R203, R203, R206 ;  /* 0x000000cecbcb7221 */ /* 0x000fc40000010000 */
[C---:B------:R-:W-:Y:S02]  /*9460*/  FFMA.FTZ R204, R179.reuse, R194, R205 ;  /* 0x000000c2b3cc7223 */ /* 0x040fe400000100cd */
[----:B------:R-:W-:Y:S02]  /*9470*/  FFMA.FTZ R210, R179, R210, -R207 ;  /* 0x000000d2b3d27223 */ /* 0x000fe400000108cf */
[----:B------:R-:W-:Y:S02]  /*9480*/  FADD.FTZ R183, R183, R208 ;  /* 0x000000d0b7b77221 */ /* 0x000fe40000010000 */
[----:B------:R-:W-:Y:S02]  /*9490*/  FADD.FTZ R203, R203, R204 ;  /* 0x000000cccbcb7221 */ /* 0x000fe40000010000 */
[----:B------:R-:W-:Y:S02]  /*94a0*/  FMUL.FTZ R208, R66, R169 ;  /* 0x000000a942d07220 */ /* 0x000fe40000410000 */
[----:B------:R-:W-:-:S02]  /*94b0*/  FFMA.FTZ R211, R114, R195, R211 ;  /* 0x000000c372d37223 */ /* 0x000fc400000100d3 */
[----:B------:R-:W-:Y:S02]  /*94c0*/  FFMA.FTZ R204, R188, R145, R157 ;  /* 0x00000091bccc7223 */ /* 0x000fe4000001009d */
[----:B------:R-:W-:Y:S02]  /*94d0*/  FADD.FTZ R210, R183, R210 ;  /* 0x000000d2b7d27221 */ /* 0x000fe40000010000 */
[----:B------:R-:W-:Y:S02]  /*94e0*/  FMUL.FTZ R183, R67, R170 ;  /* 0x000000aa43b77220 */ /* 0x000fe40000410000 */
[C---:B------:R-:W-:Y:S02]  /*94f0*/  FMUL.FTZ R206, R66.reuse, R173 ;  /* 0x000000ad42ce7220 */ /* 0x040fe40000410000 */
[----:B------:R-:W-:Y:S02]  /*9500*/  FFMA.FTZ R195, -R66, R119, R195 ;  /* 0x0000007742c37223 */ /* 0x000fe400000101c3 */
[----:B------:R-:W-:-:S02]  /*9510*/  FMUL.FTZ R205, R197, R208 ;  /* 0x000000d0c5cd7220 */ /* 0x000fc40000410000 */
[----:B------:R-:W-:Y:S02]  /*9520*/  FADD.FTZ R203, R203, R204 ;  /* 0x000000cccbcb7221 */ /* 0x000fe40000010000 */
[----:B------:R-:W-:Y:S02]  /*9530*/  FMUL.FTZ R157, R67, R167 ;  /* 0x000000a7439d7220 */ /* 0x000fe40000410000 */
[----:B------:R-:W-:Y:S02]  /*9540*/  FFMA.FTZ R211, R115, R202, R211 ;  /* 0x000000ca73d37223 */ /* 0x000fe400000100d3 */
[----:B------:R-:W-:Y:S02]  /*9550*/  FFMA.FTZ R202, -R67, R118, R202 ;  /* 0x0000007643ca7223 */ /* 0x000fe400000101ca */
[----:B------:R-:W-:Y:S02]  /*9560*/  FMUL.FTZ R204, R200, R183 ;  /* 0x000000b7c8cc7220 */ /* 0x000fe40000410000 */
[----:B------:R-:W-:-:S02]  /*9570*/  FMUL.FTZ R207, R197, R206 ;  /* 0x000000cec5cf7220 */ /* 0x000fc40000410000 */
[----:B------:R-:W-:Y:S02]  /*9580*/  FADD.FTZ R87, R206, R87 ;  /* 0x00000057ce577221 */ /* 0x000fe40000010000 */
[----:B------:R-:W-:Y:S02]  /*9590*/  FFMA.FTZ R205, R195, R206, R205 ;  /* 0x000000cec3cd7223 */ /* 0x000fe400000100cd */
[----:B------:R-:W-:Y:S02]  /*95a0*/  FADD.FTZ R210, R210, R155 ;  /* 0x0000009bd2d27221 */ /* 0x000fe40000010000 */
[-C--:B------:R-:W-:Y:S02]  /*95b0*/  FMUL.FTZ R206, R200, R157.reuse ;  /* 0x0000009dc8ce7220 */ /* 0x080fe40000410000 */
[----:B------:R-:W-:Y:S02]  /*95c0*/  FADD.FTZ R86, R157, R86 ;  /* 0x000000569d567221 */ /* 0x000fe40000010000 */
[----:B------:R-:W-:-:S02]  /*95d0*/  FFMA.FTZ R157, R202, R157, R204 ;  /* 0x0000009dca9d7223 */ /* 0x000fc400000100cc */
[C---:B------:R-:W-:Y:S02]  /*95e0*/  FFMA.FTZ R133, R68.reuse, R117, R133 ;  /* 0x0000007544857223 */ /* 0x040fe40000010085 */
[----:B------:R-:W-:Y:S02]  /*95f0*/  FMUL.FTZ R204, R68, R11 ;  /* 0x0000000b44cc7220 */ /* 0x000fe40000410000 */
[----:B------:R-:W-:Y:S02]  /*9600*/  FADD.FTZ R155, RZ, R134 ;  /* 0x00000086ff9b7221 */ /* 0x000fe40000010000 */
[----:B------:R-:W-:Y:S02]  /*9610*/  FFMA.FTZ R212, R196, R213, -R212 ;  /* 0x000000d5c4d47223 */ /* 0x000fe400000108d4 */
[----:B------:R-:W-:Y:S02]  /*9620*/  FADD.FTZ R4, R203, R4 ;  /* 0x00000004cb047221 */ /* 0x000fe40000010000 */
[----:B------:R-:W-:-:S02]  /*9630*/  FADD.FTZ R5, R210, R5 ;  /* 0x00000005d2057221 */ /* 0x000fc40000010000 */
[----:B------:R-:W-:Y:S02]  /*9640*/  FFMA.FTZ R206, R202, R183, -R206 ;  /* 0x000000b7cace7223 */ /* 0x000fe400000108ce */
[----:B------:R-:W-:Y:S02]  /*9650*/  FFMA.FTZ R211, R116, R133, R211 ;  /* 0x0000008574d37223 */ /* 0x000fe400000100d3 */
[C---:B------:R-:W-:Y:S02]  /*9660*/  FMUL.FTZ R134, R68.reuse, R163 ;  /* 0x000000a344867220 */ /* 0x040fe40000410000 */
[----:B------:R-:W-:Y:S01]  /*9670*/  FFMA.FTZ R133, -R68, R117, R133 ;  /* 0x0000007544857223 */ /* 0x000fe20000010185 */
[----:B------:R-:W0:Y:S01]  /*9680*/  SHFL.DOWN PT, R203, R211, 0x1, 0x1f ;  /* 0x08201f00d3cb7f89 */ /* 0x000e2200000e0000 */
[----:B------:R-:W-:Y:S02]  /*9690*/  FMUL.FTZ R183, R155, R204 ;  /* 0x000000cc9bb77220 */ /* 0x000fe40000410000 */
[----:B------:R-:W-:-:S02]  /*96a0*/  FFMA.FTZ R208, R195, R208, -R207 ;  /* 0x000000d0c3d07223 */ /* 0x000fc400000108cf */
[----:B------:R-:W-:Y:S02]  /*96b0*/  FADD.FTZ R4, R4, R159 ;  /* 0x0000009f04047221 */ /* 0x000fe40000010000 */
[----:B------:R-:W-:Y:S02]  /*96c0*/  FADD.FTZ R5, R5, R212 ;  /* 0x000000d405057221 */ /* 0x000fe40000010000 */
[----:B------:R-:W-:Y:S02]  /*96d0*/  FADD.FTZ R85, R134, R85 ;  /* 0x0000005586557221 */ /* 0x000fe40000010000 */
[-C--:B------:R-:W-:Y:S02]  /*96e0*/  FFMA.FTZ R183, R133, R134.reuse, R183 ;  /* 0x0000008685b77223 */ /* 0x080fe400000100b7 */
[----:B------:R-:W-:Y:S02]  /*96f0*/  FMUL.FTZ R134, R155, R134 ;  /* 0x000000869b867220 */ /* 0x000fe40000410000 */
[----:B------:R-:W-:-:S02]  /*9700*/  FADD.FTZ R4, R4, R205 ;  /* 0x000000cd04047221 */ /* 0x000fc40000010000 */
[----:B------:R-:W-:Y:S02]  /*9710*/  FFMA.FTZ R6, R114, -R197, R6 ;  /* 0x800000c572067223 */ /* 0x000fe40000010006 */
[----:B------:R-:W-:Y:S02]  /*9720*/  FADD.FTZ R5, R5, R208 ;  /* 0x000000d005057221 */ /* 0x000fe40000010000 */
[----:B------:R-:W-:Y:S02]  /*9730*/  FFMA.FTZ R159, R133, R204, -R134 ;  /* 0x000000cc859f7223 */ /* 0x000fe40000010886 */
[----:B------:R-:W-:Y:S02]  /*9740*/  FADD.FTZ R4, R4, R157 ;  /* 0x0000009d04047221 */ /* 0x000fe40000010000 */
[----:B------:R-:W-:Y:S02]  /*9750*/  FFMA.FTZ R6, R115, -R200, R6 ;  /* 0x800000c873067223 */ /* 0x000fe40000010006 */
[----:B------:R-:W-:-:S02]  /*9760*/  FADD.FTZ R206, R5, R206 ;  /* 0x000000ce05ce7221 */ /* 0x000fc40000010000 */
[----:B------:R-:W-:Y:S02]  /*9770*/  FMUL.FTZ R5, R180, UR17 ;  /* 0x00000011b4057c20 */ /* 0x000fe40008410000 */
[----:B------:R-:W-:Y:S02]  /*9780*/  FADD.FTZ R183, R4, R183 ;  /* 0x000000b704b77221 */ /* 0x000fe40000010000 */
[----:B------:R-:W-:Y:S02]  /*9790*/  FFMA.FTZ R134, R116, -R155, R6 ;  /* 0x8000009b74867223 */ /* 0x000fe40000010006 */
[----:B------:R-:W-:Y:S01]  /*97a0*/  FADD.FTZ R159, R206, R159 ;  /* 0x0000009fce9f7221 */ /* 0x000fe20000010000 */
[----:B------:R-:W-:Y:S01]  /*97b0*/  SHFL.DOWN PT, R157, R183, 0x1, 0x1f ;  /* 0x08201f00b79d7f89 */ /* 0x000fe200000e0000 */
[----:B------:R-:W-:Y:S02]  /*97c0*/  FFMA.FTZ R4, R178, UR16, R5 ;  /* 0x00000010b2047c23 */ /* 0x000fe40008010005 */
[----:B------:R-:W-:Y:S01]  /*97d0*/  FMUL.FTZ R5, R190, UR17 ;  /* 0x00000011be057c20 */ /* 0x000fe20008410000 */
[----:B------:R-:W1:Y:S01]  /*97e0*/  SHFL.DOWN PT, R180, R159, 0x1, 0x1f ;  /* 0x08201f009fb47f89 */ /* 0x000e6200000e0000 */
[----:B------:R-:W-:-:S02]  /*97f0*/  FFMA.FTZ R7, R196, R4, R7 ;  /* 0x00000004c4077223 */ /* 0x000fc40000010007 */
[----:B------:R-:W-:Y:S01]  /*9800*/  FMUL.FTZ R4, R173, UR17 ;  /* 0x00000011ad047c20 */ /* 0x000fe20008410000 */
[----:B------:R-:W2:Y:S01]  /*9810*/  SHFL.DOWN PT, R190, R134, 0x1, 0x1f ;  /* 0x08201f0086be7f89 */ /* 0x000ea200000e0000 */
[----:B------:R-:W-:Y:S02]  /*9820*/  FFMA.FTZ R5, R184, UR16, R5 ;  /* 0x00000010b8057c23 */ /* 0x000fe40008010005 */
[----:B------:R-:W-:Y:S01]  /*9830*/  FFMA.FTZ R130, R130, R178, R7 ;  /* 0x000000b282827223 */ /* 0x000fe20000010007 */
[----:B------:R-:W-:Y:S01]  /*9840*/  MOV R7, R134 ;  /* 0x0000008600077202 */ /* 0x000fe20000000f00 */
[----:B------:R-:W-:Y:S02]  /*9850*/  FFMA.FTZ R6, R169, UR16, -R4 ;  /* 0x00000010a9067c23 */ /* 0x000fe40008010804 */
[----:B------:R-:W-:Y:S02]  /*9860*/  FFMA.FTZ R5, R188, R5, R143 ;  /* 0x00000005bc057223 */ /* 0x000fe4000001008f */
[----:B------:R-:W-:-:S02]  /*9870*/  FMUL.FTZ R4, R187, UR17 ;  /* 0x00000011bb047c20 */ /* 0x000fc40008410000 */
[----:B------:R-:W-:Y:S02]  /*9880*/  FADD.FTZ R81, R130, R81 ;  /* 0x0000005182517221 */ /* 0x000fe40000010000 */
[----:B------:R-:W-:Y:S01]  /*9890*/  FFMA.FTZ R132, R132, R184, R5 ;  /* 0x000000b884847223 */ /* 0x000fe20000010005 */
[----:B------:R-:W-:Y:S01]  /*98a0*/  MOV R5, R159 ;  /* 0x0000009f00057202 */ /* 0x000fe20000000f00 */
[----:B------:R-:W-:Y:S01]  /*98b0*/  FMUL.FTZ R197, R197, R6 ;  /* 0x00000006c5c57220 */ /* 0x000fe20000410000 */
[----:B------:R-:W-:Y:S01]  /*98c0*/  MOV R6, R211 ;  /* 0x000000d300067202 */ /* 0x000fe20000000f00 */
[----:B------:R-:W-:Y:S01]  /*98d0*/  FFMA.FTZ R130, R185, UR16, -R4 ;  /* 0x00000010b9827c23 */ /* 0x000fe20008010804 */
[----:B------:R-:W-:Y:S01]  /*98e0*/  MOV R4, R183 ;  /* 0x000000b700047202 */ /* 0x000fe20000000f00 */
[----:B------:R-:W-:Y:S02]  /*98f0*/  FADD.FTZ R90, R145, R90 ;  /* 0x0000005a915a7221 */ /* 0x000fe40000010000 */
[----:B0-----:R-:W-:-:S02]  /*9900*/  @!P0 FADD.FTZ R6, R6, R203 ;  /* 0x000000cb06068221 */ /* 0x001fc40000010000 */
[----:B-1----:R-:W-:Y:S02]  /*9910*/  @!P0 FADD.FTZ R5, R5, R180 ;  /* 0x000000b405058221 */ /* 0x002fe40000010000 */
[----:B--2---:R-:W-:Y:S02]  /*9920*/  @!P0 FADD.FTZ R7, R7, R190 ;  /* 0x000000be07078221 */ /* 0x004fe40000010000 */
[----:B------:R-:W-:Y:S01]  /*9930*/  @!P0 FADD.FTZ R4, R4, R157 ;  /* 0x0000009d04048221 */ /* 0x000fe20000010000 */
[----:B------:R-:W0:Y:S01]  /*9940*/  SHFL.DOWN PT, R178, R5, 0x2, 0x1f ;  /* 0x08401f0005b27f89 */ /* 0x000e2200000e0000 */
[----:B------:R-:W-:Y:S01]  /*9950*/  FMUL.FTZ R177, R177, R130 ;  /* 0x00000082b1b17220 */ /* 0x000fe20000410000 */
[----:B------:R-:W-:Y:S01]  /*9960*/  ISETP.GT.AND P0, PT, R49, 0x1d, PT ;  /* 0x0000001d3100780c */ /* 0x000fe20003f04270 */
[----:B------:R-:W-:Y:S01]  /*9970*/  FMUL.FTZ R130, R185, UR17 ;  /* 0x00000011b9827c20 */ /* 0x000fe20008410000 */
[----:B------:R-:W1:Y:S01]  /*9980*/  SHFL.DOWN PT, R157, R6, 0x2, 0x1f ;  /* 0x08401f00069d7f89 */ /* 0x000e6200000e0000 */
[----:B------:R-:W-:-:S02]  /*9990*/  FMUL.FTZ R143, R167, UR17 ;  /* 0x00000011a78f7c20 */ /* 0x000fc40008410000 */
[----:B------:R-:W-:Y:S01]  /*99a0*/  FFMA.FTZ R130, R187, UR16, R130 ;  /* 0x00000010bb827c23 */ /* 0x000fe20008010082 */
[----:B------:R-:W2:Y:S01]  /*99b0*/  SHFL.DOWN PT, R180, R7, 0x2, 0x1f ;  /* 0x08401f0007b47f89 */ /* 0x000ea200000e0000 */
[----:B------:R-:W-:Y:S02]  /*99c0*/  FMUL.FTZ R134, R169, UR17 ;  /* 0x00000011a9867c20 */ /* 0x000fe40008410000 */
[----:B------:R-:W-:Y:S01]  /*99d0*/  FFMA.FTZ R130, R179, R130, R177 ;  /* 0x00000082b3827223 */ /* 0x000fe200000100b1 */
[----:B------:R-:W3:Y:S01]  /*99e0*/  SHFL.DOWN PT, R145, R4, 0x2, 0x1f ;  /* 0x08401f0004917f89 */ /* 0x000ee200000e0000 */
[C---:B------:R-:W-:Y:S02]  /*99f0*/  FFMA.FTZ R143, R170.reuse, UR16, -R143 ;  /* 0x00000010aa8f7c23 */ /* 0x040fe4000801088f */
[----:B------:R-:W-:Y:S02]  /*9a00*/  FMUL.FTZ R170, R170, UR17 ;  /* 0x00000011aaaa7c20 */ /* 0x000fe40008410000 */
[----:B------:R-:W-:-:S02]  /*9a10*/  FFMA.FTZ R121, R121, R187, R130 ;  /* 0x000000bb79797223 */ /* 0x000fc40000010082 */
[----:B------:R-:W-:Y:S02]  /*9a20*/  FFMA.FTZ R134, R173, UR16, R134 ;  /* 0x00000010ad867c23 */ /* 0x000fe40008010086 */
[----:B------:R-:W-:Y:S02]  /*9a30*/  FMUL.FTZ R200, R200, R143 ;  /* 0x0000008fc8c87220 */ /* 0x000fe40000410000 */
[----:B------:R-:W-:Y:S02]  /*9a40*/  FFMA.FTZ R143, R167, UR16, R170 ;  /* 0x00000010a78f7c23 */ /* 0x000fe400080100aa */
[----:B0-----:R-:W-:Y:S02]  /*9a50*/  @!P0 FADD.FTZ R5, R5, R178 ;  /* 0x000000b205058221 */ /* 0x001fe40000010000 */
[----:B------:R-:W-:Y:S02]  /*9a60*/  FADD.FTZ R78, R121, R78 ;  /* 0x0000004e794e7221 */ /* 0x000fe40000010000 */
[----:B-1----:R-:W-:Y:S01]  /*9a70*/  @!P0 FADD.FTZ R6, R6, R157 ;  /* 0x0000009d06068221 */ /* 0x002fe20000010000 */
[----:B------:R-:W-:Y:S01]  /*9a80*/  SHFL.DOWN PT, R170, R5, 0x4, 0x1f ;  /* 0x08801f0005aa7f89 */ /* 0x000fe200000e0000 */
[----:B------:R-:W-:-:S02]  /*9a90*/  FFMA.FTZ R134, R195, R134, R197 ;  /* 0x00000086c3867223 */ /* 0x000fc400000100c5 */
[----:B--2---:R-:W-:Y:S02]  /*9aa0*/  @!P0 FADD.FTZ R7, R7, R180 ;  /* 0x000000b407078221 */ /* 0x004fe40000010000 */
[----:B------:R-:W-:Y:S02]  /*9ab0*/  FFMA.FTZ R173, R119, R173, R134 ;  /* 0x000000ad77ad7223 */ /* 0x000fe40000010086 */
[----:B---3--:R-:W-:Y:S01]  /*9ac0*/  @!P0 FADD.FTZ R4, R4, R145 ;  /* 0x0000009104048221 */ /* 0x008fe20000010000 */
[----:B------:R-:W-:Y:S01]  /*9ad0*/  SHFL.DOWN PT, R178, R7, 0x4, 0x1f ;  /* 0x08801f0007b27f89 */ /* 0x000fe200000e0000 */
[----:B------:R-:W-:Y:S01]  /*9ae0*/  FMUL.FTZ R119, R189, UR17 ;  /* 0x00000011bd777c20 */ /* 0x000fe20008410000 */
[----:B------:R-:W-:Y:S01]  /*9af0*/  ISETP.GT.AND P0, PT, R49, 0x1b, PT ;  /* 0x0000001b3100780c */ /* 0x000fe20003f04270 */
[----:B------:R-:W-:Y:S01]  /*9b00*/  FMUL.FTZ R130, R163, UR17 ;  /* 0x00000011a3827c20 */ /* 0x000fe20008410000 */
[----:B------:R-:W0:Y:S01]  /*9b10*/  SHFL.DOWN PT, R145, R6, 0x4, 0x1f ;  /* 0x08801f0006917f89 */ /* 0x000e2200000e0000 */
[----:B------:R-:W-:-:S02]  /*9b20*/  FFMA.FTZ R119, R192, UR16, -R119 ;  /* 0x00000010c0777c23 */ /* 0x000fc40008010877 */
[----:B------:R-:W-:Y:S01]  /*9b30*/  FFMA.FTZ R134, R11, UR16, -R130 ;  /* 0x000000100b867c23 */ /* 0x000fe20008010882 */
[----:B------:R-:W1:Y:S01]  /*9b40*/  SHFL.DOWN PT, R121, R4, 0x4, 0x1f ;  /* 0x08801f0004797f89 */ /* 0x000e6200000e0000 */
[----:B------:R-:W-:Y:S02]  /*9b50*/  FMUL.FTZ R192, R192, UR17 ;  /* 0x00000011c0c07c20 */ /* 0x000fe40008410000 */
[----:B------:R-:W-:Y:S02]  /*9b60*/  FFMA.FTZ R143, R202, R143, R200 ;  /* 0x0000008fca8f7223 */ /* 0x000fe400000100c8 */
[----:B------:R-:W-:Y:S02]  /*9b70*/  FMUL.FTZ R130, R191, UR17 ;  /* 0x00000011bf827c20 */ /* 0x000fe40008410000 */
[----:B------:R-:W-:Y:S02]  /*9b80*/  FMUL.FTZ R174, R174, R119 ;  /* 0x00000077aeae7220 */ /* 0x000fe40000410000 */
[----:B------:R-:W-:-:S02]  /*9b90*/  FMUL.FTZ R155, R155, R134 ;  /* 0x000000869b9b7220 */ /* 0x000fc40000410000 */
[----:B------:R-:W-:Y:S02]  /*9ba0*/  FADD.FTZ R79, R132, R79 ;  /* 0x0000004f844f7221 */ /* 0x000fe40000010000 */
[----:B------:R-:W-:Y:S02]  /*9bb0*/  FFMA.FTZ R119, R189, UR16, R192 ;  /* 0x00000010bd777c23 */ /* 0x000fe400080100c0 */
[----:B------:R-:W-:Y:S02]  /*9bc0*/  FMUL.FTZ R134, R11, UR17 ;  /* 0x000000110b867c20 */ /* 0x000fe40008410000 */
[----:B------:R-:W-:Y:S02]  /*9bd0*/  FFMA.FTZ R132, R118, R167, R143 ;  /* 0x000000a776847223 */ /* 0x000fe4000001008f */
[C---:B------:R-:W-:Y:S02]  /*9be0*/  FFMA.FTZ R130, R193.reuse, UR16, -R130 ;  /* 0x00000010c1827c23 */ /* 0x040fe40008010882 */
[----:B------:R-:W-:-:S02]  /*9bf0*/  FMUL.FTZ R118, R193, UR17 ;  /* 0x00000011c1767c20 */ /* 0x000fc40008410000 */
[----:B------:R-:W-:Y:S02]  /*9c00*/  FFMA.FTZ R119, R182, R119, R174 ;  /* 0x00000077b6777223 */ /* 0x000fe400000100ae */
[----:B------:R-:W-:Y:S02]  /*9c10*/  FFMA.FTZ R134, R163, UR16, R134 ;  /* 0x00000010a3867c23 */ /* 0x000fe40008010086 */
[----:B------:R-:W-:Y:S02]  /*9c20*/  FMUL.FTZ R130, R171, R130 ;  /* 0x00000082ab827220 */ /* 0x000fe40000410000 */
[----:B------:R-:W-:Y:S02]  /*9c30*/  FFMA.FTZ R118, R191, UR16, R118 ;  /* 0x00000010bf767c23 */ /* 0x000fe40008010076 */
[----:B------:R-:W-:Y:S02]  /*9c40*/  FFMA.FTZ R120, R120, R189, R119 ;  /* 0x000000bd78787223 */ /* 0x000fe40000010077 */
[----:B------:R-:W-:-:S02]  /*9c50*/  FFMA.FTZ R134, R133, R134, R155 ;  /* 0x0000008685867223 */ /* 0x000fc4000001009b */
[----:B0-----:R-:W-:Y:S02]  /*9c60*/  @!P0 FADD.FTZ R6, R6, R145 ;  /* 0x0000009106068221 */ /* 0x001fe40000010000 */
[----:B------:R-:W-:Y:S02]  /*9c70*/  FMUL.FTZ R11, R160, UR17 ;  /* 0x00000011a00b7c20 */ /* 0x000fe40008410000 */
[----:B------:R-:W-:Y:S02]  /*9c80*/  @!P0 FADD.FTZ R7, R7, R178 ;  /* 0x000000b207078221 */ /* 0x000fe40000010000 */
[----:B------:R-:W-:Y:S02]  /*9c90*/  @!P0 FADD.FTZ R5, R5, R170 ;  /* 0x000000aa05058221 */ /* 0x000fe40000010000 */
[----:B-1----:R-:W-:Y:S01]  /*9ca0*/  @!P0 FADD.FTZ R4, R4, R121 ;  /* 0x0000007904048221 */ /* 0x002fe20000010000 */
[----:B------:R-:W-:Y:S01]  /*9cb0*/  ISETP.GT.AND P0, PT, R49, 0x17, PT ;  /* 0x000000173100780c */ /* 0x000fe20003f04270 */
[----:B------:R-:W-:Y:S01]  /*9cc0*/  FFMA.FTZ R118, R175, R118, R130 ;  /* 0x00000076af767223 */ /* 0x000fe20000010082 */
[----:B------:R-:W0:Y:S01]  /*9cd0*/  SHFL.DOWN PT, R121, R6, 0x8, 0x1f ;  /* 0x09001f0006797f89 */ /* 0x000e2200000e0000 */
[----:B------:R-:W-:-:S02]  /*9ce0*/  FFMA.FTZ R163, R117, R163, R134 ;  /* 0x000000a375a37223 */ /* 0x000fc40000010086 */
[----:B------:R-:W-:Y:S01]  /*9cf0*/  FADD.FTZ R77, R120, R77 ;  /* 0x0000004d784d7221 */ /* 0x000fe20000010000 */
[----:B------:R-:W1:Y:S01]  /*9d00*/  SHFL.DOWN PT, R130, R7, 0x8, 0x1f ;  /* 0x09001f0007827f89 */ /* 0x000e6200000e0000 */
[C---:B------:R-:W-:Y:S02]  /*9d10*/  FFMA.FTZ R117, R198.reuse, UR16, -R11 ;  /* 0x00000010c6757c23 */ /* 0x040fe4000801080b */
[----:B------:R-:W-:Y:S01]  /*9d20*/  FFMA.FTZ R123, R123, R191, R118 ;  /* 0x000000bf7b7b7223 */ /* 0x000fe20000010076 */
[----:B------:R-:W2:Y:S01]  /*9d30*/  SHFL.DOWN PT, R120, R5, 0x8, 0x1f ;  /* 0x09001f0005787f89 */ /* 0x000ea200000e0000 */
[----:B------:R-:W-:Y:S02]  /*9d40*/  FMUL.FTZ R11, R198, UR17 ;  /* 0x00000011c60b7c20 */ /* 0x000fe40008410000 */
[----:B------:R-:W-:Y:S01]  /*9d50*/  FMUL.FTZ R118, R154, UR17 ;  /* 0x000000119a767c20 */ /* 0x000fe20008410000 */
[----:B------:R-:W3:Y:S01]  /*9d60*/  SHFL.DOWN PT, R119, R4, 0x8, 0x1f ;  /* 0x09001f0004777f89 */ /* 0x000ee200000e0000 */
[----:B------:R-:W-:-:S02]  /*9d70*/  FMUL.FTZ R168, R168, R117 ;  /* 0x00000075a8a87220 */ /* 0x000fc40000410000 */
[----:B------:R-:W-:Y:S02]  /*9d80*/  FFMA.FTZ R117, R160, UR16, R11 ;  /* 0x00000010a0757c23 */ /* 0x000fe4000801000b */
[C---:B------:R-:W-:Y:S02]  /*9d90*/  FFMA.FTZ R11, R153.reuse, UR16, -R118 ;  /* 0x00000010990b7c23 */ /* 0x040fe40008010876 */
[----:B------:R-:W-:Y:S02]  /*9da0*/  FMUL.FTZ R153, R153, UR17 ;  /* 0x0000001199997c20 */ /* 0x000fe40008410000 */
[----:B------:R-:W-:Y:S02]  /*9db0*/  FMUL.FTZ R10, R10, R11 ;  /* 0x0000000b0a0a7220 */ /* 0x000fe40000410000 */
[----:B------:R-:W-:Y:S02]  /*9dc0*/  FFMA.FTZ R153, R154, UR16, R153 ;  /* 0x000000109a997c23 */ /* 0x000fe40008010099 */
[----:B------:R-:W-:-:S02]  /*9dd0*/  FMUL.FTZ R11, R146, UR17 ;  /* 0x00000011920b7c20 */ /* 0x000fc40008410000 */
[----:B------:R-:W-:Y:S02]  /*9de0*/  FFMA.FTZ R10, R172, R153, R10 ;  /* 0x00000099ac0a7223 */ /* 0x000fe4000001000a */
[----:B------:R-:W-:Y:S02]  /*9df0*/  FFMA.FTZ R11, R136, UR16, -R11 ;  /* 0x00000010880b7c23 */ /* 0x000fe4000801080b */
[----:B------:R-:W-:Y:S02]  /*9e00*/  FFMA.FTZ R125, R125, R154, R10 ;  /* 0x0000009a7d7d7223 */ /* 0x000fe4000001000a */
[----:B------:R-:W-:Y:S02]  /*9e10*/  FMUL.FTZ R158, R158, R11 ;  /* 0x0000000b9e9e7220 */ /* 0x000fe40000410000 */
[----:B------:R-:W-:Y:S02]  /*9e20*/  FMUL.FTZ R11, R136, UR17 ;  /* 0x00000011880b7c20 */ /* 0x000fe40008410000 */
[----:B------:R-:W-:-:S02]  /*9e30*/  FMUL.FTZ R10, R148, UR17 ;  /* 0x00000011940a7c20 */ /* 0x000fc40008410000 */
[----:B------:R-:W-:Y:S02]  /*9e40*/  FFMA.FTZ R117, R176, R117, R168 ;  /* 0x00000075b0757223 */ /* 0x000fe400000100a8 */
[----:B------:R-:W-:Y:S02]  /*9e50*/  FFMA.FTZ R11, R146, UR16, R11 ;  /* 0x00000010920b7c23 */ /* 0x000fe4000801000b */
[----:B------:R-:W-:Y:S02]  /*9e60*/  FFMA.FTZ R10, R147, UR16, -R10 ;  /* 0x00000010930a7c23 */ /* 0x000fe4000801080a */
[----:B0-----:R-:W-:Y:S02]  /*9e70*/  @!P0 FADD.FTZ R6, R6, R121 ;  /* 0x0000007906068221 */ /* 0x001fe40000010000 */
[----:B-1----:R-:W-:Y:S02]  /*9e80*/  @!P0 FADD.FTZ R7, R7, R130 ;  /* 0x0000008207078221 */ /* 0x002fe40000010000 */
[----:B--2---:R-:W-:-:S02]  /*9e90*/  @!P0 FADD.FTZ R5, R5, R120 ;  /* 0x0000007805058221 */ /* 0x004fc40000010000 */
[----:B---3--:R-:W-:Y:S01]  /*9ea0*/  @!P0 FADD.FTZ R4, R4, R119 ;  /* 0x0000007704048221 */ /* 0x008fe20000010000 */
[----:B------:R-:W-:Y:S01]  /*9eb0*/  SHFL.DOWN PT, R120, R7, 0x10, 0x1f ;  /* 0x0a001f0007787f89 */ /* 0x000fe200000e0000 */
[----:B------:R-:W-:Y:S01]  /*9ec0*/  FMUL.FTZ R147, R147, UR17 ;  /* 0x0000001193937c20 */ /* 0x000fe20008410000 */
[----:B------:R-:W-:Y:S01]  /*9ed0*/  ISETP.GT.AND P0, PT, R49, 0xf, PT ;  /* 0x0000000f3100780c */ /* 0x000fe20003f04270 */
[----:B------:R-:W-:Y:S01]  /*9ee0*/  FFMA.FTZ R11, R162, R11, R158 ;  /* 0x0000000ba20b7223 */ /* 0x000fe2000001009e */
[----:B------:R-:W0:Y:S01]  /*9ef0*/  SHFL.DOWN PT, R119, R6, 0x10, 0x1f ;  /* 0x0a001f0006777f89 */ /* 0x000e2200000e0000 */
[----:B------:R-:W-:Y:S02]  /*9f00*/  FMUL.FTZ R13, R13, R10 ;  /* 0x0000000a0d0d7220 */ /* 0x000fe40000410000 */
[----:B------:R-:W-:Y:S01]  /*9f10*/  FFMA.FTZ R122, R122, R160, R117 ;  /* 0x000000a07a7a7223 */ /* 0x000fe20000010075 */
[----:B------:R-:W1:Y:S01]  /*9f20*/  SHFL.DOWN PT, R118, R5, 0x10, 0x1f ;  /* 0x0a001f0005767f89 */ /* 0x000e6200000e0000 */
[----:B------:R-:W-:-:S02]  /*9f30*/  FFMA.FTZ R10, R148, UR16, R147 ;  /* 0x00000010940a7c23 */ /* 0x000fc40008010093 */
[----:B------:R-:W-:Y:S01]  /*9f40*/  FFMA.FTZ R124, R124, R146, R11 ;  /* 0x000000927c7c7223 */ /* 0x000fe2000001000b */
[----:B------:R-:W2:Y:S01]  /*9f50*/  SHFL.DOWN PT, R117, R4, 0x10, 0x1f ;  /* 0x0a001f0004757f89 */ /* 0x000ea200000e0000 */
[----:B------:R-:W-:Y:S02]  /*9f60*/  FFMA.FTZ R10, R165, R10, R13 ;  /* 0x0000000aa50a7223 */ /* 0x000fe4000001000d */
[----:B------:R-:W-:Y:S02]  /*9f70*/  FMUL.FTZ R11, R150, UR17 ;  /* 0x00000011960b7c20 */ /* 0x000fe40008410000 */
[----:B------:R-:W-:Y:S02]  /*9f80*/  FFMA.FTZ R127, R127, R148, R10 ;  /* 0x000000947f7f7223 */ /* 0x000fe4000001000a */
[----:B------:R-:W-:Y:S02]  /*9f90*/  FFMA.FTZ R11, R138, UR16, -R11 ;  /* 0x000000108a0b7c23 */ /* 0x000fe4000801080b */
[----:B------:R-:W-:-:S02]  /*9fa0*/  FMUL.FTZ R10, R152, UR17 ;  /* 0x00000011980a7c20 */ /* 0x000fc40008410000 */
[----:B------:R-:W-:Y:S02]  /*9fb0*/  FMUL.FTZ R156, R156, R11 ;  /* 0x0000000b9c9c7220 */ /* 0x000fe40000410000 */
[----:B------:R-:W-:Y:S02]  /*9fc0*/  FFMA.FTZ R10, R151, UR16, -R10 ;  /* 0x00000010970a7c23 */ /* 0x000fe4000801080a */
[----:B------:R-:W-:Y:S02]  /*9fd0*/  FMUL.FTZ R11, R12, UR17 ;  /* 0x000000110c0b7c20 */ /* 0x000fe40008410000 */
[----:B------:R-:W-:Y:S02]  /*9fe0*/  FMUL.FTZ R10, R9, R10 ;  /* 0x0000000a090a7220 */ /* 0x000fe40000410000 */
[----:B------:R-:W-:Y:S02]  /*9ff0*/  FFMA.FTZ R11, R142, UR16, -R11 ;  /* 0x000000108e0b7c23 */ /* 0x000fe4000801080b */
[----:B------:R-:W-:-:S02]  /*a000*/  FMUL.FTZ R13, R138, UR17 ;  /* 0x000000118a0d7c20 */ /* 0x000fc40008410000 */
        /* <DEDUP_REMOVED lines=52> */
.L_x_8152:
[----:B0-----:R-:W-:Y:S05]  /*a350*/  BSYNC B0 ;  /* 0x0000000000007941 */ /* 0x001fea0003800000 */
.L_x_8151:
        /* <DEDUP_REMOVED lines=20> */
.L_x_8138:
[----:B------:R-:W-:Y:S01]  /*a4a0*/  BAR.SYNC.DEFER_BLOCKING 0x0 ;  /* 0x0000000000007b1d */ /* 0x000fe20000010000 */
[----:B------:R-:W-:Y:S02]  /*a4b0*/  F2FP.BF16.PACK_AB R99, R99, R100 ;  /* 0x000000646363723e */ /* 0x000fe400000010ff */
[----:B------:R-:W-:Y:S02]  /*a4c0*/  F2FP.BF16.PACK_AB R97, R97, R98 ;  /* 0x000000626161723e */ /* 0x000fe400000010ff */
[----:B------:R-:W-:Y:S01]  /*a4d0*/  F2FP.BF16.PACK_AB R95, R95, R96 ;  /* 0x000000605f5f723e */ /* 0x000fe200000010ff */
[----:B------:R-:W-:Y:S01]  /*a4e0*/  ULDC UR7, c[0x0][0x168] ;  /* 0x00005a0000077ab9 */ /* 0x000fe20000000800 */
[----:B------:R-:W-:Y:S01]  /*a4f0*/  F2FP.BF16.PACK_AB R93, R93, R94 ;  /* 0x0000005e5d5d723e */ /* 0x000fe200000010ff */
[----:B------:R-:W-:Y:S01]  /*a500*/  UIADD3 UR28, -UR28, UR7, URZ ;  /* 0x000000071c1c7290 */ /* 0x000fe2000fffe13f */
[----:B------:R-:W-:Y:S01]  /*a510*/  PRMT R14, R99, 0x7632, R14 ;  /* 0x00007632630e7816 */ /* 0x000fe2000000000e */
[----:B------:R-:W-:Y:S01]  /*a520*/  ULDC.64 UR8, c[0x0][0x2d8] ;  /* 0x0000b60000087ab9 */ /* 0x000fe20000000a00 */
[----:B------:R-:W-:Y:S01]  /*a530*/  PRMT R0, R97, 0x7632, R0 ;  /* 0x0000763261007816 */ /* 0x000fe20000000000 */
[----:B------:R-:W-:Y:S01]  /*a540*/  UIMAD UR7, UR43, UR8, URZ ;  /* 0x000000082b0772a4 */ /* 0x000fe2000f8e023f */
[----:B------:R-:W-:Y:S01]  /*a550*/  PRMT R4, R95, 0x7632, R4 ;  /* 0x000076325f047816 */ /* 0x000fe20000000004 */
[----:B------:R-:W-:Y:S01]  /*a560*/  ULDC.64 UR20, c[0x0][0x2f8] ;  /* 0x0000be0000147ab9 */ /* 0x000fe20000000a00 */
[----:B------:R-:W-:Y:S01]  /*a570*/  PRMT R5, R93, 0x7632, R5 ;  /* 0x000076325d057816 */ /* 0x000fe20000000005 */
[----:B------:R-:W-:Y:S01]  /*a580*/  UIMAD.WIDE.U32 UR16, UR42, UR8, URZ ;  /* 0x000000082a1072a5 */ /* 0x000fe2000f8e003f */
[----:B------:R-:W-:Y:S01]  /*a590*/  F2FP.BF16.PACK_AB R91, R91, R92 ;  /* 0x0000005c5b5b723e */ /* 0x000fe200000010ff */
[----:B------:R-:W-:Y:S01]  /*a5a0*/  UIMAD UR19, UR43, UR20, URZ ;  /* 0x000000142b1372a4 */ /* 0x000fe2000f8e023f */
[----:B------:R-:W-:Y:S01]  /*a5b0*/  F2FP.BF16.PACK_AB R89, R89, R90 ;  /* 0x0000005a5959723e */ /* 0x000fe200000010ff */
[----:B------:R-:W-:Y:S01]  /*a5c0*/  UIMAD UR18, UR42, UR9, UR7 ;  /* 0x000000092a1272a4 */ /* 0x000fe2000f8e0207 */
[----:B------:R-:W-:Y:S01]  /*a5d0*/  F2FP.BF16.PACK_AB R87, R87, R88 ;  /* 0x000000585757723e */ /* 0x000fe200000010ff */
[----:B------:R-:W-:Y:S01]  /*a5e0*/  UIMAD.WIDE.U32 UR8, UR42, UR20, URZ ;  /* 0x000000142a0872a5 */ /* 0x000fe2000f8e003f */
[----:B------:R-:W-:Y:S01]  /*a5f0*/  F2FP.BF16.PACK_AB R85, R85, R86 ;  /* 0x000000565555723e */ /* 0x000fe200000010ff */
[----:B------:R0:W-:Y:S01]  /*a600*/  STS.U16 [R28+0x2], R14 ;  /* 0x0000020e1c007388 */ /* 0x0001e20000000400 */
[----:B------:R-:W-:Y:S01]  /*a610*/  MOV R64, UR28 ;  /* 0x0000001c00407c02 */ /* 0x000fe20008000f00 */
[----:B------:R-:W-:Y:S01]  /*a620*/  UIMAD UR19, UR42, UR21, UR19 ;  /* 0x000000152a1372a4 */ /* 0x000fe2000f8e0213 */
[----:B------:R-:W-:Y:S01]  /*a630*/  BSSY B0, `(.L_x_8154) ;  /* 0x0000039000007945 */ /* 0x000fe20003800000 */
[----:B------:R1:W-:Y:S01]  /*a640*/  STS.U16 [R28+0x6], R0 ;  /* 0x000006001c007388 */ /* 0x0003e20000000400 */
[----:B------:R-:W-:-:S03]  /*a650*/  UIADD3 UR7, UR17, UR18, URZ ;  /* 0x0000001211077290 */ /* 0x000fc6000fffe03f */
[----:B------:R2:W-:Y:S01]  /*a660*/  STS.U16 [R28+0xa], R4 ;  /* 0x00000a041c007388 */ /* 0x0005e20000000400 */
[----:B0-----:R-:W-:-:S03]  /*a670*/  PRMT R14, R91, 0x7632, R14 ;  /* 0x000076325b0e7816 */ /* 0x001fc6000000000e */
[----:B------:R0:W-:Y:S01]  /*a680*/  STS.U16 [R28+0xe], R5 ;  /* 0x00000e051c007388 */ /* 0x0001e20000000400 */
[----:B-1----:R-:W-:-:S03]  /*a690*/  PRMT R0, R89, 0x7632, R0 ;  /* 0x0000763259007816 */ /* 0x002fc60000000000 */
[----:B------:R-:W-:Y:S01]  /*a6a0*/  STS.U16 [R28], R99 ;  /* 0x000000631c007388 */ /* 0x000fe20000000400 */
        /* <DEDUP_REMOVED lines=49> */
.L_x_8155:
[----:B------:R-:W-:Y:S05]  /*a9c0*/  BSYNC B0 ;  /* 0x0000000000007941 */ /* 0x000fea0003800000 */
.L_x_8154:
        /* <DEDUP_REMOVED lines=10> */
[----:B------:R-:W-:Y:S01]  /*aa70*/  UIMAD UR7, UR26, UR21, UR7 ;  /* 0x000000151a0772a4 */ /* 0x000fe2000f8e0207 */
[-C--:B------:R-:W-:Y:S01]  /*aa80*/  ISETP.GE.AND P0, PT, R8, R65.reuse, PT ;  /* 0x000000410800720c */ /* 0x080fe20003f06270 */
[----:B------:R-:W-:Y:S01]  /*aa90*/  BSSY B0, `(.L_x_8156) ;  /* 0x0000086000007945 */ /* 0x000fe20003800000 */
[----:B------:R-:W-:Y:S01]  /*aaa0*/  ISETP.GE.AND P3, PT, R12, R65, PT ;  /* 0x000000410c00720c */ /* 0x000fe20003f66270 */
[----:B------:R-:W-:Y:S01]  /*aab0*/  UIADD3.X UR16, UR39, UR7, UR17, UP0, !UPT ;  /* 0x0000000727107290 */ /* 0x000fe200087fe411 */
[----:B------:R-:W-:Y:S01]  /*aac0*/  MOV R5, UR18 ;  /* 0x0000001200057c02 */ /* 0x000fe20008000f00 */
[----:B------:R-:W-:Y:S01]  /*aad0*/  UIADD3 UR7, UR9, UR19, URZ ;  /* 0x0000001309077290 */ /* 0x000fe2000fffe03f */
[----:B------:R-:W-:-:S02]  /*aae0*/  LOP3.LUT R14, R48, 0x80, RZ, 0xfc, !PT ;  /* 0x00000080300e7812 */ /* 0x000fc400078efcff */
[C---:B------:R-:W-:Y:S02]  /*aaf0*/  LEA R4, P2, R5.reuse, R4, 0x1 ;  /* 0x0000000405047211 */ /* 0x040fe400078408ff */
[----:B0-----:R-:W-:Y:S02]  /*ab00*/  MOV R6, UR16 ;  /* 0x0000001000067c02 */ /* 0x001fe40008000f00 */
[----:B------:R-:W-:Y:S02]  /*ab10*/  LOP3.LUT R16, R48, 0xa0, RZ, 0xfc, !PT ;  /* 0x000000a030107812 */ /* 0x000fe400078efcff */
[----:B------:R-:W-:Y:S01]  /*ab20*/  LEA.HI.X R5, R5, R0, R6, 0x1, P2 ;  /* 0x0000000005057211 */ /* 0x000fe200010f0c06 */
[----:B------:R-:W-:Y:S01]  /*ab30*/  FADD.FTZ R0, R70, R51 ;  /* 0x0000003346007221 */ /* 0x000fe20000010000 */
[-C--:B------:R-:W-:Y:S02]  /*ab40*/  ISETP.GE.AND P2, PT, R10, R65.reuse, PT ;  /* 0x000000410a00720c */ /* 0x080fe40003f46270 */
[C---:B------:R-:W-:Y:S01]  /*ab50*/  LOP3.LUT R18, R48.reuse, 0xc0, RZ, 0xfc, !PT ;  /* 0x000000c030127812 */ /* 0x040fe200078efcff */
[----:B------:R-:W-:Y:S01]  /*ab60*/  @!P0 STG.E.U16 [R4.64+-0x3c0], R11 ;  /* 0xfffc400b04008986 */ /* 0x000fe2000c101520 */
[----:B------:R-:W-:Y:S01]  /*ab70*/  LOP3.LUT R20, R48, 0xe0, RZ, 0xfc, !PT ;  /* 0x000000e030147812 */ /* 0x000fe200078efcff */
[----:B------:R-:W-:Y:S01]  /*ab80*/  FADD.FTZ R0, R0, R69 ;  /* 0x0000004500007221 */ /* 0x000fe20000010000 */
[C---:B------:R-:W-:Y:S01]  /*ab90*/  LOP3.LUT R22, R48.reuse, 0x100, RZ, 0xfc, !PT ;  /* 0x0000010030167812 */ /* 0x040fe200078efcff */
[----:B------:R-:W-:Y:S01]  /*aba0*/  @!P3 STG.E.U16 [R4.64+-0x340], R15 ;  /* 0xfffcc00f0400b986 */ /* 0x000fe2000c101520 */
[----:B------:R-:W-:Y:S01]  /*abb0*/  LOP3.LUT R24, R48, 0x120, RZ, 0xfc, !PT ;  /* 0x0000012030187812 */ /* 0x000fe200078efcff */
[----:B------:R-:W-:Y:S01]  /*abc0*/  FADD.FTZ R7, R0, R71 ;  /* 0x0000004700077221 */ /* 0x000fe20000010000 */
[----:B------:R-:W-:-:S02]  /*abd0*/  ISETP.GE.AND P4, PT, R14, R65, PT ;  /* 0x000000410e00720c */ /* 0x000fc40003f86270 */
[-C--:B------:R-:W-:Y:S01]  /*abe0*/  ISETP.GE.AND P5, PT, R16, R65.reuse, PT ;  /* 0x000000411000720c */ /* 0x080fe20003fa6270 */
[----:B------:R-:W-:Y:S01]  /*abf0*/  @!P2 STG.E.U16 [R4.64+-0x380], R13 ;  /* 0xfffc800d0400a986 */ /* 0x000fe2000c101520 */
[-C--:B------:R-:W-:Y:S01]  /*ac00*/  ISETP.GE.AND P6, PT, R18, R65.reuse, PT ;  /* 0x000000411200720c */ /* 0x080fe20003fc6270 */
[----:B------:R-:W-:Y:S01]  /*ac10*/  FADD.FTZ R0, R7, R72 ;  /* 0x0000004807007221 */ /* 0x000fe20000010000 */
[-C--:B------:R-:W-:Y:S02]  /*ac20*/  ISETP.GE.AND P0, PT, R20, R65.reuse, PT ;  /* 0x000000411400720c */ /* 0x080fe40003f06270 */
[-C--:B------:R-:W-:Y:S02]  /*ac30*/  ISETP.GE.AND P2, PT, R22, R65.reuse, PT ;  /* 0x000000411600720c */ /* 0x080fe40003f46270 */
[----:B------:R-:W-:Y:S02]  /*ac40*/  ISETP.GE.AND P3, PT, R24, R65, PT ;  /* 0x000000411800720c */ /* 0x000fe40003f66270 */
[C---:B------:R-:W-:Y:S01]  /*ac50*/  LOP3.LUT R26, R48.reuse, 0x140, RZ, 0xfc, !PT ;  /* 0x00000140301a7812 */ /* 0x040fe200078efcff */
[----:B------:R-:W-:Y:S01]  /*ac60*/  @!P4 STG.E.U16 [R4.64+-0x300], R17 ;  /* 0xfffd00110400c986 */ /* 0x000fe2000c101520 */
[----:B------:R-:W-:-:S02]  /*ac70*/  LOP3.LUT R54, R48, 0x160, RZ, 0xfc, !PT ;  /* 0x0000016030367812 */ /* 0x000fc400078efcff */
[C---:B------:R-:W-:Y:S01]  /*ac80*/  LOP3.LUT R56, R48.reuse, 0x180, RZ, 0xfc, !PT ;  /* 0x0000018030387812 */ /* 0x040fe200078efcff */
[----:B------:R-:W-:Y:S01]  /*ac90*/  @!P5 STG.E.U16 [R4.64+-0x2c0], R19 ;  /* 0xfffd40130400d986 */ /* 0x000fe2000c101520 */
        /* <DEDUP_REMOVED lines=13> */
[----:B------:R-:W-:Y:S01]  /*ad70*/  F2FP.BF16.PACK_AB R69, R69, R70 ;  /* 0x000000464545723e */ /* 0x000fe200000010ff */
[----:B------:R-:W-:Y:S01]  /*ad80*/  @!P6 STG.E.U16 [R4.64+-0x140], R55 ;  /* 0xfffec0370400e986 */ /* 0x000fe2000c101520 */
[----:B------:R-:W-:-:S02]  /*ad90*/  F2FP.BF16.PACK_AB R71, R72, R71 ;  /* 0x000000474847723e */ /* 0x000fc400000010ff */
[----:B------:R-:W-:Y:S01]  /*ada0*/  PRMT R7, R69, 0x7632, R7 ;  /* 0x0000763245077816 */ /* 0x000fe20000000007 */
[----:B------:R-:W-:Y:S01]  /*adb0*/  @!P0 STG.E.U16 [R4.64+-0x180], R53 ;  /* 0xfffe803504008986 */ /* 0x000fe2000c101520 */
[----:B------:R-:W-:Y:S02]  /*adc0*/  F2FP.BF16.PACK_AB R6, R80, R79 ;  /* 0x0000004f5006723e */ /* 0x000fe400000010ff */
[----:B------:R-:W-:Y:S01]  /*add0*/  PRMT R9, R71, 0x7632, R9 ;  /* 0x0000763247097816 */ /* 0x000fe20000000009 */
[----:B------:R-:W-:Y:S04]  /*ade0*/  @!P5 STG.E.U16 [R4.64+-0x100], R57 ;  /* 0xffff00390400d986 */ /* 0x000fe8000c101520 */
[----:B------:R-:W-:Y:S04]  /*adf0*/  @!P4 STG.E.U16 [R4.64+-0xc0], R59 ;  /* 0xffff403b0400c986 */ /* 0x000fe8000c101520 */
[----:B------:R-:W-:Y:S04]  /*ae00*/  @!P2 STG.E.U16 [R4.64+-0x80], R61 ;  /* 0xffff803d0400a986 */ /* 0x000fe8000c101520 */
[----:B------:R0:W-:Y:S04]  /*ae10*/  @!P3 STG.E.U16 [R4.64+-0x40], R63 ;  /* 0xffffc03f0400b986 */ /* 0x0001e8000c101520 */
[----:B------:R-:W-:Y:S01]  /*ae20*/  BAR.SYNC.DEFER_BLOCKING 0x0 ;  /* 0x0000000000007b1d */ /* 0x000fe20000010000 */
[----:B0-----:R-:W-:Y:S01]  /*ae30*/  F2FP.BF16.PACK_AB R5, R74, R73 ;  /* 0x000000494a05723e */ /* 0x001fe200000010ff */
[----:B------:R-:W-:Y:S01]  /*ae40*/  FADD.FTZ R73, R0, R73 ;  /* 0x0000004900497221 */ /* 0x000fe20000010000 */
[----:B------:R-:W-:-:S02]  /*ae50*/  F2FP.BF16.PACK_AB R4, R76, R75 ;  /* 0x0000004b4c04723e */ /* 0x000fc400000010ff */
[----:B------:R-:W-:Y:S01]  /*ae60*/  PRMT R11, R5, 0x7610, R11 ;  /* 0x00007610050b7816 */ /* 0x000fe2000000000b */
[----:B------:R-:W-:Y:S01]  /*ae70*/  FADD.FTZ R74, R73, R74 ;  /* 0x0000004a494a7221 */ /* 0x000fe20000010000 */
[----:B------:R-:W-:Y:S02]  /*ae80*/  PRMT R13, R5, 0x7632, R13 ;  /* 0x00007632050d7816 */ /* 0x000fe4000000000d */
[----:B------:R-:W-:Y:S01]  /*ae90*/  F2FP.BF16.PACK_AB R5, R78, R77 ;  /* 0x0000004d4e05723e */ /* 0x000fe200000010ff */
[----:B------:R-:W-:Y:S01]  /*aea0*/  FADD.FTZ R75, R74, R75 ;  /* 0x0000004b4a4b7221 */ /* 0x000fe20000010000 */
[----:B------:R-:W-:Y:S02]  /*aeb0*/  PRMT R15, R4, 0x7610, R15 ;  /* 0x00007610040f7816 */ /* 0x000fe4000000000f */
[----:B------:R-:W-:Y:S01]  /*aec0*/  PRMT R17, R5, 0x7610, R17 ;  /* 0x0000761005117816 */ /* 0x000fe20000000011 */
[----:B------:R-:W-:Y:S01]  /*aed0*/  FADD.FTZ R76, R75, R76 ;  /* 0x0000004c4b4c7221 */ /* 0x000fe20000010000 */
[----:B------:R-:W-:Y:S01]  /*aee0*/  PRMT R19, R5, 0x7632, R19 ;  /* 0x0000763205137816 */ /* 0x000fe20000000013 */
[----:B------:R0:W-:Y:S01]  /*aef0*/  STS.U16 [R28+0x2], R7 ;  /* 0x000002071c007388 */ /* 0x0001e20000000400 */
[----:B------:R-:W-:Y:S01]  /*af00*/  F2FP.BF16.PACK_AB R5, R84, R83 ;  /* 0x000000535405723e */ /* 0x000fe200000010ff */
[----:B------:R-:W-:-:S02]  /*af10*/  FADD.FTZ R77, R76, R77 ;  /* 0x0000004d4c4d7221 */ /* 0x000fc40000010000 */
[----:B------:R1:W-:Y:S01]  /*af20*/  STS.U16 [R28+0xa], R13 ;  /* 0x00000a0d1c007388 */ /* 0x0003e20000000400 */
[----:B------:R-:W-:Y:S01]  /*af30*/  PRMT R23, R5, 0x7632, R23 ;  /* 0x0000763205177816 */ /* 0x000fe20000000017 */
[----:B------:R-:W-:Y:S02]  /*af40*/  FADD.FTZ R78, R77, R78 ;  /* 0x0000004e4d4e7221 */ /* 0x000fe40000010000 */
[----:B------:R-:W-:Y:S01]  /*af50*/  STS.U16 [R28], R69 ;  /* 0x000000451c007388 */ /* 0x000fe20000000400 */
[----:B0-----:R-:W-:Y:S01]  /*af60*/  PRMT R7, R4, 0x7632, R7 ;  /* 0x0000763204077816 */ /* 0x001fe20000000007 */
[----:B------:R-:W-:Y:S01]  /*af70*/  FADD.FTZ R79, R78, R79 ;  /* 0x0000004f4e4f7221 */ /* 0x000fe20000010000 */
[----:B------:R-:W-:Y:S01]  /*af80*/  F2FP.BF16.PACK_AB R4, R82, R81 ;  /* 0x000000515204723e */ /* 0x000fe200000010ff */
[----:B------:R-:W-:Y:S01]  /*af90*/  STS.U16 [R28+0x4], R71 ;  /* 0x000004471c007388 */ /* 0x000fe20000000400 */
[----:B-1----:R-:W-:Y:S01]  /*afa0*/  PRMT R13, R6, 0x7632, R13 ;  /* 0x00007632060d7816 */ /* 0x002fe2000000000d */
[----:B------:R-:W-:Y:S01]  /*afb0*/  FADD.FTZ R80, R79, R80 ;  /* 0x000000504f507221 */ /* 0x000fe20000010000 */
[----:B------:R-:W-:Y:S01]  /*afc0*/  PRMT R21, R4, 0x7632, R21 ;  /* 0x0000763204157816 */ /* 0x000fe20000000015 */
        /* <DEDUP_REMOVED lines=50> */
.L_x_8157:
[----:B------:R-:W-:Y:S05]  /*b2f0*/  BSYNC B0 ;  /* 0x0000000000007941 */ /* 0x000fea0003800000 */
.L_x_8156:
[----:B------:R-:W-:Y:S01]  /*b300*/  ULDC.64 UR16, c[0x0][0x300] ;  /* 0x0000c00000107ab9 */ /* 0x000fe20000000a00 */
[----:B------:R-:W-:Y:S01]  /*b310*/  IADD3 R2, P0, R29, -0x3c0, RZ ;  /* 0xfffffc401d027810 */ /* 0x000fe20007f1e0ff */
[----:B------:R-:W-:Y:S01]  /*b320*/  UMOV UR9, UR7 ;  /* 0x0000000700097c82 */ /* 0x000fe20008000000 */
[-C--:B------:R-:W-:Y:S01]  /*b330*/  ISETP.GE.AND P3, PT, R8, R23.reuse, PT ;  /* 0x000000170800720c */ /* 0x080fe20003f66270 */
[----:B------:R-:W-:Y:S01]  /*b340*/  UIMAD.WIDE.U32 UR8, UR26, UR16, UR8 ;  /* 0x000000101a0872a5 */ /* 0x000fe2000f8e0008 */
[----:B------:R-:W-:Y:S01]  /*b350*/  IADD3.X R0, R30, -0x1, RZ, P0, !PT ;  /* 0xffffffff1e007810 */ /* 0x000fe200007fe4ff */
[----:B------:R-:W-:Y:S01]  /*b360*/  UIMAD UR7, UR27, UR16, URZ ;  /* 0x000000101b0772a4 */ /* 0x000fe2000f8e023f */
[----:B------:R-:W-:Y:S01]  /*b370*/  IADD3 R2, P0, R2, c[0x0][0x340], RZ ;  /* 0x0000d00002027a10 */ /* 0x000fe20007f1e0ff */
[----:B------:R-:W-:Y:S01]  /*b380*/  UIADD3 UR38, UP0, UR38, UR8, URZ ;  /* 0x0000000826267290 */ /* 0x000fe2000ff1e03f */
[-C--:B------:R-:W-:Y:S01]  /*b390*/  ISETP.GE.AND P4, PT, R10, R23.reuse, PT ;  /* 0x000000170a00720c */ /* 0x080fe20003f86270 */
[----:B------:R-:W-:Y:S01]  /*b3a0*/  UIMAD UR7, UR26, UR17, UR7 ;  /* 0x000000111a0772a4 */ /* 0x000fe2000f8e0207 */
[----:B------:R-:W-:Y:S01]  /*b3b0*/  IADD3.X R0, R0, c[0x0][0x344], RZ, P0, !PT ;  /* 0x0000d10000007a10 */ /* 0x000fe200007fe4ff */
[----:B------:R-:W-:Y:S01]  /*b3c0*/  UIADD3 UR37, UP1, UR37, -0x400, URZ ;  /* 0xfffffc0025257890 */ /* 0x000fe2000ff3e03f */
[-C--:B------:R-:W-:Y:S01]  /*b3d0*/  ISETP.GE.AND P5, PT, R12, R23.reuse, PT ;  /* 0x000000170c00720c */ /* 0x080fe20003fa6270 */
[----:B------:R-:W-:Y:S01]  /*b3e0*/  UIADD3.X UR8, UR39, UR7, UR9, UP0, !UPT ;  /* 0x0000000727087290 */ /* 0x000fe200087fe409 */
[----:B------:R-:W-:Y:S01]  /*b3f0*/  MOV R3, UR38 ;  /* 0x0000002600037c02 */ /* 0x000fe20008000f00 */
[----:B------:R-:W-:Y:S01]  /*b400*/  UISETP.GT.AND UP0, UPT, UR29, 0x1, UPT ;  /* 0x000000011d00788c */ /* 0x000fe2000bf04270 */
[-C--:B------:R-:W-:Y:S01]  /*b410*/  ISETP.GE.AND P6, PT, R14, R23.reuse, PT ;  /* 0x000000170e00720c */ /* 0x080fe20003fc6270 */
[----:B------:R-:W-:Y:S01]  /*b420*/  UIADD3 UR35, UP2, UR35, -0x400, URZ ;  /* 0xfffffc0023237890 */ /* 0x000fe2000ff5e03f */
[C---:B------:R-:W-:Y:S01]  /*b430*/  LEA R2, P0, R3.reuse, R2, 0x1 ;  /* 0x0000000203027211 */ /* 0x040fe200078008ff */
[----:B------:R-:W-:Y:S01]  /*b440*/  UIADD3 UR31, UP3, UR31, -0x400, URZ ;  /* 0xfffffc001f1f7890 */ /* 0x000fe2000ff7e03f */
[----:B0-----:R-:W-:Y:S01]  /*b450*/  MOV R4, UR8 ;  /* 0x0000000800047c02 */ /* 0x001fe20008000f00 */
[----:B------:R-:W-:Y:S01]  /*b460*/  UIADD3 UR6, UR6, 0x1, URZ ;  /* 0x0000000106067890 */ /* 0x000fe2000fffe03f */
[-C--:B------:R-:W-:Y:S01]  /*b470*/  ISETP.GE.AND P1, PT, R18, R23.reuse, PT ;  /* 0x000000171200720c */ /* 0x080fe20003f26270 */
[----:B------:R-:W-:Y:S01]  /*b480*/  UIADD3.X UR36, UR36, -0x1, URZ, UP1, !UPT ;  /* 0xffffffff24247890 */ /* 0x000fe20008ffe43f */
[----:B------:R-:W-:Y:S01]  /*b490*/  LEA.HI.X R3, R3, R0, R4, 0x1, P0 ;  /* 0x0000000003037211 */ /* 0x000fe200000f0c04 */
[----:B------:R-:W-:Y:S01]  /*b4a0*/  UIADD3.X UR34, UR34, -0x1, URZ, UP2, !UPT ;  /* 0xffffffff22227890 */ /* 0x000fe200097fe43f */
[-C--:B------:R-:W-:Y:S01]  /*b4b0*/  ISETP.GE.AND P2, PT, R20, R23.reuse, PT ;  /* 0x000000171400720c */ /* 0x080fe20003f46270 */
[----:B------:R-:W-:Y:S01]  /*b4c0*/  UIADD3.X UR30, UR30, -0x1, URZ, UP3, !UPT ;  /* 0xffffffff1e1e7890 */ /* 0x000fe20009ffe43f */
[-C--:B------:R-:W-:Y:S01]  /*b4d0*/  ISETP.GE.AND P0, PT, R16, R23.reuse, PT ;  /* 0x000000171000720c */ /* 0x080fe20003f06270 */
        /* <DEDUP_REMOVED lines=26> */
.L_x_8132:
        /* <DEDUP_REMOVED lines=26> */
.L_x_8160:
[----:B0-----:R-:W-:Y:S05]  /*b820*/  BSYNC B0 ;  /* 0x0000000000007941 */ /* 0x001fea0003800000 */
.L_x_8159:
        /* <DEDUP_REMOVED lines=8> */
[----:B------:R-:W3:Y:S02]  /*b8b0*/  SHFL.DOWN P0, R3, R0, 0x2, 0x1f ;  /* 0x08401f0000037f89 */ /* 0x000ee40000000000 */
[----:B---3--:R-:W-:-:S05]  /*b8c0*/  @P0 FADD R3, R0, R3 ;  /* 0x0000000300030221 */ /* 0x008fca0000000000 */
[----:B0-----:R-:W0:Y:S02]  /*b8d0*/  SHFL.DOWN P0, R2, R3, 0x4, 0x1f ;  /* 0x08801f0003027f89 */ /* 0x001e240000000000 */
[----:B0-----:R-:W-:-:S05]  /*b8e0*/  @P0 FADD R2, R3, R2 ;  /* 0x0000000203020221 */ /* 0x001fca0000000000 */
[----:B------:R-:W0:Y:S02]  /*b8f0*/  SHFL.DOWN P0, R5, R2, 0x8, 0x1f ;  /* 0x09001f0002057f89 */ /* 0x000e240000000000 */
[----:B0-----:R-:W-:-:S05]  /*b900*/  @P0 FADD R5, R2, R5 ;  /* 0x0000000502050221 */ /* 0x001fca0000000000 */
[----:B------:R-:W0:Y:S02]  /*b910*/  SHFL.DOWN P0, R4, R5, 0x10, 0x1f ;  /* 0x0a001f0005047f89 */ /* 0x000e240000000000 */
[----:B0-----:R-:W-:Y:S01]  /*b920*/  @P0 FADD R4, R5, R4 ;  /* 0x0000000405040221 */ /* 0x001fe20000000000 */
[----:B-----5:R-:W-:-:S04]  /*b930*/  ISETP.NE.AND P0, PT, R13, RZ, PT ;  /* 0x000000ff0d00720c */ /* 0x020fc80003f05270 */
        /* <DEDUP_REMOVED lines=8> */
.L_x_8162:
[----:B------:R-:W3:Y:S02]  /*b9c0*/  S2R R13, SR_TID.X ;  /* 0x00000000000d7919 */ /* 0x000ee40000002100 */
.L_x_8163:
[----:B0-----:R-:W-:Y:S05]  /*b9d0*/  BSYNC B0 ;  /* 0x0000000000007941 */ /* 0x001fea0003800000 */
.L_x_8161:
[----:B---3--:R-:W-:-:S13]  /*b9e0*/  ISETP.GE.AND P0, PT, R13, c[0x0][0x16c], PT ;  /* 0x00005b000d007a0c */ /* 0x008fda0003f06270 */
[----:B------:R-:W-:Y:S05]  /*b9f0*/  @P0 EXIT ;  /* 0x000000000000094d */ /* 0x000fea0003800000 */
[----:B------:R-:W-:Y:S01]  /*ba00*/  ULDC.64 UR12, c[0x0][0x198] ;  /* 0x00006600000c7ab9 */ /* 0x000fe20000000a00 */
[----:B------:R-:W-:Y:S01]  /*ba10*/  BSSY B0, `(.L_x_8164) ;  /* 0x0000062000007945 */ /* 0x000fe20003800000 */
[----:B-1----:R-:W-:Y:S02]  /*ba20*/  UIMAD UR4, UR27, UR12, URZ ;  /* 0x0000000c1b0472a4 */ /* 0x002fe4000f8e023f */
[----:B------:R-:W-:Y:S02]  /*ba30*/  ULDC.64 UR8, c[0x0][0x2a8] ;  /* 0x0000aa0000087ab9 */ /* 0x000fe40000000a00 */
[----:B------:R-:W-:Y:S02]  /*ba40*/  UIMAD UR13, UR26, UR13, UR4 ;  /* 0x0000000d1a0d72a4 */ /* 0x000fe4000f8e0204 */
[----:B------:R-:W-:Y:S02]  /*ba50*/  ULDC.64 UR10, c[0x0][0x1b8] ;  /* 0x00006e00000a7ab9 */ /* 0x000fe40000000a00 */
[----:B------:R-:W-:-:S02]  /*ba60*/  UIMAD UR4, UR27, UR8, URZ ;  /* 0x000000081b0472a4 */ /* 0x000fc4000f8e023f */
[----:B--2---:R-:W-:Y:S02]  /*ba70*/  UIMAD UR5, UR27, UR10, URZ ;  /* 0x0000000a1b0572a4 */ /* 0x004fe4000f8e023f */
        /* <DEDUP_REMOVED lines=18> */
.L_x_8165:
        /* <DEDUP_REMOVED lines=74> */
.L_x_8164:
[----:B------:R-:W-:Y:S05]  /*c040*/  EXIT ;  /* 0x000000000000794d */ /* 0x000fea0003800000 */
.L_x_8166:
        /* <DEDUP_REMOVED lines=11> */
.L_x_14689:


//--------------------- .text._Z25selective_scan_bwd_kernelI32Selective_Scan_bwd_kernel_traitsILi32ELi16ELb0ELb0ELb0ELb1ELb0EN3c108BFloat16ENS1_7complexIfEEEEv12SSMParamsBwd --------------------------
	.section	.text._Z25selective_scan_bwd_kernelI32Selective_Scan_bwd_kernel_traitsILi32ELi16ELb0ELb0ELb0ELb1ELb0EN3c108BFloat16ENS1_7complexIfEEEEv12SSMParamsBwd,"ax",@progbits
	.sectioninfo	@"SHI_REGISTERS=222"
	.align	128
        .global         _Z25selective_scan_bwd_kernelI32Selective_Scan_bwd_kernel_traitsILi32ELi16ELb0ELb0ELb0ELb1ELb0EN3c108BFloat16ENS1_7complexIfEEEEv12SSMParamsBwd
        .type           _Z25selective_scan_bwd_kernelI32Selective_Scan_bwd_kernel_traitsILi32ELi16ELb0ELb0ELb0ELb1ELb0EN3c108BFloat16ENS1_7complexIfEEEEv12SSMParamsBwd,@function
        .size           _Z25selective_scan_bwd_kernelI32Selective_Scan_bwd_kernel_traitsILi32ELi16ELb0ELb0ELb0ELb1ELb0EN3c108BFloat16ENS1_7complexIfEEEEv12SSMParamsBwd,(.L_x_14690 - _Z25selective_scan_bwd_kernelI32Selective_Scan_bwd_kernel_traitsILi32ELi16ELb0ELb0ELb0ELb1ELb0EN3c108BFloat16ENS1_7complexIfEEEEv12SSMParamsBwd)
        .other          _Z25selective_scan_bwd_kernelI32Selective_Scan_bwd_kernel_traitsILi32ELi16ELb0ELb0ELb0ELb1ELb0EN3c108BFloat16ENS1_7complexIfEEEEv12SSMParamsBwd,@"STO_CUDA_ENTRY STV_DEFAULT"
_Z25selective_scan_bwd_kernelI32Selective_Scan_bwd_kernel_traitsILi32ELi16ELb0ELb0ELb0ELb1ELb0EN3c108BFloat16ENS1_7complexIfEEEEv12SSMParamsBwd:
.text._Z25selective_scan_bwd_kernelI32Selective_Scan_bwd_kernel_traitsILi32ELi16ELb0ELb0ELb0ELb1ELb0EN3c108BFloat16ENS1_7complexIfEEEEv12SSMParamsBwd:
        /* <DEDUP_REMOVED lines=54> */
[----:B------:R-:W-:Y:S02]  /*0360*/  @UP2 ULEA.HI.X UR7, UR16, UR23, UR17, 0x2, UP1 ;  /* 0x0000001710072291 */ /* 0x000fe400088f1411 */
[----:B------:R-:W-:Y:S02]  /*0370*/  ULDC.64 UR20, c[0x0][0x1d8] ;  /* 0x0000760000147ab9 */ /* 0x000fe40000000a00 */
[----:B------:R-:W-:Y:S02]  /*0380*/  ULDC.64 UR22, c[0x0][0x1e8] ;  /* 0x00007a0000167ab9 */ /* 0x000fe40000000a00 */
[----:B------:R-:W-:Y:S02]  /*0390*/  UIADD3 UR11, UR11, UR14, URZ ;  /* 0x0000000e0b0b7290 */ /* 0x000fe4000fffe03f */
[----:B------:R-:W-:-:S02]  /*03a0*/  UIMAD UR15, UR17, UR20, URZ ;  /* 0x00000014110f72a4 */ /* 0x000fc4000f8e023f */
[----:B------:R-:W-:Y:S02]  /*03b0*/  UIMAD UR14, UR17, UR22, URZ ;  /* 0x00000016110e72a4 */ /* 0x000fe4000f8e023f */
[----:B------:R-:W-:Y:S02]  /*03c0*/  ULDC UR30, c[0x0][0x174] ;  /* 0x00005d00001e7ab9 */ /* 0x000fe40000000800 */
[----:B------:R-:W-:Y:S02]  /*03d0*/  UIADD3 UR13, UR13, UR18, URZ ;  /* 0x000000120d0d7290 */ /* 0x000fe4000fffe03f */
[----:B------:R-:W-:Y:S02]  /*03e0*/  UIMAD UR24, UR16, UR21, UR15 ;  /* 0x00000015101872a4 */ /* 0x000fe4000f8e020f */
[----:B------:R-:W-:Y:S02]  /*03f0*/  UIMAD UR26, UR16, UR23, UR14 ;  /* 0x00000017101a72a4 */ /* 0x000fe4000f8e020e */
[----:B------:R-:W-:-:S02]  /*0400*/  USHF.L.U32 UR42, UR30, 0x9, URZ ;  /* 0x000000091e2a7899 */ /* 0x000fc4000800063f */
[----:B------:R-:W-:Y:S02]  /*0410*/  ULDC.64 UR14, c[0x0][0x280] ;  /* 0x0000a000000e7ab9 */ /* 0x000fe40000000a00 */
[----:B------:R-:W-:Y:S02]  /*0420*/  UIMAD.WIDE.U32 UR18, UR16, UR20, UR10 ;  /* 0x00000014101272a5 */ /* 0x000fe4000f8e000a */
[----:B------:R-:W-:Y:S02]  /*0430*/  UIMAD.WIDE.U32 UR20, UR16, UR22, UR12 ;  /* 0x00000016101472a5 */ /* 0x000fe4000f8e000c */
[----:B------:R-:W-:Y:S02]  /*0440*/  UIMAD UR25, UR17, UR14, URZ ;  /* 0x0000000e111972a4 */ /* 0x000fe4000f8e023f */
[----:B------:R-:W-:Y:S02]  /*0450*/  UIADD3 UR22, UR42, -0x200, URZ ;  /* 0xfffffe002a167890 */ /* 0x000fe4000fffe03f */
[----:B------:R-:W-:-:S02]  /*0460*/  UIMAD UR29, UR16, UR15, UR25 ;  /* 0x0000000f101d72a4 */ /* 0x000fc4000f8e0219 */
[----:B------:R-:W-:Y:S02]  /*0470*/  USHF.R.S32.HI UR23, URZ, 0x1f, UR22 ;  /* 0x0000001f3f177899 */ /* 0x000fe40008011416 */
[----:B------:R-:W-:Y:S02]  /*0480*/  UIADD3 UR25, UP1, UR22, UR18, URZ ;  /* 0x0000001216197290 */ /* 0x000fe4000ff3e03f */
[----:B------:R-:W-:Y:S02]  /*0490*/  UIADD3 UR5, UR5, UR28, URZ ;  /* 0x0000001c05057290 */ /* 0x000fe4000fffe03f */
[----:B------:R-:W-:Y:S02]  /*04a0*/  ULDC.64 UR12, c[0x0][0x240] ;  /* 0x00009000000c7ab9 */ /* 0x000fe40000000a00 */
[----:B------:R-:W-:Y:S02]  /*04b0*/  UIADD3.X UR18, UR23, UR19, UR24, UP1, !UPT ;  /* 0x0000001317127290 */ /* 0x000fe40008ffe418 */
[----:B------:R-:W-:-:S02]  /*04c0*/  ULEA UR24, UP1, UR25, UR12, 0x1 ;  /* 0x0000000c19187291 */ /* 0x000fc4000f82083f */
[----:B------:R-:W-:Y:S02]  /*04d0*/  UIMAD.WIDE.U32 UR14, UR16, UR14, UR4 ;  /* 0x0000000e100e72a5 */ /* 0x000fe4000f8e0004 */
[----:B------:R-:W-:Y:S02]  /*04e0*/  UIADD3 UR27, UP2, UR22, UR20, URZ ;  /* 0x00000014161b7290 */ /* 0x000fe4000ff5e03f */
[----:B------:R-:W-:Y:S02]  /*04f0*/  ULEA.HI.X UR25, UR25, UR13, UR18, 0x1, UP1 ;  /* 0x0000000d19197291 */ /* 0x000fe400088f0c12 */
[----:B------:R-:W-:Y:S02]  /*0500*/  UIADD3 UR22, UP1, UR22, UR14, URZ ;  /* 0x0000000e16167290 */ /* 0x000fe4000ff3e03f */
[----:B------:R-:W-:Y:S02]  /*0510*/  ULDC.64 UR12, c[0x0][0x308] ;  /* 0x0000c200000c7ab9 */ /* 0x000fe40000000a00 */
[----:B------:R-:W-:-:S02]  /*0520*/  ULDC.64 UR10, c[0x0][0x248] ;  /* 0x00009200000a7ab9 */ /* 0x000fc40000000a00 */
[----:B------:R-:W-:Y:S02]  /*0530*/  UIADD3.X UR29, UR23, UR15, UR29, UP1, !UPT ;  /* 0x0000000f171d7290 */ /* 0x000fe40008ffe41d */
        /* <DEDUP_REMOVED lines=33> */
.L_x_8220:
        /* <DEDUP_REMOVED lines=55> */
[----:B------:R-:W-:Y:S01]  /*0ac0*/  LOP3.LUT R61, R56, 0x1e0, RZ, 0xfc, !PT ;  /* 0x000001e0383d7812 */ /* 0x000fe200078efcff */
[----:B------:R0:W2:Y:S01]  /*0ad0*/  @!P3 LDG.E.U16 R13, [R2.64+0x240] ;  /* 0x00024020020db981 */ /* 0x0000a2000c1e1500 */
[----:B------:R-:W-:Y:S02]  /*0ae0*/  ISETP.GE.AND P0, PT, R72, UR7, PT ;  /* 0x0000000748007c0c */ /* 0x000fe4000bf06270 */
        /* <DEDUP_REMOVED lines=15> */
[----:B------:R-:W-:-:S02]  /*0be0*/  ISETP.GE.AND P2, PT, R25, UR7, PT ;  /* 0x0000000719007c0c */ /* 0x000fc4000bf46270 */
[C---:B------:R-:W-:Y:S02]  /*0bf0*/  IADD3 R25, R58.reuse, 0x20, RZ ;  /* 0x000000203a197810 */ /* 0x040fe40007ffe0ff */
[----:B------:R-:W-:Y:S02]  /*0c00*/  ISETP.GE.AND P5, PT, R27, UR7, PT ;  /* 0x000000071b007c0c */ /* 0x000fe4000bfa6270 */
[C---:B0-----:R-:W-:Y:S02]  /*0c10*/  IADD3 R3, R58.reuse, 0x40, RZ ;  /* 0x000000403a037810 */ /* 0x041fe40007ffe0ff */
[C---:B------:R-:W-:Y:S02]  /*0c20*/  IADD3 R27, R58.reuse, 0x60, RZ ;  /* 0x000000603a1b7810 */ /* 0x040fe40007ffe0ff */
[-C--:B------:R-:W-:Y:S02]  /*0c30*/  LEA.HI.SX32 R3, R3, R58.reuse, 0x1b ;  /* 0x0000003a03037211 */ /* 0x080fe400078fdaff */
[----:B------:R-:W-:-:S02]  /*0c40*/  LEA.HI.SX32 R55, R58, R58, 0x1b ;  /* 0x0000003a3a377211 */ /* 0x000fc400078fdaff */
[C---:B------:R-:W-:Y:S02]  /*0c50*/  IADD3 R29, R58.reuse, 0x80, RZ ;  /* 0x000000803a1d7810 */ /* 0x040fe40007ffe0ff */
[C---:B------:R-:W-:Y:S02]  /*0c60*/  IADD3 R31, R58.reuse, 0xa0, RZ ;  /* 0x000000a03a1f7810 */ /* 0x040fe40007ffe0ff */
[-C--:B------:R-:W-:Y:S02]  /*0c70*/  LEA.HI.SX32 R25, R25, R58.reuse, 0x1b ;  /* 0x0000003a19197211 */ /* 0x080fe400078fdaff */
[----:B------:R-:W-:Y:S02]  /*0c80*/  SHF.L.U32 R53, R3, 0x1, RZ ;  /* 0x0000000103357819 */ /* 0x000fe400000006ff */
[----:B------:R-:W-:Y:S02]  /*0c90*/  LEA.HI.SX32 R27, R27, R58, 0x1b ;  /* 0x0000003a1b1b7211 */ /* 0x000fe400078fdaff */
[----:B------:R-:W-:-:S02]  /*0ca0*/  IADD3 R3, R58, 0xc0, RZ ;  /* 0x000000c03a037810 */ /* 0x000fc40007ffe0ff */
[----:B------:R-:W-:Y:S02]  /*0cb0*/  SHF.L.U32 R55, R55, 0x1, RZ ;  /* 0x0000000137377819 */ /* 0x000fe400000006ff */
[-C--:B------:R-:W-:Y:S02]  /*0cc0*/  LEA.HI.SX32 R29, R29, R58.reuse, 0x1b ;  /* 0x0000003a1d1d7211 */ /* 0x080fe400078fdaff */
[----:B------:R-:W-:Y:S02]  /*0cd0*/  LEA.HI.SX32 R31, R31, R58, 0x1b ;  /* 0x0000003a1f1f7211 */ /* 0x000fe400078fdaff */
[----:B------:R-:W-:Y:S02]  /*0ce0*/  SHF.L.U32 R54, R25, 0x1, RZ ;  /* 0x0000000119367819 */ /* 0x000fe400000006ff */
[----:B------:R-:W-:Y:S02]  /*0cf0*/  SHF.L.U32 R52, R27, 0x1, RZ ;  /* 0x000000011b347819 */ /* 0x000fe400000006ff */
[----:B------:R-:W-:-:S02]  /*0d00*/  IADD3 R25, R58, 0xe0, RZ ;  /* 0x000000e03a197810 */ /* 0x000fc40007ffe0ff */
[----:B------:R-:W-:Y:S02]  /*0d10*/  LEA.HI.SX32 R3, R3, R58, 0x1b ;  /* 0x0000003a03037211 */ /* 0x000fe400078fdaff */
[----:B------:R-:W-:Y:S02]  /*0d20*/  SHF.L.U32 R51, R29, 0x1, RZ ;  /* 0x000000011d337819 */ /* 0x000fe400000006ff */
[----:B------:R-:W-:Y:S02]  /*0d30*/  SHF.L.U32 R50, R31, 0x1, RZ ;  /* 0x000000011f327819 */ /* 0x000fe400000006ff */
[C---:B------:R-:W-:Y:S02]  /*0d40*/  IADD3 R27, R58.reuse, 0x100, RZ ;  /* 0x000001003a1b7810 */ /* 0x040fe40007ffe0ff */
[C---:B------:R-:W-:Y:S02]  /*0d50*/  IADD3 R29, R58.reuse, 0x120, RZ ;  /* 0x000001203a1d7810 */ /* 0x040fe40007ffe0ff */
[----:B------:R-:W-:-:S02]  /*0d60*/  IADD3 R31, R58, 0x140, RZ ;  /* 0x000001403a1f7810 */ /* 0x000fc40007ffe0ff */
[-C--:B------:R-:W-:Y:S02]  /*0d70*/  LEA.HI.SX32 R25, R25, R58.reuse, 0x1b ;  /* 0x0000003a19197211 */ /* 0x080fe400078fdaff */
[----:B------:R-:W-:Y:S02]  /*0d80*/  SHF.L.U32 R49, R3, 0x1, RZ ;  /* 0x0000000103317819 */ /* 0x000fe400000006ff */
[----:B------:R-:W-:Y:S02]  /*0d90*/  IADD3 R3, R58, 0x160, RZ ;  /* 0x000001603a037810 */ /* 0x000fe40007ffe0ff */
[-C--:B------:R-:W-:Y:S02]  /*0da0*/  LEA.HI.SX32 R27, R27, R58.reuse, 0x1b ;  /* 0x0000003a1b1b7211 */ /* 0x080fe400078fdaff */
[-C--:B------:R-:W-:Y:S02]  /*0db0*/  LEA.HI.SX32 R29, R29, R58.reuse, 0x1b ;  /* 0x0000003a1d1d7211 */ /* 0x080fe400078fdaff */
[----:B------:R-:W-:-:S02]  /*0dc0*/  LEA.HI.SX32 R31, R31, R58, 0x1b ;  /* 0x0000003a1f1f7211 */ /* 0x000fc400078fdaff */
[----:B------:R-:W-:Y:S02]  /*0dd0*/  SHF.L.U32 R48, R25, 0x1, RZ ;  /* 0x0000000119307819 */ /* 0x000fe400000006ff */
[----:B------:R-:W-:Y:S02]  /*0de0*/  IADD3 R25, R58, 0x1e0, RZ ;  /* 0x000001e03a197810 */ /* 0x000fe40007ffe0ff */
[----:B------:R-:W-:Y:S02]  /*0df0*/  LEA.HI.SX32 R3, R3, R58, 0x1b ;  /* 0x0000003a03037211 */ /* 0x000fe400078fdaff */
[----:B------:R-:W-:Y:S02]  /*0e00*/  SHF.L.U32 R47, R27, 0x1, RZ ;  /* 0x000000011b2f7819 */ /* 0x000fe400000006ff */
[----:B------:R-:W-:Y:S02]  /*0e10*/  SHF.L.U32 R46, R29, 0x1, RZ ;  /* 0x000000011d2e7819 */ /* 0x000fe400000006ff */
[----:B------:R-:W-:-:S02]  /*0e20*/  SHF.L.U32 R45, R31, 0x1, RZ ;  /* 0x000000011f2d7819 */ /* 0x000fc400000006ff */
[----:B------:R-:W-:Y:S02]  /*0e30*/  LEA.HI.SX32 R25, R25, R58, 0x1b ;  /* 0x0000003a19197211 */ /* 0x000fe400078fdaff */
[----:B------:R-:W-:Y:S02]  /*0e40*/  SHF.L.U32 R44, R3, 0x1, RZ ;  /* 0x00000001032c7819 */ /* 0x000fe400000006ff */
[----:B------:R-:W-:Y:S02]  /*0e50*/  SHF.L.U32 R40, R25, 0x1, RZ ;  /* 0x0000000119287819 */ /* 0x000fe400000006ff */
[----:B------:R-:W-:Y:S02]  /*0e60*/  ISETP.GE.AND P3, PT, R24, UR7, PT ;  /* 0x0000000718007c0c */ /* 0x000fe4000bf66270 */
[----:B------:R-:W-:Y:S02]  /*0e70*/  ISETP.GE.AND P1, PT, R26, UR7, PT ;  /* 0x000000071a007c0c */ /* 0x000fe4000bf26270 */
[----:B------:R-:W-:-:S02]  /*0e80*/  ISETP.GE.AND P0, PT, R18, UR7, PT ;  /* 0x0000000712007c0c */ /* 0x000fc4000bf06270 */
[----:B------:R-:W-:Y:S02]  /*0e90*/  MOV R2, UR26 ;  /* 0x0000001a00027c02 */ /* 0x000fe40008000f00 */
[----:B------:R-:W-:-:S05]  /*0ea0*/  MOV R3, UR27 ;  /* 0x0000001b00037c02 */ /* 0x000fca0008000f00 */
[C---:B------:R-:W-:Y:S01]  /*0eb0*/  IMAD.WIDE R2, R56.reuse, 0x2, R2 ;  /* 0x0000000238027825 */ /* 0x040fe200078e0202 */
[----:B------:R-:W-:Y:S02]  /*0ec0*/  P2R R65, PR, RZ, 0x1 ;  /* 0x00000001ff417803 */ /* 0x000fe40000000000 */
[----:B------:R-:W-:Y:S02]  /*0ed0*/  ISETP.GE.AND P4, PT, R56, UR7, PT ;  /* 0x0000000738007c0c */ /* 0x000fe4000bf86270 */
[----:B------:R-:W-:Y:S02]  /*0ee0*/  ISETP.GE.AND P6, PT, R20, UR7, PT ;  /* 0x0000000714007c0c */ /* 0x000fe4000bfc6270 */
[----:B------:R-:W-:Y:S02]  /*0ef0*/  P2R R20, PR, RZ, 0x2 ;  /* 0x00000002ff147803 */ /* 0x000fe40000000000 */
[----:B------:R-:W-:Y:S02]  /*0f00*/  P2R R64, PR, RZ, 0x4 ;  /* 0x00000004ff407803 */ /* 0x000fe40000000000 */
[----:B------:R-:W-:-:S02]  /*0f10*/  P2R R63, PR, RZ, 0x8 ;  /* 0x00000008ff3f7803 */ /* 0x000fc40000000000 */
[----:B------:R-:W-:Y:S02]  /*0f20*/  P2R R18, PR, RZ, 0x10 ;  /* 0x00000010ff127803 */ /* 0x000fe40000000000 */
[----:B------:R-:W-:Y:S02]  /*0f30*/  P2R R67, PR, RZ, 0x20 ;  /* 0x00000020ff437803 */ /* 0x000fe40000000000 */
[----:B------:R-:W-:Y:S01]  /*0f40*/  P2R R66, PR, RZ, 0x40 ;  /* 0x00000040ff427803 */ /* 0x000fe20000000000 */
[----:B---3--:R-:W-:Y:S04]  /*0f50*/  STS.U16 [R55], R0 ;  /* 0x0000000037007388 */ /* 0x008fe80000000400 */
[----:B----4-:R0:W-:Y:S04]  /*0f60*/  STS.U16 [R54+0x40], R5 ;  /* 0x0000400536007388 */ /* 0x0101e80000000400 */
[----:B-----5:R-:W-:Y:S04]  /*0f70*/  STS.U16 [R53+0x80], R4 ;  /* 0x0000800435007388 */ /* 0x020fe80000000400 */
[----:B--2---:R2:W-:Y:S01]  /*0f80*/  STS.U16 [R52+0xc0], R7 ;  /* 0x0000c00734007388 */ /* 0x0045e20000000400 */
[----:B0-----:R-:W-:-:S03]  /*0f90*/  IADD3 R5, R58, 0x180, RZ ;  /* 0x000001803a057810 */ /* 0x001fc60007ffe0ff */
[----:B------:R-:W-:Y:S04]  /*0fa0*/  STS.U16 [R51+0x100], R6 ;  /* 0x0001000633007388 */ /* 0x000fe80000000400 */
[----:B------:R0:W-:Y:S01]  /*0fb0*/  STS.U16 [R50+0x140], R9 ;  /* 0x0001400932007388 */ /* 0x0001e20000000400 */
[C---:B--2---:R-:W-:Y:S02]  /*0fc0*/  IADD3 R7, R58.reuse, 0x1a0, RZ ;  /* 0x000001a03a077810 */ /* 0x044fe40007ffe0ff */
[-C--:B------:R-:W-:Y:S02]  /*0fd0*/  LEA.HI.SX32 R5, R5, R58.reuse, 0x1b ;  /* 0x0000003a05057211 */ /* 0x080fe400078fdaff */
[----:B------:R-:W-:Y:S02]  /*0fe0*/  LEA.HI.SX32 R7, R7, R58, 0x1b ;  /* 0x0000003a07077211 */ /* 0x000fe400078fdaff */
[----:B0-----:R-:W-:-:S02]  /*0ff0*/  IADD3 R9, R58, 0x1c0, RZ ;  /* 0x000001c03a097810 */ /* 0x001fc40007ffe0ff */
[----:B------:R-:W-:Y:S02]  /*1000*/  SHF.L.U32 R0, R58, 0x4, RZ ;  /* 0x000000043a007819 */ /* 0x000fe400000006ff */
[----:B------:R-:W-:Y:S01]  /*1010*/  LEA.HI.SX32 R9, R9, R58, 0x1b ;  /* 0x0000003a09097211 */ /* 0x000fe200078fdaff */
[----:B------:R0:W-:Y:S01]  /*1020*/  STS.U16 [R49+0x180], R8 ;  /* 0x0001800831007388 */ /* 0x0001e20000000400 */
[----:B------:R-:W-:Y:S02]  /*1030*/  SHF.L.U32 R43, R5, 0x1, RZ ;  /* 0x00000001052b7819 */ /* 0x000fe400000006ff */
[----:B------:R-:W-:Y:S01]  /*1040*/  SHF.L.U32 R42, R7, 0x1, RZ ;  /* 0x00000001072a7819 */ /* 0x000fe200000006ff */
[----:B------:R2:W-:Y:S01]  /*1050*/  STS.U16 [R48+0x1c0], R11 ;  /* 0x0001c00b30007388 */ /* 0x0005e20000000400 */
[----:B------:R-:W-:Y:S02]  /*1060*/  LEA.HI.SX32 R39, R0, R0, 0x1b ;  /* 0x0000000000277211 */ /* 0x000fe400078fdaff */
[----:B------:R-:W-:Y:S01]  /*1070*/  SHF.L.U32 R41, R9, 0x1, RZ ;  /* 0x0000000109297819 */ /* 0x000fe200000006ff */
[----:B------:R-:W-:Y:S01]  /*1080*/  STS.U16 [R47+0x200], R10 ;  /* 0x0002000a2f007388 */ /* 0x000fe20000000400 */
        /* <DEDUP_REMOVED lines=28> */
[----:B------:R-:W2:Y:S01]  /*1250*/  @!P0 LDG.E.U16 R8, [R2.64+0x100] ;  /* 0x0001002002088981 */ /* 0x000ea2000c1e1500 */
[----:B------:R-:W-:-:S04]  /*1260*/  ISETP.GE.AND P0, PT, R68, UR7, PT ;  /* 0x0000000744007c0c */ /* 0x000fc8000bf06270 */
[----:B------:R-:W-:-:S09]  /*1270*/  P2R R68, PR, RZ, 0x1 ;  /* 0x00000001ff447803 */ /* 0x000fd20000000000 */
[----:B------:R-:W2:Y:S01]  /*1280*/  @!P0 LDG.E.U16 R11, [R2.64+0x1c0] ;  /* 0x0001c020020b8981 */ /* 0x000ea2000c1e1500 */
[----:B------:R-:W-:Y:S02]  /*1290*/  ISETP.GE.AND P0, PT, R69, UR7, PT ;  /* 0x0000000745007c0c */ /* 0x000fe4000bf06270 */
[----:B---3--:R-:W-:Y:S02]  /*12a0*/  PRMT R12, RZ, 0x7610, R12 ;  /* 0x00007610ff0c7816 */ /* 0x008fe4000000000c */
[----:B------:R-:W-:Y:S02]  /*12b0*/  PRMT R7, RZ, 0x7610, R7 ;  /* 0x00007610ff077816 */ /* 0x000fe40000000007 */
[----:B------:R-:W-:Y:S02]  /*12c0*/  PRMT R6, RZ, 0x7610, R6 ;  /* 0x00007610ff067816 */ /* 0x000fe40000000006 */
[----:B------:R-:W-:Y:S02]  /*12d0*/  PRMT R5, RZ, 0x7610, R5 ;  /* 0x00007610ff057816 */ /* 0x000fe40000000005 */
[----:B------:R-:W-:Y:S01]  /*12e0*/  PRMT R4, RZ, 0x7610, R4 ;  /* 0x00007610ff047816 */ /* 0x000fe20000000004 */
[----:B------:R-:W3:Y:S01]  /*12f0*/  @!P1 LDG.E.U16 R7, [R2.64+0xc0] ;  /* 0x0000c02002079981 */ /* 0x000ee2000c1e1500 */
[----:B------:R-:W-:-:S02]  /*1300*/  PRMT R10, RZ, 0x7610, R10 ;  /* 0x00007610ff0a7816 */ /* 0x000fc4000000000a */
[----:B------:R-:W-:Y:S01]  /*1310*/  PRMT R9, RZ, 0x7610, R9 ;  /* 0x00007610ff097816 */ /* 0x000fe20000000009 */
[----:B------:R-:W2:Y:S01]  /*1320*/  @!P0 LDG.E.U16 R12, [R2.64+0x200] ;  /* 0x00020020020c8981 */ /* 0x000ea2000c1e1500 */
[----:B------:R-:W-:Y:S02]  /*1330*/  P2R R69, PR, RZ, 0x1 ;  /* 0x00000001ff457803 */ /* 0x000fe40000000000 */
[----:B------:R-:W-:Y:S01]  /*1340*/  ISETP.GE.AND P0, PT, R21, UR7, PT ;  /* 0x0000000715007c0c */ /* 0x000fe2000bf06270 */
[----:B------:R-:W2:Y:S01]  /*1350*/  @!P2 LDG.E.U16 R6, [R2.64+0x80] ;  /* 0x000080200206a981 */ /* 0x000ea2000c1e1500 */
[----:B------:R-:W-:Y:S02]  /*1360*/  ISETP.GE.AND P1, PT, R22, UR7, PT ;  /* 0x0000000716007c0c */ /* 0x000fe4000bf26270 */
[----:B------:R-:W-:Y:S01]  /*1370*/  ISETP.GE.AND P2, PT, R72, UR7, PT ;  /* 0x0000000748007c0c */ /* 0x000fe2000bf46270 */
[----:B------:R-:W2:Y:S01]  /*1380*/  @!P3 LDG.E.U16 R5, [R2.64+0x40] ;  /* 0x000040200205b981 */ /* 0x000ea2000c1e1500 */
[----:B------:R-:W-:-:S03]  /*1390*/  ISETP.GE.AND P3, PT, R73, UR7, PT ;  /* 0x0000000749007c0c */ /* 0x000fc6000bf66270 */
[----:B------:R-:W2:Y:S01]  /*13a0*/  @!P4 LDG.E.U16 R4, [R2.64] ;  /* 0x000000200204c981 */ /* 0x000ea2000c1e1500 */
[----:B------:R-:W-:-:S03]  /*13b0*/  ISETP.GE.AND P4, PT, R74, UR7, PT ;  /* 0x000000074a007c0c */ /* 0x000fc6000bf86270 */
[----:B------:R-:W3:Y:S01]  /*13c0*/  @!P5 LDG.E.U16 R10, [R2.64+0x180] ;  /* 0x00018020020ad981 */ /* 0x000ee2000c1e1500 */
[----:B------:R-:W-:-:S03]  /*13d0*/  ISETP.GE.AND P5, PT, R23, UR7, PT ;  /* 0x0000000717007c0c */ /* 0x000fc6000bfa6270 */
[----:B------:R-:W3:Y:S01]  /*13e0*/  @!P6 LDG.E.U16 R9, [R2.64+0x140] ;  /* 0x000140200209e981 */ /* 0x000ee2000c1e1500 */
[----:B------:R-:W-:Y:S02]  /*13f0*/  ISETP.GE.AND P6, PT, R61, UR7, PT ;  /* 0x000000073d007c0c */ /* 0x000fe4000bfc6270 */
[----:B------:R-:W-:Y:S02]  /*1400*/  PRMT R13, RZ, 0x7610, R13 ;  /* 0x00007610ff0d7816 */ /* 0x000fe4000000000d */
[----:B----4-:R-:W-:Y:S02]  /*1410*/  PRMT R14, RZ, 0x7610, R14 ;  /* 0x00007610ff0e7816 */ /* 0x010fe4000000000e */
[----:B------:R-:W-:Y:S02]  /*1420*/  PRMT R15, RZ, 0x7610, R15 ;  /* 0x00007610ff0f7816 */ /* 0x000fe4000000000f */
[----:B-----5:R-:W-:Y:S01]  /*1430*/  PRMT R16, RZ, 0x7610, R16 ;  /* 0x00007610ff107816 */ /* 0x020fe20000000010 */
[----:B------:R-:W4:Y:S01]  /*1440*/  @!P0 LDG.E.U16 R13, [R2.64+0x240] ;  /* 0x00024020020d8981 */ /* 0x000f22000c1e1500 */
[----:B------:R-:W-:-:S02]  /*1450*/  PRMT R17, RZ, 0x7610, R17 ;  /* 0x00007610ff117816 */ /* 0x000fc40000000011 */
[----:B------:R-:W-:Y:S01]  /*1460*/  PRMT R0, RZ, 0x7610, R0 ;  /* 0x00007610ff007816 */ /* 0x000fe20000000000 */
[----:B------:R-:W5:Y:S01]  /*1470*/  @!P1 LDG.E.U16 R14, [R2.64+0x280] ;  /* 0x00028020020e9981 */ /* 0x000f62000c1e1500 */
[----:B-1----:R-:W-:-:S03]  /*1480*/  PRMT R19, RZ, 0x7610, R19 ;  /* 0x00007610ff137816 */ /* 0x002fc60000000013 */
[----:B------:R-:W4:Y:S04]  /*1490*/  @!P2 LDG.E.U16 R15, [R2.64+0x2c0] ;  /* 0x0002c020020fa981 */ /* 0x000f28000c1e1500 */
[----:B------:R-:W4:Y:S04]  /*14a0*/  @!P3 LDG.E.U16 R16, [R2.64+0x300] ;  /* 0x000300200210b981 */ /* 0x000f28000c1e1500 */
[----:B------:R-:W4:Y:S04]  /*14b0*/  @!P4 LDG.E.U16 R17, [R2.64+0x340] ;  /* 0x000340200211c981 */ /* 0x000f28000c1e1500 */
[----:B------:R-:W5:Y:S04]  /*14c0*/  @!P5 LDG.E.U16 R0, [R2.64+0x380] ;  /* 0x000380200200d981 */ /* 0x000f68000c1e1500 */
[----:B------:R-:W5:Y:S01]  /*14d0*/  @!P6 LDG.E.U16 R19, [R2.64+0x3c0] ;  /* 0x0003c0200213e981 */ /* 0x000f62000c1e1500 */
        /* <DEDUP_REMOVED lines=17> */
[----:B------:R-:W-:Y:S02]  /*15f0*/  ISETP.NE.AND P0, PT, R18, RZ, PT ;  /* 0x000000ff1200720c */ /* 0x000fe40003f05270 */
[----:B------:R-:W-:Y:S02]  /*1600*/  PRMT R18, RZ, 0x7610, R18 ;  /* 0x00007610ff127816 */ /* 0x000fe40000000012 */
[----:B------:R-:W-:Y:S02]  /*1610*/  PRMT R22, RZ, 0x7610, R22 ;  /* 0x00007610ff167816 */ /* 0x000fe40000000016 */
[----:B------:R-:W-:Y:S02]  /*1620*/  PRMT R23, RZ, 0x7610, R23 ;  /* 0x00007610ff177816 */ /* 0x000fe40000000017 */
[----:B------:R-:W-:-:S02]  /*1630*/  PRMT R72, RZ, 0x7610, R72 ;  /* 0x00007610ff487816 */ /* 0x000fc40000000048 */
[----:B------:R-:W-:Y:S02]  /*1640*/  PRMT R74, RZ, 0x7610, R74 ;  /* 0x00007610ff4a7816 */ /* 0x000fe4000000004a */
[----:B------:R-:W-:Y:S01]  /*1650*/  PRMT R73, RZ, 0x7610, R73 ;  /* 0x00007610ff497816 */ /* 0x000fe20000000049 */
[----:B--2---:R0:W-:Y:S04]  /*1660*/  STS.U16 [R55], R4 ;  /* 0x0000000437007388 */ /* 0x0041e80000000400 */
[----:B------:R1:W-:Y:S04]  /*1670*/  STS.U16 [R54+0x40], R5 ;  /* 0x0000400536007388 */ /* 0x0003e80000000400 */
[----:B------:R-:W-:Y:S04]  /*1680*/  STS.U16 [R53+0x80], R6 ;  /* 0x0000800635007388 */ /* 0x000fe80000000400 */
[----:B---3--:R-:W-:Y:S04]  /*1690*/  STS.U16 [R52+0xc0], R7 ;  /* 0x0000c00734007388 */ /* 0x008fe80000000400 */
[----:B------:R-:W-:Y:S04]  /*16a0*/  STS.U16 [R51+0x100], R8 ;  /* 0x0001000833007388 */ /* 0x000fe80000000400 */
[----:B------:R-:W-:Y:S04]  /*16b0*/  STS.U16 [R50+0x140], R9 ;  /* 0x0001400932007388 */ /* 0x000fe80000000400 */
[----:B------:R-:W-:Y:S04]  /*16c0*/  STS.U16 [R49+0x180], R10 ;  /* 0x0001800a31007388 */ /* 0x000fe80000000400 */
[----:B------:R2:W-:Y:S01]  /*16d0*/  STS.U16 [R48+0x1c0], R11 ;  /* 0x0001c00b30007388 */ /* 0x0005e20000000400 */
[----:B0-----:R-:W-:-:S03]  /*16e0*/  MOV R4, UR28 ;  /* 0x0000001c00047c02 */ /* 0x001fc60008000f00 */
[----:B------:R-:W-:Y:S01]  /*16f0*/  STS.U16 [R47+0x200], R12 ;  /* 0x0002000c2f007388 */ /* 0x000fe20000000400 */
[----:B-1----:R-:W-:-:S03]  /*1700*/  MOV R5, UR29 ;  /* 0x0000001d00057c02 */ /* 0x002fc60008000f00 */
[----:B----4-:R-:W-:Y:S04]  /*1710*/  STS.U16 [R46+0x240], R13 ;  /* 0x0002400d2e007388 */ /* 0x010fe80000000400 */
[----:B-----5:R-:W-:Y:S04]  /*1720*/  STS.U16 [R45+0x280], R14 ;  /* 0x0002800e2d007388 */ /* 0x020fe80000000400 */
[----:B------:R-:W-:Y:S04]  /*1730*/  STS.U16 [R44+0x2c0], R15 ;  /* 0x0002c00f2c007388 */ /* 0x000fe80000000400 */
[----:B------:R-:W-:Y:S01]  /*1740*/  STS.U16 [R43+0x300], R16 ;  /* 0x000300102b007388 */ /* 0x000fe20000000400 */
[----:B--2---:R-:W-:-:S03]  /*1750*/  IMAD.WIDE R10, R56, 0x2, R4 ;  /* 0x00000002380a7825 */ /* 0x004fc600078e0204 */
        /* <DEDUP_REMOVED lines=21> */
[----:B0-----:R-:W-:-:S05]  /*18b0*/  PRMT R19, RZ, 0x7610, R19 ;  /* 0x00007610ff137816 */ /* 0x001fca0000000013 */
[----:B------:R0:W5:Y:S01]  /*18c0*/  @!P0 LDG.E.U16 R18, [R10.64] ;  /* 0x000000200a128981 */ /* 0x000162000c1e1500 */
[----:B------:R-:W-:Y:S02]  /*18d0*/  ISETP.NE.AND P0, PT, R20, RZ, PT ;  /* 0x000000ff1400720c */ /* 0x000fe40003f05270 */
[----:B------:R-:W-:Y:S01]  /*18e0*/  PRMT R20, RZ, 0x7610, R20 ;  /* 0x00007610ff147816 */ /* 0x000fe20000000014 */
[----:B------:R0:W5:Y:S04]  /*18f0*/  @!P3 LDG.E.U16 R72, [R10.64+0x300] ;  /* 0x000300200a48b981 */ /* 0x000168000c1e1500 */
[----:B------:R0:W5:Y:S04]  /*1900*/  @!P5 LDG.E.U16 R74, [R10.64+0x380] ;  /* 0x000380200a4ad981 */ /* 0x000168000c1e1500 */
[----:B------:R0:W5:Y:S04]  /*1910*/  @!P6 LDG.E.U16 R73, [R10.64+0x3c0] ;  /* 0x0003c0200a49e981 */ /* 0x000168000c1e1500 */
[----:B------:R0:W5:Y:S01]  /*1920*/  @!P0 LDG.E.U16 R19, [R10.64+0x40] ;  /* 0x000040200a138981 */ /* 0x000162000c1e1500 */
[----:B------:R-:W-:-:S02]  /*1930*/  ISETP.NE.AND P0, PT, R21, RZ, PT ;  /* 0x000000ff1500720c */ /* 0x000fc40003f05270 */
[----:B------:R-:W-:-:S11]  /*1940*/  PRMT R21, RZ, 0x7610, R21 ;  /* 0x00007610ff157816 */ /* 0x000fd60000000015 */
[----:B------:R0:W5:Y:S01]  /*1950*/  @!P0 LDG.E.U16 R20, [R10.64+0x80] ;  /* 0x000080200a148981 */ /* 0x000162000c1e1500 */
[----:B------:R-:W-:-:S13]  /*1960*/  ISETP.NE.AND P0, PT, R65, RZ, PT ;  /* 0x000000ff4100720c */ /* 0x000fda0003f05270 */
[----:B------:R0:W5:Y:S01]  /*1970*/  @!P0 LDG.E.U16 R21, [R10.64+0xc0] ;  /* 0x0000c0200a158981 */ /* 0x000162000c1e1500 */
[----:B------:R-:W-:-:S13]  /*1980*/  ISETP.NE.AND P0, PT, R66, RZ, PT ;  /* 0x000000ff4200720c */ /* 0x000fda0003f05270 */
[----:B------:R0:W5:Y:S01]  /*1990*/  @!P0 LDG.E.U16 R22, [R10.64+0x100] ;  /* 0x000100200a168981 */ /* 0x000162000c1e1500 */
[----:B------:R-:W-:Y:S02]  /*19a0*/  ISETP.NE.AND P0, PT, R67, RZ, PT ;  /* 0x000000ff4300720c */ /* 0x000fe40003f05270 */
[----:B------:R-:W-:-:S11]  /*19b0*/  PRMT R66, RZ, 0x7610, R66 ;  /* 0x00007610ff427816 */ /* 0x000fd60000000042 */
        /* <DEDUP_REMOVED lines=8> */
[----:B------:R-:W-:Y:S02]  /*1a40*/  PRMT R67, RZ, 0x7610, R67 ;  /* 0x00007610ff437816 */ /* 0x000fe40000000043 */
[----:B------:R-:W-:Y:S02]  /*1a50*/  PRMT R70, RZ, 0x7610, R70 ;  /* 0x00007610ff467816 */ /* 0x000fe40000000046 */
[----:B------:R-:W-:-:S04]  /*1a60*/  PRMT R69, RZ, 0x7610, R69 ;  /* 0x00007610ff457816 */ /* 0x000fc80000000045 */
[----:B------:R0:W5:Y:S04]  /*1a70*/  @!P1 LDG.E.U16 R70, [R10.64+0x280] ;  /* 0x000280200a469981 */ /* 0x000168000c1e1500 */
[----:B------:R0:W5:Y:S01]  /*1a80*/  @!P0 LDG.E.U16 R68, [R10.64+0x200] ;  /* 0x000200200a448981 */ /* 0x000162000c1e1500 */
[----:B------:R-:W-:Y:S02]  /*1a90*/  ISETP.NE.AND P0, PT, R71, RZ, PT ;  /* 0x000000ff4700720c */ /* 0x000fe40003f05270 */
[----:B------:R-:W-:Y:S01]  /*1aa0*/  PRMT R71, RZ, 0x7610, R71 ;  /* 0x00007610ff477816 */ /* 0x000fe20000000047 */
[----:B------:R0:W5:Y:S05]  /*1ab0*/  @!P2 LDG.E.U16 R69, [R10.64+0x2c0] ;  /* 0x0002c0200a45a981 */ /* 0x00016a000c1e1500 */
[----:B------:R0:W5:Y:S05]  /*1ac0*/  @!P4 LDG.E.U16 R71, [R10.64+0x340] ;  /* 0x000340200a47c981 */ /* 0x00016a000c1e1500 */
[----:B------:R0:W5:Y:S02]  /*1ad0*/  @!P0 LDG.E.U16 R67, [R10.64+0x240] ;  /* 0x000240200a438981 */ /* 0x000164000c1e1500 */
[----:B0-----:R-:W-:-:S02]  /*1ae0*/  PRMT R10, RZ, 0x5410, R200 ;  /* 0x00005410ff0a7816 */ /* 0x001fc400000000c8 */
[----:B-1----:R-:W-:Y:S02]  /*1af0*/  PRMT R9, RZ, 0x5410, R9 ;  /* 0x00005410ff097816 */ /* 0x002fe40000000009 */
[----:B--2---:R-:W-:Y:S02]  /*1b00*/  PRMT R12, RZ, 0x5410, R12 ;  /* 0x00005410ff0c7816 */ /* 0x004fe4000000000c */
[----:B---3--:R-:W-:Y:S02]  /*1b10*/  PRMT R13, RZ, 0x5410, R13 ;  /* 0x00005410ff0d7816 */ /* 0x008fe4000000000d */
[----:B----4-:R-:W-:Y:S02]  /*1b20*/  PRMT R14, RZ, 0x5410, R14 ;  /* 0x00005410ff0e7816 */ /* 0x010fe4000000000e */
[----:B------:R-:W-:Y:S02]  /*1b30*/  PRMT R15, RZ, 0x5410, R15 ;  /* 0x00005410ff0f7816 */ /* 0x000fe4000000000f */
[----:B------:R-:W-:-:S02]  /*1b40*/  PRMT R16, RZ, 0x5410, R16 ;  /* 0x00005410ff107816 */ /* 0x000fc40000000010 */
[----:B------:R-:W-:Y:S01]  /*1b50*/  PRMT R17, RZ, 0x5410, R17 ;  /* 0x00005410ff117816 */ /* 0x000fe20000000011 */
[----:B------:R-:W-:Y:S04]  /*1b60*/  BSSY B0, `(.L_x_8168) ;  /* 0x000006b000007945 */ /* 0x000fe80003800000 */
[----:B------:R-:W-:Y:S01]  /*1b70*/  FADD.FTZ R17, R17, UR4 ;  /* 0x0000000411117e21 */ /* 0x000fe20008010000 */
        /* <DEDUP_REMOVED lines=45> */
[----:B------:R-:W-:Y:S01]  /*1e50*/  PRMT R11, RZ, 0x5410, R35 ;  /* 0x00005410ff0b7816 */ /* 0x000fe20000000023 */
[----:B------:R-:W-:Y:S01]  /*1e60*/  FADD.FTZ R23, R9, UR4 ;  /* 0x0000000409177e21 */ /* 0x000fe20008010000 */
[----:B-----5:R-:W-:-:S03]  /*1e70*/  PRMT R104, RZ, 0x5410, R104 ;  /* 0x00005410ff687816 */ /* 0x020fc60000000068 */
[----:B------:R-:W-:Y:S01]  /*1e80*/  FFMA.FTZ R11, R103, R11, R10 ;  /* 0x0000000b670b7223 */ /* 0x000fe2000001000a */
[----:B------:R-:W-:Y:S02]  /*1e90*/  PRMT R10, RZ, 0x5410, R34 ;  /* 0x00005410ff0a7816 */ /* 0x000fe40000000022 */
[----:B------:R-:W-:Y:S02]  /*1ea0*/  PRMT R105, RZ, 0x5410, R105 ;  /* 0x00005410ff697816 */ /* 0x000fe40000000069 */
[----:B------:R-:W-:Y:S01]  /*1eb0*/  FSETP.GTU.FTZ.AND P4, PT, R23, 20, PT ;  /* 0x41a000001700780b */ /* 0x000fe20003f9c000 */
[----:B------:R-:W-:Y:S01]  /*1ec0*/  FFMA.FTZ R10, R104, R10, R11 ;  /* 0x0000000a680a7223 */ /* 0x000fe2000001000b */
[----:B------:R-:W-:Y:S02]  /*1ed0*/  PRMT R11, RZ, 0x5410, R33 ;  /* 0x00005410ff0b7816 */ /* 0x000fe40000000021 */
[----:B------:R-:W-:Y:S02]  /*1ee0*/  MOV R18, c[0x0][0x16c] ;  /* 0x00005b0000127a02 */ /* 0x000fe40000000f00 */
[----:B------:R-:W-:Y:S01]  /*1ef0*/  PRMT R106, RZ, 0x5410, R106 ;  /* 0x00005410ff6a7816 */ /* 0x000fe2000000006a */
[----:B------:R-:W-:Y:S01]  /*1f00*/  FFMA.FTZ R11, R105, R11, R10 ;  /* 0x0000000b690b7223 */ /* 0x000fe2000001000a */
[----:B------:R-:W-:Y:S01]  /*1f10*/  PRMT R10, RZ, 0x5410, R32 ;  /* 0x00005410ff0a7816 */ /* 0x000fe20000000020 */
[----:B------:R-:W-:Y:S01]  /*1f20*/  FADD.FTZ R22, R12, UR4 ;  /* 0x000000040c167e21 */ /* 0x000fe20008010000 */
[----:B------:R-:W-:Y:S01]  /*1f30*/  ISETP.GE.AND P5, PT, R18, 0x1, PT ;  /* 0x000000011200780c */ /* 0x000fe20003fa6270 */
[----:B------:R-:W-:Y:S01]  /*1f40*/  FADD.FTZ R21, R13, UR4 ;  /* 0x000000040d157e21 */ /* 0x000fe20008010000 */
[----:B------:R-:W-:Y:S01]  /*1f50*/  PRMT R9, RZ, 0x5410, R31 ;  /* 0x00005410ff097816 */ /* 0x000fe2000000001f */
[----:B------:R-:W-:Y:S01]  /*1f60*/  FADD.FTZ R20, R14, UR4 ;  /* 0x000000040e147e21 */ /* 0x000fe20008010000 */
[----:B------:R-:W-:Y:S01]  /*1f70*/  PRMT R107, RZ, 0x5410, R107 ;  /* 0x00005410ff6b7816 */ /* 0x000fe2000000006b */
[----:B------:R-:W-:-:S02]  /*1f80*/  FADD.FTZ R19, R15, UR4 ;  /* 0x000000040f137e21 */ /* 0x000fc40008010000 */
[----:B------:R-:W-:Y:S02]  /*1f90*/  FADD.FTZ R18, R16, UR4 ;  /* 0x0000000410127e21 */ /* 0x000fe40008010000 */
[----:B------:R-:W-:Y:S01]  /*1fa0*/  FFMA.FTZ R10, R106, R10, R11 ;  /* 0x0000000a6a0a7223 */ /* 0x000fe2000001000b */
[----:B------:R-:W-:Y:S02]  /*1fb0*/  FSETP.GTU.FTZ.AND P3, PT, R22, 20, PT ;  /* 0x41a000001600780b */ /* 0x000fe40003f7c000 */
[----:B------:R-:W-:Y:S01]  /*1fc0*/  FSETP.GTU.FTZ.AND P2, PT, R21, 20, PT ;  /* 0x41a000001500780b */ /* 0x000fe20003f5c000 */
[----:B------:R-:W-:Y:S01]  /*1fd0*/  FFMA.FTZ R13, R107, R9, R10 ;  /* 0x000000096b0d7223 */ /* 0x000fe2000001000a */
[----:B------:R-:W-:Y:S02]  /*1fe0*/  FSETP.GTU.FTZ.AND P1, PT, R20, 20, PT ;  /* 0x41a000001400780b */ /* 0x000fe40003f3c000 */
[----:B------:R-:W-:Y:S02]  /*1ff0*/  FSETP.GTU.FTZ.AND P0, PT, R19, 20, PT ;  /* 0x41a000001300780b */ /* 0x000fe40003f1c000 */
[----:B------:R-:W-:Y:S01]  /*2000*/  FSETP.GTU.FTZ.AND P6, PT, R18, 20, PT ;  /* 0x41a000001200780b */ /* 0x000fe20003fdc000 */
[----:B------:R-:W-:Y:S07]  /*2010*/  @P4 BRA `(.L_x_8169) ;  /* 0x000001f000004947 */ /* 0x000fee0003800000 */
[----:B0123--:R-:W-:Y:S01]  /*2020*/  FMUL.FTZ R23, R23, 1.4426950216293334961 ;  /* 0x3fb8aa3b17177820 */ /* 0x00ffe20000410000 */
        /* <DEDUP_REMOVED lines=30> */
.L_x_8169:
[----:B0123--:R-:W-:Y:S05]  /*2210*/  BSYNC B0 ;  /* 0x0000000000007941 */ /* 0x00ffea0003800000 */
.L_x_8168:
        /* <DEDUP_REMOVED lines=39> */
.L_x_8171:
[----:B------:R-:W-:Y:S05]  /*2490*/  BSYNC B0 ;  /* 0x0000000000007941 */ /* 0x000fea0003800000 */
.L_x_8170:
        /* <DEDUP_REMOVED lines=39> */
.L_x_8173:
[----:B------:R-:W-:Y:S05]  /*2710*/  BSYNC B0 ;  /* 0x0000000000007941 */ /* 0x000fea0003800000 */
.L_x_8172:
        /* <DEDUP_REMOVED lines=39> */
.L_x_8175:
[----:B------:R-:W-:Y:S05]  /*2990*/  BSYNC B0 ;  /* 0x0000000000007941 */ /* 0x000fea0003800000 */
.L_x_8174:
        /* <DEDUP_REMOVED lines=39> */
.L_x_8177:
[----:B------:R-:W-:Y:S05]  /*2c10*/  BSYNC B0 ;  /* 0x0000000000007941 */ /* 0x000fea0003800000 */
.L_x_8176:
        /* <DEDUP_REMOVED lines=39> */
.L_x_8179:
[----:B------:R-:W-:Y:S05]  /*2e90*/  BSYNC B0 ;  /* 0x0000000000007941 */ /* 0x000fea0003800000 */
.L_x_8178:
        /* <DEDUP_REMOVED lines=40> */
.L_x_8181:
[----:B------:R-:W-:Y:S05]  /*3120*/  BSYNC B0 ;  /* 0x0000000000007941 */ /* 0x000fea0003800000 */
.L_x_8180:
[----:B------:R-:W-:Y:S01]  /*3130*/  PRMT R114, RZ, 0x5410, R114 ;  /* 0x00005410ff727816 */ /* 0x000fe20000000072 */
        /* <DEDUP_REMOVED lines=39> */
.L_x_8183:
[----:B------:R-:W-:Y:S05]  /*33b0*/  BSYNC B0 ;  /* 0x0000000000007941 */ /* 0x000fea0003800000 */
.L_x_8182:
        /* <DEDUP_REMOVED lines=39> */
.L_x_8185:
[----:B------:R-:W-:Y:S05]  /*3630*/  BSYNC B0 ;  /* 0x0000000000007941 */ /* 0x000fea0003800000 */
.L_x_8184:
        /* <DEDUP_REMOVED lines=39> */
.L_x_8187:
[----:B------:R-:W-:Y:S05]  /*38b0*/  BSYNC B0 ;  /* 0x0000000000007941 */ /* 0x000fea0003800000 */
.L_x_8186:
        /* <DEDUP_REMOVED lines=38> */
.L_x_8189:
[----:B------:R-:W-:Y:S05]  /*3b20*/  BSYNC B0 ;  /* 0x0000000000007941 */ /* 0x000fea0003800000 */
.L_x_8188:
        /* <DEDUP_REMOVED lines=33> */
.L_x_8191:
[----:B------:R-:W-:Y:S05]  /*3d40*/  BSYNC B0 ;  /* 0x0000000000007941 */ /* 0x000fea0003800000 */
.L_x_8190:
        /* <DEDUP_REMOVED lines=33> */
.L_x_8193:
[----:B------:R-:W-:Y:S05]  /*3f60*/  BSYNC B0 ;  /* 0x0000000000007941 */ /* 0x000fea0003800000 */
.L_x_8192:
        /* <DEDUP_REMOVED lines=33> */
.L_x_8195:
[----:B------:R-:W-:Y:S05]  /*4180*/  BSYNC B0 ;  /* 0x0000000000007941 */ /* 0x000fea0003800000 */
.L_x_8194:
        /* <DEDUP_REMOVED lines=33> */
.L_x_8197:
[----:B------:R-:W-:Y:S05]  /*43a0*/  BSYNC B0 ;  /* 0x0000000000007941 */ /* 0x000fea0003800000 */
.L_x_8196:
        /* <DEDUP_REMOVED lines=33> */
.L_x_8199:
[----:B------:R-:W-:Y:S05]  /*45c0*/  BSYNC B0 ;  /* 0x0000000000007941 */ /* 0x000fea0003800000 */
.L_x_8198:
        /* <DEDUP_REMOVED lines=19> */
[----:B------:R-:W-:Y:S01]  /*4700*/  ULDC.64 UR8, c[0x0][0x180] ;  /* 0x0000600000087ab9 */ /* 0x000fe20000000a00 */
[----:B------:R-:W-:Y:S01]  /*4710*/  FADD.FTZ R99, R99, R99 ;  /* 0x0000006363637221 */ /* 0x000fe20000010000 */
[----:B------:R-:W-:Y:S01]  /*4720*/  ULDC.64 UR18, c[0x0][0x198] ;  /* 0x0000660000127ab9 */ /* 0x000fe20000000a00 */
[----:B------:R-:W-:Y:S01]  /*4730*/  FADD.FTZ R100, R100, R100 ;  /* 0x0000006464647221 */ /* 0x000fe20000010000 */
[----:B------:R-:W-:Y:S01]  /*4740*/  UIMAD UR7, UR17, UR8, URZ ;  /* 0x00000008110772a4 */ /* 0x000fe2000f8e023f */
[----:B------:R-:W-:Y:S01]  /*4750*/  FADD.FTZ R101, R101, R101 ;  /* 0x0000006565657221 */ /* 0x000fe20000010000 */
[----:B------:R-:W-:Y:S01]  /*4760*/  UIMAD.WIDE.U32 UR36, UR16, UR8, URZ ;  /* 0x00000008102472a5 */ /* 0x000fe2000f8e003f */
        /* <DEDUP_REMOVED lines=26> */
[----:B------:R-:W-:Y:S01]  /*4910*/  CS2R R64, SRZ ;  /* 0x0000000000407805 */ /* 0x000fe2000001ff00 */
[----:B------:R-:W-:Y:S01]  /*4920*/  ULEA UR34, UP1, UR20, UR22, 0x3 ;  /* 0x0000001614227291 */ /* 0x000fe2000f82183f */
[----:B------:R-:W-:Y:S01]  /*4930*/  MOV R69, RZ ;  /* 0x000000ff00457202 */ /* 0x000fe20000000f00 */
[----:B------:R-:W-:Y:S01]  /*4940*/  ULEA UR35, UP2, UR8, UR18, 0x3 ;  /* 0x0000001208237291 */ /* 0x000fe2000f84183f */
[----:B------:R-:W-:Y:S01]  /*4950*/  CS2R R66, SRZ ;  /* 0x0000000000427805 */ /* 0x000fe2000001ff00 */
[----:B------:R-:W-:Y:S01]  /*4960*/  UIADD3 UR37, UR21, UR44, URZ ;  /* 0x0000002c15257290 */ /* 0x000fe2000fffe03f */
[----:B------:R-:W-:Y:S01]  /*4970*/  MOV R74, RZ ;  /* 0x000000ff004a7202 */ /* 0x000fe20000000f00 */
[----:B------:R-:W-:Y:S01]  /*4980*/  UIADD3 UR38, UR9, UR45, URZ ;  /* 0x0000002d09267290 */ /* 0x000fe2000fffe03f */
[----:B------:R-:W-:Y:S01]  /*4990*/  MOV R72, RZ ;  /* 0x000000ff00487202 */ /* 0x000fe20000000f00 */
[----:B------:R-:W-:Y:S01]  /*49a0*/  ULEA.HI.X UR37, UR20, UR23, UR37, 0x3, UP1 ;  /* 0x0000001714257291 */ /* 0x000fe200088f1c25 */
[----:B------:R-:W-:Y:S01]  /*49b0*/  CS2R R70, SRZ ;  /* 0x0000000000467805 */ /* 0x000fe2000001ff00 */
[----:B------:R-:W-:Y:S01]  /*49c0*/  ULEA.HI.X UR38, UR8, UR19, UR38, 0x3, UP2 ;  /* 0x0000001308267291 */ /* 0x000fe200090f1c26 */
[----:B------:R-:W-:Y:S01]  /*49d0*/  CS2R R96, SRZ ;  /* 0x0000000000607805 */ /* 0x000fe2000001ff00 */
[----:B------:R-:W-:Y:S01]  /*49e0*/  UIADD3 UR20, UR30, -0x1, URZ ;  /* 0xffffffff1e147890 */ /* 0x000fe2000fffe03f */
[----:B------:R-:W-:Y:S01]  /*49f0*/  CS2R R94, SRZ ;  /* 0x00000000005e7805 */ /* 0x000fe2000001ff00 */
[----:B------:R-:W-:Y:S01]  /*4a00*/  ULEA.HI UR19, UR30, UR30, URZ, 0x1 ;  /* 0x0000001e1e137291 */ /* 0x000fe2000f8f083f */
[----:B------:R-:W-:Y:S01]  /*4a10*/  CS2R R92, SRZ ;  /* 0x00000000005c7805 */ /* 0x000fe2000001ff00 */
[----:B------:R-:W-:Y:S01]  /*4a20*/  UIADD3 UR21, UR30, -0x2, URZ ;  /* 0xfffffffe1e157890 */ /* 0x000fe2000fffe03f */
[----:B------:R-:W-:Y:S01]  /*4a30*/  MOV R91, RZ ;  /* 0x000000ff005b7202 */ /* 0x000fe20000000f00 */
[----:B------:R-:W-:-:S02]  /*4a40*/  ULDC UR23, c[0x0][0x16c] ;  /* 0x00005b0000177ab9 */ /* 0x000fc40000000800 */
[----:B------:R-:W-:Y:S02]  /*4a50*/  ULEA.HI UR18, UR20, UR20, URZ, 0x1 ;  /* 0x0000001414127291 */ /* 0x000fe4000f8f083f */
[----:B------:R-:W-:Y:S02]  /*4a60*/  ULOP3.LUT UR19, UR19, 0x1ffffe, URZ, 0xc0, !UPT ;  /* 0x001ffffe13137892 */ /* 0x000fe4000f8ec03f */
[----:B------:R-:W-:Y:S02]  /*4a70*/  UIMAD UR23, UR21, UR23, URZ ;  /* 0x00000017151772a4 */ /* 0x000fe4000f8e023f */
[----:B------:R-:W-:Y:S02]  /*4a80*/  ULOP3.LUT UR21, UR18, 0xfffffe, URZ, 0xc0, !UPT ;  /* 0x00fffffe12157892 */ /* 0x000fe4000f8ec03f */
[----:B------:R-:W-:Y:S02]  /*4a90*/  UIADD3 UR22, UR30, -UR19, URZ ;  /* 0x800000131e167290 */ /* 0x000fe4000fffe03f */
[----:B------:R-:W-:-:S02]  /*4aa0*/  UIMAD.WIDE UR18, UR23, 0x10, UR10 ;  /* 0x00000010171278a5 */ /* 0x000fc4000f8e020a */
[----:B------:R-:W-:Y:S02]  /*4ab0*/  UIADD3 UR21, UR20, -UR21, URZ ;  /* 0x8000001514157290 */ /* 0x000fe4000fffe03f */
[----:B------:R-:W-:Y:S02]  /*4ac0*/  ULEA.HI.X UR36, UR36, UR39, UR7, 0x3, UP0 ;  /* 0x0000002724247291 */ /* 0x000fe400080f1c07 */
[----:B------:R-:W-:Y:S02]  /*4ad0*/  UMOV UR8, URZ ;  /* 0x0000003f00087c82 */ /* 0x000fe40008000000 */
[----:B------:R-:W-:Y:S02]  /*4ae0*/  UMOV UR7, URZ ;  /* 0x0000003f00077c82 */ /* 0x000fe40008000000 */
[----:B------:R-:W-:Y:S02]  /*4af0*/  UMOV UR9, URZ ;  /* 0x0000003f00097c82 */ /* 0x000fe40008000000 */
[----:B------:R-:W-:-:S02]  /*4b00*/  ULEA UR46, UR22, 0x880, 0xb ;  /* 0x00000880162e7891 */ /* 0x000fc4000f8e583f */
[----:B------:R-:W-:Y:S02]  /*4b10*/  USHF.L.U32 UR39, UR21, 0x8, URZ ;  /* 0x0000000815277899 */ /* 0x000fe4000800063f */
[----:B------:R-:W-:Y:S02]  /*4b20*/  UMOV UR44, UR18 ;  /* 0x00000012002c7c82 */ /* 0x000fe40008000000 */
[----:B------:R-:W-:Y:S02]  /*4b30*/  UMOV UR45, UR19 ;  /* 0x00000013002d7c82 */ /* 0x000fe40008000000 */
.L_x_8215:
        /* <DEDUP_REMOVED lines=78> */
[----:B------:R-:W-:-:S04]  /*5020*/  MOV R10, UR44 ;  /* 0x0000002c000a7c02 */ /* 0x000fc80008000f00 */
[----:B------:R-:W-:Y:S01]  /*5030*/  MUFU.SIN R148, R13 ;  /* 0x0000000d00947308 */ /* 0x000fe20000000400 */
[----:B0-----:R-:W-:Y:S02]  /*5040*/  SEL R116, R11, UR39, P1 ;  /* 0x000000270b747c07 */ /* 0x001fe40008800000 */
[----:B------:R-:W-:-:S03]  /*5050*/  MOV R11, UR45 ;  /* 0x0000002d000b7c02 */ /* 0x000fc60008000f00 */
[----:B------:R0:W-:Y:S02]  /*5060*/  STS.64 [R116.X8+0x880], R8 ;  /* 0x0008800874007388 */ /* 0x0001e40000008a00 */
[----:B------:R1:W-:Y:S01]  /*5070*/  MUFU.COS R150, R13 ;  /* 0x0000000d00967308 */ /* 0x0003e20000000000 */
[----:B------:R-:W-:Y:S02]  /*5080*/  FMUL.FTZ R125, R115, R18 ;  /* 0x00000012737d7220 */ /* 0x000fe40000410000 */
[----:B---3--:R-:W-:Y:S02]  /*5090*/  FMUL.FTZ R157, R5, R6 ;  /* 0x00000006059d7220 */ /* 0x008fe40000410000 */
[----:B------:R-:W-:-:S03]  /*50a0*/  FMUL.FTZ R121, R115, R20 ;  /* 0x0000001473797220 */ /* 0x000fc60000410000 */
[----:B------:R-:W-:Y:S01]  /*50b0*/  MUFU.SIN R152, R117 ;  /* 0x0000007500987308 */ /* 0x000fe20000000400 */
[----:B-1----:R-:W-:Y:S01]  /*50c0*/  CS2R R12, SRZ ;  /* 0x00000000000c7805 */ /* 0x002fe2000001ff00 */
[----:B------:R-:W-:Y:S01]  /*50d0*/  BAR.SYNC.DEFER_BLOCKING 0x0 ;  /* 0x0000000000007b1d */ /* 0x000fe20000010000 */
[C---:B------:R-:W-:Y:S02]  /*50e0*/  FMUL.FTZ R123, R115.reuse, R19 ;  /* 0x00000013737b7220 */ /* 0x040fe40000410000 */
[----:B------:R-:W-:-:S03]  /*50f0*/  FMUL.FTZ R127, R115, R17 ;  /* 0x00000011737f7220 */ /* 0x000fc60000410000 */
[----:B------:R1:W-:Y:S01]  /*5100*/  MUFU.COS R156, R117 ;  /* 0x00000075009c7308 */ /* 0x0003e20000000000 */
[C---:B0-----:R-:W-:Y:S02]  /*5110*/  FMUL.FTZ R116, R115.reuse, R16 ;  /* 0x0000001073747220 */ /* 0x041fe40000410000 */
[C---:B------:R-:W-:Y:S02]  /*5120*/  FMUL.FTZ R132, R115.reuse, R14 ;  /* 0x0000000e73847220 */ /* 0x040fe40000410000 */
[C---:B------:R-:W-:Y:S02]  /*5130*/  FMUL.FTZ R133, R115.reuse, R0 ;  /* 0x0000000073857220 */ /* 0x040fe40000410000 */
[C---:B------:R-:W-:Y:S01]  /*5140*/  FMUL.FTZ R135, R115.reuse, R61 ;  /* 0x0000003d73877220 */ /* 0x040fe20000410000 */
[----:B------:R-:W-:Y:S01]  /*5150*/  MUFU.SIN R198, R119 ;  /* 0x0000007700c67308 */ /* 0x000fe20000000400 */
[C---:B-1----:R-:W-:Y:S02]  /*5160*/  FMUL.FTZ R117, R115.reuse, R22 ;  /* 0x0000001673757220 */ /* 0x042fe40000410000 */
[----:B------:R-:W-:-:S02]  /*5170*/  FMUL.FTZ R137, R115, R63 ;  /* 0x0000003f73897220 */ /* 0x000fc40000410000 */
[----:B------:R-:W-:-:S03]  /*5180*/  FMUL.FTZ R139, R115, R68 ;  /* 0x00000044738b7220 */ /* 0x000fc60000410000 */
[----:B------:R0:W-:Y:S01]  /*5190*/  MUFU.COS R196, R119 ;  /* 0x0000007700c47308 */ /* 0x0001e20000000000 */
[----:B------:R1:W5:Y:S01]  /*51a0*/  @!P2 LDG.E.64 R12, [R10.64+0x8] ;  /* 0x000008200a0ca981 */ /* 0x000362000c1e1b00 */
[----:B------:R-:W-:-:S06]  /*51b0*/  FFMA.FTZ R157, R4, R7, R157 ;  /* 0x00000007049d7223 */ /* 0x000fcc000001009d */
[----:B------:R-:W-:Y:S01]  /*51c0*/  MUFU.EX2 R125, R125 ;  /* 0x0000007d007d7308 */ /* 0x000fe20000000800 */
[----:B0-----:R-:W-:Y:S02]  /*51d0*/  FMUL.FTZ R119, R115, R21 ;  /* 0x0000001573777220 */ /* 0x001fe40000410000 */
[----:B-1----:R-:W-:Y:S02]  /*51e0*/  FMUL.FTZ R11, R5, R7 ;  /* 0x00000007050b7220 */ /* 0x002fe40000410000 */
[C---:B------:R-:W-:Y:S02]  /*51f0*/  FMUL.FTZ R10, R115.reuse, R15 ;  /* 0x0000000f730a7220 */ /* 0x040fe40000410000 */
[C---:B------:R-:W-:Y:S01]  /*5200*/  FMUL.FTZ R5, R115.reuse, R73 ;  /* 0x0000004973057220 */ /* 0x040fe20000410000 */
[----:B------:R-:W0:Y:S01]  /*5210*/  MUFU.EX2 R117, R117 ;  /* 0x0000007500757308 */ /* 0x000e220000000800 */
[----:B------:R-:W-:Y:S02]  /*5220*/  FMUL.FTZ R115, R115, R98 ;  /* 0x0000006273737220 */ /* 0x000fe40000410000 */
[----:B------:R-:W-:-:S05]  /*5230*/  FFMA.FTZ R154, R4, R6, -R11 ;  /* 0x00000006049a7223 */ /* 0x000fca000001080b */
[----:B------:R-:W1:Y:S08]  /*5240*/  MUFU.EX2 R10, R10 ;  /* 0x0000000a000a7308 */ /* 0x000e700000000800 */
[----:B------:R-:W2:Y:S08]  /*5250*/  MUFU.EX2 R5, R5 ;  /* 0x0000000500057308 */ /* 0x000eb00000000800 */
[----:B------:R-:W-:Y:S08]  /*5260*/  MUFU.EX2 R115, R115 ;  /* 0x0000007300737308 */ /* 0x000ff00000000800 */
[----:B------:R-:W3:Y:S08]  /*5270*/  MUFU.SIN R4, R147 ;  /* 0x0000009300047308 */ /* 0x000ef00000000400 */
[----:B------:R-:W4:Y:S08]  /*5280*/  MUFU.EX2 R127, R127 ;  /* 0x0000007f007f7308 */ /* 0x000f300000000800 */
[----:B------:R-:W-:Y:S01]  /*5290*/  MUFU.EX2 R119, R119 ;  /* 0x0000007700777308 */ /* 0x000fe20000000800 */
[----:B0-----:R-:W-:-:S07]  /*52a0*/  FMUL.FTZ R141, R117, R118 ;  /* 0x00000076758d7220 */ /* 0x001fce0000410000 */
[----:B------:R-:W0:Y:S01]  /*52b0*/  MUFU.EX2 R132, R132 ;  /* 0x0000008400847308 */ /* 0x000e220000000800 */
[----:B-1----:R-:W-:-:S07]  /*52c0*/  FMUL.FTZ R192, R10, R131 ;  /* 0x000000830ac07220 */ /* 0x002fce0000410000 */
[----:B------:R-:W1:Y:S01]  /*52d0*/  MUFU.COS R158, R147 ;  /* 0x00000093009e7308 */ /* 0x000e620000000000 */
[----:B--2---:R-:W-:-:S07]  /*52e0*/  FMUL.FTZ R196, R5, R196 ;  /* 0x000000c405c47220 */ /* 0x004fce0000410000 */
[----:B------:R2:W-:Y:S01]  /*52f0*/  MUFU.EX2 R188, R133 ;  /* 0x0000008500bc7308 */ /* 0x0005e20000000800 */
[----:B------:R-:W-:Y:S02]  /*5300*/  FMUL.FTZ R198, R5, R198 ;  /* 0x000000c605c67220 */ /* 0x000fe40000410000 */
[----:B---3--:R-:W-:Y:S02]  /*5310*/  FMUL.FTZ R131, R115, R4 ;  /* 0x0000000473837220 */ /* 0x008fe40000410000 */
[----:B--2---:R-:W-:Y:S01]  /*5320*/  FMUL.FTZ R133, R125, R126 ;  /* 0x0000007e7d857220 */ /* 0x004fe20000410000 */
[----:B------:R-:W-:Y:S02]  /*5330*/  PRMT R126, RZ, 0x5410, R200 ;  /* 0x00005410ff7e7816 */ /* 0x000fe400000000c8 */
[----:B------:R-:W2:Y:S01]  /*5340*/  MUFU.EX2 R121, R121 ;  /* 0x0000007900797308 */ /* 0x000ea20000000800 */
[----:B------:R-:W-:Y:S02]  /*5350*/  FMUL.FTZ R142, R117, R142 ;  /* 0x0000008e758e7220 */ /* 0x000fe40000410000 */
[----:B------:R-:W-:-:S02]  /*5360*/  FMUL.FTZ R5, R9, R141 ;  /* 0x0000008d09057220 */ /* 0x000fc40000410000 */
[----:B------:R-:W-:Y:S02]  /*5370*/  FMUL.FTZ R160, R126, R23 ;  /* 0x000000177ea07220 */ /* 0x000fe40000410000 */
[CC--:B------:R-:W-:Y:S01]  /*5380*/  FMUL.FTZ R4, R8.reuse, R141.reuse ;  /* 0x0000008d08047220 */ /* 0x0c0fe20000410000 */
[----:B------:R-:W3:Y:S01]  /*5390*/  MUFU.EX2 R123, R123 ;  /* 0x0000007b007b7308 */ /* 0x000ee20000000800 */
[----:B------:R-:W-:Y:S02]  /*53a0*/  FMUL.FTZ R7, RZ, R141 ;  /* 0x0000008dff077220 */ /* 0x000fe40000410000 */
[C---:B----4-:R-:W-:Y:S02]  /*53b0*/  FMUL.FTZ R153, R127.reuse, R130 ;  /* 0x000000827f997220 */ /* 0x050fe40000410000 */
[----:B------:R-:W-:Y:S01]  /*53c0*/  FMUL.FTZ R195, R127, R128 ;  /* 0x000000807fc37220 */ /* 0x000fe20000410000 */
[----:B------:R-:W-:Y:S01]  /*53d0*/  PRMT R127, RZ, 0x5410, R38 ;  /* 0x00005410ff7f7816 */ /* 0x000fe20000000026 */
[----:B------:R-:W-:Y:S01]  /*53e0*/  FMUL.FTZ R11, R141, R160 ;  /* 0x000000a08d0b7220 */ /* 0x000fe20000410000 */
[----:B------:R4:W-:Y:S01]  /*53f0*/  MUFU.EX2 R193, R139 ;  /* 0x0000008b00c17308 */ /* 0x0009e20000000800 */
[----:B------:R-:W-:-:S02]  /*5400*/  FFMA.FTZ R5, R8, R142, -R5 ;  /* 0x0000008e08057223 */ /* 0x000fc40000010805 */
[----:B------:R-:W-:Y:S02]  /*5410*/  FFMA.FTZ R4, R9, R142, R4 ;  /* 0x0000008e09047223 */ /* 0x000fe40000010004 */
[----:B------:R-:W-:Y:S02]  /*5420*/  FFMA.FTZ R7, R142, R160, -R7 ;  /* 0x000000a08e077223 */ /* 0x000fe40000010807 */
[C---:B0-----:R-:W-:Y:S02]  /*5430*/  FMUL.FTZ R187, R132.reuse, R187 ;  /* 0x000000bb84bb7220 */ /* 0x041fe40000410000 */
[----:B----4-:R-:W-:Y:S02]  /*5440*/  FMUL.FTZ R139, R119, R120 ;  /* 0x00000078778b7220 */ /* 0x010fe40000410000 */
[----:B------:R-:W-:Y:S02]  /*5450*/  FMUL.FTZ R189, R132, R189 ;  /* 0x000000bd84bd7220 */ /* 0x000fe40000410000 */
[----:B-1----:R-:W-:-:S02]  /*5460*/  FMUL.FTZ R132, R115, R158 ;  /* 0x0000009e73847220 */ /* 0x002fc40000410000 */
[----:B------:R-:W-:Y:S02]  /*5470*/  FFMA.FTZ R11, RZ, R142, R11 ;  /* 0x0000008eff0b7223 */ /* 0x000fe4000001000b */
[----:B------:R-:W-:Y:S02]  /*5480*/  FMUL.FTZ R140, R119, R140 ;  /* 0x0000008c778c7220 */ /* 0x000fe40000410000 */
[C---:B------:R-:W-:Y:S02]  /*5490*/  FMUL.FTZ R115, R139.reuse, R5 ;  /* 0x000000058b737220 */ /* 0x040fe40000410000 */
[----:B------:R-:W-:Y:S02]  /*54a0*/  FMUL.FTZ R6, R139, R4 ;  /* 0x000000048b067220 */ /* 0x000fe40000410000 */
[----:B------:R-:W-:Y:S01]  /*54b0*/  FFMA.FTZ R7, R127, R22, R7 ;  /* 0x000000167f077223 */ /* 0x000fe20000010007 */
[----:B------:R2:W-:Y:S01]  /*54c0*/  MUFU.EX2 R185, R137 ;  /* 0x0000008900b97308 */ /* 0x0005e20000000800 */
[----:B------:R-:W-:-:S02]  /*54d0*/  FADD.FTZ R11, RZ, R11 ;  /* 0x0000000bff0b7221 */ /* 0x000fc40000010000 */
[C---:B------:R-:W-:Y:S02]  /*54e0*/  FFMA.FTZ R115, R140.reuse, R4, R115 ;  /* 0x000000048c737223 */ /* 0x040fe40000010073 */
[----:B------:R-:W-:Y:S02]  /*54f0*/  FFMA.FTZ R6, R140, R5, -R6 ;  /* 0x000000058c067223 */ /* 0x000fe40000010806 */
[----:B------:R-:W-:Y:S02]  /*5500*/  FMUL.FTZ R5, R139, R7 ;  /* 0x000000078b057220 */ /* 0x000fe40000410000 */
[----:B--2---:R-:W-:Y:S01]  /*5510*/  FMUL.FTZ R137, R121, R122 ;  /* 0x0000007a79897220 */ /* 0x004fe20000410000 */
[----:B------:R3:W-:Y:S01]  /*5520*/  MUFU.EX2 R181, R135 ;  /* 0x0000008700b57308 */ /* 0x0007e20000000800 */
[----:B------:R-:W-:Y:S02]  /*5530*/  FMUL.FTZ R194, R10, R129 ;  /* 0x000000810ac27220 */ /* 0x000fe40000410000 */
[----:B------:R-:W-:-:S02]  /*5540*/  FMUL.FTZ R4, R139, R11 ;  /* 0x0000000b8b047220 */ /* 0x000fc40000410000 */
[----:B------:R-:W-:Y:S02]  /*5550*/  FMUL.FTZ R138, R121, R138 ;  /* 0x0000008a798a7220 */ /* 0x000fe40000410000 */
[C---:B------:R-:W-:Y:S02]  /*5560*/  FMUL.FTZ R117, R137.reuse, R115 ;  /* 0x0000007389757220 */ /* 0x040fe40000410000 */
[----:B------:R-:W-:Y:S02]  /*5570*/  FMUL.FTZ R10, R137, R6 ;  /* 0x00000006890a7220 */ /* 0x000fe40000410000 */
[----:B---3--:R-:W-:Y:S01]  /*5580*/  FMUL.FTZ R135, R123, R124 ;  /* 0x0000007c7b877220 */ /* 0x008fe20000410000 */
[----:B------:R-:W-:Y:S01]  /*5590*/  PRMT R124, RZ, 0x5410, R37 ;  /* 0x00005410ff7c7816 */ /* 0x000fe20000000025 */
[C---:B------:R-:W-:Y:S01]  /*55a0*/  FFMA.FTZ R5, R140.reuse, R11, R5 ;  /* 0x0000000b8c057223 */ /* 0x040fe20000010005 */
[----:B------:R-:W0:Y:S01]  /*55b0*/  MUFU.EX2 R116, R116 ;  /* 0x0000007400747308 */ /* 0x000e220000000800 */
[----:B------:R-:W-:-:S02]  /*55c0*/  FFMA.FTZ R4, R140, R7, -R4 ;  /* 0x000000078c047223 */ /* 0x000fc40000010804 */
[C---:B------:R-:W-:Y:S02]  /*55d0*/  FFMA.FTZ R117, R138.reuse, R6, -R117 ;  /* 0x000000068a757223 */ /* 0x040fe40000010875 */
[----:B------:R-:W-:Y:S02]  /*55e0*/  FFMA.FTZ R10, R138, R115, R10 ;  /* 0x000000738a0a7223 */ /* 0x000fe4000001000a */
[----:B------:R-:W-:Y:S02]  /*55f0*/  FADD.FTZ R5, RZ, R5 ;  /* 0x00000005ff057221 */ /* 0x000fe40000010000 */
[----:B------:R-:W-:Y:S02]  /*5600*/  FFMA.FTZ R4, R124, R21, R4 ;  /* 0x000000157c047223 */ /* 0x000fe40000010004 */
[----:B------:R-:W-:Y:S02]  /*5610*/  FMUL.FTZ R136, R123, R136 ;  /* 0x000000887b887220 */ /* 0x000fe40000410000 */
[----:B------:R-:W-:-:S02]  /*5620*/  FMUL.FTZ R11, R135, R10 ;  /* 0x0000000a870b7220 */ /* 0x000fc40000410000 */
[----:B------:R-:W-:Y:S02]  /*5630*/  FMUL.FTZ R115, R135, R117 ;  /* 0x0000007587737220 */ /* 0x000fe40000410000 */
[----:B------:R-:W-:Y:S02]  /*5640*/  FMUL.FTZ R7, R137, R5 ;  /* 0x0000000589077220 */ /* 0x000fe40000410000 */
[----:B------:R-:W-:Y:S01]  /*5650*/  FMUL.FTZ R134, R125, R134 ;  /* 0x000000867d867220 */ /* 0x000fe20000410000 */
[----:B------:R-:W-:Y:S01]  /*5660*/  PRMT R125, RZ, 0x5410, R36 ;  /* 0x00005410ff7d7816 */ /* 0x000fe20000000024 */
[----:B------:R-:W-:Y:S02]  /*5670*/  FMUL.FTZ R6, R137, R4 ;  /* 0x0000000489067220 */ /* 0x000fe40000410000 */
[C---:B------:R-:W-:Y:S02]  /*5680*/  FFMA.FTZ R11, R136.reuse, R117, -R11 ;  /* 0x00000075880b7223 */ /* 0x040fe4000001080b */
[----:B------:R-:W-:-:S02]  /*5690*/  FFMA.FTZ R115, R136, R10, R115 ;  /* 0x0000000a88737223 */ /* 0x000fc40000010073 */
[C---:B------:R-:W-:Y:S02]  /*56a0*/  FFMA.FTZ R7, R138.reuse, R4, -R7 ;  /* 0x000000048a077223 */ /* 0x040fe40000010807 */
[----:B------:R-:W-:Y:S02]  /*56b0*/  FFMA.FTZ R6, R138, R5, R6 ;  /* 0x000000058a067223 */ /* 0x000fe40000010006 */
[C---:B------:R-:W-:Y:S02]  /*56c0*/  FMUL.FTZ R5, R133.reuse, R11 ;  /* 0x0000000b85057220 */ /* 0x040fe40000410000 */
[----:B------:R-:W-:Y:S02]  /*56d0*/  FMUL.FTZ R4, R133, R115 ;  /* 0x0000007385047220 */ /* 0x000fe40000410000 */
[----:B------:R-:W-:Y:S02]  /*56e0*/  FFMA.FTZ R7, R125, R20, R7 ;  /* 0x000000147d077223 */ /* 0x000fe40000010007 */
[----:B0-----:R-:W-:-:S02]  /*56f0*/  FMUL.FTZ R197, R116, R197 ;  /* 0x000000c574c57220 */ /* 0x001fc40000410000 */
[----:B------:R-:W-:Y:S02]  /*5700*/  FMUL.FTZ R199, R116, R199 ;  /* 0x000000c774c77220 */ /* 0x000fe40000410000 */
[----:B------:R-:W-:Y:S02]  /*5710*/  FADD.FTZ R6, RZ, R6 ;  /* 0x00000006ff067221 */ /* 0x000fe40000010000 */
[C---:B------:R-:W-:Y:S02]  /*5720*/  FFMA.FTZ R116, R134.reuse, R115, R5 ;  /* 0x0000007386747223 */ /* 0x040fe40000010005 */
[----:B------:R-:W-:Y:S02]  /*5730*/  FFMA.FTZ R10, R134, R11, -R4 ;  /* 0x0000000b860a7223 */ /* 0x000fe40000010804 */
[C---:B------:R-:W-:Y:S02]  /*5740*/  FMUL.FTZ R5, R135.reuse, R7 ;  /* 0x0000000787057220 */ /* 0x040fe40000410000 */
[----:B------:R-:W-:-:S02]  /*5750*/  FMUL.FTZ R4, R135, R6 ;  /* 0x0000000687047220 */ /* 0x000fc40000410000 */
[C---:B------:R-:W-:Y:S01]  /*5760*/  FMUL.FTZ R115, R195.reuse, R10 ;  /* 0x0000000ac3737220 */ /* 0x040fe20000410000 */
[----:B------:R-:W-:Y:S01]  /*5770*/  PRMT R122, RZ, 0x5410, R35 ;  /* 0x00005410ff7a7816 */ /* 0x000fe20000000023 */
[----:B------:R-:W-:Y:S02]  /*5780*/  FMUL.FTZ R11, R195, R116 ;  /* 0x00000074c30b7220 */ /* 0x000fe40000410000 */
[C---:B------:R-:W-:Y:S02]  /*5790*/  FFMA.FTZ R5, R136.reuse, R6, R5 ;  /* 0x0000000688057223 */ /* 0x040fe40000010005 */
[----:B------:R-:W-:Y:S02]  /*57a0*/  FFMA.FTZ R4, R136, R7, -R4 ;  /* 0x0000000788047223 */ /* 0x000fe40000010804 */
[C---:B------:R-:W-:Y:S02]  /*57b0*/  FFMA.FTZ R116, R153.reuse, R116, R115 ;  /* 0x0000007499747223 */ /* 0x040fe40000010073 */
[----:B------:R-:W-:-:S02]  /*57c0*/  FFMA.FTZ R10, R153, R10, -R11 ;  /* 0x0000000a990a7223 */ /* 0x000fc4000001080b */
[----:B------:R-:W-:Y:S02]  /*57d0*/  FADD.FTZ R5, RZ, R5 ;  /* 0x00000005ff057221 */ /* 0x000fe40000010000 */
[----:B------:R-:W-:Y:S02]  /*57e0*/  FFMA.FTZ R4, R122, R19, R4 ;  /* 0x000000137a047223 */ /* 0x000fe40000010004 */
[C---:B------:R-:W-:Y:S02]  /*57f0*/  FMUL.FTZ R11, R199.reuse, R116 ;  /* 0x00000074c70b7220 */ /* 0x040fe40000410000 */
[----:B------:R-:W-:Y:S02]  /*5800*/  FMUL.FTZ R115, R199, R10 ;  /* 0x0000000ac7737220 */ /* 0x000fe40000410000 */
[C---:B------:R-:W-:Y:S01]  /*5810*/  FMUL.FTZ R7, R133.reuse, R5 ;  /* 0x0000000585077220 */ /* 0x040fe20000410000 */
[----:B------:R-:W-:Y:S01]  /*5820*/  PRMT R123, RZ, 0x5410, R34 ;  /* 0x00005410ff7b7816 */ /* 0x000fe20000000022 */
[----:B------:R-:W-:-:S02]  /*5830*/  FMUL.FTZ R6, R133, R4 ;  /* 0x0000000485067220 */ /* 0x000fc40000410000 */
[C---:B------:R-:W-:Y:S02]  /*5840*/  FFMA.FTZ R11, R197.reuse, R10, -R11 ;  /* 0x0000000ac50b7223 */ /* 0x040fe4000001080b */
[----:B------:R-:W-:Y:S02]  /*5850*/  FFMA.FTZ R115, R197, R116, R115 ;  /* 0x00000074c5737223 */ /* 0x000fe40000010073 */
[C---:B------:R-:W-:Y:S02]  /*5860*/  FFMA.FTZ R7, R134.reuse, R4, -R7 ;  /* 0x0000000486077223 */ /* 0x040fe40000010807 */
[----:B------:R-:W-:Y:S02]  /*5870*/  FFMA.FTZ R6, R134, R5, R6 ;  /* 0x0000000586067223 */ /* 0x000fe40000010006 */
[C---:B------:R-:W-:Y:S02]  /*5880*/  FMUL.FTZ R10, R194.reuse, R11 ;  /* 0x0000000bc20a7220 */ /* 0x040fe40000410000 */
[----:B------:R-:W-:-:S02]  /*5890*/  FMUL.FTZ R5, R194, R115 ;  /* 0x00000073c2057220 */ /* 0x000fc40000410000 */
[----:B------:R-:W-:Y:S02]  /*58a0*/  FFMA.FTZ R4, R123, R18, R7 ;  /* 0x000000127b047223 */ /* 0x000fe40000010007 */
[----:B------:R-:W-:Y:S02]  /*58b0*/  FADD.FTZ R6, RZ, R6 ;  /* 0x00000006ff067221 */ /* 0x000fe40000010000 */
[C---:B------:R-:W-:Y:S02]  /*58c0*/  FFMA.FTZ R116, R192.reuse, R115, R10 ;  /* 0x00000073c0747223 */ /* 0x040fe4000001000a */
[----:B------:R-:W-:Y:S02]  /*58d0*/  FFMA.FTZ R10, R192, R11, -R5 ;  /* 0x0000000bc00a7223 */ /* 0x000fe40000010805 */
[C---:B------:R-:W-:Y:S02]  /*58e0*/  FMUL.FTZ R7, R195.reuse, R4 ;  /* 0x00000004c3077220 */ /* 0x040fe40000410000 */
[----:B------:R-:W-:Y:S01]  /*58f0*/  FMUL.FTZ R5, R195, R6 ;  /* 0x00000006c3057220 */ /* 0x000fe20000410000 */
[----:B------:R-:W-:Y:S01]  /*5900*/  PRMT R120, RZ, 0x5410, R33 ;  /* 0x00005410ff787816 */ /* 0x000fe20000000021 */
[----:B------:R-:W-:-:S02]  /*5910*/  FMUL.FTZ R115, R189, R10 ;  /* 0x0000000abd737220 */ /* 0x000fc40000410000 */
[C---:B------:R-:W-:Y:S02]  /*5920*/  FFMA.FTZ R7, R153.reuse, R6, R7 ;  /* 0x0000000699077223 */ /* 0x040fe40000010007 */
[----:B------:R-:W-:Y:S02]  /*5930*/  FMUL.FTZ R162, R114, R157 ;  /* 0x0000009d72a27220 */ /* 0x000fe40000410000 */
[----:B------:R-:W-:Y:S02]  /*5940*/  FFMA.FTZ R5, R153, R4, -R5 ;  /* 0x0000000499057223 */ /* 0x000fe40000010805 */
[-C--:B------:R-:W-:Y:S02]  /*5950*/  FMUL.FTZ R11, R189, R116.reuse ;  /* 0x00000074bd0b7220 */ /* 0x080fe40000410000 */
[----:B------:R-:W-:Y:S02]  /*5960*/  FFMA.FTZ R115, R187, R116, R115 ;  /* 0x00000074bb737223 */ /* 0x000fe40000010073 */
[----:B------:R-:W-:-:S02]  /*5970*/  FADD.FTZ R6, RZ, R7 ;  /* 0x00000007ff067221 */ /* 0x000fc40000010000 */
[----:B------:R-:W-:Y:S02]  /*5980*/  FMUL.FTZ R167, R114, R154 ;  /* 0x0000009a72a77220 */ /* 0x000fe40000410000 */
[----:B------:R-:W-:Y:S02]  /*5990*/  FMUL.FTZ R116, R132, R162 ;  /* 0x000000a284747220 */ /* 0x000fe40000410000 */
[----:B------:R-:W-:Y:S02]  /*59a0*/  FFMA.FTZ R4, R120, R17, R5 ;  /* 0x0000001178047223 */ /* 0x000fe40000010005 */
[----:B------:R-:W-:Y:S02]  /*59b0*/  FFMA.FTZ R11, R187, R10, -R11 ;  /* 0x0000000abb0b7223 */ /* 0x000fe4000001080b */
[----:B------:R-:W-:Y:S02]  /*59c0*/  FMUL.FTZ R5, R199, R6 ;  /* 0x00000006c7057220 */ /* 0x000fe40000410000 */
[----:B------:R-:W-:-:S02]  /*59d0*/  FMUL.FTZ R166, R113, R157 ;  /* 0x0000009d71a67220 */ /* 0x000fc40000410000 */
[C---:B------:R-:W-:Y:S02]  /*59e0*/  FMUL.FTZ R10, R131.reuse, R162 ;  /* 0x000000a2830a7220 */ /* 0x040fe40000410000 */
[-C--:B------:R-:W-:Y:S01]  /*59f0*/  FFMA.FTZ R117, -R131, R167.reuse, -R116 ;  /* 0x000000a783757223 */ /* 0x080fe20000010974 */
[----:B------:R-:W-:Y:S01]  /*5a00*/  PRMT R121, RZ, 0x5410, R32 ;  /* 0x00005410ff797816 */ /* 0x000fe20000000020 */
[-C--:B------:R-:W-:Y:S02]  /*5a10*/  FMUL.FTZ R7, R199, R4.reuse ;  /* 0x00000004c7077220 */ /* 0x080fe40000410000 */
[----:B------:R-:W-:Y:S02]  /*5a20*/  FFMA.FTZ R5, R197, R4, -R5 ;  /* 0x00000004c5057223 */ /* 0x000fe40000010805 */
[----:B------:R-:W-:Y:S02]  /*5a30*/  FMUL.FTZ R165, R113, R154 ;  /* 0x0000009a71a57220 */ /* 0x000fe40000410000 */
[----:B------:R-:W-:-:S02]  /*5a40*/  FFMA.FTZ R10, R132, R167, -R10 ;  /* 0x000000a7840a7223 */ /* 0x000fc4000001080a */
[----:B------:R-:W-:Y:S02]  /*5a50*/  FADD.FTZ R119, -R166, R117 ;  /* 0x00000075a6777221 */ /* 0x000fe40000010100 */
[----:B------:R-:W-:Y:S02]  /*5a60*/  FFMA.FTZ R7, R197, R6, R7 ;  /* 0x00000006c5077223 */ /* 0x000fe40000010007 */
[----:B------:R-:W-:Y:S02]  /*5a70*/  FFMA.FTZ R5, R121, R16, R5 ;  /* 0x0000001079057223 */ /* 0x000fe40000010005 */
[----:B------:R-:W-:Y:S02]  /*5a80*/  FADD.FTZ R117, R165, R10 ;  /* 0x0000000aa5757221 */ /* 0x000fe40000010000 */
[----:B------:R-:W-:Y:S02]  /*5a90*/  FMUL.FTZ R4, R198, -R119 ;  /* 0x80000077c6047220 */ /* 0x000fe40000410000 */
[----:B------:R-:W-:-:S02]  /*5aa0*/  FADD.FTZ R7, RZ, R7 ;  /* 0x00000007ff077221 */ /* 0x000fc40000010000 */
[----:B------:R-:W-:Y:S02]  /*5ab0*/  FMUL.FTZ R6, R194, R5 ;  /* 0x00000005c2067220 */ /* 0x000fe40000410000 */
[----:B------:R-:W-:Y:S02]  /*5ac0*/  FFMA.FTZ R129, R196, R117, -R4 ;  /* 0x00000075c4817223 */ /* 0x000fe40000010804 */
[-C--:B------:R-:W-:Y:S01]  /*5ad0*/  FMUL.FTZ R4, R194, R7.reuse ;  /* 0x00000007c2047220 */ /* 0x080fe20000410000 */
[----:B------:R-:W-:Y:S01]  /*5ae0*/  PRMT R118, RZ, 0x5410, R31 ;  /* 0x00005410ff767816 */ /* 0x000fe2000000001f */
[C---:B------:R-:W-:Y:S02]  /*5af0*/  FFMA.FTZ R6, R192.reuse, R7, R6 ;  /* 0x00000007c0067223 */ /* 0x040fe40000010006 */
[----:B------:R-:W-:Y:S02]  /*5b00*/  FFMA.FTZ R4, R192, R5, -R4 ;  /* 0x00000005c0047223 */ /* 0x000fe40000010804 */
[----:B------:R-:W-:-:S02]  /*5b10*/  FMUL.FTZ R117, R198, -R117 ;  /* 0x80000075c6757220 */ /* 0x000fc40000410000 */
[----:B------:R-:W-:Y:S02]  /*5b20*/  FADD.FTZ R6, RZ, R6 ;  /* 0x00000006ff067221 */ /* 0x000fe40000010000 */
[----:B------:R-:W-:Y:S02]  /*5b30*/  FMUL.FTZ R186, R188, R145 ;  /* 0x00000091bcba7220 */ /* 0x000fe40000410000 */
[----:B------:R-:W-:Y:S02]  /*5b40*/  FFMA.FTZ R4, R118, R15, R4 ;  /* 0x0000000f76047223 */ /* 0x000fe40000010004 */
[----:B------:R-:W-:Y:S02]  /*5b50*/  FMUL.FTZ R188, R188, R143 ;  /* 0x0000008fbcbc7220 */ /* 0x000fe40000410000 */
[----:B------:R-:W-:Y:S02]  /*5b60*/  FFMA.FTZ R128, R196, R119, R117 ;  /* 0x00000077c4807223 */ /* 0x000fe40000010075 */
[----:B------:R-:W-:-:S02]  /*5b70*/  FMUL.FTZ R169, R112, R157 ;  /* 0x0000009d70a97220 */ /* 0x000fc40000410000 */
[----:B------:R-:W-:Y:S01]  /*5b80*/  FMUL.FTZ R5, R189, R6 ;  /* 0x00000006bd057220 */ /* 0x000fe20000410000 */
[----:B------:R-:W-:Y:S01]  /*5b90*/  PRMT R119, RZ, 0x5410, R30 ;  /* 0x00005410ff777816 */ /* 0x000fe2000000001e */
[----:B------:R-:W-:Y:S02]  /*5ba0*/  FMUL.FTZ R191, R193, R156 ;  /* 0x0000009cc1bf7220 */ /* 0x000fe40000410000 */
[----:B------:R-:W-:Y:S02]  /*5bb0*/  FMUL.FTZ R7, R189, R4 ;  /* 0x00000004bd077220 */ /* 0x000fe40000410000 */
[----:B------:R-:W-:Y:S02]  /*5bc0*/  FMUL.FTZ R193, R193, R152 ;  /* 0x00000098c1c17220 */ /* 0x000fe40000410000 */
[----:B------:R-:W-:Y:S02]  /*5bd0*/  FMUL.FTZ R10, R188, R115 ;  /* 0x00000073bc0a7220 */ /* 0x000fe40000410000 */
[----:B------:R-:W-:-:S02]  /*5be0*/  FMUL.FTZ R168, R112, R154 ;  /* 0x0000009a70a87220 */ /* 0x000fc40000410000 */
[----:B------:R-:W-:Y:S02]  /*5bf0*/  FADD.FTZ R128, -R169, R128 ;  /* 0x00000080a9807221 */ /* 0x000fe40000010100 */
[C---:B------:R-:W-:Y:S02]  /*5c00*/  FFMA.FTZ R5, R187.reuse, R4, -R5 ;  /* 0x00000004bb057223 */ /* 0x040fe40000010805 */
[----:B------:R-:W-:Y:S02]  /*5c10*/  FFMA.FTZ R7, R187, R6, R7 ;  /* 0x00000006bb077223 */ /* 0x000fe40000010007 */
[----:B------:R-:W-:Y:S02]  /*5c20*/  FFMA.FTZ R10, R186, R11, -R10 ;  /* 0x0000000bba0a7223 */ /* 0x000fe4000001080a */
[----:B------:R-:W-:Y:S02]  /*5c30*/  FADD.FTZ R4, R168, R129 ;  /* 0x00000081a8047221 */ /* 0x000fe40000010000 */
[----:B------:R-:W-:-:S02]  /*5c40*/  FMUL.FTZ R6, R193, -R128 ;  /* 0x80000080c1067220 */ /* 0x000fc40000410000 */
[----:B------:R-:W-:Y:S02]  /*5c50*/  FMUL.FTZ R11, R188, R11 ;  /* 0x0000000bbc0b7220 */ /* 0x000fe40000410000 */
[----:B------:R-:W-:Y:S02]  /*5c60*/  FFMA.FTZ R5, R119, R14, R5 ;  /* 0x0000000e77057223 */ /* 0x000fe40000010005 */
[----:B------:R-:W-:Y:S02]  /*5c70*/  FADD.FTZ R7, RZ, R7 ;  /* 0x00000007ff077221 */ /* 0x000fe40000010000 */
[----:B------:R-:W-:Y:S02]  /*5c80*/  FMUL.FTZ R179, R181, R146 ;  /* 0x00000092b5b37220 */ /* 0x000fe40000410000 */
[----:B------:R-:W-:Y:S02]  /*5c90*/  FFMA.FTZ R130, R191, R4, -R6 ;  /* 0x00000004bf827223 */ /* 0x000fe40000010806 */
[----:B------:R-:W-:-:S02]  /*5ca0*/  FMUL.FTZ R181, R181, R144 ;  /* 0x00000090b5b57220 */ /* 0x000fc40000410000 */
[----:B------:R-:W-:Y:S02]  /*5cb0*/  FFMA.FTZ R116, R186, R115, R11 ;  /* 0x00000073ba747223 */ /* 0x000fe4000001000b */
[C---:B------:R-:W-:Y:S02]  /*5cc0*/  FMUL.FTZ R6, R188.reuse, R5 ;  /* 0x00000005bc067220 */ /* 0x040fe40000410000 */
[----:B------:R-:W-:Y:S02]  /*5cd0*/  FMUL.FTZ R115, R193, -R4 ;  /* 0x80000004c1737220 */ /* 0x000fe40000410000 */
[-C--:B------:R-:W-:Y:S01]  /*5ce0*/  FMUL.FTZ R4, R188, R7.reuse ;  /* 0x00000007bc047220 */ /* 0x080fe20000410000 */
[----:B------:R-:W-:Y:S01]  /*5cf0*/  PRMT R129, RZ, 0x5410, R29 ;  /* 0x00005410ff817816 */ /* 0x000fe2000000001d */
[----:B------:R-:W-:Y:S02]  /*5d00*/  FMUL.FTZ R11, R181, R116 ;  /* 0x00000074b50b7220 */ /* 0x000fe40000410000 */
[----:B------:R-:W-:-:S02]  /*5d10*/  FFMA.FTZ R6, R186, R7, R6 ;  /* 0x00000007ba067223 */ /* 0x000fc40000010006 */
[----:B------:R-:W-:Y:S02]  /*5d20*/  FFMA.FTZ R4, R186, R5, -R4 ;  /* 0x00000005ba047223 */ /* 0x000fe40000010804 */
[-C--:B------:R-:W-:Y:S02]  /*5d30*/  FFMA.FTZ R144, R179, R10.reuse, -R11 ;  /* 0x0000000ab3907223 */ /* 0x080fe4000001080b */
[----:B------:R-:W-:Y:S02]  /*5d40*/  FADD.FTZ R6, RZ, R6 ;  /* 0x00000006ff067221 */ /* 0x000fe40000010000 */
[----:B------:R-:W-:Y:S02]  /*5d50*/  FMUL.FTZ R10, R181, R10 ;  /* 0x0000000ab50a7220 */ /* 0x000fe40000410000 */
[----:B------:R-:W-:Y:S02]  /*5d60*/  FFMA.FTZ R4, R129, R0, R4 ;  /* 0x0000000081047223 */ /* 0x000fe40000010004 */
[----:B------:R-:W-:-:S02]  /*5d70*/  FMUL.FTZ R177, R111, R154 ;  /* 0x0000009a6fb17220 */ /* 0x000fc40000410000 */
[----:B------:R-:W-:Y:S02]  /*5d80*/  FFMA.FTZ R115, R191, R128, R115 ;  /* 0x00000080bf737223 */ /* 0x000fe40000010073 */
[----:B------:R-:W-:Y:S02]  /*5d90*/  FMUL.FTZ R176, R111, R157 ;  /* 0x0000009d6fb07220 */ /* 0x000fe40000410000 */
[----:B------:R-:W-:Y:S02]  /*5da0*/  FMUL.FTZ R5, R181, R6 ;  /* 0x00000006b5057220 */ /* 0x000fe40000410000 */
[----:B------:R-:W-:Y:S02]  /*5db0*/  FFMA.FTZ R10, R179, R116, R10 ;  /* 0x00000074b30a7223 */ /* 0x000fe4000001000a */
[----:B------:R-:W-:Y:S02]  /*5dc0*/  FMUL.FTZ R183, R185, R150 ;  /* 0x00000096b9b77220 */ /* 0x000fe40000410000 */
[----:B------:R-:W-:-:S02]  /*5dd0*/  FMUL.FTZ R7, R181, R4 ;  /* 0x00000004b5077220 */ /* 0x000fc40000410000 */
[----:B------:R-:W-:Y:S01]  /*5de0*/  FADD.FTZ R116, R177, R130 ;  /* 0x00000082b1747221 */ /* 0x000fe20000010000 */
[----:B------:R-:W-:Y:S01]  /*5df0*/  PRMT R130, RZ, 0x5410, R28 ;  /* 0x00005410ff827816 */ /* 0x000fe2000000001c */
[----:B------:R-:W-:Y:S02]  /*5e00*/  FMUL.FTZ R185, R185, R148 ;  /* 0x00000094b9b97220 */ /* 0x000fe40000410000 */
[----:B------:R-:W-:Y:S02]  /*5e10*/  FADD.FTZ R128, -R176, R115 ;  /* 0x00000073b0807221 */ /* 0x000fe40000010100 */
[C---:B------:R-:W-:Y:S02]  /*5e20*/  FFMA.FTZ R5, R179.reuse, R4, -R5 ;  /* 0x00000004b3057223 */ /* 0x040fe40000010805 */
[----:B------:R-:W-:Y:S02]  /*5e30*/  FFMA.FTZ R7, R179, R6, R7 ;  /* 0x00000006b3077223 */ /* 0x000fe40000010007 */
[----:B------:R-:W-:-:S02]  /*5e40*/  FMUL.FTZ R11, R185, -R128 ;  /* 0x80000080b90b7220 */ /* 0x000fc40000410000 */
[----:B------:R-:W-:Y:S02]  /*5e50*/  FFMA.FTZ R4, R130, R61, R5 ;  /* 0x0000003d82047223 */ /* 0x000fe40000010005 */
[----:B------:R-:W-:Y:S02]  /*5e60*/  FADD.FTZ R6, RZ, R7 ;  /* 0x00000007ff067221 */ /* 0x000fe40000010000 */
[-C--:B------:R-:W-:Y:S02]  /*5e70*/  FFMA.FTZ R143, R183, R116.reuse, -R11 ;  /* 0x00000074b78f7223 */ /* 0x080fe4000001080b */
[C---:B------:R-:W-:Y:S02]  /*5e80*/  FMUL.FTZ R116, R185.reuse, -R116 ;  /* 0x80000074b9747220 */ /* 0x040fe40000410000 */
[C---:B------:R-:W-:Y:S02]  /*5e90*/  FMUL.FTZ R11, R185.reuse, R4 ;  /* 0x00000004b90b7220 */ /* 0x040fe40000410000 */
[----:B------:R-:W-:-:S02]  /*5ea0*/  FMUL.FTZ R7, R185, R6 ;  /* 0x00000006b9077220 */ /* 0x000fc40000410000 */
[C---:B------:R-:W-:Y:S01]  /*5eb0*/  FFMA.FTZ R145, R183.reuse, R128, R116 ;  /* 0x00000080b7917223 */ /* 0x040fe20000010074 */
[----:B------:R-:W-:Y:S01]  /*5ec0*/  PRMT R128, RZ, 0x5410, R27 ;  /* 0x00005410ff807816 */ /* 0x000fe2000000001b */
[C---:B------:R-:W-:Y:S02]  /*5ed0*/  FFMA.FTZ R11, R183.reuse, R6, R11 ;  /* 0x00000006b70b7223 */ /* 0x040fe4000001000b */
[----:B------:R-:W-:Y:S02]  /*5ee0*/  FFMA.FTZ R7, R183, R4, -R7 ;  /* 0x00000004b7077223 */ /* 0x000fe40000010807 */
[----:B------:R-:W-:Y:S02]  /*5ef0*/  FADD.FTZ R116, RZ, R11 ;  /* 0x0000000bff747221 */ /* 0x000fe40000010000 */
[----:B------:R-:W-:Y:S02]  /*5f00*/  FFMA.FTZ R6, R128, R63, R7 ;  /* 0x0000003f80067223 */ /* 0x000fe40000010007 */
[----:B------:R-:W-:-:S02]  /*5f10*/  FMUL.FTZ R5, R185, R144 ;  /* 0x00000090b9057220 */ /* 0x000fc40000410000 */
[C---:B------:R-:W-:Y:S01]  /*5f20*/  FMUL.FTZ R11, R193.reuse, R116 ;  /* 0x00000074c10b7220 */ /* 0x040fe20000410000 */
[----:B------:R-:W-:Y:S01]  /*5f30*/  PRMT R117, RZ, 0x5410, R26 ;  /* 0x00005410ff757816 */ /* 0x000fe2000000001a */
[----:B------:R-:W-:Y:S02]  /*5f40*/  FMUL.FTZ R115, R193, R6 ;  /* 0x00000006c1737220 */ /* 0x000fe40000410000 */
[----:B------:R-:W-:Y:S02]  /*5f50*/  FFMA.FTZ R4, R183, R10, R5 ;  /* 0x0000000ab7047223 */ /* 0x000fe40000010005 */
[----:B------:R-:W-:Y:S02]  /*5f60*/  FFMA.FTZ R11, R191, R6, -R11 ;  /* 0x00000006bf0b7223 */ /* 0x000fe4000001080b */
[----:B------:R-:W-:Y:S02]  /*5f70*/  FMUL.FTZ R10, R185, R10 ;  /* 0x0000000ab90a7220 */ /* 0x000fe40000410000 */
[----:B------:R-:W-:-:S02]  /*5f80*/  FFMA.FTZ R115, R191, R116, R115 ;  /* 0x00000074bf737223 */ /* 0x000fc40000010073 */
[----:B------:R-:W-:Y:S02]  /*5f90*/  FFMA.FTZ R11, R117, R68, R11 ;  /* 0x00000044750b7223 */ /* 0x000fe4000001000b */
[----:B------:R-:W-:Y:S02]  /*5fa0*/  FFMA.FTZ R10, R183, R144, -R10 ;  /* 0x00000090b70a7223 */ /* 0x000fe4000001080a */
[C---:B------:R-:W-:Y:S02]  /*5fb0*/  FMUL.FTZ R5, R193.reuse, R4 ;  /* 0x00000004c1057220 */ /* 0x040fe40000410000 */
[----:B------:R-:W-:Y:S02]  /*5fc0*/  FADD.FTZ R115, RZ, R115 ;  /* 0x00000073ff737221 */ /* 0x000fe40000010000 */
[----:B------:R-:W-:Y:S02]  /*5fd0*/  FMUL.FTZ R116, R198, R11 ;  /* 0x0000000bc6747220 */ /* 0x000fe40000410000 */
[----:B------:R-:W-:-:S02]  /*5fe0*/  FMUL.FTZ R7, R193, R10 ;  /* 0x0000000ac1077220 */ /* 0x000fc40000410000 */
[C---:B------:R-:W-:Y:S02]  /*5ff0*/  FFMA.FTZ R5, R191.reuse, R10, -R5 ;  /* 0x0000000abf057223 */ /* 0x040fe40000010805 */
[-C--:B------:R-:W-:Y:S02]  /*6000*/  FMUL.FTZ R10, R198, R115.reuse ;  /* 0x00000073c60a7220 */ /* 0x080fe40000410000 */
[C---:B------:R-:W-:Y:S01]  /*6010*/  FFMA.FTZ R115, R196.reuse, R115, R116 ;  /* 0x00000073c4737223 */ /* 0x040fe20000010074 */
[----:B------:R-:W-:Y:S01]  /*6020*/  PRMT R116, RZ, 0x5410, R25 ;  /* 0x00005410ff747816 */ /* 0x000fe20000000019 */
[----:B------:R-:W-:Y:S01]  /*6030*/  FFMA.FTZ R10, R196, R11, -R10 ;  /* 0x0000000bc40a7223 */ /* 0x000fe2000001080a */
[----:B------:R-:W-:Y:S01]  /*6040*/  ISETP.NE.AND P2, PT, R60, 0x1f, PT ;  /* 0x0000001f3c00780c */ /* 0x000fe20003f45270 */
[----:B------:R-:W-:Y:S02]  /*6050*/  FFMA.FTZ R7, R191, R4, R7 ;  /* 0x00000004bf077223 */ /* 0x000fe40000010007 */
[----:B------:R-:W-:-:S02]  /*6060*/  FMUL.FTZ R6, R198, R5 ;  /* 0x00000005c6067220 */ /* 0x000fc40000410000 */
[----:B------:R-:W-:Y:S02]  /*6070*/  FFMA.FTZ R10, R116, R73, R10 ;  /* 0x00000049740a7223 */ /* 0x000fe4000001000a */
[----:B------:R-:W-:Y:S02]  /*6080*/  FADD.FTZ R115, RZ, R115 ;  /* 0x00000073ff737221 */ /* 0x000fe40000010000 */
[-C--:B------:R-:W-:Y:S02]  /*6090*/  FMUL.FTZ R4, R198, R7.reuse ;  /* 0x00000007c6047220 */ /* 0x080fe40000410000 */
[----:B------:R-:W-:Y:S02]  /*60a0*/  FFMA.FTZ R6, R196, R7, R6 ;  /* 0x00000007c4067223 */ /* 0x000fe40000010006 */
[C---:B------:R-:W-:Y:S02]  /*60b0*/  FMUL.FTZ R11, R131.reuse, R10 ;  /* 0x0000000a830b7220 */ /* 0x040fe40000410000 */
[----:B------:R-:W-:-:S02]  /*60c0*/  FMUL.FTZ R7, R131, R115 ;  /* 0x0000007383077220 */ /* 0x000fc40000410000 */
[C---:B------:R-:W-:Y:S02]  /*60d0*/  FFMA.FTZ R156, R132.reuse, R115, R11 ;  /* 0x00000073849c7223 */ /* 0x040fe4000001000b */
[----:B------:R-:W-:Y:S02]  /*60e0*/  FFMA.FTZ R7, R132, R10, -R7 ;  /* 0x0000000a84077223 */ /* 0x000fe40000010807 */
[----:B------:R0:W1:Y:S01]  /*60f0*/  @P2 LDS.64 R10, [R60.X8+0x1888] ;  /* 0x001888003c0a2984 */ /* 0x0000620000008a00 */
[----:B------:R-:W-:Y:S01]  /*6100*/  FFMA.FTZ R4, R196, R5, -R4 ;  /* 0x00000005c4047223 */ /* 0x000fe20000010804 */
[----:B------:R-:W-:Y:S01]  /*6110*/  BSSY B0, `(.L_x_8201) ;  /* 0x000000e000007945 */ /* 0x000fe20003800000 */
[C---:B------:R-:W-:Y:S02]  /*6120*/  FMUL.FTZ R155, R131.reuse, R6 ;  /* 0x00000006839b7220 */ /* 0x040fe40000410000 */
[-C--:B------:R-:W-:Y:S01]  /*6130*/  FMUL.FTZ R5, R131, R4.reuse ;  /* 0x0000000483057220 */ /* 0x080fe20000410000 */
[----:B------:R-:W-:Y:S01]  /*6140*/  PRMT R115, RZ, 0x5410, R24 ;  /* 0x00005410ff737816 */ /* 0x000fe20000000018 */
[----:B------:R-:W-:-:S02]  /*6150*/  FFMA.FTZ R155, R132, R4, -R155 ;  /* 0x00000004849b7223 */ /* 0x000fc4000001089b */
[----:B------:R-:W-:Y:S01]  /*6160*/  FFMA.FTZ R5, R132, R6, R5 ;  /* 0x0000000684057223 */ /* 0x000fe20000010005 */
[----:B------:R-:W-:Y:S05]  /*6170*/  @P2 BRA `(.L_x_8202) ;  /* 0x0000007000002947 */ /* 0x000fea0003800000 */
[----:B0-----:R-:W-:Y:S01]  /*6180*/  ULDC UR20, c[0x0][0x174] ;  /* 0x00005d0000147ab9 */ /* 0x001fe20000000800 */
[----:B-1----:R-:W-:Y:S01]  /*6190*/  HFMA2.MMA R11, -RZ, RZ, 0, 0 ;  /* 0x00000000ff0b7435 */ /* 0x002fe200000001ff */
[----:B------:R-:W-:Y:S01]  /*61a0*/  UISETP.NE.AND UP0, UPT, UR30, UR20, UPT ;  /* 0x000000141e00728c */ /* 0x000fe2000bf05270 */
[----:B------:R-:W-:Y:S02]  /*61b0*/  MOV R10, 0x3f800000 ;  /* 0x3f800000000a7802 */ /* 0x000fe40000000f00 */
[----:B------:R-:W-:-:S03]  /*61c0*/  MOV R4, UR9 ;  /* 0x0000000900047c02 */ /* 0x000fc60008000f00 */
[----:B------:R-:W-:-:S13]  /*61d0*/  PLOP3.LUT P3, PT, PT, PT, UP0, 0x80, 0x0 ;  /* 0x000000000000781c */ /* 0x000fda0003f6f008 */
[----:B------:R0:W1:Y:S02]  /*61e0*/  @P3 LDS.64 R10, [R4+UR46] ;  /* 0x0000002e040a3984 */ /* 0x0000640008000a00 */
.L_x_8202:
[----:B0-----:R-:W-:Y:S05]  /*61f0*/  BSYNC B0 ;  /* 0x0000000000007941 */ /* 0x001fea0003800000 */
.L_x_8201:
        /* <DEDUP_REMOVED lines=9> */
[----:B------:R-:W-:Y:S02]  /*6290*/  FADD.FTZ R148, R178, R143 ;  /* 0x0000008fb2947221 */ /* 0x000fe40000010000 */
[----:B------:R-:W-:Y:S01]  /*62a0*/  FADD.FTZ R150, -R184, R145 ;  /* 0x00000091b8967221 */ /* 0x000fe20000010100 */
[----:B------:R-:W4:Y:S01]  /*62b0*/  SHFL.UP PT, R144, R158, 0x1, RZ ;  /* 0x042000009e907989 */ /* 0x000f2200000e00ff */
[----:B------:R-:W-:-:S02]  /*62c0*/  FMUL.FTZ R143, R181, -R148 ;  /* 0x80000094b58f7220 */ /* 0x000fc40000410000 */
[-C--:B------:R-:W-:Y:S01]  /*62d0*/  FMUL.FTZ R7, R181, -R150.reuse ;  /* 0x80000096b5077220 */ /* 0x080fe20000410000 */
[----:B-----5:R-:W-:Y:S01]  /*62e0*/  SHFL.IDX PT, R12, R12, RZ, 0x1f ;  /* 0x00001fff0c0c7589 */ /* 0x020fe200000e0000 */
[----:B------:R-:W-:Y:S02]  /*62f0*/  FFMA.FTZ R143, R179, R150, R143 ;  /* 0x00000096b38f7223 */ /* 0x000fe4000001008f */
[----:B------:R-:W-:Y:S02]  /*6300*/  FMUL.FTZ R202, R109, R157 ;  /* 0x0000009d6dca7220 */ /* 0x000fe40000410000 */
[----:B------:R-:W-:Y:S01]  /*6310*/  FFMA.FTZ R7, R179, R148, -R7 ;  /* 0x00000094b3077223 */ /* 0x000fe20000010807 */
[----:B------:R-:W-:Y:S01]  /*6320*/  MOV R148, UR30 ;  /* 0x0000001e00947c02 */ /* 0x000fe20008000f00 */
[----:B------:R-:W-:Y:S02]  /*6330*/  FMUL.FTZ R190, R109, R154 ;  /* 0x0000009a6dbe7220 */ /* 0x000fe40000410000 */
[----:B------:R-:W-:Y:S01]  /*6340*/  FADD.FTZ R145, -R202, R143 ;  /* 0x0000008fca917221 */ /* 0x000fe20000010100 */
[----:B------:R-:W-:Y:S01]  /*6350*/  ISETP.GE.OR P0, PT, R148, c[0x0][0x174], P0 ;  /* 0x00005d0094007a0c */ /* 0x000fe20000706670 */
[----:B------:R-:W-:-:S02]  /*6360*/  FADD.FTZ R143, R190, R7 ;  /* 0x00000007be8f7221 */ /* 0x000fc40000010000 */
[----:B0-----:R-:W-:Y:S02]  /*6370*/  FMUL.FTZ R7, R5, R4 ;  /* 0x0000000405077220 */ /* 0x001fe40000410000 */
[C---:B------:R-:W-:Y:S02]  /*6380*/  FMUL.FTZ R147, R188.reuse, -R145 ;  /* 0x80000091bc937220 */ /* 0x040fe40000410000 */
[----:B--2---:R-:W-:Y:S02]  /*6390*/  FFMA.FTZ R148, R155, R6, R7 ;  /* 0x000000069b947223 */ /* 0x004fe40000010007 */
[C---:B---3--:R-:W-:Y:S02]  /*63a0*/  FMUL.FTZ R7, R5.reuse, R146 ;  /* 0x0000009205077220 */ /* 0x048fe40000410000 */
[-C--:B------:R-:W-:Y:S01]  /*63b0*/  FMUL.FTZ R149, R188, -R143.reuse ;  /* 0x8000008fbc957220 */ /* 0x080fe20000410000 */
[----:B------:R-:W-:Y:S01]  /*63c0*/  FSEL R148, R5, R148, !P3 ;  /* 0x0000009405947208 */ /* 0x000fe20005800000 */
[----:B------:R-:W-:-:S02]  /*63d0*/  FFMA.FTZ R147, R186, R143, -R147 ;  /* 0x0000008fba937223 */ /* 0x000fc40000010893 */
[-C--:B----4-:R-:W-:Y:S02]  /*63e0*/  FMUL.FTZ R143, R5, R144.reuse ;  /* 0x00000090058f7220 */ /* 0x090fe40000410000 */
[----:B------:R-:W-:Y:S02]  /*63f0*/  FFMA.FTZ R7, R155, R144, -R7 ;  /* 0x000000909b077223 */ /* 0x000fe40000010807 */
[----:B------:R-:W-:Y:S02]  /*6400*/  FMUL.FTZ R6, R5, R6 ;  /* 0x0000000605067220 */ /* 0x000fe40000410000 */
[C---:B------:R-:W-:Y:S01]  /*6410*/  FFMA.FTZ R143, R155.reuse, R146, R143 ;  /* 0x000000929b8f7223 */ /* 0x040fe2000001008f */
[----:B------:R-:W-:Y:S01]  /*6420*/  SHFL.UP PT, R5, R148, 0x2, RZ ;  /* 0x0440000094057989 */ /* 0x000fe200000e00ff */
[----:B------:R-:W-:Y:S02]  /*6430*/  @P3 FADD.FTZ R158, R158, R7 ;  /* 0x000000079e9e3221 */ /* 0x000fe40000010000 */
[----:B------:R-:W-:-:S02]  /*6440*/  @P3 FFMA.FTZ R155, R155, R4, -R6 ;  /* 0x000000049b9b3223 */ /* 0x000fc40000010806 */
[----:B------:R-:W-:Y:S01]  /*6450*/  @P3 FADD.FTZ R156, R156, R143 ;  /* 0x0000008f9c9c3221 */ /* 0x000fe20000010000 */
[----:B------:R-:W0:Y:S01]  /*6460*/  SHFL.UP PT, R6, R158, 0x2, RZ ;  /* 0x044000009e067989 */ /* 0x000e2200000e00ff */
[----:B-1----:R-:W-:Y:S01]  /*6470*/  FMUL.FTZ R4, R131, -R10 ;  /* 0x8000000a83047220 */ /* 0x002fe20000410000 */
[----:B------:R-:W-:Y:S01]  /*6480*/  ISETP.GE.AND P3, PT, R58, 0x2, PT ;  /* 0x000000023a00780c */ /* 0x000fe20003f66270 */
[----:B------:R-:W-:Y:S01]  /*6490*/  FFMA.FTZ R150, R186, R145, R149 ;  /* 0x00000091ba967223 */ /* 0x000fe20000010095 */
[----:B------:R-:W1:Y:S01]  /*64a0*/  SHFL.UP PT, R7, R156, 0x2, RZ ;  /* 0x044000009c077989 */ /* 0x000e6200000e00ff */
[C---:B------:R-:W-:Y:S02]  /*64b0*/  FMUL.FTZ R205, R108.reuse, R157 ;  /* 0x0000009d6ccd7220 */ /* 0x040fe40000410000 */
[----:B------:R-:W-:Y:S02]  /*64c0*/  FMUL.FTZ R206, R108, R154 ;  /* 0x0000009a6cce7220 */ /* 0x000fe40000410000 */
[----:B------:R-:W-:-:S02]  /*64d0*/  FADD.FTZ R150, -R205, R150 ;  /* 0x00000096cd967221 */ /* 0x000fc40000010100 */
[-C--:B------:R-:W-:Y:S02]  /*64e0*/  FFMA.FTZ R145, R132, -R11.reuse, R4 ;  /* 0x8000000b84917223 */ /* 0x080fe40000010004 */
[----:B------:R-:W2:Y:S01]  /*64f0*/  SHFL.UP PT, R4, R155, 0x2, RZ ;  /* 0x044000009b047989 */ /* 0x000ea200000e00ff */
[----:B------:R-:W-:Y:S02]  /*6500*/  FADD.FTZ R144, R206, R147 ;  /* 0x00000093ce907221 */ /* 0x000fe40000010000 */
[----:B------:R-:W-:Y:S02]  /*6510*/  FMUL.FTZ R143, R131, R11 ;  /* 0x0000000b838f7220 */ /* 0x000fe40000410000 */
[C---:B------:R-:W-:Y:S02]  /*6520*/  FMUL.FTZ R146, R189.reuse, -R150 ;  /* 0x80000096bd927220 */ /* 0x040fe40000410000 */
[-C--:B------:R-:W-:Y:S02]  /*6530*/  FMUL.FTZ R147, R189, -R144.reuse ;  /* 0x80000090bd937220 */ /* 0x080fe40000410000 */
[----:B------:R-:W-:-:S02]  /*6540*/  FFMA.FTZ R152, R187, R144, -R146 ;  /* 0x00000090bb987223 */ /* 0x000fc40000010892 */
[----:B------:R-:W-:Y:S02]  /*6550*/  FFMA.FTZ R143, R132, R10, -R143 ;  /* 0x0000000a848f7223 */ /* 0x000fe4000001088f */
[C---:B------:R-:W-:Y:S02]  /*6560*/  FMUL.FTZ R144, R198.reuse, -R145 ;  /* 0x80000091c6907220 */ /* 0x040fe40000410000 */
[----:B------:R-:W-:Y:S02]  /*6570*/  FFMA.FTZ R147, R187, R150, R147 ;  /* 0x00000096bb937223 */ /* 0x000fe40000010093 */
[----:B------:R-:W-:Y:S02]  /*6580*/  FMUL.FTZ R204, R107, R157 ;  /* 0x0000009d6bcc7220 */ /* 0x000fe40000410000 */
[-C--:B------:R-:W-:Y:S02]  /*6590*/  FMUL.FTZ R146, R198, -R143.reuse ;  /* 0x8000008fc6927220 */ /* 0x080fe40000410000 */
[----:B------:R-:W-:-:S02]  /*65a0*/  FFMA.FTZ R144, R196, R143, -R144 ;  /* 0x0000008fc4907223 */ /* 0x000fc40000010890 */
[----:B------:R-:W-:Y:S02]  /*65b0*/  FMUL.FTZ R203, R107, R154 ;  /* 0x0000009a6bcb7220 */ /* 0x000fe40000410000 */
[----:B------:R-:W-:Y:S02]  /*65c0*/  FADD.FTZ R149, -R204, R147 ;  /* 0x00000093cc957221 */ /* 0x000fe40000010100 */
[----:B------:R-:W-:Y:S02]  /*65d0*/  FFMA.FTZ R146, R196, R145, R146 ;  /* 0x00000091c4927223 */ /* 0x000fe40000010092 */
[----:B------:R-:W-:Y:S02]  /*65e0*/  FMUL.FTZ R145, R193, -R144 ;  /* 0x80000090c1917220 */ /* 0x000fe40000410000 */
[----:B------:R-:W-:Y:S02]  /*65f0*/  FADD.FTZ R147, R203, R152 ;  /* 0x00000098cb937221 */ /* 0x000fe40000010000 */
[----:B------:R-:W-:-:S02]  /*6600*/  FMUL.FTZ R150, R194, -R149 ;  /* 0x80000095c2967220 */ /* 0x000fc40000410000 */
[-C--:B------:R-:W-:Y:S02]  /*6610*/  FMUL.FTZ R143, R193, -R146.reuse ;  /* 0x80000092c18f7220 */ /* 0x080fe40000410000 */
[C---:B------:R-:W-:Y:S02]  /*6620*/  FFMA.FTZ R152, R191.reuse, R146, R145 ;  /* 0x00000092bf987223 */ /* 0x040fe40000010091 */
[-C--:B------:R-:W-:Y:S02]  /*6630*/  FMUL.FTZ R151, R194, -R147.reuse ;  /* 0x80000093c2977220 */ /* 0x080fe40000410000 */
[----:B0-----:R-:W-:Y:S02]  /*6640*/  FMUL.FTZ R146, R148, R6 ;  /* 0x0000000694927220 */ /* 0x001fe40000410000 */
[----:B------:R-:W-:Y:S02]  /*6650*/  FFMA.FTZ R147, R192, R147, -R150 ;  /* 0x00000093c0937223 */ /* 0x000fe40000010896 */
[----:B------:R-:W-:-:S02]  /*6660*/  FFMA.FTZ R150, R191, R144, -R143 ;  /* 0x00000090bf967223 */ /* 0x000fc4000001088f */
[C---:B-1----:R-:W-:Y:S02]  /*6670*/  FMUL.FTZ R145, R148.reuse, R7 ;  /* 0x0000000794917220 */ /* 0x042fe40000410000 */
[C---:B--2---:R-:W-:Y:S02]  /*6680*/  FMUL.FTZ R144, R148.reuse, R4 ;  /* 0x0000000494907220 */ /* 0x044fe40000410000 */
[----:B------:R-:W-:Y:S02]  /*6690*/  FMUL.FTZ R143, R148, R5 ;  /* 0x00000005948f7220 */ /* 0x000fe40000410000 */
[C---:B------:R-:W-:Y:S02]  /*66a0*/  FFMA.FTZ R7, R155.reuse, R7, R146 ;  /* 0x000000079b077223 */ /* 0x040fe40000010092 */
[C---:B------:R-:W-:Y:S02]  /*66b0*/  FFMA.FTZ R145, R155.reuse, R6, -R145 ;  /* 0x000000069b917223 */ /* 0x040fe40000010891 */
[----:B------:R-:W-:-:S02]  /*66c0*/  FFMA.FTZ R5, R155, R5, R144 ;  /* 0x000000059b057223 */ /* 0x000fc40000010090 */
        /* <DEDUP_REMOVED lines=8> */
[----:B------:R-:W-:Y:S01]  /*6750*/  FFMA.FTZ R151, R192, R149, R151 ;  /* 0x00000095c0977223 */ /* 0x000fe20000010097 */
[----:B------:R-:W1:Y:S01]  /*6760*/  SHFL.UP PT, R144, R158, 0x4, RZ ;  /* 0x048000009e907989 */ /* 0x000e6200000e00ff */
[----:B------:R-:W-:-:S02]  /*6770*/  FMUL.FTZ R208, R106, R157 ;  /* 0x0000009d6ad07220 */ /* 0x000fc40000410000 */
[-C--:B------:R-:W-:Y:S01]  /*6780*/  FFMA.FTZ R148, R183, R152.reuse, R4 ;  /* 0x00000098b7947223 */ /* 0x080fe20000010004 */
[----:B------:R-:W-:Y:S01]  /*6790*/  SHFL.UP PT, R6, R5, 0x4, RZ ;  /* 0x0480000005067989 */ /* 0x000fe200000e00ff */
[----:B------:R-:W-:Y:S02]  /*67a0*/  FADD.FTZ R164, R210, R147 ;  /* 0x00000093d2a47221 */ /* 0x000fe40000010000 */
[----:B------:R-:W-:Y:S01]  /*67b0*/  FMUL.FTZ R152, R185, -R152 ;  /* 0x80000098b9987220 */ /* 0x000fe20000410000 */
[----:B------:R-:W2:Y:S01]  /*67c0*/  SHFL.UP PT, R4, R155, 0x4, RZ ;  /* 0x048000009b047989 */ /* 0x000ea200000e00ff */
[----:B------:R-:W-:Y:S02]  /*67d0*/  FADD.FTZ R170, -R208, R151 ;  /* 0x00000097d0aa7221 */ /* 0x000fe40000010100 */
[----:B------:R-:W-:Y:S02]  /*67e0*/  FMUL.FTZ R143, R199, -R164 ;  /* 0x800000a4c78f7220 */ /* 0x000fe40000410000 */
[----:B------:R-:W-:-:S02]  /*67f0*/  FFMA.FTZ R152, R183, R150, -R152 ;  /* 0x00000096b7987223 */ /* 0x000fc40000010898 */
[-C--:B------:R-:W-:Y:S02]  /*6800*/  FMUL.FTZ R7, R199, -R170.reuse ;  /* 0x800000aac7077220 */ /* 0x080fe40000410000 */
[----:B------:R-:W-:Y:S02]  /*6810*/  FFMA.FTZ R170, R197, R170, R143 ;  /* 0x000000aac5aa7223 */ /* 0x000fe4000001008f */
[----:B------:R-:W-:Y:S02]  /*6820*/  FMUL.FTZ R209, R105, R157 ;  /* 0x0000009d69d17220 */ /* 0x000fe40000410000 */
[----:B------:R-:W-:Y:S02]  /*6830*/  FMUL.FTZ R143, R181, -R152 ;  /* 0x80000098b58f7220 */ /* 0x000fe40000410000 */
[----:B------:R-:W-:Y:S02]  /*6840*/  FFMA.FTZ R164, R197, R164, -R7 ;  /* 0x000000a4c5a47223 */ /* 0x000fe40000010807 */
[----:B------:R-:W-:-:S02]  /*6850*/  FMUL.FTZ R207, R105, R154 ;  /* 0x0000009a69cf7220 */ /* 0x000fc40000410000 */
[-C--:B------:R-:W-:Y:S02]  /*6860*/  FMUL.FTZ R7, R181, -R148.reuse ;  /* 0x80000094b5077220 */ /* 0x080fe40000410000 */
[----:B------:R-:W-:Y:S02]  /*6870*/  FADD.FTZ R170, -R209, R170 ;  /* 0x000000aad1aa7221 */ /* 0x000fe40000010100 */
[----:B------:R-:W-:Y:S02]  /*6880*/  FFMA.FTZ R143, R179, R148, R143 ;  /* 0x00000094b38f7223 */ /* 0x000fe4000001008f */
[----:B------:R-:W-:Y:S02]  /*6890*/  FADD.FTZ R164, R207, R164 ;  /* 0x000000a4cfa47221 */ /* 0x000fe40000010000 */
[----:B------:R-:W-:Y:S02]  /*68a0*/  FFMA.FTZ R7, R179, R152, -R7 ;  /* 0x00000098b3077223 */ /* 0x000fe40000010807 */
[----:B------:R-:W-:-:S02]  /*68b0*/  FMUL.FTZ R148, R195, -R170 ;  /* 0x800000aac3947220 */ /* 0x000fc40000410000 */
[C---:B------:R-:W-:Y:S02]  /*68c0*/  FMUL.FTZ R145, R188.reuse, -R143 ;  /* 0x8000008fbc917220 */ /* 0x040fe40000410000 */
[-C--:B------:R-:W-:Y:S02]  /*68d0*/  FMUL.FTZ R150, R195, -R164.reuse ;  /* 0x800000a4c3967220 */ /* 0x080fe40000410000 */
[-C--:B------:R-:W-:Y:S02]  /*68e0*/  FMUL.FTZ R147, R188, -R7.reuse ;  /* 0x80000007bc937220 */ /* 0x080fe40000410000 */
[C---:B------:R-:W-:Y:S02]  /*68f0*/  FFMA.FTZ R149, R153.reuse, R164, -R148 ;  /* 0x000000a499957223 */ /* 0x040fe40000010894 */
[----:B------:R-:W-:Y:S02]  /*6900*/  FFMA.FTZ R148, R186, R7, -R145 ;  /* 0x00000007ba947223 */ /* 0x000fe40000010891 */
[----:B------:R-:W-:-:S02]  /*6910*/  FFMA.FTZ R170, R153, R170, R150 ;  /* 0x000000aa99aa7223 */ /* 0x000fc40000010096 */
[C---:B0-----:R-:W-:Y:S02]  /*6920*/  FMUL.FTZ R145, R5.reuse, R146 ;  /* 0x0000009205917220 */ /* 0x041fe40000410000 */
[----:B------:R-:W-:Y:S02]  /*6930*/  FFMA.FTZ R150, R186, R143, R147 ;  /* 0x0000008fba967223 */ /* 0x000fe40000010093 */
[C---:B-1----:R-:W-:Y:S02]  /*6940*/  FMUL.FTZ R147, R5.reuse, R144 ;  /* 0x0000009005937220 */ /* 0x042fe40000410000 */
[C---:B--2---:R-:W-:Y:S02]  /*6950*/  FMUL.FTZ R143, R5.reuse, R4 ;  /* 0x00000004058f7220 */ /* 0x044fe40000410000 */
[----:B------:R-:W-:Y:S02]  /*6960*/  FMUL.FTZ R7, R5, R6 ;  /* 0x0000000605077220 */ /* 0x000fe40000410000 */
[----:B------:R-:W-:-:S02]  /*6970*/  FFMA.FTZ R145, R155, R144, -R145 ;  /* 0x000000909b917223 */ /* 0x000fc40000010891 */
[C---:B------:R-:W-:Y:S02]  /*6980*/  FFMA.FTZ R147, R155.reuse, R146, R147 ;  /* 0x000000929b937223 */ /* 0x040fe40000010093 */
[C---:B------:R-:W-:Y:S02]  /*6990*/  FFMA.FTZ R6, R155.reuse, R6, R143 ;  /* 0x000000069b067223 */ /* 0x040fe4000001008f */
[----:B------:R-:W-:Y:S02]  /*69a0*/  @P3 FFMA.FTZ R155, R155, R4, -R7 ;  /* 0x000000049b9b3223 */ /* 0x000fe40000010807 */
[----:B------:R-:W-:Y:S01]  /*69b0*/  @P3 FADD.FTZ R158, R158, R145 ;  /* 0x000000919e9e3221 */ /* 0x000fe20000010000 */
[----:B------:R-:W-:Y:S01]  /*69c0*/  FSEL R6, R5, R6, !P3 ;  /* 0x0000000605067208 */ /* 0x000fe20005800000 */
[----:B------:R-:W-:Y:S02]  /*69d0*/  FMUL.FTZ R152, R104, R154 ;  /* 0x0000009a68987220 */ /* 0x000fe40000410000 */
[----:B------:R-:W-:Y:S01]  /*69e0*/  FMUL.FTZ R4, R189, -R148 ;  /* 0x80000094bd047220 */ /* 0x000fe20000410000 */
[----:B------:R-:W0:Y:S01]  /*69f0*/  SHFL.UP PT, R7, R158, 0x8, RZ ;  /* 0x050000009e077989 */ /* 0x000e2200000e00ff */
[----:B------:R-:W-:Y:S01]  /*6a00*/  @P3 FADD.FTZ R156, R156, R147 ;  /* 0x000000939c9c3221 */ /* 0x000fe20000010000 */
[----:B------:R-:W-:Y:S01]  /*6a10*/  ISETP.GE.AND P3, PT, R58, 0x8, PT ;  /* 0x000000083a00780c */ /* 0x000fe20003f66270 */
[----:B------:R-:W-:Y:S01]  /*6a20*/  FMUL.FTZ R151, R104, R157 ;  /* 0x0000009d68977220 */ /* 0x000fe20000410000 */
[----:B------:R-:W-:Y:S01]  /*6a30*/  SHFL.UP PT, R5, R6, 0x8, RZ ;  /* 0x0500000006057989 */ /* 0x000fe200000e00ff */
[----:B------:R-:W-:-:S02]  /*6a40*/  FADD.FTZ R143, R152, R149 ;  /* 0x00000095988f7221 */ /* 0x000fc40000010000 */
[-C--:B------:R-:W-:Y:S01]  /*6a50*/  FFMA.FTZ R149, R187, R150.reuse, R4 ;  /* 0x00000096bb957223 */ /* 0x080fe20000010004 */
[----:B------:R-:W-:Y:S01]  /*6a60*/  SHFL.UP PT, R145, R156, 0x8, RZ ;  /* 0x050000009c917989 */ /* 0x000fe200000e00ff */
[----:B------:R-:W-:Y:S02]  /*6a70*/  FADD.FTZ R170, -R151, R170 ;  /* 0x000000aa97aa7221 */ /* 0x000fe40000010100 */
[----:B------:R-:W-:Y:S01]  /*6a80*/  FMUL.FTZ R147, R133, -R143 ;  /* 0x8000008f85937220 */ /* 0x000fe20000410000 */
[----:B------:R-:W1:Y:S01]  /*6a90*/  SHFL.UP PT, R4, R155, 0x8, RZ ;  /* 0x050000009b047989 */ /* 0x000e6200000e00ff */
[----:B------:R-:W-:Y:S02]  /*6aa0*/  FMUL.FTZ R150, R189, -R150 ;  /* 0x80000096bd967220 */ /* 0x000fe40000410000 */
[-C--:B------:R-:W-:Y:S02]  /*6ab0*/  FMUL.FTZ R144, R133, -R170.reuse ;  /* 0x800000aa85907220 */ /* 0x080fe40000410000 */
[----:B------:R-:W-:-:S02]  /*6ac0*/  FFMA.FTZ R170, R134, R170, R147 ;  /* 0x000000aa86aa7223 */ /* 0x000fc40000010093 */
[----:B------:R-:W-:Y:S02]  /*6ad0*/  FFMA.FTZ R147, R187, R148, -R150 ;  /* 0x00000094bb937223 */ /* 0x000fe40000010896 */
[----:B------:R-:W-:Y:S02]  /*6ae0*/  FFMA.FTZ R159, R134, R143, -R144 ;  /* 0x0000008f869f7223 */ /* 0x000fe40000010890 */
[C---:B------:R-:W-:Y:S02]  /*6af0*/  FMUL.FTZ R146, R194.reuse, -R149 ;  /* 0x80000095c2927220 */ /* 0x040fe40000410000 */
[C---:B------:R-:W-:Y:S02]  /*6b00*/  FMUL.FTZ R143, R103.reuse, R157 ;  /* 0x0000009d678f7220 */ /* 0x040fe40000410000 */
[----:B------:R-:W-:Y:S02]  /*6b10*/  FMUL.FTZ R144, R103, R154 ;  /* 0x0000009a67907220 */ /* 0x000fe40000410000 */
[----:B------:R-:W-:-:S02]  /*6b20*/  FMUL.FTZ R148, R194, -R147 ;  /* 0x80000093c2947220 */ /* 0x000fc40000410000 */
[----:B------:R-:W-:Y:S02]  /*6b30*/  FFMA.FTZ R146, R192, R147, -R146 ;  /* 0x00000093c0927223 */ /* 0x000fe40000010892 */
[----:B------:R-:W-:Y:S02]  /*6b40*/  FADD.FTZ R170, -R143, R170 ;  /* 0x000000aa8faa7221 */ /* 0x000fe40000010100 */
[----:B------:R-:W-:Y:S02]  /*6b50*/  FADD.FTZ R159, R144, R159 ;  /* 0x0000009f909f7221 */ /* 0x000fe40000010000 */
[----:B------:R-:W-:Y:S02]  /*6b60*/  FFMA.FTZ R148, R192, R149, R148 ;  /* 0x00000095c0947223 */ /* 0x000fe40000010094 */
[C---:B------:R-:W-:Y:S02]  /*6b70*/  FMUL.FTZ R150, R135.reuse, -R170 ;  /* 0x800000aa87967220 */ /* 0x040fe40000410000 */
[----:B------:R-:W-:-:S02]  /*6b80*/  FMUL.FTZ R161, R135, -R159 ;  /* 0x8000009f87a17220 */ /* 0x000fc40000410000 */
[C---:B------:R-:W-:Y:S02]  /*6b90*/  FMUL.FTZ R149, R199.reuse, -R146 ;  /* 0x80000092c7957220 */ /* 0x040fe40000410000 */
[----:B------:R-:W-:Y:S02]  /*6ba0*/  FMUL.FTZ R147, R199, -R148 ;  /* 0x80000094c7937220 */ /* 0x000fe40000410000 */
[----:B0-----:R-:W-:Y:S02]  /*6bb0*/  FMUL.FTZ R164, R6, R7 ;  /* 0x0000000706a47220 */ /* 0x001fe40000410000 */
[C---:B------:R-:W-:Y:S02]  /*6bc0*/  FFMA.FTZ R159, R136.reuse, R159, -R150 ;  /* 0x0000009f889f7223 */ /* 0x040fe40000010896 */
[----:B------:R-:W-:Y:S02]  /*6bd0*/  FFMA.FTZ R174, R136, R170, R161 ;  /* 0x000000aa88ae7223 */ /* 0x000fe400000100a1 */
[----:B------:R-:W-:-:S02]  /*6be0*/  FFMA.FTZ R172, R197, R148, R149 ;  /* 0x00000094c5ac7223 */ /* 0x000fc40000010095 */
[----:B------:R-:W-:Y:S02]  /*6bf0*/  FFMA.FTZ R170, R197, R146, -R147 ;  /* 0x00000092c5aa7223 */ /* 0x000fe40000010893 */
[C---:B-1----:R-:W-:Y:S02]  /*6c00*/  FMUL.FTZ R148, R6.reuse, R4 ;  /* 0x0000000406947220 */ /* 0x042fe40000410000 */
[C---:B------:R-:W-:Y:S02]  /*6c10*/  FMUL.FTZ R150, R6.reuse, R145 ;  /* 0x0000009106967220 */ /* 0x040fe40000410000 */
[----:B------:R-:W-:Y:S02]  /*6c20*/  FMUL.FTZ R146, R6, R5 ;  /* 0x0000000506927220 */ /* 0x000fe40000410000 */
[C---:B------:R-:W-:Y:S02]  /*6c30*/  FFMA.FTZ R145, R155.reuse, R145, R164 ;  /* 0x000000919b917223 */ /* 0x040fe400000100a4 */
[----:B------:R-:W-:-:S02]  /*6c40*/  FFMA.FTZ R5, R155, R5, R148 ;  /* 0x000000059b057223 */ /* 0x000fc40000010094 */
[C---:B------:R-:W-:Y:S02]  /*6c50*/  FFMA.FTZ R7, R155.reuse, R7, -R150 ;  /* 0x000000079b077223 */ /* 0x040fe40000010896 */
[----:B------:R-:W-:Y:S01]  /*6c60*/  @P3 FFMA.FTZ R155, R155, R4, -R146 ;  /* 0x000000049b9b3223 */ /* 0x000fe20000010892 */
[----:B------:R-:W-:Y:S01]  /*6c70*/  FSEL R5, R6, R5, !P3 ;  /* 0x0000000506057208 */ /* 0x000fe20005800000 */
[----:B------:R-:W-:Y:S02]  /*6c80*/  @P3 FADD.FTZ R156, R156, R145 ;  /* 0x000000919c9c3221 */ /* 0x000fe40000010000 */
[C---:B------:R-:W-:Y:S01]  /*6c90*/  FMUL.FTZ R145, R102.reuse, R157 ;  /* 0x0000009d66917220 */ /* 0x040fe20000410000 */
[----:B------:R-:W0:Y:S01]  /*6ca0*/  SHFL.UP PT, R4, R155, 0x10, RZ ;  /* 0x060000009b047989 */ /* 0x000e2200000e00ff */
[----:B------:R-:W-:Y:S02]  /*6cb0*/  FMUL.FTZ R146, R102, R154 ;  /* 0x0000009a66927220 */ /* 0x000fe40000410000 */
[----:B------:R-:W-:Y:S01]  /*6cc0*/  FADD.FTZ R174, -R145, R174 ;  /* 0x000000ae91ae7221 */ /* 0x000fe20000010100 */
[----:B------:R-:W1:Y:S01]  /*6cd0*/  SHFL.UP PT, R6, R5, 0x10, RZ ;  /* 0x0600000005067989 */ /* 0x000e6200000e00ff */
[----:B------:R-:W-:Y:S01]  /*6ce0*/  @P3 FADD.FTZ R158, R158, R7 ;  /* 0x000000079e9e3221 */ /* 0x000fe20000010000 */
[----:B------:R-:W-:Y:S01]  /*6cf0*/  ISETP.GE.AND P3, PT, R58, 0x10, PT ;  /* 0x000000103a00780c */ /* 0x000fe20003f66270 */
[----:B------:R-:W-:Y:S01]  /*6d00*/  FMUL.FTZ R7, R195, -R172 ;  /* 0x800000acc3077220 */ /* 0x000fe20000410000 */
[----:B------:R-:W2:Y:S01]  /*6d10*/  SHFL.UP PT, R164, R156, 0x10, RZ ;  /* 0x060000009ca47989 */ /* 0x000ea200000e00ff */
[----:B------:R-:W-:-:S02]  /*6d20*/  FADD.FTZ R159, R146, R159 ;  /* 0x0000009f929f7221 */ /* 0x000fc40000010000 */
[----:B------:R-:W-:Y:S01]  /*6d30*/  FMUL.FTZ R148, R137, -R174 ;  /* 0x800000ae89947220 */ /* 0x000fe20000410000 */
[----:B------:R-:W3:Y:S01]  /*6d40*/  SHFL.UP PT, R150, R158, 0x10, RZ ;  /* 0x060000009e967989 */ /* 0x000ee200000e00ff */
[-C--:B------:R-:W-:Y:S02]  /*6d50*/  FMUL.FTZ R147, R195, -R170.reuse ;  /* 0x800000aac3937220 */ /* 0x080fe40000410000 */
[----:B------:R-:W-:Y:S02]  /*6d60*/  FFMA.FTZ R7, R153, R170, -R7 ;  /* 0x000000aa99077223 */ /* 0x000fe40000010807 */
[-C--:B------:R-:W-:Y:S02]  /*6d70*/  FMUL.FTZ R149, R137, -R159.reuse ;  /* 0x8000009f89957220 */ /* 0x080fe40000410000 */
[----:B------:R-:W-:Y:S02]  /*6d80*/  FFMA.FTZ R161, R138, R159, -R148 ;  /* 0x0000009f8aa17223 */ /* 0x000fe40000010894 */
[----:B------:R-:W-:-:S02]  /*6d90*/  FFMA.FTZ R172, R153, R172, R147 ;  /* 0x000000ac99ac7223 */ /* 0x000fc40000010093 */
[----:B------:R-:W-:Y:S02]  /*6da0*/  FMUL.FTZ R148, R101, R154 ;  /* 0x0000009a65947220 */ /* 0x000fe40000410000 */
[----:B------:R-:W-:Y:S02]  /*6db0*/  FMUL.FTZ R159, R133, -R7 ;  /* 0x80000007859f7220 */ /* 0x000fe40000410000 */
[----:B------:R-:W-:Y:S02]  /*6dc0*/  FFMA.FTZ R174, R138, R174, R149 ;  /* 0x000000ae8aae7223 */ /* 0x000fe40000010095 */
[----:B------:R-:W-:Y:S02]  /*6dd0*/  FMUL.FTZ R147, R101, R157 ;  /* 0x0000009d65937220 */ /* 0x000fe40000410000 */
[----:B------:R-:W-:Y:S02]  /*6de0*/  FMUL.FTZ R149, R133, -R172 ;  /* 0x800000ac85957220 */ /* 0x000fe40000410000 */
[----:B------:R-:W-:-:S02]  /*6df0*/  FADD.FTZ R161, R148, R161 ;  /* 0x000000a194a17221 */ /* 0x000fc40000010000 */
[C---:B------:R-:W-:Y:S02]  /*6e00*/  FFMA.FTZ R172, R134.reuse, R172, R159 ;  /* 0x000000ac86ac7223 */ /* 0x040fe4000001009f */
[----:B------:R-:W-:Y:S02]  /*6e10*/  FADD.FTZ R174, -R147, R174 ;  /* 0x000000ae93ae7221 */ /* 0x000fe40000010100 */
[----:B------:R-:W-:Y:S02]  /*6e20*/  FFMA.FTZ R149, R134, R7, -R149 ;  /* 0x0000000786957223 */ /* 0x000fe40000010895 */
[----:B------:R-:W-:Y:S02]  /*6e30*/  FMUL.FTZ R163, R139, -R161 ;  /* 0x800000a18ba37220 */ /* 0x000fe40000410000 */
[----:B------:R-:W-:Y:S02]  /*6e40*/  FMUL.FTZ R7, R135, -R172 ;  /* 0x800000ac87077220 */ /* 0x000fe40000410000 */
[----:B------:R-:W-:-:S02]  /*6e50*/  FMUL.FTZ R159, R139, -R174 ;  /* 0x800000ae8b9f7220 */ /* 0x000fc40000410000 */
[----:B------:R-:W-:Y:S02]  /*6e60*/  FFMA.FTZ R174, R140, R174, R163 ;  /* 0x000000ae8cae7223 */ /* 0x000fe400000100a3 */
[----:B------:R-:W-:Y:S02]  /*6e70*/  FFMA.FTZ R163, R136, R149, -R7 ;  /* 0x0000009588a37223 */ /* 0x000fe40000010807 */
[----:B0-----:R-:W-:Y:S02]  /*6e80*/  FMUL.FTZ R7, R5, R4 ;  /* 0x0000000405077220 */ /* 0x001fe40000410000 */
[----:B------:R-:W-:Y:S02]  /*6e90*/  FFMA.FTZ R171, R140, R161, -R159 ;  /* 0x000000a18cab7223 */ /* 0x000fe4000001089f */
[----:B-1----:R-:W-:Y:S02]  /*6ea0*/  FFMA.FTZ R170, R155, R6, R7 ;  /* 0x000000069baa7223 */ /* 0x002fe40000010007 */
[----:B------:R-:W-:-:S02]  /*6eb0*/  FMUL.FTZ R161, R135, -R149 ;  /* 0x8000009587a17220 */ /* 0x000fc40000410000 */
[C---:B--2---:R-:W-:Y:S01]  /*6ec0*/  FMUL.FTZ R149, R5.reuse, R164 ;  /* 0x000000a405957220 */ /* 0x044fe20000410000 */
[C---:B------:R-:W-:Y:S01]  /*6ed0*/  FSEL R170, R5.reuse, R170, !P3 ;  /* 0x000000aa05aa7208 */ /* 0x040fe20005800000 */
[C---:B---3--:R-:W-:Y:S02]  /*6ee0*/  FMUL.FTZ R159, R5.reuse, R150 ;  /* 0x00000096059f7220 */ /* 0x048fe40000410000 */
[----:B------:R-:W-:Y:S01]  /*6ef0*/  FMUL.FTZ R6, R5, R6 ;  /* 0x0000000605067220 */ /* 0x000fe20000410000 */
[----:B------:R-:W-:Y:S01]  /*6f00*/  HFMA2.MMA R5, -RZ, RZ, 0, 0 ;  /* 0x00000000ff057435 */ /* 0x000fe200000001ff */
[C---:B------:R-:W-:Y:S01]  /*6f10*/  FFMA.FTZ R149, R155.reuse, R150, -R149 ;  /* 0x000000969b957223 */ /* 0x040fe20000010895 */
[----:B------:R-:W-:Y:S01]  /*6f20*/  SHFL.UP PT, R170, R170, 0x1, RZ ;  /* 0x04200000aaaa7989 */ /* 0x000fe200000e00ff */
[C---:B------:R-:W-:Y:S02]  /*6f30*/  FFMA.FTZ R159, R155.reuse, R164, R159 ;  /* 0x000000a49b9f7223 */ /* 0x040fe4000001009f */
[----:B------:R-:W-:Y:S01]  /*6f40*/  @P3 FFMA.FTZ R155, R155, R4, -R6 ;  /* 0x000000049b9b3223 */ /* 0x000fe20000010806 */
[----:B------:R-:W-:Y:S01]  /*6f50*/  MOV R4, 0x3f800000 ;  /* 0x3f80000000047802 */ /* 0x000fe20000000f00 */
[----:B------:R-:W-:Y:S01]  /*6f60*/  FFMA.FTZ R172, R136, R172, R161 ;  /* 0x000000ac88ac7223 */ /* 0x000fe200000100a1 */
[----:B------:R-:W-:Y:S01]  /*6f70*/  CS2R R6, SRZ ;  /* 0x0000000000067805 */ /* 0x000fe2000001ff00 */
[----:B------:R0:W1:Y:S01]  /*6f80*/  SHFL.IDX PT, R161, R13, RZ, 0x1f ;  /* 0x00001fff0da17589 */ /* 0x00006200000e0000 */
[----:B------:R-:W-:-:S02]  /*6f90*/  @P3 FADD.FTZ R158, R158, R149 ;  /* 0x000000959e9e3221 */ /* 0x000fc40000010000 */
[----:B------:R-:W-:Y:S01]  /*6fa0*/  @P3 FADD.FTZ R156, R156, R159 ;  /* 0x0000009f9c9c3221 */ /* 0x000fe20000010000 */
[----:B------:R-:W2:Y:S01]  /*6fb0*/  SHFL.UP PT, R155, R155, 0x1, RZ ;  /* 0x042000009b9b7989 */ /* 0x000ea200000e00ff */
[CC--:B------:R-:W-:Y:S02]  /*6fc0*/  FMUL.FTZ R159, R137.reuse, -R163.reuse ;  /* 0x800000a3899f7220 */ /* 0x0c0fe40000410000 */
[----:B------:R-:W-:Y:S01]  /*6fd0*/  FMUL.FTZ R150, R100, R154 ;  /* 0x0000009a64967220 */ /* 0x000fe20000410000 */
[----:B------:R-:W3:Y:S01]  /*6fe0*/  SHFL.UP PT, R158, R158, 0x1, RZ ;  /* 0x042000009e9e7989 */ /* 0x000ee200000e00ff */
[-C--:B0-----:R-:W-:Y:S02]  /*6ff0*/  FMUL.FTZ R13, R137, -R172.reuse ;  /* 0x800000ac890d7220 */ /* 0x081fe40000410000 */
[C---:B------:R-:W-:Y:S01]  /*7000*/  FFMA.FTZ R159, R138.reuse, R172, R159 ;  /* 0x000000ac8a9f7223 */ /* 0x040fe2000001009f */
[----:B------:R-:W0:Y:S01]  /*7010*/  SHFL.UP PT, R156, R156, 0x1, RZ ;  /* 0x042000009c9c7989 */ /* 0x000e2200000e00ff */
[----:B------:R-:W-:-:S02]  /*7020*/  FFMA.FTZ R13, R138, R163, -R13 ;  /* 0x000000a38a0d7223 */ /* 0x000fc4000001080d */
[----:B------:R-:W-:Y:S01]  /*7030*/  FMUL.FTZ R163, R139, -R159 ;  /* 0x8000009f8ba37220 */ /* 0x000fe20000410000 */
[----:B------:R-:W4:Y:S01]  /*7040*/  @!P0 LDS.128 R4, [UR7+0x1980] ;  /* 0x00198007ff048984 */ /* 0x000f220008000c00 */
[----:B------:R-:W-:Y:S01]  /*7050*/  FMUL.FTZ R149, R100, R157 ;  /* 0x0000009d64957220 */ /* 0x000fe20000410000 */
[----:B------:R-:W-:Y:S01]  /*7060*/  ISETP.NE.AND P0, PT, R201, 0x1f, PT ;  /* 0x0000001fc900780c */ /* 0x000fe20003f05270 */
[-C--:B------:R-:W-:Y:S02]  /*7070*/  FMUL.FTZ R164, R139, -R13.reuse ;  /* 0x8000000d8ba47220 */ /* 0x080fe40000410000 */
[----:B------:R-:W-:Y:S02]  /*7080*/  FFMA.FTZ R163, R140, R13, -R163 ;  /* 0x0000000d8ca37223 */ /* 0x000fe400000108a3 */
[----:B------:R-:W-:Y:S02]  /*7090*/  FADD.FTZ R174, -R149, R174 ;  /* 0x000000ae95ae7221 */ /* 0x000fe40000010100 */
[----:B-1----:R-:W-:-:S02]  /*70a0*/  FMUL.FTZ R13, R170, R161 ;  /* 0x000000a1aa0d7220 */ /* 0x002fc40000410000 */
[----:B------:R-:W-:Y:S02]  /*70b0*/  FADD.FTZ R171, R150, R171 ;  /* 0x000000ab96ab7221 */ /* 0x000fe40000010000 */
[----:B--2---:R-:W-:Y:S02]  /*70c0*/  FFMA.FTZ R13, R155, R12, -R13 ;  /* 0x0000000c9b0d7223 */ /* 0x004fe4000001080d */
[C---:B------:R-:W-:Y:S02]  /*70d0*/  FMUL.FTZ R172, R141.reuse, -R174 ;  /* 0x800000ae8dac7220 */ /* 0x040fe40000410000 */
[----:B------:R-:W-:Y:S02]  /*70e0*/  FMUL.FTZ R173, R141, -R171 ;  /* 0x800000ab8dad7220 */ /* 0x000fe40000410000 */
[----:B------:R-:W-:Y:S02]  /*70f0*/  FFMA.FTZ R164, R140, R159, R164 ;  /* 0x0000009f8ca47223 */ /* 0x000fe400000100a4 */
[----:B------:R-:W-:-:S02]  /*7100*/  FMUL.FTZ R170, R170, R12 ;  /* 0x0000000caaaa7220 */ /* 0x000fc40000410000 */
[----:B---3--:R-:W-:Y:S02]  /*7110*/  @P1 FADD.FTZ R12, R158, R13 ;  /* 0x0000000d9e0c1221 */ /* 0x008fe40000010000 */
[C---:B------:R-:W-:Y:S02]  /*7120*/  FFMA.FTZ R172, R142.reuse, R171, -R172 ;  /* 0x000000ab8eac7223 */ /* 0x040fe400000108ac */
[----:B------:R-:W-:Y:S02]  /*7130*/  FFMA.FTZ R174, R142, R174, R173 ;  /* 0x000000ae8eae7223 */ /* 0x000fe400000100ad */
[C---:B------:R-:W-:Y:S02]  /*7140*/  FMUL.FTZ R211, R141.reuse, -R164 ;  /* 0x800000a48dd37220 */ /* 0x040fe40000410000 */
[----:B------:R-:W-:Y:S02]  /*7150*/  FMUL.FTZ R159, R141, -R163 ;  /* 0x800000a38d9f7220 */ /* 0x000fe40000410000 */
[----:B------:R-:W-:-:S02]  /*7160*/  FFMA.FTZ R155, R155, R161, R170 ;  /* 0x000000a19b9b7223 */ /* 0x000fc400000100aa */
[C---:B------:R-:W-:Y:S02]  /*7170*/  FMUL.FTZ R13, R99.reuse, R154 ;  /* 0x0000009a630d7220 */ /* 0x040fe40000410000 */
[----:B------:R-:W-:Y:S02]  /*7180*/  FMUL.FTZ R157, R99, R157 ;  /* 0x0000009d639d7220 */ /* 0x000fe40000410000 */
[C---:B------:R-:W-:Y:S02]  /*7190*/  FFMA.FTZ R211, R142.reuse, R163, -R211 ;  /* 0x000000a38ed37223 */ /* 0x040fe400000108d3 */
[----:B------:R-:W-:Y:S02]  /*71a0*/  FFMA.FTZ R214, R142, R164, R159 ;  /* 0x000000a48ed67223 */ /* 0x000fe4000001009f */
[----:B0-----:R-:W-:Y:S01]  /*71b0*/  @P1 FADD.FTZ R161, R156, R155 ;  /* 0x0000009b9ca11221 */ /* 0x001fe20000010000 */
[----:B------:R0:W1:Y:S01]  /*71c0*/  SHFL.DOWN PT, R163, R211, 0x1, 0x1f ;  /* 0x08201f00d3a37f89 */ /* 0x00006200000e0000 */
[----:B------:R-:W-:Y:S01]  /*71d0*/  FADD.FTZ R212, R13, R172 ;  /* 0x000000ac0dd47221 */ /* 0x000fe20000010000 */
[----:B------:R-:W-:Y:S01]  /*71e0*/  ISETP.GT.U32.AND P1, PT, R201, 0x1d, PT ;  /* 0x0000001dc900780c */ /* 0x000fe20003f24070 */
[----:B------:R-:W-:Y:S01]  /*71f0*/  FADD.FTZ R213, -R157, R174 ;  /* 0x000000ae9dd57221 */ /* 0x000fe20000010100 */
[----:B------:R0:W2:Y:S01]  /*7200*/  SHFL.DOWN PT, R171, R214, 0x1, 0x1f ;  /* 0x08201f00d6ab7f89 */ /* 0x0000a200000e0000 */
[----:B------:R-:W-:-:S02]  /*7210*/  FMUL.FTZ R155, R9, R161 ;  /* 0x000000a1099b7220 */ /* 0x000fc40000410000 */
[-C--:B------:R-:W-:Y:S01]  /*7220*/  FMUL.FTZ R9, R9, R12.reuse ;  /* 0x0000000c09097220 */ /* 0x080fe20000410000 */
[----:B------:R0:W3:Y:S01]  /*7230*/  SHFL.DOWN PT, R159, R212, 0x1, 0x1f ;  /* 0x08201f00d49f7f89 */ /* 0x0000e200000e0000 */
[----:B------:R-:W-:-:S03]  /*7240*/  FFMA.FTZ R155, R8, R12, -R155 ;  /* 0x0000000c089b7223 */ /* 0x000fc6000001089b */
[----:B------:R0:W0:Y:S01]  /*7250*/  SHFL.DOWN PT, R173, R213, 0x1, 0x1f ;  /* 0x08201f00d5ad7f89 */ /* 0x00002200000e0000 */
[----:B------:R-:W-:Y:S05]  /*7260*/  @!P0 BRA `(.L_x_8204) ;  /* 0x000000b000008947 */ /* 0x000fea0003800000 */
[C---:B--2-4-:R-:W-:Y:S02]  /*7270*/  FMUL.FTZ R12, R214.reuse, R171 ;  /* 0x000000abd60c7220 */ /* 0x054fe40000410000 */
[C---:B0-----:R-:W-:Y:S02]  /*7280*/  FMUL.FTZ R154, R214.reuse, R173 ;  /* 0x000000add69a7220 */ /* 0x041fe40000410000 */
[C---:B---3--:R-:W-:Y:S02]  /*7290*/  FMUL.FTZ R156, R214.reuse, R159 ;  /* 0x0000009fd69c7220 */ /* 0x048fe40000410000 */
[-C--:B-1----:R-:W-:Y:S02]  /*72a0*/  FMUL.FTZ R214, R214, R163.reuse ;  /* 0x000000a3d6d67220 */ /* 0x082fe40000410000 */
[C---:B------:R-:W-:Y:S02]  /*72b0*/  FFMA.FTZ R12, R211.reuse, R163, -R12 ;  /* 0x000000a3d30c7223 */ /* 0x040fe4000001080c */
[----:B------:R-:W-:-:S02]  /*72c0*/  FFMA.FTZ R159, R211, R159, -R154 ;  /* 0x0000009fd39f7223 */ /* 0x000fc4000001089a */
[C---:B------:R-:W-:Y:S02]  /*72d0*/  FFMA.FTZ R156, R211.reuse, R173, R156 ;  /* 0x000000add39c7223 */ /* 0x040fe4000001009c */
[----:B------:R-:W-:Y:S01]  /*72e0*/  FFMA.FTZ R214, R211, R171, R214 ;  /* 0x000000abd3d67223 */ /* 0x000fe200000100d6 */
[----:B------:R-:W-:Y:S01]  /*72f0*/  MOV R211, R12 ;  /* 0x0000000c00d37202 */ /* 0x000fe20000000f00 */
[----:B------:R-:W-:Y:S02]  /*7300*/  FADD.FTZ R212, R212, R159 ;  /* 0x0000009fd4d47221 */ /* 0x000fe40000010000 */
[----:B------:R-:W-:Y:S02]  /*7310*/  FADD.FTZ R213, R213, R156 ;  /* 0x0000009cd5d57221 */ /* 0x000fe40000010000 */
.L_x_8204:
[----:B----4-:R-:W-:Y:S05]  /*7320*/  BSYNC B0 ;  /* 0x0000000000007941 */ /* 0x010fea0003800000 */
.L_x_8203:
[----:B------:R-:W-:Y:S01]  /*7330*/  FFMA.FTZ R9, R8, R161, R9 ;  /* 0x000000a108097223 */ /* 0x000fe20000010009 */
[----:B---3--:R3:W4:Y:S01]  /*7340*/  SHFL.DOWN PT, R159, R214, 0x2, 0x1f ;  /* 0x08401f00d69f7f89 */ /* 0x00872200000e0000 */
[----:B------:R-:W-:Y:S01]  /*7350*/  FADD.FTZ R160, R160, R155 ;  /* 0x0000009ba0a07221 */ /* 0x000fe20000010000 */
[----:B------:R-:W-:Y:S01]  /*7360*/  BSSY B0, `(.L_x_8205) ;  /* 0x0000011000007945 */ /* 0x000fe20003800000 */
[----:B------:R-:W-:Y:S01]  /*7370*/  FADD.FTZ R154, RZ, R9 ;  /* 0x00000009ff9a7221 */ /* 0x000fe20000010000 */
[----:B------:R3:W2:Y:S04]  /*7380*/  SHFL.DOWN PT, R155, R211, 0x2, 0x1f ;  /* 0x08401f00d39b7f89 */ /* 0x0006a800000e0000 */
[----:B------:R3:W1:Y:S04]  /*7390*/  SHFL.DOWN PT, R161, R212, 0x2, 0x1f ;  /* 0x08401f00d4a17f89 */ /* 0x00066800000e0000 */
[----:B-1----:R3:W1:Y:S01]  /*73a0*/  SHFL.DOWN PT, R163, R213, 0x2, 0x1f ;  /* 0x08401f00d5a37f89 */ /* 0x00266200000e0000 */
[----:B------:R-:W-:Y:S05]  /*73b0*/  @P1 BRA `(.L_x_8206) ;  /* 0x000000b000001947 */ /* 0x000fea0003800000 */
[C---:B----4-:R-:W-:Y:S02]  /*73c0*/  FMUL.FTZ R8, R214.reuse, R159 ;  /* 0x0000009fd6087220 */ /* 0x050fe40000410000 */
[----:B-1----:R-:W-:-:S02]  /*73d0*/  FMUL.FTZ R12, R214, R163 ;  /* 0x000000a3d60c7220 */ /* 0x002fc40000410000 */
[C---:B------:R-:W-:Y:S02]  /*73e0*/  FMUL.FTZ R156, R214.reuse, R161 ;  /* 0x000000a1d69c7220 */ /* 0x040fe40000410000 */
[-C--:B0-23--:R-:W-:Y:S02]  /*73f0*/  FMUL.FTZ R214, R214, R155.reuse ;  /* 0x0000009bd6d67220 */ /* 0x08dfe40000410000 */
[C---:B------:R-:W-:Y:S02]  /*7400*/  FFMA.FTZ R8, R211.reuse, R155, -R8 ;  /* 0x0000009bd3087223 */ /* 0x040fe40000010808 */
[C---:B------:R-:W-:Y:S02]  /*7410*/  FFMA.FTZ R9, R211.reuse, R161, -R12 ;  /* 0x000000a1d3097223 */ /* 0x040fe4000001080c */
[C---:B------:R-:W-:Y:S02]  /*7420*/  FFMA.FTZ R156, R211.reuse, R163, R156 ;  /* 0x000000a3d39c7223 */ /* 0x040fe4000001009c */
[----:B------:R-:W-:Y:S01]  /*7430*/  FFMA.FTZ R214, R211, R159, R214 ;  /* 0x0000009fd3d67223 */ /* 0x000fe200000100d6 */
[----:B------:R-:W-:Y:S01]  /*7440*/  MOV R211, R8 ;  /* 0x0000000800d37202 */ /* 0x000fe20000000f00 */
[----:B------:R-:W-:-:S02]  /*7450*/  FADD.FTZ R212, R212, R9 ;  /* 0x00000009d4d47221 */ /* 0x000fc40000010000 */
[----:B------:R-:W-:Y:S02]  /*7460*/  FADD.FTZ R213, R213, R156 ;  /* 0x0000009cd5d57221 */ /* 0x000fe40000010000 */
.L_x_8206:
[----:B------:R-:W-:Y:S05]  /*7470*/  BSYNC B0 ;  /* 0x0000000000007941 */ /* 0x000fea0003800000 */
.L_x_8205:
[----:B------:R-:W-:Y:S01]  /*7480*/  ISETP.GT.U32.AND P0, PT, R201, 0x1b, PT ;  /* 0x0000001bc900780c */ /* 0x000fe20003f04070 */
[C---:B------:R-:W-:Y:S01]  /*7490*/  FMUL.FTZ R9, R141.reuse, R154 ;  /* 0x0000009a8d097220 */ /* 0x040fe20000410000 */
[----:B----4-:R4:W3:Y:S01]  /*74a0*/  SHFL.DOWN PT, R159, R211, 0x4, 0x1f ;  /* 0x08801f00d39f7f89 */ /* 0x0108e200000e0000 */
[-C--:B--2---:R-:W-:Y:S01]  /*74b0*/  FMUL.FTZ R155, R141, R160.reuse ;  /* 0x000000a08d9b7220 */ /* 0x084fe20000410000 */
[----:B------:R-:W-:Y:S01]  /*74c0*/  BSSY B0, `(.L_x_8207) ;  /* 0x0000016000007945 */ /* 0x000fe20003800000 */
[C---:B------:R-:W-:Y:S01]  /*74d0*/  FFMA.FTZ R9, R142.reuse, R160, -R9 ;  /* 0x000000a08e097223 */ /* 0x040fe20000010809 */
[----:B-1----:R4:W1:Y:S01]  /*74e0*/  SHFL.DOWN PT, R163, R214, 0x4, 0x1f ;  /* 0x08801f00d6a37f89 */ /* 0x00286200000e0000 */
[----:B------:R-:W-:Y:S01]  /*74f0*/  FFMA.FTZ R155, R142, R154, R155 ;  /* 0x0000009a8e9b7223 */ /* 0x000fe2000001009b */
[----:B------:R-:W-:Y:S01]  /*7500*/  ISETP.GT.U32.AND P1, PT, R201, 0x17, PT ;  /* 0x00000017c900780c */ /* 0x000fe20003f24070 */
[----:B------:R-:W-:Y:S01]  /*7510*/  FFMA.FTZ R161, R127, R22, R9 ;  /* 0x000000167fa17223 */ /* 0x000fe20000010009 */
[----:B------:R4:W2:Y:S01]  /*7520*/  SHFL.DOWN PT, R171, R212, 0x4, 0x1f ;  /* 0x08801f00d4ab7f89 */ /* 0x0008a200000e0000 */
[----:B------:R-:W-:Y:S01]  /*7530*/  ISETP.GT.U32.AND P3, PT, R201, 0xf, PT ;  /* 0x0000000fc900780c */ /* 0x000fe20003f64070 */
[----:B------:R-:W-:-:S02]  /*7540*/  FADD.FTZ R155, RZ, R155 ;  /* 0x0000009bff9b7221 */ /* 0x000fc40000010000 */
[----:B0-----:R4:W0:Y:S01]  /*7550*/  SHFL.DOWN PT, R173, R213, 0x4, 0x1f ;  /* 0x08801f00d5ad7f89 */ /* 0x00182200000e0000 */
[----:B------:R-:W-:Y:S05]  /*7560*/  @P0 BRA `(.L_x_8208) ;  /* 0x000000b000000947 */ /* 0x000fea0003800000 */
[C---:B-1----:R-:W-:Y:S02]  /*7570*/  FMUL.FTZ R8, R214.reuse, R163 ;  /* 0x000000a3d6087220 */ /* 0x042fe40000410000 */
[C---:B0-----:R-:W-:Y:S02]  /*7580*/  FMUL.FTZ R12, R214.reuse, R173 ;  /* 0x000000add60c7220 */ /* 0x041fe40000410000 */
[C---:B--2---:R-:W-:Y:S02]  /*7590*/  FMUL.FTZ R156, R214.reuse, R171 ;  /* 0x000000abd69c7220 */ /* 0x044fe40000410000 */
[-C--:B---34-:R-:W-:Y:S02]  /*75a0*/  FMUL.FTZ R214, R214, R159.reuse ;  /* 0x0000009fd6d67220 */ /* 0x098fe40000410000 */
[C---:B------:R-:W-:Y:S02]  /*75b0*/  FFMA.FTZ R8, R211.reuse, R159, -R8 ;  /* 0x0000009fd3087223 */ /* 0x040fe40000010808 */
[----:B------:R-:W-:-:S02]  /*75c0*/  FFMA.FTZ R9, R211, R171, -R12 ;  /* 0x000000abd3097223 */ /* 0x000fc4000001080c */
[C---:B------:R-:W-:Y:S02]  /*75d0*/  FFMA.FTZ R156, R211.reuse, R173, R156 ;  /* 0x000000add39c7223 */ /* 0x040fe4000001009c */
[----:B------:R-:W-:Y:S01]  /*75e0*/  FFMA.FTZ R214, R211, R163, R214 ;  /* 0x000000a3d3d67223 */ /* 0x000fe200000100d6 */
[----:B------:R-:W-:Y:S01]  /*75f0*/  MOV R211, R8 ;  /* 0x0000000800d37202 */ /* 0x000fe20000000f00 */
[----:B------:R-:W-:Y:S02]  /*7600*/  FADD.FTZ R212, R212, R9 ;  /* 0x00000009d4d47221 */ /* 0x000fe40000010000 */
[----:B------:R-:W-:Y:S02]  /*7610*/  FADD.FTZ R213, R213, R156 ;  /* 0x0000009cd5d57221 */ /* 0x000fe40000010000 */
.L_x_8208:
[----:B------:R-:W-:Y:S05]  /*7620*/  BSYNC B0 ;  /* 0x0000000000007941 */ /* 0x000fea0003800000 */
.L_x_8207:
[----:B-1----:R1:W4:Y:S01]  /*7630*/  SHFL.DOWN PT, R163, R211, 0x8, 0x1f ;  /* 0x09001f00d3a37f89 */ /* 0x00232200000e0000 */
[----:B------:R-:W-:Y:S01]  /*7640*/  BSSY B0, `(.L_x_8209) ;  /* 0x0000012000007945 */ /* 0x000fe20003800000 */
[C---:B------:R-:W-:Y:S02]  /*7650*/  FMUL.FTZ R8, R139.reuse, R155 ;  /* 0x0000009b8b087220 */ /* 0x040fe40000410000 */
[----:B--2---:R1:W2:Y:S01]  /*7660*/  SHFL.DOWN PT, R171, R214, 0x8, 0x1f ;  /* 0x09001f00d6ab7f89 */ /* 0x0042a200000e0000 */
[----:B------:R-:W-:-:S03]  /*7670*/  FMUL.FTZ R9, R139, R161 ;  /* 0x000000a18b097220 */ /* 0x000fc60000410000 */
[----:B---3--:R1:W3:Y:S04]  /*7680*/  SHFL.DOWN PT, R159, R212, 0x8, 0x1f ;  /* 0x09001f00d49f7f89 */ /* 0x0082e800000e0000 */
[----:B0-----:R1:W0:Y:S01]  /*7690*/  SHFL.DOWN PT, R173, R213, 0x8, 0x1f ;  /* 0x09001f00d5ad7f89 */ /* 0x00122200000e0000 */
[----:B------:R-:W-:Y:S05]  /*76a0*/  @P1 BRA `(.L_x_8210) ;  /* 0x000000b000001947 */ /* 0x000fea0003800000 */
[C---:B--2---:R-:W-:Y:S02]  /*76b0*/  FMUL.FTZ R12, R214.reuse, R171 ;  /* 0x000000abd60c7220 */ /* 0x044fe40000410000 */
[C---:B0-----:R-:W-:Y:S02]  /*76c0*/  FMUL.FTZ R156, R214.reuse, R173 ;  /* 0x000000add69c7220 */ /* 0x041fe40000410000 */
[C---:B---3--:R-:W-:Y:S02]  /*76d0*/  FMUL.FTZ R158, R214.reuse, R159 ;  /* 0x0000009fd69e7220 */ /* 0x048fe40000410000 */
[----:B-1--4-:R-:W-:-:S02]  /*76e0*/  FMUL.FTZ R214, R214, R163 ;  /* 0x000000a3d6d67220 */ /* 0x012fc40000410000 */
[C---:B------:R-:W-:Y:S02]  /*76f0*/  FFMA.FTZ R12, R211.reuse, R163, -R12 ;  /* 0x000000a3d30c7223 */ /* 0x040fe4000001080c */
[C---:B------:R-:W-:Y:S02]  /*7700*/  FFMA.FTZ R159, R211.reuse, R159, -R156 ;  /* 0x0000009fd39f7223 */ /* 0x040fe4000001089c */
[C---:B------:R-:W-:Y:S02]  /*7710*/  FFMA.FTZ R158, R211.reuse, R173, R158 ;  /* 0x000000add39e7223 */ /* 0x040fe4000001009e */
[----:B------:R-:W-:Y:S01]  /*7720*/  FFMA.FTZ R214, R211, R171, R214 ;  /* 0x000000abd3d67223 */ /* 0x000fe200000100d6 */
[----:B------:R-:W-:Y:S01]  /*7730*/  MOV R211, R12 ;  /* 0x0000000c00d37202 */ /* 0x000fe20000000f00 */
[----:B------:R-:W-:Y:S02]  /*7740*/  FADD.FTZ R212, R212, R159 ;  /* 0x0000009fd4d47221 */ /* 0x000fe40000010000 */
[----:B------:R-:W-:-:S02]  /*7750*/  FADD.FTZ R213, R213, R158 ;  /* 0x0000009ed5d57221 */ /* 0x000fc40000010000 */
.L_x_8210:
[----:B------:R-:W-:Y:S05]  /*7760*/  BSYNC B0 ;  /* 0x0000000000007941 */ /* 0x000fea0003800000 */
.L_x_8209:
[----:B----4-:R4:W1:Y:S01]  /*7770*/  SHFL.DOWN PT, R163, R211, 0x10, 0x1f ;  /* 0x0a001f00d3a37f89 */ /* 0x01086200000e0000 */
[----:B------:R-:W-:Y:S01]  /*7780*/  BSSY B0, `(.L_x_8211) ;  /* 0x0000012000007945 */ /* 0x000fe20003800000 */
[----:B------:R-:W-:-:S02]  /*7790*/  FFMA.FTZ R8, R140, R161, -R8 ;  /* 0x000000a18c087223 */ /* 0x000fc40000010808 */
[----:B--2---:R4:W2:Y:S01]  /*77a0*/  SHFL.DOWN PT, R171, R214, 0x10, 0x1f ;  /* 0x0a001f00d6ab7f89 */ /* 0x0048a200000e0000 */
[----:B------:R-:W-:-:S03]  /*77b0*/  FFMA.FTZ R9, R140, R155, R9 ;  /* 0x0000009b8c097223 */ /* 0x000fc60000010009 */
        /* <DEDUP_REMOVED lines=14> */
.L_x_8212:
[----:B------:R-:W-:Y:S05]  /*78a0*/  BSYNC B0 ;  /* 0x0000000000007941 */ /* 0x000fea0003800000 */
.L_x_8211:
[----:B------:R-:W-:Y:S01]  /*78b0*/  FFMA.FTZ R164, R124, R21, R8 ;  /* 0x000000157ca47223 */ /* 0x000fe20000010008 */
[----:B------:R-:W-:Y:S01]  /*78c0*/  SHFL.DOWN PT, R175, R214, 0x1, 0x1f ;  /* 0x08201f00d6af7f89 */ /* 0x000fe200000e0000 */
[----:B------:R-:W-:Y:S01]  /*78d0*/  FADD.FTZ R12, RZ, R9 ;  /* 0x00000009ff0c7221 */ /* 0x000fe20000010000 */
[C---:B------:R-:W-:Y:S01]  /*78e0*/  ISETP.GT.AND P0, PT, R58.reuse, 0x1e, PT ;  /* 0x0000001e3a00780c */ /* 0x040fe20003f04270 */
[C---:B---3--:R-:W-:Y:S01]  /*78f0*/  FMUL.FTZ R159, R137.reuse, R164 ;  /* 0x000000a4899f7220 */ /* 0x048fe20000410000 */
[----:B------:R-:W3:Y:S01]  /*7900*/  SHFL.IDX PT, R172, R6, RZ, 0x1f ;  /* 0x00001fff06ac7589 */ /* 0x000ee200000e0000 */
[-C--:B------:R-:W-:Y:S01]  /*7910*/  FMUL.FTZ R9, R137, R12.reuse ;  /* 0x0000000c89097220 */ /* 0x080fe20000410000 */
[----:B------:R-:W-:Y:S01]  /*7920*/  ISETP.NE.AND P1, PT, R58, RZ, PT ;  /* 0x000000ff3a00720c */ /* 0x000fe20003f25270 */
[C---:B------:R-:W-:Y:S01]  /*7930*/  FFMA.FTZ R159, R138.reuse, R12, R159 ;  /* 0x0000000c8a9f7223 */ /* 0x040fe2000001009f */
[----:B0-----:R-:W0:Y:S01]  /*7940*/  SHFL.IDX PT, R173, R7, RZ, 0x1f ;  /* 0x00001fff07ad7589 */ /* 0x001e2200000e0000 */
[----:B-1----:R-:W-:Y:S01]  /*7950*/  FFMA.FTZ R163, R138, R164, -R9 ;  /* 0x000000a48aa37223 */ /* 0x002fe20000010809 */
[----:B------:R-:W-:Y:S01]  /*7960*/  BSSY B0, `(.L_x_8213) ;  /* 0x0000241000007945 */ /* 0x000fe20003800000 */
[----:B------:R-:W-:Y:S01]  /*7970*/  FADD.FTZ R9, RZ, R159 ;  /* 0x0000009fff097221 */ /* 0x000fe20000010000 */
[----:B------:R-:W1:Y:S01]  /*7980*/  SHFL.DOWN PT, R174, R211, 0x1, 0x1f ;  /* 0x08201f00d3ae7f89 */ /* 0x000e6200000e0000 */
[----:B------:R-:W-:-:S02]  /*7990*/  FFMA.FTZ R163, R125, R20, R163 ;  /* 0x000000147da37223 */ /* 0x000fc400000100a3 */
[C---:B------:R-:W-:Y:S01]  /*79a0*/  FMUL.FTZ R8, R135.reuse, R9 ;  /* 0x0000000987087220 */ /* 0x040fe20000410000 */
[----:B------:R-:W5:Y:S01]  /*79b0*/  SHFL.DOWN PT, R215, R213, 0x1, 0x1f ;  /* 0x08201f00d5d77f89 */ /* 0x000f6200000e0000 */
[-C--:B------:R-:W-:Y:S02]  /*79c0*/  FMUL.FTZ R156, R135, R163.reuse ;  /* 0x000000a3879c7220 */ /* 0x080fe40000410000 */
[C---:B------:R-:W-:Y:S01]  /*79d0*/  FFMA.FTZ R8, R136.reuse, R163, -R8 ;  /* 0x000000a388087223 */ /* 0x040fe20000010808 */
[----:B------:R-:W4:Y:S01]  /*79e0*/  SHFL.DOWN PT, R180, R212, 0x1, 0x1f ;  /* 0x08201f00d4b47f89 */ /* 0x000f2200000e0000 */
[----:B------:R-:W-:Y:S02]  /*79f0*/  FFMA.FTZ R156, R136, R9, R156 ;  /* 0x00000009889c7223 */ /* 0x000fe4000001009c */
[----:B------:R-:W-:Y:S01]  /*7a00*/  FFMA.FTZ R158, R122, R19, R8 ;  /* 0x000000137a9e7223 */ /* 0x000fe20000010008 */
[----:B----4-:R-:W4:Y:S01]  /*7a10*/  SHFL.IDX PT, R214, R214, RZ, 0x1f ;  /* 0x00001fffd6d67589 */ /* 0x010f2200000e0000 */
[----:B------:R-:W-:-:S02]  /*7a20*/  FADD.FTZ R156, RZ, R156 ;  /* 0x0000009cff9c7221 */ /* 0x000fc40000010000 */
[----:B--2---:R-:W-:Y:S01]  /*7a30*/  FMUL.FTZ R171, R133, R158 ;  /* 0x0000009e85ab7220 */ /* 0x004fe20000410000 */
[----:B------:R-:W2:Y:S01]  /*7a40*/  SHFL.IDX PT, R211, R211, RZ, 0x1f ;  /* 0x00001fffd3d37589 */ /* 0x000ea200000e0000 */
[----:B---3--:R-:W-:Y:S02]  /*7a50*/  @P2 FMUL.FTZ R8, R175, R172 ;  /* 0x000000acaf082220 */ /* 0x008fe40000410000 */
[----:B------:R-:W-:Y:S01]  /*7a60*/  FMUL.FTZ R159, R133, R156 ;  /* 0x0000009c859f7220 */ /* 0x000fe20000410000 */
[----:B------:R-:W3:Y:S01]  /*7a70*/  SHFL.IDX PT, R213, R213, RZ, 0x1f ;  /* 0x00001fffd5d57589 */ /* 0x000ee200000e0000 */
[-C--:B0-----:R-:W-:Y:S02]  /*7a80*/  @P2 FMUL.FTZ R175, R175, R173.reuse ;  /* 0x000000adafaf2220 */ /* 0x081fe40000410000 */
[----:B------:R-:W-:Y:S01]  /*7a90*/  FFMA.FTZ R159, R134, R158, -R159 ;  /* 0x0000009e869f7223 */ /* 0x000fe2000001089f */
[----:B------:R-:W0:Y:S01]  /*7aa0*/  SHFL.IDX PT, R212, R212, RZ, 0x1f ;  /* 0x00001fffd4d47589 */ /* 0x000e2200000e0000 */
[----:B-1----:R-:W-:-:S02]  /*7ab0*/  @P2 FFMA.FTZ R170, R174, R173, R8 ;  /* 0x000000adaeaa2223 */ /* 0x002fc40000010008 */
[----:B------:R-:W-:Y:S02]  /*7ac0*/  @P2 FFMA.FTZ R175, R174, R172, -R175 ;  /* 0x000000acaeaf2223 */ /* 0x000fe400000108af */
[----:B------:R-:W-:Y:S02]  /*7ad0*/  FFMA.FTZ R8, R134, R156, R171 ;  /* 0x0000009c86087223 */ /* 0x000fe400000100ab */
[----:B-----5:R-:W-:Y:S02]  /*7ae0*/  @P2 FADD.FTZ R173, R215, R170 ;  /* 0x000000aad7ad2221 */ /* 0x020fe40000010000 */
[----:B------:R-:W-:Y:S01]  /*7af0*/  @P2 FADD.FTZ R172, R180, R175 ;  /* 0x000000afb4ac2221 */ /* 0x000fe20000010000 */
        /* <DEDUP_REMOVED lines=64> */
[C---:B------:R-:W-:Y:S02]  /*7f00*/  FMUL.FTZ R216, R181.reuse, -R184 ;  /* 0x800000b8b5d87220 */ /* 0x040fe40000410000 */
        /* <DEDUP_REMOVED lines=18> */
[----:B------:R-:W-:Y:S02]  /*8030*/  FADD.FTZ R185, -R205, R190 ;  /* 0x000000becdb97221 */ /* 0x000fe40000010100 */
[----:B------:R-:W-:Y:S02]  /*8040*/  FADD.FTZ R183, R206, R215 ;  /* 0x000000d7ceb77221 */ /* 0x000fe40000010000 */
[----:B------:R-:W-:Y:S02]  /*8050*/  FMUL.FTZ R190, R189, -R185 ;  /* 0x800000b9bdbe7220 */ /* 0x000fe40000410000 */
[----:B------:R-:W-:-:S02]  /*8060*/  FADD.FTZ R188, RZ, R188 ;  /* 0x000000bcffbc7221 */ /* 0x000fc40000010000 */
[----:B------:R-:W-:Y:S02]  /*8070*/  FMUL.FTZ R218, R189, -R183 ;  /* 0x800000b7bdda7220 */ /* 0x000fe40000410000 */
[----:B------:R-:W-:Y:S02]  /*8080*/  FFMA.FTZ R186, R128, R63, R186 ;  /* 0x0000003f80ba7223 */ /* 0x000fe400000100ba */
[----:B------:R-:W-:Y:S02]  /*8090*/  FFMA.FTZ R206, R187, R183, -R190 ;  /* 0x000000b7bbce7223 */ /* 0x000fe400000108be */
[----:B------:R-:W-:Y:S02]  /*80a0*/  FMUL.FTZ R189, R193, R188 ;  /* 0x000000bcc1bd7220 */ /* 0x000fe40000410000 */
[----:B------:R-:W-:Y:S02]  /*80b0*/  FFMA.FTZ R187, R187, R185, R218 ;  /* 0x000000b9bbbb7223 */ /* 0x000fe400000100da */
[----:B------:R-:W-:-:S02]  /*80c0*/  FMUL.FTZ R193, R193, R186 ;  /* 0x000000bac1c17220 */ /* 0x000fc40000410000 */
[----:B------:R-:W-:Y:S02]  /*80d0*/  FADD.FTZ R190, -R204, R187 ;  /* 0x000000bbccbe7221 */ /* 0x000fe40000010100 */
[----:B------:R-:W-:Y:S02]  /*80e0*/  FFMA.FTZ R193, R191, R188, R193 ;  /* 0x000000bcbfc17223 */ /* 0x000fe400000100c1 */
[----:B------:R-:W-:Y:S02]  /*80f0*/  FADD.FTZ R187, R203, R206 ;  /* 0x000000cecbbb7221 */ /* 0x000fe40000010000 */
[----:B------:R-:W-:Y:S02]  /*8100*/  FFMA.FTZ R189, R191, R186, -R189 ;  /* 0x000000babfbd7223 */ /* 0x000fe400000108bd */
[----:B------:R-:W-:Y:S02]  /*8110*/  FMUL.FTZ R203, R194, -R190 ;  /* 0x800000bec2cb7220 */ /* 0x000fe40000410000 */
[----:B------:R-:W-:-:S02]  /*8120*/  FADD.FTZ R191, RZ, R193 ;  /* 0x000000c1ffbf7221 */ /* 0x000fc40000010000 */
[-C--:B------:R-:W-:Y:S02]  /*8130*/  FMUL.FTZ R205, R194, -R187.reuse ;  /* 0x800000bbc2cd7220 */ /* 0x080fe40000410000 */
[----:B------:R-:W-:Y:S02]  /*8140*/  FFMA.FTZ R203, R192, R187, -R203 ;  /* 0x000000bbc0cb7223 */ /* 0x000fe400000108cb */
[----:B------:R-:W-:Y:S02]  /*8150*/  FFMA.FTZ R189, R117, R68, R189 ;  /* 0x0000004475bd7223 */ /* 0x000fe400000100bd */
[----:B------:R-:W-:Y:S02]  /*8160*/  FMUL.FTZ R193, R198, R191 ;  /* 0x000000bfc6c17220 */ /* 0x000fe40000410000 */
[----:B------:R-:W-:Y:S02]  /*8170*/  FFMA.FTZ R205, R192, R190, R205 ;  /* 0x000000bec0cd7223 */ /* 0x000fe400000100cd */
[----:B------:R-:W-:-:S02]  /*8180*/  FADD.FTZ R192, R210, R203 ;  /* 0x000000cbd2c07221 */ /* 0x000fc40000010000 */
[-C--:B------:R-:W-:Y:S02]  /*8190*/  FFMA.FTZ R204, R196, R189.reuse, -R193 ;  /* 0x000000bdc4cc7223 */ /* 0x080fe400000108c1 */
[----:B------:R-:W-:Y:S02]  /*81a0*/  FADD.FTZ R193, -R208, R205 ;  /* 0x000000cdd0c17221 */ /* 0x000fe40000010100 */
[----:B------:R-:W-:Y:S02]  /*81b0*/  FMUL.FTZ R198, R198, R189 ;  /* 0x000000bdc6c67220 */ /* 0x000fe40000410000 */
[C---:B------:R-:W-:Y:S02]  /*81c0*/  FMUL.FTZ R206, R199.reuse, -R192 ;  /* 0x800000c0c7ce7220 */ /* 0x040fe40000410000 */
[----:B------:R-:W-:Y:S02]  /*81d0*/  FMUL.FTZ R199, R199, -R193 ;  /* 0x800000c1c7c77220 */ /* 0x000fe40000410000 */
[----:B----4-:R-:W-:-:S02]  /*81e0*/  FMUL.FTZ R194, R214, R7 ;  /* 0x00000007d6c27220 */ /* 0x010fc40000410000 */
[----:B------:R-:W-:Y:S02]  /*81f0*/  FFMA.FTZ R198, R196, R191, R198 ;  /* 0x000000bfc4c67223 */ /* 0x000fe400000100c6 */
[C---:B------:R-:W-:Y:S02]  /*8200*/  FFMA.FTZ R210, R197.reuse, R193, R206 ;  /* 0x000000c1c5d27223 */ /* 0x040fe400000100ce */
[----:B------:R-:W-:Y:S02]  /*8210*/  FMUL.FTZ R196, R214, R6 ;  /* 0x00000006d6c47220 */ /* 0x000fe40000410000 */
[----:B------:R-:W-:Y:S02]  /*8220*/  FFMA.FTZ R208, R197, R192, -R199 ;  /* 0x000000c0c5d07223 */ /* 0x000fe400000108c7 */
[----:B--2---:R-:W-:Y:S02]  /*8230*/  FFMA.FTZ R197, R211, R6, -R194 ;  /* 0x00000006d3c57223 */ /* 0x004fe400000108c2 */
[----:B------:R-:W-:-:S02]  /*8240*/  FADD.FTZ R194, -R209, R210 ;  /* 0x000000d2d1c27221 */ /* 0x000fc40000010100 */
[----:B------:R-:W-:Y:S02]  /*8250*/  FFMA.FTZ R206, R211, R7, R196 ;  /* 0x00000007d3ce7223 */ /* 0x000fe400000100c4 */
[----:B------:R-:W-:Y:S02]  /*8260*/  FADD.FTZ R196, R207, R208 ;  /* 0x000000d0cfc47221 */ /* 0x000fe40000010000 */
[C---:B------:R-:W-:Y:S02]  /*8270*/  FMUL.FTZ R7, R195.reuse, -R194 ;  /* 0x800000c2c3077220 */ /* 0x040fe40000410000 */
[----:B------:R-:W-:Y:S02]  /*8280*/  FMUL.FTZ R6, R214, R5 ;  /* 0x00000005d6067220 */ /* 0x000fe40000410000 */
[----:B------:R-:W-:Y:S02]  /*8290*/  FMUL.FTZ R195, R195, -R196 ;  /* 0x800000c4c3c37220 */ /* 0x000fe40000410000 */
[----:B------:R-:W-:-:S02]  /*82a0*/  FADD.FTZ R198, RZ, R198 ;  /* 0x000000c6ffc67221 */ /* 0x000fc40000010000 */
[----:B------:R-:W-:Y:S02]  /*82b0*/  FMUL.FTZ R214, R214, R4 ;  /* 0x00000004d6d67220 */ /* 0x000fe40000410000 */
[----:B------:R-:W-:Y:S02]  /*82c0*/  FFMA.FTZ R7, R153, R196, -R7 ;  /* 0x000000c499077223 */ /* 0x000fe40000010807 */
[----:B------:R-:W-:Y:S02]  /*82d0*/  FFMA.FTZ R4, R211, R4, -R6 ;  /* 0x00000004d3047223 */ /* 0x000fe40000010806 */
[----:B------:R-:W-:Y:S02]  /*82e0*/  FFMA.FTZ R6, R153, R194, R195 ;  /* 0x000000c299067223 */ /* 0x000fe400000100c3 */
[----:B------:R-:W-:Y:S02]  /*82f0*/  FFMA.FTZ R204, R116, R73, R204 ;  /* 0x0000004974cc7223 */ /* 0x000fe400000100cc */
[----:B------:R-:W-:-:S02]  /*8300*/  FMUL.FTZ R153, R131, R198 ;  /* 0x000000c683997220 */ /* 0x000fc40000410000 */
[----:B------:R-:W-:Y:S02]  /*8310*/  FADD.FTZ R152, R152, R7 ;  /* 0x0000000798987221 */ /* 0x000fe40000010000 */
[----:B------:R-:W-:Y:S02]  /*8320*/  FADD.FTZ R151, -R151, R6 ;  /* 0x0000000697977221 */ /* 0x000fe40000010100 */
[-C--:B------:R-:W-:Y:S02]  /*8330*/  FMUL.FTZ R195, R131, R204.reuse ;  /* 0x000000cc83c37220 */ /* 0x080fe40000410000 */
[----:B------:R-:W-:Y:S02]  /*8340*/  FFMA.FTZ R131, R132, R204, -R153 ;  /* 0x000000cc84837223 */ /* 0x000fe40000010899 */
[C---:B------:R-:W-:Y:S02]  /*8350*/  FMUL.FTZ R153, R133.reuse, -R152 ;  /* 0x8000009885997220 */ /* 0x040fe40000410000 */
[----:B------:R-:W-:-:S02]  /*8360*/  FMUL.FTZ R133, R133, -R151 ;  /* 0x8000009785857220 */ /* 0x000fc40000410000 */
[----:B---3--:R-:W-:Y:S02]  /*8370*/  FADD.FTZ R7, R213, R206 ;  /* 0x000000ced5077221 */ /* 0x008fe40000010000 */
[C---:B------:R-:W-:Y:S02]  /*8380*/  FFMA.FTZ R206, R134.reuse, R151, R153 ;  /* 0x0000009786ce7223 */ /* 0x040fe40000010099 */
[----:B------:R-:W-:Y:S02]  /*8390*/  FFMA.FTZ R133, R134, R152, -R133 ;  /* 0x0000009886857223 */ /* 0x000fe40000010885 */
[----:B------:R-:W-:Y:S02]  /*83a0*/  FADD.FTZ R134, -R143, R206 ;  /* 0x000000ce8f867221 */ /* 0x000fe40000010100 */
[----:B------:R-:W-:Y:S02]  /*83b0*/  FADD.FTZ R144, R144, R133 ;  /* 0x0000008590907221 */ /* 0x000fe40000010000 */
[----:B------:R-:W-:-:S02]  /*83c0*/  FMUL.FTZ R133, R135, -R134 ;  /* 0x8000008687857220 */ /* 0x000fc40000410000 */
[----:B------:R-:W-:Y:S02]  /*83d0*/  FMUL.FTZ R135, R135, -R144 ;  /* 0x8000009087877220 */ /* 0x000fe40000410000 */
[----:B------:R-:W-:Y:S02]  /*83e0*/  FFMA.FTZ R132, R132, R198, R195 ;  /* 0x000000c684847223 */ /* 0x000fe400000100c3 */
[----:B------:R-:W-:Y:S02]  /*83f0*/  FFMA.FTZ R133, R136, R144, -R133 ;  /* 0x0000009088857223 */ /* 0x000fe40000010885 */
[C---:B------:R-:W-:Y:S02]  /*8400*/  FFMA.FTZ R153, R99.reuse, R160, RZ ;  /* 0x000000a063997223 */ /* 0x040fe400000100ff */
[----:B------:R-:W-:Y:S02]  /*8410*/  FFMA.FTZ R195, R99, -R154, RZ ;  /* 0x8000009a63c37223 */ /* 0x000fe400000100ff */
[----:B------:R-:W-:-:S02]  /*8420*/  FFMA.FTZ R5, R211, R5, R214 ;  /* 0x00000005d3057223 */ /* 0x000fc400000100d6 */
[----:B0-----:R-:W-:Y:S02]  /*8430*/  FADD.FTZ R6, R212, R197 ;  /* 0x000000c5d4067221 */ /* 0x001fe40000010000 */
[----:B------:R-:W-:Y:S02]  /*8440*/  FFMA.FTZ R136, R136, R134, R135 ;  /* 0x0000008688887223 */ /* 0x000fe40000010087 */
[----:B------:R-:W-:Y:S01]  /*8450*/  FADD.FTZ R146, R146, R133 ;  /* 0x0000008592927221 */ /* 0x000fe20000010000 */
[----:B------:R0:W-:Y:S01]  /*8460*/  @!P2 STS.128 [UR7+0x1980], R4 ;  /* 0x00198004ff00a988 */ /* 0x0001e20008000c07 */
[C---:B------:R-:W-:Y:S02]  /*8470*/  FFMA.FTZ R153, R100.reuse, R161, R153 ;  /* 0x000000a164997223 */ /* 0x040fe40000010099 */
[----:B------:R-:W-:Y:S02]  /*8480*/  FFMA.FTZ R195, R100, -R155, R195 ;  /* 0x8000009b64c37223 */ /* 0x000fe400000100c3 */
[----:B------:R-:W-:-:S02]  /*8490*/  FADD.FTZ R145, -R145, R136 ;  /* 0x0000008891917221 */ /* 0x000fc40000010100 */
[C---:B------:R-:W-:Y:S02]  /*84a0*/  FFMA.FTZ R153, R101.reuse, R164, R153 ;  /* 0x000000a465997223 */ /* 0x040fe40000010099 */
[----:B------:R-:W-:Y:S02]  /*84b0*/  FFMA.FTZ R195, R101, -R12, R195 ;  /* 0x8000000c65c37223 */ /* 0x000fe400000100c3 */
[C---:B------:R-:W-:Y:S02]  /*84c0*/  FFMA.FTZ R153, R102.reuse, R163, R153 ;  /* 0x000000a366997223 */ /* 0x040fe40000010099 */
[----:B------:R-:W-:Y:S02]  /*84d0*/  FFMA.FTZ R195, R102, -R9, R195 ;  /* 0x8000000966c37223 */ /* 0x000fe400000100c3 */
[C---:B0-----:R-:W-:Y:S02]  /*84e0*/  FMUL.FTZ R4, R137.reuse, -R146 ;  /* 0x8000009289047220 */ /* 0x041fe40000410000 */
[----:B------:R-:W-:-:S02]  /*84f0*/  FMUL.FTZ R137, R137, -R145 ;  /* 0x8000009189897220 */ /* 0x000fc40000410000 */
[C---:B------:R-:W-:Y:S02]  /*8500*/  FFMA.FTZ R4, R138.reuse, R145, R4 ;  /* 0x000000918a047223 */ /* 0x040fe40000010004 */
[----:B------:R-:W-:Y:S02]  /*8510*/  FFMA.FTZ R137, R138, R146, -R137 ;  /* 0x000000928a897223 */ /* 0x000fe40000010889 */
[----:B------:R-:W-:Y:S02]  /*8520*/  FADD.FTZ R136, -R147, R4 ;  /* 0x0000000493887221 */ /* 0x000fe40000010100 */
[C---:B------:R-:W-:Y:S02]  /*8530*/  FFMA.FTZ R153, R103.reuse, R158, R153 ;  /* 0x0000009e67997223 */ /* 0x040fe40000010099 */
[----:B------:R-:W-:Y:S02]  /*8540*/  FFMA.FTZ R195, R103, -R156, R195 ;  /* 0x8000009c67c37223 */ /* 0x000fe400000100c3 */
[----:B------:R-:W-:-:S02]  /*8550*/  FADD.FTZ R148, R148, R137 ;  /* 0x0000008994947221 */ /* 0x000fc40000010000 */
[C---:B------:R-:W-:Y:S02]  /*8560*/  FMUL.FTZ R5, R139.reuse, -R136 ;  /* 0x800000888b057220 */ /* 0x040fe40000410000 */
[C---:B------:R-:W-:Y:S02]  /*8570*/  FFMA.FTZ R153, R104.reuse, R159, R153 ;  /* 0x0000009f68997223 */ /* 0x040fe40000010099 */
[----:B------:R-:W-:Y:S02]  /*8580*/  FFMA.FTZ R195, R104, -R8, R195 ;  /* 0x8000000868c37223 */ /* 0x000fe400000100c3 */
[-C--:B------:R-:W-:Y:S02]  /*8590*/  FMUL.FTZ R139, R139, -R148.reuse ;  /* 0x800000948b8b7220 */ /* 0x080fe40000410000 */
[----:B------:R-:W-:Y:S02]  /*85a0*/  FFMA.FTZ R5, R140, R148, -R5 ;  /* 0x000000948c057223 */ /* 0x000fe40000010805 */
[----:B------:R-:W-:-:S02]  /*85b0*/  FFMA.FTZ R153, R105, R172, R153 ;  /* 0x000000ac69997223 */ /* 0x000fc40000010099 */
[----:B------:R-:W-:Y:S02]  /*85c0*/  FFMA.FTZ R195, R105, -R162, R195 ;  /* 0x800000a269c37223 */ /* 0x000fe400000100c3 */
[----:B------:R-:W-:Y:S02]  /*85d0*/  FFMA.FTZ R140, R140, R136, R139 ;  /* 0x000000888c8c7223 */ /* 0x000fe4000001008b */
[----:B------:R-:W-:Y:S02]  /*85e0*/  FADD.FTZ R150, R150, R5 ;  /* 0x0000000596967221 */ /* 0x000fe40000010000 */
[C---:B------:R-:W-:Y:S02]  /*85f0*/  FFMA.FTZ R153, R106.reuse, R171, R153 ;  /* 0x000000ab6a997223 */ /* 0x040fe40000010099 */
[----:B------:R-:W-:Y:S02]  /*8600*/  FFMA.FTZ R195, R106, -R167, R195 ;  /* 0x800000a76ac37223 */ /* 0x000fe400000100c3 */
[----:B------:R-:W-:-:S02]  /*8610*/  FMUL.FTZ R5, R178, UR19 ;  /* 0x00000013b2057c20 */ /* 0x000fc40008410000 */
[----:B------:R-:W-:Y:S02]  /*8620*/  FADD.FTZ R149, -R149, R140 ;  /* 0x0000008c95957221 */ /* 0x000fe40000010100 */
[C---:B------:R-:W-:Y:S02]  /*8630*/  FFMA.FTZ R153, R107.reuse, R174, R153 ;  /* 0x000000ae6b997223 */ /* 0x040fe40000010099 */
[----:B------:R-:W-:Y:S02]  /*8640*/  FFMA.FTZ R195, R107, -R170, R195 ;  /* 0x800000aa6bc37223 */ /* 0x000fe400000100c3 */
[----:B------:R-:W-:Y:S02]  /*8650*/  FFMA.FTZ R135, R184, UR18, -R5 ;  /* 0x00000012b8877c23 */ /* 0x000fe40008010805 */
[C---:B------:R-:W-:Y:S02]  /*8660*/  FMUL.FTZ R5, R141.reuse, -R149 ;  /* 0x800000958d057220 */ /* 0x040fe40000410000 */
[----:B------:R-:W-:-:S02]  /*8670*/  FMUL.FTZ R141, R141, -R150 ;  /* 0x800000968d8d7220 */ /* 0x000fc40000410000 */
[C---:B------:R-:W-:Y:S02]  /*8680*/  FFMA.FTZ R153, R108.reuse, R175, R153 ;  /* 0x000000af6c997223 */ /* 0x040fe40000010099 */
[----:B------:R-:W-:Y:S02]  /*8690*/  FFMA.FTZ R195, R108, -R173, R195 ;  /* 0x800000ad6cc37223 */ /* 0x000fe400000100c3 */
[----:B------:R-:W-:Y:S02]  /*86a0*/  FFMA.FTZ R140, R142, R149, R141 ;  /* 0x000000958e8c7223 */ /* 0x000fe4000001008d */
[C---:B------:R-:W-:Y:S02]  /*86b0*/  FFMA.FTZ R153, R109.reuse, R182, R153 ;  /* 0x000000b66d997223 */ /* 0x040fe40000010099 */
[----:B------:R-:W-:Y:S02]  /*86c0*/  FFMA.FTZ R7, R109, -R180, R195 ;  /* 0x800000b46d077223 */ /* 0x000fe400000100c3 */
[----:B------:R-:W-:-:S02]  /*86d0*/  FMUL.FTZ R137, R184, R61 ;  /* 0x0000003db8897220 */ /* 0x000fc40000410000 */
[----:B------:R-:W-:Y:S02]  /*86e0*/  FMUL.FTZ R133, R178, R61 ;  /* 0x0000003db2857220 */ /* 0x000fe40000410000 */
[----:B------:R-:W-:Y:S02]  /*86f0*/  FFMA.FTZ R138, R142, R150, -R5 ;  /* 0x000000968e8a7223 */ /* 0x000fe40000010805 */
[----:B------:R-:W-:Y:S02]  /*8700*/  FADD.FTZ R140, -R157, R140 ;  /* 0x0000008c9d8c7221 */ /* 0x000fe40000010100 */
[C---:B------:R-:W-:Y:S02]  /*8710*/  FFMA.FTZ R6, R110.reuse, R216, R153 ;  /* 0x000000d86e067223 */ /* 0x040fe40000010099 */
[----:B------:R-:W-:Y:S02]  /*8720*/  FFMA.FTZ R7, R110, -R202, R7 ;  /* 0x800000ca6e077223 */ /* 0x000fe40000010007 */
[----:B------:R-:W-:-:S02]  /*8730*/  FMUL.FTZ R4, R202, R137 ;  /* 0x00000089ca047220 */ /* 0x000fc40000410000 */
[----:B------:R-:W-:Y:S02]  /*8740*/  FMUL.FTZ R147, R202, R135 ;  /* 0x00000087ca937220 */ /* 0x000fe40000410000 */
[----:B------:R-:W-:Y:S02]  /*8750*/  FFMA.FTZ R216, R130, -R61, R216 ;  /* 0x8000003d82d87223 */ /* 0x000fe400000100d8 */
[----:B------:R-:W-:Y:S02]  /*8760*/  FMUL.FTZ R202, R202, R133 ;  /* 0x00000085caca7220 */ /* 0x000fe40000410000 */
[----:B------:R-:W-:Y:S02]  /*8770*/  FADD.FTZ R13, R13, R138 ;  /* 0x0000008a0d0d7221 */ /* 0x000fe40000010000 */
[----:B------:R-:W-:Y:S02]  /*8780*/  FMUL.FTZ R141, R184, UR19 ;  /* 0x00000013b88d7c20 */ /* 0x000fe40008410000 */
[----:B------:R-:W-:-:S02]  /*8790*/  FMUL.FTZ R142, R149, R22 ;  /* 0x00000016958e7220 */ /* 0x000fc40000410000 */
[----:B------:R-:W-:Y:S02]  /*87a0*/  FMUL.FTZ R135, R140, R23 ;  /* 0x000000178c877220 */ /* 0x000fe40000410000 */
[-C--:B------:R-:W-:Y:S02]  /*87b0*/  FMUL.FTZ R138, R150, R22.reuse ;  /* 0x00000016968a7220 */ /* 0x080fe40000410000 */
[----:B------:R-:W-:Y:S02]  /*87c0*/  FADD.FTZ R79, R133, R79 ;  /* 0x0000004f854f7221 */ /* 0x000fe40000010000 */
[C---:B------:R-:W-:Y:S02]  /*87d0*/  FFMA.FTZ R4, R216.reuse, R133, R4 ;  /* 0x00000085d8047223 */ /* 0x040fe40000010004 */
[----:B------:R-:W-:Y:S02]  /*87e0*/  FFMA.FTZ R5, R216, R137, -R202 ;  /* 0x00000089d8057223 */ /* 0x000fe400000108ca */
[----:B------:R-:W-:-:S02]  /*87f0*/  FFMA.FTZ R161, R127, -R22, R161 ;  /* 0x800000167fa17223 */ /* 0x000fc400000100a1 */
[----:B------:R-:W-:Y:S02]  /*8800*/  FMUL.FTZ R139, R155, R142 ;  /* 0x0000008e9b8b7220 */ /* 0x000fe40000410000 */
[----:B------:R-:W-:Y:S02]  /*8810*/  FFMA.FTZ R143, R178, UR18, R141 ;  /* 0x00000012b28f7c23 */ /* 0x000fe4000801008d */
[-C--:B------:R-:W-:Y:S02]  /*8820*/  FFMA.FTZ R160, R126, -R23.reuse, R160 ;  /* 0x800000177ea07223 */ /* 0x080fe400000100a0 */
[----:B------:R-:W-:Y:S02]  /*8830*/  FMUL.FTZ R133, R13, R23 ;  /* 0x000000170d857220 */ /* 0x000fe40000410000 */
[----:B------:R-:W-:Y:S02]  /*8840*/  FMUL.FTZ R137, R154, R135 ;  /* 0x000000879a897220 */ /* 0x000fe40000410000 */
[----:B------:R-:W-:-:S02]  /*8850*/  FMUL.FTZ R141, R155, R138 ;  /* 0x0000008a9b8d7220 */ /* 0x000fc40000410000 */
[C---:B------:R-:W-:Y:S02]  /*8860*/  FFMA.FTZ R184, R161.reuse, R138, R139 ;  /* 0x0000008aa1b87223 */ /* 0x040fe4000001008b */
[-C--:B------:R-:W-:Y:S02]  /*8870*/  FFMA.FTZ R137, R160, R133.reuse, R137 ;  /* 0x00000085a0897223 */ /* 0x080fe40000010089 */
[----:B------:R-:W-:Y:S02]  /*8880*/  FMUL.FTZ R139, R154, R133 ;  /* 0x000000859a8b7220 */ /* 0x000fe40000410000 */
[----:B------:R-:W-:Y:S02]  /*8890*/  FFMA.FTZ R202, R161, R142, -R141 ;  /* 0x0000008ea1ca7223 */ /* 0x000fe4000001088d */
[----:B------:R-:W-:Y:S02]  /*88a0*/  FMUL.FTZ R141, R136, R21 ;  /* 0x00000015888d7220 */ /* 0x000fe40000410000 */
[----:B------:R-:W-:-:S02]  /*88b0*/  FADD.FTZ R137, RZ, R137 ;  /* 0x00000089ff897221 */ /* 0x000fc40000010000 */
[----:B------:R-:W-:Y:S02]  /*88c0*/  FFMA.FTZ R157, R216, R143, R147 ;  /* 0x0000008fd89d7223 */ /* 0x000fe40000010093 */
[----:B------:R-:W-:Y:S02]  /*88d0*/  FFMA.FTZ R139, R160, R135, -R139 ;  /* 0x00000087a08b7223 */ /* 0x000fe4000001088b */
[-C--:B------:R-:W-:Y:S02]  /*88e0*/  FFMA.FTZ R164, R124, -R21.reuse, R164 ;  /* 0x800000157ca47223 */ /* 0x080fe400000100a4 */
[----:B------:R-:W-:Y:S02]  /*88f0*/  FMUL.FTZ R135, R148, R21 ;  /* 0x0000001594877220 */ /* 0x000fe40000410000 */
[----:B------:R-:W-:Y:S02]  /*8900*/  FMUL.FTZ R143, R12, R141 ;  /* 0x0000008d0c8f7220 */ /* 0x000fe40000410000 */
[----:B------:R-:W-:-:S02]  /*8910*/  FMUL.FTZ R142, R146, R20 ;  /* 0x00000014928e7220 */ /* 0x000fc40000410000 */
[----:B------:R-:W-:Y:S02]  /*8920*/  FADD.FTZ R137, R137, R184 ;  /* 0x000000b889897221 */ /* 0x000fe40000010000 */
[----:B------:R-:W-:Y:S02]  /*8930*/  FADD.FTZ R139, RZ, R139 ;  /* 0x0000008bff8b7221 */ /* 0x000fe40000010000 */
[----:B------:R-:W-:Y:S02]  /*8940*/  FFMA.FTZ R184, R164, R135, R143 ;  /* 0x00000087a4b87223 */ /* 0x000fe4000001008f */
[-C--:B------:R-:W-:Y:S02]  /*8950*/  FFMA.FTZ R163, R125, -R20.reuse, R163 ;  /* 0x800000147da37223 */ /* 0x080fe400000100a3 */
[----:B------:R-:W-:Y:S02]  /*8960*/  FMUL.FTZ R208, R145, R20 ;  /* 0x0000001491d07220 */ /* 0x000fe40000410000 */
[----:B------:R-:W-:-:S02]  /*8970*/  FMUL.FTZ R143, R9, R142 ;  /* 0x0000008e098f7220 */ /* 0x000fc40000410000 */
[----:B------:R-:W-:Y:S02]  /*8980*/  FADD.FTZ R139, R139, R202 ;  /* 0x000000ca8b8b7221 */ /* 0x000fe40000010000 */
[----:B------:R-:W-:Y:S02]  /*8990*/  FMUL.FTZ R147, R12, R135 ;  /* 0x000000870c937220 */ /* 0x000fe40000410000 */
[-C--:B------:R-:W-:Y:S02]  /*89a0*/  FFMA.FTZ R202, R163, R208.reuse, -R143 ;  /* 0x000000d0a3ca7223 */ /* 0x080fe4000001088f */
[----:B------:R-:W-:Y:S02]  /*89b0*/  FMUL.FTZ R208, R9, R208 ;  /* 0x000000d009d07220 */ /* 0x000fe40000410000 */
[----:B------:R-:W-:Y:S02]  /*89c0*/  FMUL.FTZ R143, R134, R19 ;  /* 0x00000013868f7220 */ /* 0x000fe40000410000 */
[----:B------:R-:W-:-:S02]  /*89d0*/  FADD.FTZ R184, R137, R184 ;  /* 0x000000b889b87221 */ /* 0x000fc40000010000 */
[----:B------:R-:W-:Y:S02]  /*89e0*/  FFMA.FTZ R206, R164, R141, -R147 ;  /* 0x0000008da4ce7223 */ /* 0x000fe40000010893 */
[-C--:B------:R-:W-:Y:S02]  /*89f0*/  FMUL.FTZ R137, R144, R19.reuse ;  /* 0x0000001390897220 */ /* 0x080fe40000410000 */
[----:B------:R-:W-:Y:S02]  /*8a00*/  FFMA.FTZ R141, R163, R142, R208 ;  /* 0x0000008ea38d7223 */ /* 0x000fe400000100d0 */
[----:B------:R-:W-:Y:S02]  /*8a10*/  FFMA.FTZ R158, R122, -R19, R158 ;  /* 0x800000137a9e7223 */ /* 0x000fe4000001009e */
[C---:B------:R-:W-:Y:S02]  /*8a20*/  FMUL.FTZ R147, R156.reuse, R143 ;  /* 0x0000008f9c937220 */ /* 0x040fe40000410000 */
[----:B------:R-:W-:-:S02]  /*8a30*/  FMUL.FTZ R153, R156, R137 ;  /* 0x000000899c997220 */ /* 0x000fc40000410000 */
[----:B------:R-:W-:Y:S02]  /*8a40*/  FADD.FTZ R141, R184, R141 ;  /* 0x0000008db88d7221 */ /* 0x000fe40000010000 */
[----:B------:R-:W-:Y:S02]  /*8a50*/  FFMA.FTZ R184, R158, R137, R147 ;  /* 0x000000899eb87223 */ /* 0x000fe40000010093 */
[----:B------:R-:W-:Y:S02]  /*8a60*/  FFMA.FTZ R178, R130, R178, R157 ;  /* 0x000000b282b27223 */ /* 0x000fe4000001009d */
[----:B------:R-:W-:Y:S02]  /*8a70*/  FADD.FTZ R139, R139, R206 ;  /* 0x000000ce8b8b7221 */ /* 0x000fe40000010000 */
[----:B------:R-:W-:Y:S02]  /*8a80*/  FMUL.FTZ R130, R181, UR19 ;  /* 0x00000013b5827c20 */ /* 0x000fe40008410000 */
[----:B------:R-:W-:-:S02]  /*8a90*/  FFMA.FTZ R206, R158, R143, -R153 ;  /* 0x0000008f9ece7223 */ /* 0x000fc40000010899 */
[----:B------:R-:W-:Y:S02]  /*8aa0*/  FMUL.FTZ R147, R151, R18 ;  /* 0x0000001297937220 */ /* 0x000fe40000410000 */
[----:B------:R-:W-:Y:S02]  /*8ab0*/  FMUL.FTZ R143, R181, R0 ;  /* 0x00000000b58f7220 */ /* 0x000fe40000410000 */
[----:B------:R-:W-:Y:S02]  /*8ac0*/  FADD.FTZ R184, R141, R184 ;  /* 0x000000b88db87221 */ /* 0x000fe40000010000 */
[----:B------:R-:W-:Y:S02]  /*8ad0*/  FFMA.FTZ R141, R179, UR18, -R130 ;  /* 0x00000012b38d7c23 */ /* 0x000fe40008010882 */
[----:B------:R-:W-:Y:S02]  /*8ae0*/  FADD.FTZ R139, R139, R202 ;  /* 0x000000ca8b8b7221 */ /* 0x000fe40000010000 */
[----:B------:R-:W-:-:S02]  /*8af0*/  FFMA.FTZ R159, R123, -R18, R159 ;  /* 0x800000127b9f7223 */ /* 0x000fc4000001009f */
[----:B------:R-:W-:Y:S02]  /*8b00*/  FMUL.FTZ R130, R152, R18 ;  /* 0x0000001298827220 */ /* 0x000fe40000410000 */
[----:B------:R-:W-:Y:S02]  /*8b10*/  FMUL.FTZ R153, R8, R147 ;  /* 0x0000009308997220 */ /* 0x000fe40000410000 */
[-C--:B------:R-:W-:Y:S02]  /*8b20*/  FFMA.FTZ R182, R129, -R0.reuse, R182 ;  /* 0x8000000081b67223 */ /* 0x080fe400000100b6 */
[----:B------:R-:W-:Y:S02]  /*8b30*/  FMUL.FTZ R197, R179, R0 ;  /* 0x00000000b3c57220 */ /* 0x000fe40000410000 */
[----:B------:R-:W-:Y:S02]  /*8b40*/  FMUL.FTZ R199, R180, R143 ;  /* 0x0000008fb4c77220 */ /* 0x000fe40000410000 */
[----:B------:R-:W-:-:S02]  /*8b50*/  FFMA.FTZ R195, R159, R130, R153 ;  /* 0x000000829fc37223 */ /* 0x000fc40000010099 */
[----:B------:R-:W-:Y:S02]  /*8b60*/  FADD.FTZ R206, R139, R206 ;  /* 0x000000ce8bce7221 */ /* 0x000fe40000010000 */
[-C--:B------:R-:W-:Y:S02]  /*8b70*/  FMUL.FTZ R157, R180, R197.reuse ;  /* 0x000000c5b49d7220 */ /* 0x080fe40000410000 */
[----:B------:R-:W-:Y:S02]  /*8b80*/  FFMA.FTZ R153, R182, R197, -R199 ;  /* 0x000000c5b6997223 */ /* 0x000fe400000108c7 */
[----:B------:R-:W-:Y:S02]  /*8b90*/  FMUL.FTZ R139, R177, UR19 ;  /* 0x00000013b18b7c20 */ /* 0x000fe40008410000 */
[----:B------:R-:W-:Y:S02]  /*8ba0*/  FMUL.FTZ R197, R194, R17 ;  /* 0x00000011c2c57220 */ /* 0x000fe40000410000 */
[----:B------:R-:W-:-:S02]  /*8bb0*/  FMUL.FTZ R141, R180, R141 ;  /* 0x0000008db48d7220 */ /* 0x000fc40000410000 */
[----:B------:R-:W-:Y:S02]  /*8bc0*/  FFMA.FTZ R199, R176, UR18, -R139 ;  /* 0x00000012b0c77c23 */ /* 0x000fe4000801088b */
[----:B------:R-:W-:Y:S02]  /*8bd0*/  FMUL.FTZ R203, R177, R63 ;  /* 0x0000003fb1cb7220 */ /* 0x000fe40000410000 */
[----:B------:R-:W-:Y:S02]  /*8be0*/  FFMA.FTZ R172, R120, -R17, R172 ;  /* 0x8000001178ac7223 */ /* 0x000fe400000100ac */
[----:B------:R-:W-:Y:S02]  /*8bf0*/  FMUL.FTZ R209, R176, R63 ;  /* 0x0000003fb0d17220 */ /* 0x000fe40000410000 */
[----:B------:R-:W-:Y:S02]  /*8c00*/  FMUL.FTZ R139, R196, R17 ;  /* 0x00000011c48b7220 */ /* 0x000fe40000410000 */
[----:B------:R-:W-:-:S02]  /*8c10*/  FMUL.FTZ R180, R162, R197 ;  /* 0x000000c5a2b47220 */ /* 0x000fc40000410000 */
[----:B------:R-:W-:Y:S02]  /*8c20*/  FMUL.FTZ R202, R8, R130 ;  /* 0x0000008208ca7220 */ /* 0x000fe40000410000 */
[C---:B------:R-:W-:Y:S02]  /*8c30*/  FFMA.FTZ R207, R111.reuse, R186, R6 ;  /* 0x000000ba6fcf7223 */ /* 0x040fe40000010006 */
[----:B------:R-:W-:Y:S02]  /*8c40*/  FFMA.FTZ R6, R111, -R188, R7 ;  /* 0x800000bc6f067223 */ /* 0x000fe40000010007 */
[----:B------:R-:W-:Y:S02]  /*8c50*/  FADD.FTZ R195, R184, R195 ;  /* 0x000000c3b8c37221 */ /* 0x000fe40000010000 */
[C---:B------:R-:W-:Y:S02]  /*8c60*/  FMUL.FTZ R7, R188.reuse, R199 ;  /* 0x000000c7bc077220 */ /* 0x040fe40000410000 */
[----:B------:R-:W-:-:S02]  /*8c70*/  FMUL.FTZ R184, R188, R209 ;  /* 0x000000d1bcb87220 */ /* 0x000fc40000410000 */
[----:B------:R-:W-:Y:S02]  /*8c80*/  FMUL.FTZ R199, R162, R139 ;  /* 0x0000008ba2c77220 */ /* 0x000fe40000410000 */
[----:B------:R-:W-:Y:S02]  /*8c90*/  FMUL.FTZ R211, R188, R203 ;  /* 0x000000cbbcd37220 */ /* 0x000fe40000410000 */
[C---:B------:R-:W-:Y:S02]  /*8ca0*/  FFMA.FTZ R180, R172.reuse, R139, R180 ;  /* 0x0000008bacb47223 */ /* 0x040fe400000100b4 */
[----:B------:R-:W-:Y:S02]  /*8cb0*/  FFMA.FTZ R147, R159, R147, -R202 ;  /* 0x000000939f937223 */ /* 0x000fe400000108ca */
[----:B------:R-:W-:Y:S02]  /*8cc0*/  FMUL.FTZ R188, R193, R16 ;  /* 0x00000010c1bc7220 */ /* 0x000fe40000410000 */
[----:B------:R-:W-:-:S02]  /*8cd0*/  FFMA.FTZ R199, R172, R197, -R199 ;  /* 0x000000c5acc77223 */ /* 0x000fc400000108c7 */
[----:B------:R-:W-:Y:S02]  /*8ce0*/  FADD.FTZ R195, R195, R180 ;  /* 0x000000b4c3c37221 */ /* 0x000fe40000010000 */
[----:B------:R-:W-:Y:S02]  /*8cf0*/  FADD.FTZ R206, R206, R147 ;  /* 0x00000093cece7221 */ /* 0x000fe40000010000 */
[-C--:B------:R-:W-:Y:S02]  /*8d00*/  FFMA.FTZ R171, R121, -R16.reuse, R171 ;  /* 0x8000001079ab7223 */ /* 0x080fe400000100ab */
[----:B------:R-:W-:Y:S02]  /*8d10*/  FMUL.FTZ R180, R192, R16 ;  /* 0x00000010c0b47220 */ /* 0x000fe40000410000 */
[----:B------:R-:W-:Y:S02]  /*8d20*/  FMUL.FTZ R197, R167, R188 ;  /* 0x000000bca7c57220 */ /* 0x000fe40000410000 */
[----:B------:R-:W-:-:S02]  /*8d30*/  FMUL.FTZ R147, R187, R15 ;  /* 0x0000000fbb937220 */ /* 0x000fc40000410000 */
[----:B------:R-:W-:Y:S02]  /*8d40*/  FFMA.FTZ R186, R128, -R63, R186 ;  /* 0x8000003f80ba7223 */ /* 0x000fe400000100ba */
[----:B------:R-:W-:Y:S02]  /*8d50*/  FFMA.FTZ R202, R171, R180, R197 ;  /* 0x000000b4abca7223 */ /* 0x000fe400000100c5 */
[-C--:B------:R-:W-:Y:S02]  /*8d60*/  FFMA.FTZ R174, R118, -R15.reuse, R174 ;  /* 0x8000000f76ae7223 */ /* 0x080fe400000100ae */
[----:B------:R-:W-:Y:S02]  /*8d70*/  FMUL.FTZ R205, R190, R15 ;  /* 0x0000000fbecd7220 */ /* 0x000fe40000410000 */
[----:B------:R-:W-:Y:S02]  /*8d80*/  FMUL.FTZ R197, R170, R147 ;  /* 0x00000093aac57220 */ /* 0x000fe40000410000 */
[----:B------:R-:W-:-:S02]  /*8d90*/  FADD.FTZ R78, R203, R78 ;  /* 0x0000004ecb4e7221 */ /* 0x000fc40000010000 */
[----:B------:R-:W-:Y:S02]  /*8da0*/  FFMA.FTZ R184, R186, R203, R184 ;  /* 0x000000cbbab87223 */ /* 0x000fe400000100b8 */
[----:B------:R-:W-:Y:S02]  /*8db0*/  FMUL.FTZ R203, R167, R180 ;  /* 0x000000b4a7cb7220 */ /* 0x000fe40000410000 */
[----:B------:R-:W-:Y:S02]  /*8dc0*/  FADD.FTZ R199, R206, R199 ;  /* 0x000000c7cec77221 */ /* 0x000fe40000010000 */
[-C--:B------:R-:W-:Y:S02]  /*8dd0*/  FFMA.FTZ R206, R174, R205.reuse, -R197 ;  /* 0x000000cdaece7223 */ /* 0x080fe400000108c5 */
[----:B------:R-:W-:Y:S02]  /*8de0*/  FMUL.FTZ R205, R170, R205 ;  /* 0x000000cdaacd7220 */ /* 0x000fe40000410000 */
[----:B------:R-:W-:-:S02]  /*8df0*/  FMUL.FTZ R210, R185, R14 ;  /* 0x0000000eb9d27220 */ /* 0x000fc40000410000 */
[----:B------:R-:W-:Y:S02]  /*8e00*/  FFMA.FTZ R208, R171, R188, -R203 ;  /* 0x000000bcabd07223 */ /* 0x000fe400000108cb */
[----:B------:R-:W-:Y:S02]  /*8e10*/  FADD.FTZ R195, R195, R202 ;  /* 0x000000cac3c37221 */ /* 0x000fe40000010000 */
[-C--:B------:R-:W-:Y:S02]  /*8e20*/  FMUL.FTZ R188, R183, R14.reuse ;  /* 0x0000000eb7bc7220 */ /* 0x080fe40000410000 */
[----:B------:R-:W-:Y:S02]  /*8e30*/  FFMA.FTZ R202, R174, R147, R205 ;  /* 0x00000093aeca7223 */ /* 0x000fe400000100cd */
[----:B------:R-:W-:Y:S02]  /*8e40*/  FFMA.FTZ R175, R119, -R14, R175 ;  /* 0x8000000e77af7223 */ /* 0x000fe400000100af */
        /* <DEDUP_REMOVED lines=8> */
[-C--:B------:R-:W-:Y:S02]  /*8ed0*/  FMUL.FTZ R212, R169, R68.reuse ;  /* 0x00000044a9d47220 */ /* 0x080fe40000410000 */
[----:B------:R-:W-:Y:S02]  /*8ee0*/  FFMA.FTZ R202, R182, R143, R157 ;  /* 0x0000008fb6ca7223 */ /* 0x000fe4000001009d */
[----:B------:R-:W-:Y:S02]  /*8ef0*/  FADD.FTZ R210, R199, R210 ;  /* 0x000000d2c7d27221 */ /* 0x000fe40000010000 */
[----:B------:R-:W-:Y:S02]  /*8f00*/  FFMA.FTZ R207, R112, R189, R207 ;  /* 0x000000bd70cf7223 */ /* 0x000fe400000100cf */
[----:B------:R-:W-:-:S02]  /*8f10*/  FMUL.FTZ R206, R168, R68 ;  /* 0x00000044a8ce7220 */ /* 0x000fc40000410000 */
[----:B------:R-:W-:Y:S02]  /*8f20*/  FFMA.FTZ R189, R117, -R68, R189 ;  /* 0x8000004475bd7223 */ /* 0x000fe400000100bd */
[----:B------:R-:W-:Y:S02]  /*8f30*/  FMUL.FTZ R197, R191, R212 ;  /* 0x000000d4bfc57220 */ /* 0x000fe40000410000 */
[----:B------:R-:W-:Y:S02]  /*8f40*/  FADD.FTZ R195, R195, R202 ;  /* 0x000000cac3c37221 */ /* 0x000fe40000010000 */
[----:B------:R-:W-:Y:S02]  /*8f50*/  FADD.FTZ R210, R210, R153 ;  /* 0x00000099d2d27221 */ /* 0x000fe40000010000 */
[----:B------:R-:W-:Y:S02]  /*8f60*/  FMUL.FTZ R203, R191, R206 ;  /* 0x000000cebfcb7220 */ /* 0x000fe40000410000 */
[----:B------:R-:W-:-:S02]  /*8f70*/  FADD.FTZ R77, R206, R77 ;  /* 0x0000004dce4d7221 */ /* 0x000fc40000010000 */
[----:B------:R-:W-:Y:S02]  /*8f80*/  FFMA.FTZ R197, R189, R206, R197 ;  /* 0x000000cebdc57223 */ /* 0x000fe400000100c5 */
[----:B------:R-:W-:Y:S02]  /*8f90*/  FFMA.FTZ R207, R113, R204, R207 ;  /* 0x000000cc71cf7223 */ /* 0x000fe400000100cf */
[-C--:B------:R-:W-:Y:S02]  /*8fa0*/  FFMA.FTZ R131, R115, R98.reuse, R131 ;  /* 0x0000006273837223 */ /* 0x080fe40000010083 */
[----:B------:R-:W-:Y:S02]  /*8fb0*/  FMUL.FTZ R199, R166, R73 ;  /* 0x00000049a6c77220 */ /* 0x000fe40000410000 */
[----:B------:R-:W-:Y:S02]  /*8fc0*/  FADD.FTZ R195, R195, R4 ;  /* 0x00000004c3c37221 */ /* 0x000fe40000010000 */
[----:B------:R-:W-:-:S02]  /*8fd0*/  FMUL.FTZ R206, R11, R98 ;  /* 0x000000620bce7220 */ /* 0x000fc40000410000 */
[----:B------:R-:W-:Y:S02]  /*8fe0*/  FADD.FTZ R153, RZ, R132 ;  /* 0x00000084ff997221 */ /* 0x000fe40000010000 */
[----:B------:R-:W-:Y:S02]  /*8ff0*/  FFMA.FTZ R208, R186, R209, -R211 ;  /* 0x000000d1bad07223 */ /* 0x000fe400000108d3 */
[----:B------:R-:W-:Y:S02]  /*9000*/  FMUL.FTZ R157, R165, R73 ;  /* 0x00000049a59d7220 */ /* 0x000fe40000410000 */
[----:B------:R-:W-:Y:S02]  /*9010*/  FADD.FTZ R5, R210, R5 ;  /* 0x00000005d2057221 */ /* 0x000fe40000010000 */
[----:B------:R-:W-:Y:S02]  /*9020*/  FFMA.FTZ R207, R114, R131, R207 ;  /* 0x0000008372cf7223 */ /* 0x000fe400000100cf */
[----:B------:R-:W-:-:S02]  /*9030*/  FFMA.FTZ R212, R189, R212, -R203 ;  /* 0x000000d4bdd47223 */ /* 0x000fc400000108cb */
[----:B------:R-:W-:Y:S02]  /*9040*/  FFMA.FTZ R204, R116, -R73, R204 ;  /* 0x8000004974cc7223 */ /* 0x000fe400000100cc */
[----:B------:R-:W-:Y:S02]  /*9050*/  FMUL.FTZ R202, R198, R199 ;  /* 0x000000c7c6ca7220 */ /* 0x000fe40000410000 */
[-C--:B------:R-:W-:Y:S02]  /*9060*/  FMUL.FTZ R4, R10, R98.reuse ;  /* 0x000000620a047220 */ /* 0x080fe40000410000 */
[----:B------:R-:W-:Y:S02]  /*9070*/  FFMA.FTZ R131, R115, -R98, R131 ;  /* 0x8000006273837223 */ /* 0x000fe40000010083 */
[----:B------:R-:W-:Y:S02]  /*9080*/  FMUL.FTZ R132, R153, R206 ;  /* 0x000000ce99847220 */ /* 0x000fe40000410000 */
[----:B------:R-:W-:-:S02]  /*9090*/  FADD.FTZ R184, R195, R184 ;  /* 0x000000b8c3b87221 */ /* 0x000fc40000010000 */
[-C--:B------:R-:W-:Y:S01]  /*90a0*/  FMUL.FTZ R203, R198, R157.reuse ;  /* 0x0000009dc6cb7220 */ /* 0x080fe20000410000 */
[----:B------:R-:W-:Y:S01]  /*90b0*/  SHFL.DOWN PT, R195, R207, 0x1, 0x1f ;  /* 0x08201f00cfc37f89 */ /* 0x000fe200000e0000 */
[----:B------:R-:W-:Y:S02]  /*90c0*/  FADD.FTZ R5, R5, R208 ;  /* 0x000000d005057221 */ /* 0x000fe40000010000 */
[----:B------:R-:W-:Y:S02]  /*90d0*/  FADD.FTZ R76, R157, R76 ;  /* 0x0000004c9d4c7221 */ /* 0x000fe40000010000 */
[----:B------:R-:W-:Y:S02]  /*90e0*/  FFMA.FTZ R157, R204, R157, R202 ;  /* 0x0000009dcc9d7223 */ /* 0x000fe400000100ca */
[----:B------:R-:W-:Y:S02]  /*90f0*/  FADD.FTZ R75, R4, R75 ;  /* 0x0000004b044b7221 */ /* 0x000fe40000010000 */
[----:B------:R-:W-:-:S02]  /*9100*/  FFMA.FTZ R132, R131, R4, R132 ;  /* 0x0000000483847223 */ /* 0x000fc40000010084 */
[----:B------:R-:W-:Y:S02]  /*9110*/  FADD.FTZ R184, R184, R197 ;  /* 0x000000c5b8b87221 */ /* 0x000fe40000010000 */
[----:B------:R-:W-:Y:S02]  /*9120*/  FFMA.FTZ R202, R204, R199, -R203 ;  /* 0x000000c7ccca7223 */ /* 0x000fe400000108cb */
[----:B------:R-:W-:Y:S02]  /*9130*/  FMUL.FTZ R4, R153, R4 ;  /* 0x0000000499047220 */ /* 0x000fe40000410000 */
[----:B------:R-:W-:Y:S02]  /*9140*/  FFMA.FTZ R6, R112, -R191, R6 ;  /* 0x800000bf70067223 */ /* 0x000fe40000010006 */
[----:B------:R-:W-:Y:S02]  /*9150*/  FADD.FTZ R5, R5, R212 ;  /* 0x000000d405057221 */ /* 0x000fe40000010000 */
[----:B------:R-:W-:-:S02]  /*9160*/  FADD.FTZ R157, R184, R157 ;  /* 0x0000009db89d7221 */ /* 0x000fc40000010000 */
[----:B------:R-:W-:Y:S02]  /*9170*/  FFMA.FTZ R4, R131, R206, -R4 ;  /* 0x000000ce83047223 */ /* 0x000fe40000010804 */
[----:B------:R-:W-:Y:S02]  /*9180*/  FFMA.FTZ R6, R113, -R198, R6 ;  /* 0x800000c671067223 */ /* 0x000fe40000010006 */
[----:B------:R-:W-:Y:S02]  /*9190*/  FADD.FTZ R5, R5, R202 ;  /* 0x000000ca05057221 */ /* 0x000fe40000010000 */
[----:B------:R-:W-:Y:S02]  /*91a0*/  FADD.FTZ R157, R157, R132 ;  /* 0x000000849d9d7221 */ /* 0x000fe40000010000 */
[----:B------:R-:W-:Y:S02]  /*91b0*/  FFMA.FTZ R132, R114, -R153, R6 ;  /* 0x8000009972847223 */ /* 0x000fe40000010006 */
[----:B------:R-:W-:-:S02]  /*91c0*/  FADD.FTZ R5, R5, R4 ;  /* 0x0000000405057221 */ /* 0x000fc40000010000 */
[----:B------:R-:W-:Y:S01]  /*91d0*/  FMUL.FTZ R4, R179, UR19 ;  /* 0x00000013b3047c20 */ /* 0x000fe20008410000 */
[----:B------:R-:W0:Y:S01]  /*91e0*/  SHFL.DOWN PT, R202, R132, 0x1, 0x1f ;  /* 0x08201f0084ca7f89 */ /* 0x000e2200000e0000 */
[----:B------:R-:W-:Y:S02]  /*91f0*/  FMUL.FTZ R176, R176, UR19 ;  /* 0x00000013b0b07c20 */ /* 0x000fe40008410000 */
[----:B------:R-:W-:Y:S01]  /*9200*/  FFMA.FTZ R4, R181, UR18, R4 ;  /* 0x00000012b5047c23 */ /* 0x000fe20008010004 */
[----:B------:R-:W1:Y:S01]  /*9210*/  SHFL.DOWN PT, R184, R5, 0x1, 0x1f ;  /* 0x08201f0005b87f89 */ /* 0x000e6200000e0000 */
[----:B------:R-:W-:Y:S02]  /*9220*/  FFMA.FTZ R176, R177, UR18, R176 ;  /* 0x00000012b1b07c23 */ /* 0x000fe400080100b0 */
[----:B------:R-:W-:Y:S01]  /*9230*/  FFMA.FTZ R4, R182, R4, R141 ;  /* 0x00000004b6047223 */ /* 0x000fe2000001008d */
[----:B------:R-:W2:Y:S01]  /*9240*/  SHFL.DOWN PT, R179, R157, 0x1, 0x1f ;  /* 0x08201f009db37f89 */ /* 0x000ea200000e0000 */
[----:B------:R-:W-:-:S02]  /*9250*/  FFMA.FTZ R7, R186, R176, R7 ;  /* 0x000000b0ba077223 */ /* 0x000fc40000010007 */
[----:B------:R-:W-:Y:S02]  /*9260*/  FMUL.FTZ R6, R168, UR19 ;  /* 0x00000013a8067c20 */ /* 0x000fe40008410000 */
[----:B------:R-:W-:Y:S02]  /*9270*/  FFMA.FTZ R129, R129, R181, R4 ;  /* 0x000000b581817223 */ /* 0x000fe40000010004 */
[----:B------:R-:W-:Y:S02]  /*9280*/  FFMA.FTZ R7, R128, R177, R7 ;  /* 0x000000b180077223 */ /* 0x000fe40000010007 */
[----:B------:R-:W-:Y:S02]  /*9290*/  FFMA.FTZ R6, R169, UR18, -R6 ;  /* 0x00000012a9067c23 */ /* 0x000fe40008010806 */
[----:B------:R-:W-:Y:S02]  /*92a0*/  FMUL.FTZ R4, R183, UR19 ;  /* 0x00000013b7047c20 */ /* 0x000fe40008410000 */
[----:B------:R-:W-:Y:S01]  /*92b0*/  FADD.FTZ R66, R7, R66 ;  /* 0x0000004207427221 */ /* 0x000fe20000010000 */
[----:B------:R-:W-:Y:S01]  /*92c0*/  MOV R7, R132 ;  /* 0x0000008400077202 */ /* 0x000fe20000000f00 */
[----:B------:R-:W-:Y:S01]  /*92d0*/  FMUL.FTZ R191, R191, R6 ;  /* 0x00000006bfbf7220 */ /* 0x000fe20000410000 */
[----:B------:R-:W-:Y:S01]  /*92e0*/  MOV R6, R207 ;  /* 0x000000cf00067202 */ /* 0x000fe20000000f00 */
[----:B------:R-:W-:Y:S01]  /*92f0*/  FFMA.FTZ R128, R185, UR18, -R4 ;  /* 0x00000012b9807c23 */ /* 0x000fe20008010804 */
[----:B------:R-:W-:Y:S01]  /*9300*/  MOV R4, R157 ;  /* 0x0000009d00047202 */ /* 0x000fe20000000f00 */
[----:B0-----:R-:W-:-:S02]  /*9310*/  @!P0 FADD.FTZ R7, R7, R202 ;  /* 0x000000ca07078221 */ /* 0x001fc40000010000 */
[----:B------:R-:W-:Y:S02]  /*9320*/  @!P0 FADD.FTZ R6, R6, R195 ;  /* 0x000000c306068221 */ /* 0x000fe40000010000 */
[----:B-1----:R-:W-:Y:S02]  /*9330*/  @!P0 FADD.FTZ R5, R5, R184 ;  /* 0x000000b805058221 */ /* 0x002fe40000010000 */
[----:B--2---:R-:W-:Y:S01]  /*9340*/  @!P0 FADD.FTZ R4, R4, R179 ;  /* 0x000000b304048221 */ /* 0x004fe20000010000 */
[----:B------:R-:W-:Y:S01]  /*9350*/  ISETP.GT.AND P0, PT, R58, 0x1d, PT ;  /* 0x0000001d3a00780c */ /* 0x000fe20003f04270 */
[----:B------:R-:W-:Y:S01]  /*9360*/  FADD.FTZ R80, R143, R80 ;  /* 0x000000508f507221 */ /* 0x000fe20000010000 */
[----:B------:R-:W0:Y:S01]  /*9370*/  SHFL.DOWN PT, R176, R5, 0x2, 0x1f ;  /* 0x08401f0005b07f89 */ /* 0x000e2200000e0000 */
[----:B------:R-:W-:Y:S02]  /*9380*/  FADD.FTZ R65, R178, R65 ;  /* 0x00000041b2417221 */ /* 0x000fe40000010000 */
[----:B------:R-:W-:Y:S01]  /*9390*/  FMUL.FTZ R173, R173, R128 ;  /* 0x00000080adad7220 */ /* 0x000fe20000410000 */
[----:B------:R-:W1:Y:S01]  /*93a0*/  SHFL.DOWN PT, R143, R6, 0x2, 0x1f ;  /* 0x08401f00068f7f89 */ /* 0x000e6200000e0000 */
[----:B------:R-:W-:-:S02]  /*93b0*/  FMUL.FTZ R128, R185, UR19 ;  /* 0x00000013b9807c20 */ /* 0x000fc40008410000 */
[----:B------:R-:W-:Y:S01]  /*93c0*/  FMUL.FTZ R169, R169, UR19 ;  /* 0x00000013a9a97c20 */ /* 0x000fe20008410000 */
[----:B------:R-:W2:Y:S01]  /*93d0*/  SHFL.DOWN PT, R178, R7, 0x2, 0x1f ;  /* 0x08401f0007b27f89 */ /* 0x000ea200000e0000 */
[----:B------:R-:W-:Y:S02]  /*93e0*/  FFMA.FTZ R128, R183, UR18, R128 ;  /* 0x00000012b7807c23 */ /* 0x000fe40008010080 */
[----:B------:R-:W-:Y:S01]  /*93f0*/  FFMA.FTZ R132, R168, UR18, R169 ;  /* 0x00000012a8847c23 */ /* 0x000fe200080100a9 */
[----:B------:R-:W3:Y:S01]  /*9400*/  SHFL.DOWN PT, R141, R4, 0x2, 0x1f ;  /* 0x08401f00048d7f89 */ /* 0x000ee200000e0000 */
[----:B------:R-:W-:Y:S02]  /*9410*/  FFMA.FTZ R128, R175, R128, R173 ;  /* 0x00000080af807223 */ /* 0x000fe400000100ad */
[----:B------:R-:W-:Y:S02]  /*9420*/  FFMA.FTZ R132, R189, R132, R191 ;  /* 0x00000084bd847223 */ /* 0x000fe400000100bf */
[----:B------:R-:W-:-:S02]  /*9430*/  FFMA.FTZ R119, R119, R183, R128 ;  /* 0x000000b777777223 */ /* 0x000fc40000010080 */
[----:B------:R-:W-:Y:S02]  /*9440*/  FADD.FTZ R74, R129, R74 ;  /* 0x0000004a814a7221 */ /* 0x000fe40000010000 */
[----:B------:R-:W-:Y:S02]  /*9450*/  FMUL.FTZ R129, R165, UR19 ;  /* 0x00000013a5817c20 */ /* 0x000fe40008410000 */
[----:B------:R-:W-:Y:S02]  /*9460*/  FFMA.FTZ R132, R117, R168, R132 ;  /* 0x000000a875847223 */ /* 0x000fe40000010084 */
[----:B0-----:R-:W-:Y:S02]  /*9470*/  @!P0 FADD.FTZ R5, R5, R176 ;  /* 0x000000b005058221 */ /* 0x001fe40000010000 */
[----:B------:R-:W-:Y:S02]  /*9480*/  FADD.FTZ R72, R119, R72 ;  /* 0x0000004877487221 */ /* 0x000fe40000010000 */
[----:B-1----:R-:W-:Y:S01]  /*9490*/  @!P0 FADD.FTZ R6, R6, R143 ;  /* 0x0000008f06068221 */ /* 0x002fe20000010000 */
[----:B------:R-:W-:Y:S01]  /*94a0*/  SHFL.DOWN PT, R168, R5, 0x4, 0x1f ;  /* 0x08801f0005a87f89 */ /* 0x000fe200000e0000 */
[----:B------:R-:W-:-:S02]  /*94b0*/  FFMA.FTZ R129, R166, UR18, -R129 ;  /* 0x00000012a6817c23 */ /* 0x000fc40008010881 */
[----:B--2---:R-:W-:Y:S02]  /*94c0*/  @!P0 FADD.FTZ R7, R7, R178 ;  /* 0x000000b207078221 */ /* 0x004fe40000010000 */
[----:B------:R-:W-:Y:S02]  /*94d0*/  FMUL.FTZ R166, R166, UR19 ;  /* 0x00000013a6a67c20 */ /* 0x000fe40008410000 */
[----:B---3--:R-:W-:Y:S01]  /*94e0*/  @!P0 FADD.FTZ R4, R4, R141 ;  /* 0x0000008d04048221 */ /* 0x008fe20000010000 */
[----:B------:R-:W-:Y:S01]  /*94f0*/  SHFL.DOWN PT, R176, R7, 0x4, 0x1f ;  /* 0x08801f0007b07f89 */ /* 0x000fe200000e0000 */
[----:B------:R-:W-:Y:S01]  /*9500*/  FMUL.FTZ R128, R10, UR19 ;  /* 0x000000130a807c20 */ /* 0x000fe20008410000 */
[----:B------:R-:W-:Y:S01]  /*9510*/  ISETP.GT.AND P0, PT, R58, 0x1b, PT ;  /* 0x0000001b3a00780c */ /* 0x000fe20003f04270 */
[----:B------:R-:W-:Y:S01]  /*9520*/  FMUL.FTZ R117, R187, UR19 ;  /* 0x00000013bb757c20 */ /* 0x000fe20008410000 */
[----:B------:R-:W0:Y:S01]  /*9530*/  SHFL.DOWN PT, R141, R6, 0x4, 0x1f ;  /* 0x08801f00068d7f89 */ /* 0x000e2200000e0000 */
[----:B------:R-:W-:-:S02]  /*9540*/  FMUL.FTZ R198, R198, R129 ;  /* 0x00000081c6c67220 */ /* 0x000fc40000410000 */
[----:B------:R-:W-:Y:S01]  /*9550*/  FFMA.FTZ R129, R165, UR18, R166 ;  /* 0x00000012a5817c23 */ /* 0x000fe200080100a6 */
[----:B------:R-:W1:Y:S01]  /*9560*/  SHFL.DOWN PT, R119, R4, 0x4, 0x1f ;  /* 0x08801f0004777f89 */ /* 0x000e6200000e0000 */
[----:B------:R-:W-:Y:S02]  /*9570*/  FFMA.FTZ R166, R11, UR18, -R128 ;  /* 0x000000120ba67c23 */ /* 0x000fe40008010880 */
[----:B------:R-:W-:Y:S02]  /*9580*/  FFMA.FTZ R117, R190, UR18, -R117 ;  /* 0x00000012be757c23 */ /* 0x000fe40008010875 */
[----:B------:R-:W-:Y:S02]  /*9590*/  FMUL.FTZ R128, R192, UR19 ;  /* 0x00000013c0807c20 */ /* 0x000fe40008410000 */
[----:B------:R-:W-:Y:S02]  /*95a0*/  FMUL.FTZ R190, R190, UR19 ;  /* 0x00000013bebe7c20 */ /* 0x000fe40008410000 */
[----:B------:R-:W-:-:S02]  /*95b0*/  FFMA.FTZ R129, R204, R129, R198 ;  /* 0x00000081cc817223 */ /* 0x000fc400000100c6 */
[----:B------:R-:W-:Y:S02]  /*95c0*/  FMUL.FTZ R170, R170, R117 ;  /* 0x00000075aaaa7220 */ /* 0x000fe40000410000 */
[----:B------:R-:W-:Y:S02]  /*95d0*/  FFMA.FTZ R128, R193, UR18, -R128 ;  /* 0x00000012c1807c23 */ /* 0x000fe40008010880 */
[----:B------:R-:W-:Y:S02]  /*95e0*/  FMUL.FTZ R11, R11, UR19 ;  /* 0x000000130b0b7c20 */ /* 0x000fe40008410000 */
[----:B------:R-:W-:Y:S02]  /*95f0*/  FFMA.FTZ R117, R187, UR18, R190 ;  /* 0x00000012bb757c23 */ /* 0x000fe400080100be */
[----:B------:R-:W-:Y:S02]  /*9600*/  FMUL.FTZ R193, R193, UR19 ;  /* 0x00000013c1c17c20 */ /* 0x000fe40008410000 */
[----:B------:R-:W-:-:S02]  /*9610*/  FADD.FTZ R67, R132, R67 ;  /* 0x0000004384437221 */ /* 0x000fc40000010000 */
[----:B------:R-:W-:Y:S02]  /*9620*/  FMUL.FTZ R153, R153, R166 ;  /* 0x000000a699997220 */ /* 0x000fe40000410000 */
[----:B------:R-:W-:Y:S02]  /*9630*/  FFMA.FTZ R132, R116, R165, R129 ;  /* 0x000000a574847223 */ /* 0x000fe40000010081 */
[----:B------:R-:W-:Y:S02]  /*9640*/  FFMA.FTZ R166, R10, UR18, R11 ;  /* 0x000000120aa67c23 */ /* 0x000fe4000801000b */
[----:B------:R-:W-:Y:S02]  /*9650*/  FFMA.FTZ R117, R174, R117, R170 ;  /* 0x00000075ae757223 */ /* 0x000fe400000100aa */
[----:B------:R-:W-:Y:S02]  /*9660*/  FMUL.FTZ R128, R167, R128 ;  /* 0x00000080a7807220 */ /* 0x000fe40000410000 */
[----:B------:R-:W-:-:S02]  /*9670*/  FFMA.FTZ R116, R192, UR18, R193 ;  /* 0x00000012c0747c23 */ /* 0x000fc400080100c1 */
[----:B------:R-:W-:Y:S02]  /*9680*/  FFMA.FTZ R153, R131, R166, R153 ;  /* 0x000000a683997223 */ /* 0x000fe40000010099 */
[----:B------:R-:W-:Y:S02]  /*9690*/  FFMA.FTZ R118, R118, R187, R117 ;  /* 0x000000bb76767223 */ /* 0x000fe40000010075 */
[----:B------:R-:W-:Y:S02]  /*96a0*/  FFMA.FTZ R116, R171, R116, R128 ;  /* 0x00000074ab747223 */ /* 0x000fe40000010080 */
[----:B------:R-:W-:Y:S02]  /*96b0*/  FMUL.FTZ R11, R196, UR19 ;  /* 0x00000013c40b7c20 */ /* 0x000fe40008410000 */
[----:B0-----:R-:W-:Y:S02]  /*96c0*/  @!P0 FADD.FTZ R6, R6, R141 ;  /* 0x0000008d06068221 */ /* 0x001fe40000010000 */
[----:B------:R-:W-:-:S02]  /*96d0*/  @!P0 FADD.FTZ R7, R7, R176 ;  /* 0x000000b007078221 */ /* 0x000fc40000010000 */
[----:B------:R-:W-:Y:S02]  /*96e0*/  @!P0 FADD.FTZ R5, R5, R168 ;  /* 0x000000a805058221 */ /* 0x000fe40000010000 */
[----:B-1----:R-:W-:Y:S01]  /*96f0*/  @!P0 FADD.FTZ R4, R4, R119 ;  /* 0x0000007704048221 */ /* 0x002fe20000010000 */
[----:B------:R-:W-:Y:S01]  /*9700*/  ISETP.GT.AND P0, PT, R58, 0x17, PT ;  /* 0x000000173a00780c */ /* 0x000fe20003f04270 */
[----:B------:R-:W-:Y:S01]  /*9710*/  FFMA.FTZ R153, R115, R10, R153 ;  /* 0x0000000a73997223 */ /* 0x000fe20000010099 */
[----:B------:R-:W0:Y:S01]  /*9720*/  SHFL.DOWN PT, R119, R6, 0x8, 0x1f ;  /* 0x09001f0006777f89 */ /* 0x000e2200000e0000 */
[----:B------:R-:W-:Y:S02]  /*9730*/  FFMA.FTZ R115, R194, UR18, -R11 ;  /* 0x00000012c2737c23 */ /* 0x000fe4000801080b */
[----:B------:R-:W-:Y:S01]  /*9740*/  FADD.FTZ R71, R118, R71 ;  /* 0x0000004776477221 */ /* 0x000fe20000010000 */
[----:B------:R-:W-:Y:S01]  /*9750*/  SHFL.DOWN PT, R117, R4, 0x8, 0x1f ;  /* 0x09001f0004757f89 */ /* 0x000fe200000e0000 */
[----:B------:R-:W-:-:S02]  /*9760*/  FFMA.FTZ R121, R121, R192, R116 ;  /* 0x000000c079797223 */ /* 0x000fc40000010074 */
[----:B------:R-:W-:Y:S01]  /*9770*/  FMUL.FTZ R11, R194, UR19 ;  /* 0x00000013c20b7c20 */ /* 0x000fe20008410000 */
[----:B------:R-:W1:Y:S01]  /*9780*/  SHFL.DOWN PT, R118, R7, 0x8, 0x1f ;  /* 0x09001f0007767f89 */ /* 0x000e6200000e0000 */
[----:B------:R-:W-:Y:S02]  /*9790*/  FMUL.FTZ R10, R152, UR19 ;  /* 0x00000013980a7c20 */ /* 0x000fe40008410000 */
[----:B------:R-:W-:Y:S01]  /*97a0*/  FMUL.FTZ R162, R162, R115 ;  /* 0x00000073a2a27220 */ /* 0x000fe20000410000 */
[----:B------:R-:W2:Y:S01]  /*97b0*/  SHFL.DOWN PT, R116, R5, 0x8, 0x1f ;  /* 0x09001f0005747f89 */ /* 0x000ea200000e0000 */
[----:B------:R-:W-:Y:S02]  /*97c0*/  FFMA.FTZ R115, R196, UR18, R11 ;  /* 0x00000012c4737c23 */ /* 0x000fe4000801000b */
[C---:B------:R-:W-:Y:S02]  /*97d0*/  FFMA.FTZ R11, R151.reuse, UR18, -R10 ;  /* 0x00000012970b7c23 */ /* 0x040fe4000801080a */
[----:B------:R-:W-:-:S02]  /*97e0*/  FMUL.FTZ R151, R151, UR19 ;  /* 0x0000001397977c20 */ /* 0x000fc40008410000 */
[----:B------:R-:W-:Y:S02]  /*97f0*/  FMUL.FTZ R10, R8, R11 ;  /* 0x0000000b080a7220 */ /* 0x000fe40000410000 */
[----:B------:R-:W-:Y:S02]  /*9800*/  FFMA.FTZ R8, R152, UR18, R151 ;  /* 0x0000001298087c23 */ /* 0x000fe40008010097 */
[----:B------:R-:W-:Y:S02]  /*9810*/  FFMA.FTZ R115, R172, R115, R162 ;  /* 0x00000073ac737223 */ /* 0x000fe400000100a2 */
[----:B------:R-:W-:Y:S02]  /*9820*/  FFMA.FTZ R8, R159, R8, R10 ;  /* 0x000000089f087223 */ /* 0x000fe4000001000a */
[----:B------:R-:W-:Y:S02]  /*9830*/  FMUL.FTZ R11, R144, UR19 ;  /* 0x00000013900b7c20 */ /* 0x000fe40008410000 */
[----:B------:R-:W-:-:S02]  /*9840*/  FFMA.FTZ R123, R123, R152, R8 ;  /* 0x000000987b7b7223 */ /* 0x000fc40000010008 */
[----:B------:R-:W-:Y:S02]  /*9850*/  FMUL.FTZ R8, R146, UR19 ;  /* 0x0000001392087c20 */ /* 0x000fe40008410000 */
[----:B0-----:R-:W-:Y:S02]  /*9860*/  @!P0 FADD.FTZ R6, R6, R119 ;  /* 0x0000007706068221 */ /* 0x001fe40000010000 */
[C---:B------:R-:W-:Y:S02]  /*9870*/  FFMA.FTZ R8, R145.reuse, UR18, -R8 ;  /* 0x0000001291087c23 */ /* 0x040fe40008010808 */
[----:B------:R-:W-:Y:S02]  /*9880*/  FMUL.FTZ R145, R145, UR19 ;  /* 0x0000001391917c20 */ /* 0x000fe40008410000 */
[----:B-1----:R-:W-:Y:S02]  /*9890*/  @!P0 FADD.FTZ R7, R7, R118 ;  /* 0x0000007607078221 */ /* 0x002fe40000010000 */
[----:B--2---:R-:W-:-:S02]  /*98a0*/  @!P0 FADD.FTZ R5, R5, R116 ;  /* 0x0000007405058221 */ /* 0x004fc40000010000 */
[----:B------:R-:W-:Y:S01]  /*98b0*/  @!P0 FADD.FTZ R4, R4, R117 ;  /* 0x0000007504048221 */ /* 0x000fe20000010000 */
[----:B------:R-:W-:Y:S01]  /*98c0*/  SHFL.DOWN PT, R116, R7, 0x10, 0x1f ;  /* 0x0a001f0007747f89 */ /* 0x000fe200000e0000 */
[----:B------:R-:W-:Y:S01]  /*98d0*/  FMUL.FTZ R9, R9, R8 ;  /* 0x0000000809097220 */ /* 0x000fe20000410000 */
[----:B------:R-:W-:Y:S01]  /*98e0*/  ISETP.GT.AND P0, PT, R58, 0xf, PT ;  /* 0x0000000f3a00780c */ /* 0x000fe20003f04270 */
[----:B------:R-:W-:Y:S01]  /*98f0*/  FFMA.FTZ R8, R146, UR18, R145 ;  /* 0x0000001292087c23 */ /* 0x000fe20008010091 */
[----:B------:R-:W0:Y:S01]  /*9900*/  SHFL.DOWN PT, R117, R6, 0x10, 0x1f ;  /* 0x0a001f0006757f89 */ /* 0x000e2200000e0000 */
[----:B------:R-:W-:Y:S02]  /*9910*/  FFMA.FTZ R120, R120, R196, R115 ;  /* 0x000000c478787223 */ /* 0x000fe40000010073 */
[----:B------:R-:W-:Y:S01]  /*9920*/  FFMA.FTZ R11, R134, UR18, -R11 ;  /* 0x00000012860b7c23 */ /* 0x000fe2000801080b */
[----:B------:R-:W1:Y:S01]  /*9930*/  SHFL.DOWN PT, R10, R5, 0x10, 0x1f ;  /* 0x0a001f00050a7f89 */ /* 0x000e6200000e0000 */
[----:B------:R-:W-:-:S02]  /*9940*/  FFMA.FTZ R8, R163, R8, R9 ;  /* 0x00000008a3087223 */ /* 0x000fc40000010009 */
[----:B------:R-:W-:Y:S01]  /*9950*/  FMUL.FTZ R156, R156, R11 ;  /* 0x0000000b9c9c7220 */ /* 0x000fe20000410000 */
[----:B------:R-:W2:Y:S01]  /*9960*/  SHFL.DOWN PT, R115, R4, 0x10, 0x1f ;  /* 0x0a001f0004737f89 */ /* 0x000ea200000e0000 */
[----:B------:R-:W-:Y:S02]  /*9970*/  FMUL.FTZ R9, R148, UR19 ;  /* 0x0000001394097c20 */ /* 0x000fe40008410000 */
[----:B------:R-:W-:Y:S02]  /*9980*/  FMUL.FTZ R11, R134, UR19 ;  /* 0x00000013860b7c20 */ /* 0x000fe40008410000 */
[----:B------:R-:W-:Y:S02]  /*9990*/  FFMA.FTZ R9, R136, UR18, -R9 ;  /* 0x0000001288097c23 */ /* 0x000fe40008010809 */
[----:B------:R-:W-:Y:S02]  /*99a0*/  FFMA.FTZ R11, R144, UR18, R11 ;  /* 0x00000012900b7c23 */ /* 0x000fe4000801000b */
[----:B------:R-:W-:-:S02]  /*99b0*/  FFMA.FTZ R125, R125, R146, R8 ;  /* 0x000000927d7d7223 */ /* 0x000fc40000010008 */
[----:B------:R-:W-:Y:S02]  /*99c0*/  FMUL.FTZ R12, R12, R9 ;  /* 0x000000090c0c7220 */ /* 0x000fe40000410000 */
[----:B------:R-:W-:Y:S02]  /*99d0*/  FFMA.FTZ R11, R158, R11, R156 ;  /* 0x0000000b9e0b7223 */ /* 0x000fe4000001009c */
[----:B------:R-:W-:Y:S02]  /*99e0*/  FMUL.FTZ R8, R150, UR19 ;  /* 0x0000001396087c20 */ /* 0x000fe40008410000 */
[----:B------:R-:W-:Y:S02]  /*99f0*/  FMUL.FTZ R9, R13, UR19 ;  /* 0x000000130d097c20 */ /* 0x000fe40008410000 */
[----:B------:R-:W-:Y:S02]  /*9a00*/  FFMA.FTZ R122, R122, R144, R11 ;  /* 0x000000907a7a7223 */ /* 0x000fe4000001000b */
[----:B------:R-:W-:-:S02]  /*9a10*/  FFMA.FTZ R8, R149, UR18, -R8 ;  /* 0x0000001295087c23 */ /* 0x000fc40008010808 */
[----:B------:R-:W-:Y:S02]  /*9a20*/  FFMA.FTZ R9, R140, UR18, -R9 ;  /* 0x000000128c097c23 */ /* 0x000fe40008010809 */
        /* <DEDUP_REMOVED lines=8> */
[----:B0-----:R-:W-:Y:S02]  /*9ab0*/  @!P0 FADD.FTZ R6, R6, R117 ;  /* 0x0000007506068221 */ /* 0x001fe40000010000 */
[----:B------:R-:W-:Y:S02]  /*9ac0*/  @!P0 FADD.FTZ R7, R7, R116 ;  /* 0x0000007407078221 */ /* 0x000fe40000010000 */
[----:B-1----:R-:W-:-:S02]  /*9ad0*/  @!P0 FADD.FTZ R5, R5, R10 ;  /* 0x0000000a05058221 */ /* 0x002fc40000010000 */
[----:B--2---:R-:W-:Y:S02]  /*9ae0*/  @!P0 FADD.FTZ R4, R4, R115 ;  /* 0x0000007304048221 */ /* 0x004fe40000010000 */
[----:B------:R-:W-:Y:S02]  /*9af0*/  FFMA.FTZ R11, R164, R11, R12 ;  /* 0x0000000ba40b7223 */ /* 0x000fe4000001000c */
[----:B------:R-:W-:Y:S01]  /*9b00*/  FFMA.FTZ R8, R161, R8, R155 ;  /* 0x00000008a1087223 */ /* 0x000fe2000001009b */
[----:B------:R0:W-:Y:S01]  /*9b10*/  @!P1 STS.128 [0x440], R4 ;  /* 0x00044004ff009388 */ /* 0x0001e20000000c00 */
[----:B------:R-:W-:Y:S02]  /*9b20*/  FFMA.FTZ R9, R160, R9, R154 ;  /* 0x00000009a0097223 */ /* 0x000fe4000001009a */
[----:B------:R-:W-:Y:S02]  /*9b30*/  FFMA.FTZ R124, R124, R148, R11 ;  /* 0x000000947c7c7223 */ /* 0x000fe4000001000b */
[----:B------:R-:W-:-:S02]  /*9b40*/  FFMA.FTZ R8, R127, R150, R8 ;  /* 0x000000967f087223 */ /* 0x000fc40000010008 */
[----:B------:R-:W-:Y:S02]  /*9b50*/  FFMA.FTZ R9, R126, R13, R9 ;  /* 0x0000000d7e097223 */ /* 0x000fe40000010009 */
        /* <DEDUP_REMOVED lines=33> */
.L_x_8214:
[----:B0-----:R-:W-:Y:S05]  /*9d70*/  BSYNC B0 ;  /* 0x0000000000007941 */ /* 0x001fea0003800000 */
.L_x_8213:
        /* <DEDUP_REMOVED lines=20> */
.L_x_8200:
[----:B------:R-:W-:Y:S01]  /*9ec0*/  BAR.SYNC.DEFER_BLOCKING 0x0 ;  /* 0x0000000000007b1d */ /* 0x000fe20000010000 */
[C---:B------:R-:W-:Y:S02]  /*9ed0*/  LOP3.LUT R17, R56.reuse, 0x20, RZ, 0xfc, !PT ;  /* 0x0000002038117812 */ /* 0x040fe400078efcff */
[C---:B------:R-:W-:Y:S02]  /*9ee0*/  LOP3.LUT R16, R56.reuse, 0x40, RZ, 0xfc, !PT ;  /* 0x0000004038107812 */ /* 0x040fe400078efcff */
[C---:B------:R-:W-:Y:S01]  /*9ef0*/  LOP3.LUT R15, R56.reuse, 0x60, RZ, 0xfc, !PT ;  /* 0x00000060380f7812 */ /* 0x040fe200078efcff */
[----:B------:R-:W-:Y:S01]  /*9f00*/  ULDC UR23, c[0x0][0x168] ;  /* 0x00005a0000177ab9 */ /* 0x000fe20000000800 */
[----:B------:R-:W-:Y:S01]  /*9f10*/  PRMT R18, RZ, 0x7610, R18 ;  /* 0x00007610ff127816 */ /* 0x000fe20000000012 */
[----:B------:R-:W-:Y:S01]  /*9f20*/  UIADD3 UR23, -UR43, UR23, URZ ;  /* 0x000000172b177290 */ /* 0x000fe2000fffe13f */
[C---:B------:R-:W-:Y:S01]  /*9f30*/  LOP3.LUT R14, R56.reuse, 0x80, RZ, 0xfc, !PT ;  /* 0x00000080380e7812 */ /* 0x040fe200078efcff */
[----:B------:R-:W-:Y:S01]  /*9f40*/  ULDC.64 UR8, c[0x0][0x2d8] ;  /* 0x0000b60000087ab9 */ /* 0x000fe20000000a00 */
[----:B------:R-:W-:Y:S01]  /*9f50*/  PRMT R19, RZ, 0x7610, R19 ;  /* 0x00007610ff137816 */ /* 0x000fe20000000013 */
[----:B------:R-:W-:Y:S01]  /*9f60*/  ULDC.64 UR34, c[0x0][0x2f8] ;  /* 0x0000be0000227ab9 */ /* 0x000fe20000000a00 */
[----:B------:R-:W-:-:S02]  /*9f70*/  LOP3.LUT R13, R56, 0xa0, RZ, 0xfc, !PT ;  /* 0x000000a0380d7812 */ /* 0x000fc400078efcff */
[C---:B------:R-:W-:Y:S02]  /*9f80*/  ISETP.GE.AND P2, PT, R56.reuse, UR23, PT ;  /* 0x0000001738007c0c */ /* 0x040fe4000bf46270 */
[----:B------:R-:W-:Y:S02]  /*9f90*/  ISETP.GE.AND P1, PT, R17, UR23, PT ;  /* 0x0000001711007c0c */ /* 0x000fe4000bf26270 */
[----:B------:R-:W-:Y:S02]  /*9fa0*/  LOP3.LUT R12, R56, 0xc0, RZ, 0xfc, !PT ;  /* 0x000000c0380c7812 */ /* 0x000fe400078efcff */
[----:B------:R-:W-:Y:S02]  /*9fb0*/  ISETP.GE.AND P0, PT, R16, UR23, PT ;  /* 0x0000001710007c0c */ /* 0x000fe4000bf06270 */
[----:B------:R-:W-:Y:S02]  /*9fc0*/  LOP3.LUT R11, R56, 0xe0, RZ, 0xfc, !PT ;  /* 0x000000e0380b7812 */ /* 0x000fe400078efcff */
[----:B------:R-:W-:-:S02]  /*9fd0*/  ISETP.GE.AND P4, PT, R15, UR23, PT ;  /* 0x000000170f007c0c */ /* 0x000fc4000bf86270 */
[----:B------:R-:W-:Y:S01]  /*9fe0*/  LOP3.LUT R10, R56, 0x100, RZ, 0xfc, !PT ;  /* 0x00000100380a7812 */ /* 0x000fe200078efcff */
[----:B------:R-:W2:Y:S01]  /*9ff0*/  @!P2 LDG.E.U16 R18, [R2.64] ;  /* 0x000000200212a981 */ /* 0x000ea2000c1e1500 */
[----:B------:R-:W-:Y:S02]  /*a000*/  ISETP.GE.AND P6, PT, R14, UR23, PT ;  /* 0x000000170e007c0c */ /* 0x000fe4000bfc6270 */
[----:B------:R-:W-:Y:S01]  /*a010*/  ISETP.GE.AND P5, PT, R13, UR23, PT ;  /* 0x000000170d007c0c */ /* 0x000fe2000bfa6270 */
[----:B------:R-:W3:Y:S01]  /*a020*/  @!P1 LDG.E.U16 R19, [R2.64+0x40] ;  /* 0x0000402002139981 */ /* 0x000ee2000c1e1500 */
        /* <DEDUP_REMOVED lines=73> */
[----:B------:R-:W-:Y:S02]  /*a4c0*/  FSETP.GTU.FTZ.AND P4, PT, R20, 20, PT ;  /* 0x41a000001400780b */ /* 0x000fe40003f9c000 */
[----:B--2---:R-:W-:Y:S01]  /*a4d0*/  PRMT R3, RZ, 0x5410, R3 ;  /* 0x00005410ff037816 */ /* 0x004fe20000000003 */
[----:B------:R-:W-:Y:S01]  /*a4e0*/  FADD.FTZ R24, R18, UR4 ;  /* 0x0000000412187e21 */ /* 0x000fe20008010000 */
[----:B---3--:R-:W-:Y:S01]  /*a4f0*/  PRMT R19, RZ, 0x5410, R19 ;  /* 0x00005410ff137816 */ /* 0x008fe20000000013 */
[----:B------:R-:W0:Y:S02]  /*a500*/  LDS.U16 R18, [R39+0xc] ;  /* 0x00000c0027127984 */ /* 0x000e240000000400 */
[----:B------:R-:W-:Y:S01]  /*a510*/  FADD.FTZ R23, R3, UR4 ;  /* 0x0000000403177e21 */ /* 0x000fe20008010000 */
[----:B------:R-:W-:-:S05]  /*a520*/  FSETP.GTU.FTZ.AND P0, PT, R24, 20, PT ;  /* 0x41a000001800780b */ /* 0x000fca0003f1c000 */
[----:B------:R-:W-:Y:S01]  /*a530*/  @!P4 FMUL.FTZ R20, R20, -1.4426950216293334961 ;  /* 0xbfb8aa3b1414c820 */ /* 0x000fe20000410000 */
[----:B------:R-:W-:Y:S01]  /*a540*/  FSETP.GTU.FTZ.AND P5, PT, R23, 20, PT ;  /* 0x41a000001700780b */ /* 0x000fe20003fbc000 */
[----:B------:R-:W-:Y:S01]  /*a550*/  FADD.FTZ R25, R19, UR4 ;  /* 0x0000000413197e21 */ /* 0x000fe20008010000 */
[----:B------:R-:W-:Y:S01]  /*a560*/  LDS.U16 R3, [R39+0xa] ;  /* 0x00000a0027037984 */ /* 0x000fe20000000400 */
[----:B------:R1:W2:Y:S03]  /*a570*/  @!P4 MUFU.EX2 R22, R20 ;  /* 0x000000140016c308 */ /* 0x0002a60000000800 */
[----:B------:R-:W3:Y:S01]  /*a580*/  LDS.U16 R19, [R39+0xe] ;  /* 0x00000e0027137984 */ /* 0x000ee20000000400 */
[----:B------:R-:W-:-:S03]  /*a590*/  @!P0 FMUL.FTZ R24, R24, -1.4426950216293334961 ;  /* 0xbfb8aa3b18188820 */ /* 0x000fc60000410000 */
[----:B-1----:R-:W1:Y:S03]  /*a5a0*/  LDS.U16 R20, [R39+0x10] ;  /* 0x0000100027147984 */ /* 0x002e660000000400 */
[----:B------:R-:W-:Y:S01]  /*a5b0*/  @!P5 FMUL.FTZ R23, R23, -1.4426950216293334961 ;  /* 0xbfb8aa3b1717d820 */ /* 0x000fe20000410000 */
[----:B------:R-:W4:Y:S08]  /*a5c0*/  @!P0 MUFU.EX2 R24, R24 ;  /* 0x0000001800188308 */ /* 0x000f300000000800 */
[----:B------:R-:W5:Y:S01]  /*a5d0*/  @!P5 MUFU.EX2 R23, R23 ;  /* 0x000000170017d308 */ /* 0x000f620000000800 */
[----:B--2---:R-:W-:-:S02]  /*a5e0*/  @!P4 FADD.FTZ R22, R22, 1 ;  /* 0x3f8000001616c421 */ /* 0x004fc40000010000 */
[----:B----4-:R-:W-:-:S05]  /*a5f0*/  @!P0 FADD.FTZ R24, R24, 1 ;  /* 0x3f80000018188421 */ /* 0x010fca0000010000 */
[----:B------:R2:W4:Y:S01]  /*a600*/  @!P4 MUFU.RCP R27, R22 ;  /* 0x00000016001bc308 */ /* 0x0005220000001000 */
[----:B-----5:R-:W-:-:S07]  /*a610*/  @!P5 FADD.FTZ R23, R23, 1 ;  /* 0x3f8000001717d421 */ /* 0x020fce0000010000 */
[----:B------:R-:W-:Y:S01]  /*a620*/  @!P0 MUFU.RCP R24, R24 ;  /* 0x0000001800188308 */ /* 0x000fe20000001000 */
[----:B0-----:R-:W-:Y:S01]  /*a630*/  PRMT R18, RZ, 0x5410, R18 ;  /* 0x00005410ff127816 */ /* 0x001fe20000000012 */
[----:B--2---:R-:W-:Y:S06]  /*a640*/  LDS.U16 R22, [R39+0x1c] ;  /* 0x00001c0027167984 */ /* 0x004fec0000000400 */
[----:B------:R-:W0:Y:S01]  /*a650*/  @!P5 MUFU.RCP R26, R23 ;  /* 0x00000017001ad308 */ /* 0x000e220000001000 */
[----:B---3--:R-:W-:Y:S02]  /*a660*/  PRMT R19, RZ, 0x5410, R19 ;  /* 0x00005410ff137816 */ /* 0x008fe40000000013 */
[----:B------:R-:W-:-:S02]  /*a670*/  PRMT R21, RZ, 0x5410, R21 ;  /* 0x00005410ff157816 */ /* 0x000fc40000000015 */
[----:B-1----:R-:W-:Y:S01]  /*a680*/  PRMT R20, RZ, 0x5410, R20 ;  /* 0x00005410ff147816 */ /* 0x002fe20000000014 */
[----:B------:R-:W-:Y:S02]  /*a690*/  FADD.FTZ R18, R18, UR4 ;  /* 0x0000000412127e21 */ /* 0x000fe40008010000 */
[----:B------:R-:W-:Y:S01]  /*a6a0*/  FADD.FTZ R19, R19, UR4 ;  /* 0x0000000413137e21 */ /* 0x000fe20008010000 */
[----:B------:R-:W-:Y:S01]  /*a6b0*/  PRMT R2, RZ, 0x5410, R2 ;  /* 0x00005410ff027816 */ /* 0x000fe20000000002 */
[----:B------:R-:W-:Y:S01]  /*a6c0*/  FADD.FTZ R20, R20, UR4 ;  /* 0x0000000414147e21 */ /* 0x000fe20008010000 */
[----:B------:R-:W-:Y:S01]  /*a6d0*/  PRMT R3, RZ, 0x5410, R3 ;  /* 0x00005410ff037816 */ /* 0x000fe20000000003 */
[----:B------:R-:W-:Y:S01]  /*a6e0*/  FADD.FTZ R21, R21, UR4 ;  /* 0x0000000415157e21 */ /* 0x000fe20008010000 */
[----:B------:R-:W-:Y:S01]  /*a6f0*/  FSETP.GTU.FTZ.AND P6, PT, R19, 20, PT ;  /* 0x41a000001300780b */ /* 0x000fe20003fdc000 */
[----:B----4-:R-:W-:Y:S01]  /*a700*/  @!P4 FMUL.FTZ R92, R92, R27 ;  /* 0x0000001b5c5cc220 */ /* 0x010fe20000410000 */
[----:B------:R-:W-:Y:S01]  /*a710*/  FSETP.GTU.FTZ.AND P4, PT, R18, 20, PT ;  /* 0x41a000001200780b */ /* 0x000fe20003f9c000 */
[----:B0-----:R-:W-:Y:S01]  /*a720*/  @!P5 FMUL.FTZ R91, R91, R26 ;  /* 0x0000001a5b5bd220 */ /* 0x001fe20000410000 */
[----:B------:R-:W-:Y:S01]  /*a730*/  FSETP.GTU.FTZ.AND P5, PT, R20, 20, PT ;  /* 0x41a000001400780b */ /* 0x000fe20003fbc000 */
[----:B------:R-:W-:Y:S01]  /*a740*/  @!P0 FMUL.FTZ R93, R93, R24 ;  /* 0x000000185d5d8220 */ /* 0x000fe20000410000 */
[----:B------:R-:W-:Y:S01]  /*a750*/  FSETP.GTU.FTZ.AND P0, PT, R21, 20, PT ;  /* 0x41a000001500780b */ /* 0x000fe20003f1c000 */
[----:B------:R-:W-:Y:S01]  /*a760*/  FADD.FTZ R2, R2, UR4 ;  /* 0x0000000402027e21 */ /* 0x000fe20008010000 */
[----:B------:R-:W-:Y:S01]  /*a770*/  FSETP.GTU.FTZ.AND P1, PT, R25, 20, PT ;  /* 0x41a000001900780b */ /* 0x000fe20003f3c000 */
[----:B------:R-:W-:Y:S01]  /*a780*/  FADD.FTZ R3, R3, UR4 ;  /* 0x0000000403037e21 */ /* 0x000fe20008010000 */
[----:B------:R-:W-:Y:S03]  /*a790*/  LDS.U16 R23, [R39+0x1e] ;  /* 0x00001e0027177984 */ /* 0x000fe60000000400 */
[----:B------:R-:W-:-:S02]  /*a7a0*/  @!P6 FMUL.FTZ R19, R19, -1.4426950216293334961 ;  /* 0xbfb8aa3b1313e820 */ /* 0x000fc40000410000 */
[----:B------:R-:W-:Y:S02]  /*a7b0*/  @!P4 FMUL.FTZ R18, R18, -1.4426950216293334961 ;  /* 0xbfb8aa3b1212c820 */ /* 0x000fe40000410000 */
[----:B------:R-:W-:Y:S02]  /*a7c0*/  @!P5 FMUL.FTZ R20, R20, -1.4426950216293334961 ;  /* 0xbfb8aa3b1414d820 */ /* 0x000fe40000410000 */
[----:B------:R-:W-:Y:S01]  /*a7d0*/  @!P0 FMUL.FTZ R21, R21, -1.4426950216293334961 ;  /* 0xbfb8aa3b15158820 */ /* 0x000fe20000410000 */
[----:B------:R-:W-:Y:S01]  /*a7e0*/  @!P6 MUFU.EX2 R19, R19 ;  /* 0x000000130013e308 */ /* 0x000fe20000000800 */
[----:B------:R-:W-:Y:S02]  /*a7f0*/  FSETP.GTU.FTZ.AND P2, PT, R2, 20, PT ;  /* 0x41a000000200780b */ /* 0x000fe40003f5c000 */
[----:B------:R-:W-:-:S05]  /*a800*/  FSETP.GTU.FTZ.AND P3, PT, R3, 20, PT ;  /* 0x41a000000300780b */ /* 0x000fca0003f7c000 */
[----:B------:R-:W0:Y:S08]  /*a810*/  @!P4 MUFU.EX2 R18, R18 ;  /* 0x000000120012c308 */ /* 0x000e300000000800 */
[----:B------:R-:W1:Y:S08]  /*a820*/  @!P5 MUFU.EX2 R20, R20 ;  /* 0x000000140014d308 */ /* 0x000e700000000800 */
[----:B------:R-:W2:Y:S01]  /*a830*/  @!P0 MUFU.EX2 R21, R21 ;  /* 0x0000001500158308 */ /* 0x000ea20000000800 */
[----:B------:R-:W-:-:S02]  /*a840*/  @!P2 FMUL.FTZ R2, R2, -1.4426950216293334961 ;  /* 0xbfb8aa3b0202a820 */ /* 0x000fc40000410000 */
[----:B------:R-:W-:Y:S02]  /*a850*/  @!P3 FMUL.FTZ R3, R3, -1.4426950216293334961 ;  /* 0xbfb8aa3b0303b820 */ /* 0x000fe40000410000 */
[----:B0-----:R-:W-:Y:S02]  /*a860*/  @!P4 FADD.FTZ R18, R18, 1 ;  /* 0x3f8000001212c421 */ /* 0x001fe40000010000 */
[----:B------:R-:W-:Y:S02]  /*a870*/  @!P6 FADD.FTZ R19, R19, 1 ;  /* 0x3f8000001313e421 */ /* 0x000fe40000010000 */
[----:B-1----:R-:W-:Y:S01]  /*a880*/  @!P5 FADD.FTZ R20, R20, 1 ;  /* 0x3f8000001414d421 */ /* 0x002fe20000010000 */
[----:B------:R-:W0:Y:S01]  /*a890*/  @!P2 MUFU.EX2 R2, R2 ;  /* 0x000000020002a308 */ /* 0x000e220000000800 */
[----:B------:R-:W-:Y:S02]  /*a8a0*/  @!P1 FMUL.FTZ R25, R25, -1.4426950216293334961 ;  /* 0xbfb8aa3b19199820 */ /* 0x000fe40000410000 */
[----:B--2---:R-:W-:-:S05]  /*a8b0*/  @!P0 FADD.FTZ R21, R21, 1 ;  /* 0x3f80000015158421 */ /* 0x004fca0000010000 */
[----:B------:R-:W1:Y:S08]  /*a8c0*/  @!P3 MUFU.EX2 R3, R3 ;  /* 0x000000030003b308 */ /* 0x000e700000000800 */
[----:B------:R-:W2:Y:S08]  /*a8d0*/  @!P4 MUFU.RCP R18, R18 ;  /* 0x000000120012c308 */ /* 0x000eb00000001000 */
[----:B------:R-:W3:Y:S08]  /*a8e0*/  @!P6 MUFU.RCP R19, R19 ;  /* 0x000000130013e308 */ /* 0x000ef00000001000 */
[----:B------:R-:W4:Y:S08]  /*a8f0*/  @!P5 MUFU.RCP R20, R20 ;  /* 0x000000140014d308 */ /* 0x000f300000001000 */
[----:B------:R-:W5:Y:S08]  /*a900*/  @!P0 MUFU.RCP R21, R21 ;  /* 0x0000001500158308 */ /* 0x000f700000001000 */
[----:B------:R-:W5:Y:S01]  /*a910*/  @!P1 MUFU.EX2 R25, R25 ;  /* 0x0000001900199308 */ /* 0x000f620000000800 */
[----:B0-----:R-:W-:-:S02]  /*a920*/  @!P2 FADD.FTZ R2, R2, 1 ;  /* 0x3f8000000202a421 */ /* 0x001fc40000010000 */
[----:B-1----:R-:W-:Y:S02]  /*a930*/  @!P3 FADD.FTZ R3, R3, 1 ;  /* 0x3f8000000303b421 */ /* 0x002fe40000010000 */
[----:B--2---:R-:W-:Y:S02]  /*a940*/  @!P4 FMUL.FTZ R97, R97, R18 ;  /* 0x000000126161c220 */ /* 0x004fe40000410000 */
[----:B---3--:R-:W-:Y:S01]  /*a950*/  @!P6 FMUL.FTZ R70, R70, R19 ;  /* 0x000000134646e220 */ /* 0x008fe20000410000 */
[----:B------:R-:W0:Y:S01]  /*a960*/  LDS.U16 R18, [R39+0x14] ;  /* 0x0000140027127984 */ /* 0x000e220000000400 */
[----:B----4-:R-:W-:Y:S02]  /*a970*/  @!P5 FMUL.FTZ R71, R71, R20 ;  /* 0x000000144747d220 */ /* 0x010fe40000410000 */
[----:B-----5:R-:W-:Y:S01]  /*a980*/  @!P0 FMUL.FTZ R72, R72, R21 ;  /* 0x0000001548488220 */ /* 0x020fe20000410000 */
[----:B------:R-:W1:Y:S01]  /*a990*/  LDS.U16 R19, [R39+0x16] ;  /* 0x0000160027137984 */ /* 0x000e620000000400 */
[----:B------:R-:W2:Y:S03]  /*a9a0*/  @!P2 MUFU.RCP R2, R2 ;  /* 0x000000020002a308 */ /* 0x000ea60000001000 */
[----:B------:R-:W3:Y:S01]  /*a9b0*/  LDS.U16 R20, [R39+0x18] ;  /* 0x0000180027147984 */ /* 0x000ee20000000400 */
[----:B------:R-:W-:-:S03]  /*a9c0*/  @!P1 FADD.FTZ R25, R25, 1 ;  /* 0x3f80000019199421 */ /* 0x000fc60000010000 */
[----:B------:R-:W4:Y:S01]  /*a9d0*/  LDS.U16 R21, [R39+0x1a] ;  /* 0x00001a0027157984 */ /* 0x000f220000000400 */
[----:B------:R-:W5:Y:S03]  /*a9e0*/  @!P3 MUFU.RCP R3, R3 ;  /* 0x000000030003b308 */ /* 0x000f660000001000 */
[----:B------:R-:W-:Y:S06]  /*a9f0*/  BAR.SYNC.DEFER_BLOCKING 0x0 ;  /* 0x0000000000007b1d */ /* 0x000fec0000010000 */
[----:B------:R-:W0:Y:S01]  /*aa00*/  @!P1 MUFU.RCP R25, R25 ;  /* 0x0000001900199308 */ /* 0x000e220000001000 */
[----:B--2---:R-:W-:Y:S01]  /*aa10*/  @!P2 FMUL.FTZ R95, R95, R2 ;  /* 0x000000025f5fa220 */ /* 0x004fe20000410000 */
[----:B------:R-:W-:-:S02]  /*aa20*/  PRMT R2, R89, 0x7632, R2 ;  /* 0x0000763259027816 */ /* 0x000fc40000000002 */
[----:B------:R-:W-:Y:S01]  /*aa30*/  ISETP.NE.AND P6, PT, R60, RZ, PT ;  /* 0x000000ff3c00720c */ /* 0x000fe20003fc5270 */
[----:B-----5:R-:W-:Y:S01]  /*aa40*/  @!P3 FMUL.FTZ R96, R96, R3 ;  /* 0x000000036060b220 */ /* 0x020fe20000410000 */
[----:B------:R-:W-:Y:S02]  /*aa50*/  PRMT R3, R87, 0x7632, R3 ;  /* 0x0000763257037816 */ /* 0x000fe40000000003 */
[----:B------:R-:W-:Y:S02]  /*aa60*/  F2FP.BF16.PACK_AB R85, R85, R86 ;  /* 0x000000565555723e */ /* 0x000fe400000010ff */
[----:B------:R-:W-:Y:S02]  /*aa70*/  F2FP.BF16.PACK_AB R83, R83, R84 ;  /* 0x000000545353723e */ /* 0x000fe400000010ff */
[----:B------:R-:W-:Y:S02]  /*aa80*/  F2FP.BF16.PACK_AB R81, R81, R82 ;  /* 0x000000525151723e */ /* 0x000fe400000010ff */
[----:B------:R-:W-:-:S02]  /*aa90*/  F2FP.BF16.PACK_AB R79, R79, R80 ;  /* 0x000000504f4f723e */ /* 0x000fc400000010ff */
[----:B------:R-:W-:Y:S02]  /*aaa0*/  F2FP.BF16.PACK_AB R77, R77, R78 ;  /* 0x0000004e4d4d723e */ /* 0x000fe400000010ff */
[----:B------:R-:W-:Y:S01]  /*aab0*/  F2FP.BF16.PACK_AB R75, R75, R76 ;  /* 0x0000004c4b4b723e */ /* 0x000fe200000010ff */
[----:B0-----:R-:W-:Y:S01]  /*aac0*/  @!P1 FMUL.FTZ R94, R94, R25 ;  /* 0x000000195e5e9220 */ /* 0x001fe20000410000 */
[----:B------:R0:W-:Y:S01]  /*aad0*/  STS.U16 [R39+0x2], R2 ;  /* 0x0000020227007388 */ /* 0x0001e20000000400 */
[----:B------:R-:W-:Y:S02]  /*aae0*/  PRMT R24, R85, 0x7632, R24 ;  /* 0x0000763255187816 */ /* 0x000fe40000000018 */
[----:B------:R-:W-:Y:S01]  /*aaf0*/  PRMT R25, R81, 0x7632, R25 ;  /* 0x0000763251197816 */ /* 0x000fe20000000019 */
[----:B------:R2:W-:Y:S01]  /*ab00*/  STS.U16 [R39+0x6], R3 ;  /* 0x0000060327007388 */ /* 0x0005e20000000400 */
[----:B------:R-:W-:Y:S02]  /*ab10*/  PRMT R26, R77, 0x7632, R26 ;  /* 0x000076324d1a7816 */ /* 0x000fe4000000001a */
[----:B------:R-:W-:-:S02]  /*ab20*/  PRMT R27, R75, 0x7632, R27 ;  /* 0x000076324b1b7816 */ /* 0x000fc4000000001b */
[----:B0-----:R-:W-:Y:S02]  /*ab30*/  PRMT R2, R83, 0x7632, R2 ;  /* 0x0000763253027816 */ /* 0x001fe40000000002 */
[----:B--2---:R-:W-:Y:S02]  /*ab40*/  PRMT R3, R79, 0x7632, R3 ;  /* 0x000076324f037816 */ /* 0x004fe40000000003 */
[----:B------:R-:W-:Y:S01]  /*ab50*/  MOV R28, UR23 ;  /* 0x00000017001c7c02 */ /* 0x000fe20008000f00 */
[----:B------:R-:W-:Y:S04]  /*ab60*/  STS.U16 [R39], R89 ;  /* 0x0000005927007388 */ /* 0x000fe80000000400 */
        /* <DEDUP_REMOVED lines=34> */
[----:B---3--:R-:W-:Y:S02]  /*ad90*/  PRMT R20, RZ, 0x5410, R20 ;  /* 0x00005410ff147816 */ /* 0x008fe40000000014 */
[----:B----4-:R-:W-:Y:S01]  /*ada0*/  PRMT R21, RZ, 0x5410, R21 ;  /* 0x00005410ff157816 */ /* 0x010fe20000000015 */
[----:B------:R-:W-:Y:S01]  /*adb0*/  FADD.FTZ R18, R18, UR4 ;  /* 0x0000000412127e21 */ /* 0x000fe20008010000 */
[----:B------:R-:W-:Y:S01]  /*adc0*/  SHF.R.S32.HI R101, RZ, 0x1f, R56 ;  /* 0x0000001fff657819 */ /* 0x000fe20000011438 */
[----:B------:R-:W-:Y:S01]  /*add0*/  FADD.FTZ R19, R19, UR4 ;  /* 0x0000000413137e21 */ /* 0x000fe20008010000 */
[----:B0-----:R-:W-:Y:S01]  /*ade0*/  IADD3 R2, P0, R56, UR43, RZ ;  /* 0x0000002b38027c10 */ /* 0x001fe2000ff1e0ff */
[----:B------:R-:W-:Y:S01]  /*adf0*/  FADD.FTZ R20, R20, UR4 ;  /* 0x0000000414147e21 */ /* 0x000fe20008010000 */
[----:B------:R-:W-:Y:S01]  /*ae00*/  MOV R24, UR43 ;  /* 0x0000002b00187c02 */ /* 0x000fe20008000f00 */
[----:B------:R-:W-:Y:S01]  /*ae10*/  FADD.FTZ R21, R21, UR4 ;  /* 0x0000000415157e21 */ /* 0x000fe20008010000 */
[----:B------:R-:W-:-:S02]  /*ae20*/  FSETP.GTU.FTZ.AND P1, PT, R19, 20, PT ;  /* 0x41a000001300780b */ /* 0x000fc40003f3c000 */
[----:B--2---:R-:W-:Y:S02]  /*ae30*/  LEA.HI.X.SX32 R3, R24, R101, 0x1, P0 ;  /* 0x0000006518037211 */ /* 0x004fe400000f0eff */
[----:B------:R-:W-:Y:S01]  /*ae40*/  FSETP.GTU.FTZ.AND P0, PT, R18, 20, PT ;  /* 0x41a000001200780b */ /* 0x000fe20003f1c000 */
[----:B------:R-:W0:Y:S01]  /*ae50*/  LDS R87, [0x420] ;  /* 0x00042000ff577984 */ /* 0x000e220000000800 */
[----:B------:R-:W-:Y:S02]  /*ae60*/  FSETP.GTU.FTZ.AND P2, PT, R20, 20, PT ;  /* 0x41a000001400780b */ /* 0x000fe40003f5c000 */
[----:B------:R-:W-:Y:S02]  /*ae70*/  FSETP.GTU.FTZ.AND P3, PT, R21, 20, PT ;  /* 0x41a000001500780b */ /* 0x000fe40003f7c000 */
[----:B------:R-:W-:Y:S02]  /*ae80*/  PRMT R22, RZ, 0x5410, R22 ;  /* 0x00005410ff167816 */ /* 0x000fe40000000016 */
[----:B------:R-:W-:-:S05]  /*ae90*/  PRMT R23, RZ, 0x5410, R23 ;  /* 0x00005410ff177816 */ /* 0x000fca0000000017 */
        /* <DEDUP_REMOVED lines=12> */
[----:B------:R-:W-:Y:S01]  /*af60*/  @!P4 FMUL.FTZ R22, R22, -1.4426950216293334961 ;  /* 0xbfb8aa3b1616c820 */ /* 0x000fe20000410000 */
[----:B------:R-:W-:Y:S01]  /*af70*/  P2R R24, PR, RZ, 0x40 ;  /* 0x00000040ff187803 */ /* 0x000fe20000000000 */
[----:B------:R-:W-:Y:S01]  /*af80*/  @!P5 FMUL.FTZ R23, R23, -1.4426950216293334961 ;  /* 0xbfb8aa3b1717d820 */ /* 0x000fe20000410000 */
[----:B0-----:R-:W-:Y:S01]  /*af90*/  ISETP.GE.AND P6, PT, R56, R87, PT ;  /* 0x000000573800720c */ /* 0x001fe20003fc6270 */
[----:B-1----:R-:W-:-:S02]  /*afa0*/  @!P0 FADD.FTZ R18, R18, 1 ;  /* 0x3f80000012128421 */ /* 0x002fc40000010000 */
        /* <DEDUP_REMOVED lines=31> */
.L_x_8217:
[----:B---34-:R-:W-:Y:S05]  /*b1a0*/  BSYNC B0 ;  /* 0x0000000000007941 */ /* 0x018fea0003800000 */
.L_x_8216:
[----:B------:R-:W-:Y:S01]  /*b1b0*/  ULDC.64 UR34, c[0x0][0x2e0] ;  /* 0x0000b80000227ab9 */ /* 0x000fe20000000a00 */
[----:B-1----:R-:W-:Y:S01]  /*b1c0*/  @!P5 FADD.FTZ R23, R23, 1 ;  /* 0x3f8000001717d421 */ /* 0x002fe20000010000 */
[----:B------:R-:W-:Y:S01]  /*b1d0*/  UMOV UR19, UR7 ;  /* 0x0000000700137c82 */ /* 0x000fe20008000000 */
[----:B------:R-:W-:Y:S01]  /*b1e0*/  @!P0 FMUL.FTZ R74, R74, R89 ;  /* 0x000000594a4a8220 */ /* 0x000fe20000410000 */
[----:B------:R-:W-:Y:S01]  /*b1f0*/  UIMAD UR22, UR17, UR34, URZ ;  /* 0x00000022111672a4 */ /* 0x000fe2000f8e023f */
[----:B--2---:R-:W-:Y:S01]  /*b200*/  LEA R18, P0, R56, c[0x0][0x330], 0x1 ;  /* 0x0000cc0038127a11 */ /* 0x004fe200078008ff */
[----:B------:R-:W-:Y:S01]  /*b210*/  UIMAD UR20, UR6, -0x200, UR42 ;  /* 0xfffffe00061478a4 */ /* 0x000fe2000f8e022a */
[----:B------:R-:W1:Y:S01]  /*b220*/  @!P4 MUFU.RCP R22, R22 ;  /* 0x000000160016c308 */ /* 0x000e620000001000 */
[----:B------:R-:W-:Y:S01]  /*b230*/  UIMAD.WIDE.U32 UR18, UR16, UR34, UR18 ;  /* 0x00000022101272a5 */ /* 0x000fe2000f8e0012 */
[----:B------:R-:W-:Y:S01]  /*b240*/  @!P1 FMUL.FTZ R65, R65, R24 ;  /* 0x0000001841419220 */ /* 0x000fe20000410000 */
[----:B------:R-:W-:Y:S01]  /*b250*/  UIMAD UR7, UR16, UR35, UR22 ;  /* 0x00000023100772a4 */ /* 0x000fe2000f8e0216 */
[----:B------:R-:W-:Y:S01]  /*b260*/  @!P2 FMUL.FTZ R66, R66, R99 ;  /* 0x000000634242a220 */ /* 0x000fe20000410000 */
[----:B------:R-:W-:Y:S01]  /*b270*/  USHF.R.S32.HI UR22, URZ, 0x1f, UR20 ;  /* 0x0000001f3f167899 */ /* 0x000fe20008011414 */
[----:B------:R-:W-:Y:S01]  /*b280*/  LEA.HI.X R19, R56, c[0x0][0x334], R101, 0x1, P0 ;  /* 0x0000cd0038137a11 */ /* 0x000fe200000f0c65 */
[----:B------:R-:W-:Y:S01]  /*b290*/  UIADD3 UR23, UP0, UR20, UR18, URZ ;  /* 0x0000001214177290 */ /* 0x000fe2000ff1e03f */
[----:B------:R-:W2:Y:S01]  /*b2a0*/  @!P5 MUFU.RCP R23, R23 ;  /* 0x000000170017d308 */ /* 0x000ea20000001000 */
[-C--:B------:R-:W-:Y:S01]  /*b2b0*/  ISETP.GE.AND P2, PT, R16, R87.reuse, PT ;  /* 0x000000571000720c */ /* 0x080fe20003f46270 */
[----:B------:R-:W-:Y:S01]  /*b2c0*/  @!P3 FMUL.FTZ R67, R67, R26 ;  /* 0x0000001a4343b220 */ /* 0x000fe20000410000 */
[----:B------:R-:W-:Y:S01]  /*b2d0*/  UIADD3.X UR18, UR22, UR7, UR19, UP0, !UPT ;  /* 0x0000000716127290 */ /* 0x000fe200087fe413 */
[-C--:B------:R-:W-:Y:S01]  /*b2e0*/  ISETP.GE.AND P0, PT, R15, R87.reuse, PT ;  /* 0x000000570f00720c */ /* 0x080fe20003f06270 */
[----:B------:R-:W-:Y:S01]  /*b2f0*/  UIADD3 UR7, UR9, UR21, URZ ;  /* 0x0000001509077290 */ /* 0x000fe2000fffe03f */
[----:B0-----:R-:W-:Y:S01]  /*b300*/  MOV R20, UR23 ;  /* 0x0000001700147c02 */ /* 0x001fe20008000f00 */
[----:B------:R-:W-:Y:S01]  /*b310*/  BSSY B0, `(.L_x_8218) ;  /* 0x000007a000007945 */ /* 0x000fe20003800000 */
[----:B------:R-:W-:Y:S01]  /*b320*/  ISETP.GE.AND P1, PT, R14, R87, PT ;  /* 0x000000570e00720c */ /* 0x000fe20003f26270 */
[----:B-1----:R-:W-:Y:S01]  /*b330*/  @!P4 FMUL.FTZ R69, R69, R22 ;  /* 0x000000164545c220 */ /* 0x002fe20000410000 */
[----:B------:R-:W-:-:S02]  /*b340*/  LEA R18, P3, R20, R18, 0x1 ;  /* 0x0000001214127211 */ /* 0x000fc400078608ff */
[----:B------:R-:W-:Y:S02]  /*b350*/  MOV R21, UR18 ;  /* 0x0000001200157c02 */ /* 0x000fe40008000f00 */
[----:B------:R-:W-:Y:S02]  /*b360*/  ISETP.GE.AND P4, PT, R13, R87, PT ;  /* 0x000000570d00720c */ /* 0x000fe40003f86270 */
[----:B------:R-:W-:Y:S01]  /*b370*/  LEA.HI.X R19, R20, R19, R21, 0x1, P3 ;  /* 0x0000001314137211 */ /* 0x000fe200018f0c15 */
[----:B--2---:R-:W-:Y:S01]  /*b380*/  @!P5 FMUL.FTZ R64, R64, R23 ;  /* 0x000000174040d220 */ /* 0x004fe20000410000 */
[-C--:B------:R-:W-:Y:S01]  /*b390*/  ISETP.GE.AND P3, PT, R12, R87.reuse, PT ;  /* 0x000000570c00720c */ /* 0x080fe20003f66270 */
[----:B------:R-:W-:Y:S01]  /*b3a0*/  FADD.FTZ R20, R92, R59 ;  /* 0x0000003b5c147221 */ /* 0x000fe20000010000 */
[-C--:B------:R-:W-:Y:S01]  /*b3b0*/  ISETP.GE.AND P5, PT, R11, R87.reuse, PT ;  /* 0x000000570b00720c */ /* 0x080fe20003fa6270 */
        /* <DEDUP_REMOVED lines=9> */
[-C--:B------:R-:W-:Y:S01]  /*b450*/  ISETP.GE.AND P1, PT, R8, R87.reuse, PT ;  /* 0x000000570800720c */ /* 0x080fe20003f26270 */
[----:B------:R-:W-:Y:S01]  /*b460*/  FADD.FTZ R20, R21, R94 ;  /* 0x0000005e15147221 */ /* 0x000fe20000010000 */
[----:B------:R-:W-:Y:S01]  /*b470*/  ISETP.NE.AND P6, PT, R60, RZ, PT ;  /* 0x000000ff3c00720c */ /* 0x000fe20003fc5270 */
        /* <DEDUP_REMOVED lines=16> */
[----:B------:R-:W-:Y:S01]  /*b580*/  PRMT R23, R93, 0x7632, R23 ;  /* 0x000076325d177816 */ /* 0x000fe20000000017 */
        /* <DEDUP_REMOVED lines=14> */
[C---:B------:R-:W-:Y:S02]  /*b670*/  PRMT R26, R19.reuse, 0x7610, R26 ;  /* 0x00007610131a7816 */ /* 0x040fe4000000001a */
[----:B------:R-:W-:Y:S01]  /*b680*/  PRMT R27, R19, 0x7632, R27 ;  /* 0x00007632131b7816 */ /* 0x000fe2000000001b */
[----:B------:R-:W-:Y:S01]  /*b690*/  FADD.FTZ R71, R70, R71 ;  /* 0x0000004746477221 */ /* 0x000fe20000010000 */
[----:B------:R-:W-:-:S03]  /*b6a0*/  F2FP.BF16.PACK_AB R19, R64, R69 ;  /* 0x000000454013723e */ /* 0x000fc600000010ff */
[----:B------:R-:W-:Y:S01]  /*b6b0*/  FADD.FTZ R71, R71, R72 ;  /* 0x0000004847477221 */ /* 0x000fe20000010000 */
[----:B------:R-:W-:Y:S01]  /*b6c0*/  PRMT R30, R19, 0x7632, R30 ;  /* 0x00007632131e7816 */ /* 0x000fe2000000001e */
[----:B------:R0:W-:Y:S02]  /*b6d0*/  STS.U16 [R39+0x2], R22 ;  /* 0x0000021627007388 */ /* 0x0001e40000000400 */
[----:B------:R-:W-:Y:S02]  /*b6e0*/  FADD.FTZ R74, R71, R74 ;  /* 0x0000004a474a7221 */ /* 0x000fe40000010000 */
[----:B------:R1:W-:Y:S02]  /*b6f0*/  STS.U16 [R39+0xa], R24 ;  /* 0x00000a1827007388 */ /* 0x0003e40000000400 */
[----:B------:R-:W-:Y:S02]  /*b700*/  FADD.FTZ R65, R74, R65 ;  /* 0x000000414a417221 */ /* 0x000fe40000010000 */
        /* <DEDUP_REMOVED lines=13> */
[----:B------:R-:W-:Y:S04]  /*b7e0*/  STS.U16 [R39+0xe], R22 ;  /* 0x00000e1627007388 */ /* 0x000fe80000000400 */
[----:B------:R-:W-:Y:S04]  /*b7f0*/  STS.U16 [R39+0x10], R26 ;  /* 0x0000101a27007388 */ /* 0x000fe80000000400 */
[----:B------:R-:W-:Y:S04]  /*b800*/  STS.U16 [R39+0x12], R27 ;  /* 0x0000121b27007388 */ /* 0x000fe80000000400 */
[----:B------:R0:W-:Y:S04]  /*b810*/  STS.U16 [R39+0x14], R20 ;  /* 0x0000141427007388 */ /* 0x0001e80000000400 */
[----:B------:R-:W-:Y:S04]  /*b820*/  STS.U16 [R39+0x16], R24 ;  /* 0x0000161827007388 */ /* 0x000fe80000000400 */
[----:B------:R-:W-:Y:S01]  /*b830*/  STS.U16 [R39+0x18], R18 ;  /* 0x0000181227007388 */ /* 0x000fe20000000400 */
[----:B0-----:R-:W-:-:S03]  /*b840*/  IADD3 R20, P1, R56, -0x1e0, RZ ;  /* 0xfffffe2038147810 */ /* 0x001fc60007f3e0ff */
[----:B------:R-:W-:Y:S01]  /*b850*/  STS.U16 [R39+0x1a], R29 ;  /* 0x00001a1d27007388 */ /* 0x000fe20000000400 */
[----:B------:R-:W-:-:S03]  /*b860*/  IADD3.X R101, R101, -0x1, RZ, P1, !PT ;  /* 0xffffffff65657810 */ /* 0x000fc60000ffe4ff */
        /* <DEDUP_REMOVED lines=36> */
.L_x_8219:
[----:B------:R-:W-:Y:S05]  /*bab0*/  BSYNC B0 ;  /* 0x0000000000007941 */ /* 0x000fea0003800000 */
.L_x_8218:
        /* <DEDUP_REMOVED lines=54> */
.L_x_8167:
        /* <DEDUP_REMOVED lines=26> */
.L_x_8222:
[----:B0-----:R-:W-:Y:S05]  /*bfc0*/  BSYNC B0 ;  /* 0x0000000000007941 */ /* 0x001fea0003800000 */
.L_x_8221:
        /* <DEDUP_REMOVED lines=25> */
.L_x_8224:
[----:B------:R-:W3:Y:S02]  /*c160*/  S2R R13, SR_TID.X ;  /* 0x00000000000d7919 */ /* 0x000ee40000002100 */
.L_x_8225:
[----:B0-----:R-:W-:Y:S05]  /*c170*/  BSYNC B0 ;  /* 0x0000000000007941 */ /* 0x001fea0003800000 */
.L_x_8223:
        /* <DEDUP_REMOVED lines=28> */
.L_x_8227:
        /* <DEDUP_REMOVED lines=74> */
.L_x_8226:
[----:B------:R-:W-:Y:S05]  /*c7e0*/  EXIT ;  /* 0x000000000000794d */ /* 0x000fea0003800000 */
.L_x_8228:
        /* <DEDUP_REMOVED lines=9> */
.L_x_14690:


//--------------------- .text._Z25selective_scan_bwd_kernelI32Selective_Scan_bwd_kernel_traitsILi32ELi16ELb0ELb0ELb0ELb1ELb1EN3c108BFloat16ENS1_7complexIfEEEEv12SSMParamsBwd --------------------------
	.section	.text._Z25selective_scan_bwd_kernelI32Selective_Scan_bwd_kernel_traitsILi32ELi16ELb0ELb0ELb0ELb1ELb1EN3c108BFloat16ENS1_7complexIfEEEEv12SSMParamsBwd,"ax",@progbits
	.sectioninfo	@"SHI_REGISTERS=227"
	.align	128
        .global         _Z25selective_scan_bwd_kernelI32Selective_Scan_bwd_kernel_traitsILi32ELi16ELb0ELb0ELb0ELb1ELb1EN3c108BFloat16ENS1_7complexIfEEEEv12SSMParamsBwd
        .type           _Z25selective_scan_bwd_kernelI32Selective_Scan_bwd_kernel_traitsILi32ELi16ELb0ELb0ELb0ELb1ELb1EN3c108BFloat16ENS1_7complexIfEEEEv12SSMParamsBwd,@function
        .size           _Z25selective_scan_bwd_kernelI32Selective_Scan_bwd_kernel_traitsILi32ELi16ELb0ELb0ELb0ELb1ELb1EN3c108BFloat16ENS1_7complexIfEEEEv12SSMParamsBwd,(.L_x_14691 - _Z25selective_scan_bwd_kernelI32Selective_Scan_bwd_kernel_traitsILi32ELi16ELb0ELb0ELb0ELb1ELb1EN3c108BFloat16ENS1_7complexIfEEEEv12SSMParamsBwd)
        .other          _Z25selective_scan_bwd_kernelI32Selective_Scan_bwd_kernel_traitsILi32ELi16ELb0ELb0ELb0ELb1ELb1EN3c108BFloat16ENS1_7complexIfEEEEv12SSMParamsBwd,@"STO_CUDA_ENTRY STV_DEFAULT"
_Z25selective_scan_bwd_kernelI32Selective_Scan_bwd_kernel_traitsILi32ELi16ELb0ELb0ELb0ELb1ELb1EN3c108BFloat16ENS1_7complexIfEEEEv12SSMParamsBwd:
.text._Z25selective_scan_bwd_kernelI32Selective_Scan_bwd_kernel_traitsILi32ELi16ELb0ELb0ELb0ELb1ELb1EN3c108BFloat16ENS1_7complexIfEEEEv12SSMParamsBwd:
        /* <DEDUP_REMOVED lines=111> */
[----:B------:R-:W-:Y:S02]  /*06f0*/  UMOV UR6, URZ ;  /* 0x0000003f00067c82 */ /* 0x000fe40008000000 */
[----:B------:R-:W4:Y:S01]  /*0700*/  S2R R18, SR_LANEID ;  /* 0x0000000000127919 */ /* 0x000f220000000000 */
[----:B---3--:R-:W-:-:S02]  /*0710*/  SHF.L.U32 R0, R17, 0x4, RZ ;  /* 0x0000000411007819 */ /* 0x008fc400000006ff */
[----:B------:R-:W-:Y:S02]  /*0720*/  LOP3.LUT R204, R17, 0x1f, RZ, 0xc0, !PT ;  /* 0x0000001f11cc7812 */ /* 0x000fe400078ec0ff */
[----:B------:R-:W-:-:S04]  /*0730*/  LOP3.LUT R0, R0, 0xfffffe00, RZ, 0xc0, !PT ;  /* 0xfffffe0000007812 */ /* 0x000fc800078ec0ff */
[----:B------:R-:W-:Y:S02]  /*0740*/  LOP3.LUT R19, R0, 0x1f, R17, 0xf8, !PT ;  /* 0x0000001f00137812 */ /* 0x000fe400078ef811 */
[----:B------:R-:W-:Y:S02]  /*0750*/  MOV R0, RZ ;  /* 0x000000ff00007202 */ /* 0x000fe40000000f00 */
[----:B----4-:R-:W-:Y:S02]  /*0760*/  SHF.R.S32.HI R20, RZ, 0x1f, R19 ;  /* 0x0000001fff147819 */ /* 0x010fe40000011413 */
.L_x_8287:
        /* <DEDUP_REMOVED lines=10> */
[----:B------:R-:W-:-:S02]  /*0810*/  LOP3.LUT R79, R19, 0x40, RZ, 0xfc, !PT ;  /* 0x00000040134f7812 */ /* 0x000fc400078efcff */
[----:B------:R-:W-:-:S03]  /*0820*/  LOP3.LUT R10, R19, 0x60, RZ, 0xfc, !PT ;  /* 0x00000060130a7812 */ /* 0x000fc600078efcff */
[C---:B------:R-:W-:Y:S02]  /*0830*/  ISETP.GE.AND P0, PT, R19.reuse, UR7, PT ;  /* 0x0000000713007c0c */ /* 0x040fe4000bf06270 */
[C---:B------:R-:W-:Y:S02]  /*0840*/  LOP3.LUT R11, R19.reuse, 0x80, RZ, 0xfc, !PT ;  /* 0x00000080130b7812 */ /* 0x040fe400078efcff */
[----:B------:R-:W-:Y:S02]  /*0850*/  LOP3.LUT R12, R19, 0xa0, RZ, 0xfc, !PT ;  /* 0x000000a0130c7812 */ /* 0x000fe400078efcff */
[----:B------:R-:W-:-:S07]  /*0860*/  ISETP.GE.AND P1, PT, R79, UR7, PT ;  /* 0x000000074f007c0c */ /* 0x000fce000bf26270 */
[----:B------:R0:W3:Y:S01]  /*0870*/  @!P0 LDG.E.U16 R4, [R2.64] ;  /* 0x0000002002048981 */ /* 0x0000e2000c1e1500 */
[----:B------:R-:W-:Y:S02]  /*0880*/  ISETP.GE.AND P0, PT, R78, UR7, PT ;  /* 0x000000074e007c0c */ /* 0x000fe4000bf06270 */
[----:B------:R-:W-:Y:S02]  /*0890*/  ISETP.GE.AND P2, PT, R10, UR7, PT ;  /* 0x000000070a007c0c */ /* 0x000fe4000bf46270 */
[----:B------:R-:W-:Y:S02]  /*08a0*/  ISETP.GE.AND P3, PT, R11, UR7, PT ;  /* 0x000000070b007c0c */ /* 0x000fe4000bf66270 */
[----:B------:R-:W-:Y:S02]  /*08b0*/  PRMT R5, RZ, 0x7610, R5 ;  /* 0x00007610ff057816 */ /* 0x000fe40000000005 */
[----:B------:R-:W-:Y:S02]  /*08c0*/  ISETP.GE.AND P4, PT, R12, UR7, PT ;  /* 0x000000070c007c0c */ /* 0x000fe4000bf86270 */
[----:B------:R-:W-:-:S02]  /*08d0*/  LOP3.LUT R13, R19, 0xc0, RZ, 0xfc, !PT ;  /* 0x000000c0130d7812 */ /* 0x000fc400078efcff */
[----:B------:R-:W-:Y:S01]  /*08e0*/  PRMT R6, RZ, 0x7610, R6 ;  /* 0x00007610ff067816 */ /* 0x000fe20000000006 */
[----:B------:R0:W4:Y:S01]  /*08f0*/  @!P0 LDG.E.U16 R5, [R2.64+0x40] ;  /* 0x0000402002058981 */ /* 0x000122000c1e1500 */
[----:B------:R-:W-:Y:S02]  /*0900*/  PRMT R7, RZ, 0x7610, R7 ;  /* 0x00007610ff077816 */ /* 0x000fe40000000007 */
[----:B------:R-:W-:Y:S02]  /*0910*/  PRMT R8, RZ, 0x7610, R8 ;  /* 0x00007610ff087816 */ /* 0x000fe40000000008 */
[----:B------:R-:W-:Y:S01]  /*0920*/  ISETP.GE.AND P0, PT, R13, UR7, PT ;  /* 0x000000070d007c0c */ /* 0x000fe2000bf06270 */
[----:B------:R0:W5:Y:S01]  /*0930*/  @!P1 LDG.E.U16 R6, [R2.64+0x80] ;  /* 0x0000802002069981 */ /* 0x000162000c1e1500 */
[----:B------:R-:W-:Y:S02]  /*0940*/  PRMT R9, RZ, 0x7610, R9 ;  /* 0x00007610ff097816 */ /* 0x000fe40000000009 */
[C---:B------:R-:W-:Y:S01]  /*0950*/  LOP3.LUT R14, R19.reuse, 0xe0, RZ, 0xfc, !PT ;  /* 0x000000e0130e7812 */ /* 0x040fe200078efcff */
[----:B--2---:R0:W2:Y:S01]  /*0960*/  @!P2 LDG.E.U16 R7, [R2.64+0xc0] ;  /* 0x0000c0200207a981 */ /* 0x0040a2000c1e1500 */
[----:B------:R-:W-:-:S02]  /*0970*/  LOP3.LUT R15, R19, 0x100, RZ, 0xfc, !PT ;  /* 0x00000100130f7812 */ /* 0x000fc400078efcff */
[C---:B------:R-:W-:Y:S01]  /*0980*/  LOP3.LUT R71, R19.reuse, 0x120, RZ, 0xfc, !PT ;  /* 0x0000012013477812 */ /* 0x040fe200078efcff */
[----:B------:R0:W2:Y:S01]  /*0990*/  @!P3 LDG.E.U16 R8, [R2.64+0x100] ;  /* 0x000100200208b981 */ /* 0x0000a2000c1e1500 */
[----:B------:R-:W-:Y:S02]  /*09a0*/  LOP3.LUT R72, R19, 0x140, RZ, 0xfc, !PT ;  /* 0x0000014013487812 */ /* 0x000fe400078efcff */
[----:B------:R-:W-:Y:S01]  /*09b0*/  ISETP.GE.AND P1, PT, R14, UR7, PT ;  /* 0x000000070e007c0c */ /* 0x000fe2000bf26270 */
[----:B------:R0:W2:Y:S01]  /*09c0*/  @!P4 LDG.E.U16 R9, [R2.64+0x140] ;  /* 0x000140200209c981 */ /* 0x0000a2000c1e1500 */
[----:B------:R-:W-:Y:S02]  /*09d0*/  ISETP.GE.AND P2, PT, R15, UR7, PT ;  /* 0x000000070f007c0c */ /* 0x000fe4000bf46270 */
[----:B------:R-:W-:Y:S02]  /*09e0*/  ISETP.GE.AND P3, PT, R71, UR7, PT ;  /* 0x0000000747007c0c */ /* 0x000fe4000bf66270 */
[----:B------:R-:W-:-:S02]  /*09f0*/  PRMT R32, RZ, 0x7610, R32 ;  /* 0x00007610ff207816 */ /* 0x000fc40000000020 */
[----:B------:R-:W-:Y:S02]  /*0a00*/  ISETP.GE.AND P4, PT, R72, UR7, PT ;  /* 0x0000000748007c0c */ /* 0x000fe4000bf86270 */
[----:B------:R-:W-:Y:S02]  /*0a10*/  LOP3.LUT R73, R19, 0x160, RZ, 0xfc, !PT ;  /* 0x0000016013497812 */ /* 0x000fe400078efcff */
[----:B------:R-:W-:Y:S01]  /*0a20*/  PRMT R33, RZ, 0x7610, R33 ;  /* 0x00007610ff217816 */ /* 0x000fe20000000021 */
[----:B------:R0:W2:Y:S01]  /*0a30*/  @!P0 LDG.E.U16 R32, [R2.64+0x180] ;  /* 0x0001802002208981 */ /* 0x0000a2000c1e1500 */
[----:B------:R-:W-:Y:S02]  /*0a40*/  PRMT R34, RZ, 0x7610, R34 ;  /* 0x00007610ff227816 */ /* 0x000fe40000000022 */
[----:B------:R-:W-:Y:S02]  /*0a50*/  PRMT R35, RZ, 0x7610, R35 ;  /* 0x00007610ff237816 */ /* 0x000fe40000000023 */
[----:B------:R-:W-:Y:S01]  /*0a60*/  ISETP.GE.AND P0, PT, R73, UR7, PT ;  /* 0x0000000749007c0c */ /* 0x000fe2000bf06270 */
[----:B------:R0:W2:Y:S01]  /*0a70*/  @!P1 LDG.E.U16 R33, [R2.64+0x1c0] ;  /* 0x0001c02002219981 */ /* 0x0000a2000c1e1500 */
[----:B------:R-:W-:-:S02]  /*0a80*/  PRMT R36, RZ, 0x7610, R36 ;  /* 0x00007610ff247816 */ /* 0x000fc40000000024 */
[C---:B------:R-:W-:Y:S01]  /*0a90*/  LOP3.LUT R74, R19.reuse, 0x180, RZ, 0xfc, !PT ;  /* 0x00000180134a7812 */ /* 0x040fe200078efcff */
[----:B------:R0:W2:Y:S01]  /*0aa0*/  @!P2 LDG.E.U16 R34, [R2.64+0x200] ;  /* 0x000200200222a981 */ /* 0x0000a2000c1e1500 */
[C---:B------:R-:W-:Y:S02]  /*0ab0*/  LOP3.LUT R75, R19.reuse, 0x1a0, RZ, 0xfc, !PT ;  /* 0x000001a0134b7812 */ /* 0x040fe400078efcff */
[C---:B------:R-:W-:Y:S01]  /*0ac0*/  LOP3.LUT R76, R19.reuse, 0x1c0, RZ, 0xfc, !PT ;  /* 0x000001c0134c7812 */ /* 0x040fe200078efcff */
[----:B------:R0:W2:Y:S01]  /*0ad0*/  @!P3 LDG.E.U16 R35, [R2.64+0x240] ;  /* 0x000240200223b981 */ /* 0x0000a2000c1e1500 */
[----:B------:R-:W-:Y:S02]  /*0ae0*/  LOP3.LUT R77, R19, 0x1e0, RZ, 0xfc, !PT ;  /* 0x000001e0134d7812 */ /* 0x000fe400078efcff */
[----:B------:R-:W-:Y:S01]  /*0af0*/  ISETP.GE.AND P1, PT, R74, UR7, PT ;  /* 0x000000074a007c0c */ /* 0x000fe2000bf26270 */
[----:B------:R0:W2:Y:S01]  /*0b00*/  @!P4 LDG.E.U16 R36, [R2.64+0x280] ;  /* 0x000280200224c981 */ /* 0x0000a2000c1e1500 */
[----:B------:R-:W-:-:S02]  /*0b10*/  ISETP.GE.AND P2, PT, R75, UR7, PT ;  /* 0x000000074b007c0c */ /* 0x000fc4000bf46270 */
[----:B------:R-:W-:Y:S02]  /*0b20*/  ISETP.GE.AND P3, PT, R76, UR7, PT ;  /* 0x000000074c007c0c */ /* 0x000fe4000bf66270 */
[----:B------:R-:W-:Y:S02]  /*0b30*/  PRMT R39, RZ, 0x7610, R39 ;  /* 0x00007610ff277816 */ /* 0x000fe40000000027 */
[----:B------:R-:W-:Y:S02]  /*0b40*/  ISETP.GE.AND P4, PT, R77, UR7, PT ;  /* 0x000000074d007c0c */ /* 0x000fe4000bf86270 */
[----:B------:R-:W-:Y:S02]  /*0b50*/  PRMT R40, RZ, 0x7610, R40 ;  /* 0x00007610ff287816 */ /* 0x000fe40000000028 */
[----:B------:R-:W-:Y:S01]  /*0b60*/  PRMT R41, RZ, 0x7610, R41 ;  /* 0x00007610ff297816 */ /* 0x000fe20000000029 */
[----:B------:R0:W2:Y:S01]  /*0b70*/  @!P0 LDG.E.U16 R39, [R2.64+0x2c0] ;  /* 0x0002c02002278981 */ /* 0x0000a2000c1e1500 */
[----:B------:R-:W-:-:S02]  /*0b80*/  PRMT R42, RZ, 0x7610, R42 ;  /* 0x00007610ff2a7816 */ /* 0x000fc4000000002a */
[----:B------:R-:W-:Y:S01]  /*0b90*/  PRMT R43, RZ, 0x7610, R43 ;  /* 0x00007610ff2b7816 */ /* 0x000fe2000000002b */
[----:B------:R0:W2:Y:S04]  /*0ba0*/  @!P1 LDG.E.U16 R40, [R2.64+0x300] ;  /* 0x0003002002289981 */ /* 0x0000a8000c1e1500 */
[----:B------:R0:W2:Y:S04]  /*0bb0*/  @!P2 LDG.E.U16 R41, [R2.64+0x340] ;  /* 0x000340200229a981 */ /* 0x0000a8000c1e1500 */
[----:B------:R0:W2:Y:S04]  /*0bc0*/  @!P3 LDG.E.U16 R42, [R2.64+0x380] ;  /* 0x00038020022ab981 */ /* 0x0000a8000c1e1500 */
[----:B------:R0:W2:Y:S01]  /*0bd0*/  @!P4 LDG.E.U16 R43, [R2.64+0x3c0] ;  /* 0x0003c020022bc981 */ /* 0x0000a2000c1e1500 */
[----:B------:R-:W-:-:S02]  /*0be0*/  IADD3 R23, R18, 0x20, RZ ;  /* 0x0000002012177810 */ /* 0x000fc40007ffe0ff */
[C---:B------:R-:W-:Y:S02]  /*0bf0*/  IADD3 R27, R18.reuse, 0x60, RZ ;  /* 0x00000060121b7810 */ /* 0x040fe40007ffe0ff */
[C---:B------:R-:W-:Y:S02]  /*0c00*/  IADD3 R25, R18.reuse, 0x40, RZ ;  /* 0x0000004012197810 */ /* 0x040fe40007ffe0ff */
[C---:B------:R-:W-:Y:S02]  /*0c10*/  IADD3 R29, R18.reuse, 0x80, RZ ;  /* 0x00000080121d7810 */ /* 0x040fe40007ffe0ff */
[C---:B------:R-:W-:Y:S02]  /*0c20*/  LEA.HI.SX32 R21, R18.reuse, R18, 0x1b ;  /* 0x0000001212157211 */ /* 0x040fe400078fdaff */
[C---:B0-----:R-:W-:Y:S02]  /*0c30*/  IADD3 R3, R18.reuse, 0xc0, RZ ;  /* 0x000000c012037810 */ /* 0x041fe40007ffe0ff */
[----:B------:R-:W-:-:S02]  /*0c40*/  IADD3 R31, R18, 0xa0, RZ ;  /* 0x000000a0121f7810 */ /* 0x000fc40007ffe0ff */
[-C--:B------:R-:W-:Y:S02]  /*0c50*/  LEA.HI.SX32 R22, R23, R18.reuse, 0x1b ;  /* 0x0000001217167211 */ /* 0x080fe400078fdaff */
[-C--:B------:R-:W-:Y:S02]  /*0c60*/  LEA.HI.SX32 R24, R27, R18.reuse, 0x1b ;  /* 0x000000121b187211 */ /* 0x080fe400078fdaff */
[-C--:B------:R-:W-:Y:S02]  /*0c70*/  LEA.HI.SX32 R23, R25, R18.reuse, 0x1b ;  /* 0x0000001219177211 */ /* 0x080fe400078fdaff */
[----:B------:R-:W-:Y:S02]  /*0c80*/  IADD3 R27, R18, 0xe0, RZ ;  /* 0x000000e0121b7810 */ /* 0x000fe40007ffe0ff */
[-C--:B------:R-:W-:Y:S02]  /*0c90*/  LEA.HI.SX32 R25, R29, R18.reuse, 0x1b ;  /* 0x000000121d197211 */ /* 0x080fe400078fdaff */
[----:B------:R-:W-:-:S02]  /*0ca0*/  LEA.HI.SX32 R3, R3, R18, 0x1b ;  /* 0x0000001203037211 */ /* 0x000fc400078fdaff */
[----:B------:R-:W-:Y:S02]  /*0cb0*/  SHF.L.U32 R21, R21, 0x1, RZ ;  /* 0x0000000115157819 */ /* 0x000fe400000006ff */
[----:B------:R-:W-:Y:S02]  /*0cc0*/  LEA.HI.SX32 R26, R31, R18, 0x1b ;  /* 0x000000121f1a7211 */ /* 0x000fe400078fdaff */
[----:B------:R-:W-:Y:S02]  /*0cd0*/  IADD3 R29, R18, 0x100, RZ ;  /* 0x00000100121d7810 */ /* 0x000fe40007ffe0ff */
[----:B------:R-:W-:Y:S02]  /*0ce0*/  SHF.L.U32 R22, R22, 0x1, RZ ;  /* 0x0000000116167819 */ /* 0x000fe400000006ff */
[----:B------:R-:W-:Y:S02]  /*0cf0*/  IADD3 R31, R18, 0x120, RZ ;  /* 0x00000120121f7810 */ /* 0x000fe40007ffe0ff */
[----:B------:R-:W-:-:S02]  /*0d00*/  SHF.L.U32 R23, R23, 0x1, RZ ;  /* 0x0000000117177819 */ /* 0x000fc400000006ff */
[----:B------:R-:W-:Y:S02]  /*0d10*/  IADD3 R37, R18, 0x140, RZ ;  /* 0x0000014012257810 */ /* 0x000fe40007ffe0ff */
[-C--:B------:R-:W-:Y:S02]  /*0d20*/  LEA.HI.SX32 R28, R27, R18.reuse, 0x1b ;  /* 0x000000121b1c7211 */ /* 0x080fe400078fdaff */
[----:B------:R-:W-:Y:S02]  /*0d30*/  SHF.L.U32 R24, R24, 0x1, RZ ;  /* 0x0000000118187819 */ /* 0x000fe400000006ff */
[----:B------:R-:W-:Y:S02]  /*0d40*/  SHF.L.U32 R27, R3, 0x1, RZ ;  /* 0x00000001031b7819 */ /* 0x000fe400000006ff */
[----:B------:R-:W-:Y:S02]  /*0d50*/  SHF.L.U32 R25, R25, 0x1, RZ ;  /* 0x0000000119197819 */ /* 0x000fe400000006ff */
[----:B------:R-:W-:-:S02]  /*0d60*/  LEA.HI.SX32 R29, R29, R18, 0x1b ;  /* 0x000000121d1d7211 */ /* 0x000fc400078fdaff */
[----:B------:R-:W-:Y:S02]  /*0d70*/  IADD3 R3, R18, 0x160, RZ ;  /* 0x0000016012037810 */ /* 0x000fe40007ffe0ff */
[----:B------:R-:W-:Y:S02]  /*0d80*/  SHF.L.U32 R26, R26, 0x1, RZ ;  /* 0x000000011a1a7819 */ /* 0x000fe400000006ff */
[-C--:B------:R-:W-:Y:S02]  /*0d90*/  LEA.HI.SX32 R30, R31, R18.reuse, 0x1b ;  /* 0x000000121f1e7211 */ /* 0x080fe400078fdaff */
[----:B------:R-:W-:Y:S02]  /*0da0*/  LEA.HI.SX32 R31, R37, R18, 0x1b ;  /* 0x00000012251f7211 */ /* 0x000fe400078fdaff */
[----:B------:R-:W-:Y:S02]  /*0db0*/  SHF.L.U32 R28, R28, 0x1, RZ ;  /* 0x000000011c1c7819 */ /* 0x000fe400000006ff */
[----:B------:R-:W-:-:S02]  /*0dc0*/  SHF.L.U32 R29, R29, 0x1, RZ ;  /* 0x000000011d1d7819 */ /* 0x000fc400000006ff */
[----:B------:R-:W-:Y:S02]  /*0dd0*/  LEA.HI.SX32 R3, R3, R18, 0x1b ;  /* 0x0000001203037211 */ /* 0x000fe400078fdaff */
[----:B------:R-:W-:Y:S02]  /*0de0*/  SHF.L.U32 R30, R30, 0x1, RZ ;  /* 0x000000011e1e7819 */ /* 0x000fe400000006ff */
[----:B------:R-:W-:Y:S02]  /*0df0*/  SHF.L.U32 R31, R31, 0x1, RZ ;  /* 0x000000011f1f7819 */ /* 0x000fe400000006ff */
[C---:B------:R-:W-:Y:S02]  /*0e00*/  IADD3 R37, R18.reuse, 0x1e0, RZ ;  /* 0x000001e012257810 */ /* 0x040fe40007ffe0ff */
[----:B------:R-:W-:Y:S02]  /*0e10*/  SHF.L.U32 R2, R18, 0x4, RZ ;  /* 0x0000000412027819 */ /* 0x000fe400000006ff */
[----:B------:R-:W-:-:S02]  /*0e20*/  SHF.L.U32 R38, R19, 0x1, RZ ;  /* 0x0000000113267819 */ /* 0x000fc400000006ff */
[----:B------:R-:W-:Y:S02]  /*0e30*/  PRMT R57, RZ, 0x7610, R57 ;  /* 0x00007610ff397816 */ /* 0x000fe40000000039 */
        /* <DEDUP_REMOVED lines=17> */
[----:B----4-:R0:W-:Y:S04]  /*0f50*/  STS.U16 [R22+0x40], R5 ;  /* 0x0000400516007388 */ /* 0x0101e80000000400 */
[----:B-----5:R-:W-:Y:S04]  /*0f60*/  STS.U16 [R23+0x80], R6 ;  /* 0x0000800617007388 */ /* 0x020fe80000000400 */
[----:B--2---:R2:W-:Y:S01]  /*0f70*/  STS.U16 [R24+0xc0], R7 ;  /* 0x0000c00718007388 */ /* 0x0045e20000000400 */
[----:B0-----:R-:W-:-:S03]  /*0f80*/  IADD3 R5, R18, 0x180, RZ ;  /* 0x0000018012057810 */ /* 0x001fc60007ffe0ff */
[----:B------:R-:W-:Y:S01]  /*0f90*/  STS.U16 [R25+0x100], R8 ;  /* 0x0001000819007388 */ /* 0x000fe20000000400 */
[----:B------:R-:W-:-:S03]  /*0fa0*/  LEA.HI.SX32 R5, R5, R18, 0x1b ;  /* 0x0000001205057211 */ /* 0x000fc600078fdaff */
[----:B------:R0:W-:Y:S01]  /*0fb0*/  STS.U16 [R26+0x140], R9 ;  /* 0x000140091a007388 */ /* 0x0001e20000000400 */
[----:B--2---:R-:W-:-:S04]  /*0fc0*/  IADD3 R7, R18, 0x1a0, RZ ;  /* 0x000001a012077810 */ /* 0x004fc80007ffe0ff */
[-C--:B------:R-:W-:Y:S02]  /*0fd0*/  LEA.HI.SX32 R7, R7, R18.reuse, 0x1b ;  /* 0x0000001207077211 */ /* 0x080fe400078fdaff */
[----:B0-----:R-:W-:Y:S01]  /*0fe0*/  IADD3 R9, R18, 0x1c0, RZ ;  /* 0x000001c012097810 */ /* 0x001fe20007ffe0ff */
[----:B------:R0:W-:Y:S03]  /*0ff0*/  STS.U16 [R27+0x180], R32 ;  /* 0x000180201b007388 */ /* 0x0001e60000000400 */
[----:B------:R-:W-:Y:S01]  /*1000*/  LEA.HI.SX32 R9, R9, R18, 0x1b ;  /* 0x0000001209097211 */ /* 0x000fe200078fdaff */
[----:B------:R2:W-:Y:S01]  /*1010*/  STS.U16 [R28+0x1c0], R33 ;  /* 0x0001c0211c007388 */ /* 0x0005e20000000400 */
[----:B0-----:R-:W-:-:S03]  /*1020*/  SHF.L.U32 R32, R3, 0x1, RZ ;  /* 0x0000000103207819 */ /* 0x001fc600000006ff */
[----:B------:R0:W-:Y:S04]  /*1030*/  STS.U16 [R29+0x200], R34 ;  /* 0x000200221d007388 */ /* 0x0001e80000000400 */
[----:B------:R3:W-:Y:S01]  /*1040*/  STS.U16 [R30+0x240], R35 ;  /* 0x000240231e007388 */ /* 0x0007e20000000400 */
[----:B--2---:R-:W-:-:S03]  /*1050*/  SHF.L.U32 R33, R5, 0x1, RZ ;  /* 0x0000000105217819 */ /* 0x004fc600000006ff */
[----:B------:R2:W-:Y:S01]  /*1060*/  STS.U16 [R31+0x280], R36 ;  /* 0x000280241f007388 */ /* 0x0005e20000000400 */
[----:B0-----:R-:W-:Y:S02]  /*1070*/  SHF.L.U32 R34, R7, 0x1, RZ ;  /* 0x0000000107227819 */ /* 0x001fe400000006ff */
[----:B---3--:R-:W-:Y:S02]  /*1080*/  SHF.L.U32 R35, R9, 0x1, RZ ;  /* 0x0000000109237819 */ /* 0x008fe400000006ff */
[----:B--2---:R-:W-:Y:S01]  /*1090*/  LEA.HI.SX32 R36, R37, R18, 0x1b ;  /* 0x0000001225247211 */ /* 0x004fe200078fdaff */
[----:B------:R0:W-:Y:S03]  /*10a0*/  STS.U16 [R32+0x2c0], R39 ;  /* 0x0002c02720007388 */ /* 0x0001e60000000400 */
[----:B------:R-:W-:Y:S01]  /*10b0*/  SHF.L.U32 R36, R36, 0x1, RZ ;  /* 0x0000000124247819 */ /* 0x000fe200000006ff */
[----:B------:R-:W-:Y:S01]  /*10c0*/  STS.U16 [R33+0x300], R40 ;  /* 0x0003002821007388 */ /* 0x000fe20000000400 */
[----:B0-----:R-:W-:-:S03]  /*10d0*/  LEA.HI.SX32 R39, R2, R2, 0x1b ;  /* 0x0000000202277211 */ /* 0x001fc600078fdaff */
[----:B------:R-:W-:Y:S01]  /*10e0*/  STS.U16 [R34+0x340], R41 ;  /* 0x0003402922007388 */ /* 0x000fe20000000400 */
[----:B------:R-:W-:-:S03]  /*10f0*/  SHF.L.U32 R39, R39, 0x1, RZ ;  /* 0x0000000127277819 */ /* 0x000fc600000006ff */
        /* <DEDUP_REMOVED lines=19> */
[----:B------:R-:W-:-:S02]  /*1230*/  SHF.L.U64.HI R37, R19, 0x1, R20 ;  /* 0x0000000113257819 */ /* 0x000fc40000010214 */
[----:B------:R-:W-:-:S04]  /*1240*/  IADD3 R8, P0, R38, UR30, RZ ;  /* 0x0000001e26087c10 */ /* 0x000fc8000ff1e0ff */
[----:B------:R-:W-:Y:S01]  /*1250*/  IADD3.X R9, R37, UR31, RZ, P0, !PT ;  /* 0x0000001f25097c10 */ /* 0x000fe200087fe4ff */
[----:B------:R-:W-:Y:S01]  /*1260*/  BAR.SYNC.DEFER_BLOCKING 0x0 ;  /* 0x0000000000007b1d */ /* 0x000fe20000010000 */
[----:B------:R-:W-:Y:S02]  /*1270*/  ISETP.GE.AND P0, PT, R78, UR7, PT ;  /* 0x000000074e007c0c */ /* 0x000fe4000bf06270 */
[----:B------:R-:W-:Y:S02]  /*1280*/  PRMT R3, RZ, 0x7610, R3 ;  /* 0x00007610ff037816 */ /* 0x000fe40000000003 */
[----:B------:R-:W-:-:S04]  /*1290*/  LEA R6, P1, R19, UR34, 0x1 ;  /* 0x0000002213067c11 */ /* 0x000fc8000f8208ff */
[----:B------:R-:W-:-:S05]  /*12a0*/  LEA.HI.X R7, R19, UR35, R20, 0x1, P1 ;  /* 0x0000002313077c11 */ /* 0x000fca00088f0c14 */
[----:B------:R-:W2:Y:S01]  /*12b0*/  @!P0 LDG.E.U16 R3, [R8.64+0x40] ;  /* 0x0000402008038981 */ /* 0x000ea2000c1e1500 */
[----:B------:R-:W-:Y:S02]  /*12c0*/  ISETP.GE.AND P0, PT, R14, UR7, PT ;  /* 0x000000070e007c0c */ /* 0x000fe4000bf06270 */
[----:B------:R-:W-:Y:S01]  /*12d0*/  ISETP.GE.AND P1, PT, R19, UR7, PT ;  /* 0x0000000713007c0c */ /* 0x000fe2000bf26270 */
[----:B------:R-:W3:Y:S01]  /*12e0*/  @!P2 LDG.E.U16 R58, [R8.64+0x100] ;  /* 0x00010020083aa981 */ /* 0x000ee2000c1e1500 */
[----:B------:R-:W-:Y:S02]  /*12f0*/  PRMT R4, RZ, 0x7610, R4 ;  /* 0x00007610ff047816 */ /* 0x000fe40000000004 */
[----:B------:R-:W-:Y:S01]  /*1300*/  PRMT R5, RZ, 0x7610, R5 ;  /* 0x00007610ff057816 */ /* 0x000fe20000000005 */
[----:B------:R-:W4:Y:S04]  /*1310*/  @!P4 LDG.E.U16 R56, [R8.64+0x80] ;  /* 0x000080200838c981 */ /* 0x000f28000c1e1500 */
[----:B------:R-:W5:Y:S04]  /*1320*/  @!P5 LDG.E.U16 R60, [R8.64+0x180] ;  /* 0x00018020083cd981 */ /* 0x000f68000c1e1500 */
[----:B------:R-:W2:Y:S01]  /*1330*/  @!P0 LDG.E.U16 R57, [R8.64+0x1c0] ;  /* 0x0001c02008398981 */ /* 0x000ea2000c1e1500 */
[----:B------:R-:W-:-:S03]  /*1340*/  ISETP.GE.AND P0, PT, R15, UR7, PT ;  /* 0x000000070f007c0c */ /* 0x000fc6000bf06270 */
[----:B------:R-:W2:Y:S01]  /*1350*/  @!P1 LDG.E.U16 R4, [R8.64] ;  /* 0x0000002008049981 */ /* 0x000ea2000c1e1500 */
[----:B------:R-:W-:Y:S02]  /*1360*/  ISETP.GE.AND P1, PT, R72, UR7, PT ;  /* 0x0000000748007c0c */ /* 0x000fe4000bf26270 */
[----:B------:R-:W-:Y:S01]  /*1370*/  ISETP.GE.AND P2, PT, R73, UR7, PT ;  /* 0x0000000749007c0c */ /* 0x000fe2000bf46270 */
[----:B------:R-:W3:Y:S01]  /*1380*/  @!P3 LDG.E.U16 R5, [R8.64+0xc0] ;  /* 0x0000c0200805b981 */ /* 0x000ee2000c1e1500 */
[----:B------:R-:W-:-:S03]  /*1390*/  ISETP.GE.AND P3, PT, R74, UR7, PT ;  /* 0x000000074a007c0c */ /* 0x000fc6000bf66270 */
[----:B------:R-:W3:Y:S04]  /*13a0*/  @!P6 LDG.E.U16 R55, [R8.64+0x140] ;  /* 0x000140200837e981 */ /* 0x000ee8000c1e1500 */
[----:B------:R-:W3:Y:S01]  /*13b0*/  @!P0 LDG.E.U16 R62, [R8.64+0x200] ;  /* 0x00020020083e8981 */ /* 0x000ee2000c1e1500 */
[----:B------:R-:W-:Y:S02]  /*13c0*/  ISETP.GE.AND P0, PT, R71, UR7, PT ;  /* 0x0000000747007c0c */ /* 0x000fe4000bf06270 */
[----:B------:R-:W-:Y:S01]  /*13d0*/  ISETP.GE.AND P4, PT, R75, UR7, PT ;  /* 0x000000074b007c0c */ /* 0x000fe2000bf86270 */
[----:B------:R-:W5:Y:S01]  /*13e0*/  @!P1 LDG.E.U16 R64, [R8.64+0x280] ;  /* 0x0002802008409981 */ /* 0x000f62000c1e1500 */
[----:B------:R-:W-:Y:S02]  /*13f0*/  ISETP.GE.AND P5, PT, R76, UR7, PT ;  /* 0x000000074c007c0c */ /* 0x000fe4000bfa6270 */
[----:B------:R-:W-:Y:S01]  /*1400*/  ISETP.GE.AND P6, PT, R77, UR7, PT ;  /* 0x000000074d007c0c */ /* 0x000fe2000bfc6270 */
        /* <DEDUP_REMOVED lines=45> */
[----:B------:R-:W5:Y:S04]  /*16e0*/  LDS.U16 R58, [R39+0x8] ;  /* 0x00000800273a7984 */ /* 0x000f680000000400 */
[----:B------:R-:W1:Y:S04]  /*16f0*/  LDS.U16 R59, [R39+0xa] ;  /* 0x00000a00273b7984 */ /* 0x000e680000000400 */
        /* <DEDUP_REMOVED lines=32> */
[----:B------:R-:W-:Y:S02]  /*1900*/  ISETP.NE.AND P1, PT, R82, RZ, PT ;  /* 0x000000ff5200720c */ /* 0x000fe40003f25270 */
[----:B------:R-:W-:-:S07]  /*1910*/  PRMT R82, RZ, 0x7610, R82 ;  /* 0x00007610ff527816 */ /* 0x000fce0000000052 */
[----:B------:R3:W5:Y:S01]  /*1920*/  @!P0 LDG.E.U16 R82, [R6.64+0x200] ;  /* 0x0002002006528981 */ /* 0x000762000c1e1500 */
[----:B------:R-:W-:Y:S02]  /*1930*/  ISETP.NE.AND P0, PT, R84, RZ, PT ;  /* 0x000000ff5400720c */ /* 0x000fe40003f05270 */
[----:B------:R-:W-:-:S06]  /*1940*/  PRMT R84, RZ, 0x7610, R84 ;  /* 0x00007610ff547816 */ /* 0x000fcc0000000054 */
[----:B------:R3:W5:Y:S05]  /*1950*/  @!P1 LDG.E.U16 R84, [R6.64+0x280] ;  /* 0x0002802006549981 */ /* 0x00076a000c1e1500 */
[----:B------:R3:W5:Y:S01]  /*1960*/  @!P0 LDG.E.U16 R87, [R6.64+0x240] ;  /* 0x0002402006578981 */ /* 0x000762000c1e1500 */
[----:B--2---:R-:W-:Y:S02]  /*1970*/  PRMT R5, RZ, 0x5410, R5 ;  /* 0x00005410ff057816 */ /* 0x004fe40000000005 */
[----:B---3--:R-:W-:-:S03]  /*1980*/  PRMT R6, RZ, 0x5410, R55 ;  /* 0x00005410ff067816 */ /* 0x008fc60000000037 */
[----:B------:R-:W-:-:S05]  /*1990*/  FADD.FTZ R55, R5, UR5 ;  /* 0x0000000505377e21 */ /* 0x000fca0008010000 */
[----:B------:R-:W-:Y:S02]  /*19a0*/  FSETP.GTU.FTZ.AND P2, PT, R55, 20, PT ;  /* 0x41a000003700780b */ /* 0x000fe40003f5c000 */
[----:B----4-:R-:W-:Y:S01]  /*19b0*/  PRMT R7, RZ, 0x5410, R56 ;  /* 0x00005410ff077816 */ /* 0x010fe20000000038 */
[----:B------:R-:W-:Y:S01]  /*19c0*/  FADD.FTZ R56, R6, UR5 ;  /* 0x0000000506387e21 */ /* 0x000fe20008010000 */
[----:B------:R-:W-:Y:S04]  /*19d0*/  BSSY B0, `(.L_x_8230) ;  /* 0x0000043000007945 */ /* 0x000fe80003800000 */
[----:B------:R-:W-:Y:S01]  /*19e0*/  FSETP.GTU.FTZ.AND P3, PT, R56, 20, PT ;  /* 0x41a000003800780b */ /* 0x000fe20003f7c000 */
[----:B-----5:R0:W-:Y:S04]  /*19f0*/  STS.U16 [R21], R68 ;  /* 0x0000004415007388 */ /* 0x0201e80000000400 */
[----:B------:R1:W-:Y:S04]  /*1a00*/  STS.U16 [R22+0x40], R69 ;  /* 0x0000404516007388 */ /* 0x0003e80000000400 */
[----:B------:R2:W-:Y:S04]  /*1a10*/  STS.U16 [R23+0x80], R62 ;  /* 0x0000803e17007388 */ /* 0x0005e80000000400 */
[----:B------:R-:W-:Y:S01]  /*1a20*/  STS.U16 [R24+0xc0], R81 ;  /* 0x0000c05118007388 */ /* 0x000fe20000000400 */
[----:B0-----:R-:W-:-:S02]  /*1a30*/  PRMT R68, RZ, 0x5410, R58 ;  /* 0x00005410ff447816 */ /* 0x001fc4000000003a */
[----:B-1----:R-:W-:Y:S02]  /*1a40*/  PRMT R69, RZ, 0x5410, R59 ;  /* 0x00005410ff457816 */ /* 0x002fe4000000003b */
[----:B--2---:R-:W-:Y:S01]  /*1a50*/  PRMT R62, RZ, 0x5410, R57 ;  /* 0x00005410ff3e7816 */ /* 0x004fe20000000039 */
[----:B------:R0:W-:Y:S04]  /*1a60*/  STS.U16 [R25+0x100], R70 ;  /* 0x0001004619007388 */ /* 0x0001e80000000400 */
[----:B------:R-:W-:Y:S01]  /*1a70*/  STS.U16 [R26+0x140], R83 ;  /* 0x000140531a007388 */ /* 0x000fe20000000400 */
[----:B------:R-:W-:Y:S01]  /*1a80*/  FADD.FTZ R57, R7, UR5 ;  /* 0x0000000507397e21 */ /* 0x000fe20008010000 */
[----:B0-----:R-:W-:Y:S02]  /*1a90*/  PRMT R70, RZ, 0x5410, R60 ;  /* 0x00005410ff467816 */ /* 0x001fe4000000003c */
[----:B------:R0:W-:Y:S04]  /*1aa0*/  STS.U16 [R27+0x180], R80 ;  /* 0x000180501b007388 */ /* 0x0001e80000000400 */
[----:B------:R1:W-:Y:S01]  /*1ab0*/  STS.U16 [R28+0x1c0], R85 ;  /* 0x0001c0551c007388 */ /* 0x0003e20000000400 */
[----:B------:R-:W-:-:S02]  /*1ac0*/  FADD.FTZ R58, R62, UR5 ;  /* 0x000000053e3a7e21 */ /* 0x000fc40008010000 */
[----:B------:R-:W-:Y:S01]  /*1ad0*/  FADD.FTZ R59, R68, UR5 ;  /* 0x00000005443b7e21 */ /* 0x000fe20008010000 */
[----:B------:R1:W-:Y:S01]  /*1ae0*/  STS.U16 [R29+0x200], R82 ;  /* 0x000200521d007388 */ /* 0x0003e20000000400 */
[----:B0-----:R-:W-:Y:S01]  /*1af0*/  PRMT R80, RZ, 0x5410, R61 ;  /* 0x00005410ff507816 */ /* 0x001fe2000000003d */
[----:B------:R-:W-:Y:S02]  /*1b00*/  FADD.FTZ R60, R69, UR5 ;  /* 0x00000005453c7e21 */ /* 0x000fe40008010000 */
[----:B------:R-:W-:Y:S01]  /*1b10*/  FADD.FTZ R61, R70, UR5 ;  /* 0x00000005463d7e21 */ /* 0x000fe20008010000 */
[----:B------:R1:W-:Y:S04]  /*1b20*/  STS.U16 [R30+0x240], R87 ;  /* 0x000240571e007388 */ /* 0x0003e80000000400 */
[----:B------:R1:W-:Y:S04]  /*1b30*/  STS.U16 [R31+0x280], R84 ;  /* 0x000280541f007388 */ /* 0x0003e80000000400 */
[----:B------:R1:W-:Y:S04]  /*1b40*/  STS.U16 [R32+0x2c0], R89 ;  /* 0x0002c05920007388 */ /* 0x0003e80000000400 */
[----:B------:R1:W-:Y:S04]  /*1b50*/  STS.U16 [R33+0x300], R86 ;  /* 0x0003005621007388 */ /* 0x0003e80000000400 */
[----:B------:R1:W-:Y:S04]  /*1b60*/  STS.U16 [R34+0x340], R91 ;  /* 0x0003405b22007388 */ /* 0x0003e80000000400 */
[----:B------:R1:W-:Y:S04]  /*1b70*/  STS.U16 [R35+0x380], R88 ;  /* 0x0003805823007388 */ /* 0x0003e80000000400 */
[----:B------:R1:W-:Y:S01]  /*1b80*/  STS.U16 [R36+0x3c0], R93 ;  /* 0x0003c05d24007388 */ /* 0x0003e20000000400 */
[----:B------:R-:W-:Y:S01]  /*1b90*/  FSETP.GTU.FTZ.AND P4, PT, R57, 20, PT ;  /* 0x41a000003900780b */ /* 0x000fe20003f9c000 */
[----:B------:R-:W-:Y:S01]  /*1ba0*/  FADD.FTZ R62, R80, UR5 ;  /* 0x00000005503e7e21 */ /* 0x000fe20008010000 */
[----:B------:R-:W-:-:S02]  /*1bb0*/  FSETP.GTU.FTZ.AND P5, PT, R58, 20, PT ;  /* 0x41a000003a00780b */ /* 0x000fc40003fbc000 */
[----:B------:R-:W-:Y:S02]  /*1bc0*/  FSETP.GTU.FTZ.AND P6, PT, R59, 20, PT ;  /* 0x41a000003b00780b */ /* 0x000fe40003fdc000 */
[----:B------:R-:W-:Y:S02]  /*1bd0*/  FSETP.GTU.FTZ.AND P0, PT, R60, 20, PT ;  /* 0x41a000003c00780b */ /* 0x000fe40003f1c000 */
[----:B------:R-:W-:Y:S01]  /*1be0*/  FSETP.GTU.FTZ.AND P1, PT, R61, 20, PT ;  /* 0x41a000003d00780b */ /* 0x000fe20003f3c000 */
[----:B------:R-:W-:-:S06]  /*1bf0*/  NOP ;  /* 0x0000000000007918 */ /* 0x000fcc0000000000 */
[----:B------:R-:W-:Y:S05]  /*1c00*/  @P2 BRA `(.L_x_8231) ;  /* 0x000001f000002947 */ /* 0x000fea0003800000 */
[----:B-1----:R-:W-:Y:S01]  /*1c10*/  FMUL.FTZ R55, R55, 1.4426950216293334961 ;  /* 0x3fb8aa3b37377820 */ /* 0x002fe20000410000 */
        /* <DEDUP_REMOVED lines=30> */
.L_x_8231:
[----:B-1----:R-:W-:Y:S05]  /*1e00*/  BSYNC B0 ;  /* 0x0000000000007941 */ /* 0x002fea0003800000 */
.L_x_8230:
        /* <DEDUP_REMOVED lines=36> */
.L_x_8233:
[----:B------:R-:W-:Y:S05]  /*2050*/  BSYNC B0 ;  /* 0x0000000000007941 */ /* 0x000fea0003800000 */
.L_x_8232:
        /* <DEDUP_REMOVED lines=36> */
.L_x_8235:
[----:B------:R-:W-:Y:S05]  /*22a0*/  BSYNC B0 ;  /* 0x0000000000007941 */ /* 0x000fea0003800000 */
.L_x_8234:
        /* <DEDUP_REMOVED lines=36> */
.L_x_8237:
[----:B------:R-:W-:Y:S05]  /*24f0*/  BSYNC B0 ;  /* 0x0000000000007941 */ /* 0x000fea0003800000 */
.L_x_8236:
        /* <DEDUP_REMOVED lines=36> */
.L_x_8239:
[----:B------:R-:W-:Y:S05]  /*2740*/  BSYNC B0 ;  /* 0x0000000000007941 */ /* 0x000fea0003800000 */
.L_x_8238:
        /* <DEDUP_REMOVED lines=36> */
.L_x_8241:
[----:B------:R-:W-:Y:S05]  /*2990*/  BSYNC B0 ;  /* 0x0000000000007941 */ /* 0x000fea0003800000 */
.L_x_8240:
        /* <DEDUP_REMOVED lines=36> */
.L_x_8243:
[----:B------:R-:W-:Y:S05]  /*2be0*/  BSYNC B0 ;  /* 0x0000000000007941 */ /* 0x000fea0003800000 */
.L_x_8242:
        /* <DEDUP_REMOVED lines=36> */
.L_x_8245:
[----:B------:R-:W-:Y:S05]  /*2e30*/  BSYNC B0 ;  /* 0x0000000000007941 */ /* 0x000fea0003800000 */
.L_x_8244:
        /* <DEDUP_REMOVED lines=36> */
.L_x_8247:
[----:B------:R-:W-:Y:S05]  /*3080*/  BSYNC B0 ;  /* 0x0000000000007941 */ /* 0x000fea0003800000 */
.L_x_8246:
        /* <DEDUP_REMOVED lines=34> */
.L_x_8249:
[----:B------:R-:W-:Y:S05]  /*32b0*/  BSYNC B0 ;  /* 0x0000000000007941 */ /* 0x000fea0003800000 */
.L_x_8248:
        /* <DEDUP_REMOVED lines=33> */
.L_x_8251:
[----:B------:R-:W-:Y:S05]  /*34d0*/  BSYNC B0 ;  /* 0x0000000000007941 */ /* 0x000fea0003800000 */
.L_x_8250:
        /* <DEDUP_REMOVED lines=33> */
.L_x_8253:
[----:B------:R-:W-:Y:S05]  /*36f0*/  BSYNC B0 ;  /* 0x0000000000007941 */ /* 0x000fea0003800000 */
.L_x_8252:
        /* <DEDUP_REMOVED lines=33> */
.L_x_8255:
[----:B------:R-:W-:Y:S05]  /*3910*/  BSYNC B0 ;  /* 0x0000000000007941 */ /* 0x000fea0003800000 */
.L_x_8254:
        /* <DEDUP_REMOVED lines=33> */
.L_x_8257:
[----:B------:R-:W-:Y:S05]  /*3b30*/  BSYNC B0 ;  /* 0x0000000000007941 */ /* 0x000fea0003800000 */
.L_x_8256:
        /* <DEDUP_REMOVED lines=33> */
.L_x_8259:
[----:B------:R-:W-:Y:S05]  /*3d50*/  BSYNC B0 ;  /* 0x0000000000007941 */ /* 0x000fea0003800000 */
.L_x_8258:
        /* <DEDUP_REMOVED lines=33> */
.L_x_8261:
[----:B------:R-:W-:Y:S05]  /*3f70*/  BSYNC B0 ;  /* 0x0000000000007941 */ /* 0x000fea0003800000 */
.L_x_8260:
[----:B------:R-:W-:Y:S01]  /*3f80*/  ISETP.GE.AND P0, PT, R19, UR7, PT ;  /* 0x0000000713007c0c */ /* 0x000fe2000bf06270 */
[----:B------:R-:W-:Y:S01]  /*3f90*/  ULDC.64 UR18, c[0x0][0x1f0] ;  /* 0x00007c0000127ab9 */ /* 0x000fe20000000a00 */
[----:B------:R-:W-:Y:S01]  /*3fa0*/  MOV R7, UR42 ;  /* 0x0000002a00077c02 */ /* 0x000fe20008000f00 */
[----:B------:R-:W-:Y:S01]  /*3fb0*/  USHF.R.S32.HI UR23, URZ, 0x1f, UR37 ;  /* 0x0000001f3f177899 */ /* 0x000fe20008011425 */
[----:B------:R-:W-:Y:S01]  /*3fc0*/  MOV R2, UR37 ;  /* 0x0000002500027c02 */ /* 0x000fe20008000f00 */
[----:B------:R-:W-:Y:S01]  /*3fd0*/  UIMAD UR8, UR43, UR18, URZ ;  /* 0x000000122b0872a4 */ /* 0x000fe2000f8e023f */
[----:B------:R-:W-:Y:S01]  /*3fe0*/  MOV R81, UR42 ;  /* 0x0000002a00517c02 */ /* 0x000fe20008000f00 */
[----:B------:R-:W-:Y:S01]  /*3ff0*/  ULDC.64 UR24, c[0x0][0x200] ;  /* 0x0000800000187ab9 */ /* 0x000fe20000000a00 */
[----:B------:R-:W-:Y:S01]  /*4000*/  MOV R4, UR37 ;  /* 0x0000002500047c02 */ /* 0x000fe20008000f00 */
[----:B------:R-:W-:Y:S01]  /*4010*/  UIMAD.WIDE.U32 UR16, UR42, UR18, URZ ;  /* 0x000000122a1072a5 */ /* 0x000fe2000f8e003f */
[----:B------:R-:W-:Y:S01]  /*4020*/  MOV R3, UR23 ;  /* 0x0000001700037c02 */ /* 0x000fe20008000f00 */
[----:B------:R-:W-:Y:S01]  /*4030*/  UIMAD UR20, UR42, UR19, UR8 ;  /* 0x000000132a1472a4 */ /* 0x000fe2000f8e0208 */
[----:B------:R-:W-:Y:S01]  /*4040*/  MOV R5, UR23 ;  /* 0x0000001700057c02 */ /* 0x000fe20008000f00 */
[----:B------:R-:W-:Y:S01]  /*4050*/  UIMAD UR22, UR43, UR24, URZ ;  /* 0x000000182b1672a4 */ /* 0x000fe2000f8e023f */
[----:B------:R-:W-:Y:S01]  /*4060*/  LDS.U16 R112, [R39] ;  /* 0x0000000027707984 */ /* 0x000fe20000000400 */
[----:B------:R-:W-:Y:S01]  /*4070*/  ULDC.64 UR18, c[0x0][0x1f8] ;  /* 0x00007e0000127ab9 */ /* 0x000fe20000000a00 */
[----:B------:R-:W-:Y:S01]  /*4080*/  @!P0 IMAD.WIDE.U32 R2, R7, c[0x0][0x1f0], R2 ;  /* 0x00007c0007028a25 */ /* 0x000fe200078e0002 */
[----:B------:R-:W-:Y:S01]  /*4090*/  UIMAD UR21, UR27, UR18, URZ ;  /* 0x000000121b1572a4 */ /* 0x000fe2000f8e023f */
[----:B------:R-:W-:Y:S01]  /*40a0*/  MOV R7, UR26 ;  /* 0x0000001a00077c02 */ /* 0x000fe20008000f00 */
[----:B------:R-:W-:Y:S01]  /*40b0*/  UIADD3 UR17, UR17, UR20, URZ ;  /* 0x0000001411117290 */ /* 0x000fe2000fffe03f */
[----:B------:R-:W-:Y:S01]  /*40c0*/  @!P0 IMAD.WIDE.U32 R4, R81, c[0x0][0x200], R4 ;  /* 0x0000800051048a25 */ /* 0x000fe200078e0004 */
[----:B------:R-:W-:Y:S01]  /*40d0*/  UIMAD UR22, UR42, UR25, UR22 ;  /* 0x000000192a1672a4 */ /* 0x000fe2000f8e0216 */
[----:B------:R-:W-:Y:S01]  /*40e0*/  @!P0 IADD3 R3, R3, UR20, RZ ;  /* 0x0000001403038c10 */ /* 0x000fe2000fffe0ff */
[----:B------:R-:W-:Y:S01]  /*40f0*/  UIMAD.WIDE.U32 UR8, UR42, UR24, URZ ;  /* 0x000000182a0872a5 */ /* 0x000fe2000f8e003f */
[----:B------:R-:W-:Y:S01]  /*4100*/  MOV R81, UR26 ;  /* 0x0000001a00517c02 */ /* 0x000fe20008000f00 */
[----:B------:R-:W-:Y:S01]  /*4110*/  UIMAD UR21, UR26, UR19, UR21 ;  /* 0x000000131a1572a4 */ /* 0x000fe2000f8e0215 */
[----:B------:R-:W-:Y:S01]  /*4120*/  LDS.U16 R109, [R39+0x2] ;  /* 0x00000200276d7984 */ /* 0x000fe20000000400 */
[----:B------:R-:W-:Y:S01]  /*4130*/  UIMAD.WIDE.U32 UR16, UR26, UR18, UR16 ;  /* 0x000000121a1072a5 */ /* 0x000fe2000f8e0010 */
[----:B------:R-:W-:Y:S01]  /*4140*/  @!P0 IADD3 R5, R5, UR22, RZ ;  /* 0x0000001605058c10 */ /* 0x000fe2000fffe0ff */
[----:B------:R-:W-:Y:S01]  /*4150*/  ULDC UR38, c[0x0][0x174] ;  /* 0x00005d0000267ab9 */ /* 0x000fe20000000800 */
[----:B------:R-:W-:Y:S01]  /*4160*/  @!P0 IMAD.WIDE.U32 R2, R7, c[0x0][0x1f8], R2 ;  /* 0x00007e0007028a25 */ /* 0x000fe200078e0002 */
[----:B------:R-:W-:Y:S01]  /*4170*/  ULDC.64 UR18, c[0x0][0x208] ;  /* 0x0000820000127ab9 */ /* 0x000fe20000000a00 */
[----:B------:R-:W-:Y:S01]  /*4180*/  LDS.U16 R110, [R39+0x4] ;  /* 0x00000400276e7984 */ /* 0x000fe20000000400 */
[----:B------:R-:W-:Y:S01]  /*4190*/  UIMAD UR20, UR27, UR18, URZ ;  /* 0x000000121b1472a4 */ /* 0x000fe2000f8e023f */
[----:B------:R-:W-:Y:S01]  /*41a0*/  @!P0 IMAD.WIDE.U32 R4, R81, c[0x0][0x208], R4 ;  /* 0x0000820051048a25 */ /* 0x000fe200078e0004 */
[----:B------:R-:W-:Y:S01]  /*41b0*/  UIADD3 UR38, UR6, -UR38, URZ ;  /* 0x8000002606267290 */ /* 0x000fe2000fffe03f */
[C---:B------:R-:W-:Y:S01]  /*41c0*/  @!P0 IADD3 R80, P1, R19.reuse, R2, RZ ;  /* 0x0000000213508210 */ /* 0x040fe20007f3e0ff */
[----:B------:R-:W-:Y:S01]  /*41d0*/  UIADD3 UR9, UR9, UR22, URZ ;  /* 0x0000001609097290 */ /* 0x000fe2000fffe03f */
[----:B------:R-:W-:Y:S01]  /*41e0*/  LDS.U16 R121, [R39+0x6] ;  /* 0x0000060027797984 */ /* 0x000fe20000000400 */
[----:B------:R-:W-:Y:S01]  /*41f0*/  UIMAD UR20, UR26, UR19, UR20 ;  /* 0x000000131a1472a4 */ /* 0x000fe2000f8e0214 */
[C---:B------:R-:W-:Y:S01]  /*4200*/  @!P0 IADD3 R6, P2, R19.reuse, R4, RZ ;  /* 0x0000000413068210 */ /* 0x040fe20007f5e0ff */
[----:B------:R-:W-:Y:S01]  /*4210*/  UIMAD UR38, UR38, -0x200, URZ ;  /* 0xfffffe00262678a4 */ /* 0x000fe2000f8e023f */
[C---:B------:R-:W-:Y:S01]  /*4220*/  @!P0 IADD3.X R81, R20.reuse, UR21, R3, P1, !PT ;  /* 0x0000001514518c10 */ /* 0x040fe20008ffe403 */
[----:B------:R-:W-:Y:S01]  /*4230*/  UIMAD.WIDE.U32 UR18, UR26, UR18, UR8 ;  /* 0x000000121a1272a5 */ /* 0x000fe2000f8e0008 */
[C---:B------:R-:W-:Y:S01]  /*4240*/  LEA R90, P1, R19.reuse, c[0x0][0x268], 0x1 ;  /* 0x00009a00135a7a11 */ /* 0x040fe200078208ff */
[----:B------:R-:W-:Y:S01]  /*4250*/  USHF.R.S32.HI UR39, URZ, 0x1f, UR38 ;  /* 0x0000001f3f277899 */ /* 0x000fe20008011426 */
[----:B------:R-:W-:Y:S01]  /*4260*/  @!P0 IADD3.X R5, R20, UR20, R5, P2, !PT ;  /* 0x0000001414058c10 */ /* 0x000fe200097fe405 */
[----:B------:R-:W-:Y:S01]  /*4270*/  UIADD3 UR8, UP1, UR38, UR18, URZ ;  /* 0x0000001226087290 */ /* 0x000fe2000ff3e03f */
[C---:B------:R-:W-:Y:S01]  /*4280*/  LEA R2, P2, R19.reuse, c[0x0][0x258], 0x1 ;  /* 0x0000960013027a11 */ /* 0x040fe200078408ff */
[----:B------:R-:W-:Y:S01]  /*4290*/  UIADD3 UR9, UP0, UR38, UR16, URZ ;  /* 0x0000001026097290 */ /* 0x000fe2000ff1e03f */
[C-C-:B------:R-:W-:Y:S01]  /*42a0*/  LEA.HI.X R7, R19.reuse, c[0x0][0x26c], R20.reuse, 0x1, P1 ;  /* 0x00009b0013077a11 */ /* 0x140fe200008f0c14 */
[----:B------:R-:W-:Y:S01]  /*42b0*/  UIADD3.X UR18, UR39, UR20, UR19, UP1, !UPT ;  /* 0x0000001427127290 */ /* 0x000fe20008ffe413 */
[----:B------:R-:W-:Y:S01]  /*42c0*/  LEA.HI.X R3, R19, c[0x0][0x25c], R20, 0x1, P2 ;  /* 0x0000970013037a11 */ /* 0x000fe200010f0c14 */
[----:B------:R-:W-:Y:S01]  /*42d0*/  UIADD3.X UR16, UR39, UR21, UR17, UP0, !UPT ;  /* 0x0000001527107290 */ /* 0x000fe200087fe411 */
[----:B------:R-:W-:Y:S01]  /*42e0*/  MOV R84, UR8 ;  /* 0x0000000800547c02 */ /* 0x000fe20008000f00 */
[----:B------:R-:W-:Y:S01]  /*42f0*/  LDS.U16 R124, [R39+0x8] ;  /* 0x00000800277c7984 */ /* 0x000fe20000000400 */
[----:B------:R-:W-:-:S02]  /*4300*/  MOV R82, UR9 ;  /* 0x0000000900527c02 */ /* 0x000fc40008000f00 */
[----:B------:R-:W-:Y:S01]  /*4310*/  MOV R85, UR18 ;  /* 0x0000001200557c02 */ /* 0x000fe20008000f00 */
[----:B------:R-:W-:Y:S01]  /*4320*/  LDS.U16 R123, [R39+0xa] ;  /* 0x00000a00277b7984 */ /* 0x000fe20000000400 */
[----:B------:R-:W-:Y:S02]  /*4330*/  LEA R90, P2, R82, R90, 0x1 ;  /* 0x0000005a525a7211 */ /* 0x000fe400078408ff */
[----:B------:R-:W-:Y:S01]  /*4340*/  LEA R2, P4, R84, R2, 0x1 ;  /* 0x0000000254027211 */ /* 0x000fe200078808ff */
[----:B------:R-:W-:Y:S01]  /*4350*/  LDS.U16 R103, [R39+0xc] ;  /* 0x00000c0027677984 */ /* 0x000fe20000000400 */
[----:B------:R-:W-:Y:S01]  /*4360*/  MOV R83, UR16 ;  /* 0x0000001000537c02 */ /* 0x000fe20008000f00 */
[----:B------:R-:W-:Y:S01]  /*4370*/  ULDC.64 UR16, c[0x0][0x2e8] ;  /* 0x0000ba0000107ab9 */ /* 0x000fe20000000a00 */
[----:B------:R-:W-:Y:S01]  /*4380*/  @!P0 LEA R86, P1, R80, c[0x0][0x268], 0x1 ;  /* 0x00009a0050568a11 */ /* 0x000fe200078208ff */
        /* <DEDUP_REMOVED lines=9> */
[----:B------:R-:W-:Y:S04]  /*4420*/  LDS.U16 R82, [R39+0x18] ;  /* 0x0000180027527984 */ /* 0x000fe80000000400 */
[----:B------:R-:W-:Y:S01]  /*4430*/  LDS.U16 R7, [R39+0x1c] ;  /* 0x00001c0027077984 */ /* 0x000fe20000000400 */
[----:B------:R-:W-:Y:S02]  /*4440*/  PRMT R88, RZ, 0x7610, R88 ;  /* 0x00007610ff587816 */ /* 0x000fe40000000058 */
[----:B------:R-:W-:Y:S01]  /*4450*/  PRMT R95, RZ, 0x7610, R95 ;  /* 0x00007610ff5f7816 */ /* 0x000fe2000000005f */
[----:B------:R-:W-:Y:S01]  /*4460*/  LDS.U16 R85, [R39+0x16] ;  /* 0x0000160027557984 */ /* 0x000fe20000000400 */
[----:B------:R-:W-:-:S02]  /*4470*/  PRMT R98, RZ, 0x7610, R98 ;  /* 0x00007610ff627816 */ /* 0x000fc40000000062 */
[----:B------:R-:W-:Y:S01]  /*4480*/  ISETP.GE.AND P2, PT, R11, UR7, PT ;  /* 0x000000070b007c0c */ /* 0x000fe2000bf46270 */
[----:B------:R-:W-:Y:S01]  /*4490*/  LDS.U16 R80, [R39+0x1a] ;  /* 0x00001a0027507984 */ /* 0x000fe20000000400 */
[----:B------:R-:W-:Y:S02]  /*44a0*/  ISETP.GE.AND P5, PT, R13, UR7, PT ;  /* 0x000000070d007c0c */ /* 0x000fe4000bfa6270 */
[----:B------:R-:W-:Y:S01]  /*44b0*/  ISETP.GE.AND P6, PT, R12, UR7, PT ;  /* 0x000000070c007c0c */ /* 0x000fe2000bfc6270 */
[----:B------:R-:W-:Y:S01]  /*44c0*/  LDS.U16 R6, [R39+0x1e] ;  /* 0x00001e0027067984 */ /* 0x000fe20000000400 */
[----:B------:R-:W-:Y:S02]  /*44d0*/  ISETP.GE.AND P1, PT, R79, UR7, PT ;  /* 0x000000074f007c0c */ /* 0x000fe4000bf26270 */
[----:B------:R-:W-:Y:S01]  /*44e0*/  PRMT R97, RZ, 0x7610, R97 ;  /* 0x00007610ff617816 */ /* 0x000fe20000000061 */
[----:B------:R-:W-:Y:S01]  /*44f0*/  BAR.SYNC.DEFER_BLOCKING 0x0 ;  /* 0x0000000000007b1d */ /* 0x000fe20000010000 */
[----:B------:R-:W-:-:S02]  /*4500*/  PRMT R94, RZ, 0x7610, R94 ;  /* 0x00007610ff5e7816 */ /* 0x000fc4000000005e */
[----:B------:R-:W-:Y:S02]  /*4510*/  PRMT R83, RZ, 0x7610, R83 ;  /* 0x00007610ff537816 */ /* 0x000fe40000000053 */
[----:B------:R-:W-:-:S05]  /*4520*/  PRMT R84, RZ, 0x7610, R84 ;  /* 0x00007610ff547816 */ /* 0x000fca0000000054 */
        /* <DEDUP_REMOVED lines=19> */
[----:B------:R-:W3:Y:S01]  /*4660*/  @!P5 LDG.E.U16 R96, [R90.64+-0x280] ;  /* 0xfffd80205a60d981 */ /* 0x000ee2000c1e1500 */
[----:B------:R-:W-:-:S03]  /*4670*/  PRMT R105, RZ, 0x7610, R105 ;  /* 0x00007610ff697816 */ /* 0x000fc60000000069 */
[----:B------:R-:W5:Y:S01]  /*4680*/  @!P1 LDG.E.U16 R98, [R90.64+-0x200] ;  /* 0xfffe00205a629981 */ /* 0x000f62000c1e1500 */
[----:B------:R-:W-:Y:S02]  /*4690*/  ISETP.GE.AND P1, PT, R71, UR7, PT ;  /* 0x0000000747007c0c */ /* 0x000fe4000bf26270 */
[----:B------:R-:W-:Y:S01]  /*46a0*/  ISETP.GE.AND P3, PT, R74, UR7, PT ;  /* 0x000000074a007c0c */ /* 0x000fe2000bf66270 */
[----:B------:R-:W5:Y:S01]  /*46b0*/  @!P6 LDG.E.U16 R93, [R90.64+-0x2c0] ;  /* 0xfffd40205a5de981 */ /* 0x000f62000c1e1500 */
[----:B------:R-:W-:Y:S02]  /*46c0*/  ISETP.GE.AND P4, PT, R75, UR7, PT ;  /* 0x000000074b007c0c */ /* 0x000fe4000bf86270 */
[----:B------:R-:W-:Y:S01]  /*46d0*/  ISETP.GE.AND P5, PT, R76, UR7, PT ;  /* 0x000000074c007c0c */ /* 0x000fe2000bfa6270 */
[----:B------:R-:W5:Y:S06]  /*46e0*/  @!P2 LDG.E.U16 R87, [R90.64+-0x140] ;  /* 0xfffec0205a57a981 */ /* 0x000f6c000c1e1500 */
[----:B------:R-:W5:Y:S01]  /*46f0*/  @!P1 LDG.E.U16 R97, [R90.64+-0x1c0] ;  /* 0xfffe40205a619981 */ /* 0x000f62000c1e1500 */
[----:B------:R-:W-:-:S02]  /*4700*/  ISETP.GE.AND P1, PT, R72, UR7, PT ;  /* 0x0000000748007c0c */ /* 0x000fc4000bf26270 */
        /* <DEDUP_REMOVED lines=38> */
[----:B------:R-:W1:Y:S04]  /*4970*/  LDS.U16 R83, [R39+0x2] ;  /* 0x0000020027537984 */ /* 0x000e680000000400 */
[----:B------:R-:W2:Y:S04]  /*4980*/  LDS.U16 R84, [R39+0x4] ;  /* 0x0000040027547984 */ /* 0x000ea80000000400 */
[----:B------:R-:W3:Y:S04]  /*4990*/  LDS.U16 R86, [R39+0x6] ;  /* 0x0000060027567984 */ /* 0x000ee80000000400 */
[----:B------:R-:W4:Y:S04]  /*49a0*/  LDS.U16 R87, [R39+0x8] ;  /* 0x0000080027577984 */ /* 0x000f280000000400 */
[----:B------:R-:W-:Y:S04]  /*49b0*/  LDS.U16 R88, [R39+0xa] ;  /* 0x00000a0027587984 */ /* 0x000fe80000000400 */
[----:B------:R-:W2:Y:S04]  /*49c0*/  LDS.U16 R90, [R39+0xc] ;  /* 0x00000c00275a7984 */ /* 0x000ea80000000400 */
[----:B------:R-:W1:Y:S04]  /*49d0*/  LDS.U16 R91, [R39+0xe] ;  /* 0x00000e00275b7984 */ /* 0x000e680000000400 */
[----:B------:R-:W1:Y:S04]  /*49e0*/  LDS.U16 R93, [R39+0x10] ;  /* 0x00001000275d7984 */ /* 0x000e680000000400 */
[----:B------:R-:W-:Y:S04]  /*49f0*/  LDS.U16 R94, [R39+0x12] ;  /* 0x00001200275e7984 */ /* 0x000fe80000000400 */
[----:B------:R-:W1:Y:S04]  /*4a00*/  LDS.U16 R95, [R39+0x14] ;  /* 0x00001400275f7984 */ /* 0x000e680000000400 */
[----:B------:R-:W1:Y:S04]  /*4a10*/  LDS.U16 R96, [R39+0x16] ;  /* 0x0000160027607984 */ /* 0x000e680000000400 */
[----:B------:R-:W-:Y:S04]  /*4a20*/  LDS.U16 R97, [R39+0x18] ;  /* 0x0000180027617984 */ /* 0x000fe80000000400 */
[----:B------:R-:W1:Y:S04]  /*4a30*/  LDS.U16 R98, [R39+0x1a] ;  /* 0x00001a0027627984 */ /* 0x000e680000000400 */
[----:B------:R-:W-:Y:S04]  /*4a40*/  LDS.U16 R99, [R39+0x1c] ;  /* 0x00001c0027637984 */ /* 0x000fe80000000400 */
[----:B------:R-:W1:Y:S04]  /*4a50*/  LDS.U16 R100, [R39+0x1e] ;  /* 0x00001e0027647984 */ /* 0x000e680000000400 */
[----:B------:R-:W-:Y:S01]  /*4a60*/  BAR.SYNC.DEFER_BLOCKING 0x0 ;  /* 0x0000000000007b1d */ /* 0x000fe20000010000 */
[----:B0-----:R-:W-:-:S05]  /*4a70*/  PRMT R105, RZ, 0x7610, R105 ;  /* 0x00007610ff697816 */ /* 0x001fca0000000069 */
        /* <DEDUP_REMOVED lines=28> */
[----:B-1----:R-:W-:Y:S02]  /*4c40*/  PRMT R83, RZ, 0x5410, R83 ;  /* 0x00005410ff537816 */ /* 0x002fe40000000053 */
[----:B------:R-:W-:Y:S02]  /*4c50*/  PRMT R81, RZ, 0x5410, R81 ;  /* 0x00005410ff517816 */ /* 0x000fe40000000051 */
[----:B--2---:R-:W-:Y:S01]  /*4c60*/  PRMT R84, RZ, 0x5410, R84 ;  /* 0x00005410ff547816 */ /* 0x004fe20000000054 */
[----:B------:R-:W-:-:S02]  /*4c70*/  FMUL.FTZ R125, R83, -1.4426950216293334961 ;  /* 0xbfb8aa3b537d7820 */ /* 0x000fc40000410000 */
[----:B------:R-:W-:Y:S02]  /*4c80*/  FMUL.FTZ R104, R81, -1.4426950216293334961 ;  /* 0xbfb8aa3b51687820 */ /* 0x000fe40000410000 */
[----:B------:R-:W-:Y:S02]  /*4c90*/  FMUL.FTZ R126, R84, -1.4426950216293334961 ;  /* 0xbfb8aa3b547e7820 */ /* 0x000fe40000410000 */
[----:B------:R-:W-:Y:S01]  /*4ca0*/  MUFU.EX2 R125, R125 ;  /* 0x0000007d007d7308 */ /* 0x000fe20000000800 */
[----:B---3--:R-:W-:-:S07]  /*4cb0*/  PRMT R86, RZ, 0x5410, R86 ;  /* 0x00005410ff567816 */ /* 0x008fce0000000056 */
[----:B------:R-:W1:Y:S01]  /*4cc0*/  MUFU.EX2 R104, R104 ;  /* 0x0000006800687308 */ /* 0x000e620000000800 */
[----:B----4-:R-:W-:-:S07]  /*4cd0*/  PRMT R87, RZ, 0x5410, R87 ;  /* 0x00005410ff577816 */ /* 0x010fce0000000057 */
[----:B------:R-:W-:Y:S01]  /*4ce0*/  MUFU.EX2 R126, R126 ;  /* 0x0000007e007e7308 */ /* 0x000fe20000000800 */
[----:B0-----:R-:W-:Y:S02]  /*4cf0*/  FMUL.FTZ R2, R86, -1.4426950216293334961 ;  /* 0xbfb8aa3b56027820 */ /* 0x001fe40000410000 */
[----:B------:R-:W-:Y:S01]  /*4d00*/  FMUL.FTZ R3, R87, -1.4426950216293334961 ;  /* 0xbfb8aa3b57037820 */ /* 0x000fe20000410000 */
[----:B------:R-:W-:Y:S01]  /*4d10*/  PRMT R90, RZ, 0x5410, R90 ;  /* 0x00005410ff5a7816 */ /* 0x000fe2000000005a */
[----:B-1----:R-:W-:-:S03]  /*4d20*/  FADD.FTZ R104, R104, 1 ;  /* 0x3f80000068687421 */ /* 0x002fc60000010000 */
[----:B------:R-:W0:Y:S01]  /*4d30*/  MUFU.EX2 R2, R2 ;  /* 0x0000000200027308 */ /* 0x000e220000000800 */
[----:B------:R-:W-:-:S07]  /*4d40*/  FMUL.FTZ R128, R90, -1.4426950216293334961 ;  /* 0xbfb8aa3b5a807820 */ /* 0x000fce0000410000 */
[----:B------:R-:W1:Y:S01]  /*4d50*/  MUFU.EX2 R3, R3 ;  /* 0x0000000300037308 */ /* 0x000e620000000800 */
[----:B------:R-:W-:-:S07]  /*4d60*/  PRMT R88, RZ, 0x5410, R88 ;  /* 0x00005410ff587816 */ /* 0x000fce0000000058 */
[----:B------:R-:W-:Y:S01]  /*4d70*/  MUFU.RCP R104, R104 ;  /* 0x0000006800687308 */ /* 0x000fe20000001000 */
[----:B------:R-:W-:Y:S01]  /*4d80*/  FMUL.FTZ R127, R88, -1.4426950216293334961 ;  /* 0xbfb8aa3b587f7820 */ /* 0x000fe20000410000 */
[----:B------:R-:W-:Y:S01]  /*4d90*/  PRMT R112, RZ, 0x5410, R112 ;  /* 0x00005410ff707816 */ /* 0x000fe20000000070 */
[----:B0-----:R-:W-:-:S05]  /*4da0*/  FADD.FTZ R2, R2, 1 ;  /* 0x3f80000002027421 */ /* 0x001fca0000010000 */
[----:B------:R-:W-:Y:S01]  /*4db0*/  MUFU.EX2 R128, R128 ;  /* 0x0000008000807308 */ /* 0x000fe20000000800 */
[----:B-1----:R-:W-:Y:S01]  /*4dc0*/  FADD.FTZ R3, R3, 1 ;  /* 0x3f80000003037421 */ /* 0x002fe20000010000 */
[----:B------:R-:W-:Y:S02]  /*4dd0*/  PRMT R91, RZ, 0x5410, R91 ;  /* 0x00005410ff5b7816 */ /* 0x000fe4000000005b */
[----:B------:R-:W-:-:S04]  /*4de0*/  PRMT R110, RZ, 0x5410, R110 ;  /* 0x00005410ff6e7816 */ /* 0x000fc8000000006e */
[----:B------:R-:W-:Y:S01]  /*4df0*/  MUFU.EX2 R127, R127 ;  /* 0x0000007f007f7308 */ /* 0x000fe20000000800 */
[----:B------:R-:W-:Y:S01]  /*4e00*/  FMUL.FTZ R129, R91, -1.4426950216293334961 ;  /* 0xbfb8aa3b5b817820 */ /* 0x000fe20000410000 */
[----:B------:R-:W-:Y:S02]  /*4e10*/  PRMT R93, RZ, 0x5410, R93 ;  /* 0x00005410ff5d7816 */ /* 0x000fe4000000005d */
[----:B------:R-:W-:Y:S02]  /*4e20*/  PRMT R95, RZ, 0x5410, R95 ;  /* 0x00005410ff5f7816 */ /* 0x000fe4000000005f */
[----:B------:R-:W-:Y:S02]  /*4e30*/  PRMT R94, RZ, 0x5410, R94 ;  /* 0x00005410ff5e7816 */ /* 0x000fe4000000005e */
[----:B------:R-:W-:Y:S01]  /*4e40*/  MUFU.EX2 R129, R129 ;  /* 0x0000008100817308 */ /* 0x000fe20000000800 */
[----:B------:R-:W-:Y:S02]  /*4e50*/  FMUL.FTZ R130, R93, -1.4426950216293334961 ;  /* 0xbfb8aa3b5d827820 */ /* 0x000fe40000410000 */
[----:B------:R-:W-:Y:S01]  /*4e60*/  FMUL.FTZ R132, R95, -1.4426950216293334961 ;  /* 0xbfb8aa3b5f847820 */ /* 0x000fe20000410000 */
[----:B------:R-:W-:Y:S01]  /*4e70*/  PRMT R96, RZ, 0x5410, R96 ;  /* 0x00005410ff607816 */ /* 0x000fe20000000060 */
[----:B------:R-:W-:Y:S01]  /*4e80*/  FMUL.FTZ R131, R94, -1.4426950216293334961 ;  /* 0xbfb8aa3b5e837820 */ /* 0x000fe20000410000 */
[----:B------:R-:W-:-:S02]  /*4e90*/  PRMT R109, RZ, 0x5410, R109 ;  /* 0x00005410ff6d7816 */ /* 0x000fc4000000006d */
[----:B------:R-:W-:Y:S01]  /*4ea0*/  MUFU.EX2 R130, R130 ;  /* 0x0000008200827308 */ /* 0x000fe20000000800 */
[----:B------:R-:W-:Y:S01]  /*4eb0*/  FMUL.FTZ R133, R96, -1.4426950216293334961 ;  /* 0xbfb8aa3b60857820 */ /* 0x000fe20000410000 */
[----:B------:R-:W-:-:S06]  /*4ec0*/  PRMT R98, RZ, 0x5410, R98 ;  /* 0x00005410ff627816 */ /* 0x000fcc0000000062 */
[----:B------:R-:W-:Y:S01]  /*4ed0*/  MUFU.EX2 R132, R132 ;  /* 0x0000008400847308 */ /* 0x000fe20000000800 */
[----:B------:R-:W-:-:S07]  /*4ee0*/  PRMT R97, RZ, 0x5410, R97 ;  /* 0x00005410ff617816 */ /* 0x000fce0000000061 */
[----:B------:R-:W-:Y:S01]  /*4ef0*/  MUFU.EX2 R131, R131 ;  /* 0x0000008300837308 */ /* 0x000fe20000000800 */
[----:B------:R-:W-:Y:S01]  /*4f00*/  FMUL.FTZ R135, R98, -1.4426950216293334961 ;  /* 0xbfb8aa3b62877820 */ /* 0x000fe20000410000 */
[----:B------:R-:W-:-:S06]  /*4f10*/  PRMT R121, RZ, 0x5410, R121 ;  /* 0x00005410ff797816 */ /* 0x000fcc0000000079 */
[----:B------:R-:W-:Y:S01]  /*4f20*/  MUFU.EX2 R133, R133 ;  /* 0x0000008500857308 */ /* 0x000fe20000000800 */
[----:B------:R-:W-:Y:S01]  /*4f30*/  FMUL.FTZ R134, R97, -1.4426950216293334961 ;  /* 0xbfb8aa3b61867820 */ /* 0x000fe20000410000 */
[----:B------:R-:W-:Y:S02]  /*4f40*/  PRMT R124, RZ, 0x5410, R124 ;  /* 0x00005410ff7c7816 */ /* 0x000fe4000000007c */
[----:B------:R-:W-:-:S04]  /*4f50*/  PRMT R123, RZ, 0x5410, R123 ;  /* 0x00005410ff7b7816 */ /* 0x000fc8000000007b */
[----:B------:R-:W-:Y:S01]  /*4f60*/  MUFU.EX2 R137, R135 ;  /* 0x0000008700897308 */ /* 0x000fe20000000800 */
[----:B------:R-:W-:-:S07]  /*4f70*/  PRMT R100, RZ, 0x5410, R100 ;  /* 0x00005410ff647816 */ /* 0x000fce0000000064 */
[----:B------:R-:W-:Y:S01]  /*4f80*/  MUFU.EX2 R136, R134 ;  /* 0x0000008600887308 */ /* 0x000fe20000000800 */
[----:B-----5:R-:W-:Y:S04]  /*4f90*/  STS.U16 [R21], R106 ;  /* 0x0000006a15007388 */ /* 0x020fe80000000400 */
        /* <DEDUP_REMOVED lines=16> */
[----:B------:R-:W3:Y:S04]  /*50a0*/  LDS.U16 R105, [R39] ;  /* 0x0000000027697984 */ /* 0x000ee80000000400 */
[----:B------:R-:W4:Y:S01]  /*50b0*/  LDS.U16 R107, [R39+0x4] ;  /* 0x00000400276b7984 */ /* 0x000f220000000400 */
[----:B0-----:R-:W-:-:S03]  /*50c0*/  FADD.FTZ R108, R125, 1 ;  /* 0x3f8000007d6c7421 */ /* 0x001fc60000010000 */
[----:B------:R-:W0:Y:S01]  /*50d0*/  LDS.U16 R106, [R39+0x2] ;  /* 0x00000200276a7984 */ /* 0x000e220000000400 */
[----:B-1----:R-:W-:Y:S02]  /*50e0*/  FADD.FTZ R111, R126, 1 ;  /* 0x3f8000007e6f7421 */ /* 0x002fe40000010000 */
[----:B------:R-:W1:Y:S01]  /*50f0*/  MUFU.RCP R108, R108 ;  /* 0x0000006c006c7308 */ /* 0x000e620000001000 */
[----:B------:R-:W5:Y:S04]  /*5100*/  LDS.U16 R118, [R39+0x6] ;  /* 0x0000060027767984 */ /* 0x000f680000000400 */
[----:B------:R-:W0:Y:S03]  /*5110*/  LDS.U16 R119, [R39+0x8] ;  /* 0x0000080027777984 */ /* 0x000e260000000400 */
[----:B------:R-:W3:Y:S01]  /*5120*/  MUFU.RCP R111, R111 ;  /* 0x0000006f006f7308 */ /* 0x000ee20000001000 */
[----:B------:R-:W0:Y:S07]  /*5130*/  LDS.U16 R120, [R39+0xa] ;  /* 0x00000a0027787984 */ /* 0x000e2e0000000400 */
[----:B--2---:R2:W-:Y:S01]  /*5140*/  MUFU.RCP R113, R2 ;  /* 0x0000000200717308 */ /* 0x0045e20000001000 */
[----:B-1----:R-:W-:-:S04]  /*5150*/  FADD.FTZ R4, -R108, 1 ;  /* 0x3f8000006c047421 */ /* 0x002fc80000010100 */
[----:B------:R-:W-:-:S03]  /*5160*/  FFMA.FTZ R126, R83, R4, 1 ;  /* 0x3f800000537e7423 */ /* 0x000fc60000010004 */
[----:B------:R1:W0:Y:S01]  /*5170*/  MUFU.RCP R114, R3 ;  /* 0x0000000300727308 */ /* 0x0002220000001000 */
[----:B--2---:R-:W-:Y:S01]  /*5180*/  FADD.FTZ R2, -R104, 1 ;  /* 0x3f80000068027421 */ /* 0x004fe20000010100 */
[----:B---3--:R-:W-:Y:S02]  /*5190*/  PRMT R105, RZ, 0x5410, R105 ;  /* 0x00005410ff697816 */ /* 0x008fe40000000069 */
[----:B----4-:R-:W-:-:S03]  /*51a0*/  PRMT R107, RZ, 0x5410, R107 ;  /* 0x00005410ff6b7816 */ /* 0x010fc6000000006b */
[----:B-1----:R-:W-:Y:S02]  /*51b0*/  FMUL.FTZ R3, R112, R105 ;  /* 0x0000006970037220 */ /* 0x002fe40000410000 */
[----:B------:R-:W-:Y:S02]  /*51c0*/  FADD.FTZ R125, -R111, 1 ;  /* 0x3f8000006f7d7421 */ /* 0x000fe40000010100 */
[----:B------:R-:W-:Y:S02]  /*51d0*/  FFMA.FTZ R2, R81, R2, 1 ;  /* 0x3f80000051027423 */ /* 0x000fe40000010002 */
[----:B------:R-:W-:Y:S02]  /*51e0*/  FMUL.FTZ R4, R110, R107 ;  /* 0x0000006b6e047220 */ /* 0x000fe40000410000 */
[----:B------:R-:W-:Y:S02]  /*51f0*/  FMUL.FTZ R3, R104, R3 ;  /* 0x0000000368037220 */ /* 0x000fe40000410000 */
[----:B------:R-:W-:-:S02]  /*5200*/  FADD.FTZ R117, R128, 1 ;  /* 0x3f80000080757421 */ /* 0x000fc40000010000 */
[----:B------:R-:W-:Y:S02]  /*5210*/  FFMA.FTZ R128, R84, R125, 1 ;  /* 0x3f80000054807423 */ /* 0x000fe4000001007d */
[----:B------:R-:W-:Y:S02]  /*5220*/  FMUL.FTZ R125, R111, R4 ;  /* 0x000000046f7d7220 */ /* 0x000fe40000410000 */
[----:B------:R-:W-:Y:S02]  /*5230*/  FMUL.FTZ R4, R3, R2 ;  /* 0x0000000203047220 */ /* 0x000fe40000410000 */
[----:B------:R-:W1:Y:S04]  /*5240*/  LDS.U16 R2, [R39+0xc] ;  /* 0x00000c0027027984 */ /* 0x000e680000000400 */
[----:B------:R-:W2:Y:S01]  /*5250*/  LDS.U16 R3, [R39+0xe] ;  /* 0x00000e0027037984 */ /* 0x000ea20000000400 */
[----:B------:R-:W-:Y:S01]  /*5260*/  FADD.FTZ R115, R127, 1 ;  /* 0x3f8000007f737421 */ /* 0x000fe20000010000 */
[----:B0-----:R-:W-:Y:S01]  /*5270*/  PRMT R106, RZ, 0x5410, R106 ;  /* 0x00005410ff6a7816 */ /* 0x001fe2000000006a */
[----:B------:R-:W-:-:S04]  /*5280*/  FADD.FTZ R116, R129, 1 ;  /* 0x3f80000081747421 */ /* 0x000fc80000010000 */
[----:B------:R-:W0:Y:S01]  /*5290*/  MUFU.RCP R115, R115 ;  /* 0x0000007300737308 */ /* 0x000e220000001000 */
[----:B------:R-:W-:Y:S01]  /*52a0*/  FMUL.FTZ R5, R109, R106 ;  /* 0x0000006a6d057220 */ /* 0x000fe20000410000 */
[----:B-----5:R-:W-:Y:S01]  /*52b0*/  PRMT R118, RZ, 0x5410, R118 ;  /* 0x00005410ff767816 */ /* 0x020fe20000000076 */
[----:B------:R-:W-:Y:S02]  /*52c0*/  FMUL.FTZ R144, R125, R128 ;  /* 0x000000807d907220 */ /* 0x000fe40000410000 */
[----:B------:R-:W-:Y:S02]  /*52d0*/  FMUL.FTZ R5, R108, R5 ;  /* 0x000000056c057220 */ /* 0x000fe40000410000 */
[----:B------:R-:W-:Y:S01]  /*52e0*/  FADD.FTZ R128, -R114, 1 ;  /* 0x3f80000072807421 */ /* 0x000fe20000010100 */
[----:B------:R-:W3:Y:S01]  /*52f0*/  MUFU.RCP R117, R117 ;  /* 0x0000007500757308 */ /* 0x000ee20000001000 */
[----:B------:R-:W-:Y:S01]  /*5300*/  FMUL.FTZ R5, R5, R126 ;  /* 0x0000007e05057220 */ /* 0x000fe20000410000 */
[----:B------:R-:W-:Y:S01]  /*5310*/  PRMT R119, RZ, 0x5410, R119 ;  /* 0x00005410ff777816 */ /* 0x000fe20000000077 */
[----:B------:R-:W-:-:S02]  /*5320*/  FADD.FTZ R122, R130, 1 ;  /* 0x3f800000827a7421 */ /* 0x000fc40000010000 */
[----:B------:R-:W-:Y:S01]  /*5330*/  FADD.FTZ R126, R132, 1 ;  /* 0x3f800000847e7421 */ /* 0x000fe20000010000 */
[----:B------:R-:W4:Y:S02]  /*5340*/  LDS.U16 R130, [R39+0x10] ;  /* 0x0000100027827984 */ /* 0x000f240000000400 */
[----:B------:R-:W5:Y:S01]  /*5350*/  MUFU.RCP R116, R116 ;  /* 0x0000007400747308 */ /* 0x000f620000001000 */
[----:B------:R-:W-:Y:S01]  /*5360*/  FFMA.FTZ R132, R87, R128, 1 ;  /* 0x3f80000057847423 */ /* 0x000fe20000010080 */
[----:B------:R-:W-:Y:S01]  /*5370*/  PRMT R120, RZ, 0x5410, R120 ;  /* 0x00005410ff787816 */ /* 0x000fe20000000078 */
[----:B------:R-:W-:Y:S02]  /*5380*/  FADD.FTZ R127, -R113, 1 ;  /* 0x3f800000717f7421 */ /* 0x000fe40000010100 */
[----:B------:R-:W-:Y:S02]  /*5390*/  FMUL.FTZ R128, R121, R118 ;  /* 0x0000007679807220 */ /* 0x000fe40000410000 */
[----:B------:R-:W-:Y:S01]  /*53a0*/  FADD.FTZ R125, R131, 1 ;  /* 0x3f800000837d7421 */ /* 0x000fe20000010000 */
[----:B------:R-:W1:Y:S01]  /*53b0*/  MUFU.RCP R122, R122 ;  /* 0x0000007a007a7308 */ /* 0x000e620000001000 */
[----:B0-----:R-:W-:-:S02]  /*53c0*/  FADD.FTZ R131, -R115, 1 ;  /* 0x3f80000073837421 */ /* 0x001fc40000010100 */
[----:B------:R-:W-:Y:S02]  /*53d0*/  FFMA.FTZ R127, R86, R127, 1 ;  /* 0x3f800000567f7423 */ /* 0x000fe4000001007f */
[----:B------:R-:W-:Y:S02]  /*53e0*/  FMUL.FTZ R129, R124, R119 ;  /* 0x000000777c817220 */ /* 0x000fe40000410000 */
[----:B------:R-:W-:Y:S02]  /*53f0*/  FMUL.FTZ R128, R113, R128 ;  /* 0x0000008071807220 */ /* 0x000fe40000410000 */
[----:B------:R-:W-:Y:S02]  /*5400*/  FADD.FTZ R135, R133, 1 ;  /* 0x3f80000085877421 */ /* 0x000fe40000010000 */
[----:B------:R-:W-:Y:S02]  /*5410*/  FMUL.FTZ R134, R123, R120 ;  /* 0x000000787b867220 */ /* 0x000fe40000410000 */
[----:B------:R-:W-:-:S02]  /*5420*/  FFMA.FTZ R133, R88, R131, 1 ;  /* 0x3f80000058857423 */ /* 0x000fc40000010083 */
[----:B------:R-:W-:Y:S02]  /*5430*/  FMUL.FTZ R131, R114, R129 ;  /* 0x0000008172837220 */ /* 0x000fe40000410000 */
[----:B------:R-:W-:Y:S01]  /*5440*/  FMUL.FTZ R145, R128, R127 ;  /* 0x0000007f80917220 */ /* 0x000fe20000410000 */
[----:B------:R-:W-:Y:S01]  /*5450*/  PRMT R128, RZ, 0x5410, R103 ;  /* 0x00005410ff807816 */ /* 0x000fe20000000067 */
[----:B------:R-:W-:Y:S01]  /*5460*/  FMUL.FTZ R139, R100, -1.4426950216293334961 ;  /* 0xbfb8aa3b648b7820 */ /* 0x000fe20000410000 */
[----:B------:R-:W-:Y:S01]  /*5470*/  PRMT R127, RZ, 0x5410, R101 ;  /* 0x00005410ff7f7816 */ /* 0x000fe20000000065 */
[----:B------:R-:W-:Y:S01]  /*5480*/  FMUL.FTZ R134, R115, R134 ;  /* 0x0000008673867220 */ /* 0x000fe20000410000 */
[----:B------:R-:W-:Y:S01]  /*5490*/  PRMT R99, RZ, 0x5410, R99 ;  /* 0x00005410ff637816 */ /* 0x000fe20000000063 */
[----:B---3--:R-:W-:Y:S01]  /*54a0*/  FADD.FTZ R101, -R117, 1 ;  /* 0x3f80000075657421 */ /* 0x008fe20000010100 */
[----:B------:R-:W-:Y:S01]  /*54b0*/  PRMT R103, RZ, 0x5410, R102 ;  /* 0x00005410ff677816 */ /* 0x000fe20000000066 */
[----:B-----5:R-:W-:-:S02]  /*54c0*/  FADD.FTZ R102, -R116, 1 ;  /* 0x3f80000074667421 */ /* 0x020fc40000010100 */
[----:B------:R-:W-:Y:S01]  /*54d0*/  FMUL.FTZ R146, R131, R132 ;  /* 0x0000008483927220 */ /* 0x000fe20000410000 */
[----:B------:R0:W3:Y:S01]  /*54e0*/  MUFU.EX2 R143, R139 ;  /* 0x0000008b008f7308 */ /* 0x0000e20000000800 */
[----:B------:R-:W-:Y:S02]  /*54f0*/  FADD.FTZ R131, R137, 1 ;  /* 0x3f80000089837421 */ /* 0x000fe40000010000 */
[----:B------:R-:W-:Y:S02]  /*5500*/  FMUL.FTZ R147, R134, R133 ;  /* 0x0000008586937220 */ /* 0x000fe40000410000 */
[----:B------:R-:W-:Y:S01]  /*5510*/  FFMA.FTZ R137, R90, R101, 1 ;  /* 0x3f8000005a897423 */ /* 0x000fe20000010065 */
[----:B------:R-:W5:Y:S01]  /*5520*/  LDS.U16 R133, [R39+0x12] ;  /* 0x0000120027857984 */ /* 0x000f620000000400 */
[----:B------:R-:W-:Y:S01]  /*5530*/  FMUL.FTZ R138, R99, -1.4426950216293334961 ;  /* 0xbfb8aa3b638a7820 */ /* 0x000fe20000410000 */
[----:B-1----:R-:W-:Y:S01]  /*5540*/  PRMT R101, RZ, 0x5410, R2 ;  /* 0x00005410ff657816 */ /* 0x002fe20000000002 */
[----:B0-----:R-:W-:Y:S01]  /*5550*/  FFMA.FTZ R139, R91, R102, 1 ;  /* 0x3f8000005b8b7423 */ /* 0x001fe20000010066 */
[----:B------:R-:W0:Y:S01]  /*5560*/  LDS.U16 R134, [R39+0x14] ;  /* 0x0000140027867984 */ /* 0x000e220000000400 */
[----:B--2---:R-:W-:Y:S01]  /*5570*/  PRMT R102, RZ, 0x5410, R3 ;  /* 0x00005410ff667816 */ /* 0x004fe20000000003 */
[----:B------:R-:W-:Y:S01]  /*5580*/  FADD.FTZ R132, R136, 1 ;  /* 0x3f80000088847421 */ /* 0x000fe20000010000 */
[----:B------:R1:W2:Y:S01]  /*5590*/  MUFU.EX2 R142, R138 ;  /* 0x0000008a008e7308 */ /* 0x0002a20000000800 */
[----:B------:R-:W0:Y:S01]  /*55a0*/  LDS.U16 R136, [R39+0x16] ;  /* 0x0000160027887984 */ /* 0x000e220000000400 */
[----:B------:R-:W-:-:S02]  /*55b0*/  FMUL.FTZ R2, R128, R101 ;  /* 0x0000006580027220 */ /* 0x000fc40000410000 */
[----:B------:R-:W-:-:S04]  /*55c0*/  FMUL.FTZ R3, R103, R102 ;  /* 0x0000006667037220 */ /* 0x000fc80000410000 */
[----:B------:R2:W-:Y:S01]  /*55d0*/  MUFU.RCP R129, R135 ;  /* 0x0000008700817308 */ /* 0x0005e20000001000 */
[----:B-1----:R-:W-:Y:S02]  /*55e0*/  FADD.FTZ R138, -R122, 1 ;  /* 0x3f8000007a8a7421 */ /* 0x002fe40000010100 */
[----:B------:R-:W-:Y:S02]  /*55f0*/  FMUL.FTZ R2, R117, R2 ;  /* 0x0000000275027220 */ /* 0x000fe40000410000 */
[----:B------:R-:W-:Y:S01]  /*5600*/  FFMA.FTZ R140, R93, R138, 1 ;  /* 0x3f8000005d8c7423 */ /* 0x000fe2000001008a */
[----:B--2---:R-:W1:Y:S01]  /*5610*/  LDS.U16 R135, [R39+0x18] ;  /* 0x0000180027877984 */ /* 0x004e620000000400 */
[----:B------:R-:W-:Y:S02]  /*5620*/  FMUL.FTZ R138, R116, R3 ;  /* 0x00000003748a7220 */ /* 0x000fe40000410000 */
[----:B------:R-:W-:Y:S02]  /*5630*/  FMUL.FTZ R3, R2, R137 ;  /* 0x0000008902037220 */ /* 0x000fe40000410000 */
[----:B------:R-:W-:Y:S01]  /*5640*/  FMUL.FTZ R148, R138, R139 ;  /* 0x0000008b8a947220 */ /* 0x000fe20000410000 */
[----:B------:R-:W2:Y:S04]  /*5650*/  LDS.U16 R2, [R39+0x1a] ;  /* 0x00001a0027027984 */ /* 0x000ea80000000400 */
[----:B------:R-:W2:Y:S04]  /*5660*/  LDS.U16 R137, [R39+0x1c] ;  /* 0x00001c0027897984 */ /* 0x000ea80000000400 */
[----:B------:R-:W2:Y:S01]  /*5670*/  LDS.U16 R139, [R39+0x1e] ;  /* 0x00001e00278b7984 */ /* 0x000ea20000000400 */
[----:B------:R-:W0:Y:S01]  /*5680*/  MUFU.RCP R126, R126 ;  /* 0x0000007e007e7308 */ /* 0x000e220000001000 */
[----:B----4-:R-:W-:-:S05]  /*5690*/  PRMT R130, RZ, 0x5410, R130 ;  /* 0x00005410ff827816 */ /* 0x010fca0000000082 */
[----:B------:R-:W-:Y:S02]  /*56a0*/  FMUL.FTZ R141, R127, R130 ;  /* 0x000000827f8d7220 */ /* 0x000fe40000410000 */
[----:B------:R-:W4:Y:S02]  /*56b0*/  MUFU.RCP R132, R132 ;  /* 0x0000008400847308 */ /* 0x000f240000001000 */
[----:B------:R-:W-:-:S06]  /*56c0*/  FMUL.FTZ R141, R122, R141 ;  /* 0x0000008d7a8d7220 */ /* 0x000fcc0000410000 */
[----:B------:R-:W1:Y:S01]  /*56d0*/  MUFU.RCP R125, R125 ;  /* 0x0000007d007d7308 */ /* 0x000e620000001000 */
[----:B------:R-:W-:Y:S02]  /*56e0*/  FMUL.FTZ R149, R141, R140 ;  /* 0x0000008c8d957220 */ /* 0x000fe40000410000 */
[----:B---3--:R-:W-:Y:S01]  /*56f0*/  FADD.FTZ R141, R143, 1 ;  /* 0x3f8000008f8d7421 */ /* 0x008fe20000010000 */
[----:B------:R-:W-:Y:S01]  /*5700*/  PRMT R92, RZ, 0x5410, R92 ;  /* 0x00005410ff5c7816 */ /* 0x000fe2000000005c */
[----:B------:R-:W-:Y:S01]  /*5710*/  FADD.FTZ R142, R142, 1 ;  /* 0x3f8000008e8e7421 */ /* 0x000fe20000010000 */
[----:B-----5:R-:W-:Y:S01]  /*5720*/  PRMT R133, RZ, 0x5410, R133 ;  /* 0x00005410ff857816 */ /* 0x020fe20000000085 */
[----:B0-----:R-:W-:Y:S01]  /*5730*/  FADD.FTZ R140, -R126, 1 ;  /* 0x3f8000007e8c7421 */ /* 0x001fe20000010100 */
[----:B------:R-:W-:Y:S01]  /*5740*/  PRMT R89, RZ, 0x5410, R89 ;  /* 0x00005410ff597816 */ /* 0x000fe20000000059 */
[----:B------:R-:W-:Y:S01]  /*5750*/  FADD.FTZ R151, -R129, 1 ;  /* 0x3f80000081977421 */ /* 0x000fe20000010100 */
[----:B------:R-:W-:Y:S01]  /*5760*/  PRMT R134, RZ, 0x5410, R134 ;  /* 0x00005410ff867816 */ /* 0x000fe20000000086 */
[----:B------:R0:W-:Y:S01]  /*5770*/  MUFU.RCP R138, R142 ;  /* 0x0000008e008a7308 */ /* 0x0001e20000001000 */
[----:B------:R-:W-:Y:S01]  /*5780*/  PRMT R85, RZ, 0x5410, R85 ;  /* 0x00005410ff557816 */ /* 0x000fe20000000055 */
[----:B----4-:R-:W-:Y:S01]  /*5790*/  FADD.FTZ R150, -R132, 1 ;  /* 0x3f80000084967421 */ /* 0x010fe20000010100 */
[----:B------:R-:W-:Y:S01]  /*57a0*/  PRMT R136, RZ, 0x5410, R136 ;  /* 0x00005410ff887816 */ /* 0x000fe20000000088 */
[----:B------:R-:W-:Y:S01]  /*57b0*/  FFMA.FTZ R153, R96, R151, 1 ;  /* 0x3f80000060997423 */ /* 0x000fe20000010097 */
[----:B------:R-:W-:Y:S01]  /*57c0*/  PRMT R82, RZ, 0x5410, R82 ;  /* 0x00005410ff527816 */ /* 0x000fe20000000052 */
[----:B-1----:R-:W-:Y:S01]  /*57d0*/  FADD.FTZ R143, -R125, 1 ;  /* 0x3f8000007d8f7421 */ /* 0x002fe20000010100 */
[----:B------:R-:W-:Y:S01]  /*57e0*/  PRMT R135, RZ, 0x5410, R135 ;  /* 0x00005410ff877816 */ /* 0x000fe20000000087 */
[----:B------:R-:W1:Y:S01]  /*57f0*/  MUFU.RCP R131, R131 ;  /* 0x0000008300837308 */ /* 0x000e620000001000 */
[----:B0-----:R-:W-:-:S02]  /*5800*/  FFMA.FTZ R142, R95, R140, 1 ;  /* 0x3f8000005f8e7423 */ /* 0x001fc4000001008c */
[----:B------:R-:W-:Y:S02]  /*5810*/  FMUL.FTZ R140, R92, R133 ;  /* 0x000000855c8c7220 */ /* 0x000fe40000410000 */
[----:B------:R-:W-:-:S03]  /*5820*/  FMUL.FTZ R151, R89, R134 ;  /* 0x0000008659977220 */ /* 0x000fc60000410000 */
[----:B------:R-:W0:Y:S01]  /*5830*/  MUFU.RCP R141, R141 ;  /* 0x0000008d008d7308 */ /* 0x000e220000001000 */
[----:B------:R-:W-:Y:S02]  /*5840*/  FFMA.FTZ R154, R97, R150, 1 ;  /* 0x3f800000619a7423 */ /* 0x000fe40000010096 */
[----:B------:R-:W-:Y:S02]  /*5850*/  FMUL.FTZ R150, R85, R136 ;  /* 0x0000008855967220 */ /* 0x000fe40000410000 */
[----:B------:R-:W-:Y:S02]  /*5860*/  FFMA.FTZ R143, R94, R143, 1 ;  /* 0x3f8000005e8f7423 */ /* 0x000fe4000001008f */
[----:B------:R-:W-:Y:S02]  /*5870*/  FMUL.FTZ R140, R125, R140 ;  /* 0x0000008c7d8c7220 */ /* 0x000fe40000410000 */
[----:B------:R-:W-:Y:S02]  /*5880*/  FMUL.FTZ R155, R82, R135 ;  /* 0x00000087529b7220 */ /* 0x000fe40000410000 */
[----:B------:R-:W-:-:S02]  /*5890*/  FMUL.FTZ R151, R126, R151 ;  /* 0x000000977e977220 */ /* 0x000fc40000410000 */
[----:B------:R-:W-:Y:S02]  /*58a0*/  FMUL.FTZ R152, R129, R150 ;  /* 0x0000009681987220 */ /* 0x000fe40000410000 */
[----:B------:R-:W-:Y:S01]  /*58b0*/  FMUL.FTZ R150, R140, R143 ;  /* 0x0000008f8c967220 */ /* 0x000fe20000410000 */
[----:B------:R-:W-:Y:S01]  /*58c0*/  PRMT R143, RZ, 0x5410, R80 ;  /* 0x00005410ff8f7816 */ /* 0x000fe20000000050 */
[----:B------:R-:W-:Y:S01]  /*58d0*/  FMUL.FTZ R155, R132, R155 ;  /* 0x0000009b849b7220 */ /* 0x000fe20000410000 */
[----:B------:R-:W-:Y:S01]  /*58e0*/  PRMT R140, RZ, 0x5410, R7 ;  /* 0x00005410ff8c7816 */ /* 0x000fe20000000007 */
[----:B------:R-:W-:Y:S01]  /*58f0*/  FMUL.FTZ R151, R151, R142 ;  /* 0x0000008e97977220 */ /* 0x000fe20000410000 */
[----:B------:R-:W-:Y:S02]  /*5900*/  PRMT R142, RZ, 0x5410, R6 ;  /* 0x00005410ff8e7816 */ /* 0x000fe40000000006 */
[----:B--2---:R-:W-:Y:S02]  /*5910*/  PRMT R80, RZ, 0x5410, R2 ;  /* 0x00005410ff507816 */ /* 0x004fe40000000002 */
[----:B------:R-:W-:-:S02]  /*5920*/  PRMT R137, RZ, 0x5410, R137 ;  /* 0x00005410ff897816 */ /* 0x000fc40000000089 */
[----:B------:R-:W-:Y:S01]  /*5930*/  PRMT R139, RZ, 0x5410, R139 ;  /* 0x00005410ff8b7816 */ /* 0x000fe2000000008b */
[----:B------:R-:W-:Y:S01]  /*5940*/  FMUL.FTZ R154, R155, R154 ;  /* 0x0000009a9b9a7220 */ /* 0x000fe20000410000 */
[----:B------:R-:W-:Y:S01]  /*5950*/  F2FP.BF16.PACK_AB R155, R5, R4 ;  /* 0x00000004059b723e */ /* 0x000fe200000010ff */
[----:B------:R-:W-:Y:S01]  /*5960*/  BAR.SYNC.DEFER_BLOCKING 0x0 ;  /* 0x0000000000007b1d */ /* 0x000fe20000010000 */
[----:B------:R-:W-:Y:S02]  /*5970*/  FMUL.FTZ R152, R152, R153 ;  /* 0x0000009998987220 */ /* 0x000fe40000410000 */
[----:B-1----:R-:W-:Y:S02]  /*5980*/  FADD.FTZ R5, -R131, 1 ;  /* 0x3f80000083057421 */ /* 0x002fe40000010100 */
[----:B------:R-:W-:Y:S02]  /*5990*/  FADD.FTZ R4, -R138, 1 ;  /* 0x3f8000008a047421 */ /* 0x000fe40000010100 */
[----:B0-----:R-:W-:-:S02]  /*59a0*/  FADD.FTZ R153, -R141, 1 ;  /* 0x3f8000008d997421 */ /* 0x001fc40000010100 */
        /* <DEDUP_REMOVED lines=10> */
[----:B------:R-:W-:Y:S01]  /*5a50*/  FMUL.FTZ R5, R2, R5 ;  /* 0x0000000502057220 */ /* 0x000fe20000410000 */
[----:B------:R-:W-:Y:S01]  /*5a60*/  F2FP.BF16.PACK_AB R146, R147, R146 ;  /* 0x000000929392723e */ /* 0x000fe200000010ff */
[----:B------:R-:W-:Y:S02]  /*5a70*/  FMUL.FTZ R4, R7, R4 ;  /* 0x0000000407047220 */ /* 0x000fe40000410000 */
[----:B------:R-:W-:Y:S01]  /*5a80*/  FMUL.FTZ R153, R6, R153 ;  /* 0x0000009906997220 */ /* 0x000fe20000410000 */
[----:B------:R-:W-:-:S02]  /*5a90*/  PRMT R2, R155, 0x7632, R2 ;  /* 0x000076329b027816 */ /* 0x000fc40000000002 */
[----:B------:R-:W-:Y:S02]  /*5aa0*/  PRMT R6, R144, 0x7632, R6 ;  /* 0x0000763290067816 */ /* 0x000fe40000000006 */
[----:B------:R-:W-:Y:S02]  /*5ab0*/  PRMT R7, R146, 0x7632, R7 ;  /* 0x0000763292077816 */ /* 0x000fe40000000007 */
[----:B------:R-:W-:Y:S02]  /*5ac0*/  F2FP.BF16.PACK_AB R3, R148, R3 ;  /* 0x000000039403723e */ /* 0x000fe400000010ff */
[----:B------:R-:W-:Y:S02]  /*5ad0*/  ISETP.NE.AND P1, PT, R17, RZ, PT ;  /* 0x000000ff1100720c */ /* 0x000fe40003f25270 */
[----:B------:R-:W-:Y:S02]  /*5ae0*/  F2FP.BF16.PACK_AB R149, R150, R149 ;  /* 0x000000959695723e */ /* 0x000fe400000010ff */
[----:B------:R-:W-:-:S02]  /*5af0*/  F2FP.BF16.PACK_AB R151, R152, R151 ;  /* 0x000000979897723e */ /* 0x000fc400000010ff */
[----:B------:R-:W-:Y:S02]  /*5b00*/  F2FP.BF16.PACK_AB R5, R5, R154 ;  /* 0x0000009a0505723e */ /* 0x000fe400000010ff */
        /* <DEDUP_REMOVED lines=42> */
[----:B------:R-:W2:Y:S01]  /*5db0*/  LDS R146, [0x420] ;  /* 0x00042000ff927984 */ /* 0x000ea20000000800 */
[----:B------:R-:W-:Y:S01]  /*5dc0*/  UIMAD UR7, UR43, UR16, URZ ;  /* 0x000000102b0772a4 */ /* 0x000fe2000f8e023f */
[----:B0-----:R-:W-:Y:S01]  /*5dd0*/  IADD3 R2, P2, R19, UR37, RZ ;  /* 0x0000002513027c10 */ /* 0x001fe2000ff5e0ff */
[----:B------:R-:W-:-:S02]  /*5de0*/  UIMAD.WIDE.U32 UR8, UR42, UR16, URZ ;  /* 0x000000102a0872a5 */ /* 0x000fc4000f8e003f */
[----:B------:R-:W-:Y:S01]  /*5df0*/  UIMAD UR16, UR42, UR17, UR7 ;  /* 0x000000112a1072a4 */ /* 0x000fe2000f8e0207 */
[----:B-1----:R-:W-:Y:S01]  /*5e00*/  IADD3.X R3, R20, UR23, RZ, P2, !PT ;  /* 0x0000001714037c10 */ /* 0x002fe200097fe4ff */
[----:B------:R-:W-:Y:S02]  /*5e10*/  BSSY B0, `(.L_x_8262) ;  /* 0x0000010000007945 */ /* 0x000fe40003800000 */
[----:B------:R-:W-:Y:S01]  /*5e20*/  UIADD3 UR7, UR9, UR16, URZ ;  /* 0x0000001009077290 */ /* 0x000fe2000fffe03f */
[----:B--2---:R-:W-:-:S13]  /*5e30*/  ISETP.GE.AND P0, PT, R19, R146, PT ;  /* 0x000000921300720c */ /* 0x004fda0003f06270 */
        /* <DEDUP_REMOVED lines=13> */
.L_x_8263:
[----:B------:R-:W-:Y:S05]  /*5f10*/  BSYNC B0 ;  /* 0x0000000000007941 */ /* 0x000fea0003800000 */
.L_x_8262:
        /* <DEDUP_REMOVED lines=76> */
[----:B0-----:R-:W-:Y:S01]  /*63e0*/  FMUL.FTZ R4, R142, R100 ;  /* 0x000000648e047220 */ /* 0x001fe20000410000 */
        /* <DEDUP_REMOVED lines=92> */
.L_x_8266:
[----:B------:R-:W-:Y:S05]  /*69b0*/  BSYNC B0 ;  /* 0x0000000000007941 */ /* 0x000fea0003800000 */
.L_x_8265:
        /* <DEDUP_REMOVED lines=43> */
.L_x_8264:
[----:B------:R-:W-:Y:S01]  /*6c70*/  PRMT R5, RZ, 0x5410, R206 ;  /* 0x00005410ff057816 */ /* 0x000fe200000000ce */
[----:B------:R-:W-:Y:S01]  /*6c80*/  BAR.SYNC.DEFER_BLOCKING 0x0 ;  /* 0x0000000000007b1d */ /* 0x000fe20000010000 */
[----:B------:R-:W-:Y:S01]  /*6c90*/  MOV R10, c[0x0][0x16c] ;  /* 0x00005b00000a7a02 */ /* 0x000fe20000000f00 */
[----:B------:R-:W-:Y:S01]  /*6ca0*/  HFMA2.MMA R86, -RZ, RZ, 0, 0 ;  /* 0x00000000ff567435 */ /* 0x000fe200000001ff */
[C---:B------:R-:W-:Y:S01]  /*6cb0*/  FMUL.FTZ R102, R7.reuse, UR4 ;  /* 0x0000000407667c20 */ /* 0x040fe20008410000 */
[----:B0-----:R-:W-:Y:S01]  /*6cc0*/  CS2R R84, SRZ ;  /* 0x0000000000547805 */ /* 0x001fe2000001ff00 */
[----:B------:R-:W-:Y:S01]  /*6cd0*/  FFMA.FTZ R5, R7, R5, R0 ;  /* 0x0000000507057223 */ /* 0x000fe20000010000 */
[----:B------:R-:W-:Y:S01]  /*6ce0*/  PRMT R0, RZ, 0x5410, R40 ;  /* 0x00005410ff007816 */ /* 0x000fe20000000028 */
[----:B------:R-:W-:Y:S01]  /*6cf0*/  FMUL.FTZ R101, R104, UR4 ;  /* 0x0000000468657c20 */ /* 0x000fe20008410000 */
[----:B------:R-:W-:Y:S01]  /*6d00*/  ISETP.GE.AND P0, PT, R10, 0x1, PT ;  /* 0x000000010a00780c */ /* 0x000fe20003f06270 */
        /* <DEDUP_REMOVED lines=81> */
[----:B------:R-:W-:Y:S01]  /*7220*/  ULEA UR24, UP0, UR22, UR24, 0x3 ;  /* 0x0000001816187291 */ /* 0x000fe2000f80183f */
[----:B------:R-:W-:Y:S01]  /*7230*/  FADD.FTZ R118, R4, R4 ;  /* 0x0000000404767221 */ /* 0x000fe20000010000 */
[----:B------:R-:W-:Y:S01]  /*7240*/  UIADD3 UR18, UR23, UR7, URZ ;  /* 0x0000000717127290 */ /* 0x000fe2000fffe03f */
[----:B------:R-:W-:Y:S01]  /*7250*/  MOV R86, RZ ;  /* 0x000000ff00567202 */ /* 0x000fe20000000f00 */
[----:B------:R-:W-:Y:S01]  /*7260*/  ULDC.64 UR20, c[0x0][0x230] ;  /* 0x00008c0000147ab9 */ /* 0x000fe20000000a00 */
[----:B------:R-:W-:Y:S01]  /*7270*/  CS2R R84, SRZ ;  /* 0x0000000000547805 */ /* 0x000fe2000001ff00 */
[----:B------:R-:W-:Y:S01]  /*7280*/  UIADD3 UR23, UR9, UR44, URZ ;  /* 0x0000002c09177290 */ /* 0x000fe2000fffe03f */
[----:B------:R-:W-:Y:S01]  /*7290*/  CS2R R82, SRZ ;  /* 0x0000000000527805 */ /* 0x000fe2000001ff00 */
[----:B------:R-:W-:Y:S01]  /*72a0*/  ULEA UR41, UP2, UR16, UR20, 0x3 ;  /* 0x0000001410297291 */ /* 0x000fe2000f84183f */
[----:B------:R-:W-:Y:S01]  /*72b0*/  CS2R R80, SRZ ;  /* 0x0000000000507805 */ /* 0x000fe2000001ff00 */
[----:B------:R-:W-:Y:S01]  /*72c0*/  UIADD3 UR7, UR17, UR45, URZ ;  /* 0x0000002d11077290 */ /* 0x000fe2000fffe03f */
[----:B------:R-:W-:Y:S01]  /*72d0*/  CS2R R78, SRZ ;  /* 0x00000000004e7805 */ /* 0x000fe2000001ff00 */
[----:B------:R-:W-:Y:S01]  /*72e0*/  ULEA.HI.X UR22, UR22, UR25, UR18, 0x3, UP0 ;  /* 0x0000001916167291 */ /* 0x000fe200080f1c12 */
[----:B------:R-:W-:Y:S01]  /*72f0*/  CS2R R76, SRZ ;  /* 0x00000000004c7805 */ /* 0x000fe2000001ff00 */
[----:B------:R-:W-:Y:S01]  /*7300*/  ULEA.HI.X UR23, UR8, UR19, UR23, 0x3, UP1 ;  /* 0x0000001308177291 */ /* 0x000fe200088f1c17 */
[----:B------:R-:W-:Y:S01]  /*7310*/  CS2R R74, SRZ ;  /* 0x00000000004a7805 */ /* 0x000fe2000001ff00 */
[----:B------:R-:W-:Y:S01]  /*7320*/  UIADD3 UR18, UR36, -0x1, URZ ;  /* 0xffffffff24127890 */ /* 0x000fe2000fffe03f */
[----:B------:R-:W-:Y:S01]  /*7330*/  CS2R R72, SRZ ;  /* 0x0000000000487805 */ /* 0x000fe2000001ff00 */
[----:B------:R-:W-:Y:S01]  /*7340*/  ULEA.HI UR17, UR36, UR36, URZ, 0x1 ;  /* 0x0000002424117291 */ /* 0x000fe2000f8f083f */
[----:B------:R-:W-:Y:S01]  /*7350*/  MOV R71, RZ ;  /* 0x000000ff00477202 */ /* 0x000fe20000000f00 */
[----:B------:R-:W-:-:S02]  /*7360*/  UIADD3 UR19, UR36, -0x2, URZ ;  /* 0xfffffffe24137890 */ /* 0x000fc4000fffe03f */
[----:B------:R-:W-:Y:S02]  /*7370*/  ULEA.HI.X UR25, UR16, UR21, UR7, 0x3, UP2 ;  /* 0x0000001510197291 */ /* 0x000fe400090f1c07 */
[----:B------:R-:W-:Y:S02]  /*7380*/  ULEA.HI UR16, UR18, UR18, URZ, 0x1 ;  /* 0x0000001212107291 */ /* 0x000fe4000f8f083f */
[----:B------:R-:W-:Y:S02]  /*7390*/  ULDC UR21, c[0x0][0x16c] ;  /* 0x00005b0000157ab9 */ /* 0x000fe40000000800 */
[----:B------:R-:W-:Y:S02]  /*73a0*/  ULOP3.LUT UR17, UR17, 0x1ffffe, URZ, 0xc0, !UPT ;  /* 0x001ffffe11117892 */ /* 0x000fe4000f8ec03f */
[----:B------:R-:W-:Y:S02]  /*73b0*/  UIMAD UR21, UR19, UR21, URZ ;  /* 0x00000015131572a4 */ /* 0x000fe4000f8e023f */
[----:B------:R-:W-:-:S02]  /*73c0*/  ULOP3.LUT UR19, UR16, 0xfffffe, URZ, 0xc0, !UPT ;  /* 0x00fffffe10137892 */ /* 0x000fc4000f8ec03f */
[----:B------:R-:W-:Y:S02]  /*73d0*/  UIADD3 UR20, UR36, -UR17, URZ ;  /* 0x8000001124147290 */ /* 0x000fe4000fffe03f */
[----:B------:R-:W-:Y:S02]  /*73e0*/  UIMAD.WIDE UR16, UR21, 0x10, UR10 ;  /* 0x00000010151078a5 */ /* 0x000fe4000f8e020a */
[----:B------:R-:W-:Y:S02]  /*73f0*/  UIADD3 UR19, UR18, -UR19, URZ ;  /* 0x8000001312137290 */ /* 0x000fe4000fffe03f */
[----:B------:R-:W-:Y:S02]  /*7400*/  UMOV UR7, URZ ;  /* 0x0000003f00077c82 */ /* 0x000fe40008000000 */
[----:B------:R-:W-:Y:S02]  /*7410*/  UMOV UR8, URZ ;  /* 0x0000003f00087c82 */ /* 0x000fe40008000000 */
[----:B------:R-:W-:-:S02]  /*7420*/  UMOV UR9, URZ ;  /* 0x0000003f00097c82 */ /* 0x000fc40008000000 */
[----:B------:R-:W-:Y:S02]  /*7430*/  ULEA UR47, UR20, 0x880, 0xb ;  /* 0x00000880142f7891 */ /* 0x000fe4000f8e583f */
[----:B------:R-:W-:Y:S02]  /*7440*/  USHF.L.U32 UR44, UR19, 0x8, URZ ;  /* 0x00000008132c7899 */ /* 0x000fe4000800063f */
[----:B------:R-:W-:Y:S02]  /*7450*/  UMOV UR45, UR16 ;  /* 0x00000010002d7c82 */ /* 0x000fe40008000000 */
[----:B------:R-:W-:Y:S02]  /*7460*/  UMOV UR46, UR17 ;  /* 0x00000011002e7c82 */ /* 0x000fe40008000000 */
.L_x_8282:
        /* <DEDUP_REMOVED lines=113> */
[----:B------:R-:W-:Y:S08]  /*7b80*/  MUFU.EX2 R119, R119 ;  /* 0x0000007700777308 */ /* 0x000ff00000000800 */
[----:B------:R-:W2:Y:S08]  /*7b90*/  MUFU.SIN R4, R155 ;  /* 0x0000009b00047308 */ /* 0x000eb00000000400 */
[----:B------:R-:W3:Y:S08]  /*7ba0*/  MUFU.EX2 R5, R5 ;  /* 0x0000000500057308 */ /* 0x000ef00000000800 */
[----:B------:R-:W4:Y:S08]  /*7bb0*/  MUFU.EX2 R131, R131 ;  /* 0x0000008300837308 */ /* 0x000f300000000800 */
[----:B------:R-:W2:Y:S01]  /*7bc0*/  MUFU.EX2 R123, R123 ;  /* 0x0000007b007b7308 */ /* 0x000ea20000000800 */
[----:B0-----:R-:W-:-:S07]  /*7bd0*/  FMUL.FTZ R145, R121, R122 ;  /* 0x0000007a79917220 */ /* 0x001fce0000410000 */
[----:B------:R-:W0:Y:S01]  /*7be0*/  MUFU.EX2 R136, R136 ;  /* 0x0000008800887308 */ /* 0x000e220000000800 */
[----:B-1----:R-:W-:-:S07]  /*7bf0*/  FMUL.FTZ R210, R12, R135 ;  /* 0x000000870cd27220 */ /* 0x002fce0000410000 */
[----:B------:R1:W-:Y:S01]  /*7c00*/  MUFU.EX2 R202, R137 ;  /* 0x0000008900ca7308 */ /* 0x0003e20000000800 */
[----:B--2---:R-:W-:-:S07]  /*7c10*/  FMUL.FTZ R135, R119, R4 ;  /* 0x0000000477877220 */ /* 0x004fce0000410000 */
[----:B------:R-:W2:Y:S01]  /*7c20*/  MUFU.COS R168, R155 ;  /* 0x0000009b00a87308 */ /* 0x000ea20000000000 */
[----:B-1----:R-:W-:Y:S01]  /*7c30*/  FMUL.FTZ R137, R129, R130 ;  /* 0x0000008281897220 */ /* 0x002fe20000410000 */
[----:B------:R-:W-:Y:S01]  /*7c40*/  PRMT R130, RZ, 0x5410, R206 ;  /* 0x00005410ff827816 */ /* 0x000fe200000000ce */
[----:B------:R-:W-:-:S05]  /*7c50*/  FMUL.FTZ R146, R121, R146 ;  /* 0x0000009279927220 */ /* 0x000fca0000410000 */
[----:B------:R-:W1:Y:S01]  /*7c60*/  MUFU.EX2 R125, R125 ;  /* 0x0000007d007d7308 */ /* 0x000e620000000800 */
[----:B------:R-:W-:Y:S02]  /*7c70*/  FMUL.FTZ R170, R130, R55 ;  /* 0x0000003782aa7220 */ /* 0x000fe40000410000 */
[-C--:B------:R-:W-:Y:S02]  /*7c80*/  FMUL.FTZ R4, R10, R145.reuse ;  /* 0x000000910a047220 */ /* 0x080fe40000410000 */
[C---:B---3--:R-:W-:Y:S02]  /*7c90*/  FMUL.FTZ R163, R5.reuse, R162 ;  /* 0x000000a205a37220 */ /* 0x048fe40000410000 */
[----:B------:R-:W-:Y:S01]  /*7ca0*/  FMUL.FTZ R164, R5, R164 ;  /* 0x000000a405a47220 */ /* 0x000fe20000410000 */
[----:B------:R-:W3:Y:S01]  /*7cb0*/  MUFU.EX2 R127, R127 ;  /* 0x0000007f007f7308 */ /* 0x000ee20000000800 */
[-C--:B------:R-:W-:Y:S02]  /*7cc0*/  FMUL.FTZ R7, RZ, R145.reuse ;  /* 0x00000091ff077220 */ /* 0x080fe40000410000 */
[----:B------:R-:W-:-:S02]  /*7cd0*/  FMUL.FTZ R5, R11, R145 ;  /* 0x000000910b057220 */ /* 0x000fc40000410000 */
[C---:B----4-:R-:W-:Y:S02]  /*7ce0*/  FMUL.FTZ R159, R131.reuse, R134 ;  /* 0x00000086839f7220 */ /* 0x050fe40000410000 */
[----:B------:R-:W-:Y:S01]  /*7cf0*/  FMUL.FTZ R157, R131, R132 ;  /* 0x00000084839d7220 */ /* 0x000fe20000410000 */
[----:B------:R4:W-:Y:S01]  /*7d00*/  MUFU.EX2 R203, R143 ;  /* 0x0000008f00cb7308 */ /* 0x0009e20000000800 */
[----:B------:R-:W-:Y:S01]  /*7d10*/  FMUL.FTZ R13, R145, R170 ;  /* 0x000000aa910d7220 */ /* 0x000fe20000410000 */
[----:B------:R-:W-:Y:S01]  /*7d20*/  PRMT R131, RZ, 0x5410, R40 ;  /* 0x00005410ff837816 */ /* 0x000fe20000000028 */
[----:B------:R-:W-:Y:S02]  /*7d30*/  FFMA.FTZ R4, R11, R146, R4 ;  /* 0x000000920b047223 */ /* 0x000fe40000010004 */
[----:B------:R-:W-:Y:S02]  /*7d40*/  FFMA.FTZ R7, R146, R170, -R7 ;  /* 0x000000aa92077223 */ /* 0x000fe40000010807 */
[----:B------:R-:W-:-:S02]  /*7d50*/  FFMA.FTZ R5, R10, R146, -R5 ;  /* 0x000000920a057223 */ /* 0x000fc40000010805 */
[C---:B----4-:R-:W-:Y:S02]  /*7d60*/  FMUL.FTZ R143, R123.reuse, R124 ;  /* 0x0000007c7b8f7220 */ /* 0x050fe40000410000 */
[----:B------:R-:W-:Y:S02]  /*7d70*/  FFMA.FTZ R13, RZ, R146, R13 ;  /* 0x00000092ff0d7223 */ /* 0x000fe4000001000d */
[----:B------:R-:W-:Y:S02]  /*7d80*/  FMUL.FTZ R144, R123, R144 ;  /* 0x000000907b907220 */ /* 0x000fe40000410000 */
[C---:B0-----:R-:W-:Y:S02]  /*7d90*/  FMUL.FTZ R197, R136.reuse, R197 ;  /* 0x000000c588c57220 */ /* 0x041fe40000410000 */
[----:B------:R-:W-:Y:S02]  /*7da0*/  FMUL.FTZ R198, R136, R149 ;  /* 0x0000009588c67220 */ /* 0x000fe40000410000 */
[----:B------:R-:W-:-:S02]  /*7db0*/  FMUL.FTZ R6, R143, R4 ;  /* 0x000000048f067220 */ /* 0x000fc40000410000 */
[----:B--2---:R-:W-:Y:S02]  /*7dc0*/  FMUL.FTZ R136, R119, R168 ;  /* 0x000000a877887220 */ /* 0x004fe40000410000 */
[----:B------:R-:W-:Y:S01]  /*7dd0*/  FFMA.FTZ R7, R131, R56, R7 ;  /* 0x0000003883077223 */ /* 0x000fe20000010007 */
[----:B------:R1:W-:Y:S01]  /*7de0*/  MUFU.EX2 R205, R141 ;  /* 0x0000008d00cd7308 */ /* 0x0003e20000000800 */
[CC--:B------:R-:W-:Y:S02]  /*7df0*/  FMUL.FTZ R119, R143.reuse, R5.reuse ;  /* 0x000000058f777220 */ /* 0x0c0fe40000410000 */
[----:B------:R-:W-:Y:S02]  /*7e00*/  FADD.FTZ R13, RZ, R13 ;  /* 0x0000000dff0d7221 */ /* 0x000fe40000010000 */
[----:B------:R-:W-:Y:S02]  /*7e10*/  FFMA.FTZ R6, R144, R5, -R6 ;  /* 0x0000000590067223 */ /* 0x000fe40000010806 */
[----:B------:R-:W-:-:S02]  /*7e20*/  FMUL.FTZ R5, R143, R7 ;  /* 0x000000078f057220 */ /* 0x000fc40000410000 */
[----:B-1----:R-:W-:Y:S02]  /*7e30*/  FMUL.FTZ R141, R125, R126 ;  /* 0x0000007e7d8d7220 */ /* 0x002fe40000410000 */
[----:B------:R-:W-:Y:S01]  /*7e40*/  FFMA.FTZ R119, R144, R4, R119 ;  /* 0x0000000490777223 */ /* 0x000fe20000010077 */
[----:B------:R3:W-:Y:S01]  /*7e50*/  MUFU.EX2 R195, R139 ;  /* 0x0000008b00c37308 */ /* 0x0007e20000000800 */
[----:B------:R-:W-:Y:S02]  /*7e60*/  FMUL.FTZ R208, R12, R147 ;  /* 0x000000930cd07220 */ /* 0x000fe40000410000 */
[----:B------:R-:W-:Y:S02]  /*7e70*/  FMUL.FTZ R4, R143, R13 ;  /* 0x0000000d8f047220 */ /* 0x000fe40000410000 */
[----:B------:R-:W-:Y:S02]  /*7e80*/  FMUL.FTZ R142, R125, R142 ;  /* 0x0000008e7d8e7220 */ /* 0x000fe40000410000 */
[----:B------:R-:W-:-:S02]  /*7e90*/  FMUL.FTZ R12, R141, R6 ;  /* 0x000000068d0c7220 */ /* 0x000fc40000410000 */
[----:B---3--:R-:W-:Y:S01]  /*7ea0*/  FMUL.FTZ R139, R127, R128 ;  /* 0x000000807f8b7220 */ /* 0x008fe20000410000 */
[----:B------:R-:W-:Y:S01]  /*7eb0*/  PRMT R128, RZ, 0x5410, R41 ;  /* 0x00005410ff807816 */ /* 0x000fe20000000029 */
[C---:B------:R-:W-:Y:S01]  /*7ec0*/  FFMA.FTZ R5, R144.reuse, R13, R5 ;  /* 0x0000000d90057223 */ /* 0x040fe20000010005 */
[----:B------:R-:W0:Y:S01]  /*7ed0*/  MUFU.EX2 R120, R120 ;  /* 0x0000007800787308 */ /* 0x000e220000000800 */
[----:B------:R-:W-:Y:S02]  /*7ee0*/  FMUL.FTZ R121, R141, R119 ;  /* 0x000000778d797220 */ /* 0x000fe40000410000 */
[----:B------:R-:W-:Y:S02]  /*7ef0*/  FFMA.FTZ R4, R144, R7, -R4 ;  /* 0x0000000790047223 */ /* 0x000fe40000010804 */
[----:B------:R-:W-:Y:S02]  /*7f00*/  FFMA.FTZ R12, R142, R119, R12 ;  /* 0x000000778e0c7223 */ /* 0x000fe4000001000c */
[----:B------:R-:W-:-:S02]  /*7f10*/  FADD.FTZ R5, RZ, R5 ;  /* 0x00000005ff057221 */ /* 0x000fc40000010000 */
[----:B------:R-:W-:Y:S02]  /*7f20*/  FFMA.FTZ R121, R142, R6, -R121 ;  /* 0x000000068e797223 */ /* 0x000fe40000010879 */
[----:B------:R-:W-:Y:S02]  /*7f30*/  FFMA.FTZ R4, R128, R57, R4 ;  /* 0x0000003980047223 */ /* 0x000fe40000010004 */
[----:B------:R-:W-:Y:S02]  /*7f40*/  FMUL.FTZ R140, R127, R140 ;  /* 0x0000008c7f8c7220 */ /* 0x000fe40000410000 */
[----:B------:R-:W-:Y:S02]  /*7f50*/  FMUL.FTZ R13, R139, R12 ;  /* 0x0000000c8b0d7220 */ /* 0x000fe40000410000 */
[----:B------:R-:W-:Y:S02]  /*7f60*/  FMUL.FTZ R7, R141, R5 ;  /* 0x000000058d077220 */ /* 0x000fe40000410000 */
[----:B------:R-:W-:-:S02]  /*7f70*/  FMUL.FTZ R119, R139, R121 ;  /* 0x000000798b777220 */ /* 0x000fc40000410000 */
[----:B------:R-:W-:Y:S01]  /*7f80*/  FMUL.FTZ R138, R129, R138 ;  /* 0x0000008a818a7220 */ /* 0x000fe20000410000 */
[----:B------:R-:W-:Y:S01]  /*7f90*/  PRMT R129, RZ, 0x5410, R42 ;  /* 0x00005410ff817816 */ /* 0x000fe2000000002a */
[-C--:B------:R-:W-:Y:S02]  /*7fa0*/  FMUL.FTZ R6, R141, R4.reuse ;  /* 0x000000048d067220 */ /* 0x080fe40000410000 */
[----:B------:R-:W-:Y:S02]  /*7fb0*/  FFMA.FTZ R13, R140, R121, -R13 ;  /* 0x000000798c0d7223 */ /* 0x000fe4000001080d */
[----:B------:R-:W-:Y:S02]  /*7fc0*/  FFMA.FTZ R7, R142, R4, -R7 ;  /* 0x000000048e077223 */ /* 0x000fe40000010807 */
[----:B------:R-:W-:Y:S02]  /*7fd0*/  FFMA.FTZ R119, R140, R12, R119 ;  /* 0x0000000c8c777223 */ /* 0x000fe40000010077 */
[----:B------:R-:W-:-:S02]  /*7fe0*/  FFMA.FTZ R6, R142, R5, R6 ;  /* 0x000000058e067223 */ /* 0x000fc40000010006 */
[----:B------:R-:W-:Y:S02]  /*7ff0*/  FMUL.FTZ R5, R137, R13 ;  /* 0x0000000d89057220 */ /* 0x000fe40000410000 */
[----:B------:R-:W-:Y:S02]  /*8000*/  FFMA.FTZ R7, R129, R58, R7 ;  /* 0x0000003a81077223 */ /* 0x000fe40000010007 */
[----:B------:R-:W-:Y:S02]  /*8010*/  FMUL.FTZ R4, R137, R119 ;  /* 0x0000007789047220 */ /* 0x000fe40000410000 */
[C---:B0-----:R-:W-:Y:S02]  /*8020*/  FMUL.FTZ R167, R120.reuse, R167 ;  /* 0x000000a778a77220 */ /* 0x041fe40000410000 */
[----:B------:R-:W-:Y:S02]  /*8030*/  FMUL.FTZ R166, R120, R133 ;  /* 0x0000008578a67220 */ /* 0x000fe40000410000 */
[----:B------:R-:W-:-:S02]  /*8040*/  FADD.FTZ R6, RZ, R6 ;  /* 0x00000006ff067221 */ /* 0x000fc40000010000 */
[C---:B------:R-:W-:Y:S02]  /*8050*/  FFMA.FTZ R120, R138.reuse, R119, R5 ;  /* 0x000000778a787223 */ /* 0x040fe40000010005 */
[C---:B------:R-:W-:Y:S02]  /*8060*/  FMUL.FTZ R5, R139.reuse, R7 ;  /* 0x000000078b057220 */ /* 0x040fe40000410000 */
[----:B------:R-:W-:Y:S02]  /*8070*/  FFMA.FTZ R12, R138, R13, -R4 ;  /* 0x0000000d8a0c7223 */ /* 0x000fe40000010804 */
[-C--:B------:R-:W-:Y:S01]  /*8080*/  FMUL.FTZ R4, R139, R6.reuse ;  /* 0x000000068b047220 */ /* 0x080fe20000410000 */
[----:B------:R-:W-:Y:S01]  /*8090*/  PRMT R126, RZ, 0x5410, R43 ;  /* 0x00005410ff7e7816 */ /* 0x000fe2000000002b */
[----:B------:R-:W-:Y:S02]  /*80a0*/  FFMA.FTZ R5, R140, R6, R5 ;  /* 0x000000068c057223 */ /* 0x000fe40000010005 */
[----:B------:R-:W-:-:S02]  /*80b0*/  FMUL.FTZ R13, R157, R120 ;  /* 0x000000789d0d7220 */ /* 0x000fc40000410000 */
[----:B------:R-:W-:Y:S02]  /*80c0*/  FFMA.FTZ R4, R140, R7, -R4 ;  /* 0x000000078c047223 */ /* 0x000fe40000010804 */
[-C--:B------:R-:W-:Y:S02]  /*80d0*/  FMUL.FTZ R119, R157, R12.reuse ;  /* 0x0000000c9d777220 */ /* 0x080fe40000410000 */
[----:B------:R-:W-:Y:S02]  /*80e0*/  FADD.FTZ R5, RZ, R5 ;  /* 0x00000005ff057221 */ /* 0x000fe40000010000 */
[C---:B------:R-:W-:Y:S02]  /*80f0*/  FFMA.FTZ R13, R159.reuse, R12, -R13 ;  /* 0x0000000c9f0d7223 */ /* 0x040fe4000001080d */
[----:B------:R-:W-:Y:S02]  /*8100*/  FFMA.FTZ R4, R126, R59, R4 ;  /* 0x0000003b7e047223 */ /* 0x000fe40000010004 */
[----:B------:R-:W-:-:S02]  /*8110*/  FFMA.FTZ R119, R159, R120, R119 ;  /* 0x000000789f777223 */ /* 0x000fc40000010077 */
[C---:B------:R-:W-:Y:S02]  /*8120*/  FMUL.FTZ R7, R137.reuse, R5 ;  /* 0x0000000589077220 */ /* 0x040fe40000410000 */
[C---:B------:R-:W-:Y:S01]  /*8130*/  FMUL.FTZ R120, R166.reuse, R13 ;  /* 0x0000000da6787220 */ /* 0x040fe20000410000 */
[----:B------:R-:W-:Y:S01]  /*8140*/  PRMT R127, RZ, 0x5410, R44 ;  /* 0x00005410ff7f7816 */ /* 0x000fe2000000002c */
[-C--:B------:R-:W-:Y:S02]  /*8150*/  FMUL.FTZ R6, R137, R4.reuse ;  /* 0x0000000489067220 */ /* 0x080fe40000410000 */
[-C--:B------:R-:W-:Y:S02]  /*8160*/  FMUL.FTZ R12, R166, R119.reuse ;  /* 0x00000077a60c7220 */ /* 0x080fe40000410000 */
[----:B------:R-:W-:Y:S02]  /*8170*/  FFMA.FTZ R7, R138, R4, -R7 ;  /* 0x000000048a077223 */ /* 0x000fe40000010807 */
[----:B------:R-:W-:-:S02]  /*8180*/  FFMA.FTZ R119, R167, R119, R120 ;  /* 0x00000077a7777223 */ /* 0x000fc40000010078 */
[----:B------:R-:W-:Y:S02]  /*8190*/  FFMA.FTZ R6, R138, R5, R6 ;  /* 0x000000058a067223 */ /* 0x000fe40000010006 */
[----:B------:R-:W-:Y:S02]  /*81a0*/  FFMA.FTZ R13, R167, R13, -R12 ;  /* 0x0000000da70d7223 */ /* 0x000fe4000001080c */
[----:B------:R-:W-:Y:S02]  /*81b0*/  FFMA.FTZ R4, R127, R60, R7 ;  /* 0x0000003c7f047223 */ /* 0x000fe40000010007 */
[C---:B------:R-:W-:Y:S02]  /*81c0*/  FMUL.FTZ R5, R210.reuse, R119 ;  /* 0x00000077d2057220 */ /* 0x040fe40000410000 */
[----:B------:R-:W-:Y:S02]  /*81d0*/  FADD.FTZ R6, RZ, R6 ;  /* 0x00000006ff067221 */ /* 0x000fe40000010000 */
[----:B------:R-:W-:-:S02]  /*81e0*/  FMUL.FTZ R12, R210, R13 ;  /* 0x0000000dd20c7220 */ /* 0x000fc40000410000 */
[C---:B------:R-:W-:Y:S02]  /*81f0*/  FMUL.FTZ R7, R157.reuse, R4 ;  /* 0x000000049d077220 */ /* 0x040fe40000410000 */
[----:B------:R-:W-:Y:S02]  /*8200*/  FFMA.FTZ R13, R208, R13, -R5 ;  /* 0x0000000dd00d7223 */ /* 0x000fe40000010805 */
[-C--:B------:R-:W-:Y:S02]  /*8210*/  FMUL.FTZ R5, R157, R6.reuse ;  /* 0x000000069d057220 */ /* 0x080fe40000410000 */
[----:B------:R-:W-:Y:S02]  /*8220*/  FMUL.FTZ R175, R118, R161 ;  /* 0x000000a176af7220 */ /* 0x000fe40000410000 */
[C---:B------:R-:W-:Y:S01]  /*8230*/  FFMA.FTZ R7, R159.reuse, R6, R7 ;  /* 0x000000069f077223 */ /* 0x040fe20000010007 */
[----:B------:R-:W-:Y:S01]  /*8240*/  PRMT R124, RZ, 0x5410, R45 ;  /* 0x00005410ff7c7816 */ /* 0x000fe2000000002d */
[----:B------:R-:W-:-:S02]  /*8250*/  FFMA.FTZ R5, R159, R4, -R5 ;  /* 0x000000049f057223 */ /* 0x000fc40000010805 */
[----:B------:R-:W-:Y:S02]  /*8260*/  FMUL.FTZ R171, R118, R158 ;  /* 0x0000009e76ab7220 */ /* 0x000fe40000410000 */
[----:B------:R-:W-:Y:S02]  /*8270*/  FMUL.FTZ R4, R136, R175 ;  /* 0x000000af88047220 */ /* 0x000fe40000410000 */
[----:B------:R-:W-:Y:S02]  /*8280*/  FADD.FTZ R7, RZ, R7 ;  /* 0x00000007ff077221 */ /* 0x000fe40000010000 */
[----:B------:R-:W-:Y:S02]  /*8290*/  FFMA.FTZ R5, R124, R61, R5 ;  /* 0x0000003d7c057223 */ /* 0x000fe40000010005 */
[----:B------:R-:W-:Y:S02]  /*82a0*/  FFMA.FTZ R123, -R135, R171, -R4 ;  /* 0x000000ab877b7223 */ /* 0x000fe40000010904 */
[----:B------:R-:W-:Y:S01]  /*82b0*/  FMUL.FTZ R4, R166, R7 ;  /* 0x00000007a6047220 */ /* 0x000fe20000410000 */
[----:B------:R-:W-:Y:S01]  /*82c0*/  PRMT R125, RZ, 0x5410, R46 ;  /* 0x00005410ff7d7816 */ /* 0x000fe2000000002e */
[----:B------:R-:W-:-:S02]  /*82d0*/  FFMA.FTZ R12, R208, R119, R12 ;  /* 0x00000077d00c7223 */ /* 0x000fc4000001000c */
[----:B------:R-:W-:Y:S02]  /*82e0*/  FMUL.FTZ R119, R198, R13 ;  /* 0x0000000dc6777220 */ /* 0x000fe40000410000 */
[-C--:B------:R-:W-:Y:S02]  /*82f0*/  FMUL.FTZ R6, R166, R5.reuse ;  /* 0x00000005a6067220 */ /* 0x080fe40000410000 */
[----:B------:R-:W-:Y:S02]  /*8300*/  FFMA.FTZ R4, R167, R5, -R4 ;  /* 0x00000005a7047223 */ /* 0x000fe40000010804 */
[-C--:B------:R-:W-:Y:S02]  /*8310*/  FMUL.FTZ R120, R198, R12.reuse ;  /* 0x0000000cc6787220 */ /* 0x080fe40000410000 */
[----:B------:R-:W-:Y:S02]  /*8320*/  FFMA.FTZ R119, R197, R12, R119 ;  /* 0x0000000cc5777223 */ /* 0x000fe40000010077 */
[----:B------:R-:W-:-:S02]  /*8330*/  FFMA.FTZ R6, R167, R7, R6 ;  /* 0x00000007a7067223 */ /* 0x000fc40000010006 */
[----:B------:R-:W-:Y:S02]  /*8340*/  FMUL.FTZ R12, R135, R175 ;  /* 0x000000af870c7220 */ /* 0x000fe40000410000 */
[----:B------:R-:W-:Y:S02]  /*8350*/  FFMA.FTZ R5, R125, R62, R4 ;  /* 0x0000003e7d057223 */ /* 0x000fe40000010004 */
[----:B------:R-:W-:Y:S02]  /*8360*/  FADD.FTZ R7, RZ, R6 ;  /* 0x00000006ff077221 */ /* 0x000fe40000010000 */
[----:B------:R-:W-:Y:S02]  /*8370*/  FMUL.FTZ R174, R117, R158 ;  /* 0x0000009e75ae7220 */ /* 0x000fe40000410000 */
[----:B------:R-:W-:Y:S02]  /*8380*/  FFMA.FTZ R121, R136, R171, -R12 ;  /* 0x000000ab88797223 */ /* 0x000fe4000001080c */
[----:B------:R-:W-:-:S02]  /*8390*/  FMUL.FTZ R6, R210, R5 ;  /* 0x00000005d2067220 */ /* 0x000fc40000410000 */
[----:B------:R-:W-:Y:S02]  /*83a0*/  FMUL.FTZ R178, R117, R161 ;  /* 0x000000a175b27220 */ /* 0x000fe40000410000 */
[-C--:B------:R-:W-:Y:S02]  /*83b0*/  FMUL.FTZ R4, R210, R7.reuse ;  /* 0x00000007d2047220 */ /* 0x080fe40000410000 */
[----:B------:R-:W-:Y:S02]  /*83c0*/  FADD.FTZ R121, R174, R121 ;  /* 0x00000079ae797221 */ /* 0x000fe40000010000 */
[----:B------:R-:W-:Y:S01]  /*83d0*/  FFMA.FTZ R6, R208, R7, R6 ;  /* 0x00000007d0067223 */ /* 0x000fe20000010006 */
[----:B------:R-:W-:Y:S01]  /*83e0*/  PRMT R122, RZ, 0x5410, R47 ;  /* 0x00005410ff7a7816 */ /* 0x000fe2000000002f */
[----:B------:R-:W-:Y:S02]  /*83f0*/  FFMA.FTZ R13, R197, R13, -R120 ;  /* 0x0000000dc50d7223 */ /* 0x000fe40000010878 */
[----:B------:R-:W-:-:S02]  /*8400*/  FADD.FTZ R123, -R178, R123 ;  /* 0x0000007bb27b7221 */ /* 0x000fc40000010100 */
[----:B------:R-:W-:Y:S02]  /*8410*/  FFMA.FTZ R4, R208, R5, -R4 ;  /* 0x00000005d0047223 */ /* 0x000fe40000010804 */
[----:B------:R-:W-:Y:S02]  /*8420*/  FMUL.FTZ R120, R164, -R121 ;  /* 0x80000079a4787220 */ /* 0x000fe40000410000 */
[----:B------:R-:W-:Y:S02]  /*8430*/  FADD.FTZ R6, RZ, R6 ;  /* 0x00000006ff067221 */ /* 0x000fe40000010000 */
[----:B------:R-:W-:Y:S02]  /*8440*/  FMUL.FTZ R200, R202, R153 ;  /* 0x00000099cac87220 */ /* 0x000fe40000410000 */
[----:B------:R-:W-:Y:S02]  /*8450*/  FMUL.FTZ R12, R164, -R123 ;  /* 0x8000007ba40c7220 */ /* 0x000fe40000410000 */
[----:B------:R-:W-:-:S02]  /*8460*/  FFMA.FTZ R4, R122, R63, R4 ;  /* 0x0000003f7a047223 */ /* 0x000fc40000010004 */
[----:B------:R-:W-:Y:S02]  /*8470*/  FMUL.FTZ R202, R202, R151 ;  /* 0x00000097caca7220 */ /* 0x000fe40000410000 */
[----:B------:R-:W-:Y:S02]  /*8480*/  FFMA.FTZ R134, R163, R123, R120 ;  /* 0x0000007ba3867223 */ /* 0x000fe40000010078 */
[----:B------:R-:W-:Y:S02]  /*8490*/  FMUL.FTZ R177, R116, R161 ;  /* 0x000000a174b17220 */ /* 0x000fe40000410000 */
[----:B------:R-:W-:Y:S01]  /*84a0*/  FMUL.FTZ R5, R198, R6 ;  /* 0x00000006c6057220 */ /* 0x000fe20000410000 */
[----:B------:R-:W-:Y:S01]  /*84b0*/  PRMT R123, RZ, 0x5410, R48 ;  /* 0x00005410ff7b7816 */ /* 0x000fe20000000030 */
[----:B------:R-:W-:Y:S02]  /*84c0*/  FMUL.FTZ R199, R203, R160 ;  /* 0x000000a0cbc77220 */ /* 0x000fe40000410000 */
[----:B------:R-:W-:-:S02]  /*84d0*/  FFMA.FTZ R132, R163, R121, -R12 ;  /* 0x00000079a3847223 */ /* 0x000fc4000001080c */
[----:B------:R-:W-:Y:S02]  /*84e0*/  FMUL.FTZ R7, R198, R4 ;  /* 0x00000004c6077220 */ /* 0x000fe40000410000 */
[----:B------:R-:W-:Y:S02]  /*84f0*/  FMUL.FTZ R203, R203, R156 ;  /* 0x0000009ccbcb7220 */ /* 0x000fe40000410000 */
[----:B------:R-:W-:Y:S02]  /*8500*/  FMUL.FTZ R12, R202, R119 ;  /* 0x00000077ca0c7220 */ /* 0x000fe40000410000 */
[----:B------:R-:W-:Y:S02]  /*8510*/  FMUL.FTZ R179, R116, R158 ;  /* 0x0000009e74b37220 */ /* 0x000fe40000410000 */
[----:B------:R-:W-:Y:S02]  /*8520*/  FADD.FTZ R134, -R177, R134 ;  /* 0x00000086b1867221 */ /* 0x000fe40000010100 */
[----:B------:R-:W-:-:S02]  /*8530*/  FFMA.FTZ R5, R197, R4, -R5 ;  /* 0x00000004c5057223 */ /* 0x000fc40000010805 */
[----:B------:R-:W-:Y:S02]  /*8540*/  FFMA.FTZ R7, R197, R6, R7 ;  /* 0x00000006c5077223 */ /* 0x000fe40000010007 */
[-C--:B------:R-:W-:Y:S02]  /*8550*/  FFMA.FTZ R12, R200, R13.reuse, -R12 ;  /* 0x0000000dc80c7223 */ /* 0x080fe4000001080c */
[----:B------:R-:W-:Y:S02]  /*8560*/  FADD.FTZ R132, R179, R132 ;  /* 0x00000084b3847221 */ /* 0x000fe40000010000 */
[----:B------:R-:W-:Y:S02]  /*8570*/  FMUL.FTZ R4, R203, -R134 ;  /* 0x80000086cb047220 */ /* 0x000fe40000410000 */
[----:B------:R-:W-:Y:S02]  /*8580*/  FFMA.FTZ R5, R123, R64, R5 ;  /* 0x000000407b057223 */ /* 0x000fe40000010005 */
[----:B------:R-:W-:-:S02]  /*8590*/  FMUL.FTZ R13, R202, R13 ;  /* 0x0000000dca0d7220 */ /* 0x000fc40000410000 */
[----:B------:R-:W-:Y:S02]  /*85a0*/  FMUL.FTZ R193, R195, R150 ;  /* 0x00000096c3c17220 */ /* 0x000fe40000410000 */
[----:B------:R-:W-:Y:S02]  /*85b0*/  FADD.FTZ R7, RZ, R7 ;  /* 0x00000007ff077221 */ /* 0x000fe40000010000 */
[----:B------:R-:W-:Y:S02]  /*85c0*/  FFMA.FTZ R150, R199, R132, -R4 ;  /* 0x00000084c7967223 */ /* 0x000fe40000010804 */
[----:B------:R-:W-:Y:S02]  /*85d0*/  FMUL.FTZ R6, R202, R5 ;  /* 0x00000005ca067220 */ /* 0x000fe40000410000 */
[----:B------:R-:W-:Y:S02]  /*85e0*/  FMUL.FTZ R195, R195, R148 ;  /* 0x00000094c3c37220 */ /* 0x000fe40000410000 */
[----:B------:R-:W-:-:S02]  /*85f0*/  FFMA.FTZ R120, R200, R119, R13 ;  /* 0x00000077c8787223 */ /* 0x000fc4000001000d */
[----:B------:R-:W-:Y:S02]  /*8600*/  FMUL.FTZ R132, R203, -R132 ;  /* 0x80000084cb847220 */ /* 0x000fe40000410000 */
[-C--:B------:R-:W-:Y:S02]  /*8610*/  FMUL.FTZ R4, R202, R7.reuse ;  /* 0x00000007ca047220 */ /* 0x080fe40000410000 */
[C---:B------:R-:W-:Y:S02]  /*8620*/  FFMA.FTZ R6, R200.reuse, R7, R6 ;  /* 0x00000007c8067223 */ /* 0x040fe40000010006 */
[----:B------:R-:W-:Y:S02]  /*8630*/  FMUL.FTZ R13, R195, R120 ;  /* 0x00000078c30d7220 */ /* 0x000fe40000410000 */
[----:B------:R-:W-:Y:S01]  /*8640*/  FFMA.FTZ R119, R199, R134, R132 ;  /* 0x00000086c7777223 */ /* 0x000fe20000010084 */
[----:B------:R-:W-:Y:S01]  /*8650*/  PRMT R134, RZ, 0x5410, R49 ;  /* 0x00005410ff867816 */ /* 0x000fe20000000031 */
[----:B------:R-:W-:-:S02]  /*8660*/  FFMA.FTZ R4, R200, R5, -R4 ;  /* 0x00000005c8047223 */ /* 0x000fc40000010804 */
[----:B------:R-:W-:Y:S02]  /*8670*/  FADD.FTZ R6, RZ, R6 ;  /* 0x00000006ff067221 */ /* 0x000fe40000010000 */
[-C--:B------:R-:W-:Y:S02]  /*8680*/  FFMA.FTZ R148, R193, R12.reuse, -R13 ;  /* 0x0000000cc1947223 */ /* 0x080fe4000001080d */
[----:B------:R-:W-:Y:S02]  /*8690*/  FMUL.FTZ R12, R195, R12 ;  /* 0x0000000cc30c7220 */ /* 0x000fe40000410000 */
[----:B------:R-:W-:Y:S02]  /*86a0*/  FFMA.FTZ R4, R134, R65, R4 ;  /* 0x0000004186047223 */ /* 0x000fe40000010004 */
[----:B------:R-:W-:Y:S02]  /*86b0*/  FMUL.FTZ R186, R115, R161 ;  /* 0x000000a173ba7220 */ /* 0x000fe40000410000 */
[----:B------:R-:W-:Y:S01]  /*86c0*/  FMUL.FTZ R5, R195, R6 ;  /* 0x00000006c3057220 */ /* 0x000fe20000410000 */
[----:B------:R-:W-:Y:S01]  /*86d0*/  PRMT R133, RZ, 0x5410, R50 ;  /* 0x00005410ff857816 */ /* 0x000fe20000000032 */
[----:B------:R-:W-:-:S02]  /*86e0*/  FMUL.FTZ R201, R205, R154 ;  /* 0x0000009acdc97220 */ /* 0x000fc40000410000 */
[----:B------:R-:W-:Y:S02]  /*86f0*/  FFMA.FTZ R12, R193, R120, R12 ;  /* 0x00000078c10c7223 */ /* 0x000fe4000001000c */
[----:B------:R-:W-:Y:S02]  /*8700*/  FMUL.FTZ R205, R205, R152 ;  /* 0x00000098cdcd7220 */ /* 0x000fe40000410000 */
[----:B------:R-:W-:Y:S02]  /*8710*/  FMUL.FTZ R7, R195, R4 ;  /* 0x00000004c3077220 */ /* 0x000fe40000410000 */
[----:B------:R-:W-:Y:S02]  /*8720*/  FMUL.FTZ R185, R115, R158 ;  /* 0x0000009e73b97220 */ /* 0x000fe40000410000 */
[----:B------:R-:W-:Y:S02]  /*8730*/  FADD.FTZ R120, -R186, R119 ;  /* 0x00000077ba787221 */ /* 0x000fe40000010100 */
[----:B------:R-:W-:-:S02]  /*8740*/  FFMA.FTZ R5, R193, R4, -R5 ;  /* 0x00000004c1057223 */ /* 0x000fc40000010805 */
[----:B------:R-:W-:Y:S02]  /*8750*/  FFMA.FTZ R7, R193, R6, R7 ;  /* 0x00000006c1077223 */ /* 0x000fe40000010007 */
[----:B------:R-:W-:Y:S02]  /*8760*/  FADD.FTZ R150, R185, R150 ;  /* 0x00000096b9967221 */ /* 0x000fe40000010000 */
[----:B------:R-:W-:Y:S02]  /*8770*/  FMUL.FTZ R13, R205, -R120 ;  /* 0x80000078cd0d7220 */ /* 0x000fe40000410000 */
[----:B------:R-:W-:Y:S02]  /*8780*/  FFMA.FTZ R4, R133, R66, R5 ;  /* 0x0000004285047223 */ /* 0x000fe40000010005 */
[----:B------:R-:W-:Y:S02]  /*8790*/  FADD.FTZ R6, RZ, R7 ;  /* 0x00000007ff067221 */ /* 0x000fe40000010000 */
[----:B------:R-:W-:-:S02]  /*87a0*/  FFMA.FTZ R149, R201, R150, -R13 ;  /* 0x00000096c9957223 */ /* 0x000fc4000001080d */
[C---:B------:R-:W-:Y:S02]  /*87b0*/  FMUL.FTZ R13, R205.reuse, R4 ;  /* 0x00000004cd0d7220 */ /* 0x040fe40000410000 */
[C---:B------:R-:W-:Y:S02]  /*87c0*/  FMUL.FTZ R150, R205.reuse, -R150 ;  /* 0x80000096cd967220 */ /* 0x040fe40000410000 */
[-C--:B------:R-:W-:Y:S02]  /*87d0*/  FMUL.FTZ R7, R205, R6.reuse ;  /* 0x00000006cd077220 */ /* 0x080fe40000410000 */
[C---:B------:R-:W-:Y:S01]  /*87e0*/  FFMA.FTZ R13, R201.reuse, R6, R13 ;  /* 0x00000006c90d7223 */ /* 0x040fe2000001000d */
[----:B------:R-:W-:Y:S01]  /*87f0*/  PRMT R132, RZ, 0x5410, R51 ;  /* 0x00005410ff847816 */ /* 0x000fe20000000033 */
[C---:B------:R-:W-:Y:S02]  /*8800*/  FFMA.FTZ R150, R201.reuse, R120, R150 ;  /* 0x00000078c9967223 */ /* 0x040fe40000010096 */
[----:B------:R-:W-:-:S02]  /*8810*/  FFMA.FTZ R7, R201, R4, -R7 ;  /* 0x00000004c9077223 */ /* 0x000fc40000010807 */
[----:B------:R-:W-:Y:S02]  /*8820*/  FADD.FTZ R120, RZ, R13 ;  /* 0x0000000dff787221 */ /* 0x000fe40000010000 */
[----:B------:R-:W-:Y:S02]  /*8830*/  FFMA.FTZ R6, R132, R67, R7 ;  /* 0x0000004384067223 */ /* 0x000fe40000010007 */
[----:B------:R-:W-:Y:S02]  /*8840*/  FMUL.FTZ R13, R203, R120 ;  /* 0x00000078cb0d7220 */ /* 0x000fe40000410000 */
[----:B------:R-:W-:Y:S01]  /*8850*/  FMUL.FTZ R5, R205, R148 ;  /* 0x00000094cd057220 */ /* 0x000fe20000410000 */
[----:B------:R-:W-:Y:S01]  /*8860*/  PRMT R121, RZ, 0x5410, R52 ;  /* 0x00005410ff797816 */ /* 0x000fe20000000034 */
[-C--:B------:R-:W-:Y:S02]  /*8870*/  FMUL.FTZ R119, R203, R6.reuse ;  /* 0x00000006cb777220 */ /* 0x080fe40000410000 */
[----:B------:R-:W-:-:S02]  /*8880*/  FFMA.FTZ R13, R199, R6, -R13 ;  /* 0x00000006c70d7223 */ /* 0x000fc4000001080d */
[-C--:B------:R-:W-:Y:S02]  /*8890*/  FFMA.FTZ R4, R201, R12.reuse, R5 ;  /* 0x0000000cc9047223 */ /* 0x080fe40000010005 */
[----:B------:R-:W-:Y:S02]  /*88a0*/  FMUL.FTZ R12, R205, R12 ;  /* 0x0000000ccd0c7220 */ /* 0x000fe40000410000 */
[----:B------:R-:W-:Y:S02]  /*88b0*/  FFMA.FTZ R119, R199, R120, R119 ;  /* 0x00000078c7777223 */ /* 0x000fe40000010077 */
[----:B------:R-:W-:Y:S02]  /*88c0*/  FFMA.FTZ R13, R121, R68, R13 ;  /* 0x00000044790d7223 */ /* 0x000fe4000001000d */
[----:B------:R-:W-:Y:S02]  /*88d0*/  FFMA.FTZ R12, R201, R148, -R12 ;  /* 0x00000094c90c7223 */ /* 0x000fe4000001080c */
[----:B------:R-:W-:-:S02]  /*88e0*/  FMUL.FTZ R5, R203, R4 ;  /* 0x00000004cb057220 */ /* 0x000fc40000410000 */
[----:B------:R-:W-:Y:S02]  /*88f0*/  FADD.FTZ R119, RZ, R119 ;  /* 0x00000077ff777221 */ /* 0x000fe40000010000 */
[C---:B------:R-:W-:Y:S02]  /*8900*/  FMUL.FTZ R120, R164.reuse, R13 ;  /* 0x0000000da4787220 */ /* 0x040fe40000410000 */
[-C--:B------:R-:W-:Y:S02]  /*8910*/  FMUL.FTZ R7, R203, R12.reuse ;  /* 0x0000000ccb077220 */ /* 0x080fe40000410000 */
[----:B------:R-:W-:Y:S02]  /*8920*/  FFMA.FTZ R5, R199, R12, -R5 ;  /* 0x0000000cc7057223 */ /* 0x000fe40000010805 */
[-C--:B------:R-:W-:Y:S01]  /*8930*/  FMUL.FTZ R12, R164, R119.reuse ;  /* 0x00000077a40c7220 */ /* 0x080fe20000410000 */
[----:B------:R-:W-:Y:S01]  /*8940*/  ISETP.NE.AND P3, PT, R17, 0x1f, PT ;  /* 0x0000001f1100780c */ /* 0x000fe20003f65270 */
[C---:B------:R-:W-:Y:S01]  /*8950*/  FFMA.FTZ R119, R163.reuse, R119, R120 ;  /* 0x00000077a3777223 */ /* 0x040fe20000010078 */
[----:B------:R-:W-:Y:S01]  /*8960*/  PRMT R120, RZ, 0x5410, R53 ;  /* 0x00005410ff787816 */ /* 0x000fe20000000035 */
[----:B------:R-:W-:-:S02]  /*8970*/  FFMA.FTZ R12, R163, R13, -R12 ;  /* 0x0000000da30c7223 */ /* 0x000fc4000001080c */
[----:B------:R-:W-:Y:S02]  /*8980*/  FADD.FTZ R119, RZ, R119 ;  /* 0x00000077ff777221 */ /* 0x000fe40000010000 */
[----:B------:R-:W-:Y:S02]  /*8990*/  FFMA.FTZ R12, R120, R69, R12 ;  /* 0x00000045780c7223 */ /* 0x000fe4000001000c */
[C---:B------:R-:W-:Y:S02]  /*89a0*/  FMUL.FTZ R13, R135.reuse, R119 ;  /* 0x00000077870d7220 */ /* 0x040fe40000410000 */
[-C--:B------:R-:W-:Y:S02]  /*89b0*/  FMUL.FTZ R147, R135, R12.reuse ;  /* 0x0000000c87937220 */ /* 0x080fe40000410000 */
[----:B------:R-:W-:Y:S02]  /*89c0*/  FFMA.FTZ R169, R136, R12, -R13 ;  /* 0x0000000c88a97223 */ /* 0x000fe4000001080d */
[----:B------:R0:W1:Y:S01]  /*89d0*/  @P3 LDS.64 R12, [R17.X8+0x1888] ;  /* 0x00188800110c3984 */ /* 0x0000620000008a00 */
[----:B------:R-:W-:-:S02]  /*89e0*/  FFMA.FTZ R7, R199, R4, R7 ;  /* 0x00000004c7077223 */ /* 0x000fc40000010007 */
[C---:B------:R-:W-:Y:S02]  /*89f0*/  FMUL.FTZ R6, R164.reuse, R5 ;  /* 0x00000005a4067220 */ /* 0x040fe40000410000 */
[-C--:B------:R-:W-:Y:S02]  /*8a00*/  FMUL.FTZ R4, R164, R7.reuse ;  /* 0x00000007a4047220 */ /* 0x080fe40000410000 */
[C---:B------:R-:W-:Y:S02]  /*8a10*/  FFMA.FTZ R6, R163.reuse, R7, R6 ;  /* 0x00000007a3067223 */ /* 0x040fe40000010006 */
[----:B------:R-:W-:Y:S01]  /*8a20*/  FFMA.FTZ R4, R163, R5, -R4 ;  /* 0x00000005a3047223 */ /* 0x000fe20000010804 */
[----:B------:R-:W-:Y:S01]  /*8a30*/  BSSY B0, `(.L_x_8268) ;  /* 0x000000f000007945 */ /* 0x000fe20003800000 */
[C---:B------:R-:W-:Y:S02]  /*8a40*/  FMUL.FTZ R5, R135.reuse, R6 ;  /* 0x0000000687057220 */ /* 0x040fe40000410000 */
[----:B------:R-:W-:-:S02]  /*8a50*/  FMUL.FTZ R7, R135, R4 ;  /* 0x0000000487077220 */ /* 0x000fc40000410000 */
[C---:B------:R-:W-:Y:S01]  /*8a60*/  FFMA.FTZ R147, R136.reuse, R119, R147 ;  /* 0x0000007788937223 */ /* 0x040fe20000010093 */
[----:B------:R-:W-:Y:S01]  /*8a70*/  PRMT R119, RZ, 0x5410, R54 ;  /* 0x00005410ff777816 */ /* 0x000fe20000000036 */
[C---:B------:R-:W-:Y:S02]  /*8a80*/  FFMA.FTZ R160, R136.reuse, R4, -R5 ;  /* 0x0000000488a07223 */ /* 0x040fe40000010805 */
        /* <DEDUP_REMOVED lines=9> */
.L_x_8269:
[----:B0-----:R-:W-:Y:S05]  /*8b20*/  BSYNC B0 ;  /* 0x0000000000007941 */ /* 0x001fea0003800000 */
.L_x_8268:
[----:B------:R-:W-:Y:S01]  /*8b30*/  FADD.FTZ R168, RZ, R147 ;  /* 0x00000093ffa87221 */ /* 0x000fe20000010000 */
[----:B------:R-:W0:Y:S01]  /*8b40*/  SHFL.UP PT, R4, R160, 0x1, RZ ;  /* 0x04200000a0047989 */ /* 0x000e2200000e00ff */
[----:B------:R-:W-:Y:S01]  /*8b50*/  FFMA.FTZ R169, R119, R70, R169 ;  /* 0x0000004677a97223 */ /* 0x000fe200000100a9 */
[----:B------:R-:W-:Y:S01]  /*8b60*/  MOV R152, UR36 ;  /* 0x0000002400987c02 */ /* 0x000fe20008000f00 */
[C---:B------:R-:W-:Y:S01]  /*8b70*/  FMUL.FTZ R190, R114.reuse, R158 ;  /* 0x0000009e72be7220 */ /* 0x040fe20000410000 */
[----:B------:R-:W2:Y:S01]  /*8b80*/  SHFL.UP PT, R5, R7, 0x1, RZ ;  /* 0x0420000007057989 */ /* 0x000ea200000e00ff */
[-C--:B------:R-:W-:Y:S01]  /*8b90*/  FMUL.FTZ R187, R114, R161.reuse ;  /* 0x000000a172bb7220 */ /* 0x080fe20000410000 */
[----:B------:R-:W-:Y:S01]  /*8ba0*/  ISETP.GE.AND P4, PT, R18, 0x1, PT ;  /* 0x000000011200780c */ /* 0x000fe20003f86270 */
[----:B------:R-:W-:Y:S01]  /*8bb0*/  FADD.FTZ R148, R190, R149 ;  /* 0x00000095be947221 */ /* 0x000fe20000010000 */
[----:B------:R-:W3:Y:S01]  /*8bc0*/  SHFL.UP PT, R147, R168, 0x1, RZ ;  /* 0x04200000a8937989 */ /* 0x000ee200000e00ff */
[----:B------:R-:W-:Y:S01]  /*8bd0*/  FADD.FTZ R150, -R187, R150 ;  /* 0x00000096bb967221 */ /* 0x000fe20000010100 */
[----:B------:R-:W-:Y:S01]  /*8be0*/  ISETP.GE.OR P0, PT, R152, c[0x0][0x174], P0 ;  /* 0x00005d0098007a0c */ /* 0x000fe20000706670 */
[C---:B------:R-:W-:Y:S01]  /*8bf0*/  FMUL.FTZ R151, R195.reuse, -R148 ;  /* 0x80000094c3977220 */ /* 0x040fe20000410000 */
[----:B------:R-:W4:Y:S01]  /*8c00*/  SHFL.UP PT, R6, R169, 0x1, RZ ;  /* 0x04200000a9067989 */ /* 0x000f2200000e00ff */
[-C--:B------:R-:W-:Y:S01]  /*8c10*/  FMUL.FTZ R149, R195, -R150.reuse ;  /* 0x80000096c3957220 */ /* 0x080fe20000410000 */
[----:B------:R-:W-:Y:S01]  /*8c20*/  BSSY B0, `(.L_x_8270) ;  /* 0x0000106000007945 */ /* 0x000fe20003800000 */
[----:B------:R-:W-:Y:S01]  /*8c30*/  FFMA.FTZ R151, R193, R150, R151 ;  /* 0x00000096c1977223 */ /* 0x000fe20000010097 */
[----:B-----5:R-:W-:Y:S01]  /*8c40*/  SHFL.IDX PT, R15, R15, RZ, 0x1f ;  /* 0x00001fff0f0f7589 */ /* 0x020fe200000e0000 */
[----:B------:R-:W-:Y:S01]  /*8c50*/  FMUL.FTZ R196, R113, R161 ;  /* 0x000000a171c47220 */ /* 0x000fe20000410000 */
[C---:B------:R-:W-:Y:S01]  /*8c60*/  ISETP.GT.U32.AND P5, PT, R204.reuse, 0x17, PT ;  /* 0x00000017cc00780c */ /* 0x040fe20003fa4070 */
[----:B------:R-:W-:Y:S01]  /*8c70*/  FFMA.FTZ R148, R193, R148, -R149 ;  /* 0x00000094c1947223 */ /* 0x000fe20000010895 */
[----:B------:R-:W-:Y:S01]  /*8c80*/  ISETP.GT.U32.AND P6, PT, R204, 0xf, PT ;  /* 0x0000000fcc00780c */ /* 0x000fe20003fc4070 */
[----:B------:R-:W-:-:S02]  /*8c90*/  FMUL.FTZ R191, R113, R158 ;  /* 0x0000009e71bf7220 */ /* 0x000fc40000410000 */
[----:B------:R-:W-:Y:S02]  /*8ca0*/  FADD.FTZ R151, -R196, R151 ;  /* 0x00000097c4977221 */ /* 0x000fe40000010100 */
[----:B------:R-:W-:Y:S02]  /*8cb0*/  FADD.FTZ R149, R191, R148 ;  /* 0x00000094bf957221 */ /* 0x000fe40000010000 */
[C---:B------:R-:W-:Y:S02]  /*8cc0*/  FMUL.FTZ R150, R202.reuse, -R151 ;  /* 0x80000097ca967220 */ /* 0x040fe40000410000 */
[----:B0-----:R-:W-:Y:S02]  /*8cd0*/  FMUL.FTZ R148, R7, R4 ;  /* 0x0000000407947220 */ /* 0x001fe40000410000 */
[-C--:B------:R-:W-:Y:S02]  /*8ce0*/  FMUL.FTZ R153, R202, -R149.reuse ;  /* 0x80000095ca997220 */ /* 0x080fe40000410000 */
[----:B------:R-:W-:-:S02]  /*8cf0*/  FFMA.FTZ R152, R200, R149, -R150 ;  /* 0x00000095c8987223 */ /* 0x000fc40000010896 */
[C---:B--2---:R-:W-:Y:S02]  /*8d00*/  FFMA.FTZ R150, R160.reuse, R5, R148 ;  /* 0x00000005a0967223 */ /* 0x044fe40000010094 */
[CC--:B---3--:R-:W-:Y:S02]  /*8d10*/  FMUL.FTZ R149, R7.reuse, R147.reuse ;  /* 0x0000009307957220 */ /* 0x0c8fe40000410000 */
[C---:B----4-:R-:W-:Y:S01]  /*8d20*/  FMUL.FTZ R148, R7.reuse, R6 ;  /* 0x0000000607947220 */ /* 0x050fe20000410000 */
[C---:B------:R-:W-:Y:S01]  /*8d30*/  FSEL R150, R7.reuse, R150, !P4 ;  /* 0x0000009607967208 */ /* 0x040fe20006000000 */
[C---:B------:R-:W-:Y:S02]  /*8d40*/  FFMA.FTZ R6, R160.reuse, R6, -R149 ;  /* 0x00000006a0067223 */ /* 0x040fe40000010895 */
[----:B------:R-:W-:Y:S02]  /*8d50*/  FFMA.FTZ R147, R160, R147, R148 ;  /* 0x00000093a0937223 */ /* 0x000fe40000010094 */
[----:B------:R-:W-:-:S02]  /*8d60*/  FMUL.FTZ R5, R7, R5 ;  /* 0x0000000507057220 */ /* 0x000fc40000410000 */
        /* <DEDUP_REMOVED lines=10> */
[----:B------:R-:W-:Y:S01]  /*8e10*/  FADD.FTZ R153, -R212, R153 ;  /* 0x00000099d4997221 */ /* 0x000fe20000010100 */
[----:B------:R-:W3:Y:S01]  /*8e20*/  SHFL.UP PT, R5, R160, 0x2, RZ ;  /* 0x04400000a0057989 */ /* 0x000ee200000e00ff */
[----:B-1----:R-:W-:Y:S02]  /*8e30*/  FMUL.FTZ R4, R135, -R12 ;  /* 0x8000000c87047220 */ /* 0x002fe40000410000 */
[----:B------:R-:W-:Y:S02]  /*8e40*/  FADD.FTZ R152, R211, R152 ;  /* 0x00000098d3987221 */ /* 0x000fe40000010000 */
[----:B------:R-:W-:Y:S02]  /*8e50*/  FMUL.FTZ R151, R135, R13 ;  /* 0x0000000d87977220 */ /* 0x000fe40000410000 */
[----:B------:R-:W-:Y:S02]  /*8e60*/  FMUL.FTZ R6, R198, -R153 ;  /* 0x80000099c6067220 */ /* 0x000fe40000410000 */
[----:B------:R-:W-:-:S02]  /*8e70*/  FFMA.FTZ R4, R136, -R13, R4 ;  /* 0x8000000d88047223 */ /* 0x000fc40000010004 */
[----:B------:R-:W-:Y:S02]  /*8e80*/  FMUL.FTZ R148, R198, -R152 ;  /* 0x80000098c6947220 */ /* 0x000fe40000410000 */
[----:B------:R-:W-:Y:S02]  /*8e90*/  FFMA.FTZ R151, R136, R12, -R151 ;  /* 0x0000000c88977223 */ /* 0x000fe40000010897 */
[----:B------:R-:W-:Y:S02]  /*8ea0*/  FFMA.FTZ R152, R197, R152, -R6 ;  /* 0x00000098c5987223 */ /* 0x000fe40000010806 */
[----:B------:R-:W-:Y:S02]  /*8eb0*/  FMUL.FTZ R209, R111, R158 ;  /* 0x0000009e6fd17220 */ /* 0x000fe40000410000 */
[----:B------:R-:W-:Y:S02]  /*8ec0*/  FMUL.FTZ R6, R164, -R4 ;  /* 0x80000004a4067220 */ /* 0x000fe40000410000 */
[----:B------:R-:W-:-:S02]  /*8ed0*/  FFMA.FTZ R154, R197, R153, R148 ;  /* 0x00000099c59a7223 */ /* 0x000fc40000010094 */
[----:B------:R-:W-:Y:S02]  /*8ee0*/  FMUL.FTZ R207, R111, R161 ;  /* 0x000000a16fcf7220 */ /* 0x000fe40000410000 */
[-C--:B------:R-:W-:Y:S02]  /*8ef0*/  FMUL.FTZ R148, R164, -R151.reuse ;  /* 0x80000097a4947220 */ /* 0x080fe40000410000 */
[----:B------:R-:W-:Y:S02]  /*8f00*/  FADD.FTZ R153, R209, R152 ;  /* 0x00000098d1997221 */ /* 0x000fe40000010000 */
[----:B------:R-:W-:Y:S02]  /*8f10*/  FFMA.FTZ R6, R163, R151, -R6 ;  /* 0x00000097a3067223 */ /* 0x000fe40000010806 */
[----:B------:R-:W-:Y:S02]  /*8f20*/  FADD.FTZ R155, -R207, R154 ;  /* 0x0000009acf9b7221 */ /* 0x000fe40000010100 */
[----:B------:R-:W-:-:S02]  /*8f30*/  FFMA.FTZ R148, R163, R4, R148 ;  /* 0x00000004a3947223 */ /* 0x000fc40000010094 */
[C---:B------:R-:W-:Y:S02]  /*8f40*/  FMUL.FTZ R154, R210.reuse, -R153 ;  /* 0x80000099d29a7220 */ /* 0x040fe40000410000 */
[C---:B------:R-:W-:Y:S02]  /*8f50*/  FMUL.FTZ R151, R203.reuse, -R6 ;  /* 0x80000006cb977220 */ /* 0x040fe40000410000 */
[-C--:B------:R-:W-:Y:S02]  /*8f60*/  FMUL.FTZ R152, R210, -R155.reuse ;  /* 0x8000009bd2987220 */ /* 0x080fe40000410000 */
[-C--:B------:R-:W-:Y:S02]  /*8f70*/  FMUL.FTZ R4, R203, -R148.reuse ;  /* 0x80000094cb047220 */ /* 0x080fe40000410000 */
[----:B------:R-:W-:Y:S02]  /*8f80*/  FFMA.FTZ R156, R208, R155, R154 ;  /* 0x0000009bd09c7223 */ /* 0x000fe4000001009a */
[----:B------:R-:W-:-:S02]  /*8f90*/  FFMA.FTZ R154, R199, R148, R151 ;  /* 0x00000094c79a7223 */ /* 0x000fc40000010097 */
[----:B------:R-:W-:Y:S02]  /*8fa0*/  FFMA.FTZ R153, R208, R153, -R152 ;  /* 0x00000099d0997223 */ /* 0x000fe40000010898 */
[C---:B0-----:R-:W-:Y:S02]  /*8fb0*/  FMUL.FTZ R151, R150.reuse, R147 ;  /* 0x0000009396977220 */ /* 0x041fe40000410000 */
[----:B------:R-:W-:Y:S02]  /*8fc0*/  FFMA.FTZ R152, R199, R6, -R4 ;  /* 0x00000006c7987223 */ /* 0x000fe40000010804 */
[C---:B--2---:R-:W-:Y:S02]  /*8fd0*/  FMUL.FTZ R148, R150.reuse, R149 ;  /* 0x0000009596947220 */ /* 0x044fe40000410000 */
[C---:B---3--:R-:W-:Y:S02]  /*8fe0*/  FMUL.FTZ R6, R150.reuse, R5 ;  /* 0x0000000596067220 */ /* 0x048fe40000410000 */
[----:B------:R-:W-:-:S02]  /*8ff0*/  FMUL.FTZ R4, R150, R7 ;  /* 0x0000000796047220 */ /* 0x000fc40000410000 */
[C---:B------:R-:W-:Y:S02]  /*9000*/  FFMA.FTZ R151, R160.reuse, R149, R151 ;  /* 0x00000095a0977223 */ /* 0x040fe40000010097 */
[C---:B------:R-:W-:Y:S02]  /*9010*/  FFMA.FTZ R148, R160.reuse, R147, -R148 ;  /* 0x00000093a0947223 */ /* 0x040fe40000010894 */
[C---:B------:R-:W-:Y:S02]  /*9020*/  FFMA.FTZ R7, R160.reuse, R7, R6 ;  /* 0x00000007a0077223 */ /* 0x040fe40000010006 */
[----:B------:R-:W-:Y:S02]  /*9030*/  @P4 FFMA.FTZ R160, R160, R5, -R4 ;  /* 0x00000005a0a04223 */ /* 0x000fe40000010804 */
[----:B------:R-:W-:Y:S01]  /*9040*/  @P4 FADD.FTZ R168, R168, R151 ;  /* 0x00000097a8a84221 */ /* 0x000fe20000010000 */
[----:B------:R-:W-:Y:S01]  /*9050*/  FSEL R7, R150, R7, !P4 ;  /* 0x0000000796077208 */ /* 0x000fe20006000000 */
[----:B------:R-:W-:-:S02]  /*9060*/  FMUL.FTZ R4, R205, -R152 ;  /* 0x80000098cd047220 */ /* 0x000fc40000410000 */
[----:B------:R-:W-:Y:S01]  /*9070*/  @P4 FADD.FTZ R169, R169, R148 ;  /* 0x00000094a9a94221 */ /* 0x000fe20000010000 */
[----:B------:R-:W0:Y:S01]  /*9080*/  SHFL.UP PT, R147, R168, 0x4, RZ ;  /* 0x04800000a8937989 */ /* 0x000e2200000e00ff */
[----:B------:R-:W-:Y:S01]  /*9090*/  FMUL.FTZ R213, R110, R161 ;  /* 0x000000a16ed57220 */ /* 0x000fe20000410000 */
[----:B------:R-:W-:Y:S01]  /*90a0*/  ISETP.GE.AND P4, PT, R18, 0x4, PT ;  /* 0x000000041200780c */ /* 0x000fe20003f86270 */
[----:B------:R-:W-:Y:S01]  /*90b0*/  FMUL.FTZ R214, R110, R158 ;  /* 0x0000009e6ed67220 */ /* 0x000fe20000410000 */
[----:B------:R-:W1:Y:S01]  /*90c0*/  SHFL.UP PT, R6, R169, 0x4, RZ ;  /* 0x04800000a9067989 */ /* 0x000e6200000e00ff */
[----:B------:R-:W-:Y:S02]  /*90d0*/  FFMA.FTZ R148, R201, R154, R4 ;  /* 0x0000009ac9947223 */ /* 0x000fe40000010004 */
[----:B------:R-:W-:Y:S01]  /*90e0*/  FADD.FTZ R156, -R213, R156 ;  /* 0x0000009cd59c7221 */ /* 0x000fe20000010100 */
[----:B------:R-:W2:Y:S01]  /*90f0*/  SHFL.UP PT, R4, R160, 0x4, RZ ;  /* 0x04800000a0047989 */ /* 0x000ea200000e00ff */
[----:B------:R-:W-:-:S02]  /*9100*/  FADD.FTZ R153, R214, R153 ;  /* 0x00000099d6997221 */ /* 0x000fc40000010000 */
[----:B------:R-:W-:Y:S01]  /*9110*/  FMUL.FTZ R154, R205, -R154 ;  /* 0x8000009acd9a7220 */ /* 0x000fe20000410000 */
[----:B------:R-:W3:Y:S01]  /*9120*/  SHFL.UP PT, R5, R7, 0x4, RZ ;  /* 0x0480000007057989 */ /* 0x000ee200000e00ff */
[C---:B------:R-:W-:Y:S02]  /*9130*/  FMUL.FTZ R150, R166.reuse, -R156 ;  /* 0x8000009ca6967220 */ /* 0x040fe40000410000 */
[-C--:B------:R-:W-:Y:S02]  /*9140*/  FMUL.FTZ R149, R166, -R153.reuse ;  /* 0x80000099a6957220 */ /* 0x080fe40000410000 */
[----:B------:R-:W-:Y:S02]  /*9150*/  FFMA.FTZ R154, R201, R152, -R154 ;  /* 0x00000098c99a7223 */ /* 0x000fe4000001089a */
[C---:B------:R-:W-:Y:S02]  /*9160*/  FFMA.FTZ R153, R167.reuse, R153, -R150 ;  /* 0x00000099a7997223 */ /* 0x040fe40000010896 */
[----:B------:R-:W-:-:S02]  /*9170*/  FFMA.FTZ R156, R167, R156, R149 ;  /* 0x0000009ca79c7223 */ /* 0x000fc40000010095 */
[----:B------:R-:W-:Y:S02]  /*9180*/  FMUL.FTZ R162, R109, R158 ;  /* 0x0000009e6da27220 */ /* 0x000fe40000410000 */
[----:B------:R-:W-:Y:S02]  /*9190*/  FMUL.FTZ R149, R195, -R148 ;  /* 0x80000094c3957220 */ /* 0x000fe40000410000 */
[----:B------:R-:W-:Y:S02]  /*91a0*/  FMUL.FTZ R165, R109, R161 ;  /* 0x000000a16da57220 */ /* 0x000fe40000410000 */
[-C--:B------:R-:W-:Y:S02]  /*91b0*/  FMUL.FTZ R150, R195, -R154.reuse ;  /* 0x8000009ac3967220 */ /* 0x080fe40000410000 */
[----:B------:R-:W-:Y:S02]  /*91c0*/  FADD.FTZ R152, R162, R153 ;  /* 0x00000099a2987221 */ /* 0x000fe40000010000 */
[----:B------:R-:W-:-:S02]  /*91d0*/  FFMA.FTZ R149, R193, R154, -R149 ;  /* 0x0000009ac1957223 */ /* 0x000fc40000010895 */
[----:B------:R-:W-:Y:S02]  /*91e0*/  FADD.FTZ R156, -R165, R156 ;  /* 0x0000009ca59c7221 */ /* 0x000fe40000010100 */
[----:B------:R-:W-:Y:S02]  /*91f0*/  FFMA.FTZ R151, R193, R148, R150 ;  /* 0x00000094c1977223 */ /* 0x000fe40000010096 */
[C---:B------:R-:W-:Y:S02]  /*9200*/  FMUL.FTZ R154, R157.reuse, -R152 ;  /* 0x800000989d9a7220 */ /* 0x040fe40000410000 */
[----:B------:R-:W-:Y:S02]  /*9210*/  FMUL.FTZ R153, R157, -R156 ;  /* 0x8000009c9d997220 */ /* 0x000fe40000410000 */
[C---:B------:R-:W-:Y:S02]  /*9220*/  FMUL.FTZ R150, R202.reuse, -R149 ;  /* 0x80000095ca967220 */ /* 0x040fe40000410000 */
[----:B------:R-:W-:-:S02]  /*9230*/  FMUL.FTZ R148, R202, -R151 ;  /* 0x80000097ca947220 */ /* 0x000fc40000410000 */
[C---:B------:R-:W-:Y:S02]  /*9240*/  FFMA.FTZ R172, R159.reuse, R156, R154 ;  /* 0x0000009c9fac7223 */ /* 0x040fe4000001009a */
[----:B------:R-:W-:Y:S02]  /*9250*/  FFMA.FTZ R155, R159, R152, -R153 ;  /* 0x000000989f9b7223 */ /* 0x000fe40000010899 */
[C---:B------:R-:W-:Y:S02]  /*9260*/  FFMA.FTZ R154, R200.reuse, R151, R150 ;  /* 0x00000097c89a7223 */ /* 0x040fe40000010096 */
[----:B------:R-:W-:Y:S02]  /*9270*/  FFMA.FTZ R152, R200, R149, -R148 ;  /* 0x00000095c8987223 */ /* 0x000fe40000010894 */
[C---:B0-----:R-:W-:Y:S02]  /*9280*/  FMUL.FTZ R151, R7.reuse, R147 ;  /* 0x0000009307977220 */ /* 0x041fe40000410000 */
[----:B-1----:R-:W-:-:S02]  /*9290*/  FMUL.FTZ R150, R7, R6 ;  /* 0x0000000607967220 */ /* 0x002fc40000410000 */
[C---:B--2---:R-:W-:Y:S02]  /*92a0*/  FMUL.FTZ R148, R7.reuse, R4 ;  /* 0x0000000407947220 */ /* 0x044fe40000410000 */
[----:B---3--:R-:W-:Y:S02]  /*92b0*/  FMUL.FTZ R149, R7, R5 ;  /* 0x0000000507957220 */ /* 0x008fe40000410000 */
[C---:B------:R-:W-:Y:S02]  /*92c0*/  FFMA.FTZ R6, R160.reuse, R6, -R151 ;  /* 0x00000006a0067223 */ /* 0x040fe40000010897 */
[C---:B------:R-:W-:Y:S02]  /*92d0*/  FFMA.FTZ R147, R160.reuse, R147, R150 ;  /* 0x00000093a0937223 */ /* 0x040fe40000010096 */
[C---:B------:R-:W-:Y:S02]  /*92e0*/  FFMA.FTZ R148, R160.reuse, R5, R148 ;  /* 0x00000005a0947223 */ /* 0x040fe40000010094 */
[----:B------:R-:W-:-:S02]  /*92f0*/  @P4 FFMA.FTZ R160, R160, R4, -R149 ;  /* 0x00000004a0a04223 */ /* 0x000fc40000010895 */
        /* <DEDUP_REMOVED lines=13> */
[C---:B------:R-:W-:Y:S01]  /*93d0*/  FMUL.FTZ R151, R137.reuse, -R147 ;  /* 0x8000009389977220 */ /* 0x040fe20000410000 */
        /* <DEDUP_REMOVED lines=11> */
[----:B------:R-:W-:Y:S02]  /*9490*/  FADD.FTZ R173, R148, R173 ;  /* 0x000000ad94ad7221 */ /* 0x000fe40000010000 */
[----:B------:R-:W-:Y:S02]  /*94a0*/  FADD.FTZ R172, -R147, R172 ;  /* 0x000000ac93ac7221 */ /* 0x000fe40000010100 */
[----:B------:R-:W-:Y:S02]  /*94b0*/  FFMA.FTZ R152, R208, R155, R152 ;  /* 0x0000009bd0987223 */ /* 0x000fe40000010098 */
[----:B------:R-:W-:Y:S02]  /*94c0*/  FMUL.FTZ R181, R139, -R173 ;  /* 0x800000ad8bb57220 */ /* 0x000fe40000410000 */
[----:B------:R-:W-:-:S02]  /*94d0*/  FMUL.FTZ R154, R166, -R150 ;  /* 0x80000096a69a7220 */ /* 0x000fc40000410000 */
[----:B------:R-:W-:Y:S02]  /*94e0*/  FMUL.FTZ R155, R139, -R172 ;  /* 0x800000ac8b9b7220 */ /* 0x000fe40000410000 */
[----:B------:R-:W-:Y:S02]  /*94f0*/  FMUL.FTZ R151, R166, -R152 ;  /* 0x80000098a6977220 */ /* 0x000fe40000410000 */
[C---:B------:R-:W-:Y:S02]  /*9500*/  FFMA.FTZ R180, R140.reuse, R172, R181 ;  /* 0x000000ac8cb47223 */ /* 0x040fe400000100b5 */
[C---:B------:R-:W-:Y:S02]  /*9510*/  FFMA.FTZ R176, R167.reuse, R152, R154 ;  /* 0x00000098a7b07223 */ /* 0x040fe4000001009a */
[----:B------:R-:W-:Y:S02]  /*9520*/  FFMA.FTZ R173, R140, R173, -R155 ;  /* 0x000000ad8cad7223 */ /* 0x000fe4000001089b */
[----:B------:R-:W-:-:S02]  /*9530*/  FFMA.FTZ R172, R167, R150, -R151 ;  /* 0x00000096a7ac7223 */ /* 0x000fc40000010897 */
[C---:B0-----:R-:W-:Y:S02]  /*9540*/  FMUL.FTZ R152, R7.reuse, R6 ;  /* 0x0000000607987220 */ /* 0x041fe40000410000 */
        /* <DEDUP_REMOVED lines=16> */
[C---:B------:R-:W-:Y:S01]  /*9650*/  FMUL.FTZ R151, R157.reuse, -R176 ;  /* 0x800000b09d977220 */ /* 0x040fe20000410000 */
[----:B------:R-:W2:Y:S01]  /*9660*/  SHFL.UP PT, R154, R168, 0x10, RZ ;  /* 0x06000000a89a7989 */ /* 0x000ea200000e00ff */
[----:B------:R-:W-:-:S02]  /*9670*/  FMUL.FTZ R152, R157, -R172 ;  /* 0x800000ac9d987220 */ /* 0x000fc40000410000 */
[----:B------:R-:W-:Y:S01]  /*9680*/  FADD.FTZ R173, R150, R173 ;  /* 0x000000ad96ad7221 */ /* 0x000fe20000010000 */
[----:B------:R-:W3:Y:S01]  /*9690*/  SHFL.UP PT, R6, R169, 0x10, RZ ;  /* 0x06000000a9067989 */ /* 0x000ee200000e00ff */
[----:B------:R-:W-:Y:S02]  /*96a0*/  FMUL.FTZ R155, R141, -R180 ;  /* 0x800000b48d9b7220 */ /* 0x000fe40000410000 */
[C---:B------:R-:W-:Y:S02]  /*96b0*/  FFMA.FTZ R172, R159.reuse, R172, -R151 ;  /* 0x000000ac9fac7223 */ /* 0x040fe40000010897 */
[----:B------:R-:W-:Y:S02]  /*96c0*/  FFMA.FTZ R176, R159, R176, R152 ;  /* 0x000000b09fb07223 */ /* 0x000fe40000010098 */
[-C--:B------:R-:W-:Y:S02]  /*96d0*/  FMUL.FTZ R183, R141, -R173.reuse ;  /* 0x800000ad8db77220 */ /* 0x080fe40000410000 */
[----:B------:R-:W-:-:S02]  /*96e0*/  FFMA.FTZ R181, R142, R173, -R155 ;  /* 0x000000ad8eb57223 */ /* 0x000fc4000001089b */
        /* <DEDUP_REMOVED lines=15> */
[----:B------:R-:W-:Y:S02]  /*97e0*/  FMUL.FTZ R183, R139, -R172 ;  /* 0x800000ac8bb77220 */ /* 0x000fe40000410000 */
[----:B-1----:R-:W-:Y:S02]  /*97f0*/  FFMA.FTZ R172, R160, R5, R155 ;  /* 0x00000005a0ac7223 */ /* 0x002fe4000001009b */
[----:B------:R-:W-:-:S02]  /*9800*/  FFMA.FTZ R189, R144, R181, -R173 ;  /* 0x000000b590bd7223 */ /* 0x000fc400000108ad */
[C---:B--2---:R-:W-:Y:S01]  /*9810*/  FMUL.FTZ R173, R7.reuse, R154 ;  /* 0x0000009a07ad7220 */ /* 0x044fe20000410000 */
[C---:B------:R-:W-:Y:S01]  /*9820*/  FSEL R172, R7.reuse, R172, !P4 ;  /* 0x000000ac07ac7208 */ /* 0x040fe20006000000 */
[CC--:B---3--:R-:W-:Y:S02]  /*9830*/  FMUL.FTZ R181, R7.reuse, R6.reuse ;  /* 0x0000000607b57220 */ /* 0x0c8fe40000410000 */
[----:B------:R-:W-:Y:S02]  /*9840*/  FMUL.FTZ R5, R7, R5 ;  /* 0x0000000507057220 */ /* 0x000fe40000410000 */
[C---:B------:R-:W-:Y:S01]  /*9850*/  FFMA.FTZ R6, R160.reuse, R6, -R173 ;  /* 0x00000006a0067223 */ /* 0x040fe200000108ad */
[----:B------:R-:W0:Y:S01]  /*9860*/  SHFL.UP PT, R172, R172, 0x1, RZ ;  /* 0x04200000acac7989 */ /* 0x000e2200000e00ff */
[C---:B------:R-:W-:Y:S02]  /*9870*/  FFMA.FTZ R181, R160.reuse, R154, R181 ;  /* 0x0000009aa0b57223 */ /* 0x040fe400000100b5 */
[----:B------:R-:W-:Y:S01]  /*9880*/  @P4 FFMA.FTZ R160, R160, R4, -R5 ;  /* 0x00000004a0a04223 */ /* 0x000fe20000010805 */
[----:B------:R1:W2:Y:S01]  /*9890*/  SHFL.IDX PT, R173, R14, RZ, 0x1f ;  /* 0x00001fff0ead7589 */ /* 0x0002a200000e0000 */
[----:B------:R-:W-:Y:S01]  /*98a0*/  @P4 FADD.FTZ R169, R169, R6 ;  /* 0x00000006a9a94221 */ /* 0x000fe20000010000 */
[----:B------:R-:W-:Y:S01]  /*98b0*/  HFMA2.MMA R5, -RZ, RZ, 0, 0 ;  /* 0x00000000ff057435 */ /* 0x000fe200000001ff */
[----:B------:R-:W-:Y:S01]  /*98c0*/  @P4 FADD.FTZ R168, R168, R181 ;  /* 0x000000b5a8a84221 */ /* 0x000fe20000010000 */
[----:B------:R-:W-:Y:S01]  /*98d0*/  MOV R4, 0x3f800000 ;  /* 0x3f80000000047802 */ /* 0x000fe20000000f00 */
[----:B------:R-:W3:Y:S01]  /*98e0*/  SHFL.UP PT, R160, R160, 0x1, RZ ;  /* 0x04200000a0a07989 */ /* 0x000ee200000e00ff */
[----:B------:R-:W-:Y:S01]  /*98f0*/  FFMA.FTZ R183, R140, R176, R183 ;  /* 0x000000b08cb77223 */ /* 0x000fe200000100b7 */
[----:B------:R-:W-:Y:S01]  /*9900*/  CS2R R6, SRZ ;  /* 0x0000000000067805 */ /* 0x000fe2000001ff00 */
[CC--:B-1----:R-:W-:Y:S01]  /*9910*/  FMUL.FTZ R14, R141.reuse, -R180.reuse ;  /* 0x800000b48d0e7220 */ /* 0x0c2fe20000410000 */
[----:B------:R-:W1:Y:S01]  /*9920*/  SHFL.UP PT, R169, R169, 0x1, RZ ;  /* 0x04200000a9a97989 */ /* 0x000e6200000e00ff */
[-C--:B------:R-:W-:Y:S01]  /*9930*/  FMUL.FTZ R181, R141, -R183.reuse ;  /* 0x800000b78db57220 */ /* 0x080fe20000410000 */
[----:B------:R-:W-:Y:S01]  /*9940*/  ISETP.GT.U32.AND P4, PT, R204, 0x1b, PT ;  /* 0x0000001bcc00780c */ /* 0x000fe20003f84070 */
[C---:B------:R-:W-:Y:S01]  /*9950*/  FFMA.FTZ R14, R142.reuse, R183, R14 ;  /* 0x000000b78e0e7223 */ /* 0x040fe2000001000e */
[----:B------:R-:W4:Y:S01]  /*9960*/  SHFL.UP PT, R168, R168, 0x1, RZ ;  /* 0x04200000a8a87989 */ /* 0x000f2200000e00ff */
[----:B------:R-:W-:-:S02]  /*9970*/  FFMA.FTZ R181, R142, R180, -R181 ;  /* 0x000000b48eb57223 */ /* 0x000fc400000108b5 */
[----:B------:R-:W-:Y:S01]  /*9980*/  FMUL.FTZ R154, R104, R158 ;  /* 0x0000009e689a7220 */ /* 0x000fe20000410000 */
[----:B------:R-:W4:Y:S01]  /*9990*/  @!P0 LDS.128 R4, [UR7+0x1980] ;  /* 0x00198007ff048984 */ /* 0x000f220008000c00 */
[C---:B------:R-:W-:Y:S01]  /*99a0*/  FMUL.FTZ R183, R143.reuse, -R181 ;  /* 0x800000b58fb77220 */ /* 0x040fe20000410000 */
[----:B------:R-:W-:Y:S01]  /*99b0*/  ISETP.NE.AND P0, PT, R204, 0x1f, PT ;  /* 0x0000001fcc00780c */ /* 0x000fe20003f05270 */
[----:B------:R-:W-:Y:S02]  /*99c0*/  FMUL.FTZ R155, R104, R161 ;  /* 0x000000a1689b7220 */ /* 0x000fe40000410000 */
[-C--:B------:R-:W-:Y:S02]  /*99d0*/  FMUL.FTZ R176, R143, -R14.reuse ;  /* 0x8000000e8fb07220 */ /* 0x080fe40000410000 */
[----:B------:R-:W-:Y:S02]  /*99e0*/  FFMA.FTZ R183, R144, R14, R183 ;  /* 0x0000000e90b77223 */ /* 0x000fe400000100b7 */
[----:B0-----:R-:W-:-:S02]  /*99f0*/  FMUL.FTZ R14, R172, R15 ;  /* 0x0000000fac0e7220 */ /* 0x001fc40000410000 */
[----:B------:R-:W-:Y:S02]  /*9a00*/  FADD.FTZ R182, -R155, R182 ;  /* 0x000000b69bb67221 */ /* 0x000fe40000010100 */
[----:B------:R-:W-:Y:S02]  /*9a10*/  FADD.FTZ R189, R154, R189 ;  /* 0x000000bd9abd7221 */ /* 0x000fe40000010000 */
[----:B--2---:R-:W-:Y:S02]  /*9a20*/  FMUL.FTZ R172, R172, R173 ;  /* 0x000000adacac7220 */ /* 0x004fe40000410000 */
[----:B------:R-:W-:Y:S02]  /*9a30*/  FFMA.FTZ R176, R144, R181, -R176 ;  /* 0x000000b590b07223 */ /* 0x000fe400000108b0 */
[----:B---3--:R-:W-:Y:S02]  /*9a40*/  FFMA.FTZ R14, R160, R173, -R14 ;  /* 0x000000ada00e7223 */ /* 0x008fe4000001080e */
[----:B------:R-:W-:-:S02]  /*9a50*/  FMUL.FTZ R180, R145, -R182 ;  /* 0x800000b691b47220 */ /* 0x000fc40000410000 */
[----:B------:R-:W-:Y:S02]  /*9a60*/  FMUL.FTZ R217, R145, -R189 ;  /* 0x800000bd91d97220 */ /* 0x000fe40000410000 */
[----:B------:R-:W-:Y:S02]  /*9a70*/  FFMA.FTZ R181, R160, R15, R172 ;  /* 0x0000000fa0b57223 */ /* 0x000fe400000100ac */
[----:B-1----:R-:W-:Y:S02]  /*9a80*/  @P2 FADD.FTZ R173, R169, R14 ;  /* 0x0000000ea9ad2221 */ /* 0x002fe40000010000 */
[C---:B------:R-:W-:Y:S02]  /*9a90*/  FFMA.FTZ R215, R146.reuse, R189, -R180 ;  /* 0x000000bd92d77223 */ /* 0x040fe400000108b4 */
[----:B------:R-:W-:Y:S02]  /*9aa0*/  FFMA.FTZ R182, R146, R182, R217 ;  /* 0x000000b692b67223 */ /* 0x000fe400000100d9 */
[----:B----4-:R-:W-:Y:S01]  /*9ab0*/  @P2 FADD.FTZ R15, R168, R181 ;  /* 0x000000b5a80f2221 */ /* 0x010fe20000010000 */
[----:B------:R-:W-:Y:S01]  /*9ac0*/  ISETP.GT.U32.AND P2, PT, R204, 0x1d, PT ;  /* 0x0000001dcc00780c */ /* 0x000fe20003f44070 */
[----:B------:R-:W-:-:S02]  /*9ad0*/  FMUL.FTZ R14, R103, R158 ;  /* 0x0000009e670e7220 */ /* 0x000fc40000410000 */
[C---:B------:R-:W-:Y:S02]  /*9ae0*/  FMUL.FTZ R189, R145.reuse, -R183 ;  /* 0x800000b791bd7220 */ /* 0x040fe40000410000 */
[-C--:B------:R-:W-:Y:S02]  /*9af0*/  FMUL.FTZ R217, R145, -R176.reuse ;  /* 0x800000b091d97220 */ /* 0x080fe40000410000 */
[----:B------:R-:W-:Y:S02]  /*9b00*/  FMUL.FTZ R161, R103, R161 ;  /* 0x000000a167a17220 */ /* 0x000fe40000410000 */
[----:B------:R-:W-:Y:S02]  /*9b10*/  FMUL.FTZ R158, R11, R15 ;  /* 0x0000000f0b9e7220 */ /* 0x000fe40000410000 */
[----:B------:R-:W-:Y:S02]  /*9b20*/  FADD.FTZ R216, R14, R215 ;  /* 0x000000d70ed87221 */ /* 0x000fe40000010000 */
[----:B------:R-:W-:-:S02]  /*9b30*/  FFMA.FTZ R218, R146, R176, -R189 ;  /* 0x000000b092da7223 */ /* 0x000fc400000108bd */
[----:B------:R-:W-:Y:S02]  /*9b40*/  FFMA.FTZ R217, R146, R183, R217 ;  /* 0x000000b792d97223 */ /* 0x000fe400000100d9 */
[----:B------:R-:W-:Y:S01]  /*9b50*/  FADD.FTZ R215, -R161, R182 ;  /* 0x000000b6a1d77221 */ /* 0x000fe20000010100 */
[----:B------:R0:W1:Y:S01]  /*9b60*/  SHFL.DOWN PT, R160, R218, 0x1, 0x1f ;  /* 0x08201f00daa07f89 */ /* 0x00006200000e0000 */
[-C--:B------:R-:W-:Y:S02]  /*9b70*/  FMUL.FTZ R11, R11, R173.reuse ;  /* 0x000000ad0b0b7220 */ /* 0x080fe40000410000 */
[----:B------:R-:W-:Y:S01]  /*9b80*/  FFMA.FTZ R173, R10, R173, -R158 ;  /* 0x000000ad0aad7223 */ /* 0x000fe2000001089e */
[----:B------:R0:W2:Y:S04]  /*9b90*/  SHFL.DOWN PT, R168, R217, 0x1, 0x1f ;  /* 0x08201f00d9a87f89 */ /* 0x0000a800000e0000 */
[----:B------:R0:W3:Y:S04]  /*9ba0*/  SHFL.DOWN PT, R158, R216, 0x1, 0x1f ;  /* 0x08201f00d89e7f89 */ /* 0x0000e800000e0000 */
[----:B------:R0:W4:Y:S01]  /*9bb0*/  SHFL.DOWN PT, R172, R215, 0x1, 0x1f ;  /* 0x08201f00d7ac7f89 */ /* 0x00012200000e0000 */
[----:B------:R-:W-:Y:S05]  /*9bc0*/  @!P0 BRA `(.L_x_8271) ;  /* 0x000000b000008947 */ /* 0x000fea0003800000 */
        /* <DEDUP_REMOVED lines=11> */
.L_x_8271:
[----:B------:R-:W-:Y:S05]  /*9c80*/  BSYNC B0 ;  /* 0x0000000000007941 */ /* 0x000fea0003800000 */
.L_x_8270:
[----:B-1----:R1:W0:Y:S01]  /*9c90*/  SHFL.DOWN PT, R160, R218, 0x2, 0x1f ;  /* 0x08401f00daa07f89 */ /* 0x00222200000e0000 */
[----:B------:R-:W-:Y:S01]  /*9ca0*/  BSSY B0, `(.L_x_8272) ;  /* 0x0000012000007945 */ /* 0x000fe20003800000 */
[----:B------:R-:W-:Y:S02]  /*9cb0*/  FFMA.FTZ R10, R10, R15, R11 ;  /* 0x0000000f0a0a7223 */ /* 0x000fe4000001000b */
        /* <DEDUP_REMOVED lines=16> */
.L_x_8273:
[----:B------:R-:W-:Y:S05]  /*9dc0*/  BSYNC B0 ;  /* 0x0000000000007941 */ /* 0x000fea0003800000 */
.L_x_8272:
        /* <DEDUP_REMOVED lines=18> */
.L_x_8275:
[----:B------:R-:W-:Y:S05]  /*9ef0*/  BSYNC B0 ;  /* 0x0000000000007941 */ /* 0x000fea0003800000 */
.L_x_8274:
        /* <DEDUP_REMOVED lines=19> */
.L_x_8277:
[----:B------:R-:W-:Y:S05]  /*a030*/  BSYNC B0 ;  /* 0x0000000000007941 */ /* 0x000fea0003800000 */
.L_x_8276:
        /* <DEDUP_REMOVED lines=19> */
.L_x_8279:
[----:B------:R-:W-:Y:S05]  /*a170*/  BSYNC B0 ;  /* 0x0000000000007941 */ /* 0x000fea0003800000 */
.L_x_8278:
        /* <DEDUP_REMOVED lines=127> */
[C---:B------:R-:W-:Y:S02]  /*a970*/  FFMA.FTZ R224, R197.reuse, R193, R202 ;  /* 0x000000c1c5e07223 */ /* 0x040fe400000100ca */
[----:B------:R-:W-:Y:S02]  /*a980*/  FFMA.FTZ R222, R197, R195, -R200 ;  /* 0x000000c3c5de7223 */ /* 0x000fe400000108c8 */
[C---:B------:R-:W-:Y:S02]  /*a990*/  FFMA.FTZ R202, R201.reuse, R220, -R198 ;  /* 0x000000dcc9ca7223 */ /* 0x040fe400000108c6 */
[----:B------:R-:W-:Y:S02]  /*a9a0*/  FFMA.FTZ R200, R201, R212, R205 ;  /* 0x000000d4c9c87223 */ /* 0x000fe400000100cd */
[----:B------:R-:W-:-:S02]  /*a9b0*/  FADD.FTZ R198, -R207, R224 ;  /* 0x000000e0cfc67221 */ /* 0x000fc40000010100 */
[----:B------:R-:W-:Y:S02]  /*a9c0*/  FFMA.FTZ R202, R132, R67, R202 ;  /* 0x0000004384ca7223 */ /* 0x000fe400000100ca */
[----:B------:R-:W-:Y:S02]  /*a9d0*/  FADD.FTZ R200, RZ, R200 ;  /* 0x000000c8ffc87221 */ /* 0x000fe40000010000 */
[----:B------:R-:W-:Y:S02]  /*a9e0*/  FADD.FTZ R197, R209, R222 ;  /* 0x000000ded1c57221 */ /* 0x000fe40000010000 */
[----:B------:R-:W-:Y:S02]  /*a9f0*/  FMUL.FTZ R205, R210, -R198 ;  /* 0x800000c6d2cd7220 */ /* 0x000fe40000410000 */
[C---:B------:R-:W-:Y:S02]  /*aa00*/  FMUL.FTZ R201, R203.reuse, R202 ;  /* 0x000000cacbc97220 */ /* 0x040fe40000410000 */
[----:B------:R-:W-:-:S02]  /*aa10*/  FMUL.FTZ R203, R203, R200 ;  /* 0x000000c8cbcb7220 */ /* 0x000fc40000410000 */
[-C--:B------:R-:W-:Y:S02]  /*aa20*/  FMUL.FTZ R209, R210, -R197.reuse ;  /* 0x800000c5d2d17220 */ /* 0x080fe40000410000 */
[C---:B------:R-:W-:Y:S02]  /*aa30*/  FFMA.FTZ R207, R208.reuse, R197, -R205 ;  /* 0x000000c5d0cf7223 */ /* 0x040fe400000108cd */
[C---:B------:R-:W-:Y:S02]  /*aa40*/  FFMA.FTZ R205, R199.reuse, R200, R201 ;  /* 0x000000c8c7cd7223 */ /* 0x040fe400000100c9 */
[----:B------:R-:W-:Y:S02]  /*aa50*/  FFMA.FTZ R203, R199, R202, -R203 ;  /* 0x000000cac7cb7223 */ /* 0x000fe400000108cb */
[----:B------:R-:W-:Y:S02]  /*aa60*/  FFMA.FTZ R208, R208, R198, R209 ;  /* 0x000000c6d0d07223 */ /* 0x000fe400000100d1 */
[----:B------:R-:W-:-:S02]  /*aa70*/  FADD.FTZ R205, RZ, R205 ;  /* 0x000000cdffcd7221 */ /* 0x000fc40000010000 */
[----:B------:R-:W-:Y:S02]  /*aa80*/  FFMA.FTZ R203, R121, R68, R203 ;  /* 0x0000004479cb7223 */ /* 0x000fe400000100cb */
[----:B------:R-:W-:Y:S02]  /*aa90*/  FADD.FTZ R199, R214, R207 ;  /* 0x000000cfd6c77221 */ /* 0x000fe40000010000 */
[----:B------:R-:W-:Y:S02]  /*aaa0*/  FADD.FTZ R201, -R213, R208 ;  /* 0x000000d0d5c97221 */ /* 0x000fe40000010100 */
[C---:B------:R-:W-:Y:S02]  /*aab0*/  FMUL.FTZ R208, R164.reuse, R205 ;  /* 0x000000cda4d07220 */ /* 0x040fe40000410000 */
[----:B------:R-:W-:Y:S02]  /*aac0*/  FMUL.FTZ R164, R164, R203 ;  /* 0x000000cba4a47220 */ /* 0x000fe40000410000 */
[----:B------:R-:W-:-:S02]  /*aad0*/  FMUL.FTZ R214, R166, -R199 ;  /* 0x800000c7a6d67220 */ /* 0x000fc40000410000 */
[----:B------:R-:W-:Y:S02]  /*aae0*/  FMUL.FTZ R210, R166, -R201 ;  /* 0x800000c9a6d27220 */ /* 0x000fe40000410000 */
[----:B------:R-:W-:Y:S02]  /*aaf0*/  FFMA.FTZ R166, R163, R205, R164 ;  /* 0x000000cda3a67223 */ /* 0x000fe400000100a4 */
[----:B------:R-:W-:Y:S02]  /*ab00*/  FFMA.FTZ R164, R167, R201, R214 ;  /* 0x000000c9a7a47223 */ /* 0x000fe400000100d6 */
[----:B------:R-:W-:Y:S02]  /*ab10*/  FFMA.FTZ R208, R163, R203, -R208 ;  /* 0x000000cba3d07223 */ /* 0x000fe400000108d0 */
[----:B------:R-:W-:Y:S02]  /*ab20*/  FFMA.FTZ R207, R167, R199, -R210 ;  /* 0x000000c7a7cf7223 */ /* 0x000fe400000108d2 */
[----:B0-----:R-:W-:-:S02]  /*ab30*/  FMUL.FTZ R163, R217, R7 ;  /* 0x00000007d9a37220 */ /* 0x001fc40000410000 */
[----:B------:R-:W-:Y:S02]  /*ab40*/  FADD.FTZ R164, -R165, R164 ;  /* 0x000000a4a5a47221 */ /* 0x000fe40000010100 */
[-C--:B------:R-:W-:Y:S02]  /*ab50*/  FMUL.FTZ R167, R217, R6.reuse ;  /* 0x00000006d9a77220 */ /* 0x080fe40000410000 */
[----:B------:R-:W-:Y:S02]  /*ab60*/  FADD.FTZ R162, R162, R207 ;  /* 0x000000cfa2a27221 */ /* 0x000fe40000010000 */
[----:B-1----:R-:W-:Y:S02]  /*ab70*/  FFMA.FTZ R163, R218, R6, -R163 ;  /* 0x00000006daa37223 */ /* 0x002fe400000108a3 */
[C---:B------:R-:W-:Y:S02]  /*ab80*/  FMUL.FTZ R6, R157.reuse, -R164 ;  /* 0x800000a49d067220 */ /* 0x040fe40000410000 */
[----:B------:R-:W-:-:S02]  /*ab90*/  FMUL.FTZ R165, R157, -R162 ;  /* 0x800000a29da57220 */ /* 0x000fc40000410000 */
[C---:B------:R-:W-:Y:S02]  /*aba0*/  FFMA.FTZ R157, R159.reuse, R162, -R6 ;  /* 0x000000a29f9d7223 */ /* 0x040fe40000010806 */
[----:B------:R-:W-:Y:S02]  /*abb0*/  FADD.FTZ R166, RZ, R166 ;  /* 0x000000a6ffa67221 */ /* 0x000fe40000010000 */
[----:B------:R-:W-:Y:S02]  /*abc0*/  FFMA.FTZ R6, R159, R164, R165 ;  /* 0x000000a49f067223 */ /* 0x000fe400000100a5 */
[----:B------:R-:W-:Y:S02]  /*abd0*/  FADD.FTZ R156, R156, R157 ;  /* 0x0000009d9c9c7221 */ /* 0x000fe40000010000 */
[----:B------:R-:W-:Y:S02]  /*abe0*/  FFMA.FTZ R208, R120, R69, R208 ;  /* 0x0000004578d07223 */ /* 0x000fe400000100d0 */
[----:B------:R-:W-:-:S02]  /*abf0*/  FMUL.FTZ R157, R135, R166 ;  /* 0x000000a6879d7220 */ /* 0x000fc40000410000 */
        /* <DEDUP_REMOVED lines=65> */
[-C--:B------:R-:W-:Y:S02]  /*b010*/  FMUL.FTZ R139, R190, R66.reuse ;  /* 0x00000042be8b7220 */ /* 0x080fe40000410000 */
[----:B------:R-:W-:-:S02]  /*b020*/  FFMA.FTZ R220, R133, -R66, R220 ;  /* 0x8000004285dc7223 */ /* 0x000fc400000100dc */
        /* <DEDUP_REMOVED lines=8> */
[-C--:B------:R-:W-:Y:S02]  /*b0b0*/  FMUL.FTZ R146, R155, R56.reuse ;  /* 0x000000389b927220 */ /* 0x080fe40000410000 */
[----:B------:R-:W-:Y:S02]  /*b0c0*/  FADD.FTZ R14, R14, R137 ;  /* 0x000000890e0e7221 */ /* 0x000fe40000010000 */
[----:B------:R-:W-:Y:S02]  /*b0d0*/  FMUL.FTZ R139, R144, R55 ;  /* 0x00000037908b7220 */ /* 0x000fe40000410000 */
[----:B------:R-:W-:-:S02]  /*b0e0*/  FMUL.FTZ R142, R154, R56 ;  /* 0x000000389a8e7220 */ /* 0x000fc40000410000 */
[----:B------:R-:W-:Y:S02]  /*b0f0*/  FFMA.FTZ R5, R220, R141, -R212 ;  /* 0x0000008ddc057223 */ /* 0x000fe400000108d4 */
[----:B------:R-:W-:Y:S02]  /*b100*/  FFMA.FTZ R169, R131, -R56, R169 ;  /* 0x8000003883a97223 */ /* 0x000fe400000100a9 */
[----:B------:R-:W-:Y:S02]  /*b110*/  FMUL.FTZ R143, R11, R146 ;  /* 0x000000920b8f7220 */ /* 0x000fe40000410000 */
[-C--:B------:R-:W-:Y:S02]  /*b120*/  FFMA.FTZ R170, R130, -R55.reuse, R170 ;  /* 0x8000003782aa7223 */ /* 0x080fe400000100aa */
[----:B------:R-:W-:Y:S02]  /*b130*/  FMUL.FTZ R187, R187, UR17 ;  /* 0x00000011bbbb7c20 */ /* 0x000fe40008410000 */
[----:B------:R-:W-:-:S02]  /*b140*/  FMUL.FTZ R137, R14, R55 ;  /* 0x000000370e897220 */ /* 0x000fc40000410000 */
[----:B------:R-:W-:Y:S02]  /*b150*/  FMUL.FTZ R141, R10, R139 ;  /* 0x0000008b0a8d7220 */ /* 0x000fe40000410000 */
[-C--:B------:R-:W-:Y:S02]  /*b160*/  FMUL.FTZ R145, R11, R142.reuse ;  /* 0x0000008e0b917220 */ /* 0x080fe40000410000 */
[----:B------:R-:W-:Y:S02]  /*b170*/  FFMA.FTZ R210, R169, R142, R143 ;  /* 0x0000008ea9d27223 */ /* 0x000fe4000001008f */
[----:B------:R-:W-:Y:S02]  /*b180*/  FFMA.FTZ R187, R190, UR16, R187 ;  /* 0x00000010bebb7c23 */ /* 0x000fe400080100bb */
[-C--:B------:R-:W-:Y:S02]  /*b190*/  FFMA.FTZ R141, R170, R137.reuse, R141 ;  /* 0x00000089aa8d7223 */ /* 0x080fe4000001008d */
[----:B------:R-:W-:-:S02]  /*b1a0*/  FMUL.FTZ R143, R10, R137 ;  /* 0x000000890a8f7220 */ /* 0x000fc40000410000 */
[----:B------:R-:W-:Y:S02]  /*b1b0*/  FFMA.FTZ R212, R169, R146, -R145 ;  /* 0x00000092a9d47223 */ /* 0x000fe40000010891 */
[----:B------:R-:W-:Y:S02]  /*b1c0*/  FMUL.FTZ R145, R140, R57 ;  /* 0x000000398c917220 */ /* 0x000fe40000410000 */
[----:B------:R-:W-:Y:S02]  /*b1d0*/  FADD.FTZ R141, RZ, R141 ;  /* 0x0000008dff8d7221 */ /* 0x000fe40000010000 */
[----:B------:R-:W-:Y:S02]  /*b1e0*/  FFMA.FTZ R187, R220, R187, R147 ;  /* 0x000000bbdcbb7223 */ /* 0x000fe40000010093 */
[----:B------:R-:W-:Y:S02]  /*b1f0*/  FFMA.FTZ R143, R170, R139, -R143 ;  /* 0x0000008baa8f7223 */ /* 0x000fe4000001088f */
[----:B------:R-:W-:-:S02]  /*b200*/  FFMA.FTZ R172, R128, -R57, R172 ;  /* 0x8000003980ac7223 */ /* 0x000fc400000100ac */
[----:B------:R-:W-:Y:S02]  /*b210*/  FMUL.FTZ R139, R152, R57 ;  /* 0x00000039988b7220 */ /* 0x000fe40000410000 */
[----:B------:R-:W-:Y:S02]  /*b220*/  FMUL.FTZ R147, R158, R145 ;  /* 0x000000919e937220 */ /* 0x000fe40000410000 */
[-C--:B------:R-:W-:Y:S02]  /*b230*/  FMUL.FTZ R146, R150, R58.reuse ;  /* 0x0000003a96927220 */ /* 0x080fe40000410000 */
[----:B------:R-:W-:Y:S02]  /*b240*/  FADD.FTZ R141, R141, R210 ;  /* 0x000000d28d8d7221 */ /* 0x000fe40000010000 */
[----:B------:R-:W-:Y:S02]  /*b250*/  FFMA.FTZ R210, R172, R139, R147 ;  /* 0x0000008bacd27223 */ /* 0x000fe40000010093 */
[----:B------:R-:W-:-:S02]  /*b260*/  FFMA.FTZ R173, R129, -R58, R173 ;  /* 0x8000003a81ad7223 */ /* 0x000fc400000100ad */
[----:B------:R-:W-:Y:S02]  /*b270*/  FMUL.FTZ R216, R149, R58 ;  /* 0x0000003a95d87220 */ /* 0x000fe40000410000 */
[----:B------:R-:W-:Y:S02]  /*b280*/  FMUL.FTZ R151, R158, R139 ;  /* 0x0000008b9e977220 */ /* 0x000fe40000410000 */
[----:B------:R-:W-:Y:S02]  /*b290*/  FADD.FTZ R143, RZ, R143 ;  /* 0x0000008fff8f7221 */ /* 0x000fe40000010000 */
[----:B------:R-:W-:Y:S02]  /*b2a0*/  FMUL.FTZ R147, R15, R146 ;  /* 0x000000920f937220 */ /* 0x000fe40000410000 */
[----:B------:R-:W-:Y:S02]  /*b2b0*/  FFMA.FTZ R214, R172, R145, -R151 ;  /* 0x00000091acd67223 */ /* 0x000fe40000010897 */
[----:B------:R-:W-:-:S02]  /*b2c0*/  FADD.FTZ R143, R143, R212 ;  /* 0x000000d48f8f7221 */ /* 0x000fc40000010000 */
[-C--:B------:R-:W-:Y:S02]  /*b2d0*/  FFMA.FTZ R147, R173, R216.reuse, -R147 ;  /* 0x000000d8ad937223 */ /* 0x080fe40000010893 */
[----:B------:R-:W-:Y:S02]  /*b2e0*/  FMUL.FTZ R216, R15, R216 ;  /* 0x000000d80fd87220 */ /* 0x000fe40000410000 */
[----:B------:R-:W-:Y:S02]  /*b2f0*/  FMUL.FTZ R151, R138, R59 ;  /* 0x0000003b8a977220 */ /* 0x000fe40000410000 */
[----:B------:R-:W-:Y:S02]  /*b300*/  FADD.FTZ R214, R143, R214 ;  /* 0x000000d68fd67221 */ /* 0x000fe40000010000 */
[----:B------:R-:W-:Y:S02]  /*b310*/  FADD.FTZ R210, R141, R210 ;  /* 0x000000d28dd27221 */ /* 0x000fe40000010000 */
[----:B------:R-:W-:-:S02]  /*b320*/  FFMA.FTZ R145, R173, R146, R216 ;  /* 0x00000092ad917223 */ /* 0x000fc400000100d8 */
[----:B------:R-:W-:Y:S02]  /*b330*/  FFMA.FTZ R143, R133, R190, R187 ;  /* 0x000000be858f7223 */ /* 0x000fe400000100bb */
[-C--:B------:R-:W-:Y:S02]  /*b340*/  FFMA.FTZ R168, R126, -R59.reuse, R168 ;  /* 0x8000003b7ea87223 */ /* 0x080fe400000100a8 */
[----:B------:R-:W-:Y:S02]  /*b350*/  FMUL.FTZ R141, R148, R59 ;  /* 0x0000003b948d7220 */ /* 0x000fe40000410000 */
[----:B------:R-:W-:Y:S02]  /*b360*/  FMUL.FTZ R157, R160, R151 ;  /* 0x00000097a09d7220 */ /* 0x000fe40000410000 */
[----:B------:R-:W-:Y:S02]  /*b370*/  FMUL.FTZ R133, R191, UR17 ;  /* 0x00000011bf857c20 */ /* 0x000fe40008410000 */
[----:B------:R-:W-:-:S02]  /*b380*/  FMUL.FTZ R161, R153, R60 ;  /* 0x0000003c99a17220 */ /* 0x000fc40000410000 */
[----:B------:R-:W-:Y:S02]  /*b390*/  FADD.FTZ R145, R210, R145 ;  /* 0x00000091d2917221 */ /* 0x000fe40000010000 */
[----:B------:R-:W-:Y:S02]  /*b3a0*/  FADD.FTZ R214, R214, R147 ;  /* 0x00000093d6d67221 */ /* 0x000fe40000010000 */
[-C--:B------:R-:W-:Y:S02]  /*b3b0*/  FFMA.FTZ R210, R168, R141.reuse, R157 ;  /* 0x0000008da8d27223 */ /* 0x080fe4000001009d */
[----:B------:R-:W-:Y:S02]  /*b3c0*/  FFMA.FTZ R147, R196, UR16, -R133 ;  /* 0x00000010c4937c23 */ /* 0x000fe40008010885 */
[----:B------:R-:W-:Y:S02]  /*b3d0*/  FMUL.FTZ R159, R160, R141 ;  /* 0x0000008da09f7220 */ /* 0x000fe40000410000 */
[----:B------:R-:W-:-:S02]  /*b3e0*/  FFMA.FTZ R180, R127, -R60, R180 ;  /* 0x8000003c7fb47223 */ /* 0x000fc400000100b4 */
[----:B------:R-:W-:Y:S02]  /*b3f0*/  FMUL.FTZ R133, R156, R60 ;  /* 0x0000003c9c857220 */ /* 0x000fe40000410000 */
[----:B------:R-:W-:Y:S02]  /*b400*/  FMUL.FTZ R157, R12, R161 ;  /* 0x000000a10c9d7220 */ /* 0x000fe40000410000 */
[----:B------:R-:W-:Y:S02]  /*b410*/  FFMA.FTZ R159, R168, R151, -R159 ;  /* 0x00000097a89f7223 */ /* 0x000fe4000001089f */
[----:B------:R-:W-:Y:S02]  /*b420*/  FADD.FTZ R145, R145, R210 ;  /* 0x000000d291917221 */ /* 0x000fe40000010000 */
[----:B------:R-:W-:Y:S02]  /*b430*/  FFMA.FTZ R190, R180, R133, R157 ;  /* 0x00000085b4be7223 */ /* 0x000fe4000001009d */
[----:B------:R-:W-:-:S02]  /*b440*/  FMUL.FTZ R151, R191, R65 ;  /* 0x00000041bf977220 */ /* 0x000fc40000410000 */
[----:B------:R-:W-:Y:S02]  /*b450*/  FMUL.FTZ R163, R12, R133 ;  /* 0x000000850ca37220 */ /* 0x000fe40000410000 */
[----:B------:R-:W-:Y:S02]  /*b460*/  FADD.FTZ R190, R145, R190 ;  /* 0x000000be91be7221 */ /* 0x000fe40000010000 */
[-C--:B------:R-:W-:Y:S02]  /*b470*/  FFMA.FTZ R194, R134, -R65.reuse, R194 ;  /* 0x8000004186c27223 */ /* 0x080fe400000100c2 */
[----:B------:R-:W-:Y:S02]  /*b480*/  FMUL.FTZ R165, R196, R65 ;  /* 0x00000041c4a57220 */ /* 0x000fe40000410000 */
[----:B------:R-:W-:Y:S02]  /*b490*/  FMUL.FTZ R167, R192, R151 ;  /* 0x00000097c0a77220 */ /* 0x000fe40000410000 */
[----:B------:R-:W-:-:S02]  /*b4a0*/  FMUL.FTZ R145, R185, UR17 ;  /* 0x00000011b9917c20 */ /* 0x000fc40008410000 */
[----:B------:R-:W-:Y:S02]  /*b4b0*/  FMUL.FTZ R147, R192, R147 ;  /* 0x00000093c0937220 */ /* 0x000fe40000410000 */
[----:B------:R-:W-:Y:S02]  /*b4c0*/  FFMA.FTZ R210, R180, R161, -R163 ;  /* 0x000000a1b4d27223 */ /* 0x000fe400000108a3 */
[-C--:B------:R-:W-:Y:S02]  /*b4d0*/  FMUL.FTZ R192, R192, R165.reuse ;  /* 0x000000a5c0c07220 */ /* 0x080fe40000410000 */
[----:B------:R-:W-:Y:S02]  /*b4e0*/  FFMA.FTZ R157, R194, R165, -R167 ;  /* 0x000000a5c29d7223 */ /* 0x000fe400000108a7 */
[----:B------:R-:W-:Y:S02]  /*b4f0*/  FFMA.FTZ R163, R186, UR16, -R145 ;  /* 0x00000010baa37c23 */ /* 0x000fe40008010891 */
[----:B------:R-:W-:-:S02]  /*b500*/  FMUL.FTZ R165, R164, R61 ;  /* 0x0000003da4a57220 */ /* 0x000fc40000410000 */
[----:B------:R-:W-:Y:S02]  /*b510*/  FFMA.FTZ R211, R115, R202, R6 ;  /* 0x000000ca73d37223 */ /* 0x000fe40000010006 */
[----:B------:R-:W-:Y:S02]  /*b520*/  FMUL.FTZ R6, R200, R163 ;  /* 0x000000a3c8067220 */ /* 0x000fe40000410000 */
[----:B------:R-:W-:Y:S02]  /*b530*/  FMUL.FTZ R207, R185, R67 ;  /* 0x00000043b9cf7220 */ /* 0x000fe40000410000 */
[----:B------:R-:W-:Y:S02]  /*b540*/  FFMA.FTZ R184, R124, -R61, R184 ;  /* 0x8000003d7cb87223 */ /* 0x000fe400000100b8 */
[----:B------:R-:W-:Y:S02]  /*b550*/  FMUL.FTZ R213, R186, R67 ;  /* 0x00000043bad57220 */ /* 0x000fe40000410000 */
[----:B------:R-:W-:-:S02]  /*b560*/  FMUL.FTZ R145, R162, R61 ;  /* 0x0000003da2917220 */ /* 0x000fc40000410000 */
[----:B------:R-:W-:Y:S02]  /*b570*/  FMUL.FTZ R163, R176, R165 ;  /* 0x000000a5b0a37220 */ /* 0x000fe40000410000 */
[----:B------:R-:W-:Y:S02]  /*b580*/  FFMA.FTZ R161, R115, -R200, R7 ;  /* 0x800000c873a17223 */ /* 0x000fe40000010007 */
[----:B------:R-:W-:Y:S02]  /*b590*/  FFMA.FTZ R7, R132, -R67, R202 ;  /* 0x8000004384077223 */ /* 0x000fe400000100ca */
[----:B------:R-:W-:Y:S02]  /*b5a0*/  FMUL.FTZ R202, R200, R213 ;  /* 0x000000d5c8ca7220 */ /* 0x000fe40000410000 */
[----:B------:R-:W-:Y:S02]  /*b5b0*/  FMUL.FTZ R187, R176, R145 ;  /* 0x00000091b0bb7220 */ /* 0x000fe40000410000 */
[----:B------:R-:W-:-:S02]  /*b5c0*/  FMUL.FTZ R216, R200, R207 ;  /* 0x000000cfc8d87220 */ /* 0x000fc40000410000 */
[----:B------:R-:W-:Y:S02]  /*b5d0*/  FFMA.FTZ R167, R184, R145, R163 ;  /* 0x00000091b8a77223 */ /* 0x000fe400000100a3 */
[----:B------:R-:W-:Y:S02]  /*b5e0*/  FADD.FTZ R159, R214, R159 ;  /* 0x0000009fd69f7221 */ /* 0x000fe40000010000 */
[----:B------:R-:W-:Y:S02]  /*b5f0*/  FMUL.FTZ R200, R201, R62 ;  /* 0x0000003ec9c87220 */ /* 0x000fe40000410000 */
[----:B------:R-:W-:Y:S02]  /*b600*/  FFMA.FTZ R187, R184, R165, -R187 ;  /* 0x000000a5b8bb7223 */ /* 0x000fe400000108bb */
[----:B------:R-:W-:Y:S02]  /*b610*/  FADD.FTZ R167, R190, R167 ;  /* 0x000000a7bea77221 */ /* 0x000fe40000010000 */
[----:B------:R-:W-:-:S02]  /*b620*/  FADD.FTZ R210, R159, R210 ;  /* 0x000000d29fd27221 */ /* 0x000fc40000010000 */
[-C--:B------:R-:W-:Y:S02]  /*b630*/  FFMA.FTZ R181, R125, -R62.reuse, R181 ;  /* 0x8000003e7db57223 */ /* 0x080fe400000100b5 */
[----:B------:R-:W-:Y:S02]  /*b640*/  FMUL.FTZ R190, R199, R62 ;  /* 0x0000003ec7be7220 */ /* 0x000fe40000410000 */
[----:B------:R-:W-:Y:S02]  /*b650*/  FMUL.FTZ R165, R177, R200 ;  /* 0x000000c8b1a57220 */ /* 0x000fe40000410000 */
[----:B------:R-:W-:Y:S02]  /*b660*/  FMUL.FTZ R159, R197, R63 ;  /* 0x0000003fc59f7220 */ /* 0x000fe40000410000 */
[----:B------:R-:W-:Y:S02]  /*b670*/  FFMA.FTZ R163, R7, R207, R202 ;  /* 0x000000cf07a37223 */ /* 0x000fe400000100ca */
[----:B------:R-:W-:-:S02]  /*b680*/  FFMA.FTZ R202, R181, R190, R165 ;  /* 0x000000beb5ca7223 */ /* 0x000fc400000100a5 */
[-C--:B------:R-:W-:Y:S02]  /*b690*/  FFMA.FTZ R188, R122, -R63.reuse, R188 ;  /* 0x8000003f7abc7223 */ /* 0x080fe400000100bc */
[----:B------:R-:W-:Y:S02]  /*b6a0*/  FMUL.FTZ R209, R198, R63 ;  /* 0x0000003fc6d17220 */ /* 0x000fe40000410000 */
[----:B------:R-:W-:Y:S02]  /*b6b0*/  FMUL.FTZ R165, R182, R159 ;  /* 0x0000009fb6a57220 */ /* 0x000fe40000410000 */
[----:B------:R-:W-:Y:S02]  /*b6c0*/  FADD.FTZ R187, R210, R187 ;  /* 0x000000bbd2bb7221 */ /* 0x000fe40000010000 */
[----:B------:R-:W-:Y:S02]  /*b6d0*/  FADD.FTZ R90, R207, R90 ;  /* 0x0000005acf5a7221 */ /* 0x000fe40000010000 */
[----:B------:R-:W-:-:S02]  /*b6e0*/  FFMA.FTZ R210, R188, R209, -R165 ;  /* 0x000000d1bcd27223 */ /* 0x000fc400000108a5 */
        /* <DEDUP_REMOVED lines=9> */
[----:B------:R-:W-:Y:S02]  /*b780*/  FADD.FTZ R167, R167, R202 ;  /* 0x000000caa7a77221 */ /* 0x000fe40000010000 */
[----:B------:R-:W-:Y:S02]  /*b790*/  FFMA.FTZ R202, R189, R200, R165 ;  /* 0x000000c8bdca7223 */ /* 0x000fe400000100a5 */
[----:B------:R-:W-:-:S02]  /*b7a0*/  FADD.FTZ R187, R187, R212 ;  /* 0x000000d4bbbb7221 */ /* 0x000fc40000010000 */
[----:B------:R-:W-:Y:S02]  /*b7b0*/  FMUL.FTZ R207, R183, R200 ;  /* 0x000000c8b7cf7220 */ /* 0x000fe40000410000 */
[----:B------:R-:W-:Y:S02]  /*b7c0*/  FADD.FTZ R167, R167, R202 ;  /* 0x000000caa7a77221 */ /* 0x000fe40000010000 */
[----:B------:R-:W-:Y:S02]  /*b7d0*/  FMUL.FTZ R202, R179, R68 ;  /* 0x00000044b3ca7220 */ /* 0x000fe40000410000 */
[----:B------:R-:W-:Y:S02]  /*b7e0*/  FADD.FTZ R187, R187, R210 ;  /* 0x000000d2bbbb7221 */ /* 0x000fe40000010000 */
[----:B------:R-:W-:Y:S02]  /*b7f0*/  FFMA.FTZ R214, R189, R214, -R207 ;  /* 0x000000d6bdd67223 */ /* 0x000fe400000108cf */
[----:B------:R-:W-:-:S02]  /*b800*/  FMUL.FTZ R210, R175, R68 ;  /* 0x00000044afd27220 */ /* 0x000fc40000410000 */
[----:B------:R-:W-:Y:S02]  /*b810*/  FFMA.FTZ R211, R116, R203, R211 ;  /* 0x000000cb74d37223 */ /* 0x000fe400000100d3 */
[----:B------:R-:W-:Y:S02]  /*b820*/  FFMA.FTZ R203, R121, -R68, R203 ;  /* 0x8000004479cb7223 */ /* 0x000fe400000100cb */
[C---:B------:R-:W-:Y:S02]  /*b830*/  FMUL.FTZ R207, R205.reuse, R202 ;  /* 0x000000cacdcf7220 */ /* 0x040fe40000410000 */
[-C--:B------:R-:W-:Y:S02]  /*b840*/  FMUL.FTZ R165, R205, R210.reuse ;  /* 0x000000d2cda57220 */ /* 0x080fe40000410000 */
[----:B------:R-:W-:Y:S02]  /*b850*/  FFMA.FTZ R192, R194, R151, R192 ;  /* 0x00000097c2c07223 */ /* 0x000fe400000100c0 */
[----:B------:R-:W-:-:S02]  /*b860*/  FFMA.FTZ R210, R203, R210, -R207 ;  /* 0x000000d2cbd27223 */ /* 0x000fc400000108cf */
[-C--:B------:R-:W-:Y:S02]  /*b870*/  FMUL.FTZ R207, R178, R69.reuse ;  /* 0x00000045b2cf7220 */ /* 0x080fe40000410000 */
[----:B------:R-:W-:Y:S02]  /*b880*/  FADD.FTZ R214, R187, R214 ;  /* 0x000000d6bbd67221 */ /* 0x000fe40000010000 */
[----:B------:R-:W-:Y:S02]  /*b890*/  FADD.FTZ R167, R167, R192 ;  /* 0x000000c0a7a77221 */ /* 0x000fe40000010000 */
[-C--:B------:R-:W-:Y:S02]  /*b8a0*/  FMUL.FTZ R187, R174, R69.reuse ;  /* 0x00000045aebb7220 */ /* 0x080fe40000410000 */
[----:B------:R-:W-:Y:S02]  /*b8b0*/  FFMA.FTZ R211, R117, R208, R211 ;  /* 0x000000d075d37223 */ /* 0x000fe400000100d3 */
[----:B------:R-:W-:-:S02]  /*b8c0*/  FFMA.FTZ R208, R120, -R69, R208 ;  /* 0x8000004578d07223 */ /* 0x000fc400000100d0 */
[----:B------:R-:W-:Y:S02]  /*b8d0*/  FMUL.FTZ R192, R166, R207 ;  /* 0x000000cfa6c07220 */ /* 0x000fe40000410000 */
[----:B------:R-:W-:Y:S02]  /*b8e0*/  FADD.FTZ R89, R202, R89 ;  /* 0x00000059ca597221 */ /* 0x000fe40000010000 */
[----:B------:R-:W-:Y:S02]  /*b8f0*/  FFMA.FTZ R165, R203, R202, R165 ;  /* 0x000000cacba57223 */ /* 0x000fe400000100a5 */
[----:B------:R-:W-:Y:S02]  /*b900*/  FADD.FTZ R214, R214, R157 ;  /* 0x0000009dd6d67221 */ /* 0x000fe40000010000 */
[----:B------:R-:W-:Y:S02]  /*b910*/  FMUL.FTZ R202, R166, R187 ;  /* 0x000000bba6ca7220 */ /* 0x000fe40000410000 */
[----:B------:R-:W-:-:S02]  /*b920*/  FADD.FTZ R88, R187, R88 ;  /* 0x00000058bb587221 */ /* 0x000fc40000010000 */
[----:B------:R-:W-:Y:S02]  /*b930*/  FFMA.FTZ R187, R208, R187, R192 ;  /* 0x000000bbd0bb7223 */ /* 0x000fe400000100c0 */
[-C--:B------:R-:W-:Y:S02]  /*b940*/  FFMA.FTZ R135, R119, R70.reuse, R135 ;  /* 0x0000004677877223 */ /* 0x080fe40000010087 */
[----:B------:R-:W-:Y:S02]  /*b950*/  FMUL.FTZ R192, R13, R70 ;  /* 0x000000460dc07220 */ /* 0x000fe40000410000 */
[----:B------:R-:W-:Y:S02]  /*b960*/  FADD.FTZ R157, RZ, R136 ;  /* 0x00000088ff9d7221 */ /* 0x000fe40000010000 */
[----:B------:R-:W-:Y:S02]  /*b970*/  FFMA.FTZ R216, R7, R213, -R216 ;  /* 0x000000d507d87223 */ /* 0x000fe400000108d8 */
[----:B------:R-:W-:-:S02]  /*b980*/  FADD.FTZ R4, R167, R4 ;  /* 0x00000004a7047221 */ /* 0x000fc40000010000 */
[----:B------:R-:W-:Y:S02]  /*b990*/  FADD.FTZ R5, R214, R5 ;  /* 0x00000005d6057221 */ /* 0x000fe40000010000 */
[----:B------:R-:W-:Y:S02]  /*b9a0*/  FFMA.FTZ R211, R118, R135, R211 ;  /* 0x0000008776d37223 */ /* 0x000fe400000100d3 */
[-C--:B------:R-:W-:Y:S02]  /*b9b0*/  FMUL.FTZ R136, R171, R70.reuse ;  /* 0x00000046ab887220 */ /* 0x080fe40000410000 */
[----:B------:R-:W-:Y:S02]  /*b9c0*/  FFMA.FTZ R135, R119, -R70, R135 ;  /* 0x8000004677877223 */ /* 0x000fe40000010087 */
[----:B------:R-:W-:Y:S02]  /*b9d0*/  FMUL.FTZ R167, R157, R192 ;  /* 0x000000c09da77220 */ /* 0x000fe40000410000 */
[----:B------:R-:W-:-:S02]  /*b9e0*/  FADD.FTZ R4, R4, R163 ;  /* 0x000000a304047221 */ /* 0x000fc40000010000 */
[----:B------:R-:W-:Y:S02]  /*b9f0*/  FADD.FTZ R5, R5, R216 ;  /* 0x000000d805057221 */ /* 0x000fe40000010000 */
[----:B------:R-:W-:Y:S02]  /*ba00*/  FADD.FTZ R87, R136, R87 ;  /* 0x0000005788577221 */ /* 0x000fe40000010000 */
[-C--:B------:R-:W-:Y:S02]  /*ba10*/  FFMA.FTZ R167, R135, R136.reuse, R167 ;  /* 0x0000008887a77223 */ /* 0x080fe400000100a7 */
[----:B------:R-:W-:Y:S02]  /*ba20*/  FFMA.FTZ R202, R208, R207, -R202 ;  /* 0x000000cfd0ca7223 */ /* 0x000fe400000108ca */
[----:B------:R-:W-:Y:S02]  /*ba30*/  FMUL.FTZ R136, R157, R136 ;  /* 0x000000889d887220 */ /* 0x000fe40000410000 */
[----:B------:R-:W-:-:S02]  /*ba40*/  FADD.FTZ R4, R4, R165 ;  /* 0x000000a504047221 */ /* 0x000fc40000010000 */
[----:B------:R-:W-:Y:S01]  /*ba50*/  FFMA.FTZ R161, R116, -R205, R161 ;  /* 0x800000cd74a17223 */ /* 0x000fe200000100a1 */
[----:B------:R-:W0:Y:S01]  /*ba60*/  SHFL.DOWN PT, R165, R211, 0x1, 0x1f ;  /* 0x08201f00d3a57f89 */ /* 0x000e2200000e0000 */
[----:B------:R-:W-:Y:S02]  /*ba70*/  FADD.FTZ R5, R5, R210 ;  /* 0x000000d205057221 */ /* 0x000fe40000010000 */
[----:B------:R-:W-:Y:S02]  /*ba80*/  FFMA.FTZ R136, R135, R192, -R136 ;  /* 0x000000c087887223 */ /* 0x000fe40000010888 */
[----:B------:R-:W-:Y:S02]  /*ba90*/  FADD.FTZ R4, R4, R187 ;  /* 0x000000bb04047221 */ /* 0x000fe40000010000 */
[----:B------:R-:W-:Y:S02]  /*baa0*/  FFMA.FTZ R161, R117, -R166, R161 ;  /* 0x800000a675a17223 */ /* 0x000fe400000100a1 */
[----:B------:R-:W-:-:S02]  /*bab0*/  FADD.FTZ R5, R5, R202 ;  /* 0x000000ca05057221 */ /* 0x000fc40000010000 */
[----:B------:R-:W-:Y:S02]  /*bac0*/  FADD.FTZ R167, R4, R167 ;  /* 0x000000a704a77221 */ /* 0x000fe40000010000 */
[----:B------:R-:W-:Y:S02]  /*bad0*/  FFMA.FTZ R161, R118, -R157, R161 ;  /* 0x8000009d76a17223 */ /* 0x000fe400000100a1 */
[----:B------:R-:W-:Y:S01]  /*bae0*/  FADD.FTZ R5, R5, R136 ;  /* 0x0000008805057221 */ /* 0x000fe20000010000 */
[----:B------:R-:W-:Y:S01]  /*baf0*/  SHFL.DOWN PT, R163, R167, 0x1, 0x1f ;  /* 0x08201f00a7a37f89 */ /* 0x000fe200000e0000 */
[----:B------:R-:W-:Y:S02]  /*bb00*/  FMUL.FTZ R186, R186, UR17 ;  /* 0x00000011baba7c20 */ /* 0x000fe40008410000 */
[----:B------:R-:W-:Y:S01]  /*bb10*/  FMUL.FTZ R4, R179, UR17 ;  /* 0x00000011b3047c20 */ /* 0x000fe20008410000 */
[----:B------:R-:W1:Y:S01]  /*bb20*/  SHFL.DOWN PT, R192, R161, 0x1, 0x1f ;  /* 0x08201f00a1c07f89 */ /* 0x000e6200000e0000 */
[----:B------:R-:W-:-:S02]  /*bb30*/  FFMA.FTZ R186, R185, UR16, R186 ;  /* 0x00000010b9ba7c23 */ /* 0x000fc400080100ba */
[----:B------:R-:W-:Y:S01]  /*bb40*/  FADD.FTZ R92, R151, R92 ;  /* 0x0000005c975c7221 */ /* 0x000fe20000010000 */
[----:B------:R-:W2:Y:S01]  /*bb50*/  SHFL.DOWN PT, R136, R5, 0x1, 0x1f ;  /* 0x08201f0005887f89 */ /* 0x000ea200000e0000 */
[----:B------:R-:W-:Y:S01]  /*bb60*/  FFMA.FTZ R6, R7, R186, R6 ;  /* 0x000000ba07067223 */ /* 0x000fe20000010006 */
[----:B------:R-:W-:Y:S01]  /*bb70*/  MOV R7, R161 ;  /* 0x000000a100077202 */ /* 0x000fe20000000f00 */
[----:B------:R-:W-:Y:S02]  /*bb80*/  FMUL.FTZ R196, R196, UR17 ;  /* 0x00000011c4c47c20 */ /* 0x000fe40008410000 */
[----:B------:R-:W-:Y:S02]  /*bb90*/  FFMA.FTZ R6, R132, R185, R6 ;  /* 0x000000b984067223 */ /* 0x000fe40000010006 */
[----:B------:R-:W-:Y:S02]  /*bba0*/  FFMA.FTZ R132, R175, UR16, -R4 ;  /* 0x00000010af847c23 */ /* 0x000fe40008010804 */
[----:B------:R-:W-:-:S02]  /*bbb0*/  FMUL.FTZ R4, R195, UR17 ;  /* 0x00000011c3047c20 */ /* 0x000fc40008410000 */
[----:B------:R-:W-:Y:S02]  /*bbc0*/  FMUL.FTZ R205, R205, R132 ;  /* 0x00000084cdcd7220 */ /* 0x000fe40000410000 */
[----:B------:R-:W-:Y:S01]  /*bbd0*/  FADD.FTZ R83, R6, R83 ;  /* 0x0000005306537221 */ /* 0x000fe20000010000 */
[----:B------:R-:W-:Y:S01]  /*bbe0*/  MOV R6, R211 ;  /* 0x000000d300067202 */ /* 0x000fe20000000f00 */
[----:B------:R-:W-:Y:S01]  /*bbf0*/  FFMA.FTZ R132, R193, UR16, -R4 ;  /* 0x00000010c1847c23 */ /* 0x000fe20008010804 */
[----:B------:R-:W-:Y:S01]  /*bc00*/  MOV R4, R167 ;  /* 0x000000a700047202 */ /* 0x000fe20000000f00 */
[----:B------:R-:W-:Y:S02]  /*bc10*/  FFMA.FTZ R196, R191, UR16, R196 ;  /* 0x00000010bfc47c23 */ /* 0x000fe400080100c4 */
[----:B0-----:R-:W-:Y:S02]  /*bc20*/  @!P0 FADD.FTZ R6, R6, R165 ;  /* 0x000000a506068221 */ /* 0x001fe40000010000 */
[----:B-1----:R-:W-:-:S02]  /*bc30*/  @!P0 FADD.FTZ R7, R7, R192 ;  /* 0x000000c007078221 */ /* 0x002fc40000010000 */
[----:B------:R-:W-:Y:S01]  /*bc40*/  @!P0 FADD.FTZ R4, R4, R163 ;  /* 0x000000a304048221 */ /* 0x000fe20000010000 */
[----:B------:R-:W0:Y:S01]  /*bc50*/  SHFL.DOWN PT, R161, R6, 0x2, 0x1f ;  /* 0x08401f0006a17f89 */ /* 0x000e2200000e0000 */
[----:B--2---:R-:W-:Y:S01]  /*bc60*/  @!P0 FADD.FTZ R5, R5, R136 ;  /* 0x0000008805058221 */ /* 0x004fe20000010000 */
[----:B------:R-:W-:Y:S01]  /*bc70*/  ISETP.GT.AND P0, PT, R18, 0x1d, PT ;  /* 0x0000001d1200780c */ /* 0x000fe20003f04270 */
[----:B------:R-:W-:Y:S01]  /*bc80*/  FMUL.FTZ R183, R183, R132 ;  /* 0x00000084b7b77220 */ /* 0x000fe20000410000 */
[----:B------:R-:W1:Y:S01]  /*bc90*/  SHFL.DOWN PT, R192, R7, 0x2, 0x1f ;  /* 0x08401f0007c07f89 */ /* 0x000e6200000e0000 */
[----:B------:R-:W-:Y:S02]  /*bca0*/  FMUL.FTZ R132, R193, UR17 ;  /* 0x00000011c1847c20 */ /* 0x000fe40008410000 */
[----:B------:R-:W-:Y:S01]  /*bcb0*/  FADD.FTZ R82, R143, R82 ;  /* 0x000000528f527221 */ /* 0x000fe20000010000 */
[----:B------:R-:W2:Y:S01]  /*bcc0*/  SHFL.DOWN PT, R186, R5, 0x2, 0x1f ;  /* 0x08401f0005ba7f89 */ /* 0x000ea200000e0000 */
[----:B------:R-:W-:-:S02]  /*bcd0*/  FFMA.FTZ R147, R194, R196, R147 ;  /* 0x000000c4c2937223 */ /* 0x000fc40000010093 */
[----:B------:R-:W-:Y:S01]  /*bce0*/  FMUL.FTZ R136, R175, UR17 ;  /* 0x00000011af887c20 */ /* 0x000fe20008410000 */
[----:B------:R-:W3:Y:S01]  /*bcf0*/  SHFL.DOWN PT, R151, R4, 0x2, 0x1f ;  /* 0x08401f0004977f89 */ /* 0x000ee200000e0000 */
[----:B------:R-:W-:Y:S02]  /*bd00*/  FFMA.FTZ R132, R195, UR16, R132 ;  /* 0x00000010c3847c23 */ /* 0x000fe40008010084 */
[----:B------:R-:W-:Y:S02]  /*bd10*/  FMUL.FTZ R143, R174, UR17 ;  /* 0x00000011ae8f7c20 */ /* 0x000fe40008410000 */
[----:B------:R-:W-:Y:S02]  /*bd20*/  FFMA.FTZ R134, R134, R191, R147 ;  /* 0x000000bf86867223 */ /* 0x000fe40000010093 */
[----:B------:R-:W-:Y:S02]  /*bd30*/  FFMA.FTZ R136, R179, UR16, R136 ;  /* 0x00000010b3887c23 */ /* 0x000fe40008010088 */
[----:B------:R-:W-:-:S02]  /*bd40*/  FFMA.FTZ R132, R189, R132, R183 ;  /* 0x00000084bd847223 */ /* 0x000fc400000100b7 */
[C---:B------:R-:W-:Y:S02]  /*bd50*/  FFMA.FTZ R147, R178.reuse, UR16, -R143 ;  /* 0x00000010b2937c23 */ /* 0x040fe4000801088f */
[----:B------:R-:W-:Y:S02]  /*bd60*/  FMUL.FTZ R143, R178, UR17 ;  /* 0x00000011b28f7c20 */ /* 0x000fe40008410000 */
[----:B------:R-:W-:Y:S02]  /*bd70*/  FFMA.FTZ R136, R203, R136, R205 ;  /* 0x00000088cb887223 */ /* 0x000fe400000100cd */
[----:B------:R-:W-:Y:S02]  /*bd80*/  FFMA.FTZ R123, R123, R195, R132 ;  /* 0x000000c37b7b7223 */ /* 0x000fe40000010084 */
[----:B------:R-:W-:Y:S02]  /*bd90*/  FMUL.FTZ R147, R166, R147 ;  /* 0x00000093a6937220 */ /* 0x000fe40000410000 */
[----:B------:R-:W-:-:S02]  /*bda0*/  FFMA.FTZ R143, R174, UR16, R143 ;  /* 0x00000010ae8f7c23 */ /* 0x000fc4000801008f */
[----:B0-----:R-:W-:Y:S02]  /*bdb0*/  @!P0 FADD.FTZ R6, R6, R161 ;  /* 0x000000a106068221 */ /* 0x001fe40000010000 */
[----:B-1----:R-:W-:Y:S02]  /*bdc0*/  @!P0 FADD.FTZ R7, R7, R192 ;  /* 0x000000c007078221 */ /* 0x002fe40000010000 */
[----:B--2---:R-:W-:Y:S02]  /*bdd0*/  @!P0 FADD.FTZ R5, R5, R186 ;  /* 0x000000ba05058221 */ /* 0x004fe40000010000 */
[----:B---3--:R-:W-:Y:S01]  /*bde0*/  @!P0 FADD.FTZ R4, R4, R151 ;  /* 0x0000009704048221 */ /* 0x008fe20000010000 */
[----:B------:R-:W-:Y:S01]  /*bdf0*/  SHFL.DOWN PT, R166, R7, 0x4, 0x1f ;  /* 0x08801f0007a67f89 */ /* 0x000fe200000e0000 */
[----:B------:R-:W-:Y:S01]  /*be00*/  FFMA.FTZ R179, R121, R179, R136 ;  /* 0x000000b379b37223 */ /* 0x000fe20000010088 */
[----:B------:R-:W-:Y:S01]  /*be10*/  ISETP.GT.AND P0, PT, R18, 0x1b, PT ;  /* 0x0000001b1200780c */ /* 0x000fe20003f04270 */
[----:B------:R-:W-:Y:S01]  /*be20*/  FFMA.FTZ R143, R208, R143, R147 ;  /* 0x0000008fd08f7223 */ /* 0x000fe20000010093 */
[----:B------:R-:W-:Y:S01]  /*be30*/  SHFL.DOWN PT, R136, R5, 0x4, 0x1f ;  /* 0x08801f0005887f89 */ /* 0x000fe200000e0000 */
[----:B------:R-:W-:-:S02]  /*be40*/  FADD.FTZ R80, R123, R80 ;  /* 0x000000507b507221 */ /* 0x000fc40000010000 */
[----:B------:R-:W-:Y:S01]  /*be50*/  FMUL.FTZ R121, R197, UR17 ;  /* 0x00000011c5797c20 */ /* 0x000fe20008410000 */
[----:B------:R-:W0:Y:S01]  /*be60*/  SHFL.DOWN PT, R147, R6, 0x4, 0x1f ;  /* 0x08801f0006937f89 */ /* 0x000e2200000e0000 */
[----:B------:R-:W-:Y:S02]  /*be70*/  FMUL.FTZ R132, R171, UR17 ;  /* 0x00000011ab847c20 */ /* 0x000fe40008410000 */
[----:B------:R-:W-:Y:S01]  /*be80*/  FADD.FTZ R81, R134, R81 ;  /* 0x0000005186517221 */ /* 0x000fe20000010000 */
[----:B------:R-:W1:Y:S01]  /*be90*/  SHFL.DOWN PT, R123, R4, 0x4, 0x1f ;  /* 0x08801f00047b7f89 */ /* 0x000e6200000e0000 */
[C---:B------:R-:W-:Y:S02]  /*bea0*/  FFMA.FTZ R121, R198.reuse, UR16, -R121 ;  /* 0x00000010c6797c23 */ /* 0x040fe40008010879 */
[----:B------:R-:W-:Y:S02]  /*beb0*/  FFMA.FTZ R134, R13, UR16, -R132 ;  /* 0x000000100d867c23 */ /* 0x000fe40008010884 */
[----:B------:R-:W-:-:S02]  /*bec0*/  FMUL.FTZ R198, R198, UR17 ;  /* 0x00000011c6c67c20 */ /* 0x000fc40008410000 */
[----:B------:R-:W-:Y:S02]  /*bed0*/  FMUL.FTZ R132, R199, UR17 ;  /* 0x00000011c7847c20 */ /* 0x000fe40008410000 */
[----:B------:R-:W-:Y:S02]  /*bee0*/  FMUL.FTZ R182, R182, R121 ;  /* 0x00000079b6b67220 */ /* 0x000fe40000410000 */
[----:B------:R-:W-:Y:S02]  /*bef0*/  FMUL.FTZ R157, R157, R134 ;  /* 0x000000869d9d7220 */ /* 0x000fe40000410000 */
[----:B------:R-:W-:Y:S02]  /*bf00*/  FFMA.FTZ R121, R197, UR16, R198 ;  /* 0x00000010c5797c23 */ /* 0x000fe400080100c6 */
[----:B------:R-:W-:Y:S02]  /*bf10*/  FMUL.FTZ R134, R13, UR17 ;  /* 0x000000110d867c20 */ /* 0x000fe40008410000 */
[----:B------:R-:W-:-:S02]  /*bf20*/  FFMA.FTZ R174, R120, R174, R143 ;  /* 0x000000ae78ae7223 */ /* 0x000fc4000001008f */
[C---:B------:R-:W-:Y:S02]  /*bf30*/  FFMA.FTZ R132, R201.reuse, UR16, -R132 ;  /* 0x00000010c9847c23 */ /* 0x040fe40008010884 */
[----:B------:R-:W-:Y:S02]  /*bf40*/  FMUL.FTZ R120, R201, UR17 ;  /* 0x00000011c9787c20 */ /* 0x000fe40008410000 */
[----:B------:R-:W-:Y:S02]  /*bf50*/  FFMA.FTZ R121, R188, R121, R182 ;  /* 0x00000079bc797223 */ /* 0x000fe400000100b6 */
[----:B------:R-:W-:Y:S02]  /*bf60*/  FFMA.FTZ R134, R171, UR16, R134 ;  /* 0x00000010ab867c23 */ /* 0x000fe40008010086 */
[----:B------:R-:W-:Y:S02]  /*bf70*/  FMUL.FTZ R132, R177, R132 ;  /* 0x00000084b1847220 */ /* 0x000fe40000410000 */
[----:B------:R-:W-:-:S02]  /*bf80*/  FFMA.FTZ R120, R199, UR16, R120 ;  /* 0x00000010c7787c23 */ /* 0x000fc40008010078 */
[----:B------:R-:W-:Y:S02]  /*bf90*/  FFMA.FTZ R122, R122, R197, R121 ;  /* 0x000000c57a7a7223 */ /* 0x000fe40000010079 */
[----:B------:R-:W-:Y:S02]  /*bfa0*/  FFMA.FTZ R134, R135, R134, R157 ;  /* 0x0000008687867223 */ /* 0x000fe4000001009d */
[----:B0-----:R-:W-:Y:S02]  /*bfb0*/  @!P0 FADD.FTZ R6, R6, R147 ;  /* 0x0000009306068221 */ /* 0x001fe40000010000 */
[----:B------:R-:W-:Y:S02]  /*bfc0*/  FMUL.FTZ R13, R162, UR17 ;  /* 0x00000011a20d7c20 */ /* 0x000fe40008410000 */
[----:B------:R-:W-:Y:S02]  /*bfd0*/  @!P0 FADD.FTZ R7, R7, R166 ;  /* 0x000000a607078221 */ /* 0x000fe40000010000 */
[----:B------:R-:W-:-:S02]  /*bfe0*/  @!P0 FADD.FTZ R5, R5, R136 ;  /* 0x0000008805058221 */ /* 0x000fc40000010000 */
[----:B-1----:R-:W-:Y:S01]  /*bff0*/  @!P0 FADD.FTZ R4, R4, R123 ;  /* 0x0000007b04048221 */ /* 0x002fe20000010000 */
[----:B------:R-:W-:Y:S01]  /*c000*/  ISETP.GT.AND P0, PT, R18, 0x17, PT ;  /* 0x000000171200780c */ /* 0x000fe20003f04270 */
[----:B------:R-:W-:Y:S01]  /*c010*/  FFMA.FTZ R120, R181, R120, R132 ;  /* 0x00000078b5787223 */ /* 0x000fe20000010084 */
[----:B------:R-:W0:Y:S01]  /*c020*/  SHFL.DOWN PT, R123, R6, 0x8, 0x1f ;  /* 0x09001f00067b7f89 */ /* 0x000e2200000e0000 */
[----:B------:R-:W-:Y:S02]  /*c030*/  FFMA.FTZ R171, R119, R171, R134 ;  /* 0x000000ab77ab7223 */ /* 0x000fe40000010086 */
[----:B------:R-:W-:Y:S01]  /*c040*/  FADD.FTZ R79, R122, R79 ;  /* 0x0000004f7a4f7221 */ /* 0x000fe20000010000 */
[----:B------:R-:W1:Y:S01]  /*c050*/  SHFL.DOWN PT, R132, R7, 0x8, 0x1f ;  /* 0x09001f0007847f89 */ /* 0x000e6200000e0000 */
[C---:B------:R-:W-:Y:S02]  /*c060*/  FFMA.FTZ R119, R164.reuse, UR16, -R13 ;  /* 0x00000010a4777c23 */ /* 0x040fe4000801080d */
[----:B------:R-:W-:Y:S01]  /*c070*/  FFMA.FTZ R125, R125, R199, R120 ;  /* 0x000000c77d7d7223 */ /* 0x000fe20000010078 */
[----:B------:R-:W2:Y:S01]  /*c080*/  SHFL.DOWN PT, R122, R5, 0x8, 0x1f ;  /* 0x09001f00057a7f89 */ /* 0x000ea200000e0000 */
[----:B------:R-:W-:-:S02]  /*c090*/  FMUL.FTZ R13, R164, UR17 ;  /* 0x00000011a40d7c20 */ /* 0x000fc40008410000 */
[----:B------:R-:W-:Y:S01]  /*c0a0*/  FMUL.FTZ R120, R156, UR17 ;  /* 0x000000119c787c20 */ /* 0x000fe20008410000 */
[----:B------:R-:W3:Y:S01]  /*c0b0*/  SHFL.DOWN PT, R121, R4, 0x8, 0x1f ;  /* 0x09001f0004797f89 */ /* 0x000ee200000e0000 */
[----:B------:R-:W-:Y:S02]  /*c0c0*/  FMUL.FTZ R176, R176, R119 ;  /* 0x00000077b0b07220 */ /* 0x000fe40000410000 */
[----:B------:R-:W-:Y:S02]  /*c0d0*/  FFMA.FTZ R119, R162, UR16, R13 ;  /* 0x00000010a2777c23 */ /* 0x000fe4000801000d */
[C---:B------:R-:W-:Y:S02]  /*c0e0*/  FFMA.FTZ R13, R153.reuse, UR16, -R120 ;  /* 0x00000010990d7c23 */ /* 0x040fe40008010878 */
[----:B------:R-:W-:Y:S02]  /*c0f0*/  FMUL.FTZ R153, R153, UR17 ;  /* 0x0000001199997c20 */ /* 0x000fe40008410000 */
[----:B------:R-:W-:-:S02]  /*c100*/  FMUL.FTZ R12, R12, R13 ;  /* 0x0000000d0c0c7220 */ /* 0x000fc40000410000 */
[----:B------:R-:W-:Y:S02]  /*c110*/  FFMA.FTZ R153, R156, UR16, R153 ;  /* 0x000000109c997c23 */ /* 0x000fe40008010099 */
[----:B------:R-:W-:Y:S02]  /*c120*/  FMUL.FTZ R13, R148, UR17 ;  /* 0x00000011940d7c20 */ /* 0x000fe40008410000 */
[----:B------:R-:W-:Y:S02]  /*c130*/  FFMA.FTZ R12, R180, R153, R12 ;  /* 0x00000099b40c7223 */ /* 0x000fe4000001000c */
[----:B------:R-:W-:Y:S02]  /*c140*/  FFMA.FTZ R13, R138, UR16, -R13 ;  /* 0x000000108a0d7c23 */ /* 0x000fe4000801080d */
[----:B------:R-:W-:Y:S02]  /*c150*/  FFMA.FTZ R127, R127, R156, R12 ;  /* 0x0000009c7f7f7223 */ /* 0x000fe4000001000c */
[----:B------:R-:W-:-:S02]  /*c160*/  FMUL.FTZ R160, R160, R13 ;  /* 0x0000000da0a07220 */ /* 0x000fc40000410000 */
[----:B------:R-:W-:Y:S02]  /*c170*/  FMUL.FTZ R13, R138, UR17 ;  /* 0x000000118a0d7c20 */ /* 0x000fe40008410000 */
[----:B------:R-:W-:Y:S02]  /*c180*/  FMUL.FTZ R12, R150, UR17 ;  /* 0x00000011960c7c20 */ /* 0x000fe40008410000 */
[----:B------:R-:W-:Y:S02]  /*c190*/  FFMA.FTZ R119, R184, R119, R176 ;  /* 0x00000077b8777223 */ /* 0x000fe400000100b0 */
[----:B------:R-:W-:Y:S02]  /*c1a0*/  FFMA.FTZ R13, R148, UR16, R13 ;  /* 0x00000010940d7c23 */ /* 0x000fe4000801000d */
[----:B------:R-:W-:Y:S02]  /*c1b0*/  FFMA.FTZ R12, R149, UR16, -R12 ;  /* 0x00000010950c7c23 */ /* 0x000fe4000801080c */
[----:B0-----:R-:W-:-:S02]  /*c1c0*/  @!P0 FADD.FTZ R6, R6, R123 ;  /* 0x0000007b06068221 */ /* 0x001fc40000010000 */
[----:B-1----:R-:W-:Y:S02]  /*c1d0*/  @!P0 FADD.FTZ R7, R7, R132 ;  /* 0x0000008407078221 */ /* 0x002fe40000010000 */
[----:B--2---:R-:W-:Y:S02]  /*c1e0*/  @!P0 FADD.FTZ R5, R5, R122 ;  /* 0x0000007a05058221 */ /* 0x004fe40000010000 */
[----:B---3--:R-:W-:Y:S01]  /*c1f0*/  @!P0 FADD.FTZ R4, R4, R121 ;  /* 0x0000007904048221 */ /* 0x008fe20000010000 */
[----:B------:R-:W-:Y:S01]  /*c200*/  SHFL.DOWN PT, R122, R7, 0x10, 0x1f ;  /* 0x0a001f00077a7f89 */ /* 0x000fe200000e0000 */
[----:B------:R-:W-:Y:S01]  /*c210*/  FMUL.FTZ R149, R149, UR17 ;  /* 0x0000001195957c20 */ /* 0x000fe20008410000 */
[----:B------:R-:W-:Y:S01]  /*c220*/  ISETP.GT.AND P0, PT, R18, 0xf, PT ;  /* 0x0000000f1200780c */ /* 0x000fe20003f04270 */
[----:B------:R-:W-:Y:S01]  /*c230*/  FFMA.FTZ R13, R168, R13, R160 ;  /* 0x0000000da80d7223 */ /* 0x000fe200000100a0 */
[----:B------:R-:W0:Y:S01]  /*c240*/  SHFL.DOWN PT, R121, R6, 0x10, 0x1f ;  /* 0x0a001f0006797f89 */ /* 0x000e2200000e0000 */
[----:B------:R-:W-:-:S02]  /*c250*/  FMUL.FTZ R15, R15, R12 ;  /* 0x0000000c0f0f7220 */ /* 0x000fc40000410000 */
[----:B------:R-:W-:Y:S01]  /*c260*/  FFMA.FTZ R124, R124, R162, R119 ;  /* 0x000000a27c7c7223 */ /* 0x000fe20000010077 */
[----:B------:R-:W1:Y:S01]  /*c270*/  SHFL.DOWN PT, R120, R5, 0x10, 0x1f ;  /* 0x0a001f0005787f89 */ /* 0x000e6200000e0000 */
[----:B------:R-:W-:Y:S02]  /*c280*/  FFMA.FTZ R12, R150, UR16, R149 ;  /* 0x00000010960c7c23 */ /* 0x000fe40008010095 */
[----:B------:R-:W-:Y:S01]  /*c290*/  FFMA.FTZ R126, R126, R148, R13 ;  /* 0x000000947e7e7223 */ /* 0x000fe2000001000d */
[----:B------:R-:W2:Y:S01]  /*c2a0*/  SHFL.DOWN PT, R119, R4, 0x10, 0x1f ;  /* 0x0a001f0004777f89 */ /* 0x000ea200000e0000 */
[----:B------:R-:W-:Y:S02]  /*c2b0*/  FFMA.FTZ R12, R173, R12, R15 ;  /* 0x0000000cad0c7223 */ /* 0x000fe4000001000f */
[----:B------:R-:W-:Y:S02]  /*c2c0*/  FMUL.FTZ R13, R152, UR17 ;  /* 0x00000011980d7c20 */ /* 0x000fe40008410000 */
[----:B------:R-:W-:-:S02]  /*c2d0*/  FFMA.FTZ R129, R129, R150, R12 ;  /* 0x0000009681817223 */ /* 0x000fc4000001000c */
[----:B------:R-:W-:Y:S02]  /*c2e0*/  FFMA.FTZ R13, R140, UR16, -R13 ;  /* 0x000000108c0d7c23 */ /* 0x000fe4000801080d */
[----:B------:R-:W-:Y:S02]  /*c2f0*/  FMUL.FTZ R12, R154, UR17 ;  /* 0x000000119a0c7c20 */ /* 0x000fe40008410000 */
[----:B------:R-:W-:Y:S02]  /*c300*/  FMUL.FTZ R158, R158, R13 ;  /* 0x0000000d9e9e7220 */ /* 0x000fe40000410000 */
[----:B------:R-:W-:Y:S02]  /*c310*/  FFMA.FTZ R12, R155, UR16, -R12 ;  /* 0x000000109b0c7c23 */ /* 0x000fe4000801080c */
[----:B------:R-:W-:Y:S02]  /*c320*/  FMUL.FTZ R13, R14, UR17 ;  /* 0x000000110e0d7c20 */ /* 0x000fe40008410000 */
[----:B------:R-:W-:-:S02]  /*c330*/  FMUL.FTZ R12, R11, R12 ;  /* 0x0000000c0b0c7220 */ /* 0x000fc40000410000 */
[----:B------:R-:W-:Y:S02]  /*c340*/  FFMA.FTZ R13, R144, UR16, -R13 ;  /* 0x00000010900d7c23 */ /* 0x000fe4000801080d */
[----:B------:R-:W-:Y:S02]  /*c350*/  FMUL.FTZ R15, R140, UR17 ;  /* 0x000000118c0f7c20 */ /* 0x000fe40008410000 */
[----:B------:R-:W-:Y:S02]  /*c360*/  FMUL.FTZ R155, R155, UR17 ;  /* 0x000000119b9b7c20 */ /* 0x000fe40008410000 */
[----:B------:R-:W-:Y:S02]  /*c370*/  FMUL.FTZ R11, R144, UR17 ;  /* 0x00000011900b7c20 */ /* 0x000fe40008410000 */
[----:B------:R-:W-:Y:S02]  /*c380*/  FMUL.FTZ R13, R10, R13 ;  /* 0x0000000d0a0d7220 */ /* 0x000fe40000410000 */
[----:B------:R-:W-:-:S02]  /*c390*/  FFMA.FTZ R15, R152, UR16, R15 ;  /* 0x00000010980f7c23 */ /* 0x000fc4000801000f */
[----:B------:R-:W-:Y:S02]  /*c3a0*/  FFMA.FTZ R10, R154, UR16, R155 ;  /* 0x000000109a0a7c23 */ /* 0x000fe4000801009b */
[----:B------:R-:W-:Y:S02]  /*c3b0*/  FFMA.FTZ R11, R14, UR16, R11 ;  /* 0x000000100e0b7c23 */ /* 0x000fe4000801000b */
[----:B0-----:R-:W-:Y:S02]  /*c3c0*/  @!P0 FADD.FTZ R6, R6, R121 ;  /* 0x0000007906068221 */ /* 0x001fe40000010000 */
[----:B------:R-:W-:Y:S02]  /*c3d0*/  @!P0 FADD.FTZ R7, R7, R122 ;  /* 0x0000007a07078221 */ /* 0x000fe40000010000 */
[----:B-1----:R-:W-:Y:S02]  /*c3e0*/  @!P0 FADD.FTZ R5, R5, R120 ;  /* 0x0000007805058221 */ /* 0x002fe40000010000 */
[----:B--2---:R-:W-:-:S02]  /*c3f0*/  @!P0 FADD.FTZ R4, R4, R119 ;  /* 0x0000007704048221 */ /* 0x004fc40000010000 */
[----:B------:R-:W-:Y:S02]  /*c400*/  FFMA.FTZ R15, R172, R15, R158 ;  /* 0x0000000fac0f7223 */ /* 0x000fe4000001009e */
[----:B------:R-:W-:Y:S01]  /*c410*/  FFMA.FTZ R10, R169, R10, R12 ;  /* 0x0000000aa90a7223 */ /* 0x000fe2000001000c */
[----:B------:R0:W-:Y:S01]  /*c420*/  @!P2 STS.128 [0x440], R4 ;  /* 0x00044004ff00a388 */ /* 0x0001e20000000c00 */
        /* <DEDUP_REMOVED lines=38> */
.L_x_8281:
[----:B0-----:R-:W-:Y:S05]  /*c690*/  BSYNC B0 ;  /* 0x0000000000007941 */ /* 0x001fea0003800000 */
.L_x_8280:
        /* <DEDUP_REMOVED lines=20> */
.L_x_8267:
[----:B------:R-:W-:Y:S01]  /*c7e0*/  BAR.SYNC.DEFER_BLOCKING 0x0 ;  /* 0x0000000000007b1d */ /* 0x000fe20000010000 */
[C---:B------:R-:W-:Y:S02]  /*c7f0*/  LOP3.LUT R44, R19.reuse, 0x20, RZ, 0xfc, !PT ;  /* 0x00000020132c7812 */ /* 0x040fe400078efcff */
[C---:B------:R-:W-:Y:S02]  /*c800*/  LOP3.LUT R43, R19.reuse, 0x40, RZ, 0xfc, !PT ;  /* 0x00000040132b7812 */ /* 0x040fe400078efcff */
[C---:B------:R-:W-:Y:S01]  /*c810*/  LOP3.LUT R42, R19.reuse, 0x60, RZ, 0xfc, !PT ;  /* 0x00000060132a7812 */ /* 0x040fe200078efcff */
[----:B------:R-:W-:Y:S01]  /*c820*/  ULDC UR7, c[0x0][0x168] ;  /* 0x00005a0000077ab9 */ /* 0x000fe20000000800 */
[----:B------:R-:W-:Y:S01]  /*c830*/  PRMT R46, RZ, 0x7610, R46 ;  /* 0x00007610ff2e7816 */ /* 0x000fe2000000002e */
[----:B------:R-:W-:Y:S01]  /*c840*/  UIADD3 UR37, -UR37, UR7, URZ ;  /* 0x0000000725257290 */ /* 0x000fe2000fffe13f */
[----:B------:R-:W-:Y:S01]  /*c850*/  PRMT R45, RZ, 0x7610, R45 ;  /* 0x00007610ff2d7816 */ /* 0x000fe2000000002d */
[----:B------:R-:W-:Y:S01]  /*c860*/  ULDC.64 UR8, c[0x0][0x2d8] ;  /* 0x0000b60000087ab9 */ /* 0x000fe20000000a00 */
[----:B------:R-:W-:Y:S01]  /*c870*/  LOP3.LUT R41, R19, 0x80, RZ, 0xfc, !PT ;  /* 0x0000008013297812 */ /* 0x000fe200078efcff */
[----:B------:R-:W-:Y:S01]  /*c880*/  ULDC.64 UR20, c[0x0][0x2f8] ;  /* 0x0000be0000147ab9 */ /* 0x000fe20000000a00 */
[----:B------:R-:W-:-:S02]  /*c890*/  PRMT R48, RZ, 0x7610, R48 ;  /* 0x00007610ff307816 */ /* 0x000fc40000000030 */
[----:B------:R-:W-:Y:S02]  /*c8a0*/  ISETP.GE.AND P2, PT, R19, UR37, PT ;  /* 0x0000002513007c0c */ /* 0x000fe4000bf46270 */
[----:B------:R-:W-:Y:S02]  /*c8b0*/  ISETP.GE.AND P3, PT, R44, UR37, PT ;  /* 0x000000252c007c0c */ /* 0x000fe4000bf66270 */
[----:B------:R-:W-:Y:S02]  /*c8c0*/  ISETP.GE.AND P4, PT, R43, UR37, PT ;  /* 0x000000252b007c0c */ /* 0x000fe4000bf86270 */
[----:B------:R-:W-:Y:S02]  /*c8d0*/  ISETP.GE.AND P5, PT, R42, UR37, PT ;  /* 0x000000252a007c0c */ /* 0x000fe4000bfa6270 */
[----:B------:R-:W-:Y:S02]  /*c8e0*/  LOP3.LUT R40, R19, 0xa0, RZ, 0xfc, !PT ;  /* 0x000000a013287812 */ /* 0x000fe400078efcff */
[----:B------:R-:W-:-:S02]  /*c8f0*/  PRMT R47, RZ, 0x7610, R47 ;  /* 0x00007610ff2f7816 */ /* 0x000fc4000000002f */
[C---:B------:R-:W-:Y:S01]  /*c900*/  LOP3.LUT R15, R19.reuse, 0xc0, RZ, 0xfc, !PT ;  /* 0x000000c0130f7812 */ /* 0x040fe200078efcff */
[----:B------:R-:W2:Y:S01]  /*c910*/  @!P2 LDG.E.U16 R46, [R8.64] ;  /* 0x00000020082ea981 */ /* 0x000ea2000c1e1500 */
[C---:B------:R-:W-:Y:S02]  /*c920*/  LOP3.LUT R14, R19.reuse, 0xe0, RZ, 0xfc, !PT ;  /* 0x000000e0130e7812 */ /* 0x040fe400078efcff */
[----:B------:R-:W-:Y:S01]  /*c930*/  LOP3.LUT R13, R19, 0x100, RZ, 0xfc, !PT ;  /* 0x00000100130d7812 */ /* 0x000fe200078efcff */
[----:B------:R-:W3:Y:S01]  /*c940*/  @!P3 LDG.E.U16 R45, [R8.64+0x40] ;  /* 0x00004020082db981 */ /* 0x000ee2000c1e1500 */
[----:B------:R-:W-:Y:S02]  /*c950*/  ISETP.GE.AND P6, PT, R41, UR37, PT ;  /* 0x0000002529007c0c */ /* 0x000fe4000bfc6270 */
[----:B------:R-:W-:Y:S01]  /*c960*/  LOP3.LUT R12, R19, 0x120, RZ, 0xfc, !PT ;  /* 0x00000120130c7812 */ /* 0x000fe200078efcff */
[----:B------:R-:W4:Y:S01]  /*c970*/  @!P4 LDG.E.U16 R48, [R8.64+0x80] ;  /* 0x000080200830c981 */ /* 0x000f22000c1e1500 */
[----:B------:R-:W-:-:S02]  /*c980*/  ISETP.GE.AND P0, PT, R40, UR37, PT ;  /* 0x0000002528007c0c */ /* 0x000fc4000bf06270 */
[----:B------:R-:W-:Y:S01]  /*c990*/  ISETP.GE.AND P2, PT, R15, UR37, PT ;  /* 0x000000250f007c0c */ /* 0x000fe2000bf46270 */
[----:B------:R-:W5:Y:S01]  /*c9a0*/  @!P5 LDG.E.U16 R47, [R8.64+0xc0] ;  /* 0x0000c020082fd981 */ /* 0x000f62000c1e1500 */
[----:B------:R-:W-:Y:S02]  /*c9b0*/  ISETP.GE.AND P3, PT, R14, UR37, PT ;  /* 0x000000250e007c0c */ /* 0x000fe4000bf66270 */
[----:B------:R-:W-:Y:S02]  /*c9c0*/  ISETP.GE.AND P4, PT, R13, UR37, PT ;  /* 0x000000250d007c0c */ /* 0x000fe4000bf86270 */
[----:B------:R-:W-:Y:S02]  /*c9d0*/  ISETP.GE.AND P5, PT, R12, UR37, PT ;  /* 0x000000250c007c0c */ /* 0x000fe4000bfa6270 */
[----:B------:R-:W-:Y:S02]  /*c9e0*/  PRMT R50, RZ, 0x7610, R50 ;  /* 0x00007610ff327816 */ /* 0x000fe40000000032 */
[----:B------:R-:W-:-:S02]  /*c9f0*/  PRMT R49, RZ, 0x7610, R49 ;  /* 0x00007610ff317816 */ /* 0x000fc40000000031 */
[----:B------:R-:W-:Y:S02]  /*ca00*/  PRMT R52, RZ, 0x7610, R52 ;  /* 0x00007610ff347816 */ /* 0x000fe40000000034 */
        /* <DEDUP_REMOVED lines=11> */
[----:B------:R-:W-:Y:S02]  /*cac0*/  LOP3.LUT R5, R19, 0x1c0, RZ, 0xfc, !PT ;  /* 0x000001c013057812 */ /* 0x000fe400078efcff */
[----:B------:R-:W-:Y:S01]  /*cad0*/  ISETP.GE.AND P6, PT, R11, UR37, PT ;  /* 0x000000250b007c0c */ /* 0x000fe2000bfc6270 */
[----:B------:R-:W5:Y:S01]  /*cae0*/  @!P4 LDG.E.U16 R54, [R8.64+0x200] ;  /* 0x000200200836c981 */ /* 0x000f62000c1e1500 */
[----:B------:R-:W-:Y:S02]  /*caf0*/  LOP3.LUT R4, R19, 0x1e0, RZ, 0xfc, !PT ;  /* 0x000001e013047812 */ /* 0x000fe400078efcff */
[----:B------:R-:W-:Y:S01]  /*cb00*/  ISETP.GE.AND P0, PT, R10, UR37, PT ;  /* 0x000000250a007c0c */ /* 0x000fe2000bf06270 */
[----:B------:R-:W5:Y:S01]  /*cb10*/  @!P5 LDG.E.U16 R53, [R8.64+0x240] ;  /* 0x000240200835d981 */ /* 0x000f62000c1e1500 */
        /* <DEDUP_REMOVED lines=40> */
[----:B------:R-:W-:Y:S01]  /*cda0*/  FADD.FTZ R8, R8, UR5 ;  /* 0x0000000508087e21 */ /* 0x000fe20008010000 */
[----:B-1----:R-:W-:-:S04]  /*cdb0*/  PRMT R9, RZ, 0x5410, R9 ;  /* 0x00005410ff097816 */ /* 0x002fc80000000009 */
[----:B------:R-:W-:Y:S01]  /*cdc0*/  FSETP.GTU.FTZ.AND P3, PT, R8, 20, PT ;  /* 0x41a000000800780b */ /* 0x000fe20003f7c000 */
[----:B------:R-:W-:-:S05]  /*cdd0*/  FADD.FTZ R9, R9, UR5 ;  /* 0x0000000509097e21 */ /* 0x000fca0008010000 */
[----:B------:R-:W-:Y:S02]  /*cde0*/  FSETP.GTU.FTZ.AND P6, PT, R9, 20, PT ;  /* 0x41a000000900780b */ /* 0x000fe40003fdc000 */
[----:B--2---:R-:W-:Y:S02]  /*cdf0*/  PRMT R45, RZ, 0x5410, R45 ;  /* 0x00005410ff2d7816 */ /* 0x004fe4000000002d */
[----:B---3--:R-:W-:-:S03]  /*ce00*/  PRMT R46, RZ, 0x5410, R46 ;  /* 0x00005410ff2e7816 */ /* 0x008fc6000000002e */
[----:B------:R-:W-:Y:S02]  /*ce10*/  @!P3 FMUL.FTZ R47, R8, -1.4426950216293334961 ;  /* 0xbfb8aa3b082fb820 */ /* 0x000fe40000410000 */
[----:B------:R-:W0:Y:S01]  /*ce20*/  LDS.U16 R8, [R39+0x8] ;  /* 0x0000080027087984 */ /* 0x000e220000000400 */
[----:B------:R-:W-:Y:S02]  /*ce30*/  FADD.FTZ R45, R45, UR5 ;  /* 0x000000052d2d7e21 */ /* 0x000fe40008010000 */
[----:B------:R-:W-:Y:S01]  /*ce40*/  FADD.FTZ R46, R46, UR5 ;  /* 0x000000052e2e7e21 */ /* 0x000fe20008010000 */
[----:B------:R-:W1:Y:S01]  /*ce50*/  @!P3 MUFU.EX2 R47, R47 ;  /* 0x0000002f002fb308 */ /* 0x000e620000000800 */
[----:B------:R-:W-:Y:S02]  /*ce60*/  @!P6 FMUL.FTZ R48, R9, -1.4426950216293334961 ;  /* 0xbfb8aa3b0930e820 */ /* 0x000fe40000410000 */
[----:B------:R-:W2:Y:S01]  /*ce70*/  LDS.U16 R9, [R39+0xa] ;  /* 0x00000a0027097984 */ /* 0x000ea20000000400 */
[----:B------:R-:W-:-:S02]  /*ce80*/  FSETP.GTU.FTZ.AND P5, PT, R45, 20, PT ;  /* 0x41a000002d00780b */ /* 0x000fc40003fbc000 */
[----:B------:R-:W-:Y:S02]  /*ce90*/  FSETP.GTU.FTZ.AND P2, PT, R46, 20, PT ;  /* 0x41a000002e00780b */ /* 0x000fe40003f5c000 */
[----:B------:R3:W4:Y:S01]  /*cea0*/  @!P6 MUFU.EX2 R50, R48 ;  /* 0x000000300032e308 */ /* 0x0007220000000800 */
[----:B-1----:R-:W-:Y:S01]  /*ceb0*/  @!P3 FADD.FTZ R49, R47, 1 ;  /* 0x3f8000002f31b421 */ /* 0x002fe20000010000 */
[----:B---3--:R-:W-:Y:S07]  /*cec0*/  LDS.U16 R48, [R39+0x12] ;  /* 0x0000120027307984 */ /* 0x008fee0000000400 */
[----:B------:R-:W-:-:S02]  /*ced0*/  @!P5 FMUL.FTZ R51, R45, -1.4426950216293334961 ;  /* 0xbfb8aa3b2d33d820 */ /* 0x000fc40000410000 */
[----:B------:R-:W-:Y:S01]  /*cee0*/  @!P2 FMUL.FTZ R52, R46, -1.4426950216293334961 ;  /* 0xbfb8aa3b2e34a820 */ /* 0x000fe20000410000 */
[----:B------:R-:W1:Y:S04]  /*cef0*/  LDS.U16 R45, [R39+0xc] ;  /* 0x00000c00272d7984 */ /* 0x000e680000000400 */
[----:B------:R-:W3:Y:S04]  /*cf00*/  LDS.U16 R46, [R39+0xe] ;  /* 0x00000e00272e7984 */ /* 0x000ee80000000400 */
[----:B------:R-:W5:Y:S01]  /*cf10*/  LDS.U16 R47, [R39+0x10] ;  /* 0x00001000272f7984 */ /* 0x000f620000000400 */
[----:B------:R-:W4:Y:S01]  /*cf20*/  @!P5 MUFU.EX2 R51, R51 ;  /* 0x000000330033d308 */ /* 0x000f220000000800 */
[----:B0-----:R-:W-:-:S07]  /*cf30*/  PRMT R8, RZ, 0x5410, R8 ;  /* 0x00005410ff087816 */ /* 0x001fce0000000008 */
[----:B------:R-:W0:Y:S01]  /*cf40*/  @!P2 MUFU.EX2 R52, R52 ;  /* 0x000000340034a308 */ /* 0x000e220000000800 */
[----:B------:R-:W-:Y:S01]  /*cf50*/  FADD.FTZ R8, R8, UR5 ;  /* 0x0000000508087e21 */ /* 0x000fe20008010000 */
[----:B--2---:R-:W-:-:S04]  /*cf60*/  PRMT R9, RZ, 0x5410, R9 ;  /* 0x00005410ff097816 */ /* 0x004fc80000000009 */
[----:B------:R-:W-:Y:S01]  /*cf70*/  FSETP.GTU.FTZ.AND P0, PT, R8, 20, PT ;  /* 0x41a000000800780b */ /* 0x000fe20003f1c000 */
[----:B----4-:R-:W-:Y:S02]  /*cf80*/  @!P6 FADD.FTZ R50, R50, 1 ;  /* 0x3f8000003232e421 */ /* 0x010fe40000010000 */
[----:B------:R-:W-:Y:S02]  /*cf90*/  FADD.FTZ R9, R9, UR5 ;  /* 0x0000000509097e21 */ /* 0x000fe40008010000 */
[----:B------:R-:W-:Y:S02]  /*cfa0*/  @!P5 FADD.FTZ R51, R51, 1 ;  /* 0x3f8000003333d421 */ /* 0x000fe40000010000 */
[----:B0-----:R-:W-:Y:S01]  /*cfb0*/  @!P2 FADD.FTZ R52, R52, 1 ;  /* 0x3f8000003434a421 */ /* 0x001fe20000010000 */
[----:B------:R-:W0:Y:S01]  /*cfc0*/  @!P3 MUFU.RCP R54, R49 ;  /* 0x000000310036b308 */ /* 0x000e220000001000 */
[----:B------:R-:W-:-:S04]  /*cfd0*/  FSETP.GTU.FTZ.AND P4, PT, R9, 20, PT ;  /* 0x41a000000900780b */ /* 0x000fc80003f9c000 */
[----:B------:R-:W-:-:S03]  /*cfe0*/  @!P0 FMUL.FTZ R8, R8, -1.4426950216293334961 ;  /* 0xbfb8aa3b08088820 */ /* 0x000fc60000410000 */
[----:B------:R-:W2:Y:S01]  /*cff0*/  @!P6 MUFU.RCP R53, R50 ;  /* 0x000000320035e308 */ /* 0x000ea20000001000 */
[----:B-1----:R-:W-:-:S07]  /*d000*/  PRMT R45, RZ, 0x5410, R45 ;  /* 0x00005410ff2d7816 */ /* 0x002fce000000002d */
[----:B------:R-:W1:Y:S01]  /*d010*/  @!P5 MUFU.RCP R56, R51 ;  /* 0x000000330038d308 */ /* 0x000e620000001000 */
[----:B---3--:R-:W-:-:S07]  /*d020*/  PRMT R46, RZ, 0x5410, R46 ;  /* 0x00005410ff2e7816 */ /* 0x008fce000000002e */
[----:B------:R-:W3:Y:S01]  /*d030*/  @!P2 MUFU.RCP R49, R52 ;  /* 0x000000340031a308 */ /* 0x000ee20000001000 */
[----:B-----5:R-:W-:Y:S02]  /*d040*/  PRMT R47, RZ, 0x5410, R47 ;  /* 0x00005410ff2f7816 */ /* 0x020fe4000000002f */
[----:B------:R-:W-:Y:S01]  /*d050*/  PRMT R48, RZ, 0x5410, R48 ;  /* 0x00005410ff307816 */ /* 0x000fe20000000030 */
[----:B------:R-:W-:Y:S02]  /*d060*/  FADD.FTZ R45, R45, UR5 ;  /* 0x000000052d2d7e21 */ /* 0x000fe40008010000 */
[----:B------:R-:W-:Y:S02]  /*d070*/  FADD.FTZ R46, R46, UR5 ;  /* 0x000000052e2e7e21 */ /* 0x000fe40008010000 */
[----:B------:R-:W4:Y:S01]  /*d080*/  @!P0 MUFU.EX2 R8, R8 ;  /* 0x0000000800088308 */ /* 0x000f220000000800 */
[----:B------:R-:W-:Y:S02]  /*d090*/  FADD.FTZ R47, R47, UR5 ;  /* 0x000000052f2f7e21 */ /* 0x000fe40008010000 */
[----:B------:R-:W-:-:S02]  /*d0a0*/  FADD.FTZ R48, R48, UR5 ;  /* 0x0000000530307e21 */ /* 0x000fc40008010000 */
[----:B------:R-:W-:Y:S02]  /*d0b0*/  @!P4 FMUL.FTZ R9, R9, -1.4426950216293334961 ;  /* 0xbfb8aa3b0909c820 */ /* 0x000fe40000410000 */
[----:B0-----:R-:W-:Y:S01]  /*d0c0*/  @!P3 FMUL.FTZ R71, R71, R54 ;  /* 0x000000364747b220 */ /* 0x001fe20000410000 */
[----:B------:R-:W-:Y:S01]  /*d0d0*/  FSETP.GTU.FTZ.AND P3, PT, R45, 20, PT ;  /* 0x41a000002d00780b */ /* 0x000fe20003f7c000 */
[----:B--2---:R-:W-:Y:S01]  /*d0e0*/  @!P6 FMUL.FTZ R72, R72, R53 ;  /* 0x000000354848e220 */ /* 0x004fe20000410000 */
[----:B------:R-:W-:Y:S01]  /*d0f0*/  FSETP.GTU.FTZ.AND P6, PT, R46, 20, PT ;  /* 0x41a000002e00780b */ /* 0x000fe20003fdc000 */
[----:B-1----:R-:W-:Y:S01]  /*d100*/  @!P5 FMUL.FTZ R73, R73, R56 ;  /* 0x000000384949d220 */ /* 0x002fe20000410000 */
[----:B------:R-:W-:Y:S01]  /*d110*/  FSETP.GTU.FTZ.AND P5, PT, R47, 20, PT ;  /* 0x41a000002f00780b */ /* 0x000fe20003fbc000 */
[----:B---3--:R-:W-:Y:S01]  /*d120*/  @!P2 FMUL.FTZ R74, R74, R49 ;  /* 0x000000314a4aa220 */ /* 0x008fe20000410000 */
[----:B------:R-:W-:Y:S01]  /*d130*/  FSETP.GTU.FTZ.AND P2, PT, R48, 20, PT ;  /* 0x41a000003000780b */ /* 0x000fe20003f5c000 */
[----:B------:R-:W0:Y:S01]  /*d140*/  @!P4 MUFU.EX2 R9, R9 ;  /* 0x000000090009c308 */ /* 0x000e220000000800 */
[----:B----4-:R-:W-:-:S05]  /*d150*/  @!P0 FADD.FTZ R8, R8, 1 ;  /* 0x3f80000008088421 */ /* 0x010fca0000010000 */
[----:B------:R-:W-:Y:S02]  /*d160*/  @!P3 FMUL.FTZ R45, R45, -1.4426950216293334961 ;  /* 0xbfb8aa3b2d2db820 */ /* 0x000fe40000410000 */
[----:B------:R-:W-:Y:S02]  /*d170*/  @!P6 FMUL.FTZ R46, R46, -1.4426950216293334961 ;  /* 0xbfb8aa3b2e2ee820 */ /* 0x000fe40000410000 */
[----:B------:R-:W-:Y:S02]  /*d180*/  @!P5 FMUL.FTZ R47, R47, -1.4426950216293334961 ;  /* 0xbfb8aa3b2f2fd820 */ /* 0x000fe40000410000 */
[----:B------:R-:W-:Y:S01]  /*d190*/  @!P2 FMUL.FTZ R48, R48, -1.4426950216293334961 ;  /* 0xbfb8aa3b3030a820 */ /* 0x000fe20000410000 */
[----:B------:R-:W1:Y:S01]  /*d1a0*/  @!P0 MUFU.RCP R8, R8 ;  /* 0x0000000800088308 */ /* 0x000e620000001000 */
[----:B0-----:R-:W-:-:S07]  /*d1b0*/  @!P4 FADD.FTZ R9, R9, 1 ;  /* 0x3f8000000909c421 */ /* 0x001fce0000010000 */
[----:B------:R-:W0:Y:S08]  /*d1c0*/  @!P3 MUFU.EX2 R45, R45 ;  /* 0x0000002d002db308 */ /* 0x000e300000000800 */
[----:B------:R-:W2:Y:S08]  /*d1d0*/  @!P6 MUFU.EX2 R46, R46 ;  /* 0x0000002e002ee308 */ /* 0x000eb00000000800 */
[----:B------:R-:W3:Y:S08]  /*d1e0*/  @!P5 MUFU.EX2 R47, R47 ;  /* 0x0000002f002fd308 */ /* 0x000ef00000000800 */
[----:B------:R-:W4:Y:S01]  /*d1f0*/  @!P2 MUFU.EX2 R48, R48 ;  /* 0x000000300030a308 */ /* 0x000f220000000800 */
[----:B-1----:R-:W-:-:S02]  /*d200*/  @!P0 FMUL.FTZ R75, R75, R8 ;  /* 0x000000084b4b8220 */ /* 0x002fc40000410000 */
[----:B------:R-:W1:Y:S05]  /*d210*/  LDS.U16 R8, [R39+0x14] ;  /* 0x0000140027087984 */ /* 0x000e6a0000000400 */
[----:B------:R-:W5:Y:S01]  /*d220*/  @!P4 MUFU.RCP R9, R9 ;  /* 0x000000090009c308 */ /* 0x000f620000001000 */
[----:B0-----:R-:W-:Y:S02]  /*d230*/  @!P3 FADD.FTZ R45, R45, 1 ;  /* 0x3f8000002d2db421 */ /* 0x001fe40000010000 */
[----:B--2---:R-:W-:Y:S02]  /*d240*/  @!P6 FADD.FTZ R46, R46, 1 ;  /* 0x3f8000002e2ee421 */ /* 0x004fe40000010000 */
[----:B---3--:R-:W-:-:S02]  /*d250*/  @!P5 FADD.FTZ R47, R47, 1 ;  /* 0x3f8000002f2fd421 */ /* 0x008fc40000010000 */
[----:B----4-:R-:W-:Y:S01]  /*d260*/  @!P2 FADD.FTZ R48, R48, 1 ;  /* 0x3f8000003030a421 */ /* 0x010fe20000010000 */
[----:B------:R0:W2:Y:S01]  /*d270*/  @!P3 MUFU.RCP R50, R45 ;  /* 0x0000002d0032b308 */ /* 0x0000a20000001000 */
[----:B-----5:R-:W-:-:S07]  /*d280*/  @!P4 FMUL.FTZ R76, R76, R9 ;  /* 0x000000094c4cc220 */ /* 0x020fce0000410000 */
[----:B------:R3:W4:Y:S01]  /*d290*/  @!P6 MUFU.RCP R49, R46 ;  /* 0x0000002e0031e308 */ /* 0x0007220000001000 */
[----:B------:R-:W5:Y:S04]  /*d2a0*/  LDS.U16 R9, [R39+0x16] ;  /* 0x0000160027097984 */ /* 0x000f680000000400 */
[----:B0-----:R-:W0:Y:S03]  /*d2b0*/  LDS.U16 R45, [R39+0x18] ;  /* 0x00001800272d7984 */ /* 0x001e260000000400 */
[----:B------:R2:W1:Y:S01]  /*d2c0*/  @!P5 MUFU.RCP R52, R47 ;  /* 0x0000002f0034d308 */ /* 0x0004620000001000 */
[----:B---3--:R-:W3:Y:S07]  /*d2d0*/  LDS.U16 R46, [R39+0x1a] ;  /* 0x00001a00272e7984 */ /* 0x008eee0000000400 */
[----:B------:R1:W4:Y:S01]  /*d2e0*/  @!P2 MUFU.RCP R51, R48 ;  /* 0x000000300033a308 */ /* 0x0003220000001000 */
[----:B--2---:R-:W2:Y:S04]  /*d2f0*/  LDS.U16 R47, [R39+0x1c] ;  /* 0x00001c00272f7984 */ /* 0x004ea80000000400 */
[----:B-1----:R-:W1:Y:S04]  /*d300*/  LDS.U16 R48, [R39+0x1e] ;  /* 0x00001e0027307984 */ /* 0x002e680000000400 */
[----:B------:R-:W-:Y:S01]  /*d310*/  BAR.SYNC.DEFER_BLOCKING 0x0 ;  /* 0x0000000000007b1d */ /* 0x000fe20000010000 */
[----:B------:R-:W-:-:S02]  /*d320*/  F2FP.BF16.PACK_AB R97, R97, R98 ;  /* 0x000000626161723e */ /* 0x000fc400000010ff */
[----:B------:R-:W-:Y:S01]  /*d330*/  F2FP.BF16.PACK_AB R95, R95, R96 ;  /* 0x000000605f5f723e */ /* 0x000fe200000010ff */
[----:B------:R-:W-:Y:S01]  /*d340*/  @!P3 FMUL.FTZ R77, R77, R50 ;  /* 0x000000324d4db220 */ /* 0x000fe20000410000 */
[----:B------:R-:W-:Y:S01]  /*d350*/  PRMT R50, R99, 0x7632, R50 ;  /* 0x0000763263327816 */ /* 0x000fe20000000032 */
[----:B----4-:R-:W-:Y:S01]  /*d360*/  @!P6 FMUL.FTZ R78, R78, R49 ;  /* 0x000000314e4ee220 */ /* 0x010fe20000410000 */
[----:B------:R-:W-:Y:S01]  /*d370*/  PRMT R49, R101, 0x7632, R49 ;  /* 0x0000763265317816 */ /* 0x000fe20000000031 */
[----:B------:R-:W-:Y:S01]  /*d380*/  @!P5 FMUL.FTZ R79, R79, R52 ;  /* 0x000000344f4fd220 */ /* 0x000fe20000410000 */
[----:B------:R-:W-:Y:S01]  /*d390*/  PRMT R52, R95, 0x7632, R52 ;  /* 0x000076325f347816 */ /* 0x000fe20000000034 */
[----:B------:R-:W-:Y:S01]  /*d3a0*/  @!P2 FMUL.FTZ R80, R80, R51 ;  /* 0x000000335050a220 */ /* 0x000fe20000410000 */
[----:B------:R-:W-:Y:S02]  /*d3b0*/  PRMT R51, R97, 0x7632, R51 ;  /* 0x0000763261337816 */ /* 0x000fe40000000033 */
[----:B------:R-:W-:-:S02]  /*d3c0*/  F2FP.BF16.PACK_AB R93, R93, R94 ;  /* 0x0000005e5d5d723e */ /* 0x000fc400000010ff */
[----:B------:R-:W-:Y:S02]  /*d3d0*/  F2FP.BF16.PACK_AB R91, R91, R92 ;  /* 0x0000005c5b5b723e */ /* 0x000fe400000010ff */
[----:B------:R-:W-:Y:S02]  /*d3e0*/  F2FP.BF16.PACK_AB R89, R89, R90 ;  /* 0x0000005a5959723e */ /* 0x000fe400000010ff */
[----:B------:R-:W-:Y:S01]  /*d3f0*/  F2FP.BF16.PACK_AB R87, R87, R88 ;  /* 0x000000585757723e */ /* 0x000fe200000010ff */
[----:B------:R4:W-:Y:S04]  /*d400*/  STS.U16 [R39+0x2], R49 ;  /* 0x0000023127007388 */ /* 0x0009e80000000400 */
[----:B------:R0:W-:Y:S04]  /*d410*/  STS.U16 [R39+0x6], R50 ;  /* 0x0000063227007388 */ /* 0x0001e80000000400 */
[----:B------:R1:W-:Y:S01]  /*d420*/  STS.U16 [R39+0xa], R51 ;  /* 0x00000a3327007388 */ /* 0x0003e20000000400 */
[----:B----4-:R-:W-:-:S03]  /*d430*/  PRMT R49, R93, 0x7632, R49 ;  /* 0x000076325d317816 */ /* 0x010fc60000000031 */
[----:B------:R4:W-:Y:S01]  /*d440*/  STS.U16 [R39+0xe], R52 ;  /* 0x00000e3427007388 */ /* 0x0009e20000000400 */
[----:B0-----:R-:W-:Y:S02]  /*d450*/  PRMT R50, R91, 0x7632, R50 ;  /* 0x000076325b327816 */ /* 0x001fe40000000032 */
[----:B-1----:R-:W-:Y:S02]  /*d460*/  PRMT R51, R89, 0x7632, R51 ;  /* 0x0000763259337816 */ /* 0x002fe40000000033 */
[----:B----4-:R-:W-:Y:S02]  /*d470*/  PRMT R52, R87, 0x7632, R52 ;  /* 0x0000763257347816 */ /* 0x010fe40000000034 */
[----:B------:R-:W-:Y:S01]  /*d480*/  MOV R56, UR37 ;  /* 0x0000002500387c02 */ /* 0x000fe20008000f00 */
[----:B------:R-:W-:Y:S01]  /*d490*/  STS.U16 [R39], R101 ;  /* 0x0000006527007388 */ /* 0x000fe20000000400 */
[----:B------:R-:W-:-:S03]  /*d4a0*/  PRMT R8, RZ, 0x5410, R8 ;  /* 0x00005410ff087816 */ /* 0x000fc60000000008 */
        /* <DEDUP_REMOVED lines=31> */
[----:B------:R-:W-:-:S02]  /*d6a0*/  FSETP.GTU.FTZ.AND P6, PT, R8, 20, PT ;  /* 0x41a000000800780b */ /* 0x000fc40003fdc000 */
[----:B-----5:R-:W-:Y:S02]  /*d6b0*/  PRMT R9, RZ, 0x5410, R9 ;  /* 0x00005410ff097816 */ /* 0x020fe40000000009 */
[----:B------:R-:W-:Y:S02]  /*d6c0*/  PRMT R45, RZ, 0x5410, R45 ;  /* 0x00005410ff2d7816 */ /* 0x000fe4000000002d */
[----:B---3--:R-:W-:Y:S01]  /*d6d0*/  PRMT R46, RZ, 0x5410, R46 ;  /* 0x00005410ff2e7816 */ /* 0x008fe2000000002e */
[----:B------:R-:W-:Y:S01]  /*d6e0*/  FADD.FTZ R9, R9, UR5 ;  /* 0x0000000509097e21 */ /* 0x000fe20008010000 */
[----:B--2---:R-:W-:Y:S01]  /*d6f0*/  PRMT R47, RZ, 0x5410, R47 ;  /* 0x00005410ff2f7816 */ /* 0x004fe2000000002f */
[----:B------:R-:W-:-:S04]  /*d700*/  FADD.FTZ R45, R45, UR5 ;  /* 0x000000052d2d7e21 */ /* 0x000fc80008010000 */
[----:B------:R-:W-:Y:S01]  /*d710*/  @!P6 FMUL.FTZ R8, R8, -1.4426950216293334961 ;  /* 0xbfb8aa3b0808e820 */ /* 0x000fe20000410000 */
[----:B------:R-:W-:Y:S01]  /*d720*/  FSETP.GTU.FTZ.AND P5, PT, R9, 20, PT ;  /* 0x41a000000900780b */ /* 0x000fe20003fbc000 */
[----:B------:R-:W-:Y:S01]  /*d730*/  FADD.FTZ R46, R46, UR5 ;  /* 0x000000052e2e7e21 */ /* 0x000fe20008010000 */
[----:B------:R-:W-:Y:S01]  /*d740*/  FSETP.GTU.FTZ.AND P4, PT, R45, 20, PT ;  /* 0x41a000002d00780b */ /* 0x000fe20003f9c000 */
[----:B------:R-:W-:Y:S02]  /*d750*/  FADD.FTZ R47, R47, UR5 ;  /* 0x000000052f2f7e21 */ /* 0x000fe40008010000 */
[----:B------:R-:W1:Y:S01]  /*d760*/  @!P6 MUFU.EX2 R8, R8 ;  /* 0x000000080008e308 */ /* 0x000e620000000800 */
[----:B------:R-:W2:Y:S01]  /*d770*/  LDS R50, [0x420] ;  /* 0x00042000ff327984 */ /* 0x000ea20000000800 */
[----:B------:R-:W-:Y:S02]  /*d780*/  FSETP.GTU.FTZ.AND P0, PT, R46, 20, PT ;  /* 0x41a000002e00780b */ /* 0x000fe40003f1c000 */
[----:B------:R-:W-:-:S04]  /*d790*/  FSETP.GTU.FTZ.AND P2, PT, R47, 20, PT ;  /* 0x41a000002f00780b */ /* 0x000fc80003f5c000 */
[----:B------:R-:W-:Y:S01]  /*d7a0*/  @!P5 FMUL.FTZ R9, R9, -1.4426950216293334961 ;  /* 0xbfb8aa3b0909d820 */ /* 0x000fe20000410000 */
[----:B------:R-:W-:Y:S01]  /*d7b0*/  PRMT R48, RZ, 0x5410, R48 ;  /* 0x00005410ff307816 */ /* 0x000fe20000000030 */
[----:B------:R-:W-:-:S04]  /*d7c0*/  @!P4 FMUL.FTZ R45, R45, -1.4426950216293334961 ;  /* 0xbfb8aa3b2d2dc820 */ /* 0x000fc80000410000 */
[----:B------:R-:W3:Y:S01]  /*d7d0*/  @!P5 MUFU.EX2 R9, R9 ;  /* 0x000000090009d308 */ /* 0x000ee20000000800 */
[----:B-1----:R-:W-:Y:S02]  /*d7e0*/  @!P6 FADD.FTZ R8, R8, 1 ;  /* 0x3f8000000808e421 */ /* 0x002fe40000010000 */
[----:B------:R-:W-:Y:S02]  /*d7f0*/  @!P0 FMUL.FTZ R46, R46, -1.4426950216293334961 ;  /* 0xbfb8aa3b2e2e8820 */ /* 0x000fe40000410000 */
[----:B------:R-:W-:Y:S02]  /*d800*/  @!P2 FMUL.FTZ R47, R47, -1.4426950216293334961 ;  /* 0xbfb8aa3b2f2fa820 */ /* 0x000fe40000410000 */
[----:B------:R-:W-:Y:S01]  /*d810*/  FADD.FTZ R48, R48, UR5 ;  /* 0x0000000530307e21 */ /* 0x000fe20008010000 */
[----:B------:R-:W1:Y:S04]  /*d820*/  @!P4 MUFU.EX2 R45, R45 ;  /* 0x0000002d002dc308 */ /* 0x000e680000000800 */
[----:B------:R-:W-:-:S04]  /*d830*/  FSETP.GTU.FTZ.AND P3, PT, R48, 20, PT ;  /* 0x41a000003000780b */ /* 0x000fc80003f7c000 */
[----:B------:R-:W4:Y:S08]  /*d840*/  @!P0 MUFU.EX2 R46, R46 ;  /* 0x0000002e002e8308 */ /* 0x000f300000000800 */
[----:B------:R-:W5:Y:S08]  /*d850*/  @!P2 MUFU.EX2 R47, R47 ;  /* 0x0000002f002fa308 */ /* 0x000f700000000800 */
[----:B------:R-:W0:Y:S01]  /*d860*/  @!P6 MUFU.RCP R8, R8 ;  /* 0x000000080008e308 */ /* 0x000e220000001000 */
[----:B---3--:R-:W-:-:S02]  /*d870*/  @!P5 FADD.FTZ R9, R9, 1 ;  /* 0x3f8000000909d421 */ /* 0x008fc40000010000 */
[----:B-1----:R-:W-:Y:S02]  /*d880*/  @!P4 FADD.FTZ R45, R45, 1 ;  /* 0x3f8000002d2dc421 */ /* 0x002fe40000010000 */
[----:B------:R-:W-:Y:S02]  /*d890*/  @!P3 FMUL.FTZ R48, R48, -1.4426950216293334961 ;  /* 0xbfb8aa3b3030b820 */ /* 0x000fe40000410000 */
[----:B----4-:R-:W-:Y:S01]  /*d8a0*/  @!P0 FADD.FTZ R46, R46, 1 ;  /* 0x3f8000002e2e8421 */ /* 0x010fe20000010000 */
[----:B------:R-:W1:Y:S01]  /*d8b0*/  @!P5 MUFU.RCP R9, R9 ;  /* 0x000000090009d308 */ /* 0x000e620000001000 */
[----:B-----5:R-:W-:Y:S01]  /*d8c0*/  @!P2 FADD.FTZ R47, R47, 1 ;  /* 0x3f8000002f2fa421 */ /* 0x020fe20000010000 */
[----:B------:R-:W-:-:S06]  /*d8d0*/  UIMAD UR7, UR43, UR8, URZ ;  /* 0x000000082b0772a4 */ /* 0x000fcc000f8e023f */
[----:B0-----:R-:W0:Y:S01]  /*d8e0*/  @!P4 MUFU.RCP R52, R45 ;  /* 0x0000002d0034c308 */ /* 0x001e220000001000 */
[----:B------:R-:W-:Y:S01]  /*d8f0*/  @!P6 FMUL.FTZ R81, R81, R8 ;  /* 0x000000085151e220 */ /* 0x000fe20000410000 */
[----:B--2---:R-:W-:Y:S01]  /*d900*/  ISETP.GE.AND P6, PT, R19, R50, PT ;  /* 0x000000321300720c */ /* 0x004fe20003fc6270 */
[----:B------:R-:W-:-:S05]  /*d910*/  UIMAD UR18, UR42, UR9, UR7 ;  /* 0x000000092a1272a4 */ /* 0x000fca000f8e0207 */
[----:B------:R-:W2:Y:S01]  /*d920*/  @!P3 MUFU.EX2 R48, R48 ;  /* 0x000000300030b308 */ /* 0x000ea20000000800 */
[----:B------:R-:W-:Y:S02]  /*d930*/  UIMAD UR7, UR43, UR20, URZ ;  /* 0x000000142b0772a4 */ /* 0x000fe4000f8e023f */
[----:B------:R-:W-:-:S05]  /*d940*/  UIMAD.WIDE.U32 UR16, UR42, UR8, URZ ;  /* 0x000000082a1072a5 */ /* 0x000fca000f8e003f */
[----:B------:R3:W4:Y:S08]  /*d950*/  @!P0 MUFU.RCP R97, R46 ;  /* 0x0000002e00618308 */ /* 0x0007300000001000 */
[----:B------:R3:W2:Y:S01]  /*d960*/  @!P2 MUFU.RCP R54, R47 ;  /* 0x0000002f0036a308 */ /* 0x0006a20000001000 */
[----:B------:R-:W-:Y:S01]  /*d970*/  UIMAD UR19, UR42, UR21, UR7 ;  /* 0x000000152a1372a4 */ /* 0x000fe2000f8e0207 */
[----:B------:R-:W-:Y:S01]  /*d980*/  BSSY B0, `(.L_x_8283) ;  /* 0x0000014000007945 */ /* 0x000fe20003800000 */
[----:B------:R-:W-:-:S02]  /*d990*/  UIMAD.WIDE.U32 UR8, UR42, UR20, URZ ;  /* 0x000000142a0872a5 */ /* 0x000fc4000f8e003f */
[----:B------:R-:W-:Y:S01]  /*d9a0*/  UIADD3 UR7, UR17, UR18, URZ ;  /* 0x0000001211077290 */ /* 0x000fe2000fffe03f */
[----:B-1----:R-:W-:Y:S02]  /*d9b0*/  @!P5 FMUL.FTZ R82, R82, R9 ;  /* 0x000000095252d220 */ /* 0x002fe40000410000 */
[----:B0-----:R-:W-:Y:S01]  /*d9c0*/  @!P4 FMUL.FTZ R83, R83, R52 ;  /* 0x000000345353c220 */ /* 0x001fe20000410000 */
[----:B------:R-:W-:Y:S05]  /*d9d0*/  @P6 BRA `(.L_x_8284) ;  /* 0x000000e000006947 */ /* 0x000fea0003800000 */
[----:B---34-:R-:W-:Y:S01]  /*d9e0*/  MOV R45, UR42 ;  /* 0x0000002a002d7c02 */ /* 0x018fe20008000f00 */
        /* <DEDUP_REMOVED lines=13> */
.L_x_8284:
[----:B---34-:R-:W-:Y:S05]  /*dac0*/  BSYNC B0 ;  /* 0x0000000000007941 */ /* 0x018fea0003800000 */
.L_x_8283:
[----:B------:R-:W-:Y:S01]  /*dad0*/  ULDC.64 UR20, c[0x0][0x2e0] ;  /* 0x0000b80000147ab9 */ /* 0x000fe20000000a00 */
[----:B--2---:R-:W-:Y:S01]  /*dae0*/  @!P3 FADD.FTZ R48, R48, 1 ;  /* 0x3f8000003030b421 */ /* 0x004fe20000010000 */
[----:B------:R-:W-:Y:S01]  /*daf0*/  UMOV UR17, UR7 ;  /* 0x0000000700117c82 */ /* 0x000fe20008000000 */
[----:B------:R-:W-:Y:S01]  /*db00*/  LEA R8, P4, R19, c[0x0][0x330], 0x1 ;  /* 0x0000cc0013087a11 */ /* 0x000fe200078808ff */
[----:B------:R-:W-:Y:S01]  /*db10*/  UIMAD.WIDE.U32 UR16, UR26, UR20, UR16 ;  /* 0x000000141a1072a5 */ /* 0x000fe2000f8e0010 */
[----:B------:R-:W1:Y:S01]  /*db20*/  @!P3 MUFU.RCP R45, R48 ;  /* 0x00000030002db308 */ /* 0x000e620000001000 */
[----:B------:R-:W-:Y:S01]  /*db30*/  UIMAD UR7, UR27, UR20, URZ ;  /* 0x000000141b0772a4 */ /* 0x000fe2000f8e023f */
[----:B------:R-:W-:Y:S01]  /*db40*/  @!P0 FMUL.FTZ R84, R84, R97 ;  /* 0x0000006154548220 */ /* 0x000fe20000410000 */
[----:B------:R-:W-:Y:S01]  /*db50*/  UIADD3 UR18, UP0, UR38, UR16, URZ ;  /* 0x0000001026127290 */ /* 0x000fe2000ff1e03f */
[----:B------:R-:W-:Y:S01]  /*db60*/  @!P2 FMUL.FTZ R85, R85, R54 ;  /* 0x000000365555a220 */ /* 0x000fe20000410000 */
[----:B------:R-:W-:Y:S01]  /*db70*/  UIMAD UR7, UR26, UR21, UR7 ;  /* 0x000000151a0772a4 */ /* 0x000fe2000f8e0207 */
[-C--:B------:R-:W-:Y:S01]  /*db80*/  ISETP.GE.AND P6, PT, R43, R50.reuse, PT ;  /* 0x000000322b00720c */ /* 0x080fe20003fc6270 */
[----:B------:R-:W-:Y:S01]  /*db90*/  BSSY B0, `(.L_x_8285) ;  /* 0x000007c000007945 */ /* 0x000fe20003800000 */
[-C--:B------:R-:W-:Y:S01]  /*dba0*/  ISETP.GE.AND P0, PT, R42, R50.reuse, PT ;  /* 0x000000322a00720c */ /* 0x080fe20003f06270 */
[----:B------:R-:W-:Y:S01]  /*dbb0*/  UIADD3.X UR16, UR39, UR7, UR17, UP0, !UPT ;  /* 0x0000000727107290 */ /* 0x000fe200087fe411 */
[----:B0-----:R-:W-:Y:S01]  /*dbc0*/  MOV R46, UR18 ;  /* 0x00000012002e7c02 */ /* 0x001fe20008000f00 */
[----:B------:R-:W-:Y:S01]  /*dbd0*/  UIADD3 UR7, UR9, UR19, URZ ;  /* 0x0000001309077290 */ /* 0x000fe2000fffe03f */
[----:B------:R-:W-:-:S02]  /*dbe0*/  ISETP.GE.AND P2, PT, R41, R50, PT ;  /* 0x000000322900720c */ /* 0x000fc40003f46270 */
[----:B------:R-:W-:Y:S02]  /*dbf0*/  LEA.HI.X R9, R19, c[0x0][0x334], R20, 0x1, P4 ;  /* 0x0000cd0013097a11 */ /* 0x000fe400020f0c14 */
[----:B------:R-:W-:Y:S01]  /*dc00*/  LEA R8, P4, R46, R8, 0x1 ;  /* 0x000000082e087211 */ /* 0x000fe200078808ff */
[----:B-1----:R-:W-:Y:S01]  /*dc10*/  @!P3 FMUL.FTZ R86, R86, R45 ;  /* 0x0000002d5656b220 */ /* 0x002fe20000410000 */
[----:B------:R-:W-:Y:S01]  /*dc20*/  MOV R47, UR16 ;  /* 0x00000010002f7c02 */ /* 0x000fe20008000f00 */
[----:B------:R-:W-:Y:S01]  /*dc30*/  FADD.FTZ R45, R71, R16 ;  /* 0x00000010472d7221 */ /* 0x000fe20000010000 */
[-C--:B------:R-:W-:Y:S02]  /*dc40*/  ISETP.GE.AND P3, PT, R40, R50.reuse, PT ;  /* 0x000000322800720c */ /* 0x080fe40003f66270 */
[----:B------:R-:W-:Y:S01]  /*dc50*/  LEA.HI.X R9, R46, R9, R47, 0x1, P4 ;  /* 0x000000092e097211 */ /* 0x000fe200020f0c2f */
[----:B------:R-:W-:Y:S01]  /*dc60*/  FADD.FTZ R16, R45, R72 ;  /* 0x000000482d107221 */ /* 0x000fe20000010000 */
[----:B------:R-:W-:-:S02]  /*dc70*/  ISETP.GE.AND P4, PT, R15, R50, PT ;  /* 0x000000320f00720c */ /* 0x000fc40003f86270 */
        /* <DEDUP_REMOVED lines=48> */
[----:B------:R1:W-:Y:S02]  /*df80*/  STS.U16 [R39+0x8], R48 ;  /* 0x0000083027007388 */ /* 0x0003e40000000400 */
[----:B------:R-:W-:Y:S02]  /*df90*/  FADD.FTZ R80, R79, R80 ;  /* 0x000000504f507221 */ /* 0x000fe40000010000 */
[----:B------:R2:W-:Y:S01]  /*dfa0*/  STS.U16 [R39+0xc], R50 ;  /* 0x00000c3227007388 */ /* 0x0005e20000000400 */
[----:B0-----:R-:W-:Y:S01]  /*dfb0*/  PRMT R46, R8, 0x7632, R46 ;  /* 0x00007632082e7816 */ /* 0x001fe2000000002e */
[----:B------:R-:W-:Y:S01]  /*dfc0*/  FADD.FTZ R81, R80, R81 ;  /* 0x0000005150517221 */ /* 0x000fe20000010000 */
[----:B------:R-:W-:Y:S01]  /*dfd0*/  F2FP.BF16.PACK_AB R8, R84, R83 ;  /* 0x000000535408723e */ /* 0x000fe200000010ff */
[----:B------:R-:W-:Y:S01]  /*dfe0*/  STS.U16 [R39], R71 ;  /* 0x0000004727007388 */ /* 0x000fe20000000400 */
[----:B-1----:R-:W-:Y:S01]  /*dff0*/  PRMT R48, R45, 0x7632, R48 ;  /* 0x000076322d307816 */ /* 0x002fe20000000030 */
[----:B------:R-:W-:Y:S01]  /*e000*/  FADD.FTZ R82, R81, R82 ;  /* 0x0000005251527221 */ /* 0x000fe20000010000 */
[----:B------:R-:W-:Y:S01]  /*e010*/  PRMT R53, R8, 0x7632, R53 ;  /* 0x0000763208357816 */ /* 0x000fe20000000035 */
[----:B------:R-:W-:Y:S01]  /*e020*/  STS.U16 [R39+0x4], R73 ;  /* 0x0000044927007388 */ /* 0x000fe20000000400 */
[----:B--2---:R-:W-:Y:S01]  /*e030*/  PRMT R50, R9, 0x7632, R50 ;  /* 0x0000763209327816 */ /* 0x004fe20000000032 */
        /* <DEDUP_REMOVED lines=49> */
.L_x_8286:
[----:B------:R-:W-:Y:S05]  /*e350*/  BSYNC B0 ;  /* 0x0000000000007941 */ /* 0x000fea0003800000 */
.L_x_8285:
        /* <DEDUP_REMOVED lines=15> */
[----:B0-----:R-:W-:Y:S01]  /*e450*/  MOV R8, UR38 ;  /* 0x0000002600087c02 */ /* 0x001fe20008000f00 */
[----:B------:R-:W-:Y:S01]  /*e460*/  UISETP.GT.AND UP0, UPT, UR36, 0x1, UPT ;  /* 0x000000012400788c */ /* 0x000fe2000bf04270 */
[----:B------:R-:W-:Y:S01]  /*e470*/  ISETP.GE.AND P6, PT, R41, R22, PT ;  /* 0x000000162900720c */ /* 0x000fe20003fc6270 */
[----:B------:R-:W-:Y:S01]  /*e480*/  UIADD3 UR28, UP2, UR28, -0x400, URZ ;  /* 0xfffffc001c1c7890 */ /* 0x000fe2000ff5e03f */
[C---:B------:R-:W-:Y:S01]  /*e490*/  LEA R2, P0, R8.reuse, R2, 0x1 ;  /* 0x0000000208027211 */ /* 0x040fe200078008ff */
[----:B------:R-:W-:Y:S01]  /*e4a0*/  UIADD3 UR34, UP3, UR34, -0x400, URZ ;  /* 0xfffffc0022227890 */ /* 0x000fe2000ff7e03f */
[----:B------:R-:W-:Y:S01]  /*e4b0*/  MOV R9, UR8 ;  /* 0x0000000800097c02 */ /* 0x000fe20008000f00 */
        /* <DEDUP_REMOVED lines=34> */
.L_x_8229:
[----:B------:R-:W-:Y:S02]  /*e6e0*/  ISETP.NE.U32.AND P0, PT, RZ, c[0x0][0x328], PT ;  /* 0x0000ca00ff007a0c */ /* 0x000fe40003f05070 */
[----:B------:R-:W-:Y:S02]  /*e6f0*/  ISETP.NE.U32.AND P2, PT, RZ, c[0x0][0x348], PT ;  /* 0x0000d200ff007a0c */ /* 0x000fe40003f45070 */
[----:B------:R-:W-:Y:S02]  /*e700*/  ISETP.NE.AND.EX P1, PT, RZ, c[0x0][0x32c], PT, P0 ;  /* 0x0000cb00ff007a0c */ /* 0x000fe40003f25300 */
[----:B------:R-:W-:-:S11]  /*e710*/  ISETP.NE.AND.EX P0, PT, RZ, c[0x0][0x34c], PT, P2 ;  /* 0x0000d300ff007a0c */ /* 0x000fd60003f05320 */
[----:B------:R-:W-:Y:S05]  /*e720*/  @!P1 BRA `(.L_x_8288) ;  /* 0x0000016000009947 */ /* 0x000fea0003800000 */
[----:B------:R-:W3:Y:S01]  /*e730*/  SHFL.DOWN P1, R3, R0, 0x1, 0x1f ;  /* 0x08201f0000037f89 */ /* 0x000ee20000020000 */
[----:B------:R-:W-:Y:S03]  /*e740*/  BSSY B0, `(.L_x_8288) ;  /* 0x0000014000007945 */ /* 0x000fe60003800000 */
[----:B------:R-:W4:Y:S01]  /*e750*/  S2R R6, SR_LANEID ;  /* 0x0000000000067919 */ /* 0x000f220000000000 */
[----:B---3--:R-:W-:-:S03]  /*e760*/  @P1 FADD R3, R3, R0 ;  /* 0x0000000003031221 */ /* 0x008fc60000000000 */
[----:B------:R-:W3:Y:S01]  /*e770*/  S2R R0, SR_TID.X ;  /* 0x0000000000007919 */ /* 0x000ee20000002100 */
[----:B----4-:R-:W-:-:S03]  /*e780*/  ISETP.NE.AND P2, PT, R6, RZ, PT ;  /* 0x000000ff0600720c */ /* 0x010fc60003f45270 */
[----:B0-----:R-:W0:Y:S02]  /*e790*/  SHFL.DOWN P1, R2, R3, 0x2, 0x1f ;  /* 0x08401f0003027f89 */ /* 0x001e240000020000 */
        /* <DEDUP_REMOVED lines=14> */
.L_x_8289:
[----:B0-----:R-:W-:Y:S05]  /*e880*/  BSYNC B0 ;  /* 0x0000000000007941 */ /* 0x001fea0003800000 */
.L_x_8288:
        /* <DEDUP_REMOVED lines=25> */
.L_x_8291:
[----:B------:R-:W3:Y:S02]  /*ea20*/  S2R R13, SR_TID.X ;  /* 0x00000000000d7919 */ /* 0x000ee40000002100 */
.L_x_8292:
[----:B0-----:R-:W-:Y:S05]  /*ea30*/  BSYNC B0 ;  /* 0x0000000000007941 */ /* 0x001fea0003800000 */
.L_x_8290:
        /* <DEDUP_REMOVED lines=28> */
.L_x_8294:
        /* <DEDUP_REMOVED lines=74> */
.L_x_8293:
[----:B------:R-:W-:Y:S05]  /*f0a0*/  EXIT ;  /* 0x000000000000794d */ /* 0x000fea0003800000 */
.L_x_8295:
        /* <DEDUP_REMOVED lines=13> */
.L_x_14691:


//--------------------- .text._Z25selective_scan_bwd_kernelI32Selective_Scan_bwd_kernel_traitsILi32ELi16ELb0ELb0ELb1ELb0ELb0EN3c108BFloat16ENS1_7complexIfEEEEv12SSMParamsBwd --------------------------
	.section	.text._Z25selective_scan_bwd_kernelI32Selective_Scan_bwd_kernel_traitsILi32ELi16ELb0ELb0ELb1ELb0ELb0EN3c108BFloat16ENS1_7complexIfEEEEv12SSMParamsBwd,"ax",@progbits
	.sectioninfo	@"SHI_REGISTERS=255"
	.align	128
        .global         _Z25selective_scan_bwd_kernelI32Selective_Scan_bwd_kernel_traitsILi32ELi16ELb0ELb0ELb1ELb0ELb0EN3c108BFloat16ENS1_7complexIfEEEEv12SSMParamsBwd
        .type           _Z25selective_scan_bwd_kernelI32Selective_Scan_bwd_kernel_traitsILi32ELi16ELb0ELb0ELb1ELb0ELb0EN3c108BFloat16ENS1_7complexIfEEEEv12SSMParamsBwd,@function
        .size           _Z25selective_scan_bwd_kernelI32Selective_Scan_bwd_kernel_traitsILi32ELi16ELb0ELb0ELb1ELb0ELb0EN3c108BFloat16ENS1_7complexIfEEEEv12SSMParamsBwd,(.L_x_14692 - _Z25selective_scan_bwd_kernelI32Selective_Scan_bwd_kernel_traitsILi32ELi16ELb0ELb0ELb1ELb0ELb0EN3c108BFloat16ENS1_7complexIfEEEEv12SSMParamsBwd)
        .other          _Z25selective_scan_bwd_kernelI32Selective_Scan_bwd_kernel_traitsILi32ELi16ELb0ELb0ELb1ELb0ELb0EN3c108BFloat16ENS1_7complexIfEEEEv12SSMParamsBwd,@"STO_CUDA_ENTRY STV_DEFAULT"
_Z25selective_scan_bwd_kernelI32Selective_Scan_bwd_kernel_traitsILi32ELi16ELb0ELb0ELb1ELb0ELb0EN3c108BFloat16ENS1_7complexIfEEEEv12SSMParamsBwd:
.text._Z25selective_scan_bwd_kernelI32Selective_Scan_bwd_kernel_traitsILi32ELi16ELb0ELb0ELb1ELb0ELb0EN3c108BFloat16ENS1_7complexIfEEEEv12SSMParamsBwd:
        /* <DEDUP_REMOVED lines=69> */
[----:B------:R-:W-:Y:S02]  /*0450*/  UMOV UR32, URZ ;  /* 0x0000003f00207c82 */ /* 0x000fe40008000000 */
[----:B------:R-:W-:-:S02]  /*0460*/  UIMAD UR26, UR10, UR25, UR22 ;  /* 0x000000190a1a72a4 */ /* 0x000fc4000f8e0216 */
[----:B------:R-:W-:Y:S02]  /*0470*/  @UP1 ULEA UR32, UP3, UR10, UR30, 0x2 ;  /* 0x0000001e0a201291 */ /* 0x000fe4000f86103f */
[----:B------:R-:W-:Y:S01]  /*0480*/  UMOV UR33, URZ ;  /* 0x0000003f00217c82 */ /* 0x000fe20008000000 */
[----:B0-----:R-:W0:Y:S01]  /*0490*/  R2UR UR5, R2 ;  /* 0x00000000020573c2 */ /* 0x001e2200000e0000 */
[----:B------:R-:W-:Y:S02]  /*04a0*/  @UP1 ULEA.HI.X UR33, UR10, UR31, UR11, 0x2, UP3 ;  /* 0x0000001f0a211291 */ /* 0x000fe400098f140b */
[----:B------:R-:W-:Y:S02]  /*04b0*/  UMOV UR34, URZ ;  /* 0x0000003f00227c82 */ /* 0x000fe40008000000 */
[----:B------:R-:W-:Y:S02]  /*04c0*/  @UP2 ULEA UR34, UP1, UR10, UR36, 0x2 ;  /* 0x000000240a222291 */ /* 0x000fe4000f82103f */
[----:B------:R-:W-:-:S02]  /*04d0*/  UMOV UR35, URZ ;  /* 0x0000003f00237c82 */ /* 0x000fc40008000000 */
[----:B------:R-:W-:Y:S02]  /*04e0*/  @UP2 ULEA.HI.X UR35, UR10, UR37, UR11, 0x2, UP1 ;  /* 0x000000250a232291 */ /* 0x000fe400088f140b */
[----:B------:R-:W-:Y:S02]  /*04f0*/  ULDC UR25, c[0x0][0x174] ;  /* 0x00005d0000197ab9 */ /* 0x000fe40000000800 */
[----:B------:R-:W-:Y:S02]  /*0500*/  ULDC.64 UR36, c[0x0][0x280] ;  /* 0x0000a00000247ab9 */ /* 0x000fe40000000a00 */
[----:B------:R-:W-:Y:S02]  /*0510*/  UIMAD.WIDE.U32 UR14, UR10, UR24, UR14 ;  /* 0x000000180a0e72a5 */ /* 0x000fe4000f8e000e */
[----:B------:R-:W-:Y:S02]  /*0520*/  ULDC UR31, c[0x0][0x178] ;  /* 0x00005e00001f7ab9 */ /* 0x000fe40000000800 */
[----:B------:R-:W-:-:S02]  /*0530*/  UIADD3 UR7, UR7, UR19, URZ ;  /* 0x0000001307077290 */ /* 0x000fc4000fffe03f */
        /* <DEDUP_REMOVED lines=69> */
[----:B------:R3:W-:Y:S01]  /*0990*/  STL [R1+0xc], RZ ;  /* 0x00000cff01007387 */ /* 0x0007e20000100800 */
[----:B------:R-:W-:Y:S02]  /*09a0*/  UMOV UR19, UR8 ;  /* 0x0000000800137c82 */ /* 0x000fe40008000000 */
[----:B------:R-:W-:Y:S01]  /*09b0*/  UMOV UR6, URZ ;  /* 0x0000003f00067c82 */ /* 0x000fe20008000000 */
[----:B------:R-:W4:Y:S04]  /*09c0*/  S2R R0, SR_TID.X ;  /* 0x0000000000007919 */ /* 0x000f280000002100 */
[----:B------:R-:W1:Y:S04]  /*09d0*/  S2R R2, SR_LANEID ;  /* 0x0000000000027919 */ /* 0x000e680000000000 */
[----:B------:R3:W-:Y:S02]  /*09e0*/  STL [R1+0x10], RZ ;  /* 0x000010ff01007387 */ /* 0x0007e40000100800 */
.L_x_8381:
[----:B------:R-:W-:Y:S01]  /*09f0*/  ULDC UR24, c[0x0][0x174] ;  /* 0x00005d0000187ab9 */ /* 0x000fe20000000800 */
[----:B-1--4-:R-:W-:Y:S01]  /*0a00*/  SHF.L.U32 R3, R0, 0x4, RZ ;  /* 0x0000000400037819 */ /* 0x012fe200000006ff */
[----:B------:R-:W-:Y:S01]  /*0a10*/  UIADD3 UR24, -UR6, UR24, URZ ;  /* 0x0000001806187290 */ /* 0x000fe2000fffe13f */
[----:B------:R-:W-:Y:S01]  /*0a20*/  BAR.SYNC.DEFER_BLOCKING 0x0 ;  /* 0x0000000000007b1d */ /* 0x000fe20000010000 */
[----:B------:R-:W-:-:S02]  /*0a30*/  MOV R4, UR16 ;  /* 0x0000001000047c02 */ /* 0x000fc40008000f00 */
[----:B------:R-:W-:Y:S01]  /*0a40*/  ULEA UR25, UR24, 0xfffffe00, 0x9 ;  /* 0xfffffe0018197891 */ /* 0x000fe2000f8e483f */
[----:B------:R-:W-:Y:S02]  /*0a50*/  LOP3.LUT R3, R3, 0xfffffe00, RZ, 0xc0, !PT ;  /* 0xfffffe0003037812 */ /* 0x000fe400078ec0ff */
[----:B------:R-:W-:Y:S01]  /*0a60*/  ULDC UR26, c[0x0][0x168] ;  /* 0x00005a00001a7ab9 */ /* 0x000fe20000000800 */
[----:B------:R-:W-:Y:S01]  /*0a70*/  MOV R5, UR17 ;  /* 0x0000001100057c02 */ /* 0x000fe20008000f00 */
[----:B------:R-:W-:Y:S01]  /*0a80*/  UIADD3 UR26, -UR25, UR26, URZ ;  /* 0x0000001a191a7290 */ /* 0x000fe2000fffe13f */
[----:B------:R-:W-:Y:S02]  /*0a90*/  LOP3.LUT R82, R3, 0x1f, R0, 0xf8, !PT ;  /* 0x0000001f03527812 */ /* 0x000fe400078ef800 */
[----:B------:R-:W-:Y:S02]  /*0aa0*/  PRMT R6, RZ, 0x7610, R6 ;  /* 0x00007610ff067816 */ /* 0x000fe40000000006 */
[C---:B------:R-:W-:Y:S01]  /*0ab0*/  LOP3.LUT R56, R82.reuse, 0x20, RZ, 0xfc, !PT ;  /* 0x0000002052387812 */ /* 0x040fe200078efcff */
[C---:B------:R-:W-:Y:S01]  /*0ac0*/  IMAD.WIDE R4, R82.reuse, 0x2, R4 ;  /* 0x0000000252047825 */ /* 0x040fe200078e0204 */
[----:B------:R-:W-:-:S02]  /*0ad0*/  ISETP.GE.AND P0, PT, R82, UR26, PT ;  /* 0x0000001a52007c0c */ /* 0x000fc4000bf06270 */
[C---:B------:R-:W-:Y:S02]  /*0ae0*/  LOP3.LUT R57, R82.reuse, 0x40, RZ, 0xfc, !PT ;  /* 0x0000004052397812 */ /* 0x040fe400078efcff */
[C---:B------:R-:W-:Y:S02]  /*0af0*/  LOP3.LUT R58, R82.reuse, 0x60, RZ, 0xfc, !PT ;  /* 0x00000060523a7812 */ /* 0x040fe400078efcff */
[C---:B------:R-:W-:Y:S02]  /*0b00*/  LOP3.LUT R34, R82.reuse, 0x80, RZ, 0xfc, !PT ;  /* 0x0000008052227812 */ /* 0x040fe400078efcff */
[----:B------:R-:W-:-:S05]  /*0b10*/  LOP3.LUT R35, R82, 0xa0, RZ, 0xfc, !PT ;  /* 0x000000a052237812 */ /* 0x000fca00078efcff */
[----:B------:R1:W4:Y:S01]  /*0b20*/  @!P0 LDG.E.U16 R6, [R4.64] ;  /* 0x0000001c04068981 */ /* 0x000322000c1e1500 */
[----:B------:R-:W-:Y:S02]  /*0b30*/  ISETP.GE.AND P0, PT, R56, UR26, PT ;  /* 0x0000001a38007c0c */ /* 0x000fe4000bf06270 */
[----:B------:R-:W-:Y:S02]  /*0b40*/  ISETP.GE.AND P1, PT, R57, UR26, PT ;  /* 0x0000001a39007c0c */ /* 0x000fe4000bf26270 */
[----:B------:R-:W-:Y:S02]  /*0b50*/  ISETP.GE.AND P2, PT, R58, UR26, PT ;  /* 0x0000001a3a007c0c */ /* 0x000fe4000bf46270 */
[----:B------:R-:W-:Y:S02]  /*0b60*/  ISETP.GE.AND P3, PT, R34, UR26, PT ;  /* 0x0000001a22007c0c */ /* 0x000fe4000bf66270 */
[----:B------:R-:W-:Y:S02]  /*0b70*/  PRMT R9, RZ, 0x7610, R9 ;  /* 0x00007610ff097816 */ /* 0x000fe40000000009 */
[----:B------:R-:W-:-:S02]  /*0b80*/  ISETP.GE.AND P4, PT, R35, UR26, PT ;  /* 0x0000001a23007c0c */ /* 0x000fc4000bf86270 */
[----:B------:R-:W-:Y:S02]  /*0b90*/  LOP3.LUT R59, R82, 0xc0, RZ, 0xfc, !PT ;  /* 0x000000c0523b7812 */ /* 0x000fe400078efcff */
[----:B------:R-:W-:Y:S01]  /*0ba0*/  PRMT R10, RZ, 0x7610, R10 ;  /* 0x00007610ff0a7816 */ /* 0x000fe2000000000a */
[----:B------:R1:W5:Y:S01]  /*0bb0*/  @!P0 LDG.E.U16 R9, [R4.64+0x40] ;  /* 0x0000401c04098981 */ /* 0x000362000c1e1500 */
[----:B------:R-:W-:Y:S02]  /*0bc0*/  PRMT R11, RZ, 0x7610, R11 ;  /* 0x00007610ff0b7816 */ /* 0x000fe4000000000b */
[----:B------:R-:W-:Y:S02]  /*0bd0*/  PRMT R12, RZ, 0x7610, R12 ;  /* 0x00007610ff0c7816 */ /* 0x000fe4000000000c */
[----:B------:R-:W-:Y:S01]  /*0be0*/  ISETP.GE.AND P0, PT, R59, UR26, PT ;  /* 0x0000001a3b007c0c */ /* 0x000fe2000bf06270 */
[----:B---3--:R1:W3:Y:S01]  /*0bf0*/  @!P1 LDG.E.U16 R10, [R4.64+0x80] ;  /* 0x0000801c040a9981 */ /* 0x0082e2000c1e1500 */
[----:B------:R-:W-:-:S02]  /*0c00*/  PRMT R13, RZ, 0x7610, R13 ;  /* 0x00007610ff0d7816 */ /* 0x000fc4000000000d */
[C---:B------:R-:W-:Y:S01]  /*0c10*/  LOP3.LUT R60, R82.reuse, 0xe0, RZ, 0xfc, !PT ;  /* 0x000000e0523c7812 */ /* 0x040fe200078efcff */
[----:B--2---:R1:W2:Y:S01]  /*0c20*/  @!P2 LDG.E.U16 R11, [R4.64+0xc0] ;  /* 0x0000c01c040ba981 */ /* 0x0042a2000c1e1500 */
        /* <DEDUP_REMOVED lines=10> */
[----:B------:R-:W-:Y:S02]  /*0cd0*/  LOP3.LUT R62, R82, 0x160, RZ, 0xfc, !PT ;  /* 0x00000160523e7812 */ /* 0x000fe400078efcff */
[----:B------:R-:W-:Y:S01]  /*0ce0*/  PRMT R15, RZ, 0x7610, R15 ;  /* 0x00007610ff0f7816 */ /* 0x000fe2000000000f */
[----:B------:R1:W2:Y:S01]  /*0cf0*/  @!P0 LDG.E.U16 R14, [R4.64+0x180] ;  /* 0x0001801c040e8981 */ /* 0x0002a2000c1e1500 */
[----:B------:R-:W-:-:S02]  /*0d00*/  PRMT R16, RZ, 0x7610, R16 ;  /* 0x00007610ff107816 */ /* 0x000fc40000000010 */
[----:B------:R-:W-:Y:S02]  /*0d10*/  PRMT R17, RZ, 0x7610, R17 ;  /* 0x00007610ff117816 */ /* 0x000fe40000000011 */
[----:B------:R-:W-:Y:S01]  /*0d20*/  ISETP.GE.AND P0, PT, R62, UR26, PT ;  /* 0x0000001a3e007c0c */ /* 0x000fe2000bf06270 */
[----:B------:R1:W2:Y:S01]  /*0d30*/  @!P1 LDG.E.U16 R15, [R4.64+0x1c0] ;  /* 0x0001c01c040f9981 */ /* 0x0002a2000c1e1500 */
[----:B------:R-:W-:Y:S02]  /*0d40*/  PRMT R18, RZ, 0x7610, R18 ;  /* 0x00007610ff127816 */ /* 0x000fe40000000012 */
[C---:B------:R-:W-:Y:S01]  /*0d50*/  LOP3.LUT R63, R82.reuse, 0x180, RZ, 0xfc, !PT ;  /* 0x00000180523f7812 */ /* 0x040fe200078efcff */
[----:B------:R1:W2:Y:S01]  /*0d60*/  @!P2 LDG.E.U16 R16, [R4.64+0x200] ;  /* 0x0002001c0410a981 */ /* 0x0002a2000c1e1500 */
[C---:B------:R-:W-:Y:S02]  /*0d70*/  LOP3.LUT R78, R82.reuse, 0x1a0, RZ, 0xfc, !PT ;  /* 0x000001a0524e7812 */ /* 0x040fe400078efcff */
[C---:B------:R-:W-:Y:S01]  /*0d80*/  LOP3.LUT R38, R82.reuse, 0x1c0, RZ, 0xfc, !PT ;  /* 0x000001c052267812 */ /* 0x040fe200078efcff */
[----:B------:R1:W2:Y:S01]  /*0d90*/  @!P3 LDG.E.U16 R17, [R4.64+0x240] ;  /* 0x0002401c0411b981 */ /* 0x0002a2000c1e1500 */
[----:B------:R-:W-:-:S02]  /*0da0*/  LOP3.LUT R39, R82, 0x1e0, RZ, 0xfc, !PT ;  /* 0x000001e052277812 */ /* 0x000fc400078efcff */
[----:B------:R-:W-:Y:S01]  /*0db0*/  ISETP.GE.AND P1, PT, R63, UR26, PT ;  /* 0x0000001a3f007c0c */ /* 0x000fe2000bf26270 */
[----:B------:R1:W2:Y:S01]  /*0dc0*/  @!P4 LDG.E.U16 R18, [R4.64+0x280] ;  /* 0x0002801c0412c981 */ /* 0x0002a2000c1e1500 */
[----:B------:R-:W-:Y:S02]  /*0dd0*/  ISETP.GE.AND P2, PT, R78, UR26, PT ;  /* 0x0000001a4e007c0c */ /* 0x000fe4000bf46270 */
[----:B------:R-:W-:Y:S02]  /*0de0*/  ISETP.GE.AND P3, PT, R38, UR26, PT ;  /* 0x0000001a26007c0c */ /* 0x000fe4000bf66270 */
[----:B------:R-:W-:Y:S02]  /*0df0*/  PRMT R19, RZ, 0x7610, R19 ;  /* 0x00007610ff137816 */ /* 0x000fe40000000013 */
[----:B------:R-:W-:Y:S02]  /*0e00*/  ISETP.GE.AND P4, PT, R39, UR26, PT ;  /* 0x0000001a27007c0c */ /* 0x000fe4000bf86270 */
[----:B------:R-:W-:-:S02]  /*0e10*/  PRMT R22, RZ, 0x7610, R22 ;  /* 0x00007610ff167816 */ /* 0x000fc40000000016 */
[----:B------:R-:W-:Y:S01]  /*0e20*/  PRMT R23, RZ, 0x7610, R23 ;  /* 0x00007610ff177816 */ /* 0x000fe20000000017 */
[----:B------:R1:W2:Y:S01]  /*0e30*/  @!P0 LDG.E.U16 R19, [R4.64+0x2c0] ;  /* 0x0002c01c04138981 */ /* 0x0002a2000c1e1500 */
[----:B------:R-:W-:Y:S02]  /*0e40*/  PRMT R24, RZ, 0x7610, R24 ;  /* 0x00007610ff187816 */ /* 0x000fe40000000018 */
[----:B------:R-:W-:Y:S01]  /*0e50*/  PRMT R25, RZ, 0x7610, R25 ;  /* 0x00007610ff197816 */ /* 0x000fe20000000019 */
        /* <DEDUP_REMOVED lines=9> */
[----:B------:R-:W-:Y:S02]  /*0ef0*/  IADD3 R29, R2, 0x80, RZ ;  /* 0x00000080021d7810 */ /* 0x000fe40007ffe0ff */
[----:B------:R-:W-:-:S02]  /*0f00*/  SHF.L.U32 R3, R3, 0x1, RZ ;  /* 0x0000000103037819 */ /* 0x000fc400000006ff */
[-C--:B------:R-:W-:Y:S02]  /*0f10*/  LEA.HI.SX32 R7, R7, R2.reuse, 0x1b ;  /* 0x0000000207077211 */ /* 0x080fe400078fdaff */
[-C--:B------:R-:W-:Y:S02]  /*0f20*/  LEA.HI.SX32 R27, R27, R2.reuse, 0x1b ;  /* 0x000000021b1b7211 */ /* 0x080fe400078fdaff */
[----:B-1----:R-:W-:Y:S02]  /*0f30*/  SHF.L.U32 R5, R21, 0x1, RZ ;  /* 0x0000000115057819 */ /* 0x002fe400000006ff */
[----:B------:R-:W-:Y:S02]  /*0f40*/  LEA.HI.SX32 R29, R29, R2, 0x1b ;  /* 0x000000021d1d7211 */ /* 0x000fe400078fdaff */
[C---:B------:R-:W-:Y:S02]  /*0f50*/  IADD3 R21, R2.reuse, 0xc0, RZ ;  /* 0x000000c002157810 */ /* 0x040fe40007ffe0ff */
[----:B------:R-:W-:-:S02]  /*0f60*/  IADD3 R31, R2, 0xa0, RZ ;  /* 0x000000a0021f7810 */ /* 0x000fc40007ffe0ff */
[----:B------:R-:W-:Y:S02]  /*0f70*/  SHF.L.U32 R4, R7, 0x1, RZ ;  /* 0x0000000107047819 */ /* 0x000fe400000006ff */
[----:B------:R-:W-:Y:S02]  /*0f80*/  SHF.L.U32 R7, R29, 0x1, RZ ;  /* 0x000000011d077819 */ /* 0x000fe400000006ff */
[-C--:B------:R-:W-:Y:S02]  /*0f90*/  LEA.HI.SX32 R21, R21, R2.reuse, 0x1b ;  /* 0x0000000215157211 */ /* 0x080fe400078fdaff */
[----:B------:R-:W-:Y:S02]  /*0fa0*/  LEA.HI.SX32 R8, R31, R2, 0x1b ;  /* 0x000000021f087211 */ /* 0x000fe400078fdaff */
[C---:B------:R-:W-:Y:S02]  /*0fb0*/  IADD3 R29, R2.reuse, 0x100, RZ ;  /* 0x00000100021d7810 */ /* 0x040fe40007ffe0ff */
[----:B------:R-:W-:-:S02]  /*0fc0*/  IADD3 R31, R2, 0x120, RZ ;  /* 0x00000120021f7810 */ /* 0x000fc40007ffe0ff */
[----:B------:R-:W-:Y:S02]  /*0fd0*/  IADD3 R33, R2, 0x140, RZ ;  /* 0x0000014002217810 */ /* 0x000fe40007ffe0ff */
[----:B------:R-:W-:Y:S02]  /*0fe0*/  SHF.L.U32 R8, R8, 0x1, RZ ;  /* 0x0000000108087819 */ /* 0x000fe400000006ff */
[-C--:B------:R-:W-:Y:S02]  /*0ff0*/  LEA.HI.SX32 R29, R29, R2.reuse, 0x1b ;  /* 0x000000021d1d7211 */ /* 0x080fe400078fdaff */
[-C--:B------:R-:W-:Y:S02]  /*1000*/  LEA.HI.SX32 R31, R31, R2.reuse, 0x1b ;  /* 0x000000021f1f7211 */ /* 0x080fe400078fdaff */
[----:B------:R-:W-:Y:S02]  /*1010*/  LEA.HI.SX32 R33, R33, R2, 0x1b ;  /* 0x0000000221217211 */ /* 0x000fe400078fdaff */
[----:B------:R-:W-:-:S02]  /*1020*/  SHF.L.U32 R26, R2, 0x4, RZ ;  /* 0x00000004021a7819 */ /* 0x000fc400000006ff */
[----:B------:R-:W-:Y:S02]  /*1030*/  MOV R20, UR18 ;  /* 0x0000001200147c02 */ /* 0x000fe40008000f00 */
[----:B------:R-:W-:Y:S02]  /*1040*/  ISETP.GE.AND P2, PT, R82, UR26, PT ;  /* 0x0000001a52007c0c */ /* 0x000fe4000bf46270 */
[----:B------:R-:W-:Y:S02]  /*1050*/  ISETP.GE.AND P1, PT, R56, UR26, PT ;  /* 0x0000001a38007c0c */ /* 0x000fe4000bf26270 */
[----:B------:R-:W-:Y:S02]  /*1060*/  PRMT R40, RZ, 0x7610, R40 ;  /* 0x00007610ff287816 */ /* 0x000fe40000000028 */
[----:B------:R-:W-:Y:S02]  /*1070*/  PRMT R41, RZ, 0x7610, R41 ;  /* 0x00007610ff297816 */ /* 0x000fe40000000029 */
        /* <DEDUP_REMOVED lines=19> */
[----:B----4-:R1:W-:Y:S02]  /*11b0*/  STS.U16 [R3], R6 ;  /* 0x0000000603007388 */ /* 0x0103e40000000400 */
[----:B-1----:R-:W-:-:S02]  /*11c0*/  SHF.L.U32 R6, R27, 0x1, RZ ;  /* 0x000000011b067819 */ /* 0x002fc400000006ff */
[C---:B------:R-:W-:Y:S01]  /*11d0*/  IADD3 R27, R2.reuse, 0xe0, RZ ;  /* 0x000000e0021b7810 */ /* 0x040fe20007ffe0ff */
[----:B-----5:R1:W-:Y:S03]  /*11e0*/  STS.U16 [R4+0x40], R9 ;  /* 0x0000400904007388 */ /* 0x0203e60000000400 */
[----:B------:R-:W-:Y:S01]  /*11f0*/  LEA.HI.SX32 R27, R27, R2, 0x1b ;  /* 0x000000021b1b7211 */ /* 0x000fe200078fdaff */
[----:B---3--:R3:W-:Y:S01]  /*1200*/  STS.U16 [R5+0x80], R10 ;  /* 0x0000800a05007388 */ /* 0x0087e20000000400 */
[----:B-1----:R-:W-:Y:S02]  /*1210*/  SHF.L.U32 R9, R21, 0x1, RZ ;  /* 0x0000000115097819 */ /* 0x002fe400000006ff */
[----:B------:R-:W-:Y:S01]  /*1220*/  IADD3 R21, R2, 0x160, RZ ;  /* 0x0000016002157810 */ /* 0x000fe20007ffe0ff */
[----:B--2---:R1:W-:Y:S01]  /*1230*/  STS.U16 [R6+0xc0], R11 ;  /* 0x0000c00b06007388 */ /* 0x0043e20000000400 */
[----:B---3--:R-:W-:-:S03]  /*1240*/  SHF.L.U32 R10, R27, 0x1, RZ ;  /* 0x000000011b0a7819 */ /* 0x008fc600000006ff */
[----:B------:R2:W-:Y:S01]  /*1250*/  STS.U16 [R7+0x100], R12 ;  /* 0x0001000c07007388 */ /* 0x0005e20000000400 */
[----:B------:R-:W-:Y:S02]  /*1260*/  LEA.HI.SX32 R21, R21, R2, 0x1b ;  /* 0x0000000215157211 */ /* 0x000fe400078fdaff */
[C---:B------:R-:W-:Y:S01]  /*1270*/  IADD3 R27, R2.reuse, 0x180, RZ ;  /* 0x00000180021b7810 */ /* 0x040fe20007ffe0ff */
[----:B------:R3:W-:Y:S01]  /*1280*/  STS.U16 [R8+0x140], R13 ;  /* 0x0001400d08007388 */ /* 0x0007e20000000400 */
[----:B-1----:R-:W-:Y:S02]  /*1290*/  SHF.L.U32 R11, R29, 0x1, RZ ;  /* 0x000000011d0b7819 */ /* 0x002fe400000006ff */
[C---:B------:R-:W-:Y:S02]  /*12a0*/  IADD3 R29, R2.reuse, 0x1a0, RZ ;  /* 0x000001a0021d7810 */ /* 0x040fe40007ffe0ff */
[----:B--2---:R-:W-:Y:S02]  /*12b0*/  SHF.L.U32 R12, R31, 0x1, RZ ;  /* 0x000000011f0c7819 */ /* 0x004fe400000006ff */
[----:B------:R-:W-:Y:S01]  /*12c0*/  IADD3 R31, R2, 0x1c0, RZ ;  /* 0x000001c0021f7810 */ /* 0x000fe20007ffe0ff */
[----:B------:R1:W-:Y:S01]  /*12d0*/  STS.U16 [R9+0x180], R14 ;  /* 0x0001800e09007388 */ /* 0x0003e20000000400 */
[----:B---3--:R-:W-:-:S02]  /*12e0*/  SHF.L.U32 R13, R33, 0x1, RZ ;  /* 0x00000001210d7819 */ /* 0x008fc400000006ff */
[----:B------:R-:W-:Y:S02]  /*12f0*/  IADD3 R33, R2, 0x1e0, RZ ;  /* 0x000001e002217810 */ /* 0x000fe40007ffe0ff */
[-C--:B------:R-:W-:Y:S01]  /*1300*/  LEA.HI.SX32 R27, R27, R2.reuse, 0x1b ;  /* 0x000000021b1b7211 */ /* 0x080fe200078fdaff */
[----:B------:R2:W-:Y:S01]  /*1310*/  STS.U16 [R10+0x1c0], R15 ;  /* 0x0001c00f0a007388 */ /* 0x0005e20000000400 */
[-C--:B------:R-:W-:Y:S02]  /*1320*/  LEA.HI.SX32 R29, R29, R2.reuse, 0x1b ;  /* 0x000000021d1d7211 */ /* 0x080fe400078fdaff */
[----:B-1----:R-:W-:Y:S01]  /*1330*/  SHF.L.U32 R14, R21, 0x1, RZ ;  /* 0x00000001150e7819 */ /* 0x002fe200000006ff */
[----:B------:R1:W-:Y:S01]  /*1340*/  STS.U16 [R11+0x200], R16 ;  /* 0x000200100b007388 */ /* 0x0003e20000000400 */
[----:B------:R-:W-:-:S03]  /*1350*/  LEA.HI.SX32 R31, R31, R2, 0x1b ;  /* 0x000000021f1f7211 */ /* 0x000fc600078fdaff */
[----:B------:R3:W-:Y:S01]  /*1360*/  STS.U16 [R12+0x240], R17 ;  /* 0x000240110c007388 */ /* 0x0007e20000000400 */
[----:B--2---:R-:W-:-:S03]  /*1370*/  SHF.L.U32 R15, R27, 0x1, RZ ;  /* 0x000000011b0f7819 */ /* 0x004fc600000006ff */
[----:B------:R2:W-:Y:S01]  /*1380*/  STS.U16 [R13+0x280], R18 ;  /* 0x000280120d007388 */ /* 0x0005e20000000400 */
[----:B-1----:R-:W-:Y:S02]  /*1390*/  SHF.L.U32 R16, R29, 0x1, RZ ;  /* 0x000000011d107819 */ /* 0x002fe400000006ff */
[----:B------:R-:W-:Y:S02]  /*13a0*/  MOV R21, UR19 ;  /* 0x0000001300157c02 */ /* 0x000fe40008000f00 */
[----:B---3--:R-:W-:Y:S02]  /*13b0*/  SHF.L.U32 R17, R31, 0x1, RZ ;  /* 0x000000011f117819 */ /* 0x008fe400000006ff */
[----:B--2---:R-:W-:Y:S01]  /*13c0*/  LEA.HI.SX32 R18, R33, R2, 0x1b ;  /* 0x0000000221127211 */ /* 0x004fe200078fdaff */
[----:B------:R1:W-:Y:S03]  /*13d0*/  STS.U16 [R14+0x2c0], R19 ;  /* 0x0002c0130e007388 */ /* 0x0003e60000000400 */
[----:B------:R-:W-:Y:S01]  /*13e0*/  SHF.L.U32 R18, R18, 0x1, RZ ;  /* 0x0000000112127819 */ /* 0x000fe200000006ff */
[----:B------:R-:W-:Y:S01]  /*13f0*/  STS.U16 [R15+0x300], R22 ;  /* 0x000300160f007388 */ /* 0x000fe20000000400 */
[----:B-1----:R-:W-:-:S03]  /*1400*/  LEA.HI.SX32 R19, R26, R26, 0x1b ;  /* 0x0000001a1a137211 */ /* 0x002fc600078fdaff */
[----:B------:R-:W-:Y:S01]  /*1410*/  STS.U16 [R16+0x340], R23 ;  /* 0x0003401710007388 */ /* 0x000fe20000000400 */
[----:B------:R-:W-:-:S03]  /*1420*/  SHF.L.U32 R19, R19, 0x1, RZ ;  /* 0x0000000113137819 */ /* 0x000fc600000006ff */
[----:B------:R-:W-:Y:S01]  /*1430*/  STS.U16 [R17+0x380], R24 ;  /* 0x0003801811007388 */ /* 0x000fe20000000400 */
[----:B------:R-:W-:-:S03]  /*1440*/  IMAD.WIDE R32, R82, 0x2, R20 ;  /* 0x0000000252207825 */ /* 0x000fc600078e0214 */
[----:B------:R-:W-:Y:S01]  /*1450*/  STS.U16 [R18+0x3c0], R25 ;  /* 0x0003c01912007388 */ /* 0x000fe20000000400 */
[----:B------:R-:W-:-:S06]  /*1460*/  NOP ;  /* 0x0000000000007918 */ /* 0x000fcc0000000000 */
[----:B------:R-:W1:Y:S04]  /*1470*/  LDS.U16 R81, [R19] ;  /* 0x0000000013517984 */ /* 0x000e680000000400 */
[----:B------:R-:W2:Y:S04]  /*1480*/  LDS.U16 R80, [R19+0x2] ;  /* 0x0000020013507984 */ /* 0x000ea80000000400 */
[----:B------:R-:W3:Y:S04]  /*1490*/  LDS.U16 R79, [R19+0x4] ;  /* 0x00000400134f7984 */ /* 0x000ee80000000400 */
        /* <DEDUP_REMOVED lines=42> */
[----:B----4-:R-:W-:Y:S02]  /*1740*/  MOV R32, UR20 ;  /* 0x0000001400207c02 */ /* 0x010fe40008000f00 */
[----:B------:R-:W-:-:S05]  /*1750*/  MOV R33, UR21 ;  /* 0x0000001500217c02 */ /* 0x000fca0008000f00 */
[----:B------:R-:W-:Y:S01]  /*1760*/  IMAD.WIDE R32, R82, 0x2, R32 ;  /* 0x0000000252207825 */ /* 0x000fe200078e0220 */
[----:B------:R-:W-:Y:S02]  /*1770*/  ISETP.GE.AND P0, PT, R58, UR26, PT ;  /* 0x0000001a3a007c0c */ /* 0x000fe4000bf06270 */
[----:B------:R-:W-:Y:S02]  /*1780*/  ISETP.GE.AND P6, PT, R35, UR26, PT ;  /* 0x0000001a23007c0c */ /* 0x000fe4000bfc6270 */
[----:B------:R-:W-:Y:S02]  /*1790*/  PRMT R35, RZ, 0x7610, R35 ;  /* 0x00007610ff237816 */ /* 0x000fe40000000023 */
[----:B------:R-:W-:Y:S02]  /*17a0*/  ISETP.GE.AND P5, PT, R59, UR26, PT ;  /* 0x0000001a3b007c0c */ /* 0x000fe4000bfa6270 */
[----:B------:R-:W-:Y:S02]  /*17b0*/  ISETP.GE.AND P3, PT, R60, UR26, PT ;  /* 0x0000001a3c007c0c */ /* 0x000fe4000bf66270 */
[----:B------:R-:W-:Y:S01]  /*17c0*/  PRMT R34, RZ, 0x7610, R34 ;  /* 0x00007610ff227816 */ /* 0x000fe20000000022 */
[----:B-1----:R-:W-:Y:S04]  /*17d0*/  STL [R1+0x8], R81 ;  /* 0x0000085101007387 */ /* 0x002fe80000100800 */
[----:B--2---:R-:W-:Y:S04]  /*17e0*/  STL [R1+0x4], R80 ;  /* 0x0000045001007387 */ /* 0x004fe80000100800 */
[----:B---3--:R-:W-:Y:S04]  /*17f0*/  STL [R1], R79 ;  /* 0x0000004f01007387 */ /* 0x008fe80000100800 */
[----:B-----5:R1:W-:Y:S04]  /*1800*/  STS.U16 [R3], R40 ;  /* 0x0000002803007388 */ /* 0x0203e80000000400 */
[----:B------:R2:W-:Y:S04]  /*1810*/  STS.U16 [R4+0x40], R41 ;  /* 0x0000402904007388 */ /* 0x0005e80000000400 */
        /* <DEDUP_REMOVED lines=19> */
[----:B------:R-:W5:Y:S04]  /*1950*/  LDS.U16 R68, [R19+0x8] ;  /* 0x0000080013447984 */ /* 0x000f680000000400 */
        /* <DEDUP_REMOVED lines=11> */
[----:B------:R-:W-:Y:S01]  /*1a10*/  BAR.SYNC.DEFER_BLOCKING 0x0 ;  /* 0x0000000000007b1d */ /* 0x000fe20000010000 */
[----:B-1----:R-:W-:-:S02]  /*1a20*/  PRMT R40, RZ, 0x7610, R40 ;  /* 0x00007610ff287816 */ /* 0x002fc40000000028 */
[----:B--2---:R-:W-:Y:S02]  /*1a30*/  PRMT R41, RZ, 0x7610, R41 ;  /* 0x00007610ff297816 */ /* 0x004fe40000000029 */
[----:B---3--:R-:W-:Y:S01]  /*1a40*/  PRMT R43, RZ, 0x7610, R43 ;  /* 0x00007610ff2b7816 */ /* 0x008fe2000000002b */
[----:B----4-:R-:W2:Y:S01]  /*1a50*/  LDL.LU R50, [R1+0x10] ;  /* 0x0000100001327983 */ /* 0x010ea20000300800 */
[----:B------:R-:W-:-:S03]  /*1a60*/  PRMT R42, RZ, 0x7610, R42 ;  /* 0x00007610ff2a7816 */ /* 0x000fc6000000002a */
[----:B------:R-:W3:Y:S01]  /*1a70*/  @!P4 LDG.E.U16 R40, [R32.64+0x80] ;  /* 0x0000801c2028c981 */ /* 0x000ee2000c1e1500 */
[----:B------:R-:W-:Y:S02]  /*1a80*/  ISETP.GE.AND P4, PT, R36, UR26, PT ;  /* 0x0000001a24007c0c */ /* 0x000fe4000bf86270 */
[----:B------:R-:W-:Y:S01]  /*1a90*/  PRMT R36, RZ, 0x7610, R36 ;  /* 0x00007610ff247816 */ /* 0x000fe20000000024 */
[----:B------:R-:W4:Y:S01]  /*1aa0*/  @!P2 LDG.E.U16 R35, [R32.64+0x40] ;  /* 0x0000401c2023a981 */ /* 0x000f22000c1e1500 */
[----:B------:R-:W-:-:S03]  /*1ab0*/  ISETP.GE.AND P2, PT, R61, UR26, PT ;  /* 0x0000001a3d007c0c */ /* 0x000fc6000bf46270 */
[----:B------:R-:W2:Y:S04]  /*1ac0*/  @!P0 LDG.E.U16 R41, [R32.64+0xc0] ;  /* 0x0000c01c20298981 */ /* 0x000ea8000c1e1500 */
[----:B------:R-:W2:Y:S01]  /*1ad0*/  @!P1 LDG.E.U16 R36, [R32.64+0x100] ;  /* 0x0001001c20249981 */ /* 0x000ea2000c1e1500 */
[----:B------:R-:W-:Y:S02]  /*1ae0*/  ISETP.GE.AND P1, PT, R82, UR26, PT ;  /* 0x0000001a52007c0c */ /* 0x000fe4000bf26270 */
[----:B------:R-:W-:Y:S01]  /*1af0*/  ISETP.GE.AND P0, PT, R37, UR26, PT ;  /* 0x0000001a25007c0c */ /* 0x000fe2000bf06270 */
[----:B------:R-:W2:Y:S01]  /*1b00*/  @!P6 LDG.E.U16 R43, [R32.64+0x140] ;  /* 0x0001401c202be981 */ /* 0x000ea2000c1e1500 */
[----:B------:R-:W-:Y:S02]  /*1b10*/  PRMT R37, RZ, 0x7610, R37 ;  /* 0x00007610ff257816 */ /* 0x000fe40000000025 */
[----:B------:R-:W-:Y:S01]  /*1b20*/  PRMT R44, RZ, 0x7610, R44 ;  /* 0x00007610ff2c7816 */ /* 0x000fe2000000002c */
[----:B------:R-:W2:Y:S01]  /*1b30*/  @!P5 LDG.E.U16 R42, [R32.64+0x180] ;  /* 0x0001801c202ad981 */ /* 0x000ea2000c1e1500 */
[----:B------:R-:W-:-:S02]  /*1b40*/  ISETP.GE.AND P6, PT, R62, UR26, PT ;  /* 0x0000001a3e007c0c */ /* 0x000fc4000bfc6270 */
[----:B------:R-:W-:Y:S01]  /*1b50*/  ISETP.GE.AND P5, PT, R63, UR26, PT ;  /* 0x0000001a3f007c0c */ /* 0x000fe2000bfa6270 */
[----:B------:R-:W2:Y:S01]  /*1b60*/  @!P3 LDG.E.U16 R37, [R32.64+0x1c0] ;  /* 0x0001c01c2025b981 */ /* 0x000ea2000c1e1500 */
[----:B------:R-:W-:-:S03]  /*1b70*/  ISETP.GE.AND P3, PT, R78, UR26, PT ;  /* 0x0000001a4e007c0c */ /* 0x000fc6000bf66270 */
[----:B------:R-:W2:Y:S01]  /*1b80*/  @!P2 LDG.E.U16 R44, [R32.64+0x200] ;  /* 0x0002001c202ca981 */ /* 0x000ea2000c1e1500 */
[----:B------:R-:W-:-:S03]  /*1b90*/  ISETP.GE.AND P2, PT, R38, UR26, PT ;  /* 0x0000001a26007c0c */ /* 0x000fc6000bf46270 */
[----:B------:R-:W2:Y:S01]  /*1ba0*/  @!P1 LDG.E.U16 R34, [R32.64] ;  /* 0x0000001c20229981 */ /* 0x000ea2000c1e1500 */
[----:B------:R-:W-:Y:S02]  /*1bb0*/  ISETP.GE.AND P1, PT, R39, UR26, PT ;  /* 0x0000001a27007c0c */ /* 0x000fe4000bf26270 */
[----:B------:R-:W-:Y:S02]  /*1bc0*/  PRMT R45, RZ, 0x7610, R45 ;  /* 0x00007610ff2d7816 */ /* 0x000fe4000000002d */
[----:B------:R-:W-:Y:S02]  /*1bd0*/  PRMT R38, RZ, 0x7610, R38 ;  /* 0x00007610ff267816 */ /* 0x000fe40000000026 */
[----:B------:R-:W-:Y:S02]  /*1be0*/  PRMT R39, RZ, 0x7610, R39 ;  /* 0x00007610ff277816 */ /* 0x000fe40000000027 */
[----:B------:R-:W-:Y:S01]  /*1bf0*/  PRMT R46, RZ, 0x7610, R46 ;  /* 0x00007610ff2e7816 */ /* 0x000fe2000000002e */
[----:B------:R-:W3:Y:S01]  /*1c00*/  @!P4 LDG.E.U16 R45, [R32.64+0x240] ;  /* 0x0002401c202dc981 */ /* 0x000ee2000c1e1500 */
[----:B------:R-:W-:-:S02]  /*1c10*/  PRMT R47, RZ, 0x7610, R47 ;  /* 0x00007610ff2f7816 */ /* 0x000fc4000000002f */
        /* <DEDUP_REMOVED lines=8> */
[----:B-----5:R-:W-:Y:S01]  /*1ca0*/  PRMT R88, RZ, 0x5410, R68 ;  /* 0x00005410ff587816 */ /* 0x020fe20000000044 */
[----:B------:R-:W-:Y:S01]  /*1cb0*/  CS2R R52, SRZ ;  /* 0x0000000000347805 */ /* 0x000fe2000001ff00 */
[----:B0-----:R-:W-:Y:S01]  /*1cc0*/  PRMT R89, RZ, 0x5410, R69 ;  /* 0x00005410ff597816 */ /* 0x001fe20000000045 */
[----:B------:R-:W-:Y:S01]  /*1cd0*/  CS2R R54, SRZ ;  /* 0x0000000000367805 */ /* 0x000fe2000001ff00 */
[----:B------:R-:W-:Y:S01]  /*1ce0*/  PRMT R90, RZ, 0x5410, R70 ;  /* 0x00005410ff5a7816 */ /* 0x000fe20000000046 */
[----:B------:R-:W-:Y:S01]  /*1cf0*/  CS2R R56, SRZ ;  /* 0x0000000000387805 */ /* 0x000fe2000001ff00 */
[----:B------:R-:W-:Y:S01]  /*1d00*/  PRMT R91, RZ, 0x5410, R71 ;  /* 0x00005410ff5b7816 */ /* 0x000fe20000000047 */
[----:B------:R-:W-:Y:S01]  /*1d10*/  CS2R R58, SRZ ;  /* 0x00000000003a7805 */ /* 0x000fe2000001ff00 */
[----:B------:R-:W-:Y:S01]  /*1d20*/  PRMT R92, RZ, 0x5410, R72 ;  /* 0x00005410ff5c7816 */ /* 0x000fe20000000048 */
[----:B------:R-:W-:Y:S01]  /*1d30*/  CS2R R60, SRZ ;  /* 0x00000000003c7805 */ /* 0x000fe2000001ff00 */
[----:B------:R-:W-:Y:S01]  /*1d40*/  PRMT R93, RZ, 0x5410, R73 ;  /* 0x00005410ff5d7816 */ /* 0x000fe20000000049 */
[----:B------:R-:W-:Y:S01]  /*1d50*/  CS2R R62, SRZ ;  /* 0x00000000003e7805 */ /* 0x000fe2000001ff00 */
        /* <DEDUP_REMOVED lines=10> */
[----:B--2---:R-:W-:Y:S04]  /*1e00*/  STS.U16 [R3], R34 ;  /* 0x0000002203007388 */ /* 0x004fe80000000400 */
[----:B----4-:R-:W-:Y:S04]  /*1e10*/  STS.U16 [R4+0x40], R35 ;  /* 0x0000402304007388 */ /* 0x010fe80000000400 */
[----:B---3--:R-:W-:Y:S04]  /*1e20*/  STS.U16 [R5+0x80], R40 ;  /* 0x0000802805007388 */ /* 0x008fe80000000400 */
        /* <DEDUP_REMOVED lines=48> */
[----:B------:R-:W-:-:S03]  /*2130*/  PRMT R38, RZ, 0x5410, R38 ;  /* 0x00005410ff267816 */ /* 0x000fc60000000026 */
[----:B------:R-:W-:Y:S01]  /*2140*/  FFMA.FTZ R47, R37, R47, R50 ;  /* 0x0000002f252f7223 */ /* 0x000fe20000010032 */
[----:B------:R-:W-:-:S03]  /*2150*/  PRMT R39, RZ, 0x5410, R39 ;  /* 0x00005410ff277816 */ /* 0x000fc60000000027 */
[----:B------:R-:W-:Y:S01]  /*2160*/  FFMA.FTZ R50, R38, R49, R47 ;  /* 0x0000003126327223 */ /* 0x000fe2000001002f */
[----:B------:R-:W-:Y:S02]  /*2170*/  PRMT R47, RZ, 0x5410, R23 ;  /* 0x00005410ff2f7816 */ /* 0x000fe40000000017 */
[----:B------:R-:W-:Y:S02]  /*2180*/  PRMT R49, RZ, 0x5410, R24 ;  /* 0x00005410ff317816 */ /* 0x000fe40000000018 */
[----:B------:R-:W-:Y:S01]  /*2190*/  PRMT R40, RZ, 0x5410, R40 ;  /* 0x00005410ff287816 */ /* 0x000fe20000000028 */
[----:B------:R-:W-:Y:S01]  /*21a0*/  FFMA.FTZ R47, R39, R47, R50 ;  /* 0x0000002f272f7223 */ /* 0x000fe20000010032 */
[----:B0-----:R-:W-:-:S03]  /*21b0*/  PRMT R41, RZ, 0x5410, R41 ;  /* 0x00005410ff297816 */ /* 0x001fc60000000029 */
[----:B------:R-:W-:Y:S01]  /*21c0*/  FFMA.FTZ R50, R40, R49, R47 ;  /* 0x0000003128327223 */ /* 0x000fe2000001002f */
[----:B------:R-:W-:Y:S02]  /*21d0*/  PRMT R47, RZ, 0x5410, R25 ;  /* 0x00005410ff2f7816 */ /* 0x000fe40000000019 */
[----:B------:R-:W-:Y:S02]  /*21e0*/  PRMT R49, RZ, 0x5410, R26 ;  /* 0x00005410ff317816 */ /* 0x000fe4000000001a */
[----:B-1----:R-:W-:Y:S01]  /*21f0*/  PRMT R42, RZ, 0x5410, R42 ;  /* 0x00005410ff2a7816 */ /* 0x002fe2000000002a */
[----:B------:R-:W-:Y:S01]  /*2200*/  FFMA.FTZ R47, R41, R47, R50 ;  /* 0x0000002f292f7223 */ /* 0x000fe20000010032 */
[----:B--2---:R-:W-:-:S03]  /*2210*/  PRMT R43, RZ, 0x5410, R43 ;  /* 0x00005410ff2b7816 */ /* 0x004fc6000000002b */
[----:B------:R-:W-:Y:S01]  /*2220*/  FFMA.FTZ R50, R42, R49, R47 ;  /* 0x000000312a327223 */ /* 0x000fe2000001002f */
[----:B------:R-:W-:Y:S02]  /*2230*/  PRMT R47, RZ, 0x5410, R27 ;  /* 0x00005410ff2f7816 */ /* 0x000fe4000000001b */
[----:B------:R-:W-:Y:S02]  /*2240*/  PRMT R49, RZ, 0x5410, R28 ;  /* 0x00005410ff317816 */ /* 0x000fe4000000001c */
[----:B---3--:R-:W-:Y:S01]  /*2250*/  PRMT R44, RZ, 0x5410, R44 ;  /* 0x00005410ff2c7816 */ /* 0x008fe2000000002c */
[----:B------:R-:W-:Y:S01]  /*2260*/  FFMA.FTZ R47, R43, R47, R50 ;  /* 0x0000002f2b2f7223 */ /* 0x000fe20000010032 */
[----:B----4-:R-:W-:-:S03]  /*2270*/  PRMT R45, RZ, 0x5410, R45 ;  /* 0x00005410ff2d7816 */ /* 0x010fc6000000002d */
[----:B------:R-:W-:Y:S01]  /*2280*/  FFMA.FTZ R50, R44, R49, R47 ;  /* 0x000000312c327223 */ /* 0x000fe2000001002f */
[----:B------:R-:W-:Y:S02]  /*2290*/  MOV R49, c[0x0][0x16c] ;  /* 0x00005b0000317a02 */ /* 0x000fe40000000f00 */
[----:B------:R-:W-:Y:S02]  /*22a0*/  PRMT R47, RZ, 0x5410, R29 ;  /* 0x00005410ff2f7816 */ /* 0x000fe4000000001d */
[----:B------:R-:W-:Y:S02]  /*22b0*/  ISETP.GE.AND P0, PT, R49, 0x1, PT ;  /* 0x000000013100780c */ /* 0x000fe40003f06270 */
[----:B------:R-:W-:Y:S01]  /*22c0*/  PRMT R49, RZ, 0x5410, R30 ;  /* 0x00005410ff317816 */ /* 0x000fe2000000001e */
[----:B------:R-:W-:Y:S01]  /*22d0*/  FFMA.FTZ R47, R45, R47, R50 ;  /* 0x0000002f2d2f7223 */ /* 0x000fe20000010032 */
[----:B-----5:R-:W-:Y:S02]  /*22e0*/  PRMT R46, RZ, 0x5410, R46 ;  /* 0x00005410ff2e7816 */ /* 0x020fe4000000002e */
[----:B------:R-:W-:-:S02]  /*22f0*/  PRMT R50, RZ, 0x5410, R31 ;  /* 0x00005410ff327816 */ /* 0x000fc4000000001f */
[----:B------:R-:W-:Y:S01]  /*2300*/  PRMT R48, RZ, 0x5410, R48 ;  /* 0x00005410ff307816 */ /* 0x000fe20000000030 */
[----:B------:R-:W-:-:S04]  /*2310*/  FFMA.FTZ R49, R46, R49, R47 ;  /* 0x000000312e317223 */ /* 0x000fc8000001002f */
[----:B------:R-:W-:Y:S01]  /*2320*/  FFMA.FTZ R51, R48, R50, R49 ;  /* 0x0000003230337223 */ /* 0x000fe20000010031 */
[----:B------:R-:W-:Y:S01]  /*2330*/  HFMA2.MMA R47, -RZ, RZ, 0, 0 ;  /* 0x00000000ff2f7435 */ /* 0x000fe200000001ff */
[----:B------:R-:W-:Y:S01]  /*2340*/  MOV R49, RZ ;  /* 0x000000ff00317202 */ /* 0x000fe20000000f00 */
[----:B------:R-:W-:Y:S02]  /*2350*/  FMUL.FTZ R68, R32, UR4 ;  /* 0x0000000420447c20 */ /* 0x000fe40008410000 */
[----:B------:R0:W-:Y:S01]  /*2360*/  STL [R1+0x10], R51 ;  /* 0x0000103301007387 */ /* 0x0001e20000100800 */
[----:B------:R-:W-:Y:S02]  /*2370*/  FMUL.FTZ R69, R33, UR4 ;  /* 0x0000000421457c20 */ /* 0x000fe40008410000 */
[----:B------:R-:W-:Y:S02]  /*2380*/  FMUL.FTZ R70, R34, UR4 ;  /* 0x0000000422467c20 */ /* 0x000fe40008410000 */
[----:B------:R-:W-:-:S02]  /*2390*/  FMUL.FTZ R71, R35, UR4 ;  /* 0x0000000423477c20 */ /* 0x000fc40008410000 */
[----:B------:R-:W-:Y:S02]  /*23a0*/  FMUL.FTZ R72, R36, UR4 ;  /* 0x0000000424487c20 */ /* 0x000fe40008410000 */
[----:B------:R-:W-:Y:S01]  /*23b0*/  FMUL.FTZ R73, R37, UR4 ;  /* 0x0000000425497c20 */ /* 0x000fe20008410000 */
[----:B0-----:R-:W-:Y:S01]  /*23c0*/  CS2R R50, SRZ ;  /* 0x0000000000327805 */ /* 0x001fe2000001ff00 */
        /* <DEDUP_REMOVED lines=36> */
.L_x_8376:
[----:B------:R-:W-:Y:S01]  /*2610*/  ULDC.64 UR36, c[0x0][0x180] ;  /* 0x0000600000247ab9 */ /* 0x000fe20000000a00 */
[C---:B------:R-:W-:Y:S01]  /*2620*/  SHF.L.U32 R67, R0.reuse, 0x4, RZ ;  /* 0x0000000400437819 */ /* 0x040fe200000006ff */
[----:B------:R-:W-:Y:S01]  /*2630*/  UIMAD UR26, UR11, UR36, URZ ;  /* 0x000000240b1a72a4 */ /* 0x000fe2000f8e023f */
[----:B------:R-:W-:Y:S01]  /*2640*/  SHF.L.U32 R66, R0, 0x4, RZ ;  /* 0x0000000400427819 */ /* 0x000fe200000006ff */
[----:B------:R-:W-:Y:S01]  /*2650*/  UIMAD.WIDE.U32 UR38, UR10, UR36, URZ ;  /* 0x000000240a2672a5 */ /* 0x000fe2000f8e003f */
[----:B------:R-:W-:Y:S01]  /*2660*/  LOP3.LUT R67, R67, 0xfffffe00, RZ, 0xc0, !PT ;  /* 0xfffffe0043437812 */ /* 0x000fe200078ec0ff */
[----:B------:R-:W-:Y:S01]  /*2670*/  UIMAD UR26, UR10, UR37, UR26 ;  /* 0x000000250a1a72a4 */ /* 0x000fe2000f8e021a */
[----:B------:R-:W-:Y:S01]  /*2680*/  LOP3.LUT R66, R66, 0xfffffe00, RZ, 0xc0, !PT ;  /* 0xfffffe0042427812 */ /* 0x000fe200078ec0ff */
[----:B------:R-:W-:Y:S01]  /*2690*/  USHF.R.S32.HI UR40, URZ, 0x1f, UR7 ;  /* 0x0000001f3f287899 */ /* 0x000fe20008011407 */
[----:B------:R-:W-:Y:S01]  /*26a0*/  LOP3.LUT R67, R67, 0x1f, R0, 0xf8, !PT ;  /* 0x0000001f43437812 */ /* 0x000fe200078ef800 */
        /* <DEDUP_REMOVED lines=11> */
[----:B------:R-:W-:Y:S01]  /*2760*/  ULDC UR26, c[0x0][0x168] ;  /* 0x00005a00001a7ab9 */ /* 0x000fe20000000800 */
[----:B------:R-:W-:Y:S01]  /*2770*/  IADD3 R100, R66, R67, RZ ;  /* 0x0000004342647210 */ /* 0x000fe20007ffe0ff */
[----:B------:R-:W-:Y:S02]  /*2780*/  UIADD3 UR26, -UR25, UR26, URZ ;  /* 0x0000001a191a7290 */ /* 0x000fe4000fffe13f */
[----:B------:R-:W-:Y:S01]  /*2790*/  ULDC.64 UR36, c[0x0][0x1c0] ;  /* 0x0000700000247ab9 */ /* 0x000fe20000000a00 */
[----:B------:R-:W2:Y:S01]  /*27a0*/  LDG.E.64 R64, [R64.64] ;  /* 0x0000001c40407981 */ /* 0x000ea2000c1e1b00 */
[----:B------:R-:W-:Y:S01]  /*27b0*/  UIMAD UR36, UR40, UR36, URZ ;  /* 0x00000024282472a4 */ /* 0x000fe2000f8e023f */
[----:B------:R-:W-:Y:S01]  /*27c0*/  SHF.R.S32.HI R101, RZ, 0x1f, R100 ;  /* 0x0000001fff657819 */ /* 0x000fe20000011464 */
[----:B------:R-:W-:Y:S01]  /*27d0*/  USHF.L.U32 UR38, UR26, 0x1, URZ ;  /* 0x000000011a267899 */ /* 0x000fe2000800063f */
[----:B------:R-:W-:Y:S01]  /*27e0*/  MOV R103, UR7 ;  /* 0x0000000700677c02 */ /* 0x000fe20008000f00 */
[----:B------:R-:W-:Y:S01]  /*27f0*/  UIMAD UR36, UR7, UR37, UR36 ;  /* 0x00000025072472a4 */ /* 0x000fe2000f8e0224 */
[----:B------:R-:W-:-:S02]  /*2800*/  IADD3 R66, R100, 0x20, RZ ;  /* 0x0000002064427810 */ /* 0x000fc40007ffe0ff */
[C---:B------:R-:W-:Y:S01]  /*2810*/  IADD3 R67, R100.reuse, 0x40, RZ ;  /* 0x0000004064437810 */ /* 0x040fe20007ffe0ff */
[----:B------:R-:W-:Y:S01]  /*2820*/  IMAD.WIDE.U32 R102, R103, c[0x0][0x1c0], R100 ;  /* 0x0000700067667a25 */ /* 0x000fe200078e0064 */
[C---:B------:R-:W-:Y:S02]  /*2830*/  IADD3 R101, R100.reuse, 0x60, RZ ;  /* 0x0000006064657810 */ /* 0x040fe40007ffe0ff */
[----:B------:R-:W-:Y:S02]  /*2840*/  ISETP.GE.AND P4, PT, R100, UR38, PT ;  /* 0x0000002664007c0c */ /* 0x000fe4000bf86270 */
[----:B------:R-:W-:Y:S02]  /*2850*/  ISETP.GE.AND P5, PT, R66, UR38, PT ;  /* 0x0000002642007c0c */ /* 0x000fe4000bfa6270 */
[----:B------:R-:W-:Y:S02]  /*2860*/  ISETP.GE.AND P6, PT, R67, UR38, PT ;  /* 0x0000002643007c0c */ /* 0x000fe4000bfc6270 */
[----:B------:R-:W-:-:S02]  /*2870*/  IADD3 R67, R103, UR36, RZ ;  /* 0x0000002467437c10 */ /* 0x000fc4000fffe0ff */
[----:B------:R-:W-:Y:S02]  /*2880*/  LEA R66, P2, R102, UR22, 0x1 ;  /* 0x0000001666427c11 */ /* 0x000fe4000f8408ff */
[----:B------:R-:W-:Y:S02]  /*2890*/  ISETP.GE.AND P0, PT, R101, UR38, PT ;  /* 0x0000002665007c0c */ /* 0x000fe4000bf06270 */
[----:B------:R-:W-:Y:S02]  /*28a0*/  IADD3 R101, R100, 0xa0, RZ ;  /* 0x000000a064657810 */ /* 0x000fe40007ffe0ff */
[----:B------:R-:W-:Y:S02]  /*28b0*/  PRMT R106, RZ, 0x7610, R106 ;  /* 0x00007610ff6a7816 */ /* 0x000fe4000000006a */
[----:B------:R-:W-:Y:S02]  /*28c0*/  LEA.HI.X R67, R102, UR23, R67, 0x1, P2 ;  /* 0x0000001766437c11 */ /* 0x000fe400090f0c43 */
[----:B------:R-:W-:-:S02]  /*28d0*/  ISETP.GE.AND P2, PT, R101, UR38, PT ;  /* 0x0000002665007c0c */ /* 0x000fc4000bf46270 */
[C---:B------:R-:W-:Y:S01]  /*28e0*/  IADD3 R101, R100.reuse, 0xe0, RZ ;  /* 0x000000e064657810 */ /* 0x040fe20007ffe0ff */
[----:B------:R0:W3:Y:S01]  /*28f0*/  @!P4 LDG.E.U16 R106, [R66.64] ;  /* 0x0000001c426ac981 */ /* 0x0000e2000c1e1500 */
[----:B------:R-:W-:Y:S02]  /*2900*/  IADD3 R102, R100, 0xc0, RZ ;  /* 0x000000c064667810 */ /* 0x000fe40007ffe0ff */
[----:B------:R-:W-:Y:S02]  /*2910*/  PRMT R111, RZ, 0x7610, R111 ;  /* 0x00007610ff6f7816 */ /* 0x000fe4000000006f */
[----:B------:R-:W-:Y:S02]  /*2920*/  ISETP.GE.AND P4, PT, R101, UR38, PT ;  /* 0x0000002665007c0c */ /* 0x000fe4000bf86270 */
[----:B------:R-:W-:Y:S02]  /*2930*/  ISETP.GE.AND P3, PT, R102, UR38, PT ;  /* 0x0000002666007c0c */ /* 0x000fe4000bf66270 */
[----:B------:R-:W-:Y:S01]  /*2940*/  IADD3 R101, R100, 0x100, RZ ;  /* 0x0000010064657810 */ /* 0x000fe20007ffe0ff */
[----:B------:R0:W4:Y:S01]  /*2950*/  @!P5 LDG.E.U16 R111, [R66.64+0x40] ;  /* 0x0000401c426fd981 */ /* 0x000122000c1e1500 */
[----:B------:R-:W-:-:S02]  /*2960*/  PRMT R113, RZ, 0x7610, R113 ;  /* 0x00007610ff717816 */ /* 0x000fc40000000071 */
[----:B------:R-:W-:Y:S02]  /*2970*/  ISETP.GE.AND P5, PT, R101, UR38, PT ;  /* 0x0000002665007c0c */ /* 0x000fe4000bfa6270 */
[C---:B------:R-:W-:Y:S02]  /*2980*/  IADD3 R101, R100.reuse, 0x140, RZ ;  /* 0x0000014064657810 */ /* 0x040fe40007ffe0ff */
[----:B------:R-:W-:Y:S01]  /*2990*/  PRMT R114, RZ, 0x7610, R114 ;  /* 0x00007610ff727816 */ /* 0x000fe20000000072 */
[----:B------:R0:W3:Y:S01]  /*29a0*/  @!P0 LDG.E.U16 R113, [R66.64+0xc0] ;  /* 0x0000c01c42718981 */ /* 0x0000e2000c1e1500 */
[----:B------:R-:W-:Y:S02]  /*29b0*/  ISETP.GE.AND P0, PT, R101, UR38, PT ;  /* 0x0000002665007c0c */ /* 0x000fe4000bf06270 */
        /* <DEDUP_REMOVED lines=9> */
[----:B------:R-:W-:Y:S02]  /*2a50*/  PRMT R110, RZ, 0x7610, R110 ;  /* 0x00007610ff6e7816 */ /* 0x000fe4000000006e */
[----:B------:R-:W-:-:S02]  /*2a60*/  ISETP.GE.AND P4, PT, R101, UR38, PT ;  /* 0x0000002665007c0c */ /* 0x000fc4000bf86270 */
[C---:B------:R-:W-:Y:S01]  /*2a70*/  IADD3 R101, R100.reuse, 0x1e0, RZ ;  /* 0x000001e064657810 */ /* 0x040fe20007ffe0ff */
[----:B------:R0:W3:Y:S01]  /*2a80*/  @!P0 LDG.E.U16 R120, [R66.64+0x280] ;  /* 0x0002801c42788981 */ /* 0x0000e2000c1e1500 */
[----:B------:R-:W-:Y:S02]  /*2a90*/  IADD3 R102, R100, 0x120, RZ ;  /* 0x0000012064667810 */ /* 0x000fe40007ffe0ff */
[----:B------:R-:W-:Y:S01]  /*2aa0*/  PRMT R112, RZ, 0x7610, R112 ;  /* 0x00007610ff707816 */ /* 0x000fe20000000070 */
[----:B------:R0:W3:Y:S01]  /*2ab0*/  @!P6 LDG.E.U16 R110, [R66.64+0x80] ;  /* 0x0000801c426ee981 */ /* 0x0000e2000c1e1500 */
[----:B------:R-:W-:Y:S02]  /*2ac0*/  PRMT R115, RZ, 0x7610, R115 ;  /* 0x00007610ff737816 */ /* 0x000fe40000000073 */
[----:B------:R-:W-:Y:S02]  /*2ad0*/  ISETP.GE.AND P0, PT, R101, UR38, PT ;  /* 0x0000002665007c0c */ /* 0x000fe4000bf06270 */
[----:B------:R-:W-:Y:S01]  /*2ae0*/  ISETP.GE.AND P6, PT, R102, UR38, PT ;  /* 0x0000002666007c0c */ /* 0x000fe2000bfc6270 */
[----:B------:R0:W3:Y:S01]  /*2af0*/  @!P1 LDG.E.U16 R112, [R66.64+0x100] ;  /* 0x0001001c42709981 */ /* 0x0000e2000c1e1500 */
[----:B------:R-:W-:-:S02]  /*2b00*/  IADD3 R103, R100, 0x1a0, RZ ;  /* 0x000001a064677810 */ /* 0x000fc40007ffe0ff */
[----:B------:R-:W-:Y:S01]  /*2b10*/  IADD3 R102, R100, 0x180, RZ ;  /* 0x0000018064667810 */ /* 0x000fe20007ffe0ff */
[----:B------:R0:W3:Y:S01]  /*2b20*/  @!P2 LDG.E.U16 R115, [R66.64+0x140] ;  /* 0x0001401c4273a981 */ /* 0x0000e2000c1e1500 */
[----:B------:R-:W-:Y:S02]  /*2b30*/  ISETP.GE.AND P1, PT, R103, UR38, PT ;  /* 0x0000002667007c0c */ /* 0x000fe4000bf26270 */
[----:B------:R-:W-:Y:S02]  /*2b40*/  ISETP.GE.AND P2, PT, R102, UR38, PT ;  /* 0x0000002666007c0c */ /* 0x000fe4000bf46270 */
[----:B------:R-:W-:Y:S02]  /*2b50*/  PRMT R127, RZ, 0x7610, R127 ;  /* 0x00007610ff7f7816 */ /* 0x000fe4000000007f */
[----:B------:R-:W-:Y:S02]  /*2b60*/  IADD3 R101, R100, 0x200, RZ ;  /* 0x0000020064657810 */ /* 0x000fe40007ffe0ff */
[----:B------:R-:W-:-:S02]  /*2b70*/  PRMT R125, RZ, 0x7610, R125 ;  /* 0x00007610ff7d7816 */ /* 0x000fc4000000007d */
[----:B------:R-:W-:Y:S01]  /*2b80*/  PRMT R122, RZ, 0x7610, R122 ;  /* 0x00007610ff7a7816 */ /* 0x000fe2000000007a */
[----:B------:R0:W3:Y:S01]  /*2b90*/  @!P0 LDG.E.U16 R127, [R66.64+0x3c0] ;  /* 0x0003c01c427f8981 */ /* 0x0000e2000c1e1500 */
[----:B------:R-:W-:Y:S02]  /*2ba0*/  PRMT R123, RZ, 0x7610, R123 ;  /* 0x00007610ff7b7816 */ /* 0x000fe4000000007b */
[----:B------:R-:W-:Y:S01]  /*2bb0*/  ISETP.GE.AND P0, PT, R101, UR38, PT ;  /* 0x0000002665007c0c */ /* 0x000fe2000bf06270 */
[----:B------:R0:W3:Y:S01]  /*2bc0*/  @!P1 LDG.E.U16 R125, [R66.64+0x340] ;  /* 0x0003401c427d9981 */ /* 0x0000e2000c1e1500 */
[C---:B------:R-:W-:Y:S02]  /*2bd0*/  IADD3 R101, R100.reuse, 0x220, RZ ;  /* 0x0000022064657810 */ /* 0x040fe40007ffe0ff */
[C---:B------:R-:W-:Y:S01]  /*2be0*/  IADD3 R102, R100.reuse, 0x240, RZ ;  /* 0x0000024064667810 */ /* 0x040fe20007ffe0ff */
[----:B------:R0:W3:Y:S01]  /*2bf0*/  @!P2 LDG.E.U16 R122, [R66.64+0x300] ;  /* 0x0003001c427aa981 */ /* 0x0000e2000c1e1500 */
[----:B------:R-:W-:-:S02]  /*2c00*/  IADD3 R103, R100, 0x260, RZ ;  /* 0x0000026064677810 */ /* 0x000fc40007ffe0ff */
[----:B------:R-:W-:Y:S01]  /*2c10*/  ISETP.GE.AND P1, PT, R101, UR38, PT ;  /* 0x0000002665007c0c */ /* 0x000fe2000bf26270 */
        /* <DEDUP_REMOVED lines=9> */
[----:B------:R-:W-:Y:S01]  /*2cb0*/  PRMT R121, RZ, 0x7610, R121 ;  /* 0x00007610ff797816 */ /* 0x000fe20000000079 */
[----:B------:R0:W3:Y:S01]  /*2cc0*/  @!P1 LDG.E.U16 R128, [R66.64+0x440] ;  /* 0x0004401c42809981 */ /* 0x0000e2000c1e1500 */
[----:B------:R-:W-:Y:S02]  /*2cd0*/  PRMT R130, RZ, 0x7610, R130 ;  /* 0x00007610ff827816 */ /* 0x000fe40000000082 */
[----:B------:R-:W-:Y:S01]  /*2ce0*/  ISETP.GE.AND P0, PT, R101, UR38, PT ;  /* 0x0000002665007c0c */ /* 0x000fe2000bf06270 */
[----:B------:R0:W3:Y:S01]  /*2cf0*/  @!P5 LDG.E.U16 R118, [R66.64+0x200] ;  /* 0x0002001c4276d981 */ /* 0x0000e2000c1e1500 */
[----:B------:R-:W-:-:S02]  /*2d00*/  IADD3 R102, R100, 0x2a0, RZ ;  /* 0x000002a064667810 */ /* 0x000fc40007ffe0ff */
[C---:B------:R-:W-:Y:S01]  /*2d10*/  IADD3 R103, R100.reuse, 0x2c0, RZ ;  /* 0x000002c064677810 */ /* 0x040fe20007ffe0ff */
[----:B------:R0:W3:Y:S01]  /*2d20*/  @!P2 LDG.E.U16 R129, [R66.64+0x480] ;  /* 0x0004801c4281a981 */ /* 0x0000e2000c1e1500 */
[----:B------:R-:W-:Y:S02]  /*2d30*/  IADD3 R101, R100, 0x2e0, RZ ;  /* 0x000002e064657810 */ /* 0x000fe40007ffe0ff */
[----:B------:R-:W-:Y:S01]  /*2d40*/  ISETP.GE.AND P1, PT, R102, UR38, PT ;  /* 0x0000002666007c0c */ /* 0x000fe2000bf26270 */
[----:B------:R0:W3:Y:S01]  /*2d50*/  @!P6 LDG.E.U16 R121, [R66.64+0x240] ;  /* 0x0002401c4279e981 */ /* 0x0000e2000c1e1500 */
[----:B------:R-:W-:Y:S02]  /*2d60*/  ISETP.GE.AND P2, PT, R103, UR38, PT ;  /* 0x0000002667007c0c */ /* 0x000fe4000bf46270 */
[----:B------:R-:W-:Y:S01]  /*2d70*/  PRMT R131, RZ, 0x7610, R131 ;  /* 0x00007610ff837816 */ /* 0x000fe20000000083 */
[----:B------:R0:W3:Y:S01]  /*2d80*/  @!P3 LDG.E.U16 R130, [R66.64+0x4c0] ;  /* 0x0004c01c4282b981 */ /* 0x0000e2000c1e1500 */
[----:B------:R-:W-:-:S02]  /*2d90*/  ISETP.GE.AND P3, PT, R101, UR38, PT ;  /* 0x0000002665007c0c */ /* 0x000fc4000bf66270 */
[----:B------:R-:W-:Y:S02]  /*2da0*/  PRMT R124, RZ, 0x7610, R124 ;  /* 0x00007610ff7c7816 */ /* 0x000fe4000000007c */
[----:B------:R-:W-:Y:S01]  /*2db0*/  IADD3 R102, R100, 0x300, RZ ;  /* 0x0000030064667810 */ /* 0x000fe20007ffe0ff */
[----:B------:R0:W3:Y:S01]  /*2dc0*/  @!P0 LDG.E.U16 R131, [R66.64+0x500] ;  /* 0x0005001c42838981 */ /* 0x0000e2000c1e1500 */
[----:B------:R-:W-:Y:S02]  /*2dd0*/  PRMT R132, RZ, 0x7610, R132 ;  /* 0x00007610ff847816 */ /* 0x000fe40000000084 */
[----:B------:R-:W-:Y:S01]  /*2de0*/  PRMT R133, RZ, 0x7610, R133 ;  /* 0x00007610ff857816 */ /* 0x000fe20000000085 */
[----:B------:R0:W3:Y:S01]  /*2df0*/  @!P4 LDG.E.U16 R124, [R66.64+0x380] ;  /* 0x0003801c427cc981 */ /* 0x0000e2000c1e1500 */
[----:B------:R-:W-:Y:S02]  /*2e00*/  PRMT R134, RZ, 0x7610, R134 ;  /* 0x00007610ff867816 */ /* 0x000fe40000000086 */
[----:B------:R-:W-:Y:S01]  /*2e10*/  ISETP.GE.AND P0, PT, R102, UR38, PT ;  /* 0x0000002666007c0c */ /* 0x000fe2000bf06270 */
[----:B------:R0:W4:Y:S01]  /*2e20*/  @!P1 LDG.E.U16 R132, [R66.64+0x540] ;  /* 0x0005401c42849981 */ /* 0x000122000c1e1500 */
[----:B------:R-:W-:-:S02]  /*2e30*/  IADD3 R101, R100, 0x320, RZ ;  /* 0x0000032064657810 */ /* 0x000fc40007ffe0ff */
[C---:B------:R-:W-:Y:S01]  /*2e40*/  IADD3 R102, R100.reuse, 0x340, RZ ;  /* 0x0000034064667810 */ /* 0x040fe20007ffe0ff */
[----:B------:R0:W4:Y:S01]  /*2e50*/  @!P2 LDG.E.U16 R133, [R66.64+0x580] ;  /* 0x0005801c4285a981 */ /* 0x000122000c1e1500 */
[----:B------:R-:W-:Y:S02]  /*2e60*/  IADD3 R103, R100, 0x360, RZ ;  /* 0x0000036064677810 */ /* 0x000fe40007ffe0ff */
[----:B------:R-:W-:Y:S01]  /*2e70*/  ISETP.GE.AND P1, PT, R101, UR38, PT ;  /* 0x0000002665007c0c */ /* 0x000fe2000bf26270 */
[----:B------:R0:W4:Y:S01]  /*2e80*/  @!P3 LDG.E.U16 R134, [R66.64+0x5c0] ;  /* 0x0005c01c4286b981 */ /* 0x000122000c1e1500 */
[----:B------:R-:W-:Y:S02]  /*2e90*/  ISETP.GE.AND P2, PT, R102, UR38, PT ;  /* 0x0000002666007c0c */ /* 0x000fe4000bf46270 */
[----:B------:R-:W-:Y:S02]  /*2ea0*/  ISETP.GE.AND P3, PT, R103, UR38, PT ;  /* 0x0000002667007c0c */ /* 0x000fe4000bf66270 */
[----:B------:R-:W-:-:S02]  /*2eb0*/  PRMT R108, RZ, 0x7610, R108 ;  /* 0x00007610ff6c7816 */ /* 0x000fc4000000006c */
[C---:B------:R-:W-:Y:S02]  /*2ec0*/  IADD3 R101, R100.reuse, 0x380, RZ ;  /* 0x0000038064657810 */ /* 0x040fe40007ffe0ff */
[----:B------:R-:W-:Y:S02]  /*2ed0*/  PRMT R109, RZ, 0x7610, R109 ;  /* 0x00007610ff6d7816 */ /* 0x000fe4000000006d */
[----:B------:R-:W-:Y:S01]  /*2ee0*/  PRMT R105, RZ, 0x7610, R105 ;  /* 0x00007610ff697816 */ /* 0x000fe20000000069 */
[----:B------:R0:W4:Y:S01]  /*2ef0*/  @!P0 LDG.E.U16 R108, [R66.64+0x600] ;  /* 0x0006001c426c8981 */ /* 0x000122000c1e1500 */
        /* <DEDUP_REMOVED lines=10> */
[----:B------:R-:W-:Y:S01]  /*2fa0*/  ISETP.GE.AND P3, PT, R100, UR38, PT ;  /* 0x0000002664007c0c */ /* 0x000fe2000bf66270 */
[----:B------:R-:W-:Y:S01]  /*2fb0*/  ULDC.64 UR38, c[0x0][0x198] ;  /* 0x0000660000267ab9 */ /* 0x000fe20000000a00 */
[----:B------:R-:W-:-:S02]  /*2fc0*/  PRMT R104, RZ, 0x7610, R104 ;  /* 0x00007610ff687816 */ /* 0x000fc40000000068 */
[----:B------:R-:W-:Y:S02]  /*2fd0*/  PRMT R103, RZ, 0x7610, R103 ;  /* 0x00007610ff677816 */ /* 0x000fe40000000067 */
[----:B------:R-:W-:Y:S02]  /*2fe0*/  PRMT R102, RZ, 0x7610, R102 ;  /* 0x00007610ff667816 */ /* 0x000fe40000000066 */
[----:B------:R-:W-:Y:S01]  /*2ff0*/  PRMT R101, RZ, 0x7610, R101 ;  /* 0x00007610ff657816 */ /* 0x000fe20000000065 */
[----:B------:R0:W4:Y:S04]  /*3000*/  @!P0 LDG.E.U16 R104, [R66.64+0x700] ;  /* 0x0007001c42688981 */ /* 0x000128000c1e1500 */
[----:B------:R0:W4:Y:S04]  /*3010*/  @!P1 LDG.E.U16 R103, [R66.64+0x740] ;  /* 0x0007401c42679981 */ /* 0x000128000c1e1500 */
[----:B------:R0:W4:Y:S04]  /*3020*/  @!P2 LDG.E.U16 R102, [R66.64+0x780] ;  /* 0x0007801c4266a981 */ /* 0x000128000c1e1500 */
[----:B------:R0:W4:Y:S01]  /*3030*/  @!P3 LDG.E.U16 R101, [R66.64+0x7c0] ;  /* 0x0007c01c4265b981 */ /* 0x000122000c1e1500 */
[----:B------:R-:W-:-:S04]  /*3040*/  LOP3.LUT R246, R0, 0x1f, RZ, 0xc0, !PT ;  /* 0x0000001f00f67812 */ /* 0x000fc800078ec0ff */
[----:B------:R-:W-:Y:S02]  /*3050*/  ISETP.NE.AND P0, PT, R246, RZ, PT ;  /* 0x000000fff600720c */ /* 0x000fe40003f05270 */
[----:B------:R-:W-:Y:S01]  /*3060*/  MOV R137, c[0x0][0x16c] ;  /* 0x00005b0000897a02 */ /* 0x000fe20000000f00 */
[----:B--2---:R-:W1:Y:S02]  /*3070*/  R2UR UR42, R65 ;  /* 0x00000000412a73c2 */ /* 0x004e6400000e0000 */
[----:B-1----:R-:W-:Y:S02]  /*3080*/  FMUL.FTZ R100, R84, UR42 ;  /* 0x0000002a54647c20 */ /* 0x002fe40008410000 */
[----:B------:R-:W-:Y:S02]  /*3090*/  FMUL.FTZ R65, R87, UR42 ;  /* 0x0000002a57417c20 */ /* 0x000fe40008410000 */
[----:B------:R-:W-:Y:S02]  /*30a0*/  FMUL.RZ R135, R100, 0.15915493667125701904 ;  /* 0x3e22f98364877820 */ /* 0x000fe4000040c000 */
[----:B0-----:R-:W-:-:S02]  /*30b0*/  FMUL.RZ R66, R65, 0.15915493667125701904 ;  /* 0x3e22f98341427820 */ /* 0x001fc4000040c000 */
[----:B------:R-:W-:Y:S02]  /*30c0*/  FMUL.FTZ R100, R85, UR42 ;  /* 0x0000002a55647c20 */ /* 0x000fe40008410000 */
[----:B------:R-:W-:Y:S02]  /*30d0*/  FMUL.FTZ R65, R88, UR42 ;  /* 0x0000002a58417c20 */ /* 0x000fe40008410000 */
[----:B------:R-:W-:Y:S02]  /*30e0*/  FMUL.RZ R136, R100, 0.15915493667125701904 ;  /* 0x3e22f98364887820 */ /* 0x000fe4000040c000 */
[----:B------:R-:W-:Y:S02]  /*30f0*/  FMUL.RZ R67, R65, 0.15915493667125701904 ;  /* 0x3e22f98341437820 */ /* 0x000fe4000040c000 */
[----:B------:R-:W-:Y:S02]  /*3100*/  FMUL.FTZ R100, R86, UR42 ;  /* 0x0000002a56647c20 */ /* 0x000fe40008410000 */
        /* <DEDUP_REMOVED lines=16> */
[----:B0-----:R-:W-:Y:S01]  /*3210*/  FMUL.RZ R67, R65, 0.15915493667125701904 ;  /* 0x3e22f98341437820 */ /* 0x001fe2000040c000 */
[----:B------:R-:W-:-:S04]  /*3220*/  MOV R65, UR24 ;  /* 0x0000001800417c02 */ /* 0x000fc80008000f00 */
[----:B------:R-:W-:Y:S01]  /*3230*/  ISETP.LT.OR P2, PT, R65, 0x2, P0 ;  /* 0x000000024100780c */ /* 0x000fe20000741670 */
[----:B------:R-:W-:Y:S01]  /*3240*/  FMUL.FTZ R65, R93, UR42 ;  /* 0x0000002a5d417c20 */ /* 0x000fe20008410000 */
[----:B------:R-:W-:Y:S08]  /*3250*/  MUFU.SIN R149, R135 ;  /* 0x0000008700957308 */ /* 0x000ff00000000400 */
[----:B------:R0:W-:Y:S02]  /*3260*/  MUFU.COS R150, R135 ;  /* 0x0000008700967308 */ /* 0x0001e40000000000 */
[----:B0-----:R-:W-:-:S02]  /*3270*/  FMUL.RZ R135, R65, 0.15915493667125701904 ;  /* 0x3e22f98341877820 */ /* 0x001fc4000040c000 */
[----:B------:R-:W-:-:S04]  /*3280*/  FMUL.FTZ R65, R94, UR42 ;  /* 0x0000002a5e417c20 */ /* 0x000fc80008410000 */
[----:B------:R-:W-:Y:S08]  /*3290*/  MUFU.SIN R147, R100 ;  /* 0x0000006400937308 */ /* 0x000ff00000000400 */
[----:B------:R0:W-:Y:S01]  /*32a0*/  MUFU.COS R148, R100 ;  /* 0x0000006400947308 */ /* 0x0001e20000000000 */
[----:B---3--:R-:W-:Y:S07]  /*32b0*/  STS.U16 [R3], R106 ;  /* 0x0000006a03007388 */ /* 0x008fee0000000400 */
[----:B------:R-:W-:Y:S01]  /*32c0*/  MUFU.SIN R145, R66 ;  /* 0x0000004200917308 */ /* 0x000fe20000000400 */
[----:B0-----:R-:W-:-:S07]  /*32d0*/  MOV R100, UR24 ;  /* 0x0000001800647c02 */ /* 0x001fce0008000f00 */
[----:B------:R0:W-:Y:S01]  /*32e0*/  MUFU.COS R146, R66 ;  /* 0x0000004200927308 */ /* 0x0001e20000000000 */
[----:B------:R-:W-:Y:S01]  /*32f0*/  @!P2 IADD3 R100, R100, -0x2, RZ ;  /* 0xfffffffe6464a810 */ /* 0x000fe20007ffe0ff */
[----:B----4-:R1:W-:Y:S01]  /*3300*/  STS.U16 [R4+0x40], R111 ;  /* 0x0000406f04007388 */ /* 0x0103e20000000400 */
[----:B0-----:R-:W-:Y:S02]  /*3310*/  FMUL.RZ R66, R65, 0.15915493667125701904 ;  /* 0x3e22f98341427820 */ /* 0x001fe4000040c000 */
[----:B------:R-:W-:Y:S01]  /*3320*/  FMUL.FTZ R65, R95, UR42 ;  /* 0x0000002a5f417c20 */ /* 0x000fe20008410000 */
[----:B------:R-:W-:Y:S03]  /*3330*/  STS.U16 [R5+0x80], R110 ;  /* 0x0000806e05007388 */ /* 0x000fe60000000400 */
[----:B------:R-:W-:Y:S01]  /*3340*/  FMUL.RZ R65, R65, 0.15915493667125701904 ;  /* 0x3e22f98341417820 */ /* 0x000fe2000040c000 */
[----:B------:R0:W-:Y:S01]  /*3350*/  STS.U16 [R6+0xc0], R113 ;  /* 0x0000c07106007388 */ /* 0x0001e20000000400 */
[----:B------:R-:W-:-:S02]  /*3360*/  @!P2 IMAD R100, R100, R137, UR7 ;  /* 0x000000076464ae24 */ /* 0x000fc4000f8e0289 */
[----:B------:R-:W-:Y:S01]  /*3370*/  MUFU.SIN R137, R65 ;  /* 0x0000004100897308 */ /* 0x000fe20000000400 */
[----:B------:R2:W-:Y:S01]  /*3380*/  STS.U16 [R7+0x100], R112 ;  /* 0x0001007007007388 */ /* 0x0005e20000000400 */
[----:B------:R3:W4:Y:S01]  /*3390*/  R2UR UR43, R64 ;  /* 0x00000000402b73c2 */ /* 0x00072200000e0000 */
[C---:B-1----:R-:W-:Y:S02]  /*33a0*/  IADD3 R111, R2.reuse, 0x240, RZ ;  /* 0x00000240026f7810 */ /* 0x042fe40007ffe0ff */
[----:B------:R-:W-:Y:S03]  /*33b0*/  STS.U16 [R8+0x140], R115 ;  /* 0x0001407308007388 */ /* 0x000fe60000000400 */
[----:B------:R1:W-:Y:S01]  /*33c0*/  MUFU.COS R138, R65 ;  /* 0x00000041008a7308 */ /* 0x0003e20000000000 */
[----:B------:R-:W-:Y:S01]  /*33d0*/  STS.U16 [R9+0x180], R114 ;  /* 0x0001807209007388 */ /* 0x000fe20000000400 */
[----:B0-----:R-:W-:Y:S01]  /*33e0*/  IADD3 R113, R2, 0x260, RZ ;  /* 0x0000026002717810 */ /* 0x001fe20007ffe0ff */
[----:B---3--:R-:W-:-:S02]  /*33f0*/  FMUL.FTZ R64, R96, UR42 ;  /* 0x0000002a60407c20 */ /* 0x008fc40008410000 */
[----:B------:R0:W-:Y:S01]  /*3400*/  STS.U16 [R10+0x1c0], R119 ;  /* 0x0001c0770a007388 */ /* 0x0001e20000000400 */
[----:B-1----:R-:W-:Y:S02]  /*3410*/  IADD3 R65, R2, 0x200, RZ ;  /* 0x0000020002417810 */ /* 0x002fe40007ffe0ff */
[----:B------:R-:W-:Y:S01]  /*3420*/  MUFU.SIN R143, R67 ;  /* 0x00000043008f7308 */ /* 0x000fe20000000400 */
[----:B------:R1:W-:Y:S01]  /*3430*/  STS.U16 [R11+0x200], R118 ;  /* 0x000200760b007388 */ /* 0x0003e20000000400 */
[-C--:B------:R-:W-:Y:S02]  /*3440*/  LEA.HI.SX32 R111, R111, R2.reuse, 0x1b ;  /* 0x000000026f6f7211 */ /* 0x080fe400078fdaff */
[-C--:B------:R-:W-:Y:S01]  /*3450*/  LEA.HI.SX32 R65, R65, R2.reuse, 0x1b ;  /* 0x0000000241417211 */ /* 0x080fe200078fdaff */
[----:B------:R3:W-:Y:S03]  /*3460*/  STS.U16 [R12+0x240], R121 ;  /* 0x000240790c007388 */ /* 0x0007e60000000400 */
[----:B------:R1:W-:Y:S01]  /*3470*/  MUFU.COS R144, R67 ;  /* 0x0000004300907308 */ /* 0x0003e20000000000 */
[----:B------:R-:W-:Y:S01]  /*3480*/  STS.U16 [R13+0x280], R120 ;  /* 0x000280780d007388 */ /* 0x000fe20000000400 */
[----:B------:R-:W-:Y:S01]  /*3490*/  LEA.HI.SX32 R113, R113, R2, 0x1b ;  /* 0x0000000271717211 */ /* 0x000fe200078fdaff */
[----:B--2---:R-:W-:Y:S01]  /*34a0*/  FMUL.RZ R112, R64, 0.15915493667125701904 ;  /* 0x3e22f98340707820 */ /* 0x004fe2000040c000 */
[----:B0-----:R-:W-:Y:S01]  /*34b0*/  SHF.L.U32 R119, R65, 0x1, RZ ;  /* 0x0000000141777819 */ /* 0x001fe200000006ff */
[----:B------:R-:W-:Y:S01]  /*34c0*/  STS.U16 [R14+0x2c0], R123 ;  /* 0x0002c07b0e007388 */ /* 0x000fe20000000400 */
[----:B-1----:R-:W-:-:S03]  /*34d0*/  IADD3 R67, R2, 0x220, RZ ;  /* 0x0000022002437810 */ /* 0x002fc60007ffe0ff */
[----:B------:R-:W-:Y:S01]  /*34e0*/  STS.U16 [R15+0x300], R122 ;  /* 0x0003007a0f007388 */ /* 0x000fe20000000400 */
[----:B------:R-:W-:Y:S02]  /*34f0*/  SHF.L.U32 R118, R111, 0x1, RZ ;  /* 0x000000016f767819 */ /* 0x000fe400000006ff */
[----:B------:R-:W-:Y:S01]  /*3500*/  LEA.HI.SX32 R64, R67, R2, 0x1b ;  /* 0x0000000243407211 */ /* 0x000fe200078fdaff */
[----:B------:R0:W-:Y:S01]  /*3510*/  STS.U16 [R16+0x340], R125 ;  /* 0x0003407d10007388 */ /* 0x0001e20000000400 */
[C---:B------:R-:W-:Y:S02]  /*3520*/  IADD3 R65, R2.reuse, 0x280, RZ ;  /* 0x0000028002417810 */ /* 0x040fe40007ffe0ff */
[----:B------:R-:W-:Y:S02]  /*3530*/  IADD3 R111, R2, 0x2a0, RZ ;  /* 0x000002a0026f7810 */ /* 0x000fe40007ffe0ff */
[----:B---3--:R-:W-:Y:S02]  /*3540*/  SHF.L.U32 R121, R64, 0x1, RZ ;  /* 0x0000000140797819 */ /* 0x008fe400000006ff */
[----:B------:R-:W-:-:S02]  /*3550*/  IADD3 R115, R2, 0x2e0, RZ ;  /* 0x000002e002737810 */ /* 0x000fc40007ffe0ff */
[----:B0-----:R-:W-:Y:S02]  /*3560*/  SHF.L.U32 R125, R113, 0x1, RZ ;  /* 0x00000001717d7819 */ /* 0x001fe400000006ff */
[----:B------:R-:W-:Y:S01]  /*3570*/  IADD3 R113, R2, 0x2c0, RZ ;  /* 0x000002c002717810 */ /* 0x000fe20007ffe0ff */
[----:B------:R-:W-:Y:S01]  /*3580*/  STS.U16 [R17+0x380], R124 ;  /* 0x0003807c11007388 */ /* 0x000fe20000000400 */
[-C--:B------:R-:W-:Y:S02]  /*3590*/  LEA.HI.SX32 R65, R65, R2.reuse, 0x1b ;  /* 0x0000000241417211 */ /* 0x080fe400078fdaff */
[-C--:B------:R-:W-:Y:S01]  /*35a0*/  LEA.HI.SX32 R111, R111, R2.reuse, 0x1b ;  /* 0x000000026f6f7211 */ /* 0x080fe200078fdaff */
[----:B------:R-:W-:Y:S01]  /*35b0*/  STS.U16 [R18+0x3c0], R127 ;  /* 0x0003c07f12007388 */ /* 0x000fe20000000400 */
[-C--:B------:R-:W-:Y:S02]  /*35c0*/  LEA.HI.SX32 R113, R113, R2.reuse, 0x1b ;  /* 0x0000000271717211 */ /* 0x080fe400078fdaff */
[----:B------:R-:W-:Y:S01]  /*35d0*/  LEA.HI.SX32 R115, R115, R2, 0x1b ;  /* 0x0000000273737211 */ /* 0x000fe200078fdaff */
[----:B------:R-:W-:Y:S01]  /*35e0*/  STS.U16 [R119+0x400], R126 ;  /* 0x0004007e77007388 */ /* 0x000fe20000000400 */
[----:B------:R-:W-:-:S02]  /*35f0*/  SHF.L.U32 R120, R65, 0x1, RZ ;  /* 0x0000000141787819 */ /* 0x000fc400000006ff */
[----:B------:R-:W-:Y:S01]  /*3600*/  IADD3 R65, R2, 0x300, RZ ;  /* 0x0000030002417810 */ /* 0x000fe20007ffe0ff */
[----:B------:R0:W-:Y:S01]  /*3610*/  STS.U16 [R121+0x440], R128 ;  /* 0x0004408079007388 */ /* 0x0001e20000000400 */
[----:B------:R-:W-:-:S03]  /*3620*/  SHF.L.U32 R122, R113, 0x1, RZ ;  /* 0x00000001717a7819 */ /* 0x000fc600000006ff */
[----:B------:R-:W-:Y:S01]  /*3630*/  STS.U16 [R118+0x480], R129 ;  /* 0x0004808176007388 */ /* 0x000fe20000000400 */
[----:B------:R-:W-:-:S03]  /*3640*/  IADD3 R113, R2, 0x340, RZ ;  /* 0x0000034002717810 */ /* 0x000fc60007ffe0ff */
[----:B------:R1:W-:Y:S01]  /*3650*/  STS.U16 [R125+0x4c0], R130 ;  /* 0x0004c0827d007388 */ /* 0x0003e20000000400 */
[----:B0-----:R-:W-:Y:S02]  /*3660*/  SHF.L.U32 R121, R111, 0x1, RZ ;  /* 0x000000016f797819 */ /* 0x001fe400000006ff */
[----:B------:R-:W-:Y:S01]  /*3670*/  IADD3 R111, R2, 0x320, RZ ;  /* 0x00000320026f7810 */ /* 0x000fe20007ffe0ff */
[----:B------:R-:W-:Y:S01]  /*3680*/  STS.U16 [R120+0x500], R131 ;  /* 0x0005008378007388 */ /* 0x000fe20000000400 */
[-C--:B------:R-:W-:Y:S02]  /*3690*/  LEA.HI.SX32 R65, R65, R2.reuse, 0x1b ;  /* 0x0000000241417211 */ /* 0x080fe400078fdaff */
[----:B-1----:R-:W-:Y:S01]  /*36a0*/  SHF.L.U32 R125, R115, 0x1, RZ ;  /* 0x00000001737d7819 */ /* 0x002fe200000006ff */
[----:B------:R-:W-:Y:S01]  /*36b0*/  STS.U16 [R121+0x540], R132 ;  /* 0x0005408479007388 */ /* 0x000fe20000000400 */
[-C--:B------:R-:W-:Y:S02]  /*36c0*/  LEA.HI.SX32 R111, R111, R2.reuse, 0x1b ;  /* 0x000000026f6f7211 */ /* 0x080fe400078fdaff */
[----:B------:R-:W-:Y:S01]  /*36d0*/  LEA.HI.SX32 R113, R113, R2, 0x1b ;  /* 0x0000000271717211 */ /* 0x000fe200078fdaff */
[----:B------:R-:W-:Y:S01]  /*36e0*/  STS.U16 [R122+0x580], R133 ;  /* 0x000580857a007388 */ /* 0x000fe20000000400 */
[----:B----4-:R-:W-:-:S02]  /*36f0*/  MOV R106, UR43 ;  /* 0x0000002b006a7c02 */ /* 0x010fc40008000f00 */
[----:B------:R-:W-:Y:S01]  /*3700*/  IADD3 R115, R2, 0x360, RZ ;  /* 0x0000036002737810 */ /* 0x000fe20007ffe0ff */
[----:B------:R0:W-:Y:S01]  /*3710*/  STS.U16 [R125+0x5c0], R134 ;  /* 0x0005c0867d007388 */ /* 0x0001e20000000400 */
[----:B------:R-:W-:Y:S02]  /*3720*/  SHF.L.U32 R124, R111, 0x1, RZ ;  /* 0x000000016f7c7819 */ /* 0x000fe400000006ff */
[----:B------:R-:W-:Y:S01]  /*3730*/  SHF.L.U32 R126, R113, 0x1, RZ ;  /* 0x00000001717e7819 */ /* 0x000fe200000006ff */
[----:B------:R-:W-:Y:S01]  /*3740*/  FMUL.FTZ R106, R106, 1.4426950216293334961 ;  /* 0x3fb8aa3b6a6a7820 */ /* 0x000fe20000410000 */
[----:B------:R-:W-:Y:S02]  /*3750*/  LEA.HI.SX32 R115, R115, R2, 0x1b ;  /* 0x0000000273737211 */ /* 0x000fe400078fdaff */
[----:B0-----:R-:W-:Y:S02]  /*3760*/  SHF.L.U32 R125, R65, 0x1, RZ ;  /* 0x00000001417d7819 */ /* 0x001fe400000006ff */
[----:B------:R-:W-:-:S02]  /*3770*/  IADD3 R65, R2, 0x380, RZ ;  /* 0x0000038002417810 */ /* 0x000fc40007ffe0ff */
[C---:B------:R-:W-:Y:S01]  /*3780*/  IADD3 R111, R2.reuse, 0x3a0, RZ ;  /* 0x000003a0026f7810 */ /* 0x040fe20007ffe0ff */
[----:B------:R-:W-:Y:S01]  /*3790*/  STS.U16 [R125+0x600], R108 ;  /* 0x0006006c7d007388 */ /* 0x000fe20000000400 */
[----:B------:R-:W-:Y:S02]  /*37a0*/  SHF.L.U32 R128, R115, 0x1, RZ ;  /* 0x0000000173807819 */ /* 0x000fe400000006ff */
[C---:B------:R-:W-:Y:S01]  /*37b0*/  IADD3 R113, R2.reuse, 0x3c0, RZ ;  /* 0x000003c002717810 */ /* 0x040fe20007ffe0ff */
[----:B------:R-:W-:Y:S01]  /*37c0*/  STS.U16 [R124+0x640], R109 ;  /* 0x0006406d7c007388 */ /* 0x000fe20000000400 */
[----:B------:R-:W-:-:S03]  /*37d0*/  IADD3 R115, R2, 0x3e0, RZ ;  /* 0x000003e002737810 */ /* 0x000fc60007ffe0ff */
[----:B------:R0:W-:Y:S01]  /*37e0*/  STS.U16 [R126+0x680], R105 ;  /* 0x000680697e007388 */ /* 0x0001e20000000400 */
[-C--:B------:R-:W-:Y:S02]  /*37f0*/  LEA.HI.SX32 R65, R65, R2.reuse, 0x1b ;  /* 0x0000000241417211 */ /* 0x080fe400078fdaff */
[-C--:B------:R-:W-:Y:S02]  /*3800*/  LEA.HI.SX32 R111, R111, R2.reuse, 0x1b ;  /* 0x000000026f6f7211 */ /* 0x080fe400078fdaff */
[----:B------:R-:W-:Y:S01]  /*3810*/  LEA.HI.SX32 R113, R113, R2, 0x1b ;  /* 0x0000000271717211 */ /* 0x000fe200078fdaff */
[----:B0-----:R-:W-:Y:S01]  /*3820*/  FMUL.FTZ R105, R94, R106 ;  /* 0x0000006a5e697220 */ /* 0x001fe20000410000 */
[----:B------:R-:W-:Y:S01]  /*3830*/  LEA.HI.SX32 R115, R115, R2, 0x1b ;  /* 0x0000000273737211 */ /* 0x000fe200078fdaff */
[----:B------:R-:W-:Y:S01]  /*3840*/  MUFU.SIN R139, R66 ;  /* 0x00000042008b7308 */ /* 0x000fe20000000400 */
[----:B------:R-:W-:Y:S02]  /*3850*/  SHF.L.U32 R109, R65, 0x1, RZ ;  /* 0x00000001416d7819 */ /* 0x000fe400000006ff */
[----:B------:R-:W-:-:S02]  /*3860*/  SHF.L.U32 R108, R111, 0x1, RZ ;  /* 0x000000016f6c7819 */ /* 0x000fc400000006ff */
[----:B------:R-:W-:-:S03]  /*3870*/  SHF.L.U32 R113, R113, 0x1, RZ ;  /* 0x0000000171717819 */ /* 0x000fc600000006ff */
[----:B------:R-:W-:Y:S01]  /*3880*/  MUFU.COS R140, R66 ;  /* 0x00000042008c7308 */ /* 0x000fe20000000000 */
[----:B------:R-:W-:Y:S01]  /*3890*/  SHF.L.U32 R124, R115, 0x1, RZ ;  /* 0x00000001737c7819 */ /* 0x000fe200000006ff */
[----:B------:R0:W-:Y:S06]  /*38a0*/  STS.U16 [R128+0x6c0], R107 ;  /* 0x0006c06b80007388 */ /* 0x0001ec0000000400 */
[----:B------:R-:W1:Y:S01]  /*38b0*/  MUFU.EX2 R105, R105 ;  /* 0x0000006900697308 */ /* 0x000e620000000800 */
[----:B------:R2:W-:Y:S04]  /*38c0*/  STS.U16 [R109+0x700], R104 ;  /* 0x000700686d007388 */ /* 0x0005e80000000400 */
[----:B------:R-:W-:Y:S01]  /*38d0*/  STS.U16 [R108+0x740], R103 ;  /* 0x000740676c007388 */ /* 0x000fe20000000400 */
[----:B0-----:R-:W-:-:S03]  /*38e0*/  FMUL.FTZ R107, R96, R106 ;  /* 0x0000006a606b7220 */ /* 0x001fc60000410000 */
[----:B------:R-:W-:Y:S04]  /*38f0*/  STS.U16 [R113+0x780], R102 ;  /* 0x0007806671007388 */ /* 0x000fe80000000400 */
[----:B------:R0:W-:Y:S01]  /*3900*/  STS.U16 [R124+0x7c0], R101 ;  /* 0x0007c0657c007388 */ /* 0x0001e20000000400 */
[----:B--2---:R2:W-:Y:S01]  /*3910*/  MUFU.EX2 R104, R107 ;  /* 0x0000006b00687308 */ /* 0x0045e20000000800 */
[----:B------:R-:W-:Y:S02]  /*3920*/  FMUL.FTZ R110, R85, R106 ;  /* 0x0000006a556e7220 */ /* 0x000fe40000410000 */
[----:B------:R-:W3:Y:S01]  /*3930*/  LDL R111, [R1+0x4] ;  /* 0x00000400016f7983 */ /* 0x000ee20000100800 */
[----:B0-----:R-:W-:-:S04]  /*3940*/  FMUL.FTZ R101, R97, UR42 ;  /* 0x0000002a61657c20 */ /* 0x001fc80008410000 */
[----:B--2---:R-:W-:Y:S02]  /*3950*/  FMUL.RZ R107, R101, 0.15915493667125701904 ;  /* 0x3e22f983656b7820 */ /* 0x004fe4000040c000 */
[C---:B-1----:R-:W-:Y:S02]  /*3960*/  FMUL.FTZ R140, R105.reuse, R140 ;  /* 0x0000008c698c7220 */ /* 0x042fe40000410000 */
[----:B------:R-:W-:Y:S01]  /*3970*/  FMUL.FTZ R139, R105, R139 ;  /* 0x0000008b698b7220 */ /* 0x000fe20000410000 */
[----:B------:R-:W-:Y:S08]  /*3980*/  MUFU.SIN R133, R107 ;  /* 0x0000006b00857308 */ /* 0x000ff00000000400 */
[----:B------:R0:W-:Y:S02]  /*3990*/  MUFU.COS R105, R107 ;  /* 0x0000006b00697308 */ /* 0x0001e40000000000 */
[----:B0-----:R-:W2:Y:S06]  /*39a0*/  LDL R107, [R1+0x8] ;  /* 0x00000800016b7983 */ /* 0x001eac0000100800 */
[----:B------:R-:W-:Y:S08]  /*39b0*/  MUFU.SIN R157, R136 ;  /* 0x00000088009d7308 */ /* 0x000ff00000000400 */
[----:B------:R-:W-:Y:S08]  /*39c0*/  MUFU.COS R158, R136 ;  /* 0x00000088009e7308 */ /* 0x000ff00000000000 */
[----:B------:R-:W0:Y:S02]  /*39d0*/  MUFU.EX2 R110, R110 ;  /* 0x0000006e006e7308 */ /* 0x000e240000000800 */
[----:B0-----:R-:W-:-:S02]  /*39e0*/  FMUL.FTZ R158, R110, R158 ;  /* 0x0000009e6e9e7220 */ /* 0x001fc40000410000 */
[----:B------:R-:W-:Y:S02]  /*39f0*/  FMUL.FTZ R157, R110, R157 ;  /* 0x0000009d6e9d7220 */ /* 0x000fe40000410000 */
[----:B------:R-:W4:Y:S01]  /*3a00*/  LDL R110, [R1] ;  /* 0x00000000016e7983 */ /* 0x000f220000100800 */
[----:B------:R-:W-:Y:S02]  /*3a10*/  UIMAD UR41, UR11, UR38, URZ ;  /* 0x000000260b2972a4 */ /* 0x000fe4000f8e023f */
        /* <DEDUP_REMOVED lines=12> */
[----:B------:R-:W-:-:S06]  /*3ae0*/  MOV R67, UR37 ;  /* 0x0000002500437c02 */ /* 0x000fcc0008000f00 */
[----:B------:R-:W3:Y:S01]  /*3af0*/  LDG.E.64 R66, [R66.64] ;  /* 0x0000001c42427981 */ /* 0x000ee2000c1e1b00 */
[----:B------:R-:W-:-:S06]  /*3b00*/  FMUL.FTZ R64, R87, R106 ;  /* 0x0000006a57407220 */ /* 0x000fcc0000410000 */
[----:B------:R-:W0:Y:S01]  /*3b10*/  MUFU.EX2 R64, R64 ;  /* 0x0000004000407308 */ /* 0x000e220000000800 */
[----:B------:R-:W-:-:S07]  /*3b20*/  FMUL.FTZ R65, R95, R106 ;  /* 0x0000006a5f417220 */ /* 0x000fce0000410000 */
[----:B------:R-:W1:Y:S01]  /*3b30*/  MUFU.EX2 R65, R65 ;  /* 0x0000004100417308 */ /* 0x000e620000000800 */
[-C--:B------:R-:W-:Y:S02]  /*3b40*/  FMUL.FTZ R118, R89, R106.reuse ;  /* 0x0000006a59767220 */ /* 0x080fe40000410000 */
[----:B------:R-:W-:Y:S02]  /*3b50*/  FMUL.FTZ R119, R90, R106 ;  /* 0x0000006a5a777220 */ /* 0x000fe40000410000 */
[C---:B0-----:R-:W-:Y:S02]  /*3b60*/  FMUL.FTZ R154, R64.reuse, R154 ;  /* 0x0000009a409a7220 */ /* 0x041fe40000410000 */
[----:B------:R-:W-:Y:S02]  /*3b70*/  FMUL.FTZ R153, R64, R153 ;  /* 0x0000009940997220 */ /* 0x000fe40000410000 */
[-C--:B------:R-:W-:Y:S02]  /*3b80*/  FMUL.FTZ R64, R84, R106.reuse ;  /* 0x0000006a54407220 */ /* 0x080fe40000410000 */
[----:B------:R-:W-:-:S02]  /*3b90*/  FMUL.FTZ R120, R91, R106 ;  /* 0x0000006a5b787220 */ /* 0x000fc40000410000 */
[-C--:B------:R-:W-:Y:S02]  /*3ba0*/  FMUL.FTZ R121, R92, R106.reuse ;  /* 0x0000006a5c797220 */ /* 0x080fe40000410000 */
[----:B------:R-:W-:Y:S01]  /*3bb0*/  FMUL.FTZ R122, R93, R106 ;  /* 0x0000006a5d7a7220 */ /* 0x000fe20000410000 */
[----:B------:R-:W0:Y:S01]  /*3bc0*/  MUFU.EX2 R64, R64 ;  /* 0x0000004000407308 */ /* 0x000e220000000800 */
[C---:B-1----:R-:W-:Y:S01]  /*3bd0*/  FMUL.FTZ R138, R65.reuse, R138 ;  /* 0x0000008a418a7220 */ /* 0x042fe20000410000 */
[----:B------:R-:W-:Y:S01]  /*3be0*/  ULEA UR36, UR27, UR7, 0x8 ;  /* 0x000000071b247291 */ /* 0x000fe2000f8e403f */
[----:B------:R-:W-:Y:S01]  /*3bf0*/  FMUL.FTZ R137, R65, R137 ;  /* 0x0000008941897220 */ /* 0x000fe20000410000 */
[----:B------:R-:W-:-:S04]  /*3c00*/  SHF.L.U32 R65, R2, 0x5, RZ ;  /* 0x0000000502417819 */ /* 0x000fc800000006ff */
[----:B------:R-:W-:Y:S08]  /*3c10*/  MUFU.SIN R141, R135 ;  /* 0x00000087008d7308 */ /* 0x000ff00000000400 */
[----:B------:R-:W-:Y:S08]  /*3c20*/  MUFU.COS R142, R135 ;  /* 0x00000087008e7308 */ /* 0x000ff00000000000 */
[----:B------:R-:W-:Y:S08]  /*3c30*/  MUFU.COS R123, R112 ;  /* 0x00000070007b7308 */ /* 0x000ff00000000000 */
[----:B------:R-:W1:Y:S08]  /*3c40*/  MUFU.EX2 R118, R118 ;  /* 0x0000007600767308 */ /* 0x000e700000000800 */
[----:B------:R-:W0:Y:S08]  /*3c50*/  MUFU.EX2 R119, R119 ;  /* 0x0000007700777308 */ /* 0x000e300000000800 */
[----:B------:R-:W0:Y:S08]  /*3c60*/  MUFU.EX2 R120, R120 ;  /* 0x0000007800787308 */ /* 0x000e300000000800 */
[----:B------:R-:W0:Y:S08]  /*3c70*/  MUFU.EX2 R121, R121 ;  /* 0x0000007900797308 */ /* 0x000e300000000800 */
[----:B------:R-:W1:Y:S01]  /*3c80*/  MUFU.EX2 R122, R122 ;  /* 0x0000007a007a7308 */ /* 0x000e620000000800 */
[----:B------:R-:W-:-:S02]  /*3c90*/  LEA.HI.SX32 R101, R65, R65, 0x1b ;  /* 0x0000004141657211 */ /* 0x000fc400078fdaff */
[C---:B------:R-:W-:Y:S02]  /*3ca0*/  ISETP.NE.AND P1, PT, R0.reuse, RZ, PT ;  /* 0x000000ff0000720c */ /* 0x040fe40003f25270 */
[----:B------:R-:W-:Y:S02]  /*3cb0*/  IADD3 R159, R0, 0x200, RZ ;  /* 0x00000200009f7810 */ /* 0x000fe40007ffe0ff */
[----:B------:R-:W-:Y:S01]  /*3cc0*/  MOV R103, UR36 ;  /* 0x0000002400677c02 */ /* 0x000fe20008000f00 */
[----:B------:R-:W2:Y:S01]  /*3cd0*/  MUFU.SIN R135, R112 ;  /* 0x0000007000877308 */ /* 0x000ea20000000400 */
[----:B------:R-:W-:Y:S01]  /*3ce0*/  SHF.L.U32 R102, R101, 0x1, RZ ;  /* 0x0000000165667819 */ /* 0x000fe200000006ff */
[C---:B0-----:R-:W-:Y:S01]  /*3cf0*/  FMUL.FTZ R116, R64.reuse, R116 ;  /* 0x0000007440747220 */ /* 0x041fe20000410000 */
[----:B------:R-:W-:Y:S01]  /*3d00*/  SEL R103, R103, R159, !P1 ;  /* 0x0000009f67677207 */ /* 0x000fe20004800000 */
[----:B------:R-:W-:Y:S01]  /*3d10*/  FMUL.FTZ R117, R64, R117 ;  /* 0x0000007540757220 */ /* 0x000fe20000410000 */
[----:B------:R-:W-:-:S06]  /*3d20*/  NOP ;  /* 0x0000000000007918 */ /* 0x000fcc0000000000 */
[C---:B-1----:R-:W-:Y:S01]  /*3d30*/  FMUL.FTZ R150, R118.reuse, R150 ;  /* 0x0000009676967220 */ /* 0x042fe20000410000 */
[----:B------:R-:W-:Y:S01]  /*3d40*/  LDS.U16 R205, [R102] ;  /* 0x0000000066cd7984 */ /* 0x000fe20000000400 */
        /* <DEDUP_REMOVED lines=10> */
[C---:B------:R-:W-:Y:S01]  /*3df0*/  FMUL.FTZ R142, R122.reuse, R142 ;  /* 0x0000008e7a8e7220 */ /* 0x040fe20000410000 */
[----:B------:R-:W-:Y:S01]  /*3e00*/  LDS.U16 R119, [R102+0x8] ;  /* 0x0000080066777984 */ /* 0x000fe20000000400 */
[----:B------:R-:W-:Y:S02]  /*3e10*/  FMUL.FTZ R141, R122, R141 ;  /* 0x0000008d7a8d7220 */ /* 0x000fe40000410000 */
[C---:B------:R-:W-:Y:S01]  /*3e20*/  FMUL.FTZ R136, R104.reuse, R123 ;  /* 0x0000007b68887220 */ /* 0x040fe20000410000 */
        /* <DEDUP_REMOVED lines=26> */
[----:B------:R0:W1:Y:S04]  /*3fd0*/  LDS.U16 R190, [R102+0x3e] ;  /* 0x00003e0066be7984 */ /* 0x0000680000000400 */
[----:B------:R0:W-:Y:S01]  /*3fe0*/  STS.64 [R103.X8+0x1d10], R116 ;  /* 0x001d107467007388 */ /* 0x0001e20000008a00 */
[----:B--2---:R-:W-:-:S02]  /*3ff0*/  FMUL.FTZ R135, R104, R135 ;  /* 0x0000008768877220 */ /* 0x004fc40000410000 */
[-C--:B------:R-:W-:Y:S01]  /*4000*/  FMUL.FTZ R104, R97, R106.reuse ;  /* 0x0000006a61687220 */ /* 0x080fe20000410000 */
[----:B------:R-:W-:Y:S01]  /*4010*/  HFMA2.MMA R109, -RZ, RZ, 0, 9.5367431640625e-07 ;  /* 0x00000010ff6d7435 */ /* 0x000fe200000001ff */
[----:B------:R-:W-:-:S04]  /*4020*/  FMUL.FTZ R112, R86, R106 ;  /* 0x0000006a56707220 */ /* 0x000fc80000410000 */
[----:B------:R-:W2:Y:S01]  /*4030*/  MUFU.EX2 R104, R104 ;  /* 0x0000006800687308 */ /* 0x000ea20000000800 */
[----:B------:R-:W-:-:S07]  /*4040*/  CS2R R64, SRZ ;  /* 0x0000000000407805 */ /* 0x000fce000001ff00 */
[----:B------:R-:W0:Y:S01]  /*4050*/  MUFU.EX2 R112, R112 ;  /* 0x0000007000707308 */ /* 0x000e220000000800 */
[----:B------:R-:W-:Y:S01]  /*4060*/  @!P2 IMAD.WIDE R100, R100, R109, UR30 ;  /* 0x0000001e6464ae25 */ /* 0x000fe2000f8e026d */
[----:B------:R-:W-:Y:S03]  /*4070*/  BAR.SYNC.DEFER_BLOCKING 0x0 ;  /* 0x0000000000007b1d */ /* 0x000fe60000010000 */
[----:B------:R-:W-:Y:S02]  /*4080*/  FMUL.FTZ R114, R88, R106 ;  /* 0x0000006a58727220 */ /* 0x000fe40000410000 */
[----:B--2---:R-:W-:Y:S02]  /*4090*/  FMUL.FTZ R134, R104, R105 ;  /* 0x0000006968867220 */ /* 0x004fe40000410000 */
[-C--:B------:R-:W-:Y:S02]  /*40a0*/  FMUL.FTZ R105, R116, R157.reuse ;  /* 0x0000009d74697220 */ /* 0x080fe40000410000 */
[----:B------:R-:W2:Y:S01]  /*40b0*/  MUFU.EX2 R114, R114 ;  /* 0x0000007200727308 */ /* 0x000ea20000000800 */
[----:B------:R-:W-:-:S02]  /*40c0*/  FMUL.FTZ R108, RZ, R157 ;  /* 0x0000009dff6c7220 */ /* 0x000fc40000410000 */
[C---:B0-----:R-:W-:Y:S01]  /*40d0*/  FMUL.FTZ R155, R112.reuse, R155 ;  /* 0x0000009b709b7220 */ /* 0x041fe20000410000 */
[----:B------:R0:W5:Y:S01]  /*40e0*/  @!P2 LDG.E.64 R64, [R100.64+0x8] ;  /* 0x0000081c6440a981 */ /* 0x000162000c1e1b00 */
[----:B------:R-:W-:Y:S01]  /*40f0*/  FMUL.FTZ R156, R112, R156 ;  /* 0x0000009c709c7220 */ /* 0x000fe20000410000 */
[----:B0-----:R-:W-:Y:S01]  /*4100*/  PRMT R100, RZ, 0x5410, R107 ;  /* 0x00005410ff647816 */ /* 0x001fe2000000006b */
[----:B------:R-:W-:-:S04]  /*4110*/  FMUL.FTZ R107, R117, R157 ;  /* 0x0000009d756b7220 */ /* 0x000fc80000410000 */
[----:B------:R-:W-:Y:S02]  /*4120*/  FFMA.FTZ R107, R116, R158, -R107 ;  /* 0x0000009e746b7223 */ /* 0x000fe4000001086b */
[----:B------:R-:W-:Y:S02]  /*4130*/  FMUL.FTZ R213, R84, R100 ;  /* 0x0000006454d57220 */ /* 0x000fe40000410000 */
[----:B------:R-:W-:Y:S02]  /*4140*/  FFMA.FTZ R105, R117, R158, R105 ;  /* 0x0000009e75697223 */ /* 0x000fe40000010069 */
[----:B------:R-:W-:Y:S01]  /*4150*/  FMUL.FTZ R102, R155, R107 ;  /* 0x0000006b9b667220 */ /* 0x000fe20000410000 */
[----:B---3--:R-:W-:Y:S01]  /*4160*/  PRMT R101, RZ, 0x5410, R111 ;  /* 0x00005410ff657816 */ /* 0x008fe2000000006f */
[-C--:B------:R-:W-:Y:S02]  /*4170*/  FMUL.FTZ R109, R157, R213.reuse ;  /* 0x000000d59d6d7220 */ /* 0x080fe40000410000 */
[----:B------:R-:W-:-:S02]  /*4180*/  FFMA.FTZ R108, R158, R213, -R108 ;  /* 0x000000d59e6c7223 */ /* 0x000fc4000001086c */
[CC--:B------:R-:W-:Y:S02]  /*4190*/  FFMA.FTZ R102, R156.reuse, R105.reuse, R102 ;  /* 0x000000699c667223 */ /* 0x0c0fe40000010066 */
[----:B------:R-:W-:Y:S02]  /*41a0*/  FMUL.FTZ R105, R155, R105 ;  /* 0x000000699b697220 */ /* 0x000fe40000410000 */
[----:B------:R-:W-:Y:S02]  /*41b0*/  FFMA.FTZ R109, RZ, R158, R109 ;  /* 0x0000009eff6d7223 */ /* 0x000fe4000001006d */
[----:B------:R-:W-:Y:S02]  /*41c0*/  FFMA.FTZ R108, R85, R101, R108 ;  /* 0x00000065556c7223 */ /* 0x000fe4000001006c */
[----:B------:R-:W-:Y:S02]  /*41d0*/  FFMA.FTZ R105, R156, R107, -R105 ;  /* 0x0000006b9c697223 */ /* 0x000fe40000010869 */
[----:B------:R-:W-:-:S02]  /*41e0*/  FMUL.FTZ R133, R104, R133 ;  /* 0x0000008568857220 */ /* 0x000fc40000410000 */
[----:B------:R-:W-:Y:S02]  /*41f0*/  FMUL.FTZ R107, R153, R102 ;  /* 0x00000066996b7220 */ /* 0x000fe40000410000 */
[----:B------:R-:W-:Y:S02]  /*4200*/  FADD.FTZ R109, RZ, R109 ;  /* 0x0000006dff6d7221 */ /* 0x000fe40000010000 */
[----:B------:R-:W-:Y:S02]  /*4210*/  FMUL.FTZ R104, R155, R108 ;  /* 0x0000006c9b687220 */ /* 0x000fe40000410000 */
[----:B------:R-:W-:Y:S02]  /*4220*/  FMUL.FTZ R111, R153, R105 ;  /* 0x00000069996f7220 */ /* 0x000fe40000410000 */
[----:B--2---:R-:W-:Y:S02]  /*4230*/  FMUL.FTZ R151, R114, R151 ;  /* 0x0000009772977220 */ /* 0x004fe40000410000 */
[----:B------:R-:W-:-:S02]  /*4240*/  FFMA.FTZ R107, R154, R105, -R107 ;  /* 0x000000699a6b7223 */ /* 0x000fc4000001086b */
[-C--:B------:R-:W-:Y:S02]  /*4250*/  FMUL.FTZ R103, R155, R109.reuse ;  /* 0x0000006d9b677220 */ /* 0x080fe40000410000 */
[----:B------:R-:W-:Y:S02]  /*4260*/  FFMA.FTZ R104, R156, R109, R104 ;  /* 0x0000006d9c687223 */ /* 0x000fe40000010068 */
[----:B------:R-:W-:Y:S01]  /*4270*/  FFMA.FTZ R111, R154, R102, R111 ;  /* 0x000000669a6f7223 */ /* 0x000fe2000001006f */
[----:B----4-:R-:W-:Y:S01]  /*4280*/  PRMT R102, RZ, 0x5410, R110 ;  /* 0x00005410ff667816 */ /* 0x010fe2000000006e */
[----:B------:R-:W-:Y:S02]  /*4290*/  FMUL.FTZ R152, R114, R152 ;  /* 0x0000009872987220 */ /* 0x000fe40000410000 */
[----:B------:R-:W-:Y:S02]  /*42a0*/  FMUL.FTZ R105, R151, R107 ;  /* 0x0000006b97697220 */ /* 0x000fe40000410000 */
[----:B------:R-:W-:-:S02]  /*42b0*/  FFMA.FTZ R103, R156, R108, -R103 ;  /* 0x0000006c9c677223 */ /* 0x000fc40000010867 */
[----:B------:R-:W-:Y:S02]  /*42c0*/  FADD.FTZ R104, RZ, R104 ;  /* 0x00000068ff687221 */ /* 0x000fe40000010000 */
[-C--:B------:R-:W-:Y:S02]  /*42d0*/  FMUL.FTZ R108, R151, R111.reuse ;  /* 0x0000006f976c7220 */ /* 0x080fe40000410000 */
[----:B------:R-:W-:Y:S02]  /*42e0*/  FFMA.FTZ R111, R152, R111, R105 ;  /* 0x0000006f986f7223 */ /* 0x000fe40000010069 */
[----:B------:R-:W-:Y:S02]  /*42f0*/  FFMA.FTZ R103, R86, R102, R103 ;  /* 0x0000006656677223 */ /* 0x000fe40000010067 */
[----:B------:R-:W-:Y:S02]  /*4300*/  FMUL.FTZ R105, R153, R104 ;  /* 0x0000006899697220 */ /* 0x000fe40000410000 */
[----:B------:R-:W-:-:S02]  /*4310*/  FFMA.FTZ R109, R152, R107, -R108 ;  /* 0x0000006b986d7223 */ /* 0x000fc4000001086c */
[-C--:B------:R-:W-:Y:S02]  /*4320*/  FMUL.FTZ R107, R153, R103.reuse ;  /* 0x00000067996b7220 */ /* 0x080fe40000410000 */
[----:B------:R-:W-:Y:S02]  /*4330*/  FFMA.FTZ R108, R154, R103, -R105 ;  /* 0x000000679a6c7223 */ /* 0x000fe40000010869 */
[C---:B------:R-:W-:Y:S02]  /*4340*/  FMUL.FTZ R103, R149.reuse, R109 ;  /* 0x0000006d95677220 */ /* 0x040fe40000410000 */
[-C--:B------:R-:W-:Y:S02]  /*4350*/  FMUL.FTZ R110, R149, R111.reuse ;  /* 0x0000006f956e7220 */ /* 0x080fe40000410000 */
[C---:B------:R-:W-:Y:S01]  /*4360*/  FFMA.FTZ R111, R150.reuse, R111, R103 ;  /* 0x0000006f966f7223 */ /* 0x040fe20000010067 */
[----:B------:R-:W-:Y:S01]  /*4370*/  PRMT R103, RZ, 0x5410, R247 ;  /* 0x00005410ff677816 */ /* 0x000fe200000000f7 */
[----:B------:R-:W-:-:S02]  /*4380*/  FFMA.FTZ R110, R150, R109, -R110 ;  /* 0x0000006d966e7223 */ /* 0x000fc4000001086e */
[----:B------:R-:W-:Y:S02]  /*4390*/  FFMA.FTZ R107, R154, R104, R107 ;  /* 0x000000689a6b7223 */ /* 0x000fe4000001006b */
[----:B------:R-:W-:Y:S02]  /*43a0*/  FMUL.FTZ R104, R98, UR42 ;  /* 0x0000002a62687c20 */ /* 0x000fe40008410000 */
[----:B------:R-:W-:Y:S02]  /*43b0*/  FMUL.FTZ R105, R147, R110 ;  /* 0x0000006e93697220 */ /* 0x000fe40000410000 */
[----:B------:R-:W-:Y:S02]  /*43c0*/  FFMA.FTZ R108, R87, R103, R108 ;  /* 0x00000067576c7223 */ /* 0x000fe4000001006c */
[----:B------:R-:W-:Y:S02]  /*43d0*/  FMUL.RZ R114, R104, 0.15915493667125701904 ;  /* 0x3e22f98368727820 */ /* 0x000fe4000040c000 */
[----:B------:R-:W-:-:S02]  /*43e0*/  FADD.FTZ R104, RZ, R107 ;  /* 0x0000006bff687221 */ /* 0x000fc40000010000 */
[CC--:B------:R-:W-:Y:S02]  /*43f0*/  FFMA.FTZ R112, R148.reuse, R111.reuse, R105 ;  /* 0x0000006f94707223 */ /* 0x0c0fe40000010069 */
[----:B------:R-:W-:Y:S02]  /*4400*/  FMUL.FTZ R109, R147, R111 ;  /* 0x0000006f936d7220 */ /* 0x000fe40000410000 */
[C---:B------:R-:W-:Y:S02]  /*4410*/  FMUL.FTZ R111, R151.reuse, R108 ;  /* 0x0000006c976f7220 */ /* 0x040fe40000410000 */
[----:B------:R-:W-:Y:S02]  /*4420*/  FMUL.FTZ R105, R151, R104 ;  /* 0x0000006897697220 */ /* 0x000fe40000410000 */
[----:B------:R-:W-:Y:S02]  /*4430*/  FFMA.FTZ R110, R148, R110, -R109 ;  /* 0x0000006e946e7223 */ /* 0x000fe4000001086d */
[----:B------:R-:W-:-:S02]  /*4440*/  FMUL.FTZ R113, R145, R112 ;  /* 0x0000007091717220 */ /* 0x000fc40000410000 */
[C---:B------:R-:W-:Y:S01]  /*4450*/  FFMA.FTZ R111, R152.reuse, R104, R111 ;  /* 0x00000068986f7223 */ /* 0x040fe2000001006f */
[----:B------:R-:W-:Y:S01]  /*4460*/  PRMT R104, RZ, 0x5410, R20 ;  /* 0x00005410ff687816 */ /* 0x000fe20000000014 */
[----:B------:R-:W-:Y:S02]  /*4470*/  FFMA.FTZ R109, R152, R108, -R105 ;  /* 0x0000006c986d7223 */ /* 0x000fe40000010869 */
[-C--:B------:R-:W-:Y:S02]  /*4480*/  FMUL.FTZ R115, R145, R110.reuse ;  /* 0x0000006e91737220 */ /* 0x080fe40000410000 */
[----:B------:R-:W-:Y:S02]  /*4490*/  FFMA.FTZ R113, R146, R110, -R113 ;  /* 0x0000006e92717223 */ /* 0x000fe40000010871 */
[----:B------:R-:W-:Y:S02]  /*44a0*/  FMUL.FTZ R105, R99, UR42 ;  /* 0x0000002a63697c20 */ /* 0x000fe40008410000 */
[----:B------:R-:W-:-:S02]  /*44b0*/  FADD.FTZ R108, RZ, R111 ;  /* 0x0000006fff6c7221 */ /* 0x000fc40000010000 */
[----:B------:R-:W-:Y:S02]  /*44c0*/  FFMA.FTZ R115, R146, R112, R115 ;  /* 0x0000007092737223 */ /* 0x000fe40000010073 */
[----:B------:R-:W-:Y:S02]  /*44d0*/  FMUL.RZ R126, R105, 0.15915493667125701904 ;  /* 0x3e22f983697e7820 */ /* 0x000fe4000040c000 */
[----:B------:R-:W-:Y:S02]  /*44e0*/  FMUL.FTZ R110, R143, R113 ;  /* 0x000000718f6e7220 */ /* 0x000fe40000410000 */
[----:B------:R-:W-:Y:S02]  /*44f0*/  FFMA.FTZ R109, R88, R104, R109 ;  /* 0x00000068586d7223 */ /* 0x000fe4000001006d */
[----:B------:R-:W-:Y:S02]  /*4500*/  FMUL.FTZ R105, R149, R108 ;  /* 0x0000006c95697220 */ /* 0x000fe40000410000 */
[----:B------:R-:W-:-:S02]  /*4510*/  FFMA.FTZ R112, R144, R115, R110 ;  /* 0x0000007390707223 */ /* 0x000fc4000001006e */
[-C--:B------:R-:W-:Y:S02]  /*4520*/  FFMA.FTZ R110, R150, R109.reuse, -R105 ;  /* 0x0000006d966e7223 */ /* 0x080fe40000010869 */
[----:B------:R-:W-:Y:S02]  /*4530*/  FMUL.FTZ R105, R98, R106 ;  /* 0x0000006a62697220 */ /* 0x000fe40000410000 */
[----:B------:R-:W-:Y:S02]  /*4540*/  FMUL.FTZ R109, R149, R109 ;  /* 0x0000006d956d7220 */ /* 0x000fe40000410000 */
[----:B------:R0:W-:Y:S01]  /*4550*/  MUFU.EX2 R160, R105 ;  /* 0x0000006900a07308 */ /* 0x0001e20000000800 */
[----:B------:R-:W-:Y:S02]  /*4560*/  FMUL.FTZ R115, R143, R115 ;  /* 0x000000738f737220 */ /* 0x000fe40000410000 */
[----:B------:R-:W-:Y:S01]  /*4570*/  FFMA.FTZ R109, R150, R108, R109 ;  /* 0x0000006c966d7223 */ /* 0x000fe2000001006d */
[----:B0-----:R-:W-:Y:S01]  /*4580*/  PRMT R105, RZ, 0x5410, R21 ;  /* 0x00005410ff697816 */ /* 0x001fe20000000015 */
[----:B------:R-:W-:-:S03]  /*4590*/  FFMA.FTZ R115, R144, R113, -R115 ;  /* 0x0000007190737223 */ /* 0x000fc60000010873 */
[----:B------:R-:W0:Y:S01]  /*45a0*/  MUFU.COS R161, R114 ;  /* 0x0000007200a17308 */ /* 0x000e220000000000 */
[----:B------:R-:W-:Y:S02]  /*45b0*/  FMUL.FTZ R113, R141, R112 ;  /* 0x000000708d717220 */ /* 0x000fe40000410000 */
[----:B------:R-:W-:Y:S02]  /*45c0*/  FFMA.FTZ R110, R89, R105, R110 ;  /* 0x00000069596e7223 */ /* 0x000fe4000001006e */
[----:B------:R-:W-:-:S03]  /*45d0*/  FADD.FTZ R109, RZ, R109 ;  /* 0x0000006dff6d7221 */ /* 0x000fc60000010000 */
[----:B------:R2:W3:Y:S01]  /*45e0*/  MUFU.SIN R107, R114 ;  /* 0x00000072006b7308 */ /* 0x0004e20000000400 */
[----:B------:R-:W-:Y:S02]  /*45f0*/  FMUL.FTZ R106, R99, R106 ;  /* 0x0000006a636a7220 */ /* 0x000fe40000410000 */
[C---:B------:R-:W-:Y:S02]  /*4600*/  FMUL.FTZ R108, R147.reuse, R110 ;  /* 0x0000006e936c7220 */ /* 0x040fe40000410000 */
[----:B--2---:R-:W-:Y:S02]  /*4610*/  FFMA.FTZ R114, R142, R115, -R113 ;  /* 0x000000738e727223 */ /* 0x004fe40000010871 */
[----:B------:R-:W-:Y:S01]  /*4620*/  FMUL.FTZ R113, R147, R109 ;  /* 0x0000006d93717220 */ /* 0x000fe20000410000 */
[----:B------:R2:W-:Y:S01]  /*4630*/  MUFU.EX2 R132, R106 ;  /* 0x0000006a00847308 */ /* 0x0005e20000000800 */
[----:B------:R-:W-:Y:S02]  /*4640*/  FMUL.FTZ R115, R141, R115 ;  /* 0x000000738d737220 */ /* 0x000fe40000410000 */
[----:B------:R-:W-:-:S02]  /*4650*/  FFMA.FTZ R108, R148, R109, R108 ;  /* 0x0000006d946c7223 */ /* 0x000fc4000001006c */
[----:B------:R-:W-:Y:S01]  /*4660*/  FFMA.FTZ R113, R148, R110, -R113 ;  /* 0x0000006e94717223 */ /* 0x000fe20000010871 */
[----:B--2---:R-:W-:Y:S01]  /*4670*/  PRMT R106, RZ, 0x5410, R22 ;  /* 0x00005410ff6a7816 */ /* 0x004fe20000000016 */
[----:B------:R-:W-:Y:S01]  /*4680*/  FFMA.FTZ R115, R142, R112, R115 ;  /* 0x000000708e737223 */ /* 0x000fe20000010073 */
[----:B------:R-:W2:Y:S01]  /*4690*/  MUFU.COS R111, R126 ;  /* 0x0000007e006f7308 */ /* 0x000ea20000000000 */
[----:B------:R-:W-:Y:S02]  /*46a0*/  FADD.FTZ R108, RZ, R108 ;  /* 0x0000006cff6c7221 */ /* 0x000fe40000010000 */
[----:B------:R-:W-:Y:S02]  /*46b0*/  FMUL.FTZ R112, R139, R114 ;  /* 0x000000728b707220 */ /* 0x000fe40000410000 */
[----:B------:R-:W-:Y:S02]  /*46c0*/  FFMA.FTZ R113, R90, R106, R113 ;  /* 0x0000006a5a717223 */ /* 0x000fe40000010071 */
[----:B------:R-:W-:-:S02]  /*46d0*/  FMUL.FTZ R110, R145, R108 ;  /* 0x0000006c916e7220 */ /* 0x000fc40000410000 */
[-C--:B------:R-:W-:Y:S02]  /*46e0*/  FMUL.FTZ R127, R139, R115.reuse ;  /* 0x000000738b7f7220 */ /* 0x080fe40000410000 */
[----:B------:R-:W-:Y:S02]  /*46f0*/  FFMA.FTZ R112, R140, R115, R112 ;  /* 0x000000738c707223 */ /* 0x000fe40000010070 */
[C---:B0-----:R-:W-:Y:S02]  /*4700*/  FMUL.FTZ R161, R160.reuse, R161 ;  /* 0x000000a1a0a17220 */ /* 0x041fe40000410000 */
[----:B------:R-:W-:Y:S02]  /*4710*/  FMUL.FTZ R115, R145, R113 ;  /* 0x0000007191737220 */ /* 0x000fe40000410000 */
[----:B---3--:R-:W-:Y:S01]  /*4720*/  FMUL.FTZ R160, R160, R107 ;  /* 0x0000006ba0a07220 */ /* 0x008fe20000410000 */
[----:B------:R-:W-:Y:S01]  /*4730*/  PRMT R107, RZ, 0x5410, R23 ;  /* 0x00005410ff6b7816 */ /* 0x000fe20000000017 */
[----:B------:R-:W-:-:S02]  /*4740*/  FFMA.FTZ R110, R146, R113, -R110 ;  /* 0x00000071926e7223 */ /* 0x000fc4000001086e */
[----:B------:R-:W-:Y:S02]  /*4750*/  FFMA.FTZ R115, R146, R108, R115 ;  /* 0x0000006c92737223 */ /* 0x000fe40000010073 */
[----:B------:R-:W-:Y:S01]  /*4760*/  FFMA.FTZ R110, R91, R107, R110 ;  /* 0x0000006b5b6e7223 */ /* 0x000fe2000001006e */
[----:B------:R-:W0:Y:S01]  /*4770*/  MUFU.SIN R109, R126 ;  /* 0x0000007e006d7308 */ /* 0x000e220000000400 */
[----:B------:R-:W-:Y:S02]  /*4780*/  FADD.FTZ R115, RZ, R115 ;  /* 0x00000073ff737221 */ /* 0x000fe40000010000 */
[----:B------:R-:W-:Y:S02]  /*4790*/  FMUL.FTZ R108, R143, R110 ;  /* 0x0000006e8f6c7220 */ /* 0x000fe40000410000 */
[----:B------:R-:W-:Y:S02]  /*47a0*/  FFMA.FTZ R127, R140, R114, -R127 ;  /* 0x000000728c7f7223 */ /* 0x000fe4000001087f */
[----:B--2---:R-:W-:-:S02]  /*47b0*/  FMUL.FTZ R162, R132, R111 ;  /* 0x0000006f84a27220 */ /* 0x004fc40000410000 */
[----:B------:R-:W-:Y:S02]  /*47c0*/  FMUL.FTZ R114, R137, R112 ;  /* 0x0000007089727220 */ /* 0x000fe40000410000 */
[-C--:B------:R-:W-:Y:S02]  /*47d0*/  FMUL.FTZ R111, R143, R115.reuse ;  /* 0x000000738f6f7220 */ /* 0x080fe40000410000 */
[----:B------:R-:W-:Y:S01]  /*47e0*/  FFMA.FTZ R115, R144, R115, R108 ;  /* 0x0000007390737223 */ /* 0x000fe2000001006c */
[----:B------:R-:W-:Y:S01]  /*47f0*/  PRMT R108, RZ, 0x5410, R24 ;  /* 0x00005410ff6c7816 */ /* 0x000fe20000000018 */
[-C--:B------:R-:W-:Y:S02]  /*4800*/  FFMA.FTZ R114, R138, R127.reuse, -R114 ;  /* 0x0000007f8a727223 */ /* 0x080fe40000010872 */
[----:B------:R-:W-:Y:S02]  /*4810*/  FFMA.FTZ R111, R144, R110, -R111 ;  /* 0x0000006e906f7223 */ /* 0x000fe4000001086f */
[----:B------:R-:W-:-:S02]  /*4820*/  FMUL.FTZ R127, R137, R127 ;  /* 0x0000007f897f7220 */ /* 0x000fc40000410000 */
[----:B------:R-:W-:Y:S02]  /*4830*/  FFMA.FTZ R111, R92, R108, R111 ;  /* 0x0000006c5c6f7223 */ /* 0x000fe4000001006f */
[----:B------:R-:W-:Y:S02]  /*4840*/  FFMA.FTZ R127, R138, R112, R127 ;  /* 0x000000708a7f7223 */ /* 0x000fe4000001007f */
[----:B------:R-:W-:Y:S02]  /*4850*/  FMUL.FTZ R112, R135, R114 ;  /* 0x0000007287707220 */ /* 0x000fe40000410000 */
[----:B------:R-:W-:Y:S02]  /*4860*/  FADD.FTZ R115, RZ, R115 ;  /* 0x00000073ff737221 */ /* 0x000fe40000010000 */
[----:B------:R-:W-:Y:S02]  /*4870*/  FMUL.FTZ R110, R141, R111 ;  /* 0x0000006f8d6e7220 */ /* 0x000fe40000410000 */
[----:B0-----:R-:W-:-:S02]  /*4880*/  FMUL.FTZ R132, R132, R109 ;  /* 0x0000006d84847220 */ /* 0x001fc40000410000 */
[----:B------:R-:W-:Y:S02]  /*4890*/  FFMA.FTZ R112, R136, R127, R112 ;  /* 0x0000007f88707223 */ /* 0x000fe40000010070 */
[----:B------:R-:W-:Y:S02]  /*48a0*/  FMUL.FTZ R109, R141, R115 ;  /* 0x000000738d6d7220 */ /* 0x000fe40000410000 */
[----:B------:R-:W-:Y:S02]  /*48b0*/  FMUL.FTZ R127, R135, R127 ;  /* 0x0000007f877f7220 */ /* 0x000fe40000410000 */
[C---:B------:R-:W-:Y:S01]  /*48c0*/  FFMA.FTZ R115, R142.reuse, R115, R110 ;  /* 0x000000738e737223 */ /* 0x040fe2000001006e */
[----:B------:R-:W0:Y:S01]  /*48d0*/  R2UR UR38, R66 ;  /* 0x00000000422673c2 */ /* 0x000e2200000e0000 */
[----:B------:R-:W-:Y:S01]  /*48e0*/  FFMA.FTZ R110, R142, R111, -R109 ;  /* 0x0000006f8e6e7223 */ /* 0x000fe2000001086d */
[----:B------:R-:W-:Y:S01]  /*48f0*/  PRMT R109, RZ, 0x5410, R25 ;  /* 0x00005410ff6d7816 */ /* 0x000fe20000000019 */
[----:B------:R-:W-:-:S02]  /*4900*/  FFMA.FTZ R127, R136, R114, -R127 ;  /* 0x00000072887f7223 */ /* 0x000fc4000001087f */
[----:B------:R-:W-:Y:S02]  /*4910*/  FADD.FTZ R115, RZ, R115 ;  /* 0x00000073ff737221 */ /* 0x000fe40000010000 */
[----:B------:R-:W-:Y:S01]  /*4920*/  FMUL.FTZ R159, R133, R127 ;  /* 0x0000007f859f7220 */ /* 0x000fe20000410000 */
[----:B------:R-:W2:Y:S01]  /*4930*/  R2UR UR39, R67 ;  /* 0x00000000432773c2 */ /* 0x000ea200000e0000 */
[----:B------:R-:W-:Y:S02]  /*4940*/  FFMA.FTZ R110, R93, R109, R110 ;  /* 0x0000006d5d6e7223 */ /* 0x000fe4000001006e */
[----:B------:R-:W-:Y:S02]  /*4950*/  FMUL.FTZ R111, R139, R115 ;  /* 0x000000738b6f7220 */ /* 0x000fe40000410000 */
[-C--:B------:R-:W-:Y:S02]  /*4960*/  FMUL.FTZ R113, R133, R112.reuse ;  /* 0x0000007085717220 */ /* 0x080fe40000410000 */
[----:B------:R-:W-:-:S02]  /*4970*/  FFMA.FTZ R159, R134, R112, R159 ;  /* 0x00000070869f7223 */ /* 0x000fc4000001009f */
[-C--:B------:R-:W-:Y:S02]  /*4980*/  FMUL.FTZ R112, R139, R110.reuse ;  /* 0x0000006e8b707220 */ /* 0x080fe40000410000 */
[----:B------:R-:W-:Y:S01]  /*4990*/  FFMA.FTZ R111, R140, R110, -R111 ;  /* 0x0000006e8c6f7223 */ /* 0x000fe2000001086f */
[----:B------:R-:W-:Y:S01]  /*49a0*/  PRMT R110, RZ, 0x5410, R26 ;  /* 0x00005410ff6e7816 */ /* 0x000fe2000000001a */
[----:B------:R-:W-:Y:S02]  /*49b0*/  FFMA.FTZ R113, R134, R127, -R113 ;  /* 0x0000007f86717223 */ /* 0x000fe40000010871 */
[----:B------:R-:W-:Y:S02]  /*49c0*/  FMUL.FTZ R114, R160, R159 ;  /* 0x0000009fa0727220 */ /* 0x000fe40000410000 */
[----:B------:R-:W-:Y:S02]  /*49d0*/  FFMA.FTZ R112, R140, R115, R112 ;  /* 0x000000738c707223 */ /* 0x000fe40000010070 */
[----:B------:R-:W-:-:S02]  /*49e0*/  FFMA.FTZ R111, R94, R110, R111 ;  /* 0x0000006e5e6f7223 */ /* 0x000fc4000001006f */
[-C--:B------:R-:W-:Y:S01]  /*49f0*/  FFMA.FTZ R127, R161, R113.reuse, -R114 ;  /* 0x00000071a17f7223 */ /* 0x080fe20000010872 */
[----:B-1----:R-:W-:Y:S01]  /*4a00*/  PRMT R190, RZ, 0x5410, R190 ;  /* 0x00005410ffbe7816 */ /* 0x002fe200000000be */
[----:B------:R-:W-:Y:S02]  /*4a10*/  FMUL.FTZ R114, R160, R113 ;  /* 0x00000071a0727220 */ /* 0x000fe40000410000 */
[----:B------:R-:W-:Y:S02]  /*4a20*/  FADD.FTZ R112, RZ, R112 ;  /* 0x00000070ff707221 */ /* 0x000fe40000010000 */
[----:B------:R-:W-:Y:S01]  /*4a30*/  FMUL.FTZ R113, R137, R111 ;  /* 0x0000006f89717220 */ /* 0x000fe20000410000 */
[----:B------:R-:W-:-:S03]  /*4a40*/  PRMT R188, RZ, 0x5410, R188 ;  /* 0x00005410ffbc7816 */ /* 0x000fc600000000bc */
[----:B------:R-:W-:Y:S02]  /*4a50*/  FFMA.FTZ R115, R138, R112, R113 ;  /* 0x000000708a737223 */ /* 0x000fe40000010071 */
[----:B0-----:R-:W-:Y:S01]  /*4a60*/  FMUL.FTZ R113, R190, UR38 ;  /* 0x00000026be717c20 */ /* 0x001fe20008410000 */
[----:B------:R-:W-:Y:S01]  /*4a70*/  PRMT R189, RZ, 0x5410, R189 ;  /* 0x00005410ffbd7816 */ /* 0x000fe200000000bd */
[----:B------:R-:W-:Y:S02]  /*4a80*/  FFMA.FTZ R159, R161, R159, R114 ;  /* 0x0000009fa19f7223 */ /* 0x000fe40000010072 */
[----:B------:R-:W-:Y:S02]  /*4a90*/  FMUL.FTZ R164, R132, R127 ;  /* 0x0000007f84a47220 */ /* 0x000fe40000410000 */
[----:B--2---:R-:W-:Y:S02]  /*4aa0*/  FMUL.FTZ R67, R190, UR39 ;  /* 0x00000027be437c20 */ /* 0x004fe40008410000 */
[----:B------:R-:W-:-:S02]  /*4ab0*/  FADD.FTZ R194, R48, R48 ;  /* 0x0000003030c27221 */ /* 0x000fc40000010000 */
[----:B------:R-:W-:Y:S01]  /*4ac0*/  FFMA.FTZ R113, R188, UR39, R113 ;  /* 0x00000027bc717c23 */ /* 0x000fe20008010071 */
[----:B------:R-:W-:Y:S01]  /*4ad0*/  PRMT R191, RZ, 0x5410, R191 ;  /* 0x00005410ffbf7816 */ /* 0x000fe200000000bf */
[-C--:B------:R-:W-:Y:S02]  /*4ae0*/  FMUL.FTZ R206, R132, R159.reuse ;  /* 0x0000009f84ce7220 */ /* 0x080fe40000410000 */
[----:B------:R-:W-:Y:S02]  /*4af0*/  FMUL.FTZ R66, R137, R112 ;  /* 0x0000007089427220 */ /* 0x000fe40000410000 */
[----:B------:R-:W-:Y:S02]  /*4b00*/  FFMA.FTZ R164, R162, R159, R164 ;  /* 0x0000009fa2a47223 */ /* 0x000fe400000100a4 */
[----:B------:R-:W-:Y:S02]  /*4b10*/  FFMA.FTZ R67, R188, UR38, -R67 ;  /* 0x00000026bc437c23 */ /* 0x000fe40008010843 */
[----:B------:R-:W-:-:S02]  /*4b20*/  FMUL.FTZ R112, R189, UR39 ;  /* 0x00000027bd707c20 */ /* 0x000fc40008410000 */
[C---:B------:R-:W-:Y:S02]  /*4b30*/  FMUL.FTZ R159, R194.reuse, R113 ;  /* 0x00000071c29f7220 */ /* 0x040fe40000410000 */
[----:B------:R-:W-:Y:S02]  /*4b40*/  FMUL.FTZ R114, R189, UR38 ;  /* 0x00000026bd727c20 */ /* 0x000fe40008410000 */
[----:B------:R-:W-:Y:S02]  /*4b50*/  FMUL.FTZ R130, R194, R67 ;  /* 0x00000043c2827220 */ /* 0x000fe40000410000 */
[----:B------:R-:W-:Y:S02]  /*4b60*/  FADD.FTZ R195, R46, R46 ;  /* 0x0000002e2ec37221 */ /* 0x000fe40000010000 */
[C---:B------:R-:W-:Y:S02]  /*4b70*/  FFMA.FTZ R112, R191.reuse, UR38, -R112 ;  /* 0x00000026bf707c23 */ /* 0x040fe40008010870 */
[----:B------:R-:W-:Y:S01]  /*4b80*/  FMUL.FTZ R67, R132, R159 ;  /* 0x0000009f84437220 */ /* 0x000fe20000410000 */
[----:B------:R-:W-:Y:S01]  /*4b90*/  PRMT R192, RZ, 0x5410, R192 ;  /* 0x00005410ffc07816 */ /* 0x000fe200000000c0 */
[----:B------:R-:W-:-:S02]  /*4ba0*/  FFMA.FTZ R114, R191, UR39, R114 ;  /* 0x00000027bf727c23 */ /* 0x000fc40008010072 */
[C---:B------:R-:W-:Y:S02]  /*4bb0*/  FMUL.FTZ R113, R162.reuse, R159 ;  /* 0x0000009fa2717220 */ /* 0x040fe40000410000 */
[C---:B------:R-:W-:Y:S02]  /*4bc0*/  FMUL.FTZ R202, R195.reuse, R112 ;  /* 0x00000070c3ca7220 */ /* 0x040fe40000410000 */
[----:B------:R-:W-:Y:S01]  /*4bd0*/  FFMA.FTZ R67, R162, R130, -R67 ;  /* 0x00000082a2437223 */ /* 0x000fe20000010843 */
[----:B------:R-:W-:Y:S01]  /*4be0*/  PRMT R193, RZ, 0x5410, R193 ;  /* 0x00005410ffc17816 */ /* 0x000fe200000000c1 */
[----:B------:R-:W-:Y:S02]  /*4bf0*/  FFMA.FTZ R126, R138, R111, -R66 ;  /* 0x0000006f8a7e7223 */ /* 0x000fe40000010842 */
[----:B------:R-:W-:Y:S02]  /*4c00*/  FMUL.FTZ R66, R192, UR39 ;  /* 0x00000027c0427c20 */ /* 0x000fe40008410000 */
[----:B------:R-:W-:-:S02]  /*4c10*/  FMUL.FTZ R201, R195, R114 ;  /* 0x00000072c3c97220 */ /* 0x000fc40000410000 */
[----:B------:R-:W-:Y:S02]  /*4c20*/  FFMA.FTZ R114, -R132, R130, -R113 ;  /* 0x0000008284727223 */ /* 0x000fe40000010971 */
[----:B------:R-:W-:Y:S02]  /*4c30*/  FADD.FTZ R165, R202, R67 ;  /* 0x00000043caa57221 */ /* 0x000fe40000010000 */
[----:B------:R-:W-:Y:S02]  /*4c40*/  FMUL.FTZ R112, R192, UR38 ;  /* 0x00000026c0707c20 */ /* 0x000fe40008410000 */
[----:B------:R-:W-:Y:S02]  /*4c50*/  FFMA.FTZ R67, R193, UR38, -R66 ;  /* 0x00000026c1437c23 */ /* 0x000fe40008010842 */
[----:B------:R-:W-:Y:S02]  /*4c60*/  FADD.FTZ R114, -R201, R114 ;  /* 0x00000072c9727221 */ /* 0x000fe40000010100 */
[----:B------:R-:W-:Y:S01]  /*4c70*/  FMUL.FTZ R66, R160, -R165 ;  /* 0x800000a5a0427220 */ /* 0x000fe20000410000 */
[----:B------:R-:W-:Y:S01]  /*4c80*/  PRMT R111, RZ, 0x5410, R27 ;  /* 0x00005410ff6f7816 */ /* 0x000fe2000000001b */
[----:B------:R-:W-:-:S02]  /*4c90*/  FADD.FTZ R196, R45, R45 ;  /* 0x0000002d2dc47221 */ /* 0x000fc40000010000 */
[----:B------:R-:W-:Y:S02]  /*4ca0*/  FFMA.FTZ R197, R193, UR39, R112 ;  /* 0x00000027c1c57c23 */ /* 0x000fe40008010070 */
[----:B------:R-:W-:Y:S02]  /*4cb0*/  FADD.FTZ R115, RZ, R115 ;  /* 0x00000073ff737221 */ /* 0x000fe40000010000 */
[-C--:B------:R-:W-:Y:S02]  /*4cc0*/  FFMA.FTZ R66, R161, R114.reuse, R66 ;  /* 0x00000072a1427223 */ /* 0x080fe40000010042 */
[----:B------:R-:W-:Y:S02]  /*4cd0*/  FMUL.FTZ R114, R160, -R114 ;  /* 0x80000072a0727220 */ /* 0x000fe40000410000 */
[----:B------:R-:W-:Y:S02]  /*4ce0*/  FMUL.FTZ R197, R196, R197 ;  /* 0x000000c5c4c57220 */ /* 0x000fe40000410000 */
[----:B------:R-:W-:-:S02]  /*4cf0*/  FFMA.FTZ R126, R95, R111, R126 ;  /* 0x0000006f5f7e7223 */ /* 0x000fc4000001007e */
[----:B------:R-:W-:Y:S02]  /*4d00*/  FMUL.FTZ R113, R135, R115 ;  /* 0x0000007387717220 */ /* 0x000fe40000410000 */
[----:B------:R-:W-:Y:S02]  /*4d10*/  FFMA.FTZ R165, R161, R165, -R114 ;  /* 0x000000a5a1a57223 */ /* 0x000fe40000010872 */
[----:B------:R-:W-:Y:S02]  /*4d20*/  FMUL.FTZ R198, R196, R67 ;  /* 0x00000043c4c67220 */ /* 0x000fe40000410000 */
[----:B------:R-:W-:Y:S01]  /*4d30*/  FADD.FTZ R112, -R197, R66 ;  /* 0x00000042c5707221 */ /* 0x000fe20000010100 */
[----:B------:R-:W-:Y:S01]  /*4d40*/  PRMT R199, RZ, 0x5410, R199 ;  /* 0x00005410ffc77816 */ /* 0x000fe200000000c7 */
[----:B------:R-:W-:Y:S02]  /*4d50*/  FFMA.FTZ R206, R162, R127, -R206 ;  /* 0x0000007fa2ce7223 */ /* 0x000fe400000108ce */
[----:B------:R-:W-:-:S02]  /*4d60*/  FFMA.FTZ R127, R136, R126, -R113 ;  /* 0x0000007e887f7223 */ /* 0x000fc40000010871 */
[----:B------:R-:W-:Y:S02]  /*4d70*/  FMUL.FTZ R126, R135, R126 ;  /* 0x0000007e877e7220 */ /* 0x000fe40000410000 */
[----:B------:R-:W-:Y:S02]  /*4d80*/  FADD.FTZ R165, R198, R165 ;  /* 0x000000a5c6a57221 */ /* 0x000fe40000010000 */
[----:B------:R-:W-:Y:S01]  /*4d90*/  FMUL.FTZ R66, R133, -R112 ;  /* 0x8000007085427220 */ /* 0x000fe20000410000 */
[----:B------:R-:W-:Y:S01]  /*4da0*/  PRMT R186, RZ, 0x5410, R186 ;  /* 0x00005410ffba7816 */ /* 0x000fe200000000ba */
[----:B------:R-:W-:Y:S02]  /*4db0*/  FFMA.FTZ R126, R136, R115, R126 ;  /* 0x00000073887e7223 */ /* 0x000fe4000001007e */
[----:B------:R-:W-:Y:S02]  /*4dc0*/  FMUL.FTZ R67, R199, UR39 ;  /* 0x00000027c7437c20 */ /* 0x000fe40008410000 */
[----:B------:R-:W-:-:S02]  /*4dd0*/  FFMA.FTZ R115, R134, R165, -R66 ;  /* 0x000000a586737223 */ /* 0x000fc40000010842 */
[----:B------:R-:W-:Y:S02]  /*4de0*/  FMUL.FTZ R165, R133, -R165 ;  /* 0x800000a585a57220 */ /* 0x000fe40000410000 */
[----:B------:R-:W-:Y:S02]  /*4df0*/  FMUL.FTZ R113, R199, UR38 ;  /* 0x00000026c7717c20 */ /* 0x000fe40008410000 */
[----:B------:R-:W-:Y:S02]  /*4e00*/  FADD.FTZ R187, R44, R44 ;  /* 0x0000002c2cbb7221 */ /* 0x000fe40000010000 */
[----:B------:R-:W-:Y:S02]  /*4e10*/  FFMA.FTZ R184, R186, UR38, -R67 ;  /* 0x00000026bab87c23 */ /* 0x000fe40008010843 */
[----:B------:R-:W-:Y:S01]  /*4e20*/  FFMA.FTZ R114, R134, R112, R165 ;  /* 0x0000007086727223 */ /* 0x000fe200000100a5 */
[----:B------:R-:W-:Y:S01]  /*4e30*/  PRMT R112, RZ, 0x5410, R28 ;  /* 0x00005410ff707816 */ /* 0x000fe2000000001c */
[----:B------:R-:W-:-:S02]  /*4e40*/  FFMA.FTZ R66, R186, UR39, R113 ;  /* 0x00000027ba427c23 */ /* 0x000fc40008010071 */
[C---:B------:R-:W-:Y:S02]  /*4e50*/  FMUL.FTZ R184, R187.reuse, R184 ;  /* 0x000000b8bbb87220 */ /* 0x040fe40000410000 */
[----:B------:R-:W-:Y:S01]  /*4e60*/  FADD.FTZ R126, RZ, R126 ;  /* 0x0000007eff7e7221 */ /* 0x000fe20000010000 */
[----:B------:R-:W-:Y:S01]  /*4e70*/  PRMT R131, RZ, 0x5410, R131 ;  /* 0x00005410ff837816 */ /* 0x000fe20000000083 */
[----:B------:R-:W-:Y:S02]  /*4e80*/  FMUL.FTZ R185, R187, R66 ;  /* 0x00000042bbb97220 */ /* 0x000fe40000410000 */
[----:B------:R-:W-:Y:S02]  /*4e90*/  FFMA.FTZ R127, R96, R112, R127 ;  /* 0x00000070607f7223 */ /* 0x000fe4000001007f */
[----:B------:R-:W-:Y:S02]  /*4ea0*/  FADD.FTZ R115, R184, R115 ;  /* 0x00000073b8737221 */ /* 0x000fe40000010000 */
[----:B------:R-:W-:Y:S01]  /*4eb0*/  FMUL.FTZ R66, R133, R126 ;  /* 0x0000007e85427220 */ /* 0x000fe20000410000 */
[----:B------:R-:W-:Y:S01]  /*4ec0*/  PRMT R129, RZ, 0x5410, R129 ;  /* 0x00005410ff817816 */ /* 0x000fe20000000081 */
[----:B------:R-:W-:-:S02]  /*4ed0*/  FADD.FTZ R114, -R185, R114 ;  /* 0x00000072b9727221 */ /* 0x000fc40000010100 */
[----:B------:R-:W-:Y:S02]  /*4ee0*/  FMUL.FTZ R165, R135, -R115 ;  /* 0x8000007387a57220 */ /* 0x000fe40000410000 */
[----:B------:R-:W-:Y:S02]  /*4ef0*/  FFMA.FTZ R166, R134, R127, -R66 ;  /* 0x0000007f86a67223 */ /* 0x000fe40000010842 */
[----:B------:R-:W-:Y:S02]  /*4f00*/  FMUL.FTZ R66, R131, UR39 ;  /* 0x0000002783427c20 */ /* 0x000fe40008410000 */
[-C--:B------:R-:W-:Y:S02]  /*4f10*/  FMUL.FTZ R113, R135, -R114.reuse ;  /* 0x8000007287717220 */ /* 0x080fe40000410000 */
[----:B------:R-:W-:Y:S02]  /*4f20*/  FFMA.FTZ R165, R136, R114, R165 ;  /* 0x0000007288a57223 */ /* 0x000fe400000100a5 */
[----:B------:R-:W-:-:S02]  /*4f30*/  FADD.FTZ R200, R43, R43 ;  /* 0x0000002b2bc87221 */ /* 0x000fc40000010000 */
[----:B------:R-:W-:Y:S02]  /*4f40*/  FMUL.FTZ R114, R131, UR38 ;  /* 0x0000002683727c20 */ /* 0x000fe40008410000 */
[----:B------:R-:W-:Y:S01]  /*4f50*/  FFMA.FTZ R183, R129, UR38, -R66 ;  /* 0x0000002681b77c23 */ /* 0x000fe20008010842 */
[----:B------:R-:W-:Y:S01]  /*4f60*/  PRMT R207, RZ, 0x5410, R207 ;  /* 0x00005410ffcf7816 */ /* 0x000fe200000000cf */
[----:B------:R-:W-:Y:S02]  /*4f70*/  FMUL.FTZ R67, R133, R127 ;  /* 0x0000007f85437220 */ /* 0x000fe40000410000 */
[----:B------:R-:W-:Y:S02]  /*4f80*/  FFMA.FTZ R168, R136, R115, -R113 ;  /* 0x0000007388a87223 */ /* 0x000fe40000010871 */
[----:B------:R-:W-:Y:S02]  /*4f90*/  FFMA.FTZ R127, R129, UR39, R114 ;  /* 0x00000027817f7c23 */ /* 0x000fe40008010072 */
[C---:B------:R-:W-:Y:S01]  /*4fa0*/  FMUL.FTZ R183, R200.reuse, R183 ;  /* 0x000000b7c8b77220 */ /* 0x040fe20000410000 */
[----:B------:R-:W-:Y:S01]  /*4fb0*/  PRMT R250, RZ, 0x5410, R250 ;  /* 0x00005410fffa7816 */ /* 0x000fe200000000fa */
[----:B------:R-:W-:-:S02]  /*4fc0*/  FMUL.FTZ R182, R200, R127 ;  /* 0x0000007fc8b67220 */ /* 0x000fc40000410000 */
[----:B------:R-:W-:Y:S02]  /*4fd0*/  FADD.FTZ R168, R183, R168 ;  /* 0x000000a8b7a87221 */ /* 0x000fe40000010000 */
[----:B------:R-:W-:Y:S02]  /*4fe0*/  FFMA.FTZ R126, R134, R126, R67 ;  /* 0x0000007e867e7223 */ /* 0x000fe40000010043 */
[C---:B------:R-:W-:Y:S01]  /*4ff0*/  FMUL.FTZ R115, R207.reuse, UR38 ;  /* 0x00000026cf737c20 */ /* 0x040fe20008410000 */
[----:B------:R-:W-:Y:S01]  /*5000*/  PRMT R113, RZ, 0x5410, R29 ;  /* 0x00005410ff717816 */ /* 0x000fe2000000001d */
[----:B------:R-:W-:Y:S02]  /*5010*/  FMUL.FTZ R67, R207, UR39 ;  /* 0x00000027cf437c20 */ /* 0x000fe40008410000 */
[----:B------:R-:W-:Y:S02]  /*5020*/  FADD.FTZ R165, -R182, R165 ;  /* 0x000000a5b6a57221 */ /* 0x000fe40000010100 */
[----:B------:R-:W-:-:S02]  /*5030*/  FMUL.FTZ R114, R137, -R168 ;  /* 0x800000a889727220 */ /* 0x000fc40000410000 */
[----:B------:R-:W-:Y:S02]  /*5040*/  FADD.FTZ R241, R42, R42 ;  /* 0x0000002a2af17221 */ /* 0x000fe40000010000 */
[----:B------:R-:W-:Y:S02]  /*5050*/  FADD.FTZ R126, RZ, R126 ;  /* 0x0000007eff7e7221 */ /* 0x000fe40000010000 */
[C---:B------:R-:W-:Y:S01]  /*5060*/  FFMA.FTZ R66, R250.reuse, UR39, R115 ;  /* 0x00000027fa427c23 */ /* 0x040fe20008010073 */
[----:B------:R-:W-:Y:S01]  /*5070*/  PRMT R211, RZ, 0x5410, R211 ;  /* 0x00005410ffd37816 */ /* 0x000fe200000000d3 */
[----:B------:R-:W-:Y:S02]  /*5080*/  FFMA.FTZ R180, R250, UR38, -R67 ;  /* 0x00000026fab47c23 */ /* 0x000fe40008010843 */
[----:B------:R-:W-:Y:S02]  /*5090*/  FFMA.FTZ R114, R138, R165, R114 ;  /* 0x000000a58a727223 */ /* 0x000fe40000010072 */
[----:B------:R-:W-:-:S02]  /*50a0*/  FFMA.FTZ R166, R97, R113, R166 ;  /* 0x0000007161a67223 */ /* 0x000fc400000100a6 */
[----:B------:R-:W-:Y:S02]  /*50b0*/  FMUL.FTZ R67, R160, R126 ;  /* 0x0000007ea0437220 */ /* 0x000fe40000410000 */
[----:B------:R-:W-:Y:S02]  /*50c0*/  FMUL.FTZ R165, R137, -R165 ;  /* 0x800000a589a57220 */ /* 0x000fe40000410000 */
[----:B------:R-:W-:Y:S01]  /*50d0*/  FMUL.FTZ R181, R241, R66 ;  /* 0x00000042f1b57220 */ /* 0x000fe20000410000 */
[----:B------:R-:W-:Y:S01]  /*50e0*/  PRMT R128, RZ, 0x5410, R128 ;  /* 0x00005410ff807816 */ /* 0x000fe20000000080 */
[----:B------:R-:W-:Y:S02]  /*50f0*/  FFMA.FTZ R127, R161, R166, -R67 ;  /* 0x000000a6a17f7223 */ /* 0x000fe40000010843 */
[----:B------:R-:W-:Y:S02]  /*5100*/  FFMA.FTZ R165, R138, R168, -R165 ;  /* 0x000000a88aa57223 */ /* 0x000fe400000108a5 */
[----:B------:R-:W-:-:S02]  /*5110*/  FMUL.FTZ R180, R241, R180 ;  /* 0x000000b4f1b47220 */ /* 0x000fc40000410000 */
[----:B------:R-:W-:Y:S02]  /*5120*/  FADD.FTZ R114, -R181, R114 ;  /* 0x00000072b5727221 */ /* 0x000fe40000010100 */
[----:B------:R-:W-:Y:S02]  /*5130*/  FMUL.FTZ R67, R211, UR39 ;  /* 0x00000027d3437c20 */ /* 0x000fe40008410000 */
[----:B------:R-:W-:Y:S02]  /*5140*/  FADD.FTZ R165, R180, R165 ;  /* 0x000000a5b4a57221 */ /* 0x000fe40000010000 */
[----:B------:R-:W-:Y:S02]  /*5150*/  FMUL.FTZ R66, R139, -R114 ;  /* 0x800000728b427220 */ /* 0x000fe40000410000 */
[----:B------:R-:W-:Y:S02]  /*5160*/  FADD.FTZ R227, R41, R41 ;  /* 0x0000002929e37221 */ /* 0x000fe40000010000 */
[----:B------:R-:W-:-:S02]  /*5170*/  FMUL.FTZ R115, R211, UR38 ;  /* 0x00000026d3737c20 */ /* 0x000fc40008410000 */
[----:B------:R-:W-:Y:S02]  /*5180*/  FFMA.FTZ R178, R128, UR38, -R67 ;  /* 0x0000002680b27c23 */ /* 0x000fe40008010843 */
[----:B------:R-:W-:Y:S02]  /*5190*/  FMUL.FTZ R166, R160, R166 ;  /* 0x000000a6a0a67220 */ /* 0x000fe40000410000 */
[-C--:B------:R-:W-:Y:S02]  /*51a0*/  FFMA.FTZ R167, R140, R165.reuse, -R66 ;  /* 0x000000a58ca77223 */ /* 0x080fe40000010842 */
[----:B------:R-:W-:Y:S02]  /*51b0*/  FMUL.FTZ R165, R139, -R165 ;  /* 0x800000a58ba57220 */ /* 0x000fe40000410000 */
[----:B------:R-:W-:Y:S02]  /*51c0*/  FFMA.FTZ R66, R128, UR39, R115 ;  /* 0x0000002780427c23 */ /* 0x000fe40008010073 */
[----:B------:R-:W-:-:S02]  /*51d0*/  FMUL.FTZ R178, R227, R178 ;  /* 0x000000b2e3b27220 */ /* 0x000fc40000410000 */
[----:B------:R-:W-:Y:S02]  /*51e0*/  FFMA.FTZ R166, R161, R126, R166 ;  /* 0x0000007ea1a67223 */ /* 0x000fe400000100a6 */
[----:B------:R-:W-:Y:S02]  /*51f0*/  FFMA.FTZ R126, R140, R114, R165 ;  /* 0x000000728c7e7223 */ /* 0x000fe400000100a5 */
[----:B------:R-:W-:Y:S02]  /*5200*/  FMUL.FTZ R179, R227, R66 ;  /* 0x00000042e3b37220 */ /* 0x000fe40000410000 */
[----:B------:R-:W-:Y:S01]  /*5210*/  FADD.FTZ R167, R178, R167 ;  /* 0x000000a7b2a77221 */ /* 0x000fe20000010000 */
[----:B------:R-:W-:Y:S01]  /*5220*/  ISETP.NE.AND P2, PT, R0, 0x1f, PT ;  /* 0x0000001f0000780c */ /* 0x000fe20003f45270 */
[----:B------:R-:W-:Y:S01]  /*5230*/  FADD.FTZ R126, -R179, R126 ;  /* 0x0000007eb37e7221 */ /* 0x000fe20000010100 */
[----:B------:R-:W-:Y:S01]  /*5240*/  PRMT R114, RZ, 0x5410, R30 ;  /* 0x00005410ff727816 */ /* 0x000fe2000000001e */
[C---:B------:R-:W-:Y:S01]  /*5250*/  FMUL.FTZ R169, R141.reuse, -R167 ;  /* 0x800000a78da97220 */ /* 0x040fe20000410000 */
[----:B------:R-:W-:Y:S01]  /*5260*/  PRMT R125, RZ, 0x5410, R125 ;  /* 0x00005410ff7d7816 */ /* 0x000fe2000000007d */
[----:B------:R-:W-:Y:S01]  /*5270*/  FADD.FTZ R67, RZ, R166 ;  /* 0x000000a6ff437221 */ /* 0x000fe20000010000 */
[----:B------:R-:W-:Y:S01]  /*5280*/  PRMT R223, RZ, 0x5410, R223 ;  /* 0x00005410ffdf7816 */ /* 0x000fe200000000df */
[----:B------:R-:W-:-:S02]  /*5290*/  FMUL.FTZ R165, R141, -R126 ;  /* 0x8000007e8da57220 */ /* 0x000fc40000410000 */
[----:B------:R-:W-:Y:S02]  /*52a0*/  FFMA.FTZ R175, R142, R126, R169 ;  /* 0x0000007e8eaf7223 */ /* 0x000fe400000100a9 */
[----:B------:R-:W-:Y:S02]  /*52b0*/  FFMA.FTZ R127, R98, R114, R127 ;  /* 0x00000072627f7223 */ /* 0x000fe4000001007f */
[----:B------:R-:W-:Y:S02]  /*52c0*/  FMUL.FTZ R126, R125, UR38 ;  /* 0x000000267d7e7c20 */ /* 0x000fe40008410000 */
[----:B------:R-:W-:Y:S02]  /*52d0*/  FMUL.FTZ R66, R132, R67 ;  /* 0x0000004384427220 */ /* 0x000fe40000410000 */
[----:B------:R-:W-:Y:S02]  /*52e0*/  FFMA.FTZ R170, R142, R167, -R165 ;  /* 0x000000a78eaa7223 */ /* 0x000fe400000108a5 */
[----:B------:R-:W-:-:S02]  /*52f0*/  FMUL.FTZ R115, R132, R127 ;  /* 0x0000007f84737220 */ /* 0x000fc40000410000 */
[----:B------:R-:W-:Y:S02]  /*5300*/  FFMA.FTZ R166, R162, R127, -R66 ;  /* 0x0000007fa2a67223 */ /* 0x000fe40000010842 */
[----:B------:R-:W-:Y:S02]  /*5310*/  FFMA.FTZ R167, R223, UR39, R126 ;  /* 0x00000027dfa77c23 */ /* 0x000fe4000801007e */
[----:B------:R0:W1:Y:S01]  /*5320*/  @P2 LDS.64 R126, [R0.X8+0x2d18] ;  /* 0x002d1800007e2984 */ /* 0x0000620000008a00 */
[----:B------:R-:W-:Y:S01]  /*5330*/  FMUL.FTZ R66, R125, UR39 ;  /* 0x000000277d427c20 */ /* 0x000fe20008410000 */
[----:B------:R-:W-:Y:S01]  /*5340*/  PRMT R124, RZ, 0x5410, R124 ;  /* 0x00005410ff7c7816 */ /* 0x000fe2000000007c */
[----:B------:R-:W-:Y:S01]  /*5350*/  FADD.FTZ R224, R40, R40 ;  /* 0x0000002828e07221 */ /* 0x000fe20000010000 */
[----:B------:R-:W-:Y:S01]  /*5360*/  BSSY B0, `(.L_x_8298) ;  /* 0x0000014000007945 */ /* 0x000fe20003800000 */
[----:B------:R-:W-:Y:S02]  /*5370*/  FFMA.FTZ R177, R223, UR38, -R66 ;  /* 0x00000026dfb17c23 */ /* 0x000fe40008010842 */
[----:B------:R-:W-:Y:S01]  /*5380*/  FFMA.FTZ R67, R162, R67, R115 ;  /* 0x00000043a2437223 */ /* 0x000fe20000010073 */
[----:B------:R-:W-:Y:S01]  /*5390*/  PRMT R115, RZ, 0x5410, R31 ;  /* 0x00005410ff737816 */ /* 0x000fe2000000001f */
[----:B------:R-:W-:-:S02]  /*53a0*/  FADD.FTZ R210, R39, R39 ;  /* 0x0000002727d27221 */ /* 0x000fc40000010000 */
[----:B------:R-:W-:Y:S02]  /*53b0*/  FMUL.FTZ R168, R124, UR38 ;  /* 0x000000267ca87c20 */ /* 0x000fe40008410000 */
[----:B------:R-:W-:Y:S01]  /*53c0*/  FMUL.FTZ R177, R224, R177 ;  /* 0x000000b1e0b17220 */ /* 0x000fe20000410000 */
        /* <DEDUP_REMOVED lines=13> */
.L_x_8299:
[----:B0-----:R-:W-:Y:S05]  /*54a0*/  BSYNC B0 ;  /* 0x0000000000007941 */ /* 0x001fea0003800000 */
.L_x_8298:
[----:B------:R-:W-:Y:S01]  /*54b0*/  FFMA.FTZ R66, R99, R115, R166 ;  /* 0x0000007363427223 */ /* 0x000fe200000100a6 */
[----:B------:R-:W0:Y:S01]  /*54c0*/  SHFL.UP PT, R165, R206, 0x1, RZ ;  /* 0x04200000cea57989 */ /* 0x000e2200000e00ff */
[----:B------:R-:W-:Y:S01]  /*54d0*/  FADD.FTZ R67, RZ, R67 ;  /* 0x00000043ff437221 */ /* 0x000fe20000010000 */
[----:B------:R-:W-:Y:S01]  /*54e0*/  PRMT R221, RZ, 0x5410, R221 ;  /* 0x00005410ffdd7816 */ /* 0x000fe200000000dd */
[----:B------:R-:W-:Y:S01]  /*54f0*/  FMUL.FTZ R176, R224, R167 ;  /* 0x000000a7e0b07220 */ /* 0x000fe20000410000 */
[----:B------:R-:W2:Y:S01]  /*5500*/  SHFL.UP PT, R169, R164, 0x1, RZ ;  /* 0x04200000a4a97989 */ /* 0x000ea200000e00ff */
[----:B------:R-:W-:Y:S01]  /*5510*/  FADD.FTZ R170, R177, R170 ;  /* 0x000000aab1aa7221 */ /* 0x000fe20000010000 */
[----:B------:R-:W-:Y:S01]  /*5520*/  ISETP.GE.AND P3, PT, R2, 0x1, PT ;  /* 0x000000010200780c */ /* 0x000fe20003f66270 */
[----:B------:R-:W-:Y:S01]  /*5530*/  FADD.FTZ R167, -R176, R175 ;  /* 0x000000afb0a77221 */ /* 0x000fe20000010100 */
[----:B------:R-:W3:Y:S01]  /*5540*/  SHFL.UP PT, R171, R66, 0x1, RZ ;  /* 0x0420000042ab7989 */ /* 0x000ee200000e00ff */
[-C--:B------:R-:W-:Y:S01]  /*5550*/  FMUL.FTZ R172, R143, -R170.reuse ;  /* 0x800000aa8fac7220 */ /* 0x080fe20000410000 */
[----:B------:R-:W-:Y:S01]  /*5560*/  PRMT R163, RZ, 0x5410, R163 ;  /* 0x00005410ffa37816 */ /* 0x000fe200000000a3 */
[----:B------:R-:W-:Y:S01]  /*5570*/  FMUL.FTZ R166, R124, UR39 ;  /* 0x000000277ca67c20 */ /* 0x000fe20008410000 */
[----:B------:R-:W4:Y:S01]  /*5580*/  SHFL.UP PT, R173, R67, 0x1, RZ ;  /* 0x0420000043ad7989 */ /* 0x000f2200000e00ff */
[----:B------:R-:W-:Y:S01]  /*5590*/  FFMA.FTZ R175, R221, UR39, R168 ;  /* 0x00000027ddaf7c23 */ /* 0x000fe200080100a8 */
[----:B------:R-:W-:Y:S01]  /*55a0*/  PRMT R244, RZ, 0x5410, R244 ;  /* 0x00005410fff47816 */ /* 0x000fe200000000f4 */
[-C--:B------:R-:W-:Y:S01]  /*55b0*/  FFMA.FTZ R172, R144, R167.reuse, R172 ;  /* 0x000000a790ac7223 */ /* 0x080fe200000100ac */
[----:B------:R-:W-:Y:S01]  /*55c0*/  PRMT R123, RZ, 0x5410, R123 ;  /* 0x00005410ff7b7816 */ /* 0x000fe2000000007b */
[----:B------:R-:W-:Y:S01]  /*55d0*/  FMUL.FTZ R203, R143, -R167 ;  /* 0x800000a78fcb7220 */ /* 0x000fe20000410000 */
[----:B------:R-:W-:Y:S01]  /*55e0*/  PRMT R122, RZ, 0x5410, R122 ;  /* 0x00005410ff7a7816 */ /* 0x000fe2000000007a */
[----:B------:R-:W-:Y:S01]  /*55f0*/  FFMA.FTZ R167, R221, UR38, -R166 ;  /* 0x00000026dda77c23 */ /* 0x000fe200080108a6 */
[----:B------:R-:W-:Y:S01]  /*5600*/  PRMT R121, RZ, 0x5410, R121 ;  /* 0x00005410ff797816 */ /* 0x000fe20000000079 */
[----:B------:R-:W-:Y:S01]  /*5610*/  FMUL.FTZ R175, R210, R175 ;  /* 0x000000afd2af7220 */ /* 0x000fe20000410000 */
[----:B------:R-:W-:Y:S01]  /*5620*/  PRMT R219, RZ, 0x5410, R219 ;  /* 0x00005410ffdb7816 */ /* 0x000fe200000000db */
[----:B------:R-:W-:Y:S01]  /*5630*/  FFMA.FTZ R203, R144, R170, -R203 ;  /* 0x000000aa90cb7223 */ /* 0x000fe200000108cb */
[----:B------:R-:W-:Y:S01]  /*5640*/  PRMT R120, RZ, 0x5410, R120 ;  /* 0x00005410ff787816 */ /* 0x000fe20000000078 */
[----:B------:R-:W-:Y:S01]  /*5650*/  FMUL.FTZ R174, R210, R167 ;  /* 0x000000a7d2ae7220 */ /* 0x000fe20000410000 */
[----:B------:R-:W-:Y:S01]  /*5660*/  PRMT R216, RZ, 0x5410, R216 ;  /* 0x00005410ffd87816 */ /* 0x000fe200000000d8 */
[----:B------:R-:W-:Y:S01]  /*5670*/  FADD.FTZ R172, -R175, R172 ;  /* 0x000000acafac7221 */ /* 0x000fe20000010100 */
[----:B------:R-:W-:Y:S01]  /*5680*/  PRMT R231, RZ, 0x5410, R231 ;  /* 0x00005410ffe77816 */ /* 0x000fe200000000e7 */
[----:B------:R-:W-:Y:S01]  /*5690*/  FADD.FTZ R203, R174, R203 ;  /* 0x000000cbaecb7221 */ /* 0x000fe20000010000 */
[----:B------:R-:W-:Y:S01]  /*56a0*/  PRMT R119, RZ, 0x5410, R119 ;  /* 0x00005410ff777816 */ /* 0x000fe20000000077 */
[C---:B------:R-:W-:Y:S01]  /*56b0*/  FMUL.FTZ R167, R145.reuse, -R172 ;  /* 0x800000ac91a77220 */ /* 0x040fe20000410000 */
[----:B------:R-:W-:Y:S01]  /*56c0*/  PRMT R214, RZ, 0x5410, R214 ;  /* 0x00005410ffd67816 */ /* 0x000fe200000000d6 */
[----:B0-----:R-:W-:Y:S01]  /*56d0*/  FMUL.FTZ R166, R164, R165 ;  /* 0x000000a5a4a67220 */ /* 0x001fe20000410000 */
[----:B-----5:R-:W-:Y:S01]  /*56e0*/  SHFL.IDX PT, R64, R64, RZ, 0x1f ;  /* 0x00001fff40407589 */ /* 0x020fe200000e0000 */
[-C--:B------:R-:W-:Y:S01]  /*56f0*/  FFMA.FTZ R167, R146, R203.reuse, -R167 ;  /* 0x000000cb92a77223 */ /* 0x080fe200000108a7 */
[----:B------:R-:W-:Y:S01]  /*5700*/  PRMT R218, RZ, 0x5410, R218 ;  /* 0x00005410ffda7816 */ /* 0x000fe200000000da */
[----:B------:R-:W-:Y:S01]  /*5710*/  FMUL.FTZ R209, R145, -R203 ;  /* 0x800000cb91d17220 */ /* 0x000fe20000410000 */
[----:B------:R-:W-:Y:S01]  /*5720*/  PRMT R118, RZ, 0x5410, R118 ;  /* 0x00005410ff767816 */ /* 0x000fe20000000076 */
[----:B--2---:R-:W-:Y:S01]  /*5730*/  FFMA.FTZ R203, R206, R169, R166 ;  /* 0x000000a9cecb7223 */ /* 0x004fe200000100a6 */
[----:B------:R-:W-:Y:S01]  /*5740*/  PRMT R205, RZ, 0x5410, R205 ;  /* 0x00005410ffcd7816 */ /* 0x000fe200000000cd */
[C---:B---3--:R-:W-:Y:S01]  /*5750*/  FMUL.FTZ R168, R164.reuse, R171 ;  /* 0x000000aba4a87220 */ /* 0x048fe20000410000 */
[----:B------:R-:W-:Y:S01]  /*5760*/  MOV R234, UR7 ;  /* 0x0000000700ea7c02 */ /* 0x000fe20008000f00 */
[C---:B----4-:R-:W-:Y:S01]  /*5770*/  FMUL.FTZ R166, R164.reuse, R173 ;  /* 0x000000ada4a67220 */ /* 0x050fe20000410000 */
[----:B------:R-:W-:Y:S01]  /*5780*/  BSSY B0, `(.L_x_8300) ;  /* 0x000011b000007945 */ /* 0x000fe20003800000 */
[C---:B------:R-:W-:Y:S01]  /*5790*/  FMUL.FTZ R169, R164.reuse, R169 ;  /* 0x000000a9a4a97220 */ /* 0x040fe20000410000 */
[----:B------:R-:W-:Y:S01]  /*57a0*/  FSEL R164, R164, R203, !P3 ;  /* 0x000000cba4a47208 */ /* 0x000fe20005800000 */
[----:B------:R-:W-:-:S02]  /*57b0*/  FFMA.FTZ R168, R206, R173, R168 ;  /* 0x000000adcea87223 */ /* 0x000fc400000100a8 */
[C---:B------:R-:W-:Y:S02]  /*57c0*/  FFMA.FTZ R171, R206.reuse, R171, -R166 ;  /* 0x000000abceab7223 */ /* 0x040fe400000108a6 */
[----:B------:R-:W-:Y:S01]  /*57d0*/  @P3 FFMA.FTZ R206, R206, R165, -R169 ;  /* 0x000000a5cece3223 */ /* 0x000fe200000108a9 */
[----:B------:R-:W-:Y:S01]  /*57e0*/  SHFL.UP PT, R215, R164, 0x2, RZ ;  /* 0x04400000a4d77989 */ /* 0x000fe200000e00ff */
[----:B------:R-:W-:Y:S02]  /*57f0*/  FMUL.FTZ R169, R163, UR38 ;  /* 0x00000026a3a97c20 */ /* 0x000fe40008410000 */
[----:B------:R-:W-:Y:S01]  /*5800*/  @P3 FADD.FTZ R67, R67, R168 ;  /* 0x000000a843433221 */ /* 0x000fe20000010000 */
[----:B------:R-:W-:Y:S01]  /*5810*/  SHFL.UP PT, R203, R206, 0x2, RZ ;  /* 0x04400000cecb7989 */ /* 0x000fe200000e00ff */
[----:B------:R-:W-:Y:S02]  /*5820*/  FMUL.FTZ R165, R163, UR39 ;  /* 0x00000027a3a57c20 */ /* 0x000fe40008410000 */
[----:B------:R-:W-:-:S02]  /*5830*/  FFMA.FTZ R170, R146, R172, R209 ;  /* 0x000000ac92aa7223 */ /* 0x000fc400000100d1 */
[----:B------:R-:W-:Y:S01]  /*5840*/  @P3 FADD.FTZ R66, R66, R171 ;  /* 0x000000ab42423221 */ /* 0x000fe20000010000 */
[----:B------:R-:W-:Y:S01]  /*5850*/  ISETP.GE.AND P3, PT, R2, 0x2, PT ;  /* 0x000000020200780c */ /* 0x000fe20003f66270 */
[----:B------:R-:W-:Y:S02]  /*5860*/  FADD.FTZ R229, R38, R38 ;  /* 0x0000002626e57221 */ /* 0x000fe40000010000 */
[C---:B------:R-:W-:Y:S01]  /*5870*/  FFMA.FTZ R166, R244.reuse, UR39, R169 ;  /* 0x00000027f4a67c23 */ /* 0x040fe200080100a9 */
[----:B------:R-:W-:Y:S01]  /*5880*/  SHFL.UP PT, R217, R66, 0x2, RZ ;  /* 0x0440000042d97989 */ /* 0x000fe200000e00ff */
[----:B------:R-:W-:Y:S02]  /*5890*/  FFMA.FTZ R172, R244, UR38, -R165 ;  /* 0x00000026f4ac7c23 */ /* 0x000fe400080108a5 */
[C---:B------:R-:W-:Y:S01]  /*58a0*/  FMUL.FTZ R173, R229.reuse, R166 ;  /* 0x000000a6e5ad7220 */ /* 0x040fe20000410000 */
[----:B------:R-:W0:Y:S01]  /*58b0*/  SHFL.UP PT, R169, R67, 0x2, RZ ;  /* 0x0440000043a97989 */ /* 0x000e2200000e00ff */
[----:B------:R-:W-:-:S02]  /*58c0*/  FMUL.FTZ R172, R229, R172 ;  /* 0x000000ace5ac7220 */ /* 0x000fc40000410000 */
[----:B------:R-:W-:Y:S02]  /*58d0*/  FADD.FTZ R170, -R173, R170 ;  /* 0x000000aaadaa7221 */ /* 0x000fe40000010100 */
[----:B------:R-:W-:Y:S02]  /*58e0*/  FADD.FTZ R168, R172, R167 ;  /* 0x000000a7aca87221 */ /* 0x000fe40000010000 */
[----:B------:R-:W-:Y:S02]  /*58f0*/  FMUL.FTZ R167, R123, UR38 ;  /* 0x000000267ba77c20 */ /* 0x000fe40008410000 */
[C---:B------:R-:W-:Y:S02]  /*5900*/  FMUL.FTZ R171, R147.reuse, -R170 ;  /* 0x800000aa93ab7220 */ /* 0x040fe40000410000 */
[----:B------:R-:W-:Y:S02]  /*5910*/  FMUL.FTZ R225, R147, -R168 ;  /* 0x800000a893e17220 */ /* 0x000fe40000410000 */
[----:B------:R-:W-:-:S02]  /*5920*/  FADD.FTZ R209, R37, R37 ;  /* 0x0000002525d17221 */ /* 0x000fc40000010000 */
[----:B------:R-:W-:Y:S02]  /*5930*/  FMUL.FTZ R165, R123, UR39 ;  /* 0x000000277ba57c20 */ /* 0x000fe40008410000 */
[----:B------:R-:W-:Y:S02]  /*5940*/  FFMA.FTZ R166, R122, UR39, R167 ;  /* 0x000000277aa67c23 */ /* 0x000fe400080100a7 */
[C---:B------:R-:W-:Y:S02]  /*5950*/  FFMA.FTZ R167, R148.reuse, R168, -R171 ;  /* 0x000000a894a77223 */ /* 0x040fe400000108ab */
[----:B------:R-:W-:Y:S02]  /*5960*/  FFMA.FTZ R168, R148, R170, R225 ;  /* 0x000000aa94a87223 */ /* 0x000fe400000100e1 */
[----:B------:R-:W-:Y:S02]  /*5970*/  FFMA.FTZ R170, R122, UR38, -R165 ;  /* 0x000000267aaa7c23 */ /* 0x000fe400080108a5 */
[C---:B------:R-:W-:Y:S01]  /*5980*/  FMUL.FTZ R171, R209.reuse, R166 ;  /* 0x000000a6d1ab7220 */ /* 0x040fe20000410000 */
[----:B------:R-:W-:Y:S01]  /*5990*/  MOV R166, UR24 ;  /* 0x0000001800a67c02 */ /* 0x000fe20008000f00 */
[----:B------:R-:W-:-:S02]  /*59a0*/  FMUL.FTZ R170, R209, R170 ;  /* 0x000000aad1aa7220 */ /* 0x000fc40000410000 */
[----:B------:R-:W-:Y:S01]  /*59b0*/  FADD.FTZ R204, -R171, R168 ;  /* 0x000000a8abcc7221 */ /* 0x000fe20000010100 */
[----:B------:R-:W-:Y:S01]  /*59c0*/  ISETP.GE.OR P0, PT, R166, c[0x0][0x174], P0 ;  /* 0x00005d00a6007a0c */ /* 0x000fe20000706670 */
[----:B0-----:R-:W-:Y:S02]  /*59d0*/  FMUL.FTZ R165, R164, R169 ;  /* 0x000000a9a4a57220 */ /* 0x001fe40000410000 */
[----:B------:R-:W-:Y:S02]  /*59e0*/  FADD.FTZ R167, R170, R167 ;  /* 0x000000a7aaa77221 */ /* 0x000fe40000010000 */
[----:B------:R-:W-:Y:S02]  /*59f0*/  FMUL.FTZ R168, R149, -R204 ;  /* 0x800000cc95a87220 */ /* 0x000fe40000410000 */
[----:B------:R-:W-:Y:S02]  /*5a00*/  FMUL.FTZ R166, R164, R203 ;  /* 0x000000cba4a67220 */ /* 0x000fe40000410000 */
[----:B------:R-:W-:-:S02]  /*5a10*/  FFMA.FTZ R225, R206, R217, -R165 ;  /* 0x000000d9cee17223 */ /* 0x000fc400000108a5 */
[----:B------:R-:W-:Y:S02]  /*5a20*/  FMUL.FTZ R217, R164, R217 ;  /* 0x000000d9a4d97220 */ /* 0x000fe40000410000 */
[-C--:B------:R-:W-:Y:S02]  /*5a30*/  FFMA.FTZ R165, R150, R167.reuse, -R168 ;  /* 0x000000a796a57223 */ /* 0x080fe400000108a8 */
[----:B------:R-:W-:Y:S02]  /*5a40*/  FMUL.FTZ R233, R149, -R167 ;  /* 0x800000a795e97220 */ /* 0x000fe40000410000 */
[-C--:B------:R-:W-:Y:S02]  /*5a50*/  FMUL.FTZ R167, R164, R215.reuse ;  /* 0x000000d7a4a77220 */ /* 0x080fe40000410000 */
[C---:B------:R-:W-:Y:S02]  /*5a60*/  FFMA.FTZ R215, R206.reuse, R215, R166 ;  /* 0x000000d7ced77223 */ /* 0x040fe400000100a6 */
[----:B------:R-:W-:-:S02]  /*5a70*/  FFMA.FTZ R168, R206, R169, R217 ;  /* 0x000000a9cea87223 */ /* 0x000fc400000100d9 */
[----:B------:R-:W-:Y:S01]  /*5a80*/  @P3 FFMA.FTZ R206, R206, R203, -R167 ;  /* 0x000000cbcece3223 */ /* 0x000fe200000108a7 */
[----:B------:R-:W-:Y:S01]  /*5a90*/  FSEL R167, R164, R215, !P3 ;  /* 0x000000d7a4a77208 */ /* 0x000fe20005800000 */
[----:B------:R-:W-:Y:S02]  /*5aa0*/  @P3 FADD.FTZ R66, R66, R225 ;  /* 0x000000e142423221 */ /* 0x000fe40000010000 */
[CC--:B-1----:R-:W-:Y:S01]  /*5ab0*/  FMUL.FTZ R169, R132.reuse, R127.reuse ;  /* 0x0000007f84a97220 */ /* 0x0c2fe20000410000 */
[----:B------:R-:W0:Y:S01]  /*5ac0*/  SHFL.UP PT, R203, R206, 0x4, RZ ;  /* 0x04800000cecb7989 */ /* 0x000e2200000e00ff */
[-C--:B------:R-:W-:Y:S02]  /*5ad0*/  FMUL.FTZ R164, R132, -R126.reuse ;  /* 0x8000007e84a47220 */ /* 0x080fe40000410000 */
[----:B------:R-:W-:Y:S01]  /*5ae0*/  @P3 FADD.FTZ R67, R67, R168 ;  /* 0x000000a843433221 */ /* 0x000fe20000010000 */
[----:B------:R-:W1:Y:S01]  /*5af0*/  SHFL.UP PT, R208, R66, 0x4, RZ ;  /* 0x0480000042d07989 */ /* 0x000e6200000e00ff */
[----:B------:R-:W-:Y:S01]  /*5b00*/  FFMA.FTZ R220, R162, R126, -R169 ;  /* 0x0000007ea2dc7223 */ /* 0x000fe200000108a9 */
[----:B------:R-:W-:Y:S01]  /*5b10*/  ISETP.GE.AND P3, PT, R2, 0x4, PT ;  /* 0x000000040200780c */ /* 0x000fe20003f66270 */
[----:B------:R-:W-:Y:S01]  /*5b20*/  FFMA.FTZ R222, R162, -R127, R164 ;  /* 0x8000007fa2de7223 */ /* 0x000fe200000100a4 */
[----:B------:R-:W-:Y:S01]  /*5b30*/  SHFL.UP PT, R215, R167, 0x4, RZ ;  /* 0x04800000a7d77989 */ /* 0x000fe200000e00ff */
[----:B------:R-:W-:-:S02]  /*5b40*/  FMUL.FTZ R168, R121, UR38 ;  /* 0x0000002679a87c20 */ /* 0x000fc40008410000 */
[----:B------:R-:W-:Y:S02]  /*5b50*/  FFMA.FTZ R166, R150, R204, R233 ;  /* 0x000000cc96a67223 */ /* 0x000fe400000100e9 */
[----:B------:R-:W-:Y:S01]  /*5b60*/  FMUL.FTZ R164, R121, UR39 ;  /* 0x0000002779a47c20 */ /* 0x000fe20008410000 */
[----:B------:R-:W2:Y:S01]  /*5b70*/  SHFL.UP PT, R204, R67, 0x4, RZ ;  /* 0x0480000043cc7989 */ /* 0x000ea200000e00ff */
[----:B------:R-:W-:Y:S02]  /*5b80*/  FMUL.FTZ R226, R160, -R220 ;  /* 0x800000dca0e27220 */ /* 0x000fe40000410000 */
[----:B------:R-:W-:Y:S02]  /*5b90*/  FADD.FTZ R212, R36, R36 ;  /* 0x0000002424d47221 */ /* 0x000fe40000010000 */
[----:B------:R-:W-:Y:S02]  /*5ba0*/  FFMA.FTZ R169, R219, UR39, R168 ;  /* 0x00000027dba97c23 */ /* 0x000fe400080100a8 */
[----:B------:R-:W-:-:S02]  /*5bb0*/  FMUL.FTZ R225, R160, -R222 ;  /* 0x800000dea0e17220 */ /* 0x000fc40000410000 */
[----:B------:R-:W-:Y:S02]  /*5bc0*/  FFMA.FTZ R217, R219, UR38, -R164 ;  /* 0x00000026dbd97c23 */ /* 0x000fe400080108a4 */
[C---:B------:R-:W-:Y:S02]  /*5bd0*/  FFMA.FTZ R226, R161.reuse, R222, R226 ;  /* 0x000000dea1e27223 */ /* 0x040fe400000100e2 */
[C---:B------:R-:W-:Y:S02]  /*5be0*/  FMUL.FTZ R169, R212.reuse, R169 ;  /* 0x000000a9d4a97220 */ /* 0x040fe40000410000 */
[----:B------:R-:W-:Y:S02]  /*5bf0*/  FFMA.FTZ R225, R161, R220, -R225 ;  /* 0x000000dca1e17223 */ /* 0x000fe400000108e1 */
[----:B------:R-:W-:Y:S02]  /*5c00*/  FMUL.FTZ R168, R212, R217 ;  /* 0x000000d9d4a87220 */ /* 0x000fe40000410000 */
        /* <DEDUP_REMOVED lines=9> */
[----:B------:R-:W-:Y:S02]  /*5ca0*/  FMUL.FTZ R166, R135, -R217 ;  /* 0x800000d987a67220 */ /* 0x000fe40000410000 */
[----:B------:R-:W-:Y:S02]  /*5cb0*/  FFMA.FTZ R164, R152, R220, R233 ;  /* 0x000000dc98a47223 */ /* 0x000fe400000100e9 */
[C---:B0-----:R-:W-:Y:S02]  /*5cc0*/  FMUL.FTZ R220, R167.reuse, R203 ;  /* 0x000000cba7dc7220 */ /* 0x041fe40000410000 */
[----:B-1----:R-:W-:-:S02]  /*5cd0*/  FMUL.FTZ R233, R167, R208 ;  /* 0x000000d0a7e97220 */ /* 0x002fc40000410000 */
[-C--:B------:R-:W-:Y:S02]  /*5ce0*/  FFMA.FTZ R166, R136, R225.reuse, -R166 ;  /* 0x000000e188a67223 */ /* 0x080fe400000108a6 */
[----:B------:R-:W-:Y:S02]  /*5cf0*/  FMUL.FTZ R222, R135, -R225 ;  /* 0x800000e187de7220 */ /* 0x000fe40000410000 */
[CC--:B--2---:R-:W-:Y:S02]  /*5d00*/  FMUL.FTZ R225, R167.reuse, R204.reuse ;  /* 0x000000cca7e17220 */ /* 0x0c4fe40000410000 */
[CC--:B------:R-:W-:Y:S02]  /*5d10*/  FFMA.FTZ R220, R206.reuse, R215.reuse, R220 ;  /* 0x000000d7cedc7223 */ /* 0x0c0fe400000100dc */
[----:B------:R-:W-:Y:S02]  /*5d20*/  FMUL.FTZ R215, R167, R215 ;  /* 0x000000d7a7d77220 */ /* 0x000fe40000410000 */
[----:B------:R-:W-:-:S02]  /*5d30*/  FFMA.FTZ R204, R206, R204, R233 ;  /* 0x000000cccecc7223 */ /* 0x000fc400000100e9 */
[C---:B------:R-:W-:Y:S02]  /*5d40*/  FFMA.FTZ R225, R206.reuse, R208, -R225 ;  /* 0x000000d0cee17223 */ /* 0x040fe400000108e1 */
[----:B------:R-:W-:Y:S02]  /*5d50*/  @P3 FFMA.FTZ R206, R206, R203, -R215 ;  /* 0x000000cbcece3223 */ /* 0x000fe400000108d7 */
[----:B------:R-:W-:Y:S01]  /*5d60*/  @P3 FADD.FTZ R67, R67, R204 ;  /* 0x000000cc43433221 */ /* 0x000fe20000010000 */
[----:B------:R-:W-:Y:S01]  /*5d70*/  FSEL R204, R167, R220, !P3 ;  /* 0x000000dca7cc7208 */ /* 0x000fe20005800000 */
[----:B------:R-:W-:Y:S01]  /*5d80*/  @P3 FADD.FTZ R66, R66, R225 ;  /* 0x000000e142423221 */ /* 0x000fe20000010000 */
[----:B------:R-:W0:Y:S01]  /*5d90*/  SHFL.UP PT, R215, R206, 0x8, RZ ;  /* 0x05000000ced77989 */ /* 0x000e2200000e00ff */
[----:B------:R-:W-:Y:S01]  /*5da0*/  FFMA.FTZ R208, R136, R217, R222 ;  /* 0x000000d988d07223 */ /* 0x000fe200000100de */
[----:B------:R-:W-:Y:S01]  /*5db0*/  ISETP.GE.AND P3, PT, R2, 0x8, PT ;  /* 0x000000080200780c */ /* 0x000fe20003f66270 */
[C---:B------:R-:W-:Y:S01]  /*5dc0*/  FMUL.FTZ R203, R120.reuse, UR38 ;  /* 0x0000002678cb7c20 */ /* 0x040fe20008410000 */
[----:B------:R-:W1:Y:S01]  /*5dd0*/  SHFL.UP PT, R225, R67, 0x8, RZ ;  /* 0x0500000043e17989 */ /* 0x000e6200000e00ff */
[----:B------:R-:W-:-:S02]  /*5de0*/  FMUL.FTZ R167, R120, UR39 ;  /* 0x0000002778a77c20 */ /* 0x000fc40008410000 */
[----:B------:R-:W-:Y:S01]  /*5df0*/  FMUL.FTZ R239, R137, -R166 ;  /* 0x800000a689ef7220 */ /* 0x000fe20000410000 */
[----:B------:R-:W2:Y:S01]  /*5e00*/  SHFL.UP PT, R217, R66, 0x8, RZ ;  /* 0x0500000042d97989 */ /* 0x000ea200000e00ff */
[----:B------:R-:W-:Y:S02]  /*5e10*/  FADD.FTZ R233, R35, R35 ;  /* 0x0000002323e97221 */ /* 0x000fe40000010000 */
[-C--:B------:R-:W-:Y:S01]  /*5e20*/  FMUL.FTZ R237, R137, -R208.reuse ;  /* 0x800000d089ed7220 */ /* 0x080fe20000410000 */
[----:B------:R-:W3:Y:S01]  /*5e30*/  SHFL.UP PT, R235, R204, 0x8, RZ ;  /* 0x05000000cceb7989 */ /* 0x000ee200000e00ff */
[C---:B------:R-:W-:Y:S02]  /*5e40*/  FFMA.FTZ R222, R216.reuse, UR39, R203 ;  /* 0x00000027d8de7c23 */ /* 0x040fe400080100cb */
[----:B------:R-:W-:Y:S02]  /*5e50*/  FFMA.FTZ R220, R216, UR38, -R167 ;  /* 0x00000026d8dc7c23 */ /* 0x000fe400080108a7 */
[----:B------:R-:W-:-:S02]  /*5e60*/  FFMA.FTZ R239, R138, R208, R239 ;  /* 0x000000d08aef7223 */ /* 0x000fc400000100ef */
[----:B------:R-:W-:Y:S02]  /*5e70*/  FFMA.FTZ R237, R138, R166, -R237 ;  /* 0x000000a68aed7223 */ /* 0x000fe400000108ed */
[C---:B------:R-:W-:Y:S02]  /*5e80*/  FMUL.FTZ R167, R233.reuse, R222 ;  /* 0x000000dee9a77220 */ /* 0x040fe40000410000 */
[----:B------:R-:W-:Y:S02]  /*5e90*/  FMUL.FTZ R166, R233, R220 ;  /* 0x000000dce9a67220 */ /* 0x000fe40000410000 */
        /* <DEDUP_REMOVED lines=11> */
[C---:B0-----:R-:W-:Y:S02]  /*5f50*/  FMUL.FTZ R220, R204.reuse, R215 ;  /* 0x000000d7ccdc7220 */ /* 0x041fe40000410000 */
[----:B-1----:R-:W-:Y:S02]  /*5f60*/  FMUL.FTZ R222, R204, R225 ;  /* 0x000000e1ccde7220 */ /* 0x002fe40000410000 */
[-C--:B------:R-:W-:Y:S02]  /*5f70*/  FFMA.FTZ R164, R142, R237.reuse, -R164 ;  /* 0x000000ed8ea47223 */ /* 0x080fe400000108a4 */
[----:B------:R-:W-:-:S02]  /*5f80*/  FMUL.FTZ R228, R141, -R237 ;  /* 0x800000ed8de47220 */ /* 0x000fc40000410000 */
[----:B--2---:R-:W-:Y:S02]  /*5f90*/  FMUL.FTZ R226, R204, R217 ;  /* 0x000000d9cce27220 */ /* 0x004fe40000410000 */
[-C--:B---3--:R-:W-:Y:S02]  /*5fa0*/  FFMA.FTZ R237, R206, R235.reuse, R220 ;  /* 0x000000ebceed7223 */ /* 0x088fe400000100dc */
[----:B------:R-:W-:Y:S02]  /*5fb0*/  FMUL.FTZ R235, R204, R235 ;  /* 0x000000ebcceb7220 */ /* 0x000fe40000410000 */
[----:B------:R-:W-:Y:S01]  /*5fc0*/  FFMA.FTZ R217, R206, R217, -R222 ;  /* 0x000000d9ced97223 */ /* 0x000fe200000108de */
[----:B------:R-:W-:Y:S01]  /*5fd0*/  FSEL R204, R204, R237, !P3 ;  /* 0x000000edcccc7208 */ /* 0x000fe20005800000 */
[C---:B------:R-:W-:Y:S02]  /*5fe0*/  FFMA.FTZ R226, R206.reuse, R225, R226 ;  /* 0x000000e1cee27223 */ /* 0x040fe400000100e2 */
[----:B------:R-:W-:-:S02]  /*5ff0*/  @P3 FFMA.FTZ R206, R206, R215, -R235 ;  /* 0x000000d7cece3223 */ /* 0x000fc400000108eb */
[----:B------:R-:W-:Y:S01]  /*6000*/  @P3 FADD.FTZ R66, R66, R217 ;  /* 0x000000d942423221 */ /* 0x000fe20000010000 */
[----:B------:R-:W-:Y:S01]  /*6010*/  SHFL.UP PT, R239, R204, 0x10, RZ ;  /* 0x06000000ccef7989 */ /* 0x000fe200000e00ff */
[----:B------:R-:W-:Y:S02]  /*6020*/  FFMA.FTZ R165, R142, R165, R228 ;  /* 0x000000a58ea57223 */ /* 0x000fe400000100e4 */
[----:B------:R-:W-:Y:S01]  /*6030*/  @P3 FADD.FTZ R67, R67, R226 ;  /* 0x000000e243433221 */ /* 0x000fe20000010000 */
[----:B------:R-:W0:Y:S01]  /*6040*/  SHFL.UP PT, R215, R206, 0x10, RZ ;  /* 0x06000000ced77989 */ /* 0x000e2200000e00ff */
[C---:B------:R-:W-:Y:S01]  /*6050*/  FMUL.FTZ R222, R231.reuse, UR38 ;  /* 0x00000026e7de7c20 */ /* 0x040fe20008410000 */
[----:B------:R-:W-:Y:S01]  /*6060*/  ISETP.GE.AND P3, PT, R2, 0x10, PT ;  /* 0x000000100200780c */ /* 0x000fe20003f66270 */
[----:B------:R-:W-:Y:S01]  /*6070*/  FMUL.FTZ R220, R231, UR39 ;  /* 0x00000027e7dc7c20 */ /* 0x000fe20008410000 */
[----:B------:R-:W1:Y:S01]  /*6080*/  SHFL.UP PT, R235, R66, 0x10, RZ ;  /* 0x0600000042eb7989 */ /* 0x000e6200000e00ff */
[----:B------:R-:W-:-:S02]  /*6090*/  FMUL.FTZ R225, R143, -R165 ;  /* 0x800000a58fe17220 */ /* 0x000fc40000410000 */
[-C--:B------:R-:W-:Y:S01]  /*60a0*/  FMUL.FTZ R228, R143, -R164.reuse ;  /* 0x800000a48fe47220 */ /* 0x080fe20000410000 */
[----:B------:R-:W2:Y:S01]  /*60b0*/  SHFL.UP PT, R237, R67, 0x10, RZ ;  /* 0x0600000043ed7989 */ /* 0x000ea200000e00ff */
[C---:B------:R-:W-:Y:S02]  /*60c0*/  FFMA.FTZ R226, R119.reuse, UR39, R222 ;  /* 0x0000002777e27c23 */ /* 0x040fe400080100de */
[----:B------:R-:W-:Y:S02]  /*60d0*/  FADD.FTZ R217, R34, R34 ;  /* 0x0000002222d97221 */ /* 0x000fe40000010000 */
[----:B------:R-:W-:Y:S02]  /*60e0*/  FFMA.FTZ R222, R119, UR38, -R220 ;  /* 0x0000002677de7c23 */ /* 0x000fe400080108dc */
[C---:B------:R-:W-:Y:S02]  /*60f0*/  FFMA.FTZ R220, R144.reuse, R164, -R225 ;  /* 0x000000a490dc7223 */ /* 0x040fe400000108e1 */
[----:B------:R-:W-:-:S02]  /*6100*/  FFMA.FTZ R228, R144, R165, R228 ;  /* 0x000000a590e47223 */ /* 0x000fc400000100e4 */
[----:B------:R-:W-:Y:S02]  /*6110*/  FMUL.FTZ R165, R217, R226 ;  /* 0x000000e2d9a57220 */ /* 0x000fe40000410000 */
[C---:B------:R-:W-:Y:S02]  /*6120*/  FMUL.FTZ R243, R145.reuse, -R220 ;  /* 0x800000dc91f37220 */ /* 0x040fe40000410000 */
[----:B------:R-:W-:Y:S02]  /*6130*/  FMUL.FTZ R225, R145, -R228 ;  /* 0x800000e491e17220 */ /* 0x000fe40000410000 */
[----:B------:R-:W-:Y:S02]  /*6140*/  FMUL.FTZ R164, R217, R222 ;  /* 0x000000ded9a47220 */ /* 0x000fe40000410000 */
[----:B------:R-:W-:Y:S02]  /*6150*/  FADD.FTZ R208, -R165, R208 ;  /* 0x000000d0a5d07221 */ /* 0x000fe40000010100 */
[----:B------:R-:W-:-:S02]  /*6160*/  FFMA.FTZ R226, R146, R228, R243 ;  /* 0x000000e492e27223 */ /* 0x000fc400000100f3 */
[----:B------:R-:W-:Y:S02]  /*6170*/  FFMA.FTZ R228, R146, R220, -R225 ;  /* 0x000000dc92e47223 */ /* 0x000fe400000108e1 */
[----:B------:R-:W-:Y:S02]  /*6180*/  FADD.FTZ R222, R164, R203 ;  /* 0x000000cba4de7221 */ /* 0x000fe40000010000 */
[----:B------:R-:W-:Y:S02]  /*6190*/  FMUL.FTZ R225, R155, -R208 ;  /* 0x800000d09be17220 */ /* 0x000fe40000410000 */
[----:B------:R-:W-:Y:S02]  /*61a0*/  FMUL.FTZ R203, R147, -R226 ;  /* 0x800000e293cb7220 */ /* 0x000fe40000410000 */
[-C--:B------:R-:W-:Y:S02]  /*61b0*/  FMUL.FTZ R243, R155, -R222.reuse ;  /* 0x800000de9bf37220 */ /* 0x080fe40000410000 */
[----:B------:R-:W-:-:S02]  /*61c0*/  FFMA.FTZ R220, R156, R222, -R225 ;  /* 0x000000de9cdc7223 */ /* 0x000fc400000108e1 */
[-C--:B------:R-:W-:Y:S02]  /*61d0*/  FFMA.FTZ R222, R148, R228.reuse, -R203 ;  /* 0x000000e494de7223 */ /* 0x080fe400000108cb */
[----:B------:R-:W-:Y:S02]  /*61e0*/  FMUL.FTZ R245, R147, -R228 ;  /* 0x800000e493f57220 */ /* 0x000fe40000410000 */
[C---:B0-----:R-:W-:Y:S02]  /*61f0*/  FMUL.FTZ R203, R204.reuse, R215 ;  /* 0x000000d7cccb7220 */ /* 0x041fe40000410000 */
[----:B-1----:R-:W-:Y:S02]  /*6200*/  FMUL.FTZ R228, R204, R235 ;  /* 0x000000ebcce47220 */ /* 0x002fe40000410000 */
[----:B------:R-:W-:Y:S02]  /*6210*/  FFMA.FTZ R225, R156, R208, R243 ;  /* 0x000000d09ce17223 */ /* 0x000fe400000100f3 */
[----:B------:R-:W-:-:S02]  /*6220*/  FFMA.FTZ R243, R206, R239, R203 ;  /* 0x000000efcef37223 */ /* 0x000fc400000100cb */
[-C--:B--2---:R-:W-:Y:S02]  /*6230*/  FFMA.FTZ R228, R206, R237.reuse, R228 ;  /* 0x000000edcee47223 */ /* 0x084fe400000100e4 */
[C---:B------:R-:W-:Y:S02]  /*6240*/  FMUL.FTZ R208, R204.reuse, R237 ;  /* 0x000000edccd07220 */ /* 0x040fe40000410000 */
[----:B------:R-:W-:Y:S01]  /*6250*/  @P3 FADD.FTZ R67, R67, R228 ;  /* 0x000000e443433221 */ /* 0x000fe20000010000 */
[C---:B------:R-:W-:Y:S01]  /*6260*/  FSEL R228, R204.reuse, R243, !P3 ;  /* 0x000000f3cce47208 */ /* 0x040fe20005800000 */
[----:B------:R-:W-:Y:S02]  /*6270*/  FMUL.FTZ R239, R204, R239 ;  /* 0x000000efccef7220 */ /* 0x000fe40000410000 */
[C---:B------:R-:W-:Y:S02]  /*6280*/  FFMA.FTZ R203, R206.reuse, R235, -R208 ;  /* 0x000000ebcecb7223 */ /* 0x040fe400000108d0 */
[----:B------:R-:W-:Y:S01]  /*6290*/  @P3 FFMA.FTZ R206, R206, R215, -R239 ;  /* 0x000000d7cece3223 */ /* 0x000fe200000108ef */
[----:B------:R-:W0:Y:S01]  /*62a0*/  SHFL.UP PT, R228, R228, 0x1, RZ ;  /* 0x04200000e4e47989 */ /* 0x000e2200000e00ff */
[----:B------:R-:W-:-:S02]  /*62b0*/  FMUL.FTZ R235, R214, UR39 ;  /* 0x00000027d6eb7c20 */ /* 0x000fc40008410000 */
[----:B------:R-:W-:Y:S01]  /*62c0*/  FMUL.FTZ R237, R214, UR38 ;  /* 0x00000026d6ed7c20 */ /* 0x000fe20008410000 */
[----:B------:R1:W2:Y:S01]  /*62d0*/  SHFL.IDX PT, R215, R65, RZ, 0x1f ;  /* 0x00001fff41d77589 */ /* 0x0002a200000e0000 */
[----:B------:R-:W-:Y:S02]  /*62e0*/  @P3 FADD.FTZ R66, R66, R203 ;  /* 0x000000cb42423221 */ /* 0x000fe40000010000 */
[----:B------:R-:W-:Y:S01]  /*62f0*/  FADD.FTZ R208, R33, R33 ;  /* 0x0000002121d07221 */ /* 0x000fe20000010000 */
[----:B------:R-:W3:Y:S01]  /*6300*/  SHFL.UP PT, R206, R206, 0x1, RZ ;  /* 0x04200000cece7989 */ /* 0x000ee200000e00ff */
[C---:B------:R-:W-:Y:S02]  /*6310*/  FFMA.FTZ R235, R218.reuse, UR38, -R235 ;  /* 0x00000026daeb7c23 */ /* 0x040fe400080108eb */
[----:B------:R-:W-:Y:S01]  /*6320*/  FFMA.FTZ R237, R218, UR39, R237 ;  /* 0x00000027daed7c23 */ /* 0x000fe200080100ed */
[----:B------:R-:W4:Y:S01]  /*6330*/  SHFL.UP PT, R67, R67, 0x1, RZ ;  /* 0x0420000043437989 */ /* 0x000f2200000e00ff */
[----:B------:R-:W-:-:S02]  /*6340*/  FFMA.FTZ R226, R148, R226, R245 ;  /* 0x000000e294e27223 */ /* 0x000fc400000100f5 */
[C---:B------:R-:W-:Y:S01]  /*6350*/  FMUL.FTZ R203, R208.reuse, R235 ;  /* 0x000000ebd0cb7220 */ /* 0x040fe20000410000 */
[----:B------:R-:W0:Y:S01]  /*6360*/  SHFL.UP PT, R66, R66, 0x1, RZ ;  /* 0x0420000042427989 */ /* 0x000e2200000e00ff */
[----:B------:R-:W-:Y:S02]  /*6370*/  FMUL.FTZ R204, R208, R237 ;  /* 0x000000edd0cc7220 */ /* 0x000fe40000410000 */
[C---:B------:R-:W-:Y:S02]  /*6380*/  FMUL.FTZ R235, R149.reuse, -R222 ;  /* 0x800000de95eb7220 */ /* 0x040fe40000410000 */
[-C--:B-1----:R-:W-:Y:S02]  /*6390*/  FMUL.FTZ R65, R149, -R226.reuse ;  /* 0x800000e295417220 */ /* 0x082fe40000410000 */
[----:B------:R-:W-:Y:S02]  /*63a0*/  FADD.FTZ R225, -R204, R225 ;  /* 0x000000e1cce17221 */ /* 0x000fe40000010100 */
[----:B------:R-:W-:-:S02]  /*63b0*/  FFMA.FTZ R226, R150, R226, R235 ;  /* 0x000000e296e27223 */ /* 0x000fc400000100eb */
[----:B------:R-:W-:Y:S02]  /*63c0*/  FADD.FTZ R235, R203, R220 ;  /* 0x000000dccbeb7221 */ /* 0x000fe40000010000 */
[----:B------:R-:W-:Y:S02]  /*63d0*/  FFMA.FTZ R65, R150, R222, -R65 ;  /* 0x000000de96417223 */ /* 0x000fe40000010841 */
[----:B------:R-:W-:Y:S02]  /*63e0*/  FMUL.FTZ R222, R157, -R225 ;  /* 0x800000e19dde7220 */ /* 0x000fe40000410000 */
[----:B------:R-:W-:Y:S02]  /*63f0*/  FMUL.FTZ R220, R151, -R226 ;  /* 0x800000e297dc7220 */ /* 0x000fe40000410000 */
[----:B------:R-:W-:Y:S02]  /*6400*/  FMUL.FTZ R230, R157, -R235 ;  /* 0x800000eb9de67220 */ /* 0x000fe40000410000 */
[----:B------:R-:W-:-:S02]  /*6410*/  FMUL.FTZ R237, R151, -R65 ;  /* 0x8000004197ed7220 */ /* 0x000fc40000410000 */
[----:B------:R-:W-:Y:S02]  /*6420*/  FFMA.FTZ R235, R158, R235, -R222 ;  /* 0x000000eb9eeb7223 */ /* 0x000fe400000108de */
[----:B------:R-:W-:Y:S02]  /*6430*/  FFMA.FTZ R65, R152, R65, -R220 ;  /* 0x0000004198417223 */ /* 0x000fe400000108dc */
[----:B------:R-:W-:Y:S02]  /*6440*/  FFMA.FTZ R220, R158, R225, R230 ;  /* 0x000000e19edc7223 */ /* 0x000fe400000100e6 */
[C---:B0-----:R-:W-:Y:S02]  /*6450*/  FMUL.FTZ R222, R228.reuse, R64 ;  /* 0x00000040e4de7220 */ /* 0x041fe40000410000 */
[----:B--2---:R-:W-:Y:S02]  /*6460*/  FMUL.FTZ R225, R228, R215 ;  /* 0x000000d7e4e17220 */ /* 0x004fe40000410000 */
[----:B------:R-:W-:-:S02]  /*6470*/  FFMA.FTZ R237, R152, R226, R237 ;  /* 0x000000e298ed7223 */ /* 0x000fc400000100ed */
[C---:B---3--:R-:W-:Y:S02]  /*6480*/  FFMA.FTZ R222, R206.reuse, R215, R222 ;  /* 0x000000d7cede7223 */ /* 0x048fe400000100de */
[----:B------:R-:W-:Y:S02]  /*6490*/  FFMA.FTZ R225, R206, R64, -R225 ;  /* 0x00000040cee17223 */ /* 0x000fe400000108e1 */
[C---:B------:R-:W-:Y:S02]  /*64a0*/  FMUL.FTZ R230, R153.reuse, -R65 ;  /* 0x8000004199e67220 */ /* 0x040fe40000410000 */
[----:B------:R-:W-:Y:S02]  /*64b0*/  FMUL.FTZ R226, R153, -R237 ;  /* 0x800000ed99e27220 */ /* 0x000fe40000410000 */
[----:B----4-:R-:W-:Y:S02]  /*64c0*/  @P1 FADD.FTZ R215, R67, R222 ;  /* 0x000000de43d71221 */ /* 0x010fe40000010000 */
[----:B------:R-:W-:-:S02]  /*64d0*/  @P1 FADD.FTZ R64, R66, R225 ;  /* 0x000000e142401221 */ /* 0x000fc40000010000 */
[C---:B------:R-:W-:Y:S02]  /*64e0*/  FFMA.FTZ R230, R154.reuse, R237, R230 ;  /* 0x000000ed9ae67223 */ /* 0x040fe400000100e6 */
[----:B------:R-:W-:Y:S02]  /*64f0*/  FFMA.FTZ R226, R154, R65, -R226 ;  /* 0x000000419ae27223 */ /* 0x000fe400000108e2 */
[CC--:B------:R-:W-:Y:S02]  /*6500*/  FMUL.FTZ R65, R117.reuse, R215.reuse ;  /* 0x000000d775417220 */ /* 0x0c0fe40000410000 */
[----:B------:R-:W-:Y:S02]  /*6510*/  FMUL.FTZ R117, R117, R64 ;  /* 0x0000004075757220 */ /* 0x000fe40000410000 */
[C---:B------:R-:W-:Y:S02]  /*6520*/  FMUL.FTZ R67, R155.reuse, -R230 ;  /* 0x800000e69b437220 */ /* 0x040fe40000410000 */
[C---:B------:R-:W-:Y:S01]  /*6530*/  FFMA.FTZ R222, R116.reuse, R64, -R65 ;  /* 0x0000004074de7223 */ /* 0x040fe20000010841 */
[----:B------:R-:W-:Y:S01]  /*6540*/  HFMA2.MMA R64, -RZ, RZ, 1.875, 0 ;  /* 0x3f800000ff407435 */ /* 0x000fe200000001ff */
[----:B------:R-:W-:Y:S01]  /*6550*/  FFMA.FTZ R116, R116, R215, R117 ;  /* 0x000000d774747223 */ /* 0x000fe20000010075 */
[----:B------:R-:W-:Y:S01]  /*6560*/  MOV R65, RZ ;  /* 0x000000ff00417202 */ /* 0x000fe20000000f00 */
[----:B------:R-:W-:-:S02]  /*6570*/  FMUL.FTZ R237, R155, -R226 ;  /* 0x800000e29bed7220 */ /* 0x000fc40000410000 */
[C---:B------:R-:W-:Y:S02]  /*6580*/  FFMA.FTZ R206, R156.reuse, R226, -R67 ;  /* 0x000000e29cce7223 */ /* 0x040fe40000010843 */
[----:B------:R-:W-:Y:S01]  /*6590*/  FADD.FTZ R213, R213, R222 ;  /* 0x000000ded5d57221 */ /* 0x000fe20000010000 */
[----:B------:R-:W-:Y:S01]  /*65a0*/  CS2R R66, SRZ ;  /* 0x0000000000427805 */ /* 0x000fe2000001ff00 */
[----:B------:R-:W-:Y:S02]  /*65b0*/  FADD.FTZ R116, RZ, R116 ;  /* 0x00000074ff747221 */ /* 0x000fe40000010000 */
[----:B------:R-:W-:Y:S02]  /*65c0*/  FFMA.FTZ R237, R156, R230, R237 ;  /* 0x000000e69ced7223 */ /* 0x000fe400000100ed */
[----:B------:R-:W-:Y:S01]  /*65d0*/  FMUL.FTZ R228, R157, -R206 ;  /* 0x800000ce9de47220 */ /* 0x000fe20000410000 */
[----:B------:R0:W1:Y:S01]  /*65e0*/  @!P0 LDS.128 R64, [R234.X16+0x2e10] ;  /* 0x002e1000ea408984 */ /* 0x000062000000cc00 */
[----:B------:R-:W-:Y:S01]  /*65f0*/  FMUL.FTZ R222, R118, UR39 ;  /* 0x0000002776de7c20 */ /* 0x000fe20008410000 */
[----:B------:R-:W-:Y:S01]  /*6600*/  ISETP.NE.AND P0, PT, R246, 0x1f, PT ;  /* 0x0000001ff600780c */ /* 0x000fe20003f05270 */
[----:B------:R-:W-:-:S02]  /*6610*/  FMUL.FTZ R230, R118, UR38 ;  /* 0x0000002676e67c20 */ /* 0x000fc40008410000 */
[C---:B------:R-:W-:Y:S02]  /*6620*/  FMUL.FTZ R117, R118.reuse, R213 ;  /* 0x000000d576757220 */ /* 0x040fe40000410000 */
[----:B------:R-:W-:Y:S02]  /*6630*/  FMUL.FTZ R232, R118, R116 ;  /* 0x0000007476e87220 */ /* 0x000fe40000410000 */
[-C--:B------:R-:W-:Y:S02]  /*6640*/  FMUL.FTZ R225, R157, -R237.reuse ;  /* 0x800000ed9de17220 */ /* 0x080fe40000410000 */
[----:B------:R-:W-:Y:S02]  /*6650*/  FFMA.FTZ R228, R158, R237, R228 ;  /* 0x000000ed9ee47223 */ /* 0x000fe400000100e4 */
[----:B------:R-:W-:Y:S02]  /*6660*/  FFMA.FTZ R226, R205, UR38, -R222 ;  /* 0x00000026cde27c23 */ /* 0x000fe400080108de */
[----:B------:R-:W-:-:S02]  /*6670*/  FADD.FTZ R237, R32, R32 ;  /* 0x0000002020ed7221 */ /* 0x000fc40000010000 */
[C---:B------:R-:W-:Y:S02]  /*6680*/  FFMA.FTZ R230, R205.reuse, UR39, R230 ;  /* 0x00000027cde67c23 */ /* 0x040fe400080100e6 */
[CC--:B------:R-:W-:Y:S02]  /*6690*/  FFMA.FTZ R222, R205.reuse, R116.reuse, R117 ;  /* 0x00000074cdde7223 */ /* 0x0c0fe40000010075 */
[-C--:B------:R-:W-:Y:S02]  /*66a0*/  FFMA.FTZ R118, R205, R213.reuse, -R232 ;  /* 0x000000d5cd767223 */ /* 0x080fe400000108e8 */
[C---:B------:R-:W-:Y:S02]  /*66b0*/  FMUL.FTZ R117, R157.reuse, R116 ;  /* 0x000000749d757220 */ /* 0x040fe40000410000 */
[----:B------:R-:W-:Y:S02]  /*66c0*/  FMUL.FTZ R205, R157, R213 ;  /* 0x000000d59dcd7220 */ /* 0x000fe40000410000 */
[----:B------:R-:W-:-:S02]  /*66d0*/  FFMA.FTZ R206, R158, R206, -R225 ;  /* 0x000000ce9ece7223 */ /* 0x000fc400000108e1 */
[C---:B------:R-:W-:Y:S02]  /*66e0*/  FMUL.FTZ R225, R237.reuse, R230 ;  /* 0x000000e6ede17220 */ /* 0x040fe40000410000 */
[C---:B------:R-:W-:Y:S01]  /*66f0*/  FFMA.FTZ R230, R158.reuse, R213, -R117 ;  /* 0x000000d59ee67223 */ /* 0x040fe20000010875 */
[----:B------:R2:W3:Y:S01]  /*6700*/  SHFL.DOWN PT, R249, R206, 0x1, 0x1f ;  /* 0x08201f00cef97f89 */ /* 0x0004e200000e0000 */
[----:B------:R-:W-:Y:S02]  /*6710*/  FFMA.FTZ R117, R158, R116, R205 ;  /* 0x000000749e757223 */ /* 0x000fe400000100cd */
[----:B------:R-:W-:Y:S02]  /*6720*/  FMUL.FTZ R226, R237, R226 ;  /* 0x000000e2ede27220 */ /* 0x000fe40000410000 */
[----:B------:R-:W-:Y:S02]  /*6730*/  FADD.FTZ R117, RZ, R117 ;  /* 0x00000075ff757221 */ /* 0x000fe40000010000 */
[----:B------:R-:W-:-:S02]  /*6740*/  FMUL.FTZ R232, R116, UR39 ;  /* 0x0000002774e87c20 */ /* 0x000fc40008410000 */
[----:B------:R-:W-:Y:S02]  /*6750*/  FFMA.FTZ R215, R85, R101, R230 ;  /* 0x0000006555d77223 */ /* 0x000fe400000100e6 */
[----:B0-----:R-:W-:Y:S02]  /*6760*/  FMUL.FTZ R234, R116, UR38 ;  /* 0x0000002674ea7c20 */ /* 0x001fe40008410000 */
[----:B------:R-:W-:Y:S02]  /*6770*/  FADD.FTZ R205, R226, R235 ;  /* 0x000000ebe2cd7221 */ /* 0x000fe40000010000 */
[----:B------:R-:W-:Y:S01]  /*6780*/  FADD.FTZ R245, -R225, R220 ;  /* 0x000000dce1f57221 */ /* 0x000fe20000010100 */
[----:B------:R2:W0:Y:S01]  /*6790*/  SHFL.DOWN PT, R235, R228, 0x1, 0x1f ;  /* 0x08201f00e4eb7f89 */ /* 0x00042200000e0000 */
[----:B------:R-:W-:Y:S02]  /*67a0*/  FFMA.FTZ R243, R237, R118, RZ ;  /* 0x00000076edf37223 */ /* 0x000fe400000100ff */
[----:B------:R-:W-:Y:S01]  /*67b0*/  FMUL.FTZ R118, R214, R117 ;  /* 0x00000075d6767220 */ /* 0x000fe20000410000 */
[----:B------:R2:W4:Y:S01]  /*67c0*/  SHFL.DOWN PT, R251, R205, 0x1, 0x1f ;  /* 0x08201f00cdfb7f89 */ /* 0x00052200000e0000 */
[----:B------:R-:W-:-:S02]  /*67d0*/  FFMA.FTZ R232, R213, UR38, -R232 ;  /* 0x00000026d5e87c23 */ /* 0x000fc400080108e8 */
[-C--:B------:R-:W-:Y:S02]  /*67e0*/  FMUL.FTZ R214, R214, R215.reuse ;  /* 0x000000d7d6d67220 */ /* 0x080fe40000410000 */
[----:B------:R-:W-:Y:S02]  /*67f0*/  FFMA.FTZ R234, R213, UR39, R234 ;  /* 0x00000027d5ea7c23 */ /* 0x000fe400080100ea */
[C---:B------:R-:W-:Y:S02]  /*6800*/  FFMA.FTZ R239, -R237.reuse, R222, RZ ;  /* 0x000000deedef7223 */ /* 0x040fe400000101ff */
[----:B------:R2:W0:Y:S01]  /*6810*/  SHFL.DOWN PT, R222, R245, 0x1, 0x1f ;  /* 0x08201f00f5de7f89 */ /* 0x00042200000e0000 */
[C---:B------:R-:W-:Y:S02]  /*6820*/  FFMA.FTZ R118, R218.reuse, R215, -R118 ;  /* 0x000000d7da767223 */ /* 0x040fe40000010876 */
[----:B------:R-:W-:Y:S02]  /*6830*/  FMUL.FTZ R240, R237, R232 ;  /* 0x000000e8edf07220 */ /* 0x000fe40000410000 */
[----:B------:R-:W-:-:S02]  /*6840*/  FFMA.FTZ R218, R218, R117, R214 ;  /* 0x00000075dada7223 */ /* 0x000fc400000100d6 */
[----:B------:R-:W-:Y:S02]  /*6850*/  FFMA.FTZ R237, -R237, R234, -RZ ;  /* 0x000000eaeded7223 */ /* 0x000fe400000109ff */
[----:B------:R-:W-:Y:S01]  /*6860*/  FMUL.FTZ R214, R155, R215 ;  /* 0x000000d79bd67220 */ /* 0x000fe20000410000 */
[----:B------:R-:W-:Y:S05]  /*6870*/  @!P0 BRA `(.L_x_8301) ;  /* 0x000000b000008947 */ /* 0x000fea0003800000 */
[----:B0123--:R-:W-:-:S04]  /*6880*/  FMUL.FTZ R220, R228, R222 ;  /* 0x000000dee4dc7220 */ /* 0x00ffc80000410000 */
[-C--:B----4-:R-:W-:Y:S02]  /*6890*/  FFMA.FTZ R220, R206, R251.reuse, -R220 ;  /* 0x000000fbcedc7223 */ /* 0x090fe400000108dc */
[C---:B------:R-:W-:Y:S02]  /*68a0*/  FMUL.FTZ R251, R228.reuse, R251 ;  /* 0x000000fbe4fb7220 */ /* 0x040fe40000410000 */
[----:B------:R-:W-:Y:S02]  /*68b0*/  FADD.FTZ R205, R205, R220 ;  /* 0x000000dccdcd7221 */ /* 0x000fe40000010000 */
[C---:B------:R-:W-:Y:S02]  /*68c0*/  FMUL.FTZ R220, R228.reuse, R235 ;  /* 0x000000ebe4dc7220 */ /* 0x040fe40000410000 */
[-C--:B------:R-:W-:Y:S02]  /*68d0*/  FMUL.FTZ R228, R228, R249.reuse ;  /* 0x000000f9e4e47220 */ /* 0x080fe40000410000 */
[----:B------:R-:W-:-:S02]  /*68e0*/  FFMA.FTZ R220, R206, R249, -R220 ;  /* 0x000000f9cedc7223 */ /* 0x000fc400000108dc */
[C---:B------:R-:W-:Y:S02]  /*68f0*/  FFMA.FTZ R222, R206.reuse, R222, R251 ;  /* 0x000000decede7223 */ /* 0x040fe400000100fb */
[----:B------:R-:W-:Y:S01]  /*6900*/  FFMA.FTZ R228, R206, R235, R228 ;  /* 0x000000ebcee47223 */ /* 0x000fe200000100e4 */
[----:B------:R-:W-:Y:S01]  /*6910*/  MOV R206, R220 ;  /* 0x000000dc00ce7202 */ /* 0x000fe20000000f00 */
[----:B------:R-:W-:Y:S02]  /*6920*/  FADD.FTZ R245, R245, R222 ;  /* 0x000000def5f57221 */ /* 0x000fe40000010000 */
.L_x_8301:
[----:B-123--:R-:W-:Y:S05]  /*6930*/  BSYNC B0 ;  /* 0x0000000000007941 */ /* 0x00efea0003800000 */
.L_x_8300:
[-C--:B------:R-:W-:Y:S01]  /*6940*/  FMUL.FTZ R220, R155, R117.reuse ;  /* 0x000000759bdc7220 */ /* 0x080fe20000410000 */
[----:B------:R-:W-:Y:S01]  /*6950*/  ISETP.GT.U32.AND P0, PT, R246, 0x1d, PT ;  /* 0x0000001df600780c */ /* 0x000fe20003f04070 */
[C---:B------:R-:W-:Y:S01]  /*6960*/  FFMA.FTZ R214, R156.reuse, R117, R214 ;  /* 0x000000759cd67223 */ /* 0x040fe200000100d6 */
[----:B------:R-:W-:Y:S01]  /*6970*/  BSSY B0, `(.L_x_8302) ;  /* 0x0000031000007945 */ /* 0x000fe20003800000 */
[----:B0-----:R-:W-:Y:S02]  /*6980*/  FFMA.FTZ R235, R156, R215, -R220 ;  /* 0x000000d79ceb7223 */ /* 0x001fe400000108dc */
[----:B------:R-:W-:-:S02]  /*6990*/  FFMA.FTZ R222, R208, R118, R243 ;  /* 0x00000076d0de7223 */ /* 0x000fc400000100f3 */
[----:B------:R-:W-:Y:S02]  /*69a0*/  FADD.FTZ R118, RZ, R214 ;  /* 0x000000d6ff767221 */ /* 0x000fe40000010000 */
[C---:B------:R-:W-:Y:S02]  /*69b0*/  FMUL.FTZ R220, R117.reuse, UR39 ;  /* 0x0000002775dc7c20 */ /* 0x040fe40008410000 */
[----:B------:R-:W-:Y:S02]  /*69c0*/  FFMA.FTZ R214, R86, R102, R235 ;  /* 0x0000006656d67223 */ /* 0x000fe400000100eb */
[----:B------:R-:W-:Y:S02]  /*69d0*/  FMUL.FTZ R230, R117, UR38 ;  /* 0x0000002675e67c20 */ /* 0x000fe40008410000 */
[----:B------:R-:W-:Y:S02]  /*69e0*/  FFMA.FTZ R218, -R208, R218, R239 ;  /* 0x000000dad0da7223 */ /* 0x000fe400000101ef */
[----:B------:R-:W-:-:S02]  /*69f0*/  FMUL.FTZ R232, R231, R118 ;  /* 0x00000076e7e87220 */ /* 0x000fc40000410000 */
[----:B------:R-:W-:Y:S02]  /*6a00*/  FFMA.FTZ R239, R215, UR38, -R220 ;  /* 0x00000026d7ef7c23 */ /* 0x000fe400080108dc */
[-C--:B------:R-:W-:Y:S01]  /*6a10*/  FMUL.FTZ R231, R231, R214.reuse ;  /* 0x000000d6e7e77220 */ /* 0x080fe20000410000 */
[----:B------:R0:W1:Y:S01]  /*6a20*/  SHFL.DOWN PT, R220, R206, 0x2, 0x1f ;  /* 0x08401f00cedc7f89 */ /* 0x00006200000e0000 */
[----:B------:R-:W-:Y:S02]  /*6a30*/  FFMA.FTZ R235, R215, UR39, R230 ;  /* 0x00000027d7eb7c23 */ /* 0x000fe400080100e6 */
[C---:B------:R-:W-:Y:S02]  /*6a40*/  FFMA.FTZ R232, R119.reuse, R214, -R232 ;  /* 0x000000d677e87223 */ /* 0x040fe400000108e8 */
[----:B------:R-:W-:Y:S02]  /*6a50*/  FMUL.FTZ R239, R208, R239 ;  /* 0x000000efd0ef7220 */ /* 0x000fe40000410000 */
[----:B------:R-:W-:-:S02]  /*6a60*/  FFMA.FTZ R230, R119, R118, R231 ;  /* 0x0000007677e67223 */ /* 0x000fc400000100e7 */
[----:B------:R-:W-:Y:S02]  /*6a70*/  FFMA.FTZ R208, -R208, R235, -RZ ;  /* 0x000000ebd0d07223 */ /* 0x000fe400000109ff */
[C---:B------:R-:W-:Y:S02]  /*6a80*/  FMUL.FTZ R119, R118.reuse, UR39 ;  /* 0x0000002776777c20 */ /* 0x040fe40008410000 */
[----:B------:R-:W-:Y:S02]  /*6a90*/  FMUL.FTZ R235, R118, UR38 ;  /* 0x0000002676eb7c20 */ /* 0x000fe40008410000 */
[----:B------:R-:W-:Y:S02]  /*6aa0*/  FMUL.FTZ R231, R153, R214 ;  /* 0x000000d699e77220 */ /* 0x000fe40000410000 */
[----:B------:R-:W-:Y:S02]  /*6ab0*/  FFMA.FTZ R230, -R217, R230, R218 ;  /* 0x000000e6d9e67223 */ /* 0x000fe400000101da */
[----:B------:R-:W-:-:S02]  /*6ac0*/  FFMA.FTZ R238, R214, UR38, -R119 ;  /* 0x00000026d6ee7c23 */ /* 0x000fc40008010877 */
[----:B------:R-:W-:Y:S02]  /*6ad0*/  FFMA.FTZ R218, R214, UR39, R235 ;  /* 0x00000027d6da7c23 */ /* 0x000fe400080100eb */
[-C--:B------:R-:W-:Y:S02]  /*6ae0*/  FMUL.FTZ R119, R153, R118.reuse ;  /* 0x0000007699777220 */ /* 0x080fe40000410000 */
[----:B------:R-:W-:Y:S02]  /*6af0*/  FFMA.FTZ R231, R154, R118, R231 ;  /* 0x000000769ae77223 */ /* 0x000fe400000100e7 */
[C---:B------:R-:W-:Y:S02]  /*6b00*/  FFMA.FTZ R222, R217.reuse, R232, R222 ;  /* 0x000000e8d9de7223 */ /* 0x040fe400000100de */
[C---:B------:R-:W-:Y:S01]  /*6b10*/  FMUL.FTZ R238, R217.reuse, R238 ;  /* 0x000000eed9ee7220 */ /* 0x040fe20000410000 */
[----:B------:R0:W2:Y:S01]  /*6b20*/  SHFL.DOWN PT, R232, R205, 0x2, 0x1f ;  /* 0x08401f00cde87f89 */ /* 0x0000a200000e0000 */
[----:B------:R-:W-:-:S02]  /*6b30*/  FFMA.FTZ R217, -R217, R218, -RZ ;  /* 0x000000dad9d97223 */ /* 0x000fc400000109ff */
[----:B------:R-:W-:Y:S02]  /*6b40*/  FFMA.FTZ R218, R154, R214, -R119 ;  /* 0x000000d69ada7223 */ /* 0x000fe40000010877 */
[----:B------:R-:W-:Y:S02]  /*6b50*/  FADD.FTZ R119, RZ, R231 ;  /* 0x000000e7ff777221 */ /* 0x000fe40000010000 */
[----:B------:R-:W-:Y:S01]  /*6b60*/  FFMA.FTZ R218, R87, R103, R218 ;  /* 0x0000006757da7223 */ /* 0x000fe200000100da */
[----:B------:R0:W3:Y:S01]  /*6b70*/  SHFL.DOWN PT, R231, R228, 0x2, 0x1f ;  /* 0x08401f00e4e77f89 */ /* 0x0000e200000e0000 */
[C---:B------:R-:W-:Y:S02]  /*6b80*/  FMUL.FTZ R235, R120.reuse, R119 ;  /* 0x0000007778eb7220 */ /* 0x040fe40000410000 */
[-C--:B------:R-:W-:Y:S02]  /*6b90*/  FMUL.FTZ R234, R120, R218.reuse ;  /* 0x000000da78ea7220 */ /* 0x080fe40000410000 */
[----:B------:R-:W-:-:S02]  /*6ba0*/  FFMA.FTZ R120, R216, R218, -R235 ;  /* 0x000000dad8787223 */ /* 0x000fc400000108eb */
[----:B------:R0:W4:Y:S01]  /*6bb0*/  SHFL.DOWN PT, R235, R245, 0x2, 0x1f ;  /* 0x08401f00f5eb7f89 */ /* 0x00012200000e0000 */
[----:B------:R-:W-:Y:S05]  /*6bc0*/  @P0 BRA `(.L_x_8303) ;  /* 0x000000b000000947 */ /* 0x000fea0003800000 */
[----:B-1--4-:R-:W-:-:S04]  /*6bd0*/  FMUL.FTZ R236, R228, R235 ;  /* 0x000000ebe4ec7220 */ /* 0x012fc80000410000 */
[-C--:B--2---:R-:W-:Y:S02]  /*6be0*/  FFMA.FTZ R236, R206, R232.reuse, -R236 ;  /* 0x000000e8ceec7223 */ /* 0x084fe400000108ec */
[----:B------:R-:W-:Y:S02]  /*6bf0*/  FMUL.FTZ R232, R228, R232 ;  /* 0x000000e8e4e87220 */ /* 0x000fe40000410000 */
[----:B0-----:R-:W-:Y:S02]  /*6c00*/  FADD.FTZ R205, R205, R236 ;  /* 0x000000eccdcd7221 */ /* 0x001fe40000010000 */
[----:B------:R-:W-:Y:S02]  /*6c10*/  FFMA.FTZ R232, R206, R235, R232 ;  /* 0x000000ebcee87223 */ /* 0x000fe400000100e8 */
[C---:B---3--:R-:W-:Y:S02]  /*6c20*/  FMUL.FTZ R235, R228.reuse, R231 ;  /* 0x000000e7e4eb7220 */ /* 0x048fe40000410000 */
[----:B------:R-:W-:-:S02]  /*6c30*/  FMUL.FTZ R228, R228, R220 ;  /* 0x000000dce4e47220 */ /* 0x000fc40000410000 */
[C---:B------:R-:W-:Y:S02]  /*6c40*/  FFMA.FTZ R235, R206.reuse, R220, -R235 ;  /* 0x000000dcceeb7223 */ /* 0x040fe400000108eb */
[----:B------:R-:W-:Y:S02]  /*6c50*/  FFMA.FTZ R228, R206, R231, R228 ;  /* 0x000000e7cee47223 */ /* 0x000fe400000100e4 */
[----:B------:R-:W-:Y:S01]  /*6c60*/  FADD.FTZ R245, R245, R232 ;  /* 0x000000e8f5f57221 */ /* 0x000fe20000010000 */
[----:B------:R-:W-:Y:S02]  /*6c70*/  MOV R206, R235 ;  /* 0x000000eb00ce7202 */ /* 0x000fe40000000f00 */
.L_x_8303:
[----:B-1----:R-:W-:Y:S05]  /*6c80*/  BSYNC B0 ;  /* 0x0000000000007941 */ /* 0x002fea0003800000 */
.L_x_8302:
[----:B------:R-:W-:Y:S01]  /*6c90*/  FFMA.FTZ R222, R233, R120, R222 ;  /* 0x00000078e9de7223 */ /* 0x000fe200000100de */
[----:B------:R-:W-:Y:S01]  /*6ca0*/  ISETP.GT.U32.AND P0, PT, R246, 0x1b, PT ;  /* 0x0000001bf600780c */ /* 0x000fe20003f04070 */
[----:B---3--:R-:W-:Y:S01]  /*6cb0*/  FMUL.FTZ R231, R119, UR39 ;  /* 0x0000002777e77c20 */ /* 0x008fe20008410000 */
[----:B------:R1:W3:Y:S01]  /*6cc0*/  SHFL.DOWN PT, R220, R206, 0x4, 0x1f ;  /* 0x08801f00cedc7f89 */ /* 0x0002e200000e0000 */
[----:B------:R-:W-:Y:S01]  /*6cd0*/  FMUL.FTZ R120, R151, R218 ;  /* 0x000000da97787220 */ /* 0x000fe20000410000 */
[----:B------:R-:W-:Y:S01]  /*6ce0*/  BSSY B0, `(.L_x_8304) ;  /* 0x000001f000007945 */ /* 0x000fe20003800000 */
[----:B----4-:R-:W-:Y:S01]  /*6cf0*/  FMUL.FTZ R235, R119, UR38 ;  /* 0x0000002677eb7c20 */ /* 0x010fe20008410000 */
[----:B--2---:R1:W2:Y:S01]  /*6d00*/  SHFL.DOWN PT, R232, R205, 0x4, 0x1f ;  /* 0x08801f00cde87f89 */ /* 0x0042a200000e0000 */
[----:B------:R-:W-:-:S02]  /*6d10*/  FFMA.FTZ R236, R218, UR38, -R231 ;  /* 0x00000026daec7c23 */ /* 0x000fc400080108e7 */
[-C--:B------:R-:W-:Y:S02]  /*6d20*/  FMUL.FTZ R231, R151, R119.reuse ;  /* 0x0000007797e77220 */ /* 0x080fe40000410000 */
[-C--:B------:R-:W-:Y:S02]  /*6d30*/  FFMA.FTZ R120, R152, R119.reuse, R120 ;  /* 0x0000007798787223 */ /* 0x080fe40000010078 */
[----:B------:R-:W-:Y:S02]  /*6d40*/  FFMA.FTZ R234, R216, R119, R234 ;  /* 0x00000077d8ea7223 */ /* 0x000fe400000100ea */
[----:B------:R-:W-:Y:S02]  /*6d50*/  FFMA.FTZ R216, R218, UR39, R235 ;  /* 0x00000027dad87c23 */ /* 0x000fe400080100eb */
[----:B------:R-:W-:Y:S02]  /*6d60*/  FFMA.FTZ R231, R152, R218, -R231 ;  /* 0x000000da98e77223 */ /* 0x000fe400000108e7 */
[----:B------:R-:W-:-:S02]  /*6d70*/  FADD.FTZ R120, RZ, R120 ;  /* 0x00000078ff787221 */ /* 0x000fc40000010000 */
[C---:B------:R-:W-:Y:S02]  /*6d80*/  FFMA.FTZ R230, -R233.reuse, R234, R230 ;  /* 0x000000eae9e67223 */ /* 0x040fe400000101e6 */
[C---:B------:R-:W-:Y:S02]  /*6d90*/  FMUL.FTZ R236, R233.reuse, R236 ;  /* 0x000000ece9ec7220 */ /* 0x040fe40000410000 */
[----:B------:R-:W-:Y:S02]  /*6da0*/  FFMA.FTZ R233, -R233, R216, -RZ ;  /* 0x000000d8e9e97223 */ /* 0x000fe400000109ff */
[----:B------:R-:W-:Y:S02]  /*6db0*/  FFMA.FTZ R216, R88, R104, R231 ;  /* 0x0000006858d87223 */ /* 0x000fe400000100e7 */
[C---:B------:R-:W-:Y:S01]  /*6dc0*/  FMUL.FTZ R235, R121.reuse, R120 ;  /* 0x0000007879eb7220 */ /* 0x040fe20000410000 */
[----:B------:R1:W4:Y:S01]  /*6dd0*/  SHFL.DOWN PT, R231, R228, 0x4, 0x1f ;  /* 0x08801f00e4e77f89 */ /* 0x00032200000e0000 */
[----:B------:R-:W-:-:S02]  /*6de0*/  FMUL.FTZ R234, R121, R216 ;  /* 0x000000d879ea7220 */ /* 0x000fc40000410000 */
[----:B------:R-:W-:Y:S02]  /*6df0*/  FFMA.FTZ R121, R219, R216, -R235 ;  /* 0x000000d8db797223 */ /* 0x000fe400000108eb */
[----:B------:R1:W0:Y:S01]  /*6e00*/  SHFL.DOWN PT, R235, R245, 0x4, 0x1f ;  /* 0x08801f00f5eb7f89 */ /* 0x00022200000e0000 */
[----:B------:R-:W-:Y:S05]  /*6e10*/  @P0 BRA `(.L_x_8305) ;  /* 0x000000b000000947 */ /* 0x000fea0003800000 */
[----:B0-23--:R-:W-:-:S04]  /*6e20*/  FMUL.FTZ R242, R228, R235 ;  /* 0x000000ebe4f27220 */ /* 0x00dfc80000410000 */
[-C--:B------:R-:W-:Y:S02]  /*6e30*/  FFMA.FTZ R242, R206, R232.reuse, -R242 ;  /* 0x000000e8cef27223 */ /* 0x080fe400000108f2 */
[----:B------:R-:W-:Y:S02]  /*6e40*/  FMUL.FTZ R232, R228, R232 ;  /* 0x000000e8e4e87220 */ /* 0x000fe40000410000 */
[----:B-1----:R-:W-:Y:S02]  /*6e50*/  FADD.FTZ R205, R205, R242 ;  /* 0x000000f2cdcd7221 */ /* 0x002fe40000010000 */
[----:B------:R-:W-:Y:S02]  /*6e60*/  FFMA.FTZ R232, R206, R235, R232 ;  /* 0x000000ebcee87223 */ /* 0x000fe400000100e8 */
[C---:B----4-:R-:W-:Y:S02]  /*6e70*/  FMUL.FTZ R235, R228.reuse, R231 ;  /* 0x000000e7e4eb7220 */ /* 0x050fe40000410000 */
[----:B------:R-:W-:-:S02]  /*6e80*/  FMUL.FTZ R228, R228, R220 ;  /* 0x000000dce4e47220 */ /* 0x000fc40000410000 */
[C---:B------:R-:W-:Y:S02]  /*6e90*/  FFMA.FTZ R235, R206.reuse, R220, -R235 ;  /* 0x000000dcceeb7223 */ /* 0x040fe400000108eb */
[----:B------:R-:W-:Y:S02]  /*6ea0*/  FFMA.FTZ R228, R206, R231, R228 ;  /* 0x000000e7cee47223 */ /* 0x000fe400000100e4 */
[----:B------:R-:W-:Y:S01]  /*6eb0*/  FADD.FTZ R245, R245, R232 ;  /* 0x000000e8f5f57221 */ /* 0x000fe20000010000 */
[----:B------:R-:W-:Y:S02]  /*6ec0*/  MOV R206, R235 ;  /* 0x000000eb00ce7202 */ /* 0x000fe40000000f00 */
.L_x_8305:
[----:B--23--:R-:W-:Y:S05]  /*6ed0*/  BSYNC B0 ;  /* 0x0000000000007941 */ /* 0x00cfea0003800000 */
.L_x_8304:
[----:B----4-:R-:W-:Y:S01]  /*6ee0*/  FFMA.FTZ R231, R219, R120, R234 ;  /* 0x00000078dbe77223 */ /* 0x010fe200000100ea */
[----:B------:R-:W-:Y:S01]  /*6ef0*/  ISETP.GT.U32.AND P0, PT, R246, 0x17, PT ;  /* 0x00000017f600780c */ /* 0x000fe20003f04070 */
[----:B------:R-:W-:Y:S01]  /*6f00*/  FFMA.FTZ R220, R212, R121, R222 ;  /* 0x00000079d4dc7223 */ /* 0x000fe200000100de */
[----:B------:R2:W3:Y:S01]  /*6f10*/  SHFL.DOWN PT, R232, R228, 0x8, 0x1f ;  /* 0x09001f00e4e87f89 */ /* 0x0004e200000e0000 */
[C---:B------:R-:W-:Y:S01]  /*6f20*/  FMUL.FTZ R219, R149.reuse, R216 ;  /* 0x000000d895db7220 */ /* 0x040fe20000410000 */
[----:B------:R-:W-:Y:S01]  /*6f30*/  BSSY B0, `(.L_x_8306) ;  /* 0x0000020000007945 */ /* 0x000fe20003800000 */
[-C--:B------:R-:W-:Y:S01]  /*6f40*/  FMUL.FTZ R121, R149, R120.reuse ;  /* 0x0000007895797220 */ /* 0x080fe20000410000 */
[----:B------:R2:W4:Y:S01]  /*6f50*/  SHFL.DOWN PT, R234, R245, 0x8, 0x1f ;  /* 0x09001f00f5ea7f89 */ /* 0x00052200000e0000 */
[----:B------:R-:W-:-:S02]  /*6f60*/  FFMA.FTZ R219, R150, R120, R219 ;  /* 0x0000007896db7223 */ /* 0x000fc400000100db */
[----:B------:R-:W-:Y:S02]  /*6f70*/  FFMA.FTZ R222, R150, R216, -R121 ;  /* 0x000000d896de7223 */ /* 0x000fe40000010879 */
[----:B------:R-:W-:Y:S02]  /*6f80*/  FFMA.FTZ R230, -R212, R231, R230 ;  /* 0x000000e7d4e67223 */ /* 0x000fe400000101e6 */
[C---:B0-----:R-:W-:Y:S02]  /*6f90*/  FMUL.FTZ R235, R120.reuse, UR39 ;  /* 0x0000002778eb7c20 */ /* 0x041fe40008410000 */
[----:B------:R-:W-:Y:S02]  /*6fa0*/  FMUL.FTZ R231, R120, UR38 ;  /* 0x0000002678e77c20 */ /* 0x000fe40008410000 */
[----:B------:R-:W-:Y:S02]  /*6fb0*/  FADD.FTZ R121, RZ, R219 ;  /* 0x000000dbff797221 */ /* 0x000fe40000010000 */
[----:B------:R-:W-:-:S02]  /*6fc0*/  FFMA.FTZ R219, R89, R105, R222 ;  /* 0x0000006959db7223 */ /* 0x000fc400000100de */
[C---:B------:R-:W-:Y:S02]  /*6fd0*/  FFMA.FTZ R235, R216.reuse, UR38, -R235 ;  /* 0x00000026d8eb7c23 */ /* 0x040fe400080108eb */
[----:B------:R-:W-:Y:S02]  /*6fe0*/  FFMA.FTZ R231, R216, UR39, R231 ;  /* 0x00000027d8e77c23 */ /* 0x000fe400080100e7 */
[C---:B------:R-:W-:Y:S02]  /*6ff0*/  FMUL.FTZ R222, R123.reuse, R121 ;  /* 0x000000797bde7220 */ /* 0x040fe40000410000 */
[----:B------:R-:W-:Y:S02]  /*7000*/  FMUL.FTZ R123, R123, R219 ;  /* 0x000000db7b7b7220 */ /* 0x000fe40000410000 */
[C---:B------:R-:W-:Y:S02]  /*7010*/  FMUL.FTZ R235, R212.reuse, R235 ;  /* 0x000000ebd4eb7220 */ /* 0x040fe40000410000 */
[----:B------:R-:W-:-:S02]  /*7020*/  FFMA.FTZ R212, -R212, R231, -RZ ;  /* 0x000000e7d4d47223 */ /* 0x000fc400000109ff */
[C---:B------:R-:W-:Y:S01]  /*7030*/  FFMA.FTZ R222, R122.reuse, R219, -R222 ;  /* 0x000000db7ade7223 */ /* 0x040fe200000108de */
[----:B------:R2:W0:Y:S01]  /*7040*/  SHFL.DOWN PT, R231, R206, 0x8, 0x1f ;  /* 0x09001f00cee77f89 */ /* 0x00042200000e0000 */
[----:B------:R-:W-:-:S03]  /*7050*/  FFMA.FTZ R123, R122, R121, R123 ;  /* 0x000000797a7b7223 */ /* 0x000fc6000001007b */
[----:B------:R2:W1:Y:S01]  /*7060*/  SHFL.DOWN PT, R122, R205, 0x8, 0x1f ;  /* 0x09001f00cd7a7f89 */ /* 0x00046200000e0000 */
[----:B------:R-:W-:Y:S05]  /*7070*/  @P0 BRA `(.L_x_8307) ;  /* 0x000000b000000947 */ /* 0x000fea0003800000 */
[----:B---34-:R-:W-:-:S04]  /*7080*/  FMUL.FTZ R242, R228, R234 ;  /* 0x000000eae4f27220 */ /* 0x018fc80000410000 */
[-C--:B-1----:R-:W-:Y:S02]  /*7090*/  FFMA.FTZ R242, R206, R122.reuse, -R242 ;  /* 0x0000007acef27223 */ /* 0x082fe400000108f2 */
[----:B------:R-:W-:Y:S02]  /*70a0*/  FMUL.FTZ R122, R228, R122 ;  /* 0x0000007ae47a7220 */ /* 0x000fe40000410000 */
[----:B--2---:R-:W-:Y:S02]  /*70b0*/  FADD.FTZ R205, R205, R242 ;  /* 0x000000f2cdcd7221 */ /* 0x004fe40000010000 */
[----:B------:R-:W-:Y:S02]  /*70c0*/  FFMA.FTZ R122, R206, R234, R122 ;  /* 0x000000eace7a7223 */ /* 0x000fe4000001007a */
[C---:B------:R-:W-:Y:S02]  /*70d0*/  FMUL.FTZ R234, R228.reuse, R232 ;  /* 0x000000e8e4ea7220 */ /* 0x040fe40000410000 */
[----:B0-----:R-:W-:-:S02]  /*70e0*/  FMUL.FTZ R228, R228, R231 ;  /* 0x000000e7e4e47220 */ /* 0x001fc40000410000 */
[C---:B------:R-:W-:Y:S02]  /*70f0*/  FFMA.FTZ R234, R206.reuse, R231, -R234 ;  /* 0x000000e7ceea7223 */ /* 0x040fe400000108ea */
[----:B------:R-:W-:Y:S02]  /*7100*/  FFMA.FTZ R228, R206, R232, R228 ;  /* 0x000000e8cee47223 */ /* 0x000fe400000100e4 */
[----:B------:R-:W-:Y:S01]  /*7110*/  FADD.FTZ R245, R245, R122 ;  /* 0x0000007af5f57221 */ /* 0x000fe20000010000 */
[----:B------:R-:W-:Y:S02]  /*7120*/  MOV R206, R234 ;  /* 0x000000ea00ce7202 */ /* 0x000fe40000000f00 */
.L_x_8307:
[----:B---34-:R-:W-:Y:S05]  /*7130*/  BSYNC B0 ;  /* 0x0000000000007941 */ /* 0x018fea0003800000 */
.L_x_8306:
[C---:B-1----:R-:W-:Y:S01]  /*7140*/  FMUL.FTZ R122, R147.reuse, R219 ;  /* 0x000000db937a7220 */ /* 0x042fe20000410000 */
[----:B------:R-:W-:Y:S01]  /*7150*/  ISETP.GT.U32.AND P0, PT, R246, 0xf, PT ;  /* 0x0000000ff600780c */ /* 0x000fe20003f04070 */
[-C--:B0-----:R-:W-:Y:S01]  /*7160*/  FMUL.FTZ R231, R147, R121.reuse ;  /* 0x0000007993e77220 */ /* 0x081fe20000410000 */
[----:B------:R0:W1:Y:S01]  /*7170*/  SHFL.DOWN PT, R232, R245, 0x10, 0x1f ;  /* 0x0a001f00f5e87f89 */ /* 0x00006200000e0000 */
[C---:B------:R-:W-:Y:S01]  /*7180*/  FFMA.FTZ R122, R148.reuse, R121, R122 ;  /* 0x00000079947a7223 */ /* 0x040fe2000001007a */
[----:B------:R-:W-:Y:S01]  /*7190*/  BSSY B0, `(.L_x_8308) ;  /* 0x000001f000007945 */ /* 0x000fe20003800000 */
[----:B------:R-:W-:-:S02]  /*71a0*/  FFMA.FTZ R231, R148, R219, -R231 ;  /* 0x000000db94e77223 */ /* 0x000fc400000108e7 */
[C---:B------:R-:W-:Y:S02]  /*71b0*/  FFMA.FTZ R220, R209.reuse, R222, R220 ;  /* 0x000000ded1dc7223 */ /* 0x040fe400000100dc */
[----:B------:R-:W-:Y:S02]  /*71c0*/  FFMA.FTZ R123, -R209, R123, R230 ;  /* 0x0000007bd17b7223 */ /* 0x000fe400000101e6 */
[----:B------:R-:W-:Y:S02]  /*71d0*/  FADD.FTZ R122, RZ, R122 ;  /* 0x0000007aff7a7221 */ /* 0x000fe40000010000 */
[C---:B------:R-:W-:Y:S02]  /*71e0*/  FMUL.FTZ R234, R121.reuse, UR39 ;  /* 0x0000002779ea7c20 */ /* 0x040fe40008410000 */
[----:B------:R-:W-:Y:S02]  /*71f0*/  FMUL.FTZ R230, R121, UR38 ;  /* 0x0000002679e67c20 */ /* 0x000fe40008410000 */
[----:B------:R-:W-:-:S02]  /*7200*/  FFMA.FTZ R222, R90, R106, R231 ;  /* 0x0000006a5ade7223 */ /* 0x000fc400000100e7 */
[----:B------:R-:W-:Y:S01]  /*7210*/  FMUL.FTZ R243, R163, R122 ;  /* 0x0000007aa3f37220 */ /* 0x000fe20000410000 */
[----:B------:R0:W3:Y:S01]  /*7220*/  SHFL.DOWN PT, R231, R228, 0x10, 0x1f ;  /* 0x0a001f00e4e77f89 */ /* 0x0000e200000e0000 */
[C---:B------:R-:W-:Y:S02]  /*7230*/  FFMA.FTZ R234, R219.reuse, UR38, -R234 ;  /* 0x00000026dbea7c23 */ /* 0x040fe400080108ea */
[----:B------:R-:W-:Y:S02]  /*7240*/  FFMA.FTZ R230, R219, UR39, R230 ;  /* 0x00000027dbe67c23 */ /* 0x000fe400080100e6 */
[----:B------:R-:W-:Y:S02]  /*7250*/  FMUL.FTZ R163, R163, R222 ;  /* 0x000000dea3a37220 */ /* 0x000fe40000410000 */
[----:B------:R-:W-:Y:S02]  /*7260*/  FMUL.FTZ R234, R209, R234 ;  /* 0x000000ead1ea7220 */ /* 0x000fe40000410000 */
[----:B------:R-:W-:-:S02]  /*7270*/  FFMA.FTZ R243, R244, R222, -R243 ;  /* 0x000000def4f37223 */ /* 0x000fc400000108f3 */
[----:B------:R-:W-:Y:S02]  /*7280*/  FFMA.FTZ R209, -R209, R230, -RZ ;  /* 0x000000e6d1d17223 */ /* 0x000fe400000109ff */
[----:B------:R-:W-:Y:S01]  /*7290*/  FFMA.FTZ R244, R244, R122, R163 ;  /* 0x0000007af4f47223 */ /* 0x000fe200000100a3 */
[----:B------:R0:W4:Y:S04]  /*72a0*/  SHFL.DOWN PT, R230, R206, 0x10, 0x1f ;  /* 0x0a001f00cee67f89 */ /* 0x00012800000e0000 */
[----:B------:R0:W2:Y:S01]  /*72b0*/  SHFL.DOWN PT, R163, R205, 0x10, 0x1f ;  /* 0x0a001f00cda37f89 */ /* 0x0000a200000e0000 */
[----:B------:R-:W-:Y:S05]  /*72c0*/  @P0 BRA `(.L_x_8309) ;  /* 0x000000b000000947 */ /* 0x000fea0003800000 */
[----:B-1----:R-:W-:-:S04]  /*72d0*/  FMUL.FTZ R242, R228, R232 ;  /* 0x000000e8e4f27220 */ /* 0x002fc80000410000 */
[-C--:B--2---:R-:W-:Y:S02]  /*72e0*/  FFMA.FTZ R242, R206, R163.reuse, -R242 ;  /* 0x000000a3cef27223 */ /* 0x084fe400000108f2 */
[----:B------:R-:W-:Y:S02]  /*72f0*/  FMUL.FTZ R163, R228, R163 ;  /* 0x000000a3e4a37220 */ /* 0x000fe40000410000 */
[----:B0-----:R-:W-:Y:S02]  /*7300*/  FADD.FTZ R205, R205, R242 ;  /* 0x000000f2cdcd7221 */ /* 0x001fe40000010000 */
[----:B------:R-:W-:Y:S02]  /*7310*/  FFMA.FTZ R163, R206, R232, R163 ;  /* 0x000000e8cea37223 */ /* 0x000fe400000100a3 */
[C---:B---3--:R-:W-:Y:S02]  /*7320*/  FMUL.FTZ R232, R228.reuse, R231 ;  /* 0x000000e7e4e87220 */ /* 0x048fe40000410000 */
[----:B----4-:R-:W-:-:S02]  /*7330*/  FMUL.FTZ R228, R228, R230 ;  /* 0x000000e6e4e47220 */ /* 0x010fc40000410000 */
[C---:B------:R-:W-:Y:S02]  /*7340*/  FFMA.FTZ R232, R206.reuse, R230, -R232 ;  /* 0x000000e6cee87223 */ /* 0x040fe400000108e8 */
[----:B------:R-:W-:Y:S02]  /*7350*/  FFMA.FTZ R228, R206, R231, R228 ;  /* 0x000000e7cee47223 */ /* 0x000fe400000100e4 */
[----:B------:R-:W-:Y:S01]  /*7360*/  FADD.FTZ R245, R245, R163 ;  /* 0x000000a3f5f57221 */ /* 0x000fe20000010000 */
[----:B------:R-:W-:Y:S02]  /*7370*/  MOV R206, R232 ;  /* 0x000000e800ce7202 */ /* 0x000fe40000000f00 */
.L_x_8309:
[----:B-1----:R-:W-:Y:S05]  /*7380*/  BSYNC B0 ;  /* 0x0000000000007941 */ /* 0x002fea0003800000 */
.L_x_8308:
[----:B------:R-:W-:Y:S01]  /*7390*/  SHFL.DOWN PT, R249, R228, 0x1, 0x1f ;  /* 0x08201f00e4f97f89 */ /* 0x000fe200000e0000 */
[C---:B------:R-:W-:Y:S01]  /*73a0*/  FFMA.FTZ R244, -R229.reuse, R244, R123 ;  /* 0x000000f4e5f47223 */ /* 0x040fe2000001017b */
[----:B------:R-:W-:Y:S01]  /*73b0*/  ISETP.NE.AND P0, PT, R0, RZ, PT ;  /* 0x000000ff0000720c */ /* 0x000fe20003f05270 */
[----:B------:R-:W-:Y:S01]  /*73c0*/  FFMA.FTZ R243, R229, R243, R220 ;  /* 0x000000f3e5f37223 */ /* 0x000fe200000100dc */
[----:B--2---:R-:W1:Y:S01]  /*73d0*/  SHFL.IDX PT, R163, R66, RZ, 0x1f ;  /* 0x00001fff42a37589 */ /* 0x004e6200000e0000 */
[C---:B------:R-:W-:Y:S01]  /*73e0*/  FMUL.FTZ R123, R145.reuse, R222 ;  /* 0x000000de917b7220 */ /* 0x040fe20000410000 */
[----:B------:R-:W-:Y:S01]  /*73f0*/  BSSY B0, `(.L_x_8310) ;  /* 0x0000201000007945 */ /* 0x000fe20003800000 */
[----:B------:R-:W-:Y:S01]  /*7400*/  FMUL.FTZ R220, R145, R122 ;  /* 0x0000007a91dc7220 */ /* 0x000fe20000410000 */
[----:B------:R-:W-:Y:S01]  /*7410*/  SHFL.DOWN PT, R248, R206, 0x1, 0x1f ;  /* 0x08201f00cef87f89 */ /* 0x000fe200000e0000 */
[----:B------:R-:W-:-:S02]  /*7420*/  FMUL.FTZ R232, R122, UR39 ;  /* 0x000000277ae87c20 */ /* 0x000fc40008410000 */
[----:B---3--:R-:W-:Y:S01]  /*7430*/  FMUL.FTZ R231, R122, UR38 ;  /* 0x000000267ae77c20 */ /* 0x008fe20008410000 */
[----:B------:R-:W2:Y:S01]  /*7440*/  SHFL.IDX PT, R246, R67, RZ, 0x1f ;  /* 0x00001fff43f67589 */ /* 0x000ea200000e0000 */
[C---:B------:R-:W-:Y:S02]  /*7450*/  FFMA.FTZ R123, R146.reuse, R122, R123 ;  /* 0x0000007a927b7223 */ /* 0x040fe4000001007b */
[----:B------:R-:W-:Y:S01]  /*7460*/  FFMA.FTZ R220, R146, R222, -R220 ;  /* 0x000000de92dc7223 */ /* 0x000fe200000108dc */
[----:B----4-:R-:W3:Y:S01]  /*7470*/  SHFL.DOWN PT, R230, R245, 0x1, 0x1f ;  /* 0x08201f00f5e67f89 */ /* 0x010ee200000e0000 */
[C---:B------:R-:W-:Y:S02]  /*7480*/  FFMA.FTZ R232, R222.reuse, UR38, -R232 ;  /* 0x00000026dee87c23 */ /* 0x040fe400080108e8 */
[----:B------:R-:W-:Y:S01]  /*7490*/  FFMA.FTZ R231, R222, UR39, R231 ;  /* 0x00000027dee77c23 */ /* 0x000fe200080100e7 */
[----:B0-----:R-:W-:Y:S01]  /*74a0*/  SHFL.IDX PT, R206, R206, RZ, 0x1f ;  /* 0x00001fffcece7589 */ /* 0x001fe200000e0000 */
[----:B------:R-:W-:-:S02]  /*74b0*/  FADD.FTZ R123, RZ, R123 ;  /* 0x0000007bff7b7221 */ /* 0x000fc40000010000 */
[----:B------:R-:W-:Y:S01]  /*74c0*/  FFMA.FTZ R220, R91, R107, R220 ;  /* 0x0000006b5bdc7223 */ /* 0x000fe200000100dc */
[----:B------:R-:W-:Y:S01]  /*74d0*/  SHFL.IDX PT, R245, R245, RZ, 0x1f ;  /* 0x00001ffff5f57589 */ /* 0x000fe200000e0000 */
[C---:B------:R-:W-:Y:S02]  /*74e0*/  FMUL.FTZ R232, R229.reuse, R232 ;  /* 0x000000e8e5e87220 */ /* 0x040fe40000410000 */
[----:B------:R-:W-:Y:S02]  /*74f0*/  FFMA.FTZ R229, -R229, R231, -RZ ;  /* 0x000000e7e5e57223 */ /* 0x000fe400000109ff */
[C---:B------:R-:W-:Y:S02]  /*7500*/  FMUL.FTZ R231, R124.reuse, R123 ;  /* 0x0000007b7ce77220 */ /* 0x040fe40000410000 */
[-C--:B------:R-:W-:Y:S02]  /*7510*/  FMUL.FTZ R124, R124, R220.reuse ;  /* 0x000000dc7c7c7220 */ /* 0x080fe40000410000 */
[----:B------:R-:W-:-:S02]  /*7520*/  FFMA.FTZ R231, R221, R220, -R231 ;  /* 0x000000dcdde77223 */ /* 0x000fc400000108e7 */
[----:B------:R-:W-:Y:S02]  /*7530*/  FFMA.FTZ R124, R221, R123, R124 ;  /* 0x0000007bdd7c7223 */ /* 0x000fe4000001007c */
[C---:B-1----:R-:W-:Y:S02]  /*7540*/  @P2 FMUL.FTZ R221, R249.reuse, R163 ;  /* 0x000000a3f9dd2220 */ /* 0x042fe40000410000 */
[----:B------:R-:W-:Y:S02]  /*7550*/  FFMA.FTZ R244, -R210, R124, R244 ;  /* 0x0000007cd2f47223 */ /* 0x000fe400000101f4 */
[-C--:B--2---:R-:W-:Y:S02]  /*7560*/  @P2 FFMA.FTZ R221, R248, R246.reuse, R221 ;  /* 0x000000f6f8dd2223 */ /* 0x084fe400000100dd */
[----:B------:R-:W-:Y:S02]  /*7570*/  @P2 FMUL.FTZ R249, R249, R246 ;  /* 0x000000f6f9f92220 */ /* 0x000fe40000410000 */
[----:B---3--:R-:W-:-:S02]  /*7580*/  @P2 FADD.FTZ R246, R230, R221 ;  /* 0x000000dde6f62221 */ /* 0x008fc40000010000 */
[C---:B------:R-:W-:Y:S02]  /*7590*/  FMUL.FTZ R124, R143.reuse, R220 ;  /* 0x000000dc8f7c7220 */ /* 0x040fe40000410000 */
[----:B------:R-:W-:Y:S02]  /*75a0*/  FFMA.FTZ R243, R210, R231, R243 ;  /* 0x000000e7d2f37223 */ /* 0x000fe400000100f3 */
[-C--:B------:R-:W-:Y:S02]  /*75b0*/  FMUL.FTZ R221, R143, R123.reuse ;  /* 0x0000007b8fdd7220 */ /* 0x080fe40000410000 */
[C---:B------:R-:W-:Y:S02]  /*75c0*/  FMUL.FTZ R231, R123.reuse, UR39 ;  /* 0x000000277be77c20 */ /* 0x040fe40008410000 */
[----:B------:R-:W-:Y:S02]  /*75d0*/  FMUL.FTZ R230, R123, UR38 ;  /* 0x000000267be67c20 */ /* 0x000fe40008410000 */
[----:B------:R-:W-:-:S02]  /*75e0*/  FFMA.FTZ R124, R144, R123, R124 ;  /* 0x0000007b907c7223 */ /* 0x000fc4000001007c */
[----:B------:R-:W-:Y:S02]  /*75f0*/  FFMA.FTZ R221, R144, R220, -R221 ;  /* 0x000000dc90dd7223 */ /* 0x000fe400000108dd */
[C---:B------:R-:W-:Y:S02]  /*7600*/  FFMA.FTZ R231, R220.reuse, UR38, -R231 ;  /* 0x00000026dce77c23 */ /* 0x040fe400080108e7 */
[----:B------:R-:W-:Y:S02]  /*7610*/  FFMA.FTZ R230, R220, UR39, R230 ;  /* 0x00000027dce67c23 */ /* 0x000fe400080100e6 */
[----:B------:R-:W-:Y:S02]  /*7620*/  FADD.FTZ R124, RZ, R124 ;  /* 0x0000007cff7c7221 */ /* 0x000fe40000010000 */
[----:B------:R-:W-:Y:S02]  /*7630*/  FFMA.FTZ R221, R92, R108, R221 ;  /* 0x0000006c5cdd7223 */ /* 0x000fe400000100dd */
[----:B------:R-:W-:-:S02]  /*7640*/  FMUL.FTZ R231, R210, R231 ;  /* 0x000000e7d2e77220 */ /* 0x000fc40000410000 */
[----:B------:R-:W-:Y:S02]  /*7650*/  FFMA.FTZ R210, -R210, R230, -RZ ;  /* 0x000000e6d2d27223 */ /* 0x000fe400000109ff */
[CC--:B------:R-:W-:Y:S02]  /*7660*/  FMUL.FTZ R230, R125.reuse, R124.reuse ;  /* 0x0000007c7de67220 */ /* 0x0c0fe40000410000 */
[-C--:B------:R-:W-:Y:S02]  /*7670*/  FMUL.FTZ R125, R125, R221.reuse ;  /* 0x000000dd7d7d7220 */ /* 0x080fe40000410000 */
[CC--:B------:R-:W-:Y:S02]  /*7680*/  FFMA.FTZ R242, R223.reuse, R221.reuse, -R230 ;  /* 0x000000dddff27223 */ /* 0x0c0fe400000108e6 */
[----:B------:R-:W-:Y:S02]  /*7690*/  FFMA.FTZ R230, R223, R124, R125 ;  /* 0x0000007cdfe67223 */ /* 0x000fe4000001007d */
[----:B------:R-:W-:-:S02]  /*76a0*/  FMUL.FTZ R125, R141, R221 ;  /* 0x000000dd8d7d7220 */ /* 0x000fc40000410000 */
[-C--:B------:R-:W-:Y:S02]  /*76b0*/  FMUL.FTZ R223, R141, R124.reuse ;  /* 0x0000007c8ddf7220 */ /* 0x080fe40000410000 */
[C---:B------:R-:W-:Y:S02]  /*76c0*/  FFMA.FTZ R125, R142.reuse, R124, R125 ;  /* 0x0000007c8e7d7223 */ /* 0x040fe4000001007d */
[----:B------:R-:W-:Y:S02]  /*76d0*/  FFMA.FTZ R223, R142, R221, -R223 ;  /* 0x000000dd8edf7223 */ /* 0x000fe400000108df */
[----:B------:R-:W-:Y:S02]  /*76e0*/  FADD.FTZ R125, RZ, R125 ;  /* 0x0000007dff7d7221 */ /* 0x000fe40000010000 */
[----:B------:R-:W-:Y:S02]  /*76f0*/  FFMA.FTZ R223, R93, R109, R223 ;  /* 0x0000006d5ddf7223 */ /* 0x000fe400000100df */
[----:B------:R-:W-:-:S02]  /*7700*/  FFMA.FTZ R244, -R224, R230, R244 ;  /* 0x000000e6e0f47223 */ /* 0x000fc400000101f4 */
[----:B------:R-:W-:Y:S02]  /*7710*/  FFMA.FTZ R243, R224, R242, R243 ;  /* 0x000000f2e0f37223 */ /* 0x000fe400000100f3 */
[C---:B------:R-:W-:Y:S02]  /*7720*/  FMUL.FTZ R230, R211.reuse, R125 ;  /* 0x0000007dd3e67220 */ /* 0x040fe40000410000 */
[-C--:B------:R-:W-:Y:S02]  /*7730*/  FMUL.FTZ R242, R211, R223.reuse ;  /* 0x000000dfd3f27220 */ /* 0x080fe40000410000 */
[C---:B------:R-:W-:Y:S02]  /*7740*/  FFMA.FTZ R211, R128.reuse, R223, -R230 ;  /* 0x000000df80d37223 */ /* 0x040fe400000108e6 */
[----:B------:R-:W-:Y:S02]  /*7750*/  FFMA.FTZ R128, R128, R125, R242 ;  /* 0x0000007d80807223 */ /* 0x000fe400000100f2 */
[----:B------:R-:W-:-:S02]  /*7760*/  FFMA.FTZ R243, R227, R211, R243 ;  /* 0x000000d3e3f37223 */ /* 0x000fc400000100f3 */
[----:B------:R-:W-:Y:S02]  /*7770*/  FFMA.FTZ R244, -R227, R128, R244 ;  /* 0x00000080e3f47223 */ /* 0x000fe400000101f4 */
[C---:B------:R-:W-:Y:S02]  /*7780*/  FMUL.FTZ R128, R139.reuse, R223 ;  /* 0x000000df8b807220 */ /* 0x040fe40000410000 */
        /* <DEDUP_REMOVED lines=13> */
[----:B------:R-:W0:Y:S01]  /*7860*/  SHFL.IDX PT, R207, R228, RZ, 0x1f ;  /* 0x00001fffe4cf7589 */ /* 0x000e2200000e0000 */
[C---:B------:R-:W-:Y:S02]  /*7870*/  FFMA.FTZ R251, R250.reuse, R211, -R251 ;  /* 0x000000d3fafb7223 */ /* 0x040fe400000108fb */
[----:B------:R-:W-:Y:S02]  /*7880*/  FFMA.FTZ R250, R250, R128, R242 ;  /* 0x00000080fafa7223 */ /* 0x000fe400000100f2 */
[----:B------:R-:W1:Y:S01]  /*7890*/  SHFL.DOWN PT, R242, R205, 0x1, 0x1f ;  /* 0x08201f00cdf27f89 */ /* 0x000e6200000e0000 */
[----:B------:R-:W-:-:S02]  /*78a0*/  @P2 FFMA.FTZ R249, R248, R163, -R249 ;  /* 0x000000a3f8f92223 */ /* 0x000fc400000108f9 */
[C---:B------:R-:W-:Y:S02]  /*78b0*/  FFMA.FTZ R244, -R241.reuse, R250, R244 ;  /* 0x000000faf1f47223 */ /* 0x040fe400000101f4 */
[----:B------:R-:W-:Y:S02]  /*78c0*/  FFMA.FTZ R243, R241, R251, R243 ;  /* 0x000000fbf1f37223 */ /* 0x000fe400000100f3 */
[----:B------:R-:W-:Y:S02]  /*78d0*/  FFMA.FTZ R215, -R85, R101, R215 ;  /* 0x0000006555d77223 */ /* 0x000fe400000101d7 */
[----:B------:R-:W-:Y:S02]  /*78e0*/  FFMA.FTZ R214, -R86, R102, R214 ;  /* 0x0000006656d67223 */ /* 0x000fe400000101d6 */
[----:B------:R-:W-:Y:S02]  /*78f0*/  FFMA.FTZ R216, -R88, R104, R216 ;  /* 0x0000006858d87223 */ /* 0x000fe400000101d8 */
[----:B------:R-:W-:-:S02]  /*7900*/  FFMA.FTZ R219, -R89, R105, R219 ;  /* 0x0000006959db7223 */ /* 0x000fc400000101db */
[----:B------:R-:W-:Y:S02]  /*7910*/  FFMA.FTZ R222, -R90, R106, R222 ;  /* 0x0000006a5ade7223 */ /* 0x000fe400000101de */
[----:B------:R-:W-:Y:S02]  /*7920*/  FFMA.FTZ R220, -R91, R107, R220 ;  /* 0x0000006b5bdc7223 */ /* 0x000fe400000101dc */
[C---:B0-----:R-:W-:Y:S02]  /*7930*/  FMUL.FTZ R248, R207.reuse, R66 ;  /* 0x00000042cff87220 */ /* 0x041fe40000410000 */
[-C--:B------:R-:W-:Y:S02]  /*7940*/  FMUL.FTZ R250, R207, R67.reuse ;  /* 0x00000043cffa7220 */ /* 0x080fe40000410000 */
[----:B------:R-:W-:Y:S02]  /*7950*/  FFMA.FTZ R67, R206, R67, R248 ;  /* 0x00000043ce437223 */ /* 0x000fe400000100f8 */
[----:B-1----:R-:W-:-:S02]  /*7960*/  @P2 FADD.FTZ R163, R242, R249 ;  /* 0x000000f9f2a32221 */ /* 0x002fc40000010000 */
[C---:B------:R-:W-:Y:S02]  /*7970*/  FMUL.FTZ R242, R207.reuse, R65 ;  /* 0x00000041cff27220 */ /* 0x040fe40000410000 */
[----:B------:R-:W-:Y:S02]  /*7980*/  FMUL.FTZ R248, R207, R64 ;  /* 0x00000040cff87220 */ /* 0x000fe40000410000 */
[CC--:B------:R-:W-:Y:S02]  /*7990*/  FMUL.FTZ R207, R246.reuse, -R127.reuse ;  /* 0x8000007ff6cf7220 */ /* 0x0c0fe40000410000 */
[C---:B------:R-:W-:Y:S02]  /*79a0*/  FMUL.FTZ R127, R163.reuse, -R127 ;  /* 0x8000007fa37f7220 */ /* 0x040fe40000410000 */
[-C--:B------:R-:W-:Y:S02]  /*79b0*/  FFMA.FTZ R163, R163, R126.reuse, -R207 ;  /* 0x0000007ea3a37223 */ /* 0x080fe400000108cf */
[----:B------:R-:W-:-:S02]  /*79c0*/  FFMA.FTZ R246, R246, R126, R127 ;  /* 0x0000007ef6f67223 */ /* 0x000fc4000001007f */
[CC--:B------:R-:W-:Y:S02]  /*79d0*/  FMUL.FTZ R207, R137.reuse, R128.reuse ;  /* 0x0000008089cf7220 */ /* 0x0c0fe40000410000 */
[-C--:B------:R-:W-:Y:S02]  /*79e0*/  FMUL.FTZ R126, R137, R211.reuse ;  /* 0x000000d3897e7220 */ /* 0x080fe40000410000 */
[C---:B------:R-:W-:Y:S02]  /*79f0*/  FFMA.FTZ R207, R138.reuse, R211, -R207 ;  /* 0x000000d38acf7223 */ /* 0x040fe400000108cf */
[----:B------:R-:W-:Y:S02]  /*7a00*/  FFMA.FTZ R126, R138, R128, R126 ;  /* 0x000000808a7e7223 */ /* 0x000fe4000001007e */
[C---:B------:R-:W-:Y:S02]  /*7a10*/  FFMA.FTZ R64, R206.reuse, R64, -R242 ;  /* 0x00000040ce407223 */ /* 0x040fe400000108f2 */
[----:B------:R-:W-:-:S02]  /*7a20*/  FFMA.FTZ R65, R206, R65, R248 ;  /* 0x00000041ce417223 */ /* 0x000fc400000100f8 */
[----:B------:R0:W1:Y:S01]  /*7a30*/  SHFL.IDX PT, R248, R205, RZ, 0x1f ;  /* 0x00001fffcdf87589 */ /* 0x00006200000e0000 */
[----:B------:R-:W-:Y:S02]  /*7a40*/  FMUL.FTZ R242, R128, UR39 ;  /* 0x0000002780f27c20 */ /* 0x000fe40008410000 */
[----:B------:R-:W-:Y:S02]  /*7a50*/  FFMA.FTZ R207, R95, R111, R207 ;  /* 0x0000006f5fcf7223 */ /* 0x000fe400000100cf */
[----:B------:R-:W-:Y:S02]  /*7a60*/  FADD.FTZ R126, RZ, R126 ;  /* 0x0000007eff7e7221 */ /* 0x000fe40000010000 */
[----:B------:R-:W-:Y:S02]  /*7a70*/  FFMA.FTZ R66, R206, R66, -R250 ;  /* 0x00000042ce427223 */ /* 0x000fe400000108fa */
[----:B0-----:R-:W-:Y:S02]  /*7a80*/  FMUL.FTZ R205, R128, UR38 ;  /* 0x0000002680cd7c20 */ /* 0x001fe40008410000 */
[----:B------:R-:W-:-:S02]  /*7a90*/  FFMA.FTZ R242, R211, UR38, -R242 ;  /* 0x00000026d3f27c23 */ /* 0x000fc400080108f2 */
[CC--:B------:R-:W-:Y:S02]  /*7aa0*/  FMUL.FTZ R127, R135.reuse, R207.reuse ;  /* 0x000000cf877f7220 */ /* 0x0c0fe40000410000 */
[----:B------:R-:W-:Y:S02]  /*7ab0*/  FMUL.FTZ R206, R135, R126 ;  /* 0x0000007e87ce7220 */ /* 0x000fe40000410000 */
[----:B------:R-:W-:Y:S02]  /*7ac0*/  FFMA.FTZ R205, R211, UR39, R205 ;  /* 0x00000027d3cd7c23 */ /* 0x000fe400080100cd */
[----:B------:R-:W-:Y:S02]  /*7ad0*/  FMUL.FTZ R242, R241, R242 ;  /* 0x000000f2f1f27220 */ /* 0x000fe40000410000 */
[C---:B------:R-:W-:Y:S02]  /*7ae0*/  FFMA.FTZ R127, R136.reuse, R126, R127 ;  /* 0x0000007e887f7223 */ /* 0x040fe4000001007f */
[----:B------:R-:W-:-:S02]  /*7af0*/  FFMA.FTZ R206, R136, R207, -R206 ;  /* 0x000000cf88ce7223 */ /* 0x000fc400000108ce */
[----:B------:R-:W-:Y:S02]  /*7b00*/  FFMA.FTZ R241, -R241, R205, -RZ ;  /* 0x000000cdf1f17223 */ /* 0x000fe400000109ff */
[C---:B------:R-:W-:Y:S02]  /*7b10*/  FMUL.FTZ R205, R131.reuse, R126 ;  /* 0x0000007e83cd7220 */ /* 0x040fe40000410000 */
[-C--:B------:R-:W-:Y:S02]  /*7b20*/  FMUL.FTZ R131, R131, R207.reuse ;  /* 0x000000cf83837220 */ /* 0x080fe40000410000 */
[----:B------:R-:W-:Y:S02]  /*7b30*/  FADD.FTZ R127, RZ, R127 ;  /* 0x0000007fff7f7221 */ /* 0x000fe40000010000 */
[----:B------:R-:W-:Y:S02]  /*7b40*/  FFMA.FTZ R206, R96, R112, R206 ;  /* 0x0000007060ce7223 */ /* 0x000fe400000100ce */
[----:B------:R-:W-:-:S02]  /*7b50*/  FFMA.FTZ R205, R129, R207, -R205 ;  /* 0x000000cf81cd7223 */ /* 0x000fc400000108cd */
[----:B------:R-:W-:Y:S02]  /*7b60*/  FFMA.FTZ R131, R129, R126, R131 ;  /* 0x0000007e81837223 */ /* 0x000fe40000010083 */
[CC--:B------:R-:W-:Y:S02]  /*7b70*/  FMUL.FTZ R249, R133.reuse, R127.reuse ;  /* 0x0000007f85f97220 */ /* 0x0c0fe40000410000 */
[-C--:B------:R-:W-:Y:S02]  /*7b80*/  FMUL.FTZ R129, R133, R206.reuse ;  /* 0x000000ce85817220 */ /* 0x080fe40000410000 */
[C---:B------:R-:W-:Y:S02]  /*7b90*/  FFMA.FTZ R249, R134.reuse, R206, -R249 ;  /* 0x000000ce86f97223 */ /* 0x040fe400000108f9 */
[----:B------:R-:W-:Y:S02]  /*7ba0*/  FFMA.FTZ R129, R134, R127, R129 ;  /* 0x0000007f86817223 */ /* 0x000fe40000010081 */
[----:B------:R-:W-:-:S02]  /*7bb0*/  FFMA.FTZ R243, R200, R205, R243 ;  /* 0x000000cdc8f37223 */ /* 0x000fc400000100f3 */
[----:B------:R-:W-:Y:S02]  /*7bc0*/  FFMA.FTZ R205, R97, R113, R249 ;  /* 0x0000007161cd7223 */ /* 0x000fe400000100f9 */
[----:B------:R-:W-:Y:S02]  /*7bd0*/  FADD.FTZ R129, RZ, R129 ;  /* 0x00000081ff817221 */ /* 0x000fe40000010000 */
[----:B-1----:R-:W-:Y:S02]  /*7be0*/  FADD.FTZ R66, R248, R66 ;  /* 0x00000042f8427221 */ /* 0x002fe40000010000 */
[C---:B------:R-:W-:Y:S02]  /*7bf0*/  FMUL.FTZ R249, R160.reuse, R205 ;  /* 0x000000cda0f97220 */ /* 0x040fe40000410000 */
[----:B------:R-:W-:Y:S02]  /*7c00*/  FMUL.FTZ R248, R160, R129 ;  /* 0x00000081a0f87220 */ /* 0x000fe40000410000 */
[----:B------:R-:W-:-:S02]  /*7c10*/  FFMA.FTZ R244, -R200, R131, R244 ;  /* 0x00000083c8f47223 */ /* 0x000fc400000101f4 */
[C---:B------:R-:W-:Y:S02]  /*7c20*/  FFMA.FTZ R131, R161.reuse, R129, R249 ;  /* 0x00000081a1837223 */ /* 0x040fe400000100f9 */
[----:B------:R-:W-:Y:S02]  /*7c30*/  FFMA.FTZ R248, R161, R205, -R248 ;  /* 0x000000cda1f87223 */ /* 0x000fe400000108f8 */
[----:B------:R-:W-:Y:S02]  /*7c40*/  FADD.FTZ R159, -R159, R246 ;  /* 0x000000f69f9f7221 */ /* 0x000fe40000010100 */
[----:B------:R-:W-:Y:S02]  /*7c50*/  FADD.FTZ R130, R130, R163 ;  /* 0x000000a382827221 */ /* 0x000fe40000010000 */
[----:B------:R-:W-:Y:S02]  /*7c60*/  FADD.FTZ R131, RZ, R131 ;  /* 0x00000083ff837221 */ /* 0x000fe40000010000 */
[----:B------:R-:W-:-:S02]  /*7c70*/  FFMA.FTZ R163, R98, R114, R248 ;  /* 0x0000007262a37223 */ /* 0x000fc400000100f8 */
[C---:B------:R-:W-:Y:S02]  /*7c80*/  FMUL.FTZ R249, R132.reuse, -R159 ;  /* 0x8000009f84f97220 */ /* 0x040fe40000410000 */
[CC--:B------:R-:W-:Y:S02]  /*7c90*/  FMUL.FTZ R248, R132.reuse, -R130.reuse ;  /* 0x8000008284f87220 */ /* 0x0c0fe40000410000 */
[----:B------:R-:W-:Y:S02]  /*7ca0*/  FADD.FTZ R67, R245, R67 ;  /* 0x00000043f5437221 */ /* 0x000fe40000010000 */
[C---:B------:R-:W-:Y:S02]  /*7cb0*/  FMUL.FTZ R245, R132.reuse, R131 ;  /* 0x0000008384f57220 */ /* 0x040fe40000410000 */
[----:B------:R-:W-:Y:S02]  /*7cc0*/  FMUL.FTZ R246, R132, R163 ;  /* 0x000000a384f67220 */ /* 0x000fe40000410000 */
[----:B------:R-:W-:-:S02]  /*7cd0*/  FFMA.FTZ R132, R162, R130, -R249 ;  /* 0x00000082a2847223 */ /* 0x000fc400000108f9 */
[----:B------:R-:W-:Y:S02]  /*7ce0*/  FFMA.FTZ R248, R162, R159, R248 ;  /* 0x0000009fa2f87223 */ /* 0x000fe400000100f8 */
[----:B------:R-:W-:Y:S02]  /*7cf0*/  FADD.FTZ R132, R202, R132 ;  /* 0x00000084ca847221 */ /* 0x000fe40000010000 */
[----:B------:R-:W-:Y:S02]  /*7d00*/  FADD.FTZ R201, -R201, R248 ;  /* 0x000000f8c9c97221 */ /* 0x000fe40000010100 */
[C---:B------:R-:W-:Y:S02]  /*7d10*/  FMUL.FTZ R248, R160.reuse, -R132 ;  /* 0x80000084a0f87220 */ /* 0x040fe40000410000 */
[----:B------:R-:W-:Y:S02]  /*7d20*/  FMUL.FTZ R202, R160, -R201 ;  /* 0x800000c9a0ca7220 */ /* 0x000fe40000410000 */
[----:B------:R-:W-:-:S02]  /*7d30*/  FFMA.FTZ R245, R162, R163, -R245 ;  /* 0x000000a3a2f57223 */ /* 0x000fc400000108f5 */
        /* <DEDUP_REMOVED lines=17> */
[----:B------:R-:W-:-:S02]  /*7e50*/  FMUL.FTZ R161, R199, R127 ;  /* 0x0000007fc7a17220 */ /* 0x000fc40000410000 */
[----:B------:R-:W-:Y:S02]  /*7e60*/  FMUL.FTZ R199, R199, R206 ;  /* 0x000000cec7c77220 */ /* 0x000fe40000410000 */
[C---:B------:R-:W-:Y:S02]  /*7e70*/  FMUL.FTZ R133, R135.reuse, -R184 ;  /* 0x800000b887857220 */ /* 0x040fe40000410000 */
[----:B------:R-:W-:Y:S02]  /*7e80*/  FMUL.FTZ R135, R135, -R185 ;  /* 0x800000b987877220 */ /* 0x000fe40000410000 */
[C---:B------:R-:W-:Y:S02]  /*7e90*/  FFMA.FTZ R161, R186.reuse, R206, -R161 ;  /* 0x000000cebaa17223 */ /* 0x040fe400000108a1 */
[----:B------:R-:W-:Y:S02]  /*7ea0*/  FFMA.FTZ R199, R186, R127, R199 ;  /* 0x0000007fbac77223 */ /* 0x000fe400000100c7 */
[----:B------:R-:W-:-:S02]  /*7eb0*/  FFMA.FTZ R186, R136, R185, R133 ;  /* 0x000000b988ba7223 */ /* 0x000fc40000010085 */
[C---:B------:R-:W-:Y:S02]  /*7ec0*/  FMUL.FTZ R162, R127.reuse, UR39 ;  /* 0x000000277fa27c20 */ /* 0x040fe40008410000 */
[----:B------:R-:W-:Y:S02]  /*7ed0*/  FFMA.FTZ R136, R136, R184, -R135 ;  /* 0x000000b888887223 */ /* 0x000fe40000010887 */
[----:B------:R-:W-:Y:S02]  /*7ee0*/  FMUL.FTZ R134, R127, UR38 ;  /* 0x000000267f867c20 */ /* 0x000fe40008410000 */
[----:B------:R-:W-:Y:S02]  /*7ef0*/  FADD.FTZ R182, -R182, R186 ;  /* 0x000000bab6b67221 */ /* 0x000fe40000010100 */
[----:B------:R-:W-:Y:S02]  /*7f00*/  FFMA.FTZ R162, R206, UR38, -R162 ;  /* 0x00000026cea27c23 */ /* 0x000fe400080108a2 */
[----:B------:R-:W-:-:S02]  /*7f10*/  FADD.FTZ R183, R183, R136 ;  /* 0x00000088b7b77221 */ /* 0x000fc40000010000 */
[----:B------:R-:W-:Y:S02]  /*7f20*/  FFMA.FTZ R134, R206, UR39, R134 ;  /* 0x00000027ce867c23 */ /* 0x000fe40008010086 */
[----:B------:R-:W-:Y:S02]  /*7f30*/  FMUL.FTZ R135, R137, -R182 ;  /* 0x800000b689877220 */ /* 0x000fe40000410000 */
[C---:B------:R-:W-:Y:S02]  /*7f40*/  FFMA.FTZ R161, R187.reuse, R161, R243 ;  /* 0x000000a1bba17223 */ /* 0x040fe400000100f3 */
[C---:B------:R-:W-:Y:S02]  /*7f50*/  FFMA.FTZ R199, -R187.reuse, R199, R244 ;  /* 0x000000c7bbc77223 */ /* 0x040fe400000101f4 */
[----:B------:R-:W-:Y:S02]  /*7f60*/  FMUL.FTZ R133, R187, R162 ;  /* 0x000000a2bb857220 */ /* 0x000fe40000410000 */
[----:B------:R-:W-:-:S02]  /*7f70*/  FMUL.FTZ R137, R137, -R183 ;  /* 0x800000b789897220 */ /* 0x000fc40000410000 */
[----:B------:R-:W-:Y:S02]  /*7f80*/  FFMA.FTZ R187, -R187, R134, -RZ ;  /* 0x00000086bbbb7223 */ /* 0x000fe400000109ff */
[----:B------:R-:W-:Y:S02]  /*7f90*/  FMUL.FTZ R134, R192, R129 ;  /* 0x00000081c0867220 */ /* 0x000fe40000410000 */
[C---:B------:R-:W-:Y:S02]  /*7fa0*/  FFMA.FTZ R135, R138.reuse, R183, -R135 ;  /* 0x000000b78a877223 */ /* 0x040fe40000010887 */
[----:B------:R-:W-:Y:S02]  /*7fb0*/  FFMA.FTZ R138, R138, R182, R137 ;  /* 0x000000b68a8a7223 */ /* 0x000fe40000010089 */
[----:B------:R-:W-:Y:S02]  /*7fc0*/  FFMA.FTZ R134, R193, R205, -R134 ;  /* 0x000000cdc1867223 */ /* 0x000fe40000010886 */
[----:B------:R-:W-:-:S02]  /*7fd0*/  FADD.FTZ R180, R180, R135 ;  /* 0x00000087b4b47221 */ /* 0x000fc40000010000 */
[----:B------:R-:W-:Y:S02]  /*7fe0*/  FADD.FTZ R181, -R181, R138 ;  /* 0x0000008ab5b57221 */ /* 0x000fe40000010100 */
[----:B------:R-:W-:Y:S02]  /*7ff0*/  FFMA.FTZ R136, R196, R134, R161 ;  /* 0x00000086c4887223 */ /* 0x000fe400000100a1 */
[C---:B------:R-:W-:Y:S02]  /*8000*/  FMUL.FTZ R134, R139.reuse, -R180 ;  /* 0x800000b48b867220 */ /* 0x040fe40000410000 */
[-C--:B------:R-:W-:Y:S02]  /*8010*/  FMUL.FTZ R139, R139, -R181.reuse ;  /* 0x800000b58b8b7220 */ /* 0x080fe40000410000 */
[----:B------:R-:W-:Y:S02]  /*8020*/  FMUL.FTZ R186, R129, UR39 ;  /* 0x0000002781ba7c20 */ /* 0x000fe40008410000 */
[----:B------:R-:W-:-:S02]  /*8030*/  FFMA.FTZ R138, R140, R181, R134 ;  /* 0x000000b58c8a7223 */ /* 0x000fc40000010086 */
[----:B------:R-:W-:Y:S02]  /*8040*/  FFMA.FTZ R139, R140, R180, -R139 ;  /* 0x000000b48c8b7223 */ /* 0x000fe4000001088b */
[----:B------:R-:W-:Y:S02]  /*8050*/  FFMA.FTZ R135, R205, UR38, -R186 ;  /* 0x00000026cd877c23 */ /* 0x000fe400080108ba */
[----:B------:R-:W-:Y:S02]  /*8060*/  FADD.FTZ R138, -R179, R138 ;  /* 0x0000008ab38a7221 */ /* 0x000fe40000010100 */
[----:B------:R-:W-:Y:S02]  /*8070*/  FADD.FTZ R178, R178, R139 ;  /* 0x0000008bb2b27221 */ /* 0x000fe40000010000 */
[----:B------:R-:W-:Y:S02]  /*8080*/  FMUL.FTZ R134, R196, R135 ;  /* 0x00000087c4867220 */ /* 0x000fe40000410000 */
[----:B------:R-:W-:-:S02]  /*8090*/  FMUL.FTZ R140, R189, R131 ;  /* 0x00000083bd8c7220 */ /* 0x000fc40000410000 */
[C---:B------:R-:W-:Y:S02]  /*80a0*/  FMUL.FTZ R135, R141.reuse, -R138 ;  /* 0x8000008a8d877220 */ /* 0x040fe40000410000 */
[-C--:B------:R-:W-:Y:S02]  /*80b0*/  FMUL.FTZ R141, R141, -R178.reuse ;  /* 0x800000b28d8d7220 */ /* 0x080fe40000410000 */
[----:B------:R-:W-:Y:S02]  /*80c0*/  FMUL.FTZ R192, R192, R205 ;  /* 0x000000cdc0c07220 */ /* 0x000fe40000410000 */
[----:B------:R-:W-:Y:S02]  /*80d0*/  FFMA.FTZ R139, R191, R163, -R140 ;  /* 0x000000a3bf8b7223 */ /* 0x000fe4000001088c */
[C---:B------:R-:W-:Y:S02]  /*80e0*/  FFMA.FTZ R140, R142.reuse, R178, -R135 ;  /* 0x000000b28e8c7223 */ /* 0x040fe40000010887 */
[----:B------:R-:W-:-:S02]  /*80f0*/  FFMA.FTZ R141, R142, R138, R141 ;  /* 0x0000008a8e8d7223 */ /* 0x000fc4000001008d */
[----:B------:R-:W-:Y:S02]  /*8100*/  FFMA.FTZ R162, R193, R129, R192 ;  /* 0x00000081c1a27223 */ /* 0x000fe400000100c0 */
[----:B------:R-:W-:Y:S02]  /*8110*/  FMUL.FTZ R186, R189, R163 ;  /* 0x000000a3bdba7220 */ /* 0x000fe40000410000 */
[----:B------:R-:W-:Y:S02]  /*8120*/  FADD.FTZ R177, R177, R140 ;  /* 0x0000008cb1b17221 */ /* 0x000fe40000010000 */
[----:B------:R-:W-:Y:S02]  /*8130*/  FADD.FTZ R141, -R176, R141 ;  /* 0x0000008db08d7221 */ /* 0x000fe40000010100 */
[----:B------:R-:W-:Y:S02]  /*8140*/  FFMA.FTZ R162, -R196, R162, R199 ;  /* 0x000000a2c4a27223 */ /* 0x000fe400000101c7 */
[----:B------:R-:W-:-:S02]  /*8150*/  FFMA.FTZ R186, R191, R131, R186 ;  /* 0x00000083bfba7223 */ /* 0x000fc400000100ba */
[----:B------:R-:W-:Y:S02]  /*8160*/  FMUL.FTZ R142, R131, UR38 ;  /* 0x00000026838e7c20 */ /* 0x000fe40008410000 */
[----:B------:R-:W-:Y:S02]  /*8170*/  FMUL.FTZ R135, R143, -R177 ;  /* 0x800000b18f877220 */ /* 0x000fe40000410000 */
[----:B------:R-:W-:Y:S02]  /*8180*/  FFMA.FTZ R139, R195, R139, R136 ;  /* 0x0000008bc38b7223 */ /* 0x000fe40000010088 */
[----:B------:R-:W-:Y:S02]  /*8190*/  FMUL.FTZ R143, R143, -R141 ;  /* 0x8000008d8f8f7220 */ /* 0x000fe40000410000 */
[----:B------:R-:W-:Y:S02]  /*81a0*/  FFMA.FTZ R136, -R195, R186, R162 ;  /* 0x000000bac3887223 */ /* 0x000fe400000101a2 */
[----:B------:R-:W-:-:S02]  /*81b0*/  FMUL.FTZ R192, R129, UR38 ;  /* 0x0000002681c07c20 */ /* 0x000fc40008410000 */
[----:B------:R-:W-:Y:S02]  /*81c0*/  FFMA.FTZ R162, R163, UR39, R142 ;  /* 0x00000027a3a27c23 */ /* 0x000fe4000801008e */
[C---:B------:R-:W-:Y:S02]  /*81d0*/  FFMA.FTZ R142, R144.reuse, R141, R135 ;  /* 0x0000008d908e7223 */ /* 0x040fe40000010087 */
[----:B------:R-:W-:Y:S02]  /*81e0*/  FFMA.FTZ R143, R144, R177, -R143 ;  /* 0x000000b1908f7223 */ /* 0x000fe4000001088f */
[----:B------:R-:W-:Y:S02]  /*81f0*/  FFMA.FTZ R137, R205, UR39, R192 ;  /* 0x00000027cd897c23 */ /* 0x000fe400080100c0 */
[----:B------:R-:W-:Y:S02]  /*8200*/  FADD.FTZ R142, -R175, R142 ;  /* 0x0000008eaf8e7221 */ /* 0x000fe40000010100 */
[----:B------:R-:W-:-:S02]  /*8210*/  FADD.FTZ R174, R174, R143 ;  /* 0x0000008faeae7221 */ /* 0x000fc40000010000 */
[----:B------:R-:W-:Y:S02]  /*8220*/  FFMA.FTZ R196, -R196, R137, -RZ ;  /* 0x00000089c4c47223 */ /* 0x000fe400000109ff */
[----:B------:R-:W-:Y:S02]  /*8230*/  FADD.FTZ R135, RZ, R246 ;  /* 0x000000f6ff877221 */ /* 0x000fe40000010000 */
[C---:B------:R-:W-:Y:S02]  /*8240*/  FMUL.FTZ R137, R145.reuse, -R142 ;  /* 0x8000008e91897220 */ /* 0x040fe40000410000 */
[-C--:B------:R-:W-:Y:S02]  /*8250*/  FMUL.FTZ R145, R145, -R174.reuse ;  /* 0x800000ae91917220 */ /* 0x080fe40000410000 */
[----:B------:R-:W-:Y:S02]  /*8260*/  FFMA.FTZ R245, R99, R115, R245 ;  /* 0x0000007363f57223 */ /* 0x000fe400000100f5 */
[----:B------:R-:W-:-:S02]  /*8270*/  FFMA.FTZ R137, R146, R174, -R137 ;  /* 0x000000ae92897223 */ /* 0x000fc40000010889 */
[----:B------:R-:W-:Y:S02]  /*8280*/  FMUL.FTZ R144, R135, UR39 ;  /* 0x0000002787907c20 */ /* 0x000fe40008410000 */
[----:B------:R-:W-:Y:S02]  /*8290*/  FFMA.FTZ R146, R146, R142, R145 ;  /* 0x0000008e92927223 */ /* 0x000fe40000010091 */
[----:B------:R-:W-:Y:S02]  /*82a0*/  FFMA.FTZ R145, R245, UR38, -R144 ;  /* 0x00000026f5917c23 */ /* 0x000fe40008010890 */
[----:B------:R-:W-:Y:S02]  /*82b0*/  FADD.FTZ R173, -R173, R146 ;  /* 0x00000092adad7221 */ /* 0x000fe40000010100 */
[----:B------:R-:W-:Y:S02]  /*82c0*/  FADD.FTZ R137, R172, R137 ;  /* 0x00000089ac897221 */ /* 0x000fe40000010000 */
[----:B------:R-:W-:-:S02]  /*82d0*/  FMUL.FTZ R144, R194, R145 ;  /* 0x00000091c2907220 */ /* 0x000fc40000410000 */
[C---:B------:R-:W-:Y:S02]  /*82e0*/  FMUL.FTZ R145, R147.reuse, -R173 ;  /* 0x800000ad93917220 */ /* 0x040fe40000410000 */
[-C--:B------:R-:W-:Y:S02]  /*82f0*/  FMUL.FTZ R147, R147, -R137.reuse ;  /* 0x8000008993937220 */ /* 0x080fe40000410000 */
[C---:B------:R-:W-:Y:S02]  /*8300*/  FFMA.FTZ R145, R148.reuse, R137, -R145 ;  /* 0x0000008994917223 */ /* 0x040fe40000010891 */
[----:B------:R-:W-:Y:S01]  /*8310*/  FFMA.FTZ R146, R148, R173, R147 ;  /* 0x000000ad94927223 */ /* 0x000fe20000010093 */
[----:B------:R-:W-:Y:S01]  /*8320*/  MOV R148, UR7 ;  /* 0x0000000700947c02 */ /* 0x000fe20008000f00 */
[----:B------:R-:W-:Y:S02]  /*8330*/  FADD.FTZ R170, R170, R145 ;  /* 0x00000091aaaa7221 */ /* 0x000fe40000010000 */
[----:B------:R-:W-:-:S02]  /*8340*/  FADD.FTZ R146, -R171, R146 ;  /* 0x00000092ab927221 */ /* 0x000fc40000010100 */
[----:B------:R0:W-:Y:S01]  /*8350*/  @!P0 STS.128 [R148.X16+0x2e10], R64 ;  /* 0x002e104094008388 */ /* 0x0001e2000000cc00 */
[----:B------:R-:W-:Y:S02]  /*8360*/  FMUL.FTZ R140, R131, UR39 ;  /* 0x00000027838c7c20 */ /* 0x000fe40008410000 */
[C---:B------:R-:W-:Y:S02]  /*8370*/  FMUL.FTZ R145, R149.reuse, -R146 ;  /* 0x8000009295917220 */ /* 0x040fe40000410000 */
[-C--:B------:R-:W-:Y:S02]  /*8380*/  FMUL.FTZ R149, R149, -R170.reuse ;  /* 0x800000aa95957220 */ /* 0x080fe40000410000 */
[C---:B------:R-:W-:Y:S02]  /*8390*/  FFMA.FTZ R145, R150.reuse, R170, -R145 ;  /* 0x000000aa96917223 */ /* 0x040fe40000010891 */
[----:B------:R-:W-:Y:S02]  /*83a0*/  FFMA.FTZ R150, R150, R146, R149 ;  /* 0x0000009296967223 */ /* 0x000fe40000010095 */
[----:B------:R-:W-:-:S02]  /*83b0*/  FADD.FTZ R145, R168, R145 ;  /* 0x00000091a8917221 */ /* 0x000fc40000010000 */
[----:B------:R-:W-:Y:S02]  /*83c0*/  FADD.FTZ R169, -R169, R150 ;  /* 0x00000096a9a97221 */ /* 0x000fe40000010100 */
[----:B------:R-:W-:Y:S02]  /*83d0*/  FFMA.FTZ R140, R163, UR38, -R140 ;  /* 0x00000026a38c7c23 */ /* 0x000fe4000801088c */
[C---:B0-----:R-:W-:Y:S02]  /*83e0*/  FMUL.FTZ R64, R151.reuse, -R145 ;  /* 0x8000009197407220 */ /* 0x041fe40000410000 */
        /* <DEDUP_REMOVED lines=15> */
[C---:B------:R-:W-:Y:S02]  /*84e0*/  FMUL.FTZ R143, R190.reuse, R135 ;  /* 0x00000087be8f7220 */ /* 0x040fe40000410000 */
[C---:B------:R-:W-:Y:S02]  /*84f0*/  FMUL.FTZ R140, R195.reuse, R140 ;  /* 0x0000008cc38c7220 */ /* 0x040fe40000410000 */
[----:B------:R-:W-:Y:S02]  /*8500*/  FMUL.FTZ R190, R190, R245 ;  /* 0x000000f5bebe7220 */ /* 0x000fe40000410000 */
[----:B------:R-:W-:Y:S02]  /*8510*/  FADD.FTZ R204, -R204, R65 ;  /* 0x00000041cccc7221 */ /* 0x000fe40000010100 */
[----:B------:R-:W-:Y:S02]  /*8520*/  FFMA.FTZ R195, -R195, R162, -RZ ;  /* 0x000000a2c3c37223 */ /* 0x000fe400000109ff */
[----:B------:R-:W-:-:S02]  /*8530*/  FADD.FTZ R148, R203, R148 ;  /* 0x00000094cb947221 */ /* 0x000fc40000010000 */
[----:B------:R-:W-:Y:S02]  /*8540*/  FMUL.FTZ R162, R135, UR38 ;  /* 0x0000002687a27c20 */ /* 0x000fe40008410000 */
[C---:B------:R-:W-:Y:S02]  /*8550*/  FFMA.FTZ R143, R188.reuse, R245, -R143 ;  /* 0x000000f5bc8f7223 */ /* 0x040fe4000001088f */
[----:B------:R-:W-:Y:S02]  /*8560*/  FFMA.FTZ R161, R188, R135, R190 ;  /* 0x00000087bca17223 */ /* 0x000fe400000100be */
[C---:B------:R-:W-:Y:S02]  /*8570*/  FMUL.FTZ R65, R157.reuse, -R204 ;  /* 0x800000cc9d417220 */ /* 0x040fe40000410000 */
[----:B------:R-:W-:Y:S02]  /*8580*/  FMUL.FTZ R157, R157, -R148 ;  /* 0x800000949d9d7220 */ /* 0x000fe40000410000 */
[----:B------:R-:W-:-:S02]  /*8590*/  FFMA.FTZ R175, R245, UR39, R162 ;  /* 0x00000027f5af7c23 */ /* 0x000fc400080100a2 */
[C---:B------:R-:W-:Y:S02]  /*85a0*/  FMUL.FTZ R162, R194.reuse, R143 ;  /* 0x0000008fc2a27220 */ /* 0x040fe40000410000 */
[----:B------:R-:W-:Y:S01]  /*85b0*/  FMUL.FTZ R143, R194, R161 ;  /* 0x000000a1c28f7220 */ /* 0x000fe20000410000 */
[----:B------:R-:W-:Y:S01]  /*85c0*/  SHF.L.U32 R161, R0, 0x5, RZ ;  /* 0x0000000500a17819 */ /* 0x000fe200000006ff */
[C---:B------:R-:W-:Y:S02]  /*85d0*/  FFMA.FTZ R65, R158.reuse, R148, -R65 ;  /* 0x000000949e417223 */ /* 0x040fe40000010841 */
[----:B------:R-:W-:Y:S01]  /*85e0*/  FFMA.FTZ R158, R158, R204, R157 ;  /* 0x000000cc9e9e7223 */ /* 0x000fe2000001009d */
[----:B------:R-:W-:Y:S01]  /*85f0*/  LEA.HI.SX32 R147, R161, R161, 0x1b ;  /* 0x000000a1a1937211 */ /* 0x000fe200078fdaff */
[----:B------:R-:W-:Y:S02]  /*8600*/  FADD.FTZ R151, R226, R65 ;  /* 0x00000041e2977221 */ /* 0x000fe40000010000 */
[----:B------:R-:W-:-:S02]  /*8610*/  FADD.FTZ R225, -R225, R158 ;  /* 0x0000009ee1e17221 */ /* 0x000fc40000010100 */
[C---:B------:R-:W-:Y:S01]  /*8620*/  FMUL.FTZ R150, R85.reuse, R148 ;  /* 0x0000009455967220 */ /* 0x040fe20000410000 */
[----:B------:R0:W-:Y:S01]  /*8630*/  STS [R147.X4+0x8a0], R133 ;  /* 0x0008a08593007388 */ /* 0x0001e20000004800 */
[----:B------:R-:W-:Y:S02]  /*8640*/  FMUL.FTZ R65, R84, R225 ;  /* 0x000000e154417220 */ /* 0x000fe40000410000 */
[----:B------:R-:W-:Y:S01]  /*8650*/  FMUL.FTZ R152, R85, R204 ;  /* 0x000000cc55987220 */ /* 0x000fe20000410000 */
[----:B------:R1:W-:Y:S01]  /*8660*/  STS [R147.X4+0x8a8], R134 ;  /* 0x0008a88693007388 */ /* 0x0003e20000004800 */
[----:B------:R-:W-:Y:S02]  /*8670*/  FMUL.FTZ R153, R117, R150 ;  /* 0x0000009675997220 */ /* 0x000fe40000410000 */
[----:B------:R-:W-:Y:S01]  /*8680*/  FMUL.FTZ R66, R116, R65 ;  /* 0x0000004174427220 */ /* 0x000fe20000410000 */
[----:B------:R2:W-:Y:S01]  /*8690*/  STS [R147.X4+0x8b0], R140 ;  /* 0x0008b08c93007388 */ /* 0x0005e20000004800 */
[----:B------:R-:W-:-:S02]  /*86a0*/  FMUL.FTZ R155, R86, R165 ;  /* 0x000000a5569b7220 */ /* 0x000fc40000410000 */
[----:B0-----:R-:W-:Y:S01]  /*86b0*/  FMUL.FTZ R133, R84, R151 ;  /* 0x0000009754857220 */ /* 0x001fe20000410000 */
[----:B------:R0:W-:Y:S01]  /*86c0*/  STS [R147.X4+0x898], R160 ;  /* 0x000898a093007388 */ /* 0x0001e20000004800 */
[----:B------:R-:W-:Y:S02]  /*86d0*/  FMUL.FTZ R157, R88, R145 ;  /* 0x00000091589d7220 */ /* 0x000fe40000410000 */
[----:B-1----:R-:W-:Y:S01]  /*86e0*/  FFMA.FTZ R134, -R84, R100, R213 ;  /* 0x0000006454867223 */ /* 0x002fe200000101d5 */
[----:B------:R1:W-:Y:S01]  /*86f0*/  STS [R147.X4+0x8a4], R187 ;  /* 0x0008a4bb93007388 */ /* 0x0003e20000004800 */
[----:B------:R-:W-:Y:S02]  /*8700*/  FMUL.FTZ R67, R116, R133 ;  /* 0x0000008574437220 */ /* 0x000fe40000410000 */
[-C--:B--2---:R-:W-:Y:S01]  /*8710*/  FFMA.FTZ R140, R215, R152.reuse, -R153 ;  /* 0x00000098d78c7223 */ /* 0x084fe20000010899 */
[----:B------:R2:W-:Y:S01]  /*8720*/  STS [R147.X4+0x8b8], R144 ;  /* 0x0008b89093007388 */ /* 0x0005e20000004800 */
[----:B------:R-:W-:-:S02]  /*8730*/  FMUL.FTZ R152, R117, R152 ;  /* 0x0000009875987220 */ /* 0x000fc40000410000 */
[C---:B------:R-:W-:Y:S01]  /*8740*/  FFMA.FTZ R66, R134.reuse, R133, R66 ;  /* 0x0000008586427223 */ /* 0x040fe20000010042 */
[----:B------:R3:W-:Y:S01]  /*8750*/  STS [R147.X4+0x86c], R209 ;  /* 0x00086cd193007388 */ /* 0x0007e20000004800 */
[----:B------:R-:W-:Y:S02]  /*8760*/  FFMA.FTZ R67, R134, R65, -R67 ;  /* 0x0000004186437223 */ /* 0x000fe40000010843 */
[----:B------:R-:W-:Y:S01]  /*8770*/  FFMA.FTZ R65, R215, R150, R152 ;  /* 0x00000096d7417223 */ /* 0x000fe20000010098 */
[----:B------:R4:W-:Y:S01]  /*8780*/  STS [R147.X4+0x84c], R208 ;  /* 0x00084cd093007388 */ /* 0x0009e20000004800 */
[----:B------:R-:W-:Y:S02]  /*8790*/  FADD.FTZ R66, RZ, R66 ;  /* 0x00000042ff427221 */ /* 0x000fe40000010000 */
[----:B------:R-:W-:Y:S01]  /*87a0*/  FMUL.FTZ R153, R86, R149 ;  /* 0x0000009556997220 */ /* 0x000fe20000410000 */
[----:B------:R-:W-:Y:S01]  /*87b0*/  STS [R147.X4+0x840], R240 ;  /* 0x000840f093007388 */ /* 0x000fe20000004800 */
[----:B------:R-:W-:-:S02]  /*87c0*/  FMUL.FTZ R152, R118, R155 ;  /* 0x0000009b76987220 */ /* 0x000fc40000410000 */
[----:B------:R-:W-:Y:S01]  /*87d0*/  FADD.FTZ R67, RZ, R67 ;  /* 0x00000043ff437221 */ /* 0x000fe20000010000 */
[----:B------:R-:W-:Y:S01]  /*87e0*/  STS [R147.X4+0x844], R237 ;  /* 0x000844ed93007388 */ /* 0x000fe20000004800 */
[----:B------:R-:W-:Y:S02]  /*87f0*/  FADD.FTZ R65, R66, R65 ;  /* 0x0000004142417221 */ /* 0x000fe40000010000 */
[-C--:B------:R-:W-:Y:S01]  /*8800*/  FFMA.FTZ R152, R214, R153.reuse, R152 ;  /* 0x00000099d6987223 */ /* 0x080fe20000010098 */
[----:B------:R-:W-:Y:S01]  /*8810*/  STS [R147.X4+0x848], R239 ;  /* 0x000848ef93007388 */ /* 0x000fe20000004800 */
[----:B------:R-:W-:Y:S02]  /*8820*/  FMUL.FTZ R66, R118, R153 ;  /* 0x0000009976427220 */ /* 0x000fe40000410000 */
[----:B------:R-:W-:Y:S01]  /*8830*/  FADD.FTZ R67, R67, R140 ;  /* 0x0000008c43437221 */ /* 0x000fe20000010000 */
[----:B------:R-:W-:Y:S01]  /*8840*/  STS [R147.X4+0x850], R238 ;  /* 0x000850ee93007388 */ /* 0x000fe20000004800 */
[----:B------:R-:W-:-:S02]  /*8850*/  FMUL.FTZ R140, R87, R166 ;  /* 0x000000a6578c7220 */ /* 0x000fc40000410000 */
[----:B------:R-:W-:Y:S01]  /*8860*/  FADD.FTZ R65, R65, R152 ;  /* 0x0000009841417221 */ /* 0x000fe20000010000 */
[----:B------:R-:W-:Y:S01]  /*8870*/  STS [R147.X4+0x854], R217 ;  /* 0x000854d993007388 */ /* 0x000fe20000004800 */
[C---:B------:R-:W-:Y:S02]  /*8880*/  FMUL.FTZ R152, R87.reuse, R64 ;  /* 0x0000004057987220 */ /* 0x040fe40000410000 */
[----:B------:R-:W-:Y:S01]  /*8890*/  FFMA.FTZ R66, R214, R155, -R66 ;  /* 0x0000009bd6427223 */ /* 0x000fe20000010842 */
[----:B------:R-:W-:Y:S01]  /*88a0*/  STS [R147.X4+0x858], R236 ;  /* 0x000858ec93007388 */ /* 0x000fe20000004800 */
[----:B------:R-:W-:Y:S02]  /*88b0*/  FFMA.FTZ R155, -R87, R103, R218 ;  /* 0x00000067579b7223 */ /* 0x000fe400000101da */
[C---:B------:R-:W-:Y:S01]  /*88c0*/  FMUL.FTZ R156, R119.reuse, R140 ;  /* 0x0000008c779c7220 */ /* 0x040fe20000410000 */
[----:B------:R-:W-:Y:S01]  /*88d0*/  STS [R147.X4+0x85c], R233 ;  /* 0x00085ce993007388 */ /* 0x000fe20000004800 */
[----:B------:R-:W-:-:S02]  /*88e0*/  FMUL.FTZ R154, R119, R152 ;  /* 0x00000098779a7220 */ /* 0x000fc40000410000 */
[----:B------:R-:W-:Y:S01]  /*88f0*/  FMUL.FTZ R167, R88, R169 ;  /* 0x000000a958a77220 */ /* 0x000fe20000410000 */
[----:B------:R-:W-:Y:S01]  /*8900*/  STS [R147.X4+0x860], R235 ;  /* 0x000860eb93007388 */ /* 0x000fe20000004800 */
[----:B------:R-:W-:Y:S02]  /*8910*/  FMUL.FTZ R158, R120, R157 ;  /* 0x0000009d789e7220 */ /* 0x000fe40000410000 */
[----:B------:R-:W-:Y:S01]  /*8920*/  FFMA.FTZ R161, R155, R152, -R156 ;  /* 0x000000989ba17223 */ /* 0x000fe2000001089c */
[----:B------:R-:W-:Y:S01]  /*8930*/  STS [R147.X4+0x864], R212 ;  /* 0x000864d493007388 */ /* 0x000fe20000004800 */
[----:B------:R-:W-:Y:S02]  /*8940*/  FADD.FTZ R66, R67, R66 ;  /* 0x0000004243427221 */ /* 0x000fe40000010000 */
[----:B------:R-:W-:Y:S01]  /*8950*/  FMUL.FTZ R152, R89, R170 ;  /* 0x000000aa59987220 */ /* 0x000fe20000410000 */
[----:B------:R-:W-:Y:S01]  /*8960*/  STS [R147.X4+0x868], R234 ;  /* 0x000868ea93007388 */ /* 0x000fe20000004800 */
[----:B------:R-:W-:-:S02]  /*8970*/  FFMA.FTZ R154, R155, R140, R154 ;  /* 0x0000008c9b9a7223 */ /* 0x000fc4000001009a */
[-C--:B------:R-:W-:Y:S01]  /*8980*/  FFMA.FTZ R67, R216, R167.reuse, -R158 ;  /* 0x000000a7d8437223 */ /* 0x080fe2000001089e */
[----:B------:R-:W-:Y:S01]  /*8990*/  STS [R147.X4+0x870], R232 ;  /* 0x000870e893007388 */ /* 0x000fe20000004800 */
[----:B------:R-:W-:Y:S02]  /*89a0*/  FMUL.FTZ R167, R120, R167 ;  /* 0x000000a778a77220 */ /* 0x000fe40000410000 */
[----:B------:R-:W-:Y:S01]  /*89b0*/  FMUL.FTZ R156, R89, R146 ;  /* 0x00000092599c7220 */ /* 0x000fe20000410000 */
[----:B------:R-:W-:Y:S01]  /*89c0*/  STS [R147.X4+0x874], R229 ;  /* 0x000874e593007388 */ /* 0x000fe20000004800 */
[----:B------:R-:W-:Y:S02]  /*89d0*/  FADD.FTZ R66, R66, R161 ;  /* 0x000000a142427221 */ /* 0x000fe40000010000 */
[----:B0-----:R-:W-:Y:S01]  /*89e0*/  FMUL.FTZ R160, R121, R152 ;  /* 0x0000009879a07220 */ /* 0x001fe20000410000 */
[----:B------:R-:W-:Y:S01]  /*89f0*/  STS [R147.X4+0x878], R231 ;  /* 0x000878e793007388 */ /* 0x000fe20000004800 */
[----:B------:R-:W-:-:S02]  /*8a00*/  FADD.FTZ R65, R65, R154 ;  /* 0x0000009a41417221 */ /* 0x000fc40000010000 */
[----:B------:R-:W-:Y:S01]  /*8a10*/  FMUL.FTZ R161, R90, R137 ;  /* 0x000000895aa17220 */ /* 0x000fe20000410000 */
[----:B------:R-:W-:Y:S01]  /*8a20*/  STS [R147.X4+0x87c], R210 ;  /* 0x00087cd293007388 */ /* 0x000fe20000004800 */
[----:B------:R-:W-:Y:S02]  /*8a30*/  FFMA.FTZ R154, R216, R157, R167 ;  /* 0x0000009dd89a7223 */ /* 0x000fe400000100a7 */
[-C--:B------:R-:W-:Y:S01]  /*8a40*/  FMUL.FTZ R158, R121, R156.reuse ;  /* 0x0000009c799e7220 */ /* 0x080fe20000410000 */
[----:B------:R-:W-:Y:S01]  /*8a50*/  STS [R147.X4+0x880], R230 ;  /* 0x000880e693007388 */ /* 0x000fe20000004800 */
[----:B------:R-:W-:Y:S02]  /*8a60*/  FFMA.FTZ R171, R219, R156, -R160 ;  /* 0x0000009cdbab7223 */ /* 0x000fe400000108a0 */
[----:B------:R-:W-:Y:S01]  /*8a70*/  FADD.FTZ R66, R66, R67 ;  /* 0x0000004342427221 */ /* 0x000fe20000010000 */
[----:B------:R-:W-:Y:S01]  /*8a80*/  STS [R147.X4+0x884], R224 ;  /* 0x000884e093007388 */ /* 0x000fe20000004800 */
[----:B------:R-:W-:-:S02]  /*8a90*/  FMUL.FTZ R67, R90, R173 ;  /* 0x000000ad5a437220 */ /* 0x000fc40000410000 */
[----:B------:R-:W-:Y:S01]  /*8aa0*/  FMUL.FTZ R156, R122, R161 ;  /* 0x000000a17a9c7220 */ /* 0x000fe20000410000 */
[----:B------:R-:W-:Y:S01]  /*8ab0*/  STS [R147.X4+0x890], R242 ;  /* 0x000890f293007388 */ /* 0x000fe20000004800 */
[----:B------:R-:W-:Y:S02]  /*8ac0*/  FADD.FTZ R65, R65, R154 ;  /* 0x0000009a41417221 */ /* 0x000fe40000010000 */
[----:B------:R-:W-:Y:S01]  /*8ad0*/  FFMA.FTZ R158, R219, R152, R158 ;  /* 0x00000098db9e7223 */ /* 0x000fe2000001009e */
[----:B------:R-:W-:Y:S01]  /*8ae0*/  STS [R147.X4+0x894], R241 ;  /* 0x000894f193007388 */ /* 0x000fe20000004800 */
[----:B------:R-:W-:Y:S02]  /*8af0*/  FFMA.FTZ R194, -R194, R175, -RZ ;  /* 0x000000afc2c27223 */ /* 0x000fe400000109ff */
[----:B------:R-:W-:Y:S01]  /*8b00*/  FFMA.FTZ R175, R222, R67, -R156 ;  /* 0x00000043deaf7223 */ /* 0x000fe2000001089c */
[----:B------:R-:W-:Y:S01]  /*8b10*/  STS [R147.X4+0x89c], R200 ;  /* 0x00089cc893007388 */ /* 0x000fe20000004800 */
[----:B------:R-:W-:-:S02]  /*8b20*/  FADD.FTZ R65, R65, R158 ;  /* 0x0000009e41417221 */ /* 0x000fc40000010000 */
[----:B------:R-:W-:Y:S01]  /*8b30*/  FMUL.FTZ R167, R92, R177 ;  /* 0x000000b15ca77220 */ /* 0x000fe20000410000 */
[----:B------:R-:W-:Y:S01]  /*8b40*/  STS [R147.X4+0x8ac], R196 ;  /* 0x0008acc493007388 */ /* 0x000fe20000004800 */
[----:B------:R-:W-:Y:S02]  /*8b50*/  FMUL.FTZ R67, R122, R67 ;  /* 0x000000437a437220 */ /* 0x000fe40000410000 */
[----:B------:R-:W-:Y:S01]  /*8b60*/  FMUL.FTZ R158, R91, R142 ;  /* 0x0000008e5b9e7220 */ /* 0x000fe20000410000 */
[----:B------:R-:W-:Y:S01]  /*8b70*/  STS [R147.X4+0x8b4], R195 ;  /* 0x0008b4c393007388 */ /* 0x000fe20000004800 */
[C---:B------:R-:W-:Y:S02]  /*8b80*/  FFMA.FTZ R154, -R92.reuse, R108, R221 ;  /* 0x0000006c5c9a7223 */ /* 0x040fe400000101dd */
[----:B-1----:R-:W-:Y:S01]  /*8b90*/  FMUL.FTZ R187, R92, R141 ;  /* 0x0000008d5cbb7220 */ /* 0x002fe20000410000 */
[----:B------:R-:W-:Y:S01]  /*8ba0*/  STS [R147.X4+0x8bc], R194 ;  /* 0x0008bcc293007388 */ /* 0x000fe20000004800 */
[----:B------:R-:W-:-:S02]  /*8bb0*/  FMUL.FTZ R160, R124, R167 ;  /* 0x000000a77ca07220 */ /* 0x000fc40000410000 */
[----:B------:R-:W-:Y:S02]  /*8bc0*/  FFMA.FTZ R156, R222, R161, R67 ;  /* 0x000000a1de9c7223 */ /* 0x000fe40000010043 */
[----:B--2---:R-:W-:Y:S02]  /*8bd0*/  FMUL.FTZ R144, R91, R174 ;  /* 0x000000ae5b907220 */ /* 0x004fe40000410000 */
[----:B------:R-:W-:Y:S02]  /*8be0*/  FMUL.FTZ R67, R123, R158 ;  /* 0x0000009e7b437220 */ /* 0x000fe40000410000 */
[----:B------:R-:W-:Y:S02]  /*8bf0*/  FADD.FTZ R65, R65, R156 ;  /* 0x0000009c41417221 */ /* 0x000fe40000010000 */
[-C--:B---3--:R-:W-:Y:S02]  /*8c00*/  FFMA.FTZ R209, R154, R187.reuse, -R160 ;  /* 0x000000bb9ad17223 */ /* 0x088fe400000108a0 */
[----:B------:R-:W-:Y:S01]  /*8c10*/  FFMA.FTZ R156, R220, R144, R67 ;  /* 0x00000090dc9c7223 */ /* 0x000fe20000010043 */
[----:B------:R-:W-:Y:S01]  /*8c20*/  MOV R67, UR26 ;  /* 0x0000001a00437c02 */ /* 0x000fe20008000f00 */
[----:B------:R-:W-:-:S02]  /*8c30*/  FMUL.FTZ R187, R124, R187 ;  /* 0x000000bb7cbb7220 */ /* 0x000fc40000410000 */
[----:B------:R-:W-:Y:S02]  /*8c40*/  FADD.FTZ R65, R65, R156 ;  /* 0x0000009c41417221 */ /* 0x000fe40000010000 */
[----:B----4-:R-:W-:Y:S02]  /*8c50*/  FFMA.FTZ R208, R154, R167, R187 ;  /* 0x000000a79ad07223 */ /* 0x010fe400000100bb */
[----:B------:R-:W-:Y:S02]  /*8c60*/  FMUL.FTZ R179, R123, R144 ;  /* 0x000000907bb37220 */ /* 0x000fe40000410000 */
[----:B------:R-:W-:Y:S02]  /*8c70*/  FADD.FTZ R208, R65, R208 ;  /* 0x000000d041d07221 */ /* 0x000fe40000010000 */
[----:B------:R-:W-:Y:S02]  /*8c80*/  FADD.FTZ R66, R66, R171 ;  /* 0x000000ab42427221 */ /* 0x000fe40000010000 */
[----:B------:R-:W-:-:S02]  /*8c90*/  FMUL.FTZ R65, R159, UR42 ;  /* 0x0000002a9f417c20 */ /* 0x000fc40008410000 */
[C---:B------:R-:W-:Y:S02]  /*8ca0*/  FMUL.FTZ R228, R125.reuse, UR39 ;  /* 0x000000277de47c20 */ /* 0x040fe40008410000 */
[----:B------:R-:W-:Y:S02]  /*8cb0*/  FMUL.FTZ R252, R125, UR38 ;  /* 0x000000267dfc7c20 */ /* 0x000fe40008410000 */
[----:B------:R-:W-:Y:S02]  /*8cc0*/  FFMA.FTZ R179, R220, R158, -R179 ;  /* 0x0000009edcb37223 */ /* 0x000fe400000108b3 */
[----:B------:R-:W-:Y:S02]  /*8cd0*/  FADD.FTZ R66, R66, R175 ;  /* 0x000000af42427221 */ /* 0x000fe40000010000 */
[----:B------:R-:W-:Y:S02]  /*8ce0*/  FFMA.FTZ R176, R130, UR43, R65 ;  /* 0x0000002b82b07c23 */ /* 0x000fe40008010041 */
[----:B------:R-:W-:-:S02]  /*8cf0*/  FMUL.FTZ R65, R197, UR42 ;  /* 0x0000002ac5417c20 */ /* 0x000fc40008410000 */
[C---:B------:R-:W-:Y:S02]  /*8d00*/  FFMA.FTZ R228, R223.reuse, UR38, -R228 ;  /* 0x00000026dfe47c23 */ /* 0x040fe400080108e4 */
[----:B------:R-:W-:Y:S02]  /*8d10*/  FFMA.FTZ R252, R223, UR39, R252 ;  /* 0x00000027dffc7c23 */ /* 0x000fe400080100fc */
[----:B------:R-:W-:Y:S02]  /*8d20*/  FADD.FTZ R139, R139, R162 ;  /* 0x000000a28b8b7221 */ /* 0x000fe40000010000 */
[----:B------:R-:W-:Y:S01]  /*8d30*/  FADD.FTZ R66, R66, R179 ;  /* 0x000000b342427221 */ /* 0x000fe20000010000 */
[----:B------:R-:W-:Y:S01]  /*8d40*/  LEA R179, R67, -R0, 0x1 ;  /* 0x8000000043b37211 */ /* 0x000fe200078e08ff */
[----:B------:R-:W-:Y:S02]  /*8d50*/  FFMA.FTZ R162, R198, UR43, R65 ;  /* 0x0000002bc6a27c23 */ /* 0x000fe40008010041 */
[----:B------:R-:W-:Y:S01]  /*8d60*/  FMUL.FTZ R228, R227, R228 ;  /* 0x000000e4e3e47220 */ /* 0x000fe20000410000 */
[----:B------:R-:W-:Y:S01]  /*8d70*/  ISETP.GE.AND P0, PT, R179, 0x1, PT ;  /* 0x00000001b300780c */ /* 0x000fe20003f06270 */
[----:B------:R-:W-:-:S02]  /*8d80*/  FMUL.FTZ R65, R185, UR42 ;  /* 0x0000002ab9417c20 */ /* 0x000fc40008410000 */
[----:B------:R-:W-:Y:S01]  /*8d90*/  FFMA.FTZ R227, -R227, R252, -RZ ;  /* 0x000000fce3e37223 */ /* 0x000fe200000109ff */
[----:B------:R-:W-:Y:S01]  /*8da0*/  STS [R147.X4+0x888], R228 ;  /* 0x000888e493007388 */ /* 0x000fe20000004800 */
[----:B------:R-:W-:Y:S02]  /*8db0*/  FADD.FTZ R209, R66, R209 ;  /* 0x000000d142d17221 */ /* 0x000fe40000010000 */
[----:B------:R-:W-:Y:S01]  /*8dc0*/  FMUL.FTZ R66, R180, UR42 ;  /* 0x0000002ab4427c20 */ /* 0x000fe20008410000 */
[----:B------:R0:W-:Y:S01]  /*8dd0*/  STS [R147.X4+0x88c], R227 ;  /* 0x00088ce393007388 */ /* 0x0001e20000004800 */
[----:B------:R-:W-:Y:S02]  /*8de0*/  FFMA.FTZ R158, R184, UR43, R65 ;  /* 0x0000002bb89e7c23 */ /* 0x000fe40008010041 */
[----:B------:R-:W-:Y:S02]  /*8df0*/  FMUL.FTZ R65, R181, UR42 ;  /* 0x0000002ab5417c20 */ /* 0x000fe40008410000 */
[----:B------:R-:W-:-:S02]  /*8e00*/  FFMA.FTZ R188, -R94, R110, R211 ;  /* 0x0000006e5ebc7223 */ /* 0x000fc400000101d3 */
[----:B------:R-:W-:Y:S02]  /*8e10*/  FMUL.FTZ R211, R94, R181 ;  /* 0x000000b55ed37220 */ /* 0x000fe40000410000 */
[----:B------:R-:W-:Y:S02]  /*8e20*/  FMUL.FTZ R67, R201, UR42 ;  /* 0x0000002ac9437c20 */ /* 0x000fe40008410000 */
[----:B0-----:R-:W-:Y:S02]  /*8e30*/  FFMA.FTZ R147, R181, UR43, -R66 ;  /* 0x0000002bb5937c23 */ /* 0x001fe40008010842 */
[----:B------:R-:W-:Y:S02]  /*8e40*/  FMUL.FTZ R66, R177, UR42 ;  /* 0x0000002ab1427c20 */ /* 0x000fe40008410000 */
[----:B------:R-:W-:Y:S02]  /*8e50*/  FFMA.FTZ R181, R180, UR43, R65 ;  /* 0x0000002bb4b57c23 */ /* 0x000fe40008010041 */
[----:B------:R-:W-:-:S02]  /*8e60*/  FMUL.FTZ R65, R138, UR42 ;  /* 0x0000002a8a417c20 */ /* 0x000fc40008410000 */
[----:B------:R-:W-:Y:S02]  /*8e70*/  FFMA.FTZ R187, R141, UR43, -R66 ;  /* 0x0000002b8dbb7c23 */ /* 0x000fe40008010842 */
[----:B------:R-:W-:Y:S02]  /*8e80*/  FMUL.FTZ R66, R137, UR42 ;  /* 0x0000002a89427c20 */ /* 0x000fe40008410000 */
[----:B------:R-:W-:Y:S02]  /*8e90*/  FFMA.FTZ R192, R178, UR43, R65 ;  /* 0x0000002bb2c07c23 */ /* 0x000fe40008010041 */
[----:B------:R-:W-:Y:S02]  /*8ea0*/  FMUL.FTZ R65, R174, UR42 ;  /* 0x0000002aae417c20 */ /* 0x000fe40008410000 */
[----:B------:R-:W-:Y:S02]  /*8eb0*/  FMUL.FTZ R196, R141, UR42 ;  /* 0x0000002a8dc47c20 */ /* 0x000fe40008410000 */
[----:B------:R-:W-:-:S02]  /*8ec0*/  FFMA.FTZ R141, R173, UR43, -R66 ;  /* 0x0000002bad8d7c23 */ /* 0x000fc40008010842 */
[----:B------:R-:W-:Y:S02]  /*8ed0*/  FFMA.FTZ R168, R132, UR43, R67 ;  /* 0x0000002b84a87c23 */ /* 0x000fe40008010043 */
[----:B------:R-:W-:Y:S02]  /*8ee0*/  FMUL.FTZ R66, R145, UR42 ;  /* 0x0000002a91427c20 */ /* 0x000fe40008410000 */
[----:B------:R-:W-:Y:S02]  /*8ef0*/  FMUL.FTZ R67, R178, UR42 ;  /* 0x0000002ab2437c20 */ /* 0x000fe40008410000 */
[----:B------:R-:W-:Y:S02]  /*8f00*/  FFMA.FTZ R194, R142, UR43, -R65 ;  /* 0x0000002b8ec27c23 */ /* 0x000fe40008010841 */
[----:B------:R-:W-:Y:S02]  /*8f10*/  FFMA.FTZ R191, R177, UR43, R196 ;  /* 0x0000002bb1bf7c23 */ /* 0x000fe400080100c4 */
[----:B------:R-:W-:-:S02]  /*8f20*/  FMUL.FTZ R65, R170, UR42 ;  /* 0x0000002aaa417c20 */ /* 0x000fc40008410000 */
[----:B------:R-:W-:Y:S02]  /*8f30*/  FMUL.FTZ R196, R173, UR42 ;  /* 0x0000002aadc47c20 */ /* 0x000fe40008410000 */
[C---:B------:R-:W-:Y:S02]  /*8f40*/  FFMA.FTZ R173, R169.reuse, UR43, -R66 ;  /* 0x0000002ba9ad7c23 */ /* 0x040fe40008010842 */
[----:B------:R-:W-:Y:S02]  /*8f50*/  FFMA.FTZ R190, R138, UR43, -R67 ;  /* 0x0000002b8abe7c23 */ /* 0x000fe40008010843 */
[----:B------:R-:W-:Y:S02]  /*8f60*/  FMUL.FTZ R189, R142, UR42 ;  /* 0x0000002a8ebd7c20 */ /* 0x000fe40008410000 */
[----:B------:R-:W-:Y:S02]  /*8f70*/  FMUL.FTZ R66, R169, UR42 ;  /* 0x0000002aa9427c20 */ /* 0x000fe40008410000 */
[----:B------:R-:W-:-:S02]  /*8f80*/  FFMA.FTZ R142, R146, UR43, -R65 ;  /* 0x0000002b928e7c23 */ /* 0x000fc40008010841 */
[----:B------:R-:W-:Y:S02]  /*8f90*/  FMUL.FTZ R67, R146, UR42 ;  /* 0x0000002a92437c20 */ /* 0x000fe40008410000 */
[----:B------:R-:W-:Y:S02]  /*8fa0*/  FMUL.FTZ R65, R166, UR42 ;  /* 0x0000002aa6417c20 */ /* 0x000fe40008410000 */
[----:B------:R-:W-:Y:S02]  /*8fb0*/  FFMA.FTZ R193, R137, UR43, R196 ;  /* 0x0000002b89c17c23 */ /* 0x000fe400080100c4 */
[----:B------:R-:W-:Y:S02]  /*8fc0*/  FFMA.FTZ R169, R145, UR43, R66 ;  /* 0x0000002b91a97c23 */ /* 0x000fe40008010042 */
[----:B------:R-:W-:Y:S02]  /*8fd0*/  FFMA.FTZ R196, R170, UR43, R67 ;  /* 0x0000002baac47c23 */ /* 0x000fe40008010043 */
[----:B------:R-:W-:-:S02]  /*8fe0*/  FMUL.FTZ R66, R149, UR42 ;  /* 0x0000002a95427c20 */ /* 0x000fc40008410000 */
[C---:B------:R-:W-:Y:S02]  /*8ff0*/  FFMA.FTZ R146, R64.reuse, UR43, -R65 ;  /* 0x0000002b40927c23 */ /* 0x040fe40008010841 */
[----:B------:R-:W-:Y:S02]  /*9000*/  FMUL.FTZ R67, R64, UR42 ;  /* 0x0000002a40437c20 */ /* 0x000fe40008410000 */
[----:B------:R-:W-:Y:S02]  /*9010*/  FMUL.FTZ R65, R148, UR42 ;  /* 0x0000002a94417c20 */ /* 0x000fe40008410000 */
[----:B------:R-:W-:Y:S02]  /*9020*/  FMUL.FTZ R64, R151, UR42 ;  /* 0x0000002a97407c20 */ /* 0x000fe40008410000 */
[C---:B------:R-:W-:Y:S02]  /*9030*/  FFMA.FTZ R195, R165.reuse, UR43, -R66 ;  /* 0x0000002ba5c37c23 */ /* 0x040fe40008010842 */
[----:B------:R-:W-:-:S02]  /*9040*/  FMUL.FTZ R66, R165, UR42 ;  /* 0x0000002aa5427c20 */ /* 0x000fc40008410000 */
[----:B------:R-:W-:Y:S02]  /*9050*/  FMUL.FTZ R212, R93, R138 ;  /* 0x0000008a5dd47220 */ /* 0x000fe40000410000 */
[----:B------:R-:W-:Y:S02]  /*9060*/  FFMA.FTZ R200, R204, UR43, -R65 ;  /* 0x0000002bccc87c23 */ /* 0x000fe40008010841 */
[----:B------:R-:W-:Y:S02]  /*9070*/  FFMA.FTZ R165, R225, UR43, -R64 ;  /* 0x0000002be1a57c23 */ /* 0x000fe40008010840 */
[----:B------:R-:W-:Y:S02]  /*9080*/  FMUL.FTZ R186, R130, UR42 ;  /* 0x0000002a82ba7c20 */ /* 0x000fe40008410000 */
[----:B------:R-:W-:Y:S02]  /*9090*/  FMUL.FTZ R172, R132, UR42 ;  /* 0x0000002a84ac7c20 */ /* 0x000fe40008410000 */
[----:B------:R-:W-:-:S02]  /*90a0*/  FMUL.FTZ R164, R198, UR42 ;  /* 0x0000002ac6a47c20 */ /* 0x000fc40008410000 */
[----:B------:R-:W-:Y:S02]  /*90b0*/  FMUL.FTZ R160, R184, UR42 ;  /* 0x0000002ab8a07c20 */ /* 0x000fe40008410000 */
[----:B------:R-:W-:Y:S02]  /*90c0*/  FMUL.FTZ R175, R183, UR42 ;  /* 0x0000002ab7af7c20 */ /* 0x000fe40008410000 */
[----:B------:R-:W-:Y:S02]  /*90d0*/  FMUL.FTZ R156, R182, UR42 ;  /* 0x0000002ab69c7c20 */ /* 0x000fe40008410000 */
[----:B------:R-:W-:Y:S02]  /*90e0*/  FMUL.FTZ R171, R94, R180 ;  /* 0x000000b45eab7220 */ /* 0x000fe40000410000 */
[----:B------:R-:W-:Y:S02]  /*90f0*/  FMUL.FTZ R138, R93, R178 ;  /* 0x000000b25d8a7220 */ /* 0x000fe40000410000 */
[----:B------:R-:W-:-:S02]  /*9100*/  FMUL.FTZ R65, R204, UR42 ;  /* 0x0000002acc417c20 */ /* 0x000fc40008410000 */
[----:B------:R-:W-:Y:S02]  /*9110*/  FMUL.FTZ R64, R225, UR42 ;  /* 0x0000002ae1407c20 */ /* 0x000fe40008410000 */
[----:B------:R-:W-:Y:S02]  /*9120*/  FFMA.FTZ R223, -R93, R109, R223 ;  /* 0x0000006d5ddf7223 */ /* 0x000fe400000101df */
[----:B------:R-:W-:Y:S02]  /*9130*/  FFMA.FTZ R186, R159, UR43, -R186 ;  /* 0x0000002b9fba7c23 */ /* 0x000fe400080108ba */
[----:B------:R-:W-:Y:S02]  /*9140*/  FFMA.FTZ R172, R201, UR43, -R172 ;  /* 0x0000002bc9ac7c23 */ /* 0x000fe400080108ac */
[----:B------:R-:W-:Y:S02]  /*9150*/  FFMA.FTZ R164, R197, UR43, -R164 ;  /* 0x0000002bc5a47c23 */ /* 0x000fe400080108a4 */
[----:B------:R-:W-:-:S02]  /*9160*/  FFMA.FTZ R160, R185, UR43, -R160 ;  /* 0x0000002bb9a07c23 */ /* 0x000fc400080108a0 */
[----:B------:R-:W-:Y:S02]  /*9170*/  FFMA.FTZ R175, R182, UR43, -R175 ;  /* 0x0000002bb6af7c23 */ /* 0x000fe400080108af */
[----:B------:R-:W-:Y:S02]  /*9180*/  FFMA.FTZ R156, R183, UR43, R156 ;  /* 0x0000002bb79c7c23 */ /* 0x000fe4000801009c */
[----:B------:R-:W-:Y:S02]  /*9190*/  FMUL.FTZ R210, R128, R171 ;  /* 0x000000ab80d27220 */ /* 0x000fe40000410000 */
[----:B------:R-:W-:Y:S02]  /*91a0*/  FMUL.FTZ R213, R125, R138 ;  /* 0x0000008a7dd57220 */ /* 0x000fe40000410000 */
[----:B------:R-:W-:Y:S02]  /*91b0*/  FFMA.FTZ R189, R174, UR43, R189 ;  /* 0x0000002baebd7c23 */ /* 0x000fe400080100bd */
        /* <DEDUP_REMOVED lines=11> */
[----:B------:R-:W-:Y:S02]  /*9270*/  ULDC.64 UR36, c[0x0][0x2b8] ;  /* 0x0000ae0000247ab9 */ /* 0x000fe40000000a00 */
[----:B------:R-:W-:Y:S02]  /*9280*/  ULEA UR45, UR24, 0xfffffc00, 0xa ;  /* 0xfffffc00182d7891 */ /* 0x000fe4000f8e503f */
[----:B------:R-:W-:Y:S02]  /*9290*/  USHF.R.U64 UR41, UR36, 0x1, UR37 ;  /* 0x0000000124297899 */ /* 0x000fe40008001225 */
        /* <DEDUP_REMOVED lines=22> */
.L_x_8311:
[----:B------:R-:W-:Y:S05]  /*9400*/  BSYNC B0 ;  /* 0x0000000000007941 */ /* 0x000fea0003800000 */
.L_x_8310:
[-C--:B------:R-:W-:Y:S01]  /*9410*/  FFMA.FTZ R64, R223, R212.reuse, -R213 ;  /* 0x000000d4df407223 */ /* 0x080fe200000108d5 */
[----:B------:R-:W-:Y:S01]  /*9420*/  ULDC.64 UR36, c[0x0][0x2b8] ;  /* 0x0000ae0000247ab9 */ /* 0x000fe20000000a00 */
[----:B------:R-:W-:Y:S01]  /*9430*/  FMUL.FTZ R212, R125, R212 ;  /* 0x000000d47dd47220 */ /* 0x000fe20000410000 */
[----:B------:R-:W-:Y:S01]  /*9440*/  USHF.R.U32.HI UR38, URZ, 0x1, UR37 ;  /* 0x000000013f267899 */ /* 0x000fe20008011625 */
[-C--:B0-----:R-:W-:Y:S01]  /*9450*/  FFMA.FTZ R67, R188, R211.reuse, -R210 ;  /* 0x000000d3bc437223 */ /* 0x081fe200000108d2 */
[----:B------:R-:W-:Y:S01]  /*9460*/  USHF.R.U64 UR36, UR36, 0x1, UR37 ;  /* 0x0000000124247899 */ /* 0x000fe20008001225 */
[----:B------:R-:W-:Y:S01]  /*9470*/  FFMA.FTZ R65, R223, R138, R212 ;  /* 0x0000008adf417223 */ /* 0x000fe200000100d4 */
[----:B------:R-:W-:Y:S01]  /*9480*/  UIMAD UR37, UR38, UR12, URZ ;  /* 0x0000000c262572a4 */ /* 0x000fe2000f8e023f */
[----:B------:R-:W-:Y:S01]  /*9490*/  FMUL.FTZ R211, R128, R211 ;  /* 0x000000d380d37220 */ /* 0x000fe20000410000 */
[----:B------:R-:W-:Y:S01]  /*94a0*/  UIMAD.WIDE.U32 UR38, UR36, UR12, URZ ;  /* 0x0000000c242672a5 */ /* 0x000fe2000f8e003f */
[----:B------:R-:W-:Y:S01]  /*94b0*/  FADD.FTZ R65, R208, R65 ;  /* 0x00000041d0417221 */ /* 0x000fe20000010000 */
[----:B------:R-:W-:Y:S01]  /*94c0*/  UIMAD UR40, UR13, UR36, UR37 ;  /* 0x000000240d2872a4 */ /* 0x000fe2000f8e0225 */
[----:B------:R-:W-:Y:S01]  /*94d0*/  FFMA.FTZ R66, R188, R171, R211 ;  /* 0x000000abbc427223 */ /* 0x000fe200000100d3 */
[----:B------:R-:W-:Y:S01]  /*94e0*/  ULDC UR41, c[0x0][0x174] ;  /* 0x00005d0000297ab9 */ /* 0x000fe20000000800 */
[----:B------:R-:W-:Y:S01]  /*94f0*/  FADD.FTZ R136, R136, -R143 ;  /* 0x8000008f88887221 */ /* 0x000fe20000010000 */
[----:B------:R-:W-:Y:S01]  /*9500*/  ULDC.64 UR36, c[0x0][0x2c0] ;  /* 0x0000b00000247ab9 */ /* 0x000fe20000000a00 */
[----:B------:R-:W-:Y:S01]  /*9510*/  FMUL.FTZ R143, R95, R183 ;  /* 0x000000b75f8f7220 */ /* 0x000fe20000410000 */
[----:B------:R-:W-:Y:S01]  /*9520*/  UIADD3 UR39, UR40, UR39, URZ ;  /* 0x0000002728277290 */ /* 0x000fe2000fffe03f */
[----:B------:R-:W-:Y:S01]  /*9530*/  FADD.FTZ R64, R209, R64 ;  /* 0x00000040d1407221 */ /* 0x000fe20000010000 */
[----:B------:R-:W-:Y:S01]  /*9540*/  UIMAD UR40, UR15, UR36, URZ ;  /* 0x000000240f2872a4 */ /* 0x000fe2000f8e023f */
[----:B------:R-:W-:Y:S01]  /*9550*/  FADD.FTZ R65, R65, R66 ;  /* 0x0000004241417221 */ /* 0x000fe20000010000 */
[----:B------:R-:W-:Y:S01]  /*9560*/  UIMAD.WIDE.U32 UR38, UR14, UR36, UR38 ;  /* 0x000000240e2672a5 */ /* 0x000fe2000f8e0026 */
[C---:B------:R-:W-:Y:S01]  /*9570*/  FFMA.FTZ R207, -R95.reuse, R111, R207 ;  /* 0x0000006f5fcf7223 */ /* 0x040fe200000101cf */
[----:B------:R-:W-:Y:S01]  /*9580*/  UIMAD UR40, UR14, UR37, UR40 ;  /* 0x000000250e2872a4 */ /* 0x000fe2000f8e0228 */
[----:B------:R-:W-:Y:S01]  /*9590*/  FMUL.FTZ R208, R96, R184 ;  /* 0x000000b860d07220 */ /* 0x000fe20000410000 */
[----:B------:R-:W-:Y:S01]  /*95a0*/  BSSY B0, `(.L_x_8312) ;  /* 0x0000049000007945 */ /* 0x000fe20003800000 */
[----:B------:R-:W-:Y:S01]  /*95b0*/  FMUL.FTZ R182, R95, R182 ;  /* 0x000000b65fb67220 */ /* 0x000fe20000410000 */
[----:B------:R-:W-:Y:S01]  /*95c0*/  ULDC.64 UR36, c[0x0][0x320] ;  /* 0x0000c80000247ab9 */ /* 0x000fe20000000a00 */
[----:B------:R-:W-:Y:S01]  /*95d0*/  FMUL.FTZ R66, R126, R143 ;  /* 0x0000008f7e427220 */ /* 0x000fe20000410000 */
[----:B------:R-:W-:Y:S01]  /*95e0*/  UIADD3 UR40, UR40, UR39, URZ ;  /* 0x0000002728287290 */ /* 0x000fe2000fffe03f */
[----:B------:R-:W-:Y:S01]  /*95f0*/  FFMA.FTZ R209, -R96, R112, R206 ;  /* 0x0000007060d17223 */ /* 0x000fe200000101ce */
[----:B------:R-:W-:Y:S01]  /*9600*/  ULEA UR39, UP0, UR38, UR36, 0x3 ;  /* 0x0000002426277291 */ /* 0x000fe2000f80183f */
[----:B------:R-:W-:Y:S01]  /*9610*/  FADD.FTZ R64, R64, R67 ;  /* 0x0000004340407221 */ /* 0x000fe20000010000 */
[----:B------:R-:W-:Y:S01]  /*9620*/  UIADD3 UR36, UR6, -UR41, URZ ;  /* 0x8000002906247290 */ /* 0x000fe2000fffe03f */
[----:B------:R-:W-:Y:S01]  /*9630*/  FMUL.FTZ R206, R96, R185 ;  /* 0x000000b960ce7220 */ /* 0x000fe20000410000 */
[----:B------:R-:W-:Y:S01]  /*9640*/  ULEA.HI.X UR37, UR38, UR37, UR40, 0x3, UP0 ;  /* 0x0000002526257291 */ /* 0x000fe200080f1c28 */
[----:B------:R-:W-:Y:S01]  /*9650*/  FMUL.FTZ R185, R127, R208 ;  /* 0x000000d07fb97220 */ /* 0x000fe20000410000 */
[----:B------:R-:W-:Y:S01]  /*9660*/  UIMAD UR36, UR36, -0x400, URZ ;  /* 0xfffffc00242478a4 */ /* 0x000fe2000f8e023f */
[-C--:B------:R-:W-:Y:S01]  /*9670*/  FFMA.FTZ R67, R207, R182.reuse, -R66 ;  /* 0x000000b6cf437223 */ /* 0x080fe20000010842 */
[----:B------:R-:W-:Y:S01]  /*9680*/  USHF.L.U32 UR38, UR8, 0x2, URZ ;  /* 0x0000000208267899 */ /* 0x000fe2000800063f */
[----:B------:R-:W-:Y:S01]  /*9690*/  FMUL.FTZ R182, R126, R182 ;  /* 0x000000b67eb67220 */ /* 0x000fe20000410000 */
[----:B------:R-:W-:Y:S01]  /*96a0*/  ISETP.GE.AND P1, PT, R179, 0x41, PT ;  /* 0x00000041b300780c */ /* 0x000fe20003f26270 */
[-C--:B------:R-:W-:Y:S01]  /*96b0*/  FFMA.FTZ R66, R209, R206.reuse, -R185 ;  /* 0x000000ced1427223 */ /* 0x080fe200000108b9 */
[----:B------:R-:W-:Y:S01]  /*96c0*/  MOV R211, UR36 ;  /* 0x0000002400d37c02 */ /* 0x000fe20008000f00 */
[----:B------:R-:W-:Y:S01]  /*96d0*/  FFMA.FTZ R182, R207, R143, R182 ;  /* 0x0000008fcfb67223 */ /* 0x000fe200000100b6 */
[----:B------:R-:W-:Y:S01]  /*96e0*/  ISETP.GE.AND P2, PT, R179, 0x61, PT ;  /* 0x00000061b300780c */ /* 0x000fe20003f46270 */
[----:B------:R-:W-:-:S02]  /*96f0*/  FMUL.FTZ R206, R127, R206 ;  /* 0x000000ce7fce7220 */ /* 0x000fc40000410000 */
[----:B------:R-:W-:Y:S02]  /*9700*/  FADD.FTZ R65, R65, R182 ;  /* 0x000000b641417221 */ /* 0x000fe40000010000 */
[----:B------:R-:W-:Y:S02]  /*9710*/  FFMA.FTZ R206, R209, R208, R206 ;  /* 0x000000d0d1ce7223 */ /* 0x000fe400000100ce */
[----:B------:R-:W-:Y:S02]  /*9720*/  FMUL.FTZ R182, R97, R198 ;  /* 0x000000c661b67220 */ /* 0x000fe40000410000 */
[----:B------:R-:W-:Y:S02]  /*9730*/  FADD.FTZ R185, R65, R206 ;  /* 0x000000ce41b97221 */ /* 0x000fe40000010000 */
[----:B------:R-:W-:Y:S01]  /*9740*/  FADD.FTZ R67, R64, R67 ;  /* 0x0000004340437221 */ /* 0x000fe20000010000 */
[C---:B------:R-:W-:Y:S01]  /*9750*/  LEA R64, P0, R0.reuse, UR39, 0x2 ;  /* 0x0000002700407c11 */ /* 0x040fe2000f8010ff */
[C---:B------:R-:W-:Y:S01]  /*9760*/  FMUL.FTZ R206, R97.reuse, R197 ;  /* 0x000000c561ce7220 */ /* 0x040fe20000410000 */
[----:B------:R-:W-:Y:S01]  /*9770*/  USHF.L.U64.HI UR39, UR8, 0x2, UR9 ;  /* 0x0000000208277899 */ /* 0x000fe20008010209 */
[----:B------:R-:W-:Y:S01]  /*9780*/  FFMA.FTZ R205, -R97, R113, R205 ;  /* 0x0000007161cd7223 */ /* 0x000fe200000101cd */
[----:B------:R-:W-:Y:S01]  /*9790*/  LEA.HI.X R65, R0, UR37, RZ, 0x2, P0 ;  /* 0x0000002500417c11 */ /* 0x000fe200080f14ff */
[----:B------:R-:W-:Y:S01]  /*97a0*/  FMUL.FTZ R197, R129, R182 ;  /* 0x000000b681c57220 */ /* 0x000fe20000410000 */
[----:B------:R-:W-:Y:S01]  /*97b0*/  ULDC.64 UR36, c[0x0][0x2d0] ;  /* 0x0000b40000247ab9 */ /* 0x000fe20000000a00 */
[----:B------:R-:W-:Y:S01]  /*97c0*/  FADD.FTZ R66, R67, R66 ;  /* 0x0000004243427221 */ /* 0x000fe20000010000 */
[----:B------:R-:W-:Y:S01]  /*97d0*/  ISETP.GE.AND P0, PT, R179, 0x21, PT ;  /* 0x00000021b300780c */ /* 0x000fe20003f06270 */
[-C--:B------:R-:W-:Y:S01]  /*97e0*/  FFMA.FTZ R197, R205, R206.reuse, -R197 ;  /* 0x000000cecdc57223 */ /* 0x080fe200000108c5 */
[----:B------:R-:W-:Y:S01]  /*97f0*/  UIMAD UR36, UR39, UR36, URZ ;  /* 0x00000024272472a4 */ /* 0x000fe2000f8e023f */
[----:B------:R-:W-:-:S02]  /*9800*/  FMUL.FTZ R67, R129, R206 ;  /* 0x000000ce81437220 */ /* 0x000fc40000410000 */
[C---:B------:R-:W-:Y:S01]  /*9810*/  FMUL.FTZ R206, R98.reuse, R132 ;  /* 0x0000008462ce7220 */ /* 0x040fe20000410000 */
[----:B------:R-:W-:Y:S01]  /*9820*/  UIMAD UR36, UR38, UR37, UR36 ;  /* 0x00000025262472a4 */ /* 0x000fe2000f8e0224 */
[----:B------:R-:W-:Y:S02]  /*9830*/  FFMA.FTZ R210, R205, R182, R67 ;  /* 0x000000b6cdd27223 */ /* 0x000fe40000010043 */
[C---:B------:R-:W-:Y:S01]  /*9840*/  FMUL.FTZ R212, R98.reuse, R201 ;  /* 0x000000c962d47220 */ /* 0x040fe20000410000 */
[----:B------:R-:W-:Y:S01]  /*9850*/  MOV R201, UR38 ;  /* 0x0000002600c97c02 */ /* 0x000fe20008000f00 */
[----:B------:R-:W-:Y:S02]  /*9860*/  FFMA.FTZ R163, -R98, R114, R163 ;  /* 0x0000007262a37223 */ /* 0x000fe400000101a3 */
[----:B------:R-:W-:Y:S02]  /*9870*/  FMUL.FTZ R67, R131, R206 ;  /* 0x000000ce83437220 */ /* 0x000fe40000410000 */
[----:B------:R-:W-:Y:S01]  /*9880*/  FADD.FTZ R66, R66, R197 ;  /* 0x000000c542427221 */ /* 0x000fe20000010000 */
[----:B------:R-:W-:Y:S01]  /*9890*/  IADD3 R197, R0, 0x40, RZ ;  /* 0x0000004000c57810 */ /* 0x000fe20007ffe0ff */
[----:B------:R-:W-:-:S02]  /*98a0*/  FFMA.FTZ R67, R163, R212, -R67 ;  /* 0x000000d4a3437223 */ /* 0x000fc40000010843 */
[----:B------:R-:W-:Y:S01]  /*98b0*/  FADD.FTZ R185, R185, R210 ;  /* 0x000000d2b9b97221 */ /* 0x000fe20000010000 */
[----:B------:R-:W-:Y:S01]  /*98c0*/  LEA.HI.SX32 R197, R197, R0, 0x1b ;  /* 0x00000000c5c57211 */ /* 0x000fe200078fdaff */
[----:B------:R-:W-:Y:S01]  /*98d0*/  FADD.FTZ R66, R66, R67 ;  /* 0x0000004342427221 */ /* 0x000fe20000010000 */
[----:B------:R-:W-:Y:S01]  /*98e0*/  IADD3 R67, R0, 0x20, RZ ;  /* 0x0000002000437810 */ /* 0x000fe20007ffe0ff */
[----:B------:R-:W-:Y:S02]  /*98f0*/  FMUL.FTZ R210, R99, R130 ;  /* 0x0000008263d27220 */ /* 0x000fe40000410000 */
[----:B------:R-:W-:Y:S01]  /*9900*/  IMAD.WIDE R64, R211, 0x4, R64 ;  /* 0x00000004d3407825 */ /* 0x000fe200078e0240 */
[----:B------:R-:W-:-:S03]  /*9910*/  LEA.HI.SX32 R67, R67, R0, 0x1b ;  /* 0x0000000043437211 */ /* 0x000fc600078fdaff */
[C---:B------:R-:W-:Y:S02]  /*9920*/  FMUL.FTZ R218, R99.reuse, R159 ;  /* 0x0000009f63da7220 */ /* 0x040fe40000410000 */
[----:B------:R-:W-:Y:S01]  /*9930*/  FFMA.FTZ R245, -R99, R115, R245 ;  /* 0x0000007363f57223 */ /* 0x000fe200000101f5 */
[----:B------:R-:W0:Y:S01]  /*9940*/  LDS R67, [R67.X4+0x8c0] ;  /* 0x0008c00043437984 */ /* 0x000e220000004800 */
[----:B------:R-:W-:Y:S02]  /*9950*/  FMUL.FTZ R159, R135, R210 ;  /* 0x000000d2879f7220 */ /* 0x000fe40000410000 */
[----:B------:R-:W-:Y:S02]  /*9960*/  FMUL.FTZ R212, R131, R212 ;  /* 0x000000d483d47220 */ /* 0x000fe40000410000 */
[----:B------:R-:W-:-:S04]  /*9970*/  IMAD.WIDE.U32 R64, R201, c[0x0][0x2d0], R64 ;  /* 0x0000b400c9407a25 */ /* 0x000fc800078e0040 */
[----:B------:R-:W-:Y:S01]  /*9980*/  FFMA.FTZ R201, R245, R218, -R159 ;  /* 0x000000daf5c97223 */ /* 0x000fe2000001089f */
[----:B------:R-:W-:Y:S01]  /*9990*/  IADD3 R65, R65, UR36, RZ ;  /* 0x0000002441417c10 */ /* 0x000fe2000fffe0ff */
[----:B------:R-:W-:Y:S02]  /*99a0*/  FFMA.FTZ R212, R163, R206, R212 ;  /* 0x000000cea3d47223 */ /* 0x000fe400000100d4 */
[----:B------:R-:W-:Y:S02]  /*99b0*/  FMUL.FTZ R218, R135, R218 ;  /* 0x000000da87da7220 */ /* 0x000fe40000410000 */
[----:B------:R-:W-:Y:S02]  /*99c0*/  FADD.FTZ R185, R185, R212 ;  /* 0x000000d4b9b97221 */ /* 0x000fe40000010000 */
[----:B------:R-:W-:-:S04]  /*99d0*/  FFMA.FTZ R218, R245, R210, R218 ;  /* 0x000000d2f5da7223 */ /* 0x000fc800000100da */
[----:B------:R-:W-:Y:S02]  /*99e0*/  FADD.FTZ R159, R185, R218 ;  /* 0x000000dab99f7221 */ /* 0x000fe40000010000 */
[----:B------:R-:W-:Y:S01]  /*99f0*/  FADD.FTZ R185, R66, R201 ;  /* 0x000000c942b97221 */ /* 0x000fe20000010000 */
[----:B------:R-:W-:Y:S01]  /*9a00*/  IADD3 R201, R0, 0x60, RZ ;  /* 0x0000006000c97810 */ /* 0x000fe20007ffe0ff */
[----:B------:R-:W-:Y:S05]  /*9a10*/  @!P0 BRA `(.L_x_8313) ;  /* 0x0000001000008947 */ /* 0x000fea0003800000 */
[----:B0-----:R0:W-:Y:S02]  /*9a20*/  RED.E.ADD.F32.FTZ.RN.STRONG.GPU [R64.64+-0xf80], R67 ;  /* 0xfff080434000798e */ /* 0x0011e4000c10e79c */
.L_x_8313:
[----:B------:R-:W-:Y:S05]  /*9a30*/  BSYNC B0 ;  /* 0x0000000000007941 */ /* 0x000fea0003800000 */
.L_x_8312:
[----:B------:R-:W1:Y:S01]  /*9a40*/  LDS R197, [R197.X4+0x940] ;  /* 0x00094000c5c57984 */ /* 0x000e620000004800 */
[----:B------:R-:W-:Y:S01]  /*9a50*/  BSSY B0, `(.L_x_8314) ;  /* 0x0000004000007945 */ /* 0x000fe20003800000 */
[----:B------:R-:W-:Y:S01]  /*9a60*/  LEA.HI.SX32 R201, R201, R0, 0x1b ;  /* 0x00000000c9c97211 */ /* 0x000fe200078fdaff */
[----:B------:R-:W-:Y:S05]  /*9a70*/  @!P1 BRA `(.L_x_8315) ;  /* 0x0000001000009947 */ /* 0x000fea0003800000 */
[----:B-1----:R1:W-:Y:S02]  /*9a80*/  RED.E.ADD.F32.FTZ.RN.STRONG.GPU [R64.64+-0xf00], R197 ;  /* 0xfff100c54000798e */ /* 0x0023e4000c10e79c */
.L_x_8315:
[----:B------:R-:W-:Y:S05]  /*9a90*/  BSYNC B0 ;  /* 0x0000000000007941 */ /* 0x000fea0003800000 */
.L_x_8314:
[----:B------:R-:W2:Y:S01]  /*9aa0*/  LDS R201, [R201.X4+0x9c0] ;  /* 0x0009c000c9c97984 */ /* 0x000ea20000004800 */
[----:B------:R-:W-:Y:S01]  /*9ab0*/  BSSY B0, `(.L_x_8316) ;  /* 0x0000005000007945 */ /* 0x000fe20003800000 */
[C---:B0-----:R-:W-:Y:S02]  /*9ac0*/  IADD3 R67, R0.reuse, 0x80, RZ ;  /* 0x0000008000437810 */ /* 0x041fe40007ffe0ff */
[----:B-1----:R-:W-:Y:S01]  /*9ad0*/  IADD3 R197, R0, 0xa0, RZ ;  /* 0x000000a000c57810 */ /* 0x002fe20007ffe0ff */
[----:B------:R-:W-:Y:S05]  /*9ae0*/  @!P2 BRA `(.L_x_8317) ;  /* 0x000000100000a947 */ /* 0x000fea0003800000 */
[----:B--2---:R0:W-:Y:S02]  /*9af0*/  RED.E.ADD.F32.FTZ.RN.STRONG.GPU [R64.64+-0xe80], R201 ;  /* 0xfff180c94000798e */ /* 0x0041e4000c10e79c */
.L_x_8317:
[----:B------:R-:W-:Y:S05]  /*9b00*/  BSYNC B0 ;  /* 0x0000000000007941 */ /* 0x000fea0003800000 */
.L_x_8316:
        /* <DEDUP_REMOVED lines=14> */
.L_x_8319:
[----:B------:R-:W-:Y:S05]  /*9bf0*/  BSYNC B0 ;  /* 0x0000000000007941 */ /* 0x000fea0003800000 */
.L_x_8318:
[----:B------:R-:W1:Y:S01]  /*9c00*/  LDS R197, [R197.X4+0xac0] ;  /* 0x000ac000c5c57984 */ /* 0x000e620000004800 */
[----:B------:R-:W-:Y:S01]  /*9c10*/  BSSY B0, `(.L_x_8320) ;  /* 0x0000005000007945 */ /* 0x000fe20003800000 */
[----:B0-----:R-:W-:Y:S02]  /*9c20*/  IADD3 R67, R0, 0xe0, RZ ;  /* 0x000000e000437810 */ /* 0x001fe40007ffe0ff */
[----:B------:R-:W-:Y:S01]  /*9c30*/  LEA.HI.SX32 R201, R201, R0, 0x1b ;  /* 0x00000000c9c97211 */ /* 0x000fe200078fdaff */
[----:B------:R-:W-:Y:S05]  /*9c40*/  @!P0 BRA `(.L_x_8321) ;  /* 0x0000001000008947 */ /* 0x000fea0003800000 */
[----:B-1----:R0:W-:Y:S02]  /*9c50*/  RED.E.ADD.F32.FTZ.RN.STRONG.GPU [R64.64+-0xd80], R197 ;  /* 0xfff280c54000798e */ /* 0x0021e4000c10e79c */
.L_x_8321:
[----:B------:R-:W-:Y:S05]  /*9c60*/  BSYNC B0 ;  /* 0x0000000000007941 */ /* 0x000fea0003800000 */
.L_x_8320:
[----:B------:R-:W2:Y:S01]  /*9c70*/  LDS R201, [R201.X4+0xb40] ;  /* 0x000b4000c9c97984 */ /* 0x000ea20000004800 */
[----:B------:R-:W-:Y:S01]  /*9c80*/  BSSY B0, `(.L_x_8322) ;  /* 0x0000005000007945 */ /* 0x000fe20003800000 */
[----:B01----:R-:W-:-:S02]  /*9c90*/  IADD3 R197, R0, 0x100, RZ ;  /* 0x0000010000c57810 */ /* 0x003fc40007ffe0ff */
[----:B------:R-:W-:Y:S01]  /*9ca0*/  LEA.HI.SX32 R67, R67, R0, 0x1b ;  /* 0x0000000043437211 */ /* 0x000fe200078fdaff */
[----:B------:R-:W-:Y:S05]  /*9cb0*/  @!P1 BRA `(.L_x_8323) ;  /* 0x0000001000009947 */ /* 0x000fea0003800000 */
[----:B--2---:R0:W-:Y:S02]  /*9cc0*/  RED.E.ADD.F32.FTZ.RN.STRONG.GPU [R64.64+-0xd00], R201 ;  /* 0xfff300c94000798e */ /* 0x0041e4000c10e79c */
.L_x_8323:
[----:B------:R-:W-:Y:S05]  /*9cd0*/  BSYNC B0 ;  /* 0x0000000000007941 */ /* 0x000fea0003800000 */
.L_x_8322:
[----:B------:R-:W1:Y:S01]  /*9ce0*/  LDS R67, [R67.X4+0xbc0] ;  /* 0x000bc00043437984 */ /* 0x000e620000004800 */
[----:B------:R-:W-:Y:S01]  /*9cf0*/  BSSY B0, `(.L_x_8324) ;  /* 0x0000005000007945 */ /* 0x000fe20003800000 */
[----:B0-2---:R-:W-:Y:S02]  /*9d00*/  IADD3 R201, R0, 0x120, RZ ;  /* 0x0000012000c97810 */ /* 0x005fe40007ffe0ff */
[----:B------:R-:W-:Y:S01]  /*9d10*/  LEA.HI.SX32 R197, R197, R0, 0x1b ;  /* 0x00000000c5c57211 */ /* 0x000fe200078fdaff */
[----:B------:R-:W-:Y:S05]  /*9d20*/  @!P2 BRA `(.L_x_8325) ;  /* 0x000000100000a947 */ /* 0x000fea0003800000 */
[----:B-1----:R0:W-:Y:S02]  /*9d30*/  RED.E.ADD.F32.FTZ.RN.STRONG.GPU [R64.64+-0xc80], R67 ;  /* 0xfff380434000798e */ /* 0x0021e4000c10e79c */
.L_x_8325:
[----:B------:R-:W-:Y:S05]  /*9d40*/  BSYNC B0 ;  /* 0x0000000000007941 */ /* 0x000fea0003800000 */
.L_x_8324:
[----:B------:R-:W2:Y:S01]  /*9d50*/  LDS R197, [R197.X4+0xc40] ;  /* 0x000c4000c5c57984 */ /* 0x000ea20000004800 */
[----:B------:R-:W-:Y:S01]  /*9d60*/  BSSY B0, `(.L_x_8326) ;  /* 0x0000005000007945 */ /* 0x000fe20003800000 */
[----:B01----:R-:W-:Y:S02]  /*9d70*/  IADD3 R67, R0, 0x140, RZ ;  /* 0x0000014000437810 */ /* 0x003fe40007ffe0ff */
[----:B------:R-:W-:Y:S01]  /*9d80*/  LEA.HI.SX32 R201, R201, R0, 0x1b ;  /* 0x00000000c9c97211 */ /* 0x000fe200078fdaff */
[----:B------:R-:W-:Y:S05]  /*9d90*/  @!P3 BRA `(.L_x_8327) ;  /* 0x000000100000b947 */ /* 0x000fea0003800000 */
[----:B--2---:R0:W-:Y:S02]  /*9da0*/  RED.E.ADD.F32.FTZ.RN.STRONG.GPU [R64.64+-0xc00], R197 ;  /* 0xfff400c54000798e */ /* 0x0041e4000c10e79c */
.L_x_8327:
[----:B------:R-:W-:Y:S05]  /*9db0*/  BSYNC B0 ;  /* 0x0000000000007941 */ /* 0x000fea0003800000 */
.L_x_8326:
[----:B------:R-:W1:Y:S01]  /*9dc0*/  LDS R201, [R201.X4+0xcc0] ;  /* 0x000cc000c9c97984 */ /* 0x000e620000004800 */
[----:B------:R-:W-:Y:S01]  /*9dd0*/  BSSY B0, `(.L_x_8328) ;  /* 0x0000004000007945 */ /* 0x000fe20003800000 */
[----:B------:R-:W-:Y:S01]  /*9de0*/  LEA.HI.SX32 R67, R67, R0, 0x1b ;  /* 0x0000000043437211 */ /* 0x000fe200078fdaff */
[----:B------:R-:W-:Y:S05]  /*9df0*/  @!P4 BRA `(.L_x_8329) ;  /* 0x000000100000c947 */ /* 0x000fea0003800000 */
[----:B-1----:R1:W-:Y:S02]  /*9e00*/  RED.E.ADD.F32.FTZ.RN.STRONG.GPU [R64.64+-0xb80], R201 ;  /* 0xfff480c94000798e */ /* 0x0023e4000c10e79c */
.L_x_8329:
[----:B------:R-:W-:Y:S05]  /*9e10*/  BSYNC B0 ;  /* 0x0000000000007941 */ /* 0x000fea0003800000 */
.L_x_8328:
[----:B------:R-:W3:Y:S01]  /*9e20*/  LDS R67, [R67.X4+0xd40] ;  /* 0x000d400043437984 */ /* 0x000ee20000004800 */
[----:B------:R-:W-:Y:S01]  /*9e30*/  BSSY B0, `(.L_x_8330) ;  /* 0x0000005000007945 */ /* 0x000fe20003800000 */
[----:B0-2---:R-:W-:-:S02]  /*9e40*/  IADD3 R197, R0, 0x160, RZ ;  /* 0x0000016000c57810 */ /* 0x005fc40007ffe0ff */
[----:B-1----:R-:W-:Y:S01]  /*9e50*/  IADD3 R201, R0, 0x180, RZ ;  /* 0x0000018000c97810 */ /* 0x002fe20007ffe0ff */
[----:B------:R-:W-:Y:S05]  /*9e60*/  @!P5 BRA `(.L_x_8331) ;  /* 0x000000100000d947 */ /* 0x000fea0003800000 */
[----:B---3--:R0:W-:Y:S02]  /*9e70*/  RED.E.ADD.F32.FTZ.RN.STRONG.GPU [R64.64+-0xb00], R67 ;  /* 0xfff500434000798e */ /* 0x0081e4000c10e79c */
.L_x_8331:
[----:B------:R-:W-:Y:S05]  /*9e80*/  BSYNC B0 ;  /* 0x0000000000007941 */ /* 0x000fea0003800000 */
.L_x_8330:
        /* <DEDUP_REMOVED lines=14> */
.L_x_8333:
[----:B------:R-:W-:Y:S05]  /*9f70*/  BSYNC B0 ;  /* 0x0000000000007941 */ /* 0x000fea0003800000 */
.L_x_8332:
[----:B------:R-:W1:Y:S01]  /*9f80*/  LDS R201, [R201.X4+0xe40] ;  /* 0x000e4000c9c97984 */ /* 0x000e620000004800 */
[----:B------:R-:W-:Y:S01]  /*9f90*/  BSSY B0, `(.L_x_8334) ;  /* 0x0000005000007945 */ /* 0x000fe20003800000 */
[----:B0-----:R-:W-:-:S02]  /*9fa0*/  IADD3 R197, R0, 0x1c0, RZ ;  /* 0x000001c000c57810 */ /* 0x001fc40007ffe0ff */
[----:B------:R-:W-:Y:S01]  /*9fb0*/  LEA.HI.SX32 R67, R67, R0, 0x1b ;  /* 0x0000000043437211 */ /* 0x000fe200078fdaff */
[----:B------:R-:W-:Y:S05]  /*9fc0*/  @!P0 BRA `(.L_x_8335) ;  /* 0x0000001000008947 */ /* 0x000fea0003800000 */
[----:B-1----:R0:W-:Y:S02]  /*9fd0*/  RED.E.ADD.F32.FTZ.RN.STRONG.GPU [R64.64+-0xa00], R201 ;  /* 0xfff600c94000798e */ /* 0x0021e4000c10e79c */
.L_x_8335:
[----:B------:R-:W-:Y:S05]  /*9fe0*/  BSYNC B0 ;  /* 0x0000000000007941 */ /* 0x000fea0003800000 */
.L_x_8334:
[----:B------:R-:W2:Y:S01]  /*9ff0*/  LDS R67, [R67.X4+0xec0] ;  /* 0x000ec00043437984 */ /* 0x000ea20000004800 */
[----:B------:R-:W-:Y:S01]  /*a000*/  BSSY B0, `(.L_x_8336) ;  /* 0x0000005000007945 */ /* 0x000fe20003800000 */
[----:B01----:R-:W-:Y:S02]  /*a010*/  IADD3 R201, R0, 0x1e0, RZ ;  /* 0x000001e000c97810 */ /* 0x003fe40007ffe0ff */
[----:B------:R-:W-:Y:S01]  /*a020*/  LEA.HI.SX32 R197, R197, R0, 0x1b ;  /* 0x00000000c5c57211 */ /* 0x000fe200078fdaff */
[----:B------:R-:W-:Y:S05]  /*a030*/  @!P1 BRA `(.L_x_8337) ;  /* 0x0000001000009947 */ /* 0x000fea0003800000 */
[----:B--2---:R0:W-:Y:S02]  /*a040*/  RED.E.ADD.F32.FTZ.RN.STRONG.GPU [R64.64+-0x980], R67 ;  /* 0xfff680434000798e */ /* 0x0041e4000c10e79c */
.L_x_8337:
[----:B------:R-:W-:Y:S05]  /*a050*/  BSYNC B0 ;  /* 0x0000000000007941 */ /* 0x000fea0003800000 */
.L_x_8336:
[----:B------:R-:W1:Y:S01]  /*a060*/  LDS R197, [R197.X4+0xf40] ;  /* 0x000f4000c5c57984 */ /* 0x000e620000004800 */
[----:B------:R-:W-:Y:S01]  /*a070*/  BSSY B0, `(.L_x_8338) ;  /* 0x0000004000007945 */ /* 0x000fe20003800000 */
[----:B------:R-:W-:Y:S01]  /*a080*/  LEA.HI.SX32 R201, R201, R0, 0x1b ;  /* 0x00000000c9c97211 */ /* 0x000fe200078fdaff */
[----:B------:R-:W-:Y:S05]  /*a090*/  @!P2 BRA `(.L_x_8339) ;  /* 0x000000100000a947 */ /* 0x000fea0003800000 */
[----:B-1----:R1:W-:Y:S02]  /*a0a0*/  RED.E.ADD.F32.FTZ.RN.STRONG.GPU [R64.64+-0x900], R197 ;  /* 0xfff700c54000798e */ /* 0x0023e4000c10e79c */
.L_x_8339:
[----:B------:R-:W-:Y:S05]  /*a0b0*/  BSYNC B0 ;  /* 0x0000000000007941 */ /* 0x000fea0003800000 */
.L_x_8338:
[----:B------:R-:W3:Y:S01]  /*a0c0*/  LDS R201, [R201.X4+0xfc0] ;  /* 0x000fc000c9c97984 */ /* 0x000ee20000004800 */
[C---:B------:R-:W-:Y:S01]  /*a0d0*/  IADD3 R66, R0.reuse, 0x200, RZ ;  /* 0x0000020000427810 */ /* 0x040fe20007ffe0ff */
[----:B------:R-:W-:Y:S01]  /*a0e0*/  BSSY B0, `(.L_x_8340) ;  /* 0x0000005000007945 */ /* 0x000fe20003800000 */
[----:B0-2---:R-:W-:-:S02]  /*a0f0*/  IADD3 R67, R0, 0x220, RZ ;  /* 0x0000022000437810 */ /* 0x005fc40007ffe0ff */
[----:B------:R-:W-:Y:S01]  /*a100*/  LEA.HI.SX32 R66, R66, R0, 0x1b ;  /* 0x0000000042427211 */ /* 0x000fe200078fdaff */
[----:B------:R-:W-:Y:S05]  /*a110*/  @!P3 BRA `(.L_x_8341) ;  /* 0x000000100000b947 */ /* 0x000fea0003800000 */
[----:B---3--:R0:W-:Y:S02]  /*a120*/  RED.E.ADD.F32.FTZ.RN.STRONG.GPU [R64.64+-0x880], R201 ;  /* 0xfff780c94000798e */ /* 0x0081e4000c10e79c */
.L_x_8341:
[----:B------:R-:W-:Y:S05]  /*a130*/  BSYNC B0 ;  /* 0x0000000000007941 */ /* 0x000fea0003800000 */
.L_x_8340:
[----:B-1----:R-:W-:Y:S01]  /*a140*/  LEA.HI.SX32 R197, R67, R0, 0x1b ;  /* 0x0000000043c57211 */ /* 0x002fe200078fdaff */
[----:B------:R-:W-:Y:S01]  /*a150*/  BSSY B0, `(.L_x_8342) ;  /* 0x0000004000007945 */ /* 0x000fe20003800000 */
[----:B------:R1:W2:Y:S01]  /*a160*/  LDS R67, [R66.X4+0x1040] ;  /* 0x0010400042437984 */ /* 0x0002a20000004800 */
[----:B------:R-:W-:Y:S05]  /*a170*/  @!P4 BRA `(.L_x_8343) ;  /* 0x000000100000c947 */ /* 0x000fea0003800000 */
[----:B--2---:R2:W-:Y:S02]  /*a180*/  RED.E.ADD.F32.FTZ.RN.STRONG.GPU [R64.64+-0x800], R67 ;  /* 0xfff800434000798e */ /* 0x0045e4000c10e79c */
.L_x_8343:
[----:B------:R-:W-:Y:S05]  /*a190*/  BSYNC B0 ;  /* 0x0000000000007941 */ /* 0x000fea0003800000 */
.L_x_8342:
[----:B------:R-:W4:Y:S01]  /*a1a0*/  LDS R197, [R197.X4+0x10c0] ;  /* 0x0010c000c5c57984 */ /* 0x000f220000004800 */
[----:B------:R-:W-:Y:S01]  /*a1b0*/  BSSY B0, `(.L_x_8344) ;  /* 0x0000005000007945 */ /* 0x000fe20003800000 */
[C---:B--2---:R-:W-:Y:S02]  /*a1c0*/  IADD3 R67, R0.reuse, 0x240, RZ ;  /* 0x0000024000437810 */ /* 0x044fe40007ffe0ff */
[----:B0--3--:R-:W-:Y:S01]  /*a1d0*/  IADD3 R201, R0, 0x260, RZ ;  /* 0x0000026000c97810 */ /* 0x009fe20007ffe0ff */
[----:B------:R-:W-:Y:S05]  /*a1e0*/  @!P5 BRA `(.L_x_8345) ;  /* 0x000000100000d947 */ /* 0x000fea0003800000 */
[----:B----4-:R0:W-:Y:S02]  /*a1f0*/  RED.E.ADD.F32.FTZ.RN.STRONG.GPU [R64.64+-0x780], R197 ;  /* 0xfff880c54000798e */ /* 0x0101e4000c10e79c */
.L_x_8345:
[----:B------:R-:W-:Y:S05]  /*a200*/  BSYNC B0 ;  /* 0x0000000000007941 */ /* 0x000fea0003800000 */
.L_x_8344:
        /* <DEDUP_REMOVED lines=14> */
.L_x_8347:
[----:B------:R-:W-:Y:S05]  /*a2f0*/  BSYNC B0 ;  /* 0x0000000000007941 */ /* 0x000fea0003800000 */
.L_x_8346:
[----:B------:R-:W2:Y:S01]  /*a300*/  LDS R201, [R201.X4+0x11c0] ;  /* 0x0011c000c9c97984 */ /* 0x000ea20000004800 */
[----:B------:R-:W-:Y:S01]  /*a310*/  BSSY B0, `(.L_x_8348) ;  /* 0x0000005000007945 */ /* 0x000fe20003800000 */
[----:B0-----:R-:W-:Y:S02]  /*a320*/  IADD3 R67, R0, 0x2a0, RZ ;  /* 0x000002a000437810 */ /* 0x001fe40007ffe0ff */
[----:B------:R-:W-:Y:S01]  /*a330*/  LEA.HI.SX32 R197, R197, R0, 0x1b ;  /* 0x00000000c5c57211 */ /* 0x000fe200078fdaff */
[----:B------:R-:W-:Y:S05]  /*a340*/  @!P0 BRA `(.L_x_8349) ;  /* 0x0000001000008947 */ /* 0x000fea0003800000 */
[----:B--2---:R0:W-:Y:S02]  /*a350*/  RED.E.ADD.F32.FTZ.RN.STRONG.GPU [R64.64+-0x680], R201 ;  /* 0xfff980c94000798e */ /* 0x0041e4000c10e79c */
.L_x_8349:
[----:B------:R-:W-:Y:S05]  /*a360*/  BSYNC B0 ;  /* 0x0000000000007941 */ /* 0x000fea0003800000 */
.L_x_8348:
[----:B------:R-:W3:Y:S01]  /*a370*/  LDS R197, [R197.X4+0x1240] ;  /* 0x00124000c5c57984 */ /* 0x000ee20000004800 */
[----:B------:R-:W-:Y:S01]  /*a380*/  BSSY B0, `(.L_x_8350) ;  /* 0x0000005000007945 */ /* 0x000fe20003800000 */
[----:B0-2---:R-:W-:-:S02]  /*a390*/  IADD3 R201, R0, 0x2c0, RZ ;  /* 0x000002c000c97810 */ /* 0x005fc40007ffe0ff */
[----:B------:R-:W-:Y:S01]  /*a3a0*/  LEA.HI.SX32 R67, R67, R0, 0x1b ;  /* 0x0000000043437211 */ /* 0x000fe200078fdaff */
[----:B------:R-:W-:Y:S05]  /*a3b0*/  @!P1 BRA `(.L_x_8351) ;  /* 0x0000001000009947 */ /* 0x000fea0003800000 */
[----:B---3--:R0:W-:Y:S02]  /*a3c0*/  RED.E.ADD.F32.FTZ.RN.STRONG.GPU [R64.64+-0x600], R197 ;  /* 0xfffa00c54000798e */ /* 0x0081e4000c10e79c */
.L_x_8351:
[----:B------:R-:W-:Y:S05]  /*a3d0*/  BSYNC B0 ;  /* 0x0000000000007941 */ /* 0x000fea0003800000 */
.L_x_8350:
[----:B------:R-:W2:Y:S01]  /*a3e0*/  LDS R67, [R67.X4+0x12c0] ;  /* 0x0012c00043437984 */ /* 0x000ea20000004800 */
[----:B------:R-:W-:Y:S01]  /*a3f0*/  BSSY B0, `(.L_x_8352) ;  /* 0x0000005000007945 */ /* 0x000fe20003800000 */
[----:B0--3--:R-:W-:Y:S02]  /*a400*/  IADD3 R197, R0, 0x2e0, RZ ;  /* 0x000002e000c57810 */ /* 0x009fe40007ffe0ff */
[----:B------:R-:W-:Y:S01]  /*a410*/  LEA.HI.SX32 R201, R201, R0, 0x1b ;  /* 0x00000000c9c97211 */ /* 0x000fe200078fdaff */
[----:B------:R-:W-:Y:S05]  /*a420*/  @!P2 BRA `(.L_x_8353) ;  /* 0x000000100000a947 */ /* 0x000fea0003800000 */
[----:B--2---:R0:W-:Y:S02]  /*a430*/  RED.E.ADD.F32.FTZ.RN.STRONG.GPU [R64.64+-0x580], R67 ;  /* 0xfffa80434000798e */ /* 0x0041e4000c10e79c */
.L_x_8353:
[----:B------:R-:W-:Y:S05]  /*a440*/  BSYNC B0 ;  /* 0x0000000000007941 */ /* 0x000fea0003800000 */
.L_x_8352:
[----:B------:R-:W3:Y:S01]  /*a450*/  LDS R201, [R201.X4+0x1340] ;  /* 0x00134000c9c97984 */ /* 0x000ee20000004800 */
[----:B------:R-:W-:Y:S01]  /*a460*/  BSSY B0, `(.L_x_8354) ;  /* 0x0000005000007945 */ /* 0x000fe20003800000 */
[----:B0-2---:R-:W-:Y:S02]  /*a470*/  IADD3 R67, R0, 0x300, RZ ;  /* 0x0000030000437810 */ /* 0x005fe40007ffe0ff */
[----:B------:R-:W-:Y:S01]  /*a480*/  LEA.HI.SX32 R197, R197, R0, 0x1b ;  /* 0x00000000c5c57211 */ /* 0x000fe200078fdaff */
[----:B------:R-:W-:Y:S05]  /*a490*/  @!P3 BRA `(.L_x_8355) ;  /* 0x000000100000b947 */ /* 0x000fea0003800000 */
[----:B---3--:R0:W-:Y:S02]  /*a4a0*/  RED.E.ADD.F32.FTZ.RN.STRONG.GPU [R64.64+-0x500], R201 ;  /* 0xfffb00c94000798e */ /* 0x0081e4000c10e79c */
.L_x_8355:
[----:B------:R-:W-:Y:S05]  /*a4b0*/  BSYNC B0 ;  /* 0x0000000000007941 */ /* 0x000fea0003800000 */
.L_x_8354:
[----:B------:R-:W2:Y:S01]  /*a4c0*/  LDS R197, [R197.X4+0x13c0] ;  /* 0x0013c000c5c57984 */ /* 0x000ea20000004800 */
[----:B------:R-:W-:Y:S01]  /*a4d0*/  BSSY B0, `(.L_x_8356) ;  /* 0x0000004000007945 */ /* 0x000fe20003800000 */
[----:B------:R-:W-:Y:S01]  /*a4e0*/  LEA.HI.SX32 R67, R67, R0, 0x1b ;  /* 0x0000000043437211 */ /* 0x000fe200078fdaff */
[----:B------:R-:W-:Y:S05]  /*a4f0*/  @!P4 BRA `(.L_x_8357) ;  /* 0x000000100000c947 */ /* 0x000fea0003800000 */
[----:B--2---:R2:W-:Y:S02]  /*a500*/  RED.E.ADD.F32.FTZ.RN.STRONG.GPU [R64.64+-0x480], R197 ;  /* 0xfffb80c54000798e */ /* 0x0045e4000c10e79c */
.L_x_8357:
[----:B------:R-:W-:Y:S05]  /*a510*/  BSYNC B0 ;  /* 0x0000000000007941 */ /* 0x000fea0003800000 */
.L_x_8356:
[----:B------:R-:W4:Y:S01]  /*a520*/  LDS R67, [R67.X4+0x1440] ;  /* 0x0014400043437984 */ /* 0x000f220000004800 */
[----:B------:R-:W-:Y:S01]  /*a530*/  BSSY B0, `(.L_x_8358) ;  /* 0x0000005000007945 */ /* 0x000fe20003800000 */
[----:B--2---:R-:W-:-:S02]  /*a540*/  IADD3 R197, R0, 0x320, RZ ;  /* 0x0000032000c57810 */ /* 0x004fc40007ffe0ff */
[----:B0--3--:R-:W-:Y:S01]  /*a550*/  IADD3 R201, R0, 0x340, RZ ;  /* 0x0000034000c97810 */ /* 0x009fe20007ffe0ff */
[----:B------:R-:W-:Y:S05]  /*a560*/  @!P5 BRA `(.L_x_8359) ;  /* 0x000000100000d947 */ /* 0x000fea0003800000 */
[----:B----4-:R0:W-:Y:S02]  /*a570*/  RED.E.ADD.F32.FTZ.RN.STRONG.GPU [R64.64+-0x400], R67 ;  /* 0xfffc00434000798e */ /* 0x0101e4000c10e79c */
.L_x_8359:
[----:B------:R-:W-:Y:S05]  /*a580*/  BSYNC B0 ;  /* 0x0000000000007941 */ /* 0x000fea0003800000 */
.L_x_8358:
        /* <DEDUP_REMOVED lines=14> */
.L_x_8361:
[----:B------:R-:W-:Y:S05]  /*a670*/  BSYNC B0 ;  /* 0x0000000000007941 */ /* 0x000fea0003800000 */
.L_x_8360:
[----:B------:R-:W2:Y:S01]  /*a680*/  LDS R201, [R201.X4+0x1540] ;  /* 0x00154000c9c97984 */ /* 0x000ea20000004800 */
[----:B------:R-:W-:Y:S01]  /*a690*/  BSSY B0, `(.L_x_8362) ;  /* 0x0000005000007945 */ /* 0x000fe20003800000 */
[----:B------:R-:W-:-:S02]  /*a6a0*/  IADD3 R179, R0, 0x380, RZ ;  /* 0x0000038000b37810 */ /* 0x000fc40007ffe0ff */
[----:B------:R-:W-:Y:S01]  /*a6b0*/  LEA.HI.SX32 R67, R67, R0, 0x1b ;  /* 0x0000000043437211 */ /* 0x000fe200078fdaff */
[----:B------:R-:W-:Y:S05]  /*a6c0*/  @!P0 BRA `(.L_x_8363) ;  /* 0x0000001000008947 */ /* 0x000fea0003800000 */
[----:B--2---:R2:W-:Y:S02]  /*a6d0*/  RED.E.ADD.F32.FTZ.RN.STRONG.GPU [R64.64+-0x300], R201 ;  /* 0xfffd00c94000798e */ /* 0x0045e4000c10e79c */
.L_x_8363:
[----:B------:R-:W-:Y:S05]  /*a6e0*/  BSYNC B0 ;  /* 0x0000000000007941 */ /* 0x000fea0003800000 */
.L_x_8362:
[----:B------:R-:W3:Y:S01]  /*a6f0*/  LDS R67, [R67.X4+0x15c0] ;  /* 0x0015c00043437984 */ /* 0x000ee20000004800 */
[----:B------:R-:W-:Y:S01]  /*a700*/  BSSY B0, `(.L_x_8364) ;  /* 0x0000005000007945 */ /* 0x000fe20003800000 */
[----:B0-----:R-:W-:Y:S02]  /*a710*/  IADD3 R197, R0, 0x3a0, RZ ;  /* 0x000003a000c57810 */ /* 0x001fe40007ffe0ff */
[----:B------:R-:W-:Y:S01]  /*a720*/  LEA.HI.SX32 R179, R179, R0, 0x1b ;  /* 0x00000000b3b37211 */ /* 0x000fe200078fdaff */
[----:B------:R-:W-:Y:S05]  /*a730*/  @!P1 BRA `(.L_x_8365) ;  /* 0x0000001000009947 */ /* 0x000fea0003800000 */
[----:B---3--:R0:W-:Y:S02]  /*a740*/  RED.E.ADD.F32.FTZ.RN.STRONG.GPU [R64.64+-0x280], R67 ;  /* 0xfffd80434000798e */ /* 0x0081e4000c10e79c */
.L_x_8365:
[----:B------:R-:W-:Y:S05]  /*a750*/  BSYNC B0 ;  /* 0x0000000000007941 */ /* 0x000fea0003800000 */
.L_x_8364:
[----:B------:R-:W4:Y:S01]  /*a760*/  LDS R179, [R179.X4+0x1640] ;  /* 0x00164000b3b37984 */ /* 0x000f220000004800 */
[----:B------:R-:W-:Y:S01]  /*a770*/  BSSY B0, `(.L_x_8366) ;  /* 0x0000005000007945 */ /* 0x000fe20003800000 */
[----:B0--3--:R-:W-:Y:S02]  /*a780*/  IADD3 R67, R0, 0x3c0, RZ ;  /* 0x000003c000437810 */ /* 0x009fe40007ffe0ff */
[----:B------:R-:W-:Y:S01]  /*a790*/  LEA.HI.SX32 R197, R197, R0, 0x1b ;  /* 0x00000000c5c57211 */ /* 0x000fe200078fdaff */
[----:B------:R-:W-:Y:S05]  /*a7a0*/  @!P2 BRA `(.L_x_8367) ;  /* 0x000000100000a947 */ /* 0x000fea0003800000 */
[----:B----4-:R0:W-:Y:S02]  /*a7b0*/  RED.E.ADD.F32.FTZ.RN.STRONG.GPU [R64.64+-0x200], R179 ;  /* 0xfffe00b34000798e */ /* 0x0101e4000c10e79c */
.L_x_8367:
[----:B------:R-:W-:Y:S05]  /*a7c0*/  BSYNC B0 ;  /* 0x0000000000007941 */ /* 0x000fea0003800000 */
.L_x_8366:
[----:B------:R-:W3:Y:S01]  /*a7d0*/  LDS R197, [R197.X4+0x16c0] ;  /* 0x0016c000c5c57984 */ /* 0x000ee20000004800 */
[----:B------:R-:W-:Y:S01]  /*a7e0*/  BSSY B0, `(.L_x_8368) ;  /* 0x0000005000007945 */ /* 0x000fe20003800000 */
[----:B0---4-:R-:W-:-:S02]  /*a7f0*/  IADD3 R179, R0, 0x3e0, RZ ;  /* 0x000003e000b37810 */ /* 0x011fc40007ffe0ff */
[----:B------:R-:W-:Y:S01]  /*a800*/  LEA.HI.SX32 R67, R67, R0, 0x1b ;  /* 0x0000000043437211 */ /* 0x000fe200078fdaff */
[----:B------:R-:W-:Y:S05]  /*a810*/  @!P3 BRA `(.L_x_8369) ;  /* 0x000000100000b947 */ /* 0x000fea0003800000 */
[----:B---3--:R0:W-:Y:S02]  /*a820*/  RED.E.ADD.F32.FTZ.RN.STRONG.GPU [R64.64+-0x180], R197 ;  /* 0xfffe80c54000798e */ /* 0x0081e4000c10e79c */
.L_x_8369:
[----:B------:R-:W-:Y:S05]  /*a830*/  BSYNC B0 ;  /* 0x0000000000007941 */ /* 0x000fea0003800000 */
.L_x_8368:
[----:B------:R-:W4:Y:S01]  /*a840*/  LDS R67, [R67.X4+0x1740] ;  /* 0x0017400043437984 */ /* 0x000f220000004800 */
[----:B------:R-:W-:Y:S01]  /*a850*/  BSSY B0, `(.L_x_8370) ;  /* 0x0000004000007945 */ /* 0x000fe20003800000 */
[----:B------:R-:W-:Y:S01]  /*a860*/  LEA.HI.SX32 R179, R179, R0, 0x1b ;  /* 0x00000000b3b37211 */ /* 0x000fe200078fdaff */
[----:B------:R-:W-:Y:S05]  /*a870*/  @!P4 BRA `(.L_x_8371) ;  /* 0x000000100000c947 */ /* 0x000fea0003800000 */
[----:B----4-:R4:W-:Y:S02]  /*a880*/  RED.E.ADD.F32.FTZ.RN.STRONG.GPU [R64.64+-0x100], R67 ;  /* 0xffff00434000798e */ /* 0x0109e4000c10e79c */
.L_x_8371:
[----:B------:R-:W-:Y:S05]  /*a890*/  BSYNC B0 ;  /* 0x0000000000007941 */ /* 0x000fea0003800000 */
.L_x_8370:
[----:B------:R-:W0:Y:S01]  /*a8a0*/  LDS R179, [R179.X4+0x17c0] ;  /* 0x0017c000b3b37984 */ /* 0x000e220000004800 */
[----:B------:R-:W-:Y:S01]  /*a8b0*/  BSSY B0, `(.L_x_8372) ;  /* 0x0000003000007945 */ /* 0x000fe20003800000 */
[----:B------:R-:W-:Y:S05]  /*a8c0*/  @!P5 BRA `(.L_x_8373) ;  /* 0x000000100000d947 */ /* 0x000fea0003800000 */
[----:B0-----:R0:W-:Y:S02]  /*a8d0*/  RED.E.ADD.F32.FTZ.RN.STRONG.GPU [R64.64+-0x80], R179 ;  /* 0xffff80b34000798e */ /* 0x0011e4000c10e79c */
.L_x_8373:
[----:B------:R-:W-:Y:S05]  /*a8e0*/  BSYNC B0 ;  /* 0x0000000000007941 */ /* 0x000fea0003800000 */
.L_x_8372:
[----:B------:R-:W5:Y:S01]  /*a8f0*/  SHFL.DOWN PT, R212, R185, 0x1, 0x1f ;  /* 0x08201f00b9d47f89 */ /* 0x000f6200000e0000 */
[----:B------:R-:W-:Y:S01]  /*a900*/  ISETP.GT.AND P0, PT, R2, 0x1e, PT ;  /* 0x0000001e0200780c */ /* 0x000fe20003f04270 */
[----:B------:R-:W-:Y:S01]  /*a910*/  FADD.FTZ R83, R210, R83 ;  /* 0x00000053d2537221 */ /* 0x000fe20000010000 */
[----:B0-2-4-:R-:W-:Y:S01]  /*a920*/  MOV R65, R185 ;  /* 0x000000b900417202 */ /* 0x015fe20000000f00 */
[----:B---3--:R-:W0:Y:S01]  /*a930*/  SHFL.DOWN PT, R197, R139, 0x1, 0x1f ;  /* 0x08201f008bc57f89 */ /* 0x008e2200000e0000 */
[----:B-1----:R-:W-:Y:S01]  /*a940*/  MOV R66, R139 ;  /* 0x0000008b00427202 */ /* 0x002fe20000000f00 */
[----:B------:R-:W-:Y:S01]  /*a950*/  FMUL.FTZ R164, R129, R164 ;  /* 0x000000a481a47220 */ /* 0x000fe20000410000 */
[----:B------:R-:W-:Y:S01]  /*a960*/  MOV R67, R136 ;  /* 0x0000008800437202 */ /* 0x000fe20000000f00 */
[----:B------:R-:W1:Y:S01]  /*a970*/  SHFL.DOWN PT, R218, R136, 0x1, 0x1f ;  /* 0x08201f0088da7f89 */ /* 0x000e6200000e0000 */
        /* <DEDUP_REMOVED lines=8> */
[----:B------:R-:W-:-:S02]  /*aa00*/  FFMA.FTZ R113, R113, R198, R162 ;  /* 0x000000c671717223 */ /* 0x000fc400000100a2 */
[----:B------:R-:W-:Y:S02]  /*aa10*/  FFMA.FTZ R112, R112, R184, R209 ;  /* 0x000000b870707223 */ /* 0x000fe400000100d1 */
[----:B------:R-:W-:Y:S02]  /*aa20*/  FMUL.FTZ R175, R126, R175 ;  /* 0x000000af7eaf7220 */ /* 0x000fe40000410000 */
[----:B------:R-:W-:Y:S02]  /*aa30*/  FADD.FTZ R50, R113, R50 ;  /* 0x0000003271327221 */ /* 0x000fe40000010000 */
[----:B-----5:R-:W-:Y:S02]  /*aa40*/  @!P0 FADD.FTZ R65, R65, R212 ;  /* 0x000000d441418221 */ /* 0x020fe40000010000 */
[----:B------:R-:W-:Y:S02]  /*aa50*/  FADD.FTZ R51, R112, R51 ;  /* 0x0000003370337221 */ /* 0x000fe40000010000 */
[----:B0-----:R-:W-:Y:S01]  /*aa60*/  @!P0 FADD.FTZ R66, R66, R197 ;  /* 0x000000c542428221 */ /* 0x001fe20000010000 */
[----:B------:R-:W0:Y:S01]  /*aa70*/  SHFL.DOWN PT, R136, R65, 0x2, 0x1f ;  /* 0x08401f0041887f89 */ /* 0x000e2200000e0000 */
[----:B------:R-:W-:-:S02]  /*aa80*/  FMUL.FTZ R147, R128, R147 ;  /* 0x0000009380937220 */ /* 0x000fc40000410000 */
[----:B-1----:R-:W-:Y:S01]  /*aa90*/  @!P0 FADD.FTZ R67, R67, R218 ;  /* 0x000000da43438221 */ /* 0x002fe20000010000 */
[----:B------:R-:W1:Y:S01]  /*aaa0*/  SHFL.DOWN PT, R159, R66, 0x2, 0x1f ;  /* 0x08401f00429f7f89 */ /* 0x000e6200000e0000 */
[----:B------:R-:W-:Y:S02]  /*aab0*/  FMUL.FTZ R190, R125, R190 ;  /* 0x000000be7dbe7220 */ /* 0x000fe40000410000 */
[----:B--2---:R-:W-:Y:S01]  /*aac0*/  @!P0 FADD.FTZ R64, R64, R179 ;  /* 0x000000b340408221 */ /* 0x004fe20000010000 */
        /* <DEDUP_REMOVED lines=76> */
[----:B------:R0:W-:Y:S01]  /*af90*/  @!P1 STS.128 [0x18d0], R64 ;  /* 0x0018d040ff009388 */ /* 0x0001e20000000c00 */
        /* <DEDUP_REMOVED lines=28> */
[----:B0-----:R-:W-:Y:S02]  /*b160*/  ULDC UR36, c[0x0][0x174] ;  /* 0x00005d0000247ab9 */ /* 0x001fe40000000800 */
[----:B------:R-:W-:-:S02]  /*b170*/  UISETP.NE.AND UP0, UPT, UR24, UR36, UPT ;  /* 0x000000241800728c */ /* 0x000fc4000bf05270 */
[----:B------:R-:W-:-:S04]  /*b180*/  USHF.L.U32 UR36, UR7, 0x3, URZ ;  /* 0x0000000307247899 */ /* 0x000fc8000800063f */
        /* <DEDUP_REMOVED lines=9> */
.L_x_8375:
[----:B0-----:R-:W-:Y:S05]  /*b220*/  BSYNC B0 ;  /* 0x0000000000007941 */ /* 0x001fea0003800000 */
.L_x_8374:
        /* <DEDUP_REMOVED lines=8> */
.L_x_8297:
        /* <DEDUP_REMOVED lines=9> */
[----:B------:R-:W-:Y:S01]  /*b340*/  ISETP.NE.AND P0, PT, R0, RZ, PT ;  /* 0x000000ff0000720c */ /* 0x000fe20003f05270 */
[----:B------:R-:W-:Y:S01]  /*b350*/  UIMAD UR27, UR12, UR9, UR7 ;  /* 0x000000090c1b72a4 */ /* 0x000fe2000f8e0207 */
[----:B------:R-:W-:Y:S01]  /*b360*/  F2FP.BF16.PACK_AB R74, R75, R74 ;  /* 0x0000004a4b4a723e */ /* 0x000fe200000010ff */
        /* <DEDUP_REMOVED lines=8> */
[----:B------:R-:W-:Y:S01]  /*b3f0*/  PRMT R22, R72, 0x7632, R22 ;  /* 0x0000763248167816 */ /* 0x000fe20000000016 */
[----:B------:R0:W-:Y:S01]  /*b400*/  STS.U16 [R19+0x2], R20 ;  /* 0x0000021413007388 */ /* 0x0001e20000000400 */
[----:B------:R-:W-:Y:S02]  /*b410*/  PRMT R23, R76, 0x7632, R23 ;  /* 0x000076324c177816 */ /* 0x000fe40000000017 */
[----:B------:R-:W-:Y:S01]  /*b420*/  PRMT R24, R80, 0x7632, R24 ;  /* 0x0000763250187816 */ /* 0x000fe20000000018 */
[----:B------:R1:W-:Y:S01]  /*b430*/  STS.U16 [R19+0x6], R21 ;  /* 0x0000061513007388 */ /* 0x0003e20000000400 */
[----:B------:R-:W-:Y:S02]  /*b440*/  PRMT R25, R82, 0x7632, R25 ;  /* 0x0000763252197816 */ /* 0x000fe40000000019 */
[----:B------:R-:W-:Y:S01]  /*b450*/  SHF.L.U32 R64, R0, 0x4, RZ ;  /* 0x0000000400407819 */ /* 0x000fe200000006ff */
[----:B------:R2:W-:Y:S01]  /*b460*/  STS.U16 [R19+0xa], R22 ;  /* 0x00000a1613007388 */ /* 0x0005e20000000400 */
[----:B0-----:R-:W-:-:S03]  /*b470*/  PRMT R20, R74, 0x7632, R20 ;  /* 0x000076324a147816 */ /* 0x001fc60000000014 */
[----:B------:R-:W-:Y:S01]  /*b480*/  STS.U16 [R19], R68 ;  /* 0x0000004413007388 */ /* 0x000fe20000000400 */
[----:B------:R-:W-:Y:S02]  /*b490*/  LOP3.LUT R64, R64, 0xfffffe00, RZ, 0xc0, !PT ;  /* 0xfffffe0040407812 */ /* 0x000fe400078ec0ff */
[----:B-1----:R-:W-:Y:S01]  /*b4a0*/  PRMT R21, R78, 0x7632, R21 ;  /* 0x000076324e157816 */ /* 0x002fe20000000015 */
[----:B------:R-:W-:Y:S01]  /*b4b0*/  STS.U16 [R19+0x4], R70 ;  /* 0x0000044613007388 */ /* 0x000fe20000000400 */
[----:B------:R-:W-:Y:S02]  /*b4c0*/  LOP3.LUT R64, R64, 0x1f, R0, 0xf8, !PT ;  /* 0x0000001f40407812 */ /* 0x000fe400078ef800 */
[----:B--2---:R-:W-:Y:S01]  /*b4d0*/  MOV R22, UR26 ;  /* 0x0000001a00167c02 */ /* 0x004fe20008000f00 */
[----:B------:R-:W-:Y:S01]  /*b4e0*/  STS.U16 [R19+0x8], R72 ;  /* 0x0000084813007388 */ /* 0x000fe20000000400 */
[----:B------:R-:W-:-:S03]  /*b4f0*/  SHF.R.S32.HI R28, RZ, 0x1f, R64 ;  /* 0x0000001fff1c7819 */ /* 0x000fc60000011440 */
[----:B------:R-:W-:Y:S04]  /*b500*/  STS.U16 [R19+0xc], R74 ;  /* 0x00000c4a13007388 */ /* 0x000fe80000000400 */
[----:B------:R0:W-:Y:S04]  /*b510*/  STS.U16 [R19+0xe], R20 ;  /* 0x00000e1413007388 */ /* 0x0001e80000000400 */
[----:B------:R-:W-:Y:S04]  /*b520*/  STS.U16 [R19+0x10], R76 ;  /* 0x0000104c13007388 */ /* 0x000fe80000000400 */
[----:B------:R-:W-:Y:S01]  /*b530*/  STS.U16 [R19+0x12], R23 ;  /* 0x0000121713007388 */ /* 0x000fe20000000400 */
[----:B0-----:R-:W-:-:S03]  /*b540*/  IADD3 R20, P2, R64, UR25, RZ ;  /* 0x0000001940147c10 */ /* 0x001fc6000ff5e0ff */
[----:B------:R-:W-:Y:S04]  /*b550*/  STS.U16 [R19+0x14], R78 ;  /* 0x0000144e13007388 */ /* 0x000fe80000000400 */
[----:B------:R0:W-:Y:S04]  /*b560*/  STS.U16 [R19+0x16], R21 ;  /* 0x0000161513007388 */ /* 0x0001e80000000400 */
[----:B------:R-:W-:Y:S04]  /*b570*/  STS.U16 [R19+0x18], R80 ;  /* 0x0000185013007388 */ /* 0x000fe80000000400 */
[----:B------:R-:W-:Y:S01]  /*b580*/  STS.U16 [R19+0x1a], R24 ;  /* 0x00001a1813007388 */ /* 0x000fe20000000400 */
[----:B0-----:R-:W-:Y:S01]  /*b590*/  MOV R21, UR25 ;  /* 0x0000001900157c02 */ /* 0x001fe20008000f00 */
[----:B------:R-:W-:-:S02]  /*b5a0*/  UIMAD UR25, UR12, UR39, UR7 ;  /* 0x000000270c1972a4 */ /* 0x000fc4000f8e0207 */
[----:B------:R-:W-:Y:S01]  /*b5b0*/  STS.U16 [R19+0x1c], R82 ;  /* 0x00001c5213007388 */ /* 0x000fe20000000400 */
[----:B------:R-:W-:Y:S01]  /*b5c0*/  UIADD3 UR7, UR37, UR27, URZ ;  /* 0x0000001b25077290 */ /* 0x000fe2000fffe03f */
[----:B------:R-:W-:Y:S02]  /*b5d0*/  LEA.HI.X.SX32 R21, R21, R28, 0x1, P2 ;  /* 0x0000001c15157211 */ /* 0x000fe400010f0eff */
        /* <DEDUP_REMOVED lines=35> */
.L_x_8378:
[----:B------:R-:W-:Y:S05]  /*b810*/  BSYNC B0 ;  /* 0x0000000000007941 */ /* 0x000fea0003800000 */
.L_x_8377:
[----:B------:R-:W2:Y:S01]  /*b820*/  LDL.LU R38, [R1+0xc] ;  /* 0x00000c0001267983 */ /* 0x000ea20000300800 */
[----:B------:R-:W-:Y:S01]  /*b830*/  ULDC UR27, c[0x0][0x174] ;  /* 0x00005d00001b7ab9 */ /* 0x000fe20000000800 */
[C---:B------:R-:W-:Y:S01]  /*b840*/  LEA R22, P1, R64.reuse, c[0x0][0x330], 0x1 ;  /* 0x0000cc0040167a11 */ /* 0x040fe200078208ff */
[----:B------:R-:W-:Y:S01]  /*b850*/  UIADD3 UR27, UR6, -UR27, URZ ;  /* 0x8000001b061b7290 */ /* 0x000fe2000fffe03f */
[C---:B------:R-:W-:Y:S01]  /*b860*/  LOP3.LUT R77, R64.reuse, 0x20, RZ, 0xfc, !PT ;  /* 0x00000020404d7812 */ /* 0x040fe200078efcff */
[----:B------:R-:W-:Y:S01]  /*b870*/  ULDC.64 UR38, c[0x0][0x2e0] ;  /* 0x0000b80000267ab9 */ /* 0x000fe20000000a00 */
[C---:B------:R-:W-:Y:S01]  /*b880*/  LEA.HI.X R23, R64.reuse, c[0x0][0x334], R28, 0x1, P1 ;  /* 0x0000cd0040177a11 */ /* 0x040fe200008f0c1c */
[----:B------:R-:W-:Y:S01]  /*b890*/  UMOV UR37, UR7 ;  /* 0x0000000700257c82 */ /* 0x000fe20008000000 */
[C---:B------:R-:W-:Y:S01]  /*b8a0*/  LOP3.LUT R79, R64.reuse, 0x40, RZ, 0xfc, !PT ;  /* 0x00000040404f7812 */ /* 0x040fe200078efcff */
[----:B------:R-:W-:Y:S01]  /*b8b0*/  UIMAD.WIDE.U32 UR36, UR10, UR38, UR36 ;  /* 0x000000260a2472a5 */ /* 0x000fe2000f8e0024 */
[C---:B------:R-:W-:Y:S01]  /*b8c0*/  LOP3.LUT R87, R64.reuse, 0xc0, RZ, 0xfc, !PT ;  /* 0x000000c040577812 */ /* 0x040fe200078efcff */
[----:B------:R-:W-:Y:S01]  /*b8d0*/  UIMAD UR7, UR11, UR38, URZ ;  /* 0x000000260b0772a4 */ /* 0x000fe2000f8e023f */
[-C--:B------:R-:W-:Y:S01]  /*b8e0*/  ISETP.GE.AND P2, PT, R77, R26.reuse, PT ;  /* 0x0000001a4d00720c */ /* 0x080fe20003f46270 */
[----:B------:R-:W-:Y:S01]  /*b8f0*/  UIMAD UR38, UR27, -0x200, URZ ;  /* 0xfffffe001b2678a4 */ /* 0x000fe2000f8e023f */
[----:B------:R-:W-:Y:S01]  /*b900*/  ISETP.GE.AND P6, PT, R87, R26, PT ;  /* 0x0000001a5700720c */ /* 0x000fe20003fc6270 */
[----:B------:R-:W-:Y:S01]  /*b910*/  UIMAD UR7, UR10, UR39, UR7 ;  /* 0x000000270a0772a4 */ /* 0x000fe2000f8e0207 */
[C---:B------:R-:W-:Y:S01]  /*b920*/  LOP3.LUT R81, R64.reuse, 0x60, RZ, 0xfc, !PT ;  /* 0x0000006040517812 */ /* 0x040fe200078efcff */
        /* <DEDUP_REMOVED lines=10> */
[----:B------:R-:W-:Y:S02]  /*b9d0*/  LEA R22, P1, R24, R22, 0x1 ;  /* 0x0000001618167211 */ /* 0x000fe400078208ff */
[----:B------:R-:W-:Y:S02]  /*b9e0*/  MOV R25, UR36 ;  /* 0x0000002400197c02 */ /* 0x000fe40008000f00 */
[----:B------:R-:W-:Y:S02]  /*b9f0*/  LOP3.LUT R93, R64, 0x120, RZ, 0xfc, !PT ;  /* 0x00000120405d7812 */ /* 0x000fe400078efcff */
[----:B------:R-:W-:Y:S02]  /*ba00*/  LEA.HI.X R23, R24, R23, R25, 0x1, P1 ;  /* 0x0000001718177211 */ /* 0x000fe400008f0c19 */
[-C--:B------:R-:W-:Y:S02]  /*ba10*/  ISETP.GE.AND P1, PT, R79, R26.reuse, PT ;  /* 0x0000001a4f00720c */ /* 0x080fe40003f26270 */
[-C--:B------:R-:W-:Y:S01]  /*ba20*/  ISETP.GE.AND P3, PT, R81, R26.reuse, PT ;  /* 0x0000001a5100720c */ /* 0x080fe20003f66270 */
[----:B------:R-:W-:Y:S01]  /*ba30*/  @!P2 STG.E.U16 [R22.64+-0x3c0], R29 ;  /* 0xfffc401d1600a986 */ /* 0x000fe2000c10151c */
[----:B------:R-:W-:-:S02]  /*ba40*/  ISETP.GE.AND P4, PT, R83, R26, PT ;  /* 0x0000001a5300720c */ /* 0x000fc40003f86270 */
[-C--:B------:R-:W-:Y:S01]  /*ba50*/  ISETP.GE.AND P5, PT, R85, R26.reuse, PT ;  /* 0x0000001a5500720c */ /* 0x080fe20003fa6270 */
[----:B------:R-:W-:Y:S01]  /*ba60*/  @!P6 STG.E.U16 [R22.64+-0x280], R39 ;  /* 0xfffd80271600e986 */ /* 0x000fe2000c10151c */
[-C--:B------:R-:W-:Y:S02]  /*ba70*/  ISETP.GE.AND P2, PT, R89, R26.reuse, PT ;  /* 0x0000001a5900720c */ /* 0x080fe40003f46270 */
[-C--:B------:R-:W-:Y:S02]  /*ba80*/  ISETP.GE.AND P6, PT, R93, R26.reuse, PT ;  /* 0x0000001a5d00720c */ /* 0x080fe40003fc6270 */
[C---:B------:R-:W-:Y:S01]  /*ba90*/  LOP3.LUT R95, R64.reuse, 0x140, RZ, 0xfc, !PT ;  /* 0x00000140405f7812 */ /* 0x040fe200078efcff */
[----:B------:R-:W-:Y:S01]  /*baa0*/  @!P1 STG.E.U16 [R22.64+-0x380], R31 ;  /* 0xfffc801f16009986 */ /* 0x000fe2000c10151c */
[----:B------:R-:W-:Y:S02]  /*bab0*/  ISETP.GE.AND P1, PT, R91, R26, PT ;  /* 0x0000001a5b00720c */ /* 0x000fe40003f26270 */
[C---:B------:R-:W-:Y:S01]  /*bac0*/  LOP3.LUT R97, R64.reuse, 0x160, RZ, 0xfc, !PT ;  /* 0x0000016040617812 */ /* 0x040fe200078efcff */
[----:B------:R-:W-:Y:S01]  /*bad0*/  @!P3 STG.E.U16 [R22.64+-0x340], R33 ;  /* 0xfffcc0211600b986 */ /* 0x000fe2000c10151c */
[----:B------:R-:W-:-:S02]  /*bae0*/  LOP3.LUT R99, R64, 0x180, RZ, 0xfc, !PT ;  /* 0x0000018040637812 */ /* 0x000fc400078efcff */
[C---:B------:R-:W-:Y:S01]  /*baf0*/  LOP3.LUT R101, R64.reuse, 0x1a0, RZ, 0xfc, !PT ;  /* 0x000001a040657812 */ /* 0x040fe200078efcff */
[----:B------:R-:W-:Y:S01]  /*bb00*/  @!P4 STG.E.U16 [R22.64+-0x300], R35 ;  /* 0xfffd00231600c986 */ /* 0x000fe2000c10151c */
[C---:B------:R-:W-:Y:S02]  /*bb10*/  LOP3.LUT R103, R64.reuse, 0x1c0, RZ, 0xfc, !PT ;  /* 0x000001c040677812 */ /* 0x040fe400078efcff */
[----:B------:R-:W-:Y:S01]  /*bb20*/  LOP3.LUT R105, R64, 0x1e0, RZ, 0xfc, !PT ;  /* 0x000001e040697812 */ /* 0x000fe200078efcff */
[----:B------:R-:W-:Y:S01]  /*bb30*/  @!P5 STG.E.U16 [R22.64+-0x2c0], R37 ;  /* 0xfffd40251600d986 */ /* 0x000fe2000c10151c */
[-C--:B------:R-:W-:Y:S02]  /*bb40*/  ISETP.GE.AND P5, PT, R97, R26.reuse, PT ;  /* 0x0000001a6100720c */ /* 0x080fe40003fa6270 */
[-C--:B------:R-:W-:Y:S01]  /*bb50*/  ISETP.GE.AND P4, PT, R99, R26.reuse, PT ;  /* 0x0000001a6300720c */ /* 0x080fe20003f86270 */
[----:B------:R-:W-:Y:S01]  /*bb60*/  @!P2 STG.E.U16 [R22.64+-0x240], R41 ;  /* 0xfffdc0291600a986 */ /* 0x000fe2000c10151c */
[----:B------:R-:W-:-:S02]  /*bb70*/  ISETP.GE.AND P2, PT, R95, R26, PT ;  /* 0x0000001a5f00720c */ /* 0x000fc40003f46270 */
[-C--:B------:R-:W-:Y:S01]  /*bb80*/  ISETP.GE.AND P3, PT, R101, R26.reuse, PT ;  /* 0x0000001a6500720c */ /* 0x080fe20003f66270 */
        /* <DEDUP_REMOVED lines=12> */
[----:B------:R-:W-:Y:S01]  /*bc50*/  PRMT R30, R22, 0x7610, R30 ;  /* 0x00007610161e7816 */ /* 0x000fe2000000001e */
[----:B------:R-:W-:Y:S01]  /*bc60*/  BAR.SYNC.DEFER_BLOCKING 0x0 ;  /* 0x0000000000007b1d */ /* 0x000fe20000010000 */
[C---:B------:R-:W-:Y:S02]  /*bc70*/  PRMT R31, R23.reuse, 0x7610, R31 ;  /* 0x00007610171f7816 */ /* 0x040fe4000000001f */
[----:B------:R-:W-:Y:S02]  /*bc80*/  PRMT R32, R23, 0x7632, R32 ;  /* 0x0000763217207816 */ /* 0x000fe40000000020 */
[----:B------:R-:W-:-:S04]  /*bc90*/  F2FP.BF16.PACK_AB R23, R47, R49 ;  /* 0x000000312f17723e */ /* 0x000fc800000010ff */
[C---:B------:R-:W-:Y:S01]  /*bca0*/  PRMT R36, R23.reuse, 0x7632, R36 ;  /* 0x0000763217247816 */ /* 0x040fe20000000024 */
[----:B------:R0:W-:Y:S04]  /*bcb0*/  STS.U16 [R19+0xc], R30 ;  /* 0x00000c1e13007388 */ /* 0x0001e80000000400 */
[----:B------:R-:W-:Y:S04]  /*bcc0*/  STS.U16 [R19+0x10], R31 ;  /* 0x0000101f13007388 */ /* 0x000fe80000000400 */
[----:B------:R-:W-:Y:S01]  /*bcd0*/  STS.U16 [R19+0x12], R32 ;  /* 0x0000122013007388 */ /* 0x000fe20000000400 */
[----:B0-----:R-:W-:-:S03]  /*bce0*/  PRMT R30, R23, 0x7610, R30 ;  /* 0x00007610171e7816 */ /* 0x001fc6000000001e */
[----:B------:R-:W-:Y:S04]  /*bcf0*/  STS.U16 [R19+0x1e], R36 ;  /* 0x00001e2413007388 */ /* 0x000fe80000000400 */
[----:B------:R-:W-:Y:S01]  /*bd00*/  STS.U16 [R19+0x1c], R30 ;  /* 0x00001c1e13007388 */ /* 0x000fe20000000400 */
[----:B--2---:R-:W-:-:S04]  /*bd10*/  FADD.FTZ R25, R63, R38 ;  /* 0x000000263f197221 */ /* 0x004fc80000010000 */
[----:B------:R-:W-:Y:S01]  /*bd20*/  FADD.FTZ R24, R25, R62 ;  /* 0x0000003e19187221 */ /* 0x000fe20000010000 */
        /* <DEDUP_REMOVED lines=8> */
[----:B------:R-:W-:Y:S01]  /*bdb0*/  F2FP.BF16.PACK_AB R59, R58, R59 ;  /* 0x0000003b3a3b723e */ /* 0x000fe200000010ff */
[----:B------:R-:W-:Y:S01]  /*bdc0*/  STS.U16 [R19+0x4], R60 ;  /* 0x0000043c13007388 */ /* 0x000fe20000000400 */
[----:B------:R-:W-:Y:S01]  /*bdd0*/  F2FP.BF16.PACK_AB R24, R52, R53 ;  /* 0x000000353418723e */ /* 0x000fe200000010ff */
[----:B------:R-:W-:Y:S01]  /*bde0*/  FADD.FTZ R58, R25, R58 ;  /* 0x0000003a193a7221 */ /* 0x000fe20000010000 */
[----:B------:R-:W-:Y:S01]  /*bdf0*/  PRMT R27, R60, 0x7632, R27 ;  /* 0x000076323c1b7816 */ /* 0x000fe2000000001b */
[----:B------:R-:W-:Y:S01]  /*be00*/  STS.U16 [R19+0x8], R59 ;  /* 0x0000083b13007388 */ /* 0x000fe20000000400 */
[----:B------:R-:W-:Y:S01]  /*be10*/  PRMT R29, R59, 0x7632, R29 ;  /* 0x000076323b1d7816 */ /* 0x000fe2000000001d */
[----:B------:R-:W-:Y:S01]  /*be20*/  FADD.FTZ R57, R58, R57 ;  /* 0x000000393a397221 */ /* 0x000fe20000010000 */
[----:B0-----:R-:W-:Y:S01]  /*be30*/  PRMT R26, R22, 0x7632, R26 ;  /* 0x00007632161a7816 */ /* 0x001fe2000000001a */
[----:B------:R-:W-:Y:S01]  /*be40*/  STS.U16 [R19+0x6], R27 ;  /* 0x0000061b13007388 */ /* 0x000fe20000000400 */
[----:B------:R-:W-:Y:S01]  /*be50*/  F2FP.BF16.PACK_AB R22, R50, R51 ;  /* 0x000000333216723e */ /* 0x000fe200000010ff */
[----:B------:R-:W-:Y:S01]  /*be60*/  FADD.FTZ R56, R57, R56 ;  /* 0x0000003839387221 */ /* 0x000fe20000010000 */
[----:B------:R-:W-:Y:S01]  /*be70*/  PRMT R33, R24, 0x7632, R33 ;  /* 0x0000763218217816 */ /* 0x000fe20000000021 */
[----:B------:R-:W-:Y:S01]  /*be80*/  STS.U16 [R19+0xa], R29 ;  /* 0x00000a1d13007388 */ /* 0x000fe20000000400 */
[----:B------:R-:W-:Y:S01]  /*be90*/  PRMT R34, R22, 0x7610, R34 ;  /* 0x0000761016227816 */ /* 0x000fe20000000022 */
[----:B------:R-:W-:Y:S01]  /*bea0*/  FADD.FTZ R55, R56, R55 ;  /* 0x0000003738377221 */ /* 0x000fe20000010000 */
[----:B------:R-:W-:Y:S01]  /*beb0*/  PRMT R35, R22, 0x7632, R35 ;  /* 0x0000763216237816 */ /* 0x000fe20000000023 */
[----:B------:R-:W-:Y:S01]  /*bec0*/  STS.U16 [R19+0xe], R26 ;  /* 0x00000e1a13007388 */ /* 0x000fe20000000400 */
[----:B------:R-:W-:Y:S01]  /*bed0*/  MOV R22, UR26 ;  /* 0x0000001a00167c02 */ /* 0x000fe20008000f00 */
[----:B------:R-:W-:-:S02]  /*bee0*/  FADD.FTZ R54, R55, R54 ;  /* 0x0000003637367221 */ /* 0x000fc40000010000 */
[----:B------:R-:W-:Y:S02]  /*bef0*/  STS.U16 [R19+0x14], R24 ;  /* 0x0000141813007388 */ /* 0x000fe40000000400 */
[----:B------:R-:W-:Y:S02]  /*bf00*/  FADD.FTZ R53, R54, R53 ;  /* 0x0000003536357221 */ /* 0x000fe40000010000 */
[----:B------:R-:W-:Y:S02]  /*bf10*/  STS.U16 [R19+0x16], R33 ;  /* 0x0000162113007388 */ /* 0x000fe40000000400 */
[----:B------:R-:W-:Y:S02]  /*bf20*/  FADD.FTZ R52, R53, R52 ;  /* 0x0000003435347221 */ /* 0x000fe40000010000 */
[----:B------:R-:W-:Y:S02]  /*bf30*/  STS.U16 [R19+0x18], R34 ;  /* 0x0000182213007388 */ /* 0x000fe40000000400 */
[----:B------:R-:W-:-:S02]  /*bf40*/  FADD.FTZ R51, R52, R51 ;  /* 0x0000003334337221 */ /* 0x000fc40000010000 */
[----:B------:R-:W-:Y:S01]  /*bf50*/  STS.U16 [R19+0x1a], R35 ;  /* 0x00001a2313007388 */ /* 0x000fe20000000400 */
[----:B------:R-:W-:-:S06]  /*bf60*/  NOP ;  /* 0x0000000000007918 */ /* 0x000fcc0000000000 */
[----:B------:R-:W-:Y:S01]  /*bf70*/  LDS.U16 R3, [R3] ;  /* 0x0000000003037984 */ /* 0x000fe20000000400 */
[----:B------:R-:W-:-:S03]  /*bf80*/  FADD.FTZ R50, R51, R50 ;  /* 0x0000003233327221 */ /* 0x000fc60000010000 */
[----:B------:R0:W-:Y:S01]  /*bf90*/  LDS.U16 R23, [R4+0x40] ;  /* 0x0000400004177984 */ /* 0x0001e20000000400 */
[----:B------:R-:W-:-:S03]  /*bfa0*/  FADD.FTZ R50, R50, R49 ;  /* 0x0000003132327221 */ /* 0x000fc60000010000 */
[----:B------:R-:W-:Y:S04]  /*bfb0*/  LDS.U16 R27, [R5+0x80] ;  /* 0x00008000051b7984 */ /* 0x000fe80000000400 */
[----:B------:R-:W-:Y:S01]  /*bfc0*/  LDS.U16 R29, [R6+0xc0] ;  /* 0x0000c000061d7984 */ /* 0x000fe20000000400 */
[----:B0-----:R-:W-:-:S03]  /*bfd0*/  FADD.FTZ R4, R50, R47 ;  /* 0x0000002f32047221 */ /* 0x001fc60000010000 */
[----:B------:R-:W-:Y:S04]  /*bfe0*/  LDS.U16 R31, [R7+0x100] ;  /* 0x00010000071f7984 */ /* 0x000fe80000000400 */
[----:B------:R-:W-:Y:S04]  /*bff0*/  LDS.U16 R33, [R8+0x140] ;  /* 0x0001400008217984 */ /* 0x000fe80000000400 */
[----:B------:R-:W-:Y:S04]  /*c000*/  LDS.U16 R9, [R9+0x180] ;  /* 0x0001800009097984 */ /* 0x000fe80000000400 */
[----:B------:R0:W-:Y:S04]  /*c010*/  LDS.U16 R35, [R10+0x1c0] ;  /* 0x0001c0000a237984 */ /* 0x0001e80000000400 */
[----:B------:R-:W-:Y:S04]  /*c020*/  LDS.U16 R11, [R11+0x200] ;  /* 0x000200000b0b7984 */ /* 0x000fe80000000400 */
[----:B------:R-:W-:Y:S01]  /*c030*/  LDS.U16 R19, [R12+0x240] ;  /* 0x000240000c137984 */ /* 0x000fe20000000400 */
        /* <DEDUP_REMOVED lines=28> */
.L_x_8380:
[----:B------:R-:W-:Y:S05]  /*c200*/  BSYNC B0 ;  /* 0x0000000000007941 */ /* 0x000fea0003800000 */
.L_x_8379:
[----:B------:R-:W-:Y:S01]  /*c210*/  ULDC.64 UR26, c[0x0][0x300] ;  /* 0x0000c000001a7ab9 */ /* 0x000fe20000000a00 */
[C---:B------:R-:W-:Y:S01]  /*c220*/  LEA R4, P0, R10.reuse, c[0x0][0x340], 0x1 ;  /* 0x0000d0000a047a11 */ /* 0x040fe200078008ff */
[----:B------:R-:W-:Y:S01]  /*c230*/  UMOV UR9, UR7 ;  /* 0x0000000700097c82 */ /* 0x000fe20008000000 */
[-C--:B------:R-:W-:Y:S01]  /*c240*/  ISETP.GE.AND P3, PT, R77, R8.reuse, PT ;  /* 0x000000084d00720c */ /* 0x080fe20003f66270 */
[----:B------:R-:W-:Y:S01]  /*c250*/  UIMAD.WIDE.U32 UR8, UR10, UR26, UR8 ;  /* 0x0000001a0a0872a5 */ /* 0x000fe2000f8e0008 */
[----:B0-----:R-:W-:Y:S01]  /*c260*/  LEA.HI.X R3, R10, c[0x0][0x344], R25, 0x1, P0 ;  /* 0x0000d1000a037a11 */ /* 0x001fe200000f0c19 */
        /* <DEDUP_REMOVED lines=50> */
.L_x_8296:
[----:B------:R-:W-:Y:S02]  /*c590*/  ISETP.NE.U32.AND P0, PT, RZ, c[0x0][0x328], PT ;  /* 0x0000ca00ff007a0c */ /* 0x000fe40003f05070 */
[----:B------:R-:W-:Y:S02]  /*c5a0*/  ISETP.NE.U32.AND P2, PT, RZ, c[0x0][0x348], PT ;  /* 0x0000d200ff007a0c */ /* 0x000fe40003f45070 */
[----:B------:R-:W-:Y:S02]  /*c5b0*/  ISETP.NE.AND.EX P1, PT, RZ, c[0x0][0x32c], PT, P0 ;  /* 0x0000cb00ff007a0c */ /* 0x000fe40003f25300 */
[----:B------:R-:W-:-:S11]  /*c5c0*/  ISETP.NE.AND.EX P0, PT, RZ, c[0x0][0x34c], PT, P2 ;  /* 0x0000d300ff007a0c */ /* 0x000fd60003f05320 */
[----:B------:R-:W-:Y:S05]  /*c5d0*/  @!P1 BRA `(.L_x_8382) ;  /* 0x0000017000009947 */ /* 0x000fea0003800000 */
[----:B-1----:R-:W3:Y:S01]  /*c5e0*/  LDL.LU R3, [R1+0x10] ;  /* 0x0000100001037983 */ /* 0x002ee20000300800 */
[----:B------:R-:W-:Y:S03]  /*c5f0*/  BSSY B0, `(.L_x_8382) ;  /* 0x0000015000007945 */ /* 0x000fe60003800000 */
[----:B------:R-:W1:Y:S02]  /*c600*/  S2R R6, SR_LANEID ;  /* 0x0000000000067919 */ /* 0x000e640000000000 */
[----:B-1----:R-:W-:Y:S02]  /*c610*/  ISETP.NE.AND P2, PT, R6, RZ, PT ;  /* 0x000000ff0600720c */ /* 0x002fe40003f45270 */
[----:B------:R-:W1:Y:S04]  /*c620*/  S2R R6, SR_TID.X ;  /* 0x0000000000067919 */ /* 0x000e680000002100 */
[----:B---3--:R-:W3:Y:S02]  /*c630*/  SHFL.DOWN P1, R0, R3, 0x1, 0x1f ;  /* 0x08201f0003007f89 */ /* 0x008ee40000020000 */
[----:B---3--:R-:W-:-:S05]  /*c640*/  @P1 FADD R0, R0, R3 ;  /* 0x0000000300001221 */ /* 0x008fca0000000000 */
[----:B------:R-:W3:Y:S02]  /*c650*/  SHFL.DOWN P1, R3, R0, 0x2, 0x1f ;  /* 0x08401f0000037f89 */ /* 0x000ee40000020000 */
[----:B---3--:R-:W-:-:S05]  /*c660*/  @P1 FADD R3, R0, R3 ;  /* 0x0000000300031221 */ /* 0x008fca0000000000 */
[----:B------:R-:W3:Y:S02]  /*c670*/  SHFL.DOWN P1, R2, R3, 0x4, 0x1f ;  /* 0x08801f0003027f89 */ /* 0x000ee40000020000 */
[----:B---3--:R-:W-:-:S05]  /*c680*/  @P1 FADD R2, R3, R2 ;  /* 0x0000000203021221 */ /* 0x008fca0000000000 */
[----:B------:R-:W3:Y:S02]  /*c690*/  SHFL.DOWN P1, R5, R2, 0x8, 0x1f ;  /* 0x09001f0002057f89 */ /* 0x000ee40000020000 */
[----:B---3--:R-:W-:-:S05]  /*c6a0*/  @P1 FADD R5, R2, R5 ;  /* 0x0000000502051221 */ /* 0x008fca0000000000 */
[----:B------:R-:W3:Y:S02]  /*c6b0*/  SHFL.DOWN P1, R4, R5, 0x10, 0x1f ;  /* 0x0a001f0005047f89 */ /* 0x000ee40000020000 */
[----:B---3--:R-:W-:Y:S01]  /*c6c0*/  @P1 FADD R4, R5, R4 ;  /* 0x0000000405041221 */ /* 0x008fe20000000000 */
[----:B-1----:R-:W-:-:S04]  /*c6d0*/  ISETP.NE.AND P1, PT, R6, RZ, PT ;  /* 0x000000ff0600720c */ /* 0x002fc80003f25270 */
[----:B------:R1:W-:Y:S04]  /*c6e0*/  @!P2 STS [0x18c4], R4 ;  /* 0x0018c404ff00a388 */ /* 0x0003e80000000800 */
[----:B------:R-:W-:Y:S06]  /*c6f0*/  BAR.SYNC.DEFER_BLOCKING 0x0 ;  /* 0x0000000000007b1d */ /* 0x000fec0000010000 */
[----:B------:R-:W-:Y:S05]  /*c700*/  @P1 BRA `(.L_x_8383) ;  /* 0x0000003000001947 */ /* 0x000fea0003800000 */
[----:B-1----:R-:W-:Y:S02]  /*c710*/  MOV R2, UR32 ;  /* 0x0000002000027c02 */ /* 0x002fe40008000f00 */
[----:B------:R-:W-:-:S05]  /*c720*/  MOV R3, UR33 ;  /* 0x0000002100037c02 */ /* 0x000fca0008000f00 */
[----:B------:R1:W-:Y:S02]  /*c730*/  RED.E.ADD.F32.FTZ.RN.STRONG.GPU [R2.64], R4 ;  /* 0x000000040200798e */ /* 0x0003e4000c10e79c */
.L_x_8383:
[----:B-1----:R-:W-:Y:S05]  /*c740*/  BSYNC B0 ;  /* 0x0000000000007941 */ /* 0x002fea0003800000 */
.L_x_8382:
[----:B------:R-:W-:Y:S01]  /*c750*/  BSSY B0, `(.L_x_8384) ;  /* 0x000001b000007945 */ /* 0x000fe20003800000 */
[----:B------:R-:W-:Y:S05]  /*c760*/  @!P0 BRA `(.L_x_8385) ;  /* 0x0000018000008947 */ /* 0x000fea0003800000 */
[----:B------:R-:W3:Y:S04]  /*c770*/  LDL.LU R2, [R1+0xc] ;  /* 0x00000c0001027983 */ /* 0x000ee80000300800 */
[----:B------:R-:W4:Y:S04]  /*c780*/  S2R R6, SR_LANEID ;  /* 0x0000000000067919 */ /* 0x000f280000000000 */
[----:B------:R-:W5:Y:S04]  /*c790*/  S2R R11, SR_TID.X ;  /* 0x00000000000b7919 */ /* 0x000f680000002100 */
[----:B------:R-:W-:Y:S01]  /*c7a0*/  BAR.SYNC.DEFER_BLOCKING 0x0 ;  /* 0x0000000000007b1d */ /* 0x000fe20000010000 */
[----:B----4-:R-:W-:-:S05]  /*c7b0*/  ISETP.NE.AND P1, PT, R6, RZ, PT ;  /* 0x000000ff0600720c */ /* 0x010fca0003f25270 */
        /* <DEDUP_REMOVED lines=10> */
[----:B-----5:R-:W-:-:S04]  /*c860*/  ISETP.NE.AND P0, PT, R11, RZ, PT ;  /* 0x000000ff0b00720c */ /* 0x020fc80003f05270 */
[----:B------:R1:W-:Y:S04]  /*c870*/  @!P1 STS [0x18c4], R4 ;  /* 0x0018c404ff009388 */ /* 0x0003e80000000800 */
[----:B------:R-:W-:Y:S06]  /*c880*/  BAR.SYNC.DEFER_BLOCKING 0x0 ;  /* 0x0000000000007b1d */ /* 0x000fec0000010000 */
[----:B------:R-:W-:Y:S05]  /*c890*/  @P0 BRA `(.L_x_8386) ;  /* 0x0000006000000947 */ /* 0x000fea0003800000 */
[----:B-1----:R-:W-:Y:S02]  /*c8a0*/  MOV R2, UR34 ;  /* 0x0000002200027c02 */ /* 0x002fe40008000f00 */
[----:B------:R-:W-:-:S05]  /*c8b0*/  MOV R3, UR35 ;  /* 0x0000002300037c02 */ /* 0x000fca0008000f00 */
[----:B------:R1:W-:Y:S01]  /*c8c0*/  RED.E.ADD.F32.FTZ.RN.STRONG.GPU [R2.64], R4 ;  /* 0x000000040200798e */ /* 0x0003e2000c10e79c */
[----:B------:R-:W-:Y:S01]  /*c8d0*/  HFMA2.MMA R11, -RZ, RZ, 0, 0 ;  /* 0x00000000ff0b7435 */ /* 0x000fe200000001ff */
[----:B------:R-:W-:Y:S05]  /*c8e0*/  BRA `(.L_x_8386) ;  /* 0x0000001000007947 */ /* 0x000fea0003800000 */
.L_x_8385:
[----:B------:R-:W3:Y:S02]  /*c8f0*/  S2R R11, SR_TID.X ;  /* 0x00000000000b7919 */ /* 0x000ee40000002100 */
.L_x_8386:
[----:B-1----:R-:W-:Y:S05]  /*c900*/  BSYNC B0 ;  /* 0x0000000000007941 */ /* 0x002fea0003800000 */
.L_x_8384:
        /* <DEDUP_REMOVED lines=12> */
.L_x_8387:
        /* <DEDUP_REMOVED lines=32> */
.L_x_8388:
        /* <DEDUP_REMOVED lines=11> */
.L_x_14692:


//--------------------- .text._Z25selective_scan_bwd_kernelI32Selective_Scan_bwd_kernel_traitsILi32ELi16ELb0ELb0ELb1ELb0ELb1EN3c108BFloat16ENS1_7complexIfEEEEv12SSMParamsBwd --------------------------
	.section	.text._Z25selective_scan_bwd_kernelI32Selective_Scan_bwd_kernel_traitsILi32ELi16ELb0ELb0ELb1ELb0ELb1EN3c108BFloat16ENS1_7complexIfEEEEv12SSMParamsBwd,"ax",@progbits
	.sectioninfo	@"SHI_REGISTERS=255"
	.align	128
        .global         _Z25selective_scan_bwd_kernelI32Selective_Scan_bwd_kernel_traitsILi32ELi16ELb0ELb0ELb1ELb0ELb1EN3c108BFloat16ENS1_7complexIfEEEEv12SSMParamsBwd
        .type           _Z25selective_scan_bwd_kernelI32Selective_Scan_bwd_kernel_traitsILi32ELi16ELb0ELb0ELb1ELb0ELb1EN3c108BFloat16ENS1_7complexIfEEEEv12SSMParamsBwd,@function
        .size           _Z25selective_scan_bwd_kernelI32Selective_Scan_bwd_kernel_traitsILi32ELi16ELb0ELb0ELb1ELb0ELb1EN3c108BFloat16ENS1_7complexIfEEEEv12SSMParamsBwd,(.L_x_14693 - _Z25selective_scan_bwd_kernelI32Selective_Scan_bwd_kernel_traitsILi32ELi16ELb0ELb0ELb1ELb0ELb1EN3c108BFloat16ENS1_7complexIfEEEEv12SSMParamsBwd)
        .other          _Z25selective_scan_bwd_kernelI32Selective_Scan_bwd_kernel_traitsILi32ELi16ELb0ELb0ELb1ELb0ELb1EN3c108BFloat16ENS1_7complexIfEEEEv12SSMParamsBwd,@"STO_CUDA_ENTRY STV_DEFAULT"
_Z25selective_scan_bwd_kernelI32Selective_Scan_bwd_kernel_traitsILi32ELi16ELb0ELb0ELb1ELb0ELb1EN3c108BFloat16ENS1_7complexIfEEEEv12SSMParamsBwd:
.text._Z25selective_scan_bwd_kernelI32Selective_Scan_bwd_kernel_traitsILi32ELi16ELb0ELb0ELb1ELb0ELb1EN3c108BFloat16ENS1_7complexIfEEEEv12SSMParamsBwd:
        /* <DEDUP_REMOVED lines=159> */
[----:B---3--:R-:W-:-:S04]  /*09f0*/  SHF.L.U32 R0, R109, 0x4, RZ ;  /* 0x000000046d007819 */ /* 0x008fc800000006ff */
[----:B------:R-:W-:-:S04]  /*0a00*/  LOP3.LUT R0, R0, 0xfffffe00, RZ, 0xc0, !PT ;  /* 0xfffffe0000007812 */ /* 0x000fc800078ec0ff */
[----:B------:R-:W-:-:S04]  /*0a10*/  LOP3.LUT R107, R0, 0x1f, R109, 0xf8, !PT ;  /* 0x0000001f006b7812 */ /* 0x000fc800078ef86d */
[----:B-1--4-:R-:W-:Y:S02]  /*0a20*/  SHF.R.S32.HI R0, RZ, 0x1f, R107 ;  /* 0x0000001fff007819 */ /* 0x012fe4000001146b */
.L_x_8479:
[----:B------:R-:W-:Y:S01]  /*0a30*/  ULDC UR24, c[0x0][0x174] ;  /* 0x00005d0000187ab9 */ /* 0x000fe20000000800 */
[----:B------:R-:W-:Y:S01]  /*0a40*/  BAR.SYNC.DEFER_BLOCKING 0x0 ;  /* 0x0000000000007b1d */ /* 0x000fe20000010000 */
[----:B------:R-:W-:Y:S01]  /*0a50*/  UIADD3 UR24, -UR6, UR24, URZ ;  /* 0x0000001806187290 */ /* 0x000fe2000fffe13f */
[----:B------:R-:W-:Y:S02]  /*0a60*/  SHF.R.S32.HI R154, RZ, 0x1f, R107 ;  /* 0x0000001fff9a7819 */ /* 0x000fe4000001146b */
[C---:B------:R-:W-:Y:S01]  /*0a70*/  LEA R2, P1, R107.reuse, UR16, 0x1 ;  /* 0x000000106b027c11 */ /* 0x040fe2000f8208ff */
[----:B------:R-:W-:Y:S01]  /*0a80*/  ULEA UR25, UR24, 0xfffffe00, 0x9 ;  /* 0xfffffe0018197891 */ /* 0x000fe2000f8e483f */
[----:B------:R-:W-:Y:S01]  /*0a90*/  PRMT R5, RZ, 0x7610, R5 ;  /* 0x00007610ff057816 */ /* 0x000fe20000000005 */
[----:B------:R-:W-:Y:S01]  /*0aa0*/  ULDC UR39, c[0x0][0x168] ;  /* 0x00005a0000277ab9 */ /* 0x000fe20000000800 */
[C---:B------:R-:W-:Y:S01]  /*0ab0*/  LEA.HI.X R3, R107.reuse, UR17, R154, 0x1, P1 ;  /* 0x000000116b037c11 */ /* 0x040fe200088f0c9a */
[----:B------:R-:W-:Y:S01]  /*0ac0*/  UIADD3 UR39, -UR25, UR39, URZ ;  /* 0x0000002719277290 */ /* 0x000fe2000fffe13f */
[C---:B------:R-:W-:Y:S01]  /*0ad0*/  LOP3.LUT R18, R107.reuse, 0x20, RZ, 0xfc, !PT ;  /* 0x000000206b127812 */ /* 0x040fe200078efcff */
[----:B------:R-:W-:Y:S01]  /*0ae0*/  ULDC.64 UR8, c[0x0][0x1f0] ;  /* 0x00007c0000087ab9 */ /* 0x000fe20000000a00 */
[C---:B------:R-:W-:Y:S01]  /*0af0*/  LOP3.LUT R19, R107.reuse, 0x40, RZ, 0xfc, !PT ;  /* 0x000000406b137812 */ /* 0x040fe200078efcff */
[----:B------:R-:W-:Y:S01]  /*0b00*/  ULDC.64 UR36, c[0x0][0x200] ;  /* 0x0000800000247ab9 */ /* 0x000fe20000000a00 */
[C---:B------:R-:W-:Y:S01]  /*0b10*/  LOP3.LUT R0, R107.reuse, 0x60, RZ, 0xfc, !PT ;  /* 0x000000606b007812 */ /* 0x040fe200078efcff */
[----:B------:R-:W-:Y:S01]  /*0b20*/  ULDC.64 UR34, c[0x0][0x1f8] ;  /* 0x00007e0000227ab9 */ /* 0x000fe20000000a00 */
[----:B------:R-:W-:-:S02]  /*0b30*/  ISETP.GE.AND P0, PT, R107, UR39, PT ;  /* 0x000000276b007c0c */ /* 0x000fc4000bf06270 */
        /* <DEDUP_REMOVED lines=15> */
[----:B-----5:R1:W5:Y:S01]  /*0c30*/  @!P1 LDG.E.U16 R21, [R2.64+0x80] ;  /* 0x0000802002159981 */ /* 0x020362000c1e1500 */
        /* <DEDUP_REMOVED lines=23> */
[----:B------:R-:W-:Y:S02]  /*0db0*/  LOP3.LUT R16, R107, 0x1c0, RZ, 0xfc, !PT ;  /* 0x000001c06b107812 */ /* 0x000fe400078efcff */
        /* <DEDUP_REMOVED lines=18> */
[----:B------:R-:W-:-:S02]  /*0ee0*/  LEA.HI.SX32 R106, R108, R108, 0x1b ;  /* 0x0000006c6c6a7211 */ /* 0x000fc400078fdaff */
[----:B------:R-:W-:Y:S02]  /*0ef0*/  IADD3 R35, R108, 0x20, RZ ;  /* 0x000000206c237810 */ /* 0x000fe40007ffe0ff */
[----:B------:R-:W-:Y:S02]  /*0f00*/  SHF.L.U32 R106, R106, 0x1, RZ ;  /* 0x000000016a6a7819 */ /* 0x000fe400000006ff */
[C---:B------:R-:W-:Y:S02]  /*0f10*/  IADD3 R37, R108.reuse, 0x40, RZ ;  /* 0x000000406c257810 */ /* 0x040fe40007ffe0ff */
[C---:B------:R-:W-:Y:S02]  /*0f20*/  IADD3 R39, R108.reuse, 0x60, RZ ;  /* 0x000000606c277810 */ /* 0x040fe40007ffe0ff */
[C---:B-1----:R-:W-:Y:S02]  /*0f30*/  IADD3 R3, R108.reuse, 0xc0, RZ ;  /* 0x000000c06c037810 */ /* 0x042fe40007ffe0ff */
[----:B------:R-:W-:-:S02]  /*0f40*/  IADD3 R41, R108, 0x80, RZ ;  /* 0x000000806c297810 */ /* 0x000fc40007ffe0ff */
[-C--:B------:R-:W-:Y:S02]  /*0f50*/  LEA.HI.SX32 R35, R35, R108.reuse, 0x1b ;  /* 0x0000006c23237211 */ /* 0x080fe400078fdaff */
[-C--:B------:R-:W-:Y:S02]  /*0f60*/  LEA.HI.SX32 R37, R37, R108.reuse, 0x1b ;  /* 0x0000006c25257211 */ /* 0x080fe400078fdaff */
[-C--:B------:R-:W-:Y:S02]  /*0f70*/  LEA.HI.SX32 R39, R39, R108.reuse, 0x1b ;  /* 0x0000006c27277211 */ /* 0x080fe400078fdaff */
[-C--:B------:R-:W-:Y:S02]  /*0f80*/  LEA.HI.SX32 R3, R3, R108.reuse, 0x1b ;  /* 0x0000006c03037211 */ /* 0x080fe400078fdaff */
[----:B------:R-:W-:Y:S02]  /*0f90*/  LEA.HI.SX32 R41, R41, R108, 0x1b ;  /* 0x0000006c29297211 */ /* 0x000fe400078fdaff */
[----:B------:R-:W-:-:S02]  /*0fa0*/  IADD3 R43, R108, 0xa0, RZ ;  /* 0x000000a06c2b7810 */ /* 0x000fc40007ffe0ff */
[----:B------:R-:W-:Y:S02]  /*0fb0*/  SHF.L.U32 R105, R35, 0x1, RZ ;  /* 0x0000000123697819 */ /* 0x000fe400000006ff */
[----:B------:R-:W-:Y:S02]  /*0fc0*/  SHF.L.U32 R104, R37, 0x1, RZ ;  /* 0x0000000125687819 */ /* 0x000fe400000006ff */
[----:B------:R-:W-:Y:S02]  /*0fd0*/  IADD3 R35, R108, 0x100, RZ ;  /* 0x000001006c237810 */ /* 0x000fe40007ffe0ff */
[----:B------:R-:W-:Y:S02]  /*0fe0*/  SHF.L.U32 R103, R39, 0x1, RZ ;  /* 0x0000000127677819 */ /* 0x000fe400000006ff */
[----:B------:R-:W-:Y:S02]  /*0ff0*/  SHF.L.U32 R100, R3, 0x1, RZ ;  /* 0x0000000103647819 */ /* 0x000fe400000006ff */
[----:B------:R-:W-:-:S02]  /*1000*/  SHF.L.U32 R102, R41, 0x1, RZ ;  /* 0x0000000129667819 */ /* 0x000fc400000006ff */
[C---:B------:R-:W-:Y:S02]  /*1010*/  IADD3 R3, R108.reuse, 0x160, RZ ;  /* 0x000001606c037810 */ /* 0x040fe40007ffe0ff */
[-C--:B------:R-:W-:Y:S02]  /*1020*/  LEA.HI.SX32 R43, R43, R108.reuse, 0x1b ;  /* 0x0000006c2b2b7211 */ /* 0x080fe400078fdaff */
[C---:B------:R-:W-:Y:S02]  /*1030*/  IADD3 R37, R108.reuse, 0x120, RZ ;  /* 0x000001206c257810 */ /* 0x040fe40007ffe0ff */
[----:B------:R-:W-:Y:S02]  /*1040*/  IADD3 R39, R108, 0x140, RZ ;  /* 0x000001406c277810 */ /* 0x000fe40007ffe0ff */
[-C--:B------:R-:W-:Y:S02]  /*1050*/  LEA.HI.SX32 R35, R35, R108.reuse, 0x1b ;  /* 0x0000006c23237211 */ /* 0x080fe400078fdaff */
[----:B------:R-:W-:-:S02]  /*1060*/  LEA.HI.SX32 R3, R3, R108, 0x1b ;  /* 0x0000006c03037211 */ /* 0x000fc400078fdaff */
[----:B------:R-:W-:Y:S02]  /*1070*/  SHF.L.U32 R101, R43, 0x1, RZ ;  /* 0x000000012b657819 */ /* 0x000fe400000006ff */
[-C--:B------:R-:W-:Y:S02]  /*1080*/  LEA.HI.SX32 R37, R37, R108.reuse, 0x1b ;  /* 0x0000006c25257211 */ /* 0x080fe400078fdaff */
[----:B------:R-:W-:Y:S02]  /*1090*/  LEA.HI.SX32 R39, R39, R108, 0x1b ;  /* 0x0000006c27277211 */ /* 0x000fe400078fdaff */
[----:B------:R-:W-:Y:S02]  /*10a0*/  SHF.L.U32 R98, R35, 0x1, RZ ;  /* 0x0000000123627819 */ /* 0x000fe400000006ff */
[----:B------:R-:W-:Y:S02]  /*10b0*/  IADD3 R35, R108, 0x1e0, RZ ;  /* 0x000001e06c237810 */ /* 0x000fe40007ffe0ff */
[----:B------:R-:W-:-:S02]  /*10c0*/  SHF.L.U32 R95, R3, 0x1, RZ ;  /* 0x00000001035f7819 */ /* 0x000fc400000006ff */
[----:B------:R-:W-:Y:S02]  /*10d0*/  SHF.L.U32 R97, R37, 0x1, RZ ;  /* 0x0000000125617819 */ /* 0x000fe400000006ff */
[----:B------:R-:W-:Y:S02]  /*10e0*/  SHF.L.U32 R3, R108, 0x4, RZ ;  /* 0x000000046c037819 */ /* 0x000fe400000006ff */
[----:B------:R-:W-:Y:S02]  /*10f0*/  SHF.L.U32 R96, R39, 0x1, RZ ;  /* 0x0000000127607819 */ /* 0x000fe400000006ff */
[----:B------:R-:W-:Y:S02]  /*1100*/  LEA.HI.SX32 R35, R35, R108, 0x1b ;  /* 0x0000006c23237211 */ /* 0x000fe400078fdaff */
[----:B------:R-:W-:Y:S02]  /*1110*/  LEA.HI.SX32 R90, R3, R3, 0x1b ;  /* 0x00000003035a7211 */ /* 0x000fe400078fdaff */
[----:B------:R-:W-:-:S02]  /*1120*/  SHF.L.U32 R91, R35, 0x1, RZ ;  /* 0x00000001235b7819 */ /* 0x000fc400000006ff */
[----:B------:R-:W-:Y:S02]  /*1130*/  SHF.L.U32 R90, R90, 0x1, RZ ;  /* 0x000000015a5a7819 */ /* 0x000fe400000006ff */
[C---:B------:R-:W-:Y:S02]  /*1140*/  SHF.L.U32 R44, R107.reuse, 0x1, RZ ;  /* 0x000000016b2c7819 */ /* 0x040fe400000006ff */
[C---:B------:R-:W-:Y:S02]  /*1150*/  ISETP.GE.AND P2, PT, R107.reuse, UR39, PT ;  /* 0x000000276b007c0c */ /* 0x040fe4000bf46270 */
        /* <DEDUP_REMOVED lines=8> */
[----:B------:R-:W-:Y:S01]  /*11e0*/  ISETP.GE.AND P3, PT, R8, UR39, PT ;  /* 0x0000002708007c0c */ /* 0x000fe2000bf66270 */
[----:B---3--:R1:W-:Y:S02]  /*11f0*/  STS.U16 [R106], R5 ;  /* 0x000000056a007388 */ /* 0x0083e40000000400 */
[----:B-1----:R-:W-:-:S04]  /*1200*/  IADD3 R5, R108, 0xe0, RZ ;  /* 0x000000e06c057810 */ /* 0x002fc80007ffe0ff */
[----:B------:R-:W-:Y:S01]  /*1210*/  LEA.HI.SX32 R5, R5, R108, 0x1b ;  /* 0x0000006c05057211 */ /* 0x000fe200078fdaff */
[----:B----4-:R-:W-:Y:S03]  /*1220*/  STS.U16 [R105+0x40], R4 ;  /* 0x0000400469007388 */ /* 0x010fe60000000400 */
[----:B------:R-:W-:Y:S01]  /*1230*/  SHF.L.U32 R99, R5, 0x1, RZ ;  /* 0x0000000105637819 */ /* 0x000fe200000006ff */
[----:B-----5:R1:W-:Y:S01]  /*1240*/  STS.U16 [R104+0x80], R21 ;  /* 0x0000801568007388 */ /* 0x0203e20000000400 */
[----:B------:R-:W-:-:S03]  /*1250*/  IADD3 R5, R108, 0x180, RZ ;  /* 0x000001806c057810 */ /* 0x000fc60007ffe0ff */
[----:B--2---:R-:W-:Y:S01]  /*1260*/  STS.U16 [R103+0xc0], R20 ;  /* 0x0000c01467007388 */ /* 0x004fe20000000400 */
[----:B------:R-:W-:-:S03]  /*1270*/  LEA.HI.SX32 R5, R5, R108, 0x1b ;  /* 0x0000006c05057211 */ /* 0x000fc600078fdaff */
[----:B------:R2:W-:Y:S01]  /*1280*/  STS.U16 [R102+0x100], R23 ;  /* 0x0001001766007388 */ /* 0x0005e20000000400 */
[----:B-1----:R-:W-:-:S03]  /*1290*/  IADD3 R21, R108, 0x1a0, RZ ;  /* 0x000001a06c157810 */ /* 0x002fc60007ffe0ff */
[----:B------:R1:W-:Y:S01]  /*12a0*/  STS.U16 [R101+0x140], R22 ;  /* 0x0001401665007388 */ /* 0x0003e20000000400 */
[-C--:B------:R-:W-:Y:S02]  /*12b0*/  LEA.HI.SX32 R21, R21, R108.reuse, 0x1b ;  /* 0x0000006c15157211 */ /* 0x080fe400078fdaff */
[----:B--2---:R-:W-:Y:S02]  /*12c0*/  IADD3 R23, R108, 0x1c0, RZ ;  /* 0x000001c06c177810 */ /* 0x004fe40007ffe0ff */
[----:B------:R-:W-:Y:S02]  /*12d0*/  SHF.L.U32 R94, R5, 0x1, RZ ;  /* 0x00000001055e7819 */ /* 0x000fe400000006ff */
[----:B------:R-:W-:Y:S01]  /*12e0*/  LEA.HI.SX32 R23, R23, R108, 0x1b ;  /* 0x0000006c17177211 */ /* 0x000fe200078fdaff */
[----:B------:R2:W-:Y:S01]  /*12f0*/  STS.U16 [R100+0x180], R25 ;  /* 0x0001801964007388 */ /* 0x0005e20000000400 */
[----:B------:R-:W-:-:S03]  /*1300*/  SHF.L.U32 R93, R21, 0x1, RZ ;  /* 0x00000001155d7819 */ /* 0x000fc600000006ff */
[----:B------:R3:W-:Y:S01]  /*1310*/  STS.U16 [R99+0x1c0], R24 ;  /* 0x0001c01863007388 */ /* 0x0007e20000000400 */
[----:B------:R-:W-:-:S03]  /*1320*/  SHF.L.U32 R92, R23, 0x1, RZ ;  /* 0x00000001175c7819 */ /* 0x000fc600000006ff */
        /* <DEDUP_REMOVED lines=31> */
[----:B-1----:R-:W-:Y:S02]  /*1520*/  PRMT R22, RZ, 0x7610, R22 ;  /* 0x00007610ff167816 */ /* 0x002fe40000000016 */
[----:B--2---:R-:W-:-:S02]  /*1530*/  PRMT R25, RZ, 0x7610, R25 ;  /* 0x00007610ff197816 */ /* 0x004fc40000000019 */
[----:B---3--:R-:W-:Y:S02]  /*1540*/  PRMT R24, RZ, 0x7610, R24 ;  /* 0x00007610ff187816 */ /* 0x008fe40000000018 */
[----:B----4-:R-:W-:Y:S01]  /*1550*/  PRMT R27, RZ, 0x7610, R27 ;  /* 0x00007610ff1b7816 */ /* 0x010fe2000000001b */
        /* <DEDUP_REMOVED lines=19> */
[----:B0-----:R-:W-:Y:S02]  /*1690*/  PRMT R29, RZ, 0x7610, R29 ;  /* 0x00007610ff1d7816 */ /* 0x001fe4000000001d */
        /* <DEDUP_REMOVED lines=38> */
[----:B---3--:R0:W-:Y:S04]  /*1900*/  STS.U16 [R105+0x40], R4 ;  /* 0x0000400469007388 */ /* 0x0081e80000000400 */
        /* <DEDUP_REMOVED lines=61> */
[----:B------:R-:W-:Y:S02]  /*1ce0*/  UIMAD.WIDE.U32 UR26, UR12, UR8, URZ ;  /* 0x000000080c1a72a5 */ /* 0x000fe4000f8e003f */
[----:B------:R-:W-:Y:S01]  /*1cf0*/  UIMAD UR7, UR12, UR9, UR7 ;  /* 0x000000090c0772a4 */ /* 0x000fe2000f8e0207 */
[----:B------:R-:W-:Y:S01]  /*1d00*/  MOV R49, UR12 ;  /* 0x0000000c00317c02 */ /* 0x000fe20008000f00 */
[----:B------:R-:W-:Y:S01]  /*1d10*/  UIMAD.WIDE.U32 UR8, UR12, UR36, URZ ;  /* 0x000000240c0872a5 */ /* 0x000fe2000f8e003f */
[----:B-1----:R-:W-:Y:S01]  /*1d20*/  MOV R2, UR25 ;  /* 0x0000001900027c02 */ /* 0x002fe20008000f00 */
[----:B------:R-:W-:Y:S01]  /*1d30*/  UIMAD UR36, UR13, UR36, URZ ;  /* 0x000000240d2472a4 */ /* 0x000fe2000f8e023f */
[----:B------:R-:W-:Y:S02]  /*1d40*/  MOV R3, UR38 ;  /* 0x0000002600037c02 */ /* 0x000fe40008000f00 */
[----:B0-----:R-:W-:-:S02]  /*1d50*/  MOV R4, UR25 ;  /* 0x0000001900047c02 */ /* 0x001fc40008000f00 */
[----:B------:R-:W-:Y:S01]  /*1d60*/  MOV R5, UR38 ;  /* 0x0000002600057c02 */ /* 0x000fe20008000f00 */
[----:B------:R-:W-:Y:S01]  /*1d70*/  UIMAD UR42, UR11, UR34, URZ ;  /* 0x000000220b2a72a4 */ /* 0x000fe2000f8e023f */
[----:B------:R-:W-:Y:S01]  /*1d80*/  @!P0 IMAD.WIDE.U32 R2, R45, c[0x0][0x1f0], R2 ;  /* 0x00007c002d028a25 */ /* 0x000fe200078e0002 */
[----:B------:R-:W-:Y:S02]  /*1d90*/  UIADD3 UR27, UR27, UR7, URZ ;  /* 0x000000071b1b7290 */ /* 0x000fe4000fffe03f */
[----:B------:R-:W-:Y:S01]  /*1da0*/  UIMAD UR43, UR12, UR37, UR36 ;  /* 0x000000250c2b72a4 */ /* 0x000fe2000f8e0224 */
[----:B------:R-:W-:Y:S01]  /*1db0*/  @!P0 IMAD.WIDE.U32 R4, R49, c[0x0][0x200], R4 ;  /* 0x0000800031048a25 */ /* 0x000fe200078e0004 */
[----:B------:R-:W-:Y:S02]  /*1dc0*/  UIMAD UR42, UR10, UR35, UR42 ;  /* 0x000000230a2a72a4 */ /* 0x000fe4000f8e022a */
[----:B------:R-:W-:Y:S01]  /*1dd0*/  UIMAD.WIDE.U32 UR34, UR10, UR34, UR26 ;  /* 0x000000220a2272a5 */ /* 0x000fe2000f8e001a */
[----:B------:R-:W-:Y:S01]  /*1de0*/  @!P0 IADD3 R3, R3, UR7, RZ ;  /* 0x0000000703038c10 */ /* 0x000fe2000fffe0ff */
[----:B------:R-:W-:Y:S01]  /*1df0*/  ULDC.64 UR36, c[0x0][0x208] ;  /* 0x0000820000247ab9 */ /* 0x000fe20000000a00 */
[----:B------:R-:W-:Y:S01]  /*1e00*/  MOV R45, UR10 ;  /* 0x0000000a002d7c02 */ /* 0x000fe20008000f00 */
[----:B------:R-:W-:Y:S01]  /*1e10*/  ULDC UR26, c[0x0][0x174] ;  /* 0x00005d00001a7ab9 */ /* 0x000fe20000000800 */
[----:B------:R-:W-:Y:S01]  /*1e20*/  @!P0 IADD3 R5, R5, UR43, RZ ;  /* 0x0000002b05058c10 */ /* 0x000fe2000fffe0ff */
[----:B------:R-:W-:Y:S01]  /*1e30*/  UIADD3 UR26, UR6, -UR26, URZ ;  /* 0x8000001a061a7290 */ /* 0x000fe2000fffe03f */
[----:B------:R-:W-:Y:S01]  /*1e40*/  MOV R49, UR10 ;  /* 0x0000000a00317c02 */ /* 0x000fe20008000f00 */
[----:B------:R-:W-:Y:S01]  /*1e50*/  UIADD3 UR9, UR9, UR43, URZ ;  /* 0x0000002b09097290 */ /* 0x000fe2000fffe03f */
[----:B------:R-:W-:Y:S01]  /*1e60*/  @!P0 IMAD.WIDE.U32 R2, R45, c[0x0][0x1f8], R2 ;  /* 0x00007e002d028a25 */ /* 0x000fe200078e0002 */
[----:B------:R-:W-:-:S02]  /*1e70*/  UIMAD UR7, UR11, UR36, URZ ;  /* 0x000000240b0772a4 */ /* 0x000fc4000f8e023f */
[----:B------:R-:W-:Y:S01]  /*1e80*/  UIMAD UR26, UR26, -0x200, URZ ;  /* 0xfffffe001a1a78a4 */ /* 0x000fe2000f8e023f */
[----:B------:R-:W-:Y:S01]  /*1e90*/  @!P0 IMAD.WIDE.U32 R4, R49, c[0x0][0x208], R4 ;  /* 0x0000820031048a25 */ /* 0x000fe200078e0004 */
[----:B------:R-:W-:Y:S01]  /*1ea0*/  UIMAD.WIDE.U32 UR8, UR10, UR36, UR8 ;  /* 0x000000240a0872a5 */ /* 0x000fe2000f8e0008 */
[C---:B------:R-:W-:Y:S01]  /*1eb0*/  @!P0 IADD3 R49, P1, R107.reuse, R2, RZ ;  /* 0x000000026b318210 */ /* 0x040fe20007f3e0ff */
[----:B------:R-:W-:Y:S02]  /*1ec0*/  UIMAD UR7, UR10, UR37, UR7 ;  /* 0x000000250a0772a4 */ /* 0x000fe4000f8e0207 */
[----:B------:R-:W-:Y:S02]  /*1ed0*/  USHF.R.S32.HI UR27, URZ, 0x1f, UR26 ;  /* 0x0000001f3f1b7899 */ /* 0x000fe4000801141a */
[----:B------:R-:W-:Y:S01]  /*1ee0*/  UIADD3 UR36, UP1, UR26, UR8, URZ ;  /* 0x000000081a247290 */ /* 0x000fe2000ff3e03f */
[----:B------:R-:W-:Y:S02]  /*1ef0*/  @!P0 IADD3 R56, P2, R107, R4, RZ ;  /* 0x000000046b388210 */ /* 0x000fe40007f5e0ff */
[C---:B------:R-:W-:Y:S01]  /*1f00*/  @!P0 IADD3.X R58, R154.reuse, UR42, R3, P1, !PT ;  /* 0x0000002a9a3a8c10 */ /* 0x040fe20008ffe403 */
[----:B------:R-:W-:Y:S01]  /*1f10*/  UIADD3.X UR8, UR27, UR7, UR9, UP1, !UPT ;  /* 0x000000071b087290 */ /* 0x000fe20008ffe409 */
[----:B------:R-:W-:-:S02]  /*1f20*/  @!P0 IADD3.X R5, R154, UR7, R5, P2, !PT ;  /* 0x000000079a058c10 */ /* 0x000fc400097fe405 */
[C---:B------:R-:W-:Y:S02]  /*1f30*/  LEA R44, P1, R107.reuse, c[0x0][0x268], 0x1 ;  /* 0x00009a006b2c7a11 */ /* 0x040fe400078208ff */
[C---:B------:R-:W-:Y:S02]  /*1f40*/  LEA R2, P2, R107.reuse, c[0x0][0x258], 0x1 ;  /* 0x000096006b027a11 */ /* 0x040fe400078408ff */
[----:B------:R-:W-:Y:S02]  /*1f50*/  MOV R59, UR36 ;  /* 0x00000024003b7c02 */ /* 0x000fe40008000f00 */
[C-C-:B------:R-:W-:Y:S02]  /*1f60*/  LEA.HI.X R45, R107.reuse, c[0x0][0x26c], R154.reuse, 0x1, P1 ;  /* 0x00009b006b2d7a11 */ /* 0x140fe400008f0c9a */
[----:B------:R-:W-:Y:S02]  /*1f70*/  MOV R62, UR8 ;  /* 0x00000008003e7c02 */ /* 0x000fe40008000f00 */
[----:B------:R-:W-:-:S02]  /*1f80*/  LEA.HI.X R3, R107, c[0x0][0x25c], R154, 0x1, P2 ;  /* 0x000097006b037a11 */ /* 0x000fc400010f0c9a */
[----:B------:R-:W-:Y:S02]  /*1f90*/  LEA R2, P4, R59, R2, 0x1 ;  /* 0x000000023b027211 */ /* 0x000fe400078808ff */
[----:B------:R-:W-:Y:S02]  /*1fa0*/  @!P0 LEA R48, P1, R49, c[0x0][0x268], 0x1 ;  /* 0x00009a0031308a11 */ /* 0x000fe400078208ff */
[----:B------:R-:W-:Y:S02]  /*1fb0*/  LEA.HI.X R3, R59, R3, R62, 0x1, P4 ;  /* 0x000000033b037211 */ /* 0x000fe400020f0c3e */
[----:B------:R-:W-:Y:S01]  /*1fc0*/  @!P0 LEA.HI.X R49, R49, c[0x0][0x26c], R58, 0x1, P1 ;  /* 0x00009b0031318a11 */ /* 0x000fe200008f0c3a */
[----:B------:R-:W-:Y:S01]  /*1fd0*/  UIADD3 UR37, UP0, UR26, UR34, URZ ;  /* 0x000000221a257290 */ /* 0x000fe2000ff1e03f */
[----:B------:R-:W-:-:S03]  /*1fe0*/  ISETP.GE.AND P1, PT, R19, UR39, PT ;  /* 0x0000002713007c0c */ /* 0x000fc6000bf26270 */
[----:B------:R-:W-:Y:S02]  /*1ff0*/  UIADD3.X UR34, UR27, UR42, UR35, UP0, !UPT ;  /* 0x0000002a1b227290 */ /* 0x000fe400087fe423 */
[----:B------:R-:W-:-:S04]  /*2000*/  MOV R57, UR37 ;  /* 0x0000002500397c02 */ /* 0x000fc80008000f00 */
[----:B------:R-:W-:Y:S02]  /*2010*/  LEA R44, P2, R57, R44, 0x1 ;  /* 0x0000002c392c7211 */ /* 0x000fe400078408ff */
[----:B------:R-:W-:Y:S02]  /*2020*/  MOV R60, UR34 ;  /* 0x00000022003c7c02 */ /* 0x000fe40008000f00 */
        /* <DEDUP_REMOVED lines=14> */
[----:B------:R-:W-:Y:S01]  /*2110*/  LEA.HI.X R45, R57, R45, R60, 0x1, P2 ;  /* 0x0000002d392d7211 */ /* 0x000fe200010f0c3c */
[----:B------:R-:W-:Y:S01]  /*2120*/  ULDC.64 UR34, c[0x0][0x2e8] ;  /* 0x0000ba0000227ab9 */ /* 0x000fe20000000a00 */
[----:B------:R-:W-:Y:S02]  /*2130*/  @!P0 LEA R4, P3, R56, c[0x0][0x258], 0x1 ;  /* 0x0000960038048a11 */ /* 0x000fe400078608ff */
[----:B------:R-:W-:-:S02]  /*2140*/  ISETP.GE.AND P2, PT, R6, UR39, PT ;  /* 0x0000002706007c0c */ /* 0x000fc4000bf46270 */
[----:B------:R-:W-:Y:S02]  /*2150*/  @!P0 LEA.HI.X R5, R56, c[0x0][0x25c], R5, 0x1, P3 ;  /* 0x0000970038058a11 */ /* 0x000fe400018f0c05 */
        /* <DEDUP_REMOVED lines=98> */
[----:B------:R-:W2:Y:S04]  /*2780*/  LDS.U16 R42, [R90+0x2] ;  /* 0x000002005a2a7984 */ /* 0x000ea80000000400 */
[----:B------:R-:W3:Y:S04]  /*2790*/  LDS.U16 R44, [R90+0x4] ;  /* 0x000004005a2c7984 */ /* 0x000ee80000000400 */
[----:B------:R-:W-:Y:S04]  /*27a0*/  LDS.U16 R45, [R90+0x6] ;  /* 0x000006005a2d7984 */ /* 0x000fe80000000400 */
[----:B------:R-:W4:Y:S04]  /*27b0*/  LDS.U16 R46, [R90+0x8] ;  /* 0x000008005a2e7984 */ /* 0x000f280000000400 */
[----:B------:R-:W-:Y:S04]  /*27c0*/  LDS.U16 R48, [R90+0xa] ;  /* 0x00000a005a307984 */ /* 0x000fe80000000400 */
        /* <DEDUP_REMOVED lines=41> */
[----:B------:R-:W-:Y:S02]  /*2a60*/  PRMT R41, RZ, 0x5410, R41 ;  /* 0x00005410ff297816 */ /* 0x000fe40000000029 */
[----:B---3--:R-:W-:Y:S01]  /*2a70*/  PRMT R44, RZ, 0x5410, R44 ;  /* 0x00005410ff2c7816 */ /* 0x008fe2000000002c */
[----:B------:R-:W-:-:S02]  /*2a80*/  FMUL.FTZ R111, R42, -1.4426950216293334961 ;  /* 0xbfb8aa3b2a6f7820 */ /* 0x000fc40000410000 */
[----:B------:R-:W-:Y:S02]  /*2a90*/  FMUL.FTZ R68, R41, -1.4426950216293334961 ;  /* 0xbfb8aa3b29447820 */ /* 0x000fe40000410000 */
[----:B------:R-:W-:Y:S02]  /*2aa0*/  FMUL.FTZ R112, R44, -1.4426950216293334961 ;  /* 0xbfb8aa3b2c707820 */ /* 0x000fe40000410000 */
[----:B------:R-:W-:Y:S01]  /*2ab0*/  MUFU.EX2 R111, R111 ;  /* 0x0000006f006f7308 */ /* 0x000fe20000000800 */
[----:B----4-:R-:W-:-:S07]  /*2ac0*/  PRMT R46, RZ, 0x5410, R46 ;  /* 0x00005410ff2e7816 */ /* 0x010fce000000002e */
[----:B------:R-:W0:Y:S01]  /*2ad0*/  MUFU.EX2 R68, R68 ;  /* 0x0000004400447308 */ /* 0x000e220000000800 */
[----:B------:R-:W-:Y:S01]  /*2ae0*/  PRMT R45, RZ, 0x5410, R45 ;  /* 0x00005410ff2d7816 */ /* 0x000fe2000000002d */
[----:B-1----:R-:W-:-:S06]  /*2af0*/  FMUL.FTZ R3, R46, -1.4426950216293334961 ;  /* 0xbfb8aa3b2e037820 */ /* 0x002fcc0000410000 */
[----:B------:R-:W-:Y:S01]  /*2b00*/  MUFU.EX2 R112, R112 ;  /* 0x0000007000707308 */ /* 0x000fe20000000800 */
[----:B------:R-:W-:Y:S01]  /*2b10*/  FMUL.FTZ R2, R45, -1.4426950216293334961 ;  /* 0xbfb8aa3b2d027820 */ /* 0x000fe20000410000 */
[----:B------:R-:W-:-:S06]  /*2b20*/  PRMT R49, RZ, 0x5410, R49 ;  /* 0x00005410ff317816 */ /* 0x000fcc0000000031 */
[----:B------:R-:W1:Y:S01]  /*2b30*/  MUFU.EX2 R3, R3 ;  /* 0x0000000300037308 */ /* 0x000e620000000800 */
[----:B0-----:R-:W-:Y:S02]  /*2b40*/  FADD.FTZ R68, R68, 1 ;  /* 0x3f80000044447421 */ /* 0x001fe40000010000 */
[----:B------:R-:W-:Y:S01]  /*2b50*/  FMUL.FTZ R117, R49, -1.4426950216293334961 ;  /* 0xbfb8aa3b31757820 */ /* 0x000fe20000410000 */
[----:B------:R-:W-:-:S04]  /*2b60*/  PRMT R51, RZ, 0x5410, R51 ;  /* 0x00005410ff337816 */ /* 0x000fc80000000033 */
[----:B------:R-:W0:Y:S01]  /*2b70*/  MUFU.EX2 R2, R2 ;  /* 0x0000000200027308 */ /* 0x000e220000000800 */
[----:B------:R-:W-:-:S07]  /*2b80*/  FMUL.FTZ R118, R51, -1.4426950216293334961 ;  /* 0xbfb8aa3b33767820 */ /* 0x000fce0000410000 */
[----:B------:R-:W-:Y:S01]  /*2b90*/  MUFU.RCP R68, R68 ;  /* 0x0000004400447308 */ /* 0x000fe20000001000 */
[----:B-1----:R-:W-:-:S07]  /*2ba0*/  FADD.FTZ R3, R3, 1 ;  /* 0x3f80000003037421 */ /* 0x002fce0000010000 */
[----:B------:R-:W-:Y:S01]  /*2bb0*/  MUFU.EX2 R117, R117 ;  /* 0x0000007500757308 */ /* 0x000fe20000000800 */
[----:B0-----:R-:W-:Y:S01]  /*2bc0*/  FADD.FTZ R2, R2, 1 ;  /* 0x3f80000002027421 */ /* 0x001fe20000010000 */
[----:B------:R-:W-:Y:S02]  /*2bd0*/  PRMT R58, RZ, 0x5410, R58 ;  /* 0x00005410ff3a7816 */ /* 0x000fe4000000003a */
[----:B------:R-:W-:-:S04]  /*2be0*/  PRMT R66, RZ, 0x5410, R66 ;  /* 0x00005410ff427816 */ /* 0x000fc80000000042 */
[----:B------:R-:W-:Y:S01]  /*2bf0*/  MUFU.EX2 R118, R118 ;  /* 0x0000007600767308 */ /* 0x000fe20000000800 */
[----:B------:R-:W-:-:S05]  /*2c00*/  PRMT R48, RZ, 0x5410, R48 ;  /* 0x00005410ff307816 */ /* 0x000fca0000000030 */
[----:B------:R-:W-:Y:S01]  /*2c10*/  FMUL.FTZ R116, R48, -1.4426950216293334961 ;  /* 0xbfb8aa3b30747820 */ /* 0x000fe20000410000 */
[----:B------:R-:W-:-:S05]  /*2c20*/  PRMT R52, RZ, 0x5410, R52 ;  /* 0x00005410ff347816 */ /* 0x000fca0000000034 */
[----:B------:R-:W-:Y:S01]  /*2c30*/  MUFU.EX2 R116, R116 ;  /* 0x0000007400747308 */ /* 0x000fe20000000800 */
[----:B------:R-:W-:Y:S01]  /*2c40*/  FMUL.FTZ R119, R52, -1.4426950216293334961 ;  /* 0xbfb8aa3b34777820 */ /* 0x000fe20000410000 */
[----:B------:R-:W-:Y:S02]  /*2c50*/  PRMT R53, RZ, 0x5410, R53 ;  /* 0x00005410ff357816 */ /* 0x000fe40000000035 */
[----:B------:R-:W-:Y:S02]  /*2c60*/  PRMT R54, RZ, 0x5410, R54 ;  /* 0x00005410ff367816 */ /* 0x000fe40000000036 */
[----:B------:R-:W-:Y:S02]  /*2c70*/  PRMT R55, RZ, 0x5410, R55 ;  /* 0x00005410ff377816 */ /* 0x000fe40000000037 */
[----:B------:R-:W0:Y:S01]  /*2c80*/  MUFU.EX2 R119, R119 ;  /* 0x0000007700777308 */ /* 0x000e220000000800 */
[----:B------:R-:W-:Y:S02]  /*2c90*/  FMUL.FTZ R120, R53, -1.4426950216293334961 ;  /* 0xbfb8aa3b35787820 */ /* 0x000fe40000410000 */
[----:B------:R-:W-:Y:S01]  /*2ca0*/  FMUL.FTZ R121, R54, -1.4426950216293334961 ;  /* 0xbfb8aa3b36797820 */ /* 0x000fe20000410000 */
[----:B------:R-:W-:Y:S01]  /*2cb0*/  PRMT R56, RZ, 0x5410, R56 ;  /* 0x00005410ff387816 */ /* 0x000fe20000000038 */
[----:B------:R-:W-:-:S03]  /*2cc0*/  FMUL.FTZ R122, R55, -1.4426950216293334961 ;  /* 0xbfb8aa3b377a7820 */ /* 0x000fc60000410000 */
[----:B------:R-:W-:Y:S01]  /*2cd0*/  MUFU.EX2 R120, R120 ;  /* 0x0000007800787308 */ /* 0x000fe20000000800 */
[----:B------:R-:W-:Y:S01]  /*2ce0*/  FMUL.FTZ R123, R56, -1.4426950216293334961 ;  /* 0xbfb8aa3b387b7820 */ /* 0x000fe20000410000 */
[----:B------:R-:W-:-:S06]  /*2cf0*/  PRMT R57, RZ, 0x5410, R57 ;  /* 0x00005410ff397816 */ /* 0x000fcc0000000039 */
[----:B------:R-:W-:Y:S01]  /*2d00*/  MUFU.EX2 R121, R121 ;  /* 0x0000007900797308 */ /* 0x000fe20000000800 */
[----:B------:R-:W-:Y:S01]  /*2d10*/  PRMT R59, RZ, 0x5410, R59 ;  /* 0x00005410ff3b7816 */ /* 0x000fe2000000003b */
[----:B0-----:R-:W-:Y:S01]  /*2d20*/  FADD.FTZ R119, R119, 1 ;  /* 0x3f80000077777421 */ /* 0x001fe20000010000 */
[----:B------:R-:W-:-:S05]  /*2d30*/  PRMT R114, RZ, 0x5410, R114 ;  /* 0x00005410ff727816 */ /* 0x000fca0000000072 */
[----:B------:R-:W-:Y:S01]  /*2d40*/  MUFU.EX2 R122, R122 ;  /* 0x0000007a007a7308 */ /* 0x000fe20000000800 */
[----:B------:R-:W-:Y:S02]  /*2d50*/  FMUL.FTZ R124, R57, -1.4426950216293334961 ;  /* 0xbfb8aa3b397c7820 */ /* 0x000fe40000410000 */
[----:B------:R-:W-:-:S05]  /*2d60*/  FMUL.FTZ R127, R59, -1.4426950216293334961 ;  /* 0xbfb8aa3b3b7f7820 */ /* 0x000fca0000410000 */
[----:B------:R-:W-:Y:S01]  /*2d70*/  MUFU.EX2 R125, R123 ;  /* 0x0000007b007d7308 */ /* 0x000fe20000000800 */
[----:B------:R-:W-:Y:S01]  /*2d80*/  PRMT R113, RZ, 0x5410, R113 ;  /* 0x00005410ff717816 */ /* 0x000fe20000000071 */
        /* <DEDUP_REMOVED lines=19> */
[----:B0-----:R-:W-:Y:S02]  /*2ec0*/  FADD.FTZ R69, R111, 1 ;  /* 0x3f8000006f457421 */ /* 0x001fe40000010000 */
[----:B-1----:R-:W-:Y:S01]  /*2ed0*/  FADD.FTZ R71, R112, 1 ;  /* 0x3f80000070477421 */ /* 0x002fe20000010000 */
[----:B--2---:R-:W-:Y:S01]  /*2ee0*/  MUFU.RCP R73, R3 ;  /* 0x0000000300497308 */ /* 0x004fe20000001000 */
[----:B------:R-:W0:Y:S01]  /*2ef0*/  LDS.U16 R111, [R90+0x8] ;  /* 0x000008005a6f7984 */ /* 0x000e220000000400 */
[----:B------:R-:W-:-:S03]  /*2f00*/  FADD.FTZ R72, R117, 1 ;  /* 0x3f80000075487421 */ /* 0x000fc60000010000 */
[----:B------:R-:W1:Y:S03]  /*2f10*/  LDS.U16 R112, [R90+0xa] ;  /* 0x00000a005a707984 */ /* 0x000e660000000400 */
[----:B------:R-:W2:Y:S08]  /*2f20*/  MUFU.RCP R69, R69 ;  /* 0x0000004500457308 */ /* 0x000eb00000001000 */
[----:B------:R5:W-:Y:S01]  /*2f30*/  MUFU.RCP R70, R2 ;  /* 0x0000000200467308 */ /* 0x000be20000001000 */
[----:B------:R-:W-:Y:S01]  /*2f40*/  FADD.FTZ R74, R118, 1 ;  /* 0x3f800000764a7421 */ /* 0x000fe20000010000 */
[----:B------:R-:W-:Y:S04]  /*2f50*/  LDS.U16 R64, [R90+0x2] ;  /* 0x000002005a407984 */ /* 0x000fe80000000400 */
[----:B------:R-:W-:Y:S02]  /*2f60*/  LDS.U16 R118, [R90+0x10] ;  /* 0x000010005a767984 */ /* 0x000fe40000000400 */
[----:B------:R-:W0:Y:S01]  /*2f70*/  MUFU.RCP R71, R71 ;  /* 0x0000004700477308 */ /* 0x000e220000001000 */
[----:B--2---:R-:W-:Y:S01]  /*2f80*/  FADD.FTZ R3, -R69, 1 ;  /* 0x3f80000045037421 */ /* 0x004fe20000010100 */
[----:B------:R-:W-:Y:S01]  /*2f90*/  LDS.U16 R110, [R90+0x6] ;  /* 0x000006005a6e7984 */ /* 0x000fe20000000400 */
[----:B-----5:R-:W-:Y:S01]  /*2fa0*/  FADD.FTZ R2, -R68, 1 ;  /* 0x3f80000044027421 */ /* 0x020fe20000010100 */
[----:B---3--:R-:W-:Y:S01]  /*2fb0*/  PRMT R39, RZ, 0x5410, R39 ;  /* 0x00005410ff277816 */ /* 0x008fe20000000027 */
[----:B------:R-:W-:Y:S01]  /*2fc0*/  FFMA.FTZ R5, R42, R3, 1 ;  /* 0x3f8000002a057423 */ /* 0x000fe20000010003 */
[----:B----4-:R-:W-:-:S03]  /*2fd0*/  PRMT R65, RZ, 0x5410, R65 ;  /* 0x00005410ff417816 */ /* 0x010fc60000000041 */
[----:B------:R-:W-:Y:S02]  /*2fe0*/  FMUL.FTZ R3, R58, R39 ;  /* 0x000000273a037220 */ /* 0x000fe40000410000 */
[----:B0-----:R-:W-:Y:S02]  /*2ff0*/  FADD.FTZ R77, -R71, 1 ;  /* 0x3f800000474d7421 */ /* 0x001fe40000010100 */
[----:B------:R-:W-:Y:S02]  /*3000*/  FMUL.FTZ R76, R66, R65 ;  /* 0x00000041424c7220 */ /* 0x000fe40000410000 */
[----:B------:R-:W-:Y:S02]  /*3010*/  FFMA.FTZ R2, R41, R2, 1 ;  /* 0x3f80000029027423 */ /* 0x000fe40000010002 */
[----:B------:R-:W-:Y:S02]  /*3020*/  FFMA.FTZ R117, R44, R77, 1 ;  /* 0x3f8000002c757423 */ /* 0x000fe4000001004d */
[----:B------:R-:W-:-:S02]  /*3030*/  FMUL.FTZ R3, R68, R3 ;  /* 0x0000000344037220 */ /* 0x000fc40000410000 */
[----:B------:R-:W-:Y:S02]  /*3040*/  FMUL.FTZ R76, R71, R76 ;  /* 0x0000004c474c7220 */ /* 0x000fe40000410000 */
[----:B------:R-:W-:Y:S02]  /*3050*/  FMUL.FTZ R2, R3, R2 ;  /* 0x0000000203027220 */ /* 0x000fe40000410000 */
[----:B------:R-:W-:Y:S02]  /*3060*/  FMUL.FTZ R3, R76, R117 ;  /* 0x000000754c037220 */ /* 0x000fe40000410000 */
[----:B------:R-:W0:Y:S01]  /*3070*/  LDS.U16 R117, [R90+0xe] ;  /* 0x00000e005a757984 */ /* 0x000e220000000400 */
[----:B------:R-:W-:Y:S01]  /*3080*/  FADD.FTZ R75, R116, 1 ;  /* 0x3f800000744b7421 */ /* 0x000fe20000010000 */
[----:B------:R-:W-:Y:S02]  /*3090*/  PRMT R111, RZ, 0x5410, R111 ;  /* 0x00005410ff6f7816 */ /* 0x000fe4000000006f */
[----:B------:R-:W2:Y:S03]  /*30a0*/  LDS.U16 R116, [R90+0xc] ;  /* 0x00000c005a747984 */ /* 0x000ea60000000400 */
[----:B------:R-:W3:Y:S01]  /*30b0*/  MUFU.RCP R75, R75 ;  /* 0x0000004b004b7308 */ /* 0x000ee20000001000 */
[----:B------:R-:W-:Y:S01]  /*30c0*/  FMUL.FTZ R78, R114, R111 ;  /* 0x0000006f724e7220 */ /* 0x000fe20000410000 */
[----:B-1----:R-:W-:Y:S01]  /*30d0*/  PRMT R112, RZ, 0x5410, R112 ;  /* 0x00005410ff707816 */ /* 0x002fe20000000070 */
[----:B------:R-:W-:-:S05]  /*30e0*/  FADD.FTZ R76, R120, 1 ;  /* 0x3f800000784c7421 */ /* 0x000fca0000010000 */
[----:B------:R1:W4:Y:S01]  /*30f0*/  MUFU.RCP R77, R119 ;  /* 0x00000077004d7308 */ /* 0x0003220000001000 */
[----:B------:R-:W-:Y:S01]  /*3100*/  FMUL.FTZ R120, R73, R78 ;  /* 0x0000004e49787220 */ /* 0x000fe20000410000 */
[----:B------:R-:W-:-:S06]  /*3110*/  PRMT R60, RZ, 0x5410, R60 ;  /* 0x00005410ff3c7816 */ /* 0x000fcc000000003c */
[----:B------:R5:W0:Y:S01]  /*3120*/  MUFU.EX2 R126, R124 ;  /* 0x0000007c007e7308 */ /* 0x000a220000000800 */
[----:B-1----:R-:W-:-:S07]  /*3130*/  FADD.FTZ R119, -R73, 1 ;  /* 0x3f80000049777421 */ /* 0x002fce0000010100 */
[----:B------:R-:W1:Y:S01]  /*3140*/  MUFU.RCP R74, R74 ;  /* 0x0000004a004a7308 */ /* 0x000e620000001000 */
[----:B-----5:R-:W-:Y:S02]  /*3150*/  FADD.FTZ R124, R122, 1 ;  /* 0x3f8000007a7c7421 */ /* 0x020fe40000010000 */
[----:B---3--:R-:W-:-:S05]  /*3160*/  FADD.FTZ R123, -R75, 1 ;  /* 0x3f8000004b7b7421 */ /* 0x008fca0000010100 */
[----:B------:R3:W5:Y:S01]  /*3170*/  MUFU.EX2 R135, R127 ;  /* 0x0000007f00877308 */ /* 0x0007620000000800 */
[----:B------:R-:W-:Y:S01]  /*3180*/  FMUL.FTZ R122, R113, R112 ;  /* 0x00000070717a7220 */ /* 0x000fe20000410000 */
[----:B0-----:R-:W-:Y:S01]  /*3190*/  PRMT R117, RZ, 0x5410, R117 ;  /* 0x00005410ff757816 */ /* 0x001fe20000000075 */
[----:B------:R-:W-:Y:S02]  /*31a0*/  FADD.FTZ R129, R125, 1 ;  /* 0x3f8000007d817421 */ /* 0x000fe40000010000 */
[----:B---3--:R-:W-:Y:S01]  /*31b0*/  FADD.FTZ R127, R121, 1 ;  /* 0x3f800000797f7421 */ /* 0x008fe20000010000 */
[----:B------:R-:W-:Y:S01]  /*31c0*/  PRMT R118, RZ, 0x5410, R118 ;  /* 0x00005410ff767816 */ /* 0x000fe20000000076 */
[----:B------:R-:W-:Y:S01]  /*31d0*/  FFMA.FTZ R121, R46, R119, 1 ;  /* 0x3f8000002e797423 */ /* 0x000fe20000010077 */
[----:B------:R-:W-:Y:S01]  /*31e0*/  PRMT R67, RZ, 0x5410, R67 ;  /* 0x00005410ff437816 */ /* 0x000fe20000000043 */
[----:B------:R-:W-:Y:S01]  /*31f0*/  FMUL.FTZ R128, R60, -1.4426950216293334961 ;  /* 0xbfb8aa3b3c807820 */ /* 0x000fe20000410000 */
[----:B------:R-:W-:Y:S01]  /*3200*/  PRMT R64, RZ, 0x5410, R64 ;  /* 0x00005410ff407816 */ /* 0x000fe20000000040 */
[----:B------:R-:W-:Y:S01]  /*3210*/  FMUL.FTZ R130, R120, R121 ;  /* 0x0000007978827220 */ /* 0x000fe20000410000 */
[----:B------:R-:W-:Y:S01]  /*3220*/  PRMT R120, RZ, 0x5410, R62 ;  /* 0x00005410ff787816 */ /* 0x000fe2000000003e */
[----:B------:R-:W-:Y:S01]  /*3230*/  FFMA.FTZ R123, R48, R123, 1 ;  /* 0x3f800000307b7423 */ /* 0x000fe2000001007b */
[----:B------:R-:W-:Y:S01]  /*3240*/  PRMT R121, RZ, 0x5410, R61 ;  /* 0x00005410ff797816 */ /* 0x000fe2000000003d */
[----:B------:R-:W-:Y:S01]  /*3250*/  FMUL.FTZ R122, R75, R122 ;  /* 0x0000007a4b7a7220 */ /* 0x000fe20000410000 */
[----:B------:R0:W-:Y:S01]  /*3260*/  MUFU.RCP R61, R129 ;  /* 0x00000081003d7308 */ /* 0x0001e20000001000 */
[----:B----4-:R-:W-:Y:S01]  /*3270*/  FADD.FTZ R131, -R77, 1 ;  /* 0x3f8000004d837421 */ /* 0x010fe20000010100 */
[----:B------:R-:W-:Y:S01]  /*3280*/  LDS.U16 R125, [R90+0x18] ;  /* 0x000018005a7d7984 */ /* 0x000fe20000000400 */
[----:B------:R-:W-:-:S02]  /*3290*/  FMUL.FTZ R133, R122, R123 ;  /* 0x0000007b7a857220 */ /* 0x000fc40000410000 */
[----:B------:R-:W-:Y:S01]  /*32a0*/  FADD.FTZ R62, R126, 1 ;  /* 0x3f8000007e3e7421 */ /* 0x000fe20000010000 */
[----:B------:R-:W3:Y:S01]  /*32b0*/  LDS.U16 R123, [R90+0x12] ;  /* 0x000012005a7b7984 */ /* 0x000ee20000000400 */
[----:B------:R-:W-:Y:S01]  /*32c0*/  FMUL.FTZ R132, R121, R118 ;  /* 0x0000007679847220 */ /* 0x000fe20000410000 */
[----:B------:R1:W-:Y:S01]  /*32d0*/  MUFU.EX2 R136, R128 ;  /* 0x0000008000887308 */ /* 0x0003e20000000800 */
[----:B0-----:R-:W-:Y:S01]  /*32e0*/  FMUL.FTZ R129, R120, R117 ;  /* 0x0000007578817220 */ /* 0x001fe20000410000 */
[----:B------:R-:W-:Y:S01]  /*32f0*/  LDS.U16 R126, [R90+0x16] ;  /* 0x000016005a7e7984 */ /* 0x000fe20000000400 */
[----:B------:R-:W-:Y:S02]  /*3300*/  FMUL.FTZ R4, R67, R64 ;  /* 0x0000004043047220 */ /* 0x000fe40000410000 */
[----:B------:R-:W-:-:S03]  /*3310*/  FFMA.FTZ R134, R52, R131, 1 ;  /* 0x3f80000034867423 */ /* 0x000fc60000010083 */
[----:B------:R0:W-:Y:S01]  /*3320*/  MUFU.RCP R78, R124 ;  /* 0x0000007c004e7308 */ /* 0x0001e20000001000 */
[C---:B-1----:R-:W-:Y:S02]  /*3330*/  FADD.FTZ R128, -R74.reuse, 1 ;  /* 0x3f8000004a807421 */ /* 0x042fe40000010100 */
[----:B------:R-:W-:Y:S01]  /*3340*/  FMUL.FTZ R129, R74, R129 ;  /* 0x000000814a817220 */ /* 0x000fe20000410000 */
[----:B------:R-:W-:Y:S01]  /*3350*/  PRMT R115, RZ, 0x5410, R115 ;  /* 0x00005410ff737816 */ /* 0x000fe20000000073 */
[----:B------:R-:W-:Y:S01]  /*3360*/  FFMA.FTZ R128, R51, R128, 1 ;  /* 0x3f80000033807423 */ /* 0x000fe20000010080 */
[----:B0-----:R-:W0:Y:S01]  /*3370*/  LDS.U16 R124, [R90+0x14] ;  /* 0x000014005a7c7984 */ /* 0x001e220000000400 */
[----:B------:R-:W-:Y:S01]  /*3380*/  FMUL.FTZ R131, R77, R132 ;  /* 0x000000844d837220 */ /* 0x000fe20000410000 */
[----:B------:R-:W-:Y:S01]  /*3390*/  PRMT R110, RZ, 0x5410, R110 ;  /* 0x00005410ff6e7816 */ /* 0x000fe2000000006e */
[----:B------:R-:W-:Y:S01]  /*33a0*/  FMUL.FTZ R4, R69, R4 ;  /* 0x0000000445047220 */ /* 0x000fe20000410000 */
[----:B------:R-:W1:Y:S01]  /*33b0*/  MUFU.RCP R72, R72 ;  /* 0x0000004800487308 */ /* 0x000e620000001000 */
[----:B-----5:R-:W-:-:S02]  /*33c0*/  FADD.FTZ R138, R135, 1 ;  /* 0x3f800000878a7421 */ /* 0x020fc40000010000 */
[----:B------:R-:W-:Y:S02]  /*33d0*/  FMUL.FTZ R135, R129, R128 ;  /* 0x0000008081877220 */ /* 0x000fe40000410000 */
[----:B------:R-:W-:Y:S01]  /*33e0*/  FMUL.FTZ R5, R4, R5 ;  /* 0x0000000504057220 */ /* 0x000fe20000410000 */
[----:B------:R-:W4:Y:S01]  /*33f0*/  LDS.U16 R129, [R90+0x1a] ;  /* 0x00001a005a817984 */ /* 0x000f220000000400 */
[----:B------:R-:W-:Y:S02]  /*3400*/  FMUL.FTZ R134, R131, R134 ;  /* 0x0000008683867220 */ /* 0x000fe40000410000 */
[----:B------:R-:W-:Y:S01]  /*3410*/  FADD.FTZ R4, -R70, 1 ;  /* 0x3f80000046047421 */ /* 0x000fe20000010100 */
[----:B------:R-:W5:Y:S01]  /*3420*/  LDS.U16 R128, [R90+0x1c] ;  /* 0x00001c005a807984 */ /* 0x000f620000000400 */
[----:B------:R-:W-:-:S03]  /*3430*/  FMUL.FTZ R119, R115, R110 ;  /* 0x0000006e73777220 */ /* 0x000fc60000410000 */
[----:B------:R-:W4:Y:S01]  /*3440*/  LDS.U16 R131, [R90+0x1e] ;  /* 0x00001e005a837984 */ /* 0x000f220000000400 */
[----:B------:R-:W-:Y:S02]  /*3450*/  FFMA.FTZ R4, R45, R4, 1 ;  /* 0x3f8000002d047423 */ /* 0x000fe40000010004 */
[----:B------:R-:W-:Y:S01]  /*3460*/  FMUL.FTZ R119, R70, R119 ;  /* 0x0000007746777220 */ /* 0x000fe20000410000 */
[----:B--2---:R-:W-:-:S03]  /*3470*/  PRMT R116, RZ, 0x5410, R116 ;  /* 0x00005410ff747816 */ /* 0x004fc60000000074 */
[----:B------:R-:W-:Y:S01]  /*3480*/  FMUL.FTZ R4, R119, R4 ;  /* 0x0000000477047220 */ /* 0x000fe20000410000 */
[----:B------:R-:W-:Y:S01]  /*3490*/  PRMT R119, RZ, 0x5410, R63 ;  /* 0x00005410ff777816 */ /* 0x000fe2000000003f */
[C---:B-1----:R-:W-:Y:S01]  /*34a0*/  FADD.FTZ R122, -R72.reuse, 1 ;  /* 0x3f800000487a7421 */ /* 0x042fe20000010100 */
[----:B------:R-:W1:Y:S03]  /*34b0*/  MUFU.RCP R127, R127 ;  /* 0x0000007f007f7308 */ /* 0x000e660000001000 */
[----:B------:R-:W-:Y:S02]  /*34c0*/  FMUL.FTZ R63, R119, R116 ;  /* 0x00000074773f7220 */ /* 0x000fe40000410000 */
[----:B------:R-:W-:Y:S02]  /*34d0*/  FFMA.FTZ R122, R49, R122, 1 ;  /* 0x3f800000317a7423 */ /* 0x000fe4000001007a */
[----:B------:R-:W-:Y:S01]  /*34e0*/  FMUL.FTZ R63, R72, R63 ;  /* 0x0000003f483f7220 */ /* 0x000fe20000410000 */
[----:B------:R-:W2:Y:S03]  /*34f0*/  MUFU.RCP R76, R76 ;  /* 0x0000004c004c7308 */ /* 0x000ea60000001000 */
[----:B------:R-:W-:-:S02]  /*3500*/  FMUL.FTZ R132, R63, R122 ;  /* 0x0000007a3f847220 */ /* 0x000fc40000410000 */
[----:B------:R-:W-:Y:S01]  /*3510*/  FADD.FTZ R63, R136, 1 ;  /* 0x3f800000883f7421 */ /* 0x000fe20000010000 */
[----:B------:R-:W-:Y:S02]  /*3520*/  PRMT R122, RZ, 0x5410, R50 ;  /* 0x00005410ff7a7816 */ /* 0x000fe40000000032 */
[----:B------:R-:W2:Y:S01]  /*3530*/  MUFU.RCP R62, R62 ;  /* 0x0000003e003e7308 */ /* 0x000ea20000001000 */
[----:B------:R-:W-:Y:S01]  /*3540*/  PRMT R47, RZ, 0x5410, R47 ;  /* 0x00005410ff2f7816 */ /* 0x000fe2000000002f */
[----:B-1----:R-:W-:Y:S01]  /*3550*/  FADD.FTZ R137, -R127, 1 ;  /* 0x3f8000007f897421 */ /* 0x002fe20000010100 */
[----:B------:R-:W-:Y:S01]  /*3560*/  PRMT R43, RZ, 0x5410, R43 ;  /* 0x00005410ff2b7816 */ /* 0x000fe2000000002b */
[----:B------:R-:W-:Y:S01]  /*3570*/  FADD.FTZ R141, -R61, 1 ;  /* 0x3f8000003d8d7421 */ /* 0x000fe20000010100 */
[----:B------:R-:W-:-:S03]  /*3580*/  PRMT R40, RZ, 0x5410, R40 ;  /* 0x00005410ff287816 */ /* 0x000fc60000000028 */
[----:B------:R1:W2:Y:S01]  /*3590*/  MUFU.RCP R50, R138 ;  /* 0x0000008a00327308 */ /* 0x0002a20000001000 */
[----:B---3--:R-:W-:Y:S02]  /*35a0*/  PRMT R123, RZ, 0x5410, R123 ;  /* 0x00005410ff7b7816 */ /* 0x008fe4000000007b */
[----:B0-----:R-:W-:Y:S02]  /*35b0*/  PRMT R124, RZ, 0x5410, R124 ;  /* 0x00005410ff7c7816 */ /* 0x001fe4000000007c */
[----:B------:R-:W-:-:S03]  /*35c0*/  PRMT R126, RZ, 0x5410, R126 ;  /* 0x00005410ff7e7816 */ /* 0x000fc6000000007e */
[----:B------:R-:W0:Y:S01]  /*35d0*/  MUFU.RCP R63, R63 ;  /* 0x0000003f003f7308 */ /* 0x000e220000001000 */
[----:B-1----:R-:W-:Y:S01]  /*35e0*/  FADD.FTZ R138, -R78, 1 ;  /* 0x3f8000004e8a7421 */ /* 0x002fe20000010100 */
[----:B------:R-:W-:Y:S01]  /*35f0*/  PRMT R125, RZ, 0x5410, R125 ;  /* 0x00005410ff7d7816 */ /* 0x000fe2000000007d */
[----:B------:R-:W-:Y:S02]  /*3600*/  FFMA.FTZ R139, R54, R137, 1 ;  /* 0x3f800000368b7423 */ /* 0x000fe40000010089 */
[----:B------:R-:W-:Y:S02]  /*3610*/  FFMA.FTZ R140, R55, R138, 1 ;  /* 0x3f800000378c7423 */ /* 0x000fe4000001008a */
[----:B------:R-:W-:Y:S02]  /*3620*/  FFMA.FTZ R143, R56, R141, 1 ;  /* 0x3f800000388f7423 */ /* 0x000fe4000001008d */
[----:B--2---:R-:W-:Y:S02]  /*3630*/  FADD.FTZ R136, -R76, 1 ;  /* 0x3f8000004c887421 */ /* 0x004fe40000010100 */
[----:B------:R-:W-:-:S02]  /*3640*/  FMUL.FTZ R137, R122, R123 ;  /* 0x0000007b7a897220 */ /* 0x000fc40000410000 */
[----:B------:R-:W-:Y:S02]  /*3650*/  FMUL.FTZ R138, R47, R124 ;  /* 0x0000007c2f8a7220 */ /* 0x000fe40000410000 */
[----:B------:R-:W-:Y:S02]  /*3660*/  FMUL.FTZ R141, R43, R126 ;  /* 0x0000007e2b8d7220 */ /* 0x000fe40000410000 */
[----:B------:R-:W-:Y:S01]  /*3670*/  FMUL.FTZ R142, R40, R125 ;  /* 0x0000007d288e7220 */ /* 0x000fe20000410000 */
[----:B------:R-:W-:Y:S01]  /*3680*/  PRMT R38, RZ, 0x5410, R38 ;  /* 0x00005410ff267816 */ /* 0x000fe20000000026 */
[----:B------:R-:W-:Y:S01]  /*3690*/  FFMA.FTZ R136, R53, R136, 1 ;  /* 0x3f80000035887423 */ /* 0x000fe20000010088 */
[----:B----4-:R-:W-:Y:S01]  /*36a0*/  PRMT R129, RZ, 0x5410, R129 ;  /* 0x00005410ff817816 */ /* 0x010fe20000000081 */
[----:B------:R-:W-:Y:S01]  /*36b0*/  FMUL.FTZ R137, R76, R137 ;  /* 0x000000894c897220 */ /* 0x000fe20000410000 */
[----:B------:R-:W-:Y:S01]  /*36c0*/  PRMT R37, RZ, 0x5410, R37 ;  /* 0x00005410ff257816 */ /* 0x000fe20000000025 */
[----:B------:R-:W-:Y:S01]  /*36d0*/  FMUL.FTZ R138, R127, R138 ;  /* 0x0000008a7f8a7220 */ /* 0x000fe20000410000 */
[----:B------:R-:W-:Y:S01]  /*36e0*/  PRMT R36, RZ, 0x5410, R36 ;  /* 0x00005410ff247816 */ /* 0x000fe20000000024 */
[----:B------:R-:W-:Y:S01]  /*36f0*/  FMUL.FTZ R141, R78, R141 ;  /* 0x0000008d4e8d7220 */ /* 0x000fe20000410000 */
[----:B-----5:R-:W-:Y:S01]  /*3700*/  PRMT R128, RZ, 0x5410, R128 ;  /* 0x00005410ff807816 */ /* 0x020fe20000000080 */
[----:B------:R-:W-:Y:S01]  /*3710*/  FMUL.FTZ R142, R61, R142 ;  /* 0x0000008e3d8e7220 */ /* 0x000fe20000410000 */
[----:B------:R-:W-:Y:S01]  /*3720*/  PRMT R131, RZ, 0x5410, R131 ;  /* 0x00005410ff837816 */ /* 0x000fe20000000083 */
[----:B------:R-:W-:Y:S01]  /*3730*/  FMUL.FTZ R137, R137, R136 ;  /* 0x0000008889897220 */ /* 0x000fe20000410000 */
[----:B------:R-:W-:Y:S01]  /*3740*/  F2FP.BF16.PACK_AB R144, R5, R2 ;  /* 0x000000020590723e */ /* 0x000fe200000010ff */
[----:B------:R-:W-:Y:S01]  /*3750*/  BAR.SYNC.DEFER_BLOCKING 0x0 ;  /* 0x0000000000007b1d */ /* 0x000fe20000010000 */
[----:B------:R-:W-:-:S02]  /*3760*/  FMUL.FTZ R138, R138, R139 ;  /* 0x0000008b8a8a7220 */ /* 0x000fc40000410000 */
[----:B------:R-:W-:Y:S02]  /*3770*/  FMUL.FTZ R141, R141, R140 ;  /* 0x0000008c8d8d7220 */ /* 0x000fe40000410000 */
[----:B------:R-:W-:Y:S02]  /*3780*/  FMUL.FTZ R142, R142, R143 ;  /* 0x0000008f8e8e7220 */ /* 0x000fe40000410000 */
[----:B------:R-:W-:Y:S02]  /*3790*/  FADD.FTZ R2, -R62, 1 ;  /* 0x3f8000003e027421 */ /* 0x000fe40000010100 */
[----:B------:R-:W-:Y:S02]  /*37a0*/  FMUL.FTZ R5, R38, R129 ;  /* 0x0000008126057220 */ /* 0x000fe40000410000 */
[----:B------:R-:W-:Y:S02]  /*37b0*/  FADD.FTZ R136, -R50, 1 ;  /* 0x3f80000032887421 */ /* 0x000fe40000010100 */
[----:B0-----:R-:W-:-:S02]  /*37c0*/  FADD.FTZ R143, -R63, 1 ;  /* 0x3f8000003f8f7421 */ /* 0x001fc40000010100 */
[----:B------:R-:W-:Y:S02]  /*37d0*/  FMUL.FTZ R139, R37, R128 ;  /* 0x00000080258b7220 */ /* 0x000fe40000410000 */
[----:B------:R-:W-:Y:S02]  /*37e0*/  FMUL.FTZ R140, R36, R131 ;  /* 0x00000083248c7220 */ /* 0x000fe40000410000 */
[----:B------:R-:W-:Y:S02]  /*37f0*/  FFMA.FTZ R2, R57, R2, 1 ;  /* 0x3f80000039027423 */ /* 0x000fe40000010002 */
[----:B------:R-:W-:Y:S02]  /*3800*/  FMUL.FTZ R5, R62, R5 ;  /* 0x000000053e057220 */ /* 0x000fe40000410000 */
[----:B------:R-:W-:Y:S02]  /*3810*/  FFMA.FTZ R136, R59, R136, 1 ;  /* 0x3f8000003b887423 */ /* 0x000fe40000010088 */
[----:B------:R-:W-:-:S02]  /*3820*/  FMUL.FTZ R139, R50, R139 ;  /* 0x0000008b328b7220 */ /* 0x000fc40000410000 */
[----:B------:R-:W-:Y:S02]  /*3830*/  FFMA.FTZ R143, R60, R143, 1 ;  /* 0x3f8000003c8f7423 */ /* 0x000fe4000001008f */
[----:B------:R-:W-:Y:S01]  /*3840*/  FMUL.FTZ R140, R63, R140 ;  /* 0x0000008c3f8c7220 */ /* 0x000fe20000410000 */
[----:B------:R-:W-:Y:S01]  /*3850*/  F2FP.BF16.PACK_AB R3, R4, R3 ;  /* 0x000000030403723e */ /* 0x000fe200000010ff */
[----:B------:R-:W-:Y:S01]  /*3860*/  FMUL.FTZ R5, R5, R2 ;  /* 0x0000000205057220 */ /* 0x000fe20000410000 */
[----:B------:R-:W-:Y:S01]  /*3870*/  PRMT R2, R144, 0x7632, R2 ;  /* 0x0000763290027816 */ /* 0x000fe20000000002 */
[----:B------:R-:W-:Y:S02]  /*3880*/  FMUL.FTZ R136, R139, R136 ;  /* 0x000000888b887220 */ /* 0x000fe40000410000 */
[----:B------:R-:W-:Y:S01]  /*3890*/  FMUL.FTZ R143, R140, R143 ;  /* 0x0000008f8c8f7220 */ /* 0x000fe20000410000 */
[----:B------:R-:W-:Y:S02]  /*38a0*/  F2FP.BF16.PACK_AB R132, R135, R132 ;  /* 0x000000848784723e */ /* 0x000fe400000010ff */
[----:B------:R-:W-:-:S02]  /*38b0*/  F2FP.BF16.PACK_AB R130, R133, R130 ;  /* 0x000000828582723e */ /* 0x000fc400000010ff */
[----:B------:R-:W-:Y:S01]  /*38c0*/  PRMT R4, R3, 0x7632, R4 ;  /* 0x0000763203047816 */ /* 0x000fe20000000004 */
[----:B------:R0:W-:Y:S01]  /*38d0*/  STS.U16 [R90+0x2], R2 ;  /* 0x000002025a007388 */ /* 0x0001e20000000400 */
[----:B------:R-:W-:Y:S02]  /*38e0*/  ISETP.NE.AND P6, PT, R109, RZ, PT ;  /* 0x000000ff6d00720c */ /* 0x000fe40003fc5270 */
[----:B------:R-:W-:Y:S02]  /*38f0*/  F2FP.BF16.PACK_AB R134, R137, R134 ;  /* 0x000000868986723e */ /* 0x000fe400000010ff */
[----:B------:R-:W-:Y:S02]  /*3900*/  F2FP.BF16.PACK_AB R138, R141, R138 ;  /* 0x0000008a8d8a723e */ /* 0x000fe400000010ff */
[----:B------:R-:W-:Y:S02]  /*3910*/  F2FP.BF16.PACK_AB R5, R5, R142 ;  /* 0x0000008e0505723e */ /* 0x000fe400000010ff */
[----:B------:R-:W-:-:S02]  /*3920*/  F2FP.BF16.PACK_AB R136, R143, R136 ;  /* 0x000000888f88723e */ /* 0x000fc400000010ff */
[----:B0-----:R-:W-:Y:S01]  /*3930*/  PRMT R2, R132, 0x7632, R2 ;  /* 0x0000763284027816 */ /* 0x001fe20000000002 */
        /* <DEDUP_REMOVED lines=43> */
[----:B------:R1:W-:Y:S04]  /*3bf0*/  STL [R1+0x8], R150 ;  /* 0x0000089601007387 */ /* 0x0003e80000100800 */
[----:B------:R1:W-:Y:S04]  /*3c00*/  STL [R1+0x4], R148 ;  /* 0x0000049401007387 */ /* 0x0003e80000100800 */
[----:B------:R1:W-:Y:S04]  /*3c10*/  STL [R1], R146 ;  /* 0x0000009201007387 */ /* 0x0003e80000100800 */
[----:B------:R1:W-:Y:S01]  /*3c20*/  STL.64 [R1+0x18], R164 ;  /* 0x000018a401007387 */ /* 0x0003e20000100a00 */
[----:B------:R-:W-:-:S02]  /*3c30*/  UIMAD UR7, UR13, UR34, URZ ;  /* 0x000000220d0772a4 */ /* 0x000fc4000f8e023f */
        /* <DEDUP_REMOVED lines=18> */
.L_x_8391:
[----:B-1----:R-:W-:Y:S05]  /*3d60*/  BSYNC B0 ;  /* 0x0000000000007941 */ /* 0x002fea0003800000 */
.L_x_8390:
        /* <DEDUP_REMOVED lines=31> */
[----:B------:R-:W-:Y:S01]  /*3f60*/  ISETP.GE.AND P0, PT, R7, R138, PT ;  /* 0x0000008a0700720c */ /* 0x000fe20003f06270 */
        /* <DEDUP_REMOVED lines=12> */
[----:B0-----:R-:W-:Y:S01]  /*4030*/  FMUL.FTZ R135, R52, R77 ;  /* 0x0000004d34877220 */ /* 0x001fe20000410000 */
[----:B------:R-:W-:Y:S01]  /*4040*/  PRMT R29, RZ, 0x5410, R29 ;  /* 0x00005410ff1d7816 */ /* 0x000fe2000000001d */
[----:B------:R0:W-:Y:S01]  /*4050*/  @!P0 STG.E.U16 [R2.64+-0x2c0], R141 ;  /* 0xfffd408d02008986 */ /* 0x0001e2000c101520 */
[----:B------:R-:W-:Y:S01]  /*4060*/  ISETP.GE.AND P0, PT, R13, R138, PT ;  /* 0x0000008a0d00720c */ /* 0x000fe20003f06270 */
        /* <DEDUP_REMOVED lines=8> */
[----:B--2---:R-:W-:Y:S01]  /*40f0*/  FMUL.FTZ R139, R57, R62 ;  /* 0x0000003e398b7220 */ /* 0x004fe20000410000 */
[----:B------:R-:W-:Y:S01]  /*4100*/  PRMT R26, RZ, 0x5410, R26 ;  /* 0x00005410ff1a7816 */ /* 0x000fe2000000001a */
[----:B------:R1:W-:Y:S01]  /*4110*/  @!P5 STG.E.U16 [R2.64+-0x1c0], R151 ;  /* 0xfffe40970200d986 */ /* 0x0003e2000c101520 */
[-C--:B------:R-:W-:Y:S01]  /*4120*/  ISETP.GE.AND P5, PT, R15, R138.reuse, PT ;  /* 0x0000008a0f00720c */ /* 0x080fe20003fa6270 */
[----:B0-----:R-:W-:Y:S01]  /*4130*/  FMUL.FTZ R141, R60, R63 ;  /* 0x0000003f3c8d7220 */ /* 0x001fe20000410000 */
        /* <DEDUP_REMOVED lines=11> */
[----:B------:R-:W-:Y:S01]  /*41f0*/  FADD.FTZ R78, R35, UR5 ;  /* 0x00000005234e7e21 */ /* 0x000fe20008010000 */
[----:B------:R-:W-:Y:S01]  /*4200*/  PRMT R22, RZ, 0x5410, R22 ;  /* 0x00005410ff167816 */ /* 0x000fe20000000016 */
[----:B------:R1:W-:Y:S01]  /*4210*/  @!P5 STG.E.U16 [R2.64+-0xc0], R159 ;  /* 0xffff409f0200d986 */ /* 0x0003e2000c101520 */
[----:B------:R-:W-:Y:S01]  /*4220*/  PRMT R21, RZ, 0x5410, R21 ;  /* 0x00005410ff157816 */ /* 0x000fe20000000015 */
[----:B------:R-:W-:Y:S01]  /*4230*/  FADD.FTZ R77, R34, UR5 ;  /* 0x00000005224d7e21 */ /* 0x000fe20008010000 */
[----:B------:R-:W-:Y:S01]  /*4240*/  PRMT R20, RZ, 0x5410, R20 ;  /* 0x00005410ff147816 */ /* 0x000fe20000000014 */
[----:B------:R1:W-:Y:S01]  /*4250*/  @!P1 STG.E.U16 [R2.64+-0x80], R161 ;  /* 0xffff80a102009986 */ /* 0x0003e2000c101520 */
        /* <DEDUP_REMOVED lines=31> */
[----:B-1----:R-:W-:Y:S01]  /*4450*/  BAR.SYNC.DEFER_BLOCKING 0x0 ;  /* 0x0000000000007b1d */ /* 0x002fe20000010000 */
        /* <DEDUP_REMOVED lines=40> */
[----:B------:R-:W-:Y:S01]  /*46e0*/  PRMT R22, R128, 0x7632, R22 ;  /* 0x0000763280167816 */ /* 0x000fe20000000016 */
[----:B------:R-:W-:Y:S01]  /*46f0*/  BSSY B0, `(.L_x_8393) ;  /* 0x0000033000007945 */ /* 0x000fe20003800000 */
[C---:B--2---:R-:W-:Y:S01]  /*4700*/  PRMT R5, R2.reuse, 0x7610, R5 ;  /* 0x0000761002057816 */ /* 0x044fe20000000005 */
[----:B------:R-:W-:Y:S01]  /*4710*/  STS.U16 [R90+0x8], R111 ;  /* 0x0000086f5a007388 */ /* 0x000fe20000000400 */
[----:B---3--:R-:W-:-:S02]  /*4720*/  PRMT R20, R2, 0x7632, R20 ;  /* 0x0000763202147816 */ /* 0x008fc40000000014 */
[----:B------:R-:W-:Y:S01]  /*4730*/  MOV R2, UR39 ;  /* 0x0000002700027c02 */ /* 0x000fe20008000f00 */
        /* <DEDUP_REMOVED lines=46> */
.L_x_8394:
[----:B------:R-:W-:Y:S05]  /*4a20*/  BSYNC B0 ;  /* 0x0000000000007941 */ /* 0x000fea0003800000 */
.L_x_8393:
        /* <DEDUP_REMOVED lines=43> */
.L_x_8392:
[----:B-1----:R-:W2:Y:S01]  /*4ce0*/  LDL.LU R0, [R1+0x20] ;  /* 0x0000200001007983 */ /* 0x002ea20000300800 */
        /* <DEDUP_REMOVED lines=70> */
.L_x_8474:
        /* <DEDUP_REMOVED lines=9> */
[----:B------:R-:W-:Y:S01]  /*51e0*/  UIMAD UR39, UR7, UR35, UR39 ;  /* 0x00000023072772a4 */ /* 0x000fe2000f8e0227 */
[----:B0-----:R-:W-:Y:S02]  /*51f0*/  LOP3.LUT R0, R109, 0x7ffffe0, RZ, 0xc0, !PT ;  /* 0x07ffffe06d007812 */ /* 0x001fe400078ec0ff */
[----:B------:R-:W-:Y:S02]  /*5200*/  ULDC.64 UR34, c[0x0][0x220] ;  /* 0x0000880000227ab9 */ /* 0x000fe40000000a00 */
[----:B------:R-:W-:-:S02]  /*5210*/  UIADD3 UR37, UR37, UR39, URZ ;  /* 0x0000002725257290 */ /* 0x000fc4000fffe03f */
[----:B------:R-:W-:Y:S01]  /*5220*/  ULEA UR34, UP0, UR36, UR34, 0x3 ;  /* 0x0000002224227291 */ /* 0x000fe2000f80183f */
[----:B------:R-:W-:Y:S01]  /*5230*/  LOP3.LUT R246, R109, 0x1f, RZ, 0xc0, !PT ;  /* 0x0000001f6df67812 */ /* 0x000fe200078ec0ff */
[----:B------:R-:W-:Y:S01]  /*5240*/  ULDC UR39, c[0x0][0x168] ;  /* 0x00005a0000277ab9 */ /* 0x000fe20000000800 */
[----:B------:R-:W-:Y:S01]  /*5250*/  SHF.L.U32 R0, R0, 0x5, RZ ;  /* 0x0000000500007819 */ /* 0x000fe200000006ff */
[----:B------:R-:W-:Y:S02]  /*5260*/  ULEA.HI.X UR35, UR36, UR35, UR37, 0x3, UP0 ;  /* 0x0000002324237291 */ /* 0x000fe400080f1c25 */
[----:B------:R-:W-:Y:S01]  /*5270*/  UIADD3 UR39, -UR25, UR39, URZ ;  /* 0x0000002719277290 */ /* 0x000fe2000fffe13f */
[----:B------:R-:W-:Y:S02]  /*5280*/  LOP3.LUT R6, R0, 0xffffffe0, R246, 0xe2, !PT ;  /* 0xffffffe000067812 */ /* 0x000fe400078ee2f6 */
[----:B------:R-:W-:Y:S01]  /*5290*/  MOV R2, UR34 ;  /* 0x0000002200027c02 */ /* 0x000fe20008000f00 */
[----:B------:R-:W-:Y:S01]  /*52a0*/  USHF.L.U32 UR36, UR39, 0x1, URZ ;  /* 0x0000000127247899 */ /* 0x000fe2000800063f */
[----:B------:R-:W-:Y:S01]  /*52b0*/  MOV R3, UR35 ;  /* 0x0000002300037c02 */ /* 0x000fe20008000f00 */
[----:B------:R-:W-:Y:S01]  /*52c0*/  ULDC.64 UR34, c[0x0][0x1c0] ;  /* 0x0000700000227ab9 */ /* 0x000fe20000000a00 */
[----:B------:R-:W-:Y:S01]  /*52d0*/  LOP3.LUT R0, R6, 0x20, RZ, 0xfc, !PT ;  /* 0x0000002006007812 */ /* 0x000fe200078efcff */
[----:B------:R-:W-:Y:S01]  /*52e0*/  UIMAD UR34, UR44, UR34, URZ ;  /* 0x000000222c2272a4 */ /* 0x000fe2000f8e023f */
[----:B------:R-:W-:-:S02]  /*52f0*/  SHF.R.S32.HI R7, RZ, 0x1f, R6 ;  /* 0x0000001fff077819 */ /* 0x000fc40000011406 */
[----:B------:R-:W-:Y:S01]  /*5300*/  MOV R9, UR7 ;  /* 0x0000000700097c02 */ /* 0x000fe20008000f00 */
[----:B------:R-:W-:Y:S01]  /*5310*/  UIMAD UR34, UR7, UR35, UR34 ;  /* 0x00000023072272a4 */ /* 0x000fe2000f8e0222 */
[----:B------:R-:W-:Y:S01]  /*5320*/  ISETP.GE.AND P3, PT, R0, UR36, PT ;  /* 0x0000002400007c0c */ /* 0x000fe2000bf66270 */
[----:B------:R-:W2:Y:S01]  /*5330*/  LDG.E.64 R2, [R2.64] ;  /* 0x0000002002027981 */ /* 0x000ea2000c1e1b00 */
[C---:B------:R-:W-:Y:S01]  /*5340*/  LOP3.LUT R0, R6.reuse, 0x40, RZ, 0xfc, !PT ;  /* 0x0000004006007812 */ /* 0x040fe200078efcff */
[----:B------:R-:W-:Y:S01]  /*5350*/  IMAD.WIDE.U32 R8, R9, c[0x0][0x1c0], R6 ;  /* 0x0000700009087a25 */ /* 0x000fe200078e0006 */
[----:B------:R-:W-:Y:S02]  /*5360*/  ISETP.GE.AND P2, PT, R6, UR36, PT ;  /* 0x0000002406007c0c */ /* 0x000fe4000bf46270 */
[----:B------:R-:W-:Y:S02]  /*5370*/  ISETP.GE.AND P4, PT, R0, UR36, PT ;  /* 0x0000002400007c0c */ /* 0x000fe4000bf86270 */
[----:B------:R-:W-:-:S02]  /*5380*/  LOP3.LUT R0, R6, 0x60, RZ, 0xfc, !PT ;  /* 0x0000006006007812 */ /* 0x000fc400078efcff */
[----:B------:R-:W-:Y:S01]  /*5390*/  IADD3 R5, R9, UR34, RZ ;  /* 0x0000002209057c10 */ /* 0x000fe2000fffe0ff */
[----:B------:R-:W-:Y:S01]  /*53a0*/  ULDC.64 UR34, c[0x0][0x198] ;  /* 0x0000660000227ab9 */ /* 0x000fe20000000a00 */
[----:B------:R-:W-:Y:S02]  /*53b0*/  LEA R4, P1, R8, UR22, 0x1 ;  /* 0x0000001608047c11 */ /* 0x000fe4000f8208ff */
[----:B------:R-:W-:Y:S02]  /*53c0*/  LOP3.LUT R7, R6, 0x80, RZ, 0xfc, !PT ;  /* 0x0000008006077812 */ /* 0x000fe400078efcff */
[----:B------:R-:W-:Y:S02]  /*53d0*/  ISETP.GE.AND P5, PT, R0, UR36, PT ;  /* 0x0000002400007c0c */ /* 0x000fe4000bfa6270 */
[----:B------:R-:W-:Y:S02]  /*53e0*/  PRMT R111, RZ, 0x7610, R111 ;  /* 0x00007610ff6f7816 */ /* 0x000fe4000000006f */
[----:B------:R-:W-:-:S02]  /*53f0*/  LEA.HI.X R5, R8, UR23, R5, 0x1, P1 ;  /* 0x0000001708057c11 */ /* 0x000fc400088f0c05 */
[----:B------:R-:W-:Y:S02]  /*5400*/  PRMT R0, RZ, 0x7610, R0 ;  /* 0x00007610ff007816 */ /* 0x000fe40000000000 */
[----:B------:R-:W-:Y:S01]  /*5410*/  ISETP.GE.AND P0, PT, R7, UR36, PT ;  /* 0x0000002407007c0c */ /* 0x000fe2000bf06270 */
[----:B------:R0:W3:Y:S01]  /*5420*/  @!P2 LDG.E.U16 R111, [R4.64] ;  /* 0x00000020046fa981 */ /* 0x0000e2000c1e1500 */
[C---:B------:R-:W-:Y:S02]  /*5430*/  LOP3.LUT R7, R6.reuse, 0xc0, RZ, 0xfc, !PT ;  /* 0x000000c006077812 */ /* 0x040fe400078efcff */
[----:B------:R-:W-:Y:S01]  /*5440*/  LOP3.LUT R8, R6, 0xe0, RZ, 0xfc, !PT ;  /* 0x000000e006087812 */ /* 0x000fe200078efcff */
[----:B------:R0:W4:Y:S01]  /*5450*/  @!P3 LDG.E.U16 R0, [R4.64+0x40] ;  /* 0x000040200400b981 */ /* 0x000122000c1e1500 */
[----:B------:R-:W-:Y:S02]  /*5460*/  PRMT R117, RZ, 0x7610, R117 ;  /* 0x00007610ff757816 */ /* 0x000fe40000000075 */
[----:B------:R-:W-:-:S02]  /*5470*/  ISETP.GE.AND P2, PT, R7, UR36, PT ;  /* 0x0000002407007c0c */ /* 0x000fc4000bf46270 */
[----:B------:R-:W-:Y:S02]  /*5480*/  ISETP.GE.AND P3, PT, R8, UR36, PT ;  /* 0x0000002408007c0c */ /* 0x000fe4000bf66270 */
[C---:B------:R-:W-:Y:S01]  /*5490*/  LOP3.LUT R7, R6.reuse, 0x100, RZ, 0xfc, !PT ;  /* 0x0000010006077812 */ /* 0x040fe200078efcff */
[----:B------:R0:W3:Y:S01]  /*54a0*/  @!P4 LDG.E.U16 R117, [R4.64+0x80] ;  /* 0x000080200475c981 */ /* 0x0000e2000c1e1500 */
[----:B------:R-:W-:Y:S02]  /*54b0*/  PRMT R119, RZ, 0x7610, R119 ;  /* 0x00007610ff777816 */ /* 0x000fe40000000077 */
[----:B------:R-:W-:Y:S02]  /*54c0*/  ISETP.GE.AND P4, PT, R7, UR36, PT ;  /* 0x0000002407007c0c */ /* 0x000fe4000bf86270 */
[----:B------:R-:W-:Y:S02]  /*54d0*/  LOP3.LUT R7, R6, 0x140, RZ, 0xfc, !PT ;  /* 0x0000014006077812 */ /* 0x000fe400078efcff */
[----:B------:R-:W-:Y:S01]  /*54e0*/  PRMT R120, RZ, 0x7610, R120 ;  /* 0x00007610ff787816 */ /* 0x000fe20000000078 */
[----:B------:R0:W3:Y:S01]  /*54f0*/  @!P0 LDG.E.U16 R119, [R4.64+0x100] ;  /* 0x0001002004778981 */ /* 0x0000e2000c1e1500 */
[----:B------:R-:W-:-:S02]  /*5500*/  ISETP.GE.AND P0, PT, R7, UR36, PT ;  /* 0x0000002407007c0c */ /* 0x000fc4000bf06270 */
[C---:B------:R-:W-:Y:S02]  /*5510*/  LOP3.LUT R7, R6.reuse, 0x160, RZ, 0xfc, !PT ;  /* 0x0000016006077812 */ /* 0x040fe400078efcff */
[C---:B------:R-:W-:Y:S01]  /*5520*/  LOP3.LUT R9, R6.reuse, 0xa0, RZ, 0xfc, !PT ;  /* 0x000000a006097812 */ /* 0x040fe200078efcff */
[----:B------:R0:W3:Y:S01]  /*5530*/  @!P3 LDG.E.U16 R120, [R4.64+0x1c0] ;  /* 0x0001c0200478b981 */ /* 0x0000e2000c1e1500 */
[----:B------:R-:W-:Y:S02]  /*5540*/  PRMT R123, RZ, 0x7610, R123 ;  /* 0x00007610ff7b7816 */ /* 0x000fe4000000007b */
[----:B------:R-:W-:Y:S02]  /*5550*/  ISETP.GE.AND P3, PT, R7, UR36, PT ;  /* 0x0000002407007c0c */ /* 0x000fe4000bf66270 */
[----:B------:R-:W-:Y:S02]  /*5560*/  ISETP.GE.AND P1, PT, R9, UR36, PT ;  /* 0x0000002409007c0c */ /* 0x000fe4000bf26270 */
[----:B------:R-:W-:Y:S01]  /*5570*/  LOP3.LUT R7, R6, 0x1c0, RZ, 0xfc, !PT ;  /* 0x000001c006077812 */ /* 0x000fe200078efcff */
[----:B------:R0:W3:Y:S01]  /*5580*/  @!P4 LDG.E.U16 R123, [R4.64+0x200] ;  /* 0x00020020047bc981 */ /* 0x0000e2000c1e1500 */
[----:B------:R-:W-:-:S02]  /*5590*/  PRMT R110, RZ, 0x7610, R110 ;  /* 0x00007610ff6e7816 */ /* 0x000fc4000000006e */
[----:B------:R-:W-:Y:S02]  /*55a0*/  PRMT R125, RZ, 0x7610, R125 ;  /* 0x00007610ff7d7816 */ /* 0x000fe4000000007d */
[----:B------:R-:W-:Y:S02]  /*55b0*/  ISETP.GE.AND P4, PT, R7, UR36, PT ;  /* 0x0000002407007c0c */ /* 0x000fe4000bf86270 */
[C---:B------:R-:W-:Y:S01]  /*55c0*/  LOP3.LUT R8, R6.reuse, 0x120, RZ, 0xfc, !PT ;  /* 0x0000012006087812 */ /* 0x040fe200078efcff */
[----:B------:R0:W3:Y:S01]  /*55d0*/  @!P5 LDG.E.U16 R110, [R4.64+0xc0] ;  /* 0x0000c020046ed981 */ /* 0x0000e2000c1e1500 */
[----:B------:R-:W-:Y:S02]  /*55e0*/  LOP3.LUT R7, R6, 0x1e0, RZ, 0xfc, !PT ;  /* 0x000001e006077812 */ /* 0x000fe400078efcff */
[----:B------:R-:W-:Y:S01]  /*55f0*/  PRMT R118, RZ, 0x7610, R118 ;  /* 0x00007610ff767816 */ /* 0x000fe20000000076 */
[----:B------:R0:W3:Y:S01]  /*5600*/  @!P0 LDG.E.U16 R125, [R4.64+0x280] ;  /* 0x00028020047d8981 */ /* 0x0000e2000c1e1500 */
[----:B------:R-:W-:-:S02]  /*5610*/  ISETP.GE.AND P5, PT, R8, UR36, PT ;  /* 0x0000002408007c0c */ /* 0x000fc4000bfa6270 */
[----:B------:R-:W-:Y:S02]  /*5620*/  ISETP.GE.AND P0, PT, R7, UR36, PT ;  /* 0x0000002407007c0c */ /* 0x000fe4000bf06270 */
[----:B------:R-:W-:Y:S01]  /*5630*/  PRMT R121, RZ, 0x7610, R121 ;  /* 0x00007610ff797816 */ /* 0x000fe20000000079 */
[----:B------:R0:W3:Y:S01]  /*5640*/  @!P1 LDG.E.U16 R118, [R4.64+0x140] ;  /* 0x0001402004769981 */ /* 0x0000e2000c1e1500 */
[C---:B------:R-:W-:Y:S02]  /*5650*/  LOP3.LUT R8, R6.reuse, 0x180, RZ, 0xfc, !PT ;  /* 0x0000018006087812 */ /* 0x040fe400078efcff */
        /* <DEDUP_REMOVED lines=8> */
[----:B------:R-:W-:Y:S02]  /*56e0*/  ISETP.GE.AND P0, PT, R7, UR36, PT ;  /* 0x0000002407007c0c */ /* 0x000fe4000bf06270 */
[----:B------:R-:W-:Y:S02]  /*56f0*/  PRMT R126, RZ, 0x7610, R126 ;  /* 0x00007610ff7e7816 */ /* 0x000fe4000000007e */
[----:B------:R-:W-:Y:S01]  /*5700*/  LOP3.LUT R7, R6, 0x220, RZ, 0xfc, !PT ;  /* 0x0000022006077812 */ /* 0x000fe200078efcff */
[----:B------:R0:W4:Y:S01]  /*5710*/  @!P1 LDG.E.U16 R127, [R4.64+0x300] ;  /* 0x00030020047f9981 */ /* 0x000122000c1e1500 */
[----:B------:R-:W-:-:S02]  /*5720*/  PRMT R124, RZ, 0x7610, R124 ;  /* 0x00007610ff7c7816 */ /* 0x000fc4000000007c */
[C---:B------:R-:W-:Y:S01]  /*5730*/  LOP3.LUT R8, R6.reuse, 0x240, RZ, 0xfc, !PT ;  /* 0x0000024006087812 */ /* 0x040fe200078efcff */
[----:B------:R0:W4:Y:S01]  /*5740*/  @!P2 LDG.E.U16 R126, [R4.64+0x340] ;  /* 0x00034020047ea981 */ /* 0x000122000c1e1500 */
[----:B------:R-:W-:Y:S02]  /*5750*/  LOP3.LUT R9, R6, 0x260, RZ, 0xfc, !PT ;  /* 0x0000026006097812 */ /* 0x000fe400078efcff */
[----:B------:R-:W-:Y:S01]  /*5760*/  ISETP.GE.AND P1, PT, R7, UR36, PT ;  /* 0x0000002407007c0c */ /* 0x000fe2000bf26270 */
[----:B------:R0:W4:Y:S01]  /*5770*/  @!P3 LDG.E.U16 R124, [R4.64+0x2c0] ;  /* 0x0002c020047cb981 */ /* 0x000122000c1e1500 */
[----:B------:R-:W-:Y:S02]  /*5780*/  PRMT R130, RZ, 0x7610, R130 ;  /* 0x00007610ff827816 */ /* 0x000fe40000000082 */
[----:B------:R-:W-:Y:S02]  /*5790*/  ISETP.GE.AND P2, PT, R8, UR36, PT ;  /* 0x0000002408007c0c */ /* 0x000fe4000bf46270 */
[----:B------:R-:W-:-:S02]  /*57a0*/  ISETP.GE.AND P3, PT, R9, UR36, PT ;  /* 0x0000002409007c0c */ /* 0x000fc4000bf66270 */
[C---:B------:R-:W-:Y:S01]  /*57b0*/  LOP3.LUT R7, R6.reuse, 0x280, RZ, 0xfc, !PT ;  /* 0x0000028006077812 */ /* 0x040fe200078efcff */
[----:B------:R0:W4:Y:S01]  /*57c0*/  @!P0 LDG.E.U16 R130, [R4.64+0x400] ;  /* 0x0004002004828981 */ /* 0x000122000c1e1500 */
[----:B------:R-:W-:Y:S02]  /*57d0*/  PRMT R131, RZ, 0x7610, R131 ;  /* 0x00007610ff837816 */ /* 0x000fe40000000083 */
        /* <DEDUP_REMOVED lines=11> */
[----:B------:R-:W-:Y:S02]  /*5890*/  PRMT R116, RZ, 0x7610, R116 ;  /* 0x00007610ff747816 */ /* 0x000fe40000000074 */
[----:B------:R-:W-:-:S02]  /*58a0*/  ISETP.GE.AND P2, PT, R9, UR36, PT ;  /* 0x0000002409007c0c */ /* 0x000fc4000bf46270 */
[----:B------:R-:W-:Y:S01]  /*58b0*/  ISETP.GE.AND P3, PT, R7, UR36, PT ;  /* 0x0000002407007c0c */ /* 0x000fe2000bf66270 */
[----:B------:R0:W4:Y:S01]  /*58c0*/  @!P5 LDG.E.U16 R122, [R4.64+0x240] ;  /* 0x00024020047ad981 */ /* 0x000122000c1e1500 */
[----:B------:R-:W-:Y:S02]  /*58d0*/  LOP3.LUT R8, R6, 0x300, RZ, 0xfc, !PT ;  /* 0x0000030006087812 */ /* 0x000fe400078efcff */
[----:B------:R-:W-:Y:S01]  /*58e0*/  PRMT R129, RZ, 0x7610, R129 ;  /* 0x00007610ff817816 */ /* 0x000fe20000000081 */
[----:B------:R0:W4:Y:S01]  /*58f0*/  @!P0 LDG.E.U16 R116, [R4.64+0x500] ;  /* 0x0005002004748981 */ /* 0x000122000c1e1500 */
[----:B------:R-:W-:Y:S02]  /*5900*/  PRMT R115, RZ, 0x7610, R115 ;  /* 0x00007610ff737816 */ /* 0x000fe40000000073 */
[----:B------:R-:W-:Y:S02]  /*5910*/  ISETP.GE.AND P0, PT, R8, UR36, PT ;  /* 0x0000002408007c0c */ /* 0x000fe4000bf06270 */
[----:B------:R-:W-:Y:S01]  /*5920*/  PRMT R114, RZ, 0x7610, R114 ;  /* 0x00007610ff727816 */ /* 0x000fe20000000072 */
[----:B------:R0:W4:Y:S01]  /*5930*/  @!P4 LDG.E.U16 R129, [R4.64+0x380] ;  /* 0x000380200481c981 */ /* 0x000122000c1e1500 */
[----:B------:R-:W-:-:S02]  /*5940*/  LOP3.LUT R7, R6, 0x320, RZ, 0xfc, !PT ;  /* 0x0000032006077812 */ /* 0x000fc400078efcff */
[----:B------:R-:W-:Y:S01]  /*5950*/  PRMT R113, RZ, 0x7610, R113 ;  /* 0x00007610ff717816 */ /* 0x000fe20000000071 */
[----:B------:R0:W4:Y:S01]  /*5960*/  @!P1 LDG.E.U16 R115, [R4.64+0x540] ;  /* 0x0005402004739981 */ /* 0x000122000c1e1500 */
[C---:B------:R-:W-:Y:S02]  /*5970*/  LOP3.LUT R8, R6.reuse, 0x340, RZ, 0xfc, !PT ;  /* 0x0000034006087812 */ /* 0x040fe400078efcff */
[----:B------:R-:W-:Y:S01]  /*5980*/  LOP3.LUT R9, R6, 0x360, RZ, 0xfc, !PT ;  /* 0x0000036006097812 */ /* 0x000fe200078efcff */
[----:B------:R0:W4:Y:S01]  /*5990*/  @!P2 LDG.E.U16 R114, [R4.64+0x580] ;  /* 0x000580200472a981 */ /* 0x000122000c1e1500 */
[----:B------:R-:W-:Y:S02]  /*59a0*/  ISETP.GE.AND P1, PT, R7, UR36, PT ;  /* 0x0000002407007c0c */ /* 0x000fe4000bf26270 */
[----:B------:R-:W-:Y:S01]  /*59b0*/  PRMT R67, RZ, 0x7610, R67 ;  /* 0x00007610ff437816 */ /* 0x000fe20000000043 */
[----:B------:R0:W4:Y:S01]  /*59c0*/  @!P3 LDG.E.U16 R113, [R4.64+0x5c0] ;  /* 0x0005c0200471b981 */ /* 0x000122000c1e1500 */
[----:B------:R-:W-:-:S02]  /*59d0*/  ISETP.GE.AND P2, PT, R8, UR36, PT ;  /* 0x0000002408007c0c */ /* 0x000fc4000bf46270 */
[----:B------:R-:W-:Y:S02]  /*59e0*/  ISETP.GE.AND P3, PT, R9, UR36, PT ;  /* 0x0000002409007c0c */ /* 0x000fe4000bf66270 */
[----:B------:R-:W-:Y:S01]  /*59f0*/  LOP3.LUT R7, R6, 0x380, RZ, 0xfc, !PT ;  /* 0x0000038006077812 */ /* 0x000fe200078efcff */
[----:B------:R0:W4:Y:S01]  /*5a00*/  @!P0 LDG.E.U16 R67, [R4.64+0x600] ;  /* 0x0006002004438981 */ /* 0x000122000c1e1500 */
[----:B------:R-:W-:Y:S02]  /*5a10*/  SHF.L.U32 R8, R109, 0x5, RZ ;  /* 0x000000056d087819 */ /* 0x000fe400000006ff */
[----:B------:R-:W-:Y:S02]  /*5a20*/  PRMT R112, RZ, 0x7610, R112 ;  /* 0x00007610ff707816 */ /* 0x000fe40000000070 */
[----:B------:R-:W-:Y:S02]  /*5a30*/  ISETP.GE.AND P0, PT, R7, UR36, PT ;  /* 0x0000002407007c0c */ /* 0x000fe4000bf06270 */
[----:B------:R-:W-:-:S02]  /*5a40*/  PRMT R66, RZ, 0x7610, R66 ;  /* 0x00007610ff427816 */ /* 0x000fc40000000042 */
[----:B------:R-:W-:Y:S01]  /*5a50*/  LOP3.LUT R8, R8, 0xffffffe0, R246, 0xe2, !PT ;  /* 0xffffffe008087812 */ /* 0x000fe200078ee2f6 */
[----:B------:R0:W4:Y:S01]  /*5a60*/  @!P1 LDG.E.U16 R112, [R4.64+0x640] ;  /* 0x0006402004709981 */ /* 0x000122000c1e1500 */
[C---:B------:R-:W-:Y:S02]  /*5a70*/  LOP3.LUT R7, R6.reuse, 0x3a0, RZ, 0xfc, !PT ;  /* 0x000003a006077812 */ /* 0x040fe400078efcff */
[----:B------:R-:W-:Y:S01]  /*5a80*/  PRMT R10, RZ, 0x7610, R10 ;  /* 0x00007610ff0a7816 */ /* 0x000fe2000000000a */
[----:B------:R0:W4:Y:S01]  /*5a90*/  @!P2 LDG.E.U16 R66, [R4.64+0x680] ;  /* 0x000680200442a981 */ /* 0x000122000c1e1500 */
[----:B------:R-:W-:Y:S02]  /*5aa0*/  LOP3.LUT R6, R6, 0x3c0, RZ, 0xfc, !PT ;  /* 0x000003c006067812 */ /* 0x000fe400078efcff */
[----:B------:R-:W-:Y:S02]  /*5ab0*/  LOP3.LUT R8, R8, 0x3e0, RZ, 0xfc, !PT ;  /* 0x000003e008087812 */ /* 0x000fe400078efcff */
[----:B------:R-:W-:Y:S01]  /*5ac0*/  ISETP.GE.AND P1, PT, R7, UR36, PT ;  /* 0x0000002407007c0c */ /* 0x000fe2000bf26270 */
[----:B------:R0:W4:Y:S01]  /*5ad0*/  @!P3 LDG.E.U16 R10, [R4.64+0x6c0] ;  /* 0x0006c020040ab981 */ /* 0x000122000c1e1500 */
[----:B------:R-:W-:-:S02]  /*5ae0*/  ISETP.GE.AND P2, PT, R6, UR36, PT ;  /* 0x0000002406007c0c */ /* 0x000fc4000bf46270 */
[----:B------:R-:W-:Y:S02]  /*5af0*/  ISETP.GE.AND P3, PT, R8, UR36, PT ;  /* 0x0000002408007c0c */ /* 0x000fe4000bf66270 */
[----:B------:R-:W-:Y:S02]  /*5b00*/  PRMT R9, RZ, 0x7610, R9 ;  /* 0x00007610ff097816 */ /* 0x000fe40000000009 */
[----:B------:R-:W-:Y:S02]  /*5b10*/  PRMT R6, RZ, 0x7610, R6 ;  /* 0x00007610ff067816 */ /* 0x000fe40000000006 */
[----:B------:R-:W-:Y:S02]  /*5b20*/  PRMT R7, RZ, 0x7610, R7 ;  /* 0x00007610ff077816 */ /* 0x000fe40000000007 */
[----:B------:R-:W-:Y:S01]  /*5b30*/  PRMT R8, RZ, 0x7610, R8 ;  /* 0x00007610ff087816 */ /* 0x000fe20000000008 */
[----:B------:R0:W4:Y:S04]  /*5b40*/  @!P0 LDG.E.U16 R9, [R4.64+0x700] ;  /* 0x0007002004098981 */ /* 0x000128000c1e1500 */
[----:B------:R0:W4:Y:S04]  /*5b50*/  @!P1 LDG.E.U16 R6, [R4.64+0x740] ;  /* 0x0007402004069981 */ /* 0x000128000c1e1500 */
[----:B------:R0:W4:Y:S04]  /*5b60*/  @!P2 LDG.E.U16 R7, [R4.64+0x780] ;  /* 0x000780200407a981 */ /* 0x000128000c1e1500 */
[----:B------:R0:W4:Y:S01]  /*5b70*/  @!P3 LDG.E.U16 R8, [R4.64+0x7c0] ;  /* 0x0007c0200408b981 */ /* 0x000122000c1e1500 */
[----:B--2---:R-:W1:Y:S02]  /*5b80*/  R2UR UR43, R3 ;  /* 0x00000000032b73c2 */ /* 0x004e6400000e0000 */
[----:B-1----:R-:W-:-:S02]  /*5b90*/  FMUL.FTZ R3, R75, UR43 ;  /* 0x0000002b4b037c20 */ /* 0x002fc40008410000 */
[----:B------:R-:W-:Y:S02]  /*5ba0*/  FMUL.FTZ R64, R78, UR43 ;  /* 0x0000002b4e407c20 */ /* 0x000fe40008410000 */
[----:B0-----:R-:W-:Y:S02]  /*5bb0*/  FMUL.RZ R4, R3, 0.15915493667125701904 ;  /* 0x3e22f98303047820 */ /* 0x001fe4000040c000 */
[----:B------:R-:W-:Y:S02]  /*5bc0*/  FMUL.FTZ R134, R77, UR43 ;  /* 0x0000002b4d867c20 */ /* 0x000fe40008410000 */
[----:B------:R-:W-:Y:S02]  /*5bd0*/  FMUL.FTZ R3, R74, UR43 ;  /* 0x0000002b4a037c20 */ /* 0x000fe40008410000 */
[----:B------:R-:W-:Y:S02]  /*5be0*/  FMUL.RZ R135, R64, 0.15915493667125701904 ;  /* 0x3e22f98340877820 */ /* 0x000fe4000040c000 */
[----:B------:R-:W-:-:S02]  /*5bf0*/  FMUL.RZ R136, R134, 0.15915493667125701904 ;  /* 0x3e22f98386887820 */ /* 0x000fc4000040c000 */
        /* <DEDUP_REMOVED lines=13> */
[----:B------:R0:W-:Y:S01]  /*5cd0*/  MUFU.COS R154, R4 ;  /* 0x00000004009a7308 */ /* 0x0001e20000000000 */
[----:B---3--:R1:W-:Y:S01]  /*5ce0*/  STS.U16 [R106], R111 ;  /* 0x0000006f6a007388 */ /* 0x0083e20000000400 */
[----:B0-----:R-:W-:-:S02]  /*5cf0*/  FMUL.RZ R4, R3, 0.15915493667125701904 ;  /* 0x3e22f98303047820 */ /* 0x001fc4000040c000 */
[----:B------:R-:W-:-:S04]  /*5d00*/  FMUL.FTZ R3, R70, UR43 ;  /* 0x0000002b46037c20 */ /* 0x000fc80008410000 */
[----:B------:R-:W-:Y:S01]  /*5d10*/  MUFU.SIN R151, R5 ;  /* 0x0000000500977308 */ /* 0x000fe20000000400 */
[----:B----4-:R-:W-:Y:S07]  /*5d20*/  STS.U16 [R105+0x40], R0 ;  /* 0x0000400069007388 */ /* 0x010fee0000000400 */
[----:B------:R0:W-:Y:S01]  /*5d30*/  MUFU.COS R152, R5 ;  /* 0x0000000500987308 */ /* 0x0001e20000000000 */
[----:B------:R2:W-:Y:S01]  /*5d40*/  STS.U16 [R104+0x80], R117 ;  /* 0x0000807568007388 */ /* 0x0005e20000000400 */
[----:B-1----:R-:W-:Y:S01]  /*5d50*/  IADD3 R111, R108, 0x220, RZ ;  /* 0x000002206c6f7810 */ /* 0x002fe20007ffe0ff */
[----:B0-----:R-:W-:-:S02]  /*5d60*/  FMUL.RZ R5, R3, 0.15915493667125701904 ;  /* 0x3e22f98303057820 */ /* 0x001fc4000040c000 */
[----:B------:R-:W-:Y:S01]  /*5d70*/  STS.U16 [R103+0xc0], R110 ;  /* 0x0000c06e67007388 */ /* 0x000fe20000000400 */
[C---:B--2---:R-:W-:Y:S02]  /*5d80*/  IADD3 R117, R108.reuse, 0x240, RZ ;  /* 0x000002406c757810 */ /* 0x044fe40007ffe0ff */
[----:B------:R-:W-:Y:S01]  /*5d90*/  MUFU.SIN R143, R5 ;  /* 0x00000005008f7308 */ /* 0x000fe20000000400 */
[----:B------:R0:W-:Y:S01]  /*5da0*/  STS.U16 [R102+0x100], R119 ;  /* 0x0001007766007388 */ /* 0x0001e20000000400 */
[----:B------:R1:W2:Y:S06]  /*5db0*/  R2UR UR45, R2 ;  /* 0x00000000022d73c2 */ /* 0x0002ac00000e0000 */
[----:B------:R3:W-:Y:S01]  /*5dc0*/  MUFU.COS R144, R5 ;  /* 0x0000000500907308 */ /* 0x0007e20000000000 */
[----:B------:R-:W-:Y:S01]  /*5dd0*/  STS.U16 [R101+0x140], R118 ;  /* 0x0001407665007388 */ /* 0x000fe20000000400 */
[----:B0-----:R-:W-:-:S03]  /*5de0*/  IADD3 R119, R108, 0x260, RZ ;  /* 0x000002606c777810 */ /* 0x001fc60007ffe0ff */
[----:B------:R-:W-:Y:S01]  /*5df0*/  STS.U16 [R100+0x180], R121 ;  /* 0x0001807964007388 */ /* 0x000fe20000000400 */
[----:B---3--:R-:W-:-:S03]  /*5e00*/  IADD3 R5, R108, 0x200, RZ ;  /* 0x000002006c057810 */ /* 0x008fc60007ffe0ff */
[----:B------:R-:W-:Y:S01]  /*5e10*/  STS.U16 [R99+0x1c0], R120 ;  /* 0x0001c07863007388 */ /* 0x000fe20000000400 */
[-C--:B------:R-:W-:Y:S02]  /*5e20*/  LEA.HI.SX32 R117, R117, R108.reuse, 0x1b ;  /* 0x0000006c75757211 */ /* 0x080fe400078fdaff */
[-C--:B------:R-:W-:Y:S01]  /*5e30*/  LEA.HI.SX32 R5, R5, R108.reuse, 0x1b ;  /* 0x0000006c05057211 */ /* 0x080fe200078fdaff */
[----:B------:R0:W-:Y:S01]  /*5e40*/  STS.U16 [R98+0x200], R123 ;  /* 0x0002007b62007388 */ /* 0x0001e20000000400 */
[-C--:B-1----:R-:W-:Y:S02]  /*5e50*/  LEA.HI.SX32 R2, R111, R108.reuse, 0x1b ;  /* 0x0000006c6f027211 */ /* 0x082fe400078fdaff */
[----:B------:R-:W-:Y:S01]  /*5e60*/  LEA.HI.SX32 R119, R119, R108, 0x1b ;  /* 0x0000006c77777211 */ /* 0x000fe200078fdaff */
[----:B------:R1:W-:Y:S04]  /*5e70*/  STS.U16 [R97+0x240], R122 ;  /* 0x0002407a61007388 */ /* 0x0003e80000000400 */
[----:B------:R3:W-:Y:S01]  /*5e80*/  STS.U16 [R96+0x280], R125 ;  /* 0x0002807d60007388 */ /* 0x0007e20000000400 */
[----:B0-----:R-:W-:-:S03]  /*5e90*/  SHF.L.U32 R123, R5, 0x1, RZ ;  /* 0x00000001057b7819 */ /* 0x001fc600000006ff */
[----:B------:R0:W-:Y:S01]  /*5ea0*/  STS.U16 [R95+0x2c0], R124 ;  /* 0x0002c07c5f007388 */ /* 0x0001e20000000400 */
[----:B------:R-:W-:Y:S02]  /*5eb0*/  IADD3 R5, R108, 0x280, RZ ;  /* 0x000002806c057810 */ /* 0x000fe40007ffe0ff */
[----:B-1----:R-:W-:Y:S01]  /*5ec0*/  SHF.L.U32 R122, R2, 0x1, RZ ;  /* 0x00000001027a7819 */ /* 0x002fe200000006ff */
[----:B------:R1:W-:Y:S01]  /*5ed0*/  STS.U16 [R94+0x300], R127 ;  /* 0x0003007f5e007388 */ /* 0x0003e20000000400 */
[----:B---3--:R-:W-:Y:S02]  /*5ee0*/  SHF.L.U32 R125, R117, 0x1, RZ ;  /* 0x00000001757d7819 */ /* 0x008fe400000006ff */
[C---:B------:R-:W-:Y:S01]  /*5ef0*/  IADD3 R117, R108.reuse, 0x2a0, RZ ;  /* 0x000002a06c757810 */ /* 0x040fe20007ffe0ff */
[----:B------:R3:W-:Y:S01]  /*5f00*/  STS.U16 [R93+0x340], R126 ;  /* 0x0003407e5d007388 */ /* 0x0007e20000000400 */
[----:B0-----:R-:W-:Y:S02]  /*5f10*/  SHF.L.U32 R124, R119, 0x1, RZ ;  /* 0x00000001777c7819 */ /* 0x001fe400000006ff */
[C---:B------:R-:W-:Y:S01]  /*5f20*/  IADD3 R119, R108.reuse, 0x2c0, RZ ;  /* 0x000002c06c777810 */ /* 0x040fe20007ffe0ff */
[----:B------:R-:W-:Y:S01]  /*5f30*/  STS.U16 [R92+0x380], R129 ;  /* 0x000380815c007388 */ /* 0x000fe20000000400 */
[----:B------:R-:W-:-:S02]  /*5f40*/  IADD3 R121, R108, 0x2e0, RZ ;  /* 0x000002e06c797810 */ /* 0x000fc40007ffe0ff */
[-C--:B------:R-:W-:Y:S01]  /*5f50*/  LEA.HI.SX32 R5, R5, R108.reuse, 0x1b ;  /* 0x0000006c05057211 */ /* 0x080fe200078fdaff */
[----:B------:R-:W-:Y:S01]  /*5f60*/  STS.U16 [R91+0x3c0], R128 ;  /* 0x0003c0805b007388 */ /* 0x000fe20000000400 */
[-C--:B------:R-:W-:Y:S02]  /*5f70*/  LEA.HI.SX32 R117, R117, R108.reuse, 0x1b ;  /* 0x0000006c75757211 */ /* 0x080fe400078fdaff */
[-C--:B------:R-:W-:Y:S01]  /*5f80*/  LEA.HI.SX32 R119, R119, R108.reuse, 0x1b ;  /* 0x0000006c77777211 */ /* 0x080fe200078fdaff */
[----:B------:R-:W-:Y:S01]  /*5f90*/  STS.U16 [R123+0x400], R130 ;  /* 0x000400827b007388 */ /* 0x000fe20000000400 */
[----:B------:R-:W-:-:S03]  /*5fa0*/  LEA.HI.SX32 R121, R121, R108, 0x1b ;  /* 0x0000006c79797211 */ /* 0x000fc600078fdaff */
[----:B------:R-:W-:Y:S01]  /*5fb0*/  STS.U16 [R122+0x440], R131 ;  /* 0x000440837a007388 */ /* 0x000fe20000000400 */
[----:B-1----:R-:W-:-:S03]  /*5fc0*/  SHF.L.U32 R127, R119, 0x1, RZ ;  /* 0x00000001777f7819 */ /* 0x002fc600000006ff */
[----:B------:R0:W-:Y:S01]  /*5fd0*/  STS.U16 [R125+0x480], R132 ;  /* 0x000480847d007388 */ /* 0x0001e20000000400 */
[----:B---3--:R-:W-:-:S03]  /*5fe0*/  SHF.L.U32 R126, R121, 0x1, RZ ;  /* 0x00000001797e7819 */ /* 0x008fc600000006ff */
[----:B------:R1:W-:Y:S01]  /*5ff0*/  STS.U16 [R124+0x4c0], R133 ;  /* 0x0004c0857c007388 */ /* 0x0003e20000000400 */
[C---:B------:R-:W-:Y:S02]  /*6000*/  IADD3 R119, R108.reuse, 0x340, RZ ;  /* 0x000003406c777810 */ /* 0x040fe40007ffe0ff */
[----:B0-----:R-:W-:Y:S02]  /*6010*/  SHF.L.U32 R125, R5, 0x1, RZ ;  /* 0x00000001057d7819 */ /* 0x001fe400000006ff */
[C---:B------:R-:W-:Y:S02]  /*6020*/  IADD3 R5, R108.reuse, 0x300, RZ ;  /* 0x000003006c057810 */ /* 0x040fe40007ffe0ff */
[----:B-1----:R-:W-:Y:S02]  /*6030*/  SHF.L.U32 R124, R117, 0x1, RZ ;  /* 0x00000001757c7819 */ /* 0x002fe400000006ff */
[C---:B------:R-:W-:Y:S02]  /*6040*/  IADD3 R117, R108.reuse, 0x320, RZ ;  /* 0x000003206c757810 */ /* 0x040fe40007ffe0ff */
[----:B------:R-:W-:-:S02]  /*6050*/  IADD3 R121, R108, 0x360, RZ ;  /* 0x000003606c797810 */ /* 0x000fc40007ffe0ff */
[-C--:B------:R-:W-:Y:S01]  /*6060*/  LEA.HI.SX32 R5, R5, R108.reuse, 0x1b ;  /* 0x0000006c05057211 */ /* 0x080fe200078fdaff */
[----:B------:R0:W-:Y:S01]  /*6070*/  STS.U16 [R125+0x500], R116 ;  /* 0x000500747d007388 */ /* 0x0001e20000000400 */
[-C--:B------:R-:W-:Y:S02]  /*6080*/  LEA.HI.SX32 R117, R117, R108.reuse, 0x1b ;  /* 0x0000006c75757211 */ /* 0x080fe400078fdaff */
[-C--:B------:R-:W-:Y:S01]  /*6090*/  LEA.HI.SX32 R119, R119, R108.reuse, 0x1b ;  /* 0x0000006c77777211 */ /* 0x080fe200078fdaff */
[----:B------:R1:W-:Y:S01]  /*60a0*/  STS.U16 [R124+0x540], R115 ;  /* 0x000540737c007388 */ /* 0x0003e20000000400 */
[----:B------:R-:W-:-:S03]  /*60b0*/  LEA.HI.SX32 R121, R121, R108, 0x1b ;  /* 0x0000006c79797211 */ /* 0x000fc600078fdaff */
[----:B------:R3:W-:Y:S01]  /*60c0*/  STS.U16 [R127+0x580], R114 ;  /* 0x000580727f007388 */ /* 0x0007e20000000400 */
[----:B0-----:R-:W-:-:S03]  /*60d0*/  SHF.L.U32 R125, R117, 0x1, RZ ;  /* 0x00000001757d7819 */ /* 0x001fc600000006ff */
[----:B------:R0:W-:Y:S01]  /*60e0*/  STS.U16 [R126+0x5c0], R113 ;  /* 0x0005c0717e007388 */ /* 0x0001e20000000400 */
[----:B-1----:R-:W-:Y:S02]  /*60f0*/  SHF.L.U32 R124, R5, 0x1, RZ ;  /* 0x00000001057c7819 */ /* 0x002fe400000006ff */
[C---:B------:R-:W-:Y:S02]  /*6100*/  IADD3 R5, R108.reuse, 0x380, RZ ;  /* 0x000003806c057810 */ /* 0x040fe40007ffe0ff */
[----:B---3--:R-:W-:Y:S02]  /*6110*/  SHF.L.U32 R127, R119, 0x1, RZ ;  /* 0x00000001777f7819 */ /* 0x008fe400000006ff */
[----:B------:R-:W-:Y:S02]  /*6120*/  SHF.L.U32 R121, R121, 0x1, RZ ;  /* 0x0000000179797819 */ /* 0x000fe400000006ff */
[C---:B0-----:R-:W-:Y:S01]  /*6130*/  IADD3 R113, R108.reuse, 0x3a0, RZ ;  /* 0x000003a06c717810 */ /* 0x041fe20007ffe0ff */
[----:B------:R-:W-:Y:S01]  /*6140*/  STS.U16 [R124+0x600], R67 ;  /* 0x000600437c007388 */ /* 0x000fe20000000400 */
[----:B------:R-:W-:-:S02]  /*6150*/  IADD3 R115, R108, 0x3c0, RZ ;  /* 0x000003c06c737810 */ /* 0x000fc40007ffe0ff */
[-C--:B------:R-:W-:Y:S01]  /*6160*/  LEA.HI.SX32 R5, R5, R108.reuse, 0x1b ;  /* 0x0000006c05057211 */ /* 0x080fe200078fdaff */
[----:B------:R0:W-:Y:S01]  /*6170*/  STS.U16 [R125+0x640], R112 ;  /* 0x000640707d007388 */ /* 0x0001e20000000400 */
[----:B------:R-:W-:Y:S02]  /*6180*/  IADD3 R117, R108, 0x3e0, RZ ;  /* 0x000003e06c757810 */ /* 0x000fe40007ffe0ff */
[-C--:B------:R-:W-:Y:S01]  /*6190*/  LEA.HI.SX32 R113, R113, R108.reuse, 0x1b ;  /* 0x0000006c71717211 */ /* 0x080fe200078fdaff */
[----:B------:R-:W-:Y:S01]  /*61a0*/  STS.U16 [R127+0x680], R66 ;  /* 0x000680427f007388 */ /* 0x000fe20000000400 */
[----:B------:R-:W-:-:S03]  /*61b0*/  LEA.HI.SX32 R115, R115, R108, 0x1b ;  /* 0x0000006c73737211 */ /* 0x000fc600078fdaff */
[----:B------:R1:W-:Y:S01]  /*61c0*/  STS.U16 [R121+0x6c0], R10 ;  /* 0x0006c00a79007388 */ /* 0x0003e20000000400 */
[----:B------:R-:W-:Y:S02]  /*61d0*/  LEA.HI.SX32 R117, R117, R108, 0x1b ;  /* 0x0000006c75757211 */ /* 0x000fe400078fdaff */
[----:B------:R-:W-:Y:S02]  /*61e0*/  SHF.L.U32 R113, R113, 0x1, RZ ;  /* 0x0000000171717819 */ /* 0x000fe400000006ff */
[----:B0-----:R-:W-:Y:S02]  /*61f0*/  SHF.L.U32 R112, R115, 0x1, RZ ;  /* 0x0000000173707819 */ /* 0x001fe400000006ff */
[----:B-1----:R-:W-:Y:S01]  /*6200*/  SHF.L.U32 R10, R5, 0x1, RZ ;  /* 0x00000001050a7819 */ /* 0x002fe200000006ff */
[----:B------:R-:W-:Y:S01]  /*6210*/  FMUL.FTZ R0, R62, UR43 ;  /* 0x0000002b3e007c20 */ /* 0x000fe20008410000 */
[----:B------:R-:W-:Y:S01]  /*6220*/  SHF.L.U32 R117, R117, 0x1, RZ ;  /* 0x0000000175757819 */ /* 0x000fe200000006ff */
[----:B------:R-:W3:Y:S04]  /*6230*/  LDL R115, [R1+0x8] ;  /* 0x0000080001737983 */ /* 0x000ee80000100800 */
[----:B------:R-:W-:Y:S04]  /*6240*/  STS.U16 [R10+0x700], R9 ;  /* 0x000700090a007388 */ /* 0x000fe80000000400 */
[----:B------:R0:W-:Y:S04]  /*6250*/  STS.U16 [R113+0x740], R6 ;  /* 0x0007400671007388 */ /* 0x0001e80000000400 */
[----:B------:R1:W-:Y:S01]  /*6260*/  STS.U16 [R112+0x780], R7 ;  /* 0x0007800770007388 */ /* 0x0003e20000000400 */
[----:B0-----:R-:W-:-:S03]  /*6270*/  FMUL.FTZ R6, R61, UR43 ;  /* 0x0000002b3d067c20 */ /* 0x001fc60008410000 */
[----:B------:R0:W-:Y:S01]  /*6280*/  STS.U16 [R117+0x7c0], R8 ;  /* 0x0007c00875007388 */ /* 0x0001e20000000400 */
[----:B------:R-:W-:-:S03]  /*6290*/  FMUL.RZ R118, R0, 0.15915493667125701904 ;  /* 0x3e22f98300767820 */ /* 0x000fc6000040c000 */
[----:B-1----:R-:W4:Y:S01]  /*62a0*/  LDL R112, [R1+0x4] ;  /* 0x0000040001707983 */ /* 0x002f220000100800 */
[----:B0-----:R-:W-:-:S04]  /*62b0*/  FMUL.RZ R8, R6, 0.15915493667125701904 ;  /* 0x3e22f98306087820 */ /* 0x001fc8000040c000 */
[----:B------:R-:W-:Y:S01]  /*62c0*/  MUFU.SIN R133, R8 ;  /* 0x0000000800857308 */ /* 0x000fe20000000400 */
[----:B--2---:R-:W-:-:S07]  /*62d0*/  MOV R0, UR45 ;  /* 0x0000002d00007c02 */ /* 0x004fce0008000f00 */
[----:B------:R0:W-:Y:S02]  /*62e0*/  MUFU.COS R7, R8 ;  /* 0x0000000800077308 */ /* 0x0001e40000000000 */
[----:B0-----:R-:W2:Y:S01]  /*62f0*/  LDL R8, [R1+0xc] ;  /* 0x00000c0001087983 */ /* 0x001ea20000100800 */
[----:B------:R-:W-:-:S04]  /*6300*/  FMUL.FTZ R0, R0, 1.4426950216293334961 ;  /* 0x3fb8aa3b00007820 */ /* 0x000fc80000410000 */
[----:B------:R-:W-:-:S06]  /*6310*/  FMUL.FTZ R114, R70, R0 ;  /* 0x0000000046727220 */ /* 0x000fcc0000410000 */
[----:B------:R-:W0:Y:S02]  /*6320*/  MUFU.EX2 R114, R114 ;  /* 0x0000007200727308 */ /* 0x000e240000000800 */
[C---:B0-----:R-:W-:Y:S02]  /*6330*/  FMUL.FTZ R144, R114.reuse, R144 ;  /* 0x0000009072907220 */ /* 0x041fe40000410000 */
[----:B------:R-:W-:Y:S02]  /*6340*/  FMUL.FTZ R143, R114, R143 ;  /* 0x0000008f728f7220 */ /* 0x000fe40000410000 */
[----:B------:R-:W2:Y:S01]  /*6350*/  LDL R114, [R1] ;  /* 0x0000000001727983 */ /* 0x000ea20000100800 */
[----:B------:R-:W-:Y:S02]  /*6360*/  UIMAD UR42, UR11, UR34, URZ ;  /* 0x000000220b2a72a4 */ /* 0x000fe4000f8e023f */
        /* <DEDUP_REMOVED lines=12> */
[----:B------:R-:W-:-:S06]  /*6430*/  MOV R111, UR35 ;  /* 0x00000023006f7c02 */ /* 0x000fcc0008000f00 */
[----:B------:R-:W2:Y:S01]  /*6440*/  LDG.E.64 R110, [R110.64] ;  /* 0x000000206e6e7981 */ /* 0x000ea2000c1e1b00 */
[----:B------:R-:W-:Y:S01]  /*6450*/  MUFU.SIN R145, R4 ;  /* 0x0000000400917308 */ /* 0x000fe20000000400 */
[----:B------:R-:W-:-:S07]  /*6460*/  FMUL.FTZ R2, R75, R0 ;  /* 0x000000004b027220 */ /* 0x000fce0000410000 */
[----:B------:R0:W-:Y:S02]  /*6470*/  MUFU.COS R146, R4 ;  /* 0x0000000400927308 */ /* 0x0001e40000000000 */
[----:B0-----:R-:W-:-:S06]  /*6480*/  FMUL.FTZ R4, R68, UR43 ;  /* 0x0000002b44047c20 */ /* 0x001fcc0008410000 */
[----:B------:R-:W-:Y:S08]  /*6490*/  MUFU.SIN R149, R135 ;  /* 0x0000008700957308 */ /* 0x000ff00000000400 */
[----:B------:R0:W-:Y:S02]  /*64a0*/  MUFU.COS R150, R135 ;  /* 0x0000008700967308 */ /* 0x0001e40000000000 */
[----:B0-----:R-:W-:-:S02]  /*64b0*/  FMUL.RZ R135, R4, 0.15915493667125701904 ;  /* 0x3e22f98304877820 */ /* 0x001fc4000040c000 */
[----:B------:R-:W-:-:S04]  /*64c0*/  FMUL.FTZ R4, R63, UR43 ;  /* 0x0000002b3f047c20 */ /* 0x000fc80008410000 */
[----:B------:R-:W0:Y:S01]  /*64d0*/  MUFU.EX2 R2, R2 ;  /* 0x0000000200027308 */ /* 0x000e220000000800 */
[----:B------:R-:W-:-:S07]  /*64e0*/  FMUL.RZ R4, R4, 0.15915493667125701904 ;  /* 0x3e22f98304047820 */ /* 0x000fce000040c000 */
[----:B------:R-:W-:Y:S01]  /*64f0*/  MUFU.SIN R137, R4 ;  /* 0x0000000400897308 */ /* 0x000fe20000000400 */
[----:B------:R-:W-:Y:S02]  /*6500*/  ISETP.NE.AND P0, PT, R246, RZ, PT ;  /* 0x000000fff600720c */ /* 0x000fe40003f05270 */
[----:B------:R-:W-:-:S05]  /*6510*/  MOV R3, UR24 ;  /* 0x0000001800037c02 */ /* 0x000fca0008000f00 */
[----:B------:R1:W-:Y:S01]  /*6520*/  MUFU.COS R138, R4 ;  /* 0x00000004008a7308 */ /* 0x0003e20000000000 */
[----:B------:R-:W-:Y:S01]  /*6530*/  ISETP.LT.OR P2, PT, R3, 0x2, P0 ;  /* 0x000000020300780c */ /* 0x000fe20000741670 */
[----:B-1----:R-:W-:-:S06]  /*6540*/  FMUL.FTZ R4, R77, R0 ;  /* 0x000000004d047220 */ /* 0x002fcc0000410000 */
[----:B------:R-:W-:Y:S01]  /*6550*/  MUFU.SIN R157, R136 ;  /* 0x00000088009d7308 */ /* 0x000fe20000000400 */
[----:B------:R-:W-:-:S07]  /*6560*/  FMUL.FTZ R3, R69, UR43 ;  /* 0x0000002b45037c20 */ /* 0x000fce0008410000 */
[----:B------:R1:W-:Y:S08]  /*6570*/  MUFU.COS R158, R136 ;  /* 0x00000088009e7308 */ /* 0x0003f00000000000 */
[----:B------:R-:W1:Y:S01]  /*6580*/  MUFU.EX2 R4, R4 ;  /* 0x0000000400047308 */ /* 0x000e620000000800 */
[C---:B0-----:R-:W-:Y:S02]  /*6590*/  FMUL.FTZ R154, R2.reuse, R154 ;  /* 0x0000009a029a7220 */ /* 0x041fe40000410000 */
[----:B------:R-:W-:-:S02]  /*65a0*/  FMUL.FTZ R153, R2, R153 ;  /* 0x0000009902997220 */ /* 0x000fc40000410000 */
[----:B------:R-:W-:-:S03]  /*65b0*/  FMUL.FTZ R2, R78, R0 ;  /* 0x000000004e027220 */ /* 0x000fc60000410000 */
[----:B------:R-:W-:Y:S01]  /*65c0*/  MUFU.SIN R147, R134 ;  /* 0x0000008600937308 */ /* 0x000fe20000000400 */
[----:B------:R-:W-:Y:S01]  /*65d0*/  FMUL.FTZ R5, R63, R0 ;  /* 0x000000003f057220 */ /* 0x000fe20000410000 */
[----:B-1----:R-:W-:-:S06]  /*65e0*/  MOV R136, c[0x0][0x16c] ;  /* 0x00005b0000887a02 */ /* 0x002fcc0000000f00 */
[----:B------:R0:W-:Y:S01]  /*65f0*/  MUFU.COS R148, R134 ;  /* 0x0000008600947308 */ /* 0x0001e20000000000 */
[C---:B------:R-:W-:Y:S02]  /*6600*/  FMUL.FTZ R158, R4.reuse, R158 ;  /* 0x0000009e049e7220 */ /* 0x040fe40000410000 */
[----:B------:R-:W-:Y:S02]  /*6610*/  FMUL.FTZ R157, R4, R157 ;  /* 0x0000009d049d7220 */ /* 0x000fe40000410000 */
[----:B0-----:R-:W-:Y:S01]  /*6620*/  FMUL.RZ R134, R3, 0.15915493667125701904 ;  /* 0x3e22f98303867820 */ /* 0x001fe2000040c000 */
[----:B------:R-:W-:Y:S02]  /*6630*/  MOV R3, UR24 ;  /* 0x0000001800037c02 */ /* 0x000fe40008000f00 */
[----:B------:R-:W0:Y:S01]  /*6640*/  MUFU.EX2 R2, R2 ;  /* 0x0000000200027308 */ /* 0x000e220000000800 */
[-C--:B------:R-:W-:Y:S01]  /*6650*/  FMUL.FTZ R4, R62, R0.reuse ;  /* 0x000000003e047220 */ /* 0x080fe20000410000 */
[----:B------:R-:W-:Y:S01]  /*6660*/  @!P2 IADD3 R3, R3, -0x2, RZ ;  /* 0xfffffffe0303a810 */ /* 0x000fe20007ffe0ff */
[----:B------:R-:W-:-:S02]  /*6670*/  FMUL.FTZ R120, R74, R0 ;  /* 0x000000004a787220 */ /* 0x000fc40000410000 */
[----:B------:R-:W-:Y:S02]  /*6680*/  FMUL.FTZ R122, R73, R0 ;  /* 0x00000000497a7220 */ /* 0x000fe40000410000 */
[----:B------:R-:W-:Y:S01]  /*6690*/  @!P2 IMAD R3, R3, R136, UR7 ;  /* 0x000000070303ae24 */ /* 0x000fe2000f8e0288 */
[----:B------:R-:W-:Y:S01]  /*66a0*/  MUFU.SIN R139, R135 ;  /* 0x00000087008b7308 */ /* 0x000fe20000000400 */
[-C--:B------:R-:W-:Y:S02]  /*66b0*/  FMUL.FTZ R123, R72, R0.reuse ;  /* 0x00000000487b7220 */ /* 0x080fe40000410000 */
[-C--:B------:R-:W-:Y:S02]  /*66c0*/  FMUL.FTZ R116, R71, R0.reuse ;  /* 0x0000000047747220 */ /* 0x080fe40000410000 */
[----:B------:R-:W-:-:S03]  /*66d0*/  FMUL.FTZ R119, R69, R0 ;  /* 0x0000000045777220 */ /* 0x000fc60000410000 */
[----:B------:R-:W-:Y:S08]  /*66e0*/  MUFU.COS R140, R135 ;  /* 0x00000087008c7308 */ /* 0x000ff00000000000 */
[----:B------:R-:W1:Y:S08]  /*66f0*/  MUFU.EX2 R5, R5 ;  /* 0x0000000500057308 */ /* 0x000e700000000800 */
[----:B------:R-:W-:Y:S08]  /*6700*/  MUFU.SIN R135, R118 ;  /* 0x0000007600877308 */ /* 0x000ff00000000400 */
[----:B------:R0:W-:Y:S08]  /*6710*/  MUFU.COS R136, R118 ;  /* 0x0000007600887308 */ /* 0x0001f00000000000 */
[----:B------:R-:W1:Y:S01]  /*6720*/  MUFU.EX2 R4, R4 ;  /* 0x0000000400047308 */ /* 0x000e620000000800 */
[----:B0-----:R-:W-:Y:S01]  /*6730*/  FMUL.FTZ R118, R76, R0 ;  /* 0x000000004c767220 */ /* 0x001fe20000410000 */
[----:B------:R-:W-:Y:S01]  /*6740*/  ULEA UR34, UR38, UR7, 0x8 ;  /* 0x0000000726227291 */ /* 0x000fe2000f8e403f */
[----:B------:R-:W-:-:S02]  /*6750*/  FMUL.FTZ R64, R2, R64 ;  /* 0x0000004002407220 */ /* 0x000fc40000410000 */
[----:B------:R-:W-:-:S03]  /*6760*/  FMUL.FTZ R65, R2, R65 ;  /* 0x0000004102417220 */ /* 0x000fc60000410000 */
[----:B------:R-:W-:Y:S01]  /*6770*/  MUFU.SIN R141, R134 ;  /* 0x00000086008d7308 */ /* 0x000fe20000000400 */
[----:B------:R-:W-:-:S07]  /*6780*/  SHF.L.U32 R2, R108, 0x5, RZ ;  /* 0x000000056c027819 */ /* 0x000fce00000006ff */
[----:B------:R-:W-:Y:S08]  /*6790*/  MUFU.COS R142, R134 ;  /* 0x00000086008e7308 */ /* 0x000ff00000000000 */
[----:B------:R-:W0:Y:S08]  /*67a0*/  MUFU.EX2 R118, R118 ;  /* 0x0000007600767308 */ /* 0x000e300000000800 */
[----:B------:R-:W0:Y:S08]  /*67b0*/  MUFU.EX2 R120, R120 ;  /* 0x0000007800787308 */ /* 0x000e300000000800 */
[----:B------:R-:W0:Y:S08]  /*67c0*/  MUFU.EX2 R122, R122 ;  /* 0x0000007a007a7308 */ /* 0x000e300000000800 */
[----:B------:R-:W0:Y:S08]  /*67d0*/  MUFU.EX2 R123, R123 ;  /* 0x0000007b007b7308 */ /* 0x000e300000000800 */
[----:B------:R-:W0:Y:S08]  /*67e0*/  MUFU.EX2 R116, R116 ;  /* 0x0000007400747308 */ /* 0x000e300000000800 */
[----:B------:R-:W0:Y:S01]  /*67f0*/  MUFU.EX2 R119, R119 ;  /* 0x0000007700777308 */ /* 0x000e220000000800 */
[C---:B-1----:R-:W-:Y:S01]  /*6800*/  FMUL.FTZ R138, R5.reuse, R138 ;  /* 0x0000008a058a7220 */ /* 0x042fe20000410000 */
[----:B------:R-:W-:Y:S01]  /*6810*/  LEA.HI.SX32 R2, R2, R2, 0x1b ;  /* 0x0000000202027211 */ /* 0x000fe200078fdaff */
[----:B------:R-:W-:Y:S01]  /*6820*/  FMUL.FTZ R137, R5, R137 ;  /* 0x0000008905897220 */ /* 0x000fe20000410000 */
[----:B------:R-:W-:-:S02]  /*6830*/  ISETP.NE.AND P1, PT, R109, RZ, PT ;  /* 0x000000ff6d00720c */ /* 0x000fc40003f25270 */
[----:B------:R-:W-:Y:S02]  /*6840*/  IADD3 R159, R109, 0x200, RZ ;  /* 0x000002006d9f7810 */ /* 0x000fe40007ffe0ff */
[----:B------:R-:W-:Y:S01]  /*6850*/  MOV R5, UR34 ;  /* 0x0000002200057c02 */ /* 0x000fe20008000f00 */
[C---:B------:R-:W-:Y:S02]  /*6860*/  FMUL.FTZ R136, R4.reuse, R136 ;  /* 0x0000008804887220 */ /* 0x040fe40000410000 */
[----:B------:R-:W-:Y:S01]  /*6870*/  FMUL.FTZ R135, R4, R135 ;  /* 0x0000008704877220 */ /* 0x000fe20000410000 */
[----:B------:R-:W-:Y:S01]  /*6880*/  SHF.L.U32 R4, R2, 0x1, RZ ;  /* 0x0000000102047819 */ /* 0x000fe200000006ff */
[-C--:B------:R-:W-:Y:S01]  /*6890*/  FMUL.FTZ R66, R68, R0.reuse ;  /* 0x0000000044427220 */ /* 0x080fe20000410000 */
[----:B------:R-:W-:Y:S01]  /*68a0*/  SEL R5, R5, R159, !P1 ;  /* 0x0000009f05057207 */ /* 0x000fe20004800000 */
[----:B------:R-:W-:Y:S01]  /*68b0*/  FMUL.FTZ R6, R61, R0 ;  /* 0x000000003d067220 */ /* 0x000fe20000410000 */
[----:B------:R-:W-:-:S06]  /*68c0*/  NOP ;  /* 0x0000000000007918 */ /* 0x000fcc0000000000 */
[C---:B0-----:R-:W-:Y:S01]  /*68d0*/  FMUL.FTZ R156, R118.reuse, R156 ;  /* 0x0000009c769c7220 */ /* 0x041fe20000410000 */
        /* <DEDUP_REMOVED lines=15> */
[----:B------:R-:W-:Y:S01]  /*69d0*/  LDS.U16 R116, [R4] ;  /* 0x0000000004747984 */ /* 0x000fe20000000400 */
[----:B------:R-:W-:-:S03]  /*69e0*/  FMUL.FTZ R141, R119, R141 ;  /* 0x0000008d778d7220 */ /* 0x000fc60000410000 */
[----:B------:R-:W-:Y:S01]  /*69f0*/  LDS.U16 R119, [R4+0x8] ;  /* 0x0000080004777984 */ /* 0x000fe20000000400 */
[----:B------:R-:W0:Y:S03]  /*6a00*/  MUFU.EX2 R66, R66 ;  /* 0x0000004200427308 */ /* 0x000e260000000800 */
[----:B------:R-:W-:Y:S04]  /*6a10*/  LDS.U16 R214, [R4+0xe] ;  /* 0x00000e0004d67984 */ /* 0x000fe80000000400 */
[----:B------:R-:W-:Y:S01]  /*6a20*/  LDS.U16 R121, [R4+0x10] ;  /* 0x0000100004797984 */ /* 0x000fe20000000400 */
[----:B------:R-:W1:Y:S03]  /*6a30*/  MUFU.EX2 R6, R6 ;  /* 0x0000000600067308 */ /* 0x000e660000000800 */
        /* <DEDUP_REMOVED lines=22> */
[----:B------:R-:W3:Y:S04]  /*6ba0*/  LDS.U16 R190, [R4+0x3e] ;  /* 0x00003e0004be7984 */ /* 0x000ee80000000400 */
[----:B------:R2:W-:Y:S01]  /*6bb0*/  STS.64 [R5.X8+0x1d10], R64 ;  /* 0x001d104005007388 */ /* 0x0005e20000008a00 */
[----:B------:R-:W-:Y:S01]  /*6bc0*/  HFMA2.MMA R10, -RZ, RZ, 0, 9.5367431640625e-07 ;  /* 0x00000010ff0a7435 */ /* 0x000fe200000001ff */
[----:B------:R-:W-:-:S02]  /*6bd0*/  FMUL.FTZ R9, R65, R157 ;  /* 0x0000009d41097220 */ /* 0x000fc40000410000 */
[C---:B0-----:R-:W-:Y:S02]  /*6be0*/  FMUL.FTZ R140, R66.reuse, R140 ;  /* 0x0000008c428c7220 */ /* 0x041fe40000410000 */
[----:B------:R-:W-:Y:S02]  /*6bf0*/  FMUL.FTZ R139, R66, R139 ;  /* 0x0000008b428b7220 */ /* 0x000fe40000410000 */
[----:B-1----:R-:W-:-:S03]  /*6c00*/  FMUL.FTZ R134, R6, R7 ;  /* 0x0000000706867220 */ /* 0x002fc60000410000 */
[----:B------:R-:W-:Y:S01]  /*6c10*/  @!P2 IMAD.WIDE R2, R3, R10, UR40 ;  /* 0x000000280302ae25 */ /* 0x000fe2000f8e020a */
[----:B--2---:R-:W-:Y:S01]  /*6c20*/  PRMT R10, RZ, 0x5410, R8 ;  /* 0x00005410ff0a7816 */ /* 0x004fe20000000008 */
[----:B------:R-:W-:Y:S01]  /*6c30*/  CS2R R66, SRZ ;  /* 0x0000000000427805 */ /* 0x000fe2000001ff00 */
[----:B------:R-:W-:Y:S01]  /*6c40*/  BAR.SYNC.DEFER_BLOCKING 0x0 ;  /* 0x0000000000007b1d */ /* 0x000fe20000010000 */
[CC--:B------:R-:W-:Y:S02]  /*6c50*/  FMUL.FTZ R8, R64.reuse, R157.reuse ;  /* 0x0000009d40087220 */ /* 0x0c0fe40000410000 */
[----:B------:R-:W-:Y:S02]  /*6c60*/  FFMA.FTZ R7, R64, R158, -R9 ;  /* 0x0000009e40077223 */ /* 0x000fe40000010809 */
[----:B------:R-:W-:Y:S02]  /*6c70*/  FMUL.FTZ R212, R78, R10 ;  /* 0x0000000a4ed47220 */ /* 0x000fe40000410000 */
[----:B------:R-:W-:-:S02]  /*6c80*/  FMUL.FTZ R9, RZ, R157 ;  /* 0x0000009dff097220 */ /* 0x000fc40000410000 */
[----:B------:R-:W-:Y:S02]  /*6c90*/  FFMA.FTZ R8, R65, R158, R8 ;  /* 0x0000009e41087223 */ /* 0x000fe40000010008 */
[----:B------:R-:W-:Y:S02]  /*6ca0*/  FMUL.FTZ R5, R155, R7 ;  /* 0x000000079b057220 */ /* 0x000fe40000410000 */
[----:B------:R-:W-:Y:S02]  /*6cb0*/  FMUL.FTZ R113, R157, R212 ;  /* 0x000000d49d717220 */ /* 0x000fe40000410000 */
[-C--:B------:R-:W-:Y:S02]  /*6cc0*/  FFMA.FTZ R5, R156, R8.reuse, R5 ;  /* 0x000000089c057223 */ /* 0x080fe40000010005 */
[----:B------:R-:W-:Y:S01]  /*6cd0*/  FMUL.FTZ R8, R155, R8 ;  /* 0x000000089b087220 */ /* 0x000fe20000410000 */
[----:B------:R0:W5:Y:S01]  /*6ce0*/  @!P2 LDG.E.64 R66, [R2.64+0x8] ;  /* 0x000008200242a981 */ /* 0x000162000c1e1b00 */
[----:B------:R-:W-:-:S02]  /*6cf0*/  FFMA.FTZ R113, RZ, R158, R113 ;  /* 0x0000009eff717223 */ /* 0x000fc40000010071 */
[----:B------:R-:W-:Y:S02]  /*6d00*/  FFMA.FTZ R8, R156, R7, -R8 ;  /* 0x000000079c087223 */ /* 0x000fe40000010808 */
[----:B0-----:R-:W-:Y:S01]  /*6d10*/  FFMA.FTZ R2, R158, R212, -R9 ;  /* 0x000000d49e027223 */ /* 0x001fe20000010809 */
[----:B---3--:R-:W-:Y:S01]  /*6d20*/  PRMT R9, RZ, 0x5410, R115 ;  /* 0x00005410ff097816 */ /* 0x008fe20000000073 */
[----:B------:R-:W-:-:S04]  /*6d30*/  FMUL.FTZ R7, R153, R5 ;  /* 0x0000000599077220 */ /* 0x000fc80000410000 */
[----:B------:R-:W-:Y:S02]  /*6d40*/  FFMA.FTZ R2, R77, R9, R2 ;  /* 0x000000094d027223 */ /* 0x000fe40000010002 */
[----:B------:R-:W-:Y:S02]  /*6d50*/  FMUL.FTZ R133, R6, R133 ;  /* 0x0000008506857220 */ /* 0x000fe40000410000 */
[----:B------:R-:W-:Y:S02]  /*6d60*/  FADD.FTZ R113, RZ, R113 ;  /* 0x00000071ff717221 */ /* 0x000fe40000010000 */
[----:B------:R-:W-:Y:S02]  /*6d70*/  FMUL.FTZ R4, R155, R2 ;  /* 0x000000029b047220 */ /* 0x000fe40000410000 */
[-C--:B------:R-:W-:Y:S02]  /*6d80*/  FMUL.FTZ R6, R153, R8.reuse ;  /* 0x0000000899067220 */ /* 0x080fe40000410000 */
[----:B------:R-:W-:-:S02]  /*6d90*/  FFMA.FTZ R7, R154, R8, -R7 ;  /* 0x000000089a077223 */ /* 0x000fc40000010807 */
[-C--:B------:R-:W-:Y:S02]  /*6da0*/  FMUL.FTZ R3, R155, R113.reuse ;  /* 0x000000719b037220 */ /* 0x080fe40000410000 */
[----:B------:R-:W-:Y:S02]  /*6db0*/  FFMA.FTZ R4, R156, R113, R4 ;  /* 0x000000719c047223 */ /* 0x000fe40000010004 */
[----:B------:R-:W-:Y:S02]  /*6dc0*/  FFMA.FTZ R6, R154, R5, R6 ;  /* 0x000000059a067223 */ /* 0x000fe40000010006 */
[----:B------:R-:W-:Y:S01]  /*6dd0*/  FMUL.FTZ R113, R151, R7 ;  /* 0x0000000797717220 */ /* 0x000fe20000410000 */
[----:B----4-:R-:W-:Y:S01]  /*6de0*/  PRMT R8, RZ, 0x5410, R112 ;  /* 0x00005410ff087816 */ /* 0x010fe20000000070 */
[----:B------:R-:W-:Y:S02]  /*6df0*/  FFMA.FTZ R3, R156, R2, -R3 ;  /* 0x000000029c037223 */ /* 0x000fe40000010803 */
[----:B------:R-:W-:-:S02]  /*6e00*/  FADD.FTZ R4, RZ, R4 ;  /* 0x00000004ff047221 */ /* 0x000fc40000010000 */
[-C--:B------:R-:W-:Y:S02]  /*6e10*/  FMUL.FTZ R5, R151, R6.reuse ;  /* 0x0000000697057220 */ /* 0x080fe40000410000 */
[----:B------:R-:W-:Y:S02]  /*6e20*/  FFMA.FTZ R113, R152, R6, R113 ;  /* 0x0000000698717223 */ /* 0x000fe40000010071 */
[----:B------:R-:W-:Y:S02]  /*6e30*/  FFMA.FTZ R3, R76, R8, R3 ;  /* 0x000000084c037223 */ /* 0x000fe40000010003 */
[----:B------:R-:W-:Y:S02]  /*6e40*/  FMUL.FTZ R2, R153, R4 ;  /* 0x0000000499027220 */ /* 0x000fe40000410000 */
[----:B------:R-:W-:Y:S02]  /*6e50*/  FFMA.FTZ R7, R152, R7, -R5 ;  /* 0x0000000798077223 */ /* 0x000fe40000010805 */
[----:B------:R-:W-:-:S02]  /*6e60*/  FMUL.FTZ R112, R149, R113 ;  /* 0x0000007195707220 */ /* 0x000fc40000410000 */
[-C--:B------:R-:W-:Y:S02]  /*6e70*/  FMUL.FTZ R5, R153, R3.reuse ;  /* 0x0000000399057220 */ /* 0x080fe40000410000 */
[----:B------:R-:W-:Y:S02]  /*6e80*/  FFMA.FTZ R6, R154, R3, -R2 ;  /* 0x000000039a067223 */ /* 0x000fe40000010802 */
[-C--:B------:R-:W-:Y:S02]  /*6e90*/  FMUL.FTZ R3, R149, R7.reuse ;  /* 0x0000000795037220 */ /* 0x080fe40000410000 */
[----:B------:R-:W-:Y:S01]  /*6ea0*/  FFMA.FTZ R112, R150, R7, -R112 ;  /* 0x0000000796707223 */ /* 0x000fe20000010870 */
[----:B------:R-:W-:Y:S01]  /*6eb0*/  PRMT R7, RZ, 0x5410, R114 ;  /* 0x00005410ff077816 */ /* 0x000fe20000000072 */
[----:B------:R-:W-:Y:S02]  /*6ec0*/  FFMA.FTZ R5, R154, R4, R5 ;  /* 0x000000049a057223 */ /* 0x000fe40000010005 */
[----:B------:R-:W-:-:S02]  /*6ed0*/  FFMA.FTZ R3, R150, R113, R3 ;  /* 0x0000007196037223 */ /* 0x000fc40000010003 */
[----:B------:R-:W-:Y:S02]  /*6ee0*/  FMUL.FTZ R2, R60, UR43 ;  /* 0x0000002b3c027c20 */ /* 0x000fe40008410000 */
[----:B------:R-:W-:Y:S02]  /*6ef0*/  FMUL.FTZ R4, R147, R112 ;  /* 0x0000007093047220 */ /* 0x000fe40000410000 */
[----:B------:R-:W-:Y:S02]  /*6f00*/  FFMA.FTZ R6, R75, R7, R6 ;  /* 0x000000074b067223 */ /* 0x000fe40000010006 */
[----:B------:R-:W-:Y:S02]  /*6f10*/  FADD.FTZ R5, RZ, R5 ;  /* 0x00000005ff057221 */ /* 0x000fe40000010000 */
[----:B------:R-:W-:Y:S02]  /*6f20*/  FMUL.FTZ R115, R147, R3 ;  /* 0x0000000393737220 */ /* 0x000fe40000410000 */
[----:B------:R-:W-:-:S02]  /*6f30*/  FMUL.RZ R126, R2, 0.15915493667125701904 ;  /* 0x3e22f983027e7820 */ /* 0x000fc4000040c000 */
[C---:B------:R-:W-:Y:S02]  /*6f40*/  FFMA.FTZ R4, R148.reuse, R3, R4 ;  /* 0x0000000394047223 */ /* 0x040fe40000010004 */
[C---:B------:R-:W-:Y:S02]  /*6f50*/  FMUL.FTZ R2, R151.reuse, R6 ;  /* 0x0000000697027220 */ /* 0x040fe40000410000 */
[-C--:B------:R-:W-:Y:S02]  /*6f60*/  FMUL.FTZ R113, R151, R5.reuse ;  /* 0x0000000597717220 */ /* 0x080fe40000410000 */
[----:B------:R-:W-:Y:S02]  /*6f70*/  FFMA.FTZ R115, R148, R112, -R115 ;  /* 0x0000007094737223 */ /* 0x000fe40000010873 */
[----:B------:R-:W-:Y:S02]  /*6f80*/  FMUL.FTZ R112, R145, R4 ;  /* 0x0000000491707220 */ /* 0x000fe40000410000 */
[----:B------:R-:W-:-:S02]  /*6f90*/  FFMA.FTZ R5, R152, R5, R2 ;  /* 0x0000000598057223 */ /* 0x000fc40000010002 */
[----:B------:R-:W-:Y:S01]  /*6fa0*/  FFMA.FTZ R113, R152, R6, -R113 ;  /* 0x0000000698717223 */ /* 0x000fe20000010871 */
[----:B------:R-:W-:Y:S01]  /*6fb0*/  PRMT R6, RZ, 0x5410, R247 ;  /* 0x00005410ff067816 */ /* 0x000fe200000000f7 */
[-C--:B------:R-:W-:Y:S02]  /*6fc0*/  FMUL.FTZ R127, R145, R115.reuse ;  /* 0x00000073917f7220 */ /* 0x080fe40000410000 */
[C---:B------:R-:W-:Y:S02]  /*6fd0*/  FFMA.FTZ R112, R146.reuse, R115, -R112 ;  /* 0x0000007392707223 */ /* 0x040fe40000010870 */
[----:B------:R-:W-:Y:S02]  /*6fe0*/  FMUL.FTZ R2, R59, UR43 ;  /* 0x0000002b3b027c20 */ /* 0x000fe40008410000 */
[----:B------:R-:W-:Y:S02]  /*6ff0*/  FADD.FTZ R5, RZ, R5 ;  /* 0x00000005ff057221 */ /* 0x000fe40000010000 */
[----:B------:R-:W-:-:S02]  /*7000*/  FFMA.FTZ R127, R146, R4, R127 ;  /* 0x00000004927f7223 */ /* 0x000fc4000001007f */
[----:B------:R-:W-:Y:S02]  /*7010*/  FMUL.RZ R130, R2, 0.15915493667125701904 ;  /* 0x3e22f98302827820 */ /* 0x000fe4000040c000 */
[----:B------:R-:W-:Y:S02]  /*7020*/  FMUL.FTZ R4, R143, R112 ;  /* 0x000000708f047220 */ /* 0x000fe40000410000 */
[----:B------:R-:W-:Y:S02]  /*7030*/  FFMA.FTZ R113, R74, R6, R113 ;  /* 0x000000064a717223 */ /* 0x000fe40000010071 */
[----:B------:R-:W-:Y:S02]  /*7040*/  FMUL.FTZ R2, R149, R5 ;  /* 0x0000000595027220 */ /* 0x000fe40000410000 */
[----:B------:R-:W-:Y:S02]  /*7050*/  FFMA.FTZ R114, R144, R127, R4 ;  /* 0x0000007f90727223 */ /* 0x000fe40000010004 */
[----:B------:R-:W-:-:S02]  /*7060*/  FFMA.FTZ R4, R150, R113, -R2 ;  /* 0x0000007196047223 */ /* 0x000fc40000010802 */
[----:B------:R-:W-:Y:S02]  /*7070*/  FMUL.FTZ R127, R143, R127 ;  /* 0x0000007f8f7f7220 */ /* 0x000fe40000410000 */
[----:B------:R-:W-:Y:S02]  /*7080*/  FMUL.FTZ R113, R149, R113 ;  /* 0x0000007195717220 */ /* 0x000fe40000410000 */
[----:B------:R-:W-:Y:S02]  /*7090*/  FFMA.FTZ R127, R144, R112, -R127 ;  /* 0x00000070907f7223 */ /* 0x000fe4000001087f */
[----:B------:R-:W-:Y:S01]  /*70a0*/  FFMA.FTZ R113, R150, R5, R113 ;  /* 0x0000000596717223 */ /* 0x000fe20000010071 */
[----:B------:R-:W-:Y:S01]  /*70b0*/  PRMT R5, RZ, 0x5410, R89 ;  /* 0x00005410ff057816 */ /* 0x000fe20000000059 */
[----:B------:R-:W-:Y:S02]  /*70c0*/  FMUL.FTZ R112, R141, R114 ;  /* 0x000000728d707220 */ /* 0x000fe40000410000 */
[----:B------:R-:W-:Y:S01]  /*70d0*/  FMUL.FTZ R2, R60, R0 ;  /* 0x000000003c027220 */ /* 0x000fe20000410000 */
[----:B------:R-:W-:Y:S01]  /*70e0*/  MUFU.SIN R3, R126 ;  /* 0x0000007e00037308 */ /* 0x000fe20000000400 */
[----:B------:R-:W-:-:S02]  /*70f0*/  FFMA.FTZ R4, R73, R5, R4 ;  /* 0x0000000549047223 */ /* 0x000fc40000010004 */
[----:B------:R-:W-:-:S05]  /*7100*/  FADD.FTZ R113, RZ, R113 ;  /* 0x00000071ff717221 */ /* 0x000fca0000010000 */
[----:B------:R0:W-:Y:S02]  /*7110*/  MUFU.COS R161, R126 ;  /* 0x0000007e00a17308 */ /* 0x0001e40000000000 */
[-C--:B0-----:R-:W-:Y:S02]  /*7120*/  FFMA.FTZ R126, R142, R127.reuse, -R112 ;  /* 0x0000007f8e7e7223 */ /* 0x081fe40000010870 */
[----:B------:R-:W-:-:S04]  /*7130*/  FMUL.FTZ R127, R141, R127 ;  /* 0x0000007f8d7f7220 */ /* 0x000fc80000410000 */
[----:B------:R-:W0:Y:S01]  /*7140*/  MUFU.EX2 R2, R2 ;  /* 0x0000000200027308 */ /* 0x000e220000000800 */
[C---:B------:R-:W-:Y:S02]  /*7150*/  FMUL.FTZ R112, R147.reuse, R4 ;  /* 0x0000000493707220 */ /* 0x040fe40000410000 */
[----:B------:R-:W-:Y:S02]  /*7160*/  FFMA.FTZ R114, R142, R114, R127 ;  /* 0x000000728e727223 */ /* 0x000fe4000001007f */
[-C--:B------:R-:W-:Y:S02]  /*7170*/  FMUL.FTZ R127, R147, R113.reuse ;  /* 0x00000071937f7220 */ /* 0x080fe40000410000 */
[----:B------:R-:W-:Y:S02]  /*7180*/  FMUL.FTZ R0, R59, R0 ;  /* 0x000000003b007220 */ /* 0x000fe40000410000 */
[C---:B------:R-:W-:Y:S02]  /*7190*/  FFMA.FTZ R112, R148.reuse, R113, R112 ;  /* 0x0000007194707223 */ /* 0x040fe40000010070 */
[----:B------:R-:W-:Y:S01]  /*71a0*/  FFMA.FTZ R127, R148, R4, -R127 ;  /* 0x00000004947f7223 */ /* 0x000fe2000001087f */
[----:B------:R-:W-:Y:S01]  /*71b0*/  PRMT R4, RZ, 0x5410, R88 ;  /* 0x00005410ff047816 */ /* 0x000fe20000000058 */
[----:B------:R-:W-:-:S02]  /*71c0*/  FMUL.FTZ R165, R139, R126 ;  /* 0x0000007e8ba57220 */ /* 0x000fc40000410000 */
[----:B------:R-:W-:Y:S01]  /*71d0*/  FADD.FTZ R112, RZ, R112 ;  /* 0x00000070ff707221 */ /* 0x000fe20000010000 */
[----:B------:R-:W-:Y:S01]  /*71e0*/  MUFU.COS R115, R130 ;  /* 0x0000008200737308 */ /* 0x000fe20000000000 */
[-C--:B------:R-:W-:Y:S02]  /*71f0*/  FMUL.FTZ R159, R139, R114.reuse ;  /* 0x000000728b9f7220 */ /* 0x080fe40000410000 */
[----:B------:R-:W-:Y:S02]  /*7200*/  FFMA.FTZ R165, R140, R114, R165 ;  /* 0x000000728ca57223 */ /* 0x000fe400000100a5 */
[----:B------:R-:W-:-:S03]  /*7210*/  FFMA.FTZ R127, R72, R4, R127 ;  /* 0x00000004487f7223 */ /* 0x000fc6000001007f */
[----:B------:R-:W1:Y:S01]  /*7220*/  MUFU.EX2 R0, R0 ;  /* 0x0000000000007308 */ /* 0x000e620000000800 */
[C---:B------:R-:W-:Y:S02]  /*7230*/  FMUL.FTZ R114, R145.reuse, R112 ;  /* 0x0000007091727220 */ /* 0x040fe40000410000 */
[----:B------:R-:W-:Y:S02]  /*7240*/  FFMA.FTZ R126, R140, R126, -R159 ;  /* 0x0000007e8c7e7223 */ /* 0x000fe4000001089f */
[----:B0-----:R-:W-:Y:S01]  /*7250*/  FMUL.FTZ R160, R2, R3 ;  /* 0x0000000302a07220 */ /* 0x001fe20000410000 */
[----:B------:R-:W-:Y:S01]  /*7260*/  PRMT R3, RZ, 0x5410, R87 ;  /* 0x00005410ff037816 */ /* 0x000fe20000000057 */
[-C--:B------:R-:W-:Y:S02]  /*7270*/  FMUL.FTZ R159, R145, R127.reuse ;  /* 0x0000007f919f7220 */ /* 0x080fe40000410000 */
[C---:B------:R-:W-:Y:S01]  /*7280*/  FFMA.FTZ R114, R146.reuse, R127, -R114 ;  /* 0x0000007f92727223 */ /* 0x040fe20000010872 */
[----:B------:R-:W0:Y:S01]  /*7290*/  MUFU.SIN R113, R130 ;  /* 0x0000008200717308 */ /* 0x000e220000000400 */
[----:B------:R-:W-:-:S02]  /*72a0*/  FFMA.FTZ R159, R146, R112, R159 ;  /* 0x00000070929f7223 */ /* 0x000fc4000001009f */
[----:B------:R-:W-:Y:S02]  /*72b0*/  FMUL.FTZ R167, R137, R165 ;  /* 0x000000a589a77220 */ /* 0x000fe40000410000 */
[----:B------:R-:W-:Y:S02]  /*72c0*/  FFMA.FTZ R114, R71, R3, R114 ;  /* 0x0000000347727223 */ /* 0x000fe40000010072 */
[----:B------:R-:W-:Y:S02]  /*72d0*/  FMUL.FTZ R161, R2, R161 ;  /* 0x000000a102a17220 */ /* 0x000fe40000410000 */
[----:B------:R-:W-:Y:S02]  /*72e0*/  FADD.FTZ R159, RZ, R159 ;  /* 0x0000009fff9f7221 */ /* 0x000fe40000010000 */
[----:B------:R-:W-:Y:S02]  /*72f0*/  FFMA.FTZ R167, R138, R126, -R167 ;  /* 0x0000007e8aa77223 */ /* 0x000fe400000108a7 */
[----:B------:R-:W-:-:S02]  /*7300*/  FMUL.FTZ R2, R143, R114 ;  /* 0x000000728f027220 */ /* 0x000fc40000410000 */
[----:B------:R-:W-:Y:S02]  /*7310*/  FMUL.FTZ R126, R137, R126 ;  /* 0x0000007e897e7220 */ /* 0x000fe40000410000 */
[----:B-1----:R-:W-:Y:S02]  /*7320*/  FMUL.FTZ R162, R0, R115 ;  /* 0x0000007300a27220 */ /* 0x002fe40000410000 */
[-C--:B------:R-:W-:Y:S02]  /*7330*/  FMUL.FTZ R115, R143, R159.reuse ;  /* 0x0000009f8f737220 */ /* 0x080fe40000410000 */
[----:B------:R-:W-:Y:S01]  /*7340*/  FFMA.FTZ R159, R144, R159, R2 ;  /* 0x0000009f909f7223 */ /* 0x000fe20000010002 */
[----:B------:R-:W-:Y:S01]  /*7350*/  PRMT R2, RZ, 0x5410, R86 ;  /* 0x00005410ff027816 */ /* 0x000fe20000000056 */
[----:B------:R-:W-:Y:S02]  /*7360*/  FFMA.FTZ R126, R138, R165, R126 ;  /* 0x000000a58a7e7223 */ /* 0x000fe4000001007e */
[----:B------:R-:W-:-:S02]  /*7370*/  FMUL.FTZ R127, R135, R167 ;  /* 0x000000a7877f7220 */ /* 0x000fc40000410000 */
[----:B------:R-:W-:Y:S02]  /*7380*/  FFMA.FTZ R115, R144, R114, -R115 ;  /* 0x0000007290737223 */ /* 0x000fe40000010873 */
[----:B------:R-:W-:Y:S02]  /*7390*/  FADD.FTZ R159, RZ, R159 ;  /* 0x0000009fff9f7221 */ /* 0x000fe40000010000 */
[-C--:B------:R-:W-:Y:S02]  /*73a0*/  FFMA.FTZ R127, R136, R126.reuse, R127 ;  /* 0x0000007e887f7223 */ /* 0x080fe4000001007f */
[----:B------:R-:W-:Y:S02]  /*73b0*/  FMUL.FTZ R126, R135, R126 ;  /* 0x0000007e877e7220 */ /* 0x000fe40000410000 */
[----:B0-----:R-:W-:Y:S02]  /*73c0*/  FMUL.FTZ R132, R0, R113 ;  /* 0x0000007100847220 */ /* 0x001fe40000410000 */
[----:B------:R-:W-:-:S02]  /*73d0*/  FFMA.FTZ R115, R70, R2, R115 ;  /* 0x0000000246737223 */ /* 0x000fc40000010073 */
[C---:B------:R-:W-:Y:S02]  /*73e0*/  FMUL.FTZ R0, R141.reuse, R159 ;  /* 0x0000009f8d007220 */ /* 0x040fe40000410000 */
[----:B------:R-:W-:Y:S01]  /*73f0*/  FFMA.FTZ R126, R136, R167, -R126 ;  /* 0x000000a7887e7223 */ /* 0x000fe2000001087e */
[----:B------:R0:W1:Y:S01]  /*7400*/  R2UR UR36, R110 ;  /* 0x000000006e2473c2 */ /* 0x00006200000e0000 */
[-C--:B------:R-:W-:Y:S02]  /*7410*/  FMUL.FTZ R112, R141, R115.reuse ;  /* 0x000000738d707220 */ /* 0x080fe40000410000 */
[----:B------:R-:W-:Y:S01]  /*7420*/  FFMA.FTZ R115, R142, R115, -R0 ;  /* 0x000000738e737223 */ /* 0x000fe20000010800 */
[----:B------:R-:W-:Y:S01]  /*7430*/  PRMT R0, RZ, 0x5410, R85 ;  /* 0x00005410ff007816 */ /* 0x000fe20000000055 */
[----:B------:R-:W-:-:S03]  /*7440*/  FMUL.FTZ R114, R133, R126 ;  /* 0x0000007e85727220 */ /* 0x000fc60000410000 */
[----:B------:R-:W2:Y:S01]  /*7450*/  R2UR UR37, R111 ;  /* 0x000000006f2573c2 */ /* 0x000ea200000e0000 */
[----:B------:R-:W-:Y:S02]  /*7460*/  FMUL.FTZ R113, R133, R127 ;  /* 0x0000007f85717220 */ /* 0x000fe40000410000 */
[----:B------:R-:W-:Y:S02]  /*7470*/  FFMA.FTZ R112, R142, R159, R112 ;  /* 0x0000009f8e707223 */ /* 0x000fe40000010070 */
[C---:B------:R-:W-:Y:S02]  /*7480*/  FFMA.FTZ R114, R134.reuse, R127, R114 ;  /* 0x0000007f86727223 */ /* 0x040fe40000010072 */
[----:B------:R-:W-:Y:S02]  /*7490*/  FFMA.FTZ R115, R69, R0, R115 ;  /* 0x0000000045737223 */ /* 0x000fe40000010073 */
[----:B------:R-:W-:Y:S02]  /*74a0*/  FFMA.FTZ R126, R134, R126, -R113 ;  /* 0x0000007e867e7223 */ /* 0x000fe40000010871 */
[----:B------:R-:W-:-:S02]  /*74b0*/  FADD.FTZ R112, RZ, R112 ;  /* 0x00000070ff707221 */ /* 0x000fc40000010000 */
[----:B------:R-:W-:Y:S02]  /*74c0*/  FMUL.FTZ R130, R160, R114 ;  /* 0x00000072a0827220 */ /* 0x000fe40000410000 */
[CC--:B------:R-:W-:Y:S02]  /*74d0*/  FMUL.FTZ R127, R139.reuse, R115.reuse ;  /* 0x000000738b7f7220 */ /* 0x0c0fe40000410000 */
[----:B------:R-:W-:Y:S02]  /*74e0*/  FMUL.FTZ R113, R139, R112 ;  /* 0x000000708b717220 */ /* 0x000fe40000410000 */
[----:B------:R-:W-:Y:S02]  /*74f0*/  FFMA.FTZ R225, R161, R126, -R130 ;  /* 0x0000007ea1e17223 */ /* 0x000fe40000010882 */
[----:B------:R-:W-:Y:S02]  /*7500*/  FFMA.FTZ R127, R140, R112, R127 ;  /* 0x000000708c7f7223 */ /* 0x000fe4000001007f */
[----:B------:R-:W-:Y:S01]  /*7510*/  FMUL.FTZ R126, R160, R126 ;  /* 0x0000007ea07e7220 */ /* 0x000fe20000410000 */
[----:B0-----:R-:W-:Y:S01]  /*7520*/  PRMT R110, RZ, 0x5410, R84 ;  /* 0x00005410ff6e7816 */ /* 0x001fe20000000054 */
[----:B------:R-:W-:Y:S01]  /*7530*/  FFMA.FTZ R113, R140, R115, -R113 ;  /* 0x000000738c717223 */ /* 0x000fe20000010871 */
[----:B------:R-:W-:Y:S01]  /*7540*/  PRMT R190, RZ, 0x5410, R190 ;  /* 0x00005410ffbe7816 */ /* 0x000fe200000000be */
[----:B------:R-:W-:-:S02]  /*7550*/  FADD.FTZ R127, RZ, R127 ;  /* 0x0000007fff7f7221 */ /* 0x000fc40000010000 */
[----:B------:R-:W-:Y:S02]  /*7560*/  FFMA.FTZ R115, R161, R114, R126 ;  /* 0x00000072a1737223 */ /* 0x000fe4000001007e */
[----:B------:R-:W-:Y:S01]  /*7570*/  FMUL.FTZ R164, R132, R225 ;  /* 0x000000e184a47220 */ /* 0x000fe20000410000 */
[----:B------:R-:W-:Y:S01]  /*7580*/  PRMT R188, RZ, 0x5410, R188 ;  /* 0x00005410ffbc7816 */ /* 0x000fe200000000bc */
[----:B------:R-:W-:Y:S02]  /*7590*/  FFMA.FTZ R113, R68, R110, R113 ;  /* 0x0000006e44717223 */ /* 0x000fe40000010071 */
[----:B------:R-:W-:Y:S02]  /*75a0*/  FMUL.FTZ R112, R137, R127 ;  /* 0x0000007f89707220 */ /* 0x000fe40000410000 */
[-C--:B------:R-:W-:Y:S02]  /*75b0*/  FMUL.FTZ R126, R132, R115.reuse ;  /* 0x00000073847e7220 */ /* 0x080fe40000410000 */
[----:B------:R-:W-:-:S02]  /*75c0*/  FFMA.FTZ R164, R162, R115, R164 ;  /* 0x00000073a2a47223 */ /* 0x000fc400000100a4 */
[----:B-1----:R-:W-:Y:S01]  /*75d0*/  FMUL.FTZ R115, R190, UR36 ;  /* 0x00000024be737c20 */ /* 0x002fe20008410000 */
[----:B------:R-:W-:Y:S01]  /*75e0*/  PRMT R189, RZ, 0x5410, R189 ;  /* 0x00005410ffbd7816 */ /* 0x000fe200000000bd */
[-C--:B------:R-:W-:Y:S02]  /*75f0*/  FMUL.FTZ R114, R137, R113.reuse ;  /* 0x0000007189727220 */ /* 0x080fe40000410000 */
[----:B------:R-:W-:Y:S02]  /*7600*/  FFMA.FTZ R166, R138, R113, -R112 ;  /* 0x000000718aa67223 */ /* 0x000fe40000010870 */
[----:B--2---:R-:W-:Y:S02]  /*7610*/  FMUL.FTZ R113, R190, UR37 ;  /* 0x00000025be717c20 */ /* 0x004fe40008410000 */
[----:B------:R-:W-:Y:S02]  /*7620*/  FADD.FTZ R194, R43, R43 ;  /* 0x0000002b2bc27221 */ /* 0x000fe40000010000 */
[----:B------:R-:W-:Y:S01]  /*7630*/  FFMA.FTZ R115, R188, UR37, R115 ;  /* 0x00000025bc737c23 */ /* 0x000fe20008010073 */
[----:B------:R-:W-:Y:S01]  /*7640*/  PRMT R191, RZ, 0x5410, R191 ;  /* 0x00005410ffbf7816 */ /* 0x000fe200000000bf */
[----:B------:R-:W-:-:S02]  /*7650*/  FFMA.FTZ R127, R138, R127, R114 ;  /* 0x0000007f8a7f7223 */ /* 0x000fc40000010072 */
[----:B------:R-:W-:Y:S02]  /*7660*/  FFMA.FTZ R113, R188, UR36, -R113 ;  /* 0x00000024bc717c23 */ /* 0x000fe40008010871 */
[C---:B------:R-:W-:Y:S02]  /*7670*/  FMUL.FTZ R114, R189.reuse, UR37 ;  /* 0x00000025bd727c20 */ /* 0x040fe40008410000 */
[----:B------:R-:W-:Y:S02]  /*7680*/  FMUL.FTZ R159, R194, R115 ;  /* 0x00000073c29f7220 */ /* 0x000fe40000410000 */
[----:B------:R-:W-:Y:S02]  /*7690*/  FFMA.FTZ R225, R162, R225, -R126 ;  /* 0x000000e1a2e17223 */ /* 0x000fe4000001087e */
[----:B------:R-:W-:Y:S02]  /*76a0*/  FMUL.FTZ R126, R189, UR36 ;  /* 0x00000024bd7e7c20 */ /* 0x000fe40008410000 */
[----:B------:R-:W-:-:S02]  /*76b0*/  FMUL.FTZ R130, R194, R113 ;  /* 0x00000071c2827220 */ /* 0x000fc40000410000 */
[----:B------:R-:W-:Y:S02]  /*76c0*/  FADD.FTZ R195, R44, R44 ;  /* 0x0000002c2cc37221 */ /* 0x000fe40000010000 */
[C---:B------:R-:W-:Y:S02]  /*76d0*/  FFMA.FTZ R114, R191.reuse, UR36, -R114 ;  /* 0x00000024bf727c23 */ /* 0x040fe40008010872 */
[-C--:B------:R-:W-:Y:S01]  /*76e0*/  FMUL.FTZ R113, R132, R159.reuse ;  /* 0x0000009f84717220 */ /* 0x080fe20000410000 */
[----:B------:R-:W-:Y:S01]  /*76f0*/  PRMT R192, RZ, 0x5410, R192 ;  /* 0x00005410ffc07816 */ /* 0x000fe200000000c0 */
[----:B------:R-:W-:Y:S02]  /*7700*/  FFMA.FTZ R126, R191, UR37, R126 ;  /* 0x00000025bf7e7c23 */ /* 0x000fe4000801007e */
[----:B------:R-:W-:Y:S02]  /*7710*/  FMUL.FTZ R202, R195, R114 ;  /* 0x00000072c3ca7220 */ /* 0x000fe40000410000 */
[----:B------:R-:W-:-:S02]  /*7720*/  FMUL.FTZ R115, R162, R159 ;  /* 0x0000009fa2737220 */ /* 0x000fc40000410000 */
[----:B------:R-:W-:Y:S01]  /*7730*/  FFMA.FTZ R113, R162, R130, -R113 ;  /* 0x00000082a2717223 */ /* 0x000fe20000010871 */
[----:B------:R-:W-:Y:S01]  /*7740*/  PRMT R193, RZ, 0x5410, R193 ;  /* 0x00005410ffc17816 */ /* 0x000fe200000000c1 */
[----:B------:R-:W-:Y:S02]  /*7750*/  FMUL.FTZ R112, R192, UR37 ;  /* 0x00000025c0707c20 */ /* 0x000fe40008410000 */
[----:B------:R-:W-:Y:S02]  /*7760*/  FMUL.FTZ R201, R195, R126 ;  /* 0x0000007ec3c97220 */ /* 0x000fe40000410000 */
[----:B------:R-:W-:Y:S02]  /*7770*/  FFMA.FTZ R126, -R132, R130, -R115 ;  /* 0x00000082847e7223 */ /* 0x000fe40000010973 */
[----:B------:R-:W-:Y:S02]  /*7780*/  FADD.FTZ R167, R202, R113 ;  /* 0x00000071caa77221 */ /* 0x000fe40000010000 */
[----:B------:R-:W-:-:S02]  /*7790*/  FMUL.FTZ R114, R192, UR36 ;  /* 0x00000024c0727c20 */ /* 0x000fc40008410000 */
[----:B------:R-:W-:Y:S02]  /*77a0*/  FFMA.FTZ R113, R193, UR36, -R112 ;  /* 0x00000024c1717c23 */ /* 0x000fe40008010870 */
[----:B------:R-:W-:Y:S02]  /*77b0*/  FADD.FTZ R126, -R201, R126 ;  /* 0x0000007ec97e7221 */ /* 0x000fe40000010100 */
[----:B------:R-:W-:Y:S01]  /*77c0*/  FMUL.FTZ R112, R160, -R167 ;  /* 0x800000a7a0707220 */ /* 0x000fe20000410000 */
[----:B------:R-:W-:Y:S01]  /*77d0*/  PRMT R111, RZ, 0x5410, R83 ;  /* 0x00005410ff6f7816 */ /* 0x000fe20000000053 */
[----:B------:R-:W-:Y:S02]  /*77e0*/  FADD.FTZ R196, R45, R45 ;  /* 0x0000002d2dc47221 */ /* 0x000fe40000010000 */
[----:B------:R-:W-:Y:S02]  /*77f0*/  FFMA.FTZ R197, R193, UR37, R114 ;  /* 0x00000025c1c57c23 */ /* 0x000fe40008010072 */
[----:B------:R-:W-:-:S02]  /*7800*/  FADD.FTZ R127, RZ, R127 ;  /* 0x0000007fff7f7221 */ /* 0x000fc40000010000 */
[-C--:B------:R-:W-:Y:S02]  /*7810*/  FFMA.FTZ R112, R161, R126.reuse, R112 ;  /* 0x0000007ea1707223 */ /* 0x080fe40000010070 */
[----:B------:R-:W-:Y:S02]  /*7820*/  FMUL.FTZ R126, R160, -R126 ;  /* 0x8000007ea07e7220 */ /* 0x000fe40000410000 */
[----:B------:R-:W-:Y:S02]  /*7830*/  FMUL.FTZ R197, R196, R197 ;  /* 0x000000c5c4c57220 */ /* 0x000fe40000410000 */
[----:B------:R-:W-:Y:S02]  /*7840*/  FFMA.FTZ R166, R63, R111, R166 ;  /* 0x0000006f3fa67223 */ /* 0x000fe400000100a6 */
[----:B------:R-:W-:Y:S01]  /*7850*/  FMUL.FTZ R115, R135, R127 ;  /* 0x0000007f87737220 */ /* 0x000fe20000410000 */
[----:B------:R-:W-:Y:S01]  /*7860*/  PRMT R199, RZ, 0x5410, R199 ;  /* 0x00005410ffc77816 */ /* 0x000fe200000000c7 */
[----:B------:R-:W-:-:S02]  /*7870*/  FFMA.FTZ R167, R161, R167, -R126 ;  /* 0x000000a7a1a77223 */ /* 0x000fc4000001087e */
[----:B------:R-:W-:Y:S02]  /*7880*/  FMUL.FTZ R198, R196, R113 ;  /* 0x00000071c4c67220 */ /* 0x000fe40000410000 */
[----:B------:R-:W-:Y:S02]  /*7890*/  FADD.FTZ R112, -R197, R112 ;  /* 0x00000070c5707221 */ /* 0x000fe40000010100 */
[-C--:B------:R-:W-:Y:S01]  /*78a0*/  FFMA.FTZ R165, R136, R166.reuse, -R115 ;  /* 0x000000a688a57223 */ /* 0x080fe20000010873 */
[----:B------:R-:W-:Y:S01]  /*78b0*/  PRMT R186, RZ, 0x5410, R186 ;  /* 0x00005410ffba7816 */ /* 0x000fe200000000ba */
[----:B------:R-:W-:Y:S02]  /*78c0*/  FMUL.FTZ R166, R135, R166 ;  /* 0x000000a687a67220 */ /* 0x000fe40000410000 */
[----:B------:R-:W-:Y:S02]  /*78d0*/  FADD.FTZ R167, R198, R167 ;  /* 0x000000a7c6a77221 */ /* 0x000fe40000010000 */
[----:B------:R-:W-:-:S02]  /*78e0*/  FMUL.FTZ R114, R133, -R112 ;  /* 0x8000007085727220 */ /* 0x000fc40000410000 */
[C---:B------:R-:W-:Y:S02]  /*78f0*/  FMUL.FTZ R115, R199.reuse, UR36 ;  /* 0x00000024c7737c20 */ /* 0x040fe40008410000 */
[----:B------:R-:W-:Y:S02]  /*7900*/  FFMA.FTZ R166, R136, R127, R166 ;  /* 0x0000007f88a67223 */ /* 0x000fe400000100a6 */
[-C--:B------:R-:W-:Y:S02]  /*7910*/  FFMA.FTZ R127, R134, R167.reuse, -R114 ;  /* 0x000000a7867f7223 */ /* 0x080fe40000010872 */
[----:B------:R-:W-:Y:S02]  /*7920*/  FADD.FTZ R187, R46, R46 ;  /* 0x0000002e2ebb7221 */ /* 0x000fe40000010000 */
[----:B------:R-:W-:Y:S02]  /*7930*/  FMUL.FTZ R113, R199, UR37 ;  /* 0x00000025c7717c20 */ /* 0x000fe40008410000 */
[----:B------:R-:W-:-:S02]  /*7940*/  FMUL.FTZ R167, R133, -R167 ;  /* 0x800000a785a77220 */ /* 0x000fc40000410000 */
[C---:B------:R-:W-:Y:S02]  /*7950*/  FFMA.FTZ R114, R186.reuse, UR37, R115 ;  /* 0x00000025ba727c23 */ /* 0x040fe40008010073 */
[----:B------:R-:W-:Y:S02]  /*7960*/  FFMA.FTZ R184, R186, UR36, -R113 ;  /* 0x00000024bab87c23 */ /* 0x000fe40008010871 */
[----:B------:R-:W-:Y:S02]  /*7970*/  FFMA.FTZ R126, R134, R112, R167 ;  /* 0x00000070867e7223 */ /* 0x000fe400000100a7 */
[C---:B------:R-:W-:Y:S02]  /*7980*/  FMUL.FTZ R185, R187.reuse, R114 ;  /* 0x00000072bbb97220 */ /* 0x040fe40000410000 */
[----:B------:R-:W-:Y:S02]  /*7990*/  FMUL.FTZ R184, R187, R184 ;  /* 0x000000b8bbb87220 */ /* 0x000fe40000410000 */
[----:B------:R-:W-:Y:S01]  /*79a0*/  FADD.FTZ R126, -R185, R126 ;  /* 0x0000007eb97e7221 */ /* 0x000fe20000010100 */
[----:B------:R-:W-:Y:S01]  /*79b0*/  PRMT R131, RZ, 0x5410, R131 ;  /* 0x00005410ff837816 */ /* 0x000fe20000000083 */
[----:B------:R-:W-:-:S02]  /*79c0*/  FADD.FTZ R127, R184, R127 ;  /* 0x0000007fb87f7221 */ /* 0x000fc40000010000 */
[C---:B------:R-:W-:Y:S01]  /*79d0*/  FMUL.FTZ R114, R135.reuse, -R126 ;  /* 0x8000007e87727220 */ /* 0x040fe20000410000 */
[----:B------:R-:W-:Y:S01]  /*79e0*/  PRMT R112, RZ, 0x5410, R82 ;  /* 0x00005410ff707816 */ /* 0x000fe20000000052 */
[----:B------:R-:W-:Y:S01]  /*79f0*/  FADD.FTZ R166, RZ, R166 ;  /* 0x000000a6ffa67221 */ /* 0x000fe20000010000 */
[----:B------:R-:W-:Y:S01]  /*7a00*/  PRMT R129, RZ, 0x5410, R129 ;  /* 0x00005410ff817816 */ /* 0x000fe20000000081 */
[-C--:B------:R-:W-:Y:S02]  /*7a10*/  FMUL.FTZ R167, R135, -R127.reuse ;  /* 0x8000007f87a77220 */ /* 0x080fe40000410000 */
[----:B------:R-:W-:Y:S02]  /*7a20*/  FFMA.FTZ R170, R136, R127, -R114 ;  /* 0x0000007f88aa7223 */ /* 0x000fe40000010872 */
[----:B------:R-:W-:Y:S02]  /*7a30*/  FMUL.FTZ R114, R131, UR37 ;  /* 0x0000002583727c20 */ /* 0x000fe40008410000 */
[----:B------:R-:W-:-:S02]  /*7a40*/  FFMA.FTZ R165, R62, R112, R165 ;  /* 0x000000703ea57223 */ /* 0x000fc400000100a5 */
[----:B------:R-:W-:Y:S02]  /*7a50*/  FMUL.FTZ R113, R133, R166 ;  /* 0x000000a685717220 */ /* 0x000fe40000410000 */
[----:B------:R-:W-:Y:S02]  /*7a60*/  FFMA.FTZ R167, R136, R126, R167 ;  /* 0x0000007e88a77223 */ /* 0x000fe400000100a7 */
[----:B------:R-:W-:Y:S02]  /*7a70*/  FADD.FTZ R200, R47, R47 ;  /* 0x0000002f2fc87221 */ /* 0x000fe40000010000 */
[----:B------:R-:W-:Y:S02]  /*7a80*/  FMUL.FTZ R126, R131, UR36 ;  /* 0x00000024837e7c20 */ /* 0x000fe40008410000 */
[----:B------:R-:W-:Y:S01]  /*7a90*/  FFMA.FTZ R183, R129, UR36, -R114 ;  /* 0x0000002481b77c23 */ /* 0x000fe20008010872 */
[----:B------:R-:W-:Y:S01]  /*7aa0*/  PRMT R207, RZ, 0x5410, R207 ;  /* 0x00005410ffcf7816 */ /* 0x000fe200000000cf */
[----:B------:R-:W-:-:S02]  /*7ab0*/  FMUL.FTZ R115, R133, R165 ;  /* 0x000000a585737220 */ /* 0x000fc40000410000 */
[----:B------:R-:W-:Y:S02]  /*7ac0*/  FFMA.FTZ R168, R134, R165, -R113 ;  /* 0x000000a586a87223 */ /* 0x000fe40000010871 */
[----:B------:R-:W-:Y:S02]  /*7ad0*/  FFMA.FTZ R165, R129, UR37, R126 ;  /* 0x0000002581a57c23 */ /* 0x000fe4000801007e */
[C---:B------:R-:W-:Y:S01]  /*7ae0*/  FMUL.FTZ R183, R200.reuse, R183 ;  /* 0x000000b7c8b77220 */ /* 0x040fe20000410000 */
[----:B------:R-:W-:Y:S01]  /*7af0*/  PRMT R250, RZ, 0x5410, R250 ;  /* 0x00005410fffa7816 */ /* 0x000fe200000000fa */
[----:B------:R-:W-:Y:S02]  /*7b00*/  FMUL.FTZ R182, R200, R165 ;  /* 0x000000a5c8b67220 */ /* 0x000fe40000410000 */
[----:B------:R-:W-:Y:S02]  /*7b10*/  FADD.FTZ R170, R183, R170 ;  /* 0x000000aab7aa7221 */ /* 0x000fe40000010000 */
[----:B------:R-:W-:-:S02]  /*7b20*/  FMUL.FTZ R127, R207, UR36 ;  /* 0x00000024cf7f7c20 */ /* 0x000fc40008410000 */
[----:B------:R-:W-:Y:S02]  /*7b30*/  FFMA.FTZ R166, R134, R166, R115 ;  /* 0x000000a686a67223 */ /* 0x000fe40000010073 */
[----:B------:R-:W-:Y:S02]  /*7b40*/  FADD.FTZ R167, -R182, R167 ;  /* 0x000000a7b6a77221 */ /* 0x000fe40000010100 */
[----:B------:R-:W-:Y:S02]  /*7b50*/  FMUL.FTZ R126, R137, -R170 ;  /* 0x800000aa897e7220 */ /* 0x000fe40000410000 */
[----:B------:R-:W-:Y:S02]  /*7b60*/  FADD.FTZ R241, R48, R48 ;  /* 0x0000003030f17221 */ /* 0x000fe40000010000 */
[----:B------:R-:W-:Y:S02]  /*7b70*/  FMUL.FTZ R115, R207, UR37 ;  /* 0x00000025cf737c20 */ /* 0x000fe40008410000 */
[----:B------:R-:W-:-:S02]  /*7b80*/  FFMA.FTZ R114, R250, UR37, R127 ;  /* 0x00000025fa727c23 */ /* 0x000fc4000801007f */
[-C--:B------:R-:W-:Y:S01]  /*7b90*/  FFMA.FTZ R126, R138, R167.reuse, R126 ;  /* 0x000000a78a7e7223 */ /* 0x080fe2000001007e */
[----:B------:R-:W-:Y:S01]  /*7ba0*/  PRMT R113, RZ, 0x5410, R81 ;  /* 0x00005410ff717816 */ /* 0x000fe20000000051 */
[----:B------:R-:W-:Y:S02]  /*7bb0*/  FFMA.FTZ R180, R250, UR36, -R115 ;  /* 0x00000024fab47c23 */ /* 0x000fe40008010873 */
[----:B------:R-:W-:Y:S02]  /*7bc0*/  FMUL.FTZ R167, R137, -R167 ;  /* 0x800000a789a77220 */ /* 0x000fe40000410000 */
[----:B------:R-:W-:Y:S02]  /*7bd0*/  FMUL.FTZ R181, R241, R114 ;  /* 0x00000072f1b57220 */ /* 0x000fe40000410000 */
[----:B------:R-:W-:Y:S02]  /*7be0*/  FADD.FTZ R166, RZ, R166 ;  /* 0x000000a6ffa67221 */ /* 0x000fe40000010000 */
[----:B------:R-:W-:-:S02]  /*7bf0*/  FFMA.FTZ R167, R138, R170, -R167 ;  /* 0x000000aa8aa77223 */ /* 0x000fc400000108a7 */
[----:B------:R-:W-:Y:S02]  /*7c00*/  FMUL.FTZ R180, R241, R180 ;  /* 0x000000b4f1b47220 */ /* 0x000fe40000410000 */
[----:B------:R-:W-:Y:S02]  /*7c10*/  FADD.FTZ R114, -R181, R126 ;  /* 0x0000007eb5727221 */ /* 0x000fe40000010100 */
[----:B------:R-:W-:Y:S02]  /*7c20*/  FFMA.FTZ R168, R61, R113, R168 ;  /* 0x000000713da87223 */ /* 0x000fe400000100a8 */
[----:B------:R-:W-:Y:S01]  /*7c30*/  FMUL.FTZ R115, R160, R166 ;  /* 0x000000a6a0737220 */ /* 0x000fe20000410000 */
[----:B------:R-:W-:Y:S01]  /*7c40*/  PRMT R211, RZ, 0x5410, R211 ;  /* 0x00005410ffd37816 */ /* 0x000fe200000000d3 */
[----:B------:R-:W-:Y:S02]  /*7c50*/  FADD.FTZ R167, R180, R167 ;  /* 0x000000a7b4a77221 */ /* 0x000fe40000010000 */
[----:B------:R-:W-:-:S02]  /*7c60*/  FMUL.FTZ R126, R139, -R114 ;  /* 0x800000728b7e7220 */ /* 0x000fc40000410000 */
[-C--:B------:R-:W-:Y:S02]  /*7c70*/  FFMA.FTZ R165, R161, R168.reuse, -R115 ;  /* 0x000000a8a1a57223 */ /* 0x080fe40000010873 */
[----:B------:R-:W-:Y:S01]  /*7c80*/  FMUL.FTZ R168, R160, R168 ;  /* 0x000000a8a0a87220 */ /* 0x000fe20000410000 */
[----:B------:R-:W-:Y:S01]  /*7c90*/  PRMT R128, RZ, 0x5410, R128 ;  /* 0x00005410ff807816 */ /* 0x000fe20000000080 */
[-C--:B------:R-:W-:Y:S02]  /*7ca0*/  FFMA.FTZ R169, R140, R167.reuse, -R126 ;  /* 0x000000a78ca97223 */ /* 0x080fe4000001087e */
[----:B------:R-:W-:Y:S02]  /*7cb0*/  FMUL.FTZ R167, R139, -R167 ;  /* 0x800000a78ba77220 */ /* 0x000fe40000410000 */
[C---:B------:R-:W-:Y:S02]  /*7cc0*/  FMUL.FTZ R115, R211.reuse, UR37 ;  /* 0x00000025d3737c20 */ /* 0x040fe40008410000 */
[----:B------:R-:W-:-:S02]  /*7cd0*/  FMUL.FTZ R127, R211, UR36 ;  /* 0x00000024d37f7c20 */ /* 0x000fc40008410000 */
[----:B------:R-:W-:Y:S02]  /*7ce0*/  FFMA.FTZ R168, R161, R166, R168 ;  /* 0x000000a6a1a87223 */ /* 0x000fe400000100a8 */
[----:B------:R-:W-:Y:S01]  /*7cf0*/  FFMA.FTZ R166, R140, R114, R167 ;  /* 0x000000728ca67223 */ /* 0x000fe200000100a7 */
[----:B------:R-:W-:Y:S01]  /*7d00*/  PRMT R114, RZ, 0x5410, R80 ;  /* 0x00005410ff727816 */ /* 0x000fe20000000050 */
[----:B------:R-:W-:Y:S02]  /*7d10*/  FADD.FTZ R227, R49, R49 ;  /* 0x0000003131e37221 */ /* 0x000fe40000010000 */
[C---:B------:R-:W-:Y:S02]  /*7d20*/  FFMA.FTZ R126, R128.reuse, UR37, R127 ;  /* 0x00000025807e7c23 */ /* 0x040fe4000801007f */
[----:B------:R-:W-:Y:S02]  /*7d30*/  FFMA.FTZ R178, R128, UR36, -R115 ;  /* 0x0000002480b27c23 */ /* 0x000fe40008010873 */
[----:B------:R-:W-:Y:S01]  /*7d40*/  FADD.FTZ R115, RZ, R168 ;  /* 0x000000a8ff737221 */ /* 0x000fe20000010000 */
[----:B------:R-:W-:Y:S01]  /*7d50*/  ISETP.NE.AND P2, PT, R109, 0x1f, PT ;  /* 0x0000001f6d00780c */ /* 0x000fe20003f45270 */
[----:B------:R-:W-:Y:S01]  /*7d60*/  FMUL.FTZ R179, R227, R126 ;  /* 0x0000007ee3b37220 */ /* 0x000fe20000410000 */
[----:B------:R-:W-:Y:S01]  /*7d70*/  PRMT R125, RZ, 0x5410, R125 ;  /* 0x00005410ff7d7816 */ /* 0x000fe2000000007d */
[----:B------:R-:W-:-:S02]  /*7d80*/  FFMA.FTZ R165, R60, R114, R165 ;  /* 0x000000723ca57223 */ /* 0x000fc400000100a5 */
[C---:B------:R-:W-:Y:S01]  /*7d90*/  FMUL.FTZ R126, R132.reuse, R115 ;  /* 0x00000073847e7220 */ /* 0x040fe20000410000 */
[----:B------:R-:W-:Y:S01]  /*7da0*/  PRMT R223, RZ, 0x5410, R223 ;  /* 0x00005410ffdf7816 */ /* 0x000fe200000000df */
[-C--:B------:R-:W-:Y:S02]  /*7db0*/  FMUL.FTZ R127, R132, R165.reuse ;  /* 0x000000a5847f7220 */ /* 0x080fe40000410000 */
[C---:B------:R-:W-:Y:S02]  /*7dc0*/  FFMA.FTZ R206, R162.reuse, R165, -R126 ;  /* 0x000000a5a2ce7223 */ /* 0x040fe4000001087e */
[----:B------:R-:W-:Y:S02]  /*7dd0*/  FMUL.FTZ R126, R125, UR37 ;  /* 0x000000257d7e7c20 */ /* 0x000fe40008410000 */
[----:B------:R-:W-:Y:S02]  /*7de0*/  FFMA.FTZ R221, R162, R115, R127 ;  /* 0x00000073a2dd7223 */ /* 0x000fe4000001007f */
[----:B------:R-:W-:-:S02]  /*7df0*/  FFMA.FTZ R177, R223, UR36, -R126 ;  /* 0x00000024dfb17c23 */ /* 0x000fc4000801087e */
[----:B------:R0:W1:Y:S01]  /*7e00*/  @P2 LDS.64 R126, [R109.X8+0x2d18] ;  /* 0x002d18006d7e2984 */ /* 0x0000620000008a00 */
[----:B------:R-:W-:-:S04]  /*7e10*/  FMUL.FTZ R178, R227, R178 ;  /* 0x000000b2e3b27220 */ /* 0x000fc80000410000 */
[----:B------:R-:W-:Y:S02]  /*7e20*/  FADD.FTZ R169, R178, R169 ;  /* 0x000000a9b2a97221 */ /* 0x000fe40000010000 */
[----:B------:R-:W-:Y:S02]  /*7e30*/  FADD.FTZ R166, -R179, R166 ;  /* 0x000000a6b3a67221 */ /* 0x000fe40000010100 */
[C---:B------:R-:W-:Y:S01]  /*7e40*/  FMUL.FTZ R171, R141.reuse, -R169 ;  /* 0x800000a98dab7220 */ /* 0x040fe20000410000 */
[----:B------:R-:W-:Y:S01]  /*7e50*/  PRMT R124, RZ, 0x5410, R124 ;  /* 0x00005410ff7c7816 */ /* 0x000fe2000000007c */
[-C--:B------:R-:W-:Y:S02]  /*7e60*/  FMUL.FTZ R167, R141, -R166.reuse ;  /* 0x800000a68da77220 */ /* 0x080fe40000410000 */
[----:B------:R-:W-:Y:S01]  /*7e70*/  FFMA.FTZ R173, R142, R166, R171 ;  /* 0x000000a68ead7223 */ /* 0x000fe200000100ab */
[----:B------:R-:W-:Y:S01]  /*7e80*/  BSSY B0, `(.L_x_8396) ;  /* 0x0000016000007945 */ /* 0x000fe20003800000 */
[----:B------:R-:W-:-:S02]  /*7e90*/  FADD.FTZ R224, R50, R50 ;  /* 0x0000003232e07221 */ /* 0x000fc40000010000 */
[----:B------:R-:W-:Y:S01]  /*7ea0*/  FMUL.FTZ R166, R125, UR36 ;  /* 0x000000247da67c20 */ /* 0x000fe20008410000 */
[----:B------:R-:W-:Y:S01]  /*7eb0*/  PRMT R115, RZ, 0x5410, R79 ;  /* 0x00005410ff737816 */ /* 0x000fe2000000004f */
[----:B------:R-:W-:Y:S02]  /*7ec0*/  FFMA.FTZ R168, R142, R169, -R167 ;  /* 0x000000a98ea87223 */ /* 0x000fe400000108a7 */
[----:B------:R-:W-:Y:S02]  /*7ed0*/  FADD.FTZ R210, R51, R51 ;  /* 0x0000003333d27221 */ /* 0x000fe40000010000 */
[----:B------:R-:W-:Y:S02]  /*7ee0*/  FMUL.FTZ R169, R124, UR36 ;  /* 0x000000247ca97c20 */ /* 0x000fe40008410000 */
[----:B------:R-:W-:Y:S02]  /*7ef0*/  FFMA.FTZ R165, R223, UR37, R166 ;  /* 0x00000025dfa57c23 */ /* 0x000fe400080100a6 */
        /* <DEDUP_REMOVED lines=14> */
.L_x_8397:
[----:B0-----:R-:W-:Y:S05]  /*7fe0*/  BSYNC B0 ;  /* 0x0000000000007941 */ /* 0x001fea0003800000 */
.L_x_8396:
[----:B------:R-:W-:Y:S01]  /*7ff0*/  FFMA.FTZ R206, R59, R115, R206 ;  /* 0x000000733bce7223 */ /* 0x000fe200000100ce */
[----:B------:R-:W-:Y:S01]  /*8000*/  SHFL.UP PT, R167, R225, 0x1, RZ ;  /* 0x04200000e1a77989 */ /* 0x000fe200000e00ff */
[----:B------:R-:W-:Y:S01]  /*8010*/  FADD.FTZ R221, RZ, R221 ;  /* 0x000000ddffdd7221 */ /* 0x000fe20000010000 */
[----:B------:R-:W-:Y:S01]  /*8020*/  PRMT R220, RZ, 0x5410, R220 ;  /* 0x00005410ffdc7816 */ /* 0x000fe200000000dc */
[----:B------:R-:W-:Y:S01]  /*8030*/  FADD.FTZ R166, R177, R168 ;  /* 0x000000a8b1a67221 */ /* 0x000fe20000010000 */
[----:B------:R-:W0:Y:S01]  /*8040*/  SHFL.UP PT, R171, R206, 0x1, RZ ;  /* 0x04200000ceab7989 */ /* 0x000e2200000e00ff */
[----:B------:R-:W-:Y:S01]  /*8050*/  FMUL.FTZ R176, R224, R165 ;  /* 0x000000a5e0b07220 */ /* 0x000fe20000410000 */
[----:B------:R-:W-:Y:S01]  /*8060*/  ISETP.GE.AND P3, PT, R108, 0x1, PT ;  /* 0x000000016c00780c */ /* 0x000fe20003f66270 */
[CC--:B------:R-:W-:Y:S01]  /*8070*/  FMUL.FTZ R172, R143.reuse, -R166.reuse ;  /* 0x800000a68fac7220 */ /* 0x0c0fe20000410000 */
[----:B------:R-:W2:Y:S01]  /*8080*/  SHFL.UP PT, R168, R221, 0x1, RZ ;  /* 0x04200000dda87989 */ /* 0x000ea200000e00ff */
[----:B------:R-:W-:Y:S01]  /*8090*/  FADD.FTZ R173, -R176, R173 ;  /* 0x000000adb0ad7221 */ /* 0x000fe20000010100 */
[----:B------:R-:W-:Y:S01]  /*80a0*/  PRMT R163, RZ, 0x5410, R163 ;  /* 0x00005410ffa37816 */ /* 0x000fe200000000a3 */
[----:B------:R-:W-:Y:S01]  /*80b0*/  FMUL.FTZ R165, R124, UR37 ;  /* 0x000000257ca57c20 */ /* 0x000fe20008410000 */
[----:B------:R-:W3:Y:S01]  /*80c0*/  SHFL.UP PT, R170, R164, 0x1, RZ ;  /* 0x04200000a4aa7989 */ /* 0x000ee200000e00ff */
        /* <DEDUP_REMOVED lines=16> */
[----:B0-----:R-:W-:Y:S01]  /*81d0*/  FMUL.FTZ R169, R164, R171 ;  /* 0x000000aba4a97220 */ /* 0x001fe20000410000 */
[----:B------:R-:W-:Y:S01]  /*81e0*/  PRMT R119, RZ, 0x5410, R119 ;  /* 0x00005410ff777816 */ /* 0x000fe20000000077 */
[----:B------:R-:W-:Y:S01]  /*81f0*/  FADD.FTZ R173, R174, R173 ;  /* 0x000000adaead7221 */ /* 0x000fe20000010000 */
[----:B------:R-:W-:Y:S01]  /*8200*/  PRMT R118, RZ, 0x5410, R118 ;  /* 0x00005410ff767816 */ /* 0x000fe20000000076 */
[----:B------:R-:W-:Y:S01]  /*8210*/  FMUL.FTZ R165, R145, -R203 ;  /* 0x800000cb91a57220 */ /* 0x000fe20000410000 */
[----:B------:R-:W-:Y:S01]  /*8220*/  PRMT R213, RZ, 0x5410, R213 ;  /* 0x00005410ffd57816 */ /* 0x000fe200000000d5 */
[CC--:B--2---:R-:W-:Y:S01]  /*8230*/  FMUL.FTZ R172, R164.reuse, R168.reuse ;  /* 0x000000a8a4ac7220 */ /* 0x0c4fe20000410000 */
[----:B-----5:R-:W-:Y:S01]  /*8240*/  SHFL.IDX PT, R66, R66, RZ, 0x1f ;  /* 0x00001fff42427589 */ /* 0x020fe200000e0000 */
[----:B------:R-:W-:Y:S01]  /*8250*/  FMUL.FTZ R166, R164, R167 ;  /* 0x000000a7a4a67220 */ /* 0x000fe20000410000 */
[----:B------:R-:W-:Y:S01]  /*8260*/  PRMT R117, RZ, 0x5410, R117 ;  /* 0x00005410ff757816 */ /* 0x000fe20000000075 */
[----:B------:R-:W-:Y:S01]  /*8270*/  FFMA.FTZ R168, R225, R168, R169 ;  /* 0x000000a8e1a87223 */ /* 0x000fe200000100a9 */
[----:B------:R-:W-:Y:S01]  /*8280*/  SHFL.IDX PT, R67, R67, RZ, 0x1f ;  /* 0x00001fff43437589 */ /* 0x000fe200000e0000 */
[-C--:B------:R-:W-:Y:S01]  /*8290*/  FFMA.FTZ R165, R146, R173.reuse, -R165 ;  /* 0x000000ad92a57223 */ /* 0x080fe200000108a5 */
[----:B------:R-:W-:Y:S01]  /*82a0*/  BSSY B0, `(.L_x_8398) ;  /* 0x000012d000007945 */ /* 0x000fe20003800000 */
[----:B------:R-:W-:-:S02]  /*82b0*/  FMUL.FTZ R204, R145, -R173 ;  /* 0x800000ad91cc7220 */ /* 0x000fc40000410000 */
[-C--:B---3--:R-:W-:Y:S02]  /*82c0*/  FFMA.FTZ R173, R225, R170.reuse, R166 ;  /* 0x000000aae1ad7223 */ /* 0x088fe400000100a6 */
[----:B------:R-:W-:Y:S02]  /*82d0*/  @P3 FADD.FTZ R221, R221, R168 ;  /* 0x000000a8dddd3221 */ /* 0x000fe40000010000 */
[C---:B------:R-:W-:Y:S01]  /*82e0*/  FMUL.FTZ R170, R164.reuse, R170 ;  /* 0x000000aaa4aa7220 */ /* 0x040fe20000410000 */
[----:B------:R-:W-:Y:S01]  /*82f0*/  FSEL R164, R164, R173, !P3 ;  /* 0x000000ada4a47208 */ /* 0x000fe20005800000 */
[----:B------:R-:W-:Y:S02]  /*8300*/  FFMA.FTZ R171, R225, R171, -R172 ;  /* 0x000000abe1ab7223 */ /* 0x000fe400000108ac */
[----:B------:R-:W-:Y:S02]  /*8310*/  FMUL.FTZ R168, R163, UR37 ;  /* 0x00000025a3a87c20 */ /* 0x000fe40008410000 */
[----:B------:R-:W-:Y:S01]  /*8320*/  @P3 FFMA.FTZ R225, R225, R167, -R170 ;  /* 0x000000a7e1e13223 */ /* 0x000fe200000108aa */
[----:B------:R-:W-:Y:S01]  /*8330*/  SHFL.UP PT, R169, R164, 0x2, RZ ;  /* 0x04400000a4a97989 */ /* 0x000fe200000e00ff */
[----:B------:R-:W-:Y:S01]  /*8340*/  @P3 FADD.FTZ R206, R206, R171 ;  /* 0x000000abcece3221 */ /* 0x000fe20000010000 */
[----:B------:R-:W-:Y:S01]  /*8350*/  ISETP.GE.AND P3, PT, R108, 0x2, PT ;  /* 0x000000026c00780c */ /* 0x000fe20003f66270 */
[----:B------:R-:W-:Y:S01]  /*8360*/  FFMA.FTZ R168, R123, UR36, -R168 ;  /* 0x000000247ba87c23 */ /* 0x000fe200080108a8 */
[----:B------:R-:W0:Y:S01]  /*8370*/  SHFL.UP PT, R167, R221, 0x2, RZ ;  /* 0x04400000dda77989 */ /* 0x000e2200000e00ff */
[----:B------:R-:W-:-:S02]  /*8380*/  FMUL.FTZ R170, R163, UR36 ;  /* 0x00000024a3aa7c20 */ /* 0x000fc40008410000 */
[----:B------:R-:W-:Y:S02]  /*8390*/  FADD.FTZ R229, R52, R52 ;  /* 0x0000003434e57221 */ /* 0x000fe40000010000 */
[----:B------:R-:W-:Y:S02]  /*83a0*/  FFMA.FTZ R166, R146, R203, R204 ;  /* 0x000000cb92a67223 */ /* 0x000fe400000100cc */
[----:B------:R-:W-:Y:S01]  /*83b0*/  FFMA.FTZ R170, R123, UR37, R170 ;  /* 0x000000257baa7c23 */ /* 0x000fe200080100aa */
[----:B------:R-:W2:Y:S01]  /*83c0*/  SHFL.UP PT, R203, R206, 0x2, RZ ;  /* 0x04400000cecb7989 */ /* 0x000ea200000e00ff */
[C---:B------:R-:W-:Y:S02]  /*83d0*/  FMUL.FTZ R172, R229.reuse, R168 ;  /* 0x000000a8e5ac7220 */ /* 0x040fe40000410000 */
[----:B------:R-:W-:Y:S01]  /*83e0*/  FMUL.FTZ R173, R229, R170 ;  /* 0x000000aae5ad7220 */ /* 0x000fe20000410000 */
[----:B------:R-:W3:Y:S01]  /*83f0*/  SHFL.UP PT, R168, R225, 0x2, RZ ;  /* 0x04400000e1a87989 */ /* 0x000ee200000e00ff */
[----:B------:R-:W-:-:S02]  /*8400*/  FADD.FTZ R165, R172, R165 ;  /* 0x000000a5aca57221 */ /* 0x000fc40000010000 */
[----:B------:R-:W-:Y:S02]  /*8410*/  FADD.FTZ R171, -R173, R166 ;  /* 0x000000a6adab7221 */ /* 0x000fe40000010100 */
[C---:B------:R-:W-:Y:S02]  /*8420*/  FMUL.FTZ R170, R122.reuse, UR36 ;  /* 0x000000247aaa7c20 */ /* 0x040fe40008410000 */
[----:B------:R-:W-:Y:S02]  /*8430*/  FMUL.FTZ R166, R122, UR37 ;  /* 0x000000257aa67c20 */ /* 0x000fe40008410000 */
[C---:B------:R-:W-:Y:S02]  /*8440*/  FMUL.FTZ R204, R147.reuse, -R171 ;  /* 0x800000ab93cc7220 */ /* 0x040fe40000410000 */
[----:B------:R-:W-:Y:S02]  /*8450*/  FMUL.FTZ R205, R147, -R165 ;  /* 0x800000a593cd7220 */ /* 0x000fe40000410000 */
[----:B------:R-:W-:-:S02]  /*8460*/  FADD.FTZ R209, R53, R53 ;  /* 0x0000003535d17221 */ /* 0x000fc40000010000 */
[C---:B------:R-:W-:Y:S02]  /*8470*/  FFMA.FTZ R170, R219.reuse, UR37, R170 ;  /* 0x00000025dbaa7c23 */ /* 0x040fe400080100aa */
[----:B------:R-:W-:Y:S02]  /*8480*/  FFMA.FTZ R166, R219, UR36, -R166 ;  /* 0x00000024dba67c23 */ /* 0x000fe400080108a6 */
[C---:B------:R-:W-:Y:S02]  /*8490*/  FFMA.FTZ R165, R148.reuse, R165, -R204 ;  /* 0x000000a594a57223 */ /* 0x040fe400000108cc */
[----:B------:R-:W-:Y:S01]  /*84a0*/  FFMA.FTZ R204, R148, R171, R205 ;  /* 0x000000ab94cc7223 */ /* 0x000fe200000100cd */
[----:B------:R-:W-:Y:S01]  /*84b0*/  MOV R205, UR24 ;  /* 0x0000001800cd7c02 */ /* 0x000fe20008000f00 */
[C---:B------:R-:W-:Y:S02]  /*84c0*/  FMUL.FTZ R171, R209.reuse, R170 ;  /* 0x000000aad1ab7220 */ /* 0x040fe40000410000 */
[----:B------:R-:W-:Y:S01]  /*84d0*/  FMUL.FTZ R170, R209, R166 ;  /* 0x000000a6d1aa7220 */ /* 0x000fe20000410000 */
[----:B------:R-:W-:Y:S01]  /*84e0*/  ISETP.GE.OR P0, PT, R205, c[0x0][0x174], P0 ;  /* 0x00005d00cd007a0c */ /* 0x000fe20000706670 */
[----:B0-----:R-:W-:-:S02]  /*84f0*/  FMUL.FTZ R166, R164, R167 ;  /* 0x000000a7a4a67220 */ /* 0x001fc40000410000 */
[----:B------:R-:W-:Y:S02]  /*8500*/  FADD.FTZ R215, -R171, R204 ;  /* 0x000000ccabd77221 */ /* 0x000fe40000010100 */
[-C--:B--2---:R-:W-:Y:S02]  /*8510*/  FFMA.FTZ R205, R225, R203.reuse, -R166 ;  /* 0x000000cbe1cd7223 */ /* 0x084fe400000108a6 */
[C---:B------:R-:W-:Y:S02]  /*8520*/  FMUL.FTZ R204, R164.reuse, R203 ;  /* 0x000000cba4cc7220 */ /* 0x040fe40000410000 */
[C---:B---3--:R-:W-:Y:S02]  /*8530*/  FMUL.FTZ R166, R164.reuse, R168 ;  /* 0x000000a8a4a67220 */ /* 0x048fe40000410000 */
[----:B------:R-:W-:Y:S02]  /*8540*/  FMUL.FTZ R203, R164, R169 ;  /* 0x000000a9a4cb7220 */ /* 0x000fe40000410000 */
[----:B------:R-:W-:-:S02]  /*8550*/  FADD.FTZ R208, R170, R165 ;  /* 0x000000a5aad07221 */ /* 0x000fc40000010000 */
[----:B------:R-:W-:Y:S02]  /*8560*/  FMUL.FTZ R165, R149, -R215 ;  /* 0x800000d795a57220 */ /* 0x000fe40000410000 */
[C---:B------:R-:W-:Y:S02]  /*8570*/  FFMA.FTZ R204, R225.reuse, R167, R204 ;  /* 0x000000a7e1cc7223 */ /* 0x040fe400000100cc */
[C---:B------:R-:W-:Y:S02]  /*8580*/  FFMA.FTZ R169, R225.reuse, R169, R166 ;  /* 0x000000a9e1a97223 */ /* 0x040fe400000100a6 */
[----:B------:R-:W-:Y:S02]  /*8590*/  @P3 FFMA.FTZ R225, R225, R168, -R203 ;  /* 0x000000a8e1e13223 */ /* 0x000fe400000108cb */
[-C--:B------:R-:W-:Y:S02]  /*85a0*/  FFMA.FTZ R165, R150, R208.reuse, -R165 ;  /* 0x000000d096a57223 */ /* 0x080fe400000108a5 */
[----:B------:R-:W-:Y:S01]  /*85b0*/  @P3 FADD.FTZ R221, R221, R204 ;  /* 0x000000ccdddd3221 */ /* 0x000fe20000010000 */
[----:B------:R-:W-:Y:S01]  /*85c0*/  FSEL R204, R164, R169, !P3 ;  /* 0x000000a9a4cc7208 */ /* 0x000fe20005800000 */
[----:B------:R-:W-:Y:S01]  /*85d0*/  FMUL.FTZ R208, R149, -R208 ;  /* 0x800000d095d07220 */ /* 0x000fe20000410000 */
[----:B------:R-:W0:Y:S01]  /*85e0*/  SHFL.UP PT, R203, R225, 0x4, RZ ;  /* 0x04800000e1cb7989 */ /* 0x000e2200000e00ff */
[----:B-1----:R-:W-:-:S02]  /*85f0*/  FMUL.FTZ R167, R132, R127 ;  /* 0x0000007f84a77220 */ /* 0x002fc40000410000 */
[----:B------:R-:W-:Y:S01]  /*8600*/  @P3 FADD.FTZ R206, R206, R205 ;  /* 0x000000cdcece3221 */ /* 0x000fe20000010000 */
[----:B------:R-:W-:Y:S01]  /*8610*/  ISETP.GE.AND P3, PT, R108, 0x4, PT ;  /* 0x000000046c00780c */ /* 0x000fe20003f66270 */
[-C--:B------:R-:W-:Y:S02]  /*8620*/  FMUL.FTZ R164, R132, -R126.reuse ;  /* 0x8000007e84a47220 */ /* 0x080fe40000410000 */
[----:B------:R-:W-:Y:S01]  /*8630*/  FFMA.FTZ R166, R150, R215, R208 ;  /* 0x000000d796a67223 */ /* 0x000fe200000100d0 */
[----:B------:R-:W-:Y:S01]  /*8640*/  SHFL.UP PT, R205, R206, 0x4, RZ ;  /* 0x04800000cecd7989 */ /* 0x000fe200000e00ff */
[C---:B------:R-:W-:Y:S02]  /*8650*/  FFMA.FTZ R226, R162.reuse, -R127, R164 ;  /* 0x8000007fa2e27223 */ /* 0x040fe400000100a4 */
[----:B------:R-:W-:Y:S01]  /*8660*/  FFMA.FTZ R222, R162, R126, -R167 ;  /* 0x0000007ea2de7223 */ /* 0x000fe200000108a7 */
[----:B------:R-:W-:Y:S01]  /*8670*/  SHFL.UP PT, R208, R204, 0x4, RZ ;  /* 0x04800000ccd07989 */ /* 0x000fe200000e00ff */
[----:B------:R-:W-:-:S02]  /*8680*/  FMUL.FTZ R168, R217, UR36 ;  /* 0x00000024d9a87c20 */ /* 0x000fc40008410000 */
[----:B------:R-:W-:Y:S01]  /*8690*/  FMUL.FTZ R164, R217, UR37 ;  /* 0x00000025d9a47c20 */ /* 0x000fe20008410000 */
[----:B------:R-:W1:Y:S01]  /*86a0*/  SHFL.UP PT, R167, R221, 0x4, RZ ;  /* 0x04800000dda77989 */ /* 0x000e6200000e00ff */
[----:B------:R-:W-:Y:S02]  /*86b0*/  FADD.FTZ R218, R54, R54 ;  /* 0x0000003636da7221 */ /* 0x000fe40000010000 */
[C---:B------:R-:W-:Y:S02]  /*86c0*/  FMUL.FTZ R228, R160.reuse, -R226 ;  /* 0x800000e2a0e47220 */ /* 0x040fe40000410000 */
[C---:B------:R-:W-:Y:S02]  /*86d0*/  FFMA.FTZ R169, R121.reuse, UR37, R168 ;  /* 0x0000002579a97c23 */ /* 0x040fe400080100a8 */
[----:B------:R-:W-:Y:S02]  /*86e0*/  FFMA.FTZ R215, R121, UR36, -R164 ;  /* 0x0000002479d77c23 */ /* 0x000fe400080108a4 */
[----:B------:R-:W-:-:S02]  /*86f0*/  FMUL.FTZ R230, R160, -R222 ;  /* 0x800000dea0e67220 */ /* 0x000fc40000410000 */
[C---:B------:R-:W-:Y:S02]  /*8700*/  FFMA.FTZ R228, R161.reuse, R222, -R228 ;  /* 0x000000dea1e47223 */ /* 0x040fe400000108e4 */
[C---:B------:R-:W-:Y:S02]  /*8710*/  FMUL.FTZ R169, R218.reuse, R169 ;  /* 0x000000a9daa97220 */ /* 0x040fe40000410000 */
[----:B------:R-:W-:Y:S02]  /*8720*/  FMUL.FTZ R168, R218, R215 ;  /* 0x000000d7daa87220 */ /* 0x000fe40000410000 */
[----:B------:R-:W-:Y:S02]  /*8730*/  FFMA.FTZ R230, R161, R226, R230 ;  /* 0x000000e2a1e67223 */ /* 0x000fe400000100e6 */
[----:B------:R-:W-:Y:S02]  /*8740*/  FMUL.FTZ R215, R133, -R228 ;  /* 0x800000e485d77220 */ /* 0x000fe40000410000 */
[----:B------:R-:W-:-:S02]  /*8750*/  FADD.FTZ R164, -R169, R166 ;  /* 0x000000a6a9a47221 */ /* 0x000fc40000010100 */
[----:B------:R-:W-:Y:S02]  /*8760*/  FADD.FTZ R165, R168, R165 ;  /* 0x000000a5a8a57221 */ /* 0x000fe40000010000 */
[-C--:B------:R-:W-:Y:S02]  /*8770*/  FMUL.FTZ R231, R133, -R230.reuse ;  /* 0x800000e685e77220 */ /* 0x080fe40000410000 */
[C---:B------:R-:W-:Y:S02]  /*8780*/  FFMA.FTZ R215, R134.reuse, R230, R215 ;  /* 0x000000e686d77223 */ /* 0x040fe400000100d7 */
[C---:B------:R-:W-:Y:S02]  /*8790*/  FMUL.FTZ R222, R151.reuse, -R164 ;  /* 0x800000a497de7220 */ /* 0x040fe40000410000 */
[----:B------:R-:W-:Y:S02]  /*87a0*/  FMUL.FTZ R233, R151, -R165 ;  /* 0x800000a597e97220 */ /* 0x000fe40000410000 */
[----:B------:R-:W-:-:S02]  /*87b0*/  FFMA.FTZ R231, R134, R228, -R231 ;  /* 0x000000e486e77223 */ /* 0x000fc400000108e7 */
[C---:B------:R-:W-:Y:S02]  /*87c0*/  FMUL.FTZ R166, R135.reuse, -R215 ;  /* 0x800000d787a67220 */ /* 0x040fe40000410000 */
[----:B------:R-:W-:Y:S02]  /*87d0*/  FFMA.FTZ R165, R152, R165, -R222 ;  /* 0x000000a598a57223 */ /* 0x000fe400000108de */
[----:B0-----:R-:W-:Y:S02]  /*87e0*/  FMUL.FTZ R222, R204, R203 ;  /* 0x000000cbccde7220 */ /* 0x001fe40000410000 */
[-C--:B------:R-:W-:Y:S02]  /*87f0*/  FFMA.FTZ R166, R136, R231.reuse, -R166 ;  /* 0x000000e788a67223 */ /* 0x080fe400000108a6 */
[----:B------:R-:W-:Y:S02]  /*8800*/  FMUL.FTZ R230, R135, -R231 ;  /* 0x800000e787e67220 */ /* 0x000fe40000410000 */
[----:B-1----:R-:W-:-:S02]  /*8810*/  FMUL.FTZ R226, R204, R167 ;  /* 0x000000a7cce27220 */ /* 0x002fc40000410000 */
[CC--:B------:R-:W-:Y:S02]  /*8820*/  FMUL.FTZ R228, R204.reuse, R205.reuse ;  /* 0x000000cdcce47220 */ /* 0x0c0fe40000410000 */
[CC--:B------:R-:W-:Y:S02]  /*8830*/  FFMA.FTZ R231, R225.reuse, R208.reuse, R222 ;  /* 0x000000d0e1e77223 */ /* 0x0c0fe400000100de */
[C---:B------:R-:W-:Y:S02]  /*8840*/  FMUL.FTZ R208, R204.reuse, R208 ;  /* 0x000000d0ccd07220 */ /* 0x040fe40000410000 */
[C---:B------:R-:W-:Y:S01]  /*8850*/  FFMA.FTZ R205, R225.reuse, R205, -R226 ;  /* 0x000000cde1cd7223 */ /* 0x040fe200000108e2 */
[----:B------:R-:W-:Y:S01]  /*8860*/  FSEL R204, R204, R231, !P3 ;  /* 0x000000e7cccc7208 */ /* 0x000fe20005800000 */
[C---:B------:R-:W-:Y:S02]  /*8870*/  FFMA.FTZ R228, R225.reuse, R167, R228 ;  /* 0x000000a7e1e47223 */ /* 0x040fe400000100e4 */
[----:B------:R-:W-:-:S02]  /*8880*/  @P3 FFMA.FTZ R225, R225, R203, -R208 ;  /* 0x000000cbe1e13223 */ /* 0x000fc400000108d0 */
[----:B------:R-:W-:Y:S02]  /*8890*/  @P3 FADD.FTZ R206, R206, R205 ;  /* 0x000000cdcece3221 */ /* 0x000fe40000010000 */
[----:B------:R-:W-:Y:S01]  /*88a0*/  @P3 FADD.FTZ R221, R221, R228 ;  /* 0x000000e4dddd3221 */ /* 0x000fe20000010000 */
[----:B------:R-:W0:Y:S01]  /*88b0*/  SHFL.UP PT, R205, R225, 0x8, RZ ;  /* 0x05000000e1cd7989 */ /* 0x000e2200000e00ff */
[----:B------:R-:W-:Y:S01]  /*88c0*/  FFMA.FTZ R167, R136, R215, R230 ;  /* 0x000000d788a77223 */ /* 0x000fe200000100e6 */
[----:B------:R-:W-:Y:S01]  /*88d0*/  ISETP.GE.AND P3, PT, R108, 0x8, PT ;  /* 0x000000086c00780c */ /* 0x000fe20003f66270 */
[C---:B------:R-:W-:Y:S01]  /*88e0*/  FMUL.FTZ R203, R214.reuse, UR37 ;  /* 0x00000025d6cb7c20 */ /* 0x040fe20008410000 */
[----:B------:R-:W1:Y:S01]  /*88f0*/  SHFL.UP PT, R226, R206, 0x8, RZ ;  /* 0x05000000cee27989 */ /* 0x000e6200000e00ff */
[----:B------:R-:W-:Y:S02]  /*8900*/  FMUL.FTZ R231, R214, UR36 ;  /* 0x00000024d6e77c20 */ /* 0x000fe40008410000 */
[----:B------:R-:W-:Y:S01]  /*8910*/  FMUL.FTZ R235, R137, -R167 ;  /* 0x800000a789eb7220 */ /* 0x000fe20000410000 */
[----:B------:R-:W2:Y:S01]  /*8920*/  SHFL.UP PT, R208, R221, 0x8, RZ ;  /* 0x05000000ddd07989 */ /* 0x000ea200000e00ff */
[----:B------:R-:W-:-:S02]  /*8930*/  FFMA.FTZ R164, R152, R164, R233 ;  /* 0x000000a498a47223 */ /* 0x000fc400000100e9 */
[----:B------:R-:W-:Y:S01]  /*8940*/  FADD.FTZ R233, R55, R55 ;  /* 0x0000003737e97221 */ /* 0x000fe20000010000 */
[----:B------:R-:W3:Y:S01]  /*8950*/  SHFL.UP PT, R215, R204, 0x8, RZ ;  /* 0x05000000ccd77989 */ /* 0x000ee200000e00ff */
[-C--:B------:R-:W-:Y:S02]  /*8960*/  FMUL.FTZ R230, R137, -R166.reuse ;  /* 0x800000a689e67220 */ /* 0x080fe40000410000 */
[C---:B------:R-:W-:Y:S02]  /*8970*/  FFMA.FTZ R222, R120.reuse, UR36, -R203 ;  /* 0x0000002478de7c23 */ /* 0x040fe400080108cb */
[----:B------:R-:W-:Y:S02]  /*8980*/  FFMA.FTZ R228, R120, UR37, R231 ;  /* 0x0000002578e47c23 */ /* 0x000fe400080100e7 */
[C---:B------:R-:W-:Y:S02]  /*8990*/  FFMA.FTZ R203, R138.reuse, R166, -R235 ;  /* 0x000000a68acb7223 */ /* 0x040fe400000108eb */
[----:B------:R-:W-:-:S02]  /*89a0*/  FFMA.FTZ R230, R138, R167, R230 ;  /* 0x000000a78ae67223 */ /* 0x000fc400000100e6 */
[C---:B------:R-:W-:Y:S02]  /*89b0*/  FMUL.FTZ R166, R233.reuse, R222 ;  /* 0x000000dee9a67220 */ /* 0x040fe40000410000 */
[----:B------:R-:W-:Y:S02]  /*89c0*/  FMUL.FTZ R167, R233, R228 ;  /* 0x000000e4e9a77220 */ /* 0x000fe40000410000 */
        /* <DEDUP_REMOVED lines=8> */
[----:B------:R-:W-:Y:S02]  /*8a50*/  FMUL.FTZ R231, R141, -R165 ;  /* 0x800000a58de77220 */ /* 0x000fe40000410000 */
[----:B0-----:R-:W-:-:S02]  /*8a60*/  FMUL.FTZ R230, R204, R205 ;  /* 0x000000cdcce67220 */ /* 0x001fc40000410000 */
[C---:B------:R-:W-:Y:S02]  /*8a70*/  FFMA.FTZ R222, R154.reuse, R164, R235 ;  /* 0x000000a49ade7223 */ /* 0x040fe400000100eb */
[----:B------:R-:W-:Y:S02]  /*8a80*/  FFMA.FTZ R203, R154, R232, -R203 ;  /* 0x000000e89acb7223 */ /* 0x000fe400000108cb */
[----:B------:R-:W-:Y:S02]  /*8a90*/  FFMA.FTZ R164, R142, R228, -R231 ;  /* 0x000000e48ea47223 */ /* 0x000fe400000108e7 */
[C---:B-1----:R-:W-:Y:S02]  /*8aa0*/  FMUL.FTZ R234, R204.reuse, R226 ;  /* 0x000000e2ccea7220 */ /* 0x042fe40000410000 */
[----:B--2---:R-:W-:Y:S02]  /*8ab0*/  FMUL.FTZ R232, R204, R208 ;  /* 0x000000d0cce87220 */ /* 0x004fe40000410000 */
[----:B---3--:R-:W-:-:S02]  /*8ac0*/  FFMA.FTZ R231, R225, R215, R230 ;  /* 0x000000d7e1e77223 */ /* 0x008fc400000100e6 */
[C---:B------:R-:W-:Y:S02]  /*8ad0*/  FMUL.FTZ R230, R204.reuse, R215 ;  /* 0x000000d7cce67220 */ /* 0x040fe40000410000 */
[C---:B------:R-:W-:Y:S01]  /*8ae0*/  FFMA.FTZ R234, R225.reuse, R208, R234 ;  /* 0x000000d0e1ea7223 */ /* 0x040fe200000100ea */
[----:B------:R-:W-:Y:S01]  /*8af0*/  FSEL R204, R204, R231, !P3 ;  /* 0x000000e7cccc7208 */ /* 0x000fe20005800000 */
[----:B------:R-:W-:Y:S02]  /*8b00*/  FFMA.FTZ R215, R225, R226, -R232 ;  /* 0x000000e2e1d77223 */ /* 0x000fe400000108e8 */
[----:B------:R-:W-:Y:S02]  /*8b10*/  FMUL.FTZ R228, R141, -R228 ;  /* 0x800000e48de47220 */ /* 0x000fe40000410000 */
[----:B------:R-:W-:Y:S01]  /*8b20*/  @P3 FFMA.FTZ R225, R225, R205, -R230 ;  /* 0x000000cde1e13223 */ /* 0x000fe200000108e6 */
[----:B------:R-:W-:Y:S01]  /*8b30*/  SHFL.UP PT, R226, R204, 0x10, RZ ;  /* 0x06000000cce27989 */ /* 0x000fe200000e00ff */
[----:B------:R-:W-:-:S02]  /*8b40*/  FFMA.FTZ R165, R142, R165, R228 ;  /* 0x000000a58ea57223 */ /* 0x000fc400000100e4 */
[----:B------:R-:W-:Y:S01]  /*8b50*/  @P3 FADD.FTZ R221, R221, R234 ;  /* 0x000000eadddd3221 */ /* 0x000fe20000010000 */
[----:B------:R-:W0:Y:S01]  /*8b60*/  SHFL.UP PT, R208, R225, 0x10, RZ ;  /* 0x06000000e1d07989 */ /* 0x000e2200000e00ff */
[----:B------:R-:W-:Y:S01]  /*8b70*/  @P3 FADD.FTZ R206, R206, R215 ;  /* 0x000000d7cece3221 */ /* 0x000fe20000010000 */
[----:B------:R-:W-:Y:S01]  /*8b80*/  ISETP.GE.AND P3, PT, R108, 0x10, PT ;  /* 0x000000106c00780c */ /* 0x000fe20003f66270 */
[----:B------:R-:W-:Y:S01]  /*8b90*/  FMUL.FTZ R234, R216, UR36 ;  /* 0x00000024d8ea7c20 */ /* 0x000fe20008410000 */
[----:B------:R-:W1:Y:S01]  /*8ba0*/  SHFL.UP PT, R230, R221, 0x10, RZ ;  /* 0x06000000dde67989 */ /* 0x000e6200000e00ff */
[C---:B------:R-:W-:Y:S02]  /*8bb0*/  FMUL.FTZ R205, R143.reuse, -R165 ;  /* 0x800000a58fcd7220 */ /* 0x040fe40000410000 */
[----:B------:R-:W-:Y:S01]  /*8bc0*/  FMUL.FTZ R232, R143, -R164 ;  /* 0x800000a48fe87220 */ /* 0x000fe20000410000 */
[----:B------:R-:W2:Y:S01]  /*8bd0*/  SHFL.UP PT, R228, R206, 0x10, RZ ;  /* 0x06000000cee47989 */ /* 0x000ea200000e00ff */
[----:B------:R-:W-:-:S02]  /*8be0*/  FADD.FTZ R215, R56, R56 ;  /* 0x0000003838d77221 */ /* 0x000fc40000010000 */
[----:B------:R-:W-:Y:S02]  /*8bf0*/  FMUL.FTZ R236, R216, UR37 ;  /* 0x00000025d8ec7c20 */ /* 0x000fe40008410000 */
[C---:B------:R-:W-:Y:S02]  /*8c00*/  FFMA.FTZ R234, R119.reuse, UR37, R234 ;  /* 0x0000002577ea7c23 */ /* 0x040fe400080100ea */
[C---:B------:R-:W-:Y:S02]  /*8c10*/  FFMA.FTZ R205, R144.reuse, R164, -R205 ;  /* 0x000000a490cd7223 */ /* 0x040fe400000108cd */
[----:B------:R-:W-:Y:S02]  /*8c20*/  FFMA.FTZ R232, R144, R165, R232 ;  /* 0x000000a590e87223 */ /* 0x000fe400000100e8 */
[----:B------:R-:W-:Y:S02]  /*8c30*/  FFMA.FTZ R236, R119, UR36, -R236 ;  /* 0x0000002477ec7c23 */ /* 0x000fe400080108ec */
[----:B------:R-:W-:-:S02]  /*8c40*/  FMUL.FTZ R165, R215, R234 ;  /* 0x000000ead7a57220 */ /* 0x000fc40000410000 */
[CC--:B------:R-:W-:Y:S02]  /*8c50*/  FMUL.FTZ R231, R145.reuse, -R205.reuse ;  /* 0x800000cd91e77220 */ /* 0x0c0fe40000410000 */
[----:B------:R-:W-:Y:S02]  /*8c60*/  FMUL.FTZ R235, R145, -R232 ;  /* 0x800000e891eb7220 */ /* 0x000fe40000410000 */
[----:B------:R-:W-:Y:S02]  /*8c70*/  FMUL.FTZ R164, R215, R236 ;  /* 0x000000ecd7a47220 */ /* 0x000fe40000410000 */
[----:B------:R-:W-:Y:S02]  /*8c80*/  FADD.FTZ R222, -R165, R222 ;  /* 0x000000dea5de7221 */ /* 0x000fe40000010100 */
[C---:B------:R-:W-:Y:S02]  /*8c90*/  FFMA.FTZ R232, R146.reuse, R232, R231 ;  /* 0x000000e892e87223 */ /* 0x040fe400000100e7 */
[----:B------:R-:W-:-:S02]  /*8ca0*/  FFMA.FTZ R235, R146, R205, -R235 ;  /* 0x000000cd92eb7223 */ /* 0x000fc400000108eb */
[----:B------:R-:W-:Y:S02]  /*8cb0*/  FADD.FTZ R203, R164, R203 ;  /* 0x000000cba4cb7221 */ /* 0x000fe40000010000 */
[----:B------:R-:W-:Y:S02]  /*8cc0*/  FMUL.FTZ R205, R155, -R222 ;  /* 0x800000de9bcd7220 */ /* 0x000fe40000410000 */
[----:B------:R-:W-:Y:S02]  /*8cd0*/  FMUL.FTZ R231, R147, -R232 ;  /* 0x800000e893e77220 */ /* 0x000fe40000410000 */
[-C--:B------:R-:W-:Y:S02]  /*8ce0*/  FMUL.FTZ R237, R155, -R203.reuse ;  /* 0x800000cb9bed7220 */ /* 0x080fe40000410000 */
[----:B------:R-:W-:Y:S02]  /*8cf0*/  FFMA.FTZ R205, R156, R203, -R205 ;  /* 0x000000cb9ccd7223 */ /* 0x000fe400000108cd */
[----:B------:R-:W-:-:S02]  /*8d00*/  FFMA.FTZ R203, R148, R235, -R231 ;  /* 0x000000eb94cb7223 */ /* 0x000fc400000108e7 */
[C---:B0-----:R-:W-:Y:S02]  /*8d10*/  FMUL.FTZ R231, R204.reuse, R208 ;  /* 0x000000d0cce77220 */ /* 0x041fe40000410000 */
[C---:B-1----:R-:W-:Y:S02]  /*8d20*/  FMUL.FTZ R234, R204.reuse, R230 ;  /* 0x000000e6ccea7220 */ /* 0x042fe40000410000 */
[C---:B--2---:R-:W-:Y:S02]  /*8d30*/  FMUL.FTZ R236, R204.reuse, R228 ;  /* 0x000000e4ccec7220 */ /* 0x044fe40000410000 */
[-C--:B------:R-:W-:Y:S02]  /*8d40*/  FFMA.FTZ R231, R225, R226.reuse, R231 ;  /* 0x000000e2e1e77223 */ /* 0x080fe400000100e7 */
[----:B------:R-:W-:Y:S02]  /*8d50*/  FMUL.FTZ R226, R204, R226 ;  /* 0x000000e2cce27220 */ /* 0x000fe40000410000 */
[----:B------:R-:W-:-:S02]  /*8d60*/  FFMA.FTZ R222, R156, R222, R237 ;  /* 0x000000de9cde7223 */ /* 0x000fc400000100ed */
[----:B------:R-:W-:Y:S02]  /*8d70*/  FMUL.FTZ R235, R147, -R235 ;  /* 0x800000eb93eb7220 */ /* 0x000fe40000410000 */
[C---:B------:R-:W-:Y:S02]  /*8d80*/  FFMA.FTZ R237, R225.reuse, R228, -R234 ;  /* 0x000000e4e1ed7223 */ /* 0x040fe400000108ea */
[C---:B------:R-:W-:Y:S02]  /*8d90*/  FFMA.FTZ R236, R225.reuse, R230, R236 ;  /* 0x000000e6e1ec7223 */ /* 0x040fe400000100ec */
[----:B------:R-:W-:Y:S01]  /*8da0*/  @P3 FFMA.FTZ R225, R225, R208, -R226 ;  /* 0x000000d0e1e13223 */ /* 0x000fe200000108e2 */
[----:B------:R-:W-:Y:S01]  /*8db0*/  FSEL R226, R204, R231, !P3 ;  /* 0x000000e7cce27208 */ /* 0x000fe20005800000 */
[----:B------:R-:W-:Y:S02]  /*8dc0*/  FFMA.FTZ R235, R148, R232, R235 ;  /* 0x000000e894eb7223 */ /* 0x000fe400000100eb */
[----:B------:R-:W-:-:S02]  /*8dd0*/  FMUL.FTZ R228, R118, UR36 ;  /* 0x0000002476e47c20 */ /* 0x000fc40008410000 */
[----:B------:R-:W-:Y:S01]  /*8de0*/  FMUL.FTZ R230, R149, -R235 ;  /* 0x800000eb95e67220 */ /* 0x000fe20000410000 */
[----:B------:R-:W0:Y:S01]  /*8df0*/  SHFL.UP PT, R226, R226, 0x1, RZ ;  /* 0x04200000e2e27989 */ /* 0x000e2200000e00ff */
[----:B------:R-:W-:Y:S02]  /*8e00*/  @P3 FADD.FTZ R206, R206, R237 ;  /* 0x000000edcece3221 */ /* 0x000fe40000010000 */
[----:B------:R-:W-:Y:S01]  /*8e10*/  @P3 FADD.FTZ R221, R221, R236 ;  /* 0x000000ecdddd3221 */ /* 0x000fe20000010000 */
[----:B------:R-:W1:Y:S01]  /*8e20*/  SHFL.UP PT, R225, R225, 0x1, RZ ;  /* 0x04200000e1e17989 */ /* 0x000e6200000e00ff */
[----:B------:R-:W-:Y:S02]  /*8e30*/  FFMA.FTZ R237, R213, UR37, R228 ;  /* 0x00000025d5ed7c23 */ /* 0x000fe400080100e4 */
[----:B------:R-:W-:Y:S01]  /*8e40*/  FMUL.FTZ R204, R118, UR37 ;  /* 0x0000002576cc7c20 */ /* 0x000fe20008410000 */
[----:B------:R-:W-:Y:S01]  /*8e50*/  SHFL.UP PT, R206, R206, 0x1, RZ ;  /* 0x04200000cece7989 */ /* 0x000fe200000e00ff */
[----:B------:R-:W-:-:S02]  /*8e60*/  FFMA.FTZ R228, R150, R203, -R230 ;  /* 0x000000cb96e47223 */ /* 0x000fc400000108e6 */
[----:B------:R-:W-:Y:S01]  /*8e70*/  FMUL.FTZ R230, R149, -R203 ;  /* 0x800000cb95e67220 */ /* 0x000fe20000410000 */
[----:B------:R-:W2:Y:S01]  /*8e80*/  SHFL.UP PT, R221, R221, 0x1, RZ ;  /* 0x04200000dddd7989 */ /* 0x000ea200000e00ff */
[----:B------:R-:W-:Y:S02]  /*8e90*/  FADD.FTZ R208, R57, R57 ;  /* 0x0000003939d07221 */ /* 0x000fe40000010000 */
[----:B------:R-:W-:Y:S02]  /*8ea0*/  FFMA.FTZ R231, R213, UR36, -R204 ;  /* 0x00000024d5e77c23 */ /* 0x000fe400080108cc */
[----:B------:R-:W-:Y:S02]  /*8eb0*/  FFMA.FTZ R235, R150, R235, R230 ;  /* 0x000000eb96eb7223 */ /* 0x000fe400000100e6 */
[C---:B------:R-:W-:Y:S02]  /*8ec0*/  FMUL.FTZ R203, R208.reuse, R237 ;  /* 0x000000edd0cb7220 */ /* 0x040fe40000410000 */
[----:B------:R-:W-:-:S02]  /*8ed0*/  FMUL.FTZ R204, R208, R231 ;  /* 0x000000e7d0cc7220 */ /* 0x000fc40000410000 */
[----:B------:R-:W-:Y:S02]  /*8ee0*/  FMUL.FTZ R231, R151, -R235 ;  /* 0x800000eb97e77220 */ /* 0x000fe40000410000 */
[----:B------:R-:W-:Y:S02]  /*8ef0*/  FADD.FTZ R245, -R203, R222 ;  /* 0x000000decbf57221 */ /* 0x000fe40000010100 */
[-C--:B------:R-:W-:Y:S02]  /*8f00*/  FMUL.FTZ R222, R151, -R228.reuse ;  /* 0x800000e497de7220 */ /* 0x080fe40000410000 */
[----:B------:R-:W-:Y:S02]  /*8f10*/  FFMA.FTZ R228, R152, R228, -R231 ;  /* 0x000000e498e47223 */ /* 0x000fe400000108e7 */
[----:B------:R-:W-:Y:S02]  /*8f20*/  FADD.FTZ R205, R204, R205 ;  /* 0x000000cdcccd7221 */ /* 0x000fe40000010000 */
[----:B------:R-:W-:-:S02]  /*8f30*/  FMUL.FTZ R230, R157, -R245 ;  /* 0x800000f59de67220 */ /* 0x000fc40000410000 */
[----:B------:R-:W-:Y:S02]  /*8f40*/  FFMA.FTZ R222, R152, R235, R222 ;  /* 0x000000eb98de7223 */ /* 0x000fe400000100de */
[----:B------:R-:W-:Y:S02]  /*8f50*/  FMUL.FTZ R231, R153, -R228 ;  /* 0x800000e499e77220 */ /* 0x000fe40000410000 */
[-C--:B------:R-:W-:Y:S02]  /*8f60*/  FMUL.FTZ R232, R157, -R205.reuse ;  /* 0x800000cd9de87220 */ /* 0x080fe40000410000 */
[----:B------:R-:W-:Y:S02]  /*8f70*/  FFMA.FTZ R205, R158, R205, -R230 ;  /* 0x000000cd9ecd7223 */ /* 0x000fe400000108e6 */
[----:B------:R-:W-:Y:S02]  /*8f80*/  FMUL.FTZ R235, R153, -R222 ;  /* 0x800000de99eb7220 */ /* 0x000fe40000410000 */
[----:B0-----:R-:W-:-:S02]  /*8f90*/  FMUL.FTZ R230, R226, R66 ;  /* 0x00000042e2e67220 */ /* 0x001fc40000410000 */
[----:B------:R-:W-:Y:S02]  /*8fa0*/  FFMA.FTZ R222, R154, R222, R231 ;  /* 0x000000de9ade7223 */ /* 0x000fe400000100e7 */
[-C--:B------:R-:W-:Y:S02]  /*8fb0*/  FMUL.FTZ R226, R226, R67.reuse ;  /* 0x00000043e2e27220 */ /* 0x080fe40000410000 */
[----:B------:R-:W-:Y:S02]  /*8fc0*/  FFMA.FTZ R228, R154, R228, -R235 ;  /* 0x000000e49ae47223 */ /* 0x000fe400000108eb */
[----:B-1----:R-:W-:Y:S02]  /*8fd0*/  FFMA.FTZ R230, R225, R67, R230 ;  /* 0x00000043e1e67223 */ /* 0x002fe400000100e6 */
[----:B------:R-:W-:Y:S02]  /*8fe0*/  FMUL.FTZ R231, R155, -R222 ;  /* 0x800000de9be77220 */ /* 0x000fe40000410000 */
[----:B------:R-:W-:-:S02]  /*8ff0*/  FFMA.FTZ R225, R225, R66, -R226 ;  /* 0x00000042e1e17223 */ /* 0x000fc400000108e2 */
[-C--:B------:R-:W-:Y:S02]  /*9000*/  FMUL.FTZ R235, R155, -R228.reuse ;  /* 0x800000e49beb7220 */ /* 0x080fe40000410000 */
[----:B--2---:R-:W-:Y:S02]  /*9010*/  @P1 FADD.FTZ R67, R221, R230 ;  /* 0x000000e6dd431221 */ /* 0x004fe40000010000 */
[----:B------:R-:W-:Y:S02]  /*9020*/  FFMA.FTZ R231, R156, R228, -R231 ;  /* 0x000000e49ce77223 */ /* 0x000fe400000108e7 */
[----:B------:R-:W-:Y:S02]  /*9030*/  @P1 FADD.FTZ R66, R206, R225 ;  /* 0x000000e1ce421221 */ /* 0x000fe40000010000 */
[----:B------:R-:W-:Y:S02]  /*9040*/  FFMA.FTZ R222, R156, R222, R235 ;  /* 0x000000de9cde7223 */ /* 0x000fe400000100eb */
[----:B------:R-:W-:-:S02]  /*9050*/  FMUL.FTZ R221, R65, R67 ;  /* 0x0000004341dd7220 */ /* 0x000fc40000410000 */
[----:B------:R-:W-:Y:S02]  /*9060*/  FMUL.FTZ R225, R157, -R231 ;  /* 0x800000e79de17220 */ /* 0x000fe40000410000 */
[----:B------:R-:W-:Y:S02]  /*9070*/  FMUL.FTZ R65, R65, R66 ;  /* 0x0000004241417220 */ /* 0x000fe40000410000 */
[-C--:B------:R-:W-:Y:S02]  /*9080*/  FMUL.FTZ R206, R157, -R222.reuse ;  /* 0x800000de9dce7220 */ /* 0x080fe40000410000 */
[----:B------:R-:W-:Y:S01]  /*9090*/  FFMA.FTZ R228, R158, R222, R225 ;  /* 0x000000de9ee47223 */ /* 0x000fe200000100e1 */
[----:B------:R-:W-:Y:S01]  /*90a0*/  PRMT R225, RZ, 0x5410, R116 ;  /* 0x00005410ffe17816 */ /* 0x000fe20000000074 */
[C---:B------:R-:W-:Y:S02]  /*90b0*/  FFMA.FTZ R221, R64.reuse, R66, -R221 ;  /* 0x0000004240dd7223 */ /* 0x040fe400000108dd */
[----:B------:R-:W-:Y:S01]  /*90c0*/  FFMA.FTZ R222, R64, R67, R65 ;  /* 0x0000004340de7223 */ /* 0x000fe20000010041 */
[----:B------:R-:W-:Y:S01]  /*90d0*/  HFMA2.MMA R64, -RZ, RZ, 1.875, 0 ;  /* 0x3f800000ff407435 */ /* 0x000fe200000001ff */
[----:B------:R-:W-:Y:S01]  /*90e0*/  FADD.FTZ R212, R212, R221 ;  /* 0x000000ddd4d47221 */ /* 0x000fe20000010000 */
[----:B------:R-:W-:Y:S01]  /*90f0*/  MOV R65, RZ ;  /* 0x000000ff00417202 */ /* 0x000fe20000000f00 */
[----:B------:R-:W-:Y:S01]  /*9100*/  FADD.FTZ R116, RZ, R222 ;  /* 0x000000deff747221 */ /* 0x000fe20000010000 */
[----:B------:R-:W-:Y:S01]  /*9110*/  CS2R R66, SRZ ;  /* 0x0000000000427805 */ /* 0x000fe2000001ff00 */
[C---:B------:R-:W-:Y:S01]  /*9120*/  FMUL.FTZ R222, R117.reuse, UR37 ;  /* 0x0000002575de7c20 */ /* 0x040fe20008410000 */
[----:B------:R-:W-:Y:S01]  /*9130*/  MOV R221, UR7 ;  /* 0x0000000700dd7c02 */ /* 0x000fe20008000f00 */
[----:B------:R-:W-:-:S02]  /*9140*/  FMUL.FTZ R226, R117, UR36 ;  /* 0x0000002475e27c20 */ /* 0x000fc40008410000 */
[C---:B------:R-:W-:Y:S02]  /*9150*/  FMUL.FTZ R234, R117.reuse, R116 ;  /* 0x0000007475ea7220 */ /* 0x040fe40000410000 */
[-C--:B------:R-:W-:Y:S01]  /*9160*/  FMUL.FTZ R230, R117, R212.reuse ;  /* 0x000000d475e67220 */ /* 0x080fe20000410000 */
[----:B------:R0:W1:Y:S01]  /*9170*/  @!P0 LDS.128 R64, [R221.X16+0x2e10] ;  /* 0x002e1000dd408984 */ /* 0x000062000000cc00 */
[----:B------:R-:W-:Y:S01]  /*9180*/  FADD.FTZ R237, R58, R58 ;  /* 0x0000003a3aed7221 */ /* 0x000fe20000010000 */
[----:B------:R-:W-:Y:S01]  /*9190*/  ISETP.NE.AND P0, PT, R246, 0x1f, PT ;  /* 0x0000001ff600780c */ /* 0x000fe20003f05270 */
[----:B------:R-:W-:Y:S02]  /*91a0*/  FFMA.FTZ R222, R225, UR36, -R222 ;  /* 0x00000024e1de7c23 */ /* 0x000fe400080108de */
[C---:B------:R-:W-:Y:S02]  /*91b0*/  FMUL.FTZ R117, R157.reuse, R212 ;  /* 0x000000d49d757220 */ /* 0x040fe40000410000 */
[----:B------:R-:W-:-:S02]  /*91c0*/  FMUL.FTZ R239, R157, R116 ;  /* 0x000000749def7220 */ /* 0x000fc40000410000 */
[C---:B------:R-:W-:Y:S02]  /*91d0*/  FFMA.FTZ R245, R158.reuse, R245, R232 ;  /* 0x000000f59ef57223 */ /* 0x040fe400000100e8 */
[----:B------:R-:W-:Y:S02]  /*91e0*/  FFMA.FTZ R232, R225, UR37, R226 ;  /* 0x00000025e1e87c23 */ /* 0x000fe400080100e2 */
[----:B------:R-:W-:Y:S02]  /*91f0*/  FMUL.FTZ R226, R237, R222 ;  /* 0x000000deede27220 */ /* 0x000fe40000410000 */
[C---:B------:R-:W-:Y:S02]  /*9200*/  FFMA.FTZ R117, R158.reuse, R116, R117 ;  /* 0x000000749e757223 */ /* 0x040fe40000010075 */
[----:B------:R-:W-:Y:S02]  /*9210*/  FFMA.FTZ R222, R158, R212, -R239 ;  /* 0x000000d49ede7223 */ /* 0x000fe400000108ef */
[----:B------:R-:W-:-:S02]  /*9220*/  FADD.FTZ R117, RZ, R117 ;  /* 0x00000075ff757221 */ /* 0x000fc40000010000 */
[----:B------:R-:W-:Y:S02]  /*9230*/  FFMA.FTZ R222, R77, R9, R222 ;  /* 0x000000094dde7223 */ /* 0x000fe400000100de */
[CC--:B0-----:R-:W-:Y:S02]  /*9240*/  FMUL.FTZ R221, R118.reuse, R117.reuse ;  /* 0x0000007576dd7220 */ /* 0x0c1fe40000410000 */
[----:B------:R-:W-:Y:S02]  /*9250*/  FFMA.FTZ R230, R225, R116, R230 ;  /* 0x00000074e1e67223 */ /* 0x000fe400000100e6 */
[----:B------:R-:W-:Y:S02]  /*9260*/  FMUL.FTZ R118, R118, R222 ;  /* 0x000000de76767220 */ /* 0x000fe40000410000 */
[----:B------:R-:W-:Y:S02]  /*9270*/  FFMA.FTZ R230, -R237, R230, RZ ;  /* 0x000000e6ede67223 */ /* 0x000fe400000101ff */
[----:B------:R-:W-:-:S02]  /*9280*/  FFMA.FTZ R118, R213, R117, R118 ;  /* 0x00000075d5767223 */ /* 0x000fc40000010076 */
[----:B------:R-:W-:Y:S02]  /*9290*/  FFMA.FTZ R206, R158, R231, -R206 ;  /* 0x000000e79ece7223 */ /* 0x000fe400000108ce */
[C---:B------:R-:W-:Y:S02]  /*92a0*/  FMUL.FTZ R235, R116.reuse, UR37 ;  /* 0x0000002574eb7c20 */ /* 0x040fe40008410000 */
[----:B------:R-:W-:Y:S02]  /*92b0*/  FMUL.FTZ R231, R116, UR36 ;  /* 0x0000002474e77c20 */ /* 0x000fe40008410000 */
[----:B------:R-:W-:Y:S02]  /*92c0*/  FFMA.FTZ R230, -R208, R118, R230 ;  /* 0x00000076d0e67223 */ /* 0x000fe400000101e6 */
[----:B------:R-:W-:Y:S02]  /*92d0*/  FMUL.FTZ R118, R155, R222 ;  /* 0x000000de9b767220 */ /* 0x000fe40000410000 */
[----:B------:R-:W-:-:S02]  /*92e0*/  FFMA.FTZ R234, R225, R212, -R234 ;  /* 0x000000d4e1ea7223 */ /* 0x000fc400000108ea */
[----:B------:R-:W-:Y:S02]  /*92f0*/  FMUL.FTZ R225, R237, R232 ;  /* 0x000000e8ede17220 */ /* 0x000fe40000410000 */
[C---:B------:R-:W-:Y:S02]  /*9300*/  FFMA.FTZ R240, R212.reuse, UR36, -R235 ;  /* 0x00000024d4f07c23 */ /* 0x040fe400080108eb */
[----:B------:R-:W-:Y:S02]  /*9310*/  FFMA.FTZ R232, R212, UR37, R231 ;  /* 0x00000025d4e87c23 */ /* 0x000fe400080100e7 */
[----:B------:R-:W-:Y:S02]  /*9320*/  FFMA.FTZ R221, R213, R222, -R221 ;  /* 0x000000ded5dd7223 */ /* 0x000fe400000108dd */
[-C--:B------:R-:W-:Y:S02]  /*9330*/  FMUL.FTZ R213, R155, R117.reuse ;  /* 0x000000759bd57220 */ /* 0x080fe40000410000 */
[----:B------:R-:W-:-:S02]  /*9340*/  FFMA.FTZ R118, R156, R117, R118 ;  /* 0x000000759c767223 */ /* 0x000fc40000010076 */
[C---:B------:R-:W-:Y:S02]  /*9350*/  FFMA.FTZ R234, R237.reuse, R234, RZ ;  /* 0x000000eaedea7223 */ /* 0x040fe400000100ff */
[C---:B------:R-:W-:Y:S02]  /*9360*/  FMUL.FTZ R240, R237.reuse, R240 ;  /* 0x000000f0edf07220 */ /* 0x040fe40000410000 */
[----:B------:R-:W-:Y:S02]  /*9370*/  FFMA.FTZ R237, -R237, R232, -RZ ;  /* 0x000000e8eded7223 */ /* 0x000fe400000109ff */
[C---:B------:R-:W-:Y:S02]  /*9380*/  FMUL.FTZ R231, R117.reuse, UR37 ;  /* 0x0000002575e77c20 */ /* 0x040fe40008410000 */
[----:B------:R-:W-:Y:S02]  /*9390*/  FMUL.FTZ R232, R117, UR36 ;  /* 0x0000002475e87c20 */ /* 0x000fe40008410000 */
[----:B------:R-:W-:-:S02]  /*93a0*/  FFMA.FTZ R213, R156, R222, -R213 ;  /* 0x000000de9cd57223 */ /* 0x000fc400000108d5 */
[----:B------:R-:W-:Y:S02]  /*93b0*/  FADD.FTZ R118, RZ, R118 ;  /* 0x00000076ff767221 */ /* 0x000fe40000010000 */
[C---:B------:R-:W-:Y:S02]  /*93c0*/  FFMA.FTZ R231, R222.reuse, UR36, -R231 ;  /* 0x00000024dee77c23 */ /* 0x040fe400080108e7 */
[----:B------:R-:W-:Y:S02]  /*93d0*/  FFMA.FTZ R232, R222, UR37, R232 ;  /* 0x00000025dee87c23 */ /* 0x000fe400080100e8 */
[----:B------:R-:W-:Y:S02]  /*93e0*/  FFMA.FTZ R213, R76, R8, R213 ;  /* 0x000000084cd57223 */ /* 0x000fe400000100d5 */
[----:B------:R-:W-:Y:S02]  /*93f0*/  FMUL.FTZ R236, R216, R118 ;  /* 0x00000076d8ec7220 */ /* 0x000fe40000410000 */
[----:B------:R-:W-:-:S02]  /*9400*/  FADD.FTZ R205, R226, R205 ;  /* 0x000000cde2cd7221 */ /* 0x000fc40000010000 */
[----:B------:R-:W-:Y:S02]  /*9410*/  FADD.FTZ R245, -R225, R245 ;  /* 0x000000f5e1f57221 */ /* 0x000fe40000010100 */
[C---:B------:R-:W-:Y:S02]  /*9420*/  FFMA.FTZ R221, R208.reuse, R221, R234 ;  /* 0x000000ddd0dd7223 */ /* 0x040fe400000100ea */
[----:B------:R-:W-:Y:S01]  /*9430*/  FMUL.FTZ R239, R208, R231 ;  /* 0x000000e7d0ef7220 */ /* 0x000fe20000410000 */
[----:B------:R0:W2:Y:S01]  /*9440*/  SHFL.DOWN PT, R234, R205, 0x1, 0x1f ;  /* 0x08201f00cdea7f89 */ /* 0x0000a200000e0000 */
[-C--:B------:R-:W-:Y:S02]  /*9450*/  FMUL.FTZ R235, R216, R213.reuse ;  /* 0x000000d5d8eb7220 */ /* 0x080fe40000410000 */
[----:B------:R-:W-:Y:S01]  /*9460*/  FFMA.FTZ R208, -R208, R232, -RZ ;  /* 0x000000e8d0d07223 */ /* 0x000fe200000109ff */
[----:B------:R0:W3:Y:S01]  /*9470*/  SHFL.DOWN PT, R231, R206, 0x1, 0x1f ;  /* 0x08201f00cee77f89 */ /* 0x0000e200000e0000 */
[----:B------:R-:W-:-:S03]  /*9480*/  FFMA.FTZ R216, R119, R213, -R236 ;  /* 0x000000d577d87223 */ /* 0x000fc600000108ec */
[----:B------:R0:W4:Y:S04]  /*9490*/  SHFL.DOWN PT, R232, R228, 0x1, 0x1f ;  /* 0x08201f00e4e87f89 */ /* 0x00012800000e0000 */
[----:B------:R0:W0:Y:S01]  /*94a0*/  SHFL.DOWN PT, R236, R245, 0x1, 0x1f ;  /* 0x08201f00f5ec7f89 */ /* 0x00002200000e0000 */
[----:B------:R-:W-:Y:S05]  /*94b0*/  @!P0 BRA `(.L_x_8399) ;  /* 0x000000b000008947 */ /* 0x000fea0003800000 */
[----:B01----:R-:W-:-:S04]  /*94c0*/  FMUL.FTZ R238, R228, R236 ;  /* 0x000000ece4ee7220 */ /* 0x003fc80000410000 */
[-C--:B--2---:R-:W-:Y:S02]  /*94d0*/  FFMA.FTZ R238, R206, R234.reuse, -R238 ;  /* 0x000000eaceee7223 */ /* 0x084fe400000108ee */
[----:B------:R-:W-:Y:S02]  /*94e0*/  FMUL.FTZ R234, R228, R234 ;  /* 0x000000eae4ea7220 */ /* 0x000fe40000410000 */
[----:B------:R-:W-:Y:S02]  /*94f0*/  FADD.FTZ R205, R205, R238 ;  /* 0x000000eecdcd7221 */ /* 0x000fe40000010000 */
[----:B------:R-:W-:Y:S02]  /*9500*/  FFMA.FTZ R234, R206, R236, R234 ;  /* 0x000000ecceea7223 */ /* 0x000fe400000100ea */
[C---:B----4-:R-:W-:Y:S02]  /*9510*/  FMUL.FTZ R236, R228.reuse, R232 ;  /* 0x000000e8e4ec7220 */ /* 0x050fe40000410000 */
[----:B---3--:R-:W-:-:S02]  /*9520*/  FMUL.FTZ R228, R228, R231 ;  /* 0x000000e7e4e47220 */ /* 0x008fc40000410000 */
[C---:B------:R-:W-:Y:S02]  /*9530*/  FFMA.FTZ R236, R206.reuse, R231, -R236 ;  /* 0x000000e7ceec7223 */ /* 0x040fe400000108ec */
[----:B------:R-:W-:Y:S02]  /*9540*/  FFMA.FTZ R228, R206, R232, R228 ;  /* 0x000000e8cee47223 */ /* 0x000fe400000100e4 */
[----:B------:R-:W-:Y:S01]  /*9550*/  FADD.FTZ R245, R245, R234 ;  /* 0x000000eaf5f57221 */ /* 0x000fe20000010000 */
[----:B------:R-:W-:Y:S02]  /*9560*/  MOV R206, R236 ;  /* 0x000000ec00ce7202 */ /* 0x000fe40000000f00 */
.L_x_8399:
[----:B-1----:R-:W-:Y:S05]  /*9570*/  BSYNC B0 ;  /* 0x0000000000007941 */ /* 0x002fea0003800000 */
.L_x_8398:
[----:B------:R-:W-:Y:S01]  /*9580*/  FFMA.FTZ R235, R119, R118, R235 ;  /* 0x0000007677eb7223 */ /* 0x000fe200000100eb */
[----:B------:R-:W-:Y:S01]  /*9590*/  ISETP.GT.U32.AND P0, PT, R246, 0x1d, PT ;  /* 0x0000001df600780c */ /* 0x000fe20003f04070 */
[----:B------:R-:W-:Y:S01]  /*95a0*/  FFMA.FTZ R221, R215, R216, R221 ;  /* 0x000000d8d7dd7223 */ /* 0x000fe200000100dd */
[----:B------:R-:W-:Y:S01]  /*95b0*/  BSSY B0, `(.L_x_8400) ;  /* 0x0000022000007945 */ /* 0x000fe20003800000 */
[C---:B------:R-:W-:Y:S02]  /*95c0*/  FMUL.FTZ R119, R153.reuse, R213 ;  /* 0x000000d599777220 */ /* 0x040fe40000410000 */
[----:B------:R-:W-:-:S02]  /*95d0*/  FMUL.FTZ R216, R153, R118 ;  /* 0x0000007699d87220 */ /* 0x000fc40000410000 */
[C---:B------:R-:W-:Y:S02]  /*95e0*/  FFMA.FTZ R119, R154.reuse, R118, R119 ;  /* 0x000000769a777223 */ /* 0x040fe40000010077 */
[----:B------:R-:W-:Y:S02]  /*95f0*/  FFMA.FTZ R216, R154, R213, -R216 ;  /* 0x000000d59ad87223 */ /* 0x000fe400000108d8 */
[C---:B------:R-:W-:Y:S02]  /*9600*/  FMUL.FTZ R238, R118.reuse, UR37 ;  /* 0x0000002576ee7c20 */ /* 0x040fe40008410000 */
[----:B--2---:R-:W-:Y:S02]  /*9610*/  FMUL.FTZ R234, R118, UR36 ;  /* 0x0000002476ea7c20 */ /* 0x004fe40008410000 */
[----:B------:R-:W-:Y:S02]  /*9620*/  FADD.FTZ R119, RZ, R119 ;  /* 0x00000077ff777221 */ /* 0x000fe40000010000 */
[----:B------:R-:W-:-:S02]  /*9630*/  FFMA.FTZ R216, R75, R7, R216 ;  /* 0x000000074bd87223 */ /* 0x000fc400000100d8 */
[C---:B------:R-:W-:Y:S02]  /*9640*/  FFMA.FTZ R238, R213.reuse, UR36, -R238 ;  /* 0x00000024d5ee7c23 */ /* 0x040fe400080108ee */
[----:B------:R-:W-:Y:S02]  /*9650*/  FFMA.FTZ R234, R213, UR37, R234 ;  /* 0x00000025d5ea7c23 */ /* 0x000fe400080100ea */
[C---:B---3--:R-:W-:Y:S02]  /*9660*/  FMUL.FTZ R231, R214.reuse, R119 ;  /* 0x00000077d6e77220 */ /* 0x048fe40000410000 */
[----:B----4-:R-:W-:Y:S02]  /*9670*/  FMUL.FTZ R232, R214, R216 ;  /* 0x000000d8d6e87220 */ /* 0x010fe40000410000 */
[C---:B------:R-:W-:Y:S02]  /*9680*/  FFMA.FTZ R230, -R215.reuse, R235, R230 ;  /* 0x000000ebd7e67223 */ /* 0x040fe400000101e6 */
[----:B------:R-:W-:Y:S01]  /*9690*/  FMUL.FTZ R238, R215, R238 ;  /* 0x000000eed7ee7220 */ /* 0x000fe20000410000 */
[----:B------:R1:W2:Y:S01]  /*96a0*/  SHFL.DOWN PT, R235, R245, 0x2, 0x1f ;  /* 0x08401f00f5eb7f89 */ /* 0x0002a200000e0000 */
[----:B------:R-:W-:-:S02]  /*96b0*/  FFMA.FTZ R214, R120, R216, -R231 ;  /* 0x000000d878d67223 */ /* 0x000fc400000108e7 */
[----:B------:R-:W-:Y:S01]  /*96c0*/  FFMA.FTZ R215, -R215, R234, -RZ ;  /* 0x000000ead7d77223 */ /* 0x000fe200000109ff */
[----:B------:R1:W3:Y:S01]  /*96d0*/  SHFL.DOWN PT, R231, R205, 0x2, 0x1f ;  /* 0x08401f00cde77f89 */ /* 0x0002e200000e0000 */
[----:B------:R-:W-:-:S03]  /*96e0*/  FFMA.FTZ R120, R120, R119, R232 ;  /* 0x0000007778787223 */ /* 0x000fc600000100e8 */
[----:B------:R1:W4:Y:S04]  /*96f0*/  SHFL.DOWN PT, R232, R206, 0x2, 0x1f ;  /* 0x08401f00cee87f89 */ /* 0x00032800000e0000 */
[----:B------:R1:W0:Y:S01]  /*9700*/  SHFL.DOWN PT, R234, R228, 0x2, 0x1f ;  /* 0x08401f00e4ea7f89 */ /* 0x00022200000e0000 */
[----:B------:R-:W-:Y:S05]  /*9710*/  @P0 BRA `(.L_x_8401) ;  /* 0x000000b000000947 */ /* 0x000fea0003800000 */
[----:B0-2---:R-:W-:-:S04]  /*9720*/  FMUL.FTZ R236, R228, R235 ;  /* 0x000000ebe4ec7220 */ /* 0x005fc80000410000 */
[-C--:B---3--:R-:W-:Y:S02]  /*9730*/  FFMA.FTZ R236, R206, R231.reuse, -R236 ;  /* 0x000000e7ceec7223 */ /* 0x088fe400000108ec */
[----:B------:R-:W-:Y:S02]  /*9740*/  FMUL.FTZ R231, R228, R231 ;  /* 0x000000e7e4e77220 */ /* 0x000fe40000410000 */
[----:B-1----:R-:W-:Y:S02]  /*9750*/  FADD.FTZ R205, R205, R236 ;  /* 0x000000eccdcd7221 */ /* 0x002fe40000010000 */
[----:B------:R-:W-:Y:S02]  /*9760*/  FFMA.FTZ R231, R206, R235, R231 ;  /* 0x000000ebcee77223 */ /* 0x000fe400000100e7 */
[C---:B------:R-:W-:Y:S02]  /*9770*/  FMUL.FTZ R235, R228.reuse, R234 ;  /* 0x000000eae4eb7220 */ /* 0x040fe40000410000 */
[----:B----4-:R-:W-:-:S02]  /*9780*/  FMUL.FTZ R228, R228, R232 ;  /* 0x000000e8e4e47220 */ /* 0x010fc40000410000 */
[C---:B------:R-:W-:Y:S02]  /*9790*/  FFMA.FTZ R235, R206.reuse, R232, -R235 ;  /* 0x000000e8ceeb7223 */ /* 0x040fe400000108eb */
[----:B------:R-:W-:Y:S02]  /*97a0*/  FFMA.FTZ R228, R206, R234, R228 ;  /* 0x000000eacee47223 */ /* 0x000fe400000100e4 */
[----:B------:R-:W-:Y:S01]  /*97b0*/  FADD.FTZ R245, R245, R231 ;  /* 0x000000e7f5f57221 */ /* 0x000fe20000010000 */
[----:B------:R-:W-:Y:S02]  /*97c0*/  MOV R206, R235 ;  /* 0x000000eb00ce7202 */ /* 0x000fe40000000f00 */
.L_x_8401:
[----:B------:R-:W-:Y:S05]  /*97d0*/  BSYNC B0 ;  /* 0x0000000000007941 */ /* 0x000fea0003800000 */
.L_x_8400:
[C---:B---3--:R-:W-:Y:S01]  /*97e0*/  FMUL.FTZ R231, R151.reuse, R216 ;  /* 0x000000d897e77220 */ /* 0x048fe20000410000 */
[----:B------:R-:W-:Y:S01]  /*97f0*/  ISETP.GT.U32.AND P0, PT, R246, 0x1b, PT ;  /* 0x0000001bf600780c */ /* 0x000fe20003f04070 */
[----:B----4-:R-:W-:Y:S01]  /*9800*/  FMUL.FTZ R232, R151, R119 ;  /* 0x0000007797e87220 */ /* 0x010fe20000410000 */
[----:B0-----:R0:W3:Y:S01]  /*9810*/  SHFL.DOWN PT, R234, R245, 0x4, 0x1f ;  /* 0x08801f00f5ea7f89 */ /* 0x0010e200000e0000 */
[C---:B------:R-:W-:Y:S01]  /*9820*/  FFMA.FTZ R230, -R233.reuse, R120, R230 ;  /* 0x00000078e9e67223 */ /* 0x040fe200000101e6 */
[----:B------:R-:W-:Y:S01]  /*9830*/  BSSY B0, `(.L_x_8402) ;  /* 0x000002f000007945 */ /* 0x000fe20003800000 */
[----:B------:R-:W-:-:S02]  /*9840*/  FFMA.FTZ R221, R233, R214, R221 ;  /* 0x000000d6e9dd7223 */ /* 0x000fc400000100dd */
[C---:B------:R-:W-:Y:S02]  /*9850*/  FFMA.FTZ R120, R152.reuse, R119, R231 ;  /* 0x0000007798787223 */ /* 0x040fe400000100e7 */
[----:B------:R-:W-:Y:S02]  /*9860*/  FFMA.FTZ R214, R152, R216, -R232 ;  /* 0x000000d898d67223 */ /* 0x000fe400000108e8 */
[----:B------:R-:W-:Y:S02]  /*9870*/  FADD.FTZ R120, RZ, R120 ;  /* 0x00000078ff787221 */ /* 0x000fe40000010000 */
[----:B------:R-:W-:Y:S02]  /*9880*/  FFMA.FTZ R214, R74, R6, R214 ;  /* 0x000000064ad67223 */ /* 0x000fe400000100d6 */
[C---:B------:R-:W-:Y:S02]  /*9890*/  FMUL.FTZ R231, R217.reuse, R120 ;  /* 0x00000078d9e77220 */ /* 0x040fe40000410000 */
[----:B------:R-:W-:-:S02]  /*98a0*/  FMUL.FTZ R217, R217, R214 ;  /* 0x000000d6d9d97220 */ /* 0x000fc40000410000 */
[C---:B------:R-:W-:Y:S02]  /*98b0*/  FFMA.FTZ R231, R121.reuse, R214, -R231 ;  /* 0x000000d679e77223 */ /* 0x040fe400000108e7 */
[----:B------:R-:W-:Y:S02]  /*98c0*/  FFMA.FTZ R244, R121, R120, R217 ;  /* 0x0000007879f47223 */ /* 0x000fe400000100d9 */
[C---:B------:R-:W-:Y:S02]  /*98d0*/  FMUL.FTZ R121, R120.reuse, UR37 ;  /* 0x0000002578797c20 */ /* 0x040fe40008410000 */
[----:B------:R-:W-:Y:S02]  /*98e0*/  FMUL.FTZ R217, R120, UR36 ;  /* 0x0000002478d97c20 */ /* 0x000fe40008410000 */
[----:B------:R-:W-:Y:S02]  /*98f0*/  FFMA.FTZ R243, R218, R231, R221 ;  /* 0x000000e7daf37223 */ /* 0x000fe400000100dd */
[----:B--2---:R-:W-:Y:S01]  /*9900*/  FFMA.FTZ R235, R214, UR36, -R121 ;  /* 0x00000024d6eb7c23 */ /* 0x004fe20008010879 */
[----:B------:R0:W2:Y:S01]  /*9910*/  SHFL.DOWN PT, R231, R228, 0x4, 0x1f ;  /* 0x08801f00e4e77f89 */ /* 0x0000a200000e0000 */
[----:B------:R-:W-:-:S02]  /*9920*/  FMUL.FTZ R236, R119, UR37 ;  /* 0x0000002577ec7c20 */ /* 0x000fc40008410000 */
[----:B------:R-:W-:Y:S02]  /*9930*/  FMUL.FTZ R232, R119, UR36 ;  /* 0x0000002477e87c20 */ /* 0x000fe40008410000 */
[----:B------:R-:W-:Y:S02]  /*9940*/  FFMA.FTZ R221, R214, UR37, R217 ;  /* 0x00000025d6dd7c23 */ /* 0x000fe400080100d9 */
[C---:B------:R-:W-:Y:S02]  /*9950*/  FMUL.FTZ R121, R149.reuse, R214 ;  /* 0x000000d695797220 */ /* 0x040fe40000410000 */
[----:B------:R-:W-:Y:S02]  /*9960*/  FMUL.FTZ R217, R149, R120 ;  /* 0x0000007895d97220 */ /* 0x000fe40000410000 */
[C---:B------:R-:W-:Y:S02]  /*9970*/  FFMA.FTZ R236, R216.reuse, UR36, -R236 ;  /* 0x00000024d8ec7c23 */ /* 0x040fe400080108ec */
[----:B------:R-:W-:-:S02]  /*9980*/  FFMA.FTZ R232, R216, UR37, R232 ;  /* 0x00000025d8e87c23 */ /* 0x000fc400080100e8 */
[C---:B------:R-:W-:Y:S02]  /*9990*/  FFMA.FTZ R121, R150.reuse, R120, R121 ;  /* 0x0000007896797223 */ /* 0x040fe40000010079 */
[----:B------:R-:W-:Y:S02]  /*99a0*/  FFMA.FTZ R217, R150, R214, -R217 ;  /* 0x000000d696d97223 */ /* 0x000fe400000108d9 */
[----:B------:R-:W-:Y:S02]  /*99b0*/  FMUL.FTZ R236, R233, R236 ;  /* 0x000000ece9ec7220 */ /* 0x000fe40000410000 */
[C---:B------:R-:W-:Y:S02]  /*99c0*/  FFMA.FTZ R244, -R218.reuse, R244, R230 ;  /* 0x000000f4daf47223 */ /* 0x040fe400000101e6 */
[----:B------:R-:W-:Y:S02]  /*99d0*/  FMUL.FTZ R235, R218, R235 ;  /* 0x000000ebdaeb7220 */ /* 0x000fe40000410000 */
[----:B------:R-:W-:-:S02]  /*99e0*/  FADD.FTZ R121, RZ, R121 ;  /* 0x00000079ff797221 */ /* 0x000fc40000010000 */
[----:B------:R-:W-:Y:S02]  /*99f0*/  FFMA.FTZ R233, -R233, R232, -RZ ;  /* 0x000000e8e9e97223 */ /* 0x000fe400000109ff */
[----:B------:R-:W-:Y:S01]  /*9a00*/  FFMA.FTZ R218, -R218, R221, -RZ ;  /* 0x000000dddada7223 */ /* 0x000fe200000109ff */
[----:B------:R0:W4:Y:S01]  /*9a10*/  SHFL.DOWN PT, R232, R205, 0x4, 0x1f ;  /* 0x08801f00cde87f89 */ /* 0x00012200000e0000 */
[----:B------:R-:W-:Y:S02]  /*9a20*/  FFMA.FTZ R217, R73, R5, R217 ;  /* 0x0000000549d97223 */ /* 0x000fe400000100d9 */
[C---:B------:R-:W-:Y:S01]  /*9a30*/  FMUL.FTZ R230, R122.reuse, R121 ;  /* 0x000000797ae67220 */ /* 0x040fe20000410000 */
[----:B------:R0:W1:Y:S01]  /*9a40*/  SHFL.DOWN PT, R221, R206, 0x4, 0x1f ;  /* 0x08801f00cedd7f89 */ /* 0x00006200000e0000 */
[----:B------:R-:W-:Y:S01]  /*9a50*/  FMUL.FTZ R122, R122, R217 ;  /* 0x000000d97a7a7220 */ /* 0x000fe20000410000 */
[----:B------:R-:W-:Y:S05]  /*9a60*/  @P0 BRA `(.L_x_8403) ;  /* 0x000000b000000947 */ /* 0x000fea0003800000 */
[----:B--23--:R-:W-:-:S04]  /*9a70*/  FMUL.FTZ R242, R228, R234 ;  /* 0x000000eae4f27220 */ /* 0x00cfc80000410000 */
[-C--:B----4-:R-:W-:Y:S02]  /*9a80*/  FFMA.FTZ R242, R206, R232.reuse, -R242 ;  /* 0x000000e8cef27223 */ /* 0x090fe400000108f2 */
[----:B------:R-:W-:Y:S02]  /*9a90*/  FMUL.FTZ R232, R228, R232 ;  /* 0x000000e8e4e87220 */ /* 0x000fe40000410000 */
[----:B01----:R-:W-:Y:S02]  /*9aa0*/  FADD.FTZ R205, R205, R242 ;  /* 0x000000f2cdcd7221 */ /* 0x003fe40000010000 */
[----:B------:R-:W-:Y:S02]  /*9ab0*/  FFMA.FTZ R232, R206, R234, R232 ;  /* 0x000000eacee87223 */ /* 0x000fe400000100e8 */
[C---:B------:R-:W-:Y:S02]  /*9ac0*/  FMUL.FTZ R234, R228.reuse, R231 ;  /* 0x000000e7e4ea7220 */ /* 0x040fe40000410000 */
[----:B------:R-:W-:-:S02]  /*9ad0*/  FMUL.FTZ R228, R228, R221 ;  /* 0x000000dde4e47220 */ /* 0x000fc40000410000 */
[C---:B------:R-:W-:Y:S02]  /*9ae0*/  FFMA.FTZ R234, R206.reuse, R221, -R234 ;  /* 0x000000ddceea7223 */ /* 0x040fe400000108ea */
[----:B------:R-:W-:Y:S02]  /*9af0*/  FFMA.FTZ R228, R206, R231, R228 ;  /* 0x000000e7cee47223 */ /* 0x000fe400000100e4 */
[----:B------:R-:W-:Y:S01]  /*9b00*/  FADD.FTZ R245, R245, R232 ;  /* 0x000000e8f5f57221 */ /* 0x000fe20000010000 */
[----:B------:R-:W-:Y:S02]  /*9b10*/  MOV R206, R234 ;  /* 0x000000ea00ce7202 */ /* 0x000fe40000000f00 */
.L_x_8403:
[----:B--23--:R-:W-:Y:S05]  /*9b20*/  BSYNC B0 ;  /* 0x0000000000007941 */ /* 0x00cfea0003800000 */
.L_x_8402:
[C---:B-1----:R-:W-:Y:S01]  /*9b30*/  FFMA.FTZ R221, R219.reuse, R121, R122 ;  /* 0x00000079dbdd7223 */ /* 0x042fe2000001007a */
[C---:B------:R-:W-:Y:S01]  /*9b40*/  ISETP.GT.U32.AND P0, PT, R246.reuse, 0x17, PT ;  /* 0x00000017f600780c */ /* 0x040fe20003f04070 */
[----:B------:R-:W-:Y:S01]  /*9b50*/  FFMA.FTZ R230, R219, R217, -R230 ;  /* 0x000000d9dbe67223 */ /* 0x000fe200000108e6 */
[----:B------:R1:W2:Y:S01]  /*9b60*/  SHFL.DOWN PT, R231, R228, 0x8, 0x1f ;  /* 0x09001f00e4e77f89 */ /* 0x0002a200000e0000 */
[C---:B------:R-:W-:Y:S01]  /*9b70*/  FMUL.FTZ R122, R121.reuse, UR37 ;  /* 0x00000025797a7c20 */ /* 0x040fe20008410000 */
[----:B------:R-:W-:Y:S01]  /*9b80*/  BSSY B0, `(.L_x_8404) ;  /* 0x0000020000007945 */ /* 0x000fe20003800000 */
[----:B------:R-:W-:Y:S01]  /*9b90*/  FMUL.FTZ R219, R121, UR36 ;  /* 0x0000002479db7c20 */ /* 0x000fe20008410000 */
[----:B----4-:R1:W3:Y:S01]  /*9ba0*/  SHFL.DOWN PT, R232, R205, 0x8, 0x1f ;  /* 0x09001f00cde87f89 */ /* 0x0102e200000e0000 */
[----:B------:R-:W-:Y:S01]  /*9bb0*/  FFMA.FTZ R244, -R209, R221, R244 ;  /* 0x000000ddd1f47223 */ /* 0x000fe200000101f4 */
[----:B------:R-:W-:Y:S01]  /*9bc0*/  ISETP.GT.U32.AND P1, PT, R246, 0xf, PT ;  /* 0x0000000ff600780c */ /* 0x000fe20003f24070 */
[C---:B------:R-:W-:Y:S01]  /*9bd0*/  FFMA.FTZ R234, R217.reuse, UR36, -R122 ;  /* 0x00000024d9ea7c23 */ /* 0x040fe2000801087a */
[----:B------:R1:W4:Y:S01]  /*9be0*/  SHFL.DOWN PT, R242, R245, 0x8, 0x1f ;  /* 0x09001f00f5f27f89 */ /* 0x00032200000e0000 */
[----:B------:R-:W-:-:S02]  /*9bf0*/  FFMA.FTZ R221, R217, UR37, R219 ;  /* 0x00000025d9dd7c23 */ /* 0x000fc400080100db */
[C---:B------:R-:W-:Y:S02]  /*9c00*/  FMUL.FTZ R219, R147.reuse, R217 ;  /* 0x000000d993db7220 */ /* 0x040fe40000410000 */
[----:B------:R-:W-:Y:S02]  /*9c10*/  FMUL.FTZ R122, R147, R121 ;  /* 0x00000079937a7220 */ /* 0x000fe40000410000 */
[C---:B------:R-:W-:Y:S02]  /*9c20*/  FFMA.FTZ R243, R209.reuse, R230, R243 ;  /* 0x000000e6d1f37223 */ /* 0x040fe400000100f3 */
[C---:B------:R-:W-:Y:S02]  /*9c30*/  FMUL.FTZ R234, R209.reuse, R234 ;  /* 0x000000ead1ea7220 */ /* 0x040fe40000410000 */
[----:B------:R-:W-:Y:S02]  /*9c40*/  FFMA.FTZ R209, -R209, R221, -RZ ;  /* 0x000000ddd1d17223 */ /* 0x000fe400000109ff */
[----:B------:R-:W-:-:S02]  /*9c50*/  FFMA.FTZ R221, R148, R121, R219 ;  /* 0x0000007994dd7223 */ /* 0x000fc400000100db */
[----:B------:R-:W-:Y:S01]  /*9c60*/  FFMA.FTZ R230, R148, R217, -R122 ;  /* 0x000000d994e67223 */ /* 0x000fe2000001087a */
[----:B------:R1:W0:Y:S01]  /*9c70*/  SHFL.DOWN PT, R219, R206, 0x8, 0x1f ;  /* 0x09001f00cedb7f89 */ /* 0x00022200000e0000 */
[----:B------:R-:W-:Y:S02]  /*9c80*/  FADD.FTZ R122, RZ, R221 ;  /* 0x000000ddff7a7221 */ /* 0x000fe40000010000 */
[----:B------:R-:W-:Y:S02]  /*9c90*/  FFMA.FTZ R221, R72, R4, R230 ;  /* 0x0000000448dd7223 */ /* 0x000fe400000100e6 */
[C---:B------:R-:W-:Y:S02]  /*9ca0*/  FMUL.FTZ R230, R163.reuse, R122 ;  /* 0x0000007aa3e67220 */ /* 0x040fe40000410000 */
[----:B------:R-:W-:Y:S01]  /*9cb0*/  FMUL.FTZ R163, R163, R221 ;  /* 0x000000dda3a37220 */ /* 0x000fe20000410000 */
[----:B------:R-:W-:Y:S05]  /*9cc0*/  @P0 BRA `(.L_x_8405) ;  /* 0x000000b000000947 */ /* 0x000fea0003800000 */
[----:B-1234-:R-:W-:-:S04]  /*9cd0*/  FMUL.FTZ R246, R228, R242 ;  /* 0x000000f2e4f67220 */ /* 0x01efc80000410000 */
[-C--:B------:R-:W-:Y:S02]  /*9ce0*/  FFMA.FTZ R246, R206, R232.reuse, -R246 ;  /* 0x000000e8cef67223 */ /* 0x080fe400000108f6 */
[----:B------:R-:W-:Y:S02]  /*9cf0*/  FMUL.FTZ R232, R228, R232 ;  /* 0x000000e8e4e87220 */ /* 0x000fe40000410000 */
[----:B0-----:R-:W-:Y:S02]  /*9d00*/  FADD.FTZ R205, R205, R246 ;  /* 0x000000f6cdcd7221 */ /* 0x001fe40000010000 */
[----:B------:R-:W-:Y:S02]  /*9d10*/  FFMA.FTZ R232, R206, R242, R232 ;  /* 0x000000f2cee87223 */ /* 0x000fe400000100e8 */
[C---:B------:R-:W-:Y:S02]  /*9d20*/  FMUL.FTZ R242, R228.reuse, R231 ;  /* 0x000000e7e4f27220 */ /* 0x040fe40000410000 */
[----:B------:R-:W-:-:S02]  /*9d30*/  FMUL.FTZ R228, R228, R219 ;  /* 0x000000dbe4e47220 */ /* 0x000fc40000410000 */
[C---:B------:R-:W-:Y:S02]  /*9d40*/  FFMA.FTZ R242, R206.reuse, R219, -R242 ;  /* 0x000000dbcef27223 */ /* 0x040fe400000108f2 */
[----:B------:R-:W-:Y:S02]  /*9d50*/  FFMA.FTZ R228, R206, R231, R228 ;  /* 0x000000e7cee47223 */ /* 0x000fe400000100e4 */
[----:B------:R-:W-:Y:S01]  /*9d60*/  FADD.FTZ R245, R245, R232 ;  /* 0x000000e8f5f57221 */ /* 0x000fe20000010000 */
[----:B------:R-:W-:Y:S02]  /*9d70*/  MOV R206, R242 ;  /* 0x000000f200ce7202 */ /* 0x000fe40000000f00 */
.L_x_8405:
[----:B-1234-:R-:W-:Y:S05]  /*9d80*/  BSYNC B0 ;  /* 0x0000000000007941 */ /* 0x01efea0003800000 */
.L_x_8404:
[C---:B------:R-:W-:Y:S01]  /*9d90*/  FFMA.FTZ R230, R123.reuse, R221, -R230 ;  /* 0x000000dd7be67223 */ /* 0x040fe200000108e6 */
[----:B0-----:R0:W1:Y:S01]  /*9da0*/  SHFL.DOWN PT, R219, R206, 0x10, 0x1f ;  /* 0x0a001f00cedb7f89 */ /* 0x00106200000e0000 */
[----:B------:R-:W-:Y:S01]  /*9db0*/  FFMA.FTZ R123, R123, R122, R163 ;  /* 0x0000007a7b7b7223 */ /* 0x000fe200000100a3 */
[----:B------:R-:W-:Y:S02]  /*9dc0*/  BSSY B0, `(.L_x_8406) ;  /* 0x0000010000007945 */ /* 0x000fe40003800000 */
[----:B------:R0:W2:Y:S04]  /*9dd0*/  SHFL.DOWN PT, R231, R228, 0x10, 0x1f ;  /* 0x0a001f00e4e77f89 */ /* 0x0000a800000e0000 */
[----:B------:R0:W3:Y:S04]  /*9de0*/  SHFL.DOWN PT, R163, R205, 0x10, 0x1f ;  /* 0x0a001f00cda37f89 */ /* 0x0000e800000e0000 */
[----:B------:R0:W4:Y:S01]  /*9df0*/  SHFL.DOWN PT, R232, R245, 0x10, 0x1f ;  /* 0x0a001f00f5e87f89 */ /* 0x00012200000e0000 */
[----:B------:R-:W-:Y:S05]  /*9e00*/  @P1 BRA `(.L_x_8407) ;  /* 0x000000b000001947 */ /* 0x000fea0003800000 */
[----:B----4-:R-:W-:-:S04]  /*9e10*/  FMUL.FTZ R242, R228, R232 ;  /* 0x000000e8e4f27220 */ /* 0x010fc80000410000 */
[-C--:B---3--:R-:W-:Y:S02]  /*9e20*/  FFMA.FTZ R242, R206, R163.reuse, -R242 ;  /* 0x000000a3cef27223 */ /* 0x088fe400000108f2 */
        /* <DEDUP_REMOVED lines=9> */
.L_x_8407:
[----:B------:R-:W-:Y:S05]  /*9ec0*/  BSYNC B0 ;  /* 0x0000000000007941 */ /* 0x000fea0003800000 */
.L_x_8406:
[----:B------:R-:W-:Y:S01]  /*9ed0*/  SHFL.DOWN PT, R249, R228, 0x1, 0x1f ;  /* 0x08201f00e4f97f89 */ /* 0x000fe200000e0000 */
[----:B------:R-:W-:Y:S01]  /*9ee0*/  FFMA.FTZ R244, -R229, R123, R244 ;  /* 0x0000007be5f47223 */ /* 0x000fe200000101f4 */
[----:B------:R-:W-:Y:S01]  /*9ef0*/  ISETP.NE.AND P0, PT, R109, RZ, PT ;  /* 0x000000ff6d00720c */ /* 0x000fe20003f05270 */
[----:B------:R-:W-:Y:S01]  /*9f00*/  FMUL.FTZ R123, R145, R221 ;  /* 0x000000dd917b7220 */ /* 0x000fe20000410000 */
[----:B---3--:R-:W3:Y:S01]  /*9f10*/  SHFL.IDX PT, R163, R66, RZ, 0x1f ;  /* 0x00001fff42a37589 */ /* 0x008ee200000e0000 */
[----:B------:R-:W-:Y:S01]  /*9f20*/  FFMA.FTZ R243, R229, R230, R243 ;  /* 0x000000e6e5f37223 */ /* 0x000fe200000100f3 */
[----:B------:R-:W-:Y:S01]  /*9f30*/  BSSY B0, `(.L_x_8408) ;  /* 0x0000202000007945 */ /* 0x000fe20003800000 */
[----:B-1----:R-:W-:Y:S01]  /*9f40*/  FMUL.FTZ R219, R145, R122 ;  /* 0x0000007a91db7220 */ /* 0x002fe20000410000 */
[----:B------:R-:W-:Y:S01]  /*9f50*/  SHFL.DOWN PT, R248, R206, 0x1, 0x1f ;  /* 0x08201f00cef87f89 */ /* 0x000fe200000e0000 */
[----:B----4-:R-:W-:-:S02]  /*9f60*/  FMUL.FTZ R232, R122, UR37 ;  /* 0x000000257ae87c20 */ /* 0x010fc40008410000 */
[----:B--2---:R-:W-:Y:S01]  /*9f70*/  FMUL.FTZ R231, R122, UR36 ;  /* 0x000000247ae77c20 */ /* 0x004fe20008410000 */
[----:B------:R-:W1:Y:S01]  /*9f80*/  SHFL.IDX PT, R246, R67, RZ, 0x1f ;  /* 0x00001fff43f67589 */ /* 0x000e6200000e0000 */
[C---:B------:R-:W-:Y:S02]  /*9f90*/  FFMA.FTZ R123, R146.reuse, R122, R123 ;  /* 0x0000007a927b7223 */ /* 0x040fe4000001007b */
[----:B------:R-:W-:Y:S01]  /*9fa0*/  FFMA.FTZ R219, R146, R221, -R219 ;  /* 0x000000dd92db7223 */ /* 0x000fe200000108db */
[----:B------:R-:W2:Y:S01]  /*9fb0*/  SHFL.DOWN PT, R230, R245, 0x1, 0x1f ;  /* 0x08201f00f5e67f89 */ /* 0x000ea200000e0000 */
        /* <DEDUP_REMOVED lines=12> */
[C---:B---3--:R-:W-:Y:S02]  /*a080*/  @P2 FMUL.FTZ R220, R249.reuse, R163 ;  /* 0x000000a3f9dc2220 */ /* 0x048fe40000410000 */
[----:B------:R-:W-:Y:S02]  /*a090*/  FFMA.FTZ R244, -R210, R124, R244 ;  /* 0x0000007cd2f47223 */ /* 0x000fe400000101f4 */
[-C--:B-1----:R-:W-:Y:S02]  /*a0a0*/  @P2 FFMA.FTZ R220, R248, R246.reuse, R220 ;  /* 0x000000f6f8dc2223 */ /* 0x082fe400000100dc */
[----:B------:R-:W-:Y:S02]  /*a0b0*/  @P2 FMUL.FTZ R249, R249, R246 ;  /* 0x000000f6f9f92220 */ /* 0x000fe40000410000 */
[----:B--2---:R-:W-:-:S02]  /*a0c0*/  @P2 FADD.FTZ R246, R230, R220 ;  /* 0x000000dce6f62221 */ /* 0x004fc40000010000 */
        /* <DEDUP_REMOVED lines=13> */
[C---:B------:R-:W-:Y:S02]  /*a1a0*/  FMUL.FTZ R230, R125.reuse, R124 ;  /* 0x0000007c7de67220 */ /* 0x040fe40000410000 */
[-C--:B------:R-:W-:Y:S02]  /*a1b0*/  FMUL.FTZ R125, R125, R220.reuse ;  /* 0x000000dc7d7d7220 */ /* 0x080fe40000410000 */
[C---:B------:R-:W-:Y:S02]  /*a1c0*/  FFMA.FTZ R242, R223.reuse, R220, -R230 ;  /* 0x000000dcdff27223 */ /* 0x040fe400000108e6 */
        /* <DEDUP_REMOVED lines=29> */
[----:B------:R0:W1:Y:S01]  /*a3a0*/  SHFL.IDX PT, R207, R228, RZ, 0x1f ;  /* 0x00001fffe4cf7589 */ /* 0x00006200000e0000 */
[C---:B------:R-:W-:Y:S02]  /*a3b0*/  FFMA.FTZ R251, R250.reuse, R211, -R251 ;  /* 0x000000d3fafb7223 */ /* 0x040fe400000108fb */
[----:B------:R-:W-:Y:S02]  /*a3c0*/  FFMA.FTZ R250, R250, R128, R242 ;  /* 0x00000080fafa7223 */ /* 0x000fe400000100f2 */
[----:B------:R-:W2:Y:S01]  /*a3d0*/  SHFL.DOWN PT, R242, R205, 0x1, 0x1f ;  /* 0x08201f00cdf27f89 */ /* 0x000ea200000e0000 */
        /* <DEDUP_REMOVED lines=8> */
[----:B0-----:R-:W-:Y:S02]  /*a460*/  FMUL.FTZ R228, R125, UR37 ;  /* 0x000000257de47c20 */ /* 0x001fe40008410000 */
[C---:B-1----:R-:W-:Y:S02]  /*a470*/  FMUL.FTZ R248, R207.reuse, R66 ;  /* 0x00000042cff87220 */ /* 0x042fe40000410000 */
[-C--:B------:R-:W-:Y:S02]  /*a480*/  FMUL.FTZ R250, R207, R67.reuse ;  /* 0x00000043cffa7220 */ /* 0x080fe40000410000 */
[----:B------:R-:W-:Y:S02]  /*a490*/  FFMA.FTZ R67, R206, R67, R248 ;  /* 0x00000043ce437223 */ /* 0x000fe400000100f8 */
[----:B--2---:R-:W-:-:S02]  /*a4a0*/  @P2 FADD.FTZ R163, R242, R249 ;  /* 0x000000f9f2a32221 */ /* 0x004fc40000010000 */
        /* <DEDUP_REMOVED lines=45> */
[----:B------:R-:W-:Y:S02]  /*a780*/  FADD.FTZ R130, R130, R163 ;  /* 0x000000a382827221 */ /* 0x000fe40000010000 */
[----:B------:R-:W-:Y:S02]  /*a790*/  FADD.FTZ R159, -R159, R246 ;  /* 0x000000f69f9f7221 */ /* 0x000fe40000010100 */
[----:B------:R-:W-:Y:S02]  /*a7a0*/  FADD.FTZ R131, RZ, R131 ;  /* 0x00000083ff837221 */ /* 0x000fe40000010000 */
[----:B------:R-:W-:-:S02]  /*a7b0*/  FFMA.FTZ R163, R60, R114, R248 ;  /* 0x000000723ca37223 */ /* 0x000fc400000100f8 */
[----:B------:R-:W-:Y:S02]  /*a7c0*/  FADD.FTZ R67, R245, R67 ;  /* 0x00000043f5437221 */ /* 0x000fe40000010000 */
[C---:B------:R-:W-:Y:S02]  /*a7d0*/  FMUL.FTZ R248, R132.reuse, -R159 ;  /* 0x8000009f84f87220 */ /* 0x040fe40000410000 */
[C---:B------:R-:W-:Y:S02]  /*a7e0*/  FMUL.FTZ R245, R132.reuse, R131 ;  /* 0x0000008384f57220 */ /* 0x040fe40000410000 */
[C---:B------:R-:W-:Y:S02]  /*a7f0*/  FMUL.FTZ R246, R132.reuse, R163 ;  /* 0x000000a384f67220 */ /* 0x040fe40000410000 */
[-C--:B------:R-:W-:Y:S02]  /*a800*/  FMUL.FTZ R132, R132, -R130.reuse ;  /* 0x8000008284847220 */ /* 0x080fe40000410000 */
[----:B------:R-:W-:-:S02]  /*a810*/  FFMA.FTZ R248, R162, R130, -R248 ;  /* 0x00000082a2f87223 */ /* 0x000fc400000108f8 */
[C---:B------:R-:W-:Y:S02]  /*a820*/  FFMA.FTZ R245, R162.reuse, R163, -R245 ;  /* 0x000000a3a2f57223 */ /* 0x040fe400000108f5 */
[C---:B------:R-:W-:Y:S02]  /*a830*/  FFMA.FTZ R246, R162.reuse, R131, R246 ;  /* 0x00000083a2f67223 */ /* 0x040fe400000100f6 */
        /* <DEDUP_REMOVED lines=9> */
[----:B------:R-:W-:-:S02]  /*a8d0*/  FMUL.FTZ R161, R199, R127 ;  /* 0x0000007fc7a17220 */ /* 0x000fc40000410000 */
[----:B------:R-:W-:Y:S02]  /*a8e0*/  FMUL.FTZ R199, R199, R206 ;  /* 0x000000cec7c77220 */ /* 0x000fe40000410000 */
[C---:B------:R-:W-:Y:S02]  /*a8f0*/  FMUL.FTZ R162, R133.reuse, -R197 ;  /* 0x800000c585a27220 */ /* 0x040fe40000410000 */
[----:B------:R-:W-:Y:S02]  /*a900*/  FMUL.FTZ R133, R133, -R198 ;  /* 0x800000c685857220 */ /* 0x000fe40000410000 */
[C---:B------:R-:W-:Y:S02]  /*a910*/  FFMA.FTZ R161, R186.reuse, R206, -R161 ;  /* 0x000000cebaa17223 */ /* 0x040fe400000108a1 */
[----:B------:R-:W-:Y:S02]  /*a920*/  FFMA.FTZ R199, R186, R127, R199 ;  /* 0x0000007fbac77223 */ /* 0x000fe400000100c7 */
[----:B------:R-:W-:-:S02]  /*a930*/  FFMA.FTZ R162, R134, R198, -R162 ;  /* 0x000000c686a27223 */ /* 0x000fc400000108a2 */
[----:B------:R-:W-:Y:S02]  /*a940*/  FFMA.FTZ R186, R134, R197, R133 ;  /* 0x000000c586ba7223 */ /* 0x000fe40000010085 */
[C---:B------:R-:W-:Y:S02]  /*a950*/  FMUL.FTZ R133, R127.reuse, UR37 ;  /* 0x000000257f857c20 */ /* 0x040fe40008410000 */
[----:B------:R-:W-:Y:S02]  /*a960*/  FMUL.FTZ R134, R127, UR36 ;  /* 0x000000247f867c20 */ /* 0x000fe40008410000 */
[----:B------:R-:W-:Y:S02]  /*a970*/  FADD.FTZ R184, R184, R162 ;  /* 0x000000a2b8b87221 */ /* 0x000fe40000010000 */
[----:B------:R-:W-:Y:S02]  /*a980*/  FADD.FTZ R185, -R185, R186 ;  /* 0x000000bab9b97221 */ /* 0x000fe40000010100 */
[----:B------:R-:W-:-:S02]  /*a990*/  FFMA.FTZ R133, R206, UR36, -R133 ;  /* 0x00000024ce857c23 */ /* 0x000fc40008010885 */
[----:B------:R-:W-:Y:S02]  /*a9a0*/  FFMA.FTZ R162, R206, UR37, R134 ;  /* 0x00000025cea27c23 */ /* 0x000fe40008010086 */
[C---:B------:R-:W-:Y:S02]  /*a9b0*/  FMUL.FTZ R134, R135.reuse, -R184 ;  /* 0x800000b887867220 */ /* 0x040fe40000410000 */
[----:B------:R-:W-:Y:S02]  /*a9c0*/  FMUL.FTZ R135, R135, -R185 ;  /* 0x800000b987877220 */ /* 0x000fe40000410000 */
[C---:B------:R-:W-:Y:S02]  /*a9d0*/  FFMA.FTZ R161, R187.reuse, R161, R243 ;  /* 0x000000a1bba17223 */ /* 0x040fe400000100f3 */
[C---:B------:R-:W-:Y:S02]  /*a9e0*/  FFMA.FTZ R199, -R187.reuse, R199, R244 ;  /* 0x000000c7bbc77223 */ /* 0x040fe400000101f4 */
[----:B------:R-:W-:-:S02]  /*a9f0*/  FMUL.FTZ R133, R187, R133 ;  /* 0x00000085bb857220 */ /* 0x000fc40000410000 */
[----:B------:R-:W-:Y:S02]  /*aa00*/  FFMA.FTZ R187, -R187, R162, -RZ ;  /* 0x000000a2bbbb7223 */ /* 0x000fe400000109ff */
        /* <DEDUP_REMOVED lines=8> */
[----:B------:R-:W-:Y:S02]  /*aa90*/  FMUL.FTZ R138, R129, UR37 ;  /* 0x00000025818a7c20 */ /* 0x000fe40008410000 */
[----:B------:R-:W-:Y:S02]  /*aaa0*/  FADD.FTZ R180, R180, R135 ;  /* 0x00000087b4b47221 */ /* 0x000fe40000010000 */
[----:B------:R-:W-:-:S02]  /*aab0*/  FADD.FTZ R137, -R181, R137 ;  /* 0x00000089b5897221 */ /* 0x000fc40000010100 */
[----:B------:R-:W-:Y:S02]  /*aac0*/  FFMA.FTZ R135, R205, UR36, -R138 ;  /* 0x00000024cd877c23 */ /* 0x000fe4000801088a */
[CC--:B------:R-:W-:Y:S02]  /*aad0*/  FMUL.FTZ R138, R139.reuse, -R180.reuse ;  /* 0x800000b48b8a7220 */ /* 0x0c0fe40000410000 */
[----:B------:R-:W-:Y:S02]  /*aae0*/  FMUL.FTZ R139, R139, -R137 ;  /* 0x800000898b8b7220 */ /* 0x000fe40000410000 */
[----:B------:R-:W-:Y:S02]  /*aaf0*/  FMUL.FTZ R134, R192, R129 ;  /* 0x00000081c0867220 */ /* 0x000fe40000410000 */
[C---:B------:R-:W-:Y:S02]  /*ab00*/  FFMA.FTZ R138, R140.reuse, R137, R138 ;  /* 0x000000898c8a7223 */ /* 0x040fe4000001008a */
[----:B------:R-:W-:-:S02]  /*ab10*/  FFMA.FTZ R139, R140, R180, -R139 ;  /* 0x000000b48c8b7223 */ /* 0x000fc4000001088b */
[----:B------:R-:W-:Y:S02]  /*ab20*/  FFMA.FTZ R134, R193, R205, -R134 ;  /* 0x000000cdc1867223 */ /* 0x000fe40000010886 */
[----:B------:R-:W-:Y:S02]  /*ab30*/  FMUL.FTZ R140, R189, R131 ;  /* 0x00000083bd8c7220 */ /* 0x000fe40000410000 */
[----:B------:R-:W-:Y:S02]  /*ab40*/  FADD.FTZ R138, -R179, R138 ;  /* 0x0000008ab38a7221 */ /* 0x000fe40000010100 */
[----:B------:R-:W-:Y:S02]  /*ab50*/  FADD.FTZ R178, R178, R139 ;  /* 0x0000008bb2b27221 */ /* 0x000fe40000010000 */
[----:B------:R-:W-:Y:S02]  /*ab60*/  FFMA.FTZ R134, R196, R134, R161 ;  /* 0x00000086c4867223 */ /* 0x000fe400000100a1 */
[----:B------:R-:W-:-:S02]  /*ab70*/  FFMA.FTZ R140, R191, R163, -R140 ;  /* 0x000000a3bf8c7223 */ /* 0x000fc4000001088c */
[C---:B------:R-:W-:Y:S02]  /*ab80*/  FMUL.FTZ R139, R141.reuse, -R138 ;  /* 0x8000008a8d8b7220 */ /* 0x040fe40000410000 */
[----:B------:R-:W-:Y:S02]  /*ab90*/  FMUL.FTZ R141, R141, -R178 ;  /* 0x800000b28d8d7220 */ /* 0x000fe40000410000 */
[----:B------:R-:W-:Y:S02]  /*aba0*/  FFMA.FTZ R134, R195, R140, R134 ;  /* 0x0000008cc3867223 */ /* 0x000fe40000010086 */
[C---:B------:R-:W-:Y:S02]  /*abb0*/  FFMA.FTZ R140, R142.reuse, R178, -R139 ;  /* 0x000000b28e8c7223 */ /* 0x040fe4000001088b */
[----:B------:R-:W-:Y:S02]  /*abc0*/  FFMA.FTZ R141, R142, R138, R141 ;  /* 0x0000008a8e8d7223 */ /* 0x000fe4000001008d */
[----:B------:R-:W-:-:S02]  /*abd0*/  FADD.FTZ R177, R177, R140 ;  /* 0x0000008cb1b17221 */ /* 0x000fc40000010000 */
[----:B------:R-:W-:Y:S02]  /*abe0*/  FADD.FTZ R141, -R176, R141 ;  /* 0x0000008db08d7221 */ /* 0x000fe40000010100 */
[----:B------:R-:W-:Y:S02]  /*abf0*/  FMUL.FTZ R142, R131, UR37 ;  /* 0x00000025838e7c20 */ /* 0x000fe40008410000 */
[C---:B------:R-:W-:Y:S02]  /*ac00*/  FMUL.FTZ R139, R143.reuse, -R177 ;  /* 0x800000b18f8b7220 */ /* 0x040fe40000410000 */
[-C--:B------:R-:W-:Y:S02]  /*ac10*/  FMUL.FTZ R143, R143, -R141.reuse ;  /* 0x8000008d8f8f7220 */ /* 0x080fe40000410000 */
[----:B------:R-:W-:Y:S02]  /*ac20*/  FFMA.FTZ R140, R163, UR36, -R142 ;  /* 0x00000024a38c7c23 */ /* 0x000fe4000801088e */
[----:B------:R-:W-:-:S02]  /*ac30*/  FFMA.FTZ R142, R144, R141, R139 ;  /* 0x0000008d908e7223 */ /* 0x000fc4000001008b */
[----:B------:R-:W-:Y:S02]  /*ac40*/  FFMA.FTZ R143, R144, R177, -R143 ;  /* 0x000000b1908f7223 */ /* 0x000fe4000001088f */
[----:B------:R-:W-:Y:S02]  /*ac50*/  FADD.FTZ R142, -R175, R142 ;  /* 0x0000008eaf8e7221 */ /* 0x000fe40000010100 */
[----:B------:R-:W-:Y:S02]  /*ac60*/  FADD.FTZ R174, R174, R143 ;  /* 0x0000008faeae7221 */ /* 0x000fe40000010000 */
[----:B------:R-:W-:Y:S02]  /*ac70*/  FADD.FTZ R246, RZ, R246 ;  /* 0x000000f6fff67221 */ /* 0x000fe40000010000 */
[C---:B------:R-:W-:Y:S02]  /*ac80*/  FMUL.FTZ R139, R145.reuse, -R142 ;  /* 0x8000008e918b7220 */ /* 0x040fe40000410000 */
[----:B------:R-:W-:-:S02]  /*ac90*/  FMUL.FTZ R145, R145, -R174 ;  /* 0x800000ae91917220 */ /* 0x000fc40000410000 */
[----:B------:R-:W-:Y:S02]  /*aca0*/  FFMA.FTZ R245, R59, R115, R245 ;  /* 0x000000733bf57223 */ /* 0x000fe400000100f5 */
[----:B------:R-:W-:Y:S02]  /*acb0*/  FFMA.FTZ R139, R146, R174, -R139 ;  /* 0x000000ae928b7223 */ /* 0x000fe4000001088b */
[----:B------:R-:W-:Y:S02]  /*acc0*/  FMUL.FTZ R144, R246, UR37 ;  /* 0x00000025f6907c20 */ /* 0x000fe40008410000 */
[----:B------:R-:W-:Y:S02]  /*acd0*/  FFMA.FTZ R146, R146, R142, R145 ;  /* 0x0000008e92927223 */ /* 0x000fe40000010091 */
[----:B------:R-:W-:Y:S02]  /*ace0*/  FFMA.FTZ R145, R245, UR36, -R144 ;  /* 0x00000024f5917c23 */ /* 0x000fe40008010890 */
[----:B------:R-:W-:-:S02]  /*acf0*/  FADD.FTZ R173, -R173, R146 ;  /* 0x00000092adad7221 */ /* 0x000fc40000010100 */
[----:B------:R-:W-:Y:S02]  /*ad00*/  FADD.FTZ R139, R172, R139 ;  /* 0x0000008bac8b7221 */ /* 0x000fe40000010000 */
[----:B------:R-:W-:Y:S02]  /*ad10*/  FMUL.FTZ R144, R194, R145 ;  /* 0x00000091c2907220 */ /* 0x000fe40000410000 */
[C---:B------:R-:W-:Y:S02]  /*ad20*/  FMUL.FTZ R145, R147.reuse, -R173 ;  /* 0x800000ad93917220 */ /* 0x040fe40000410000 */
[-C--:B------:R-:W-:Y:S02]  /*ad30*/  FMUL.FTZ R147, R147, -R139.reuse ;  /* 0x8000008b93937220 */ /* 0x080fe40000410000 */
[C---:B------:R-:W-:Y:S02]  /*ad40*/  FFMA.FTZ R145, R148.reuse, R139, -R145 ;  /* 0x0000008b94917223 */ /* 0x040fe40000010891 */
[----:B------:R-:W-:Y:S01]  /*ad50*/  FFMA.FTZ R146, R148, R173, R147 ;  /* 0x000000ad94927223 */ /* 0x000fe20000010093 */
[----:B------:R-:W-:Y:S01]  /*ad60*/  MOV R148, UR7 ;  /* 0x0000000700947c02 */ /* 0x000fe20008000f00 */
[----:B------:R-:W-:-:S02]  /*ad70*/  FADD.FTZ R170, R170, R145 ;  /* 0x00000091aaaa7221 */ /* 0x000fc40000010000 */
[----:B------:R-:W-:Y:S02]  /*ad80*/  FADD.FTZ R146, -R171, R146 ;  /* 0x00000092ab927221 */ /* 0x000fe40000010100 */
[----:B------:R0:W-:Y:S01]  /*ad90*/  @!P0 STS.128 [R148.X16+0x2e10], R64 ;  /* 0x002e104094008388 */ /* 0x0001e2000000cc00 */
[----:B------:R-:W-:Y:S02]  /*ada0*/  FMUL.FTZ R143, R190, R246 ;  /* 0x000000f6be8f7220 */ /* 0x000fe40000410000 */
[C---:B------:R-:W-:Y:S02]  /*adb0*/  FMUL.FTZ R145, R149.reuse, -R146 ;  /* 0x8000009295917220 */ /* 0x040fe40000410000 */
[-C--:B------:R-:W-:Y:S02]  /*adc0*/  FMUL.FTZ R149, R149, -R170.reuse ;  /* 0x800000aa95957220 */ /* 0x080fe40000410000 */
[C---:B------:R-:W-:Y:S02]  /*add0*/  FFMA.FTZ R145, R150.reuse, R170, -R145 ;  /* 0x000000aa96917223 */ /* 0x040fe40000010891 */
[----:B------:R-:W-:-:S02]  /*ade0*/  FFMA.FTZ R150, R150, R146, R149 ;  /* 0x0000009296967223 */ /* 0x000fc40000010095 */
[----:B------:R-:W-:Y:S02]  /*adf0*/  FADD.FTZ R145, R168, R145 ;  /* 0x00000091a8917221 */ /* 0x000fe40000010000 */
[----:B------:R-:W-:Y:S02]  /*ae00*/  FADD.FTZ R169, -R169, R150 ;  /* 0x00000096a9a97221 */ /* 0x000fe40000010100 */
[----:B------:R-:W-:Y:S02]  /*ae10*/  FMUL.FTZ R161, R190, R245 ;  /* 0x000000f5bea17220 */ /* 0x000fe40000410000 */
[C---:B0-----:R-:W-:Y:S02]  /*ae20*/  FMUL.FTZ R64, R151.reuse, -R145 ;  /* 0x8000009197407220 */ /* 0x041fe40000410000 */
        /* <DEDUP_REMOVED lines=17> */
[C---:B------:R-:W-:Y:S02]  /*af40*/  FFMA.FTZ R143, R188.reuse, R245, -R143 ;  /* 0x000000f5bc8f7223 */ /* 0x040fe4000001088f */
[----:B------:R-:W-:Y:S02]  /*af50*/  FFMA.FTZ R161, R188, R246, R161 ;  /* 0x000000f6bca17223 */ /* 0x000fe400000100a1 */
[----:B------:R-:W-:-:S02]  /*af60*/  FMUL.FTZ R65, R157, -R66 ;  /* 0x800000429d417220 */ /* 0x000fc40000410000 */
[-C--:B------:R-:W-:Y:S02]  /*af70*/  FMUL.FTZ R157, R157, -R204.reuse ;  /* 0x800000cc9d9d7220 */ /* 0x080fe40000410000 */
[C---:B------:R-:W-:Y:S02]  /*af80*/  FMUL.FTZ R179, R194.reuse, R143 ;  /* 0x0000008fc2b37220 */ /* 0x040fe40000410000 */
[----:B------:R-:W-:Y:S01]  /*af90*/  FMUL.FTZ R143, R194, R161 ;  /* 0x000000a1c28f7220 */ /* 0x000fe20000410000 */
[----:B------:R-:W-:Y:S01]  /*afa0*/  SHF.L.U32 R161, R109, 0x5, RZ ;  /* 0x000000056da17819 */ /* 0x000fe200000006ff */
[C---:B------:R-:W-:Y:S02]  /*afb0*/  FFMA.FTZ R65, R158.reuse, R204, -R65 ;  /* 0x000000cc9e417223 */ /* 0x040fe40000010841 */
[----:B------:R-:W-:Y:S01]  /*afc0*/  FFMA.FTZ R158, R158, R66, R157 ;  /* 0x000000429e9e7223 */ /* 0x000fe2000001009d */
[----:B------:R-:W-:Y:S01]  /*afd0*/  LEA.HI.SX32 R147, R161, R161, 0x1b ;  /* 0x000000a1a1937211 */ /* 0x000fe200078fdaff */
[----:B------:R-:W-:-:S02]  /*afe0*/  FADD.FTZ R151, R226, R65 ;  /* 0x00000041e2977221 */ /* 0x000fc40000010000 */
[----:B------:R-:W-:Y:S02]  /*aff0*/  FADD.FTZ R225, -R225, R158 ;  /* 0x0000009ee1e17221 */ /* 0x000fe40000010100 */
[----:B------:R-:W-:Y:S01]  /*b000*/  FMUL.FTZ R136, R129, UR36 ;  /* 0x0000002481887c20 */ /* 0x000fe20008410000 */
[----:B------:R0:W-:Y:S01]  /*b010*/  STS [R147.X4+0x8a0], R133 ;  /* 0x0008a08593007388 */ /* 0x0001e20000004800 */
[----:B------:R-:W-:Y:S02]  /*b020*/  FMUL.FTZ R135, R196, R135 ;  /* 0x00000087c4877220 */ /* 0x000fe40000410000 */
[----:B------:R-:W-:Y:S01]  /*b030*/  FMUL.FTZ R148, R77, R204 ;  /* 0x000000cc4d947220 */ /* 0x000fe20000410000 */
[----:B------:R-:W-:Y:S01]  /*b040*/  STS [R147.X4+0x8b8], R144 ;  /* 0x0008b89093007388 */ /* 0x000fe20000004800 */
[----:B------:R-:W-:Y:S02]  /*b050*/  FMUL.FTZ R65, R78, R225 ;  /* 0x000000e14e417220 */ /* 0x000fe40000410000 */
[----:B------:R-:W-:Y:S01]  /*b060*/  FFMA.FTZ R136, R205, UR37, R136 ;  /* 0x00000025cd887c23 */ /* 0x000fe20008010088 */
[----:B------:R1:W-:Y:S01]  /*b070*/  STS [R147.X4+0x8a8], R135 ;  /* 0x0008a88793007388 */ /* 0x0003e20000004800 */
[----:B------:R-:W-:-:S02]  /*b080*/  FFMA.FTZ R153, -R77, R9, R222 ;  /* 0x000000094d997223 */ /* 0x000fc400000101de */
[----:B0-----:R-:W-:Y:S01]  /*b090*/  FMUL.FTZ R133, R78, R151 ;  /* 0x000000974e857220 */ /* 0x001fe20000410000 */
[----:B------:R-:W-:Y:S01]  /*b0a0*/  STS [R147.X4+0x86c], R209 ;  /* 0x00086cd193007388 */ /* 0x000fe20000004800 */
[----:B------:R-:W-:Y:S02]  /*b0b0*/  FMUL.FTZ R150, R77, R66 ;  /* 0x000000424d967220 */ /* 0x000fe40000410000 */
[----:B------:R-:W-:Y:S01]  /*b0c0*/  FMUL.FTZ R152, R117, R148 ;  /* 0x0000009475987220 */ /* 0x000fe20000410000 */
[----:B------:R-:W-:Y:S01]  /*b0d0*/  STS [R147.X4+0x840], R240 ;  /* 0x000840f093007388 */ /* 0x000fe20000004800 */
[C---:B------:R-:W-:Y:S02]  /*b0e0*/  FMUL.FTZ R67, R116.reuse, R65 ;  /* 0x0000004174437220 */ /* 0x040fe40000410000 */
[----:B-1----:R-:W-:Y:S01]  /*b0f0*/  FMUL.FTZ R135, R116, R133 ;  /* 0x0000008574877220 */ /* 0x002fe20000410000 */
[----:B------:R-:W-:Y:S01]  /*b100*/  STS [R147.X4+0x844], R237 ;  /* 0x000844ed93007388 */ /* 0x000fe20000004800 */
[----:B------:R-:W-:-:S02]  /*b110*/  FFMA.FTZ R136, -R196, R136, -RZ ;  /* 0x00000088c4887223 */ /* 0x000fc400000109ff */
[----:B------:R-:W-:Y:S01]  /*b120*/  FMUL.FTZ R140, R195, R140 ;  /* 0x0000008cc38c7220 */ /* 0x000fe20000410000 */
[----:B------:R-:W-:Y:S01]  /*b130*/  STS [R147.X4+0x848], R239 ;  /* 0x000848ef93007388 */ /* 0x000fe20000004800 */
[-C--:B------:R-:W-:Y:S02]  /*b140*/  FFMA.FTZ R152, R153, R150.reuse, -R152 ;  /* 0x0000009699987223 */ /* 0x080fe40000010898 */
[----:B------:R-:W-:Y:S01]  /*b150*/  FMUL.FTZ R150, R117, R150 ;  /* 0x0000009675967220 */ /* 0x000fe20000410000 */
[----:B------:R0:W-:Y:S01]  /*b160*/  STS [R147.X4+0x8ac], R136 ;  /* 0x0008ac8893007388 */ /* 0x0001e20000004800 */
[C---:B------:R-:W-:Y:S02]  /*b170*/  FFMA.FTZ R67, R212.reuse, R133, R67 ;  /* 0x00000085d4437223 */ /* 0x040fe40000010043 */
[----:B------:R-:W-:Y:S01]  /*b180*/  FFMA.FTZ R65, R212, R65, -R135 ;  /* 0x00000041d4417223 */ /* 0x000fe20000010887 */
[----:B------:R1:W-:Y:S01]  /*b190*/  STS [R147.X4+0x8b0], R140 ;  /* 0x0008b08c93007388 */ /* 0x0003e20000004800 */
[----:B------:R-:W-:-:S02]  /*b1a0*/  FMUL.FTZ R155, R76, R165 ;  /* 0x000000a54c9b7220 */ /* 0x000fc40000410000 */
[----:B------:R-:W-:Y:S01]  /*b1b0*/  FFMA.FTZ R150, R153, R148, R150 ;  /* 0x0000009499967223 */ /* 0x000fe20000010096 */
[----:B------:R-:W-:Y:S01]  /*b1c0*/  STS [R147.X4+0x84c], R208 ;  /* 0x00084cd093007388 */ /* 0x000fe20000004800 */
[----:B------:R-:W-:Y:S02]  /*b1d0*/  FADD.FTZ R67, RZ, R67 ;  /* 0x00000043ff437221 */ /* 0x000fe40000010000 */
[C---:B------:R-:W-:Y:S01]  /*b1e0*/  FMUL.FTZ R135, R76.reuse, R149 ;  /* 0x000000954c877220 */ /* 0x040fe20000410000 */
[----:B------:R-:W-:Y:S01]  /*b1f0*/  STS [R147.X4+0x850], R238 ;  /* 0x000850ee93007388 */ /* 0x000fe20000004800 */
[----:B0-----:R-:W-:Y:S02]  /*b200*/  FFMA.FTZ R136, -R76, R8, R213 ;  /* 0x000000084c887223 */ /* 0x001fe400000101d5 */
[----:B-1----:R-:W-:Y:S01]  /*b210*/  FMUL.FTZ R140, R118, R155 ;  /* 0x0000009b768c7220 */ /* 0x002fe20000410000 */
[----:B------:R-:W-:Y:S01]  /*b220*/  STS [R147.X4+0x854], R215 ;  /* 0x000854d793007388 */ /* 0x000fe20000004800 */
[----:B------:R-:W-:-:S02]  /*b230*/  FADD.FTZ R65, RZ, R65 ;  /* 0x00000041ff417221 */ /* 0x000fc40000010000 */
[----:B------:R-:W-:Y:S01]  /*b240*/  FADD.FTZ R67, R67, R150 ;  /* 0x0000009643437221 */ /* 0x000fe20000010000 */
[----:B------:R-:W-:Y:S01]  /*b250*/  STS [R147.X4+0x858], R236 ;  /* 0x000858ec93007388 */ /* 0x000fe20000004800 */
[----:B------:R-:W-:Y:S02]  /*b260*/  FMUL.FTZ R192, R192, R205 ;  /* 0x000000cdc0c07220 */ /* 0x000fe40000410000 */
[-C--:B------:R-:W-:Y:S01]  /*b270*/  FMUL.FTZ R150, R118, R135.reuse ;  /* 0x0000008776967220 */ /* 0x080fe20000410000 */
[----:B------:R-:W-:Y:S01]  /*b280*/  STS [R147.X4+0x85c], R233 ;  /* 0x00085ce993007388 */ /* 0x000fe20000004800 */
[----:B------:R-:W-:Y:S02]  /*b290*/  FFMA.FTZ R140, R136, R135, R140 ;  /* 0x00000087888c7223 */ /* 0x000fe4000001008c */
[----:B------:R-:W-:Y:S01]  /*b2a0*/  FADD.FTZ R65, R65, R152 ;  /* 0x0000009841417221 */ /* 0x000fe20000010000 */
[----:B------:R-:W-:Y:S01]  /*b2b0*/  STS [R147.X4+0x860], R235 ;  /* 0x000860eb93007388 */ /* 0x000fe20000004800 */
[----:B------:R-:W-:-:S02]  /*b2c0*/  FMUL.FTZ R152, R75, R64 ;  /* 0x000000404b987220 */ /* 0x000fc40000410000 */
[----:B------:R-:W-:Y:S01]  /*b2d0*/  FMUL.FTZ R249, R126, UR37 ;  /* 0x000000257ef97c20 */ /* 0x000fe20008410000 */
[----:B------:R-:W-:Y:S01]  /*b2e0*/  STS [R147.X4+0x864], R218 ;  /* 0x000864da93007388 */ /* 0x000fe20000004800 */
[----:B------:R-:W-:Y:S02]  /*b2f0*/  FFMA.FTZ R192, R193, R129, R192 ;  /* 0x00000081c1c07223 */ /* 0x000fe400000100c0 */
[----:B------:R-:W-:Y:S01]  /*b300*/  FMUL.FTZ R162, R189, R163 ;  /* 0x000000a3bda27220 */ /* 0x000fe20000410000 */
[----:B------:R-:W-:Y:S01]  /*b310*/  STS [R147.X4+0x868], R234 ;  /* 0x000868ea93007388 */ /* 0x000fe20000004800 */
[----:B------:R-:W-:Y:S02]  /*b320*/  FFMA.FTZ R150, R136, R155, -R150 ;  /* 0x0000009b88967223 */ /* 0x000fe40000010896 */
[----:B------:R-:W-:Y:S01]  /*b330*/  FADD.FTZ R67, R67, R140 ;  /* 0x0000008c43437221 */ /* 0x000fe20000010000 */
        /* <DEDUP_REMOVED lines=8> */
[----:B------:R-:W-:Y:S01]  /*b3c0*/  FFMA.FTZ R192, -R196, R192, R199 ;  /* 0x000000c0c4c07223 */ /* 0x000fe200000101c7 */
[----:B------:R-:W-:Y:S01]  /*b3d0*/  STS [R147.X4+0x87c], R210 ;  /* 0x00087cd293007388 */ /* 0x000fe20000004800 */
[----:B------:R-:W-:-:S02]  /*b3e0*/  FFMA.FTZ R162, R191, R131, R162 ;  /* 0x00000083bfa27223 */ /* 0x000fc400000100a2 */
[-C--:B------:R-:W-:Y:S01]  /*b3f0*/  FMUL.FTZ R156, R119, R140.reuse ;  /* 0x0000008c779c7220 */ /* 0x080fe20000410000 */
[----:B------:R-:W-:Y:S01]  /*b400*/  STS [R147.X4+0x880], R230 ;  /* 0x000880e693007388 */ /* 0x000fe20000004800 */
[----:B------:R-:W-:Y:S02]  /*b410*/  FMUL.FTZ R161, R74, R169 ;  /* 0x000000a94aa17220 */ /* 0x000fe40000410000 */
[----:B------:R-:W-:Y:S01]  /*b420*/  FFMA.FTZ R154, R155, R140, R154 ;  /* 0x0000008c9b9a7223 */ /* 0x000fe2000001009a */
[----:B------:R-:W-:Y:S01]  /*b430*/  STS [R147.X4+0x884], R224 ;  /* 0x000884e093007388 */ /* 0x000fe20000004800 */
[----:B------:R-:W-:Y:S02]  /*b440*/  FMUL.FTZ R158, R120, R157 ;  /* 0x0000009d789e7220 */ /* 0x000fe40000410000 */
[----:B------:R-:W-:Y:S01]  /*b450*/  FMUL.FTZ R160, R200, R249 ;  /* 0x000000f9c8a07220 */ /* 0x000fe20000410000 */
[----:B------:R-:W-:Y:S01]  /*b460*/  STS [R147.X4+0x890], R242 ;  /* 0x000890f293007388 */ /* 0x000fe20000004800 */
[----:B------:R-:W-:-:S02]  /*b470*/  FFMA.FTZ R192, -R195, R162, R192 ;  /* 0x000000a2c3c07223 */ /* 0x000fc400000101c0 */
[----:B------:R-:W-:Y:S01]  /*b480*/  FMUL.FTZ R162, R131, UR36 ;  /* 0x0000002483a27c20 */ /* 0x000fe20008410000 */
[----:B------:R0:W-:Y:S01]  /*b490*/  STS [R147.X4+0x898], R160 ;  /* 0x000898a093007388 */ /* 0x0001e20000004800 */
[----:B------:R-:W-:Y:S02]  /*b4a0*/  FFMA.FTZ R156, R155, R152, -R156 ;  /* 0x000000989b9c7223 */ /* 0x000fe4000001089c */
[----:B------:R-:W-:Y:S01]  /*b4b0*/  FADD.FTZ R65, R65, R150 ;  /* 0x0000009641417221 */ /* 0x000fe20000010000 */
[----:B------:R-:W-:Y:S01]  /*b4c0*/  STS [R147.X4+0x894], R241 ;  /* 0x000894f193007388 */ /* 0x000fe20000004800 */
[----:B------:R-:W-:Y:S02]  /*b4d0*/  FADD.FTZ R67, R67, R154 ;  /* 0x0000009a43437221 */ /* 0x000fe40000010000 */
[-C--:B------:R-:W-:Y:S01]  /*b4e0*/  FFMA.FTZ R158, R214, R161.reuse, -R158 ;  /* 0x000000a1d69e7223 */ /* 0x080fe2000001089e */
[----:B------:R1:W-:Y:S01]  /*b4f0*/  STS [R147.X4+0x8a4], R187 ;  /* 0x0008a4bb93007388 */ /* 0x0003e20000004800 */
[----:B------:R-:W-:-:S02]  /*b500*/  FMUL.FTZ R161, R120, R161 ;  /* 0x000000a178a17220 */ /* 0x000fc40000410000 */
[C---:B------:R-:W-:Y:S02]  /*b510*/  FMUL.FTZ R154, R73.reuse, R146 ;  /* 0x00000092499a7220 */ /* 0x040fe40000410000 */
[----:B------:R-:W-:Y:S02]  /*b520*/  FMUL.FTZ R150, R73, R170 ;  /* 0x000000aa49967220 */ /* 0x000fe40000410000 */
[----:B------:R-:W-:Y:S02]  /*b530*/  FFMA.FTZ R162, R163, UR37, R162 ;  /* 0x00000025a3a27c23 */ /* 0x000fe400080100a2 */
[----:B------:R-:W-:Y:S02]  /*b540*/  FADD.FTZ R65, R65, R156 ;  /* 0x0000009c41417221 */ /* 0x000fe40000010000 */
[----:B------:R-:W-:Y:S02]  /*b550*/  FFMA.FTZ R152, R214, R157, R161 ;  /* 0x0000009dd6987223 */ /* 0x000fe400000100a1 */
[----:B0-----:R-:W-:-:S02]  /*b560*/  FMUL.FTZ R160, R121, R154 ;  /* 0x0000009a79a07220 */ /* 0x001fc40000410000 */
[----:B------:R-:W-:Y:S02]  /*b570*/  FMUL.FTZ R156, R121, R150 ;  /* 0x00000096799c7220 */ /* 0x000fe40000410000 */
[----:B------:R-:W-:Y:S02]  /*b580*/  FMUL.FTZ R161, R72, R139 ;  /* 0x0000008b48a17220 */ /* 0x000fe40000410000 */
[----:B------:R-:W-:Y:S02]  /*b590*/  FFMA.FTZ R195, -R195, R162, -RZ ;  /* 0x000000a2c3c37223 */ /* 0x000fe400000109ff */
[----:B------:R-:W-:Y:S02]  /*b5a0*/  FMUL.FTZ R162, R246, UR36 ;  /* 0x00000024f6a27c20 */ /* 0x000fe40008410000 */
[----:B------:R-:W-:Y:S01]  /*b5b0*/  FADD.FTZ R67, R67, R152 ;  /* 0x0000009843437221 */ /* 0x000fe20000010000 */
[----:B------:R-:W-:Y:S01]  /*b5c0*/  STS [R147.X4+0x8b4], R195 ;  /* 0x0008b4c393007388 */ /* 0x000fe20000004800 */
[----:B------:R-:W-:-:S02]  /*b5d0*/  FFMA.FTZ R160, R217, R150, R160 ;  /* 0x00000096d9a07223 */ /* 0x000fc400000100a0 */
[----:B------:R-:W-:Y:S02]  /*b5e0*/  FFMA.FTZ R156, R217, R154, -R156 ;  /* 0x0000009ad99c7223 */ /* 0x000fe4000001089c */
[----:B------:R-:W-:Y:S02]  /*b5f0*/  FADD.FTZ R65, R65, R158 ;  /* 0x0000009e41417221 */ /* 0x000fe40000010000 */
[C---:B------:R-:W-:Y:S02]  /*b600*/  FFMA.FTZ R152, -R72.reuse, R4, R221 ;  /* 0x0000000448987223 */ /* 0x040fe400000101dd */
[----:B------:R-:W-:Y:S02]  /*b610*/  FMUL.FTZ R171, R72, R173 ;  /* 0x000000ad48ab7220 */ /* 0x000fe40000410000 */
[----:B------:R-:W-:Y:S02]  /*b620*/  FMUL.FTZ R154, R122, R161 ;  /* 0x000000a17a9a7220 */ /* 0x000fe40000410000 */
[----:B------:R-:W-:-:S02]  /*b630*/  FMUL.FTZ R144, R71, R174 ;  /* 0x000000ae47907220 */ /* 0x000fc40000410000 */
[----:B------:R-:W-:Y:S02]  /*b640*/  FFMA.FTZ R175, R245, UR37, R162 ;  /* 0x00000025f5af7c23 */ /* 0x000fe400080100a2 */
[----:B------:R-:W-:Y:S02]  /*b650*/  FADD.FTZ R67, R67, R160 ;  /* 0x000000a043437221 */ /* 0x000fe40000010000 */
[----:B------:R-:W-:Y:S02]  /*b660*/  FMUL.FTZ R167, R70, R177 ;  /* 0x000000b146a77220 */ /* 0x000fe40000410000 */
[----:B------:R-:W-:Y:S02]  /*b670*/  FMUL.FTZ R160, R71, R142 ;  /* 0x0000008e47a07220 */ /* 0x000fe40000410000 */
[----:B------:R-:W-:Y:S02]  /*b680*/  FFMA.FTZ R158, R152, R171, -R154 ;  /* 0x000000ab989e7223 */ /* 0x000fe4000001089a */
[----:B------:R-:W-:-:S02]  /*b690*/  FMUL.FTZ R162, R123, R144 ;  /* 0x000000907ba27220 */ /* 0x000fc40000410000 */
[----:B------:R-:W-:Y:S01]  /*b6a0*/  FADD.FTZ R65, R65, R156 ;  /* 0x0000009c41417221 */ /* 0x000fe20000010000 */
[----:B------:R-:W-:Y:S01]  /*b6b0*/  MOV R156, UR39 ;  /* 0x00000027009c7c02 */ /* 0x000fe20008000f00 */
[----:B------:R-:W-:Y:S02]  /*b6c0*/  FFMA.FTZ R194, -R194, R175, -RZ ;  /* 0x000000afc2c27223 */ /* 0x000fe400000109ff */
[----:B------:R-:W-:Y:S01]  /*b6d0*/  FMUL.FTZ R175, R70, R141 ;  /* 0x0000008d46af7220 */ /* 0x000fe20000410000 */
[----:B------:R-:W-:Y:S01]  /*b6e0*/  LEA R181, R156, -R109, 0x1 ;  /* 0x8000006d9cb57211 */ /* 0x000fe200078e08ff */
[----:B------:R-:W-:Y:S01]  /*b6f0*/  FMUL.FTZ R164, R124, R167 ;  /* 0x000000a77ca47220 */ /* 0x000fe20000410000 */
[----:B------:R-:W-:Y:S01]  /*b700*/  STS [R147.X4+0x8bc], R194 ;  /* 0x0008bcc293007388 */ /* 0x000fe20000004800 */
[----:B------:R-:W-:Y:S01]  /*b710*/  FFMA.FTZ R162, R219, R160, -R162 ;  /* 0x000000a0dba27223 */ /* 0x000fe200000108a2 */
[----:B------:R-:W-:Y:S01]  /*b720*/  ISETP.GE.AND P0, PT, R181, 0x1, PT ;  /* 0x00000001b500780c */ /* 0x000fe20003f06270 */
[----:B------:R-:W-:-:S02]  /*b730*/  FADD.FTZ R65, R65, R158 ;  /* 0x0000009e41417221 */ /* 0x000fc40000010000 */
[----:B------:R-:W-:Y:S02]  /*b740*/  FFMA.FTZ R164, R220, R175, -R164 ;  /* 0x000000afdca47223 */ /* 0x000fe400000108a4 */
[----:B------:R-:W-:Y:S02]  /*b750*/  FADD.FTZ R65, R65, R162 ;  /* 0x000000a241417221 */ /* 0x000fe40000010000 */
[----:B------:R-:W-:Y:S02]  /*b760*/  FMUL.FTZ R171, R122, R171 ;  /* 0x000000ab7aab7220 */ /* 0x000fe40000410000 */
[----:B------:R-:W-:Y:S02]  /*b770*/  FADD.FTZ R209, R65, R164 ;  /* 0x000000a441d17221 */ /* 0x000fe40000010000 */
[----:B------:R-:W-:Y:S02]  /*b780*/  FFMA.FTZ R154, R152, R161, R171 ;  /* 0x000000a1989a7223 */ /* 0x000fe400000100ab */
[----:B------:R-:W-:-:S02]  /*b790*/  FMUL.FTZ R160, R123, R160 ;  /* 0x000000a07ba07220 */ /* 0x000fc40000410000 */
[----:B------:R-:W-:Y:S02]  /*b7a0*/  FMUL.FTZ R65, R159, UR43 ;  /* 0x0000002b9f417c20 */ /* 0x000fe40008410000 */
[----:B------:R-:W-:Y:S02]  /*b7b0*/  FMUL.FTZ R252, R125, UR36 ;  /* 0x000000247dfc7c20 */ /* 0x000fe40008410000 */
[----:B------:R-:W-:Y:S02]  /*b7c0*/  FMUL.FTZ R202, R126, UR36 ;  /* 0x000000247eca7c20 */ /* 0x000fe40008410000 */
[----:B------:R-:W-:Y:S02]  /*b7d0*/  FADD.FTZ R67, R67, R154 ;  /* 0x0000009a43437221 */ /* 0x000fe40000010000 */
[----:B------:R-:W-:Y:S02]  /*b7e0*/  FFMA.FTZ R160, R219, R144, R160 ;  /* 0x00000090dba07223 */ /* 0x000fe400000100a0 */
[----:B------:R-:W-:-:S02]  /*b7f0*/  FFMA.FTZ R172, R130, UR45, R65 ;  /* 0x0000002d82ac7c23 */ /* 0x000fc40008010041 */
[----:B------:R-:W-:Y:S02]  /*b800*/  FMUL.FTZ R65, R197, UR43 ;  /* 0x0000002bc5417c20 */ /* 0x000fe40008410000 */
[C---:B------:R-:W-:Y:S02]  /*b810*/  FFMA.FTZ R228, R223.reuse, UR36, -R228 ;  /* 0x00000024dfe47c23 */ /* 0x040fe400080108e4 */
[----:B------:R-:W-:Y:S02]  /*b820*/  FFMA.FTZ R252, R223, UR37, R252 ;  /* 0x00000025dffc7c23 */ /* 0x000fe400080100fc */
[----:B------:R-:W-:Y:S02]  /*b830*/  FFMA.FTZ R202, R207, UR37, R202 ;  /* 0x00000025cfca7c23 */ /* 0x000fe400080100ca */
[----:B------:R-:W-:Y:S02]  /*b840*/  FADD.FTZ R67, R67, R160 ;  /* 0x000000a043437221 */ /* 0x000fe40000010000 */
[----:B------:R-:W-:-:S02]  /*b850*/  FFMA.FTZ R160, R198, UR45, R65 ;  /* 0x0000002dc6a07c23 */ /* 0x000fc40008010041 */
[----:B------:R-:W-:Y:S02]  /*b860*/  FMUL.FTZ R175, R124, R175 ;  /* 0x000000af7caf7220 */ /* 0x000fe40000410000 */
[----:B------:R-:W-:Y:S02]  /*b870*/  FMUL.FTZ R65, R185, UR43 ;  /* 0x0000002bb9417c20 */ /* 0x000fe40008410000 */
[C---:B------:R-:W-:Y:S02]  /*b880*/  FMUL.FTZ R228, R227.reuse, R228 ;  /* 0x000000e4e3e47220 */ /* 0x040fe40000410000 */
[----:B------:R-:W-:Y:S02]  /*b890*/  FFMA.FTZ R227, -R227, R252, -RZ ;  /* 0x000000fce3e37223 */ /* 0x000fe400000109ff */
[----:B------:R-:W-:Y:S01]  /*b8a0*/  FFMA.FTZ R200, -R200, R202, -RZ ;  /* 0x000000cac8c87223 */ /* 0x000fe200000109ff */
[----:B------:R-:W-:Y:S01]  /*b8b0*/  STS [R147.X4+0x888], R228 ;  /* 0x000888e493007388 */ /* 0x000fe20000004800 */
[----:B------:R-:W-:-:S02]  /*b8c0*/  FFMA.FTZ R154, R220, R167, R175 ;  /* 0x000000a7dc9a7223 */ /* 0x000fc400000100af */
[----:B------:R-:W-:Y:S01]  /*b8d0*/  FFMA.FTZ R156, R184, UR45, R65 ;  /* 0x0000002db89c7c23 */ /* 0x000fe20008010041 */
[----:B------:R-:W-:Y:S01]  /*b8e0*/  STS [R147.X4+0x88c], R227 ;  /* 0x00088ce393007388 */ /* 0x000fe20000004800 */
[----:B------:R-:W-:Y:S02]  /*b8f0*/  FMUL.FTZ R186, R180, UR43 ;  /* 0x0000002bb4ba7c20 */ /* 0x000fe40008410000 */
[----:B------:R-:W-:Y:S01]  /*b900*/  FMUL.FTZ R65, R178, UR43 ;  /* 0x0000002bb2417c20 */ /* 0x000fe20008410000 */
[----:B------:R0:W-:Y:S01]  /*b910*/  STS [R147.X4+0x89c], R200 ;  /* 0x00089cc893007388 */ /* 0x0001e20000004800 */
[----:B------:R-:W-:Y:S02]  /*b920*/  FADD.FTZ R203, R67, R154 ;  /* 0x0000009a43cb7221 */ /* 0x000fe40000010000 */
[----:B------:R-:W-:Y:S02]  /*b930*/  FMUL.FTZ R67, R201, UR43 ;  /* 0x0000002bc9437c20 */ /* 0x000fe40008410000 */
[----:B------:R-:W-:-:S02]  /*b940*/  FMUL.FTZ R190, R177, UR43 ;  /* 0x0000002bb1be7c20 */ /* 0x000fc40008410000 */
[----:B------:R-:W-:Y:S02]  /*b950*/  FFMA.FTZ R164, R132, UR45, R67 ;  /* 0x0000002d84a47c23 */ /* 0x000fe40008010043 */
[----:B-1----:R-:W-:Y:S02]  /*b960*/  FFMA.FTZ R187, R141, UR45, -R190 ;  /* 0x0000002d8dbb7c23 */ /* 0x002fe400080108be */
[C---:B0-----:R-:W-:Y:S02]  /*b970*/  FFMA.FTZ R147, R137.reuse, UR45, -R186 ;  /* 0x0000002d89937c23 */ /* 0x041fe400080108ba */
[----:B------:R-:W-:Y:S02]  /*b980*/  FFMA.FTZ R186, R138, UR45, -R65 ;  /* 0x0000002d8aba7c23 */ /* 0x000fe40008010841 */
[----:B------:R-:W-:Y:S02]  /*b990*/  FMUL.FTZ R65, R174, UR43 ;  /* 0x0000002bae417c20 */ /* 0x000fe40008410000 */
[----:B------:R-:W-:-:S02]  /*b9a0*/  FMUL.FTZ R67, R137, UR43 ;  /* 0x0000002b89437c20 */ /* 0x000fc40008410000 */
[----:B------:R-:W-:Y:S02]  /*b9b0*/  FMUL.FTZ R196, R141, UR43 ;  /* 0x0000002b8dc47c20 */ /* 0x000fe40008410000 */
[C---:B------:R-:W-:Y:S02]  /*b9c0*/  FFMA.FTZ R190, R142.reuse, UR45, -R65 ;  /* 0x0000002d8ebe7c23 */ /* 0x040fe40008010841 */
[----:B------:R-:W-:Y:S02]  /*b9d0*/  FMUL.FTZ R65, R142, UR43 ;  /* 0x0000002b8e417c20 */ /* 0x000fe40008410000 */
[C---:B------:R-:W-:Y:S02]  /*b9e0*/  FFMA.FTZ R176, -R68.reuse, R110, R211 ;  /* 0x0000006e44b07223 */ /* 0x040fe400000101d3 */
[----:B------:R-:W-:Y:S02]  /*b9f0*/  FMUL.FTZ R211, R68, R137 ;  /* 0x0000008944d37220 */ /* 0x000fe40000410000 */
[----:B------:R-:W-:-:S02]  /*ba00*/  FFMA.FTZ R137, R180, UR45, R67 ;  /* 0x0000002db4897c23 */ /* 0x000fc40008010043 */
[----:B------:R-:W-:Y:S02]  /*ba10*/  FMUL.FTZ R194, R139, UR43 ;  /* 0x0000002b8bc27c20 */ /* 0x000fe40008410000 */
[----:B------:R-:W-:Y:S02]  /*ba20*/  FFMA.FTZ R141, R177, UR45, R196 ;  /* 0x0000002db18d7c23 */ /* 0x000fe400080100c4 */
[----:B------:R-:W-:Y:S02]  /*ba30*/  FMUL.FTZ R67, R138, UR43 ;  /* 0x0000002b8a437c20 */ /* 0x000fe40008410000 */
[----:B------:R-:W-:Y:S02]  /*ba40*/  FFMA.FTZ R142, R174, UR45, R65 ;  /* 0x0000002dae8e7c23 */ /* 0x000fe40008010041 */
[----:B------:R-:W-:Y:S02]  /*ba50*/  FMUL.FTZ R196, R145, UR43 ;  /* 0x0000002b91c47c20 */ /* 0x000fe40008410000 */
[----:B------:R-:W-:-:S02]  /*ba60*/  FMUL.FTZ R65, R170, UR43 ;  /* 0x0000002baa417c20 */ /* 0x000fc40008410000 */
[C---:B------:R-:W-:Y:S02]  /*ba70*/  FFMA.FTZ R189, R173.reuse, UR45, -R194 ;  /* 0x0000002dadbd7c23 */ /* 0x040fe400080108c2 */
[----:B------:R-:W-:Y:S02]  /*ba80*/  FMUL.FTZ R200, R173, UR43 ;  /* 0x0000002badc87c20 */ /* 0x000fe40008410000 */
[----:B------:R-:W-:Y:S02]  /*ba90*/  FFMA.FTZ R188, R178, UR45, R67 ;  /* 0x0000002db2bc7c23 */ /* 0x000fe40008010043 */
[----:B------:R-:W-:Y:S02]  /*baa0*/  FFMA.FTZ R173, R169, UR45, -R196 ;  /* 0x0000002da9ad7c23 */ /* 0x000fe400080108c4 */
[C---:B------:R-:W-:Y:S02]  /*bab0*/  FFMA.FTZ R194, R146.reuse, UR45, -R65 ;  /* 0x0000002d92c27c23 */ /* 0x040fe40008010841 */
[----:B------:R-:W-:-:S02]  /*bac0*/  FMUL.FTZ R67, R146, UR43 ;  /* 0x0000002b92437c20 */ /* 0x000fc40008410000 */
        /* <DEDUP_REMOVED lines=10> */
[----:B------:R-:W-:Y:S02]  /*bb70*/  FMUL.FTZ R64, R151, UR43 ;  /* 0x0000002b97407c20 */ /* 0x000fe40008410000 */
[----:B------:R-:W-:-:S02]  /*bb80*/  FADD.FTZ R134, R134, R179 ;  /* 0x000000b386867221 */ /* 0x000fc40000010000 */
[C---:B------:R-:W-:Y:S02]  /*bb90*/  FFMA.FTZ R193, R165.reuse, UR45, -R200 ;  /* 0x0000002da5c17c23 */ /* 0x040fe400080108c8 */
[----:B------:R-:W-:Y:S02]  /*bba0*/  FMUL.FTZ R202, R165, UR43 ;  /* 0x0000002ba5ca7c20 */ /* 0x000fe40008410000 */
[----:B------:R-:W-:Y:S02]  /*bbb0*/  FFMA.FTZ R179, R159, UR45, -R154 ;  /* 0x0000002d9fb37c23 */ /* 0x000fe4000801089a */
[----:B------:R-:W-:Y:S02]  /*bbc0*/  FMUL.FTZ R216, R69, R138 ;  /* 0x0000008a45d87220 */ /* 0x000fe40000410000 */
[----:B------:R-:W-:Y:S02]  /*bbd0*/  FFMA.FTZ R200, R66, UR45, -R65 ;  /* 0x0000002d42c87c23 */ /* 0x000fe40008010841 */
[----:B------:R-:W-:-:S02]  /*bbe0*/  FFMA.FTZ R165, R225, UR45, -R64 ;  /* 0x0000002de1a57c23 */ /* 0x000fc40008010840 */
[----:B------:R-:W-:Y:S02]  /*bbf0*/  FMUL.FTZ R168, R132, UR43 ;  /* 0x0000002b84a87c20 */ /* 0x000fe40008410000 */
[----:B------:R-:W-:Y:S02]  /*bc00*/  FMUL.FTZ R162, R198, UR43 ;  /* 0x0000002bc6a27c20 */ /* 0x000fe40008410000 */
[----:B------:R-:W-:Y:S02]  /*bc10*/  FMUL.FTZ R158, R184, UR43 ;  /* 0x0000002bb89e7c20 */ /* 0x000fe40008410000 */
[----:B------:R-:W-:Y:S02]  /*bc20*/  FMUL.FTZ R175, R183, UR43 ;  /* 0x0000002bb7af7c20 */ /* 0x000fe40008410000 */
[----:B------:R-:W-:Y:S02]  /*bc30*/  FMUL.FTZ R154, R182, UR43 ;  /* 0x0000002bb69a7c20 */ /* 0x000fe40008410000 */
[----:B------:R-:W-:-:S02]  /*bc40*/  FMUL.FTZ R171, R68, R180 ;  /* 0x000000b444ab7220 */ /* 0x000fc40000410000 */
[----:B------:R-:W-:Y:S02]  /*bc50*/  FMUL.FTZ R138, R69, R178 ;  /* 0x000000b2458a7220 */ /* 0x000fe40000410000 */
[----:B------:R-:W-:Y:S02]  /*bc60*/  FMUL.FTZ R65, R66, UR43 ;  /* 0x0000002b42417c20 */ /* 0x000fe40008410000 */
[----:B------:R-:W-:Y:S02]  /*bc70*/  FMUL.FTZ R64, R225, UR43 ;  /* 0x0000002be1407c20 */ /* 0x000fe40008410000 */
[----:B------:R-:W-:Y:S02]  /*bc80*/  FFMA.FTZ R199, R149, UR45, R202 ;  /* 0x0000002d95c77c23 */ /* 0x000fe400080100ca */
[----:B------:R-:W-:Y:S02]  /*bc90*/  FFMA.FTZ R223, -R69, R0, R223 ;  /* 0x0000000045df7223 */ /* 0x000fe400000101df */
[----:B------:R-:W-:-:S02]  /*bca0*/  FFMA.FTZ R168, R201, UR45, -R168 ;  /* 0x0000002dc9a87c23 */ /* 0x000fc400080108a8 */
[----:B------:R-:W-:Y:S02]  /*bcb0*/  FFMA.FTZ R162, R197, UR45, -R162 ;  /* 0x0000002dc5a27c23 */ /* 0x000fe400080108a2 */
[----:B------:R-:W-:Y:S02]  /*bcc0*/  FFMA.FTZ R158, R185, UR45, -R158 ;  /* 0x0000002db99e7c23 */ /* 0x000fe4000801089e */
[----:B------:R-:W-:Y:S02]  /*bcd0*/  FFMA.FTZ R175, R182, UR45, -R175 ;  /* 0x0000002db6af7c23 */ /* 0x000fe400080108af */
[----:B------:R-:W-:Y:S02]  /*bce0*/  FFMA.FTZ R154, R183, UR45, R154 ;  /* 0x0000002db79a7c23 */ /* 0x000fe4000801009a */
[----:B------:R-:W-:Y:S02]  /*bcf0*/  FMUL.FTZ R210, R128, R171 ;  /* 0x000000ab80d27220 */ /* 0x000fe40000410000 */
[----:B------:R-:W-:-:S02]  /*bd00*/  FMUL.FTZ R213, R125, R138 ;  /* 0x0000008a7dd57220 */ /* 0x000fc40000410000 */
[----:B------:R-:W-:Y:S02]  /*bd10*/  FFMA.FTZ R208, R166, UR45, R67 ;  /* 0x0000002da6d07c23 */ /* 0x000fe40008010043 */
[----:B------:R-:W-:Y:S02]  /*bd20*/  FFMA.FTZ R202, R204, UR45, R65 ;  /* 0x0000002dccca7c23 */ /* 0x000fe40008010041 */
[----:B------:R-:W-:Y:S01]  /*bd30*/  FFMA.FTZ R195, R151, UR45, R64 ;  /* 0x0000002d97c37c23 */ /* 0x000fe20008010040 */
[----:B------:R-:W-:Y:S06]  /*bd40*/  BAR.SYNC.DEFER_BLOCKING 0x0 ;  /* 0x0000000000007b1d */ /* 0x000fec0000010000 */
[----:B------:R-:W-:Y:S05]  /*bd50*/  @!P0 BRA `(.L_x_8409) ;  /* 0x000001f000008947 */ /* 0x000fea0003800000 */
[----:B------:R-:W-:Y:S01]  /*bd60*/  LEA.HI.SX32 R66, R109, R109, 0x1b ;  /* 0x0000006d6d427211 */ /* 0x000fe200078fdaff */
[----:B------:R-:W-:Y:S01]  /*bd70*/  ULEA UR34, UR24, 0xfffffc00, 0xa ;  /* 0xfffffc0018227891 */ /* 0x000fe2000f8e503f */
[----:B------:R-:W-:Y:S01]  /*bd80*/  MOV R67, UR7 ;  /* 0x0000000700437c02 */ /* 0x000fe20008000f00 */
[----:B------:R-:W-:-:S02]  /*bd90*/  ULDC.64 UR36, c[0x0][0x2c0] ;  /* 0x0000b00000247ab9 */ /* 0x000fc40000000a00 */
[----:B------:R0:W1:Y:S01]  /*bda0*/  LDS R215, [R66.X4+0x840] ;  /* 0x0008400042d77984 */ /* 0x0000620000004800 */
[----:B------:R-:W-:Y:S01]  /*bdb0*/  UIMAD UR45, UR15, UR36, URZ ;  /* 0x000000240f2d72a4 */ /* 0x000fe2000f8e023f */
[----:B------:R-:W-:Y:S01]  /*bdc0*/  IADD3 R64, P0, R109, UR34, RZ ;  /* 0x000000226d407c10 */ /* 0x000fe2000ff1e0ff */
[----:B------:R-:W-:Y:S01]  /*bdd0*/  UIMAD.WIDE.U32 UR42, UR14, UR36, URZ ;  /* 0x000000240e2a72a5 */ /* 0x000fe2000f8e003f */
[----:B------:R-:W-:Y:S01]  /*bde0*/  MOV R65, UR34 ;  /* 0x0000002200417c02 */ /* 0x000fe20008000f00 */
[----:B------:R-:W-:Y:S02]  /*bdf0*/  ULDC.64 UR34, c[0x0][0x2b8] ;  /* 0x0000ae0000227ab9 */ /* 0x000fe40000000a00 */
[----:B------:R-:W-:Y:S01]  /*be00*/  UIMAD UR37, UR14, UR37, UR45 ;  /* 0x000000250e2572a4 */ /* 0x000fe2000f8e022d */
[----:B------:R-:W-:Y:S01]  /*be10*/  LEA.HI.X.SX32 R65, R65, RZ, 0x1, P0 ;  /* 0x000000ff41417211 */ /* 0x000fe200000f0eff */
[----:B------:R-:W-:Y:S02]  /*be20*/  USHF.R.U32.HI UR46, URZ, 0x1, UR35 ;  /* 0x000000013f2e7899 */ /* 0x000fe40008011623 */
[----:B------:R-:W-:-:S02]  /*be30*/  USHF.R.U64 UR45, UR34, 0x1, UR35 ;  /* 0x00000001222d7899 */ /* 0x000fc40008001223 */
[----:B------:R-:W-:Y:S01]  /*be40*/  UIMAD UR46, UR46, UR12, URZ ;  /* 0x0000000c2e2e72a4 */ /* 0x000fe2000f8e023f */
[----:B------:R-:W-:Y:S01]  /*be50*/  IMAD.WIDE.U32 R64, R67, c[0x0][0x2d0], R64 ;  /* 0x0000b40043407a25 */ /* 0x000fe200078e0040 */
[----:B------:R-:W-:Y:S02]  /*be60*/  ULDC.64 UR34, c[0x0][0x2d0] ;  /* 0x0000b40000227ab9 */ /* 0x000fe40000000a00 */
[----:B------:R-:W-:Y:S02]  /*be70*/  UIMAD UR34, UR44, UR34, URZ ;  /* 0x000000222c2272a4 */ /* 0x000fe4000f8e023f */
[----:B------:R-:W-:Y:S02]  /*be80*/  UIADD3 UR37, UR43, UR37, URZ ;  /* 0x000000252b257290 */ /* 0x000fe4000fffe03f */
[----:B------:R-:W-:Y:S02]  /*be90*/  UMOV UR36, UR42 ;  /* 0x0000002a00247c82 */ /* 0x000fe40008000000 */
[----:B------:R-:W-:-:S02]  /*bea0*/  UIMAD UR46, UR13, UR45, UR46 ;  /* 0x0000002d0d2e72a4 */ /* 0x000fc4000f8e022e */
[----:B------:R-:W-:Y:S02]  /*beb0*/  UIMAD.WIDE.U32 UR36, UR12, UR45, UR36 ;  /* 0x0000002d0c2472a5 */ /* 0x000fe4000f8e0024 */
        /* <DEDUP_REMOVED lines=9> */
.L_x_8409:
[----:B------:R-:W-:Y:S05]  /*bf50*/  BSYNC B0 ;  /* 0x0000000000007941 */ /* 0x000fea0003800000 */
.L_x_8408:
[----:B------:R-:W-:Y:S01]  /*bf60*/  ULDC.64 UR34, c[0x0][0x2b8] ;  /* 0x0000ae0000227ab9 */ /* 0x000fe20000000a00 */
[-C--:B------:R-:W-:Y:S01]  /*bf70*/  FFMA.FTZ R64, R223, R216.reuse, -R213 ;  /* 0x000000d8df407223 */ /* 0x080fe200000108d5 */
[----:B------:R-:W-:Y:S01]  /*bf80*/  USHF.R.U32.HI UR36, URZ, 0x1, UR35 ;  /* 0x000000013f247899 */ /* 0x000fe20008011623 */
[----:B------:R-:W-:Y:S01]  /*bf90*/  FMUL.FTZ R216, R125, R216 ;  /* 0x000000d87dd87220 */ /* 0x000fe20000410000 */
[----:B------:R-:W-:Y:S01]  /*bfa0*/  USHF.R.U64 UR34, UR34, 0x1, UR35 ;  /* 0x0000000122227899 */ /* 0x000fe20008001223 */
[-C--:B------:R-:W-:Y:S01]  /*bfb0*/  FFMA.FTZ R65, R176, R211.reuse, -R210 ;  /* 0x000000d3b0417223 */ /* 0x080fe200000108d2 */
[----:B------:R-:W-:Y:S01]  /*bfc0*/  UIMAD UR35, UR36, UR12, URZ ;  /* 0x0000000c242372a4 */ /* 0x000fe2000f8e023f */
[----:B------:R-:W-:Y:S01]  /*bfd0*/  FFMA.FTZ R216, R223, R138, R216 ;  /* 0x0000008adfd87223 */ /* 0x000fe200000100d8 */
[----:B------:R-:W-:Y:S01]  /*bfe0*/  UIMAD.WIDE.U32 UR36, UR34, UR12, URZ ;  /* 0x0000000c222472a5 */ /* 0x000fe2000f8e003f */
[----:B------:R-:W-:Y:S01]  /*bff0*/  FMUL.FTZ R211, R128, R211 ;  /* 0x000000d380d37220 */ /* 0x000fe20000410000 */
[----:B------:R-:W-:Y:S01]  /*c000*/  UIMAD UR42, UR13, UR34, UR35 ;  /* 0x000000220d2a72a4 */ /* 0x000fe2000f8e0223 */
[----:B------:R-:W-:Y:S01]  /*c010*/  FADD.FTZ R64, R209, R64 ;  /* 0x00000040d1407221 */ /* 0x000fe20000010000 */
[----:B------:R-:W-:Y:S01]  /*c020*/  ULDC UR43, c[0x0][0x174] ;  /* 0x00005d00002b7ab9 */ /* 0x000fe20000000800 */
[----:B------:R-:W-:Y:S01]  /*c030*/  FADD.FTZ R143, R192, -R143 ;  /* 0x8000008fc08f7221 */ /* 0x000fe20000010000 */
[----:B------:R-:W-:Y:S01]  /*c040*/  ULDC.64 UR34, c[0x0][0x2c0] ;  /* 0x0000b00000227ab9 */ /* 0x000fe20000000a00 */
[----:B------:R-:W-:Y:S01]  /*c050*/  FADD.FTZ R203, R203, R216 ;  /* 0x000000d8cbcb7221 */ /* 0x000fe20000010000 */
[----:B------:R-:W-:Y:S01]  /*c060*/  UIADD3 UR37, UR42, UR37, URZ ;  /* 0x000000252a257290 */ /* 0x000fe2000fffe03f */
[----:B0-----:R-:W-:Y:S01]  /*c070*/  FFMA.FTZ R66, R176, R171, R211 ;  /* 0x000000abb0427223 */ /* 0x001fe200000100d3 */
[----:B------:R-:W-:Y:S01]  /*c080*/  UIMAD UR42, UR15, UR34, URZ ;  /* 0x000000220f2a72a4 */ /* 0x000fe2000f8e023f */
[----:B------:R-:W-:Y:S01]  /*c090*/  FMUL.FTZ R192, R63, R183 ;  /* 0x000000b73fc07220 */ /* 0x000fe20000410000 */
[----:B------:R-:W-:Y:S01]  /*c0a0*/  UIMAD.WIDE.U32 UR36, UR14, UR34, UR36 ;  /* 0x000000220e2472a5 */ /* 0x000fe2000f8e0024 */
[----:B------:R-:W-:Y:S01]  /*c0b0*/  FADD.FTZ R64, R64, R65 ;  /* 0x0000004140407221 */ /* 0x000fe20000010000 */
[----:B------:R-:W-:Y:S01]  /*c0c0*/  UIMAD UR42, UR14, UR35, UR42 ;  /* 0x000000230e2a72a4 */ /* 0x000fe2000f8e022a */
[----:B------:R-:W-:Y:S01]  /*c0d0*/  FADD.FTZ R66, R203, R66 ;  /* 0x00000042cb427221 */ /* 0x000fe20000010000 */
[----:B------:R-:W-:Y:S01]  /*c0e0*/  BSSY B0, `(.L_x_8410) ;  /* 0x000004a000007945 */ /* 0x000fe20003800000 */
[C---:B------:R-:W-:Y:S01]  /*c0f0*/  FFMA.FTZ R207, -R63.reuse, R111, R207 ;  /* 0x0000006f3fcf7223 */ /* 0x040fe200000101cf */
[----:B------:R-:W-:Y:S01]  /*c100*/  ULDC.64 UR34, c[0x0][0x320] ;  /* 0x0000c80000227ab9 */ /* 0x000fe20000000a00 */
[----:B------:R-:W-:Y:S01]  /*c110*/  FMUL.FTZ R182, R63, R182 ;  /* 0x000000b63fb67220 */ /* 0x000fe20000410000 */
[----:B------:R-:W-:Y:S01]  /*c120*/  UIADD3 UR42, UR42, UR37, URZ ;  /* 0x000000252a2a7290 */ /* 0x000fe2000fffe03f */
[----:B------:R-:W-:Y:S01]  /*c130*/  FMUL.FTZ R65, R126, R192 ;  /* 0x000000c07e417220 */ /* 0x000fe20000410000 */
[----:B------:R-:W-:Y:S01]  /*c140*/  ULEA UR37, UP0, UR36, UR34, 0x3 ;  /* 0x0000002224257291 */ /* 0x000fe2000f80183f */
[C---:B------:R-:W-:Y:S01]  /*c150*/  FMUL.FTZ R203, R62.reuse, R184 ;  /* 0x000000b83ecb7220 */ /* 0x040fe20000410000 */
[----:B------:R-:W-:Y:S01]  /*c160*/  UIADD3 UR34, UR6, -UR43, URZ ;  /* 0x8000002b06227290 */ /* 0x000fe2000fffe03f */
[----:B------:R-:W-:Y:S01]  /*c170*/  FFMA.FTZ R67, R207, R182, -R65 ;  /* 0x000000b6cf437223 */ /* 0x000fe20000010841 */
[----:B------:R-:W-:Y:S01]  /*c180*/  ULEA.HI.X UR35, UR36, UR35, UR42, 0x3, UP0 ;  /* 0x0000002324237291 */ /* 0x000fe200080f1c2a */
[C---:B------:R-:W-:Y:S01]  /*c190*/  FFMA.FTZ R206, -R62.reuse, R112, R206 ;  /* 0x000000703ece7223 */ /* 0x040fe200000101ce */
[----:B------:R-:W-:Y:S01]  /*c1a0*/  UIMAD UR34, UR34, -0x400, URZ ;  /* 0xfffffc00222278a4 */ /* 0x000fe2000f8e023f */
[----:B------:R-:W-:Y:S01]  /*c1b0*/  FMUL.FTZ R185, R62, R185 ;  /* 0x000000b93eb97220 */ /* 0x000fe20000410000 */
[----:B------:R-:W-:Y:S01]  /*c1c0*/  USHF.L.U32 UR36, UR8, 0x2, URZ ;  /* 0x0000000208247899 */ /* 0x000fe2000800063f */
[----:B------:R-:W-:Y:S01]  /*c1d0*/  FMUL.FTZ R209, R127, R203 ;  /* 0x000000cb7fd17220 */ /* 0x000fe20000410000 */
[C---:B------:R-:W-:Y:S01]  /*c1e0*/  ISETP.GE.AND P1, PT, R181.reuse, 0x41, PT ;  /* 0x00000041b500780c */ /* 0x040fe20003f26270 */
[----:B------:R-:W-:Y:S01]  /*c1f0*/  FMUL.FTZ R182, R126, R182 ;  /* 0x000000b67eb67220 */ /* 0x000fe20000410000 */
[----:B------:R-:W-:Y:S01]  /*c200*/  ISETP.GE.AND P2, PT, R181, 0x61, PT ;  /* 0x00000061b500780c */ /* 0x000fe20003f46270 */
[----:B------:R-:W-:-:S02]  /*c210*/  FFMA.FTZ R210, R206, R185, -R209 ;  /* 0x000000b9ced27223 */ /* 0x000fc400000108d1 */
[----:B------:R-:W-:Y:S02]  /*c220*/  FFMA.FTZ R65, R207, R192, R182 ;  /* 0x000000c0cf417223 */ /* 0x000fe400000100b6 */
[----:B------:R-:W-:Y:S02]  /*c230*/  FMUL.FTZ R185, R127, R185 ;  /* 0x000000b97fb97220 */ /* 0x000fe40000410000 */
[----:B------:R-:W-:Y:S02]  /*c240*/  FADD.FTZ R65, R66, R65 ;  /* 0x0000004142417221 */ /* 0x000fe40000010000 */
[----:B------:R-:W-:Y:S02]  /*c250*/  FFMA.FTZ R66, R206, R203, R185 ;  /* 0x000000cbce427223 */ /* 0x000fe400000100b9 */
[----:B------:R-:W-:Y:S01]  /*c260*/  FADD.FTZ R67, R64, R67 ;  /* 0x0000004340437221 */ /* 0x000fe20000010000 */
[----:B------:R-:W-:Y:S01]  /*c270*/  LEA R64, P0, R109, UR37, 0x2 ;  /* 0x000000256d407c11 */ /* 0x000fe2000f8010ff */
[----:B------:R-:W-:Y:S01]  /*c280*/  FMUL.FTZ R182, R61, R198 ;  /* 0x000000c63db67220 */ /* 0x000fe20000410000 */
[----:B------:R-:W-:Y:S01]  /*c290*/  USHF.L.U64.HI UR37, UR8, 0x2, UR9 ;  /* 0x0000000208257899 */ /* 0x000fe20008010209 */
[----:B------:R-:W-:Y:S01]  /*c2a0*/  FADD.FTZ R66, R65, R66 ;  /* 0x0000004241427221 */ /* 0x000fe20000010000 */
[----:B------:R-:W-:Y:S01]  /*c2b0*/  LEA.HI.X R65, R109, UR35, RZ, 0x2, P0 ;  /* 0x000000236d417c11 */ /* 0x000fe200080f14ff */
[C---:B------:R-:W-:Y:S01]  /*c2c0*/  FMUL.FTZ R216, R61.reuse, R197 ;  /* 0x000000c53dd87220 */ /* 0x040fe20000410000 */
[----:B------:R-:W-:Y:S01]  /*c2d0*/  MOV R197, UR34 ;  /* 0x0000002200c57c02 */ /* 0x000fe20008000f00 */
[----:B------:R-:W-:Y:S01]  /*c2e0*/  FFMA.FTZ R205, -R61, R113, R205 ;  /* 0x000000713dcd7223 */ /* 0x000fe200000101cd */
[----:B------:R-:W-:Y:S01]  /*c2f0*/  ULDC.64 UR34, c[0x0][0x2d0] ;  /* 0x0000b40000227ab9 */ /* 0x000fe20000000a00 */
[----:B------:R-:W-:Y:S01]  /*c300*/  FMUL.FTZ R185, R129, R182 ;  /* 0x000000b681b97220 */ /* 0x000fe20000410000 */
[----:B------:R-:W-:Y:S01]  /*c310*/  ISETP.GE.AND P0, PT, R181, 0x21, PT ;  /* 0x00000021b500780c */ /* 0x000fe20003f06270 */
[----:B------:R-:W-:Y:S01]  /*c320*/  FADD.FTZ R67, R67, R210 ;  /* 0x000000d243437221 */ /* 0x000fe20000010000 */
[----:B------:R-:W-:Y:S01]  /*c330*/  UIMAD UR34, UR37, UR34, URZ ;  /* 0x00000022252272a4 */ /* 0x000fe2000f8e023f */
[----:B------:R-:W-:-:S02]  /*c340*/  FMUL.FTZ R210, R60, R132 ;  /* 0x000000843cd27220 */ /* 0x000fc40000410000 */
[----:B------:R-:W-:Y:S01]  /*c350*/  FFMA.FTZ R218, R205, R216, -R185 ;  /* 0x000000d8cdda7223 */ /* 0x000fe200000108b9 */
[----:B------:R-:W-:Y:S01]  /*c360*/  UIMAD UR34, UR36, UR35, UR34 ;  /* 0x00000023242272a4 */ /* 0x000fe2000f8e0222 */
[----:B------:R-:W-:-:S04]  /*c370*/  IMAD.WIDE R64, R197, 0x4, R64 ;  /* 0x00000004c5407825 */ /* 0x000fc800078e0240 */
[----:B------:R-:W-:Y:S02]  /*c380*/  FMUL.FTZ R216, R129, R216 ;  /* 0x000000d881d87220 */ /* 0x000fe40000410000 */
[C---:B------:R-:W-:Y:S01]  /*c390*/  FMUL.FTZ R222, R60.reuse, R201 ;  /* 0x000000c93cde7220 */ /* 0x040fe20000410000 */
[----:B------:R-:W-:Y:S01]  /*c3a0*/  MOV R201, UR36 ;  /* 0x0000002400c97c02 */ /* 0x000fe20008000f00 */
[----:B------:R-:W-:Y:S02]  /*c3b0*/  FFMA.FTZ R163, -R60, R114, R163 ;  /* 0x000000723ca37223 */ /* 0x000fe400000101a3 */
[----:B------:R-:W-:Y:S02]  /*c3c0*/  FMUL.FTZ R197, R131, R210 ;  /* 0x000000d283c57220 */ /* 0x000fe40000410000 */
[----:B------:R-:W-:Y:S02]  /*c3d0*/  FFMA.FTZ R185, R205, R182, R216 ;  /* 0x000000b6cdb97223 */ /* 0x000fe400000100d8 */
[----:B------:R-:W-:-:S02]  /*c3e0*/  FFMA.FTZ R224, R163, R222, -R197 ;  /* 0x000000dea3e07223 */ /* 0x000fc400000108c5 */
[----:B------:R-:W-:Y:S02]  /*c3f0*/  FMUL.FTZ R222, R131, R222 ;  /* 0x000000de83de7220 */ /* 0x000fe40000410000 */
[----:B------:R-:W-:Y:S02]  /*c400*/  FADD.FTZ R66, R66, R185 ;  /* 0x000000b942427221 */ /* 0x000fe40000010000 */
[C---:B------:R-:W-:Y:S02]  /*c410*/  FMUL.FTZ R185, R59.reuse, R159 ;  /* 0x0000009f3bb97220 */ /* 0x040fe40000410000 */
[----:B------:R-:W-:Y:S02]  /*c420*/  FMUL.FTZ R216, R59, R130 ;  /* 0x000000823bd87220 */ /* 0x000fe40000410000 */
[----:B------:R-:W-:Y:S02]  /*c430*/  FFMA.FTZ R159, R163, R210, R222 ;  /* 0x000000d2a39f7223 */ /* 0x000fe400000100de */
[----:B------:R-:W-:-:S02]  /*c440*/  FADD.FTZ R67, R67, R218 ;  /* 0x000000da43437221 */ /* 0x000fc40000010000 */
[----:B------:R-:W-:Y:S02]  /*c450*/  FFMA.FTZ R245, -R59, R115, R245 ;  /* 0x000000733bf57223 */ /* 0x000fe400000101f5 */
        /* <DEDUP_REMOVED lines=8> */
[----:B------:R-:W-:-:S03]  /*c4e0*/  IMAD.WIDE.U32 R64, R201, c[0x0][0x2d0], R64 ;  /* 0x0000b400c9407a25 */ /* 0x000fc600078e0040 */
[----:B------:R-:W-:Y:S01]  /*c4f0*/  LEA.HI.SX32 R218, R218, R109, 0x1b ;  /* 0x0000006ddada7211 */ /* 0x000fe200078fdaff */
[----:B------:R-:W-:Y:S01]  /*c500*/  FFMA.FTZ R222, R245, R216, R185 ;  /* 0x000000d8f5de7223 */ /* 0x000fe200000100b9 */
[----:B------:R-:W-:Y:S01]  /*c510*/  IADD3 R65, R65, UR34, RZ ;  /* 0x0000002241417c10 */ /* 0x000fe2000fffe0ff */
[----:B------:R-:W-:Y:S02]  /*c520*/  FADD.FTZ R185, R67, R224 ;  /* 0x000000e043b97221 */ /* 0x000fe40000010000 */
[----:B------:R0:W1:Y:S01]  /*c530*/  LDS R67, [R66.X4+0x8c0] ;  /* 0x0008c00042437984 */ /* 0x0000620000004800 */
[----:B------:R-:W-:Y:S01]  /*c540*/  FADD.FTZ R159, R159, R222 ;  /* 0x000000de9f9f7221 */ /* 0x000fe20000010000 */
[----:B------:R-:W-:Y:S01]  /*c550*/  IADD3 R222, R109, 0x60, RZ ;  /* 0x000000606dde7810 */ /* 0x000fe20007ffe0ff */
[----:B------:R-:W-:Y:S05]  /*c560*/  @!P0 BRA `(.L_x_8411) ;  /* 0x0000001000008947 */ /* 0x000fea0003800000 */
[----:B-1----:R1:W-:Y:S02]  /*c570*/  RED.E.ADD.F32.FTZ.RN.STRONG.GPU [R64.64+-0xf80], R67 ;  /* 0xfff080434000798e */ /* 0x0023e4000c10e7a0 */
.L_x_8411:
[----:B------:R-:W-:Y:S05]  /*c580*/  BSYNC B0 ;  /* 0x0000000000007941 */ /* 0x000fea0003800000 */
.L_x_8410:
[----:B-1----:R1:W2:Y:S01]  /*c590*/  LDS R67, [R218.X4+0x940] ;  /* 0x00094000da437984 */ /* 0x0022a20000004800 */
[----:B------:R-:W-:Y:S01]  /*c5a0*/  BSSY B0, `(.L_x_8412) ;  /* 0x0000004000007945 */ /* 0x000fe20003800000 */
[----:B------:R-:W-:Y:S01]  /*c5b0*/  LEA.HI.SX32 R222, R222, R109, 0x1b ;  /* 0x0000006ddede7211 */ /* 0x000fe200078fdaff */
[----:B------:R-:W-:Y:S05]  /*c5c0*/  @!P1 BRA `(.L_x_8413) ;  /* 0x0000001000009947 */ /* 0x000fea0003800000 */
[----:B--2---:R2:W-:Y:S02]  /*c5d0*/  RED.E.ADD.F32.FTZ.RN.STRONG.GPU [R64.64+-0xf00], R67 ;  /* 0xfff100434000798e */ /* 0x0045e4000c10e7a0 */
.L_x_8413:
[----:B------:R-:W-:Y:S05]  /*c5e0*/  BSYNC B0 ;  /* 0x0000000000007941 */ /* 0x000fea0003800000 */
.L_x_8412:
[----:B--2---:R2:W3:Y:S01]  /*c5f0*/  LDS R67, [R222.X4+0x9c0] ;  /* 0x0009c000de437984 */ /* 0x0044e20000004800 */
[----:B------:R-:W-:Y:S01]  /*c600*/  BSSY B0, `(.L_x_8414) ;  /* 0x0000005000007945 */ /* 0x000fe20003800000 */
[----:B0-----:R-:W-:-:S02]  /*c610*/  IADD3 R66, R109, 0x80, RZ ;  /* 0x000000806d427810 */ /* 0x001fc40007ffe0ff */
[----:B-1----:R-:W-:Y:S01]  /*c620*/  IADD3 R218, R109, 0xa0, RZ ;  /* 0x000000a06dda7810 */ /* 0x002fe20007ffe0ff */
[----:B------:R-:W-:Y:S05]  /*c630*/  @!P2 BRA `(.L_x_8415) ;  /* 0x000000100000a947 */ /* 0x000fea0003800000 */
[----:B---3--:R0:W-:Y:S02]  /*c640*/  RED.E.ADD.F32.FTZ.RN.STRONG.GPU [R64.64+-0xe80], R67 ;  /* 0xfff180434000798e */ /* 0x0081e4000c10e7a0 */
.L_x_8415:
[----:B------:R-:W-:Y:S05]  /*c650*/  BSYNC B0 ;  /* 0x0000000000007941 */ /* 0x000fea0003800000 */
.L_x_8414:
        /* <DEDUP_REMOVED lines=14> */
.L_x_8417:
[----:B0-----:R-:W-:Y:S05]  /*c740*/  BSYNC B0 ;  /* 0x0000000000007941 */ /* 0x001fea0003800000 */
.L_x_8416:
[----:B-1----:R0:W1:Y:S01]  /*c750*/  LDS R67, [R218.X4+0xac0] ;  /* 0x000ac000da437984 */ /* 0x0020620000004800 */
[----:B------:R-:W-:Y:S01]  /*c760*/  BSSY B0, `(.L_x_8418) ;  /* 0x0000005000007945 */ /* 0x000fe20003800000 */
[----:B------:R-:W-:Y:S02]  /*c770*/  IADD3 R66, R109, 0xe0, RZ ;  /* 0x000000e06d427810 */ /* 0x000fe40007ffe0ff */
[----:B------:R-:W-:Y:S01]  /*c780*/  LEA.HI.SX32 R222, R222, R109, 0x1b ;  /* 0x0000006ddede7211 */ /* 0x000fe200078fdaff */
[----:B------:R-:W-:Y:S05]  /*c790*/  @!P0 BRA `(.L_x_8419) ;  /* 0x0000001000008947 */ /* 0x000fea0003800000 */
[----:B-1----:R1:W-:Y:S02]  /*c7a0*/  RED.E.ADD.F32.FTZ.RN.STRONG.GPU [R64.64+-0xd80], R67 ;  /* 0xfff280434000798e */ /* 0x0023e4000c10e7a0 */
.L_x_8419:
[----:B------:R-:W-:Y:S05]  /*c7b0*/  BSYNC B0 ;  /* 0x0000000000007941 */ /* 0x000fea0003800000 */
.L_x_8418:
[----:B-1----:R1:W2:Y:S01]  /*c7c0*/  LDS R67, [R222.X4+0xb40] ;  /* 0x000b4000de437984 */ /* 0x0022a20000004800 */
[----:B------:R-:W-:Y:S01]  /*c7d0*/  BSSY B0, `(.L_x_8420) ;  /* 0x0000005000007945 */ /* 0x000fe20003800000 */
[----:B0-----:R-:W-:-:S02]  /*c7e0*/  IADD3 R218, R109, 0x100, RZ ;  /* 0x000001006dda7810 */ /* 0x001fc40007ffe0ff */
[----:B------:R-:W-:Y:S01]  /*c7f0*/  LEA.HI.SX32 R66, R66, R109, 0x1b ;  /* 0x0000006d42427211 */ /* 0x000fe200078fdaff */
[----:B------:R-:W-:Y:S05]  /*c800*/  @!P1 BRA `(.L_x_8421) ;  /* 0x0000001000009947 */ /* 0x000fea0003800000 */
[----:B--2---:R0:W-:Y:S02]  /*c810*/  RED.E.ADD.F32.FTZ.RN.STRONG.GPU [R64.64+-0xd00], R67 ;  /* 0xfff300434000798e */ /* 0x0041e4000c10e7a0 */
.L_x_8421:
[----:B------:R-:W-:Y:S05]  /*c820*/  BSYNC B0 ;  /* 0x0000000000007941 */ /* 0x000fea0003800000 */
.L_x_8420:
[----:B0-2---:R0:W2:Y:S01]  /*c830*/  LDS R67, [R66.X4+0xbc0] ;  /* 0x000bc00042437984 */ /* 0x0050a20000004800 */
[----:B------:R-:W-:Y:S01]  /*c840*/  BSSY B0, `(.L_x_8422) ;  /* 0x0000005000007945 */ /* 0x000fe20003800000 */
[----:B-1----:R-:W-:Y:S02]  /*c850*/  IADD3 R222, R109, 0x120, RZ ;  /* 0x000001206dde7810 */ /* 0x002fe40007ffe0ff */
[----:B------:R-:W-:Y:S01]  /*c860*/  LEA.HI.SX32 R218, R218, R109, 0x1b ;  /* 0x0000006ddada7211 */ /* 0x000fe200078fdaff */
[----:B------:R-:W-:Y:S05]  /*c870*/  @!P2 BRA `(.L_x_8423) ;  /* 0x000000100000a947 */ /* 0x000fea0003800000 */
[----:B--2---:R1:W-:Y:S02]  /*c880*/  RED.E.ADD.F32.FTZ.RN.STRONG.GPU [R64.64+-0xc80], R67 ;  /* 0xfff380434000798e */ /* 0x0043e4000c10e7a0 */
.L_x_8423:
[----:B------:R-:W-:Y:S05]  /*c890*/  BSYNC B0 ;  /* 0x0000000000007941 */ /* 0x000fea0003800000 */
.L_x_8422:
[----:B-12---:R1:W2:Y:S01]  /*c8a0*/  LDS R67, [R218.X4+0xc40] ;  /* 0x000c4000da437984 */ /* 0x0062a20000004800 */
[----:B------:R-:W-:Y:S01]  /*c8b0*/  BSSY B0, `(.L_x_8424) ;  /* 0x0000005000007945 */ /* 0x000fe20003800000 */
[----:B0-----:R-:W-:Y:S02]  /*c8c0*/  IADD3 R66, R109, 0x140, RZ ;  /* 0x000001406d427810 */ /* 0x001fe40007ffe0ff */
[----:B------:R-:W-:Y:S01]  /*c8d0*/  LEA.HI.SX32 R222, R222, R109, 0x1b ;  /* 0x0000006ddede7211 */ /* 0x000fe200078fdaff */
[----:B------:R-:W-:Y:S05]  /*c8e0*/  @!P3 BRA `(.L_x_8425) ;  /* 0x000000100000b947 */ /* 0x000fea0003800000 */
[----:B--2---:R0:W-:Y:S02]  /*c8f0*/  RED.E.ADD.F32.FTZ.RN.STRONG.GPU [R64.64+-0xc00], R67 ;  /* 0xfff400434000798e */ /* 0x0041e4000c10e7a0 */
.L_x_8425:
[----:B------:R-:W-:Y:S05]  /*c900*/  BSYNC B0 ;  /* 0x0000000000007941 */ /* 0x000fea0003800000 */
.L_x_8424:
[----:B0-2---:R0:W2:Y:S01]  /*c910*/  LDS R67, [R222.X4+0xcc0] ;  /* 0x000cc000de437984 */ /* 0x0050a20000004800 */
[----:B------:R-:W-:Y:S01]  /*c920*/  BSSY B0, `(.L_x_8426) ;  /* 0x0000004000007945 */ /* 0x000fe20003800000 */
[----:B------:R-:W-:Y:S01]  /*c930*/  LEA.HI.SX32 R66, R66, R109, 0x1b ;  /* 0x0000006d42427211 */ /* 0x000fe200078fdaff */
[----:B------:R-:W-:Y:S05]  /*c940*/  @!P4 BRA `(.L_x_8427) ;  /* 0x000000100000c947 */ /* 0x000fea0003800000 */
[----:B--2---:R2:W-:Y:S02]  /*c950*/  RED.E.ADD.F32.FTZ.RN.STRONG.GPU [R64.64+-0xb80], R67 ;  /* 0xfff480434000798e */ /* 0x0045e4000c10e7a0 */
.L_x_8427:
[----:B------:R-:W-:Y:S05]  /*c960*/  BSYNC B0 ;  /* 0x0000000000007941 */ /* 0x000fea0003800000 */
.L_x_8426:
[----:B--2---:R2:W3:Y:S01]  /*c970*/  LDS R67, [R66.X4+0xd40] ;  /* 0x000d400042437984 */ /* 0x0044e20000004800 */
[----:B------:R-:W-:Y:S01]  /*c980*/  BSSY B0, `(.L_x_8428) ;  /* 0x0000005000007945 */ /* 0x000fe20003800000 */
[----:B-1----:R-:W-:-:S02]  /*c990*/  IADD3 R218, R109, 0x160, RZ ;  /* 0x000001606dda7810 */ /* 0x002fc40007ffe0ff */
[----:B0-----:R-:W-:Y:S01]  /*c9a0*/  IADD3 R222, R109, 0x180, RZ ;  /* 0x000001806dde7810 */ /* 0x001fe20007ffe0ff */
[----:B------:R-:W-:Y:S05]  /*c9b0*/  @!P5 BRA `(.L_x_8429) ;  /* 0x000000100000d947 */ /* 0x000fea0003800000 */
[----:B---3--:R0:W-:Y:S02]  /*c9c0*/  RED.E.ADD.F32.FTZ.RN.STRONG.GPU [R64.64+-0xb00], R67 ;  /* 0xfff500434000798e */ /* 0x0081e4000c10e7a0 */
.L_x_8429:
[----:B------:R-:W-:Y:S05]  /*c9d0*/  BSYNC B0 ;  /* 0x0000000000007941 */ /* 0x000fea0003800000 */
.L_x_8428:
        /* <DEDUP_REMOVED lines=14> */
.L_x_8431:
[----:B0-----:R-:W-:Y:S05]  /*cac0*/  BSYNC B0 ;  /* 0x0000000000007941 */ /* 0x001fea0003800000 */
.L_x_8430:
[----:B-1----:R0:W1:Y:S01]  /*cad0*/  LDS R67, [R222.X4+0xe40] ;  /* 0x000e4000de437984 */ /* 0x0020620000004800 */
[----:B------:R-:W-:Y:S01]  /*cae0*/  BSSY B0, `(.L_x_8432) ;  /* 0x0000005000007945 */ /* 0x000fe20003800000 */
[----:B------:R-:W-:Y:S02]  /*caf0*/  IADD3 R218, R109, 0x1c0, RZ ;  /* 0x000001c06dda7810 */ /* 0x000fe40007ffe0ff */
[----:B------:R-:W-:Y:S01]  /*cb00*/  LEA.HI.SX32 R66, R66, R109, 0x1b ;  /* 0x0000006d42427211 */ /* 0x000fe200078fdaff */
[----:B------:R-:W-:Y:S05]  /*cb10*/  @!P0 BRA `(.L_x_8433) ;  /* 0x0000001000008947 */ /* 0x000fea0003800000 */
[----:B-1----:R1:W-:Y:S02]  /*cb20*/  RED.E.ADD.F32.FTZ.RN.STRONG.GPU [R64.64+-0xa00], R67 ;  /* 0xfff600434000798e */ /* 0x0023e4000c10e7a0 */
.L_x_8433:
[----:B------:R-:W-:Y:S05]  /*cb30*/  BSYNC B0 ;  /* 0x0000000000007941 */ /* 0x000fea0003800000 */
.L_x_8432:
[----:B-1----:R1:W2:Y:S01]  /*cb40*/  LDS R67, [R66.X4+0xec0] ;  /* 0x000ec00042437984 */ /* 0x0022a20000004800 */
[----:B------:R-:W-:Y:S01]  /*cb50*/  BSSY B0, `(.L_x_8434) ;  /* 0x0000005000007945 */ /* 0x000fe20003800000 */
[----:B0-----:R-:W-:-:S02]  /*cb60*/  IADD3 R222, R109, 0x1e0, RZ ;  /* 0x000001e06dde7810 */ /* 0x001fc40007ffe0ff */
[----:B------:R-:W-:Y:S01]  /*cb70*/  LEA.HI.SX32 R218, R218, R109, 0x1b ;  /* 0x0000006ddada7211 */ /* 0x000fe200078fdaff */
[----:B------:R-:W-:Y:S05]  /*cb80*/  @!P1 BRA `(.L_x_8435) ;  /* 0x0000001000009947 */ /* 0x000fea0003800000 */
[----:B--2---:R0:W-:Y:S02]  /*cb90*/  RED.E.ADD.F32.FTZ.RN.STRONG.GPU [R64.64+-0x980], R67 ;  /* 0xfff680434000798e */ /* 0x0041e4000c10e7a0 */
.L_x_8435:
[----:B------:R-:W-:Y:S05]  /*cba0*/  BSYNC B0 ;  /* 0x0000000000007941 */ /* 0x000fea0003800000 */
.L_x_8434:
[----:B0-2---:R0:W2:Y:S01]  /*cbb0*/  LDS R67, [R218.X4+0xf40] ;  /* 0x000f4000da437984 */ /* 0x0050a20000004800 */
[----:B------:R-:W-:Y:S01]  /*cbc0*/  BSSY B0, `(.L_x_8436) ;  /* 0x0000004000007945 */ /* 0x000fe20003800000 */
[----:B------:R-:W-:Y:S01]  /*cbd0*/  LEA.HI.SX32 R222, R222, R109, 0x1b ;  /* 0x0000006ddede7211 */ /* 0x000fe200078fdaff */
[----:B------:R-:W-:Y:S05]  /*cbe0*/  @!P2 BRA `(.L_x_8437) ;  /* 0x000000100000a947 */ /* 0x000fea0003800000 */
[----:B--2---:R2:W-:Y:S02]  /*cbf0*/  RED.E.ADD.F32.FTZ.RN.STRONG.GPU [R64.64+-0x900], R67 ;  /* 0xfff700434000798e */ /* 0x0045e4000c10e7a0 */
.L_x_8437:
[----:B------:R-:W-:Y:S05]  /*cc00*/  BSYNC B0 ;  /* 0x0000000000007941 */ /* 0x000fea0003800000 */
.L_x_8436:
[----:B--2---:R2:W3:Y:S01]  /*cc10*/  LDS R67, [R222.X4+0xfc0] ;  /* 0x000fc000de437984 */ /* 0x0044e20000004800 */
[C---:B-1----:R-:W-:Y:S01]  /*cc20*/  IADD3 R66, R109.reuse, 0x200, RZ ;  /* 0x000002006d427810 */ /* 0x042fe20007ffe0ff */
[----:B------:R-:W-:Y:S01]  /*cc30*/  BSSY B0, `(.L_x_8438) ;  /* 0x0000005000007945 */ /* 0x000fe20003800000 */
[----:B0-----:R-:W-:Y:S02]  /*cc40*/  IADD3 R218, R109, 0x220, RZ ;  /* 0x000002206dda7810 */ /* 0x001fe40007ffe0ff */
[----:B------:R-:W-:Y:S01]  /*cc50*/  LEA.HI.SX32 R66, R66, R109, 0x1b ;  /* 0x0000006d42427211 */ /* 0x000fe200078fdaff */
[----:B------:R-:W-:Y:S05]  /*cc60*/  @!P3 BRA `(.L_x_8439) ;  /* 0x000000100000b947 */ /* 0x000fea0003800000 */
[----:B---3--:R0:W-:Y:S02]  /*cc70*/  RED.E.ADD.F32.FTZ.RN.STRONG.GPU [R64.64+-0x880], R67 ;  /* 0xfff780434000798e */ /* 0x0081e4000c10e7a0 */
.L_x_8439:
[----:B------:R-:W-:Y:S05]  /*cc80*/  BSYNC B0 ;  /* 0x0000000000007941 */ /* 0x000fea0003800000 */
.L_x_8438:
[----:B0--3--:R0:W1:Y:S01]  /*cc90*/  LDS R67, [R66.X4+0x1040] ;  /* 0x0010400042437984 */ /* 0x0090620000004800 */
[----:B------:R-:W-:Y:S01]  /*cca0*/  BSSY B0, `(.L_x_8440) ;  /* 0x0000004000007945 */ /* 0x000fe20003800000 */
[----:B------:R-:W-:Y:S01]  /*ccb0*/  LEA.HI.SX32 R218, R218, R109, 0x1b ;  /* 0x0000006ddada7211 */ /* 0x000fe200078fdaff */
[----:B------:R-:W-:Y:S05]  /*ccc0*/  @!P4 BRA `(.L_x_8441) ;  /* 0x000000100000c947 */ /* 0x000fea0003800000 */
[----:B-1----:R1:W-:Y:S02]  /*ccd0*/  RED.E.ADD.F32.FTZ.RN.STRONG.GPU [R64.64+-0x800], R67 ;  /* 0xfff800434000798e */ /* 0x0023e4000c10e7a0 */
.L_x_8441:
[----:B------:R-:W-:Y:S05]  /*cce0*/  BSYNC B0 ;  /* 0x0000000000007941 */ /* 0x000fea0003800000 */
.L_x_8440:
[----:B-1----:R1:W3:Y:S01]  /*ccf0*/  LDS R67, [R218.X4+0x10c0] ;  /* 0x0010c000da437984 */ /* 0x0022e20000004800 */
[----:B------:R-:W-:Y:S01]  /*cd00*/  BSSY B0, `(.L_x_8442) ;  /* 0x0000005000007945 */ /* 0x000fe20003800000 */
[----:B0-----:R-:W-:-:S02]  /*cd10*/  IADD3 R66, R109, 0x240, RZ ;  /* 0x000002406d427810 */ /* 0x001fc40007ffe0ff */
[----:B--2---:R-:W-:Y:S01]  /*cd20*/  IADD3 R222, R109, 0x260, RZ ;  /* 0x000002606dde7810 */ /* 0x004fe20007ffe0ff */
[----:B------:R-:W-:Y:S05]  /*cd30*/  @!P5 BRA `(.L_x_8443) ;  /* 0x000000100000d947 */ /* 0x000fea0003800000 */
[----:B---3--:R0:W-:Y:S02]  /*cd40*/  RED.E.ADD.F32.FTZ.RN.STRONG.GPU [R64.64+-0x780], R67 ;  /* 0xfff880434000798e */ /* 0x0081e4000c10e7a0 */
.L_x_8443:
[----:B------:R-:W-:Y:S05]  /*cd50*/  BSYNC B0 ;  /* 0x0000000000007941 */ /* 0x000fea0003800000 */
.L_x_8442:
[-C--:B------:R-:W-:Y:S01]  /*cd60*/  LEA.HI.SX32 R66, R66, R109.reuse, 0x1b ;  /* 0x0000006d42427211 */ /* 0x080fe200078fdaff */
[----:B------:R-:W-:Y:S01]  /*cd70*/  BSSY B0, `(.L_x_8444) ;  /* 0x000000d000007945 */ /* 0x000fe20003800000 */
[----:B------:R-:W-:Y:S02]  /*cd80*/  ISETP.GE.AND P6, PT, R181, 0x241, PT ;  /* 0x00000241b500780c */ /* 0x000fe40003fc6270 */
[----:B-1----:R-:W-:Y:S01]  /*cd90*/  IADD3 R218, R109, 0x280, RZ ;  /* 0x000002806dda7810 */ /* 0x002fe20007ffe0ff */
        /* <DEDUP_REMOVED lines=10> */
.L_x_8445:
[----:B0-----:R-:W-:Y:S05]  /*ce40*/  BSYNC B0 ;  /* 0x0000000000007941 */ /* 0x001fea0003800000 */
.L_x_8444:
[----:B-1----:R0:W1:Y:S01]  /*ce50*/  LDS R67, [R222.X4+0x11c0] ;  /* 0x0011c000de437984 */ /* 0x0020620000004800 */
[----:B------:R-:W-:Y:S01]  /*ce60*/  BSSY B0, `(.L_x_8446) ;  /* 0x0000005000007945 */ /* 0x000fe20003800000 */
[----:B------:R-:W-:Y:S02]  /*ce70*/  IADD3 R66, R109, 0x2a0, RZ ;  /* 0x000002a06d427810 */ /* 0x000fe40007ffe0ff */
[----:B------:R-:W-:Y:S01]  /*ce80*/  LEA.HI.SX32 R218, R218, R109, 0x1b ;  /* 0x0000006ddada7211 */ /* 0x000fe200078fdaff */
[----:B------:R-:W-:Y:S05]  /*ce90*/  @!P0 BRA `(.L_x_8447) ;  /* 0x0000001000008947 */ /* 0x000fea0003800000 */
[----:B-1----:R1:W-:Y:S02]  /*cea0*/  RED.E.ADD.F32.FTZ.RN.STRONG.GPU [R64.64+-0x680], R67 ;  /* 0xfff980434000798e */ /* 0x0023e4000c10e7a0 */
.L_x_8447:
[----:B------:R-:W-:Y:S05]  /*ceb0*/  BSYNC B0 ;  /* 0x0000000000007941 */ /* 0x000fea0003800000 */
.L_x_8446:
[----:B-1----:R1:W2:Y:S01]  /*cec0*/  LDS R67, [R218.X4+0x1240] ;  /* 0x00124000da437984 */ /* 0x0022a20000004800 */
[----:B------:R-:W-:Y:S01]  /*ced0*/  BSSY B0, `(.L_x_8448) ;  /* 0x0000005000007945 */ /* 0x000fe20003800000 */
[----:B0-----:R-:W-:-:S02]  /*cee0*/  IADD3 R222, R109, 0x2c0, RZ ;  /* 0x000002c06dde7810 */ /* 0x001fc40007ffe0ff */
[----:B------:R-:W-:Y:S01]  /*cef0*/  LEA.HI.SX32 R66, R66, R109, 0x1b ;  /* 0x0000006d42427211 */ /* 0x000fe200078fdaff */
[----:B------:R-:W-:Y:S05]  /*cf00*/  @!P1 BRA `(.L_x_8449) ;  /* 0x0000001000009947 */ /* 0x000fea0003800000 */
[----:B--2---:R0:W-:Y:S02]  /*cf10*/  RED.E.ADD.F32.FTZ.RN.STRONG.GPU [R64.64+-0x600], R67 ;  /* 0xfffa00434000798e */ /* 0x0041e4000c10e7a0 */
.L_x_8449:
[----:B------:R-:W-:Y:S05]  /*cf20*/  BSYNC B0 ;  /* 0x0000000000007941 */ /* 0x000fea0003800000 */
.L_x_8448:
[----:B0-2---:R0:W2:Y:S01]  /*cf30*/  LDS R67, [R66.X4+0x12c0] ;  /* 0x0012c00042437984 */ /* 0x0050a20000004800 */
[----:B------:R-:W-:Y:S01]  /*cf40*/  BSSY B0, `(.L_x_8450) ;  /* 0x0000005000007945 */ /* 0x000fe20003800000 */
[----:B-1----:R-:W-:Y:S02]  /*cf50*/  IADD3 R218, R109, 0x2e0, RZ ;  /* 0x000002e06dda7810 */ /* 0x002fe40007ffe0ff */
[----:B------:R-:W-:Y:S01]  /*cf60*/  LEA.HI.SX32 R222, R222, R109, 0x1b ;  /* 0x0000006ddede7211 */ /* 0x000fe200078fdaff */
[----:B------:R-:W-:Y:S05]  /*cf70*/  @!P2 BRA `(.L_x_8451) ;  /* 0x000000100000a947 */ /* 0x000fea0003800000 */
[----:B--2---:R1:W-:Y:S02]  /*cf80*/  RED.E.ADD.F32.FTZ.RN.STRONG.GPU [R64.64+-0x580], R67 ;  /* 0xfffa80434000798e */ /* 0x0043e4000c10e7a0 */
.L_x_8451:
[----:B------:R-:W-:Y:S05]  /*cf90*/  BSYNC B0 ;  /* 0x0000000000007941 */ /* 0x000fea0003800000 */
.L_x_8450:
[----:B-12---:R1:W2:Y:S01]  /*cfa0*/  LDS R67, [R222.X4+0x1340] ;  /* 0x00134000de437984 */ /* 0x0062a20000004800 */
[----:B------:R-:W-:Y:S01]  /*cfb0*/  BSSY B0, `(.L_x_8452) ;  /* 0x0000005000007945 */ /* 0x000fe20003800000 */
[----:B0-----:R-:W-:Y:S02]  /*cfc0*/  IADD3 R66, R109, 0x300, RZ ;  /* 0x000003006d427810 */ /* 0x001fe40007ffe0ff */
[----:B------:R-:W-:Y:S01]  /*cfd0*/  LEA.HI.SX32 R218, R218, R109, 0x1b ;  /* 0x0000006ddada7211 */ /* 0x000fe200078fdaff */
[----:B------:R-:W-:Y:S05]  /*cfe0*/  @!P3 BRA `(.L_x_8453) ;  /* 0x000000100000b947 */ /* 0x000fea0003800000 */
[----:B--2---:R0:W-:Y:S02]  /*cff0*/  RED.E.ADD.F32.FTZ.RN.STRONG.GPU [R64.64+-0x500], R67 ;  /* 0xfffb00434000798e */ /* 0x0041e4000c10e7a0 */
.L_x_8453:
[----:B------:R-:W-:Y:S05]  /*d000*/  BSYNC B0 ;  /* 0x0000000000007941 */ /* 0x000fea0003800000 */
.L_x_8452:
[----:B0-2---:R0:W2:Y:S01]  /*d010*/  LDS R67, [R218.X4+0x13c0] ;  /* 0x0013c000da437984 */ /* 0x0050a20000004800 */
[----:B------:R-:W-:Y:S01]  /*d020*/  BSSY B0, `(.L_x_8454) ;  /* 0x0000004000007945 */ /* 0x000fe20003800000 */
[----:B------:R-:W-:Y:S01]  /*d030*/  LEA.HI.SX32 R66, R66, R109, 0x1b ;  /* 0x0000006d42427211 */ /* 0x000fe200078fdaff */
[----:B------:R-:W-:Y:S05]  /*d040*/  @!P4 BRA `(.L_x_8455) ;  /* 0x000000100000c947 */ /* 0x000fea0003800000 */
[----:B--2---:R2:W-:Y:S02]  /*d050*/  RED.E.ADD.F32.FTZ.RN.STRONG.GPU [R64.64+-0x480], R67 ;  /* 0xfffb80434000798e */ /* 0x0045e4000c10e7a0 */
.L_x_8455:
[----:B------:R-:W-:Y:S05]  /*d060*/  BSYNC B0 ;  /* 0x0000000000007941 */ /* 0x000fea0003800000 */
.L_x_8454:
[----:B--2---:R2:W3:Y:S01]  /*d070*/  LDS R67, [R66.X4+0x1440] ;  /* 0x0014400042437984 */ /* 0x0044e20000004800 */
[----:B------:R-:W-:Y:S01]  /*d080*/  BSSY B0, `(.L_x_8456) ;  /* 0x0000005000007945 */ /* 0x000fe20003800000 */
[----:B0-----:R-:W-:-:S02]  /*d090*/  IADD3 R218, R109, 0x320, RZ ;  /* 0x000003206dda7810 */ /* 0x001fc40007ffe0ff */
[----:B-1----:R-:W-:Y:S01]  /*d0a0*/  IADD3 R222, R109, 0x340, RZ ;  /* 0x000003406dde7810 */ /* 0x002fe20007ffe0ff */
[----:B------:R-:W-:Y:S05]  /*d0b0*/  @!P5 BRA `(.L_x_8457) ;  /* 0x000000100000d947 */ /* 0x000fea0003800000 */
[----:B---3--:R0:W-:Y:S02]  /*d0c0*/  RED.E.ADD.F32.FTZ.RN.STRONG.GPU [R64.64+-0x400], R67 ;  /* 0xfffc00434000798e */ /* 0x0081e4000c10e7a0 */
.L_x_8457:
[----:B------:R-:W-:Y:S05]  /*d0d0*/  BSYNC B0 ;  /* 0x0000000000007941 */ /* 0x000fea0003800000 */
.L_x_8456:
        /* <DEDUP_REMOVED lines=14> */
.L_x_8459:
[----:B0-----:R-:W-:Y:S05]  /*d1c0*/  BSYNC B0 ;  /* 0x0000000000007941 */ /* 0x001fea0003800000 */
.L_x_8458:
[----:B-1----:R0:W1:Y:S01]  /*d1d0*/  LDS R67, [R222.X4+0x1540] ;  /* 0x00154000de437984 */ /* 0x0020620000004800 */
[----:B------:R-:W-:Y:S01]  /*d1e0*/  BSSY B0, `(.L_x_8460) ;  /* 0x0000005000007945 */ /* 0x000fe20003800000 */
[----:B------:R-:W-:Y:S02]  /*d1f0*/  IADD3 R218, R109, 0x380, RZ ;  /* 0x000003806dda7810 */ /* 0x000fe40007ffe0ff */
[----:B------:R-:W-:Y:S01]  /*d200*/  LEA.HI.SX32 R66, R66, R109, 0x1b ;  /* 0x0000006d42427211 */ /* 0x000fe200078fdaff */
[----:B------:R-:W-:Y:S05]  /*d210*/  @!P0 BRA `(.L_x_8461) ;  /* 0x0000001000008947 */ /* 0x000fea0003800000 */
[----:B-1----:R1:W-:Y:S02]  /*d220*/  RED.E.ADD.F32.FTZ.RN.STRONG.GPU [R64.64+-0x300], R67 ;  /* 0xfffd00434000798e */ /* 0x0023e4000c10e7a0 */
.L_x_8461:
[----:B------:R-:W-:Y:S05]  /*d230*/  BSYNC B0 ;  /* 0x0000000000007941 */ /* 0x000fea0003800000 */
.L_x_8460:
[----:B-1----:R1:W2:Y:S01]  /*d240*/  LDS R67, [R66.X4+0x15c0] ;  /* 0x0015c00042437984 */ /* 0x0022a20000004800 */
[----:B------:R-:W-:Y:S01]  /*d250*/  BSSY B0, `(.L_x_8462) ;  /* 0x0000005000007945 */ /* 0x000fe20003800000 */
[----:B0-----:R-:W-:-:S02]  /*d260*/  IADD3 R222, R109, 0x3a0, RZ ;  /* 0x000003a06dde7810 */ /* 0x001fc40007ffe0ff */
[----:B------:R-:W-:Y:S01]  /*d270*/  LEA.HI.SX32 R218, R218, R109, 0x1b ;  /* 0x0000006ddada7211 */ /* 0x000fe200078fdaff */
[----:B------:R-:W-:Y:S05]  /*d280*/  @!P1 BRA `(.L_x_8463) ;  /* 0x0000001000009947 */ /* 0x000fea0003800000 */
[----:B--2---:R0:W-:Y:S02]  /*d290*/  RED.E.ADD.F32.FTZ.RN.STRONG.GPU [R64.64+-0x280], R67 ;  /* 0xfffd80434000798e */ /* 0x0041e4000c10e7a0 */
.L_x_8463:
[----:B------:R-:W-:Y:S05]  /*d2a0*/  BSYNC B0 ;  /* 0x0000000000007941 */ /* 0x000fea0003800000 */
.L_x_8462:
[----:B0-2---:R0:W2:Y:S01]  /*d2b0*/  LDS R67, [R218.X4+0x1640] ;  /* 0x00164000da437984 */ /* 0x0050a20000004800 */
[----:B------:R-:W-:Y:S01]  /*d2c0*/  BSSY B0, `(.L_x_8464) ;  /* 0x0000005000007945 */ /* 0x000fe20003800000 */
[----:B-1----:R-:W-:Y:S02]  /*d2d0*/  IADD3 R66, R109, 0x3c0, RZ ;  /* 0x000003c06d427810 */ /* 0x002fe40007ffe0ff */
[----:B------:R-:W-:Y:S01]  /*d2e0*/  LEA.HI.SX32 R222, R222, R109, 0x1b ;  /* 0x0000006ddede7211 */ /* 0x000fe200078fdaff */
[----:B------:R-:W-:Y:S05]  /*d2f0*/  @!P2 BRA `(.L_x_8465) ;  /* 0x000000100000a947 */ /* 0x000fea0003800000 */
[----:B--2---:R1:W-:Y:S02]  /*d300*/  RED.E.ADD.F32.FTZ.RN.STRONG.GPU [R64.64+-0x200], R67 ;  /* 0xfffe00434000798e */ /* 0x0043e4000c10e7a0 */
.L_x_8465:
[----:B------:R-:W-:Y:S05]  /*d310*/  BSYNC B0 ;  /* 0x0000000000007941 */ /* 0x000fea0003800000 */
.L_x_8464:
[----:B-12---:R1:W2:Y:S01]  /*d320*/  LDS R67, [R222.X4+0x16c0] ;  /* 0x0016c000de437984 */ /* 0x0062a20000004800 */
[----:B------:R-:W-:Y:S01]  /*d330*/  BSSY B0, `(.L_x_8466) ;  /* 0x0000005000007945 */ /* 0x000fe20003800000 */
[----:B0-----:R-:W-:Y:S02]  /*d340*/  IADD3 R218, R109, 0x3e0, RZ ;  /* 0x000003e06dda7810 */ /* 0x001fe40007ffe0ff */
[----:B------:R-:W-:Y:S01]  /*d350*/  LEA.HI.SX32 R66, R66, R109, 0x1b ;  /* 0x0000006d42427211 */ /* 0x000fe200078fdaff */
[----:B------:R-:W-:Y:S05]  /*d360*/  @!P3 BRA `(.L_x_8467) ;  /* 0x000000100000b947 */ /* 0x000fea0003800000 */
[----:B--2---:R0:W-:Y:S02]  /*d370*/  RED.E.ADD.F32.FTZ.RN.STRONG.GPU [R64.64+-0x180], R67 ;  /* 0xfffe80434000798e */ /* 0x0041e4000c10e7a0 */
.L_x_8467:
[----:B------:R-:W-:Y:S05]  /*d380*/  BSYNC B0 ;  /* 0x0000000000007941 */ /* 0x000fea0003800000 */
.L_x_8466:
[----:B0-2---:R0:W2:Y:S01]  /*d390*/  LDS R67, [R66.X4+0x1740] ;  /* 0x0017400042437984 */ /* 0x0050a20000004800 */
[----:B------:R-:W-:Y:S01]  /*d3a0*/  BSSY B0, `(.L_x_8468) ;  /* 0x0000004000007945 */ /* 0x000fe20003800000 */
[----:B------:R-:W-:Y:S01]  /*d3b0*/  LEA.HI.SX32 R218, R218, R109, 0x1b ;  /* 0x0000006ddada7211 */ /* 0x000fe200078fdaff */
[----:B------:R-:W-:Y:S05]  /*d3c0*/  @!P4 BRA `(.L_x_8469) ;  /* 0x000000100000c947 */ /* 0x000fea0003800000 */
[----:B--2---:R2:W-:Y:S02]  /*d3d0*/  RED.E.ADD.F32.FTZ.RN.STRONG.GPU [R64.64+-0x100], R67 ;  /* 0xffff00434000798e */ /* 0x0045e4000c10e7a0 */
.L_x_8469:
[----:B------:R-:W-:Y:S05]  /*d3e0*/  BSYNC B0 ;  /* 0x0000000000007941 */ /* 0x000fea0003800000 */
.L_x_8468:
[----:B--2---:R2:W3:Y:S01]  /*d3f0*/  LDS R67, [R218.X4+0x17c0] ;  /* 0x0017c000da437984 */ /* 0x0044e20000004800 */
[----:B------:R-:W-:Y:S01]  /*d400*/  BSSY B0, `(.L_x_8470) ;  /* 0x0000003000007945 */ /* 0x000fe20003800000 */
[----:B------:R-:W-:Y:S05]  /*d410*/  @!P5 BRA `(.L_x_8471) ;  /* 0x000000100000d947 */ /* 0x000fea0003800000 */
[----:B---3--:R3:W-:Y:S02]  /*d420*/  RED.E.ADD.F32.FTZ.RN.STRONG.GPU [R64.64+-0x80], R67 ;  /* 0xffff80434000798e */ /* 0x0087e4000c10e7a0 */
.L_x_8471:
[----:B------:R-:W-:Y:S05]  /*d430*/  BSYNC B0 ;  /* 0x0000000000007941 */ /* 0x000fea0003800000 */
.L_x_8470:
[----:B--2---:R-:W2:Y:S01]  /*d440*/  SHFL.DOWN PT, R218, R185, 0x1, 0x1f ;  /* 0x08201f00b9da7f89 */ /* 0x004ea200000e0000 */
[C---:B------:R-:W-:Y:S01]  /*d450*/  ISETP.GT.AND P0, PT, R108.reuse, 0x1e, PT ;  /* 0x0000001e6c00780c */ /* 0x040fe20003f04270 */
        /* <DEDUP_REMOVED lines=23> */
[----:B------:R-:W-:-:S02]  /*d5d0*/  FADD.FTZ R23, R112, R23 ;  /* 0x0000001770177221 */ /* 0x000fc40000010000 */
[----:B0-----:R-:W-:Y:S01]  /*d5e0*/  @!P0 FADD.FTZ R67, R67, R222 ;  /* 0x000000de43438221 */ /* 0x001fe20000010000 */
[----:B------:R-:W0:Y:S01]  /*d5f0*/  SHFL.DOWN PT, R159, R66, 0x2, 0x1f ;  /* 0x08401f00429f7f89 */ /* 0x000e2200000e0000 */
[----:B------:R-:W-:Y:S02]  /*d600*/  FADD.FTZ R25, R114, R25 ;  /* 0x0000001972197221 */ /* 0x000fe40000010000 */
[----:B-1----:R-:W-:Y:S01]  /*d610*/  @!P0 FADD.FTZ R64, R64, R181 ;  /* 0x000000b540408221 */ /* 0x002fe20000010000 */
[----:B------:R-:W1:Y:S01]  /*d620*/  SHFL.DOWN PT, R218, R67, 0x2, 0x1f ;  /* 0x08401f0043da7f89 */ /* 0x000e6200000e0000 */
[----:B------:R-:W-:Y:S01]  /*d630*/  ISETP.GT.AND P0, PT, R108, 0x1d, PT ;  /* 0x0000001d6c00780c */ /* 0x000fe20003f04270 */
[----:B------:R-:W-:Y:S02]  /*d640*/  FMUL.FTZ R175, R126, R175 ;  /* 0x000000af7eaf7220 */ /* 0x000fe40000410000 */
[----:B------:R-:W3:Y:S01]  /*d650*/  SHFL.DOWN PT, R143, R64, 0x2, 0x1f ;  /* 0x08401f00408f7f89 */ /* 0x000ee200000e0000 */
[----:B------:R-:W-:-:S02]  /*d660*/  FMUL.FTZ R147, R128, R147 ;  /* 0x0000009380937220 */ /* 0x000fc40000410000 */
[----:B------:R-:W-:Y:S02]  /*d670*/  FFMA.FTZ R154, R207, R154, R175 ;  /* 0x0000009acf9a7223 */ /* 0x000fe400000100af */
[----:B------:R-:W-:Y:S02]  /*d680*/  FFMA.FTZ R137, R176, R137, R147 ;  /* 0x00000089b0897223 */ /* 0x000fe40000010093 */
[----:B------:R-:W-:Y:S02]  /*d690*/  FMUL.FTZ R186, R125, R186 ;  /* 0x000000ba7dba7220 */ /* 0x000fe40000410000 */
[----:B------:R-:W-:Y:S02]  /*d6a0*/  FFMA.FTZ R111, R111, R183, R154 ;  /* 0x000000b76f6f7223 */ /* 0x000fe4000001009a */
[----:B------:R-:W-:Y:S02]  /*d6b0*/  FFMA.FTZ R110, R110, R180, R137 ;  /* 0x000000b46e6e7223 */ /* 0x000fe40000010089 */
[----:B--2---:R-:W-:-:S02]  /*d6c0*/  @!P0 FADD.FTZ R65, R65, R134 ;  /* 0x0000008641418221 */ /* 0x004fc40000010000 */
[----:B------:R-:W-:Y:S02]  /*d6d0*/  FFMA.FTZ R223, R223, R188, R186 ;  /* 0x000000bcdfdf7223 */ /* 0x000fe400000100ba */
[----:B0-----:R-:W-:Y:S01]  /*d6e0*/  @!P0 FADD.FTZ R66, R66, R159 ;  /* 0x0000009f42428221 */ /* 0x001fe20000010000 */
[----:B------:R-:W0:Y:S01]  /*d6f0*/  SHFL.DOWN PT, R134, R65, 0x4, 0x1f ;  /* 0x08801f0041867f89 */ /* 0x000e2200000e0000 */
[----:B------:R-:W-:Y:S02]  /*d700*/  FADD.FTZ R22, R111, R22 ;  /* 0x000000166f167221 */ /* 0x000fe40000010000 */
[----:B-1----:R-:W-:Y:S02]  /*d710*/  @!P0 FADD.FTZ R67, R67, R218 ;  /* 0x000000da43438221 */ /* 0x002fe40000010000 */
[----:B------:R-:W-:Y:S02]  /*d720*/  FFMA.FTZ R223, R0, R178, R223 ;  /* 0x000000b200df7223 */ /* 0x000fe400000100df */
[----:B---3--:R-:W-:Y:S01]  /*d730*/  @!P0 FADD.FTZ R64, R64, R143 ;  /* 0x0000008f40408221 */ /* 0x008fe20000010000 */
[----:B------:R-:W1:Y:S01]  /*d740*/  SHFL.DOWN PT, R218, R67, 0x4, 0x1f ;  /* 0x08801f0043da7f89 */ /* 0x000e6200000e0000 */
[----:B------:R-:W-:Y:S01]  /*d750*/  ISETP.GT.AND P0, PT, R108, 0x1b, PT ;  /* 0x0000001b6c00780c */ /* 0x000fe20003f04270 */
[----:B------:R-:W-:-:S02]  /*d760*/  FADD.FTZ R21, R110, R21 ;  /* 0x000000156e157221 */ /* 0x000fc40000010000 */
[----:B------:R-:W2:Y:S01]  /*d770*/  SHFL.DOWN PT, R143, R66, 0x4, 0x1f ;  /* 0x08801f00428f7f89 */ /* 0x000ea200000e0000 */
[----:B------:R-:W-:Y:S02]  /*d780*/  FMUL.FTZ R179, R246, R179 ;  /* 0x000000b3f6b37220 */ /* 0x000fe40000410000 */
[----:B------:R-:W-:Y:S01]  /*d790*/  FMUL.FTZ R187, R124, R187 ;  /* 0x000000bb7cbb7220 */ /* 0x000fe20000410000 */
[----:B------:R-:W3:Y:S01]  /*d7a0*/  SHFL.DOWN PT, R129, R64, 0x4, 0x1f ;  /* 0x08801f0040817f89 */ /* 0x000ee200000e0000 */
[----:B------:R-:W-:Y:S02]  /*d7b0*/  FMUL.FTZ R190, R123, R190 ;  /* 0x000000be7bbe7220 */ /* 0x000fe40000410000 */
[----:B------:R-:W-:Y:S02]  /*d7c0*/  FMUL.FTZ R189, R122, R189 ;  /* 0x000000bd7abd7220 */ /* 0x000fe40000410000 */
[----:B------:R-:W-:Y:S02]  /*d7d0*/  FMUL.FTZ R194, R121, R194 ;  /* 0x000000c279c27220 */ /* 0x000fe40000410000 */
        /* <DEDUP_REMOVED lines=31> */
[----:B------:R-:W-:Y:S01]  /*d9d0*/  ISETP.GT.AND P0, PT, R108, 0xf, PT ;  /* 0x0000000f6c00780c */ /* 0x000fe20003f04270 */
        /* <DEDUP_REMOVED lines=8> */
[----:B0-----:R-:W-:-:S02]  /*da60*/  @!P0 FADD.FTZ R65, R65, R0 ;  /* 0x0000000041418221 */ /* 0x001fc40000010000 */
[----:B------:R-:W-:Y:S02]  /*da70*/  FFMA.FTZ R8, R8, R149, R193 ;  /* 0x0000009508087223 */ /* 0x000fe400000100c1 */
[----:B------:R-:W-:Y:S02]  /*da80*/  FFMA.FTZ R9, R9, R204, R200 ;  /* 0x000000cc09097223 */ /* 0x000fe400000100c8 */
[----:B-1----:R-:W-:Y:S02]  /*da90*/  @!P0 FADD.FTZ R67, R67, R110 ;  /* 0x0000006e43438221 */ /* 0x002fe40000010000 */
[----:B------:R-:W-:Y:S02]  /*daa0*/  FFMA.FTZ R10, R10, R151, R165 ;  /* 0x000000970a0a7223 */ /* 0x000fe400000100a5 */
[----:B------:R-:W-:Y:S02]  /*dab0*/  FADD.FTZ R27, R216, R27 ;  /* 0x0000001bd81b7221 */ /* 0x000fe40000010000 */
[----:B--2---:R-:W-:-:S02]  /*dac0*/  @!P0 FADD.FTZ R66, R66, R113 ;  /* 0x0000007142428221 */ /* 0x004fc40000010000 */
[----:B------:R-:W-:Y:S02]  /*dad0*/  FADD.FTZ R28, R210, R28 ;  /* 0x0000001cd21c7221 */ /* 0x000fe40000010000 */
[----:B---3--:R-:W-:Y:S02]  /*dae0*/  @!P0 FADD.FTZ R64, R64, R111 ;  /* 0x0000006f40408221 */ /* 0x008fe40000010000 */
[----:B------:R-:W-:Y:S02]  /*daf0*/  FADD.FTZ R29, R182, R29 ;  /* 0x0000001db61d7221 */ /* 0x000fe40000010000 */
[----:B------:R-:W-:Y:S01]  /*db00*/  FADD.FTZ R30, R203, R30 ;  /* 0x0000001ecb1e7221 */ /* 0x000fe20000010000 */
[----:B------:R0:W-:Y:S01]  /*db10*/  @!P1 STS.128 [0x18d0], R64 ;  /* 0x0018d040ff009388 */ /* 0x0001e20000000c00 */
        /* <DEDUP_REMOVED lines=37> */
.L_x_8473:
[----:B0-----:R-:W-:Y:S05]  /*dd70*/  BSYNC B0 ;  /* 0x0000000000007941 */ /* 0x001fea0003800000 */
.L_x_8472:
        /* <DEDUP_REMOVED lines=8> */
.L_x_8395:
[----:B------:R1:W5:Y:S01]  /*de00*/  LDL.64 R110, [R1+0x18] ;  /* 0x00001800016e7983 */ /* 0x0003620000100a00 */
        /* <DEDUP_REMOVED lines=8> */
[----:B0-----:R-:W-:Y:S01]  /*de90*/  PRMT R0, R39, 0x7632, R0 ;  /* 0x0000763227007816 */ /* 0x001fe20000000000 */
[----:B------:R-:W-:Y:S01]  /*dea0*/  ULDC.64 UR36, c[0x0][0x2f8] ;  /* 0x0000be0000247ab9 */ /* 0x000fe20000000a00 */
[----:B------:R-:W-:Y:S01]  /*deb0*/  ISETP.NE.AND P6, PT, R109, RZ, PT ;  /* 0x000000ff6d00720c */ /* 0x000fe20003fc5270 */
        /* <DEDUP_REMOVED lines=11> */
[----:B------:R-:W-:-:S02]  /*df70*/  PRMT R2, R37, 0x7632, R2 ;  /* 0x0000763225027816 */ /* 0x000fc40000000002 */
[----:B------:R-:W-:Y:S02]  /*df80*/  PRMT R3, R33, 0x7632, R3 ;  /* 0x0000763221037816 */ /* 0x000fe40000000003 */
[C---:B------:R-:W-:Y:S01]  /*df90*/  PRMT R4, R29.reuse, 0x7610, R4 ;  /* 0x000076101d047816 */ /* 0x040fe20000000004 */
[----:B------:R0:W-:Y:S01]  /*dfa0*/  STS.U16 [R90+0x2], R45 ;  /* 0x0000022d5a007388 */ /* 0x0001e20000000400 */
[----:B------:R-:W-:Y:S02]  /*dfb0*/  PRMT R5, R29, 0x7632, R5 ;  /* 0x000076321d057816 */ /* 0x000fe40000000005 */
[C---:B------:R-:W-:Y:S01]  /*dfc0*/  PRMT R6, R27.reuse, 0x7610, R6 ;  /* 0x000076101b067816 */ /* 0x040fe20000000006 */
[----:B------:R2:W-:Y:S01]  /*dfd0*/  STS.U16 [R90+0x6], R0 ;  /* 0x000006005a007388 */ /* 0x0005e20000000400 */
[----:B------:R-:W-:-:S03]  /*dfe0*/  PRMT R8, R27, 0x7632, R8 ;  /* 0x000076321b087816 */ /* 0x000fc60000000008 */
[----:B------:R3:W-:Y:S01]  /*dff0*/  STS.U16 [R90+0xa], R2 ;  /* 0x00000a025a007388 */ /* 0x0007e20000000400 */
[----:B0-----:R-:W-:-:S03]  /*e000*/  PRMT R45, R35, 0x7632, R45 ;  /* 0x00007632232d7816 */ /* 0x001fc6000000002d */
[----:B------:R-:W-:Y:S01]  /*e010*/  STS.U16 [R90], R41 ;  /* 0x000000295a007388 */ /* 0x000fe20000000400 */
[----:B--2---:R-:W-:-:S03]  /*e020*/  PRMT R0, R31, 0x7632, R0 ;  /* 0x000076321f007816 */ /* 0x004fc60000000000 */
[----:B------:R-:W-:Y:S01]  /*e030*/  STS.U16 [R90+0x4], R39 ;  /* 0x000004275a007388 */ /* 0x000fe20000000400 */
[----:B---3--:R-:W-:-:S03]  /*e040*/  MOV R2, UR39 ;  /* 0x0000002700027c02 */ /* 0x008fc60008000f00 */
        /* <DEDUP_REMOVED lines=47> */
.L_x_8476:
[----:B-1----:R-:W-:Y:S05]  /*e340*/  BSYNC B0 ;  /* 0x0000000000007941 */ /* 0x002fea0003800000 */
.L_x_8475:
[----:B------:R-:W2:Y:S01]  /*e350*/  LDL.LU R28, [R1+0x14] ;  /* 0x00001400011c7983 */ /* 0x000ea20000300800 */
[----:B------:R-:W-:Y:S01]  /*e360*/  ULDC.64 UR36, c[0x0][0x2e0] ;  /* 0x0000b80000247ab9 */ /* 0x000fe20000000a00 */
[C---:B------:R-:W-:Y:S01]  /*e370*/  LEA R2, P0, R107.reuse, c[0x0][0x330], 0x1 ;  /* 0x0000cc006b027a11 */ /* 0x040fe200078008ff */
[----:B------:R-:W-:Y:S01]  /*e380*/  UMOV UR35, UR7 ;  /* 0x0000000700237c82 */ /* 0x000fe20008000000 */
[----:B------:R-:W-:Y:S01]  /*e390*/  SHF.R.S32.HI R3, RZ, 0x1f, R107 ;  /* 0x0000001fff037819 */ /* 0x000fe2000001146b */
[----:B------:R-:W-:Y:S01]  /*e3a0*/  UIMAD.WIDE.U32 UR34, UR10, UR36, UR34 ;  /* 0x000000240a2272a5 */ /* 0x000fe2000f8e0022 */
[C---:B------:R-:W-:Y:S01]  /*e3b0*/  LOP3.LUT R55, R107.reuse, 0x20, RZ, 0xfc, !PT ;  /* 0x000000206b377812 */ /* 0x040fe200078efcff */
[----:B------:R-:W-:Y:S01]  /*e3c0*/  UIMAD UR36, UR11, UR36, URZ ;  /* 0x000000240b2472a4 */ /* 0x000fe2000f8e023f */
[----:B------:R-:W-:Y:S01]  /*e3d0*/  LEA.HI.X R3, R107, c[0x0][0x334], R3, 0x1, P0 ;  /* 0x0000cd006b037a11 */ /* 0x000fe200000f0c03 */
[----:B------:R-:W-:Y:S02]  /*e3e0*/  UIADD3 UR7, UP0, UR26, UR34, URZ ;  /* 0x000000221a077290 */ /* 0x000fe4000ff1e03f */
[----:B------:R-:W-:-:S04]  /*e3f0*/  UIMAD UR34, UR10, UR37, UR36 ;  /* 0x000000250a2272a4 */ /* 0x000fc8000f8e0224 */
[----:B------:R-:W-:Y:S01]  /*e400*/  UIADD3.X UR34, UR27, UR34, UR35, UP0, !UPT ;  /* 0x000000221b227290 */ /* 0x000fe200087fe423 */
[----:B0-----:R-:W-:Y:S02]  /*e410*/  MOV R4, UR7 ;  /* 0x0000000700047c02 */ /* 0x001fe40008000f00 */
[C---:B------:R-:W-:Y:S02]  /*e420*/  LOP3.LUT R57, R107.reuse, 0x40, RZ, 0xfc, !PT ;  /* 0x000000406b397812 */ /* 0x040fe400078efcff */
[C---:B------:R-:W-:Y:S02]  /*e430*/  LEA R2, P1, R4.reuse, R2, 0x1 ;  /* 0x0000000204027211 */ /* 0x040fe400078208ff */
[----:B------:R-:W-:Y:S02]  /*e440*/  MOV R5, UR34 ;  /* 0x0000002200057c02 */ /* 0x000fe40008000f00 */
[----:B------:R-:W-:Y:S02]  /*e450*/  LOP3.LUT R59, R107, 0x60, RZ, 0xfc, !PT ;  /* 0x000000606b3b7812 */ /* 0x000fe400078efcff */
[----:B------:R-:W-:-:S02]  /*e460*/  LEA.HI.X R3, R4, R3, R5, 0x1, P1 ;  /* 0x0000000304037211 */ /* 0x000fc400008f0c05 */
[-C--:B------:R-:W-:Y:S02]  /*e470*/  ISETP.GE.AND P0, PT, R55, R0.reuse, PT ;  /* 0x000000003700720c */ /* 0x080fe40003f06270 */
[-C--:B------:R-:W-:Y:S02]  /*e480*/  ISETP.GE.AND P1, PT, R57, R0.reuse, PT ;  /* 0x000000003900720c */ /* 0x080fe40003f26270 */
[----:B------:R-:W-:Y:S02]  /*e490*/  ISETP.GE.AND P2, PT, R59, R0, PT ;  /* 0x000000003b00720c */ /* 0x000fe40003f46270 */
[C---:B------:R-:W-:Y:S02]  /*e4a0*/  LOP3.LUT R65, R107.reuse, 0xc0, RZ, 0xfc, !PT ;  /* 0x000000c06b417812 */ /* 0x040fe400078efcff */
[C---:B------:R-:W-:Y:S02]  /*e4b0*/  LOP3.LUT R61, R107.reuse, 0x80, RZ, 0xfc, !PT ;  /* 0x000000806b3d7812 */ /* 0x040fe400078efcff */
[----:B------:R-:W-:-:S02]  /*e4c0*/  LOP3.LUT R63, R107, 0xa0, RZ, 0xfc, !PT ;  /* 0x000000a06b3f7812 */ /* 0x000fc400078efcff */
[----:B------:R-:W-:Y:S02]  /*e4d0*/  LOP3.LUT R67, R107, 0xe0, RZ, 0xfc, !PT ;  /* 0x000000e06b437812 */ /* 0x000fe400078efcff */
[-C--:B------:R-:W-:Y:S02]  /*e4e0*/  ISETP.GE.AND P5, PT, R65, R0.reuse, PT ;  /* 0x000000004100720c */ /* 0x080fe40003fa6270 */
        /* <DEDUP_REMOVED lines=9> */
[----:B------:R-:W-:Y:S02]  /*e580*/  ISETP.GE.AND P2, PT, R71, R0, PT ;  /* 0x000000004700720c */ /* 0x000fe40003f46270 */
[C---:B------:R-:W-:Y:S01]  /*e590*/  LOP3.LUT R73, R107.reuse, 0x140, RZ, 0xfc, !PT ;  /* 0x000001406b497812 */ /* 0x040fe200078efcff */
[----:B------:R0:W-:Y:S01]  /*e5a0*/  @!P5 STG.E.U16 [R2.64+-0x280], R35 ;  /* 0xfffd80230200d986 */ /* 0x0001e2000c101520 */
[C---:B------:R-:W-:Y:S02]  /*e5b0*/  LOP3.LUT R75, R107.reuse, 0x160, RZ, 0xfc, !PT ;  /* 0x000001606b4b7812 */ /* 0x040fe400078efcff */
[C---:B------:R-:W-:Y:S02]  /*e5c0*/  LOP3.LUT R77, R107.reuse, 0x180, RZ, 0xfc, !PT ;  /* 0x000001806b4d7812 */ /* 0x040fe400078efcff */
[----:B------:R-:W-:-:S02]  /*e5d0*/  LOP3.LUT R79, R107, 0x1a0, RZ, 0xfc, !PT ;  /* 0x000001a06b4f7812 */ /* 0x000fc400078efcff */
[C---:B------:R-:W-:Y:S01]  /*e5e0*/  LOP3.LUT R81, R107.reuse, 0x1c0, RZ, 0xfc, !PT ;  /* 0x000001c06b517812 */ /* 0x040fe200078efcff */
[----:B------:R-:W-:Y:S01]  /*e5f0*/  @!P3 STG.E.U16 [R2.64+-0x300], R31 ;  /* 0xfffd001f0200b986 */ /* 0x000fe2000c101520 */
[----:B0-----:R-:W-:-:S03]  /*e600*/  LOP3.LUT R35, R107, 0x1e0, RZ, 0xfc, !PT ;  /* 0x000001e06b237812 */ /* 0x001fc600078efcff */
[----:B------:R-:W-:Y:S01]  /*e610*/  @!P4 STG.E.U16 [R2.64+-0x2c0], R33 ;  /* 0xfffd40210200c986 */ /* 0x000fe2000c101520 */
        /* <DEDUP_REMOVED lines=15> */
[----:B------:R-:W-:-:S03]  /*e710*/  F2FP.BF16.PACK_AB R4, R22, R21 ;  /* 0x000000151604723e */ /* 0x000fc600000010ff */
[----:B------:R-:W-:Y:S01]  /*e720*/  BAR.SYNC.DEFER_BLOCKING 0x0 ;  /* 0x0000000000007b1d */ /* 0x000fe20000010000 */
[----:B0-----:R-:W-:Y:S02]  /*e730*/  F2FP.BF16.PACK_AB R3, R16, R15 ;  /* 0x0000000f1003723e */ /* 0x001fe400000010ff */
[----:B------:R-:W-:Y:S02]  /*e740*/  F2FP.BF16.PACK_AB R2, R18, R17 ;  /* 0x000000111202723e */ /* 0x000fe400000010ff */
[C---:B------:R-:W-:Y:S02]  /*e750*/  PRMT R6, R3.reuse, 0x7610, R6 ;  /* 0x0000761003067816 */ /* 0x040fe40000000006 */
[----:B------:R-:W-:Y:S02]  /*e760*/  PRMT R7, R3, 0x7632, R7 ;  /* 0x0000763203077816 */ /* 0x000fe40000000007 */
[----:B------:R-:W-:Y:S02]  /*e770*/  F2FP.BF16.PACK_AB R3, R20, R19 ;  /* 0x000000131403723e */ /* 0x000fe400000010ff */
[----:B------:R-:W-:-:S02]  /*e780*/  PRMT R8, R2, 0x7610, R8 ;  /* 0x0000761002087816 */ /* 0x000fc40000000008 */
[C---:B------:R-:W-:Y:S02]  /*e790*/  PRMT R9, R3.reuse, 0x7610, R9 ;  /* 0x0000761003097816 */ /* 0x040fe40000000009 */
[----:B------:R-:W-:Y:S02]  /*e7a0*/  PRMT R10, R3, 0x7632, R10 ;  /* 0x00007632030a7816 */ /* 0x000fe4000000000a */
[----:B------:R-:W-:Y:S01]  /*e7b0*/  F2FP.BF16.PACK_AB R3, R26, R25 ;  /* 0x000000191a03723e */ /* 0x000fe200000010ff */
[----:B------:R-:W-:Y:S04]  /*e7c0*/  STS.U16 [R90+0x8], R6 ;  /* 0x000008065a007388 */ /* 0x000fe80000000400 */
[----:B------:R0:W-:Y:S04]  /*e7d0*/  STS.U16 [R90+0xc], R8 ;  /* 0x00000c085a007388 */ /* 0x0001e80000000400 */
[----:B------:R-:W-:Y:S01]  /*e7e0*/  STS.U16 [R90+0xa], R7 ;  /* 0x00000a075a007388 */ /* 0x000fe20000000400 */
[----:B0-----:R-:W-:-:S03]  /*e7f0*/  PRMT R8, R3, 0x7632, R8 ;  /* 0x0000763203087816 */ /* 0x001fc60000000008 */
[----:B------:R-:W-:Y:S04]  /*e800*/  STS.U16 [R90+0x10], R9 ;  /* 0x000010095a007388 */ /* 0x000fe80000000400 */
[----:B------:R-:W-:Y:S04]  /*e810*/  STS.U16 [R90+0x12], R10 ;  /* 0x0000120a5a007388 */ /* 0x000fe80000000400 */
[----:B------:R-:W-:Y:S04]  /*e820*/  STS.U16 [R90+0x14], R4 ;  /* 0x000014045a007388 */ /* 0x000fe80000000400 */
[----:B------:R-:W-:Y:S04]  /*e830*/  STS.U16 [R90+0x1c], R3 ;  /* 0x00001c035a007388 */ /* 0x000fe80000000400 */
[----:B------:R-:W-:Y:S01]  /*e840*/  STS.U16 [R90+0x1e], R8 ;  /* 0x00001e085a007388 */ /* 0x000fe20000000400 */
[----:B------:R-:W-:Y:S01]  /*e850*/  UIADD3 UR7, UR9, UR38, URZ ;  /* 0x0000002609077290 */ /* 0x000fe2000fffe03f */
[----:B------:R-:W-:Y:S01]  /*e860*/  BSSY B0, `(.L_x_8477) ;  /* 0x0000048000007945 */ /* 0x000fe20003800000 */
[----:B--2---:R-:W-:Y:S01]  /*e870*/  FADD.FTZ R5, R11, R28 ;  /* 0x0000001c0b057221 */ /* 0x004fe20000010000 */
[----:B------:R-:W-:-:S03]  /*e880*/  F2FP.BF16.PACK_AB R11, R12, R11 ;  /* 0x0000000b0c0b723e */ /* 0x000fc600000010ff */
[----:B------:R-:W-:Y:S01]  /*e890*/  FADD.FTZ R0, R5, R12 ;  /* 0x0000000c05007221 */ /* 0x000fe20000010000 */
[----:B------:R-:W-:-:S03]  /*e8a0*/  PRMT R45, R11, 0x7632, R45 ;  /* 0x000076320b2d7816 */ /* 0x000fc6000000002d */
[----:B------:R-:W-:Y:S01]  /*e8b0*/  FADD.FTZ R5, R0, R13 ;  /* 0x0000000d00057221 */ /* 0x000fe20000010000 */
[----:B------:R-:W-:Y:S01]  /*e8c0*/  F2FP.BF16.PACK_AB R13, R14, R13 ;  /* 0x0000000d0e0d723e */ /* 0x000fe200000010ff */
[----:B------:R0:W-:Y:S02]  /*e8d0*/  STS.U16 [R90+0x2], R45 ;  /* 0x0000022d5a007388 */ /* 0x0001e40000000400 */
[----:B------:R-:W-:Y:S01]  /*e8e0*/  FADD.FTZ R0, R5, R14 ;  /* 0x0000000e05007221 */ /* 0x000fe20000010000 */
[----:B------:R-:W-:Y:S02]  /*e8f0*/  PRMT R5, R13, 0x7632, R5 ;  /* 0x000076320d057816 */ /* 0x000fe40000000005 */
[----:B0-----:R-:W-:Y:S02]  /*e900*/  PRMT R45, R2, 0x7632, R45 ;  /* 0x00007632022d7816 */ /* 0x001fe4000000002d */
[----:B------:R-:W-:Y:S01]  /*e910*/  F2FP.BF16.PACK_AB R2, R24, R23 ;  /* 0x000000171802723e */ /* 0x000fe200000010ff */
[----:B------:R0:W-:Y:S03]  /*e920*/  STS.U16 [R90+0x6], R5 ;  /* 0x000006055a007388 */ /* 0x0001e60000000400 */
[----:B------:R-:W-:-:S02]  /*e930*/  PRMT R6, R2, 0x7610, R6 ;  /* 0x0000761002067816 */ /* 0x000fc40000000006 */
[----:B------:R-:W-:Y:S02]  /*e940*/  PRMT R12, R2, 0x7632, R12 ;  /* 0x00007632020c7816 */ /* 0x000fe4000000000c */
[----:B------:R-:W-:Y:S02]  /*e950*/  MOV R2, UR39 ;  /* 0x0000002700027c02 */ /* 0x000fe40008000f00 */
[----:B0-----:R-:W-:Y:S01]  /*e960*/  PRMT R5, R4, 0x7632, R5 ;  /* 0x0000763204057816 */ /* 0x001fe20000000005 */
[----:B------:R-:W-:Y:S04]  /*e970*/  STS.U16 [R90], R11 ;  /* 0x0000000b5a007388 */ /* 0x000fe80000000400 */
        /* <DEDUP_REMOVED lines=54> */
.L_x_8478:
[----:B-1----:R-:W-:Y:S05]  /*ece0*/  BSYNC B0 ;  /* 0x0000000000007941 */ /* 0x002fea0003800000 */
.L_x_8477:
[----:B------:R-:W-:Y:S01]  /*ecf0*/  ULDC.64 UR34, c[0x0][0x300] ;  /* 0x0000c00000227ab9 */ /* 0x000fe20000000a00 */
[C---:B------:R-:W-:Y:S01]  /*ed00*/  SHF.L.U32 R2, R107.reuse, 0x1, RZ ;  /* 0x000000016b027819 */ /* 0x040fe200000006ff */
[----:B------:R-:W-:Y:S01]  /*ed10*/  UMOV UR9, UR7 ;  /* 0x0000000700097c82 */ /* 0x000fe20008000000 */
[----:B------:R-:W-:Y:S01]  /*ed20*/  SHF.R.S32.HI R0, RZ, 0x1f, R107 ;  /* 0x0000001fff007819 */ /* 0x000fe2000001146b */
[----:B------:R-:W-:Y:S01]  /*ed30*/  UIMAD.WIDE.U32 UR8, UR10, UR34, UR8 ;  /* 0x000000220a0872a5 */ /* 0x000fe2000f8e0008 */
[----:B------:R-:W-:Y:S01]  /*ed40*/  IADD3 R2, P0, R2, -0x3c0, RZ ;  /* 0xfffffc4002027810 */ /* 0x000fe20007f1e0ff */
[----:B------:R-:W-:Y:S01]  /*ed50*/  UIMAD UR34, UR11, UR34, URZ ;  /* 0x000000220b2272a4 */ /* 0x000fe2000f8e023f */
[----:B------:R-:W-:Y:S01]  /*ed60*/  SHF.L.U64.HI R0, R107, 0x1, R0 ;  /* 0x000000016b007819 */ /* 0x000fe20000010200 */
[----:B------:R-:W-:Y:S01]  /*ed70*/  UIADD3 UR26, UP0, UR26, UR8, URZ ;  /* 0x000000081a1a7290 */ /* 0x000fe2000ff1e03f */
[----:B------:R-:W-:Y:S01]  /*ed80*/  ISETP.GE.AND P3, PT, R55, R6, PT ;  /* 0x000000063700720c */ /* 0x000fe20003f66270 */
        /* <DEDUP_REMOVED lines=9> */
[----:B------:R-:W-:Y:S01]  /*ee20*/  LEA R2, P0, R3, R2, 0x1 ;  /* 0x0000000203027211 */ /* 0x000fe200078008ff */
[----:B------:R-:W-:Y:S01]  /*ee30*/  UIADD3 UR18, UP3, UR18, -0x400, URZ ;  /* 0xfffffc0012127890 */ /* 0x000fe2000ff7e03f */
[----:B0-----:R-:W-:Y:S01]  /*ee40*/  MOV R4, UR8 ;  /* 0x0000000800047c02 */ /* 0x001fe20008000f00 */
        /* <DEDUP_REMOVED lines=39> */
.L_x_8389:
[----:B------:R-:W-:Y:S02]  /*f0c0*/  ISETP.NE.U32.AND P0, PT, RZ, c[0x0][0x328], PT ;  /* 0x0000ca00ff007a0c */ /* 0x000fe40003f05070 */
[----:B------:R-:W-:Y:S02]  /*f0d0*/  ISETP.NE.U32.AND P2, PT, RZ, c[0x0][0x348], PT ;  /* 0x0000d200ff007a0c */ /* 0x000fe40003f45070 */
[----:B------:R-:W-:Y:S02]  /*f0e0*/  ISETP.NE.AND.EX P1, PT, RZ, c[0x0][0x32c], PT, P0 ;  /* 0x0000cb00ff007a0c */ /* 0x000fe40003f25300 */
[----:B------:R-:W-:-:S11]  /*f0f0*/  ISETP.NE.AND.EX P0, PT, RZ, c[0x0][0x34c], PT, P2 ;  /* 0x0000d300ff007a0c */ /* 0x000fd60003f05320 */
[----:B------:R-:W-:Y:S05]  /*f100*/  @!P1 BRA `(.L_x_8480) ;  /* 0x0000017000009947 */ /* 0x000fea0003800000 */
[----:B------:R-:W3:Y:S01]  /*f110*/  LDL.LU R2, [R1+0x20] ;  /* 0x0000200001027983 */ /* 0x000ee20000300800 */
[----:B------:R-:W-:Y:S03]  /*f120*/  BSSY B0, `(.L_x_8480) ;  /* 0x0000015000007945 */ /* 0x000fe60003800000 */
[----:B------:R-:W4:Y:S02]  /*f130*/  S2R R6, SR_LANEID ;  /* 0x0000000000067919 */ /* 0x000f240000000000 */
[----:B----4-:R-:W-:Y:S02]  /*f140*/  ISETP.NE.AND P2, PT, R6, RZ, PT ;  /* 0x000000ff0600720c */ /* 0x010fe40003f45270 */
[----:B------:R-:W4:Y:S04]  /*f150*/  S2R R6, SR_TID.X ;  /* 0x0000000000067919 */ /* 0x000f280000002100 */
        /* <DEDUP_REMOVED lines=10> */
[----:B----4-:R-:W-:-:S04]  /*f200*/  ISETP.NE.AND P1, PT, R6, RZ, PT ;  /* 0x000000ff0600720c */ /* 0x010fc80003f25270 */
[----:B------:R1:W-:Y:S04]  /*f210*/  @!P2 STS [0x18c4], R4 ;  /* 0x0018c404ff00a388 */ /* 0x0003e80000000800 */
[----:B------:R-:W-:Y:S06]  /*f220*/  BAR.SYNC.DEFER_BLOCKING 0x0 ;  /* 0x0000000000007b1d */ /* 0x000fec0000010000 */
[----:B------:R-:W-:Y:S05]  /*f230*/  @P1 BRA `(.L_x_8481) ;  /* 0x0000003000001947 */ /* 0x000fea0003800000 */
[----:B-1----:R-:W-:Y:S02]  /*f240*/  MOV R2, UR30 ;  /* 0x0000001e00027c02 */ /* 0x002fe40008000f00 */
[----:B------:R-:W-:-:S05]  /*f250*/  MOV R3, UR31 ;  /* 0x0000001f00037c02 */ /* 0x000fca0008000f00 */
[----:B------:R1:W-:Y:S02]  /*f260*/  RED.E.ADD.F32.FTZ.RN.STRONG.GPU [R2.64], R4 ;  /* 0x000000040200798e */ /* 0x0003e4000c10e7a0 */
.L_x_8481:
[----:B-1----:R-:W-:Y:S05]  /*f270*/  BSYNC B0 ;  /* 0x0000000000007941 */ /* 0x002fea0003800000 */
.L_x_8480:
[----:B------:R-:W-:Y:S01]  /*f280*/  BSSY B0, `(.L_x_8482) ;  /* 0x000001b000007945 */ /* 0x000fe20003800000 */
[----:B------:R-:W-:Y:S05]  /*f290*/  @!P0 BRA `(.L_x_8483) ;  /* 0x0000018000008947 */ /* 0x000fea0003800000 */
[----:B------:R-:W3:Y:S04]  /*f2a0*/  LDL.LU R2, [R1+0x14] ;  /* 0x0000140001027983 */ /* 0x000ee80000300800 */
[----:B------:R-:W4:Y:S04]  /*f2b0*/  S2R R6, SR_LANEID ;  /* 0x0000000000067919 */ /* 0x000f280000000000 */
[----:B------:R-:W1:Y:S04]  /*f2c0*/  S2R R11, SR_TID.X ;  /* 0x00000000000b7919 */ /* 0x000e680000002100 */
        /* <DEDUP_REMOVED lines=21> */
.L_x_8483:
[----:B------:R-:W3:Y:S02]  /*f420*/  S2R R11, SR_TID.X ;  /* 0x00000000000b7919 */ /* 0x000ee40000002100 */
.L_x_8484:
[----:B-1----:R-:W-:Y:S05]  /*f430*/  BSYNC B0 ;  /* 0x0000000000007941 */ /* 0x002fea0003800000 */
.L_x_8482:
        /* <DEDUP_REMOVED lines=12> */
.L_x_8485:
        /* <DEDUP_REMOVED lines=32> */
.L_x_8486:
        /* <DEDUP_REMOVED lines=16> */
.L_x_14693:


//--------------------- .text._Z25selective_scan_bwd_kernelI32Selective_Scan_bwd_kernel_traitsILi32ELi16ELb0ELb0ELb1ELb1ELb0EN3c108BFloat16ENS1_7complexIfEEEEv12SSMParamsBwd --------------------------
	.section	.text._Z25selective_scan_bwd_kernelI32Selective_Scan_bwd_kernel_traitsILi32ELi16ELb0ELb0ELb1ELb1ELb0EN3c108BFloat16ENS1_7complexIfEEEEv12SSMParamsBwd,"ax",@progbits
	.sectioninfo	@"SHI_REGISTERS=255"
	.align	128
        .global         _Z25selective_scan_bwd_kernelI32Selective_Scan_bwd_kernel_traitsILi32ELi16ELb0ELb0ELb1ELb1ELb0EN3c108BFloat16ENS1_7complexIfEEEEv12SSMParamsBwd
        .type           _Z25selective_scan_bwd_kernelI32Selective_Scan_bwd_kernel_traitsILi32ELi16ELb0ELb0ELb1ELb1ELb0EN3c108BFloat16ENS1_7complexIfEEEEv12SSMParamsBwd,@function
        .size           _Z25selective_scan_bwd_kernelI32Selective_Scan_bwd_kernel_traitsILi32ELi16ELb0ELb0ELb1ELb1ELb0EN3c108BFloat16ENS1_7complexIfEEEEv12SSMParamsBwd,(.L_x_14694 - _Z25selective_scan_bwd_kernelI32Selective_Scan_bwd_kernel_traitsILi32ELi16ELb0ELb0ELb1ELb1ELb0EN3c108BFloat16ENS1_7complexIfEEEEv12SSMParamsBwd)
        .other          _Z25selective_scan_bwd_kernelI32Selective_Scan_bwd_kernel_traitsILi32ELi16ELb0ELb0ELb1ELb1ELb0EN3c108BFloat16ENS1_7complexIfEEEEv12SSMParamsBwd,@"STO_CUDA_ENTRY STV_DEFAULT"
_Z25selective_scan_bwd_kernelI32Selective_Scan_bwd_kernel_traitsILi32ELi16ELb0ELb0ELb1ELb1ELb0EN3c108BFloat16ENS1_7complexIfEEEEv12SSMParamsBwd:
.text._Z25selective_scan_bwd_kernelI32Selective_Scan_bwd_kernel_traitsILi32ELi16ELb0ELb0ELb1ELb1ELb0EN3c108BFloat16ENS1_7complexIfEEEEv12SSMParamsBwd:
        /* <DEDUP_REMOVED lines=159> */
.L_x_8604:
        /* <DEDUP_REMOVED lines=75> */
[----:B------:R-:W-:-:S02]  /*0ea0*/  LEA.HI.SX32 R3, R2, R2, 0x1b ;  /* 0x0000000202037211 */ /* 0x000fc400078fdaff */
[C---:B------:R-:W-:Y:S02]  /*0eb0*/  IADD3 R25, R2.reuse, 0x60, RZ ;  /* 0x0000006002197810 */ /* 0x040fe40007ffe0ff */
[----:B------:R-:W-:Y:S02]  /*0ec0*/  SHF.L.U32 R3, R3, 0x1, RZ ;  /* 0x0000000103037819 */ /* 0x000fe400000006ff */
[C---:B------:R-:W-:Y:S02]  /*0ed0*/  IADD3 R7, R2.reuse, 0x20, RZ ;  /* 0x0000002002077810 */ /* 0x040fe40007ffe0ff */
[-C--:B------:R-:W-:Y:S02]  /*0ee0*/  LEA.HI.SX32 R25, R25, R2.reuse, 0x1b ;  /* 0x0000000219197211 */ /* 0x080fe400078fdaff */
[----:B-1----:R-:W-:Y:S02]  /*0ef0*/  LEA.HI.SX32 R4, R7, R2, 0x1b ;  /* 0x0000000207047211 */ /* 0x002fe400078fdaff */
[----:B------:R-:W-:-:S02]  /*0f00*/  IADD3 R5, R2, 0x40, RZ ;  /* 0x0000004002057810 */ /* 0x000fc40007ffe0ff */
[C---:B------:R-:W-:Y:S02]  /*0f10*/  IADD3 R27, R2.reuse, 0x80, RZ ;  /* 0x00000080021b7810 */ /* 0x040fe40007ffe0ff */
[----:B------:R-:W-:Y:S02]  /*0f20*/  IADD3 R29, R2, 0xa0, RZ ;  /* 0x000000a0021d7810 */ /* 0x000fe40007ffe0ff */
[----:B------:R-:W-:Y:S02]  /*0f30*/  SHF.L.U32 R4, R4, 0x1, RZ ;  /* 0x0000000104047819 */ /* 0x000fe400000006ff */
[-C--:B------:R-:W-:Y:S02]  /*0f40*/  LEA.HI.SX32 R5, R5, R2.reuse, 0x1b ;  /* 0x0000000205057211 */ /* 0x080fe400078fdaff */
[-C--:B------:R-:W-:Y:S02]  /*0f50*/  LEA.HI.SX32 R7, R27, R2.reuse, 0x1b ;  /* 0x000000021b077211 */ /* 0x080fe400078fdaff */
[----:B------:R-:W-:-:S02]  /*0f60*/  LEA.HI.SX32 R8, R29, R2, 0x1b ;  /* 0x000000021d087211 */ /* 0x000fc400078fdaff */
[C---:B------:R-:W-:Y:S02]  /*0f70*/  IADD3 R27, R2.reuse, 0xe0, RZ ;  /* 0x000000e0021b7810 */ /* 0x040fe40007ffe0ff */
[C---:B------:R-:W-:Y:S02]  /*0f80*/  IADD3 R29, R2.reuse, 0x100, RZ ;  /* 0x00000100021d7810 */ /* 0x040fe40007ffe0ff */
[----:B------:R-:W-:Y:S02]  /*0f90*/  SHF.L.U32 R5, R5, 0x1, RZ ;  /* 0x0000000105057819 */ /* 0x000fe400000006ff */
[C---:B------:R-:W-:Y:S02]  /*0fa0*/  IADD3 R37, R2.reuse, 0x120, RZ ;  /* 0x0000012002257810 */ /* 0x040fe40007ffe0ff */
[----:B------:R-:W-:Y:S02]  /*0fb0*/  IADD3 R39, R2, 0x140, RZ ;  /* 0x0000014002277810 */ /* 0x000fe40007ffe0ff */
[----:B------:R-:W-:-:S02]  /*0fc0*/  SHF.L.U32 R7, R7, 0x1, RZ ;  /* 0x0000000107077819 */ /* 0x000fc400000006ff */
[-C--:B------:R-:W-:Y:S02]  /*0fd0*/  LEA.HI.SX32 R27, R27, R2.reuse, 0x1b ;  /* 0x000000021b1b7211 */ /* 0x080fe400078fdaff */
[----:B------:R-:W-:Y:S02]  /*0fe0*/  SHF.L.U32 R8, R8, 0x1, RZ ;  /* 0x0000000108087819 */ /* 0x000fe400000006ff */
[-C--:B------:R-:W-:Y:S02]  /*0ff0*/  LEA.HI.SX32 R29, R29, R2.reuse, 0x1b ;  /* 0x000000021d1d7211 */ /* 0x080fe400078fdaff */
[-C--:B------:R-:W-:Y:S02]  /*1000*/  LEA.HI.SX32 R37, R37, R2.reuse, 0x1b ;  /* 0x0000000225257211 */ /* 0x080fe400078fdaff */
[----:B------:R-:W-:Y:S02]  /*1010*/  LEA.HI.SX32 R39, R39, R2, 0x1b ;  /* 0x0000000227277211 */ /* 0x000fe400078fdaff */
[----:B------:R-:W-:-:S02]  /*1020*/  SHF.L.U32 R24, R2, 0x4, RZ ;  /* 0x0000000402187819 */ /* 0x000fc400000006ff */
[----:B------:R-:W-:Y:S02]  /*1030*/  ISETP.GE.AND P0, PT, R32, UR26, PT ;  /* 0x0000001a20007c0c */ /* 0x000fe4000bf06270 */
[----:B------:R-:W-:Y:S02]  /*1040*/  MOV R124, UR18 ;  /* 0x00000012007c7c02 */ /* 0x000fe40008000f00 */
[----:B------:R-:W-:Y:S02]  /*1050*/  MOV R125, UR19 ;  /* 0x00000013007d7c02 */ /* 0x000fe40008000f00 */
[----:B------:R-:W-:-:S03]  /*1060*/  PRMT R40, RZ, 0x7610, R40 ;  /* 0x00007610ff287816 */ /* 0x000fc60000000028 */
[----:B------:R-:W-:Y:S01]  /*1070*/  IMAD.WIDE R124, R64, 0x2, R124 ;  /* 0x00000002407c7825 */ /* 0x000fe200078e027c */
[----:B------:R-:W-:Y:S02]  /*1080*/  PRMT R43, RZ, 0x7610, R43 ;  /* 0x00007610ff2b7816 */ /* 0x000fe4000000002b */
[----:B------:R-:W-:Y:S02]  /*1090*/  ISETP.GE.AND P1, PT, R59, UR26, PT ;  /* 0x0000001a3b007c0c */ /* 0x000fe4000bf26270 */
        /* <DEDUP_REMOVED lines=17> */
[----:B----4-:R1:W-:Y:S02]  /*11b0*/  STS.U16 [R3], R6 ;  /* 0x0000000603007388 */ /* 0x0103e40000000400 */
[----:B-1----:R-:W-:Y:S02]  /*11c0*/  SHF.L.U32 R6, R25, 0x1, RZ ;  /* 0x0000000119067819 */ /* 0x002fe400000006ff */
[----:B------:R-:W-:-:S04]  /*11d0*/  IADD3 R25, R2, 0xc0, RZ ;  /* 0x000000c002197810 */ /* 0x000fc80007ffe0ff */
[----:B------:R-:W-:Y:S01]  /*11e0*/  LEA.HI.SX32 R25, R25, R2, 0x1b ;  /* 0x0000000219197211 */ /* 0x000fe200078fdaff */
[----:B-----5:R1:W-:Y:S04]  /*11f0*/  STS.U16 [R4+0x40], R9 ;  /* 0x0000400904007388 */ /* 0x0203e80000000400 */
[----:B---3--:R3:W-:Y:S01]  /*1200*/  STS.U16 [R5+0x80], R10 ;  /* 0x0000800a05007388 */ /* 0x0087e20000000400 */
[----:B-1----:R-:W-:Y:S02]  /*1210*/  SHF.L.U32 R9, R25, 0x1, RZ ;  /* 0x0000000119097819 */ /* 0x002fe400000006ff */
[----:B------:R-:W-:Y:S01]  /*1220*/  IADD3 R25, R2, 0x160, RZ ;  /* 0x0000016002197810 */ /* 0x000fe20007ffe0ff */
[----:B--2---:R1:W-:Y:S01]  /*1230*/  STS.U16 [R6+0xc0], R11 ;  /* 0x0000c00b06007388 */ /* 0x0043e20000000400 */
[----:B---3--:R-:W-:-:S02]  /*1240*/  SHF.L.U32 R10, R27, 0x1, RZ ;  /* 0x000000011b0a7819 */ /* 0x008fc400000006ff */
[----:B------:R-:W-:Y:S01]  /*1250*/  LEA.HI.SX32 R25, R25, R2, 0x1b ;  /* 0x0000000219197211 */ /* 0x000fe200078fdaff */
[----:B------:R2:W-:Y:S01]  /*1260*/  STS.U16 [R7+0x100], R12 ;  /* 0x0001000c07007388 */ /* 0x0005e20000000400 */
[----:B------:R-:W-:-:S03]  /*1270*/  IADD3 R27, R2, 0x180, RZ ;  /* 0x00000180021b7810 */ /* 0x000fc60007ffe0ff */
[----:B------:R3:W-:Y:S01]  /*1280*/  STS.U16 [R8+0x140], R13 ;  /* 0x0001400d08007388 */ /* 0x0007e20000000400 */
[----:B-1----:R-:W-:Y:S02]  /*1290*/  SHF.L.U32 R11, R29, 0x1, RZ ;  /* 0x000000011d0b7819 */ /* 0x002fe400000006ff */
[C---:B------:R-:W-:Y:S02]  /*12a0*/  IADD3 R29, R2.reuse, 0x1a0, RZ ;  /* 0x000001a0021d7810 */ /* 0x040fe40007ffe0ff */
[----:B--2---:R-:W-:Y:S01]  /*12b0*/  SHF.L.U32 R12, R37, 0x1, RZ ;  /* 0x00000001250c7819 */ /* 0x004fe200000006ff */
[----:B------:R1:W-:Y:S01]  /*12c0*/  STS.U16 [R9+0x180], R14 ;  /* 0x0001800e09007388 */ /* 0x0003e20000000400 */
[C---:B------:R-:W-:Y:S02]  /*12d0*/  IADD3 R37, R2.reuse, 0x1c0, RZ ;  /* 0x000001c002257810 */ /* 0x040fe40007ffe0ff */
[----:B---3--:R-:W-:Y:S02]  /*12e0*/  SHF.L.U32 R13, R39, 0x1, RZ ;  /* 0x00000001270d7819 */ /* 0x008fe400000006ff */
[----:B------:R-:W-:Y:S01]  /*12f0*/  IADD3 R39, R2, 0x1e0, RZ ;  /* 0x000001e002277810 */ /* 0x000fe20007ffe0ff */
[----:B------:R2:W-:Y:S01]  /*1300*/  STS.U16 [R10+0x1c0], R15 ;  /* 0x0001c00f0a007388 */ /* 0x0005e20000000400 */
[----:B------:R-:W-:-:S02]  /*1310*/  LEA.HI.SX32 R27, R27, R2, 0x1b ;  /* 0x000000021b1b7211 */ /* 0x000fc400078fdaff */
[----:B-1----:R-:W-:Y:S01]  /*1320*/  SHF.L.U32 R14, R25, 0x1, RZ ;  /* 0x00000001190e7819 */ /* 0x002fe200000006ff */
[----:B------:R1:W-:Y:S01]  /*1330*/  STS.U16 [R11+0x200], R16 ;  /* 0x000200100b007388 */ /* 0x0003e20000000400 */
[-C--:B------:R-:W-:Y:S02]  /*1340*/  LEA.HI.SX32 R29, R29, R2.reuse, 0x1b ;  /* 0x000000021d1d7211 */ /* 0x080fe400078fdaff */
[-C--:B------:R-:W-:Y:S01]  /*1350*/  LEA.HI.SX32 R37, R37, R2.reuse, 0x1b ;  /* 0x0000000225257211 */ /* 0x080fe200078fdaff */
[----:B------:R3:W-:Y:S01]  /*1360*/  STS.U16 [R12+0x240], R17 ;  /* 0x000240110c007388 */ /* 0x0007e20000000400 */
[----:B------:R-:W-:Y:S02]  /*1370*/  LEA.HI.SX32 R39, R39, R2, 0x1b ;  /* 0x0000000227277211 */ /* 0x000fe400078fdaff */
[----:B--2---:R-:W-:Y:S01]  /*1380*/  SHF.L.U32 R15, R27, 0x1, RZ ;  /* 0x000000011b0f7819 */ /* 0x004fe200000006ff */
[----:B------:R2:W-:Y:S01]  /*1390*/  STS.U16 [R13+0x280], R18 ;  /* 0x000280120d007388 */ /* 0x0005e20000000400 */
[----:B-1----:R-:W-:-:S02]  /*13a0*/  SHF.L.U32 R16, R29, 0x1, RZ ;  /* 0x000000011d107819 */ /* 0x002fc400000006ff */
[----:B---3--:R-:W-:Y:S01]  /*13b0*/  SHF.L.U32 R17, R37, 0x1, RZ ;  /* 0x0000000125117819 */ /* 0x008fe200000006ff */
[----:B------:R1:W-:Y:S01]  /*13c0*/  STS.U16 [R14+0x2c0], R19 ;  /* 0x0002c0130e007388 */ /* 0x0003e20000000400 */
[----:B--2---:R-:W-:-:S03]  /*13d0*/  SHF.L.U32 R18, R39, 0x1, RZ ;  /* 0x0000000127127819 */ /* 0x004fc600000006ff */
[----:B------:R-:W-:Y:S01]  /*13e0*/  STS.U16 [R15+0x300], R20 ;  /* 0x000300140f007388 */ /* 0x000fe20000000400 */
[----:B-1----:R-:W-:-:S03]  /*13f0*/  LEA.HI.SX32 R19, R24, R24, 0x1b ;  /* 0x0000001818137211 */ /* 0x002fc600078fdaff */
[----:B------:R-:W-:Y:S01]  /*1400*/  STS.U16 [R16+0x340], R21 ;  /* 0x0003401510007388 */ /* 0x000fe20000000400 */
[----:B------:R-:W-:-:S03]  /*1410*/  SHF.L.U32 R19, R19, 0x1, RZ ;  /* 0x0000000113137819 */ /* 0x000fc600000006ff */
[----:B------:R-:W-:Y:S04]  /*1420*/  STS.U16 [R17+0x380], R22 ;  /* 0x0003801611007388 */ /* 0x000fe80000000400 */
[----:B------:R-:W-:Y:S01]  /*1430*/  STS.U16 [R18+0x3c0], R23 ;  /* 0x0003c01712007388 */ /* 0x000fe20000000400 */
[----:B------:R-:W-:-:S06]  /*1440*/  NOP ;  /* 0x0000000000007918 */ /* 0x000fcc0000000000 */
[----:B------:R-:W1:Y:S04]  /*1450*/  LDS.U16 R73, [R19] ;  /* 0x0000000013497984 */ /* 0x000e680000000400 */
[----:B------:R-:W2:Y:S04]  /*1460*/  LDS.U16 R71, [R19+0x2] ;  /* 0x0000020013477984 */ /* 0x000ea80000000400 */
[----:B------:R-:W3:Y:S04]  /*1470*/  LDS.U16 R68, [R19+0x4] ;  /* 0x0000040013447984 */ /* 0x000ee80000000400 */
[----:B------:R-:W4:Y:S04]  /*1480*/  LDS.U16 R66, [R19+0x6] ;  /* 0x0000060013427984 */ /* 0x000f280000000400 */
        /* <DEDUP_REMOVED lines=11> */
[----:B------:R-:W2:Y:S04]  /*1540*/  LDS.U16 R70, [R19+0x1e] ;  /* 0x00001e0013467984 */ /* 0x000ea80000000400 */
[----:B------:R-:W-:Y:S01]  /*1550*/  BAR.SYNC.DEFER_BLOCKING 0x0 ;  /* 0x0000000000007b1d */ /* 0x000fe20000010000 */
[----:B------:R-:W-:-:S05]  /*1560*/  PRMT R39, RZ, 0x7610, R39 ;  /* 0x00007610ff277816 */ /* 0x000fca0000000027 */
[----:B------:R-:W5:Y:S01]  /*1570*/  @!P0 LDG.E.U16 R40, [R124.64+0x100] ;  /* 0x0001001c7c288981 */ /* 0x000f62000c1e1500 */
[----:B------:R-:W-:Y:S02]  /*1580*/  ISETP.GE.AND P0, PT, R62, UR26, PT ;  /* 0x0000001a3e007c0c */ /* 0x000fe4000bf06270 */
[----:B------:R-:W-:Y:S01]  /*1590*/  PRMT R37, RZ, 0x7610, R37 ;  /* 0x00007610ff257816 */ /* 0x000fe20000000025 */
[----:B------:R-:W5:Y:S04]  /*15a0*/  @!P1 LDG.E.U16 R39, [R124.64+0xc0] ;  /* 0x0000c01c7c279981 */ /* 0x000f68000c1e1500 */
[----:B------:R-:W5:Y:S04]  /*15b0*/  @!P2 LDG.E.U16 R38, [R124.64+0x80] ;  /* 0x0000801c7c26a981 */ /* 0x000f68000c1e1500 */
[----:B------:R-:W5:Y:S04]  /*15c0*/  @!P4 LDG.E.U16 R36, [R124.64] ;  /* 0x0000001c7c24c981 */ /* 0x000f68000c1e1500 */
[----:B------:R-:W5:Y:S01]  /*15d0*/  @!P0 LDG.E.U16 R43, [R124.64+0x1c0] ;  /* 0x0001c01c7c2b8981 */ /* 0x000f62000c1e1500 */
[----:B------:R-:W-:-:S02]  /*15e0*/  ISETP.GE.AND P0, PT, R63, UR26, PT ;  /* 0x0000001a3f007c0c */ /* 0x000fc4000bf06270 */
[----:B------:R-:W-:Y:S01]  /*15f0*/  ISETP.GE.AND P1, PT, R31, UR26, PT ;  /* 0x0000001a1f007c0c */ /* 0x000fe2000bf26270 */
[----:B------:R-:W5:Y:S01]  /*1600*/  @!P3 LDG.E.U16 R37, [R124.64+0x40] ;  /* 0x0000401c7c25b981 */ /* 0x000f62000c1e1500 */
[----:B------:R-:W-:Y:S02]  /*1610*/  ISETP.GE.AND P2, PT, R53, UR26, PT ;  /* 0x0000001a35007c0c */ /* 0x000fe4000bf46270 */
[----:B------:R-:W-:Y:S01]  /*1620*/  ISETP.GE.AND P3, PT, R55, UR26, PT ;  /* 0x0000001a37007c0c */ /* 0x000fe2000bf66270 */
[----:B------:R-:W5:Y:S01]  /*1630*/  @!P5 LDG.E.U16 R42, [R124.64+0x180] ;  /* 0x0001801c7c2ad981 */ /* 0x000f62000c1e1500 */
[----:B------:R-:W-:-:S03]  /*1640*/  ISETP.GE.AND P4, PT, R57, UR26, PT ;  /* 0x0000001a39007c0c */ /* 0x000fc6000bf86270 */
[----:B------:R-:W5:Y:S04]  /*1650*/  @!P6 LDG.E.U16 R41, [R124.64+0x140] ;  /* 0x0001401c7c29e981 */ /* 0x000f68000c1e1500 */
[----:B------:R-:W5:Y:S01]  /*1660*/  @!P0 LDG.E.U16 R44, [R124.64+0x200] ;  /* 0x0002001c7c2c8981 */ /* 0x000f62000c1e1500 */
[----:B------:R-:W-:Y:S02]  /*1670*/  ISETP.GE.AND P0, PT, R30, UR26, PT ;  /* 0x0000001a1e007c0c */ /* 0x000fe4000bf06270 */
[----:B------:R-:W-:Y:S01]  /*1680*/  ISETP.GE.AND P5, PT, R34, UR26, PT ;  /* 0x0000001a22007c0c */ /* 0x000fe2000bfa6270 */
[----:B------:R-:W5:Y:S01]  /*1690*/  @!P1 LDG.E.U16 R46, [R124.64+0x280] ;  /* 0x0002801c7c2e9981 */ /* 0x000f62000c1e1500 */
[----:B------:R-:W-:-:S03]  /*16a0*/  ISETP.GE.AND P6, PT, R35, UR26, PT ;  /* 0x0000001a23007c0c */ /* 0x000fc6000bfc6270 */
[----:B------:R-:W5:Y:S04]  /*16b0*/  @!P2 LDG.E.U16 R47, [R124.64+0x2c0] ;  /* 0x0002c01c7c2fa981 */ /* 0x000f68000c1e1500 */
[----:B------:R-:W5:Y:S04]  /*16c0*/  @!P3 LDG.E.U16 R48, [R124.64+0x300] ;  /* 0x0003001c7c30b981 */ /* 0x000f68000c1e1500 */
[----:B------:R-:W5:Y:S04]  /*16d0*/  @!P0 LDG.E.U16 R45, [R124.64+0x240] ;  /* 0x0002401c7c2d8981 */ /* 0x000f68000c1e1500 */
[----:B------:R-:W5:Y:S04]  /*16e0*/  @!P4 LDG.E.U16 R49, [R124.64+0x340] ;  /* 0x0003401c7c31c981 */ /* 0x000f68000c1e1500 */
[----:B------:R-:W5:Y:S04]  /*16f0*/  @!P5 LDG.E.U16 R50, [R124.64+0x380] ;  /* 0x0003801c7c32d981 */ /* 0x000f68000c1e1500 */
[----:B------:R-:W5:Y:S01]  /*1700*/  @!P6 LDG.E.U16 R51, [R124.64+0x3c0] ;  /* 0x0003c01c7c33e981 */ /* 0x000f62000c1e1500 */
[----:B------:R-:W-:-:S02]  /*1710*/  MOV R30, UR20 ;  /* 0x00000014001e7c02 */ /* 0x000fc40008000f00 */
[----:B------:R-:W-:Y:S02]  /*1720*/  MOV R31, UR21 ;  /* 0x00000015001f7c02 */ /* 0x000fe40008000f00 */
[----:B------:R-:W-:Y:S02]  /*1730*/  P2R R54, PR, RZ, 0x1 ;  /* 0x00000001ff367803 */ /* 0x000fe40000000000 */
[C---:B------:R-:W-:Y:S01]  /*1740*/  ISETP.GE.AND P0, PT, R64.reuse, UR26, PT ;  /* 0x0000001a40007c0c */ /* 0x040fe2000bf06270 */
[----:B------:R-:W-:Y:S01]  /*1750*/  IMAD.WIDE R30, R64, 0x2, R30 ;  /* 0x00000002401e7825 */ /* 0x000fe200078e021e */
[----:B------:R-:W-:Y:S02]  /*1760*/  PRMT R34, RZ, 0x7610, R34 ;  /* 0x00007610ff227816 */ /* 0x000fe40000000022 */
[----:B------:R-:W-:Y:S02]  /*1770*/  P2R R52, PR, RZ, 0x2 ;  /* 0x00000002ff347803 */ /* 0x000fe40000000000 */
[----:B------:R-:W-:-:S02]  /*1780*/  ISETP.GE.AND P1, PT, R56, UR26, PT ;  /* 0x0000001a38007c0c */ /* 0x000fc4000bf26270 */
[----:B------:R-:W-:Y:S02]  /*1790*/  PRMT R35, RZ, 0x7610, R35 ;  /* 0x00007610ff237816 */ /* 0x000fe40000000023 */
[----:B------:R-:W-:Y:S02]  /*17a0*/  PRMT R67, RZ, 0x7610, R67 ;  /* 0x00007610ff437816 */ /* 0x000fe40000000043 */
[----:B------:R-:W-:Y:S01]  /*17b0*/  PRMT R69, RZ, 0x7610, R69 ;  /* 0x00007610ff457816 */ /* 0x000fe20000000045 */
[----:B-1----:R-:W-:Y:S04]  /*17c0*/  STL [R1+0xc], R73 ;  /* 0x00000c4901007387 */ /* 0x002fe80000100800 */
[----:B--2---:R-:W-:Y:S04]  /*17d0*/  STL [R1+0x8], R71 ;  /* 0x0000084701007387 */ /* 0x004fe80000100800 */
[----:B---3--:R-:W-:Y:S04]  /*17e0*/  STL [R1+0x4], R68 ;  /* 0x0000044401007387 */ /* 0x008fe80000100800 */
[----:B----4-:R-:W-:Y:S04]  /*17f0*/  STL [R1], R66 ;  /* 0x0000004201007387 */ /* 0x010fe80000100800 */
[----:B------:R-:W-:Y:S04]  /*1800*/  STL [R1+0x10], R70 ;  /* 0x0000104601007387 */ /* 0x000fe80000100800 */
[----:B------:R-:W2:Y:S04]  /*1810*/  LDL.LU R72, [R1+0x18] ;  /* 0x0000180001487983 */ /* 0x000ea80000300800 */
[----:B-----5:R1:W-:Y:S04]  /*1820*/  STS.U16 [R3], R36 ;  /* 0x0000002403007388 */ /* 0x0203e80000000400 */
        /* <DEDUP_REMOVED lines=34> */
[----:B------:R-:W2:Y:S01]  /*1a50*/  @!P0 LDG.E.U16 R34, [R30.64] ;  /* 0x0000001c1e228981 */ /* 0x000ea2000c1e1500 */
[----:B------:R-:W-:-:S03]  /*1a60*/  ISETP.GE.AND P0, PT, R58, UR26, PT ;  /* 0x0000001a3a007c0c */ /* 0x000fc6000bf06270 */
[----:B------:R-:W2:Y:S01]  /*1a70*/  @!P1 LDG.E.U16 R35, [R30.64+0x40] ;  /* 0x0000401c1e239981 */ /* 0x000ea2000c1e1500 */
[----:B------:R-:W-:Y:S02]  /*1a80*/  ISETP.GE.AND P1, PT, R59, UR26, PT ;  /* 0x0000001a3b007c0c */ /* 0x000fe4000bf26270 */
[----:B---3--:R-:W-:Y:S01]  /*1a90*/  PRMT R37, RZ, 0x7610, R37 ;  /* 0x00007610ff257816 */ /* 0x008fe20000000025 */
[----:B------:R-:W3:Y:S01]  /*1aa0*/  @!P4 LDG.E.U16 R67, [R30.64+0x340] ;  /* 0x0003401c1e43c981 */ /* 0x000ee2000c1e1500 */
[----:B----4-:R-:W-:Y:S02]  /*1ab0*/  PRMT R44, RZ, 0x7610, R44 ;  /* 0x00007610ff2c7816 */ /* 0x010fe4000000002c */
[----:B-----5:R-:W-:Y:S01]  /*1ac0*/  PRMT R46, RZ, 0x7610, R46 ;  /* 0x00007610ff2e7816 */ /* 0x020fe2000000002e */
[----:B------:R-:W4:Y:S04]  /*1ad0*/  @!P6 LDG.E.U16 R69, [R30.64+0x3c0] ;  /* 0x0003c01c1e45e981 */ /* 0x000f28000c1e1500 */
[----:B------:R-:W5:Y:S01]  /*1ae0*/  @!P0 LDG.E.U16 R36, [R30.64+0x80] ;  /* 0x0000801c1e248981 */ /* 0x000f62000c1e1500 */
[----:B------:R-:W-:-:S02]  /*1af0*/  ISETP.GE.AND P0, PT, R32, UR26, PT ;  /* 0x0000001a20007c0c */ /* 0x000fc4000bf06270 */
[----:B------:R-:W-:Y:S01]  /*1b00*/  PRMT R32, RZ, 0x7610, R32 ;  /* 0x00007610ff207816 */ /* 0x000fe20000000020 */
[----:B------:R-:W3:Y:S01]  /*1b10*/  @!P1 LDG.E.U16 R37, [R30.64+0xc0] ;  /* 0x0000c01c1e259981 */ /* 0x000ee2000c1e1500 */
[----:B------:R-:W-:-:S09]  /*1b20*/  ISETP.GE.AND P1, PT, R33, UR26, PT ;  /* 0x0000001a21007c0c */ /* 0x000fd2000bf26270 */
[----:B------:R-:W4:Y:S01]  /*1b30*/  @!P0 LDG.E.U16 R32, [R30.64+0x100] ;  /* 0x0001001c1e208981 */ /* 0x000f22000c1e1500 */
[----:B------:R-:W-:Y:S02]  /*1b40*/  ISETP.GE.AND P0, PT, R61, UR26, PT ;  /* 0x0000001a3d007c0c */ /* 0x000fe4000bf06270 */
[----:B------:R-:W-:-:S06]  /*1b50*/  PRMT R33, RZ, 0x7610, R33 ;  /* 0x00007610ff217816 */ /* 0x000fcc0000000021 */
[----:B------:R-:W4:Y:S01]  /*1b60*/  @!P1 LDG.E.U16 R33, [R30.64+0x140] ;  /* 0x0001401c1e219981 */ /* 0x000f22000c1e1500 */
[----:B------:R-:W-:-:S04]  /*1b70*/  ISETP.GE.AND P1, PT, R62, UR26, PT ;  /* 0x0000001a3e007c0c */ /* 0x000fc8000bf26270 */
[----:B------:R-:W4:Y:S01]  /*1b80*/  @!P0 LDG.E.U16 R44, [R30.64+0x180] ;  /* 0x0001801c1e2c8981 */ /* 0x000f22000c1e1500 */
[----:B------:R-:W-:Y:S02]  /*1b90*/  ISETP.GE.AND P0, PT, R63, UR26, PT ;  /* 0x0000001a3f007c0c */ /* 0x000fe4000bf06270 */
[----:B------:R-:W-:-:S06]  /*1ba0*/  PRMT R59, RZ, 0x7610, R59 ;  /* 0x00007610ff3b7816 */ /* 0x000fcc000000003b */
[----:B------:R-:W4:Y:S01]  /*1bb0*/  @!P1 LDG.E.U16 R59, [R30.64+0x1c0] ;  /* 0x0001c01c1e3b9981 */ /* 0x000f22000c1e1500 */
[----:B------:R-:W-:-:S04]  /*1bc0*/  ISETP.NE.AND P1, PT, R52, RZ, PT ;  /* 0x000000ff3400720c */ /* 0x000fc80003f25270 */
[----:B------:R-:W4:Y:S01]  /*1bd0*/  @!P0 LDG.E.U16 R46, [R30.64+0x200] ;  /* 0x0002001c1e2e8981 */ /* 0x000f22000c1e1500 */
[----:B------:R-:W-:Y:S02]  /*1be0*/  ISETP.NE.AND P0, PT, R54, RZ, PT ;  /* 0x000000ff3600720c */ /* 0x000fe40003f05270 */
[----:B------:R-:W-:Y:S02]  /*1bf0*/  PRMT R61, RZ, 0x7610, R61 ;  /* 0x00007610ff3d7816 */ /* 0x000fe4000000003d */
[----:B0-----:R-:W-:Y:S02]  /*1c00*/  PRMT R48, RZ, 0x7610, R48 ;  /* 0x00007610ff307816 */ /* 0x001fe40000000030 */
[----:B------:R-:W-:Y:S02]  /*1c10*/  PRMT R63, RZ, 0x7610, R63 ;  /* 0x00007610ff3f7816 */ /* 0x000fe4000000003f */
[----:B------:R-:W-:Y:S02]  /*1c20*/  PRMT R50, RZ, 0x7610, R50 ;  /* 0x00007610ff327816 */ /* 0x000fe40000000032 */
[----:B------:R-:W-:Y:S01]  /*1c30*/  PRMT R52, RZ, 0x7610, R52 ;  /* 0x00007610ff347816 */ /* 0x000fe20000000034 */
[----:B------:R-:W4:Y:S04]  /*1c40*/  @!P1 LDG.E.U16 R48, [R30.64+0x280] ;  /* 0x0002801c1e309981 */ /* 0x000f28000c1e1500 */
[----:B------:R-:W4:Y:S04]  /*1c50*/  @!P0 LDG.E.U16 R61, [R30.64+0x240] ;  /* 0x0002401c1e3d8981 */ /* 0x000f28000c1e1500 */
[----:B------:R-:W4:Y:S04]  /*1c60*/  @!P2 LDG.E.U16 R63, [R30.64+0x2c0] ;  /* 0x0002c01c1e3fa981 */ /* 0x000f28000c1e1500 */
[----:B------:R-:W4:Y:S04]  /*1c70*/  @!P3 LDG.E.U16 R50, [R30.64+0x300] ;  /* 0x0003001c1e32b981 */ /* 0x000f28000c1e1500 */
[----:B------:R-:W4:Y:S01]  /*1c80*/  @!P5 LDG.E.U16 R52, [R30.64+0x380] ;  /* 0x0003801c1e34d981 */ /* 0x000f22000c1e1500 */
[----:B------:R-:W-:-:S05]  /*1c90*/  PRMT R38, RZ, 0x5410, R38 ;  /* 0x00005410ff267816 */ /* 0x000fca0000000026 */
[----:B------:R-:W-:-:S05]  /*1ca0*/  FADD.FTZ R38, R38, UR5 ;  /* 0x0000000526267e21 */ /* 0x000fca0008010000 */
[----:B------:R-:W-:Y:S02]  /*1cb0*/  FSETP.GTU.FTZ.AND P4, PT, R38, 20, PT ;  /* 0x41a000002600780b */ /* 0x000fe40003f9c000 */
        /* <DEDUP_REMOVED lines=17> */
[----:B------:R-:W-:Y:S01]  /*1dd0*/  FSETP.GTU.FTZ.AND P6, PT, R43, 20, PT ;  /* 0x41a000002b00780b */ /* 0x000fe20003fdc000 */
[----:B--2---:R-:W-:Y:S04]  /*1de0*/  STS.U16 [R3], R34 ;  /* 0x0000002203007388 */ /* 0x004fe80000000400 */
[----:B------:R-:W-:Y:S04]  /*1df0*/  STS.U16 [R4+0x40], R35 ;  /* 0x0000402304007388 */ /* 0x000fe80000000400 */
[----:B-----5:R-:W-:Y:S04]  /*1e00*/  STS.U16 [R5+0x80], R36 ;  /* 0x0000802405007388 */ /* 0x020fe80000000400 */
[----:B---3--:R-:W-:Y:S04]  /*1e10*/  STS.U16 [R6+0xc0], R37 ;  /* 0x0000c02506007388 */ /* 0x008fe80000000400 */
[----:B----4-:R-:W-:Y:S04]  /*1e20*/  STS.U16 [R7+0x100], R32 ;  /* 0x0001002007007388 */ /* 0x010fe80000000400 */
        /* <DEDUP_REMOVED lines=16> */
[----:B------:R-:W5:Y:S01]  /*1f30*/  LDS.U16 R34, [R19+0x8] ;  /* 0x0000080013227984 */ /* 0x000f620000000400 */
[----:B0-----:R-:W-:-:S02]  /*1f40*/  PRMT R59, RZ, 0x5410, R73 ;  /* 0x00005410ff3b7816 */ /* 0x001fc40000000049 */
[----:B-1----:R-:W-:Y:S01]  /*1f50*/  PRMT R46, RZ, 0x5410, R71 ;  /* 0x00005410ff2e7816 */ /* 0x002fe20000000047 */
[----:B------:R-:W0:Y:S04]  /*1f60*/  LDS.U16 R35, [R19+0xa] ;  /* 0x00000a0013237984 */ /* 0x000e280000000400 */
[----:B------:R-:W1:Y:S04]  /*1f70*/  LDS.U16 R36, [R19+0xc] ;  /* 0x00000c0013247984 */ /* 0x000e680000000400 */
[----:B------:R-:W0:Y:S04]  /*1f80*/  LDS.U16 R37, [R19+0xe] ;  /* 0x00000e0013257984 */ /* 0x000e280000000400 */
[----:B------:R-:W-:Y:S04]  /*1f90*/  LDS.U16 R48, [R19+0x14] ;  /* 0x0000140013307984 */ /* 0x000fe80000000400 */
[----:B------:R-:W-:Y:S01]  /*1fa0*/  LDS.U16 R50, [R19+0x16] ;  /* 0x0000160013327984 */ /* 0x000fe20000000400 */
[----:B--2---:R-:W-:-:S03]  /*1fb0*/  PRMT R30, RZ, 0x5410, R30 ;  /* 0x00005410ff1e7816 */ /* 0x004fc6000000001e */
[----:B------:R-:W-:Y:S01]  /*1fc0*/  LDS.U16 R52, [R19+0x18] ;  /* 0x0000180013347984 */ /* 0x000fe20000000400 */
[----:B---3--:R-:W-:Y:S01]  /*1fd0*/  PRMT R31, RZ, 0x5410, R31 ;  /* 0x00005410ff1f7816 */ /* 0x008fe2000000001f */
[----:B------:R-:W-:Y:S02]  /*1fe0*/  FFMA.FTZ R44, R30, R59, R72 ;  /* 0x0000003b1e2c7223 */ /* 0x000fe40000010048 */
[----:B------:R-:W-:Y:S01]  /*1ff0*/  LDS.U16 R54, [R19+0x1a] ;  /* 0x00001a0013367984 */ /* 0x000fe20000000400 */
[----:B----4-:R-:W-:Y:S01]  /*2000*/  PRMT R32, RZ, 0x5410, R32 ;  /* 0x00005410ff207816 */ /* 0x010fe20000000020 */
[----:B------:R-:W-:Y:S01]  /*2010*/  FFMA.FTZ R59, R31, R46, R44 ;  /* 0x0000002e1f3b7223 */ /* 0x000fe2000001002c */
[----:B------:R-:W-:Y:S01]  /*2020*/  PRMT R44, RZ, 0x5410, R68 ;  /* 0x00005410ff2c7816 */ /* 0x000fe20000000044 */
[----:B------:R-:W-:Y:S01]  /*2030*/  LDS.U16 R56, [R19+0x1c] ;  /* 0x00001c0013387984 */ /* 0x000fe20000000400 */
[----:B------:R-:W-:Y:S02]  /*2040*/  PRMT R46, RZ, 0x5410, R66 ;  /* 0x00005410ff2e7816 */ /* 0x000fe40000000042 */
[----:B-----5:R-:W-:Y:S01]  /*2050*/  PRMT R33, RZ, 0x5410, R33 ;  /* 0x00005410ff217816 */ /* 0x020fe20000000021 */
[----:B------:R-:W-:Y:S01]  /*2060*/  FFMA.FTZ R44, R32, R44, R59 ;  /* 0x0000002c202c7223 */ /* 0x000fe2000001003b */
[----:B------:R-:W-:Y:S03]  /*2070*/  LDS.U16 R58, [R19+0x1e] ;  /* 0x00001e00133a7984 */ /* 0x000fe60000000400 */
[----:B------:R-:W-:-:S02]  /*2080*/  FFMA.FTZ R59, R33, R46, R44 ;  /* 0x0000002e213b7223 */ /* 0x000fc4000001002c */
[----:B------:R-:W2:Y:S01]  /*2090*/  LDS.U16 R44, [R19+0x10] ;  /* 0x00001000132c7984 */ /* 0x000ea20000000400 */
[----:B------:R-:W-:Y:S02]  /*20a0*/  PRMT R46, RZ, 0x5410, R248 ;  /* 0x00005410ff2e7816 */ /* 0x000fe400000000f8 */
[----:B------:R-:W-:-:S05]  /*20b0*/  PRMT R34, RZ, 0x5410, R34 ;  /* 0x00005410ff227816 */ /* 0x000fca0000000022 */
[----:B------:R-:W-:Y:S02]  /*20c0*/  FFMA.FTZ R62, R34, R46, R59 ;  /* 0x0000002e223e7223 */ /* 0x000fe4000001003b */
[----:B------:R3:W4:Y:S01]  /*20d0*/  LDS.U16 R46, [R19+0x12] ;  /* 0x00001200132e7984 */ /* 0x0007220000000400 */
[----:B------:R-:W-:Y:S02]  /*20e0*/  PRMT R59, RZ, 0x5410, R20 ;  /* 0x00005410ff3b7816 */ /* 0x000fe40000000014 */
[----:B0-----:R-:W-:Y:S02]  /*20f0*/  PRMT R35, RZ, 0x5410, R35 ;  /* 0x00005410ff237816 */ /* 0x001fe40000000023 */
[----:B------:R-:W-:Y:S02]  /*2100*/  PRMT R61, RZ, 0x5410, R21 ;  /* 0x00005410ff3d7816 */ /* 0x000fe40000000015 */
[----:B-1----:R-:W-:Y:S01]  /*2110*/  PRMT R36, RZ, 0x5410, R36 ;  /* 0x00005410ff247816 */ /* 0x002fe20000000024 */
[----:B------:R-:W-:Y:S01]  /*2120*/  FFMA.FTZ R59, R35, R59, R62 ;  /* 0x0000003b233b7223 */ /* 0x000fe2000001003e */
[----:B------:R-:W-:-:S03]  /*2130*/  PRMT R37, RZ, 0x5410, R37 ;  /* 0x00005410ff257816 */ /* 0x000fc60000000025 */
[----:B------:R-:W-:Y:S01]  /*2140*/  FFMA.FTZ R62, R36, R61, R59 ;  /* 0x0000003d243e7223 */ /* 0x000fe2000001003b */
[----:B------:R-:W-:Y:S02]  /*2150*/  PRMT R59, RZ, 0x5410, R22 ;  /* 0x00005410ff3b7816 */ /* 0x000fe40000000016 */
[----:B------:R-:W-:Y:S02]  /*2160*/  MOV R63, c[0x0][0x16c] ;  /* 0x00005b00003f7a02 */ /* 0x000fe40000000f00 */
[----:B------:R-:W-:Y:S01]  /*2170*/  PRMT R61, RZ, 0x5410, R23 ;  /* 0x00005410ff3d7816 */ /* 0x000fe20000000017 */
[----:B------:R-:W-:Y:S01]  /*2180*/  FFMA.FTZ R59, R37, R59, R62 ;  /* 0x0000003b253b7223 */ /* 0x000fe2000001003e */
[----:B------:R-:W-:Y:S02]  /*2190*/  ISETP.GE.AND P5, PT, R63, 0x1, PT ;  /* 0x000000013f00780c */ /* 0x000fe40003fa6270 */
[----:B--2---:R-:W-:-:S05]  /*21a0*/  PRMT R44, RZ, 0x5410, R44 ;  /* 0x00005410ff2c7816 */ /* 0x004fca000000002c */
[----:B------:R-:W-:Y:S01]  /*21b0*/  FFMA.FTZ R63, R44, R61, R59 ;  /* 0x0000003d2c3f7223 */ /* 0x000fe2000001003b */
[----:B------:R-:W-:Y:S05]  /*21c0*/  @P4 BRA `(.L_x_8489) ;  /* 0x000001f000004947 */ /* 0x000fea0003800000 */
        /* <DEDUP_REMOVED lines=31> */
.L_x_8489:
[----:B---3--:R-:W-:Y:S05]  /*23c0*/  BSYNC B0 ;  /* 0x0000000000007941 */ /* 0x008fea0003800000 */
.L_x_8488:
[----:B------:R-:W-:Y:S01]  /*23d0*/  PRMT R59, RZ, 0x5410, R24 ;  /* 0x00005410ff3b7816 */ /* 0x000fe20000000018 */
[----:B------:R-:W-:Y:S01]  /*23e0*/  BSSY B0, `(.L_x_8490) ;  /* 0x0000026000007945 */ /* 0x000fe20003800000 */
[----:B----4-:R-:W-:Y:S02]  /*23f0*/  PRMT R46, RZ, 0x5410, R46 ;  /* 0x00005410ff2e7816 */ /* 0x010fe4000000002e */
        /* <DEDUP_REMOVED lines=36> */
.L_x_8491:
[----:B------:R-:W-:Y:S05]  /*2640*/  BSYNC B0 ;  /* 0x0000000000007941 */ /* 0x000fea0003800000 */
.L_x_8490:
        /* <DEDUP_REMOVED lines=39> */
.L_x_8493:
[----:B------:R-:W-:Y:S05]  /*28c0*/  BSYNC B0 ;  /* 0x0000000000007941 */ /* 0x000fea0003800000 */
.L_x_8492:
        /* <DEDUP_REMOVED lines=39> */
.L_x_8495:
[----:B------:R-:W-:Y:S05]  /*2b40*/  BSYNC B0 ;  /* 0x0000000000007941 */ /* 0x000fea0003800000 */
.L_x_8494:
        /* <DEDUP_REMOVED lines=39> */
.L_x_8497:
[----:B------:R-:W-:Y:S05]  /*2dc0*/  BSYNC B0 ;  /* 0x0000000000007941 */ /* 0x000fea0003800000 */
.L_x_8496:
        /* <DEDUP_REMOVED lines=39> */
.L_x_8499:
[----:B------:R-:W-:Y:S05]  /*3040*/  BSYNC B0 ;  /* 0x0000000000007941 */ /* 0x000fea0003800000 */
.L_x_8498:
        /* <DEDUP_REMOVED lines=40> */
.L_x_8501:
[----:B------:R-:W-:Y:S05]  /*32d0*/  BSYNC B0 ;  /* 0x0000000000007941 */ /* 0x000fea0003800000 */
.L_x_8500:
[----:B------:R-:W-:Y:S01]  /*32e0*/  PRMT R58, RZ, 0x5410, R58 ;  /* 0x00005410ff3a7816 */ /* 0x000fe2000000003a */
[----:B------:R-:W-:Y:S01]  /*32f0*/  BSSY B0, `(.L_x_8502) ;  /* 0x0000027000007945 */ /* 0x000fe20003800000 */
[----:B------:R-:W-:Y:S01]  /*3300*/  PRMT R60, RZ, 0x5410, R60 ;  /* 0x00005410ff3c7816 */ /* 0x000fe2000000003c */
[----:B------:R-:W-:Y:S01]  /*3310*/  HFMA2.MMA R59, -RZ, RZ, 0, 0 ;  /* 0x00000000ff3b7435 */ /* 0x000fe200000001ff */
        /* <DEDUP_REMOVED lines=9> */
[C---:B01----:R-:W-:Y:S01]  /*33b0*/  FADD.FTZ.RZ R61, R66.reuse, 1 ;  /* 0x3f800000423d7421 */ /* 0x043fe2000001c000 */
        /* <DEDUP_REMOVED lines=26> */
.L_x_8503:
[----:B------:R-:W-:Y:S05]  /*3560*/  BSYNC B0 ;  /* 0x0000000000007941 */ /* 0x000fea0003800000 */
.L_x_8502:
[----:B------:R-:W-:Y:S01]  /*3570*/  PRMT R65, RZ, 0x5410, R65 ;  /* 0x00005410ff417816 */ /* 0x000fe20000000041 */
[----:B------:R-:W-:Y:S01]  /*3580*/  BSSY B0, `(.L_x_8504) ;  /* 0x0000026000007945 */ /* 0x000fe20003800000 */
[----:B0-----:R-:W-:Y:S01]  /*3590*/  HFMA2.MMA R61, -RZ, RZ, 0, 0 ;  /* 0x00000000ff3d7435 */ /* 0x001fe200000001ff */
        /* <DEDUP_REMOVED lines=36> */
.L_x_8505:
[----:B------:R-:W-:Y:S05]  /*37e0*/  BSYNC B0 ;  /* 0x0000000000007941 */ /* 0x000fea0003800000 */
.L_x_8504:
        /* <DEDUP_REMOVED lines=38> */
.L_x_8507:
[----:B------:R-:W-:Y:S05]  /*3a50*/  BSYNC B0 ;  /* 0x0000000000007941 */ /* 0x000fea0003800000 */
.L_x_8506:
        /* <DEDUP_REMOVED lines=38> */
.L_x_8509:
[----:B------:R-:W-:Y:S05]  /*3cc0*/  BSYNC B0 ;  /* 0x0000000000007941 */ /* 0x000fea0003800000 */
.L_x_8508:
        /* <DEDUP_REMOVED lines=33> */
.L_x_8511:
[----:B------:R-:W-:Y:S05]  /*3ee0*/  BSYNC B0 ;  /* 0x0000000000007941 */ /* 0x000fea0003800000 */
.L_x_8510:
        /* <DEDUP_REMOVED lines=33> */
.L_x_8513:
[----:B------:R-:W-:Y:S05]  /*4100*/  BSYNC B0 ;  /* 0x0000000000007941 */ /* 0x000fea0003800000 */
.L_x_8512:
        /* <DEDUP_REMOVED lines=33> */
.L_x_8515:
[----:B------:R-:W-:Y:S05]  /*4320*/  BSYNC B0 ;  /* 0x0000000000007941 */ /* 0x000fea0003800000 */
.L_x_8514:
        /* <DEDUP_REMOVED lines=33> */
.L_x_8517:
[----:B------:R-:W-:Y:S05]  /*4540*/  BSYNC B0 ;  /* 0x0000000000007941 */ /* 0x000fea0003800000 */
.L_x_8516:
        /* <DEDUP_REMOVED lines=33> */
.L_x_8519:
[----:B------:R-:W-:Y:S05]  /*4760*/  BSYNC B0 ;  /* 0x0000000000007941 */ /* 0x000fea0003800000 */
.L_x_8518:
        /* <DEDUP_REMOVED lines=22> */
[----:B------:R-:W-:Y:S01]  /*48d0*/  MOV R61, RZ ;  /* 0x000000ff003d7202 */ /* 0x000fe20000000f00 */
[----:B------:R-:W-:Y:S01]  /*48e0*/  ULEA.HI UR9, UR27, UR27, URZ, 0x1 ;  /* 0x0000001b1b097291 */ /* 0x000fe2000f8f083f */
[----:B------:R-:W-:Y:S01]  /*48f0*/  MOV R68, RZ ;  /* 0x000000ff00447202 */ /* 0x000fe20000000f00 */
[----:B------:R-:W-:Y:S01]  /*4900*/  CS2R R70, SRZ ;  /* 0x0000000000467805 */ /* 0x000fe2000001ff00 */
[----:B------:R-:W-:Y:S01]  /*4910*/  CS2R R72, SRZ ;  /* 0x0000000000487805 */ /* 0x000fe2000001ff00 */
[----:B------:R-:W-:Y:S01]  /*4920*/  ULOP3.LUT UR9, UR9, 0xfffffe, URZ, 0xc0, !UPT ;  /* 0x00fffffe09097892 */ /* 0x000fe2000f8ec03f */
[----:B------:R-:W-:Y:S01]  /*4930*/  MOV R75, RZ ;  /* 0x000000ff004b7202 */ /* 0x000fe20000000f00 */
[----:B------:R-:W-:Y:S01]  /*4940*/  CS2R R76, SRZ ;  /* 0x00000000004c7805 */ /* 0x000fe2000001ff00 */
[----:B------:R-:W-:Y:S01]  /*4950*/  CS2R R78, SRZ ;  /* 0x00000000004e7805 */ /* 0x000fe2000001ff00 */
[----:B------:R-:W-:Y:S01]  /*4960*/  CS2R R80, SRZ ;  /* 0x0000000000507805 */ /* 0x000fe2000001ff00 */
[----:B------:R-:W-:-:S02]  /*4970*/  UIADD3 UR27, UR27, -UR9, URZ ;  /* 0x800000091b1b7290 */ /* 0x000fc4000fffe03f */
[----:B------:R-:W-:Y:S02]  /*4980*/  UMOV UR7, URZ ;  /* 0x0000003f00077c82 */ /* 0x000fe40008000000 */
[----:B------:R-:W-:Y:S02]  /*4990*/  UMOV UR8, URZ ;  /* 0x0000003f00087c82 */ /* 0x000fe40008000000 */
[----:B------:R-:W-:Y:S02]  /*49a0*/  UMOV UR9, URZ ;  /* 0x0000003f00097c82 */ /* 0x000fe40008000000 */
.L_x_8599:
        /* <DEDUP_REMOVED lines=10> */
[----:B------:R-:W-:Y:S01]  /*4a50*/  ULDC.64 UR36, c[0x0][0x188] ;  /* 0x0000620000247ab9 */ /* 0x000fe20000000a00 */
[----:B------:R-:W-:Y:S01]  /*4a60*/  MOV R101, UR7 ;  /* 0x0000000700657c02 */ /* 0x000fe20008000f00 */
[----:B------:R-:W-:Y:S01]  /*4a70*/  UIADD3 UR39, UR39, UR26, URZ ;  /* 0x0000001a27277290 */ /* 0x000fe2000fffe03f */
[----:B------:R-:W-:Y:S01]  /*4a80*/  PRMT R104, RZ, 0x7610, R104 ;  /* 0x00007610ff687816 */ /* 0x000fe20000000068 */
[----:B------:R-:W-:Y:S01]  /*4a90*/  UIMAD UR26, UR40, UR36, URZ ;  /* 0x00000024281a72a4 */ /* 0x000fe2000f8e023f */
[----:B------:R-:W-:Y:S01]  /*4aa0*/  PRMT R109, RZ, 0x7610, R109 ;  /* 0x00007610ff6d7816 */ /* 0x000fe2000000006d */
[----:B------:R-:W-:Y:S01]  /*4ab0*/  UIMAD.WIDE.U32 UR38, UR7, UR36, UR38 ;  /* 0x00000024072672a5 */ /* 0x000fe2000f8e0026 */
[----:B------:R-:W-:Y:S01]  /*4ac0*/  PRMT R111, RZ, 0x7610, R111 ;  /* 0x00007610ff6f7816 */ /* 0x000fe2000000006f */
[----:B------:R-:W-:Y:S01]  /*4ad0*/  UIMAD UR26, UR7, UR37, UR26 ;  /* 0x00000025071a72a4 */ /* 0x000fe2000f8e021a */
[----:B------:R-:W-:Y:S01]  /*4ae0*/  PRMT R112, RZ, 0x7610, R112 ;  /* 0x00007610ff707816 */ /* 0x000fe20000000070 */
[----:B------:R-:W2:Y:S01]  /*4af0*/  LDL R168, [R1+0x10] ;  /* 0x0000100001a87983 */ /* 0x000ea20000100800 */
[----:B------:R-:W-:-:S02]  /*4b00*/  ULDC.64 UR36, c[0x0][0x220] ;  /* 0x0000880000247ab9 */ /* 0x000fc40000000a00 */
        /* <DEDUP_REMOVED lines=9> */
[----:B------:R-:W3:Y:S01]  /*4ba0*/  LDG.E.64 R64, [R64.64] ;  /* 0x0000001c40407981 */ /* 0x000ee2000c1e1b00 */
[----:B------:R-:W-:Y:S01]  /*4bb0*/  UIMAD UR36, UR40, UR36, URZ ;  /* 0x00000024282472a4 */ /* 0x000fe2000f8e023f */
[--C-:B------:R-:W-:Y:S01]  /*4bc0*/  SHF.R.S32.HI R99, RZ, 0x1f, R98.reuse ;  /* 0x0000001fff637819 */ /* 0x100fe20000011462 */
[----:B------:R-:W-:Y:S01]  /*4bd0*/  USHF.L.U32 UR38, UR26, 0x1, URZ ;  /* 0x000000011a267899 */ /* 0x000fe2000800063f */
[C---:B------:R-:W-:Y:S01]  /*4be0*/  IADD3 R66, R98.reuse, 0x20, RZ ;  /* 0x0000002062427810 */ /* 0x040fe20007ffe0ff */
[----:B------:R-:W-:Y:S01]  /*4bf0*/  UIMAD UR36, UR7, UR37, UR36 ;  /* 0x00000025072472a4 */ /* 0x000fe2000f8e0224 */
[C---:B------:R-:W-:Y:S01]  /*4c00*/  IADD3 R67, R98.reuse, 0x40, RZ ;  /* 0x0000004062437810 */ /* 0x040fe20007ffe0ff */
[----:B------:R-:W-:Y:S01]  /*4c10*/  IMAD.WIDE.U32 R100, R101, c[0x0][0x1c0], R98 ;  /* 0x0000700065647a25 */ /* 0x000fe200078e0062 */
[----:B------:R-:W-:-:S02]  /*4c20*/  IADD3 R99, R98, 0x60, RZ ;  /* 0x0000006062637810 */ /* 0x000fc40007ffe0ff */
[----:B------:R-:W-:Y:S02]  /*4c30*/  ISETP.GE.AND P4, PT, R98, UR38, PT ;  /* 0x0000002662007c0c */ /* 0x000fe4000bf86270 */
[----:B------:R-:W-:Y:S02]  /*4c40*/  ISETP.GE.AND P5, PT, R66, UR38, PT ;  /* 0x0000002642007c0c */ /* 0x000fe4000bfa6270 */
[----:B------:R-:W-:Y:S02]  /*4c50*/  ISETP.GE.AND P6, PT, R67, UR38, PT ;  /* 0x0000002643007c0c */ /* 0x000fe4000bfc6270 */
[----:B------:R-:W-:Y:S02]  /*4c60*/  IADD3 R67, R101, UR36, RZ ;  /* 0x0000002465437c10 */ /* 0x000fe4000fffe0ff */
[----:B------:R-:W-:Y:S02]  /*4c70*/  LEA R66, P2, R100, UR22, 0x1 ;  /* 0x0000001664427c11 */ /* 0x000fe4000f8408ff */
[----:B------:R-:W-:-:S02]  /*4c80*/  ISETP.GE.AND P0, PT, R99, UR38, PT ;  /* 0x0000002663007c0c */ /* 0x000fc4000bf06270 */
[----:B------:R-:W-:Y:S02]  /*4c90*/  IADD3 R99, R98, 0xa0, RZ ;  /* 0x000000a062637810 */ /* 0x000fe40007ffe0ff */
[----:B------:R-:W-:Y:S02]  /*4ca0*/  LEA.HI.X R67, R100, UR23, R67, 0x1, P2 ;  /* 0x0000001764437c11 */ /* 0x000fe400090f0c43 */
[----:B------:R-:W-:Y:S02]  /*4cb0*/  ISETP.GE.AND P2, PT, R99, UR38, PT ;  /* 0x0000002663007c0c */ /* 0x000fe4000bf46270 */
[C---:B------:R-:W-:Y:S01]  /*4cc0*/  IADD3 R99, R98.reuse, 0xe0, RZ ;  /* 0x000000e062637810 */ /* 0x040fe20007ffe0ff */
[----:B------:R0:W4:Y:S01]  /*4cd0*/  @!P4 LDG.E.U16 R104, [R66.64] ;  /* 0x0000001c4268c981 */ /* 0x000122000c1e1500 */
[----:B------:R-:W-:Y:S02]  /*4ce0*/  IADD3 R100, R98, 0xc0, RZ ;  /* 0x000000c062647810 */ /* 0x000fe40007ffe0ff */
[----:B------:R-:W-:Y:S01]  /*4cf0*/  ISETP.GE.AND P4, PT, R99, UR38, PT ;  /* 0x0000002663007c0c */ /* 0x000fe2000bf86270 */
[----:B------:R0:W2:Y:S01]  /*4d00*/  @!P5 LDG.E.U16 R109, [R66.64+0x40] ;  /* 0x0000401c426dd981 */ /* 0x0000a2000c1e1500 */
[----:B------:R-:W-:-:S02]  /*4d10*/  ISETP.GE.AND P3, PT, R100, UR38, PT ;  /* 0x0000002664007c0c */ /* 0x000fc4000bf66270 */
[C---:B------:R-:W-:Y:S01]  /*4d20*/  IADD3 R99, R98.reuse, 0x100, RZ ;  /* 0x0000010062637810 */ /* 0x040fe20007ffe0ff */
[----:B------:R0:W2:Y:S01]  /*4d30*/  @!P0 LDG.E.U16 R111, [R66.64+0xc0] ;  /* 0x0000c01c426f8981 */ /* 0x0000a2000c1e1500 */
[C---:B------:R-:W-:Y:S02]  /*4d40*/  IADD3 R102, R98.reuse, 0x80, RZ ;  /* 0x0000008062667810 */ /* 0x040fe40007ffe0ff */
[----:B------:R-:W-:Y:S02]  /*4d50*/  ISETP.GE.AND P5, PT, R99, UR38, PT ;  /* 0x0000002663007c0c */ /* 0x000fe4000bfa6270 */
[C---:B------:R-:W-:Y:S02]  /*4d60*/  IADD3 R99, R98.reuse, 0x140, RZ ;  /* 0x0000014062637810 */ /* 0x040fe40007ffe0ff */
[----:B------:R-:W-:Y:S02]  /*4d70*/  PRMT R117, RZ, 0x7610, R117 ;  /* 0x00007610ff757816 */ /* 0x000fe40000000075 */
[----:B------:R-:W-:Y:S01]  /*4d80*/  ISETP.GE.AND P0, PT, R99, UR38, PT ;  /* 0x0000002663007c0c */ /* 0x000fe2000bf06270 */
[----:B------:R0:W2:Y:S01]  /*4d90*/  @!P3 LDG.E.U16 R112, [R66.64+0x180] ;  /* 0x0001801c4270b981 */ /* 0x0000a2000c1e1500 */
[----:B------:R-:W-:-:S02]  /*4da0*/  IADD3 R99, R98, 0x160, RZ ;  /* 0x0000016062637810 */ /* 0x000fc40007ffe0ff */
[----:B------:R-:W-:Y:S01]  /*4db0*/  ISETP.GE.AND P1, PT, R102, UR38, PT ;  /* 0x0000002666007c0c */ /* 0x000fe2000bf26270 */
[----:B------:R0:W2:Y:S01]  /*4dc0*/  @!P4 LDG.E.U16 R117, [R66.64+0x1c0] ;  /* 0x0001c01c4275c981 */ /* 0x0000a2000c1e1500 */
[----:B------:R-:W-:Y:S02]  /*4dd0*/  ISETP.GE.AND P3, PT, R99, UR38, PT ;  /* 0x0000002663007c0c */ /* 0x000fe4000bf66270 */
[----:B------:R-:W-:Y:S02]  /*4de0*/  IADD3 R99, R98, 0x1c0, RZ ;  /* 0x000001c062637810 */ /* 0x000fe40007ffe0ff */
[----:B------:R-:W-:Y:S02]  /*4df0*/  PRMT R118, RZ, 0x7610, R118 ;  /* 0x00007610ff767816 */ /* 0x000fe40000000076 */
[----:B------:R-:W-:Y:S02]  /*4e00*/  PRMT R108, RZ, 0x7610, R108 ;  /* 0x00007610ff6c7816 */ /* 0x000fe4000000006c */
[----:B------:R-:W-:-:S02]  /*4e10*/  ISETP.GE.AND P4, PT, R99, UR38, PT ;  /* 0x0000002663007c0c */ /* 0x000fc4000bf86270 */
[C---:B------:R-:W-:Y:S01]  /*4e20*/  IADD3 R99, R98.reuse, 0x1e0, RZ ;  /* 0x000001e062637810 */ /* 0x040fe20007ffe0ff */
[----:B------:R0:W2:Y:S01]  /*4e30*/  @!P0 LDG.E.U16 R118, [R66.64+0x280] ;  /* 0x0002801c42768981 */ /* 0x0000a2000c1e1500 */
[----:B------:R-:W-:Y:S02]  /*4e40*/  IADD3 R100, R98, 0x120, RZ ;  /* 0x0000012062647810 */ /* 0x000fe40007ffe0ff */
[----:B------:R-:W-:Y:S01]  /*4e50*/  PRMT R110, RZ, 0x7610, R110 ;  /* 0x00007610ff6e7816 */ /* 0x000fe2000000006e */
[----:B------:R0:W2:Y:S01]  /*4e60*/  @!P6 LDG.E.U16 R108, [R66.64+0x80] ;  /* 0x0000801c426ce981 */ /* 0x0000a2000c1e1500 */
[----:B------:R-:W-:Y:S02]  /*4e70*/  PRMT R113, RZ, 0x7610, R113 ;  /* 0x00007610ff717816 */ /* 0x000fe40000000071 */
[----:B------:R-:W-:Y:S02]  /*4e80*/  ISETP.GE.AND P0, PT, R99, UR38, PT ;  /* 0x0000002663007c0c */ /* 0x000fe4000bf06270 */
[----:B------:R-:W-:Y:S01]  /*4e90*/  ISETP.GE.AND P6, PT, R100, UR38, PT ;  /* 0x0000002664007c0c */ /* 0x000fe2000bfc6270 */
[----:B------:R0:W2:Y:S01]  /*4ea0*/  @!P1 LDG.E.U16 R110, [R66.64+0x100] ;  /* 0x0001001c426e9981 */ /* 0x0000a2000c1e1500 */
[----:B------:R-:W-:-:S02]  /*4eb0*/  IADD3 R101, R98, 0x1a0, RZ ;  /* 0x000001a062657810 */ /* 0x000fc40007ffe0ff */
[----:B------:R-:W-:Y:S01]  /*4ec0*/  IADD3 R100, R98, 0x180, RZ ;  /* 0x0000018062647810 */ /* 0x000fe20007ffe0ff */
[----:B------:R0:W2:Y:S01]  /*4ed0*/  @!P2 LDG.E.U16 R113, [R66.64+0x140] ;  /* 0x0001401c4271a981 */ /* 0x0000a2000c1e1500 */
[----:B------:R-:W-:Y:S02]  /*4ee0*/  ISETP.GE.AND P1, PT, R101, UR38, PT ;  /* 0x0000002665007c0c */ /* 0x000fe4000bf26270 */
[----:B------:R-:W-:Y:S02]  /*4ef0*/  ISETP.GE.AND P2, PT, R100, UR38, PT ;  /* 0x0000002664007c0c */ /* 0x000fe4000bf46270 */
[----:B------:R-:W-:Y:S02]  /*4f00*/  PRMT R127, RZ, 0x7610, R127 ;  /* 0x00007610ff7f7816 */ /* 0x000fe4000000007f */
[----:B------:R-:W-:Y:S02]  /*4f10*/  IADD3 R99, R98, 0x200, RZ ;  /* 0x0000020062637810 */ /* 0x000fe40007ffe0ff */
[----:B------:R-:W-:-:S02]  /*4f20*/  PRMT R123, RZ, 0x7610, R123 ;  /* 0x00007610ff7b7816 */ /* 0x000fc4000000007b */
[----:B------:R-:W-:Y:S01]  /*4f30*/  PRMT R120, RZ, 0x7610, R120 ;  /* 0x00007610ff787816 */ /* 0x000fe20000000078 */
[----:B------:R0:W2:Y:S01]  /*4f40*/  @!P0 LDG.E.U16 R127, [R66.64+0x3c0] ;  /* 0x0003c01c427f8981 */ /* 0x0000a2000c1e1500 */
[----:B------:R-:W-:Y:S02]  /*4f50*/  ISETP.GE.AND P0, PT, R99, UR38, PT ;  /* 0x0000002663007c0c */ /* 0x000fe4000bf06270 */
[C---:B------:R-:W-:Y:S01]  /*4f60*/  IADD3 R99, R98.reuse, 0x220, RZ ;  /* 0x0000022062637810 */ /* 0x040fe20007ffe0ff */
[----:B------:R0:W2:Y:S01]  /*4f70*/  @!P1 LDG.E.U16 R123, [R66.64+0x340] ;  /* 0x0003401c427b9981 */ /* 0x0000a2000c1e1500 */
[----:B------:R-:W-:Y:S02]  /*4f80*/  IADD3 R100, R98, 0x240, RZ ;  /* 0x0000024062647810 */ /* 0x000fe40007ffe0ff */
[----:B------:R-:W-:Y:S01]  /*4f90*/  PRMT R121, RZ, 0x7610, R121 ;  /* 0x00007610ff797816 */ /* 0x000fe20000000079 */
[----:B------:R0:W2:Y:S01]  /*4fa0*/  @!P2 LDG.E.U16 R120, [R66.64+0x300] ;  /* 0x0003001c4278a981 */ /* 0x0000a2000c1e1500 */
[----:B------:R-:W-:-:S02]  /*4fb0*/  ISETP.GE.AND P1, PT, R99, UR38, PT ;  /* 0x0000002663007c0c */ /* 0x000fc4000bf26270 */
[----:B------:R-:W-:Y:S02]  /*4fc0*/  ISETP.GE.AND P2, PT, R100, UR38, PT ;  /* 0x0000002664007c0c */ /* 0x000fe4000bf46270 */
[C---:B------:R-:W-:Y:S01]  /*4fd0*/  IADD3 R101, R98.reuse, 0x260, RZ ;  /* 0x0000026062657810 */ /* 0x040fe20007ffe0ff */
[----:B------:R0:W2:Y:S01]  /*4fe0*/  @!P3 LDG.E.U16 R121, [R66.64+0x2c0] ;  /* 0x0002c01c4279b981 */ /* 0x0000a2000c1e1500 */
[----:B------:R-:W-:Y:S02]  /*4ff0*/  PRMT R126, RZ, 0x7610, R126 ;  /* 0x00007610ff7e7816 */ /* 0x000fe4000000007e */
[----:B------:R-:W-:Y:S02]  /*5000*/  IADD3 R99, R98, 0x280, RZ ;  /* 0x0000028062637810 */ /* 0x000fe40007ffe0ff */
[----:B------:R-:W-:Y:S02]  /*5010*/  PRMT R116, RZ, 0x7610, R116 ;  /* 0x00007610ff747816 */ /* 0x000fe40000000074 */
[----:B------:R-:W-:Y:S01]  /*5020*/  ISETP.GE.AND P3, PT, R101, UR38, PT ;  /* 0x0000002665007c0c */ /* 0x000fe2000bf66270 */
[----:B------:R0:W2:Y:S01]  /*5030*/  @!P0 LDG.E.U16 R126, [R66.64+0x400] ;  /* 0x0004001c427e8981 */ /* 0x0000a2000c1e1500 */
[----:B------:R-:W-:-:S02]  /*5040*/  PRMT R128, RZ, 0x7610, R128 ;  /* 0x00007610ff807816 */ /* 0x000fc40000000080 */
[----:B------:R-:W-:Y:S01]  /*5050*/  PRMT R119, RZ, 0x7610, R119 ;  /* 0x00007610ff777816 */ /* 0x000fe20000000077 */
[----:B------:R0:W2:Y:S01]  /*5060*/  @!P5 LDG.E.U16 R116, [R66.64+0x200] ;  /* 0x0002001c4274d981 */ /* 0x0000a2000c1e1500 */
[----:B------:R-:W-:Y:S02]  /*5070*/  PRMT R129, RZ, 0x7610, R129 ;  /* 0x00007610ff817816 */ /* 0x000fe40000000081 */
[C---:B------:R-:W-:Y:S01]  /*5080*/  IADD3 R100, R98.reuse, 0x2a0, RZ ;  /* 0x000002a062647810 */ /* 0x040fe20007ffe0ff */
[----:B------:R0:W2:Y:S01]  /*5090*/  @!P1 LDG.E.U16 R128, [R66.64+0x440] ;  /* 0x0004401c42809981 */ /* 0x0000a2000c1e1500 */
[----:B------:R-:W-:Y:S02]  /*50a0*/  ISETP.GE.AND P0, PT, R99, UR38, PT ;  /* 0x0000002663007c0c */ /* 0x000fe4000bf06270 */
[----:B------:R-:W-:Y:S01]  /*50b0*/  IADD3 R101, R98, 0x2c0, RZ ;  /* 0x000002c062657810 */ /* 0x000fe20007ffe0ff */
[----:B------:R0:W2:Y:S01]  /*50c0*/  @!P6 LDG.E.U16 R119, [R66.64+0x240] ;  /* 0x0002401c4277e981 */ /* 0x0000a2000c1e1500 */
[----:B------:R-:W-:-:S02]  /*50d0*/  PRMT R130, RZ, 0x7610, R130 ;  /* 0x00007610ff827816 */ /* 0x000fc40000000082 */
[----:B------:R-:W-:Y:S01]  /*50e0*/  ISETP.GE.AND P1, PT, R100, UR38, PT ;  /* 0x0000002664007c0c */ /* 0x000fe2000bf26270 */
[----:B------:R0:W2:Y:S01]  /*50f0*/  @!P2 LDG.E.U16 R129, [R66.64+0x480] ;  /* 0x0004801c4281a981 */ /* 0x0000a2000c1e1500 */
[----:B------:R-:W-:Y:S02]  /*5100*/  ISETP.GE.AND P2, PT, R101, UR38, PT ;  /* 0x0000002665007c0c */ /* 0x000fe4000bf46270 */
[----:B------:R-:W-:Y:S01]  /*5110*/  PRMT R122, RZ, 0x7610, R122 ;  /* 0x00007610ff7a7816 */ /* 0x000fe2000000007a */
[----:B------:R0:W2:Y:S01]  /*5120*/  @!P3 LDG.E.U16 R130, [R66.64+0x4c0] ;  /* 0x0004c01c4282b981 */ /* 0x0000a2000c1e1500 */
[C---:B------:R-:W-:Y:S02]  /*5130*/  IADD3 R99, R98.reuse, 0x2e0, RZ ;  /* 0x000002e062637810 */ /* 0x040fe40007ffe0ff */
[----:B------:R-:W-:Y:S02]  /*5140*/  PRMT R131, RZ, 0x7610, R131 ;  /* 0x00007610ff837816 */ /* 0x000fe40000000083 */
[----:B------:R-:W-:Y:S01]  /*5150*/  IADD3 R100, R98, 0x300, RZ ;  /* 0x0000030062647810 */ /* 0x000fe20007ffe0ff */
[----:B------:R0:W2:Y:S01]  /*5160*/  @!P4 LDG.E.U16 R122, [R66.64+0x380] ;  /* 0x0003801c427ac981 */ /* 0x0000a2000c1e1500 */
[----:B------:R-:W-:-:S02]  /*5170*/  ISETP.GE.AND P3, PT, R99, UR38, PT ;  /* 0x0000002663007c0c */ /* 0x000fc4000bf66270 */
[----:B------:R-:W-:Y:S01]  /*5180*/  PRMT R132, RZ, 0x7610, R132 ;  /* 0x00007610ff847816 */ /* 0x000fe20000000084 */
[----:B------:R0:W2:Y:S01]  /*5190*/  @!P0 LDG.E.U16 R131, [R66.64+0x500] ;  /* 0x0005001c42838981 */ /* 0x0000a2000c1e1500 */
[----:B------:R-:W-:Y:S02]  /*51a0*/  PRMT R133, RZ, 0x7610, R133 ;  /* 0x00007610ff857816 */ /* 0x000fe40000000085 */
[----:B------:R-:W-:Y:S02]  /*51b0*/  IADD3 R99, R98, 0x320, RZ ;  /* 0x0000032062637810 */ /* 0x000fe40007ffe0ff */
[----:B------:R-:W-:Y:S01]  /*51c0*/  ISETP.GE.AND P0, PT, R100, UR38, PT ;  /* 0x0000002664007c0c */ /* 0x000fe2000bf06270 */
[----:B------:R0:W2:Y:S01]  /*51d0*/  @!P1 LDG.E.U16 R132, [R66.64+0x540] ;  /* 0x0005401c42849981 */ /* 0x0000a2000c1e1500 */
[----:B------:R-:W-:Y:S02]  /*51e0*/  IADD3 R100, R98, 0x340, RZ ;  /* 0x0000034062647810 */ /* 0x000fe40007ffe0ff */
[----:B------:R-:W-:Y:S01]  /*51f0*/  PRMT R134, RZ, 0x7610, R134 ;  /* 0x00007610ff867816 */ /* 0x000fe20000000086 */
[----:B------:R0:W2:Y:S01]  /*5200*/  @!P2 LDG.E.U16 R133, [R66.64+0x580] ;  /* 0x0005801c4285a981 */ /* 0x0000a2000c1e1500 */
[----:B------:R-:W-:-:S02]  /*5210*/  ISETP.GE.AND P1, PT, R99, UR38, PT ;  /* 0x0000002663007c0c */ /* 0x000fc4000bf26270 */
[----:B------:R-:W-:Y:S02]  /*5220*/  ISETP.GE.AND P2, PT, R100, UR38, PT ;  /* 0x0000002664007c0c */ /* 0x000fe4000bf46270 */
[----:B------:R-:W-:Y:S01]  /*5230*/  PRMT R106, RZ, 0x7610, R106 ;  /* 0x00007610ff6a7816 */ /* 0x000fe2000000006a */
[----:B------:R0:W2:Y:S01]  /*5240*/  @!P3 LDG.E.U16 R134, [R66.64+0x5c0] ;  /* 0x0005c01c4286b981 */ /* 0x0000a2000c1e1500 */
[C---:B------:R-:W-:Y:S02]  /*5250*/  IADD3 R99, R98.reuse, 0x380, RZ ;  /* 0x0000038062637810 */ /* 0x040fe40007ffe0ff */
[----:B------:R-:W-:Y:S02]  /*5260*/  PRMT R107, RZ, 0x7610, R107 ;  /* 0x00007610ff6b7816 */ /* 0x000fe4000000006b */
[----:B------:R-:W-:Y:S01]  /*5270*/  PRMT R103, RZ, 0x7610, R103 ;  /* 0x00007610ff677816 */ /* 0x000fe20000000067 */
[----:B------:R0:W2:Y:S01]  /*5280*/  @!P0 LDG.E.U16 R106, [R66.64+0x600] ;  /* 0x0006001c426a8981 */ /* 0x0000a2000c1e1500 */
[----:B------:R-:W-:-:S02]  /*5290*/  IADD3 R101, R98, 0x360, RZ ;  /* 0x0000036062657810 */ /* 0x000fc40007ffe0ff */
[----:B------:R-:W-:Y:S01]  /*52a0*/  ISETP.GE.AND P0, PT, R99, UR38, PT ;  /* 0x0000002663007c0c */ /* 0x000fe2000bf06270 */
[----:B------:R0:W2:Y:S01]  /*52b0*/  @!P1 LDG.E.U16 R107, [R66.64+0x640] ;  /* 0x0006401c426b9981 */ /* 0x0000a2000c1e1500 */
[----:B------:R-:W-:Y:S02]  /*52c0*/  IADD3 R99, R98, 0x3a0, RZ ;  /* 0x000003a062637810 */ /* 0x000fe40007ffe0ff */
[----:B------:R-:W-:Y:S01]  /*52d0*/  ISETP.GE.AND P3, PT, R101, UR38, PT ;  /* 0x0000002665007c0c */ /* 0x000fe2000bf66270 */
[----:B------:R0:W2:Y:S01]  /*52e0*/  @!P2 LDG.E.U16 R103, [R66.64+0x680] ;  /* 0x0006801c4267a981 */ /* 0x0000a2000c1e1500 */
[----:B------:R-:W-:Y:S02]  /*52f0*/  ISETP.GE.AND P1, PT, R99, UR38, PT ;  /* 0x0000002663007c0c */ /* 0x000fe4000bf26270 */
[----:B------:R-:W-:Y:S02]  /*5300*/  PRMT R105, RZ, 0x7610, R105 ;  /* 0x00007610ff697816 */ /* 0x000fe40000000069 */
[----:B------:R-:W-:-:S02]  /*5310*/  PRMT R102, RZ, 0x7610, R102 ;  /* 0x00007610ff667816 */ /* 0x000fc40000000066 */
[----:B------:R-:W-:-:S04]  /*5320*/  PRMT R99, RZ, 0x7610, R99 ;  /* 0x00007610ff637816 */ /* 0x000fc80000000063 */
[----:B------:R0:W2:Y:S04]  /*5330*/  @!P0 LDG.E.U16 R102, [R66.64+0x700] ;  /* 0x0007001c42668981 */ /* 0x0000a8000c1e1500 */
[----:B------:R0:W2:Y:S04]  /*5340*/  @!P3 LDG.E.U16 R105, [R66.64+0x6c0] ;  /* 0x0006c01c4269b981 */ /* 0x0000a8000c1e1500 */
[----:B------:R0:W2:Y:S01]  /*5350*/  @!P1 LDG.E.U16 R99, [R66.64+0x740] ;  /* 0x0007401c42639981 */ /* 0x0000a2000c1e1500 */
[C---:B------:R-:W-:Y:S02]  /*5360*/  IADD3 R100, R98.reuse, 0x3c0, RZ ;  /* 0x000003c062647810 */ /* 0x040fe40007ffe0ff */
[----:B------:R-:W-:-:S02]  /*5370*/  IADD3 R98, R98, 0x3e0, RZ ;  /* 0x000003e062627810 */ /* 0x000fc40007ffe0ff */
[----:B------:R-:W-:Y:S02]  /*5380*/  ISETP.GE.AND P2, PT, R100, UR38, PT ;  /* 0x0000002664007c0c */ /* 0x000fe4000bf46270 */
[----:B------:R-:W-:Y:S01]  /*5390*/  ISETP.GE.AND P3, PT, R98, UR38, PT ;  /* 0x0000002662007c0c */ /* 0x000fe2000bf66270 */
[----:B------:R-:W-:Y:S01]  /*53a0*/  ULDC.64 UR38, c[0x0][0x198] ;  /* 0x0000660000267ab9 */ /* 0x000fe20000000a00 */
[----:B------:R-:W-:Y:S02]  /*53b0*/  PRMT R100, RZ, 0x7610, R100 ;  /* 0x00007610ff647816 */ /* 0x000fe40000000064 */
[----:B------:R-:W-:-:S07]  /*53c0*/  PRMT R101, RZ, 0x7610, R101 ;  /* 0x00007610ff657816 */ /* 0x000fce0000000065 */
[----:B------:R0:W2:Y:S04]  /*53d0*/  @!P2 LDG.E.U16 R100, [R66.64+0x780] ;  /* 0x0007801c4264a981 */ /* 0x0000a8000c1e1500 */
[----:B------:R0:W2:Y:S01]  /*53e0*/  @!P3 LDG.E.U16 R101, [R66.64+0x7c0] ;  /* 0x0007c01c4265b981 */ /* 0x0000a2000c1e1500 */
[----:B------:R-:W-:-:S04]  /*53f0*/  LOP3.LUT R243, R0, 0x1f, RZ, 0xc0, !PT ;  /* 0x0000001f00f37812 */ /* 0x000fc800078ec0ff */
[----:B------:R-:W-:Y:S02]  /*5400*/  ISETP.NE.AND P0, PT, R243, RZ, PT ;  /* 0x000000fff300720c */ /* 0x000fe40003f05270 */
[----:B------:R-:W-:Y:S01]  /*5410*/  MOV R137, c[0x0][0x16c] ;  /* 0x00005b0000897a02 */ /* 0x000fe20000000f00 */
[----:B---3--:R-:W1:Y:S02]  /*5420*/  R2UR UR42, R65 ;  /* 0x00000000412a73c2 */ /* 0x008e6400000e0000 */
        /* <DEDUP_REMOVED lines=35> */
[----:B----4-:R-:W-:Y:S07]  /*5660*/  STS.U16 [R3], R104 ;  /* 0x0000006803007388 */ /* 0x010fee0000000400 */
[----:B------:R-:W-:Y:S01]  /*5670*/  MUFU.SIN R145, R66 ;  /* 0x0000004200917308 */ /* 0x000fe20000000400 */
[----:B0-----:R-:W-:-:S07]  /*5680*/  MOV R98, UR24 ;  /* 0x0000001800627c02 */ /* 0x001fce0008000f00 */
[----:B------:R0:W-:Y:S01]  /*5690*/  MUFU.COS R146, R66 ;  /* 0x0000004200927308 */ /* 0x0001e20000000000 */
[----:B------:R-:W-:Y:S01]  /*56a0*/  @!P2 IADD3 R98, R98, -0x2, RZ ;  /* 0xfffffffe6262a810 */ /* 0x000fe20007ffe0ff */
[----:B--2---:R1:W-:Y:S01]  /*56b0*/  STS.U16 [R4+0x40], R109 ;  /* 0x0000406d04007388 */ /* 0x0043e20000000400 */
        /* <DEDUP_REMOVED lines=62> */
[----:B----4-:R-:W-:-:S03]  /*5aa0*/  MOV R104, UR43 ;  /* 0x0000002b00687c02 */ /* 0x010fc60008000f00 */
[----:B------:R0:W-:Y:S01]  /*5ab0*/  STS.U16 [R123+0x5c0], R134 ;  /* 0x0005c0867b007388 */ /* 0x0001e20000000400 */
[----:B------:R-:W-:Y:S02]  /*5ac0*/  SHF.L.U32 R122, R109, 0x1, RZ ;  /* 0x000000016d7a7819 */ /* 0x000fe400000006ff */
[----:B------:R-:W-:Y:S01]  /*5ad0*/  SHF.L.U32 R126, R111, 0x1, RZ ;  /* 0x000000016f7e7819 */ /* 0x000fe200000006ff */
[----:B------:R-:W-:Y:S01]  /*5ae0*/  FMUL.FTZ R104, R104, 1.4426950216293334961 ;  /* 0x3fb8aa3b68687820 */ /* 0x000fe20000410000 */
[----:B0-----:R-:W-:Y:S02]  /*5af0*/  SHF.L.U32 R123, R65, 0x1, RZ ;  /* 0x00000001417b7819 */ /* 0x001fe400000006ff */
[----:B------:R-:W-:-:S03]  /*5b00*/  IADD3 R113, R2, 0x360, RZ ;  /* 0x0000036002717810 */ /* 0x000fc60007ffe0ff */
[----:B------:R-:W-:Y:S01]  /*5b10*/  STS.U16 [R123+0x600], R106 ;  /* 0x0006006a7b007388 */ /* 0x000fe20000000400 */
[----:B------:R-:W-:-:S03]  /*5b20*/  IADD3 R65, R2, 0x380, RZ ;  /* 0x0000038002417810 */ /* 0x000fc60007ffe0ff */
[----:B------:R-:W-:Y:S01]  /*5b30*/  STS.U16 [R122+0x640], R107 ;  /* 0x0006406b7a007388 */ /* 0x000fe20000000400 */
[----:B------:R-:W-:-:S03]  /*5b40*/  IADD3 R109, R2, 0x3a0, RZ ;  /* 0x000003a0026d7810 */ /* 0x000fc60007ffe0ff */
[----:B------:R0:W-:Y:S01]  /*5b50*/  STS.U16 [R126+0x680], R103 ;  /* 0x000680677e007388 */ /* 0x0001e20000000400 */
[-C--:B------:R-:W-:Y:S02]  /*5b60*/  LEA.HI.SX32 R113, R113, R2.reuse, 0x1b ;  /* 0x0000000271717211 */ /* 0x080fe400078fdaff */
[-C--:B------:R-:W-:Y:S02]  /*5b70*/  LEA.HI.SX32 R65, R65, R2.reuse, 0x1b ;  /* 0x0000000241417211 */ /* 0x080fe400078fdaff */
[----:B------:R-:W-:Y:S01]  /*5b80*/  LEA.HI.SX32 R109, R109, R2, 0x1b ;  /* 0x000000026d6d7211 */ /* 0x000fe200078fdaff */
[----:B0-----:R-:W-:Y:S01]  /*5b90*/  FMUL.FTZ R103, R104, R53 ;  /* 0x0000003568677220 */ /* 0x001fe20000410000 */
[----:B------:R-:W-:Y:S01]  /*5ba0*/  MUFU.SIN R139, R66 ;  /* 0x00000042008b7308 */ /* 0x000fe20000000400 */
[----:B------:R-:W-:Y:S02]  /*5bb0*/  SHF.L.U32 R128, R113, 0x1, RZ ;  /* 0x0000000171807819 */ /* 0x000fe400000006ff */
[----:B------:R-:W-:-:S02]  /*5bc0*/  SHF.L.U32 R107, R65, 0x1, RZ ;  /* 0x00000001416b7819 */ /* 0x000fc400000006ff */
[----:B------:R-:W-:-:S03]  /*5bd0*/  SHF.L.U32 R106, R109, 0x1, RZ ;  /* 0x000000016d6a7819 */ /* 0x000fc600000006ff */
[----:B------:R-:W-:Y:S01]  /*5be0*/  MUFU.COS R140, R66 ;  /* 0x00000042008c7308 */ /* 0x000fe20000000000 */
[----:B------:R0:W-:Y:S07]  /*5bf0*/  STS.U16 [R128+0x6c0], R105 ;  /* 0x0006c06980007388 */ /* 0x0001ee0000000400 */
[----:B------:R-:W1:Y:S01]  /*5c00*/  MUFU.EX2 R103, R103 ;  /* 0x0000006700677308 */ /* 0x000e620000000800 */
[----:B------:R-:W-:Y:S01]  /*5c10*/  STS.U16 [R107+0x700], R102 ;  /* 0x000700666b007388 */ /* 0x000fe20000000400 */
[----:B0-----:R-:W-:-:S03]  /*5c20*/  FMUL.FTZ R105, R104, R57 ;  /* 0x0000003968697220 */ /* 0x001fc60000410000 */
[----:B------:R0:W-:Y:S01]  /*5c30*/  STS.U16 [R106+0x740], R99 ;  /* 0x000740636a007388 */ /* 0x0001e20000000400 */
[----:B------:R-:W-:Y:S02]  /*5c40*/  FMUL.FTZ R108, R104, R39 ;  /* 0x00000027686c7220 */ /* 0x000fe40000410000 */
[----:B------:R-:W-:Y:S01]  /*5c50*/  MUFU.SIN R157, R136 ;  /* 0x00000088009d7308 */ /* 0x000fe20000000400 */
[----:B------:R-:W2:Y:S01]  /*5c60*/  LDL R109, [R1+0x8] ;  /* 0x00000800016d7983 */ /* 0x000ea20000100800 */
[----:B0-----:R-:W-:-:S06]  /*5c70*/  FMUL.FTZ R99, R60, UR42 ;  /* 0x0000002a3c637c20 */ /* 0x001fcc0008410000 */
[----:B------:R0:W-:Y:S01]  /*5c80*/  MUFU.EX2 R102, R105 ;  /* 0x0000006900667308 */ /* 0x0001e20000000800 */
[C---:B-1----:R-:W-:Y:S02]  /*5c90*/  FMUL.FTZ R140, R103.reuse, R140 ;  /* 0x0000008c678c7220 */ /* 0x042fe40000410000 */
[----:B------:R-:W-:Y:S02]  /*5ca0*/  FMUL.FTZ R139, R103, R139 ;  /* 0x0000008b678b7220 */ /* 0x000fe40000410000 */
[----:B0-----:R-:W-:-:S04]  /*5cb0*/  FMUL.RZ R105, R99, 0.15915493667125701904 ;  /* 0x3e22f98363697820 */ /* 0x001fc8000040c000 */
[----:B------:R-:W-:Y:S08]  /*5cc0*/  MUFU.SIN R133, R105 ;  /* 0x0000006900857308 */ /* 0x000ff00000000400 */
[----:B------:R0:W-:Y:S02]  /*5cd0*/  MUFU.COS R103, R105 ;  /* 0x0000006900677308 */ /* 0x0001e40000000000 */
[----:B0-----:R-:W3:Y:S06]  /*5ce0*/  LDL R105, [R1+0xc] ;  /* 0x00000c0001697983 */ /* 0x001eec0000100800 */
[----:B------:R-:W-:Y:S08]  /*5cf0*/  MUFU.COS R158, R136 ;  /* 0x00000088009e7308 */ /* 0x000ff00000000000 */
[----:B------:R-:W0:Y:S08]  /*5d00*/  MUFU.EX2 R108, R108 ;  /* 0x0000006c006c7308 */ /* 0x000e300000000800 */
[----:B------:R-:W-:Y:S08]  /*5d10*/  MUFU.SIN R141, R135 ;  /* 0x00000087008d7308 */ /* 0x000ff00000000400 */
[----:B------:R-:W-:Y:S08]  /*5d20*/  MUFU.COS R142, R135 ;  /* 0x00000087008e7308 */ /* 0x000ff00000000000 */
[----:B------:R-:W-:Y:S08]  /*5d30*/  MUFU.SIN R135, R110 ;  /* 0x0000006e00877308 */ /* 0x000ff00000000400 */
[----:B------:R1:W-:Y:S01]  /*5d40*/  MUFU.COS R121, R110 ;  /* 0x0000006e00797308 */ /* 0x0003e20000000000 */
[----:B0-----:R-:W-:-:S02]  /*5d50*/  FMUL.FTZ R158, R108, R158 ;  /* 0x0000009e6c9e7220 */ /* 0x001fc40000410000 */
[----:B-1----:R-:W-:Y:S02]  /*5d60*/  FMUL.FTZ R110, R104, R40 ;  /* 0x00000028686e7220 */ /* 0x002fe40000410000 */
[----:B------:R-:W-:Y:S02]  /*5d70*/  FMUL.FTZ R157, R108, R157 ;  /* 0x0000009d6c9d7220 */ /* 0x000fe40000410000 */
[----:B------:R-:W4:Y:S02]  /*5d80*/  LDL R108, [R1+0x4] ;  /* 0x00000400016c7983 */ /* 0x000f240000100800 */
[----:B------:R-:W0:Y:S02]  /*5d90*/  MUFU.EX2 R110, R110 ;  /* 0x0000006e006e7308 */ /* 0x000e240000000800 */
[C---:B0-----:R-:W-:Y:S02]  /*5da0*/  FMUL.FTZ R156, R110.reuse, R156 ;  /* 0x0000009c6e9c7220 */ /* 0x041fe40000410000 */
[----:B------:R-:W-:-:S02]  /*5db0*/  FMUL.FTZ R155, R110, R155 ;  /* 0x0000009b6e9b7220 */ /* 0x000fc40000410000 */
[----:B------:R-:W2:Y:S01]  /*5dc0*/  LDL R110, [R1] ;  /* 0x00000000016e7983 */ /* 0x000ea20000100800 */
        /* <DEDUP_REMOVED lines=14> */
[----:B------:R-:W4:Y:S01]  /*5eb0*/  LDG.E.64 R66, [R66.64] ;  /* 0x0000001c42427981 */ /* 0x000f22000c1e1b00 */
[----:B------:R-:W-:-:S06]  /*5ec0*/  FMUL.FTZ R64, R104, R41 ;  /* 0x0000002968407220 */ /* 0x000fcc0000410000 */
[----:B------:R-:W0:Y:S01]  /*5ed0*/  MUFU.EX2 R64, R64 ;  /* 0x0000004000407308 */ /* 0x000e220000000800 */
[----:B------:R-:W-:-:S07]  /*5ee0*/  FMUL.FTZ R65, R104, R55 ;  /* 0x0000003768417220 */ /* 0x000fce0000410000 */
[----:B------:R-:W1:Y:S01]  /*5ef0*/  MUFU.EX2 R65, R65 ;  /* 0x0000004100417308 */ /* 0x000e620000000800 */
[----:B------:R-:W-:Y:S01]  /*5f00*/  FMUL.FTZ R117, R104, R45 ;  /* 0x0000002d68757220 */ /* 0x000fe20000410000 */
[----:B------:R-:W-:Y:S01]  /*5f10*/  IADD3 R111, R2, 0x3c0, RZ ;  /* 0x000003c0026f7810 */ /* 0x000fe20007ffe0ff */
[----:B------:R-:W-:Y:S02]  /*5f20*/  FMUL.FTZ R118, R104, R47 ;  /* 0x0000002f68767220 */ /* 0x000fe40000410000 */
[C---:B0-----:R-:W-:Y:S02]  /*5f30*/  FMUL.FTZ R154, R64.reuse, R154 ;  /* 0x0000009a409a7220 */ /* 0x041fe40000410000 */
[----:B------:R-:W-:Y:S02]  /*5f40*/  FMUL.FTZ R153, R64, R153 ;  /* 0x0000009940997220 */ /* 0x000fe40000410000 */
[----:B------:R-:W-:Y:S01]  /*5f50*/  FMUL.FTZ R64, R104, R38 ;  /* 0x0000002668407220 */ /* 0x000fe20000410000 */
[----:B------:R-:W-:Y:S01]  /*5f60*/  IADD3 R113, R2, 0x3e0, RZ ;  /* 0x000003e002717810 */ /* 0x000fe20007ffe0ff */
[----:B------:R-:W-:-:S02]  /*5f70*/  FMUL.FTZ R119, R104, R49 ;  /* 0x0000003168777220 */ /* 0x000fc40000410000 */
[----:B------:R-:W-:Y:S01]  /*5f80*/  FMUL.FTZ R120, R104, R51 ;  /* 0x0000003368787220 */ /* 0x000fe20000410000 */
[-C--:B------:R-:W-:Y:S01]  /*5f90*/  LEA.HI.SX32 R111, R111, R2.reuse, 0x1b ;  /* 0x000000026f6f7211 */ /* 0x080fe200078fdaff */
[----:B------:R-:W0:Y:S01]  /*5fa0*/  MUFU.EX2 R64, R64 ;  /* 0x0000004000407308 */ /* 0x000e220000000800 */
[----:B------:R-:W-:Y:S01]  /*5fb0*/  LEA.HI.SX32 R113, R113, R2, 0x1b ;  /* 0x0000000271717211 */ /* 0x000fe200078fdaff */
[----:B-1----:R-:W-:Y:S01]  /*5fc0*/  FMUL.FTZ R138, R65, R138 ;  /* 0x0000008a418a7220 */ /* 0x002fe20000410000 */
[----:B------:R-:W-:Y:S01]  /*5fd0*/  SHF.L.U32 R111, R111, 0x1, RZ ;  /* 0x000000016f6f7819 */ /* 0x000fe200000006ff */
[----:B------:R-:W-:Y:S01]  /*5fe0*/  FMUL.FTZ R137, R65, R137 ;  /* 0x0000008941897220 */ /* 0x000fe20000410000 */
[----:B------:R-:W-:-:S03]  /*5ff0*/  SHF.L.U32 R122, R113, 0x1, RZ ;  /* 0x00000001717a7819 */ /* 0x000fc600000006ff */
[----:B------:R-:W1:Y:S01]  /*6000*/  MUFU.EX2 R117, R117 ;  /* 0x0000007500757308 */ /* 0x000e620000000800 */
[----:B------:R-:W-:Y:S01]  /*6010*/  ULEA UR36, UR27, UR7, 0x8 ;  /* 0x000000071b247291 */ /* 0x000fe2000f8e403f */
[----:B------:R-:W-:-:S06]  /*6020*/  SHF.L.U32 R65, R2, 0x5, RZ ;  /* 0x0000000502417819 */ /* 0x000fcc00000006ff */
[----:B------:R-:W0:Y:S01]  /*6030*/  MUFU.EX2 R118, R118 ;  /* 0x0000007600767308 */ /* 0x000e220000000800 */
[----:B------:R0:W-:Y:S07]  /*6040*/  STS.U16 [R111+0x780], R100 ;  /* 0x000780646f007388 */ /* 0x0001ee0000000400 */
[----:B------:R-:W1:Y:S08]  /*6050*/  MUFU.EX2 R119, R119 ;  /* 0x0000007700777308 */ /* 0x000e700000000800 */
[----:B------:R-:W1:Y:S01]  /*6060*/  MUFU.EX2 R120, R120 ;  /* 0x0000007800787308 */ /* 0x000e620000000800 */
[----:B------:R1:W-:Y:S01]  /*6070*/  STS.U16 [R122+0x7c0], R101 ;  /* 0x0007c0657a007388 */ /* 0x0003e20000000400 */
[----:B------:R-:W-:-:S02]  /*6080*/  LEA.HI.SX32 R99, R65, R65, 0x1b ;  /* 0x0000004141637211 */ /* 0x000fc400078fdaff */
[C---:B------:R-:W-:Y:S02]  /*6090*/  ISETP.NE.AND P1, PT, R0.reuse, RZ, PT ;  /* 0x000000ff0000720c */ /* 0x040fe40003f25270 */
[----:B------:R-:W-:Y:S01]  /*60a0*/  IADD3 R159, R0, 0x200, RZ ;  /* 0x00000200009f7810 */ /* 0x000fe20007ffe0ff */
[C---:B0-----:R-:W-:Y:S01]  /*60b0*/  FMUL.FTZ R114, R64.reuse, R114 ;  /* 0x0000007240727220 */ /* 0x041fe20000410000 */
[----:B------:R-:W-:Y:S01]  /*60c0*/  SHF.L.U32 R100, R99, 0x1, RZ ;  /* 0x0000000163647819 */ /* 0x000fe200000006ff */
[----:B------:R-:W-:Y:S01]  /*60d0*/  FMUL.FTZ R115, R64, R115 ;  /* 0x0000007340737220 */ /* 0x000fe20000410000 */
[----:B------:R-:W-:-:S06]  /*60e0*/  NOP ;  /* 0x0000000000007918 */ /* 0x000fcc0000000000 */
[----:B-1----:R-:W-:Y:S01]  /*60f0*/  MOV R101, UR36 ;  /* 0x0000002400657c02 */ /* 0x002fe20008000f00 */
[----:B------:R-:W-:Y:S01]  /*6100*/  FMUL.FTZ R148, R117, R148 ;  /* 0x0000009475947220 */ /* 0x000fe20000410000 */
[----:B------:R-:W-:Y:S02]  /*6110*/  LDS.U16 R220, [R100] ;  /* 0x0000000064dc7984 */ /* 0x000fe40000000400 */
[----:B------:R-:W-:Y:S01]  /*6120*/  SEL R101, R101, R159, !P1 ;  /* 0x0000009f65657207 */ /* 0x000fe20004800000 */
        /* <DEDUP_REMOVED lines=11> */
[----:B------:R-:W-:-:S03]  /*61e0*/  FMUL.FTZ R136, R102, R121 ;  /* 0x0000007966887220 */ /* 0x000fc60000410000 */
        /* <DEDUP_REMOVED lines=28> */
[----:B------:R-:W-:-:S02]  /*63b0*/  FMUL.FTZ R135, R102, R135 ;  /* 0x0000008766877220 */ /* 0x000fc40000410000 */
[----:B------:R-:W-:Y:S01]  /*63c0*/  FMUL.FTZ R102, R104, R60 ;  /* 0x0000003c68667220 */ /* 0x000fe20000410000 */
[----:B------:R-:W-:-:S05]  /*63d0*/  HFMA2.MMA R107, -RZ, RZ, 0, 9.5367431640625e-07 ;  /* 0x00000010ff6b7435 */ /* 0x000fca00000001ff */
[----:B------:R-:W0:Y:S01]  /*63e0*/  MUFU.EX2 R102, R102 ;  /* 0x0000006600667308 */ /* 0x000e220000000800 */
[----:B------:R-:W-:-:S04]  /*63f0*/  CS2R R64, SRZ ;  /* 0x0000000000407805 */ /* 0x000fc8000001ff00 */
[----:B------:R-:W-:Y:S01]  /*6400*/  @!P2 IMAD.WIDE R98, R98, R107, UR30 ;  /* 0x0000001e6262ae25 */ /* 0x000fe2000f8e026b */
[----:B------:R-:W-:Y:S03]  /*6410*/  BAR.SYNC.DEFER_BLOCKING 0x0 ;  /* 0x0000000000007b1d */ /* 0x000fe60000010000 */
[----:B------:R-:W-:Y:S02]  /*6420*/  FMUL.FTZ R112, R104, R42 ;  /* 0x0000002a68707220 */ /* 0x000fe40000410000 */
[----:B------:R-:W-:Y:S02]  /*6430*/  FMUL.FTZ R106, RZ, R157 ;  /* 0x0000009dff6a7220 */ /* 0x000fe40000410000 */
[----:B0-----:R-:W-:Y:S02]  /*6440*/  FMUL.FTZ R134, R102, R103 ;  /* 0x0000006766867220 */ /* 0x001fe40000410000 */
[-C--:B------:R-:W-:Y:S01]  /*6450*/  FMUL.FTZ R103, R114, R157.reuse ;  /* 0x0000009d72677220 */ /* 0x080fe20000410000 */
[----:B------:R-:W0:Y:S01]  /*6460*/  MUFU.EX2 R112, R112 ;  /* 0x0000007000707308 */ /* 0x000e220000000800 */
[----:B------:R3:W5:Y:S02]  /*6470*/  @!P2 LDG.E.64 R64, [R98.64+0x8] ;  /* 0x0000081c6240a981 */ /* 0x000764000c1e1b00 */
[C---:B------:R-:W-:Y:S01]  /*6480*/  FFMA.FTZ R103, R115.reuse, R158, R103 ;  /* 0x0000009e73677223 */ /* 0x040fe20000010067 */
[----:B---3--:R-:W-:Y:S01]  /*6490*/  PRMT R98, RZ, 0x5410, R105 ;  /* 0x00005410ff627816 */ /* 0x008fe20000000069 */
[----:B------:R-:W-:-:S04]  /*64a0*/  FMUL.FTZ R105, R115, R157 ;  /* 0x0000009d73697220 */ /* 0x000fc80000410000 */
[----:B------:R-:W-:Y:S02]  /*64b0*/  FFMA.FTZ R105, R114, R158, -R105 ;  /* 0x0000009e72697223 */ /* 0x000fe40000010869 */
[----:B------:R-:W-:Y:S02]  /*64c0*/  FMUL.FTZ R213, R98, R38 ;  /* 0x0000002662d57220 */ /* 0x000fe40000410000 */
[----:B------:R-:W-:Y:S01]  /*64d0*/  FMUL.FTZ R100, R155, R105 ;  /* 0x000000699b647220 */ /* 0x000fe20000410000 */
[----:B--2---:R-:W-:Y:S01]  /*64e0*/  PRMT R99, RZ, 0x5410, R109 ;  /* 0x00005410ff637816 */ /* 0x004fe2000000006d */
[----:B------:R-:W-:Y:S02]  /*64f0*/  FMUL.FTZ R116, R104, R43 ;  /* 0x0000002b68747220 */ /* 0x000fe40000410000 */
[-C--:B------:R-:W-:Y:S02]  /*6500*/  FMUL.FTZ R107, R157, R213.reuse ;  /* 0x000000d59d6b7220 */ /* 0x080fe40000410000 */
[----:B------:R-:W-:-:S02]  /*6510*/  FFMA.FTZ R106, R158, R213, -R106 ;  /* 0x000000d59e6a7223 */ /* 0x000fc4000001086a */
[CC--:B------:R-:W-:Y:S02]  /*6520*/  FFMA.FTZ R100, R156.reuse, R103.reuse, R100 ;  /* 0x000000679c647223 */ /* 0x0c0fe40000010064 */
[----:B------:R-:W-:Y:S01]  /*6530*/  FMUL.FTZ R103, R155, R103 ;  /* 0x000000679b677220 */ /* 0x000fe20000410000 */
[----:B------:R-:W2:Y:S01]  /*6540*/  MUFU.EX2 R116, R116 ;  /* 0x0000007400747308 */ /* 0x000ea20000000800 */
        /* <DEDUP_REMOVED lines=8> */
[----:B0-----:R-:W-:Y:S02]  /*65d0*/  FMUL.FTZ R151, R112, R151 ;  /* 0x0000009770977220 */ /* 0x001fe40000410000 */
        /* <DEDUP_REMOVED lines=13> */
[----:B--2---:R-:W-:-:S02]  /*66b0*/  FMUL.FTZ R149, R116, R149 ;  /* 0x0000009574957220 */ /* 0x004fc40000410000 */
[----:B------:R-:W-:Y:S02]  /*66c0*/  FFMA.FTZ R107, R152, R105, -R106 ;  /* 0x00000069986b7223 */ /* 0x000fe4000001086a */
[-C--:B------:R-:W-:Y:S02]  /*66d0*/  FMUL.FTZ R105, R153, R101.reuse ;  /* 0x0000006599697220 */ /* 0x080fe40000410000 */
[----:B------:R-:W-:Y:S02]  /*66e0*/  FFMA.FTZ R106, R154, R101, -R103 ;  /* 0x000000659a6a7223 */ /* 0x000fe40000010867 */
[----:B------:R-:W-:Y:S02]  /*66f0*/  FMUL.FTZ R150, R116, R150 ;  /* 0x0000009674967220 */ /* 0x000fe40000410000 */
[C---:B------:R-:W-:Y:S02]  /*6700*/  FMUL.FTZ R101, R149.reuse, R107 ;  /* 0x0000006b95657220 */ /* 0x040fe40000410000 */
[----:B------:R-:W-:-:S02]  /*6710*/  FMUL.FTZ R108, R149, R109 ;  /* 0x0000006d956c7220 */ /* 0x000fc40000410000 */
[C---:B------:R-:W-:Y:S01]  /*6720*/  FFMA.FTZ R109, R150.reuse, R109, R101 ;  /* 0x0000006d966d7223 */ /* 0x040fe20000010065 */
[----:B------:R-:W-:Y:S01]  /*6730*/  PRMT R101, RZ, 0x5410, R110 ;  /* 0x00005410ff657816 */ /* 0x000fe2000000006e */
[----:B------:R-:W-:Y:S02]  /*6740*/  FFMA.FTZ R108, R150, R107, -R108 ;  /* 0x0000006b966c7223 */ /* 0x000fe4000001086c */
[----:B------:R-:W-:Y:S02]  /*6750*/  FFMA.FTZ R105, R154, R102, R105 ;  /* 0x000000669a697223 */ /* 0x000fe40000010069 */
[----:B------:R-:W-:Y:S02]  /*6760*/  FMUL.FTZ R102, R69, UR42 ;  /* 0x0000002a45667c20 */ /* 0x000fe40008410000 */
[----:B------:R-:W-:Y:S02]  /*6770*/  FMUL.FTZ R103, R147, R108 ;  /* 0x0000006c93677220 */ /* 0x000fe40000410000 */
[----:B------:R-:W-:-:S02]  /*6780*/  FFMA.FTZ R106, R101, R41, R106 ;  /* 0x00000029656a7223 */ /* 0x000fc4000001006a */
[----:B------:R-:W-:Y:S02]  /*6790*/  FMUL.RZ R112, R102, 0.15915493667125701904 ;  /* 0x3e22f98366707820 */ /* 0x000fe4000040c000 */
[----:B------:R-:W-:Y:S02]  /*67a0*/  FADD.FTZ R102, RZ, R105 ;  /* 0x00000069ff667221 */ /* 0x000fe40000010000 */
[-C--:B------:R-:W-:Y:S02]  /*67b0*/  FFMA.FTZ R110, R148, R109.reuse, R103 ;  /* 0x0000006d946e7223 */ /* 0x080fe40000010067 */
[----:B------:R-:W-:Y:S02]  /*67c0*/  FMUL.FTZ R107, R147, R109 ;  /* 0x0000006d936b7220 */ /* 0x000fe40000410000 */
[C---:B------:R-:W-:Y:S02]  /*67d0*/  FMUL.FTZ R109, R151.reuse, R106 ;  /* 0x0000006a976d7220 */ /* 0x040fe40000410000 */
[----:B------:R-:W-:-:S02]  /*67e0*/  FMUL.FTZ R103, R151, R102 ;  /* 0x0000006697677220 */ /* 0x000fc40000410000 */
[----:B------:R-:W-:Y:S02]  /*67f0*/  FFMA.FTZ R108, R148, R108, -R107 ;  /* 0x0000006c946c7223 */ /* 0x000fe4000001086b */
[C---:B------:R-:W-:Y:S02]  /*6800*/  FMUL.FTZ R111, R145.reuse, R110 ;  /* 0x0000006e916f7220 */ /* 0x040fe40000410000 */
[C---:B------:R-:W-:Y:S01]  /*6810*/  FFMA.FTZ R109, R152.reuse, R102, R109 ;  /* 0x00000066986d7223 */ /* 0x040fe2000001006d */
[----:B------:R-:W-:Y:S01]  /*6820*/  PRMT R102, RZ, 0x5410, R248 ;  /* 0x00005410ff667816 */ /* 0x000fe200000000f8 */
[----:B------:R-:W-:Y:S02]  /*6830*/  FFMA.FTZ R107, R152, R106, -R103 ;  /* 0x0000006a986b7223 */ /* 0x000fe40000010867 */
[-C--:B------:R-:W-:Y:S02]  /*6840*/  FMUL.FTZ R113, R145, R108.reuse ;  /* 0x0000006c91717220 */ /* 0x080fe40000410000 */
[----:B------:R-:W-:-:S02]  /*6850*/  FFMA.FTZ R111, R146, R108, -R111 ;  /* 0x0000006c926f7223 */ /* 0x000fc4000001086f */
[----:B------:R-:W-:Y:S02]  /*6860*/  FMUL.FTZ R103, R74, UR42 ;  /* 0x0000002a4a677c20 */ /* 0x000fe40008410000 */
[----:B------:R-:W-:Y:S02]  /*6870*/  FADD.FTZ R106, RZ, R109 ;  /* 0x0000006dff6a7221 */ /* 0x000fe40000010000 */
[----:B------:R-:W-:Y:S02]  /*6880*/  FFMA.FTZ R113, R146, R110, R113 ;  /* 0x0000006e92717223 */ /* 0x000fe40000010071 */
[----:B------:R-:W-:Y:S02]  /*6890*/  FMUL.RZ R116, R103, 0.15915493667125701904 ;  /* 0x3e22f98367747820 */ /* 0x000fe4000040c000 */
[----:B------:R-:W-:Y:S02]  /*68a0*/  FMUL.FTZ R108, R143, R111 ;  /* 0x0000006f8f6c7220 */ /* 0x000fe40000410000 */
[----:B------:R-:W-:-:S02]  /*68b0*/  FFMA.FTZ R107, R102, R42, R107 ;  /* 0x0000002a666b7223 */ /* 0x000fc4000001006b */
[C---:B------:R-:W-:Y:S02]  /*68c0*/  FMUL.FTZ R103, R149.reuse, R106 ;  /* 0x0000006a95677220 */ /* 0x040fe40000410000 */
[----:B------:R-:W-:Y:S02]  /*68d0*/  FFMA.FTZ R110, R144, R113, R108 ;  /* 0x00000071906e7223 */ /* 0x000fe4000001006c */
[----:B------:R-:W-:Y:S02]  /*68e0*/  FFMA.FTZ R108, R150, R107, -R103 ;  /* 0x0000006b966c7223 */ /* 0x000fe40000010867 */
[----:B------:R-:W-:Y:S02]  /*68f0*/  FMUL.FTZ R103, R104, R69 ;  /* 0x0000004568677220 */ /* 0x000fe40000410000 */
[----:B------:R-:W-:Y:S02]  /*6900*/  FMUL.FTZ R107, R149, R107 ;  /* 0x0000006b956b7220 */ /* 0x000fe40000410000 */
[----:B------:R0:W-:Y:S01]  /*6910*/  MUFU.EX2 R160, R103 ;  /* 0x0000006700a07308 */ /* 0x0001e20000000800 */
[----:B------:R-:W-:-:S02]  /*6920*/  FMUL.FTZ R113, R143, R113 ;  /* 0x000000718f717220 */ /* 0x000fc40000410000 */
        /* <DEDUP_REMOVED lines=77> */
[----:B------:R-:W-:Y:S01]  /*6e00*/  PRMT R188, RZ, 0x5410, R188 ;  /* 0x00005410ffbc7816 */ /* 0x000fe200000000bc */
[----:B------:R-:W-:Y:S02]  /*6e10*/  FFMA.FTZ R129, R161, R129, R112 ;  /* 0x00000081a1817223 */ /* 0x000fe40000010070 */
[----:B------:R-:W-:-:S02]  /*6e20*/  FFMA.FTZ R113, R138, R110, R111 ;  /* 0x0000006e8a717223 */ /* 0x000fc4000001006f */
[C---:B0-----:R-:W-:Y:S01]  /*6e30*/  FMUL.FTZ R111, R190.reuse, UR38 ;  /* 0x00000026be6f7c20 */ /* 0x041fe20008410000 */
[----:B------:R-:W-:Y:S01]  /*6e40*/  PRMT R189, RZ, 0x5410, R189 ;  /* 0x00005410ffbd7816 */ /* 0x000fe200000000bd */
[----:B--2---:R-:W-:Y:S02]  /*6e50*/  FMUL.FTZ R67, R190, UR39 ;  /* 0x00000027be437c20 */ /* 0x004fe40008410000 */
[----:B------:R-:W-:Y:S02]  /*6e60*/  FADD.FTZ R194, R58, R58 ;  /* 0x0000003a3ac27221 */ /* 0x000fe40000010000 */
[----:B------:R-:W-:Y:S02]  /*6e70*/  FFMA.FTZ R111, R188, UR39, R111 ;  /* 0x00000027bc6f7c23 */ /* 0x000fe4000801006f */
[C---:B------:R-:W-:Y:S01]  /*6e80*/  FMUL.FTZ R116, R132.reuse, R129 ;  /* 0x0000008184747220 */ /* 0x040fe20000410000 */
[----:B------:R-:W-:Y:S01]  /*6e90*/  PRMT R191, RZ, 0x5410, R191 ;  /* 0x00005410ffbf7816 */ /* 0x000fe200000000bf */
[----:B------:R-:W-:-:S02]  /*6ea0*/  FMUL.FTZ R112, R132, R127 ;  /* 0x0000007f84707220 */ /* 0x000fc40000410000 */
[----:B------:R-:W-:Y:S02]  /*6eb0*/  FMUL.FTZ R66, R137, R110 ;  /* 0x0000006e89427220 */ /* 0x000fe40000410000 */
[----:B------:R-:W-:Y:S02]  /*6ec0*/  FFMA.FTZ R67, R188, UR38, -R67 ;  /* 0x00000026bc437c23 */ /* 0x000fe40008010843 */
[----:B------:R-:W-:Y:S02]  /*6ed0*/  FMUL.FTZ R110, R189, UR39 ;  /* 0x00000027bd6e7c20 */ /* 0x000fe40008410000 */
[----:B------:R-:W-:Y:S02]  /*6ee0*/  FMUL.FTZ R159, R194, R111 ;  /* 0x0000006fc29f7220 */ /* 0x000fe40000410000 */
[C---:B------:R-:W-:Y:S02]  /*6ef0*/  FFMA.FTZ R116, R162.reuse, R127, -R116 ;  /* 0x0000007fa2747223 */ /* 0x040fe40000010874 */
[----:B------:R-:W-:-:S02]  /*6f00*/  FFMA.FTZ R127, R162, R129, R112 ;  /* 0x00000081a27f7223 */ /* 0x000fc40000010070 */
        /* <DEDUP_REMOVED lines=23> */
[----:B------:R-:W-:Y:S01]  /*7080*/  FADD.FTZ R113, RZ, R113 ;  /* 0x00000071ff717221 */ /* 0x000fe20000010000 */
[----:B------:R-:W-:Y:S01]  /*7090*/  PRMT R199, RZ, 0x5410, R199 ;  /* 0x00005410ffc77816 */ /* 0x000fe200000000c7 */
[-C--:B------:R-:W-:Y:S02]  /*70a0*/  FFMA.FTZ R110, R161, R112.reuse, R66 ;  /* 0x00000070a16e7223 */ /* 0x080fe40000010042 */
[----:B------:R-:W-:Y:S02]  /*70b0*/  FMUL.FTZ R66, R160, -R112 ;  /* 0x80000070a0427220 */ /* 0x000fe40000410000 */
[----:B------:R-:W-:Y:S02]  /*70c0*/  FMUL.FTZ R197, R196, R197 ;  /* 0x000000c5c4c57220 */ /* 0x000fe40000410000 */
[----:B------:R-:W-:-:S02]  /*70d0*/  FFMA.FTZ R128, R109, R55, R128 ;  /* 0x000000376d807223 */ /* 0x000fc40000010080 */
[----:B------:R-:W-:Y:S01]  /*70e0*/  FMUL.FTZ R111, R135, R113 ;  /* 0x00000071876f7220 */ /* 0x000fe20000410000 */
[----:B------:R-:W-:Y:S01]  /*70f0*/  PRMT R186, RZ, 0x5410, R186 ;  /* 0x00005410ffba7816 */ /* 0x000fe200000000ba */
[----:B------:R-:W-:Y:S02]  /*7100*/  FFMA.FTZ R129, R161, R129, -R66 ;  /* 0x00000081a1817223 */ /* 0x000fe40000010842 */
[----:B------:R-:W-:Y:S02]  /*7110*/  FMUL.FTZ R198, R196, R67 ;  /* 0x00000043c4c67220 */ /* 0x000fe40000410000 */
[----:B------:R-:W-:Y:S02]  /*7120*/  FADD.FTZ R110, -R197, R110 ;  /* 0x0000006ec56e7221 */ /* 0x000fe40000010100 */
[----:B------:R-:W-:Y:S02]  /*7130*/  FMUL.FTZ R67, R199, UR39 ;  /* 0x00000027c7437c20 */ /* 0x000fe40008410000 */
[----:B------:R-:W-:-:S02]  /*7140*/  FFMA.FTZ R112, R136, R128, -R111 ;  /* 0x0000008088707223 */ /* 0x000fc4000001086f */
[----:B------:R-:W-:Y:S02]  /*7150*/  FMUL.FTZ R128, R135, R128 ;  /* 0x0000008087807220 */ /* 0x000fe40000410000 */
[----:B------:R-:W-:Y:S02]  /*7160*/  FADD.FTZ R129, R198, R129 ;  /* 0x00000081c6817221 */ /* 0x000fe40000010000 */
[----:B------:R-:W-:Y:S02]  /*7170*/  FMUL.FTZ R66, R133, -R110 ;  /* 0x8000006e85427220 */ /* 0x000fe40000410000 */
[----:B------:R-:W-:Y:S02]  /*7180*/  FADD.FTZ R187, R52, R52 ;  /* 0x0000003434bb7221 */ /* 0x000fe40000010000 */
[----:B------:R-:W-:Y:S02]  /*7190*/  FMUL.FTZ R111, R199, UR38 ;  /* 0x00000026c76f7c20 */ /* 0x000fe40008410000 */
[----:B------:R-:W-:-:S02]  /*71a0*/  FFMA.FTZ R184, R186, UR38, -R67 ;  /* 0x00000026bab87c23 */ /* 0x000fc40008010843 */
[----:B------:R-:W-:Y:S02]  /*71b0*/  FFMA.FTZ R128, R136, R113, R128 ;  /* 0x0000007188807223 */ /* 0x000fe40000010080 */
[-C--:B------:R-:W-:Y:S02]  /*71c0*/  FFMA.FTZ R113, R134, R129.reuse, -R66 ;  /* 0x0000008186717223 */ /* 0x080fe40000010842 */
[----:B------:R-:W-:Y:S02]  /*71d0*/  FMUL.FTZ R129, R133, -R129 ;  /* 0x8000008185817220 */ /* 0x000fe40000410000 */
[----:B------:R-:W-:Y:S02]  /*71e0*/  FFMA.FTZ R66, R186, UR39, R111 ;  /* 0x00000027ba427c23 */ /* 0x000fe4000801006f */
[----:B------:R-:W-:Y:S02]  /*71f0*/  FMUL.FTZ R184, R187, R184 ;  /* 0x000000b8bbb87220 */ /* 0x000fe40000410000 */
[----:B------:R-:W-:-:S02]  /*7200*/  FFMA.FTZ R164, R134, R110, R129 ;  /* 0x0000006e86a47223 */ /* 0x000fc40000010081 */
[----:B------:R-:W-:Y:S02]  /*7210*/  FMUL.FTZ R185, R187, R66 ;  /* 0x00000042bbb97220 */ /* 0x000fe40000410000 */
[----:B------:R-:W-:Y:S01]  /*7220*/  FADD.FTZ R113, R184, R113 ;  /* 0x00000071b8717221 */ /* 0x000fe20000010000 */
[----:B------:R-:W-:Y:S01]  /*7230*/  PRMT R110, RZ, 0x5410, R27 ;  /* 0x00005410ff6e7816 */ /* 0x000fe2000000001b */
[----:B------:R-:W-:Y:S01]  /*7240*/  FADD.FTZ R128, RZ, R128 ;  /* 0x00000080ff807221 */ /* 0x000fe20000010000 */
[----:B------:R-:W-:Y:S01]  /*7250*/  PRMT R163, RZ, 0x5410, R163 ;  /* 0x00005410ffa37816 */ /* 0x000fe200000000a3 */
[----:B------:R-:W-:Y:S02]  /*7260*/  FADD.FTZ R66, -R185, R164 ;  /* 0x000000a4b9427221 */ /* 0x000fe40000010100 */
[----:B------:R-:W-:Y:S01]  /*7270*/  FMUL.FTZ R165, R135, -R113 ;  /* 0x8000007187a57220 */ /* 0x000fe20000410000 */
[----:B------:R-:W-:Y:S01]  /*7280*/  PRMT R131, RZ, 0x5410, R131 ;  /* 0x00005410ff837816 */ /* 0x000fe20000000083 */
[----:B------:R-:W-:-:S02]  /*7290*/  FFMA.FTZ R112, R110, R57, R112 ;  /* 0x000000396e707223 */ /* 0x000fc40000010070 */
[----:B------:R-:W-:Y:S02]  /*72a0*/  FMUL.FTZ R67, R133, R128 ;  /* 0x0000008085437220 */ /* 0x000fe40000410000 */
[-C--:B------:R-:W-:Y:S02]  /*72b0*/  FMUL.FTZ R129, R135, -R66.reuse ;  /* 0x8000004287817220 */ /* 0x080fe40000410000 */
[----:B------:R-:W-:Y:S02]  /*72c0*/  FFMA.FTZ R165, R136, R66, R165 ;  /* 0x0000004288a57223 */ /* 0x000fe400000100a5 */
[----:B------:R-:W-:Y:S02]  /*72d0*/  FMUL.FTZ R66, R163, UR39 ;  /* 0x00000027a3427c20 */ /* 0x000fe40008410000 */
[-C--:B------:R-:W-:Y:S02]  /*72e0*/  FMUL.FTZ R111, R133, R112.reuse ;  /* 0x00000070856f7220 */ /* 0x080fe40000410000 */
[----:B------:R-:W-:-:S02]  /*72f0*/  FFMA.FTZ R164, R134, R112, -R67 ;  /* 0x0000007086a47223 */ /* 0x000fc40000010843 */
[----:B------:R-:W-:Y:S02]  /*7300*/  FADD.FTZ R200, R50, R50 ;  /* 0x0000003232c87221 */ /* 0x000fe40000010000 */
[----:B------:R-:W-:Y:S02]  /*7310*/  FMUL.FTZ R112, R163, UR38 ;  /* 0x00000026a3707c20 */ /* 0x000fe40008410000 */
[C---:B------:R-:W-:Y:S01]  /*7320*/  FFMA.FTZ R183, R131.reuse, UR38, -R66 ;  /* 0x0000002683b77c23 */ /* 0x040fe20008010842 */
[----:B------:R-:W-:Y:S01]  /*7330*/  PRMT R206, RZ, 0x5410, R206 ;  /* 0x00005410ffce7816 */ /* 0x000fe200000000ce */
        /* <DEDUP_REMOVED lines=53> */
[C---:B------:R-:W-:Y:S02]  /*7690*/  FMUL.FTZ R66, R132.reuse, R67 ;  /* 0x0000004384427220 */ /* 0x040fe40000410000 */
[-C--:B------:R-:W-:Y:S02]  /*76a0*/  FMUL.FTZ R113, R132, R129.reuse ;  /* 0x0000008184717220 */ /* 0x080fe40000410000 */
[----:B------:R-:W-:-:S02]  /*76b0*/  FFMA.FTZ R166, R162, R129, -R66 ;  /* 0x00000081a2a67223 */ /* 0x000fc40000010842 */
        /* <DEDUP_REMOVED lines=9> */
[----:B------:R-:W-:-:S02]  /*7750*/  FFMA.FTZ R170, R142, R167, -R164 ;  /* 0x000000a78eaa7223 */ /* 0x000fc400000108a4 */
[----:B------:R-:W-:Y:S02]  /*7760*/  FADD.FTZ R210, R37, R37 ;  /* 0x0000002525d27221 */ /* 0x000fe40000010000 */
        /* <DEDUP_REMOVED lines=15> */
.L_x_8522:
[----:B0-----:R-:W-:Y:S05]  /*7860*/  BSYNC B0 ;  /* 0x0000000000007941 */ /* 0x001fea0003800000 */
.L_x_8521:
[----:B------:R-:W0:Y:S01]  /*7870*/  SHFL.UP PT, R164, R116, 0x1, RZ ;  /* 0x0420000074a47989 */ /* 0x000e2200000e00ff */
[----:B------:R-:W-:Y:S01]  /*7880*/  FADD.FTZ R67, RZ, R67 ;  /* 0x00000043ff437221 */ /* 0x000fe20000010000 */
[----:B------:R-:W-:Y:S01]  /*7890*/  PRMT R221, RZ, 0x5410, R221 ;  /* 0x00005410ffdd7816 */ /* 0x000fe200000000dd */
[----:B------:R-:W-:Y:S01]  /*78a0*/  FFMA.FTZ R66, R113, R74, R166 ;  /* 0x0000004a71427223 */ /* 0x000fe200000100a6 */
[----:B------:R-:W2:Y:S01]  /*78b0*/  SHFL.UP PT, R167, R127, 0x1, RZ ;  /* 0x042000007fa77989 */ /* 0x000ea200000e00ff */
[----:B------:R-:W-:Y:S01]  /*78c0*/  FADD.FTZ R172, R177, R170 ;  /* 0x000000aab1ac7221 */ /* 0x000fe20000010000 */
[----:B------:R-:W-:Y:S01]  /*78d0*/  ISETP.GE.AND P3, PT, R2, 0x1, PT ;  /* 0x000000010200780c */ /* 0x000fe20003f66270 */
[----:B------:R-:W-:Y:S01]  /*78e0*/  FMUL.FTZ R176, R224, R165 ;  /* 0x000000a5e0b07220 */ /* 0x000fe20000410000 */
[----:B------:R-:W3:Y:S01]  /*78f0*/  SHFL.UP PT, R170, R67, 0x1, RZ ;  /* 0x0420000043aa7989 */ /* 0x000ee200000e00ff */
[-C--:B------:R-:W-:Y:S01]  /*7900*/  FMUL.FTZ R165, R143, -R172.reuse ;  /* 0x800000ac8fa57220 */ /* 0x080fe20000410000 */
[----:B------:R-:W-:Y:S01]  /*7910*/  PRMT R228, RZ, 0x5410, R228 ;  /* 0x00005410ffe47816 */ /* 0x000fe200000000e4 */
[----:B------:R-:W-:Y:S01]  /*7920*/  FADD.FTZ R171, -R176, R171 ;  /* 0x000000abb0ab7221 */ /* 0x000fe20000010100 */
[----:B------:R-:W4:Y:S01]  /*7930*/  SHFL.UP PT, R169, R66, 0x1, RZ ;  /* 0x0420000042a97989 */ /* 0x000f2200000e00ff */
[----:B------:R-:W-:Y:S01]  /*7940*/  FMUL.FTZ R166, R122, UR39 ;  /* 0x000000277aa67c20 */ /* 0x000fe20008410000 */
[----:B------:R-:W-:Y:S01]  /*7950*/  PRMT R244, RZ, 0x5410, R244 ;  /* 0x00005410fff47816 */ /* 0x000fe200000000f4 */
        /* <DEDUP_REMOVED lines=20> */
[C---:B------:R-:W-:Y:S01]  /*7aa0*/  FMUL.FTZ R165, R145.reuse, -R172 ;  /* 0x800000ac91a57220 */ /* 0x040fe20000410000 */
[----:B-----5:R-:W-:Y:S01]  /*7ab0*/  SHFL.IDX PT, R64, R64, RZ, 0x1f ;  /* 0x00001fff40407589 */ /* 0x020fe200000e0000 */
[----:B--2---:R-:W-:Y:S01]  /*7ac0*/  FFMA.FTZ R168, R116, R167, R166 ;  /* 0x000000a774a87223 */ /* 0x004fe200000100a6 */
[----:B------:R-:W-:Y:S01]  /*7ad0*/  PRMT R215, RZ, 0x5410, R215 ;  /* 0x00005410ffd77816 */ /* 0x000fe200000000d7 */
[-C--:B------:R-:W-:Y:S01]  /*7ae0*/  FFMA.FTZ R165, R146, R171.reuse, -R165 ;  /* 0x000000ab92a57223 */ /* 0x080fe200000108a5 */
[----:B------:R-:W-:Y:S01]  /*7af0*/  BSSY B0, `(.L_x_8523) ;  /* 0x0000120000007945 */ /* 0x000fe20003800000 */
[----:B------:R-:W-:-:S02]  /*7b00*/  FMUL.FTZ R173, R145, -R171 ;  /* 0x800000ab91ad7220 */ /* 0x000fc40000410000 */
[CC--:B---3--:R-:W-:Y:S02]  /*7b10*/  FMUL.FTZ R166, R127.reuse, R170.reuse ;  /* 0x000000aa7fa67220 */ /* 0x0c8fe40000410000 */
[CC--:B----4-:R-:W-:Y:S02]  /*7b20*/  FMUL.FTZ R171, R127.reuse, R169.reuse ;  /* 0x000000a97fab7220 */ /* 0x0d0fe40000410000 */
[C---:B------:R-:W-:Y:S02]  /*7b30*/  FFMA.FTZ R169, R116.reuse, R169, -R166 ;  /* 0x000000a974a97223 */ /* 0x040fe400000108a6 */
[----:B------:R-:W-:Y:S02]  /*7b40*/  FFMA.FTZ R170, R116, R170, R171 ;  /* 0x000000aa74aa7223 */ /* 0x000fe400000100ab */
[C---:B------:R-:W-:Y:S01]  /*7b50*/  FMUL.FTZ R167, R127.reuse, R167 ;  /* 0x000000a77fa77220 */ /* 0x040fe20000410000 */
[----:B------:R-:W-:Y:S01]  /*7b60*/  FSEL R127, R127, R168, !P3 ;  /* 0x000000a87f7f7208 */ /* 0x000fe20005800000 */
[----:B------:R-:W-:-:S02]  /*7b70*/  @P3 FADD.FTZ R66, R66, R169 ;  /* 0x000000a942423221 */ /* 0x000fc40000010000 */
[----:B------:R-:W-:Y:S02]  /*7b80*/  @P3 FADD.FTZ R67, R67, R170 ;  /* 0x000000aa43433221 */ /* 0x000fe40000010000 */
[----:B------:R-:W-:Y:S01]  /*7b90*/  FMUL.FTZ R169, R228, UR38 ;  /* 0x00000026e4a97c20 */ /* 0x000fe20008410000 */
[----:B------:R-:W-:Y:S01]  /*7ba0*/  SHFL.UP PT, R168, R66, 0x2, RZ ;  /* 0x0440000042a87989 */ /* 0x000fe200000e00ff */
[----:B------:R-:W-:Y:S01]  /*7bb0*/  @P3 FFMA.FTZ R116, R116, R164, -R167 ;  /* 0x000000a474743223 */ /* 0x000fe200000108a7 */
[----:B------:R-:W-:Y:S01]  /*7bc0*/  ISETP.GE.AND P3, PT, R2, 0x2, PT ;  /* 0x000000020200780c */ /* 0x000fe20003f66270 */
[----:B------:R-:W-:Y:S01]  /*7bd0*/  FMUL.FTZ R167, R228, UR39 ;  /* 0x00000027e4a77c20 */ /* 0x000fe20008410000 */
[----:B------:R-:W0:Y:S01]  /*7be0*/  SHFL.UP PT, R164, R67, 0x2, RZ ;  /* 0x0440000043a47989 */ /* 0x000e2200000e00ff */
[----:B------:R-:W-:Y:S02]  /*7bf0*/  FFMA.FTZ R166, R244, UR39, R169 ;  /* 0x00000027f4a67c23 */ /* 0x000fe400080100a9 */
[----:B------:R-:W-:-:S02]  /*7c00*/  FFMA.FTZ R204, R146, R172, R173 ;  /* 0x000000ac92cc7223 */ /* 0x000fc400000100ad */
[----:B------:R-:W-:Y:S02]  /*7c10*/  FADD.FTZ R229, R36, R36 ;  /* 0x0000002424e57221 */ /* 0x000fe40000010000 */
[----:B------:R-:W-:Y:S02]  /*7c20*/  FFMA.FTZ R172, R244, UR38, -R167 ;  /* 0x00000026f4ac7c23 */ /* 0x000fe400080108a7 */
[C---:B------:R-:W-:Y:S01]  /*7c30*/  FMUL.FTZ R173, R229.reuse, R166 ;  /* 0x000000a6e5ad7220 */ /* 0x040fe20000410000 */
[----:B------:R-:W-:Y:S01]  /*7c40*/  SHFL.UP PT, R167, R127, 0x2, RZ ;  /* 0x044000007fa77989 */ /* 0x000fe200000e00ff */
[----:B------:R-:W-:Y:S02]  /*7c50*/  FMUL.FTZ R172, R229, R172 ;  /* 0x000000ace5ac7220 */ /* 0x000fe40000410000 */
[----:B------:R-:W-:Y:S01]  /*7c60*/  FADD.FTZ R171, -R173, R204 ;  /* 0x000000ccadab7221 */ /* 0x000fe20000010100 */
[----:B------:R-:W2:Y:S01]  /*7c70*/  SHFL.UP PT, R166, R116, 0x2, RZ ;  /* 0x0440000074a67989 */ /* 0x000ea200000e00ff */
[----:B------:R-:W-:-:S02]  /*7c80*/  FADD.FTZ R170, R172, R165 ;  /* 0x000000a5acaa7221 */ /* 0x000fc40000010000 */
[----:B------:R-:W-:Y:S02]  /*7c90*/  FMUL.FTZ R169, R121, UR38 ;  /* 0x0000002679a97c20 */ /* 0x000fe40008410000 */
[C---:B------:R-:W-:Y:S02]  /*7ca0*/  FMUL.FTZ R203, R147.reuse, -R171 ;  /* 0x800000ab93cb7220 */ /* 0x040fe40000410000 */
[-C--:B------:R-:W-:Y:S02]  /*7cb0*/  FMUL.FTZ R205, R147, -R170.reuse ;  /* 0x800000aa93cd7220 */ /* 0x080fe40000410000 */
[----:B------:R-:W-:Y:S02]  /*7cc0*/  FADD.FTZ R209, R35, R35 ;  /* 0x0000002323d17221 */ /* 0x000fe40000010000 */
[----:B------:R-:W-:Y:S02]  /*7cd0*/  FMUL.FTZ R165, R121, UR39 ;  /* 0x0000002779a57c20 */ /* 0x000fe40008410000 */
[----:B------:R-:W-:Y:S01]  /*7ce0*/  FFMA.FTZ R204, R120, UR39, R169 ;  /* 0x0000002778cc7c23 */ /* 0x000fe200080100a9 */
[----:B------:R-:W-:Y:S01]  /*7cf0*/  MOV R169, UR24 ;  /* 0x0000001800a97c02 */ /* 0x000fe20008000f00 */
[----:B------:R-:W-:-:S02]  /*7d00*/  FFMA.FTZ R203, R148, R170, -R203 ;  /* 0x000000aa94cb7223 */ /* 0x000fc400000108cb */
[----:B------:R-:W-:Y:S01]  /*7d10*/  FFMA.FTZ R212, R148, R171, R205 ;  /* 0x000000ab94d47223 */ /* 0x000fe200000100cd */
[----:B------:R-:W-:Y:S01]  /*7d20*/  ISETP.GE.OR P0, PT, R169, c[0x0][0x174], P0 ;  /* 0x00005d00a9007a0c */ /* 0x000fe20000706670 */
[----:B------:R-:W-:Y:S02]  /*7d30*/  FFMA.FTZ R170, R120, UR38, -R165 ;  /* 0x0000002678aa7c23 */ /* 0x000fe400080108a5 */
[C---:B------:R-:W-:Y:S02]  /*7d40*/  FMUL.FTZ R171, R209.reuse, R204 ;  /* 0x000000ccd1ab7220 */ /* 0x040fe40000410000 */
[----:B------:R-:W-:Y:S02]  /*7d50*/  FMUL.FTZ R170, R209, R170 ;  /* 0x000000aad1aa7220 */ /* 0x000fe40000410000 */
[----:B------:R-:W-:Y:S02]  /*7d60*/  FADD.FTZ R212, -R171, R212 ;  /* 0x000000d4abd47221 */ /* 0x000fe40000010100 */
[----:B0-----:R-:W-:-:S02]  /*7d70*/  FMUL.FTZ R165, R127, R164 ;  /* 0x000000a47fa57220 */ /* 0x001fc40000410000 */
[----:B------:R-:W-:Y:S02]  /*7d80*/  FADD.FTZ R169, R170, R203 ;  /* 0x000000cbaaa97221 */ /* 0x000fe40000010000 */
[----:B------:R-:W-:Y:S02]  /*7d90*/  FMUL.FTZ R204, R149, -R212 ;  /* 0x800000d495cc7220 */ /* 0x000fe40000410000 */
[-C--:B------:R-:W-:Y:S02]  /*7da0*/  FFMA.FTZ R203, R116, R168.reuse, -R165 ;  /* 0x000000a874cb7223 */ /* 0x080fe400000108a5 */
[C---:B------:R-:W-:Y:S02]  /*7db0*/  FMUL.FTZ R205, R127.reuse, R168 ;  /* 0x000000a87fcd7220 */ /* 0x040fe40000410000 */
[----:B--2---:R-:W-:Y:S02]  /*7dc0*/  FMUL.FTZ R168, R127, R166 ;  /* 0x000000a67fa87220 */ /* 0x004fe40000410000 */
[----:B------:R-:W-:-:S02]  /*7dd0*/  FFMA.FTZ R165, R150, R169, -R204 ;  /* 0x000000a996a57223 */ /* 0x000fc400000108cc */
[----:B------:R-:W-:Y:S02]  /*7de0*/  FMUL.FTZ R207, R149, -R169 ;  /* 0x800000a995cf7220 */ /* 0x000fe40000410000 */
[-C--:B------:R-:W-:Y:S02]  /*7df0*/  FMUL.FTZ R169, R127, R167.reuse ;  /* 0x000000a77fa97220 */ /* 0x080fe40000410000 */
[C---:B------:R-:W-:Y:S02]  /*7e00*/  FFMA.FTZ R168, R116.reuse, R167, R168 ;  /* 0x000000a774a87223 */ /* 0x040fe400000100a8 */
[C---:B------:R-:W-:Y:S02]  /*7e10*/  FFMA.FTZ R204, R116.reuse, R164, R205 ;  /* 0x000000a474cc7223 */ /* 0x040fe400000100cd */
[----:B------:R-:W-:Y:S02]  /*7e20*/  @P3 FFMA.FTZ R116, R116, R166, -R169 ;  /* 0x000000a674743223 */ /* 0x000fe400000108a9 */
[----:B-1----:R-:W-:-:S02]  /*7e30*/  FMUL.FTZ R166, R132, -R128 ;  /* 0x8000008084a67220 */ /* 0x002fc40000410000 */
[----:B------:R-:W-:Y:S01]  /*7e40*/  @P3 FADD.FTZ R66, R66, R203 ;  /* 0x000000cb42423221 */ /* 0x000fe20000010000 */
[----:B------:R-:W-:Y:S01]  /*7e50*/  FSEL R203, R127, R168, !P3 ;  /* 0x000000a87fcb7208 */ /* 0x000fe20005800000 */
[-C--:B------:R-:W-:Y:S02]  /*7e60*/  FMUL.FTZ R127, R132, R129.reuse ;  /* 0x00000081847f7220 */ /* 0x080fe40000410000 */
[----:B------:R-:W-:Y:S01]  /*7e70*/  @P3 FADD.FTZ R67, R67, R204 ;  /* 0x000000cc43433221 */ /* 0x000fe20000010000 */
[----:B------:R-:W-:Y:S01]  /*7e80*/  ISETP.GE.AND P3, PT, R2, 0x4, PT ;  /* 0x000000040200780c */ /* 0x000fe20003f66270 */
[----:B------:R-:W-:Y:S01]  /*7e90*/  FFMA.FTZ R217, R162, -R129, R166 ;  /* 0x80000081a2d97223 */ /* 0x000fe200000100a6 */
[----:B------:R-:W-:Y:S01]  /*7ea0*/  SHFL.UP PT, R204, R66, 0x4, RZ ;  /* 0x0480000042cc7989 */ /* 0x000fe200000e00ff */
[----:B------:R-:W-:Y:S02]  /*7eb0*/  FFMA.FTZ R164, R150, R212, R207 ;  /* 0x000000d496a47223 */ /* 0x000fe400000100cf */
[----:B------:R-:W-:Y:S01]  /*7ec0*/  FFMA.FTZ R207, R162, R128, -R127 ;  /* 0x00000080a2cf7223 */ /* 0x000fe2000001087f */
[----:B------:R-:W0:Y:S01]  /*7ed0*/  SHFL.UP PT, R166, R116, 0x4, RZ ;  /* 0x0480000074a67989 */ /* 0x000e2200000e00ff */
[----:B------:R-:W-:-:S02]  /*7ee0*/  FMUL.FTZ R218, R119, UR38 ;  /* 0x0000002677da7c20 */ /* 0x000fc40008410000 */
[----:B------:R-:W-:Y:S01]  /*7ef0*/  FMUL.FTZ R168, R119, UR39 ;  /* 0x0000002777a87c20 */ /* 0x000fe20008410000 */
[----:B------:R-:W1:Y:S01]  /*7f00*/  SHFL.UP PT, R167, R67, 0x4, RZ ;  /* 0x0480000043a77989 */ /* 0x000e6200000e00ff */
[----:B------:R-:W-:Y:S02]  /*7f10*/  FMUL.FTZ R226, R160, -R207 ;  /* 0x800000cfa0e27220 */ /* 0x000fe40000410000 */
[----:B------:R-:W-:Y:S01]  /*7f20*/  FADD.FTZ R212, R34, R34 ;  /* 0x0000002222d47221 */ /* 0x000fe20000010000 */
[----:B------:R-:W2:Y:S01]  /*7f30*/  SHFL.UP PT, R205, R203, 0x4, RZ ;  /* 0x04800000cbcd7989 */ /* 0x000ea200000e00ff */
[C---:B------:R-:W-:Y:S02]  /*7f40*/  FFMA.FTZ R169, R219.reuse, UR39, R218 ;  /* 0x00000027dba97c23 */ /* 0x040fe400080100da */
[----:B------:R-:W-:Y:S02]  /*7f50*/  FMUL.FTZ R222, R160, -R217 ;  /* 0x800000d9a0de7220 */ /* 0x000fe40000410000 */
[----:B------:R-:W-:-:S02]  /*7f60*/  FFMA.FTZ R127, R219, UR38, -R168 ;  /* 0x00000026db7f7c23 */ /* 0x000fc400080108a8 */
[C---:B------:R-:W-:Y:S02]  /*7f70*/  FFMA.FTZ R226, R161.reuse, R217, R226 ;  /* 0x000000d9a1e27223 */ /* 0x040fe400000100e2 */
[C---:B------:R-:W-:Y:S02]  /*7f80*/  FMUL.FTZ R169, R212.reuse, R169 ;  /* 0x000000a9d4a97220 */ /* 0x040fe40000410000 */
[----:B------:R-:W-:Y:S02]  /*7f90*/  FFMA.FTZ R222, R161, R207, -R222 ;  /* 0x000000cfa1de7223 */ /* 0x000fe400000108de */
[----:B------:R-:W-:Y:S02]  /*7fa0*/  FMUL.FTZ R168, R212, R127 ;  /* 0x0000007fd4a87220 */ /* 0x000fe40000410000 */
        /* <DEDUP_REMOVED lines=9> */
[----:B------:R-:W-:Y:S02]  /*8040*/  FMUL.FTZ R165, R135, -R207 ;  /* 0x800000cf87a57220 */ /* 0x000fe40000410000 */
[----:B------:R-:W-:Y:S02]  /*8050*/  FFMA.FTZ R164, R152, R217, R218 ;  /* 0x000000d998a47223 */ /* 0x000fe400000100da */
[----:B0-----:R-:W-:Y:S02]  /*8060*/  FMUL.FTZ R217, R203, R166 ;  /* 0x000000a6cbd97220 */ /* 0x001fe40000410000 */
[-C--:B------:R-:W-:Y:S02]  /*8070*/  FFMA.FTZ R165, R136, R222.reuse, -R165 ;  /* 0x000000de88a57223 */ /* 0x080fe400000108a5 */
[----:B------:R-:W-:-:S02]  /*8080*/  FMUL.FTZ R226, R135, -R222 ;  /* 0x800000de87e27220 */ /* 0x000fc40000410000 */
[C---:B-1----:R-:W-:Y:S02]  /*8090*/  FMUL.FTZ R225, R203.reuse, R167 ;  /* 0x000000a7cbe17220 */ /* 0x042fe40000410000 */
[CC--:B------:R-:W-:Y:S02]  /*80a0*/  FMUL.FTZ R218, R203.reuse, R204.reuse ;  /* 0x000000cccbda7220 */ /* 0x0c0fe40000410000 */
[CC--:B--2---:R-:W-:Y:S02]  /*80b0*/  FFMA.FTZ R222, R116.reuse, R205.reuse, R217 ;  /* 0x000000cd74de7223 */ /* 0x0c4fe400000100d9 */
[C---:B------:R-:W-:Y:S02]  /*80c0*/  FMUL.FTZ R205, R203.reuse, R205 ;  /* 0x000000cdcbcd7220 */ /* 0x040fe40000410000 */
[C---:B------:R-:W-:Y:S01]  /*80d0*/  FFMA.FTZ R225, R116.reuse, R204, -R225 ;  /* 0x000000cc74e17223 */ /* 0x040fe200000108e1 */
[----:B------:R-:W-:Y:S01]  /*80e0*/  FSEL R203, R203, R222, !P3 ;  /* 0x000000decbcb7208 */ /* 0x000fe20005800000 */
[----:B------:R-:W-:-:S02]  /*80f0*/  FFMA.FTZ R218, R116, R167, R218 ;  /* 0x000000a774da7223 */ /* 0x000fc400000100da */
[----:B------:R-:W-:Y:S02]  /*8100*/  @P3 FFMA.FTZ R116, R116, R166, -R205 ;  /* 0x000000a674743223 */ /* 0x000fe400000108cd */
[----:B------:R-:W-:Y:S02]  /*8110*/  FFMA.FTZ R167, R136, R207, R226 ;  /* 0x000000cf88a77223 */ /* 0x000fe400000100e2 */
[----:B------:R-:W-:Y:S01]  /*8120*/  @P3 FADD.FTZ R66, R66, R225 ;  /* 0x000000e142423221 */ /* 0x000fe20000010000 */
[----:B------:R-:W0:Y:S01]  /*8130*/  SHFL.UP PT, R205, R116, 0x8, RZ ;  /* 0x0500000074cd7989 */ /* 0x000e2200000e00ff */
[----:B------:R-:W-:Y:S01]  /*8140*/  @P3 FADD.FTZ R67, R67, R218 ;  /* 0x000000da43433221 */ /* 0x000fe20000010000 */
[----:B------:R-:W-:Y:S01]  /*8150*/  ISETP.GE.AND P3, PT, R2, 0x8, PT ;  /* 0x000000080200780c */ /* 0x000fe20003f66270 */
[C---:B------:R-:W-:Y:S01]  /*8160*/  FMUL.FTZ R231, R118.reuse, UR38 ;  /* 0x0000002676e77c20 */ /* 0x040fe20008410000 */
[----:B------:R-:W1:Y:S01]  /*8170*/  SHFL.UP PT, R217, R66, 0x8, RZ ;  /* 0x0500000042d97989 */ /* 0x000e6200000e00ff */
[----:B------:R-:W-:-:S02]  /*8180*/  FMUL.FTZ R225, R118, UR39 ;  /* 0x0000002776e17c20 */ /* 0x000fc40008410000 */
[C---:B------:R-:W-:Y:S01]  /*8190*/  FMUL.FTZ R222, R137.reuse, -R167 ;  /* 0x800000a789de7220 */ /* 0x040fe20000410000 */
[----:B------:R-:W2:Y:S01]  /*81a0*/  SHFL.UP PT, R207, R67, 0x8, RZ ;  /* 0x0500000043cf7989 */ /* 0x000ea200000e00ff */
[-C--:B------:R-:W-:Y:S02]  /*81b0*/  FMUL.FTZ R226, R137, -R165.reuse ;  /* 0x800000a589e27220 */ /* 0x080fe40000410000 */
[----:B------:R-:W-:Y:S01]  /*81c0*/  FADD.FTZ R233, R33, R33 ;  /* 0x0000002121e97221 */ /* 0x000fe20000010000 */
[----:B------:R-:W3:Y:S01]  /*81d0*/  SHFL.UP PT, R218, R203, 0x8, RZ ;  /* 0x05000000cbda7989 */ /* 0x000ee200000e00ff */
[C---:B------:R-:W-:Y:S02]  /*81e0*/  FFMA.FTZ R204, R216.reuse, UR39, R231 ;  /* 0x00000027d8cc7c23 */ /* 0x040fe400080100e7 */
[----:B------:R-:W-:Y:S02]  /*81f0*/  FFMA.FTZ R166, R216, UR38, -R225 ;  /* 0x00000026d8a67c23 */ /* 0x000fe400080108e1 */
[----:B------:R-:W-:-:S02]  /*8200*/  FFMA.FTZ R222, R138, R165, -R222 ;  /* 0x000000a58ade7223 */ /* 0x000fc400000108de */
[----:B------:R-:W-:Y:S02]  /*8210*/  FFMA.FTZ R226, R138, R167, R226 ;  /* 0x000000a78ae27223 */ /* 0x000fe400000100e2 */
[C---:B------:R-:W-:Y:S02]  /*8220*/  FMUL.FTZ R167, R233.reuse, R204 ;  /* 0x000000cce9a77220 */ /* 0x040fe40000410000 */
[----:B------:R-:W-:Y:S02]  /*8230*/  FMUL.FTZ R166, R233, R166 ;  /* 0x000000a6e9a67220 */ /* 0x000fe40000410000 */
[----:B------:R-:W-:Y:S02]  /*8240*/  FMUL.FTZ R165, R139, -R222 ;  /* 0x800000de8ba57220 */ /* 0x000fe40000410000 */
[----:B------:R-:W-:Y:S02]  /*8250*/  FADD.FTZ R164, -R167, R164 ;  /* 0x000000a4a7a47221 */ /* 0x000fe40000010100 */
[----:B------:R-:W-:-:S02]  /*8260*/  FMUL.FTZ R225, R139, -R226 ;  /* 0x800000e28be17220 */ /* 0x000fc40000410000 */
[----:B------:R-:W-:Y:S02]  /*8270*/  FADD.FTZ R127, R166, R127 ;  /* 0x0000007fa67f7221 */ /* 0x000fe40000010000 */
[C---:B------:R-:W-:Y:S02]  /*8280*/  FFMA.FTZ R165, R140.reuse, R226, R165 ;  /* 0x000000e28ca57223 */ /* 0x040fe400000100a5 */
[C---:B------:R-:W-:Y:S02]  /*8290*/  FMUL.FTZ R204, R153.reuse, -R164 ;  /* 0x800000a499cc7220 */ /* 0x040fe40000410000 */
[----:B------:R-:W-:Y:S02]  /*82a0*/  FFMA.FTZ R222, R140, R222, -R225 ;  /* 0x000000de8cde7223 */ /* 0x000fe400000108e1 */
[----:B------:R-:W-:Y:S02]  /*82b0*/  FMUL.FTZ R231, R153, -R127 ;  /* 0x8000007f99e77220 */ /* 0x000fe40000410000 */
[----:B------:R-:W-:-:S02]  /*82c0*/  FMUL.FTZ R225, R141, -R165 ;  /* 0x800000a58de17220 */ /* 0x000fc40000410000 */
[C---:B------:R-:W-:Y:S02]  /*82d0*/  FFMA.FTZ R127, R154.reuse, R127, -R204 ;  /* 0x0000007f9a7f7223 */ /* 0x040fe400000108cc */
[----:B------:R-:W-:Y:S02]  /*82e0*/  FFMA.FTZ R204, R154, R164, R231 ;  /* 0x000000a49acc7223 */ /* 0x000fe400000100e7 */
[-C--:B------:R-:W-:Y:S02]  /*82f0*/  FFMA.FTZ R164, R142, R222.reuse, -R225 ;  /* 0x000000de8ea47223 */ /* 0x080fe400000108e1 */
[----:B0-----:R-:W-:Y:S02]  /*8300*/  FMUL.FTZ R225, R203, R205 ;  /* 0x000000cdcbe17220 */ /* 0x001fe40000410000 */
[----:B------:R-:W-:Y:S02]  /*8310*/  FMUL.FTZ R231, R141, -R222 ;  /* 0x800000de8de77220 */ /* 0x000fe40000410000 */
[----:B-1----:R-:W-:-:S02]  /*8320*/  FMUL.FTZ R226, R203, R217 ;  /* 0x000000d9cbe27220 */ /* 0x002fc40000410000 */
[CC--:B--2---:R-:W-:Y:S02]  /*8330*/  FMUL.FTZ R222, R203.reuse, R207.reuse ;  /* 0x000000cfcbde7220 */ /* 0x0c4fe40000410000 */
[CC--:B---3--:R-:W-:Y:S02]  /*8340*/  FFMA.FTZ R230, R116.reuse, R218.reuse, R225 ;  /* 0x000000da74e67223 */ /* 0x0c8fe400000100e1 */
[C---:B------:R-:W-:Y:S02]  /*8350*/  FMUL.FTZ R218, R203.reuse, R218 ;  /* 0x000000dacbda7220 */ /* 0x040fe40000410000 */
[C---:B------:R-:W-:Y:S01]  /*8360*/  FFMA.FTZ R226, R116.reuse, R207, R226 ;  /* 0x000000cf74e27223 */ /* 0x040fe200000100e2 */
[----:B------:R-:W-:Y:S01]  /*8370*/  FSEL R203, R203, R230, !P3 ;  /* 0x000000e6cbcb7208 */ /* 0x000fe20005800000 */
[C---:B------:R-:W-:Y:S02]  /*8380*/  FFMA.FTZ R217, R116.reuse, R217, -R222 ;  /* 0x000000d974d97223 */ /* 0x040fe400000108de */
[----:B------:R-:W-:-:S02]  /*8390*/  @P3 FFMA.FTZ R116, R116, R205, -R218 ;  /* 0x000000cd74743223 */ /* 0x000fc400000108da */
[----:B------:R-:W-:Y:S01]  /*83a0*/  FFMA.FTZ R165, R142, R165, R231 ;  /* 0x000000a58ea57223 */ /* 0x000fe200000100e7 */
[----:B------:R-:W-:Y:S01]  /*83b0*/  SHFL.UP PT, R225, R203, 0x10, RZ ;  /* 0x06000000cbe17989 */ /* 0x000fe200000e00ff */
[----:B------:R-:W-:Y:S02]  /*83c0*/  @P3 FADD.FTZ R67, R67, R226 ;  /* 0x000000e243433221 */ /* 0x000fe40000010000 */
[----:B------:R-:W-:Y:S01]  /*83d0*/  @P3 FADD.FTZ R66, R66, R217 ;  /* 0x000000d942423221 */ /* 0x000fe20000010000 */
[----:B------:R-:W0:Y:S01]  /*83e0*/  SHFL.UP PT, R218, R116, 0x10, RZ ;  /* 0x0600000074da7989 */ /* 0x000e2200000e00ff */
[----:B------:R-:W-:Y:S01]  /*83f0*/  FMUL.FTZ R230, R208, UR38 ;  /* 0x00000026d0e67c20 */ /* 0x000fe20008410000 */
[----:B------:R-:W-:Y:S01]  /*8400*/  ISETP.GE.AND P3, PT, R2, 0x10, PT ;  /* 0x000000100200780c */ /* 0x000fe20003f66270 */
[----:B------:R-:W-:Y:S01]  /*8410*/  FMUL.FTZ R226, R208, UR39 ;  /* 0x00000027d0e27c20 */ /* 0x000fe20008410000 */
[----:B------:R-:W1:Y:S01]  /*8420*/  SHFL.UP PT, R222, R66, 0x10, RZ ;  /* 0x0600000042de7989 */ /* 0x000e6200000e00ff */
[----:B------:R-:W-:-:S02]  /*8430*/  FMUL.FTZ R205, R143, -R165 ;  /* 0x800000a58fcd7220 */ /* 0x000fc40000410000 */
[-C--:B------:R-:W-:Y:S01]  /*8440*/  FMUL.FTZ R231, R143, -R164.reuse ;  /* 0x800000a48fe77220 */ /* 0x080fe20000410000 */
[----:B------:R-:W2:Y:S01]  /*8450*/  SHFL.UP PT, R207, R67, 0x10, RZ ;  /* 0x0600000043cf7989 */ /* 0x000ea200000e00ff */
[----:B------:R-:W-:Y:S02]  /*8460*/  FADD.FTZ R217, R32, R32 ;  /* 0x0000002020d97221 */ /* 0x000fe40000010000 */
[C---:B------:R-:W-:Y:S02]  /*8470*/  FFMA.FTZ R230, R117.reuse, UR39, R230 ;  /* 0x0000002775e67c23 */ /* 0x040fe400080100e6 */
[----:B------:R-:W-:Y:S02]  /*8480*/  FFMA.FTZ R226, R117, UR38, -R226 ;  /* 0x0000002675e27c23 */ /* 0x000fe400080108e2 */
[C---:B------:R-:W-:Y:S02]  /*8490*/  FFMA.FTZ R205, R144.reuse, R164, -R205 ;  /* 0x000000a490cd7223 */ /* 0x040fe400000108cd */
[----:B------:R-:W-:-:S02]  /*84a0*/  FFMA.FTZ R231, R144, R165, R231 ;  /* 0x000000a590e77223 */ /* 0x000fc400000100e7 */
[C---:B------:R-:W-:Y:S02]  /*84b0*/  FMUL.FTZ R165, R217.reuse, R230 ;  /* 0x000000e6d9a57220 */ /* 0x040fe40000410000 */
[----:B------:R-:W-:Y:S02]  /*84c0*/  FMUL.FTZ R164, R217, R226 ;  /* 0x000000e2d9a47220 */ /* 0x000fe40000410000 */
[----:B------:R-:W-:Y:S02]  /*84d0*/  FMUL.FTZ R226, R145, -R205 ;  /* 0x800000cd91e27220 */ /* 0x000fe40000410000 */
[----:B------:R-:W-:Y:S02]  /*84e0*/  FADD.FTZ R230, -R165, R204 ;  /* 0x000000cca5e67221 */ /* 0x000fe40000010100 */
[----:B------:R-:W-:Y:S02]  /*84f0*/  FADD.FTZ R127, R164, R127 ;  /* 0x0000007fa47f7221 */ /* 0x000fe40000010000 */
[----:B------:R-:W-:-:S02]  /*8500*/  FFMA.FTZ R204, R146, R231, R226 ;  /* 0x000000e792cc7223 */ /* 0x000fc400000100e2 */
[----:B------:R-:W-:Y:S02]  /*8510*/  FMUL.FTZ R237, R145, -R231 ;  /* 0x800000e791ed7220 */ /* 0x000fe40000410000 */
[CC--:B------:R-:W-:Y:S02]  /*8520*/  FMUL.FTZ R226, R155.reuse, -R230.reuse ;  /* 0x800000e69be27220 */ /* 0x0c0fe40000410000 */
[-C--:B------:R-:W-:Y:S02]  /*8530*/  FMUL.FTZ R231, R155, -R127.reuse ;  /* 0x8000007f9be77220 */ /* 0x080fe40000410000 */
[C---:B------:R-:W-:Y:S02]  /*8540*/  FFMA.FTZ R226, R156.reuse, R127, -R226 ;  /* 0x0000007f9ce27223 */ /* 0x040fe400000108e2 */
[----:B------:R-:W-:Y:S02]  /*8550*/  FFMA.FTZ R127, R156, R230, R231 ;  /* 0x000000e69c7f7223 */ /* 0x000fe400000100e7 */
[----:B0-----:R-:W-:-:S02]  /*8560*/  FMUL.FTZ R230, R203, R218 ;  /* 0x000000dacbe67220 */ /* 0x001fc40000410000 */
[----:B------:R-:W-:Y:S02]  /*8570*/  FFMA.FTZ R237, R146, R205, -R237 ;  /* 0x000000cd92ed7223 */ /* 0x000fe400000108ed */
[----:B------:R-:W-:Y:S02]  /*8580*/  FFMA.FTZ R230, R116, R225, R230 ;  /* 0x000000e174e67223 */ /* 0x000fe400000100e6 */
[C---:B-1----:R-:W-:Y:S02]  /*8590*/  FMUL.FTZ R234, R203.reuse, R222 ;  /* 0x000000decbea7220 */ /* 0x042fe40000410000 */
[C---:B--2---:R-:W-:Y:S01]  /*85a0*/  FMUL.FTZ R231, R203.reuse, R207 ;  /* 0x000000cfcbe77220 */ /* 0x044fe20000410000 */
[----:B------:R-:W-:Y:S01]  /*85b0*/  FSEL R230, R203, R230, !P3 ;  /* 0x000000e6cbe67208 */ /* 0x000fe20005800000 */
[----:B------:R-:W-:Y:S02]  /*85c0*/  FMUL.FTZ R205, R147, -R204 ;  /* 0x800000cc93cd7220 */ /* 0x000fe40000410000 */
[----:B------:R-:W-:-:S02]  /*85d0*/  FMUL.FTZ R235, R203, R225 ;  /* 0x000000e1cbeb7220 */ /* 0x000fc40000410000 */
[C---:B------:R-:W-:Y:S02]  /*85e0*/  FFMA.FTZ R234, R116.reuse, R207, R234 ;  /* 0x000000cf74ea7223 */ /* 0x040fe400000100ea */
[----:B------:R-:W-:Y:S02]  /*85f0*/  FFMA.FTZ R225, R116, R222, -R231 ;  /* 0x000000de74e17223 */ /* 0x000fe400000108e7 */
[-C--:B------:R-:W-:Y:S01]  /*8600*/  FFMA.FTZ R205, R148, R237.reuse, -R205 ;  /* 0x000000ed94cd7223 */ /* 0x080fe200000108cd */
[----:B------:R-:W0:Y:S01]  /*8610*/  SHFL.UP PT, R231, R230, 0x1, RZ ;  /* 0x04200000e6e77989 */ /* 0x000e2200000e00ff */
[----:B------:R-:W-:Y:S02]  /*8620*/  @P3 FFMA.FTZ R116, R116, R218, -R235 ;  /* 0x000000da74743223 */ /* 0x000fe400000108eb */
[----:B------:R-:W-:Y:S01]  /*8630*/  FMUL.FTZ R237, R147, -R237 ;  /* 0x800000ed93ed7220 */ /* 0x000fe20000410000 */
[----:B------:R-:W1:Y:S01]  /*8640*/  SHFL.IDX PT, R222, R65, RZ, 0x1f ;  /* 0x00001fff41de7589 */ /* 0x000e6200000e0000 */
[----:B------:R-:W-:-:S02]  /*8650*/  FMUL.FTZ R235, R214, UR38 ;  /* 0x00000026d6eb7c20 */ /* 0x000fc40008410000 */
[----:B------:R-:W-:Y:S02]  /*8660*/  FFMA.FTZ R207, R148, R204, R237 ;  /* 0x000000cc94cf7223 */ /* 0x000fe400000100ed */
[----:B------:R-:W-:Y:S02]  /*8670*/  @P3 FADD.FTZ R67, R67, R234 ;  /* 0x000000ea43433221 */ /* 0x000fe40000010000 */
[----:B------:R-:W-:Y:S02]  /*8680*/  FMUL.FTZ R203, R214, UR39 ;  /* 0x00000027d6cb7c20 */ /* 0x000fe40008410000 */
[----:B------:R-:W-:Y:S02]  /*8690*/  FFMA.FTZ R237, R232, UR39, R235 ;  /* 0x00000027e8ed7c23 */ /* 0x000fe400080100eb */
[----:B------:R-:W-:Y:S01]  /*86a0*/  @P3 FADD.FTZ R66, R66, R225 ;  /* 0x000000e142423221 */ /* 0x000fe20000010000 */
[----:B------:R2:W3:Y:S01]  /*86b0*/  SHFL.UP PT, R235, R116, 0x1, RZ ;  /* 0x0420000074eb7989 */ /* 0x0004e200000e00ff */
[----:B------:R-:W-:-:S02]  /*86c0*/  FADD.FTZ R218, R31, R31 ;  /* 0x0000001f1fda7221 */ /* 0x000fc40000010000 */
[----:B------:R-:W-:Y:S01]  /*86d0*/  FFMA.FTZ R203, R232, UR38, -R203 ;  /* 0x00000026e8cb7c23 */ /* 0x000fe200080108cb */
[----:B------:R-:W4:Y:S01]  /*86e0*/  SHFL.UP PT, R67, R67, 0x1, RZ ;  /* 0x0420000043437989 */ /* 0x000f2200000e00ff */
[C---:B------:R-:W-:Y:S02]  /*86f0*/  FMUL.FTZ R234, R149.reuse, -R205 ;  /* 0x800000cd95ea7220 */ /* 0x040fe40000410000 */
[----:B------:R-:W-:Y:S01]  /*8700*/  FMUL.FTZ R203, R218, R203 ;  /* 0x000000cbdacb7220 */ /* 0x000fe20000410000 */
[----:B------:R-:W0:Y:S01]  /*8710*/  SHFL.UP PT, R66, R66, 0x1, RZ ;  /* 0x0420000042427989 */ /* 0x000e2200000e00ff */
[-C--:B------:R-:W-:Y:S02]  /*8720*/  FMUL.FTZ R225, R149, -R207.reuse ;  /* 0x800000cf95e17220 */ /* 0x080fe40000410000 */
[----:B------:R-:W-:Y:S02]  /*8730*/  FFMA.FTZ R207, R150, R207, R234 ;  /* 0x000000cf96cf7223 */ /* 0x000fe400000100ea */
[----:B------:R-:W-:-:S02]  /*8740*/  FMUL.FTZ R204, R218, R237 ;  /* 0x000000eddacc7220 */ /* 0x000fc40000410000 */
[----:B------:R-:W-:Y:S02]  /*8750*/  FFMA.FTZ R205, R150, R205, -R225 ;  /* 0x000000cd96cd7223 */ /* 0x000fe400000108e1 */
[----:B------:R-:W-:Y:S02]  /*8760*/  FADD.FTZ R226, R203, R226 ;  /* 0x000000e2cbe27221 */ /* 0x000fe40000010000 */
[C---:B--2---:R-:W-:Y:S02]  /*8770*/  FMUL.FTZ R116, R151.reuse, -R207 ;  /* 0x800000cf97747220 */ /* 0x044fe40000410000 */
[----:B------:R-:W-:Y:S02]  /*8780*/  FADD.FTZ R65, -R204, R127 ;  /* 0x0000007fcc417221 */ /* 0x000fe40000010100 */
[----:B------:R-:W-:Y:S02]  /*8790*/  FMUL.FTZ R225, R151, -R205 ;  /* 0x800000cd97e17220 */ /* 0x000fe40000410000 */
[----:B------:R-:W-:-:S02]  /*87a0*/  FMUL.FTZ R230, R157, -R226 ;  /* 0x800000e29de67220 */ /* 0x000fc40000410000 */
[C---:B------:R-:W-:Y:S02]  /*87b0*/  FFMA.FTZ R205, R152.reuse, R205, -R116 ;  /* 0x000000cd98cd7223 */ /* 0x040fe40000010874 */
[----:B------:R-:W-:Y:S02]  /*87c0*/  FMUL.FTZ R127, R157, -R65 ;  /* 0x800000419d7f7220 */ /* 0x000fe40000410000 */
[----:B------:R-:W-:Y:S02]  /*87d0*/  FFMA.FTZ R225, R152, R207, R225 ;  /* 0x000000cf98e17223 */ /* 0x000fe400000100e1 */
[----:B------:R-:W-:Y:S02]  /*87e0*/  FFMA.FTZ R116, R158, R65, R230 ;  /* 0x000000419e747223 */ /* 0x000fe400000100e6 */
[C---:B0-----:R-:W-:Y:S02]  /*87f0*/  FMUL.FTZ R65, R231.reuse, R64 ;  /* 0x00000040e7417220 */ /* 0x041fe40000410000 */
[----:B-1----:R-:W-:-:S02]  /*8800*/  FMUL.FTZ R231, R231, R222 ;  /* 0x000000dee7e77220 */ /* 0x002fc40000410000 */
[----:B------:R-:W-:Y:S02]  /*8810*/  FFMA.FTZ R127, R158, R226, -R127 ;  /* 0x000000e29e7f7223 */ /* 0x000fe4000001087f */
[C---:B------:R-:W-:Y:S02]  /*8820*/  FMUL.FTZ R207, R153.reuse, -R225 ;  /* 0x800000e199cf7220 */ /* 0x040fe40000410000 */
[-C--:B------:R-:W-:Y:S02]  /*8830*/  FMUL.FTZ R230, R153, -R205.reuse ;  /* 0x800000cd99e67220 */ /* 0x080fe40000410000 */
[C---:B---3--:R-:W-:Y:S02]  /*8840*/  FFMA.FTZ R226, R235.reuse, R222, R65 ;  /* 0x000000deebe27223 */ /* 0x048fe40000010041 */
[----:B------:R-:W-:Y:S02]  /*8850*/  FFMA.FTZ R231, R235, R64, -R231 ;  /* 0x00000040ebe77223 */ /* 0x000fe400000108e7 */
[----:B------:R-:W-:-:S02]  /*8860*/  FFMA.FTZ R205, R154, R205, -R207 ;  /* 0x000000cd9acd7223 */ /* 0x000fc400000108cf */
[----:B------:R-:W-:Y:S02]  /*8870*/  FFMA.FTZ R65, R154, R225, R230 ;  /* 0x000000e19a417223 */ /* 0x000fe400000100e6 */
[----:B----4-:R-:W-:Y:S02]  /*8880*/  @P1 FADD.FTZ R222, R67, R226 ;  /* 0x000000e243de1221 */ /* 0x010fe40000010000 */
[----:B------:R-:W-:Y:S01]  /*8890*/  @P1 FADD.FTZ R64, R66, R231 ;  /* 0x000000e742401221 */ /* 0x000fe20000010000 */
[----:B------:R-:W-:Y:S01]  /*88a0*/  MOV R231, UR7 ;  /* 0x0000000700e77c02 */ /* 0x000fe20008000f00 */
[C---:B------:R-:W-:Y:S02]  /*88b0*/  FMUL.FTZ R225, R155.reuse, -R205 ;  /* 0x800000cd9be17220 */ /* 0x040fe40000410000 */
[----:B------:R-:W-:Y:S02]  /*88c0*/  FMUL.FTZ R207, R155, -R65 ;  /* 0x800000419bcf7220 */ /* 0x000fe40000410000 */
[----:B------:R-:W-:-:S02]  /*88d0*/  FMUL.FTZ R67, R115, R222 ;  /* 0x000000de73437220 */ /* 0x000fc40000410000 */
[-C--:B------:R-:W-:Y:S02]  /*88e0*/  FMUL.FTZ R115, R115, R64.reuse ;  /* 0x0000004073737220 */ /* 0x080fe40000410000 */
[C---:B------:R-:W-:Y:S01]  /*88f0*/  FFMA.FTZ R225, R156.reuse, R65, R225 ;  /* 0x000000419ce17223 */ /* 0x040fe200000100e1 */
[----:B------:R-:W-:Y:S01]  /*8900*/  MOV R65, RZ ;  /* 0x000000ff00417202 */ /* 0x000fe20000000f00 */
[----:B------:R-:W-:Y:S02]  /*8910*/  FFMA.FTZ R205, R156, R205, -R207 ;  /* 0x000000cd9ccd7223 */ /* 0x000fe400000108cf */
[C---:B------:R-:W-:Y:S01]  /*8920*/  FFMA.FTZ R226, R114.reuse, R64, -R67 ;  /* 0x0000004072e27223 */ /* 0x040fe20000010843 */
[----:B------:R-:W-:Y:S01]  /*8930*/  HFMA2.MMA R64, -RZ, RZ, 1.875, 0 ;  /* 0x3f800000ff407435 */ /* 0x000fe200000001ff */
[----:B------:R-:W-:Y:S01]  /*8940*/  FFMA.FTZ R114, R114, R222, R115 ;  /* 0x000000de72727223 */ /* 0x000fe20000010073 */
[----:B------:R-:W-:Y:S01]  /*8950*/  PRMT R222, RZ, 0x5410, R220 ;  /* 0x00005410ffde7816 */ /* 0x000fe200000000dc */
[C---:B------:R-:W-:Y:S01]  /*8960*/  FMUL.FTZ R207, R157.reuse, -R225 ;  /* 0x800000e19dcf7220 */ /* 0x040fe20000410000 */
[----:B------:R-:W-:Y:S01]  /*8970*/  CS2R R66, SRZ ;  /* 0x0000000000427805 */ /* 0x000fe2000001ff00 */
[----:B------:R-:W-:-:S02]  /*8980*/  FMUL.FTZ R230, R157, -R205 ;  /* 0x800000cd9de67220 */ /* 0x000fc40000410000 */
[----:B------:R-:W-:Y:S02]  /*8990*/  FADD.FTZ R114, RZ, R114 ;  /* 0x00000072ff727221 */ /* 0x000fe40000010000 */
[----:B------:R-:W-:Y:S01]  /*89a0*/  FADD.FTZ R213, R213, R226 ;  /* 0x000000e2d5d57221 */ /* 0x000fe20000010000 */
[----:B------:R0:W1:Y:S01]  /*89b0*/  @!P0 LDS.128 R64, [R231.X16+0x2e10] ;  /* 0x002e1000e7408984 */ /* 0x000062000000cc00 */
[C---:B------:R-:W-:Y:S01]  /*89c0*/  FFMA.FTZ R205, R158.reuse, R205, -R207 ;  /* 0x000000cd9ecd7223 */ /* 0x040fe200000108cf */
[----:B------:R-:W-:Y:S01]  /*89d0*/  ISETP.NE.AND P0, PT, R243, 0x1f, PT ;  /* 0x0000001ff300780c */ /* 0x000fe20003f05270 */
[----:B------:R-:W-:Y:S02]  /*89e0*/  FFMA.FTZ R207, R158, R225, R230 ;  /* 0x000000e19ecf7223 */ /* 0x000fe400000100e6 */
[C---:B------:R-:W-:Y:S02]  /*89f0*/  FMUL.FTZ R115, R215.reuse, UR39 ;  /* 0x00000027d7737c20 */ /* 0x040fe40008410000 */
[----:B------:R-:W-:-:S02]  /*8a00*/  FMUL.FTZ R225, R215, UR38 ;  /* 0x00000026d7e17c20 */ /* 0x000fc40008410000 */
[CC--:B------:R-:W-:Y:S02]  /*8a10*/  FMUL.FTZ R220, R215.reuse, R114.reuse ;  /* 0x00000072d7dc7220 */ /* 0x0c0fe40000410000 */
[-C--:B------:R-:W-:Y:S02]  /*8a20*/  FMUL.FTZ R215, R215, R213.reuse ;  /* 0x000000d5d7d77220 */ /* 0x080fe40000410000 */
[C---:B------:R-:W-:Y:S02]  /*8a30*/  FFMA.FTZ R226, R222.reuse, UR38, -R115 ;  /* 0x00000026dee27c23 */ /* 0x040fe40008010873 */
[C---:B------:R-:W-:Y:S02]  /*8a40*/  FFMA.FTZ R230, R222.reuse, UR39, R225 ;  /* 0x00000027dee67c23 */ /* 0x040fe400080100e1 */
[C---:B------:R-:W-:Y:S02]  /*8a50*/  FFMA.FTZ R220, R222.reuse, R213, -R220 ;  /* 0x000000d5dedc7223 */ /* 0x040fe400000108dc */
[----:B------:R-:W-:-:S02]  /*8a60*/  FFMA.FTZ R222, R222, R114, R215 ;  /* 0x00000072dede7223 */ /* 0x000fc400000100d7 */
[CC--:B------:R-:W-:Y:S02]  /*8a70*/  FMUL.FTZ R115, R157.reuse, R114.reuse ;  /* 0x000000729d737220 */ /* 0x0c0fe40000410000 */
[-C--:B------:R-:W-:Y:S02]  /*8a80*/  FMUL.FTZ R215, R157, R213.reuse ;  /* 0x000000d59dd77220 */ /* 0x080fe40000410000 */
[----:B------:R-:W-:Y:S02]  /*8a90*/  FFMA.FTZ R234, R158, R213, -R115 ;  /* 0x000000d59eea7223 */ /* 0x000fe40000010873 */
[----:B------:R-:W-:Y:S02]  /*8aa0*/  FADD.FTZ R237, R30, R30 ;  /* 0x0000001e1eed7221 */ /* 0x000fe40000010000 */
[----:B------:R-:W-:Y:S02]  /*8ab0*/  FFMA.FTZ R115, R158, R114, R215 ;  /* 0x000000729e737223 */ /* 0x000fe400000100d7 */
[----:B------:R-:W-:-:S02]  /*8ac0*/  FMUL.FTZ R225, R237, R230 ;  /* 0x000000e6ede17220 */ /* 0x000fc40000410000 */
[----:B------:R-:W-:Y:S02]  /*8ad0*/  FADD.FTZ R115, RZ, R115 ;  /* 0x00000073ff737221 */ /* 0x000fe40000010000 */
[C---:B------:R-:W-:Y:S02]  /*8ae0*/  FMUL.FTZ R240, R114.reuse, UR39 ;  /* 0x0000002772f07c20 */ /* 0x040fe40008410000 */
[----:B------:R-:W-:Y:S02]  /*8af0*/  FMUL.FTZ R230, R114, UR38 ;  /* 0x0000002672e67c20 */ /* 0x000fe40008410000 */
[----:B------:R-:W-:Y:S02]  /*8b00*/  FFMA.FTZ R215, R99, R39, R234 ;  /* 0x0000002763d77223 */ /* 0x000fe400000100ea */
[----:B------:R-:W-:Y:S01]  /*8b10*/  FMUL.FTZ R226, R237, R226 ;  /* 0x000000e2ede27220 */ /* 0x000fe20000410000 */
[----:B------:R2:W3:Y:S01]  /*8b20*/  SHFL.DOWN PT, R234, R207, 0x1, 0x1f ;  /* 0x08201f00cfea7f89 */ /* 0x0004e200000e0000 */
[----:B0-----:R-:W-:-:S02]  /*8b30*/  FMUL.FTZ R231, R214, R115 ;  /* 0x00000073d6e77220 */ /* 0x001fc40000410000 */
[C---:B------:R-:W-:Y:S02]  /*8b40*/  FFMA.FTZ R240, R213.reuse, UR38, -R240 ;  /* 0x00000026d5f07c23 */ /* 0x040fe400080108f0 */
[----:B------:R-:W-:Y:S02]  /*8b50*/  FFMA.FTZ R230, R213, UR39, R230 ;  /* 0x00000027d5e67c23 */ /* 0x000fe400080100e6 */
[----:B------:R-:W-:Y:S02]  /*8b60*/  FMUL.FTZ R214, R214, R215 ;  /* 0x000000d7d6d67220 */ /* 0x000fe40000410000 */
[----:B------:R-:W-:Y:S02]  /*8b70*/  FADD.FTZ R127, R226, R127 ;  /* 0x0000007fe27f7221 */ /* 0x000fe40000010000 */
[----:B------:R-:W-:Y:S02]  /*8b80*/  FADD.FTZ R245, -R225, R116 ;  /* 0x00000074e1f57221 */ /* 0x000fe40000010100 */
[----:B------:R-:W-:-:S02]  /*8b90*/  FFMA.FTZ R220, R237, R220, RZ ;  /* 0x000000dceddc7223 */ /* 0x000fc400000100ff */
[C---:B------:R-:W-:Y:S01]  /*8ba0*/  FFMA.FTZ R222, -R237.reuse, R222, RZ ;  /* 0x000000deedde7223 */ /* 0x040fe200000101ff */
[----:B------:R2:W0:Y:S01]  /*8bb0*/  SHFL.DOWN PT, R235, R245, 0x1, 0x1f ;  /* 0x08201f00f5eb7f89 */ /* 0x00042200000e0000 */
[C---:B------:R-:W-:Y:S02]  /*8bc0*/  FMUL.FTZ R240, R237.reuse, R240 ;  /* 0x000000f0edf07220 */ /* 0x040fe40000410000 */
[C---:B------:R-:W-:Y:S02]  /*8bd0*/  FFMA.FTZ R231, R232.reuse, R215, -R231 ;  /* 0x000000d7e8e77223 */ /* 0x040fe400000108e7 */
[----:B------:R-:W-:Y:S02]  /*8be0*/  FFMA.FTZ R237, -R237, R230, -RZ ;  /* 0x000000e6eded7223 */ /* 0x000fe400000109ff */
[----:B------:R-:W-:Y:S01]  /*8bf0*/  FFMA.FTZ R232, R232, R115, R214 ;  /* 0x00000073e8e87223 */ /* 0x000fe200000100d6 */
[----:B------:R2:W4:Y:S01]  /*8c00*/  SHFL.DOWN PT, R230, R205, 0x1, 0x1f ;  /* 0x08201f00cde67f89 */ /* 0x00052200000e0000 */
[----:B------:R-:W-:-:S03]  /*8c10*/  FMUL.FTZ R116, R155, R215 ;  /* 0x000000d79b747220 */ /* 0x000fc60000410000 */
[----:B------:R2:W0:Y:S01]  /*8c20*/  SHFL.DOWN PT, R214, R127, 0x1, 0x1f ;  /* 0x08201f007fd67f89 */ /* 0x00042200000e0000 */
[----:B------:R-:W-:Y:S05]  /*8c30*/  @!P0 BRA `(.L_x_8524) ;  /* 0x000000b000008947 */ /* 0x000fea0003800000 */
[----:B01-3--:R-:W-:-:S04]  /*8c40*/  FMUL.FTZ R236, R207, R235 ;  /* 0x000000ebcfec7220 */ /* 0x00bfc80000410000 */
[-C--:B------:R-:W-:Y:S02]  /*8c50*/  FFMA.FTZ R236, R205, R214.reuse, -R236 ;  /* 0x000000d6cdec7223 */ /* 0x080fe400000108ec */
[----:B------:R-:W-:Y:S02]  /*8c60*/  FMUL.FTZ R214, R207, R214 ;  /* 0x000000d6cfd67220 */ /* 0x000fe40000410000 */
[----:B--2---:R-:W-:Y:S02]  /*8c70*/  FADD.FTZ R127, R127, R236 ;  /* 0x000000ec7f7f7221 */ /* 0x004fe40000010000 */
[----:B------:R-:W-:Y:S02]  /*8c80*/  FFMA.FTZ R214, R205, R235, R214 ;  /* 0x000000ebcdd67223 */ /* 0x000fe400000100d6 */
[C---:B------:R-:W-:Y:S02]  /*8c90*/  FMUL.FTZ R235, R207.reuse, R234 ;  /* 0x000000eacfeb7220 */ /* 0x040fe40000410000 */
[----:B----4-:R-:W-:-:S02]  /*8ca0*/  FMUL.FTZ R207, R207, R230 ;  /* 0x000000e6cfcf7220 */ /* 0x010fc40000410000 */
[C---:B------:R-:W-:Y:S02]  /*8cb0*/  FFMA.FTZ R235, R205.reuse, R230, -R235 ;  /* 0x000000e6cdeb7223 */ /* 0x040fe400000108eb */
[----:B------:R-:W-:Y:S02]  /*8cc0*/  FFMA.FTZ R207, R205, R234, R207 ;  /* 0x000000eacdcf7223 */ /* 0x000fe400000100cf */
[----:B------:R-:W-:Y:S01]  /*8cd0*/  FADD.FTZ R245, R245, R214 ;  /* 0x000000d6f5f57221 */ /* 0x000fe20000010000 */
[----:B------:R-:W-:Y:S02]  /*8ce0*/  MOV R205, R235 ;  /* 0x000000eb00cd7202 */ /* 0x000fe40000000f00 */
.L_x_8524:
[----:B-1-3--:R-:W-:Y:S05]  /*8cf0*/  BSYNC B0 ;  /* 0x0000000000007941 */ /* 0x00afea0003800000 */
.L_x_8523:
[----:B0-----:R-:W-:Y:S01]  /*8d00*/  FMUL.FTZ R214, R155, R115 ;  /* 0x000000739bd67220 */ /* 0x001fe20000410000 */
[----:B------:R-:W-:Y:S01]  /*8d10*/  ISETP.GT.U32.AND P0, PT, R243, 0x1d, PT ;  /* 0x0000001df300780c */ /* 0x000fe20003f04070 */
[----:B------:R-:W-:Y:S01]  /*8d20*/  FFMA.FTZ R220, R218, R231, R220 ;  /* 0x000000e7dadc7223 */ /* 0x000fe200000100dc */
[----:B------:R-:W-:Y:S01]  /*8d30*/  BSSY B0, `(.L_x_8525) ;  /* 0x0000031000007945 */ /* 0x000fe20003800000 */
[C---:B------:R-:W-:Y:S02]  /*8d40*/  FFMA.FTZ R116, R156.reuse, R115, R116 ;  /* 0x000000739c747223 */ /* 0x040fe40000010074 */
[----:B------:R-:W-:-:S02]  /*8d50*/  FFMA.FTZ R231, R156, R215, -R214 ;  /* 0x000000d79ce77223 */ /* 0x000fc400000108d6 */
[----:B----4-:R-:W-:Y:S02]  /*8d60*/  FFMA.FTZ R230, -R218, R232, R222 ;  /* 0x000000e8dae67223 */ /* 0x010fe400000101de */
[C---:B------:R-:W-:Y:S02]  /*8d70*/  FMUL.FTZ R234, R115.reuse, UR39 ;  /* 0x0000002773ea7c20 */ /* 0x040fe40008410000 */
[----:B------:R-:W-:Y:S02]  /*8d80*/  FMUL.FTZ R222, R115, UR38 ;  /* 0x0000002673de7c20 */ /* 0x000fe40008410000 */
[----:B------:R-:W-:Y:S02]  /*8d90*/  FADD.FTZ R116, RZ, R116 ;  /* 0x00000074ff747221 */ /* 0x000fe40000010000 */
[----:B------:R-:W-:Y:S02]  /*8da0*/  FFMA.FTZ R214, R100, R40, R231 ;  /* 0x0000002864d67223 */ /* 0x000fe400000100e7 */
[----:B------:R-:W-:-:S02]  /*8db0*/  FFMA.FTZ R239, R215, UR38, -R234 ;  /* 0x00000026d7ef7c23 */ /* 0x000fc400080108ea */
[----:B------:R-:W-:Y:S02]  /*8dc0*/  FFMA.FTZ R231, R215, UR39, R222 ;  /* 0x00000027d7e77c23 */ /* 0x000fe400080100de */
[C---:B------:R-:W-:Y:S02]  /*8dd0*/  FMUL.FTZ R232, R208.reuse, R116 ;  /* 0x00000074d0e87220 */ /* 0x040fe40000410000 */
[-C--:B------:R-:W-:Y:S02]  /*8de0*/  FMUL.FTZ R222, R208, R214.reuse ;  /* 0x000000d6d0de7220 */ /* 0x080fe40000410000 */
[C---:B------:R-:W-:Y:S02]  /*8df0*/  FMUL.FTZ R239, R218.reuse, R239 ;  /* 0x000000efdaef7220 */ /* 0x040fe40000410000 */
[----:B------:R-:W-:Y:S02]  /*8e00*/  FFMA.FTZ R208, -R218, R231, -RZ ;  /* 0x000000e7dad07223 */ /* 0x000fe400000109ff */
[----:B------:R-:W-:-:S02]  /*8e10*/  FFMA.FTZ R232, R117, R214, -R232 ;  /* 0x000000d675e87223 */ /* 0x000fc400000108e8 */
[----:B------:R-:W-:Y:S02]  /*8e20*/  FFMA.FTZ R218, R117, R116, R222 ;  /* 0x0000007475da7223 */ /* 0x000fe400000100de */
[----:B------:R-:W-:Y:S02]  /*8e30*/  FMUL.FTZ R117, R116, UR38 ;  /* 0x0000002674757c20 */ /* 0x000fe40008410000 */
[----:B------:R-:W-:Y:S02]  /*8e40*/  FMUL.FTZ R231, R153, R214 ;  /* 0x000000d699e77220 */ /* 0x000fe40000410000 */
[C---:B------:R-:W-:Y:S02]  /*8e50*/  FFMA.FTZ R222, R217.reuse, R232, R220 ;  /* 0x000000e8d9de7223 */ /* 0x040fe400000100dc */
[----:B------:R-:W-:Y:S02]  /*8e60*/  FFMA.FTZ R220, R214, UR39, R117 ;  /* 0x00000027d6dc7c23 */ /* 0x000fe40008010075 */
[----:B------:R-:W-:-:S02]  /*8e70*/  FFMA.FTZ R230, -R217, R218, R230 ;  /* 0x000000dad9e67223 */ /* 0x000fc400000101e6 */
[-C--:B------:R-:W-:Y:S02]  /*8e80*/  FMUL.FTZ R117, R153, R116.reuse ;  /* 0x0000007499757220 */ /* 0x080fe40000410000 */
[----:B------:R-:W-:Y:S02]  /*8e90*/  FFMA.FTZ R218, R154, R116, R231 ;  /* 0x000000749ada7223 */ /* 0x000fe400000100e7 */
[----:B------:R-:W-:Y:S01]  /*8ea0*/  FMUL.FTZ R235, R116, UR39 ;  /* 0x0000002774eb7c20 */ /* 0x000fe20008410000 */
[----:B------:R0:W1:Y:S01]  /*8eb0*/  SHFL.DOWN PT, R231, R207, 0x2, 0x1f ;  /* 0x08401f00cfe77f89 */ /* 0x00006200000e0000 */
[----:B------:R-:W-:Y:S02]  /*8ec0*/  FFMA.FTZ R232, R154, R214, -R117 ;  /* 0x000000d69ae87223 */ /* 0x000fe40000010875 */
[----:B------:R-:W-:Y:S02]  /*8ed0*/  FADD.FTZ R117, RZ, R218 ;  /* 0x000000daff757221 */ /* 0x000fe40000010000 */
[----:B------:R-:W-:-:S02]  /*8ee0*/  FFMA.FTZ R238, R214, UR38, -R235 ;  /* 0x00000026d6ee7c23 */ /* 0x000fc400080108eb */
[----:B------:R-:W-:Y:S02]  /*8ef0*/  FFMA.FTZ R218, R101, R41, R232 ;  /* 0x0000002965da7223 */ /* 0x000fe400000100e8 */
[C---:B------:R-:W-:Y:S01]  /*8f00*/  FMUL.FTZ R235, R118.reuse, R117 ;  /* 0x0000007576eb7220 */ /* 0x040fe20000410000 */
[----:B------:R0:W3:Y:S01]  /*8f10*/  SHFL.DOWN PT, R232, R127, 0x2, 0x1f ;  /* 0x08401f007fe87f89 */ /* 0x0000e200000e0000 */
[C---:B------:R-:W-:Y:S02]  /*8f20*/  FMUL.FTZ R238, R217.reuse, R238 ;  /* 0x000000eed9ee7220 */ /* 0x040fe40000410000 */
[----:B------:R-:W-:Y:S02]  /*8f30*/  FMUL.FTZ R234, R118, R218 ;  /* 0x000000da76ea7220 */ /* 0x000fe40000410000 */
[----:B------:R-:W-:Y:S02]  /*8f40*/  FFMA.FTZ R217, -R217, R220, -RZ ;  /* 0x000000dcd9d97223 */ /* 0x000fe400000109ff */
[----:B------:R-:W-:Y:S01]  /*8f50*/  FFMA.FTZ R118, R216, R218, -R235 ;  /* 0x000000dad8767223 */ /* 0x000fe200000108eb */
[----:B------:R0:W4:Y:S04]  /*8f60*/  SHFL.DOWN PT, R220, R205, 0x2, 0x1f ;  /* 0x08401f00cddc7f89 */ /* 0x00012800000e0000 */
[----:B------:R0:W2:Y:S01]  /*8f70*/  SHFL.DOWN PT, R235, R245, 0x2, 0x1f ;  /* 0x08401f00f5eb7f89 */ /* 0x0000a200000e0000 */
[----:B------:R-:W-:Y:S05]  /*8f80*/  @P0 BRA `(.L_x_8526) ;  /* 0x000000b000000947 */ /* 0x000fea0003800000 */
[----:B--2---:R-:W-:-:S04]  /*8f90*/  FMUL.FTZ R236, R207, R235 ;  /* 0x000000ebcfec7220 */ /* 0x004fc80000410000 */
[-C--:B---3--:R-:W-:Y:S02]  /*8fa0*/  FFMA.FTZ R236, R205, R232.reuse, -R236 ;  /* 0x000000e8cdec7223 */ /* 0x088fe400000108ec */
[----:B------:R-:W-:Y:S02]  /*8fb0*/  FMUL.FTZ R232, R207, R232 ;  /* 0x000000e8cfe87220 */ /* 0x000fe40000410000 */
[----:B0-----:R-:W-:Y:S02]  /*8fc0*/  FADD.FTZ R127, R127, R236 ;  /* 0x000000ec7f7f7221 */ /* 0x001fe40000010000 */
[----:B------:R-:W-:Y:S02]  /*8fd0*/  FFMA.FTZ R232, R205, R235, R232 ;  /* 0x000000ebcde87223 */ /* 0x000fe400000100e8 */
[C---:B-1----:R-:W-:Y:S02]  /*8fe0*/  FMUL.FTZ R235, R207.reuse, R231 ;  /* 0x000000e7cfeb7220 */ /* 0x042fe40000410000 */
[----:B----4-:R-:W-:-:S02]  /*8ff0*/  FMUL.FTZ R207, R207, R220 ;  /* 0x000000dccfcf7220 */ /* 0x010fc40000410000 */
[C---:B------:R-:W-:Y:S02]  /*9000*/  FFMA.FTZ R235, R205.reuse, R220, -R235 ;  /* 0x000000dccdeb7223 */ /* 0x040fe400000108eb */
[----:B------:R-:W-:Y:S02]  /*9010*/  FFMA.FTZ R207, R205, R231, R207 ;  /* 0x000000e7cdcf7223 */ /* 0x000fe400000100cf */
[----:B------:R-:W-:Y:S01]  /*9020*/  FADD.FTZ R245, R245, R232 ;  /* 0x000000e8f5f57221 */ /* 0x000fe20000010000 */
[----:B------:R-:W-:Y:S02]  /*9030*/  MOV R205, R235 ;  /* 0x000000eb00cd7202 */ /* 0x000fe40000000f00 */
.L_x_8526:
[----:B------:R-:W-:Y:S05]  /*9040*/  BSYNC B0 ;  /* 0x0000000000007941 */ /* 0x000fea0003800000 */
.L_x_8525:
[-C--:B------:R-:W-:Y:S01]  /*9050*/  FFMA.FTZ R234, R216, R117.reuse, R234 ;  /* 0x00000075d8ea7223 */ /* 0x080fe200000100ea */
[----:B------:R-:W-:Y:S01]  /*9060*/  ISETP.GT.U32.AND P0, PT, R243, 0x1b, PT ;  /* 0x0000001bf300780c */ /* 0x000fe20003f04070 */
[----:B------:R-:W-:Y:S01]  /*9070*/  FMUL.FTZ R216, R151, R218 ;  /* 0x000000da97d87220 */ /* 0x000fe20000410000 */
[----:B---3--:R3:W0:Y:S01]  /*9080*/  SHFL.DOWN PT, R232, R127, 0x4, 0x1f ;  /* 0x08801f007fe87f89 */ /* 0x00862200000e0000 */
[----:B------:R-:W-:Y:S01]  /*9090*/  FFMA.FTZ R222, R233, R118, R222 ;  /* 0x00000076e9de7223 */ /* 0x000fe200000100de */
[----:B------:R-:W-:Y:S01]  /*90a0*/  BSSY B0, `(.L_x_8527) ;  /* 0x000001f000007945 */ /* 0x000fe20003800000 */
[----:B------:R-:W-:-:S02]  /*90b0*/  FMUL.FTZ R118, R151, R117 ;  /* 0x0000007597767220 */ /* 0x000fc40000410000 */
[C---:B------:R-:W-:Y:S02]  /*90c0*/  FFMA.FTZ R216, R152.reuse, R117, R216 ;  /* 0x0000007598d87223 */ /* 0x040fe400000100d8 */
[----:B-1----:R-:W-:Y:S02]  /*90d0*/  FFMA.FTZ R231, R152, R218, -R118 ;  /* 0x000000da98e77223 */ /* 0x002fe40000010876 */
[C---:B------:R-:W-:Y:S02]  /*90e0*/  FMUL.FTZ R236, R117.reuse, UR39 ;  /* 0x0000002775ec7c20 */ /* 0x040fe40008410000 */
[----:B----4-:R-:W-:Y:S02]  /*90f0*/  FMUL.FTZ R220, R117, UR38 ;  /* 0x0000002675dc7c20 */ /* 0x010fe40008410000 */
[----:B------:R-:W-:Y:S02]  /*9100*/  FADD.FTZ R118, RZ, R216 ;  /* 0x000000d8ff767221 */ /* 0x000fe40000010000 */
[----:B------:R-:W-:-:S02]  /*9110*/  FFMA.FTZ R236, R218, UR38, -R236 ;  /* 0x00000026daec7c23 */ /* 0x000fc400080108ec */
[----:B------:R-:W-:Y:S02]  /*9120*/  FFMA.FTZ R220, R218, UR39, R220 ;  /* 0x00000027dadc7c23 */ /* 0x000fe400080100dc */
[----:B------:R-:W-:Y:S02]  /*9130*/  FFMA.FTZ R216, R102, R42, R231 ;  /* 0x0000002a66d87223 */ /* 0x000fe400000100e7 */
[----:B--2---:R-:W-:Y:S01]  /*9140*/  FMUL.FTZ R235, R119, R118 ;  /* 0x0000007677eb7220 */ /* 0x004fe20000410000 */
[----:B------:R3:W1:Y:S01]  /*9150*/  SHFL.DOWN PT, R231, R207, 0x4, 0x1f ;  /* 0x08801f00cfe77f89 */ /* 0x00066200000e0000 */
[C---:B------:R-:W-:Y:S02]  /*9160*/  FFMA.FTZ R230, -R233.reuse, R234, R230 ;  /* 0x000000eae9e67223 */ /* 0x040fe400000101e6 */
[----:B------:R-:W-:Y:S02]  /*9170*/  FMUL.FTZ R236, R233, R236 ;  /* 0x000000ece9ec7220 */ /* 0x000fe40000410000 */
[----:B------:R-:W-:-:S02]  /*9180*/  FMUL.FTZ R234, R119, R216 ;  /* 0x000000d877ea7220 */ /* 0x000fc40000410000 */
[----:B------:R-:W-:Y:S02]  /*9190*/  FFMA.FTZ R233, -R233, R220, -RZ ;  /* 0x000000dce9e97223 */ /* 0x000fe400000109ff */
[----:B------:R-:W-:Y:S01]  /*91a0*/  FFMA.FTZ R119, R219, R216, -R235 ;  /* 0x000000d8db777223 */ /* 0x000fe200000108eb */
[----:B------:R3:W2:Y:S04]  /*91b0*/  SHFL.DOWN PT, R220, R205, 0x4, 0x1f ;  /* 0x08801f00cddc7f89 */ /* 0x0006a800000e0000 */
[----:B------:R3:W4:Y:S01]  /*91c0*/  SHFL.DOWN PT, R235, R245, 0x4, 0x1f ;  /* 0x08801f00f5eb7f89 */ /* 0x00072200000e0000 */
[----:B------:R-:W-:Y:S05]  /*91d0*/  @P0 BRA `(.L_x_8528) ;  /* 0x000000b000000947 */ /* 0x000fea0003800000 */
[----:B0---4-:R-:W-:-:S04]  /*91e0*/  FMUL.FTZ R242, R207, R235 ;  /* 0x000000ebcff27220 */ /* 0x011fc80000410000 */
[-C--:B------:R-:W-:Y:S02]  /*91f0*/  FFMA.FTZ R242, R205, R232.reuse, -R242 ;  /* 0x000000e8cdf27223 */ /* 0x080fe400000108f2 */
[----:B------:R-:W-:Y:S02]  /*9200*/  FMUL.FTZ R232, R207, R232 ;  /* 0x000000e8cfe87220 */ /* 0x000fe40000410000 */
[----:B---3--:R-:W-:Y:S02]  /*9210*/  FADD.FTZ R127, R127, R242 ;  /* 0x000000f27f7f7221 */ /* 0x008fe40000010000 */
[----:B------:R-:W-:Y:S02]  /*9220*/  FFMA.FTZ R232, R205, R235, R232 ;  /* 0x000000ebcde87223 */ /* 0x000fe400000100e8 */
[C---:B-1----:R-:W-:Y:S02]  /*9230*/  FMUL.FTZ R235, R207.reuse, R231 ;  /* 0x000000e7cfeb7220 */ /* 0x042fe40000410000 */
[----:B--2---:R-:W-:-:S02]  /*9240*/  FMUL.FTZ R207, R207, R220 ;  /* 0x000000dccfcf7220 */ /* 0x004fc40000410000 */
[C---:B------:R-:W-:Y:S02]  /*9250*/  FFMA.FTZ R235, R205.reuse, R220, -R235 ;  /* 0x000000dccdeb7223 */ /* 0x040fe400000108eb */
[----:B------:R-:W-:Y:S02]  /*9260*/  FFMA.FTZ R207, R205, R231, R207 ;  /* 0x000000e7cdcf7223 */ /* 0x000fe400000100cf */
[----:B------:R-:W-:Y:S01]  /*9270*/  FADD.FTZ R245, R245, R232 ;  /* 0x000000e8f5f57221 */ /* 0x000fe20000010000 */
[----:B------:R-:W-:Y:S02]  /*9280*/  MOV R205, R235 ;  /* 0x000000eb00cd7202 */ /* 0x000fe40000000f00 */
.L_x_8528:
[----:B0-----:R-:W-:Y:S05]  /*9290*/  BSYNC B0 ;  /* 0x0000000000007941 */ /* 0x001fea0003800000 */
.L_x_8527:
[----:B--2---:R-:W-:Y:S01]  /*92a0*/  FFMA.FTZ R220, R212, R119, R222 ;  /* 0x00000077d4dc7223 */ /* 0x004fe200000100de */
[----:B------:R-:W-:Y:S01]  /*92b0*/  ISETP.GT.U32.AND P0, PT, R243, 0x17, PT ;  /* 0x00000017f300780c */ /* 0x000fe20003f04070 */
[----:B------:R-:W-:Y:S01]  /*92c0*/  FFMA.FTZ R234, R219, R118, R234 ;  /* 0x00000076dbea7223 */ /* 0x000fe200000100ea */
[----:B------:R0:W2:Y:S01]  /*92d0*/  SHFL.DOWN PT, R232, R207, 0x8, 0x1f ;  /* 0x09001f00cfe87f89 */ /* 0x0000a200000e0000 */
[C---:B------:R-:W-:Y:S01]  /*92e0*/  FMUL.FTZ R119, R149.reuse, R216 ;  /* 0x000000d895777220 */ /* 0x040fe20000410000 */
[----:B------:R-:W-:Y:S01]  /*92f0*/  BSSY B0, `(.L_x_8529) ;  /* 0x0000020000007945 */ /* 0x000fe20003800000 */
[----:B------:R-:W-:-:S02]  /*9300*/  FMUL.FTZ R219, R149, R118 ;  /* 0x0000007695db7220 */ /* 0x000fc40000410000 */
[C---:B------:R-:W-:Y:S02]  /*9310*/  FFMA.FTZ R119, R150.reuse, R118, R119 ;  /* 0x0000007696777223 */ /* 0x040fe40000010077 */
[----:B------:R-:W-:Y:S02]  /*9320*/  FFMA.FTZ R219, R150, R216, -R219 ;  /* 0x000000d896db7223 */ /* 0x000fe400000108db */
[C---:B----4-:R-:W-:Y:S02]  /*9330*/  FMUL.FTZ R235, R118.reuse, UR39 ;  /* 0x0000002776eb7c20 */ /* 0x050fe40008410000 */
[----:B-1----:R-:W-:Y:S02]  /*9340*/  FMUL.FTZ R231, R118, UR38 ;  /* 0x0000002676e77c20 */ /* 0x002fe40008410000 */
[----:B------:R-:W-:Y:S02]  /*9350*/  FADD.FTZ R119, RZ, R119 ;  /* 0x00000077ff777221 */ /* 0x000fe40000010000 */
[----:B------:R-:W-:-:S02]  /*9360*/  FFMA.FTZ R219, R103, R43, R219 ;  /* 0x0000002b67db7223 */ /* 0x000fc400000100db */
[C---:B------:R-:W-:Y:S02]  /*9370*/  FFMA.FTZ R235, R216.reuse, UR38, -R235 ;  /* 0x00000026d8eb7c23 */ /* 0x040fe400080108eb */
[----:B------:R-:W-:Y:S02]  /*9380*/  FFMA.FTZ R231, R216, UR39, R231 ;  /* 0x00000027d8e77c23 */ /* 0x000fe400080100e7 */
[C---:B------:R-:W-:Y:S02]  /*9390*/  FMUL.FTZ R222, R121.reuse, R119 ;  /* 0x0000007779de7220 */ /* 0x040fe40000410000 */
[----:B------:R-:W-:Y:S02]  /*93a0*/  FMUL.FTZ R121, R121, R219 ;  /* 0x000000db79797220 */ /* 0x000fe40000410000 */
[C---:B------:R-:W-:Y:S02]  /*93b0*/  FFMA.FTZ R230, -R212.reuse, R234, R230 ;  /* 0x000000ead4e67223 */ /* 0x040fe400000101e6 */
[C---:B------:R-:W-:Y:S01]  /*93c0*/  FMUL.FTZ R235, R212.reuse, R235 ;  /* 0x000000ebd4eb7220 */ /* 0x040fe20000410000 */
[----:B------:R0:W1:Y:S01]  /*93d0*/  SHFL.DOWN PT, R234, R245, 0x8, 0x1f ;  /* 0x09001f00f5ea7f89 */ /* 0x00006200000e0000 */
[----:B------:R-:W-:-:S02]  /*93e0*/  FFMA.FTZ R212, -R212, R231, -RZ ;  /* 0x000000e7d4d47223 */ /* 0x000fc400000109ff */
[C---:B------:R-:W-:Y:S01]  /*93f0*/  FFMA.FTZ R222, R120.reuse, R219, -R222 ;  /* 0x000000db78de7223 */ /* 0x040fe200000108de */
[----:B------:R0:W4:Y:S01]  /*9400*/  SHFL.DOWN PT, R231, R205, 0x8, 0x1f ;  /* 0x09001f00cde77f89 */ /* 0x00012200000e0000 */
[----:B------:R-:W-:-:S03]  /*9410*/  FFMA.FTZ R121, R120, R119, R121 ;  /* 0x0000007778797223 */ /* 0x000fc60000010079 */
[----:B------:R0:W3:Y:S01]  /*9420*/  SHFL.DOWN PT, R120, R127, 0x8, 0x1f ;  /* 0x09001f007f787f89 */ /* 0x0000e200000e0000 */
[----:B------:R-:W-:Y:S05]  /*9430*/  @P0 BRA `(.L_x_8530) ;  /* 0x000000b000000947 */ /* 0x000fea0003800000 */
[----:B-12---:R-:W-:-:S04]  /*9440*/  FMUL.FTZ R242, R207, R234 ;  /* 0x000000eacff27220 */ /* 0x006fc80000410000 */
[-C--:B---3--:R-:W-:Y:S02]  /*9450*/  FFMA.FTZ R242, R205, R120.reuse, -R242 ;  /* 0x00000078cdf27223 */ /* 0x088fe400000108f2 */
[----:B------:R-:W-:Y:S02]  /*9460*/  FMUL.FTZ R120, R207, R120 ;  /* 0x00000078cf787220 */ /* 0x000fe40000410000 */
[----:B0-----:R-:W-:Y:S02]  /*9470*/  FADD.FTZ R127, R127, R242 ;  /* 0x000000f27f7f7221 */ /* 0x001fe40000010000 */
[----:B------:R-:W-:Y:S02]  /*9480*/  FFMA.FTZ R120, R205, R234, R120 ;  /* 0x000000eacd787223 */ /* 0x000fe40000010078 */
[C---:B------:R-:W-:Y:S02]  /*9490*/  FMUL.FTZ R234, R207.reuse, R232 ;  /* 0x000000e8cfea7220 */ /* 0x040fe40000410000 */
[----:B----4-:R-:W-:-:S02]  /*94a0*/  FMUL.FTZ R207, R207, R231 ;  /* 0x000000e7cfcf7220 */ /* 0x010fc40000410000 */
[C---:B------:R-:W-:Y:S02]  /*94b0*/  FFMA.FTZ R234, R205.reuse, R231, -R234 ;  /* 0x000000e7cdea7223 */ /* 0x040fe400000108ea */
[----:B------:R-:W-:Y:S02]  /*94c0*/  FFMA.FTZ R207, R205, R232, R207 ;  /* 0x000000e8cdcf7223 */ /* 0x000fe400000100cf */
[----:B------:R-:W-:Y:S01]  /*94d0*/  FADD.FTZ R245, R245, R120 ;  /* 0x00000078f5f57221 */ /* 0x000fe20000010000 */
[----:B------:R-:W-:Y:S02]  /*94e0*/  MOV R205, R234 ;  /* 0x000000ea00cd7202 */ /* 0x000fe40000000f00 */
.L_x_8530:
[----:B--2---:R-:W-:Y:S05]  /*94f0*/  BSYNC B0 ;  /* 0x0000000000007941 */ /* 0x004fea0003800000 */
.L_x_8529:
[----:B------:R-:W-:Y:S01]  /*9500*/  FFMA.FTZ R220, R209, R222, R220 ;  /* 0x000000ded1dc7223 */ /* 0x000fe200000100dc */
[----:B------:R-:W-:Y:S01]  /*9510*/  ISETP.GT.U32.AND P0, PT, R243, 0xf, PT ;  /* 0x0000000ff300780c */ /* 0x000fe20003f04070 */
[C---:B---3--:R-:W-:Y:S01]  /*9520*/  FMUL.FTZ R120, R147.reuse, R219 ;  /* 0x000000db93787220 */ /* 0x048fe20000410000 */
[----:B----4-:R2:W3:Y:S01]  /*9530*/  SHFL.DOWN PT, R231, R207, 0x10, 0x1f ;  /* 0x0a001f00cfe77f89 */ /* 0x0104e200000e0000 */
[-C--:B------:R-:W-:Y:S01]  /*9540*/  FMUL.FTZ R222, R147, R119.reuse ;  /* 0x0000007793de7220 */ /* 0x080fe20000410000 */
[----:B------:R-:W-:Y:S01]  /*9550*/  BSSY B0, `(.L_x_8531) ;  /* 0x000001f000007945 */ /* 0x000fe20003800000 */
[C---:B------:R-:W-:Y:S01]  /*9560*/  FFMA.FTZ R120, R148.reuse, R119, R120 ;  /* 0x0000007794787223 */ /* 0x040fe20000010078 */
[----:B------:R2:W4:Y:S01]  /*9570*/  SHFL.DOWN PT, R232, R245, 0x10, 0x1f ;  /* 0x0a001f00f5e87f89 */ /* 0x00052200000e0000 */
[----:B------:R-:W-:-:S02]  /*9580*/  FFMA.FTZ R222, R148, R219, -R222 ;  /* 0x000000db94de7223 */ /* 0x000fc400000108de */
[----:B------:R-:W-:Y:S02]  /*9590*/  FFMA.FTZ R121, -R209, R121, R230 ;  /* 0x00000079d1797223 */ /* 0x000fe400000101e6 */
[----:B------:R-:W-:Y:S02]  /*95a0*/  FADD.FTZ R120, RZ, R120 ;  /* 0x00000078ff787221 */ /* 0x000fe40000010000 */
[C---:B-1----:R-:W-:Y:S02]  /*95b0*/  FMUL.FTZ R234, R119.reuse, UR39 ;  /* 0x0000002777ea7c20 */ /* 0x042fe40008410000 */
[----:B------:R-:W-:Y:S02]  /*95c0*/  FMUL.FTZ R230, R119, UR38 ;  /* 0x0000002677e67c20 */ /* 0x000fe40008410000 */
[----:B------:R-:W-:Y:S02]  /*95d0*/  FFMA.FTZ R222, R104, R45, R222 ;  /* 0x0000002d68de7223 */ /* 0x000fe400000100de */
[----:B------:R-:W-:-:S02]  /*95e0*/  FMUL.FTZ R243, R228, R120 ;  /* 0x00000078e4f37220 */ /* 0x000fc40000410000 */
[C---:B------:R-:W-:Y:S02]  /*95f0*/  FFMA.FTZ R234, R219.reuse, UR38, -R234 ;  /* 0x00000026dbea7c23 */ /* 0x040fe400080108ea */
[----:B------:R-:W-:Y:S02]  /*9600*/  FFMA.FTZ R230, R219, UR39, R230 ;  /* 0x00000027dbe67c23 */ /* 0x000fe400080100e6 */
[----:B------:R-:W-:Y:S02]  /*9610*/  FMUL.FTZ R228, R228, R222 ;  /* 0x000000dee4e47220 */ /* 0x000fe40000410000 */
[C---:B------:R-:W-:Y:S02]  /*9620*/  FMUL.FTZ R234, R209.reuse, R234 ;  /* 0x000000ead1ea7220 */ /* 0x040fe40000410000 */
[----:B------:R-:W-:Y:S02]  /*9630*/  FFMA.FTZ R243, R244, R222, -R243 ;  /* 0x000000def4f37223 */ /* 0x000fe400000108f3 */
[----:B------:R-:W-:-:S02]  /*9640*/  FFMA.FTZ R209, -R209, R230, -RZ ;  /* 0x000000e6d1d17223 */ /* 0x000fc400000109ff */
[----:B------:R-:W-:Y:S01]  /*9650*/  FFMA.FTZ R244, R244, R120, R228 ;  /* 0x00000078f4f47223 */ /* 0x000fe200000100e4 */
[----:B------:R2:W1:Y:S04]  /*9660*/  SHFL.DOWN PT, R230, R205, 0x10, 0x1f ;  /* 0x0a001f00cde67f89 */ /* 0x00046800000e0000 */
[----:B------:R2:W0:Y:S01]  /*9670*/  SHFL.DOWN PT, R228, R127, 0x10, 0x1f ;  /* 0x0a001f007fe47f89 */ /* 0x00042200000e0000 */
[----:B------:R-:W-:Y:S05]  /*9680*/  @P0 BRA `(.L_x_8532) ;  /* 0x000000b000000947 */ /* 0x000fea0003800000 */
[----:B---34-:R-:W-:-:S04]  /*9690*/  FMUL.FTZ R242, R207, R232 ;  /* 0x000000e8cff27220 */ /* 0x018fc80000410000 */
[-C--:B0-----:R-:W-:Y:S02]  /*96a0*/  FFMA.FTZ R242, R205, R228.reuse, -R242 ;  /* 0x000000e4cdf27223 */ /* 0x081fe400000108f2 */
[----:B------:R-:W-:Y:S02]  /*96b0*/  FMUL.FTZ R228, R207, R228 ;  /* 0x000000e4cfe47220 */ /* 0x000fe40000410000 */
[----:B--2---:R-:W-:Y:S02]  /*96c0*/  FADD.FTZ R127, R127, R242 ;  /* 0x000000f27f7f7221 */ /* 0x004fe40000010000 */
[----:B------:R-:W-:Y:S02]  /*96d0*/  FFMA.FTZ R228, R205, R232, R228 ;  /* 0x000000e8cde47223 */ /* 0x000fe400000100e4 */
[C---:B------:R-:W-:Y:S02]  /*96e0*/  FMUL.FTZ R232, R207.reuse, R231 ;  /* 0x000000e7cfe87220 */ /* 0x040fe40000410000 */
[----:B-1----:R-:W-:-:S02]  /*96f0*/  FMUL.FTZ R207, R207, R230 ;  /* 0x000000e6cfcf7220 */ /* 0x002fc40000410000 */
[C---:B------:R-:W-:Y:S02]  /*9700*/  FFMA.FTZ R232, R205.reuse, R230, -R232 ;  /* 0x000000e6cde87223 */ /* 0x040fe400000108e8 */
[----:B------:R-:W-:Y:S02]  /*9710*/  FFMA.FTZ R207, R205, R231, R207 ;  /* 0x000000e7cdcf7223 */ /* 0x000fe400000100cf */
[----:B------:R-:W-:Y:S01]  /*9720*/  FADD.FTZ R245, R245, R228 ;  /* 0x000000e4f5f57221 */ /* 0x000fe20000010000 */
[----:B------:R-:W-:Y:S02]  /*9730*/  MOV R205, R232 ;  /* 0x000000e800cd7202 */ /* 0x000fe40000000f00 */
.L_x_8532:
[----:B---34-:R-:W-:Y:S05]  /*9740*/  BSYNC B0 ;  /* 0x0000000000007941 */ /* 0x018fea0003800000 */
.L_x_8531:
[----:B------:R-:W-:Y:S01]  /*9750*/  SHFL.DOWN PT, R249, R207, 0x1, 0x1f ;  /* 0x08201f00cff97f89 */ /* 0x000fe200000e0000 */
[C---:B------:R-:W-:Y:S01]  /*9760*/  FFMA.FTZ R244, -R229.reuse, R244, R121 ;  /* 0x000000f4e5f47223 */ /* 0x040fe20000010179 */
[----:B------:R-:W-:Y:S01]  /*9770*/  ISETP.NE.AND P0, PT, R0, RZ, PT ;  /* 0x000000ff0000720c */ /* 0x000fe20003f05270 */
[----:B------:R-:W-:Y:S01]  /*9780*/  FFMA.FTZ R243, R229, R243, R220 ;  /* 0x000000f3e5f37223 */ /* 0x000fe200000100dc */
[----:B------:R-:W3:Y:S01]  /*9790*/  SHFL.IDX PT, R246, R66, RZ, 0x1f ;  /* 0x00001fff42f67589 */ /* 0x000ee200000e0000 */
[C---:B------:R-:W-:Y:S01]  /*97a0*/  FMUL.FTZ R121, R145.reuse, R222 ;  /* 0x000000de91797220 */ /* 0x040fe20000410000 */
[----:B------:R-:W-:Y:S01]  /*97b0*/  BSSY B0, `(.L_x_8533) ;  /* 0x0000201000007945 */ /* 0x000fe20003800000 */
[----:B------:R-:W-:Y:S01]  /*97c0*/  FMUL.FTZ R220, R145, R120 ;  /* 0x0000007891dc7220 */ /* 0x000fe20000410000 */
[----:B------:R-:W-:Y:S01]  /*97d0*/  SHFL.DOWN PT, R242, R205, 0x1, 0x1f ;  /* 0x08201f00cdf27f89 */ /* 0x000fe200000e0000 */
[----:B------:R-:W-:-:S02]  /*97e0*/  FMUL.FTZ R232, R120, UR39 ;  /* 0x0000002778e87c20 */ /* 0x000fc40008410000 */
[----:B-1----:R-:W-:Y:S01]  /*97f0*/  FMUL.FTZ R230, R120, UR38 ;  /* 0x0000002678e67c20 */ /* 0x002fe20008410000 */
[----:B------:R-:W1:Y:S01]  /*9800*/  SHFL.IDX PT, R247, R67, RZ, 0x1f ;  /* 0x00001fff43f77589 */ /* 0x000e6200000e0000 */
[C---:B------:R-:W-:Y:S02]  /*9810*/  FFMA.FTZ R121, R146.reuse, R120, R121 ;  /* 0x0000007892797223 */ /* 0x040fe40000010079 */
[----:B------:R-:W-:Y:S01]  /*9820*/  FFMA.FTZ R220, R146, R222, -R220 ;  /* 0x000000de92dc7223 */ /* 0x000fe200000108dc */
[----:B0-----:R-:W0:Y:S01]  /*9830*/  SHFL.DOWN PT, R228, R245, 0x1, 0x1f ;  /* 0x08201f00f5e47f89 */ /* 0x001e2200000e0000 */
[C---:B------:R-:W-:Y:S02]  /*9840*/  FFMA.FTZ R232, R222.reuse, UR38, -R232 ;  /* 0x00000026dee87c23 */ /* 0x040fe400080108e8 */
[----:B------:R-:W-:Y:S01]  /*9850*/  FFMA.FTZ R230, R222, UR39, R230 ;  /* 0x00000027dee67c23 */ /* 0x000fe200080100e6 */
[----:B--2---:R-:W-:Y:S01]  /*9860*/  SHFL.IDX PT, R205, R205, RZ, 0x1f ;  /* 0x00001fffcdcd7589 */ /* 0x004fe200000e0000 */
        /* <DEDUP_REMOVED lines=13> */
[----:B0-----:R-:W-:-:S02]  /*9940*/  @P2 FADD.FTZ R247, R228, R221 ;  /* 0x000000dde4f72221 */ /* 0x001fc40000010000 */
[CC--:B------:R-:W-:Y:S02]  /*9950*/  FMUL.FTZ R122, R143.reuse, R220.reuse ;  /* 0x000000dc8f7a7220 */ /* 0x0c0fe40000410000 */
[-C--:B------:R-:W-:Y:S02]  /*9960*/  FMUL.FTZ R221, R143, R121.reuse ;  /* 0x000000798fdd7220 */ /* 0x080fe40000410000 */
[C---:B------:R-:W-:Y:S02]  /*9970*/  FMUL.FTZ R231, R121.reuse, UR39 ;  /* 0x0000002779e77c20 */ /* 0x040fe40008410000 */
[----:B------:R-:W-:Y:S02]  /*9980*/  FMUL.FTZ R228, R121, UR38 ;  /* 0x0000002679e47c20 */ /* 0x000fe40008410000 */
[C---:B------:R-:W-:Y:S02]  /*9990*/  FFMA.FTZ R122, R144.reuse, R121, R122 ;  /* 0x00000079907a7223 */ /* 0x040fe4000001007a */
[----:B------:R-:W-:-:S02]  /*99a0*/  FFMA.FTZ R221, R144, R220, -R221 ;  /* 0x000000dc90dd7223 */ /* 0x000fc400000108dd */
[C---:B------:R-:W-:Y:S02]  /*99b0*/  FFMA.FTZ R231, R220.reuse, UR38, -R231 ;  /* 0x00000026dce77c23 */ /* 0x040fe400080108e7 */
[----:B------:R-:W-:Y:S02]  /*99c0*/  FFMA.FTZ R228, R220, UR39, R228 ;  /* 0x00000027dce47c23 */ /* 0x000fe400080100e4 */
[----:B------:R-:W-:Y:S02]  /*99d0*/  FADD.FTZ R122, RZ, R122 ;  /* 0x0000007aff7a7221 */ /* 0x000fe40000010000 */
[----:B------:R-:W-:Y:S02]  /*99e0*/  FFMA.FTZ R221, R106, R49, R221 ;  /* 0x000000316add7223 */ /* 0x000fe400000100dd */
[C---:B------:R-:W-:Y:S02]  /*99f0*/  FFMA.FTZ R243, R210.reuse, R230, R243 ;  /* 0x000000e6d2f37223 */ /* 0x040fe400000100f3 */
        /* <DEDUP_REMOVED lines=36> */
[----:B------:R-:W-:Y:S01]  /*9c40*/  FFMA.FTZ R250, R250, R126, R228 ;  /* 0x0000007efafa7223 */ /* 0x000fe200000100e4 */
[----:B------:R-:W1:Y:S01]  /*9c50*/  SHFL.DOWN PT, R207, R127, 0x1, 0x1f ;  /* 0x08201f007fcf7f89 */ /* 0x000e6200000e0000 */
[----:B------:R-:W-:-:S02]  /*9c60*/  @P2 FFMA.FTZ R249, R242, R246, -R249 ;  /* 0x000000f6f2f92223 */ /* 0x000fc400000108f9 */
[C---:B------:R-:W-:Y:S02]  /*9c70*/  FFMA.FTZ R244, -R241.reuse, R250, R244 ;  /* 0x000000faf1f47223 */ /* 0x040fe400000101f4 */
[----:B------:R-:W-:Y:S02]  /*9c80*/  FFMA.FTZ R243, R241, R251, R243 ;  /* 0x000000fbf1f37223 */ /* 0x000fe400000100f3 */
[----:B------:R-:W-:Y:S02]  /*9c90*/  FFMA.FTZ R215, R99, -R39, R215 ;  /* 0x8000002763d77223 */ /* 0x000fe400000100d7 */
[----:B------:R-:W-:Y:S02]  /*9ca0*/  FFMA.FTZ R214, R100, -R40, R214 ;  /* 0x8000002864d67223 */ /* 0x000fe400000100d6 */
[----:B------:R-:W-:Y:S02]  /*9cb0*/  FFMA.FTZ R216, R102, -R42, R216 ;  /* 0x8000002a66d87223 */ /* 0x000fe400000100d8 */
[----:B------:R-:W-:-:S02]  /*9cc0*/  FFMA.FTZ R219, R103, -R43, R219 ;  /* 0x8000002b67db7223 */ /* 0x000fc400000100db */
[----:B------:R-:W-:Y:S02]  /*9cd0*/  FFMA.FTZ R222, R104, -R45, R222 ;  /* 0x8000002d68de7223 */ /* 0x000fe400000100de */
[----:B------:R-:W-:Y:S02]  /*9ce0*/  FFMA.FTZ R220, R105, -R47, R220 ;  /* 0x8000002f69dc7223 */ /* 0x000fe400000100dc */
[----:B------:R-:W-:Y:S02]  /*9cf0*/  FMUL.FTZ R228, R123, UR39 ;  /* 0x000000277be47c20 */ /* 0x000fe40008410000 */
[C---:B0-----:R-:W-:Y:S02]  /*9d00*/  FMUL.FTZ R242, R206.reuse, R66 ;  /* 0x00000042cef27220 */ /* 0x041fe40000410000 */
[----:B------:R-:W-:Y:S02]  /*9d10*/  FMUL.FTZ R250, R206, R67 ;  /* 0x00000043cefa7220 */ /* 0x000fe40000410000 */
[----:B-1----:R-:W-:-:S02]  /*9d20*/  @P2 FADD.FTZ R246, R207, R249 ;  /* 0x000000f9cff62221 */ /* 0x002fc40000010000 */
[----:B------:R-:W-:Y:S01]  /*9d30*/  FFMA.FTZ R67, R205, R67, R242 ;  /* 0x00000043cd437223 */ /* 0x000fe200000100f2 */
[----:B------:R0:W1:Y:S01]  /*9d40*/  SHFL.IDX PT, R249, R127, RZ, 0x1f ;  /* 0x00001fff7ff97589 */ /* 0x00006200000e0000 */
[C---:B------:R-:W-:Y:S02]  /*9d50*/  FMUL.FTZ R207, R206.reuse, R65 ;  /* 0x00000041cecf7220 */ /* 0x040fe40000410000 */
[-C--:B------:R-:W-:Y:S02]  /*9d60*/  FMUL.FTZ R242, R206, R64.reuse ;  /* 0x00000040cef27220 */ /* 0x080fe40000410000 */
[-C--:B------:R-:W-:Y:S02]  /*9d70*/  FMUL.FTZ R206, R247, -R129.reuse ;  /* 0x80000081f7ce7220 */ /* 0x080fe40000410000 */
[----:B------:R-:W-:Y:S02]  /*9d80*/  FMUL.FTZ R129, R246, -R129 ;  /* 0x80000081f6817220 */ /* 0x000fe40000410000 */
[----:B------:R-:W-:-:S02]  /*9d90*/  FFMA.FTZ R64, R205, R64, -R207 ;  /* 0x00000040cd407223 */ /* 0x000fc400000108cf */
[-C--:B------:R-:W-:Y:S02]  /*9da0*/  FFMA.FTZ R246, R246, R128.reuse, -R206 ;  /* 0x00000080f6f67223 */ /* 0x080fe400000108ce */
[----:B------:R-:W-:Y:S02]  /*9db0*/  FFMA.FTZ R247, R247, R128, R129 ;  /* 0x00000080f7f77223 */ /* 0x000fe40000010081 */
[CC--:B------:R-:W-:Y:S02]  /*9dc0*/  FMUL.FTZ R207, R137.reuse, R126.reuse ;  /* 0x0000007e89cf7220 */ /* 0x0c0fe40000410000 */
[-C--:B------:R-:W-:Y:S02]  /*9dd0*/  FMUL.FTZ R128, R137, R211.reuse ;  /* 0x000000d389807220 */ /* 0x080fe40000410000 */
[C---:B------:R-:W-:Y:S02]  /*9de0*/  FFMA.FTZ R207, R138.reuse, R211, -R207 ;  /* 0x000000d38acf7223 */ /* 0x040fe400000108cf */
[----:B0-----:R-:W-:-:S02]  /*9df0*/  FFMA.FTZ R127, R138, R126, R128 ;  /* 0x0000007e8a7f7223 */ /* 0x001fc40000010080 */
[----:B------:R-:W-:Y:S02]  /*9e00*/  FFMA.FTZ R65, R205, R65, R242 ;  /* 0x00000041cd417223 */ /* 0x000fe400000100f2 */
[C---:B------:R-:W-:Y:S02]  /*9e10*/  FMUL.FTZ R242, R126.reuse, UR39 ;  /* 0x000000277ef27c20 */ /* 0x040fe40008410000 */
[----:B------:R-:W-:Y:S02]  /*9e20*/  FFMA.FTZ R207, R109, R55, R207 ;  /* 0x000000376dcf7223 */ /* 0x000fe400000100cf */
[----:B------:R-:W-:Y:S02]  /*9e30*/  FADD.FTZ R127, RZ, R127 ;  /* 0x0000007fff7f7221 */ /* 0x000fe40000010000 */
[----:B------:R-:W-:Y:S02]  /*9e40*/  FMUL.FTZ R129, R126, UR38 ;  /* 0x000000267e817c20 */ /* 0x000fe40008410000 */
[----:B------:R-:W-:-:S02]  /*9e50*/  FFMA.FTZ R242, R211, UR38, -R242 ;  /* 0x00000026d3f27c23 */ /* 0x000fc400080108f2 */
[C---:B------:R-:W-:Y:S02]  /*9e60*/  FMUL.FTZ R128, R135.reuse, R207 ;  /* 0x000000cf87807220 */ /* 0x040fe40000410000 */
[-C--:B------:R-:W-:Y:S02]  /*9e70*/  FMUL.FTZ R206, R135, R127.reuse ;  /* 0x0000007f87ce7220 */ /* 0x080fe40000410000 */
[----:B------:R-:W-:Y:S02]  /*9e80*/  FFMA.FTZ R129, R211, UR39, R129 ;  /* 0x00000027d3817c23 */ /* 0x000fe40008010081 */
[----:B------:R-:W-:Y:S02]  /*9e90*/  FMUL.FTZ R242, R241, R242 ;  /* 0x000000f2f1f27220 */ /* 0x000fe40000410000 */
[C---:B------:R-:W-:Y:S02]  /*9ea0*/  FFMA.FTZ R128, R136.reuse, R127, R128 ;  /* 0x0000007f88807223 */ /* 0x040fe40000010080 */
[----:B------:R-:W-:-:S02]  /*9eb0*/  FFMA.FTZ R206, R136, R207, -R206 ;  /* 0x000000cf88ce7223 */ /* 0x000fc400000108ce */
[----:B------:R-:W-:Y:S02]  /*9ec0*/  FFMA.FTZ R241, -R241, R129, -RZ ;  /* 0x00000081f1f17223 */ /* 0x000fe400000109ff */
[----:B------:R-:W-:Y:S02]  /*9ed0*/  FFMA.FTZ R66, R205, R66, -R250 ;  /* 0x00000042cd427223 */ /* 0x000fe400000108fa */
[C---:B------:R-:W-:Y:S02]  /*9ee0*/  FMUL.FTZ R129, R163.reuse, R127 ;  /* 0x0000007fa3817220 */ /* 0x040fe40000410000 */
[----:B------:R-:W-:Y:S02]  /*9ef0*/  FMUL.FTZ R205, R163, R207 ;  /* 0x000000cfa3cd7220 */ /* 0x000fe40000410000 */
[----:B------:R-:W-:Y:S02]  /*9f00*/  FADD.FTZ R128, RZ, R128 ;  /* 0x00000080ff807221 */ /* 0x000fe40000010000 */
[----:B------:R-:W-:-:S02]  /*9f10*/  FFMA.FTZ R206, R110, R57, R206 ;  /* 0x000000396ece7223 */ /* 0x000fc400000100ce */
[C---:B------:R-:W-:Y:S02]  /*9f20*/  FFMA.FTZ R163, R131.reuse, R207, -R129 ;  /* 0x000000cf83a37223 */ /* 0x040fe40000010881 */
[----:B------:R-:W-:Y:S02]  /*9f30*/  FFMA.FTZ R131, R131, R127, R205 ;  /* 0x0000007f83837223 */ /* 0x000fe400000100cd */
[C---:B------:R-:W-:Y:S02]  /*9f40*/  FMUL.FTZ R205, R133.reuse, R128 ;  /* 0x0000008085cd7220 */ /* 0x040fe40000410000 */
[-C--:B------:R-:W-:Y:S02]  /*9f50*/  FMUL.FTZ R129, R133, R206.reuse ;  /* 0x000000ce85817220 */ /* 0x080fe40000410000 */
[C---:B------:R-:W-:Y:S02]  /*9f60*/  FFMA.FTZ R205, R134.reuse, R206, -R205 ;  /* 0x000000ce86cd7223 */ /* 0x040fe400000108cd */
[----:B------:R-:W-:-:S02]  /*9f70*/  FFMA.FTZ R129, R134, R128, R129 ;  /* 0x0000008086817223 */ /* 0x000fc40000010081 */
[----:B------:R-:W-:Y:S02]  /*9f80*/  FFMA.FTZ R205, R111, R60, R205 ;  /* 0x0000003c6fcd7223 */ /* 0x000fe400000100cd */
[----:B------:R-:W-:Y:S02]  /*9f90*/  FADD.FTZ R129, RZ, R129 ;  /* 0x00000081ff817221 */ /* 0x000fe40000010000 */
[----:B------:R-:W-:Y:S02]  /*9fa0*/  FFMA.FTZ R243, R200, R163, R243 ;  /* 0x000000a3c8f37223 */ /* 0x000fe400000100f3 */
[----:B-1----:R-:W-:Y:S02]  /*9fb0*/  FADD.FTZ R66, R249, R66 ;  /* 0x00000042f9427221 */ /* 0x002fe40000010000 */
[C---:B------:R-:W-:Y:S02]  /*9fc0*/  FMUL.FTZ R249, R160.reuse, R205 ;  /* 0x000000cda0f97220 */ /* 0x040fe40000410000 */
[----:B------:R-:W-:-:S02]  /*9fd0*/  FMUL.FTZ R163, R160, R129 ;  /* 0x00000081a0a37220 */ /* 0x000fc40000410000 */
[----:B------:R-:W-:Y:S02]  /*9fe0*/  FFMA.FTZ R244, -R200, R131, R244 ;  /* 0x00000083c8f47223 */ /* 0x000fe400000101f4 */
[C---:B------:R-:W-:Y:S02]  /*9ff0*/  FFMA.FTZ R131, R161.reuse, R129, R249 ;  /* 0x00000081a1837223 */ /* 0x040fe400000100f9 */
[----:B------:R-:W-:Y:S02]  /*a000*/  FFMA.FTZ R163, R161, R205, -R163 ;  /* 0x000000cda1a37223 */ /* 0x000fe400000108a3 */
[----:B------:R-:W-:Y:S02]  /*a010*/  FADD.FTZ R159, -R159, R247 ;  /* 0x000000f79f9f7221 */ /* 0x000fe40000010100 */
[----:B------:R-:W-:Y:S02]  /*a020*/  FADD.FTZ R130, R130, R246 ;  /* 0x000000f682827221 */ /* 0x000fe40000010000 */
[----:B------:R-:W-:-:S02]  /*a030*/  FADD.FTZ R131, RZ, R131 ;  /* 0x00000083ff837221 */ /* 0x000fc40000010000 */
[----:B------:R-:W-:Y:S02]  /*a040*/  FFMA.FTZ R163, R112, R69, R163 ;  /* 0x0000004570a37223 */ /* 0x000fe400000100a3 */
[C---:B------:R-:W-:Y:S02]  /*a050*/  FMUL.FTZ R249, R132.reuse, -R159 ;  /* 0x8000009f84f97220 */ /* 0x040fe40000410000 */
[C---:B------:R-:W-:Y:S02]  /*a060*/  FMUL.FTZ R247, R132.reuse, -R130 ;  /* 0x8000008284f77220 */ /* 0x040fe40000410000 */
[----:B------:R-:W-:Y:S02]  /*a070*/  FADD.FTZ R67, R245, R67 ;  /* 0x00000043f5437221 */ /* 0x000fe40000010000 */
[C---:B------:R-:W-:Y:S02]  /*a080*/  FMUL.FTZ R245, R132.reuse, R131 ;  /* 0x0000008384f57220 */ /* 0x040fe40000410000 */
[----:B------:R-:W-:-:S02]  /*a090*/  FMUL.FTZ R246, R132, R163 ;  /* 0x000000a384f67220 */ /* 0x000fc40000410000 */
[C---:B------:R-:W-:Y:S02]  /*a0a0*/  FFMA.FTZ R132, R162.reuse, R130, -R249 ;  /* 0x00000082a2847223 */ /* 0x040fe400000108f9 */
[----:B------:R-:W-:Y:S02]  /*a0b0*/  FFMA.FTZ R247, R162, R159, R247 ;  /* 0x0000009fa2f77223 */ /* 0x000fe400000100f7 */
[----:B------:R-:W-:Y:S02]  /*a0c0*/  FADD.FTZ R132, R202, R132 ;  /* 0x00000084ca847221 */ /* 0x000fe40000010000 */
[----:B------:R-:W-:Y:S02]  /*a0d0*/  FADD.FTZ R201, -R201, R247 ;  /* 0x000000f7c9c97221 */ /* 0x000fe40000010100 */
[C---:B------:R-:W-:Y:S02]  /*a0e0*/  FMUL.FTZ R247, R160.reuse, -R132 ;  /* 0x80000084a0f77220 */ /* 0x040fe40000410000 */
[----:B------:R-:W-:-:S02]  /*a0f0*/  FMUL.FTZ R202, R160, -R201 ;  /* 0x800000c9a0ca7220 */ /* 0x000fc40000410000 */
[C---:B------:R-:W-:Y:S02]  /*a100*/  FFMA.FTZ R245, R162.reuse, R163, -R245 ;  /* 0x000000a3a2f57223 */ /* 0x040fe400000108f5 */
[----:B------:R-:W-:Y:S02]  /*a110*/  FFMA.FTZ R246, R162, R131, R246 ;  /* 0x00000083a2f67223 */ /* 0x000fe400000100f6 */
[C---:B------:R-:W-:Y:S02]  /*a120*/  FMUL.FTZ R249, R127.reuse, UR39 ;  /* 0x000000277ff97c20 */ /* 0x040fe40008410000 */
[----:B------:R-:W-:Y:S02]  /*a130*/  FMUL.FTZ R162, R127, UR38 ;  /* 0x000000267fa27c20 */ /* 0x000fe40008410000 */
[C---:B------:R-:W-:Y:S02]  /*a140*/  FFMA.FTZ R247, R161.reuse, R201, R247 ;  /* 0x000000c9a1f77223 */ /* 0x040fe400000100f7 */
[----:B------:R-:W-:-:S02]  /*a150*/  FFMA.FTZ R202, R161, R132, -R202 ;  /* 0x00000084a1ca7223 */ /* 0x000fc400000108ca */
[C---:B------:R-:W-:Y:S02]  /*a160*/  FFMA.FTZ R249, R207.reuse, UR38, -R249 ;  /* 0x00000026cff97c23 */ /* 0x040fe400080108f9 */
[----:B------:R-:W-:Y:S02]  /*a170*/  FFMA.FTZ R162, R207, UR39, R162 ;  /* 0x00000027cfa27c23 */ /* 0x000fe400080100a2 */
[----:B------:R-:W-:Y:S02]  /*a180*/  FADD.FTZ R197, -R197, R247 ;  /* 0x000000f7c5c57221 */ /* 0x000fe40000010100 */
[----:B------:R-:W-:Y:S02]  /*a190*/  FADD.FTZ R198, R198, R202 ;  /* 0x000000cac6c67221 */ /* 0x000fe40000010000 */
[C---:B------:R-:W-:Y:S02]  /*a1a0*/  FMUL.FTZ R160, R200.reuse, R249 ;  /* 0x000000f9c8a07220 */ /* 0x040fe40000410000 */
[----:B------:R-:W-:-:S02]  /*a1b0*/  FFMA.FTZ R200, -R200, R162, -RZ ;  /* 0x000000a2c8c87223 */ /* 0x000fc400000109ff */
[CC--:B------:R-:W-:Y:S02]  /*a1c0*/  FMUL.FTZ R162, R133.reuse, -R197.reuse ;  /* 0x800000c585a27220 */ /* 0x0c0fe40000410000 */
[-C--:B------:R-:W-:Y:S02]  /*a1d0*/  FMUL.FTZ R133, R133, -R198.reuse ;  /* 0x800000c685857220 */ /* 0x080fe40000410000 */
[C---:B------:R-:W-:Y:S02]  /*a1e0*/  FFMA.FTZ R162, R134.reuse, R198, -R162 ;  /* 0x000000c686a27223 */ /* 0x040fe400000108a2 */
[----:B------:R-:W-:Y:S02]  /*a1f0*/  FFMA.FTZ R133, R134, R197, R133 ;  /* 0x000000c586857223 */ /* 0x000fe40000010085 */
[----:B------:R-:W-:Y:S02]  /*a200*/  FADD.FTZ R184, R184, R162 ;  /* 0x000000a2b8b87221 */ /* 0x000fe40000010000 */
[----:B------:R-:W-:-:S02]  /*a210*/  FADD.FTZ R185, -R185, R133 ;  /* 0x00000085b9b97221 */ /* 0x000fc40000010100 */
[C---:B------:R-:W-:Y:S02]  /*a220*/  FMUL.FTZ R161, R199.reuse, R128 ;  /* 0x00000080c7a17220 */ /* 0x040fe40000410000 */
[----:B------:R-:W-:Y:S02]  /*a230*/  FMUL.FTZ R199, R199, R206 ;  /* 0x000000cec7c77220 */ /* 0x000fe40000410000 */
[C---:B------:R-:W-:Y:S02]  /*a240*/  FMUL.FTZ R133, R135.reuse, -R184 ;  /* 0x800000b887857220 */ /* 0x040fe40000410000 */
[----:B------:R-:W-:Y:S02]  /*a250*/  FMUL.FTZ R135, R135, -R185 ;  /* 0x800000b987877220 */ /* 0x000fe40000410000 */
[C---:B------:R-:W-:Y:S02]  /*a260*/  FFMA.FTZ R161, R186.reuse, R206, -R161 ;  /* 0x000000cebaa17223 */ /* 0x040fe400000108a1 */
[----:B------:R-:W-:-:S02]  /*a270*/  FFMA.FTZ R199, R186, R128, R199 ;  /* 0x00000080bac77223 */ /* 0x000fc400000100c7 */
[C---:B------:R-:W-:Y:S02]  /*a280*/  FFMA.FTZ R186, R136.reuse, R185, R133 ;  /* 0x000000b988ba7223 */ /* 0x040fe40000010085 */
[----:B------:R-:W-:Y:S02]  /*a290*/  FFMA.FTZ R135, R136, R184, -R135 ;  /* 0x000000b888877223 */ /* 0x000fe40000010887 */
        /* <DEDUP_REMOVED lines=8> */
[----:B------:R-:W-:Y:S02]  /*a320*/  FMUL.FTZ R138, R129, UR39 ;  /* 0x00000027818a7c20 */ /* 0x000fe40008410000 */
[----:B------:R-:W-:-:S02]  /*a330*/  FMUL.FTZ R135, R139, -R180 ;  /* 0x800000b48b877220 */ /* 0x000fc40000410000 */
[-C--:B------:R-:W-:Y:S02]  /*a340*/  FMUL.FTZ R139, R139, -R136.reuse ;  /* 0x800000888b8b7220 */ /* 0x080fe40000410000 */
[----:B------:R-:W-:Y:S02]  /*a350*/  FFMA.FTZ R137, R205, UR38, -R138 ;  /* 0x00000026cd897c23 */ /* 0x000fe4000801088a */
[C---:B------:R-:W-:Y:S02]  /*a360*/  FFMA.FTZ R138, R140.reuse, R136, R135 ;  /* 0x000000888c8a7223 */ /* 0x040fe40000010087 */
[----:B------:R-:W-:Y:S02]  /*a370*/  FFMA.FTZ R139, R140, R180, -R139 ;  /* 0x000000b48c8b7223 */ /* 0x000fe4000001088b */
[----:B------:R-:W-:Y:S02]  /*a380*/  FADD.FTZ R138, -R179, R138 ;  /* 0x0000008ab38a7221 */ /* 0x000fe40000010100 */
[----:B------:R-:W-:-:S02]  /*a390*/  FADD.FTZ R178, R178, R139 ;  /* 0x0000008bb2b27221 */ /* 0x000fc40000010000 */
[----:B------:R-:W-:Y:S02]  /*a3a0*/  FMUL.FTZ R140, R189, R131 ;  /* 0x00000083bd8c7220 */ /* 0x000fe40000410000 */
[C---:B------:R-:W-:Y:S02]  /*a3b0*/  FMUL.FTZ R162, R128.reuse, UR39 ;  /* 0x0000002780a27c20 */ /* 0x040fe40008410000 */
[C---:B------:R-:W-:Y:S02]  /*a3c0*/  FMUL.FTZ R135, R141.reuse, -R138 ;  /* 0x8000008a8d877220 */ /* 0x040fe40000410000 */
[----:B------:R-:W-:Y:S02]  /*a3d0*/  FMUL.FTZ R134, R128, UR38 ;  /* 0x0000002680867c20 */ /* 0x000fe40008410000 */
[----:B------:R-:W-:Y:S02]  /*a3e0*/  FMUL.FTZ R141, R141, -R178 ;  /* 0x800000b28d8d7220 */ /* 0x000fe40000410000 */
[----:B------:R-:W-:-:S02]  /*a3f0*/  FFMA.FTZ R139, R191, R163, -R140 ;  /* 0x000000a3bf8b7223 */ /* 0x000fc4000001088c */
[----:B------:R-:W-:Y:S02]  /*a400*/  FFMA.FTZ R162, R206, UR38, -R162 ;  /* 0x00000026cea27c23 */ /* 0x000fe400080108a2 */
[----:B------:R-:W-:Y:S02]  /*a410*/  FFMA.FTZ R140, R142, R178, -R135 ;  /* 0x000000b28e8c7223 */ /* 0x000fe40000010887 */
[----:B------:R-:W-:Y:S02]  /*a420*/  FFMA.FTZ R134, R206, UR39, R134 ;  /* 0x00000027ce867c23 */ /* 0x000fe40008010086 */
[----:B------:R-:W-:Y:S02]  /*a430*/  FFMA.FTZ R141, R142, R138, R141 ;  /* 0x0000008a8e8d7223 */ /* 0x000fe4000001008d */
[C---:B------:R-:W-:Y:S02]  /*a440*/  FFMA.FTZ R161, R187.reuse, R161, R243 ;  /* 0x000000a1bba17223 */ /* 0x040fe400000100f3 */
[----:B------:R-:W-:-:S02]  /*a450*/  FFMA.FTZ R199, -R187, R199, R244 ;  /* 0x000000c7bbc77223 */ /* 0x000fc400000101f4 */
[----:B------:R-:W-:Y:S02]  /*a460*/  FMUL.FTZ R133, R187, R162 ;  /* 0x000000a2bb857220 */ /* 0x000fe40000410000 */
[----:B------:R-:W-:Y:S02]  /*a470*/  FADD.FTZ R177, R177, R140 ;  /* 0x0000008cb1b17221 */ /* 0x000fe40000010000 */
[----:B------:R-:W-:Y:S02]  /*a480*/  FFMA.FTZ R187, -R187, R134, -RZ ;  /* 0x00000086bbbb7223 */ /* 0x000fe400000109ff */
[----:B------:R-:W-:Y:S02]  /*a490*/  FADD.FTZ R176, -R176, R141 ;  /* 0x0000008db0b07221 */ /* 0x000fe40000010100 */
[----:B------:R-:W-:Y:S02]  /*a4a0*/  FMUL.FTZ R134, R192, R129 ;  /* 0x00000081c0867220 */ /* 0x000fe40000410000 */
[----:B------:R-:W-:-:S02]  /*a4b0*/  FMUL.FTZ R140, R131, UR39 ;  /* 0x00000027838c7c20 */ /* 0x000fc40008410000 */
[C---:B------:R-:W-:Y:S02]  /*a4c0*/  FMUL.FTZ R135, R143.reuse, -R177 ;  /* 0x800000b18f877220 */ /* 0x040fe40000410000 */
[-C--:B------:R-:W-:Y:S02]  /*a4d0*/  FMUL.FTZ R143, R143, -R176.reuse ;  /* 0x800000b08f8f7220 */ /* 0x080fe40000410000 */
[----:B------:R-:W-:Y:S02]  /*a4e0*/  FFMA.FTZ R134, R193, R205, -R134 ;  /* 0x000000cdc1867223 */ /* 0x000fe40000010886 */
[----:B------:R-:W-:Y:S02]  /*a4f0*/  FFMA.FTZ R142, R163, UR38, -R140 ;  /* 0x00000026a38e7c23 */ /* 0x000fe4000801088c */
[C---:B------:R-:W-:Y:S02]  /*a500*/  FFMA.FTZ R140, R144.reuse, R176, R135 ;  /* 0x000000b0908c7223 */ /* 0x040fe40000010087 */
[----:B------:R-:W-:-:S02]  /*a510*/  FFMA.FTZ R143, R144, R177, -R143 ;  /* 0x000000b1908f7223 */ /* 0x000fc4000001088f */
[----:B------:R-:W-:Y:S02]  /*a520*/  FFMA.FTZ R134, R196, R134, R161 ;  /* 0x00000086c4867223 */ /* 0x000fe400000100a1 */
[----:B------:R-:W-:Y:S02]  /*a530*/  FADD.FTZ R140, -R175, R140 ;  /* 0x0000008caf8c7221 */ /* 0x000fe40000010100 */
[----:B------:R-:W-:Y:S02]  /*a540*/  FADD.FTZ R135, RZ, R246 ;  /* 0x000000f6ff877221 */ /* 0x000fe40000010000 */
[----:B------:R-:W-:Y:S02]  /*a550*/  FADD.FTZ R174, R174, R143 ;  /* 0x0000008faeae7221 */ /* 0x000fe40000010000 */
[C---:B------:R-:W-:Y:S02]  /*a560*/  FFMA.FTZ R134, R195.reuse, R139, R134 ;  /* 0x0000008bc3867223 */ /* 0x040fe40000010086 */
[----:B------:R-:W-:-:S02]  /*a570*/  FMUL.FTZ R139, R195, R142 ;  /* 0x0000008ec38b7220 */ /* 0x000fc40000410000 */
[----:B------:R-:W-:Y:S02]  /*a580*/  FFMA.FTZ R245, R113, R74, R245 ;  /* 0x0000004a71f57223 */ /* 0x000fe400000100f5 */
[C---:B------:R-:W-:Y:S02]  /*a590*/  FMUL.FTZ R141, R145.reuse, -R140 ;  /* 0x8000008c918d7220 */ /* 0x040fe40000410000 */
[----:B------:R-:W-:Y:S02]  /*a5a0*/  FMUL.FTZ R142, R190, R135 ;  /* 0x00000087be8e7220 */ /* 0x000fe40000410000 */
[----:B------:R-:W-:Y:S02]  /*a5b0*/  FMUL.FTZ R145, R145, -R174 ;  /* 0x800000ae91917220 */ /* 0x000fe40000410000 */
[----:B------:R-:W-:Y:S02]  /*a5c0*/  FFMA.FTZ R143, R188, R245, -R142 ;  /* 0x000000f5bc8f7223 */ /* 0x000fe4000001088e */
[----:B------:R-:W-:-:S02]  /*a5d0*/  FFMA.FTZ R142, R146, R140, R145 ;  /* 0x0000008c928e7223 */ /* 0x000fc40000010091 */
[----:B------:R-:W-:Y:S02]  /*a5e0*/  FFMA.FTZ R141, R146, R174, -R141 ;  /* 0x000000ae928d7223 */ /* 0x000fe4000001088d */
[----:B------:R-:W-:Y:S02]  /*a5f0*/  FADD.FTZ R142, -R173, R142 ;  /* 0x0000008ead8e7221 */ /* 0x000fe40000010100 */
[----:B------:R-:W-:Y:S02]  /*a600*/  FADD.FTZ R172, R172, R141 ;  /* 0x0000008dacac7221 */ /* 0x000fe40000010000 */
[----:B------:R-:W-:Y:S02]  /*a610*/  FMUL.FTZ R175, R194, R143 ;  /* 0x0000008fc2af7220 */ /* 0x000fe40000410000 */
[----:B------:R-:W-:Y:S02]  /*a620*/  FMUL.FTZ R146, R135, UR38 ;  /* 0x0000002687927c20 */ /* 0x000fe40008410000 */
[----:B------:R-:W-:-:S02]  /*a630*/  FMUL.FTZ R143, R147, -R142 ;  /* 0x8000008e938f7220 */ /* 0x000fc40000410000 */
[----:B------:R-:W-:Y:S02]  /*a640*/  FMUL.FTZ R147, R147, -R172 ;  /* 0x800000ac93937220 */ /* 0x000fe40000410000 */
[----:B------:R-:W-:Y:S02]  /*a650*/  FFMA.FTZ R173, R245, UR39, R146 ;  /* 0x00000027f5ad7c23 */ /* 0x000fe40008010092 */
[C---:B------:R-:W-:Y:S01]  /*a660*/  FFMA.FTZ R146, R148.reuse, R142, R147 ;  /* 0x0000008e94927223 */ /* 0x040fe20000010093 */
[----:B------:R-:W-:Y:S01]  /*a670*/  MOV R147, UR7 ;  /* 0x0000000700937c02 */ /* 0x000fe20008000f00 */
[----:B------:R-:W-:Y:S02]  /*a680*/  FFMA.FTZ R143, R148, R172, -R143 ;  /* 0x000000ac948f7223 */ /* 0x000fe4000001088f */
[----:B------:R-:W-:Y:S02]  /*a690*/  FADD.FTZ R146, -R171, R146 ;  /* 0x00000092ab927221 */ /* 0x000fe40000010100 */
[----:B------:R-:W-:Y:S01]  /*a6a0*/  FADD.FTZ R170, R170, R143 ;  /* 0x0000008faaaa7221 */ /* 0x000fe20000010000 */
[----:B------:R0:W-:Y:S01]  /*a6b0*/  @!P0 STS.128 [R147.X16+0x2e10], R64 ;  /* 0x002e104093008388 */ /* 0x0001e2000000cc00 */
        /* <DEDUP_REMOVED lines=8> */
[C---:B0-----:R-:W-:Y:S02]  /*a740*/  FMUL.FTZ R64, R151.reuse, -R143 ;  /* 0x8000008f97407220 */ /* 0x041fe40000410000 */
        /* <DEDUP_REMOVED lines=18> */
[----:B------:R-:W-:Y:S02]  /*a870*/  FFMA.FTZ R145, R245, UR38, -R144 ;  /* 0x00000026f5917c23 */ /* 0x000fe40008010890 */
[-C--:B------:R-:W-:Y:S02]  /*a880*/  FMUL.FTZ R157, R157, -R148.reuse ;  /* 0x800000949d9d7220 */ /* 0x080fe40000410000 */
[----:B------:R-:W-:Y:S02]  /*a890*/  FFMA.FTZ R65, R158, R148, -R65 ;  /* 0x000000949e417223 */ /* 0x000fe40000010841 */
[----:B------:R-:W-:Y:S01]  /*a8a0*/  FMUL.FTZ R144, R194, R145 ;  /* 0x00000091c2907220 */ /* 0x000fe20000410000 */
[----:B------:R-:W-:Y:S01]  /*a8b0*/  SHF.L.U32 R145, R0, 0x5, RZ ;  /* 0x0000000500917819 */ /* 0x000fe200000006ff */
[----:B------:R-:W-:-:S02]  /*a8c0*/  FFMA.FTZ R158, R158, R204, R157 ;  /* 0x000000cc9e9e7223 */ /* 0x000fc4000001009d */
[----:B------:R-:W-:Y:S01]  /*a8d0*/  FADD.FTZ R149, R226, R65 ;  /* 0x00000041e2957221 */ /* 0x000fe20000010000 */
[----:B------:R-:W-:Y:S01]  /*a8e0*/  LEA.HI.SX32 R145, R145, R145, 0x1b ;  /* 0x0000009191917211 */ /* 0x000fe200078fdaff */
[----:B------:R-:W-:Y:S02]  /*a8f0*/  FADD.FTZ R225, -R225, R158 ;  /* 0x0000009ee1e17221 */ /* 0x000fe40000010100 */
[-C--:B------:R-:W-:Y:S02]  /*a900*/  FMUL.FTZ R150, R148, R39.reuse ;  /* 0x0000002794967220 */ /* 0x080fe40000410000 */
[-C--:B------:R-:W-:Y:S01]  /*a910*/  FMUL.FTZ R65, R225, R38.reuse ;  /* 0x00000026e1417220 */ /* 0x080fe20000410000 */
[----:B------:R0:W-:Y:S01]  /*a920*/  STS [R145.X4+0x8a0], R133 ;  /* 0x0008a08591007388 */ /* 0x0001e20000004800 */
[----:B------:R-:W-:Y:S02]  /*a930*/  FMUL.FTZ R154, R204, R39 ;  /* 0x00000027cc9a7220 */ /* 0x000fe40000410000 */
[----:B------:R-:W-:Y:S01]  /*a940*/  FFMA.FTZ R152, R98, -R38, R213 ;  /* 0x8000002662987223 */ /* 0x000fe200000100d5 */
[----:B------:R1:W-:Y:S01]  /*a950*/  STS [R145.X4+0x8a8], R137 ;  /* 0x0008a88991007388 */ /* 0x0003e20000004800 */
[----:B------:R-:W-:-:S02]  /*a960*/  FMUL.FTZ R66, R114, R65 ;  /* 0x0000004172427220 */ /* 0x000fc40000410000 */
[----:B------:R-:W-:Y:S01]  /*a970*/  FMUL.FTZ R162, R129, UR38 ;  /* 0x0000002681a27c20 */ /* 0x000fe20008410000 */
[----:B------:R2:W-:Y:S01]  /*a980*/  STS [R145.X4+0x8b0], R139 ;  /* 0x0008b08b91007388 */ /* 0x0005e20000004800 */
[----:B------:R-:W-:Y:S02]  /*a990*/  FMUL.FTZ R192, R192, R205 ;  /* 0x000000cdc0c07220 */ /* 0x000fe40000410000 */
[----:B0-----:R-:W-:Y:S01]  /*a9a0*/  FMUL.FTZ R133, R149, R38 ;  /* 0x0000002695857220 */ /* 0x001fe20000410000 */
[----:B------:R0:W-:Y:S01]  /*a9b0*/  STS [R145.X4+0x898], R160 ;  /* 0x000898a091007388 */ /* 0x0001e20000004800 */
[----:B------:R-:W-:Y:S02]  /*a9c0*/  FFMA.FTZ R161, R205, UR39, R162 ;  /* 0x00000027cda17c23 */ /* 0x000fe400080100a2 */
[----:B-1----:R-:W-:Y:S01]  /*a9d0*/  FMUL.FTZ R137, R115, R150 ;  /* 0x0000009673897220 */ /* 0x002fe20000410000 */
[----:B------:R1:W-:Y:S01]  /*a9e0*/  STS [R145.X4+0x8b8], R144 ;  /* 0x0008b89091007388 */ /* 0x0003e20000004800 */
[----:B------:R-:W-:-:S02]  /*a9f0*/  FMUL.FTZ R67, R114, R133 ;  /* 0x0000008572437220 */ /* 0x000fc40000410000 */
[-C--:B------:R-:W-:Y:S01]  /*aa00*/  FFMA.FTZ R156, R215, R154.reuse, -R137 ;  /* 0x0000009ad79c7223 */ /* 0x080fe20000010889 */
[----:B------:R3:W-:Y:S01]  /*aa10*/  STS [R145.X4+0x84c], R208 ;  /* 0x00084cd091007388 */ /* 0x0007e20000004800 */
[----:B------:R-:W-:Y:S02]  /*aa20*/  FMUL.FTZ R154, R115, R154 ;  /* 0x0000009a739a7220 */ /* 0x000fe40000410000 */
[C---:B------:R-:W-:Y:S01]  /*aa30*/  FFMA.FTZ R66, R152.reuse, R133, R66 ;  /* 0x0000008598427223 */ /* 0x040fe20000010042 */
[----:B------:R4:W-:Y:S01]  /*aa40*/  STS [R145.X4+0x87c], R210 ;  /* 0x00087cd291007388 */ /* 0x0009e20000004800 */
[----:B--2---:R-:W-:Y:S02]  /*aa50*/  FMUL.FTZ R139, R165, R40 ;  /* 0x00000028a58b7220 */ /* 0x004fe40000410000 */
[----:B------:R-:W-:Y:S01]  /*aa60*/  FFMA.FTZ R67, R152, R65, -R67 ;  /* 0x0000004198437223 */ /* 0x000fe20000010843 */
[----:B------:R2:W-:Y:S01]  /*aa70*/  STS [R145.X4+0x8a4], R187 ;  /* 0x0008a4bb91007388 */ /* 0x0005e20000004800 */
[----:B------:R-:W-:-:S02]  /*aa80*/  FFMA.FTZ R65, R215, R150, R154 ;  /* 0x00000096d7417223 */ /* 0x000fc4000001009a */
[----:B------:R-:W-:Y:S01]  /*aa90*/  FADD.FTZ R66, RZ, R66 ;  /* 0x00000042ff427221 */ /* 0x000fe20000010000 */
[----:B------:R-:W-:Y:S01]  /*aaa0*/  STS [R145.X4+0x840], R240 ;  /* 0x000840f091007388 */ /* 0x000fe20000004800 */
[----:B------:R-:W-:Y:S02]  /*aab0*/  FMUL.FTZ R137, R147, R40 ;  /* 0x0000002893897220 */ /* 0x000fe40000410000 */
[----:B------:R-:W-:Y:S01]  /*aac0*/  FMUL.FTZ R151, R116, R139 ;  /* 0x0000008b74977220 */ /* 0x000fe20000410000 */
[----:B------:R-:W-:Y:S01]  /*aad0*/  STS [R145.X4+0x844], R237 ;  /* 0x000844ed91007388 */ /* 0x000fe20000004800 */
[----:B------:R-:W-:Y:S02]  /*aae0*/  FADD.FTZ R65, R66, R65 ;  /* 0x0000004142417221 */ /* 0x000fe40000010000 */
[-C--:B------:R-:W-:Y:S01]  /*aaf0*/  FFMA.FTZ R66, R214, R137.reuse, R151 ;  /* 0x00000089d6427223 */ /* 0x080fe20000010097 */
[----:B------:R-:W-:Y:S01]  /*ab00*/  STS [R145.X4+0x848], R239 ;  /* 0x000848ef91007388 */ /* 0x000fe20000004800 */
[----:B------:R-:W-:-:S02]  /*ab10*/  FMUL.FTZ R153, R116, R137 ;  /* 0x0000008974997220 */ /* 0x000fc40000410000 */
[----:B------:R-:W-:Y:S01]  /*ab20*/  FADD.FTZ R65, R65, R66 ;  /* 0x0000004241417221 */ /* 0x000fe20000010000 */
[----:B------:R-:W-:Y:S01]  /*ab30*/  STS [R145.X4+0x850], R238 ;  /* 0x000850ee91007388 */ /* 0x000fe20000004800 */
[-C--:B------:R-:W-:Y:S02]  /*ab40*/  FMUL.FTZ R66, R64, R41.reuse ;  /* 0x0000002940427220 */ /* 0x080fe40000410000 */
[----:B------:R-:W-:Y:S01]  /*ab50*/  FADD.FTZ R67, RZ, R67 ;  /* 0x00000043ff437221 */ /* 0x000fe20000010000 */
[----:B------:R-:W-:Y:S01]  /*ab60*/  STS [R145.X4+0x854], R217 ;  /* 0x000854d991007388 */ /* 0x000fe20000004800 */
[----:B------:R-:W-:Y:S02]  /*ab70*/  FMUL.FTZ R154, R166, R41 ;  /* 0x00000029a69a7220 */ /* 0x000fe40000410000 */
[----:B------:R-:W-:Y:S01]  /*ab80*/  FFMA.FTZ R158, R214, R139, -R153 ;  /* 0x0000008bd69e7223 */ /* 0x000fe20000010899 */
[----:B------:R-:W-:Y:S01]  /*ab90*/  STS [R145.X4+0x858], R236 ;  /* 0x000858ec91007388 */ /* 0x000fe20000004800 */
[----:B------:R-:W-:-:S02]  /*aba0*/  FFMA.FTZ R139, R101, -R41, R218 ;  /* 0x80000029658b7223 */ /* 0x000fc400000100da */
[----:B------:R-:W-:Y:S01]  /*abb0*/  FMUL.FTZ R153, R117, R66 ;  /* 0x0000004275997220 */ /* 0x000fe20000410000 */
[----:B------:R-:W-:Y:S01]  /*abc0*/  STS [R145.X4+0x85c], R233 ;  /* 0x00085ce991007388 */ /* 0x000fe20000004800 */
[----:B------:R-:W-:Y:S02]  /*abd0*/  FADD.FTZ R67, R67, R156 ;  /* 0x0000009c43437221 */ /* 0x000fe40000010000 */
[----:B------:R-:W-:Y:S01]  /*abe0*/  FMUL.FTZ R151, R143, R42 ;  /* 0x0000002a8f977220 */ /* 0x000fe20000410000 */
[----:B------:R-:W-:Y:S01]  /*abf0*/  STS [R145.X4+0x860], R235 ;  /* 0x000860eb91007388 */ /* 0x000fe20000004800 */
[-C--:B------:R-:W-:Y:S02]  /*ac00*/  FMUL.FTZ R155, R117, R154.reuse ;  /* 0x0000009a759b7220 */ /* 0x080fe40000410000 */
[----:B------:R-:W-:Y:S01]  /*ac10*/  FFMA.FTZ R156, R139, R154, R153 ;  /* 0x0000009a8b9c7223 */ /* 0x000fe20000010099 */
[----:B------:R-:W-:Y:S01]  /*ac20*/  STS [R145.X4+0x864], R212 ;  /* 0x000864d491007388 */ /* 0x000fe20000004800 */
[----:B------:R-:W-:-:S02]  /*ac30*/  FMUL.FTZ R157, R169, R42 ;  /* 0x0000002aa99d7220 */ /* 0x000fc40000410000 */
[----:B------:R-:W-:Y:S01]  /*ac40*/  FMUL.FTZ R153, R118, R151 ;  /* 0x0000009776997220 */ /* 0x000fe20000410000 */
[----:B------:R-:W-:Y:S01]  /*ac50*/  STS [R145.X4+0x868], R234 ;  /* 0x000868ea91007388 */ /* 0x000fe20000004800 */
[----:B------:R-:W-:Y:S02]  /*ac60*/  FFMA.FTZ R66, R139, R66, -R155 ;  /* 0x000000428b427223 */ /* 0x000fe4000001089b */
[----:B------:R-:W-:Y:S01]  /*ac70*/  FADD.FTZ R67, R67, R158 ;  /* 0x0000009e43437221 */ /* 0x000fe20000010000 */
[----:B------:R-:W-:Y:S01]  /*ac80*/  STS [R145.X4+0x86c], R209 ;  /* 0x00086cd191007388 */ /* 0x000fe20000004800 */
[----:B------:R-:W-:Y:S02]  /*ac90*/  FFMA.FTZ R192, R193, R129, R192 ;  /* 0x00000081c1c07223 */ /* 0x000fe400000100c0 */
[----:B------:R-:W-:Y:S01]  /*aca0*/  FMUL.FTZ R162, R189, R163 ;  /* 0x000000a3bda27220 */ /* 0x000fe20000410000 */
[----:B------:R-:W-:Y:S01]  /*acb0*/  STS [R145.X4+0x870], R232 ;  /* 0x000870e891007388 */ /* 0x000fe20000004800 */
[----:B------:R-:W-:-:S02]  /*acc0*/  FADD.FTZ R65, R65, R156 ;  /* 0x0000009c41417221 */ /* 0x000fc40000010000 */
[----:B------:R-:W-:Y:S01]  /*acd0*/  FFMA.FTZ R153, R216, R157, -R153 ;  /* 0x0000009dd8997223 */ /* 0x000fe20000010899 */
[----:B------:R-:W-:Y:S01]  /*ace0*/  STS [R145.X4+0x874], R229 ;  /* 0x000874e591007388 */ /* 0x000fe20000004800 */
[----:B------:R-:W-:Y:S02]  /*acf0*/  FMUL.FTZ R156, R170, R43 ;  /* 0x0000002baa9c7220 */ /* 0x000fe40000410000 */
[----:B------:R-:W-:Y:S01]  /*ad00*/  FADD.FTZ R66, R67, R66 ;  /* 0x0000004243427221 */ /* 0x000fe20000010000 */
[----:B------:R-:W-:Y:S01]  /*ad10*/  STS [R145.X4+0x878], R231 ;  /* 0x000878e791007388 */ /* 0x000fe20000004800 */
[----:B------:R-:W-:Y:S02]  /*ad20*/  FFMA.FTZ R192, -R196, R192, R199 ;  /* 0x000000c0c4c07223 */ /* 0x000fe400000101c7 */
[----:B------:R-:W-:Y:S01]  /*ad30*/  FFMA.FTZ R162, R191, R131, R162 ;  /* 0x00000083bfa27223 */ /* 0x000fe200000100a2 */
[----:B------:R-:W-:Y:S01]  /*ad40*/  STS [R145.X4+0x880], R230 ;  /* 0x000880e691007388 */ /* 0x000fe20000004800 */
[----:B------:R-:W-:-:S02]  /*ad50*/  FMUL.FTZ R190, R190, R245 ;  /* 0x000000f5bebe7220 */ /* 0x000fc40000410000 */
[----:B------:R-:W-:Y:S01]  /*ad60*/  FMUL.FTZ R157, R118, R157 ;  /* 0x0000009d769d7220 */ /* 0x000fe20000410000 */
[----:B------:R-:W-:Y:S01]  /*ad70*/  STS [R145.X4+0x884], R224 ;  /* 0x000884e091007388 */ /* 0x000fe20000004800 */
[----:B0-----:R-:W-:Y:S02]  /*ad80*/  FMUL.FTZ R160, R146, R43 ;  /* 0x0000002b92a07220 */ /* 0x001fe40000410000 */
[----:B------:R-:W-:Y:S01]  /*ad90*/  FMUL.FTZ R67, R119, R156 ;  /* 0x0000009c77437220 */ /* 0x000fe20000410000 */
[----:B------:R-:W-:Y:S01]  /*ada0*/  STS [R145.X4+0x890], R242 ;  /* 0x000890f291007388 */ /* 0x000fe20000004800 */
[----:B------:R-:W-:Y:S02]  /*adb0*/  FADD.FTZ R66, R66, R153 ;  /* 0x0000009942427221 */ /* 0x000fe40000010000 */
[----:B------:R-:W-:Y:S01]  /*adc0*/  FFMA.FTZ R192, -R195, R162, R192 ;  /* 0x000000a2c3c07223 */ /* 0x000fe200000101c0 */
[----:B------:R-:W-:Y:S01]  /*add0*/  STS [R145.X4+0x894], R241 ;  /* 0x000894f191007388 */ /* 0x000fe20000004800 */
[----:B------:R-:W-:-:S02]  /*ade0*/  FMUL.FTZ R153, R172, R45 ;  /* 0x0000002dac997220 */ /* 0x000fc40000410000 */
[----:B------:R-:W-:Y:S01]  /*adf0*/  FMUL.FTZ R162, R131, UR38 ;  /* 0x0000002683a27c20 */ /* 0x000fe20008410000 */
[----:B------:R-:W-:Y:S01]  /*ae00*/  STS [R145.X4+0x89c], R200 ;  /* 0x00089cc891007388 */ /* 0x000fe20000004800 */
[----:B------:R-:W-:Y:S02]  /*ae10*/  FFMA.FTZ R196, -R196, R161, -RZ ;  /* 0x000000a1c4c47223 */ /* 0x000fe400000109ff */
[----:B------:R-:W-:Y:S02]  /*ae20*/  FFMA.FTZ R161, R188, R135, R190 ;  /* 0x00000087bca17223 */ /* 0x000fe400000100be */
[----:B------:R-:W-:Y:S01]  /*ae30*/  FFMA.FTZ R158, R216, R151, R157 ;  /* 0x00000097d89e7223 */ /* 0x000fe2000001009d */
[----:B------:R-:W-:Y:S01]  /*ae40*/  STS [R145.X4+0x8ac], R196 ;  /* 0x0008acc491007388 */ /* 0x000fe20000004800 */
[-C--:B------:R-:W-:Y:S02]  /*ae50*/  FMUL.FTZ R155, R119, R160.reuse ;  /* 0x000000a0779b7220 */ /* 0x080fe40000410000 */
[----:B------:R-:W-:-:S02]  /*ae60*/  FFMA.FTZ R67, R219, R160, -R67 ;  /* 0x000000a0db437223 */ /* 0x000fc40000010843 */
[----:B------:R-:W-:Y:S02]  /*ae70*/  FMUL.FTZ R157, R142, R45 ;  /* 0x0000002d8e9d7220 */ /* 0x000fe40000410000 */
[----:B------:R-:W-:Y:S02]  /*ae80*/  FMUL.FTZ R160, R120, R153 ;  /* 0x0000009978a07220 */ /* 0x000fe40000410000 */
[----:B------:R-:W-:Y:S02]  /*ae90*/  FFMA.FTZ R162, R163, UR39, R162 ;  /* 0x00000027a3a27c23 */ /* 0x000fe400080100a2 */
[----:B------:R-:W-:Y:S02]  /*aea0*/  FMUL.FTZ R141, R194, R161 ;  /* 0x000000a1c28d7220 */ /* 0x000fe40000410000 */
[----:B------:R-:W-:Y:S02]  /*aeb0*/  FADD.FTZ R65, R65, R158 ;  /* 0x0000009e41417221 */ /* 0x000fe40000010000 */
[----:B------:R-:W-:-:S02]  /*aec0*/  FFMA.FTZ R158, R219, R156, R155 ;  /* 0x0000009cdb9e7223 */ /* 0x000fc4000001009b */
[----:B------:R-:W-:Y:S02]  /*aed0*/  FFMA.FTZ R161, R222, R157, -R160 ;  /* 0x0000009ddea17223 */ /* 0x000fe400000108a0 */
[----:B------:R-:W-:Y:S02]  /*aee0*/  FFMA.FTZ R195, -R195, R162, -RZ ;  /* 0x000000a2c3c37223 */ /* 0x000fe400000109ff */
[----:B------:R-:W-:Y:S02]  /*aef0*/  FMUL.FTZ R155, R177, R49 ;  /* 0x00000031b19b7220 */ /* 0x000fe40000410000 */
[----:B------:R-:W-:Y:S01]  /*af00*/  FMUL.FTZ R157, R120, R157 ;  /* 0x0000009d789d7220 */ /* 0x000fe20000410000 */
[----:B------:R0:W-:Y:S01]  /*af10*/  STS [R145.X4+0x8b4], R195 ;  /* 0x0008b4c391007388 */ /* 0x0001e20000004800 */
[----:B------:R-:W-:Y:S02]  /*af20*/  FMUL.FTZ R162, R140, R47 ;  /* 0x0000002f8ca27220 */ /* 0x000fe40000410000 */
[----:B------:R-:W-:-:S02]  /*af30*/  FADD.FTZ R65, R65, R158 ;  /* 0x0000009e41417221 */ /* 0x000fc40000010000 */
[----:B------:R-:W-:Y:S02]  /*af40*/  FFMA.FTZ R158, R106, -R49, R221 ;  /* 0x800000316a9e7223 */ /* 0x000fe400000100dd */
[----:B-1----:R-:W-:Y:S02]  /*af50*/  FMUL.FTZ R144, R174, R47 ;  /* 0x0000002fae907220 */ /* 0x002fe40000410000 */
[----:B------:R-:W-:Y:S02]  /*af60*/  FMUL.FTZ R171, R176, R49 ;  /* 0x00000031b0ab7220 */ /* 0x000fe40000410000 */
[----:B------:R-:W-:Y:S02]  /*af70*/  FMUL.FTZ R164, R122, R155 ;  /* 0x0000009b7aa47220 */ /* 0x000fe40000410000 */
[----:B------:R-:W-:Y:S02]  /*af80*/  FFMA.FTZ R160, R222, R153, R157 ;  /* 0x00000099dea07223 */ /* 0x000fe4000001009d */
[----:B------:R-:W-:-:S02]  /*af90*/  FMUL.FTZ R157, R121, R162 ;  /* 0x000000a2799d7220 */ /* 0x000fc40000410000 */
[----:B------:R-:W-:Y:S02]  /*afa0*/  FADD.FTZ R66, R66, R67 ;  /* 0x0000004342427221 */ /* 0x000fe40000010000 */
[-C--:B------:R-:W-:Y:S02]  /*afb0*/  FMUL.FTZ R167, R121, R144.reuse ;  /* 0x0000009079a77220 */ /* 0x080fe40000410000 */
[----:B------:R-:W-:Y:S02]  /*afc0*/  FADD.FTZ R65, R65, R160 ;  /* 0x000000a041417221 */ /* 0x000fe40000010000 */
[-C--:B------:R-:W-:Y:S02]  /*afd0*/  FFMA.FTZ R67, R158, R171.reuse, -R164 ;  /* 0x000000ab9e437223 */ /* 0x080fe400000108a4 */
[----:B------:R-:W-:Y:S01]  /*afe0*/  FFMA.FTZ R160, R220, R144, R157 ;  /* 0x00000090dca07223 */ /* 0x000fe2000001009d */
[----:B------:R-:W-:Y:S01]  /*aff0*/  MOV R157, UR26 ;  /* 0x0000001a009d7c02 */ /* 0x000fe20008000f00 */
[----:B------:R-:W-:-:S02]  /*b000*/  FMUL.FTZ R171, R122, R171 ;  /* 0x000000ab7aab7220 */ /* 0x000fc40000410000 */
[----:B------:R-:W-:Y:S01]  /*b010*/  FFMA.FTZ R167, R220, R162, -R167 ;  /* 0x000000a2dca77223 */ /* 0x000fe200000108a7 */
[----:B------:R-:W-:Y:S01]  /*b020*/  LEA R157, R157, -R0, 0x1 ;  /* 0x800000009d9d7211 */ /* 0x000fe200078e08ff */
[----:B------:R-:W-:Y:S02]  /*b030*/  FADD.FTZ R66, R66, R161 ;  /* 0x000000a142427221 */ /* 0x000fe40000010000 */
[----:B------:R-:W-:Y:S01]  /*b040*/  FADD.FTZ R65, R65, R160 ;  /* 0x000000a041417221 */ /* 0x000fe20000010000 */
[----:B------:R-:W-:Y:S01]  /*b050*/  ISETP.GE.AND P0, PT, R157, 0x1, PT ;  /* 0x000000019d00780c */ /* 0x000fe20003f06270 */
[----:B------:R-:W-:Y:S02]  /*b060*/  FFMA.FTZ R202, R158, R155, R171 ;  /* 0x0000009b9eca7223 */ /* 0x000fe400000100ab */
[----:B------:R-:W-:Y:S02]  /*b070*/  FADD.FTZ R66, R66, R167 ;  /* 0x000000a742427221 */ /* 0x000fe40000010000 */
[----:B------:R-:W-:-:S02]  /*b080*/  FADD.FTZ R202, R65, R202 ;  /* 0x000000ca41ca7221 */ /* 0x000fc40000010000 */
[----:B------:R-:W-:Y:S02]  /*b090*/  FMUL.FTZ R65, R183, UR42 ;  /* 0x0000002ab7417c20 */ /* 0x000fe40008410000 */
[----:B---3--:R-:W-:Y:S02]  /*b0a0*/  FADD.FTZ R208, R66, R67 ;  /* 0x0000004342d07221 */ /* 0x008fe40000010000 */
[----:B------:R-:W-:Y:S02]  /*b0b0*/  FMUL.FTZ R66, R184, UR42 ;  /* 0x0000002ab8427c20 */ /* 0x000fe40008410000 */
[----:B------:R-:W-:Y:S02]  /*b0c0*/  FFMA.FTZ R186, R182, UR43, -R65 ;  /* 0x0000002bb6ba7c23 */ /* 0x000fe40008010841 */
[----:B------:R-:W-:Y:S02]  /*b0d0*/  FMUL.FTZ R179, R180, UR42 ;  /* 0x0000002ab4b37c20 */ /* 0x000fe40008410000 */
[----:B------:R-:W-:-:S02]  /*b0e0*/  FMUL.FTZ R65, R136, UR42 ;  /* 0x0000002a88417c20 */ /* 0x000fc40008410000 */
[----:B------:R-:W-:Y:S02]  /*b0f0*/  FFMA.FTZ R171, R185, UR43, -R66 ;  /* 0x0000002bb9ab7c23 */ /* 0x000fe40008010842 */
[----:B------:R-:W-:Y:S02]  /*b100*/  FMUL.FTZ R66, R182, UR42 ;  /* 0x0000002ab6427c20 */ /* 0x000fe40008410000 */
[C---:B------:R-:W-:Y:S02]  /*b110*/  FFMA.FTZ R179, R136.reuse, UR43, -R179 ;  /* 0x0000002b88b37c23 */ /* 0x040fe400080108b3 */
[----:B----4-:R-:W-:Y:S02]  /*b120*/  FMUL.FTZ R210, R136, R53 ;  /* 0x0000003588d27220 */ /* 0x010fe40000410000 */
[----:B------:R-:W-:Y:S02]  /*b130*/  FFMA.FTZ R136, R180, UR43, R65 ;  /* 0x0000002bb4887c23 */ /* 0x000fe40008010041 */
[----:B------:R-:W-:-:S02]  /*b140*/  FMUL.FTZ R65, R138, UR42 ;  /* 0x0000002a8a417c20 */ /* 0x000fc40008410000 */
[----:B------:R-:W-:Y:S02]  /*b150*/  FFMA.FTZ R194, -R194, R173, -RZ ;  /* 0x000000adc2c27223 */ /* 0x000fe400000109ff */
[----:B------:R-:W-:Y:S02]  /*b160*/  FFMA.FTZ R173, R183, UR43, R66 ;  /* 0x0000002bb7ad7c23 */ /* 0x000fe40008010042 */
[----:B------:R-:W-:Y:S01]  /*b170*/  FMUL.FTZ R66, R176, UR42 ;  /* 0x0000002ab0427c20 */ /* 0x000fe20008410000 */
[----:B------:R1:W-:Y:S01]  /*b180*/  STS [R145.X4+0x8bc], R194 ;  /* 0x0008bcc291007388 */ /* 0x0003e20000004800 */
[----:B------:R-:W-:Y:S02]  /*b190*/  FMUL.FTZ R67, R185, UR42 ;  /* 0x0000002ab9437c20 */ /* 0x000fe40008410000 */
[----:B------:R-:W-:Y:S02]  /*b1a0*/  FMUL.FTZ R181, R177, UR42 ;  /* 0x0000002ab1b57c20 */ /* 0x000fe40008410000 */
[----:B------:R-:W-:-:S02]  /*b1b0*/  FFMA.FTZ R190, R178, UR43, R65 ;  /* 0x0000002bb2be7c23 */ /* 0x000fc40008010041 */
[----:B------:R-:W-:Y:S02]  /*b1c0*/  FMUL.FTZ R65, R174, UR42 ;  /* 0x0000002aae417c20 */ /* 0x000fe40008410000 */
[----:B--2---:R-:W-:Y:S02]  /*b1d0*/  FFMA.FTZ R187, R177, UR43, R66 ;  /* 0x0000002bb1bb7c23 */ /* 0x004fe40008010042 */
[----:B------:R-:W-:Y:S02]  /*b1e0*/  FFMA.FTZ R168, R184, UR43, R67 ;  /* 0x0000002bb8a87c23 */ /* 0x000fe40008010043 */
[----:B------:R-:W-:Y:S02]  /*b1f0*/  FFMA.FTZ R181, R176, UR43, -R181 ;  /* 0x0000002bb0b57c23 */ /* 0x000fe400080108b5 */
[----:B------:R-:W-:Y:S02]  /*b200*/  FMUL.FTZ R66, R143, UR42 ;  /* 0x0000002a8f427c20 */ /* 0x000fe40008410000 */
[----:B------:R-:W-:-:S02]  /*b210*/  FMUL.FTZ R67, R178, UR42 ;  /* 0x0000002ab2437c20 */ /* 0x000fc40008410000 */
[----:B------:R-:W-:Y:S02]  /*b220*/  FFMA.FTZ R176, R140, UR43, -R65 ;  /* 0x0000002b8cb07c23 */ /* 0x000fe40008010841 */
[----:B------:R-:W-:Y:S02]  /*b230*/  FMUL.FTZ R65, R170, UR42 ;  /* 0x0000002aaa417c20 */ /* 0x000fe40008410000 */
[----:B------:R-:W-:Y:S02]  /*b240*/  FMUL.FTZ R252, R123, UR38 ;  /* 0x000000267bfc7c20 */ /* 0x000fe40008410000 */
[----:B------:R-:W-:Y:S02]  /*b250*/  FFMA.FTZ R193, R169, UR43, -R66 ;  /* 0x0000002ba9c17c23 */ /* 0x000fe40008010842 */
[----:B------:R-:W-:Y:S02]  /*b260*/  FFMA.FTZ R188, R138, UR43, -R67 ;  /* 0x0000002b8abc7c23 */ /* 0x000fe40008010843 */
[----:B------:R-:W-:-:S02]  /*b270*/  FMUL.FTZ R189, R140, UR42 ;  /* 0x0000002a8cbd7c20 */ /* 0x000fc40008410000 */
[----:B------:R-:W-:Y:S02]  /*b280*/  FMUL.FTZ R66, R169, UR42 ;  /* 0x0000002aa9427c20 */ /* 0x000fe40008410000 */
[C---:B------:R-:W-:Y:S02]  /*b290*/  FFMA.FTZ R228, R223.reuse, UR38, -R228 ;  /* 0x00000026dfe47c23 */ /* 0x040fe400080108e4 */
[----:B------:R-:W-:Y:S02]  /*b2a0*/  FMUL.FTZ R191, R172, UR42 ;  /* 0x0000002aacbf7c20 */ /* 0x000fe40008410000 */
[C---:B------:R-:W-:Y:S02]  /*b2b0*/  FFMA.FTZ R140, R146.reuse, UR43, -R65 ;  /* 0x0000002b928c7c23 */ /* 0x040fe40008010841 */
[----:B------:R-:W-:Y:S02]  /*b2c0*/  FMUL.FTZ R67, R146, UR42 ;  /* 0x0000002a92437c20 */ /* 0x000fe40008410000 */
[----:B------:R-:W-:-:S02]  /*b2d0*/  FFMA.FTZ R252, R223, UR39, R252 ;  /* 0x00000027dffc7c23 */ /* 0x000fc400080100fc */
[----:B------:R-:W-:Y:S02]  /*b2e0*/  FMUL.FTZ R65, R166, UR42 ;  /* 0x0000002aa6417c20 */ /* 0x000fe40008410000 */
[----:B------:R-:W-:Y:S02]  /*b2f0*/  FFMA.FTZ R169, R143, UR43, R66 ;  /* 0x0000002b8fa97c23 */ /* 0x000fe40008010042 */
[----:B------:R-:W-:Y:S02]  /*b300*/  FMUL.FTZ R228, R227, R228 ;  /* 0x000000e4e3e47220 */ /* 0x000fe40000410000 */
[C---:B------:R-:W-:Y:S02]  /*b310*/  FFMA.FTZ R191, R142.reuse, UR43, -R191 ;  /* 0x0000002b8ebf7c23 */ /* 0x040fe400080108bf */
[----:B0-----:R-:W-:Y:S01]  /*b320*/  FMUL.FTZ R195, R142, UR42 ;  /* 0x0000002a8ec37c20 */ /* 0x001fe20008410000 */
[----:B------:R-:W-:Y:S01]  /*b330*/  STS [R145.X4+0x888], R228 ;  /* 0x000888e491007388 */ /* 0x000fe20000004800 */
[----:B------:R-:W-:-:S02]  /*b340*/  FFMA.FTZ R146, R170, UR43, R67 ;  /* 0x0000002baa927c23 */ /* 0x000fc40008010043 */
[----:B------:R-:W-:Y:S02]  /*b350*/  FMUL.FTZ R66, R147, UR42 ;  /* 0x0000002a93427c20 */ /* 0x000fe40008410000 */
[----:B------:R-:W-:Y:S02]  /*b360*/  FFMA.FTZ R227, -R227, R252, -RZ ;  /* 0x000000fce3e37223 */ /* 0x000fe400000109ff */
[C---:B------:R-:W-:Y:S02]  /*b370*/  FFMA.FTZ R142, R64.reuse, UR43, -R65 ;  /* 0x0000002b408e7c23 */ /* 0x040fe40008010841 */
[----:B------:R-:W-:Y:S01]  /*b380*/  FMUL.FTZ R67, R64, UR42 ;  /* 0x0000002a40437c20 */ /* 0x000fe20008410000 */
[----:B------:R0:W-:Y:S01]  /*b390*/  STS [R145.X4+0x88c], R227 ;  /* 0x00088ce391007388 */ /* 0x0001e20000004800 */
[----:B------:R-:W-:Y:S02]  /*b3a0*/  FMUL.FTZ R65, R148, UR42 ;  /* 0x0000002a94417c20 */ /* 0x000fe40008410000 */
[----:B------:R-:W-:-:S02]  /*b3b0*/  FMUL.FTZ R64, R149, UR42 ;  /* 0x0000002a95407c20 */ /* 0x000fc40008410000 */
[C---:B------:R-:W-:Y:S02]  /*b3c0*/  FFMA.FTZ R199, R165.reuse, UR43, -R66 ;  /* 0x0000002ba5c77c23 */ /* 0x040fe40008010842 */
[----:B------:R-:W-:Y:S02]  /*b3d0*/  FMUL.FTZ R66, R165, UR42 ;  /* 0x0000002aa5427c20 */ /* 0x000fe40008410000 */
[----:B------:R-:W-:Y:S02]  /*b3e0*/  FADD.FTZ R134, R134, R175 ;  /* 0x000000af86867221 */ /* 0x000fe40000010000 */
[----:B------:R-:W-:Y:S02]  /*b3f0*/  FMUL.FTZ R218, R138, R51 ;  /* 0x000000338ada7220 */ /* 0x000fe40000410000 */
[----:B-1----:R-:W-:Y:S02]  /*b400*/  FFMA.FTZ R194, R204, UR43, -R65 ;  /* 0x0000002bccc27c23 */ /* 0x002fe40008010841 */
[----:B------:R-:W-:-:S02]  /*b410*/  FFMA.FTZ R165, R225, UR43, -R64 ;  /* 0x0000002be1a57c23 */ /* 0x000fc40008010840 */
[----:B------:R-:W-:Y:S02]  /*b420*/  FMUL.FTZ R160, R130, UR42 ;  /* 0x0000002a82a07c20 */ /* 0x000fe40008410000 */
[----:B------:R-:W-:Y:S02]  /*b430*/  FMUL.FTZ R161, R159, UR42 ;  /* 0x0000002a9fa17c20 */ /* 0x000fe40008410000 */
[----:B------:R-:W-:Y:S02]  /*b440*/  FMUL.FTZ R162, R132, UR42 ;  /* 0x0000002a84a27c20 */ /* 0x000fe40008410000 */
[----:B0-----:R-:W-:Y:S02]  /*b450*/  FMUL.FTZ R145, R201, UR42 ;  /* 0x0000002ac9917c20 */ /* 0x001fe40008410000 */
[----:B------:R-:W-:Y:S02]  /*b460*/  FMUL.FTZ R164, R198, UR42 ;  /* 0x0000002ac6a47c20 */ /* 0x000fe40008410000 */
[----:B------:R-:W-:-:S02]  /*b470*/  FMUL.FTZ R167, R197, UR42 ;  /* 0x0000002ac5a77c20 */ /* 0x000fc40008410000 */
[----:B------:R-:W-:Y:S02]  /*b480*/  FMUL.FTZ R175, R180, R53 ;  /* 0x00000035b4af7220 */ /* 0x000fe40000410000 */
[-C--:B------:R-:W-:Y:S02]  /*b490*/  FMUL.FTZ R138, R178, R51.reuse ;  /* 0x00000033b28a7220 */ /* 0x080fe40000410000 */
[----:B------:R-:W-:Y:S02]  /*b4a0*/  FMUL.FTZ R65, R204, UR42 ;  /* 0x0000002acc417c20 */ /* 0x000fe40008410000 */
[----:B------:R-:W-:Y:S02]  /*b4b0*/  FMUL.FTZ R64, R225, UR42 ;  /* 0x0000002ae1407c20 */ /* 0x000fe40008410000 */
[----:B------:R-:W-:Y:S02]  /*b4c0*/  FFMA.FTZ R223, R107, -R51, R223 ;  /* 0x800000336bdf7223 */ /* 0x000fe400000100df */
[----:B------:R-:W-:-:S02]  /*b4d0*/  FFMA.FTZ R211, R108, -R53, R211 ;  /* 0x800000356cd37223 */ /* 0x000fc400000100d3 */
[----:B------:R-:W-:Y:S02]  /*b4e0*/  FFMA.FTZ R160, R159, UR43, -R160 ;  /* 0x0000002b9fa07c23 */ /* 0x000fe400080108a0 */
[----:B------:R-:W-:Y:S02]  /*b4f0*/  FFMA.FTZ R161, R130, UR43, R161 ;  /* 0x0000002b82a17c23 */ /* 0x000fe400080100a1 */
[----:B------:R-:W-:Y:S02]  /*b500*/  FFMA.FTZ R162, R201, UR43, -R162 ;  /* 0x0000002bc9a27c23 */ /* 0x000fe400080108a2 */
[----:B------:R-:W-:Y:S02]  /*b510*/  FFMA.FTZ R145, R132, UR43, R145 ;  /* 0x0000002b84917c23 */ /* 0x000fe40008010091 */
[----:B------:R-:W-:Y:S02]  /*b520*/  FFMA.FTZ R164, R197, UR43, -R164 ;  /* 0x0000002bc5a47c23 */ /* 0x000fe400080108a4 */
[----:B------:R-:W-:-:S02]  /*b530*/  FFMA.FTZ R167, R198, UR43, R167 ;  /* 0x0000002bc6a77c23 */ /* 0x000fc400080100a7 */
[----:B------:R-:W-:Y:S02]  /*b540*/  FMUL.FTZ R212, R126, R175 ;  /* 0x000000af7ed47220 */ /* 0x000fe40000410000 */
[----:B------:R-:W-:Y:S02]  /*b550*/  FMUL.FTZ R213, R123, R138 ;  /* 0x0000008a7bd57220 */ /* 0x000fe40000410000 */
        /* <DEDUP_REMOVED lines=38> */
.L_x_8534:
[----:B------:R-:W-:Y:S05]  /*b7c0*/  BSYNC B0 ;  /* 0x0000000000007941 */ /* 0x000fea0003800000 */
.L_x_8533:
[----:B------:R-:W-:Y:S01]  /*b7d0*/  FADD.FTZ R141, R192, -R141 ;  /* 0x8000008dc08d7221 */ /* 0x000fe20000010000 */
[----:B------:R-:W-:Y:S01]  /*b7e0*/  ULDC.64 UR36, c[0x0][0x2b8] ;  /* 0x0000ae0000247ab9 */ /* 0x000fe20000000a00 */
[-C--:B------:R-:W-:Y:S01]  /*b7f0*/  FFMA.FTZ R213, R223, R218.reuse, -R213 ;  /* 0x000000dadfd57223 */ /* 0x080fe200000108d5 */
[----:B------:R-:W-:Y:S01]  /*b800*/  USHF.R.U32.HI UR38, URZ, 0x1, UR37 ;  /* 0x000000013f267899 */ /* 0x000fe20008011625 */
[-C--:B------:R-:W-:Y:S01]  /*b810*/  FMUL.FTZ R192, R183, R55.reuse ;  /* 0x00000037b7c07220 */ /* 0x080fe20000410000 */
[----:B------:R-:W-:Y:S01]  /*b820*/  USHF.R.U64 UR36, UR36, 0x1, UR37 ;  /* 0x0000000124247899 */ /* 0x000fe20008001225 */
[----:B------:R-:W-:Y:S01]  /*b830*/  FMUL.FTZ R218, R123, R218 ;  /* 0x000000da7bda7220 */ /* 0x000fe20000410000 */
[----:B------:R-:W-:Y:S01]  /*b840*/  UIMAD UR37, UR38, UR12, URZ ;  /* 0x0000000c262572a4 */ /* 0x000fe2000f8e023f */
[----:B0-----:R-:W-:Y:S01]  /*b850*/  FFMA.FTZ R67, R211, R210, -R212 ;  /* 0x000000d2d3437223 */ /* 0x001fe200000108d4 */
[----:B------:R-:W-:Y:S01]  /*b860*/  UIMAD.WIDE.U32 UR38, UR36, UR12, URZ ;  /* 0x0000000c242672a5 */ /* 0x000fe2000f8e003f */
[-C--:B------:R-:W-:Y:S01]  /*b870*/  FFMA.FTZ R207, R109, -R55.reuse, R207 ;  /* 0x800000376dcf7223 */ /* 0x080fe200000100cf */
[----:B------:R-:W-:Y:S01]  /*b880*/  UIMAD UR40, UR13, UR36, UR37 ;  /* 0x000000240d2872a4 */ /* 0x000fe2000f8e0225 */
[----:B------:R-:W-:Y:S01]  /*b890*/  FMUL.FTZ R182, R182, R55 ;  /* 0x00000037b6b67220 */ /* 0x000fe20000410000 */
[----:B------:R-:W-:Y:S01]  /*b8a0*/  ULDC UR41, c[0x0][0x174] ;  /* 0x00005d0000297ab9 */ /* 0x000fe20000000800 */
[----:B------:R-:W-:Y:S01]  /*b8b0*/  FMUL.FTZ R64, R127, R192 ;  /* 0x000000c07f407220 */ /* 0x000fe20000410000 */
[----:B------:R-:W-:Y:S01]  /*b8c0*/  ULDC.64 UR36, c[0x0][0x2c0] ;  /* 0x0000b00000247ab9 */ /* 0x000fe20000000a00 */
[----:B------:R-:W-:Y:S01]  /*b8d0*/  FFMA.FTZ R65, R223, R138, R218 ;  /* 0x0000008adf417223 */ /* 0x000fe200000100da */
[----:B------:R-:W-:Y:S01]  /*b8e0*/  UIADD3 UR39, UR40, UR39, URZ ;  /* 0x0000002728277290 */ /* 0x000fe2000fffe03f */
[----:B------:R-:W-:Y:S01]  /*b8f0*/  FMUL.FTZ R210, R126, R210 ;  /* 0x000000d27ed27220 */ /* 0x000fe20000410000 */
[----:B------:R-:W-:Y:S01]  /*b900*/  UIMAD UR40, UR15, UR36, URZ ;  /* 0x000000240f2872a4 */ /* 0x000fe2000f8e023f */
[----:B------:R-:W-:Y:S01]  /*b910*/  FADD.FTZ R208, R208, R213 ;  /* 0x000000d5d0d07221 */ /* 0x000fe20000010000 */
[----:B------:R-:W-:Y:S01]  /*b920*/  UIMAD.WIDE.U32 UR38, UR14, UR36, UR38 ;  /* 0x000000240e2672a5 */ /* 0x000fe2000f8e0026 */
[----:B------:R-:W-:Y:S01]  /*b930*/  FMUL.FTZ R213, R184, R57 ;  /* 0x00000039b8d57220 */ /* 0x000fe20000410000 */
[----:B------:R-:W-:Y:S01]  /*b940*/  UIMAD UR40, UR14, UR37, UR40 ;  /* 0x000000250e2872a4 */ /* 0x000fe2000f8e0228 */
[-C--:B------:R-:W-:Y:S01]  /*b950*/  FFMA.FTZ R64, R207, R182.reuse, -R64 ;  /* 0x000000b6cf407223 */ /* 0x080fe20000010840 */
[----:B------:R-:W-:Y:S01]  /*b960*/  BSSY B0, `(.L_x_8535) ;  /* 0x0000049000007945 */ /* 0x000fe20003800000 */
[----:B------:R-:W-:Y:S01]  /*b970*/  FADD.FTZ R65, R202, R65 ;  /* 0x00000041ca417221 */ /* 0x000fe20000010000 */
[----:B------:R-:W-:Y:S01]  /*b980*/  ULDC.64 UR36, c[0x0][0x320] ;  /* 0x0000c80000247ab9 */ /* 0x000fe20000000a00 */
[----:B------:R-:W-:Y:S01]  /*b990*/  FFMA.FTZ R210, R211, R175, R210 ;  /* 0x000000afd3d27223 */ /* 0x000fe200000100d2 */
[----:B------:R-:W-:Y:S01]  /*b9a0*/  UIADD3 UR40, UR40, UR39, URZ ;  /* 0x0000002728287290 */ /* 0x000fe2000fffe03f */
[----:B------:R-:W-:Y:S01]  /*b9b0*/  FMUL.FTZ R182, R127, R182 ;  /* 0x000000b67fb67220 */ /* 0x000fe20000410000 */
[----:B------:R-:W-:Y:S01]  /*b9c0*/  ULEA UR39, UP0, UR38, UR36, 0x3 ;  /* 0x0000002426277291 */ /* 0x000fe2000f80183f */
[-C--:B------:R-:W-:Y:S01]  /*b9d0*/  FFMA.FTZ R206, R110, -R57.reuse, R206 ;  /* 0x800000396ece7223 */ /* 0x080fe200000100ce */
[----:B------:R-:W-:Y:S01]  /*b9e0*/  UIADD3 UR36, UR6, -UR41, URZ ;  /* 0x8000002906247290 */ /* 0x000fe2000fffe03f */
[----:B------:R-:W-:Y:S01]  /*b9f0*/  FMUL.FTZ R185, R185, R57 ;  /* 0x00000039b9b97220 */ /* 0x000fe20000410000 */
[----:B------:R-:W-:Y:S01]  /*ba00*/  ULEA.HI.X UR37, UR38, UR37, UR40, 0x3, UP0 ;  /* 0x0000002526257291 */ /* 0x000fe200080f1c28 */
[----:B------:R-:W-:Y:S01]  /*ba10*/  FMUL.FTZ R66, R128, R213 ;  /* 0x000000d580427220 */ /* 0x000fe20000410000 */
[----:B------:R-:W-:Y:S01]  /*ba20*/  UIMAD UR36, UR36, -0x400, URZ ;  /* 0xfffffc00242478a4 */ /* 0x000fe2000f8e023f */
[----:B------:R-:W-:Y:S01]  /*ba30*/  FADD.FTZ R65, R65, R210 ;  /* 0x000000d241417221 */ /* 0x000fe20000010000 */
[----:B------:R-:W-:Y:S01]  /*ba40*/  USHF.L.U32 UR38, UR8, 0x2, URZ ;  /* 0x0000000208267899 */ /* 0x000fe2000800063f */
[----:B------:R-:W-:Y:S01]  /*ba50*/  FFMA.FTZ R182, R207, R192, R182 ;  /* 0x000000c0cfb67223 */ /* 0x000fe200000100b6 */
[C---:B------:R-:W-:Y:S01]  /*ba60*/  ISETP.GE.AND P1, PT, R157.reuse, 0x41, PT ;  /* 0x000000419d00780c */ /* 0x040fe20003f26270 */
[-C--:B------:R-:W-:Y:S01]  /*ba70*/  FFMA.FTZ R202, R206, R185.reuse, -R66 ;  /* 0x000000b9ceca7223 */ /* 0x080fe20000010842 */
[----:B------:R-:W-:Y:S01]  /*ba80*/  ISETP.GE.AND P2, PT, R157, 0x61, PT ;  /* 0x000000619d00780c */ /* 0x000fe20003f46270 */
[----:B------:R-:W-:Y:S01]  /*ba90*/  FMUL.FTZ R185, R128, R185 ;  /* 0x000000b980b97220 */ /* 0x000fe20000410000 */
[----:B------:R-:W-:Y:S01]  /*baa0*/  MOV R217, UR38 ;  /* 0x0000002600d97c02 */ /* 0x000fe20008000f00 */
[----:B------:R-:W-:-:S02]  /*bab0*/  FADD.FTZ R65, R65, R182 ;  /* 0x000000b641417221 */ /* 0x000fc40000010000 */
[-C--:B------:R-:W-:Y:S02]  /*bac0*/  FMUL.FTZ R182, R198, R60.reuse ;  /* 0x0000003cc6b67220 */ /* 0x080fe40000410000 */
[----:B------:R-:W-:Y:S02]  /*bad0*/  FADD.FTZ R67, R208, R67 ;  /* 0x00000043d0437221 */ /* 0x000fe40000010000 */
[----:B------:R-:W-:Y:S02]  /*bae0*/  FFMA.FTZ R66, R206, R213, R185 ;  /* 0x000000d5ce427223 */ /* 0x000fe400000100b9 */
[-C--:B------:R-:W-:Y:S01]  /*baf0*/  FMUL.FTZ R204, R197, R60.reuse ;  /* 0x0000003cc5cc7220 */ /* 0x080fe20000410000 */
[----:B------:R-:W-:Y:S01]  /*bb00*/  MOV R197, UR36 ;  /* 0x0000002400c57c02 */ /* 0x000fe20008000f00 */
[----:B------:R-:W-:Y:S02]  /*bb10*/  FFMA.FTZ R205, R111, -R60, R205 ;  /* 0x8000003c6fcd7223 */ /* 0x000fe400000100cd */
[----:B------:R-:W-:-:S02]  /*bb20*/  FMUL.FTZ R185, R129, R182 ;  /* 0x000000b681b97220 */ /* 0x000fc40000410000 */
[----:B------:R-:W-:Y:S01]  /*bb30*/  FADD.FTZ R67, R67, R64 ;  /* 0x0000004043437221 */ /* 0x000fe20000010000 */
[----:B------:R-:W-:Y:S01]  /*bb40*/  LEA R64, P0, R0, UR39, 0x2 ;  /* 0x0000002700407c11 */ /* 0x000fe2000f8010ff */
[----:B------:R-:W-:Y:S01]  /*bb50*/  FFMA.FTZ R208, R205, R204, -R185 ;  /* 0x000000cccdd07223 */ /* 0x000fe200000108b9 */
[----:B------:R-:W-:Y:S01]  /*bb60*/  USHF.L.U64.HI UR39, UR8, 0x2, UR9 ;  /* 0x0000000208277899 */ /* 0x000fe20008010209 */
[-C--:B------:R-:W-:Y:S02]  /*bb70*/  FMUL.FTZ R185, R132, R69.reuse ;  /* 0x0000004584b97220 */ /* 0x080fe40000410000 */
[----:B------:R-:W-:Y:S02]  /*bb80*/  FADD.FTZ R67, R67, R202 ;  /* 0x000000ca43437221 */ /* 0x000fe40000010000 */
[-C--:B------:R-:W-:Y:S02]  /*bb90*/  FFMA.FTZ R202, R112, -R69.reuse, R163 ;  /* 0x8000004570ca7223 */ /* 0x080fe400000100a3 */
[----:B------:R-:W-:-:S02]  /*bba0*/  FMUL.FTZ R201, R201, R69 ;  /* 0x00000045c9c97220 */ /* 0x000fc40000410000 */
[----:B------:R-:W-:Y:S02]  /*bbb0*/  FMUL.FTZ R163, R131, R185 ;  /* 0x000000b983a37220 */ /* 0x000fe40000410000 */
[----:B------:R-:W-:Y:S02]  /*bbc0*/  FADD.FTZ R67, R67, R208 ;  /* 0x000000d043437221 */ /* 0x000fe40000010000 */
[----:B------:R-:W-:Y:S02]  /*bbd0*/  FFMA.FTZ R210, R202, R201, -R163 ;  /* 0x000000c9cad27223 */ /* 0x000fe400000108a3 */
[----:B------:R-:W-:Y:S01]  /*bbe0*/  FADD.FTZ R66, R65, R66 ;  /* 0x0000004241427221 */ /* 0x000fe20000010000 */
[C---:B------:R-:W-:Y:S01]  /*bbf0*/  LEA.HI.X R65, R0.reuse, UR37, RZ, 0x2, P0 ;  /* 0x0000002500417c11 */ /* 0x040fe200080f14ff */
[----:B------:R-:W-:Y:S01]  /*bc00*/  FADD.FTZ R210, R67, R210 ;  /* 0x000000d243d27221 */ /* 0x000fe20000010000 */
[----:B------:R-:W-:Y:S01]  /*bc10*/  IADD3 R67, R0, 0x20, RZ ;  /* 0x0000002000437810 */ /* 0x000fe20007ffe0ff */
[----:B------:R-:W-:Y:S01]  /*bc20*/  FMUL.FTZ R204, R129, R204 ;  /* 0x000000cc81cc7220 */ /* 0x000fe20000410000 */
[----:B------:R-:W-:Y:S01]  /*bc30*/  ULDC.64 UR36, c[0x0][0x2d0] ;  /* 0x0000b40000247ab9 */ /* 0x000fe20000000a00 */
[----:B------:R-:W-:Y:S01]  /*bc40*/  FMUL.FTZ R208, R130, R74 ;  /* 0x0000004a82d07220 */ /* 0x000fe20000410000 */
[----:B------:R-:W-:Y:S01]  /*bc50*/  LEA.HI.SX32 R67, R67, R0, 0x1b ;  /* 0x0000000043437211 */ /* 0x000fe200078fdaff */
[----:B------:R-:W-:Y:S01]  /*bc60*/  IMAD.WIDE R64, R197, 0x4, R64 ;  /* 0x00000004c5407825 */ /* 0x000fe200078e0240 */
[----:B------:R-:W-:Y:S01]  /*bc70*/  ISETP.GE.AND P0, PT, R157, 0x21, PT ;  /* 0x000000219d00780c */ /* 0x000fe20003f06270 */
[----:B------:R-:W-:-:S02]  /*bc80*/  UIMAD UR36, UR39, UR36, URZ ;  /* 0x00000024272472a4 */ /* 0x000fc4000f8e023f */
[----:B------:R-:W-:Y:S01]  /*bc90*/  FFMA.FTZ R197, R205, R182, R204 ;  /* 0x000000b6cdc57223 */ /* 0x000fe200000100cc */
[----:B------:R-:W0:Y:S01]  /*bca0*/  LDS R67, [R67.X4+0x8c0] ;  /* 0x0008c00043437984 */ /* 0x000e220000004800 */
[-C--:B------:R-:W-:Y:S01]  /*bcb0*/  FMUL.FTZ R159, R159, R74.reuse ;  /* 0x0000004a9f9f7220 */ /* 0x080fe20000410000 */
[----:B------:R-:W-:Y:S01]  /*bcc0*/  UIMAD UR36, UR38, UR37, UR36 ;  /* 0x00000025262472a4 */ /* 0x000fe2000f8e0224 */
[----:B------:R-:W-:Y:S02]  /*bcd0*/  FFMA.FTZ R204, R113, -R74, R245 ;  /* 0x8000004a71cc7223 */ /* 0x000fe400000100f5 */
[----:B------:R-:W-:Y:S02]  /*bce0*/  FMUL.FTZ R163, R135, R208 ;  /* 0x000000d087a37220 */ /* 0x000fe40000410000 */
[----:B------:R-:W-:Y:S02]  /*bcf0*/  FMUL.FTZ R201, R131, R201 ;  /* 0x000000c983c97220 */ /* 0x000fe40000410000 */
[----:B------:R-:W-:-:S02]  /*bd00*/  FFMA.FTZ R163, R204, R159, -R163 ;  /* 0x0000009fcca37223 */ /* 0x000fc400000108a3 */
[----:B------:R-:W-:Y:S01]  /*bd10*/  FADD.FTZ R66, R66, R197 ;  /* 0x000000c542427221 */ /* 0x000fe20000010000 */
[----:B------:R-:W-:Y:S01]  /*bd20*/  IADD3 R197, R0, 0x40, RZ ;  /* 0x0000004000c57810 */ /* 0x000fe20007ffe0ff */
[----:B------:R-:W-:-:S03]  /*bd30*/  IMAD.WIDE.U32 R64, R217, c[0x0][0x2d0], R64 ;  /* 0x0000b400d9407a25 */ /* 0x000fc600078e0040 */
[----:B------:R-:W-:Y:S01]  /*bd40*/  LEA.HI.SX32 R197, R197, R0, 0x1b ;  /* 0x00000000c5c57211 */ /* 0x000fe200078fdaff */
[----:B------:R-:W-:Y:S01]  /*bd50*/  FFMA.FTZ R201, R202, R185, R201 ;  /* 0x000000b9cac97223 */ /* 0x000fe200000100c9 */
[----:B------:R-:W-:Y:S01]  /*bd60*/  IADD3 R65, R65, UR36, RZ ;  /* 0x0000002441417c10 */ /* 0x000fe2000fffe0ff */
[----:B------:R-:W-:Y:S02]  /*bd70*/  FMUL.FTZ R159, R135, R159 ;  /* 0x0000009f879f7220 */ /* 0x000fe40000410000 */
[----:B------:R-:W-:Y:S01]  /*bd80*/  FADD.FTZ R66, R66, R201 ;  /* 0x000000c942427221 */ /* 0x000fe20000010000 */
[----:B------:R-:W-:Y:S01]  /*bd90*/  IADD3 R201, R0, 0x60, RZ ;  /* 0x0000006000c97810 */ /* 0x000fe20007ffe0ff */
[----:B------:R-:W-:Y:S02]  /*bda0*/  FFMA.FTZ R159, R204, R208, R159 ;  /* 0x000000d0cc9f7223 */ /* 0x000fe4000001009f */
[----:B------:R-:W-:Y:S02]  /*bdb0*/  FADD.FTZ R163, R210, R163 ;  /* 0x000000a3d2a37221 */ /* 0x000fe40000010000 */
[----:B------:R-:W-:Y:S01]  /*bdc0*/  FADD.FTZ R159, R66, R159 ;  /* 0x0000009f429f7221 */ /* 0x000fe20000010000 */
[----:B------:R-:W-:Y:S05]  /*bdd0*/  @!P0 BRA `(.L_x_8536) ;  /* 0x0000001000008947 */ /* 0x000fea0003800000 */
[----:B0-----:R0:W-:Y:S02]  /*bde0*/  RED.E.ADD.F32.FTZ.RN.STRONG.GPU [R64.64+-0xf80], R67 ;  /* 0xfff080434000798e */ /* 0x0011e4000c10e79c */
.L_x_8536:
[----:B------:R-:W-:Y:S05]  /*bdf0*/  BSYNC B0 ;  /* 0x0000000000007941 */ /* 0x000fea0003800000 */
.L_x_8535:
[----:B------:R-:W1:Y:S01]  /*be00*/  LDS R197, [R197.X4+0x940] ;  /* 0x00094000c5c57984 */ /* 0x000e620000004800 */
[----:B------:R-:W-:Y:S01]  /*be10*/  BSSY B0, `(.L_x_8537) ;  /* 0x0000004000007945 */ /* 0x000fe20003800000 */
[----:B------:R-:W-:Y:S01]  /*be20*/  LEA.HI.SX32 R201, R201, R0, 0x1b ;  /* 0x00000000c9c97211 */ /* 0x000fe200078fdaff */
[----:B------:R-:W-:Y:S05]  /*be30*/  @!P1 BRA `(.L_x_8538) ;  /* 0x0000001000009947 */ /* 0x000fea0003800000 */
[----:B-1----:R1:W-:Y:S02]  /*be40*/  RED.E.ADD.F32.FTZ.RN.STRONG.GPU [R64.64+-0xf00], R197 ;  /* 0xfff100c54000798e */ /* 0x0023e4000c10e79c */
.L_x_8538:
[----:B------:R-:W-:Y:S05]  /*be50*/  BSYNC B0 ;  /* 0x0000000000007941 */ /* 0x000fea0003800000 */
.L_x_8537:
[----:B------:R-:W2:Y:S01]  /*be60*/  LDS R201, [R201.X4+0x9c0] ;  /* 0x0009c000c9c97984 */ /* 0x000ea20000004800 */
[----:B------:R-:W-:Y:S01]  /*be70*/  BSSY B0, `(.L_x_8539) ;  /* 0x0000005000007945 */ /* 0x000fe20003800000 */
[----:B0-----:R-:W-:-:S02]  /*be80*/  IADD3 R67, R0, 0x80, RZ ;  /* 0x0000008000437810 */ /* 0x001fc40007ffe0ff */
[----:B-1----:R-:W-:Y:S01]  /*be90*/  IADD3 R197, R0, 0xa0, RZ ;  /* 0x000000a000c57810 */ /* 0x002fe20007ffe0ff */
[----:B------:R-:W-:Y:S05]  /*bea0*/  @!P2 BRA `(.L_x_8540) ;  /* 0x000000100000a947 */ /* 0x000fea0003800000 */
[----:B--2---:R0:W-:Y:S02]  /*beb0*/  RED.E.ADD.F32.FTZ.RN.STRONG.GPU [R64.64+-0xe80], R201 ;  /* 0xfff180c94000798e */ /* 0x0041e4000c10e79c */
.L_x_8540:
[----:B------:R-:W-:Y:S05]  /*bec0*/  BSYNC B0 ;  /* 0x0000000000007941 */ /* 0x000fea0003800000 */
.L_x_8539:
        /* <DEDUP_REMOVED lines=14> */
.L_x_8542:
[----:B------:R-:W-:Y:S05]  /*bfb0*/  BSYNC B0 ;  /* 0x0000000000007941 */ /* 0x000fea0003800000 */
.L_x_8541:
[----:B------:R-:W1:Y:S01]  /*bfc0*/  LDS R197, [R197.X4+0xac0] ;  /* 0x000ac000c5c57984 */ /* 0x000e620000004800 */
[----:B------:R-:W-:Y:S01]  /*bfd0*/  BSSY B0, `(.L_x_8543) ;  /* 0x0000005000007945 */ /* 0x000fe20003800000 */
[----:B0-----:R-:W-:-:S02]  /*bfe0*/  IADD3 R67, R0, 0xe0, RZ ;  /* 0x000000e000437810 */ /* 0x001fc40007ffe0ff */
[----:B------:R-:W-:Y:S01]  /*bff0*/  LEA.HI.SX32 R201, R201, R0, 0x1b ;  /* 0x00000000c9c97211 */ /* 0x000fe200078fdaff */
[----:B------:R-:W-:Y:S05]  /*c000*/  @!P0 BRA `(.L_x_8544) ;  /* 0x0000001000008947 */ /* 0x000fea0003800000 */
[----:B-1----:R0:W-:Y:S02]  /*c010*/  RED.E.ADD.F32.FTZ.RN.STRONG.GPU [R64.64+-0xd80], R197 ;  /* 0xfff280c54000798e */ /* 0x0021e4000c10e79c */
.L_x_8544:
[----:B------:R-:W-:Y:S05]  /*c020*/  BSYNC B0 ;  /* 0x0000000000007941 */ /* 0x000fea0003800000 */
.L_x_8543:
[----:B------:R-:W2:Y:S01]  /*c030*/  LDS R201, [R201.X4+0xb40] ;  /* 0x000b4000c9c97984 */ /* 0x000ea20000004800 */
[----:B------:R-:W-:Y:S01]  /*c040*/  BSSY B0, `(.L_x_8545) ;  /* 0x0000005000007945 */ /* 0x000fe20003800000 */
[----:B01----:R-:W-:Y:S02]  /*c050*/  IADD3 R197, R0, 0x100, RZ ;  /* 0x0000010000c57810 */ /* 0x003fe40007ffe0ff */
[----:B------:R-:W-:Y:S01]  /*c060*/  LEA.HI.SX32 R67, R67, R0, 0x1b ;  /* 0x0000000043437211 */ /* 0x000fe200078fdaff */
[----:B------:R-:W-:Y:S05]  /*c070*/  @!P1 BRA `(.L_x_8546) ;  /* 0x0000001000009947 */ /* 0x000fea0003800000 */
[----:B--2---:R0:W-:Y:S02]  /*c080*/  RED.E.ADD.F32.FTZ.RN.STRONG.GPU [R64.64+-0xd00], R201 ;  /* 0xfff300c94000798e */ /* 0x0041e4000c10e79c */
.L_x_8546:
[----:B------:R-:W-:Y:S05]  /*c090*/  BSYNC B0 ;  /* 0x0000000000007941 */ /* 0x000fea0003800000 */
.L_x_8545:
[----:B------:R-:W1:Y:S01]  /*c0a0*/  LDS R67, [R67.X4+0xbc0] ;  /* 0x000bc00043437984 */ /* 0x000e620000004800 */
[----:B------:R-:W-:Y:S01]  /*c0b0*/  BSSY B0, `(.L_x_8547) ;  /* 0x0000005000007945 */ /* 0x000fe20003800000 */
[----:B0-2---:R-:W-:Y:S02]  /*c0c0*/  IADD3 R201, R0, 0x120, RZ ;  /* 0x0000012000c97810 */ /* 0x005fe40007ffe0ff */
[----:B------:R-:W-:Y:S01]  /*c0d0*/  LEA.HI.SX32 R197, R197, R0, 0x1b ;  /* 0x00000000c5c57211 */ /* 0x000fe200078fdaff */
[----:B------:R-:W-:Y:S05]  /*c0e0*/  @!P2 BRA `(.L_x_8548) ;  /* 0x000000100000a947 */ /* 0x000fea0003800000 */
[----:B-1----:R0:W-:Y:S02]  /*c0f0*/  RED.E.ADD.F32.FTZ.RN.STRONG.GPU [R64.64+-0xc80], R67 ;  /* 0xfff380434000798e */ /* 0x0021e4000c10e79c */
.L_x_8548:
[----:B------:R-:W-:Y:S05]  /*c100*/  BSYNC B0 ;  /* 0x0000000000007941 */ /* 0x000fea0003800000 */
.L_x_8547:
[----:B------:R-:W2:Y:S01]  /*c110*/  LDS R197, [R197.X4+0xc40] ;  /* 0x000c4000c5c57984 */ /* 0x000ea20000004800 */
[----:B------:R-:W-:Y:S01]  /*c120*/  BSSY B0, `(.L_x_8549) ;  /* 0x0000005000007945 */ /* 0x000fe20003800000 */
[----:B01----:R-:W-:-:S02]  /*c130*/  IADD3 R67, R0, 0x140, RZ ;  /* 0x0000014000437810 */ /* 0x003fc40007ffe0ff */
[----:B------:R-:W-:Y:S01]  /*c140*/  LEA.HI.SX32 R201, R201, R0, 0x1b ;  /* 0x00000000c9c97211 */ /* 0x000fe200078fdaff */
[----:B------:R-:W-:Y:S05]  /*c150*/  @!P3 BRA `(.L_x_8550) ;  /* 0x000000100000b947 */ /* 0x000fea0003800000 */
[----:B--2---:R0:W-:Y:S02]  /*c160*/  RED.E.ADD.F32.FTZ.RN.STRONG.GPU [R64.64+-0xc00], R197 ;  /* 0xfff400c54000798e */ /* 0x0041e4000c10e79c */
.L_x_8550:
[----:B------:R-:W-:Y:S05]  /*c170*/  BSYNC B0 ;  /* 0x0000000000007941 */ /* 0x000fea0003800000 */
.L_x_8549:
[----:B------:R-:W1:Y:S01]  /*c180*/  LDS R201, [R201.X4+0xcc0] ;  /* 0x000cc000c9c97984 */ /* 0x000e620000004800 */
[----:B------:R-:W-:Y:S01]  /*c190*/  BSSY B0, `(.L_x_8551) ;  /* 0x0000004000007945 */ /* 0x000fe20003800000 */
[----:B------:R-:W-:Y:S01]  /*c1a0*/  LEA.HI.SX32 R67, R67, R0, 0x1b ;  /* 0x0000000043437211 */ /* 0x000fe200078fdaff */
[----:B------:R-:W-:Y:S05]  /*c1b0*/  @!P4 BRA `(.L_x_8552) ;  /* 0x000000100000c947 */ /* 0x000fea0003800000 */
[----:B-1----:R1:W-:Y:S02]  /*c1c0*/  RED.E.ADD.F32.FTZ.RN.STRONG.GPU [R64.64+-0xb80], R201 ;  /* 0xfff480c94000798e */ /* 0x0023e4000c10e79c */
.L_x_8552:
[----:B------:R-:W-:Y:S05]  /*c1d0*/  BSYNC B0 ;  /* 0x0000000000007941 */ /* 0x000fea0003800000 */
.L_x_8551:
[----:B------:R-:W3:Y:S01]  /*c1e0*/  LDS R67, [R67.X4+0xd40] ;  /* 0x000d400043437984 */ /* 0x000ee20000004800 */
[----:B------:R-:W-:Y:S01]  /*c1f0*/  BSSY B0, `(.L_x_8553) ;  /* 0x0000005000007945 */ /* 0x000fe20003800000 */
[C---:B0-2---:R-:W-:Y:S02]  /*c200*/  IADD3 R197, R0.reuse, 0x160, RZ ;  /* 0x0000016000c57810 */ /* 0x045fe40007ffe0ff */
[----:B-1----:R-:W-:Y:S01]  /*c210*/  IADD3 R201, R0, 0x180, RZ ;  /* 0x0000018000c97810 */ /* 0x002fe20007ffe0ff */
[----:B------:R-:W-:Y:S05]  /*c220*/  @!P5 BRA `(.L_x_8554) ;  /* 0x000000100000d947 */ /* 0x000fea0003800000 */
[----:B---3--:R0:W-:Y:S02]  /*c230*/  RED.E.ADD.F32.FTZ.RN.STRONG.GPU [R64.64+-0xb00], R67 ;  /* 0xfff500434000798e */ /* 0x0081e4000c10e79c */
.L_x_8554:
[----:B------:R-:W-:Y:S05]  /*c240*/  BSYNC B0 ;  /* 0x0000000000007941 */ /* 0x000fea0003800000 */
.L_x_8553:
        /* <DEDUP_REMOVED lines=14> */
.L_x_8556:
[----:B------:R-:W-:Y:S05]  /*c330*/  BSYNC B0 ;  /* 0x0000000000007941 */ /* 0x000fea0003800000 */
.L_x_8555:
[----:B------:R-:W1:Y:S01]  /*c340*/  LDS R201, [R201.X4+0xe40] ;  /* 0x000e4000c9c97984 */ /* 0x000e620000004800 */
[----:B------:R-:W-:Y:S01]  /*c350*/  BSSY B0, `(.L_x_8557) ;  /* 0x0000005000007945 */ /* 0x000fe20003800000 */
[----:B0-----:R-:W-:Y:S02]  /*c360*/  IADD3 R197, R0, 0x1c0, RZ ;  /* 0x000001c000c57810 */ /* 0x001fe40007ffe0ff */
[----:B------:R-:W-:Y:S01]  /*c370*/  LEA.HI.SX32 R67, R67, R0, 0x1b ;  /* 0x0000000043437211 */ /* 0x000fe200078fdaff */
[----:B------:R-:W-:Y:S05]  /*c380*/  @!P0 BRA `(.L_x_8558) ;  /* 0x0000001000008947 */ /* 0x000fea0003800000 */
[----:B-1----:R0:W-:Y:S02]  /*c390*/  RED.E.ADD.F32.FTZ.RN.STRONG.GPU [R64.64+-0xa00], R201 ;  /* 0xfff600c94000798e */ /* 0x0021e4000c10e79c */
.L_x_8558:
[----:B------:R-:W-:Y:S05]  /*c3a0*/  BSYNC B0 ;  /* 0x0000000000007941 */ /* 0x000fea0003800000 */
.L_x_8557:
[----:B------:R-:W2:Y:S01]  /*c3b0*/  LDS R67, [R67.X4+0xec0] ;  /* 0x000ec00043437984 */ /* 0x000ea20000004800 */
[----:B------:R-:W-:Y:S01]  /*c3c0*/  BSSY B0, `(.L_x_8559) ;  /* 0x0000005000007945 */ /* 0x000fe20003800000 */
[----:B01----:R-:W-:-:S02]  /*c3d0*/  IADD3 R201, R0, 0x1e0, RZ ;  /* 0x000001e000c97810 */ /* 0x003fc40007ffe0ff */
[----:B------:R-:W-:Y:S01]  /*c3e0*/  LEA.HI.SX32 R197, R197, R0, 0x1b ;  /* 0x00000000c5c57211 */ /* 0x000fe200078fdaff */
[----:B------:R-:W-:Y:S05]  /*c3f0*/  @!P1 BRA `(.L_x_8560) ;  /* 0x0000001000009947 */ /* 0x000fea0003800000 */
[----:B--2---:R0:W-:Y:S02]  /*c400*/  RED.E.ADD.F32.FTZ.RN.STRONG.GPU [R64.64+-0x980], R67 ;  /* 0xfff680434000798e */ /* 0x0041e4000c10e79c */
.L_x_8560:
[----:B------:R-:W-:Y:S05]  /*c410*/  BSYNC B0 ;  /* 0x0000000000007941 */ /* 0x000fea0003800000 */
.L_x_8559:
[----:B------:R-:W1:Y:S01]  /*c420*/  LDS R197, [R197.X4+0xf40] ;  /* 0x000f4000c5c57984 */ /* 0x000e620000004800 */
[----:B------:R-:W-:Y:S01]  /*c430*/  BSSY B0, `(.L_x_8561) ;  /* 0x0000004000007945 */ /* 0x000fe20003800000 */
[----:B------:R-:W-:Y:S01]  /*c440*/  LEA.HI.SX32 R201, R201, R0, 0x1b ;  /* 0x00000000c9c97211 */ /* 0x000fe200078fdaff */
[----:B------:R-:W-:Y:S05]  /*c450*/  @!P2 BRA `(.L_x_8562) ;  /* 0x000000100000a947 */ /* 0x000fea0003800000 */
[----:B-1----:R1:W-:Y:S02]  /*c460*/  RED.E.ADD.F32.FTZ.RN.STRONG.GPU [R64.64+-0x900], R197 ;  /* 0xfff700c54000798e */ /* 0x0023e4000c10e79c */
.L_x_8562:
[----:B------:R-:W-:Y:S05]  /*c470*/  BSYNC B0 ;  /* 0x0000000000007941 */ /* 0x000fea0003800000 */
.L_x_8561:
[----:B------:R-:W3:Y:S01]  /*c480*/  LDS R201, [R201.X4+0xfc0] ;  /* 0x000fc000c9c97984 */ /* 0x000ee20000004800 */
[C---:B------:R-:W-:Y:S01]  /*c490*/  IADD3 R66, R0.reuse, 0x200, RZ ;  /* 0x0000020000427810 */ /* 0x040fe20007ffe0ff */
[----:B------:R-:W-:Y:S01]  /*c4a0*/  BSSY B0, `(.L_x_8563) ;  /* 0x0000005000007945 */ /* 0x000fe20003800000 */
[----:B0-2---:R-:W-:Y:S02]  /*c4b0*/  IADD3 R67, R0, 0x220, RZ ;  /* 0x0000022000437810 */ /* 0x005fe40007ffe0ff */
[----:B------:R-:W-:Y:S01]  /*c4c0*/  LEA.HI.SX32 R66, R66, R0, 0x1b ;  /* 0x0000000042427211 */ /* 0x000fe200078fdaff */
[----:B------:R-:W-:Y:S05]  /*c4d0*/  @!P3 BRA `(.L_x_8564) ;  /* 0x000000100000b947 */ /* 0x000fea0003800000 */
[----:B---3--:R0:W-:Y:S02]  /*c4e0*/  RED.E.ADD.F32.FTZ.RN.STRONG.GPU [R64.64+-0x880], R201 ;  /* 0xfff780c94000798e */ /* 0x0081e4000c10e79c */
.L_x_8564:
[----:B------:R-:W-:Y:S05]  /*c4f0*/  BSYNC B0 ;  /* 0x0000000000007941 */ /* 0x000fea0003800000 */
.L_x_8563:
[----:B-1----:R-:W-:Y:S01]  /*c500*/  LEA.HI.SX32 R197, R67, R0, 0x1b ;  /* 0x0000000043c57211 */ /* 0x002fe200078fdaff */
[----:B------:R-:W-:Y:S01]  /*c510*/  BSSY B0, `(.L_x_8565) ;  /* 0x0000004000007945 */ /* 0x000fe20003800000 */
[----:B------:R1:W2:Y:S01]  /*c520*/  LDS R67, [R66.X4+0x1040] ;  /* 0x0010400042437984 */ /* 0x0002a20000004800 */
[----:B------:R-:W-:Y:S05]  /*c530*/  @!P4 BRA `(.L_x_8566) ;  /* 0x000000100000c947 */ /* 0x000fea0003800000 */
[----:B--2---:R2:W-:Y:S02]  /*c540*/  RED.E.ADD.F32.FTZ.RN.STRONG.GPU [R64.64+-0x800], R67 ;  /* 0xfff800434000798e */ /* 0x0045e4000c10e79c */
.L_x_8566:
[----:B------:R-:W-:Y:S05]  /*c550*/  BSYNC B0 ;  /* 0x0000000000007941 */ /* 0x000fea0003800000 */
.L_x_8565:
[----:B------:R-:W4:Y:S01]  /*c560*/  LDS R197, [R197.X4+0x10c0] ;  /* 0x0010c000c5c57984 */ /* 0x000f220000004800 */
[----:B------:R-:W-:Y:S01]  /*c570*/  BSSY B0, `(.L_x_8567) ;  /* 0x0000005000007945 */ /* 0x000fe20003800000 */
[----:B--2---:R-:W-:-:S02]  /*c580*/  IADD3 R67, R0, 0x240, RZ ;  /* 0x0000024000437810 */ /* 0x004fc40007ffe0ff */
[----:B0--3--:R-:W-:Y:S01]  /*c590*/  IADD3 R201, R0, 0x260, RZ ;  /* 0x0000026000c97810 */ /* 0x009fe20007ffe0ff */
[----:B------:R-:W-:Y:S05]  /*c5a0*/  @!P5 BRA `(.L_x_8568) ;  /* 0x000000100000d947 */ /* 0x000fea0003800000 */
[----:B----4-:R0:W-:Y:S02]  /*c5b0*/  RED.E.ADD.F32.FTZ.RN.STRONG.GPU [R64.64+-0x780], R197 ;  /* 0xfff880c54000798e */ /* 0x0101e4000c10e79c */
.L_x_8568:
[----:B------:R-:W-:Y:S05]  /*c5c0*/  BSYNC B0 ;  /* 0x0000000000007941 */ /* 0x000fea0003800000 */
.L_x_8567:
        /* <DEDUP_REMOVED lines=14> */
.L_x_8570:
[----:B------:R-:W-:Y:S05]  /*c6b0*/  BSYNC B0 ;  /* 0x0000000000007941 */ /* 0x000fea0003800000 */
.L_x_8569:
[----:B------:R-:W2:Y:S01]  /*c6c0*/  LDS R201, [R201.X4+0x11c0] ;  /* 0x0011c000c9c97984 */ /* 0x000ea20000004800 */
[----:B------:R-:W-:Y:S01]  /*c6d0*/  BSSY B0, `(.L_x_8571) ;  /* 0x0000005000007945 */ /* 0x000fe20003800000 */
[----:B0-----:R-:W-:-:S02]  /*c6e0*/  IADD3 R67, R0, 0x2a0, RZ ;  /* 0x000002a000437810 */ /* 0x001fc40007ffe0ff */
[----:B------:R-:W-:Y:S01]  /*c6f0*/  LEA.HI.SX32 R197, R197, R0, 0x1b ;  /* 0x00000000c5c57211 */ /* 0x000fe200078fdaff */
[----:B------:R-:W-:Y:S05]  /*c700*/  @!P0 BRA `(.L_x_8572) ;  /* 0x0000001000008947 */ /* 0x000fea0003800000 */
[----:B--2---:R0:W-:Y:S02]  /*c710*/  RED.E.ADD.F32.FTZ.RN.STRONG.GPU [R64.64+-0x680], R201 ;  /* 0xfff980c94000798e */ /* 0x0041e4000c10e79c */
.L_x_8572:
[----:B------:R-:W-:Y:S05]  /*c720*/  BSYNC B0 ;  /* 0x0000000000007941 */ /* 0x000fea0003800000 */
.L_x_8571:
[----:B------:R-:W3:Y:S01]  /*c730*/  LDS R197, [R197.X4+0x1240] ;  /* 0x00124000c5c57984 */ /* 0x000ee20000004800 */
[----:B------:R-:W-:Y:S01]  /*c740*/  BSSY B0, `(.L_x_8573) ;  /* 0x0000005000007945 */ /* 0x000fe20003800000 */
[----:B0-2---:R-:W-:Y:S02]  /*c750*/  IADD3 R201, R0, 0x2c0, RZ ;  /* 0x000002c000c97810 */ /* 0x005fe40007ffe0ff */
[----:B------:R-:W-:Y:S01]  /*c760*/  LEA.HI.SX32 R67, R67, R0, 0x1b ;  /* 0x0000000043437211 */ /* 0x000fe200078fdaff */
[----:B------:R-:W-:Y:S05]  /*c770*/  @!P1 BRA `(.L_x_8574) ;  /* 0x0000001000009947 */ /* 0x000fea0003800000 */
[----:B---3--:R0:W-:Y:S02]  /*c780*/  RED.E.ADD.F32.FTZ.RN.STRONG.GPU [R64.64+-0x600], R197 ;  /* 0xfffa00c54000798e */ /* 0x0081e4000c10e79c */
.L_x_8574:
[----:B------:R-:W-:Y:S05]  /*c790*/  BSYNC B0 ;  /* 0x0000000000007941 */ /* 0x000fea0003800000 */
.L_x_8573:
[----:B------:R-:W2:Y:S01]  /*c7a0*/  LDS R67, [R67.X4+0x12c0] ;  /* 0x0012c00043437984 */ /* 0x000ea20000004800 */
[----:B------:R-:W-:Y:S01]  /*c7b0*/  BSSY B0, `(.L_x_8575) ;  /* 0x0000005000007945 */ /* 0x000fe20003800000 */
[----:B0--3--:R-:W-:Y:S02]  /*c7c0*/  IADD3 R197, R0, 0x2e0, RZ ;  /* 0x000002e000c57810 */ /* 0x009fe40007ffe0ff */
[----:B------:R-:W-:Y:S01]  /*c7d0*/  LEA.HI.SX32 R201, R201, R0, 0x1b ;  /* 0x00000000c9c97211 */ /* 0x000fe200078fdaff */
[----:B------:R-:W-:Y:S05]  /*c7e0*/  @!P2 BRA `(.L_x_8576) ;  /* 0x000000100000a947 */ /* 0x000fea0003800000 */
[----:B--2---:R0:W-:Y:S02]  /*c7f0*/  RED.E.ADD.F32.FTZ.RN.STRONG.GPU [R64.64+-0x580], R67 ;  /* 0xfffa80434000798e */ /* 0x0041e4000c10e79c */
.L_x_8576:
[----:B------:R-:W-:Y:S05]  /*c800*/  BSYNC B0 ;  /* 0x0000000000007941 */ /* 0x000fea0003800000 */
.L_x_8575:
[----:B------:R-:W3:Y:S01]  /*c810*/  LDS R201, [R201.X4+0x1340] ;  /* 0x00134000c9c97984 */ /* 0x000ee20000004800 */
[----:B------:R-:W-:Y:S01]  /*c820*/  BSSY B0, `(.L_x_8577) ;  /* 0x0000005000007945 */ /* 0x000fe20003800000 */
[----:B0-2---:R-:W-:-:S02]  /*c830*/  IADD3 R67, R0, 0x300, RZ ;  /* 0x0000030000437810 */ /* 0x005fc40007ffe0ff */
[----:B------:R-:W-:Y:S01]  /*c840*/  LEA.HI.SX32 R197, R197, R0, 0x1b ;  /* 0x00000000c5c57211 */ /* 0x000fe200078fdaff */
[----:B------:R-:W-:Y:S05]  /*c850*/  @!P3 BRA `(.L_x_8578) ;  /* 0x000000100000b947 */ /* 0x000fea0003800000 */
[----:B---3--:R0:W-:Y:S02]  /*c860*/  RED.E.ADD.F32.FTZ.RN.STRONG.GPU [R64.64+-0x500], R201 ;  /* 0xfffb00c94000798e */ /* 0x0081e4000c10e79c */
.L_x_8578:
[----:B------:R-:W-:Y:S05]  /*c870*/  BSYNC B0 ;  /* 0x0000000000007941 */ /* 0x000fea0003800000 */
.L_x_8577:
[----:B------:R-:W2:Y:S01]  /*c880*/  LDS R197, [R197.X4+0x13c0] ;  /* 0x0013c000c5c57984 */ /* 0x000ea20000004800 */
[----:B------:R-:W-:Y:S01]  /*c890*/  BSSY B0, `(.L_x_8579) ;  /* 0x0000004000007945 */ /* 0x000fe20003800000 */
[----:B------:R-:W-:Y:S01]  /*c8a0*/  LEA.HI.SX32 R67, R67, R0, 0x1b ;  /* 0x0000000043437211 */ /* 0x000fe200078fdaff */
[----:B------:R-:W-:Y:S05]  /*c8b0*/  @!P4 BRA `(.L_x_8580) ;  /* 0x000000100000c947 */ /* 0x000fea0003800000 */
[----:B--2---:R2:W-:Y:S02]  /*c8c0*/  RED.E.ADD.F32.FTZ.RN.STRONG.GPU [R64.64+-0x480], R197 ;  /* 0xfffb80c54000798e */ /* 0x0045e4000c10e79c */
.L_x_8580:
[----:B------:R-:W-:Y:S05]  /*c8d0*/  BSYNC B0 ;  /* 0x0000000000007941 */ /* 0x000fea0003800000 */
.L_x_8579:
[----:B------:R-:W4:Y:S01]  /*c8e0*/  LDS R67, [R67.X4+0x1440] ;  /* 0x0014400043437984 */ /* 0x000f220000004800 */
[----:B------:R-:W-:Y:S01]  /*c8f0*/  BSSY B0, `(.L_x_8581) ;  /* 0x0000005000007945 */ /* 0x000fe20003800000 */
[C---:B--2---:R-:W-:Y:S02]  /*c900*/  IADD3 R197, R0.reuse, 0x320, RZ ;  /* 0x0000032000c57810 */ /* 0x044fe40007ffe0ff */
[----:B0--3--:R-:W-:Y:S01]  /*c910*/  IADD3 R201, R0, 0x340, RZ ;  /* 0x0000034000c97810 */ /* 0x009fe20007ffe0ff */
[----:B------:R-:W-:Y:S05]  /*c920*/  @!P5 BRA `(.L_x_8582) ;  /* 0x000000100000d947 */ /* 0x000fea0003800000 */
[----:B----4-:R0:W-:Y:S02]  /*c930*/  RED.E.ADD.F32.FTZ.RN.STRONG.GPU [R64.64+-0x400], R67 ;  /* 0xfffc00434000798e */ /* 0x0101e4000c10e79c */
.L_x_8582:
[----:B------:R-:W-:Y:S05]  /*c940*/  BSYNC B0 ;  /* 0x0000000000007941 */ /* 0x000fea0003800000 */
.L_x_8581:
        /* <DEDUP_REMOVED lines=14> */
.L_x_8584:
[----:B------:R-:W-:Y:S05]  /*ca30*/  BSYNC B0 ;  /* 0x0000000000007941 */ /* 0x000fea0003800000 */
.L_x_8583:
[----:B------:R-:W2:Y:S01]  /*ca40*/  LDS R201, [R201.X4+0x1540] ;  /* 0x00154000c9c97984 */ /* 0x000ea20000004800 */
[----:B------:R-:W-:Y:S01]  /*ca50*/  BSSY B0, `(.L_x_8585) ;  /* 0x0000005000007945 */ /* 0x000fe20003800000 */
[----:B------:R-:W-:Y:S02]  /*ca60*/  IADD3 R157, R0, 0x380, RZ ;  /* 0x00000380009d7810 */ /* 0x000fe40007ffe0ff */
[----:B------:R-:W-:Y:S01]  /*ca70*/  LEA.HI.SX32 R67, R67, R0, 0x1b ;  /* 0x0000000043437211 */ /* 0x000fe200078fdaff */
[----:B------:R-:W-:Y:S05]  /*ca80*/  @!P0 BRA `(.L_x_8586) ;  /* 0x0000001000008947 */ /* 0x000fea0003800000 */
[----:B--2---:R2:W-:Y:S02]  /*ca90*/  RED.E.ADD.F32.FTZ.RN.STRONG.GPU [R64.64+-0x300], R201 ;  /* 0xfffd00c94000798e */ /* 0x0045e4000c10e79c */
.L_x_8586:
[----:B------:R-:W-:Y:S05]  /*caa0*/  BSYNC B0 ;  /* 0x0000000000007941 */ /* 0x000fea0003800000 */
.L_x_8585:
[----:B------:R-:W3:Y:S01]  /*cab0*/  LDS R67, [R67.X4+0x15c0] ;  /* 0x0015c00043437984 */ /* 0x000ee20000004800 */
[----:B------:R-:W-:Y:S01]  /*cac0*/  BSSY B0, `(.L_x_8587) ;  /* 0x0000005000007945 */ /* 0x000fe20003800000 */
[----:B0-----:R-:W-:-:S02]  /*cad0*/  IADD3 R197, R0, 0x3a0, RZ ;  /* 0x000003a000c57810 */ /* 0x001fc40007ffe0ff */
[----:B------:R-:W-:Y:S01]  /*cae0*/  LEA.HI.SX32 R157, R157, R0, 0x1b ;  /* 0x000000009d9d7211 */ /* 0x000fe200078fdaff */
[----:B------:R-:W-:Y:S05]  /*caf0*/  @!P1 BRA `(.L_x_8588) ;  /* 0x0000001000009947 */ /* 0x000fea0003800000 */
[----:B---3--:R0:W-:Y:S02]  /*cb00*/  RED.E.ADD.F32.FTZ.RN.STRONG.GPU [R64.64+-0x280], R67 ;  /* 0xfffd80434000798e */ /* 0x0081e4000c10e79c */
.L_x_8588:
[----:B------:R-:W-:Y:S05]  /*cb10*/  BSYNC B0 ;  /* 0x0000000000007941 */ /* 0x000fea0003800000 */
.L_x_8587:
[----:B------:R-:W4:Y:S01]  /*cb20*/  LDS R157, [R157.X4+0x1640] ;  /* 0x001640009d9d7984 */ /* 0x000f220000004800 */
[----:B------:R-:W-:Y:S01]  /*cb30*/  BSSY B0, `(.L_x_8589) ;  /* 0x0000005000007945 */ /* 0x000fe20003800000 */
[----:B0--3--:R-:W-:Y:S02]  /*cb40*/  IADD3 R67, R0, 0x3c0, RZ ;  /* 0x000003c000437810 */ /* 0x009fe40007ffe0ff */
[----:B------:R-:W-:Y:S01]  /*cb50*/  LEA.HI.SX32 R197, R197, R0, 0x1b ;  /* 0x00000000c5c57211 */ /* 0x000fe200078fdaff */
[----:B------:R-:W-:Y:S05]  /*cb60*/  @!P2 BRA `(.L_x_8590) ;  /* 0x000000100000a947 */ /* 0x000fea0003800000 */
[----:B----4-:R0:W-:Y:S02]  /*cb70*/  RED.E.ADD.F32.FTZ.RN.STRONG.GPU [R64.64+-0x200], R157 ;  /* 0xfffe009d4000798e */ /* 0x0101e4000c10e79c */
.L_x_8590:
[----:B------:R-:W-:Y:S05]  /*cb80*/  BSYNC B0 ;  /* 0x0000000000007941 */ /* 0x000fea0003800000 */
.L_x_8589:
[----:B------:R-:W3:Y:S01]  /*cb90*/  LDS R197, [R197.X4+0x16c0] ;  /* 0x0016c000c5c57984 */ /* 0x000ee20000004800 */
[----:B------:R-:W-:Y:S01]  /*cba0*/  BSSY B0, `(.L_x_8591) ;  /* 0x0000005000007945 */ /* 0x000fe20003800000 */
[----:B0---4-:R-:W-:Y:S02]  /*cbb0*/  IADD3 R157, R0, 0x3e0, RZ ;  /* 0x000003e0009d7810 */ /* 0x011fe40007ffe0ff */
[----:B------:R-:W-:Y:S01]  /*cbc0*/  LEA.HI.SX32 R67, R67, R0, 0x1b ;  /* 0x0000000043437211 */ /* 0x000fe200078fdaff */
[----:B------:R-:W-:Y:S05]  /*cbd0*/  @!P3 BRA `(.L_x_8592) ;  /* 0x000000100000b947 */ /* 0x000fea0003800000 */
[----:B---3--:R0:W-:Y:S02]  /*cbe0*/  RED.E.ADD.F32.FTZ.RN.STRONG.GPU [R64.64+-0x180], R197 ;  /* 0xfffe80c54000798e */ /* 0x0081e4000c10e79c */
.L_x_8592:
[----:B------:R-:W-:Y:S05]  /*cbf0*/  BSYNC B0 ;  /* 0x0000000000007941 */ /* 0x000fea0003800000 */
.L_x_8591:
[----:B------:R-:W4:Y:S01]  /*cc00*/  LDS R67, [R67.X4+0x1740] ;  /* 0x0017400043437984 */ /* 0x000f220000004800 */
[----:B------:R-:W-:Y:S01]  /*cc10*/  BSSY B0, `(.L_x_8593) ;  /* 0x0000004000007945 */ /* 0x000fe20003800000 */
[----:B------:R-:W-:Y:S01]  /*cc20*/  LEA.HI.SX32 R157, R157, R0, 0x1b ;  /* 0x000000009d9d7211 */ /* 0x000fe200078fdaff */
[----:B------:R-:W-:Y:S05]  /*cc30*/  @!P4 BRA `(.L_x_8594) ;  /* 0x000000100000c947 */ /* 0x000fea0003800000 */
[----:B----4-:R4:W-:Y:S02]  /*cc40*/  RED.E.ADD.F32.FTZ.RN.STRONG.GPU [R64.64+-0x100], R67 ;  /* 0xffff00434000798e */ /* 0x0109e4000c10e79c */
.L_x_8594:
[----:B------:R-:W-:Y:S05]  /*cc50*/  BSYNC B0 ;  /* 0x0000000000007941 */ /* 0x000fea0003800000 */
.L_x_8593:
[----:B------:R-:W0:Y:S01]  /*cc60*/  LDS R157, [R157.X4+0x17c0] ;  /* 0x0017c0009d9d7984 */ /* 0x000e220000004800 */
[----:B------:R-:W-:Y:S01]  /*cc70*/  BSSY B0, `(.L_x_8595) ;  /* 0x0000003000007945 */ /* 0x000fe20003800000 */
[----:B------:R-:W-:Y:S05]  /*cc80*/  @!P5 BRA `(.L_x_8596) ;  /* 0x000000100000d947 */ /* 0x000fea0003800000 */
[----:B0-----:R0:W-:Y:S02]  /*cc90*/  RED.E.ADD.F32.FTZ.RN.STRONG.GPU [R64.64+-0x80], R157 ;  /* 0xffff809d4000798e */ /* 0x0011e4000c10e79c */
.L_x_8596:
[----:B------:R-:W-:Y:S05]  /*cca0*/  BSYNC B0 ;  /* 0x0000000000007941 */ /* 0x000fea0003800000 */
.L_x_8595:
        /* <DEDUP_REMOVED lines=25> */
[----:B------:R-:W-:-:S02]  /*ce40*/  FFMA.FTZ R186, R207, R173, R186 ;  /* 0x000000adcfba7223 */ /* 0x000fc400000100ba */
        /* <DEDUP_REMOVED lines=8> */
[----:B------:R-:W-:Y:S01]  /*ced0*/  FFMA.FTZ R109, R109, R183, R186 ;  /* 0x000000b76d6d7223 */ /* 0x000fe200000100ba */
[----:B------:R-:W3:Y:S01]  /*cee0*/  SHFL.DOWN PT, R141, R64, 0x2, 0x1f ;  /* 0x08401f00408d7f89 */ /* 0x000ee200000e0000 */
[----:B------:R-:W-:Y:S02]  /*cef0*/  FFMA.FTZ R179, R211, R136, R179 ;  /* 0x00000088d3b37223 */ /* 0x000fe400000100b3 */
[----:B------:R-:W-:Y:S02]  /*cf00*/  FFMA.FTZ R188, R223, R190, R188 ;  /* 0x000000bedfbc7223 */ /* 0x000fe400000100bc */
[----:B------:R-:W-:Y:S02]  /*cf10*/  FFMA.FTZ R181, R158, R187, R181 ;  /* 0x000000bb9eb57223 */ /* 0x000fe400000100b5 */
[----:B------:R-:W-:Y:S02]  /*cf20*/  FADD.FTZ R68, R109, R68 ;  /* 0x000000446d447221 */ /* 0x000fe40000010000 */
[----:B0-----:R-:W-:-:S02]  /*cf30*/  @!P0 FADD.FTZ R65, R65, R134 ;  /* 0x0000008641418221 */ /* 0x001fc40000010000 */
[----:B------:R-:W-:Y:S02]  /*cf40*/  FFMA.FTZ R179, R108, R180, R179 ;  /* 0x000000b46cb37223 */ /* 0x000fe400000100b3 */
[----:B------:R-:W-:Y:S01]  /*cf50*/  FFMA.FTZ R188, R107, R178, R188 ;  /* 0x000000b26bbc7223 */ /* 0x000fe200000100bc */
[----:B------:R-:W0:Y:S01]  /*cf60*/  SHFL.DOWN PT, R134, R65, 0x4, 0x1f ;  /* 0x08801f0041867f89 */ /* 0x000e2200000e0000 */
[----:B------:R-:W-:Y:S02]  /*cf70*/  FFMA.FTZ R181, R106, R177, R181 ;  /* 0x000000b16ab57223 */ /* 0x000fe400000100b5 */
[----:B-1----:R-:W-:Y:S02]  /*cf80*/  @!P0 FADD.FTZ R67, R67, R210 ;  /* 0x000000d243438221 */ /* 0x002fe40000010000 */
        /* <DEDUP_REMOVED lines=14> */
[----:B0-----:R-:W-:Y:S02]  /*d070*/  @!P0 FADD.FTZ R65, R65, R134 ;  /* 0x0000008641418221 */ /* 0x001fe40000010000 */
[----:B------:R-:W-:Y:S02]  /*d080*/  FMUL.FTZ R194, R115, R194 ;  /* 0x000000c273c27220 */ /* 0x000fe40000410000 */
[----:B------:R-:W-:Y:S01]  /*d090*/  FMUL.FTZ R165, R114, R165 ;  /* 0x000000a572a57220 */ /* 0x000fe20000410000 */
        /* <DEDUP_REMOVED lines=39> */
[----:B------:R-:W-:Y:S02]  /*d310*/  FADD.FTZ R96, R185, R96 ;  /* 0x00000060b9607221 */ /* 0x000fe40000010000 */
[----:B--2---:R-:W-:Y:S02]  /*d320*/  @!P0 FADD.FTZ R66, R66, R109 ;  /* 0x0000006d42428221 */ /* 0x004fe40000010000 */
[----:B------:R-:W-:-:S02]  /*d330*/  FADD.FTZ R95, R182, R95 ;  /* 0x0000005fb65f7221 */ /* 0x000fc40000010000 */
[----:B---3--:R-:W-:Y:S02]  /*d340*/  @!P0 FADD.FTZ R64, R64, R107 ;  /* 0x0000006b40408221 */ /* 0x008fe40000010000 */
[----:B------:R-:W-:Y:S02]  /*d350*/  FADD.FTZ R94, R213, R94 ;  /* 0x0000005ed55e7221 */ /* 0x000fe40000010000 */
[----:B------:R-:W-:Y:S01]  /*d360*/  FADD.FTZ R93, R192, R93 ;  /* 0x0000005dc05d7221 */ /* 0x000fe20000010000 */
[----:B------:R0:W-:Y:S01]  /*d370*/  @!P1 STS.128 [0x18d0], R64 ;  /* 0x0018d040ff009388 */ /* 0x0001e20000000c00 */
        /* <DEDUP_REMOVED lines=38> */
.L_x_8598:
[----:B0-----:R-:W-:Y:S05]  /*d5e0*/  BSYNC B0 ;  /* 0x0000000000007941 */ /* 0x001fea0003800000 */
.L_x_8597:
        /* <DEDUP_REMOVED lines=8> */
.L_x_8520:
[----:B------:R-:W-:Y:S01]  /*d670*/  SHF.L.U32 R64, R0, 0x4, RZ ;  /* 0x0000000400407819 */ /* 0x000fe200000006ff */
[----:B------:R-:W-:Y:S01]  /*d680*/  BAR.SYNC.DEFER_BLOCKING 0x0 ;  /* 0x0000000000007b1d */ /* 0x000fe20000010000 */
[----:B------:R-:W-:Y:S02]  /*d690*/  PRMT R20, RZ, 0x7610, R20 ;  /* 0x00007610ff147816 */ /* 0x000fe40000000014 */
[----:B------:R-:W-:Y:S02]  /*d6a0*/  LOP3.LUT R64, R64, 0xfffffe00, RZ, 0xc0, !PT ;  /* 0xfffffe0040407812 */ /* 0x000fe400078ec0ff */
[----:B------:R-:W-:Y:S01]  /*d6b0*/  PRMT R21, RZ, 0x7610, R21 ;  /* 0x00007610ff157816 */ /* 0x000fe20000000015 */
[----:B------:R-:W-:Y:S01]  /*d6c0*/  ULDC.64 UR8, c[0x0][0x2d8] ;  /* 0x0000b60000087ab9 */ /* 0x000fe20000000a00 */
[----:B------:R-:W-:Y:S01]  /*d6d0*/  LOP3.LUT R64, R64, 0x1f, R0, 0xf8, !PT ;  /* 0x0000001f40407812 */ /* 0x000fe200078ef800 */
[----:B------:R-:W-:Y:S01]  /*d6e0*/  ULDC.64 UR38, c[0x0][0x2f8] ;  /* 0x0000be0000267ab9 */ /* 0x000fe20000000a00 */
[----:B------:R-:W-:-:S02]  /*d6f0*/  PRMT R38, RZ, 0x7610, R38 ;  /* 0x00007610ff267816 */ /* 0x000fc40000000026 */
[C---:B------:R-:W-:Y:S02]  /*d700*/  LOP3.LUT R36, R64.reuse, 0x20, RZ, 0xfc, !PT ;  /* 0x0000002040247812 */ /* 0x040fe400078efcff */
[----:B------:R-:W-:Y:S02]  /*d710*/  ISETP.GE.AND P2, PT, R64, UR26, PT ;  /* 0x0000001a40007c0c */ /* 0x000fe4000bf46270 */
[----:B------:R-:W-:Y:S02]  /*d720*/  ISETP.GE.AND P1, PT, R36, UR26, PT ;  /* 0x0000001a24007c0c */ /* 0x000fe4000bf26270 */
[C---:B------:R-:W-:Y:S02]  /*d730*/  LOP3.LUT R35, R64.reuse, 0x40, RZ, 0xfc, !PT ;  /* 0x0000004040237812 */ /* 0x040fe400078efcff */
[C---:B------:R-:W-:Y:S02]  /*d740*/  LOP3.LUT R34, R64.reuse, 0x60, RZ, 0xfc, !PT ;  /* 0x0000006040227812 */ /* 0x040fe400078efcff */
[----:B------:R-:W-:-:S02]  /*d750*/  LOP3.LUT R33, R64, 0x80, RZ, 0xfc, !PT ;  /* 0x0000008040217812 */ /* 0x000fc400078efcff */
[C---:B------:R-:W-:Y:S02]  /*d760*/  LOP3.LUT R32, R64.reuse, 0xa0, RZ, 0xfc, !PT ;  /* 0x000000a040207812 */ /* 0x040fe400078efcff */
[C---:B------:R-:W-:Y:S01]  /*d770*/  LOP3.LUT R31, R64.reuse, 0xc0, RZ, 0xfc, !PT ;  /* 0x000000c0401f7812 */ /* 0x040fe200078efcff */
[----:B------:R-:W2:Y:S01]  /*d780*/  @!P2 LDG.E.U16 R20, [R124.64] ;  /* 0x0000001c7c14a981 */ /* 0x000ea2000c1e1500 */
[----:B------:R-:W-:Y:S02]  /*d790*/  ISETP.GE.AND P0, PT, R35, UR26, PT ;  /* 0x0000001a23007c0c */ /* 0x000fe4000bf06270 */
[----:B------:R-:W-:Y:S01]  /*d7a0*/  LOP3.LUT R30, R64, 0xe0, RZ, 0xfc, !PT ;  /* 0x000000e0401e7812 */ /* 0x000fe200078efcff */
[----:B------:R-:W3:Y:S01]  /*d7b0*/  @!P1 LDG.E.U16 R21, [R124.64+0x40] ;  /* 0x0000401c7c159981 */ /* 0x000ee2000c1e1500 */
[----:B------:R-:W-:Y:S02]  /*d7c0*/  ISETP.GE.AND P4, PT, R34, UR26, PT ;  /* 0x0000001a22007c0c */ /* 0x000fe4000bf86270 */
[----:B------:R-:W-:-:S02]  /*d7d0*/  LOP3.LUT R29, R64, 0x100, RZ, 0xfc, !PT ;  /* 0x00000100401d7812 */ /* 0x000fc400078efcff */
[----:B------:R-:W-:Y:S02]  /*d7e0*/  ISETP.GE.AND P6, PT, R33, UR26, PT ;  /* 0x0000001a21007c0c */ /* 0x000fe4000bfc6270 */
[----:B------:R-:W-:Y:S02]  /*d7f0*/  ISETP.GE.AND P5, PT, R32, UR26, PT ;  /* 0x0000001a20007c0c */ /* 0x000fe4000bfa6270 */
[----:B------:R-:W-:Y:S01]  /*d800*/  ISETP.GE.AND P3, PT, R31, UR26, PT ;  /* 0x0000001a1f007c0c */ /* 0x000fe2000bf66270 */
[----:B------:R-:W4:Y:S01]  /*d810*/  @!P0 LDG.E.U16 R38, [R124.64+0x80] ;  /* 0x0000801c7c268981 */ /* 0x000f22000c1e1500 */
[----:B------:R-:W-:Y:S02]  /*d820*/  ISETP.GE.AND P2, PT, R30, UR26, PT ;  /* 0x0000001a1e007c0c */ /* 0x000fe4000bf46270 */
[----:B------:R-:W-:Y:S02]  /*d830*/  ISETP.GE.AND P1, PT, R29, UR26, PT ;  /* 0x0000001a1d007c0c */ /* 0x000fe4000bf26270 */
[----:B------:R-:W-:-:S02]  /*d840*/  PRMT R37, RZ, 0x7610, R37 ;  /* 0x00007610ff257816 */ /* 0x000fc40000000025 */
[----:B------:R-:W-:Y:S02]  /*d850*/  PRMT R40, RZ, 0x7610, R40 ;  /* 0x00007610ff287816 */ /* 0x000fe40000000028 */
[----:B------:R-:W-:Y:S02]  /*d860*/  PRMT R39, RZ, 0x7610, R39 ;  /* 0x00007610ff277816 */ /* 0x000fe40000000027 */
[C---:B------:R-:W-:Y:S01]  /*d870*/  LOP3.LUT R28, R64.reuse, 0x120, RZ, 0xfc, !PT ;  /* 0x00000120401c7812 */ /* 0x040fe200078efcff */
[----:B------:R-:W5:Y:S01]  /*d880*/  @!P4 LDG.E.U16 R37, [R124.64+0xc0] ;  /* 0x0000c01c7c25c981 */ /* 0x000f62000c1e1500 */
[----:B------:R-:W-:Y:S02]  /*d890*/  PRMT R42, RZ, 0x7610, R42 ;  /* 0x00007610ff2a7816 */ /* 0x000fe4000000002a */
[----:B------:R-:W-:Y:S01]  /*d8a0*/  LOP3.LUT R27, R64, 0x140, RZ, 0xfc, !PT ;  /* 0x00000140401b7812 */ /* 0x000fe200078efcff */
[----:B------:R-:W5:Y:S01]  /*d8b0*/  @!P6 LDG.E.U16 R40, [R124.64+0x100] ;  /* 0x0001001c7c28e981 */ /* 0x000f62000c1e1500 */
[----:B------:R-:W-:-:S02]  /*d8c0*/  PRMT R41, RZ, 0x7610, R41 ;  /* 0x00007610ff297816 */ /* 0x000fc40000000029 */
[C---:B------:R-:W-:Y:S01]  /*d8d0*/  LOP3.LUT R26, R64.reuse, 0x160, RZ, 0xfc, !PT ;  /* 0x00000160401a7812 */ /* 0x040fe200078efcff */
[----:B------:R-:W5:Y:S01]  /*d8e0*/  @!P5 LDG.E.U16 R39, [R124.64+0x140] ;  /* 0x0001401c7c27d981 */ /* 0x000f62000c1e1500 */
[----:B------:R-:W-:Y:S02]  /*d8f0*/  PRMT R44, RZ, 0x7610, R44 ;  /* 0x00007610ff2c7816 */ /* 0x000fe4000000002c */
[C---:B------:R-:W-:Y:S01]  /*d900*/  LOP3.LUT R25, R64.reuse, 0x180, RZ, 0xfc, !PT ;  /* 0x0000018040197812 */ /* 0x040fe200078efcff */
[----:B------:R-:W5:Y:S01]  /*d910*/  @!P3 LDG.E.U16 R42, [R124.64+0x180] ;  /* 0x0001801c7c2ab981 */ /* 0x000f62000c1e1500 */
[----:B------:R-:W-:Y:S02]  /*d920*/  LOP3.LUT R24, R64, 0x1a0, RZ, 0xfc, !PT ;  /* 0x000001a040187812 */ /* 0x000fe400078efcff */
[----:B------:R-:W-:Y:S01]  /*d930*/  ISETP.GE.AND P0, PT, R28, UR26, PT ;  /* 0x0000001a1c007c0c */ /* 0x000fe2000bf06270 */
[----:B------:R-:W5:Y:S01]  /*d940*/  @!P2 LDG.E.U16 R41, [R124.64+0x1c0] ;  /* 0x0001c01c7c29a981 */ /* 0x000f62000c1e1500 */
[----:B------:R-:W-:-:S02]  /*d950*/  LOP3.LUT R23, R64, 0x1c0, RZ, 0xfc, !PT ;  /* 0x000001c040177812 */ /* 0x000fc400078efcff */
[----:B------:R-:W-:Y:S01]  /*d960*/  ISETP.GE.AND P4, PT, R27, UR26, PT ;  /* 0x0000001a1b007c0c */ /* 0x000fe2000bf86270 */
[----:B------:R-:W5:Y:S01]  /*d970*/  @!P1 LDG.E.U16 R44, [R124.64+0x200] ;  /* 0x0002001c7c2c9981 */ /* 0x000f62000c1e1500 */
        /* <DEDUP_REMOVED lines=45> */
[----:B------:R-:W0:Y:S03]  /*dc50*/  LDS.U16 R20, [R19+0x8] ;  /* 0x0000080013147984 */ /* 0x000e260000000400 */
[----:B------:R-:W-:Y:S02]  /*dc60*/  FSETP.GTU.FTZ.AND P4, PT, R39, 20, PT ;  /* 0x41a000002700780b */ /* 0x000fe40003f9c000 */
[----:B--2---:R-:W-:Y:S01]  /*dc70*/  PRMT R37, RZ, 0x5410, R37 ;  /* 0x00005410ff257816 */ /* 0x004fe20000000025 */
[----:B------:R-:W-:Y:S02]  /*dc80*/  FADD.FTZ R42, R21, UR5 ;  /* 0x00000005152a7e21 */ /* 0x000fe40008010000 */
[----:B------:R-:W1:Y:S02]  /*dc90*/  LDS.U16 R21, [R19+0xa] ;  /* 0x00000a0013157984 */ /* 0x000e640000000400 */
[----:B------:R-:W-:Y:S01]  /*dca0*/  FADD.FTZ R43, R37, UR5 ;  /* 0x00000005252b7e21 */ /* 0x000fe20008010000 */
[----:B------:R-:W-:Y:S01]  /*dcb0*/  FSETP.GTU.FTZ.AND P5, PT, R42, 20, PT ;  /* 0x41a000002a00780b */ /* 0x000fe20003fbc000 */
[----:B------:R-:W-:Y:S01]  /*dcc0*/  LDS.U16 R37, [R19+0xc] ;  /* 0x00000c0013257984 */ /* 0x000fe20000000400 */
[----:B---3--:R-:W-:-:S02]  /*dcd0*/  PRMT R38, RZ, 0x5410, R38 ;  /* 0x00005410ff267816 */ /* 0x008fc40000000026 */
[----:B------:R-:W-:Y:S01]  /*dce0*/  FSETP.GTU.FTZ.AND P0, PT, R43, 20, PT ;  /* 0x41a000002b00780b */ /* 0x000fe20003f1c000 */
[----:B------:R-:W-:Y:S02]  /*dcf0*/  @!P4 FMUL.FTZ R39, R39, -1.4426950216293334961 ;  /* 0xbfb8aa3b2727c820 */ /* 0x000fe40000410000 */
[----:B------:R-:W-:Y:S02]  /*dd00*/  FADD.FTZ R44, R38, UR5 ;  /* 0x00000005262c7e21 */ /* 0x000fe40008010000 */
[----:B------:R2:W-:Y:S01]  /*dd10*/  @!P4 MUFU.EX2 R41, R39 ;  /* 0x000000270029c308 */ /* 0x0005e20000000800 */
[----:B------:R-:W3:Y:S04]  /*dd20*/  LDS.U16 R38, [R19+0xe] ;  /* 0x00000e0013267984 */ /* 0x000ee80000000400 */
[----:B--2---:R-:W2:Y:S01]  /*dd30*/  LDS.U16 R39, [R19+0x10] ;  /* 0x0000100013277984 */ /* 0x004ea20000000400 */
[----:B------:R-:W-:-:S02]  /*dd40*/  @!P5 FMUL.FTZ R42, R42, -1.4426950216293334961 ;  /* 0xbfb8aa3b2a2ad820 */ /* 0x000fc40000410000 */
[----:B------:R-:W-:-:S04]  /*dd50*/  @!P0 FMUL.FTZ R43, R43, -1.4426950216293334961 ;  /* 0xbfb8aa3b2b2b8820 */ /* 0x000fc80000410000 */
[----:B------:R-:W4:Y:S08]  /*dd60*/  @!P5 MUFU.EX2 R42, R42 ;  /* 0x0000002a002ad308 */ /* 0x000f300000000800 */
[----:B------:R-:W5:Y:S01]  /*dd70*/  @!P0 MUFU.EX2 R43, R43 ;  /* 0x0000002b002b8308 */ /* 0x000f620000000800 */
[----:B0-----:R-:W-:Y:S02]  /*dd80*/  PRMT R20, RZ, 0x5410, R20 ;  /* 0x00005410ff147816 */ /* 0x001fe40000000014 */
[----:B-1----:R-:W-:Y:S01]  /*dd90*/  PRMT R21, RZ, 0x5410, R21 ;  /* 0x00005410ff157816 */ /* 0x002fe20000000015 */
[----:B----4-:R-:W-:-:S02]  /*dda0*/  @!P5 FADD.FTZ R42, R42, 1 ;  /* 0x3f8000002a2ad421 */ /* 0x010fc40000010000 */
[----:B------:R-:W-:Y:S02]  /*ddb0*/  FADD.FTZ R20, R20, UR5 ;  /* 0x0000000514147e21 */ /* 0x000fe40008010000 */
[----:B------:R-:W0:Y:S01]  /*ddc0*/  @!P5 MUFU.RCP R45, R42 ;  /* 0x0000002a002dd308 */ /* 0x000e220000001000 */
[----:B-----5:R-:W-:-:S07]  /*ddd0*/  @!P0 FADD.FTZ R43, R43, 1 ;  /* 0x3f8000002b2b8421 */ /* 0x020fce0000010000 */
[----:B------:R-:W1:Y:S01]  /*dde0*/  @!P0 MUFU.RCP R48, R43 ;  /* 0x0000002b00308308 */ /* 0x000e620000001000 */
[----:B------:R-:W-:Y:S01]  /*ddf0*/  FADD.FTZ R21, R21, UR5 ;  /* 0x0000000515157e21 */ /* 0x000fe20008010000 */
[----:B------:R-:W-:Y:S02]  /*de00*/  FSETP.GTU.FTZ.AND P2, PT, R20, 20, PT ;  /* 0x41a000001400780b */ /* 0x000fe40003f5c000 */
[----:B---3--:R-:W-:Y:S02]  /*de10*/  PRMT R38, RZ, 0x5410, R38 ;  /* 0x00005410ff267816 */ /* 0x008fe40000000026 */
[----:B--2---:R-:W-:Y:S02]  /*de20*/  PRMT R39, RZ, 0x5410, R39 ;  /* 0x00005410ff277816 */ /* 0x004fe40000000027 */
[----:B------:R-:W-:Y:S02]  /*de30*/  PRMT R40, RZ, 0x5410, R40 ;  /* 0x00005410ff287816 */ /* 0x000fe40000000028 */
[----:B------:R-:W-:Y:S01]  /*de40*/  FSETP.GTU.FTZ.AND P3, PT, R21, 20, PT ;  /* 0x41a000001500780b */ /* 0x000fe20003f7c000 */
[----:B------:R-:W-:-:S02]  /*de50*/  FADD.FTZ R38, R38, UR5 ;  /* 0x0000000526267e21 */ /* 0x000fc40008010000 */
[----:B------:R-:W-:Y:S02]  /*de60*/  FADD.FTZ R39, R39, UR5 ;  /* 0x0000000527277e21 */ /* 0x000fe40008010000 */
[----:B------:R-:W-:Y:S02]  /*de70*/  FADD.FTZ R40, R40, UR5 ;  /* 0x0000000528287e21 */ /* 0x000fe40008010000 */
[----:B------:R-:W-:Y:S01]  /*de80*/  @!P4 FADD.FTZ R41, R41, 1 ;  /* 0x3f8000002929c421 */ /* 0x000fe20000010000 */
[----:B------:R-:W-:Y:S01]  /*de90*/  FSETP.GTU.FTZ.AND P6, PT, R38, 20, PT ;  /* 0x41a000002600780b */ /* 0x000fe20003fdc000 */
[----:B0-----:R-:W-:Y:S01]  /*dea0*/  @!P5 FMUL.FTZ R80, R80, R45 ;  /* 0x0000002d5050d220 */ /* 0x001fe20000410000 */
[----:B------:R-:W-:Y:S01]  /*deb0*/  FSETP.GTU.FTZ.AND P5, PT, R39, 20, PT ;  /* 0x41a000002700780b */ /* 0x000fe20003fbc000 */
[----:B-1----:R-:W-:Y:S01]  /*dec0*/  @!P0 FMUL.FTZ R79, R79, R48 ;  /* 0x000000304f4f8220 */ /* 0x002fe20000410000 */
[----:B------:R-:W0:Y:S01]  /*ded0*/  @!P4 MUFU.RCP R46, R41 ;  /* 0x00000029002ec308 */ /* 0x000e220000001000 */
[----:B------:R-:W-:Y:S01]  /*dee0*/  @!P2 FMUL.FTZ R20, R20, -1.4426950216293334961 ;  /* 0xbfb8aa3b1414a820 */ /* 0x000fe20000410000 */
[----:B------:R-:W-:Y:S01]  /*def0*/  FSETP.GTU.FTZ.AND P0, PT, R40, 20, PT ;  /* 0x41a000002800780b */ /* 0x000fe20003f1c000 */
[----:B------:R-:W-:Y:S01]  /*df00*/  @!P3 FMUL.FTZ R21, R21, -1.4426950216293334961 ;  /* 0xbfb8aa3b1515b820 */ /* 0x000fe20000410000 */
[----:B------:R-:W-:-:S04]  /*df10*/  PRMT R37, RZ, 0x5410, R37 ;  /* 0x00005410ff257816 */ /* 0x000fc80000000025 */
[----:B------:R-:W1:Y:S01]  /*df20*/  @!P2 MUFU.EX2 R20, R20 ;  /* 0x000000140014a308 */ /* 0x000e620000000800 */
[----:B------:R-:W-:Y:S02]  /*df30*/  FADD.FTZ R37, R37, UR5 ;  /* 0x0000000525257e21 */ /* 0x000fe40008010000 */
[----:B------:R-:W-:Y:S02]  /*df40*/  @!P6 FMUL.FTZ R38, R38, -1.4426950216293334961 ;  /* 0xbfb8aa3b2626e820 */ /* 0x000fe40000410000 */
[----:B------:R-:W-:-:S03]  /*df50*/  @!P5 FMUL.FTZ R39, R39, -1.4426950216293334961 ;  /* 0xbfb8aa3b2727d820 */ /* 0x000fc60000410000 */
[----:B------:R-:W2:Y:S01]  /*df60*/  @!P3 MUFU.EX2 R21, R21 ;  /* 0x000000150015b308 */ /* 0x000ea20000000800 */
[----:B------:R-:W-:Y:S02]  /*df70*/  @!P0 FMUL.FTZ R40, R40, -1.4426950216293334961 ;  /* 0xbfb8aa3b28288820 */ /* 0x000fe40000410000 */
[----:B0-----:R-:W-:Y:S01]  /*df80*/  @!P4 FMUL.FTZ R81, R81, R46 ;  /* 0x0000002e5151c220 */ /* 0x001fe20000410000 */
[----:B------:R-:W-:-:S04]  /*df90*/  FSETP.GTU.FTZ.AND P4, PT, R37, 20, PT ;  /* 0x41a000002500780b */ /* 0x000fc80003f9c000 */
[----:B------:R-:W0:Y:S01]  /*dfa0*/  @!P6 MUFU.EX2 R38, R38 ;  /* 0x000000260026e308 */ /* 0x000e220000000800 */
[----:B------:R-:W-:Y:S01]  /*dfb0*/  FSETP.GTU.FTZ.AND P1, PT, R44, 20, PT ;  /* 0x41a000002c00780b */ /* 0x000fe20003f3c000 */
[----:B-1----:R-:W-:-:S06]  /*dfc0*/  @!P2 FADD.FTZ R20, R20, 1 ;  /* 0x3f8000001414a421 */ /* 0x002fcc0000010000 */
[----:B------:R-:W1:Y:S01]  /*dfd0*/  @!P5 MUFU.EX2 R39, R39 ;  /* 0x000000270027d308 */ /* 0x000e620000000800 */
[----:B--2---:R-:W-:-:S07]  /*dfe0*/  @!P3 FADD.FTZ R21, R21, 1 ;  /* 0x3f8000001515b421 */ /* 0x004fce0000010000 */
[----:B------:R-:W2:Y:S01]  /*dff0*/  @!P0 MUFU.EX2 R40, R40 ;  /* 0x0000002800288308 */ /* 0x000ea20000000800 */
[----:B------:R-:W-:-:S07]  /*e000*/  @!P4 FMUL.FTZ R37, R37, -1.4426950216293334961 ;  /* 0xbfb8aa3b2525c820 */ /* 0x000fce0000410000 */
[----:B------:R-:W3:Y:S01]  /*e010*/  @!P2 MUFU.RCP R20, R20 ;  /* 0x000000140014a308 */ /* 0x000ee20000001000 */
[----:B------:R-:W-:Y:S02]  /*e020*/  @!P1 FMUL.FTZ R44, R44, -1.4426950216293334961 ;  /* 0xbfb8aa3b2c2c9820 */ /* 0x000fe40000410000 */
[----:B0-----:R-:W-:Y:S02]  /*e030*/  @!P6 FADD.FTZ R38, R38, 1 ;  /* 0x3f8000002626e421 */ /* 0x001fe40000010000 */
[----:B-1----:R-:W-:-:S03]  /*e040*/  @!P5 FADD.FTZ R39, R39, 1 ;  /* 0x3f8000002727d421 */ /* 0x002fc60000010000 */
[----:B------:R-:W0:Y:S01]  /*e050*/  @!P3 MUFU.RCP R21, R21 ;  /* 0x000000150015b308 */ /* 0x000e220000001000 */
[----:B--2---:R-:W-:-:S07]  /*e060*/  @!P0 FADD.FTZ R40, R40, 1 ;  /* 0x3f80000028288421 */ /* 0x004fce0000010000 */
[----:B------:R-:W1:Y:S01]  /*e070*/  @!P4 MUFU.EX2 R37, R37 ;  /* 0x000000250025c308 */ /* 0x000e620000000800 */
[----:B---3--:R-:W-:Y:S02]  /*e080*/  @!P2 FMUL.FTZ R77, R77, R20 ;  /* 0x000000144d4da220 */ /* 0x008fe40000410000 */
[----:B------:R-:W2:Y:S05]  /*e090*/  LDS.U16 R20, [R19+0x14] ;  /* 0x0000140013147984 */ /* 0x000eaa0000000400 */
[----:B------:R-:W3:Y:S01]  /*e0a0*/  @!P1 MUFU.EX2 R44, R44 ;  /* 0x0000002c002c9308 */ /* 0x000ee20000000800 */
[----:B0-----:R-:W-:Y:S02]  /*e0b0*/  @!P3 FMUL.FTZ R76, R76, R21 ;  /* 0x000000154c4cb220 */ /* 0x001fe40000410000 */
[----:B------:R-:W0:Y:S05]  /*e0c0*/  LDS.U16 R21, [R19+0x16] ;  /* 0x0000160013157984 */ /* 0x000e2a0000000400 */
[----:B------:R-:W4:Y:S08]  /*e0d0*/  @!P6 MUFU.RCP R38, R38 ;  /* 0x000000260026e308 */ /* 0x000f300000001000 */
[----:B------:R-:W5:Y:S08]  /*e0e0*/  @!P5 MUFU.RCP R39, R39 ;  /* 0x000000270027d308 */ /* 0x000f700000001000 */
[----:B------:R-:W2:Y:S01]  /*e0f0*/  @!P0 MUFU.RCP R40, R40 ;  /* 0x0000002800288308 */ /* 0x000ea20000001000 */
[----:B-1----:R-:W-:-:S02]  /*e100*/  @!P4 FADD.FTZ R37, R37, 1 ;  /* 0x3f8000002525c421 */ /* 0x002fc40000010000 */
[----:B---3--:R-:W-:Y:S02]  /*e110*/  @!P1 FADD.FTZ R44, R44, 1 ;  /* 0x3f8000002c2c9421 */ /* 0x008fe40000010000 */
[----:B----4-:R-:W-:Y:S02]  /*e120*/  @!P6 FMUL.FTZ R73, R73, R38 ;  /* 0x000000264949e220 */ /* 0x010fe40000410000 */
[----:B------:R-:W-:Y:S01]  /*e130*/  LDS.U16 R38, [R19+0x1a] ;  /* 0x00001a0013267984 */ /* 0x000fe20000000400 */
[----:B------:R1:W3:Y:S01]  /*e140*/  @!P4 MUFU.RCP R42, R37 ;  /* 0x00000025002ac308 */ /* 0x0002e20000001000 */
[----:B-----5:R-:W-:Y:S02]  /*e150*/  @!P5 FMUL.FTZ R72, R72, R39 ;  /* 0x000000274848d220 */ /* 0x020fe40000410000 */
[----:B------:R-:W-:Y:S01]  /*e160*/  LDS.U16 R39, [R19+0x1c] ;  /* 0x00001c0013277984 */ /* 0x000fe20000000400 */
[----:B--2---:R-:W-:-:S03]  /*e170*/  @!P0 FMUL.FTZ R71, R71, R40 ;  /* 0x0000002847478220 */ /* 0x004fc60000410000 */
[----:B-1----:R-:W1:Y:S01]  /*e180*/  LDS.U16 R37, [R19+0x18] ;  /* 0x0000180013257984 */ /* 0x002e620000000400 */
[----:B------:R-:W2:Y:S03]  /*e190*/  @!P1 MUFU.RCP R41, R44 ;  /* 0x0000002c00299308 */ /* 0x000ea60000001000 */
[----:B------:R-:W4:Y:S01]  /*e1a0*/  LDS.U16 R40, [R19+0x1e] ;  /* 0x00001e0013287984 */ /* 0x000f220000000400 */
[----:B------:R-:W-:-:S03]  /*e1b0*/  F2FP.BF16.PACK_AB R82, R83, R82 ;  /* 0x000000525352723e */ /* 0x000fc600000010ff */
[----:B------:R-:W-:Y:S01]  /*e1c0*/  BAR.SYNC.DEFER_BLOCKING 0x0 ;  /* 0x0000000000007b1d */ /* 0x000fe20000010000 */
[----:B------:R-:W-:Y:S02]  /*e1d0*/  F2FP.BF16.PACK_AB R84, R85, R84 ;  /* 0x000000545554723e */ /* 0x000fe400000010ff */
[----:B------:R-:W-:Y:S01]  /*e1e0*/  F2FP.BF16.PACK_AB R86, R87, R86 ;  /* 0x000000565756723e */ /* 0x000fe200000010ff */
[----:B---3--:R-:W-:Y:S01]  /*e1f0*/  @!P4 FMUL.FTZ R75, R75, R42 ;  /* 0x0000002a4b4bc220 */ /* 0x008fe20000410000 */
[----:B------:R-:W-:Y:S01]  /*e200*/  F2FP.BF16.PACK_AB R88, R89, R88 ;  /* 0x000000585958723e */ /* 0x000fe200000010ff */
[----:B--2---:R-:W-:Y:S01]  /*e210*/  @!P1 FMUL.FTZ R78, R78, R41 ;  /* 0x000000294e4e9220 */ /* 0x004fe20000410000 */
[----:B------:R-:W-:Y:S02]  /*e220*/  PRMT R41, R82, 0x7632, R41 ;  /* 0x0000763252297816 */ /* 0x000fe40000000029 */
[----:B------:R-:W-:Y:S02]  /*e230*/  PRMT R42, R84, 0x7632, R42 ;  /* 0x00007632542a7816 */ /* 0x000fe4000000002a */
[----:B------:R-:W-:-:S02]  /*e240*/  PRMT R43, R86, 0x7632, R43 ;  /* 0x00007632562b7816 */ /* 0x000fc4000000002b */
[----:B------:R-:W-:Y:S02]  /*e250*/  F2FP.BF16.PACK_AB R92, R93, R92 ;  /* 0x0000005c5d5c723e */ /* 0x000fe400000010ff */
[----:B------:R-:W-:Y:S02]  /*e260*/  ISETP.NE.AND P6, PT, R0, RZ, PT ;  /* 0x000000ff0000720c */ /* 0x000fe40003fc5270 */
[----:B------:R-:W-:Y:S02]  /*e270*/  F2FP.BF16.PACK_AB R90, R91, R90 ;  /* 0x0000005a5b5a723e */ /* 0x000fe400000010ff */
[----:B------:R-:W-:Y:S01]  /*e280*/  F2FP.BF16.PACK_AB R94, R95, R94 ;  /* 0x0000005e5f5e723e */ /* 0x000fe200000010ff */
[----:B------:R2:W-:Y:S01]  /*e290*/  STS.U16 [R19+0x2], R41 ;  /* 0x0000022913007388 */ /* 0x0005e20000000400 */
[----:B------:R-:W-:Y:S02]  /*e2a0*/  F2FP.BF16.PACK_AB R96, R97, R96 ;  /* 0x000000606160723e */ /* 0x000fe400000010ff */
[----:B------:R-:W-:Y:S01]  /*e2b0*/  PRMT R20, RZ, 0x5410, R20 ;  /* 0x00005410ff147816 */ /* 0x000fe20000000014 */
[----:B------:R3:W-:Y:S01]  /*e2c0*/  STS.U16 [R19+0x6], R42 ;  /* 0x0000062a13007388 */ /* 0x0007e20000000400 */
[----:B------:R-:W-:-:S02]  /*e2d0*/  PRMT R44, R90, 0x7632, R44 ;  /* 0x000076325a2c7816 */ /* 0x000fc4000000002c */
[----:B--2---:R-:W-:Y:S01]  /*e2e0*/  PRMT R41, R88, 0x7632, R41 ;  /* 0x0000763258297816 */ /* 0x004fe20000000029 */
[----:B------:R2:W-:Y:S01]  /*e2f0*/  STS.U16 [R19+0xa], R43 ;  /* 0x00000a2b13007388 */ /* 0x0005e20000000400 */
[----:B------:R-:W-:Y:S02]  /*e300*/  PRMT R47, R96, 0x7632, R47 ;  /* 0x00007632602f7816 */ /* 0x000fe4000000002f */
[----:B---3--:R-:W-:Y:S01]  /*e310*/  PRMT R42, R92, 0x7632, R42 ;  /* 0x000076325c2a7816 */ /* 0x008fe2000000002a */
[----:B------:R3:W-:Y:S01]  /*e320*/  STS.U16 [R19+0xe], R41 ;  /* 0x00000e2913007388 */ /* 0x0007e20000000400 */
[----:B0-----:R-:W-:Y:S02]  /*e330*/  PRMT R21, RZ, 0x5410, R21 ;  /* 0x00005410ff157816 */ /* 0x001fe40000000015 */
[----:B------:R-:W-:Y:S02]  /*e340*/  MOV R45, UR25 ;  /* 0x00000019002d7c02 */ /* 0x000fe40008000f00 */
[----:B--2---:R-:W-:-:S02]  /*e350*/  PRMT R43, R94, 0x7632, R43 ;  /* 0x000076325e2b7816 */ /* 0x004fc4000000002b */
[----:B------:R-:W-:Y:S01]  /*e360*/  SHF.R.S32.HI R46, RZ, 0x1f, R64 ;  /* 0x0000001fff2e7819 */ /* 0x000fe20000011440 */
[----:B---3--:R-:W-:Y:S01]  /*e370*/  FADD.FTZ R41, R20, UR5 ;  /* 0x0000000514297e21 */ /* 0x008fe20008010000 */
[----:B------:R-:W-:Y:S01]  /*e380*/  IADD3 R20, P4, R64, UR25, RZ ;  /* 0x0000001940147c10 */ /* 0x000fe2000ff9e0ff */
[----:B------:R0:W-:Y:S01]  /*e390*/  STS.U16 [R19+0x16], R42 ;  /* 0x0000162a13007388 */ /* 0x0001e20000000400 */
[----:B------:R-:W-:-:S03]  /*e3a0*/  MOV R52, UR26 ;  /* 0x0000001a00347c02 */ /* 0x000fc60008000f00 */
[----:B------:R-:W-:Y:S04]  /*e3b0*/  STS.U16 [R19], R82 ;  /* 0x0000005213007388 */ /* 0x000fe80000000400 */
[----:B------:R-:W-:Y:S01]  /*e3c0*/  STS.U16 [R19+0x4], R84 ;  /* 0x0000045413007388 */ /* 0x000fe20000000400 */
[----:B0-----:R-:W-:Y:S01]  /*e3d0*/  FADD.FTZ R42, R21, UR5 ;  /* 0x00000005152a7e21 */ /* 0x001fe20008010000 */
[----:B------:R-:W-:Y:S02]  /*e3e0*/  LEA.HI.X.SX32 R21, R45, R46, 0x1, P4 ;  /* 0x0000002e2d157211 */ /* 0x000fe400020f0eff */
        /* <DEDUP_REMOVED lines=29> */
[----:B------:R-:W-:-:S03]  /*e5c0*/  PRMT R38, RZ, 0x5410, R38 ;  /* 0x00005410ff267816 */ /* 0x000fc60000000026 */
[----:B0-----:R-:W-:Y:S02]  /*e5d0*/  FADD.FTZ R43, R37, UR5 ;  /* 0x00000005252b7e21 */ /* 0x001fe40008010000 */
[----:B------:R-:W-:Y:S01]  /*e5e0*/  FADD.FTZ R44, R38, UR5 ;  /* 0x00000005262c7e21 */ /* 0x000fe20008010000 */
[----:B------:R-:W-:Y:S02]  /*e5f0*/  FSETP.GTU.FTZ.AND P0, PT, R41, 20, PT ;  /* 0x41a000002900780b */ /* 0x000fe40003f1c000 */
[----:B------:R-:W-:Y:S02]  /*e600*/  FSETP.GTU.FTZ.AND P1, PT, R42, 20, PT ;  /* 0x41a000002a00780b */ /* 0x000fe40003f3c000 */
[----:B------:R-:W-:Y:S02]  /*e610*/  FSETP.GTU.FTZ.AND P2, PT, R43, 20, PT ;  /* 0x41a000002b00780b */ /* 0x000fe40003f5c000 */
[----:B------:R-:W-:Y:S01]  /*e620*/  FSETP.GTU.FTZ.AND P3, PT, R44, 20, PT ;  /* 0x41a000002c00780b */ /* 0x000fe20003f7c000 */
[----:B------:R-:W0:Y:S01]  /*e630*/  LDS R95, [0x420] ;  /* 0x00042000ff5f7984 */ /* 0x000e220000000800 */
[----:B------:R-:W-:-:S02]  /*e640*/  PRMT R39, RZ, 0x5410, R39 ;  /* 0x00005410ff277816 */ /* 0x000fc40000000027 */
[----:B----4-:R-:W-:-:S03]  /*e650*/  PRMT R40, RZ, 0x5410, R40 ;  /* 0x00005410ff287816 */ /* 0x010fc60000000028 */
[----:B------:R-:W-:Y:S02]  /*e660*/  @!P0 FMUL.FTZ R37, R41, -1.4426950216293334961 ;  /* 0xbfb8aa3b29258820 */ /* 0x000fe40000410000 */
[----:B------:R-:W-:Y:S02]  /*e670*/  FADD.FTZ R48, R39, UR5 ;  /* 0x0000000527307e21 */ /* 0x000fe40008010000 */
[----:B------:R-:W-:Y:S02]  /*e680*/  FADD.FTZ R50, R40, UR5 ;  /* 0x0000000528327e21 */ /* 0x000fe40008010000 */
[----:B------:R-:W-:Y:S02]  /*e690*/  @!P1 FMUL.FTZ R38, R42, -1.4426950216293334961 ;  /* 0xbfb8aa3b2a269820 */ /* 0x000fe40000410000 */
[----:B------:R-:W-:Y:S02]  /*e6a0*/  @!P2 FMUL.FTZ R39, R43, -1.4426950216293334961 ;  /* 0xbfb8aa3b2b27a820 */ /* 0x000fe40000410000 */
[----:B------:R-:W-:Y:S01]  /*e6b0*/  @!P3 FMUL.FTZ R40, R44, -1.4426950216293334961 ;  /* 0xbfb8aa3b2c28b820 */ /* 0x000fe20000410000 */
[----:B------:R-:W1:Y:S01]  /*e6c0*/  @!P0 MUFU.EX2 R37, R37 ;  /* 0x0000002500258308 */ /* 0x000e620000000800 */
[----:B------:R-:W-:-:S02]  /*e6d0*/  FSETP.GTU.FTZ.AND P5, PT, R50, 20, PT ;  /* 0x41a000003200780b */ /* 0x000fc40003fbc000 */
[----:B------:R-:W-:-:S05]  /*e6e0*/  FSETP.GTU.FTZ.AND P4, PT, R48, 20, PT ;  /* 0x41a000003000780b */ /* 0x000fca0003f9c000 */
[----:B------:R-:W2:Y:S08]  /*e6f0*/  @!P1 MUFU.EX2 R38, R38 ;  /* 0x0000002600269308 */ /* 0x000eb00000000800 */
[----:B------:R-:W3:Y:S08]  /*e700*/  @!P2 MUFU.EX2 R39, R39 ;  /* 0x000000270027a308 */ /* 0x000ef00000000800 */
[----:B------:R-:W4:Y:S01]  /*e710*/  @!P3 MUFU.EX2 R40, R40 ;  /* 0x000000280028b308 */ /* 0x000f220000000800 */
[----:B------:R-:W-:-:S02]  /*e720*/  @!P5 FMUL.FTZ R43, R50, -1.4426950216293334961 ;  /* 0xbfb8aa3b322bd820 */ /* 0x000fc40000410000 */
[----:B-1----:R-:W-:Y:S01]  /*e730*/  @!P0 FADD.FTZ R37, R37, 1 ;  /* 0x3f80000025258421 */ /* 0x002fe20000010000 */
[----:B0-----:R-:W-:Y:S01]  /*e740*/  ISETP.GE.AND P6, PT, R64, R95, PT ;  /* 0x0000005f4000720c */ /* 0x001fe20003fc6270 */
[----:B------:R-:W-:Y:S02]  /*e750*/  @!P4 FMUL.FTZ R41, R48, -1.4426950216293334961 ;  /* 0xbfb8aa3b3029c820 */ /* 0x000fe40000410000 */
[----:B--2---:R-:W-:Y:S02]  /*e760*/  @!P1 FADD.FTZ R38, R38, 1 ;  /* 0x3f80000026269421 */ /* 0x004fe40000010000 */
[----:B---3--:R-:W-:Y:S01]  /*e770*/  @!P2 FADD.FTZ R39, R39, 1 ;  /* 0x3f8000002727a421 */ /* 0x008fe20000010000 */
[----:B------:R-:W-:Y:S01]  /*e780*/  UIMAD UR7, UR13, UR8, URZ ;  /* 0x000000080d0772a4 */ /* 0x000fe2000f8e023f */
[----:B------:R0:W1:Y:S01]  /*e790*/  @!P4 MUFU.EX2 R42, R41 ;  /* 0x00000029002ac308 */ /* 0x0000620000000800 */
[----:B----4-:R-:W-:-:S07]  /*e7a0*/  @!P3 FADD.FTZ R40, R40, 1 ;  /* 0x3f8000002828b421 */ /* 0x010fce0000010000 */
[----:B------:R-:W2:Y:S01]  /*e7b0*/  @!P5 MUFU.EX2 R43, R43 ;  /* 0x0000002b002bd308 */ /* 0x000ea20000000800 */
[----:B------:R-:W-:Y:S02]  /*e7c0*/  UIMAD UR25, UR12, UR9, UR7 ;  /* 0x000000090c1972a4 */ /* 0x000fe4000f8e0207 */
[----:B------:R-:W-:-:S05]  /*e7d0*/  UIMAD UR7, UR13, UR38, URZ ;  /* 0x000000260d0772a4 */ /* 0x000fca000f8e023f */
[----:B------:R-:W3:Y:S01]  /*e7e0*/  @!P0 MUFU.RCP R37, R37 ;  /* 0x0000002500258308 */ /* 0x000ee20000001000 */
        /* <DEDUP_REMOVED lines=21> */
.L_x_8601:
[----:B-1234-:R-:W-:Y:S05]  /*e940*/  BSYNC B0 ;  /* 0x0000000000007941 */ /* 0x01efea0003800000 */
.L_x_8600:
[----:B------:R-:W2:Y:S01]  /*e950*/  LDL.LU R52, [R1+0x14] ;  /* 0x0000140001347983 */ /* 0x000ea20000300800 */
[----:B------:R-:W-:Y:S01]  /*e960*/  ULDC UR25, c[0x0][0x174] ;  /* 0x00005d0000197ab9 */ /* 0x000fe20000000800 */
[----:B------:R-:W-:Y:S01]  /*e970*/  @!P4 FADD.FTZ R42, R42, 1 ;  /* 0x3f8000002a2ac421 */ /* 0x000fe20000010000 */
[----:B------:R-:W-:Y:S01]  /*e980*/  UIADD3 UR25, UR6, -UR25, URZ ;  /* 0x8000001906197290 */ /* 0x000fe2000fffe03f */
[----:B------:R-:W-:Y:S01]  /*e990*/  @!P5 FADD.FTZ R43, R43, 1 ;  /* 0x3f8000002b2bd421 */ /* 0x000fe20000010000 */
[----:B------:R-:W-:Y:S01]  /*e9a0*/  ULDC.64 UR38, c[0x0][0x2e0] ;  /* 0x0000b80000267ab9 */ /* 0x000fe20000000a00 */
        /* <DEDUP_REMOVED lines=80> */
[----:B------:R-:W-:Y:S01]  /*eeb0*/  STS.U16 [R19+0x4], R78 ;  /* 0x0000044e13007388 */ /* 0x000fe20000000400 */
[----:B------:R-:W-:Y:S01]  /*eec0*/  F2FP.BF16.PACK_AB R77, R76, R77 ;  /* 0x0000004d4c4d723e */ /* 0x000fe200000010ff */
[----:B------:R-:W-:Y:S01]  /*eed0*/  FADD.FTZ R76, R37, R76 ;  /* 0x0000004c254c7221 */ /* 0x000fe20000010000 */
[----:B------:R-:W-:Y:S01]  /*eee0*/  F2FP.BF16.PACK_AB R40, R68, R70 ;  /* 0x000000464428723e */ /* 0x000fe200000010ff */
[----:B------:R1:W-:Y:S01]  /*eef0*/  STS.U16 [R19+0x6], R42 ;  /* 0x0000062a13007388 */ /* 0x0003e20000000400 */
[----:B------:R-:W-:Y:S01]  /*ef00*/  PRMT R43, R77, 0x7632, R43 ;  /* 0x000076324d2b7816 */ /* 0x000fe2000000002b */
[----:B------:R-:W-:Y:S01]  /*ef10*/  FADD.FTZ R76, R76, R75 ;  /* 0x0000004b4c4c7221 */ /* 0x000fe20000010000 */
[----:B0-----:R-:W-:Y:S01]  /*ef20*/  PRMT R41, R38, 0x7632, R41 ;  /* 0x0000763226297816 */ /* 0x001fe20000000029 */
[----:B------:R-:W-:Y:S01]  /*ef30*/  STS.U16 [R19+0x8], R77 ;  /* 0x0000084d13007388 */ /* 0x000fe20000000400 */
[----:B------:R-:W-:Y:S01]  /*ef40*/  F2FP.BF16.PACK_AB R38, R62, R63 ;  /* 0x0000003f3e26723e */ /* 0x000fe200000010ff */
[----:B------:R-:W-:-:S02]  /*ef50*/  FADD.FTZ R73, R76, R73 ;  /* 0x000000494c497221 */ /* 0x000fc40000010000 */
[----:B------:R-:W-:Y:S01]  /*ef60*/  STS.U16 [R19+0xa], R43 ;  /* 0x00000a2b13007388 */ /* 0x000fe20000000400 */
[----:B------:R-:W-:Y:S01]  /*ef70*/  PRMT R48, R38, 0x7610, R48 ;  /* 0x0000761026307816 */ /* 0x000fe20000000030 */
[----:B------:R-:W-:Y:S01]  /*ef80*/  FADD.FTZ R72, R73, R72 ;  /* 0x0000004849487221 */ /* 0x000fe20000010000 */
[----:B-1----:R-:W-:Y:S01]  /*ef90*/  PRMT R42, R40, 0x7632, R42 ;  /* 0x00007632282a7816 */ /* 0x002fe2000000002a */
[----:B------:R-:W-:Y:S01]  /*efa0*/  STS.U16 [R19+0xe], R41 ;  /* 0x00000e2913007388 */ /* 0x000fe20000000400 */
[----:B------:R-:W-:Y:S01]  /*efb0*/  PRMT R49, R38, 0x7632, R49 ;  /* 0x0000763226317816 */ /* 0x000fe20000000031 */
[----:B------:R-:W-:Y:S01]  /*efc0*/  FADD.FTZ R71, R72, R71 ;  /* 0x0000004748477221 */ /* 0x000fe20000010000 */
[----:B------:R-:W-:Y:S01]  /*efd0*/  MOV R38, UR26 ;  /* 0x0000001a00267c02 */ /* 0x000fe20008000f00 */
[----:B------:R-:W-:Y:S02]  /*efe0*/  STS.U16 [R19+0x14], R40 ;  /* 0x0000142813007388 */ /* 0x000fe40000000400 */
[----:B------:R-:W-:-:S02]  /*eff0*/  FADD.FTZ R71, R71, R70 ;  /* 0x0000004647477221 */ /* 0x000fc40000010000 */
[----:B------:R-:W-:Y:S02]  /*f000*/  STS.U16 [R19+0x16], R42 ;  /* 0x0000162a13007388 */ /* 0x000fe40000000400 */
[----:B------:R-:W-:Y:S02]  /*f010*/  FADD.FTZ R68, R71, R68 ;  /* 0x0000004447447221 */ /* 0x000fe40000010000 */
[----:B------:R-:W-:Y:S02]  /*f020*/  STS.U16 [R19+0x18], R48 ;  /* 0x0000183013007388 */ /* 0x000fe40000000400 */
[----:B------:R-:W-:Y:S02]  /*f030*/  FADD.FTZ R63, R68, R63 ;  /* 0x0000003f443f7221 */ /* 0x000fe40000010000 */
        /* <DEDUP_REMOVED lines=43> */
.L_x_8603:
[----:B------:R-:W-:Y:S05]  /*f2f0*/  BSYNC B0 ;  /* 0x0000000000007941 */ /* 0x000fea0003800000 */
.L_x_8602:
[----:B------:R-:W-:Y:S01]  /*f300*/  ULDC.64 UR26, c[0x0][0x300] ;  /* 0x0000c000001a7ab9 */ /* 0x000fe20000000a00 */
[----:B------:R-:W-:Y:S01]  /*f310*/  LEA R4, P0, R8, c[0x0][0x340], 0x1 ;  /* 0x0000d00008047a11 */ /* 0x000fe200078008ff */
        /* <DEDUP_REMOVED lines=54> */
.L_x_8487:
        /* <DEDUP_REMOVED lines=27> */
.L_x_8606:
[----:B-1----:R-:W-:Y:S05]  /*f830*/  BSYNC B0 ;  /* 0x0000000000007941 */ /* 0x002fea0003800000 */
.L_x_8605:
        /* <DEDUP_REMOVED lines=26> */
.L_x_8608:
[----:B------:R-:W3:Y:S02]  /*f9e0*/  S2R R11, SR_TID.X ;  /* 0x00000000000b7919 */ /* 0x000ee40000002100 */
.L_x_8609:
[----:B-1----:R-:W-:Y:S05]  /*f9f0*/  BSYNC B0 ;  /* 0x0000000000007941 */ /* 0x002fea0003800000 */
.L_x_8607:
        /* <DEDUP_REMOVED lines=12> */
.L_x_8610:
        /* <DEDUP_REMOVED lines=32> */
.L_x_8611:
        /* <DEDUP_REMOVED lines=12> */
.L_x_14694:


//--------------------- .text._Z25selective_scan_bwd_kernelI32Selective_Scan_bwd_kernel_traitsILi32ELi16ELb0ELb0ELb1ELb1ELb1EN3c108BFloat16ENS1_7complexIfEEEEv12SSMParamsBwd --------------------------
	.section	.text._Z25selective_scan_bwd_kernelI32Selective_Scan_bwd_kernel_traitsILi32ELi16ELb0ELb0ELb1ELb1ELb1EN3c108BFloat16ENS1_7complexIfEEEEv12SSMParamsBwd,"ax",@progbits
	.sectioninfo	@"SHI_REGISTERS=255"
	.align	128
        .global         _Z25selective_scan_bwd_kernelI32Selective_Scan_bwd_kernel_traitsILi32ELi16ELb0ELb0ELb1ELb1ELb1EN3c108BFloat16ENS1_7complexIfEEEEv12SSMParamsBwd
        .type           _Z25selective_scan_bwd_kernelI32Selective_Scan_bwd_kernel_traitsILi32ELi16ELb0ELb0ELb1ELb1ELb1EN3c108BFloat16ENS1_7complexIfEEEEv12SSMParamsBwd,@function
        .size           _Z25selective_scan_bwd_kernelI32Selective_Scan_bwd_kernel_traitsILi32ELi16ELb0ELb0ELb1ELb1ELb1EN3c108BFloat16ENS1_7complexIfEEEEv12SSMParamsBwd,(.L_x_14695 - _Z25selective_scan_bwd_kernelI32Selective_Scan_bwd_kernel_traitsILi32ELi16ELb0ELb0ELb1ELb1ELb1EN3c108BFloat16ENS1_7complexIfEEEEv12SSMParamsBwd)
        .other          _Z25selective_scan_bwd_kernelI32Selective_Scan_bwd_kernel_traitsILi32ELi16ELb0ELb0ELb1ELb1ELb1EN3c108BFloat16ENS1_7complexIfEEEEv12SSMParamsBwd,@"STO_CUDA_ENTRY STV_DEFAULT"
_Z25selective_scan_bwd_kernelI32Selective_Scan_bwd_kernel_traitsILi32ELi16ELb0ELb0ELb1ELb1ELb1EN3c108BFloat16ENS1_7complexIfEEEEv12SSMParamsBwd:
.text._Z25selective_scan_bwd_kernelI32Selective_Scan_bwd_kernel_traitsILi32ELi16ELb0ELb0ELb1ELb1ELb1EN3c108BFloat16ENS1_7complexIfEEEEv12SSMParamsBwd:
        /* <DEDUP_REMOVED lines=163> */
.L_x_8734:
        /* <DEDUP_REMOVED lines=10> */
[----:B------:R-:W-:-:S02]  /*0ad0*/  LOP3.LUT R18, R105, 0x20, RZ, 0xfc, !PT ;  /* 0x0000002069127812 */ /* 0x000fc400078efcff */
[C---:B------:R-:W-:Y:S02]  /*0ae0*/  LOP3.LUT R19, R105.reuse, 0x40, RZ, 0xfc, !PT ;  /* 0x0000004069137812 */ /* 0x040fe400078efcff */
[C---:B------:R-:W-:Y:S02]  /*0af0*/  LOP3.LUT R0, R105.reuse, 0x60, RZ, 0xfc, !PT ;  /* 0x0000006069007812 */ /* 0x040fe400078efcff */
[C---:B------:R-:W-:Y:S02]  /*0b00*/  ISETP.GE.AND P0, PT, R105.reuse, UR39, PT ;  /* 0x0000002769007c0c */ /* 0x040fe4000bf06270 */
[C---:B------:R-:W-:Y:S02]  /*0b10*/  LOP3.LUT R6, R105.reuse, 0x80, RZ, 0xfc, !PT ;  /* 0x0000008069067812 */ /* 0x040fe400078efcff */
[----:B------:R-:W-:Y:S02]  /*0b20*/  LOP3.LUT R7, R105, 0xa0, RZ, 0xfc, !PT ;  /* 0x000000a069077812 */ /* 0x000fe400078efcff */
[----:B------:R-:W-:-:S02]  /*0b30*/  ISETP.GE.AND P1, PT, R19, UR39, PT ;  /* 0x0000002713007c0c */ /* 0x000fc4000bf26270 */
        /* <DEDUP_REMOVED lines=60> */
[----:B------:R-:W-:Y:S02]  /*0f00*/  IADD3 R41, R106, 0x80, RZ ;  /* 0x000000806a297810 */ /* 0x000fe40007ffe0ff */
[----:B------:R-:W-:-:S02]  /*0f10*/  LEA.HI.SX32 R35, R35, R106, 0x1b ;  /* 0x0000006a23237211 */ /* 0x000fc400078fdaff */
[-C--:B------:R-:W-:Y:S02]  /*0f20*/  LEA.HI.SX32 R37, R37, R106.reuse, 0x1b ;  /* 0x0000006a25257211 */ /* 0x080fe400078fdaff */
[C---:B-1----:R-:W-:Y:S02]  /*0f30*/  IADD3 R3, R106.reuse, 0xc0, RZ ;  /* 0x000000c06a037810 */ /* 0x042fe40007ffe0ff */
[-C--:B------:R-:W-:Y:S02]  /*0f40*/  LEA.HI.SX32 R39, R39, R106.reuse, 0x1b ;  /* 0x0000006a27277211 */ /* 0x080fe400078fdaff */
[----:B------:R-:W-:Y:S02]  /*0f50*/  LEA.HI.SX32 R41, R41, R106, 0x1b ;  /* 0x0000006a29297211 */ /* 0x000fe400078fdaff */
[----:B------:R-:W-:Y:S02]  /*0f60*/  IADD3 R43, R106, 0xa0, RZ ;  /* 0x000000a06a2b7810 */ /* 0x000fe40007ffe0ff */
[----:B------:R-:W-:-:S02]  /*0f70*/  SHF.L.U32 R103, R35, 0x1, RZ ;  /* 0x0000000123677819 */ /* 0x000fc400000006ff */
[----:B------:R-:W-:Y:S02]  /*0f80*/  SHF.L.U32 R102, R37, 0x1, RZ ;  /* 0x0000000125667819 */ /* 0x000fe400000006ff */
[----:B------:R-:W-:Y:S02]  /*0f90*/  IADD3 R35, R106, 0x100, RZ ;  /* 0x000001006a237810 */ /* 0x000fe40007ffe0ff */
[-C--:B------:R-:W-:Y:S02]  /*0fa0*/  LEA.HI.SX32 R3, R3, R106.reuse, 0x1b ;  /* 0x0000006a03037211 */ /* 0x080fe400078fdaff */
[----:B------:R-:W-:Y:S02]  /*0fb0*/  SHF.L.U32 R101, R39, 0x1, RZ ;  /* 0x0000000127657819 */ /* 0x000fe400000006ff */
[----:B------:R-:W-:Y:S02]  /*0fc0*/  SHF.L.U32 R100, R41, 0x1, RZ ;  /* 0x0000000129647819 */ /* 0x000fe400000006ff */
[----:B------:R-:W-:-:S02]  /*0fd0*/  LEA.HI.SX32 R43, R43, R106, 0x1b ;  /* 0x0000006a2b2b7211 */ /* 0x000fc400078fdaff */
[C---:B------:R-:W-:Y:S02]  /*0fe0*/  IADD3 R37, R106.reuse, 0x120, RZ ;  /* 0x000001206a257810 */ /* 0x040fe40007ffe0ff */
[C---:B------:R-:W-:Y:S02]  /*0ff0*/  IADD3 R39, R106.reuse, 0x140, RZ ;  /* 0x000001406a277810 */ /* 0x040fe40007ffe0ff */
[----:B------:R-:W-:Y:S02]  /*1000*/  LEA.HI.SX32 R35, R35, R106, 0x1b ;  /* 0x0000006a23237211 */ /* 0x000fe400078fdaff */
[----:B------:R-:W-:Y:S02]  /*1010*/  SHF.L.U32 R98, R3, 0x1, RZ ;  /* 0x0000000103627819 */ /* 0x000fe400000006ff */
[----:B------:R-:W-:Y:S02]  /*1020*/  IADD3 R3, R106, 0x160, RZ ;  /* 0x000001606a037810 */ /* 0x000fe40007ffe0ff */
[----:B------:R-:W-:-:S02]  /*1030*/  SHF.L.U32 R99, R43, 0x1, RZ ;  /* 0x000000012b637819 */ /* 0x000fc400000006ff */
[-C--:B------:R-:W-:Y:S02]  /*1040*/  LEA.HI.SX32 R37, R37, R106.reuse, 0x1b ;  /* 0x0000006a25257211 */ /* 0x080fe400078fdaff */
[-C--:B------:R-:W-:Y:S02]  /*1050*/  LEA.HI.SX32 R39, R39, R106.reuse, 0x1b ;  /* 0x0000006a27277211 */ /* 0x080fe400078fdaff */
[----:B------:R-:W-:Y:S02]  /*1060*/  SHF.L.U32 R96, R35, 0x1, RZ ;  /* 0x0000000123607819 */ /* 0x000fe400000006ff */
[----:B------:R-:W-:Y:S02]  /*1070*/  IADD3 R35, R106, 0x1e0, RZ ;  /* 0x000001e06a237810 */ /* 0x000fe40007ffe0ff */
[----:B------:R-:W-:Y:S02]  /*1080*/  LEA.HI.SX32 R3, R3, R106, 0x1b ;  /* 0x0000006a03037211 */ /* 0x000fe400078fdaff */
        /* <DEDUP_REMOVED lines=18> */
[----:B------:R-:W-:Y:S02]  /*11b0*/  PRMT R3, RZ, 0x7610, R3 ;  /* 0x00007610ff037816 */ /* 0x000fe40000000003 */
[----:B------:R-:W-:Y:S01]  /*11c0*/  PRMT R2, RZ, 0x7610, R2 ;  /* 0x00007610ff027816 */ /* 0x000fe20000000002 */
        /* <DEDUP_REMOVED lines=11> */
[----:B------:R-:W-:Y:S01]  /*1280*/  STS.U16 [R99+0x140], R22 ;  /* 0x0001401663007388 */ /* 0x000fe20000000400 */
[-C--:B------:R-:W-:Y:S02]  /*1290*/  LEA.HI.SX32 R21, R21, R106.reuse, 0x1b ;  /* 0x0000006a15157211 */ /* 0x080fe400078fdaff */
[----:B--2---:R-:W-:Y:S02]  /*12a0*/  IADD3 R23, R106, 0x1c0, RZ ;  /* 0x000001c06a177810 */ /* 0x004fe40007ffe0ff */
[----:B------:R-:W-:Y:S02]  /*12b0*/  SHF.L.U32 R92, R5, 0x1, RZ ;  /* 0x00000001055c7819 */ /* 0x000fe400000006ff */
[----:B------:R-:W-:Y:S01]  /*12c0*/  LEA.HI.SX32 R23, R23, R106, 0x1b ;  /* 0x0000006a17177211 */ /* 0x000fe200078fdaff */
[----:B------:R-:W-:Y:S01]  /*12d0*/  STS.U16 [R98+0x180], R25 ;  /* 0x0001801962007388 */ /* 0x000fe20000000400 */
[----:B------:R-:W-:-:S03]  /*12e0*/  SHF.L.U32 R91, R21, 0x1, RZ ;  /* 0x00000001155b7819 */ /* 0x000fc600000006ff */
        /* <DEDUP_REMOVED lines=30> */
[----:B------:R-:W-:-:S04]  /*14d0*/  LEA R20, P1, R105, UR20, 0x1 ;  /* 0x0000001469147c11 */ /* 0x000fc8000f8208ff */
[----:B------:R-:W-:Y:S01]  /*14e0*/  LEA.HI.X R21, R105, UR21, R158, 0x1, P1 ;  /* 0x0000001569157c11 */ /* 0x000fe200088f0c9e */
[----:B------:R-:W5:Y:S01]  /*14f0*/  @!P0 LDG.E.U16 R4, [R124.64+0x40] ;  /* 0x000040207c048981 */ /* 0x000f62000c1e1500 */
[----:B------:R-:W-:Y:S02]  /*1500*/  ISETP.GE.AND P0, PT, R9, UR39, PT ;  /* 0x0000002709007c0c */ /* 0x000fe4000bf06270 */
[----:B------:R-:W-:Y:S02]  /*1510*/  ISETP.GE.AND P1, PT, R105, UR39, PT ;  /* 0x0000002769007c0c */ /* 0x000fe4000bf26270 */
[----:B------:R-:W-:-:S09]  /*1520*/  PRMT R27, RZ, 0x7610, R27 ;  /* 0x00007610ff1b7816 */ /* 0x000fd2000000001b */
[----:B------:R-:W5:Y:S01]  /*1530*/  @!P0 LDG.E.U16 R26, [R124.64+0x1c0] ;  /* 0x0001c0207c1a8981 */ /* 0x000f62000c1e1500 */
[----:B------:R-:W-:Y:S02]  /*1540*/  ISETP.GE.AND P0, PT, R10, UR39, PT ;  /* 0x000000270a007c0c */ /* 0x000fe4000bf06270 */
[----:B------:R-:W-:Y:S01]  /*1550*/  PRMT R23, RZ, 0x7610, R23 ;  /* 0x00007610ff177816 */ /* 0x000fe20000000017 */
[----:B------:R-:W5:Y:S01]  /*1560*/  @!P1 LDG.E.U16 R3, [R124.64] ;  /* 0x000000207c039981 */ /* 0x000f62000c1e1500 */
[----:B------:R-:W-:Y:S02]  /*1570*/  PRMT R22, RZ, 0x7610, R22 ;  /* 0x00007610ff167816 */ /* 0x000fe40000000016 */
[----:B------:R-:W-:Y:S02]  /*1580*/  PRMT R5, RZ, 0x7610, R5 ;  /* 0x00007610ff057816 */ /* 0x000fe40000000005 */
[----:B------:R-:W-:Y:S01]  /*1590*/  PRMT R25, RZ, 0x7610, R25 ;  /* 0x00007610ff197816 */ /* 0x000fe20000000019 */
[----:B------:R-:W5:Y:S01]  /*15a0*/  @!P2 LDG.E.U16 R23, [R124.64+0x100] ;  /* 0x000100207c17a981 */ /* 0x000f62000c1e1500 */
[----:B------:R-:W-:-:S03]  /*15b0*/  PRMT R24, RZ, 0x7610, R24 ;  /* 0x00007610ff187816 */ /* 0x000fc60000000018 */
[----:B------:R-:W5:Y:S01]  /*15c0*/  @!P0 LDG.E.U16 R27, [R124.64+0x200] ;  /* 0x000200207c1b8981 */ /* 0x000f62000c1e1500 */
[----:B------:R-:W-:Y:S02]  /*15d0*/  ISETP.GE.AND P0, PT, R11, UR39, PT ;  /* 0x000000270b007c0c */ /* 0x000fe4000bf06270 */
[----:B------:R-:W-:Y:S01]  /*15e0*/  ISETP.GE.AND P1, PT, R12, UR39, PT ;  /* 0x000000270c007c0c */ /* 0x000fe2000bf26270 */
[----:B------:R-:W5:Y:S01]  /*15f0*/  @!P3 LDG.E.U16 R22, [R124.64+0xc0] ;  /* 0x0000c0207c16b981 */ /* 0x000f62000c1e1500 */
[----:B------:R-:W-:Y:S02]  /*1600*/  ISETP.GE.AND P2, PT, R13, UR39, PT ;  /* 0x000000270d007c0c */ /* 0x000fe4000bf46270 */
[----:B------:R-:W-:Y:S01]  /*1610*/  ISETP.GE.AND P3, PT, R14, UR39, PT ;  /* 0x000000270e007c0c */ /* 0x000fe2000bf66270 */
[----:B------:R-:W5:Y:S01]  /*1620*/  @!P4 LDG.E.U16 R5, [R124.64+0x80] ;  /* 0x000080207c05c981 */ /* 0x000f62000c1e1500 */
[----:B------:R-:W-:-:S03]  /*1630*/  ISETP.GE.AND P4, PT, R15, UR39, PT ;  /* 0x000000270f007c0c */ /* 0x000fc6000bf86270 */
[----:B------:R-:W5:Y:S01]  /*1640*/  @!P5 LDG.E.U16 R25, [R124.64+0x180] ;  /* 0x000180207c19d981 */ /* 0x000f62000c1e1500 */
[----:B------:R-:W-:-:S03]  /*1650*/  ISETP.GE.AND P5, PT, R16, UR39, PT ;  /* 0x0000002710007c0c */ /* 0x000fc6000bfa6270 */
[----:B------:R-:W5:Y:S01]  /*1660*/  @!P6 LDG.E.U16 R24, [R124.64+0x140] ;  /* 0x000140207c18e981 */ /* 0x000f62000c1e1500 */
[----:B------:R-:W-:Y:S02]  /*1670*/  ISETP.GE.AND P6, PT, R17, UR39, PT ;  /* 0x0000002711007c0c */ /* 0x000fe4000bfc6270 */
[----:B--2---:R-:W-:Y:S02]  /*1680*/  PRMT R28, RZ, 0x7610, R28 ;  /* 0x00007610ff1c7816 */ /* 0x004fe4000000001c */
[----:B------:R-:W-:Y:S02]  /*1690*/  PRMT R29, RZ, 0x7610, R29 ;  /* 0x00007610ff1d7816 */ /* 0x000fe4000000001d */
[----:B---3--:R-:W-:Y:S02]  /*16a0*/  PRMT R30, RZ, 0x7610, R30 ;  /* 0x00007610ff1e7816 */ /* 0x008fe4000000001e */
[----:B------:R-:W-:Y:S01]  /*16b0*/  PRMT R31, RZ, 0x7610, R31 ;  /* 0x00007610ff1f7816 */ /* 0x000fe2000000001f */
[----:B------:R-:W2:Y:S01]  /*16c0*/  @!P0 LDG.E.U16 R28, [R124.64+0x240] ;  /* 0x000240207c1c8981 */ /* 0x000ea2000c1e1500 */
[----:B----4-:R-:W-:-:S02]  /*16d0*/  PRMT R32, RZ, 0x7610, R32 ;  /* 0x00007610ff207816 */ /* 0x010fc40000000020 */
[----:B------:R-:W-:Y:S01]  /*16e0*/  PRMT R33, RZ, 0x7610, R33 ;  /* 0x00007610ff217816 */ /* 0x000fe20000000021 */
[----:B------:R-:W3:Y:S04]  /*16f0*/  @!P1 LDG.E.U16 R29, [R124.64+0x280] ;  /* 0x000280207c1d9981 */ /* 0x000ee8000c1e1500 */
[----:B------:R-:W4:Y:S04]  /*1700*/  @!P2 LDG.E.U16 R30, [R124.64+0x2c0] ;  /* 0x0002c0207c1ea981 */ /* 0x000f28000c1e1500 */
[----:B------:R-:W3:Y:S04]  /*1710*/  @!P3 LDG.E.U16 R31, [R124.64+0x300] ;  /* 0x000300207c1fb981 */ /* 0x000ee8000c1e1500 */
[----:B------:R-:W4:Y:S04]  /*1720*/  @!P4 LDG.E.U16 R32, [R124.64+0x340] ;  /* 0x000340207c20c981 */ /* 0x000f28000c1e1500 */
[----:B------:R-:W4:Y:S04]  /*1730*/  @!P5 LDG.E.U16 R33, [R124.64+0x380] ;  /* 0x000380207c21d981 */ /* 0x000f28000c1e1500 */
[----:B------:R-:W4:Y:S01]  /*1740*/  @!P6 LDG.E.U16 R2, [R124.64+0x3c0] ;  /* 0x0003c0207c02e981 */ /* 0x000f22000c1e1500 */
        /* <DEDUP_REMOVED lines=27> */
[----:B--2---:R-:W-:Y:S04]  /*1900*/  STS.U16 [R95+0x240], R28 ;  /* 0x0002401c5f007388 */ /* 0x004fe80000000400 */
[----:B---3--:R-:W-:Y:S04]  /*1910*/  STS.U16 [R94+0x280], R29 ;  /* 0x0002801d5e007388 */ /* 0x008fe80000000400 */
[----:B----4-:R-:W-:Y:S04]  /*1920*/  STS.U16 [R93+0x2c0], R30 ;  /* 0x0002c01e5d007388 */ /* 0x010fe80000000400 */
        /* <DEDUP_REMOVED lines=50> */
[----:B------:R1:W-:Y:S04]  /*1c50*/  STL [R1+0x14], R156 ;  /* 0x0000149c01007387 */ /* 0x0003e80000100800 */
[----:B------:R1:W-:Y:S01]  /*1c60*/  STL [R1+0x10], R154 ;  /* 0x0000109a01007387 */ /* 0x0003e20000100800 */
[----:B------:R-:W-:-:S03]  /*1c70*/  FADD.FTZ R78, R5, UR5 ;  /* 0x00000005054e7e21 */ /* 0x000fc60008010000 */
[----:B------:R1:W-:Y:S04]  /*1c80*/  STL [R1+0xc], R152 ;  /* 0x00000c9801007387 */ /* 0x0003e80000100800 */
        /* <DEDUP_REMOVED lines=74> */
.L_x_8614:
[----:B------:R-:W-:Y:S05]  /*2130*/  BSYNC B0 ;  /* 0x0000000000007941 */ /* 0x000fea0003800000 */
.L_x_8613:
        /* <DEDUP_REMOVED lines=36> */
.L_x_8616:
[----:B------:R-:W-:Y:S05]  /*2380*/  BSYNC B0 ;  /* 0x0000000000007941 */ /* 0x000fea0003800000 */
.L_x_8615:
        /* <DEDUP_REMOVED lines=36> */
.L_x_8618:
[----:B------:R-:W-:Y:S05]  /*25d0*/  BSYNC B0 ;  /* 0x0000000000007941 */ /* 0x000fea0003800000 */
.L_x_8617:
        /* <DEDUP_REMOVED lines=36> */
.L_x_8620:
[----:B------:R-:W-:Y:S05]  /*2820*/  BSYNC B0 ;  /* 0x0000000000007941 */ /* 0x000fea0003800000 */
.L_x_8619:
        /* <DEDUP_REMOVED lines=36> */
.L_x_8622:
[----:B------:R-:W-:Y:S05]  /*2a70*/  BSYNC B0 ;  /* 0x0000000000007941 */ /* 0x000fea0003800000 */
.L_x_8621:
        /* <DEDUP_REMOVED lines=36> */
.L_x_8624:
[----:B------:R-:W-:Y:S05]  /*2cc0*/  BSYNC B0 ;  /* 0x0000000000007941 */ /* 0x000fea0003800000 */
.L_x_8623:
        /* <DEDUP_REMOVED lines=36> */
.L_x_8626:
[----:B------:R-:W-:Y:S05]  /*2f10*/  BSYNC B0 ;  /* 0x0000000000007941 */ /* 0x000fea0003800000 */
.L_x_8625:
        /* <DEDUP_REMOVED lines=36> */
.L_x_8628:
[----:B------:R-:W-:Y:S05]  /*3160*/  BSYNC B0 ;  /* 0x0000000000007941 */ /* 0x000fea0003800000 */
.L_x_8627:
        /* <DEDUP_REMOVED lines=36> */
.L_x_8630:
[----:B------:R-:W-:Y:S05]  /*33b0*/  BSYNC B0 ;  /* 0x0000000000007941 */ /* 0x000fea0003800000 */
.L_x_8629:
        /* <DEDUP_REMOVED lines=34> */
.L_x_8632:
[----:B------:R-:W-:Y:S05]  /*35e0*/  BSYNC B0 ;  /* 0x0000000000007941 */ /* 0x000fea0003800000 */
.L_x_8631:
        /* <DEDUP_REMOVED lines=33> */
.L_x_8634:
[----:B------:R-:W-:Y:S05]  /*3800*/  BSYNC B0 ;  /* 0x0000000000007941 */ /* 0x000fea0003800000 */
.L_x_8633:
        /* <DEDUP_REMOVED lines=33> */
.L_x_8636:
[----:B------:R-:W-:Y:S05]  /*3a20*/  BSYNC B0 ;  /* 0x0000000000007941 */ /* 0x000fea0003800000 */
.L_x_8635:
        /* <DEDUP_REMOVED lines=33> */
.L_x_8638:
[----:B------:R-:W-:Y:S05]  /*3c40*/  BSYNC B0 ;  /* 0x0000000000007941 */ /* 0x000fea0003800000 */
.L_x_8637:
        /* <DEDUP_REMOVED lines=33> */
.L_x_8640:
[----:B------:R-:W-:Y:S05]  /*3e60*/  BSYNC B0 ;  /* 0x0000000000007941 */ /* 0x000fea0003800000 */
.L_x_8639:
        /* <DEDUP_REMOVED lines=33> */
.L_x_8642:
[----:B------:R-:W-:Y:S05]  /*4080*/  BSYNC B0 ;  /* 0x0000000000007941 */ /* 0x000fea0003800000 */
.L_x_8641:
        /* <DEDUP_REMOVED lines=33> */
.L_x_8644:
[----:B------:R-:W-:Y:S05]  /*42a0*/  BSYNC B0 ;  /* 0x0000000000007941 */ /* 0x000fea0003800000 */
.L_x_8643:
[----:B------:R-:W-:Y:S01]  /*42b0*/  ULDC.64 UR8, c[0x0][0x1f0] ;  /* 0x00007c0000087ab9 */ /* 0x000fe20000000a00 */
[----:B------:R-:W-:Y:S01]  /*42c0*/  ISETP.GE.AND P0, PT, R105, UR39, PT ;  /* 0x0000002769007c0c */ /* 0x000fe2000bf06270 */
        /* <DEDUP_REMOVED lines=13> */
[----:B-1----:R-:W-:Y:S01]  /*43a0*/  LDS.U16 R49, [R88] ;  /* 0x0000000058317984 */ /* 0x002fe20000000400 */
[----:B------:R-:W-:Y:S01]  /*43b0*/  ULDC.64 UR34, c[0x0][0x1f8] ;  /* 0x00007e0000227ab9 */ /* 0x000fe20000000a00 */
[----:B------:R-:W-:Y:S01]  /*43c0*/  @!P0 IMAD.WIDE.U32 R4, R23, c[0x0][0x200], R4 ;  /* 0x0000800017048a25 */ /* 0x000fe200078e0004 */
[----:B------:R-:W-:Y:S01]  /*43d0*/  UIMAD UR38, UR11, UR34, URZ ;  /* 0x000000220b2672a4 */ /* 0x000fe2000f8e023f */
[----:B------:R-:W-:Y:S01]  /*43e0*/  MOV R23, UR10 ;  /* 0x0000000a00177c02 */ /* 0x000fe20008000f00 */
[----:B------:R-:W-:Y:S01]  /*43f0*/  UIMAD UR43, UR12, UR37, UR36 ;  /* 0x000000250c2b72a4 */ /* 0x000fe2000f8e0224 */
[----:B------:R-:W-:Y:S01]  /*4400*/  @!P0 IMAD.WIDE.U32 R2, R21, c[0x0][0x1f0], R2 ;  /* 0x00007c0015028a25 */ /* 0x000fe200078e0002 */
[----:B------:R-:W-:Y:S01]  /*4410*/  UIADD3 UR27, UR27, UR7, URZ ;  /* 0x000000071b1b7290 */ /* 0x000fe2000fffe03f */
[----:B------:R-:W-:Y:S01]  /*4420*/  MOV R21, UR10 ;  /* 0x0000000a00157c02 */ /* 0x000fe20008000f00 */
[----:B------:R-:W-:Y:S01]  /*4430*/  UIMAD UR38, UR10, UR35, UR38 ;  /* 0x000000230a2672a4 */ /* 0x000fe2000f8e0226 */
[----:B------:R-:W-:Y:S01]  /*4440*/  LDS.U16 R48, [R88+0x2] ;  /* 0x0000020058307984 */ /* 0x000fe20000000400 */
[----:B------:R-:W-:Y:S01]  /*4450*/  UIMAD.WIDE.U32 UR34, UR10, UR34, UR26 ;  /* 0x000000220a2272a5 */ /* 0x000fe2000f8e001a */
[----:B------:R-:W-:Y:S01]  /*4460*/  @!P0 IADD3 R5, R5, UR43, RZ ;  /* 0x0000002b05058c10 */ /* 0x000fe2000fffe0ff */
[----:B------:R-:W-:Y:S01]  /*4470*/  ULDC.64 UR36, c[0x0][0x208] ;  /* 0x0000820000247ab9 */ /* 0x000fe20000000a00 */
[----:B------:R-:W-:Y:S01]  /*4480*/  @!P0 IADD3 R3, R3, UR7, RZ ;  /* 0x0000000703038c10 */ /* 0x000fe2000fffe0ff */
[----:B------:R-:W-:Y:S01]  /*4490*/  ULDC UR26, c[0x0][0x174] ;  /* 0x00005d00001a7ab9 */ /* 0x000fe20000000800 */
[----:B------:R-:W-:Y:S01]  /*44a0*/  LDS.U16 R51, [R88+0x4] ;  /* 0x0000040058337984 */ /* 0x000fe20000000400 */
[----:B------:R-:W-:Y:S01]  /*44b0*/  UIADD3 UR26, UR6, -UR26, URZ ;  /* 0x8000001a061a7290 */ /* 0x000fe2000fffe03f */
[----:B------:R-:W-:Y:S01]  /*44c0*/  @!P0 IMAD.WIDE.U32 R4, R23, c[0x0][0x208], R4 ;  /* 0x0000820017048a25 */ /* 0x000fe200078e0004 */
[----:B------:R-:W-:Y:S01]  /*44d0*/  UIADD3 UR9, UR9, UR43, URZ ;  /* 0x0000002b09097290 */ /* 0x000fe2000fffe03f */
[----:B------:R-:W-:Y:S01]  /*44e0*/  LDS.U16 R112, [R88+0x6] ;  /* 0x0000060058707984 */ /* 0x000fe20000000400 */
[----:B------:R-:W-:Y:S01]  /*44f0*/  UIMAD UR7, UR11, UR36, URZ ;  /* 0x000000240b0772a4 */ /* 0x000fe2000f8e023f */
[----:B------:R-:W-:Y:S01]  /*4500*/  @!P0 IMAD.WIDE.U32 R2, R21, c[0x0][0x1f8], R2 ;  /* 0x00007e0015028a25 */ /* 0x000fe200078e0002 */
[----:B------:R-:W-:Y:S01]  /*4510*/  UIMAD UR26, UR26, -0x200, URZ ;  /* 0xfffffe001a1a78a4 */ /* 0x000fe2000f8e023f */
[C---:B------:R-:W-:Y:S01]  /*4520*/  @!P0 IADD3 R20, P2, R105.reuse, R4, RZ ;  /* 0x0000000469148210 */ /* 0x040fe20007f5e0ff */
[----:B------:R-:W-:Y:S01]  /*4530*/  UIMAD.WIDE.U32 UR8, UR10, UR36, UR8 ;  /* 0x000000240a0872a5 */ /* 0x000fe2000f8e0008 */
[----:B------:R-:W-:Y:S01]  /*4540*/  LDS.U16 R111, [R88+0x8] ;  /* 0x00000800586f7984 */ /* 0x000fe20000000400 */
[----:B------:R-:W-:Y:S01]  /*4550*/  UIMAD UR7, UR10, UR37, UR7 ;  /* 0x000000250a0772a4 */ /* 0x000fe2000f8e0207 */
[C---:B------:R-:W-:Y:S01]  /*4560*/  @!P0 IADD3 R22, P1, R105.reuse, R2, RZ ;  /* 0x0000000269168210 */ /* 0x040fe20007f3e0ff */
[----:B------:R-:W-:Y:S01]  /*4570*/  USHF.R.S32.HI UR27, URZ, 0x1f, UR26 ;  /* 0x0000001f3f1b7899 */ /* 0x000fe2000801141a */
[----:B------:R-:W-:Y:S01]  /*4580*/  @!P0 LEA R4, P3, R20, c[0x0][0x258], 0x1 ;  /* 0x0000960014048a11 */ /* 0x000fe200078608ff */
[----:B------:R-:W-:Y:S01]  /*4590*/  UIADD3 UR37, UP0, UR26, UR34, URZ ;  /* 0x000000221a257290 */ /* 0x000fe2000ff1e03f */
[C---:B------:R-:W-:Y:S01]  /*45a0*/  @!P0 IADD3.X R23, R158.reuse, UR38, R3, P1, !PT ;  /* 0x000000269e178c10 */ /* 0x040fe20008ffe403 */
[----:B------:R-:W-:Y:S01]  /*45b0*/  UIADD3 UR36, UP1, UR26, UR8, URZ ;  /* 0x000000081a247290 */ /* 0x000fe2000ff3e03f */
[----:B------:R-:W-:Y:S01]  /*45c0*/  @!P0 IADD3.X R5, R158, UR7, R5, P2, !PT ;  /* 0x000000079e058c10 */ /* 0x000fe200097fe405 */
[----:B------:R-:W-:Y:S01]  /*45d0*/  UIADD3.X UR34, UR27, UR38, UR35, UP0, !UPT ;  /* 0x000000261b227290 */ /* 0x000fe200087fe423 */
[C---:B------:R-:W-:Y:S01]  /*45e0*/  LEA R2, P2, R105.reuse, c[0x0][0x258], 0x1 ;  /* 0x0000960069027a11 */ /* 0x040fe200078408ff */
[----:B------:R-:W-:Y:S01]  /*45f0*/  UIADD3.X UR8, UR27, UR7, UR9, UP1, !UPT ;  /* 0x000000071b087290 */ /* 0x000fe20008ffe409 */
[----:B------:R-:W-:Y:S01]  /*4600*/  LEA R28, P1, R105, c[0x0][0x268], 0x1 ;  /* 0x00009a00691c7a11 */ /* 0x000fe200078208ff */
[----:B------:R-:W-:Y:S01]  /*4610*/  LDS.U16 R110, [R88+0xa] ;  /* 0x00000a00586e7984 */ /* 0x000fe20000000400 */
[----:B------:R-:W-:-:S02]  /*4620*/  MOV R25, UR37 ;  /* 0x0000002500197c02 */ /* 0x000fc40008000f00 */
[----:B------:R-:W-:Y:S01]  /*4630*/  MOV R27, UR36 ;  /* 0x00000024001b7c02 */ /* 0x000fe20008000f00 */
[----:B------:R-:W-:Y:S01]  /*4640*/  LDS.U16 R45, [R88+0xc] ;  /* 0x00000c00582d7984 */ /* 0x000fe20000000400 */
[C-C-:B------:R-:W-:Y:S02]  /*4650*/  LEA.HI.X R3, R105.reuse, c[0x0][0x25c], R158.reuse, 0x1, P2 ;  /* 0x0000970069037a11 */ /* 0x140fe400010f0c9e */
[----:B------:R-:W-:Y:S01]  /*4660*/  LEA.HI.X R21, R105, c[0x0][0x26c], R158, 0x1, P1 ;  /* 0x00009b0069157a11 */ /* 0x000fe200008f0c9e */
[----:B------:R-:W-:Y:S01]  /*4670*/  LDS.U16 R44, [R88+0xe] ;  /* 0x00000e00582c7984 */ /* 0x000fe20000000400 */
[----:B------:R-:W-:Y:S02]  /*4680*/  LEA R28, P2, R25, R28, 0x1 ;  /* 0x0000001c191c7211 */ /* 0x000fe400078408ff */
[----:B------:R-:W-:Y:S01]  /*4690*/  MOV R26, UR34 ;  /* 0x00000022001a7c02 */ /* 0x000fe20008000f00 */
[----:B------:R-:W-:Y:S01]  /*46a0*/  LDS.U16 R43, [R88+0x10] ;  /* 0x00001000582b7984 */ /* 0x000fe20000000400 */
[----:B------:R-:W-:Y:S01]  /*46b0*/  MOV R30, UR8 ;  /* 0x00000008001e7c02 */ /* 0x000fe20008000f00 */
[----:B------:R-:W-:Y:S01]  /*46c0*/  ULDC.64 UR34, c[0x0][0x2e8] ;  /* 0x0000ba0000227ab9 */ /* 0x000fe20000000a00 */
[----:B------:R-:W-:Y:S01]  /*46d0*/  LEA R2, P4, R27, R2, 0x1 ;  /* 0x000000021b027211 */ /* 0x000fe200078808ff */
[----:B------:R-:W-:Y:S01]  /*46e0*/  LDS.U16 R33, [R88+0x12] ;  /* 0x0000120058217984 */ /* 0x000fe20000000400 */
[----:B------:R-:W-:-:S02]  /*46f0*/  @!P0 LEA R24, P1, R22, c[0x0][0x268], 0x1 ;  /* 0x00009a0016188a11 */ /* 0x000fc400078208ff */
[----:B------:R-:W-:Y:S02]  /*4700*/  LEA.HI.X R29, R25, R21, R26, 0x1, P2 ;  /* 0x00000015191d7211 */ /* 0x000fe400010f0c1a */
[----:B------:R-:W-:Y:S01]  /*4710*/  LEA.HI.X R3, R27, R3, R30, 0x1, P4 ;  /* 0x000000031b037211 */ /* 0x000fe200020f0c1e */
[----:B------:R-:W-:Y:S01]  /*4720*/  LDS.U16 R26, [R88+0x16] ;  /* 0x00001600581a7984 */ /* 0x000fe20000000400 */
[----:B------:R-:W-:Y:S02]  /*4730*/  @!P0 LEA.HI.X R25, R22, c[0x0][0x26c], R23, 0x1, P1 ;  /* 0x00009b0016198a11 */ /* 0x000fe400008f0c17 */
[----:B------:R-:W-:Y:S01]  /*4740*/  @!P0 LEA.HI.X R5, R20, c[0x0][0x25c], R5, 0x1, P3 ;  /* 0x0000970014058a11 */ /* 0x000fe200018f0c05 */
[----:B------:R-:W-:Y:S04]  /*4750*/  LDS.U16 R30, [R88+0x14] ;  /* 0x00001400581e7984 */ /* 0x000fe80000000400 */
[----:B------:R-:W-:Y:S01]  /*4760*/  LDS.U16 R21, [R88+0x1c] ;  /* 0x00001c0058157984 */ /* 0x000fe20000000400 */
[----:B------:R-:W-:-:S02]  /*4770*/  PRMT R31, RZ, 0x7610, R31 ;  /* 0x00007610ff1f7816 */ /* 0x000fc4000000001f */
[----:B------:R-:W-:Y:S01]  /*4780*/  PRMT R38, RZ, 0x7610, R38 ;  /* 0x00007610ff267816 */ /* 0x000fe20000000026 */
[----:B------:R-:W-:Y:S01]  /*4790*/  LDS.U16 R23, [R88+0x18] ;  /* 0x0000180058177984 */ /* 0x000fe20000000400 */
[----:B------:R-:W-:Y:S02]  /*47a0*/  PRMT R39, RZ, 0x7610, R39 ;  /* 0x00007610ff277816 */ /* 0x000fe40000000027 */
[----:B------:R-:W-:Y:S01]  /*47b0*/  ISETP.GE.AND P2, PT, R6, UR39, PT ;  /* 0x0000002706007c0c */ /* 0x000fe2000bf46270 */
[----:B------:R-:W-:Y:S01]  /*47c0*/  LDS.U16 R22, [R88+0x1a] ;  /* 0x00001a0058167984 */ /* 0x000fe20000000400 */
[----:B------:R-:W-:Y:S02]  /*47d0*/  ISETP.GE.AND P5, PT, R8, UR39, PT ;  /* 0x0000002708007c0c */ /* 0x000fe4000bfa6270 */
[----:B------:R-:W-:Y:S01]  /*47e0*/  ISETP.GE.AND P6, PT, R7, UR39, PT ;  /* 0x0000002707007c0c */ /* 0x000fe2000bfc6270 */
[----:B------:R-:W-:Y:S01]  /*47f0*/  LDS.U16 R20, [R88+0x1e] ;  /* 0x00001e0058147984 */ /* 0x000fe20000000400 */
[----:B------:R-:W-:-:S02]  /*4800*/  ISETP.GE.AND P1, PT, R19, UR39, PT ;  /* 0x0000002713007c0c */ /* 0x000fc4000bf26270 */
[----:B------:R-:W-:Y:S01]  /*4810*/  PRMT R40, RZ, 0x7610, R40 ;  /* 0x00007610ff287816 */ /* 0x000fe20000000028 */
[----:B------:R-:W-:Y:S01]  /*4820*/  BAR.SYNC.DEFER_BLOCKING 0x0 ;  /* 0x0000000000007b1d */ /* 0x000fe20000010000 */
[----:B------:R-:W-:Y:S02]  /*4830*/  PRMT R35, RZ, 0x7610, R35 ;  /* 0x00007610ff237816 */ /* 0x000fe40000000023 */
[----:B------:R-:W-:Y:S02]  /*4840*/  PRMT R32, RZ, 0x7610, R32 ;  /* 0x00007610ff207816 */ /* 0x000fe40000000020 */
[----:B------:R-:W-:Y:S02]  /*4850*/  PRMT R34, RZ, 0x7610, R34 ;  /* 0x00007610ff227816 */ /* 0x000fe40000000022 */
[----:B------:R-:W-:-:S03]  /*4860*/  PRMT R27, RZ, 0x7610, R27 ;  /* 0x00007610ff1b7816 */ /* 0x000fc6000000001b */
        /* <DEDUP_REMOVED lines=82> */
[----:B------:R-:W0:Y:S04]  /*4d90*/  LDS.U16 R47, [R88+0x1e] ;  /* 0x00001e00582f7984 */ /* 0x000e280000000400 */
[----:B------:R-:W-:Y:S06]  /*4da0*/  BAR.SYNC.DEFER_BLOCKING 0x0 ;  /* 0x0000000000007b1d */ /* 0x000fec0000010000 */
        /* <DEDUP_REMOVED lines=28> */
[----:B------:R-:W-:-:S05]  /*4f70*/  PRMT R24, RZ, 0x5410, R27 ;  /* 0x00005410ff187816 */ /* 0x000fca000000001b */
[----:B------:R-:W-:-:S04]  /*4f80*/  FMUL.FTZ R25, R24, -1.4426950216293334961 ;  /* 0xbfb8aa3b18197820 */ /* 0x000fc80000410000 */
[----:B------:R1:W0:Y:S02]  /*4f90*/  MUFU.EX2 R108, R25 ;  /* 0x00000019006c7308 */ /* 0x0002240000000800 */
[----:B-1----:R-:W-:-:S05]  /*4fa0*/  PRMT R25, RZ, 0x5410, R28 ;  /* 0x00005410ff197816 */ /* 0x002fca000000001c */
[----:B------:R-:W-:-:S04]  /*4fb0*/  FMUL.FTZ R27, R25, -1.4426950216293334961 ;  /* 0xbfb8aa3b191b7820 */ /* 0x000fc80000410000 */
[----:B------:R2:W1:Y:S02]  /*4fc0*/  MUFU.EX2 R114, R27 ;  /* 0x0000001b00727308 */ /* 0x0004640000000800 */
[----:B--2---:R-:W-:-:S05]  /*4fd0*/  PRMT R27, RZ, 0x5410, R29 ;  /* 0x00005410ff1b7816 */ /* 0x004fca000000001d */
[----:B------:R-:W-:-:S04]  /*4fe0*/  FMUL.FTZ R28, R27, -1.4426950216293334961 ;  /* 0xbfb8aa3b1b1c7820 */ /* 0x000fc80000410000 */
[----:B------:R2:W0:Y:S01]  /*4ff0*/  MUFU.EX2 R115, R28 ;  /* 0x0000001c00737308 */ /* 0x0004220000000800 */
[----:B---3--:R-:W-:Y:S02]  /*5000*/  PRMT R29, RZ, 0x5410, R32 ;  /* 0x00005410ff1d7816 */ /* 0x008fe40000000020 */
[----:B--2---:R-:W-:Y:S02]  /*5010*/  PRMT R28, RZ, 0x5410, R31 ;  /* 0x00005410ff1c7816 */ /* 0x004fe4000000001f */
[----:B----4-:R-:W-:-:S05]  /*5020*/  PRMT R31, RZ, 0x5410, R34 ;  /* 0x00005410ff1f7816 */ /* 0x010fca0000000022 */
[----:B------:R-:W-:-:S04]  /*5030*/  FMUL.FTZ R32, R31, -1.4426950216293334961 ;  /* 0xbfb8aa3b1f207820 */ /* 0x000fc80000410000 */
[----:B------:R2:W-:Y:S02]  /*5040*/  MUFU.EX2 R118, R32 ;  /* 0x0000002000767308 */ /* 0x0005e40000000800 */
[----:B--2---:R-:W-:-:S05]  /*5050*/  PRMT R32, RZ, 0x5410, R35 ;  /* 0x00005410ff207816 */ /* 0x004fca0000000023 */
[----:B------:R-:W-:-:S04]  /*5060*/  FMUL.FTZ R34, R32, -1.4426950216293334961 ;  /* 0xbfb8aa3b20227820 */ /* 0x000fc80000410000 */
[----:B------:R2:W-:Y:S01]  /*5070*/  MUFU.EX2 R119, R34 ;  /* 0x0000002200777308 */ /* 0x0005e20000000800 */
[----:B------:R-:W-:Y:S02]  /*5080*/  PRMT R35, RZ, 0x5410, R37 ;  /* 0x00005410ff237816 */ /* 0x000fe40000000025 */
[----:B--2---:R-:W-:Y:S02]  /*5090*/  PRMT R34, RZ, 0x5410, R36 ;  /* 0x00005410ff227816 */ /* 0x004fe40000000024 */
[----:B------:R-:W-:-:S05]  /*50a0*/  PRMT R36, RZ, 0x5410, R38 ;  /* 0x00005410ff247816 */ /* 0x000fca0000000026 */
        /* <DEDUP_REMOVED lines=8> */
[----:B------:R-:W-:Y:S02]  /*5130*/  FMUL.FTZ R41, R40, -1.4426950216293334961 ;  /* 0xbfb8aa3b28297820 */ /* 0x000fe40000410000 */
[----:B0-----:R-:W-:Y:S02]  /*5140*/  FMUL.FTZ R2, R28, -1.4426950216293334961 ;  /* 0xbfb8aa3b1c027820 */ /* 0x001fe40000410000 */
[----:B------:R0:W-:Y:S02]  /*5150*/  MUFU.EX2 R129, R41 ;  /* 0x0000002900817308 */ /* 0x0001e40000000800 */
[----:B0-----:R-:W-:-:S06]  /*5160*/  PRMT R41, RZ, 0x5410, R46 ;  /* 0x00005410ff297816 */ /* 0x001fcc000000002e */
[----:B------:R0:W-:Y:S01]  /*5170*/  MUFU.EX2 R116, R2 ;  /* 0x0000000200747308 */ /* 0x0001e20000000800 */
[----:B------:R-:W-:Y:S02]  /*5180*/  FMUL.FTZ R42, R41, -1.4426950216293334961 ;  /* 0xbfb8aa3b292a7820 */ /* 0x000fe40000410000 */
[----:B0-----:R-:W-:-:S05]  /*5190*/  FMUL.FTZ R2, R34, -1.4426950216293334961 ;  /* 0xbfb8aa3b22027820 */ /* 0x001fca0000410000 */
[----:B------:R0:W-:Y:S01]  /*51a0*/  MUFU.EX2 R131, R42 ;  /* 0x0000002a00837308 */ /* 0x0001e20000000800 */
[----:B------:R-:W-:-:S07]  /*51b0*/  FMUL.FTZ R3, R29, -1.4426950216293334961 ;  /* 0xbfb8aa3b1d037820 */ /* 0x000fce0000410000 */
[----:B------:R2:W-:Y:S01]  /*51c0*/  MUFU.EX2 R120, R2 ;  /* 0x0000000200787308 */ /* 0x0005e20000000800 */
[----:B0-----:R-:W-:Y:S01]  /*51d0*/  PRMT R42, RZ, 0x5410, R47 ;  /* 0x00005410ff2a7816 */ /* 0x001fe2000000002f */
[----:B--2---:R-:W-:-:S06]  /*51e0*/  FMUL.FTZ R2, R38, -1.4426950216293334961 ;  /* 0xbfb8aa3b26027820 */ /* 0x004fcc0000410000 */
[----:B------:R0:W2:Y:S08]  /*51f0*/  MUFU.EX2 R117, R3 ;  /* 0x0000000300757308 */ /* 0x0000b00000000800 */
[----:B------:R3:W-:Y:S01]  /*5200*/  MUFU.EX2 R126, R2 ;  /* 0x00000002007e7308 */ /* 0x0007e20000000800 */
[----:B0-----:R-:W-:Y:S02]  /*5210*/  FMUL.FTZ R3, R35, -1.4426950216293334961 ;  /* 0xbfb8aa3b23037820 */ /* 0x001fe40000410000 */
[----:B---3--:R-:W-:-:S05]  /*5220*/  FMUL.FTZ R2, R42, -1.4426950216293334961 ;  /* 0xbfb8aa3b2a027820 */ /* 0x008fca0000410000 */
[----:B------:R0:W-:Y:S08]  /*5230*/  MUFU.EX2 R121, R3 ;  /* 0x0000000300797308 */ /* 0x0001f00000000800 */
[----:B------:R3:W-:Y:S01]  /*5240*/  MUFU.EX2 R138, R2 ;  /* 0x00000002008a7308 */ /* 0x0007e20000000800 */
[----:B0-----:R-:W-:Y:S01]  /*5250*/  FMUL.FTZ R3, R39, -1.4426950216293334961 ;  /* 0xbfb8aa3b27037820 */ /* 0x001fe20000410000 */
[----:B-----5:R-:W-:Y:S04]  /*5260*/  STS.U16 [R104], R53 ;  /* 0x0000003568007388 */ /* 0x020fe80000000400 */
[----:B------:R0:W-:Y:S04]  /*5270*/  STS.U16 [R103+0x40], R50 ;  /* 0x0000403267007388 */ /* 0x0001e80000000400 */
[----:B------:R-:W-:Y:S04]  /*5280*/  STS.U16 [R102+0x80], R55 ;  /* 0x0000803766007388 */ /* 0x000fe80000000400 */
[----:B------:R2:W-:Y:S04]  /*5290*/  STS.U16 [R101+0xc0], R52 ;  /* 0x0000c03465007388 */ /* 0x0005e80000000400 */
        /* <DEDUP_REMOVED lines=14> */
[----:B---3--:R-:W3:Y:S04]  /*5380*/  LDS.U16 R2, [R88] ;  /* 0x0000000058027984 */ /* 0x008ee80000000400 */
[----:B------:R-:W3:Y:S04]  /*5390*/  LDS.U16 R65, [R88+0x2] ;  /* 0x0000020058417984 */ /* 0x000ee80000000400 */
[----:B-----5:R-:W5:Y:S04]  /*53a0*/  LDS.U16 R3, [R88+0x4] ;  /* 0x0000040058037984 */ /* 0x020f680000000400 */
[----:B------:R-:W5:Y:S01]  /*53b0*/  LDS.U16 R109, [R88+0xa] ;  /* 0x00000a00586d7984 */ /* 0x000f620000000400 */
[----:B------:R-:W-:-:S03]  /*53c0*/  FADD.FTZ R47, R108, 1 ;  /* 0x3f8000006c2f7421 */ /* 0x000fc60000010000 */
[----:B------:R-:W5:Y:S04]  /*53d0*/  LDS.U16 R67, [R88+0x6] ;  /* 0x0000060058437984 */ /* 0x000f680000000400 */
[----:B------:R-:W5:Y:S01]  /*53e0*/  LDS.U16 R108, [R88+0x8] ;  /* 0x00000800586c7984 */ /* 0x000f620000000400 */
[----:B-1----:R-:W-:Y:S02]  /*53f0*/  FADD.FTZ R46, R114, 1 ;  /* 0x3f800000722e7421 */ /* 0x002fe40000010000 */
[----:B0-----:R-:W-:Y:S01]  /*5400*/  FADD.FTZ R50, R115, 1 ;  /* 0x3f80000073327421 */ /* 0x001fe20000010000 */
[----:B------:R-:W0:Y:S04]  /*5410*/  LDS.U16 R114, [R88+0xc] ;  /* 0x00000c0058727984 */ /* 0x000e280000000400 */
[----:B------:R-:W1:Y:S01]  /*5420*/  LDS.U16 R115, [R88+0xe] ;  /* 0x00000e0058737984 */ /* 0x000e620000000400 */
[----:B------:R-:W3:Y:S01]  /*5430*/  MUFU.RCP R47, R47 ;  /* 0x0000002f002f7308 */ /* 0x000ee20000001000 */
[----:B--2---:R-:W-:-:S02]  /*5440*/  FADD.FTZ R52, R117, 1 ;  /* 0x3f80000075347421 */ /* 0x004fc40000010000 */
[----:B----4-:R-:W-:-:S05]  /*5450*/  FADD.FTZ R54, R118, 1 ;  /* 0x3f80000076367421 */ /* 0x010fca0000010000 */
[----:B------:R-:W2:Y:S01]  /*5460*/  MUFU.RCP R46, R46 ;  /* 0x0000002e002e7308 */ /* 0x000ea20000001000 */
[----:B------:R-:W-:Y:S01]  /*5470*/  FADD.FTZ R53, R116, 1 ;  /* 0x3f80000074357421 */ /* 0x000fe20000010000 */
[----:B------:R-:W-:Y:S01]  /*5480*/  PRMT R49, RZ, 0x5410, R49 ;  /* 0x00005410ff317816 */ /* 0x000fe20000000031 */
[----:B------:R-:W4:Y:S05]  /*5490*/  LDS.U16 R116, [R88+0x10] ;  /* 0x0000100058747984 */ /* 0x000f2a0000000400 */
[----:B------:R-:W0:Y:S01]  /*54a0*/  MUFU.RCP R50, R50 ;  /* 0x0000003200327308 */ /* 0x000e220000001000 */
[----:B------:R-:W-:Y:S02]  /*54b0*/  PRMT R48, RZ, 0x5410, R48 ;  /* 0x00005410ff307816 */ /* 0x000fe40000000030 */
[----:B---3--:R-:W-:-:S02]  /*54c0*/  PRMT R64, RZ, 0x5410, R2 ;  /* 0x00005410ff407816 */ /* 0x008fc40000000002 */
[----:B------:R-:W-:-:S03]  /*54d0*/  PRMT R65, RZ, 0x5410, R65 ;  /* 0x00005410ff417816 */ /* 0x000fc60000000041 */
[----:B------:R-:W3:Y:S01]  /*54e0*/  MUFU.RCP R52, R52 ;  /* 0x0000003400347308 */ /* 0x000ee20000001000 */
[----:B-----5:R-:W-:-:S07]  /*54f0*/  PRMT R66, RZ, 0x5410, R3 ;  /* 0x00005410ff427816 */ /* 0x020fce0000000003 */
[----:B------:R-:W5:Y:S01]  /*5500*/  MUFU.RCP R54, R54 ;  /* 0x0000003600367308 */ /* 0x000f620000001000 */
[----:B------:R-:W-:Y:S01]  /*5510*/  FADD.FTZ R5, -R47, 1 ;  /* 0x3f8000002f057421 */ /* 0x000fe20000010100 */
[----:B------:R-:W-:Y:S01]  /*5520*/  PRMT R51, RZ, 0x5410, R51 ;  /* 0x00005410ff337816 */ /* 0x000fe20000000033 */
[----:B--2---:R-:W-:Y:S02]  /*5530*/  FADD.FTZ R4, -R46, 1 ;  /* 0x3f8000002e047421 */ /* 0x004fe40000010100 */
[----:B------:R-:W-:-:S03]  /*5540*/  FMUL.FTZ R2, R49, R64 ;  /* 0x0000004031027220 */ /* 0x000fc60000410000 */
[----:B------:R-:W2:Y:S01]  /*5550*/  MUFU.RCP R53, R53 ;  /* 0x0000003500357308 */ /* 0x000ea20000001000 */
[----:B------:R-:W-:Y:S02]  /*5560*/  FMUL.FTZ R3, R48, R65 ;  /* 0x0000004130037220 */ /* 0x000fe40000410000 */
[----:B------:R-:W-:Y:S02]  /*5570*/  FADD.FTZ R55, R119, 1 ;  /* 0x3f80000077377421 */ /* 0x000fe40000010000 */
[----:B0-----:R-:W-:Y:S01]  /*5580*/  FADD.FTZ R56, -R50, 1 ;  /* 0x3f80000032387421 */ /* 0x001fe20000010100 */
[----:B------:R-:W-:Y:S01]  /*5590*/  PRMT R110, RZ, 0x5410, R110 ;  /* 0x00005410ff6e7816 */ /* 0x000fe2000000006e */
[----:B------:R-:W-:Y:S01]  /*55a0*/  FADD.FTZ R57, R120, 1 ;  /* 0x3f80000078397421 */ /* 0x000fe20000010000 */
[----:B------:R-:W-:Y:S01]  /*55b0*/  PRMT R109, RZ, 0x5410, R109 ;  /* 0x00005410ff6d7816 */ /* 0x000fe2000000006d */
[----:B------:R-:W-:Y:S02]  /*55c0*/  FADD.FTZ R121, R121, 1 ;  /* 0x3f80000079797421 */ /* 0x000fe40000010000 */
[----:B------:R-:W-:-:S02]  /*55d0*/  FFMA.FTZ R5, R24, R5, 1 ;  /* 0x3f80000018057423 */ /* 0x000fc40000010005 */
[----:B------:R-:W-:Y:S02]  /*55e0*/  FFMA.FTZ R4, R25, R4, 1 ;  /* 0x3f80000019047423 */ /* 0x000fe40000010004 */
[----:B------:R-:W-:Y:S02]  /*55f0*/  FMUL.FTZ R2, R47, R2 ;  /* 0x000000022f027220 */ /* 0x000fe40000410000 */
[----:B------:R-:W-:Y:S01]  /*5600*/  FMUL.FTZ R3, R46, R3 ;  /* 0x000000032e037220 */ /* 0x000fe20000410000 */
[----:B------:R-:W0:Y:S01]  /*5610*/  MUFU.RCP R55, R55 ;  /* 0x0000003700377308 */ /* 0x000e220000001000 */
[----:B------:R-:W-:Y:S01]  /*5620*/  FMUL.FTZ R113, R51, R66 ;  /* 0x0000004233717220 */ /* 0x000fe20000410000 */
[----:B------:R-:W-:Y:S01]  /*5630*/  PRMT R112, RZ, 0x5410, R112 ;  /* 0x00005410ff707816 */ /* 0x000fe20000000070 */
[----:B------:R-:W-:Y:S01]  /*5640*/  FFMA.FTZ R58, R27, R56, 1 ;  /* 0x3f8000001b3a7423 */ /* 0x000fe20000010038 */
[----:B------:R-:W-:Y:S01]  /*5650*/  PRMT R111, RZ, 0x5410, R111 ;  /* 0x00005410ff6f7816 */ /* 0x000fe2000000006f */
[----:B------:R-:W-:Y:S01]  /*5660*/  FMUL.FTZ R5, R2, R5 ;  /* 0x0000000502057220 */ /* 0x000fe20000410000 */
[----:B------:R-:W-:Y:S01]  /*5670*/  PRMT R67, RZ, 0x5410, R67 ;  /* 0x00005410ff437816 */ /* 0x000fe20000000043 */
[----:B------:R-:W-:Y:S01]  /*5680*/  FMUL.FTZ R128, R3, R4 ;  /* 0x0000000403807220 */ /* 0x000fe20000410000 */
[----:B------:R0:W-:Y:S01]  /*5690*/  MUFU.RCP R56, R121 ;  /* 0x0000007900387308 */ /* 0x0001e20000001000 */
[----:B---3--:R-:W-:Y:S01]  /*56a0*/  FADD.FTZ R2, -R52, 1 ;  /* 0x3f80000034027421 */ /* 0x008fe20000010100 */
[----:B------:R-:W-:Y:S01]  /*56b0*/  PRMT R108, RZ, 0x5410, R108 ;  /* 0x00005410ff6c7816 */ /* 0x000fe2000000006c */
[----:B-----5:R-:W-:Y:S01]  /*56c0*/  FADD.FTZ R4, -R54, 1 ;  /* 0x3f80000036047421 */ /* 0x020fe20000010100 */
[----:B------:R-:W3:Y:S01]  /*56d0*/  LDS.U16 R120, [R88+0x12] ;  /* 0x0000120058787984 */ /* 0x000ee20000000400 */
[----:B------:R-:W-:-:S03]  /*56e0*/  FMUL.FTZ R113, R50, R113 ;  /* 0x0000007132717220 */ /* 0x000fc60000410000 */
[----:B------:R-:W5:Y:S01]  /*56f0*/  MUFU.RCP R57, R57 ;  /* 0x0000003900397308 */ /* 0x000f620000001000 */
[----:B0-----:R-:W-:Y:S02]  /*5700*/  FMUL.FTZ R121, R110, R109 ;  /* 0x0000006d6e797220 */ /* 0x001fe40000410000 */
[----:B------:R-:W-:Y:S02]  /*5710*/  FFMA.FTZ R119, R29, R2, 1 ;  /* 0x3f8000001d777423 */ /* 0x000fe40000010002 */
[----:B------:R-:W-:Y:S02]  /*5720*/  FMUL.FTZ R121, R54, R121 ;  /* 0x0000007936797220 */ /* 0x000fe40000410000 */
[----:B------:R-:W-:Y:S02]  /*5730*/  FFMA.FTZ R118, R31, R4, 1 ;  /* 0x3f8000001f767423 */ /* 0x000fe40000010004 */
[----:B------:R-:W-:Y:S02]  /*5740*/  FMUL.FTZ R130, R113, R58 ;  /* 0x0000003a71827220 */ /* 0x000fe40000410000 */
[----:B--2---:R-:W-:-:S02]  /*5750*/  FADD.FTZ R3, -R53, 1 ;  /* 0x3f80000035037421 */ /* 0x004fc40000010100 */
[----:B------:R-:W-:Y:S02]  /*5760*/  FMUL.FTZ R2, R112, R67 ;  /* 0x0000004370027220 */ /* 0x000fe40000410000 */
[----:B------:R-:W-:Y:S02]  /*5770*/  FMUL.FTZ R117, R111, R108 ;  /* 0x0000006c6f757220 */ /* 0x000fe40000410000 */
[----:B------:R-:W-:Y:S02]  /*5780*/  FADD.FTZ R113, R122, 1 ;  /* 0x3f8000007a717421 */ /* 0x000fe40000010000 */
[----:B------:R-:W-:Y:S01]  /*5790*/  FADD.FTZ R58, R123, 1 ;  /* 0x3f8000007b3a7421 */ /* 0x000fe20000010000 */
[----:B------:R-:W0:Y:S01]  /*57a0*/  LDS.U16 R122, [R88+0x18] ;  /* 0x00001800587a7984 */ /* 0x000e220000000400 */
[----:B------:R-:W-:Y:S01]  /*57b0*/  FMUL.FTZ R135, R121, R118 ;  /* 0x0000007679877220 */ /* 0x000fe20000410000 */
[----:B------:R-:W-:Y:S01]  /*57c0*/  PRMT R45, RZ, 0x5410, R45 ;  /* 0x00005410ff2d7816 */ /* 0x000fe2000000002d */
[----:B------:R-:W-:Y:S01]  /*57d0*/  FFMA.FTZ R3, R28, R3, 1 ;  /* 0x3f8000001c037423 */ /* 0x000fe20000010003 */
[----:B------:R-:W2:Y:S01]  /*57e0*/  LDS.U16 R123, [R88+0x16] ;  /* 0x00001600587b7984 */ /* 0x000ea20000000400 */
[----:B------:R-:W-:Y:S01]  /*57f0*/  FMUL.FTZ R2, R53, R2 ;  /* 0x0000000235027220 */ /* 0x000fe20000410000 */
[----:B------:R-:W-:Y:S01]  /*5800*/  PRMT R44, RZ, 0x5410, R44 ;  /* 0x00005410ff2c7816 */ /* 0x000fe2000000002c */
[----:B------:R-:W-:Y:S01]  /*5810*/  FMUL.FTZ R4, R52, R117 ;  /* 0x0000007534047220 */ /* 0x000fe20000410000 */
[----:B------:R-:W0:Y:S01]  /*5820*/  LDS.U16 R121, [R88+0x14] ;  /* 0x0000140058797984 */ /* 0x000e220000000400 */
[----:B------:R-:W-:-:S02]  /*5830*/  PRMT R114, RZ, 0x5410, R114 ;  /* 0x00005410ff727816 */ /* 0x000fc40000000072 */
[----:B-1----:R-:W-:Y:S01]  /*5840*/  PRMT R115, RZ, 0x5410, R115 ;  /* 0x00005410ff737816 */ /* 0x002fe20000000073 */
[----:B------:R-:W-:Y:S02]  /*5850*/  FMUL.FTZ R133, R2, R3 ;  /* 0x0000000302857220 */ /* 0x000fe40000410000 */
[----:B------:R-:W-:Y:S02]  /*5860*/  FMUL.FTZ R132, R4, R119 ;  /* 0x0000007704847220 */ /* 0x000fe40000410000 */
[----:B------:R-:W-:Y:S02]  /*5870*/  FADD.FTZ R118, R127, 1 ;  /* 0x3f8000007f767421 */ /* 0x000fe40000010000 */
[----:B------:R-:W-:Y:S02]  /*5880*/  FADD.FTZ R3, -R55, 1 ;  /* 0x3f80000037037421 */ /* 0x000fe40000010100 */
[----:B------:R-:W-:Y:S02]  /*5890*/  FMUL.FTZ R2, R45, R114 ;  /* 0x000000722d027220 */ /* 0x000fe40000410000 */
[----:B------:R-:W-:-:S02]  /*58a0*/  FMUL.FTZ R4, R44, R115 ;  /* 0x000000732c047220 */ /* 0x000fc40000410000 */
[----:B-----5:R-:W-:Y:S02]  /*58b0*/  FADD.FTZ R127, -R57, 1 ;  /* 0x3f800000397f7421 */ /* 0x020fe40000010100 */
[----:B------:R-:W-:Y:S02]  /*58c0*/  FFMA.FTZ R3, R32, R3, 1 ;  /* 0x3f80000020037423 */ /* 0x000fe40000010003 */
[----:B------:R-:W-:Y:S02]  /*58d0*/  FMUL.FTZ R2, R55, R2 ;  /* 0x0000000237027220 */ /* 0x000fe40000410000 */
[----:B------:R-:W-:Y:S02]  /*58e0*/  FMUL.FTZ R4, R57, R4 ;  /* 0x0000000439047220 */ /* 0x000fe40000410000 */
[----:B------:R-:W-:Y:S02]  /*58f0*/  FFMA.FTZ R127, R34, R127, 1 ;  /* 0x3f800000227f7423 */ /* 0x000fe4000001007f */
[----:B------:R-:W-:-:S02]  /*5900*/  FMUL.FTZ R134, R2, R3 ;  /* 0x0000000302867220 */ /* 0x000fc40000410000 */
[----:B------:R-:W-:Y:S01]  /*5910*/  FMUL.FTZ R137, R4, R127 ;  /* 0x0000007f04897220 */ /* 0x000fe20000410000 */
[----:B------:R-:W1:Y:S04]  /*5920*/  LDS.U16 R2, [R88+0x1a] ;  /* 0x00001a0058027984 */ /* 0x000e680000000400 */
[----:B------:R-:W5:Y:S04]  /*5930*/  LDS.U16 R3, [R88+0x1c] ;  /* 0x00001c0058037984 */ /* 0x000f680000000400 */
[----:B------:R-:W0:Y:S01]  /*5940*/  LDS.U16 R4, [R88+0x1e] ;  /* 0x00001e0058047984 */ /* 0x000e220000000400 */
[----:B------:R-:W-:Y:S01]  /*5950*/  FADD.FTZ R126, R126, 1 ;  /* 0x3f8000007e7e7421 */ /* 0x000fe20000010000 */
[----:B------:R-:W1:Y:S01]  /*5960*/  MUFU.RCP R58, R58 ;  /* 0x0000003a003a7308 */ /* 0x000e620000001000 */
[----:B------:R-:W-:-:S02]  /*5970*/  PRMT R43, RZ, 0x5410, R43 ;  /* 0x00005410ff2b7816 */ /* 0x000fc4000000002b */
[----:B----4-:R-:W-:Y:S01]  /*5980*/  PRMT R116, RZ, 0x5410, R116 ;  /* 0x00005410ff747816 */ /* 0x010fe20000000074 */
[----:B------:R-:W-:-:S04]  /*5990*/  FADD.FTZ R119, R129, 1 ;  /* 0x3f80000081777421 */ /* 0x000fc80000010000 */
[----:B------:R4:W-:Y:S01]  /*59a0*/  MUFU.RCP R117, R126 ;  /* 0x0000007e00757308 */ /* 0x0009e20000001000 */
[----:B------:R-:W-:-:S07]  /*59b0*/  FMUL.FTZ R129, R43, R116 ;  /* 0x000000742b817220 */ /* 0x000fce0000410000 */
[----:B------:R-:W1:Y:S01]  /*59c0*/  MUFU.RCP R118, R118 ;  /* 0x0000007600767308 */ /* 0x000e620000001000 */
[C---:B----4-:R-:W-:Y:S02]  /*59d0*/  FADD.FTZ R126, -R56.reuse, 1 ;  /* 0x3f800000387e7421 */ /* 0x050fe40000010100 */
[----:B------:R-:W-:-:S05]  /*59e0*/  FMUL.FTZ R129, R56, R129 ;  /* 0x0000008138817220 */ /* 0x000fca0000410000 */
[----:B------:R-:W4:Y:S01]  /*59f0*/  MUFU.RCP R113, R113 ;  /* 0x0000007100717308 */ /* 0x000f220000001000 */
[----:B------:R-:W-:Y:S02]  /*5a00*/  FFMA.FTZ R126, R35, R126, 1 ;  /* 0x3f800000237e7423 */ /* 0x000fe4000001007e */
[----:B------:R-:W-:Y:S02]  /*5a10*/  FADD.FTZ R131, R131, 1 ;  /* 0x3f80000083837421 */ /* 0x000fe40000010000 */
[----:B------:R-:W-:Y:S01]  /*5a20*/  FMUL.FTZ R136, R129, R126 ;  /* 0x0000007e81887220 */ /* 0x000fe20000410000 */
[----:B------:R-:W-:Y:S01]  /*5a30*/  PRMT R33, RZ, 0x5410, R33 ;  /* 0x00005410ff217816 */ /* 0x000fe20000000021 */
[----:B------:R-:W-:Y:S01]  /*5a40*/  FADD.FTZ R127, R138, 1 ;  /* 0x3f8000008a7f7421 */ /* 0x000fe20000010000 */
[----:B------:R2:W5:Y:S01]  /*5a50*/  MUFU.RCP R126, R131 ;  /* 0x00000083007e7308 */ /* 0x0005620000001000 */
[----:B-1----:R-:W-:Y:S01]  /*5a60*/  FADD.FTZ R138, -R58, 1 ;  /* 0x3f8000003a8a7421 */ /* 0x002fe20000010100 */
[----:B---3--:R-:W-:Y:S01]  /*5a70*/  PRMT R120, RZ, 0x5410, R120 ;  /* 0x00005410ff787816 */ /* 0x008fe20000000078 */
[----:B------:R-:W-:Y:S01]  /*5a80*/  FADD.FTZ R142, -R118, 1 ;  /* 0x3f800000768e7421 */ /* 0x000fe20000010100 */
[----:B------:R-:W-:Y:S01]  /*5a90*/  PRMT R23, RZ, 0x5410, R23 ;  /* 0x00005410ff177816 */ /* 0x000fe20000000017 */
[----:B------:R-:W-:Y:S01]  /*5aa0*/  FFMA.FTZ R140, R37, R138, 1 ;  /* 0x3f800000258c7423 */ /* 0x000fe2000001008a */
[----:B0-----:R-:W-:Y:S01]  /*5ab0*/  PRMT R122, RZ, 0x5410, R122 ;  /* 0x00005410ff7a7816 */ /* 0x001fe2000000007a */
[----:B------:R-:W-:Y:S01]  /*5ac0*/  FMUL.FTZ R138, R33, R120 ;  /* 0x00000078218a7220 */ /* 0x000fe20000410000 */
[----:B------:R-:W-:Y:S01]  /*5ad0*/  PRMT R26, RZ, 0x5410, R26 ;  /* 0x00005410ff1a7816 */ /* 0x000fe2000000001a */
[----:B----4-:R-:W-:Y:S01]  /*5ae0*/  FADD.FTZ R129, -R113, 1 ;  /* 0x3f80000071817421 */ /* 0x010fe20000010100 */
[----:B--2---:R-:W-:Y:S01]  /*5af0*/  PRMT R123, RZ, 0x5410, R123 ;  /* 0x00005410ff7b7816 */ /* 0x004fe2000000007b */
[----:B------:R-:W-:Y:S01]  /*5b00*/  FADD.FTZ R131, -R117, 1 ;  /* 0x3f80000075837421 */ /* 0x000fe20000010100 */
[----:B------:R-:W-:-:S02]  /*5b10*/  PRMT R30, RZ, 0x5410, R30 ;  /* 0x00005410ff1e7816 */ /* 0x000fc4000000001e */
[----:B------:R-:W-:Y:S01]  /*5b20*/  PRMT R121, RZ, 0x5410, R121 ;  /* 0x00005410ff797816 */ /* 0x000fe20000000079 */
[----:B------:R-:W-:Y:S01]  /*5b30*/  FFMA.FTZ R144, R39, R142, 1 ;  /* 0x3f80000027907423 */ /* 0x000fe2000001008e */
[----:B------:R-:W0:Y:S01]  /*5b40*/  MUFU.RCP R119, R119 ;  /* 0x0000007700777308 */ /* 0x000e220000001000 */
[----:B------:R-:W-:Y:S02]  /*5b50*/  FMUL.FTZ R139, R23, R122 ;  /* 0x0000007a178b7220 */ /* 0x000fe40000410000 */
[----:B------:R-:W-:Y:S02]  /*5b60*/  FFMA.FTZ R129, R36, R129, 1 ;  /* 0x3f80000024817423 */ /* 0x000fe40000010081 */
[----:B------:R-:W-:Y:S02]  /*5b70*/  FFMA.FTZ R141, R38, R131, 1 ;  /* 0x3f800000268d7423 */ /* 0x000fe40000010083 */
[----:B------:R-:W-:Y:S01]  /*5b80*/  FMUL.FTZ R142, R26, R123 ;  /* 0x0000007b1a8e7220 */ /* 0x000fe20000410000 */
[----:B------:R-:W1:Y:S01]  /*5b90*/  MUFU.RCP R127, R127 ;  /* 0x0000007f007f7308 */ /* 0x000e620000001000 */
[----:B------:R-:W-:-:S02]  /*5ba0*/  FMUL.FTZ R138, R113, R138 ;  /* 0x0000008a718a7220 */ /* 0x000fc40000410000 */
[----:B------:R-:W-:Y:S02]  /*5bb0*/  FMUL.FTZ R131, R30, R121 ;  /* 0x000000791e837220 */ /* 0x000fe40000410000 */
[----:B------:R-:W-:Y:S02]  /*5bc0*/  FMUL.FTZ R143, R118, R139 ;  /* 0x0000008b768f7220 */ /* 0x000fe40000410000 */
[----:B------:R-:W-:Y:S02]  /*5bd0*/  FMUL.FTZ R142, R117, R142 ;  /* 0x0000008e758e7220 */ /* 0x000fe40000410000 */
[----:B------:R-:W-:Y:S01]  /*5be0*/  FMUL.FTZ R139, R138, R129 ;  /* 0x000000818a8b7220 */ /* 0x000fe20000410000 */
[----:B------:R-:W-:Y:S01]  /*5bf0*/  PRMT R129, RZ, 0x5410, R22 ;  /* 0x00005410ff817816 */ /* 0x000fe20000000016 */
[----:B------:R-:W-:Y:S02]  /*5c00*/  FMUL.FTZ R131, R58, R131 ;  /* 0x000000833a837220 */ /* 0x000fe40000410000 */
[----:B-----5:R-:W-:-:S02]  /*5c10*/  FADD.FTZ R22, -R126, 1 ;  /* 0x3f8000007e167421 */ /* 0x020fc40000010100 */
        /* <DEDUP_REMOVED lines=9> */
[----:B------:R-:W-:Y:S01]  /*5cb0*/  PRMT R22, RZ, 0x5410, R4 ;  /* 0x00005410ff167816 */ /* 0x000fe20000000004 */
[----:B0-----:R-:W-:Y:S02]  /*5cc0*/  FADD.FTZ R5, -R119, 1 ;  /* 0x3f80000077057421 */ /* 0x001fe40000010100 */
[----:B-1----:R-:W-:Y:S02]  /*5cd0*/  FADD.FTZ R145, -R127, 1 ;  /* 0x3f8000007f917421 */ /* 0x002fe40000010100 */
[----:B------:R-:W-:Y:S02]  /*5ce0*/  FMUL.FTZ R2, R129, R20 ;  /* 0x0000001481027220 */ /* 0x000fe40000410000 */
[----:B------:R-:W-:Y:S02]  /*5cf0*/  FMUL.FTZ R3, R128, R21 ;  /* 0x0000001580037220 */ /* 0x000fe40000410000 */
[----:B------:R-:W-:Y:S02]  /*5d00*/  FMUL.FTZ R4, R131, R22 ;  /* 0x0000001683047220 */ /* 0x000fe40000410000 */
        /* <DEDUP_REMOVED lines=9> */
[----:B------:R-:W-:Y:S02]  /*5da0*/  PRMT R5, R142, 0x7632, R5 ;  /* 0x000076328e057816 */ /* 0x000fe40000000005 */
[----:B------:R-:W-:Y:S02]  /*5db0*/  F2FP.BF16.PACK_AB R130, R133, R130 ;  /* 0x000000828582723e */ /* 0x000fe400000010ff */
[----:B------:R-:W-:Y:S02]  /*5dc0*/  F2FP.BF16.PACK_AB R132, R135, R132 ;  /* 0x000000848784723e */ /* 0x000fe400000010ff */
        /* <DEDUP_REMOVED lines=73> */
.L_x_8646:
[----:B-1----:R-:W-:Y:S05]  /*6260*/  BSYNC B0 ;  /* 0x0000000000007941 */ /* 0x002fea0003800000 */
.L_x_8645:
        /* <DEDUP_REMOVED lines=115> */
[----:B------:R-:W-:Y:S01]  /*69a0*/  BSSY B0, `(.L_x_8648) ;  /* 0x0000038000007945 */ /* 0x000fe20003800000 */
[----:B0-----:R-:W-:Y:S01]  /*69b0*/  PRMT R3, R32, 0x7632, R3 ;  /* 0x0000763220037816 */ /* 0x001fe20000000003 */
[----:B------:R-:W-:Y:S01]  /*69c0*/  UIADD3 UR7, UR35, UR36, URZ ;  /* 0x0000002423077290 */ /* 0x000fe2000fffe03f */
[----:B------:R-:W-:Y:S01]  /*69d0*/  PRMT R22, R21, 0x7610, R22 ;  /* 0x0000761015167816 */ /* 0x000fe20000000016 */
[----:B------:R0:W-:Y:S01]  /*69e0*/  STS.U16 [R88+0x8], R2 ;  /* 0x0000080258007388 */ /* 0x0001e20000000400 */
[----:B-1----:R-:W-:-:S02]  /*69f0*/  PRMT R4, R37, 0x7632, R4 ;  /* 0x0000763225047816 */ /* 0x002fc40000000004 */
[----:B------:R-:W-:Y:S01]  /*6a00*/  PRMT R24, R21, 0x7632, R24 ;  /* 0x0000763215187816 */ /* 0x000fe20000000018 */
[----:B------:R-:W-:Y:S01]  /*6a10*/  STS.U16 [R88+0x4], R27 ;  /* 0x0000041b58007388 */ /* 0x000fe20000000400 */
[----:B--2---:R-:W-:-:S03]  /*6a20*/  PRMT R5, R20, 0x7632, R5 ;  /* 0x0000763214057816 */ /* 0x004fc60000000005 */
        /* <DEDUP_REMOVED lines=47> */
.L_x_8649:
[----:B------:R-:W-:Y:S05]  /*6d20*/  BSYNC B0 ;  /* 0x0000000000007941 */ /* 0x000fea0003800000 */
.L_x_8648:
        /* <DEDUP_REMOVED lines=43> */
.L_x_8647:
        /* <DEDUP_REMOVED lines=79> */
.L_x_8729:
        /* <DEDUP_REMOVED lines=9> */
[----:B------:R-:W-:Y:S01]  /*7560*/  UIMAD UR39, UR7, UR35, UR39 ;  /* 0x00000023072772a4 */ /* 0x000fe2000f8e0227 */
[----:B0-----:R-:W-:-:S02]  /*7570*/  LOP3.LUT R0, R107, 0x7ffffe0, RZ, 0xc0, !PT ;  /* 0x07ffffe06b007812 */ /* 0x001fc400078ec0ff */
[----:B------:R-:W-:Y:S02]  /*7580*/  ULDC.64 UR34, c[0x0][0x220] ;  /* 0x0000880000227ab9 */ /* 0x000fe40000000a00 */
[----:B------:R-:W-:Y:S02]  /*7590*/  UIADD3 UR37, UR37, UR39, URZ ;  /* 0x0000002725257290 */ /* 0x000fe4000fffe03f */
[----:B------:R-:W-:Y:S01]  /*75a0*/  ULEA UR34, UP0, UR36, UR34, 0x3 ;  /* 0x0000002224227291 */ /* 0x000fe2000f80183f */
[----:B------:R-:W-:Y:S01]  /*75b0*/  LOP3.LUT R246, R107, 0x1f, RZ, 0xc0, !PT ;  /* 0x0000001f6bf67812 */ /* 0x000fe200078ec0ff */
[----:B------:R-:W-:Y:S01]  /*75c0*/  ULDC UR39, c[0x0][0x168] ;  /* 0x00005a0000277ab9 */ /* 0x000fe20000000800 */
[----:B------:R-:W-:Y:S01]  /*75d0*/  SHF.L.U32 R0, R0, 0x5, RZ ;  /* 0x0000000500007819 */ /* 0x000fe200000006ff */
[----:B------:R-:W-:Y:S02]  /*75e0*/  ULEA.HI.X UR35, UR36, UR35, UR37, 0x3, UP0 ;  /* 0x0000002324237291 */ /* 0x000fe400080f1c25 */
[----:B------:R-:W-:Y:S01]  /*75f0*/  UIADD3 UR39, -UR25, UR39, URZ ;  /* 0x0000002719277290 */ /* 0x000fe2000fffe13f */
[----:B------:R-:W-:-:S02]  /*7600*/  LOP3.LUT R6, R0, 0xffffffe0, R246, 0xe2, !PT ;  /* 0xffffffe000067812 */ /* 0x000fc400078ee2f6 */
[----:B------:R-:W-:Y:S01]  /*7610*/  MOV R2, UR34 ;  /* 0x0000002200027c02 */ /* 0x000fe20008000f00 */
[----:B------:R-:W-:Y:S01]  /*7620*/  USHF.L.U32 UR36, UR39, 0x1, URZ ;  /* 0x0000000127247899 */ /* 0x000fe2000800063f */
[----:B------:R-:W-:Y:S01]  /*7630*/  MOV R3, UR35 ;  /* 0x0000002300037c02 */ /* 0x000fe20008000f00 */
[----:B------:R-:W-:Y:S01]  /*7640*/  ULDC.64 UR34, c[0x0][0x1c0] ;  /* 0x0000700000227ab9 */ /* 0x000fe20000000a00 */
[----:B------:R-:W-:Y:S01]  /*7650*/  LOP3.LUT R0, R6, 0x20, RZ, 0xfc, !PT ;  /* 0x0000002006007812 */ /* 0x000fe200078efcff */
[----:B------:R-:W-:Y:S01]  /*7660*/  UIMAD UR34, UR44, UR34, URZ ;  /* 0x000000222c2272a4 */ /* 0x000fe2000f8e023f */
[--C-:B------:R-:W-:Y:S02]  /*7670*/  SHF.R.S32.HI R7, RZ, 0x1f, R6.reuse ;  /* 0x0000001fff077819 */ /* 0x100fe40000011406 */
[----:B------:R-:W-:Y:S01]  /*7680*/  MOV R9, UR7 ;  /* 0x0000000700097c02 */ /* 0x000fe20008000f00 */
[----:B------:R-:W-:Y:S01]  /*7690*/  UIMAD UR34, UR7, UR35, UR34 ;  /* 0x00000023072272a4 */ /* 0x000fe2000f8e0222 */
[----:B------:R-:W-:Y:S01]  /*76a0*/  ISETP.GE.AND P3, PT, R0, UR36, PT ;  /* 0x0000002400007c0c */ /* 0x000fe2000bf66270 */
[----:B------:R-:W2:Y:S01]  /*76b0*/  LDG.E.64 R2, [R2.64] ;  /* 0x0000002002027981 */ /* 0x000ea2000c1e1b00 */
[C---:B------:R-:W-:Y:S01]  /*76c0*/  LOP3.LUT R0, R6.reuse, 0x40, RZ, 0xfc, !PT ;  /* 0x0000004006007812 */ /* 0x040fe200078efcff */
[----:B------:R-:W-:Y:S01]  /*76d0*/  IMAD.WIDE.U32 R8, R9, c[0x0][0x1c0], R6 ;  /* 0x0000700009087a25 */ /* 0x000fe200078e0006 */
[----:B------:R-:W-:-:S02]  /*76e0*/  ISETP.GE.AND P2, PT, R6, UR36, PT ;  /* 0x0000002406007c0c */ /* 0x000fc4000bf46270 */
[----:B------:R-:W-:Y:S02]  /*76f0*/  ISETP.GE.AND P4, PT, R0, UR36, PT ;  /* 0x0000002400007c0c */ /* 0x000fe4000bf86270 */
[----:B------:R-:W-:Y:S02]  /*7700*/  LOP3.LUT R0, R6, 0x60, RZ, 0xfc, !PT ;  /* 0x0000006006007812 */ /* 0x000fe400078efcff */
[----:B------:R-:W-:Y:S01]  /*7710*/  IADD3 R5, R9, UR34, RZ ;  /* 0x0000002209057c10 */ /* 0x000fe2000fffe0ff */
[----:B------:R-:W-:Y:S01]  /*7720*/  ULDC.64 UR34, c[0x0][0x198] ;  /* 0x0000660000227ab9 */ /* 0x000fe20000000a00 */
[----:B------:R-:W-:Y:S02]  /*7730*/  LEA R4, P1, R8, UR22, 0x1 ;  /* 0x0000001608047c11 */ /* 0x000fe4000f8208ff */
[----:B------:R-:W-:Y:S02]  /*7740*/  LOP3.LUT R7, R6, 0x80, RZ, 0xfc, !PT ;  /* 0x0000008006077812 */ /* 0x000fe400078efcff */
[----:B------:R-:W-:-:S02]  /*7750*/  ISETP.GE.AND P5, PT, R0, UR36, PT ;  /* 0x0000002400007c0c */ /* 0x000fc4000bfa6270 */
[----:B------:R-:W-:Y:S02]  /*7760*/  PRMT R109, RZ, 0x7610, R109 ;  /* 0x00007610ff6d7816 */ /* 0x000fe4000000006d */
[----:B------:R-:W-:Y:S02]  /*7770*/  LEA.HI.X R5, R8, UR23, R5, 0x1, P1 ;  /* 0x0000001708057c11 */ /* 0x000fe400088f0c05 */
[----:B------:R-:W-:Y:S02]  /*7780*/  PRMT R0, RZ, 0x7610, R0 ;  /* 0x00007610ff007816 */ /* 0x000fe40000000000 */
[----:B------:R-:W-:Y:S01]  /*7790*/  ISETP.GE.AND P0, PT, R7, UR36, PT ;  /* 0x0000002407007c0c */ /* 0x000fe2000bf06270 */
[----:B------:R0:W3:Y:S01]  /*77a0*/  @!P2 LDG.E.U16 R109, [R4.64] ;  /* 0x00000020046da981 */ /* 0x0000e2000c1e1500 */
[C---:B------:R-:W-:Y:S02]  /*77b0*/  LOP3.LUT R7, R6.reuse, 0xc0, RZ, 0xfc, !PT ;  /* 0x000000c006077812 */ /* 0x040fe400078efcff */
[----:B------:R-:W-:Y:S01]  /*77c0*/  LOP3.LUT R8, R6, 0xe0, RZ, 0xfc, !PT ;  /* 0x000000e006087812 */ /* 0x000fe200078efcff */
[----:B------:R0:W4:Y:S01]  /*77d0*/  @!P3 LDG.E.U16 R0, [R4.64+0x40] ;  /* 0x000040200400b981 */ /* 0x000122000c1e1500 */
[----:B------:R-:W-:-:S02]  /*77e0*/  PRMT R115, RZ, 0x7610, R115 ;  /* 0x00007610ff737816 */ /* 0x000fc40000000073 */
[----:B------:R-:W-:Y:S02]  /*77f0*/  ISETP.GE.AND P2, PT, R7, UR36, PT ;  /* 0x0000002407007c0c */ /* 0x000fe4000bf46270 */
[----:B------:R-:W-:Y:S02]  /*7800*/  ISETP.GE.AND P3, PT, R8, UR36, PT ;  /* 0x0000002408007c0c */ /* 0x000fe4000bf66270 */
[C---:B------:R-:W-:Y:S01]  /*7810*/  LOP3.LUT R7, R6.reuse, 0x100, RZ, 0xfc, !PT ;  /* 0x0000010006077812 */ /* 0x040fe200078efcff */
[----:B------:R0:W3:Y:S01]  /*7820*/  @!P4 LDG.E.U16 R115, [R4.64+0x80] ;  /* 0x000080200473c981 */ /* 0x0000e2000c1e1500 */
[----:B------:R-:W-:Y:S02]  /*7830*/  PRMT R117, RZ, 0x7610, R117 ;  /* 0x00007610ff757816 */ /* 0x000fe40000000075 */
[----:B------:R-:W-:Y:S02]  /*7840*/  ISETP.GE.AND P4, PT, R7, UR36, PT ;  /* 0x0000002407007c0c */ /* 0x000fe4000bf86270 */
[----:B------:R-:W-:-:S02]  /*7850*/  LOP3.LUT R7, R6, 0x140, RZ, 0xfc, !PT ;  /* 0x0000014006077812 */ /* 0x000fc400078efcff */
[----:B------:R-:W-:Y:S01]  /*7860*/  PRMT R118, RZ, 0x7610, R118 ;  /* 0x00007610ff767816 */ /* 0x000fe20000000076 */
[----:B------:R0:W3:Y:S01]  /*7870*/  @!P0 LDG.E.U16 R117, [R4.64+0x100] ;  /* 0x0001002004758981 */ /* 0x0000e2000c1e1500 */
[----:B------:R-:W-:Y:S02]  /*7880*/  ISETP.GE.AND P0, PT, R7, UR36, PT ;  /* 0x0000002407007c0c */ /* 0x000fe4000bf06270 */
[C---:B------:R-:W-:Y:S02]  /*7890*/  LOP3.LUT R7, R6.reuse, 0x160, RZ, 0xfc, !PT ;  /* 0x0000016006077812 */ /* 0x040fe400078efcff */
[----:B------:R-:W-:Y:S01]  /*78a0*/  LOP3.LUT R9, R6, 0xa0, RZ, 0xfc, !PT ;  /* 0x000000a006097812 */ /* 0x000fe200078efcff */
[----:B------:R0:W3:Y:S01]  /*78b0*/  @!P3 LDG.E.U16 R118, [R4.64+0x1c0] ;  /* 0x0001c0200476b981 */ /* 0x0000e2000c1e1500 */
[----:B------:R-:W-:Y:S02]  /*78c0*/  PRMT R121, RZ, 0x7610, R121 ;  /* 0x00007610ff797816 */ /* 0x000fe40000000079 */
[----:B------:R-:W-:-:S02]  /*78d0*/  ISETP.GE.AND P3, PT, R7, UR36, PT ;  /* 0x0000002407007c0c */ /* 0x000fc4000bf66270 */
[----:B------:R-:W-:Y:S02]  /*78e0*/  ISETP.GE.AND P1, PT, R9, UR36, PT ;  /* 0x0000002409007c0c */ /* 0x000fe4000bf26270 */
[C---:B------:R-:W-:Y:S01]  /*78f0*/  LOP3.LUT R7, R6.reuse, 0x1c0, RZ, 0xfc, !PT ;  /* 0x000001c006077812 */ /* 0x040fe200078efcff */
[----:B------:R0:W3:Y:S01]  /*7900*/  @!P4 LDG.E.U16 R121, [R4.64+0x200] ;  /* 0x000200200479c981 */ /* 0x0000e2000c1e1500 */
[----:B------:R-:W-:Y:S02]  /*7910*/  PRMT R108, RZ, 0x7610, R108 ;  /* 0x00007610ff6c7816 */ /* 0x000fe4000000006c */
        /* <DEDUP_REMOVED lines=23> */
[----:B------:R0:W4:Y:S01]  /*7a90*/  @!P1 LDG.E.U16 R127, [R4.64+0x300] ;  /* 0x00030020047f9981 */ /* 0x000122000c1e1500 */
[----:B------:R-:W-:Y:S02]  /*7aa0*/  PRMT R122, RZ, 0x7610, R122 ;  /* 0x00007610ff7a7816 */ /* 0x000fe4000000007a */
[C---:B------:R-:W-:Y:S01]  /*7ab0*/  LOP3.LUT R8, R6.reuse, 0x240, RZ, 0xfc, !PT ;  /* 0x0000024006087812 */ /* 0x040fe200078efcff */
[----:B------:R0:W4:Y:S01]  /*7ac0*/  @!P2 LDG.E.U16 R126, [R4.64+0x340] ;  /* 0x00034020047ea981 */ /* 0x000122000c1e1500 */
[----:B------:R-:W-:Y:S02]  /*7ad0*/  LOP3.LUT R9, R6, 0x260, RZ, 0xfc, !PT ;  /* 0x0000026006097812 */ /* 0x000fe400078efcff */
[----:B------:R-:W-:Y:S01]  /*7ae0*/  ISETP.GE.AND P1, PT, R7, UR36, PT ;  /* 0x0000002407007c0c */ /* 0x000fe2000bf26270 */
[----:B------:R0:W4:Y:S01]  /*7af0*/  @!P3 LDG.E.U16 R122, [R4.64+0x2c0] ;  /* 0x0002c020047ab981 */ /* 0x000122000c1e1500 */
[----:B------:R-:W-:-:S02]  /*7b00*/  PRMT R130, RZ, 0x7610, R130 ;  /* 0x00007610ff827816 */ /* 0x000fc40000000082 */
[----:B------:R-:W-:Y:S02]  /*7b10*/  ISETP.GE.AND P2, PT, R8, UR36, PT ;  /* 0x0000002408007c0c */ /* 0x000fe4000bf46270 */
[----:B------:R-:W-:Y:S02]  /*7b20*/  ISETP.GE.AND P3, PT, R9, UR36, PT ;  /* 0x0000002409007c0c */ /* 0x000fe4000bf66270 */
[----:B------:R-:W-:Y:S01]  /*7b30*/  LOP3.LUT R7, R6, 0x280, RZ, 0xfc, !PT ;  /* 0x0000028006077812 */ /* 0x000fe200078efcff */
[----:B------:R0:W4:Y:S01]  /*7b40*/  @!P0 LDG.E.U16 R130, [R4.64+0x400] ;  /* 0x0004002004828981 */ /* 0x000122000c1e1500 */
[----:B------:R-:W-:Y:S02]  /*7b50*/  PRMT R131, RZ, 0x7610, R131 ;  /* 0x00007610ff837816 */ /* 0x000fe40000000083 */
[----:B------:R-:W-:Y:S02]  /*7b60*/  ISETP.GE.AND P0, PT, R7, UR36, PT ;  /* 0x0000002407007c0c */ /* 0x000fe4000bf06270 */
[----:B------:R-:W-:-:S02]  /*7b70*/  PRMT R132, RZ, 0x7610, R132 ;  /* 0x00007610ff847816 */ /* 0x000fc40000000084 */
        /* <DEDUP_REMOVED lines=9> */
[----:B------:R-:W-:Y:S02]  /*7c10*/  PRMT R112, RZ, 0x7610, R112 ;  /* 0x00007610ff707816 */ /* 0x000fe40000000070 */
[----:B------:R-:W-:Y:S02]  /*7c20*/  ISETP.GE.AND P2, PT, R9, UR36, PT ;  /* 0x0000002409007c0c */ /* 0x000fe4000bf46270 */
[----:B------:R-:W-:Y:S01]  /*7c30*/  ISETP.GE.AND P3, PT, R7, UR36, PT ;  /* 0x0000002407007c0c */ /* 0x000fe2000bf66270 */
        /* <DEDUP_REMOVED lines=15> */
[----:B------:R-:W-:Y:S01]  /*7d30*/  PRMT R110, RZ, 0x7610, R110 ;  /* 0x00007610ff6e7816 */ /* 0x000fe2000000006e */
[----:B------:R0:W4:Y:S01]  /*7d40*/  @!P3 LDG.E.U16 R111, [R4.64+0x5c0] ;  /* 0x0005c020046fb981 */ /* 0x000122000c1e1500 */
[----:B------:R-:W-:Y:S02]  /*7d50*/  ISETP.GE.AND P2, PT, R8, UR36, PT ;  /* 0x0000002408007c0c */ /* 0x000fe4000bf46270 */
[----:B------:R-:W-:Y:S02]  /*7d60*/  ISETP.GE.AND P3, PT, R9, UR36, PT ;  /* 0x0000002409007c0c */ /* 0x000fe4000bf66270 */
[----:B------:R-:W-:Y:S01]  /*7d70*/  LOP3.LUT R7, R6, 0x380, RZ, 0xfc, !PT ;  /* 0x0000038006077812 */ /* 0x000fe200078efcff */
[----:B------:R0:W4:Y:S01]  /*7d80*/  @!P0 LDG.E.U16 R110, [R4.64+0x600] ;  /* 0x00060020046e8981 */ /* 0x000122000c1e1500 */
[----:B------:R-:W-:Y:S02]  /*7d90*/  SHF.L.U32 R8, R107, 0x5, RZ ;  /* 0x000000056b087819 */ /* 0x000fe400000006ff */
[----:B------:R-:W-:-:S02]  /*7da0*/  PRMT R67, RZ, 0x7610, R67 ;  /* 0x00007610ff437816 */ /* 0x000fc40000000043 */
[----:B------:R-:W-:Y:S02]  /*7db0*/  ISETP.GE.AND P0, PT, R7, UR36, PT ;  /* 0x0000002407007c0c */ /* 0x000fe4000bf06270 */
[----:B------:R-:W-:Y:S02]  /*7dc0*/  PRMT R66, RZ, 0x7610, R66 ;  /* 0x00007610ff427816 */ /* 0x000fe40000000042 */
[----:B------:R-:W-:Y:S01]  /*7dd0*/  LOP3.LUT R8, R8, 0xffffffe0, R246, 0xe2, !PT ;  /* 0xffffffe008087812 */ /* 0x000fe200078ee2f6 */
[----:B------:R0:W4:Y:S01]  /*7de0*/  @!P1 LDG.E.U16 R67, [R4.64+0x640] ;  /* 0x0006402004439981 */ /* 0x000122000c1e1500 */
[C---:B------:R-:W-:Y:S02]  /*7df0*/  LOP3.LUT R7, R6.reuse, 0x3a0, RZ, 0xfc, !PT ;  /* 0x000003a006077812 */ /* 0x040fe400078efcff */
[----:B------:R-:W-:Y:S01]  /*7e00*/  PRMT R10, RZ, 0x7610, R10 ;  /* 0x00007610ff0a7816 */ /* 0x000fe2000000000a */
[----:B------:R0:W4:Y:S01]  /*7e10*/  @!P2 LDG.E.U16 R66, [R4.64+0x680] ;  /* 0x000680200442a981 */ /* 0x000122000c1e1500 */
[----:B------:R-:W-:-:S02]  /*7e20*/  LOP3.LUT R6, R6, 0x3c0, RZ, 0xfc, !PT ;  /* 0x000003c006067812 */ /* 0x000fc400078efcff */
[----:B------:R-:W-:Y:S02]  /*7e30*/  LOP3.LUT R8, R8, 0x3e0, RZ, 0xfc, !PT ;  /* 0x000003e008087812 */ /* 0x000fe400078efcff */
[----:B------:R-:W-:Y:S01]  /*7e40*/  ISETP.GE.AND P1, PT, R7, UR36, PT ;  /* 0x0000002407007c0c */ /* 0x000fe2000bf26270 */
[----:B------:R0:W4:Y:S01]  /*7e50*/  @!P3 LDG.E.U16 R10, [R4.64+0x6c0] ;  /* 0x0006c020040ab981 */ /* 0x000122000c1e1500 */
[----:B------:R-:W-:Y:S02]  /*7e60*/  ISETP.GE.AND P2, PT, R6, UR36, PT ;  /* 0x0000002406007c0c */ /* 0x000fe4000bf46270 */
[----:B------:R-:W-:Y:S02]  /*7e70*/  ISETP.GE.AND P3, PT, R8, UR36, PT ;  /* 0x0000002408007c0c */ /* 0x000fe4000bf66270 */
[----:B------:R-:W-:Y:S02]  /*7e80*/  PRMT R9, RZ, 0x7610, R9 ;  /* 0x00007610ff097816 */ /* 0x000fe40000000009 */
[----:B------:R-:W-:-:S02]  /*7e90*/  PRMT R6, RZ, 0x7610, R6 ;  /* 0x00007610ff067816 */ /* 0x000fc40000000006 */
        /* <DEDUP_REMOVED lines=76> */
[----:B------:R-:W-:-:S03]  /*8360*/  IADD3 R115, R106, 0x320, RZ ;  /* 0x000003206a737810 */ /* 0x000fc60007ffe0ff */
[----:B------:R1:W-:Y:S01]  /*8370*/  STS.U16 [R122+0x4c0], R133 ;  /* 0x0004c0857a007388 */ /* 0x0003e20000000400 */
[----:B---3--:R-:W-:Y:S01]  /*8380*/  SHF.L.U32 R126, R119, 0x1, RZ ;  /* 0x00000001777e7819 */ /* 0x008fe200000006ff */
[----:B------:R-:W-:Y:S01]  /*8390*/  FMUL.FTZ R0, R62, UR43 ;  /* 0x0000002b3e007c20 */ /* 0x000fe20008410000 */
[----:B------:R-:W-:Y:S08]  /*83a0*/  MUFU.SIN R145, R4 ;  /* 0x0000000400917308 */ /* 0x000ff00000000400 */
[----:B------:R3:W-:Y:S01]  /*83b0*/  MUFU.COS R146, R4 ;  /* 0x0000000400927308 */ /* 0x0007e20000000000 */
[----:B0-----:R-:W-:Y:S01]  /*83c0*/  SHF.L.U32 R123, R5, 0x1, RZ ;  /* 0x00000001057b7819 */ /* 0x001fe200000006ff */
[----:B------:R-:W-:Y:S01]  /*83d0*/  UIMAD UR42, UR11, UR34, URZ ;  /* 0x000000220b2a72a4 */ /* 0x000fe2000f8e023f */
[C---:B------:R-:W-:Y:S01]  /*83e0*/  IADD3 R5, R106.reuse, 0x300, RZ ;  /* 0x000003006a057810 */ /* 0x040fe20007ffe0ff */
[----:B------:R-:W-:Y:S01]  /*83f0*/  UIMAD.WIDE.U32 UR36, UR10, UR34, URZ ;  /* 0x000000220a2472a5 */ /* 0x000fe2000f8e003f */
[----:B-1----:R-:W-:Y:S01]  /*8400*/  SHF.L.U32 R122, R117, 0x1, RZ ;  /* 0x00000001757a7819 */ /* 0x002fe200000006ff */
[----:B------:R-:W4:Y:S01]  /*8410*/  LDL R129, [R1] ;  /* 0x0000000001817983 */ /* 0x000f220000100800 */
[----:B------:R-:W-:-:S02]  /*8420*/  IADD3 R117, R106, 0x340, RZ ;  /* 0x000003406a757810 */ /* 0x000fc40007ffe0ff */
[----:B------:R-:W-:Y:S02]  /*8430*/  IADD3 R119, R106, 0x360, RZ ;  /* 0x000003606a777810 */ /* 0x000fe40007ffe0ff */
        /* <DEDUP_REMOVED lines=9> */
[----:B------:R-:W-:Y:S01]  /*84d0*/  IADD3 R5, R106, 0x380, RZ ;  /* 0x000003806a057810 */ /* 0x000fe20007ffe0ff */
[----:B------:R-:W-:Y:S01]  /*84e0*/  FMUL.RZ R116, R0, 0.15915493667125701904 ;  /* 0x3e22f98300747820 */ /* 0x000fe2000040c000 */
[----:B-1----:R-:W-:Y:S02]  /*84f0*/  SHF.L.U32 R127, R117, 0x1, RZ ;  /* 0x00000001757f7819 */ /* 0x002fe400000006ff */
[----:B--2---:R-:W-:Y:S02]  /*8500*/  SHF.L.U32 R122, R115, 0x1, RZ ;  /* 0x00000001737a7819 */ /* 0x004fe400000006ff */
[----:B------:R-:W-:Y:S02]  /*8510*/  SHF.L.U32 R119, R119, 0x1, RZ ;  /* 0x0000000177777819 */ /* 0x000fe400000006ff */
[----:B0-----:R-:W-:Y:S01]  /*8520*/  IADD3 R111, R106, 0x3a0, RZ ;  /* 0x000003a06a6f7810 */ /* 0x001fe20007ffe0ff */
[----:B------:R0:W-:Y:S01]  /*8530*/  STS.U16 [R123+0x600], R110 ;  /* 0x0006006e7b007388 */ /* 0x0001e20000000400 */
[----:B------:R-:W-:-:S02]  /*8540*/  MOV R0, UR45 ;  /* 0x0000002d00007c02 */ /* 0x000fc40008000f00 */
[C---:B------:R-:W-:Y:S01]  /*8550*/  IADD3 R113, R106.reuse, 0x3c0, RZ ;  /* 0x000003c06a717810 */ /* 0x040fe20007ffe0ff */
[----:B------:R-:W-:Y:S01]  /*8560*/  STS.U16 [R122+0x640], R67 ;  /* 0x000640437a007388 */ /* 0x000fe20000000400 */
[-C--:B------:R-:W-:Y:S02]  /*8570*/  LEA.HI.SX32 R5, R5, R106.reuse, 0x1b ;  /* 0x0000006a05057211 */ /* 0x080fe400078fdaff */
[----:B------:R-:W-:Y:S01]  /*8580*/  IADD3 R115, R106, 0x3e0, RZ ;  /* 0x000003e06a737810 */ /* 0x000fe20007ffe0ff */
[----:B------:R-:W-:Y:S01]  /*8590*/  STS.U16 [R127+0x680], R66 ;  /* 0x000680427f007388 */ /* 0x000fe20000000400 */
[-C--:B------:R-:W-:Y:S01]  /*85a0*/  LEA.HI.SX32 R111, R111, R106.reuse, 0x1b ;  /* 0x0000006a6f6f7211 */ /* 0x080fe200078fdaff */
[----:B------:R-:W-:Y:S01]  /*85b0*/  FMUL.FTZ R0, R0, 1.4426950216293334961 ;  /* 0x3fb8aa3b00007820 */ /* 0x000fe20000410000 */
[-C--:B------:R-:W-:Y:S01]  /*85c0*/  LEA.HI.SX32 R113, R113, R106.reuse, 0x1b ;  /* 0x0000006a71717211 */ /* 0x080fe200078fdaff */
[----:B------:R1:W-:Y:S01]  /*85d0*/  STS.U16 [R119+0x6c0], R10 ;  /* 0x0006c00a77007388 */ /* 0x0003e20000000400 */
[----:B------:R-:W-:-:S02]  /*85e0*/  LEA.HI.SX32 R115, R115, R106, 0x1b ;  /* 0x0000006a73737211 */ /* 0x000fc400078fdaff */
[----:B------:R-:W-:Y:S01]  /*85f0*/  SHF.L.U32 R111, R111, 0x1, RZ ;  /* 0x000000016f6f7819 */ /* 0x000fe200000006ff */
[----:B------:R-:W-:Y:S01]  /*8600*/  FMUL.FTZ R112, R0, R71 ;  /* 0x0000004700707220 */ /* 0x000fe20000410000 */
[----:B0-----:R-:W-:Y:S02]  /*8610*/  SHF.L.U32 R110, R113, 0x1, RZ ;  /* 0x00000001716e7819 */ /* 0x001fe400000006ff */
[----:B-1----:R-:W-:Y:S02]  /*8620*/  SHF.L.U32 R10, R5, 0x1, RZ ;  /* 0x00000001050a7819 */ /* 0x002fe400000006ff */
[----:B------:R-:W-:Y:S01]  /*8630*/  SHF.L.U32 R115, R115, 0x1, RZ ;  /* 0x0000000173737819 */ /* 0x000fe200000006ff */
[----:B------:R-:W0:Y:S01]  /*8640*/  MUFU.EX2 R112, R112 ;  /* 0x0000007000707308 */ /* 0x000e220000000800 */
[----:B---3--:R-:W-:Y:S01]  /*8650*/  FMUL.FTZ R4, R68, UR43 ;  /* 0x0000002b44047c20 */ /* 0x008fe20008410000 */
[----:B------:R-:W-:Y:S04]  /*8660*/  STS.U16 [R10+0x700], R9 ;  /* 0x000700090a007388 */ /* 0x000fe80000000400 */
[----:B------:R1:W-:Y:S04]  /*8670*/  STS.U16 [R111+0x740], R6 ;  /* 0x000740066f007388 */ /* 0x0003e80000000400 */
[----:B------:R-:W-:Y:S01]  /*8680*/  STS.U16 [R110+0x780], R7 ;  /* 0x000780076e007388 */ /* 0x000fe20000000400 */
[----:B------:R-:W-:Y:S01]  /*8690*/  MUFU.SIN R149, R135 ;  /* 0x0000008700957308 */ /* 0x000fe20000000400 */
[----:B------:R-:W-:-:S07]  /*86a0*/  FMUL.FTZ R2, R0, R75 ;  /* 0x0000004b00027220 */ /* 0x000fce0000410000 */
[----:B------:R2:W-:Y:S01]  /*86b0*/  MUFU.COS R150, R135 ;  /* 0x0000008700967308 */ /* 0x0005e20000000000 */
[----:B-1----:R-:W-:Y:S01]  /*86c0*/  FMUL.FTZ R6, R61, UR43 ;  /* 0x0000002b3d067c20 */ /* 0x002fe20008410000 */
[----:B------:R1:W-:Y:S01]  /*86d0*/  STS.U16 [R115+0x7c0], R8 ;  /* 0x0007c00873007388 */ /* 0x0003e20000000400 */
[C---:B0-----:R-:W-:Y:S02]  /*86e0*/  FMUL.FTZ R146, R112.reuse, R146 ;  /* 0x0000009270927220 */ /* 0x041fe40000410000 */
[----:B------:R-:W-:Y:S01]  /*86f0*/  FMUL.FTZ R145, R112, R145 ;  /* 0x0000009170917220 */ /* 0x000fe20000410000 */
[----:B------:R-:W-:Y:S01]  /*8700*/  ISETP.NE.AND P0, PT, R246, RZ, PT ;  /* 0x000000fff600720c */ /* 0x000fe20003f05270 */
[----:B------:R-:W2:Y:S01]  /*8710*/  LDL R112, [R1+0x10] ;  /* 0x0000100001707983 */ /* 0x000ea20000100800 */
[----:B------:R-:W-:Y:S01]  /*8720*/  MUFU.SIN R157, R136 ;  /* 0x00000088009d7308 */ /* 0x000fe20000000400 */
[----:B------:R-:W-:-:S07]  /*8730*/  MOV R3, UR24 ;  /* 0x0000001800037c02 */ /* 0x000fce0008000f00 */
[----:B------:R-:W-:Y:S01]  /*8740*/  MUFU.COS R158, R136 ;  /* 0x00000088009e7308 */ /* 0x000fe20000000000 */
[----:B-1----:R-:W-:Y:S01]  /*8750*/  FMUL.RZ R8, R6, 0.15915493667125701904 ;  /* 0x3e22f98306087820 */ /* 0x002fe2000040c000 */
[----:B------:R-:W-:Y:S01]  /*8760*/  UIMAD UR42, UR10, UR35, UR42 ;  /* 0x000000230a2a72a4 */ /* 0x000fe2000f8e022a */
[----:B--2---:R-:W-:Y:S01]  /*8770*/  FMUL.RZ R135, R4, 0.15915493667125701904 ;  /* 0x3e22f98304877820 */ /* 0x004fe2000040c000 */
[C---:B------:R-:W-:Y:S01]  /*8780*/  ISETP.NE.AND P1, PT, R107.reuse, RZ, PT ;  /* 0x000000ff6b00720c */ /* 0x040fe20003f25270 */
[C---:B------:R-:W-:Y:S01]  /*8790*/  FMUL.FTZ R5, R0.reuse, R63 ;  /* 0x0000003f00057220 */ /* 0x040fe20000410000 */
[----:B------:R-:W-:Y:S02]  /*87a0*/  IADD3 R159, R107, 0x200, RZ ;  /* 0x000002006b9f7810 */ /* 0x000fe40007ffe0ff */
[----:B------:R-:W-:Y:S08]  /*87b0*/  MUFU.SIN R147, R134 ;  /* 0x0000008600937308 */ /* 0x000ff00000000400 */
[----:B------:R-:W-:Y:S01]  /*87c0*/  MUFU.COS R148, R134 ;  /* 0x0000008600947308 */ /* 0x000fe20000000000 */
[C---:B------:R-:W-:Y:S01]  /*87d0*/  FMUL.FTZ R118, R0.reuse, R74 ;  /* 0x0000004a00767220 */ /* 0x040fe20000410000 */
[----:B------:R-:W2:Y:S01]  /*87e0*/  LDL R110, [R1+0xc] ;  /* 0x00000c00016e7983 */ /* 0x000ea20000100800 */
[----:B------:R-:W-:-:S02]  /*87f0*/  FMUL.FTZ R120, R0, R73 ;  /* 0x0000004900787220 */ /* 0x000fc40000410000 */
[----:B------:R-:W-:Y:S01]  /*8800*/  FMUL.FTZ R121, R0, R72 ;  /* 0x0000004800797220 */ /* 0x000fe20000410000 */
[----:B------:R-:W2:Y:S02]  /*8810*/  LDL R113, [R1+0x8] ;  /* 0x0000080001717983 */ /* 0x000ea40000100800 */
[----:B------:R-:W-:Y:S08]  /*8820*/  MUFU.SIN R133, R8 ;  /* 0x0000000800857308 */ /* 0x000ff00000000400 */
[----:B------:R0:W-:Y:S08]  /*8830*/  MUFU.COS R7, R8 ;  /* 0x0000000800077308 */ /* 0x0001f00000000000 */
[----:B------:R-:W1:Y:S01]  /*8840*/  MUFU.EX2 R2, R2 ;  /* 0x0000000200027308 */ /* 0x000e620000000800 */
[----:B0-----:R-:W2:Y:S01]  /*8850*/  LDL R8, [R1+0x14] ;  /* 0x0000140001087983 */ /* 0x001ea20000100800 */
[----:B------:R-:W-:Y:S01]  /*8860*/  FMUL.FTZ R4, R63, UR43 ;  /* 0x0000002b3f047c20 */ /* 0x000fe20008410000 */
[----:B------:R-:W-:Y:S01]  /*8870*/  ISETP.LT.OR P2, PT, R3, 0x2, P0 ;  /* 0x000000020300780c */ /* 0x000fe20000741670 */
[----:B------:R-:W-:-:S02]  /*8880*/  ULDC.64 UR34, c[0x0][0x1a0] ;  /* 0x0000680000227ab9 */ /* 0x000fc40000000a00 */
[----:B------:R-:W-:-:S04]  /*8890*/  FMUL.RZ R4, R4, 0.15915493667125701904 ;  /* 0x3e22f98304047820 */ /* 0x000fc8000040c000 */
[----:B------:R-:W-:Y:S08]  /*88a0*/  MUFU.SIN R137, R4 ;  /* 0x0000000400897308 */ /* 0x000ff00000000400 */
[----:B------:R0:W-:Y:S02]  /*88b0*/  MUFU.COS R138, R4 ;  /* 0x00000004008a7308 */ /* 0x0001e40000000000 */
[----:B0-----:R-:W-:-:S06]  /*88c0*/  FMUL.FTZ R4, R0, R77 ;  /* 0x0000004d00047220 */ /* 0x001fcc0000410000 */
[----:B------:R-:W0:Y:S01]  /*88d0*/  MUFU.EX2 R4, R4 ;  /* 0x0000000400047308 */ /* 0x000e220000000800 */
[----:B------:R-:W-:Y:S02]  /*88e0*/  FMUL.FTZ R3, R69, UR43 ;  /* 0x0000002b45037c20 */ /* 0x000fe40008410000 */
[C---:B-1----:R-:W-:Y:S02]  /*88f0*/  FMUL.FTZ R154, R2.reuse, R154 ;  /* 0x0000009a029a7220 */ /* 0x042fe40000410000 */
[----:B------:R-:W-:Y:S02]  /*8900*/  FMUL.FTZ R153, R2, R153 ;  /* 0x0000009902997220 */ /* 0x000fe40000410000 */
[----:B------:R-:W-:Y:S02]  /*8910*/  FMUL.FTZ R2, R0, R78 ;  /* 0x0000004e00027220 */ /* 0x000fe40000410000 */
[----:B------:R-:W-:Y:S01]  /*8920*/  FMUL.RZ R134, R3, 0.15915493667125701904 ;  /* 0x3e22f98303867820 */ /* 0x000fe2000040c000 */
[----:B------:R-:W-:Y:S01]  /*8930*/  MOV R3, UR24 ;  /* 0x0000001800037c02 */ /* 0x000fe20008000f00 */
[----:B------:R-:W-:-:S02]  /*8940*/  UIADD3 UR37, UR37, UR42, URZ ;  /* 0x0000002a25257290 */ /* 0x000fc4000fffe03f */
[----:B------:R-:W1:Y:S01]  /*8950*/  MUFU.EX2 R2, R2 ;  /* 0x0000000200027308 */ /* 0x000e620000000800 */
[----:B------:R-:W-:Y:S01]  /*8960*/  MOV R136, c[0x0][0x16c] ;  /* 0x00005b0000887a02 */ /* 0x000fe20000000f00 */
[----:B------:R-:W-:Y:S01]  /*8970*/  UIMAD UR42, UR44, UR34, URZ ;  /* 0x000000222c2a72a4 */ /* 0x000fe2000f8e023f */
[C---:B0-----:R-:W-:Y:S01]  /*8980*/  FMUL.FTZ R158, R4.reuse, R158 ;  /* 0x0000009e049e7220 */ /* 0x041fe20000410000 */
[----:B------:R-:W-:Y:S01]  /*8990*/  @!P2 IADD3 R3, R3, -0x2, RZ ;  /* 0xfffffffe0303a810 */ /* 0x000fe20007ffe0ff */
[----:B------:R-:W-:Y:S02]  /*89a0*/  FMUL.FTZ R157, R4, R157 ;  /* 0x0000009d049d7220 */ /* 0x000fe40000410000 */
[----:B------:R-:W-:Y:S01]  /*89b0*/  FMUL.FTZ R4, R0, R62 ;  /* 0x0000003e00047220 */ /* 0x000fe20000410000 */
[----:B------:R-:W-:Y:S01]  /*89c0*/  UIMAD.WIDE.U32 UR36, UR7, UR34, UR36 ;  /* 0x00000022072472a5 */ /* 0x000fe2000f8e0024 */
[----:B------:R-:W0:Y:S01]  /*89d0*/  MUFU.EX2 R5, R5 ;  /* 0x0000000500057308 */ /* 0x000e220000000800 */
[----:B------:R-:W-:Y:S01]  /*89e0*/  UIMAD UR42, UR7, UR35, UR42 ;  /* 0x00000023072a72a4 */ /* 0x000fe2000f8e022a */
[----:B------:R-:W-:-:S02]  /*89f0*/  @!P2 IMAD R3, R3, R136, UR7 ;  /* 0x000000070303ae24 */ /* 0x000fc4000f8e0288 */
[----:B------:R-:W-:Y:S01]  /*8a00*/  ULDC.64 UR34, c[0x0][0x228] ;  /* 0x00008a0000227ab9 */ /* 0x000fe20000000a00 */
[C---:B------:R-:W-:Y:S02]  /*8a10*/  FMUL.FTZ R114, R0.reuse, R70 ;  /* 0x0000004600727220 */ /* 0x040fe40000410000 */
[----:B------:R-:W-:Y:S01]  /*8a20*/  FMUL.FTZ R117, R0, R69 ;  /* 0x0000004500757220 */ /* 0x000fe20000410000 */
[----:B------:R-:W-:Y:S01]  /*8a30*/  MUFU.SIN R139, R135 ;  /* 0x00000087008b7308 */ /* 0x000fe20000000400 */
[----:B------:R-:W-:Y:S02]  /*8a40*/  ULEA UR34, UP0, UR36, UR34, 0x3 ;  /* 0x0000002224227291 */ /* 0x000fe4000f80183f */
[----:B------:R-:W-:-:S05]  /*8a50*/  UIADD3 UR37, UR37, UR42, URZ ;  /* 0x0000002a25257290 */ /* 0x000fca000fffe03f */
[----:B------:R-:W-:Y:S01]  /*8a60*/  MUFU.COS R140, R135 ;  /* 0x00000087008c7308 */ /* 0x000fe20000000000 */
[----:B------:R-:W-:-:S07]  /*8a70*/  MOV R108, UR34 ;  /* 0x00000022006c7c02 */ /* 0x000fce0008000f00 */
[----:B------:R-:W-:Y:S08]  /*8a80*/  MUFU.SIN R135, R116 ;  /* 0x0000007400877308 */ /* 0x000ff00000000400 */
[----:B------:R-:W-:Y:S08]  /*8a90*/  MUFU.COS R136, R116 ;  /* 0x0000007400887308 */ /* 0x000ff00000000000 */
[----:B------:R-:W0:Y:S01]  /*8aa0*/  MUFU.EX2 R4, R4 ;  /* 0x0000000400047308 */ /* 0x000e220000000800 */
[----:B------:R-:W-:Y:S01]  /*8ab0*/  ULEA.HI.X UR35, UR36, UR35, UR37, 0x3, UP0 ;  /* 0x0000002324237291 */ /* 0x000fe200080f1c25 */
[C---:B-1----:R-:W-:Y:S01]  /*8ac0*/  FMUL.FTZ R64, R2.reuse, R64 ;  /* 0x0000004002407220 */ /* 0x042fe20000410000 */
[----:B------:R-:W-:Y:S01]  /*8ad0*/  ULEA UR34, UR38, UR7, 0x8 ;  /* 0x0000000726227291 */ /* 0x000fe2000f8e403f */
[----:B------:R-:W-:-:S04]  /*8ae0*/  FMUL.FTZ R65, R2, R65 ;  /* 0x0000004102417220 */ /* 0x000fc80000410000 */
[----:B------:R-:W-:Y:S01]  /*8af0*/  MUFU.SIN R141, R134 ;  /* 0x00000086008d7308 */ /* 0x000fe20000000400 */
[----:B------:R-:W-:-:S07]  /*8b00*/  SHF.L.U32 R2, R106, 0x5, RZ ;  /* 0x000000056a027819 */ /* 0x000fce00000006ff */
[----:B------:R-:W-:Y:S08]  /*8b10*/  MUFU.COS R142, R134 ;  /* 0x00000086008e7308 */ /* 0x000ff00000000000 */
[----:B------:R-:W1:Y:S08]  /*8b20*/  MUFU.EX2 R118, R118 ;  /* 0x0000007600767308 */ /* 0x000e700000000800 */
[----:B------:R-:W0:Y:S08]  /*8b30*/  MUFU.EX2 R120, R120 ;  /* 0x0000007800787308 */ /* 0x000e300000000800 */
[----:B------:R-:W0:Y:S08]  /*8b40*/  MUFU.EX2 R121, R121 ;  /* 0x0000007900797308 */ /* 0x000e300000000800 */
[----:B------:R-:W1:Y:S08]  /*8b50*/  MUFU.EX2 R114, R114 ;  /* 0x0000007200727308 */ /* 0x000e700000000800 */
[----:B------:R-:W4:Y:S01]  /*8b60*/  MUFU.EX2 R117, R117 ;  /* 0x0000007500757308 */ /* 0x000f220000000800 */
[C---:B0-----:R-:W-:Y:S01]  /*8b70*/  FMUL.FTZ R138, R5.reuse, R138 ;  /* 0x0000008a058a7220 */ /* 0x041fe20000410000 */
[----:B------:R-:W-:Y:S01]  /*8b80*/  LEA.HI.SX32 R2, R2, R2, 0x1b ;  /* 0x0000000202027211 */ /* 0x000fe200078fdaff */
[----:B------:R-:W-:Y:S01]  /*8b90*/  FMUL.FTZ R137, R5, R137 ;  /* 0x0000008905897220 */ /* 0x000fe20000410000 */
[----:B------:R-:W-:-:S02]  /*8ba0*/  MOV R109, UR35 ;  /* 0x00000023006d7c02 */ /* 0x000fc40008000f00 */
[----:B------:R-:W-:Y:S01]  /*8bb0*/  MOV R5, UR34 ;  /* 0x0000002200057c02 */ /* 0x000fe20008000f00 */
[C---:B------:R-:W-:Y:S02]  /*8bc0*/  FMUL.FTZ R136, R4.reuse, R136 ;  /* 0x0000008804887220 */ /* 0x040fe40000410000 */
[----:B------:R-:W-:Y:S01]  /*8bd0*/  FMUL.FTZ R135, R4, R135 ;  /* 0x0000008704877220 */ /* 0x000fe20000410000 */
[----:B------:R-:W-:Y:S01]  /*8be0*/  SHF.L.U32 R4, R2, 0x1, RZ ;  /* 0x0000000102047819 */ /* 0x000fe200000006ff */
[----:B------:R-:W-:Y:S01]  /*8bf0*/  FMUL.FTZ R66, R0, R68 ;  /* 0x0000004400427220 */ /* 0x000fe20000410000 */
[----:B------:R-:W-:Y:S01]  /*8c00*/  SEL R5, R5, R159, !P1 ;  /* 0x0000009f05057207 */ /* 0x000fe20004800000 */
[----:B------:R-:W3:Y:S01]  /*8c10*/  LDG.E.64 R108, [R108.64] ;  /* 0x000000206c6c7981 */ /* 0x000ee2000c1e1b00 */
[----:B-1----:R-:W-:Y:S01]  /*8c20*/  FMUL.FTZ R152, R118, R152 ;  /* 0x0000009876987220 */ /* 0x002fe20000410000 */
[----:B------:R-:W-:-:S06]  /*8c30*/  NOP ;  /* 0x0000000000007918 */ /* 0x000fcc0000000000 */
        /* <DEDUP_REMOVED lines=11> */
[C---:B----4-:R-:W-:Y:S02]  /*8cf0*/  FMUL.FTZ R142, R117.reuse, R142 ;  /* 0x0000008e758e7220 */ /* 0x050fe40000410000 */
[----:B------:R-:W-:Y:S01]  /*8d00*/  FMUL.FTZ R141, R117, R141 ;  /* 0x0000008d758d7220 */ /* 0x000fe20000410000 */
[----:B------:R-:W-:Y:S01]  /*8d10*/  LDS.U16 R114, [R4] ;  /* 0x0000000004727984 */ /* 0x000fe20000000400 */
[----:B------:R-:W-:-:S03]  /*8d20*/  FMUL.FTZ R6, R0, R61 ;  /* 0x0000003d00067220 */ /* 0x000fc60000410000 */
[----:B------:R-:W-:Y:S01]  /*8d30*/  LDS.U16 R117, [R4+0x8] ;  /* 0x0000080004757984 */ /* 0x000fe20000000400 */
[----:B------:R-:W0:Y:S03]  /*8d40*/  MUFU.EX2 R66, R66 ;  /* 0x0000004200427308 */ /* 0x000e260000000800 */
        /* <DEDUP_REMOVED lines=25> */
[----:B------:R-:W1:Y:S04]  /*8ee0*/  LDS.U16 R190, [R4+0x3e] ;  /* 0x00003e0004be7984 */ /* 0x000e680000000400 */
[----:B------:R4:W-:Y:S01]  /*8ef0*/  STS.64 [R5.X8+0x1d10], R64 ;  /* 0x001d104005007388 */ /* 0x0009e20000008a00 */
[----:B------:R-:W4:Y:S01]  /*8f00*/  MUFU.EX2 R6, R6 ;  /* 0x0000000600067308 */ /* 0x000f220000000800 */
[----:B------:R-:W-:Y:S01]  /*8f10*/  HFMA2.MMA R10, -RZ, RZ, 0, 9.5367431640625e-07 ;  /* 0x00000010ff0a7435 */ /* 0x000fe200000001ff */
[----:B------:R-:W-:-:S02]  /*8f20*/  FMUL.FTZ R9, R65, R157 ;  /* 0x0000009d41097220 */ /* 0x000fc40000410000 */
[C---:B0-----:R-:W-:Y:S02]  /*8f30*/  FMUL.FTZ R140, R66.reuse, R140 ;  /* 0x0000008c428c7220 */ /* 0x041fe40000410000 */
[----:B------:R-:W-:Y:S02]  /*8f40*/  FMUL.FTZ R139, R66, R139 ;  /* 0x0000008b428b7220 */ /* 0x000fe40000410000 */
[----:B------:R-:W-:-:S03]  /*8f50*/  CS2R R66, SRZ ;  /* 0x0000000000427805 */ /* 0x000fc6000001ff00 */
[----:B------:R-:W-:Y:S01]  /*8f60*/  @!P2 IMAD.WIDE R2, R3, R10, UR40 ;  /* 0x000000280302ae25 */ /* 0x000fe2000f8e020a */
[----:B------:R-:W-:Y:S01]  /*8f70*/  BAR.SYNC.DEFER_BLOCKING 0x0 ;  /* 0x0000000000007b1d */ /* 0x000fe20000010000 */
[----:B--2---:R-:W-:Y:S02]  /*8f80*/  PRMT R10, RZ, 0x5410, R8 ;  /* 0x00005410ff0a7816 */ /* 0x004fe40000000008 */
[----:B----4-:R-:W-:Y:S02]  /*8f90*/  FMUL.FTZ R134, R6, R7 ;  /* 0x0000000706867220 */ /* 0x010fe40000410000 */
[----:B------:R-:W-:Y:S02]  /*8fa0*/  FFMA.FTZ R7, R64, R158, -R9 ;  /* 0x0000009e40077223 */ /* 0x000fe40000010809 */
[----:B------:R-:W-:Y:S02]  /*8fb0*/  FMUL.FTZ R212, R10, R78 ;  /* 0x0000004e0ad47220 */ /* 0x000fe40000410000 */
[----:B------:R-:W-:Y:S01]  /*8fc0*/  FMUL.FTZ R9, RZ, R157 ;  /* 0x0000009dff097220 */ /* 0x000fe20000410000 */
[----:B------:R0:W5:Y:S03]  /*8fd0*/  @!P2 LDG.E.64 R66, [R2.64+0x8] ;  /* 0x000008200242a981 */ /* 0x000166000c1e1b00 */
[----:B0-----:R-:W-:Y:S01]  /*8fe0*/  FFMA.FTZ R2, R158, R212, -R9 ;  /* 0x000000d49e027223 */ /* 0x001fe20000010809 */
[----:B------:R-:W-:-:S02]  /*8ff0*/  PRMT R9, RZ, 0x5410, R112 ;  /* 0x00005410ff097816 */ /* 0x000fc40000000070 */
[----:B------:R-:W2:Y:S01]  /*9000*/  LDL R112, [R1+0x4] ;  /* 0x0000040001707983 */ /* 0x000ea20000100800 */
[----:B------:R-:W-:-:S06]  /*9010*/  FMUL.FTZ R116, R0, R76 ;  /* 0x0000004c00747220 */ /* 0x000fcc0000410000 */
[----:B------:R-:W0:Y:S01]  /*9020*/  MUFU.EX2 R116, R116 ;  /* 0x0000007400747308 */ /* 0x000e220000000800 */
[----:B------:R-:W-:-:S04]  /*9030*/  FMUL.FTZ R8, R64, R157 ;  /* 0x0000009d40087220 */ /* 0x000fc80000410000 */
[----:B------:R-:W-:Y:S02]  /*9040*/  FFMA.FTZ R8, R65, R158, R8 ;  /* 0x0000009e41087223 */ /* 0x000fe40000010008 */
[----:B------:R-:W-:Y:S02]  /*9050*/  FMUL.FTZ R111, R157, R212 ;  /* 0x000000d49d6f7220 */ /* 0x000fe40000410000 */
[C---:B0-----:R-:W-:Y:S02]  /*9060*/  FMUL.FTZ R155, R116.reuse, R155 ;  /* 0x0000009b749b7220 */ /* 0x041fe40000410000 */
[----:B------:R-:W-:Y:S02]  /*9070*/  FMUL.FTZ R156, R116, R156 ;  /* 0x0000009c749c7220 */ /* 0x000fe40000410000 */
[----:B------:R-:W-:-:S04]  /*9080*/  FMUL.FTZ R5, R155, R7 ;  /* 0x000000079b057220 */ /* 0x000fc80000410000 */
        /* <DEDUP_REMOVED lines=9> */
[-C--:B------:R-:W-:Y:S02]  /*9120*/  FMUL.FTZ R6, R153, R8.reuse ;  /* 0x0000000899067220 */ /* 0x080fe40000410000 */
[----:B------:R-:W-:Y:S02]  /*9130*/  FFMA.FTZ R7, R154, R8, -R7 ;  /* 0x000000089a077223 */ /* 0x000fe40000010807 */
[----:B------:R-:W-:-:S02]  /*9140*/  FMUL.FTZ R3, R155, R111 ;  /* 0x0000006f9b037220 */ /* 0x000fc40000410000 */
[----:B------:R-:W-:Y:S02]  /*9150*/  FFMA.FTZ R4, R156, R111, R4 ;  /* 0x0000006f9c047223 */ /* 0x000fe40000010004 */
[----:B------:R-:W-:Y:S02]  /*9160*/  FFMA.FTZ R6, R154, R5, R6 ;  /* 0x000000059a067223 */ /* 0x000fe40000010006 */
[C---:B------:R-:W-:Y:S01]  /*9170*/  FMUL.FTZ R111, R151.reuse, R7 ;  /* 0x00000007976f7220 */ /* 0x040fe20000410000 */
[----:B------:R-:W-:Y:S01]  /*9180*/  PRMT R8, RZ, 0x5410, R110 ;  /* 0x00005410ff087816 */ /* 0x000fe2000000006e */
[----:B------:R-:W-:Y:S02]  /*9190*/  FFMA.FTZ R3, R156, R2, -R3 ;  /* 0x000000029c037223 */ /* 0x000fe40000010803 */
[----:B------:R-:W-:Y:S02]  /*91a0*/  FADD.FTZ R4, RZ, R4 ;  /* 0x00000004ff047221 */ /* 0x000fe40000010000 */
[----:B------:R-:W-:-:S02]  /*91b0*/  FMUL.FTZ R5, R151, R6 ;  /* 0x0000000697057220 */ /* 0x000fc40000410000 */
[----:B------:R-:W-:Y:S02]  /*91c0*/  FFMA.FTZ R111, R152, R6, R111 ;  /* 0x00000006986f7223 */ /* 0x000fe4000001006f */
[----:B------:R-:W-:Y:S02]  /*91d0*/  FFMA.FTZ R3, R8, R76, R3 ;  /* 0x0000004c08037223 */ /* 0x000fe40000010003 */
[----:B------:R-:W-:Y:S02]  /*91e0*/  FMUL.FTZ R2, R153, R4 ;  /* 0x0000000499027220 */ /* 0x000fe40000410000 */
[----:B------:R-:W-:Y:S02]  /*91f0*/  FFMA.FTZ R7, R152, R7, -R5 ;  /* 0x0000000798077223 */ /* 0x000fe40000010805 */
[----:B------:R-:W-:Y:S02]  /*9200*/  FMUL.FTZ R110, R149, R111 ;  /* 0x0000006f956e7220 */ /* 0x000fe40000410000 */
[----:B------:R-:W-:-:S02]  /*9210*/  FMUL.FTZ R5, R153, R3 ;  /* 0x0000000399057220 */ /* 0x000fc40000410000 */
[----:B------:R-:W-:Y:S02]  /*9220*/  FFMA.FTZ R6, R154, R3, -R2 ;  /* 0x000000039a067223 */ /* 0x000fe40000010802 */
[-C--:B------:R-:W-:Y:S02]  /*9230*/  FMUL.FTZ R3, R149, R7.reuse ;  /* 0x0000000795037220 */ /* 0x080fe40000410000 */
[----:B------:R-:W-:Y:S01]  /*9240*/  FFMA.FTZ R110, R150, R7, -R110 ;  /* 0x00000007966e7223 */ /* 0x000fe2000001086e */
[----:B------:R-:W-:Y:S01]  /*9250*/  PRMT R7, RZ, 0x5410, R113 ;  /* 0x00005410ff077816 */ /* 0x000fe20000000071 */
[----:B------:R-:W-:Y:S02]  /*9260*/  FFMA.FTZ R5, R154, R4, R5 ;  /* 0x000000049a057223 */ /* 0x000fe40000010005 */
[----:B------:R-:W-:Y:S02]  /*9270*/  FFMA.FTZ R3, R150, R111, R3 ;  /* 0x0000006f96037223 */ /* 0x000fe40000010003 */
[----:B------:R-:W-:-:S02]  /*9280*/  FMUL.FTZ R2, R60, UR43 ;  /* 0x0000002b3c027c20 */ /* 0x000fc40008410000 */
[----:B------:R-:W-:Y:S02]  /*9290*/  FMUL.FTZ R4, R147, R110 ;  /* 0x0000006e93047220 */ /* 0x000fe40000410000 */
[----:B------:R-:W-:Y:S02]  /*92a0*/  FFMA.FTZ R6, R7, R75, R6 ;  /* 0x0000004b07067223 */ /* 0x000fe40000010006 */
[----:B------:R-:W-:Y:S02]  /*92b0*/  FADD.FTZ R5, RZ, R5 ;  /* 0x00000005ff057221 */ /* 0x000fe40000010000 */
[-C--:B------:R-:W-:Y:S02]  /*92c0*/  FMUL.FTZ R113, R147, R3.reuse ;  /* 0x0000000393717220 */ /* 0x080fe40000410000 */
[----:B------:R-:W-:Y:S02]  /*92d0*/  FMUL.RZ R116, R2, 0.15915493667125701904 ;  /* 0x3e22f98302747820 */ /* 0x000fe4000040c000 */
[----:B------:R-:W-:-:S02]  /*92e0*/  FFMA.FTZ R4, R148, R3, R4 ;  /* 0x0000000394047223 */ /* 0x000fc40000010004 */
[C---:B------:R-:W-:Y:S02]  /*92f0*/  FMUL.FTZ R2, R151.reuse, R6 ;  /* 0x0000000697027220 */ /* 0x040fe40000410000 */
[-C--:B------:R-:W-:Y:S02]  /*9300*/  FMUL.FTZ R111, R151, R5.reuse ;  /* 0x00000005976f7220 */ /* 0x080fe40000410000 */
[----:B------:R-:W-:Y:S02]  /*9310*/  FFMA.FTZ R113, R148, R110, -R113 ;  /* 0x0000006e94717223 */ /* 0x000fe40000010871 */
[----:B------:R-:W-:Y:S02]  /*9320*/  FMUL.FTZ R110, R145, R4 ;  /* 0x00000004916e7220 */ /* 0x000fe40000410000 */
[C---:B------:R-:W-:Y:S02]  /*9330*/  FFMA.FTZ R5, R152.reuse, R5, R2 ;  /* 0x0000000598057223 */ /* 0x040fe40000010002 */
[----:B------:R-:W-:-:S02]  /*9340*/  FFMA.FTZ R111, R152, R6, -R111 ;  /* 0x00000006986f7223 */ /* 0x000fc4000001086f */
[-C--:B------:R-:W-:Y:S02]  /*9350*/  FMUL.FTZ R127, R145, R113.reuse ;  /* 0x00000071917f7220 */ /* 0x080fe40000410000 */
[C---:B------:R-:W-:Y:S02]  /*9360*/  FFMA.FTZ R110, R146.reuse, R113, -R110 ;  /* 0x00000071926e7223 */ /* 0x040fe4000001086e */
[----:B------:R-:W-:Y:S02]  /*9370*/  FMUL.FTZ R2, R59, UR43 ;  /* 0x0000002b3b027c20 */ /* 0x000fe40008410000 */
[----:B------:R-:W-:Y:S02]  /*9380*/  FADD.FTZ R5, RZ, R5 ;  /* 0x00000005ff057221 */ /* 0x000fe40000010000 */
[----:B------:R-:W-:Y:S02]  /*9390*/  FFMA.FTZ R127, R146, R4, R127 ;  /* 0x00000004927f7223 */ /* 0x000fe4000001007f */
[----:B------:R-:W-:-:S02]  /*93a0*/  FMUL.RZ R128, R2, 0.15915493667125701904 ;  /* 0x3e22f98302807820 */ /* 0x000fc4000040c000 */
[----:B------:R-:W-:Y:S02]  /*93b0*/  FMUL.FTZ R4, R143, R110 ;  /* 0x0000006e8f047220 */ /* 0x000fe40000410000 */
[----:B------:R-:W-:Y:S01]  /*93c0*/  FMUL.FTZ R2, R149, R5 ;  /* 0x0000000595027220 */ /* 0x000fe20000410000 */
[----:B------:R-:W-:Y:S08]  /*93d0*/  MUFU.SIN R3, R116 ;  /* 0x0000007400037308 */ /* 0x000ff00000000400 */
[----:B------:R0:W-:Y:S08]  /*93e0*/  MUFU.COS R161, R116 ;  /* 0x0000007400a17308 */ /* 0x0001f00000000000 */
[----:B------:R-:W-:Y:S01]  /*93f0*/  MUFU.COS R113, R128 ;  /* 0x0000008000717308 */ /* 0x000fe20000000000 */
[----:B---3--:R3:W4:Y:S08]  /*9400*/  R2UR UR36, R108 ;  /* 0x000000006c2473c2 */ /* 0x00873000000e0000 */
[----:B------:R0:W2:Y:S01]  /*9410*/  R2UR UR37, R109 ;  /* 0x000000006d2573c2 */ /* 0x0000a200000e0000 */
[----:B---3--:R-:W-:-:S02]  /*9420*/  PRMT R108, RZ, 0x5410, R84 ;  /* 0x00005410ff6c7816 */ /* 0x008fc40000000054 */
[----:B-1----:R-:W-:Y:S02]  /*9430*/  PRMT R190, RZ, 0x5410, R190 ;  /* 0x00005410ffbe7816 */ /* 0x002fe400000000be */
[----:B------:R-:W-:Y:S01]  /*9440*/  PRMT R188, RZ, 0x5410, R188 ;  /* 0x00005410ffbc7816 */ /* 0x000fe200000000bc */
[----:B------:R-:W-:Y:S01]  /*9450*/  FADD.FTZ R194, R43, R43 ;  /* 0x0000002b2bc27221 */ /* 0x000fe20000010000 */
[----:B------:R-:W-:Y:S02]  /*9460*/  PRMT R189, RZ, 0x5410, R189 ;  /* 0x00005410ffbd7816 */ /* 0x000fe400000000bd */
[----:B------:R-:W-:Y:S01]  /*9470*/  PRMT R191, RZ, 0x5410, R191 ;  /* 0x00005410ffbf7816 */ /* 0x000fe200000000bf */
[----:B------:R-:W-:Y:S01]  /*9480*/  FADD.FTZ R195, R44, R44 ;  /* 0x0000002c2cc37221 */ /* 0x000fe20000010000 */
[----:B------:R-:W-:Y:S02]  /*9490*/  PRMT R192, RZ, 0x5410, R192 ;  /* 0x00005410ffc07816 */ /* 0x000fe400000000c0 */
[----:B------:R-:W-:-:S02]  /*94a0*/  PRMT R193, RZ, 0x5410, R193 ;  /* 0x00005410ffc17816 */ /* 0x000fc400000000c1 */
[----:B0-----:R-:W-:Y:S01]  /*94b0*/  PRMT R109, RZ, 0x5410, R83 ;  /* 0x00005410ff6d7816 */ /* 0x001fe20000000053 */
[----:B------:R-:W-:Y:S01]  /*94c0*/  FADD.FTZ R196, R45, R45 ;  /* 0x0000002d2dc47221 */ /* 0x000fe20000010000 */
[----:B------:R-:W-:Y:S02]  /*94d0*/  PRMT R199, RZ, 0x5410, R199 ;  /* 0x00005410ffc77816 */ /* 0x000fe400000000c7 */
[----:B------:R-:W-:Y:S02]  /*94e0*/  PRMT R186, RZ, 0x5410, R186 ;  /* 0x00005410ffba7816 */ /* 0x000fe400000000ba */
[----:B--2---:R-:W-:Y:S01]  /*94f0*/  PRMT R6, RZ, 0x5410, R112 ;  /* 0x00005410ff067816 */ /* 0x004fe20000000070 */
[----:B------:R-:W-:-:S04]  /*9500*/  FFMA.FTZ R112, R144, R127, R4 ;  /* 0x0000007f90707223 */ /* 0x000fc80000010004 */
[----:B------:R-:W-:Y:S02]  /*9510*/  FFMA.FTZ R111, R6, R74, R111 ;  /* 0x0000004a066f7223 */ /* 0x000fe4000001006f */
[----:B------:R-:W-:Y:S02]  /*9520*/  FMUL.FTZ R127, R143, R127 ;  /* 0x0000007f8f7f7220 */ /* 0x000fe40000410000 */
[-C--:B------:R-:W-:Y:S02]  /*9530*/  FFMA.FTZ R4, R150, R111.reuse, -R2 ;  /* 0x0000006f96047223 */ /* 0x080fe40000010802 */
[----:B------:R-:W-:Y:S02]  /*9540*/  FMUL.FTZ R111, R149, R111 ;  /* 0x0000006f956f7220 */ /* 0x000fe40000410000 */
[----:B------:R-:W-:Y:S02]  /*9550*/  FFMA.FTZ R127, R144, R110, -R127 ;  /* 0x0000006e907f7223 */ /* 0x000fe4000001087f */
[----:B------:R-:W-:Y:S01]  /*9560*/  FFMA.FTZ R111, R150, R5, R111 ;  /* 0x00000005966f7223 */ /* 0x000fe2000001006f */
[----:B------:R-:W-:Y:S01]  /*9570*/  PRMT R5, RZ, 0x5410, R129 ;  /* 0x00005410ff057816 */ /* 0x000fe20000000081 */
[----:B------:R-:W-:-:S02]  /*9580*/  FMUL.FTZ R110, R141, R112 ;  /* 0x000000708d6e7220 */ /* 0x000fc40000410000 */
[----:B------:R-:W-:Y:S02]  /*9590*/  FMUL.FTZ R2, R0, R60 ;  /* 0x0000003c00027220 */ /* 0x000fe40000410000 */
[CC--:B------:R-:W-:Y:S02]  /*95a0*/  FFMA.FTZ R116, R142.reuse, R127.reuse, -R110 ;  /* 0x0000007f8e747223 */ /* 0x0c0fe4000001086e */
[----:B------:R-:W-:Y:S02]  /*95b0*/  FMUL.FTZ R127, R141, R127 ;  /* 0x0000007f8d7f7220 */ /* 0x000fe40000410000 */
[----:B------:R-:W-:Y:S01]  /*95c0*/  FFMA.FTZ R4, R5, R73, R4 ;  /* 0x0000004905047223 */ /* 0x000fe20000010004 */
[----:B------:R-:W0:Y:S01]  /*95d0*/  MUFU.EX2 R2, R2 ;  /* 0x0000000200027308 */ /* 0x000e220000000800 */
[----:B------:R-:W-:Y:S02]  /*95e0*/  FADD.FTZ R111, RZ, R111 ;  /* 0x0000006fff6f7221 */ /* 0x000fe40000010000 */
[----:B------:R-:W-:-:S02]  /*95f0*/  FFMA.FTZ R112, R142, R112, R127 ;  /* 0x000000708e707223 */ /* 0x000fc4000001007f */
[CC--:B------:R-:W-:Y:S02]  /*9600*/  FMUL.FTZ R110, R147.reuse, R4.reuse ;  /* 0x00000004936e7220 */ /* 0x0c0fe40000410000 */
[----:B------:R-:W-:Y:S02]  /*9610*/  FMUL.FTZ R127, R147, R111 ;  /* 0x0000006f937f7220 */ /* 0x000fe40000410000 */
[----:B------:R-:W-:Y:S02]  /*9620*/  FMUL.FTZ R0, R0, R59 ;  /* 0x0000003b00007220 */ /* 0x000fe40000410000 */
[C---:B------:R-:W-:Y:S02]  /*9630*/  FFMA.FTZ R110, R148.reuse, R111, R110 ;  /* 0x0000006f946e7223 */ /* 0x040fe4000001006e */
[----:B------:R-:W-:Y:S01]  /*9640*/  FFMA.FTZ R127, R148, R4, -R127 ;  /* 0x00000004947f7223 */ /* 0x000fe2000001087f */
[----:B------:R-:W-:Y:S01]  /*9650*/  PRMT R4, RZ, 0x5410, R248 ;  /* 0x00005410ff047816 */ /* 0x000fe200000000f8 */
[----:B------:R-:W-:-:S02]  /*9660*/  FMUL.FTZ R159, R139, R116 ;  /* 0x000000748b9f7220 */ /* 0x000fc40000410000 */
[----:B------:R-:W-:Y:S01]  /*9670*/  FADD.FTZ R110, RZ, R110 ;  /* 0x0000006eff6e7221 */ /* 0x000fe20000010000 */
[----:B------:R-:W1:Y:S01]  /*9680*/  MUFU.EX2 R0, R0 ;  /* 0x0000000000007308 */ /* 0x000e620000000800 */
[-C--:B------:R-:W-:Y:S02]  /*9690*/  FMUL.FTZ R129, R139, R112.reuse ;  /* 0x000000708b817220 */ /* 0x080fe40000410000 */
[----:B------:R-:W-:Y:S02]  /*96a0*/  FFMA.FTZ R159, R140, R112, R159 ;  /* 0x000000708c9f7223 */ /* 0x000fe4000001009f */
[----:B------:R-:W-:Y:S02]  /*96b0*/  FFMA.FTZ R127, R4, R72, R127 ;  /* 0x00000048047f7223 */ /* 0x000fe4000001007f */
[----:B------:R-:W-:Y:S02]  /*96c0*/  FMUL.FTZ R112, R145, R110 ;  /* 0x0000006e91707220 */ /* 0x000fe40000410000 */
[----:B------:R-:W-:-:S02]  /*96d0*/  FFMA.FTZ R116, R140, R116, -R129 ;  /* 0x000000748c747223 */ /* 0x000fc40000010881 */
[----:B0-----:R-:W-:Y:S01]  /*96e0*/  FMUL.FTZ R160, R2, R3 ;  /* 0x0000000302a07220 */ /* 0x001fe20000410000 */
[----:B------:R-:W-:Y:S01]  /*96f0*/  PRMT R3, RZ, 0x5410, R87 ;  /* 0x00005410ff037816 */ /* 0x000fe20000000057 */
[-C--:B------:R-:W-:Y:S02]  /*9700*/  FMUL.FTZ R129, R145, R127.reuse ;  /* 0x0000007f91817220 */ /* 0x080fe40000410000 */
[C---:B------:R-:W-:Y:S01]  /*9710*/  FFMA.FTZ R112, R146.reuse, R127, -R112 ;  /* 0x0000007f92707223 */ /* 0x040fe20000010870 */
[----:B------:R-:W0:Y:S01]  /*9720*/  MUFU.SIN R111, R128 ;  /* 0x00000080006f7308 */ /* 0x000e220000000400 */
[----:B------:R-:W-:Y:S02]  /*9730*/  FFMA.FTZ R129, R146, R110, R129 ;  /* 0x0000006e92817223 */ /* 0x000fe40000010081 */
[----:B------:R-:W-:Y:S02]  /*9740*/  FMUL.FTZ R165, R137, R159 ;  /* 0x0000009f89a57220 */ /* 0x000fe40000410000 */
[----:B------:R-:W-:-:S02]  /*9750*/  FFMA.FTZ R112, R3, R71, R112 ;  /* 0x0000004703707223 */ /* 0x000fc40000010070 */
[----:B------:R-:W-:Y:S02]  /*9760*/  FMUL.FTZ R161, R2, R161 ;  /* 0x000000a102a17220 */ /* 0x000fe40000410000 */
[----:B------:R-:W-:Y:S02]  /*9770*/  FADD.FTZ R129, RZ, R129 ;  /* 0x00000081ff817221 */ /* 0x000fe40000010000 */
[----:B------:R-:W-:Y:S02]  /*9780*/  FFMA.FTZ R165, R138, R116, -R165 ;  /* 0x000000748aa57223 */ /* 0x000fe400000108a5 */
[----:B------:R-:W-:Y:S02]  /*9790*/  FMUL.FTZ R2, R143, R112 ;  /* 0x000000708f027220 */ /* 0x000fe40000410000 */
[----:B------:R-:W-:Y:S02]  /*97a0*/  FMUL.FTZ R116, R137, R116 ;  /* 0x0000007489747220 */ /* 0x000fe40000410000 */
[----:B-1----:R-:W-:-:S02]  /*97b0*/  FMUL.FTZ R162, R0, R113 ;  /* 0x0000007100a27220 */ /* 0x002fc40000410000 */
[-C--:B------:R-:W-:Y:S02]  /*97c0*/  FMUL.FTZ R113, R143, R129.reuse ;  /* 0x000000818f717220 */ /* 0x080fe40000410000 */
[----:B------:R-:W-:Y:S01]  /*97d0*/  FFMA.FTZ R129, R144, R129, R2 ;  /* 0x0000008190817223 */ /* 0x000fe20000010002 */
[----:B------:R-:W-:Y:S01]  /*97e0*/  PRMT R2, RZ, 0x5410, R86 ;  /* 0x00005410ff027816 */ /* 0x000fe20000000056 */
[----:B------:R-:W-:Y:S02]  /*97f0*/  FFMA.FTZ R116, R138, R159, R116 ;  /* 0x0000009f8a747223 */ /* 0x000fe40000010074 */
[----:B------:R-:W-:Y:S02]  /*9800*/  FMUL.FTZ R127, R135, R165 ;  /* 0x000000a5877f7220 */ /* 0x000fe40000410000 */
[----:B------:R-:W-:Y:S02]  /*9810*/  FFMA.FTZ R113, R144, R112, -R113 ;  /* 0x0000007090717223 */ /* 0x000fe40000010871 */
[----:B------:R-:W-:-:S02]  /*9820*/  FADD.FTZ R129, RZ, R129 ;  /* 0x00000081ff817221 */ /* 0x000fc40000010000 */
[-C--:B------:R-:W-:Y:S02]  /*9830*/  FFMA.FTZ R127, R136, R116.reuse, R127 ;  /* 0x00000074887f7223 */ /* 0x080fe4000001007f */
[----:B------:R-:W-:Y:S02]  /*9840*/  FMUL.FTZ R116, R135, R116 ;  /* 0x0000007487747220 */ /* 0x000fe40000410000 */
[----:B0-----:R-:W-:Y:S02]  /*9850*/  FMUL.FTZ R132, R0, R111 ;  /* 0x0000006f00847220 */ /* 0x001fe40000410000 */
[----:B------:R-:W-:Y:S02]  /*9860*/  FFMA.FTZ R113, R2, R70, R113 ;  /* 0x0000004602717223 */ /* 0x000fe40000010071 */
[----:B------:R-:W-:Y:S02]  /*9870*/  FMUL.FTZ R0, R141, R129 ;  /* 0x000000818d007220 */ /* 0x000fe40000410000 */
[----:B------:R-:W-:-:S02]  /*9880*/  FFMA.FTZ R116, R136, R165, -R116 ;  /* 0x000000a588747223 */ /* 0x000fc40000010874 */
[-C--:B------:R-:W-:Y:S02]  /*9890*/  FMUL.FTZ R110, R141, R113.reuse ;  /* 0x000000718d6e7220 */ /* 0x080fe40000410000 */
[C---:B------:R-:W-:Y:S01]  /*98a0*/  FFMA.FTZ R113, R142.reuse, R113, -R0 ;  /* 0x000000718e717223 */ /* 0x040fe20000010800 */
[----:B------:R-:W-:Y:S01]  /*98b0*/  PRMT R0, RZ, 0x5410, R85 ;  /* 0x00005410ff007816 */ /* 0x000fe20000000055 */
[C---:B------:R-:W-:Y:S02]  /*98c0*/  FMUL.FTZ R112, R133.reuse, R116 ;  /* 0x0000007485707220 */ /* 0x040fe40000410000 */
[----:B------:R-:W-:Y:S02]  /*98d0*/  FMUL.FTZ R111, R133, R127 ;  /* 0x0000007f856f7220 */ /* 0x000fe40000410000 */
[----:B------:R-:W-:Y:S02]  /*98e0*/  FFMA.FTZ R110, R142, R129, R110 ;  /* 0x000000818e6e7223 */ /* 0x000fe4000001006e */
[----:B------:R-:W-:-:S02]  /*98f0*/  FFMA.FTZ R112, R134, R127, R112 ;  /* 0x0000007f86707223 */ /* 0x000fc40000010070 */
[----:B------:R-:W-:Y:S02]  /*9900*/  FFMA.FTZ R113, R0, R69, R113 ;  /* 0x0000004500717223 */ /* 0x000fe40000010071 */
[----:B------:R-:W-:Y:S02]  /*9910*/  FFMA.FTZ R116, R134, R116, -R111 ;  /* 0x0000007486747223 */ /* 0x000fe4000001086f */
[----:B------:R-:W-:Y:S02]  /*9920*/  FADD.FTZ R110, RZ, R110 ;  /* 0x0000006eff6e7221 */ /* 0x000fe40000010000 */
[----:B------:R-:W-:Y:S02]  /*9930*/  FMUL.FTZ R128, R160, R112 ;  /* 0x00000070a0807220 */ /* 0x000fe40000410000 */
[C---:B------:R-:W-:Y:S02]  /*9940*/  FMUL.FTZ R127, R139.reuse, R113 ;  /* 0x000000718b7f7220 */ /* 0x040fe40000410000 */
[----:B------:R-:W-:-:S02]  /*9950*/  FMUL.FTZ R111, R139, R110 ;  /* 0x0000006e8b6f7220 */ /* 0x000fc40000410000 */
[C---:B------:R-:W-:Y:S02]  /*9960*/  FFMA.FTZ R203, R161.reuse, R116, -R128 ;  /* 0x00000074a1cb7223 */ /* 0x040fe40000010880 */
[----:B------:R-:W-:Y:S02]  /*9970*/  FFMA.FTZ R127, R140, R110, R127 ;  /* 0x0000006e8c7f7223 */ /* 0x000fe4000001007f */
[----:B------:R-:W-:Y:S02]  /*9980*/  FMUL.FTZ R116, R160, R116 ;  /* 0x00000074a0747220 */ /* 0x000fe40000410000 */
[----:B------:R-:W-:Y:S02]  /*9990*/  FFMA.FTZ R111, R140, R113, -R111 ;  /* 0x000000718c6f7223 */ /* 0x000fe4000001086f */
[----:B------:R-:W-:Y:S02]  /*99a0*/  FADD.FTZ R127, RZ, R127 ;  /* 0x0000007fff7f7221 */ /* 0x000fe40000010000 */
[----:B------:R-:W-:-:S02]  /*99b0*/  FFMA.FTZ R113, R161, R112, R116 ;  /* 0x00000070a1717223 */ /* 0x000fc40000010074 */
[----:B------:R-:W-:Y:S02]  /*99c0*/  FMUL.FTZ R208, R132, R203 ;  /* 0x000000cb84d07220 */ /* 0x000fe40000410000 */
[----:B------:R-:W-:Y:S02]  /*99d0*/  FFMA.FTZ R111, R108, R68, R111 ;  /* 0x000000446c6f7223 */ /* 0x000fe4000001006f */
[----:B------:R-:W-:Y:S02]  /*99e0*/  FMUL.FTZ R110, R137, R127 ;  /* 0x0000007f896e7220 */ /* 0x000fe40000410000 */
[-C--:B------:R-:W-:Y:S02]  /*99f0*/  FMUL.FTZ R116, R132, R113.reuse ;  /* 0x0000007184747220 */ /* 0x080fe40000410000 */
[----:B------:R-:W-:Y:S02]  /*9a00*/  FFMA.FTZ R208, R162, R113, R208 ;  /* 0x00000071a2d07223 */ /* 0x000fe400000100d0 */
[----:B----4-:R-:W-:-:S02]  /*9a10*/  FMUL.FTZ R113, R190, UR36 ;  /* 0x00000024be717c20 */ /* 0x010fc40008410000 */
[-C--:B------:R-:W-:Y:S02]  /*9a20*/  FMUL.FTZ R112, R137, R111.reuse ;  /* 0x0000006f89707220 */ /* 0x080fe40000410000 */
[----:B------:R-:W-:Y:S02]  /*9a30*/  FFMA.FTZ R128, R138, R111, -R110 ;  /* 0x0000006f8a807223 */ /* 0x000fe4000001086e */
[----:B------:R-:W-:Y:S02]  /*9a40*/  FMUL.FTZ R111, R190, UR37 ;  /* 0x00000025be6f7c20 */ /* 0x000fe40008410000 */
[----:B------:R-:W-:Y:S02]  /*9a50*/  FFMA.FTZ R113, R188, UR37, R113 ;  /* 0x00000025bc717c23 */ /* 0x000fe40008010071 */
[----:B------:R-:W-:Y:S02]  /*9a60*/  FFMA.FTZ R127, R138, R127, R112 ;  /* 0x0000007f8a7f7223 */ /* 0x000fe40000010070 */
[----:B------:R-:W-:-:S02]  /*9a70*/  FFMA.FTZ R111, R188, UR36, -R111 ;  /* 0x00000024bc6f7c23 */ /* 0x000fc4000801086f */
[C---:B------:R-:W-:Y:S02]  /*9a80*/  FMUL.FTZ R112, R189.reuse, UR37 ;  /* 0x00000025bd707c20 */ /* 0x040fe40008410000 */
[----:B------:R-:W-:Y:S02]  /*9a90*/  FMUL.FTZ R159, R194, R113 ;  /* 0x00000071c29f7220 */ /* 0x000fe40000410000 */
[----:B------:R-:W-:Y:S02]  /*9aa0*/  FFMA.FTZ R203, R162, R203, -R116 ;  /* 0x000000cba2cb7223 */ /* 0x000fe40000010874 */
[----:B------:R-:W-:Y:S02]  /*9ab0*/  FMUL.FTZ R116, R189, UR36 ;  /* 0x00000024bd747c20 */ /* 0x000fe40008410000 */
[----:B------:R-:W-:Y:S02]  /*9ac0*/  FMUL.FTZ R130, R194, R111 ;  /* 0x0000006fc2827220 */ /* 0x000fe40000410000 */
[----:B------:R-:W-:-:S02]  /*9ad0*/  FFMA.FTZ R112, R191, UR36, -R112 ;  /* 0x00000024bf707c23 */ /* 0x000fc40008010870 */
[-C--:B------:R-:W-:Y:S02]  /*9ae0*/  FMUL.FTZ R111, R132, R159.reuse ;  /* 0x0000009f846f7220 */ /* 0x080fe40000410000 */
[----:B------:R-:W-:Y:S02]  /*9af0*/  FFMA.FTZ R116, R191, UR37, R116 ;  /* 0x00000025bf747c23 */ /* 0x000fe40008010074 */
[----:B------:R-:W-:Y:S02]  /*9b00*/  FMUL.FTZ R202, R195, R112 ;  /* 0x00000070c3ca7220 */ /* 0x000fe40000410000 */
[C---:B------:R-:W-:Y:S02]  /*9b10*/  FMUL.FTZ R113, R162.reuse, R159 ;  /* 0x0000009fa2717220 */ /* 0x040fe40000410000 */
[----:B------:R-:W-:Y:S02]  /*9b20*/  FFMA.FTZ R111, R162, R130, -R111 ;  /* 0x00000082a26f7223 */ /* 0x000fe4000001086f */
[----:B------:R-:W-:-:S02]  /*9b30*/  FMUL.FTZ R110, R192, UR37 ;  /* 0x00000025c06e7c20 */ /* 0x000fc40008410000 */
[----:B------:R-:W-:Y:S02]  /*9b40*/  FMUL.FTZ R201, R195, R116 ;  /* 0x00000074c3c97220 */ /* 0x000fe40000410000 */
[----:B------:R-:W-:Y:S02]  /*9b50*/  FFMA.FTZ R116, -R132, R130, -R113 ;  /* 0x0000008284747223 */ /* 0x000fe40000010971 */
[----:B------:R-:W-:Y:S02]  /*9b60*/  FADD.FTZ R164, R202, R111 ;  /* 0x0000006fcaa47221 */ /* 0x000fe40000010000 */
[----:B------:R-:W-:Y:S02]  /*9b70*/  FFMA.FTZ R111, R193, UR36, -R110 ;  /* 0x00000024c16f7c23 */ /* 0x000fe4000801086e */
[----:B------:R-:W-:Y:S02]  /*9b80*/  FMUL.FTZ R112, R192, UR36 ;  /* 0x00000024c0707c20 */ /* 0x000fe40008410000 */
[----:B------:R-:W-:-:S02]  /*9b90*/  FADD.FTZ R127, RZ, R127 ;  /* 0x0000007fff7f7221 */ /* 0x000fc40000010000 */
[----:B------:R-:W-:Y:S02]  /*9ba0*/  FADD.FTZ R116, -R201, R116 ;  /* 0x00000074c9747221 */ /* 0x000fe40000010100 */
[----:B------:R-:W-:Y:S02]  /*9bb0*/  FMUL.FTZ R110, R160, -R164 ;  /* 0x800000a4a06e7220 */ /* 0x000fe40000410000 */
[----:B------:R-:W-:Y:S02]  /*9bc0*/  FFMA.FTZ R197, R193, UR37, R112 ;  /* 0x00000025c1c57c23 */ /* 0x000fe40008010070 */
[----:B------:R-:W-:Y:S02]  /*9bd0*/  FFMA.FTZ R128, R109, R63, R128 ;  /* 0x0000003f6d807223 */ /* 0x000fe40000010080 */
[----:B------:R-:W-:Y:S02]  /*9be0*/  FMUL.FTZ R113, R135, R127 ;  /* 0x0000007f87717220 */ /* 0x000fe40000410000 */
[----:B------:R-:W-:-:S02]  /*9bf0*/  FFMA.FTZ R110, R161, R116, R110 ;  /* 0x00000074a16e7223 */ /* 0x000fc4000001006e */
[----:B------:R-:W-:Y:S02]  /*9c00*/  FMUL.FTZ R116, R160, -R116 ;  /* 0x80000074a0747220 */ /* 0x000fe40000410000 */
[----:B------:R-:W-:Y:S02]  /*9c10*/  FMUL.FTZ R197, R196, R197 ;  /* 0x000000c5c4c57220 */ /* 0x000fe40000410000 */
[----:B------:R-:W-:Y:S02]  /*9c20*/  FFMA.FTZ R129, R136, R128, -R113 ;  /* 0x0000008088817223 */ /* 0x000fe40000010871 */
[----:B------:R-:W-:Y:S02]  /*9c30*/  FFMA.FTZ R113, R161, R164, -R116 ;  /* 0x000000a4a1717223 */ /* 0x000fe40000010874 */
[----:B------:R-:W-:Y:S02]  /*9c40*/  FMUL.FTZ R198, R196, R111 ;  /* 0x0000006fc4c67220 */ /* 0x000fe40000410000 */
[----:B------:R-:W-:-:S02]  /*9c50*/  FADD.FTZ R116, -R197, R110 ;  /* 0x0000006ec5747221 */ /* 0x000fc40000010100 */
[----:B------:R-:W-:Y:S02]  /*9c60*/  FADD.FTZ R110, R198, R113 ;  /* 0x00000071c66e7221 */ /* 0x000fe40000010000 */
[----:B------:R-:W-:Y:S02]  /*9c70*/  FMUL.FTZ R113, R199, UR36 ;  /* 0x00000024c7717c20 */ /* 0x000fe40008410000 */
[----:B------:R-:W-:Y:S02]  /*9c80*/  FMUL.FTZ R128, R135, R128 ;  /* 0x0000008087807220 */ /* 0x000fe40000410000 */
[----:B------:R-:W-:Y:S02]  /*9c90*/  FADD.FTZ R187, R46, R46 ;  /* 0x0000002e2ebb7221 */ /* 0x000fe40000010000 */
[----:B------:R-:W-:Y:S02]  /*9ca0*/  FMUL.FTZ R111, R199, UR37 ;  /* 0x00000025c76f7c20 */ /* 0x000fe40008410000 */
[----:B------:R-:W-:-:S02]  /*9cb0*/  FMUL.FTZ R165, R133, -R110 ;  /* 0x8000006e85a57220 */ /* 0x000fc40000410000 */
[----:B------:R-:W-:Y:S02]  /*9cc0*/  FFMA.FTZ R112, R186, UR37, R113 ;  /* 0x00000025ba707c23 */ /* 0x000fe40008010071 */
[----:B------:R-:W-:Y:S02]  /*9cd0*/  FFMA.FTZ R128, R136, R127, R128 ;  /* 0x0000007f88807223 */ /* 0x000fe40000010080 */
[-C--:B------:R-:W-:Y:S02]  /*9ce0*/  FMUL.FTZ R127, R133, -R116.reuse ;  /* 0x80000074857f7220 */ /* 0x080fe40000410000 */
[----:B------:R-:W-:Y:S02]  /*9cf0*/  FFMA.FTZ R184, R186, UR36, -R111 ;  /* 0x00000024bab87c23 */ /* 0x000fe4000801086f */
[----:B------:R-:W-:Y:S02]  /*9d00*/  FFMA.FTZ R116, R134, R116, R165 ;  /* 0x0000007486747223 */ /* 0x000fe400000100a5 */
[----:B------:R-:W-:-:S02]  /*9d10*/  FMUL.FTZ R185, R187, R112 ;  /* 0x00000070bbb97220 */ /* 0x000fc40000410000 */
[----:B------:R-:W-:Y:S02]  /*9d20*/  FFMA.FTZ R127, R134, R110, -R127 ;  /* 0x0000006e867f7223 */ /* 0x000fe4000001087f */
[----:B------:R-:W-:Y:S02]  /*9d30*/  FMUL.FTZ R184, R187, R184 ;  /* 0x000000b8bbb87220 */ /* 0x000fe40000410000 */
[----:B------:R-:W-:Y:S01]  /*9d40*/  FADD.FTZ R116, -R185, R116 ;  /* 0x00000074b9747221 */ /* 0x000fe20000010100 */
[----:B------:R-:W-:Y:S01]  /*9d50*/  PRMT R163, RZ, 0x5410, R163 ;  /* 0x00005410ffa37816 */ /* 0x000fe200000000a3 */
[----:B------:R-:W-:Y:S02]  /*9d60*/  FADD.FTZ R127, R184, R127 ;  /* 0x0000007fb87f7221 */ /* 0x000fe40000010000 */
[C---:B------:R-:W-:Y:S01]  /*9d70*/  FMUL.FTZ R112, R135.reuse, -R116 ;  /* 0x8000007487707220 */ /* 0x040fe20000410000 */
[----:B------:R-:W-:Y:S01]  /*9d80*/  PRMT R110, RZ, 0x5410, R82 ;  /* 0x00005410ff6e7816 */ /* 0x000fe20000000052 */
[----:B------:R-:W-:Y:S01]  /*9d90*/  FADD.FTZ R128, RZ, R128 ;  /* 0x00000080ff807221 */ /* 0x000fe20000010000 */
[----:B------:R-:W-:Y:S01]  /*9da0*/  PRMT R131, RZ, 0x5410, R131 ;  /* 0x00005410ff837816 */ /* 0x000fe20000000083 */
[----:B------:R-:W-:-:S02]  /*9db0*/  FMUL.FTZ R165, R135, -R127 ;  /* 0x8000007f87a57220 */ /* 0x000fc40000410000 */
[----:B------:R-:W-:Y:S02]  /*9dc0*/  FFMA.FTZ R166, R136, R127, -R112 ;  /* 0x0000007f88a67223 */ /* 0x000fe40000010870 */
[----:B------:R-:W-:Y:S02]  /*9dd0*/  FMUL.FTZ R112, R163, UR37 ;  /* 0x00000025a3707c20 */ /* 0x000fe40008410000 */
[----:B------:R-:W-:Y:S02]  /*9de0*/  FFMA.FTZ R129, R110, R62, R129 ;  /* 0x0000003e6e817223 */ /* 0x000fe40000010081 */
[----:B------:R-:W-:Y:S02]  /*9df0*/  FMUL.FTZ R111, R133, R128 ;  /* 0x00000080856f7220 */ /* 0x000fe40000410000 */
[----:B------:R-:W-:Y:S02]  /*9e00*/  FFMA.FTZ R165, R136, R116, R165 ;  /* 0x0000007488a57223 */ /* 0x000fe400000100a5 */
[----:B------:R-:W-:-:S02]  /*9e10*/  FADD.FTZ R200, R47, R47 ;  /* 0x0000002f2fc87221 */ /* 0x000fc40000010000 */
[----:B------:R-:W-:Y:S02]  /*9e20*/  FMUL.FTZ R116, R163, UR36 ;  /* 0x00000024a3747c20 */ /* 0x000fe40008410000 */
[----:B------:R-:W-:Y:S01]  /*9e30*/  FFMA.FTZ R183, R131, UR36, -R112 ;  /* 0x0000002483b77c23 */ /* 0x000fe20008010870 */
[----:B------:R-:W-:Y:S01]  /*9e40*/  PRMT R206, RZ, 0x5410, R206 ;  /* 0x00005410ffce7816 */ /* 0x000fe200000000ce */
[-C--:B------:R-:W-:Y:S02]  /*9e50*/  FMUL.FTZ R113, R133, R129.reuse ;  /* 0x0000008185717220 */ /* 0x080fe40000410000 */
[----:B------:R-:W-:Y:S02]  /*9e60*/  FFMA.FTZ R164, R134, R129, -R111 ;  /* 0x0000008186a47223 */ /* 0x000fe4000001086f */
[----:B------:R-:W-:Y:S02]  /*9e70*/  FFMA.FTZ R129, R131, UR37, R116 ;  /* 0x0000002583817c23 */ /* 0x000fe40008010074 */
[C---:B------:R-:W-:Y:S01]  /*9e80*/  FMUL.FTZ R183, R200.reuse, R183 ;  /* 0x000000b7c8b77220 */ /* 0x040fe20000410000 */
[----:B------:R-:W-:Y:S01]  /*9e90*/  PRMT R250, RZ, 0x5410, R250 ;  /* 0x00005410fffa7816 */ /* 0x000fe200000000fa */
[----:B------:R-:W-:-:S02]  /*9ea0*/  FMUL.FTZ R182, R200, R129 ;  /* 0x00000081c8b67220 */ /* 0x000fc40000410000 */
[----:B------:R-:W-:Y:S02]  /*9eb0*/  FADD.FTZ R166, R183, R166 ;  /* 0x000000a6b7a67221 */ /* 0x000fe40000010000 */
[----:B------:R-:W-:Y:S02]  /*9ec0*/  FMUL.FTZ R127, R206, UR36 ;  /* 0x00000024ce7f7c20 */ /* 0x000fe40008410000 */
[----:B------:R-:W-:Y:S01]  /*9ed0*/  FFMA.FTZ R128, R134, R128, R113 ;  /* 0x0000008086807223 */ /* 0x000fe20000010071 */
[----:B------:R-:W-:Y:S01]  /*9ee0*/  PRMT R111, RZ, 0x5410, R81 ;  /* 0x00005410ff6f7816 */ /* 0x000fe20000000051 */
[----:B------:R-:W-:Y:S02]  /*9ef0*/  FADD.FTZ R165, -R182, R165 ;  /* 0x000000a5b6a57221 */ /* 0x000fe40000010100 */
[----:B------:R-:W-:Y:S02]  /*9f00*/  FMUL.FTZ R116, R137, -R166 ;  /* 0x800000a689747220 */ /* 0x000fe40000410000 */
[----:B------:R-:W-:-:S02]  /*9f10*/  FADD.FTZ R241, R48, R48 ;  /* 0x0000003030f17221 */ /* 0x000fc40000010000 */
[----:B------:R-:W-:Y:S02]  /*9f20*/  FMUL.FTZ R113, R206, UR37 ;  /* 0x00000025ce717c20 */ /* 0x000fe40008410000 */
[----:B------:R-:W-:Y:S02]  /*9f30*/  FFMA.FTZ R112, R250, UR37, R127 ;  /* 0x00000025fa707c23 */ /* 0x000fe4000801007f */
[----:B------:R-:W-:Y:S02]  /*9f40*/  FADD.FTZ R128, RZ, R128 ;  /* 0x00000080ff807221 */ /* 0x000fe40000010000 */
[-C--:B------:R-:W-:Y:S01]  /*9f50*/  FFMA.FTZ R116, R138, R165.reuse, R116 ;  /* 0x000000a58a747223 */ /* 0x080fe20000010074 */
[----:B------:R-:W-:Y:S01]  /*9f60*/  PRMT R211, RZ, 0x5410, R211 ;  /* 0x00005410ffd37816 */ /* 0x000fe200000000d3 */
[----:B------:R-:W-:Y:S02]  /*9f70*/  FFMA.FTZ R180, R250, UR36, -R113 ;  /* 0x00000024fab47c23 */ /* 0x000fe40008010871 */
[----:B------:R-:W-:-:S02]  /*9f80*/  FMUL.FTZ R165, R137, -R165 ;  /* 0x800000a589a57220 */ /* 0x000fc40000410000 */
[----:B------:R-:W-:Y:S02]  /*9f90*/  FMUL.FTZ R181, R241, R112 ;  /* 0x00000070f1b57220 */ /* 0x000fe40000410000 */
[----:B------:R-:W-:Y:S02]  /*9fa0*/  FFMA.FTZ R164, R111, R61, R164 ;  /* 0x0000003d6fa47223 */ /* 0x000fe400000100a4 */
[----:B------:R-:W-:Y:S01]  /*9fb0*/  FMUL.FTZ R113, R160, R128 ;  /* 0x00000080a0717220 */ /* 0x000fe20000410000 */
[----:B------:R-:W-:Y:S01]  /*9fc0*/  PRMT R126, RZ, 0x5410, R126 ;  /* 0x00005410ff7e7816 */ /* 0x000fe2000000007e */
[----:B------:R-:W-:Y:S02]  /*9fd0*/  FFMA.FTZ R165, R138, R166, -R165 ;  /* 0x000000a68aa57223 */ /* 0x000fe400000108a5 */
[----:B------:R-:W-:Y:S02]  /*9fe0*/  FMUL.FTZ R180, R241, R180 ;  /* 0x000000b4f1b47220 */ /* 0x000fe40000410000 */
[----:B------:R-:W-:-:S02]  /*9ff0*/  FADD.FTZ R112, -R181, R116 ;  /* 0x00000074b5707221 */ /* 0x000fc40000010100 */
[----:B------:R-:W-:Y:S02]  /*a000*/  FFMA.FTZ R129, R161, R164, -R113 ;  /* 0x000000a4a1817223 */ /* 0x000fe40000010871 */
        /* <DEDUP_REMOVED lines=12> */
[----:B------:R-:W-:Y:S01]  /*a0d0*/  FFMA.FTZ R128, R140, R112, R165 ;  /* 0x000000708c807223 */ /* 0x000fe200000100a5 */
[----:B------:R-:W-:Y:S01]  /*a0e0*/  PRMT R112, RZ, 0x5410, R80 ;  /* 0x00005410ff707816 */ /* 0x000fe20000000050 */
[----:B------:R-:W-:Y:S02]  /*a0f0*/  FMUL.FTZ R179, R227, R116 ;  /* 0x00000074e3b37220 */ /* 0x000fe40000410000 */
[----:B------:R-:W-:Y:S01]  /*a100*/  FADD.FTZ R167, R178, R167 ;  /* 0x000000a7b2a77221 */ /* 0x000fe20000010000 */
[----:B------:R-:W-:Y:S01]  /*a110*/  ISETP.NE.AND P2, PT, R107, 0x1f, PT ;  /* 0x0000001f6b00780c */ /* 0x000fe20003f45270 */
[----:B------:R-:W-:Y:S01]  /*a120*/  FADD.FTZ R128, -R179, R128 ;  /* 0x00000080b3807221 */ /* 0x000fe20000010100 */
[----:B------:R-:W-:Y:S01]  /*a130*/  PRMT R123, RZ, 0x5410, R123 ;  /* 0x00005410ff7b7816 */ /* 0x000fe2000000007b */
[----:B------:R-:W-:-:S02]  /*a140*/  FMUL.FTZ R169, R141, -R167 ;  /* 0x800000a78da97220 */ /* 0x000fc40000410000 */
[----:B------:R-:W-:Y:S02]  /*a150*/  FFMA.FTZ R129, R112, R60, R129 ;  /* 0x0000003c70817223 */ /* 0x000fe40000010081 */
[----:B------:R-:W-:Y:S01]  /*a160*/  FADD.FTZ R113, RZ, R164 ;  /* 0x000000a4ff717221 */ /* 0x000fe20000010000 */
[----:B------:R-:W-:Y:S01]  /*a170*/  PRMT R223, RZ, 0x5410, R223 ;  /* 0x00005410ffdf7816 */ /* 0x000fe200000000df */
[-C--:B------:R-:W-:Y:S02]  /*a180*/  FMUL.FTZ R165, R141, -R128.reuse ;  /* 0x800000808da57220 */ /* 0x080fe40000410000 */
[----:B------:R-:W-:Y:S02]  /*a190*/  FFMA.FTZ R171, R142, R128, R169 ;  /* 0x000000808eab7223 */ /* 0x000fe400000100a9 */
[----:B------:R-:W-:Y:S02]  /*a1a0*/  FMUL.FTZ R127, R132, R129 ;  /* 0x00000081847f7220 */ /* 0x000fe40000410000 */
[----:B------:R-:W-:-:S02]  /*a1b0*/  FMUL.FTZ R128, R123, UR36 ;  /* 0x000000247b807c20 */ /* 0x000fc40008410000 */
[-C--:B------:R-:W-:Y:S02]  /*a1c0*/  FMUL.FTZ R116, R132, R113.reuse ;  /* 0x0000007184747220 */ /* 0x080fe40000410000 */
[C---:B------:R-:W-:Y:S02]  /*a1d0*/  FFMA.FTZ R204, R162.reuse, R113, R127 ;  /* 0x00000071a2cc7223 */ /* 0x040fe4000001007f */
[----:B------:R-:W-:Y:S02]  /*a1e0*/  FFMA.FTZ R164, R162, R129, -R116 ;  /* 0x00000081a2a47223 */ /* 0x000fe40000010874 */
[----:B------:R-:W-:Y:S02]  /*a1f0*/  FFMA.FTZ R127, R223, UR37, R128 ;  /* 0x00000025df7f7c23 */ /* 0x000fe40008010080 */
[----:B------:R0:W1:Y:S01]  /*a200*/  @P2 LDS.64 R128, [R107.X8+0x2d18] ;  /* 0x002d18006b802984 */ /* 0x0000620000008a00 */
[----:B------:R-:W-:Y:S01]  /*a210*/  FMUL.FTZ R116, R123, UR37 ;  /* 0x000000257b747c20 */ /* 0x000fe20008410000 */
[----:B------:R-:W-:Y:S01]  /*a220*/  PRMT R122, RZ, 0x5410, R122 ;  /* 0x00005410ff7a7816 */ /* 0x000fe2000000007a */
[----:B------:R-:W-:Y:S01]  /*a230*/  FADD.FTZ R224, R50, R50 ;  /* 0x0000003232e07221 */ /* 0x000fe20000010000 */
[----:B------:R-:W-:Y:S01]  /*a240*/  BSSY B0, `(.L_x_8651) ;  /* 0x0000014000007945 */ /* 0x000fe20003800000 */
[----:B------:R-:W-:Y:S01]  /*a250*/  FFMA.FTZ R177, R223, UR36, -R116 ;  /* 0x00000024dfb17c23 */ /* 0x000fe20008010874 */
        /* <DEDUP_REMOVED lines=18> */
.L_x_8652:
[----:B0-----:R-:W-:Y:S05]  /*a380*/  BSYNC B0 ;  /* 0x0000000000007941 */ /* 0x001fea0003800000 */
.L_x_8651:
        /* <DEDUP_REMOVED lines=34> */
[-C--:B------:R-:W-:Y:S01]  /*a5b0*/  FMUL.FTZ R205, R145, -R171.reuse ;  /* 0x800000ab91cd7220 */ /* 0x080fe20000410000 */
[----:B------:R-:W-:Y:S01]  /*a5c0*/  PRMT R213, RZ, 0x5410, R213 ;  /* 0x00005410ffd57816 */ /* 0x000fe200000000d5 */
[----:B------:R-:W-:Y:S01]  /*a5d0*/  FFMA.FTZ R127, R146, R171, -R127 ;  /* 0x000000ab927f7223 */ /* 0x000fe2000001087f */
[----:B-----5:R-:W-:Y:S01]  /*a5e0*/  SHFL.IDX PT, R66, R66, RZ, 0x1f ;  /* 0x00001fff42427589 */ /* 0x020fe200000e0000 */
[C---:B0-----:R-:W-:Y:S01]  /*a5f0*/  FMUL.FTZ R171, R208.reuse, R168 ;  /* 0x000000a8d0ab7220 */ /* 0x041fe20000410000 */
[----:B------:R-:W-:Y:S01]  /*a600*/  PRMT R115, RZ, 0x5410, R115 ;  /* 0x00005410ff737816 */ /* 0x000fe20000000073 */
[C---:B------:R-:W-:Y:S01]  /*a610*/  FMUL.FTZ R164, R208.reuse, R165 ;  /* 0x000000a5d0a47220 */ /* 0x040fe20000410000 */
[----:B------:R-:W-:Y:S01]  /*a620*/  SHFL.IDX PT, R67, R67, RZ, 0x1f ;  /* 0x00001fff43437589 */ /* 0x000fe200000e0000 */
[-C--:B--2---:R-:W-:Y:S01]  /*a630*/  FMUL.FTZ R169, R208, R166.reuse ;  /* 0x000000a6d0a97220 */ /* 0x084fe20000410000 */
[----:B------:R-:W-:Y:S01]  /*a640*/  BSSY B0, `(.L_x_8653) ;  /* 0x000012d000007945 */ /* 0x000fe20003800000 */
[----:B------:R-:W-:-:S02]  /*a650*/  FFMA.FTZ R171, R203, R166, R171 ;  /* 0x000000a6cbab7223 */ /* 0x000fc400000100ab */
[CC--:B---3--:R-:W-:Y:S02]  /*a660*/  FFMA.FTZ R173, R203.reuse, R167.reuse, R164 ;  /* 0x000000a7cbad7223 */ /* 0x0c8fe400000100a4 */
[----:B------:R-:W-:Y:S02]  /*a670*/  FFMA.FTZ R169, R203, R168, -R169 ;  /* 0x000000a8cba97223 */ /* 0x000fe400000108a9 */
[----:B------:R-:W-:Y:S02]  /*a680*/  FFMA.FTZ R164, R146, R170, R205 ;  /* 0x000000aa92a47223 */ /* 0x000fe400000100cd */
[----:B------:R-:W-:Y:S02]  /*a690*/  FMUL.FTZ R168, R219, UR36 ;  /* 0x00000024dba87c20 */ /* 0x000fe40008410000 */
[C---:B------:R-:W-:Y:S01]  /*a6a0*/  FMUL.FTZ R170, R208.reuse, R167 ;  /* 0x000000a7d0aa7220 */ /* 0x040fe20000410000 */
[----:B------:R-:W-:Y:S01]  /*a6b0*/  FSEL R208, R208, R173, !P3 ;  /* 0x000000add0d07208 */ /* 0x000fe20005800000 */
[----:B------:R-:W-:-:S02]  /*a6c0*/  @P3 FADD.FTZ R204, R204, R171 ;  /* 0x000000abcccc3221 */ /* 0x000fc40000010000 */
[----:B------:R-:W-:Y:S02]  /*a6d0*/  FMUL.FTZ R166, R219, UR37 ;  /* 0x00000025dba67c20 */ /* 0x000fe40008410000 */
[----:B------:R-:W-:Y:S02]  /*a6e0*/  FFMA.FTZ R168, R121, UR37, R168 ;  /* 0x0000002579a87c23 */ /* 0x000fe400080100a8 */
[----:B------:R-:W-:Y:S02]  /*a6f0*/  @P3 FFMA.FTZ R203, R203, R165, -R170 ;  /* 0x000000a5cbcb3223 */ /* 0x000fe400000108aa */
[----:B------:R-:W-:Y:S01]  /*a700*/  @P3 FADD.FTZ R116, R116, R169 ;  /* 0x000000a974743221 */ /* 0x000fe20000010000 */
[----:B------:R-:W0:Y:S01]  /*a710*/  SHFL.UP PT, R165, R204, 0x2, RZ ;  /* 0x04400000cca57989 */ /* 0x000e2200000e00ff */
[----:B------:R-:W-:Y:S01]  /*a720*/  FADD.FTZ R229, R52, R52 ;  /* 0x0000003434e57221 */ /* 0x000fe20000010000 */
[----:B------:R-:W-:Y:S01]  /*a730*/  ISETP.GE.AND P3, PT, R106, 0x2, PT ;  /* 0x000000026a00780c */ /* 0x000fe20003f66270 */
[----:B------:R-:W-:Y:S01]  /*a740*/  FFMA.FTZ R166, R121, UR36, -R166 ;  /* 0x0000002479a67c23 */ /* 0x000fe200080108a6 */
[----:B------:R-:W-:Y:S01]  /*a750*/  SHFL.UP PT, R167, R203, 0x2, RZ ;  /* 0x04400000cba77989 */ /* 0x000fe200000e00ff */
[----:B------:R-:W-:-:S02]  /*a760*/  FMUL.FTZ R173, R229, R168 ;  /* 0x000000a8e5ad7220 */ /* 0x000fc40000410000 */
[----:B------:R-:W-:Y:S01]  /*a770*/  FMUL.FTZ R172, R229, R166 ;  /* 0x000000a6e5ac7220 */ /* 0x000fe20000410000 */
[----:B------:R-:W2:Y:S01]  /*a780*/  SHFL.UP PT, R168, R116, 0x2, RZ ;  /* 0x0440000074a87989 */ /* 0x000ea200000e00ff */
[----:B------:R-:W-:Y:S02]  /*a790*/  FADD.FTZ R169, -R173, R164 ;  /* 0x000000a4ada97221 */ /* 0x000fe40000010100 */
[----:B------:R-:W-:Y:S01]  /*a7a0*/  FADD.FTZ R127, R172, R127 ;  /* 0x0000007fac7f7221 */ /* 0x000fe20000010000 */
[----:B------:R-:W3:Y:S01]  /*a7b0*/  SHFL.UP PT, R166, R208, 0x2, RZ ;  /* 0x04400000d0a67989 */ /* 0x000ee200000e00ff */
[----:B------:R-:W-:Y:S02]  /*a7c0*/  FMUL.FTZ R170, R120, UR36 ;  /* 0x0000002478aa7c20 */ /* 0x000fe40008410000 */
[----:B------:R-:W-:Y:S02]  /*a7d0*/  FMUL.FTZ R171, R147, -R169 ;  /* 0x800000a993ab7220 */ /* 0x000fe40000410000 */
[----:B------:R-:W-:-:S02]  /*a7e0*/  FADD.FTZ R209, R53, R53 ;  /* 0x0000003535d17221 */ /* 0x000fc40000010000 */
[-C--:B------:R-:W-:Y:S02]  /*a7f0*/  FMUL.FTZ R207, R147, -R127.reuse ;  /* 0x8000007f93cf7220 */ /* 0x080fe40000410000 */
[----:B------:R-:W-:Y:S02]  /*a800*/  FMUL.FTZ R164, R120, UR37 ;  /* 0x0000002578a47c20 */ /* 0x000fe40008410000 */
[C---:B------:R-:W-:Y:S02]  /*a810*/  FFMA.FTZ R170, R221.reuse, UR37, R170 ;  /* 0x00000025ddaa7c23 */ /* 0x040fe400080100aa */
[C---:B------:R-:W-:Y:S02]  /*a820*/  FFMA.FTZ R205, R148.reuse, R127, -R171 ;  /* 0x0000007f94cd7223 */ /* 0x040fe400000108ab */
[----:B------:R-:W-:Y:S01]  /*a830*/  FFMA.FTZ R218, R148, R169, R207 ;  /* 0x000000a994da7223 */ /* 0x000fe200000100cf */
[----:B------:R-:W-:Y:S01]  /*a840*/  MOV R169, UR24 ;  /* 0x0000001800a97c02 */ /* 0x000fe20008000f00 */
[----:B------:R-:W-:-:S02]  /*a850*/  FFMA.FTZ R164, R221, UR36, -R164 ;  /* 0x00000024dda47c23 */ /* 0x000fc400080108a4 */
[----:B------:R-:W-:Y:S01]  /*a860*/  FMUL.FTZ R171, R209, R170 ;  /* 0x000000aad1ab7220 */ /* 0x000fe20000410000 */
[----:B------:R-:W-:Y:S01]  /*a870*/  ISETP.GE.OR P0, PT, R169, c[0x0][0x174], P0 ;  /* 0x00005d00a9007a0c */ /* 0x000fe20000706670 */
[----:B------:R-:W-:Y:S02]  /*a880*/  FMUL.FTZ R170, R209, R164 ;  /* 0x000000a4d1aa7220 */ /* 0x000fe40000410000 */
[----:B------:R-:W-:Y:S02]  /*a890*/  FADD.FTZ R207, -R171, R218 ;  /* 0x000000daabcf7221 */ /* 0x000fe40000010100 */
[----:B0-----:R-:W-:Y:S02]  /*a8a0*/  FMUL.FTZ R127, R208, R165 ;  /* 0x000000a5d07f7220 */ /* 0x001fe40000410000 */
[----:B------:R-:W-:Y:S02]  /*a8b0*/  FADD.FTZ R205, R170, R205 ;  /* 0x000000cdaacd7221 */ /* 0x000fe40000010000 */
[----:B------:R-:W-:-:S02]  /*a8c0*/  FMUL.FTZ R164, R149, -R207 ;  /* 0x800000cf95a47220 */ /* 0x000fc40000410000 */
[-C--:B--2---:R-:W-:Y:S02]  /*a8d0*/  FFMA.FTZ R169, R203, R168.reuse, -R127 ;  /* 0x000000a8cba97223 */ /* 0x084fe4000001087f */
[C---:B------:R-:W-:Y:S02]  /*a8e0*/  FMUL.FTZ R218, R208.reuse, R168 ;  /* 0x000000a8d0da7220 */ /* 0x040fe40000410000 */
[----:B------:R-:W-:Y:S02]  /*a8f0*/  FMUL.FTZ R168, R208, R167 ;  /* 0x000000a7d0a87220 */ /* 0x000fe40000410000 */
[-C--:B------:R-:W-:Y:S02]  /*a900*/  FFMA.FTZ R127, R150, R205.reuse, -R164 ;  /* 0x000000cd967f7223 */ /* 0x080fe400000108a4 */
[----:B---3--:R-:W-:Y:S02]  /*a910*/  FMUL.FTZ R164, R208, R166 ;  /* 0x000000a6d0a47220 */ /* 0x008fe40000410000 */
[----:B------:R-:W-:-:S02]  /*a920*/  FMUL.FTZ R215, R149, -R205 ;  /* 0x800000cd95d77220 */ /* 0x000fc40000410000 */
[C---:B------:R-:W-:Y:S02]  /*a930*/  FFMA.FTZ R165, R203.reuse, R165, R218 ;  /* 0x000000a5cba57223 */ /* 0x040fe400000100da */
[C---:B------:R-:W-:Y:S02]  /*a940*/  FFMA.FTZ R205, R203.reuse, R166, R168 ;  /* 0x000000a6cbcd7223 */ /* 0x040fe400000100a8 */
[----:B------:R-:W-:Y:S02]  /*a950*/  @P3 FFMA.FTZ R203, R203, R167, -R164 ;  /* 0x000000a7cbcb3223 */ /* 0x000fe400000108a4 */
[----:B-1----:R-:W-:Y:S01]  /*a960*/  FMUL.FTZ R164, R132, -R128 ;  /* 0x8000008084a47220 */ /* 0x002fe20000410000 */
[----:B------:R-:W-:Y:S01]  /*a970*/  FSEL R208, R208, R205, !P3 ;  /* 0x000000cdd0d07208 */ /* 0x000fe20005800000 */
[----:B------:R-:W-:Y:S02]  /*a980*/  @P3 FADD.FTZ R204, R204, R165 ;  /* 0x000000a5cccc3221 */ /* 0x000fe40000010000 */
[----:B------:R-:W-:-:S02]  /*a990*/  FMUL.FTZ R165, R132, R129 ;  /* 0x0000008184a57220 */ /* 0x000fc40000410000 */
[----:B------:R-:W-:Y:S01]  /*a9a0*/  @P3 FADD.FTZ R116, R116, R169 ;  /* 0x000000a974743221 */ /* 0x000fe20000010000 */
[----:B------:R-:W-:Y:S01]  /*a9b0*/  SHFL.UP PT, R205, R208, 0x4, RZ ;  /* 0x04800000d0cd7989 */ /* 0x000fe200000e00ff */
[----:B------:R-:W-:Y:S01]  /*a9c0*/  FFMA.FTZ R225, R162, -R129, R164 ;  /* 0x80000081a2e17223 */ /* 0x000fe200000100a4 */
[----:B------:R-:W-:Y:S01]  /*a9d0*/  ISETP.GE.AND P3, PT, R106, 0x4, PT ;  /* 0x000000046a00780c */ /* 0x000fe20003f66270 */
[----:B------:R-:W-:Y:S01]  /*a9e0*/  FFMA.FTZ R166, R150, R207, R215 ;  /* 0x000000cf96a67223 */ /* 0x000fe200000100d7 */
[----:B------:R-:W0:Y:S01]  /*a9f0*/  SHFL.UP PT, R164, R203, 0x4, RZ ;  /* 0x04800000cba47989 */ /* 0x000e2200000e00ff */
[----:B------:R-:W-:Y:S02]  /*aa00*/  FFMA.FTZ R215, R162, R128, -R165 ;  /* 0x00000080a2d77223 */ /* 0x000fe400000108a5 */
[C---:B------:R-:W-:Y:S01]  /*aa10*/  FMUL.FTZ R222, R217.reuse, UR36 ;  /* 0x00000024d9de7c20 */ /* 0x040fe20008410000 */
[----:B------:R-:W1:Y:S01]  /*aa20*/  SHFL.UP PT, R165, R204, 0x4, RZ ;  /* 0x04800000cca57989 */ /* 0x000e6200000e00ff */
[----:B------:R-:W-:-:S02]  /*aa30*/  FMUL.FTZ R168, R217, UR37 ;  /* 0x00000025d9a87c20 */ /* 0x000fc40008410000 */
[C---:B------:R-:W-:Y:S01]  /*aa40*/  FMUL.FTZ R226, R160.reuse, -R225 ;  /* 0x800000e1a0e27220 */ /* 0x040fe20000410000 */
[----:B------:R-:W2:Y:S01]  /*aa50*/  SHFL.UP PT, R167, R116, 0x4, RZ ;  /* 0x0480000074a77989 */ /* 0x000ea200000e00ff */
[-C--:B------:R-:W-:Y:S02]  /*aa60*/  FMUL.FTZ R228, R160, -R215.reuse ;  /* 0x800000d7a0e47220 */ /* 0x080fe40000410000 */
[----:B------:R-:W-:Y:S02]  /*aa70*/  FADD.FTZ R218, R54, R54 ;  /* 0x0000003636da7221 */ /* 0x000fe40000010000 */
[C---:B------:R-:W-:Y:S02]  /*aa80*/  FFMA.FTZ R169, R119.reuse, UR37, R222 ;  /* 0x0000002577a97c23 */ /* 0x040fe400080100de */
[----:B------:R-:W-:Y:S02]  /*aa90*/  FFMA.FTZ R207, R119, UR36, -R168 ;  /* 0x0000002477cf7c23 */ /* 0x000fe400080108a8 */
[----:B------:R-:W-:-:S02]  /*aaa0*/  FFMA.FTZ R215, R161, R215, -R226 ;  /* 0x000000d7a1d77223 */ /* 0x000fc400000108e2 */
[----:B------:R-:W-:Y:S02]  /*aab0*/  FFMA.FTZ R228, R161, R225, R228 ;  /* 0x000000e1a1e47223 */ /* 0x000fe400000100e4 */
[C---:B------:R-:W-:Y:S02]  /*aac0*/  FMUL.FTZ R169, R218.reuse, R169 ;  /* 0x000000a9daa97220 */ /* 0x040fe40000410000 */
[----:B------:R-:W-:Y:S02]  /*aad0*/  FMUL.FTZ R168, R218, R207 ;  /* 0x000000cfdaa87220 */ /* 0x000fe40000410000 */
[C---:B------:R-:W-:Y:S02]  /*aae0*/  FMUL.FTZ R207, R133.reuse, -R215 ;  /* 0x800000d785cf7220 */ /* 0x040fe40000410000 */
[----:B------:R-:W-:Y:S02]  /*aaf0*/  FMUL.FTZ R222, R133, -R228 ;  /* 0x800000e485de7220 */ /* 0x000fe40000410000 */
[----:B------:R-:W-:-:S02]  /*ab00*/  FADD.FTZ R166, -R169, R166 ;  /* 0x000000a6a9a67221 */ /* 0x000fc40000010100 */
[----:B------:R-:W-:Y:S02]  /*ab10*/  FADD.FTZ R127, R168, R127 ;  /* 0x0000007fa87f7221 */ /* 0x000fe40000010000 */
[C---:B------:R-:W-:Y:S02]  /*ab20*/  FFMA.FTZ R207, R134.reuse, R228, R207 ;  /* 0x000000e486cf7223 */ /* 0x040fe400000100cf */
[----:B------:R-:W-:Y:S02]  /*ab30*/  FFMA.FTZ R215, R134, R215, -R222 ;  /* 0x000000d786d77223 */ /* 0x000fe400000108de */
[C---:B------:R-:W-:Y:S02]  /*ab40*/  FMUL.FTZ R222, R151.reuse, -R166 ;  /* 0x800000a697de7220 */ /* 0x040fe40000410000 */
[----:B------:R-:W-:Y:S02]  /*ab50*/  FMUL.FTZ R231, R151, -R127 ;  /* 0x8000007f97e77220 */ /* 0x000fe40000410000 */
[----:B------:R-:W-:-:S02]  /*ab60*/  FMUL.FTZ R225, R135, -R207 ;  /* 0x800000cf87e17220 */ /* 0x000fc40000410000 */
[----:B0-----:R-:W-:Y:S02]  /*ab70*/  FMUL.FTZ R226, R208, R164 ;  /* 0x000000a4d0e27220 */ /* 0x001fe40000410000 */
[C---:B------:R-:W-:Y:S02]  /*ab80*/  FFMA.FTZ R127, R152.reuse, R127, -R222 ;  /* 0x0000007f987f7223 */ /* 0x040fe400000108de */
[----:B------:R-:W-:Y:S02]  /*ab90*/  FFMA.FTZ R222, R152, R166, R231 ;  /* 0x000000a698de7223 */ /* 0x000fe400000100e7 */
[----:B------:R-:W-:Y:S02]  /*aba0*/  FFMA.FTZ R166, R136, R215, -R225 ;  /* 0x000000d788a67223 */ /* 0x000fe400000108e1 */
[C---:B-1----:R-:W-:Y:S02]  /*abb0*/  FMUL.FTZ R228, R208.reuse, R165 ;  /* 0x000000a5d0e47220 */ /* 0x042fe40000410000 */
[----:B--2---:R-:W-:-:S02]  /*abc0*/  FMUL.FTZ R230, R208, R167 ;  /* 0x000000a7d0e67220 */ /* 0x004fc40000410000 */
[-C--:B------:R-:W-:Y:S02]  /*abd0*/  FFMA.FTZ R225, R203, R205.reuse, R226 ;  /* 0x000000cdcbe17223 */ /* 0x080fe400000100e2 */
[C---:B------:R-:W-:Y:S02]  /*abe0*/  FMUL.FTZ R205, R208.reuse, R205 ;  /* 0x000000cdd0cd7220 */ /* 0x040fe40000410000 */
[----:B------:R-:W-:Y:S01]  /*abf0*/  FMUL.FTZ R231, R135, -R215 ;  /* 0x800000d787e77220 */ /* 0x000fe20000410000 */
[----:B------:R-:W-:Y:S01]  /*ac00*/  FSEL R208, R208, R225, !P3 ;  /* 0x000000e1d0d07208 */ /* 0x000fe20005800000 */
[C---:B------:R-:W-:Y:S02]  /*ac10*/  FFMA.FTZ R215, R203.reuse, R167, -R228 ;  /* 0x000000a7cbd77223 */ /* 0x040fe400000108e4 */
[C---:B------:R-:W-:Y:S02]  /*ac20*/  FFMA.FTZ R165, R203.reuse, R165, R230 ;  /* 0x000000a5cba57223 */ /* 0x040fe400000100e6 */
[----:B------:R-:W-:-:S02]  /*ac30*/  @P3 FFMA.FTZ R203, R203, R164, -R205 ;  /* 0x000000a4cbcb3223 */ /* 0x000fc400000108cd */
[----:B------:R-:W-:Y:S01]  /*ac40*/  @P3 FADD.FTZ R116, R116, R215 ;  /* 0x000000d774743221 */ /* 0x000fe20000010000 */
[----:B------:R-:W-:Y:S01]  /*ac50*/  SHFL.UP PT, R205, R208, 0x8, RZ ;  /* 0x05000000d0cd7989 */ /* 0x000fe200000e00ff */
[----:B------:R-:W-:Y:S01]  /*ac60*/  @P3 FADD.FTZ R204, R204, R165 ;  /* 0x000000a5cccc3221 */ /* 0x000fe20000010000 */
[----:B------:R-:W-:Y:S01]  /*ac70*/  ISETP.GE.AND P3, PT, R106, 0x8, PT ;  /* 0x000000086a00780c */ /* 0x000fe20003f66270 */
[----:B------:R-:W-:Y:S01]  /*ac80*/  FFMA.FTZ R167, R136, R207, R231 ;  /* 0x000000cf88a77223 */ /* 0x000fe200000100e7 */
[----:B------:R-:W0:Y:S01]  /*ac90*/  SHFL.UP PT, R164, R203, 0x8, RZ ;  /* 0x05000000cba47989 */ /* 0x000e2200000e00ff */
[C---:B------:R-:W-:Y:S02]  /*aca0*/  FMUL.FTZ R215, R214.reuse, UR37 ;  /* 0x00000025d6d77c20 */ /* 0x040fe40008410000 */
[----:B------:R-:W-:Y:S01]  /*acb0*/  FMUL.FTZ R225, R214, UR36 ;  /* 0x00000024d6e17c20 */ /* 0x000fe20008410000 */
[----:B------:R-:W1:Y:S01]  /*acc0*/  SHFL.UP PT, R207, R116, 0x8, RZ ;  /* 0x0500000074cf7989 */ /* 0x000e6200000e00ff */
[----:B------:R-:W-:-:S02]  /*acd0*/  FMUL.FTZ R231, R137, -R167 ;  /* 0x800000a789e77220 */ /* 0x000fc40000410000 */
[----:B------:R-:W-:Y:S01]  /*ace0*/  FADD.FTZ R233, R55, R55 ;  /* 0x0000003737e97221 */ /* 0x000fe20000010000 */
[----:B------:R-:W2:Y:S01]  /*acf0*/  SHFL.UP PT, R165, R204, 0x8, RZ ;  /* 0x05000000cca57989 */ /* 0x000ea200000e00ff */
        /* <DEDUP_REMOVED lines=19> */
[-C--:B------:R-:W-:Y:S02]  /*ae30*/  FFMA.FTZ R225, R142, R215.reuse, -R225 ;  /* 0x000000d78ee17223 */ /* 0x080fe400000108e1 */
[----:B------:R-:W-:Y:S02]  /*ae40*/  FMUL.FTZ R231, R141, -R215 ;  /* 0x800000d78de77220 */ /* 0x000fe40000410000 */
[C---:B-1----:R-:W-:Y:S02]  /*ae50*/  FMUL.FTZ R226, R208.reuse, R207 ;  /* 0x000000cfd0e27220 */ /* 0x042fe40000410000 */
[----:B--2---:R-:W-:-:S02]  /*ae60*/  FMUL.FTZ R228, R208, R165 ;  /* 0x000000a5d0e47220 */ /* 0x004fc40000410000 */
[CC--:B------:R-:W-:Y:S02]  /*ae70*/  FFMA.FTZ R215, R203.reuse, R205.reuse, R234 ;  /* 0x000000cdcbd77223 */ /* 0x0c0fe400000100ea */
[C---:B------:R-:W-:Y:S02]  /*ae80*/  FMUL.FTZ R205, R208.reuse, R205 ;  /* 0x000000cdd0cd7220 */ /* 0x040fe40000410000 */
[C---:B------:R-:W-:Y:S01]  /*ae90*/  FFMA.FTZ R165, R203.reuse, R165, R226 ;  /* 0x000000a5cba57223 */ /* 0x040fe200000100e2 */
[----:B------:R-:W-:Y:S01]  /*aea0*/  FSEL R208, R208, R215, !P3 ;  /* 0x000000d7d0d07208 */ /* 0x000fe20005800000 */
[C---:B------:R-:W-:Y:S02]  /*aeb0*/  FFMA.FTZ R207, R203.reuse, R207, -R228 ;  /* 0x000000cfcbcf7223 */ /* 0x040fe400000108e4 */
[----:B------:R-:W-:Y:S02]  /*aec0*/  @P3 FFMA.FTZ R203, R203, R164, -R205 ;  /* 0x000000a4cbcb3223 */ /* 0x000fe400000108cd */
[----:B------:R-:W-:Y:S01]  /*aed0*/  @P3 FADD.FTZ R116, R116, R207 ;  /* 0x000000cf74743221 */ /* 0x000fe20000010000 */
[----:B------:R-:W-:Y:S01]  /*aee0*/  SHFL.UP PT, R236, R208, 0x10, RZ ;  /* 0x06000000d0ec7989 */ /* 0x000fe200000e00ff */
[----:B------:R-:W-:Y:S01]  /*aef0*/  @P3 FADD.FTZ R204, R204, R165 ;  /* 0x000000a5cccc3221 */ /* 0x000fe20000010000 */
[----:B------:R-:W-:Y:S01]  /*af00*/  ISETP.GE.AND P3, PT, R106, 0x10, PT ;  /* 0x000000106a00780c */ /* 0x000fe20003f66270 */
[C---:B------:R-:W-:Y:S01]  /*af10*/  FMUL.FTZ R164, R216.reuse, UR37 ;  /* 0x00000025d8a47c20 */ /* 0x040fe20008410000 */
[----:B------:R-:W0:Y:S01]  /*af20*/  SHFL.UP PT, R228, R203, 0x10, RZ ;  /* 0x06000000cbe47989 */ /* 0x000e2200000e00ff */
[----:B------:R-:W-:-:S02]  /*af30*/  FMUL.FTZ R226, R216, UR36 ;  /* 0x00000024d8e27c20 */ /* 0x000fc40008410000 */
[----:B------:R-:W-:Y:S01]  /*af40*/  FFMA.FTZ R230, R142, R230, R231 ;  /* 0x000000e68ee67223 */ /* 0x000fe200000100e7 */
[----:B------:R-:W1:Y:S01]  /*af50*/  SHFL.UP PT, R234, R116, 0x10, RZ ;  /* 0x0600000074ea7989 */ /* 0x000e6200000e00ff */
[----:B------:R-:W-:Y:S02]  /*af60*/  FADD.FTZ R215, R56, R56 ;  /* 0x0000003838d77221 */ /* 0x000fe40000010000 */
[----:B------:R-:W-:Y:S01]  /*af70*/  FFMA.FTZ R164, R117, UR36, -R164 ;  /* 0x0000002475a47c23 */ /* 0x000fe200080108a4 */
[----:B------:R-:W2:Y:S01]  /*af80*/  SHFL.UP PT, R231, R204, 0x10, RZ ;  /* 0x06000000cce77989 */ /* 0x000ea200000e00ff */
[----:B------:R-:W-:Y:S02]  /*af90*/  FMUL.FTZ R165, R143, -R225 ;  /* 0x800000e18fa57220 */ /* 0x000fe40000410000 */
[----:B------:R-:W-:Y:S02]  /*afa0*/  FFMA.FTZ R226, R117, UR37, R226 ;  /* 0x0000002575e27c23 */ /* 0x000fe400080100e2 */
[----:B------:R-:W-:-:S02]  /*afb0*/  FMUL.FTZ R164, R215, R164 ;  /* 0x000000a4d7a47220 */ /* 0x000fc40000410000 */
[-C--:B------:R-:W-:Y:S02]  /*afc0*/  FMUL.FTZ R205, R143, -R230.reuse ;  /* 0x800000e68fcd7220 */ /* 0x080fe40000410000 */
[----:B------:R-:W-:Y:S02]  /*afd0*/  FFMA.FTZ R230, R144, R230, R165 ;  /* 0x000000e690e67223 */ /* 0x000fe400000100a5 */
[----:B------:R-:W-:Y:S02]  /*afe0*/  FMUL.FTZ R165, R215, R226 ;  /* 0x000000e2d7a57220 */ /* 0x000fe40000410000 */
[----:B------:R-:W-:Y:S02]  /*aff0*/  FADD.FTZ R127, R164, R127 ;  /* 0x0000007fa47f7221 */ /* 0x000fe40000010000 */
[----:B------:R-:W-:Y:S02]  /*b000*/  FFMA.FTZ R225, R144, R225, -R205 ;  /* 0x000000e190e17223 */ /* 0x000fe400000108cd */
[----:B------:R-:W-:-:S02]  /*b010*/  FADD.FTZ R205, -R165, R222 ;  /* 0x000000dea5cd7221 */ /* 0x000fc40000010100 */
[----:B------:R-:W-:Y:S02]  /*b020*/  FMUL.FTZ R222, R155, -R127 ;  /* 0x8000007f9bde7220 */ /* 0x000fe40000410000 */
[----:B------:R-:W-:Y:S02]  /*b030*/  FMUL.FTZ R235, R145, -R225 ;  /* 0x800000e191eb7220 */ /* 0x000fe40000410000 */
[-C--:B------:R-:W-:Y:S02]  /*b040*/  FMUL.FTZ R226, R155, -R205.reuse ;  /* 0x800000cd9be27220 */ /* 0x080fe40000410000 */
[----:B------:R-:W-:Y:S02]  /*b050*/  FFMA.FTZ R205, R156, R205, R222 ;  /* 0x000000cd9ccd7223 */ /* 0x000fe400000100de */
[----:B0-----:R-:W-:Y:S02]  /*b060*/  FMUL.FTZ R222, R208, R228 ;  /* 0x000000e4d0de7220 */ /* 0x001fe40000410000 */
[----:B------:R-:W-:-:S02]  /*b070*/  FMUL.FTZ R207, R145, -R230 ;  /* 0x800000e691cf7220 */ /* 0x000fc40000410000 */
[----:B------:R-:W-:Y:S02]  /*b080*/  FFMA.FTZ R230, R146, R230, R235 ;  /* 0x000000e692e67223 */ /* 0x000fe400000100eb */
[----:B------:R-:W-:Y:S02]  /*b090*/  FFMA.FTZ R127, R156, R127, -R226 ;  /* 0x0000007f9c7f7223 */ /* 0x000fe400000108e2 */
[----:B-1----:R-:W-:Y:S02]  /*b0a0*/  FMUL.FTZ R226, R208, R234 ;  /* 0x000000ead0e27220 */ /* 0x002fe40000410000 */
[----:B------:R-:W-:Y:S02]  /*b0b0*/  FFMA.FTZ R222, R203, R236, R222 ;  /* 0x000000eccbde7223 */ /* 0x000fe400000100de */
[----:B------:R-:W-:Y:S02]  /*b0c0*/  FFMA.FTZ R225, R146, R225, -R207 ;  /* 0x000000e192e17223 */ /* 0x000fe400000108cf */
[----:B------:R-:W-:Y:S01]  /*b0d0*/  FMUL.FTZ R207, R147, -R230 ;  /* 0x800000e693cf7220 */ /* 0x000fe20000410000 */
[----:B------:R-:W-:Y:S01]  /*b0e0*/  FSEL R222, R208, R222, !P3 ;  /* 0x000000ded0de7208 */ /* 0x000fe20005800000 */
[----:B--2---:R-:W-:-:S02]  /*b0f0*/  FFMA.FTZ R226, R203, R231, R226 ;  /* 0x000000e7cbe27223 */ /* 0x004fc400000100e2 */
[----:B------:R-:W-:Y:S02]  /*b100*/  FMUL.FTZ R235, R208, R231 ;  /* 0x000000e7d0eb7220 */ /* 0x000fe40000410000 */
[-C--:B------:R-:W-:Y:S01]  /*b110*/  FFMA.FTZ R207, R148, R225.reuse, -R207 ;  /* 0x000000e194cf7223 */ /* 0x080fe200000108cf */
[----:B------:R-:W0:Y:S01]  /*b120*/  SHFL.UP PT, R222, R222, 0x1, RZ ;  /* 0x04200000dede7989 */ /* 0x000e2200000e00ff */
[----:B------:R-:W-:Y:S02]  /*b130*/  FMUL.FTZ R236, R208, R236 ;  /* 0x000000ecd0ec7220 */ /* 0x000fe40000410000 */
[----:B------:R-:W-:Y:S02]  /*b140*/  FMUL.FTZ R225, R147, -R225 ;  /* 0x800000e193e17220 */ /* 0x000fe40000410000 */
[----:B------:R-:W-:Y:S02]  /*b150*/  @P3 FADD.FTZ R204, R204, R226 ;  /* 0x000000e2cccc3221 */ /* 0x000fe40000010000 */
[----:B------:R-:W-:-:S02]  /*b160*/  FFMA.FTZ R235, R203, R234, -R235 ;  /* 0x000000eacbeb7223 */ /* 0x000fc400000108eb */
[----:B------:R-:W-:Y:S02]  /*b170*/  FMUL.FTZ R226, R232, UR36 ;  /* 0x00000024e8e27c20 */ /* 0x000fe40008410000 */
[----:B------:R-:W-:Y:S02]  /*b180*/  @P3 FFMA.FTZ R203, R203, R228, -R236 ;  /* 0x000000e4cbcb3223 */ /* 0x000fe400000108ec */
[----:B------:R-:W-:Y:S02]  /*b190*/  FFMA.FTZ R225, R148, R230, R225 ;  /* 0x000000e694e17223 */ /* 0x000fe400000100e1 */
[----:B------:R-:W-:Y:S02]  /*b1a0*/  @P3 FADD.FTZ R116, R116, R235 ;  /* 0x000000eb74743221 */ /* 0x000fe40000010000 */
[----:B------:R-:W-:Y:S02]  /*b1b0*/  FMUL.FTZ R234, R232, UR37 ;  /* 0x00000025e8ea7c20 */ /* 0x000fe40008410000 */
[----:B------:R-:W-:-:S02]  /*b1c0*/  FFMA.FTZ R235, R213, UR37, R226 ;  /* 0x00000025d5eb7c23 */ /* 0x000fc400080100e2 */
[C---:B------:R-:W-:Y:S01]  /*b1d0*/  FMUL.FTZ R228, R149.reuse, -R225 ;  /* 0x800000e195e47220 */ /* 0x040fe20000410000 */
[----:B------:R1:W2:Y:S01]  /*b1e0*/  SHFL.UP PT, R226, R203, 0x1, RZ ;  /* 0x04200000cbe27989 */ /* 0x0002a200000e00ff */
[-C--:B------:R-:W-:Y:S02]  /*b1f0*/  FMUL.FTZ R230, R149, -R207.reuse ;  /* 0x800000cf95e67220 */ /* 0x080fe40000410000 */
[----:B------:R-:W-:Y:S02]  /*b200*/  FADD.FTZ R208, R57, R57 ;  /* 0x0000003939d07221 */ /* 0x000fe40000010000 */
[----:B------:R-:W-:Y:S02]  /*b210*/  FFMA.FTZ R231, R213, UR36, -R234 ;  /* 0x00000024d5e77c23 */ /* 0x000fe400080108ea */
[C---:B------:R-:W-:Y:S02]  /*b220*/  FFMA.FTZ R228, R150.reuse, R207, -R228 ;  /* 0x000000cf96e47223 */ /* 0x040fe400000108e4 */
[----:B------:R-:W-:Y:S01]  /*b230*/  FFMA.FTZ R230, R150, R225, R230 ;  /* 0x000000e196e67223 */ /* 0x000fe200000100e6 */
[----:B------:R3:W4:Y:S01]  /*b240*/  SHFL.UP PT, R207, R204, 0x1, RZ ;  /* 0x04200000cccf7989 */ /* 0x00072200000e00ff */
[----:B-1----:R-:W-:-:S02]  /*b250*/  FMUL.FTZ R203, R208, R235 ;  /* 0x000000ebd0cb7220 */ /* 0x002fc40000410000 */
[----:B------:R-:W-:Y:S01]  /*b260*/  FADD.FTZ R237, R58, R58 ;  /* 0x0000003a3aed7221 */ /* 0x000fe20000010000 */
[----:B------:R1:W0:Y:S01]  /*b270*/  SHFL.UP PT, R225, R116, 0x1, RZ ;  /* 0x0420000074e17989 */ /* 0x00022200000e00ff */
[----:B------:R-:W-:Y:S02]  /*b280*/  FADD.FTZ R205, -R203, R205 ;  /* 0x000000cdcbcd7221 */ /* 0x000fe40000010100 */
[----:B---3--:R-:W-:Y:S02]  /*b290*/  FMUL.FTZ R204, R208, R231 ;  /* 0x000000e7d0cc7220 */ /* 0x008fe40000410000 */
[C---:B------:R-:W-:Y:S02]  /*b2a0*/  FMUL.FTZ R231, R151.reuse, -R230 ;  /* 0x800000e697e77220 */ /* 0x040fe40000410000 */
[----:B-1----:R-:W-:Y:S02]  /*b2b0*/  FMUL.FTZ R116, R151, -R228 ;  /* 0x800000e497747220 */ /* 0x002fe40000410000 */
[----:B------:R-:W-:-:S02]  /*b2c0*/  FADD.FTZ R234, R204, R127 ;  /* 0x0000007fccea7221 */ /* 0x000fc40000010000 */
[C---:B------:R-:W-:Y:S02]  /*b2d0*/  FFMA.FTZ R230, R152.reuse, R230, R116 ;  /* 0x000000e698e67223 */ /* 0x040fe40000010074 */
[----:B------:R-:W-:Y:S02]  /*b2e0*/  FFMA.FTZ R231, R152, R228, -R231 ;  /* 0x000000e498e77223 */ /* 0x000fe400000108e7 */
[----:B------:R-:W-:Y:S02]  /*b2f0*/  FMUL.FTZ R245, R157, -R234 ;  /* 0x800000ea9df57220 */ /* 0x000fe40000410000 */
[----:B------:R-:W-:Y:S02]  /*b300*/  FMUL.FTZ R116, R153, -R230 ;  /* 0x800000e699747220 */ /* 0x000fe40000410000 */
[----:B------:R-:W-:Y:S02]  /*b310*/  FMUL.FTZ R127, R157, -R205 ;  /* 0x800000cd9d7f7220 */ /* 0x000fe40000410000 */
[----:B------:R-:W-:-:S02]  /*b320*/  FMUL.FTZ R228, R153, -R231 ;  /* 0x800000e799e47220 */ /* 0x000fc40000410000 */
[----:B------:R-:W-:Y:S02]  /*b330*/  FFMA.FTZ R245, R158, R205, R245 ;  /* 0x000000cd9ef57223 */ /* 0x000fe400000100f5 */
[----:B0-----:R-:W-:Y:S02]  /*b340*/  FMUL.FTZ R205, R222, R66 ;  /* 0x00000042decd7220 */ /* 0x001fe40000410000 */
[----:B------:R-:W-:Y:S02]  /*b350*/  FFMA.FTZ R116, R154, R231, -R116 ;  /* 0x000000e79a747223 */ /* 0x000fe40000010874 */
[-C--:B------:R-:W-:Y:S02]  /*b360*/  FMUL.FTZ R231, R222, R67.reuse ;  /* 0x00000043dee77220 */ /* 0x080fe40000410000 */
[----:B------:R-:W-:Y:S02]  /*b370*/  FFMA.FTZ R228, R154, R230, R228 ;  /* 0x000000e69ae47223 */ /* 0x000fe400000100e4 */
[----:B--2---:R-:W-:-:S02]  /*b380*/  FFMA.FTZ R222, R226, R67, R205 ;  /* 0x00000043e2de7223 */ /* 0x004fc400000100cd */
[----:B------:R-:W-:Y:S01]  /*b390*/  FFMA.FTZ R226, R226, R66, -R231 ;  /* 0x00000042e2e27223 */ /* 0x000fe200000108e7 */
[----:B------:R-:W-:Y:S01]  /*b3a0*/  MOV R231, UR7 ;  /* 0x0000000700e77c02 */ /* 0x000fe20008000f00 */
[C---:B------:R-:W-:Y:S02]  /*b3b0*/  FMUL.FTZ R235, R155.reuse, -R116 ;  /* 0x800000749beb7220 */ /* 0x040fe40000410000 */
[-C--:B------:R-:W-:Y:S02]  /*b3c0*/  FMUL.FTZ R205, R155, -R228.reuse ;  /* 0x800000e49bcd7220 */ /* 0x080fe40000410000 */
[----:B----4-:R-:W-:Y:S02]  /*b3d0*/  @P1 FADD.FTZ R67, R207, R222 ;  /* 0x000000decf431221 */ /* 0x010fe40000010000 */
[----:B------:R-:W-:Y:S02]  /*b3e0*/  @P1 FADD.FTZ R66, R225, R226 ;  /* 0x000000e2e1421221 */ /* 0x000fe40000010000 */
[----:B------:R-:W-:-:S02]  /*b3f0*/  FFMA.FTZ R235, R156, R228, R235 ;  /* 0x000000e49ceb7223 */ /* 0x000fc400000100eb */
[----:B------:R-:W-:Y:S02]  /*b400*/  FFMA.FTZ R207, R156, R116, -R205 ;  /* 0x000000749ccf7223 */ /* 0x000fe400000108cd */
[C---:B------:R-:W-:Y:S02]  /*b410*/  FMUL.FTZ R205, R65.reuse, R67 ;  /* 0x0000004341cd7220 */ /* 0x040fe40000410000 */
[-C--:B------:R-:W-:Y:S02]  /*b420*/  FMUL.FTZ R116, R65, R66.reuse ;  /* 0x0000004241747220 */ /* 0x080fe40000410000 */
[C---:B------:R-:W-:Y:S02]  /*b430*/  FMUL.FTZ R222, R157.reuse, -R235 ;  /* 0x800000eb9dde7220 */ /* 0x040fe40000410000 */
[----:B------:R-:W-:Y:S02]  /*b440*/  FMUL.FTZ R225, R157, -R207 ;  /* 0x800000cf9de17220 */ /* 0x000fe40000410000 */
[----:B------:R-:W-:-:S02]  /*b450*/  FFMA.FTZ R65, R64, R66, -R205 ;  /* 0x0000004240417223 */ /* 0x000fc400000108cd */
[----:B------:R-:W-:Y:S01]  /*b460*/  FFMA.FTZ R116, R64, R67, R116 ;  /* 0x0000004340747223 */ /* 0x000fe20000010074 */
[----:B------:R-:W-:Y:S01]  /*b470*/  HFMA2.MMA R64, -RZ, RZ, 1.875, 0 ;  /* 0x3f800000ff407435 */ /* 0x000fe200000001ff */
[C---:B------:R-:W-:Y:S01]  /*b480*/  FFMA.FTZ R205, R158.reuse, R207, -R222 ;  /* 0x000000cf9ecd7223 */ /* 0x040fe200000108de */
[----:B------:R-:W-:Y:S01]  /*b490*/  CS2R R66, SRZ ;  /* 0x0000000000427805 */ /* 0x000fe2000001ff00 */
[----:B------:R-:W-:Y:S01]  /*b4a0*/  FFMA.FTZ R207, R158, R235, R225 ;  /* 0x000000eb9ecf7223 */ /* 0x000fe200000100e1 */
[----:B------:R-:W-:Y:S01]  /*b4b0*/  PRMT R225, RZ, 0x5410, R114 ;  /* 0x00005410ffe17816 */ /* 0x000fe20000000072 */
[----:B------:R-:W-:Y:S01]  /*b4c0*/  FADD.FTZ R212, R212, R65 ;  /* 0x00000041d4d47221 */ /* 0x000fe20000010000 */
[----:B------:R-:W-:Y:S01]  /*b4d0*/  MOV R65, RZ ;  /* 0x000000ff00417202 */ /* 0x000fe20000000f00 */
[----:B------:R-:W-:Y:S02]  /*b4e0*/  FADD.FTZ R114, RZ, R116 ;  /* 0x00000074ff727221 */ /* 0x000fe40000010000 */
[----:B------:R-:W-:-:S02]  /*b4f0*/  FMUL.FTZ R116, R115, UR36 ;  /* 0x0000002473747c20 */ /* 0x000fc40008410000 */
[C---:B------:R-:W-:Y:S01]  /*b500*/  FMUL.FTZ R226, R115.reuse, UR37 ;  /* 0x0000002573e27c20 */ /* 0x040fe20008410000 */
[----:B------:R0:W1:Y:S01]  /*b510*/  @!P0 LDS.128 R64, [R231.X16+0x2e10] ;  /* 0x002e1000e7408984 */ /* 0x000062000000cc00 */
[C---:B------:R-:W-:Y:S01]  /*b520*/  FMUL.FTZ R228, R115.reuse, R114 ;  /* 0x0000007273e47220 */ /* 0x040fe20000410000 */
[----:B------:R-:W-:Y:S01]  /*b530*/  ISETP.NE.AND P0, PT, R246, 0x1f, PT ;  /* 0x0000001ff600780c */ /* 0x000fe20003f05270 */
[-C--:B------:R-:W-:Y:S02]  /*b540*/  FMUL.FTZ R230, R115, R212.reuse ;  /* 0x000000d473e67220 */ /* 0x080fe40000410000 */
[C---:B------:R-:W-:Y:S02]  /*b550*/  FMUL.FTZ R115, R157.reuse, R212 ;  /* 0x000000d49d737220 */ /* 0x040fe40000410000 */
[----:B------:R-:W-:Y:S02]  /*b560*/  FMUL.FTZ R222, R157, R114 ;  /* 0x000000729dde7220 */ /* 0x000fe40000410000 */
[----:B------:R-:W-:-:S02]  /*b570*/  FFMA.FTZ R116, R225, UR37, R116 ;  /* 0x00000025e1747c23 */ /* 0x000fc40008010074 */
[C---:B------:R-:W-:Y:S02]  /*b580*/  FFMA.FTZ R115, R158.reuse, R114, R115 ;  /* 0x000000729e737223 */ /* 0x040fe40000010073 */
[C---:B------:R-:W-:Y:S02]  /*b590*/  FFMA.FTZ R226, R225.reuse, UR36, -R226 ;  /* 0x00000024e1e27c23 */ /* 0x040fe400080108e2 */
[C---:B------:R-:W-:Y:S02]  /*b5a0*/  FFMA.FTZ R228, R225.reuse, R212, -R228 ;  /* 0x000000d4e1e47223 */ /* 0x040fe400000108e4 */
[----:B------:R-:W-:Y:S02]  /*b5b0*/  FFMA.FTZ R230, R225, R114, R230 ;  /* 0x00000072e1e67223 */ /* 0x000fe400000100e6 */
[----:B------:R-:W-:Y:S02]  /*b5c0*/  FFMA.FTZ R222, R158, R212, -R222 ;  /* 0x000000d49ede7223 */ /* 0x000fe400000108de */
[----:B------:R-:W-:-:S02]  /*b5d0*/  FMUL.FTZ R225, R237, R116 ;  /* 0x00000074ede17220 */ /* 0x000fc40000410000 */
[C---:B------:R-:W-:Y:S02]  /*b5e0*/  FMUL.FTZ R240, R114.reuse, UR37 ;  /* 0x0000002572f07c20 */ /* 0x040fe40008410000 */
[----:B------:R-:W-:Y:S02]  /*b5f0*/  FMUL.FTZ R116, R114, UR36 ;  /* 0x0000002472747c20 */ /* 0x000fe40008410000 */
[----:B------:R-:W-:Y:S02]  /*b600*/  FADD.FTZ R115, RZ, R115 ;  /* 0x00000073ff737221 */ /* 0x000fe40000010000 */
[----:B------:R-:W-:Y:S02]  /*b610*/  FFMA.FTZ R222, R9, R77, R222 ;  /* 0x0000004d09de7223 */ /* 0x000fe400000100de */
[C---:B------:R-:W-:Y:S02]  /*b620*/  FFMA.FTZ R240, R212.reuse, UR36, -R240 ;  /* 0x00000024d4f07c23 */ /* 0x040fe400080108f0 */
[----:B------:R-:W-:-:S02]  /*b630*/  FFMA.FTZ R116, R212, UR37, R116 ;  /* 0x00000025d4747c23 */ /* 0x000fc40008010074 */
[C---:B0-----:R-:W-:Y:S02]  /*b640*/  FMUL.FTZ R231, R232.reuse, R115 ;  /* 0x00000073e8e77220 */ /* 0x041fe40000410000 */
[----:B------:R-:W-:Y:S02]  /*b650*/  FMUL.FTZ R232, R232, R222 ;  /* 0x000000dee8e87220 */ /* 0x000fe40000410000 */
[C---:B------:R-:W-:Y:S02]  /*b660*/  FMUL.FTZ R226, R237.reuse, R226 ;  /* 0x000000e2ede27220 */ /* 0x040fe40000410000 */
[C---:B------:R-:W-:Y:S02]  /*b670*/  FFMA.FTZ R228, R237.reuse, R228, RZ ;  /* 0x000000e4ede47223 */ /* 0x040fe400000100ff */
[C---:B------:R-:W-:Y:S02]  /*b680*/  FFMA.FTZ R230, -R237.reuse, R230, RZ ;  /* 0x000000e6ede67223 */ /* 0x040fe400000101ff */
[----:B------:R-:W-:-:S02]  /*b690*/  FMUL.FTZ R240, R237, R240 ;  /* 0x000000f0edf07220 */ /* 0x000fc40000410000 */
[----:B------:R-:W-:Y:S02]  /*b6a0*/  FFMA.FTZ R237, -R237, R116, -RZ ;  /* 0x00000074eded7223 */ /* 0x000fe400000109ff */
[----:B------:R-:W-:Y:S02]  /*b6b0*/  FMUL.FTZ R239, R115, UR37 ;  /* 0x0000002573ef7c20 */ /* 0x000fe40008410000 */
[----:B------:R-:W-:Y:S02]  /*b6c0*/  FFMA.FTZ R231, R213, R222, -R231 ;  /* 0x000000ded5e77223 */ /* 0x000fe400000108e7 */
[----:B------:R-:W-:Y:S02]  /*b6d0*/  FMUL.FTZ R116, R115, UR36 ;  /* 0x0000002473747c20 */ /* 0x000fe40008410000 */
[----:B------:R-:W-:Y:S02]  /*b6e0*/  FFMA.FTZ R213, R213, R115, R232 ;  /* 0x00000073d5d57223 */ /* 0x000fe400000100e8 */
[----:B------:R-:W-:-:S02]  /*b6f0*/  FFMA.FTZ R239, R222, UR36, -R239 ;  /* 0x00000024deef7c23 */ /* 0x000fc400080108ef */
[----:B------:R-:W-:Y:S02]  /*b700*/  FFMA.FTZ R116, R222, UR37, R116 ;  /* 0x00000025de747c23 */ /* 0x000fe40008010074 */
[C---:B------:R-:W-:Y:S02]  /*b710*/  FFMA.FTZ R230, -R208.reuse, R213, R230 ;  /* 0x000000d5d0e67223 */ /* 0x040fe400000101e6 */
[----:B------:R-:W-:Y:S02]  /*b720*/  FMUL.FTZ R213, R155, R222 ;  /* 0x000000de9bd57220 */ /* 0x000fe40000410000 */
[C---:B------:R-:W-:Y:S02]  /*b730*/  FFMA.FTZ R228, R208.reuse, R231, R228 ;  /* 0x000000e7d0e47223 */ /* 0x040fe400000100e4 */
[C---:B------:R-:W-:Y:S01]  /*b740*/  FMUL.FTZ R239, R208.reuse, R239 ;  /* 0x000000efd0ef7220 */ /* 0x040fe20000410000 */
[----:B------:R0:W2:Y:S01]  /*b750*/  SHFL.DOWN PT, R231, R205, 0x1, 0x1f ;  /* 0x08201f00cde77f89 */ /* 0x0000a200000e0000 */
[----:B------:R-:W-:-:S02]  /*b760*/  FFMA.FTZ R208, -R208, R116, -RZ ;  /* 0x00000074d0d07223 */ /* 0x000fc400000109ff */
[-C--:B------:R-:W-:Y:S02]  /*b770*/  FMUL.FTZ R116, R155, R115.reuse ;  /* 0x000000739b747220 */ /* 0x080fe40000410000 */
[C---:B------:R-:W-:Y:S02]  /*b780*/  FFMA.FTZ R232, R156.reuse, R115, R213 ;  /* 0x000000739ce87223 */ /* 0x040fe400000100d5 */
[----:B------:R-:W-:Y:S02]  /*b790*/  FFMA.FTZ R213, R156, R222, -R116 ;  /* 0x000000de9cd57223 */ /* 0x000fe40000010874 */
[----:B------:R-:W-:Y:S02]  /*b7a0*/  FADD.FTZ R116, RZ, R232 ;  /* 0x000000e8ff747221 */ /* 0x000fe40000010000 */
[----:B------:R-:W-:Y:S01]  /*b7b0*/  FFMA.FTZ R127, R158, R234, -R127 ;  /* 0x000000ea9e7f7223 */ /* 0x000fe2000001087f */
[----:B------:R0:W3:Y:S01]  /*b7c0*/  SHFL.DOWN PT, R232, R207, 0x1, 0x1f ;  /* 0x08201f00cfe87f89 */ /* 0x0000e200000e0000 */
[----:B------:R-:W-:-:S02]  /*b7d0*/  FFMA.FTZ R213, R8, R76, R213 ;  /* 0x0000004c08d57223 */ /* 0x000fc400000100d5 */
[----:B------:R-:W-:Y:S02]  /*b7e0*/  FMUL.FTZ R236, R216, R116 ;  /* 0x00000074d8ec7220 */ /* 0x000fe40000410000 */
[----:B------:R-:W-:Y:S02]  /*b7f0*/  FADD.FTZ R127, R226, R127 ;  /* 0x0000007fe27f7221 */ /* 0x000fe40000010000 */
[----:B------:R-:W-:Y:S02]  /*b800*/  FADD.FTZ R245, -R225, R245 ;  /* 0x000000f5e1f57221 */ /* 0x000fe40000010100 */
[-C--:B------:R-:W-:Y:S01]  /*b810*/  FMUL.FTZ R235, R216, R213.reuse ;  /* 0x000000d5d8eb7220 */ /* 0x080fe20000410000 */
[----:B------:R0:W4:Y:S01]  /*b820*/  SHFL.DOWN PT, R234, R127, 0x1, 0x1f ;  /* 0x08201f007fea7f89 */ /* 0x00012200000e0000 */
[----:B------:R-:W-:-:S03]  /*b830*/  FFMA.FTZ R216, R117, R213, -R236 ;  /* 0x000000d575d87223 */ /* 0x000fc600000108ec */
[----:B------:R0:W0:Y:S01]  /*b840*/  SHFL.DOWN PT, R236, R245, 0x1, 0x1f ;  /* 0x08201f00f5ec7f89 */ /* 0x00002200000e0000 */
[----:B------:R-:W-:Y:S05]  /*b850*/  @!P0 BRA `(.L_x_8654) ;  /* 0x000000b000008947 */ /* 0x000fea0003800000 */
[----:B012---:R-:W-:-:S04]  /*b860*/  FMUL.FTZ R238, R207, R236 ;  /* 0x000000eccfee7220 */ /* 0x007fc80000410000 */
[-C--:B----4-:R-:W-:Y:S02]  /*b870*/  FFMA.FTZ R238, R205, R234.reuse, -R238 ;  /* 0x000000eacdee7223 */ /* 0x090fe400000108ee */
[----:B------:R-:W-:Y:S02]  /*b880*/  FMUL.FTZ R234, R207, R234 ;  /* 0x000000eacfea7220 */ /* 0x000fe40000410000 */
[----:B------:R-:W-:Y:S02]  /*b890*/  FADD.FTZ R127, R127, R238 ;  /* 0x000000ee7f7f7221 */ /* 0x000fe40000010000 */
[----:B------:R-:W-:Y:S02]  /*b8a0*/  FFMA.FTZ R234, R205, R236, R234 ;  /* 0x000000eccdea7223 */ /* 0x000fe400000100ea */
[C---:B---3--:R-:W-:Y:S02]  /*b8b0*/  FMUL.FTZ R236, R207.reuse, R232 ;  /* 0x000000e8cfec7220 */ /* 0x048fe40000410000 */
[----:B------:R-:W-:-:S02]  /*b8c0*/  FMUL.FTZ R207, R207, R231 ;  /* 0x000000e7cfcf7220 */ /* 0x000fc40000410000 */
[C---:B------:R-:W-:Y:S02]  /*b8d0*/  FFMA.FTZ R236, R205.reuse, R231, -R236 ;  /* 0x000000e7cdec7223 */ /* 0x040fe400000108ec */
[----:B------:R-:W-:Y:S02]  /*b8e0*/  FFMA.FTZ R207, R205, R232, R207 ;  /* 0x000000e8cdcf7223 */ /* 0x000fe400000100cf */
[----:B------:R-:W-:Y:S01]  /*b8f0*/  FADD.FTZ R245, R245, R234 ;  /* 0x000000eaf5f57221 */ /* 0x000fe20000010000 */
[----:B------:R-:W-:Y:S02]  /*b900*/  MOV R205, R236 ;  /* 0x000000ec00cd7202 */ /* 0x000fe40000000f00 */
.L_x_8654:
[----:B-12---:R-:W-:Y:S05]  /*b910*/  BSYNC B0 ;  /* 0x0000000000007941 */ /* 0x006fea0003800000 */
.L_x_8653:
        /* <DEDUP_REMOVED lines=9> */
[----:B----4-:R-:W-:Y:S02]  /*b9b0*/  FMUL.FTZ R234, R116, UR36 ;  /* 0x0000002474ea7c20 */ /* 0x010fe40008410000 */
[----:B------:R-:W-:Y:S02]  /*b9c0*/  FADD.FTZ R117, RZ, R117 ;  /* 0x00000075ff757221 */ /* 0x000fe40000010000 */
[----:B------:R-:W-:-:S02]  /*b9d0*/  FFMA.FTZ R216, R7, R75, R216 ;  /* 0x0000004b07d87223 */ /* 0x000fc400000100d8 */
[C---:B------:R-:W-:Y:S02]  /*b9e0*/  FFMA.FTZ R238, R213.reuse, UR36, -R238 ;  /* 0x00000024d5ee7c23 */ /* 0x040fe400080108ee */
[----:B------:R-:W-:Y:S02]  /*b9f0*/  FFMA.FTZ R234, R213, UR37, R234 ;  /* 0x00000025d5ea7c23 */ /* 0x000fe400080100ea */
[C---:B------:R-:W-:Y:S02]  /*ba00*/  FMUL.FTZ R231, R214.reuse, R117 ;  /* 0x00000075d6e77220 */ /* 0x040fe40000410000 */
[----:B---3--:R-:W-:Y:S02]  /*ba10*/  FMUL.FTZ R232, R214, R216 ;  /* 0x000000d8d6e87220 */ /* 0x008fe40000410000 */
        /* <DEDUP_REMOVED lines=10> */
[----:B0-----:R-:W-:-:S04]  /*bac0*/  FMUL.FTZ R236, R207, R234 ;  /* 0x000000eacfec7220 */ /* 0x001fc80000410000 */
[-C--:B--2---:R-:W-:Y:S02]  /*bad0*/  FFMA.FTZ R236, R205, R235.reuse, -R236 ;  /* 0x000000ebcdec7223 */ /* 0x084fe400000108ec */
[----:B------:R-:W-:Y:S02]  /*bae0*/  FMUL.FTZ R235, R207, R235 ;  /* 0x000000ebcfeb7220 */ /* 0x000fe40000410000 */
[----:B-1----:R-:W-:Y:S02]  /*baf0*/  FADD.FTZ R127, R127, R236 ;  /* 0x000000ec7f7f7221 */ /* 0x002fe40000010000 */
[----:B------:R-:W-:Y:S02]  /*bb00*/  FFMA.FTZ R235, R205, R234, R235 ;  /* 0x000000eacdeb7223 */ /* 0x000fe400000100eb */
[C---:B----4-:R-:W-:Y:S02]  /*bb10*/  FMUL.FTZ R234, R207.reuse, R232 ;  /* 0x000000e8cfea7220 */ /* 0x050fe40000410000 */
[----:B---3--:R-:W-:-:S02]  /*bb20*/  FMUL.FTZ R207, R207, R231 ;  /* 0x000000e7cfcf7220 */ /* 0x008fc40000410000 */
[C---:B------:R-:W-:Y:S02]  /*bb30*/  FFMA.FTZ R234, R205.reuse, R231, -R234 ;  /* 0x000000e7cdea7223 */ /* 0x040fe400000108ea */
[----:B------:R-:W-:Y:S02]  /*bb40*/  FFMA.FTZ R207, R205, R232, R207 ;  /* 0x000000e8cdcf7223 */ /* 0x000fe400000100cf */
[----:B------:R-:W-:Y:S01]  /*bb50*/  FADD.FTZ R245, R245, R235 ;  /* 0x000000ebf5f57221 */ /* 0x000fe20000010000 */
[----:B------:R-:W-:Y:S02]  /*bb60*/  MOV R205, R234 ;  /* 0x000000ea00cd7202 */ /* 0x000fe40000000f00 */
.L_x_8656:
[----:B------:R-:W-:Y:S05]  /*bb70*/  BSYNC B0 ;  /* 0x0000000000007941 */ /* 0x000fea0003800000 */
.L_x_8655:
        /* <DEDUP_REMOVED lines=52> */
.L_x_8658:
[----:B--23--:R-:W-:Y:S05]  /*bec0*/  BSYNC B0 ;  /* 0x0000000000007941 */ /* 0x00cfea0003800000 */
.L_x_8657:
[C---:B------:R-:W-:Y:S01]  /*bed0*/  FFMA.FTZ R230, R221.reuse, R217, -R230 ;  /* 0x000000d9dde67223 */ /* 0x040fe200000108e6 */
[C---:B------:R-:W-:Y:S01]  /*bee0*/  ISETP.GT.U32.AND P0, PT, R246.reuse, 0x17, PT ;  /* 0x00000017f600780c */ /* 0x040fe20003f04070 */
[----:B-1----:R-:W-:Y:S01]  /*bef0*/  FFMA.FTZ R228, R221, R119, R120 ;  /* 0x00000077dde47223 */ /* 0x002fe20000010078 */
        /* <DEDUP_REMOVED lines=11> */
[-C--:B------:R-:W-:Y:S02]  /*bfb0*/  FMUL.FTZ R120, R147, R119.reuse ;  /* 0x0000007793787220 */ /* 0x080fe40000410000 */
[C---:B------:R-:W-:Y:S02]  /*bfc0*/  FFMA.FTZ R243, R209.reuse, R230, R243 ;  /* 0x000000e6d1f37223 */ /* 0x040fe400000100f3 */
[C---:B------:R-:W-:Y:S02]  /*bfd0*/  FFMA.FTZ R221, R148.reuse, R119, R221 ;  /* 0x0000007794dd7223 */ /* 0x040fe400000100dd */
[----:B------:R-:W-:Y:S02]  /*bfe0*/  FFMA.FTZ R230, R148, R217, -R120 ;  /* 0x000000d994e67223 */ /* 0x000fe40000010878 */
[----:B------:R-:W-:-:S02]  /*bff0*/  FMUL.FTZ R234, R209, R234 ;  /* 0x000000ead1ea7220 */ /* 0x000fc40000410000 */
[----:B------:R-:W-:Y:S02]  /*c000*/  FADD.FTZ R120, RZ, R221 ;  /* 0x000000ddff787221 */ /* 0x000fe40000010000 */
[----:B------:R-:W-:Y:S02]  /*c010*/  FFMA.FTZ R209, -R209, R228, -RZ ;  /* 0x000000e4d1d17223 */ /* 0x000fe400000109ff */
[----:B------:R-:W-:Y:S01]  /*c020*/  FFMA.FTZ R221, R4, R72, R230 ;  /* 0x0000004804dd7223 */ /* 0x000fe200000100e6 */
[----:B------:R1:W0:Y:S01]  /*c030*/  SHFL.DOWN PT, R228, R205, 0x8, 0x1f ;  /* 0x09001f00cde47f89 */ /* 0x00022200000e0000 */
[C---:B------:R-:W-:Y:S02]  /*c040*/  FMUL.FTZ R230, R219.reuse, R120 ;  /* 0x00000078dbe67220 */ /* 0x040fe40000410000 */
[----:B------:R-:W-:Y:S01]  /*c050*/  FMUL.FTZ R219, R219, R221 ;  /* 0x000000dddbdb7220 */ /* 0x000fe20000410000 */
[----:B------:R-:W-:Y:S05]  /*c060*/  @P0 BRA `(.L_x_8660) ;  /* 0x000000b000000947 */ /* 0x000fea0003800000 */
[----:B--234-:R-:W-:-:S04]  /*c070*/  FMUL.FTZ R246, R207, R242 ;  /* 0x000000f2cff67220 */ /* 0x01cfc80000410000 */
[-C--:B------:R-:W-:Y:S02]  /*c080*/  FFMA.FTZ R246, R205, R232.reuse, -R246 ;  /* 0x000000e8cdf67223 */ /* 0x080fe400000108f6 */
        /* <DEDUP_REMOVED lines=9> */
.L_x_8660:
[----:B--234-:R-:W-:Y:S05]  /*c120*/  BSYNC B0 ;  /* 0x0000000000007941 */ /* 0x01cfea0003800000 */
.L_x_8659:
[C---:B------:R-:W-:Y:S01]  /*c130*/  FFMA.FTZ R230, R121.reuse, R221, -R230 ;  /* 0x000000dd79e67223 */ /* 0x040fe200000108e6 */
[----:B0-----:R0:W2:Y:S01]  /*c140*/  SHFL.DOWN PT, R228, R205, 0x10, 0x1f ;  /* 0x0a001f00cde47f89 */ /* 0x0010a200000e0000 */
[----:B------:R-:W-:Y:S01]  /*c150*/  FFMA.FTZ R219, R121, R120, R219 ;  /* 0x0000007879db7223 */ /* 0x000fe200000100db */
[----:B------:R-:W-:Y:S02]  /*c160*/  BSSY B0, `(.L_x_8661) ;  /* 0x0000010000007945 */ /* 0x000fe40003800000 */
[----:B------:R0:W3:Y:S04]  /*c170*/  SHFL.DOWN PT, R231, R207, 0x10, 0x1f ;  /* 0x0a001f00cfe77f89 */ /* 0x0000e800000e0000 */
[----:B------:R0:W4:Y:S04]  /*c180*/  SHFL.DOWN PT, R121, R127, 0x10, 0x1f ;  /* 0x0a001f007f797f89 */ /* 0x00012800000e0000 */
[----:B------:R0:W1:Y:S01]  /*c190*/  SHFL.DOWN PT, R232, R245, 0x10, 0x1f ;  /* 0x0a001f00f5e87f89 */ /* 0x00006200000e0000 */
[----:B------:R-:W-:Y:S05]  /*c1a0*/  @P1 BRA `(.L_x_8662) ;  /* 0x000000b000001947 */ /* 0x000fea0003800000 */
[----:B-1----:R-:W-:-:S04]  /*c1b0*/  FMUL.FTZ R242, R207, R232 ;  /* 0x000000e8cff27220 */ /* 0x002fc80000410000 */
[-C--:B----4-:R-:W-:Y:S02]  /*c1c0*/  FFMA.FTZ R242, R205, R121.reuse, -R242 ;  /* 0x00000079cdf27223 */ /* 0x090fe400000108f2 */
[----:B------:R-:W-:Y:S02]  /*c1d0*/  FMUL.FTZ R121, R207, R121 ;  /* 0x00000079cf797220 */ /* 0x000fe40000410000 */
[----:B0-----:R-:W-:Y:S02]  /*c1e0*/  FADD.FTZ R127, R127, R242 ;  /* 0x000000f27f7f7221 */ /* 0x001fe40000010000 */
[----:B------:R-:W-:Y:S02]  /*c1f0*/  FFMA.FTZ R121, R205, R232, R121 ;  /* 0x000000e8cd797223 */ /* 0x000fe40000010079 */
[C---:B---3--:R-:W-:Y:S02]  /*c200*/  FMUL.FTZ R232, R207.reuse, R231 ;  /* 0x000000e7cfe87220 */ /* 0x048fe40000410000 */
[----:B--2---:R-:W-:-:S02]  /*c210*/  FMUL.FTZ R207, R207, R228 ;  /* 0x000000e4cfcf7220 */ /* 0x004fc40000410000 */
[C---:B------:R-:W-:Y:S02]  /*c220*/  FFMA.FTZ R232, R205.reuse, R228, -R232 ;  /* 0x000000e4cde87223 */ /* 0x040fe400000108e8 */
[----:B------:R-:W-:Y:S02]  /*c230*/  FFMA.FTZ R207, R205, R231, R207 ;  /* 0x000000e7cdcf7223 */ /* 0x000fe400000100cf */
[----:B------:R-:W-:Y:S01]  /*c240*/  FADD.FTZ R245, R245, R121 ;  /* 0x00000079f5f57221 */ /* 0x000fe20000010000 */
[----:B------:R-:W-:Y:S02]  /*c250*/  MOV R205, R232 ;  /* 0x000000e800cd7202 */ /* 0x000fe40000000f00 */
.L_x_8662:
[----:B------:R-:W-:Y:S05]  /*c260*/  BSYNC B0 ;  /* 0x0000000000007941 */ /* 0x000fea0003800000 */
.L_x_8661:
[----:B------:R-:W-:Y:S01]  /*c270*/  SHFL.DOWN PT, R249, R207, 0x1, 0x1f ;  /* 0x08201f00cff97f89 */ /* 0x000fe200000e0000 */
[----:B------:R-:W-:Y:S01]  /*c280*/  FFMA.FTZ R244, -R229, R219, R244 ;  /* 0x000000dbe5f47223 */ /* 0x000fe200000101f4 */
[----:B------:R-:W-:Y:S01]  /*c290*/  ISETP.NE.AND P0, PT, R107, RZ, PT ;  /* 0x000000ff6b00720c */ /* 0x000fe20003f05270 */
[C---:B----4-:R-:W-:Y:S01]  /*c2a0*/  FMUL.FTZ R121, R145.reuse, R221 ;  /* 0x000000dd91797220 */ /* 0x050fe20000410000 */
[----:B------:R-:W4:Y:S01]  /*c2b0*/  SHFL.IDX PT, R246, R66, RZ, 0x1f ;  /* 0x00001fff42f67589 */ /* 0x000f2200000e0000 */
[----:B------:R-:W-:Y:S01]  /*c2c0*/  FMUL.FTZ R219, R145, R120 ;  /* 0x0000007891db7220 */ /* 0x000fe20000410000 */
[----:B------:R-:W-:Y:S01]  /*c2d0*/  BSSY B0, `(.L_x_8663) ;  /* 0x0000202000007945 */ /* 0x000fe20003800000 */
[----:B------:R-:W-:Y:S01]  /*c2e0*/  FFMA.FTZ R243, R229, R230, R243 ;  /* 0x000000e6e5f37223 */ /* 0x000fe200000100f3 */
[----:B------:R-:W-:Y:S01]  /*c2f0*/  SHFL.DOWN PT, R242, R205, 0x1, 0x1f ;  /* 0x08201f00cdf27f89 */ /* 0x000fe200000e0000 */
[----:B-1----:R-:W-:-:S02]  /*c300*/  FMUL.FTZ R232, R120, UR37 ;  /* 0x0000002578e87c20 */ /* 0x002fc40008410000 */
[----:B------:R-:W-:Y:S01]  /*c310*/  FMUL.FTZ R230, R120, UR36 ;  /* 0x0000002478e67c20 */ /* 0x000fe20008410000 */
[----:B------:R-:W1:Y:S01]  /*c320*/  SHFL.IDX PT, R247, R67, RZ, 0x1f ;  /* 0x00001fff43f77589 */ /* 0x000e6200000e0000 */
[C---:B------:R-:W-:Y:S02]  /*c330*/  FFMA.FTZ R121, R146.reuse, R120, R121 ;  /* 0x0000007892797223 */ /* 0x040fe40000010079 */
[----:B------:R-:W-:Y:S01]  /*c340*/  FFMA.FTZ R219, R146, R221, -R219 ;  /* 0x000000dd92db7223 */ /* 0x000fe200000108db */
[----:B--2---:R-:W2:Y:S01]  /*c350*/  SHFL.DOWN PT, R228, R245, 0x1, 0x1f ;  /* 0x08201f00f5e47f89 */ /* 0x004ea200000e0000 */
        /* <DEDUP_REMOVED lines=12> */
[C---:B----4-:R-:W-:Y:S02]  /*c420*/  @P2 FMUL.FTZ R220, R249.reuse, R246 ;  /* 0x000000f6f9dc2220 */ /* 0x050fe40000410000 */
[----:B------:R-:W-:Y:S02]  /*c430*/  FFMA.FTZ R244, -R210, R122, R244 ;  /* 0x0000007ad2f47223 */ /* 0x000fe400000101f4 */
[-C--:B-1----:R-:W-:Y:S02]  /*c440*/  @P2 FFMA.FTZ R220, R242, R247.reuse, R220 ;  /* 0x000000f7f2dc2223 */ /* 0x082fe400000100dc */
[----:B------:R-:W-:Y:S02]  /*c450*/  @P2 FMUL.FTZ R249, R249, R247 ;  /* 0x000000f7f9f92220 */ /* 0x000fe40000410000 */
[----:B--2---:R-:W-:-:S02]  /*c460*/  @P2 FADD.FTZ R247, R228, R220 ;  /* 0x000000dce4f72221 */ /* 0x004fc40000010000 */
[C---:B------:R-:W-:Y:S02]  /*c470*/  FMUL.FTZ R122, R143.reuse, R219 ;  /* 0x000000db8f7a7220 */ /* 0x040fe40000410000 */
[-C--:B------:R-:W-:Y:S02]  /*c480*/  FMUL.FTZ R220, R143, R121.reuse ;  /* 0x000000798fdc7220 */ /* 0x080fe40000410000 */
[C---:B---3--:R-:W-:Y:S02]  /*c490*/  FMUL.FTZ R231, R121.reuse, UR37 ;  /* 0x0000002579e77c20 */ /* 0x048fe40008410000 */
        /* <DEDUP_REMOVED lines=54> */
[C---:B------:R-:W-:Y:S02]  /*c800*/  FMUL.FTZ R228, R123.reuse, UR37 ;  /* 0x000000257be47c20 */ /* 0x040fe40008410000 */
        /* <DEDUP_REMOVED lines=51> */
[----:B------:R-:W-:Y:S02]  /*cb40*/  FADD.FTZ R131, RZ, R131 ;  /* 0x00000083ff837221 */ /* 0x000fe40000010000 */
[----:B------:R-:W-:-:S02]  /*cb50*/  FFMA.FTZ R163, R112, R60, R163 ;  /* 0x0000003c70a37223 */ /* 0x000fc400000100a3 */
[----:B------:R-:W-:Y:S02]  /*cb60*/  FADD.FTZ R130, R130, R246 ;  /* 0x000000f682827221 */ /* 0x000fe40000010000 */
[----:B------:R-:W-:Y:S02]  /*cb70*/  FADD.FTZ R67, R245, R67 ;  /* 0x00000043f5437221 */ /* 0x000fe40000010000 */
[C---:B------:R-:W-:Y:S02]  /*cb80*/  FMUL.FTZ R247, R132.reuse, -R159 ;  /* 0x8000009f84f77220 */ /* 0x040fe40000410000 */
[C---:B------:R-:W-:Y:S02]  /*cb90*/  FMUL.FTZ R245, R132.reuse, R131 ;  /* 0x0000008384f57220 */ /* 0x040fe40000410000 */
[C---:B------:R-:W-:Y:S02]  /*cba0*/  FMUL.FTZ R246, R132.reuse, R163 ;  /* 0x000000a384f67220 */ /* 0x040fe40000410000 */
[----:B------:R-:W-:-:S02]  /*cbb0*/  FMUL.FTZ R132, R132, -R130 ;  /* 0x8000008284847220 */ /* 0x000fc40000410000 */
[C---:B------:R-:W-:Y:S02]  /*cbc0*/  FFMA.FTZ R247, R162.reuse, R130, -R247 ;  /* 0x00000082a2f77223 */ /* 0x040fe400000108f7 */
[C---:B------:R-:W-:Y:S02]  /*cbd0*/  FFMA.FTZ R245, R162.reuse, R163, -R245 ;  /* 0x000000a3a2f57223 */ /* 0x040fe400000108f5 */
[C---:B------:R-:W-:Y:S02]  /*cbe0*/  FFMA.FTZ R246, R162.reuse, R131, R246 ;  /* 0x00000083a2f67223 */ /* 0x040fe400000100f6 */
        /* <DEDUP_REMOVED lines=8> */
[----:B------:R-:W-:-:S02]  /*cc70*/  FADD.FTZ R198, R198, R247 ;  /* 0x000000f7c6c67221 */ /* 0x000fc40000010000 */
[C---:B------:R-:W-:Y:S02]  /*cc80*/  FMUL.FTZ R161, R199.reuse, R128 ;  /* 0x00000080c7a17220 */ /* 0x040fe40000410000 */
[----:B------:R-:W-:Y:S02]  /*cc90*/  FMUL.FTZ R199, R199, R206 ;  /* 0x000000cec7c77220 */ /* 0x000fe40000410000 */
[C---:B------:R-:W-:Y:S02]  /*cca0*/  FMUL.FTZ R162, R133.reuse, -R197 ;  /* 0x800000c585a27220 */ /* 0x040fe40000410000 */
[----:B------:R-:W-:Y:S02]  /*ccb0*/  FMUL.FTZ R133, R133, -R198 ;  /* 0x800000c685857220 */ /* 0x000fe40000410000 */
[C---:B------:R-:W-:Y:S02]  /*ccc0*/  FFMA.FTZ R161, R186.reuse, R206, -R161 ;  /* 0x000000cebaa17223 */ /* 0x040fe400000108a1 */
[----:B------:R-:W-:-:S02]  /*ccd0*/  FFMA.FTZ R199, R186, R128, R199 ;  /* 0x00000080bac77223 */ /* 0x000fc400000100c7 */
[C---:B------:R-:W-:Y:S02]  /*cce0*/  FFMA.FTZ R162, R134.reuse, R198, -R162 ;  /* 0x000000c686a27223 */ /* 0x040fe400000108a2 */
[----:B------:R-:W-:Y:S02]  /*ccf0*/  FFMA.FTZ R186, R134, R197, R133 ;  /* 0x000000c586ba7223 */ /* 0x000fe40000010085 */
[----:B------:R-:W-:Y:S02]  /*cd00*/  FMUL.FTZ R134, R128, UR36 ;  /* 0x0000002480867c20 */ /* 0x000fe40008410000 */
[----:B------:R-:W-:Y:S02]  /*cd10*/  FADD.FTZ R184, R184, R162 ;  /* 0x000000a2b8b87221 */ /* 0x000fe40000010000 */
[----:B------:R-:W-:Y:S02]  /*cd20*/  FADD.FTZ R185, -R185, R186 ;  /* 0x000000bab9b97221 */ /* 0x000fe40000010100 */
[----:B------:R-:W-:-:S02]  /*cd30*/  FFMA.FTZ R162, R206, UR37, R134 ;  /* 0x00000025cea27c23 */ /* 0x000fc40008010086 */
[CC--:B------:R-:W-:Y:S02]  /*cd40*/  FMUL.FTZ R134, R135.reuse, -R184.reuse ;  /* 0x800000b887867220 */ /* 0x0c0fe40000410000 */
        /* <DEDUP_REMOVED lines=9> */
[----:B------:R-:W-:Y:S02]  /*cde0*/  FMUL.FTZ R137, R129, UR37 ;  /* 0x0000002581897c20 */ /* 0x000fe40008410000 */
[----:B------:R-:W-:-:S02]  /*cdf0*/  FMUL.FTZ R135, R192, R129 ;  /* 0x00000081c0877220 */ /* 0x000fc40000410000 */
[----:B------:R-:W-:Y:S02]  /*ce00*/  FMUL.FTZ R136, R129, UR36 ;  /* 0x0000002481887c20 */ /* 0x000fe40008410000 */
[----:B------:R-:W-:Y:S02]  /*ce10*/  FADD.FTZ R180, R180, R134 ;  /* 0x00000086b4b47221 */ /* 0x000fe40000010000 */
[----:B------:R-:W-:Y:S02]  /*ce20*/  FADD.FTZ R138, -R181, R138 ;  /* 0x0000008ab58a7221 */ /* 0x000fe40000010100 */
[----:B------:R-:W-:Y:S02]  /*ce30*/  FFMA.FTZ R134, R205, UR36, -R137 ;  /* 0x00000024cd867c23 */ /* 0x000fe40008010889 */
[----:B------:R-:W-:Y:S02]  /*ce40*/  FFMA.FTZ R161, R187, R161, R243 ;  /* 0x000000a1bba17223 */ /* 0x000fe400000100f3 */
[----:B------:R-:W-:-:S02]  /*ce50*/  FFMA.FTZ R135, R193, R205, -R135 ;  /* 0x000000cdc1877223 */ /* 0x000fc40000010887 */
[----:B------:R-:W-:Y:S02]  /*ce60*/  FFMA.FTZ R137, R205, UR37, R136 ;  /* 0x00000025cd897c23 */ /* 0x000fe40008010088 */
[C---:B------:R-:W-:Y:S02]  /*ce70*/  FMUL.FTZ R136, R139.reuse, -R180 ;  /* 0x800000b48b887220 */ /* 0x040fe40000410000 */
[-C--:B------:R-:W-:Y:S02]  /*ce80*/  FMUL.FTZ R139, R139, -R138.reuse ;  /* 0x8000008a8b8b7220 */ /* 0x080fe40000410000 */
[----:B------:R-:W-:Y:S02]  /*ce90*/  FFMA.FTZ R135, R196, R135, R161 ;  /* 0x00000087c4877223 */ /* 0x000fe400000100a1 */
[C---:B------:R-:W-:Y:S02]  /*cea0*/  FFMA.FTZ R161, R140.reuse, R138, R136 ;  /* 0x0000008a8ca17223 */ /* 0x040fe40000010088 */
[----:B------:R-:W-:-:S02]  /*ceb0*/  FFMA.FTZ R139, R140, R180, -R139 ;  /* 0x000000b48c8b7223 */ /* 0x000fc4000001088b */
[----:B------:R-:W-:Y:S02]  /*cec0*/  FMUL.FTZ R136, R189, R131 ;  /* 0x00000083bd887220 */ /* 0x000fe40000410000 */
[----:B------:R-:W-:Y:S02]  /*ced0*/  FADD.FTZ R179, -R179, R161 ;  /* 0x000000a1b3b37221 */ /* 0x000fe40000010100 */
[----:B------:R-:W-:Y:S02]  /*cee0*/  FADD.FTZ R178, R178, R139 ;  /* 0x0000008bb2b27221 */ /* 0x000fe40000010000 */
[----:B------:R-:W-:Y:S02]  /*cef0*/  FFMA.FTZ R136, R191, R163, -R136 ;  /* 0x000000a3bf887223 */ /* 0x000fe40000010888 */
[C---:B------:R-:W-:Y:S02]  /*cf00*/  FMUL.FTZ R139, R141.reuse, -R179 ;  /* 0x800000b38d8b7220 */ /* 0x040fe40000410000 */
[----:B------:R-:W-:-:S02]  /*cf10*/  FMUL.FTZ R141, R141, -R178 ;  /* 0x800000b28d8d7220 */ /* 0x000fc40000410000 */
[----:B------:R-:W-:Y:S02]  /*cf20*/  FFMA.FTZ R135, R195, R136, R135 ;  /* 0x00000088c3877223 */ /* 0x000fe40000010087 */
[C---:B------:R-:W-:Y:S02]  /*cf30*/  FFMA.FTZ R136, R142.reuse, R178, -R139 ;  /* 0x000000b28e887223 */ /* 0x040fe4000001088b */
[----:B------:R-:W-:Y:S02]  /*cf40*/  FFMA.FTZ R139, R142, R179, R141 ;  /* 0x000000b38e8b7223 */ /* 0x000fe4000001008d */
[----:B------:R-:W-:Y:S02]  /*cf50*/  FMUL.FTZ R140, R131, UR37 ;  /* 0x00000025838c7c20 */ /* 0x000fe40008410000 */
[----:B------:R-:W-:Y:S02]  /*cf60*/  FADD.FTZ R177, R177, R136 ;  /* 0x00000088b1b17221 */ /* 0x000fe40000010000 */
[----:B------:R-:W-:-:S02]  /*cf70*/  FADD.FTZ R139, -R176, R139 ;  /* 0x0000008bb08b7221 */ /* 0x000fc40000010100 */
[----:B------:R-:W-:Y:S02]  /*cf80*/  FFMA.FTZ R136, R163, UR36, -R140 ;  /* 0x00000024a3887c23 */ /* 0x000fe4000801088c */
[C---:B------:R-:W-:Y:S02]  /*cf90*/  FMUL.FTZ R140, R143.reuse, -R177 ;  /* 0x800000b18f8c7220 */ /* 0x040fe40000410000 */
[-C--:B------:R-:W-:Y:S02]  /*cfa0*/  FMUL.FTZ R143, R143, -R139.reuse ;  /* 0x8000008b8f8f7220 */ /* 0x080fe40000410000 */
        /* <DEDUP_REMOVED lines=12> */
[----:B------:R-:W-:Y:S02]  /*d070*/  FMUL.FTZ R144, R246, UR36 ;  /* 0x00000024f6907c20 */ /* 0x000fe40008410000 */
[C---:B------:R-:W-:Y:S02]  /*d080*/  FFMA.FTZ R141, R188.reuse, R245, -R141 ;  /* 0x000000f5bc8d7223 */ /* 0x040fe4000001088d */
[----:B------:R-:W-:-:S02]  /*d090*/  FFMA.FTZ R143, R188, R246, R143 ;  /* 0x000000f6bc8f7223 */ /* 0x000fc4000001008f */
[----:B------:R-:W-:Y:S02]  /*d0a0*/  FADD.FTZ R172, R172, R161 ;  /* 0x000000a1acac7221 */ /* 0x000fe40000010000 */
[----:B------:R-:W-:Y:S01]  /*d0b0*/  FADD.FTZ R173, -R173, R146 ;  /* 0x00000092adad7221 */ /* 0x000fe20000010100 */
[----:B------:R-:W-:Y:S01]  /*d0c0*/  MOV R146, UR7 ;  /* 0x0000000700927c02 */ /* 0x000fe20008000f00 */
[----:B------:R-:W-:Y:S02]  /*d0d0*/  FFMA.FTZ R161, R245, UR37, R144 ;  /* 0x00000025f5a17c23 */ /* 0x000fe40008010090 */
[C---:B------:R-:W-:Y:S02]  /*d0e0*/  FMUL.FTZ R144, R194.reuse, R141 ;  /* 0x0000008dc2907220 */ /* 0x040fe40000410000 */
[----:B------:R-:W-:Y:S01]  /*d0f0*/  FMUL.FTZ R141, R194, R143 ;  /* 0x0000008fc28d7220 */ /* 0x000fe20000410000 */
[----:B------:R0:W-:Y:S01]  /*d100*/  @!P0 STS.128 [R146.X16+0x2e10], R64 ;  /* 0x002e104092008388 */ /* 0x0001e2000000cc00 */
[----:B------:R-:W-:-:S02]  /*d110*/  FMUL.FTZ R143, R147, -R173 ;  /* 0x800000ad938f7220 */ /* 0x000fc40000410000 */
[-C--:B------:R-:W-:Y:S02]  /*d120*/  FMUL.FTZ R147, R147, -R172.reuse ;  /* 0x800000ac93937220 */ /* 0x080fe40000410000 */
[C---:B------:R-:W-:Y:S02]  /*d130*/  FFMA.FTZ R143, R148.reuse, R172, -R143 ;  /* 0x000000ac948f7223 */ /* 0x040fe4000001088f */
[----:B------:R-:W-:Y:S02]  /*d140*/  FFMA.FTZ R148, R148, R173, R147 ;  /* 0x000000ad94947223 */ /* 0x000fe40000010093 */
[----:B------:R-:W-:Y:S02]  /*d150*/  FADD.FTZ R135, R135, R144 ;  /* 0x0000009087877221 */ /* 0x000fe40000010000 */
        /* <DEDUP_REMOVED lines=17> */
[----:B------:R-:W-:Y:S02]  /*d270*/  FMUL.FTZ R192, R192, R205 ;  /* 0x000000cdc0c07220 */ /* 0x000fe40000410000 */
[----:B------:R-:W-:Y:S02]  /*d280*/  FFMA.FTZ R154, R154, R64, R153 ;  /* 0x000000409a9a7223 */ /* 0x000fe40000010099 */
[----:B------:R-:W-:-:S02]  /*d290*/  FADD.FTZ R147, R164, R65 ;  /* 0x00000041a4937221 */ /* 0x000fc40000010000 */
[----:B------:R-:W-:Y:S02]  /*d2a0*/  FFMA.FTZ R199, -R187, R199, R244 ;  /* 0x000000c7bbc77223 */ /* 0x000fe400000101f4 */
[----:B------:R-:W-:Y:S02]  /*d2b0*/  FFMA.FTZ R192, R193, R129, R192 ;  /* 0x00000081c1c07223 */ /* 0x000fe400000100c0 */
[----:B------:R-:W-:Y:S02]  /*d2c0*/  FMUL.FTZ R189, R189, R163 ;  /* 0x000000a3bdbd7220 */ /* 0x000fe40000410000 */
[----:B------:R-:W-:Y:S02]  /*d2d0*/  FADD.FTZ R165, -R165, R154 ;  /* 0x0000009aa5a57221 */ /* 0x000fe40000010100 */
[----:B------:R-:W-:Y:S02]  /*d2e0*/  FMUL.FTZ R142, R131, UR36 ;  /* 0x00000024838e7c20 */ /* 0x000fe40008410000 */
[----:B------:R-:W-:-:S02]  /*d2f0*/  FMUL.FTZ R65, R155, -R147 ;  /* 0x800000939b417220 */ /* 0x000fc40000410000 */
[----:B------:R-:W-:Y:S02]  /*d300*/  FFMA.FTZ R192, -R196, R192, R199 ;  /* 0x000000c0c4c07223 */ /* 0x000fe400000101c7 */
[----:B------:R-:W-:Y:S02]  /*d310*/  FFMA.FTZ R189, R191, R131, R189 ;  /* 0x00000083bfbd7223 */ /* 0x000fe400000100bd */
[-C--:B------:R-:W-:Y:S02]  /*d320*/  FMUL.FTZ R155, R155, -R165.reuse ;  /* 0x800000a59b9b7220 */ /* 0x080fe40000410000 */
[----:B------:R-:W-:Y:S02]  /*d330*/  FFMA.FTZ R142, R163, UR37, R142 ;  /* 0x00000025a38e7c23 */ /* 0x000fe4000801008e */
[----:B------:R-:W-:Y:S02]  /*d340*/  FFMA.FTZ R66, R156, R165, R65 ;  /* 0x000000a59c427223 */ /* 0x000fe40000010041 */
[----:B------:R-:W-:-:S02]  /*d350*/  FFMA.FTZ R192, -R195, R189, R192 ;  /* 0x000000bdc3c07223 */ /* 0x000fc400000101c0 */
[C---:B------:R-:W-:Y:S02]  /*d360*/  FMUL.FTZ R136, R195.reuse, R136 ;  /* 0x00000088c3887220 */ /* 0x040fe40000410000 */
[----:B------:R-:W-:Y:S02]  /*d370*/  FFMA.FTZ R155, R156, R147, -R155 ;  /* 0x000000939c9b7223 */ /* 0x000fe4000001089b */
[----:B------:R-:W-:Y:S02]  /*d380*/  FFMA.FTZ R195, -R195, R142, -RZ ;  /* 0x0000008ec3c37223 */ /* 0x000fe400000109ff */
[----:B------:R-:W-:Y:S02]  /*d390*/  FMUL.FTZ R142, R246, UR37 ;  /* 0x00000025f68e7c20 */ /* 0x000fe40008410000 */
[----:B------:R-:W-:Y:S02]  /*d3a0*/  FADD.FTZ R66, -R203, R66 ;  /* 0x00000042cb427221 */ /* 0x000fe40000010100 */
[----:B------:R-:W-:-:S02]  /*d3b0*/  FADD.FTZ R204, R204, R155 ;  /* 0x0000009bcccc7221 */ /* 0x000fc40000010000 */
[----:B------:R-:W-:Y:S02]  /*d3c0*/  FFMA.FTZ R145, R245, UR36, -R142 ;  /* 0x00000024f5917c23 */ /* 0x000fe4000801088e */
[----:B------:R-:W-:Y:S02]  /*d3d0*/  FMUL.FTZ R133, R128, UR37 ;  /* 0x0000002580857c20 */ /* 0x000fe40008410000 */
[C---:B------:R-:W-:Y:S02]  /*d3e0*/  FMUL.FTZ R65, R157.reuse, -R66 ;  /* 0x800000429d417220 */ /* 0x040fe40000410000 */
[----:B------:R-:W-:Y:S02]  /*d3f0*/  FMUL.FTZ R157, R157, -R204 ;  /* 0x800000cc9d9d7220 */ /* 0x000fe40000410000 */
[----:B------:R-:W-:Y:S01]  /*d400*/  FMUL.FTZ R142, R194, R145 ;  /* 0x00000091c28e7220 */ /* 0x000fe20000410000 */
[----:B------:R-:W-:Y:S01]  /*d410*/  SHF.L.U32 R145, R107, 0x5, RZ ;  /* 0x000000056b917819 */ /* 0x000fe200000006ff */
[----:B------:R-:W-:-:S02]  /*d420*/  FFMA.FTZ R133, R206, UR36, -R133 ;  /* 0x00000024ce857c23 */ /* 0x000fc40008010885 */
[C---:B------:R-:W-:Y:S01]  /*d430*/  FFMA.FTZ R65, R158.reuse, R204, -R65 ;  /* 0x000000cc9e417223 */ /* 0x040fe20000010841 */
[----:B------:R-:W-:Y:S01]  /*d440*/  LEA.HI.SX32 R145, R145, R145, 0x1b ;  /* 0x0000009191917211 */ /* 0x000fe200078fdaff */
[----:B------:R-:W-:Y:S02]  /*d450*/  FFMA.FTZ R158, R158, R66, R157 ;  /* 0x000000429e9e7223 */ /* 0x000fe4000001009d */
[----:B------:R-:W-:Y:S02]  /*d460*/  FMUL.FTZ R133, R187, R133 ;  /* 0x00000085bb857220 */ /* 0x000fe40000410000 */
[----:B------:R-:W-:Y:S01]  /*d470*/  FADD.FTZ R225, -R225, R158 ;  /* 0x0000009ee1e17221 */ /* 0x000fe20000010100 */
[----:B------:R-:W-:Y:S01]  /*d480*/  STS [R145.X4+0x8b0], R136 ;  /* 0x0008b08891007388 */ /* 0x000fe20000004800 */
[----:B------:R-:W-:Y:S02]  /*d490*/  FADD.FTZ R149, R226, R65 ;  /* 0x00000041e2957221 */ /* 0x000fe40000010000 */
[----:B------:R-:W-:Y:S01]  /*d4a0*/  FMUL.FTZ R134, R196, R134 ;  /* 0x00000086c4867220 */ /* 0x000fe20000410000 */
[----:B------:R0:W-:Y:S01]  /*d4b0*/  STS [R145.X4+0x8a0], R133 ;  /* 0x0008a08591007388 */ /* 0x0001e20000004800 */
[----:B------:R-:W-:-:S02]  /*d4c0*/  FMUL.FTZ R146, R204, R77 ;  /* 0x0000004dcc927220 */ /* 0x000fc40000410000 */
[----:B------:R-:W-:Y:S01]  /*d4d0*/  FMUL.FTZ R65, R225, R78 ;  /* 0x0000004ee1417220 */ /* 0x000fe20000410000 */
[----:B------:R1:W-:Y:S01]  /*d4e0*/  STS [R145.X4+0x8a8], R134 ;  /* 0x0008a88691007388 */ /* 0x0003e20000004800 */
[-C--:B------:R-:W-:Y:S02]  /*d4f0*/  FFMA.FTZ R151, R9, -R77.reuse, R222 ;  /* 0x8000004d09977223 */ /* 0x080fe400000100de */
[----:B------:R-:W-:Y:S01]  /*d500*/  FMUL.FTZ R148, R66, R77 ;  /* 0x0000004d42947220 */ /* 0x000fe20000410000 */
[----:B------:R-:W-:Y:S01]  /*d510*/  STS [R145.X4+0x8b8], R142 ;  /* 0x0008b88e91007388 */ /* 0x000fe20000004800 */
[----:B------:R-:W-:Y:S02]  /*d520*/  FMUL.FTZ R150, R115, R146 ;  /* 0x0000009273967220 */ /* 0x000fe40000410000 */
[----:B0-----:R-:W-:Y:S01]  /*d530*/  FMUL.FTZ R133, R149, R78 ;  /* 0x0000004e95857220 */ /* 0x001fe20000410000 */
[----:B------:R-:W-:Y:S01]  /*d540*/  STS [R145.X4+0x86c], R209 ;  /* 0x00086cd191007388 */ /* 0x000fe20000004800 */
[----:B------:R-:W-:-:S02]  /*d550*/  FMUL.FTZ R67, R114, R65 ;  /* 0x0000004172437220 */ /* 0x000fc40000410000 */
[----:B-1----:R-:W-:Y:S01]  /*d560*/  FMUL.FTZ R134, R114, R133 ;  /* 0x0000008572867220 */ /* 0x002fe20000410000 */
[----:B------:R-:W-:Y:S01]  /*d570*/  STS [R145.X4+0x840], R240 ;  /* 0x000840f091007388 */ /* 0x000fe20000004800 */
[----:B------:R-:W-:Y:S02]  /*d580*/  FFMA.FTZ R137, -R196, R137, -RZ ;  /* 0x00000089c4897223 */ /* 0x000fe400000109ff */
[-C--:B------:R-:W-:Y:S01]  /*d590*/  FFMA.FTZ R150, R151, R148.reuse, -R150 ;  /* 0x0000009497967223 */ /* 0x080fe20000010896 */
[----:B------:R-:W-:Y:S01]  /*d5a0*/  STS [R145.X4+0x844], R237 ;  /* 0x000844ed91007388 */ /* 0x000fe20000004800 */
[----:B------:R-:W-:Y:S02]  /*d5b0*/  FMUL.FTZ R148, R115, R148 ;  /* 0x0000009473947220 */ /* 0x000fe40000410000 */
[C---:B------:R-:W-:Y:S01]  /*d5c0*/  FFMA.FTZ R67, R212.reuse, R133, R67 ;  /* 0x00000085d4437223 */ /* 0x040fe20000010043 */
[----:B------:R0:W-:Y:S01]  /*d5d0*/  STS [R145.X4+0x8ac], R137 ;  /* 0x0008ac8991007388 */ /* 0x0001e20000004800 */
[----:B------:R-:W-:-:S02]  /*d5e0*/  FFMA.FTZ R65, R212, R65, -R134 ;  /* 0x00000041d4417223 */ /* 0x000fc40000010886 */
[----:B------:R-:W-:Y:S01]  /*d5f0*/  FMUL.FTZ R153, R165, R76 ;  /* 0x0000004ca5997220 */ /* 0x000fe20000410000 */
[----:B------:R-:W-:Y:S01]  /*d600*/  STS [R145.X4+0x848], R239 ;  /* 0x000848ef91007388 */ /* 0x000fe20000004800 */
[----:B------:R-:W-:Y:S02]  /*d610*/  FFMA.FTZ R148, R151, R146, R148 ;  /* 0x0000009297947223 */ /* 0x000fe40000010094 */
[----:B------:R-:W-:Y:S01]  /*d620*/  FADD.FTZ R67, RZ, R67 ;  /* 0x00000043ff437221 */ /* 0x000fe20000010000 */
[----:B------:R-:W-:Y:S01]  /*d630*/  STS [R145.X4+0x84c], R208 ;  /* 0x00084cd091007388 */ /* 0x000fe20000004800 */
[-C--:B------:R-:W-:Y:S02]  /*d640*/  FFMA.FTZ R134, R8, -R76.reuse, R213 ;  /* 0x8000004c08867223 */ /* 0x080fe400000100d5 */
[----:B0-----:R-:W-:Y:S01]  /*d650*/  FMUL.FTZ R137, R147, R76 ;  /* 0x0000004c93897220 */ /* 0x001fe20000410000 */
[----:B------:R-:W-:Y:S01]  /*d660*/  STS [R145.X4+0x850], R238 ;  /* 0x000850ee91007388 */ /* 0x000fe20000004800 */
[----:B------:R-:W-:-:S02]  /*d670*/  FMUL.FTZ R136, R116, R153 ;  /* 0x0000009974887220 */ /* 0x000fc40000410000 */
[----:B------:R-:W-:Y:S01]  /*d680*/  FADD.FTZ R65, RZ, R65 ;  /* 0x00000041ff417221 */ /* 0x000fe20000010000 */
[----:B------:R-:W-:Y:S01]  /*d690*/  STS [R145.X4+0x854], R215 ;  /* 0x000854d791007388 */ /* 0x000fe20000004800 */
[----:B------:R-:W-:Y:S02]  /*d6a0*/  FADD.FTZ R67, R67, R148 ;  /* 0x0000009443437221 */ /* 0x000fe40000010000 */
[-C--:B------:R-:W-:Y:S01]  /*d6b0*/  FMUL.FTZ R148, R116, R137.reuse ;  /* 0x0000008974947220 */ /* 0x080fe20000410000 */
[----:B------:R-:W-:Y:S01]  /*d6c0*/  STS [R145.X4+0x858], R236 ;  /* 0x000858ec91007388 */ /* 0x000fe20000004800 */
[----:B------:R-:W-:Y:S02]  /*d6d0*/  FFMA.FTZ R136, R134, R137, R136 ;  /* 0x0000008986887223 */ /* 0x000fe40000010088 */
[----:B------:R-:W-:Y:S01]  /*d6e0*/  FADD.FTZ R65, R65, R150 ;  /* 0x0000009641417221 */ /* 0x000fe20000010000 */
[----:B------:R-:W-:Y:S01]  /*d6f0*/  STS [R145.X4+0x85c], R233 ;  /* 0x00085ce991007388 */ /* 0x000fe20000004800 */
[----:B------:R-:W-:-:S02]  /*d700*/  FMUL.FTZ R150, R64, R75 ;  /* 0x0000004b40967220 */ /* 0x000fc40000410000 */
[----:B------:R-:W-:Y:S01]  /*d710*/  FFMA.FTZ R148, R134, R153, -R148 ;  /* 0x0000009986947223 */ /* 0x000fe20000010894 */
[----:B------:R-:W-:Y:S01]  /*d720*/  STS [R145.X4+0x860], R235 ;  /* 0x000860eb91007388 */ /* 0x000fe20000004800 */
[----:B------:R-:W-:Y:S02]  /*d730*/  FADD.FTZ R67, R67, R136 ;  /* 0x0000008843437221 */ /* 0x000fe40000010000 */
[----:B------:R-:W-:Y:S01]  /*d740*/  FMUL.FTZ R155, R143, R74 ;  /* 0x0000004a8f9b7220 */ /* 0x000fe20000410000 */
[----:B------:R-:W-:Y:S01]  /*d750*/  STS [R145.X4+0x864], R218 ;  /* 0x000864da91007388 */ /* 0x000fe20000004800 */
[-C--:B------:R-:W-:Y:S02]  /*d760*/  FFMA.FTZ R153, R7, -R75.reuse, R216 ;  /* 0x8000004b07997223 */ /* 0x080fe400000100d8 */
[----:B------:R-:W-:Y:S01]  /*d770*/  FMUL.FTZ R136, R166, R75 ;  /* 0x0000004ba6887220 */ /* 0x000fe20000410000 */
[----:B------:R-:W-:Y:S01]  /*d780*/  STS [R145.X4+0x868], R234 ;  /* 0x000868ea91007388 */ /* 0x000fe20000004800 */
[----:B------:R-:W-:-:S02]  /*d790*/  FMUL.FTZ R152, R117, R150 ;  /* 0x0000009675987220 */ /* 0x000fc40000410000 */
[----:B------:R-:W-:Y:S01]  /*d7a0*/  FMUL.FTZ R157, R169, R74 ;  /* 0x0000004aa99d7220 */ /* 0x000fe20000410000 */
[----:B------:R-:W-:Y:S01]  /*d7b0*/  STS [R145.X4+0x870], R232 ;  /* 0x000870e891007388 */ /* 0x000fe20000004800 */
[----:B------:R-:W-:Y:S02]  /*d7c0*/  FMUL.FTZ R156, R118, R155 ;  /* 0x0000009b769c7220 */ /* 0x000fe40000410000 */
[-C--:B------:R-:W-:Y:S01]  /*d7d0*/  FFMA.FTZ R152, R153, R136.reuse, R152 ;  /* 0x0000008899987223 */ /* 0x080fe20000010098 */
[----:B------:R-:W-:Y:S01]  /*d7e0*/  STS [R145.X4+0x874], R229 ;  /* 0x000874e591007388 */ /* 0x000fe20000004800 */
[----:B------:R-:W-:Y:S02]  /*d7f0*/  FMUL.FTZ R154, R117, R136 ;  /* 0x00000088759a7220 */ /* 0x000fe40000410000 */
[----:B------:R-:W-:Y:S01]  /*d800*/  FFMA.FTZ R156, R214, R157, -R156 ;  /* 0x0000009dd69c7223 */ /* 0x000fe2000001089c */
[----:B------:R-:W-:Y:S01]  /*d810*/  STS [R145.X4+0x878], R231 ;  /* 0x000878e791007388 */ /* 0x000fe20000004800 */
[----:B------:R-:W-:-:S02]  /*d820*/  FADD.FTZ R67, R67, R152 ;  /* 0x0000009843437221 */ /* 0x000fc40000010000 */
[----:B------:R-:W-:Y:S01]  /*d830*/  FMUL.FTZ R157, R118, R157 ;  /* 0x0000009d769d7220 */ /* 0x000fe20000410000 */
[----:B------:R-:W-:Y:S01]  /*d840*/  STS [R145.X4+0x87c], R210 ;  /* 0x00087cd291007388 */ /* 0x000fe20000004800 */
[----:B------:R-:W-:Y:S02]  /*d850*/  FMUL.FTZ R152, R144, R73 ;  /* 0x0000004990987220 */ /* 0x000fe40000410000 */
[----:B------:R-:W-:Y:S01]  /*d860*/  FFMA.FTZ R154, R153, R150, -R154 ;  /* 0x00000096999a7223 */ /* 0x000fe2000001089a */
[----:B------:R-:W-:Y:S01]  /*d870*/  STS [R145.X4+0x880], R230 ;  /* 0x000880e691007388 */ /* 0x000fe20000004800 */
[----:B------:R-:W-:Y:S02]  /*d880*/  FMUL.FTZ R249, R127, UR37 ;  /* 0x000000257ff97c20 */ /* 0x000fe40008410000 */
[----:B------:R-:W-:Y:S01]  /*d890*/  FADD.FTZ R65, R65, R148 ;  /* 0x0000009441417221 */ /* 0x000fe20000010000 */
[----:B------:R-:W-:Y:S01]  /*d8a0*/  STS [R145.X4+0x884], R224 ;  /* 0x000884e091007388 */ /* 0x000fe20000004800 */
[----:B------:R-:W-:-:S02]  /*d8b0*/  FFMA.FTZ R150, R214, R155, R157 ;  /* 0x0000009bd6967223 */ /* 0x000fc4000001009d */
[----:B------:R-:W-:Y:S01]  /*d8c0*/  FMUL.FTZ R148, R170, R73 ;  /* 0x00000049aa947220 */ /* 0x000fe20000410000 */
[----:B------:R-:W-:Y:S01]  /*d8d0*/  STS [R145.X4+0x890], R242 ;  /* 0x000890f291007388 */ /* 0x000fe20000004800 */
[----:B------:R-:W-:Y:S02]  /*d8e0*/  FMUL.FTZ R157, R119, R152 ;  /* 0x00000098779d7220 */ /* 0x000fe40000410000 */
[----:B------:R-:W-:Y:S01]  /*d8f0*/  FFMA.FTZ R249, R207, UR36, -R249 ;  /* 0x00000024cff97c23 */ /* 0x000fe200080108f9 */
[----:B------:R-:W-:Y:S01]  /*d900*/  STS [R145.X4+0x894], R241 ;  /* 0x000894f191007388 */ /* 0x000fe20000004800 */
[----:B------:R-:W-:Y:S02]  /*d910*/  FADD.FTZ R65, R65, R154 ;  /* 0x0000009a41417221 */ /* 0x000fe40000010000 */
[----:B------:R-:W-:Y:S01]  /*d920*/  FADD.FTZ R67, R67, R150 ;  /* 0x0000009643437221 */ /* 0x000fe20000010000 */
[----:B------:R-:W-:Y:S01]  /*d930*/  STS [R145.X4+0x8b4], R195 ;  /* 0x0008b4c391007388 */ /* 0x000fe20000004800 */
[----:B------:R-:W-:-:S02]  /*d940*/  FMUL.FTZ R154, R119, R148 ;  /* 0x00000094779a7220 */ /* 0x000fc40000410000 */
[C---:B------:R-:W-:Y:S02]  /*d950*/  FFMA.FTZ R150, R217.reuse, R148, R157 ;  /* 0x00000094d9967223 */ /* 0x040fe4000001009d */
[----:B------:R-:W-:Y:S02]  /*d960*/  FMUL.FTZ R157, R172, R72 ;  /* 0x00000048ac9d7220 */ /* 0x000fe40000410000 */
[----:B------:R-:W-:Y:S02]  /*d970*/  FMUL.FTZ R160, R200, R249 ;  /* 0x000000f9c8a07220 */ /* 0x000fe40000410000 */
[----:B------:R-:W-:Y:S02]  /*d980*/  FFMA.FTZ R154, R217, R152, -R154 ;  /* 0x00000098d99a7223 */ /* 0x000fe4000001089a */
[----:B------:R-:W-:Y:S01]  /*d990*/  FADD.FTZ R67, R67, R150 ;  /* 0x0000009643437221 */ /* 0x000fe20000010000 */
[----:B------:R0:W-:Y:S01]  /*d9a0*/  STS [R145.X4+0x898], R160 ;  /* 0x000898a091007388 */ /* 0x0001e20000004800 */
[----:B------:R-:W-:-:S02]  /*d9b0*/  FADD.FTZ R65, R65, R156 ;  /* 0x0000009c41417221 */ /* 0x000fc40000010000 */
[-C--:B------:R-:W-:Y:S02]  /*d9c0*/  FFMA.FTZ R150, R4, -R72.reuse, R221 ;  /* 0x8000004804967223 */ /* 0x080fe400000100dd */
[----:B------:R-:W-:Y:S02]  /*d9d0*/  FMUL.FTZ R167, R173, R72 ;  /* 0x00000048ada77220 */ /* 0x000fe40000410000 */
[----:B------:R-:W-:Y:S02]  /*d9e0*/  FMUL.FTZ R152, R120, R157 ;  /* 0x0000009d78987220 */ /* 0x000fe40000410000 */
[----:B------:R-:W-:Y:S02]  /*d9f0*/  FMUL.FTZ R142, R174, R71 ;  /* 0x00000047ae8e7220 */ /* 0x000fe40000410000 */
[----:B------:R-:W-:Y:S02]  /*da00*/  FFMA.FTZ R194, -R194, R161, -RZ ;  /* 0x000000a1c2c27223 */ /* 0x000fe400000109ff */
[----:B------:R-:W-:-:S02]  /*da10*/  FMUL.FTZ R161, R177, R70 ;  /* 0x00000046b1a17220 */ /* 0x000fc40000410000 */
[----:B------:R-:W-:Y:S01]  /*da20*/  FMUL.FTZ R158, R140, R71 ;  /* 0x000000478c9e7220 */ /* 0x000fe20000410000 */
[----:B------:R-:W-:Y:S01]  /*da30*/  STS [R145.X4+0x8bc], R194 ;  /* 0x0008bcc291007388 */ /* 0x000fe20000004800 */
[-C--:B------:R-:W-:Y:S02]  /*da40*/  FFMA.FTZ R156, R150, R167.reuse, -R152 ;  /* 0x000000a7969c7223 */ /* 0x080fe40000010898 */
[----:B0-----:R-:W-:Y:S02]  /*da50*/  FMUL.FTZ R160, R121, R142 ;  /* 0x0000008e79a07220 */ /* 0x001fe40000410000 */
[----:B------:R-:W-:Y:S01]  /*da60*/  FADD.FTZ R65, R65, R154 ;  /* 0x0000009a41417221 */ /* 0x000fe20000010000 */
[----:B------:R-:W-:Y:S01]  /*da70*/  MOV R154, UR39 ;  /* 0x00000027009a7c02 */ /* 0x000fe20008000f00 */
[----:B------:R-:W-:Y:S02]  /*da80*/  FFMA.FTZ R187, -R187, R162, -RZ ;  /* 0x000000a2bbbb7223 */ /* 0x000fe400000109ff */
[----:B------:R-:W-:Y:S01]  /*da90*/  FMUL.FTZ R167, R120, R167 ;  /* 0x000000a778a77220 */ /* 0x000fe20000410000 */
[----:B------:R-:W-:Y:S01]  /*daa0*/  LEA R181, R154, -R107, 0x1 ;  /* 0x8000006b9ab57211 */ /* 0x000fe200078e08ff */
[----:B------:R-:W-:Y:S01]  /*dab0*/  FMUL.FTZ R171, R139, R70 ;  /* 0x000000468bab7220 */ /* 0x000fe20000410000 */
[----:B------:R-:W-:Y:S01]  /*dac0*/  STS [R145.X4+0x8a4], R187 ;  /* 0x0008a4bb91007388 */ /* 0x000fe20000004800 */
[----:B------:R-:W-:Y:S01]  /*dad0*/  FMUL.FTZ R162, R122, R161 ;  /* 0x000000a17aa27220 */ /* 0x000fe20000410000 */
[----:B------:R-:W-:Y:S01]  /*dae0*/  ISETP.GE.AND P0, PT, R181, 0x1, PT ;  /* 0x00000001b500780c */ /* 0x000fe20003f06270 */
[----:B------:R-:W-:-:S02]  /*daf0*/  FFMA.FTZ R160, R219, R158, -R160 ;  /* 0x0000009edba07223 */ /* 0x000fc400000108a0 */
[----:B------:R-:W-:Y:S02]  /*db00*/  FADD.FTZ R65, R65, R156 ;  /* 0x0000009c41417221 */ /* 0x000fe40000010000 */
[----:B------:R-:W-:Y:S02]  /*db10*/  FMUL.FTZ R202, R127, UR36 ;  /* 0x000000247fca7c20 */ /* 0x000fe40008410000 */
[----:B------:R-:W-:Y:S02]  /*db20*/  FFMA.FTZ R152, R150, R157, R167 ;  /* 0x0000009d96987223 */ /* 0x000fe400000100a7 */
[----:B------:R-:W-:Y:S02]  /*db30*/  FMUL.FTZ R158, R121, R158 ;  /* 0x0000009e799e7220 */ /* 0x000fe40000410000 */
[----:B------:R-:W-:Y:S02]  /*db40*/  FFMA.FTZ R162, R220, R171, -R162 ;  /* 0x000000abdca27223 */ /* 0x000fe400000108a2 */
[----:B------:R-:W-:-:S02]  /*db50*/  FADD.FTZ R65, R65, R160 ;  /* 0x000000a041417221 */ /* 0x000fc40000010000 */
[C---:B------:R-:W-:Y:S02]  /*db60*/  FFMA.FTZ R228, R223.reuse, UR36, -R228 ;  /* 0x00000024dfe47c23 */ /* 0x040fe400080108e4 */
[----:B------:R-:W-:Y:S02]  /*db70*/  FFMA.FTZ R252, R223, UR37, R252 ;  /* 0x00000025dffc7c23 */ /* 0x000fe400080100fc */
[----:B------:R-:W-:Y:S02]  /*db80*/  FFMA.FTZ R202, R207, UR37, R202 ;  /* 0x00000025cfca7c23 */ /* 0x000fe400080100ca */
[----:B------:R-:W-:Y:S02]  /*db90*/  FADD.FTZ R67, R67, R152 ;  /* 0x0000009843437221 */ /* 0x000fe40000010000 */
[----:B------:R-:W-:Y:S02]  /*dba0*/  FFMA.FTZ R158, R219, R142, R158 ;  /* 0x0000008edb9e7223 */ /* 0x000fe4000001009e */
[----:B------:R-:W-:-:S02]  /*dbb0*/  FMUL.FTZ R171, R122, R171 ;  /* 0x000000ab7aab7220 */ /* 0x000fc40000410000 */
[----:B------:R-:W-:Y:S02]  /*dbc0*/  FADD.FTZ R209, R65, R162 ;  /* 0x000000a241d17221 */ /* 0x000fe40000010000 */
[----:B------:R-:W-:Y:S02]  /*dbd0*/  FMUL.FTZ R65, R159, UR43 ;  /* 0x0000002b9f417c20 */ /* 0x000fe40008410000 */
[C---:B------:R-:W-:Y:S02]  /*dbe0*/  FMUL.FTZ R228, R227.reuse, R228 ;  /* 0x000000e4e3e47220 */ /* 0x040fe40000410000 */
[----:B------:R-:W-:Y:S02]  /*dbf0*/  FFMA.FTZ R227, -R227, R252, -RZ ;  /* 0x000000fce3e37223 */ /* 0x000fe400000109ff */
[----:B------:R-:W-:Y:S01]  /*dc00*/  FFMA.FTZ R200, -R200, R202, -RZ ;  /* 0x000000cac8c87223 */ /* 0x000fe200000109ff */
[----:B------:R-:W-:Y:S01]  /*dc10*/  STS [R145.X4+0x888], R228 ;  /* 0x000888e491007388 */ /* 0x000fe20000004800 */
[----:B------:R-:W-:-:S02]  /*dc20*/  FADD.FTZ R67, R67, R158 ;  /* 0x0000009e43437221 */ /* 0x000fc40000010000 */
[----:B------:R-:W-:Y:S01]  /*dc30*/  FFMA.FTZ R152, R220, R161, R171 ;  /* 0x000000a1dc987223 */ /* 0x000fe200000100ab */
[----:B------:R-:W-:Y:S01]  /*dc40*/  STS [R145.X4+0x88c], R227 ;  /* 0x00088ce391007388 */ /* 0x000fe20000004800 */
[----:B------:R-:W-:Y:S02]  /*dc50*/  FFMA.FTZ R168, R130, UR45, R65 ;  /* 0x0000002d82a87c23 */ /* 0x000fe40008010041 */
[----:B------:R-:W-:Y:S01]  /*dc60*/  FMUL.FTZ R65, R197, UR43 ;  /* 0x0000002bc5417c20 */ /* 0x000fe20008410000 */
[----:B------:R0:W-:Y:S01]  /*dc70*/  STS [R145.X4+0x89c], R200 ;  /* 0x00089cc891007388 */ /* 0x0001e20000004800 */
[----:B------:R-:W-:Y:S02]  /*dc80*/  FADD.FTZ R203, R67, R152 ;  /* 0x0000009843cb7221 */ /* 0x000fe40000010000 */
[----:B------:R-:W-:Y:S02]  /*dc90*/  FMUL.FTZ R67, R201, UR43 ;  /* 0x0000002bc9437c20 */ /* 0x000fe40008410000 */
[----:B------:R-:W-:-:S02]  /*dca0*/  FFMA.FTZ R158, R198, UR45, R65 ;  /* 0x0000002dc69e7c23 */ /* 0x000fc40008010041 */
[----:B------:R-:W-:Y:S02]  /*dcb0*/  FMUL.FTZ R65, R183, UR43 ;  /* 0x0000002bb7417c20 */ /* 0x000fe40008410000 */
[----:B------:R-:W-:Y:S02]  /*dcc0*/  FFMA.FTZ R176, R108, -R68, R211 ;  /* 0x800000446cb07223 */ /* 0x000fe400000100d3 */
[----:B0-----:R-:W-:Y:S02]  /*dcd0*/  FMUL.FTZ R145, R180, UR43 ;  /* 0x0000002bb4917c20 */ /* 0x001fe40008410000 */
[----:B------:R-:W-:Y:S02]  /*dce0*/  FFMA.FTZ R162, R132, UR45, R67 ;  /* 0x0000002d84a27c23 */ /* 0x000fe40008010043 */
[----:B------:R-:W-:Y:S02]  /*dcf0*/  FMUL.FTZ R67, R185, UR43 ;  /* 0x0000002bb9437c20 */ /* 0x000fe40008410000 */
[----:B------:R-:W-:-:S02]  /*dd00*/  FMUL.FTZ R187, R138, UR43 ;  /* 0x0000002b8abb7c20 */ /* 0x000fc40008410000 */
[C---:B------:R-:W-:Y:S02]  /*dd10*/  FFMA.FTZ R145, R138.reuse, UR45, -R145 ;  /* 0x0000002d8a917c23 */ /* 0x040fe40008010891 */
[----:B------:R-:W-:Y:S02]  /*dd20*/  FMUL.FTZ R211, R138, R68 ;  /* 0x000000448ad37220 */ /* 0x000fe40000410000 */
[----:B------:R-:W-:Y:S02]  /*dd30*/  FMUL.FTZ R138, R178, UR43 ;  /* 0x0000002bb28a7c20 */ /* 0x000fe40008410000 */
[----:B------:R-:W-:Y:S02]  /*dd40*/  FFMA.FTZ R154, R182, UR45, -R65 ;  /* 0x0000002db69a7c23 */ /* 0x000fe40008010841 */
[----:B------:R-:W-:Y:S02]  /*dd50*/  FMUL.FTZ R190, R177, UR43 ;  /* 0x0000002bb1be7c20 */ /* 0x000fe40008410000 */
[----:B------:R-:W-:-:S02]  /*dd60*/  FMUL.FTZ R65, R174, UR43 ;  /* 0x0000002bae417c20 */ /* 0x000fc40008410000 */
[----:B------:R-:W-:Y:S02]  /*dd70*/  FFMA.FTZ R156, R184, UR45, R67 ;  /* 0x0000002db89c7c23 */ /* 0x000fe40008010043 */
[C---:B------:R-:W-:Y:S02]  /*dd80*/  FMUL.FTZ R67, R179.reuse, UR43 ;  /* 0x0000002bb3437c20 */ /* 0x040fe40008410000 */
[C---:B------:R-:W-:Y:S02]  /*dd90*/  FFMA.FTZ R138, R179.reuse, UR45, -R138 ;  /* 0x0000002db38a7c23 */ /* 0x040fe4000801088a */
[----:B------:R-:W-:Y:S02]  /*dda0*/  FMUL.FTZ R216, R179, R69 ;  /* 0x00000045b3d87220 */ /* 0x000fe40000410000 */
[C---:B------:R-:W-:Y:S02]  /*ddb0*/  FFMA.FTZ R179, R139.reuse, UR45, -R190 ;  /* 0x0000002d8bb37c23 */ /* 0x040fe400080108be */
[----:B------:R-:W-:-:S02]  /*ddc0*/  FMUL.FTZ R196, R139, UR43 ;  /* 0x0000002b8bc47c20 */ /* 0x000fc40008410000 */
[C---:B------:R-:W-:Y:S02]  /*ddd0*/  FFMA.FTZ R190, R140.reuse, UR45, -R65 ;  /* 0x0000002d8cbe7c23 */ /* 0x040fe40008010841 */
[----:B------:R-:W-:Y:S02]  /*dde0*/  FMUL.FTZ R65, R140, UR43 ;  /* 0x0000002b8c417c20 */ /* 0x000fe40008410000 */
[----:B------:R-:W-:Y:S02]  /*ddf0*/  FMUL.FTZ R194, R172, UR43 ;  /* 0x0000002bacc27c20 */ /* 0x000fe40008410000 */
[----:B------:R-:W-:Y:S02]  /*de00*/  FFMA.FTZ R139, R177, UR45, R196 ;  /* 0x0000002db18b7c23 */ /* 0x000fe400080100c4 */
[----:B------:R-:W-:Y:S02]  /*de10*/  FFMA.FTZ R140, R174, UR45, R65 ;  /* 0x0000002dae8c7c23 */ /* 0x000fe40008010041 */
[----:B------:R-:W-:-:S02]  /*de20*/  FMUL.FTZ R196, R143, UR43 ;  /* 0x0000002b8fc47c20 */ /* 0x000fc40008410000 */
[----:B------:R-:W-:Y:S02]  /*de30*/  FMUL.FTZ R65, R170, UR43 ;  /* 0x0000002baa417c20 */ /* 0x000fe40008410000 */
[C---:B------:R-:W-:Y:S02]  /*de40*/  FFMA.FTZ R189, R173.reuse, UR45, -R194 ;  /* 0x0000002dadbd7c23 */ /* 0x040fe400080108c2 */
[----:B------:R-:W-:Y:S02]  /*de50*/  FMUL.FTZ R191, R173, UR43 ;  /* 0x0000002badbf7c20 */ /* 0x000fe40008410000 */
[----:B------:R-:W-:Y:S02]  /*de60*/  FFMA.FTZ R186, R178, UR45, R67 ;  /* 0x0000002db2ba7c23 */ /* 0x000fe40008010043 */
[----:B------:R-:W-:Y:S02]  /*de70*/  FFMA.FTZ R173, R169, UR45, -R196 ;  /* 0x0000002da9ad7c23 */ /* 0x000fe400080108c4 */
[----:B------:R-:W-:-:S02]  /*de80*/  FFMA.FTZ R194, R144, UR45, -R65 ;  /* 0x0000002d90c27c23 */ /* 0x000fc40008010841 */
[----:B------:R-:W-:Y:S02]  /*de90*/  FMUL.FTZ R67, R144, UR43 ;  /* 0x0000002b90437c20 */ /* 0x000fe40008410000 */
[----:B------:R-:W-:Y:S02]  /*dea0*/  FMUL.FTZ R196, R169, UR43 ;  /* 0x0000002ba9c47c20 */ /* 0x000fe40008410000 */
[----:B------:R-:W-:Y:S02]  /*deb0*/  FMUL.FTZ R152, R130, UR43 ;  /* 0x0000002b82987c20 */ /* 0x000fe40008410000 */
[----:B------:R-:W-:Y:S02]  /*dec0*/  FMUL.FTZ R65, R166, UR43 ;  /* 0x0000002ba6417c20 */ /* 0x000fe40008410000 */
[----:B------:R-:W-:Y:S02]  /*ded0*/  FFMA.FTZ R169, R172, UR45, R191 ;  /* 0x0000002daca97c23 */ /* 0x000fe400080100bf */
[----:B------:R-:W-:-:S02]  /*dee0*/  FFMA.FTZ R144, R170, UR45, R67 ;  /* 0x0000002daa907c23 */ /* 0x000fc40008010043 */
[----:B------:R-:W-:Y:S02]  /*def0*/  FFMA.FTZ R191, R143, UR45, R196 ;  /* 0x0000002d8fbf7c23 */ /* 0x000fe400080100c4 */
[----:B------:R-:W-:Y:S02]  /*df00*/  FFMA.FTZ R175, R159, UR45, -R152 ;  /* 0x0000002d9faf7c23 */ /* 0x000fe40008010898 */
[----:B------:R-:W-:Y:S02]  /*df10*/  FMUL.FTZ R200, R147, UR43 ;  /* 0x0000002b93c87c20 */ /* 0x000fe40008410000 */
[C---:B------:R-:W-:Y:S02]  /*df20*/  FFMA.FTZ R196, R64.reuse, UR45, -R65 ;  /* 0x0000002d40c47c23 */ /* 0x040fe40008010841 */
[----:B------:R-:W-:Y:S02]  /*df30*/  FMUL.FTZ R67, R64, UR43 ;  /* 0x0000002b40437c20 */ /* 0x000fe40008410000 */
[----:B------:R-:W-:-:S02]  /*df40*/  FMUL.FTZ R152, R184, UR43 ;  /* 0x0000002bb8987c20 */ /* 0x000fc40008410000 */
[----:B------:R-:W-:Y:S02]  /*df50*/  FMUL.FTZ R65, R204, UR43 ;  /* 0x0000002bcc417c20 */ /* 0x000fe40008410000 */
[----:B------:R-:W-:Y:S02]  /*df60*/  FMUL.FTZ R64, R149, UR43 ;  /* 0x0000002b95407c20 */ /* 0x000fe40008410000 */
[C---:B------:R-:W-:Y:S02]  /*df70*/  FFMA.FTZ R193, R165.reuse, UR45, -R200 ;  /* 0x0000002da5c17c23 */ /* 0x040fe400080108c8 */
[----:B------:R-:W-:Y:S02]  /*df80*/  FMUL.FTZ R202, R165, UR43 ;  /* 0x0000002ba5ca7c20 */ /* 0x000fe40008410000 */
[----:B------:R-:W-:Y:S02]  /*df90*/  FFMA.FTZ R171, R185, UR45, -R152 ;  /* 0x0000002db9ab7c23 */ /* 0x000fe40008010898 */
[----:B------:R-:W-:-:S02]  /*dfa0*/  FFMA.FTZ R200, R66, UR45, -R65 ;  /* 0x0000002d42c87c23 */ /* 0x000fc40008010841 */
[----:B------:R-:W-:Y:S02]  /*dfb0*/  FFMA.FTZ R165, R225, UR45, -R64 ;  /* 0x0000002de1a57c23 */ /* 0x000fe40008010840 */
[----:B------:R-:W-:Y:S02]  /*dfc0*/  FMUL.FTZ R164, R132, UR43 ;  /* 0x0000002b84a47c20 */ /* 0x000fe40008410000 */
[----:B------:R-:W-:Y:S02]  /*dfd0*/  FMUL.FTZ R160, R198, UR43 ;  /* 0x0000002bc6a07c20 */ /* 0x000fe40008410000 */
[----:B------:R-:W-:Y:S02]  /*dfe0*/  FMUL.FTZ R152, R182, UR43 ;  /* 0x0000002bb6987c20 */ /* 0x000fe40008410000 */
[----:B------:R-:W-:Y:S02]  /*dff0*/  FMUL.FTZ R167, R180, R68 ;  /* 0x00000044b4a77220 */ /* 0x000fe40000410000 */
[----:B------:R-:W-:-:S02]  /*e000*/  FMUL.FTZ R188, R178, R69 ;  /* 0x00000045b2bc7220 */ /* 0x000fc40000410000 */
[----:B------:R-:W-:Y:S02]  /*e010*/  FMUL.FTZ R65, R66, UR43 ;  /* 0x0000002b42417c20 */ /* 0x000fe40008410000 */
[----:B------:R-:W-:Y:S02]  /*e020*/  FMUL.FTZ R64, R225, UR43 ;  /* 0x0000002be1407c20 */ /* 0x000fe40008410000 */
[----:B------:R-:W-:Y:S02]  /*e030*/  FFMA.FTZ R199, R147, UR45, R202 ;  /* 0x0000002d93c77c23 */ /* 0x000fe400080100ca */
[----:B------:R-:W-:Y:S02]  /*e040*/  FFMA.FTZ R223, R0, -R69, R223 ;  /* 0x8000004500df7223 */ /* 0x000fe400000100df */
[----:B------:R-:W-:Y:S02]  /*e050*/  FFMA.FTZ R164, R201, UR45, -R164 ;  /* 0x0000002dc9a47c23 */ /* 0x000fe400080108a4 */
[----:B------:R-:W-:-:S02]  /*e060*/  FFMA.FTZ R160, R197, UR45, -R160 ;  /* 0x0000002dc5a07c23 */ /* 0x000fc400080108a0 */
[----:B------:R-:W-:Y:S02]  /*e070*/  FFMA.FTZ R152, R183, UR45, R152 ;  /* 0x0000002db7987c23 */ /* 0x000fe40008010098 */
[----:B------:R-:W-:Y:S02]  /*e080*/  FFMA.FTZ R187, R180, UR45, R187 ;  /* 0x0000002db4bb7c23 */ /* 0x000fe400080100bb */
[----:B------:R-:W-:Y:S02]  /*e090*/  FMUL.FTZ R210, R126, R167 ;  /* 0x000000a77ed27220 */ /* 0x000fe40000410000 */
[----:B------:R-:W-:Y:S02]  /*e0a0*/  FMUL.FTZ R213, R123, R188 ;  /* 0x000000bc7bd57220 */ /* 0x000fe40000410000 */
[----:B------:R-:W-:Y:S02]  /*e0b0*/  FFMA.FTZ R208, R166, UR45, R67 ;  /* 0x0000002da6d07c23 */ /* 0x000fe40008010043 */
[----:B------:R-:W-:-:S02]  /*e0c0*/  FFMA.FTZ R202, R204, UR45, R65 ;  /* 0x0000002dccca7c23 */ /* 0x000fc40008010041 */
        /* <DEDUP_REMOVED lines=34> */
.L_x_8664:
[----:B------:R-:W-:Y:S05]  /*e2f0*/  BSYNC B0 ;  /* 0x0000000000007941 */ /* 0x000fea0003800000 */
.L_x_8663:
        /* <DEDUP_REMOVED lines=19> */
[-C--:B------:R-:W-:Y:S01]  /*e430*/  FMUL.FTZ R192, R183, R63.reuse ;  /* 0x0000003fb7c07220 */ /* 0x080fe20000410000 */
[----:B------:R-:W-:Y:S01]  /*e440*/  UIMAD.WIDE.U32 UR36, UR14, UR34, UR36 ;  /* 0x000000220e2472a5 */ /* 0x000fe2000f8e0024 */
[----:B------:R-:W-:Y:S01]  /*e450*/  FADD.FTZ R64, R64, R65 ;  /* 0x0000004140407221 */ /* 0x000fe20000010000 */
[----:B------:R-:W-:Y:S01]  /*e460*/  UIMAD UR42, UR14, UR35, UR42 ;  /* 0x000000230e2a72a4 */ /* 0x000fe2000f8e022a */
[----:B------:R-:W-:Y:S01]  /*e470*/  FADD.FTZ R66, R203, R66 ;  /* 0x00000042cb427221 */ /* 0x000fe20000010000 */
[----:B------:R-:W-:Y:S01]  /*e480*/  BSSY B0, `(.L_x_8665) ;  /* 0x000004a000007945 */ /* 0x000fe20003800000 */
[-C--:B------:R-:W-:Y:S01]  /*e490*/  FFMA.FTZ R207, R109, -R63.reuse, R207 ;  /* 0x8000003f6dcf7223 */ /* 0x080fe200000100cf */
[----:B------:R-:W-:Y:S01]  /*e4a0*/  ULDC.64 UR34, c[0x0][0x320] ;  /* 0x0000c80000227ab9 */ /* 0x000fe20000000a00 */
[----:B------:R-:W-:Y:S01]  /*e4b0*/  FMUL.FTZ R182, R182, R63 ;  /* 0x0000003fb6b67220 */ /* 0x000fe20000410000 */
[----:B------:R-:W-:Y:S01]  /*e4c0*/  UIADD3 UR42, UR42, UR37, URZ ;  /* 0x000000252a2a7290 */ /* 0x000fe2000fffe03f */
[----:B------:R-:W-:Y:S01]  /*e4d0*/  FMUL.FTZ R65, R127, R192 ;  /* 0x000000c07f417220 */ /* 0x000fe20000410000 */
[----:B------:R-:W-:Y:S01]  /*e4e0*/  ULEA UR37, UP0, UR36, UR34, 0x3 ;  /* 0x0000002224257291 */ /* 0x000fe2000f80183f */
[----:B------:R-:W-:Y:S01]  /*e4f0*/  FMUL.FTZ R203, R184, R62 ;  /* 0x0000003eb8cb7220 */ /* 0x000fe20000410000 */
[----:B------:R-:W-:Y:S01]  /*e500*/  UIADD3 UR34, UR6, -UR43, URZ ;  /* 0x8000002b06227290 */ /* 0x000fe2000fffe03f */
[----:B------:R-:W-:Y:S01]  /*e510*/  FFMA.FTZ R67, R207, R182, -R65 ;  /* 0x000000b6cf437223 */ /* 0x000fe20000010841 */
[----:B------:R-:W-:Y:S01]  /*e520*/  ULEA.HI.X UR35, UR36, UR35, UR42, 0x3, UP0 ;  /* 0x0000002324237291 */ /* 0x000fe200080f1c2a */
[-C--:B------:R-:W-:Y:S01]  /*e530*/  FFMA.FTZ R206, R110, -R62.reuse, R206 ;  /* 0x8000003e6ece7223 */ /* 0x080fe200000100ce */
[----:B------:R-:W-:Y:S01]  /*e540*/  UIMAD UR34, UR34, -0x400, URZ ;  /* 0xfffffc00222278a4 */ /* 0x000fe2000f8e023f */
[----:B------:R-:W-:Y:S01]  /*e550*/  FMUL.FTZ R185, R185, R62 ;  /* 0x0000003eb9b97220 */ /* 0x000fe20000410000 */
[----:B------:R-:W-:Y:S01]  /*e560*/  USHF.L.U32 UR36, UR8, 0x2, URZ ;  /* 0x0000000208247899 */ /* 0x000fe2000800063f */
[----:B------:R-:W-:Y:S01]  /*e570*/  FMUL.FTZ R209, R128, R203 ;  /* 0x000000cb80d17220 */ /* 0x000fe20000410000 */
[----:B------:R-:W-:Y:S01]  /*e580*/  ISETP.GE.AND P1, PT, R181, 0x41, PT ;  /* 0x00000041b500780c */ /* 0x000fe20003f26270 */
        /* <DEDUP_REMOVED lines=9> */
[-C--:B------:R-:W-:Y:S01]  /*e620*/  FMUL.FTZ R182, R198, R61.reuse ;  /* 0x0000003dc6b67220 */ /* 0x080fe20000410000 */
[----:B------:R-:W-:Y:S01]  /*e630*/  USHF.L.U64.HI UR37, UR8, 0x2, UR9 ;  /* 0x0000000208257899 */ /* 0x000fe20008010209 */
[----:B------:R-:W-:Y:S01]  /*e640*/  FADD.FTZ R66, R65, R66 ;  /* 0x0000004241427221 */ /* 0x000fe20000010000 */
[----:B------:R-:W-:Y:S01]  /*e650*/  LEA.HI.X R65, R107, UR35, RZ, 0x2, P0 ;  /* 0x000000236b417c11 */ /* 0x000fe200080f14ff */
[-C--:B------:R-:W-:Y:S01]  /*e660*/  FMUL.FTZ R216, R197, R61.reuse ;  /* 0x0000003dc5d87220 */ /* 0x080fe20000410000 */
[----:B------:R-:W-:Y:S01]  /*e670*/  MOV R197, UR34 ;  /* 0x0000002200c57c02 */ /* 0x000fe20008000f00 */
[----:B------:R-:W-:Y:S01]  /*e680*/  FFMA.FTZ R205, R111, -R61, R205 ;  /* 0x8000003d6fcd7223 */ /* 0x000fe200000100cd */
        /* <DEDUP_REMOVED lines=10> */
[-C--:B------:R-:W-:Y:S01]  /*e730*/  FMUL.FTZ R222, R201, R60.reuse ;  /* 0x0000003cc9de7220 */ /* 0x080fe20000410000 */
[----:B------:R-:W-:Y:S01]  /*e740*/  MOV R201, UR36 ;  /* 0x0000002400c97c02 */ /* 0x000fe20008000f00 */
[----:B------:R-:W-:Y:S02]  /*e750*/  FFMA.FTZ R163, R112, -R60, R163 ;  /* 0x8000003c70a37223 */ /* 0x000fe400000100a3 */
[----:B------:R-:W-:Y:S02]  /*e760*/  FMUL.FTZ R197, R131, R210 ;  /* 0x000000d283c57220 */ /* 0x000fe40000410000 */
[----:B------:R-:W-:Y:S02]  /*e770*/  FFMA.FTZ R185, R205, R182, R216 ;  /* 0x000000b6cdb97223 */ /* 0x000fe400000100d8 */
[----:B------:R-:W-:-:S02]  /*e780*/  FFMA.FTZ R224, R163, R222, -R197 ;  /* 0x000000dea3e07223 */ /* 0x000fc400000108c5 */
[----:B------:R-:W-:Y:S02]  /*e790*/  FMUL.FTZ R222, R131, R222 ;  /* 0x000000de83de7220 */ /* 0x000fe40000410000 */
[----:B------:R-:W-:Y:S02]  /*e7a0*/  FADD.FTZ R66, R66, R185 ;  /* 0x000000b942427221 */ /* 0x000fe40000010000 */
[-C--:B------:R-:W-:Y:S02]  /*e7b0*/  FMUL.FTZ R185, R159, R59.reuse ;  /* 0x0000003b9fb97220 */ /* 0x080fe40000410000 */
[----:B------:R-:W-:Y:S02]  /*e7c0*/  FMUL.FTZ R216, R130, R59 ;  /* 0x0000003b82d87220 */ /* 0x000fe40000410000 */
[----:B------:R-:W-:Y:S02]  /*e7d0*/  FFMA.FTZ R159, R163, R210, R222 ;  /* 0x000000d2a39f7223 */ /* 0x000fe400000100de */
[----:B------:R-:W-:-:S02]  /*e7e0*/  FADD.FTZ R67, R67, R218 ;  /* 0x000000da43437221 */ /* 0x000fc40000010000 */
[----:B------:R-:W-:Y:S02]  /*e7f0*/  FFMA.FTZ R245, R113, -R59, R245 ;  /* 0x8000003b71f57223 */ /* 0x000fe400000100f5 */
        /* <DEDUP_REMOVED lines=18> */
.L_x_8666:
[----:B------:R-:W-:Y:S05]  /*e920*/  BSYNC B0 ;  /* 0x0000000000007941 */ /* 0x000fea0003800000 */
.L_x_8665:
[----:B-1----:R1:W2:Y:S01]  /*e930*/  LDS R67, [R218.X4+0x940] ;  /* 0x00094000da437984 */ /* 0x0022a20000004800 */
[----:B------:R-:W-:Y:S01]  /*e940*/  BSSY B0, `(.L_x_8667) ;  /* 0x0000004000007945 */ /* 0x000fe20003800000 */
[----:B------:R-:W-:Y:S01]  /*e950*/  LEA.HI.SX32 R222, R222, R107, 0x1b ;  /* 0x0000006bdede7211 */ /* 0x000fe200078fdaff */
[----:B------:R-:W-:Y:S05]  /*e960*/  @!P1 BRA `(.L_x_8668) ;  /* 0x0000001000009947 */ /* 0x000fea0003800000 */
[----:B--2---:R2:W-:Y:S02]  /*e970*/  RED.E.ADD.F32.FTZ.RN.STRONG.GPU [R64.64+-0xf00], R67 ;  /* 0xfff100434000798e */ /* 0x0045e4000c10e7a0 */
.L_x_8668:
[----:B------:R-:W-:Y:S05]  /*e980*/  BSYNC B0 ;  /* 0x0000000000007941 */ /* 0x000fea0003800000 */
.L_x_8667:
[----:B--2---:R2:W3:Y:S01]  /*e990*/  LDS R67, [R222.X4+0x9c0] ;  /* 0x0009c000de437984 */ /* 0x0044e20000004800 */
[----:B------:R-:W-:Y:S01]  /*e9a0*/  BSSY B0, `(.L_x_8669) ;  /* 0x0000005000007945 */ /* 0x000fe20003800000 */
[----:B0-----:R-:W-:-:S02]  /*e9b0*/  IADD3 R66, R107, 0x80, RZ ;  /* 0x000000806b427810 */ /* 0x001fc40007ffe0ff */
[----:B-1----:R-:W-:Y:S01]  /*e9c0*/  IADD3 R218, R107, 0xa0, RZ ;  /* 0x000000a06bda7810 */ /* 0x002fe20007ffe0ff */
[----:B------:R-:W-:Y:S05]  /*e9d0*/  @!P2 BRA `(.L_x_8670) ;  /* 0x000000100000a947 */ /* 0x000fea0003800000 */
[----:B---3--:R0:W-:Y:S02]  /*e9e0*/  RED.E.ADD.F32.FTZ.RN.STRONG.GPU [R64.64+-0xe80], R67 ;  /* 0xfff180434000798e */ /* 0x0081e4000c10e7a0 */
.L_x_8670:
[----:B------:R-:W-:Y:S05]  /*e9f0*/  BSYNC B0 ;  /* 0x0000000000007941 */ /* 0x000fea0003800000 */
.L_x_8669:
        /* <DEDUP_REMOVED lines=14> */
.L_x_8672:
[----:B0-----:R-:W-:Y:S05]  /*eae0*/  BSYNC B0 ;  /* 0x0000000000007941 */ /* 0x001fea0003800000 */
.L_x_8671:
[----:B-1----:R0:W1:Y:S01]  /*eaf0*/  LDS R67, [R218.X4+0xac0] ;  /* 0x000ac000da437984 */ /* 0x0020620000004800 */
[----:B------:R-:W-:Y:S01]  /*eb00*/  BSSY B0, `(.L_x_8673) ;  /* 0x0000005000007945 */ /* 0x000fe20003800000 */
[----:B------:R-:W-:Y:S02]  /*eb10*/  IADD3 R66, R107, 0xe0, RZ ;  /* 0x000000e06b427810 */ /* 0x000fe40007ffe0ff */
[----:B------:R-:W-:Y:S01]  /*eb20*/  LEA.HI.SX32 R222, R222, R107, 0x1b ;  /* 0x0000006bdede7211 */ /* 0x000fe200078fdaff */
[----:B------:R-:W-:Y:S05]  /*eb30*/  @!P0 BRA `(.L_x_8674) ;  /* 0x0000001000008947 */ /* 0x000fea0003800000 */
[----:B-1----:R1:W-:Y:S02]  /*eb40*/  RED.E.ADD.F32.FTZ.RN.STRONG.GPU [R64.64+-0xd80], R67 ;  /* 0xfff280434000798e */ /* 0x0023e4000c10e7a0 */
.L_x_8674:
[----:B------:R-:W-:Y:S05]  /*eb50*/  BSYNC B0 ;  /* 0x0000000000007941 */ /* 0x000fea0003800000 */
.L_x_8673:
[----:B-1----:R1:W2:Y:S01]  /*eb60*/  LDS R67, [R222.X4+0xb40] ;  /* 0x000b4000de437984 */ /* 0x0022a20000004800 */
[----:B------:R-:W-:Y:S01]  /*eb70*/  BSSY B0, `(.L_x_8675) ;  /* 0x0000005000007945 */ /* 0x000fe20003800000 */
[----:B0-----:R-:W-:-:S02]  /*eb80*/  IADD3 R218, R107, 0x100, RZ ;  /* 0x000001006bda7810 */ /* 0x001fc40007ffe0ff */
[----:B------:R-:W-:Y:S01]  /*eb90*/  LEA.HI.SX32 R66, R66, R107, 0x1b ;  /* 0x0000006b42427211 */ /* 0x000fe200078fdaff */
[----:B------:R-:W-:Y:S05]  /*eba0*/  @!P1 BRA `(.L_x_8676) ;  /* 0x0000001000009947 */ /* 0x000fea0003800000 */
[----:B--2---:R0:W-:Y:S02]  /*ebb0*/  RED.E.ADD.F32.FTZ.RN.STRONG.GPU [R64.64+-0xd00], R67 ;  /* 0xfff300434000798e */ /* 0x0041e4000c10e7a0 */
.L_x_8676:
[----:B------:R-:W-:Y:S05]  /*ebc0*/  BSYNC B0 ;  /* 0x0000000000007941 */ /* 0x000fea0003800000 */
.L_x_8675:
[----:B0-2---:R0:W2:Y:S01]  /*ebd0*/  LDS R67, [R66.X4+0xbc0] ;  /* 0x000bc00042437984 */ /* 0x0050a20000004800 */
[----:B------:R-:W-:Y:S01]  /*ebe0*/  BSSY B0, `(.L_x_8677) ;  /* 0x0000005000007945 */ /* 0x000fe20003800000 */
[----:B-1----:R-:W-:Y:S02]  /*ebf0*/  IADD3 R222, R107, 0x120, RZ ;  /* 0x000001206bde7810 */ /* 0x002fe40007ffe0ff */
[----:B------:R-:W-:Y:S01]  /*ec00*/  LEA.HI.SX32 R218, R218, R107, 0x1b ;  /* 0x0000006bdada7211 */ /* 0x000fe200078fdaff */
[----:B------:R-:W-:Y:S05]  /*ec10*/  @!P2 BRA `(.L_x_8678) ;  /* 0x000000100000a947 */ /* 0x000fea0003800000 */
[----:B--2---:R1:W-:Y:S02]  /*ec20*/  RED.E.ADD.F32.FTZ.RN.STRONG.GPU [R64.64+-0xc80], R67 ;  /* 0xfff380434000798e */ /* 0x0043e4000c10e7a0 */
.L_x_8678:
[----:B------:R-:W-:Y:S05]  /*ec30*/  BSYNC B0 ;  /* 0x0000000000007941 */ /* 0x000fea0003800000 */
.L_x_8677:
[----:B-12---:R1:W2:Y:S01]  /*ec40*/  LDS R67, [R218.X4+0xc40] ;  /* 0x000c4000da437984 */ /* 0x0062a20000004800 */
[----:B------:R-:W-:Y:S01]  /*ec50*/  BSSY B0, `(.L_x_8679) ;  /* 0x0000005000007945 */ /* 0x000fe20003800000 */
[----:B0-----:R-:W-:Y:S02]  /*ec60*/  IADD3 R66, R107, 0x140, RZ ;  /* 0x000001406b427810 */ /* 0x001fe40007ffe0ff */
[----:B------:R-:W-:Y:S01]  /*ec70*/  LEA.HI.SX32 R222, R222, R107, 0x1b ;  /* 0x0000006bdede7211 */ /* 0x000fe200078fdaff */
[----:B------:R-:W-:Y:S05]  /*ec80*/  @!P3 BRA `(.L_x_8680) ;  /* 0x000000100000b947 */ /* 0x000fea0003800000 */
[----:B--2---:R0:W-:Y:S02]  /*ec90*/  RED.E.ADD.F32.FTZ.RN.STRONG.GPU [R64.64+-0xc00], R67 ;  /* 0xfff400434000798e */ /* 0x0041e4000c10e7a0 */
.L_x_8680:
[----:B------:R-:W-:Y:S05]  /*eca0*/  BSYNC B0 ;  /* 0x0000000000007941 */ /* 0x000fea0003800000 */
.L_x_8679:
[----:B0-2---:R0:W2:Y:S01]  /*ecb0*/  LDS R67, [R222.X4+0xcc0] ;  /* 0x000cc000de437984 */ /* 0x0050a20000004800 */
[----:B------:R-:W-:Y:S01]  /*ecc0*/  BSSY B0, `(.L_x_8681) ;  /* 0x0000004000007945 */ /* 0x000fe20003800000 */
[----:B------:R-:W-:Y:S01]  /*ecd0*/  LEA.HI.SX32 R66, R66, R107, 0x1b ;  /* 0x0000006b42427211 */ /* 0x000fe200078fdaff */
[----:B------:R-:W-:Y:S05]  /*ece0*/  @!P4 BRA `(.L_x_8682) ;  /* 0x000000100000c947 */ /* 0x000fea0003800000 */
[----:B--2---:R2:W-:Y:S02]  /*ecf0*/  RED.E.ADD.F32.FTZ.RN.STRONG.GPU [R64.64+-0xb80], R67 ;  /* 0xfff480434000798e */ /* 0x0045e4000c10e7a0 */
.L_x_8682:
[----:B------:R-:W-:Y:S05]  /*ed00*/  BSYNC B0 ;  /* 0x0000000000007941 */ /* 0x000fea0003800000 */
.L_x_8681:
[----:B--2---:R2:W3:Y:S01]  /*ed10*/  LDS R67, [R66.X4+0xd40] ;  /* 0x000d400042437984 */ /* 0x0044e20000004800 */
[----:B------:R-:W-:Y:S01]  /*ed20*/  BSSY B0, `(.L_x_8683) ;  /* 0x0000005000007945 */ /* 0x000fe20003800000 */
[----:B-1----:R-:W-:-:S02]  /*ed30*/  IADD3 R218, R107, 0x160, RZ ;  /* 0x000001606bda7810 */ /* 0x002fc40007ffe0ff */
[----:B0-----:R-:W-:Y:S01]  /*ed40*/  IADD3 R222, R107, 0x180, RZ ;  /* 0x000001806bde7810 */ /* 0x001fe20007ffe0ff */
[----:B------:R-:W-:Y:S05]  /*ed50*/  @!P5 BRA `(.L_x_8684) ;  /* 0x000000100000d947 */ /* 0x000fea0003800000 */
[----:B---3--:R0:W-:Y:S02]  /*ed60*/  RED.E.ADD.F32.FTZ.RN.STRONG.GPU [R64.64+-0xb00], R67 ;  /* 0xfff500434000798e */ /* 0x0081e4000c10e7a0 */
.L_x_8684:
[----:B------:R-:W-:Y:S05]  /*ed70*/  BSYNC B0 ;  /* 0x0000000000007941 */ /* 0x000fea0003800000 */
.L_x_8683:
        /* <DEDUP_REMOVED lines=14> */
.L_x_8686:
[----:B0-----:R-:W-:Y:S05]  /*ee60*/  BSYNC B0 ;  /* 0x0000000000007941 */ /* 0x001fea0003800000 */
.L_x_8685:
[----:B-1----:R0:W1:Y:S01]  /*ee70*/  LDS R67, [R222.X4+0xe40] ;  /* 0x000e4000de437984 */ /* 0x0020620000004800 */
[----:B------:R-:W-:Y:S01]  /*ee80*/  BSSY B0, `(.L_x_8687) ;  /* 0x0000005000007945 */ /* 0x000fe20003800000 */
[----:B------:R-:W-:Y:S02]  /*ee90*/  IADD3 R218, R107, 0x1c0, RZ ;  /* 0x000001c06bda7810 */ /* 0x000fe40007ffe0ff */
[----:B------:R-:W-:Y:S01]  /*eea0*/  LEA.HI.SX32 R66, R66, R107, 0x1b ;  /* 0x0000006b42427211 */ /* 0x000fe200078fdaff */
[----:B------:R-:W-:Y:S05]  /*eeb0*/  @!P0 BRA `(.L_x_8688) ;  /* 0x0000001000008947 */ /* 0x000fea0003800000 */
[----:B-1----:R1:W-:Y:S02]  /*eec0*/  RED.E.ADD.F32.FTZ.RN.STRONG.GPU [R64.64+-0xa00], R67 ;  /* 0xfff600434000798e */ /* 0x0023e4000c10e7a0 */
.L_x_8688:
[----:B------:R-:W-:Y:S05]  /*eed0*/  BSYNC B0 ;  /* 0x0000000000007941 */ /* 0x000fea0003800000 */
.L_x_8687:
[----:B-1----:R1:W2:Y:S01]  /*eee0*/  LDS R67, [R66.X4+0xec0] ;  /* 0x000ec00042437984 */ /* 0x0022a20000004800 */
[----:B------:R-:W-:Y:S01]  /*eef0*/  BSSY B0, `(.L_x_8689) ;  /* 0x0000005000007945 */ /* 0x000fe20003800000 */
[----:B0-----:R-:W-:-:S02]  /*ef00*/  IADD3 R222, R107, 0x1e0, RZ ;  /* 0x000001e06bde7810 */ /* 0x001fc40007ffe0ff */
[----:B------:R-:W-:Y:S01]  /*ef10*/  LEA.HI.SX32 R218, R218, R107, 0x1b ;  /* 0x0000006bdada7211 */ /* 0x000fe200078fdaff */
[----:B------:R-:W-:Y:S05]  /*ef20*/  @!P1 BRA `(.L_x_8690) ;  /* 0x0000001000009947 */ /* 0x000fea0003800000 */
[----:B--2---:R0:W-:Y:S02]  /*ef30*/  RED.E.ADD.F32.FTZ.RN.STRONG.GPU [R64.64+-0x980], R67 ;  /* 0xfff680434000798e */ /* 0x0041e4000c10e7a0 */
.L_x_8690:
[----:B------:R-:W-:Y:S05]  /*ef40*/  BSYNC B0 ;  /* 0x0000000000007941 */ /* 0x000fea0003800000 */
.L_x_8689:
[----:B0-2---:R0:W2:Y:S01]  /*ef50*/  LDS R67, [R218.X4+0xf40] ;  /* 0x000f4000da437984 */ /* 0x0050a20000004800 */
[----:B------:R-:W-:Y:S01]  /*ef60*/  BSSY B0, `(.L_x_8691) ;  /* 0x0000004000007945 */ /* 0x000fe20003800000 */
[----:B------:R-:W-:Y:S01]  /*ef70*/  LEA.HI.SX32 R222, R222, R107, 0x1b ;  /* 0x0000006bdede7211 */ /* 0x000fe200078fdaff */
[----:B------:R-:W-:Y:S05]  /*ef80*/  @!P2 BRA `(.L_x_8692) ;  /* 0x000000100000a947 */ /* 0x000fea0003800000 */
[----:B--2---:R2:W-:Y:S02]  /*ef90*/  RED.E.ADD.F32.FTZ.RN.STRONG.GPU [R64.64+-0x900], R67 ;  /* 0xfff700434000798e */ /* 0x0045e4000c10e7a0 */
.L_x_8692:
[----:B------:R-:W-:Y:S05]  /*efa0*/  BSYNC B0 ;  /* 0x0000000000007941 */ /* 0x000fea0003800000 */
.L_x_8691:
[----:B--2---:R2:W3:Y:S01]  /*efb0*/  LDS R67, [R222.X4+0xfc0] ;  /* 0x000fc000de437984 */ /* 0x0044e20000004800 */
[C---:B-1----:R-:W-:Y:S01]  /*efc0*/  IADD3 R66, R107.reuse, 0x200, RZ ;  /* 0x000002006b427810 */ /* 0x042fe20007ffe0ff */
[----:B------:R-:W-:Y:S01]  /*efd0*/  BSSY B0, `(.L_x_8693) ;  /* 0x0000005000007945 */ /* 0x000fe20003800000 */
[----:B0-----:R-:W-:Y:S02]  /*efe0*/  IADD3 R218, R107, 0x220, RZ ;  /* 0x000002206bda7810 */ /* 0x001fe40007ffe0ff */
[----:B------:R-:W-:Y:S01]  /*eff0*/  LEA.HI.SX32 R66, R66, R107, 0x1b ;  /* 0x0000006b42427211 */ /* 0x000fe200078fdaff */
[----:B------:R-:W-:Y:S05]  /*f000*/  @!P3 BRA `(.L_x_8694) ;  /* 0x000000100000b947 */ /* 0x000fea0003800000 */
[----:B---3--:R0:W-:Y:S02]  /*f010*/  RED.E.ADD.F32.FTZ.RN.STRONG.GPU [R64.64+-0x880], R67 ;  /* 0xfff780434000798e */ /* 0x0081e4000c10e7a0 */
.L_x_8694:
[----:B------:R-:W-:Y:S05]  /*f020*/  BSYNC B0 ;  /* 0x0000000000007941 */ /* 0x000fea0003800000 */
.L_x_8693:
[----:B0--3--:R0:W1:Y:S01]  /*f030*/  LDS R67, [R66.X4+0x1040] ;  /* 0x0010400042437984 */ /* 0x0090620000004800 */
[----:B------:R-:W-:Y:S01]  /*f040*/  BSSY B0, `(.L_x_8695) ;  /* 0x0000004000007945 */ /* 0x000fe20003800000 */
[----:B------:R-:W-:Y:S01]  /*f050*/  LEA.HI.SX32 R218, R218, R107, 0x1b ;  /* 0x0000006bdada7211 */ /* 0x000fe200078fdaff */
[----:B------:R-:W-:Y:S05]  /*f060*/  @!P4 BRA `(.L_x_8696) ;  /* 0x000000100000c947 */ /* 0x000fea0003800000 */
[----:B-1----:R1:W-:Y:S02]  /*f070*/  RED.E.ADD.F32.FTZ.RN.STRONG.GPU [R64.64+-0x800], R67 ;  /* 0xfff800434000798e */ /* 0x0023e4000c10e7a0 */
.L_x_8696:
[----:B------:R-:W-:Y:S05]  /*f080*/  BSYNC B0 ;  /* 0x0000000000007941 */ /* 0x000fea0003800000 */
.L_x_8695:
[----:B-1----:R1:W3:Y:S01]  /*f090*/  LDS R67, [R218.X4+0x10c0] ;  /* 0x0010c000da437984 */ /* 0x0022e20000004800 */
[----:B------:R-:W-:Y:S01]  /*f0a0*/  BSSY B0, `(.L_x_8697) ;  /* 0x0000005000007945 */ /* 0x000fe20003800000 */
[----:B0-----:R-:W-:-:S02]  /*f0b0*/  IADD3 R66, R107, 0x240, RZ ;  /* 0x000002406b427810 */ /* 0x001fc40007ffe0ff */
[----:B--2---:R-:W-:Y:S01]  /*f0c0*/  IADD3 R222, R107, 0x260, RZ ;  /* 0x000002606bde7810 */ /* 0x004fe20007ffe0ff */
[----:B------:R-:W-:Y:S05]  /*f0d0*/  @!P5 BRA `(.L_x_8698) ;  /* 0x000000100000d947 */ /* 0x000fea0003800000 */
[----:B---3--:R0:W-:Y:S02]  /*f0e0*/  RED.E.ADD.F32.FTZ.RN.STRONG.GPU [R64.64+-0x780], R67 ;  /* 0xfff880434000798e */ /* 0x0081e4000c10e7a0 */
.L_x_8698:
[----:B------:R-:W-:Y:S05]  /*f0f0*/  BSYNC B0 ;  /* 0x0000000000007941 */ /* 0x000fea0003800000 */
.L_x_8697:
        /* <DEDUP_REMOVED lines=14> */
.L_x_8700:
[----:B0-----:R-:W-:Y:S05]  /*f1e0*/  BSYNC B0 ;  /* 0x0000000000007941 */ /* 0x001fea0003800000 */
.L_x_8699:
[----:B-1----:R0:W1:Y:S01]  /*f1f0*/  LDS R67, [R222.X4+0x11c0] ;  /* 0x0011c000de437984 */ /* 0x0020620000004800 */
[----:B------:R-:W-:Y:S01]  /*f200*/  BSSY B0, `(.L_x_8701) ;  /* 0x0000005000007945 */ /* 0x000fe20003800000 */
[----:B------:R-:W-:Y:S02]  /*f210*/  IADD3 R66, R107, 0x2a0, RZ ;  /* 0x000002a06b427810 */ /* 0x000fe40007ffe0ff */
[----:B------:R-:W-:Y:S01]  /*f220*/  LEA.HI.SX32 R218, R218, R107, 0x1b ;  /* 0x0000006bdada7211 */ /* 0x000fe200078fdaff */
[----:B------:R-:W-:Y:S05]  /*f230*/  @!P0 BRA `(.L_x_8702) ;  /* 0x0000001000008947 */ /* 0x000fea0003800000 */
[----:B-1----:R1:W-:Y:S02]  /*f240*/  RED.E.ADD.F32.FTZ.RN.STRONG.GPU [R64.64+-0x680], R67 ;  /* 0xfff980434000798e */ /* 0x0023e4000c10e7a0 */
.L_x_8702:
[----:B------:R-:W-:Y:S05]  /*f250*/  BSYNC B0 ;  /* 0x0000000000007941 */ /* 0x000fea0003800000 */
.L_x_8701:
[----:B-1----:R1:W2:Y:S01]  /*f260*/  LDS R67, [R218.X4+0x1240] ;  /* 0x00124000da437984 */ /* 0x0022a20000004800 */
[----:B------:R-:W-:Y:S01]  /*f270*/  BSSY B0, `(.L_x_8703) ;  /* 0x0000005000007945 */ /* 0x000fe20003800000 */
[----:B0-----:R-:W-:-:S02]  /*f280*/  IADD3 R222, R107, 0x2c0, RZ ;  /* 0x000002c06bde7810 */ /* 0x001fc40007ffe0ff */
[----:B------:R-:W-:Y:S01]  /*f290*/  LEA.HI.SX32 R66, R66, R107, 0x1b ;  /* 0x0000006b42427211 */ /* 0x000fe200078fdaff */
[----:B------:R-:W-:Y:S05]  /*f2a0*/  @!P1 BRA `(.L_x_8704) ;  /* 0x0000001000009947 */ /* 0x000fea0003800000 */
[----:B--2---:R0:W-:Y:S02]  /*f2b0*/  RED.E.ADD.F32.FTZ.RN.STRONG.GPU [R64.64+-0x600], R67 ;  /* 0xfffa00434000798e */ /* 0x0041e4000c10e7a0 */
.L_x_8704:
[----:B------:R-:W-:Y:S05]  /*f2c0*/  BSYNC B0 ;  /* 0x0000000000007941 */ /* 0x000fea0003800000 */
.L_x_8703:
[----:B0-2---:R0:W2:Y:S01]  /*f2d0*/  LDS R67, [R66.X4+0x12c0] ;  /* 0x0012c00042437984 */ /* 0x0050a20000004800 */
[----:B------:R-:W-:Y:S01]  /*f2e0*/  BSSY B0, `(.L_x_8705) ;  /* 0x0000005000007945 */ /* 0x000fe20003800000 */
[----:B-1----:R-:W-:Y:S02]  /*f2f0*/  IADD3 R218, R107, 0x2e0, RZ ;  /* 0x000002e06bda7810 */ /* 0x002fe40007ffe0ff */
[----:B------:R-:W-:Y:S01]  /*f300*/  LEA.HI.SX32 R222, R222, R107, 0x1b ;  /* 0x0000006bdede7211 */ /* 0x000fe200078fdaff */
[----:B------:R-:W-:Y:S05]  /*f310*/  @!P2 BRA `(.L_x_8706) ;  /* 0x000000100000a947 */ /* 0x000fea0003800000 */
[----:B--2---:R1:W-:Y:S02]  /*f320*/  RED.E.ADD.F32.FTZ.RN.STRONG.GPU [R64.64+-0x580], R67 ;  /* 0xfffa80434000798e */ /* 0x0043e4000c10e7a0 */
.L_x_8706:
[----:B------:R-:W-:Y:S05]  /*f330*/  BSYNC B0 ;  /* 0x0000000000007941 */ /* 0x000fea0003800000 */
.L_x_8705:
[----:B-12---:R1:W2:Y:S01]  /*f340*/  LDS R67, [R222.X4+0x1340] ;  /* 0x00134000de437984 */ /* 0x0062a20000004800 */
[----:B------:R-:W-:Y:S01]  /*f350*/  BSSY B0, `(.L_x_8707) ;  /* 0x0000005000007945 */ /* 0x000fe20003800000 */
[----:B0-----:R-:W-:Y:S02]  /*f360*/  IADD3 R66, R107, 0x300, RZ ;  /* 0x000003006b427810 */ /* 0x001fe40007ffe0ff */
[----:B------:R-:W-:Y:S01]  /*f370*/  LEA.HI.SX32 R218, R218, R107, 0x1b ;  /* 0x0000006bdada7211 */ /* 0x000fe200078fdaff */
[----:B------:R-:W-:Y:S05]  /*f380*/  @!P3 BRA `(.L_x_8708) ;  /* 0x000000100000b947 */ /* 0x000fea0003800000 */
[----:B--2---:R0:W-:Y:S02]  /*f390*/  RED.E.ADD.F32.FTZ.RN.STRONG.GPU [R64.64+-0x500], R67 ;  /* 0xfffb00434000798e */ /* 0x0041e4000c10e7a0 */
.L_x_8708:
[----:B------:R-:W-:Y:S05]  /*f3a0*/  BSYNC B0 ;  /* 0x0000000000007941 */ /* 0x000fea0003800000 */
.L_x_8707:
[----:B0-2---:R0:W2:Y:S01]  /*f3b0*/  LDS R67, [R218.X4+0x13c0] ;  /* 0x0013c000da437984 */ /* 0x0050a20000004800 */
[----:B------:R-:W-:Y:S01]  /*f3c0*/  BSSY B0, `(.L_x_8709) ;  /* 0x0000004000007945 */ /* 0x000fe20003800000 */
[----:B------:R-:W-:Y:S01]  /*f3d0*/  LEA.HI.SX32 R66, R66, R107, 0x1b ;  /* 0x0000006b42427211 */ /* 0x000fe200078fdaff */
[----:B------:R-:W-:Y:S05]  /*f3e0*/  @!P4 BRA `(.L_x_8710) ;  /* 0x000000100000c947 */ /* 0x000fea0003800000 */
[----:B--2---:R2:W-:Y:S02]  /*f3f0*/  RED.E.ADD.F32.FTZ.RN.STRONG.GPU [R64.64+-0x480], R67 ;  /* 0xfffb80434000798e */ /* 0x0045e4000c10e7a0 */
.L_x_8710:
[----:B------:R-:W-:Y:S05]  /*f400*/  BSYNC B0 ;  /* 0x0000000000007941 */ /* 0x000fea0003800000 */
.L_x_8709:
[----:B--2---:R2:W3:Y:S01]  /*f410*/  LDS R67, [R66.X4+0x1440] ;  /* 0x0014400042437984 */ /* 0x0044e20000004800 */
[----:B------:R-:W-:Y:S01]  /*f420*/  BSSY B0, `(.L_x_8711) ;  /* 0x0000005000007945 */ /* 0x000fe20003800000 */
[----:B0-----:R-:W-:-:S02]  /*f430*/  IADD3 R218, R107, 0x320, RZ ;  /* 0x000003206bda7810 */ /* 0x001fc40007ffe0ff */
[----:B-1----:R-:W-:Y:S01]  /*f440*/  IADD3 R222, R107, 0x340, RZ ;  /* 0x000003406bde7810 */ /* 0x002fe20007ffe0ff */
[----:B------:R-:W-:Y:S05]  /*f450*/  @!P5 BRA `(.L_x_8712) ;  /* 0x000000100000d947 */ /* 0x000fea0003800000 */
[----:B---3--:R0:W-:Y:S02]  /*f460*/  RED.E.ADD.F32.FTZ.RN.STRONG.GPU [R64.64+-0x400], R67 ;  /* 0xfffc00434000798e */ /* 0x0081e4000c10e7a0 */
.L_x_8712:
[----:B------:R-:W-:Y:S05]  /*f470*/  BSYNC B0 ;  /* 0x0000000000007941 */ /* 0x000fea0003800000 */
.L_x_8711:
        /* <DEDUP_REMOVED lines=14> */
.L_x_8714:
[----:B0-----:R-:W-:Y:S05]  /*f560*/  BSYNC B0 ;  /* 0x0000000000007941 */ /* 0x001fea0003800000 */
.L_x_8713:
[----:B-1----:R0:W1:Y:S01]  /*f570*/  LDS R67, [R222.X4+0x1540] ;  /* 0x00154000de437984 */ /* 0x0020620000004800 */
[----:B------:R-:W-:Y:S01]  /*f580*/  BSSY B0, `(.L_x_8715) ;  /* 0x0000005000007945 */ /* 0x000fe20003800000 */
[----:B------:R-:W-:Y:S02]  /*f590*/  IADD3 R218, R107, 0x380, RZ ;  /* 0x000003806bda7810 */ /* 0x000fe40007ffe0ff */
[----:B------:R-:W-:Y:S01]  /*f5a0*/  LEA.HI.SX32 R66, R66, R107, 0x1b ;  /* 0x0000006b42427211 */ /* 0x000fe200078fdaff */
[----:B------:R-:W-:Y:S05]  /*f5b0*/  @!P0 BRA `(.L_x_8716) ;  /* 0x0000001000008947 */ /* 0x000fea0003800000 */
[----:B-1----:R1:W-:Y:S02]  /*f5c0*/  RED.E.ADD.F32.FTZ.RN.STRONG.GPU [R64.64+-0x300], R67 ;  /* 0xfffd00434000798e */ /* 0x0023e4000c10e7a0 */
.L_x_8716:
[----:B------:R-:W-:Y:S05]  /*f5d0*/  BSYNC B0 ;  /* 0x0000000000007941 */ /* 0x000fea0003800000 */
.L_x_8715:
[----:B-1----:R1:W2:Y:S01]  /*f5e0*/  LDS R67, [R66.X4+0x15c0] ;  /* 0x0015c00042437984 */ /* 0x0022a20000004800 */
[----:B------:R-:W-:Y:S01]  /*f5f0*/  BSSY B0, `(.L_x_8717) ;  /* 0x0000005000007945 */ /* 0x000fe20003800000 */
[----:B0-----:R-:W-:-:S02]  /*f600*/  IADD3 R222, R107, 0x3a0, RZ ;  /* 0x000003a06bde7810 */ /* 0x001fc40007ffe0ff */
[----:B------:R-:W-:Y:S01]  /*f610*/  LEA.HI.SX32 R218, R218, R107, 0x1b ;  /* 0x0000006bdada7211 */ /* 0x000fe200078fdaff */
[----:B------:R-:W-:Y:S05]  /*f620*/  @!P1 BRA `(.L_x_8718) ;  /* 0x0000001000009947 */ /* 0x000fea0003800000 */
[----:B--2---:R0:W-:Y:S02]  /*f630*/  RED.E.ADD.F32.FTZ.RN.STRONG.GPU [R64.64+-0x280], R67 ;  /* 0xfffd80434000798e */ /* 0x0041e4000c10e7a0 */
.L_x_8718:
[----:B------:R-:W-:Y:S05]  /*f640*/  BSYNC B0 ;  /* 0x0000000000007941 */ /* 0x000fea0003800000 */
.L_x_8717:
[----:B0-2---:R0:W2:Y:S01]  /*f650*/  LDS R67, [R218.X4+0x1640] ;  /* 0x00164000da437984 */ /* 0x0050a20000004800 */
[----:B------:R-:W-:Y:S01]  /*f660*/  BSSY B0, `(.L_x_8719) ;  /* 0x0000005000007945 */ /* 0x000fe20003800000 */
[----:B-1----:R-:W-:Y:S02]  /*f670*/  IADD3 R66, R107, 0x3c0, RZ ;  /* 0x000003c06b427810 */ /* 0x002fe40007ffe0ff */
[----:B------:R-:W-:Y:S01]  /*f680*/  LEA.HI.SX32 R222, R222, R107, 0x1b ;  /* 0x0000006bdede7211 */ /* 0x000fe200078fdaff */
[----:B------:R-:W-:Y:S05]  /*f690*/  @!P2 BRA `(.L_x_8720) ;  /* 0x000000100000a947 */ /* 0x000fea0003800000 */
[----:B--2---:R1:W-:Y:S02]  /*f6a0*/  RED.E.ADD.F32.FTZ.RN.STRONG.GPU [R64.64+-0x200], R67 ;  /* 0xfffe00434000798e */ /* 0x0043e4000c10e7a0 */
.L_x_8720:
[----:B------:R-:W-:Y:S05]  /*f6b0*/  BSYNC B0 ;  /* 0x0000000000007941 */ /* 0x000fea0003800000 */
.L_x_8719:
[----:B-12---:R1:W2:Y:S01]  /*f6c0*/  LDS R67, [R222.X4+0x16c0] ;  /* 0x0016c000de437984 */ /* 0x0062a20000004800 */
[----:B------:R-:W-:Y:S01]  /*f6d0*/  BSSY B0, `(.L_x_8721) ;  /* 0x0000005000007945 */ /* 0x000fe20003800000 */
[----:B0-----:R-:W-:Y:S02]  /*f6e0*/  IADD3 R218, R107, 0x3e0, RZ ;  /* 0x000003e06bda7810 */ /* 0x001fe40007ffe0ff */
[----:B------:R-:W-:Y:S01]  /*f6f0*/  LEA.HI.SX32 R66, R66, R107, 0x1b ;  /* 0x0000006b42427211 */ /* 0x000fe200078fdaff */
[----:B------:R-:W-:Y:S05]  /*f700*/  @!P3 BRA `(.L_x_8722) ;  /* 0x000000100000b947 */ /* 0x000fea0003800000 */
[----:B--2---:R0:W-:Y:S02]  /*f710*/  RED.E.ADD.F32.FTZ.RN.STRONG.GPU [R64.64+-0x180], R67 ;  /* 0xfffe80434000798e */ /* 0x0041e4000c10e7a0 */
.L_x_8722:
[----:B------:R-:W-:Y:S05]  /*f720*/  BSYNC B0 ;  /* 0x0000000000007941 */ /* 0x000fea0003800000 */
.L_x_8721:
[----:B0-2---:R0:W2:Y:S01]  /*f730*/  LDS R67, [R66.X4+0x1740] ;  /* 0x0017400042437984 */ /* 0x0050a20000004800 */
[----:B------:R-:W-:Y:S01]  /*f740*/  BSSY B0, `(.L_x_8723) ;  /* 0x0000004000007945 */ /* 0x000fe20003800000 */
[----:B------:R-:W-:Y:S01]  /*f750*/  LEA.HI.SX32 R218, R218, R107, 0x1b ;  /* 0x0000006bdada7211 */ /* 0x000fe200078fdaff */
[----:B------:R-:W-:Y:S05]  /*f760*/  @!P4 BRA `(.L_x_8724) ;  /* 0x000000100000c947 */ /* 0x000fea0003800000 */
[----:B--2---:R2:W-:Y:S02]  /*f770*/  RED.E.ADD.F32.FTZ.RN.STRONG.GPU [R64.64+-0x100], R67 ;  /* 0xffff00434000798e */ /* 0x0045e4000c10e7a0 */
.L_x_8724:
[----:B------:R-:W-:Y:S05]  /*f780*/  BSYNC B0 ;  /* 0x0000000000007941 */ /* 0x000fea0003800000 */
.L_x_8723:
[----:B--2---:R2:W3:Y:S01]  /*f790*/  LDS R67, [R218.X4+0x17c0] ;  /* 0x0017c000da437984 */ /* 0x0044e20000004800 */
[----:B------:R-:W-:Y:S01]  /*f7a0*/  BSSY B0, `(.L_x_8725) ;  /* 0x0000003000007945 */ /* 0x000fe20003800000 */
[----:B------:R-:W-:Y:S05]  /*f7b0*/  @!P5 BRA `(.L_x_8726) ;  /* 0x000000100000d947 */ /* 0x000fea0003800000 */
[----:B---3--:R3:W-:Y:S02]  /*f7c0*/  RED.E.ADD.F32.FTZ.RN.STRONG.GPU [R64.64+-0x80], R67 ;  /* 0xffff80434000798e */ /* 0x0087e4000c10e7a0 */
.L_x_8726:
[----:B------:R-:W-:Y:S05]  /*f7d0*/  BSYNC B0 ;  /* 0x0000000000007941 */ /* 0x000fea0003800000 */
.L_x_8725:
        /* <DEDUP_REMOVED lines=25> */
[----:B------:R-:W-:-:S02]  /*f970*/  FMUL.FTZ R154, R127, R154 ;  /* 0x0000009a7f9a7220 */ /* 0x000fc40000410000 */
[----:B0-----:R-:W-:Y:S01]  /*f980*/  @!P0 FADD.FTZ R67, R67, R222 ;  /* 0x000000de43438221 */ /* 0x001fe20000010000 */
[----:B------:R-:W0:Y:S01]  /*f990*/  SHFL.DOWN PT, R141, R66, 0x2, 0x1f ;  /* 0x08401f00428d7f89 */ /* 0x000e2200000e0000 */
[----:B------:R-:W-:Y:S02]  /*f9a0*/  FADD.FTZ R23, R110, R23 ;  /* 0x000000176e177221 */ /* 0x000fe40000010000 */
[----:B-1----:R-:W-:Y:S01]  /*f9b0*/  @!P0 FADD.FTZ R64, R64, R181 ;  /* 0x000000b540408221 */ /* 0x002fe20000010000 */
[----:B------:R-:W1:Y:S01]  /*f9c0*/  SHFL.DOWN PT, R222, R67, 0x2, 0x1f ;  /* 0x08401f0043de7f89 */ /* 0x000e6200000e0000 */
[----:B------:R-:W-:Y:S01]  /*f9d0*/  ISETP.GT.AND P0, PT, R106, 0x1d, PT ;  /* 0x0000001d6a00780c */ /* 0x000fe20003f04270 */
[----:B------:R-:W-:Y:S02]  /*f9e0*/  FADD.FTZ R25, R112, R25 ;  /* 0x0000001970197221 */ /* 0x000fe40000010000 */
        /* <DEDUP_REMOVED lines=114> */
.L_x_8728:
[----:B0-----:R-:W-:Y:S05]  /*10110*/  BSYNC B0 ;  /* 0x0000000000007941 */ /* 0x001fea0003800000 */
.L_x_8727:
        /* <DEDUP_REMOVED lines=8> */
.L_x_8650:
[----:B------:R-:W-:Y:S01]  /*101a0*/  BAR.SYNC.DEFER_BLOCKING 0x0 ;  /* 0x0000000000007b1d */ /* 0x000fe20000010000 */
[C---:B------:R-:W-:Y:S02]  /*101b0*/  LOP3.LUT R47, R105.reuse, 0x20, RZ, 0xfc, !PT ;  /* 0x00000020692f7812 */ /* 0x040fe400078efcff */
[C---:B------:R-:W-:Y:S02]  /*101c0*/  LOP3.LUT R46, R105.reuse, 0x40, RZ, 0xfc, !PT ;  /* 0x00000040692e7812 */ /* 0x040fe400078efcff */
[C---:B------:R-:W-:Y:S01]  /*101d0*/  LOP3.LUT R45, R105.reuse, 0x60, RZ, 0xfc, !PT ;  /* 0x00000060692d7812 */ /* 0x040fe200078efcff */
[----:B------:R1:W5:Y:S01]  /*101e0*/  LDL.64 R108, [R1+0x20] ;  /* 0x00002000016c7983 */ /* 0x0003620000100a00 */
[----:B------:R-:W-:Y:S01]  /*101f0*/  ISETP.GE.AND P1, PT, R105, UR39, PT ;  /* 0x0000002769007c0c */ /* 0x000fe2000bf26270 */
[----:B------:R-:W-:Y:S01]  /*10200*/  ULDC.64 UR8, c[0x0][0x2d8] ;  /* 0x0000b60000087ab9 */ /* 0x000fe20000000a00 */
[----:B------:R-:W-:Y:S01]  /*10210*/  ISETP.GE.AND P2, PT, R47, UR39, PT ;  /* 0x000000272f007c0c */ /* 0x000fe2000bf46270 */
[----:B------:R-:W-:Y:S01]  /*10220*/  ULDC.64 UR36, c[0x0][0x2f8] ;  /* 0x0000be0000247ab9 */ /* 0x000fe20000000a00 */
[----:B------:R-:W-:-:S02]  /*10230*/  ISETP.GE.AND P3, PT, R46, UR39, PT ;  /* 0x000000272e007c0c */ /* 0x000fc4000bf66270 */
[----:B------:R-:W-:Y:S02]  /*10240*/  ISETP.GE.AND P4, PT, R45, UR39, PT ;  /* 0x000000272d007c0c */ /* 0x000fe4000bf86270 */
[----:B------:R-:W-:Y:S02]  /*10250*/  PRMT R49, RZ, 0x7610, R49 ;  /* 0x00007610ff317816 */ /* 0x000fe40000000031 */
[----:B------:R-:W-:Y:S02]  /*10260*/  PRMT R48, RZ, 0x7610, R48 ;  /* 0x00007610ff307816 */ /* 0x000fe40000000030 */
[C---:B------:R-:W-:Y:S02]  /*10270*/  LOP3.LUT R44, R105.reuse, 0x80, RZ, 0xfc, !PT ;  /* 0x00000080692c7812 */ /* 0x040fe400078efcff */
[----:B------:R-:W-:Y:S02]  /*10280*/  PRMT R51, RZ, 0x7610, R51 ;  /* 0x00007610ff337816 */ /* 0x000fe40000000033 */
[----:B------:R-:W-:Y:S01]  /*10290*/  LOP3.LUT R43, R105, 0xa0, RZ, 0xfc, !PT ;  /* 0x000000a0692b7812 */ /* 0x000fe200078efcff */
[----:B------:R-:W2:Y:S01]  /*102a0*/  @!P1 LDG.E.U16 R49, [R124.64] ;  /* 0x000000207c319981 */ /* 0x000ea2000c1e1500 */
[----:B------:R-:W-:-:S02]  /*102b0*/  PRMT R50, RZ, 0x7610, R50 ;  /* 0x00007610ff327816 */ /* 0x000fc40000000032 */
[C---:B------:R-:W-:Y:S01]  /*102c0*/  LOP3.LUT R10, R105.reuse, 0xc0, RZ, 0xfc, !PT ;  /* 0x000000c0690a7812 */ /* 0x040fe200078efcff */
[----:B------:R-:W3:Y:S01]  /*102d0*/  @!P2 LDG.E.U16 R48, [R124.64+0x40] ;  /* 0x000040207c30a981 */ /* 0x000ee2000c1e1500 */
[C---:B------:R-:W-:Y:S02]  /*102e0*/  LOP3.LUT R9, R105.reuse, 0xe0, RZ, 0xfc, !PT ;  /* 0x000000e069097812 */ /* 0x040fe400078efcff */
[C---:B------:R-:W-:Y:S01]  /*102f0*/  LOP3.LUT R8, R105.reuse, 0x100, RZ, 0xfc, !PT ;  /* 0x0000010069087812 */ /* 0x040fe200078efcff */
[----:B------:R-:W4:Y:S01]  /*10300*/  @!P3 LDG.E.U16 R51, [R124.64+0x80] ;  /* 0x000080207c33b981 */ /* 0x000f22000c1e1500 */
[----:B------:R-:W-:Y:S02]  /*10310*/  ISETP.GE.AND P5, PT, R44, UR39, PT ;  /* 0x000000272c007c0c */ /* 0x000fe4000bfa6270 */
[----:B------:R-:W-:Y:S01]  /*10320*/  LOP3.LUT R7, R105, 0x120, RZ, 0xfc, !PT ;  /* 0x0000012069077812 */ /* 0x000fe200078efcff */
[----:B------:R-:W4:Y:S01]  /*10330*/  @!P4 LDG.E.U16 R50, [R124.64+0xc0] ;  /* 0x0000c0207c32c981 */ /* 0x000f22000c1e1500 */
        /* <DEDUP_REMOVED lines=19> */
[C---:B------:R-:W-:Y:S02]  /*10470*/  LOP3.LUT R2, R105.reuse, 0x1c0, RZ, 0xfc, !PT ;  /* 0x000001c069027812 */ /* 0x040fe400078efcff */
[----:B------:R-:W-:Y:S01]  /*10480*/  ISETP.GE.AND P5, PT, R6, UR39, PT ;  /* 0x0000002706007c0c */ /* 0x000fe2000bfa6270 */
[----:B------:R-:W4:Y:S01]  /*10490*/  @!P3 LDG.E.U16 R57, [R124.64+0x200] ;  /* 0x000200207c39b981 */ /* 0x000f22000c1e1500 */
[----:B0-----:R-:W-:Y:S02]  /*104a0*/  LOP3.LUT R0, R105, 0x1e0, RZ, 0xfc, !PT ;  /* 0x000001e069007812 */ /* 0x001fe400078efcff */
        /* <DEDUP_REMOVED lines=18> */
[----:B------:R-:W-:-:S03]  /*105d0*/  F2FP.BF16.PACK_AB R41, R41, R42 ;  /* 0x0000002a2929723e */ /* 0x000fc600000010ff */
        /* <DEDUP_REMOVED lines=20> */
[----:B------:R-:W4:Y:S04]  /*10720*/  LDS.U16 R49, [R88+0x2] ;  /* 0x0000020058317984 */ /* 0x000f280000000400 */
[----:B------:R-:W-:Y:S01]  /*10730*/  LDS.U16 R42, [R88+0x1a] ;  /* 0x00001a00582a7984 */ /* 0x000fe20000000400 */
[----:B0-----:R-:W-:-:S05]  /*10740*/  PRMT R48, RZ, 0x5410, R48 ;  /* 0x00005410ff307816 */ /* 0x001fca0000000030 */
[----:B------:R-:W-:-:S05]  /*10750*/  FADD.FTZ R48, R48, UR5 ;  /* 0x0000000530307e21 */ /* 0x000fca0008010000 */
[----:B------:R-:W-:Y:S02]  /*10760*/  FSETP.GTU.FTZ.AND P2, PT, R48, 20, PT ;  /* 0x41a000003000780b */ /* 0x000fe40003f5c000 */
[----:B--2---:R-:W-:Y:S02]  /*10770*/  PRMT R50, RZ, 0x5410, R50 ;  /* 0x00005410ff327816 */ /* 0x004fe40000000032 */
[----:B---3--:R-:W-:-:S03]  /*10780*/  PRMT R51, RZ, 0x5410, R51 ;  /* 0x00005410ff337816 */ /* 0x008fc60000000033 */
[----:B------:R-:W-:Y:S02]  /*10790*/  FADD.FTZ R50, R50, UR5 ;  /* 0x0000000532327e21 */ /* 0x000fe40008010000 */
[----:B------:R-:W-:-:S04]  /*107a0*/  FADD.FTZ R51, R51, UR5 ;  /* 0x0000000533337e21 */ /* 0x000fc80008010000 */
[----:B------:R-:W-:Y:S01]  /*107b0*/  @!P2 FMUL.FTZ R52, R48, -1.4426950216293334961 ;  /* 0xbfb8aa3b3034a820 */ /* 0x000fe20000410000 */
[----:B----4-:R-:W-:Y:S01]  /*107c0*/  PRMT R49, RZ, 0x5410, R49 ;  /* 0x00005410ff317816 */ /* 0x010fe20000000031 */
[----:B------:R-:W-:Y:S01]  /*107d0*/  LDS.U16 R48, [R88+0x8] ;  /* 0x0000080058307984 */ /* 0x000fe20000000400 */
[----:B------:R-:W-:-:S03]  /*107e0*/  FSETP.GTU.FTZ.AND P4, PT, R50, 20, PT ;  /* 0x41a000003200780b */ /* 0x000fc60003f9c000 */
[----:B------:R-:W0:Y:S01]  /*107f0*/  @!P2 MUFU.EX2 R52, R52 ;  /* 0x000000340034a308 */ /* 0x000e220000000800 */
[----:B------:R-:W-:Y:S01]  /*10800*/  FSETP.GTU.FTZ.AND P1, PT, R51, 20, PT ;  /* 0x41a000003300780b */ /* 0x000fe20003f3c000 */
[----:B------:R-:W-:-:S05]  /*10810*/  FADD.FTZ R49, R49, UR5 ;  /* 0x0000000531317e21 */ /* 0x000fca0008010000 */
[----:B------:R-:W-:-:S03]  /*10820*/  FSETP.GTU.FTZ.AND P5, PT, R49, 20, PT ;  /* 0x41a000003100780b */ /* 0x000fc60003fbc000 */
[----:B------:R-:W-:Y:S02]  /*10830*/  @!P4 FMUL.FTZ R56, R50, -1.4426950216293334961 ;  /* 0xbfb8aa3b3238c820 */ /* 0x000fe40000410000 */
[----:B------:R-:W2:Y:S02]  /*10840*/  LDS.U16 R50, [R88+0xc] ;  /* 0x00000c0058327984 */ /* 0x000ea40000000400 */
[----:B------:R-:W-:Y:S02]  /*10850*/  @!P1 FMUL.FTZ R57, R51, -1.4426950216293334961 ;  /* 0xbfb8aa3b33399820 */ /* 0x000fe40000410000 */
[----:B0-----:R-:W-:Y:S01]  /*10860*/  @!P2 FADD.FTZ R54, R52, 1 ;  /* 0x3f8000003436a421 */ /* 0x001fe20000010000 */
[----:B------:R-:W0:Y:S04]  /*10870*/  LDS.U16 R51, [R88+0xe] ;  /* 0x00000e0058337984 */ /* 0x000e280000000400 */
[----:B------:R-:W3:Y:S01]  /*10880*/  LDS.U16 R52, [R88+0x10] ;  /* 0x0000100058347984 */ /* 0x000ee20000000400 */
[----:B------:R-:W-:Y:S01]  /*10890*/  @!P5 FMUL.FTZ R53, R49, -1.4426950216293334961 ;  /* 0xbfb8aa3b3135d820 */ /* 0x000fe20000410000 */
[----:B------:R-:W4:Y:S02]  /*108a0*/  @!P4 MUFU.EX2 R56, R56 ;  /* 0x000000380038c308 */ /* 0x000f240000000800 */
[----:B------:R-:W1:Y:S06]  /*108b0*/  LDS.U16 R49, [R88+0xa] ;  /* 0x00000a0058317984 */ /* 0x000e6c0000000400 */
[----:B------:R4:W2:Y:S02]  /*108c0*/  @!P5 MUFU.EX2 R55, R53 ;  /* 0x000000350037d308 */ /* 0x0008a40000000800 */
[----:B----4-:R-:W-:-:S06]  /*108d0*/  @!P4 FADD.FTZ R56, R56, 1 ;  /* 0x3f8000003838c421 */ /* 0x010fcc0000010000 */
[----:B------:R-:W4:Y:S01]  /*108e0*/  @!P2 MUFU.RCP R54, R54 ;  /* 0x000000360036a308 */ /* 0x000f220000001000 */
[----:B------:R-:W1:Y:S01]  /*108f0*/  LDS.U16 R53, [R88+0x12] ;  /* 0x0000120058357984 */ /* 0x000e620000000400 */
[----:B--2---:R-:W-:-:S06]  /*10900*/  @!P5 FADD.FTZ R55, R55, 1 ;  /* 0x3f8000003737d421 */ /* 0x004fcc0000010000 */
[----:B------:R-:W2:Y:S08]  /*10910*/  @!P4 MUFU.RCP R56, R56 ;  /* 0x000000380038c308 */ /* 0x000eb00000001000 */
[----:B------:R-:W2:Y:S01]  /*10920*/  @!P5 MUFU.RCP R55, R55 ;  /* 0x000000370037d308 */ /* 0x000ea20000001000 */
[----:B------:R-:W-:Y:S02]  /*10930*/  PRMT R50, RZ, 0x5410, R50 ;  /* 0x00005410ff327816 */ /* 0x000fe40000000032 */
[----:B0-----:R-:W-:-:S02]  /*10940*/  PRMT R51, RZ, 0x5410, R51 ;  /* 0x00005410ff337816 */ /* 0x001fc40000000033 */
[----:B---3--:R-:W-:Y:S01]  /*10950*/  PRMT R52, RZ, 0x5410, R52 ;  /* 0x00005410ff347816 */ /* 0x008fe20000000034 */
[----:B------:R-:W-:Y:S02]  /*10960*/  FADD.FTZ R50, R50, UR5 ;  /* 0x0000000532327e21 */ /* 0x000fe40008010000 */
[----:B------:R-:W-:Y:S02]  /*10970*/  FADD.FTZ R51, R51, UR5 ;  /* 0x0000000533337e21 */ /* 0x000fe40008010000 */
[----:B------:R-:W-:Y:S02]  /*10980*/  FADD.FTZ R52, R52, UR5 ;  /* 0x0000000534347e21 */ /* 0x000fe40008010000 */
[----:B----4-:R-:W-:Y:S01]  /*10990*/  @!P2 FMUL.FTZ R11, R11, R54 ;  /* 0x000000360b0ba220 */ /* 0x010fe20000410000 */
[----:B------:R-:W-:Y:S01]  /*109a0*/  FSETP.GTU.FTZ.AND P2, PT, R50, 20, PT ;  /* 0x41a000003200780b */ /* 0x000fe20003f5c000 */
[----:B--2---:R-:W-:Y:S01]  /*109b0*/  @!P4 FMUL.FTZ R13, R13, R56 ;  /* 0x000000380d0dc220 */ /* 0x004fe20000410000 */
[----:B------:R-:W-:Y:S01]  /*109c0*/  FSETP.GTU.FTZ.AND P4, PT, R52, 20, PT ;  /* 0x41a000003400780b */ /* 0x000fe20003f9c000 */
[----:B------:R-:W-:Y:S01]  /*109d0*/  @!P5 FMUL.FTZ R12, R12, R55 ;  /* 0x000000370c0cd220 */ /* 0x000fe20000410000 */
[----:B------:R-:W-:-:S02]  /*109e0*/  FSETP.GTU.FTZ.AND P5, PT, R51, 20, PT ;  /* 0x41a000003300780b */ /* 0x000fc40003fbc000 */
[----:B-1----:R-:W-:-:S05]  /*109f0*/  PRMT R49, RZ, 0x5410, R49 ;  /* 0x00005410ff317816 */ /* 0x002fca0000000031 */
[----:B------:R-:W-:Y:S02]  /*10a00*/  FADD.FTZ R49, R49, UR5 ;  /* 0x0000000531317e21 */ /* 0x000fe40008010000 */
[----:B------:R-:W-:Y:S02]  /*10a10*/  @!P2 FMUL.FTZ R50, R50, -1.4426950216293334961 ;  /* 0xbfb8aa3b3232a820 */ /* 0x000fe40000410000 */
[----:B------:R-:W-:Y:S02]  /*10a20*/  @!P4 FMUL.FTZ R52, R52, -1.4426950216293334961 ;  /* 0xbfb8aa3b3434c820 */ /* 0x000fe40000410000 */
[----:B------:R-:W-:Y:S01]  /*10a30*/  @!P5 FMUL.FTZ R51, R51, -1.4426950216293334961 ;  /* 0xbfb8aa3b3333d820 */ /* 0x000fe20000410000 */
[----:B------:R-:W-:Y:S01]  /*10a40*/  FSETP.GTU.FTZ.AND P3, PT, R49, 20, PT ;  /* 0x41a000003100780b */ /* 0x000fe20003f7c000 */
[----:B------:R-:W0:Y:S01]  /*10a50*/  @!P2 MUFU.EX2 R50, R50 ;  /* 0x000000320032a308 */ /* 0x000e220000000800 */
[----:B------:R-:W-:-:S07]  /*10a60*/  PRMT R48, RZ, 0x5410, R48 ;  /* 0x00005410ff307816 */ /* 0x000fce0000000030 */
[----:B------:R-:W1:Y:S08]  /*10a70*/  @!P5 MUFU.EX2 R51, R51 ;  /* 0x000000330033d308 */ /* 0x000e700000000800 */
[----:B------:R-:W2:Y:S01]  /*10a80*/  @!P4 MUFU.EX2 R52, R52 ;  /* 0x000000340034c308 */ /* 0x000ea20000000800 */
[----:B------:R-:W-:-:S07]  /*10a90*/  FADD.FTZ R48, R48, UR5 ;  /* 0x0000000530307e21 */ /* 0x000fce0008010000 */
[----:B------:R-:W3:Y:S01]  /*10aa0*/  @!P1 MUFU.EX2 R57, R57 ;  /* 0x0000003900399308 */ /* 0x000ee20000000800 */
[----:B------:R-:W-:Y:S01]  /*10ab0*/  FSETP.GTU.FTZ.AND P0, PT, R48, 20, PT ;  /* 0x41a000003000780b */ /* 0x000fe20003f1c000 */
[----:B------:R-:W-:Y:S02]  /*10ac0*/  @!P3 FMUL.FTZ R49, R49, -1.4426950216293334961 ;  /* 0xbfb8aa3b3131b820 */ /* 0x000fe40000410000 */
[----:B0-----:R-:W-:Y:S02]  /*10ad0*/  @!P2 FADD.FTZ R50, R50, 1 ;  /* 0x3f8000003232a421 */ /* 0x001fe40000010000 */
[----:B-1----:R-:W-:Y:S02]  /*10ae0*/  @!P5 FADD.FTZ R51, R51, 1 ;  /* 0x3f8000003333d421 */ /* 0x002fe40000010000 */
[----:B--2---:R-:W-:Y:S01]  /*10af0*/  @!P4 FADD.FTZ R52, R52, 1 ;  /* 0x3f8000003434c421 */ /* 0x004fe20000010000 */
[----:B------:R-:W0:Y:S01]  /*10b00*/  @!P3 MUFU.EX2 R49, R49 ;  /* 0x000000310031b308 */ /* 0x000e220000000800 */
[----:B---3--:R-:W-:-:S07]  /*10b10*/  @!P1 FADD.FTZ R57, R57, 1 ;  /* 0x3f80000039399421 */ /* 0x008fce0000010000 */
[----:B------:R-:W1:Y:S01]  /*10b20*/  @!P2 MUFU.RCP R50, R50 ;  /* 0x000000320032a308 */ /* 0x000e620000001000 */
[----:B------:R-:W-:-:S07]  /*10b30*/  @!P0 FMUL.FTZ R48, R48, -1.4426950216293334961 ;  /* 0xbfb8aa3b30308820 */ /* 0x000fce0000410000 */
[----:B------:R-:W2:Y:S08]  /*10b40*/  @!P5 MUFU.RCP R51, R51 ;  /* 0x000000330033d308 */ /* 0x000eb00000001000 */
[----:B------:R-:W3:Y:S01]  /*10b50*/  @!P4 MUFU.RCP R52, R52 ;  /* 0x000000340034c308 */ /* 0x000ee20000001000 */
[----:B0-----:R-:W-:-:S07]  /*10b60*/  @!P3 FADD.FTZ R49, R49, 1 ;  /* 0x3f8000003131b421 */ /* 0x001fce0000010000 */
[----:B------:R-:W0:Y:S01]  /*10b70*/  @!P1 MUFU.RCP R57, R57 ;  /* 0x0000003900399308 */ /* 0x000e220000001000 */
[----:B------:R-:W-:Y:S01]  /*10b80*/  PRMT R53, RZ, 0x5410, R53 ;  /* 0x00005410ff357816 */ /* 0x000fe20000000035 */
[----:B-1----:R-:W-:-:S06]  /*10b90*/  @!P2 FMUL.FTZ R17, R17, R50 ;  /* 0x000000321111a220 */ /* 0x002fcc0000410000 */
[----:B------:R-:W1:Y:S01]  /*10ba0*/  @!P0 MUFU.EX2 R48, R48 ;  /* 0x0000003000308308 */ /* 0x000e620000000800 */
[----:B--2---:R-:W-:Y:S01]  /*10bb0*/  @!P5 FMUL.FTZ R18, R18, R51 ;  /* 0x000000331212d220 */ /* 0x004fe20000410000 */
[----:B------:R-:W-:Y:S01]  /*10bc0*/  F2FP.BF16.PACK_AB R50, R39, R40 ;  /* 0x000000282732723e */ /* 0x000fe200000010ff */
[----:B---3--:R-:W-:Y:S01]  /*10bd0*/  @!P4 FMUL.FTZ R19, R19, R52 ;  /* 0x000000341313c220 */ /* 0x008fe20000410000 */
[C---:B------:R-:W-:Y:S01]  /*10be0*/  PRMT R51, R41.reuse, 0x7610, R51 ;  /* 0x0000761029337816 */ /* 0x040fe20000000033 */
[----:B------:R-:W2:Y:S01]  /*10bf0*/  LDS.U16 R39, [R88+0x14] ;  /* 0x0000140058277984 */ /* 0x000ea20000000400 */
[----:B------:R-:W-:Y:S01]  /*10c00*/  PRMT R52, R41, 0x7632, R52 ;  /* 0x0000763229347816 */ /* 0x000fe20000000034 */
[----:B------:R-:W-:Y:S01]  /*10c10*/  FADD.FTZ R53, R53, UR5 ;  /* 0x0000000535357e21 */ /* 0x000fe20008010000 */
[----:B------:R-:W3:Y:S01]  /*10c20*/  @!P3 MUFU.RCP R49, R49 ;  /* 0x000000310031b308 */ /* 0x000ee20000001000 */
[----:B------:R-:W4:Y:S01]  /*10c30*/  LDS.U16 R41, [R88+0x18] ;  /* 0x0000180058297984 */ /* 0x000f220000000400 */
[----:B0-----:R-:W-:-:S02]  /*10c40*/  @!P1 FMUL.FTZ R14, R14, R57 ;  /* 0x000000390e0e9220 */ /* 0x001fc40000410000 */
[----:B------:R-:W-:Y:S01]  /*10c50*/  FSETP.GTU.FTZ.AND P1, PT, R53, 20, PT ;  /* 0x41a000003500780b */ /* 0x000fe20003f3c000 */
[----:B------:R-:W-:Y:S01]  /*10c60*/  LDS.U16 R40, [R88+0x16] ;  /* 0x0000160058287984 */ /* 0x000fe20000000400 */
[----:B-1----:R-:W-:-:S06]  /*10c70*/  @!P0 FADD.FTZ R48, R48, 1 ;  /* 0x3f80000030308421 */ /* 0x002fcc0000010000 */
[----:B------:R-:W0:Y:S01]  /*10c80*/  @!P0 MUFU.RCP R48, R48 ;  /* 0x0000003000308308 */ /* 0x000e220000001000 */
[----:B---3--:R-:W-:Y:S02]  /*10c90*/  @!P3 FMUL.FTZ R16, R16, R49 ;  /* 0x000000311010b220 */ /* 0x008fe40000410000 */
[----:B------:R-:W1:Y:S02]  /*10ca0*/  LDS.U16 R49, [R88+0x1e] ;  /* 0x00001e0058317984 */ /* 0x000e640000000400 */
[----:B------:R-:W-:-:S06]  /*10cb0*/  @!P1 FMUL.FTZ R53, R53, -1.4426950216293334961 ;  /* 0xbfb8aa3b35359820 */ /* 0x000fcc0000410000 */
[----:B------:R-:W3:Y:S01]  /*10cc0*/  @!P1 MUFU.EX2 R53, R53 ;  /* 0x0000003500359308 */ /* 0x000ee20000000800 */
[----:B0-----:R-:W-:Y:S02]  /*10cd0*/  @!P0 FMUL.FTZ R15, R15, R48 ;  /* 0x000000300f0f8220 */ /* 0x001fe40000410000 */
[----:B------:R-:W0:Y:S04]  /*10ce0*/  LDS.U16 R48, [R88+0x1c] ;  /* 0x00001c0058307984 */ /* 0x000e280000000400 */
[----:B------:R-:W-:Y:S01]  /*10cf0*/  BAR.SYNC.DEFER_BLOCKING 0x0 ;  /* 0x0000000000007b1d */ /* 0x000fe20000010000 */
[----:B--2---:R-:W-:Y:S02]  /*10d00*/  PRMT R39, RZ, 0x5410, R39 ;  /* 0x00005410ff277816 */ /* 0x004fe40000000027 */
[----:B----4-:R-:W-:Y:S01]  /*10d10*/  PRMT R41, RZ, 0x5410, R41 ;  /* 0x00005410ff297816 */ /* 0x010fe20000000029 */
[----:B---3--:R-:W-:-:S02]  /*10d20*/  @!P1 FADD.FTZ R53, R53, 1 ;  /* 0x3f80000035359421 */ /* 0x008fc40000010000 */
[----:B------:R-:W-:Y:S02]  /*10d30*/  FADD.FTZ R39, R39, UR5 ;  /* 0x0000000527277e21 */ /* 0x000fe40008010000 */
[----:B------:R-:W-:Y:S01]  /*10d40*/  FADD.FTZ R41, R41, UR5 ;  /* 0x0000000529297e21 */ /* 0x000fe20008010000 */
[----:B------:R-:W-:Y:S01]  /*10d50*/  F2FP.BF16.PACK_AB R35, R35, R36 ;  /* 0x000000242323723e */ /* 0x000fe200000010ff */
[----:B------:R-:W2:Y:S01]  /*10d60*/  @!P1 MUFU.RCP R53, R53 ;  /* 0x0000003500359308 */ /* 0x000ea20000001000 */
[----:B------:R-:W-:Y:S02]  /*10d70*/  F2FP.BF16.PACK_AB R33, R33, R34 ;  /* 0x000000222121723e */ /* 0x000fe400000010ff */
[----:B------:R-:W-:Y:S02]  /*10d80*/  FSETP.GTU.FTZ.AND P5, PT, R39, 20, PT ;  /* 0x41a000002700780b */ /* 0x000fe40003fbc000 */
[----:B------:R-:W-:Y:S02]  /*10d90*/  FSETP.GTU.FTZ.AND P3, PT, R41, 20, PT ;  /* 0x41a000002900780b */ /* 0x000fe40003f7c000 */
[----:B------:R-:W-:-:S02]  /*10da0*/  PRMT R34, R35, 0x7632, R34 ;  /* 0x0000763223227816 */ /* 0x000fc40000000022 */
[----:B------:R-:W-:Y:S02]  /*10db0*/  ISETP.NE.AND P6, PT, R107, RZ, PT ;  /* 0x000000ff6b00720c */ /* 0x000fe40003fc5270 */
[----:B------:R-:W-:Y:S02]  /*10dc0*/  F2FP.BF16.PACK_AB R37, R37, R38 ;  /* 0x000000262525723e */ /* 0x000fe400000010ff */
[----:B------:R-:W-:Y:S02]  /*10dd0*/  F2FP.BF16.PACK_AB R31, R31, R32 ;  /* 0x000000201f1f723e */ /* 0x000fe400000010ff */
[----:B------:R-:W-:Y:S02]  /*10de0*/  F2FP.BF16.PACK_AB R29, R29, R30 ;  /* 0x0000001e1d1d723e */ /* 0x000fe400000010ff */
[----:B------:R-:W-:Y:S02]  /*10df0*/  F2FP.BF16.PACK_AB R27, R27, R28 ;  /* 0x0000001c1b1b723e */ /* 0x000fe400000010ff */
[----:B------:R-:W-:Y:S01]  /*10e00*/  PRMT R38, R50, 0x7632, R38 ;  /* 0x0000763232267816 */ /* 0x000fe20000000026 */
[----:B------:R3:W-:Y:S01]  /*10e10*/  STS.U16 [R88+0xe], R34 ;  /* 0x00000e2258007388 */ /* 0x0007e20000000400 */
[----:B------:R-:W-:-:S02]  /*10e20*/  PRMT R36, R37, 0x7632, R36 ;  /* 0x0000763225247816 */ /* 0x000fc40000000024 */
[----:B------:R-:W-:Y:S02]  /*10e30*/  PRMT R30, R33, 0x7632, R30 ;  /* 0x00007632211e7816 */ /* 0x000fe4000000001e */
[----:B------:R-:W-:Y:S02]  /*10e40*/  PRMT R32, R31, 0x7632, R32 ;  /* 0x000076321f207816 */ /* 0x000fe40000000020 */
[----:B------:R-:W-:Y:S01]  /*10e50*/  PRMT R28, R29, 0x7632, R28 ;  /* 0x000076321d1c7816 */ /* 0x000fe2000000001c */
[----:B------:R4:W-:Y:S01]  /*10e60*/  STS.U16 [R88+0x6], R38 ;  /* 0x0000062658007388 */ /* 0x0009e20000000400 */
[----:B-1----:R-:W-:Y:S02]  /*10e70*/  PRMT R49, RZ, 0x5410, R49 ;  /* 0x00005410ff317816 */ /* 0x002fe40000000031 */
[----:B---3--:R-:W-:Y:S01]  /*10e80*/  PRMT R34, R27, 0x7632, R34 ;  /* 0x000076321b227816 */ /* 0x008fe20000000022 */
[----:B------:R-:W-:Y:S01]  /*10e90*/  STS.U16 [R88], R51 ;  /* 0x0000003358007388 */ /* 0x000fe20000000400 */
[----:B--2---:R-:W-:-:S03]  /*10ea0*/  @!P1 FMUL.FTZ R20, R20, R53 ;  /* 0x0000003514149220 */ /* 0x004fc60000410000 */
[----:B------:R-:W-:Y:S01]  /*10eb0*/  STS.U16 [R88+0x2], R52 ;  /* 0x0000023458007388 */ /* 0x000fe20000000400 */
[----:B----4-:R-:W-:-:S03]  /*10ec0*/  MOV R38, UR39 ;  /* 0x0000002700267c02 */ /* 0x010fc60008000f00 */
        /* <DEDUP_REMOVED lines=10> */
[----:B-1----:R-:W-:-:S03]  /*10f70*/  FADD.FTZ R32, R49, UR5 ;  /* 0x0000000531207e21 */ /* 0x002fc60008010000 */
[----:B------:R1:W-:Y:S01]  /*10f80*/  STS.U16 [R88+0x1c], R27 ;  /* 0x00001c1b58007388 */ /* 0x0003e20000000400 */
[----:B--2---:R-:W-:-:S03]  /*10f90*/  @!P3 FMUL.FTZ R29, R41, -1.4426950216293334961 ;  /* 0xbfb8aa3b291db820 */ /* 0x004fc60000410000 */
[----:B------:R-:W-:Y:S01]  /*10fa0*/  STS.U16 [R88+0x1e], R34 ;  /* 0x00001e2258007388 */ /* 0x000fe20000000400 */
[----:B------:R-:W-:-:S06]  /*10fb0*/  NOP ;  /* 0x0000000000007918 */ /* 0x000fcc0000000000 */
[----:B-1----:R-:W-:Y:S01]  /*10fc0*/  @!P5 FMUL.FTZ R27, R39, -1.4426950216293334961 ;  /* 0xbfb8aa3b271bd820 */ /* 0x002fe20000410000 */
        /* <DEDUP_REMOVED lines=19> */
[----:B------:R-:W-:Y:S02]  /*11100*/  PRMT R42, RZ, 0x5410, R42 ;  /* 0x00005410ff2a7816 */ /* 0x000fe4000000002a */
[----:B0-----:R-:W-:Y:S01]  /*11110*/  PRMT R48, RZ, 0x5410, R48 ;  /* 0x00005410ff307816 */ /* 0x001fe20000000030 */
[----:B------:R-:W-:Y:S02]  /*11120*/  FADD.FTZ R40, R40, UR5 ;  /* 0x0000000528287e21 */ /* 0x000fe40008010000 */
[----:B------:R-:W-:Y:S02]  /*11130*/  FADD.FTZ R42, R42, UR5 ;  /* 0x000000052a2a7e21 */ /* 0x000fe40008010000 */
[----:B------:R-:W-:Y:S01]  /*11140*/  FADD.FTZ R48, R48, UR5 ;  /* 0x0000000530307e21 */ /* 0x000fe20008010000 */
[----:B------:R-:W-:Y:S01]  /*11150*/  FSETP.GTU.FTZ.AND P4, PT, R40, 20, PT ;  /* 0x41a000002800780b */ /* 0x000fe20003f9c000 */
[----:B------:R-:W0:Y:S01]  /*11160*/  @!P5 MUFU.EX2 R27, R27 ;  /* 0x0000001b001bd308 */ /* 0x000e220000000800 */
[----:B------:R-:W-:-:S02]  /*11170*/  FSETP.GTU.FTZ.AND P0, PT, R42, 20, PT ;  /* 0x41a000002a00780b */ /* 0x000fc40003f1c000 */
[----:B------:R-:W-:Y:S01]  /*11180*/  FSETP.GTU.FTZ.AND P1, PT, R48, 20, PT ;  /* 0x41a000003000780b */ /* 0x000fe20003f3c000 */
[----:B------:R-:W2:Y:S08]  /*11190*/  LDS R34, [0x420] ;  /* 0x00042000ff227984 */ /* 0x000eb00000000800 */
[----:B------:R-:W-:Y:S02]  /*111a0*/  @!P4 FMUL.FTZ R28, R40, -1.4426950216293334961 ;  /* 0xbfb8aa3b281cc820 */ /* 0x000fe40000410000 */
[----:B------:R-:W-:-:S02]  /*111b0*/  @!P0 FMUL.FTZ R30, R42, -1.4426950216293334961 ;  /* 0xbfb8aa3b2a1e8820 */ /* 0x000fc40000410000 */
[----:B------:R-:W-:Y:S01]  /*111c0*/  @!P1 FMUL.FTZ R31, R48, -1.4426950216293334961 ;  /* 0xbfb8aa3b301f9820 */ /* 0x000fe20000410000 */
[----:B------:R-:W-:Y:S01]  /*111d0*/  @!P3 MUFU.EX2 R29, R29 ;  /* 0x0000001d001db308 */ /* 0x000fe20000000800 */
[----:B0-----:R-:W-:Y:S01]  /*111e0*/  @!P5 FADD.FTZ R27, R27, 1 ;  /* 0x3f8000001b1bd421 */ /* 0x001fe20000010000 */
[----:B------:R-:W-:-:S06]  /*111f0*/  FSETP.GTU.FTZ.AND P2, PT, R32, 20, PT ;  /* 0x41a000002000780b */ /* 0x000fcc0003f5c000 */
[----:B------:R-:W0:Y:S08]  /*11200*/  @!P4 MUFU.EX2 R28, R28 ;  /* 0x0000001c001cc308 */ /* 0x000e300000000800 */
[----:B------:R-:W3:Y:S08]  /*11210*/  @!P0 MUFU.EX2 R30, R30 ;  /* 0x0000001e001e8308 */ /* 0x000ef00000000800 */
[----:B------:R-:W4:Y:S08]  /*11220*/  @!P1 MUFU.EX2 R31, R31 ;  /* 0x0000001f001f9308 */ /* 0x000f300000000800 */
[----:B------:R-:W1:Y:S01]  /*11230*/  @!P5 MUFU.RCP R36, R27 ;  /* 0x0000001b0024d308 */ /* 0x000e620000001000 */
[----:B0-----:R-:W-:-:S02]  /*11240*/  @!P4 FADD.FTZ R28, R28, 1 ;  /* 0x3f8000001c1cc421 */ /* 0x001fc40000010000 */
[----:B------:R-:W-:Y:S02]  /*11250*/  @!P3 FADD.FTZ R29, R29, 1 ;  /* 0x3f8000001d1db421 */ /* 0x000fe40000010000 */
[----:B------:R-:W-:Y:S02]  /*11260*/  @!P2 FMUL.FTZ R32, R32, -1.4426950216293334961 ;  /* 0xbfb8aa3b2020a820 */ /* 0x000fe40000410000 */
[----:B---3--:R-:W-:Y:S01]  /*11270*/  @!P0 FADD.FTZ R30, R30, 1 ;  /* 0x3f8000001e1e8421 */ /* 0x008fe20000010000 */
[----:B------:R-:W0:Y:S01]  /*11280*/  @!P4 MUFU.RCP R71, R28 ;  /* 0x0000001c0047c308 */ /* 0x000e220000001000 */
[----:B----4-:R-:W-:Y:S01]  /*11290*/  @!P1 FADD.FTZ R31, R31, 1 ;  /* 0x3f8000001f1f9421 */ /* 0x010fe20000010000 */
[----:B------:R-:W-:-:S06]  /*112a0*/  UIMAD UR7, UR13, UR8, URZ ;  /* 0x000000080d0772a4 */ /* 0x000fcc000f8e023f */
[----:B-1----:R-:W1:Y:S01]  /*112b0*/  @!P3 MUFU.RCP R38, R29 ;  /* 0x0000001d0026b308 */ /* 0x002e620000001000 */
        /* <DEDUP_REMOVED lines=29> */
.L_x_8731:
[----:B---34-:R-:W-:Y:S05]  /*11490*/  BSYNC B0 ;  /* 0x0000000000007941 */ /* 0x018fea0003800000 */
.L_x_8730:
        /* <DEDUP_REMOVED lines=8> */
[----:B------:R-:W1:Y:S01]  /*11520*/  @!P2 MUFU.RCP R27, R32 ;  /* 0x00000020001ba308 */ /* 0x000e620000001000 */
[----:B------:R-:W-:Y:S01]  /*11530*/  UIADD3 UR7, UP0, UR26, UR34, URZ ;  /* 0x000000221a077290 */ /* 0x000fe2000ff1e03f */
[----:B------:R-:W-:Y:S01]  /*11540*/  SHF.R.S32.HI R29, RZ, 0x1f, R105 ;  /* 0x0000001fff1d7819 */ /* 0x000fe20000011469 */
[----:B------:R-:W-:Y:S01]  /*11550*/  UIMAD UR34, UR10, UR37, UR36 ;  /* 0x000000250a2272a4 */ /* 0x000fe2000f8e0224 */
[----:B------:R-:W-:Y:S01]  /*11560*/  @!P0 FMUL.FTZ R24, R24, R73 ;  /* 0x0000004918188220 */ /* 0x000fe20000410000 */
[----:B------:R-:W-:-:S02]  /*11570*/  ISETP.GE.AND P5, PT, R46, R34, PT ;  /* 0x000000222e00720c */ /* 0x000fc40003fa6270 */
[----:B------:R-:W-:Y:S01]  /*11580*/  UIADD3.X UR34, UR27, UR34, UR35, UP0, !UPT ;  /* 0x000000221b227290 */ /* 0x000fe200087fe423 */
[----:B0-----:R-:W-:Y:S02]  /*11590*/  MOV R30, UR7 ;  /* 0x00000007001e7c02 */ /* 0x001fe40008000f00 */
[-C--:B------:R-:W-:Y:S02]  /*115a0*/  ISETP.GE.AND P0, PT, R45, R34.reuse, PT ;  /* 0x000000222d00720c */ /* 0x080fe40003f06270 */
[----:B------:R-:W-:Y:S02]  /*115b0*/  ISETP.GE.AND P1, PT, R44, R34, PT ;  /* 0x000000222c00720c */ /* 0x000fe40003f26270 */
[----:B------:R-:W-:Y:S02]  /*115c0*/  LEA.HI.X R29, R105, c[0x0][0x334], R29, 0x1, P3 ;  /* 0x0000cd00691d7a11 */ /* 0x000fe400018f0c1d */
[----:B------:R-:W-:Y:S02]  /*115d0*/  LEA R28, P3, R30, R28, 0x1 ;  /* 0x0000001c1e1c7211 */ /* 0x000fe400078608ff */
[----:B------:R-:W-:-:S04]  /*115e0*/  MOV R31, UR34 ;  /* 0x00000022001f7c02 */ /* 0x000fc80008000f00 */
        /* <DEDUP_REMOVED lines=36> */
[----:B------:R-:W-:-:S03]  /*11830*/  F2FP.BF16.PACK_AB R13, R14, R13 ;  /* 0x0000000d0e0d723e */ /* 0x000fc600000010ff */
[----:B------:R-:W-:Y:S01]  /*11840*/  FADD.FTZ R12, R11, R14 ;  /* 0x0000000e0b0c7221 */ /* 0x000fe20000010000 */
[----:B------:R-:W-:Y:S02]  /*11850*/  F2FP.BF16.PACK_AB R11, R16, R15 ;  /* 0x0000000f100b723e */ /* 0x000fe400000010ff */
[----:B0-----:R-:W-:Y:S02]  /*11860*/  PRMT R29, R27, 0x7632, R29 ;  /* 0x000076321b1d7816 */ /* 0x001fe4000000001d */
[C---:B------:R-:W-:Y:S02]  /*11870*/  PRMT R30, R13.reuse, 0x7610, R30 ;  /* 0x000076100d1e7816 */ /* 0x040fe4000000001e */
[----:B------:R-:W-:Y:S02]  /*11880*/  PRMT R31, R13, 0x7632, R31 ;  /* 0x000076320d1f7816 */ /* 0x000fe4000000001f */
[C---:B------:R-:W-:Y:S02]  /*11890*/  PRMT R28, R11.reuse, 0x7610, R28 ;  /* 0x000076100b1c7816 */ /* 0x040fe4000000001c */
[----:B------:R-:W-:-:S02]  /*118a0*/  PRMT R32, R11, 0x7632, R32 ;  /* 0x000076320b207816 */ /* 0x000fc40000000020 */
[----:B------:R-:W-:Y:S02]  /*118b0*/  F2FP.BF16.PACK_AB R11, R18, R17 ;  /* 0x00000011120b723e */ /* 0x000fe400000010ff */
[----:B------:R-:W-:Y:S01]  /*118c0*/  F2FP.BF16.PACK_AB R13, R20, R19 ;  /* 0x00000013140d723e */ /* 0x000fe200000010ff */
[----:B------:R0:W-:Y:S01]  /*118d0*/  STS.U16 [R88], R27 ;  /* 0x0000001b58007388 */ /* 0x0001e20000000400 */
[----:B------:R-:W-:Y:S02]  /*118e0*/  F2FP.BF16.PACK_AB R14, R22, R21 ;  /* 0x00000015160e723e */ /* 0x000fe400000010ff */
[C---:B------:R-:W-:Y:S01]  /*118f0*/  PRMT R33, R13.reuse, 0x7610, R33 ;  /* 0x000076100d217816 */ /* 0x040fe20000000021 */
[----:B------:R1:W-:Y:S01]  /*11900*/  STS.U16 [R88+0x2], R29 ;  /* 0x0000021d58007388 */ /* 0x0003e20000000400 */
[----:B------:R-:W-:Y:S02]  /*11910*/  PRMT R34, R13, 0x7632, R34 ;  /* 0x000076320d227816 */ /* 0x000fe40000000022 */
[----:B------:R-:W-:-:S02]  /*11920*/  F2FP.BF16.PACK_AB R13, R26, R25 ;  /* 0x000000191a0d723e */ /* 0x000fc400000010ff */
[C---:B0-----:R-:W-:Y:S02]  /*11930*/  PRMT R27, R11.reuse, 0x7610, R27 ;  /* 0x000076100b1b7816 */ /* 0x041fe4000000001b */
[----:B-1----:R-:W-:Y:S02]  /*11940*/  PRMT R29, R11, 0x7632, R29 ;  /* 0x000076320b1d7816 */ /* 0x002fe4000000001d */
[----:B------:R-:W-:Y:S01]  /*11950*/  F2FP.BF16.PACK_AB R11, R24, R23 ;  /* 0x00000017180b723e */ /* 0x000fe200000010ff */
[----:B------:R0:W-:Y:S01]  /*11960*/  STS.U16 [R88+0x4], R30 ;  /* 0x0000041e58007388 */ /* 0x0001e20000000400 */
[----:B------:R-:W-:-:S03]  /*11970*/  PRMT R35, R13, 0x7632, R35 ;  /* 0x000076320d237816 */ /* 0x000fc60000000023 */
[----:B------:R1:W-:Y:S04]  /*11980*/  STS.U16 [R88+0x6], R31 ;  /* 0x0000061f58007388 */ /* 0x0003e80000000400 */
[----:B------:R2:W-:Y:S01]  /*11990*/  STS.U16 [R88+0x8], R28 ;  /* 0x0000081c58007388 */ /* 0x0005e20000000400 */
[----:B0-----:R-:W-:-:S03]  /*119a0*/  PRMT R30, R11, 0x7610, R30 ;  /* 0x000076100b1e7816 */ /* 0x001fc6000000001e */
[----:B------:R0:W-:Y:S01]  /*119b0*/  STS.U16 [R88+0xa], R32 ;  /* 0x00000a2058007388 */ /* 0x0001e20000000400 */
[----:B-1----:R-:W-:Y:S02]  /*119c0*/  PRMT R31, R11, 0x7632, R31 ;  /* 0x000076320b1f7816 */ /* 0x002fe4000000001f */
[----:B--2---:R-:W-:Y:S02]  /*119d0*/  PRMT R28, R14, 0x7632, R28 ;  /* 0x000076320e1c7816 */ /* 0x004fe4000000001c */
[----:B0-----:R-:W-:Y:S02]  /*119e0*/  PRMT R32, R13, 0x7610, R32 ;  /* 0x000076100d207816 */ /* 0x001fe40000000020 */
        /* <DEDUP_REMOVED lines=60> */
.L_x_8733:
[----:B-1----:R-:W-:Y:S05]  /*11db0*/  BSYNC B0 ;  /* 0x0000000000007941 */ /* 0x002fea0003800000 */
.L_x_8732:
        /* <DEDUP_REMOVED lines=61> */
.L_x_8612:
        /* <DEDUP_REMOVED lines=27> */
.L_x_8736:
[----:B-1----:R-:W-:Y:S05]  /*12340*/  BSYNC B0 ;  /* 0x0000000000007941 */ /* 0x002fea0003800000 */
.L_x_8735:
        /* <DEDUP_REMOVED lines=26> */
.L_x_8738:
[----:B------:R-:W3:Y:S02]  /*124f0*/  S2R R11, SR_TID.X ;  /* 0x00000000000b7919 */ /* 0x000ee40000002100 */
.L_x_8739:
[----:B-1----:R-:W-:Y:S05]  /*12500*/  BSYNC B0 ;  /* 0x0000000000007941 */ /* 0x002fea0003800000 */
.L_x_8737:
        /* <DEDUP_REMOVED lines=12> */
.L_x_8740:
        /* <DEDUP_REMOVED lines=32> */
.L_x_8741:
        /* <DEDUP_REMOVED lines=11> */
.L_x_14695:


//--------------------- .text._Z25selective_scan_bwd_kernelI32Selective_Scan_bwd_kernel_traitsILi32ELi16ELb0ELb1ELb0ELb0ELb0EN3c108BFloat16ENS1_7complexIfEEEEv12SSMParamsBwd --------------------------
	.section	.text._Z25selective_scan_bwd_kernelI32Selective_Scan_bwd_kernel_traitsILi32ELi16ELb0ELb1ELb0ELb0ELb0EN3c108BFloat16ENS1_7complexIfEEEEv12SSMParamsBwd,"ax",@progbits
	.sectioninfo	@"SHI_REGISTERS=255"
	.align	128
        .global         _Z25selective_scan_bwd_kernelI32Selective_Scan_bwd_kernel_traitsILi32ELi16ELb0ELb1ELb0ELb0ELb0EN3c108BFloat16ENS1_7complexIfEEEEv12SSMParamsBwd
        .type           _Z25selective_scan_bwd_kernelI32Selective_Scan_bwd_kernel_traitsILi32ELi16ELb0ELb1ELb0ELb0ELb0EN3c108BFloat16ENS1_7complexIfEEEEv12SSMParamsBwd,@function
        .size           _Z25selective_scan_bwd_kernelI32Selective_Scan_bwd_kernel_traitsILi32ELi16ELb0ELb1ELb0ELb0ELb0EN3c108BFloat16ENS1_7complexIfEEEEv12SSMParamsBwd,(.L_x_14696 - _Z25selective_scan_bwd_kernelI32Selective_Scan_bwd_kernel_traitsILi32ELi16ELb0ELb1ELb0ELb0ELb0EN3c108BFloat16ENS1_7complexIfEEEEv12SSMParamsBwd)
        .other          _Z25selective_scan_bwd_kernelI32Selective_Scan_bwd_kernel_traitsILi32ELi16ELb0ELb1ELb0ELb0ELb0EN3c108BFloat16ENS1_7complexIfEEEEv12SSMParamsBwd,@"STO_CUDA_ENTRY STV_DEFAULT"
_Z25selective_scan_bwd_kernelI32Selective_Scan_bwd_kernel_traitsILi32ELi16ELb0ELb1ELb0ELb0ELb0EN3c108BFloat16ENS1_7complexIfEEEEv12SSMParamsBwd:
.text._Z25selective_scan_bwd_kernelI32Selective_Scan_bwd_kernel_traitsILi32ELi16ELb0ELb1ELb0ELb0ELb0EN3c108BFloat16ENS1_7complexIfEEEEv12SSMParamsBwd:
        /* <DEDUP_REMOVED lines=159> */
.L_x_8827:
[----:B------:R-:W-:Y:S01]  /*09f0*/  ULDC UR24, c[0x0][0x174] ;  /* 0x00005d0000187ab9 */ /* 0x000fe20000000800 */
[----:B----4-:R-:W-:Y:S01]  /*0a00*/  SHF.L.U32 R2, R134, 0x4, RZ ;  /* 0x0000000486027819 */ /* 0x010fe200000006ff */
[----:B------:R-:W-:Y:S01]  /*0a10*/  UIADD3 UR24, -UR6, UR24, URZ ;  /* 0x0000001806187290 */ /* 0x000fe2000fffe13f */
[----:B------:R-:W-:Y:S01]  /*0a20*/  BAR.SYNC.DEFER_BLOCKING 0x0 ;  /* 0x0000000000007b1d */ /* 0x000fe20000010000 */
[----:B-1----:R-:W-:-:S02]  /*0a30*/  MOV R3, UR17 ;  /* 0x0000001100037c02 */ /* 0x002fc40008000f00 */
[----:B------:R-:W-:Y:S01]  /*0a40*/  ULEA UR25, UR24, 0xfffffe00, 0x9 ;  /* 0xfffffe0018197891 */ /* 0x000fe2000f8e483f */
[----:B------:R-:W-:Y:S02]  /*0a50*/  LOP3.LUT R2, R2, 0xfffffe00, RZ, 0xc0, !PT ;  /* 0xfffffe0002027812 */ /* 0x000fe400078ec0ff */
[----:B------:R-:W-:Y:S01]  /*0a60*/  ULDC UR26, c[0x0][0x168] ;  /* 0x00005a00001a7ab9 */ /* 0x000fe20000000800 */
[----:B------:R-:W-:Y:S01]  /*0a70*/  PRMT R5, RZ, 0x7610, R5 ;  /* 0x00007610ff057816 */ /* 0x000fe20000000005 */
[----:B------:R-:W-:Y:S01]  /*0a80*/  UIADD3 UR26, -UR25, UR26, URZ ;  /* 0x0000001a191a7290 */ /* 0x000fe2000fffe13f */
[----:B------:R-:W-:Y:S02]  /*0a90*/  LOP3.LUT R44, R2, 0x1f, R134, 0xf8, !PT ;  /* 0x0000001f022c7812 */ /* 0x000fe400078ef886 */
[----:B------:R-:W-:Y:S02]  /*0aa0*/  MOV R2, UR16 ;  /* 0x0000001000027c02 */ /* 0x000fe40008000f00 */
[----:B------:R-:W-:-:S02]  /*0ab0*/  LOP3.LUT R25, R44, 0x20, RZ, 0xfc, !PT ;  /* 0x000000202c197812 */ /* 0x000fc400078efcff */
[C---:B------:R-:W-:Y:S01]  /*0ac0*/  ISETP.GE.AND P0, PT, R44.reuse, UR26, PT ;  /* 0x0000001a2c007c0c */ /* 0x040fe2000bf06270 */
[C---:B------:R-:W-:Y:S01]  /*0ad0*/  IMAD.WIDE R2, R44.reuse, 0x2, R2 ;  /* 0x000000022c027825 */ /* 0x040fe200078e0202 */
[C---:B------:R-:W-:Y:S02]  /*0ae0*/  LOP3.LUT R27, R44.reuse, 0x40, RZ, 0xfc, !PT ;  /* 0x000000402c1b7812 */ /* 0x040fe400078efcff */
[C---:B------:R-:W-:Y:S02]  /*0af0*/  LOP3.LUT R29, R44.reuse, 0x60, RZ, 0xfc, !PT ;  /* 0x000000602c1d7812 */ /* 0x040fe400078efcff */
[C---:B------:R-:W-:Y:S02]  /*0b00*/  LOP3.LUT R18, R44.reuse, 0x80, RZ, 0xfc, !PT ;  /* 0x000000802c127812 */ /* 0x040fe400078efcff */
[----:B------:R-:W-:Y:S02]  /*0b10*/  LOP3.LUT R20, R44, 0xa0, RZ, 0xfc, !PT ;  /* 0x000000a02c147812 */ /* 0x000fe400078efcff */
[----:B------:R-:W-:-:S03]  /*0b20*/  ISETP.GE.AND P1, PT, R27, UR26, PT ;  /* 0x0000001a1b007c0c */ /* 0x000fc6000bf26270 */
[----:B------:R1:W4:Y:S01]  /*0b30*/  @!P0 LDG.E.U16 R5, [R2.64] ;  /* 0x0000001c02058981 */ /* 0x000322000c1e1500 */
        /* <DEDUP_REMOVED lines=8> */
[----:B------:R1:W5:Y:S01]  /*0bc0*/  @!P0 LDG.E.U16 R0, [R2.64+0x40] ;  /* 0x0000401c02008981 */ /* 0x000362000c1e1500 */
[C---:B------:R-:W-:Y:S02]  /*0bd0*/  LOP3.LUT R31, R44.reuse, 0xc0, RZ, 0xfc, !PT ;  /* 0x000000c02c1f7812 */ /* 0x040fe400078efcff */
[----:B------:R-:W-:Y:S01]  /*0be0*/  PRMT R6, RZ, 0x7610, R6 ;  /* 0x00007610ff067816 */ /* 0x000fe20000000006 */
[----:B---3--:R1:W3:Y:S01]  /*0bf0*/  @!P1 LDG.E.U16 R7, [R2.64+0x80] ;  /* 0x0000801c02079981 */ /* 0x0082e2000c1e1500 */
        /* <DEDUP_REMOVED lines=54> */
[----:B-1----:R-:W-:-:S02]  /*0f60*/  IADD3 R2, R133, 0xc0, RZ ;  /* 0x000000c085027810 */ /* 0x002fc40007ffe0ff */
        /* <DEDUP_REMOVED lines=35> */
[----:B----4-:R-:W-:Y:S04]  /*11a0*/  STS.U16 [R132], R5 ;  /* 0x0000000584007388 */ /* 0x010fe80000000400 */
[----:B-----5:R1:W-:Y:S04]  /*11b0*/  STS.U16 [R131+0x40], R0 ;  /* 0x0000400083007388 */ /* 0x0203e80000000400 */
[----:B---3--:R-:W-:Y:S01]  /*11c0*/  STS.U16 [R130+0x80], R7 ;  /* 0x0000800782007388 */ /* 0x008fe20000000400 */
[----:B-1----:R-:W-:-:S03]  /*11d0*/  IADD3 R0, R133, 0x160, RZ ;  /* 0x0000016085007810 */ /* 0x002fc60007ffe0ff */
[----:B--2---:R1:W-:Y:S01]  /*11e0*/  STS.U16 [R125+0xc0], R4 ;  /* 0x0000c0047d007388 */ /* 0x0043e20000000400 */
[----:B------:R-:W-:-:S03]  /*11f0*/  LEA.HI.SX32 R0, R0, R133, 0x1b ;  /* 0x0000008500007211 */ /* 0x000fc600078fdaff */
[----:B------:R-:W-:Y:S04]  /*1200*/  STS.U16 [R124+0x100], R9 ;  /* 0x000100097c007388 */ /* 0x000fe80000000400 */
[----:B------:R2:W-:Y:S01]  /*1210*/  STS.U16 [R123+0x140], R6 ;  /* 0x000140067b007388 */ /* 0x0005e20000000400 */
[C---:B-1----:R-:W-:Y:S02]  /*1220*/  IADD3 R4, R133.reuse, 0x1a0, RZ ;  /* 0x000001a085047810 */ /* 0x042fe40007ffe0ff */
        /* <DEDUP_REMOVED lines=20> */
[----:B------:R-:W0:Y:S04]  /*1370*/  LDS.U16 R43, [R112] ;  /* 0x00000000702b7984 */ /* 0x000e280000000400 */
        /* <DEDUP_REMOVED lines=49> */
[----:B0-----:R-:W-:Y:S01]  /*1690*/  PRMT R19, RZ, 0x7610, R19 ;  /* 0x00007610ff137816 */ /* 0x001fe20000000013 */
        /* <DEDUP_REMOVED lines=10> */
[----:B-1----:R-:W-:Y:S02]  /*1740*/  MOV R2, UR20 ;  /* 0x0000001400027c02 */ /* 0x002fe40008000f00 */
        /* <DEDUP_REMOVED lines=17> */
[----:B------:R-:W-:Y:S04]  /*1860*/  STL [R1+0x10], R43 ;  /* 0x0000102b01007387 */ /* 0x000fe80000100800 */
[----:B------:R-:W-:Y:S04]  /*1870*/  STL [R1+0xc], R42 ;  /* 0x00000c2a01007387 */ /* 0x000fe80000100800 */
[----:B------:R-:W-:Y:S04]  /*1880*/  STL [R1+0x8], R41 ;  /* 0x0000082901007387 */ /* 0x000fe80000100800 */
[----:B------:R-:W-:Y:S04]  /*1890*/  STL [R1+0x4], R40 ;  /* 0x0000042801007387 */ /* 0x000fe80000100800 */
[----:B------:R-:W-:Y:S04]  /*18a0*/  STL [R1], R39 ;  /* 0x0000002701007387 */ /* 0x000fe80000100800 */
        /* <DEDUP_REMOVED lines=63> */
[----:B------:R-:W5:Y:S04]  /*1ca0*/  @!P1 LDG.E.U16 R34, [R2.64+0x3c0] ;  /* 0x0003c01c02229981 */ /* 0x000f68000c1e1500 */
[----:B------:R-:W5:Y:S01]  /*1cb0*/  LDL.LU R35, [R1+0x18] ;  /* 0x0000180001237983 */ /* 0x000f620000300800 */
        /* <DEDUP_REMOVED lines=129> */
[----:B------:R-:W-:Y:S01]  /*24d0*/  UMOV UR8, URZ ;  /* 0x0000003f00087c82 */ /* 0x000fe20008000000 */
[----:B------:R-:W-:Y:S01]  /*24e0*/  FADD.FTZ R68, R4, UR5 ;  /* 0x0000000504447e21 */ /* 0x000fe20008010000 */
[----:B------:R-:W-:Y:S01]  /*24f0*/  ULEA.HI UR7, UR27, UR27, URZ, 0x1 ;  /* 0x0000001b1b077291 */ /* 0x000fe2000f8f083f */
[----:B------:R-:W-:Y:S01]  /*2500*/  FADD.FTZ R63, R5, UR5 ;  /* 0x00000005053f7e21 */ /* 0x000fe20008010000 */
[----:B------:R-:W-:Y:S01]  /*2510*/  UMOV UR9, URZ ;  /* 0x0000003f00097c82 */ /* 0x000fe20008000000 */
[----:B------:R-:W-:Y:S01]  /*2520*/  FADD.FTZ R62, R6, UR5 ;  /* 0x00000005063e7e21 */ /* 0x000fe20008010000 */
[----:B------:R-:W-:Y:S01]  /*2530*/  ULOP3.LUT UR7, UR7, 0xfffffe, URZ, 0xc0, !UPT ;  /* 0x00fffffe07077892 */ /* 0x000fe2000f8ec03f */
[----:B------:R-:W-:-:S02]  /*2540*/  FADD.FTZ R61, R7, UR5 ;  /* 0x00000005073d7e21 */ /* 0x000fc40008010000 */
[----:B------:R-:W-:Y:S01]  /*2550*/  FADD.FTZ R60, R8, UR5 ;  /* 0x00000005083c7e21 */ /* 0x000fe20008010000 */
[----:B------:R-:W-:Y:S01]  /*2560*/  UIADD3 UR27, UR27, -UR7, URZ ;  /* 0x800000071b1b7290 */ /* 0x000fe2000fffe03f */
[----:B------:R-:W-:Y:S02]  /*2570*/  FADD.FTZ R59, R9, UR5 ;  /* 0x00000005093b7e21 */ /* 0x000fe40008010000 */
[----:B------:R-:W-:Y:S01]  /*2580*/  FADD.FTZ R58, R10, UR5 ;  /* 0x000000050a3a7e21 */ /* 0x000fe20008010000 */
[----:B------:R-:W-:Y:S01]  /*2590*/  UMOV UR7, URZ ;  /* 0x0000003f00077c82 */ /* 0x000fe20008000000 */
        /* <DEDUP_REMOVED lines=24> */
.L_x_8822:
        /* <DEDUP_REMOVED lines=23> */
[----:B------:R-:W-:-:S03]  /*2890*/  ULDC.64 UR36, c[0x0][0x1a0] ;  /* 0x0000680000247ab9 */ /* 0x000fc60000000a00 */
[----:B------:R-:W2:Y:S01]  /*28a0*/  LDG.E.64 R2, [R2.64] ;  /* 0x0000001c02027981 */ /* 0x000ea2000c1e1b00 */
[----:B------:R-:W-:Y:S01]  /*28b0*/  UIADD3 UR26, -UR25, UR26, URZ ;  /* 0x0000001a191a7290 */ /* 0x000fe2000fffe13f */
[--C-:B------:R-:W-:Y:S01]  /*28c0*/  SHF.R.S32.HI R7, RZ, 0x1f, R6.reuse ;  /* 0x0000001fff077819 */ /* 0x100fe20000011406 */
[----:B------:R-:W-:Y:S01]  /*28d0*/  UIMAD UR36, UR40, UR36, URZ ;  /* 0x00000024282472a4 */ /* 0x000fe2000f8e023f */
[----:B------:R-:W-:Y:S01]  /*28e0*/  MOV R9, UR7 ;  /* 0x0000000700097c02 */ /* 0x000fe20008000f00 */
[----:B------:R-:W-:Y:S01]  /*28f0*/  USHF.L.U32 UR38, UR26, 0x1, URZ ;  /* 0x000000011a267899 */ /* 0x000fe2000800063f */
[C---:B------:R-:W-:Y:S01]  /*2900*/  IADD3 R0, R6.reuse, 0x20, RZ ;  /* 0x0000002006007810 */ /* 0x040fe20007ffe0ff */
[----:B------:R-:W-:Y:S01]  /*2910*/  UIMAD UR36, UR7, UR37, UR36 ;  /* 0x00000025072472a4 */ /* 0x000fe2000f8e0224 */
[C---:B------:R-:W-:Y:S01]  /*2920*/  IADD3 R4, R6.reuse, 0x40, RZ ;  /* 0x0000004006047810 */ /* 0x040fe20007ffe0ff */
[----:B------:R-:W-:Y:S01]  /*2930*/  IMAD.WIDE.U32 R8, R9, c[0x0][0x1a0], R6 ;  /* 0x0000680009087a25 */ /* 0x000fe200078e0006 */
[----:B------:R-:W-:-:S02]  /*2940*/  IADD3 R5, R6, 0x60, RZ ;  /* 0x0000006006057810 */ /* 0x000fc40007ffe0ff */
[----:B------:R-:W-:Y:S02]  /*2950*/  ISETP.GE.AND P0, PT, R0, UR38, PT ;  /* 0x0000002600007c0c */ /* 0x000fe4000bf06270 */
[----:B------:R-:W-:Y:S02]  /*2960*/  IADD3 R0, R6, 0x80, RZ ;  /* 0x0000008006007810 */ /* 0x000fe40007ffe0ff */
[----:B------:R-:W-:Y:S02]  /*2970*/  ISETP.GE.AND P4, PT, R4, UR38, PT ;  /* 0x0000002604007c0c */ /* 0x000fe4000bf86270 */
[----:B------:R-:W-:Y:S02]  /*2980*/  ISETP.GE.AND P3, PT, R5, UR38, PT ;  /* 0x0000002605007c0c */ /* 0x000fe4000bf66270 */
[----:B------:R-:W-:Y:S02]  /*2990*/  IADD3 R5, R9, UR36, RZ ;  /* 0x0000002409057c10 */ /* 0x000fe4000fffe0ff */
[----:B------:R-:W-:-:S02]  /*29a0*/  LEA R4, P2, R8, UR22, 0x1 ;  /* 0x0000001608047c11 */ /* 0x000fc4000f8408ff */
[----:B------:R-:W-:Y:S02]  /*29b0*/  IADD3 R9, R6, 0xc0, RZ ;  /* 0x000000c006097810 */ /* 0x000fe40007ffe0ff */
[----:B------:R-:W-:Y:S02]  /*29c0*/  ISETP.GE.AND P6, PT, R0, UR38, PT ;  /* 0x0000002600007c0c */ /* 0x000fe4000bfc6270 */
[----:B------:R-:W-:Y:S02]  /*29d0*/  PRMT R0, RZ, 0x7610, R0 ;  /* 0x00007610ff007816 */ /* 0x000fe40000000000 */
[----:B------:R-:W-:Y:S02]  /*29e0*/  LEA.HI.X R5, R8, UR23, R5, 0x1, P2 ;  /* 0x0000001708057c11 */ /* 0x000fe400090f0c05 */
[----:B------:R-:W-:Y:S02]  /*29f0*/  ISETP.GE.AND P2, PT, R9, UR38, PT ;  /* 0x0000002609007c0c */ /* 0x000fe4000bf46270 */
[C---:B------:R-:W-:Y:S01]  /*2a00*/  ISETP.GE.AND P1, PT, R6.reuse, UR38, PT ;  /* 0x0000002606007c0c */ /* 0x040fe2000bf26270 */
[----:B------:R0:W3:Y:S01]  /*2a10*/  @!P0 LDG.E.U16 R0, [R4.64+0x40] ;  /* 0x0000401c04008981 */ /* 0x0000e2000c1e1500 */
[----:B------:R-:W-:-:S02]  /*2a20*/  IADD3 R9, R6, 0x100, RZ ;  /* 0x0000010006097810 */ /* 0x000fc40007ffe0ff */
[C---:B------:R-:W-:Y:S02]  /*2a30*/  IADD3 R7, R6.reuse, 0xa0, RZ ;  /* 0x000000a006077810 */ /* 0x040fe40007ffe0ff */
[----:B------:R-:W-:Y:S02]  /*2a40*/  ISETP.GE.AND P0, PT, R9, UR38, PT ;  /* 0x0000002609007c0c */ /* 0x000fe4000bf06270 */
[----:B------:R-:W-:Y:S02]  /*2a50*/  PRMT R9, RZ, 0x7610, R9 ;  /* 0x00007610ff097816 */ /* 0x000fe40000000009 */
[----:B------:R-:W-:Y:S02]  /*2a60*/  ISETP.GE.AND P5, PT, R7, UR38, PT ;  /* 0x0000002607007c0c */ /* 0x000fe4000bfa6270 */
[----:B------:R-:W-:Y:S02]  /*2a70*/  PRMT R7, RZ, 0x7610, R7 ;  /* 0x00007610ff077816 */ /* 0x000fe40000000007 */
[C---:B------:R-:W-:Y:S01]  /*2a80*/  IADD3 R10, R6.reuse, 0x120, RZ ;  /* 0x00000120060a7810 */ /* 0x040fe20007ffe0ff */
[----:B------:R0:W4:Y:S01]  /*2a90*/  @!P4 LDG.E.U16 R9, [R4.64+0x80] ;  /* 0x0000801c0409c981 */ /* 0x000122000c1e1500 */
[----:B------:R-:W-:-:S02]  /*2aa0*/  IADD3 R8, R6, 0xe0, RZ ;  /* 0x000000e006087810 */ /* 0x000fc40007ffe0ff */
[----:B------:R-:W-:Y:S01]  /*2ab0*/  PRMT R11, RZ, 0x7610, R11 ;  /* 0x00007610ff0b7816 */ /* 0x000fe2000000000b */
[----:B------:R0:W3:Y:S01]  /*2ac0*/  @!P1 LDG.E.U16 R7, [R4.64] ;  /* 0x0000001c04079981 */ /* 0x0000e2000c1e1500 */
[----:B------:R-:W-:Y:S02]  /*2ad0*/  ISETP.GE.AND P4, PT, R10, UR38, PT ;  /* 0x000000260a007c0c */ /* 0x000fe4000bf86270 */
[----:B------:R-:W-:Y:S02]  /*2ae0*/  PRMT R13, RZ, 0x7610, R13 ;  /* 0x00007610ff0d7816 */ /* 0x000fe4000000000d */
[----:B------:R-:W-:Y:S01]  /*2af0*/  IADD3 R10, R6, 0x160, RZ ;  /* 0x00000160060a7810 */ /* 0x000fe20007ffe0ff */
[----:B------:R0:W4:Y:S01]  /*2b00*/  @!P6 LDG.E.U16 R11, [R4.64+0x100] ;  /* 0x0001001c040be981 */ /* 0x000122000c1e1500 */
[----:B------:R-:W-:Y:S02]  /*2b10*/  ISETP.GE.AND P1, PT, R8, UR38, PT ;  /* 0x0000002608007c0c */ /* 0x000fe4000bf26270 */
[----:B------:R-:W-:Y:S01]  /*2b20*/  PRMT R8, RZ, 0x7610, R8 ;  /* 0x00007610ff087816 */ /* 0x000fe20000000008 */
[----:B------:R0:W4:Y:S01]  /*2b30*/  @!P2 LDG.E.U16 R13, [R4.64+0x180] ;  /* 0x0001801c040da981 */ /* 0x000122000c1e1500 */
[----:B------:R-:W-:-:S02]  /*2b40*/  IADD3 R15, R6, 0x1a0, RZ ;  /* 0x000001a0060f7810 */ /* 0x000fc40007ffe0ff */
[----:B------:R-:W-:Y:S02]  /*2b50*/  ISETP.GE.AND P6, PT, R10, UR38, PT ;  /* 0x000000260a007c0c */ /* 0x000fe4000bfc6270 */
[C---:B------:R-:W-:Y:S01]  /*2b60*/  IADD3 R12, R6.reuse, 0x140, RZ ;  /* 0x00000140060c7810 */ /* 0x040fe20007ffe0ff */
[----:B------:R0:W4:Y:S01]  /*2b70*/  @!P3 LDG.E.U16 R8, [R4.64+0xc0] ;  /* 0x0000c01c0408b981 */ /* 0x000122000c1e1500 */
[----:B------:R-:W-:Y:S02]  /*2b80*/  PRMT R10, RZ, 0x7610, R10 ;  /* 0x00007610ff0a7816 */ /* 0x000fe4000000000a */
[----:B------:R-:W-:Y:S02]  /*2b90*/  ISETP.GE.AND P2, PT, R15, UR38, PT ;  /* 0x000000260f007c0c */ /* 0x000fe4000bf46270 */
[----:B------:R-:W-:Y:S02]  /*2ba0*/  PRMT R15, RZ, 0x7610, R15 ;  /* 0x00007610ff0f7816 */ /* 0x000fe4000000000f */
[----:B------:R-:W-:Y:S01]  /*2bb0*/  IADD3 R14, R6, 0x180, RZ ;  /* 0x00000180060e7810 */ /* 0x000fe20007ffe0ff */
[----:B------:R0:W4:Y:S01]  /*2bc0*/  @!P5 LDG.E.U16 R10, [R4.64+0x140] ;  /* 0x0001401c040ad981 */ /* 0x000122000c1e1500 */
[----:B------:R-:W-:-:S02]  /*2bd0*/  ISETP.GE.AND P3, PT, R12, UR38, PT ;  /* 0x000000260c007c0c */ /* 0x000fc4000bf66270 */
[----:B------:R-:W-:Y:S01]  /*2be0*/  PRMT R12, RZ, 0x7610, R12 ;  /* 0x00007610ff0c7816 */ /* 0x000fe2000000000c */
[----:B------:R0:W4:Y:S01]  /*2bf0*/  @!P0 LDG.E.U16 R15, [R4.64+0x200] ;  /* 0x0002001c040f8981 */ /* 0x000122000c1e1500 */
[----:B------:R-:W-:Y:S02]  /*2c00*/  IADD3 R20, R6, 0x1e0, RZ ;  /* 0x000001e006147810 */ /* 0x000fe40007ffe0ff */
[----:B------:R-:W-:Y:S02]  /*2c10*/  ISETP.GE.AND P5, PT, R14, UR38, PT ;  /* 0x000000260e007c0c */ /* 0x000fe4000bfa6270 */
[----:B------:R-:W-:Y:S01]  /*2c20*/  IADD3 R14, R6, 0x1c0, RZ ;  /* 0x000001c0060e7810 */ /* 0x000fe20007ffe0ff */
[----:B------:R0:W4:Y:S01]  /*2c30*/  @!P1 LDG.E.U16 R12, [R4.64+0x1c0] ;  /* 0x0001c01c040c9981 */ /* 0x000122000c1e1500 */
[----:B------:R-:W-:Y:S02]  /*2c40*/  PRMT R18, RZ, 0x7610, R18 ;  /* 0x00007610ff127816 */ /* 0x000fe40000000012 */
[----:B------:R-:W-:-:S02]  /*2c50*/  ISETP.GE.AND P0, PT, R20, UR38, PT ;  /* 0x0000002614007c0c */ /* 0x000fc4000bf06270 */
[----:B------:R-:W-:Y:S02]  /*2c60*/  IADD3 R21, R6, 0x200, RZ ;  /* 0x0000020006157810 */ /* 0x000fe40007ffe0ff */
[----:B------:R-:W-:Y:S01]  /*2c70*/  ISETP.GE.AND P1, PT, R14, UR38, PT ;  /* 0x000000260e007c0c */ /* 0x000fe2000bf26270 */
[----:B------:R0:W4:Y:S01]  /*2c80*/  @!P2 LDG.E.U16 R18, [R4.64+0x340] ;  /* 0x0003401c0412a981 */ /* 0x000122000c1e1500 */
[----:B------:R-:W-:Y:S02]  /*2c90*/  PRMT R17, RZ, 0x7610, R17 ;  /* 0x00007610ff117816 */ /* 0x000fe40000000011 */
[----:B------:R-:W-:Y:S02]  /*2ca0*/  PRMT R14, RZ, 0x7610, R14 ;  /* 0x00007610ff0e7816 */ /* 0x000fe4000000000e */
[C---:B------:R-:W-:Y:S02]  /*2cb0*/  IADD3 R22, R6.reuse, 0x220, RZ ;  /* 0x0000022006167810 */ /* 0x040fe40007ffe0ff */
[----:B------:R-:W-:Y:S01]  /*2cc0*/  ISETP.GE.AND P2, PT, R21, UR38, PT ;  /* 0x0000002615007c0c */ /* 0x000fe2000bf46270 */
[----:B------:R0:W4:Y:S01]  /*2cd0*/  @!P3 LDG.E.U16 R17, [R4.64+0x280] ;  /* 0x0002801c0411b981 */ /* 0x000122000c1e1500 */
[----:B------:R-:W-:-:S02]  /*2ce0*/  IADD3 R23, R6, 0x240, RZ ;  /* 0x0000024006177810 */ /* 0x000fc40007ffe0ff */
[----:B------:R-:W-:Y:S01]  /*2cf0*/  PRMT R20, RZ, 0x7610, R20 ;  /* 0x00007610ff147816 */ /* 0x000fe20000000014 */
[----:B------:R0:W4:Y:S01]  /*2d00*/  @!P4 LDG.E.U16 R14, [R4.64+0x240] ;  /* 0x0002401c040ec981 */ /* 0x000122000c1e1500 */
[----:B------:R-:W-:Y:S02]  /*2d10*/  ISETP.GE.AND P3, PT, R22, UR38, PT ;  /* 0x0000002616007c0c */ /* 0x000fe4000bf66270 */
[----:B------:R-:W-:Y:S02]  /*2d20*/  IADD3 R25, R6, 0x260, RZ ;  /* 0x0000026006197810 */ /* 0x000fe40007ffe0ff */
[----:B------:R-:W-:Y:S01]  /*2d30*/  PRMT R16, RZ, 0x7610, R16 ;  /* 0x00007610ff107816 */ /* 0x000fe20000000010 */
[----:B------:R0:W4:Y:S01]  /*2d40*/  @!P0 LDG.E.U16 R20, [R4.64+0x3c0] ;  /* 0x0003c01c04148981 */ /* 0x000122000c1e1500 */
[----:B------:R-:W-:Y:S02]  /*2d50*/  ISETP.GE.AND P4, PT, R23, UR38, PT ;  /* 0x0000002617007c0c */ /* 0x000fe4000bf86270 */
[----:B------:R-:W-:-:S02]  /*2d60*/  PRMT R19, RZ, 0x7610, R19 ;  /* 0x00007610ff137816 */ /* 0x000fc40000000013 */
[----:B------:R-:W-:Y:S01]  /*2d70*/  PRMT R21, RZ, 0x7610, R21 ;  /* 0x00007610ff157816 */ /* 0x000fe20000000015 */
[----:B------:R0:W4:Y:S01]  /*2d80*/  @!P6 LDG.E.U16 R16, [R4.64+0x2c0] ;  /* 0x0002c01c0410e981 */ /* 0x000122000c1e1500 */
[----:B------:R-:W-:Y:S02]  /*2d90*/  PRMT R22, RZ, 0x7610, R22 ;  /* 0x00007610ff167816 */ /* 0x000fe40000000016 */
[----:B------:R-:W-:Y:S01]  /*2da0*/  ISETP.GE.AND P0, PT, R25, UR38, PT ;  /* 0x0000002619007c0c */ /* 0x000fe2000bf06270 */
[----:B------:R0:W4:Y:S01]  /*2db0*/  @!P5 LDG.E.U16 R19, [R4.64+0x300] ;  /* 0x0003001c0413d981 */ /* 0x000122000c1e1500 */
[C---:B------:R-:W-:Y:S02]  /*2dc0*/  IADD3 R25, R6.reuse, 0x280, RZ ;  /* 0x0000028006197810 */ /* 0x040fe40007ffe0ff */
[----:B------:R-:W-:Y:S01]  /*2dd0*/  IADD3 R26, R6, 0x2a0, RZ ;  /* 0x000002a0061a7810 */ /* 0x000fe20007ffe0ff */
[----:B------:R0:W4:Y:S01]  /*2de0*/  @!P1 LDG.E.U16 R21, [R4.64+0x380] ;  /* 0x0003801c04159981 */ /* 0x000122000c1e1500 */
[----:B------:R-:W-:-:S02]  /*2df0*/  PRMT R23, RZ, 0x7610, R23 ;  /* 0x00007610ff177816 */ /* 0x000fc40000000017 */
[----:B------:R-:W-:Y:S01]  /*2e00*/  PRMT R24, RZ, 0x7610, R24 ;  /* 0x00007610ff187816 */ /* 0x000fe20000000018 */
[----:B------:R0:W4:Y:S01]  /*2e10*/  @!P2 LDG.E.U16 R22, [R4.64+0x400] ;  /* 0x0004001c0416a981 */ /* 0x000122000c1e1500 */
[----:B------:R-:W-:Y:S02]  /*2e20*/  ISETP.GE.AND P1, PT, R25, UR38, PT ;  /* 0x0000002619007c0c */ /* 0x000fe4000bf26270 */
[----:B------:R-:W-:Y:S01]  /*2e30*/  ISETP.GE.AND P2, PT, R26, UR38, PT ;  /* 0x000000261a007c0c */ /* 0x000fe2000bf46270 */
[----:B------:R0:W4:Y:S01]  /*2e40*/  @!P3 LDG.E.U16 R23, [R4.64+0x440] ;  /* 0x0004401c0417b981 */ /* 0x000122000c1e1500 */
[----:B------:R-:W-:Y:S02]  /*2e50*/  IADD3 R27, R6, 0x2c0, RZ ;  /* 0x000002c0061b7810 */ /* 0x000fe40007ffe0ff */
[----:B------:R-:W-:Y:S01]  /*2e60*/  PRMT R25, RZ, 0x7610, R25 ;  /* 0x00007610ff197816 */ /* 0x000fe20000000019 */
[----:B------:R0:W4:Y:S01]  /*2e70*/  @!P4 LDG.E.U16 R24, [R4.64+0x480] ;  /* 0x0004801c0418c981 */ /* 0x000122000c1e1500 */
[----:B------:R-:W-:-:S02]  /*2e80*/  ISETP.GE.AND P3, PT, R27, UR38, PT ;  /* 0x000000261b007c0c */ /* 0x000fc4000bf66270 */
[C---:B------:R-:W-:Y:S02]  /*2e90*/  IADD3 R29, R6.reuse, 0x2e0, RZ ;  /* 0x000002e0061d7810 */ /* 0x040fe40007ffe0ff */
[----:B------:R-:W-:Y:S01]  /*2ea0*/  PRMT R26, RZ, 0x7610, R26 ;  /* 0x00007610ff1a7816 */ /* 0x000fe2000000001a */
[----:B------:R0:W4:Y:S01]  /*2eb0*/  @!P0 LDG.E.U16 R25, [R4.64+0x4c0] ;  /* 0x0004c01c04198981 */ /* 0x000122000c1e1500 */
        /* <DEDUP_REMOVED lines=8> */
[----:B------:R-:W-:Y:S02]  /*2f40*/  ISETP.GE.AND P2, PT, R29, UR38, PT ;  /* 0x000000261d007c0c */ /* 0x000fe4000bf46270 */
[----:B------:R-:W-:Y:S01]  /*2f50*/  IADD3 R30, R6, 0x340, RZ ;  /* 0x00000340061e7810 */ /* 0x000fe20007ffe0ff */
[----:B------:R0:W4:Y:S01]  /*2f60*/  @!P3 LDG.E.U16 R28, [R4.64+0x580] ;  /* 0x0005801c041cb981 */ /* 0x000122000c1e1500 */
[----:B------:R-:W-:Y:S02]  /*2f70*/  PRMT R29, RZ, 0x7610, R29 ;  /* 0x00007610ff1d7816 */ /* 0x000fe4000000001d */
[----:B------:R-:W-:-:S02]  /*2f80*/  ISETP.GE.AND P3, PT, R30, UR38, PT ;  /* 0x000000261e007c0c */ /* 0x000fc4000bf66270 */
[----:B------:R-:W-:Y:S02]  /*2f90*/  PRMT R30, RZ, 0x7610, R30 ;  /* 0x00007610ff1e7816 */ /* 0x000fe4000000001e */
[----:B------:R-:W-:Y:S01]  /*2fa0*/  PRMT R31, RZ, 0x7610, R31 ;  /* 0x00007610ff1f7816 */ /* 0x000fe2000000001f */
[----:B------:R0:W4:Y:S04]  /*2fb0*/  @!P0 LDG.E.U16 R29, [R4.64+0x5c0] ;  /* 0x0005c01c041d8981 */ /* 0x000128000c1e1500 */
[----:B------:R0:W4:Y:S04]  /*2fc0*/  @!P1 LDG.E.U16 R30, [R4.64+0x600] ;  /* 0x0006001c041e9981 */ /* 0x000128000c1e1500 */
[----:B------:R0:W4:Y:S01]  /*2fd0*/  @!P2 LDG.E.U16 R31, [R4.64+0x640] ;  /* 0x0006401c041fa981 */ /* 0x000122000c1e1500 */
[----:B------:R-:W-:-:S02]  /*2fe0*/  IADD3 R33, R6, 0x360, RZ ;  /* 0x0000036006217810 */ /* 0x000fc40007ffe0ff */
[----:B------:R-:W-:Y:S02]  /*2ff0*/  IADD3 R64, R6, 0x380, RZ ;  /* 0x0000038006407810 */ /* 0x000fe40007ffe0ff */
[----:B------:R-:W-:Y:S02]  /*3000*/  ISETP.GE.AND P0, PT, R33, UR38, PT ;  /* 0x0000002621007c0c */ /* 0x000fe4000bf06270 */
[----:B------:R-:W-:Y:S02]  /*3010*/  ISETP.GE.AND P1, PT, R64, UR38, PT ;  /* 0x0000002640007c0c */ /* 0x000fe4000bf26270 */
[----:B------:R-:W-:Y:S02]  /*3020*/  PRMT R32, RZ, 0x7610, R32 ;  /* 0x00007610ff207816 */ /* 0x000fe40000000020 */
[----:B------:R-:W-:Y:S02]  /*3030*/  PRMT R33, RZ, 0x7610, R33 ;  /* 0x00007610ff217816 */ /* 0x000fe40000000021 */
[----:B------:R-:W-:-:S02]  /*3040*/  PRMT R66, RZ, 0x7610, R66 ;  /* 0x00007610ff427816 */ /* 0x000fc40000000042 */
[C---:B------:R-:W-:Y:S01]  /*3050*/  IADD3 R64, R6.reuse, 0x3a0, RZ ;  /* 0x000003a006407810 */ /* 0x040fe20007ffe0ff */
[----:B------:R0:W4:Y:S01]  /*3060*/  @!P3 LDG.E.U16 R32, [R4.64+0x680] ;  /* 0x0006801c0420b981 */ /* 0x000122000c1e1500 */
[----:B------:R-:W-:-:S03]  /*3070*/  IADD3 R65, R6, 0x3c0, RZ ;  /* 0x000003c006417810 */ /* 0x000fc60007ffe0ff */
[----:B------:R0:W4:Y:S01]  /*3080*/  @!P0 LDG.E.U16 R33, [R4.64+0x6c0] ;  /* 0x0006c01c04218981 */ /* 0x000122000c1e1500 */
[----:B------:R-:W-:-:S03]  /*3090*/  ISETP.GE.AND P0, PT, R64, UR38, PT ;  /* 0x0000002640007c0c */ /* 0x000fc6000bf06270 */
[----:B------:R0:W4:Y:S01]  /*30a0*/  @!P1 LDG.E.U16 R66, [R4.64+0x700] ;  /* 0x0007001c04429981 */ /* 0x000122000c1e1500 */
[----:B------:R-:W-:Y:S02]  /*30b0*/  ISETP.GE.AND P1, PT, R65, UR38, PT ;  /* 0x0000002641007c0c */ /* 0x000fe4000bf26270 */
[----:B------:R-:W-:Y:S02]  /*30c0*/  PRMT R67, RZ, 0x7610, R67 ;  /* 0x00007610ff437816 */ /* 0x000fe40000000043 */
[----:B------:R-:W-:-:S05]  /*30d0*/  PRMT R126, RZ, 0x7610, R126 ;  /* 0x00007610ff7e7816 */ /* 0x000fca000000007e */
[----:B------:R0:W4:Y:S04]  /*30e0*/  @!P0 LDG.E.U16 R67, [R4.64+0x740] ;  /* 0x0007401c04438981 */ /* 0x000128000c1e1500 */
[----:B------:R0:W4:Y:S01]  /*30f0*/  @!P1 LDG.E.U16 R126, [R4.64+0x780] ;  /* 0x0007801c047e9981 */ /* 0x000122000c1e1500 */
[----:B------:R-:W-:-:S04]  /*3100*/  IADD3 R6, R6, 0x3e0, RZ ;  /* 0x000003e006067810 */ /* 0x000fc80007ffe0ff */
[----:B------:R-:W-:Y:S01]  /*3110*/  ISETP.GE.AND P2, PT, R6, UR38, PT ;  /* 0x0000002606007c0c */ /* 0x000fe2000bf46270 */
[----:B------:R-:W-:Y:S01]  /*3120*/  ULDC.64 UR38, c[0x0][0x1b8] ;  /* 0x00006e0000267ab9 */ /* 0x000fe20000000a00 */
[----:B------:R-:W-:Y:S02]  /*3130*/  PRMT R6, RZ, 0x7610, R6 ;  /* 0x00007610ff067816 */ /* 0x000fe40000000006 */
[----:B------:R-:W-:-:S09]  /*3140*/  LOP3.LUT R251, R134, 0x1f, RZ, 0xc0, !PT ;  /* 0x0000001f86fb7812 */ /* 0x000fd200078ec0ff */
[----:B------:R0:W4:Y:S01]  /*3150*/  @!P2 LDG.E.U16 R6, [R4.64+0x7c0] ;  /* 0x0007c01c0406a981 */ /* 0x000122000c1e1500 */
[----:B------:R-:W-:Y:S01]  /*3160*/  ISETP.NE.AND P0, PT, R251, RZ, PT ;  /* 0x000000fffb00720c */ /* 0x000fe20003f05270 */
[----:B--2---:R-:W1:Y:S02]  /*3170*/  R2UR UR42, R3 ;  /* 0x00000000032a73c2 */ /* 0x004e6400000e0000 */
[----:B-1----:R-:W-:-:S04]  /*3180*/  FMUL.FTZ R3, R62, UR42 ;  /* 0x0000002a3e037c20 */ /* 0x002fc80008410000 */
[----:B0-----:R-:W-:Y:S02]  /*3190*/  FMUL.RZ R4, R3, 0.15915493667125701904 ;  /* 0x3e22f98303047820 */ /* 0x001fe4000040c000 */
[----:B------:R-:W-:-:S04]  /*31a0*/  FMUL.FTZ R3, R61, UR42 ;  /* 0x0000002a3d037c20 */ /* 0x000fc80008410000 */
[----:B------:R-:W-:Y:S01]  /*31b0*/  FMUL.RZ R5, R3, 0.15915493667125701904 ;  /* 0x3e22f98303057820 */ /* 0x000fe2000040c000 */
[----:B------:R-:W-:Y:S01]  /*31c0*/  MOV R3, UR24 ;  /* 0x0000001800037c02 */ /* 0x000fe20008000f00 */
[----:B------:R-:W-:Y:S02]  /*31d0*/  FMUL.FTZ R127, R68, UR42 ;  /* 0x0000002a447f7c20 */ /* 0x000fe40008410000 */
[----:B------:R-:W-:Y:S01]  /*31e0*/  FMUL.FTZ R64, R69, UR42 ;  /* 0x0000002a45407c20 */ /* 0x000fe20008410000 */
[----:B------:R-:W-:Y:S01]  /*31f0*/  ISETP.LT.OR P1, PT, R3, 0x2, P0 ;  /* 0x000000020300780c */ /* 0x000fe20000721670 */
[----:B------:R-:W-:Y:S02]  /*3200*/  FMUL.RZ R129, R127, 0.15915493667125701904 ;  /* 0x3e22f9837f817820 */ /* 0x000fe4000040c000 */
[----:B------:R-:W-:Y:S02]  /*3210*/  FMUL.FTZ R127, R63, UR42 ;  /* 0x0000002a3f7f7c20 */ /* 0x000fe40008410000 */
[----:B------:R-:W-:-:S02]  /*3220*/  FMUL.RZ R128, R64, 0.15915493667125701904 ;  /* 0x3e22f98340807820 */ /* 0x000fc4000040c000 */
[----:B------:R-:W-:Y:S02]  /*3230*/  FMUL.RZ R127, R127, 0.15915493667125701904 ;  /* 0x3e22f9837f7f7820 */ /* 0x000fe4000040c000 */
[----:B------:R-:W-:Y:S01]  /*3240*/  MUFU.SIN R65, R128 ;  /* 0x0000008000417308 */ /* 0x000fe20000000400 */
[----:B------:R-:W-:-:S07]  /*3250*/  FMUL.FTZ R3, R60, UR42 ;  /* 0x0000002a3c037c20 */ /* 0x000fce0008410000 */
[----:B------:R0:W-:Y:S01]  /*3260*/  MUFU.COS R64, R128 ;  /* 0x0000008000407308 */ /* 0x0001e20000000000 */
[----:B---3--:R-:W-:Y:S01]  /*3270*/  STS.U16 [R132], R7 ;  /* 0x0000000784007388 */ /* 0x008fe20000000400 */
[----:B0-----:R-:W-:-:S06]  /*3280*/  MOV R128, UR24 ;  /* 0x0000001800807c02 */ /* 0x001fcc0008000f00 */
[----:B------:R-:W-:Y:S01]  /*3290*/  MUFU.SIN R204, R127 ;  /* 0x0000007f00cc7308 */ /* 0x000fe20000000400 */
[----:B------:R0:W-:Y:S07]  /*32a0*/  STS.U16 [R131+0x40], R0 ;  /* 0x0000400083007388 */ /* 0x0001ee0000000400 */
[----:B------:R1:W-:Y:S01]  /*32b0*/  MUFU.COS R205, R127 ;  /* 0x0000007f00cd7308 */ /* 0x0003e20000000000 */
[----:B0-----:R-:W-:-:S07]  /*32c0*/  IADD3 R0, R133, 0x200, RZ ;  /* 0x0000020085007810 */ /* 0x001fce0007ffe0ff */
[----:B------:R-:W-:Y:S01]  /*32d0*/  MUFU.SIN R206, R129 ;  /* 0x0000008100ce7308 */ /* 0x000fe20000000400 */
[----:B-1----:R-:W-:Y:S02]  /*32e0*/  FMUL.RZ R127, R3, 0.15915493667125701904 ;  /* 0x3e22f983037f7820 */ /* 0x002fe4000040c000 */
[----:B------:R-:W-:-:S05]  /*32f0*/  FMUL.FTZ R3, R59, UR42 ;  /* 0x0000002a3b037c20 */ /* 0x000fca0008410000 */
[----:B------:R0:W-:Y:S08]  /*3300*/  MUFU.COS R207, R129 ;  /* 0x0000008100cf7308 */ /* 0x0001f00000000000 */
[----:B------:R-:W-:Y:S01]  /*3310*/  MUFU.SIN R202, R4 ;  /* 0x0000000400ca7308 */ /* 0x000fe20000000400 */
[----:B0-----:R-:W-:-:S07]  /*3320*/  MOV R129, c[0x0][0x16c] ;  /* 0x00005b0000817a02 */ /* 0x001fce0000000f00 */
[----:B------:R0:W-:Y:S01]  /*3330*/  MUFU.COS R203, R4 ;  /* 0x0000000400cb7308 */ /* 0x0001e20000000000 */
[----:B------:R-:W-:Y:S02]  /*3340*/  LEA.HI.SX32 R0, R0, R133, 0x1b ;  /* 0x0000008500007211 */ /* 0x000fe400078fdaff */
[----:B0-----:R-:W-:Y:S01]  /*3350*/  @!P1 IADD3 R4, R128, -0x2, RZ ;  /* 0xfffffffe80049810 */ /* 0x001fe20007ffe0ff */
[----:B------:R-:W-:-:S04]  /*3360*/  FMUL.RZ R128, R3, 0.15915493667125701904 ;  /* 0x3e22f98303807820 */ /* 0x000fc8000040c000 */
[----:B------:R-:W-:Y:S02]  /*3370*/  @!P1 IMAD R3, R4, R129, UR7 ;  /* 0x0000000704039e24 */ /* 0x000fe4000f8e0281 */
[----:B------:R-:W-:Y:S01]  /*3380*/  FMUL.FTZ R4, R58, UR42 ;  /* 0x0000002a3a047c20 */ /* 0x000fe20008410000 */
[----:B------:R-:W-:Y:S01]  /*3390*/  MUFU.SIN R198, R127 ;  /* 0x0000007f00c67308 */ /* 0x000fe20000000400 */
[----:B----4-:R-:W-:Y:S01]  /*33a0*/  STS.U16 [R130+0x80], R9 ;  /* 0x0000800982007388 */ /* 0x010fe20000000400 */
[----:B------:R-:W-:-:S03]  /*33b0*/  SHF.L.U32 R7, R0, 0x1, RZ ;  /* 0x0000000100077819 */ /* 0x000fc600000006ff */
[----:B------:R0:W-:Y:S03]  /*33c0*/  STS.U16 [R125+0xc0], R8 ;  /* 0x0000c0087d007388 */ /* 0x0001e60000000400 */
[----:B------:R1:W-:Y:S01]  /*33d0*/  MUFU.COS R199, R127 ;  /* 0x0000007f00c77308 */ /* 0x0003e20000000000 */
[----:B------:R-:W-:Y:S01]  /*33e0*/  STS.U16 [R124+0x100], R11 ;  /* 0x0001000b7c007388 */ /* 0x000fe20000000400 */
[----:B------:R-:W-:-:S03]  /*33f0*/  IADD3 R0, R133, 0x260, RZ ;  /* 0x0000026085007810 */ /* 0x000fc60007ffe0ff */
[----:B------:R-:W-:Y:S01]  /*3400*/  STS.U16 [R123+0x140], R10 ;  /* 0x0001400a7b007388 */ /* 0x000fe20000000400 */
[C---:B0-----:R-:W-:Y:S01]  /*3410*/  IADD3 R8, R133.reuse, 0x240, RZ ;  /* 0x0000024085087810 */ /* 0x041fe20007ffe0ff */
[----:B-1----:R-:W-:Y:S01]  /*3420*/  FMUL.RZ R127, R4, 0.15915493667125701904 ;  /* 0x3e22f983047f7820 */ /* 0x002fe2000040c000 */
[----:B------:R-:W-:Y:S01]  /*3430*/  IADD3 R4, R133, 0x220, RZ ;  /* 0x0000022085047810 */ /* 0x000fe20007ffe0ff */
[----:B------:R-:W-:Y:S01]  /*3440*/  STS.U16 [R122+0x180], R13 ;  /* 0x0001800d7a007388 */ /* 0x000fe20000000400 */
[-C--:B------:R-:W-:Y:S02]  /*3450*/  LEA.HI.SX32 R8, R8, R133.reuse, 0x1b ;  /* 0x0000008508087211 */ /* 0x080fe400078fdaff */
[-C--:B------:R-:W-:Y:S01]  /*3460*/  LEA.HI.SX32 R4, R4, R133.reuse, 0x1b ;  /* 0x0000008504047211 */ /* 0x080fe200078fdaff */
[----:B------:R0:W-:Y:S01]  /*3470*/  STS.U16 [R121+0x1c0], R12 ;  /* 0x0001c00c79007388 */ /* 0x0001e20000000400 */
[----:B------:R-:W-:Y:S01]  /*3480*/  MUFU.SIN R200, R5 ;  /* 0x0000000500c87308 */ /* 0x000fe20000000400 */
[----:B------:R-:W-:-:S02]  /*3490*/  LEA.HI.SX32 R0, R0, R133, 0x1b ;  /* 0x0000008500007211 */ /* 0x000fc400078fdaff */
[----:B------:R-:W-:Y:S04]  /*34a0*/  STS.U16 [R120+0x200], R15 ;  /* 0x0002000f78007388 */ /* 0x000fe80000000400 */
[----:B------:R1:W-:Y:S01]  /*34b0*/  STS.U16 [R119+0x240], R14 ;  /* 0x0002400e77007388 */ /* 0x0003e20000000400 */
[----:B------:R2:W-:Y:S01]  /*34c0*/  MUFU.COS R201, R5 ;  /* 0x0000000500c97308 */ /* 0x0005e20000000000 */
[----:B0-----:R-:W-:Y:S02]  /*34d0*/  SHF.L.U32 R12, R4, 0x1, RZ ;  /* 0x00000001040c7819 */ /* 0x001fe400000006ff */
[----:B------:R-:W-:Y:S01]  /*34e0*/  STS.U16 [R118+0x280], R17 ;  /* 0x0002801176007388 */ /* 0x000fe20000000400 */
[----:B------:R-:W-:-:S03]  /*34f0*/  SHF.L.U32 R9, R8, 0x1, RZ ;  /* 0x0000000108097819 */ /* 0x000fc600000006ff */
[----:B------:R-:W-:Y:S01]  /*3500*/  STS.U16 [R117+0x2c0], R16 ;  /* 0x0002c01075007388 */ /* 0x000fe20000000400 */
[----:B--2---:R-:W-:Y:S01]  /*3510*/  FMUL.FTZ R5, R57, UR42 ;  /* 0x0000002a39057c20 */ /* 0x004fe20008410000 */
[C---:B------:R-:W-:Y:S02]  /*3520*/  IADD3 R4, R133.reuse, 0x280, RZ ;  /* 0x0000028085047810 */ /* 0x040fe40007ffe0ff */
[----:B------:R-:W-:Y:S01]  /*3530*/  STS.U16 [R116+0x300], R19 ;  /* 0x0003001374007388 */ /* 0x000fe20000000400 */
[----:B------:R-:W-:Y:S01]  /*3540*/  IADD3 R8, R133, 0x2a0, RZ ;  /* 0x000002a085087810 */ /* 0x000fe20007ffe0ff */
[----:B------:R-:W-:Y:S01]  /*3550*/  FMUL.RZ R11, R5, 0.15915493667125701904 ;  /* 0x3e22f983050b7820 */ /* 0x000fe2000040c000 */
[----:B-1----:R-:W-:Y:S01]  /*3560*/  SHF.L.U32 R14, R0, 0x1, RZ ;  /* 0x00000001000e7819 */ /* 0x002fe200000006ff */
[----:B------:R-:W-:Y:S01]  /*3570*/  STS.U16 [R115+0x340], R18 ;  /* 0x0003401273007388 */ /* 0x000fe20000000400 */
[----:B------:R-:W-:-:S03]  /*3580*/  FMUL.FTZ R0, R55, UR42 ;  /* 0x0000002a37007c20 */ /* 0x000fc60008410000 */
[----:B------:R-:W-:Y:S01]  /*3590*/  STS.U16 [R114+0x380], R21 ;  /* 0x0003801572007388 */ /* 0x000fe20000000400 */
[----:B------:R-:W-:Y:S01]  /*35a0*/  FMUL.FTZ R5, R56, UR42 ;  /* 0x0000002a38057c20 */ /* 0x000fe20008410000 */
[-C--:B------:R-:W-:Y:S02]  /*35b0*/  LEA.HI.SX32 R4, R4, R133.reuse, 0x1b ;  /* 0x0000008504047211 */ /* 0x080fe400078fdaff */
[----:B------:R-:W-:Y:S01]  /*35c0*/  STS.U16 [R113+0x3c0], R20 ;  /* 0x0003c01471007388 */ /* 0x000fe20000000400 */
[----:B------:R-:W-:-:S03]  /*35d0*/  LEA.HI.SX32 R8, R8, R133, 0x1b ;  /* 0x0000008508087211 */ /* 0x000fc600078fdaff */
[----:B------:R-:W-:Y:S01]  /*35e0*/  STS.U16 [R7+0x400], R22 ;  /* 0x0004001607007388 */ /* 0x000fe20000000400 */
[----:B------:R-:W0:Y:S03]  /*35f0*/  R2UR UR43, R2 ;  /* 0x00000000022b73c2 */ /* 0x000e2600000e0000 */
[----:B------:R1:W-:Y:S01]  /*3600*/  STS.U16 [R12+0x440], R23 ;  /* 0x000440170c007388 */ /* 0x0003e20000000400 */
[----:B------:R-:W-:-:S03]  /*3610*/  FMUL.RZ R13, R5, 0.15915493667125701904 ;  /* 0x3e22f983050d7820 */ /* 0x000fc6000040c000 */
[----:B------:R2:W-:Y:S01]  /*3620*/  STS.U16 [R9+0x480], R24 ;  /* 0x0004801809007388 */ /* 0x0005e20000000400 */
[----:B------:R-:W-:Y:S02]  /*3630*/  SHF.L.U32 R5, R4, 0x1, RZ ;  /* 0x0000000104057819 */ /* 0x000fe400000006ff */
[C---:B------:R-:W-:Y:S02]  /*3640*/  IADD3 R10, R133.reuse, 0x2c0, RZ ;  /* 0x000002c0850a7810 */ /* 0x040fe40007ffe0ff */
[----:B-1----:R-:W-:Y:S01]  /*3650*/  SHF.L.U32 R12, R8, 0x1, RZ ;  /* 0x00000001080c7819 */ /* 0x002fe200000006ff */
[----:B--2---:R-:W-:Y:S01]  /*3660*/  FMUL.RZ R9, R0, 0.15915493667125701904 ;  /* 0x3e22f98300097820 */ /* 0x004fe2000040c000 */
[C---:B------:R-:W-:Y:S01]  /*3670*/  IADD3 R0, R133.reuse, 0x2e0, RZ ;  /* 0x000002e085007810 */ /* 0x040fe20007ffe0ff */
[----:B------:R1:W-:Y:S03]  /*3680*/  STS.U16 [R14+0x4c0], R25 ;  /* 0x0004c0190e007388 */ /* 0x0003e60000000400 */
[----:B------:R-:W-:Y:S01]  /*3690*/  LEA.HI.SX32 R0, R0, R133, 0x1b ;  /* 0x0000008500007211 */ /* 0x000fe200078fdaff */
[----:B------:R-:W-:Y:S01]  /*36a0*/  STS.U16 [R5+0x500], R26 ;  /* 0x0005001a05007388 */ /* 0x000fe20000000400 */
[----:B------:R-:W-:-:S02]  /*36b0*/  IADD3 R4, R133, 0x300, RZ ;  /* 0x0000030085047810 */ /* 0x000fc40007ffe0ff */
[----:B------:R-:W-:Y:S01]  /*36c0*/  IADD3 R8, R133, 0x320, RZ ;  /* 0x0000032085087810 */ /* 0x000fe20007ffe0ff */
[----:B------:R2:W-:Y:S01]  /*36d0*/  STS.U16 [R12+0x540], R27 ;  /* 0x0005401b0c007388 */ /* 0x0005e20000000400 */
[-C--:B------:R-:W-:Y:S01]  /*36e0*/  LEA.HI.SX32 R10, R10, R133.reuse, 0x1b ;  /* 0x000000850a0a7211 */ /* 0x080fe200078fdaff */
[----:B------:R-:W-:Y:S01]  /*36f0*/  MUFU.SIN R192, R11 ;  /* 0x0000000b00c07308 */ /* 0x000fe20000000400 */
[-C--:B------:R-:W-:Y:S01]  /*3700*/  LEA.HI.SX32 R4, R4, R133.reuse, 0x1b ;  /* 0x0000008504047211 */ /* 0x080fe200078fdaff */
[----:B-1----:R-:W3:Y:S01]  /*3710*/  LDL R25, [R1+0xc] ;  /* 0x00000c0001197983 */ /* 0x002ee20000100800 */
[----:B------:R-:W-:Y:S02]  /*3720*/  LEA.HI.SX32 R8, R8, R133, 0x1b ;  /* 0x0000008508087211 */ /* 0x000fe400078fdaff */
[----:B--2---:R-:W-:Y:S01]  /*3730*/  SHF.L.U32 R12, R0, 0x1, RZ ;  /* 0x00000001000c7819 */ /* 0x004fe200000006ff */
[----:B------:R-:W-:Y:S02]  /*3740*/  FMUL.FTZ R0, R54, UR42 ;  /* 0x0000002a36007c20 */ /* 0x000fe40008410000 */
[----:B------:R1:W-:Y:S01]  /*3750*/  MUFU.COS R193, R11 ;  /* 0x0000000b00c17308 */ /* 0x0003e20000000000 */
[----:B------:R-:W-:-:S02]  /*3760*/  SHF.L.U32 R7, R10, 0x1, RZ ;  /* 0x000000010a077819 */ /* 0x000fc400000006ff */
[----:B------:R-:W-:Y:S02]  /*3770*/  SHF.L.U32 R5, R4, 0x1, RZ ;  /* 0x0000000104057819 */ /* 0x000fe400000006ff */
[----:B------:R-:W-:Y:S01]  /*3780*/  SHF.L.U32 R8, R8, 0x1, RZ ;  /* 0x0000000108087819 */ /* 0x000fe200000006ff */
[----:B-1----:R-:W-:Y:S01]  /*3790*/  FMUL.RZ R11, R0, 0.15915493667125701904 ;  /* 0x3e22f983000b7820 */ /* 0x002fe2000040c000 */
[----:B------:R-:W-:Y:S01]  /*37a0*/  IADD3 R0, R133, 0x360, RZ ;  /* 0x0000036085007810 */ /* 0x000fe20007ffe0ff */
[----:B------:R1:W-:Y:S03]  /*37b0*/  STS.U16 [R7+0x580], R28 ;  /* 0x0005801c07007388 */ /* 0x0003e60000000400 */
[----:B------:R-:W-:Y:S01]  /*37c0*/  LEA.HI.SX32 R0, R0, R133, 0x1b ;  /* 0x0000008500007211 */ /* 0x000fe200078fdaff */
[----:B------:R-:W-:Y:S04]  /*37d0*/  STS.U16 [R12+0x5c0], R29 ;  /* 0x0005c01d0c007388 */ /* 0x000fe80000000400 */
[----:B------:R-:W-:Y:S04]  /*37e0*/  STS.U16 [R5+0x600], R30 ;  /* 0x0006001e05007388 */ /* 0x000fe80000000400 */
[----:B------:R2:W-:Y:S04]  /*37f0*/  STS.U16 [R8+0x640], R31 ;  /* 0x0006401f08007388 */ /* 0x0005e80000000400 */
[----:B-1----:R-:W4:Y:S01]  /*3800*/  LDL R28, [R1+0x10] ;  /* 0x00001000011c7983 */ /* 0x002f220000100800 */
[----:B--2---:R-:W-:-:S02]  /*3810*/  SHF.L.U32 R8, R0, 0x1, RZ ;  /* 0x0000000100087819 */ /* 0x004fc400000006ff */
[----:B0-----:R-:W-:-:S05]  /*3820*/  MOV R0, UR43 ;  /* 0x0000002b00007c02 */ /* 0x001fca0008000f00 */
[----:B------:R-:W-:-:S04]  /*3830*/  FMUL.FTZ R0, R0, 1.4426950216293334961 ;  /* 0x3fb8aa3b00007820 */ /* 0x000fc80000410000 */
[----:B------:R-:W-:Y:S01]  /*3840*/  FMUL.FTZ R21, R59, R0 ;  /* 0x000000003b157220 */ /* 0x000fe20000410000 */
[----:B------:R-:W-:Y:S01]  /*3850*/  MUFU.SIN R196, R128 ;  /* 0x0000008000c47308 */ /* 0x000fe20000000400 */
[----:B------:R-:W-:-:S07]  /*3860*/  IADD3 R10, R133, 0x340, RZ ;  /* 0x00000340850a7810 */ /* 0x000fce0007ffe0ff */
[----:B------:R-:W-:Y:S01]  /*3870*/  MUFU.COS R197, R128 ;  /* 0x0000008000c57308 */ /* 0x000fe20000000000 */
[----:B------:R-:W-:-:S07]  /*3880*/  LEA.HI.SX32 R10, R10, R133, 0x1b ;  /* 0x000000850a0a7211 */ /* 0x000fce00078fdaff */
[----:B------:R-:W0:Y:S01]  /*3890*/  MUFU.EX2 R21, R21 ;  /* 0x0000001500157308 */ /* 0x000e220000000800 */
[----:B------:R-:W-:Y:S02]  /*38a0*/  IADD3 R2, R133, 0x380, RZ ;  /* 0x0000038085027810 */ /* 0x000fe40007ffe0ff */
[----:B------:R-:W-:Y:S01]  /*38b0*/  SHF.L.U32 R7, R10, 0x1, RZ ;  /* 0x000000010a077819 */ /* 0x000fe200000006ff */
[----:B------:R-:W-:Y:S01]  /*38c0*/  FMUL.FTZ R4, R53, UR42 ;  /* 0x0000002a35047c20 */ /* 0x000fe20008410000 */
[----:B------:R-:W-:-:S03]  /*38d0*/  LEA.HI.SX32 R2, R2, R133, 0x1b ;  /* 0x0000008502027211 */ /* 0x000fc600078fdaff */
[----:B------:R1:W-:Y:S01]  /*38e0*/  STS.U16 [R7+0x680], R32 ;  /* 0x0006802007007388 */ /* 0x0003e20000000400 */
[----:B------:R-:W-:Y:S01]  /*38f0*/  MUFU.SIN R188, R9 ;  /* 0x0000000900bc7308 */ /* 0x000fe20000000400 */
[----:B0-----:R-:W-:-:S07]  /*3900*/  FMUL.FTZ R197, R21, R197 ;  /* 0x000000c515c57220 */ /* 0x001fce0000410000 */
[----:B------:R0:W-:Y:S01]  /*3910*/  MUFU.COS R189, R9 ;  /* 0x0000000900bd7308 */ /* 0x0001e20000000000 */
[----:B-1----:R-:W-:Y:S01]  /*3920*/  SHF.L.U32 R7, R2, 0x1, RZ ;  /* 0x0000000102077819 */ /* 0x002fe200000006ff */
[----:B------:R-:W-:Y:S01]  /*3930*/  FMUL.FTZ R196, R21, R196 ;  /* 0x000000c415c47220 */ /* 0x000fe20000410000 */
[C---:B------:R-:W-:Y:S01]  /*3940*/  IADD3 R2, R133.reuse, 0x3a0, RZ ;  /* 0x000003a085027810 */ /* 0x040fe20007ffe0ff */
[----:B------:R-:W2:Y:S01]  /*3950*/  LDL R21, [R1+0x8] ;  /* 0x0000080001157983 */ /* 0x000ea20000100800 */
[----:B0-----:R-:W-:Y:S01]  /*3960*/  FMUL.RZ R9, R4, 0.15915493667125701904 ;  /* 0x3e22f98304097820 */ /* 0x001fe2000040c000 */
[----:B------:R-:W-:Y:S02]  /*3970*/  IADD3 R4, R133, 0x3c0, RZ ;  /* 0x000003c085047810 */ /* 0x000fe40007ffe0ff */
[-C--:B------:R-:W-:Y:S02]  /*3980*/  LEA.HI.SX32 R2, R2, R133.reuse, 0x1b ;  /* 0x0000008502027211 */ /* 0x080fe400078fdaff */
[----:B------:R-:W-:Y:S01]  /*3990*/  LEA.HI.SX32 R4, R4, R133, 0x1b ;  /* 0x0000008504047211 */ /* 0x000fe200078fdaff */
[----:B------:R-:W-:Y:S01]  /*39a0*/  MUFU.SIN R184, R9 ;  /* 0x0000000900b87308 */ /* 0x000fe20000000400 */
[----:B------:R-:W-:Y:S01]  /*39b0*/  SHF.L.U32 R10, R2, 0x1, RZ ;  /* 0x00000001020a7819 */ /* 0x000fe200000006ff */
[----:B------:R-:W-:Y:S06]  /*39c0*/  STS.U16 [R8+0x6c0], R33 ;  /* 0x0006c02108007388 */ /* 0x000fec0000000400 */
[----:B------:R0:W-:Y:S01]  /*39d0*/  MUFU.COS R185, R9 ;  /* 0x0000000900b97308 */ /* 0x0001e20000000000 */
[----:B------:R-:W-:Y:S04]  /*39e0*/  STS.U16 [R7+0x700], R66 ;  /* 0x0007004207007388 */ /* 0x000fe80000000400 */
[----:B------:R-:W-:Y:S01]  /*39f0*/  STS.U16 [R10+0x740], R67 ;  /* 0x000740430a007388 */ /* 0x000fe20000000400 */
[----:B0-----:R-:W-:-:S05]  /*3a00*/  SHF.L.U32 R9, R4, 0x1, RZ ;  /* 0x0000000104097819 */ /* 0x001fca00000006ff */
[----:B------:R0:W-:Y:S04]  /*3a10*/  STS.U16 [R9+0x780], R126 ;  /* 0x0007807e09007388 */ /* 0x0001e80000000400 */
[----:B0-----:R-:W2:Y:S01]  /*3a20*/  LDL R126, [R1+0x4] ;  /* 0x00000400017e7983 */ /* 0x001ea20000100800 */
[----:B------:R-:W-:Y:S08]  /*3a30*/  MUFU.SIN R194, R127 ;  /* 0x0000007f00c27308 */ /* 0x000ff00000000400 */
[----:B------:R0:W-:Y:S02]  /*3a40*/  MUFU.COS R195, R127 ;  /* 0x0000007f00c37308 */ /* 0x0001e40000000000 */
[----:B0-----:R-:W2:Y:S01]  /*3a50*/  LDL R127, [R1] ;  /* 0x00000000017f7983 */ /* 0x001ea20000100800 */
[----:B------:R-:W-:-:S02]  /*3a60*/  IADD3 R8, R133, 0x3e0, RZ ;  /* 0x000003e085087810 */ /* 0x000fc40007ffe0ff */
[----:B------:R-:W-:Y:S01]  /*3a70*/  SHF.L.U32 R2, R133, 0x5, RZ ;  /* 0x0000000585027819 */ /* 0x000fe200000006ff */
[----:B------:R-:W-:Y:S01]  /*3a80*/  FMUL.FTZ R4, R63, R0 ;  /* 0x000000003f047220 */ /* 0x000fe20000410000 */
[----:B------:R-:W-:Y:S01]  /*3a90*/  LEA.HI.SX32 R8, R8, R133, 0x1b ;  /* 0x0000008508087211 */ /* 0x000fe200078fdaff */
[----:B------:R-:W-:Y:S01]  /*3aa0*/  UIMAD.WIDE.U32 UR36, UR10, UR38, URZ ;  /* 0x000000260a2472a5 */ /* 0x000fe2000f8e003f */
[----:B------:R-:W-:Y:S01]  /*3ab0*/  LEA.HI.SX32 R2, R2, R2, 0x1b ;  /* 0x0000000202027211 */ /* 0x000fe200078fdaff */
[----:B------:R-:W-:Y:S01]  /*3ac0*/  MUFU.SIN R186, R11 ;  /* 0x0000000b00ba7308 */ /* 0x000fe20000000400 */
[----:B------:R-:W-:-:S07]  /*3ad0*/  UIMAD UR38, UR11, UR38, URZ ;  /* 0x000000260b2672a4 */ /* 0x000fce000f8e023f */
[----:B------:R0:W-:Y:S01]  /*3ae0*/  MUFU.COS R187, R11 ;  /* 0x0000000b00bb7308 */ /* 0x0001e20000000000 */
[----:B------:R-:W-:-:S03]  /*3af0*/  UIMAD UR41, UR10, UR39, UR38 ;  /* 0x000000270a2972a4 */ /* 0x000fc6000f8e0226 */
[----:B------:R-:W-:-:S04]  /*3b00*/  ULDC.64 UR38, c[0x0][0x1c0] ;  /* 0x0000700000267ab9 */ /* 0x000fc80000000a00 */
[----:B------:R1:W-:Y:S01]  /*3b10*/  MUFU.EX2 R12, R4 ;  /* 0x00000004000c7308 */ /* 0x0003e20000000800 */
[----:B0-----:R-:W-:Y:S01]  /*3b20*/  SHF.L.U32 R11, R8, 0x1, RZ ;  /* 0x00000001080b7819 */ /* 0x001fe200000006ff */
[----:B------:R-:W-:-:S04]  /*3b30*/  UIADD3 UR37, UR37, UR41, URZ ;  /* 0x0000002925257290 */ /* 0x000fc8000fffe03f */
[----:B------:R0:W-:Y:S01]  /*3b40*/  STS.U16 [R11+0x7c0], R6 ;  /* 0x0007c0060b007388 */ /* 0x0001e20000000400 */
[----:B-1----:R-:W-:Y:S01]  /*3b50*/  SHF.L.U32 R4, R2, 0x1, RZ ;  /* 0x0000000102047819 */ /* 0x002fe200000006ff */
[----:B------:R-:W-:-:S06]  /*3b60*/  NOP ;  /* 0x0000000000007918 */ /* 0x000fcc0000000000 */
[----:B------:R-:W1:Y:S01]  /*3b70*/  LDS.U16 R33, [R4] ;  /* 0x0000000004217984 */ /* 0x000e620000000400 */
[----:B------:R-:W-:Y:S01]  /*3b80*/  UIMAD UR41, UR40, UR38, URZ ;  /* 0x00000026282972a4 */ /* 0x000fe2000f8e023f */
[----:B------:R-:W-:Y:S02]  /*3b90*/  FMUL.FTZ R5, R69, R0 ;  /* 0x0000000045057220 */ /* 0x000fe40000410000 */
[----:B------:R-:W1:Y:S01]  /*3ba0*/  LDS.U16 R32, [R4+0x2] ;  /* 0x0000020004207984 */ /* 0x000e620000000400 */
[----:B------:R-:W-:Y:S02]  /*3bb0*/  UIMAD UR41, UR7, UR39, UR41 ;  /* 0x00000027072972a4 */ /* 0x000fe4000f8e0229 */
[----:B------:R-:W-:Y:S01]  /*3bc0*/  UIMAD.WIDE.U32 UR38, UR7, UR38, UR36 ;  /* 0x00000026072672a5 */ /* 0x000fe2000f8e0024 */
[----:B------:R-:W0:Y:S01]  /*3bd0*/  MUFU.EX2 R5, R5 ;  /* 0x0000000500057308 */ /* 0x000e220000000800 */
[----:B------:R-:W1:Y:S01]  /*3be0*/  LDS.U16 R29, [R4+0x6] ;  /* 0x00000600041d7984 */ /* 0x000e620000000400 */
[----:B------:R-:W-:-:S02]  /*3bf0*/  ULDC.64 UR36, c[0x0][0x230] ;  /* 0x00008c0000247ab9 */ /* 0x000fc40000000a00 */
[----:B------:R-:W-:Y:S01]  /*3c00*/  UIADD3 UR39, UR39, UR41, URZ ;  /* 0x0000002927277290 */ /* 0x000fe2000fffe03f */
[----:B------:R-:W1:Y:S01]  /*3c10*/  LDS.U16 R30, [R4+0x4] ;  /* 0x00000400041e7984 */ /* 0x000e620000000400 */
[----:B------:R-:W-:Y:S01]  /*3c20*/  ULEA UR36, UP0, UR38, UR36, 0x3 ;  /* 0x0000002426247291 */ /* 0x000fe2000f80183f */
[C---:B------:R-:W-:Y:S01]  /*3c30*/  ISETP.NE.AND P2, PT, R134.reuse, RZ, PT ;  /* 0x000000ff8600720c */ /* 0x040fe20003f45270 */
[-C--:B0-----:R-:W-:Y:S01]  /*3c40*/  FMUL.FTZ R6, R61, R0.reuse ;  /* 0x000000003d067220 */ /* 0x081fe20000410000 */
[----:B------:R-:W-:Y:S01]  /*3c50*/  IADD3 R135, R134, 0x200, RZ ;  /* 0x0000020086877810 */ /* 0x000fe20007ffe0ff */
[----:B------:R-:W-:Y:S01]  /*3c60*/  ULEA.HI.X UR37, UR38, UR37, UR39, 0x3, UP0 ;  /* 0x0000002526257291 */ /* 0x000fe200080f1c27 */
[-C--:B------:R-:W-:Y:S01]  /*3c70*/  FMUL.FTZ R8, R62, R0.reuse ;  /* 0x000000003e087220 */ /* 0x080fe20000410000 */
[----:B------:R-:W-:Y:S01]  /*3c80*/  ULEA UR38, UR27, UR7, 0x8 ;  /* 0x000000071b267291 */ /* 0x000fe2000f8e403f */
[----:B------:R-:W0:Y:S01]  /*3c90*/  LDS.U16 R27, [R4+0x8] ;  /* 0x00000800041b7984 */ /* 0x000e220000000400 */
[----:B------:R-:W-:Y:S01]  /*3ca0*/  MOV R128, UR36 ;  /* 0x0000002400807c02 */ /* 0x000fe20008000f00 */
[----:B------:R-:W-:-:S02]  /*3cb0*/  FMUL.FTZ R7, R68, R0 ;  /* 0x0000000044077220 */ /* 0x000fc40000410000 */
[----:B------:R-:W0:Y:S01]  /*3cc0*/  LDS.U16 R26, [R4+0xa] ;  /* 0x00000a00041a7984 */ /* 0x000e220000000400 */
[----:B------:R-:W-:Y:S01]  /*3cd0*/  MOV R9, UR38 ;  /* 0x0000002600097c02 */ /* 0x000fe20008000f00 */
[C---:B------:R-:W-:Y:S01]  /*3ce0*/  FMUL.FTZ R64, R5.reuse, R64 ;  /* 0x0000004005407220 */ /* 0x040fe20000410000 */
[----:B------:R-:W-:Y:S01]  /*3cf0*/  MOV R129, UR37 ;  /* 0x0000002500817c02 */ /* 0x000fe20008000f00 */
[----:B------:R-:W-:Y:S01]  /*3d00*/  FMUL.FTZ R65, R5, R65 ;  /* 0x0000004105417220 */ /* 0x000fe20000410000 */
[----:B------:R-:W-:Y:S01]  /*3d10*/  SEL R5, R9, R135, !P2 ;  /* 0x0000008709057207 */ /* 0x000fe20005000000 */
[----:B------:R-:W-:Y:S01]  /*3d20*/  MUFU.SIN R190, R13 ;  /* 0x0000000d00be7308 */ /* 0x000fe20000000400 */
[----:B------:R-:W0:Y:S04]  /*3d30*/  LDS.U16 R24, [R4+0xc] ;  /* 0x00000c0004187984 */ /* 0x000e280000000400 */
[----:B------:R-:W0:Y:S03]  /*3d40*/  LDS.U16 R23, [R4+0xe] ;  /* 0x00000e0004177984 */ /* 0x000e260000000400 */
[----:B------:R1:W-:Y:S01]  /*3d50*/  MUFU.COS R191, R13 ;  /* 0x0000000d00bf7308 */ /* 0x0003e20000000000 */
[----:B------:R-:W-:Y:S04]  /*3d60*/  LDS.U16 R20, [R4+0x10] ;  /* 0x0000100004147984 */ /* 0x000fe80000000400 */
[----:B------:R-:W0:Y:S03]  /*3d70*/  LDS.U16 R19, [R4+0x12] ;  /* 0x0000120004137984 */ /* 0x000e260000000400 */
[----:B------:R1:W-:Y:S01]  /*3d80*/  MUFU.EX2 R15, R8 ;  /* 0x00000008000f7308 */ /* 0x0003e20000000800 */
[----:B------:R-:W-:Y:S04]  /*3d90*/  LDS.U16 R18, [R4+0x14] ;  /* 0x0000140004127984 */ /* 0x000fe80000000400 */
[----:B------:R-:W0:Y:S03]  /*3da0*/  LDS.U16 R17, [R4+0x16] ;  /* 0x0000160004117984 */ /* 0x000e260000000400 */
[----:B------:R-:W0:Y:S01]  /*3db0*/  MUFU.EX2 R6, R6 ;  /* 0x0000000600067308 */ /* 0x000e220000000800 */
[----:B------:R-:W-:Y:S04]  /*3dc0*/  LDS.U16 R14, [R4+0x18] ;  /* 0x00001800040e7984 */ /* 0x000fe80000000400 */
[----:B-1----:R-:W1:Y:S04]  /*3dd0*/  LDS.U16 R13, [R4+0x1a] ;  /* 0x00001a00040d7984 */ /* 0x002e680000000400 */
[----:B------:R-:W-:Y:S04]  /*3de0*/  LDS.U16 R10, [R4+0x1c] ;  /* 0x00001c00040a7984 */ /* 0x000fe80000000400 */
        /* <DEDUP_REMOVED lines=10> */
[----:B------:R-:W1:Y:S04]  /*3e90*/  LDS.U16 R171, [R4+0x32] ;  /* 0x0000320004ab7984 */ /* 0x000e680000000400 */
[----:B------:R-:W-:Y:S04]  /*3ea0*/  LDS.U16 R168, [R4+0x34] ;  /* 0x0000340004a87984 */ /* 0x000fe80000000400 */
[----:B------:R-:W1:Y:S04]  /*3eb0*/  LDS.U16 R167, [R4+0x36] ;  /* 0x0000360004a77984 */ /* 0x000e680000000400 */
[----:B------:R-:W-:Y:S04]  /*3ec0*/  LDS.U16 R166, [R4+0x38] ;  /* 0x0000380004a67984 */ /* 0x000fe80000000400 */
[----:B------:R-:W1:Y:S04]  /*3ed0*/  LDS.U16 R165, [R4+0x3a] ;  /* 0x00003a0004a57984 */ /* 0x000e680000000400 */
[----:B------:R-:W1:Y:S04]  /*3ee0*/  LDS.U16 R164, [R4+0x3c] ;  /* 0x00003c0004a47984 */ /* 0x000e680000000400 */
[----:B------:R-:W1:Y:S01]  /*3ef0*/  LDS.U16 R163, [R4+0x3e] ;  /* 0x00003e0004a37984 */ /* 0x000e620000000400 */
[----:B------:R-:W3:Y:S03]  /*3f00*/  MUFU.EX2 R7, R7 ;  /* 0x0000000700077308 */ /* 0x000ee60000000800 */
[----:B------:R3:W-:Y:S04]  /*3f10*/  STS.64 [R5.X8+0x1d10], R64 ;  /* 0x001d104005007388 */ /* 0x0007e80000008a00 */
[----:B------:R-:W5:Y:S01]  /*3f20*/  LDG.E.64 R128, [R128.64] ;  /* 0x0000001c80807981 */ /* 0x000f62000c1e1b00 */
[----:B------:R-:W-:Y:S01]  /*3f30*/  PRMT R33, RZ, 0x5410, R33 ;  /* 0x00005410ff217816 */ /* 0x000fe20000000021 */
[-C--:B------:R-:W-:Y:S01]  /*3f40*/  FMUL.FTZ R16, R60, R0.reuse ;  /* 0x000000003c107220 */ /* 0x080fe20000410000 */
[----:B------:R-:W-:Y:S01]  /*3f50*/  PRMT R32, RZ, 0x5410, R32 ;  /* 0x00005410ff207816 */ /* 0x000fe20000000020 */
[----:B------:R-:W-:Y:S01]  /*3f60*/  FMUL.FTZ R22, R58, R0 ;  /* 0x000000003a167220 */ /* 0x000fe20000410000 */
[----:B----4-:R-:W-:Y:S01]  /*3f70*/  PRMT R31, RZ, 0x5410, R28 ;  /* 0x00005410ff1f7816 */ /* 0x010fe2000000001c */
[C---:B0-----:R-:W-:Y:S01]  /*3f80*/  FMUL.FTZ R201, R6.reuse, R201 ;  /* 0x000000c906c97220 */ /* 0x041fe20000410000 */
[----:B------:R-:W-:Y:S01]  /*3f90*/  MOV R2, 0x10 ;  /* 0x0000001000027802 */ /* 0x000fe20000000f00 */
[----:B------:R-:W-:-:S02]  /*3fa0*/  FMUL.FTZ R200, R6, R200 ;  /* 0x000000c806c87220 */ /* 0x000fc40000410000 */
[C---:B------:R-:W-:Y:S01]  /*3fb0*/  FMUL.FTZ R6, R69.reuse, R33 ;  /* 0x0000002145067220 */ /* 0x040fe20000410000 */
[----:B------:R-:W0:Y:S01]  /*3fc0*/  MUFU.EX2 R16, R16 ;  /* 0x0000001000107308 */ /* 0x000e220000000800 */
[----:B------:R-:W-:Y:S01]  /*3fd0*/  FMUL.FTZ R242, R69, R32 ;  /* 0x0000002045f27220 */ /* 0x000fe20000410000 */
[----:B------:R-:W-:Y:S01]  /*3fe0*/  CS2R R66, SRZ ;  /* 0x0000000000427805 */ /* 0x000fe2000001ff00 */
[----:B---3--:R-:W-:Y:S02]  /*3ff0*/  FMUL.FTZ R206, R7, R206 ;  /* 0x000000ce07ce7220 */ /* 0x008fe40000410000 */
[----:B------:R-:W-:Y:S02]  /*4000*/  FMUL.FTZ R243, R31, R6 ;  /* 0x000000061ff37220 */ /* 0x000fe40000410000 */
[----:B------:R-:W-:Y:S01]  /*4010*/  @!P1 IMAD.WIDE R2, R3, R2, UR30 ;  /* 0x0000001e03029e25 */ /* 0x000fe2000f8e0202 */
[----:B------:R-:W-:Y:S01]  /*4020*/  BAR.SYNC.DEFER_BLOCKING 0x0 ;  /* 0x0000000000007b1d */ /* 0x000fe20000010000 */
[----:B------:R-:W-:-:S02]  /*4030*/  PRMT R29, RZ, 0x5410, R29 ;  /* 0x00005410ff1d7816 */ /* 0x000fc4000000001d */
[----:B------:R-:W-:-:S03]  /*4040*/  FMUL.FTZ R242, R31, R242 ;  /* 0x000000f21ff27220 */ /* 0x000fc60000410000 */
[----:B------:R-:W3:Y:S01]  /*4050*/  MUFU.EX2 R22, R22 ;  /* 0x0000001600167308 */ /* 0x000ee20000000800 */
[----:B------:R-:W-:Y:S01]  /*4060*/  FMUL.FTZ R207, R7, R207 ;  /* 0x000000cf07cf7220 */ /* 0x000fe20000410000 */
[----:B------:R-:W-:Y:S01]  /*4070*/  PRMT R30, RZ, 0x5410, R30 ;  /* 0x00005410ff1e7816 */ /* 0x000fe2000000001e */
[C---:B------:R-:W-:Y:S01]  /*4080*/  FMUL.FTZ R5, R206.reuse, R243 ;  /* 0x000000f3ce057220 */ /* 0x040fe20000410000 */
[----:B------:R-:W-:Y:S01]  /*4090*/  PRMT R28, RZ, 0x5410, R25 ;  /* 0x00005410ff1c7816 */ /* 0x000fe20000000019 */
[-C--:B------:R-:W-:Y:S02]  /*40a0*/  FMUL.FTZ R6, R206, R242.reuse ;  /* 0x000000f2ce067220 */ /* 0x080fe40000410000 */
[C---:B------:R-:W-:Y:S02]  /*40b0*/  FMUL.FTZ R240, R68.reuse, R29 ;  /* 0x0000001d44f07220 */ /* 0x040fe40000410000 */
[----:B------:R-:W-:Y:S02]  /*40c0*/  FFMA.FTZ R7, R207, R242, R5 ;  /* 0x000000f2cf077223 */ /* 0x000fe40000010005 */
[----:B------:R-:W-:-:S02]  /*40d0*/  FMUL.FTZ R241, R68, R30 ;  /* 0x0000001e44f17220 */ /* 0x000fc40000410000 */
[----:B------:R-:W-:Y:S01]  /*40e0*/  FFMA.FTZ R6, R207, R243, -R6 ;  /* 0x000000f3cf067223 */ /* 0x000fe20000010806 */
[----:B------:R4:W5:Y:S01]  /*40f0*/  @!P1 LDG.E.64 R66, [R2.64+0x8] ;  /* 0x0000081c02429981 */ /* 0x000962000c1e1b00 */
[C---:B------:R-:W-:Y:S02]  /*4100*/  FMUL.FTZ R203, R15.reuse, R203 ;  /* 0x000000cb0fcb7220 */ /* 0x040fe40000410000 */
[----:B------:R-:W-:Y:S02]  /*4110*/  FMUL.FTZ R202, R15, R202 ;  /* 0x000000ca0fca7220 */ /* 0x000fe40000410000 */
[----:B------:R-:W-:Y:S02]  /*4120*/  FMUL.FTZ R204, R12, R204 ;  /* 0x000000cc0ccc7220 */ /* 0x000fe40000410000 */
[----:B----4-:R-:W-:Y:S02]  /*4130*/  FMUL.FTZ R2, R57, R0 ;  /* 0x0000000039027220 */ /* 0x010fe40000410000 */
[C---:B------:R-:W-:Y:S01]  /*4140*/  FFMA.FTZ R15, R28.reuse, R240, R7 ;  /* 0x000000f01c0f7223 */ /* 0x040fe20000010007 */
[----:B------:R-:W-:Y:S01]  /*4150*/  PRMT R27, RZ, 0x5410, R27 ;  /* 0x00005410ff1b7816 */ /* 0x000fe2000000001b */
[----:B------:R-:W-:-:S02]  /*4160*/  FFMA.FTZ R7, R28, R241, R6 ;  /* 0x000000f11c077223 */ /* 0x000fc40000010006 */
[----:B------:R-:W4:Y:S01]  /*4170*/  MUFU.EX2 R2, R2 ;  /* 0x0000000200027308 */ /* 0x000f220000000800 */
[C---:B0-----:R-:W-:Y:S02]  /*4180*/  FMUL.FTZ R199, R16.reuse, R199 ;  /* 0x000000c710c77220 */ /* 0x041fe40000410000 */
[----:B------:R-:W-:Y:S01]  /*4190*/  FMUL.FTZ R198, R16, R198 ;  /* 0x000000c610c67220 */ /* 0x000fe20000410000 */
[----:B------:R-:W-:Y:S01]  /*41a0*/  PRMT R26, RZ, 0x5410, R26 ;  /* 0x00005410ff1a7816 */ /* 0x000fe2000000001a */
[----:B------:R-:W-:Y:S02]  /*41b0*/  FMUL.FTZ R205, R12, R205 ;  /* 0x000000cd0ccd7220 */ /* 0x000fe40000410000 */
[----:B------:R-:W-:Y:S02]  /*41c0*/  FMUL.FTZ R16, R204, R15 ;  /* 0x0000000fcc107220 */ /* 0x000fe40000410000 */
[C---:B---3--:R-:W-:Y:S02]  /*41d0*/  FMUL.FTZ R195, R22.reuse, R195 ;  /* 0x000000c316c37220 */ /* 0x048fe40000410000 */
[----:B------:R-:W-:Y:S01]  /*41e0*/  FMUL.FTZ R194, R22, R194 ;  /* 0x000000c216c27220 */ /* 0x000fe20000410000 */
[----:B--2---:R-:W-:Y:S01]  /*41f0*/  PRMT R25, RZ, 0x5410, R21 ;  /* 0x00005410ff197816 */ /* 0x004fe20000000015 */
[----:B------:R-:W-:-:S02]  /*4200*/  FMUL.FTZ R22, R204, R7 ;  /* 0x00000007cc167220 */ /* 0x000fc40000410000 */
[----:B------:R-:W-:Y:S02]  /*4210*/  FFMA.FTZ R16, R205, R7, -R16 ;  /* 0x00000007cd107223 */ /* 0x000fe40000010810 */
[----:B------:R-:W-:Y:S02]  /*4220*/  FMUL.FTZ R137, R63, R27 ;  /* 0x0000001b3f897220 */ /* 0x000fe40000410000 */
[----:B------:R-:W-:Y:S02]  /*4230*/  FMUL.FTZ R6, R54, R0 ;  /* 0x0000000036067220 */ /* 0x000fe40000410000 */
[----:B------:R-:W-:Y:S02]  /*4240*/  FFMA.FTZ R22, R205, R15, R22 ;  /* 0x0000000fcd167223 */ /* 0x000fe40000010016 */
[----:B------:R-:W-:Y:S02]  /*4250*/  FMUL.FTZ R138, R63, R26 ;  /* 0x0000001a3f8a7220 */ /* 0x000fe40000410000 */
[C---:B------:R-:W-:Y:S01]  /*4260*/  FFMA.FTZ R16, R25.reuse, R137, R16 ;  /* 0x0000008919107223 */ /* 0x040fe20000010010 */
[----:B------:R-:W0:Y:S01]  /*4270*/  MUFU.EX2 R6, R6 ;  /* 0x0000000600067308 */ /* 0x000e220000000800 */
[----:B------:R-:W-:Y:S01]  /*4280*/  FFMA.FTZ R22, R25, R138, R22 ;  /* 0x0000008a19167223 */ /* 0x000fe20000010016 */
[----:B------:R-:W-:Y:S01]  /*4290*/  PRMT R24, RZ, 0x5410, R24 ;  /* 0x00005410ff187816 */ /* 0x000fe20000000018 */
[----:B------:R-:W-:-:S02]  /*42a0*/  FMUL.FTZ R21, R202, R16 ;  /* 0x00000010ca157220 */ /* 0x000fc40000410000 */
[C---:B----4-:R-:W-:Y:S02]  /*42b0*/  FMUL.FTZ R193, R2.reuse, R193 ;  /* 0x000000c102c17220 */ /* 0x050fe40000410000 */
[----:B------:R-:W-:Y:S01]  /*42c0*/  FMUL.FTZ R192, R2, R192 ;  /* 0x000000c002c07220 */ /* 0x000fe20000410000 */
[----:B------:R-:W-:Y:S01]  /*42d0*/  PRMT R23, RZ, 0x5410, R23 ;  /* 0x00005410ff177816 */ /* 0x000fe20000000017 */
[----:B------:R-:W-:Y:S02]  /*42e0*/  FMUL.FTZ R2, R53, R0 ;  /* 0x0000000035027220 */ /* 0x000fe40000410000 */
[-C--:B------:R-:W-:Y:S02]  /*42f0*/  FMUL.FTZ R15, R202, R22.reuse ;  /* 0x00000016ca0f7220 */ /* 0x080fe40000410000 */
[C---:B------:R-:W-:Y:S02]  /*4300*/  FFMA.FTZ R21, R203.reuse, R22, R21 ;  /* 0x00000016cb157223 */ /* 0x040fe40000010015 */
[----:B------:R-:W-:Y:S01]  /*4310*/  FMUL.FTZ R3, R56, R0 ;  /* 0x0000000038037220 */ /* 0x000fe20000410000 */
[----:B------:R-:W-:Y:S01]  /*4320*/  PRMT R22, RZ, 0x5410, R126 ;  /* 0x00005410ff167816 */ /* 0x000fe2000000007e */
[----:B------:R-:W-:-:S02]  /*4330*/  FFMA.FTZ R15, R203, R16, -R15 ;  /* 0x00000010cb0f7223 */ /* 0x000fc4000001080f */
[C---:B------:R-:W-:Y:S01]  /*4340*/  FMUL.FTZ R139, R62.reuse, R24 ;  /* 0x000000183e8b7220 */ /* 0x040fe20000410000 */
[----:B------:R-:W2:Y:S01]  /*4350*/  MUFU.EX2 R2, R2 ;  /* 0x0000000200027308 */ /* 0x000ea20000000800 */
[----:B------:R-:W-:Y:S02]  /*4360*/  FMUL.FTZ R5, R55, R0 ;  /* 0x0000000037057220 */ /* 0x000fe40000410000 */
[----:B------:R-:W-:Y:S02]  /*4370*/  FMUL.FTZ R140, R62, R23 ;  /* 0x000000173e8c7220 */ /* 0x000fe40000410000 */
[C---:B------:R-:W-:Y:S02]  /*4380*/  FFMA.FTZ R15, R22.reuse, R139, R15 ;  /* 0x0000008b160f7223 */ /* 0x040fe4000001000f */
[----:B------:R-:W-:Y:S01]  /*4390*/  FFMA.FTZ R21, R22, R140, R21 ;  /* 0x0000008c16157223 */ /* 0x000fe20000010015 */
[----:B------:R-:W3:Y:S01]  /*43a0*/  MUFU.EX2 R3, R3 ;  /* 0x0000000300037308 */ /* 0x000ee20000000800 */
[----:B------:R-:W-:Y:S01]  /*43b0*/  FMUL.FTZ R4, R52, UR42 ;  /* 0x0000002a34047c20 */ /* 0x000fe20008410000 */
[----:B------:R-:W-:Y:S01]  /*43c0*/  PRMT R19, RZ, 0x5410, R19 ;  /* 0x00005410ff137816 */ /* 0x000fe20000000013 */
[----:B------:R-:W-:-:S02]  /*43d0*/  FMUL.FTZ R126, R200, R15 ;  /* 0x0000000fc87e7220 */ /* 0x000fc40000410000 */
[----:B------:R-:W-:-:S03]  /*43e0*/  FMUL.FTZ R7, R52, R0 ;  /* 0x0000000034077220 */ /* 0x000fc60000410000 */
[----:B------:R-:W4:Y:S01]  /*43f0*/  MUFU.EX2 R5, R5 ;  /* 0x0000000500057308 */ /* 0x000f220000000800 */
[C---:B0-----:R-:W-:Y:S02]  /*4400*/  FMUL.FTZ R187, R6.reuse, R187 ;  /* 0x000000bb06bb7220 */ /* 0x041fe40000410000 */
[----:B------:R-:W-:Y:S01]  /*4410*/  FMUL.FTZ R186, R6, R186 ;  /* 0x000000ba06ba7220 */ /* 0x000fe20000410000 */
[----:B------:R-:W-:Y:S01]  /*4420*/  PRMT R20, RZ, 0x5410, R20 ;  /* 0x00005410ff147816 */ /* 0x000fe20000000014 */
[-C--:B------:R-:W-:Y:S02]  /*4430*/  FMUL.FTZ R6, R200, R21.reuse ;  /* 0x00000015c8067220 */ /* 0x080fe40000410000 */
[----:B------:R-:W-:Y:S02]  /*4440*/  FMUL.RZ R4, R4, 0.15915493667125701904 ;  /* 0x3e22f98304047820 */ /* 0x000fe4000040c000 */
[C---:B------:R-:W-:Y:S01]  /*4450*/  FFMA.FTZ R126, R201.reuse, R21, R126 ;  /* 0x00000015c97e7223 */ /* 0x040fe2000001007e */
[----:B------:R-:W-:Y:S01]  /*4460*/  PRMT R21, RZ, 0x5410, R127 ;  /* 0x00005410ff157816 */ /* 0x000fe2000000007f */
[----:B------:R-:W-:Y:S01]  /*4470*/  FFMA.FTZ R16, R201, R15, -R6 ;  /* 0x0000000fc9107223 */ /* 0x000fe20000010806 */
[----:B------:R-:W-:Y:S01]  /*4480*/  MUFU.COS R12, R4 ;  /* 0x00000004000c7308 */ /* 0x000fe20000000000 */
[----:B------:R-:W-:-:S02]  /*4490*/  FMUL.FTZ R142, R61, R19 ;  /* 0x000000133d8e7220 */ /* 0x000fc40000410000 */
[----:B------:R-:W-:Y:S02]  /*44a0*/  FMUL.FTZ R6, R64, R206 ;  /* 0x000000ce40067220 */ /* 0x000fe40000410000 */
[----:B------:R-:W-:-:S03]  /*44b0*/  FMUL.FTZ R141, R61, R20 ;  /* 0x000000143d8d7220 */ /* 0x000fc60000410000 */
[----:B------:R-:W0:Y:S01]  /*44c0*/  MUFU.EX2 R7, R7 ;  /* 0x0000000700077308 */ /* 0x000e220000000800 */
[C---:B--2---:R-:W-:Y:S02]  /*44d0*/  FMUL.FTZ R185, R2.reuse, R185 ;  /* 0x000000b902b97220 */ /* 0x044fe40000410000 */
[----:B------:R-:W-:Y:S02]  /*44e0*/  FMUL.FTZ R184, R2, R184 ;  /* 0x000000b802b87220 */ /* 0x000fe40000410000 */
[----:B------:R-:W-:-:S03]  /*44f0*/  FFMA.FTZ R126, R21, R142, R126 ;  /* 0x0000008e157e7223 */ /* 0x000fc6000001007e */
[----:B------:R2:W0:Y:S01]  /*4500*/  MUFU.SIN R182, R4 ;  /* 0x0000000400b67308 */ /* 0x0004220000000400 */
[C---:B------:R-:W-:Y:S02]  /*4510*/  FMUL.FTZ R2, R65.reuse, R206 ;  /* 0x000000ce41027220 */ /* 0x040fe40000410000 */
[----:B------:R-:W-:Y:S02]  /*4520*/  FFMA.FTZ R6, R65, R207, R6 ;  /* 0x000000cf41067223 */ /* 0x000fe40000010006 */
[----:B------:R-:W-:Y:S01]  /*4530*/  FFMA.FTZ R16, R21, R141, R16 ;  /* 0x0000008d15107223 */ /* 0x000fe20000010010 */
[----:B------:R-:W-:Y:S01]  /*4540*/  PRMT R17, RZ, 0x5410, R17 ;  /* 0x00005410ff117816 */ /* 0x000fe20000000011 */
[C---:B---3--:R-:W-:Y:S02]  /*4550*/  FMUL.FTZ R191, R3.reuse, R191 ;  /* 0x000000bf03bf7220 */ /* 0x048fe40000410000 */
[----:B------:R-:W-:Y:S02]  /*4560*/  FMUL.FTZ R190, R3, R190 ;  /* 0x000000be03be7220 */ /* 0x000fe40000410000 */
[----:B--2---:R-:W-:-:S02]  /*4570*/  FMUL.FTZ R4, R198, R126 ;  /* 0x0000007ec6047220 */ /* 0x004fc40000410000 */
[C---:B----4-:R-:W-:Y:S02]  /*4580*/  FMUL.FTZ R189, R5.reuse, R189 ;  /* 0x000000bd05bd7220 */ /* 0x050fe40000410000 */
[----:B------:R-:W-:Y:S02]  /*4590*/  FMUL.FTZ R188, R5, R188 ;  /* 0x000000bc05bc7220 */ /* 0x000fe40000410000 */
[----:B------:R-:W-:Y:S02]  /*45a0*/  FFMA.FTZ R2, R64, R207, -R2 ;  /* 0x000000cf40027223 */ /* 0x000fe40000010802 */
[----:B------:R-:W-:Y:S01]  /*45b0*/  FMUL.FTZ R3, R204, R6 ;  /* 0x00000006cc037220 */ /* 0x000fe20000410000 */
[----:B------:R-:W-:Y:S01]  /*45c0*/  PRMT R18, RZ, 0x5410, R18 ;  /* 0x00005410ff127816 */ /* 0x000fe20000000012 */
[-C--:B------:R-:W-:Y:S02]  /*45d0*/  FMUL.FTZ R5, R198, R16.reuse ;  /* 0x00000010c6057220 */ /* 0x080fe40000410000 */
[----:B------:R-:W-:Y:S01]  /*45e0*/  FFMA.FTZ R4, R199, R16, -R4 ;  /* 0x00000010c7047223 */ /* 0x000fe20000010804 */
[----:B------:R-:W-:Y:S01]  /*45f0*/  PRMT R16, RZ, 0x5410, R252 ;  /* 0x00005410ff107816 */ /* 0x000fe200000000fc */
[----:B------:R-:W-:-:S02]  /*4600*/  FFMA.FTZ R3, R205, R2, -R3 ;  /* 0x00000002cd037223 */ /* 0x000fc40000010803 */
[----:B------:R-:W-:Y:S02]  /*4610*/  FFMA.FTZ R5, R199, R126, R5 ;  /* 0x0000007ec7057223 */ /* 0x000fe40000010005 */
[----:B------:R-:W-:Y:S02]  /*4620*/  FMUL.FTZ R2, R204, R2 ;  /* 0x00000002cc027220 */ /* 0x000fe40000410000 */
[C---:B------:R-:W-:Y:S02]  /*4630*/  FMUL.FTZ R144, R60.reuse, R17 ;  /* 0x000000113c907220 */ /* 0x040fe40000410000 */
[----:B------:R-:W-:Y:S02]  /*4640*/  FMUL.FTZ R143, R60, R18 ;  /* 0x000000123c8f7220 */ /* 0x000fe40000410000 */
[C---:B0-----:R-:W-:Y:S02]  /*4650*/  FMUL.FTZ R183, R7.reuse, R12 ;  /* 0x0000000c07b77220 */ /* 0x041fe40000410000 */
[----:B------:R-:W-:-:S02]  /*4660*/  FMUL.FTZ R182, R7, R182 ;  /* 0x000000b607b67220 */ /* 0x000fc40000410000 */
[----:B------:R-:W-:Y:S02]  /*4670*/  FFMA.FTZ R2, R205, R6, R2 ;  /* 0x00000006cd027223 */ /* 0x000fe40000010002 */
[----:B------:R-:W-:Y:S02]  /*4680*/  FFMA.FTZ R7, R16, R144, R5 ;  /* 0x0000009010077223 */ /* 0x000fe40000010005 */
[----:B------:R-:W-:Y:S02]  /*4690*/  FMUL.FTZ R5, R202, R3 ;  /* 0x00000003ca057220 */ /* 0x000fe40000410000 */
[----:B------:R-:W-:Y:S01]  /*46a0*/  FFMA.FTZ R6, R16, R143, R4 ;  /* 0x0000008f10067223 */ /* 0x000fe20000010004 */
[----:B-1----:R-:W-:Y:S01]  /*46b0*/  PRMT R13, RZ, 0x5410, R13 ;  /* 0x00005410ff0d7816 */ /* 0x002fe2000000000d */
[-C--:B------:R-:W-:Y:S02]  /*46c0*/  FMUL.FTZ R4, R202, R2.reuse ;  /* 0x00000002ca047220 */ /* 0x080fe40000410000 */
[----:B------:R-:W-:-:S02]  /*46d0*/  FFMA.FTZ R5, R203, R2, R5 ;  /* 0x00000002cb057223 */ /* 0x000fc40000010005 */
[C---:B------:R-:W-:Y:S01]  /*46e0*/  FMUL.FTZ R126, R196.reuse, R6 ;  /* 0x00000006c47e7220 */ /* 0x040fe20000410000 */
[----:B------:R-:W-:Y:S01]  /*46f0*/  PRMT R14, RZ, 0x5410, R14 ;  /* 0x00005410ff0e7816 */ /* 0x000fe2000000000e */
[----:B------:R-:W-:Y:S01]  /*4700*/  FFMA.FTZ R4, R203, R3, -R4 ;  /* 0x00000003cb047223 */ /* 0x000fe20000010804 */
[----:B------:R-:W-:Y:S01]  /*4710*/  PRMT R15, RZ, 0x5410, R111 ;  /* 0x00005410ff0f7816 */ /* 0x000fe2000000006f */
[----:B------:R-:W-:Y:S02]  /*4720*/  FMUL.FTZ R12, R196, R7 ;  /* 0x00000007c40c7220 */ /* 0x000fe40000410000 */
[----:B------:R-:W-:Y:S02]  /*4730*/  FMUL.FTZ R3, R200, R5 ;  /* 0x00000005c8037220 */ /* 0x000fe40000410000 */
[----:B------:R-:W-:Y:S02]  /*4740*/  FFMA.FTZ R126, R197, R7, R126 ;  /* 0x00000007c57e7223 */ /* 0x000fe4000001007e */
[----:B------:R-:W-:-:S02]  /*4750*/  FMUL.FTZ R146, R59, R13 ;  /* 0x0000000d3b927220 */ /* 0x000fc40000410000 */
[----:B------:R-:W-:Y:S02]  /*4760*/  FFMA.FTZ R12, R197, R6, -R12 ;  /* 0x00000006c50c7223 */ /* 0x000fe4000001080c */
[----:B------:R-:W-:Y:S02]  /*4770*/  FMUL.FTZ R145, R59, R14 ;  /* 0x0000000e3b917220 */ /* 0x000fe40000410000 */
[----:B------:R-:W-:Y:S02]  /*4780*/  FFMA.FTZ R3, R201, R4, -R3 ;  /* 0x00000004c9037223 */ /* 0x000fe40000010803 */
[C---:B------:R-:W-:Y:S02]  /*4790*/  FFMA.FTZ R126, R15.reuse, R146, R126 ;  /* 0x000000920f7e7223 */ /* 0x040fe4000001007e */
[----:B------:R-:W-:Y:S02]  /*47a0*/  FMUL.FTZ R4, R200, R4 ;  /* 0x00000004c8047220 */ /* 0x000fe40000410000 */
[----:B------:R-:W-:-:S02]  /*47b0*/  FFMA.FTZ R12, R15, R145, R12 ;  /* 0x000000910f0c7223 */ /* 0x000fc4000001000c */
[----:B------:R-:W-:Y:S02]  /*47c0*/  FMUL.FTZ R6, R194, R126 ;  /* 0x0000007ec2067220 */ /* 0x000fe40000410000 */
[----:B------:R-:W-:Y:S01]  /*47d0*/  FFMA.FTZ R4, R201, R5, R4 ;  /* 0x00000005c9047223 */ /* 0x000fe20000010004 */
[----:B------:R-:W-:Y:S01]  /*47e0*/  PRMT R11, RZ, 0x5410, R11 ;  /* 0x00005410ff0b7816 */ /* 0x000fe2000000000b */
[----:B------:R-:W-:Y:S01]  /*47f0*/  FMUL.FTZ R5, R198, R3 ;  /* 0x00000003c6057220 */ /* 0x000fe20000410000 */
[----:B------:R-:W-:Y:S01]  /*4800*/  PRMT R10, RZ, 0x5410, R10 ;  /* 0x00005410ff0a7816 */ /* 0x000fe2000000000a */
[-C--:B------:R-:W-:Y:S02]  /*4810*/  FMUL.FTZ R127, R194, R12.reuse ;  /* 0x0000000cc27f7220 */ /* 0x080fe40000410000 */
[----:B------:R-:W-:Y:S01]  /*4820*/  FFMA.FTZ R7, R195, R12, -R6 ;  /* 0x0000000cc3077223 */ /* 0x000fe20000010806 */
[----:B------:R-:W-:Y:S01]  /*4830*/  PRMT R12, RZ, 0x5410, R110 ;  /* 0x00005410ff0c7816 */ /* 0x000fe2000000006e */
[----:B------:R-:W-:-:S02]  /*4840*/  FMUL.FTZ R6, R198, R4 ;  /* 0x00000004c6067220 */ /* 0x000fc40000410000 */
[----:B------:R-:W-:Y:S02]  /*4850*/  FFMA.FTZ R5, R199, R4, R5 ;  /* 0x00000004c7057223 */ /* 0x000fe40000010005 */
[----:B------:R-:W-:Y:S02]  /*4860*/  FFMA.FTZ R127, R195, R126, R127 ;  /* 0x0000007ec37f7223 */ /* 0x000fe4000001007f */
[C---:B------:R-:W-:Y:S02]  /*4870*/  FMUL.FTZ R148, R58.reuse, R11 ;  /* 0x0000000b3a947220 */ /* 0x040fe40000410000 */
[----:B------:R-:W-:Y:S02]  /*4880*/  FMUL.FTZ R147, R58, R10 ;  /* 0x0000000a3a937220 */ /* 0x000fe40000410000 */
[----:B------:R-:W-:Y:S02]  /*4890*/  FFMA.FTZ R6, R199, R3, -R6 ;  /* 0x00000003c7067223 */ /* 0x000fe40000010806 */
[----:B------:R-:W-:-:S02]  /*48a0*/  FMUL.FTZ R4, R196, R5 ;  /* 0x00000005c4047220 */ /* 0x000fc40000410000 */
[----:B------:R-:W-:Y:S02]  /*48b0*/  FMUL.FTZ R2, R51, UR42 ;  /* 0x0000002a33027c20 */ /* 0x000fe40008410000 */
[C---:B------:R-:W-:Y:S02]  /*48c0*/  FFMA.FTZ R127, R12.reuse, R148, R127 ;  /* 0x000000940c7f7223 */ /* 0x040fe4000001007f */
[----:B------:R-:W-:Y:S02]  /*48d0*/  FFMA.FTZ R7, R12, R147, R7 ;  /* 0x000000930c077223 */ /* 0x000fe40000010007 */
[-C--:B------:R-:W-:Y:S02]  /*48e0*/  FFMA.FTZ R4, R197, R6.reuse, -R4 ;  /* 0x00000006c5047223 */ /* 0x080fe40000010804 */
[----:B------:R-:W-:Y:S01]  /*48f0*/  FMUL.FTZ R6, R196, R6 ;  /* 0x00000006c4067220 */ /* 0x000fe20000410000 */
[----:B------:R-:W-:Y:S01]  /*4900*/  PRMT R8, RZ, 0x5410, R8 ;  /* 0x00005410ff087816 */ /* 0x000fe20000000008 */
[----:B------:R-:W-:-:S02]  /*4910*/  FMUL.RZ R135, R2, 0.15915493667125701904 ;  /* 0x3e22f98302877820 */ /* 0x000fc4000040c000 */
[C---:B------:R-:W-:Y:S02]  /*4920*/  FMUL.FTZ R126, R192.reuse, R127 ;  /* 0x0000007fc07e7220 */ /* 0x040fe40000410000 */
[----:B------:R-:W-:Y:S02]  /*4930*/  FMUL.FTZ R2, R51, R0 ;  /* 0x0000000033027220 */ /* 0x000fe40000410000 */
[----:B------:R-:W-:Y:S01]  /*4940*/  FMUL.FTZ R136, R192, R7 ;  /* 0x00000007c0887220 */ /* 0x000fe20000410000 */
[----:B------:R-:W-:Y:S01]  /*4950*/  PRMT R9, RZ, 0x5410, R9 ;  /* 0x00005410ff097816 */ /* 0x000fe20000000009 */
[----:B------:R-:W-:Y:S02]  /*4960*/  FFMA.FTZ R6, R197, R5, R6 ;  /* 0x00000005c5067223 */ /* 0x000fe40000010006 */
[C---:B------:R-:W-:Y:S01]  /*4970*/  FFMA.FTZ R126, R193.reuse, R7, -R126 ;  /* 0x00000007c17e7223 */ /* 0x040fe2000001087e */
[----:B------:R-:W-:Y:S01]  /*4980*/  PRMT R7, RZ, 0x5410, R109 ;  /* 0x00005410ff077816 */ /* 0x000fe2000000006d */
[----:B------:R-:W-:Y:S01]  /*4990*/  FFMA.FTZ R136, R193, R127, R136 ;  /* 0x0000007fc1887223 */ /* 0x000fe20000010088 */
[----:B------:R-:W-:Y:S01]  /*49a0*/  MUFU.COS R181, R135 ;  /* 0x0000008700b57308 */ /* 0x000fe20000000000 */
[----:B------:R-:W-:-:S02]  /*49b0*/  FMUL.FTZ R150, R57, R8 ;  /* 0x0000000839967220 */ /* 0x000fc40000410000 */
[----:B------:R-:W-:Y:S02]  /*49c0*/  FMUL.FTZ R5, R194, R6 ;  /* 0x00000006c2057220 */ /* 0x000fe40000410000 */
[----:B------:R-:W-:-:S03]  /*49d0*/  FMUL.FTZ R149, R57, R9 ;  /* 0x0000000939957220 */ /* 0x000fc60000410000 */
[----:B------:R-:W0:Y:S01]  /*49e0*/  MUFU.EX2 R2, R2 ;  /* 0x0000000200027308 */ /* 0x000e220000000800 */
[----:B------:R-:W-:Y:S02]  /*49f0*/  FFMA.FTZ R136, R7, R150, R136 ;  /* 0x0000009607887223 */ /* 0x000fe40000010088 */
[----:B------:R-:W-:-:S05]  /*4a00*/  FFMA.FTZ R5, R195, R4, -R5 ;  /* 0x00000004c3057223 */ /* 0x000fca0000010805 */
[----:B------:R1:W2:Y:S01]  /*4a10*/  MUFU.SIN R3, R135 ;  /* 0x0000008700037308 */ /* 0x0002a20000000400 */
[----:B------:R-:W-:Y:S01]  /*4a20*/  FMUL.FTZ R4, R194, R4 ;  /* 0x00000004c2047220 */ /* 0x000fe20000410000 */
[----:B------:R-:W-:Y:S01]  /*4a30*/  PRMT R179, RZ, 0x5410, R179 ;  /* 0x00005410ffb37816 */ /* 0x000fe200000000b3 */
[----:B------:R-:W-:Y:S02]  /*4a40*/  FFMA.FTZ R126, R7, R149, R126 ;  /* 0x00000095077e7223 */ /* 0x000fe4000001007e */
[C---:B------:R-:W-:Y:S01]  /*4a50*/  FMUL.FTZ R127, R190.reuse, R136 ;  /* 0x00000088be7f7220 */ /* 0x040fe20000410000 */
[----:B------:R-:W-:Y:S01]  /*4a60*/  PRMT R178, RZ, 0x5410, R178 ;  /* 0x00005410ffb27816 */ /* 0x000fe200000000b2 */
[----:B------:R-:W-:Y:S01]  /*4a70*/  FFMA.FTZ R4, R195, R6, R4 ;  /* 0x00000006c3047223 */ /* 0x000fe20000010004 */
[----:B------:R-:W-:Y:S01]  /*4a80*/  PRMT R6, RZ, 0x5410, R108 ;  /* 0x00005410ff067816 */ /* 0x000fe2000000006c */
[-C--:B-1----:R-:W-:Y:S02]  /*4a90*/  FMUL.FTZ R135, R190, R126.reuse ;  /* 0x0000007ebe877220 */ /* 0x082fe40000410000 */
[----:B------:R-:W-:-:S02]  /*4aa0*/  FFMA.FTZ R127, R191, R126, -R127 ;  /* 0x0000007ebf7f7223 */ /* 0x000fc4000001087f */
[C---:B------:R-:W-:Y:S02]  /*4ab0*/  FMUL.FTZ R226, R56.reuse, R179 ;  /* 0x000000b338e27220 */ /* 0x040fe40000410000 */
[----:B------:R-:W-:Y:S02]  /*4ac0*/  FFMA.FTZ R135, R191, R136, R135 ;  /* 0x00000088bf877223 */ /* 0x000fe40000010087 */
[----:B------:R-:W-:Y:S02]  /*4ad0*/  FMUL.FTZ R227, R56, R178 ;  /* 0x000000b238e37220 */ /* 0x000fe40000410000 */
[----:B------:R-:W-:Y:S02]  /*4ae0*/  FFMA.FTZ R127, R6, R226, R127 ;  /* 0x000000e2067f7223 */ /* 0x000fe4000001007f */
[C---:B0-----:R-:W-:Y:S02]  /*4af0*/  FMUL.FTZ R181, R2.reuse, R181 ;  /* 0x000000b502b57220 */ /* 0x041fe40000410000 */
[----:B--2---:R-:W-:Y:S01]  /*4b00*/  FMUL.FTZ R180, R2, R3 ;  /* 0x0000000302b47220 */ /* 0x004fe20000410000 */
[----:B------:R-:W-:Y:S01]  /*4b10*/  PRMT R176, RZ, 0x5410, R176 ;  /* 0x00005410ffb07816 */ /* 0x000fe200000000b0 */
[----:B------:R-:W-:-:S02]  /*4b20*/  FMUL.FTZ R2, R192, R4 ;  /* 0x00000004c0027220 */ /* 0x000fc40000410000 */
[----:B------:R-:W-:Y:S02]  /*4b30*/  FFMA.FTZ R135, R6, R227, R135 ;  /* 0x000000e306877223 */ /* 0x000fe40000010087 */
[----:B------:R-:W-:Y:S01]  /*4b40*/  FMUL.FTZ R152, R188, R127 ;  /* 0x0000007fbc987220 */ /* 0x000fe20000410000 */
[----:B------:R-:W-:Y:S01]  /*4b50*/  PRMT R177, RZ, 0x5410, R177 ;  /* 0x00005410ffb17816 */ /* 0x000fe200000000b1 */
[-C--:B------:R-:W-:Y:S02]  /*4b60*/  FMUL.FTZ R126, R192, R5.reuse ;  /* 0x00000005c07e7220 */ /* 0x080fe40000410000 */
[----:B------:R-:W-:Y:S01]  /*4b70*/  FFMA.FTZ R3, R193, R5, -R2 ;  /* 0x00000005c1037223 */ /* 0x000fe20000010802 */
[----:B------:R-:W-:Y:S01]  /*4b80*/  PRMT R5, RZ, 0x5410, R107 ;  /* 0x00005410ff057816 */ /* 0x000fe2000000006b */
[-C--:B------:R-:W-:Y:S02]  /*4b90*/  FMUL.FTZ R136, R188, R135.reuse ;  /* 0x00000087bc887220 */ /* 0x080fe40000410000 */
[----:B------:R-:W-:-:S02]  /*4ba0*/  FFMA.FTZ R152, R189, R135, R152 ;  /* 0x00000087bd987223 */ /* 0x000fc40000010098 */
[----:B------:R-:W-:Y:S02]  /*4bb0*/  FMUL.FTZ R229, R55, R176 ;  /* 0x000000b037e57220 */ /* 0x000fe40000410000 */
[----:B------:R-:W-:Y:S02]  /*4bc0*/  FFMA.FTZ R126, R193, R4, R126 ;  /* 0x00000004c17e7223 */ /* 0x000fe4000001007e */
[----:B------:R-:W-:Y:S02]  /*4bd0*/  FFMA.FTZ R136, R189, R127, -R136 ;  /* 0x0000007fbd887223 */ /* 0x000fe40000010888 */
[----:B------:R-:W-:Y:S02]  /*4be0*/  FMUL.FTZ R228, R55, R177 ;  /* 0x000000b137e47220 */ /* 0x000fe40000410000 */
[----:B------:R-:W-:Y:S02]  /*4bf0*/  FMUL.FTZ R2, R50, UR42 ;  /* 0x0000002a32027c20 */ /* 0x000fe40008410000 */
[----:B------:R-:W-:-:S02]  /*4c00*/  FFMA.FTZ R152, R5, R229, R152 ;  /* 0x000000e505987223 */ /* 0x000fc40000010098 */
[----:B------:R-:W-:Y:S02]  /*4c10*/  FMUL.FTZ R4, R190, R126 ;  /* 0x0000007ebe047220 */ /* 0x000fe40000410000 */
[----:B------:R-:W-:Y:S02]  /*4c20*/  FFMA.FTZ R136, R5, R228, R136 ;  /* 0x000000e405887223 */ /* 0x000fe40000010088 */
[----:B------:R-:W-:Y:S02]  /*4c30*/  FMUL.RZ R169, R2, 0.15915493667125701904 ;  /* 0x3e22f98302a97820 */ /* 0x000fe4000040c000 */
[----:B------:R-:W-:Y:S02]  /*4c40*/  FMUL.FTZ R127, R186, R152 ;  /* 0x00000098ba7f7220 */ /* 0x000fe40000410000 */
[-C--:B------:R-:W-:Y:S02]  /*4c50*/  FFMA.FTZ R4, R191, R3.reuse, -R4 ;  /* 0x00000003bf047223 */ /* 0x080fe40000010804 */
[----:B------:R-:W-:Y:S01]  /*4c60*/  FMUL.FTZ R2, R190, R3 ;  /* 0x00000003be027220 */ /* 0x000fe20000410000 */
[----:B------:R-:W-:Y:S01]  /*4c70*/  PRMT R173, RZ, 0x5410, R173 ;  /* 0x00005410ffad7816 */ /* 0x000fe200000000ad */
[----:B------:R-:W-:-:S02]  /*4c80*/  FMUL.FTZ R135, R186, R136 ;  /* 0x00000088ba877220 */ /* 0x000fc40000410000 */
[----:B------:R-:W-:Y:S01]  /*4c90*/  FMUL.FTZ R0, R50, R0 ;  /* 0x0000000032007220 */ /* 0x000fe20000410000 */
[----:B------:R-:W-:Y:S01]  /*4ca0*/  PRMT R174, RZ, 0x5410, R174 ;  /* 0x00005410ffae7816 */ /* 0x000fe200000000ae */
[----:B------:R-:W-:Y:S02]  /*4cb0*/  FFMA.FTZ R136, R187, R136, -R127 ;  /* 0x00000088bb887223 */ /* 0x000fe4000001087f */
[----:B------:R-:W-:Y:S02]  /*4cc0*/  FFMA.FTZ R2, R191, R126, R2 ;  /* 0x0000007ebf027223 */ /* 0x000fe40000010002 */
[----:B------:R-:W-:Y:S01]  /*4cd0*/  FMUL.FTZ R127, R188, R4 ;  /* 0x00000004bc7f7220 */ /* 0x000fe20000410000 */
[----:B------:R-:W-:Y:S01]  /*4ce0*/  PRMT R175, RZ, 0x5410, R106 ;  /* 0x00005410ffaf7816 */ /* 0x000fe2000000006a */
[----:B------:R-:W-:Y:S01]  /*4cf0*/  FMUL.FTZ R230, R54, R173 ;  /* 0x000000ad36e67220 */ /* 0x000fe20000410000 */
[----:B------:R-:W-:Y:S01]  /*4d00*/  MUFU.COS R3, R169 ;  /* 0x000000a900037308 */ /* 0x000fe20000000000 */
[----:B------:R-:W-:-:S02]  /*4d10*/  FMUL.FTZ R126, R188, R2 ;  /* 0x00000002bc7e7220 */ /* 0x000fc40000410000 */
[----:B------:R-:W-:Y:S02]  /*4d20*/  FFMA.FTZ R127, R189, R2, R127 ;  /* 0x00000002bd7f7223 */ /* 0x000fe4000001007f */
[----:B------:R-:W-:Y:S02]  /*4d30*/  FFMA.FTZ R152, R187, R152, R135 ;  /* 0x00000098bb987223 */ /* 0x000fe40000010087 */
[----:B------:R-:W-:Y:S01]  /*4d40*/  FMUL.FTZ R231, R54, R174 ;  /* 0x000000ae36e77220 */ /* 0x000fe20000410000 */
[----:B------:R-:W0:Y:S01]  /*4d50*/  MUFU.EX2 R0, R0 ;  /* 0x0000000000007308 */ /* 0x000e220000000800 */
[----:B------:R-:W-:Y:S02]  /*4d60*/  FFMA.FTZ R136, R175, R230, R136 ;  /* 0x000000e6af887223 */ /* 0x000fe40000010088 */
[----:B------:R-:W-:Y:S02]  /*4d70*/  FFMA.FTZ R126, R189, R4, -R126 ;  /* 0x00000004bd7e7223 */ /* 0x000fe4000001087e */
[----:B------:R-:W-:-:S02]  /*4d80*/  FMUL.FTZ R2, R186, R127 ;  /* 0x0000007fba027220 */ /* 0x000fc40000410000 */
[----:B------:R-:W-:Y:S01]  /*4d90*/  FFMA.FTZ R152, R175, R231, R152 ;  /* 0x000000e7af987223 */ /* 0x000fe20000010098 */
[----:B------:R-:W1:Y:S01]  /*4da0*/  MUFU.SIN R169, R169 ;  /* 0x000000a900a97308 */ /* 0x000e620000000400 */
[C---:B------:R-:W-:Y:S01]  /*4db0*/  FMUL.FTZ R4, R184.reuse, R136 ;  /* 0x00000088b8047220 */ /* 0x040fe20000410000 */
[----:B------:R-:W-:Y:S01]  /*4dc0*/  PRMT R172, RZ, 0x5410, R172 ;  /* 0x00005410ffac7816 */ /* 0x000fe200000000ac */
[----:B------:R-:W-:Y:S02]  /*4dd0*/  FFMA.FTZ R2, R187, R126, -R2 ;  /* 0x0000007ebb027223 */ /* 0x000fe40000010802 */
[----:B------:R-:W-:Y:S02]  /*4de0*/  FMUL.FTZ R135, R184, R152 ;  /* 0x00000098b8877220 */ /* 0x000fe40000410000 */
[----:B------:R-:W-:Y:S01]  /*4df0*/  FMUL.FTZ R126, R186, R126 ;  /* 0x0000007eba7e7220 */ /* 0x000fe20000410000 */
[----:B------:R-:W-:Y:S01]  /*4e00*/  PRMT R171, RZ, 0x5410, R171 ;  /* 0x00005410ffab7816 */ /* 0x000fe200000000ab */
[C---:B------:R-:W-:Y:S01]  /*4e10*/  FFMA.FTZ R152, R185.reuse, R152, R4 ;  /* 0x00000098b9987223 */ /* 0x040fe20000010004 */
[----:B------:R-:W-:Y:S01]  /*4e20*/  PRMT R4, RZ, 0x5410, R105 ;  /* 0x00005410ff047816 */ /* 0x000fe20000000069 */
[----:B------:R-:W-:-:S02]  /*4e30*/  FFMA.FTZ R135, R185, R136, -R135 ;  /* 0x00000088b9877223 */ /* 0x000fc40000010887 */
[----:B------:R-:W-:Y:S02]  /*4e40*/  FMUL.FTZ R232, R53, R172 ;  /* 0x000000ac35e87220 */ /* 0x000fe40000410000 */
[----:B------:R-:W-:Y:S02]  /*4e50*/  FFMA.FTZ R126, R187, R127, R126 ;  /* 0x0000007fbb7e7223 */ /* 0x000fe4000001007e */
[----:B------:R-:W-:Y:S02]  /*4e60*/  FMUL.FTZ R233, R53, R171 ;  /* 0x000000ab35e97220 */ /* 0x000fe40000410000 */
[----:B0-----:R-:W-:Y:S02]  /*4e70*/  FMUL.FTZ R170, R0, R3 ;  /* 0x0000000300aa7220 */ /* 0x001fe40000410000 */
[----:B------:R-:W-:Y:S02]  /*4e80*/  FFMA.FTZ R135, R4, R232, R135 ;  /* 0x000000e804877223 */ /* 0x000fe40000010087 */
[----:B------:R-:W-:Y:S01]  /*4e90*/  FMUL.FTZ R3, R184, R126 ;  /* 0x0000007eb8037220 */ /* 0x000fe20000410000 */
[----:B------:R-:W-:Y:S01]  /*4ea0*/  PRMT R167, RZ, 0x5410, R167 ;  /* 0x00005410ffa77816 */ /* 0x000fe200000000a7 */
[----:B------:R-:W-:-:S02]  /*4eb0*/  FFMA.FTZ R152, R4, R233, R152 ;  /* 0x000000e904987223 */ /* 0x000fc40000010098 */
[----:B-1----:R-:W-:Y:S02]  /*4ec0*/  FMUL.FTZ R169, R0, R169 ;  /* 0x000000a900a97220 */ /* 0x002fe40000410000 */
[----:B------:R-:W-:Y:S02]  /*4ed0*/  FMUL.FTZ R127, R182, R135 ;  /* 0x00000087b67f7220 */ /* 0x000fe40000410000 */
[-C--:B------:R-:W-:Y:S02]  /*4ee0*/  FFMA.FTZ R0, R185, R2.reuse, -R3 ;  /* 0x00000002b9007223 */ /* 0x080fe40000010803 */
[----:B------:R-:W-:Y:S01]  /*4ef0*/  FMUL.FTZ R2, R184, R2 ;  /* 0x00000002b8027220 */ /* 0x000fe20000410000 */
[----:B------:R-:W-:Y:S01]  /*4f00*/  PRMT R168, RZ, 0x5410, R168 ;  /* 0x00005410ffa87816 */ /* 0x000fe200000000a8 */
[-C--:B------:R-:W-:Y:S01]  /*4f10*/  FMUL.FTZ R136, R182, R152.reuse ;  /* 0x00000098b6887220 */ /* 0x080fe20000410000 */
[----:B------:R-:W-:Y:S01]  /*4f20*/  PRMT R3, RZ, 0x5410, R104 ;  /* 0x00005410ff037816 */ /* 0x000fe20000000068 */
[----:B------:R-:W-:-:S02]  /*4f30*/  FFMA.FTZ R152, R183, R152, R127 ;  /* 0x00000098b7987223 */ /* 0x000fc4000001007f */
[C---:B------:R-:W-:Y:S02]  /*4f40*/  FMUL.FTZ R235, R52.reuse, R167 ;  /* 0x000000a734eb7220 */ /* 0x040fe40000410000 */
[----:B------:R-:W-:Y:S02]  /*4f50*/  FFMA.FTZ R2, R185, R126, R2 ;  /* 0x0000007eb9027223 */ /* 0x000fe40000010002 */
[----:B------:R-:W-:Y:S02]  /*4f60*/  FFMA.FTZ R136, R183, R135, -R136 ;  /* 0x00000087b7887223 */ /* 0x000fe40000010888 */
[----:B------:R-:W-:Y:S02]  /*4f70*/  FMUL.FTZ R234, R52, R168 ;  /* 0x000000a834ea7220 */ /* 0x000fe40000410000 */
[----:B------:R-:W-:Y:S02]  /*4f80*/  FFMA.FTZ R152, R3, R235, R152 ;  /* 0x000000eb03987223 */ /* 0x000fe40000010098 */
[----:B------:R-:W-:-:S02]  /*4f90*/  FMUL.FTZ R126, R182, R2 ;  /* 0x00000002b67e7220 */ /* 0x000fc40000410000 */
[----:B------:R-:W-:Y:S02]  /*4fa0*/  FFMA.FTZ R136, R3, R234, R136 ;  /* 0x000000ea03887223 */ /* 0x000fe40000010088 */
[----:B------:R-:W-:Y:S02]  /*4fb0*/  FMUL.FTZ R127, R182, R0 ;  /* 0x00000000b67f7220 */ /* 0x000fe40000410000 */
[C---:B------:R-:W-:Y:S02]  /*4fc0*/  FMUL.FTZ R135, R180.reuse, R152 ;  /* 0x00000098b4877220 */ /* 0x040fe40000410000 */
[C---:B------:R-:W-:Y:S02]  /*4fd0*/  FFMA.FTZ R126, R183.reuse, R0, -R126 ;  /* 0x00000000b77e7223 */ /* 0x040fe4000001087e */
[----:B------:R-:W-:Y:S02]  /*4fe0*/  FMUL.FTZ R151, R180, R136 ;  /* 0x00000088b4977220 */ /* 0x000fe40000410000 */
[----:B------:R-:W-:-:S02]  /*4ff0*/  FFMA.FTZ R127, R183, R2, R127 ;  /* 0x00000002b77f7223 */ /* 0x000fc4000001007f */
[C---:B------:R-:W-:Y:S01]  /*5000*/  FFMA.FTZ R135, R181.reuse, R136, -R135 ;  /* 0x00000088b5877223 */ /* 0x040fe20000010887 */
[----:B------:R-:W-:Y:S01]  /*5010*/  PRMT R165, RZ, 0x5410, R165 ;  /* 0x00005410ffa57816 */ /* 0x000fe200000000a5 */
[C---:B------:R-:W-:Y:S02]  /*5020*/  FMUL.FTZ R136, R180.reuse, R126 ;  /* 0x0000007eb4887220 */ /* 0x040fe40000410000 */
[-C--:B------:R-:W-:Y:S01]  /*5030*/  FMUL.FTZ R0, R180, R127.reuse ;  /* 0x0000007fb4007220 */ /* 0x080fe20000410000 */
[----:B------:R-:W-:Y:S01]  /*5040*/  PRMT R2, RZ, 0x5410, R103 ;  /* 0x00005410ff027816 */ /* 0x000fe20000000067 */
[C---:B------:R-:W-:Y:S01]  /*5050*/  FFMA.FTZ R127, R181.reuse, R127, R136 ;  /* 0x0000007fb57f7223 */ /* 0x040fe20000010088 */
[----:B------:R-:W-:Y:S01]  /*5060*/  PRMT R166, RZ, 0x5410, R166 ;  /* 0x00005410ffa67816 */ /* 0x000fe200000000a6 */
[----:B------:R-:W-:Y:S02]  /*5070*/  FFMA.FTZ R151, R181, R152, R151 ;  /* 0x00000098b5977223 */ /* 0x000fe40000010097 */
[----:B------:R-:W-:-:S02]  /*5080*/  FMUL.FTZ R237, R51, R165 ;  /* 0x000000a533ed7220 */ /* 0x000fc40000410000 */
[----:B------:R-:W-:Y:S02]  /*5090*/  FFMA.FTZ R0, R181, R126, -R0 ;  /* 0x0000007eb5007223 */ /* 0x000fe40000010800 */
[----:B------:R-:W-:Y:S01]  /*50a0*/  FMUL.FTZ R209, R169, R127 ;  /* 0x0000007fa9d17220 */ /* 0x000fe20000410000 */
[----:B------:R-:W-:Y:S01]  /*50b0*/  ISETP.NE.AND P1, PT, R134, 0x1f, PT ;  /* 0x0000001f8600780c */ /* 0x000fe20003f25270 */
[----:B------:R-:W-:Y:S02]  /*50c0*/  FMUL.FTZ R236, R51, R166 ;  /* 0x000000a633ec7220 */ /* 0x000fe40000410000 */
[----:B------:R-:W-:Y:S02]  /*50d0*/  FFMA.FTZ R151, R2, R237, R151 ;  /* 0x000000ed02977223 */ /* 0x000fe40000010097 */
[-C--:B------:R-:W-:Y:S01]  /*50e0*/  FFMA.FTZ R209, R170, R0.reuse, -R209 ;  /* 0x00000000aad17223 */ /* 0x080fe200000108d1 */
[----:B------:R-:W-:Y:S01]  /*50f0*/  PRMT R164, RZ, 0x5410, R164 ;  /* 0x00005410ffa47816 */ /* 0x000fe200000000a4 */
[----:B------:R-:W-:-:S02]  /*5100*/  FMUL.FTZ R0, R169, R0 ;  /* 0x00000000a9007220 */ /* 0x000fc40000410000 */
[----:B------:R-:W-:Y:S02]  /*5110*/  FFMA.FTZ R135, R2, R236, R135 ;  /* 0x000000ec02877223 */ /* 0x000fe40000010087 */
[C---:B------:R-:W-:Y:S02]  /*5120*/  FMUL.FTZ R126, R169.reuse, R151 ;  /* 0x00000097a97e7220 */ /* 0x040fe40000410000 */
[C---:B------:R-:W-:Y:S01]  /*5130*/  FFMA.FTZ R152, R170.reuse, R127, R0 ;  /* 0x0000007faa987223 */ /* 0x040fe20000010000 */
[----:B------:R-:W-:Y:S01]  /*5140*/  PRMT R0, RZ, 0x5410, R102 ;  /* 0x00005410ff007816 */ /* 0x000fe20000000066 */
[-C--:B------:R-:W-:Y:S02]  /*5150*/  FMUL.FTZ R136, R169, R135.reuse ;  /* 0x00000087a9887220 */ /* 0x080fe40000410000 */
[----:B------:R-:W-:Y:S02]  /*5160*/  FFMA.FTZ R126, R170, R135, -R126 ;  /* 0x00000087aa7e7223 */ /* 0x000fe4000001087e */
[----:B------:R-:W-:-:S04]  /*5170*/  FMUL.FTZ R135, R50, R164 ;  /* 0x000000a432877220 */ /* 0x000fc80000410000 */
[----:B------:R-:W-:Y:S02]  /*5180*/  FFMA.FTZ R210, R0, R135, R126 ;  /* 0x0000008700d27223 */ /* 0x000fe4000001007e */
[----:B------:R0:W1:Y:S01]  /*5190*/  @P1 LDS.64 R126, [R134.X8+0x2d18] ;  /* 0x002d1800867e1984 */ /* 0x0000620000008a00 */
[----:B------:R-:W-:Y:S01]  /*51a0*/  PRMT R163, RZ, 0x5410, R163 ;  /* 0x00005410ffa37816 */ /* 0x000fe200000000a3 */
[----:B------:R-:W-:Y:S01]  /*51b0*/  FFMA.FTZ R151, R170, R151, R136 ;  /* 0x00000097aa977223 */ /* 0x000fe20000010088 */
[----:B------:R-:W-:Y:S03]  /*51c0*/  BSSY B0, `(.L_x_8744) ;  /* 0x0000010000007945 */ /* 0x000fe60003800000 */
[----:B------:R-:W-:-:S04]  /*51d0*/  FMUL.FTZ R136, R50, R163 ;  /* 0x000000a332887220 */ /* 0x000fc80000410000 */
[----:B------:R-:W-:Y:S01]  /*51e0*/  FFMA.FTZ R208, R0, R136, R151 ;  /* 0x0000008800d07223 */ /* 0x000fe20000010097 */
[----:B------:R-:W-:Y:S05]  /*51f0*/  @P1 BRA `(.L_x_8745) ;  /* 0x000000c000001947 */ /* 0x000fea0003800000 */
[----:B0-----:R-:W-:Y:S01]  /*5200*/  ULDC UR37, c[0x0][0x174] ;  /* 0x00005d0000257ab9 */ /* 0x001fe20000000800 */
        /* <DEDUP_REMOVED lines=11> */
.L_x_8745:
[----:B0-----:R-:W-:Y:S05]  /*52c0*/  BSYNC B0 ;  /* 0x0000000000007941 */ /* 0x001fea0003800000 */
.L_x_8744:
[----:B------:R-:W0:Y:S01]  /*52d0*/  SHFL.UP PT, R155, R208, 0x1, RZ ;  /* 0x04200000d09b7989 */ /* 0x000e2200000e00ff */
[----:B------:R-:W-:Y:S01]  /*52e0*/  ISETP.GE.AND P3, PT, R133, 0x1, PT ;  /* 0x000000018500780c */ /* 0x000fe20003f66270 */
[CC--:B-----5:R-:W-:Y:S01]  /*52f0*/  FMUL.FTZ R162, R34.reuse, R129.reuse ;  /* 0x0000008122a27220 */ /* 0x0e0fe20000410000 */
[----:B------:R-:W-:Y:S01]  /*5300*/  BSSY B0, `(.L_x_8746) ;  /* 0x0000183000007945 */ /* 0x000fe20003800000 */
[----:B------:R-:W2:Y:S01]  /*5310*/  SHFL.UP PT, R154, R210, 0x1, RZ ;  /* 0x04200000d29a7989 */ /* 0x000ea200000e00ff */
[-C--:B------:R-:W-:Y:S02]  /*5320*/  FMUL.FTZ R161, R34, R128.reuse ;  /* 0x0000008022a17220 */ /* 0x080fe40000410000 */
[CC--:B------:R-:W-:Y:S01]  /*5330*/  FMUL.FTZ R224, R44.reuse, R128.reuse ;  /* 0x000000802ce07220 */ /* 0x0c0fe20000410000 */
[----:B------:R-:W3:Y:S01]  /*5340*/  SHFL.UP PT, R151, R209, 0x1, RZ ;  /* 0x04200000d1977989 */ /* 0x000ee200000e00ff */
[-C--:B------:R-:W-:Y:S02]  /*5350*/  FMUL.FTZ R225, R44, R129.reuse ;  /* 0x000000812ce17220 */ /* 0x080fe40000410000 */
[C---:B------:R-:W-:Y:S01]  /*5360*/  FMUL.FTZ R223, R45.reuse, R129 ;  /* 0x000000812ddf7220 */ /* 0x040fe20000410000 */
[----:B------:R-:W4:Y:S01]  /*5370*/  SHFL.UP PT, R153, R152, 0x1, RZ ;  /* 0x0420000098997989 */ /* 0x000f2200000e00ff */
[----:B------:R-:W-:-:S02]  /*5380*/  FMUL.FTZ R222, R45, R128 ;  /* 0x000000802dde7220 */ /* 0x000fc40000410000 */
[----:B------:R-:W-:Y:S01]  /*5390*/  FMUL.FTZ R221, R46, R129 ;  /* 0x000000812edd7220 */ /* 0x000fe20000410000 */
[----:B------:R-:W-:Y:S01]  /*53a0*/  SHFL.IDX PT, R66, R66, RZ, 0x1f ;  /* 0x00001fff42427589 */ /* 0x000fe200000e0000 */
[CC--:B-1----:R-:W-:Y:S02]  /*53b0*/  FMUL.FTZ R244, R169.reuse, R127.reuse ;  /* 0x0000007fa9f47220 */ /* 0x0c2fe40000410000 */
[-C--:B------:R-:W-:Y:S02]  /*53c0*/  FMUL.FTZ R245, R169, -R126.reuse ;  /* 0x8000007ea9f57220 */ /* 0x080fe40000410000 */
[C---:B------:R-:W-:Y:S02]  /*53d0*/  FFMA.FTZ R244, R170.reuse, R126, -R244 ;  /* 0x0000007eaaf47223 */ /* 0x040fe400000108f4 */
[----:B------:R-:W-:Y:S02]  /*53e0*/  FFMA.FTZ R245, R170, -R127, R245 ;  /* 0x8000007faaf57223 */ /* 0x000fe400000100f5 */
[----:B0-----:R-:W-:-:S02]  /*53f0*/  FMUL.FTZ R157, R152, R155 ;  /* 0x0000009b989d7220 */ /* 0x001fc40000410000 */
[----:B------:R-:W-:Y:S02]  /*5400*/  FMUL.FTZ R238, R49, R128 ;  /* 0x0000008031ee7220 */ /* 0x000fe40000410000 */
[CC--:B--2---:R-:W-:Y:S02]  /*5410*/  FMUL.FTZ R158, R152.reuse, R154.reuse ;  /* 0x0000009a989e7220 */ /* 0x0c4fe40000410000 */
[C---:B------:R-:W-:Y:S02]  /*5420*/  FFMA.FTZ R157, R209.reuse, R154, -R157 ;  /* 0x0000009ad19d7223 */ /* 0x040fe4000001089d */
[----:B---3--:R-:W-:Y:S02]  /*5430*/  FMUL.FTZ R156, R152, R151 ;  /* 0x00000097989c7220 */ /* 0x008fe40000410000 */
[C---:B------:R-:W-:Y:S02]  /*5440*/  FFMA.FTZ R155, R209.reuse, R155, R158 ;  /* 0x0000009bd19b7223 */ /* 0x040fe4000001009e */
[----:B----4-:R-:W-:-:S02]  /*5450*/  FFMA.FTZ R159, R209, R153, R156 ;  /* 0x00000099d19f7223 */ /* 0x010fc4000001009c */
[----:B------:R-:W-:Y:S02]  /*5460*/  FMUL.FTZ R154, R152, R153 ;  /* 0x00000099989a7220 */ /* 0x000fe40000410000 */
[----:B------:R-:W-:Y:S01]  /*5470*/  @P3 FADD.FTZ R208, R208, R155 ;  /* 0x0000009bd0d03221 */ /* 0x000fe20000010000 */
[----:B------:R-:W-:Y:S01]  /*5480*/  FSEL R159, R152, R159, !P3 ;  /* 0x0000009f989f7208 */ /* 0x000fe20005800000 */
[----:B------:R-:W-:Y:S02]  /*5490*/  @P3 FADD.FTZ R210, R210, R157 ;  /* 0x0000009dd2d23221 */ /* 0x000fe40000010000 */
[----:B------:R-:W-:Y:S01]  /*54a0*/  @P3 FFMA.FTZ R209, R209, R151, -R154 ;  /* 0x00000097d1d13223 */ /* 0x000fe2000001089a */
[----:B------:R-:W0:Y:S01]  /*54b0*/  SHFL.UP PT, R158, R208, 0x2, RZ ;  /* 0x04400000d09e7989 */ /* 0x000e2200000e00ff */
[----:B------:R-:W-:Y:S01]  /*54c0*/  ISETP.GE.AND P3, PT, R133, 0x2, PT ;  /* 0x000000028500780c */ /* 0x000fe20003f66270 */
[----:B------:R-:W-:Y:S02]  /*54d0*/  FMUL.FTZ R239, R49, R129 ;  /* 0x0000008131ef7220 */ /* 0x000fe40000410000 */
[----:B------:R-:W1:Y:S04]  /*54e0*/  SHFL.UP PT, R156, R210, 0x2, RZ ;  /* 0x04400000d29c7989 */ /* 0x000e6800000e00ff */
[----:B------:R-:W2:Y:S04]  /*54f0*/  SHFL.UP PT, R152, R209, 0x2, RZ ;  /* 0x04400000d1987989 */ /* 0x000ea800000e00ff */
[----:B------:R-:W3:Y:S01]  /*5500*/  SHFL.UP PT, R154, R159, 0x2, RZ ;  /* 0x044000009f9a7989 */ /* 0x000ee200000e00ff */
[----:B0-----:R-:W-:-:S02]  /*5510*/  FMUL.FTZ R155, R159, R158 ;  /* 0x0000009e9f9b7220 */ /* 0x001fc40000410000 */
[-C--:B-1----:R-:W-:Y:S02]  /*5520*/  FMUL.FTZ R157, R159, R156.reuse ;  /* 0x0000009c9f9d7220 */ /* 0x082fe40000410000 */
[----:B------:R-:W-:Y:S02]  /*5530*/  FFMA.FTZ R155, R209, R156, -R155 ;  /* 0x0000009cd19b7223 */ /* 0x000fe4000001089b */
[----:B--2---:R-:W-:Y:S02]  /*5540*/  FMUL.FTZ R153, R159, R152 ;  /* 0x000000989f997220 */ /* 0x004fe40000410000 */
[----:B------:R-:W-:Y:S02]  /*5550*/  FFMA.FTZ R157, R209, R158, R157 ;  /* 0x0000009ed19d7223 */ /* 0x000fe4000001009d */
[-C--:B---3--:R-:W-:Y:S02]  /*5560*/  FMUL.FTZ R151, R159, R154.reuse ;  /* 0x0000009a9f977220 */ /* 0x088fe40000410000 */
[----:B------:R-:W-:-:S02]  /*5570*/  FFMA.FTZ R154, R209, R154, R153 ;  /* 0x0000009ad19a7223 */ /* 0x000fc40000010099 */
[----:B------:R-:W-:Y:S02]  /*5580*/  @P3 FFMA.FTZ R209, R209, R152, -R151 ;  /* 0x00000098d1d13223 */ /* 0x000fe40000010897 */
[----:B------:R-:W-:Y:S01]  /*5590*/  @P3 FADD.FTZ R208, R208, R157 ;  /* 0x0000009dd0d03221 */ /* 0x000fe20000010000 */
[----:B------:R-:W-:Y:S01]  /*55a0*/  FSEL R154, R159, R154, !P3 ;  /* 0x0000009a9f9a7208 */ /* 0x000fe20005800000 */
[----:B------:R-:W-:Y:S01]  /*55b0*/  @P3 FADD.FTZ R210, R210, R155 ;  /* 0x0000009bd2d23221 */ /* 0x000fe20000010000 */
[----:B------:R-:W0:Y:S01]  /*55c0*/  SHFL.UP PT, R151, R209, 0x4, RZ ;  /* 0x04800000d1977989 */ /* 0x000e2200000e00ff */
[----:B------:R-:W-:Y:S01]  /*55d0*/  ISETP.GE.AND P3, PT, R133, 0x4, PT ;  /* 0x000000048500780c */ /* 0x000fe20003f66270 */
[----:B------:R-:W-:Y:S02]  /*55e0*/  FMUL.FTZ R159, R35, R129 ;  /* 0x00000081239f7220 */ /* 0x000fe40000410000 */
[----:B------:R-:W1:Y:S04]  /*55f0*/  SHFL.UP PT, R155, R208, 0x4, RZ ;  /* 0x04800000d09b7989 */ /* 0x000e6800000e00ff */
[----:B------:R-:W2:Y:S04]  /*5600*/  SHFL.UP PT, R153, R210, 0x4, RZ ;  /* 0x04800000d2997989 */ /* 0x000ea800000e00ff */
[----:B------:R-:W3:Y:S01]  /*5610*/  SHFL.UP PT, R152, R154, 0x4, RZ ;  /* 0x048000009a987989 */ /* 0x000ee200000e00ff */
[----:B0-----:R-:W-:-:S02]  /*5620*/  FMUL.FTZ R156, R154, R151 ;  /* 0x000000979a9c7220 */ /* 0x001fc40000410000 */
[C---:B-1----:R-:W-:Y:S02]  /*5630*/  FMUL.FTZ R158, R154.reuse, R155 ;  /* 0x0000009b9a9e7220 */ /* 0x042fe40000410000 */
[CC--:B--2---:R-:W-:Y:S02]  /*5640*/  FMUL.FTZ R160, R154.reuse, R153.reuse ;  /* 0x000000999aa07220 */ /* 0x0c4fe40000410000 */
[C---:B------:R-:W-:Y:S02]  /*5650*/  FFMA.FTZ R153, R209.reuse, R153, -R158 ;  /* 0x00000099d1997223 */ /* 0x040fe4000001089e */
[CC--:B---3--:R-:W-:Y:S02]  /*5660*/  FFMA.FTZ R157, R209.reuse, R152.reuse, R156 ;  /* 0x00000098d19d7223 */ /* 0x0c8fe4000001009c */
[----:B------:R-:W-:Y:S02]  /*5670*/  FMUL.FTZ R152, R154, R152 ;  /* 0x000000989a987220 */ /* 0x000fe40000410000 */
[----:B------:R-:W-:-:S02]  /*5680*/  FFMA.FTZ R155, R209, R155, R160 ;  /* 0x0000009bd19b7223 */ /* 0x000fc400000100a0 */
[----:B------:R-:W-:Y:S02]  /*5690*/  @P3 FFMA.FTZ R209, R209, R151, -R152 ;  /* 0x00000097d1d13223 */ /* 0x000fe40000010898 */
[-C--:B------:R-:W-:Y:S02]  /*56a0*/  FMUL.FTZ R152, R170, R162.reuse ;  /* 0x000000a2aa987220 */ /* 0x080fe40000410000 */
[C---:B------:R-:W-:Y:S02]  /*56b0*/  FMUL.FTZ R151, R169.reuse, R162 ;  /* 0x000000a2a9977220 */ /* 0x040fe40000410000 */
[----:B------:R-:W-:Y:S02]  /*56c0*/  @P3 FADD.FTZ R210, R210, R153 ;  /* 0x00000099d2d23221 */ /* 0x000fe40000010000 */
[-C--:B------:R-:W-:Y:S02]  /*56d0*/  FFMA.FTZ R152, -R169, R161.reuse, -R152 ;  /* 0x000000a1a9987223 */ /* 0x080fe40000010998 */
[----:B------:R-:W-:Y:S01]  /*56e0*/  FFMA.FTZ R153, R170, R161, -R151 ;  /* 0x000000a1aa997223 */ /* 0x000fe20000010897 */
[----:B------:R-:W-:Y:S01]  /*56f0*/  FSEL R151, R154, R157, !P3 ;  /* 0x0000009d9a977208 */ /* 0x000fe20005800000 */
[----:B------:R-:W-:Y:S01]  /*5700*/  @P3 FADD.FTZ R208, R208, R155 ;  /* 0x0000009bd0d03221 */ /* 0x000fe20000010000 */
[----:B------:R-:W0:Y:S01]  /*5710*/  SHFL.UP PT, R154, R210, 0x8, RZ ;  /* 0x05000000d29a7989 */ /* 0x000e2200000e00ff */
[----:B------:R-:W-:Y:S01]  /*5720*/  FADD.FTZ R155, -R159, R152 ;  /* 0x000000989f9b7221 */ /* 0x000fe20000010100 */
[----:B------:R-:W-:Y:S01]  /*5730*/  ISETP.GE.AND P3, PT, R133, 0x8, PT ;  /* 0x000000088500780c */ /* 0x000fe20003f66270 */
[----:B------:R-:W-:Y:S01]  /*5740*/  FMUL.FTZ R160, R35, R128 ;  /* 0x0000008023a07220 */ /* 0x000fe20000410000 */
[----:B------:R-:W1:Y:S01]  /*5750*/  SHFL.UP PT, R152, R209, 0x8, RZ ;  /* 0x05000000d1987989 */ /* 0x000e6200000e00ff */
[----:B------:R-:W-:-:S02]  /*5760*/  FMUL.FTZ R158, R180, -R155 ;  /* 0x8000009bb49e7220 */ /* 0x000fc40000410000 */
[----:B------:R-:W-:Y:S01]  /*5770*/  FADD.FTZ R153, R160, R153 ;  /* 0x00000099a0997221 */ /* 0x000fe20000010000 */
[----:B------:R-:W2:Y:S01]  /*5780*/  SHFL.UP PT, R212, R208, 0x8, RZ ;  /* 0x05000000d0d47989 */ /* 0x000ea200000e00ff */
[----:B------:R-:W-:Y:S02]  /*5790*/  FMUL.FTZ R157, R36, R128 ;  /* 0x00000080249d7220 */ /* 0x000fe40000410000 */
[-C--:B------:R-:W-:Y:S01]  /*57a0*/  FMUL.FTZ R216, R180, -R153.reuse ;  /* 0x80000099b4d87220 */ /* 0x080fe20000410000 */
[----:B------:R-:W3:Y:S01]  /*57b0*/  SHFL.UP PT, R156, R151, 0x8, RZ ;  /* 0x05000000979c7989 */ /* 0x000ee200000e00ff */
[C---:B------:R-:W-:Y:S02]  /*57c0*/  FFMA.FTZ R214, R181.reuse, R153, -R158 ;  /* 0x00000099b5d67223 */ /* 0x040fe4000001089e */
[----:B------:R-:W-:Y:S02]  /*57d0*/  FFMA.FTZ R155, R181, R155, R216 ;  /* 0x0000009bb59b7223 */ /* 0x000fe400000100d8 */
[----:B------:R-:W-:-:S02]  /*57e0*/  FMUL.FTZ R158, R36, R129 ;  /* 0x00000081249e7220 */ /* 0x000fc40000410000 */
[----:B------:R-:W-:Y:S02]  /*57f0*/  FADD.FTZ R214, R157, R214 ;  /* 0x000000d69dd67221 */ /* 0x000fe40000010000 */
[----:B------:R-:W-:Y:S02]  /*5800*/  FADD.FTZ R155, -R158, R155 ;  /* 0x0000009b9e9b7221 */ /* 0x000fe40000010100 */
[C---:B------:R-:W-:Y:S02]  /*5810*/  FMUL.FTZ R216, R182.reuse, -R214 ;  /* 0x800000d6b6d87220 */ /* 0x040fe40000410000 */
[-C--:B------:R-:W-:Y:S02]  /*5820*/  FMUL.FTZ R153, R182, -R155.reuse ;  /* 0x8000009bb6997220 */ /* 0x080fe40000410000 */
[----:B------:R-:W-:Y:S02]  /*5830*/  FFMA.FTZ R216, R183, R155, R216 ;  /* 0x0000009bb7d87223 */ /* 0x000fe400000100d8 */
[----:B0-----:R-:W-:-:S02]  /*5840*/  FMUL.FTZ R213, R151, R154 ;  /* 0x0000009a97d57220 */ /* 0x001fc40000410000 */
[----:B------:R-:W-:Y:S02]  /*5850*/  FFMA.FTZ R215, R183, R214, -R153 ;  /* 0x000000d6b7d77223 */ /* 0x000fe40000010899 */
[C---:B-1----:R-:W-:Y:S02]  /*5860*/  FMUL.FTZ R155, R151.reuse, R152 ;  /* 0x00000098979b7220 */ /* 0x042fe40000410000 */
[C---:B--2---:R-:W-:Y:S02]  /*5870*/  FMUL.FTZ R211, R151.reuse, R212 ;  /* 0x000000d497d37220 */ /* 0x044fe40000410000 */
[----:B---3--:R-:W-:Y:S02]  /*5880*/  FMUL.FTZ R153, R151, R156 ;  /* 0x0000009c97997220 */ /* 0x008fe40000410000 */
[C---:B------:R-:W-:Y:S02]  /*5890*/  FFMA.FTZ R213, R209.reuse, R212, R213 ;  /* 0x000000d4d1d57223 */ /* 0x040fe400000100d5 */
[----:B------:R-:W-:-:S02]  /*58a0*/  FFMA.FTZ R212, R209, R156, R155 ;  /* 0x0000009cd1d47223 */ /* 0x000fc4000001009b */
[C---:B------:R-:W-:Y:S02]  /*58b0*/  FFMA.FTZ R211, R209.reuse, R154, -R211 ;  /* 0x0000009ad1d37223 */ /* 0x040fe400000108d3 */
[----:B------:R-:W-:Y:S01]  /*58c0*/  @P3 FFMA.FTZ R209, R209, R152, -R153 ;  /* 0x00000098d1d13223 */ /* 0x000fe20000010899 */
[----:B------:R-:W-:Y:S01]  /*58d0*/  FSEL R151, R151, R212, !P3 ;  /* 0x000000d497977208 */ /* 0x000fe20005800000 */
[C---:B------:R-:W-:Y:S02]  /*58e0*/  FMUL.FTZ R156, R37.reuse, R128 ;  /* 0x00000080259c7220 */ /* 0x040fe40000410000 */
[----:B------:R-:W-:Y:S01]  /*58f0*/  @P3 FADD.FTZ R208, R208, R213 ;  /* 0x000000d5d0d03221 */ /* 0x000fe20000010000 */
[----:B------:R-:W0:Y:S01]  /*5900*/  SHFL.UP PT, R152, R209, 0x10, RZ ;  /* 0x06000000d1987989 */ /* 0x000e2200000e00ff */
[----:B------:R-:W-:Y:S02]  /*5910*/  FMUL.FTZ R155, R37, R129 ;  /* 0x00000081259b7220 */ /* 0x000fe40000410000 */
[----:B------:R-:W-:Y:S01]  /*5920*/  @P3 FADD.FTZ R210, R210, R211 ;  /* 0x000000d3d2d23221 */ /* 0x000fe20000010000 */
[----:B------:R-:W1:Y:S01]  /*5930*/  SHFL.UP PT, R218, R151, 0x10, RZ ;  /* 0x0600000097da7989 */ /* 0x000e6200000e00ff */
[----:B------:R-:W-:Y:S01]  /*5940*/  FADD.FTZ R215, R156, R215 ;  /* 0x000000d79cd77221 */ /* 0x000fe20000010000 */
[----:B------:R-:W-:Y:S01]  /*5950*/  ISETP.GE.AND P3, PT, R133, 0x10, PT ;  /* 0x000000108500780c */ /* 0x000fe20003f66270 */
[----:B------:R-:W-:Y:S01]  /*5960*/  FADD.FTZ R153, -R155, R216 ;  /* 0x000000d89b997221 */ /* 0x000fe20000010100 */
[----:B------:R-:W2:Y:S01]  /*5970*/  SHFL.UP PT, R214, R208, 0x10, RZ ;  /* 0x06000000d0d67989 */ /* 0x000ea200000e00ff */
[----:B------:R-:W-:-:S02]  /*5980*/  FMUL.FTZ R154, R184, -R215 ;  /* 0x800000d7b89a7220 */ /* 0x000fc40000410000 */
[-C--:B------:R-:W-:Y:S01]  /*5990*/  FMUL.FTZ R212, R184, -R153.reuse ;  /* 0x80000099b8d47220 */ /* 0x080fe20000410000 */
[----:B------:R-:W3:Y:S01]  /*59a0*/  SHFL.UP PT, R216, R210, 0x10, RZ ;  /* 0x06000000d2d87989 */ /* 0x000ee200000e00ff */
[C---:B------:R-:W-:Y:S02]  /*59b0*/  FFMA.FTZ R211, R185.reuse, R153, R154 ;  /* 0x00000099b9d37223 */ /* 0x040fe4000001009a */
[C---:B------:R-:W-:Y:S02]  /*59c0*/  FMUL.FTZ R154, R38.reuse, R129 ;  /* 0x00000081269a7220 */ /* 0x040fe40000410000 */
[----:B------:R-:W-:Y:S02]  /*59d0*/  FFMA.FTZ R212, R185, R215, -R212 ;  /* 0x000000d7b9d47223 */ /* 0x000fe400000108d4 */
[----:B------:R-:W-:Y:S02]  /*59e0*/  FMUL.FTZ R153, R38, R128 ;  /* 0x0000008026997220 */ /* 0x000fe40000410000 */
[----:B------:R-:W-:-:S02]  /*59f0*/  FADD.FTZ R215, -R154, R211 ;  /* 0x000000d39ad77221 */ /* 0x000fc40000010100 */
[----:B------:R-:W-:Y:S02]  /*5a00*/  FADD.FTZ R212, R153, R212 ;  /* 0x000000d499d47221 */ /* 0x000fe40000010000 */
[C---:B------:R-:W-:Y:S02]  /*5a10*/  FMUL.FTZ R211, R186.reuse, -R215 ;  /* 0x800000d7bad37220 */ /* 0x040fe40000410000 */
[----:B0-----:R-:W-:Y:S02]  /*5a20*/  FMUL.FTZ R213, R151, R152 ;  /* 0x0000009897d57220 */ /* 0x001fe40000410000 */
[-C--:B------:R-:W-:Y:S02]  /*5a30*/  FFMA.FTZ R211, R187, R212.reuse, -R211 ;  /* 0x000000d4bbd37223 */ /* 0x080fe400000108d3 */
[----:B------:R-:W-:Y:S02]  /*5a40*/  FMUL.FTZ R212, R186, -R212 ;  /* 0x800000d4bad47220 */ /* 0x000fe40000410000 */
[----:B-1----:R-:W-:-:S02]  /*5a50*/  FFMA.FTZ R220, R209, R218, R213 ;  /* 0x000000dad1dc7223 */ /* 0x002fc400000100d5 */
[----:B------:R-:W-:Y:S02]  /*5a60*/  FFMA.FTZ R212, R187, R215, R212 ;  /* 0x000000d7bbd47223 */ /* 0x000fe400000100d4 */
[C---:B--2---:R-:W-:Y:S01]  /*5a70*/  FMUL.FTZ R213, R151.reuse, R214 ;  /* 0x000000d697d57220 */ /* 0x044fe20000410000 */
[C---:B------:R-:W-:Y:S01]  /*5a80*/  FSEL R217, R151.reuse, R220, !P3 ;  /* 0x000000dc97d97208 */ /* 0x040fe20005800000 */
[C---:B---3--:R-:W-:Y:S02]  /*5a90*/  FMUL.FTZ R215, R151.reuse, R216 ;  /* 0x000000d897d77220 */ /* 0x048fe40000410000 */
[----:B------:R-:W-:Y:S02]  /*5aa0*/  FMUL.FTZ R218, R151, R218 ;  /* 0x000000da97da7220 */ /* 0x000fe40000410000 */
[C---:B------:R-:W-:Y:S01]  /*5ab0*/  FFMA.FTZ R213, R209.reuse, R216, -R213 ;  /* 0x000000d8d1d57223 */ /* 0x040fe200000108d5 */
[----:B------:R-:W-:Y:S01]  /*5ac0*/  SHFL.UP PT, R217, R217, 0x1, RZ ;  /* 0x04200000d9d97989 */ /* 0x000fe200000e00ff */
[----:B------:R-:W-:-:S02]  /*5ad0*/  FFMA.FTZ R215, R209, R214, R215 ;  /* 0x000000d6d1d77223 */ /* 0x000fc400000100d7 */
[----:B------:R-:W-:Y:S01]  /*5ae0*/  @P3 FFMA.FTZ R209, R209, R152, -R218 ;  /* 0x00000098d1d13223 */ /* 0x000fe200000108da */
[----:B------:R-:W0:Y:S01]  /*5af0*/  SHFL.IDX PT, R216, R67, RZ, 0x1f ;  /* 0x00001fff43d87589 */ /* 0x000e2200000e0000 */
[----:B------:R-:W-:Y:S02]  /*5b00*/  @P3 FADD.FTZ R210, R210, R213 ;  /* 0x000000d5d2d23221 */ /* 0x000fe40000010000 */
[C---:B------:R-:W-:Y:S01]  /*5b10*/  FMUL.FTZ R152, R39.reuse, R128 ;  /* 0x0000008027987220 */ /* 0x040fe20000410000 */
[----:B------:R0:W1:Y:S01]  /*5b20*/  SHFL.UP PT, R219, R209, 0x1, RZ ;  /* 0x04200000d1db7989 */ /* 0x00006200000e00ff */
[----:B------:R-:W-:Y:S02]  /*5b30*/  FMUL.FTZ R151, R39, R129 ;  /* 0x0000008127977220 */ /* 0x000fe40000410000 */
[----:B------:R-:W-:Y:S01]  /*5b40*/  FADD.FTZ R211, R152, R211 ;  /* 0x000000d398d37221 */ /* 0x000fe20000010000 */
[----:B------:R-:W2:Y:S01]  /*5b50*/  SHFL.UP PT, R210, R210, 0x1, RZ ;  /* 0x04200000d2d27989 */ /* 0x000ea200000e00ff */
[----:B------:R-:W-:-:S02]  /*5b60*/  FADD.FTZ R212, -R151, R212 ;  /* 0x000000d497d47221 */ /* 0x000fc40000010100 */
[C---:B------:R-:W-:Y:S02]  /*5b70*/  FMUL.FTZ R213, R188.reuse, -R211 ;  /* 0x800000d3bcd57220 */ /* 0x040fe40000410000 */
[-C--:B------:R-:W-:Y:S02]  /*5b80*/  FMUL.FTZ R214, R188, -R212.reuse ;  /* 0x800000d4bcd67220 */ /* 0x080fe40000410000 */
[C---:B------:R-:W-:Y:S02]  /*5b90*/  FFMA.FTZ R218, R189.reuse, R212, R213 ;  /* 0x000000d4bdda7223 */ /* 0x040fe400000100d5 */
[C---:B------:R-:W-:Y:S02]  /*5ba0*/  FMUL.FTZ R213, R40.reuse, R129 ;  /* 0x0000008128d57220 */ /* 0x040fe40000410000 */
[----:B------:R-:W-:Y:S02]  /*5bb0*/  FFMA.FTZ R211, R189, R211, -R214 ;  /* 0x000000d3bdd37223 */ /* 0x000fe400000108d6 */
[----:B------:R-:W-:-:S02]  /*5bc0*/  FMUL.FTZ R212, R40, R128 ;  /* 0x0000008028d47220 */ /* 0x000fc40000410000 */
[----:B------:R-:W-:Y:S02]  /*5bd0*/  FADD.FTZ R218, -R213, R218 ;  /* 0x000000dad5da7221 */ /* 0x000fe40000010100 */
[----:B------:R-:W-:Y:S02]  /*5be0*/  FADD.FTZ R211, R212, R211 ;  /* 0x000000d3d4d37221 */ /* 0x000fe40000010000 */
[----:B------:R-:W-:Y:S02]  /*5bf0*/  FMUL.FTZ R214, R190, -R218 ;  /* 0x800000dabed67220 */ /* 0x000fe40000410000 */
[----:B------:R-:W-:Y:S02]  /*5c00*/  @P3 FADD.FTZ R208, R208, R215 ;  /* 0x000000d7d0d03221 */ /* 0x000fe40000010000 */
[----:B0-----:R-:W-:Y:S02]  /*5c10*/  FMUL.FTZ R209, R217, R216 ;  /* 0x000000d8d9d17220 */ /* 0x001fe40000410000 */
[----:B------:R-:W-:-:S02]  /*5c20*/  FFMA.FTZ R67, R191, R211, -R214 ;  /* 0x000000d3bf437223 */ /* 0x000fc400000108d6 */
[----:B------:R-:W-:Y:S01]  /*5c30*/  FMUL.FTZ R211, R190, -R211 ;  /* 0x800000d3bed37220 */ /* 0x000fe20000410000 */
[----:B------:R0:W3:Y:S01]  /*5c40*/  SHFL.UP PT, R214, R208, 0x1, RZ ;  /* 0x04200000d0d67989 */ /* 0x0000e200000e00ff */
[-C--:B-1----:R-:W-:Y:S02]  /*5c50*/  FFMA.FTZ R209, R219, R66.reuse, -R209 ;  /* 0x00000042dbd17223 */ /* 0x082fe400000108d1 */
[----:B------:R-:W-:Y:S02]  /*5c60*/  FMUL.FTZ R217, R217, R66 ;  /* 0x00000042d9d97220 */ /* 0x000fe40000410000 */
[----:B------:R-:W-:Y:S02]  /*5c70*/  FFMA.FTZ R218, R191, R218, R211 ;  /* 0x000000dabfda7223 */ /* 0x000fe400000100d3 */
[----:B--2---:R-:W-:Y:S02]  /*5c80*/  @P2 FADD.FTZ R66, R210, R209 ;  /* 0x000000d1d2422221 */ /* 0x004fe40000010000 */
[----:B------:R-:W-:-:S02]  /*5c90*/  FMUL.FTZ R211, R41, R129 ;  /* 0x0000008129d37220 */ /* 0x000fc40000410000 */
[----:B------:R-:W-:Y:S02]  /*5ca0*/  FMUL.FTZ R210, R41, R128 ;  /* 0x0000008029d27220 */ /* 0x000fe40000410000 */
[----:B------:R-:W-:Y:S02]  /*5cb0*/  FADD.FTZ R218, -R211, R218 ;  /* 0x000000dad3da7221 */ /* 0x000fe40000010100 */
[----:B------:R-:W-:Y:S02]  /*5cc0*/  FADD.FTZ R67, R210, R67 ;  /* 0x00000043d2437221 */ /* 0x000fe40000010000 */
[C---:B------:R-:W-:Y:S02]  /*5cd0*/  FMUL.FTZ R220, R192.reuse, -R218 ;  /* 0x800000dac0dc7220 */ /* 0x040fe40000410000 */
[-C--:B------:R-:W-:Y:S02]  /*5ce0*/  FMUL.FTZ R209, R192, -R67.reuse ;  /* 0x80000043c0d17220 */ /* 0x080fe40000410000 */
[----:B------:R-:W-:-:S02]  /*5cf0*/  FFMA.FTZ R67, R193, R67, -R220 ;  /* 0x00000043c1437223 */ /* 0x000fc400000108dc */
[----:B------:R-:W-:Y:S02]  /*5d00*/  FFMA.FTZ R218, R193, R218, R209 ;  /* 0x000000dac1da7223 */ /* 0x000fe400000100d1 */
[C---:B0-----:R-:W-:Y:S02]  /*5d10*/  FMUL.FTZ R208, R42.reuse, R128 ;  /* 0x000000802ad07220 */ /* 0x041fe40000410000 */
[----:B------:R-:W-:Y:S02]  /*5d20*/  FMUL.FTZ R209, R42, R129 ;  /* 0x000000812ad17220 */ /* 0x000fe40000410000 */
[----:B------:R-:W-:Y:S02]  /*5d30*/  FFMA.FTZ R217, R219, R216, R217 ;  /* 0x000000d8dbd97223 */ /* 0x000fe400000100d9 */
[----:B------:R-:W-:Y:S02]  /*5d40*/  FADD.FTZ R67, R208, R67 ;  /* 0x00000043d0437221 */ /* 0x000fe40000010000 */
[----:B------:R-:W-:-:S02]  /*5d50*/  FADD.FTZ R218, -R209, R218 ;  /* 0x000000dad1da7221 */ /* 0x000fc40000010100 */
[----:B---3--:R-:W-:Y:S01]  /*5d60*/  @P2 FADD.FTZ R216, R214, R217 ;  /* 0x000000d9d6d82221 */ /* 0x008fe20000010000 */
[----:B------:R-:W-:Y:S01]  /*5d70*/  ISETP.NE.AND P2, PT, R251, 0x1f, PT ;  /* 0x0000001ffb00780c */ /* 0x000fe20003f45270 */
[CC--:B------:R-:W-:Y:S02]  /*5d80*/  FMUL.FTZ R215, R194.reuse, -R67.reuse ;  /* 0x80000043c2d77220 */ /* 0x0c0fe40000410000 */
[-C--:B------:R-:W-:Y:S02]  /*5d90*/  FMUL.FTZ R214, R194, -R218.reuse ;  /* 0x800000dac2d67220 */ /* 0x080fe40000410000 */
[C---:B------:R-:W-:Y:S02]  /*5da0*/  FFMA.FTZ R218, R195.reuse, R218, R215 ;  /* 0x000000dac3da7223 */ /* 0x040fe400000100d7 */
[----:B------:R-:W-:Y:S02]  /*5db0*/  FFMA.FTZ R217, R195, R67, -R214 ;  /* 0x00000043c3d97223 */ /* 0x000fe400000108d6 */
[----:B------:R-:W-:-:S02]  /*5dc0*/  FMUL.FTZ R215, R43, R129 ;  /* 0x000000812bd77220 */ /* 0x000fc40000410000 */
[----:B------:R-:W-:Y:S02]  /*5dd0*/  FMUL.FTZ R214, R43, R128 ;  /* 0x000000802bd67220 */ /* 0x000fe40000410000 */
[C---:B------:R-:W-:Y:S02]  /*5de0*/  FMUL.FTZ R67, R65.reuse, R216 ;  /* 0x000000d841437220 */ /* 0x040fe40000410000 */
[-C--:B------:R-:W-:Y:S02]  /*5df0*/  FMUL.FTZ R65, R65, R66.reuse ;  /* 0x0000004241417220 */ /* 0x080fe40000410000 */
[----:B------:R-:W-:Y:S02]  /*5e00*/  FADD.FTZ R218, -R215, R218 ;  /* 0x000000dad7da7221 */ /* 0x000fe40000010100 */
[----:B------:R-:W-:Y:S02]  /*5e10*/  FADD.FTZ R217, R214, R217 ;  /* 0x000000d9d6d97221 */ /* 0x000fe40000010000 */
[----:B------:R-:W-:-:S02]  /*5e20*/  FFMA.FTZ R67, R64, R66, -R67 ;  /* 0x0000004240437223 */ /* 0x000fc40000010843 */
[----:B------:R-:W-:Y:S02]  /*5e30*/  FFMA.FTZ R66, R64, R216, R65 ;  /* 0x000000d840427223 */ /* 0x000fe40000010041 */
[CC--:B------:R-:W-:Y:S02]  /*5e40*/  FMUL.FTZ R64, R196.reuse, -R218.reuse ;  /* 0x800000dac4407220 */ /* 0x0c0fe40000410000 */
[-C--:B------:R-:W-:Y:S02]  /*5e50*/  FMUL.FTZ R65, R196, -R217.reuse ;  /* 0x800000d9c4417220 */ /* 0x080fe40000410000 */
[C---:B------:R-:W-:Y:S02]  /*5e60*/  FFMA.FTZ R217, R197.reuse, R217, -R64 ;  /* 0x000000d9c5d97223 */ /* 0x040fe40000010840 */
[----:B------:R-:W-:Y:S02]  /*5e70*/  FFMA.FTZ R218, R197, R218, R65 ;  /* 0x000000dac5da7223 */ /* 0x000fe40000010041 */
[----:B------:R-:W-:-:S02]  /*5e80*/  FADD.FTZ R217, R224, R217 ;  /* 0x000000d9e0d97221 */ /* 0x000fc40000010000 */
[----:B------:R-:W-:Y:S02]  /*5e90*/  FADD.FTZ R218, -R225, R218 ;  /* 0x000000dae1da7221 */ /* 0x000fe40000010100 */
[CC--:B------:R-:W-:Y:S02]  /*5ea0*/  FMUL.FTZ R65, R198.reuse, -R217.reuse ;  /* 0x800000d9c6417220 */ /* 0x0c0fe40000410000 */
        /* <DEDUP_REMOVED lines=11> */
[----:B------:R-:W-:Y:S02]  /*5f60*/  FADD.FTZ R64, -R221, R64 ;  /* 0x00000040dd407221 */ /* 0x000fe40000010100 */
[C---:B------:R-:W-:Y:S02]  /*5f70*/  FMUL.FTZ R65, R202.reuse, -R217 ;  /* 0x800000d9ca417220 */ /* 0x040fe40000410000 */
[-C--:B------:R-:W-:Y:S02]  /*5f80*/  FMUL.FTZ R216, R202, -R64.reuse ;  /* 0x80000040cad87220 */ /* 0x080fe40000410000 */
[----:B------:R-:W-:Y:S02]  /*5f90*/  FFMA.FTZ R64, R203, R64, R65 ;  /* 0x00000040cb407223 */ /* 0x000fe40000010041 */
[----:B------:R-:W-:-:S02]  /*5fa0*/  FMUL.FTZ R219, R47, R129 ;  /* 0x000000812fdb7220 */ /* 0x000fc40000410000 */
[----:B------:R-:W-:Y:S02]  /*5fb0*/  FFMA.FTZ R217, R203, R217, -R216 ;  /* 0x000000d9cbd97223 */ /* 0x000fe400000108d8 */
[----:B------:R-:W-:Y:S02]  /*5fc0*/  FMUL.FTZ R218, R47, R128 ;  /* 0x000000802fda7220 */ /* 0x000fe40000410000 */
[----:B------:R-:W-:Y:S02]  /*5fd0*/  FADD.FTZ R65, -R219, R64 ;  /* 0x00000040db417221 */ /* 0x000fe40000010100 */
[----:B------:R-:W-:Y:S02]  /*5fe0*/  FADD.FTZ R64, R218, R217 ;  /* 0x000000d9da407221 */ /* 0x000fe40000010000 */
[C---:B------:R-:W-:Y:S02]  /*5ff0*/  FMUL.FTZ R217, R204.reuse, -R65 ;  /* 0x80000041ccd97220 */ /* 0x040fe40000410000 */
[----:B------:R-:W-:-:S02]  /*6000*/  FMUL.FTZ R216, R204, -R64 ;  /* 0x80000040ccd87220 */ /* 0x000fc40000410000 */
[C---:B------:R-:W-:Y:S02]  /*6010*/  FFMA.FTZ R64, R205.reuse, R64, -R217 ;  /* 0x00000040cd407223 */ /* 0x040fe400000108d9 */
[----:B------:R-:W-:Y:S02]  /*6020*/  FFMA.FTZ R65, R205, R65, R216 ;  /* 0x00000041cd417223 */ /* 0x000fe400000100d8 */
[C---:B------:R-:W-:Y:S02]  /*6030*/  FMUL.FTZ R217, R48.reuse, R129 ;  /* 0x0000008130d97220 */ /* 0x040fe40000410000 */
[----:B------:R-:W-:Y:S02]  /*6040*/  FMUL.FTZ R216, R48, R128 ;  /* 0x0000008030d87220 */ /* 0x000fe40000410000 */
[----:B------:R-:W-:Y:S02]  /*6050*/  FADD.FTZ R242, R242, R66 ;  /* 0x00000042f2f27221 */ /* 0x000fe40000010000 */
[----:B------:R-:W-:-:S02]  /*6060*/  FADD.FTZ R66, -R217, R65 ;  /* 0x00000041d9427221 */ /* 0x000fc40000010100 */
[----:B------:R-:W-:Y:S02]  /*6070*/  FADD.FTZ R64, R216, R64 ;  /* 0x00000040d8407221 */ /* 0x000fe40000010000 */
[----:B------:R-:W-:Y:S02]  /*6080*/  FADD.FTZ R243, R243, R67 ;  /* 0x00000043f3f37221 */ /* 0x000fe40000010000 */
[C---:B------:R-:W-:Y:S02]  /*6090*/  FMUL.FTZ R65, R206.reuse, -R66 ;  /* 0x80000042ce417220 */ /* 0x040fe40000410000 */
[-C--:B------:R-:W-:Y:S02]  /*60a0*/  FMUL.FTZ R67, R206, -R64.reuse ;  /* 0x80000040ce437220 */ /* 0x080fe40000410000 */
[C---:B------:R-:W-:Y:S02]  /*60b0*/  FFMA.FTZ R65, R207.reuse, R64, -R65 ;  /* 0x00000040cf417223 */ /* 0x040fe40000010841 */
[----:B------:R-:W-:-:S02]  /*60c0*/  FFMA.FTZ R64, R207, R66, R67 ;  /* 0x00000042cf407223 */ /* 0x000fc40000010043 */
[CC--:B------:R-:W-:Y:S02]  /*60d0*/  FMUL.FTZ R66, R206.reuse, R243.reuse ;  /* 0x000000f3ce427220 */ /* 0x0c0fe40000410000 */
[-C--:B------:R-:W-:Y:S02]  /*60e0*/  FMUL.FTZ R67, R206, R242.reuse ;  /* 0x000000f2ce437220 */ /* 0x080fe40000410000 */
[C---:B------:R-:W-:Y:S02]  /*60f0*/  FFMA.FTZ R66, R207.reuse, R242, R66 ;  /* 0x000000f2cf427223 */ /* 0x040fe40000010042 */
[----:B------:R-:W-:Y:S02]  /*6100*/  FFMA.FTZ R67, R207, R243, -R67 ;  /* 0x000000f3cf437223 */ /* 0x000fe40000010843 */
[----:B------:R-:W-:Y:S02]  /*6110*/  FFMA.FTZ R240, R28, R240, R66 ;  /* 0x000000f01cf07223 */ /* 0x000fe40000010042 */
[----:B------:R-:W-:-:S02]  /*6120*/  FMUL.FTZ R66, R180, -R244 ;  /* 0x800000f4b4427220 */ /* 0x000fc40000410000 */
[----:B------:R-:W-:Y:S02]  /*6130*/  FFMA.FTZ R241, R28, R241, R67 ;  /* 0x000000f11cf17223 */ /* 0x000fe40000010043 */
[-C--:B------:R-:W-:Y:S02]  /*6140*/  FMUL.FTZ R67, R180, -R245.reuse ;  /* 0x800000f5b4437220 */ /* 0x080fe40000410000 */
[C---:B------:R-:W-:Y:S02]  /*6150*/  FFMA.FTZ R245, R181.reuse, R245, R66 ;  /* 0x000000f5b5f57223 */ /* 0x040fe40000010042 */
[C---:B------:R-:W-:Y:S02]  /*6160*/  FMUL.FTZ R66, R204.reuse, R241 ;  /* 0x000000f1cc427220 */ /* 0x040fe40000410000 */
[----:B------:R-:W-:Y:S02]  /*6170*/  FFMA.FTZ R244, R181, R244, -R67 ;  /* 0x000000f4b5f47223 */ /* 0x000fe40000010843 */
[----:B------:R-:W-:-:S02]  /*6180*/  FMUL.FTZ R67, R204, R240 ;  /* 0x000000f0cc437220 */ /* 0x000fc40000410000 */
[C---:B------:R-:W-:Y:S02]  /*6190*/  FFMA.FTZ R66, R205.reuse, R240, R66 ;  /* 0x000000f0cd427223 */ /* 0x040fe40000010042 */
[----:B------:R-:W-:Y:S02]  /*61a0*/  FFMA.FTZ R67, R205, R241, -R67 ;  /* 0x000000f1cd437223 */ /* 0x000fe40000010843 */
[C---:B------:R-:W-:Y:S02]  /*61b0*/  FFMA.FTZ R138, R25.reuse, R138, R66 ;  /* 0x0000008a198a7223 */ /* 0x040fe40000010042 */
[C---:B------:R-:W-:Y:S02]  /*61c0*/  FMUL.FTZ R66, R182.reuse, -R244 ;  /* 0x800000f4b6427220 */ /* 0x040fe40000410000 */
[----:B------:R-:W-:Y:S02]  /*61d0*/  FFMA.FTZ R137, R25, R137, R67 ;  /* 0x0000008919897223 */ /* 0x000fe40000010043 */
[----:B------:R-:W-:-:S02]  /*61e0*/  FMUL.FTZ R67, R182, -R245 ;  /* 0x800000f5b6437220 */ /* 0x000fc40000410000 */
[C---:B------:R-:W-:Y:S02]  /*61f0*/  FFMA.FTZ R245, R183.reuse, R245, R66 ;  /* 0x000000f5b7f57223 */ /* 0x040fe40000010042 */
[CC--:B------:R-:W-:Y:S02]  /*6200*/  FMUL.FTZ R66, R202.reuse, R137.reuse ;  /* 0x00000089ca427220 */ /* 0x0c0fe40000410000 */
[----:B------:R-:W-:Y:S02]  /*6210*/  FFMA.FTZ R244, R183, R244, -R67 ;  /* 0x000000f4b7f47223 */ /* 0x000fe40000010843 */
[-C--:B------:R-:W-:Y:S02]  /*6220*/  FMUL.FTZ R67, R202, R138.reuse ;  /* 0x0000008aca437220 */ /* 0x080fe40000410000 */
[C---:B------:R-:W-:Y:S02]  /*6230*/  FFMA.FTZ R66, R203.reuse, R138, R66 ;  /* 0x0000008acb427223 */ /* 0x040fe40000010042 */
[----:B------:R-:W-:-:S02]  /*6240*/  FFMA.FTZ R67, R203, R137, -R67 ;  /* 0x00000089cb437223 */ /* 0x000fc40000010843 */
[----:B------:R-:W-:Y:S02]  /*6250*/  FFMA.FTZ R140, R22, R140, R66 ;  /* 0x0000008c168c7223 */ /* 0x000fe40000010042 */
[----:B------:R-:W-:Y:S02]  /*6260*/  FMUL.FTZ R66, R184, -R244 ;  /* 0x800000f4b8427220 */ /* 0x000fe40000410000 */
[----:B------:R-:W-:Y:S02]  /*6270*/  FFMA.FTZ R139, R22, R139, R67 ;  /* 0x0000008b168b7223 */ /* 0x000fe40000010043 */
[-C--:B------:R-:W-:Y:S02]  /*6280*/  FMUL.FTZ R67, R184, -R245.reuse ;  /* 0x800000f5b8437220 */ /* 0x080fe40000410000 */
[----:B------:R-:W-:Y:S02]  /*6290*/  FFMA.FTZ R245, R185, R245, R66 ;  /* 0x000000f5b9f57223 */ /* 0x000fe40000010042 */
[----:B------:R-:W-:-:S02]  /*62a0*/  FMUL.FTZ R66, R200, R139 ;  /* 0x0000008bc8427220 */ /* 0x000fc40000410000 */
[----:B------:R-:W-:Y:S02]  /*62b0*/  FFMA.FTZ R244, R185, R244, -R67 ;  /* 0x000000f4b9f47223 */ /* 0x000fe40000010843 */
        /* <DEDUP_REMOVED lines=13> */
[----:B------:R-:W-:Y:S02]  /*6390*/  FFMA.FTZ R144, R16, R144, R66 ;  /* 0x0000009010907223 */ /* 0x000fe40000010042 */
[----:B------:R-:W-:Y:S02]  /*63a0*/  FMUL.FTZ R66, R188, -R244 ;  /* 0x800000f4bc427220 */ /* 0x000fe40000410000 */
        /* <DEDUP_REMOVED lines=8> */
[C---:B------:R-:W-:Y:S02]  /*6430*/  FFMA.FTZ R146, R15.reuse, R146, R66 ;  /* 0x000000920f927223 */ /* 0x040fe40000010042 */
[C---:B------:R-:W-:Y:S02]  /*6440*/  FMUL.FTZ R66, R190.reuse, -R244 ;  /* 0x800000f4be427220 */ /* 0x040fe40000410000 */
        /* <DEDUP_REMOVED lines=11> */
[CC--:B------:R-:W-:Y:S02]  /*6500*/  FMUL.FTZ R67, R192.reuse, -R245.reuse ;  /* 0x800000f5c0437220 */ /* 0x0c0fe40000410000 */
        /* <DEDUP_REMOVED lines=41> */
[C---:B------:R-:W-:Y:S02]  /*67a0*/  FMUL.FTZ R66, R184.reuse, R230 ;  /* 0x000000e6b8427220 */ /* 0x040fe40000410000 */
        /* <DEDUP_REMOVED lines=28> */
[----:B------:R-:W-:Y:S02]  /*6970*/  FFMA.FTZ R245, R207, R245, R66 ;  /* 0x000000f5cff57223 */ /* 0x000fe40000010042 */
[----:B------:R-:W-:Y:S02]  /*6980*/  FMUL.FTZ R66, R169, R236 ;  /* 0x000000eca9427220 */ /* 0x000fe40000410000 */
[----:B------:R-:W-:Y:S02]  /*6990*/  FFMA.FTZ R244, R207, R244, -R67 ;  /* 0x000000f4cff47223 */ /* 0x000fe40000010843 */
[-C--:B------:R-:W-:Y:S02]  /*69a0*/  FFMA.FTZ R66, R170, R237.reuse, R66 ;  /* 0x000000edaa427223 */ /* 0x080fe40000010042 */
[----:B------:R-:W-:Y:S02]  /*69b0*/  FMUL.FTZ R67, R169, R237 ;  /* 0x000000eda9437220 */ /* 0x000fe40000410000 */
[----:B------:R-:W-:Y:S01]  /*69c0*/  FFMA.FTZ R136, R0, R136, R66 ;  /* 0x0000008800887223 */ /* 0x000fe20000010042 */
[----:B------:R-:W-:Y:S01]  /*69d0*/  MOV R66, UR24 ;  /* 0x0000001800427c02 */ /* 0x000fe20008000f00 */
[----:B------:R-:W-:-:S02]  /*69e0*/  FFMA.FTZ R67, R170, R236, -R67 ;  /* 0x000000ecaa437223 */ /* 0x000fc40000010843 */
[----:B------:R-:W-:Y:S01]  /*69f0*/  FADD.FTZ R128, R238, R65 ;  /* 0x00000041ee807221 */ /* 0x000fe20000010000 */
[----:B------:R-:W-:Y:S01]  /*6a00*/  ISETP.GE.OR P0, PT, R66, c[0x0][0x174], P0 ;  /* 0x00005d0042007a0c */ /* 0x000fe20000706670 */
[----:B------:R-:W-:Y:S01]  /*6a10*/  FADD.FTZ R129, -R239, R64 ;  /* 0x00000040ef817221 */ /* 0x000fe20000010100 */
[----:B------:R0:W1:Y:S01]  /*6a20*/  SHFL.DOWN PT, R65, R244, 0x1, 0x1f ;  /* 0x08201f00f4417f89 */ /* 0x00006200000e0000 */
[----:B------:R-:W-:-:S03]  /*6a30*/  FFMA.FTZ R135, R0, R135, R67 ;  /* 0x0000008700877223 */ /* 0x000fc60000010043 */
[----:B------:R0:W2:Y:S04]  /*6a40*/  SHFL.DOWN PT, R66, R245, 0x1, 0x1f ;  /* 0x08201f00f5427f89 */ /* 0x0000a800000e0000 */
[----:B------:R0:W3:Y:S04]  /*6a50*/  SHFL.DOWN PT, R64, R128, 0x1, 0x1f ;  /* 0x08201f0080407f89 */ /* 0x0000e800000e0000 */
[----:B------:R0:W4:Y:S01]  /*6a60*/  SHFL.DOWN PT, R67, R129, 0x1, 0x1f ;  /* 0x08201f0081437f89 */ /* 0x00012200000e0000 */
[----:B------:R-:W-:Y:S05]  /*6a70*/  @!P2 BRA `(.L_x_8747) ;  /* 0x000000b00000a947 */ /* 0x000fea0003800000 */
[----:B----4-:R-:W-:-:S04]  /*6a80*/  FMUL.FTZ R246, R245, R67 ;  /* 0x00000043f5f67220 */ /* 0x010fc80000410000 */
[-C--:B---3--:R-:W-:Y:S02]  /*6a90*/  FFMA.FTZ R246, R244, R64.reuse, -R246 ;  /* 0x00000040f4f67223 */ /* 0x088fe400000108f6 */
[C---:B------:R-:W-:Y:S02]  /*6aa0*/  FMUL.FTZ R64, R245.reuse, R64 ;  /* 0x00000040f5407220 */ /* 0x040fe40000410000 */
        /* <DEDUP_REMOVED lines=8> */
.L_x_8747:
[----:B------:R-:W-:Y:S05]  /*6b30*/  BSYNC B0 ;  /* 0x0000000000007941 */ /* 0x000fea0003800000 */
.L_x_8746:
[----:B-1----:R-:W-:Y:S01]  /*6b40*/  HFMA2.MMA R65, -RZ, RZ, 0, 0 ;  /* 0x00000000ff417435 */ /* 0x002fe200000001ff */
[----:B------:R-:W-:Y:S01]  /*6b50*/  USHF.L.U32 UR36, UR7, 0x4, URZ ;  /* 0x0000000407247899 */ /* 0x000fe2000800063f */
[----:B---3--:R-:W-:Y:S01]  /*6b60*/  MOV R64, 0x3f800000 ;  /* 0x3f80000000407802 */ /* 0x008fe20000000f00 */
[----:B--2-4-:R-:W-:Y:S01]  /*6b70*/  CS2R R66, SRZ ;  /* 0x0000000000427805 */ /* 0x014fe2000001ff00 */
[----:B------:R-:W-:Y:S01]  /*6b80*/  ISETP.GT.U32.AND P2, PT, R251, 0x1d, PT ;  /* 0x0000001dfb00780c */ /* 0x000fe20003f44070 */
[----:B------:R1:W2:Y:S01]  /*6b90*/  SHFL.DOWN PT, R247, R244, 0x2, 0x1f ;  /* 0x08401f00f4f77f89 */ /* 0x0002a200000e0000 */
[----:B------:R-:W-:Y:S03]  /*6ba0*/  BSSY B0, `(.L_x_8748) ;  /* 0x0000011000007945 */ /* 0x000fe60003800000 */
[----:B------:R1:W3:Y:S04]  /*6bb0*/  SHFL.DOWN PT, R248, R245, 0x2, 0x1f ;  /* 0x08401f00f5f87f89 */ /* 0x0002e800000e0000 */
[----:B------:R-:W4:Y:S04]  /*6bc0*/  @!P0 LDS.128 R64, [UR36+0x2e10] ;  /* 0x002e1024ff408984 */ /* 0x000f280008000c00 */
[----:B------:R1:W0:Y:S04]  /*6bd0*/  SHFL.DOWN PT, R246, R128, 0x2, 0x1f ;  /* 0x08401f0080f67f89 */ /* 0x00022800000e0000 */
[----:B------:R1:W0:Y:S01]  /*6be0*/  SHFL.DOWN PT, R249, R129, 0x2, 0x1f ;  /* 0x08401f0081f97f89 */ /* 0x00022200000e0000 */
[----:B------:R-:W-:Y:S05]  /*6bf0*/  @P2 BRA `(.L_x_8749) ;  /* 0x000000b000002947 */ /* 0x000fea0003800000 */
[----:B0-----:R-:W-:-:S04]  /*6c00*/  FMUL.FTZ R250, R245, R249 ;  /* 0x000000f9f5fa7220 */ /* 0x001fc80000410000 */
[-C--:B------:R-:W-:Y:S02]  /*6c10*/  FFMA.FTZ R250, R244, R246.reuse, -R250 ;  /* 0x000000f6f4fa7223 */ /* 0x080fe400000108fa */
[C---:B------:R-:W-:Y:S02]  /*6c20*/  FMUL.FTZ R246, R245.reuse, R246 ;  /* 0x000000f6f5f67220 */ /* 0x040fe40000410000 */
[----:B-1----:R-:W-:Y:S02]  /*6c30*/  FADD.FTZ R128, R128, R250 ;  /* 0x000000fa80807221 */ /* 0x002fe40000010000 */
[----:B------:R-:W-:Y:S02]  /*6c40*/  FFMA.FTZ R246, R244, R249, R246 ;  /* 0x000000f9f4f67223 */ /* 0x000fe400000100f6 */
[C---:B---3--:R-:W-:Y:S02]  /*6c50*/  FMUL.FTZ R249, R245.reuse, R248 ;  /* 0x000000f8f5f97220 */ /* 0x048fe40000410000 */
[----:B--2---:R-:W-:-:S02]  /*6c60*/  FMUL.FTZ R245, R245, R247 ;  /* 0x000000f7f5f57220 */ /* 0x004fc40000410000 */
[C---:B------:R-:W-:Y:S02]  /*6c70*/  FFMA.FTZ R249, R244.reuse, R247, -R249 ;  /* 0x000000f7f4f97223 */ /* 0x040fe400000108f9 */
[----:B------:R-:W-:Y:S02]  /*6c80*/  FFMA.FTZ R245, R244, R248, R245 ;  /* 0x000000f8f4f57223 */ /* 0x000fe400000100f5 */
[----:B------:R-:W-:Y:S01]  /*6c90*/  FADD.FTZ R129, R129, R246 ;  /* 0x000000f681817221 */ /* 0x000fe20000010000 */
[----:B------:R-:W-:Y:S02]  /*6ca0*/  MOV R244, R249 ;  /* 0x000000f900f47202 */ /* 0x000fe40000000f00 */
.L_x_8749:
[----:B------:R-:W-:Y:S05]  /*6cb0*/  BSYNC B0 ;  /* 0x0000000000007941 */ /* 0x000fea0003800000 */
.L_x_8748:
[----:B------:R-:W-:Y:S01]  /*6cc0*/  ISETP.GT.U32.AND P0, PT, R251, 0x1b, PT ;  /* 0x0000001bfb00780c */ /* 0x000fe20003f04070 */
[----:B--2---:R2:W1:Y:S01]  /*6cd0*/  SHFL.DOWN PT, R247, R244, 0x4, 0x1f ;  /* 0x08801f00f4f77f89 */ /* 0x00446200000e0000 */
[----:B------:R-:W-:Y:S03]  /*6ce0*/  BSSY B0, `(.L_x_8750) ;  /* 0x0000010000007945 */ /* 0x000fe60003800000 */
[----:B---3--:R2:W3:Y:S04]  /*6cf0*/  SHFL.DOWN PT, R248, R245, 0x4, 0x1f ;  /* 0x08801f00f5f87f89 */ /* 0x0084e800000e0000 */
[----:B0-----:R2:W0:Y:S04]  /*6d00*/  SHFL.DOWN PT, R246, R128, 0x4, 0x1f ;  /* 0x08801f0080f67f89 */ /* 0x00142800000e0000 */
[----:B------:R2:W4:Y:S01]  /*6d10*/  SHFL.DOWN PT, R249, R129, 0x4, 0x1f ;  /* 0x08801f0081f97f89 */ /* 0x00052200000e0000 */
[----:B------:R-:W-:Y:S05]  /*6d20*/  @P0 BRA `(.L_x_8751) ;  /* 0x000000b000000947 */ /* 0x000fea0003800000 */
[----:B----4-:R-:W-:-:S04]  /*6d30*/  FMUL.FTZ R250, R245, R249 ;  /* 0x000000f9f5fa7220 */ /* 0x010fc80000410000 */
[-C--:B0-----:R-:W-:Y:S02]  /*6d40*/  FFMA.FTZ R250, R244, R246.reuse, -R250 ;  /* 0x000000f6f4fa7223 */ /* 0x081fe400000108fa */
[C---:B------:R-:W-:Y:S02]  /*6d50*/  FMUL.FTZ R246, R245.reuse, R246 ;  /* 0x000000f6f5f67220 */ /* 0x040fe40000410000 */
[----:B-12---:R-:W-:Y:S02]  /*6d60*/  FADD.FTZ R128, R128, R250 ;  /* 0x000000fa80807221 */ /* 0x006fe40000010000 */
[----:B------:R-:W-:Y:S02]  /*6d70*/  FFMA.FTZ R246, R244, R249, R246 ;  /* 0x000000f9f4f67223 */ /* 0x000fe400000100f6 */
[C---:B---3--:R-:W-:Y:S02]  /*6d80*/  FMUL.FTZ R249, R245.reuse, R248 ;  /* 0x000000f8f5f97220 */ /* 0x048fe40000410000 */
[----:B------:R-:W-:-:S02]  /*6d90*/  FMUL.FTZ R245, R245, R247 ;  /* 0x000000f7f5f57220 */ /* 0x000fc40000410000 */
[C---:B------:R-:W-:Y:S02]  /*6da0*/  FFMA.FTZ R249, R244.reuse, R247, -R249 ;  /* 0x000000f7f4f97223 */ /* 0x040fe400000108f9 */
[----:B------:R-:W-:Y:S02]  /*6db0*/  FFMA.FTZ R245, R244, R248, R245 ;  /* 0x000000f8f4f57223 */ /* 0x000fe400000100f5 */
[----:B------:R-:W-:Y:S01]  /*6dc0*/  FADD.FTZ R129, R129, R246 ;  /* 0x000000f681817221 */ /* 0x000fe20000010000 */
[----:B------:R-:W-:Y:S02]  /*6dd0*/  MOV R244, R249 ;  /* 0x000000f900f47202 */ /* 0x000fe40000000f00 */
.L_x_8751:
[----:B------:R-:W-:Y:S05]  /*6de0*/  BSYNC B0 ;  /* 0x0000000000007941 */ /* 0x000fea0003800000 */
.L_x_8750:
[----:B------:R-:W-:Y:S01]  /*6df0*/  ISETP.GT.U32.AND P0, PT, R251, 0x17, PT ;  /* 0x00000017fb00780c */ /* 0x000fe20003f04070 */
[----:B-1----:R1:W2:Y:S01]  /*6e00*/  SHFL.DOWN PT, R247, R244, 0x8, 0x1f ;  /* 0x09001f00f4f77f89 */ /* 0x0022a200000e0000 */
[----:B------:R-:W-:Y:S03]  /*6e10*/  BSSY B0, `(.L_x_8752) ;  /* 0x0000010000007945 */ /* 0x000fe60003800000 */
[----:B---3--:R1:W3:Y:S04]  /*6e20*/  SHFL.DOWN PT, R248, R245, 0x8, 0x1f ;  /* 0x09001f00f5f87f89 */ /* 0x0082e800000e0000 */
[----:B0-----:R1:W0:Y:S04]  /*6e30*/  SHFL.DOWN PT, R246, R128, 0x8, 0x1f ;  /* 0x09001f0080f67f89 */ /* 0x00122800000e0000 */
[----:B----4-:R1:W4:Y:S01]  /*6e40*/  SHFL.DOWN PT, R249, R129, 0x8, 0x1f ;  /* 0x09001f0081f97f89 */ /* 0x01032200000e0000 */
        /* <DEDUP_REMOVED lines=12> */
.L_x_8753:
[----:B------:R-:W-:Y:S05]  /*6f10*/  BSYNC B0 ;  /* 0x0000000000007941 */ /* 0x000fea0003800000 */
.L_x_8752:
[----:B------:R-:W-:Y:S01]  /*6f20*/  ISETP.GT.U32.AND P0, PT, R251, 0xf, PT ;  /* 0x0000000ffb00780c */ /* 0x000fe20003f04070 */
[----:B--2---:R2:W1:Y:S01]  /*6f30*/  SHFL.DOWN PT, R247, R244, 0x10, 0x1f ;  /* 0x0a001f00f4f77f89 */ /* 0x00446200000e0000 */
        /* <DEDUP_REMOVED lines=16> */
.L_x_8755:
[----:B------:R-:W-:Y:S05]  /*7040*/  BSYNC B0 ;  /* 0x0000000000007941 */ /* 0x000fea0003800000 */
.L_x_8754:
[----:B0-----:R-:W0:Y:S01]  /*7050*/  SHFL.IDX PT, R246, R245, RZ, 0x1f ;  /* 0x00001ffff5f67589 */ /* 0x001e2200000e0000 */
[----:B------:R-:W-:Y:S01]  /*7060*/  ISETP.NE.AND P0, PT, R134, RZ, PT ;  /* 0x000000ff8600720c */ /* 0x000fe20003f05270 */
[----:B------:R-:W-:Y:S02]  /*7070*/  BSSY B0, `(.L_x_8756) ;  /* 0x0000200000007945 */ /* 0x000fe40003800000 */
[----:B-1----:R-:W1:Y:S04]  /*7080*/  SHFL.IDX PT, R247, R244, RZ, 0x1f ;  /* 0x00001ffff4f77589 */ /* 0x002e6800000e0000 */
[----:B------:R-:W5:Y:S04]  /*7090*/  SHFL.IDX PT, R250, R128, RZ, 0x1f ;  /* 0x00001fff80fa7589 */ /* 0x000f6800000e0000 */
[----:B--2---:R-:W-:Y:S04]  /*70a0*/  SHFL.DOWN PT, R245, R245, 0x1, 0x1f ;  /* 0x08201f00f5f57f89 */ /* 0x004fe800000e0000 */
[----:B------:R-:W-:Y:S04]  /*70b0*/  SHFL.IDX PT, R251, R67, RZ, 0x1f ;  /* 0x00001fff43fb7589 */ /* 0x000fe800000e0000 */
[----:B------:R-:W-:Y:S01]  /*70c0*/  SHFL.DOWN PT, R244, R244, 0x1, 0x1f ;  /* 0x08201f00f4f47f89 */ /* 0x000fe200000e0000 */
[----:B0--3--:R-:W-:-:S03]  /*70d0*/  FMUL.FTZ R248, R246, R64 ;  /* 0x00000040f6f87220 */ /* 0x009fc60000410000 */
[----:B------:R-:W-:Y:S01]  /*70e0*/  SHFL.DOWN PT, R128, R128, 0x1, 0x1f ;  /* 0x08201f0080807f89 */ /* 0x000fe200000e0000 */
[CC--:B----4-:R-:W-:Y:S02]  /*70f0*/  FMUL.FTZ R249, R246.reuse, R65.reuse ;  /* 0x00000041f6f97220 */ /* 0x0d0fe40000410000 */
[C---:B-1----:R-:W-:Y:S02]  /*7100*/  FFMA.FTZ R65, R247.reuse, R65, R248 ;  /* 0x00000041f7417223 */ /* 0x042fe400000100f8 */
[----:B------:R-:W0:Y:S01]  /*7110*/  SHFL.IDX PT, R248, R129, RZ, 0x1f ;  /* 0x00001fff81f87589 */ /* 0x000e2200000e0000 */
[----:B------:R-:W-:Y:S02]  /*7120*/  FFMA.FTZ R64, R247, R64, -R249 ;  /* 0x00000040f7407223 */ /* 0x000fe400000108f9 */
[C---:B------:R-:W-:Y:S01]  /*7130*/  FMUL.FTZ R249, R246.reuse, R67 ;  /* 0x00000043f6f97220 */ /* 0x040fe20000410000 */
[----:B------:R-:W-:Y:S01]  /*7140*/  SHFL.DOWN PT, R129, R129, 0x1, 0x1f ;  /* 0x08201f0081817f89 */ /* 0x000fe200000e0000 */
[----:B------:R-:W-:-:S02]  /*7150*/  FMUL.FTZ R246, R246, R66 ;  /* 0x00000042f6f67220 */ /* 0x000fc40000410000 */
[C---:B------:R-:W-:Y:S02]  /*7160*/  FFMA.FTZ R249, R247.reuse, R66, -R249 ;  /* 0x00000042f7f97223 */ /* 0x040fe400000108f9 */
[----:B------:R-:W-:Y:S02]  /*7170*/  FFMA.FTZ R247, R247, R67, R246 ;  /* 0x00000043f7f77223 */ /* 0x000fe400000100f6 */
[----:B------:R5:W1:Y:S02]  /*7180*/  SHFL.IDX PT, R246, R66, RZ, 0x1f ;  /* 0x00001fff42f67589 */ /* 0x000a6400000e0000 */
[----:B-----5:R-:W-:Y:S02]  /*7190*/  FADD.FTZ R66, R250, R249 ;  /* 0x000000f9fa427221 */ /* 0x020fe40000010000 */
[----:B0-----:R-:W-:-:S05]  /*71a0*/  FADD.FTZ R67, R248, R247 ;  /* 0x000000f7f8437221 */ /* 0x001fca0000010000 */
[----:B------:R0:W-:Y:S02]  /*71b0*/  @!P0 STS.128 [UR36+0x2e10], R64 ;  /* 0x002e1040ff008988 */ /* 0x0001e40008000c24 */
[C---:B0-----:R-:W-:Y:S02]  /*71c0*/  FFMA.FTZ R66, R49.reuse, R243, RZ ;  /* 0x000000f331427223 */ /* 0x041fe400000100ff */
[----:B------:R-:W-:Y:S02]  /*71d0*/  FFMA.FTZ R67, R49, -R242, RZ ;  /* 0x800000f231437223 */ /* 0x000fe400000100ff */
[C---:B------:R-:W-:Y:S02]  /*71e0*/  FFMA.FTZ R66, R48.reuse, R241, R66 ;  /* 0x000000f130427223 */ /* 0x040fe40000010042 */
[----:B------:R-:W-:Y:S02]  /*71f0*/  FFMA.FTZ R67, R48, -R240, R67 ;  /* 0x800000f030437223 */ /* 0x000fe40000010043 */
[----:B------:R-:W-:-:S02]  /*7200*/  FFMA.FTZ R66, R47, R137, R66 ;  /* 0x000000892f427223 */ /* 0x000fc40000010042 */
[----:B------:R-:W-:Y:S02]  /*7210*/  FFMA.FTZ R67, R47, -R138, R67 ;  /* 0x8000008a2f437223 */ /* 0x000fe40000010043 */
[C---:B-1----:R-:W-:Y:S02]  /*7220*/  @P1 FMUL.FTZ R64, R245.reuse, R246 ;  /* 0x000000f6f5401220 */ /* 0x042fe40000410000 */
[C---:B------:R-:W-:Y:S02]  /*7230*/  FFMA.FTZ R66, R46.reuse, R139, R66 ;  /* 0x0000008b2e427223 */ /* 0x040fe40000010042 */
[----:B------:R-:W-:Y:S02]  /*7240*/  FFMA.FTZ R67, R46, -R140, R67 ;  /* 0x8000008c2e437223 */ /* 0x000fe40000010043 */
[-C--:B------:R-:W-:Y:S02]  /*7250*/  @P1 FMUL.FTZ R245, R245, R251.reuse ;  /* 0x000000fbf5f51220 */ /* 0x080fe40000410000 */
[----:B------:R-:W-:-:S02]  /*7260*/  @P1 FFMA.FTZ R64, R244, R251, R64 ;  /* 0x000000fbf4401223 */ /* 0x000fc40000010040 */
[C---:B------:R-:W-:Y:S02]  /*7270*/  FFMA.FTZ R66, R45.reuse, R141, R66 ;  /* 0x0000008d2d427223 */ /* 0x040fe40000010042 */
[----:B------:R-:W-:Y:S02]  /*7280*/  FFMA.FTZ R67, R45, -R142, R67 ;  /* 0x8000008e2d437223 */ /* 0x000fe40000010043 */
[----:B------:R-:W-:Y:S02]  /*7290*/  @P1 FFMA.FTZ R245, R244, R246, -R245 ;  /* 0x000000f6f4f51223 */ /* 0x000fe400000108f5 */
[----:B------:R-:W-:Y:S02]  /*72a0*/  @P1 FADD.FTZ R251, R129, R64 ;  /* 0x0000004081fb1221 */ /* 0x000fe40000010000 */
[C---:B------:R-:W-:Y:S02]  /*72b0*/  FFMA.FTZ R66, R44.reuse, R143, R66 ;  /* 0x0000008f2c427223 */ /* 0x040fe40000010042 */
[----:B------:R-:W-:-:S02]  /*72c0*/  FFMA.FTZ R67, R44, -R144, R67 ;  /* 0x800000902c437223 */ /* 0x000fc40000010043 */
[----:B------:R-:W-:Y:S02]  /*72d0*/  @P1 FADD.FTZ R246, R128, R245 ;  /* 0x000000f580f61221 */ /* 0x000fe40000010000 */
[----:B------:R-:W-:Y:S02]  /*72e0*/  FMUL.FTZ R64, R251, -R127 ;  /* 0x8000007ffb407220 */ /* 0x000fe40000410000 */
[C---:B------:R-:W-:Y:S02]  /*72f0*/  FFMA.FTZ R66, R43.reuse, R145, R66 ;  /* 0x000000912b427223 */ /* 0x040fe40000010042 */
[----:B------:R-:W-:Y:S02]  /*7300*/  FFMA.FTZ R67, R43, -R146, R67 ;  /* 0x800000922b437223 */ /* 0x000fe40000010043 */
[C---:B------:R-:W-:Y:S02]  /*7310*/  FMUL.FTZ R65, R246.reuse, -R127 ;  /* 0x8000007ff6417220 */ /* 0x040fe40000410000 */
[----:B------:R-:W-:-:S02]  /*7320*/  FFMA.FTZ R64, R246, R126, -R64 ;  /* 0x0000007ef6407223 */ /* 0x000fc40000010840 */
[C---:B------:R-:W-:Y:S02]  /*7330*/  FFMA.FTZ R66, R42.reuse, R147, R66 ;  /* 0x000000932a427223 */ /* 0x040fe40000010042 */
[----:B------:R-:W-:Y:S02]  /*7340*/  FFMA.FTZ R67, R42, -R148, R67 ;  /* 0x800000942a437223 */ /* 0x000fe40000010043 */
[----:B------:R-:W-:Y:S02]  /*7350*/  FFMA.FTZ R65, R251, R126, R65 ;  /* 0x0000007efb417223 */ /* 0x000fe40000010041 */
[C---:B------:R-:W-:Y:S02]  /*7360*/  FFMA.FTZ R66, R41.reuse, R149, R66 ;  /* 0x0000009529427223 */ /* 0x040fe40000010042 */
[----:B------:R-:W-:Y:S02]  /*7370*/  FFMA.FTZ R67, R41, -R150, R67 ;  /* 0x8000009629437223 */ /* 0x000fe40000010043 */
[----:B------:R-:W-:-:S02]  /*7380*/  FADD.FTZ R64, R161, R64 ;  /* 0x00000040a1407221 */ /* 0x000fc40000010000 */
[----:B------:R-:W-:Y:S02]  /*7390*/  FMUL.FTZ R161, R56, R6 ;  /* 0x0000000638a17220 */ /* 0x000fe40000410000 */
[----:B------:R-:W-:Y:S02]  /*73a0*/  FADD.FTZ R65, -R162, R65 ;  /* 0x00000041a2417221 */ /* 0x000fe40000010100 */
[C---:B------:R-:W-:Y:S02]  /*73b0*/  FFMA.FTZ R66, R40.reuse, R226, R66 ;  /* 0x000000e228427223 */ /* 0x040fe40000010042 */
[----:B------:R-:W-:Y:S02]  /*73c0*/  FFMA.FTZ R67, R40, -R227, R67 ;  /* 0x800000e328437223 */ /* 0x000fe40000010043 */
[-C--:B------:R-:W-:Y:S02]  /*73d0*/  FFMA.FTZ R226, R179, -R161.reuse, R226 ;  /* 0x800000a1b3e27223 */ /* 0x080fe400000100e2 */
[----:B------:R-:W-:-:S02]  /*73e0*/  FFMA.FTZ R227, R178, -R161, R227 ;  /* 0x800000a1b2e37223 */ /* 0x000fc400000100e3 */
[CC--:B------:R-:W-:Y:S02]  /*73f0*/  FMUL.FTZ R161, R169.reuse, -R65.reuse ;  /* 0x80000041a9a17220 */ /* 0x0c0fe40000410000 */
[-C--:B------:R-:W-:Y:S02]  /*7400*/  FMUL.FTZ R169, R169, -R64.reuse ;  /* 0x80000040a9a97220 */ /* 0x080fe40000410000 */
[C---:B------:R-:W-:Y:S02]  /*7410*/  FFMA.FTZ R161, R170.reuse, R64, -R161 ;  /* 0x00000040aaa17223 */ /* 0x040fe400000108a1 */
[----:B------:R-:W-:Y:S02]  /*7420*/  FFMA.FTZ R170, R170, R65, R169 ;  /* 0x00000041aaaa7223 */ /* 0x000fe400000100a9 */
[----:B------:R-:W-:Y:S02]  /*7430*/  FADD.FTZ R160, R160, R161 ;  /* 0x000000a1a0a07221 */ /* 0x000fe40000010000 */
[----:B------:R-:W-:-:S02]  /*7440*/  FADD.FTZ R159, -R159, R170 ;  /* 0x000000aa9f9f7221 */ /* 0x000fc40000010100 */
[----:B------:R-:W-:Y:S02]  /*7450*/  FMUL.FTZ R162, R55, R5 ;  /* 0x0000000537a27220 */ /* 0x000fe40000410000 */
[C---:B------:R-:W-:Y:S02]  /*7460*/  FFMA.FTZ R66, R39.reuse, R228, R66 ;  /* 0x000000e427427223 */ /* 0x040fe40000010042 */
[----:B------:R-:W-:Y:S02]  /*7470*/  FFMA.FTZ R67, R39, -R229, R67 ;  /* 0x800000e527437223 */ /* 0x000fe40000010043 */
[C---:B------:R-:W-:Y:S02]  /*7480*/  FMUL.FTZ R170, R180.reuse, -R159 ;  /* 0x8000009fb4aa7220 */ /* 0x040fe40000410000 */
[----:B------:R-:W-:Y:S02]  /*7490*/  FMUL.FTZ R180, R180, -R160 ;  /* 0x800000a0b4b47220 */ /* 0x000fe40000410000 */
[----:B------:R-:W-:-:S02]  /*74a0*/  FFMA.FTZ R228, R177, -R162, R228 ;  /* 0x800000a2b1e47223 */ /* 0x000fc400000100e4 */
[----:B------:R-:W-:Y:S02]  /*74b0*/  FFMA.FTZ R229, R176, -R162, R229 ;  /* 0x800000a2b0e57223 */ /* 0x000fe400000100e5 */
[----:B------:R-:W-:Y:S02]  /*74c0*/  FMUL.FTZ R161, R54, R175 ;  /* 0x000000af36a17220 */ /* 0x000fe40000410000 */
[C---:B------:R-:W-:Y:S02]  /*74d0*/  FFMA.FTZ R66, R38.reuse, R230, R66 ;  /* 0x000000e626427223 */ /* 0x040fe40000010042 */
[----:B------:R-:W-:Y:S02]  /*74e0*/  FFMA.FTZ R162, R38, -R231, R67 ;  /* 0x800000e726a27223 */ /* 0x000fe40000010043 */
[C---:B------:R-:W-:Y:S02]  /*74f0*/  FFMA.FTZ R67, R181.reuse, R159, R180 ;  /* 0x0000009fb5437223 */ /* 0x040fe400000100b4 */
[----:B------:R-:W-:-:S02]  /*7500*/  FFMA.FTZ R170, R181, R160, -R170 ;  /* 0x000000a0b5aa7223 */ /* 0x000fc400000108aa */
[-C--:B------:R-:W-:Y:S02]  /*7510*/  FFMA.FTZ R230, R173, -R161.reuse, R230 ;  /* 0x800000a1ade67223 */ /* 0x080fe400000100e6 */
[----:B------:R-:W-:Y:S02]  /*7520*/  FFMA.FTZ R231, R174, -R161, R231 ;  /* 0x800000a1aee77223 */ /* 0x000fe400000100e7 */
[----:B------:R-:W-:Y:S02]  /*7530*/  FFMA.FTZ R161, R37, R232, R66 ;  /* 0x000000e825a17223 */ /* 0x000fe40000010042 */
[----:B------:R-:W-:Y:S02]  /*7540*/  FADD.FTZ R67, -R158, R67 ;  /* 0x000000439e437221 */ /* 0x000fe40000010100 */
[----:B------:R-:W-:Y:S02]  /*7550*/  FADD.FTZ R66, R157, R170 ;  /* 0x000000aa9d427221 */ /* 0x000fe40000010000 */
[----:B------:R-:W-:-:S02]  /*7560*/  FFMA.FTZ R157, R36, R234, R161 ;  /* 0x000000ea249d7223 */ /* 0x000fc400000100a1 */
[----:B------:R-:W-:Y:S02]  /*7570*/  FFMA.FTZ R162, R37, -R233, R162 ;  /* 0x800000e925a27223 */ /* 0x000fe400000100a2 */
[C---:B------:R-:W-:Y:S02]  /*7580*/  FMUL.FTZ R161, R182.reuse, -R67 ;  /* 0x80000043b6a17220 */ /* 0x040fe40000410000 */
[----:B------:R-:W-:Y:S02]  /*7590*/  FMUL.FTZ R182, R182, -R66 ;  /* 0x80000042b6b67220 */ /* 0x000fe40000410000 */
[----:B------:R-:W-:Y:S02]  /*75a0*/  FFMA.FTZ R158, R36, -R235, R162 ;  /* 0x800000eb249e7223 */ /* 0x000fe400000100a2 */
[----:B------:R-:W-:Y:S02]  /*75b0*/  FMUL.FTZ R169, R53, R4 ;  /* 0x0000000435a97220 */ /* 0x000fe40000410000 */
[----:B------:R-:W-:-:S02]  /*75c0*/  FFMA.FTZ R162, R183, R67, R182 ;  /* 0x00000043b7a27223 */ /* 0x000fc400000100b6 */
[----:B------:R-:W-:Y:S02]  /*75d0*/  FFMA.FTZ R161, R183, R66, -R161 ;  /* 0x00000042b7a17223 */ /* 0x000fe400000108a1 */
[-C--:B------:R-:W-:Y:S02]  /*75e0*/  FFMA.FTZ R232, R172, -R169.reuse, R232 ;  /* 0x800000a9ace87223 */ /* 0x080fe400000100e8 */
[----:B------:R-:W-:Y:S02]  /*75f0*/  FFMA.FTZ R233, R171, -R169, R233 ;  /* 0x800000a9abe97223 */ /* 0x000fe400000100e9 */
[----:B------:R-:W-:Y:S02]  /*7600*/  FADD.FTZ R162, -R155, R162 ;  /* 0x000000a29ba27221 */ /* 0x000fe40000010100 */
[----:B------:R-:W-:Y:S02]  /*7610*/  FMUL.FTZ R169, R52, R3 ;  /* 0x0000000334a97220 */ /* 0x000fe40000410000 */
[----:B------:R-:W-:-:S02]  /*7620*/  FMUL.FTZ R155, R50, R0 ;  /* 0x00000000329b7220 */ /* 0x000fc40000410000 */
[----:B------:R-:W-:Y:S02]  /*7630*/  FADD.FTZ R156, R156, R161 ;  /* 0x000000a19c9c7221 */ /* 0x000fe40000010000 */
[----:B------:R-:W-:Y:S02]  /*7640*/  FMUL.FTZ R161, R163, R65 ;  /* 0x00000041a3a17220 */ /* 0x000fe40000410000 */
[-C--:B------:R-:W-:Y:S02]  /*7650*/  FFMA.FTZ R234, R168, -R169.reuse, R234 ;  /* 0x800000a9a8ea7223 */ /* 0x080fe400000100ea */
[----:B------:R-:W-:Y:S02]  /*7660*/  FFMA.FTZ R235, R167, -R169, R235 ;  /* 0x800000a9a7eb7223 */ /* 0x000fe400000100eb */
[----:B------:R-:W-:Y:S02]  /*7670*/  FFMA.FTZ R163, R163, -R155, R136 ;  /* 0x8000009ba3a37223 */ /* 0x000fe40000010088 */
[----:B------:R-:W-:-:S02]  /*7680*/  FMUL.FTZ R169, R51, R2 ;  /* 0x0000000233a97220 */ /* 0x000fc40000410000 */
[C---:B------:R-:W-:Y:S02]  /*7690*/  FFMA.FTZ R155, R164.reuse, -R155, R135 ;  /* 0x8000009ba49b7223 */ /* 0x040fe40000010087 */
[----:B------:R-:W-:Y:S02]  /*76a0*/  FFMA.FTZ R164, R164, R64, R161 ;  /* 0x00000040a4a47223 */ /* 0x000fe400000100a1 */
[C---:B------:R-:W-:Y:S02]  /*76b0*/  FMUL.FTZ R161, R184.reuse, -R162 ;  /* 0x800000a2b8a17220 */ /* 0x040fe40000410000 */
[C---:B------:R-:W-:Y:S02]  /*76c0*/  FFMA.FTZ R157, R35.reuse, R236, R157 ;  /* 0x000000ec239d7223 */ /* 0x040fe4000001009d */
[----:B------:R-:W-:Y:S02]  /*76d0*/  FFMA.FTZ R158, R35, -R237, R158 ;  /* 0x800000ed239e7223 */ /* 0x000fe4000001009e */
[----:B------:R-:W-:-:S02]  /*76e0*/  FMUL.FTZ R184, R184, -R156 ;  /* 0x8000009cb8b87220 */ /* 0x000fc40000410000 */
[-C--:B------:R-:W-:Y:S02]  /*76f0*/  FFMA.FTZ R236, R166, -R169.reuse, R236 ;  /* 0x800000a9a6ec7223 */ /* 0x080fe400000100ec */
[C---:B------:R-:W-:Y:S02]  /*7700*/  FFMA.FTZ R237, R165.reuse, -R169, R237 ;  /* 0x800000a9a5ed7223 */ /* 0x040fe400000100ed */
[----:B------:R-:W-:Y:S02]  /*7710*/  FMUL.FTZ R169, R165, R159 ;  /* 0x0000009fa5a97220 */ /* 0x000fe40000410000 */
[----:B------:R-:W-:Y:S02]  /*7720*/  FMUL.FTZ R165, R167, R67 ;  /* 0x00000043a7a57220 */ /* 0x000fe40000410000 */
[C---:B------:R-:W-:Y:S02]  /*7730*/  FFMA.FTZ R170, R185.reuse, R156, -R161 ;  /* 0x0000009cb9aa7223 */ /* 0x040fe400000108a1 */
[----:B------:R-:W-:-:S02]  /*7740*/  FFMA.FTZ R167, R185, R162, R184 ;  /* 0x000000a2b9a77223 */ /* 0x000fc400000100b8 */
[----:B------:R-:W-:Y:S02]  /*7750*/  FADD.FTZ R161, R153, R170 ;  /* 0x000000aa99a17221 */ /* 0x000fe40000010000 */
[----:B------:R-:W-:Y:S02]  /*7760*/  FADD.FTZ R167, -R154, R167 ;  /* 0x000000a79aa77221 */ /* 0x000fe40000010100 */
[C---:B------:R-:W-:Y:S02]  /*7770*/  FMUL.FTZ R180, R186.reuse, -R161 ;  /* 0x800000a1bab47220 */ /* 0x040fe40000410000 */
[----:B------:R-:W-:Y:S02]  /*7780*/  FMUL.FTZ R154, R186, -R167 ;  /* 0x800000a7ba9a7220 */ /* 0x000fe40000410000 */
[----:B------:R-:W-:Y:S02]  /*7790*/  FMUL.FTZ R153, R65, UR42 ;  /* 0x0000002a41997c20 */ /* 0x000fe40008410000 */
[----:B------:R-:W-:-:S02]  /*77a0*/  FMUL.FTZ R171, R171, R162 ;  /* 0x000000a2abab7220 */ /* 0x000fc40000410000 */
[----:B------:R-:W-:Y:S02]  /*77b0*/  FFMA.FTZ R168, R168, R66, R165 ;  /* 0x00000042a8a87223 */ /* 0x000fe400000100a5 */
[C---:B------:R-:W-:Y:S02]  /*77c0*/  FFMA.FTZ R180, R187.reuse, R167, R180 ;  /* 0x000000a7bbb47223 */ /* 0x040fe400000100b4 */
[----:B------:R-:W-:Y:S02]  /*77d0*/  FFMA.FTZ R165, R187, R161, -R154 ;  /* 0x000000a1bba57223 */ /* 0x000fe4000001089a */
[----:B------:R-:W-:Y:S01]  /*77e0*/  FFMA.FTZ R166, R166, R160, R169 ;  /* 0x000000a0a6a67223 */ /* 0x000fe200000100a9 */
[----:B------:R-:W-:Y:S01]  /*77f0*/  SHF.L.U32 R169, R134, 0x5, RZ ;  /* 0x0000000586a97819 */ /* 0x000fe200000006ff */
[C---:B------:R-:W-:Y:S02]  /*7800*/  FMUL.FTZ R170, R64.reuse, UR42 ;  /* 0x0000002a40aa7c20 */ /* 0x040fe40008410000 */
[----:B------:R-:W-:Y:S01]  /*7810*/  FFMA.FTZ R153, R64, UR43, R153 ;  /* 0x0000002b40997c23 */ /* 0x000fe20008010099 */
[----:B------:R-:W-:Y:S01]  /*7820*/  LEA.HI.SX32 R169, R169, R169, 0x1b ;  /* 0x000000a9a9a97211 */ /* 0x000fe200078fdaff */
[----:B------:R-:W-:-:S02]  /*7830*/  FFMA.FTZ R172, R172, R156, R171 ;  /* 0x0000009cacac7223 */ /* 0x000fc400000100ab */
[----:B------:R-:W-:Y:S02]  /*7840*/  FMUL.FTZ R64, R50, R64 ;  /* 0x0000004032407220 */ /* 0x000fe40000410000 */
[----:B------:R-:W-:Y:S02]  /*7850*/  FMUL.FTZ R182, R174, R167 ;  /* 0x000000a7aeb67220 */ /* 0x000fe40000410000 */
[----:B------:R-:W-:Y:S02]  /*7860*/  FADD.FTZ R171, -R151, R180 ;  /* 0x000000b497ab7221 */ /* 0x000fe40000010100 */
[----:B------:R-:W-:Y:S02]  /*7870*/  FADD.FTZ R174, R152, R165 ;  /* 0x000000a598ae7221 */ /* 0x000fe40000010000 */
[----:B------:R-:W-:Y:S02]  /*7880*/  FMUL.FTZ R186, R0, R64 ;  /* 0x0000004000ba7220 */ /* 0x000fe40000410000 */
[----:B------:R-:W-:-:S02]  /*7890*/  FMUL.FTZ R165, R188, -R171 ;  /* 0x800000abbca57220 */ /* 0x000fc40000410000 */
[-C--:B------:R-:W-:Y:S01]  /*78a0*/  FMUL.FTZ R188, R188, -R174.reuse ;  /* 0x800000aebcbc7220 */ /* 0x080fe20000410000 */
[----:B------:R0:W-:Y:S01]  /*78b0*/  STS [R169.X4+0x8b8], R186 ;  /* 0x0008b8baa9007388 */ /* 0x0001e20000004800 */
[----:B------:R-:W-:Y:S02]  /*78c0*/  FMUL.FTZ R181, R51, R159 ;  /* 0x0000009f33b57220 */ /* 0x000fe40000410000 */
[----:B------:R-:W-:Y:S02]  /*78d0*/  FFMA.FTZ R165, R189, R174, -R165 ;  /* 0x000000aebda57223 */ /* 0x000fe400000108a5 */
[----:B------:R-:W-:Y:S02]  /*78e0*/  FFMA.FTZ R154, R65, UR43, -R170 ;  /* 0x0000002b419a7c23 */ /* 0x000fe400080108aa */
[----:B------:R-:W-:Y:S02]  /*78f0*/  FFMA.FTZ R188, R189, R171, R188 ;  /* 0x000000abbdbc7223 */ /* 0x000fe400000100bc */
[----:B------:R-:W-:-:S02]  /*7900*/  FMUL.FTZ R170, R50, R65 ;  /* 0x0000004132aa7220 */ /* 0x000fc40000410000 */
[----:B------:R-:W-:Y:S02]  /*7910*/  FMUL.FTZ R152, R160, UR42 ;  /* 0x0000002aa0987c20 */ /* 0x000fe40008410000 */
[----:B0-----:R-:W-:Y:S02]  /*7920*/  FMUL.FTZ R186, R2, R181 ;  /* 0x000000b502ba7220 */ /* 0x001fe40000410000 */
[----:B------:R-:W-:Y:S02]  /*7930*/  FMUL.FTZ R65, R51, R160 ;  /* 0x000000a033417220 */ /* 0x000fe40000410000 */
[----:B------:R-:W-:Y:S01]  /*7940*/  FMUL.FTZ R151, R159, UR42 ;  /* 0x0000002a9f977c20 */ /* 0x000fe20008410000 */
[----:B------:R0:W-:Y:S01]  /*7950*/  STS [R169.X4+0x8b4], R186 ;  /* 0x0008b4baa9007388 */ /* 0x0001e20000004800 */
[----:B------:R-:W-:Y:S02]  /*7960*/  FMUL.FTZ R183, R67, UR42 ;  /* 0x0000002a43b77c20 */ /* 0x000fe40008410000 */
[----:B------:R-:W-:-:S02]  /*7970*/  FADD.FTZ R212, R212, R165 ;  /* 0x000000a5d4d47221 */ /* 0x000fc40000010000 */
[----:B------:R-:W-:Y:S02]  /*7980*/  FADD.FTZ R213, -R213, R188 ;  /* 0x000000bcd5d57221 */ /* 0x000fe40000010100 */
[----:B------:R-:W-:Y:S02]  /*7990*/  FFMA.FTZ R152, R159, UR43, -R152 ;  /* 0x0000002b9f987c23 */ /* 0x000fe40008010898 */
[----:B------:R-:W-:Y:S02]  /*79a0*/  FMUL.FTZ R184, R2, R65 ;  /* 0x0000004102b87220 */ /* 0x000fe40000410000 */
[----:B------:R-:W-:Y:S02]  /*79b0*/  FFMA.FTZ R151, R160, UR43, R151 ;  /* 0x0000002ba0977c23 */ /* 0x000fe40008010097 */
[----:B------:R-:W-:Y:S01]  /*79c0*/  FFMA.FTZ R159, R66, UR43, R183 ;  /* 0x0000002b429f7c23 */ /* 0x000fe200080100b7 */
[----:B------:R1:W-:Y:S01]  /*79d0*/  STS [R169.X4+0x8b0], R184 ;  /* 0x0008b0b8a9007388 */ /* 0x0003e20000004800 */
[----:B------:R-:W-:-:S02]  /*79e0*/  FFMA.FTZ R173, R173, R161, R182 ;  /* 0x000000a1adad7223 */ /* 0x000fc400000100b6 */
[----:B------:R-:W-:Y:S02]  /*79f0*/  FMUL.FTZ R160, R66, UR42 ;  /* 0x0000002a42a07c20 */ /* 0x000fe40008410000 */
[----:B------:R-:W-:Y:S02]  /*7a00*/  FMUL.FTZ R183, R162, UR42 ;  /* 0x0000002aa2b77c20 */ /* 0x000fe40008410000 */
[----:B0-----:R-:W-:Y:S02]  /*7a10*/  FMUL.FTZ R186, R190, -R212 ;  /* 0x800000d4beba7220 */ /* 0x001fe40000410000 */
[----:B------:R-:W-:Y:S02]  /*7a20*/  FMUL.FTZ R66, R52, R66 ;  /* 0x0000004234427220 */ /* 0x000fe40000410000 */
[----:B------:R-:W-:Y:S02]  /*7a30*/  FMUL.FTZ R182, R190, -R213 ;  /* 0x800000d5beb67220 */ /* 0x000fe40000410000 */
[----:B------:R-:W-:-:S02]  /*7a40*/  FFMA.FTZ R165, R156, UR43, R183 ;  /* 0x0000002b9ca57c23 */ /* 0x000fc400080100b7 */
[----:B------:R-:W-:Y:S02]  /*7a50*/  FFMA.FTZ R186, R191, R213, R186 ;  /* 0x000000d5bfba7223 */ /* 0x000fe400000100ba */
[----:B------:R-:W-:Y:S02]  /*7a60*/  FFMA.FTZ R160, R67, UR43, -R160 ;  /* 0x0000002b43a07c23 */ /* 0x000fe400080108a0 */
[----:B------:R-:W-:Y:S02]  /*7a70*/  FMUL.FTZ R180, R52, R67 ;  /* 0x0000004334b47220 */ /* 0x000fe40000410000 */
[----:B-1----:R-:W-:Y:S02]  /*7a80*/  FMUL.FTZ R184, R3, R66 ;  /* 0x0000004203b87220 */ /* 0x002fe40000410000 */
[----:B------:R-:W-:Y:S02]  /*7a90*/  FMUL.FTZ R183, R156, UR42 ;  /* 0x0000002a9cb77c20 */ /* 0x000fe40008410000 */
[----:B------:R-:W-:Y:S01]  /*7aa0*/  FFMA.FTZ R185, R191, R212, -R182 ;  /* 0x000000d4bfb97223 */ /* 0x000fe200000108b6 */
[----:B------:R0:W-:Y:S01]  /*7ab0*/  STS [R169.X4+0x8a8], R184 ;  /* 0x0008a8b8a9007388 */ /* 0x0001e20000004800 */
[----:B------:R-:W-:-:S02]  /*7ac0*/  FMUL.FTZ R67, R53, R156 ;  /* 0x0000009c35437220 */ /* 0x000fc40000410000 */
[----:B------:R-:W-:Y:S02]  /*7ad0*/  FMUL.FTZ R156, R167, UR42 ;  /* 0x0000002aa79c7c20 */ /* 0x000fe40008410000 */
[----:B------:R-:W-:Y:S02]  /*7ae0*/  FADD.FTZ R211, -R211, R186 ;  /* 0x000000bad3d37221 */ /* 0x000fe40000010100 */
[----:B------:R-:W-:Y:S02]  /*7af0*/  FFMA.FTZ R182, R162, UR43, -R183 ;  /* 0x0000002ba2b67c23 */ /* 0x000fe400080108b7 */
[----:B------:R-:W-:Y:S02]  /*7b00*/  FADD.FTZ R210, R210, R185 ;  /* 0x000000b9d2d27221 */ /* 0x000fe40000010000 */
[----:B------:R-:W-:Y:S02]  /*7b10*/  FMUL.FTZ R183, R53, R162 ;  /* 0x000000a235b77220 */ /* 0x000fe40000410000 */
[----:B------:R-:W-:-:S02]  /*7b20*/  FMUL.FTZ R162, R161, UR42 ;  /* 0x0000002aa1a27c20 */ /* 0x000fc40008410000 */
[----:B------:R-:W-:Y:S02]  /*7b30*/  FFMA.FTZ R185, R161, UR43, R156 ;  /* 0x0000002ba1b97c23 */ /* 0x000fe4000801009c */
[----:B0-----:R-:W-:Y:S02]  /*7b40*/  FMUL.FTZ R184, R54, R161 ;  /* 0x000000a136b87220 */ /* 0x001fe40000410000 */
[C---:B------:R-:W-:Y:S02]  /*7b50*/  FMUL.FTZ R161, R192.reuse, -R211 ;  /* 0x800000d3c0a17220 */ /* 0x040fe40000410000 */
[----:B------:R-:W-:Y:S02]  /*7b60*/  FMUL.FTZ R192, R192, -R210 ;  /* 0x800000d2c0c07220 */ /* 0x000fe40000410000 */
[----:B------:R-:W-:Y:S02]  /*7b70*/  FMUL.FTZ R156, R54, R167 ;  /* 0x000000a7369c7220 */ /* 0x000fe40000410000 */
[----:B------:R-:W-:-:S02]  /*7b80*/  FFMA.FTZ R162, R167, UR43, -R162 ;  /* 0x0000002ba7a27c23 */ /* 0x000fc400080108a2 */
[C---:B------:R-:W-:Y:S02]  /*7b90*/  FFMA.FTZ R192, R193.reuse, R211, R192 ;  /* 0x000000d3c1c07223 */ /* 0x040fe400000100c0 */
[----:B------:R-:W-:Y:S02]  /*7ba0*/  FFMA.FTZ R161, R193, R210, -R161 ;  /* 0x000000d2c1a17223 */ /* 0x000fe400000108a1 */
[C---:B------:R-:W-:Y:S02]  /*7bb0*/  FMUL.FTZ R167, R231.reuse, R156 ;  /* 0x0000009ce7a77220 */ /* 0x040fe40000410000 */
[----:B------:R-:W-:Y:S02]  /*7bc0*/  FMUL.FTZ R188, R4, R67 ;  /* 0x0000004304bc7220 */ /* 0x000fe40000410000 */
[----:B------:R-:W-:Y:S02]  /*7bd0*/  FMUL.FTZ R162, R231, R162 ;  /* 0x000000a2e7a27220 */ /* 0x000fe40000410000 */
[----:B------:R-:W-:Y:S01]  /*7be0*/  FADD.FTZ R209, -R209, R192 ;  /* 0x000000c0d1d17221 */ /* 0x000fe20000010100 */
[----:B------:R0:W-:Y:S01]  /*7bf0*/  STS [R169.X4+0x8a0], R188 ;  /* 0x0008a0bca9007388 */ /* 0x0001e20000004800 */
[----:B------:R-:W-:-:S02]  /*7c00*/  FMUL.FTZ R186, R175, R184 ;  /* 0x000000b8afba7220 */ /* 0x000fc40000410000 */
[-C--:B------:R-:W-:Y:S02]  /*7c10*/  FMUL.FTZ R231, R231, R184.reuse ;  /* 0x000000b8e7e77220 */ /* 0x080fe40000410000 */
[----:B------:R-:W-:Y:S01]  /*7c20*/  FADD.FTZ R161, R208, R161 ;  /* 0x000000a1d0a17221 */ /* 0x000fe20000010000 */
[----:B------:R1:W-:Y:S01]  /*7c30*/  STS [R169.X4+0x898], R186 ;  /* 0x000898baa9007388 */ /* 0x0003e20000004800 */
[C---:B------:R-:W-:Y:S02]  /*7c40*/  FFMA.FTZ R184, R230.reuse, R184, R167 ;  /* 0x000000b8e6b87223 */ /* 0x040fe400000100a7 */
[----:B------:R-:W-:Y:S02]  /*7c50*/  FFMA.FTZ R162, R230, R185, R162 ;  /* 0x000000b9e6a27223 */ /* 0x000fe400000100a2 */
[----:B------:R-:W-:Y:S02]  /*7c60*/  FMUL.FTZ R167, R176, R171 ;  /* 0x000000abb0a77220 */ /* 0x000fe40000410000 */
[----:B------:R-:W-:-:S02]  /*7c70*/  FMUL.FTZ R176, R194, -R209 ;  /* 0x800000d1c2b07220 */ /* 0x000fc40000410000 */
[CC--:B0-----:R-:W-:Y:S02]  /*7c80*/  FMUL.FTZ R188, R175.reuse, R156.reuse ;  /* 0x0000009cafbc7220 */ /* 0x0c1fe40000410000 */
[----:B------:R-:W-:Y:S02]  /*7c90*/  FMUL.FTZ R194, R194, -R161 ;  /* 0x800000a1c2c27220 */ /* 0x000fe40000410000 */
[----:B------:R-:W-:Y:S01]  /*7ca0*/  FFMA.FTZ R230, R230, R156, -R231 ;  /* 0x0000009ce6e67223 */ /* 0x000fe200000108e7 */
[----:B------:R0:W-:Y:S01]  /*7cb0*/  STS [R169.X4+0x89c], R188 ;  /* 0x00089cbca9007388 */ /* 0x0001e20000004800 */
[-C--:B------:R-:W-:Y:S02]  /*7cc0*/  FFMA.FTZ R74, R54, R173.reuse, R74 ;  /* 0x000000ad364a7223 */ /* 0x080fe4000001004a */
[----:B------:R-:W-:Y:S02]  /*7cd0*/  FFMA.FTZ R156, R175, R173, R162 ;  /* 0x000000adaf9c7223 */ /* 0x000fe400000100a2 */
[----:B-1----:R-:W-:-:S02]  /*7ce0*/  FMUL.FTZ R186, R174, UR42 ;  /* 0x0000002aaeba7c20 */ /* 0x002fc40008410000 */
[----:B------:R-:W-:Y:S02]  /*7cf0*/  FMUL.FTZ R173, R171, UR42 ;  /* 0x0000002aabad7c20 */ /* 0x000fe40008410000 */
[----:B------:R-:W-:Y:S02]  /*7d00*/  FFMA.FTZ R194, R195, R209, R194 ;  /* 0x000000d1c3c27223 */ /* 0x000fe400000100c2 */
[----:B------:R-:W-:Y:S02]  /*7d10*/  FFMA.FTZ R162, R177, R174, R167 ;  /* 0x000000aeb1a27223 */ /* 0x000fe400000100a7 */
[----:B------:R-:W-:Y:S02]  /*7d20*/  FFMA.FTZ R167, R195, R161, -R176 ;  /* 0x000000a1c3a77223 */ /* 0x000fe400000108b0 */
[----:B------:R-:W-:Y:S02]  /*7d30*/  FFMA.FTZ R186, R171, UR43, -R186 ;  /* 0x0000002babba7c23 */ /* 0x000fe400080108ba */
[----:B0-----:R-:W-:-:S02]  /*7d40*/  FMUL.FTZ R188, R55, R171 ;  /* 0x000000ab37bc7220 */ /* 0x001fc40000410000 */
[----:B------:R-:W-:Y:S02]  /*7d50*/  FFMA.FTZ R171, R174, UR43, R173 ;  /* 0x0000002baeab7c23 */ /* 0x000fe400080100ad */
[----:B------:R-:W-:Y:S02]  /*7d60*/  FMUL.FTZ R176, R55, R174 ;  /* 0x000000ae37b07220 */ /* 0x000fe40000410000 */
[----:B------:R-:W-:Y:S02]  /*7d70*/  FADD.FTZ R174, -R215, R194 ;  /* 0x000000c2d7ae7221 */ /* 0x000fe40000010100 */
[----:B------:R-:W-:Y:S02]  /*7d80*/  FADD.FTZ R214, R214, R167 ;  /* 0x000000a7d6d67221 */ /* 0x000fe40000010000 */
[----:B------:R-:W-:Y:S02]  /*7d90*/  FMUL.FTZ R167, R196, -R174 ;  /* 0x800000aec4a77220 */ /* 0x000fe40000410000 */
[----:B------:R-:W-:-:S02]  /*7da0*/  FMUL.FTZ R173, R229, R188 ;  /* 0x000000bce5ad7220 */ /* 0x000fc40000410000 */
[-C--:B------:R-:W-:Y:S02]  /*7db0*/  FMUL.FTZ R196, R196, -R214.reuse ;  /* 0x800000d6c4c47220 */ /* 0x080fe40000410000 */
[----:B------:R-:W-:Y:S02]  /*7dc0*/  FFMA.FTZ R167, R197, R214, -R167 ;  /* 0x000000d6c5a77223 */ /* 0x000fe400000108a7 */
[-C--:B------:R-:W-:Y:S02]  /*7dd0*/  FMUL.FTZ R175, R229, R176.reuse ;  /* 0x000000b0e5af7220 */ /* 0x080fe40000410000 */
[-C--:B------:R-:W-:Y:S02]  /*7de0*/  FFMA.FTZ R173, R228, R176.reuse, R173 ;  /* 0x000000b0e4ad7223 */ /* 0x080fe400000100ad */
[----:B------:R-:W-:Y:S02]  /*7df0*/  FMUL.FTZ R176, R5, R176 ;  /* 0x000000b005b07220 */ /* 0x000fe40000410000 */
[----:B------:R-:W-:-:S02]  /*7e00*/  FMUL.FTZ R129, R68, R28 ;  /* 0x0000001c44817220 */ /* 0x000fc40000410000 */
[----:B------:R-:W-:Y:S01]  /*7e10*/  FFMA.FTZ R196, R197, R174, R196 ;  /* 0x000000aec5c47223 */ /* 0x000fe200000100c4 */
[----:B------:R0:W-:Y:S01]  /*7e20*/  STS [R169.X4+0x890], R176 ;  /* 0x000890b0a9007388 */ /* 0x0001e20000004800 */
[----:B------:R-:W-:Y:S02]  /*7e30*/  FADD.FTZ R167, R224, R167 ;  /* 0x000000a7e0a77221 */ /* 0x000fe40000010000 */
[-C--:B------:R-:W-:Y:S02]  /*7e40*/  FFMA.FTZ R128, R30, -R129.reuse, R241 ;  /* 0x800000811e807223 */ /* 0x080fe400000100f1 */
[----:B------:R-:W-:Y:S02]  /*7e50*/  FFMA.FTZ R129, R29, -R129, R240 ;  /* 0x800000811d817223 */ /* 0x000fe400000100f0 */
[----:B------:R-:W-:Y:S02]  /*7e60*/  FADD.FTZ R225, -R225, R196 ;  /* 0x000000c4e1e17221 */ /* 0x000fe40000010100 */
[----:B------:R-:W-:-:S02]  /*7e70*/  FMUL.FTZ R240, R63, R25 ;  /* 0x000000193ff07220 */ /* 0x000fc40000410000 */
[C---:B0-----:R-:W-:Y:S02]  /*7e80*/  FMUL.FTZ R176, R198.reuse, -R167 ;  /* 0x800000a7c6b07220 */ /* 0x041fe40000410000 */
[-C--:B------:R-:W-:Y:S02]  /*7e90*/  FMUL.FTZ R198, R198, -R225.reuse ;  /* 0x800000e1c6c67220 */ /* 0x080fe40000410000 */
[----:B------:R-:W-:Y:S02]  /*7ea0*/  FFMA.FTZ R176, R199, R225, R176 ;  /* 0x000000e1c7b07223 */ /* 0x000fe400000100b0 */
[-C--:B------:R-:W-:Y:S02]  /*7eb0*/  FFMA.FTZ R137, R27, -R240.reuse, R137 ;  /* 0x800000f01b897223 */ /* 0x080fe40000010089 */
[----:B------:R-:W-:Y:S02]  /*7ec0*/  FFMA.FTZ R138, R26, -R240, R138 ;  /* 0x800000f01a8a7223 */ /* 0x000fe4000001008a */
[----:B------:R-:W-:-:S02]  /*7ed0*/  FMUL.FTZ R240, R62, R22 ;  /* 0x000000163ef07220 */ /* 0x000fc40000410000 */
[----:B------:R-:W-:Y:S02]  /*7ee0*/  FFMA.FTZ R199, R199, R167, -R198 ;  /* 0x000000a7c7c77223 */ /* 0x000fe400000108c6 */
[----:B------:R-:W-:Y:S02]  /*7ef0*/  FADD.FTZ R176, -R223, R176 ;  /* 0x000000b0dfb07221 */ /* 0x000fe40000010100 */
[-C--:B------:R-:W-:Y:S02]  /*7f00*/  FFMA.FTZ R139, R24, -R240.reuse, R139 ;  /* 0x800000f0188b7223 */ /* 0x080fe4000001008b */
[----:B------:R-:W-:Y:S02]  /*7f10*/  FFMA.FTZ R140, R23, -R240, R140 ;  /* 0x800000f0178c7223 */ /* 0x000fe4000001008c */
[----:B------:R-:W-:Y:S02]  /*7f20*/  FMUL.FTZ R240, R61, R21 ;  /* 0x000000153df07220 */ /* 0x000fe40000410000 */
[----:B------:R-:W-:-:S02]  /*7f30*/  FADD.FTZ R222, R222, R199 ;  /* 0x000000c7dede7221 */ /* 0x000fc40000010000 */
[----:B------:R-:W-:Y:S02]  /*7f40*/  FMUL.FTZ R177, R200, -R176 ;  /* 0x800000b0c8b17220 */ /* 0x000fe40000410000 */
[-C--:B------:R-:W-:Y:S02]  /*7f50*/  FFMA.FTZ R141, R20, -R240.reuse, R141 ;  /* 0x800000f0148d7223 */ /* 0x080fe4000001008d */
[----:B------:R-:W-:Y:S02]  /*7f60*/  FFMA.FTZ R142, R19, -R240, R142 ;  /* 0x800000f0138e7223 */ /* 0x000fe4000001008e */
[----:B------:R-:W-:Y:S02]  /*7f70*/  FMUL.FTZ R240, R60, R16 ;  /* 0x000000103cf07220 */ /* 0x000fe40000410000 */
[-C--:B------:R-:W-:Y:S02]  /*7f80*/  FMUL.FTZ R200, R200, -R222.reuse ;  /* 0x800000dec8c87220 */ /* 0x080fe40000410000 */
[----:B------:R-:W-:-:S02]  /*7f90*/  FFMA.FTZ R177, R201, R222, -R177 ;  /* 0x000000dec9b17223 */ /* 0x000fc400000108b1 */
[----:B------:R-:W-:Y:S02]  /*7fa0*/  FMUL.FTZ R190, R4, R183 ;  /* 0x000000b704be7220 */ /* 0x000fe40000410000 */
[----:B------:R-:W-:Y:S02]  /*7fb0*/  FMUL.FTZ R186, R229, R186 ;  /* 0x000000bae5ba7220 */ /* 0x000fe40000410000 */
[-C--:B------:R-:W-:Y:S01]  /*7fc0*/  FFMA.FTZ R143, R18, -R240.reuse, R143 ;  /* 0x800000f0128f7223 */ /* 0x080fe2000001008f */
[----:B------:R0:W-:Y:S01]  /*7fd0*/  STS [R169.X4+0x8a4], R190 ;  /* 0x0008a4bea9007388 */ /* 0x0001e20000004800 */
[----:B------:R-:W-:Y:S02]  /*7fe0*/  FFMA.FTZ R144, R17, -R240, R144 ;  /* 0x800000f011907223 */ /* 0x000fe40000010090 */
[----:B------:R-:W-:Y:S02]  /*7ff0*/  FMUL.FTZ R185, R233, R67 ;  /* 0x00000043e9b97220 */ /* 0x000fe40000410000 */
[----:B------:R-:W-:-:S02]  /*8000*/  FFMA.FTZ R200, R201, R176, R200 ;  /* 0x000000b0c9c87223 */ /* 0x000fc400000100c8 */
[----:B------:R-:W-:Y:S02]  /*8010*/  FADD.FTZ R177, R220, R177 ;  /* 0x000000b1dcb17221 */ /* 0x000fe40000010000 */
[----:B------:R-:W-:Y:S02]  /*8020*/  FMUL.FTZ R240, R59, R15 ;  /* 0x0000000f3bf07220 */ /* 0x000fe40000410000 */
[-C--:B------:R-:W-:Y:S02]  /*8030*/  FFMA.FTZ R175, R228, R188.reuse, -R175 ;  /* 0x000000bce4af7223 */ /* 0x080fe400000108af */
[----:B------:R-:W-:Y:S02]  /*8040*/  FMUL.FTZ R187, R56, R213 ;  /* 0x000000d538bb7220 */ /* 0x000fe40000410000 */
[----:B0-----:R-:W-:Y:S02]  /*8050*/  FMUL.FTZ R190, R5, R188 ;  /* 0x000000bc05be7220 */ /* 0x001fe40000410000 */
[----:B------:R-:W-:-:S02]  /*8060*/  FFMA.FTZ R228, R228, R171, R186 ;  /* 0x000000abe4e47223 */ /* 0x000fc400000100ba */
[-C--:B------:R-:W-:Y:S01]  /*8070*/  FMUL.FTZ R171, R233, R183.reuse ;  /* 0x000000b7e9ab7220 */ /* 0x080fe20000410000 */
[----:B------:R0:W-:Y:S01]  /*8080*/  STS [R169.X4+0x894], R190 ;  /* 0x000894bea9007388 */ /* 0x0001e20000004800 */
[----:B------:R-:W-:Y:S02]  /*8090*/  FFMA.FTZ R185, R232, R183, -R185 ;  /* 0x000000b7e8b97223 */ /* 0x000fe400000108b9 */
[----:B------:R-:W-:Y:S02]  /*80a0*/  FADD.FTZ R221, -R221, R200 ;  /* 0x000000c8dddd7221 */ /* 0x000fe40000010100 */
[----:B------:R-:W-:Y:S02]  /*80b0*/  FMUL.FTZ R188, R202, -R177 ;  /* 0x800000b1cabc7220 */ /* 0x000fe40000410000 */
[-C--:B------:R-:W-:Y:S02]  /*80c0*/  FFMA.FTZ R145, R14, -R240.reuse, R145 ;  /* 0x800000f00e917223 */ /* 0x080fe40000010091 */
[----:B------:R-:W-:-:S02]  /*80d0*/  FFMA.FTZ R146, R13, -R240, R146 ;  /* 0x800000f00d927223 */ /* 0x000fc40000010092 */
[----:B------:R-:W-:Y:S02]  /*80e0*/  FMUL.FTZ R183, R56, R212 ;  /* 0x000000d438b77220 */ /* 0x000fe40000410000 */
[----:B------:R-:W-:Y:S02]  /*80f0*/  FMUL.FTZ R240, R58, R12 ;  /* 0x0000000c3af07220 */ /* 0x000fe40000410000 */
[----:B------:R-:W-:Y:S02]  /*8100*/  FMUL.FTZ R186, R227, R187 ;  /* 0x000000bbe3ba7220 */ /* 0x000fe40000410000 */
[-C--:B------:R-:W-:Y:S02]  /*8110*/  FMUL.FTZ R202, R202, -R221.reuse ;  /* 0x800000ddcaca7220 */ /* 0x080fe40000410000 */
[----:B------:R-:W-:Y:S02]  /*8120*/  FFMA.FTZ R188, R203, R221, R188 ;  /* 0x000000ddcbbc7223 */ /* 0x000fe400000100bc */
[----:B------:R-:W-:-:S02]  /*8130*/  FMUL.FTZ R189, R227, R183 ;  /* 0x000000b7e3bd7220 */ /* 0x000fc40000410000 */
[-C--:B------:R-:W-:Y:S02]  /*8140*/  FFMA.FTZ R147, R10, -R240.reuse, R147 ;  /* 0x800000f00a937223 */ /* 0x080fe40000010093 */
[----:B------:R-:W-:Y:S02]  /*8150*/  FFMA.FTZ R148, R11, -R240, R148 ;  /* 0x800000f00b947223 */ /* 0x000fe40000010094 */
[-C--:B------:R-:W-:Y:S02]  /*8160*/  FFMA.FTZ R186, R226, R183.reuse, R186 ;  /* 0x000000b7e2ba7223 */ /* 0x080fe400000100ba */
[C---:B0-----:R-:W-:Y:S02]  /*8170*/  FMUL.FTZ R190, R6.reuse, R183 ;  /* 0x000000b706be7220 */ /* 0x041fe40000410000 */
[----:B------:R-:W-:Y:S02]  /*8180*/  FMUL.FTZ R240, R57, R7 ;  /* 0x0000000739f07220 */ /* 0x000fe40000410000 */
[----:B------:R-:W-:Y:S01]  /*8190*/  FMUL.FTZ R183, R235, R180 ;  /* 0x000000b4ebb77220 */ /* 0x000fe20000410000 */
[----:B------:R0:W-:Y:S01]  /*81a0*/  STS [R169.X4+0x888], R190 ;  /* 0x000888bea9007388 */ /* 0x0001e20000004800 */
[----:B------:R-:W-:-:S02]  /*81b0*/  FMUL.FTZ R192, R6, R187 ;  /* 0x000000bb06c07220 */ /* 0x000fc40000410000 */
[----:B------:R-:W-:Y:S02]  /*81c0*/  FFMA.FTZ R203, R203, R177, -R202 ;  /* 0x000000b1cbcb7223 */ /* 0x000fe400000108ca */
[----:B------:R-:W-:Y:S01]  /*81d0*/  FADD.FTZ R219, -R219, R188 ;  /* 0x000000bcdbdb7221 */ /* 0x000fe20000010100 */
[----:B------:R-:W-:Y:S01]  /*81e0*/  STS [R169.X4+0x88c], R192 ;  /* 0x00088cc0a9007388 */ /* 0x000fe20000004800 */
[----:B------:R-:W-:Y:S02]  /*81f0*/  FFMA.FTZ R187, R226, R187, -R189 ;  /* 0x000000bbe2bb7223 */ /* 0x000fe400000108bd */
[----:B------:R-:W-:Y:S02]  /*8200*/  FMUL.FTZ R189, R235, R66 ;  /* 0x00000042ebbd7220 */ /* 0x000fe40000410000 */
[-C--:B------:R-:W-:Y:S02]  /*8210*/  FFMA.FTZ R149, R9, -R240.reuse, R149 ;  /* 0x800000f009957223 */ /* 0x080fe40000010095 */
[----:B------:R-:W-:-:S02]  /*8220*/  FFMA.FTZ R150, R8, -R240, R150 ;  /* 0x800000f008967223 */ /* 0x000fc40000010096 */
[----:B------:R-:W-:Y:S02]  /*8230*/  FFMA.FTZ R66, R234, R66, R183 ;  /* 0x00000042ea427223 */ /* 0x000fe400000100b7 */
[----:B------:R-:W-:Y:S02]  /*8240*/  FMUL.FTZ R240, R0, R170 ;  /* 0x000000aa00f07220 */ /* 0x000fe40000410000 */
[----:B------:R-:W-:Y:S02]  /*8250*/  FADD.FTZ R218, R218, R203 ;  /* 0x000000cbdada7221 */ /* 0x000fe40000010000 */
[C---:B------:R-:W-:Y:S01]  /*8260*/  FMUL.FTZ R183, R204.reuse, -R219 ;  /* 0x800000dbccb77220 */ /* 0x040fe20000410000 */
[----:B------:R1:W-:Y:S01]  /*8270*/  STS [R169.X4+0x8bc], R240 ;  /* 0x0008bcf0a9007388 */ /* 0x0003e20000004800 */
[----:B0-----:R-:W-:Y:S02]  /*8280*/  FMUL.FTZ R190, R57, R211 ;  /* 0x000000d339be7220 */ /* 0x001fe40000410000 */
[----:B------:R-:W-:-:S02]  /*8290*/  FMUL.FTZ R204, R204, -R218 ;  /* 0x800000dacccc7220 */ /* 0x000fc40000410000 */
[----:B------:R-:W-:Y:S02]  /*82a0*/  FFMA.FTZ R183, R205, R218, -R183 ;  /* 0x000000dacdb77223 */ /* 0x000fe400000108b7 */
[----:B------:R-:W-:Y:S02]  /*82b0*/  FFMA.FTZ R188, R234, R180, -R189 ;  /* 0x000000b4eabc7223 */ /* 0x000fe400000108bd */
[----:B------:R-:W-:Y:S02]  /*82c0*/  FMUL.FTZ R189, R150, R190 ;  /* 0x000000be96bd7220 */ /* 0x000fe40000410000 */
[----:B-1----:R-:W-:Y:S02]  /*82d0*/  FMUL.FTZ R240, R3, R180 ;  /* 0x000000b403f07220 */ /* 0x002fe40000410000 */
[----:B------:R-:W-:Y:S02]  /*82e0*/  FMUL.FTZ R180, R57, R210 ;  /* 0x000000d239b47220 */ /* 0x000fe40000410000 */
[----:B------:R-:W-:Y:S01]  /*82f0*/  FFMA.FTZ R204, R205, R219, R204 ;  /* 0x000000dbcdcc7223 */ /* 0x000fe200000100cc */
[----:B------:R-:W-:Y:S01]  /*8300*/  STS [R169.X4+0x8ac], R240 ;  /* 0x0008acf0a9007388 */ /* 0x000fe20000004800 */
[----:B------:R-:W-:-:S02]  /*8310*/  FADD.FTZ R183, R216, R183 ;  /* 0x000000b7d8b77221 */ /* 0x000fc40000010000 */
[-C--:B------:R-:W-:Y:S02]  /*8320*/  FMUL.FTZ R191, R150, R180.reuse ;  /* 0x000000b496bf7220 */ /* 0x080fe40000410000 */
[-C--:B------:R-:W-:Y:S02]  /*8330*/  FFMA.FTZ R189, R149, R180.reuse, R189 ;  /* 0x000000b495bd7223 */ /* 0x080fe400000100bd */
[----:B------:R-:W-:Y:S02]  /*8340*/  FMUL.FTZ R192, R7, R180 ;  /* 0x000000b407c07220 */ /* 0x000fe40000410000 */
[----:B------:R-:W-:Y:S02]  /*8350*/  FADD.FTZ R217, -R217, R204 ;  /* 0x000000ccd9d97221 */ /* 0x000fe40000010100 */
[C---:B------:R-:W-:Y:S01]  /*8360*/  FMUL.FTZ R180, R206.reuse, -R183 ;  /* 0x800000b7ceb47220 */ /* 0x040fe20000410000 */
[----:B------:R0:W-:Y:S01]  /*8370*/  STS [R169.X4+0x880], R192 ;  /* 0x000880c0a9007388 */ /* 0x0001e20000004800 */
[----:B------:R-:W-:-:S02]  /*8380*/  FMUL.FTZ R206, R206, -R217 ;  /* 0x800000d9cece7220 */ /* 0x000fc40000410000 */
[----:B------:R-:W-:Y:S02]  /*8390*/  FFMA.FTZ R180, R207, R217, R180 ;  /* 0x000000d9cfb47223 */ /* 0x000fe400000100b4 */
[----:B------:R-:W-:Y:S02]  /*83a0*/  FMUL.FTZ R127, R69, R31 ;  /* 0x0000001f457f7220 */ /* 0x000fe40000410000 */
[-C--:B------:R-:W-:Y:S02]  /*83b0*/  FMUL.FTZ R194, R7, R190.reuse ;  /* 0x000000be07c27220 */ /* 0x080fe40000410000 */
[----:B------:R-:W-:Y:S02]  /*83c0*/  FFMA.FTZ R207, R207, R183, -R206 ;  /* 0x000000b7cfcf7223 */ /* 0x000fe400000108ce */
[----:B------:R-:W-:Y:S01]  /*83d0*/  FADD.FTZ R239, -R239, R180 ;  /* 0x000000b4efef7221 */ /* 0x000fe20000010100 */
[----:B------:R1:W-:Y:S01]  /*83e0*/  STS [R169.X4+0x884], R194 ;  /* 0x000884c2a9007388 */ /* 0x0003e20000004800 */
[----:B------:R-:W-:-:S02]  /*83f0*/  FFMA.FTZ R190, R149, R190, -R191 ;  /* 0x000000be95be7223 */ /* 0x000fc400000108bf */
[----:B------:R-:W-:Y:S02]  /*8400*/  FMUL.FTZ R191, R237, R181 ;  /* 0x000000b5edbf7220 */ /* 0x000fe40000410000 */
[-C--:B------:R-:W-:Y:S02]  /*8410*/  FFMA.FTZ R126, R33, -R127.reuse, R243 ;  /* 0x8000007f217e7223 */ /* 0x080fe400000100f3 */
[----:B------:R-:W-:Y:S02]  /*8420*/  FFMA.FTZ R127, R32, -R127, R242 ;  /* 0x8000007f207f7223 */ /* 0x000fe400000100f2 */
[----:B------:R-:W-:Y:S02]  /*8430*/  FADD.FTZ R238, R238, R207 ;  /* 0x000000cfeeee7221 */ /* 0x000fe40000010000 */
[----:B0-----:R-:W-:Y:S02]  /*8440*/  FMUL.FTZ R192, R69, R239 ;  /* 0x000000ef45c07220 */ /* 0x001fe40000410000 */
[----:B------:R-:W-:-:S02]  /*8450*/  FMUL.FTZ R193, R237, R65 ;  /* 0x00000041edc17220 */ /* 0x000fc40000410000 */
[----:B------:R-:W-:Y:S02]  /*8460*/  FFMA.FTZ R65, R236, R65, R191 ;  /* 0x00000041ec417223 */ /* 0x000fe400000100bf */
[----:B------:R-:W-:Y:S02]  /*8470*/  FMUL.FTZ R191, R68, R217 ;  /* 0x000000d944bf7220 */ /* 0x000fe40000410000 */
[----:B-1----:R-:W-:Y:S02]  /*8480*/  FMUL.FTZ R194, R69, R238 ;  /* 0x000000ee45c27220 */ /* 0x002fe40000410000 */
[----:B------:R-:W-:Y:S02]  /*8490*/  FMUL.FTZ R195, R127, R192 ;  /* 0x000000c07fc37220 */ /* 0x000fe40000410000 */
[----:B------:R-:W-:Y:S02]  /*84a0*/  FMUL.FTZ R201, R58, R209 ;  /* 0x000000d13ac97220 */ /* 0x000fe40000410000 */
[----:B------:R-:W-:-:S02]  /*84b0*/  FFMA.FTZ R181, R236, R181, -R193 ;  /* 0x000000b5ecb57223 */ /* 0x000fc400000108c1 */
[----:B------:R-:W-:Y:S02]  /*84c0*/  FMUL.FTZ R193, R68, R183 ;  /* 0x000000b744c17220 */ /* 0x000fe40000410000 */
[----:B------:R-:W-:Y:S02]  /*84d0*/  FMUL.FTZ R180, R129, R191 ;  /* 0x000000bf81b47220 */ /* 0x000fe40000410000 */
[----:B------:R-:W-:Y:S02]  /*84e0*/  FMUL.FTZ R199, R58, R161 ;  /* 0x000000a13ac77220 */ /* 0x000fe40000410000 */
[----:B------:R-:W-:Y:S02]  /*84f0*/  FFMA.FTZ R195, R126, R194, R195 ;  /* 0x000000c27ec37223 */ /* 0x000fe400000100c3 */
[----:B------:R-:W-:Y:S02]  /*8500*/  FMUL.FTZ R196, R148, R201 ;  /* 0x000000c994c47220 */ /* 0x000fe40000410000 */
[----:B------:R-:W-:-:S02]  /*8510*/  FFMA.FTZ R197, R128, R193, R180 ;  /* 0x000000c180c57223 */ /* 0x000fc400000100b4 */
[-C--:B------:R-:W-:Y:S02]  /*8520*/  FMUL.FTZ R202, R12, R199.reuse ;  /* 0x000000c70cca7220 */ /* 0x080fe40000410000 */
[----:B------:R-:W-:Y:S02]  /*8530*/  FADD.FTZ R180, RZ, R195 ;  /* 0x000000c3ffb47221 */ /* 0x000fe40000010000 */
[-C--:B------:R-:W-:Y:S01]  /*8540*/  FMUL.FTZ R198, R148, R199.reuse ;  /* 0x000000c794c67220 */ /* 0x080fe20000410000 */
[----:B------:R0:W-:Y:S01]  /*8550*/  STS [R169.X4+0x878], R202 ;  /* 0x000878caa9007388 */ /* 0x0001e20000004800 */
[----:B------:R-:W-:Y:S02]  /*8560*/  FFMA.FTZ R195, R147, R199, R196 ;  /* 0x000000c793c37223 */ /* 0x000fe400000100c4 */
[----:B------:R-:W-:Y:S02]  /*8570*/  FMUL.FTZ R196, R63, R219 ;  /* 0x000000db3fc47220 */ /* 0x000fe40000410000 */
[----:B------:R-:W-:-:S02]  /*8580*/  FADD.FTZ R200, R180, R197 ;  /* 0x000000c5b4c87221 */ /* 0x000fc40000010000 */
[-C--:B------:R-:W-:Y:S02]  /*8590*/  FFMA.FTZ R197, R147, R201.reuse, -R198 ;  /* 0x000000c993c57223 */ /* 0x080fe400000108c6 */
[----:B------:R-:W-:Y:S02]  /*85a0*/  FMUL.FTZ R208, R12, R201 ;  /* 0x000000c90cd07220 */ /* 0x000fe40000410000 */
[----:B------:R-:W-:Y:S02]  /*85b0*/  FMUL.FTZ R203, R127, R194 ;  /* 0x000000c27fcb7220 */ /* 0x000fe40000410000 */
[----:B------:R-:W-:Y:S01]  /*85c0*/  FMUL.FTZ R198, R63, R218 ;  /* 0x000000da3fc67220 */ /* 0x000fe20000410000 */
[----:B------:R1:W-:Y:S01]  /*85d0*/  STS [R169.X4+0x87c], R208 ;  /* 0x00087cd0a9007388 */ /* 0x0003e20000004800 */
[----:B0-----:R-:W-:Y:S02]  /*85e0*/  FMUL.FTZ R202, R138, R196 ;  /* 0x000000c48aca7220 */ /* 0x001fe40000410000 */
[----:B------:R-:W-:-:S02]  /*85f0*/  FMUL.FTZ R201, R62, R221 ;  /* 0x000000dd3ec97220 */ /* 0x000fc40000410000 */
[----:B------:R-:W-:Y:S02]  /*8600*/  FMUL.FTZ R180, R129, R193 ;  /* 0x000000c181b47220 */ /* 0x000fe40000410000 */
[----:B------:R-:W-:Y:S02]  /*8610*/  FFMA.FTZ R203, R126, R192, -R203 ;  /* 0x000000c07ecb7223 */ /* 0x000fe400000108cb */
[----:B------:R-:W-:Y:S02]  /*8620*/  FFMA.FTZ R205, R137, R198, R202 ;  /* 0x000000c689cd7223 */ /* 0x000fe400000100ca */
[----:B------:R-:W-:Y:S02]  /*8630*/  FMUL.FTZ R199, R62, R177 ;  /* 0x000000b13ec77220 */ /* 0x000fe40000410000 */
[----:B------:R-:W-:Y:S02]  /*8640*/  FMUL.FTZ R202, R140, R201 ;  /* 0x000000c98cca7220 */ /* 0x000fe40000410000 */
[----:B------:R-:W-:-:S02]  /*8650*/  FFMA.FTZ R180, R128, R191, -R180 ;  /* 0x000000bf80b47223 */ /* 0x000fc400000108b4 */
[----:B------:R-:W-:Y:S02]  /*8660*/  FADD.FTZ R203, RZ, R203 ;  /* 0x000000cbffcb7221 */ /* 0x000fe40000010000 */
[----:B------:R-:W-:Y:S02]  /*8670*/  FMUL.FTZ R204, R138, R198 ;  /* 0x000000c68acc7220 */ /* 0x000fe40000410000 */
[----:B------:R-:W-:Y:S02]  /*8680*/  FADD.FTZ R205, R200, R205 ;  /* 0x000000cdc8cd7221 */ /* 0x000fe40000010000 */
[----:B------:R-:W-:Y:S02]  /*8690*/  FFMA.FTZ R202, R139, R199, R202 ;  /* 0x000000c78bca7223 */ /* 0x000fe400000100ca */
[----:B------:R-:W-:Y:S02]  /*86a0*/  FMUL.FTZ R200, R61, R176 ;  /* 0x000000b03dc87220 */ /* 0x000fe40000410000 */
[----:B------:R-:W-:-:S02]  /*86b0*/  FADD.FTZ R180, R203, R180 ;  /* 0x000000b4cbb47221 */ /* 0x000fc40000010000 */
[----:B------:R-:W-:Y:S02]  /*86c0*/  FFMA.FTZ R203, R137, R196, -R204 ;  /* 0x000000c489cb7223 */ /* 0x000fe400000108cc */
[----:B------:R-:W-:Y:S02]  /*86d0*/  FADD.FTZ R205, R205, R202 ;  /* 0x000000cacdcd7221 */ /* 0x000fe40000010000 */
[----:B------:R-:W-:Y:S02]  /*86e0*/  FMUL.FTZ R202, R61, R222 ;  /* 0x000000de3dca7220 */ /* 0x000fe40000410000 */
[----:B------:R-:W-:Y:S02]  /*86f0*/  FMUL.FTZ R206, R142, R200 ;  /* 0x000000c88ece7220 */ /* 0x000fe40000410000 */
[----:B------:R-:W-:Y:S02]  /*8700*/  FMUL.FTZ R178, R178, R213 ;  /* 0x000000d5b2b27220 */ /* 0x000fe40000410000 */
[----:B------:R-:W-:-:S02]  /*8710*/  FADD.FTZ R203, R180, R203 ;  /* 0x000000cbb4cb7221 */ /* 0x000fc40000010000 */
[----:B------:R-:W-:Y:S02]  /*8720*/  FMUL.FTZ R180, R140, R199 ;  /* 0x000000c78cb47220 */ /* 0x000fe40000410000 */
[----:B------:R-:W-:Y:S02]  /*8730*/  FFMA.FTZ R206, R141, R202, R206 ;  /* 0x000000ca8dce7223 */ /* 0x000fe400000100ce */
[----:B------:R-:W-:Y:S02]  /*8740*/  FFMA.FTZ R179, R179, R212, R178 ;  /* 0x000000d4b3b37223 */ /* 0x000fe400000100b2 */
[----:B------:R-:W-:Y:S02]  /*8750*/  FFMA.FTZ R67, R232, R67, R171 ;  /* 0x00000043e8437223 */ /* 0x000fe400000100ab */
[----:B------:R-:W-:Y:S02]  /*8760*/  FMUL.FTZ R178, R212, UR42 ;  /* 0x0000002ad4b27c20 */ /* 0x000fe40008410000 */
[----:B------:R-:W-:-:S02]  /*8770*/  FFMA.FTZ R204, R139, R201, -R180 ;  /* 0x000000c98bcc7223 */ /* 0x000fc400000108b4 */
[----:B------:R-:W-:Y:S02]  /*8780*/  FADD.FTZ R206, R205, R206 ;  /* 0x000000cecdce7221 */ /* 0x000fe40000010000 */
[C---:B------:R-:W-:Y:S02]  /*8790*/  FMUL.FTZ R171, R213.reuse, UR42 ;  /* 0x0000002ad5ab7c20 */ /* 0x040fe40008410000 */
[----:B------:R-:W-:Y:S02]  /*87a0*/  FMUL.FTZ R205, R60, R225 ;  /* 0x000000e13ccd7220 */ /* 0x000fe40000410000 */
[----:B------:R-:W-:Y:S02]  /*87b0*/  FFMA.FTZ R178, R213, UR43, -R178 ;  /* 0x0000002bd5b27c23 */ /* 0x000fe400080108b2 */
[----:B------:R-:W-:Y:S02]  /*87c0*/  FMUL.FTZ R207, R163, R170 ;  /* 0x000000aaa3cf7220 */ /* 0x000fe40000410000 */
[----:B------:R-:W-:-:S02]  /*87d0*/  FADD.FTZ R203, R203, R204 ;  /* 0x000000cccbcb7221 */ /* 0x000fc40000010000 */
[----:B------:R-:W-:Y:S02]  /*87e0*/  FFMA.FTZ R171, R212, UR43, R171 ;  /* 0x0000002bd4ab7c23 */ /* 0x000fe400080100ab */
[----:B------:R-:W-:Y:S02]  /*87f0*/  FMUL.FTZ R213, R60, R167 ;  /* 0x000000a73cd57220 */ /* 0x000fe40000410000 */
[----:B------:R-:W-:Y:S02]  /*8800*/  FMUL.FTZ R204, R144, R205 ;  /* 0x000000cd90cc7220 */ /* 0x000fe40000410000 */
[-C--:B------:R-:W-:Y:S02]  /*8810*/  FMUL.FTZ R212, R163, R64.reuse ;  /* 0x00000040a3d47220 */ /* 0x080fe40000410000 */
[----:B------:R-:W-:Y:S02]  /*8820*/  FFMA.FTZ R180, R155, R64, R207 ;  /* 0x000000409bb47223 */ /* 0x000fe400000100cf */
[----:B-1----:R-:W-:-:S02]  /*8830*/  FMUL.FTZ R208, R59, R214 ;  /* 0x000000d63bd07220 */ /* 0x002fc40000410000 */
[----:B------:R-:W-:Y:S02]  /*8840*/  FFMA.FTZ R207, R143, R213, R204 ;  /* 0x000000d58fcf7223 */ /* 0x000fe400000100cc */
[----:B------:R-:W-:Y:S02]  /*8850*/  FFMA.FTZ R170, R155, R170, -R212 ;  /* 0x000000aa9baa7223 */ /* 0x000fe400000108d4 */
[----:B------:R-:W-:Y:S02]  /*8860*/  FMUL.FTZ R64, R142, R202 ;  /* 0x000000ca8e407220 */ /* 0x000fe40000410000 */
[----:B------:R-:W-:Y:S02]  /*8870*/  FMUL.FTZ R212, R59, R174 ;  /* 0x000000ae3bd47220 */ /* 0x000fe40000410000 */
[----:B------:R-:W-:Y:S02]  /*8880*/  FMUL.FTZ R204, R146, R208 ;  /* 0x000000d092cc7220 */ /* 0x000fe40000410000 */
[----:B------:R-:W-:-:S02]  /*8890*/  FADD.FTZ R207, R206, R207 ;  /* 0x000000cfcecf7221 */ /* 0x000fc40000010000 */
[----:B------:R-:W-:Y:S02]  /*88a0*/  FFMA.FTZ R64, R141, R200, -R64 ;  /* 0x000000c88d407223 */ /* 0x000fe40000010840 */
[----:B------:R-:W-:Y:S02]  /*88b0*/  FMUL.FTZ R206, R144, R213 ;  /* 0x000000d590ce7220 */ /* 0x000fe40000410000 */
[-C--:B------:R-:W-:Y:S02]  /*88c0*/  FMUL.FTZ R215, R146, R212.reuse ;  /* 0x000000d492d77220 */ /* 0x080fe40000410000 */
[-C--:B------:R-:W-:Y:S02]  /*88d0*/  FFMA.FTZ R204, R145, R212.reuse, -R204 ;  /* 0x000000d491cc7223 */ /* 0x080fe400000108cc */
[----:B------:R-:W-:Y:S02]  /*88e0*/  FMUL.FTZ R240, R15, R212 ;  /* 0x000000d40ff07220 */ /* 0x000fe40000410000 */
[----:B------:R-:W-:-:S02]  /*88f0*/  FADD.FTZ R203, R203, R64 ;  /* 0x00000040cbcb7221 */ /* 0x000fc40000010000 */
[----:B------:R-:W-:Y:S01]  /*8900*/  FFMA.FTZ R212, R143, R205, -R206 ;  /* 0x000000cd8fd47223 */ /* 0x000fe200000108ce */
[----:B------:R-:W-:Y:S01]  /*8910*/  STS [R169.X4+0x874], R240 ;  /* 0x000874f0a9007388 */ /* 0x000fe20000004800 */
[-C--:B------:R-:W-:Y:S02]  /*8920*/  FFMA.FTZ R64, R145, R208.reuse, R215 ;  /* 0x000000d091407223 */ /* 0x080fe400000100d7 */
[----:B------:R-:W-:Y:S02]  /*8930*/  FADD.FTZ R203, R203, R212 ;  /* 0x000000d4cbcb7221 */ /* 0x000fe40000010000 */
[----:B------:R-:W-:Y:S02]  /*8940*/  FADD.FTZ R64, R207, R64 ;  /* 0x00000040cf407221 */ /* 0x000fe40000010000 */
[----:B------:R-:W-:Y:S02]  /*8950*/  FADD.FTZ R204, R203, R204 ;  /* 0x000000cccbcc7221 */ /* 0x000fe40000010000 */
[----:B------:R-:W-:-:S02]  /*8960*/  FMUL.FTZ R224, R15, R208 ;  /* 0x000000d00fe07220 */ /* 0x000fc40000410000 */
[----:B------:R-:W-:Y:S02]  /*8970*/  FADD.FTZ R64, R64, R195 ;  /* 0x000000c340407221 */ /* 0x000fe40000010000 */
[----:B------:R-:W-:Y:S01]  /*8980*/  FMUL.FTZ R208, R21, R200 ;  /* 0x000000c815d07220 */ /* 0x000fe20000410000 */
[----:B------:R-:W-:Y:S01]  /*8990*/  STS [R169.X4+0x870], R224 ;  /* 0x000870e0a9007388 */ /* 0x000fe20000004800 */
[----:B------:R-:W-:Y:S02]  /*89a0*/  FMUL.FTZ R200, R22, R199 ;  /* 0x000000c716c87220 */ /* 0x000fe40000410000 */
[----:B------:R-:W-:Y:S01]  /*89b0*/  FADD.FTZ R197, R204, R197 ;  /* 0x000000c5ccc57221 */ /* 0x000fe20000010000 */
[----:B------:R-:W-:Y:S01]  /*89c0*/  STS [R169.X4+0x864], R208 ;  /* 0x000864d0a9007388 */ /* 0x000fe20000004800 */
[----:B------:R-:W-:Y:S02]  /*89d0*/  FADD.FTZ R189, R64, R189 ;  /* 0x000000bd40bd7221 */ /* 0x000fe40000010000 */
[----:B------:R-:W-:Y:S01]  /*89e0*/  FADD.FTZ R190, R197, R190 ;  /* 0x000000bec5be7221 */ /* 0x000fe20000010000 */
[----:B------:R0:W-:Y:S01]  /*89f0*/  STS [R169.X4+0x858], R200 ;  /* 0x000858c8a9007388 */ /* 0x0001e20000004800 */
[----:B------:R-:W-:Y:S01]  /*8a00*/  FMUL.FTZ R64, R28, R193 ;  /* 0x000000c11c407220 */ /* 0x000fe20000410000 */
[----:B------:R-:W-:Y:S01]  /*8a10*/  MOV R197, UR26 ;  /* 0x0000001a00c57c02 */ /* 0x000fe20008000f00 */
[----:B------:R-:W-:-:S02]  /*8a20*/  FADD.FTZ R190, R190, R187 ;  /* 0x000000bbbebe7221 */ /* 0x000fc40000010000 */
[----:B------:R-:W-:Y:S01]  /*8a30*/  FMUL.FTZ R206, R21, R202 ;  /* 0x000000ca15ce7220 */ /* 0x000fe20000410000 */
[----:B------:R1:W-:Y:S01]  /*8a40*/  STS [R169.X4+0x848], R64 ;  /* 0x00084840a9007388 */ /* 0x0003e20000004800 */
[----:B------:R-:W-:Y:S01]  /*8a50*/  FADD.FTZ R175, R190, R175 ;  /* 0x000000afbeaf7221 */ /* 0x000fe20000010000 */
[----:B------:R-:W-:Y:S01]  /*8a60*/  LEA R197, R197, -R134, 0x1 ;  /* 0x80000086c5c57211 */ /* 0x000fe200078e08ff */
[----:B------:R-:W-:Y:S01]  /*8a70*/  FMUL.FTZ R202, R22, R201 ;  /* 0x000000c916ca7220 */ /* 0x000fe20000410000 */
[----:B------:R-:W-:Y:S01]  /*8a80*/  STS [R169.X4+0x860], R206 ;  /* 0x000860cea9007388 */ /* 0x000fe20000004800 */
[----:B0-----:R-:W-:Y:S01]  /*8a90*/  FADD.FTZ R200, R189, R186 ;  /* 0x000000babdc87221 */ /* 0x001fe20000010000 */
[----:B------:R-:W-:Y:S01]  /*8aa0*/  ISETP.GE.AND P0, PT, R197, 0x1, PT ;  /* 0x00000001c500780c */ /* 0x000fe20003f06270 */
[----:B------:R-:W-:Y:S01]  /*8ab0*/  FADD.FTZ R230, R175, R230 ;  /* 0x000000e6afe67221 */ /* 0x000fe20000010000 */
[----:B------:R0:W-:Y:S01]  /*8ac0*/  STS [R169.X4+0x85c], R202 ;  /* 0x00085ccaa9007388 */ /* 0x0001e20000004800 */
[----:B------:R-:W-:-:S02]  /*8ad0*/  FADD.FTZ R173, R200, R173 ;  /* 0x000000adc8ad7221 */ /* 0x000fc40000010000 */
[----:B-1----:R-:W-:Y:S02]  /*8ae0*/  FMUL.FTZ R64, R210, UR42 ;  /* 0x0000002ad2407c20 */ /* 0x002fe40008410000 */
[----:B------:R-:W-:Y:S02]  /*8af0*/  FADD.FTZ R184, R173, R184 ;  /* 0x000000b8adb87221 */ /* 0x000fe40000010000 */
[----:B------:R-:W-:Y:S02]  /*8b00*/  FADD.FTZ R185, R230, R185 ;  /* 0x000000b9e6b97221 */ /* 0x000fe40000010000 */
[----:B------:R-:W-:Y:S02]  /*8b10*/  FADD.FTZ R67, R184, R67 ;  /* 0x00000043b8437221 */ /* 0x000fe40000010000 */
[----:B------:R-:W-:Y:S02]  /*8b20*/  FFMA.FTZ R175, R211, UR43, -R64 ;  /* 0x0000002bd3af7c23 */ /* 0x000fe40008010840 */
[----:B------:R-:W-:-:S02]  /*8b30*/  FADD.FTZ R66, R67, R66 ;  /* 0x0000004243427221 */ /* 0x000fc40000010000 */
[----:B------:R-:W-:Y:S02]  /*8b40*/  FMUL.FTZ R64, R161, UR42 ;  /* 0x0000002aa1407c20 */ /* 0x000fe40008410000 */
[----:B------:R-:W-:Y:S02]  /*8b50*/  FMUL.FTZ R192, R31, R192 ;  /* 0x000000c01fc07220 */ /* 0x000fe40000410000 */
[----:B0-----:R-:W-:Y:S02]  /*8b60*/  FADD.FTZ R202, R185, R188 ;  /* 0x000000bcb9ca7221 */ /* 0x001fe40000010000 */
[----:B------:R-:W-:Y:S01]  /*8b70*/  FADD.FTZ R199, R66, R65 ;  /* 0x0000004142c77221 */ /* 0x000fe20000010000 */
[----:B------:R0:W-:Y:S01]  /*8b80*/  STS [R169.X4+0x844], R192 ;  /* 0x000844c0a9007388 */ /* 0x0001e20000004800 */
[----:B------:R-:W-:Y:S02]  /*8b90*/  FFMA.FTZ R185, R209, UR43, -R64 ;  /* 0x0000002bd1b97c23 */ /* 0x000fe40008010840 */
[----:B------:R-:W-:-:S02]  /*8ba0*/  FMUL.FTZ R65, R174, UR42 ;  /* 0x0000002aae417c20 */ /* 0x000fc40008410000 */
[----:B------:R-:W-:Y:S02]  /*8bb0*/  FMUL.FTZ R64, R167, UR42 ;  /* 0x0000002aa7407c20 */ /* 0x000fe40008410000 */
[C---:B------:R-:W-:Y:S02]  /*8bc0*/  FMUL.FTZ R196, R25.reuse, R196 ;  /* 0x000000c419c47220 */ /* 0x040fe40000410000 */
[C---:B------:R-:W-:Y:S02]  /*8bd0*/  FMUL.FTZ R216, R16.reuse, R213 ;  /* 0x000000d510d87220 */ /* 0x040fe40000410000 */
[----:B------:R-:W-:Y:S01]  /*8be0*/  FMUL.FTZ R220, R16, R205 ;  /* 0x000000cd10dc7220 */ /* 0x000fe20000410000 */
[----:B------:R1:W-:Y:S01]  /*8bf0*/  STS [R169.X4+0x854], R196 ;  /* 0x000854c4a9007388 */ /* 0x0003e20000004800 */
[----:B------:R-:W-:Y:S02]  /*8c00*/  FMUL.FTZ R198, R25, R198 ;  /* 0x000000c619c67220 */ /* 0x000fe40000410000 */
[----:B------:R-:W-:Y:S01]  /*8c10*/  FMUL.FTZ R186, R28, R191 ;  /* 0x000000bf1cba7220 */ /* 0x000fe20000410000 */
[----:B------:R-:W-:Y:S01]  /*8c20*/  STS [R169.X4+0x868], R216 ;  /* 0x000868d8a9007388 */ /* 0x000fe20000004800 */
[----:B------:R-:W-:-:S02]  /*8c30*/  FMUL.FTZ R194, R31, R194 ;  /* 0x000000c21fc27220 */ /* 0x000fc40000410000 */
[----:B0-----:R-:W-:Y:S01]  /*8c40*/  FFMA.FTZ R192, R214, UR43, R65 ;  /* 0x0000002bd6c07c23 */ /* 0x001fe20008010041 */
[----:B------:R-:W-:Y:S01]  /*8c50*/  STS [R169.X4+0x86c], R220 ;  /* 0x00086cdca9007388 */ /* 0x000fe20000004800 */
[----:B------:R-:W-:Y:S02]  /*8c60*/  FFMA.FTZ R189, R225, UR43, -R64 ;  /* 0x0000002be1bd7c23 */ /* 0x000fe40008010840 */
[----:B------:R-:W-:Y:S01]  /*8c70*/  FMUL.FTZ R65, R176, UR42 ;  /* 0x0000002ab0417c20 */ /* 0x000fe20008410000 */
[----:B------:R0:W-:Y:S01]  /*8c80*/  STS [R169.X4+0x850], R198 ;  /* 0x000850c6a9007388 */ /* 0x0001e20000004800 */
[----:B------:R-:W-:Y:S02]  /*8c90*/  FMUL.FTZ R64, R218, UR42 ;  /* 0x0000002ada407c20 */ /* 0x000fe40008410000 */
[----:B-1----:R-:W-:Y:S01]  /*8ca0*/  FFMA.FTZ R196, R222, UR43, R65 ;  /* 0x0000002bdec47c23 */ /* 0x002fe20008010041 */
[----:B------:R-:W-:Y:S01]  /*8cb0*/  STS [R169.X4+0x84c], R186 ;  /* 0x00084cbaa9007388 */ /* 0x000fe20000004800 */
[----:B------:R-:W-:-:S02]  /*8cc0*/  FFMA.FTZ R195, R219, UR43, -R64 ;  /* 0x0000002bdbc37c23 */ /* 0x000fc40008010840 */
[----:B------:R-:W-:Y:S01]  /*8cd0*/  FMUL.FTZ R67, R211, UR42 ;  /* 0x0000002ad3437c20 */ /* 0x000fe20008410000 */
[----:B------:R1:W-:Y:S01]  /*8ce0*/  STS [R169.X4+0x840], R194 ;  /* 0x000840c2a9007388 */ /* 0x0003e20000004800 */
[----:B------:R-:W-:Y:S02]  /*8cf0*/  FMUL.FTZ R190, R209, UR42 ;  /* 0x0000002ad1be7c20 */ /* 0x000fe40008410000 */
[----:B------:R-:W-:Y:S02]  /*8d00*/  FMUL.FTZ R187, R214, UR42 ;  /* 0x0000002ad6bb7c20 */ /* 0x000fe40008410000 */
[----:B------:R-:W-:Y:S02]  /*8d10*/  FMUL.FTZ R191, R222, UR42 ;  /* 0x0000002adebf7c20 */ /* 0x000fe40008410000 */
[----:B------:R-:W-:Y:S02]  /*8d20*/  FMUL.FTZ R66, R177, UR42 ;  /* 0x0000002ab1427c20 */ /* 0x000fe40008410000 */
[----:B0-----:R-:W-:-:S02]  /*8d30*/  FMUL.FTZ R198, R221, UR42 ;  /* 0x0000002addc67c20 */ /* 0x001fc40008410000 */
[----:B-1----:R-:W-:Y:S02]  /*8d40*/  FMUL.FTZ R194, R225, UR42 ;  /* 0x0000002ae1c27c20 */ /* 0x002fe40008410000 */
[----:B------:R-:W-:Y:S02]  /*8d50*/  FMUL.FTZ R65, R219, UR42 ;  /* 0x0000002adb417c20 */ /* 0x000fe40008410000 */
[----:B------:R-:W-:Y:S02]  /*8d60*/  FMUL.FTZ R186, R183, UR42 ;  /* 0x0000002ab7ba7c20 */ /* 0x000fe40008410000 */
[----:B------:R-:W-:Y:S02]  /*8d70*/  FMUL.FTZ R64, R217, UR42 ;  /* 0x0000002ad9407c20 */ /* 0x000fe40008410000 */
[----:B------:R-:W-:Y:S02]  /*8d80*/  FMUL.FTZ R184, R238, UR42 ;  /* 0x0000002aeeb87c20 */ /* 0x000fe40008410000 */
[----:B------:R-:W-:-:S02]  /*8d90*/  FMUL.FTZ R169, R239, UR42 ;  /* 0x0000002aefa97c20 */ /* 0x000fc40008410000 */
[----:B------:R-:W-:Y:S02]  /*8da0*/  FMUL.FTZ R182, R233, R182 ;  /* 0x000000b6e9b67220 */ /* 0x000fe40000410000 */
[----:B------:R-:W-:Y:S02]  /*8db0*/  FFMA.FTZ R188, R210, UR43, R67 ;  /* 0x0000002bd2bc7c23 */ /* 0x000fe40008010043 */
[----:B------:R-:W-:Y:S02]  /*8dc0*/  FFMA.FTZ R190, R161, UR43, R190 ;  /* 0x0000002ba1be7c23 */ /* 0x000fe400080100be */
[----:B------:R-:W-:Y:S02]  /*8dd0*/  FFMA.FTZ R187, R174, UR43, -R187 ;  /* 0x0000002baebb7c23 */ /* 0x000fe400080108bb */
        /* <DEDUP_REMOVED lines=41> */
.L_x_8757:
[----:B------:R-:W-:Y:S05]  /*9070*/  BSYNC B0 ;  /* 0x0000000000007941 */ /* 0x000fea0003800000 */
.L_x_8756:
[----:B------:R-:W-:Y:S01]  /*9080*/  ULDC.64 UR36, c[0x0][0x298] ;  /* 0x0000a60000247ab9 */ /* 0x000fe20000000a00 */
[----:B0-----:R-:W-:Y:S01]  /*9090*/  FMUL.FTZ R66, R34, R135 ;  /* 0x0000008722427220 */ /* 0x001fe20000410000 */
[----:B------:R-:W-:Y:S01]  /*90a0*/  USHF.R.U32.HI UR38, URZ, 0x1, UR37 ;  /* 0x000000013f267899 */ /* 0x000fe20008011625 */
[----:B------:R-:W-:Y:S01]  /*90b0*/  FADD.FTZ R181, R202, R181 ;  /* 0x000000b5cab57221 */ /* 0x000fe20000010000 */
[----:B------:R-:W-:Y:S01]  /*90c0*/  USHF.R.U64 UR36, UR36, 0x1, UR37 ;  /* 0x0000000124247899 */ /* 0x000fe20008001225 */
[----:B------:R-:W-:Y:S01]  /*90d0*/  BSSY B0, `(.L_x_8758) ;  /* 0x000002c000007945 */ /* 0x000fe20003800000 */
[----:B------:R-:W-:Y:S01]  /*90e0*/  UIMAD UR37, UR38, UR12, URZ ;  /* 0x0000000c262572a4 */ /* 0x000fe2000f8e023f */
[----:B------:R-:W-:Y:S01]  /*90f0*/  FADD.FTZ R170, R181, R170 ;  /* 0x000000aab5aa7221 */ /* 0x000fe20000010000 */
[----:B------:R-:W-:Y:S01]  /*9100*/  UIMAD.WIDE.U32 UR38, UR36, UR12, URZ ;  /* 0x0000000c242672a5 */ /* 0x000fe2000f8e003f */
[----:B------:R-:W-:Y:S01]  /*9110*/  FADD.FTZ R157, R157, R66 ;  /* 0x000000429d9d7221 */ /* 0x000fe20000010000 */
[----:B------:R-:W-:Y:S01]  /*9120*/  UIMAD UR40, UR13, UR36, UR37 ;  /* 0x000000240d2872a4 */ /* 0x000fe2000f8e0225 */
[----:B------:R-:W-:Y:S01]  /*9130*/  FADD.FTZ R180, R199, R180 ;  /* 0x000000b4c7b47221 */ /* 0x000fe20000010000 */
[----:B------:R-:W-:Y:S01]  /*9140*/  ULDC UR41, c[0x0][0x174] ;  /* 0x00005d0000297ab9 */ /* 0x000fe20000000800 */
[C---:B------:R-:W-:Y:S01]  /*9150*/  ISETP.GE.AND P1, PT, R197.reuse, 0x41, PT ;  /* 0x00000041c500780c */ /* 0x040fe20003f26270 */
[----:B------:R-:W-:Y:S01]  /*9160*/  ULDC.64 UR36, c[0x0][0x2a0] ;  /* 0x0000a80000247ab9 */ /* 0x000fe20000000a00 */
[----:B------:R-:W-:Y:S01]  /*9170*/  ISETP.GE.AND P2, PT, R197, 0x61, PT ;  /* 0x00000061c500780c */ /* 0x000fe20003f46270 */
[----:B------:R-:W-:Y:S01]  /*9180*/  UIADD3 UR39, UR40, UR39, URZ ;  /* 0x0000002728277290 */ /* 0x000fe2000fffe03f */
[----:B------:R-:W-:Y:S01]  /*9190*/  IADD3 R181, R134, 0x60, RZ ;  /* 0x0000006086b57810 */ /* 0x000fe20007ffe0ff */
[----:B------:R-:W-:-:S02]  /*91a0*/  UIMAD UR40, UR15, UR36, URZ ;  /* 0x000000240f2872a4 */ /* 0x000fc4000f8e023f */
[----:B------:R-:W-:Y:S02]  /*91b0*/  UIMAD.WIDE.U32 UR38, UR14, UR36, UR38 ;  /* 0x000000240e2672a5 */ /* 0x000fe4000f8e0026 */
        /* <DEDUP_REMOVED lines=14> */
[----:B------:R-:W-:Y:S01]  /*92a0*/  UIMAD UR36, UR39, UR36, URZ ;  /* 0x00000024272472a4 */ /* 0x000fe2000f8e023f */
[----:B------:R-:W-:Y:S01]  /*92b0*/  MOV R135, UR38 ;  /* 0x0000002600877c02 */ /* 0x000fe20008000f00 */
[----:B------:R-:W-:Y:S02]  /*92c0*/  IMAD.WIDE R64, R67, 0x4, R64 ;  /* 0x0000000443407825 */ /* 0x000fe400078e0240 */
[----:B------:R-:W-:-:S02]  /*92d0*/  UIMAD UR36, UR38, UR37, UR36 ;  /* 0x00000025262472a4 */ /* 0x000fc4000f8e0224 */
[----:B------:R-:W-:Y:S02]  /*92e0*/  FMUL.FTZ R67, R34, R136 ;  /* 0x0000008822437220 */ /* 0x000fe40000410000 */
[----:B------:R-:W-:Y:S01]  /*92f0*/  IMAD.WIDE.U32 R64, R135, c[0x0][0x2b0], R64 ;  /* 0x0000ac0087407a25 */ /* 0x000fe200078e0040 */
[----:B------:R-:W-:-:S03]  /*9300*/  IADD3 R135, R134, 0x40, RZ ;  /* 0x0000004086877810 */ /* 0x000fc60007ffe0ff */
[----:B------:R-:W-:Y:S01]  /*9310*/  FADD.FTZ R158, R158, -R67 ;  /* 0x800000439e9e7221 */ /* 0x000fe20000010000 */
[----:B------:R-:W-:Y:S02]  /*9320*/  IADD3 R67, R134, 0x20, RZ ;  /* 0x0000002086437810 */ /* 0x000fe40007ffe0ff */
[----:B------:R-:W-:Y:S02]  /*9330*/  IADD3 R65, R65, UR36, RZ ;  /* 0x0000002441417c10 */ /* 0x000fe4000fffe0ff */
[-C--:B------:R-:W-:Y:S02]  /*9340*/  LEA.HI.SX32 R67, R67, R134.reuse, 0x1b ;  /* 0x0000008643437211 */ /* 0x080fe400078fdaff */
[----:B------:R-:W-:-:S04]  /*9350*/  LEA.HI.SX32 R135, R135, R134, 0x1b ;  /* 0x0000008687877211 */ /* 0x000fc800078fdaff */
[----:B------:R-:W0:Y:S01]  /*9360*/  LDS R67, [R67.X4+0x8c0] ;  /* 0x0008c00043437984 */ /* 0x000e220000004800 */
[----:B------:R-:W-:Y:S05]  /*9370*/  @!P0 BRA `(.L_x_8759) ;  /* 0x0000001000008947 */ /* 0x000fea0003800000 */
[----:B0-----:R0:W-:Y:S02]  /*9380*/  RED.E.ADD.F32.FTZ.RN.STRONG.GPU [R64.64+-0xf80], R67 ;  /* 0xfff080434000798e */ /* 0x0011e4000c10e79c */
.L_x_8759:
[----:B------:R-:W-:Y:S05]  /*9390*/  BSYNC B0 ;  /* 0x0000000000007941 */ /* 0x000fea0003800000 */
.L_x_8758:
[----:B------:R-:W1:Y:S01]  /*93a0*/  LDS R135, [R135.X4+0x940] ;  /* 0x0009400087877984 */ /* 0x000e620000004800 */
[----:B------:R-:W-:Y:S01]  /*93b0*/  BSSY B0, `(.L_x_8760) ;  /* 0x0000004000007945 */ /* 0x000fe20003800000 */
[----:B------:R-:W-:Y:S01]  /*93c0*/  LEA.HI.SX32 R181, R181, R134, 0x1b ;  /* 0x00000086b5b57211 */ /* 0x000fe200078fdaff */
[----:B------:R-:W-:Y:S05]  /*93d0*/  @!P1 BRA `(.L_x_8761) ;  /* 0x0000001000009947 */ /* 0x000fea0003800000 */
[----:B-1----:R1:W-:Y:S02]  /*93e0*/  RED.E.ADD.F32.FTZ.RN.STRONG.GPU [R64.64+-0xf00], R135 ;  /* 0xfff100874000798e */ /* 0x0023e4000c10e79c */
.L_x_8761:
[----:B------:R-:W-:Y:S05]  /*93f0*/  BSYNC B0 ;  /* 0x0000000000007941 */ /* 0x000fea0003800000 */
.L_x_8760:
[----:B------:R-:W2:Y:S01]  /*9400*/  LDS R181, [R181.X4+0x9c0] ;  /* 0x0009c000b5b57984 */ /* 0x000ea20000004800 */
[----:B------:R-:W-:Y:S01]  /*9410*/  BSSY B0, `(.L_x_8762) ;  /* 0x0000005000007945 */ /* 0x000fe20003800000 */
[C---:B0-----:R-:W-:Y:S02]  /*9420*/  IADD3 R67, R134.reuse, 0x80, RZ ;  /* 0x0000008086437810 */ /* 0x041fe40007ffe0ff */
[----:B-1----:R-:W-:Y:S01]  /*9430*/  IADD3 R135, R134, 0xa0, RZ ;  /* 0x000000a086877810 */ /* 0x002fe20007ffe0ff */
[----:B------:R-:W-:Y:S05]  /*9440*/  @!P2 BRA `(.L_x_8763) ;  /* 0x000000100000a947 */ /* 0x000fea0003800000 */
[----:B--2---:R0:W-:Y:S02]  /*9450*/  RED.E.ADD.F32.FTZ.RN.STRONG.GPU [R64.64+-0xe80], R181 ;  /* 0xfff180b54000798e */ /* 0x0041e4000c10e79c */
.L_x_8763:
[----:B------:R-:W-:Y:S05]  /*9460*/  BSYNC B0 ;  /* 0x0000000000007941 */ /* 0x000fea0003800000 */
.L_x_8762:
        /* <DEDUP_REMOVED lines=14> */
.L_x_8765:
[----:B------:R-:W-:Y:S05]  /*9550*/  BSYNC B0 ;  /* 0x0000000000007941 */ /* 0x000fea0003800000 */
.L_x_8764:
[----:B------:R-:W1:Y:S01]  /*9560*/  LDS R135, [R135.X4+0xac0] ;  /* 0x000ac00087877984 */ /* 0x000e620000004800 */
[----:B------:R-:W-:Y:S01]  /*9570*/  BSSY B0, `(.L_x_8766) ;  /* 0x0000005000007945 */ /* 0x000fe20003800000 */
[----:B0-----:R-:W-:Y:S02]  /*9580*/  IADD3 R67, R134, 0xe0, RZ ;  /* 0x000000e086437810 */ /* 0x001fe40007ffe0ff */
[----:B------:R-:W-:Y:S01]  /*9590*/  LEA.HI.SX32 R181, R181, R134, 0x1b ;  /* 0x00000086b5b57211 */ /* 0x000fe200078fdaff */
[----:B------:R-:W-:Y:S05]  /*95a0*/  @!P0 BRA `(.L_x_8767) ;  /* 0x0000001000008947 */ /* 0x000fea0003800000 */
[----:B-1----:R0:W-:Y:S02]  /*95b0*/  RED.E.ADD.F32.FTZ.RN.STRONG.GPU [R64.64+-0xd80], R135 ;  /* 0xfff280874000798e */ /* 0x0021e4000c10e79c */
.L_x_8767:
[----:B------:R-:W-:Y:S05]  /*95c0*/  BSYNC B0 ;  /* 0x0000000000007941 */ /* 0x000fea0003800000 */
.L_x_8766:
[----:B------:R-:W2:Y:S01]  /*95d0*/  LDS R181, [R181.X4+0xb40] ;  /* 0x000b4000b5b57984 */ /* 0x000ea20000004800 */
[----:B------:R-:W-:Y:S01]  /*95e0*/  BSSY B0, `(.L_x_8768) ;  /* 0x0000005000007945 */ /* 0x000fe20003800000 */
[----:B01----:R-:W-:-:S02]  /*95f0*/  IADD3 R135, R134, 0x100, RZ ;  /* 0x0000010086877810 */ /* 0x003fc40007ffe0ff */
[----:B------:R-:W-:Y:S01]  /*9600*/  LEA.HI.SX32 R67, R67, R134, 0x1b ;  /* 0x0000008643437211 */ /* 0x000fe200078fdaff */
[----:B------:R-:W-:Y:S05]  /*9610*/  @!P1 BRA `(.L_x_8769) ;  /* 0x0000001000009947 */ /* 0x000fea0003800000 */
[----:B--2---:R0:W-:Y:S02]  /*9620*/  RED.E.ADD.F32.FTZ.RN.STRONG.GPU [R64.64+-0xd00], R181 ;  /* 0xfff300b54000798e */ /* 0x0041e4000c10e79c */
.L_x_8769:
[----:B------:R-:W-:Y:S05]  /*9630*/  BSYNC B0 ;  /* 0x0000000000007941 */ /* 0x000fea0003800000 */
.L_x_8768:
[----:B------:R-:W1:Y:S01]  /*9640*/  LDS R67, [R67.X4+0xbc0] ;  /* 0x000bc00043437984 */ /* 0x000e620000004800 */
[----:B------:R-:W-:Y:S01]  /*9650*/  BSSY B0, `(.L_x_8770) ;  /* 0x0000005000007945 */ /* 0x000fe20003800000 */
[----:B0-2---:R-:W-:Y:S02]  /*9660*/  IADD3 R181, R134, 0x120, RZ ;  /* 0x0000012086b57810 */ /* 0x005fe40007ffe0ff */
[----:B------:R-:W-:Y:S01]  /*9670*/  LEA.HI.SX32 R135, R135, R134, 0x1b ;  /* 0x0000008687877211 */ /* 0x000fe200078fdaff */
[----:B------:R-:W-:Y:S05]  /*9680*/  @!P2 BRA `(.L_x_8771) ;  /* 0x000000100000a947 */ /* 0x000fea0003800000 */
[----:B-1----:R0:W-:Y:S02]  /*9690*/  RED.E.ADD.F32.FTZ.RN.STRONG.GPU [R64.64+-0xc80], R67 ;  /* 0xfff380434000798e */ /* 0x0021e4000c10e79c */
.L_x_8771:
[----:B------:R-:W-:Y:S05]  /*96a0*/  BSYNC B0 ;  /* 0x0000000000007941 */ /* 0x000fea0003800000 */
.L_x_8770:
[----:B------:R-:W2:Y:S01]  /*96b0*/  LDS R135, [R135.X4+0xc40] ;  /* 0x000c400087877984 */ /* 0x000ea20000004800 */
[----:B------:R-:W-:Y:S01]  /*96c0*/  BSSY B0, `(.L_x_8772) ;  /* 0x0000005000007945 */ /* 0x000fe20003800000 */
[----:B01----:R-:W-:Y:S02]  /*96d0*/  IADD3 R67, R134, 0x140, RZ ;  /* 0x0000014086437810 */ /* 0x003fe40007ffe0ff */
[----:B------:R-:W-:Y:S01]  /*96e0*/  LEA.HI.SX32 R181, R181, R134, 0x1b ;  /* 0x00000086b5b57211 */ /* 0x000fe200078fdaff */
[----:B------:R-:W-:Y:S05]  /*96f0*/  @!P3 BRA `(.L_x_8773) ;  /* 0x000000100000b947 */ /* 0x000fea0003800000 */
[----:B--2---:R0:W-:Y:S02]  /*9700*/  RED.E.ADD.F32.FTZ.RN.STRONG.GPU [R64.64+-0xc00], R135 ;  /* 0xfff400874000798e */ /* 0x0041e4000c10e79c */
.L_x_8773:
[----:B------:R-:W-:Y:S05]  /*9710*/  BSYNC B0 ;  /* 0x0000000000007941 */ /* 0x000fea0003800000 */
.L_x_8772:
[----:B------:R-:W1:Y:S01]  /*9720*/  LDS R181, [R181.X4+0xcc0] ;  /* 0x000cc000b5b57984 */ /* 0x000e620000004800 */
[----:B------:R-:W-:Y:S01]  /*9730*/  BSSY B0, `(.L_x_8774) ;  /* 0x0000004000007945 */ /* 0x000fe20003800000 */
[----:B------:R-:W-:Y:S01]  /*9740*/  LEA.HI.SX32 R67, R67, R134, 0x1b ;  /* 0x0000008643437211 */ /* 0x000fe200078fdaff */
[----:B------:R-:W-:Y:S05]  /*9750*/  @!P4 BRA `(.L_x_8775) ;  /* 0x000000100000c947 */ /* 0x000fea0003800000 */
[----:B-1----:R1:W-:Y:S02]  /*9760*/  RED.E.ADD.F32.FTZ.RN.STRONG.GPU [R64.64+-0xb80], R181 ;  /* 0xfff480b54000798e */ /* 0x0023e4000c10e79c */
.L_x_8775:
[----:B------:R-:W-:Y:S05]  /*9770*/  BSYNC B0 ;  /* 0x0000000000007941 */ /* 0x000fea0003800000 */
.L_x_8774:
[----:B------:R-:W3:Y:S01]  /*9780*/  LDS R67, [R67.X4+0xd40] ;  /* 0x000d400043437984 */ /* 0x000ee20000004800 */
[----:B------:R-:W-:Y:S01]  /*9790*/  BSSY B0, `(.L_x_8776) ;  /* 0x0000005000007945 */ /* 0x000fe20003800000 */
[----:B0-2---:R-:W-:-:S02]  /*97a0*/  IADD3 R135, R134, 0x160, RZ ;  /* 0x0000016086877810 */ /* 0x005fc40007ffe0ff */
[----:B-1----:R-:W-:Y:S01]  /*97b0*/  IADD3 R181, R134, 0x180, RZ ;  /* 0x0000018086b57810 */ /* 0x002fe20007ffe0ff */
[----:B------:R-:W-:Y:S05]  /*97c0*/  @!P5 BRA `(.L_x_8777) ;  /* 0x000000100000d947 */ /* 0x000fea0003800000 */
[----:B---3--:R0:W-:Y:S02]  /*97d0*/  RED.E.ADD.F32.FTZ.RN.STRONG.GPU [R64.64+-0xb00], R67 ;  /* 0xfff500434000798e */ /* 0x0081e4000c10e79c */
.L_x_8777:
[----:B------:R-:W-:Y:S05]  /*97e0*/  BSYNC B0 ;  /* 0x0000000000007941 */ /* 0x000fea0003800000 */
.L_x_8776:
        /* <DEDUP_REMOVED lines=14> */
.L_x_8779:
[----:B------:R-:W-:Y:S05]  /*98d0*/  BSYNC B0 ;  /* 0x0000000000007941 */ /* 0x000fea0003800000 */
.L_x_8778:
[----:B------:R-:W1:Y:S01]  /*98e0*/  LDS R181, [R181.X4+0xe40] ;  /* 0x000e4000b5b57984 */ /* 0x000e620000004800 */
[----:B------:R-:W-:Y:S01]  /*98f0*/  BSSY B0, `(.L_x_8780) ;  /* 0x0000005000007945 */ /* 0x000fe20003800000 */
[----:B0-----:R-:W-:-:S02]  /*9900*/  IADD3 R135, R134, 0x1c0, RZ ;  /* 0x000001c086877810 */ /* 0x001fc40007ffe0ff */
[----:B------:R-:W-:Y:S01]  /*9910*/  LEA.HI.SX32 R67, R67, R134, 0x1b ;  /* 0x0000008643437211 */ /* 0x000fe200078fdaff */
[----:B------:R-:W-:Y:S05]  /*9920*/  @!P0 BRA `(.L_x_8781) ;  /* 0x0000001000008947 */ /* 0x000fea0003800000 */
[----:B-1----:R0:W-:Y:S02]  /*9930*/  RED.E.ADD.F32.FTZ.RN.STRONG.GPU [R64.64+-0xa00], R181 ;  /* 0xfff600b54000798e */ /* 0x0021e4000c10e79c */
.L_x_8781:
[----:B------:R-:W-:Y:S05]  /*9940*/  BSYNC B0 ;  /* 0x0000000000007941 */ /* 0x000fea0003800000 */
.L_x_8780:
[----:B------:R-:W2:Y:S01]  /*9950*/  LDS R67, [R67.X4+0xec0] ;  /* 0x000ec00043437984 */ /* 0x000ea20000004800 */
[----:B------:R-:W-:Y:S01]  /*9960*/  BSSY B0, `(.L_x_8782) ;  /* 0x0000005000007945 */ /* 0x000fe20003800000 */
[----:B01----:R-:W-:Y:S02]  /*9970*/  IADD3 R181, R134, 0x1e0, RZ ;  /* 0x000001e086b57810 */ /* 0x003fe40007ffe0ff */
[----:B------:R-:W-:Y:S01]  /*9980*/  LEA.HI.SX32 R135, R135, R134, 0x1b ;  /* 0x0000008687877211 */ /* 0x000fe200078fdaff */
[----:B------:R-:W-:Y:S05]  /*9990*/  @!P1 BRA `(.L_x_8783) ;  /* 0x0000001000009947 */ /* 0x000fea0003800000 */
[----:B--2---:R0:W-:Y:S02]  /*99a0*/  RED.E.ADD.F32.FTZ.RN.STRONG.GPU [R64.64+-0x980], R67 ;  /* 0xfff680434000798e */ /* 0x0041e4000c10e79c */
.L_x_8783:
[----:B------:R-:W-:Y:S05]  /*99b0*/  BSYNC B0 ;  /* 0x0000000000007941 */ /* 0x000fea0003800000 */
.L_x_8782:
[----:B------:R-:W1:Y:S01]  /*99c0*/  LDS R135, [R135.X4+0xf40] ;  /* 0x000f400087877984 */ /* 0x000e620000004800 */
[----:B------:R-:W-:Y:S01]  /*99d0*/  BSSY B0, `(.L_x_8784) ;  /* 0x0000004000007945 */ /* 0x000fe20003800000 */
[----:B------:R-:W-:Y:S01]  /*99e0*/  LEA.HI.SX32 R181, R181, R134, 0x1b ;  /* 0x00000086b5b57211 */ /* 0x000fe200078fdaff */
[----:B------:R-:W-:Y:S05]  /*99f0*/  @!P2 BRA `(.L_x_8785) ;  /* 0x000000100000a947 */ /* 0x000fea0003800000 */
[----:B-1----:R1:W-:Y:S02]  /*9a00*/  RED.E.ADD.F32.FTZ.RN.STRONG.GPU [R64.64+-0x900], R135 ;  /* 0xfff700874000798e */ /* 0x0023e4000c10e79c */
.L_x_8785:
[----:B------:R-:W-:Y:S05]  /*9a10*/  BSYNC B0 ;  /* 0x0000000000007941 */ /* 0x000fea0003800000 */
.L_x_8784:
[----:B------:R-:W3:Y:S01]  /*9a20*/  LDS R181, [R181.X4+0xfc0] ;  /* 0x000fc000b5b57984 */ /* 0x000ee20000004800 */
[C---:B------:R-:W-:Y:S01]  /*9a30*/  IADD3 R66, R134.reuse, 0x200, RZ ;  /* 0x0000020086427810 */ /* 0x040fe20007ffe0ff */
[----:B------:R-:W-:Y:S01]  /*9a40*/  BSSY B0, `(.L_x_8786) ;  /* 0x0000005000007945 */ /* 0x000fe20003800000 */
[----:B0-2---:R-:W-:-:S02]  /*9a50*/  IADD3 R67, R134, 0x220, RZ ;  /* 0x0000022086437810 */ /* 0x005fc40007ffe0ff */
[----:B------:R-:W-:Y:S01]  /*9a60*/  LEA.HI.SX32 R66, R66, R134, 0x1b ;  /* 0x0000008642427211 */ /* 0x000fe200078fdaff */
[----:B------:R-:W-:Y:S05]  /*9a70*/  @!P3 BRA `(.L_x_8787) ;  /* 0x000000100000b947 */ /* 0x000fea0003800000 */
[----:B---3--:R0:W-:Y:S02]  /*9a80*/  RED.E.ADD.F32.FTZ.RN.STRONG.GPU [R64.64+-0x880], R181 ;  /* 0xfff780b54000798e */ /* 0x0081e4000c10e79c */
.L_x_8787:
[----:B------:R-:W-:Y:S05]  /*9a90*/  BSYNC B0 ;  /* 0x0000000000007941 */ /* 0x000fea0003800000 */
.L_x_8786:
[----:B-1----:R-:W-:Y:S01]  /*9aa0*/  LEA.HI.SX32 R135, R67, R134, 0x1b ;  /* 0x0000008643877211 */ /* 0x002fe200078fdaff */
[----:B------:R-:W-:Y:S01]  /*9ab0*/  BSSY B0, `(.L_x_8788) ;  /* 0x0000004000007945 */ /* 0x000fe20003800000 */
[----:B------:R1:W2:Y:S01]  /*9ac0*/  LDS R67, [R66.X4+0x1040] ;  /* 0x0010400042437984 */ /* 0x0002a20000004800 */
[----:B------:R-:W-:Y:S05]  /*9ad0*/  @!P4 BRA `(.L_x_8789) ;  /* 0x000000100000c947 */ /* 0x000fea0003800000 */
[----:B--2---:R2:W-:Y:S02]  /*9ae0*/  RED.E.ADD.F32.FTZ.RN.STRONG.GPU [R64.64+-0x800], R67 ;  /* 0xfff800434000798e */ /* 0x0045e4000c10e79c */
.L_x_8789:
[----:B------:R-:W-:Y:S05]  /*9af0*/  BSYNC B0 ;  /* 0x0000000000007941 */ /* 0x000fea0003800000 */
.L_x_8788:
[----:B------:R-:W4:Y:S01]  /*9b00*/  LDS R135, [R135.X4+0x10c0] ;  /* 0x0010c00087877984 */ /* 0x000f220000004800 */
[----:B------:R-:W-:Y:S01]  /*9b10*/  BSSY B0, `(.L_x_8790) ;  /* 0x0000005000007945 */ /* 0x000fe20003800000 */
[C---:B--2---:R-:W-:Y:S02]  /*9b20*/  IADD3 R67, R134.reuse, 0x240, RZ ;  /* 0x0000024086437810 */ /* 0x044fe40007ffe0ff */
[----:B0--3--:R-:W-:Y:S01]  /*9b30*/  IADD3 R181, R134, 0x260, RZ ;  /* 0x0000026086b57810 */ /* 0x009fe20007ffe0ff */
[----:B------:R-:W-:Y:S05]  /*9b40*/  @!P5 BRA `(.L_x_8791) ;  /* 0x000000100000d947 */ /* 0x000fea0003800000 */
[----:B----4-:R0:W-:Y:S02]  /*9b50*/  RED.E.ADD.F32.FTZ.RN.STRONG.GPU [R64.64+-0x780], R135 ;  /* 0xfff880874000798e */ /* 0x0101e4000c10e79c */
.L_x_8791:
[----:B------:R-:W-:Y:S05]  /*9b60*/  BSYNC B0 ;  /* 0x0000000000007941 */ /* 0x000fea0003800000 */
.L_x_8790:
        /* <DEDUP_REMOVED lines=14> */
.L_x_8793:
[----:B------:R-:W-:Y:S05]  /*9c50*/  BSYNC B0 ;  /* 0x0000000000007941 */ /* 0x000fea0003800000 */
.L_x_8792:
[----:B------:R-:W2:Y:S01]  /*9c60*/  LDS R181, [R181.X4+0x11c0] ;  /* 0x0011c000b5b57984 */ /* 0x000ea20000004800 */
[----:B------:R-:W-:Y:S01]  /*9c70*/  BSSY B0, `(.L_x_8794) ;  /* 0x0000005000007945 */ /* 0x000fe20003800000 */
[----:B0-----:R-:W-:Y:S02]  /*9c80*/  IADD3 R67, R134, 0x2a0, RZ ;  /* 0x000002a086437810 */ /* 0x001fe40007ffe0ff */
[----:B------:R-:W-:Y:S01]  /*9c90*/  LEA.HI.SX32 R135, R135, R134, 0x1b ;  /* 0x0000008687877211 */ /* 0x000fe200078fdaff */
[----:B------:R-:W-:Y:S05]  /*9ca0*/  @!P0 BRA `(.L_x_8795) ;  /* 0x0000001000008947 */ /* 0x000fea0003800000 */
[----:B--2---:R0:W-:Y:S02]  /*9cb0*/  RED.E.ADD.F32.FTZ.RN.STRONG.GPU [R64.64+-0x680], R181 ;  /* 0xfff980b54000798e */ /* 0x0041e4000c10e79c */
.L_x_8795:
[----:B------:R-:W-:Y:S05]  /*9cc0*/  BSYNC B0 ;  /* 0x0000000000007941 */ /* 0x000fea0003800000 */
.L_x_8794:
[----:B------:R-:W3:Y:S01]  /*9cd0*/  LDS R135, [R135.X4+0x1240] ;  /* 0x0012400087877984 */ /* 0x000ee20000004800 */
[----:B------:R-:W-:Y:S01]  /*9ce0*/  BSSY B0, `(.L_x_8796) ;  /* 0x0000005000007945 */ /* 0x000fe20003800000 */
[----:B0-2---:R-:W-:-:S02]  /*9cf0*/  IADD3 R181, R134, 0x2c0, RZ ;  /* 0x000002c086b57810 */ /* 0x005fc40007ffe0ff */
[----:B------:R-:W-:Y:S01]  /*9d00*/  LEA.HI.SX32 R67, R67, R134, 0x1b ;  /* 0x0000008643437211 */ /* 0x000fe200078fdaff */
[----:B------:R-:W-:Y:S05]  /*9d10*/  @!P1 BRA `(.L_x_8797) ;  /* 0x0000001000009947 */ /* 0x000fea0003800000 */
[----:B---3--:R0:W-:Y:S02]  /*9d20*/  RED.E.ADD.F32.FTZ.RN.STRONG.GPU [R64.64+-0x600], R135 ;  /* 0xfffa00874000798e */ /* 0x0081e4000c10e79c */
.L_x_8797:
[----:B------:R-:W-:Y:S05]  /*9d30*/  BSYNC B0 ;  /* 0x0000000000007941 */ /* 0x000fea0003800000 */
.L_x_8796:
[----:B------:R-:W2:Y:S01]  /*9d40*/  LDS R67, [R67.X4+0x12c0] ;  /* 0x0012c00043437984 */ /* 0x000ea20000004800 */
[----:B------:R-:W-:Y:S01]  /*9d50*/  BSSY B0, `(.L_x_8798) ;  /* 0x0000005000007945 */ /* 0x000fe20003800000 */
[----:B0--3--:R-:W-:Y:S02]  /*9d60*/  IADD3 R135, R134, 0x2e0, RZ ;  /* 0x000002e086877810 */ /* 0x009fe40007ffe0ff */
[----:B------:R-:W-:Y:S01]  /*9d70*/  LEA.HI.SX32 R181, R181, R134, 0x1b ;  /* 0x00000086b5b57211 */ /* 0x000fe200078fdaff */
[----:B------:R-:W-:Y:S05]  /*9d80*/  @!P2 BRA `(.L_x_8799) ;  /* 0x000000100000a947 */ /* 0x000fea0003800000 */
[----:B--2---:R0:W-:Y:S02]  /*9d90*/  RED.E.ADD.F32.FTZ.RN.STRONG.GPU [R64.64+-0x580], R67 ;  /* 0xfffa80434000798e */ /* 0x0041e4000c10e79c */
.L_x_8799:
[----:B------:R-:W-:Y:S05]  /*9da0*/  BSYNC B0 ;  /* 0x0000000000007941 */ /* 0x000fea0003800000 */
.L_x_8798:
[----:B------:R-:W3:Y:S01]  /*9db0*/  LDS R181, [R181.X4+0x1340] ;  /* 0x00134000b5b57984 */ /* 0x000ee20000004800 */
[----:B------:R-:W-:Y:S01]  /*9dc0*/  BSSY B0, `(.L_x_8800) ;  /* 0x0000005000007945 */ /* 0x000fe20003800000 */
[----:B0-2---:R-:W-:Y:S02]  /*9dd0*/  IADD3 R67, R134, 0x300, RZ ;  /* 0x0000030086437810 */ /* 0x005fe40007ffe0ff */
[----:B------:R-:W-:Y:S01]  /*9de0*/  LEA.HI.SX32 R135, R135, R134, 0x1b ;  /* 0x0000008687877211 */ /* 0x000fe200078fdaff */
[----:B------:R-:W-:Y:S05]  /*9df0*/  @!P3 BRA `(.L_x_8801) ;  /* 0x000000100000b947 */ /* 0x000fea0003800000 */
[----:B---3--:R0:W-:Y:S02]  /*9e00*/  RED.E.ADD.F32.FTZ.RN.STRONG.GPU [R64.64+-0x500], R181 ;  /* 0xfffb00b54000798e */ /* 0x0081e4000c10e79c */
.L_x_8801:
[----:B------:R-:W-:Y:S05]  /*9e10*/  BSYNC B0 ;  /* 0x0000000000007941 */ /* 0x000fea0003800000 */
.L_x_8800:
[----:B------:R-:W2:Y:S01]  /*9e20*/  LDS R135, [R135.X4+0x13c0] ;  /* 0x0013c00087877984 */ /* 0x000ea20000004800 */
[----:B------:R-:W-:Y:S01]  /*9e30*/  BSSY B0, `(.L_x_8802) ;  /* 0x0000004000007945 */ /* 0x000fe20003800000 */
[----:B------:R-:W-:Y:S01]  /*9e40*/  LEA.HI.SX32 R67, R67, R134, 0x1b ;  /* 0x0000008643437211 */ /* 0x000fe200078fdaff */
[----:B------:R-:W-:Y:S05]  /*9e50*/  @!P4 BRA `(.L_x_8803) ;  /* 0x000000100000c947 */ /* 0x000fea0003800000 */
[----:B--2---:R2:W-:Y:S02]  /*9e60*/  RED.E.ADD.F32.FTZ.RN.STRONG.GPU [R64.64+-0x480], R135 ;  /* 0xfffb80874000798e */ /* 0x0045e4000c10e79c */
.L_x_8803:
[----:B------:R-:W-:Y:S05]  /*9e70*/  BSYNC B0 ;  /* 0x0000000000007941 */ /* 0x000fea0003800000 */
.L_x_8802:
[----:B------:R-:W4:Y:S01]  /*9e80*/  LDS R67, [R67.X4+0x1440] ;  /* 0x0014400043437984 */ /* 0x000f220000004800 */
[----:B------:R-:W-:Y:S01]  /*9e90*/  BSSY B0, `(.L_x_8804) ;  /* 0x0000005000007945 */ /* 0x000fe20003800000 */
[----:B--2---:R-:W-:-:S02]  /*9ea0*/  IADD3 R135, R134, 0x320, RZ ;  /* 0x0000032086877810 */ /* 0x004fc40007ffe0ff */
[----:B0--3--:R-:W-:Y:S01]  /*9eb0*/  IADD3 R181, R134, 0x340, RZ ;  /* 0x0000034086b57810 */ /* 0x009fe20007ffe0ff */
[----:B------:R-:W-:Y:S05]  /*9ec0*/  @!P5 BRA `(.L_x_8805) ;  /* 0x000000100000d947 */ /* 0x000fea0003800000 */
[----:B----4-:R0:W-:Y:S02]  /*9ed0*/  RED.E.ADD.F32.FTZ.RN.STRONG.GPU [R64.64+-0x400], R67 ;  /* 0xfffc00434000798e */ /* 0x0101e4000c10e79c */
.L_x_8805:
[----:B------:R-:W-:Y:S05]  /*9ee0*/  BSYNC B0 ;  /* 0x0000000000007941 */ /* 0x000fea0003800000 */
.L_x_8804:
        /* <DEDUP_REMOVED lines=14> */
.L_x_8807:
[----:B------:R-:W-:Y:S05]  /*9fd0*/  BSYNC B0 ;  /* 0x0000000000007941 */ /* 0x000fea0003800000 */
.L_x_8806:
[----:B------:R-:W2:Y:S01]  /*9fe0*/  LDS R181, [R181.X4+0x1540] ;  /* 0x00154000b5b57984 */ /* 0x000ea20000004800 */
[----:B------:R-:W-:Y:S01]  /*9ff0*/  BSSY B0, `(.L_x_8808) ;  /* 0x0000005000007945 */ /* 0x000fe20003800000 */
[----:B0-----:R-:W-:-:S02]  /*a000*/  IADD3 R135, R134, 0x380, RZ ;  /* 0x0000038086877810 */ /* 0x001fc40007ffe0ff */
[----:B------:R-:W-:Y:S01]  /*a010*/  LEA.HI.SX32 R67, R67, R134, 0x1b ;  /* 0x0000008643437211 */ /* 0x000fe200078fdaff */
[----:B------:R-:W-:Y:S05]  /*a020*/  @!P0 BRA `(.L_x_8809) ;  /* 0x0000001000008947 */ /* 0x000fea0003800000 */
[----:B--2---:R0:W-:Y:S02]  /*a030*/  RED.E.ADD.F32.FTZ.RN.STRONG.GPU [R64.64+-0x300], R181 ;  /* 0xfffd00b54000798e */ /* 0x0041e4000c10e79c */
.L_x_8809:
[----:B------:R-:W-:Y:S05]  /*a040*/  BSYNC B0 ;  /* 0x0000000000007941 */ /* 0x000fea0003800000 */
.L_x_8808:
[----:B------:R-:W3:Y:S01]  /*a050*/  LDS R67, [R67.X4+0x15c0] ;  /* 0x0015c00043437984 */ /* 0x000ee20000004800 */
[----:B------:R-:W-:Y:S01]  /*a060*/  BSSY B0, `(.L_x_8810) ;  /* 0x0000005000007945 */ /* 0x000fe20003800000 */
[----:B0-2---:R-:W-:Y:S02]  /*a070*/  IADD3 R181, R134, 0x3a0, RZ ;  /* 0x000003a086b57810 */ /* 0x005fe40007ffe0ff */
[----:B------:R-:W-:Y:S01]  /*a080*/  LEA.HI.SX32 R135, R135, R134, 0x1b ;  /* 0x0000008687877211 */ /* 0x000fe200078fdaff */
[----:B------:R-:W-:Y:S05]  /*a090*/  @!P1 BRA `(.L_x_8811) ;  /* 0x0000001000009947 */ /* 0x000fea0003800000 */
[----:B---3--:R0:W-:Y:S02]  /*a0a0*/  RED.E.ADD.F32.FTZ.RN.STRONG.GPU [R64.64+-0x280], R67 ;  /* 0xfffd80434000798e */ /* 0x0081e4000c10e79c */
.L_x_8811:
[----:B------:R-:W-:Y:S05]  /*a0b0*/  BSYNC B0 ;  /* 0x0000000000007941 */ /* 0x000fea0003800000 */
.L_x_8810:
[----:B------:R-:W2:Y:S01]  /*a0c0*/  LDS R135, [R135.X4+0x1640] ;  /* 0x0016400087877984 */ /* 0x000ea20000004800 */
[----:B------:R-:W-:Y:S01]  /*a0d0*/  BSSY B0, `(.L_x_8812) ;  /* 0x0000005000007945 */ /* 0x000fe20003800000 */
[----:B0--3--:R-:W-:Y:S02]  /*a0e0*/  IADD3 R67, R134, 0x3c0, RZ ;  /* 0x000003c086437810 */ /* 0x009fe40007ffe0ff */
[----:B------:R-:W-:Y:S01]  /*a0f0*/  LEA.HI.SX32 R181, R181, R134, 0x1b ;  /* 0x00000086b5b57211 */ /* 0x000fe200078fdaff */
[----:B------:R-:W-:Y:S05]  /*a100*/  @!P2 BRA `(.L_x_8813) ;  /* 0x000000100000a947 */ /* 0x000fea0003800000 */
[----:B--2---:R0:W-:Y:S02]  /*a110*/  RED.E.ADD.F32.FTZ.RN.STRONG.GPU [R64.64+-0x200], R135 ;  /* 0xfffe00874000798e */ /* 0x0041e4000c10e79c */
.L_x_8813:
[----:B------:R-:W-:Y:S05]  /*a120*/  BSYNC B0 ;  /* 0x0000000000007941 */ /* 0x000fea0003800000 */
.L_x_8812:
[----:B------:R-:W3:Y:S01]  /*a130*/  LDS R181, [R181.X4+0x16c0] ;  /* 0x0016c000b5b57984 */ /* 0x000ee20000004800 */
[----:B------:R-:W-:Y:S01]  /*a140*/  BSSY B0, `(.L_x_8814) ;  /* 0x0000005000007945 */ /* 0x000fe20003800000 */
[----:B0-2---:R-:W-:-:S02]  /*a150*/  IADD3 R135, R134, 0x3e0, RZ ;  /* 0x000003e086877810 */ /* 0x005fc40007ffe0ff */
[----:B------:R-:W-:Y:S01]  /*a160*/  LEA.HI.SX32 R67, R67, R134, 0x1b ;  /* 0x0000008643437211 */ /* 0x000fe200078fdaff */
[----:B------:R-:W-:Y:S05]  /*a170*/  @!P3 BRA `(.L_x_8815) ;  /* 0x000000100000b947 */ /* 0x000fea0003800000 */
[----:B---3--:R0:W-:Y:S02]  /*a180*/  RED.E.ADD.F32.FTZ.RN.STRONG.GPU [R64.64+-0x180], R181 ;  /* 0xfffe80b54000798e */ /* 0x0081e4000c10e79c */
.L_x_8815:
[----:B------:R-:W-:Y:S05]  /*a190*/  BSYNC B0 ;  /* 0x0000000000007941 */ /* 0x000fea0003800000 */
.L_x_8814:
[----:B------:R-:W2:Y:S01]  /*a1a0*/  LDS R67, [R67.X4+0x1740] ;  /* 0x0017400043437984 */ /* 0x000ea20000004800 */
[----:B------:R-:W-:Y:S01]  /*a1b0*/  BSSY B0, `(.L_x_8816) ;  /* 0x0000004000007945 */ /* 0x000fe20003800000 */
[----:B------:R-:W-:Y:S01]  /*a1c0*/  LEA.HI.SX32 R135, R135, R134, 0x1b ;  /* 0x0000008687877211 */ /* 0x000fe200078fdaff */
[----:B------:R-:W-:Y:S05]  /*a1d0*/  @!P4 BRA `(.L_x_8817) ;  /* 0x000000100000c947 */ /* 0x000fea0003800000 */
[----:B--2---:R2:W-:Y:S02]  /*a1e0*/  RED.E.ADD.F32.FTZ.RN.STRONG.GPU [R64.64+-0x100], R67 ;  /* 0xffff00434000798e */ /* 0x0045e4000c10e79c */
.L_x_8817:
[----:B------:R-:W-:Y:S05]  /*a1f0*/  BSYNC B0 ;  /* 0x0000000000007941 */ /* 0x000fea0003800000 */
.L_x_8816:
[----:B------:R-:W4:Y:S01]  /*a200*/  LDS R135, [R135.X4+0x17c0] ;  /* 0x0017c00087877984 */ /* 0x000f220000004800 */
[----:B------:R-:W-:Y:S01]  /*a210*/  BSSY B0, `(.L_x_8818) ;  /* 0x0000003000007945 */ /* 0x000fe20003800000 */
[----:B------:R-:W-:Y:S05]  /*a220*/  @!P5 BRA `(.L_x_8819) ;  /* 0x000000100000d947 */ /* 0x000fea0003800000 */
[----:B----4-:R4:W-:Y:S02]  /*a230*/  RED.E.ADD.F32.FTZ.RN.STRONG.GPU [R64.64+-0x80], R135 ;  /* 0xffff80874000798e */ /* 0x0109e4000c10e79c */
.L_x_8819:
[----:B------:R-:W-:Y:S05]  /*a240*/  BSYNC B0 ;  /* 0x0000000000007941 */ /* 0x000fea0003800000 */
.L_x_8818:
[----:B------:R-:W5:Y:S01]  /*a250*/  SHFL.DOWN PT, R136, R170, 0x1, 0x1f ;  /* 0x08201f00aa887f89 */ /* 0x000f6200000e0000 */
[----:B------:R-:W-:Y:S01]  /*a260*/  ISETP.GT.AND P0, PT, R133, 0x1e, PT ;  /* 0x0000001e8500780c */ /* 0x000fe20003f04270 */
        /* <DEDUP_REMOVED lines=11> */
[----:B------:R-:W-:Y:S01]  /*a320*/  FADD.FTZ R96, R5, R96 ;  /* 0x0000006005607221 */ /* 0x000fe20000010000 */
[----:B------:R-:W-:Y:S01]  /*a330*/  ISETP.NE.AND P2, PT, R134, RZ, PT ;  /* 0x000000ff8600720c */ /* 0x000fe20003f45270 */
[----:B------:R-:W-:Y:S01]  /*a340*/  FMUL.FTZ R160, R235, R160 ;  /* 0x000000a0eba07220 */ /* 0x000fe20000410000 */
[----:B------:R-:W-:Y:S01]  /*a350*/  BSSY B0, `(.L_x_8820) ;  /* 0x000008e000007945 */ /* 0x000fe20003800000 */
[----:B------:R-:W-:-:S02]  /*a360*/  FMUL.FTZ R152, R237, R152 ;  /* 0x00000098ed987220 */ /* 0x000fc40000410000 */
[----:B------:R-:W-:Y:S02]  /*a370*/  FFMA.FTZ R159, R234, R159, R160 ;  /* 0x0000009fea9f7223 */ /* 0x000fe400000100a0 */
[----:B------:R-:W-:Y:S02]  /*a380*/  FFMA.FTZ R151, R236, R151, R152 ;  /* 0x00000097ec977223 */ /* 0x000fe40000010098 */
[-C--:B------:R-:W-:Y:S02]  /*a390*/  FFMA.FTZ R72, R52, R168.reuse, R72 ;  /* 0x000000a834487223 */ /* 0x080fe40000010048 */
[----:B-----5:R-:W-:Y:S02]  /*a3a0*/  @!P0 FADD.FTZ R65, R65, R136 ;  /* 0x0000008841418221 */ /* 0x020fe40000010000 */
[----:B------:R-:W-:Y:S02]  /*a3b0*/  FFMA.FTZ R168, R3, R168, R159 ;  /* 0x000000a803a87223 */ /* 0x000fe4000001009f */
[----:B0-----:R-:W-:Y:S01]  /*a3c0*/  @!P0 FADD.FTZ R66, R66, R181 ;  /* 0x000000b542428221 */ /* 0x001fe20000010000 */
[----:B------:R-:W0:Y:S01]  /*a3d0*/  SHFL.DOWN PT, R136, R65, 0x2, 0x1f ;  /* 0x08401f0041887f89 */ /* 0x000e2200000e0000 */
[----:B------:R-:W-:-:S02]  /*a3e0*/  FFMA.FTZ R151, R2, R166, R151 ;  /* 0x000000a602977223 */ /* 0x000fc40000010097 */
        /* <DEDUP_REMOVED lines=8> */
[----:B------:R-:W-:-:S02]  /*a470*/  FMUL.FTZ R178, R227, R178 ;  /* 0x000000b2e3b27220 */ /* 0x000fc40000410000 */
[----:B------:R-:W-:Y:S02]  /*a480*/  FFMA.FTZ R0, R0, R164, R153 ;  /* 0x000000a400007223 */ /* 0x000fe40000010099 */
[----:B------:R-:W-:Y:S02]  /*a490*/  FMUL.FTZ R8, R8, R211 ;  /* 0x000000d308087220 */ /* 0x000fe40000410000 */
[----:B------:R-:W-:Y:S02]  /*a4a0*/  FADD.FTZ R101, R0, R101 ;  /* 0x0000006500657221 */ /* 0x000fe40000010000 */
[----:B------:R-:W-:Y:S02]  /*a4b0*/  FMUL.FTZ R175, R150, R175 ;  /* 0x000000af96af7220 */ /* 0x000fe40000410000 */
[----:B------:R-:W-:Y:S02]  /*a4c0*/  FMUL.FTZ R11, R11, R209 ;  /* 0x000000d10b0b7220 */ /* 0x000fe40000410000 */
[----:B0-----:R-:W-:-:S02]  /*a4d0*/  @!P0 FADD.FTZ R65, R65, R136 ;  /* 0x0000008841418221 */ /* 0x001fc40000010000 */
[----:B------:R-:W-:Y:S02]  /*a4e0*/  FMUL.FTZ R185, R148, R185 ;  /* 0x000000b994b97220 */ /* 0x000fe40000410000 */
[----:B-1----:R-:W-:Y:S01]  /*a4f0*/  @!P0 FADD.FTZ R66, R66, R157 ;  /* 0x0000009d42428221 */ /* 0x002fe20000010000 */
[----:B------:R-:W0:Y:S01]  /*a500*/  SHFL.DOWN PT, R4, R65, 0x4, 0x1f ;  /* 0x08801f0041047f89 */ /* 0x000e2200000e0000 */
[----:B------:R-:W-:Y:S02]  /*a510*/  FMUL.FTZ R13, R13, R174 ;  /* 0x000000ae0d0d7220 */ /* 0x000fe40000410000 */
[----:B--2---:R-:W-:Y:S02]  /*a520*/  @!P0 FADD.FTZ R67, R67, R158 ;  /* 0x0000009e43438221 */ /* 0x004fe40000010000 */
[----:B------:R-:W-:Y:S02]  /*a530*/  FMUL.FTZ R187, R146, R187 ;  /* 0x000000bb92bb7220 */ /* 0x000fe40000410000 */
[----:B---3--:R-:W-:Y:S01]  /*a540*/  @!P0 FADD.FTZ R64, R64, R135 ;  /* 0x0000008740408221 */ /* 0x008fe20000010000 */
[----:B------:R-:W1:Y:S01]  /*a550*/  SHFL.DOWN PT, R136, R67, 0x4, 0x1f ;  /* 0x08801f0043887f89 */ /* 0x000e6200000e0000 */
[----:B------:R-:W-:Y:S01]  /*a560*/  ISETP.GT.AND P0, PT, R133, 0x1b, PT ;  /* 0x0000001b8500780c */ /* 0x000fe20003f04270 */
[----:B------:R-:W-:-:S02]  /*a570*/  FMUL.FTZ R17, R17, R225 ;  /* 0x000000e111117220 */ /* 0x000fc40000410000 */
        /* <DEDUP_REMOVED lines=19> */
[----:B------:R-:W-:Y:S01]  /*a6b0*/  ISETP.GT.AND P0, PT, R133, 0x17, PT ;  /* 0x000000178500780c */ /* 0x000fe20003f04270 */
[----:B------:R-:W2:Y:S01]  /*a6c0*/  SHFL.DOWN PT, R5, R66, 0x8, 0x1f ;  /* 0x09001f0042057f89 */ /* 0x000ea200000e0000 */
[----:B------:R-:W-:Y:S02]  /*a6d0*/  FFMA.FTZ R171, R226, R171, R178 ;  /* 0x000000abe2ab7223 */ /* 0x000fe400000100b2 */
[----:B------:R-:W-:Y:S01]  /*a6e0*/  FFMA.FTZ R8, R9, R210, R8 ;  /* 0x000000d209087223 */ /* 0x000fe20000010008 */
[----:B------:R-:W3:Y:S01]  /*a6f0*/  SHFL.DOWN PT, R3, R64, 0x8, 0x1f ;  /* 0x09001f0040037f89 */ /* 0x000ee200000e0000 */
        /* <DEDUP_REMOVED lines=10> */
[----:B------:R-:W-:Y:S01]  /*a7a0*/  FFMA.FTZ R20, R20, R222, R19 ;  /* 0x000000de14147223 */ /* 0x000fe20000010013 */
[----:B------:R-:W1:Y:S01]  /*a7b0*/  SHFL.DOWN PT, R2, R67, 0x10, 0x1f ;  /* 0x0a001f0043027f89 */ /* 0x000e6200000e0000 */
        /* <DEDUP_REMOVED lines=16> */
[----:B------:R-:W-:Y:S02]  /*a8c0*/  FFMA.FTZ R6, R6, R179, R171 ;  /* 0x000000b306067223 */ /* 0x000fe400000100ab */
[----:B--2---:R-:W-:Y:S02]  /*a8d0*/  @!P0 FADD.FTZ R66, R66, R5 ;  /* 0x0000000542428221 */ /* 0x004fe40000010000 */
[----:B------:R-:W-:-:S02]  /*a8e0*/  FFMA.FTZ R175, R7, R8, R175 ;  /* 0x0000000807af7223 */ /* 0x000fc400000100af */
[----:B---3--:R-:W-:Y:S02]  /*a8f0*/  @!P0 FADD.FTZ R64, R64, R3 ;  /* 0x0000000340408221 */ /* 0x008fe40000010000 */
[----:B------:R-:W-:Y:S02]  /*a900*/  FFMA.FTZ R12, R12, R11, R185 ;  /* 0x0000000b0c0c7223 */ /* 0x000fe400000100b9 */
[----:B------:R-:W-:Y:S01]  /*a910*/  FFMA.FTZ R187, R15, R14, R187 ;  /* 0x0000000e0fbb7223 */ /* 0x000fe200000100bb */
[----:B------:R0:W-:Y:S01]  /*a920*/  @!P1 STS.128 [0x18d0], R64 ;  /* 0x0018d040ff009388 */ /* 0x0001e20000000c00 */
        /* <DEDUP_REMOVED lines=10> */
[----:B------:R-:W-:Y:S02]  /*a9d0*/  FFMA.FTZ R76, R56, R179, R76 ;  /* 0x000000b3384c7223 */ /* 0x000fe4000001004c */
[----:B------:R-:W-:Y:S02]  /*a9e0*/  FADD.FTZ R95, R6, R95 ;  /* 0x0000005f065f7221 */ /* 0x000fe40000010000 */
[----:B------:R-:W-:Y:S02]  /*a9f0*/  FADD.FTZ R99, R168, R99 ;  /* 0x00000063a8637221 */ /* 0x000fe40000010000 */
[----:B------:R-:W-:Y:S02]  /*aa00*/  FFMA.FTZ R77, R57, R8, R77 ;  /* 0x00000008394d7223 */ /* 0x000fe4000001004d */
[----:B------:R-:W-:-:S02]  /*aa10*/  FFMA.FTZ R71, R51, R166, R71 ;  /* 0x000000a633477223 */ /* 0x000fc40000010047 */
[----:B------:R-:W-:Y:S02]  /*aa20*/  FADD.FTZ R94, R175, R94 ;  /* 0x0000005eaf5e7221 */ /* 0x000fe40000010000 */
[----:B------:R-:W-:Y:S02]  /*aa30*/  FADD.FTZ R100, R151, R100 ;  /* 0x0000006497647221 */ /* 0x000fe40000010000 */
[----:B------:R-:W-:Y:S02]  /*aa40*/  FFMA.FTZ R78, R58, R11, R78 ;  /* 0x0000000b3a4e7223 */ /* 0x000fe4000001004e */
        /* <DEDUP_REMOVED lines=18> */
[----:B0-----:R-:W-:Y:S02]  /*ab70*/  ULDC UR36, c[0x0][0x174] ;  /* 0x00005d0000247ab9 */ /* 0x001fe40000000800 */
[----:B------:R-:W-:Y:S02]  /*ab80*/  UISETP.NE.AND UP0, UPT, UR24, UR36, UPT ;  /* 0x000000241800728c */ /* 0x000fe4000bf05270 */
        /* <DEDUP_REMOVED lines=10> */
.L_x_8821:
[----:B0-----:R-:W-:Y:S05]  /*ac30*/  BSYNC B0 ;  /* 0x0000000000007941 */ /* 0x001fea0003800000 */
.L_x_8820:
        /* <DEDUP_REMOVED lines=8> */
.L_x_8743:
        /* <DEDUP_REMOVED lines=25> */
[----:B------:R-:W-:Y:S02]  /*ae50*/  MOV R4, UR26 ;  /* 0x0000001a00047c02 */ /* 0x000fe40008000f00 */
        /* <DEDUP_REMOVED lines=8> */
[----:B--2---:R-:W-:Y:S01]  /*aee0*/  PRMT R2, R72, 0x7632, R2 ;  /* 0x0000763248027816 */ /* 0x004fe20000000002 */
[----:B------:R-:W-:Y:S01]  /*aef0*/  STS.U16 [R112+0x8], R80 ;  /* 0x0000085070007388 */ /* 0x000fe20000000400 */
[----:B------:R-:W-:-:S03]  /*af00*/  SHF.R.S32.HI R8, RZ, 0x1f, R16 ;  /* 0x0000001fff087819 */ /* 0x000fc60000011410 */
        /* <DEDUP_REMOVED lines=13> */
[C---:B0-----:R-:W-:Y:S01]  /*afe0*/  IADD3 R2, P2, R16.reuse, UR25, RZ ;  /* 0x0000001910027c10 */ /* 0x041fe2000ff5e0ff */
        /* <DEDUP_REMOVED lines=35> */
.L_x_8824:
[----:B------:R-:W-:Y:S05]  /*b220*/  BSYNC B0 ;  /* 0x0000000000007941 */ /* 0x000fea0003800000 */
.L_x_8823:
        /* <DEDUP_REMOVED lines=40> */
[----:B------:R0:W-:Y:S01]  /*b4b0*/  @!P1 STG.E.U16 [R4.64+-0x380], R13 ;  /* 0xfffc800d04009986 */ /* 0x0001e2000c10151c */
        /* <DEDUP_REMOVED lines=16> */
[----:B------:R-:W-:Y:S01]  /*b5c0*/  F2FP.BF16.PACK_AB R6, R97, R96 ;  /* 0x000000606106723e */ /* 0x000fe200000010ff */
[----:B------:R-:W-:Y:S01]  /*b5d0*/  @!P6 STG.E.U16 [R4.64+-0x1c0], R27 ;  /* 0xfffe401b0400e986 */ /* 0x000fe2000c10151c */
[----:B------:R-:W-:Y:S02]  /*b5e0*/  ISETP.GE.AND P6, PT, R69, R0, PT ;  /* 0x000000004500720c */ /* 0x000fe40003fc6270 */
[----:B0-----:R-:W-:Y:S01]  /*b5f0*/  PRMT R13, R6, 0x7632, R13 ;  /* 0x00007632060d7816 */ /* 0x001fe2000000000d */
[----:B------:R-:W-:Y:S04]  /*b600*/  @!P5 STG.E.U16 [R4.64+-0x140], R31 ;  /* 0xfffec01f0400d986 */ /* 0x000fe8000c10151c */
[----:B------:R-:W-:Y:S04]  /*b610*/  @!P2 STG.E.U16 [R4.64+-0x180], R29 ;  /* 0xfffe801d0400a986 */ /* 0x000fe8000c10151c */
[----:B------:R-:W-:Y:S04]  /*b620*/  @!P4 STG.E.U16 [R4.64+-0x100], R33 ;  /* 0xffff00210400c986 */ /* 0x000fe8000c10151c */
[----:B------:R-:W-:Y:S04]  /*b630*/  @!P3 STG.E.U16 [R4.64+-0xc0], R35 ;  /* 0xffff40230400b986 */ /* 0x000fe8000c10151c */
[----:B------:R-:W-:Y:S04]  /*b640*/  @!P1 STG.E.U16 [R4.64+-0x80], R37 ;  /* 0xffff802504009986 */ /* 0x000fe8000c10151c */
[----:B------:R0:W-:Y:S04]  /*b650*/  @!P6 STG.E.U16 [R4.64+-0x40], R39 ;  /* 0xffffc0270400e986 */ /* 0x0001e8000c10151c */
[----:B------:R-:W-:Y:S01]  /*b660*/  BAR.SYNC.DEFER_BLOCKING 0x0 ;  /* 0x0000000000007b1d */ /* 0x000fe20000010000 */
[----:B0-----:R-:W-:-:S02]  /*b670*/  F2FP.BF16.PACK_AB R4, R93, R92 ;  /* 0x0000005c5d04723e */ /* 0x001fc400000010ff */
[----:B------:R-:W-:Y:S02]  /*b680*/  F2FP.BF16.PACK_AB R5, R95, R94 ;  /* 0x0000005e5f05723e */ /* 0x000fe400000010ff */
[----:B------:R-:W-:Y:S02]  /*b690*/  PRMT R10, R4, 0x7610, R10 ;  /* 0x00007610040a7816 */ /* 0x000fe4000000000a */
[C---:B------:R-:W-:Y:S02]  /*b6a0*/  PRMT R11, R5.reuse, 0x7610, R11 ;  /* 0x00007610050b7816 */ /* 0x040fe4000000000b */
[----:B------:R-:W-:Y:S02]  /*b6b0*/  PRMT R12, R5, 0x7632, R12 ;  /* 0x00007632050c7816 */ /* 0x000fe4000000000c */
[----:B------:R-:W-:Y:S01]  /*b6c0*/  F2FP.BF16.PACK_AB R5, R101, R100 ;  /* 0x000000646505723e */ /* 0x000fe200000010ff */
[----:B------:R0:W-:Y:S04]  /*b6d0*/  STS.U16 [R112+0xc], R10 ;  /* 0x00000c0a70007388 */ /* 0x0001e80000000400 */
[----:B------:R-:W-:Y:S04]  /*b6e0*/  STS.U16 [R112+0x10], R11 ;  /* 0x0000100b70007388 */ /* 0x000fe80000000400 */
[----:B------:R-:W-:Y:S01]  /*b6f0*/  STS.U16 [R112+0x12], R12 ;  /* 0x0000120c70007388 */ /* 0x000fe20000000400 */
[----:B0-----:R-:W-:-:S03]  /*b700*/  PRMT R10, R5, 0x7632, R10 ;  /* 0x00007632050a7816 */ /* 0x001fc6000000000a */
[----:B------:R-:W-:Y:S04]  /*b710*/  STS.U16 [R112+0x14], R6 ;  /* 0x0000140670007388 */ /* 0x000fe80000000400 */
[----:B------:R-:W-:Y:S04]  /*b720*/  STS.U16 [R112+0x16], R13 ;  /* 0x0000160d70007388 */ /* 0x000fe80000000400 */
[----:B------:R-:W-:Y:S04]  /*b730*/  STS.U16 [R112+0x1c], R5 ;  /* 0x00001c0570007388 */ /* 0x000fe80000000400 */
[----:B------:R-:W-:Y:S01]  /*b740*/  STS.U16 [R112+0x1e], R10 ;  /* 0x00001e0a70007388 */ /* 0x000fe20000000400 */
        /* <DEDUP_REMOVED lines=8> */
[----:B------:R-:W-:Y:S02]  /*b7d0*/  FADD.FTZ R7, R0, R89 ;  /* 0x0000005900077221 */ /* 0x000fe40000010000 */
[----:B------:R-:W-:Y:S02]  /*b7e0*/  STS.U16 [R112+0x4], R88 ;  /* 0x0000045870007388 */ /* 0x000fe40000000400 */
[----:B------:R-:W-:Y:S01]  /*b7f0*/  FADD.FTZ R0, R7, R90 ;  /* 0x0000005a07007221 */ /* 0x000fe20000010000 */
[----:B------:R-:W-:-:S02]  /*b800*/  F2FP.BF16.PACK_AB R90, R91, R90 ;  /* 0x0000005a5b5a723e */ /* 0x000fc400000010ff */
        /* <DEDUP_REMOVED lines=13> */
[----:B------:R-:W-:Y:S01]  /*b8e0*/  FADD.FTZ R94, R93, R94 ;  /* 0x0000005e5d5e7221 */ /* 0x000fe20000010000 */
[----:B------:R-:W-:Y:S01]  /*b8f0*/  IADD3 R0, P1, R16, -0x1e0, RZ ;  /* 0xfffffe2010007810 */ /* 0x000fe20007f3e0ff */
[----:B------:R-:W-:Y:S02]  /*b900*/  STS.U16 [R112+0xe], R56 ;  /* 0x00000e3870007388 */ /* 0x000fe40000000400 */
[----:B------:R-:W-:Y:S01]  /*b910*/  FADD.FTZ R95, R94, R95 ;  /* 0x0000005f5e5f7221 */ /* 0x000fe20000010000 */
[----:B------:R-:W-:Y:S01]  /*b920*/  IADD3.X R23, R8, -0x1, RZ, P1, !PT ;  /* 0xffffffff08177810 */ /* 0x000fe20000ffe4ff */
[----:B------:R-:W-:Y:S02]  /*b930*/  STS.U16 [R112+0x18], R14 ;  /* 0x0000180e70007388 */ /* 0x000fe40000000400 */
[----:B------:R-:W-:-:S02]  /*b940*/  FADD.FTZ R96, R95, R96 ;  /* 0x000000605f607221 */ /* 0x000fc40000010000 */
[----:B------:R-:W-:Y:S01]  /*b950*/  STS.U16 [R112+0x1a], R15 ;  /* 0x00001a0f70007388 */ /* 0x000fe20000000400 */
[----:B------:R-:W-:-:S06]  /*b960*/  NOP ;  /* 0x0000000000007918 */ /* 0x000fcc0000000000 */
[----:B------:R-:W-:Y:S01]  /*b970*/  LDS.U16 R7, [R132] ;  /* 0x0000000084077984 */ /* 0x000fe20000000400 */
[----:B------:R-:W-:-:S03]  /*b980*/  FADD.FTZ R97, R96, R97 ;  /* 0x0000006160617221 */ /* 0x000fc60000010000 */
[----:B------:R-:W-:Y:S01]  /*b990*/  LDS.U16 R131, [R131+0x40] ;  /* 0x0000400083837984 */ /* 0x000fe20000000400 */
[----:B------:R-:W-:-:S03]  /*b9a0*/  FADD.FTZ R98, R97, R98 ;  /* 0x0000006261627221 */ /* 0x000fc60000010000 */
[----:B------:R-:W-:Y:S01]  /*b9b0*/  LDS.U16 R9, [R130+0x80] ;  /* 0x0000800082097984 */ /* 0x000fe20000000400 */
[----:B------:R-:W-:-:S03]  /*b9c0*/  FADD.FTZ R99, R98, R99 ;  /* 0x0000006362637221 */ /* 0x000fc60000010000 */
[----:B------:R-:W-:Y:S01]  /*b9d0*/  LDS.U16 R125, [R125+0xc0] ;  /* 0x0000c0007d7d7984 */ /* 0x000fe20000000400 */
[----:B------:R-:W-:-:S03]  /*b9e0*/  FADD.FTZ R100, R99, R100 ;  /* 0x0000006463647221 */ /* 0x000fc60000010000 */
        /* <DEDUP_REMOVED lines=31> */
.L_x_8826:
[----:B------:R-:W-:Y:S05]  /*bbe0*/  BSYNC B0 ;  /* 0x0000000000007941 */ /* 0x000fea0003800000 */
.L_x_8825:
        /* <DEDUP_REMOVED lines=56> */
.L_x_8742:
        /* <DEDUP_REMOVED lines=27> */
.L_x_8829:
[----:B-1----:R-:W-:Y:S05]  /*c120*/  BSYNC B0 ;  /* 0x0000000000007941 */ /* 0x002fea0003800000 */
.L_x_8828:
        /* <DEDUP_REMOVED lines=26> */
.L_x_8831:
[----:B------:R-:W3:Y:S02]  /*c2d0*/  S2R R11, SR_TID.X ;  /* 0x00000000000b7919 */ /* 0x000ee40000002100 */
.L_x_8832:
[----:B-1----:R-:W-:Y:S05]  /*c2e0*/  BSYNC B0 ;  /* 0x0000000000007941 */ /* 0x002fea0003800000 */
.L_x_8830:
        /* <DEDUP_REMOVED lines=12> */
.L_x_8833:
        /* <DEDUP_REMOVED lines=32> */
.L_x_8834:
        /* <DEDUP_REMOVED lines=13> */
.L_x_14696:


//--------------------- .text._Z25selective_scan_bwd_kernelI32Selective_Scan_bwd_kernel_traitsILi32ELi16ELb0ELb1ELb0ELb0ELb1EN3c108BFloat16ENS1_7complexIfEEEEv12SSMParamsBwd --------------------------
	.section	.text._Z25selective_scan_bwd_kernelI32Selective_Scan_bwd_kernel_traitsILi32ELi16ELb0ELb1ELb0ELb0ELb1EN3c108BFloat16ENS1_7complexIfEEEEv12SSMParamsBwd,"ax",@progbits
	.sectioninfo	@"SHI_REGISTERS=255"
	.align	128
        .global         _Z25selective_scan_bwd_kernelI32Selective_Scan_bwd_kernel_traitsILi32ELi16ELb0ELb1ELb0ELb0ELb1EN3c108BFloat16ENS1_7complexIfEEEEv12SSMParamsBwd
        .type           _Z25selective_scan_bwd_kernelI32Selective_Scan_bwd_kernel_traitsILi32ELi16ELb0ELb1ELb0ELb0ELb1EN3c108BFloat16ENS1_7complexIfEEEEv12SSMParamsBwd,@function
        .size           _Z25selective_scan_bwd_kernelI32Selective_Scan_bwd_kernel_traitsILi32ELi16ELb0ELb1ELb0ELb0ELb1EN3c108BFloat16ENS1_7complexIfEEEEv12SSMParamsBwd,(.L_x_14697 - _Z25selective_scan_bwd_kernelI32Selective_Scan_bwd_kernel_traitsILi32ELi16ELb0ELb1ELb0ELb0ELb1EN3c108BFloat16ENS1_7complexIfEEEEv12SSMParamsBwd)
        .other          _Z25selective_scan_bwd_kernelI32Selective_Scan_bwd_kernel_traitsILi32ELi16ELb0ELb1ELb0ELb0ELb1EN3c108BFloat16ENS1_7complexIfEEEEv12SSMParamsBwd,@"STO_CUDA_ENTRY STV_DEFAULT"
_Z25selective_scan_bwd_kernelI32Selective_Scan_bwd_kernel_traitsILi32ELi16ELb0ELb1ELb0ELb0ELb1EN3c108BFloat16ENS1_7complexIfEEEEv12SSMParamsBwd:
.text._Z25selective_scan_bwd_kernelI32Selective_Scan_bwd_kernel_traitsILi32ELi16ELb0ELb1ELb0ELb0ELb1EN3c108BFloat16ENS1_7complexIfEEEEv12SSMParamsBwd:
        /* <DEDUP_REMOVED lines=160> */
[----:B-1----:R-:W-:-:S04]  /*0a00*/  LOP3.LUT R3, R0, 0xfffffe00, RZ, 0xc0, !PT ;  /* 0xfffffe0000037812 */ /* 0x002fc800078ec0ff */
[----:B------:R-:W-:-:S04]  /*0a10*/  LOP3.LUT R136, R3, 0x1f, R138, 0xf8, !PT ;  /* 0x0000001f03887812 */ /* 0x000fc800078ef88a */
[----:B----4-:R-:W-:Y:S02]  /*0a20*/  SHF.R.S32.HI R0, RZ, 0x1f, R136 ;  /* 0x0000001fff007819 */ /* 0x010fe40000011488 */
.L_x_8925:
        /* <DEDUP_REMOVED lines=236> */
[----:B--2---:R0:W-:Y:S04]  /*18f0*/  STS.U16 [R135], R4 ;  /* 0x0000000487007388 */ /* 0x0041e80000000400 */
        /* <DEDUP_REMOVED lines=59> */
[----:B------:R-:W-:-:S02]  /*1cb0*/  UIMAD UR7, UR13, UR8, URZ ;  /* 0x000000080d0772a4 */ /* 0x000fc4000f8e023f */
[----:B------:R-:W-:Y:S02]  /*1cc0*/  USHF.R.S32.HI UR38, URZ, 0x1f, UR25 ;  /* 0x0000001f3f267899 */ /* 0x000fe40008011419 */
[----:B------:R-:W-:Y:S02]  /*1cd0*/  UIMAD.WIDE.U32 UR26, UR12, UR8, URZ ;  /* 0x000000080c1a72a5 */ /* 0x000fe4000f8e003f */
[----:B------:R-:W-:Y:S01]  /*1ce0*/  UIMAD UR7, UR12, UR9, UR7 ;  /* 0x000000090c0772a4 */ /* 0x000fe2000f8e0207 */
[----:B------:R-:W-:Y:S01]  /*1cf0*/  MOV R47, UR12 ;  /* 0x0000000c002f7c02 */ /* 0x000fe20008000f00 */
[----:B------:R-:W-:Y:S01]  /*1d00*/  UIMAD.WIDE.U32 UR8, UR12, UR36, URZ ;  /* 0x000000240c0872a5 */ /* 0x000fe2000f8e003f */
[----:B0-----:R-:W-:Y:S01]  /*1d10*/  MOV R4, UR25 ;  /* 0x0000001900047c02 */ /* 0x001fe20008000f00 */
[----:B------:R-:W-:Y:S01]  /*1d20*/  UIMAD UR36, UR13, UR36, URZ ;  /* 0x000000240d2472a4 */ /* 0x000fe2000f8e023f */
[----:B-1----:R-:W-:Y:S02]  /*1d30*/  MOV R5, UR38 ;  /* 0x0000002600057c02 */ /* 0x002fe40008000f00 */
[----:B------:R-:W-:-:S02]  /*1d40*/  MOV R45, UR12 ;  /* 0x0000000c002d7c02 */ /* 0x000fc40008000f00 */
[----:B--2---:R-:W-:Y:S02]  /*1d50*/  MOV R2, UR25 ;  /* 0x0000001900027c02 */ /* 0x004fe40008000f00 */
        /* <DEDUP_REMOVED lines=8> */
[----:B------:R-:W-:Y:S01]  /*1de0*/  MOV R47, UR10 ;  /* 0x0000000a002f7c02 */ /* 0x000fe20008000f00 */
[----:B------:R-:W-:Y:S01]  /*1df0*/  ULDC.64 UR36, c[0x0][0x208] ;  /* 0x0000820000247ab9 */ /* 0x000fe20000000a00 */
[----:B------:R-:W-:Y:S01]  /*1e00*/  @!P0 IADD3 R5, R5, UR43, RZ ;  /* 0x0000002b05058c10 */ /* 0x000fe2000fffe0ff */
        /* <DEDUP_REMOVED lines=9> */
[----:B------:R-:W-:Y:S02]  /*1ea0*/  UIMAD.WIDE.U32 UR8, UR10, UR36, UR8 ;  /* 0x000000240a0872a5 */ /* 0x000fe4000f8e0008 */
[----:B------:R-:W-:Y:S01]  /*1eb0*/  UIMAD UR7, UR10, UR37, UR7 ;  /* 0x000000250a0772a4 */ /* 0x000fe2000f8e0207 */
[C---:B------:R-:W-:Y:S01]  /*1ec0*/  @!P0 IADD3 R56, P2, R136.reuse, R4, RZ ;  /* 0x0000000488388210 */ /* 0x040fe20007f5e0ff */
[----:B------:R-:W-:Y:S02]  /*1ed0*/  USHF.R.S32.HI UR27, URZ, 0x1f, UR26 ;  /* 0x0000001f3f1b7899 */ /* 0x000fe4000801141a */
        /* <DEDUP_REMOVED lines=23> */
[----:B------:R-:W-:Y:S01]  /*2050*/  STL [R1+0x10], R154 ;  /* 0x0000109a01007387 */ /* 0x000fe20000100800 */
[----:B------:R-:W-:Y:S01]  /*2060*/  MOV R62, UR8 ;  /* 0x00000008003e7c02 */ /* 0x000fe20008000f00 */
[----:B------:R-:W-:Y:S01]  /*2070*/  ULDC.64 UR34, c[0x0][0x2e8] ;  /* 0x0000ba0000227ab9 */ /* 0x000fe20000000a00 */
[----:B------:R-:W-:-:S02]  /*2080*/  LEA.HI.X R45, R136, c[0x0][0x26c], R156, 0x1, P1 ;  /* 0x00009b00882d7a11 */ /* 0x000fc400008f0c9c */
[----:B------:R-:W-:Y:S02]  /*2090*/  LEA R44, P2, R57, R44, 0x1 ;  /* 0x0000002c392c7211 */ /* 0x000fe400078408ff */
[----:B------:R-:W-:Y:S02]  /*20a0*/  LEA R2, P4, R59, R2, 0x1 ;  /* 0x000000023b027211 */ /* 0x000fe400078808ff */
[----:B------:R-:W-:Y:S02]  /*20b0*/  LEA.HI.X R45, R57, R45, R60, 0x1, P2 ;  /* 0x0000002d392d7211 */ /* 0x000fe400010f0c3c */
[----:B------:R-:W-:Y:S02]  /*20c0*/  LEA.HI.X R3, R59, R3, R62, 0x1, P4 ;  /* 0x000000033b037211 */ /* 0x000fe400020f0c3e */
[----:B------:R-:W-:-:S04]  /*20d0*/  @!P0 LEA R46, P1, R47, c[0x0][0x268], 0x1 ;  /* 0x00009a002f2e8a11 */ /* 0x000fc800078208ff */
[----:B------:R-:W-:Y:S02]  /*20e0*/  @!P0 LEA.HI.X R47, R47, c[0x0][0x26c], R58, 0x1, P1 ;  /* 0x00009b002f2f8a11 */ /* 0x000fe400008f0c3a */
[----:B------:R-:W-:Y:S02]  /*20f0*/  ISETP.GE.AND P1, PT, R19, UR39, PT ;  /* 0x0000002713007c0c */ /* 0x000fe4000bf26270 */
[----:B------:R-:W-:Y:S02]  /*2100*/  @!P0 LEA R4, P3, R56, c[0x0][0x258], 0x1 ;  /* 0x0000960038048a11 */ /* 0x000fe400078608ff */
        /* <DEDUP_REMOVED lines=46> */
[----:B------:R0:W4:Y:S01]  /*23f0*/  @!P1 LDG.E.U16 R42, [R44.64+-0x380] ;  /* 0xfffc80202c2a9981 */ /* 0x000122000c1e1500 */
[----:B------:R-:W-:Y:S02]  /*2400*/  ISETP.GE.AND P1, PT, R9, UR39, PT ;  /* 0x0000002709007c0c */ /* 0x000fe4000bf26270 */
[----:B--2---:R-:W-:Y:S01]  /*2410*/  PRMT R54, RZ, 0x7610, R54 ;  /* 0x00007610ff367816 */ /* 0x004fe20000000036 */
[----:B------:R1:W2:Y:S10]  /*2420*/  @!P0 LDG.E.U16 R56, [R46.64] ;  /* 0x000000202e388981 */ /* 0x0002b4000c1e1500 */
[----:B------:R0:W5:Y:S01]  /*2430*/  @!P1 LDG.E.U16 R53, [R44.64+-0x240] ;  /* 0xfffdc0202c359981 */ /* 0x000162000c1e1500 */
[----:B------:R-:W-:-:S02]  /*2440*/  ISETP.GE.AND P1, PT, R10, UR39, PT ;  /* 0x000000270a007c0c */ /* 0x000fc4000bf26270 */
[----:B---3--:R-:W-:Y:S02]  /*2450*/  PRMT R55, RZ, 0x7610, R55 ;  /* 0x00007610ff377816 */ /* 0x008fe40000000037 */
[----:B------:R-:W-:Y:S02]  /*2460*/  PRMT R48, RZ, 0x7610, R48 ;  /* 0x00007610ff307816 */ /* 0x000fe40000000030 */
[----:B------:R-:W-:Y:S02]  /*2470*/  PRMT R39, RZ, 0x7610, R39 ;  /* 0x00007610ff277816 */ /* 0x000fe40000000027 */
[----:B------:R-:W-:Y:S02]  /*2480*/  PRMT R41, RZ, 0x7610, R41 ;  /* 0x00007610ff297816 */ /* 0x000fe40000000029 */
[----:B------:R-:W-:Y:S01]  /*2490*/  PRMT R51, RZ, 0x7610, R51 ;  /* 0x00007610ff337816 */ /* 0x000fe20000000033 */
[----:B------:R0:W3:Y:S04]  /*24a0*/  @!P2 LDG.E.U16 R48, [R44.64+-0x300] ;  /* 0xfffd00202c30a981 */ /* 0x0000e8000c1e1500 */
[----:B------:R0:W3:Y:S01]  /*24b0*/  @!P1 LDG.E.U16 R54, [R44.64+-0x200] ;  /* 0xfffe00202c369981 */ /* 0x0000e2000c1e1500 */
[----:B------:R-:W-:-:S02]  /*24c0*/  ISETP.GE.AND P1, PT, R11, UR39, PT ;  /* 0x000000270b007c0c */ /* 0x000fc4000bf26270 */
[----:B------:R-:W-:Y:S01]  /*24d0*/  PRMT R50, RZ, 0x7610, R50 ;  /* 0x00007610ff327816 */ /* 0x000fe20000000032 */
[----:B------:R0:W3:Y:S01]  /*24e0*/  @!P3 LDG.E.U16 R39, [R44.64+-0x3c0] ;  /* 0xfffc40202c27b981 */ /* 0x0000e2000c1e1500 */
[----:B------:R-:W-:Y:S02]  /*24f0*/  ISETP.GE.AND P2, PT, R13, UR39, PT ;  /* 0x000000270d007c0c */ /* 0x000fe4000bf46270 */
[----:B------:R-:W-:Y:S01]  /*2500*/  ISETP.GE.AND P3, PT, R14, UR39, PT ;  /* 0x000000270e007c0c */ /* 0x000fe2000bf66270 */
[----:B------:R0:W4:Y:S01]  /*2510*/  @!P4 LDG.E.U16 R41, [R44.64+-0x340] ;  /* 0xfffcc0202c29c981 */ /* 0x000122000c1e1500 */
[----:B------:R-:W-:-:S03]  /*2520*/  ISETP.GE.AND P4, PT, R15, UR39, PT ;  /* 0x000000270f007c0c */ /* 0x000fc6000bf86270 */
[----:B------:R0:W5:Y:S04]  /*2530*/  @!P5 LDG.E.U16 R51, [R44.64+-0x2c0] ;  /* 0xfffd40202c33d981 */ /* 0x000168000c1e1500 */
[----:B------:R0:W5:Y:S01]  /*2540*/  @!P1 LDG.E.U16 R55, [R44.64+-0x1c0] ;  /* 0xfffe40202c379981 */ /* 0x000162000c1e1500 */
[----:B------:R-:W-:Y:S02]  /*2550*/  ISETP.GE.AND P1, PT, R12, UR39, PT ;  /* 0x000000270c007c0c */ /* 0x000fe4000bf26270 */
[----:B------:R-:W-:Y:S01]  /*2560*/  ISETP.GE.AND P5, PT, R16, UR39, PT ;  /* 0x0000002710007c0c */ /* 0x000fe2000bfa6270 */
[----:B------:R0:W5:Y:S01]  /*2570*/  @!P6 LDG.E.U16 R50, [R44.64+-0x280] ;  /* 0xfffd80202c32e981 */ /* 0x000162000c1e1500 */
[----:B------:R-:W-:Y:S02]  /*2580*/  ISETP.GE.AND P6, PT, R17, UR39, PT ;  /* 0x0000002711007c0c */ /* 0x000fe4000bfc6270 */
[----:B-1----:R-:W-:Y:S01]  /*2590*/  PRMT R46, RZ, 0x7610, R46 ;  /* 0x00007610ff2e7816 */ /* 0x002fe2000000002e */
[----:B------:R0:W5:Y:S01]  /*25a0*/  @!P3 LDG.E.U16 R58, [R44.64+-0x100] ;  /* 0xffff00202c3ab981 */ /* 0x000162000c1e1500 */
[----:B------:R-:W-:-:S03]  /*25b0*/  PRMT R47, RZ, 0x7610, R47 ;  /* 0x00007610ff2f7816 */ /* 0x000fc6000000002f */
[----:B------:R0:W5:Y:S04]  /*25c0*/  @!P4 LDG.E.U16 R57, [R44.64+-0xc0] ;  /* 0xffff40202c39c981 */ /* 0x000168000c1e1500 */
[----:B------:R0:W5:Y:S04]  /*25d0*/  @!P1 LDG.E.U16 R46, [R44.64+-0x180] ;  /* 0xfffe80202c2e9981 */ /* 0x000168000c1e1500 */
[----:B------:R0:W5:Y:S04]  /*25e0*/  @!P2 LDG.E.U16 R47, [R44.64+-0x140] ;  /* 0xfffec0202c2fa981 */ /* 0x000168000c1e1500 */
[----:B------:R0:W5:Y:S04]  /*25f0*/  @!P5 LDG.E.U16 R68, [R44.64+-0x80] ;  /* 0xffff80202c44d981 */ /* 0x000168000c1e1500 */
[----:B------:R0:W5:Y:S01]  /*2600*/  @!P6 LDG.E.U16 R59, [R44.64+-0x40] ;  /* 0xffffc0202c3be981 */ /* 0x000162000c1e1500 */
[----:B------:R-:W-:-:S02]  /*2610*/  P2R R65, PR, RZ, 0x2 ;  /* 0x00000002ff417803 */ /* 0x000fc40000000000 */
[----:B------:R-:W-:Y:S02]  /*2620*/  ISETP.GE.AND P1, PT, R18, UR39, PT ;  /* 0x0000002712007c0c */ /* 0x000fe4000bf26270 */
[----:B0-----:R-:W-:Y:S01]  /*2630*/  PRMT R45, RZ, 0x7610, R45 ;  /* 0x00007610ff2d7816 */ /* 0x001fe2000000002d */
        /* <DEDUP_REMOVED lines=31> */
[----:B------:R-:W1:Y:S04]  /*2830*/  LDS.U16 R61, [R117+0x1c] ;  /* 0x00001c00753d7984 */ /* 0x000e680000000400 */
        /* <DEDUP_REMOVED lines=34> */
[----:B--2---:R-:W-:-:S03]  /*2a60*/  PRMT R42, RZ, 0x5410, R42 ;  /* 0x00005410ff2a7816 */ /* 0x004fc6000000002a */
[----:B------:R-:W-:Y:S01]  /*2a70*/  FMUL.FTZ R73, R41, -1.4426950216293334961 ;  /* 0xbfb8aa3b29497820 */ /* 0x000fe20000410000 */
[----:B---3--:R-:W-:Y:S01]  /*2a80*/  PRMT R46, RZ, 0x5410, R46 ;  /* 0x00005410ff2e7816 */ /* 0x008fe2000000002e */
[----:B------:R-:W-:Y:S01]  /*2a90*/  FMUL.FTZ R75, R42, -1.4426950216293334961 ;  /* 0xbfb8aa3b2a4b7820 */ /* 0x000fe20000410000 */
[----:B------:R-:W-:Y:S02]  /*2aa0*/  PRMT R44, RZ, 0x5410, R44 ;  /* 0x00005410ff2c7816 */ /* 0x000fe4000000002c */
[----:B----4-:R-:W-:Y:S01]  /*2ab0*/  PRMT R53, RZ, 0x5410, R53 ;  /* 0x00005410ff357816 */ /* 0x010fe20000000035 */
[----:B------:R-:W1:Y:S01]  /*2ac0*/  MUFU.EX2 R73, R73 ;  /* 0x0000004900497308 */ /* 0x000e620000000800 */
[----:B0-----:R-:W-:Y:S02]  /*2ad0*/  FMUL.FTZ R2, R46, -1.4426950216293334961 ;  /* 0xbfb8aa3b2e027820 */ /* 0x001fe40000410000 */
[----:B------:R-:W-:-:S05]  /*2ae0*/  FMUL.FTZ R81, R44, -1.4426950216293334961 ;  /* 0xbfb8aa3b2c517820 */ /* 0x000fca0000410000 */
[----:B------:R-:W0:Y:S01]  /*2af0*/  MUFU.EX2 R75, R75 ;  /* 0x0000004b004b7308 */ /* 0x000e220000000800 */
[----:B------:R-:W-:-:S07]  /*2b00*/  PRMT R57, RZ, 0x5410, R57 ;  /* 0x00005410ff397816 */ /* 0x000fce0000000039 */
[----:B------:R2:W-:Y:S01]  /*2b10*/  MUFU.EX2 R3, R2 ;  /* 0x0000000200037308 */ /* 0x0005e20000000800 */
[----:B------:R-:W-:Y:S01]  /*2b20*/  PRMT R48, RZ, 0x5410, R48 ;  /* 0x00005410ff307816 */ /* 0x000fe20000000030 */
[----:B--2---:R-:W-:-:S06]  /*2b30*/  FMUL.FTZ R2, R53, -1.4426950216293334961 ;  /* 0xbfb8aa3b35027820 */ /* 0x004fcc0000410000 */
[----:B------:R-:W2:Y:S01]  /*2b40*/  MUFU.EX2 R81, R81 ;  /* 0x0000005100517308 */ /* 0x000ea20000000800 */
[----:B------:R-:W-:-:S07]  /*2b50*/  FMUL.FTZ R83, R48, -1.4426950216293334961 ;  /* 0xbfb8aa3b30537820 */ /* 0x000fce0000410000 */
[----:B------:R3:W-:Y:S01]  /*2b60*/  MUFU.EX2 R88, R2 ;  /* 0x0000000200587308 */ /* 0x0007e20000000800 */
[----:B------:R-:W-:Y:S01]  /*2b70*/  PRMT R50, RZ, 0x5410, R50 ;  /* 0x00005410ff327816 */ /* 0x000fe20000000032 */
[----:B---3--:R-:W-:-:S06]  /*2b80*/  FMUL.FTZ R2, R57, -1.4426950216293334961 ;  /* 0xbfb8aa3b39027820 */ /* 0x008fcc0000410000 */
[----:B------:R1:W-:Y:S01]  /*2b90*/  MUFU.EX2 R92, R2 ;  /* 0x00000002005c7308 */ /* 0x0003e20000000800 */
[----:B------:R-:W-:Y:S02]  /*2ba0*/  FMUL.FTZ R85, R50, -1.4426950216293334961 ;  /* 0xbfb8aa3b32557820 */ /* 0x000fe40000410000 */
[----:B-1----:R-:W-:Y:S02]  /*2bb0*/  FADD.FTZ R2, R73, 1 ;  /* 0x3f80000049027421 */ /* 0x002fe40000010000 */
[----:B0-----:R-:W-:-:S03]  /*2bc0*/  FADD.FTZ R73, R75, 1 ;  /* 0x3f8000004b497421 */ /* 0x001fc60000010000 */
[----:B------:R-:W0:Y:S01]  /*2bd0*/  MUFU.EX2 R83, R83 ;  /* 0x0000005300537308 */ /* 0x000e220000000800 */
[----:B--2---:R-:W-:-:S07]  /*2be0*/  FADD.FTZ R75, R81, 1 ;  /* 0x3f800000514b7421 */ /* 0x004fce0000010000 */
[----:B------:R-:W-:Y:S01]  /*2bf0*/  MUFU.RCP R73, R73 ;  /* 0x0000004900497308 */ /* 0x000fe20000001000 */
[----:B------:R-:W-:-:S07]  /*2c00*/  FADD.FTZ R3, R3, 1 ;  /* 0x3f80000003037421 */ /* 0x000fce0000010000 */
[----:B------:R-:W1:Y:S01]  /*2c10*/  MUFU.EX2 R85, R85 ;  /* 0x0000005500557308 */ /* 0x000e620000000800 */
[----:B------:R-:W-:Y:S01]  /*2c20*/  PRMT R51, RZ, 0x5410, R51 ;  /* 0x00005410ff337816 */ /* 0x000fe20000000033 */
[----:B0-----:R-:W-:-:S06]  /*2c30*/  FADD.FTZ R83, R83, 1 ;  /* 0x3f80000053537421 */ /* 0x001fcc0000010000 */
[----:B------:R-:W0:Y:S01]  /*2c40*/  MUFU.RCP R75, R75 ;  /* 0x0000004b004b7308 */ /* 0x000e220000001000 */
[----:B------:R-:W-:Y:S02]  /*2c50*/  PRMT R54, RZ, 0x5410, R54 ;  /* 0x00005410ff367816 */ /* 0x000fe40000000036 */
[----:B------:R-:W-:Y:S01]  /*2c60*/  PRMT R60, RZ, 0x5410, R60 ;  /* 0x00005410ff3c7816 */ /* 0x000fe2000000003c */
[----:B------:R-:W-:Y:S01]  /*2c70*/  FMUL.FTZ R87, R51, -1.4426950216293334961 ;  /* 0xbfb8aa3b33577820 */ /* 0x000fe20000410000 */
[----:B------:R-:W-:Y:S01]  /*2c80*/  PRMT R62, RZ, 0x5410, R62 ;  /* 0x00005410ff3e7816 */ /* 0x000fe2000000003e */
[----:B------:R-:W-:Y:S02]  /*2c90*/  FMUL.FTZ R89, R54, -1.4426950216293334961 ;  /* 0xbfb8aa3b36597820 */ /* 0x000fe40000410000 */
[----:B-1----:R-:W-:Y:S02]  /*2ca0*/  FADD.FTZ R81, R85, 1 ;  /* 0x3f80000055517421 */ /* 0x002fe40000010000 */
[----:B------:R-:W1:Y:S01]  /*2cb0*/  MUFU.EX2 R87, R87 ;  /* 0x0000005700577308 */ /* 0x000e620000000800 */
[----:B------:R-:W-:-:S07]  /*2cc0*/  PRMT R64, RZ, 0x5410, R64 ;  /* 0x00005410ff407816 */ /* 0x000fce0000000040 */
[----:B------:R-:W-:Y:S01]  /*2cd0*/  MUFU.EX2 R89, R89 ;  /* 0x0000005900597308 */ /* 0x000fe20000000800 */
[----:B------:R-:W-:-:S07]  /*2ce0*/  PRMT R61, RZ, 0x5410, R61 ;  /* 0x00005410ff3d7816 */ /* 0x000fce000000003d */
[----:B------:R-:W-:Y:S01]  /*2cf0*/  MUFU.RCP R81, R81 ;  /* 0x0000005100517308 */ /* 0x000fe20000001000 */
[----:B------:R-:W-:Y:S01]  /*2d00*/  FMUL.FTZ R95, R61, -1.4426950216293334961 ;  /* 0xbfb8aa3b3d5f7820 */ /* 0x000fe20000410000 */
[----:B------:R-:W-:Y:S02]  /*2d10*/  PRMT R72, RZ, 0x5410, R72 ;  /* 0x00005410ff487816 */ /* 0x000fe40000000048 */
[----:B------:R-:W-:Y:S02]  /*2d20*/  PRMT R71, RZ, 0x5410, R71 ;  /* 0x00005410ff477816 */ /* 0x000fe40000000047 */
[----:B------:R-:W-:Y:S02]  /*2d30*/  PRMT R55, RZ, 0x5410, R55 ;  /* 0x00005410ff377816 */ /* 0x000fe40000000037 */
[----:B------:R-:W-:Y:S01]  /*2d40*/  PRMT R59, RZ, 0x5410, R59 ;  /* 0x00005410ff3b7816 */ /* 0x000fe2000000003b */
[----:B------:R-:W-:Y:S01]  /*2d50*/  MUFU.EX2 R103, R95 ;  /* 0x0000005f00677308 */ /* 0x000fe20000000800 */
[----:B------:R-:W-:Y:S01]  /*2d60*/  PRMT R56, RZ, 0x5410, R56 ;  /* 0x00005410ff387816 */ /* 0x000fe20000000038 */
[----:B------:R-:W-:Y:S01]  /*2d70*/  FMUL.FTZ R90, R55, -1.4426950216293334961 ;  /* 0xbfb8aa3b375a7820 */ /* 0x000fe20000410000 */
[----:B------:R-:W-:Y:S01]  /*2d80*/  PRMT R58, RZ, 0x5410, R58 ;  /* 0x00005410ff3a7816 */ /* 0x000fe2000000003a */
[----:B------:R-:W-:-:S02]  /*2d90*/  FMUL.FTZ R94, R59, -1.4426950216293334961 ;  /* 0xbfb8aa3b3b5e7820 */ /* 0x000fc40000410000 */
[----:B------:R-:W-:Y:S01]  /*2da0*/  FMUL.FTZ R91, R56, -1.4426950216293334961 ;  /* 0xbfb8aa3b385b7820 */ /* 0x000fe20000410000 */
[----:B-----5:R2:W-:Y:S04]  /*2db0*/  STS.U16 [R135], R76 ;  /* 0x0000004c87007388 */ /* 0x0205e80000000400 */
        /* <DEDUP_REMOVED lines=16> */
[----:B------:R-:W5:Y:S04]  /*2ec0*/  LDS.U16 R39, [R117] ;  /* 0x0000000075277984 */ /* 0x000f680000000400 */
[----:B------:R-:W5:Y:S04]  /*2ed0*/  LDS.U16 R45, [R117+0x2] ;  /* 0x00000200752d7984 */ /* 0x000f680000000400 */
[----:B------:R-:W5:Y:S04]  /*2ee0*/  LDS.U16 R47, [R117+0x4] ;  /* 0x00000400752f7984 */ /* 0x000f680000000400 */
[----:B------:R-:W5:Y:S04]  /*2ef0*/  LDS.U16 R67, [R117+0x8] ;  /* 0x0000080075437984 */ /* 0x000f680000000400 */
[----:B------:R-:W5:Y:S01]  /*2f00*/  LDS.U16 R68, [R117+0xa] ;  /* 0x00000a0075447984 */ /* 0x000f620000000400 */
[----:B--2---:R-:W2:Y:S03]  /*2f10*/  MUFU.RCP R76, R2 ;  /* 0x00000002004c7308 */ /* 0x004ea60000001000 */
[----:B------:R-:W5:Y:S01]  /*2f20*/  LDS.U16 R65, [R117+0x6] ;  /* 0x0000060075417984 */ /* 0x000f620000000400 */
[----:B0-----:R-:W-:-:S02]  /*2f30*/  FADD.FTZ R5, -R75, 1 ;  /* 0x3f8000004b057421 */ /* 0x001fc40000010100 */
[----:B-1----:R-:W-:Y:S01]  /*2f40*/  FADD.FTZ R78, R87, 1 ;  /* 0x3f800000574e7421 */ /* 0x002fe20000010000 */
[----:B------:R-:W-:Y:S01]  /*2f50*/  LDS.U16 R131, [R117+0x18] ;  /* 0x0000180075837984 */ /* 0x000fe20000000400 */
[----:B---3--:R0:W-:Y:S01]  /*2f60*/  MUFU.RCP R77, R3 ;  /* 0x00000003004d7308 */ /* 0x0081e20000001000 */
[----:B------:R-:W-:Y:S02]  /*2f70*/  FADD.FTZ R82, R88, 1 ;  /* 0x3f80000058527421 */ /* 0x000fe40000010000 */
[----:B------:R-:W-:Y:S01]  /*2f80*/  FMUL.FTZ R93, R58, -1.4426950216293334961 ;  /* 0xbfb8aa3b3a5d7820 */ /* 0x000fe20000410000 */
[----:B------:R-:W-:Y:S01]  /*2f90*/  PRMT R74, RZ, 0x5410, R74 ;  /* 0x00005410ff4a7816 */ /* 0x000fe2000000004a */
[----:B------:R-:W-:Y:S01]  /*2fa0*/  LDS.U16 R139, [R117+0x1a] ;  /* 0x00001a00758b7984 */ /* 0x000fe20000000400 */
[----:B0-----:R-:W-:Y:S02]  /*2fb0*/  FADD.FTZ R3, -R73, 1 ;  /* 0x3f80000049037421 */ /* 0x001fe40000010100 */
[----:B----4-:R0:W1:Y:S01]  /*2fc0*/  MUFU.RCP R79, R83 ;  /* 0x00000053004f7308 */ /* 0x0100620000001000 */
[----:B------:R-:W-:Y:S01]  /*2fd0*/  PRMT R63, RZ, 0x5410, R63 ;  /* 0x00005410ff3f7816 */ /* 0x000fe2000000003f */
[----:B------:R-:W-:Y:S01]  /*2fe0*/  LDS.U16 R130, [R117+0x1c] ;  /* 0x00001c0075827984 */ /* 0x000fe20000000400 */
[----:B-----5:R-:W-:Y:S01]  /*2ff0*/  PRMT R39, RZ, 0x5410, R39 ;  /* 0x00005410ff277816 */ /* 0x020fe20000000027 */
[----:B--2---:R-:W-:-:S02]  /*3000*/  FADD.FTZ R2, -R76, 1 ;  /* 0x3f8000004c027421 */ /* 0x004fc40000010100 */
[----:B------:R-:W-:Y:S01]  /*3010*/  LDS.U16 R141, [R117+0x1e] ;  /* 0x00001e00758d7984 */ /* 0x000fe20000000400 */
[----:B------:R-:W-:Y:S01]  /*3020*/  PRMT R45, RZ, 0x5410, R45 ;  /* 0x00005410ff2d7816 */ /* 0x000fe2000000002d */
[----:B0-----:R-:W-:Y:S02]  /*3030*/  FFMA.FTZ R83, R42, R3, 1 ;  /* 0x3f8000002a537423 */ /* 0x001fe40000010003 */
[----:B------:R-:W-:Y:S02]  /*3040*/  FMUL.FTZ R3, R60, R39 ;  /* 0x000000273c037220 */ /* 0x000fe40000410000 */
[----:B------:R-:W-:Y:S02]  /*3050*/  FMUL.FTZ R4, R62, R45 ;  /* 0x0000002d3e047220 */ /* 0x000fe40000410000 */
[----:B------:R-:W-:Y:S02]  /*3060*/  FFMA.FTZ R2, R41, R2, 1 ;  /* 0x3f80000029027423 */ /* 0x000fe40000010002 */
[----:B------:R-:W-:-:S02]  /*3070*/  FMUL.FTZ R3, R76, R3 ;  /* 0x000000034c037220 */ /* 0x000fc40000410000 */
[----:B------:R-:W-:Y:S01]  /*3080*/  FMUL.FTZ R4, R73, R4 ;  /* 0x0000000449047220 */ /* 0x000fe20000410000 */
[----:B------:R-:W-:Y:S01]  /*3090*/  PRMT R47, RZ, 0x5410, R47 ;  /* 0x00005410ff2f7816 */ /* 0x000fe2000000002f */
[----:B------:R-:W-:Y:S02]  /*30a0*/  FFMA.FTZ R85, R44, R5, 1 ;  /* 0x3f8000002c557423 */ /* 0x000fe40000010005 */
[----:B------:R-:W-:Y:S02]  /*30b0*/  FMUL.FTZ R5, R3, R2 ;  /* 0x0000000203057220 */ /* 0x000fe40000410000 */
[----:B------:R-:W-:Y:S01]  /*30c0*/  LDS.U16 R2, [R117+0xc] ;  /* 0x00000c0075027984 */ /* 0x000fe20000000400 */
[----:B------:R-:W-:-:S03]  /*30d0*/  FMUL.FTZ R98, R4, R83 ;  /* 0x0000005304627220 */ /* 0x000fc60000410000 */
[----:B------:R-:W0:Y:S01]  /*30e0*/  LDS.U16 R3, [R117+0xe] ;  /* 0x00000e0075037984 */ /* 0x000e220000000400 */
[----:B------:R-:W-:-:S03]  /*30f0*/  FMUL.FTZ R80, R64, R47 ;  /* 0x0000002f40507220 */ /* 0x000fc60000410000 */
[----:B------:R-:W2:Y:S01]  /*3100*/  LDS.U16 R4, [R117+0x10] ;  /* 0x0000100075047984 */ /* 0x000ea20000000400 */
[----:B------:R-:W-:Y:S01]  /*3110*/  PRMT R67, RZ, 0x5410, R67 ;  /* 0x00005410ff437816 */ /* 0x000fe20000000043 */
[----:B------:R-:W-:Y:S01]  /*3120*/  FMUL.FTZ R80, R75, R80 ;  /* 0x000000504b507220 */ /* 0x000fe20000410000 */
[----:B------:R-:W-:Y:S01]  /*3130*/  PRMT R68, RZ, 0x5410, R68 ;  /* 0x00005410ff447816 */ /* 0x000fe20000000044 */
[----:B------:R-:W-:Y:S02]  /*3140*/  FADD.FTZ R87, R89, 1 ;  /* 0x3f80000059577421 */ /* 0x000fe40000010000 */
[----:B------:R-:W-:Y:S02]  /*3150*/  FMUL.FTZ R95, R80, R85 ;  /* 0x00000055505f7220 */ /* 0x000fe40000410000 */
[----:B------:R-:W-:Y:S02]  /*3160*/  FADD.FTZ R89, -R81, 1 ;  /* 0x3f80000051597421 */ /* 0x000fe40000010100 */
[----:B------:R-:W-:-:S02]  /*3170*/  FMUL.FTZ R84, R72, R67 ;  /* 0x0000004348547220 */ /* 0x000fc40000410000 */
[----:B------:R-:W-:Y:S02]  /*3180*/  FMUL.FTZ R88, R71, R68 ;  /* 0x0000004447587220 */ /* 0x000fe40000410000 */
[C---:B-1----:R-:W-:Y:S02]  /*3190*/  FADD.FTZ R85, -R79.reuse, 1 ;  /* 0x3f8000004f557421 */ /* 0x042fe40000010100 */
[----:B------:R-:W-:Y:S02]  /*31a0*/  FFMA.FTZ R89, R50, R89, 1 ;  /* 0x3f80000032597423 */ /* 0x000fe40000010059 */
[----:B------:R-:W-:Y:S02]  /*31b0*/  FMUL.FTZ R84, R79, R84 ;  /* 0x000000544f547220 */ /* 0x000fe40000410000 */
[----:B------:R-:W-:Y:S02]  /*31c0*/  FMUL.FTZ R88, R81, R88 ;  /* 0x0000005851587220 */ /* 0x000fe40000410000 */
[----:B------:R-:W-:Y:S01]  /*31d0*/  FFMA.FTZ R85, R48, R85, 1 ;  /* 0x3f80000030557423 */ /* 0x000fe20000010055 */
[----:B------:R-:W1:Y:S01]  /*31e0*/  MUFU.RCP R78, R78 ;  /* 0x0000004e004e7308 */ /* 0x000e620000001000 */
[----:B------:R-:W-:-:S02]  /*31f0*/  FMUL.FTZ R102, R88, R89 ;  /* 0x0000005958667220 */ /* 0x000fc40000410000 */
[----:B------:R-:W-:Y:S01]  /*3200*/  FMUL.FTZ R97, R84, R85 ;  /* 0x0000005554617220 */ /* 0x000fe20000410000 */
[----:B------:R-:W3:Y:S01]  /*3210*/  LDS.U16 R89, [R117+0x12] ;  /* 0x0000120075597984 */ /* 0x000ee20000000400 */
[----:B------:R-:W-:-:S03]  /*3220*/  PRMT R65, RZ, 0x5410, R65 ;  /* 0x00005410ff417816 */ /* 0x000fc60000000041 */
[----:B------:R-:W4:Y:S01]  /*3230*/  MUFU.EX2 R90, R90 ;  /* 0x0000005a005a7308 */ /* 0x000f220000000800 */
[----:B------:R-:W5:Y:S04]  /*3240*/  LDS.U16 R84, [R117+0x14] ;  /* 0x0000140075547984 */ /* 0x000f680000000400 */
[----:B------:R-:W0:Y:S03]  /*3250*/  LDS.U16 R88, [R117+0x16] ;  /* 0x0000160075587984 */ /* 0x000e260000000400 */
[----:B------:R-:W0:Y:S01]  /*3260*/  MUFU.EX2 R94, R94 ;  /* 0x0000005e005e7308 */ /* 0x000e220000000800 */
[----:B------:R-:W-:-:S07]  /*3270*/  FADD.FTZ R83, -R77, 1 ;  /* 0x3f8000004d537421 */ /* 0x000fce0000010100 */
[----:B------:R-:W0:Y:S01]  /*3280*/  MUFU.RCP R82, R82 ;  /* 0x0000005200527308 */ /* 0x000e220000001000 */
[----:B------:R-:W-:-:S07]  /*3290*/  FMUL.FTZ R80, R74, R65 ;  /* 0x000000414a507220 */ /* 0x000fce0000410000 */
[----:B------:R-:W0:Y:S08]  /*32a0*/  MUFU.EX2 R91, R91 ;  /* 0x0000005b005b7308 */ /* 0x000e300000000800 */
[----:B------:R-:W2:Y:S01]  /*32b0*/  MUFU.EX2 R93, R93 ;  /* 0x0000005d005d7308 */ /* 0x000ea20000000800 */
[----:B------:R-:W-:Y:S02]  /*32c0*/  FFMA.FTZ R83, R46, R83, 1 ;  /* 0x3f8000002e537423 */ /* 0x000fe40000010053 */
[----:B------:R-:W-:Y:S01]  /*32d0*/  FMUL.FTZ R80, R77, R80 ;  /* 0x000000504d507220 */ /* 0x000fe20000410000 */
[----:B------:R-:W-:Y:S01]  /*32e0*/  PRMT R85, RZ, 0x5410, R66 ;  /* 0x00005410ff557816 */ /* 0x000fe20000000042 */
[----:B------:R-:W-:-:S02]  /*32f0*/  FMUL.FTZ R96, R63, -1.4426950216293334961 ;  /* 0xbfb8aa3b3f607820 */ /* 0x000fc40000410000 */
[----:B-1----:R-:W-:Y:S01]  /*3300*/  FADD.FTZ R66, -R78, 1 ;  /* 0x3f8000004e427421 */ /* 0x002fe20000010100 */
[----:B------:R-:W1:Y:S01]  /*3310*/  MUFU.RCP R87, R87 ;  /* 0x0000005700577308 */ /* 0x000e620000001000 */
[----:B----4-:R-:W-:Y:S02]  /*3320*/  FADD.FTZ R86, R90, 1 ;  /* 0x3f8000005a567421 */ /* 0x010fe40000010000 */
[----:B------:R-:W-:Y:S01]  /*3330*/  FMUL.FTZ R100, R80, R83 ;  /* 0x0000005350647220 */ /* 0x000fe20000410000 */
[----:B------:R-:W-:Y:S01]  /*3340*/  PRMT R83, RZ, 0x5410, R70 ;  /* 0x00005410ff537816 */ /* 0x000fe20000000046 */
[----:B------:R-:W-:Y:S01]  /*3350*/  FADD.FTZ R90, R92, 1 ;  /* 0x3f8000005c5a7421 */ /* 0x000fe20000010000 */
[----:B------:R-:W-:Y:S01]  /*3360*/  PRMT R80, RZ, 0x5410, R69 ;  /* 0x00005410ff507816 */ /* 0x000fe20000000045 */
[----:B0-----:R-:W-:Y:S01]  /*3370*/  FADD.FTZ R92, R94, 1 ;  /* 0x3f8000005e5c7421 */ /* 0x001fe20000010000 */
[----:B------:R0:W4:Y:S01]  /*3380*/  MUFU.EX2 R104, R96 ;  /* 0x0000006000687308 */ /* 0x0001220000000800 */
[----:B------:R-:W-:Y:S01]  /*3390*/  FADD.FTZ R70, -R82, 1 ;  /* 0x3f80000052467421 */ /* 0x000fe20000010100 */
[----:B------:R-:W-:Y:S01]  /*33a0*/  PRMT R69, RZ, 0x5410, R3 ;  /* 0x00005410ff457816 */ /* 0x000fe20000000003 */
[----:B------:R-:W-:Y:S01]  /*33b0*/  FFMA.FTZ R94, R51, R66, 1 ;  /* 0x3f800000335e7423 */ /* 0x000fe20000010042 */
[----:B------:R-:W-:Y:S01]  /*33c0*/  PRMT R66, RZ, 0x5410, R2 ;  /* 0x00005410ff427816 */ /* 0x000fe20000000002 */
[----:B------:R-:W-:-:S02]  /*33d0*/  FADD.FTZ R91, R91, 1 ;  /* 0x3f8000005b5b7421 */ /* 0x000fc40000010000 */
[----:B--2---:R-:W-:Y:S02]  /*33e0*/  FADD.FTZ R93, R93, 1 ;  /* 0x3f8000005d5d7421 */ /* 0x004fe40000010000 */
[----:B0-----:R-:W-:Y:S01]  /*33f0*/  FFMA.FTZ R96, R53, R70, 1 ;  /* 0x3f80000035607423 */ /* 0x001fe20000010046 */
[----:B------:R-:W-:Y:S01]  /*3400*/  PRMT R70, RZ, 0x5410, R4 ;  /* 0x00005410ff467816 */ /* 0x000fe20000000004 */
[----:B------:R-:W-:Y:S01]  /*3410*/  FMUL.FTZ R3, R83, R66 ;  /* 0x0000004253037220 */ /* 0x000fe20000410000 */
[----:B------:R-:W0:Y:S01]  /*3420*/  MUFU.RCP R91, R91 ;  /* 0x0000005b005b7308 */ /* 0x000e220000001000 */
[----:B------:R-:W-:Y:S02]  /*3430*/  FMUL.FTZ R99, R80, R69 ;  /* 0x0000004550637220 */ /* 0x000fe40000410000 */
[----:B------:R-:W-:Y:S02]  /*3440*/  FMUL.FTZ R2, R85, R70 ;  /* 0x0000004655027220 */ /* 0x000fe40000410000 */
[----:B------:R-:W-:-:S03]  /*3450*/  FMUL.FTZ R3, R78, R3 ;  /* 0x000000034e037220 */ /* 0x000fc60000410000 */
[----:B------:R-:W2:Y:S01]  /*3460*/  MUFU.RCP R90, R90 ;  /* 0x0000005a005a7308 */ /* 0x000ea20000001000 */
[----:B------:R-:W-:-:S07]  /*3470*/  FMUL.FTZ R99, R82, R99 ;  /* 0x0000006352637220 */ /* 0x000fce0000410000 */
[----:B------:R-:W0:Y:S01]  /*3480*/  MUFU.RCP R93, R93 ;  /* 0x0000005d005d7308 */ /* 0x000e220000001000 */
[----:B-1----:R-:W-:Y:S02]  /*3490*/  FMUL.FTZ R4, R87, R2 ;  /* 0x0000000257047220 */ /* 0x002fe40000410000 */
[----:B------:R-:W-:Y:S02]  /*34a0*/  FMUL.FTZ R3, R3, R94 ;  /* 0x0000005e03037220 */ /* 0x000fe40000410000 */
[----:B------:R-:W-:-:S03]  /*34b0*/  FMUL.FTZ R2, R99, R96 ;  /* 0x0000006063027220 */ /* 0x000fc60000410000 */
[----:B------:R-:W1:Y:S01]  /*34c0*/  MUFU.RCP R86, R86 ;  /* 0x0000005600567308 */ /* 0x000e620000001000 */
[----:B------:R-:W-:Y:S02]  /*34d0*/  FADD.FTZ R94, R103, 1 ;  /* 0x3f800000675e7421 */ /* 0x000fe40000010000 */
[----:B----4-:R-:W-:Y:S02]  /*34e0*/  FADD.FTZ R96, R104, 1 ;  /* 0x3f80000068607421 */ /* 0x010fe40000010000 */
[----:B------:R-:W-:Y:S01]  /*34f0*/  FADD.FTZ R101, -R87, 1 ;  /* 0x3f80000057657421 */ /* 0x000fe20000010100 */
[----:B------:R-:W-:Y:S02]  /*3500*/  PRMT R40, RZ, 0x5410, R40 ;  /* 0x00005410ff287816 */ /* 0x000fe40000000028 */
[----:B------:R-:W4:Y:S01]  /*3510*/  MUFU.RCP R92, R92 ;  /* 0x0000005c005c7308 */ /* 0x000f220000001000 */
[----:B------:R-:W-:Y:S01]  /*3520*/  FFMA.FTZ R101, R54, R101, 1 ;  /* 0x3f80000036657423 */ /* 0x000fe20000010065 */
[----:B------:R-:W-:Y:S01]  /*3530*/  PRMT R131, RZ, 0x5410, R131 ;  /* 0x00005410ff837816 */ /* 0x000fe20000000083 */
[----:B0-----:R-:W-:Y:S01]  /*3540*/  FADD.FTZ R99, -R91, 1 ;  /* 0x3f8000005b637421 */ /* 0x001fe20000010100 */
[----:B------:R-:W-:Y:S01]  /*3550*/  PRMT R52, RZ, 0x5410, R52 ;  /* 0x00005410ff347816 */ /* 0x000fe20000000034 */
[----:B--2---:R-:W-:Y:S01]  /*3560*/  FADD.FTZ R140, -R90, 1 ;  /* 0x3f8000005a8c7421 */ /* 0x004fe20000010100 */
[----:B------:R-:W-:-:S02]  /*3570*/  PRMT R49, RZ, 0x5410, R49 ;  /* 0x00005410ff317816 */ /* 0x000fc40000000031 */
[----:B------:R-:W0:Y:S01]  /*3580*/  MUFU.RCP R94, R94 ;  /* 0x0000005e005e7308 */ /* 0x000e220000001000 */
[----:B------:R-:W-:Y:S01]  /*3590*/  PRMT R43, RZ, 0x5410, R43 ;  /* 0x00005410ff2b7816 */ /* 0x000fe2000000002b */
[----:B------:R-:W-:Y:S01]  /*35a0*/  FADD.FTZ R103, -R93, 1 ;  /* 0x3f8000005d677421 */ /* 0x000fe20000010100 */
[----:B---3--:R-:W-:Y:S02]  /*35b0*/  PRMT R89, RZ, 0x5410, R89 ;  /* 0x00005410ff597816 */ /* 0x008fe40000000059 */
[----:B-----5:R-:W-:-:S03]  /*35c0*/  PRMT R84, RZ, 0x5410, R84 ;  /* 0x00005410ff547816 */ /* 0x020fc60000000054 */
[----:B------:R-:W2:Y:S01]  /*35d0*/  MUFU.RCP R96, R96 ;  /* 0x0000006000607308 */ /* 0x000ea20000001000 */
[----:B------:R-:W-:Y:S01]  /*35e0*/  PRMT R88, RZ, 0x5410, R88 ;  /* 0x00005410ff587816 */ /* 0x000fe20000000058 */
[----:B------:R-:W-:Y:S02]  /*35f0*/  FMUL.FTZ R4, R4, R101 ;  /* 0x0000006504047220 */ /* 0x000fe40000410000 */
[----:B------:R-:W-:Y:S02]  /*3600*/  FFMA.FTZ R101, R56, R99, 1 ;  /* 0x3f80000038657423 */ /* 0x000fe40000010063 */
[----:B------:R-:W-:Y:S02]  /*3610*/  FFMA.FTZ R142, R57, R140, 1 ;  /* 0x3f800000398e7423 */ /* 0x000fe4000001008c */
[----:B------:R-:W-:Y:S02]  /*3620*/  FFMA.FTZ R105, R58, R103, 1 ;  /* 0x3f8000003a697423 */ /* 0x000fe40000010067 */
[----:B------:R-:W-:-:S02]  /*3630*/  FMUL.FTZ R144, R40, R131 ;  /* 0x0000008328907220 */ /* 0x000fc40000410000 */
[----:B-1----:R-:W-:Y:S02]  /*3640*/  FADD.FTZ R104, -R86, 1 ;  /* 0x3f80000056687421 */ /* 0x002fe40000010100 */
[----:B------:R-:W-:Y:S02]  /*3650*/  FMUL.FTZ R99, R52, R89 ;  /* 0x0000005934637220 */ /* 0x000fe40000410000 */
[----:B------:R-:W-:Y:S02]  /*3660*/  FMUL.FTZ R140, R49, R84 ;  /* 0x00000054318c7220 */ /* 0x000fe40000410000 */
        /* <DEDUP_REMOVED lines=18> */
[----:B----4-:R-:W-:Y:S02]  /*3790*/  FADD.FTZ R98, -R92, 1 ;  /* 0x3f8000005c627421 */ /* 0x010fe40000010100 */
[----:B0-----:R-:W-:Y:S02]  /*37a0*/  FADD.FTZ R104, -R94, 1 ;  /* 0x3f8000005e687421 */ /* 0x001fe40000010100 */
[----:B--2---:R-:W-:Y:S02]  /*37b0*/  FADD.FTZ R140, -R96, 1 ;  /* 0x3f800000608c7421 */ /* 0x004fe40000010100 */
        /* <DEDUP_REMOVED lines=23> */
[----:B------:R0:W-:Y:S01]  /*3930*/  STS.U16 [R117+0x2], R5 ;  /* 0x0000020575007388 */ /* 0x0001e20000000400 */
[----:B------:R-:W-:Y:S02]  /*3940*/  PRMT R3, R2, 0x7632, R3 ;  /* 0x0000763202037816 */ /* 0x000fe40000000003 */
[C---:B------:R-:W-:Y:S01]  /*3950*/  PRMT R104, R103.reuse, 0x7610, R104 ;  /* 0x0000761067687816 */ /* 0x040fe20000000068 */
[----:B------:R1:W-:Y:S01]  /*3960*/  STS.U16 [R117+0x6], R100 ;  /* 0x0000066475007388 */ /* 0x0003e20000000400 */
[----:B------:R-:W-:-:S03]  /*3970*/  PRMT R140, R103, 0x7632, R140 ;  /* 0x00007632678c7816 */ /* 0x000fc6000000008c */
        /* <DEDUP_REMOVED lines=38> */
[----:B------:R-:W-:-:S03]  /*3be0*/  IADD3 R164, P1, R136, UR25, RZ ;  /* 0x0000001988a47c10 */ /* 0x000fc6000ff3e0ff */
[----:B------:R1:W-:Y:S01]  /*3bf0*/  STL [R1+0xc], R152 ;  /* 0x00000c9801007387 */ /* 0x0003e20000100800 */
[----:B------:R-:W-:-:S03]  /*3c00*/  IADD3.X R165, R156, UR38, RZ, P1, !PT ;  /* 0x000000269ca57c10 */ /* 0x000fc60008ffe4ff */
[----:B------:R1:W-:Y:S04]  /*3c10*/  STL [R1+0x8], R150 ;  /* 0x0000089601007387 */ /* 0x0003e80000100800 */
[----:B------:R1:W-:Y:S04]  /*3c20*/  STL [R1+0x4], R148 ;  /* 0x0000049401007387 */ /* 0x0003e80000100800 */
[----:B------:R1:W-:Y:S04]  /*3c30*/  STL [R1], R146 ;  /* 0x0000009201007387 */ /* 0x0003e80000100800 */
[----:B------:R1:W-:Y:S01]  /*3c40*/  STL.64 [R1+0x18], R164 ;  /* 0x000018a401007387 */ /* 0x0003e20000100a00 */
[----:B------:R-:W-:-:S02]  /*3c50*/  UIMAD UR7, UR13, UR34, URZ ;  /* 0x000000220d0772a4 */ /* 0x000fc4000f8e023f */
[----:B------:R-:W-:Y:S02]  /*3c60*/  UIMAD.WIDE.U32 UR8, UR12, UR34, URZ ;  /* 0x000000220c0872a5 */ /* 0x000fe4000f8e003f */
[----:B------:R-:W-:Y:S01]  /*3c70*/  UIMAD UR36, UR12, UR35, UR7 ;  /* 0x000000230c2472a4 */ /* 0x000fe2000f8e0207 */
[----:B------:R-:W-:Y:S01]  /*3c80*/  BSSY B0, `(.L_x_8836) ;  /* 0x0000010000007945 */ /* 0x000fe20003800000 */
[----:B0-----:R-:W-:Y:S02]  /*3c90*/  ISETP.GE.AND P0, PT, R136, R163, PT ;  /* 0x000000a38800720c */ /* 0x001fe40003f06270 */
[----:B------:R-:W-:-:S11]  /*3ca0*/  UIADD3 UR7, UR9, UR36, URZ ;  /* 0x0000002409077290 */ /* 0x000fd6000fffe03f */
        /* <DEDUP_REMOVED lines=13> */
.L_x_8837:
[----:B-1----:R-:W-:Y:S05]  /*3d80*/  BSYNC B0 ;  /* 0x0000000000007941 */ /* 0x002fea0003800000 */
.L_x_8836:
        /* <DEDUP_REMOVED lines=91> */
[----:B------:R-:W-:Y:S02]  /*4340*/  FADD.FTZ R95, R25, UR5 ;  /* 0x00000005195f7e21 */ /* 0x000fe40008010000 */
[----:B------:R-:W-:Y:S02]  /*4350*/  FADD.FTZ R94, R24, UR5 ;  /* 0x00000005185e7e21 */ /* 0x000fe40008010000 */
[----:B-1----:R-:W-:-:S02]  /*4360*/  FMUL.FTZ R2, R60, R76 ;  /* 0x0000004c3c027220 */ /* 0x002fc40000410000 */
        /* <DEDUP_REMOVED lines=55> */
[----:B------:R-:W-:Y:S01]  /*46e0*/  PRMT R30, R54, 0x7632, R30 ;  /* 0x00007632361e7816 */ /* 0x000fe2000000001e */
[----:B------:R-:W-:Y:S01]  /*46f0*/  STS.U16 [R117], R39 ;  /* 0x0000002775007388 */ /* 0x000fe20000000400 */
[----:B-1----:R-:W-:-:S02]  /*4700*/  PRMT R26, R56, 0x7632, R26 ;  /* 0x00007632381a7816 */ /* 0x002fc4000000001a */
[----:B--2---:R-:W-:Y:S01]  /*4710*/  PRMT R27, R58, 0x7632, R27 ;  /* 0x000076323a1b7816 */ /* 0x004fe2000000001b */
[----:B------:R-:W-:Y:S01]  /*4720*/  STS.U16 [R117+0x8], R50 ;  /* 0x0000083275007388 */ /* 0x000fe20000000400 */
[C---:B------:R-:W-:Y:S02]  /*4730*/  PRMT R32, R24.reuse, 0x7632, R32 ;  /* 0x0000763218207816 */ /* 0x040fe40000000020 */
[----:B---3--:R-:W-:Y:S01]  /*4740*/  PRMT R28, R24, 0x7610, R28 ;  /* 0x00007610181c7816 */ /* 0x008fe2000000001c */
[----:B------:R-:W-:Y:S01]  /*4750*/  STS.U16 [R117+0xa], R29 ;  /* 0x00000a1d75007388 */ /* 0x000fe20000000400 */
[----:B------:R-:W-:-:S03]  /*4760*/  MOV R24, UR39 ;  /* 0x0000002700187c02 */ /* 0x000fc60008000f00 */
        /* <DEDUP_REMOVED lines=45> */
.L_x_8840:
[----:B------:R-:W-:Y:S05]  /*4a40*/  BSYNC B0 ;  /* 0x0000000000007941 */ /* 0x000fea0003800000 */
.L_x_8839:
        /* <DEDUP_REMOVED lines=43> */
.L_x_8838:
[----:B------:R-:W2:Y:S01]  /*4d00*/  LDL.LU R0, [R1+0x24] ;  /* 0x0000240001007983 */ /* 0x000ea20000300800 */
[----:B------:R-:W-:Y:S01]  /*4d10*/  PRMT R7, RZ, 0x5410, R154 ;  /* 0x00005410ff077816 */ /* 0x000fe2000000009a */
[----:B------:R-:W-:Y:S01]  /*4d20*/  FMUL.FTZ R89, R2, UR4 ;  /* 0x0000000402597c20 */ /* 0x000fe20008410000 */
[----:B------:R-:W-:Y:S01]  /*4d30*/  PRMT R6, RZ, 0x5410, R146 ;  /* 0x00005410ff067816 */ /* 0x000fe20000000092 */
[----:B------:R-:W-:Y:S01]  /*4d40*/  FMUL.FTZ R88, R48, UR4 ;  /* 0x0000000430587c20 */ /* 0x000fe20008410000 */
[----:B------:R-:W-:Y:S01]  /*4d50*/  MOV R8, c[0x0][0x16c] ;  /* 0x00005b0000087a02 */ /* 0x000fe20000000f00 */
[----:B------:R-:W-:Y:S01]  /*4d60*/  FMUL.FTZ R87, R64, UR4 ;  /* 0x0000000440577c20 */ /* 0x000fe20008410000 */
[----:B------:R-:W-:Y:S01]  /*4d70*/  CS2R R72, SRZ ;  /* 0x0000000000487805 */ /* 0x000fe2000001ff00 */
[----:B------:R-:W-:Y:S01]  /*4d80*/  FMUL.FTZ R86, R46, UR4 ;  /* 0x000000042e567c20 */ /* 0x000fe20008410000 */
[----:B------:R-:W-:Y:S01]  /*4d90*/  ISETP.GE.AND P0, PT, R8, 0x1, PT ;  /* 0x000000010800780c */ /* 0x000fe20003f06270 */
[----:B------:R-:W-:Y:S01]  /*4da0*/  FMUL.FTZ R85, R3, UR4 ;  /* 0x0000000403557c20 */ /* 0x000fe20008410000 */
[----:B-1----:R-:W-:Y:S01]  /*4db0*/  CS2R R62, SRZ ;  /* 0x00000000003e7805 */ /* 0x002fe2000001ff00 */
        /* <DEDUP_REMOVED lines=51> */
[----:B------:R-:W-:Y:S01]  /*50f0*/  HFMA2.MMA R73, -RZ, RZ, 0, 0 ;  /* 0x00000000ff497435 */ /* 0x000fe200000001ff */
[----:B------:R-:W-:Y:S01]  /*5100*/  FADD.FTZ R49, R2, R2 ;  /* 0x0000000202317221 */ /* 0x000fe20000010000 */
[----:B------:R-:W-:Y:S01]  /*5110*/  UMOV UR8, URZ ;  /* 0x0000003f00087c82 */ /* 0x000fe20008000000 */
[----:B------:R-:W-:Y:S01]  /*5120*/  FADD.FTZ R48, R48, R48 ;  /* 0x0000003030307221 */ /* 0x000fe20000010000 */
[----:B------:R-:W-:Y:S01]  /*5130*/  ULEA.HI UR7, UR38, UR38, URZ, 0x1 ;  /* 0x0000002626077291 */ /* 0x000fe2000f8f083f */
[----:B------:R-:W-:Y:S01]  /*5140*/  FADD.FTZ R47, R64, R64 ;  /* 0x00000040402f7221 */ /* 0x000fe20000010000 */
[----:B------:R-:W-:Y:S01]  /*5150*/  UMOV UR9, URZ ;  /* 0x0000003f00097c82 */ /* 0x000fe20008000000 */
[----:B------:R-:W-:Y:S01]  /*5160*/  FADD.FTZ R46, R46, R46 ;  /* 0x0000002e2e2e7221 */ /* 0x000fe20000010000 */
[----:B------:R-:W-:Y:S01]  /*5170*/  ULOP3.LUT UR7, UR7, 0xfffffe, URZ, 0xc0, !UPT ;  /* 0x00fffffe07077892 */ /* 0x000fe2000f8ec03f */
[----:B------:R-:W-:-:S02]  /*5180*/  FADD.FTZ R45, R3, R3 ;  /* 0x00000003032d7221 */ /* 0x000fc40000010000 */
[----:B------:R-:W-:Y:S01]  /*5190*/  FADD.FTZ R44, R44, R44 ;  /* 0x0000002c2c2c7221 */ /* 0x000fe20000010000 */
[----:B------:R-:W-:Y:S01]  /*51a0*/  UIADD3 UR38, UR38, -UR7, URZ ;  /* 0x8000000726267290 */ /* 0x000fe2000fffe03f */
[----:B------:R-:W-:Y:S02]  /*51b0*/  FADD.FTZ R43, R4, R4 ;  /* 0x00000004042b7221 */ /* 0x000fe40000010000 */
[----:B------:R-:W-:Y:S01]  /*51c0*/  FADD.FTZ R42, R42, R42 ;  /* 0x0000002a2a2a7221 */ /* 0x000fe20000010000 */
[----:B------:R-:W-:Y:S01]  /*51d0*/  UMOV UR7, URZ ;  /* 0x0000003f00077c82 */ /* 0x000fe20008000000 */
        /* <DEDUP_REMOVED lines=8> */
.L_x_8920:
        /* <DEDUP_REMOVED lines=10> */
[----:B------:R-:W-:Y:S02]  /*5300*/  ULDC.64 UR34, c[0x0][0x220] ;  /* 0x0000880000227ab9 */ /* 0x000fe40000000a00 */
[----:B------:R-:W-:Y:S02]  /*5310*/  UIADD3 UR37, UR37, UR39, URZ ;  /* 0x0000002725257290 */ /* 0x000fe4000fffe03f */
[----:B------:R-:W-:Y:S01]  /*5320*/  ULEA UR34, UP0, UR36, UR34, 0x3 ;  /* 0x0000002224227291 */ /* 0x000fe2000f80183f */
[----:B-1----:R-:W-:-:S03]  /*5330*/  LOP3.LUT R0, R138, 0x7ffffe0, RZ, 0xc0, !PT ;  /* 0x07ffffe08a007812 */ /* 0x002fc600078ec0ff */
[----:B------:R-:W-:Y:S01]  /*5340*/  ULEA.HI.X UR35, UR36, UR35, UR37, 0x3, UP0 ;  /* 0x0000002324237291 */ /* 0x000fe200080f1c25 */
[----:B------:R-:W-:Y:S01]  /*5350*/  LOP3.LUT R251, R138, 0x1f, RZ, 0xc0, !PT ;  /* 0x0000001f8afb7812 */ /* 0x000fe200078ec0ff */
[----:B------:R-:W-:Y:S01]  /*5360*/  ULDC UR39, c[0x0][0x168] ;  /* 0x00005a0000277ab9 */ /* 0x000fe20000000800 */
[----:B------:R-:W-:Y:S01]  /*5370*/  SHF.L.U32 R0, R0, 0x5, RZ ;  /* 0x0000000500007819 */ /* 0x000fe200000006ff */
[----:B------:R-:W-:Y:S01]  /*5380*/  UIADD3 UR39, -UR25, UR39, URZ ;  /* 0x0000002719277290 */ /* 0x000fe2000fffe13f */
[----:B------:R-:W-:Y:S02]  /*5390*/  MOV R2, UR34 ;  /* 0x0000002200027c02 */ /* 0x000fe40008000f00 */
[----:B------:R-:W-:Y:S02]  /*53a0*/  MOV R3, UR35 ;  /* 0x0000002300037c02 */ /* 0x000fe40008000f00 */
[----:B------:R-:W-:Y:S01]  /*53b0*/  LOP3.LUT R6, R0, 0xffffffe0, R251, 0xe2, !PT ;  /* 0xffffffe000067812 */ /* 0x000fe200078ee2fb */
[----:B------:R-:W-:-:S02]  /*53c0*/  USHF.L.U32 UR36, UR39, 0x1, URZ ;  /* 0x0000000127247899 */ /* 0x000fc4000800063f */
[----:B------:R-:W-:Y:S01]  /*53d0*/  ULDC.64 UR34, c[0x0][0x1a0] ;  /* 0x0000680000227ab9 */ /* 0x000fe20000000a00 */
[----:B------:R-:W2:Y:S01]  /*53e0*/  LDG.E.64 R2, [R2.64] ;  /* 0x0000002002027981 */ /* 0x000ea2000c1e1b00 */
[----:B------:R-:W-:Y:S01]  /*53f0*/  LOP3.LUT R0, R6, 0x20, RZ, 0xfc, !PT ;  /* 0x0000002006007812 */ /* 0x000fe200078efcff */
[----:B------:R-:W-:Y:S01]  /*5400*/  UIMAD UR34, UR44, UR34, URZ ;  /* 0x000000222c2272a4 */ /* 0x000fe2000f8e023f */
[--C-:B------:R-:W-:Y:S02]  /*5410*/  SHF.R.S32.HI R7, RZ, 0x1f, R6.reuse ;  /* 0x0000001fff077819 */ /* 0x100fe40000011406 */
[----:B------:R-:W-:Y:S01]  /*5420*/  MOV R9, UR7 ;  /* 0x0000000700097c02 */ /* 0x000fe20008000f00 */
[----:B------:R-:W-:Y:S01]  /*5430*/  UIMAD UR34, UR7, UR35, UR34 ;  /* 0x00000023072272a4 */ /* 0x000fe2000f8e0222 */
[----:B------:R-:W-:Y:S02]  /*5440*/  ISETP.GE.AND P2, PT, R0, UR36, PT ;  /* 0x0000002400007c0c */ /* 0x000fe4000bf46270 */
        /* <DEDUP_REMOVED lines=12> */
[----:B------:R-:W-:Y:S02]  /*5510*/  ISETP.GE.AND P5, PT, R7, UR36, PT ;  /* 0x0000002407007c0c */ /* 0x000fe4000bfa6270 */
[C---:B------:R-:W-:Y:S01]  /*5520*/  LOP3.LUT R9, R6.reuse, 0xa0, RZ, 0xfc, !PT ;  /* 0x000000a006097812 */ /* 0x040fe200078efcff */
[----:B------:R1:W3:Y:S01]  /*5530*/  @!P1 LDG.E.U16 R0, [R4.64] ;  /* 0x0000002004009981 */ /* 0x0002e2000c1e1500 */
[----:B------:R-:W-:Y:S02]  /*5540*/  LOP3.LUT R7, R6, 0xc0, RZ, 0xfc, !PT ;  /* 0x000000c006077812 */ /* 0x000fe400078efcff */
[----:B------:R-:W-:-:S02]  /*5550*/  PRMT R10, RZ, 0x7610, R10 ;  /* 0x00007610ff0a7816 */ /* 0x000fc4000000000a */
[----:B------:R-:W-:Y:S02]  /*5560*/  ISETP.GE.AND P0, PT, R9, UR36, PT ;  /* 0x0000002409007c0c */ /* 0x000fe4000bf06270 */
[----:B------:R-:W-:Y:S02]  /*5570*/  ISETP.GE.AND P1, PT, R7, UR36, PT ;  /* 0x0000002407007c0c */ /* 0x000fe4000bf26270 */
[----:B------:R-:W-:Y:S01]  /*5580*/  PRMT R9, RZ, 0x7610, R9 ;  /* 0x00007610ff097816 */ /* 0x000fe20000000009 */
[----:B------:R1:W4:Y:S01]  /*5590*/  @!P3 LDG.E.U16 R10, [R4.64+0x80] ;  /* 0x00008020040ab981 */ /* 0x000322000c1e1500 */
[C---:B------:R-:W-:Y:S02]  /*55a0*/  LOP3.LUT R7, R6.reuse, 0x100, RZ, 0xfc, !PT ;  /* 0x0000010006077812 */ /* 0x040fe400078efcff */
        /* <DEDUP_REMOVED lines=16> */
[----:B------:R-:W-:Y:S02]  /*56b0*/  PRMT R15, RZ, 0x7610, R15 ;  /* 0x00007610ff0f7816 */ /* 0x000fe4000000000f */
[----:B------:R-:W-:Y:S01]  /*56c0*/  LOP3.LUT R7, R6, 0x180, RZ, 0xfc, !PT ;  /* 0x0000018006077812 */ /* 0x000fe200078efcff */
[----:B------:R1:W4:Y:S01]  /*56d0*/  @!P1 LDG.E.U16 R14, [R4.64+0x180] ;  /* 0x00018020040e9981 */ /* 0x000322000c1e1500 */
[----:B------:R-:W-:Y:S02]  /*56e0*/  ISETP.GE.AND P5, PT, R8, UR36, PT ;  /* 0x0000002408007c0c */ /* 0x000fe4000bfa6270 */
[----:B------:R-:W-:Y:S01]  /*56f0*/  PRMT R16, RZ, 0x7610, R16 ;  /* 0x00007610ff107816 */ /* 0x000fe20000000010 */
[----:B------:R1:W4:Y:S01]  /*5700*/  @!P2 LDG.E.U16 R15, [R4.64+0x1c0] ;  /* 0x0001c020040fa981 */ /* 0x000322000c1e1500 */
[----:B------:R-:W-:-:S02]  /*5710*/  LOP3.LUT R8, R6, 0x1a0, RZ, 0xfc, !PT ;  /* 0x000001a006087812 */ /* 0x000fc400078efcff */
[----:B------:R-:W-:Y:S02]  /*5720*/  ISETP.GE.AND P1, PT, R7, UR36, PT ;  /* 0x0000002407007c0c */ /* 0x000fe4000bf26270 */
[----:B------:R-:W-:Y:S01]  /*5730*/  LOP3.LUT R7, R6, 0x1c0, RZ, 0xfc, !PT ;  /* 0x000001c006077812 */ /* 0x000fe200078efcff */
[----:B------:R1:W4:Y:S01]  /*5740*/  @!P3 LDG.E.U16 R16, [R4.64+0x200] ;  /* 0x000200200410b981 */ /* 0x000322000c1e1500 */
        /* <DEDUP_REMOVED lines=9> */
[----:B------:R1:W4:Y:S01]  /*57e0*/  @!P1 LDG.E.U16 R20, [R4.64+0x300] ;  /* 0x0003002004149981 */ /* 0x000322000c1e1500 */
[C---:B------:R-:W-:Y:S02]  /*57f0*/  LOP3.LUT R8, R6.reuse, 0x200, RZ, 0xfc, !PT ;  /* 0x0000020006087812 */ /* 0x040fe400078efcff */
[C---:B------:R-:W-:Y:S01]  /*5800*/  LOP3.LUT R22, R6.reuse, 0x220, RZ, 0xfc, !PT ;  /* 0x0000022006167812 */ /* 0x040fe200078efcff */
        /* <DEDUP_REMOVED lines=8> */
[----:B------:R-:W-:-:S02]  /*5890*/  LOP3.LUT R7, R6, 0x260, RZ, 0xfc, !PT ;  /* 0x0000026006077812 */ /* 0x000fc400078efcff */
[----:B------:R-:W-:Y:S01]  /*58a0*/  PRMT R24, RZ, 0x7610, R24 ;  /* 0x00007610ff187816 */ /* 0x000fe20000000018 */
[----:B------:R1:W4:Y:S01]  /*58b0*/  @!P0 LDG.E.U16 R23, [R4.64+0x3c0] ;  /* 0x0003c02004178981 */ /* 0x000322000c1e1500 */
[----:B------:R-:W-:Y:S02]  /*58c0*/  PRMT R25, RZ, 0x7610, R25 ;  /* 0x00007610ff197816 */ /* 0x000fe40000000019 */
[----:B------:R-:W-:Y:S01]  /*58d0*/  PRMT R22, RZ, 0x7610, R22 ;  /* 0x00007610ff167816 */ /* 0x000fe20000000016 */
[----:B------:R1:W4:Y:S01]  /*58e0*/  @!P5 LDG.E.U16 R18, [R4.64+0x280] ;  /* 0x000280200412d981 */ /* 0x000322000c1e1500 */
[----:B------:R-:W-:Y:S02]  /*58f0*/  ISETP.GE.AND P0, PT, R7, UR36, PT ;  /* 0x0000002407007c0c */ /* 0x000fe4000bf06270 */
[C---:B------:R-:W-:Y:S01]  /*5900*/  LOP3.LUT R7, R6.reuse, 0x280, RZ, 0xfc, !PT ;  /* 0x0000028006077812 */ /* 0x040fe200078efcff */
[----:B------:R1:W4:Y:S01]  /*5910*/  @!P1 LDG.E.U16 R24, [R4.64+0x400] ;  /* 0x0004002004189981 */ /* 0x000322000c1e1500 */
[----:B------:R-:W-:-:S02]  /*5920*/  LOP3.LUT R8, R6, 0x2a0, RZ, 0xfc, !PT ;  /* 0x000002a006087812 */ /* 0x000fc400078efcff */
[----:B0-----:R-:W-:Y:S01]  /*5930*/  LOP3.LUT R27, R6, 0x2c0, RZ, 0xfc, !PT ;  /* 0x000002c0061b7812 */ /* 0x001fe200078efcff */
[----:B------:R1:W4:Y:S01]  /*5940*/  @!P2 LDG.E.U16 R25, [R4.64+0x440] ;  /* 0x000440200419a981 */ /* 0x000322000c1e1500 */
[----:B------:R-:W-:Y:S02]  /*5950*/  PRMT R26, RZ, 0x7610, R26 ;  /* 0x00007610ff1a7816 */ /* 0x000fe4000000001a */
[----:B------:R-:W-:Y:S01]  /*5960*/  ISETP.GE.AND P1, PT, R7, UR36, PT ;  /* 0x0000002407007c0c */ /* 0x000fe2000bf26270 */
[----:B------:R1:W4:Y:S01]  /*5970*/  @!P3 LDG.E.U16 R22, [R4.64+0x380] ;  /* 0x000380200416b981 */ /* 0x000322000c1e1500 */
[----:B------:R-:W-:Y:S02]  /*5980*/  ISETP.GE.AND P2, PT, R8, UR36, PT ;  /* 0x0000002408007c0c */ /* 0x000fe4000bf46270 */
[----:B------:R-:W-:Y:S01]  /*5990*/  ISETP.GE.AND P3, PT, R27, UR36, PT ;  /* 0x000000241b007c0c */ /* 0x000fe2000bf66270 */
[----:B------:R1:W4:Y:S01]  /*59a0*/  @!P4 LDG.E.U16 R26, [R4.64+0x480] ;  /* 0x00048020041ac981 */ /* 0x000322000c1e1500 */
[----:B------:R-:W-:-:S02]  /*59b0*/  PRMT R27, RZ, 0x7610, R27 ;  /* 0x00007610ff1b7816 */ /* 0x000fc4000000001b */
[C---:B------:R-:W-:Y:S02]  /*59c0*/  LOP3.LUT R7, R6.reuse, 0x2e0, RZ, 0xfc, !PT ;  /* 0x000002e006077812 */ /* 0x040fe400078efcff */
[----:B------:R-:W-:Y:S02]  /*59d0*/  PRMT R28, RZ, 0x7610, R28 ;  /* 0x00007610ff1c7816 */ /* 0x000fe4000000001c */
[----:B------:R-:W-:Y:S01]  /*59e0*/  PRMT R29, RZ, 0x7610, R29 ;  /* 0x00007610ff1d7816 */ /* 0x000fe2000000001d */
[----:B------:R1:W4:Y:S01]  /*59f0*/  @!P0 LDG.E.U16 R27, [R4.64+0x4c0] ;  /* 0x0004c020041b8981 */ /* 0x000322000c1e1500 */
[C---:B------:R-:W-:Y:S02]  /*5a00*/  LOP3.LUT R8, R6.reuse, 0x300, RZ, 0xfc, !PT ;  /* 0x0000030006087812 */ /* 0x040fe400078efcff */
[----:B------:R-:W-:Y:S01]  /*5a10*/  ISETP.GE.AND P0, PT, R7, UR36, PT ;  /* 0x0000002407007c0c */ /* 0x000fe2000bf06270 */
[----:B------:R1:W4:Y:S01]  /*5a20*/  @!P1 LDG.E.U16 R28, [R4.64+0x500] ;  /* 0x00050020041c9981 */ /* 0x000322000c1e1500 */
[----:B------:R-:W-:-:S02]  /*5a30*/  LOP3.LUT R7, R6, 0x320, RZ, 0xfc, !PT ;  /* 0x0000032006077812 */ /* 0x000fc400078efcff */
[----:B------:R-:W-:Y:S01]  /*5a40*/  ISETP.GE.AND P1, PT, R8, UR36, PT ;  /* 0x0000002408007c0c */ /* 0x000fe2000bf26270 */
[----:B------:R1:W4:Y:S01]  /*5a50*/  @!P2 LDG.E.U16 R29, [R4.64+0x540] ;  /* 0x00054020041da981 */ /* 0x000322000c1e1500 */
        /* <DEDUP_REMOVED lines=9> */
[----:B------:R-:W-:-:S02]  /*5af0*/  LOP3.LUT R8, R6, 0x340, RZ, 0xfc, !PT ;  /* 0x0000034006087812 */ /* 0x000fc400078efcff */
[----:B------:R-:W-:Y:S02]  /*5b00*/  LOP3.LUT R7, R6, 0x360, RZ, 0xfc, !PT ;  /* 0x0000036006077812 */ /* 0x000fe400078efcff */
[----:B------:R-:W-:Y:S02]  /*5b10*/  ISETP.GE.AND P3, PT, R8, UR36, PT ;  /* 0x0000002408007c0c */ /* 0x000fe4000bf66270 */
[----:B------:R-:W-:Y:S02]  /*5b20*/  LOP3.LUT R8, R6, 0x380, RZ, 0xfc, !PT ;  /* 0x0000038006087812 */ /* 0x000fe400078efcff */
[----:B------:R-:W-:Y:S02]  /*5b30*/  ISETP.GE.AND P0, PT, R7, UR36, PT ;  /* 0x0000002407007c0c */ /* 0x000fe4000bf06270 */
[----:B------:R-:W-:Y:S02]  /*5b40*/  ISETP.GE.AND P1, PT, R8, UR36, PT ;  /* 0x0000002408007c0c */ /* 0x000fe4000bf26270 */
[----:B------:R-:W-:-:S02]  /*5b50*/  SHF.L.U32 R8, R138, 0x5, RZ ;  /* 0x000000058a087819 */ /* 0x000fc400000006ff */
[----:B------:R-:W-:Y:S02]  /*5b60*/  PRMT R67, RZ, 0x7610, R67 ;  /* 0x00007610ff437816 */ /* 0x000fe40000000043 */
[----:B------:R-:W-:Y:S02]  /*5b70*/  LOP3.LUT R8, R8, 0xffffffe0, R251, 0xe2, !PT ;  /* 0xffffffe008087812 */ /* 0x000fe400078ee2fb */
[----:B------:R-:W-:Y:S02]  /*5b80*/  PRMT R68, RZ, 0x7610, R68 ;  /* 0x00007610ff447816 */ /* 0x000fe40000000044 */
[C---:B------:R-:W-:Y:S01]  /*5b90*/  LOP3.LUT R7, R6.reuse, 0x3a0, RZ, 0xfc, !PT ;  /* 0x000003a006077812 */ /* 0x040fe200078efcff */
[----:B------:R1:W4:Y:S01]  /*5ba0*/  @!P0 LDG.E.U16 R67, [R4.64+0x6c0] ;  /* 0x0006c02004438981 */ /* 0x000322000c1e1500 */
[----:B------:R-:W-:Y:S02]  /*5bb0*/  LOP3.LUT R6, R6, 0x3c0, RZ, 0xfc, !PT ;  /* 0x000003c006067812 */ /* 0x000fe400078efcff */
[----:B------:R-:W-:Y:S01]  /*5bc0*/  LOP3.LUT R8, R8, 0x3e0, RZ, 0xfc, !PT ;  /* 0x000003e008087812 */ /* 0x000fe200078efcff */
[----:B------:R1:W4:Y:S01]  /*5bd0*/  @!P1 LDG.E.U16 R68, [R4.64+0x700] ;  /* 0x0007002004449981 */ /* 0x000322000c1e1500 */
[----:B------:R-:W-:-:S02]  /*5be0*/  ISETP.GE.AND P0, PT, R7, UR36, PT ;  /* 0x0000002407007c0c */ /* 0x000fc4000bf06270 */
[----:B------:R-:W-:Y:S02]  /*5bf0*/  ISETP.GE.AND P1, PT, R6, UR36, PT ;  /* 0x0000002406007c0c */ /* 0x000fe4000bf26270 */
        /* <DEDUP_REMOVED lines=9> */
[----:B------:R-:W-:Y:S01]  /*5c90*/  ISETP.NE.AND P0, PT, R251, RZ, PT ;  /* 0x000000fffb00720c */ /* 0x000fe20003f05270 */
[----:B--2---:R-:W0:Y:S02]  /*5ca0*/  R2UR UR43, R3 ;  /* 0x00000000032b73c2 */ /* 0x004e2400000e0000 */
[----:B0-----:R-:W-:-:S04]  /*5cb0*/  FMUL.FTZ R3, R102, UR43 ;  /* 0x0000002b66037c20 */ /* 0x001fc80008410000 */
[----:B-1----:R-:W-:Y:S02]  /*5cc0*/  FMUL.RZ R4, R3, 0.15915493667125701904 ;  /* 0x3e22f98303047820 */ /* 0x002fe4000040c000 */
        /* <DEDUP_REMOVED lines=13> */
[----:B---3--:R1:W-:Y:S01]  /*5da0*/  STS.U16 [R135], R0 ;  /* 0x0000000087007388 */ /* 0x0083e20000000400 */
[----:B0-----:R-:W-:-:S06]  /*5db0*/  MOV R70, UR24 ;  /* 0x0000001800467c02 */ /* 0x001fcc0008000f00 */
[----:B------:R-:W-:Y:S01]  /*5dc0*/  MUFU.SIN R205, R69 ;  /* 0x0000004500cd7308 */ /* 0x000fe20000000400 */
[----:B-1----:R-:W-:-:S07]  /*5dd0*/  IADD3 R0, R137, 0x200, RZ ;  /* 0x0000020089007810 */ /* 0x002fce0007ffe0ff */
[----:B------:R0:W-:Y:S08]  /*5de0*/  MUFU.COS R206, R69 ;  /* 0x0000004500ce7308 */ /* 0x0001f00000000000 */
[----:B------:R-:W-:Y:S01]  /*5df0*/  MUFU.SIN R207, R71 ;  /* 0x0000004700cf7308 */ /* 0x000fe20000000400 */
[----:B0-----:R-:W-:Y:S02]  /*5e00*/  FMUL.RZ R69, R3, 0.15915493667125701904 ;  /* 0x3e22f98303457820 */ /* 0x001fe4000040c000 */
[----:B------:R-:W-:-:S05]  /*5e10*/  FMUL.FTZ R3, R99, UR43 ;  /* 0x0000002b63037c20 */ /* 0x000fca0008410000 */
[----:B------:R0:W-:Y:S08]  /*5e20*/  MUFU.COS R208, R71 ;  /* 0x0000004700d07308 */ /* 0x0001f00000000000 */
[----:B------:R-:W-:Y:S01]  /*5e30*/  MUFU.SIN R203, R4 ;  /* 0x0000000400cb7308 */ /* 0x000fe20000000400 */
[----:B0-----:R-:W-:-:S07]  /*5e40*/  MOV R71, c[0x0][0x16c] ;  /* 0x00005b0000477a02 */ /* 0x001fce0000000f00 */
[----:B------:R0:W-:Y:S01]  /*5e50*/  MUFU.COS R204, R4 ;  /* 0x0000000400cc7308 */ /* 0x0001e20000000000 */
[----:B------:R1:W-:Y:S01]  /*5e60*/  STS.U16 [R134+0x40], R9 ;  /* 0x0000400986007388 */ /* 0x0003e20000000400 */
[----:B0-----:R-:W-:Y:S01]  /*5e70*/  @!P1 IADD3 R4, R70, -0x2, RZ ;  /* 0xfffffffe46049810 */ /* 0x001fe20007ffe0ff */
[----:B------:R-:W-:Y:S01]  /*5e80*/  FMUL.RZ R70, R3, 0.15915493667125701904 ;  /* 0x3e22f98303467820 */ /* 0x000fe2000040c000 */
[----:B------:R-:W-:-:S03]  /*5e90*/  LEA.HI.SX32 R0, R0, R137, 0x1b ;  /* 0x0000008900007211 */ /* 0x000fc600078fdaff */
[----:B------:R-:W-:Y:S02]  /*5ea0*/  @!P1 IMAD R3, R4, R71, UR7 ;  /* 0x0000000704039e24 */ /* 0x000fe4000f8e0247 */
[----:B------:R-:W-:Y:S01]  /*5eb0*/  FMUL.FTZ R4, R98, UR43 ;  /* 0x0000002b62047c20 */ /* 0x000fe20008410000 */
[----:B------:R-:W-:Y:S01]  /*5ec0*/  MUFU.SIN R199, R69 ;  /* 0x0000004500c77308 */ /* 0x000fe20000000400 */
[----:B----4-:R0:W-:Y:S01]  /*5ed0*/  STS.U16 [R133+0x80], R10 ;  /* 0x0000800a85007388 */ /* 0x0101e20000000400 */
[----:B-1----:R-:W-:-:S03]  /*5ee0*/  SHF.L.U32 R9, R0, 0x1, RZ ;  /* 0x0000000100097819 */ /* 0x002fc600000006ff */
[----:B------:R-:W-:Y:S03]  /*5ef0*/  STS.U16 [R132+0xc0], R11 ;  /* 0x0000c00b84007388 */ /* 0x000fe60000000400 */
[----:B------:R1:W-:Y:S01]  /*5f00*/  MUFU.COS R200, R69 ;  /* 0x0000004500c87308 */ /* 0x0003e20000000000 */
[----:B------:R-:W-:Y:S01]  /*5f10*/  STS.U16 [R129+0x100], R12 ;  /* 0x0001000c81007388 */ /* 0x000fe20000000400 */
[C---:B------:R-:W-:Y:S02]  /*5f20*/  IADD3 R0, R137.reuse, 0x260, RZ ;  /* 0x0000026089007810 */ /* 0x040fe40007ffe0ff */
[C---:B0-----:R-:W-:Y:S01]  /*5f30*/  IADD3 R10, R137.reuse, 0x240, RZ ;  /* 0x00000240890a7810 */ /* 0x041fe20007ffe0ff */
[----:B------:R-:W-:Y:S01]  /*5f40*/  STS.U16 [R128+0x140], R13 ;  /* 0x0001400d80007388 */ /* 0x000fe20000000400 */
[----:B-1----:R-:W-:Y:S01]  /*5f50*/  FMUL.RZ R69, R4, 0.15915493667125701904 ;  /* 0x3e22f98304457820 */ /* 0x002fe2000040c000 */
[----:B------:R-:W-:-:S02]  /*5f60*/  IADD3 R4, R137, 0x220, RZ ;  /* 0x0000022089047810 */ /* 0x000fc40007ffe0ff */
[----:B------:R0:W-:Y:S01]  /*5f70*/  STS.U16 [R127+0x180], R14 ;  /* 0x0001800e7f007388 */ /* 0x0001e20000000400 */
[-C--:B------:R-:W-:Y:S02]  /*5f80*/  LEA.HI.SX32 R10, R10, R137.reuse, 0x1b ;  /* 0x000000890a0a7211 */ /* 0x080fe400078fdaff */
[-C--:B------:R-:W-:Y:S01]  /*5f90*/  LEA.HI.SX32 R4, R4, R137.reuse, 0x1b ;  /* 0x0000008904047211 */ /* 0x080fe200078fdaff */
[----:B------:R-:W-:Y:S01]  /*5fa0*/  STS.U16 [R126+0x1c0], R15 ;  /* 0x0001c00f7e007388 */ /* 0x000fe20000000400 */
[----:B------:R-:W-:Y:S01]  /*5fb0*/  MUFU.SIN R201, R5 ;  /* 0x0000000500c97308 */ /* 0x000fe20000000400 */
[----:B------:R-:W-:Y:S02]  /*5fc0*/  LEA.HI.SX32 R0, R0, R137, 0x1b ;  /* 0x0000008900007211 */ /* 0x000fe400078fdaff */
[----:B------:R1:W-:Y:S04]  /*5fd0*/  STS.U16 [R125+0x200], R16 ;  /* 0x000200107d007388 */ /* 0x0003e80000000400 */
[----:B------:R-:W-:Y:S01]  /*5fe0*/  STS.U16 [R124+0x240], R17 ;  /* 0x000240117c007388 */ /* 0x000fe20000000400 */
[----:B------:R2:W-:Y:S01]  /*5ff0*/  MUFU.COS R202, R5 ;  /* 0x0000000500ca7308 */ /* 0x0005e20000000000 */
[----:B0-----:R-:W-:-:S02]  /*6000*/  SHF.L.U32 R14, R4, 0x1, RZ ;  /* 0x00000001040e7819 */ /* 0x001fc400000006ff */
        /* <DEDUP_REMOVED lines=24> */
[----:B------:R-:W-:Y:S01]  /*6190*/  MUFU.SIN R193, R13 ;  /* 0x0000000d00c17308 */ /* 0x000fe20000000400 */
[----:B------:R-:W3:Y:S01]  /*61a0*/  LDL R25, [R1+0xc] ;  /* 0x00000c0001197983 */ /* 0x000ee20000100800 */
[----:B--2---:R-:W-:Y:S01]  /*61b0*/  FMUL.RZ R11, R0, 0.15915493667125701904 ;  /* 0x3e22f983000b7820 */ /* 0x004fe2000040c000 */
[----:B------:R-:W-:Y:S02]  /*61c0*/  IADD3 R0, R137, 0x2e0, RZ ;  /* 0x000002e089007810 */ /* 0x000fe40007ffe0ff */
[----:B------:R-:W-:Y:S02]  /*61d0*/  STS.U16 [R16+0x4c0], R27 ;  /* 0x0004c01b10007388 */ /* 0x000fe40000000400 */
[----:B------:R-:W-:-:S02]  /*61e0*/  LEA.HI.SX32 R0, R0, R137, 0x1b ;  /* 0x0000008900007211 */ /* 0x000fc400078fdaff */
[----:B------:R1:W-:Y:S01]  /*61f0*/  STS.U16 [R5+0x500], R28 ;  /* 0x0005001c05007388 */ /* 0x0003e20000000400 */
[C---:B------:R-:W-:Y:S02]  /*6200*/  IADD3 R4, R137.reuse, 0x300, RZ ;  /* 0x0000030089047810 */ /* 0x040fe40007ffe0ff */
[----:B------:R-:W-:Y:S01]  /*6210*/  IADD3 R10, R137, 0x320, RZ ;  /* 0x00000320890a7810 */ /* 0x000fe20007ffe0ff */
[----:B------:R2:W-:Y:S01]  /*6220*/  STS.U16 [R14+0x540], R29 ;  /* 0x0005401d0e007388 */ /* 0x0005e20000000400 */
[-C--:B------:R-:W-:Y:S01]  /*6230*/  LEA.HI.SX32 R12, R12, R137.reuse, 0x1b ;  /* 0x000000890c0c7211 */ /* 0x080fe200078fdaff */
[----:B------:R4:W-:Y:S01]  /*6240*/  MUFU.COS R194, R13 ;  /* 0x0000000d00c27308 */ /* 0x0009e20000000000 */
[-C--:B------:R-:W-:Y:S02]  /*6250*/  LEA.HI.SX32 R4, R4, R137.reuse, 0x1b ;  /* 0x0000008904047211 */ /* 0x080fe400078fdaff */
[----:B------:R-:W-:Y:S01]  /*6260*/  LEA.HI.SX32 R10, R10, R137, 0x1b ;  /* 0x000000890a0a7211 */ /* 0x000fe200078fdaff */
[----:B-1----:R-:W3:Y:S01]  /*6270*/  LDL R28, [R1+0x10] ;  /* 0x00001000011c7983 */ /* 0x002ee20000100800 */
[----:B--2---:R-:W-:Y:S01]  /*6280*/  SHF.L.U32 R14, R0, 0x1, RZ ;  /* 0x00000001000e7819 */ /* 0x004fe200000006ff */
[----:B------:R-:W-:Y:S01]  /*6290*/  FMUL.FTZ R0, R94, UR43 ;  /* 0x0000002b5e007c20 */ /* 0x000fe20008410000 */
[----:B------:R-:W-:-:S03]  /*62a0*/  SHF.L.U32 R9, R12, 0x1, RZ ;  /* 0x000000010c097819 */ /* 0x000fc600000006ff */
[----:B----4-:R-:W-:Y:S01]  /*62b0*/  FMUL.RZ R13, R0, 0.15915493667125701904 ;  /* 0x3e22f983000d7820 */ /* 0x010fe2000040c000 */
[----:B------:R-:W-:Y:S02]  /*62c0*/  IADD3 R0, R137, 0x360, RZ ;  /* 0x0000036089007810 */ /* 0x000fe40007ffe0ff */
[----:B------:R-:W-:Y:S02]  /*62d0*/  SHF.L.U32 R5, R4, 0x1, RZ ;  /* 0x0000000104057819 */ /* 0x000fe400000006ff */
[----:B------:R-:W-:Y:S01]  /*62e0*/  SHF.L.U32 R10, R10, 0x1, RZ ;  /* 0x000000010a0a7819 */ /* 0x000fe200000006ff */
[----:B------:R-:W-:Y:S01]  /*62f0*/  STS.U16 [R9+0x580], R30 ;  /* 0x0005801e09007388 */ /* 0x000fe20000000400 */
[----:B------:R-:W-:-:S03]  /*6300*/  LEA.HI.SX32 R0, R0, R137, 0x1b ;  /* 0x0000008900007211 */ /* 0x000fc600078fdaff */
[----:B------:R-:W-:Y:S04]  /*6310*/  STS.U16 [R14+0x5c0], R31 ;  /* 0x0005c01f0e007388 */ /* 0x000fe80000000400 */
[----:B------:R-:W-:Y:S04]  /*6320*/  STS.U16 [R5+0x600], R32 ;  /* 0x0006002005007388 */ /* 0x000fe80000000400 */
[----:B------:R1:W-:Y:S02]  /*6330*/  STS.U16 [R10+0x640], R33 ;  /* 0x000640210a007388 */ /* 0x0003e40000000400 */
[----:B-1----:R-:W-:-:S02]  /*6340*/  SHF.L.U32 R10, R0, 0x1, RZ ;  /* 0x00000001000a7819 */ /* 0x002fc400000006ff */
[----:B0-----:R-:W-:-:S05]  /*6350*/  MOV R0, UR45 ;  /* 0x0000002d00007c02 */ /* 0x001fca0008000f00 */
[----:B------:R-:W-:-:S04]  /*6360*/  FMUL.FTZ R0, R0, 1.4426950216293334961 ;  /* 0x3fb8aa3b00007820 */ /* 0x000fc80000410000 */
[-C--:B------:R-:W-:Y:S01]  /*6370*/  FMUL.FTZ R21, R99, R0.reuse ;  /* 0x0000000063157220 */ /* 0x080fe20000410000 */
[----:B------:R-:W-:Y:S01]  /*6380*/  MUFU.SIN R197, R70 ;  /* 0x0000004600c57308 */ /* 0x000fe20000000400 */
[----:B------:R-:W-:-:S07]  /*6390*/  FMUL.FTZ R22, R98, R0 ;  /* 0x0000000062167220 */ /* 0x000fce0000410000 */
[----:B------:R0:W-:Y:S08]  /*63a0*/  MUFU.COS R198, R70 ;  /* 0x0000004600c67308 */ /* 0x0001f00000000000 */
[----:B------:R-:W1:Y:S01]  /*63b0*/  MUFU.EX2 R21, R21 ;  /* 0x0000001500157308 */ /* 0x000e620000000800 */
[----:B0-----:R-:W2:Y:S07]  /*63c0*/  LDL R70, [R1] ;  /* 0x0000000001467983 */ /* 0x001eae0000100800 */
[----:B------:R-:W-:Y:S08]  /*63d0*/  MUFU.SIN R195, R69 ;  /* 0x0000004500c37308 */ /* 0x000ff00000000400 */
[----:B------:R-:W-:Y:S01]  /*63e0*/  MUFU.COS R196, R69 ;  /* 0x0000004500c47308 */ /* 0x000fe20000000000 */
[----:B-1----:R-:W-:-:S02]  /*63f0*/  FMUL.FTZ R198, R21, R198 ;  /* 0x000000c615c67220 */ /* 0x002fc40000410000 */
[----:B------:R-:W-:Y:S02]  /*6400*/  FMUL.FTZ R197, R21, R197 ;  /* 0x000000c515c57220 */ /* 0x000fe40000410000 */
[----:B------:R-:W4:Y:S03]  /*6410*/  LDL R21, [R1+0x8] ;  /* 0x0000080001157983 */ /* 0x000f260000100800 */
[----:B------:R-:W0:Y:S02]  /*6420*/  MUFU.EX2 R22, R22 ;  /* 0x0000001600167308 */ /* 0x000e240000000800 */
[C---:B0-----:R-:W-:Y:S02]  /*6430*/  FMUL.FTZ R196, R22.reuse, R196 ;  /* 0x000000c416c47220 */ /* 0x041fe40000410000 */
[----:B------:R-:W-:Y:S02]  /*6440*/  FMUL.FTZ R195, R22, R195 ;  /* 0x000000c316c37220 */ /* 0x000fe40000410000 */
[----:B------:R-:W2:Y:S01]  /*6450*/  LDL R22, [R1+0x4] ;  /* 0x0000040001167983 */ /* 0x000ea20000100800 */
[----:B------:R-:W-:-:S02]  /*6460*/  IADD3 R12, R137, 0x340, RZ ;  /* 0x00000340890c7810 */ /* 0x000fc40007ffe0ff */
[----:B------:R-:W-:Y:S02]  /*6470*/  IADD3 R2, R137, 0x380, RZ ;  /* 0x0000038089027810 */ /* 0x000fe40007ffe0ff */
[-C--:B------:R-:W-:Y:S02]  /*6480*/  LEA.HI.SX32 R12, R12, R137.reuse, 0x1b ;  /* 0x000000890c0c7211 */ /* 0x080fe400078fdaff */
[----:B------:R-:W-:Y:S02]  /*6490*/  LEA.HI.SX32 R2, R2, R137, 0x1b ;  /* 0x0000008902027211 */ /* 0x000fe400078fdaff */
[----:B------:R-:W-:Y:S01]  /*64a0*/  SHF.L.U32 R9, R12, 0x1, RZ ;  /* 0x000000010c097819 */ /* 0x000fe200000006ff */
[----:B------:R-:W-:Y:S01]  /*64b0*/  FMUL.FTZ R4, R93, UR43 ;  /* 0x0000002b5d047c20 */ /* 0x000fe20008410000 */
[----:B------:R-:W-:Y:S03]  /*64c0*/  MUFU.SIN R189, R11 ;  /* 0x0000000b00bd7308 */ /* 0x000fe60000000400 */
[----:B------:R0:W-:Y:S05]  /*64d0*/  STS.U16 [R9+0x680], R66 ;  /* 0x0006804209007388 */ /* 0x0001ea0000000400 */
[----:B------:R1:W-:Y:S01]  /*64e0*/  MUFU.COS R190, R11 ;  /* 0x0000000b00be7308 */ /* 0x0003e20000000000 */
[----:B0-----:R-:W-:-:S02]  /*64f0*/  SHF.L.U32 R9, R2, 0x1, RZ ;  /* 0x0000000102097819 */ /* 0x001fc400000006ff */
[C---:B------:R-:W-:Y:S01]  /*6500*/  IADD3 R2, R137.reuse, 0x3a0, RZ ;  /* 0x000003a089027810 */ /* 0x040fe20007ffe0ff */
[----:B-1----:R-:W-:Y:S01]  /*6510*/  FMUL.RZ R11, R4, 0.15915493667125701904 ;  /* 0x3e22f983040b7820 */ /* 0x002fe2000040c000 */
[----:B------:R-:W-:Y:S02]  /*6520*/  IADD3 R4, R137, 0x3c0, RZ ;  /* 0x000003c089047810 */ /* 0x000fe40007ffe0ff */
[-C--:B------:R-:W-:Y:S01]  /*6530*/  LEA.HI.SX32 R2, R2, R137.reuse, 0x1b ;  /* 0x0000008902027211 */ /* 0x080fe200078fdaff */
[----:B------:R0:W-:Y:S01]  /*6540*/  STS.U16 [R10+0x6c0], R67 ;  /* 0x0006c0430a007388 */ /* 0x0001e20000000400 */
[----:B------:R-:W-:Y:S01]  /*6550*/  MUFU.SIN R185, R11 ;  /* 0x0000000b00b97308 */ /* 0x000fe20000000400 */
[----:B------:R-:W-:Y:S01]  /*6560*/  LEA.HI.SX32 R4, R4, R137, 0x1b ;  /* 0x0000008904047211 */ /* 0x000fe200078fdaff */
[----:B------:R-:W-:-:S06]  /*6570*/  UIMAD.WIDE.U32 UR36, UR10, UR34, URZ ;  /* 0x000000220a2472a5 */ /* 0x000fcc000f8e003f */
[----:B------:R1:W-:Y:S01]  /*6580*/  MUFU.COS R186, R11 ;  /* 0x0000000b00ba7308 */ /* 0x0003e20000000000 */
[----:B0-----:R-:W-:Y:S02]  /*6590*/  IADD3 R10, R137, 0x3e0, RZ ;  /* 0x000003e0890a7810 */ /* 0x001fe40007ffe0ff */
[----:B------:R-:W-:Y:S01]  /*65a0*/  SHF.L.U32 R14, R4, 0x1, RZ ;  /* 0x00000001040e7819 */ /* 0x000fe200000006ff */
[----:B------:R-:W-:Y:S01]  /*65b0*/  FMUL.FTZ R4, R103, R0 ;  /* 0x0000000067047220 */ /* 0x000fe20000410000 */
[----:B------:R-:W-:Y:S02]  /*65c0*/  LEA.HI.SX32 R10, R10, R137, 0x1b ;  /* 0x000000890a0a7211 */ /* 0x000fe400078fdaff */
[----:B-1----:R-:W-:Y:S02]  /*65d0*/  SHF.L.U32 R11, R2, 0x1, RZ ;  /* 0x00000001020b7819 */ /* 0x002fe400000006ff */
[----:B------:R-:W-:Y:S01]  /*65e0*/  SHF.L.U32 R2, R137, 0x5, RZ ;  /* 0x0000000589027819 */ /* 0x000fe200000006ff */
[----:B------:R-:W-:Y:S01]  /*65f0*/  MUFU.SIN R187, R13 ;  /* 0x0000000d00bb7308 */ /* 0x000fe20000000400 */
[----:B------:R-:W-:-:S02]  /*6600*/  UIMAD UR34, UR11, UR34, URZ ;  /* 0x000000220b2272a4 */ /* 0x000fc4000f8e023f */
[----:B------:R-:W-:Y:S01]  /*6610*/  LEA.HI.SX32 R2, R2, R2, 0x1b ;  /* 0x0000000202027211 */ /* 0x000fe200078fdaff */
[----:B------:R0:W-:Y:S04]  /*6620*/  STS.U16 [R9+0x700], R68 ;  /* 0x0007004409007388 */ /* 0x0001e80000000400 */
[----:B------:R1:W-:Y:S01]  /*6630*/  MUFU.COS R188, R13 ;  /* 0x0000000d00bc7308 */ /* 0x0003e20000000000 */
[----:B------:R-:W-:Y:S01]  /*6640*/  UIMAD UR42, UR10, UR35, UR34 ;  /* 0x000000230a2a72a4 */ /* 0x000fe2000f8e0222 */
[----:B------:R-:W-:Y:S02]  /*6650*/  STS.U16 [R11+0x740], R8 ;  /* 0x000740080b007388 */ /* 0x000fe40000000400 */
[----:B------:R-:W-:-:S04]  /*6660*/  ULDC.64 UR34, c[0x0][0x1c0] ;  /* 0x0000700000227ab9 */ /* 0x000fc80000000a00 */
[----:B------:R-:W-:Y:S01]  /*6670*/  MUFU.SIN R191, R15 ;  /* 0x0000000f00bf7308 */ /* 0x000fe20000000400 */
[----:B-1----:R-:W-:Y:S01]  /*6680*/  SHF.L.U32 R13, R10, 0x1, RZ ;  /* 0x000000010a0d7819 */ /* 0x002fe200000006ff */
[----:B------:R-:W-:Y:S06]  /*6690*/  STS.U16 [R14+0x780], R7 ;  /* 0x000780070e007388 */ /* 0x000fec0000000400 */
[----:B------:R-:W-:Y:S01]  /*66a0*/  MUFU.COS R192, R15 ;  /* 0x0000000f00c07308 */ /* 0x000fe20000000000 */
[----:B------:R1:W-:Y:S01]  /*66b0*/  STS.U16 [R13+0x7c0], R6 ;  /* 0x0007c0060d007388 */ /* 0x0003e20000000400 */
[----:B------:R-:W-:-:S06]  /*66c0*/  UIADD3 UR37, UR37, UR42, URZ ;  /* 0x0000002a25257290 */ /* 0x000fcc000fffe03f */
[----:B------:R0:W-:Y:S01]  /*66d0*/  MUFU.EX2 R15, R4 ;  /* 0x00000004000f7308 */ /* 0x0001e20000000800 */
[----:B------:R-:W-:Y:S01]  /*66e0*/  UIMAD UR42, UR44, UR34, URZ ;  /* 0x000000222c2a72a4 */ /* 0x000fe2000f8e023f */
[----:B------:R-:W-:Y:S01]  /*66f0*/  FMUL.FTZ R5, R105, R0 ;  /* 0x0000000069057220 */ /* 0x000fe20000410000 */
[----:B0-----:R-:W-:Y:S01]  /*6700*/  SHF.L.U32 R4, R2, 0x1, RZ ;  /* 0x0000000102047819 */ /* 0x001fe200000006ff */
[----:B------:R-:W-:-:S06]  /*6710*/  NOP ;  /* 0x0000000000007918 */ /* 0x000fcc0000000000 */
[----:B------:R-:W0:Y:S01]  /*6720*/  LDS.U16 R32, [R4+0x2] ;  /* 0x0000020004207984 */ /* 0x000e220000000400 */
[----:B------:R-:W-:-:S03]  /*6730*/  UIMAD UR42, UR7, UR35, UR42 ;  /* 0x00000023072a72a4 */ /* 0x000fc6000f8e022a */
[----:B------:R-:W0:Y:S01]  /*6740*/  LDS.U16 R33, [R4] ;  /* 0x0000000004217984 */ /* 0x000e220000000400 */
[----:B------:R-:W-:Y:S01]  /*6750*/  UIMAD.WIDE.U32 UR36, UR7, UR34, UR36 ;  /* 0x00000022072472a5 */ /* 0x000fe2000f8e0024 */
[----:B------:R-:W1:Y:S02]  /*6760*/  MUFU.EX2 R5, R5 ;  /* 0x0000000500057308 */ /* 0x000e640000000800 */
[----:B------:R-:W-:Y:S01]  /*6770*/  ULDC.64 UR34, c[0x0][0x230] ;  /* 0x00008c0000227ab9 */ /* 0x000fe20000000a00 */
[----:B------:R-:W0:Y:S01]  /*6780*/  LDS.U16 R30, [R4+0x4] ;  /* 0x00000400041e7984 */ /* 0x000e220000000400 */
[----:B------:R-:W-:Y:S02]  /*6790*/  UIADD3 UR37, UR37, UR42, URZ ;  /* 0x0000002a25257290 */ /* 0x000fe4000fffe03f */
[----:B------:R-:W-:Y:S01]  /*67a0*/  ULEA UR34, UP0, UR36, UR34, 0x3 ;  /* 0x0000002224227291 */ /* 0x000fe2000f80183f */
[----:B------:R-:W0:Y:S03]  /*67b0*/  LDS.U16 R29, [R4+0x6] ;  /* 0x00000600041d7984 */ /* 0x000e260000000400 */
[----:B------:R-:W-:Y:S01]  /*67c0*/  ULEA.HI.X UR35, UR36, UR35, UR37, 0x3, UP0 ;  /* 0x0000002324237291 */ /* 0x000fe200080f1c25 */
[----:B------:R-:W-:Y:S01]  /*67d0*/  FMUL.FTZ R9, R104, R0 ;  /* 0x0000000068097220 */ /* 0x000fe20000410000 */
[----:B------:R-:W-:Y:S01]  /*67e0*/  ULEA UR36, UR38, UR7, 0x8 ;  /* 0x0000000726247291 */ /* 0x000fe2000f8e403f */
[----:B------:R-:W-:-:S02]  /*67f0*/  ISETP.NE.AND P2, PT, R138, RZ, PT ;  /* 0x000000ff8a00720c */ /* 0x000fc40003f45270 */
[----:B------:R-:W-:Y:S01]  /*6800*/  IADD3 R130, R138, 0x200, RZ ;  /* 0x000002008a827810 */ /* 0x000fe20007ffe0ff */
[----:B------:R1:W0:Y:S02]  /*6810*/  MUFU.EX2 R12, R9 ;  /* 0x00000009000c7308 */ /* 0x0002240000000800 */
[----:B-1----:R-:W-:Y:S01]  /*6820*/  FMUL.FTZ R6, R101, R0 ;  /* 0x0000000065067220 */ /* 0x002fe20000410000 */
[----:B------:R-:W-:Y:S01]  /*6830*/  MOV R7, UR36 ;  /* 0x0000002400077c02 */ /* 0x000fe20008000f00 */
[C---:B------:R-:W-:Y:S01]  /*6840*/  FMUL.FTZ R64, R5.reuse, R64 ;  /* 0x0000004005407220 */ /* 0x040fe20000410000 */
[----:B------:R-:W-:Y:S01]  /*6850*/  MOV R68, UR34 ;  /* 0x0000002200447c02 */ /* 0x000fe20008000f00 */
[----:B------:R-:W-:Y:S01]  /*6860*/  FMUL.FTZ R65, R5, R65 ;  /* 0x0000004105417220 */ /* 0x000fe20000410000 */
[----:B------:R-:W-:Y:S01]  /*6870*/  MOV R69, UR35 ;  /* 0x0000002300457c02 */ /* 0x000fe20008000f00 */
[----:B------:R-:W1:Y:S01]  /*6880*/  LDS.U16 R26, [R4+0xa] ;  /* 0x00000a00041a7984 */ /* 0x000e620000000400 */
[----:B------:R-:W-:Y:S01]  /*6890*/  FMUL.FTZ R9, R102, R0 ;  /* 0x0000000066097220 */ /* 0x000fe20000410000 */
[----:B------:R-:W-:-:S02]  /*68a0*/  SEL R5, R7, R130, !P2 ;  /* 0x0000008207057207 */ /* 0x000fc40005000000 */
[----:B------:R-:W0:Y:S01]  /*68b0*/  LDS.U16 R27, [R4+0x8] ;  /* 0x00000800041b7984 */ /* 0x000e220000000400 */
[----:B------:R0:W-:Y:S03]  /*68c0*/  MUFU.EX2 R16, R9 ;  /* 0x0000000900107308 */ /* 0x0001e60000000800 */
[----:B------:R-:W0:Y:S04]  /*68d0*/  LDS.U16 R24, [R4+0xc] ;  /* 0x00000c0004187984 */ /* 0x000e280000000400 */
[----:B------:R-:W1:Y:S01]  /*68e0*/  LDS.U16 R23, [R4+0xe] ;  /* 0x00000e0004177984 */ /* 0x000e620000000400 */
[----:B------:R-:W0:Y:S03]  /*68f0*/  MUFU.EX2 R6, R6 ;  /* 0x0000000600067308 */ /* 0x000e260000000800 */
[----:B------:R-:W1:Y:S04]  /*6900*/  LDS.U16 R20, [R4+0x10] ;  /* 0x0000100004147984 */ /* 0x000e680000000400 */
[----:B------:R-:W1:Y:S04]  /*6910*/  LDS.U16 R19, [R4+0x12] ;  /* 0x0000120004137984 */ /* 0x000e680000000400 */
[----:B------:R-:W-:Y:S04]  /*6920*/  LDS.U16 R18, [R4+0x14] ;  /* 0x0000140004127984 */ /* 0x000fe80000000400 */
[----:B------:R-:W1:Y:S04]  /*6930*/  LDS.U16 R17, [R4+0x16] ;  /* 0x0000160004117984 */ /* 0x000e680000000400 */
[----:B------:R-:W-:Y:S04]  /*6940*/  LDS.U16 R14, [R4+0x18] ;  /* 0x00001800040e7984 */ /* 0x000fe80000000400 */
[----:B------:R-:W1:Y:S04]  /*6950*/  LDS.U16 R13, [R4+0x1a] ;  /* 0x00001a00040d7984 */ /* 0x000e680000000400 */
[----:B------:R-:W-:Y:S04]  /*6960*/  LDS.U16 R10, [R4+0x1c] ;  /* 0x00001c00040a7984 */ /* 0x000fe80000000400 */
[----:B------:R-:W1:Y:S04]  /*6970*/  LDS.U16 R11, [R4+0x1e] ;  /* 0x00001e00040b7984 */ /* 0x000e680000000400 */
[----:B0-----:R-:W0:Y:S04]  /*6980*/  LDS.U16 R9, [R4+0x20] ;  /* 0x0000200004097984 */ /* 0x001e280000000400 */
        /* <DEDUP_REMOVED lines=15> */
[----:B------:R1:W-:Y:S04]  /*6a80*/  STS.64 [R5.X8+0x1d10], R64 ;  /* 0x001d104005007388 */ /* 0x0003e80000008a00 */
[----:B------:R-:W5:Y:S01]  /*6a90*/  LDG.E.64 R68, [R68.64] ;  /* 0x0000002044447981 */ /* 0x000f62000c1e1b00 */
[----:B------:R-:W-:Y:S01]  /*6aa0*/  FMUL.FTZ R7, R100, R0 ;  /* 0x0000000064077220 */ /* 0x000fe20000410000 */
[----:B------:R-:W-:-:S02]  /*6ab0*/  PRMT R32, RZ, 0x5410, R32 ;  /* 0x00005410ff207816 */ /* 0x000fc40000000020 */
[----:B------:R-:W-:-:S03]  /*6ac0*/  PRMT R33, RZ, 0x5410, R33 ;  /* 0x00005410ff217816 */ /* 0x000fc60000000021 */
[----:B------:R-:W0:Y:S01]  /*6ad0*/  MUFU.EX2 R7, R7 ;  /* 0x0000000700077308 */ /* 0x000e220000000800 */
[----:B------:R-:W-:Y:S01]  /*6ae0*/  MOV R2, 0x10 ;  /* 0x0000001000027802 */ /* 0x000fe20000000f00 */
[C---:B------:R-:W-:Y:S01]  /*6af0*/  FMUL.FTZ R208, R12.reuse, R208 ;  /* 0x000000d00cd07220 */ /* 0x040fe20000410000 */
[----:B---3--:R-:W-:Y:S01]  /*6b00*/  PRMT R31, RZ, 0x5410, R28 ;  /* 0x00005410ff1f7816 */ /* 0x008fe2000000001c */
[----:B------:R-:W-:Y:S02]  /*6b10*/  FMUL.FTZ R207, R12, R207 ;  /* 0x000000cf0ccf7220 */ /* 0x000fe40000410000 */
[C---:B------:R-:W-:Y:S02]  /*6b20*/  FMUL.FTZ R12, R105.reuse, R32 ;  /* 0x00000020690c7220 */ /* 0x040fe40000410000 */
[C---:B------:R-:W-:Y:S02]  /*6b30*/  FMUL.FTZ R202, R6.reuse, R202 ;  /* 0x000000ca06ca7220 */ /* 0x040fe40000410000 */
[----:B------:R-:W-:Y:S01]  /*6b40*/  FMUL.FTZ R201, R6, R201 ;  /* 0x000000c906c97220 */ /* 0x000fe20000410000 */
[----:B------:R-:W-:Y:S01]  /*6b50*/  CS2R R66, SRZ ;  /* 0x0000000000427805 */ /* 0x000fe2000001ff00 */
[----:B------:R-:W-:-:S02]  /*6b60*/  FMUL.FTZ R6, R105, R33 ;  /* 0x0000002169067220 */ /* 0x000fc40000410000 */
[----:B------:R-:W-:Y:S01]  /*6b70*/  @!P1 IMAD.WIDE R2, R3, R2, UR40 ;  /* 0x0000002803029e25 */ /* 0x000fe2000f8e0202 */
[----:B------:R-:W-:Y:S03]  /*6b80*/  BAR.SYNC.DEFER_BLOCKING 0x0 ;  /* 0x0000000000007b1d */ /* 0x000fe60000010000 */
[C---:B------:R-:W-:Y:S01]  /*6b90*/  FMUL.FTZ R245, R31.reuse, R12 ;  /* 0x0000000c1ff57220 */ /* 0x040fe20000410000 */
[----:B------:R-:W-:Y:S01]  /*6ba0*/  PRMT R30, RZ, 0x5410, R30 ;  /* 0x00005410ff1e7816 */ /* 0x000fe2000000001e */
[----:B------:R-:W-:Y:S01]  /*6bb0*/  FMUL.FTZ R247, R31, R6 ;  /* 0x000000061ff77220 */ /* 0x000fe20000410000 */
[----:B------:R-:W-:Y:S01]  /*6bc0*/  PRMT R29, RZ, 0x5410, R29 ;  /* 0x00005410ff1d7816 */ /* 0x000fe2000000001d */
[C---:B-1----:R-:W-:Y:S01]  /*6bd0*/  FMUL.FTZ R5, R207.reuse, R245 ;  /* 0x000000f5cf057220 */ /* 0x042fe20000410000 */
[----:B------:R-:W-:Y:S01]  /*6be0*/  PRMT R28, RZ, 0x5410, R25 ;  /* 0x00005410ff1c7816 */ /* 0x000fe20000000019 */
[----:B------:R-:W-:-:S02]  /*6bf0*/  FMUL.FTZ R6, R207, R247 ;  /* 0x000000f7cf067220 */ /* 0x000fc40000410000 */
[C---:B0-----:R-:W-:Y:S02]  /*6c00*/  FMUL.FTZ R200, R7.reuse, R200 ;  /* 0x000000c807c87220 */ /* 0x041fe40000410000 */
[----:B------:R-:W-:Y:S02]  /*6c10*/  FMUL.FTZ R199, R7, R199 ;  /* 0x000000c707c77220 */ /* 0x000fe40000410000 */
[----:B------:R-:W-:Y:S02]  /*6c20*/  FMUL.FTZ R246, R104, R30 ;  /* 0x0000001e68f67220 */ /* 0x000fe40000410000 */
[----:B------:R-:W-:Y:S02]  /*6c30*/  FFMA.FTZ R7, R208, R247, -R5 ;  /* 0x000000f7d0077223 */ /* 0x000fe40000010805 */
[C---:B------:R-:W-:Y:S01]  /*6c40*/  FMUL.FTZ R206, R15.reuse, R206 ;  /* 0x000000ce0fce7220 */ /* 0x040fe20000410000 */
[----:B------:R0:W5:Y:S01]  /*6c50*/  @!P1 LDG.E.64 R66, [R2.64+0x8] ;  /* 0x0000082002429981 */ /* 0x000162000c1e1b00 */
[----:B------:R-:W-:-:S02]  /*6c60*/  FMUL.FTZ R205, R15, R205 ;  /* 0x000000cd0fcd7220 */ /* 0x000fc40000410000 */
[----:B------:R-:W-:Y:S02]  /*6c70*/  FMUL.FTZ R244, R104, R29 ;  /* 0x0000001d68f47220 */ /* 0x000fe40000410000 */
[----:B------:R-:W-:Y:S02]  /*6c80*/  FFMA.FTZ R15, R208, R245, R6 ;  /* 0x000000f5d00f7223 */ /* 0x000fe40000010006 */
[----:B0-----:R-:W-:Y:S02]  /*6c90*/  FMUL.FTZ R2, R97, R0 ;  /* 0x0000000061027220 */ /* 0x001fe40000410000 */
[C---:B------:R-:W-:Y:S01]  /*6ca0*/  FFMA.FTZ R7, R28.reuse, R246, R7 ;  /* 0x000000f61c077223 */ /* 0x040fe20000010007 */
[----:B------:R-:W-:Y:S01]  /*6cb0*/  PRMT R26, RZ, 0x5410, R26 ;  /* 0x00005410ff1a7816 */ /* 0x000fe2000000001a */
[----:B------:R-:W-:Y:S02]  /*6cc0*/  FFMA.FTZ R15, R28, R244, R15 ;  /* 0x000000f41c0f7223 */ /* 0x000fe4000001000f */
[----:B------:R-:W0:Y:S01]  /*6cd0*/  MUFU.EX2 R2, R2 ;  /* 0x0000000200027308 */ /* 0x000e220000000800 */
[----:B------:R-:W-:-:S02]  /*6ce0*/  FMUL.FTZ R204, R16, R204 ;  /* 0x000000cc10cc7220 */ /* 0x000fc40000410000 */
[----:B------:R-:W-:Y:S01]  /*6cf0*/  FMUL.FTZ R203, R16, R203 ;  /* 0x000000cb10cb7220 */ /* 0x000fe20000410000 */
[----:B------:R-:W-:Y:S01]  /*6d00*/  PRMT R27, RZ, 0x5410, R27 ;  /* 0x00005410ff1b7816 */ /* 0x000fe2000000001b */
[----:B------:R-:W-:Y:S02]  /*6d10*/  FMUL.FTZ R16, R205, R7 ;  /* 0x00000007cd107220 */ /* 0x000fe40000410000 */
[-C--:B------:R-:W-:Y:S01]  /*6d20*/  FMUL.FTZ R5, R95, R0.reuse ;  /* 0x000000005f057220 */ /* 0x080fe20000410000 */
[----:B----4-:R-:W-:Y:S01]  /*6d30*/  PRMT R25, RZ, 0x5410, R21 ;  /* 0x00005410ff197816 */ /* 0x010fe20000000015 */
[-C--:B------:R-:W-:Y:S02]  /*6d40*/  FMUL.FTZ R12, R205, R15.reuse ;  /* 0x0000000fcd0c7220 */ /* 0x080fe40000410000 */
[----:B------:R-:W-:Y:S02]  /*6d50*/  FMUL.FTZ R3, R96, R0 ;  /* 0x0000000060037220 */ /* 0x000fe40000410000 */
[----:B------:R-:W-:-:S02]  /*6d60*/  FFMA.FTZ R16, R206, R15, R16 ;  /* 0x0000000fce107223 */ /* 0x000fc40000010010 */
[C---:B------:R-:W-:Y:S01]  /*6d70*/  FMUL.FTZ R242, R103.reuse, R26 ;  /* 0x0000001a67f27220 */ /* 0x040fe20000410000 */
[----:B------:R-:W1:Y:S01]  /*6d80*/  MUFU.EX2 R5, R5 ;  /* 0x0000000500057308 */ /* 0x000e620000000800 */
[----:B------:R-:W-:Y:S02]  /*6d90*/  FFMA.FTZ R12, R206, R7, -R12 ;  /* 0x00000007ce0c7223 */ /* 0x000fe4000001080c */
[----:B------:R-:W-:Y:S02]  /*6da0*/  FMUL.FTZ R243, R103, R27 ;  /* 0x0000001b67f37220 */ /* 0x000fe40000410000 */
[----:B------:R-:W-:Y:S02]  /*6db0*/  FMUL.FTZ R6, R94, R0 ;  /* 0x000000005e067220 */ /* 0x000fe40000410000 */
[C---:B------:R-:W-:Y:S01]  /*6dc0*/  FFMA.FTZ R16, R25.reuse, R242, R16 ;  /* 0x000000f219107223 */ /* 0x040fe20000010010 */
[----:B------:R-:W3:Y:S01]  /*6dd0*/  MUFU.EX2 R3, R3 ;  /* 0x0000000300037308 */ /* 0x000ee20000000800 */
[----:B------:R-:W-:Y:S01]  /*6de0*/  FFMA.FTZ R12, R25, R243, R12 ;  /* 0x000000f3190c7223 */ /* 0x000fe2000001000c */
[----:B------:R-:W-:Y:S01]  /*6df0*/  PRMT R24, RZ, 0x5410, R24 ;  /* 0x00005410ff187816 */ /* 0x000fe20000000018 */
[C---:B0-----:R-:W-:Y:S01]  /*6e00*/  FMUL.FTZ R194, R2.reuse, R194 ;  /* 0x000000c202c27220 */ /* 0x041fe20000410000 */
[----:B------:R-:W-:Y:S01]  /*6e10*/  PRMT R23, RZ, 0x5410, R23 ;  /* 0x00005410ff177816 */ /* 0x000fe20000000017 */
[----:B------:R-:W-:-:S02]  /*6e20*/  FMUL.FTZ R193, R2, R193 ;  /* 0x000000c102c17220 */ /* 0x000fc40000410000 */
[----:B------:R-:W-:Y:S01]  /*6e30*/  FMUL.FTZ R15, R203, R16 ;  /* 0x00000010cb0f7220 */ /* 0x000fe20000410000 */
[----:B------:R-:W0:Y:S01]  /*6e40*/  MUFU.EX2 R6, R6 ;  /* 0x0000000600067308 */ /* 0x000e220000000800 */
[----:B------:R-:W-:Y:S01]  /*6e50*/  FMUL.FTZ R2, R93, R0 ;  /* 0x000000005d027220 */ /* 0x000fe20000410000 */
[----:B--2---:R-:W-:Y:S01]  /*6e60*/  PRMT R22, RZ, 0x5410, R22 ;  /* 0x00005410ff167816 */ /* 0x004fe20000000016 */
[-C--:B------:R-:W-:Y:S02]  /*6e70*/  FMUL.FTZ R21, R203, R12.reuse ;  /* 0x0000000ccb157220 */ /* 0x080fe40000410000 */
[----:B------:R-:W-:Y:S02]  /*6e80*/  FFMA.FTZ R15, R204, R12, -R15 ;  /* 0x0000000ccc0f7223 */ /* 0x000fe4000001080f */
[----:B------:R-:W-:Y:S01]  /*6e90*/  FMUL.FTZ R141, R102, R24 ;  /* 0x00000018668d7220 */ /* 0x000fe20000410000 */
[----:B------:R-:W2:Y:S01]  /*6ea0*/  MUFU.EX2 R2, R2 ;  /* 0x0000000200027308 */ /* 0x000ea20000000800 */
[----:B------:R-:W-:-:S02]  /*6eb0*/  FFMA.FTZ R21, R204, R16, R21 ;  /* 0x00000010cc157223 */ /* 0x000fc40000010015 */
[----:B------:R-:W-:Y:S02]  /*6ec0*/  FMUL.FTZ R142, R102, R23 ;  /* 0x00000017668e7220 */ /* 0x000fe40000410000 */
[C---:B------:R-:W-:Y:S02]  /*6ed0*/  FFMA.FTZ R15, R22.reuse, R141, R15 ;  /* 0x0000008d160f7223 */ /* 0x040fe4000001000f */
[----:B------:R-:W-:Y:S02]  /*6ee0*/  FFMA.FTZ R21, R22, R142, R21 ;  /* 0x0000008e16157223 */ /* 0x000fe40000010015 */
[C---:B-1----:R-:W-:Y:S02]  /*6ef0*/  FMUL.FTZ R190, R5.reuse, R190 ;  /* 0x000000be05be7220 */ /* 0x042fe40000410000 */
[----:B------:R-:W-:Y:S01]  /*6f00*/  FMUL.FTZ R189, R5, R189 ;  /* 0x000000bd05bd7220 */ /* 0x000fe20000410000 */
[----:B------:R-:W-:Y:S01]  /*6f10*/  PRMT R20, RZ, 0x5410, R20 ;  /* 0x00005410ff147816 */ /* 0x000fe20000000014 */
[----:B------:R-:W-:-:S02]  /*6f20*/  FMUL.FTZ R5, R201, R15 ;  /* 0x0000000fc9057220 */ /* 0x000fc40000410000 */
[----:B------:R-:W-:Y:S02]  /*6f30*/  FMUL.FTZ R4, R92, UR43 ;  /* 0x0000002b5c047c20 */ /* 0x000fe40008410000 */
[C---:B---3--:R-:W-:Y:S02]  /*6f40*/  FMUL.FTZ R192, R3.reuse, R192 ;  /* 0x000000c003c07220 */ /* 0x048fe40000410000 */
[----:B------:R-:W-:Y:S01]  /*6f50*/  FMUL.FTZ R191, R3, R191 ;  /* 0x000000bf03bf7220 */ /* 0x000fe20000410000 */
[----:B------:R-:W-:Y:S01]  /*6f60*/  PRMT R19, RZ, 0x5410, R19 ;  /* 0x00005410ff137816 */ /* 0x000fe20000000013 */
[-C--:B------:R-:W-:Y:S02]  /*6f70*/  FMUL.FTZ R3, R201, R21.reuse ;  /* 0x00000015c9037220 */ /* 0x080fe40000410000 */
[----:B------:R-:W-:Y:S01]  /*6f80*/  FFMA.FTZ R5, R202, R21, R5 ;  /* 0x00000015ca057223 */ /* 0x000fe20000010005 */
[----:B------:R-:W-:Y:S01]  /*6f90*/  PRMT R21, RZ, 0x5410, R70 ;  /* 0x00005410ff157816 */ /* 0x000fe20000000046 */
[----:B------:R-:W-:-:S02]  /*6fa0*/  FMUL.RZ R4, R4, 0.15915493667125701904 ;  /* 0x3e22f98304047820 */ /* 0x000fc4000040c000 */
[----:B------:R-:W-:Y:S02]  /*6fb0*/  FMUL.FTZ R7, R92, R0 ;  /* 0x000000005c077220 */ /* 0x000fe40000410000 */
[C---:B0-----:R-:W-:Y:S02]  /*6fc0*/  FMUL.FTZ R188, R6.reuse, R188 ;  /* 0x000000bc06bc7220 */ /* 0x041fe40000410000 */
[----:B------:R-:W-:Y:S02]  /*6fd0*/  FMUL.FTZ R187, R6, R187 ;  /* 0x000000bb06bb7220 */ /* 0x000fe40000410000 */
[----:B------:R-:W-:Y:S02]  /*6fe0*/  FFMA.FTZ R6, R202, R15, -R3 ;  /* 0x0000000fca067223 */ /* 0x000fe40000010803 */
[C---:B------:R-:W-:Y:S02]  /*6ff0*/  FMUL.FTZ R143, R101.reuse, R20 ;  /* 0x00000014658f7220 */ /* 0x040fe40000410000 */
[----:B------:R-:W-:Y:S01]  /*7000*/  FMUL.FTZ R144, R101, R19 ;  /* 0x0000001365907220 */ /* 0x000fe20000410000 */
[----:B------:R-:W-:Y:S01]  /*7010*/  MUFU.COS R184, R4 ;  /* 0x0000000400b87308 */ /* 0x000fe20000000000 */
[----:B------:R-:W-:-:S02]  /*7020*/  FFMA.FTZ R6, R21, R143, R6 ;  /* 0x0000008f15067223 */ /* 0x000fc40000010006 */
[C---:B--2---:R-:W-:Y:S02]  /*7030*/  FMUL.FTZ R186, R2.reuse, R186 ;  /* 0x000000ba02ba7220 */ /* 0x044fe40000410000 */
[----:B------:R-:W-:Y:S01]  /*7040*/  FMUL.FTZ R185, R2, R185 ;  /* 0x000000b902b97220 */ /* 0x000fe20000410000 */
[----:B------:R-:W-:Y:S01]  /*7050*/  PRMT R17, RZ, 0x5410, R17 ;  /* 0x00005410ff117816 */ /* 0x000fe20000000011 */
[----:B------:R-:W-:Y:S01]  /*7060*/  FMUL.FTZ R2, R64, R207 ;  /* 0x000000cf40027220 */ /* 0x000fe20000410000 */
[----:B------:R-:W0:Y:S01]  /*7070*/  MUFU.EX2 R7, R7 ;  /* 0x0000000700077308 */ /* 0x000e220000000800 */
[----:B------:R-:W-:Y:S01]  /*7080*/  FFMA.FTZ R12, R21, R144, R5 ;  /* 0x00000090150c7223 */ /* 0x000fe20000010005 */
[----:B------:R-:W-:Y:S01]  /*7090*/  PRMT R18, RZ, 0x5410, R18 ;  /* 0x00005410ff127816 */ /* 0x000fe20000000012 */
[----:B------:R-:W-:-:S05]  /*70a0*/  FMUL.FTZ R71, R199, R6 ;  /* 0x00000006c7477220 */ /* 0x000fca0000410000 */
[----:B------:R-:W1:Y:S01]  /*70b0*/  MUFU.SIN R4, R4 ;  /* 0x0000000400047308 */ /* 0x000e620000000400 */
[C---:B------:R-:W-:Y:S01]  /*70c0*/  FMUL.FTZ R3, R65.reuse, R207 ;  /* 0x000000cf41037220 */ /* 0x040fe20000410000 */
[----:B------:R-:W-:Y:S01]  /*70d0*/  PRMT R16, RZ, 0x5410, R116 ;  /* 0x00005410ff107816 */ /* 0x000fe20000000074 */
[----:B------:R-:W-:Y:S02]  /*70e0*/  FFMA.FTZ R2, R65, R208, R2 ;  /* 0x000000d041027223 */ /* 0x000fe40000010002 */
[-C--:B------:R-:W-:Y:S02]  /*70f0*/  FMUL.FTZ R15, R199, R12.reuse ;  /* 0x0000000cc70f7220 */ /* 0x080fe40000410000 */
[----:B------:R-:W-:Y:S02]  /*7100*/  FFMA.FTZ R71, R200, R12, R71 ;  /* 0x0000000cc8477223 */ /* 0x000fe40000010047 */
[----:B------:R-:W-:Y:S02]  /*7110*/  FMUL.FTZ R146, R100, R17 ;  /* 0x0000001164927220 */ /* 0x000fe40000410000 */
[----:B------:R-:W-:-:S02]  /*7120*/  FFMA.FTZ R3, R64, R208, -R3 ;  /* 0x000000d040037223 */ /* 0x000fc40000010803 */
[----:B------:R-:W-:Y:S02]  /*7130*/  FMUL.FTZ R5, R205, R2 ;  /* 0x00000002cd057220 */ /* 0x000fe40000410000 */
[----:B------:R-:W-:Y:S02]  /*7140*/  FFMA.FTZ R15, R200, R6, -R15 ;  /* 0x00000006c80f7223 */ /* 0x000fe4000001080f */
[----:B------:R-:W-:Y:S02]  /*7150*/  FMUL.FTZ R145, R100, R18 ;  /* 0x0000001264917220 */ /* 0x000fe40000410000 */
[----:B------:R-:W-:Y:S02]  /*7160*/  FFMA.FTZ R71, R16, R146, R71 ;  /* 0x0000009210477223 */ /* 0x000fe40000010047 */
[----:B------:R-:W-:Y:S02]  /*7170*/  FFMA.FTZ R5, R206, R3, -R5 ;  /* 0x00000003ce057223 */ /* 0x000fe40000010805 */
[----:B------:R-:W-:-:S02]  /*7180*/  FFMA.FTZ R15, R16, R145, R15 ;  /* 0x00000091100f7223 */ /* 0x000fc4000001000f */
[----:B------:R-:W-:Y:S01]  /*7190*/  FMUL.FTZ R3, R205, R3 ;  /* 0x00000003cd037220 */ /* 0x000fe20000410000 */
[----:B------:R-:W-:Y:S01]  /*71a0*/  PRMT R13, RZ, 0x5410, R13 ;  /* 0x00005410ff0d7816 */ /* 0x000fe2000000000d */
[----:B------:R-:W-:Y:S02]  /*71b0*/  FMUL.FTZ R6, R197, R71 ;  /* 0x00000047c5067220 */ /* 0x000fe40000410000 */
[C---:B0-----:R-:W-:Y:S02]  /*71c0*/  FMUL.FTZ R184, R7.reuse, R184 ;  /* 0x000000b807b87220 */ /* 0x041fe40000410000 */
[----:B-1----:R-:W-:Y:S01]  /*71d0*/  FMUL.FTZ R183, R7, R4 ;  /* 0x0000000407b77220 */ /* 0x002fe20000410000 */
[----:B------:R-:W-:Y:S01]  /*71e0*/  PRMT R14, RZ, 0x5410, R14 ;  /* 0x00005410ff0e7816 */ /* 0x000fe2000000000e */
[----:B------:R-:W-:Y:S02]  /*71f0*/  FMUL.FTZ R7, R197, R15 ;  /* 0x0000000fc5077220 */ /* 0x000fe40000410000 */
[----:B------:R-:W-:-:S02]  /*7200*/  FFMA.FTZ R3, R206, R2, R3 ;  /* 0x00000002ce037223 */ /* 0x000fc40000010003 */
[----:B------:R-:W-:Y:S02]  /*7210*/  FMUL.FTZ R4, R203, R5 ;  /* 0x00000005cb047220 */ /* 0x000fe40000410000 */
[C---:B------:R-:W-:Y:S01]  /*7220*/  FFMA.FTZ R12, R198.reuse, R15, -R6 ;  /* 0x0000000fc60c7223 */ /* 0x040fe20000010806 */
[----:B------:R-:W-:Y:S01]  /*7230*/  PRMT R15, RZ, 0x5410, R115 ;  /* 0x00005410ff0f7816 */ /* 0x000fe20000000073 */
[----:B------:R-:W-:Y:S02]  /*7240*/  FFMA.FTZ R7, R198, R71, R7 ;  /* 0x00000047c6077223 */ /* 0x000fe40000010007 */
[----:B------:R-:W-:Y:S02]  /*7250*/  FMUL.FTZ R148, R99, R13 ;  /* 0x0000000d63947220 */ /* 0x000fe40000410000 */
[-C--:B------:R-:W-:Y:S02]  /*7260*/  FMUL.FTZ R2, R203, R3.reuse ;  /* 0x00000003cb027220 */ /* 0x080fe40000410000 */
[----:B------:R-:W-:-:S02]  /*7270*/  FFMA.FTZ R4, R204, R3, R4 ;  /* 0x00000003cc047223 */ /* 0x000fc40000010004 */
[----:B------:R-:W-:Y:S02]  /*7280*/  FMUL.FTZ R147, R99, R14 ;  /* 0x0000000e63937220 */ /* 0x000fe40000410000 */
[----:B------:R-:W-:Y:S02]  /*7290*/  FFMA.FTZ R7, R15, R148, R7 ;  /* 0x000000940f077223 */ /* 0x000fe40000010007 */
[----:B------:R-:W-:Y:S02]  /*72a0*/  FFMA.FTZ R5, R204, R5, -R2 ;  /* 0x00000005cc057223 */ /* 0x000fe40000010802 */
[----:B------:R-:W-:Y:S02]  /*72b0*/  FMUL.FTZ R3, R201, R4 ;  /* 0x00000004c9037220 */ /* 0x000fe40000410000 */
[----:B------:R-:W-:Y:S01]  /*72c0*/  FFMA.FTZ R12, R15, R147, R12 ;  /* 0x000000930f0c7223 */ /* 0x000fe2000001000c */
[----:B------:R-:W-:Y:S01]  /*72d0*/  PRMT R11, RZ, 0x5410, R11 ;  /* 0x00005410ff0b7816 */ /* 0x000fe2000000000b */
[----:B------:R-:W-:-:S02]  /*72e0*/  FMUL.FTZ R71, R195, R7 ;  /* 0x00000007c3477220 */ /* 0x000fc40000410000 */
[-C--:B------:R-:W-:Y:S02]  /*72f0*/  FFMA.FTZ R6, R202, R5.reuse, -R3 ;  /* 0x00000005ca067223 */ /* 0x080fe40000010803 */
[----:B------:R-:W-:Y:S02]  /*7300*/  FMUL.FTZ R2, R91, UR43 ;  /* 0x0000002b5b027c20 */ /* 0x000fe40008410000 */
[----:B------:R-:W-:Y:S02]  /*7310*/  FMUL.FTZ R5, R201, R5 ;  /* 0x00000005c9057220 */ /* 0x000fe40000410000 */
[-C--:B------:R-:W-:Y:S01]  /*7320*/  FMUL.FTZ R70, R195, R12.reuse ;  /* 0x0000000cc3467220 */ /* 0x080fe20000410000 */
[----:B------:R-:W-:Y:S01]  /*7330*/  PRMT R10, RZ, 0x5410, R10 ;  /* 0x00005410ff0a7816 */ /* 0x000fe2000000000a */
[----:B------:R-:W-:Y:S01]  /*7340*/  FFMA.FTZ R71, R196, R12, -R71 ;  /* 0x0000000cc4477223 */ /* 0x000fe20000010847 */
[----:B------:R-:W-:Y:S01]  /*7350*/  PRMT R12, RZ, 0x5410, R114 ;  /* 0x00005410ff0c7816 */ /* 0x000fe20000000072 */
[----:B------:R-:W-:-:S02]  /*7360*/  FMUL.RZ R181, R2, 0.15915493667125701904 ;  /* 0x3e22f98302b57820 */ /* 0x000fc4000040c000 */
[----:B------:R-:W-:Y:S02]  /*7370*/  FFMA.FTZ R5, R202, R4, R5 ;  /* 0x00000004ca057223 */ /* 0x000fe40000010005 */
[----:B------:R-:W-:Y:S02]  /*7380*/  FFMA.FTZ R7, R196, R7, R70 ;  /* 0x00000007c4077223 */ /* 0x000fe40000010046 */
[C---:B------:R-:W-:Y:S02]  /*7390*/  FMUL.FTZ R150, R98.reuse, R11 ;  /* 0x0000000b62967220 */ /* 0x040fe40000410000 */
[----:B------:R-:W-:Y:S02]  /*73a0*/  FMUL.FTZ R2, R91, R0 ;  /* 0x000000005b027220 */ /* 0x000fe40000410000 */
[----:B------:R-:W-:Y:S02]  /*73b0*/  FMUL.FTZ R4, R199, R6 ;  /* 0x00000006c7047220 */ /* 0x000fe40000410000 */
[----:B------:R-:W-:-:S02]  /*73c0*/  FMUL.FTZ R149, R98, R10 ;  /* 0x0000000a62957220 */ /* 0x000fc40000410000 */
[----:B------:R-:W-:Y:S02]  /*73d0*/  FFMA.FTZ R70, R12, R150, R7 ;  /* 0x000000960c467223 */ /* 0x000fe40000010007 */
[-C--:B------:R-:W-:Y:S02]  /*73e0*/  FMUL.FTZ R7, R199, R5.reuse ;  /* 0x00000005c7077220 */ /* 0x080fe40000410000 */
[----:B------:R-:W-:Y:S01]  /*73f0*/  FFMA.FTZ R4, R200, R5, R4 ;  /* 0x00000005c8047223 */ /* 0x000fe20000010004 */
[----:B------:R-:W-:Y:S01]  /*7400*/  MUFU.COS R3, R181 ;  /* 0x000000b500037308 */ /* 0x000fe20000000000 */
[----:B------:R-:W-:Y:S02]  /*7410*/  FFMA.FTZ R71, R12, R149, R71 ;  /* 0x000000950c477223 */ /* 0x000fe40000010047 */
[----:B------:R-:W-:Y:S01]  /*7420*/  FMUL.FTZ R130, R193, R70 ;  /* 0x00000046c1827220 */ /* 0x000fe20000410000 */
[----:B------:R-:W-:Y:S01]  /*7430*/  PRMT R9, RZ, 0x5410, R9 ;  /* 0x00005410ff097816 */ /* 0x000fe20000000009 */
[----:B------:R-:W-:-:S03]  /*7440*/  FFMA.FTZ R7, R200, R6, -R7 ;  /* 0x00000006c8077223 */ /* 0x000fc60000010807 */
[----:B------:R-:W0:Y:S01]  /*7450*/  MUFU.EX2 R2, R2 ;  /* 0x0000000200027308 */ /* 0x000e220000000800 */
[----:B------:R-:W-:Y:S01]  /*7460*/  FMUL.FTZ R5, R197, R4 ;  /* 0x00000004c5057220 */ /* 0x000fe20000410000 */
[----:B------:R-:W-:Y:S01]  /*7470*/  PRMT R8, RZ, 0x5410, R8 ;  /* 0x00005410ff087816 */ /* 0x000fe20000000008 */
[-C--:B------:R-:W-:Y:S02]  /*7480*/  FMUL.FTZ R131, R193, R71.reuse ;  /* 0x00000047c1837220 */ /* 0x080fe40000410000 */
[----:B------:R-:W-:Y:S02]  /*7490*/  FFMA.FTZ R130, R194, R71, -R130 ;  /* 0x00000047c2827223 */ /* 0x000fe40000010882 */
[-C--:B------:R-:W-:Y:S02]  /*74a0*/  FFMA.FTZ R5, R198, R7.reuse, -R5 ;  /* 0x00000007c6057223 */ /* 0x080fe40000010805 */
[----:B------:R-:W-:Y:S01]  /*74b0*/  FMUL.FTZ R71, R197, R7 ;  /* 0x00000007c5477220 */ /* 0x000fe20000410000 */
[----:B------:R-:W-:Y:S01]  /*74c0*/  PRMT R7, RZ, 0x5410, R113 ;  /* 0x00005410ff077816 */ /* 0x000fe20000000071 */
[----:B------:R-:W-:-:S02]  /*74d0*/  FMUL.FTZ R151, R97, R9 ;  /* 0x0000000961977220 */ /* 0x000fc40000410000 */
[----:B------:R-:W-:Y:S02]  /*74e0*/  FFMA.FTZ R131, R194, R70, R131 ;  /* 0x00000046c2837223 */ /* 0x000fe40000010083 */
[----:B------:R-:W-:Y:S01]  /*74f0*/  FMUL.FTZ R152, R97, R8 ;  /* 0x0000000861987220 */ /* 0x000fe20000410000 */
[----:B------:R-:W1:Y:S01]  /*7500*/  MUFU.SIN R181, R181 ;  /* 0x000000b500b57308 */ /* 0x000e620000000400 */
[C---:B------:R-:W-:Y:S02]  /*7510*/  FFMA.FTZ R130, R7.reuse, R151, R130 ;  /* 0x0000009707827223 */ /* 0x040fe40000010082 */
[----:B------:R-:W-:Y:S01]  /*7520*/  FFMA.FTZ R71, R198, R4, R71 ;  /* 0x00000004c6477223 */ /* 0x000fe20000010047 */
[----:B------:R-:W-:Y:S01]  /*7530*/  PRMT R179, RZ, 0x5410, R179 ;  /* 0x00005410ffb37816 */ /* 0x000fe200000000b3 */
[----:B------:R-:W-:Y:S01]  /*7540*/  FFMA.FTZ R131, R7, R152, R131 ;  /* 0x0000009807837223 */ /* 0x000fe20000010083 */
[----:B------:R-:W-:Y:S01]  /*7550*/  PRMT R180, RZ, 0x5410, R180 ;  /* 0x00005410ffb47816 */ /* 0x000fe200000000b4 */
[----:B0-----:R-:W-:-:S02]  /*7560*/  FMUL.FTZ R182, R2, R3 ;  /* 0x0000000302b67220 */ /* 0x001fc40000410000 */
[----:B------:R-:W-:Y:S02]  /*7570*/  FMUL.FTZ R4, R191, R130 ;  /* 0x00000082bf047220 */ /* 0x000fe40000410000 */
[----:B------:R-:W-:Y:S01]  /*7580*/  FMUL.FTZ R3, R195, R71 ;  /* 0x00000047c3037220 */ /* 0x000fe20000410000 */
[----:B------:R-:W-:Y:S01]  /*7590*/  PRMT R6, RZ, 0x5410, R112 ;  /* 0x00005410ff067816 */ /* 0x000fe20000000070 */
[-C--:B------:R-:W-:Y:S02]  /*75a0*/  FMUL.FTZ R139, R191, R131.reuse ;  /* 0x00000083bf8b7220 */ /* 0x080fe40000410000 */
[----:B------:R-:W-:Y:S02]  /*75b0*/  FFMA.FTZ R4, R192, R131, R4 ;  /* 0x00000083c0047223 */ /* 0x000fe40000010004 */
[----:B------:R-:W-:Y:S02]  /*75c0*/  FMUL.FTZ R229, R96, R179 ;  /* 0x000000b360e57220 */ /* 0x000fe40000410000 */
[----:B------:R-:W-:-:S02]  /*75d0*/  FFMA.FTZ R3, R196, R5, -R3 ;  /* 0x00000005c4037223 */ /* 0x000fc40000010803 */
[----:B------:R-:W-:Y:S02]  /*75e0*/  FFMA.FTZ R139, R192, R130, -R139 ;  /* 0x00000082c08b7223 */ /* 0x000fe4000001088b */
[----:B------:R-:W-:Y:S02]  /*75f0*/  FMUL.FTZ R5, R195, R5 ;  /* 0x00000005c3057220 */ /* 0x000fe40000410000 */
[----:B------:R-:W-:Y:S02]  /*7600*/  FMUL.FTZ R153, R96, R180 ;  /* 0x000000b460997220 */ /* 0x000fe40000410000 */
[----:B------:R-:W-:Y:S01]  /*7610*/  FFMA.FTZ R70, R6, R229, R4 ;  /* 0x000000e506467223 */ /* 0x000fe20000010004 */
[----:B------:R-:W-:Y:S01]  /*7620*/  PRMT R178, RZ, 0x5410, R178 ;  /* 0x00005410ffb27816 */ /* 0x000fe200000000b2 */
[----:B------:R-:W-:Y:S02]  /*7630*/  FFMA.FTZ R5, R196, R71, R5 ;  /* 0x00000047c4057223 */ /* 0x000fe40000010005 */
[----:B------:R-:W-:-:S02]  /*7640*/  FFMA.FTZ R139, R6, R153, R139 ;  /* 0x00000099068b7223 */ /* 0x000fc4000001008b */
[----:B------:R-:W-:Y:S01]  /*7650*/  FMUL.FTZ R4, R193, R3 ;  /* 0x00000003c1047220 */ /* 0x000fe20000410000 */
[----:B------:R-:W-:Y:S01]  /*7660*/  PRMT R177, RZ, 0x5410, R177 ;  /* 0x00005410ffb17816 */ /* 0x000fe200000000b1 */
[----:B------:R-:W-:Y:S02]  /*7670*/  FMUL.FTZ R71, R189, R70 ;  /* 0x00000046bd477220 */ /* 0x000fe40000410000 */
[----:B-1----:R-:W-:Y:S02]  /*7680*/  FMUL.FTZ R181, R2, R181 ;  /* 0x000000b502b57220 */ /* 0x002fe40000410000 */
[----:B------:R-:W-:Y:S02]  /*7690*/  FMUL.FTZ R2, R193, R5 ;  /* 0x00000005c1027220 */ /* 0x000fe40000410000 */
[----:B------:R-:W-:Y:S02]  /*76a0*/  FMUL.FTZ R131, R189, R139 ;  /* 0x0000008bbd837220 */ /* 0x000fe40000410000 */
[----:B------:R-:W-:Y:S01]  /*76b0*/  FFMA.FTZ R4, R194, R5, R4 ;  /* 0x00000005c2047223 */ /* 0x000fe20000010004 */
[----:B------:R-:W-:Y:S01]  /*76c0*/  PRMT R5, RZ, 0x5410, R111 ;  /* 0x00005410ff057816 */ /* 0x000fe2000000006f */
[----:B------:R-:W-:-:S02]  /*76d0*/  FFMA.FTZ R71, R190, R139, -R71 ;  /* 0x0000008bbe477223 */ /* 0x000fc40000010847 */
[C---:B------:R-:W-:Y:S02]  /*76e0*/  FMUL.FTZ R230, R95.reuse, R178 ;  /* 0x000000b25fe67220 */ /* 0x040fe40000410000 */
[----:B------:R-:W-:Y:S02]  /*76f0*/  FFMA.FTZ R130, R190, R70, R131 ;  /* 0x00000046be827223 */ /* 0x000fe40000010083 */
[----:B------:R-:W-:Y:S02]  /*7700*/  FMUL.FTZ R231, R95, R177 ;  /* 0x000000b15fe77220 */ /* 0x000fe40000410000 */
[----:B------:R-:W-:Y:S02]  /*7710*/  FFMA.FTZ R3, R194, R3, -R2 ;  /* 0x00000003c2037223 */ /* 0x000fe40000010802 */
[----:B------:R-:W-:Y:S02]  /*7720*/  FMUL.FTZ R70, R191, R4 ;  /* 0x00000004bf467220 */ /* 0x000fe40000410000 */
[----:B------:R-:W-:-:S02]  /*7730*/  FFMA.FTZ R71, R5, R230, R71 ;  /* 0x000000e605477223 */ /* 0x000fc40000010047 */
[----:B------:R-:W-:Y:S01]  /*7740*/  FMUL.FTZ R2, R90, UR43 ;  /* 0x0000002b5a027c20 */ /* 0x000fe20008410000 */
[----:B------:R-:W-:Y:S01]  /*7750*/  PRMT R175, RZ, 0x5410, R175 ;  /* 0x00005410ffaf7816 */ /* 0x000fe200000000af */
[----:B------:R-:W-:Y:S01]  /*7760*/  FFMA.FTZ R130, R5, R231, R130 ;  /* 0x000000e705827223 */ /* 0x000fe20000010082 */
[----:B------:R-:W-:Y:S01]  /*7770*/  PRMT R174, RZ, 0x5410, R174 ;  /* 0x00005410ffae7816 */ /* 0x000fe200000000ae */
[----:B------:R-:W-:Y:S02]  /*7780*/  FFMA.FTZ R70, R192, R3, -R70 ;  /* 0x00000003c0467223 */ /* 0x000fe40000010846 */
[----:B------:R-:W-:Y:S02]  /*7790*/  FMUL.FTZ R139, R187, R71 ;  /* 0x00000047bb8b7220 */ /* 0x000fe40000410000 */
[----:B------:R-:W-:Y:S02]  /*77a0*/  FMUL.RZ R140, R2, 0.15915493667125701904 ;  /* 0x3e22f983028c7820 */ /* 0x000fe4000040c000 */
[----:B------:R-:W-:Y:S01]  /*77b0*/  FMUL.FTZ R3, R191, R3 ;  /* 0x00000003bf037220 */ /* 0x000fe20000410000 */
[----:B------:R-:W-:Y:S01]  /*77c0*/  PRMT R176, RZ, 0x5410, R110 ;  /* 0x00005410ffb07816 */ /* 0x000fe2000000006e */
[----:B------:R-:W-:-:S02]  /*77d0*/  FMUL.FTZ R2, R187, R130 ;  /* 0x00000082bb027220 */ /* 0x000fc40000410000 */
[----:B------:R-:W-:Y:S02]  /*77e0*/  FFMA.FTZ R139, R188, R130, R139 ;  /* 0x00000082bc8b7223 */ /* 0x000fe4000001008b */
[----:B------:R-:W-:Y:S02]  /*77f0*/  FMUL.FTZ R233, R94, R175 ;  /* 0x000000af5ee97220 */ /* 0x000fe40000410000 */
[----:B------:R-:W-:Y:S02]  /*7800*/  FFMA.FTZ R3, R192, R4, R3 ;  /* 0x00000004c0037223 */ /* 0x000fe40000010003 */
[----:B------:R-:W-:Y:S02]  /*7810*/  FFMA.FTZ R131, R188, R71, -R2 ;  /* 0x00000047bc837223 */ /* 0x000fe40000010802 */
[----:B------:R-:W-:Y:S02]  /*7820*/  FMUL.FTZ R232, R94, R174 ;  /* 0x000000ae5ee87220 */ /* 0x000fe40000410000 */
[----:B------:R-:W-:-:S02]  /*7830*/  FMUL.FTZ R2, R189, R70 ;  /* 0x00000046bd027220 */ /* 0x000fc40000410000 */
[C---:B------:R-:W-:Y:S02]  /*7840*/  FFMA.FTZ R139, R176.reuse, R233, R139 ;  /* 0x000000e9b08b7223 */ /* 0x040fe4000001008b */
[-C--:B------:R-:W-:Y:S02]  /*7850*/  FMUL.FTZ R71, R189, R3.reuse ;  /* 0x00000003bd477220 */ /* 0x080fe40000410000 */
[----:B------:R-:W-:Y:S02]  /*7860*/  FFMA.FTZ R131, R176, R232, R131 ;  /* 0x000000e8b0837223 */ /* 0x000fe40000010083 */
[----:B------:R-:W-:Y:S02]  /*7870*/  FFMA.FTZ R2, R190, R3, R2 ;  /* 0x00000003be027223 */ /* 0x000fe40000010002 */
[----:B------:R-:W-:Y:S02]  /*7880*/  FMUL.FTZ R0, R90, R0 ;  /* 0x000000005a007220 */ /* 0x000fe40000410000 */
[----:B------:R-:W-:-:S02]  /*7890*/  FMUL.FTZ R3, R185, R139 ;  /* 0x0000008bb9037220 */ /* 0x000fc40000410000 */
[----:B------:R-:W-:Y:S02]  /*78a0*/  FFMA.FTZ R71, R190, R70, -R71 ;  /* 0x00000046be477223 */ /* 0x000fe40000010847 */
[-C--:B------:R-:W-:Y:S02]  /*78b0*/  FMUL.FTZ R70, R185, R131.reuse ;  /* 0x00000083b9467220 */ /* 0x080fe40000410000 */
[----:B------:R-:W-:Y:S01]  /*78c0*/  FMUL.FTZ R4, R187, R2 ;  /* 0x00000002bb047220 */ /* 0x000fe20000410000 */
[----:B------:R-:W-:Y:S01]  /*78d0*/  MUFU.EX2 R0, R0 ;  /* 0x0000000000007308 */ /* 0x000fe20000000800 */
[C---:B------:R-:W-:Y:S01]  /*78e0*/  FFMA.FTZ R131, R186.reuse, R131, -R3 ;  /* 0x00000083ba837223 */ /* 0x040fe20000010803 */
[----:B------:R-:W-:Y:S01]  /*78f0*/  PRMT R173, RZ, 0x5410, R173 ;  /* 0x00005410ffad7816 */ /* 0x000fe200000000ad */
[----:B------:R-:W-:Y:S01]  /*7900*/  FFMA.FTZ R139, R186, R139, R70 ;  /* 0x0000008bba8b7223 */ /* 0x000fe20000010046 */
[----:B------:R-:W-:Y:S01]  /*7910*/  PRMT R172, RZ, 0x5410, R172 ;  /* 0x00005410ffac7816 */ /* 0x000fe200000000ac */
[----:B------:R-:W-:-:S03]  /*7920*/  FFMA.FTZ R70, R188, R71, -R4 ;  /* 0x00000047bc467223 */ /* 0x000fc60000010804 */
[----:B------:R-:W0:Y:S01]  /*7930*/  MUFU.SIN R3, R140 ;  /* 0x0000008c00037308 */ /* 0x000e220000000400 */
[----:B------:R-:W-:Y:S01]  /*7940*/  FMUL.FTZ R71, R187, R71 ;  /* 0x00000047bb477220 */ /* 0x000fe20000410000 */
[----:B------:R-:W-:Y:S01]  /*7950*/  PRMT R4, RZ, 0x5410, R109 ;  /* 0x00005410ff047816 */ /* 0x000fe2000000006d */
[C---:B------:R-:W-:Y:S02]  /*7960*/  FMUL.FTZ R234, R93.reuse, R173 ;  /* 0x000000ad5dea7220 */ /* 0x040fe40000410000 */
[----:B------:R-:W-:Y:S02]  /*7970*/  FMUL.FTZ R235, R93, R172 ;  /* 0x000000ac5deb7220 */ /* 0x000fe40000410000 */
[----:B------:R-:W-:Y:S01]  /*7980*/  FFMA.FTZ R71, R188, R2, R71 ;  /* 0x00000002bc477223 */ /* 0x000fe20000010047 */
[----:B------:R-:W1:Y:S01]  /*7990*/  MUFU.COS R171, R140 ;  /* 0x0000008c00ab7308 */ /* 0x000e620000000000 */
[C---:B------:R-:W-:Y:S02]  /*79a0*/  FFMA.FTZ R130, R4.reuse, R234, R131 ;  /* 0x000000ea04827223 */ /* 0x040fe40000010083 */
[----:B------:R-:W-:-:S02]  /*79b0*/  FFMA.FTZ R139, R4, R235, R139 ;  /* 0x000000eb048b7223 */ /* 0x000fc4000001008b */
[----:B------:R-:W-:Y:S01]  /*79c0*/  FMUL.FTZ R131, R185, R71 ;  /* 0x00000047b9837220 */ /* 0x000fe20000410000 */
[----:B------:R-:W-:Y:S01]  /*79d0*/  PRMT R169, RZ, 0x5410, R169 ;  /* 0x00005410ffa97816 */ /* 0x000fe200000000a9 */
[----:B------:R-:W-:Y:S01]  /*79e0*/  FMUL.FTZ R155, R183, R139 ;  /* 0x0000008bb79b7220 */ /* 0x000fe20000410000 */
[----:B------:R-:W-:Y:S01]  /*79f0*/  PRMT R168, RZ, 0x5410, R168 ;  /* 0x00005410ffa87816 */ /* 0x000fe200000000a8 */
[-C--:B------:R-:W-:Y:S02]  /*7a00*/  FFMA.FTZ R131, R186, R70.reuse, -R131 ;  /* 0x00000046ba837223 */ /* 0x080fe40000010883 */
[----:B------:R-:W-:Y:S02]  /*7a10*/  FMUL.FTZ R70, R185, R70 ;  /* 0x00000046b9467220 */ /* 0x000fe40000410000 */
[-C--:B------:R-:W-:Y:S02]  /*7a20*/  FMUL.FTZ R2, R183, R130.reuse ;  /* 0x00000082b7027220 */ /* 0x080fe40000410000 */
[----:B0-----:R-:W-:Y:S01]  /*7a30*/  FMUL.FTZ R170, R0, R3 ;  /* 0x0000000300aa7220 */ /* 0x001fe20000410000 */
[----:B------:R-:W-:Y:S01]  /*7a40*/  PRMT R3, RZ, 0x5410, R108 ;  /* 0x00005410ff037816 */ /* 0x000fe2000000006c */
[----:B------:R-:W-:-:S02]  /*7a50*/  FFMA.FTZ R155, R184, R130, -R155 ;  /* 0x00000082b89b7223 */ /* 0x000fc4000001089b */
[----:B------:R-:W-:Y:S02]  /*7a60*/  FMUL.FTZ R236, R92, R169 ;  /* 0x000000a95cec7220 */ /* 0x000fe40000410000 */
[----:B------:R-:W-:Y:S02]  /*7a70*/  FFMA.FTZ R70, R186, R71, R70 ;  /* 0x00000047ba467223 */ /* 0x000fe40000010046 */
[----:B------:R-:W-:Y:S02]  /*7a80*/  FFMA.FTZ R2, R184, R139, R2 ;  /* 0x0000008bb8027223 */ /* 0x000fe40000010002 */
[----:B------:R-:W-:Y:S02]  /*7a90*/  FMUL.FTZ R237, R92, R168 ;  /* 0x000000a85ced7220 */ /* 0x000fe40000410000 */
[----:B-1----:R-:W-:Y:S02]  /*7aa0*/  FMUL.FTZ R171, R0, R171 ;  /* 0x000000ab00ab7220 */ /* 0x002fe40000410000 */
[----:B------:R-:W-:-:S02]  /*7ab0*/  FFMA.FTZ R155, R3, R236, R155 ;  /* 0x000000ec039b7223 */ /* 0x000fc4000001009b */
[----:B------:R-:W-:Y:S02]  /*7ac0*/  FMUL.FTZ R0, R183, R70 ;  /* 0x00000046b7007220 */ /* 0x000fe40000410000 */
[----:B------:R-:W-:Y:S01]  /*7ad0*/  FFMA.FTZ R2, R3, R237, R2 ;  /* 0x000000ed03027223 */ /* 0x000fe20000010002 */
[----:B------:R-:W-:Y:S01]  /*7ae0*/  PRMT R167, RZ, 0x5410, R167 ;  /* 0x00005410ffa77816 */ /* 0x000fe200000000a7 */
[----:B------:R-:W-:Y:S01]  /*7af0*/  FMUL.FTZ R71, R183, R131 ;  /* 0x00000083b7477220 */ /* 0x000fe20000410000 */
[----:B------:R-:W-:Y:S01]  /*7b00*/  PRMT R166, RZ, 0x5410, R166 ;  /* 0x00005410ffa67816 */ /* 0x000fe200000000a6 */
[C---:B------:R-:W-:Y:S02]  /*7b10*/  FMUL.FTZ R139, R181.reuse, R155 ;  /* 0x0000009bb58b7220 */ /* 0x040fe40000410000 */
[----:B------:R-:W-:Y:S02]  /*7b20*/  FFMA.FTZ R0, R184, R131, -R0 ;  /* 0x00000083b8007223 */ /* 0x000fe40000010800 */
[----:B------:R-:W-:-:S02]  /*7b30*/  FMUL.FTZ R130, R181, R2 ;  /* 0x00000002b5827220 */ /* 0x000fc40000410000 */
[----:B------:R-:W-:Y:S02]  /*7b40*/  FFMA.FTZ R71, R184, R70, R71 ;  /* 0x00000046b8477223 */ /* 0x000fe40000010047 */
[C---:B------:R-:W-:Y:S01]  /*7b50*/  FFMA.FTZ R139, R182.reuse, R2, R139 ;  /* 0x00000002b68b7223 */ /* 0x040fe2000001008b */
[----:B------:R-:W-:Y:S01]  /*7b60*/  PRMT R2, RZ, 0x5410, R107 ;  /* 0x00005410ff027816 */ /* 0x000fe2000000006b */
[----:B------:R-:W-:Y:S02]  /*7b70*/  FMUL.FTZ R70, R181, R0 ;  /* 0x00000000b5467220 */ /* 0x000fe40000410000 */
[----:B------:R-:W-:Y:S02]  /*7b80*/  FFMA.FTZ R155, R182, R155, -R130 ;  /* 0x0000009bb69b7223 */ /* 0x000fe40000010882 */
[C---:B------:R-:W-:Y:S02]  /*7b90*/  FMUL.FTZ R239, R91.reuse, R166 ;  /* 0x000000a65bef7220 */ /* 0x040fe40000410000 */
[----:B------:R-:W-:-:S02]  /*7ba0*/  FMUL.FTZ R238, R91, R167 ;  /* 0x000000a75bee7220 */ /* 0x000fc40000410000 */
[-C--:B------:R-:W-:Y:S02]  /*7bb0*/  FMUL.FTZ R131, R181, R71.reuse ;  /* 0x00000047b5837220 */ /* 0x080fe40000410000 */
[----:B------:R-:W-:Y:S01]  /*7bc0*/  FFMA.FTZ R70, R182, R71, R70 ;  /* 0x00000047b6467223 */ /* 0x000fe20000010046 */
[----:B------:R-:W-:Y:S01]  /*7bd0*/  ISETP.NE.AND P1, PT, R138, 0x1f, PT ;  /* 0x0000001f8a00780c */ /* 0x000fe20003f25270 */
[C---:B------:R-:W-:Y:S02]  /*7be0*/  FFMA.FTZ R139, R2.reuse, R239, R139 ;  /* 0x000000ef028b7223 */ /* 0x040fe4000001008b */
[----:B------:R-:W-:Y:S02]  /*7bf0*/  FFMA.FTZ R155, R2, R238, R155 ;  /* 0x000000ee029b7223 */ /* 0x000fe4000001009b */
[----:B------:R-:W-:Y:S01]  /*7c00*/  FFMA.FTZ R131, R182, R0, -R131 ;  /* 0x00000000b6837223 */ /* 0x000fe20000010883 */
[----:B------:R-:W-:Y:S01]  /*7c10*/  PRMT R165, RZ, 0x5410, R165 ;  /* 0x00005410ffa57816 */ /* 0x000fe200000000a5 */
[----:B------:R-:W-:-:S02]  /*7c20*/  FMUL.FTZ R0, R170, R70 ;  /* 0x00000046aa007220 */ /* 0x000fc40000410000 */
[C---:B------:R-:W-:Y:S02]  /*7c30*/  FMUL.FTZ R130, R170.reuse, R139 ;  /* 0x0000008baa827220 */ /* 0x040fe40000410000 */
[C---:B------:R-:W-:Y:S02]  /*7c40*/  FMUL.FTZ R140, R170.reuse, R155 ;  /* 0x0000009baa8c7220 */ /* 0x040fe40000410000 */
[C---:B------:R-:W-:Y:S01]  /*7c50*/  FFMA.FTZ R209, R171.reuse, R131, -R0 ;  /* 0x00000083abd17223 */ /* 0x040fe20000010800 */
[----:B------:R-:W-:Y:S01]  /*7c60*/  PRMT R0, RZ, 0x5410, R106 ;  /* 0x00005410ff007816 */ /* 0x000fe2000000006a */
[C---:B------:R-:W-:Y:S02]  /*7c70*/  FFMA.FTZ R130, R171.reuse, R155, -R130 ;  /* 0x0000009bab827223 */ /* 0x040fe40000010882 */
[----:B------:R-:W-:Y:S02]  /*7c80*/  FFMA.FTZ R71, R171, R139, R140 ;  /* 0x0000008bab477223 */ /* 0x000fe4000001008c */
[----:B------:R-:W-:-:S02]  /*7c90*/  FMUL.FTZ R131, R170, R131 ;  /* 0x00000083aa837220 */ /* 0x000fc40000410000 */
[----:B------:R-:W-:Y:S02]  /*7ca0*/  FMUL.FTZ R139, R90, R165 ;  /* 0x000000a55a8b7220 */ /* 0x000fe40000410000 */
[----:B------:R-:W-:Y:S02]  /*7cb0*/  FFMA.FTZ R70, R171, R70, R131 ;  /* 0x00000046ab467223 */ /* 0x000fe40000010083 */
[----:B------:R-:W-:Y:S02]  /*7cc0*/  FFMA.FTZ R210, R0, R139, R130 ;  /* 0x0000008b00d27223 */ /* 0x000fe40000010082 */
[----:B------:R0:W1:Y:S01]  /*7cd0*/  @P1 LDS.64 R130, [R138.X8+0x2d18] ;  /* 0x002d18008a821984 */ /* 0x0000620000008a00 */
[----:B------:R-:W-:Y:S01]  /*7ce0*/  PRMT R164, RZ, 0x5410, R164 ;  /* 0x00005410ffa47816 */ /* 0x000fe200000000a4 */
[----:B------:R-:W-:Y:S04]  /*7cf0*/  BSSY B0, `(.L_x_8842) ;  /* 0x0000010000007945 */ /* 0x000fe80003800000 */
        /* <DEDUP_REMOVED lines=15> */
.L_x_8843:
[----:B0-----:R-:W-:Y:S05]  /*7df0*/  BSYNC B0 ;  /* 0x0000000000007941 */ /* 0x001fea0003800000 */
.L_x_8842:
        /* <DEDUP_REMOVED lines=12> */
[CC--:B------:R-:W-:Y:S01]  /*7ec0*/  FMUL.FTZ R223, R45.reuse, R68.reuse ;  /* 0x000000442ddf7220 */ /* 0x0c0fe20000410000 */
[----:B------:R-:W-:Y:S01]  /*7ed0*/  SHFL.IDX PT, R66, R66, RZ, 0x1f ;  /* 0x00001fff42427589 */ /* 0x000fe200000e0000 */
[-C--:B------:R-:W-:Y:S02]  /*7ee0*/  FMUL.FTZ R224, R45, R69.reuse ;  /* 0x000000452de07220 */ /* 0x080fe40000410000 */
[C---:B------:R-:W-:Y:S02]  /*7ef0*/  FMUL.FTZ R222, R46.reuse, R69 ;  /* 0x000000452ede7220 */ /* 0x040fe40000410000 */
[-C--:B------:R-:W-:Y:S02]  /*7f00*/  FMUL.FTZ R221, R46, R68.reuse ;  /* 0x000000442edd7220 */ /* 0x080fe40000410000 */
[----:B------:R-:W-:Y:S02]  /*7f10*/  FMUL.FTZ R219, R47, R68 ;  /* 0x000000442fdb7220 */ /* 0x000fe40000410000 */
        /* <DEDUP_REMOVED lines=14> */
[----:B-1----:R-:W-:Y:S02]  /*8000*/  FMUL.FTZ R248, R170, R131 ;  /* 0x00000083aaf87220 */ /* 0x002fe40000410000 */
[----:B------:R-:W1:Y:S01]  /*8010*/  SHFL.UP PT, R158, R71, 0x2, RZ ;  /* 0x04400000479e7989 */ /* 0x000e6200000e00ff */
[----:B------:R-:W-:-:S02]  /*8020*/  FMUL.FTZ R240, R49, R68 ;  /* 0x0000004431f07220 */ /* 0x000fc40000410000 */
[----:B------:R-:W-:Y:S01]  /*8030*/  FFMA.FTZ R248, R171, R130, -R248 ;  /* 0x00000082abf87223 */ /* 0x000fe200000108f8 */
[----:B------:R-:W2:Y:S01]  /*8040*/  SHFL.UP PT, R70, R209, 0x2, RZ ;  /* 0x04400000d1467989 */ /* 0x000ea200000e00ff */
[----:B------:R-:W-:-:S03]  /*8050*/  FMUL.FTZ R241, R49, R69 ;  /* 0x0000004531f17220 */ /* 0x000fc60000410000 */
[----:B------:R-:W3:Y:S01]  /*8060*/  SHFL.UP PT, R154, R157, 0x2, RZ ;  /* 0x044000009d9a7989 */ /* 0x000ee200000e00ff */
[C---:B0-----:R-:W-:Y:S02]  /*8070*/  FMUL.FTZ R155, R157.reuse, R156 ;  /* 0x0000009c9d9b7220 */ /* 0x041fe40000410000 */
[-C--:B-1----:R-:W-:Y:S02]  /*8080*/  FMUL.FTZ R160, R157, R158.reuse ;  /* 0x0000009e9da07220 */ /* 0x082fe40000410000 */
[----:B------:R-:W-:Y:S02]  /*8090*/  FFMA.FTZ R158, R209, R158, R155 ;  /* 0x0000009ed19e7223 */ /* 0x000fe4000001009b */
[----:B--2---:R-:W-:Y:S02]  /*80a0*/  FMUL.FTZ R159, R157, R70 ;  /* 0x000000469d9f7220 */ /* 0x004fe40000410000 */
[----:B------:R-:W-:Y:S02]  /*80b0*/  FFMA.FTZ R161, R209, R156, -R160 ;  /* 0x0000009cd1a17223 */ /* 0x000fe400000108a0 */
[----:B---3--:R-:W-:-:S02]  /*80c0*/  FMUL.FTZ R155, R157, R154 ;  /* 0x0000009a9d9b7220 */ /* 0x008fc40000410000 */
[C---:B------:R-:W-:Y:S02]  /*80d0*/  FFMA.FTZ R154, R209.reuse, R154, R159 ;  /* 0x0000009ad19a7223 */ /* 0x040fe4000001009f */
[----:B------:R-:W-:Y:S02]  /*80e0*/  @P3 FFMA.FTZ R209, R209, R70, -R155 ;  /* 0x00000046d1d13223 */ /* 0x000fe4000001089b */
[----:B------:R-:W-:Y:S01]  /*80f0*/  @P3 FADD.FTZ R71, R71, R158 ;  /* 0x0000009e47473221 */ /* 0x000fe20000010000 */
        /* <DEDUP_REMOVED lines=12> */
[----:B------:R-:W-:Y:S02]  /*81c0*/  FMUL.FTZ R155, R154, R155 ;  /* 0x0000009b9a9b7220 */ /* 0x000fe40000410000 */
[----:B------:R-:W-:Y:S02]  /*81d0*/  FFMA.FTZ R160, R209, R157, R160 ;  /* 0x0000009dd1a07223 */ /* 0x000fe400000100a0 */
[----:B------:R-:W-:-:S02]  /*81e0*/  @P3 FADD.FTZ R210, R210, R159 ;  /* 0x0000009fd2d23221 */ /* 0x000fc40000010000 */
[----:B------:R-:W-:Y:S01]  /*81f0*/  @P3 FFMA.FTZ R209, R209, R70, -R155 ;  /* 0x00000046d1d13223 */ /* 0x000fe2000001089b */
[----:B------:R-:W-:Y:S01]  /*8200*/  FSEL R70, R154, R161, !P3 ;  /* 0x000000a19a467208 */ /* 0x000fe20005800000 */
[----:B------:R-:W-:Y:S01]  /*8210*/  @P3 FADD.FTZ R71, R71, R160 ;  /* 0x000000a047473221 */ /* 0x000fe20000010000 */
[----:B------:R-:W0:Y:S01]  /*8220*/  SHFL.UP PT, R155, R210, 0x8, RZ ;  /* 0x05000000d29b7989 */ /* 0x000e2200000e00ff */
[-C--:B------:R-:W-:Y:S01]  /*8230*/  FMUL.FTZ R159, R171, R163.reuse ;  /* 0x000000a3ab9f7220 */ /* 0x080fe20000410000 */
[----:B------:R-:W-:Y:S01]  /*8240*/  ISETP.GE.AND P3, PT, R137, 0x8, PT ;  /* 0x000000088900780c */ /* 0x000fe20003f66270 */
[C---:B------:R-:W-:Y:S01]  /*8250*/  FMUL.FTZ R156, R170.reuse, R163 ;  /* 0x000000a3aa9c7220 */ /* 0x040fe20000410000 */
[----:B------:R-:W1:Y:S01]  /*8260*/  SHFL.UP PT, R154, R209, 0x8, RZ ;  /* 0x05000000d19a7989 */ /* 0x000e6200000e00ff */
[C---:B------:R-:W-:Y:S02]  /*8270*/  FMUL.FTZ R160, R35.reuse, R69 ;  /* 0x0000004523a07220 */ /* 0x040fe40000410000 */
[----:B------:R-:W-:Y:S01]  /*8280*/  FFMA.FTZ R159, -R170, R162, -R159 ;  /* 0x000000a2aa9f7223 */ /* 0x000fe2000001099f */
[----:B------:R-:W2:Y:S01]  /*8290*/  SHFL.UP PT, R158, R71, 0x8, RZ ;  /* 0x05000000479e7989 */ /* 0x000ea200000e00ff */
[----:B------:R-:W-:-:S02]  /*82a0*/  FMUL.FTZ R161, R35, R68 ;  /* 0x0000004423a17220 */ /* 0x000fc40000410000 */
[----:B------:R-:W-:Y:S01]  /*82b0*/  FFMA.FTZ R156, R171, R162, -R156 ;  /* 0x000000a2ab9c7223 */ /* 0x000fe2000001089c */
[----:B------:R-:W3:Y:S01]  /*82c0*/  SHFL.UP PT, R157, R70, 0x8, RZ ;  /* 0x05000000469d7989 */ /* 0x000ee200000e00ff */
[----:B------:R-:W-:Y:S02]  /*82d0*/  FADD.FTZ R159, -R160, R159 ;  /* 0x0000009fa09f7221 */ /* 0x000fe40000010100 */
[----:B------:R-:W-:Y:S02]  /*82e0*/  FADD.FTZ R156, R161, R156 ;  /* 0x0000009ca19c7221 */ /* 0x000fe40000010000 */
[C---:B------:R-:W-:Y:S02]  /*82f0*/  FMUL.FTZ R211, R181.reuse, -R159 ;  /* 0x8000009fb5d37220 */ /* 0x040fe40000410000 */
[-C--:B------:R-:W-:Y:S02]  /*8300*/  FMUL.FTZ R212, R181, -R156.reuse ;  /* 0x8000009cb5d47220 */ /* 0x080fe40000410000 */
[----:B------:R-:W-:-:S02]  /*8310*/  FFMA.FTZ R156, R182, R156, -R211 ;  /* 0x0000009cb69c7223 */ /* 0x000fc400000108d3 */
[----:B------:R-:W-:Y:S02]  /*8320*/  FFMA.FTZ R211, R182, R159, R212 ;  /* 0x0000009fb6d37223 */ /* 0x000fe400000100d4 */
[C---:B0-----:R-:W-:Y:S02]  /*8330*/  FMUL.FTZ R213, R70.reuse, R155 ;  /* 0x0000009b46d57220 */ /* 0x041fe40000410000 */
[C---:B-1----:R-:W-:Y:S02]  /*8340*/  FMUL.FTZ R212, R70.reuse, R154 ;  /* 0x0000009a46d47220 */ /* 0x042fe40000410000 */
[CC--:B--2---:R-:W-:Y:S02]  /*8350*/  FMUL.FTZ R214, R70.reuse, R158.reuse ;  /* 0x0000009e46d67220 */ /* 0x0c4fe40000410000 */
[----:B------:R-:W-:Y:S02]  /*8360*/  FFMA.FTZ R158, R209, R158, R213 ;  /* 0x0000009ed19e7223 */ /* 0x000fe400000100d5 */
[----:B---3--:R-:W-:-:S02]  /*8370*/  FMUL.FTZ R159, R70, R157 ;  /* 0x0000009d469f7220 */ /* 0x008fc40000410000 */
[C---:B------:R-:W-:Y:S02]  /*8380*/  FFMA.FTZ R157, R209.reuse, R157, R212 ;  /* 0x0000009dd19d7223 */ /* 0x040fe400000100d4 */
[C---:B------:R-:W-:Y:S02]  /*8390*/  FFMA.FTZ R155, R209.reuse, R155, -R214 ;  /* 0x0000009bd19b7223 */ /* 0x040fe400000108d6 */
[----:B------:R-:W-:Y:S01]  /*83a0*/  @P3 FFMA.FTZ R209, R209, R154, -R159 ;  /* 0x0000009ad1d13223 */ /* 0x000fe2000001089f */
[----:B------:R-:W-:Y:S01]  /*83b0*/  FSEL R70, R70, R157, !P3 ;  /* 0x0000009d46467208 */ /* 0x000fe20005800000 */
[----:B------:R-:W-:Y:S02]  /*83c0*/  FMUL.FTZ R159, R36, R68 ;  /* 0x00000044249f7220 */ /* 0x000fe40000410000 */
[----:B------:R-:W-:Y:S01]  /*83d0*/  @P3 FADD.FTZ R71, R71, R158 ;  /* 0x0000009e47473221 */ /* 0x000fe20000010000 */
[----:B------:R-:W0:Y:S01]  /*83e0*/  SHFL.UP PT, R154, R209, 0x10, RZ ;  /* 0x06000000d19a7989 */ /* 0x000e2200000e00ff */
[----:B------:R-:W-:Y:S01]  /*83f0*/  @P3 FADD.FTZ R210, R210, R155 ;  /* 0x0000009bd2d23221 */ /* 0x000fe20000010000 */
[----:B------:R-:W-:Y:S01]  /*8400*/  ISETP.GE.AND P3, PT, R137, 0x10, PT ;  /* 0x000000108900780c */ /* 0x000fe20003f66270 */
[----:B------:R-:W-:Y:S01]  /*8410*/  FMUL.FTZ R158, R36, R69 ;  /* 0x00000045249e7220 */ /* 0x000fe20000410000 */
[----:B------:R-:W1:Y:S01]  /*8420*/  SHFL.UP PT, R213, R70, 0x10, RZ ;  /* 0x0600000046d57989 */ /* 0x000e6200000e00ff */
[----:B------:R-:W-:-:S02]  /*8430*/  FADD.FTZ R156, R159, R156 ;  /* 0x0000009c9f9c7221 */ /* 0x000fc40000010000 */
[----:B------:R-:W-:Y:S01]  /*8440*/  FADD.FTZ R211, -R158, R211 ;  /* 0x000000d39ed37221 */ /* 0x000fe20000010100 */
[----:B------:R-:W2:Y:S01]  /*8450*/  SHFL.UP PT, R212, R71, 0x10, RZ ;  /* 0x0600000047d47989 */ /* 0x000ea200000e00ff */
[CC--:B------:R-:W-:Y:S02]  /*8460*/  FMUL.FTZ R157, R183.reuse, -R156.reuse ;  /* 0x8000009cb79d7220 */ /* 0x0c0fe40000410000 */
[-C--:B------:R-:W-:Y:S01]  /*8470*/  FMUL.FTZ R215, R183, -R211.reuse ;  /* 0x800000d3b7d77220 */ /* 0x080fe20000410000 */
[----:B------:R-:W3:Y:S01]  /*8480*/  SHFL.UP PT, R155, R210, 0x10, RZ ;  /* 0x06000000d29b7989 */ /* 0x000ee200000e00ff */
[C---:B------:R-:W-:Y:S02]  /*8490*/  FFMA.FTZ R214, R184.reuse, R211, R157 ;  /* 0x000000d3b8d67223 */ /* 0x040fe4000001009d */
[----:B------:R-:W-:Y:S02]  /*84a0*/  FMUL.FTZ R157, R37, R69 ;  /* 0x00000045259d7220 */ /* 0x000fe40000410000 */
[----:B------:R-:W-:-:S02]  /*84b0*/  FFMA.FTZ R215, R184, R156, -R215 ;  /* 0x0000009cb8d77223 */ /* 0x000fc400000108d7 */
[----:B------:R-:W-:Y:S02]  /*84c0*/  FMUL.FTZ R156, R37, R68 ;  /* 0x00000044259c7220 */ /* 0x000fe40000410000 */
[----:B------:R-:W-:Y:S02]  /*84d0*/  FADD.FTZ R211, -R157, R214 ;  /* 0x000000d69dd37221 */ /* 0x000fe40000010100 */
[----:B------:R-:W-:Y:S02]  /*84e0*/  FADD.FTZ R215, R156, R215 ;  /* 0x000000d79cd77221 */ /* 0x000fe40000010000 */
[----:B------:R-:W-:Y:S02]  /*84f0*/  FMUL.FTZ R214, R185, -R211 ;  /* 0x800000d3b9d67220 */ /* 0x000fe40000410000 */
[----:B0-----:R-:W-:Y:S02]  /*8500*/  FMUL.FTZ R216, R70, R154 ;  /* 0x0000009a46d87220 */ /* 0x001fe40000410000 */
[----:B------:R-:W-:-:S02]  /*8510*/  FFMA.FTZ R214, R186, R215, -R214 ;  /* 0x000000d7bad67223 */ /* 0x000fc400000108d6 */
[----:B------:R-:W-:Y:S02]  /*8520*/  FMUL.FTZ R215, R185, -R215 ;  /* 0x800000d7b9d77220 */ /* 0x000fe40000410000 */
[C---:B-1----:R-:W-:Y:S02]  /*8530*/  FFMA.FTZ R217, R209.reuse, R213, R216 ;  /* 0x000000d5d1d97223 */ /* 0x042fe400000100d8 */
[----:B------:R-:W-:Y:S02]  /*8540*/  FFMA.FTZ R211, R186, R211, R215 ;  /* 0x000000d3bad37223 */ /* 0x000fe400000100d7 */
[C---:B--2---:R-:W-:Y:S02]  /*8550*/  FMUL.FTZ R216, R70.reuse, R212 ;  /* 0x000000d446d87220 */ /* 0x044fe40000410000 */
[-C--:B---3--:R-:W-:Y:S02]  /*8560*/  FMUL.FTZ R215, R70, R155.reuse ;  /* 0x0000009b46d77220 */ /* 0x088fe40000410000 */
[----:B------:R-:W-:-:S02]  /*8570*/  FFMA.FTZ R155, R209, R155, -R216 ;  /* 0x0000009bd19b7223 */ /* 0x000fc400000108d8 */
[C---:B------:R-:W-:Y:S01]  /*8580*/  FFMA.FTZ R212, R209.reuse, R212, R215 ;  /* 0x000000d4d1d47223 */ /* 0x040fe200000100d7 */
[C---:B------:R-:W-:Y:S01]  /*8590*/  FSEL R215, R70.reuse, R217, !P3 ;  /* 0x000000d946d77208 */ /* 0x040fe20005800000 */
[----:B------:R-:W-:Y:S02]  /*85a0*/  FMUL.FTZ R213, R70, R213 ;  /* 0x000000d546d57220 */ /* 0x000fe40000410000 */
[----:B------:R-:W-:Y:S01]  /*85b0*/  @P3 FADD.FTZ R210, R210, R155 ;  /* 0x0000009bd2d23221 */ /* 0x000fe20000010000 */
[----:B------:R0:W-:Y:S01]  /*85c0*/  SHFL.IDX PT, R70, R67, RZ, 0x1f ;  /* 0x00001fff43467589 */ /* 0x0001e200000e0000 */
[----:B------:R-:W-:Y:S02]  /*85d0*/  @P3 FFMA.FTZ R209, R209, R154, -R213 ;  /* 0x0000009ad1d13223 */ /* 0x000fe400000108d5 */
[C---:B------:R-:W-:Y:S01]  /*85e0*/  FMUL.FTZ R155, R38.reuse, R68 ;  /* 0x00000044269b7220 */ /* 0x040fe20000410000 */
[----:B------:R-:W1:Y:S01]  /*85f0*/  SHFL.UP PT, R215, R215, 0x1, RZ ;  /* 0x04200000d7d77989 */ /* 0x000e6200000e00ff */
[----:B------:R-:W-:-:S02]  /*8600*/  FMUL.FTZ R154, R38, R69 ;  /* 0x00000045269a7220 */ /* 0x000fc40000410000 */
[----:B------:R-:W-:Y:S01]  /*8610*/  FADD.FTZ R213, R155, R214 ;  /* 0x000000d69bd57221 */ /* 0x000fe20000010000 */
[----:B------:R-:W2:Y:S01]  /*8620*/  SHFL.UP PT, R209, R209, 0x1, RZ ;  /* 0x04200000d1d17989 */ /* 0x000ea200000e00ff */
[----:B------:R-:W-:Y:S02]  /*8630*/  FADD.FTZ R211, -R154, R211 ;  /* 0x000000d39ad37221 */ /* 0x000fe40000010100 */
[C---:B------:R-:W-:Y:S01]  /*8640*/  FMUL.FTZ R214, R187.reuse, -R213 ;  /* 0x800000d5bbd67220 */ /* 0x040fe20000410000 */
[----:B------:R-:W3:Y:S01]  /*8650*/  SHFL.UP PT, R210, R210, 0x1, RZ ;  /* 0x04200000d2d27989 */ /* 0x000ee200000e00ff */
[-C--:B------:R-:W-:Y:S02]  /*8660*/  FMUL.FTZ R216, R187, -R211.reuse ;  /* 0x800000d3bbd87220 */ /* 0x080fe40000410000 */
[----:B------:R-:W-:Y:S02]  /*8670*/  FFMA.FTZ R211, R188, R211, R214 ;  /* 0x000000d3bcd37223 */ /* 0x000fe400000100d6 */
[----:B------:R-:W-:-:S02]  /*8680*/  FMUL.FTZ R214, R39, R69 ;  /* 0x0000004527d67220 */ /* 0x000fc40000410000 */
[----:B------:R-:W-:Y:S02]  /*8690*/  FFMA.FTZ R216, R188, R213, -R216 ;  /* 0x000000d5bcd87223 */ /* 0x000fe400000108d8 */
[----:B------:R-:W-:Y:S02]  /*86a0*/  FMUL.FTZ R213, R39, R68 ;  /* 0x0000004427d57220 */ /* 0x000fe40000410000 */
[----:B------:R-:W-:Y:S02]  /*86b0*/  FADD.FTZ R211, -R214, R211 ;  /* 0x000000d3d6d37221 */ /* 0x000fe40000010100 */
[----:B0-----:R-:W-:Y:S02]  /*86c0*/  FADD.FTZ R67, R213, R216 ;  /* 0x000000d8d5437221 */ /* 0x001fe40000010000 */
[----:B------:R-:W-:Y:S02]  /*86d0*/  @P3 FADD.FTZ R71, R71, R212 ;  /* 0x000000d447473221 */ /* 0x000fe40000010000 */
[----:B------:R-:W-:-:S02]  /*86e0*/  FMUL.FTZ R216, R189, -R211 ;  /* 0x800000d3bdd87220 */ /* 0x000fc40000410000 */
[-C--:B------:R-:W-:Y:S02]  /*86f0*/  FMUL.FTZ R212, R189, -R67.reuse ;  /* 0x80000043bdd47220 */ /* 0x080fe40000410000 */
[----:B------:R-:W0:Y:S01]  /*8700*/  SHFL.UP PT, R71, R71, 0x1, RZ ;  /* 0x0420000047477989 */ /* 0x000e2200000e00ff */
[C---:B------:R-:W-:Y:S02]  /*8710*/  FFMA.FTZ R216, R190.reuse, R67, -R216 ;  /* 0x00000043bed87223 */ /* 0x040fe400000108d8 */
[----:B-1----:R-:W-:Y:S02]  /*8720*/  FMUL.FTZ R67, R215, R70 ;  /* 0x00000046d7437220 */ /* 0x002fe40000410000 */
[----:B------:R-:W-:Y:S02]  /*8730*/  FFMA.FTZ R217, R190, R211, R212 ;  /* 0x000000d3bed97223 */ /* 0x000fe400000100d4 */
[C---:B------:R-:W-:Y:S02]  /*8740*/  FMUL.FTZ R212, R40.reuse, R69 ;  /* 0x0000004528d47220 */ /* 0x040fe40000410000 */
[----:B------:R-:W-:-:S02]  /*8750*/  FMUL.FTZ R211, R40, R68 ;  /* 0x0000004428d37220 */ /* 0x000fc40000410000 */
[-C--:B--2---:R-:W-:Y:S02]  /*8760*/  FFMA.FTZ R67, R209, R66.reuse, -R67 ;  /* 0x00000042d1437223 */ /* 0x084fe40000010843 */
[----:B------:R-:W-:Y:S02]  /*8770*/  FADD.FTZ R217, -R212, R217 ;  /* 0x000000d9d4d97221 */ /* 0x000fe40000010100 */
[----:B------:R-:W-:Y:S02]  /*8780*/  FMUL.FTZ R215, R215, R66 ;  /* 0x00000042d7d77220 */ /* 0x000fe40000410000 */
[----:B------:R-:W-:Y:S02]  /*8790*/  FADD.FTZ R216, R211, R216 ;  /* 0x000000d8d3d87221 */ /* 0x000fe40000010000 */
[----:B---3--:R-:W-:Y:S02]  /*87a0*/  @P2 FADD.FTZ R66, R210, R67 ;  /* 0x00000043d2422221 */ /* 0x008fe40000010000 */
[----:B------:R-:W-:-:S02]  /*87b0*/  FMUL.FTZ R67, R191, -R217 ;  /* 0x800000d9bf437220 */ /* 0x000fc40000410000 */
[-C--:B------:R-:W-:Y:S02]  /*87c0*/  FMUL.FTZ R210, R191, -R216.reuse ;  /* 0x800000d8bfd27220 */ /* 0x080fe40000410000 */
[C---:B------:R-:W-:Y:S02]  /*87d0*/  FFMA.FTZ R218, R192.reuse, R216, -R67 ;  /* 0x000000d8c0da7223 */ /* 0x040fe40000010843 */
[----:B------:R-:W-:Y:S02]  /*87e0*/  FFMA.FTZ R216, R209, R70, R215 ;  /* 0x00000046d1d87223 */ /* 0x000fe400000100d7 */
[----:B------:R-:W-:Y:S02]  /*87f0*/  FFMA.FTZ R217, R192, R217, R210 ;  /* 0x000000d9c0d97223 */ /* 0x000fe400000100d2 */
[C---:B------:R-:W-:Y:S02]  /*8800*/  FMUL.FTZ R209, R41.reuse, R68 ;  /* 0x0000004429d17220 */ /* 0x040fe40000410000 */
[----:B------:R-:W-:-:S02]  /*8810*/  FMUL.FTZ R210, R41, R69 ;  /* 0x0000004529d27220 */ /* 0x000fc40000410000 */
[----:B------:R-:W-:Y:S02]  /*8820*/  FADD.FTZ R218, R209, R218 ;  /* 0x000000dad1da7221 */ /* 0x000fe40000010000 */
[----:B------:R-:W-:Y:S02]  /*8830*/  FADD.FTZ R217, -R210, R217 ;  /* 0x000000d9d2d97221 */ /* 0x000fe40000010100 */
[----:B0-----:R-:W-:Y:S01]  /*8840*/  @P2 FADD.FTZ R70, R71, R216 ;  /* 0x000000d847462221 */ /* 0x001fe20000010000 */
[----:B------:R-:W-:Y:S01]  /*8850*/  ISETP.NE.AND P2, PT, R251, 0x1f, PT ;  /* 0x0000001ffb00780c */ /* 0x000fe20003f45270 */
[C---:B------:R-:W-:Y:S02]  /*8860*/  FMUL.FTZ R71, R193.reuse, -R218 ;  /* 0x800000dac1477220 */ /* 0x040fe40000410000 */
[-C--:B------:R-:W-:Y:S02]  /*8870*/  FMUL.FTZ R67, R193, -R217.reuse ;  /* 0x800000d9c1437220 */ /* 0x080fe40000410000 */
[----:B------:R-:W-:-:S02]  /*8880*/  FFMA.FTZ R71, R194, R217, R71 ;  /* 0x000000d9c2477223 */ /* 0x000fc40000010047 */
[----:B------:R-:W-:Y:S02]  /*8890*/  FMUL.FTZ R216, R42, R69 ;  /* 0x000000452ad87220 */ /* 0x000fe40000410000 */
[----:B------:R-:W-:Y:S02]  /*88a0*/  FFMA.FTZ R218, R194, R218, -R67 ;  /* 0x000000dac2da7223 */ /* 0x000fe40000010843 */
[C---:B------:R-:W-:Y:S02]  /*88b0*/  FMUL.FTZ R67, R65.reuse, R70 ;  /* 0x0000004641437220 */ /* 0x040fe40000410000 */
[----:B------:R-:W-:Y:S02]  /*88c0*/  FMUL.FTZ R215, R42, R68 ;  /* 0x000000442ad77220 */ /* 0x000fe40000410000 */
[----:B------:R-:W-:Y:S02]  /*88d0*/  FMUL.FTZ R65, R65, R66 ;  /* 0x0000004241417220 */ /* 0x000fe40000410000 */
[----:B------:R-:W-:-:S02]  /*88e0*/  FADD.FTZ R71, -R216, R71 ;  /* 0x00000047d8477221 */ /* 0x000fc40000010100 */
[C---:B------:R-:W-:Y:S02]  /*88f0*/  FFMA.FTZ R67, R64.reuse, R66, -R67 ;  /* 0x0000004240437223 */ /* 0x040fe40000010843 */
[----:B------:R-:W-:Y:S02]  /*8900*/  FADD.FTZ R218, R215, R218 ;  /* 0x000000dad7da7221 */ /* 0x000fe40000010000 */
[----:B------:R-:W-:Y:S02]  /*8910*/  FFMA.FTZ R66, R64, R70, R65 ;  /* 0x0000004640427223 */ /* 0x000fe40000010041 */
        /* <DEDUP_REMOVED lines=33> */
[----:B------:R-:W-:Y:S02]  /*8b30*/  FMUL.FTZ R218, R48, R69 ;  /* 0x0000004530da7220 */ /* 0x000fe40000410000 */
[----:B------:R-:W-:Y:S02]  /*8b40*/  FFMA.FTZ R64, R206, R64, -R71 ;  /* 0x00000040ce407223 */ /* 0x000fe40000010847 */
[----:B------:R-:W-:Y:S02]  /*8b50*/  FMUL.FTZ R217, R48, R68 ;  /* 0x0000004430d97220 */ /* 0x000fe40000410000 */
[----:B------:R-:W-:Y:S02]  /*8b60*/  FADD.FTZ R65, -R218, R65 ;  /* 0x00000041da417221 */ /* 0x000fe40000010100 */
[----:B------:R-:W-:Y:S02]  /*8b70*/  FADD.FTZ R64, R217, R64 ;  /* 0x00000040d9407221 */ /* 0x000fe40000010000 */
[----:B------:R-:W-:-:S02]  /*8b80*/  FMUL.FTZ R250, R207, -R65 ;  /* 0x80000041cffa7220 */ /* 0x000fc40000410000 */
[----:B------:R-:W-:Y:S02]  /*8b90*/  FADD.FTZ R247, R247, R67 ;  /* 0x00000043f7f77221 */ /* 0x000fe40000010000 */
[-C--:B------:R-:W-:Y:S02]  /*8ba0*/  FMUL.FTZ R249, R207, -R64.reuse ;  /* 0x80000040cff97220 */ /* 0x080fe40000410000 */
[----:B------:R-:W-:Y:S02]  /*8bb0*/  FADD.FTZ R245, R245, R66 ;  /* 0x00000042f5f57221 */ /* 0x000fe40000010000 */
[C---:B------:R-:W-:Y:S02]  /*8bc0*/  FFMA.FTZ R250, R208.reuse, R64, -R250 ;  /* 0x00000040d0fa7223 */ /* 0x040fe400000108fa */
[----:B------:R-:W-:Y:S02]  /*8bd0*/  FMUL.FTZ R64, R207, R247 ;  /* 0x000000f7cf407220 */ /* 0x000fe40000410000 */
[----:B------:R-:W-:-:S02]  /*8be0*/  FFMA.FTZ R249, R208, R65, R249 ;  /* 0x00000041d0f97223 */ /* 0x000fc400000100f9 */
[-C--:B------:R-:W-:Y:S02]  /*8bf0*/  FMUL.FTZ R65, R207, R245.reuse ;  /* 0x000000f5cf417220 */ /* 0x080fe40000410000 */
[----:B------:R-:W-:Y:S02]  /*8c00*/  FMUL.FTZ R71, R170, -R130 ;  /* 0x80000082aa477220 */ /* 0x000fe40000410000 */
[C---:B------:R-:W-:Y:S02]  /*8c10*/  FFMA.FTZ R64, R208.reuse, R245, R64 ;  /* 0x000000f5d0407223 */ /* 0x040fe40000010040 */
[----:B------:R-:W-:Y:S02]  /*8c20*/  FFMA.FTZ R65, R208, R247, -R65 ;  /* 0x000000f7d0417223 */ /* 0x000fe40000010841 */
[----:B------:R-:W-:Y:S02]  /*8c30*/  FFMA.FTZ R71, R171, -R131, R71 ;  /* 0x80000083ab477223 */ /* 0x000fe40000010047 */
[----:B------:R-:W-:-:S02]  /*8c40*/  FFMA.FTZ R244, R28, R244, R64 ;  /* 0x000000f41cf47223 */ /* 0x000fc40000010040 */
[C---:B------:R-:W-:Y:S02]  /*8c50*/  FMUL.FTZ R64, R181.reuse, -R248 ;  /* 0x800000f8b5407220 */ /* 0x040fe40000410000 */
[----:B------:R-:W-:Y:S02]  /*8c60*/  FFMA.FTZ R246, R28, R246, R65 ;  /* 0x000000f61cf67223 */ /* 0x000fe40000010041 */
[-C--:B------:R-:W-:Y:S02]  /*8c70*/  FMUL.FTZ R65, R181, -R71.reuse ;  /* 0x80000047b5417220 */ /* 0x080fe40000410000 */
[C---:B------:R-:W-:Y:S02]  /*8c80*/  FFMA.FTZ R71, R182.reuse, R71, R64 ;  /* 0x00000047b6477223 */ /* 0x040fe40000010040 */
[----:B------:R-:W-:Y:S02]  /*8c90*/  FMUL.FTZ R64, R205, R246 ;  /* 0x000000f6cd407220 */ /* 0x000fe40000410000 */
[----:B------:R-:W-:-:S02]  /*8ca0*/  FFMA.FTZ R248, R182, R248, -R65 ;  /* 0x000000f8b6f87223 */ /* 0x000fc40000010841 */
[-C--:B------:R-:W-:Y:S02]  /*8cb0*/  FMUL.FTZ R65, R205, R244.reuse ;  /* 0x000000f4cd417220 */ /* 0x080fe40000410000 */
[C---:B------:R-:W-:Y:S02]  /*8cc0*/  FFMA.FTZ R64, R206.reuse, R244, R64 ;  /* 0x000000f4ce407223 */ /* 0x040fe40000010040 */
[----:B------:R-:W-:Y:S02]  /*8cd0*/  FFMA.FTZ R65, R206, R246, -R65 ;  /* 0x000000f6ce417223 */ /* 0x000fe40000010841 */
[----:B------:R-:W-:Y:S02]  /*8ce0*/  FFMA.FTZ R242, R25, R242, R64 ;  /* 0x000000f219f27223 */ /* 0x000fe40000010040 */
[----:B------:R-:W-:Y:S02]  /*8cf0*/  FMUL.FTZ R64, R183, -R248 ;  /* 0x800000f8b7407220 */ /* 0x000fe40000410000 */
[----:B------:R-:W-:-:S02]  /*8d00*/  FFMA.FTZ R243, R25, R243, R65 ;  /* 0x000000f319f37223 */ /* 0x000fc40000010041 */
[-C--:B------:R-:W-:Y:S02]  /*8d10*/  FMUL.FTZ R65, R183, -R71.reuse ;  /* 0x80000047b7417220 */ /* 0x080fe40000410000 */
[C---:B------:R-:W-:Y:S02]  /*8d20*/  FFMA.FTZ R71, R184.reuse, R71, R64 ;  /* 0x00000047b8477223 */ /* 0x040fe40000010040 */
[C---:B------:R-:W-:Y:S02]  /*8d30*/  FMUL.FTZ R64, R203.reuse, R243 ;  /* 0x000000f3cb407220 */ /* 0x040fe40000410000 */
[----:B------:R-:W-:Y:S02]  /*8d40*/  FFMA.FTZ R248, R184, R248, -R65 ;  /* 0x000000f8b8f87223 */ /* 0x000fe40000010841 */
[-C--:B------:R-:W-:Y:S02]  /*8d50*/  FMUL.FTZ R65, R203, R242.reuse ;  /* 0x000000f2cb417220 */ /* 0x080fe40000410000 */
[----:B------:R-:W-:-:S02]  /*8d60*/  FFMA.FTZ R64, R204, R242, R64 ;  /* 0x000000f2cc407223 */ /* 0x000fc40000010040 */
[----:B------:R-:W-:Y:S02]  /*8d70*/  FFMA.FTZ R65, R204, R243, -R65 ;  /* 0x000000f3cc417223 */ /* 0x000fe40000010841 */
[C---:B------:R-:W-:Y:S02]  /*8d80*/  FFMA.FTZ R142, R22.reuse, R142, R64 ;  /* 0x0000008e168e7223 */ /* 0x040fe40000010040 */
[C---:B------:R-:W-:Y:S02]  /*8d90*/  FMUL.FTZ R64, R185.reuse, -R248 ;  /* 0x800000f8b9407220 */ /* 0x040fe40000410000 */
[----:B------:R-:W-:Y:S02]  /*8da0*/  FFMA.FTZ R141, R22, R141, R65 ;  /* 0x0000008d168d7223 */ /* 0x000fe40000010041 */
[-C--:B------:R-:W-:Y:S02]  /*8db0*/  FMUL.FTZ R65, R185, -R71.reuse ;  /* 0x80000047b9417220 */ /* 0x080fe40000410000 */
[----:B------:R-:W-:-:S02]  /*8dc0*/  FFMA.FTZ R71, R186, R71, R64 ;  /* 0x00000047ba477223 */ /* 0x000fc40000010040 */
[CC--:B------:R-:W-:Y:S02]  /*8dd0*/  FMUL.FTZ R64, R201.reuse, R141.reuse ;  /* 0x0000008dc9407220 */ /* 0x0c0fe40000410000 */
[----:B------:R-:W-:Y:S02]  /*8de0*/  FFMA.FTZ R248, R186, R248, -R65 ;  /* 0x000000f8baf87223 */ /* 0x000fe40000010841 */
[-C--:B------:R-:W-:Y:S02]  /*8df0*/  FMUL.FTZ R65, R201, R142.reuse ;  /* 0x0000008ec9417220 */ /* 0x080fe40000410000 */
[C---:B------:R-:W-:Y:S02]  /*8e00*/  FFMA.FTZ R64, R202.reuse, R142, R64 ;  /* 0x0000008eca407223 */ /* 0x040fe40000010040 */
[----:B------:R-:W-:Y:S02]  /*8e10*/  FFMA.FTZ R65, R202, R141, -R65 ;  /* 0x0000008dca417223 */ /* 0x000fe40000010841 */
[----:B------:R-:W-:-:S02]  /*8e20*/  FFMA.FTZ R144, R21, R144, R64 ;  /* 0x0000009015907223 */ /* 0x000fc40000010040 */
[-C--:B------:R-:W-:Y:S02]  /*8e30*/  FMUL.FTZ R64, R187, -R248.reuse ;  /* 0x800000f8bb407220 */ /* 0x080fe40000410000 */
        /* <DEDUP_REMOVED lines=8> */
[C---:B------:R-:W-:Y:S02]  /*8ec0*/  FFMA.FTZ R146, R16.reuse, R146, R64 ;  /* 0x0000009210927223 */ /* 0x040fe40000010040 */
        /* <DEDUP_REMOVED lines=9> */
[----:B------:R-:W-:Y:S02]  /*8f60*/  FFMA.FTZ R148, R15, R148, R64 ;  /* 0x000000940f947223 */ /* 0x000fe40000010040 */
[----:B------:R-:W-:Y:S02]  /*8f70*/  FMUL.FTZ R64, R191, -R248 ;  /* 0x800000f8bf407220 */ /* 0x000fe40000410000 */
        /* <DEDUP_REMOVED lines=9> */
[CC--:B------:R-:W-:Y:S02]  /*9010*/  FMUL.FTZ R64, R193.reuse, -R248.reuse ;  /* 0x800000f8c1407220 */ /* 0x0c0fe40000410000 */
[----:B------:R-:W-:Y:S02]  /*9020*/  FFMA.FTZ R149, R12, R149, R65 ;  /* 0x000000950c957223 */ /* 0x000fe40000010041 */
[CC--:B------:R-:W-:Y:S02]  /*9030*/  FMUL.FTZ R65, R193.reuse, -R71.reuse ;  /* 0x80000047c1417220 */ /* 0x0c0fe40000410000 */
        /* <DEDUP_REMOVED lines=21> */
[C---:B------:R-:W-:Y:S02]  /*9190*/  FMUL.FTZ R64, R189.reuse, R153 ;  /* 0x00000099bd407220 */ /* 0x040fe40000410000 */
[----:B------:R-:W-:Y:S02]  /*91a0*/  FFMA.FTZ R248, R198, R248, -R65 ;  /* 0x000000f8c6f87223 */ /* 0x000fe40000010841 */
[-C--:B------:R-:W-:Y:S02]  /*91b0*/  FMUL.FTZ R65, R189, R229.reuse ;  /* 0x000000e5bd417220 */ /* 0x080fe40000410000 */
[C---:B------:R-:W-:Y:S02]  /*91c0*/  FFMA.FTZ R64, R190.reuse, R229, R64 ;  /* 0x000000e5be407223 */ /* 0x040fe40000010040 */
[----:B------:R-:W-:Y:S02]  /*91d0*/  FFMA.FTZ R65, R190, R153, -R65 ;  /* 0x00000099be417223 */ /* 0x000fe40000010841 */
[----:B------:R-:W-:-:S02]  /*91e0*/  FFMA.FTZ R231, R5, R231, R64 ;  /* 0x000000e705e77223 */ /* 0x000fc40000010040 */
[----:B------:R-:W-:Y:S02]  /*91f0*/  FMUL.FTZ R64, R199, -R248 ;  /* 0x800000f8c7407220 */ /* 0x000fe40000410000 */
        /* <DEDUP_REMOVED lines=42> */
[----:B------:R-:W-:Y:S02]  /*94a0*/  FFMA.FTZ R71, R208, R71, R64 ;  /* 0x00000047d0477223 */ /* 0x000fe40000010040 */
[----:B------:R-:W-:Y:S02]  /*94b0*/  FMUL.FTZ R64, R170, R238 ;  /* 0x000000eeaa407220 */ /* 0x000fe40000410000 */
[----:B------:R-:W-:Y:S01]  /*94c0*/  FFMA.FTZ R248, R208, R248, -R65 ;  /* 0x000000f8d0f87223 */ /* 0x000fe20000010841 */
[----:B------:R0:W1:Y:S01]  /*94d0*/  SHFL.DOWN PT, R66, R71, 0x1, 0x1f ;  /* 0x08201f0047427f89 */ /* 0x00006200000e0000 */
[-C--:B------:R-:W-:Y:S02]  /*94e0*/  FFMA.FTZ R64, R171, R239.reuse, R64 ;  /* 0x000000efab407223 */ /* 0x080fe40000010040 */
[----:B------:R-:W-:-:S02]  /*94f0*/  FMUL.FTZ R65, R170, R239 ;  /* 0x000000efaa417220 */ /* 0x000fc40000410000 */
[----:B------:R-:W-:Y:S01]  /*9500*/  FFMA.FTZ R140, R0, R140, R64 ;  /* 0x0000008c008c7223 */ /* 0x000fe20000010040 */
[----:B------:R-:W-:Y:S01]  /*9510*/  MOV R64, UR24 ;  /* 0x0000001800407c02 */ /* 0x000fe20008000f00 */
[----:B------:R-:W-:Y:S02]  /*9520*/  FFMA.FTZ R65, R171, R238, -R65 ;  /* 0x000000eeab417223 */ /* 0x000fe40000010841 */
[----:B------:R-:W-:Y:S01]  /*9530*/  FADD.FTZ R250, R240, R250 ;  /* 0x000000faf0fa7221 */ /* 0x000fe20000010000 */
[----:B------:R-:W-:Y:S01]  /*9540*/  ISETP.GE.OR P0, PT, R64, c[0x0][0x174], P0 ;  /* 0x00005d0040007a0c */ /* 0x000fe20000706670 */
[----:B------:R-:W-:Y:S02]  /*9550*/  FADD.FTZ R249, -R241, R249 ;  /* 0x000000f9f1f97221 */ /* 0x000fe40000010100 */
[----:B------:R-:W-:Y:S01]  /*9560*/  FFMA.FTZ R139, R0, R139, R65 ;  /* 0x0000008b008b7223 */ /* 0x000fe20000010041 */
[----:B------:R0:W2:Y:S04]  /*9570*/  SHFL.DOWN PT, R64, R250, 0x1, 0x1f ;  /* 0x08201f00fa407f89 */ /* 0x0000a800000e0000 */
[----:B------:R0:W3:Y:S04]  /*9580*/  SHFL.DOWN PT, R65, R248, 0x1, 0x1f ;  /* 0x08201f00f8417f89 */ /* 0x0000e800000e0000 */
[----:B------:R0:W4:Y:S01]  /*9590*/  SHFL.DOWN PT, R67, R249, 0x1, 0x1f ;  /* 0x08201f00f9437f89 */ /* 0x00012200000e0000 */
[----:B------:R-:W-:Y:S05]  /*95a0*/  @!P2 BRA `(.L_x_8845) ;  /* 0x000000b00000a947 */ /* 0x000fea0003800000 */
[----:B----4-:R-:W-:-:S04]  /*95b0*/  FMUL.FTZ R68, R71, R67 ;  /* 0x0000004347447220 */ /* 0x010fc80000410000 */
[-C--:B--2---:R-:W-:Y:S02]  /*95c0*/  FFMA.FTZ R68, R248, R64.reuse, -R68 ;  /* 0x00000040f8447223 */ /* 0x084fe40000010844 */
[C---:B------:R-:W-:Y:S02]  /*95d0*/  FMUL.FTZ R64, R71.reuse, R64 ;  /* 0x0000004047407220 */ /* 0x040fe40000410000 */
[----:B0-----:R-:W-:Y:S02]  /*95e0*/  FADD.FTZ R250, R250, R68 ;  /* 0x00000044fafa7221 */ /* 0x001fe40000010000 */
[----:B------:R-:W-:Y:S02]  /*95f0*/  FFMA.FTZ R64, R248, R67, R64 ;  /* 0x00000043f8407223 */ /* 0x000fe40000010040 */
[C---:B-1----:R-:W-:Y:S02]  /*9600*/  FMUL.FTZ R67, R71.reuse, R66 ;  /* 0x0000004247437220 */ /* 0x042fe40000410000 */
[----:B---3--:R-:W-:-:S02]  /*9610*/  FMUL.FTZ R71, R71, R65 ;  /* 0x0000004147477220 */ /* 0x008fc40000410000 */
[C---:B------:R-:W-:Y:S02]  /*9620*/  FFMA.FTZ R67, R248.reuse, R65, -R67 ;  /* 0x00000041f8437223 */ /* 0x040fe40000010843 */
[----:B------:R-:W-:Y:S02]  /*9630*/  FFMA.FTZ R71, R248, R66, R71 ;  /* 0x00000042f8477223 */ /* 0x000fe40000010047 */
[----:B------:R-:W-:Y:S01]  /*9640*/  FADD.FTZ R249, R249, R64 ;  /* 0x00000040f9f97221 */ /* 0x000fe20000010000 */
[----:B------:R-:W-:Y:S02]  /*9650*/  MOV R248, R67 ;  /* 0x0000004300f87202 */ /* 0x000fe40000000f00 */
.L_x_8845:
[----:B------:R-:W-:Y:S05]  /*9660*/  BSYNC B0 ;  /* 0x0000000000007941 */ /* 0x000fea0003800000 */
.L_x_8844:
[----:B---3--:R-:W-:Y:S01]  /*9670*/  HFMA2.MMA R65, -RZ, RZ, 0, 0 ;  /* 0x00000000ff417435 */ /* 0x008fe200000001ff */
[----:B------:R-:W-:Y:S01]  /*9680*/  USHF.L.U32 UR34, UR7, 0x4, URZ ;  /* 0x0000000407227899 */ /* 0x000fe2000800063f */
[----:B--2---:R-:W-:Y:S01]  /*9690*/  MOV R64, 0x3f800000 ;  /* 0x3f80000000407802 */ /* 0x004fe20000000f00 */
[----:B-1--4-:R-:W-:Y:S01]  /*96a0*/  CS2R R66, SRZ ;  /* 0x0000000000427805 */ /* 0x012fe2000001ff00 */
        /* <DEDUP_REMOVED lines=19> */
.L_x_8847:
[----:B------:R-:W-:Y:S05]  /*97e0*/  BSYNC B0 ;  /* 0x0000000000007941 */ /* 0x000fea0003800000 */
.L_x_8846:
[----:B0-----:R-:W-:Y:S01]  /*97f0*/  LOP3.LUT R68, R138, 0x1f, RZ, 0xc0, !PT ;  /* 0x0000001f8a447812 */ /* 0x001fe200078ec0ff */
[----:B--2---:R0:W2:Y:S01]  /*9800*/  SHFL.DOWN PT, R69, R248, 0x4, 0x1f ;  /* 0x08801f00f8457f89 */ /* 0x0040a200000e0000 */
[----:B------:R-:W-:Y:S02]  /*9810*/  BSSY B0, `(.L_x_8848) ;  /* 0x0000011000007945 */ /* 0x000fe40003800000 */
[----:B------:R-:W-:Y:S01]  /*9820*/  ISETP.GT.U32.AND P0, PT, R68, 0x1b, PT ;  /* 0x0000001b4400780c */ /* 0x000fe20003f04070 */
[----:B---3--:R0:W3:Y:S04]  /*9830*/  SHFL.DOWN PT, R70, R71, 0x4, 0x1f ;  /* 0x08801f0047467f89 */ /* 0x0080e800000e0000 */
[----:B------:R0:W1:Y:S04]  /*9840*/  SHFL.DOWN PT, R68, R250, 0x4, 0x1f ;  /* 0x08801f00fa447f89 */ /* 0x00006800000e0000 */
[----:B------:R0:W4:Y:S04]  /*9850*/  SHFL.DOWN PT, R251, R249, 0x4, 0x1f ;  /* 0x08801f00f9fb7f89 */ /* 0x00012800000e0000 */
[----:B------:R-:W-:Y:S05]  /*9860*/  @P0 BRA `(.L_x_8849) ;  /* 0x000000b000000947 */ /* 0x000fea0003800000 */
[----:B----4-:R-:W-:-:S04]  /*9870*/  FMUL.FTZ R252, R71, R251 ;  /* 0x000000fb47fc7220 */ /* 0x010fc80000410000 */
[-C--:B-1----:R-:W-:Y:S02]  /*9880*/  FFMA.FTZ R252, R248, R68.reuse, -R252 ;  /* 0x00000044f8fc7223 */ /* 0x082fe400000108fc */
[C---:B------:R-:W-:Y:S02]  /*9890*/  FMUL.FTZ R68, R71.reuse, R68 ;  /* 0x0000004447447220 */ /* 0x040fe40000410000 */
        /* <DEDUP_REMOVED lines=8> */
.L_x_8849:
[----:B------:R-:W-:Y:S05]  /*9920*/  BSYNC B0 ;  /* 0x0000000000007941 */ /* 0x000fea0003800000 */
.L_x_8848:
[----:B-1----:R-:W-:Y:S01]  /*9930*/  LOP3.LUT R68, R138, 0x1f, RZ, 0xc0, !PT ;  /* 0x0000001f8a447812 */ /* 0x002fe200078ec0ff */
[----:B--2---:R1:W2:Y:S01]  /*9940*/  SHFL.DOWN PT, R69, R248, 0x8, 0x1f ;  /* 0x09001f00f8457f89 */ /* 0x0042a200000e0000 */
[----:B------:R-:W-:Y:S02]  /*9950*/  BSSY B0, `(.L_x_8850) ;  /* 0x0000011000007945 */ /* 0x000fe40003800000 */
[----:B------:R-:W-:Y:S01]  /*9960*/  ISETP.GT.U32.AND P0, PT, R68, 0x17, PT ;  /* 0x000000174400780c */ /* 0x000fe20003f04070 */
[----:B---3--:R1:W3:Y:S04]  /*9970*/  SHFL.DOWN PT, R70, R71, 0x8, 0x1f ;  /* 0x09001f0047467f89 */ /* 0x0082e800000e0000 */
[----:B------:R1:W0:Y:S04]  /*9980*/  SHFL.DOWN PT, R68, R250, 0x8, 0x1f ;  /* 0x09001f00fa447f89 */ /* 0x00022800000e0000 */
[----:B----4-:R1:W4:Y:S04]  /*9990*/  SHFL.DOWN PT, R251, R249, 0x8, 0x1f ;  /* 0x09001f00f9fb7f89 */ /* 0x01032800000e0000 */
[----:B------:R-:W-:Y:S05]  /*99a0*/  @P0 BRA `(.L_x_8851) ;  /* 0x000000b000000947 */ /* 0x000fea0003800000 */
[----:B----4-:R-:W-:-:S04]  /*99b0*/  FMUL.FTZ R252, R71, R251 ;  /* 0x000000fb47fc7220 */ /* 0x010fc80000410000 */
[-C--:B0-----:R-:W-:Y:S02]  /*99c0*/  FFMA.FTZ R252, R248, R68.reuse, -R252 ;  /* 0x00000044f8fc7223 */ /* 0x081fe400000108fc */
        /* <DEDUP_REMOVED lines=9> */
.L_x_8851:
[----:B------:R-:W-:Y:S05]  /*9a60*/  BSYNC B0 ;  /* 0x0000000000007941 */ /* 0x000fea0003800000 */
.L_x_8850:
[----:B0-----:R-:W-:Y:S01]  /*9a70*/  LOP3.LUT R68, R138, 0x1f, RZ, 0xc0, !PT ;  /* 0x0000001f8a447812 */ /* 0x001fe200078ec0ff */
[----:B--2---:R0:W2:Y:S01]  /*9a80*/  SHFL.DOWN PT, R69, R248, 0x10, 0x1f ;  /* 0x0a001f00f8457f89 */ /* 0x0040a200000e0000 */
[----:B------:R-:W-:Y:S02]  /*9a90*/  BSSY B0, `(.L_x_8852) ;  /* 0x0000011000007945 */ /* 0x000fe40003800000 */
[----:B------:R-:W-:Y:S01]  /*9aa0*/  ISETP.GT.U32.AND P0, PT, R68, 0xf, PT ;  /* 0x0000000f4400780c */ /* 0x000fe20003f04070 */
[----:B---3--:R0:W3:Y:S04]  /*9ab0*/  SHFL.DOWN PT, R70, R71, 0x10, 0x1f ;  /* 0x0a001f0047467f89 */ /* 0x0080e800000e0000 */
[----:B------:R0:W1:Y:S04]  /*9ac0*/  SHFL.DOWN PT, R68, R250, 0x10, 0x1f ;  /* 0x0a001f00fa447f89 */ /* 0x00006800000e0000 */
[----:B----4-:R0:W4:Y:S04]  /*9ad0*/  SHFL.DOWN PT, R251, R249, 0x10, 0x1f ;  /* 0x0a001f00f9fb7f89 */ /* 0x01012800000e0000 */
        /* <DEDUP_REMOVED lines=12> */
.L_x_8853:
[----:B------:R-:W-:Y:S05]  /*9ba0*/  BSYNC B0 ;  /* 0x0000000000007941 */ /* 0x000fea0003800000 */
.L_x_8852:
[----:B---3--:R-:W3:Y:S01]  /*9bb0*/  SHFL.IDX PT, R70, R71, RZ, 0x1f ;  /* 0x00001fff47467589 */ /* 0x008ee200000e0000 */
[----:B------:R-:W-:Y:S01]  /*9bc0*/  ISETP.NE.AND P0, PT, R138, RZ, PT ;  /* 0x000000ff8a00720c */ /* 0x000fe20003f05270 */
[----:B------:R-:W-:Y:S02]  /*9bd0*/  BSSY B0, `(.L_x_8854) ;  /* 0x0000202000007945 */ /* 0x000fe40003800000 */
[----:B--2---:R-:W2:Y:S04]  /*9be0*/  SHFL.IDX PT, R69, R248, RZ, 0x1f ;  /* 0x00001ffff8457589 */ /* 0x004ea800000e0000 */
[----:B01----:R-:W-:Y:S01]  /*9bf0*/  SHFL.DOWN PT, R248, R248, 0x1, 0x1f ;  /* 0x08201f00f8f87f89 */ /* 0x003fe200000e0000 */
[----:B---3--:R-:W-:-:S02]  /*9c00*/  FMUL.FTZ R68, R70, R65 ;  /* 0x0000004146447220 */ /* 0x008fc40000410000 */
[CC--:B----4-:R-:W-:Y:S02]  /*9c10*/  FMUL.FTZ R251, R70.reuse, R64.reuse ;  /* 0x0000004046fb7220 */ /* 0x0d0fe40000410000 */
[C---:B--2---:R-:W-:Y:S02]  /*9c20*/  FFMA.FTZ R68, R69.reuse, R64, -R68 ;  /* 0x0000004045447223 */ /* 0x044fe40000010844 */
[CC--:B------:R-:W-:Y:S02]  /*9c30*/  FMUL.FTZ R64, R70.reuse, R67.reuse ;  /* 0x0000004346407220 */ /* 0x0c0fe40000410000 */
[-C--:B------:R-:W-:Y:S02]  /*9c40*/  FMUL.FTZ R252, R70, R66.reuse ;  /* 0x0000004246fc7220 */ /* 0x080fe40000410000 */
[C---:B------:R-:W-:Y:S02]  /*9c50*/  FFMA.FTZ R70, R69.reuse, R66, -R64 ;  /* 0x0000004245467223 */ /* 0x040fe40000010840 */
[C---:B------:R-:W-:Y:S01]  /*9c60*/  FFMA.FTZ R64, R69.reuse, R67, R252 ;  /* 0x0000004345407223 */ /* 0x040fe200000100fc */
[----:B------:R-:W-:Y:S01]  /*9c70*/  SHFL.IDX PT, R66, R66, RZ, 0x1f ;  /* 0x00001fff42427589 */ /* 0x000fe200000e0000 */
[----:B------:R-:W-:-:S03]  /*9c80*/  FFMA.FTZ R69, R69, R65, R251 ;  /* 0x0000004145457223 */ /* 0x000fc600000100fb */
[----:B------:R-:W0:Y:S04]  /*9c90*/  SHFL.IDX PT, R65, R250, RZ, 0x1f ;  /* 0x00001ffffa417589 */ /* 0x000e2800000e0000 */
[----:B------:R-:W1:Y:S04]  /*9ca0*/  SHFL.IDX PT, R251, R249, RZ, 0x1f ;  /* 0x00001ffff9fb7589 */ /* 0x000e6800000e0000 */
[----:B------:R-:W-:Y:S04]  /*9cb0*/  SHFL.DOWN PT, R249, R249, 0x1, 0x1f ;  /* 0x08201f00f9f97f89 */ /* 0x000fe800000e0000 */
[----:B------:R-:W-:Y:S01]  /*9cc0*/  SHFL.DOWN PT, R250, R250, 0x1, 0x1f ;  /* 0x08201f00fafa7f89 */ /* 0x000fe200000e0000 */
[----:B0-----:R-:W-:-:S03]  /*9cd0*/  FADD.FTZ R70, R65, R70 ;  /* 0x0000004641467221 */ /* 0x001fc60000010000 */
[----:B------:R-:W-:Y:S04]  /*9ce0*/  SHFL.IDX PT, R65, R67, RZ, 0x1f ;  /* 0x00001fff43417589 */ /* 0x000fe800000e0000 */
[----:B------:R1:W0:Y:S02]  /*9cf0*/  SHFL.DOWN PT, R67, R71, 0x1, 0x1f ;  /* 0x08201f0047437f89 */ /* 0x00022400000e0000 */
[----:B-1----:R-:W-:-:S05]  /*9d00*/  FADD.FTZ R71, R251, R64 ;  /* 0x00000040fb477221 */ /* 0x002fca0000010000 */
[----:B------:R-:W-:Y:S01]  /*9d10*/  @!P0 STS.128 [UR34+0x2e10], R68 ;  /* 0x002e1044ff008988 */ /* 0x000fe20008000c22 */
[CC--:B0-----:R-:W-:Y:S02]  /*9d20*/  @P1 FMUL.FTZ R64, R67.reuse, R65.reuse ;  /* 0x0000004143401220 */ /* 0x0c1fe40000410000 */
[-C--:B------:R-:W-:Y:S02]  /*9d30*/  @P1 FMUL.FTZ R67, R67, R66.reuse ;  /* 0x0000004243431220 */ /* 0x080fe40000410000 */
[C---:B------:R-:W-:Y:S02]  /*9d40*/  @P1 FFMA.FTZ R64, R248.reuse, R66, -R64 ;  /* 0x00000042f8401223 */ /* 0x040fe40000010840 */
[----:B------:R-:W-:Y:S02]  /*9d50*/  @P1 FFMA.FTZ R67, R248, R65, R67 ;  /* 0x00000041f8431223 */ /* 0x000fe40000010043 */
[----:B------:R-:W-:Y:S02]  /*9d60*/  @P1 FADD.FTZ R66, R250, R64 ;  /* 0x00000040fa421221 */ /* 0x000fe40000010000 */
[----:B------:R-:W-:-:S02]  /*9d70*/  @P1 FADD.FTZ R65, R249, R67 ;  /* 0x00000043f9411221 */ /* 0x000fc40000010000 */
[----:B------:R-:W-:Y:S02]  /*9d80*/  FFMA.FTZ R67, R49, -R245, RZ ;  /* 0x800000f531437223 */ /* 0x000fe400000100ff */
[-C--:B------:R-:W-:Y:S02]  /*9d90*/  FMUL.FTZ R64, R65, -R131.reuse ;  /* 0x8000008341407220 */ /* 0x080fe40000410000 */
[C---:B------:R-:W-:Y:S02]  /*9da0*/  FMUL.FTZ R131, R66.reuse, -R131 ;  /* 0x8000008342837220 */ /* 0x040fe40000410000 */
[----:B------:R-:W-:Y:S02]  /*9db0*/  FFMA.FTZ R64, R66, R130, -R64 ;  /* 0x0000008242407223 */ /* 0x000fe40000010840 */
[----:B------:R-:W-:Y:S02]  /*9dc0*/  FFMA.FTZ R66, R49, R247, RZ ;  /* 0x000000f731427223 */ /* 0x000fe400000100ff */
[----:B------:R-:W-:-:S02]  /*9dd0*/  FFMA.FTZ R67, R48, -R244, R67 ;  /* 0x800000f430437223 */ /* 0x000fc40000010043 */
[----:B------:R-:W-:Y:S02]  /*9de0*/  FFMA.FTZ R66, R48, R246, R66 ;  /* 0x000000f630427223 */ /* 0x000fe40000010042 */
[C---:B------:R-:W-:Y:S02]  /*9df0*/  FFMA.FTZ R67, R47.reuse, -R242, R67 ;  /* 0x800000f22f437223 */ /* 0x040fe40000010043 */
[----:B------:R-:W-:Y:S02]  /*9e00*/  FFMA.FTZ R66, R47, R243, R66 ;  /* 0x000000f32f427223 */ /* 0x000fe40000010042 */
[C---:B------:R-:W-:Y:S02]  /*9e10*/  FFMA.FTZ R67, R46.reuse, -R142, R67 ;  /* 0x8000008e2e437223 */ /* 0x040fe40000010043 */
[----:B------:R-:W-:Y:S02]  /*9e20*/  FFMA.FTZ R66, R46, R141, R66 ;  /* 0x0000008d2e427223 */ /* 0x000fe40000010042 */
[----:B------:R-:W-:-:S02]  /*9e30*/  FFMA.FTZ R67, R45, -R144, R67 ;  /* 0x800000902d437223 */ /* 0x000fc40000010043 */
[----:B------:R-:W-:Y:S02]  /*9e40*/  FFMA.FTZ R66, R45, R143, R66 ;  /* 0x0000008f2d427223 */ /* 0x000fe40000010042 */
[C---:B------:R-:W-:Y:S02]  /*9e50*/  FFMA.FTZ R67, R44.reuse, -R146, R67 ;  /* 0x800000922c437223 */ /* 0x040fe40000010043 */
[----:B------:R-:W-:Y:S02]  /*9e60*/  FFMA.FTZ R66, R44, R145, R66 ;  /* 0x000000912c427223 */ /* 0x000fe40000010042 */
[C---:B------:R-:W-:Y:S02]  /*9e70*/  FFMA.FTZ R67, R43.reuse, -R148, R67 ;  /* 0x800000942b437223 */ /* 0x040fe40000010043 */
[----:B------:R-:W-:Y:S02]  /*9e80*/  FFMA.FTZ R66, R43, R147, R66 ;  /* 0x000000932b427223 */ /* 0x000fe40000010042 */
[----:B------:R-:W-:-:S02]  /*9e90*/  FFMA.FTZ R65, R65, R130, R131 ;  /* 0x0000008241417223 */ /* 0x000fc40000010083 */
[C---:B------:R-:W-:Y:S02]  /*9ea0*/  FFMA.FTZ R66, R42.reuse, R149, R66 ;  /* 0x000000952a427223 */ /* 0x040fe40000010042 */
[----:B------:R-:W-:Y:S02]  /*9eb0*/  FFMA.FTZ R67, R42, -R150, R67 ;  /* 0x800000962a437223 */ /* 0x000fe40000010043 */
[----:B------:R-:W-:Y:S02]  /*9ec0*/  FFMA.FTZ R66, R41, R151, R66 ;  /* 0x0000009729427223 */ /* 0x000fe40000010042 */
[----:B------:R-:W-:Y:S02]  /*9ed0*/  FADD.FTZ R65, -R163, R65 ;  /* 0x00000041a3417221 */ /* 0x000fe40000010100 */
[----:B------:R-:W-:Y:S02]  /*9ee0*/  FFMA.FTZ R66, R40, R153, R66 ;  /* 0x0000009928427223 */ /* 0x000fe40000010042 */
[----:B------:R-:W-:-:S02]  /*9ef0*/  FFMA.FTZ R67, R41, -R152, R67 ;  /* 0x8000009829437223 */ /* 0x000fc40000010043 */
[----:B------:R-:W-:Y:S02]  /*9f00*/  FFMA.FTZ R66, R39, R230, R66 ;  /* 0x000000e627427223 */ /* 0x000fe40000010042 */
[----:B------:R-:W-:Y:S02]  /*9f10*/  FADD.FTZ R64, R162, R64 ;  /* 0x00000040a2407221 */ /* 0x000fe40000010000 */
[----:B------:R-:W-:Y:S02]  /*9f20*/  FMUL.FTZ R162, R170, -R65 ;  /* 0x80000041aaa27220 */ /* 0x000fe40000410000 */
[----:B------:R-:W-:Y:S02]  /*9f30*/  FFMA.FTZ R67, R40, -R229, R67 ;  /* 0x800000e528437223 */ /* 0x000fe40000010043 */
[----:B------:R-:W-:Y:S02]  /*9f40*/  FMUL.FTZ R131, R103, R25 ;  /* 0x0000001967837220 */ /* 0x000fe40000410000 */
[----:B------:R-:W-:-:S02]  /*9f50*/  FFMA.FTZ R66, R38, R232, R66 ;  /* 0x000000e826427223 */ /* 0x000fc40000010042 */
[-C--:B------:R-:W-:Y:S02]  /*9f60*/  FMUL.FTZ R170, R170, -R64.reuse ;  /* 0x80000040aaaa7220 */ /* 0x080fe40000410000 */
[----:B------:R-:W-:Y:S02]  /*9f70*/  FFMA.FTZ R162, R171, R64, -R162 ;  /* 0x00000040aba27223 */ /* 0x000fe400000108a2 */
[----:B------:R-:W-:Y:S02]  /*9f80*/  FFMA.FTZ R67, R39, -R231, R67 ;  /* 0x800000e727437223 */ /* 0x000fe40000010043 */
[-C--:B------:R-:W-:Y:S02]  /*9f90*/  FFMA.FTZ R130, R27, -R131.reuse, R243 ;  /* 0x800000831b827223 */ /* 0x080fe400000100f3 */
[----:B------:R-:W-:Y:S02]  /*9fa0*/  FFMA.FTZ R66, R37, R234, R66 ;  /* 0x000000ea25427223 */ /* 0x000fe40000010042 */
[----:B------:R-:W-:-:S02]  /*9fb0*/  FFMA.FTZ R131, R26, -R131, R242 ;  /* 0x800000831a837223 */ /* 0x000fc400000100f2 */
[----:B------:R-:W-:Y:S02]  /*9fc0*/  FFMA.FTZ R171, R171, R65, R170 ;  /* 0x00000041abab7223 */ /* 0x000fe400000100aa */
[----:B------:R-:W-:Y:S02]  /*9fd0*/  FMUL.FTZ R242, R102, R22 ;  /* 0x0000001666f27220 */ /* 0x000fe40000410000 */
[----:B------:R-:W-:Y:S02]  /*9fe0*/  FADD.FTZ R161, R161, R162 ;  /* 0x000000a2a1a17221 */ /* 0x000fe40000010000 */
[----:B------:R-:W-:Y:S02]  /*9ff0*/  FFMA.FTZ R67, R38, -R233, R67 ;  /* 0x800000e926437223 */ /* 0x000fe40000010043 */
[----:B------:R-:W-:Y:S02]  /*a000*/  FMUL.FTZ R163, R93, R4 ;  /* 0x000000045da37220 */ /* 0x000fe40000410000 */
[----:B------:R-:W-:-:S02]  /*a010*/  FFMA.FTZ R162, R36, R236, R66 ;  /* 0x000000ec24a27223 */ /* 0x000fc40000010042 */
[----:B------:R-:W-:Y:S02]  /*a020*/  FADD.FTZ R66, -R160, R171 ;  /* 0x000000aba0427221 */ /* 0x000fe40000010100 */
[-C--:B------:R-:W-:Y:S02]  /*a030*/  FFMA.FTZ R141, R24, -R242.reuse, R141 ;  /* 0x800000f2188d7223 */ /* 0x080fe4000001008d */
[----:B------:R-:W-:Y:S02]  /*a040*/  FFMA.FTZ R142, R23, -R242, R142 ;  /* 0x800000f2178e7223 */ /* 0x000fe4000001008e */
[----:B------:R-:W-:Y:S02]  /*a050*/  FMUL.FTZ R160, R181, -R161 ;  /* 0x800000a1b5a07220 */ /* 0x000fe40000410000 */
[----:B------:R-:W-:Y:S02]  /*a060*/  FMUL.FTZ R242, R101, R21 ;  /* 0x0000001565f27220 */ /* 0x000fe40000410000 */
[----:B------:R-:W-:-:S02]  /*a070*/  FFMA.FTZ R67, R37, -R235, R67 ;  /* 0x800000eb25437223 */ /* 0x000fc40000010043 */
[-C--:B------:R-:W-:Y:S02]  /*a080*/  FFMA.FTZ R234, R173, -R163.reuse, R234 ;  /* 0x800000a3adea7223 */ /* 0x080fe400000100ea */
[----:B------:R-:W-:Y:S02]  /*a090*/  FFMA.FTZ R235, R172, -R163, R235 ;  /* 0x800000a3aceb7223 */ /* 0x000fe400000100eb */
[----:B------:R-:W-:Y:S02]  /*a0a0*/  FMUL.FTZ R163, R92, R3 ;  /* 0x000000035ca37220 */ /* 0x000fe40000410000 */
[-C--:B------:R-:W-:Y:S02]  /*a0b0*/  FMUL.FTZ R181, R181, -R66.reuse ;  /* 0x80000042b5b57220 */ /* 0x080fe40000410000 */
[----:B------:R-:W-:Y:S02]  /*a0c0*/  FFMA.FTZ R160, R182, R66, R160 ;  /* 0x00000042b6a07223 */ /* 0x000fe400000100a0 */
[----:B------:R-:W-:-:S02]  /*a0d0*/  FFMA.FTZ R143, R20, -R242, R143 ;  /* 0x800000f2148f7223 */ /* 0x000fc4000001008f */
[----:B------:R-:W-:Y:S02]  /*a0e0*/  FFMA.FTZ R144, R19, -R242, R144 ;  /* 0x800000f213907223 */ /* 0x000fe40000010090 */
[----:B------:R-:W-:Y:S02]  /*a0f0*/  FMUL.FTZ R242, R100, R16 ;  /* 0x0000001064f27220 */ /* 0x000fe40000410000 */
[----:B------:R-:W-:Y:S02]  /*a100*/  FFMA.FTZ R67, R36, -R237, R67 ;  /* 0x800000ed24437223 */ /* 0x000fe40000010043 */
[-C--:B------:R-:W-:Y:S02]  /*a110*/  FFMA.FTZ R236, R169, -R163.reuse, R236 ;  /* 0x800000a3a9ec7223 */ /* 0x080fe400000100ec */
[----:B------:R-:W-:Y:S02]  /*a120*/  FFMA.FTZ R237, R168, -R163, R237 ;  /* 0x800000a3a8ed7223 */ /* 0x000fe400000100ed */
[----:B------:R-:W-:-:S02]  /*a130*/  FFMA.FTZ R182, R182, R161, -R181 ;  /* 0x000000a1b6b67223 */ /* 0x000fc400000108b5 */
[----:B------:R-:W-:Y:S02]  /*a140*/  FADD.FTZ R163, -R158, R160 ;  /* 0x000000a09ea37221 */ /* 0x000fe40000010100 */
[-C--:B------:R-:W-:Y:S02]  /*a150*/  FFMA.FTZ R145, R18, -R242.reuse, R145 ;  /* 0x800000f212917223 */ /* 0x080fe40000010091 */
[----:B------:R-:W-:Y:S02]  /*a160*/  FFMA.FTZ R146, R17, -R242, R146 ;  /* 0x800000f211927223 */ /* 0x000fe40000010092 */
[----:B------:R-:W-:Y:S02]  /*a170*/  FMUL.FTZ R242, R99, R15 ;  /* 0x0000000f63f27220 */ /* 0x000fe40000410000 */
[----:B------:R-:W-:Y:S02]  /*a180*/  FFMA.FTZ R158, R35, -R239, R67 ;  /* 0x800000ef239e7223 */ /* 0x000fe40000010043 */
[----:B------:R-:W-:-:S02]  /*a190*/  FADD.FTZ R182, R159, R182 ;  /* 0x000000b69fb67221 */ /* 0x000fc40000010000 */
[----:B------:R-:W-:Y:S02]  /*a1a0*/  FMUL.FTZ R67, R183, -R163 ;  /* 0x800000a3b7437220 */ /* 0x000fe40000410000 */
[-C--:B------:R-:W-:Y:S02]  /*a1b0*/  FFMA.FTZ R147, R14, -R242.reuse, R147 ;  /* 0x800000f20e937223 */ /* 0x080fe40000010093 */
[----:B------:R-:W-:Y:S02]  /*a1c0*/  FFMA.FTZ R148, R13, -R242, R148 ;  /* 0x800000f20d947223 */ /* 0x000fe40000010094 */
[----:B------:R-:W-:Y:S02]  /*a1d0*/  FMUL.FTZ R183, R183, -R182 ;  /* 0x800000b6b7b77220 */ /* 0x000fe40000410000 */
[----:B------:R-:W-:Y:S02]  /*a1e0*/  FMUL.FTZ R242, R98, R12 ;  /* 0x0000000c62f27220 */ /* 0x000fe40000410000 */
[----:B------:R-:W-:-:S02]  /*a1f0*/  FFMA.FTZ R67, R184, R182, -R67 ;  /* 0x000000b6b8437223 */ /* 0x000fc40000010843 */
[----:B------:R-:W-:Y:S02]  /*a200*/  FFMA.FTZ R184, R184, R163, R183 ;  /* 0x000000a3b8b87223 */ /* 0x000fe400000100b7 */
[-C--:B------:R-:W-:Y:S02]  /*a210*/  FFMA.FTZ R149, R10, -R242.reuse, R149 ;  /* 0x800000f20a957223 */ /* 0x080fe40000010095 */
[----:B------:R-:W-:Y:S02]  /*a220*/  FFMA.FTZ R150, R11, -R242, R150 ;  /* 0x800000f20b967223 */ /* 0x000fe40000010096 */
[----:B------:R-:W-:Y:S02]  /*a230*/  FADD.FTZ R67, R156, R67 ;  /* 0x000000439c437221 */ /* 0x000fe40000010000 */
[----:B------:R-:W-:Y:S02]  /*a240*/  FMUL.FTZ R242, R97, R7 ;  /* 0x0000000761f27220 */ /* 0x000fe40000410000 */
[----:B------:R-:W-:-:S02]  /*a250*/  FADD.FTZ R184, -R157, R184 ;  /* 0x000000b89db87221 */ /* 0x000fc40000010100 */
[----:B------:R-:W-:Y:S02]  /*a260*/  FMUL.FTZ R157, R185, -R67 ;  /* 0x80000043b99d7220 */ /* 0x000fe40000410000 */
[-C--:B------:R-:W-:Y:S02]  /*a270*/  FFMA.FTZ R151, R9, -R242.reuse, R151 ;  /* 0x800000f209977223 */ /* 0x080fe40000010097 */
[----:B------:R-:W-:Y:S02]  /*a280*/  FFMA.FTZ R152, R8, -R242, R152 ;  /* 0x800000f208987223 */ /* 0x000fe40000010098 */
[----:B------:R-:W-:Y:S02]  /*a290*/  FMUL.FTZ R242, R96, R6 ;  /* 0x0000000660f27220 */ /* 0x000fe40000410000 */
[-C--:B------:R-:W-:Y:S02]  /*a2a0*/  FMUL.FTZ R185, R185, -R184.reuse ;  /* 0x800000b8b9b97220 */ /* 0x080fe40000410000 */
[----:B------:R-:W-:-:S02]  /*a2b0*/  FFMA.FTZ R157, R186, R184, R157 ;  /* 0x000000b8ba9d7223 */ /* 0x000fc4000001009d */
[-C--:B------:R-:W-:Y:S02]  /*a2c0*/  FFMA.FTZ R153, R180, -R242.reuse, R153 ;  /* 0x800000f2b4997223 */ /* 0x080fe40000010099 */
[----:B------:R-:W-:Y:S02]  /*a2d0*/  FFMA.FTZ R229, R179, -R242, R229 ;  /* 0x800000f2b3e57223 */ /* 0x000fe400000100e5 */
[----:B------:R-:W-:Y:S02]  /*a2e0*/  FMUL.FTZ R242, R95, R5 ;  /* 0x000000055ff27220 */ /* 0x000fe40000410000 */
[----:B------:R-:W-:Y:S02]  /*a2f0*/  FFMA.FTZ R186, R186, R67, -R185 ;  /* 0x00000043baba7223 */ /* 0x000fe400000108b9 */
[----:B------:R-:W-:Y:S02]  /*a300*/  FADD.FTZ R154, -R154, R157 ;  /* 0x0000009d9a9a7221 */ /* 0x000fe40000010100 */
[----:B------:R-:W-:-:S02]  /*a310*/  FFMA.FTZ R230, R178, -R242, R230 ;  /* 0x800000f2b2e67223 */ /* 0x000fc400000100e6 */
[----:B------:R-:W-:Y:S02]  /*a320*/  FFMA.FTZ R231, R177, -R242, R231 ;  /* 0x800000f2b1e77223 */ /* 0x000fe400000100e7 */
[----:B------:R-:W-:Y:S02]  /*a330*/  FMUL.FTZ R242, R94, R176 ;  /* 0x000000b05ef27220 */ /* 0x000fe40000410000 */
[----:B------:R-:W-:Y:S02]  /*a340*/  FADD.FTZ R155, R155, R186 ;  /* 0x000000ba9b9b7221 */ /* 0x000fe40000010000 */
[----:B------:R-:W-:Y:S02]  /*a350*/  FMUL.FTZ R157, R187, -R154 ;  /* 0x8000009abb9d7220 */ /* 0x000fe40000410000 */
[----:B------:R-:W-:Y:S02]  /*a360*/  FFMA.FTZ R160, R35, R238, R162 ;  /* 0x000000ee23a07223 */ /* 0x000fe400000100a2 */
[----:B------:R-:W-:-:S02]  /*a370*/  FFMA.FTZ R233, R175, -R242, R233 ;  /* 0x800000f2afe97223 */ /* 0x000fc400000100e9 */
[-C--:B------:R-:W-:Y:S02]  /*a380*/  FFMA.FTZ R162, R188, R155.reuse, -R157 ;  /* 0x0000009bbca27223 */ /* 0x080fe4000001089d */
[----:B------:R-:W-:Y:S02]  /*a390*/  FMUL.FTZ R175, R175, R154 ;  /* 0x0000009aafaf7220 */ /* 0x000fe40000410000 */
[C---:B------:R-:W-:Y:S02]  /*a3a0*/  FFMA.FTZ R232, R174.reuse, -R242, R232 ;  /* 0x800000f2aee87223 */ /* 0x040fe400000100e8 */
[----:B------:R-:W-:Y:S02]  /*a3b0*/  FADD.FTZ R213, R213, R162 ;  /* 0x000000a2d5d57221 */ /* 0x000fe40000010000 */
[----:B------:R-:W-:Y:S02]  /*a3c0*/  FFMA.FTZ R174, R174, R155, R175 ;  /* 0x0000009baeae7223 */ /* 0x000fe400000100af */
[----:B------:R-:W-:-:S02]  /*a3d0*/  FMUL.FTZ R162, R154, UR43 ;  /* 0x0000002b9aa27c20 */ /* 0x000fc40008410000 */
[----:B------:R-:W-:Y:S02]  /*a3e0*/  FMUL.FTZ R175, R155, UR43 ;  /* 0x0000002b9baf7c20 */ /* 0x000fe40008410000 */
[----:B------:R-:W-:Y:S02]  /*a3f0*/  FMUL.FTZ R187, R187, -R155 ;  /* 0x8000009bbbbb7220 */ /* 0x000fe40000410000 */
[----:B------:R-:W-:Y:S02]  /*a400*/  FFMA.FTZ R181, R155, UR45, R162 ;  /* 0x0000002d9bb57c23 */ /* 0x000fe400080100a2 */
[----:B------:R-:W-:Y:S02]  /*a410*/  FFMA.FTZ R162, R154, UR45, -R175 ;  /* 0x0000002d9aa27c23 */ /* 0x000fe400080108af */
[----:B------:R-:W-:Y:S02]  /*a420*/  FFMA.FTZ R157, R188, R154, R187 ;  /* 0x0000009abc9d7223 */ /* 0x000fe400000100bb */
[----:B------:R-:W-:-:S02]  /*a430*/  FMUL.FTZ R156, R90, R0 ;  /* 0x000000005a9c7220 */ /* 0x000fc40000410000 */
[----:B------:R-:W-:Y:S02]  /*a440*/  FMUL.FTZ R162, R233, R162 ;  /* 0x000000a2e9a27220 */ /* 0x000fe40000410000 */
[----:B------:R-:W-:Y:S02]  /*a450*/  FADD.FTZ R214, -R214, R157 ;  /* 0x0000009dd6d67221 */ /* 0x000fe40000010100 */
[C---:B------:R-:W-:Y:S02]  /*a460*/  FMUL.FTZ R159, R164.reuse, R65 ;  /* 0x00000041a49f7220 */ /* 0x040fe40000410000 */
[----:B------:R-:W-:Y:S02]  /*a470*/  FFMA.FTZ R164, R164, -R156, R140 ;  /* 0x8000009ca4a47223 */ /* 0x000fe4000001008c */
[----:B------:R-:W-:Y:S02]  /*a480*/  FFMA.FTZ R181, R232, R181, R162 ;  /* 0x000000b5e8b57223 */ /* 0x000fe400000100a2 */
[----:B------:R-:W-:-:S02]  /*a490*/  FMUL.FTZ R187, R189, -R213 ;  /* 0x800000d5bdbb7220 */ /* 0x000fc40000410000 */
[----:B------:R-:W-:Y:S02]  /*a4a0*/  FFMA.FTZ R156, R165, -R156, R139 ;  /* 0x8000009ca59c7223 */ /* 0x000fe4000001008b */
[----:B------:R-:W-:Y:S02]  /*a4b0*/  FMUL.FTZ R162, R189, -R214 ;  /* 0x800000d6bda27220 */ /* 0x000fe40000410000 */
[----:B------:R-:W-:Y:S02]  /*a4c0*/  FFMA.FTZ R165, R165, R64, R159 ;  /* 0x00000040a5a57223 */ /* 0x000fe4000001009f */
[----:B------:R-:W-:Y:S02]  /*a4d0*/  FMUL.FTZ R170, R91, R2 ;  /* 0x000000025baa7220 */ /* 0x000fe40000410000 */
[C---:B------:R-:W-:Y:S02]  /*a4e0*/  FMUL.FTZ R159, R94.reuse, R155 ;  /* 0x0000009b5e9f7220 */ /* 0x040fe40000410000 */
[----:B------:R-:W-:-:S02]  /*a4f0*/  FMUL.FTZ R175, R94, R154 ;  /* 0x0000009a5eaf7220 */ /* 0x000fc40000410000 */
[----:B------:R-:W-:Y:S02]  /*a500*/  FMUL.FTZ R155, R65, UR43 ;  /* 0x0000002b419b7c20 */ /* 0x000fe40008410000 */
[C---:B------:R-:W-:Y:S02]  /*a510*/  FFMA.FTZ R187, R190.reuse, R214, R187 ;  /* 0x000000d6bebb7223 */ /* 0x040fe400000100bb */
[----:B------:R-:W-:Y:S02]  /*a520*/  FFMA.FTZ R162, R190, R213, -R162 ;  /* 0x000000d5bea27223 */ /* 0x000fe400000108a2 */
[-C--:B------:R-:W-:Y:S02]  /*a530*/  FFMA.FTZ R238, R167, -R170.reuse, R238 ;  /* 0x800000aaa7ee7223 */ /* 0x080fe400000100ee */
[----:B------:R-:W-:Y:S02]  /*a540*/  FFMA.FTZ R239, R166, -R170, R239 ;  /* 0x800000aaa6ef7223 */ /* 0x000fe400000100ef */
[----:B------:R-:W-:-:S02]  /*a550*/  FMUL.FTZ R168, R168, R163 ;  /* 0x000000a3a8a87220 */ /* 0x000fc40000410000 */
[----:B------:R-:W-:Y:S02]  /*a560*/  FMUL.FTZ R171, R90, R64 ;  /* 0x000000405aab7220 */ /* 0x000fe40000410000 */
[----:B------:R-:W-:Y:S02]  /*a570*/  FMUL.FTZ R170, R233, R175 ;  /* 0x000000afe9aa7220 */ /* 0x000fe40000410000 */
[C---:B------:R-:W-:Y:S02]  /*a580*/  FFMA.FTZ R155, R64.reuse, UR45, R155 ;  /* 0x0000002d409b7c23 */ /* 0x040fe4000801009b */
[----:B------:R-:W-:Y:S02]  /*a590*/  FMUL.FTZ R154, R64, UR43 ;  /* 0x0000002b409a7c20 */ /* 0x000fe40008410000 */
[----:B------:R-:W-:Y:S02]  /*a5a0*/  FADD.FTZ R212, -R212, R187 ;  /* 0x000000bbd4d47221 */ /* 0x000fe40000010100 */
[----:B------:R-:W-:-:S02]  /*a5b0*/  FMUL.FTZ R166, R166, R66 ;  /* 0x00000042a6a67220 */ /* 0x000fc40000410000 */
[----:B------:R-:W-:Y:S02]  /*a5c0*/  FMUL.FTZ R64, R66, UR43 ;  /* 0x0000002b42407c20 */ /* 0x000fe40008410000 */
[----:B------:R-:W-:Y:S02]  /*a5d0*/  FADD.FTZ R211, R211, R162 ;  /* 0x000000a2d3d37221 */ /* 0x000fe40000010000 */
[----:B------:R-:W-:Y:S02]  /*a5e0*/  FFMA.FTZ R169, R169, R182, R168 ;  /* 0x000000b6a9a97223 */ /* 0x000fe400000100a8 */
[-C--:B------:R-:W-:Y:S02]  /*a5f0*/  FMUL.FTZ R183, R176, R159.reuse ;  /* 0x0000009fb0b77220 */ /* 0x080fe40000410000 */
[-C--:B------:R-:W-:Y:S02]  /*a600*/  FMUL.FTZ R233, R233, R159.reuse ;  /* 0x0000009fe9e97220 */ /* 0x080fe40000410000 */
[----:B------:R-:W-:-:S02]  /*a610*/  FFMA.FTZ R170, R232, R159, R170 ;  /* 0x0000009fe8aa7223 */ /* 0x000fc400000100aa */
[----:B------:R-:W-:Y:S02]  /*a620*/  FMUL.FTZ R168, R191, -R212 ;  /* 0x800000d4bfa87220 */ /* 0x000fe40000410000 */
[----:B------:R-:W-:Y:S01]  /*a630*/  FFMA.FTZ R167, R167, R161, R166 ;  /* 0x000000a1a7a77223 */ /* 0x000fe200000100a6 */
[----:B------:R-:W-:Y:S01]  /*a640*/  SHF.L.U32 R166, R138, 0x5, RZ ;  /* 0x000000058aa67819 */ /* 0x000fe200000006ff */
[----:B------:R-:W-:Y:S02]  /*a650*/  FFMA.FTZ R159, R161, UR45, R64 ;  /* 0x0000002da19f7c23 */ /* 0x000fe40008010040 */
[----:B------:R-:W-:Y:S01]  /*a660*/  FMUL.FTZ R191, R191, -R211 ;  /* 0x800000d3bfbf7220 */ /* 0x000fe20000410000 */
[----:B------:R-:W-:Y:S01]  /*a670*/  LEA.HI.SX32 R166, R166, R166, 0x1b ;  /* 0x000000a6a6a67211 */ /* 0x000fe200078fdaff */
[----:B------:R-:W-:Y:S02]  /*a680*/  FMUL.FTZ R64, R92, R182 ;  /* 0x000000b65c407220 */ /* 0x000fe40000410000 */
[----:B------:R-:W-:-:S02]  /*a690*/  FFMA.FTZ R191, R192, R212, R191 ;  /* 0x000000d4c0bf7223 */ /* 0x000fc400000100bf */
[----:B------:R-:W-:Y:S01]  /*a6a0*/  FMUL.FTZ R189, R3, R64 ;  /* 0x0000004003bd7220 */ /* 0x000fe20000410000 */
[----:B------:R0:W-:Y:S01]  /*a6b0*/  STS [R166.X4+0x898], R183 ;  /* 0x000898b7a6007388 */ /* 0x0001e20000004800 */
[----:B------:R-:W-:Y:S02]  /*a6c0*/  FFMA.FTZ R168, R192, R211, -R168 ;  /* 0x000000d3c0a87223 */ /* 0x000fe400000108a8 */
[----:B------:R-:W-:Y:S01]  /*a6d0*/  FMUL.FTZ R185, R0, R171 ;  /* 0x000000ab00b97220 */ /* 0x000fe20000410000 */
[----:B------:R1:W-:Y:S01]  /*a6e0*/  STS [R166.X4+0x8a8], R189 ;  /* 0x0008a8bda6007388 */ /* 0x0003e20000004800 */
[----:B------:R-:W-:Y:S02]  /*a6f0*/  FADD.FTZ R210, -R210, R191 ;  /* 0x000000bfd2d27221 */ /* 0x000fe40000010100 */
[----:B------:R-:W-:Y:S01]  /*a700*/  FADD.FTZ R168, R209, R168 ;  /* 0x000000a8d1a87221 */ /* 0x000fe20000010000 */
[----:B------:R2:W-:Y:S01]  /*a710*/  STS [R166.X4+0x8b8], R185 ;  /* 0x0008b8b9a6007388 */ /* 0x0005e20000004800 */
[----:B------:R-:W-:-:S02]  /*a720*/  FFMA.FTZ R232, R232, R175, -R233 ;  /* 0x000000afe8e87223 */ /* 0x000fc400000108e9 */
[----:B0-----:R-:W-:Y:S02]  /*a730*/  FMUL.FTZ R183, R91, R161 ;  /* 0x000000a15bb77220 */ /* 0x001fe40000410000 */
[----:B------:R-:W-:Y:S02]  /*a740*/  FMUL.FTZ R162, R182, UR43 ;  /* 0x0000002bb6a27c20 */ /* 0x000fe40008410000 */
[----:B-1----:R-:W-:Y:S02]  /*a750*/  FMUL.FTZ R189, R176, R175 ;  /* 0x000000afb0bd7220 */ /* 0x002fe40000410000 */
[----:B------:R-:W-:Y:S02]  /*a760*/  FMUL.FTZ R175, R193, -R210 ;  /* 0x800000d2c1af7220 */ /* 0x000fe40000410000 */
[----:B--2---:R-:W-:Y:S01]  /*a770*/  FMUL.FTZ R185, R161, UR43 ;  /* 0x0000002ba1b97c20 */ /* 0x004fe20008410000 */
[----:B------:R0:W-:Y:S01]  /*a780*/  STS [R166.X4+0x89c], R189 ;  /* 0x00089cbda6007388 */ /* 0x0001e20000004800 */
[----:B------:R-:W-:-:S02]  /*a790*/  FMUL.FTZ R161, R163, UR43 ;  /* 0x0000002ba3a17c20 */ /* 0x000fc40008410000 */
[----:B------:R-:W-:Y:S02]  /*a7a0*/  FMUL.FTZ R193, R193, -R168 ;  /* 0x800000a8c1c17220 */ /* 0x000fe40000410000 */
[----:B------:R-:W-:Y:S02]  /*a7b0*/  FFMA.FTZ R161, R182, UR45, R161 ;  /* 0x0000002db6a17c23 */ /* 0x000fe400080100a1 */
[C---:B------:R-:W-:Y:S02]  /*a7c0*/  FFMA.FTZ R193, R194.reuse, R210, R193 ;  /* 0x000000d2c2c17223 */ /* 0x040fe400000100c1 */
[----:B------:R-:W-:Y:S02]  /*a7d0*/  FFMA.FTZ R182, R194, R168, -R175 ;  /* 0x000000a8c2b67223 */ /* 0x000fe400000108af */
[----:B------:R-:W-:Y:S02]  /*a7e0*/  FMUL.FTZ R177, R177, R214 ;  /* 0x000000d6b1b17220 */ /* 0x000fe40000410000 */
[----:B------:R-:W-:-:S02]  /*a7f0*/  FMUL.FTZ R172, R172, R184 ;  /* 0x000000b8acac7220 */ /* 0x000fc40000410000 */
[----:B------:R-:W-:Y:S02]  /*a800*/  FADD.FTZ R216, -R216, R193 ;  /* 0x000000c1d8d87221 */ /* 0x000fe40000010100 */
[----:B------:R-:W-:Y:S02]  /*a810*/  FADD.FTZ R215, R215, R182 ;  /* 0x000000b6d7d77221 */ /* 0x000fe40000010000 */
[----:B------:R-:W-:Y:S02]  /*a820*/  FFMA.FTZ R178, R178, R213, R177 ;  /* 0x000000d5b2b27223 */ /* 0x000fe400000100b1 */
[----:B------:R-:W-:Y:S02]  /*a830*/  FFMA.FTZ R173, R173, R67, R172 ;  /* 0x00000043adad7223 */ /* 0x000fe400000100ac */
[----:B------:R-:W-:Y:S02]  /*a840*/  FMUL.FTZ R177, R195, -R216 ;  /* 0x800000d8c3b17220 */ /* 0x000fe40000410000 */
[----:B------:R-:W-:-:S02]  /*a850*/  FFMA.FTZ R157, R65, UR45, -R154 ;  /* 0x0000002d419d7c23 */ /* 0x000fc4000801089a */
[----:B------:R-:W-:Y:S02]  /*a860*/  FMUL.FTZ R172, R184, UR43 ;  /* 0x0000002bb8ac7c20 */ /* 0x000fe40008410000 */
[----:B------:R-:W-:Y:S02]  /*a870*/  FMUL.FTZ R195, R195, -R215 ;  /* 0x800000d7c3c37220 */ /* 0x000fe40000410000 */
[----:B------:R-:W-:Y:S02]  /*a880*/  FFMA.FTZ R154, R66, UR45, -R185 ;  /* 0x0000002d429a7c23 */ /* 0x000fe400080108b9 */
[----:B------:R-:W-:Y:S02]  /*a890*/  FMUL.FTZ R187, R67, UR43 ;  /* 0x0000002b43bb7c20 */ /* 0x000fe40008410000 */
[----:B------:R-:W-:Y:S02]  /*a8a0*/  FMUL.FTZ R185, R91, R66 ;  /* 0x000000425bb97220 */ /* 0x000fe40000410000 */
[----:B------:R-:W-:-:S02]  /*a8b0*/  FFMA.FTZ R162, R163, UR45, -R162 ;  /* 0x0000002da3a27c23 */ /* 0x000fc400080108a2 */
[----:B------:R-:W-:Y:S02]  /*a8c0*/  FMUL.FTZ R66, R92, R163 ;  /* 0x000000a35c427220 */ /* 0x000fe40000410000 */
[----:B------:R-:W-:Y:S02]  /*a8d0*/  FFMA.FTZ R163, R67, UR45, R172 ;  /* 0x0000002d43a37c23 */ /* 0x000fe400080100ac */
[----:B------:R-:W-:Y:S02]  /*a8e0*/  FFMA.FTZ R195, R196, R216, R195 ;  /* 0x000000d8c4c37223 */ /* 0x000fe400000100c3 */
[----:B------:R-:W-:Y:S02]  /*a8f0*/  FFMA.FTZ R172, R184, UR45, -R187 ;  /* 0x0000002db8ac7c23 */ /* 0x000fe400080108bb */
[----:B------:R-:W-:Y:S02]  /*a900*/  FMUL.FTZ R187, R93, R184 ;  /* 0x000000b85dbb7220 */ /* 0x000fe40000410000 */
[----:B------:R-:W-:-:S02]  /*a910*/  FFMA.FTZ R184, R196, R215, -R177 ;  /* 0x000000d7c4b87223 */ /* 0x000fc400000108b1 */
[----:B------:R-:W-:Y:S02]  /*a920*/  FMUL.FTZ R175, R213, UR43 ;  /* 0x0000002bd5af7c20 */ /* 0x000fe40008410000 */
[----:B------:R-:W-:Y:S02]  /*a930*/  FADD.FTZ R228, -R228, R195 ;  /* 0x000000c3e4e47221 */ /* 0x000fe40000010100 */
[----:B------:R-:W-:Y:S02]  /*a940*/  FADD.FTZ R227, R227, R184 ;  /* 0x000000b8e3e37221 */ /* 0x000fe40000010000 */
[C---:B------:R-:W-:Y:S02]  /*a950*/  FMUL.FTZ R182, R214.reuse, UR43 ;  /* 0x0000002bd6b67c20 */ /* 0x040fe40008410000 */
[----:B------:R-:W-:Y:S02]  /*a960*/  FFMA.FTZ R186, R214, UR45, -R175 ;  /* 0x0000002dd6ba7c23 */ /* 0x000fe400080108af */
[----:B------:R-:W-:-:S02]  /*a970*/  FMUL.FTZ R184, R197, -R228 ;  /* 0x800000e4c5b87220 */ /* 0x000fc40000410000 */
[C---:B------:R-:W-:Y:S02]  /*a980*/  FMUL.FTZ R214, R95.reuse, R214 ;  /* 0x000000d65fd67220 */ /* 0x040fe40000410000 */
[----:B------:R-:W-:Y:S02]  /*a990*/  FMUL.FTZ R188, R95, R213 ;  /* 0x000000d55fbc7220 */ /* 0x000fe40000410000 */
[----:B------:R-:W-:Y:S02]  /*a9a0*/  FFMA.FTZ R176, R176, R174, R181 ;  /* 0x000000aeb0b07223 */ /* 0x000fe400000100b5 */
[----:B------:R-:W-:Y:S02]  /*a9b0*/  FFMA.FTZ R175, R213, UR45, R182 ;  /* 0x0000002dd5af7c23 */ /* 0x000fe400080100b6 */
[-C--:B------:R-:W-:Y:S02]  /*a9c0*/  FMUL.FTZ R197, R197, -R227.reuse ;  /* 0x800000e3c5c57220 */ /* 0x080fe40000410000 */
[----:B------:R-:W-:-:S02]  /*a9d0*/  FFMA.FTZ R184, R198, R227, -R184 ;  /* 0x000000e3c6b87223 */ /* 0x000fc400000108b8 */
[C---:B------:R-:W-:Y:S02]  /*a9e0*/  FMUL.FTZ R181, R231.reuse, R214 ;  /* 0x000000d6e7b57220 */ /* 0x040fe40000410000 */
[----:B------:R-:W-:Y:S02]  /*a9f0*/  FMUL.FTZ R182, R231, R186 ;  /* 0x000000bae7b67220 */ /* 0x000fe40000410000 */
[----:B------:R-:W-:Y:S02]  /*aa00*/  FMUL.FTZ R172, R235, R172 ;  /* 0x000000acebac7220 */ /* 0x000fe40000410000 */
[----:B------:R-:W-:Y:S02]  /*aa10*/  FMUL.FTZ R231, R231, R188 ;  /* 0x000000bce7e77220 */ /* 0x000fe40000410000 */
[----:B------:R-:W-:Y:S02]  /*aa20*/  FFMA.FTZ R197, R198, R228, R197 ;  /* 0x000000e4c6c57223 */ /* 0x000fe400000100c5 */
[----:B------:R-:W-:-:S02]  /*aa30*/  FADD.FTZ R225, R225, R184 ;  /* 0x000000b8e1e17221 */ /* 0x000fc40000010000 */
[----:B------:R-:W-:Y:S02]  /*aa40*/  FMUL.FTZ R67, R93, R67 ;  /* 0x000000435d437220 */ /* 0x000fe40000410000 */
[----:B------:R-:W-:Y:S02]  /*aa50*/  FFMA.FTZ R177, R230, R188, R181 ;  /* 0x000000bce6b17223 */ /* 0x000fe400000100b5 */
[----:B------:R-:W-:Y:S02]  /*aa60*/  FFMA.FTZ R163, R234, R163, R172 ;  /* 0x000000a3eaa37223 */ /* 0x000fe400000100ac */
[C---:B------:R-:W-:Y:S02]  /*aa70*/  FFMA.FTZ R181, R230.reuse, R214, -R231 ;  /* 0x000000d6e6b57223 */ /* 0x040fe400000108e7 */
[----:B------:R-:W-:Y:S02]  /*aa80*/  FMUL.FTZ R172, R235, R187 ;  /* 0x000000bbebac7220 */ /* 0x000fe40000410000 */
[----:B------:R-:W-:-:S02]  /*aa90*/  FFMA.FTZ R230, R230, R175, R182 ;  /* 0x000000afe6e67223 */ /* 0x000fc400000100b6 */
[----:B------:R-:W-:Y:S02]  /*aaa0*/  FADD.FTZ R226, -R226, R197 ;  /* 0x000000c5e2e27221 */ /* 0x000fe40000010100 */
[----:B------:R-:W-:Y:S02]  /*aab0*/  FMUL.FTZ R175, R199, -R225 ;  /* 0x800000e1c7af7220 */ /* 0x000fe40000410000 */
[-C--:B------:R-:W-:Y:S02]  /*aac0*/  FMUL.FTZ R191, R4, R67.reuse ;  /* 0x0000004304bf7220 */ /* 0x080fe40000410000 */
[-C--:B------:R-:W-:Y:S02]  /*aad0*/  FMUL.FTZ R235, R235, R67.reuse ;  /* 0x00000043ebeb7220 */ /* 0x080fe40000410000 */
[----:B------:R-:W-:Y:S01]  /*aae0*/  FFMA.FTZ R67, R234, R67, R172 ;  /* 0x00000043ea437223 */ /* 0x000fe200000100ac */
[----:B------:R1:W-:Y:S01]  /*aaf0*/  STS [R166.X4+0x8a0], R191 ;  /* 0x0008a0bfa6007388 */ /* 0x0003e20000004800 */
[----:B------:R-:W-:-:S02]  /*ab00*/  FMUL.FTZ R172, R179, R212 ;  /* 0x000000d4b3ac7220 */ /* 0x000fc40000410000 */
[-C--:B------:R-:W-:Y:S02]  /*ab10*/  FMUL.FTZ R199, R199, -R226.reuse ;  /* 0x800000e2c7c77220 */ /* 0x080fe40000410000 */
[C---:B------:R-:W-:Y:S02]  /*ab20*/  FFMA.FTZ R179, R200.reuse, R226, R175 ;  /* 0x000000e2c8b37223 */ /* 0x040fe400000100af */
[----:B------:R-:W-:Y:S02]  /*ab30*/  FFMA.FTZ R200, R200, R225, -R199 ;  /* 0x000000e1c8c87223 */ /* 0x000fe400000108c7 */
[----:B------:R-:W-:Y:S02]  /*ab40*/  FADD.FTZ R224, -R224, R179 ;  /* 0x000000b3e0e07221 */ /* 0x000fe40000010100 */
[----:B------:R-:W-:Y:S02]  /*ab50*/  FFMA.FTZ R175, R180, R211, R172 ;  /* 0x000000d3b4af7223 */ /* 0x000fe400000100ac */
[----:B------:R-:W-:-:S02]  /*ab60*/  FADD.FTZ R223, R223, R200 ;  /* 0x000000c8dfdf7221 */ /* 0x000fc40000010000 */
[C---:B------:R-:W-:Y:S02]  /*ab70*/  FMUL.FTZ R172, R201.reuse, -R224 ;  /* 0x800000e0c9ac7220 */ /* 0x040fe40000410000 */
[-C--:B------:R-:W-:Y:S02]  /*ab80*/  FMUL.FTZ R201, R201, -R223.reuse ;  /* 0x800000dfc9c97220 */ /* 0x080fe40000410000 */
[C---:B------:R-:W-:Y:S02]  /*ab90*/  FFMA.FTZ R180, R202.reuse, R223, -R172 ;  /* 0x000000dfcab47223 */ /* 0x040fe400000108ac */
[----:B0-----:R-:W-:Y:S02]  /*aba0*/  FMUL.FTZ R189, R5, R188 ;  /* 0x000000bc05bd7220 */ /* 0x001fe40000410000 */
[----:B------:R-:W-:Y:S02]  /*abb0*/  FFMA.FTZ R201, R202, R224, R201 ;  /* 0x000000e0cac97223 */ /* 0x000fe400000100c9 */
[----:B------:R-:W-:Y:S01]  /*abc0*/  FADD.FTZ R221, R221, R180 ;  /* 0x000000b4dddd7221 */ /* 0x000fe20000010000 */
[----:B------:R0:W-:Y:S01]  /*abd0*/  STS [R166.X4+0x890], R189 ;  /* 0x000890bda6007388 */ /* 0x0001e20000004800 */
[----:B------:R-:W-:-:S02]  /*abe0*/  FADD.FTZ R222, -R222, R201 ;  /* 0x000000c9dede7221 */ /* 0x000fc40000010100 */
[----:B------:R-:W-:Y:S02]  /*abf0*/  FMUL.FTZ R179, R211, UR43 ;  /* 0x0000002bd3b37c20 */ /* 0x000fe40008410000 */
[----:B------:R-:W-:Y:S02]  /*ac00*/  FMUL.FTZ R182, R212, UR43 ;  /* 0x0000002bd4b67c20 */ /* 0x000fe40008410000 */
[----:B------:R-:W-:Y:S02]  /*ac10*/  FMUL.FTZ R186, R96, R212 ;  /* 0x000000d460ba7220 */ /* 0x000fe40000410000 */
[----:B-1----:R-:W-:Y:S02]  /*ac20*/  FMUL.FTZ R191, R5, R214 ;  /* 0x000000d605bf7220 */ /* 0x002fe40000410000 */
[C---:B0-----:R-:W-:Y:S02]  /*ac30*/  FMUL.FTZ R189, R203.reuse, -R221 ;  /* 0x800000ddcbbd7220 */ /* 0x041fe40000410000 */
[-C--:B------:R-:W-:Y:S01]  /*ac40*/  FMUL.FTZ R203, R203, -R222.reuse ;  /* 0x800000decbcb7220 */ /* 0x080fe20000410000 */
[----:B------:R0:W-:Y:S01]  /*ac50*/  STS [R166.X4+0x894], R191 ;  /* 0x000894bfa6007388 */ /* 0x0001e20000004800 */
[----:B------:R-:W-:-:S02]  /*ac60*/  FFMA.FTZ R189, R204, R222, R189 ;  /* 0x000000deccbd7223 */ /* 0x000fc400000100bd */
[----:B------:R-:W-:Y:S02]  /*ac70*/  FFMA.FTZ R180, R204, R221, -R203 ;  /* 0x000000ddccb47223 */ /* 0x000fe400000108cb */
[----:B------:R-:W-:Y:S02]  /*ac80*/  FADD.FTZ R220, -R220, R189 ;  /* 0x000000bddcdc7221 */ /* 0x000fe40000010100 */
[----:B------:R-:W-:Y:S02]  /*ac90*/  FFMA.FTZ R184, R212, UR45, -R179 ;  /* 0x0000002dd4b87c23 */ /* 0x000fe400080108b3 */
[----:B------:R-:W-:Y:S02]  /*aca0*/  FFMA.FTZ R172, R211, UR45, R182 ;  /* 0x0000002dd3ac7c23 */ /* 0x000fe400080100b6 */
[----:B------:R-:W-:Y:S02]  /*acb0*/  FMUL.FTZ R182, R96, R211 ;  /* 0x000000d360b67220 */ /* 0x000fe40000410000 */
[----:B------:R-:W-:-:S02]  /*acc0*/  FMUL.FTZ R188, R229, R186 ;  /* 0x000000bae5bc7220 */ /* 0x000fc40000410000 */
[----:B------:R-:W-:Y:S02]  /*acd0*/  FADD.FTZ R180, R219, R180 ;  /* 0x000000b4dbb47221 */ /* 0x000fe40000010000 */
[----:B------:R-:W-:Y:S02]  /*ace0*/  FMUL.FTZ R189, R205, -R220 ;  /* 0x800000dccdbd7220 */ /* 0x000fe40000410000 */
[C---:B------:R-:W-:Y:S02]  /*acf0*/  FMUL.FTZ R179, R229.reuse, R184 ;  /* 0x000000b8e5b37220 */ /* 0x040fe40000410000 */
[-C--:B------:R-:W-:Y:S02]  /*ad00*/  FMUL.FTZ R229, R229, R182.reuse ;  /* 0x000000b6e5e57220 */ /* 0x080fe40000410000 */
[-C--:B------:R-:W-:Y:S02]  /*ad10*/  FFMA.FTZ R184, R153, R182.reuse, R188 ;  /* 0x000000b699b87223 */ /* 0x080fe400000100bc */
[----:B0-----:R-:W-:-:S02]  /*ad20*/  FMUL.FTZ R191, R6, R182 ;  /* 0x000000b606bf7220 */ /* 0x001fc40000410000 */
[-C--:B------:R-:W-:Y:S02]  /*ad30*/  FMUL.FTZ R205, R205, -R180.reuse ;  /* 0x800000b4cdcd7220 */ /* 0x080fe40000410000 */
[C---:B------:R-:W-:Y:S01]  /*ad40*/  FFMA.FTZ R182, R206.reuse, R180, -R189 ;  /* 0x000000b4ceb67223 */ /* 0x040fe200000108bd */
[----:B------:R0:W-:Y:S01]  /*ad50*/  STS [R166.X4+0x888], R191 ;  /* 0x000888bfa6007388 */ /* 0x0001e20000004800 */
[----:B------:R-:W-:Y:S02]  /*ad60*/  FFMA.FTZ R205, R206, R220, R205 ;  /* 0x000000dccecd7223 */ /* 0x000fe400000100cd */
[----:B------:R-:W-:Y:S02]  /*ad70*/  FADD.FTZ R217, R217, R182 ;  /* 0x000000b6d9d97221 */ /* 0x000fe40000010000 */
[----:B------:R-:W-:Y:S02]  /*ad80*/  FMUL.FTZ R192, R97, R210 ;  /* 0x000000d261c07220 */ /* 0x000fe40000410000 */
[----:B------:R-:W-:-:S02]  /*ad90*/  FMUL.FTZ R193, R6, R186 ;  /* 0x000000ba06c17220 */ /* 0x000fc40000410000 */
[----:B------:R-:W-:Y:S02]  /*ada0*/  FADD.FTZ R218, -R218, R205 ;  /* 0x000000cddada7221 */ /* 0x000fe40000010100 */
[----:B0-----:R-:W-:Y:S01]  /*adb0*/  FMUL.FTZ R191, R207, -R217 ;  /* 0x800000d9cfbf7220 */ /* 0x001fe20000410000 */
[----:B------:R0:W-:Y:S01]  /*adc0*/  STS [R166.X4+0x88c], R193 ;  /* 0x00088cc1a6007388 */ /* 0x0001e20000004800 */
[----:B------:R-:W-:Y:S02]  /*add0*/  FMUL.FTZ R190, R97, R168 ;  /* 0x000000a861be7220 */ /* 0x000fe40000410000 */
[----:B------:R-:W-:Y:S02]  /*ade0*/  FMUL.FTZ R188, R152, R192 ;  /* 0x000000c098bc7220 */ /* 0x000fe40000410000 */
[-C--:B------:R-:W-:Y:S02]  /*adf0*/  FMUL.FTZ R207, R207, -R218.reuse ;  /* 0x800000dacfcf7220 */ /* 0x080fe40000410000 */
[----:B------:R-:W-:-:S02]  /*ae00*/  FFMA.FTZ R182, R208, R218, R191 ;  /* 0x000000dad0b67223 */ /* 0x000fc400000100bf */
[----:B------:R-:W-:Y:S02]  /*ae10*/  FMUL.FTZ R195, R237, R66 ;  /* 0x00000042edc37220 */ /* 0x000fe40000410000 */
[-C--:B------:R-:W-:Y:S02]  /*ae20*/  FMUL.FTZ R189, R152, R190.reuse ;  /* 0x000000be98bd7220 */ /* 0x080fe40000410000 */
[-C--:B------:R-:W-:Y:S02]  /*ae30*/  FFMA.FTZ R188, R151, R190.reuse, R188 ;  /* 0x000000be97bc7223 */ /* 0x080fe400000100bc */
[----:B0-----:R-:W-:Y:S02]  /*ae40*/  FMUL.FTZ R193, R7, R190 ;  /* 0x000000be07c17220 */ /* 0x001fe40000410000 */
[----:B------:R-:W-:Y:S02]  /*ae50*/  FMUL.FTZ R69, R105, R31 ;  /* 0x0000001f69457220 */ /* 0x000fe40000410000 */
[----:B------:R-:W-:Y:S01]  /*ae60*/  FMUL.FTZ R190, R239, R185 ;  /* 0x000000b9efbe7220 */ /* 0x000fe20000410000 */
[----:B------:R-:W-:Y:S01]  /*ae70*/  STS [R166.X4+0x880], R193 ;  /* 0x000880c1a6007388 */ /* 0x000fe20000004800 */
[----:B------:R-:W-:-:S02]  /*ae80*/  FMUL.FTZ R197, R237, R64 ;  /* 0x00000040edc57220 */ /* 0x000fc40000410000 */
[----:B------:R-:W-:Y:S02]  /*ae90*/  FFMA.FTZ R207, R208, R217, -R207 ;  /* 0x000000d9d0cf7223 */ /* 0x000fe400000108cf */
[----:B------:R-:W-:Y:S02]  /*aea0*/  FADD.FTZ R241, -R241, R182 ;  /* 0x000000b6f1f17221 */ /* 0x000fe40000010100 */
[----:B------:R-:W-:Y:S02]  /*aeb0*/  FFMA.FTZ R64, R236, R64, R195 ;  /* 0x00000040ec407223 */ /* 0x000fe400000100c3 */
[-C--:B------:R-:W-:Y:S02]  /*aec0*/  FMUL.FTZ R233, R2, R183.reuse ;  /* 0x000000b702e97220 */ /* 0x080fe40000410000 */
[----:B------:R-:W-:Y:S02]  /*aed0*/  FMUL.FTZ R195, R7, R192 ;  /* 0x000000c007c37220 */ /* 0x000fe40000410000 */
[----:B------:R-:W-:Y:S01]  /*aee0*/  FMUL.FTZ R191, R239, R183 ;  /* 0x000000b7efbf7220 */ /* 0x000fe20000410000 */
[----:B------:R-:W-:Y:S01]  /*aef0*/  STS [R166.X4+0x8b0], R233 ;  /* 0x0008b0e9a6007388 */ /* 0x000fe20000004800 */
[----:B------:R-:W-:-:S02]  /*af00*/  FFMA.FTZ R68, R33, -R69, R247 ;  /* 0x8000004521447223 */ /* 0x000fc400000100f7 */
[----:B------:R-:W-:Y:S01]  /*af10*/  FMUL.FTZ R71, R104, R28 ;  /* 0x0000001c68477220 */ /* 0x000fe20000410000 */
[----:B------:R0:W-:Y:S01]  /*af20*/  STS [R166.X4+0x884], R195 ;  /* 0x000884c3a6007388 */ /* 0x0001e20000004800 */
[----:B------:R-:W-:Y:S02]  /*af30*/  FFMA.FTZ R183, R238, R183, R190 ;  /* 0x000000b7eeb77223 */ /* 0x000fe400000100be */
[----:B------:R-:W-:Y:S02]  /*af40*/  FFMA.FTZ R69, R32, -R69, R245 ;  /* 0x8000004520457223 */ /* 0x000fe400000100f5 */
[----:B------:R-:W-:Y:S02]  /*af50*/  FADD.FTZ R240, R240, R207 ;  /* 0x000000cff0f07221 */ /* 0x000fe40000010000 */
[----:B------:R-:W-:Y:S02]  /*af60*/  FMUL.FTZ R190, R105, R241 ;  /* 0x000000f169be7220 */ /* 0x000fe40000410000 */
[----:B------:R-:W-:-:S02]  /*af70*/  FMUL.FTZ R243, R2, R185 ;  /* 0x000000b902f37220 */ /* 0x000fc40000410000 */
[----:B------:R-:W-:Y:S02]  /*af80*/  FFMA.FTZ R70, R30, -R71, R246 ;  /* 0x800000471e467223 */ /* 0x000fe400000100f6 */
[----:B------:R-:W-:Y:S01]  /*af90*/  FFMA.FTZ R189, R151, R192, -R189 ;  /* 0x000000c097bd7223 */ /* 0x000fe200000108bd */
[----:B------:R1:W-:Y:S01]  /*afa0*/  STS [R166.X4+0x8b4], R243 ;  /* 0x0008b4f3a6007388 */ /* 0x0003e20000004800 */
[----:B------:R-:W-:Y:S02]  /*afb0*/  FFMA.FTZ R185, R238, R185, -R191 ;  /* 0x000000b9eeb97223 */ /* 0x000fe400000108bf */
[----:B------:R-:W-:Y:S02]  /*afc0*/  FFMA.FTZ R71, R29, -R71, R244 ;  /* 0x800000471d477223 */ /* 0x000fe400000100f4 */
[----:B------:R-:W-:Y:S02]  /*afd0*/  FMUL.FTZ R191, R104, R218 ;  /* 0x000000da68bf7220 */ /* 0x000fe40000410000 */
[----:B------:R-:W-:-:S02]  /*afe0*/  FMUL.FTZ R192, R105, R240 ;  /* 0x000000f069c07220 */ /* 0x000fc40000410000 */
[----:B0-----:R-:W-:Y:S02]  /*aff0*/  FMUL.FTZ R195, R69, R190 ;  /* 0x000000be45c37220 */ /* 0x001fe40000410000 */
[-C--:B-1----:R-:W-:Y:S02]  /*b000*/  FMUL.FTZ R243, R3, R66.reuse ;  /* 0x0000004203f37220 */ /* 0x082fe40000410000 */
[----:B------:R-:W-:Y:S02]  /*b010*/  FFMA.FTZ R66, R236, R66, -R197 ;  /* 0x00000042ec427223 */ /* 0x000fe400000108c5 */
[----:B------:R-:W-:Y:S01]  /*b020*/  FMUL.FTZ R193, R104, R217 ;  /* 0x000000d968c17220 */ /* 0x000fe20000410000 */
[----:B------:R-:W-:Y:S01]  /*b030*/  STS [R166.X4+0x8ac], R243 ;  /* 0x0008acf3a6007388 */ /* 0x000fe20000004800 */
[----:B------:R-:W-:Y:S02]  /*b040*/  FMUL.FTZ R182, R71, R191 ;  /* 0x000000bf47b67220 */ /* 0x000fe40000410000 */
[----:B------:R-:W-:-:S02]  /*b050*/  FFMA.FTZ R195, R68, R192, R195 ;  /* 0x000000c044c37223 */ /* 0x000fc400000100c3 */
[----:B------:R-:W-:Y:S02]  /*b060*/  FMUL.FTZ R197, R98, R215 ;  /* 0x000000d762c57220 */ /* 0x000fe40000410000 */
[----:B------:R-:W-:Y:S02]  /*b070*/  FFMA.FTZ R182, R70, R193, R182 ;  /* 0x000000c146b67223 */ /* 0x000fe400000100b6 */
[----:B------:R-:W-:Y:S02]  /*b080*/  FADD.FTZ R195, RZ, R195 ;  /* 0x000000c3ffc37221 */ /* 0x000fe40000010000 */
[----:B------:R-:W-:Y:S02]  /*b090*/  FMUL.FTZ R199, R98, R216 ;  /* 0x000000d862c77220 */ /* 0x000fe40000410000 */
[-C--:B------:R-:W-:Y:S02]  /*b0a0*/  FMUL.FTZ R196, R150, R197.reuse ;  /* 0x000000c596c47220 */ /* 0x080fe40000410000 */
[----:B------:R-:W-:-:S02]  /*b0b0*/  FMUL.FTZ R203, R12, R197 ;  /* 0x000000c50ccb7220 */ /* 0x000fc40000410000 */
[----:B------:R-:W-:Y:S02]  /*b0c0*/  FADD.FTZ R200, R195, R182 ;  /* 0x000000b6c3c87221 */ /* 0x000fe40000010000 */
[-C--:B------:R-:W-:Y:S01]  /*b0d0*/  FFMA.FTZ R195, R149, R199.reuse, -R196 ;  /* 0x000000c795c37223 */ /* 0x080fe200000108c4 */
[----:B------:R0:W-:Y:S01]  /*b0e0*/  STS [R166.X4+0x878], R203 ;  /* 0x000878cba6007388 */ /* 0x0001e20000004800 */
[----:B------:R-:W-:Y:S02]  /*b0f0*/  FMUL.FTZ R196, R103, R220 ;  /* 0x000000dc67c47220 */ /* 0x000fe40000410000 */
[----:B------:R-:W-:Y:S02]  /*b100*/  FMUL.FTZ R201, R69, R192 ;  /* 0x000000c045c97220 */ /* 0x000fe40000410000 */
[-C--:B------:R-:W-:Y:S02]  /*b110*/  FMUL.FTZ R194, R150, R199.reuse ;  /* 0x000000c796c27220 */ /* 0x080fe40000410000 */
[----:B------:R-:W-:-:S02]  /*b120*/  FMUL.FTZ R207, R12, R199 ;  /* 0x000000c70ccf7220 */ /* 0x000fc40000410000 */
[----:B------:R-:W-:Y:S02]  /*b130*/  FMUL.FTZ R199, R102, R222 ;  /* 0x000000de66c77220 */ /* 0x000fe40000410000 */
[----:B------:R-:W-:Y:S01]  /*b140*/  FMUL.FTZ R198, R103, R180 ;  /* 0x000000b467c67220 */ /* 0x000fe20000410000 */
[----:B------:R1:W-:Y:S01]  /*b150*/  STS [R166.X4+0x87c], R207 ;  /* 0x00087ccfa6007388 */ /* 0x0003e20000004800 */
[----:B0-----:R-:W-:Y:S02]  /*b160*/  FMUL.FTZ R203, R131, R196 ;  /* 0x000000c483cb7220 */ /* 0x001fe40000410000 */
[----:B------:R-:W-:Y:S02]  /*b170*/  FMUL.FTZ R182, R71, R193 ;  /* 0x000000c147b67220 */ /* 0x000fe40000410000 */
[----:B------:R-:W-:Y:S02]  /*b180*/  FFMA.FTZ R201, R68, R190, -R201 ;  /* 0x000000be44c97223 */ /* 0x000fe400000108c9 */
[----:B------:R-:W-:-:S02]  /*b190*/  FFMA.FTZ R194, R149, R197, R194 ;  /* 0x000000c595c27223 */ /* 0x000fc400000100c2 */
[----:B------:R-:W-:Y:S02]  /*b1a0*/  FMUL.FTZ R197, R102, R221 ;  /* 0x000000dd66c57220 */ /* 0x000fe40000410000 */
[-C--:B------:R-:W-:Y:S02]  /*b1b0*/  FFMA.FTZ R203, R130, R198.reuse, R203 ;  /* 0x000000c682cb7223 */ /* 0x080fe400000100cb */
[----:B------:R-:W-:Y:S02]  /*b1c0*/  FMUL.FTZ R202, R142, R199 ;  /* 0x000000c78eca7220 */ /* 0x000fe40000410000 */
[----:B------:R-:W-:Y:S02]  /*b1d0*/  FFMA.FTZ R182, R70, R191, -R182 ;  /* 0x000000bf46b67223 */ /* 0x000fe400000108b6 */
[----:B------:R-:W-:Y:S02]  /*b1e0*/  FADD.FTZ R201, RZ, R201 ;  /* 0x000000c9ffc97221 */ /* 0x000fe40000010000 */
[----:B------:R-:W-:-:S02]  /*b1f0*/  FMUL.FTZ R205, R131, R198 ;  /* 0x000000c683cd7220 */ /* 0x000fc40000410000 */
[----:B------:R-:W-:Y:S02]  /*b200*/  FADD.FTZ R203, R200, R203 ;  /* 0x000000cbc8cb7221 */ /* 0x000fe40000010000 */
[----:B------:R-:W-:Y:S02]  /*b210*/  FFMA.FTZ R202, R141, R197, R202 ;  /* 0x000000c58dca7223 */ /* 0x000fe400000100ca */
[----:B------:R-:W-:Y:S02]  /*b220*/  FADD.FTZ R182, R201, R182 ;  /* 0x000000b6c9b67221 */ /* 0x000fe40000010000 */
[----:B------:R-:W-:Y:S02]  /*b230*/  FFMA.FTZ R205, R130, R196, -R205 ;  /* 0x000000c482cd7223 */ /* 0x000fe400000108cd */
[----:B------:R-:W-:Y:S02]  /*b240*/  FMUL.FTZ R200, R101, R224 ;  /* 0x000000e065c87220 */ /* 0x000fe40000410000 */
[----:B------:R-:W-:-:S02]  /*b250*/  FMUL.FTZ R65, R90, R65 ;  /* 0x000000415a417220 */ /* 0x000fc40000410000 */
[----:B------:R-:W-:Y:S02]  /*b260*/  FADD.FTZ R203, R203, R202 ;  /* 0x000000cacbcb7221 */ /* 0x000fe40000010000 */
[----:B------:R-:W-:Y:S02]  /*b270*/  FADD.FTZ R205, R182, R205 ;  /* 0x000000cdb6cd7221 */ /* 0x000fe40000010000 */
[----:B------:R-:W-:Y:S02]  /*b280*/  FMUL.FTZ R202, R101, R223 ;  /* 0x000000df65ca7220 */ /* 0x000fe40000410000 */
[----:B------:R-:W-:Y:S02]  /*b290*/  FMUL.FTZ R201, R144, R200 ;  /* 0x000000c890c97220 */ /* 0x000fe40000410000 */
[----:B------:R-:W-:Y:S02]  /*b2a0*/  FMUL.FTZ R182, R142, R197 ;  /* 0x000000c58eb67220 */ /* 0x000fe40000410000 */
[----:B------:R-:W-:-:S02]  /*b2b0*/  FMUL.FTZ R208, R164, R65 ;  /* 0x00000041a4d07220 */ /* 0x000fc40000410000 */
[----:B------:R-:W-:Y:S02]  /*b2c0*/  FMUL.FTZ R209, R164, R171 ;  /* 0x000000aba4d17220 */ /* 0x000fe40000410000 */
[----:B------:R-:W-:Y:S02]  /*b2d0*/  FFMA.FTZ R206, R143, R202, R201 ;  /* 0x000000ca8fce7223 */ /* 0x000fe400000100c9 */
[----:B------:R-:W-:Y:S02]  /*b2e0*/  FFMA.FTZ R204, R141, R199, -R182 ;  /* 0x000000c78dcc7223 */ /* 0x000fe400000108b6 */
[----:B------:R-:W-:Y:S02]  /*b2f0*/  FFMA.FTZ R182, R156, R171, R208 ;  /* 0x000000ab9cb67223 */ /* 0x000fe400000100d0 */
[-C--:B------:R-:W-:Y:S02]  /*b300*/  FMUL.FTZ R245, R0, R65.reuse ;  /* 0x0000004100f57220 */ /* 0x080fe40000410000 */
[----:B------:R-:W-:-:S02]  /*b310*/  FFMA.FTZ R171, R156, R65, -R209 ;  /* 0x000000419cab7223 */ /* 0x000fc400000108d1 */
[----:B-1----:R-:W-:Y:S01]  /*b320*/  FADD.FTZ R207, R203, R206 ;  /* 0x000000cecbcf7221 */ /* 0x002fe20000010000 */
[----:B------:R-:W-:Y:S01]  /*b330*/  STS [R166.X4+0x8bc], R245 ;  /* 0x0008bcf5a6007388 */ /* 0x000fe20000004800 */
[----:B------:R-:W-:Y:S02]  /*b340*/  FMUL.FTZ R65, R144, R202 ;  /* 0x000000ca90417220 */ /* 0x000fe40000410000 */
[C---:B------:R-:W-:Y:S02]  /*b350*/  FMUL.FTZ R203, R100.reuse, R226 ;  /* 0x000000e264cb7220 */ /* 0x040fe40000410000 */
[----:B------:R-:W-:Y:S02]  /*b360*/  FADD.FTZ R201, R205, R204 ;  /* 0x000000cccdc97221 */ /* 0x000fe40000010000 */
[----:B------:R-:W-:Y:S02]  /*b370*/  FFMA.FTZ R206, R143, R200, -R65 ;  /* 0x000000c88fce7223 */ /* 0x000fe40000010841 */
[----:B------:R-:W-:-:S02]  /*b380*/  FMUL.FTZ R205, R100, R225 ;  /* 0x000000e164cd7220 */ /* 0x000fc40000410000 */
[----:B------:R-:W-:Y:S02]  /*b390*/  FMUL.FTZ R208, R146, R203 ;  /* 0x000000cb92d07220 */ /* 0x000fe40000410000 */
[----:B------:R-:W-:Y:S02]  /*b3a0*/  FMUL.FTZ R212, R99, R227 ;  /* 0x000000e363d47220 */ /* 0x000fe40000410000 */
[----:B------:R-:W-:Y:S02]  /*b3b0*/  FADD.FTZ R201, R201, R206 ;  /* 0x000000cec9c97221 */ /* 0x000fe40000010000 */
[----:B------:R-:W-:Y:S02]  /*b3c0*/  FFMA.FTZ R206, R145, R205, R208 ;  /* 0x000000cd91ce7223 */ /* 0x000fe400000100d0 */
[----:B------:R-:W-:Y:S02]  /*b3d0*/  FMUL.FTZ R204, R99, R228 ;  /* 0x000000e463cc7220 */ /* 0x000fe40000410000 */
[----:B------:R-:W-:-:S02]  /*b3e0*/  FMUL.FTZ R208, R148, R212 ;  /* 0x000000d494d07220 */ /* 0x000fc40000410000 */
[----:B------:R-:W-:Y:S02]  /*b3f0*/  FADD.FTZ R206, R207, R206 ;  /* 0x000000cecfce7221 */ /* 0x000fe40000010000 */
[-C--:B------:R-:W-:Y:S02]  /*b400*/  FFMA.FTZ R207, R147, R204.reuse, -R208 ;  /* 0x000000cc93cf7223 */ /* 0x080fe400000108d0 */
[----:B------:R-:W-:Y:S02]  /*b410*/  FMUL.FTZ R208, R146, R205 ;  /* 0x000000cd92d07220 */ /* 0x000fe40000410000 */
[----:B------:R-:W-:Y:S02]  /*b420*/  FMUL.FTZ R65, R148, R204 ;  /* 0x000000cc94417220 */ /* 0x000fe40000410000 */
[----:B------:R-:W-:Y:S02]  /*b430*/  FFMA.FTZ R208, R145, R203, -R208 ;  /* 0x000000cb91d07223 */ /* 0x000fe400000108d0 */
[----:B------:R-:W-:-:S02]  /*b440*/  FFMA.FTZ R65, R147, R212, R65 ;  /* 0x000000d493417223 */ /* 0x000fc40000010041 */
[----:B------:R-:W-:Y:S02]  /*b450*/  FADD.FTZ R208, R201, R208 ;  /* 0x000000d0c9d07221 */ /* 0x000fe40000010000 */
[----:B------:R-:W-:Y:S02]  /*b460*/  FADD.FTZ R201, R206, R65 ;  /* 0x00000041cec97221 */ /* 0x000fe40000010000 */
[----:B------:R-:W-:Y:S02]  /*b470*/  FADD.FTZ R208, R208, R207 ;  /* 0x000000cfd0d07221 */ /* 0x000fe40000010000 */
        /* <DEDUP_REMOVED lines=9> */
[----:B------:R-:W-:Y:S01]  /*b510*/  FADD.FTZ R232, R181, R232 ;  /* 0x000000e8b5e87221 */ /* 0x000fe20000010000 */
[----:B------:R-:W-:Y:S01]  /*b520*/  MOV R181, UR39 ;  /* 0x0000002700b57c02 */ /* 0x000fe20008000f00 */
[----:B------:R-:W-:Y:S01]  /*b530*/  FADD.FTZ R177, R184, R177 ;  /* 0x000000b1b8b17221 */ /* 0x000fe20000010000 */
[----:B------:R0:W-:Y:S01]  /*b540*/  STS [R166.X4+0x850], R65 ;  /* 0x00085041a6007388 */ /* 0x0001e20000004800 */
[-C--:B------:R-:W-:Y:S01]  /*b550*/  FMUL.FTZ R233, R4, R187.reuse ;  /* 0x000000bb04e97220 */ /* 0x080fe20000410000 */
[----:B------:R-:W-:Y:S01]  /*b560*/  LEA R198, R181, -R138, 0x1 ;  /* 0x8000008ab5c67211 */ /* 0x000fe200078e08ff */
[----:B------:R-:W-:Y:S02]  /*b570*/  FADD.FTZ R170, R177, R170 ;  /* 0x000000aab1aa7221 */ /* 0x000fe40000010000 */
[----:B------:R-:W-:Y:S01]  /*b580*/  FFMA.FTZ R187, R234, R187, -R235 ;  /* 0x000000bbeabb7223 */ /* 0x000fe200000108eb */
[----:B------:R-:W-:Y:S01]  /*b590*/  ISETP.GE.AND P0, PT, R198, 0x1, PT ;  /* 0x00000001c600780c */ /* 0x000fe20003f06270 */
[----:B------:R-:W-:Y:S01]  /*b5a0*/  FADD.FTZ R67, R170, R67 ;  /* 0x00000043aa437221 */ /* 0x000fe20000010000 */
[----:B------:R-:W-:Y:S01]  /*b5b0*/  STS [R166.X4+0x8a4], R233 ;  /* 0x0008a4e9a6007388 */ /* 0x000fe20000004800 */
[----:B------:R-:W-:-:S02]  /*b5c0*/  FMUL.FTZ R209, R16, R205 ;  /* 0x000000cd10d17220 */ /* 0x000fc40000410000 */
[----:B0-----:R-:W-:Y:S02]  /*b5d0*/  FMUL.FTZ R65, R31, R192 ;  /* 0x000000c01f417220 */ /* 0x001fe40000410000 */
[----:B------:R-:W-:Y:S01]  /*b5e0*/  FMUL.FTZ R211, R16, R203 ;  /* 0x000000cb10d37220 */ /* 0x000fe20000410000 */
[----:B------:R-:W-:Y:S01]  /*b5f0*/  STS [R166.X4+0x868], R209 ;  /* 0x000868d1a6007388 */ /* 0x000fe20000004800 */
        /* <DEDUP_REMOVED lines=8> */
[----:B------:R-:W-:Y:S01]  /*b680*/  STS [R166.X4+0x870], R213 ;  /* 0x000870d5a6007388 */ /* 0x000fe20000004800 */
[----:B------:R-:W-:Y:S02]  /*b690*/  FMUL.FTZ R195, R25, R196 ;  /* 0x000000c419c37220 */ /* 0x000fe40000410000 */
[C---:B------:R-:W-:Y:S01]  /*b6a0*/  FMUL.FTZ R193, R28.reuse, R193 ;  /* 0x000000c11cc17220 */ /* 0x040fe20000410000 */
[----:B------:R-:W-:Y:S01]  /*b6b0*/  STS [R166.X4+0x874], R219 ;  /* 0x000874dba6007388 */ /* 0x000fe20000004800 */
[----:B------:R-:W-:Y:S02]  /*b6c0*/  FMUL.FTZ R191, R28, R191 ;  /* 0x000000bf1cbf7220 */ /* 0x000fe40000410000 */
[----:B------:R-:W-:Y:S01]  /*b6d0*/  FMUL.FTZ R177, R31, R190 ;  /* 0x000000be1fb17220 */ /* 0x000fe20000410000 */
[----:B------:R-:W-:Y:S01]  /*b6e0*/  STS [R166.X4+0x86c], R211 ;  /* 0x00086cd3a6007388 */ /* 0x000fe20000004800 */
[----:B------:R-:W-:-:S02]  /*b6f0*/  FADD.FTZ R187, R232, R187 ;  /* 0x000000bbe8bb7221 */ /* 0x000fc40000010000 */
[----:B------:R-:W-:Y:S01]  /*b700*/  FADD.FTZ R64, R67, R64 ;  /* 0x0000004043407221 */ /* 0x000fe20000010000 */
[----:B------:R-:W-:Y:S01]  /*b710*/  STS [R166.X4+0x860], R203 ;  /* 0x000860cba6007388 */ /* 0x000fe20000004800 */
[----:B0-----:R-:W-:Y:S02]  /*b720*/  FMUL.FTZ R65, R180, UR43 ;  /* 0x0000002bb4417c20 */ /* 0x001fe40008410000 */
[----:B------:R-:W-:Y:S01]  /*b730*/  FADD.FTZ R200, R187, R66 ;  /* 0x00000042bbc87221 */ /* 0x000fe20000010000 */
[----:B------:R-:W-:Y:S01]  /*b740*/  STS [R166.X4+0x864], R205 ;  /* 0x000864cda6007388 */ /* 0x000fe20000004800 */
[----:B-1----:R-:W-:Y:S02]  /*b750*/  FADD.FTZ R199, R64, R183 ;  /* 0x000000b740c77221 */ /* 0x002fe40000010000 */
[----:B------:R-:W-:Y:S01]  /*b760*/  FFMA.FTZ R184, R220, UR45, -R65 ;  /* 0x0000002ddcb87c23 */ /* 0x000fe20008010841 */
[----:B------:R0:W-:Y:S01]  /*b770*/  STS [R166.X4+0x858], R197 ;  /* 0x000858c5a6007388 */ /* 0x0001e20000004800 */
[----:B------:R-:W-:-:S02]  /*b780*/  FMUL.FTZ R67, R210, UR43 ;  /* 0x0000002bd2437c20 */ /* 0x000fc40008410000 */
[----:B------:R-:W-:Y:S01]  /*b790*/  FMUL.FTZ R194, R216, UR43 ;  /* 0x0000002bd8c27c20 */ /* 0x000fe20008410000 */
[----:B------:R1:W-:Y:S01]  /*b7a0*/  STS [R166.X4+0x854], R195 ;  /* 0x000854c3a6007388 */ /* 0x0003e20000004800 */
[----:B------:R-:W-:Y:S02]  /*b7b0*/  FMUL.FTZ R192, R228, UR43 ;  /* 0x0000002be4c07c20 */ /* 0x000fe40008410000 */
[----:B------:R-:W-:Y:S01]  /*b7c0*/  FMUL.FTZ R190, R226, UR43 ;  /* 0x0000002be2be7c20 */ /* 0x000fe20008410000 */
[----:B------:R2:W-:Y:S01]  /*b7d0*/  STS [R166.X4+0x848], R193 ;  /* 0x000848c1a6007388 */ /* 0x0005e20000004800 */
[----:B------:R-:W-:Y:S02]  /*b7e0*/  FMUL.FTZ R189, R223, UR43 ;  /* 0x0000002bdfbd7c20 */ /* 0x000fe40008410000 */
[----:B0-----:R-:W-:Y:S01]  /*b7f0*/  FMUL.FTZ R197, R168, UR43 ;  /* 0x0000002ba8c57c20 */ /* 0x001fe20008410000 */
[----:B------:R0:W-:Y:S01]  /*b800*/  STS [R166.X4+0x84c], R191 ;  /* 0x00084cbfa6007388 */ /* 0x0001e20000004800 */
[----:B------:R-:W-:-:S02]  /*b810*/  FMUL.FTZ R188, R224, UR43 ;  /* 0x0000002be0bc7c20 */ /* 0x000fc40008410000 */
[----:B-1----:R-:W-:Y:S01]  /*b820*/  FMUL.FTZ R195, R215, UR43 ;  /* 0x0000002bd7c37c20 */ /* 0x002fe20008410000 */
[----:B------:R1:W-:Y:S01]  /*b830*/  STS [R166.X4+0x844], R177 ;  /* 0x000844b1a6007388 */ /* 0x0003e20000004800 */
[----:B------:R-:W-:Y:S02]  /*b840*/  FMUL.FTZ R187, R221, UR43 ;  /* 0x0000002bddbb7c20 */ /* 0x000fe40008410000 */
[----:B--2---:R-:W-:Y:S02]  /*b850*/  FMUL.FTZ R193, R227, UR43 ;  /* 0x0000002be3c17c20 */ /* 0x004fe40008410000 */
[----:B------:R-:W-:Y:S02]  /*b860*/  FMUL.FTZ R186, R222, UR43 ;  /* 0x0000002bdeba7c20 */ /* 0x000fe40008410000 */
[----:B0-----:R-:W-:Y:S02]  /*b870*/  FMUL.FTZ R191, R225, UR43 ;  /* 0x0000002be1bf7c20 */ /* 0x001fe40008410000 */
[----:B------:R-:W-:-:S02]  /*b880*/  FMUL.FTZ R183, R220, UR43 ;  /* 0x0000002bdcb77c20 */ /* 0x000fc40008410000 */
[----:B------:R-:W-:Y:S02]  /*b890*/  FMUL.FTZ R65, R217, UR43 ;  /* 0x0000002bd9417c20 */ /* 0x000fe40008410000 */
[----:B------:R-:W-:Y:S02]  /*b8a0*/  FMUL.FTZ R64, R218, UR43 ;  /* 0x0000002bda407c20 */ /* 0x000fe40008410000 */
[----:B-1----:R-:W-:Y:S02]  /*b8b0*/  FMUL.FTZ R166, R240, UR43 ;  /* 0x0000002bf0a67c20 */ /* 0x002fe40008410000 */
[----:B------:R-:W-:Y:S02]  /*b8c0*/  FMUL.FTZ R177, R241, UR43 ;  /* 0x0000002bf1b17c20 */ /* 0x000fe40008410000 */
        /* <DEDUP_REMOVED lines=12> */
[----:B------:R-:W-:Y:S02]  /*b990*/  FFMA.FTZ R183, R180, UR45, R183 ;  /* 0x0000002db4b77c23 */ /* 0x000fe400080100b7 */
[----:B------:R-:W-:-:S02]  /*b9a0*/  FFMA.FTZ R170, R218, UR45, -R65 ;  /* 0x0000002ddaaa7c23 */ /* 0x000fc40008010841 */
[----:B------:R-:W-:Y:S02]  /*b9b0*/  FFMA.FTZ R181, R217, UR45, R64 ;  /* 0x0000002dd9b57c23 */ /* 0x000fe40008010040 */
[----:B------:R-:W-:Y:S02]  /*b9c0*/  FFMA.FTZ R166, R241, UR45, -R166 ;  /* 0x0000002df1a67c23 */ /* 0x000fe400080108a6 */
        /* <DEDUP_REMOVED lines=34> */
.L_x_8855:
[----:B------:R-:W-:Y:S05]  /*bbf0*/  BSYNC B0 ;  /* 0x0000000000007941 */ /* 0x000fea0003800000 */
.L_x_8854:
[----:B------:R-:W-:Y:S01]  /*bc00*/  ULDC.64 UR34, c[0x0][0x298] ;  /* 0x0000a60000227ab9 */ /* 0x000fe20000000a00 */
[----:B------:R-:W-:Y:S01]  /*bc10*/  FMUL.FTZ R139, R34, R139 ;  /* 0x0000008b228b7220 */ /* 0x000fe20000410000 */
[----:B------:R-:W-:Y:S01]  /*bc20*/  USHF.R.U32.HI UR36, URZ, 0x1, UR35 ;  /* 0x000000013f247899 */ /* 0x000fe20008011623 */
[----:B------:R-:W-:Y:S01]  /*bc30*/  FADD.FTZ R200, R200, R185 ;  /* 0x000000b9c8c87221 */ /* 0x000fe20000010000 */
[----:B------:R-:W-:Y:S01]  /*bc40*/  USHF.R.U64 UR34, UR34, 0x1, UR35 ;  /* 0x0000000122227899 */ /* 0x000fe20008001223 */
[----:B------:R-:W-:Y:S01]  /*bc50*/  FADD.FTZ R160, R160, R139 ;  /* 0x0000008ba0a07221 */ /* 0x000fe20000010000 */
[----:B------:R-:W-:Y:S01]  /*bc60*/  UIMAD UR35, UR36, UR12, URZ ;  /* 0x0000000c242372a4 */ /* 0x000fe2000f8e023f */
[----:B------:R-:W-:Y:S01]  /*bc70*/  IADD3 R139, R138, 0x40, RZ ;  /* 0x000000408a8b7810 */ /* 0x000fe20007ffe0ff */
[----:B------:R-:W-:Y:S01]  /*bc80*/  UIMAD.WIDE.U32 UR36, UR34, UR12, URZ ;  /* 0x0000000c222472a5 */ /* 0x000fe2000f8e003f */
[----:B------:R-:W-:Y:S01]  /*bc90*/  BSSY B0, `(.L_x_8856) ;  /* 0x0000028000007945 */ /* 0x000fe20003800000 */
[----:B------:R-:W-:Y:S01]  /*bca0*/  UIMAD UR42, UR13, UR34, UR35 ;  /* 0x000000220d2a72a4 */ /* 0x000fe2000f8e0223 */
[----:B------:R-:W-:Y:S01]  /*bcb0*/  FADD.FTZ R182, R199, R182 ;  /* 0x000000b6c7b67221 */ /* 0x000fe20000010000 */
[----:B------:R-:W-:Y:S01]  /*bcc0*/  ULDC UR43, c[0x0][0x174] ;  /* 0x00005d00002b7ab9 */ /* 0x000fe20000000800 */
[C---:B------:R-:W-:Y:S01]  /*bcd0*/  ISETP.GE.AND P1, PT, R198.reuse, 0x41, PT ;  /* 0x00000041c600780c */ /* 0x040fe20003f26270 */
[----:B------:R-:W-:Y:S01]  /*bce0*/  ULDC.64 UR34, c[0x0][0x2a0] ;  /* 0x0000a80000227ab9 */ /* 0x000fe20000000a00 */
[----:B------:R-:W-:Y:S01]  /*bcf0*/  ISETP.GE.AND P2, PT, R198, 0x61, PT ;  /* 0x00000061c600780c */ /* 0x000fe20003f46270 */
[----:B------:R-:W-:Y:S01]  /*bd00*/  UIADD3 UR37, UR42, UR37, URZ ;  /* 0x000000252a257290 */ /* 0x000fe2000fffe03f */
[----:B------:R-:W-:Y:S01]  /*bd10*/  FADD.FTZ R171, R200, R171 ;  /* 0x000000abc8ab7221 */ /* 0x000fe20000010000 */
[----:B------:R-:W-:Y:S01]  /*bd20*/  UIMAD UR42, UR15, UR34, URZ ;  /* 0x000000220f2a72a4 */ /* 0x000fe2000f8e023f */
[----:B------:R-:W-:Y:S01]  /*bd30*/  IADD3 R185, R138, 0x60, RZ ;  /* 0x000000608ab97810 */ /* 0x000fe20007ffe0ff */
[----:B------:R-:W-:Y:S01]  /*bd40*/  UIMAD.WIDE.U32 UR36, UR14, UR34, UR36 ;  /* 0x000000220e2472a5 */ /* 0x000fe2000f8e0024 */
[----:B------:R-:W-:Y:S01]  /*bd50*/  LEA.HI.SX32 R139, R139, R138, 0x1b ;  /* 0x0000008a8b8b7211 */ /* 0x000fe200078fdaff */
        /* <DEDUP_REMOVED lines=11> */
[----:B0-----:R-:W-:Y:S01]  /*be10*/  MOV R67, UR34 ;  /* 0x0000002200437c02 */ /* 0x001fe20008000f00 */
[----:B------:R-:W-:Y:S01]  /*be20*/  ULDC.64 UR34, c[0x0][0x2b0] ;  /* 0x0000ac0000227ab9 */ /* 0x000fe20000000a00 */
[----:B------:R-:W-:Y:S01]  /*be30*/  ISETP.GE.AND P0, PT, R198, 0x21, PT ;  /* 0x00000021c600780c */ /* 0x000fe20003f06270 */
[----:B------:R-:W-:Y:S01]  /*be40*/  UIMAD UR34, UR37, UR34, URZ ;  /* 0x00000022252272a4 */ /* 0x000fe2000f8e023f */
[----:B------:R-:W-:Y:S01]  /*be50*/  MOV R201, UR36 ;  /* 0x0000002400c97c02 */ /* 0x000fe20008000f00 */
[----:B------:R-:W-:Y:S02]  /*be60*/  IMAD.WIDE R64, R67, 0x4, R64 ;  /* 0x0000000443407825 */ /* 0x000fe400078e0240 */
[----:B------:R-:W-:-:S02]  /*be70*/  UIMAD UR34, UR36, UR35, UR34 ;  /* 0x00000023242272a4 */ /* 0x000fc4000f8e0222 */
[----:B------:R-:W-:Y:S02]  /*be80*/  FMUL.FTZ R67, R34, R140 ;  /* 0x0000008c22437220 */ /* 0x000fe40000410000 */
[----:B------:R-:W-:-:S04]  /*be90*/  IMAD.WIDE.U32 R64, R201, c[0x0][0x2b0], R64 ;  /* 0x0000ac00c9407a25 */ /* 0x000fc800078e0040 */
[----:B------:R-:W-:Y:S01]  /*bea0*/  FADD.FTZ R158, R158, -R67 ;  /* 0x800000439e9e7221 */ /* 0x000fe20000010000 */
[----:B------:R-:W-:Y:S02]  /*beb0*/  IADD3 R67, R138, 0x20, RZ ;  /* 0x000000208a437810 */ /* 0x000fe40007ffe0ff */
[----:B------:R-:W-:Y:S02]  /*bec0*/  IADD3 R65, R65, UR34, RZ ;  /* 0x0000002241417c10 */ /* 0x000fe4000fffe0ff */
[----:B------:R-:W-:-:S06]  /*bed0*/  LEA.HI.SX32 R67, R67, R138, 0x1b ;  /* 0x0000008a43437211 */ /* 0x000fcc00078fdaff */
[----:B------:R-:W0:Y:S01]  /*bee0*/  LDS R67, [R67.X4+0x8c0] ;  /* 0x0008c00043437984 */ /* 0x000e220000004800 */
[----:B------:R-:W-:Y:S05]  /*bef0*/  @!P0 BRA `(.L_x_8857) ;  /* 0x0000001000008947 */ /* 0x000fea0003800000 */
[----:B0-----:R0:W-:Y:S02]  /*bf00*/  RED.E.ADD.F32.FTZ.RN.STRONG.GPU [R64.64+-0xf80], R67 ;  /* 0xfff080434000798e */ /* 0x0011e4000c10e7a0 */
.L_x_8857:
[----:B------:R-:W-:Y:S05]  /*bf10*/  BSYNC B0 ;  /* 0x0000000000007941 */ /* 0x000fea0003800000 */
.L_x_8856:
[----:B------:R-:W1:Y:S01]  /*bf20*/  LDS R139, [R139.X4+0x940] ;  /* 0x000940008b8b7984 */ /* 0x000e620000004800 */
[----:B------:R-:W-:Y:S01]  /*bf30*/  BSSY B0, `(.L_x_8858) ;  /* 0x0000004000007945 */ /* 0x000fe20003800000 */
[----:B------:R-:W-:Y:S01]  /*bf40*/  LEA.HI.SX32 R185, R185, R138, 0x1b ;  /* 0x0000008ab9b97211 */ /* 0x000fe200078fdaff */
[----:B------:R-:W-:Y:S05]  /*bf50*/  @!P1 BRA `(.L_x_8859) ;  /* 0x0000001000009947 */ /* 0x000fea0003800000 */
[----:B-1----:R1:W-:Y:S02]  /*bf60*/  RED.E.ADD.F32.FTZ.RN.STRONG.GPU [R64.64+-0xf00], R139 ;  /* 0xfff1008b4000798e */ /* 0x0023e4000c10e7a0 */
.L_x_8859:
[----:B------:R-:W-:Y:S05]  /*bf70*/  BSYNC B0 ;  /* 0x0000000000007941 */ /* 0x000fea0003800000 */
.L_x_8858:
[----:B------:R-:W2:Y:S01]  /*bf80*/  LDS R185, [R185.X4+0x9c0] ;  /* 0x0009c000b9b97984 */ /* 0x000ea20000004800 */
[----:B------:R-:W-:Y:S01]  /*bf90*/  BSSY B0, `(.L_x_8860) ;  /* 0x0000005000007945 */ /* 0x000fe20003800000 */
[C---:B0-----:R-:W-:Y:S02]  /*bfa0*/  IADD3 R67, R138.reuse, 0x80, RZ ;  /* 0x000000808a437810 */ /* 0x041fe40007ffe0ff */
[----:B-1----:R-:W-:Y:S01]  /*bfb0*/  IADD3 R139, R138, 0xa0, RZ ;  /* 0x000000a08a8b7810 */ /* 0x002fe20007ffe0ff */
[----:B------:R-:W-:Y:S05]  /*bfc0*/  @!P2 BRA `(.L_x_8861) ;  /* 0x000000100000a947 */ /* 0x000fea0003800000 */
[----:B--2---:R0:W-:Y:S02]  /*bfd0*/  RED.E.ADD.F32.FTZ.RN.STRONG.GPU [R64.64+-0xe80], R185 ;  /* 0xfff180b94000798e */ /* 0x0041e4000c10e7a0 */
.L_x_8861:
[----:B------:R-:W-:Y:S05]  /*bfe0*/  BSYNC B0 ;  /* 0x0000000000007941 */ /* 0x000fea0003800000 */
.L_x_8860:
        /* <DEDUP_REMOVED lines=14> */
.L_x_8863:
[----:B------:R-:W-:Y:S05]  /*c0d0*/  BSYNC B0 ;  /* 0x0000000000007941 */ /* 0x000fea0003800000 */
.L_x_8862:
[----:B------:R-:W1:Y:S01]  /*c0e0*/  LDS R139, [R139.X4+0xac0] ;  /* 0x000ac0008b8b7984 */ /* 0x000e620000004800 */
[----:B------:R-:W-:Y:S01]  /*c0f0*/  BSSY B0, `(.L_x_8864) ;  /* 0x0000005000007945 */ /* 0x000fe20003800000 */
[----:B0-----:R-:W-:Y:S02]  /*c100*/  IADD3 R67, R138, 0xe0, RZ ;  /* 0x000000e08a437810 */ /* 0x001fe40007ffe0ff */
[----:B------:R-:W-:Y:S01]  /*c110*/  LEA.HI.SX32 R185, R185, R138, 0x1b ;  /* 0x0000008ab9b97211 */ /* 0x000fe200078fdaff */
[----:B------:R-:W-:Y:S05]  /*c120*/  @!P0 BRA `(.L_x_8865) ;  /* 0x0000001000008947 */ /* 0x000fea0003800000 */
[----:B-1----:R0:W-:Y:S02]  /*c130*/  RED.E.ADD.F32.FTZ.RN.STRONG.GPU [R64.64+-0xd80], R139 ;  /* 0xfff2808b4000798e */ /* 0x0021e4000c10e7a0 */
.L_x_8865:
[----:B------:R-:W-:Y:S05]  /*c140*/  BSYNC B0 ;  /* 0x0000000000007941 */ /* 0x000fea0003800000 */
.L_x_8864:
[----:B------:R-:W2:Y:S01]  /*c150*/  LDS R185, [R185.X4+0xb40] ;  /* 0x000b4000b9b97984 */ /* 0x000ea20000004800 */
[----:B------:R-:W-:Y:S01]  /*c160*/  BSSY B0, `(.L_x_8866) ;  /* 0x0000005000007945 */ /* 0x000fe20003800000 */
[----:B01----:R-:W-:-:S02]  /*c170*/  IADD3 R139, R138, 0x100, RZ ;  /* 0x000001008a8b7810 */ /* 0x003fc40007ffe0ff */
[----:B------:R-:W-:Y:S01]  /*c180*/  LEA.HI.SX32 R67, R67, R138, 0x1b ;  /* 0x0000008a43437211 */ /* 0x000fe200078fdaff */
[----:B------:R-:W-:Y:S05]  /*c190*/  @!P1 BRA `(.L_x_8867) ;  /* 0x0000001000009947 */ /* 0x000fea0003800000 */
[----:B--2---:R0:W-:Y:S02]  /*c1a0*/  RED.E.ADD.F32.FTZ.RN.STRONG.GPU [R64.64+-0xd00], R185 ;  /* 0xfff300b94000798e */ /* 0x0041e4000c10e7a0 */
.L_x_8867:
[----:B------:R-:W-:Y:S05]  /*c1b0*/  BSYNC B0 ;  /* 0x0000000000007941 */ /* 0x000fea0003800000 */
.L_x_8866:
[----:B------:R-:W1:Y:S01]  /*c1c0*/  LDS R67, [R67.X4+0xbc0] ;  /* 0x000bc00043437984 */ /* 0x000e620000004800 */
[----:B------:R-:W-:Y:S01]  /*c1d0*/  BSSY B0, `(.L_x_8868) ;  /* 0x0000005000007945 */ /* 0x000fe20003800000 */
[----:B0-2---:R-:W-:Y:S02]  /*c1e0*/  IADD3 R185, R138, 0x120, RZ ;  /* 0x000001208ab97810 */ /* 0x005fe40007ffe0ff */
[----:B------:R-:W-:Y:S01]  /*c1f0*/  LEA.HI.SX32 R139, R139, R138, 0x1b ;  /* 0x0000008a8b8b7211 */ /* 0x000fe200078fdaff */
[----:B------:R-:W-:Y:S05]  /*c200*/  @!P2 BRA `(.L_x_8869) ;  /* 0x000000100000a947 */ /* 0x000fea0003800000 */
[----:B-1----:R0:W-:Y:S02]  /*c210*/  RED.E.ADD.F32.FTZ.RN.STRONG.GPU [R64.64+-0xc80], R67 ;  /* 0xfff380434000798e */ /* 0x0021e4000c10e7a0 */
.L_x_8869:
[----:B------:R-:W-:Y:S05]  /*c220*/  BSYNC B0 ;  /* 0x0000000000007941 */ /* 0x000fea0003800000 */
.L_x_8868:
[----:B------:R-:W2:Y:S01]  /*c230*/  LDS R139, [R139.X4+0xc40] ;  /* 0x000c40008b8b7984 */ /* 0x000ea20000004800 */
[----:B------:R-:W-:Y:S01]  /*c240*/  BSSY B0, `(.L_x_8870) ;  /* 0x0000005000007945 */ /* 0x000fe20003800000 */
[----:B01----:R-:W-:Y:S02]  /*c250*/  IADD3 R67, R138, 0x140, RZ ;  /* 0x000001408a437810 */ /* 0x003fe40007ffe0ff */
[----:B------:R-:W-:Y:S01]  /*c260*/  LEA.HI.SX32 R185, R185, R138, 0x1b ;  /* 0x0000008ab9b97211 */ /* 0x000fe200078fdaff */
[----:B------:R-:W-:Y:S05]  /*c270*/  @!P3 BRA `(.L_x_8871) ;  /* 0x000000100000b947 */ /* 0x000fea0003800000 */
[----:B--2---:R0:W-:Y:S02]  /*c280*/  RED.E.ADD.F32.FTZ.RN.STRONG.GPU [R64.64+-0xc00], R139 ;  /* 0xfff4008b4000798e */ /* 0x0041e4000c10e7a0 */
.L_x_8871:
[----:B------:R-:W-:Y:S05]  /*c290*/  BSYNC B0 ;  /* 0x0000000000007941 */ /* 0x000fea0003800000 */
.L_x_8870:
[----:B------:R-:W1:Y:S01]  /*c2a0*/  LDS R185, [R185.X4+0xcc0] ;  /* 0x000cc000b9b97984 */ /* 0x000e620000004800 */
[----:B------:R-:W-:Y:S01]  /*c2b0*/  BSSY B0, `(.L_x_8872) ;  /* 0x0000004000007945 */ /* 0x000fe20003800000 */
[----:B------:R-:W-:Y:S01]  /*c2c0*/  LEA.HI.SX32 R67, R67, R138, 0x1b ;  /* 0x0000008a43437211 */ /* 0x000fe200078fdaff */
[----:B------:R-:W-:Y:S05]  /*c2d0*/  @!P4 BRA `(.L_x_8873) ;  /* 0x000000100000c947 */ /* 0x000fea0003800000 */
[----:B-1----:R1:W-:Y:S02]  /*c2e0*/  RED.E.ADD.F32.FTZ.RN.STRONG.GPU [R64.64+-0xb80], R185 ;  /* 0xfff480b94000798e */ /* 0x0023e4000c10e7a0 */
.L_x_8873:
[----:B------:R-:W-:Y:S05]  /*c2f0*/  BSYNC B0 ;  /* 0x0000000000007941 */ /* 0x000fea0003800000 */
.L_x_8872:
[----:B------:R-:W3:Y:S01]  /*c300*/  LDS R67, [R67.X4+0xd40] ;  /* 0x000d400043437984 */ /* 0x000ee20000004800 */
[----:B------:R-:W-:Y:S01]  /*c310*/  BSSY B0, `(.L_x_8874) ;  /* 0x0000005000007945 */ /* 0x000fe20003800000 */
[----:B0-2---:R-:W-:-:S02]  /*c320*/  IADD3 R139, R138, 0x160, RZ ;  /* 0x000001608a8b7810 */ /* 0x005fc40007ffe0ff */
[----:B-1----:R-:W-:Y:S01]  /*c330*/  IADD3 R185, R138, 0x180, RZ ;  /* 0x000001808ab97810 */ /* 0x002fe20007ffe0ff */
[----:B------:R-:W-:Y:S05]  /*c340*/  @!P5 BRA `(.L_x_8875) ;  /* 0x000000100000d947 */ /* 0x000fea0003800000 */
[----:B---3--:R0:W-:Y:S02]  /*c350*/  RED.E.ADD.F32.FTZ.RN.STRONG.GPU [R64.64+-0xb00], R67 ;  /* 0xfff500434000798e */ /* 0x0081e4000c10e7a0 */
.L_x_8875:
[----:B------:R-:W-:Y:S05]  /*c360*/  BSYNC B0 ;  /* 0x0000000000007941 */ /* 0x000fea0003800000 */
.L_x_8874:
        /* <DEDUP_REMOVED lines=14> */
.L_x_8877:
[----:B------:R-:W-:Y:S05]  /*c450*/  BSYNC B0 ;  /* 0x0000000000007941 */ /* 0x000fea0003800000 */
.L_x_8876:
[----:B------:R-:W1:Y:S01]  /*c460*/  LDS R185, [R185.X4+0xe40] ;  /* 0x000e4000b9b97984 */ /* 0x000e620000004800 */
[----:B------:R-:W-:Y:S01]  /*c470*/  BSSY B0, `(.L_x_8878) ;  /* 0x0000005000007945 */ /* 0x000fe20003800000 */
[----:B0-----:R-:W-:-:S02]  /*c480*/  IADD3 R139, R138, 0x1c0, RZ ;  /* 0x000001c08a8b7810 */ /* 0x001fc40007ffe0ff */
[----:B------:R-:W-:Y:S01]  /*c490*/  LEA.HI.SX32 R67, R67, R138, 0x1b ;  /* 0x0000008a43437211 */ /* 0x000fe200078fdaff */
[----:B------:R-:W-:Y:S05]  /*c4a0*/  @!P0 BRA `(.L_x_8879) ;  /* 0x0000001000008947 */ /* 0x000fea0003800000 */
[----:B-1----:R0:W-:Y:S02]  /*c4b0*/  RED.E.ADD.F32.FTZ.RN.STRONG.GPU [R64.64+-0xa00], R185 ;  /* 0xfff600b94000798e */ /* 0x0021e4000c10e7a0 */
.L_x_8879:
[----:B------:R-:W-:Y:S05]  /*c4c0*/  BSYNC B0 ;  /* 0x0000000000007941 */ /* 0x000fea0003800000 */
.L_x_8878:
[----:B------:R-:W2:Y:S01]  /*c4d0*/  LDS R67, [R67.X4+0xec0] ;  /* 0x000ec00043437984 */ /* 0x000ea20000004800 */
[----:B------:R-:W-:Y:S01]  /*c4e0*/  BSSY B0, `(.L_x_8880) ;  /* 0x0000005000007945 */ /* 0x000fe20003800000 */
[----:B01----:R-:W-:Y:S02]  /*c4f0*/  IADD3 R185, R138, 0x1e0, RZ ;  /* 0x000001e08ab97810 */ /* 0x003fe40007ffe0ff */
[----:B------:R-:W-:Y:S01]  /*c500*/  LEA.HI.SX32 R139, R139, R138, 0x1b ;  /* 0x0000008a8b8b7211 */ /* 0x000fe200078fdaff */
[----:B------:R-:W-:Y:S05]  /*c510*/  @!P1 BRA `(.L_x_8881) ;  /* 0x0000001000009947 */ /* 0x000fea0003800000 */
[----:B--2---:R0:W-:Y:S02]  /*c520*/  RED.E.ADD.F32.FTZ.RN.STRONG.GPU [R64.64+-0x980], R67 ;  /* 0xfff680434000798e */ /* 0x0041e4000c10e7a0 */
.L_x_8881:
[----:B------:R-:W-:Y:S05]  /*c530*/  BSYNC B0 ;  /* 0x0000000000007941 */ /* 0x000fea0003800000 */
.L_x_8880:
[----:B------:R-:W1:Y:S01]  /*c540*/  LDS R139, [R139.X4+0xf40] ;  /* 0x000f40008b8b7984 */ /* 0x000e620000004800 */
[----:B------:R-:W-:Y:S01]  /*c550*/  BSSY B0, `(.L_x_8882) ;  /* 0x0000004000007945 */ /* 0x000fe20003800000 */
[----:B------:R-:W-:Y:S01]  /*c560*/  LEA.HI.SX32 R185, R185, R138, 0x1b ;  /* 0x0000008ab9b97211 */ /* 0x000fe200078fdaff */
[----:B------:R-:W-:Y:S05]  /*c570*/  @!P2 BRA `(.L_x_8883) ;  /* 0x000000100000a947 */ /* 0x000fea0003800000 */
[----:B-1----:R1:W-:Y:S02]  /*c580*/  RED.E.ADD.F32.FTZ.RN.STRONG.GPU [R64.64+-0x900], R139 ;  /* 0xfff7008b4000798e */ /* 0x0023e4000c10e7a0 */
.L_x_8883:
[----:B------:R-:W-:Y:S05]  /*c590*/  BSYNC B0 ;  /* 0x0000000000007941 */ /* 0x000fea0003800000 */
.L_x_8882:
[----:B------:R-:W3:Y:S01]  /*c5a0*/  LDS R185, [R185.X4+0xfc0] ;  /* 0x000fc000b9b97984 */ /* 0x000ee20000004800 */
[C---:B------:R-:W-:Y:S01]  /*c5b0*/  IADD3 R66, R138.reuse, 0x200, RZ ;  /* 0x000002008a427810 */ /* 0x040fe20007ffe0ff */
[----:B------:R-:W-:Y:S01]  /*c5c0*/  BSSY B0, `(.L_x_8884) ;  /* 0x0000005000007945 */ /* 0x000fe20003800000 */
[----:B0-2---:R-:W-:-:S02]  /*c5d0*/  IADD3 R67, R138, 0x220, RZ ;  /* 0x000002208a437810 */ /* 0x005fc40007ffe0ff */
[----:B------:R-:W-:Y:S01]  /*c5e0*/  LEA.HI.SX32 R66, R66, R138, 0x1b ;  /* 0x0000008a42427211 */ /* 0x000fe200078fdaff */
[----:B------:R-:W-:Y:S05]  /*c5f0*/  @!P3 BRA `(.L_x_8885) ;  /* 0x000000100000b947 */ /* 0x000fea0003800000 */
[----:B---3--:R0:W-:Y:S02]  /*c600*/  RED.E.ADD.F32.FTZ.RN.STRONG.GPU [R64.64+-0x880], R185 ;  /* 0xfff780b94000798e */ /* 0x0081e4000c10e7a0 */
.L_x_8885:
[----:B------:R-:W-:Y:S05]  /*c610*/  BSYNC B0 ;  /* 0x0000000000007941 */ /* 0x000fea0003800000 */
.L_x_8884:
[----:B-1----:R-:W-:Y:S01]  /*c620*/  LEA.HI.SX32 R139, R67, R138, 0x1b ;  /* 0x0000008a438b7211 */ /* 0x002fe200078fdaff */
[----:B------:R-:W-:Y:S01]  /*c630*/  BSSY B0, `(.L_x_8886) ;  /* 0x0000004000007945 */ /* 0x000fe20003800000 */
[----:B------:R1:W2:Y:S01]  /*c640*/  LDS R67, [R66.X4+0x1040] ;  /* 0x0010400042437984 */ /* 0x0002a20000004800 */
[----:B------:R-:W-:Y:S05]  /*c650*/  @!P4 BRA `(.L_x_8887) ;  /* 0x000000100000c947 */ /* 0x000fea0003800000 */
[----:B--2---:R2:W-:Y:S02]  /*c660*/  RED.E.ADD.F32.FTZ.RN.STRONG.GPU [R64.64+-0x800], R67 ;  /* 0xfff800434000798e */ /* 0x0045e4000c10e7a0 */
.L_x_8887:
[----:B------:R-:W-:Y:S05]  /*c670*/  BSYNC B0 ;  /* 0x0000000000007941 */ /* 0x000fea0003800000 */
.L_x_8886:
[----:B------:R-:W4:Y:S01]  /*c680*/  LDS R139, [R139.X4+0x10c0] ;  /* 0x0010c0008b8b7984 */ /* 0x000f220000004800 */
[----:B------:R-:W-:Y:S01]  /*c690*/  BSSY B0, `(.L_x_8888) ;  /* 0x0000005000007945 */ /* 0x000fe20003800000 */
[C---:B--2---:R-:W-:Y:S02]  /*c6a0*/  IADD3 R67, R138.reuse, 0x240, RZ ;  /* 0x000002408a437810 */ /* 0x044fe40007ffe0ff */
[----:B0--3--:R-:W-:Y:S01]  /*c6b0*/  IADD3 R185, R138, 0x260, RZ ;  /* 0x000002608ab97810 */ /* 0x009fe20007ffe0ff */
[----:B------:R-:W-:Y:S05]  /*c6c0*/  @!P5 BRA `(.L_x_8889) ;  /* 0x000000100000d947 */ /* 0x000fea0003800000 */
[----:B----4-:R0:W-:Y:S02]  /*c6d0*/  RED.E.ADD.F32.FTZ.RN.STRONG.GPU [R64.64+-0x780], R139 ;  /* 0xfff8808b4000798e */ /* 0x0101e4000c10e7a0 */
.L_x_8889:
[----:B------:R-:W-:Y:S05]  /*c6e0*/  BSYNC B0 ;  /* 0x0000000000007941 */ /* 0x000fea0003800000 */
.L_x_8888:
        /* <DEDUP_REMOVED lines=14> */
.L_x_8891:
[----:B------:R-:W-:Y:S05]  /*c7d0*/  BSYNC B0 ;  /* 0x0000000000007941 */ /* 0x000fea0003800000 */
.L_x_8890:
[----:B------:R-:W2:Y:S01]  /*c7e0*/  LDS R185, [R185.X4+0x11c0] ;  /* 0x0011c000b9b97984 */ /* 0x000ea20000004800 */
[----:B------:R-:W-:Y:S01]  /*c7f0*/  BSSY B0, `(.L_x_8892) ;  /* 0x0000005000007945 */ /* 0x000fe20003800000 */
[----:B0-----:R-:W-:Y:S02]  /*c800*/  IADD3 R67, R138, 0x2a0, RZ ;  /* 0x000002a08a437810 */ /* 0x001fe40007ffe0ff */
[----:B------:R-:W-:Y:S01]  /*c810*/  LEA.HI.SX32 R139, R139, R138, 0x1b ;  /* 0x0000008a8b8b7211 */ /* 0x000fe200078fdaff */
[----:B------:R-:W-:Y:S05]  /*c820*/  @!P0 BRA `(.L_x_8893) ;  /* 0x0000001000008947 */ /* 0x000fea0003800000 */
[----:B--2---:R0:W-:Y:S02]  /*c830*/  RED.E.ADD.F32.FTZ.RN.STRONG.GPU [R64.64+-0x680], R185 ;  /* 0xfff980b94000798e */ /* 0x0041e4000c10e7a0 */
.L_x_8893:
[----:B------:R-:W-:Y:S05]  /*c840*/  BSYNC B0 ;  /* 0x0000000000007941 */ /* 0x000fea0003800000 */
.L_x_8892:
[----:B------:R-:W3:Y:S01]  /*c850*/  LDS R139, [R139.X4+0x1240] ;  /* 0x001240008b8b7984 */ /* 0x000ee20000004800 */
[----:B------:R-:W-:Y:S01]  /*c860*/  BSSY B0, `(.L_x_8894) ;  /* 0x0000005000007945 */ /* 0x000fe20003800000 */
[----:B0-2---:R-:W-:-:S02]  /*c870*/  IADD3 R185, R138, 0x2c0, RZ ;  /* 0x000002c08ab97810 */ /* 0x005fc40007ffe0ff */
[----:B------:R-:W-:Y:S01]  /*c880*/  LEA.HI.SX32 R67, R67, R138, 0x1b ;  /* 0x0000008a43437211 */ /* 0x000fe200078fdaff */
[----:B------:R-:W-:Y:S05]  /*c890*/  @!P1 BRA `(.L_x_8895) ;  /* 0x0000001000009947 */ /* 0x000fea0003800000 */
[----:B---3--:R0:W-:Y:S02]  /*c8a0*/  RED.E.ADD.F32.FTZ.RN.STRONG.GPU [R64.64+-0x600], R139 ;  /* 0xfffa008b4000798e */ /* 0x0081e4000c10e7a0 */
.L_x_8895:
[----:B------:R-:W-:Y:S05]  /*c8b0*/  BSYNC B0 ;  /* 0x0000000000007941 */ /* 0x000fea0003800000 */
.L_x_8894:
[----:B------:R-:W2:Y:S01]  /*c8c0*/  LDS R67, [R67.X4+0x12c0] ;  /* 0x0012c00043437984 */ /* 0x000ea20000004800 */
[----:B------:R-:W-:Y:S01]  /*c8d0*/  BSSY B0, `(.L_x_8896) ;  /* 0x0000005000007945 */ /* 0x000fe20003800000 */
[----:B0--3--:R-:W-:Y:S02]  /*c8e0*/  IADD3 R139, R138, 0x2e0, RZ ;  /* 0x000002e08a8b7810 */ /* 0x009fe40007ffe0ff */
[----:B------:R-:W-:Y:S01]  /*c8f0*/  LEA.HI.SX32 R185, R185, R138, 0x1b ;  /* 0x0000008ab9b97211 */ /* 0x000fe200078fdaff */
[----:B------:R-:W-:Y:S05]  /*c900*/  @!P2 BRA `(.L_x_8897) ;  /* 0x000000100000a947 */ /* 0x000fea0003800000 */
[----:B--2---:R0:W-:Y:S02]  /*c910*/  RED.E.ADD.F32.FTZ.RN.STRONG.GPU [R64.64+-0x580], R67 ;  /* 0xfffa80434000798e */ /* 0x0041e4000c10e7a0 */
.L_x_8897:
[----:B------:R-:W-:Y:S05]  /*c920*/  BSYNC B0 ;  /* 0x0000000000007941 */ /* 0x000fea0003800000 */
.L_x_8896:
[----:B------:R-:W3:Y:S01]  /*c930*/  LDS R185, [R185.X4+0x1340] ;  /* 0x00134000b9b97984 */ /* 0x000ee20000004800 */
[----:B------:R-:W-:Y:S01]  /*c940*/  BSSY B0, `(.L_x_8898) ;  /* 0x0000005000007945 */ /* 0x000fe20003800000 */
[----:B0-2---:R-:W-:Y:S02]  /*c950*/  IADD3 R67, R138, 0x300, RZ ;  /* 0x000003008a437810 */ /* 0x005fe40007ffe0ff */
[----:B------:R-:W-:Y:S01]  /*c960*/  LEA.HI.SX32 R139, R139, R138, 0x1b ;  /* 0x0000008a8b8b7211 */ /* 0x000fe200078fdaff */
[----:B------:R-:W-:Y:S05]  /*c970*/  @!P3 BRA `(.L_x_8899) ;  /* 0x000000100000b947 */ /* 0x000fea0003800000 */
[----:B---3--:R0:W-:Y:S02]  /*c980*/  RED.E.ADD.F32.FTZ.RN.STRONG.GPU [R64.64+-0x500], R185 ;  /* 0xfffb00b94000798e */ /* 0x0081e4000c10e7a0 */
.L_x_8899:
[----:B------:R-:W-:Y:S05]  /*c990*/  BSYNC B0 ;  /* 0x0000000000007941 */ /* 0x000fea0003800000 */
.L_x_8898:
[----:B------:R-:W2:Y:S01]  /*c9a0*/  LDS R139, [R139.X4+0x13c0] ;  /* 0x0013c0008b8b7984 */ /* 0x000ea20000004800 */
[----:B------:R-:W-:Y:S01]  /*c9b0*/  BSSY B0, `(.L_x_8900) ;  /* 0x0000004000007945 */ /* 0x000fe20003800000 */
[----:B------:R-:W-:Y:S01]  /*c9c0*/  LEA.HI.SX32 R67, R67, R138, 0x1b ;  /* 0x0000008a43437211 */ /* 0x000fe200078fdaff */
[----:B------:R-:W-:Y:S05]  /*c9d0*/  @!P4 BRA `(.L_x_8901) ;  /* 0x000000100000c947 */ /* 0x000fea0003800000 */
[----:B--2---:R2:W-:Y:S02]  /*c9e0*/  RED.E.ADD.F32.FTZ.RN.STRONG.GPU [R64.64+-0x480], R139 ;  /* 0xfffb808b4000798e */ /* 0x0045e4000c10e7a0 */
.L_x_8901:
[----:B------:R-:W-:Y:S05]  /*c9f0*/  BSYNC B0 ;  /* 0x0000000000007941 */ /* 0x000fea0003800000 */
.L_x_8900:
[----:B------:R-:W4:Y:S01]  /*ca00*/  LDS R67, [R67.X4+0x1440] ;  /* 0x0014400043437984 */ /* 0x000f220000004800 */
[----:B------:R-:W-:Y:S01]  /*ca10*/  BSSY B0, `(.L_x_8902) ;  /* 0x0000005000007945 */ /* 0x000fe20003800000 */
[----:B--2---:R-:W-:-:S02]  /*ca20*/  IADD3 R139, R138, 0x320, RZ ;  /* 0x000003208a8b7810 */ /* 0x004fc40007ffe0ff */
[----:B0--3--:R-:W-:Y:S01]  /*ca30*/  IADD3 R185, R138, 0x340, RZ ;  /* 0x000003408ab97810 */ /* 0x009fe20007ffe0ff */
[----:B------:R-:W-:Y:S05]  /*ca40*/  @!P5 BRA `(.L_x_8903) ;  /* 0x000000100000d947 */ /* 0x000fea0003800000 */
[----:B----4-:R0:W-:Y:S02]  /*ca50*/  RED.E.ADD.F32.FTZ.RN.STRONG.GPU [R64.64+-0x400], R67 ;  /* 0xfffc00434000798e */ /* 0x0101e4000c10e7a0 */
.L_x_8903:
[----:B------:R-:W-:Y:S05]  /*ca60*/  BSYNC B0 ;  /* 0x0000000000007941 */ /* 0x000fea0003800000 */
.L_x_8902:
        /* <DEDUP_REMOVED lines=14> */
.L_x_8905:
[----:B------:R-:W-:Y:S05]  /*cb50*/  BSYNC B0 ;  /* 0x0000000000007941 */ /* 0x000fea0003800000 */
.L_x_8904:
[----:B------:R-:W2:Y:S01]  /*cb60*/  LDS R185, [R185.X4+0x1540] ;  /* 0x00154000b9b97984 */ /* 0x000ea20000004800 */
[----:B------:R-:W-:Y:S01]  /*cb70*/  BSSY B0, `(.L_x_8906) ;  /* 0x0000005000007945 */ /* 0x000fe20003800000 */
[----:B0-----:R-:W-:-:S02]  /*cb80*/  IADD3 R139, R138, 0x380, RZ ;  /* 0x000003808a8b7810 */ /* 0x001fc40007ffe0ff */
[----:B------:R-:W-:Y:S01]  /*cb90*/  LEA.HI.SX32 R67, R67, R138, 0x1b ;  /* 0x0000008a43437211 */ /* 0x000fe200078fdaff */
[----:B------:R-:W-:Y:S05]  /*cba0*/  @!P0 BRA `(.L_x_8907) ;  /* 0x0000001000008947 */ /* 0x000fea0003800000 */
[----:B--2---:R0:W-:Y:S02]  /*cbb0*/  RED.E.ADD.F32.FTZ.RN.STRONG.GPU [R64.64+-0x300], R185 ;  /* 0xfffd00b94000798e */ /* 0x0041e4000c10e7a0 */
.L_x_8907:
[----:B------:R-:W-:Y:S05]  /*cbc0*/  BSYNC B0 ;  /* 0x0000000000007941 */ /* 0x000fea0003800000 */
.L_x_8906:
[----:B------:R-:W3:Y:S01]  /*cbd0*/  LDS R67, [R67.X4+0x15c0] ;  /* 0x0015c00043437984 */ /* 0x000ee20000004800 */
[----:B------:R-:W-:Y:S01]  /*cbe0*/  BSSY B0, `(.L_x_8908) ;  /* 0x0000005000007945 */ /* 0x000fe20003800000 */
[----:B0-2---:R-:W-:Y:S02]  /*cbf0*/  IADD3 R185, R138, 0x3a0, RZ ;  /* 0x000003a08ab97810 */ /* 0x005fe40007ffe0ff */
[----:B------:R-:W-:Y:S01]  /*cc00*/  LEA.HI.SX32 R139, R139, R138, 0x1b ;  /* 0x0000008a8b8b7211 */ /* 0x000fe200078fdaff */
[----:B------:R-:W-:Y:S05]  /*cc10*/  @!P1 BRA `(.L_x_8909) ;  /* 0x0000001000009947 */ /* 0x000fea0003800000 */
[----:B---3--:R0:W-:Y:S02]  /*cc20*/  RED.E.ADD.F32.FTZ.RN.STRONG.GPU [R64.64+-0x280], R67 ;  /* 0xfffd80434000798e */ /* 0x0081e4000c10e7a0 */
.L_x_8909:
[----:B------:R-:W-:Y:S05]  /*cc30*/  BSYNC B0 ;  /* 0x0000000000007941 */ /* 0x000fea0003800000 */
.L_x_8908:
[----:B------:R-:W2:Y:S01]  /*cc40*/  LDS R139, [R139.X4+0x1640] ;  /* 0x001640008b8b7984 */ /* 0x000ea20000004800 */
[----:B------:R-:W-:Y:S01]  /*cc50*/  BSSY B0, `(.L_x_8910) ;  /* 0x0000005000007945 */ /* 0x000fe20003800000 */
[----:B0--3--:R-:W-:Y:S02]  /*cc60*/  IADD3 R67, R138, 0x3c0, RZ ;  /* 0x000003c08a437810 */ /* 0x009fe40007ffe0ff */
[----:B------:R-:W-:Y:S01]  /*cc70*/  LEA.HI.SX32 R185, R185, R138, 0x1b ;  /* 0x0000008ab9b97211 */ /* 0x000fe200078fdaff */
[----:B------:R-:W-:Y:S05]  /*cc80*/  @!P2 BRA `(.L_x_8911) ;  /* 0x000000100000a947 */ /* 0x000fea0003800000 */
[----:B--2---:R0:W-:Y:S02]  /*cc90*/  RED.E.ADD.F32.FTZ.RN.STRONG.GPU [R64.64+-0x200], R139 ;  /* 0xfffe008b4000798e */ /* 0x0041e4000c10e7a0 */
.L_x_8911:
[----:B------:R-:W-:Y:S05]  /*cca0*/  BSYNC B0 ;  /* 0x0000000000007941 */ /* 0x000fea0003800000 */
.L_x_8910:
[----:B------:R-:W3:Y:S01]  /*ccb0*/  LDS R185, [R185.X4+0x16c0] ;  /* 0x0016c000b9b97984 */ /* 0x000ee20000004800 */
[----:B------:R-:W-:Y:S01]  /*ccc0*/  BSSY B0, `(.L_x_8912) ;  /* 0x0000005000007945 */ /* 0x000fe20003800000 */
[----:B0-2---:R-:W-:-:S02]  /*ccd0*/  IADD3 R139, R138, 0x3e0, RZ ;  /* 0x000003e08a8b7810 */ /* 0x005fc40007ffe0ff */
[----:B------:R-:W-:Y:S01]  /*cce0*/  LEA.HI.SX32 R67, R67, R138, 0x1b ;  /* 0x0000008a43437211 */ /* 0x000fe200078fdaff */
[----:B------:R-:W-:Y:S05]  /*ccf0*/  @!P3 BRA `(.L_x_8913) ;  /* 0x000000100000b947 */ /* 0x000fea0003800000 */
[----:B---3--:R0:W-:Y:S02]  /*cd00*/  RED.E.ADD.F32.FTZ.RN.STRONG.GPU [R64.64+-0x180], R185 ;  /* 0xfffe80b94000798e */ /* 0x0081e4000c10e7a0 */
.L_x_8913:
[----:B------:R-:W-:Y:S05]  /*cd10*/  BSYNC B0 ;  /* 0x0000000000007941 */ /* 0x000fea0003800000 */
.L_x_8912:
[----:B------:R-:W2:Y:S01]  /*cd20*/  LDS R67, [R67.X4+0x1740] ;  /* 0x0017400043437984 */ /* 0x000ea20000004800 */
[----:B------:R-:W-:Y:S01]  /*cd30*/  BSSY B0, `(.L_x_8914) ;  /* 0x0000004000007945 */ /* 0x000fe20003800000 */
[----:B------:R-:W-:Y:S01]  /*cd40*/  LEA.HI.SX32 R139, R139, R138, 0x1b ;  /* 0x0000008a8b8b7211 */ /* 0x000fe200078fdaff */
[----:B------:R-:W-:Y:S05]  /*cd50*/  @!P4 BRA `(.L_x_8915) ;  /* 0x000000100000c947 */ /* 0x000fea0003800000 */
[----:B--2---:R2:W-:Y:S02]  /*cd60*/  RED.E.ADD.F32.FTZ.RN.STRONG.GPU [R64.64+-0x100], R67 ;  /* 0xffff00434000798e */ /* 0x0045e4000c10e7a0 */
.L_x_8915:
[----:B------:R-:W-:Y:S05]  /*cd70*/  BSYNC B0 ;  /* 0x0000000000007941 */ /* 0x000fea0003800000 */
.L_x_8914:
[----:B------:R-:W4:Y:S01]  /*cd80*/  LDS R139, [R139.X4+0x17c0] ;  /* 0x0017c0008b8b7984 */ /* 0x000f220000004800 */
[----:B------:R-:W-:Y:S01]  /*cd90*/  BSSY B0, `(.L_x_8916) ;  /* 0x0000003000007945 */ /* 0x000fe20003800000 */
[----:B------:R-:W-:Y:S05]  /*cda0*/  @!P5 BRA `(.L_x_8917) ;  /* 0x000000100000d947 */ /* 0x000fea0003800000 */
[----:B----4-:R4:W-:Y:S02]  /*cdb0*/  RED.E.ADD.F32.FTZ.RN.STRONG.GPU [R64.64+-0x80], R139 ;  /* 0xffff808b4000798e */ /* 0x0109e4000c10e7a0 */
.L_x_8917:
[----:B------:R-:W-:Y:S05]  /*cdc0*/  BSYNC B0 ;  /* 0x0000000000007941 */ /* 0x000fea0003800000 */
.L_x_8916:
        /* <DEDUP_REMOVED lines=10> */
[----:B------:R-:W-:Y:S01]  /*ce70*/  FADD.FTZ R60, R5, R60 ;  /* 0x0000003c053c7221 */ /* 0x000fe20000010000 */
[----:B------:R-:W-:Y:S01]  /*ce80*/  ISETP.NE.AND P1, PT, R137, RZ, PT ;  /* 0x000000ff8900720c */ /* 0x000fe20003f25270 */
[----:B------:R-:W2:Y:S01]  /*ce90*/  SHFL.DOWN PT, R139, R182, 0x1, 0x1f ;  /* 0x08201f00b68b7f89 */ /* 0x000ea200000e0000 */
[----:B------:R-:W-:Y:S01]  /*cea0*/  FMUL.FTZ R162, R237, R162 ;  /* 0x000000a2eda27220 */ /* 0x000fe20000410000 */
[----:B------:R-:W-:Y:S01]  /*ceb0*/  ISETP.NE.AND P2, PT, R138, RZ, PT ;  /* 0x000000ff8a00720c */ /* 0x000fe20003f45270 */
[----:B------:R-:W-:Y:S01]  /*cec0*/  FMUL.FTZ R154, R239, R154 ;  /* 0x0000009aef9a7220 */ /* 0x000fe20000410000 */
[----:B------:R-:W-:Y:S01]  /*ced0*/  BSSY B0, `(.L_x_8918) ;  /* 0x000008d000007945 */ /* 0x000fe20003800000 */
[----:B------:R-:W-:-:S02]  /*cee0*/  FFMA.FTZ R162, R236, R161, R162 ;  /* 0x000000a1eca27223 */ /* 0x000fc400000100a2 */
[----:B------:R-:W-:Y:S02]  /*cef0*/  FFMA.FTZ R154, R238, R159, R154 ;  /* 0x0000009fee9a7223 */ /* 0x000fe4000001009a */
[----:B------:R-:W-:Y:S02]  /*cf00*/  FFMA.FTZ R75, R91, R167, R75 ;  /* 0x000000a75b4b7223 */ /* 0x000fe4000001004b */
[----:B------:R-:W-:Y:S02]  /*cf10*/  FFMA.FTZ R162, R3, R169, R162 ;  /* 0x000000a903a27223 */ /* 0x000fe400000100a2 */
[----:B-----5:R-:W-:Y:S02]  /*cf20*/  @!P0 FADD.FTZ R65, R65, R140 ;  /* 0x0000008c41418221 */ /* 0x020fe40000010000 */
[----:B------:R-:W-:Y:S02]  /*cf30*/  FFMA.FTZ R167, R2, R167, R154 ;  /* 0x000000a702a77223 */ /* 0x000fe4000001009a */
[----:B0-----:R-:W-:Y:S01]  /*cf40*/  @!P0 FADD.FTZ R66, R66, R185 ;  /* 0x000000b942428221 */ /* 0x001fe20000010000 */
[----:B------:R-:W0:Y:S01]  /*cf50*/  SHFL.DOWN PT, R140, R65, 0x2, 0x1f ;  /* 0x08401f00418c7f89 */ /* 0x000e2200000e0000 */
[----:B------:R-:W-:-:S02]  /*cf60*/  FMUL.FTZ R157, R164, R157 ;  /* 0x0000009da49d7220 */ /* 0x000fc40000410000 */
        /* <DEDUP_REMOVED lines=9> */
[----:B------:R-:W-:Y:S02]  /*d000*/  FADD.FTZ R73, R0, R73 ;  /* 0x0000004900497221 */ /* 0x000fe40000010000 */
        /* <DEDUP_REMOVED lines=29> */
[----:B------:R-:W-:-:S02]  /*d1e0*/  FFMA.FTZ R172, R153, R172, R179 ;  /* 0x000000ac99ac7223 */ /* 0x000fc400000100b3 */
[----:B--2---:R-:W-:Y:S01]  /*d1f0*/  @!P0 FADD.FTZ R66, R66, R139 ;  /* 0x0000008b42428221 */ /* 0x004fe20000010000 */
[----:B------:R-:W1:Y:S01]  /*d200*/  SHFL.DOWN PT, R4, R67, 0x8, 0x1f ;  /* 0x09001f0043047f89 */ /* 0x000e6200000e0000 */
[----:B------:R-:W-:Y:S02]  /*d210*/  FFMA.FTZ R8, R9, R168, R8 ;  /* 0x000000a809087223 */ /* 0x000fe40000010008 */
        /* <DEDUP_REMOVED lines=50> */
[----:B------:R-:W-:Y:S02]  /*d540*/  FFMA.FTZ R80, R96, R175, R80 ;  /* 0x000000af60507223 */ /* 0x000fe40000010050 */
[----:B------:R-:W-:Y:S02]  /*d550*/  FFMA.FTZ R76, R92, R169, R76 ;  /* 0x000000a95c4c7223 */ /* 0x000fe4000001004c */
[----:B------:R-:W-:Y:S02]  /*d560*/  FADD.FTZ R59, R172, R59 ;  /* 0x0000003bac3b7221 */ /* 0x000fe40000010000 */
[----:B------:R-:W-:Y:S02]  /*d570*/  FADD.FTZ R63, R162, R63 ;  /* 0x0000003fa23f7221 */ /* 0x000fe40000010000 */
        /* <DEDUP_REMOVED lines=34> */
.L_x_8919:
[----:B0-----:R-:W-:Y:S05]  /*d7a0*/  BSYNC B0 ;  /* 0x0000000000007941 */ /* 0x001fea0003800000 */
.L_x_8918:
        /* <DEDUP_REMOVED lines=8> */
.L_x_8841:
[----:B------:R2:W5:Y:S01]  /*d830*/  LDL.64 R64, [R1+0x18] ;  /* 0x0000180001407983 */ /* 0x0005620000100a00 */
[----:B------:R-:W-:Y:S01]  /*d840*/  F2FP.BF16.PACK_AB R88, R88, R89 ;  /* 0x000000595858723e */ /* 0x000fe200000010ff */
[----:B------:R-:W-:Y:S01]  /*d850*/  ULDC.64 UR8, c[0x0][0x2d8] ;  /* 0x0000b60000087ab9 */ /* 0x000fe20000000a00 */
[----:B------:R-:W-:Y:S01]  /*d860*/  F2FP.BF16.PACK_AB R86, R86, R87 ;  /* 0x000000575656723e */ /* 0x000fe200000010ff */
[----:B------:R-:W-:Y:S01]  /*d870*/  BAR.SYNC.DEFER_BLOCKING 0x0 ;  /* 0x0000000000007b1d */ /* 0x000fe20000010000 */
[----:B------:R-:W-:Y:S01]  /*d880*/  F2FP.BF16.PACK_AB R84, R84, R85 ;  /* 0x000000555454723e */ /* 0x000fe200000010ff */
[----:B------:R-:W-:Y:S01]  /*d890*/  UIMAD UR7, UR13, UR8, URZ ;  /* 0x000000080d0772a4 */ /* 0x000fe2000f8e023f */
[----:B-1----:R-:W-:Y:S01]  /*d8a0*/  PRMT R0, R88, 0x7632, R0 ;  /* 0x0000763258007816 */ /* 0x002fe20000000000 */
        /* <DEDUP_REMOVED lines=21> */
[----:B-1----:R-:W-:-:S03]  /*da00*/  PRMT R0, R82, 0x7632, R0 ;  /* 0x0000763252007816 */ /* 0x002fc60000000000 */
[----:B------:R-:W-:Y:S01]  /*da10*/  STS.U16 [R117], R88 ;  /* 0x0000005875007388 */ /* 0x000fe20000000400 */
[----:B---3--:R-:W-:-:S03]  /*da20*/  PRMT R2, R78, 0x7632, R2 ;  /* 0x000076324e027816 */ /* 0x008fc60000000002 */
[----:B------:R1:W-:Y:S01]  /*da30*/  STS.U16 [R117+0xe], R0 ;  /* 0x00000e0075007388 */ /* 0x0003e20000000400 */
[----:B----4-:R-:W-:-:S03]  /*da40*/  PRMT R3, R76, 0x7632, R3 ;  /* 0x000076324c037816 */ /* 0x010fc60000000003 */
[----:B------:R-:W-:Y:S04]  /*da50*/  STS.U16 [R117+0x4], R86 ;  /* 0x0000045675007388 */ /* 0x000fe80000000400 */
        /* <DEDUP_REMOVED lines=22> */
[----:B0-----:R-:W-:Y:S04]  /*dbc0*/  LDS.U16 R27, [R123+0x280] ;  /* 0x000280007b1b7984 */ /* 0x001fe80000000400 */
        /* <DEDUP_REMOVED lines=10> */
[----:B--2---:R-:W-:Y:S01]  /*dc70*/  MOV R5, UR12 ;  /* 0x0000000c00057c02 */ /* 0x004fe20008000f00 */
        /* <DEDUP_REMOVED lines=13> */
.L_x_8922:
[----:B--2---:R-:W-:Y:S05]  /*dd50*/  BSYNC B0 ;  /* 0x0000000000007941 */ /* 0x004fea0003800000 */
.L_x_8921:
[----:B0-----:R-:W2:Y:S01]  /*dd60*/  LDL.LU R5, [R1+0x20] ;  /* 0x0000200001057983 */ /* 0x001ea20000300800 */
        /* <DEDUP_REMOVED lines=11> */
[----:B------:R-:W-:Y:S02]  /*de20*/  MOV R3, UR7 ;  /* 0x0000000700037c02 */ /* 0x000fe40008000f00 */
        /* <DEDUP_REMOVED lines=11> */
[C---:B------:R-:W-:Y:S02]  /*dee0*/  LOP3.LUT R18, R136.reuse, 0xe0, RZ, 0xfc, !PT ;  /* 0x000000e088127812 */ /* 0x040fe400078efcff */
        /* <DEDUP_REMOVED lines=36> */
[----:B------:R-:W-:Y:S01]  /*e130*/  F2FP.BF16.PACK_AB R3, R61, R60 ;  /* 0x0000003c3d03723e */ /* 0x000fe200000010ff */
[----:B------:R-:W-:Y:S01]  /*e140*/  BAR.SYNC.DEFER_BLOCKING 0x0 ;  /* 0x0000000000007b1d */ /* 0x000fe20000010000 */
[C---:B------:R-:W-:Y:S02]  /*e150*/  PRMT R15, R2.reuse, 0x7610, R15 ;  /* 0x00007610020f7816 */ /* 0x040fe4000000000f */
[----:B------:R-:W-:Y:S02]  /*e160*/  PRMT R17, R2, 0x7632, R17 ;  /* 0x0000763202117816 */ /* 0x000fe40000000011 */
[----:B------:R-:W-:-:S04]  /*e170*/  F2FP.BF16.PACK_AB R2, R73, R72 ;  /* 0x000000484902723e */ /* 0x000fc800000010ff */
[----:B------:R-:W-:Y:S01]  /*e180*/  PRMT R23, R2, 0x7632, R23 ;  /* 0x0000763202177816 */ /* 0x000fe20000000017 */
[----:B------:R-:W-:Y:S04]  /*e190*/  STS.U16 [R117+0x10], R15 ;  /* 0x0000100f75007388 */ /* 0x000fe80000000400 */
[----:B------:R-:W-:Y:S04]  /*e1a0*/  STS.U16 [R117+0x12], R17 ;  /* 0x0000121175007388 */ /* 0x000fe80000000400 */
[----:B------:R-:W-:Y:S04]  /*e1b0*/  STS.U16 [R117+0x14], R3 ;  /* 0x0000140375007388 */ /* 0x000fe80000000400 */
[----:B------:R-:W-:Y:S04]  /*e1c0*/  STS.U16 [R117+0x1c], R2 ;  /* 0x00001c0275007388 */ /* 0x000fe80000000400 */
[----:B------:R-:W-:Y:S01]  /*e1d0*/  STS.U16 [R117+0x1e], R23 ;  /* 0x00001e1775007388 */ /* 0x000fe20000000400 */
[----:B------:R-:W-:Y:S01]  /*e1e0*/  UIADD3 UR7, UR9, UR38, URZ ;  /* 0x0000002609077290 */ /* 0x000fe2000fffe03f */
[----:B------:R-:W-:Y:S01]  /*e1f0*/  BSSY B0, `(.L_x_8923) ;  /* 0x0000050000007945 */ /* 0x000fe20003800000 */
[----:B--2---:R-:W-:-:S04]  /*e200*/  FADD.FTZ R0, R50, R5 ;  /* 0x0000000532007221 */ /* 0x004fc80000010000 */
[----:B------:R-:W-:-:S04]  /*e210*/  FADD.FTZ R5, R0, R51 ;  /* 0x0000003300057221 */ /* 0x000fc80000010000 */
[----:B------:R-:W-:Y:S01]  /*e220*/  FADD.FTZ R0, R5, R52 ;  /* 0x0000003405007221 */ /* 0x000fe20000010000 */
[----:B------:R-:W-:-:S03]  /*e230*/  F2FP.BF16.PACK_AB R50, R51, R50 ;  /* 0x000000323332723e */ /* 0x000fc600000010ff */
[----:B------:R-:W-:Y:S01]  /*e240*/  FADD.FTZ R5, R0, R53 ;  /* 0x0000003500057221 */ /* 0x000fe20000010000 */
[----:B------:R-:W-:Y:S02]  /*e250*/  F2FP.BF16.PACK_AB R0, R55, R54 ;  /* 0x000000363700723e */ /* 0x000fe400000010ff */
[----:B------:R-:W-:Y:S02]  /*e260*/  PRMT R4, R50, 0x7632, R4 ;  /* 0x0000763232047816 */ /* 0x000fe40000000004 */
[C---:B------:R-:W-:Y:S02]  /*e270*/  PRMT R9, R0.reuse, 0x7610, R9 ;  /* 0x0000761000097816 */ /* 0x040fe40000000009 */
[----:B------:R-:W-:Y:S02]  /*e280*/  PRMT R11, R0, 0x7632, R11 ;  /* 0x00007632000b7816 */ /* 0x000fe4000000000b */
[----:B------:R-:W-:Y:S01]  /*e290*/  F2FP.BF16.PACK_AB R0, R57, R56 ;  /* 0x000000383900723e */ /* 0x000fe200000010ff */
[----:B------:R0:W-:Y:S01]  /*e2a0*/  STS.U16 [R117+0x2], R4 ;  /* 0x0000020475007388 */ /* 0x0001e20000000400 */
[----:B------:R-:W-:-:S02]  /*e2b0*/  F2FP.BF16.PACK_AB R52, R53, R52 ;  /* 0x000000343534723e */ /* 0x000fc400000010ff */
[----:B------:R-:W-:Y:S01]  /*e2c0*/  PRMT R13, R0, 0x7610, R13 ;  /* 0x00007610000d7816 */ /* 0x000fe2000000000d */
[----:B------:R1:W-:Y:S01]  /*e2d0*/  STS.U16 [R117+0xa], R11 ;  /* 0x00000a0b75007388 */ /* 0x0003e20000000400 */
[----:B------:R-:W-:Y:S02]  /*e2e0*/  PRMT R7, R52, 0x7632, R7 ;  /* 0x0000763234077816 */ /* 0x000fe40000000007 */
[----:B0-----:R-:W-:Y:S02]  /*e2f0*/  PRMT R4, R0, 0x7632, R4 ;  /* 0x0000763200047816 */ /* 0x001fe40000000004 */
[----:B------:R-:W-:Y:S02]  /*e300*/  F2FP.BF16.PACK_AB R0, R63, R62 ;  /* 0x0000003e3f00723e */ /* 0x000fe400000010ff */
[----:B-1----:R-:W-:Y:S02]  /*e310*/  PRMT R11, R3, 0x7632, R11 ;  /* 0x00007632030b7816 */ /* 0x002fe4000000000b */
[----:B------:R-:W-:-:S02]  /*e320*/  PRMT R19, R0, 0x7610, R19 ;  /* 0x0000761000137816 */ /* 0x000fc40000000013 */
[----:B------:R-:W-:Y:S02]  /*e330*/  PRMT R21, R0, 0x7632, R21 ;  /* 0x0000763200157816 */ /* 0x000fe40000000015 */
        /* <DEDUP_REMOVED lines=59> */
.L_x_8924:
[----:B0-----:R-:W-:Y:S05]  /*e6f0*/  BSYNC B0 ;  /* 0x0000000000007941 */ /* 0x001fea0003800000 */
.L_x_8923:
        /* <DEDUP_REMOVED lines=61> */
.L_x_8835:
        /* <DEDUP_REMOVED lines=27> */
.L_x_8927:
[----:B-1----:R-:W-:Y:S05]  /*ec80*/  BSYNC B0 ;  /* 0x0000000000007941 */ /* 0x002fea0003800000 */
.L_x_8926:
        /* <DEDUP_REMOVED lines=26> */
.L_x_8929:
[----:B------:R-:W3:Y:S02]  /*ee30*/  S2R R11, SR_TID.X ;  /* 0x00000000000b7919 */ /* 0x000ee40000002100 */
.L_x_8930:
[----:B-1----:R-:W-:Y:S05]  /*ee40*/  BSYNC B0 ;  /* 0x0000000000007941 */ /* 0x002fea0003800000 */
.L_x_8928:
        /* <DEDUP_REMOVED lines=12> */
.L_x_8931:
        /* <DEDUP_REMOVED lines=32> */
.L_x_8932:
        /* <DEDUP_REMOVED lines=15> */
.L_x_14697:


//--------------------- .text._Z25selective_scan_bwd_kernelI32Selective_Scan_bwd_kernel_traitsILi32ELi16ELb0ELb1ELb0ELb1ELb0EN3c108BFloat16ENS1_7complexIfEEEEv12SSMParamsBwd --------------------------
	.section	.text._Z25selective_scan_bwd_kernelI32Selective_Scan_bwd_kernel_traitsILi32ELi16ELb0ELb1ELb0ELb1ELb0EN3c108BFloat16ENS1_7complexIfEEEEv12SSMParamsBwd,"ax",@progbits
	.sectioninfo	@"SHI_REGISTERS=255"
	.align	128
        .global         _Z25selective_scan_bwd_kernelI32Selective_Scan_bwd_kernel_traitsILi32ELi16ELb0ELb1ELb0ELb1ELb0EN3c108BFloat16ENS1_7complexIfEEEEv12SSMParamsBwd
        .type           _Z25selective_scan_bwd_kernelI32Selective_Scan_bwd_kernel_traitsILi32ELi16ELb0ELb1ELb0ELb1ELb0EN3c108BFloat16ENS1_7complexIfEEEEv12SSMParamsBwd,@function
        .size           _Z25selective_scan_bwd_kernelI32Selective_Scan_bwd_kernel_traitsILi32ELi16ELb0ELb1ELb0ELb1ELb0EN3c108BFloat16ENS1_7complexIfEEEEv12SSMParamsBwd,(.L_x_14698 - _Z25selective_scan_bwd_kernelI32Selective_Scan_bwd_kernel_traitsILi32ELi16ELb0ELb1ELb0ELb1ELb0EN3c108BFloat16ENS1_7complexIfEEEEv12SSMParamsBwd)
        .other          _Z25selective_scan_bwd_kernelI32Selective_Scan_bwd_kernel_traitsILi32ELi16ELb0ELb1ELb0ELb1ELb0EN3c108BFloat16ENS1_7complexIfEEEEv12SSMParamsBwd,@"STO_CUDA_ENTRY STV_DEFAULT"
_Z25selective_scan_bwd_kernelI32Selective_Scan_bwd_kernel_traitsILi32ELi16ELb0ELb1ELb0ELb1ELb0EN3c108BFloat16ENS1_7complexIfEEEEv12SSMParamsBwd:
.text._Z25selective_scan_bwd_kernelI32Selective_Scan_bwd_kernel_traitsILi32ELi16ELb0ELb1ELb0ELb1ELb0EN3c108BFloat16ENS1_7complexIfEEEEv12SSMParamsBwd:
        /* <DEDUP_REMOVED lines=159> */
.L_x_9050:
        /* <DEDUP_REMOVED lines=78> */
[C---:B-1----:R-:W-:Y:S02]  /*0ed0*/  IADD3 R2, R133.reuse, 0x40, RZ ;  /* 0x0000004085027810 */ /* 0x042fe40007ffe0ff */
[-C--:B------:R-:W-:Y:S02]  /*0ee0*/  LEA.HI.SX32 R26, R26, R133.reuse, 0x1b ;  /* 0x000000851a1a7211 */ /* 0x080fe400078fdaff */
[----:B------:R-:W-:Y:S02]  /*0ef0*/  LEA.HI.SX32 R2, R2, R133, 0x1b ;  /* 0x0000008502027211 */ /* 0x000fe400078fdaff */
[----:B------:R-:W-:-:S02]  /*0f00*/  IADD3 R30, R133, 0x80, RZ ;  /* 0x00000080851e7810 */ /* 0x000fc40007ffe0ff */
[----:B------:R-:W-:Y:S02]  /*0f10*/  IADD3 R32, R133, 0xa0, RZ ;  /* 0x000000a085207810 */ /* 0x000fe40007ffe0ff */
[----:B------:R-:W-:Y:S02]  /*0f20*/  SHF.L.U32 R132, R132, 0x1, RZ ;  /* 0x0000000184847819 */ /* 0x000fe400000006ff */
[-C--:B------:R-:W-:Y:S02]  /*0f30*/  LEA.HI.SX32 R28, R28, R133.reuse, 0x1b ;  /* 0x000000851c1c7211 */ /* 0x080fe400078fdaff */
[----:B------:R-:W-:Y:S02]  /*0f40*/  SHF.L.U32 R129, R26, 0x1, RZ ;  /* 0x000000011a817819 */ /* 0x000fe400000006ff */
[----:B------:R-:W-:Y:S02]  /*0f50*/  SHF.L.U32 R128, R2, 0x1, RZ ;  /* 0x0000000102807819 */ /* 0x000fe400000006ff */
[----:B------:R-:W-:-:S02]  /*0f60*/  LEA.HI.SX32 R30, R30, R133, 0x1b ;  /* 0x000000851e1e7211 */ /* 0x000fc400078fdaff */
[C---:B------:R-:W-:Y:S02]  /*0f70*/  IADD3 R2, R133.reuse, 0xc0, RZ ;  /* 0x000000c085027810 */ /* 0x040fe40007ffe0ff */
[-C--:B------:R-:W-:Y:S02]  /*0f80*/  LEA.HI.SX32 R32, R32, R133.reuse, 0x1b ;  /* 0x0000008520207211 */ /* 0x080fe400078fdaff */
        /* <DEDUP_REMOVED lines=59> */
[----:B------:R-:W-:Y:S04]  /*1340*/  STS.U16 [R114+0x300], R17 ;  /* 0x0003001172007388 */ /* 0x000fe80000000400 */
[----:B------:R4:W-:Y:S04]  /*1350*/  STS.U16 [R113+0x340], R14 ;  /* 0x0003400e71007388 */ /* 0x0009e80000000400 */
[----:B------:R-:W-:Y:S04]  /*1360*/  STS.U16 [R112+0x380], R19 ;  /* 0x0003801370007388 */ /* 0x000fe80000000400 */
[----:B------:R-:W-:Y:S01]  /*1370*/  STS.U16 [R111+0x3c0], R16 ;  /* 0x0003c0106f007388 */ /* 0x000fe20000000400 */
[----:B------:R-:W-:-:S06]  /*1380*/  NOP ;  /* 0x0000000000007918 */ /* 0x000fcc0000000000 */
[----:B------:R-:W2:Y:S04]  /*1390*/  LDS.U16 R52, [R110] ;  /* 0x000000006e347984 */ /* 0x000ea80000000400 */
        /* <DEDUP_REMOVED lines=14> */
[----:B------:R-:W0:Y:S04]  /*1480*/  LDS.U16 R50, [R110+0x1e] ;  /* 0x00001e006e327984 */ /* 0x000e280000000400 */
[----:B------:R-:W-:Y:S01]  /*1490*/  BAR.SYNC.DEFER_BLOCKING 0x0 ;  /* 0x0000000000007b1d */ /* 0x000fe20000010000 */
[----:B------:R-:W-:-:S02]  /*14a0*/  PRMT R7, RZ, 0x7610, R7 ;  /* 0x00007610ff077816 */ /* 0x000fc40000000007 */
[----:B-1----:R-:W-:-:S04]  /*14b0*/  PRMT R8, RZ, 0x7610, R8 ;  /* 0x00007610ff087816 */ /* 0x002fc80000000008 */
[----:B------:R-:W5:Y:S01]  /*14c0*/  @!P0 LDG.E.U16 R7, [R124.64+0x100] ;  /* 0x000100207c078981 */ /* 0x000f62000c1e1500 */
[----:B------:R-:W-:Y:S02]  /*14d0*/  ISETP.GE.AND P0, PT, R33, UR40, PT ;  /* 0x0000002821007c0c */ /* 0x000fe4000bf06270 */
[----:B------:R-:W-:Y:S01]  /*14e0*/  PRMT R11, RZ, 0x7610, R11 ;  /* 0x00007610ff0b7816 */ /* 0x000fe2000000000b */
[----:B------:R-:W5:Y:S01]  /*14f0*/  @!P3 LDG.E.U16 R2, [R124.64+0x40] ;  /* 0x000040207c02b981 */ /* 0x000f62000c1e1500 */
[----:B------:R-:W-:Y:S02]  /*1500*/  PRMT R4, RZ, 0x7610, R4 ;  /* 0x00007610ff047816 */ /* 0x000fe40000000004 */
[----:B------:R-:W-:Y:S01]  /*1510*/  PRMT R5, RZ, 0x7610, R5 ;  /* 0x00007610ff057816 */ /* 0x000fe20000000005 */
[----:B------:R-:W5:Y:S06]  /*1520*/  @!P4 LDG.E.U16 R3, [R124.64] ;  /* 0x000000207c03c981 */ /* 0x000f6c000c1e1500 */
[----:B------:R-:W5:Y:S01]  /*1530*/  @!P0 LDG.E.U16 R8, [R124.64+0x1c0] ;  /* 0x0001c0207c088981 */ /* 0x000f62000c1e1500 */
[----:B------:R-:W-:-:S02]  /*1540*/  ISETP.GE.AND P0, PT, R34, UR40, PT ;  /* 0x0000002822007c0c */ /* 0x000fc4000bf06270 */
[----:B------:R-:W-:Y:S01]  /*1550*/  PRMT R9, RZ, 0x7610, R9 ;  /* 0x00007610ff097816 */ /* 0x000fe20000000009 */
[----:B------:R-:W5:Y:S01]  /*1560*/  @!P1 LDG.E.U16 R4, [R124.64+0xc0] ;  /* 0x0000c0207c049981 */ /* 0x000f62000c1e1500 */
[----:B------:R-:W-:Y:S02]  /*1570*/  PRMT R6, RZ, 0x7610, R6 ;  /* 0x00007610ff067816 */ /* 0x000fe40000000006 */
[----:B------:R-:W-:Y:S01]  /*1580*/  ISETP.GE.AND P1, PT, R22, UR40, PT ;  /* 0x0000002816007c0c */ /* 0x000fe2000bf26270 */
[----:B------:R-:W5:Y:S01]  /*1590*/  @!P2 LDG.E.U16 R5, [R124.64+0x80] ;  /* 0x000080207c05a981 */ /* 0x000f62000c1e1500 */
[----:B------:R-:W-:Y:S02]  /*15a0*/  ISETP.GE.AND P2, PT, R35, UR40, PT ;  /* 0x0000002823007c0c */ /* 0x000fe4000bf46270 */
[----:B------:R-:W-:Y:S01]  /*15b0*/  ISETP.GE.AND P3, PT, R36, UR40, PT ;  /* 0x0000002824007c0c */ /* 0x000fe2000bf66270 */
[----:B------:R-:W5:Y:S04]  /*15c0*/  @!P5 LDG.E.U16 R9, [R124.64+0x180] ;  /* 0x000180207c09d981 */ /* 0x000f68000c1e1500 */
[----:B------:R-:W5:Y:S01]  /*15d0*/  @!P0 LDG.E.U16 R11, [R124.64+0x200] ;  /* 0x000200207c0b8981 */ /* 0x000f62000c1e1500 */
[----:B------:R-:W-:-:S02]  /*15e0*/  ISETP.GE.AND P0, PT, R21, UR40, PT ;  /* 0x0000002815007c0c */ /* 0x000fc4000bf06270 */
[----:B------:R-:W-:Y:S01]  /*15f0*/  ISETP.GE.AND P4, PT, R37, UR40, PT ;  /* 0x0000002825007c0c */ /* 0x000fe2000bf86270 */
[----:B------:R-:W5:Y:S01]  /*1600*/  @!P6 LDG.E.U16 R6, [R124.64+0x140] ;  /* 0x000140207c06e981 */ /* 0x000f62000c1e1500 */
[----:B------:R-:W-:Y:S02]  /*1610*/  ISETP.GE.AND P5, PT, R23, UR40, PT ;  /* 0x0000002817007c0c */ /* 0x000fe4000bfa6270 */
[----:B------:R-:W-:Y:S02]  /*1620*/  ISETP.GE.AND P6, PT, R24, UR40, PT ;  /* 0x0000002818007c0c */ /* 0x000fe4000bfc6270 */
[----:B--2---:R-:W-:Y:S02]  /*1630*/  PRMT R10, RZ, 0x7610, R10 ;  /* 0x00007610ff0a7816 */ /* 0x004fe4000000000a */
[----:B------:R-:W-:Y:S02]  /*1640*/  PRMT R13, RZ, 0x7610, R13 ;  /* 0x00007610ff0d7816 */ /* 0x000fe4000000000d */
[----:B---3--:R-:W-:-:S02]  /*1650*/  PRMT R12, RZ, 0x7610, R12 ;  /* 0x00007610ff0c7816 */ /* 0x008fc4000000000c */
[----:B------:R-:W-:Y:S01]  /*1660*/  PRMT R15, RZ, 0x7610, R15 ;  /* 0x00007610ff0f7816 */ /* 0x000fe2000000000f */
[----:B------:R-:W2:Y:S01]  /*1670*/  @!P0 LDG.E.U16 R10, [R124.64+0x240] ;  /* 0x000240207c0a8981 */ /* 0x000ea2000c1e1500 */
[----:B----4-:R-:W-:Y:S02]  /*1680*/  PRMT R14, RZ, 0x7610, R14 ;  /* 0x00007610ff0e7816 */ /* 0x010fe4000000000e */
[----:B------:R-:W-:Y:S01]  /*1690*/  PRMT R17, RZ, 0x7610, R17 ;  /* 0x00007610ff117816 */ /* 0x000fe20000000011 */
[----:B------:R-:W3:Y:S01]  /*16a0*/  @!P1 LDG.E.U16 R13, [R124.64+0x280] ;  /* 0x000280207c0d9981 */ /* 0x000ee2000c1e1500 */
[----:B------:R-:W-:-:S03]  /*16b0*/  PRMT R0, RZ, 0x7610, R0 ;  /* 0x00007610ff007816 */ /* 0x000fc60000000000 */
[----:B------:R-:W4:Y:S04]  /*16c0*/  @!P2 LDG.E.U16 R12, [R124.64+0x2c0] ;  /* 0x0002c0207c0ca981 */ /* 0x000f28000c1e1500 */
[----:B------:R-:W4:Y:S04]  /*16d0*/  @!P3 LDG.E.U16 R15, [R124.64+0x300] ;  /* 0x000300207c0fb981 */ /* 0x000f28000c1e1500 */
        /* <DEDUP_REMOVED lines=14> */
[----:B------:R-:W-:Y:S01]  /*17c0*/  PRMT R32, RZ, 0x7610, R32 ;  /* 0x00007610ff207816 */ /* 0x000fe20000000020 */
[----:B------:R-:W-:Y:S04]  /*17d0*/  STL [R1+0x14], R52 ;  /* 0x0000143401007387 */ /* 0x000fe80000100800 */
[----:B0-----:R-:W-:Y:S04]  /*17e0*/  STL [R1+0x10], R51 ;  /* 0x0000103301007387 */ /* 0x001fe80000100800 */
[----:B------:R-:W-:Y:S04]  /*17f0*/  STL [R1+0xc], R41 ;  /* 0x00000c2901007387 */ /* 0x000fe80000100800 */
[----:B------:R-:W-:Y:S04]  /*1800*/  STL [R1+0x8], R40 ;  /* 0x0000082801007387 */ /* 0x000fe80000100800 */
[----:B------:R-:W-:Y:S04]  /*1810*/  STL [R1+0x4], R39 ;  /* 0x0000042701007387 */ /* 0x000fe80000100800 */
[----:B------:R-:W-:Y:S04]  /*1820*/  STL [R1], R38 ;  /* 0x0000002601007387 */ /* 0x000fe80000100800 */
[----:B------:R-:W-:Y:S04]  /*1830*/  STL [R1+0x18], R50 ;  /* 0x0000183201007387 */ /* 0x000fe80000100800 */
[----:B------:R-:W4:Y:S04]  /*1840*/  LDL.LU R36, [R1+0x20] ;  /* 0x0000200001247983 */ /* 0x000f280000300800 */
[----:B-----5:R-:W-:Y:S04]  /*1850*/  STS.U16 [R132], R3 ;  /* 0x0000000384007388 */ /* 0x020fe80000000400 */
[----:B------:R0:W-:Y:S04]  /*1860*/  STS.U16 [R129+0x40], R2 ;  /* 0x0000400281007388 */ /* 0x0001e80000000400 */
[----:B------:R-:W-:Y:S04]  /*1870*/  STS.U16 [R128+0x80], R5 ;  /* 0x0000800580007388 */ /* 0x000fe80000000400 */
[----:B------:R-:W-:Y:S04]  /*1880*/  STS.U16 [R123+0xc0], R4 ;  /* 0x0000c0047b007388 */ /* 0x000fe80000000400 */
[----:B------:R-:W-:Y:S04]  /*1890*/  STS.U16 [R122+0x100], R7 ;  /* 0x000100077a007388 */ /* 0x000fe80000000400 */
[----:B------:R-:W-:Y:S04]  /*18a0*/  STS.U16 [R121+0x140], R6 ;  /* 0x0001400679007388 */ /* 0x000fe80000000400 */
[----:B------:R-:W-:Y:S04]  /*18b0*/  STS.U16 [R120+0x180], R9 ;  /* 0x0001800978007388 */ /* 0x000fe80000000400 */
[----:B------:R1:W-:Y:S01]  /*18c0*/  STS.U16 [R119+0x1c0], R8 ;  /* 0x0001c00877007388 */ /* 0x0003e20000000400 */
[----:B0-----:R-:W-:-:S03]  /*18d0*/  MOV R2, UR20 ;  /* 0x0000001400027c02 */ /* 0x001fc60008000f00 */
[----:B------:R-:W-:Y:S01]  /*18e0*/  STS.U16 [R118+0x200], R11 ;  /* 0x0002000b76007388 */ /* 0x000fe20000000400 */
[----:B------:R-:W-:-:S03]  /*18f0*/  MOV R3, UR21 ;  /* 0x0000001500037c02 */ /* 0x000fc60008000f00 */
[----:B--2---:R-:W-:Y:S04]  /*1900*/  STS.U16 [R117+0x240], R10 ;  /* 0x0002400a75007388 */ /* 0x004fe80000000400 */
[----:B---3--:R-:W-:Y:S04]  /*1910*/  STS.U16 [R116+0x280], R13 ;  /* 0x0002800d74007388 */ /* 0x008fe80000000400 */
[----:B----4-:R-:W-:Y:S04]  /*1920*/  STS.U16 [R115+0x2c0], R12 ;  /* 0x0002c00c73007388 */ /* 0x010fe80000000400 */
[----:B------:R-:W-:Y:S01]  /*1930*/  STS.U16 [R114+0x300], R15 ;  /* 0x0003000f72007388 */ /* 0x000fe20000000400 */
[----:B-1----:R-:W-:-:S03]  /*1940*/  IMAD.WIDE R8, R42, 0x2, R2 ;  /* 0x000000022a087825 */ /* 0x002fc600078e0202 */
        /* <DEDUP_REMOVED lines=33> */
[----:B------:R-:W-:Y:S02]  /*1b60*/  ISETP.GE.AND P0, PT, R31, UR40, PT ;  /* 0x000000281f007c0c */ /* 0x000fe4000bf06270 */
[----:B------:R-:W-:Y:S02]  /*1b70*/  PRMT R27, RZ, 0x7610, R27 ;  /* 0x00007610ff1b7816 */ /* 0x000fe4000000001b */
[----:B------:R-:W-:-:S06]  /*1b80*/  PRMT R18, RZ, 0x7610, R18 ;  /* 0x00007610ff127816 */ /* 0x000fcc0000000012 */
[----:B------:R0:W5:Y:S01]  /*1b90*/  @!P1 LDG.E.U16 R18, [R8.64+0x140] ;  /* 0x0001402008129981 */ /* 0x000162000c1e1500 */
[----:B------:R-:W-:-:S03]  /*1ba0*/  ISETP.GE.AND P1, PT, R33, UR40, PT ;  /* 0x0000002821007c0c */ /* 0x000fc6000bf26270 */
[----:B------:R0:W5:Y:S01]  /*1bb0*/  @!P0 LDG.E.U16 R27, [R8.64+0x180] ;  /* 0x00018020081b8981 */ /* 0x000162000c1e1500 */
[----:B------:R-:W-:Y:S02]  /*1bc0*/  ISETP.GE.AND P0, PT, R34, UR40, PT ;  /* 0x0000002822007c0c */ /* 0x000fe4000bf06270 */
[----:B------:R-:W-:Y:S02]  /*1bd0*/  PRMT R29, RZ, 0x7610, R29 ;  /* 0x00007610ff1d7816 */ /* 0x000fe4000000001d */
[----:B------:R-:W-:-:S06]  /*1be0*/  PRMT R20, RZ, 0x7610, R20 ;  /* 0x00007610ff147816 */ /* 0x000fcc0000000014 */
[----:B------:R0:W5:Y:S01]  /*1bf0*/  @!P1 LDG.E.U16 R20, [R8.64+0x1c0] ;  /* 0x0001c02008149981 */ /* 0x000162000c1e1500 */
[----:B------:R-:W-:-:S03]  /*1c00*/  ISETP.NE.AND P1, PT, R26, RZ, PT ;  /* 0x000000ff1a00720c */ /* 0x000fc60003f25270 */
[----:B------:R0:W5:Y:S01]  /*1c10*/  @!P0 LDG.E.U16 R29, [R8.64+0x200] ;  /* 0x00020020081d8981 */ /* 0x000162000c1e1500 */
[----:B------:R-:W-:Y:S02]  /*1c20*/  ISETP.NE.AND P0, PT, R28, RZ, PT ;  /* 0x000000ff1c00720c */ /* 0x000fe40003f05270 */
[----:B------:R-:W-:Y:S02]  /*1c30*/  PRMT R26, RZ, 0x7610, R26 ;  /* 0x00007610ff1a7816 */ /* 0x000fe4000000001a */
        /* <DEDUP_REMOVED lines=55> */
[----:B------:R-:W-:Y:S04]  /*1fb0*/  LDS.U16 R37, [R110+0x18] ;  /* 0x000018006e257984 */ /* 0x000fe80000000400 */
[----:B------:R-:W-:Y:S01]  /*1fc0*/  LDS.U16 R35, [R110+0x1c] ;  /* 0x00001c006e237984 */ /* 0x000fe20000000400 */
[----:B0-----:R-:W-:-:S03]  /*1fd0*/  PRMT R49, RZ, 0x5410, R49 ;  /* 0x00005410ff317816 */ /* 0x001fc60000000031 */
[----:B------:R-:W-:Y:S01]  /*1fe0*/  LDS.U16 R34, [R110+0x1e] ;  /* 0x00001e006e227984 */ /* 0x000fe20000000400 */
[----:B-1----:R-:W-:Y:S01]  /*1ff0*/  PRMT R48, RZ, 0x5410, R48 ;  /* 0x00005410ff307816 */ /* 0x002fe20000000030 */
[----:B------:R-:W-:Y:S01]  /*2000*/  FFMA.FTZ R9, R49, R8, R36 ;  /* 0x0000000831097223 */ /* 0x000fe20000010024 */
[----:B------:R-:W-:Y:S01]  /*2010*/  PRMT R8, RZ, 0x5410, R51 ;  /* 0x00005410ff087816 */ /* 0x000fe20000000033 */
[----:B------:R-:W-:Y:S01]  /*2020*/  LDS.U16 R36, [R110+0x1a] ;  /* 0x00001a006e247984 */ /* 0x000fe20000000400 */
[----:B--2---:R-:W-:-:S03]  /*2030*/  PRMT R47, RZ, 0x5410, R47 ;  /* 0x00005410ff2f7816 */ /* 0x004fc6000000002f */
[----:B------:R-:W-:Y:S01]  /*2040*/  FFMA.FTZ R8, R48, R8, R9 ;  /* 0x0000000830087223 */ /* 0x000fe20000010009 */
[----:B------:R-:W-:Y:S02]  /*2050*/  PRMT R9, RZ, 0x5410, R41 ;  /* 0x00005410ff097816 */ /* 0x000fe40000000029 */
[----:B---3--:R-:W-:Y:S01]  /*2060*/  PRMT R46, RZ, 0x5410, R46 ;  /* 0x00005410ff2e7816 */ /* 0x008fe2000000002e */
[----:B------:R-:W0:Y:S02]  /*2070*/  LDS.U16 R41, [R110+0x10] ;  /* 0x000010006e297984 */ /* 0x000e240000000400 */
[----:B------:R-:W-:Y:S01]  /*2080*/  FFMA.FTZ R9, R47, R9, R8 ;  /* 0x000000092f097223 */ /* 0x000fe20000010008 */
[----:B------:R-:W-:Y:S02]  /*2090*/  PRMT R8, RZ, 0x5410, R40 ;  /* 0x00005410ff087816 */ /* 0x000fe40000000028 */
[----:B----4-:R-:W-:Y:S01]  /*20a0*/  PRMT R45, RZ, 0x5410, R45 ;  /* 0x00005410ff2d7816 */ /* 0x010fe2000000002d */
[----:B------:R1:W2:Y:S02]  /*20b0*/  LDS.U16 R40, [R110+0x12] ;  /* 0x000012006e287984 */ /* 0x0002a40000000400 */
[----:B------:R-:W-:Y:S01]  /*20c0*/  FFMA.FTZ R8, R46, R8, R9 ;  /* 0x000000082e087223 */ /* 0x000fe20000010009 */
[----:B------:R-:W-:-:S02]  /*20d0*/  PRMT R9, RZ, 0x5410, R39 ;  /* 0x00005410ff097816 */ /* 0x000fc40000000027 */
[----:B------:R1:W3:Y:S03]  /*20e0*/  LDS.U16 R39, [R110+0x14] ;  /* 0x000014006e277984 */ /* 0x0002e60000000400 */
[----:B------:R-:W-:Y:S01]  /*20f0*/  FFMA.FTZ R9, R45, R9, R8 ;  /* 0x000000092d097223 */ /* 0x000fe20000010008 */
[----:B------:R-:W-:Y:S02]  /*2100*/  PRMT R8, RZ, 0x5410, R38 ;  /* 0x00005410ff087816 */ /* 0x000fe40000000026 */
[----:B------:R1:W4:Y:S01]  /*2110*/  LDS.U16 R38, [R110+0x16] ;  /* 0x000016006e267984 */ /* 0x0003220000000400 */
[----:B-----5:R-:W-:Y:S02]  /*2120*/  PRMT R44, RZ, 0x5410, R44 ;  /* 0x00005410ff2c7816 */ /* 0x020fe4000000002c */
[----:B------:R-:W-:-:S03]  /*2130*/  PRMT R43, RZ, 0x5410, R43 ;  /* 0x00005410ff2b7816 */ /* 0x000fc6000000002b */
[----:B------:R-:W-:Y:S01]  /*2140*/  FFMA.FTZ R8, R44, R8, R9 ;  /* 0x000000082c087223 */ /* 0x000fe20000010009 */
[----:B------:R-:W-:Y:S02]  /*2150*/  PRMT R9, RZ, 0x5410, R252 ;  /* 0x00005410ff097816 */ /* 0x000fe400000000fc */
[----:B------:R-:W-:-:S03]  /*2160*/  PRMT R42, RZ, 0x5410, R42 ;  /* 0x00005410ff2a7816 */ /* 0x000fc6000000002a */
[----:B------:R-:W-:Y:S01]  /*2170*/  FFMA.FTZ R9, R43, R9, R8 ;  /* 0x000000092b097223 */ /* 0x000fe20000010008 */
[----:B------:R-:W-:Y:S02]  /*2180*/  PRMT R8, RZ, 0x5410, R109 ;  /* 0x00005410ff087816 */ /* 0x000fe4000000006d */
[----:B------:R-:W-:-:S03]  /*2190*/  MOV R18, c[0x0][0x16c] ;  /* 0x00005b0000127a02 */ /* 0x000fc60000000f00 */
[----:B------:R-:W-:Y:S01]  /*21a0*/  FFMA.FTZ R8, R42, R8, R9 ;  /* 0x000000082a087223 */ /* 0x000fe20000010009 */
[----:B0-----:R-:W-:Y:S02]  /*21b0*/  PRMT R41, RZ, 0x5410, R41 ;  /* 0x00005410ff297816 */ /* 0x001fe40000000029 */
[----:B------:R-:W-:-:S03]  /*21c0*/  ISETP.GE.AND P5, PT, R18, 0x1, PT ;  /* 0x000000011200780c */ /* 0x000fc60003fa6270 */
[----:B------:R-:W-:Y:S01]  /*21d0*/  FFMA.FTZ R11, R41, R7, R8 ;  /* 0x00000007290b7223 */ /* 0x000fe20000010008 */
[----:B------:R-:W-:Y:S05]  /*21e0*/  @P4 BRA `(.L_x_8935) ;  /* 0x000001f000004947 */ /* 0x000fea0003800000 */
        /* <DEDUP_REMOVED lines=31> */
.L_x_8935:
[----:B-12---:R-:W-:Y:S05]  /*23e0*/  BSYNC B0 ;  /* 0x0000000000007941 */ /* 0x006fea0003800000 */
.L_x_8934:
        /* <DEDUP_REMOVED lines=39> */
.L_x_8937:
[----:B------:R-:W-:Y:S05]  /*2660*/  BSYNC B0 ;  /* 0x0000000000007941 */ /* 0x000fea0003800000 */
.L_x_8936:
        /* <DEDUP_REMOVED lines=39> */
.L_x_8939:
[----:B------:R-:W-:Y:S05]  /*28e0*/  BSYNC B0 ;  /* 0x0000000000007941 */ /* 0x000fea0003800000 */
.L_x_8938:
        /* <DEDUP_REMOVED lines=39> */
.L_x_8941:
[----:B------:R-:W-:Y:S05]  /*2b60*/  BSYNC B0 ;  /* 0x0000000000007941 */ /* 0x000fea0003800000 */
.L_x_8940:
        /* <DEDUP_REMOVED lines=39> */
.L_x_8943:
[----:B------:R-:W-:Y:S05]  /*2de0*/  BSYNC B0 ;  /* 0x0000000000007941 */ /* 0x000fea0003800000 */
.L_x_8942:
        /* <DEDUP_REMOVED lines=39> */
.L_x_8945:
[----:B------:R-:W-:Y:S05]  /*3060*/  BSYNC B0 ;  /* 0x0000000000007941 */ /* 0x000fea0003800000 */
.L_x_8944:
        /* <DEDUP_REMOVED lines=40> */
.L_x_8947:
[----:B------:R-:W-:Y:S05]  /*32f0*/  BSYNC B0 ;  /* 0x0000000000007941 */ /* 0x000fea0003800000 */
.L_x_8946:
        /* <DEDUP_REMOVED lines=40> */
.L_x_8949:
[----:B------:R-:W-:Y:S05]  /*3580*/  BSYNC B0 ;  /* 0x0000000000007941 */ /* 0x000fea0003800000 */
.L_x_8948:
        /* <DEDUP_REMOVED lines=39> */
.L_x_8951:
[----:B------:R-:W-:Y:S05]  /*3800*/  BSYNC B0 ;  /* 0x0000000000007941 */ /* 0x000fea0003800000 */
.L_x_8950:
        /* <DEDUP_REMOVED lines=38> */
.L_x_8953:
[----:B------:R-:W-:Y:S05]  /*3a70*/  BSYNC B0 ;  /* 0x0000000000007941 */ /* 0x000fea0003800000 */
.L_x_8952:
        /* <DEDUP_REMOVED lines=38> */
.L_x_8955:
[----:B------:R-:W-:Y:S05]  /*3ce0*/  BSYNC B0 ;  /* 0x0000000000007941 */ /* 0x000fea0003800000 */
.L_x_8954:
        /* <DEDUP_REMOVED lines=33> */
.L_x_8957:
[----:B------:R-:W-:Y:S05]  /*3f00*/  BSYNC B0 ;  /* 0x0000000000007941 */ /* 0x000fea0003800000 */
.L_x_8956:
        /* <DEDUP_REMOVED lines=33> */
.L_x_8959:
[----:B------:R-:W-:Y:S05]  /*4120*/  BSYNC B0 ;  /* 0x0000000000007941 */ /* 0x000fea0003800000 */
.L_x_8958:
        /* <DEDUP_REMOVED lines=33> */
.L_x_8961:
[----:B------:R-:W-:Y:S05]  /*4340*/  BSYNC B0 ;  /* 0x0000000000007941 */ /* 0x000fea0003800000 */
.L_x_8960:
        /* <DEDUP_REMOVED lines=33> */
.L_x_8963:
[----:B------:R-:W-:Y:S05]  /*4560*/  BSYNC B0 ;  /* 0x0000000000007941 */ /* 0x000fea0003800000 */
.L_x_8962:
        /* <DEDUP_REMOVED lines=33> */
.L_x_8965:
[----:B------:R-:W-:Y:S05]  /*4780*/  BSYNC B0 ;  /* 0x0000000000007941 */ /* 0x000fea0003800000 */
.L_x_8964:
        /* <DEDUP_REMOVED lines=25> */
[----:B------:R-:W-:Y:S01]  /*4920*/  MOV R86, RZ ;  /* 0x000000ff00567202 */ /* 0x000fe20000000f00 */
        /* <DEDUP_REMOVED lines=26> */
.L_x_9045:
        /* <DEDUP_REMOVED lines=9> */
[----:B0-----:R-:W-:Y:S01]  /*4b60*/  LOP3.LUT R4, R2, 0x1f, R134, 0xf8, !PT ;  /* 0x0000001f02047812 */ /* 0x001fe200078ef886 */
[----:B------:R-:W-:-:S02]  /*4b70*/  ULDC.64 UR34, c[0x0][0x188] ;  /* 0x0000620000227ab9 */ /* 0x000fc40000000a00 */
[----:B------:R-:W-:Y:S01]  /*4b80*/  ULDC UR40, c[0x0][0x168] ;  /* 0x00005a0000287ab9 */ /* 0x000fe20000000800 */
        /* <DEDUP_REMOVED lines=16> */
[----:B------:R-:W-:Y:S01]  /*4c90*/  ULDC.64 UR34, c[0x0][0x1a0] ;  /* 0x0000680000227ab9 */ /* 0x000fe20000000a00 */
[----:B------:R-:W-:Y:S01]  /*4ca0*/  IADD3 R6, R0, R4, RZ ;  /* 0x0000000400067210 */ /* 0x000fe20007ffe0ff */
[----:B------:R-:W-:-:S03]  /*4cb0*/  UIADD3 UR40, -UR25, UR40, URZ ;  /* 0x0000002819287290 */ /* 0x000fc6000fffe13f */
[----:B------:R-:W3:Y:S01]  /*4cc0*/  LDG.E.64 R2, [R2.64] ;  /* 0x0000002002027981 */ /* 0x000ee2000c1e1b00 */
[--C-:B------:R-:W-:Y:S01]  /*4cd0*/  SHF.R.S32.HI R7, RZ, 0x1f, R6.reuse ;  /* 0x0000001fff077819 */ /* 0x100fe20000011406 */
[----:B------:R-:W-:Y:S01]  /*4ce0*/  UIMAD UR34, UR42, UR34, URZ ;  /* 0x000000222a2272a4 */ /* 0x000fe2000f8e023f */
[C---:B------:R-:W-:Y:S01]  /*4cf0*/  IADD3 R4, R6.reuse, 0x40, RZ ;  /* 0x0000004006047810 */ /* 0x040fe20007ffe0ff */
[----:B------:R-:W-:Y:S01]  /*4d00*/  USHF.L.U32 UR36, UR40, 0x1, URZ ;  /* 0x0000000128247899 */ /* 0x000fe2000800063f */
[C---:B------:R-:W-:Y:S01]  /*4d10*/  IADD3 R5, R6.reuse, 0x60, RZ ;  /* 0x0000006006057810 */ /* 0x040fe20007ffe0ff */
[----:B------:R-:W-:Y:S01]  /*4d20*/  UIMAD UR34, UR7, UR35, UR34 ;  /* 0x00000023072272a4 */ /* 0x000fe2000f8e0222 */
[----:B------:R-:W-:Y:S01]  /*4d30*/  IMAD.WIDE.U32 R8, R9, c[0x0][0x1a0], R6 ;  /* 0x0000680009087a25 */ /* 0x000fe200078e0006 */
[----:B------:R-:W-:Y:S02]  /*4d40*/  IADD3 R0, R6, 0x20, RZ ;  /* 0x0000002006007810 */ /* 0x000fe40007ffe0ff */
[----:B------:R-:W-:-:S02]  /*4d50*/  ISETP.GE.AND P4, PT, R4, UR36, PT ;  /* 0x0000002404007c0c */ /* 0x000fc4000bf86270 */
[----:B------:R-:W-:Y:S02]  /*4d60*/  ISETP.GE.AND P3, PT, R5, UR36, PT ;  /* 0x0000002405007c0c */ /* 0x000fe4000bf66270 */
[----:B------:R-:W-:Y:S02]  /*4d70*/  ISETP.GE.AND P1, PT, R6, UR36, PT ;  /* 0x0000002406007c0c */ /* 0x000fe4000bf26270 */
[----:B------:R-:W-:Y:S02]  /*4d80*/  IADD3 R5, R9, UR34, RZ ;  /* 0x0000002209057c10 */ /* 0x000fe4000fffe0ff */
[----:B------:R-:W-:Y:S02]  /*4d90*/  LEA R4, P2, R8, UR22, 0x1 ;  /* 0x0000001608047c11 */ /* 0x000fe4000f8408ff */
[----:B------:R-:W-:Y:S02]  /*4da0*/  IADD3 R9, R6, 0xc0, RZ ;  /* 0x000000c006097810 */ /* 0x000fe40007ffe0ff */
[----:B------:R-:W-:-:S02]  /*4db0*/  ISETP.GE.AND P0, PT, R0, UR36, PT ;  /* 0x0000002400007c0c */ /* 0x000fc4000bf06270 */
[----:B------:R-:W-:Y:S02]  /*4dc0*/  IADD3 R7, R6, 0xa0, RZ ;  /* 0x000000a006077810 */ /* 0x000fe40007ffe0ff */
[----:B------:R-:W-:Y:S02]  /*4dd0*/  LEA.HI.X R5, R8, UR23, R5, 0x1, P2 ;  /* 0x0000001708057c11 */ /* 0x000fe400090f0c05 */
[----:B------:R-:W-:Y:S02]  /*4de0*/  IADD3 R0, R6, 0x80, RZ ;  /* 0x0000008006007810 */ /* 0x000fe40007ffe0ff */
[----:B------:R-:W-:Y:S01]  /*4df0*/  ISETP.GE.AND P2, PT, R9, UR36, PT ;  /* 0x0000002409007c0c */ /* 0x000fe2000bf46270 */
[----:B------:R0:W4:Y:S01]  /*4e00*/  @!P4 LDG.E.U16 R11, [R4.64+0x80] ;  /* 0x00008020040bc981 */ /* 0x000122000c1e1500 */
[----:B------:R-:W-:Y:S02]  /*4e10*/  PRMT R9, RZ, 0x7610, R9 ;  /* 0x00007610ff097816 */ /* 0x000fe40000000009 */
[----:B------:R-:W-:Y:S01]  /*4e20*/  ISETP.GE.AND P5, PT, R7, UR36, PT ;  /* 0x0000002407007c0c */ /* 0x000fe2000bfa6270 */
[----:B------:R0:W2:Y:S01]  /*4e30*/  @!P3 LDG.E.U16 R10, [R4.64+0xc0] ;  /* 0x0000c020040ab981 */ /* 0x0000a2000c1e1500 */
[----:B------:R-:W-:-:S02]  /*4e40*/  ISETP.GE.AND P6, PT, R0, UR36, PT ;  /* 0x0000002400007c0c */ /* 0x000fc4000bfc6270 */
[C---:B------:R-:W-:Y:S01]  /*4e50*/  IADD3 R7, R6.reuse, 0xe0, RZ ;  /* 0x000000e006077810 */ /* 0x040fe20007ffe0ff */
[----:B------:R0:W2:Y:S01]  /*4e60*/  @!P1 LDG.E.U16 R9, [R4.64] ;  /* 0x0000002004099981 */ /* 0x0000a2000c1e1500 */
[----:B------:R-:W-:Y:S02]  /*4e70*/  PRMT R0, RZ, 0x7610, R0 ;  /* 0x00007610ff007816 */ /* 0x000fe40000000000 */
[----:B------:R-:W-:Y:S02]  /*4e80*/  ISETP.GE.AND P1, PT, R7, UR36, PT ;  /* 0x0000002407007c0c */ /* 0x000fe4000bf26270 */
[C---:B------:R-:W-:Y:S02]  /*4e90*/  IADD3 R7, R6.reuse, 0x120, RZ ;  /* 0x0000012006077810 */ /* 0x040fe40007ffe0ff */
[----:B------:R-:W-:Y:S01]  /*4ea0*/  IADD3 R8, R6, 0x100, RZ ;  /* 0x0000010006087810 */ /* 0x000fe20007ffe0ff */
[----:B------:R0:W2:Y:S01]  /*4eb0*/  @!P0 LDG.E.U16 R0, [R4.64+0x40] ;  /* 0x0000402004008981 */ /* 0x0000a2000c1e1500 */
[----:B------:R-:W-:-:S02]  /*4ec0*/  ISETP.GE.AND P4, PT, R7, UR36, PT ;  /* 0x0000002407007c0c */ /* 0x000fc4000bf86270 */
[----:B------:R-:W-:Y:S01]  /*4ed0*/  IADD3 R7, R6, 0x160, RZ ;  /* 0x0000016006077810 */ /* 0x000fe20007ffe0ff */
[----:B------:R0:W2:Y:S01]  /*4ee0*/  @!P6 LDG.E.U16 R13, [R4.64+0x100] ;  /* 0x00010020040de981 */ /* 0x0000a2000c1e1500 */
[----:B------:R-:W-:Y:S02]  /*4ef0*/  ISETP.GE.AND P0, PT, R8, UR36, PT ;  /* 0x0000002408007c0c */ /* 0x000fe4000bf06270 */
[C---:B------:R-:W-:Y:S01]  /*4f00*/  IADD3 R8, R6.reuse, 0x140, RZ ;  /* 0x0000014006087810 */ /* 0x040fe20007ffe0ff */
[----:B------:R0:W2:Y:S01]  /*4f10*/  @!P5 LDG.E.U16 R12, [R4.64+0x140] ;  /* 0x00014020040cd981 */ /* 0x0000a2000c1e1500 */
[----:B------:R-:W-:Y:S02]  /*4f20*/  ISETP.GE.AND P6, PT, R7, UR36, PT ;  /* 0x0000002407007c0c */ /* 0x000fe4000bfc6270 */
[----:B------:R-:W-:Y:S02]  /*4f30*/  PRMT R15, RZ, 0x7610, R15 ;  /* 0x00007610ff0f7816 */ /* 0x000fe4000000000f */
[----:B------:R-:W-:-:S02]  /*4f40*/  IADD3 R7, R6, 0x180, RZ ;  /* 0x0000018006077810 */ /* 0x000fc40007ffe0ff */
[----:B------:R-:W-:Y:S02]  /*4f50*/  ISETP.GE.AND P3, PT, R8, UR36, PT ;  /* 0x0000002408007c0c */ /* 0x000fe4000bf66270 */
[----:B------:R-:W-:Y:S01]  /*4f60*/  PRMT R14, RZ, 0x7610, R14 ;  /* 0x00007610ff0e7816 */ /* 0x000fe2000000000e */
[----:B------:R0:W4:Y:S01]  /*4f70*/  @!P2 LDG.E.U16 R15, [R4.64+0x180] ;  /* 0x00018020040fa981 */ /* 0x000122000c1e1500 */
[C---:B------:R-:W-:Y:S02]  /*4f80*/  IADD3 R8, R6.reuse, 0x1a0, RZ ;  /* 0x000001a006087810 */ /* 0x040fe40007ffe0ff */
[----:B------:R-:W-:Y:S02]  /*4f90*/  ISETP.GE.AND P5, PT, R7, UR36, PT ;  /* 0x0000002407007c0c */ /* 0x000fe4000bfa6270 */
[----:B------:R-:W-:Y:S01]  /*4fa0*/  IADD3 R7, R6, 0x1c0, RZ ;  /* 0x000001c006077810 */ /* 0x000fe20007ffe0ff */
[----:B------:R0:W4:Y:S01]  /*4fb0*/  @!P1 LDG.E.U16 R14, [R4.64+0x1c0] ;  /* 0x0001c020040e9981 */ /* 0x000122000c1e1500 */
[----:B------:R-:W-:-:S02]  /*4fc0*/  ISETP.GE.AND P2, PT, R8, UR36, PT ;  /* 0x0000002408007c0c */ /* 0x000fc4000bf46270 */
[----:B------:R-:W-:Y:S02]  /*4fd0*/  PRMT R17, RZ, 0x7610, R17 ;  /* 0x00007610ff117816 */ /* 0x000fe40000000011 */
[----:B------:R-:W-:Y:S02]  /*4fe0*/  ISETP.GE.AND P1, PT, R7, UR36, PT ;  /* 0x0000002407007c0c */ /* 0x000fe4000bf26270 */
[----:B------:R-:W-:Y:S02]  /*4ff0*/  IADD3 R7, R6, 0x1e0, RZ ;  /* 0x000001e006077810 */ /* 0x000fe40007ffe0ff */
[----:B------:R-:W-:Y:S01]  /*5000*/  PRMT R19, RZ, 0x7610, R19 ;  /* 0x00007610ff137816 */ /* 0x000fe20000000013 */
[----:B------:R0:W4:Y:S01]  /*5010*/  @!P0 LDG.E.U16 R17, [R4.64+0x200] ;  /* 0x0002002004118981 */ /* 0x000122000c1e1500 */
[----:B------:R-:W-:Y:S02]  /*5020*/  PRMT R20, RZ, 0x7610, R20 ;  /* 0x00007610ff147816 */ /* 0x000fe40000000014 */
[----:B------:R-:W-:-:S02]  /*5030*/  ISETP.GE.AND P0, PT, R7, UR36, PT ;  /* 0x0000002407007c0c */ /* 0x000fc4000bf06270 */
[C---:B------:R-:W-:Y:S01]  /*5040*/  IADD3 R8, R6.reuse, 0x200, RZ ;  /* 0x0000020006087810 */ /* 0x040fe20007ffe0ff */
[----:B------:R0:W4:Y:S01]  /*5050*/  @!P3 LDG.E.U16 R19, [R4.64+0x280] ;  /* 0x000280200413b981 */ /* 0x000122000c1e1500 */
[----:B------:R-:W-:Y:S02]  /*5060*/  IADD3 R22, R6, 0x220, RZ ;  /* 0x0000022006167810 */ /* 0x000fe40007ffe0ff */
[----:B------:R-:W-:Y:S01]  /*5070*/  PRMT R16, RZ, 0x7610, R16 ;  /* 0x00007610ff107816 */ /* 0x000fe20000000010 */
[----:B------:R0:W4:Y:S01]  /*5080*/  @!P2 LDG.E.U16 R20, [R4.64+0x340] ;  /* 0x000340200414a981 */ /* 0x000122000c1e1500 */
[----:B------:R-:W-:Y:S02]  /*5090*/  ISETP.GE.AND P2, PT, R8, UR36, PT ;  /* 0x0000002408007c0c */ /* 0x000fe4000bf46270 */
[----:B------:R-:W-:Y:S02]  /*50a0*/  ISETP.GE.AND P3, PT, R22, UR36, PT ;  /* 0x0000002416007c0c */ /* 0x000fe4000bf66270 */
[----:B------:R-:W-:Y:S01]  /*50b0*/  IADD3 R23, R6, 0x240, RZ ;  /* 0x0000024006177810 */ /* 0x000fe20007ffe0ff */
[----:B------:R0:W4:Y:S01]  /*50c0*/  @!P4 LDG.E.U16 R16, [R4.64+0x240] ;  /* 0x000240200410c981 */ /* 0x000122000c1e1500 */
[----:B------:R-:W-:-:S02]  /*50d0*/  PRMT R22, RZ, 0x7610, R22 ;  /* 0x00007610ff167816 */ /* 0x000fc40000000016 */
[----:B------:R-:W-:Y:S02]  /*50e0*/  IADD3 R7, R6, 0x260, RZ ;  /* 0x0000026006077810 */ /* 0x000fe40007ffe0ff */
[----:B------:R-:W-:Y:S02]  /*50f0*/  PRMT R18, RZ, 0x7610, R18 ;  /* 0x00007610ff127816 */ /* 0x000fe40000000012 */
[----:B------:R-:W-:Y:S01]  /*5100*/  ISETP.GE.AND P4, PT, R23, UR36, PT ;  /* 0x0000002417007c0c */ /* 0x000fe2000bf86270 */
[----:B------:R0:W4:Y:S01]  /*5110*/  @!P0 LDG.E.U16 R22, [R4.64+0x3c0] ;  /* 0x0003c02004168981 */ /* 0x000122000c1e1500 */
[----:B------:R-:W-:Y:S02]  /*5120*/  PRMT R21, RZ, 0x7610, R21 ;  /* 0x00007610ff157816 */ /* 0x000fe40000000015 */
[----:B------:R-:W-:Y:S01]  /*5130*/  PRMT R23, RZ, 0x7610, R23 ;  /* 0x00007610ff177816 */ /* 0x000fe20000000017 */
[----:B------:R0:W4:Y:S01]  /*5140*/  @!P6 LDG.E.U16 R18, [R4.64+0x2c0] ;  /* 0x0002c0200412e981 */ /* 0x000122000c1e1500 */
[----:B------:R-:W-:-:S02]  /*5150*/  PRMT R24, RZ, 0x7610, R24 ;  /* 0x00007610ff187816 */ /* 0x000fc40000000018 */
[----:B------:R-:W-:Y:S01]  /*5160*/  PRMT R25, RZ, 0x7610, R25 ;  /* 0x00007610ff197816 */ /* 0x000fe20000000019 */
[----:B------:R0:W4:Y:S01]  /*5170*/  @!P5 LDG.E.U16 R21, [R4.64+0x300] ;  /* 0x000300200415d981 */ /* 0x000122000c1e1500 */
[----:B------:R-:W-:Y:S02]  /*5180*/  ISETP.GE.AND P0, PT, R7, UR36, PT ;  /* 0x0000002407007c0c */ /* 0x000fe4000bf06270 */
[C---:B------:R-:W-:Y:S01]  /*5190*/  IADD3 R7, R6.reuse, 0x280, RZ ;  /* 0x0000028006077810 */ /* 0x040fe20007ffe0ff */
[----:B------:R0:W4:Y:S01]  /*51a0*/  @!P1 LDG.E.U16 R23, [R4.64+0x380] ;  /* 0x0003802004179981 */ /* 0x000122000c1e1500 */
[C---:B------:R-:W-:Y:S02]  /*51b0*/  IADD3 R8, R6.reuse, 0x2a0, RZ ;  /* 0x000002a006087810 */ /* 0x040fe40007ffe0ff */
[----:B------:R-:W-:Y:S01]  /*51c0*/  IADD3 R27, R6, 0x2c0, RZ ;  /* 0x000002c0061b7810 */ /* 0x000fe20007ffe0ff */
[----:B------:R0:W4:Y:S01]  /*51d0*/  @!P2 LDG.E.U16 R24, [R4.64+0x400] ;  /* 0x000400200418a981 */ /* 0x000122000c1e1500 */
[----:B------:R-:W-:-:S02]  /*51e0*/  PRMT R26, RZ, 0x7610, R26 ;  /* 0x00007610ff1a7816 */ /* 0x000fc4000000001a */
[----:B------:R-:W-:Y:S01]  /*51f0*/  ISETP.GE.AND P1, PT, R7, UR36, PT ;  /* 0x0000002407007c0c */ /* 0x000fe2000bf26270 */
[----:B------:R0:W4:Y:S01]  /*5200*/  @!P3 LDG.E.U16 R25, [R4.64+0x440] ;  /* 0x000440200419b981 */ /* 0x000122000c1e1500 */
[----:B------:R-:W-:Y:S02]  /*5210*/  ISETP.GE.AND P2, PT, R8, UR36, PT ;  /* 0x0000002408007c0c */ /* 0x000fe4000bf46270 */
[----:B------:R-:W-:Y:S01]  /*5220*/  ISETP.GE.AND P3, PT, R27, UR36, PT ;  /* 0x000000241b007c0c */ /* 0x000fe2000bf66270 */
[----:B------:R0:W4:Y:S01]  /*5230*/  @!P4 LDG.E.U16 R26, [R4.64+0x480] ;  /* 0x00048020041ac981 */ /* 0x000122000c1e1500 */
[----:B------:R-:W-:Y:S02]  /*5240*/  PRMT R27, RZ, 0x7610, R27 ;  /* 0x00007610ff1b7816 */ /* 0x000fe4000000001b */
[----:B------:R-:W-:Y:S02]  /*5250*/  IADD3 R7, R6, 0x2e0, RZ ;  /* 0x000002e006077810 */ /* 0x000fe40007ffe0ff */
[----:B------:R-:W-:-:S02]  /*5260*/  PRMT R28, RZ, 0x7610, R28 ;  /* 0x00007610ff1c7816 */ /* 0x000fc4000000001c */
[----:B------:R-:W-:Y:S01]  /*5270*/  PRMT R29, RZ, 0x7610, R29 ;  /* 0x00007610ff1d7816 */ /* 0x000fe2000000001d */
[----:B------:R0:W4:Y:S01]  /*5280*/  @!P0 LDG.E.U16 R27, [R4.64+0x4c0] ;  /* 0x0004c020041b8981 */ /* 0x000122000c1e1500 */
[C---:B------:R-:W-:Y:S02]  /*5290*/  IADD3 R8, R6.reuse, 0x300, RZ ;  /* 0x0000030006087810 */ /* 0x040fe40007ffe0ff */
[----:B------:R-:W-:Y:S01]  /*52a0*/  ISETP.GE.AND P0, PT, R7, UR36, PT ;  /* 0x0000002407007c0c */ /* 0x000fe2000bf06270 */
[----:B------:R0:W4:Y:S01]  /*52b0*/  @!P1 LDG.E.U16 R28, [R4.64+0x500] ;  /* 0x00050020041c9981 */ /* 0x000122000c1e1500 */
[----:B------:R-:W-:Y:S02]  /*52c0*/  IADD3 R7, R6, 0x320, RZ ;  /* 0x0000032006077810 */ /* 0x000fe40007ffe0ff */
[----:B------:R-:W-:Y:S01]  /*52d0*/  ISETP.GE.AND P1, PT, R8, UR36, PT ;  /* 0x0000002408007c0c */ /* 0x000fe2000bf26270 */
[----:B------:R0:W4:Y:S01]  /*52e0*/  @!P2 LDG.E.U16 R29, [R4.64+0x540] ;  /* 0x00054020041da981 */ /* 0x000122000c1e1500 */
[----:B------:R-:W-:-:S02]  /*52f0*/  ISETP.GE.AND P2, PT, R7, UR36, PT ;  /* 0x0000002407007c0c */ /* 0x000fc4000bf46270 */
        /* <DEDUP_REMOVED lines=8> */
[----:B------:R-:W-:-:S02]  /*5380*/  IADD3 R8, R6, 0x340, RZ ;  /* 0x0000034006087810 */ /* 0x000fc40007ffe0ff */
[----:B------:R-:W-:Y:S02]  /*5390*/  IADD3 R7, R6, 0x360, RZ ;  /* 0x0000036006077810 */ /* 0x000fe40007ffe0ff */
[----:B------:R-:W-:Y:S02]  /*53a0*/  ISETP.GE.AND P3, PT, R8, UR36, PT ;  /* 0x0000002408007c0c */ /* 0x000fe4000bf66270 */
[----:B------:R-:W-:Y:S02]  /*53b0*/  IADD3 R8, R6, 0x380, RZ ;  /* 0x0000038006087810 */ /* 0x000fe40007ffe0ff */
[----:B------:R-:W-:Y:S02]  /*53c0*/  ISETP.GE.AND P0, PT, R7, UR36, PT ;  /* 0x0000002407007c0c */ /* 0x000fe4000bf06270 */
[----:B------:R-:W-:Y:S02]  /*53d0*/  ISETP.GE.AND P1, PT, R8, UR36, PT ;  /* 0x0000002408007c0c */ /* 0x000fe4000bf26270 */
[----:B------:R-:W-:-:S02]  /*53e0*/  PRMT R66, RZ, 0x7610, R66 ;  /* 0x00007610ff427816 */ /* 0x000fc40000000042 */
[----:B------:R-:W-:Y:S02]  /*53f0*/  PRMT R67, RZ, 0x7610, R67 ;  /* 0x00007610ff437816 */ /* 0x000fe40000000043 */
[----:B------:R-:W-:Y:S02]  /*5400*/  PRMT R126, RZ, 0x7610, R126 ;  /* 0x00007610ff7e7816 */ /* 0x000fe4000000007e */
        /* <DEDUP_REMOVED lines=18> */
[----:B---3--:R-:W1:Y:S02]  /*5530*/  R2UR UR39, R3 ;  /* 0x00000000032773c2 */ /* 0x008e6400000e0000 */
        /* <DEDUP_REMOVED lines=15> */
[----:B--2---:R-:W-:Y:S01]  /*5630*/  STS.U16 [R132], R9 ;  /* 0x0000000984007388 */ /* 0x004fe20000000400 */
        /* <DEDUP_REMOVED lines=92> */
[----:B------:R-:W-:Y:S01]  /*5c00*/  FMUL.FTZ R21, R0, R95 ;  /* 0x0000005f00157220 */ /* 0x000fe20000410000 */
[----:B------:R-:W-:Y:S08]  /*5c10*/  MUFU.SIN R196, R130 ;  /* 0x0000008200c47308 */ /* 0x000ff00000000400 */
[----:B------:R-:W-:Y:S08]  /*5c20*/  MUFU.COS R197, R130 ;  /* 0x0000008200c57308 */ /* 0x000ff00000000000 */
[----:B------:R-:W0:Y:S01]  /*5c30*/  MUFU.EX2 R21, R21 ;  /* 0x0000001500157308 */ /* 0x000e220000000800 */
[----:B------:R-:W-:Y:S01]  /*5c40*/  IADD3 R12, R133, 0x340, RZ ;  /* 0x00000340850c7810 */ /* 0x000fe20007ffe0ff */
[----:B------:R-:W-:-:S02]  /*5c50*/  UIMAD.WIDE.U32 UR34, UR10, UR36, URZ ;  /* 0x000000240a2272a5 */ /* 0x000fc4000f8e003f */
[----:B------:R-:W-:Y:S01]  /*5c60*/  UIMAD UR36, UR11, UR36, URZ ;  /* 0x000000240b2472a4 */ /* 0x000fe2000f8e023f */
[-C--:B------:R-:W-:Y:S02]  /*5c70*/  LEA.HI.SX32 R12, R12, R133.reuse, 0x1b ;  /* 0x000000850c0c7211 */ /* 0x080fe400078fdaff */
[----:B------:R-:W-:Y:S01]  /*5c80*/  IADD3 R2, R133, 0x380, RZ ;  /* 0x0000038085027810 */ /* 0x000fe20007ffe0ff */
[----:B------:R-:W-:Y:S01]  /*5c90*/  UIMAD UR38, UR10, UR37, UR36 ;  /* 0x000000250a2672a4 */ /* 0x000fe2000f8e0224 */
[----:B------:R-:W-:Y:S02]  /*5ca0*/  SHF.L.U32 R9, R12, 0x1, RZ ;  /* 0x000000010c097819 */ /* 0x000fe400000006ff */
[----:B------:R-:W-:Y:S01]  /*5cb0*/  ULDC.64 UR36, c[0x0][0x1c0] ;  /* 0x0000700000247ab9 */ /* 0x000fe20000000a00 */
[----:B------:R-:W-:Y:S01]  /*5cc0*/  LEA.HI.SX32 R2, R2, R133, 0x1b ;  /* 0x0000008502027211 */ /* 0x000fe200078fdaff */
[----:B------:R-:W-:Y:S01]  /*5cd0*/  UIADD3 UR35, UR35, UR38, URZ ;  /* 0x0000002623237290 */ /* 0x000fe2000fffe03f */
[----:B0-----:R-:W-:-:S02]  /*5ce0*/  FMUL.FTZ R197, R21, R197 ;  /* 0x000000c515c57220 */ /* 0x001fc40000410000 */
[----:B------:R-:W-:Y:S02]  /*5cf0*/  FMUL.FTZ R196, R21, R196 ;  /* 0x000000c415c47220 */ /* 0x000fe40000410000 */
[----:B------:R-:W2:Y:S01]  /*5d00*/  LDL R21, [R1+0xc] ;  /* 0x00000c0001157983 */ /* 0x000ea20000100800 */
[----:B------:R-:W-:Y:S01]  /*5d10*/  UIMAD UR38, UR42, UR36, URZ ;  /* 0x000000242a2672a4 */ /* 0x000fe2000f8e023f */
[----:B------:R-:W-:Y:S02]  /*5d20*/  FMUL.FTZ R4, R89, UR39 ;  /* 0x0000002759047c20 */ /* 0x000fe40008410000 */
[----:B------:R-:W-:Y:S01]  /*5d30*/  FMUL.FTZ R5, R0, R101 ;  /* 0x0000006500057220 */ /* 0x000fe20000410000 */
[----:B------:R0:W-:Y:S01]  /*5d40*/  STS.U16 [R9+0x680], R66 ;  /* 0x0006804209007388 */ /* 0x0001e20000000400 */
[----:B------:R-:W-:Y:S01]  /*5d50*/  MUFU.SIN R188, R11 ;  /* 0x0000000b00bc7308 */ /* 0x000fe20000000400 */
[----:B------:R-:W-:Y:S02]  /*5d60*/  UIMAD UR38, UR7, UR37, UR38 ;  /* 0x00000025072672a4 */ /* 0x000fe4000f8e0226 */
[----:B------:R-:W-:-:S05]  /*5d70*/  UIMAD.WIDE.U32 UR36, UR7, UR36, UR34 ;  /* 0x00000024072472a5 */ /* 0x000fca000f8e0022 */
[----:B------:R1:W-:Y:S01]  /*5d80*/  MUFU.COS R189, R11 ;  /* 0x0000000b00bd7308 */ /* 0x0003e20000000000 */
[----:B0-----:R-:W-:Y:S01]  /*5d90*/  SHF.L.U32 R9, R2, 0x1, RZ ;  /* 0x0000000102097819 */ /* 0x001fe200000006ff */
[----:B------:R-:W-:Y:S01]  /*5da0*/  ULDC.64 UR34, c[0x0][0x230] ;  /* 0x00008c0000227ab9 */ /* 0x000fe20000000a00 */
[C---:B------:R-:W-:Y:S01]  /*5db0*/  IADD3 R2, R133.reuse, 0x3a0, RZ ;  /* 0x000003a085027810 */ /* 0x040fe20007ffe0ff */
[----:B------:R-:W-:Y:S01]  /*5dc0*/  STS.U16 [R10+0x6c0], R67 ;  /* 0x0006c0430a007388 */ /* 0x000fe20000000400 */
[----:B------:R-:W-:Y:S01]  /*5dd0*/  UIADD3 UR37, UR37, UR38, URZ ;  /* 0x0000002625257290 */ /* 0x000fe2000fffe03f */
[----:B-1----:R-:W-:Y:S01]  /*5de0*/  FMUL.RZ R11, R4, 0.15915493667125701904 ;  /* 0x3e22f983040b7820 */ /* 0x002fe2000040c000 */
[----:B------:R-:W-:Y:S01]  /*5df0*/  IADD3 R4, R133, 0x3c0, RZ ;  /* 0x000003c085047810 */ /* 0x000fe20007ffe0ff */
[----:B------:R-:W0:Y:S01]  /*5e00*/  MUFU.EX2 R5, R5 ;  /* 0x0000000500057308 */ /* 0x000e220000000800 */
[-C--:B------:R-:W-:Y:S01]  /*5e10*/  LEA.HI.SX32 R2, R2, R133.reuse, 0x1b ;  /* 0x0000008502027211 */ /* 0x080fe200078fdaff */
[----:B------:R-:W-:Y:S01]  /*5e20*/  ULEA UR34, UP0, UR36, UR34, 0x3 ;  /* 0x0000002224227291 */ /* 0x000fe2000f80183f */
[----:B------:R1:W-:Y:S01]  /*5e30*/  STS.U16 [R9+0x700], R126 ;  /* 0x0007007e09007388 */ /* 0x0003e20000000400 */
[----:B------:R-:W-:-:S02]  /*5e40*/  LEA.HI.SX32 R4, R4, R133, 0x1b ;  /* 0x0000008504047211 */ /* 0x000fc400078fdaff */
[----:B------:R-:W-:Y:S02]  /*5e50*/  ULEA.HI.X UR35, UR36, UR35, UR37, 0x3, UP0 ;  /* 0x0000002324237291 */ /* 0x000fe400080f1c25 */
[----:B------:R-:W-:Y:S01]  /*5e60*/  MUFU.SIN R184, R11 ;  /* 0x0000000b00b87308 */ /* 0x000fe20000000400 */
[----:B------:R-:W-:Y:S01]  /*5e70*/  SHF.L.U32 R14, R4, 0x1, RZ ;  /* 0x00000001040e7819 */ /* 0x000fe200000006ff */
[----:B------:R-:W-:Y:S01]  /*5e80*/  ULEA UR36, UR41, UR7, 0x8 ;  /* 0x0000000729247291 */ /* 0x000fe2000f8e403f */
[----:B-1----:R-:W4:Y:S05]  /*5e90*/  LDL R126, [R1+0x8] ;  /* 0x00000800017e7983 */ /* 0x002f2a0000100800 */
[----:B------:R1:W-:Y:S01]  /*5ea0*/  MUFU.COS R185, R11 ;  /* 0x0000000b00b97308 */ /* 0x0003e20000000000 */
[----:B------:R-:W-:-:S02]  /*5eb0*/  IADD3 R135, R134, 0x200, RZ ;  /* 0x0000020086877810 */ /* 0x000fc40007ffe0ff */
[----:B-1----:R-:W-:Y:S02]  /*5ec0*/  SHF.L.U32 R11, R2, 0x1, RZ ;  /* 0x00000001020b7819 */ /* 0x002fe400000006ff */
[----:B------:R-:W-:-:S03]  /*5ed0*/  ISETP.NE.AND P2, PT, R134, RZ, PT ;  /* 0x000000ff8600720c */ /* 0x000fc60003f45270 */
[----:B------:R-:W-:Y:S04]  /*5ee0*/  STS.U16 [R11+0x740], R8 ;  /* 0x000740080b007388 */ /* 0x000fe80000000400 */
[----:B------:R1:W-:Y:S01]  /*5ef0*/  STS.U16 [R14+0x780], R7 ;  /* 0x000780070e007388 */ /* 0x0003e20000000400 */
[C---:B0-----:R-:W-:Y:S02]  /*5f00*/  FMUL.FTZ R64, R5.reuse, R64 ;  /* 0x0000004005407220 */ /* 0x041fe40000410000 */
[----:B------:R-:W-:Y:S01]  /*5f10*/  FMUL.FTZ R65, R5, R65 ;  /* 0x0000004105417220 */ /* 0x000fe20000410000 */
[----:B-1----:R-:W-:-:S04]  /*5f20*/  MOV R7, UR36 ;  /* 0x0000002400077c02 */ /* 0x002fc80008000f00 */
[----:B------:R-:W-:Y:S02]  /*5f30*/  SEL R5, R7, R135, !P2 ;  /* 0x0000008707057207 */ /* 0x000fe40005000000 */
[----:B------:R-:W4:Y:S01]  /*5f40*/  LDL R135, [R1+0x4] ;  /* 0x0000040001877983 */ /* 0x000f220000100800 */
[----:B------:R-:W-:Y:S08]  /*5f50*/  MUFU.SIN R194, R127 ;  /* 0x0000007f00c27308 */ /* 0x000ff00000000400 */
[----:B------:R0:W-:Y:S02]  /*5f60*/  MUFU.COS R195, R127 ;  /* 0x0000007f00c37308 */ /* 0x0001e40000000000 */
[----:B0-----:R-:W4:Y:S01]  /*5f70*/  LDL R127, [R1] ;  /* 0x00000000017f7983 */ /* 0x001f220000100800 */
[----:B------:R-:W-:-:S02]  /*5f80*/  IADD3 R10, R133, 0x3e0, RZ ;  /* 0x000003e0850a7810 */ /* 0x000fc40007ffe0ff */
[----:B------:R-:W-:Y:S01]  /*5f90*/  SHF.L.U32 R2, R133, 0x5, RZ ;  /* 0x0000000585027819 */ /* 0x000fe200000006ff */
[----:B------:R-:W-:Y:S01]  /*5fa0*/  FMUL.FTZ R4, R0, R99 ;  /* 0x0000006300047220 */ /* 0x000fe20000410000 */
[----:B------:R-:W-:Y:S01]  /*5fb0*/  LEA.HI.SX32 R10, R10, R133, 0x1b ;  /* 0x000000850a0a7211 */ /* 0x000fe200078fdaff */
[----:B------:R-:W-:Y:S01]  /*5fc0*/  MUFU.SIN R186, R13 ;  /* 0x0000000d00ba7308 */ /* 0x000fe20000000400 */
[----:B------:R-:W-:-:S07]  /*5fd0*/  LEA.HI.SX32 R2, R2, R2, 0x1b ;  /* 0x0000000202027211 */ /* 0x000fce00078fdaff */
[----:B------:R0:W-:Y:S08]  /*5fe0*/  MUFU.COS R187, R13 ;  /* 0x0000000d00bb7308 */ /* 0x0001f00000000000 */
[----:B------:R-:W-:Y:S01]  /*5ff0*/  MUFU.SIN R190, R15 ;  /* 0x0000000f00be7308 */ /* 0x000fe20000000400 */
[----:B0-----:R-:W-:-:S07]  /*6000*/  SHF.L.U32 R13, R10, 0x1, RZ ;  /* 0x000000010a0d7819 */ /* 0x001fce00000006ff */
[----:B------:R-:W-:Y:S01]  /*6010*/  MUFU.COS R191, R15 ;  /* 0x0000000f00bf7308 */ /* 0x000fe20000000000 */
[----:B------:R0:W-:Y:S07]  /*6020*/  STS.U16 [R13+0x7c0], R6 ;  /* 0x0007c0060d007388 */ /* 0x0001ee0000000400 */
[----:B------:R1:W-:Y:S02]  /*6030*/  MUFU.EX2 R15, R4 ;  /* 0x00000004000f7308 */ /* 0x0003e40000000800 */
[----:B-1----:R-:W-:Y:S01]  /*6040*/  SHF.L.U32 R4, R2, 0x1, RZ ;  /* 0x0000000102047819 */ /* 0x002fe200000006ff */
[----:B------:R-:W-:-:S06]  /*6050*/  NOP ;  /* 0x0000000000007918 */ /* 0x000fcc0000000000 */
[----:B------:R-:W1:Y:S04]  /*6060*/  LDS.U16 R33, [R4] ;  /* 0x0000000004217984 */ /* 0x000e680000000400 */
[----:B------:R-:W1:Y:S04]  /*6070*/  LDS.U16 R32, [R4+0x2] ;  /* 0x0000020004207984 */ /* 0x000e680000000400 */
[----:B------:R-:W1:Y:S04]  /*6080*/  LDS.U16 R29, [R4+0x6] ;  /* 0x00000600041d7984 */ /* 0x000e680000000400 */
[----:B------:R-:W1:Y:S01]  /*6090*/  LDS.U16 R30, [R4+0x4] ;  /* 0x00000400041e7984 */ /* 0x000e620000000400 */
[----:B------:R-:W-:-:S02]  /*60a0*/  FMUL.FTZ R9, R0, R100 ;  /* 0x0000006400097220 */ /* 0x000fc40000410000 */
[C---:B0-----:R-:W-:Y:S01]  /*60b0*/  FMUL.FTZ R6, R0.reuse, R97 ;  /* 0x0000006100067220 */ /* 0x041fe20000410000 */
[----:B------:R-:W0:Y:S01]  /*60c0*/  LDS.U16 R27, [R4+0x8] ;  /* 0x00000800041b7984 */ /* 0x000e220000000400 */
[----:B------:R1:W-:Y:S01]  /*60d0*/  MUFU.EX2 R12, R9 ;  /* 0x00000009000c7308 */ /* 0x0003e20000000800 */
[----:B------:R-:W-:Y:S02]  /*60e0*/  MOV R130, UR34 ;  /* 0x0000002200827c02 */ /* 0x000fe40008000f00 */
[----:B------:R-:W-:Y:S01]  /*60f0*/  MOV R131, UR35 ;  /* 0x0000002300837c02 */ /* 0x000fe20008000f00 */
[----:B------:R-:W0:Y:S04]  /*6100*/  LDS.U16 R26, [R4+0xa] ;  /* 0x00000a00041a7984 */ /* 0x000e280000000400 */
[----:B------:R-:W0:Y:S01]  /*6110*/  LDS.U16 R24, [R4+0xc] ;  /* 0x00000c0004187984 */ /* 0x000e220000000400 */
[C---:B-1----:R-:W-:Y:S01]  /*6120*/  FMUL.FTZ R9, R0.reuse, R98 ;  /* 0x0000006200097220 */ /* 0x042fe20000410000 */
[----:B------:R-:W1:Y:S02]  /*6130*/  MUFU.EX2 R6, R6 ;  /* 0x0000000600067308 */ /* 0x000e640000000800 */
[----:B------:R-:W0:Y:S04]  /*6140*/  LDS.U16 R23, [R4+0xe] ;  /* 0x00000e0004177984 */ /* 0x000e280000000400 */
[----:B------:R-:W-:Y:S02]  /*6150*/  LDS.U16 R20, [R4+0x10] ;  /* 0x0000100004147984 */ /* 0x000fe40000000400 */
[----:B------:R1:W-:Y:S02]  /*6160*/  MUFU.EX2 R16, R9 ;  /* 0x0000000900107308 */ /* 0x0003e40000000800 */
[----:B------:R-:W0:Y:S04]  /*6170*/  LDS.U16 R19, [R4+0x12] ;  /* 0x0000120004137984 */ /* 0x000e280000000400 */
[----:B------:R-:W-:Y:S04]  /*6180*/  LDS.U16 R18, [R4+0x14] ;  /* 0x0000140004127984 */ /* 0x000fe80000000400 */
[----:B------:R-:W0:Y:S04]  /*6190*/  LDS.U16 R17, [R4+0x16] ;  /* 0x0000160004117984 */ /* 0x000e280000000400 */
[----:B------:R-:W-:Y:S04]  /*61a0*/  LDS.U16 R14, [R4+0x18] ;  /* 0x00001800040e7984 */ /* 0x000fe80000000400 */
[----:B------:R-:W0:Y:S04]  /*61b0*/  LDS.U16 R13, [R4+0x1a] ;  /* 0x00001a00040d7984 */ /* 0x000e280000000400 */
[----:B------:R-:W-:Y:S04]  /*61c0*/  LDS.U16 R10, [R4+0x1c] ;  /* 0x00001c00040a7984 */ /* 0x000fe80000000400 */
[----:B------:R-:W0:Y:S04]  /*61d0*/  LDS.U16 R11, [R4+0x1e] ;  /* 0x00001e00040b7984 */ /* 0x000e280000000400 */
[----:B-1----:R-:W-:Y:S04]  /*61e0*/  LDS.U16 R9, [R4+0x20] ;  /* 0x0000200004097984 */ /* 0x002fe80000000400 */
[----:B------:R-:W1:Y:S04]  /*61f0*/  LDS.U16 R8, [R4+0x22] ;  /* 0x0000220004087984 */ /* 0x000e680000000400 */
        /* <DEDUP_REMOVED lines=14> */
[----:B------:R1:W-:Y:S04]  /*62e0*/  STS.64 [R5.X8+0x1d10], R64 ;  /* 0x001d104005007388 */ /* 0x0003e80000008a00 */
[----:B------:R-:W5:Y:S01]  /*62f0*/  LDG.E.64 R130, [R130.64] ;  /* 0x0000002082827981 */ /* 0x000f62000c1e1b00 */
[----:B------:R-:W-:Y:S01]  /*6300*/  FMUL.FTZ R7, R0, R96 ;  /* 0x0000006000077220 */ /* 0x000fe20000410000 */
[----:B------:R-:W-:Y:S01]  /*6310*/  HFMA2.MMA R2, -RZ, RZ, 0, 9.5367431640625e-07 ;  /* 0x00000010ff027435 */ /* 0x000fe200000001ff */
[----:B------:R-:W-:-:S02]  /*6320*/  PRMT R33, RZ, 0x5410, R33 ;  /* 0x00005410ff217816 */ /* 0x000fc40000000021 */
[----:B------:R-:W-:Y:S02]  /*6330*/  PRMT R32, RZ, 0x5410, R32 ;  /* 0x00005410ff207816 */ /* 0x000fe40000000020 */
[----:B------:R-:W0:Y:S01]  /*6340*/  MUFU.EX2 R7, R7 ;  /* 0x0000000700077308 */ /* 0x000e220000000800 */
[----:B------:R-:W-:Y:S01]  /*6350*/  FMUL.FTZ R22, R0, R94 ;  /* 0x0000005e00167220 */ /* 0x000fe20000410000 */
[----:B---3--:R-:W-:Y:S01]  /*6360*/  PRMT R31, RZ, 0x5410, R28 ;  /* 0x00005410ff1f7816 */ /* 0x008fe2000000001c */
[C---:B------:R-:W-:Y:S02]  /*6370*/  FMUL.FTZ R201, R6.reuse, R201 ;  /* 0x000000c906c97220 */ /* 0x040fe40000410000 */
[----:B------:R-:W-:Y:S02]  /*6380*/  FMUL.FTZ R200, R6, R200 ;  /* 0x000000c806c87220 */ /* 0x000fe40000410000 */
[-C--:B------:R-:W-:Y:S02]  /*6390*/  FMUL.FTZ R6, R33, R101.reuse ;  /* 0x0000006521067220 */ /* 0x080fe40000410000 */
[----:B------:R-:W-:Y:S01]  /*63a0*/  FMUL.FTZ R242, R32, R101 ;  /* 0x0000006520f27220 */ /* 0x000fe20000410000 */
[----:B------:R-:W-:Y:S01]  /*63b0*/  CS2R R66, SRZ ;  /* 0x0000000000427805 */ /* 0x000fe2000001ff00 */
[----:B------:R-:W-:Y:S01]  /*63c0*/  FMUL.FTZ R206, R12, R206 ;  /* 0x000000ce0cce7220 */ /* 0x000fe20000410000 */
[----:B------:R-:W3:Y:S01]  /*63d0*/  MUFU.EX2 R22, R22 ;  /* 0x0000001600167308 */ /* 0x000ee20000000800 */
[----:B------:R-:W-:-:S02]  /*63e0*/  FMUL.FTZ R243, R31, R6 ;  /* 0x000000061ff37220 */ /* 0x000fc40000410000 */
[----:B------:R-:W-:Y:S01]  /*63f0*/  @!P1 IMAD.WIDE R2, R3, R2, UR30 ;  /* 0x0000001e03029e25 */ /* 0x000fe2000f8e0202 */
[----:B------:R-:W-:Y:S01]  /*6400*/  BAR.SYNC.DEFER_BLOCKING 0x0 ;  /* 0x0000000000007b1d */ /* 0x000fe20000010000 */
[----:B------:R-:W-:Y:S02]  /*6410*/  PRMT R29, RZ, 0x5410, R29 ;  /* 0x00005410ff1d7816 */ /* 0x000fe4000000001d */
[----:B------:R-:W-:Y:S01]  /*6420*/  FMUL.FTZ R242, R31, R242 ;  /* 0x000000f21ff27220 */ /* 0x000fe20000410000 */
[----:B------:R-:W-:Y:S01]  /*6430*/  PRMT R30, RZ, 0x5410, R30 ;  /* 0x00005410ff1e7816 */ /* 0x000fe2000000001e */
[----:B------:R-:W-:Y:S02]  /*6440*/  FMUL.FTZ R207, R12, R207 ;  /* 0x000000cf0ccf7220 */ /* 0x000fe40000410000 */
[C---:B-1----:R-:W-:Y:S01]  /*6450*/  FMUL.FTZ R5, R206.reuse, R243 ;  /* 0x000000f3ce057220 */ /* 0x042fe20000410000 */
[----:B------:R-:W-:Y:S01]  /*6460*/  PRMT R28, RZ, 0x5410, R25 ;  /* 0x00005410ff1c7816 */ /* 0x000fe20000000019 */
[----:B------:R-:W-:-:S02]  /*6470*/  FMUL.FTZ R6, R206, R242 ;  /* 0x000000f2ce067220 */ /* 0x000fc40000410000 */
[C---:B0-----:R-:W-:Y:S02]  /*6480*/  FMUL.FTZ R199, R7.reuse, R199 ;  /* 0x000000c707c77220 */ /* 0x041fe40000410000 */
[----:B------:R-:W-:Y:S02]  /*6490*/  FMUL.FTZ R198, R7, R198 ;  /* 0x000000c607c67220 */ /* 0x000fe40000410000 */
[----:B------:R-:W-:Y:S02]  /*64a0*/  FMUL.FTZ R240, R29, R100 ;  /* 0x000000641df07220 */ /* 0x000fe40000410000 */
[C---:B------:R-:W-:Y:S02]  /*64b0*/  FFMA.FTZ R7, R207.reuse, R242, R5 ;  /* 0x000000f2cf077223 */ /* 0x040fe40000010005 */
[----:B------:R-:W-:Y:S01]  /*64c0*/  FMUL.FTZ R241, R30, R100 ;  /* 0x000000641ef17220 */ /* 0x000fe20000410000 */
[----:B------:R0:W5:Y:S01]  /*64d0*/  @!P1 LDG.E.64 R66, [R2.64+0x8] ;  /* 0x0000082002429981 */ /* 0x000162000c1e1b00 */
[----:B------:R-:W-:-:S02]  /*64e0*/  FFMA.FTZ R6, R207, R243, -R6 ;  /* 0x000000f3cf067223 */ /* 0x000fc40000010806 */
[C---:B------:R-:W-:Y:S02]  /*64f0*/  FMUL.FTZ R205, R15.reuse, R205 ;  /* 0x000000cd0fcd7220 */ /* 0x040fe40000410000 */
[----:B------:R-:W-:Y:S02]  /*6500*/  FMUL.FTZ R204, R15, R204 ;  /* 0x000000cc0fcc7220 */ /* 0x000fe40000410000 */
        /* <DEDUP_REMOVED lines=9> */
[C---:B---3--:R-:W-:Y:S02]  /*65a0*/  FMUL.FTZ R195, R22.reuse, R195 ;  /* 0x000000c316c37220 */ /* 0x048fe40000410000 */
[----:B------:R-:W-:Y:S01]  /*65b0*/  FMUL.FTZ R194, R22, R194 ;  /* 0x000000c216c27220 */ /* 0x000fe20000410000 */
[----:B--2---:R-:W-:Y:S01]  /*65c0*/  PRMT R25, RZ, 0x5410, R21 ;  /* 0x00005410ff197816 */ /* 0x004fe20000000015 */
[-C--:B------:R-:W-:Y:S02]  /*65d0*/  FMUL.FTZ R22, R204, R7.reuse ;  /* 0x00000007cc167220 */ /* 0x080fe40000410000 */
[----:B------:R-:W-:-:S02]  /*65e0*/  FFMA.FTZ R16, R205, R7, -R16 ;  /* 0x00000007cd107223 */ /* 0x000fc40000010810 */
[----:B------:R-:W-:Y:S02]  /*65f0*/  FMUL.FTZ R137, R27, R99 ;  /* 0x000000631b897220 */ /* 0x000fe40000410000 */
[----:B------:R-:W-:Y:S02]  /*6600*/  FMUL.FTZ R6, R0, R90 ;  /* 0x0000005a00067220 */ /* 0x000fe40000410000 */
[----:B------:R-:W-:Y:S02]  /*6610*/  FFMA.FTZ R22, R205, R15, R22 ;  /* 0x0000000fcd167223 */ /* 0x000fe40000010016 */
[----:B------:R-:W-:Y:S02]  /*6620*/  FMUL.FTZ R138, R26, R99 ;  /* 0x000000631a8a7220 */ /* 0x000fe40000410000 */
[C---:B------:R-:W-:Y:S01]  /*6630*/  FFMA.FTZ R16, R25.reuse, R137, R16 ;  /* 0x0000008919107223 */ /* 0x040fe20000010010 */
[----:B------:R-:W1:Y:S01]  /*6640*/  MUFU.EX2 R6, R6 ;  /* 0x0000000600067308 */ /* 0x000e620000000800 */
[----:B------:R-:W-:Y:S01]  /*6650*/  FFMA.FTZ R22, R25, R138, R22 ;  /* 0x0000008a19167223 */ /* 0x000fe20000010016 */
[----:B------:R-:W-:Y:S01]  /*6660*/  PRMT R24, RZ, 0x5410, R24 ;  /* 0x00005410ff187816 */ /* 0x000fe20000000018 */
[----:B------:R-:W-:-:S02]  /*6670*/  FMUL.FTZ R21, R202, R16 ;  /* 0x00000010ca157220 */ /* 0x000fc40000410000 */
[C---:B0-----:R-:W-:Y:S02]  /*6680*/  FMUL.FTZ R193, R2.reuse, R193 ;  /* 0x000000c102c17220 */ /* 0x041fe40000410000 */
[----:B------:R-:W-:Y:S01]  /*6690*/  FMUL.FTZ R192, R2, R192 ;  /* 0x000000c002c07220 */ /* 0x000fe20000410000 */
[----:B------:R-:W-:Y:S01]  /*66a0*/  PRMT R23, RZ, 0x5410, R23 ;  /* 0x00005410ff177816 */ /* 0x000fe20000000017 */
[----:B------:R-:W-:Y:S02]  /*66b0*/  FMUL.FTZ R2, R0, R89 ;  /* 0x0000005900027220 */ /* 0x000fe40000410000 */
[-C--:B------:R-:W-:Y:S02]  /*66c0*/  FMUL.FTZ R15, R202, R22.reuse ;  /* 0x00000016ca0f7220 */ /* 0x080fe40000410000 */
[----:B------:R-:W-:Y:S01]  /*66d0*/  FFMA.FTZ R21, R203, R22, R21 ;  /* 0x00000016cb157223 */ /* 0x000fe20000010015 */
[----:B----4-:R-:W-:Y:S01]  /*66e0*/  PRMT R22, RZ, 0x5410, R126 ;  /* 0x00005410ff167816 */ /* 0x010fe2000000007e */
[----:B------:R-:W-:-:S02]  /*66f0*/  FMUL.FTZ R3, R0, R92 ;  /* 0x0000005c00037220 */ /* 0x000fc40000410000 */
[----:B------:R-:W-:Y:S02]  /*6700*/  FFMA.FTZ R15, R203, R16, -R15 ;  /* 0x00000010cb0f7223 */ /* 0x000fe4000001080f */
[-C--:B------:R-:W-:Y:S01]  /*6710*/  FMUL.FTZ R139, R24, R98.reuse ;  /* 0x00000062188b7220 */ /* 0x080fe20000410000 */
[----:B------:R-:W0:Y:S01]  /*6720*/  MUFU.EX2 R2, R2 ;  /* 0x0000000200027308 */ /* 0x000e220000000800 */
[----:B------:R-:W-:Y:S02]  /*6730*/  FMUL.FTZ R5, R0, R91 ;  /* 0x0000005b00057220 */ /* 0x000fe40000410000 */
[----:B------:R-:W-:Y:S02]  /*6740*/  FMUL.FTZ R140, R23, R98 ;  /* 0x00000062178c7220 */ /* 0x000fe40000410000 */
[C---:B------:R-:W-:Y:S02]  /*6750*/  FFMA.FTZ R15, R22.reuse, R139, R15 ;  /* 0x0000008b160f7223 */ /* 0x040fe4000001000f */
[----:B------:R-:W-:Y:S01]  /*6760*/  FFMA.FTZ R21, R22, R140, R21 ;  /* 0x0000008c16157223 */ /* 0x000fe20000010015 */
[----:B------:R-:W2:Y:S01]  /*6770*/  MUFU.EX2 R3, R3 ;  /* 0x0000000300037308 */ /* 0x000ea20000000800 */
[----:B------:R-:W-:Y:S01]  /*6780*/  FMUL.FTZ R4, R87, UR39 ;  /* 0x0000002757047c20 */ /* 0x000fe20008410000 */
[----:B------:R-:W-:Y:S01]  /*6790*/  PRMT R19, RZ, 0x5410, R19 ;  /* 0x00005410ff137816 */ /* 0x000fe20000000013 */
[----:B------:R-:W-:-:S02]  /*67a0*/  FMUL.FTZ R126, R200, R15 ;  /* 0x0000000fc87e7220 */ /* 0x000fc40000410000 */
[----:B------:R-:W-:-:S03]  /*67b0*/  FMUL.FTZ R7, R0, R87 ;  /* 0x0000005700077220 */ /* 0x000fc60000410000 */
[----:B------:R-:W3:Y:S01]  /*67c0*/  MUFU.EX2 R5, R5 ;  /* 0x0000000500057308 */ /* 0x000ee20000000800 */
[C---:B-1----:R-:W-:Y:S02]  /*67d0*/  FMUL.FTZ R187, R6.reuse, R187 ;  /* 0x000000bb06bb7220 */ /* 0x042fe40000410000 */
        /* <DEDUP_REMOVED lines=11> */
[----:B------:R-:W1:Y:S01]  /*6890*/  MUFU.EX2 R7, R7 ;  /* 0x0000000700077308 */ /* 0x000e620000000800 */
[C---:B0-----:R-:W-:Y:S02]  /*68a0*/  FMUL.FTZ R185, R2.reuse, R185 ;  /* 0x000000b902b97220 */ /* 0x041fe40000410000 */
[----:B------:R-:W-:Y:S02]  /*68b0*/  FMUL.FTZ R184, R2, R184 ;  /* 0x000000b802b87220 */ /* 0x000fe40000410000 */
[----:B------:R-:W-:-:S03]  /*68c0*/  FFMA.FTZ R126, R21, R142, R126 ;  /* 0x0000008e157e7223 */ /* 0x000fc6000001007e */
[----:B------:R0:W4:Y:S01]  /*68d0*/  MUFU.SIN R182, R4 ;  /* 0x0000000400b67308 */ /* 0x0001220000000400 */
[C---:B------:R-:W-:Y:S02]  /*68e0*/  FMUL.FTZ R2, R65.reuse, R206 ;  /* 0x000000ce41027220 */ /* 0x040fe40000410000 */
[----:B------:R-:W-:Y:S02]  /*68f0*/  FFMA.FTZ R6, R65, R207, R6 ;  /* 0x000000cf41067223 */ /* 0x000fe40000010006 */
[----:B------:R-:W-:Y:S01]  /*6900*/  FFMA.FTZ R16, R21, R141, R16 ;  /* 0x0000008d15107223 */ /* 0x000fe20000010010 */
[----:B------:R-:W-:Y:S01]  /*6910*/  PRMT R17, RZ, 0x5410, R17 ;  /* 0x00005410ff117816 */ /* 0x000fe20000000011 */
[C---:B--2---:R-:W-:Y:S02]  /*6920*/  FMUL.FTZ R191, R3.reuse, R191 ;  /* 0x000000bf03bf7220 */ /* 0x044fe40000410000 */
[----:B------:R-:W-:Y:S02]  /*6930*/  FMUL.FTZ R190, R3, R190 ;  /* 0x000000be03be7220 */ /* 0x000fe40000410000 */
[----:B0-----:R-:W-:-:S02]  /*6940*/  FMUL.FTZ R4, R198, R126 ;  /* 0x0000007ec6047220 */ /* 0x001fc40000410000 */
[C---:B---3--:R-:W-:Y:S02]  /*6950*/  FMUL.FTZ R189, R5.reuse, R189 ;  /* 0x000000bd05bd7220 */ /* 0x048fe40000410000 */
        /* <DEDUP_REMOVED lines=10> */
[-C--:B------:R-:W-:Y:S02]  /*6a00*/  FMUL.FTZ R144, R17, R96.reuse ;  /* 0x0000006011907220 */ /* 0x080fe40000410000 */
[----:B------:R-:W-:Y:S02]  /*6a10*/  FMUL.FTZ R143, R18, R96 ;  /* 0x00000060128f7220 */ /* 0x000fe40000410000 */
[C---:B-1----:R-:W-:Y:S02]  /*6a20*/  FMUL.FTZ R183, R7.reuse, R12 ;  /* 0x0000000c07b77220 */ /* 0x042fe40000410000 */
[----:B----4-:R-:W-:-:S02]  /*6a30*/  FMUL.FTZ R182, R7, R182 ;  /* 0x000000b607b67220 */ /* 0x010fc40000410000 */
[----:B------:R-:W-:Y:S02]  /*6a40*/  FFMA.FTZ R2, R205, R6, R2 ;  /* 0x00000006cd027223 */ /* 0x000fe40000010002 */
[----:B------:R-:W-:Y:S02]  /*6a50*/  FFMA.FTZ R7, R16, R144, R5 ;  /* 0x0000009010077223 */ /* 0x000fe40000010005 */
[----:B------:R-:W-:Y:S02]  /*6a60*/  FMUL.FTZ R5, R202, R3 ;  /* 0x00000003ca057220 */ /* 0x000fe40000410000 */
[----:B------:R-:W-:Y:S01]  /*6a70*/  FFMA.FTZ R6, R16, R143, R4 ;  /* 0x0000008f10067223 */ /* 0x000fe20000010004 */
[----:B------:R-:W-:Y:S01]  /*6a80*/  PRMT R13, RZ, 0x5410, R13 ;  /* 0x00005410ff0d7816 */ /* 0x000fe2000000000d */
        /* <DEDUP_REMOVED lines=27> */
[-C--:B------:R-:W-:Y:S02]  /*6c40*/  FMUL.FTZ R148, R11, R94.reuse ;  /* 0x0000005e0b947220 */ /* 0x080fe40000410000 */
        /* <DEDUP_REMOVED lines=10> */
[----:B------:R-:W-:Y:S02]  /*6cf0*/  FMUL.FTZ R126, R192, R127 ;  /* 0x0000007fc07e7220 */ /* 0x000fe40000410000 */
        /* <DEDUP_REMOVED lines=24> */
[----:B------:R-:W-:Y:S02]  /*6e80*/  FMUL.FTZ R226, R179, R92 ;  /* 0x0000005cb3e27220 */ /* 0x000fe40000410000 */
        /* <DEDUP_REMOVED lines=33> */
[C---:B------:R-:W-:Y:S01]  /*70a0*/  FMUL.FTZ R127, R188.reuse, R4 ;  /* 0x00000004bc7f7220 */ /* 0x040fe20000410000 */
        /* <DEDUP_REMOVED lines=38> */
[----:B------:R-:W-:Y:S02]  /*7310*/  FMUL.FTZ R235, R167, R87 ;  /* 0x00000057a7eb7220 */ /* 0x000fe40000410000 */
        /* <DEDUP_REMOVED lines=21> */
[C---:B------:R-:W-:Y:S01]  /*7470*/  FMUL.FTZ R153, R169.reuse, R127 ;  /* 0x0000007fa9997220 */ /* 0x040fe20000410000 */
        /* <DEDUP_REMOVED lines=33> */
.L_x_8968:
[----:B0-----:R-:W-:Y:S05]  /*7690*/  BSYNC B0 ;  /* 0x0000000000007941 */ /* 0x001fea0003800000 */
.L_x_8967:
[----:B------:R-:W0:Y:S01]  /*76a0*/  SHFL.UP PT, R157, R208, 0x1, RZ ;  /* 0x04200000d09d7989 */ /* 0x000e2200000e00ff */
[----:B------:R-:W-:Y:S01]  /*76b0*/  ISETP.GE.AND P3, PT, R133, 0x1, PT ;  /* 0x000000018500780c */ /* 0x000fe20003f66270 */
[CC--:B-----5:R-:W-:Y:S01]  /*76c0*/  FMUL.FTZ R162, R34.reuse, R131.reuse ;  /* 0x0000008322a27220 */ /* 0x0e0fe20000410000 */
[----:B------:R-:W-:Y:S01]  /*76d0*/  BSSY B0, `(.L_x_8969) ;  /* 0x0000183000007945 */ /* 0x000fe20003800000 */
[----:B------:R-:W2:Y:S01]  /*76e0*/  SHFL.UP PT, R151, R210, 0x1, RZ ;  /* 0x04200000d2977989 */ /* 0x000ea200000e00ff */
[-C--:B------:R-:W-:Y:S02]  /*76f0*/  FMUL.FTZ R161, R34, R130.reuse ;  /* 0x0000008222a17220 */ /* 0x080fe40000410000 */
[-C--:B------:R-:W-:Y:S01]  /*7700*/  FMUL.FTZ R160, R35, R130.reuse ;  /* 0x0000008223a07220 */ /* 0x080fe20000410000 */
[----:B------:R-:W3:Y:S01]  /*7710*/  SHFL.UP PT, R155, R209, 0x1, RZ ;  /* 0x04200000d19b7989 */ /* 0x000ee200000e00ff */
[C---:B------:R-:W-:Y:S02]  /*7720*/  FMUL.FTZ R225, R44.reuse, R131 ;  /* 0x000000832ce17220 */ /* 0x040fe40000410000 */
[-C--:B------:R-:W-:Y:S01]  /*7730*/  FMUL.FTZ R224, R44, R130.reuse ;  /* 0x000000822ce07220 */ /* 0x080fe20000410000 */
[----:B------:R-:W4:Y:S01]  /*7740*/  SHFL.UP PT, R153, R152, 0x1, RZ ;  /* 0x0420000098997989 */ /* 0x000f2200000e00ff */
[----:B------:R-:W-:-:S02]  /*7750*/  FMUL.FTZ R222, R45, R130 ;  /* 0x000000822dde7220 */ /* 0x000fc40000410000 */
[-C--:B------:R-:W-:Y:S01]  /*7760*/  FMUL.FTZ R223, R45, R131.reuse ;  /* 0x000000832ddf7220 */ /* 0x080fe20000410000 */
[----:B------:R-:W-:Y:S01]  /*7770*/  SHFL.IDX PT, R66, R66, RZ, 0x1f ;  /* 0x00001fff42427589 */ /* 0x000fe200000e0000 */
[-C--:B------:R-:W-:Y:S02]  /*7780*/  FMUL.FTZ R221, R46, R131.reuse ;  /* 0x000000832edd7220 */ /* 0x080fe40000410000 */
[----:B------:R-:W-:Y:S02]  /*7790*/  FMUL.FTZ R219, R47, R131 ;  /* 0x000000832fdb7220 */ /* 0x000fe40000410000 */
[C---:B-1----:R-:W-:Y:S02]  /*77a0*/  FMUL.FTZ R244, R169.reuse, R127 ;  /* 0x0000007fa9f47220 */ /* 0x042fe40000410000 */
[----:B------:R-:W-:Y:S02]  /*77b0*/  FMUL.FTZ R245, R169, -R126 ;  /* 0x8000007ea9f57220 */ /* 0x000fe40000410000 */
[----:B0-----:R-:W-:-:S02]  /*77c0*/  FMUL.FTZ R156, R152, R157 ;  /* 0x0000009d989c7220 */ /* 0x001fc40000410000 */
[----:B------:R-:W-:Y:S02]  /*77d0*/  FFMA.FTZ R244, R170, R126, -R244 ;  /* 0x0000007eaaf47223 */ /* 0x000fe400000108f4 */
[----:B--2---:R-:W-:Y:S02]  /*77e0*/  FMUL.FTZ R154, R152, R151 ;  /* 0x00000097989a7220 */ /* 0x004fe40000410000 */
[----:B------:R-:W-:Y:S02]  /*77f0*/  FFMA.FTZ R245, R170, -R127, R245 ;  /* 0x8000007faaf57223 */ /* 0x000fe400000100f5 */
[-C--:B---3--:R-:W-:Y:S02]  /*7800*/  FMUL.FTZ R158, R152, R155.reuse ;  /* 0x0000009b989e7220 */ /* 0x088fe40000410000 */
[C---:B------:R-:W-:Y:S02]  /*7810*/  FFMA.FTZ R156, R210.reuse, R155, -R156 ;  /* 0x0000009bd29c7223 */ /* 0x040fe4000001089c */
[----:B----4-:R-:W-:-:S02]  /*7820*/  FFMA.FTZ R155, R210, R153, R154 ;  /* 0x00000099d29b7223 */ /* 0x010fc4000001009a */
[----:B------:R-:W-:Y:S02]  /*7830*/  FFMA.FTZ R157, R210, R157, R158 ;  /* 0x0000009dd29d7223 */ /* 0x000fe4000001009e */
[C---:B------:R-:W-:Y:S01]  /*7840*/  FMUL.FTZ R153, R152.reuse, R153 ;  /* 0x0000009998997220 */ /* 0x040fe20000410000 */
[----:B------:R-:W-:Y:S01]  /*7850*/  FSEL R155, R152, R155, !P3 ;  /* 0x0000009b989b7208 */ /* 0x000fe20005800000 */
[----:B------:R-:W-:Y:S02]  /*7860*/  @P3 FADD.FTZ R208, R208, R157 ;  /* 0x0000009dd0d03221 */ /* 0x000fe40000010000 */
[----:B------:R-:W-:Y:S02]  /*7870*/  @P3 FADD.FTZ R209, R209, R156 ;  /* 0x0000009cd1d13221 */ /* 0x000fe40000010000 */
[----:B------:R-:W-:Y:S01]  /*7880*/  @P3 FFMA.FTZ R210, R210, R151, -R153 ;  /* 0x00000097d2d23223 */ /* 0x000fe20000010899 */
[----:B------:R-:W0:Y:S01]  /*7890*/  SHFL.UP PT, R154, R208, 0x2, RZ ;  /* 0x04400000d09a7989 */ /* 0x000e2200000e00ff */
[----:B------:R-:W-:Y:S01]  /*78a0*/  ISETP.GE.AND P3, PT, R133, 0x2, PT ;  /* 0x000000028500780c */ /* 0x000fe20003f66270 */
[----:B------:R-:W-:-:S02]  /*78b0*/  FMUL.FTZ R238, R49, R130 ;  /* 0x0000008231ee7220 */ /* 0x000fc40000410000 */
[----:B------:R-:W1:Y:S01]  /*78c0*/  SHFL.UP PT, R153, R209, 0x2, RZ ;  /* 0x04400000d1997989 */ /* 0x000e6200000e00ff */
[----:B------:R-:W-:-:S03]  /*78d0*/  FMUL.FTZ R239, R49, R131 ;  /* 0x0000008331ef7220 */ /* 0x000fc60000410000 */
[----:B------:R-:W2:Y:S04]  /*78e0*/  SHFL.UP PT, R151, R210, 0x2, RZ ;  /* 0x04400000d2977989 */ /* 0x000ea800000e00ff */
[----:B------:R-:W3:Y:S01]  /*78f0*/  SHFL.UP PT, R152, R155, 0x2, RZ ;  /* 0x044000009b987989 */ /* 0x000ee200000e00ff */
[C---:B0-----:R-:W-:Y:S02]  /*7900*/  FMUL.FTZ R158, R155.reuse, R154 ;  /* 0x0000009a9b9e7220 */ /* 0x041fe40000410000 */
[CC--:B-1----:R-:W-:Y:S02]  /*7910*/  FMUL.FTZ R159, R155.reuse, R153.reuse ;  /* 0x000000999b9f7220 */ /* 0x0c2fe40000410000 */
[----:B------:R-:W-:Y:S02]  /*7920*/  FFMA.FTZ R158, R210, R153, -R158 ;  /* 0x00000099d29e7223 */ /* 0x000fe4000001089e */
[----:B--2---:R-:W-:-:S02]  /*7930*/  FMUL.FTZ R157, R155, R151 ;  /* 0x000000979b9d7220 */ /* 0x004fc40000410000 */
[C---:B------:R-:W-:Y:S02]  /*7940*/  FFMA.FTZ R159, R210.reuse, R154, R159 ;  /* 0x0000009ad29f7223 */ /* 0x040fe4000001009f */
[CC--:B---3--:R-:W-:Y:S02]  /*7950*/  FMUL.FTZ R156, R155.reuse, R152.reuse ;  /* 0x000000989b9c7220 */ /* 0x0c8fe40000410000 */
[C---:B------:R-:W-:Y:S02]  /*7960*/  FFMA.FTZ R152, R210.reuse, R152, R157 ;  /* 0x00000098d2987223 */ /* 0x040fe4000001009d */
[----:B------:R-:W-:Y:S02]  /*7970*/  @P3 FFMA.FTZ R210, R210, R151, -R156 ;  /* 0x00000097d2d23223 */ /* 0x000fe4000001089c */
[----:B------:R-:W-:Y:S01]  /*7980*/  @P3 FADD.FTZ R208, R208, R159 ;  /* 0x0000009fd0d03221 */ /* 0x000fe20000010000 */
[----:B------:R-:W-:Y:S01]  /*7990*/  FSEL R152, R155, R152, !P3 ;  /* 0x000000989b987208 */ /* 0x000fe20005800000 */
[----:B------:R-:W-:Y:S01]  /*79a0*/  @P3 FADD.FTZ R209, R209, R158 ;  /* 0x0000009ed1d13221 */ /* 0x000fe20000010000 */
[----:B------:R-:W0:Y:S01]  /*79b0*/  SHFL.UP PT, R151, R210, 0x4, RZ ;  /* 0x04800000d2977989 */ /* 0x000e2200000e00ff */
[----:B------:R-:W-:Y:S01]  /*79c0*/  ISETP.GE.AND P3, PT, R133, 0x4, PT ;  /* 0x000000048500780c */ /* 0x000fe20003f66270 */
[----:B------:R-:W-:-:S02]  /*79d0*/  FMUL.FTZ R159, R35, R131 ;  /* 0x00000083239f7220 */ /* 0x000fc40000410000 */
[----:B------:R-:W1:Y:S04]  /*79e0*/  SHFL.UP PT, R157, R208, 0x4, RZ ;  /* 0x04800000d09d7989 */ /* 0x000e6800000e00ff */
[----:B------:R-:W2:Y:S04]  /*79f0*/  SHFL.UP PT, R155, R209, 0x4, RZ ;  /* 0x04800000d19b7989 */ /* 0x000ea800000e00ff */
[----:B------:R-:W3:Y:S01]  /*7a00*/  SHFL.UP PT, R153, R152, 0x4, RZ ;  /* 0x0480000098997989 */ /* 0x000ee200000e00ff */
[C---:B0-----:R-:W-:Y:S02]  /*7a10*/  FMUL.FTZ R154, R152.reuse, R151 ;  /* 0x00000097989a7220 */ /* 0x041fe40000410000 */
[----:B-1----:R-:W-:-:S02]  /*7a20*/  FMUL.FTZ R156, R152, R157 ;  /* 0x0000009d989c7220 */ /* 0x002fc40000410000 */
[-C--:B--2---:R-:W-:Y:S02]  /*7a30*/  FMUL.FTZ R158, R152, R155.reuse ;  /* 0x0000009b989e7220 */ /* 0x084fe40000410000 */
[C---:B------:R-:W-:Y:S02]  /*7a40*/  FFMA.FTZ R156, R210.reuse, R155, -R156 ;  /* 0x0000009bd29c7223 */ /* 0x040fe4000001089c */
[-C--:B---3--:R-:W-:Y:S02]  /*7a50*/  FFMA.FTZ R211, R210, R153.reuse, R154 ;  /* 0x00000099d2d37223 */ /* 0x088fe4000001009a */
[----:B------:R-:W-:Y:S02]  /*7a60*/  FMUL.FTZ R153, R152, R153 ;  /* 0x0000009998997220 */ /* 0x000fe40000410000 */
[C---:B------:R-:W-:Y:S02]  /*7a70*/  FFMA.FTZ R157, R210.reuse, R157, R158 ;  /* 0x0000009dd29d7223 */ /* 0x040fe4000001009e */
[----:B------:R-:W-:-:S02]  /*7a80*/  @P3 FFMA.FTZ R210, R210, R151, -R153 ;  /* 0x00000097d2d23223 */ /* 0x000fc40000010899 */
[-C--:B------:R-:W-:Y:S02]  /*7a90*/  FMUL.FTZ R151, R169, R162.reuse ;  /* 0x000000a2a9977220 */ /* 0x080fe40000410000 */
[C---:B------:R-:W-:Y:S02]  /*7aa0*/  FMUL.FTZ R154, R170.reuse, R162 ;  /* 0x000000a2aa9a7220 */ /* 0x040fe40000410000 */
[----:B------:R-:W-:Y:S01]  /*7ab0*/  FFMA.FTZ R153, R170, R161, -R151 ;  /* 0x000000a1aa997223 */ /* 0x000fe20000010897 */
[----:B------:R-:W-:Y:S01]  /*7ac0*/  FSEL R151, R152, R211, !P3 ;  /* 0x000000d398977208 */ /* 0x000fe20005800000 */
[----:B------:R-:W-:Y:S01]  /*7ad0*/  @P3 FADD.FTZ R209, R209, R156 ;  /* 0x0000009cd1d13221 */ /* 0x000fe20000010000 */
[----:B------:R-:W-:Y:S01]  /*7ae0*/  SHFL.UP PT, R152, R210, 0x8, RZ ;  /* 0x05000000d2987989 */ /* 0x000fe200000e00ff */
[----:B------:R-:W-:Y:S02]  /*7af0*/  FFMA.FTZ R154, -R169, R161, -R154 ;  /* 0x000000a1a99a7223 */ /* 0x000fe4000001099a */
[----:B------:R-:W-:Y:S01]  /*7b00*/  @P3 FADD.FTZ R208, R208, R157 ;  /* 0x0000009dd0d03221 */ /* 0x000fe20000010000 */
[----:B------:R-:W-:Y:S01]  /*7b10*/  ISETP.GE.AND P3, PT, R133, 0x8, PT ;  /* 0x000000088500780c */ /* 0x000fe20003f66270 */
[----:B------:R-:W-:-:S02]  /*7b20*/  FADD.FTZ R156, R160, R153 ;  /* 0x00000099a09c7221 */ /* 0x000fc40000010000 */
[----:B------:R-:W0:Y:S01]  /*7b30*/  SHFL.UP PT, R153, R209, 0x8, RZ ;  /* 0x05000000d1997989 */ /* 0x000e2200000e00ff */
[----:B------:R-:W-:Y:S02]  /*7b40*/  FADD.FTZ R157, -R159, R154 ;  /* 0x0000009a9f9d7221 */ /* 0x000fe40000010100 */
[CC--:B------:R-:W-:Y:S01]  /*7b50*/  FMUL.FTZ R212, R180.reuse, -R156.reuse ;  /* 0x8000009cb4d47220 */ /* 0x0c0fe20000410000 */
[----:B------:R-:W1:Y:S01]  /*7b60*/  SHFL.UP PT, R155, R208, 0x8, RZ ;  /* 0x05000000d09b7989 */ /* 0x000e6200000e00ff */
[-C--:B------:R-:W-:Y:S02]  /*7b70*/  FMUL.FTZ R158, R180, -R157.reuse ;  /* 0x8000009db49e7220 */ /* 0x080fe40000410000 */
[C---:B------:R-:W-:Y:S01]  /*7b80*/  FFMA.FTZ R211, R181.reuse, R157, R212 ;  /* 0x0000009db5d37223 */ /* 0x040fe200000100d4 */
[----:B------:R-:W2:Y:S01]  /*7b90*/  SHFL.UP PT, R154, R151, 0x8, RZ ;  /* 0x05000000979a7989 */ /* 0x000ea200000e00ff */
[----:B------:R-:W-:Y:S02]  /*7ba0*/  FFMA.FTZ R156, R181, R156, -R158 ;  /* 0x0000009cb59c7223 */ /* 0x000fe4000001089e */
[----:B------:R-:W-:-:S02]  /*7bb0*/  FMUL.FTZ R158, R36, R131 ;  /* 0x00000083249e7220 */ /* 0x000fc40000410000 */
[----:B------:R-:W-:Y:S02]  /*7bc0*/  FMUL.FTZ R157, R36, R130 ;  /* 0x00000082249d7220 */ /* 0x000fe40000410000 */
[----:B------:R-:W-:Y:S02]  /*7bd0*/  FADD.FTZ R212, -R158, R211 ;  /* 0x000000d39ed47221 */ /* 0x000fe40000010100 */
[----:B------:R-:W-:Y:S02]  /*7be0*/  FADD.FTZ R156, R157, R156 ;  /* 0x0000009c9d9c7221 */ /* 0x000fe40000010000 */
[C---:B------:R-:W-:Y:S02]  /*7bf0*/  FMUL.FTZ R211, R182.reuse, -R212 ;  /* 0x800000d4b6d37220 */ /* 0x040fe40000410000 */
[-C--:B------:R-:W-:Y:S02]  /*7c00*/  FMUL.FTZ R213, R182, -R156.reuse ;  /* 0x8000009cb6d57220 */ /* 0x080fe40000410000 */
[----:B------:R-:W-:-:S02]  /*7c10*/  FFMA.FTZ R211, R183, R156, -R211 ;  /* 0x0000009cb7d37223 */ /* 0x000fc400000108d3 */
[C---:B0-----:R-:W-:Y:S02]  /*7c20*/  FMUL.FTZ R214, R151.reuse, R153 ;  /* 0x0000009997d67220 */ /* 0x041fe40000410000 */
[----:B------:R-:W-:Y:S02]  /*7c30*/  FMUL.FTZ R215, R151, R152 ;  /* 0x0000009897d77220 */ /* 0x000fe40000410000 */
[----:B------:R-:W-:Y:S02]  /*7c40*/  FFMA.FTZ R212, R183, R212, R213 ;  /* 0x000000d4b7d47223 */ /* 0x000fe400000100d5 */
[CC--:B-1----:R-:W-:Y:S02]  /*7c50*/  FMUL.FTZ R156, R151.reuse, R155.reuse ;  /* 0x0000009b979c7220 */ /* 0x0c2fe40000410000 */
[----:B--2---:R-:W-:Y:S02]  /*7c60*/  FMUL.FTZ R213, R151, R154 ;  /* 0x0000009a97d57220 */ /* 0x004fe40000410000 */
[----:B------:R-:W-:-:S02]  /*7c70*/  FFMA.FTZ R155, R210, R155, R214 ;  /* 0x0000009bd29b7223 */ /* 0x000fc400000100d6 */
        /* <DEDUP_REMOVED lines=14> */
[C---:B------:R-:W-:Y:S02]  /*7d60*/  FMUL.FTZ R154, R184.reuse, -R153 ;  /* 0x80000099b89a7220 */ /* 0x040fe40000410000 */
        /* <DEDUP_REMOVED lines=8> */
[C---:B------:R-:W-:Y:S02]  /*7df0*/  FMUL.FTZ R213, R186.reuse, -R212 ;  /* 0x800000d4bad57220 */ /* 0x040fe40000410000 */
[-C--:B------:R-:W-:Y:S02]  /*7e00*/  FMUL.FTZ R217, R186, -R216.reuse ;  /* 0x800000d8bad97220 */ /* 0x080fe40000410000 */
[----:B------:R-:W-:-:S02]  /*7e10*/  FFMA.FTZ R213, R187, R216, -R213 ;  /* 0x000000d8bbd57223 */ /* 0x000fc400000108d5 */
[----:B0-----:R-:W-:Y:S02]  /*7e20*/  FMUL.FTZ R216, R151, R152 ;  /* 0x0000009897d87220 */ /* 0x001fe40000410000 */
[----:B------:R-:W-:Y:S02]  /*7e30*/  FFMA.FTZ R212, R187, R212, R217 ;  /* 0x000000d4bbd47223 */ /* 0x000fe400000100d9 */
[----:B-1----:R-:W-:Y:S02]  /*7e40*/  FFMA.FTZ R218, R210, R215, R216 ;  /* 0x000000d7d2da7223 */ /* 0x002fe400000100d8 */
[C---:B--2---:R-:W-:Y:S02]  /*7e50*/  FMUL.FTZ R217, R151.reuse, R211 ;  /* 0x000000d397d97220 */ /* 0x044fe40000410000 */
[C---:B---3--:R-:W-:Y:S02]  /*7e60*/  FMUL.FTZ R216, R151.reuse, R214 ;  /* 0x000000d697d87220 */ /* 0x048fe40000410000 */
[----:B------:R-:W-:-:S02]  /*7e70*/  FMUL.FTZ R215, R151, R215 ;  /* 0x000000d797d77220 */ /* 0x000fc40000410000 */
[C---:B------:R-:W-:Y:S01]  /*7e80*/  FFMA.FTZ R214, R210.reuse, R214, -R217 ;  /* 0x000000d6d2d67223 */ /* 0x040fe200000108d9 */
[----:B------:R-:W-:Y:S01]  /*7e90*/  FSEL R217, R151, R218, !P3 ;  /* 0x000000da97d97208 */ /* 0x000fe20005800000 */
[C---:B------:R-:W-:Y:S02]  /*7ea0*/  FFMA.FTZ R211, R210.reuse, R211, R216 ;  /* 0x000000d3d2d37223 */ /* 0x040fe400000100d8 */
[----:B------:R-:W-:Y:S01]  /*7eb0*/  @P3 FFMA.FTZ R210, R210, R152, -R215 ;  /* 0x00000098d2d23223 */ /* 0x000fe200000108d7 */
[----:B------:R0:W-:Y:S01]  /*7ec0*/  SHFL.IDX PT, R216, R67, RZ, 0x1f ;  /* 0x00001fff43d87589 */ /* 0x0001e200000e0000 */
[----:B------:R-:W-:Y:S02]  /*7ed0*/  FMUL.FTZ R152, R39, R130 ;  /* 0x0000008227987220 */ /* 0x000fe40000410000 */
[----:B------:R-:W-:Y:S01]  /*7ee0*/  @P3 FADD.FTZ R209, R209, R214 ;  /* 0x000000d6d1d13221 */ /* 0x000fe20000010000 */
[----:B------:R-:W1:Y:S01]  /*7ef0*/  SHFL.UP PT, R217, R217, 0x1, RZ ;  /* 0x04200000d9d97989 */ /* 0x000e6200000e00ff */
[----:B------:R-:W-:-:S02]  /*7f00*/  FMUL.FTZ R151, R39, R131 ;  /* 0x0000008327977220 */ /* 0x000fc40000410000 */
[----:B------:R-:W-:Y:S01]  /*7f10*/  FADD.FTZ R214, R152, R213 ;  /* 0x000000d598d67221 */ /* 0x000fe20000010000 */
[----:B------:R1:W2:Y:S01]  /*7f20*/  SHFL.UP PT, R215, R210, 0x1, RZ ;  /* 0x04200000d2d77989 */ /* 0x0002a200000e00ff */
[----:B------:R-:W-:Y:S02]  /*7f30*/  FADD.FTZ R212, -R151, R212 ;  /* 0x000000d497d47221 */ /* 0x000fe40000010100 */
[C---:B------:R-:W-:Y:S01]  /*7f40*/  FMUL.FTZ R213, R188.reuse, -R214 ;  /* 0x800000d6bcd57220 */ /* 0x040fe20000410000 */
[----:B------:R-:W3:Y:S01]  /*7f50*/  SHFL.UP PT, R209, R209, 0x1, RZ ;  /* 0x04200000d1d17989 */ /* 0x000ee200000e00ff */
[-C--:B------:R-:W-:Y:S02]  /*7f60*/  FMUL.FTZ R218, R188, -R212.reuse ;  /* 0x800000d4bcda7220 */ /* 0x080fe40000410000 */
[----:B------:R-:W-:Y:S02]  /*7f70*/  FFMA.FTZ R220, R189, R212, R213 ;  /* 0x000000d4bddc7223 */ /* 0x000fe400000100d5 */
[----:B------:R-:W-:-:S02]  /*7f80*/  FMUL.FTZ R213, R40, R131 ;  /* 0x0000008328d57220 */ /* 0x000fc40000410000 */
[----:B0-----:R-:W-:Y:S02]  /*7f90*/  FFMA.FTZ R67, R189, R214, -R218 ;  /* 0x000000d6bd437223 */ /* 0x001fe400000108da */
[----:B------:R-:W-:Y:S02]  /*7fa0*/  FMUL.FTZ R212, R40, R130 ;  /* 0x0000008228d47220 */ /* 0x000fe40000410000 */
[----:B------:R-:W-:Y:S02]  /*7fb0*/  FADD.FTZ R220, -R213, R220 ;  /* 0x000000dcd5dc7221 */ /* 0x000fe40000010100 */
[----:B------:R-:W-:Y:S02]  /*7fc0*/  FADD.FTZ R214, R212, R67 ;  /* 0x00000043d4d67221 */ /* 0x000fe40000010000 */
[----:B------:R-:W-:Y:S02]  /*7fd0*/  FMUL.FTZ R67, R190, -R220 ;  /* 0x800000dcbe437220 */ /* 0x000fe40000410000 */
[----:B------:R-:W-:-:S02]  /*7fe0*/  @P3 FADD.FTZ R208, R208, R211 ;  /* 0x000000d3d0d03221 */ /* 0x000fc40000010000 */
[-C--:B------:R-:W-:Y:S02]  /*7ff0*/  FFMA.FTZ R67, R191, R214.reuse, -R67 ;  /* 0x000000d6bf437223 */ /* 0x080fe40000010843 */
[----:B------:R-:W-:Y:S02]  /*8000*/  FMUL.FTZ R214, R190, -R214 ;  /* 0x800000d6bed67220 */ /* 0x000fe40000410000 */
[----:B-1----:R-:W-:Y:S02]  /*8010*/  FMUL.FTZ R210, R217, R216 ;  /* 0x000000d8d9d27220 */ /* 0x002fe40000410000 */
[----:B------:R-:W-:Y:S02]  /*8020*/  FFMA.FTZ R220, R191, R220, R214 ;  /* 0x000000dcbfdc7223 */ /* 0x000fe400000100d6 */
[-C--:B--2---:R-:W-:Y:S01]  /*8030*/  FFMA.FTZ R210, R215, R66.reuse, -R210 ;  /* 0x00000042d7d27223 */ /* 0x084fe200000108d2 */
[----:B------:R0:W1:Y:S01]  /*8040*/  SHFL.UP PT, R214, R208, 0x1, RZ ;  /* 0x04200000d0d67989 */ /* 0x00006200000e00ff */
[----:B------:R-:W-:-:S02]  /*8050*/  FMUL.FTZ R217, R217, R66 ;  /* 0x00000042d9d97220 */ /* 0x000fc40000410000 */
[----:B---3--:R-:W-:Y:S02]  /*8060*/  @P2 FADD.FTZ R66, R209, R210 ;  /* 0x000000d2d1422221 */ /* 0x008fe40000010000 */
[C---:B------:R-:W-:Y:S02]  /*8070*/  FMUL.FTZ R210, R41.reuse, R130 ;  /* 0x0000008229d27220 */ /* 0x040fe40000410000 */
[----:B------:R-:W-:Y:S02]  /*8080*/  FMUL.FTZ R211, R41, R131 ;  /* 0x0000008329d37220 */ /* 0x000fe40000410000 */
[----:B------:R-:W-:Y:S02]  /*8090*/  FADD.FTZ R67, R210, R67 ;  /* 0x00000043d2437221 */ /* 0x000fe40000010000 */
[----:B------:R-:W-:Y:S02]  /*80a0*/  FADD.FTZ R220, -R211, R220 ;  /* 0x000000dcd3dc7221 */ /* 0x000fe40000010100 */
[----:B------:R-:W-:-:S02]  /*80b0*/  FMUL.FTZ R209, R192, -R67 ;  /* 0x80000043c0d17220 */ /* 0x000fc40000410000 */
[-C--:B------:R-:W-:Y:S02]  /*80c0*/  FMUL.FTZ R218, R192, -R220.reuse ;  /* 0x800000dcc0da7220 */ /* 0x080fe40000410000 */
[C---:B------:R-:W-:Y:S02]  /*80d0*/  FFMA.FTZ R220, R193.reuse, R220, R209 ;  /* 0x000000dcc1dc7223 */ /* 0x040fe400000100d1 */
[C---:B------:R-:W-:Y:S02]  /*80e0*/  FMUL.FTZ R209, R42.reuse, R131 ;  /* 0x000000832ad17220 */ /* 0x040fe40000410000 */
[----:B------:R-:W-:Y:S02]  /*80f0*/  FFMA.FTZ R67, R193, R67, -R218 ;  /* 0x00000043c1437223 */ /* 0x000fe400000108da */
[----:B0-----:R-:W-:Y:S02]  /*8100*/  FMUL.FTZ R208, R42, R130 ;  /* 0x000000822ad07220 */ /* 0x001fe40000410000 */
[----:B------:R-:W-:-:S02]  /*8110*/  FFMA.FTZ R217, R215, R216, R217 ;  /* 0x000000d8d7d97223 */ /* 0x000fc400000100d9 */
[----:B------:R-:W-:Y:S02]  /*8120*/  FADD.FTZ R220, -R209, R220 ;  /* 0x000000dcd1dc7221 */ /* 0x000fe40000010100 */
[----:B------:R-:W-:Y:S02]  /*8130*/  FADD.FTZ R67, R208, R67 ;  /* 0x00000043d0437221 */ /* 0x000fe40000010000 */
[----:B-1----:R-:W-:Y:S01]  /*8140*/  @P2 FADD.FTZ R216, R214, R217 ;  /* 0x000000d9d6d82221 */ /* 0x002fe20000010000 */
[----:B------:R-:W-:Y:S01]  /*8150*/  ISETP.NE.AND P2, PT, R251, 0x1f, PT ;  /* 0x0000001ffb00780c */ /* 0x000fe20003f45270 */
[C---:B------:R-:W-:Y:S02]  /*8160*/  FMUL.FTZ R214, R194.reuse, -R220 ;  /* 0x800000dcc2d67220 */ /* 0x040fe40000410000 */
[-C--:B------:R-:W-:Y:S02]  /*8170*/  FMUL.FTZ R215, R194, -R67.reuse ;  /* 0x80000043c2d77220 */ /* 0x080fe40000410000 */
[----:B------:R-:W-:-:S02]  /*8180*/  FFMA.FTZ R217, R195, R67, -R214 ;  /* 0x00000043c3d97223 */ /* 0x000fc400000108d6 */
[----:B------:R-:W-:Y:S02]  /*8190*/  FFMA.FTZ R220, R195, R220, R215 ;  /* 0x000000dcc3dc7223 */ /* 0x000fe400000100d7 */
[C---:B------:R-:W-:Y:S02]  /*81a0*/  FMUL.FTZ R214, R43.reuse, R130 ;  /* 0x000000822bd67220 */ /* 0x040fe40000410000 */
[----:B------:R-:W-:Y:S02]  /*81b0*/  FMUL.FTZ R215, R43, R131 ;  /* 0x000000832bd77220 */ /* 0x000fe40000410000 */
[C---:B------:R-:W-:Y:S02]  /*81c0*/  FMUL.FTZ R67, R65.reuse, R216 ;  /* 0x000000d841437220 */ /* 0x040fe40000410000 */
[----:B------:R-:W-:Y:S02]  /*81d0*/  FMUL.FTZ R65, R65, R66 ;  /* 0x0000004241417220 */ /* 0x000fe40000410000 */
[----:B------:R-:W-:-:S02]  /*81e0*/  FADD.FTZ R217, R214, R217 ;  /* 0x000000d9d6d97221 */ /* 0x000fc40000010000 */
[----:B------:R-:W-:Y:S02]  /*81f0*/  FADD.FTZ R220, -R215, R220 ;  /* 0x000000dcd7dc7221 */ /* 0x000fe40000010100 */
[C---:B------:R-:W-:Y:S02]  /*8200*/  FFMA.FTZ R67, R64.reuse, R66, -R67 ;  /* 0x0000004240437223 */ /* 0x040fe40000010843 */
[----:B------:R-:W-:Y:S02]  /*8210*/  FFMA.FTZ R66, R64, R216, R65 ;  /* 0x000000d840427223 */ /* 0x000fe40000010041 */
        /* <DEDUP_REMOVED lines=23> */
[----:B------:R-:W-:Y:S02]  /*8390*/  FMUL.FTZ R218, R47, R130 ;  /* 0x000000822fda7220 */ /* 0x000fe40000410000 */
[----:B------:R-:W-:Y:S02]  /*83a0*/  FADD.FTZ R65, -R219, R65 ;  /* 0x00000041db417221 */ /* 0x000fe40000010100 */
[----:B------:R-:W-:Y:S02]  /*83b0*/  FADD.FTZ R64, R218, R64 ;  /* 0x00000040da407221 */ /* 0x000fe40000010000 */
[----:B------:R-:W-:-:S02]  /*83c0*/  FMUL.FTZ R217, R204, -R65 ;  /* 0x80000041ccd97220 */ /* 0x000fc40000410000 */
[-C--:B------:R-:W-:Y:S02]  /*83d0*/  FMUL.FTZ R216, R204, -R64.reuse ;  /* 0x80000040ccd87220 */ /* 0x080fe40000410000 */
[C---:B------:R-:W-:Y:S02]  /*83e0*/  FFMA.FTZ R64, R205.reuse, R64, -R217 ;  /* 0x00000040cd407223 */ /* 0x040fe400000108d9 */
[----:B------:R-:W-:Y:S02]  /*83f0*/  FFMA.FTZ R65, R205, R65, R216 ;  /* 0x00000041cd417223 */ /* 0x000fe400000100d8 */
[C---:B------:R-:W-:Y:S02]  /*8400*/  FMUL.FTZ R217, R48.reuse, R131 ;  /* 0x0000008330d97220 */ /* 0x040fe40000410000 */
[----:B------:R-:W-:Y:S02]  /*8410*/  FMUL.FTZ R216, R48, R130 ;  /* 0x0000008230d87220 */ /* 0x000fe40000410000 */
[----:B------:R-:W-:-:S02]  /*8420*/  FADD.FTZ R242, R242, R66 ;  /* 0x00000042f2f27221 */ /* 0x000fc40000010000 */
[----:B------:R-:W-:Y:S02]  /*8430*/  FADD.FTZ R66, -R217, R65 ;  /* 0x00000041d9427221 */ /* 0x000fe40000010100 */
[----:B------:R-:W-:Y:S02]  /*8440*/  FADD.FTZ R65, R216, R64 ;  /* 0x00000040d8417221 */ /* 0x000fe40000010000 */
[----:B------:R-:W-:Y:S02]  /*8450*/  FADD.FTZ R243, R243, R67 ;  /* 0x00000043f3f37221 */ /* 0x000fe40000010000 */
[C---:B------:R-:W-:Y:S02]  /*8460*/  FMUL.FTZ R64, R206.reuse, -R65 ;  /* 0x80000041ce407220 */ /* 0x040fe40000410000 */
[-C--:B------:R-:W-:Y:S02]  /*8470*/  FMUL.FTZ R67, R206, -R66.reuse ;  /* 0x80000042ce437220 */ /* 0x080fe40000410000 */
[----:B------:R-:W-:-:S02]  /*8480*/  FFMA.FTZ R64, R207, R66, R64 ;  /* 0x00000042cf407223 */ /* 0x000fc40000010040 */
[C---:B------:R-:W-:Y:S02]  /*8490*/  FMUL.FTZ R66, R206.reuse, R243 ;  /* 0x000000f3ce427220 */ /* 0x040fe40000410000 */
[C---:B------:R-:W-:Y:S02]  /*84a0*/  FFMA.FTZ R65, R207.reuse, R65, -R67 ;  /* 0x00000041cf417223 */ /* 0x040fe40000010843 */
        /* <DEDUP_REMOVED lines=137> */
[----:B------:R-:W-:Y:S02]  /*8d40*/  FFMA.FTZ R245, R207, R245, R66 ;  /* 0x000000f5cff57223 */ /* 0x000fe40000010042 */
[----:B------:R-:W-:Y:S02]  /*8d50*/  FMUL.FTZ R66, R169, R236 ;  /* 0x000000eca9427220 */ /* 0x000fe40000410000 */
[----:B------:R-:W-:Y:S02]  /*8d60*/  FFMA.FTZ R244, R207, R244, -R67 ;  /* 0x000000f4cff47223 */ /* 0x000fe40000010843 */
[-C--:B------:R-:W-:Y:S02]  /*8d70*/  FFMA.FTZ R66, R170, R237.reuse, R66 ;  /* 0x000000edaa427223 */ /* 0x080fe40000010042 */
[----:B------:R-:W-:-:S02]  /*8d80*/  FMUL.FTZ R67, R169, R237 ;  /* 0x000000eda9437220 */ /* 0x000fc40000410000 */
[----:B------:R-:W-:Y:S01]  /*8d90*/  FFMA.FTZ R136, R0, R136, R66 ;  /* 0x0000008800887223 */ /* 0x000fe20000010042 */
[----:B------:R-:W-:Y:S01]  /*8da0*/  MOV R66, UR24 ;  /* 0x0000001800427c02 */ /* 0x000fe20008000f00 */
[----:B------:R-:W-:Y:S02]  /*8db0*/  FFMA.FTZ R67, R170, R236, -R67 ;  /* 0x000000ecaa437223 */ /* 0x000fe40000010843 */
        /* <DEDUP_REMOVED lines=20> */
.L_x_8970:
[----:B------:R-:W-:Y:S05]  /*8f00*/  BSYNC B0 ;  /* 0x0000000000007941 */ /* 0x000fea0003800000 */
.L_x_8969:
        /* <DEDUP_REMOVED lines=23> */
.L_x_8972:
[----:B------:R-:W-:Y:S05]  /*9080*/  BSYNC B0 ;  /* 0x0000000000007941 */ /* 0x000fea0003800000 */
.L_x_8971:
        /* <DEDUP_REMOVED lines=18> */
.L_x_8974:
[----:B------:R-:W-:Y:S05]  /*91b0*/  BSYNC B0 ;  /* 0x0000000000007941 */ /* 0x000fea0003800000 */
.L_x_8973:
        /* <DEDUP_REMOVED lines=18> */
.L_x_8976:
[----:B------:R-:W-:Y:S05]  /*92e0*/  BSYNC B0 ;  /* 0x0000000000007941 */ /* 0x000fea0003800000 */
.L_x_8975:
        /* <DEDUP_REMOVED lines=18> */
.L_x_8978:
[----:B------:R-:W-:Y:S05]  /*9410*/  BSYNC B0 ;  /* 0x0000000000007941 */ /* 0x000fea0003800000 */
.L_x_8977:
        /* <DEDUP_REMOVED lines=62> */
[----:B------:R-:W-:Y:S02]  /*9800*/  FMUL.FTZ R162, R5, R91 ;  /* 0x0000005b05a27220 */ /* 0x000fe40000410000 */
[----:B------:R-:W-:-:S02]  /*9810*/  FADD.FTZ R159, -R159, R170 ;  /* 0x000000aa9f9f7221 */ /* 0x000fc40000010100 */
[----:B------:R-:W-:Y:S02]  /*9820*/  FADD.FTZ R160, R160, R161 ;  /* 0x000000a1a0a07221 */ /* 0x000fe40000010000 */
[C---:B------:R-:W-:Y:S02]  /*9830*/  FFMA.FTZ R66, R39.reuse, R228, R66 ;  /* 0x000000e427427223 */ /* 0x040fe40000010042 */
[----:B------:R-:W-:Y:S02]  /*9840*/  FFMA.FTZ R67, R39, -R229, R67 ;  /* 0x800000e527437223 */ /* 0x000fe40000010043 */
[-C--:B------:R-:W-:Y:S02]  /*9850*/  FFMA.FTZ R228, R177, -R162.reuse, R228 ;  /* 0x800000a2b1e47223 */ /* 0x080fe400000100e4 */
[----:B------:R-:W-:Y:S02]  /*9860*/  FFMA.FTZ R229, R176, -R162, R229 ;  /* 0x800000a2b0e57223 */ /* 0x000fe400000100e5 */
[----:B------:R-:W-:-:S02]  /*9870*/  FMUL.FTZ R162, R180, -R159 ;  /* 0x8000009fb4a27220 */ /* 0x000fc40000410000 */
[----:B------:R-:W-:Y:S02]  /*9880*/  FMUL.FTZ R180, R180, -R160 ;  /* 0x800000a0b4b47220 */ /* 0x000fe40000410000 */
[----:B------:R-:W-:Y:S02]  /*9890*/  FMUL.FTZ R161, R175, R90 ;  /* 0x0000005aafa17220 */ /* 0x000fe40000410000 */
[C---:B------:R-:W-:Y:S02]  /*98a0*/  FFMA.FTZ R66, R38.reuse, R230, R66 ;  /* 0x000000e626427223 */ /* 0x040fe40000010042 */
[----:B------:R-:W-:Y:S02]  /*98b0*/  FFMA.FTZ R67, R38, -R231, R67 ;  /* 0x800000e726437223 */ /* 0x000fe40000010043 */
[C---:B------:R-:W-:Y:S02]  /*98c0*/  FFMA.FTZ R162, R181.reuse, R160, -R162 ;  /* 0x000000a0b5a27223 */ /* 0x040fe400000108a2 */
[----:B------:R-:W-:-:S02]  /*98d0*/  FFMA.FTZ R181, R181, R159, R180 ;  /* 0x0000009fb5b57223 */ /* 0x000fc400000100b4 */
[-C--:B------:R-:W-:Y:S02]  /*98e0*/  FFMA.FTZ R230, R173, -R161.reuse, R230 ;  /* 0x800000a1ade67223 */ /* 0x080fe400000100e6 */
[----:B------:R-:W-:Y:S02]  /*98f0*/  FFMA.FTZ R231, R174, -R161, R231 ;  /* 0x800000a1aee77223 */ /* 0x000fe400000100e7 */
[C---:B------:R-:W-:Y:S02]  /*9900*/  FFMA.FTZ R161, R37.reuse, R232, R66 ;  /* 0x000000e825a17223 */ /* 0x040fe40000010042 */
[----:B------:R-:W-:Y:S02]  /*9910*/  FFMA.FTZ R169, R37, -R233, R67 ;  /* 0x800000e925a97223 */ /* 0x000fe40000010043 */
[----:B------:R-:W-:Y:S02]  /*9920*/  FADD.FTZ R66, R157, R162 ;  /* 0x000000a29d427221 */ /* 0x000fe40000010000 */
[----:B------:R-:W-:-:S02]  /*9930*/  FADD.FTZ R67, -R158, R181 ;  /* 0x000000b59e437221 */ /* 0x000fc40000010100 */
[----:B------:R-:W-:Y:S02]  /*9940*/  FMUL.FTZ R162, R3, R87 ;  /* 0x0000005703a27220 */ /* 0x000fe40000410000 */
[C---:B------:R-:W-:Y:S02]  /*9950*/  FFMA.FTZ R157, R36.reuse, R234, R161 ;  /* 0x000000ea249d7223 */ /* 0x040fe400000100a1 */
[----:B------:R-:W-:Y:S02]  /*9960*/  FFMA.FTZ R158, R36, -R235, R169 ;  /* 0x800000eb249e7223 */ /* 0x000fe400000100a9 */
[-C--:B------:R-:W-:Y:S02]  /*9970*/  FFMA.FTZ R234, R168, -R162.reuse, R234 ;  /* 0x800000a2a8ea7223 */ /* 0x080fe400000100ea */
[----:B------:R-:W-:Y:S02]  /*9980*/  FFMA.FTZ R235, R167, -R162, R235 ;  /* 0x800000a2a7eb7223 */ /* 0x000fe400000100eb */
[----:B------:R-:W-:-:S02]  /*9990*/  FMUL.FTZ R161, R182, -R67 ;  /* 0x80000043b6a17220 */ /* 0x000fc40000410000 */
[-C--:B------:R-:W-:Y:S02]  /*99a0*/  FMUL.FTZ R162, R182, -R66.reuse ;  /* 0x80000042b6a27220 */ /* 0x080fe40000410000 */
[C---:B------:R-:W-:Y:S02]  /*99b0*/  FFMA.FTZ R161, R183.reuse, R66, -R161 ;  /* 0x00000042b7a17223 */ /* 0x040fe400000108a1 */
[----:B------:R-:W-:Y:S02]  /*99c0*/  FFMA.FTZ R162, R183, R67, R162 ;  /* 0x00000043b7a27223 */ /* 0x000fe400000100a2 */
[----:B------:R-:W-:Y:S02]  /*99d0*/  FMUL.FTZ R169, R2, R82 ;  /* 0x0000005202a97220 */ /* 0x000fe40000410000 */
[----:B------:R-:W-:Y:S02]  /*99e0*/  FADD.FTZ R156, R156, R161 ;  /* 0x000000a19c9c7221 */ /* 0x000fe40000010000 */
[----:B------:R-:W-:-:S02]  /*99f0*/  FADD.FTZ R161, -R155, R162 ;  /* 0x000000a29ba17221 */ /* 0x000fc40000010100 */
[C---:B------:R-:W-:Y:S02]  /*9a00*/  FFMA.FTZ R157, R35.reuse, R236, R157 ;  /* 0x000000ec239d7223 */ /* 0x040fe4000001009d */
[----:B------:R-:W-:Y:S02]  /*9a10*/  FFMA.FTZ R158, R35, -R237, R158 ;  /* 0x800000ed239e7223 */ /* 0x000fe4000001009e */
[----:B------:R-:W-:Y:S02]  /*9a20*/  FMUL.FTZ R155, R0, R77 ;  /* 0x0000004d009b7220 */ /* 0x000fe40000410000 */
[-C--:B------:R-:W-:Y:S02]  /*9a30*/  FFMA.FTZ R236, R166, -R169.reuse, R236 ;  /* 0x800000a9a6ec7223 */ /* 0x080fe400000100ec */
[----:B------:R-:W-:Y:S02]  /*9a40*/  FFMA.FTZ R237, R165, -R169, R237 ;  /* 0x800000a9a5ed7223 */ /* 0x000fe400000100ed */
[----:B------:R-:W-:-:S02]  /*9a50*/  FMUL.FTZ R169, R163, R65 ;  /* 0x00000041a3a97220 */ /* 0x000fc40000410000 */
[----:B------:R-:W-:Y:S02]  /*9a60*/  FFMA.FTZ R163, R163, -R155, R136 ;  /* 0x8000009ba3a37223 */ /* 0x000fe40000010088 */
[----:B------:R-:W-:Y:S02]  /*9a70*/  FMUL.FTZ R162, R184, -R161 ;  /* 0x800000a1b8a27220 */ /* 0x000fe40000410000 */
[----:B------:R-:W-:Y:S02]  /*9a80*/  FFMA.FTZ R155, R164, -R155, R135 ;  /* 0x8000009ba49b7223 */ /* 0x000fe40000010087 */
[----:B------:R-:W-:Y:S02]  /*9a90*/  FMUL.FTZ R184, R184, -R156 ;  /* 0x8000009cb8b87220 */ /* 0x000fe40000410000 */
[----:B------:R-:W-:Y:S02]  /*9aa0*/  FFMA.FTZ R164, R164, R64, R169 ;  /* 0x00000040a4a47223 */ /* 0x000fe400000100a9 */
[----:B------:R-:W-:-:S02]  /*9ab0*/  FMUL.FTZ R169, R165, R159 ;  /* 0x0000009fa5a97220 */ /* 0x000fc40000410000 */
[----:B------:R-:W-:Y:S02]  /*9ac0*/  FMUL.FTZ R165, R167, R67 ;  /* 0x00000043a7a57220 */ /* 0x000fe40000410000 */
[C---:B------:R-:W-:Y:S02]  /*9ad0*/  FFMA.FTZ R162, R185.reuse, R156, -R162 ;  /* 0x0000009cb9a27223 */ /* 0x040fe400000108a2 */
[----:B------:R-:W-:Y:S02]  /*9ae0*/  FFMA.FTZ R167, R185, R161, R184 ;  /* 0x000000a1b9a77223 */ /* 0x000fe400000100b8 */
[----:B------:R-:W-:Y:S02]  /*9af0*/  FADD.FTZ R162, R153, R162 ;  /* 0x000000a299a27221 */ /* 0x000fe40000010000 */
[----:B------:R-:W-:Y:S02]  /*9b00*/  FADD.FTZ R167, -R154, R167 ;  /* 0x000000a79aa77221 */ /* 0x000fe40000010100 */
[----:B------:R-:W-:-:S02]  /*9b10*/  FMUL.FTZ R153, R65, UR39 ;  /* 0x0000002741997c20 */ /* 0x000fc40008410000 */
[----:B------:R-:W-:Y:S02]  /*9b20*/  FFMA.FTZ R168, R168, R66, R165 ;  /* 0x00000042a8a87223 */ /* 0x000fe400000100a5 */
[----:B------:R-:W-:Y:S02]  /*9b30*/  FMUL.FTZ R165, R186, -R167 ;  /* 0x800000a7baa57220 */ /* 0x000fe40000410000 */
[----:B------:R-:W-:Y:S01]  /*9b40*/  FFMA.FTZ R166, R166, R160, R169 ;  /* 0x000000a0a6a67223 */ /* 0x000fe200000100a9 */
[----:B------:R-:W-:Y:S01]  /*9b50*/  SHF.L.U32 R169, R134, 0x5, RZ ;  /* 0x0000000586a97819 */ /* 0x000fe200000006ff */
[C---:B------:R-:W-:Y:S02]  /*9b60*/  FMUL.FTZ R154, R64.reuse, UR39 ;  /* 0x00000027409a7c20 */ /* 0x040fe40008410000 */
[----:B------:R-:W-:Y:S01]  /*9b70*/  FFMA.FTZ R153, R64, UR43, R153 ;  /* 0x0000002b40997c23 */ /* 0x000fe20008010099 */
[----:B------:R-:W-:Y:S01]  /*9b80*/  LEA.HI.SX32 R169, R169, R169, 0x1b ;  /* 0x000000a9a9a97211 */ /* 0x000fe200078fdaff */
[----:B------:R-:W-:-:S02]  /*9b90*/  FMUL.FTZ R170, R4, R89 ;  /* 0x0000005904aa7220 */ /* 0x000fc40000410000 */
[----:B------:R-:W-:Y:S02]  /*9ba0*/  FMUL.FTZ R64, R64, R77 ;  /* 0x0000004d40407220 */ /* 0x000fe40000410000 */
[-C--:B------:R-:W-:Y:S02]  /*9bb0*/  FMUL.FTZ R180, R186, -R162.reuse ;  /* 0x800000a2bab47220 */ /* 0x080fe40000410000 */
[----:B------:R-:W-:Y:S02]  /*9bc0*/  FFMA.FTZ R165, R187, R162, -R165 ;  /* 0x000000a2bba57223 */ /* 0x000fe400000108a5 */
[----:B------:R-:W-:Y:S02]  /*9bd0*/  FFMA.FTZ R233, R171, -R170, R233 ;  /* 0x800000aaabe97223 */ /* 0x000fe400000100e9 */
[----:B------:R-:W-:Y:S02]  /*9be0*/  FMUL.FTZ R182, R0, R64 ;  /* 0x0000004000b67220 */ /* 0x000fe40000410000 */
[----:B------:R-:W-:-:S02]  /*9bf0*/  FFMA.FTZ R232, R172, -R170, R232 ;  /* 0x800000aaace87223 */ /* 0x000fc400000100e8 */
[----:B------:R-:W-:Y:S01]  /*9c00*/  FMUL.FTZ R171, R171, R161 ;  /* 0x000000a1abab7220 */ /* 0x000fe20000410000 */
[----:B------:R0:W-:Y:S01]  /*9c10*/  STS [R169.X4+0x8b8], R182 ;  /* 0x0008b8b6a9007388 */ /* 0x0001e20000004800 */
[-C--:B------:R-:W-:Y:S02]  /*9c20*/  FMUL.FTZ R181, R174, R167.reuse ;  /* 0x000000a7aeb57220 */ /* 0x080fe40000410000 */
[----:B------:R-:W-:Y:S02]  /*9c30*/  FFMA.FTZ R180, R187, R167, R180 ;  /* 0x000000a7bbb47223 */ /* 0x000fe400000100b4 */
[C---:B------:R-:W-:Y:S02]  /*9c40*/  FFMA.FTZ R154, R65.reuse, UR43, -R154 ;  /* 0x0000002b419a7c23 */ /* 0x040fe4000801089a */
[----:B------:R-:W-:Y:S02]  /*9c50*/  FMUL.FTZ R170, R65, R77 ;  /* 0x0000004d41aa7220 */ /* 0x000fe40000410000 */
[----:B------:R-:W-:-:S02]  /*9c60*/  FADD.FTZ R174, R152, R165 ;  /* 0x000000a598ae7221 */ /* 0x000fc40000010000 */
[----:B------:R-:W-:Y:S02]  /*9c70*/  FMUL.FTZ R65, R160, R82 ;  /* 0x00000052a0417220 */ /* 0x000fe40000410000 */
[----:B------:R-:W-:Y:S02]  /*9c80*/  FFMA.FTZ R172, R172, R156, R171 ;  /* 0x0000009cacac7223 */ /* 0x000fe400000100ab */
[----:B------:R-:W-:Y:S02]  /*9c90*/  FADD.FTZ R171, -R151, R180 ;  /* 0x000000b497ab7221 */ /* 0x000fe40000010100 */
[----:B0-----:R-:W-:Y:S02]  /*9ca0*/  FMUL.FTZ R182, R188, -R174 ;  /* 0x800000aebcb67220 */ /* 0x001fe40000410000 */
[----:B------:R-:W-:Y:S02]  /*9cb0*/  FMUL.FTZ R184, R2, R65 ;  /* 0x0000004102b87220 */ /* 0x000fe40000410000 */
[----:B------:R-:W-:-:S02]  /*9cc0*/  FFMA.FTZ R173, R173, R162, R181 ;  /* 0x000000a2adad7223 */ /* 0x000fc400000100b5 */
[----:B------:R-:W-:Y:S01]  /*9cd0*/  FMUL.FTZ R181, R159, R82 ;  /* 0x000000529fb57220 */ /* 0x000fe20000410000 */
[----:B------:R0:W-:Y:S01]  /*9ce0*/  STS [R169.X4+0x8b0], R184 ;  /* 0x0008b0b8a9007388 */ /* 0x0001e20000004800 */
[-C--:B------:R-:W-:Y:S02]  /*9cf0*/  FMUL.FTZ R165, R188, -R171.reuse ;  /* 0x800000abbca57220 */ /* 0x080fe40000410000 */
[C---:B------:R-:W-:Y:S02]  /*9d00*/  FFMA.FTZ R182, R189.reuse, R171, R182 ;  /* 0x000000abbdb67223 */ /* 0x040fe400000100b6 */
[----:B------:R-:W-:Y:S02]  /*9d10*/  FFMA.FTZ R165, R189, R174, -R165 ;  /* 0x000000aebda57223 */ /* 0x000fe400000108a5 */
[----:B------:R-:W-:Y:S02]  /*9d20*/  FADD.FTZ R213, -R213, R182 ;  /* 0x000000b6d5d57221 */ /* 0x000fe40000010100 */
[----:B------:R-:W-:-:S02]  /*9d30*/  FMUL.FTZ R151, R159, UR39 ;  /* 0x000000279f977c20 */ /* 0x000fc40008410000 */
[----:B0-----:R-:W-:Y:S02]  /*9d40*/  FMUL.FTZ R184, R2, R181 ;  /* 0x000000b502b87220 */ /* 0x001fe40000410000 */
[----:B------:R-:W-:Y:S02]  /*9d50*/  FMUL.FTZ R152, R160, UR39 ;  /* 0x00000027a0987c20 */ /* 0x000fe40008410000 */
[----:B------:R-:W-:Y:S01]  /*9d60*/  FMUL.FTZ R183, R67, UR39 ;  /* 0x0000002743b77c20 */ /* 0x000fe20008410000 */
[----:B------:R0:W-:Y:S01]  /*9d70*/  STS [R169.X4+0x8b4], R184 ;  /* 0x0008b4b8a9007388 */ /* 0x0001e20000004800 */
[----:B------:R-:W-:Y:S02]  /*9d80*/  FADD.FTZ R212, R212, R165 ;  /* 0x000000a5d4d47221 */ /* 0x000fe40000010000 */
[----:B------:R-:W-:Y:S02]  /*9d90*/  FMUL.FTZ R182, R190, -R213 ;  /* 0x800000d5beb67220 */ /* 0x000fe40000410000 */
[----:B------:R-:W-:-:S02]  /*9da0*/  FFMA.FTZ R151, R160, UR43, R151 ;  /* 0x0000002ba0977c23 */ /* 0x000fc40008010097 */
[----:B------:R-:W-:Y:S02]  /*9db0*/  FFMA.FTZ R152, R159, UR43, -R152 ;  /* 0x0000002b9f987c23 */ /* 0x000fe40008010898 */
[----:B------:R-:W-:Y:S02]  /*9dc0*/  FMUL.FTZ R160, R66, UR39 ;  /* 0x0000002742a07c20 */ /* 0x000fe40008410000 */
[----:B0-----:R-:W-:Y:S02]  /*9dd0*/  FMUL.FTZ R184, R156, UR39 ;  /* 0x000000279cb87c20 */ /* 0x001fe40008410000 */
[----:B------:R-:W-:Y:S02]  /*9de0*/  FFMA.FTZ R159, R66, UR43, R183 ;  /* 0x0000002b429f7c23 */ /* 0x000fe400080100b7 */
[----:B------:R-:W-:Y:S02]  /*9df0*/  FMUL.FTZ R183, R161, UR39 ;  /* 0x00000027a1b77c20 */ /* 0x000fe40008410000 */
[----:B------:R-:W-:-:S02]  /*9e00*/  FFMA.FTZ R185, R191, R212, -R182 ;  /* 0x000000d4bfb97223 */ /* 0x000fc400000108b6 */
[----:B------:R-:W-:Y:S02]  /*9e10*/  FMUL.FTZ R190, R190, -R212 ;  /* 0x800000d4bebe7220 */ /* 0x000fe40000410000 */
[----:B------:R-:W-:Y:S02]  /*9e20*/  FFMA.FTZ R182, R161, UR43, -R184 ;  /* 0x0000002ba1b67c23 */ /* 0x000fe400080108b8 */
[----:B------:R-:W-:Y:S02]  /*9e30*/  FMUL.FTZ R184, R162, UR39 ;  /* 0x00000027a2b87c20 */ /* 0x000fe40008410000 */
[C---:B------:R-:W-:Y:S02]  /*9e40*/  FFMA.FTZ R160, R67.reuse, UR43, -R160 ;  /* 0x0000002b43a07c23 */ /* 0x040fe400080108a0 */
[----:B------:R-:W-:Y:S02]  /*9e50*/  FMUL.FTZ R180, R67, R87 ;  /* 0x0000005743b47220 */ /* 0x000fe40000410000 */
[----:B------:R-:W-:-:S02]  /*9e60*/  FMUL.FTZ R67, R156, R89 ;  /* 0x000000599c437220 */ /* 0x000fc40000410000 */
[----:B------:R-:W-:Y:S02]  /*9e70*/  FFMA.FTZ R165, R156, UR43, R183 ;  /* 0x0000002b9ca57c23 */ /* 0x000fe400080100b7 */
[----:B------:R-:W-:Y:S02]  /*9e80*/  FFMA.FTZ R156, R191, R213, R190 ;  /* 0x000000d5bf9c7223 */ /* 0x000fe400000100be */
[----:B------:R-:W-:Y:S02]  /*9e90*/  FMUL.FTZ R183, R161, R89 ;  /* 0x00000059a1b77220 */ /* 0x000fe40000410000 */
[----:B------:R-:W-:Y:S02]  /*9ea0*/  FMUL.FTZ R186, R0, R170 ;  /* 0x000000aa00ba7220 */ /* 0x000fe40000410000 */
[C---:B------:R-:W-:Y:S02]  /*9eb0*/  FMUL.FTZ R161, R167.reuse, UR39 ;  /* 0x00000027a7a17c20 */ /* 0x040fe40008410000 */
[----:B------:R-:W-:Y:S01]  /*9ec0*/  FFMA.FTZ R184, R167, UR43, -R184 ;  /* 0x0000002ba7b87c23 */ /* 0x000fe200080108b8 */
[----:B------:R0:W-:Y:S01]  /*9ed0*/  STS [R169.X4+0x8bc], R186 ;  /* 0x0008bcbaa9007388 */ /* 0x0001e20000004800 */
[----:B------:R-:W-:-:S02]  /*9ee0*/  FADD.FTZ R211, -R211, R156 ;  /* 0x0000009cd3d37221 */ /* 0x000fc40000010100 */
[----:B------:R-:W-:Y:S02]  /*9ef0*/  FFMA.FTZ R161, R162, UR43, R161 ;  /* 0x0000002ba2a17c23 */ /* 0x000fe400080100a1 */
[----:B------:R-:W-:Y:S02]  /*9f00*/  FMUL.FTZ R156, R231, R184 ;  /* 0x000000b8e79c7220 */ /* 0x000fe40000410000 */
[----:B------:R-:W-:Y:S02]  /*9f10*/  FADD.FTZ R210, R210, R185 ;  /* 0x000000b9d2d27221 */ /* 0x000fe40000010000 */
[----:B------:R-:W-:Y:S02]  /*9f20*/  FFMA.FTZ R156, R230, R161, R156 ;  /* 0x000000a1e69c7223 */ /* 0x000fe4000001009c */
[----:B0-----:R-:W-:Y:S02]  /*9f30*/  FMUL.FTZ R186, R4, R67 ;  /* 0x0000004304ba7220 */ /* 0x001fe40000410000 */
[----:B------:R-:W-:-:S02]  /*9f40*/  FMUL.FTZ R161, R192, -R211 ;  /* 0x800000d3c0a17220 */ /* 0x000fc40000410000 */
[----:B------:R-:W-:Y:S01]  /*9f50*/  FMUL.FTZ R66, R66, R87 ;  /* 0x0000005742427220 */ /* 0x000fe20000410000 */
[----:B------:R0:W-:Y:S01]  /*9f60*/  STS [R169.X4+0x8a0], R186 ;  /* 0x0008a0baa9007388 */ /* 0x0001e20000004800 */
[----:B------:R-:W-:Y:S02]  /*9f70*/  FMUL.FTZ R192, R192, -R210 ;  /* 0x800000d2c0c07220 */ /* 0x000fe40000410000 */
[----:B------:R-:W-:Y:S02]  /*9f80*/  FMUL.FTZ R188, R3, R66 ;  /* 0x0000004203bc7220 */ /* 0x000fe40000410000 */
[C---:B------:R-:W-:Y:S02]  /*9f90*/  FFMA.FTZ R192, R193.reuse, R211, R192 ;  /* 0x000000d3c1c07223 */ /* 0x040fe400000100c0 */
[----:B------:R-:W-:Y:S01]  /*9fa0*/  FFMA.FTZ R161, R193, R210, -R161 ;  /* 0x000000d2c1a17223 */ /* 0x000fe200000108a1 */
[----:B------:R1:W-:Y:S01]  /*9fb0*/  STS [R169.X4+0x8a8], R188 ;  /* 0x0008a8bca9007388 */ /* 0x0003e20000004800 */
[----:B------:R-:W-:-:S02]  /*9fc0*/  FMUL.FTZ R162, R162, R90 ;  /* 0x0000005aa2a27220 */ /* 0x000fc40000410000 */
[----:B0-----:R-:W-:Y:S02]  /*9fd0*/  FMUL.FTZ R186, R167, R90 ;  /* 0x0000005aa7ba7220 */ /* 0x001fe40000410000 */
[----:B------:R-:W-:Y:S02]  /*9fe0*/  FADD.FTZ R209, -R209, R192 ;  /* 0x000000c0d1d17221 */ /* 0x000fe40000010100 */
[----:B------:R-:W-:Y:S02]  /*9ff0*/  FMUL.FTZ R167, R231, R186 ;  /* 0x000000bae7a77220 */ /* 0x000fe40000410000 */
[----:B------:R-:W-:Y:S02]  /*a000*/  FADD.FTZ R161, R208, R161 ;  /* 0x000000a1d0a17221 */ /* 0x000fe40000010000 */
[-C--:B-1----:R-:W-:Y:S02]  /*a010*/  FMUL.FTZ R188, R175, R162.reuse ;  /* 0x000000a2afbc7220 */ /* 0x082fe40000410000 */
[----:B------:R-:W-:-:S02]  /*a020*/  FMUL.FTZ R231, R231, R162 ;  /* 0x000000a2e7e77220 */ /* 0x000fc40000410000 */
[----:B------:R-:W-:Y:S01]  /*a030*/  FFMA.FTZ R184, R230, R162, R167 ;  /* 0x000000a2e6b87223 */ /* 0x000fe200000100a7 */
[----:B------:R0:W-:Y:S01]  /*a040*/  STS [R169.X4+0x898], R188 ;  /* 0x000898bca9007388 */ /* 0x0001e20000004800 */
[----:B------:R-:W-:Y:S02]  /*a050*/  FMUL.FTZ R162, R176, R171 ;  /* 0x000000abb0a27220 */ /* 0x000fe40000410000 */
[C---:B------:R-:W-:Y:S02]  /*a060*/  FMUL.FTZ R176, R194.reuse, -R209 ;  /* 0x800000d1c2b07220 */ /* 0x040fe40000410000 */
[----:B------:R-:W-:Y:S02]  /*a070*/  FMUL.FTZ R194, R194, -R161 ;  /* 0x800000a1c2c27220 */ /* 0x000fe40000410000 */
[----:B------:R-:W-:Y:S02]  /*a080*/  FMUL.FTZ R131, R28, R100 ;  /* 0x000000641c837220 */ /* 0x000fe40000410000 */
[----:B------:R-:W-:-:S02]  /*a090*/  FMUL.FTZ R190, R175, R186 ;  /* 0x000000baafbe7220 */ /* 0x000fc40000410000 */
[----:B------:R-:W-:Y:S02]  /*a0a0*/  FFMA.FTZ R230, R230, R186, -R231 ;  /* 0x000000bae6e67223 */ /* 0x000fe400000108e7 */
[----:B------:R-:W-:Y:S01]  /*a0b0*/  FFMA.FTZ R54, R173, R90, R54 ;  /* 0x0000005aad367223 */ /* 0x000fe20000010036 */
[----:B------:R-:W-:Y:S01]  /*a0c0*/  STS [R169.X4+0x89c], R190 ;  /* 0x00089cbea9007388 */ /* 0x000fe20000004800 */
[----:B------:R-:W-:Y:S02]  /*a0d0*/  FFMA.FTZ R156, R175, R173, R156 ;  /* 0x000000adaf9c7223 */ /* 0x000fe4000001009c */
[----:B------:R-:W-:Y:S02]  /*a0e0*/  FMUL.FTZ R186, R174, UR39 ;  /* 0x00000027aeba7c20 */ /* 0x000fe40008410000 */
[----:B------:R-:W-:Y:S02]  /*a0f0*/  FMUL.FTZ R173, R171, UR39 ;  /* 0x00000027abad7c20 */ /* 0x000fe40008410000 */
[----:B------:R-:W-:-:S02]  /*a100*/  FFMA.FTZ R194, R195, R209, R194 ;  /* 0x000000d1c3c27223 */ /* 0x000fc400000100c2 */
[-C--:B------:R-:W-:Y:S02]  /*a110*/  FFMA.FTZ R130, R30, -R131.reuse, R241 ;  /* 0x800000831e827223 */ /* 0x080fe400000100f1 */
[----:B------:R-:W-:Y:S02]  /*a120*/  FFMA.FTZ R131, R29, -R131, R240 ;  /* 0x800000831d837223 */ /* 0x000fe400000100f0 */
[----:B------:R-:W-:Y:S02]  /*a130*/  FFMA.FTZ R167, R195, R161, -R176 ;  /* 0x000000a1c3a77223 */ /* 0x000fe400000108b0 */
[C---:B------:R-:W-:Y:S02]  /*a140*/  FFMA.FTZ R186, R171.reuse, UR43, -R186 ;  /* 0x0000002babba7c23 */ /* 0x040fe400080108ba */
[----:B0-----:R-:W-:Y:S02]  /*a150*/  FMUL.FTZ R188, R171, R91 ;  /* 0x0000005babbc7220 */ /* 0x001fe40000410000 */
[----:B------:R-:W-:-:S02]  /*a160*/  FMUL.FTZ R240, R25, R99 ;  /* 0x0000006319f07220 */ /* 0x000fc40000410000 */
[----:B------:R-:W-:Y:S02]  /*a170*/  FFMA.FTZ R162, R177, R174, R162 ;  /* 0x000000aeb1a27223 */ /* 0x000fe400000100a2 */
[C---:B------:R-:W-:Y:S02]  /*a180*/  FFMA.FTZ R171, R174.reuse, UR43, R173 ;  /* 0x0000002baeab7c23 */ /* 0x040fe400080100ad */
[----:B------:R-:W-:Y:S02]  /*a190*/  FMUL.FTZ R176, R174, R91 ;  /* 0x0000005baeb07220 */ /* 0x000fe40000410000 */
[----:B------:R-:W-:Y:S02]  /*a1a0*/  FADD.FTZ R174, -R215, R194 ;  /* 0x000000c2d7ae7221 */ /* 0x000fe40000010100 */
[-C--:B------:R-:W-:Y:S02]  /*a1b0*/  FFMA.FTZ R137, R27, -R240.reuse, R137 ;  /* 0x800000f01b897223 */ /* 0x080fe40000010089 */
[----:B------:R-:W-:-:S02]  /*a1c0*/  FFMA.FTZ R138, R26, -R240, R138 ;  /* 0x800000f01a8a7223 */ /* 0x000fc4000001008a */
[----:B------:R-:W-:Y:S02]  /*a1d0*/  FADD.FTZ R214, R214, R167 ;  /* 0x000000a7d6d67221 */ /* 0x000fe40000010000 */
[----:B------:R-:W-:Y:S02]  /*a1e0*/  FMUL.FTZ R240, R22, R98 ;  /* 0x0000006216f07220 */ /* 0x000fe40000410000 */
[----:B------:R-:W-:Y:S02]  /*a1f0*/  FMUL.FTZ R167, R196, -R174 ;  /* 0x800000aec4a77220 */ /* 0x000fe40000410000 */
[----:B------:R-:W-:Y:S02]  /*a200*/  FMUL.FTZ R173, R229, R188 ;  /* 0x000000bce5ad7220 */ /* 0x000fe40000410000 */
[-C--:B------:R-:W-:Y:S02]  /*a210*/  FFMA.FTZ R139, R24, -R240.reuse, R139 ;  /* 0x800000f0188b7223 */ /* 0x080fe4000001008b */
[----:B------:R-:W-:-:S02]  /*a220*/  FFMA.FTZ R140, R23, -R240, R140 ;  /* 0x800000f0178c7223 */ /* 0x000fc4000001008c */
[-C--:B------:R-:W-:Y:S02]  /*a230*/  FMUL.FTZ R196, R196, -R214.reuse ;  /* 0x800000d6c4c47220 */ /* 0x080fe40000410000 */
[----:B------:R-:W-:Y:S02]  /*a240*/  FFMA.FTZ R167, R197, R214, -R167 ;  /* 0x000000d6c5a77223 */ /* 0x000fe400000108a7 */
[----:B------:R-:W-:Y:S02]  /*a250*/  FMUL.FTZ R240, R21, R97 ;  /* 0x0000006115f07220 */ /* 0x000fe40000410000 */
[-C--:B------:R-:W-:Y:S02]  /*a260*/  FMUL.FTZ R175, R229, R176.reuse ;  /* 0x000000b0e5af7220 */ /* 0x080fe40000410000 */
[-C--:B------:R-:W-:Y:S02]  /*a270*/  FFMA.FTZ R173, R228, R176.reuse, R173 ;  /* 0x000000b0e4ad7223 */ /* 0x080fe400000100ad */
[----:B------:R-:W-:-:S02]  /*a280*/  FMUL.FTZ R176, R5, R176 ;  /* 0x000000b005b07220 */ /* 0x000fc40000410000 */
[----:B------:R-:W-:Y:S02]  /*a290*/  FFMA.FTZ R196, R197, R174, R196 ;  /* 0x000000aec5c47223 */ /* 0x000fe400000100c4 */
[----:B------:R-:W-:Y:S01]  /*a2a0*/  FADD.FTZ R167, R224, R167 ;  /* 0x000000a7e0a77221 */ /* 0x000fe20000010000 */
[----:B------:R0:W-:Y:S01]  /*a2b0*/  STS [R169.X4+0x890], R176 ;  /* 0x000890b0a9007388 */ /* 0x0001e20000004800 */
[-C--:B------:R-:W-:Y:S02]  /*a2c0*/  FFMA.FTZ R141, R20, -R240.reuse, R141 ;  /* 0x800000f0148d7223 */ /* 0x080fe4000001008d */
[----:B------:R-:W-:Y:S02]  /*a2d0*/  FFMA.FTZ R142, R19, -R240, R142 ;  /* 0x800000f0138e7223 */ /* 0x000fe4000001008e */
[----:B------:R-:W-:Y:S02]  /*a2e0*/  FMUL.FTZ R240, R16, R96 ;  /* 0x0000006010f07220 */ /* 0x000fe40000410000 */
[----:B------:R-:W-:-:S02]  /*a2f0*/  FADD.FTZ R225, -R225, R196 ;  /* 0x000000c4e1e17221 */ /* 0x000fc40000010100 */
[-C--:B------:R-:W-:Y:S02]  /*a300*/  FFMA.FTZ R143, R18, -R240.reuse, R143 ;  /* 0x800000f0128f7223 */ /* 0x080fe4000001008f */
[C---:B0-----:R-:W-:Y:S02]  /*a310*/  FMUL.FTZ R176, R198.reuse, -R167 ;  /* 0x800000a7c6b07220 */ /* 0x041fe40000410000 */
        /* <DEDUP_REMOVED lines=11> */
[----:B------:R-:W-:Y:S02]  /*a3d0*/  FADD.FTZ R222, R222, R199 ;  /* 0x000000c7dede7221 */ /* 0x000fe40000010000 */
[C---:B------:R-:W-:Y:S02]  /*a3e0*/  FMUL.FTZ R177, R200.reuse, -R176 ;  /* 0x800000b0c8b17220 */ /* 0x040fe40000410000 */
[----:B------:R-:W-:Y:S02]  /*a3f0*/  FMUL.FTZ R240, R7, R93 ;  /* 0x0000005d07f07220 */ /* 0x000fe40000410000 */
[-C--:B------:R-:W-:Y:S02]  /*a400*/  FMUL.FTZ R200, R200, -R222.reuse ;  /* 0x800000dec8c87220 */ /* 0x080fe40000410000 */
[----:B------:R-:W-:-:S02]  /*a410*/  FFMA.FTZ R177, R201, R222, -R177 ;  /* 0x000000dec9b17223 */ /* 0x000fc400000108b1 */
[-C--:B------:R-:W-:Y:S02]  /*a420*/  FFMA.FTZ R149, R9, -R240.reuse, R149 ;  /* 0x800000f009957223 */ /* 0x080fe40000010095 */
[----:B------:R-:W-:Y:S02]  /*a430*/  FFMA.FTZ R150, R8, -R240, R150 ;  /* 0x800000f008967223 */ /* 0x000fe40000010096 */
[----:B------:R-:W-:Y:S02]  /*a440*/  FMUL.FTZ R240, R3, R180 ;  /* 0x000000b403f07220 */ /* 0x000fe40000410000 */
[----:B------:R-:W-:Y:S02]  /*a450*/  FMUL.FTZ R186, R229, R186 ;  /* 0x000000bae5ba7220 */ /* 0x000fe40000410000 */
[----:B------:R-:W-:Y:S01]  /*a460*/  FMUL.FTZ R185, R233, R67 ;  /* 0x00000043e9b97220 */ /* 0x000fe20000410000 */
[----:B------:R0:W-:Y:S01]  /*a470*/  STS [R169.X4+0x8ac], R240 ;  /* 0x0008acf0a9007388 */ /* 0x0001e20000004800 */
[----:B------:R-:W-:-:S02]  /*a480*/  FFMA.FTZ R200, R201, R176, R200 ;  /* 0x000000b0c9c87223 */ /* 0x000fc400000100c8 */
[----:B------:R-:W-:Y:S02]  /*a490*/  FADD.FTZ R177, R220, R177 ;  /* 0x000000b1dcb17221 */ /* 0x000fe40000010000 */
[C---:B------:R-:W-:Y:S02]  /*a4a0*/  FFMA.FTZ R175, R228.reuse, R188, -R175 ;  /* 0x000000bce4af7223 */ /* 0x040fe400000108af */
[----:B------:R-:W-:Y:S02]  /*a4b0*/  FMUL.FTZ R187, R213, R92 ;  /* 0x0000005cd5bb7220 */ /* 0x000fe40000410000 */
[----:B------:R-:W-:Y:S02]  /*a4c0*/  FMUL.FTZ R190, R5, R188 ;  /* 0x000000bc05be7220 */ /* 0x000fe40000410000 */
[----:B------:R-:W-:Y:S02]  /*a4d0*/  FFMA.FTZ R228, R228, R171, R186 ;  /* 0x000000abe4e47223 */ /* 0x000fe400000100ba */
[-C--:B0-----:R-:W-:Y:S01]  /*a4e0*/  FMUL.FTZ R240, R4, R183.reuse ;  /* 0x000000b704f07220 */ /* 0x081fe20000410000 */
[----:B------:R0:W-:Y:S01]  /*a4f0*/  STS [R169.X4+0x894], R190 ;  /* 0x000894bea9007388 */ /* 0x0001e20000004800 */
[----:B------:R-:W-:-:S02]  /*a500*/  FMUL.FTZ R171, R233, R183 ;  /* 0x000000b7e9ab7220 */ /* 0x000fc40000410000 */
[----:B------:R-:W-:Y:S01]  /*a510*/  FFMA.FTZ R185, R232, R183, -R185 ;  /* 0x000000b7e8b97223 */ /* 0x000fe200000108b9 */
[----:B------:R-:W-:Y:S01]  /*a520*/  STS [R169.X4+0x8a4], R240 ;  /* 0x0008a4f0a9007388 */ /* 0x000fe20000004800 */
[----:B------:R-:W-:Y:S02]  /*a530*/  FADD.FTZ R221, -R221, R200 ;  /* 0x000000c8dddd7221 */ /* 0x000fe40000010100 */
[----:B------:R-:W-:Y:S02]  /*a540*/  FMUL.FTZ R188, R202, -R177 ;  /* 0x800000b1cabc7220 */ /* 0x000fe40000410000 */
[----:B------:R-:W-:Y:S02]  /*a550*/  FMUL.FTZ R183, R212, R92 ;  /* 0x0000005cd4b77220 */ /* 0x000fe40000410000 */
[----:B------:R-:W-:Y:S02]  /*a560*/  FMUL.FTZ R186, R227, R187 ;  /* 0x000000bbe3ba7220 */ /* 0x000fe40000410000 */
[----:B------:R-:W-:-:S02]  /*a570*/  FMUL.FTZ R202, R202, -R221 ;  /* 0x800000ddcaca7220 */ /* 0x000fc40000410000 */
[----:B------:R-:W-:Y:S02]  /*a580*/  FFMA.FTZ R188, R203, R221, R188 ;  /* 0x000000ddcbbc7223 */ /* 0x000fe400000100bc */
[-C--:B------:R-:W-:Y:S02]  /*a590*/  FMUL.FTZ R189, R227, R183.reuse ;  /* 0x000000b7e3bd7220 */ /* 0x080fe40000410000 */
[-C--:B------:R-:W-:Y:S02]  /*a5a0*/  FFMA.FTZ R186, R226, R183.reuse, R186 ;  /* 0x000000b7e2ba7223 */ /* 0x080fe400000100ba */
[C---:B0-----:R-:W-:Y:S02]  /*a5b0*/  FMUL.FTZ R190, R6.reuse, R183 ;  /* 0x000000b706be7220 */ /* 0x041fe40000410000 */
[----:B------:R-:W-:Y:S02]  /*a5c0*/  FMUL.FTZ R183, R235, R180 ;  /* 0x000000b4ebb77220 */ /* 0x000fe40000410000 */
[----:B------:R-:W-:Y:S01]  /*a5d0*/  FMUL.FTZ R192, R6, R187 ;  /* 0x000000bb06c07220 */ /* 0x000fe20000410000 */
[----:B------:R0:W-:Y:S01]  /*a5e0*/  STS [R169.X4+0x888], R190 ;  /* 0x000888bea9007388 */ /* 0x0001e20000004800 */
[----:B------:R-:W-:-:S02]  /*a5f0*/  FFMA.FTZ R203, R203, R177, -R202 ;  /* 0x000000b1cbcb7223 */ /* 0x000fc400000108ca */
[----:B------:R-:W-:Y:S01]  /*a600*/  FADD.FTZ R219, -R219, R188 ;  /* 0x000000bcdbdb7221 */ /* 0x000fe20000010100 */
[----:B------:R1:W-:Y:S01]  /*a610*/  STS [R169.X4+0x88c], R192 ;  /* 0x00088cc0a9007388 */ /* 0x0003e20000004800 */
[----:B------:R-:W-:Y:S02]  /*a620*/  FFMA.FTZ R187, R226, R187, -R189 ;  /* 0x000000bbe2bb7223 */ /* 0x000fe400000108bd */
[-C--:B------:R-:W-:Y:S02]  /*a630*/  FMUL.FTZ R189, R235, R66.reuse ;  /* 0x00000042ebbd7220 */ /* 0x080fe40000410000 */
[----:B------:R-:W-:Y:S02]  /*a640*/  FFMA.FTZ R66, R234, R66, R183 ;  /* 0x00000042ea427223 */ /* 0x000fe400000100b7 */
[----:B------:R-:W-:Y:S02]  /*a650*/  FADD.FTZ R218, R218, R203 ;  /* 0x000000cbdada7221 */ /* 0x000fe40000010000 */
[----:B------:R-:W-:-:S02]  /*a660*/  FMUL.FTZ R183, R204, -R219 ;  /* 0x800000dbccb77220 */ /* 0x000fc40000410000 */
[-C--:B0-----:R-:W-:Y:S02]  /*a670*/  FMUL.FTZ R190, R211, R93.reuse ;  /* 0x0000005dd3be7220 */ /* 0x081fe40000410000 */
[-C--:B------:R-:W-:Y:S02]  /*a680*/  FMUL.FTZ R204, R204, -R218.reuse ;  /* 0x800000dacccc7220 */ /* 0x080fe40000410000 */
[----:B------:R-:W-:Y:S02]  /*a690*/  FFMA.FTZ R183, R205, R218, -R183 ;  /* 0x000000dacdb77223 */ /* 0x000fe400000108b7 */
[----:B------:R-:W-:Y:S02]  /*a6a0*/  FFMA.FTZ R188, R234, R180, -R189 ;  /* 0x000000b4eabc7223 */ /* 0x000fe400000108bd */
[----:B------:R-:W-:Y:S02]  /*a6b0*/  FMUL.FTZ R180, R210, R93 ;  /* 0x0000005dd2b47220 */ /* 0x000fe40000410000 */
[----:B------:R-:W-:-:S02]  /*a6c0*/  FMUL.FTZ R189, R150, R190 ;  /* 0x000000be96bd7220 */ /* 0x000fc40000410000 */
[----:B------:R-:W-:Y:S02]  /*a6d0*/  FFMA.FTZ R204, R205, R219, R204 ;  /* 0x000000dbcdcc7223 */ /* 0x000fe400000100cc */
[----:B------:R-:W-:Y:S02]  /*a6e0*/  FADD.FTZ R183, R216, R183 ;  /* 0x000000b7d8b77221 */ /* 0x000fe40000010000 */
[-C--:B------:R-:W-:Y:S02]  /*a6f0*/  FMUL.FTZ R191, R150, R180.reuse ;  /* 0x000000b496bf7220 */ /* 0x080fe40000410000 */
[-C--:B------:R-:W-:Y:S02]  /*a700*/  FFMA.FTZ R189, R149, R180.reuse, R189 ;  /* 0x000000b495bd7223 */ /* 0x080fe400000100bd */
[----:B-1----:R-:W-:Y:S02]  /*a710*/  FMUL.FTZ R192, R7, R180 ;  /* 0x000000b407c07220 */ /* 0x002fe40000410000 */
[----:B------:R-:W-:-:S02]  /*a720*/  FADD.FTZ R217, -R217, R204 ;  /* 0x000000ccd9d97221 */ /* 0x000fc40000010100 */
[C---:B------:R-:W-:Y:S01]  /*a730*/  FMUL.FTZ R180, R206.reuse, -R183 ;  /* 0x800000b7ceb47220 */ /* 0x040fe20000410000 */
[----:B------:R0:W-:Y:S01]  /*a740*/  STS [R169.X4+0x880], R192 ;  /* 0x000880c0a9007388 */ /* 0x0001e20000004800 */
[-C--:B------:R-:W-:Y:S02]  /*a750*/  FMUL.FTZ R206, R206, -R217.reuse ;  /* 0x800000d9cece7220 */ /* 0x080fe40000410000 */
[----:B------:R-:W-:Y:S02]  /*a760*/  FFMA.FTZ R180, R207, R217, R180 ;  /* 0x000000d9cfb47223 */ /* 0x000fe400000100b4 */
[----:B------:R-:W-:Y:S02]  /*a770*/  FMUL.FTZ R127, R31, R101 ;  /* 0x000000651f7f7220 */ /* 0x000fe40000410000 */
[----:B------:R-:W-:Y:S02]  /*a780*/  FMUL.FTZ R194, R7, R190 ;  /* 0x000000be07c27220 */ /* 0x000fe40000410000 */
[----:B------:R-:W-:-:S02]  /*a790*/  FFMA.FTZ R207, R207, R183, -R206 ;  /* 0x000000b7cfcf7223 */ /* 0x000fc400000108ce */
[----:B------:R-:W-:Y:S01]  /*a7a0*/  FADD.FTZ R239, -R239, R180 ;  /* 0x000000b4efef7221 */ /* 0x000fe20000010100 */
[----:B------:R1:W-:Y:S01]  /*a7b0*/  STS [R169.X4+0x884], R194 ;  /* 0x000884c2a9007388 */ /* 0x0003e20000004800 */
[----:B------:R-:W-:Y:S02]  /*a7c0*/  FFMA.FTZ R190, R149, R190, -R191 ;  /* 0x000000be95be7223 */ /* 0x000fe400000108bf */
[----:B------:R-:W-:Y:S02]  /*a7d0*/  FMUL.FTZ R191, R237, R181 ;  /* 0x000000b5edbf7220 */ /* 0x000fe40000410000 */
[-C--:B------:R-:W-:Y:S02]  /*a7e0*/  FFMA.FTZ R126, R33, -R127.reuse, R243 ;  /* 0x8000007f217e7223 */ /* 0x080fe400000100f3 */
[----:B------:R-:W-:Y:S02]  /*a7f0*/  FFMA.FTZ R127, R32, -R127, R242 ;  /* 0x8000007f207f7223 */ /* 0x000fe400000100f2 */
[----:B------:R-:W-:-:S02]  /*a800*/  FADD.FTZ R238, R238, R207 ;  /* 0x000000cfeeee7221 */ /* 0x000fc40000010000 */
[----:B0-----:R-:W-:Y:S02]  /*a810*/  FMUL.FTZ R192, R239, R101 ;  /* 0x00000065efc07220 */ /* 0x001fe40000410000 */
[-C--:B------:R-:W-:Y:S02]  /*a820*/  FMUL.FTZ R193, R237, R65.reuse ;  /* 0x00000041edc17220 */ /* 0x080fe40000410000 */
[----:B------:R-:W-:Y:S02]  /*a830*/  FFMA.FTZ R65, R236, R65, R191 ;  /* 0x00000041ec417223 */ /* 0x000fe400000100bf */
[----:B------:R-:W-:Y:S02]  /*a840*/  FMUL.FTZ R191, R217, R100 ;  /* 0x00000064d9bf7220 */ /* 0x000fe40000410000 */
[----:B-1----:R-:W-:Y:S02]  /*a850*/  FMUL.FTZ R194, R238, R101 ;  /* 0x00000065eec27220 */ /* 0x002fe40000410000 */
[----:B------:R-:W-:-:S02]  /*a860*/  FMUL.FTZ R195, R127, R192 ;  /* 0x000000c07fc37220 */ /* 0x000fc40000410000 */
[----:B------:R-:W-:Y:S02]  /*a870*/  FMUL.FTZ R201, R209, R94 ;  /* 0x0000005ed1c97220 */ /* 0x000fe40000410000 */
[----:B------:R-:W-:Y:S02]  /*a880*/  FFMA.FTZ R181, R236, R181, -R193 ;  /* 0x000000b5ecb57223 */ /* 0x000fe400000108c1 */
[----:B------:R-:W-:Y:S02]  /*a890*/  FMUL.FTZ R193, R183, R100 ;  /* 0x00000064b7c17220 */ /* 0x000fe40000410000 */
[----:B------:R-:W-:Y:S02]  /*a8a0*/  FMUL.FTZ R180, R131, R191 ;  /* 0x000000bf83b47220 */ /* 0x000fe40000410000 */
[----:B------:R-:W-:Y:S02]  /*a8b0*/  FMUL.FTZ R199, R161, R94 ;  /* 0x0000005ea1c77220 */ /* 0x000fe40000410000 */
[----:B------:R-:W-:-:S02]  /*a8c0*/  FFMA.FTZ R195, R126, R194, R195 ;  /* 0x000000c27ec37223 */ /* 0x000fc400000100c3 */
[----:B------:R-:W-:Y:S02]  /*a8d0*/  FMUL.FTZ R196, R148, R201 ;  /* 0x000000c994c47220 */ /* 0x000fe40000410000 */
[----:B------:R-:W-:Y:S02]  /*a8e0*/  FFMA.FTZ R197, R130, R193, R180 ;  /* 0x000000c182c57223 */ /* 0x000fe400000100b4 */
[-C--:B------:R-:W-:Y:S02]  /*a8f0*/  FMUL.FTZ R202, R12, R199.reuse ;  /* 0x000000c70cca7220 */ /* 0x080fe40000410000 */
[----:B------:R-:W-:Y:S02]  /*a900*/  FADD.FTZ R180, RZ, R195 ;  /* 0x000000c3ffb47221 */ /* 0x000fe40000010000 */
[-C--:B------:R-:W-:Y:S01]  /*a910*/  FMUL.FTZ R198, R148, R199.reuse ;  /* 0x000000c794c67220 */ /* 0x080fe20000410000 */
[----:B------:R0:W-:Y:S01]  /*a920*/  STS [R169.X4+0x878], R202 ;  /* 0x000878caa9007388 */ /* 0x0001e20000004800 */
[----:B------:R-:W-:-:S02]  /*a930*/  FFMA.FTZ R195, R147, R199, R196 ;  /* 0x000000c793c37223 */ /* 0x000fc400000100c4 */
[----:B------:R-:W-:Y:S02]  /*a940*/  FMUL.FTZ R196, R219, R99 ;  /* 0x00000063dbc47220 */ /* 0x000fe40000410000 */
[----:B------:R-:W-:Y:S02]  /*a950*/  FADD.FTZ R200, R180, R197 ;  /* 0x000000c5b4c87221 */ /* 0x000fe40000010000 */
        /* <DEDUP_REMOVED lines=8> */
[----:B------:R-:W-:Y:S02]  /*a9e0*/  FFMA.FTZ R203, R126, R192, -R203 ;  /* 0x000000c07ecb7223 */ /* 0x000fe400000108cb */
[----:B------:R-:W-:Y:S02]  /*a9f0*/  FFMA.FTZ R205, R137, R198, R202 ;  /* 0x000000c689cd7223 */ /* 0x000fe400000100ca */
[----:B------:R-:W-:Y:S02]  /*aa00*/  FMUL.FTZ R199, R177, R98 ;  /* 0x00000062b1c77220 */ /* 0x000fe40000410000 */
[----:B------:R-:W-:-:S02]  /*aa10*/  FMUL.FTZ R202, R140, R201 ;  /* 0x000000c98cca7220 */ /* 0x000fc40000410000 */
[----:B------:R-:W-:Y:S02]  /*aa20*/  FFMA.FTZ R180, R130, R191, -R180 ;  /* 0x000000bf82b47223 */ /* 0x000fe400000108b4 */
[----:B------:R-:W-:Y:S02]  /*aa30*/  FADD.FTZ R203, RZ, R203 ;  /* 0x000000cbffcb7221 */ /* 0x000fe40000010000 */
[----:B------:R-:W-:Y:S02]  /*aa40*/  FMUL.FTZ R204, R138, R198 ;  /* 0x000000c68acc7220 */ /* 0x000fe40000410000 */
[----:B------:R-:W-:Y:S02]  /*aa50*/  FADD.FTZ R205, R200, R205 ;  /* 0x000000cdc8cd7221 */ /* 0x000fe40000010000 */
[----:B------:R-:W-:Y:S02]  /*aa60*/  FFMA.FTZ R202, R139, R199, R202 ;  /* 0x000000c78bca7223 */ /* 0x000fe400000100ca */
[----:B------:R-:W-:-:S02]  /*aa70*/  FMUL.FTZ R200, R176, R97 ;  /* 0x00000061b0c87220 */ /* 0x000fc40000410000 */
[----:B------:R-:W-:Y:S02]  /*aa80*/  FADD.FTZ R180, R203, R180 ;  /* 0x000000b4cbb47221 */ /* 0x000fe40000010000 */
[----:B------:R-:W-:Y:S02]  /*aa90*/  FFMA.FTZ R203, R137, R196, -R204 ;  /* 0x000000c489cb7223 */ /* 0x000fe400000108cc */
[----:B------:R-:W-:Y:S02]  /*aaa0*/  FADD.FTZ R205, R205, R202 ;  /* 0x000000cacdcd7221 */ /* 0x000fe40000010000 */
[----:B------:R-:W-:Y:S02]  /*aab0*/  FMUL.FTZ R202, R222, R97 ;  /* 0x00000061deca7220 */ /* 0x000fe40000410000 */
[----:B------:R-:W-:Y:S02]  /*aac0*/  FMUL.FTZ R206, R142, R200 ;  /* 0x000000c88ece7220 */ /* 0x000fe40000410000 */
[----:B------:R-:W-:-:S02]  /*aad0*/  FADD.FTZ R203, R180, R203 ;  /* 0x000000cbb4cb7221 */ /* 0x000fc40000010000 */
[----:B------:R-:W-:Y:S02]  /*aae0*/  FMUL.FTZ R180, R140, R199 ;  /* 0x000000c78cb47220 */ /* 0x000fe40000410000 */
[----:B------:R-:W-:Y:S02]  /*aaf0*/  FFMA.FTZ R206, R141, R202, R206 ;  /* 0x000000ca8dce7223 */ /* 0x000fe400000100ce */
[----:B------:R-:W-:Y:S02]  /*ab00*/  FFMA.FTZ R67, R232, R67, R171 ;  /* 0x00000043e8437223 */ /* 0x000fe400000100ab */
[----:B------:R-:W-:Y:S02]  /*ab10*/  FMUL.FTZ R178, R178, R213 ;  /* 0x000000d5b2b27220 */ /* 0x000fe40000410000 */
[----:B------:R-:W-:Y:S02]  /*ab20*/  FMUL.FTZ R171, R213, UR39 ;  /* 0x00000027d5ab7c20 */ /* 0x000fe40008410000 */
[----:B------:R-:W-:-:S02]  /*ab30*/  FMUL.FTZ R207, R163, R170 ;  /* 0x000000aaa3cf7220 */ /* 0x000fc40000410000 */
[----:B------:R-:W-:Y:S02]  /*ab40*/  FFMA.FTZ R204, R139, R201, -R180 ;  /* 0x000000c98bcc7223 */ /* 0x000fe400000108b4 */
[----:B------:R-:W-:Y:S02]  /*ab50*/  FADD.FTZ R206, R205, R206 ;  /* 0x000000cecdce7221 */ /* 0x000fe40000010000 */
[----:B------:R-:W-:Y:S02]  /*ab60*/  FFMA.FTZ R179, R179, R212, R178 ;  /* 0x000000d4b3b37223 */ /* 0x000fe400000100b2 */
[----:B------:R-:W-:Y:S02]  /*ab70*/  FMUL.FTZ R205, R225, R96 ;  /* 0x00000060e1cd7220 */ /* 0x000fe40000410000 */
[C---:B------:R-:W-:Y:S02]  /*ab80*/  FMUL.FTZ R178, R212.reuse, UR39 ;  /* 0x00000027d4b27c20 */ /* 0x040fe40008410000 */
[----:B------:R-:W-:-:S02]  /*ab90*/  FFMA.FTZ R171, R212, UR43, R171 ;  /* 0x0000002bd4ab7c23 */ /* 0x000fc400080100ab */
[-C--:B------:R-:W-:Y:S02]  /*aba0*/  FMUL.FTZ R212, R163, R64.reuse ;  /* 0x00000040a3d47220 */ /* 0x080fe40000410000 */
[----:B------:R-:W-:Y:S02]  /*abb0*/  FFMA.FTZ R180, R155, R64, R207 ;  /* 0x000000409bb47223 */ /* 0x000fe400000100cf */
[----:B------:R-:W-:Y:S02]  /*abc0*/  FADD.FTZ R203, R203, R204 ;  /* 0x000000cccbcb7221 */ /* 0x000fe40000010000 */
[----:B------:R-:W-:Y:S02]  /*abd0*/  FMUL.FTZ R64, R142, R202 ;  /* 0x000000ca8e407220 */ /* 0x000fe40000410000 */
[----:B------:R-:W-:Y:S02]  /*abe0*/  FMUL.FTZ R204, R174, R95 ;  /* 0x0000005faecc7220 */ /* 0x000fe40000410000 */
[----:B------:R-:W-:-:S02]  /*abf0*/  FMUL.FTZ R207, R167, R96 ;  /* 0x00000060a7cf7220 */ /* 0x000fc40000410000 */
[----:B-1----:R-:W-:Y:S02]  /*ac00*/  FMUL.FTZ R208, R144, R205 ;  /* 0x000000cd90d07220 */ /* 0x002fe40000410000 */
[----:B------:R-:W-:Y:S02]  /*ac10*/  FFMA.FTZ R170, R155, R170, -R212 ;  /* 0x000000aa9baa7223 */ /* 0x000fe400000108d4 */
[----:B------:R-:W-:Y:S02]  /*ac20*/  FFMA.FTZ R178, R213, UR43, -R178 ;  /* 0x0000002bd5b27c23 */ /* 0x000fe400080108b2 */
[----:B------:R-:W-:Y:S02]  /*ac30*/  FFMA.FTZ R64, R141, R200, -R64 ;  /* 0x000000c88d407223 */ /* 0x000fe40000010840 */
[----:B------:R-:W-:Y:S02]  /*ac40*/  FMUL.FTZ R212, R214, R95 ;  /* 0x0000005fd6d47220 */ /* 0x000fe40000410000 */
[----:B------:R-:W-:-:S02]  /*ac50*/  FMUL.FTZ R215, R146, R204 ;  /* 0x000000cc92d77220 */ /* 0x000fc40000410000 */
[----:B------:R-:W-:Y:S02]  /*ac60*/  FFMA.FTZ R213, R143, R207, R208 ;  /* 0x000000cf8fd57223 */ /* 0x000fe400000100d0 */
[----:B------:R-:W-:Y:S02]  /*ac70*/  FADD.FTZ R203, R203, R64 ;  /* 0x00000040cbcb7221 */ /* 0x000fe40000010000 */
[-C--:B------:R-:W-:Y:S02]  /*ac80*/  FMUL.FTZ R208, R146, R212.reuse ;  /* 0x000000d492d07220 */ /* 0x080fe40000410000 */
[C---:B------:R-:W-:Y:S02]  /*ac90*/  FFMA.FTZ R64, R145.reuse, R212, R215 ;  /* 0x000000d491407223 */ /* 0x040fe400000100d7 */
[----:B------:R-:W-:Y:S02]  /*aca0*/  FADD.FTZ R213, R206, R213 ;  /* 0x000000d5ced57221 */ /* 0x000fe40000010000 */
[----:B------:R-:W-:-:S02]  /*acb0*/  FFMA.FTZ R206, R145, R204, -R208 ;  /* 0x000000cc91ce7223 */ /* 0x000fc400000108d0 */
[----:B------:R-:W-:Y:S02]  /*acc0*/  FMUL.FTZ R208, R144, R207 ;  /* 0x000000cf90d07220 */ /* 0x000fe40000410000 */
[----:B------:R-:W-:Y:S02]  /*acd0*/  FADD.FTZ R64, R213, R64 ;  /* 0x00000040d5407221 */ /* 0x000fe40000010000 */
[----:B------:R-:W-:Y:S02]  /*ace0*/  FMUL.FTZ R224, R15, R212 ;  /* 0x000000d40fe07220 */ /* 0x000fe40000410000 */
[----:B------:R-:W-:Y:S02]  /*acf0*/  FFMA.FTZ R212, R143, R205, -R208 ;  /* 0x000000cd8fd47223 */ /* 0x000fe400000108d0 */
[----:B------:R-:W-:Y:S01]  /*ad00*/  FADD.FTZ R64, R64, R195 ;  /* 0x000000c340407221 */ /* 0x000fe20000010000 */
[----:B------:R-:W-:Y:S01]  /*ad10*/  STS [R169.X4+0x870], R224 ;  /* 0x000870e0a9007388 */ /* 0x000fe20000004800 */
[----:B------:R-:W-:-:S02]  /*ad20*/  FMUL.FTZ R208, R21, R200 ;  /* 0x000000c815d07220 */ /* 0x000fc40000410000 */
[----:B------:R-:W-:Y:S02]  /*ad30*/  FMUL.FTZ R200, R22, R199 ;  /* 0x000000c716c87220 */ /* 0x000fe40000410000 */
[----:B------:R-:W-:Y:S01]  /*ad40*/  FADD.FTZ R189, R64, R189 ;  /* 0x000000bd40bd7221 */ /* 0x000fe20000010000 */
[----:B------:R-:W-:Y:S01]  /*ad50*/  STS [R169.X4+0x864], R208 ;  /* 0x000864d0a9007388 */ /* 0x000fe20000004800 */
[----:B------:R-:W-:Y:S02]  /*ad60*/  FADD.FTZ R203, R203, R212 ;  /* 0x000000d4cbcb7221 */ /* 0x000fe40000010000 */
[----:B------:R-:W-:Y:S01]  /*ad70*/  FMUL.FTZ R64, R28, R193 ;  /* 0x000000c11c407220 */ /* 0x000fe20000410000 */
[----:B------:R0:W-:Y:S01]  /*ad80*/  STS [R169.X4+0x858], R200 ;  /* 0x000858c8a9007388 */ /* 0x0001e20000004800 */
[----:B------:R-:W-:Y:S02]  /*ad90*/  FADD.FTZ R206, R203, R206 ;  /* 0x000000cecbce7221 */ /* 0x000fe40000010000 */
[----:B------:R-:W-:Y:S01]  /*ada0*/  FMUL.FTZ R196, R25, R196 ;  /* 0x000000c419c47220 */ /* 0x000fe20000410000 */
[----:B------:R1:W-:Y:S01]  /*adb0*/  STS [R169.X4+0x848], R64 ;  /* 0x00084840a9007388 */ /* 0x0003e20000004800 */
[----:B------:R-:W-:-:S02]  /*adc0*/  FADD.FTZ R197, R206, R197 ;  /* 0x000000c5cec57221 */ /* 0x000fc40000010000 */
[----:B------:R-:W-:Y:S01]  /*add0*/  FMUL.FTZ R240, R15, R204 ;  /* 0x000000cc0ff07220 */ /* 0x000fe20000410000 */
[----:B------:R2:W-:Y:S01]  /*ade0*/  STS [R169.X4+0x854], R196 ;  /* 0x000854c4a9007388 */ /* 0x0005e20000004800 */
[----:B------:R-:W-:Y:S01]  /*adf0*/  FADD.FTZ R190, R197, R190 ;  /* 0x000000bec5be7221 */ /* 0x000fe20000010000 */
[----:B------:R-:W-:Y:S01]  /*ae00*/  MOV R197, UR40 ;  /* 0x0000002800c57c02 */ /* 0x000fe20008000f00 */
[----:B0-----:R-:W-:Y:S01]  /*ae10*/  FADD.FTZ R200, R189, R186 ;  /* 0x000000babdc87221 */ /* 0x001fe20000010000 */
[----:B------:R-:W-:Y:S01]  /*ae20*/  STS [R169.X4+0x874], R240 ;  /* 0x000874f0a9007388 */ /* 0x000fe20000004800 */
[----:B------:R-:W-:Y:S01]  /*ae30*/  FADD.FTZ R190, R190, R187 ;  /* 0x000000bbbebe7221 */ /* 0x000fe20000010000 */
[----:B------:R-:W-:Y:S01]  /*ae40*/  LEA R197, R197, -R134, 0x1 ;  /* 0x80000086c5c57211 */ /* 0x000fe200078e08ff */
[----:B------:R-:W-:Y:S02]  /*ae50*/  FADD.FTZ R173, R200, R173 ;  /* 0x000000adc8ad7221 */ /* 0x000fe40000010000 */
[----:B-1----:R-:W-:Y:S01]  /*ae60*/  FMUL.FTZ R64, R210, UR39 ;  /* 0x00000027d2407c20 */ /* 0x002fe20008410000 */
[----:B------:R-:W-:Y:S01]  /*ae70*/  ISETP.GE.AND P0, PT, R197, 0x1, PT ;  /* 0x00000001c500780c */ /* 0x000fe20003f06270 */
[----:B------:R-:W-:-:S02]  /*ae80*/  FADD.FTZ R184, R173, R184 ;  /* 0x000000b8adb87221 */ /* 0x000fc40000010000 */
[----:B------:R-:W-:Y:S02]  /*ae90*/  FFMA.FTZ R195, R211, UR43, -R64 ;  /* 0x0000002bd3c37c23 */ /* 0x000fe40008010840 */
[----:B------:R-:W-:Y:S02]  /*aea0*/  FADD.FTZ R67, R184, R67 ;  /* 0x00000043b8437221 */ /* 0x000fe40000010000 */
[----:B------:R-:W-:Y:S02]  /*aeb0*/  FMUL.FTZ R64, R161, UR39 ;  /* 0x00000027a1407c20 */ /* 0x000fe40008410000 */
[----:B------:R-:W-:Y:S02]  /*aec0*/  FADD.FTZ R66, R67, R66 ;  /* 0x0000004243427221 */ /* 0x000fe40000010000 */
[----:B------:R-:W-:Y:S02]  /*aed0*/  FFMA.FTZ R193, R209, UR43, -R64 ;  /* 0x0000002bd1c17c23 */ /* 0x000fe40008010840 */
[----:B------:R-:W-:-:S02]  /*aee0*/  FADD.FTZ R199, R66, R65 ;  /* 0x0000004142c77221 */ /* 0x000fc40000010000 */
[----:B------:R-:W-:Y:S02]  /*aef0*/  FMUL.FTZ R65, R174, UR39 ;  /* 0x00000027ae417c20 */ /* 0x000fe40008410000 */
[----:B------:R-:W-:Y:S02]  /*af00*/  FMUL.FTZ R64, R167, UR39 ;  /* 0x00000027a7407c20 */ /* 0x000fe40008410000 */
[----:B------:R-:W-:Y:S02]  /*af10*/  FADD.FTZ R175, R190, R175 ;  /* 0x000000afbeaf7221 */ /* 0x000fe40000010000 */
[----:B------:R-:W-:Y:S02]  /*af20*/  FMUL.FTZ R204, R21, R202 ;  /* 0x000000ca15cc7220 */ /* 0x000fe40000410000 */
[----:B------:R-:W-:Y:S02]  /*af30*/  FMUL.FTZ R192, R31, R192 ;  /* 0x000000c01fc07220 */ /* 0x000fe40000410000 */
[C---:B------:R-:W-:Y:S01]  /*af40*/  FMUL.FTZ R216, R16.reuse, R207 ;  /* 0x000000cf10d87220 */ /* 0x040fe20000410000 */
[----:B------:R-:W-:Y:S01]  /*af50*/  STS [R169.X4+0x860], R204 ;  /* 0x000860cca9007388 */ /* 0x000fe20000004800 */
[----:B------:R-:W-:-:S02]  /*af60*/  FMUL.FTZ R220, R16, R205 ;  /* 0x000000cd10dc7220 */ /* 0x000fc40000410000 */
[----:B------:R-:W-:Y:S01]  /*af70*/  FMUL.FTZ R202, R22, R201 ;  /* 0x000000c916ca7220 */ /* 0x000fe20000410000 */
[----:B------:R0:W-:Y:S01]  /*af80*/  STS [R169.X4+0x844], R192 ;  /* 0x000844c0a9007388 */ /* 0x0001e20000004800 */
[----:B------:R-:W-:Y:S02]  /*af90*/  FMUL.FTZ R198, R25, R198 ;  /* 0x000000c619c67220 */ /* 0x000fe40000410000 */
[----:B------:R-:W-:Y:S01]  /*afa0*/  FMUL.FTZ R186, R28, R191 ;  /* 0x000000bf1cba7220 */ /* 0x000fe20000410000 */
[----:B------:R-:W-:Y:S01]  /*afb0*/  STS [R169.X4+0x868], R216 ;  /* 0x000868d8a9007388 */ /* 0x000fe20000004800 */
[----:B------:R-:W-:Y:S02]  /*afc0*/  FMUL.FTZ R194, R31, R194 ;  /* 0x000000c21fc27220 */ /* 0x000fe40000410000 */
[----:B--2---:R-:W-:Y:S01]  /*afd0*/  FFMA.FTZ R196, R214, UR43, R65 ;  /* 0x0000002bd6c47c23 */ /* 0x004fe20008010041 */
[----:B------:R-:W-:Y:S01]  /*afe0*/  STS [R169.X4+0x86c], R220 ;  /* 0x00086cdca9007388 */ /* 0x000fe20000004800 */
[----:B------:R-:W-:-:S02]  /*aff0*/  FFMA.FTZ R189, R225, UR43, -R64 ;  /* 0x0000002be1bd7c23 */ /* 0x000fc40008010840 */
[----:B------:R-:W-:Y:S01]  /*b000*/  FADD.FTZ R230, R175, R230 ;  /* 0x000000e6afe67221 */ /* 0x000fe20000010000 */
[----:B------:R-:W-:Y:S01]  /*b010*/  STS [R169.X4+0x85c], R202 ;  /* 0x00085ccaa9007388 */ /* 0x000fe20000004800 */
[----:B------:R-:W-:Y:S02]  /*b020*/  FMUL.FTZ R65, R176, UR39 ;  /* 0x00000027b0417c20 */ /* 0x000fe40008410000 */
[----:B------:R-:W-:Y:S01]  /*b030*/  FMUL.FTZ R64, R218, UR39 ;  /* 0x00000027da407c20 */ /* 0x000fe20008410000 */
[----:B------:R1:W-:Y:S01]  /*b040*/  STS [R169.X4+0x850], R198 ;  /* 0x000850c6a9007388 */ /* 0x0003e20000004800 */
[----:B------:R-:W-:Y:S02]  /*b050*/  FADD.FTZ R185, R230, R185 ;  /* 0x000000b9e6b97221 */ /* 0x000fe40000010000 */
[----:B0-----:R-:W-:Y:S01]  /*b060*/  FFMA.FTZ R192, R222, UR43, R65 ;  /* 0x0000002bdec07c23 */ /* 0x001fe20008010041 */
[----:B------:R-:W-:Y:S01]  /*b070*/  STS [R169.X4+0x84c], R186 ;  /* 0x00084cbaa9007388 */ /* 0x000fe20000004800 */
[----:B------:R-:W-:-:S02]  /*b080*/  FFMA.FTZ R175, R219, UR43, -R64 ;  /* 0x0000002bdbaf7c23 */ /* 0x000fc40008010840 */
[----:B------:R-:W-:Y:S01]  /*b090*/  FMUL.FTZ R67, R211, UR39 ;  /* 0x00000027d3437c20 */ /* 0x000fe20008410000 */
[----:B------:R0:W-:Y:S01]  /*b0a0*/  STS [R169.X4+0x840], R194 ;  /* 0x000840c2a9007388 */ /* 0x0001e20000004800 */
[----:B------:R-:W-:Y:S02]  /*b0b0*/  FMUL.FTZ R191, R214, UR39 ;  /* 0x00000027d6bf7c20 */ /* 0x000fe40008410000 */
[----:B-1----:R-:W-:Y:S02]  /*b0c0*/  FMUL.FTZ R198, R209, UR39 ;  /* 0x00000027d1c67c20 */ /* 0x002fe40008410000 */
[----:B------:R-:W-:Y:S02]  /*b0d0*/  FMUL.FTZ R187, R222, UR39 ;  /* 0x00000027debb7c20 */ /* 0x000fe40008410000 */
[----:B------:R-:W-:Y:S02]  /*b0e0*/  FMUL.FTZ R66, R177, UR39 ;  /* 0x00000027b1427c20 */ /* 0x000fe40008410000 */
[----:B------:R-:W-:-:S02]  /*b0f0*/  FMUL.FTZ R190, R221, UR39 ;  /* 0x00000027ddbe7c20 */ /* 0x000fc40008410000 */
[----:B0-----:R-:W-:Y:S02]  /*b100*/  FMUL.FTZ R194, R225, UR39 ;  /* 0x00000027e1c27c20 */ /* 0x001fe40008410000 */
[----:B------:R-:W-:Y:S02]  /*b110*/  FMUL.FTZ R65, R219, UR39 ;  /* 0x00000027db417c20 */ /* 0x000fe40008410000 */
[----:B------:R-:W-:Y:S02]  /*b120*/  FMUL.FTZ R186, R183, UR39 ;  /* 0x00000027b7ba7c20 */ /* 0x000fe40008410000 */
[----:B------:R-:W-:Y:S02]  /*b130*/  FMUL.FTZ R64, R217, UR39 ;  /* 0x00000027d9407c20 */ /* 0x000fe40008410000 */
[----:B------:R-:W-:Y:S02]  /*b140*/  FMUL.FTZ R184, R238, UR39 ;  /* 0x00000027eeb87c20 */ /* 0x000fe40008410000 */
[----:B------:R-:W-:-:S02]  /*b150*/  FMUL.FTZ R169, R239, UR39 ;  /* 0x00000027efa97c20 */ /* 0x000fc40008410000 */
[----:B------:R-:W-:Y:S02]  /*b160*/  FADD.FTZ R202, R185, R188 ;  /* 0x000000bcb9ca7221 */ /* 0x000fe40000010000 */
[----:B------:R-:W-:Y:S02]  /*b170*/  FMUL.FTZ R182, R233, R182 ;  /* 0x000000b6e9b67220 */ /* 0x000fe40000410000 */
        /* <DEDUP_REMOVED lines=45> */
.L_x_8980:
[----:B------:R-:W-:Y:S05]  /*b450*/  BSYNC B0 ;  /* 0x0000000000007941 */ /* 0x000fea0003800000 */
.L_x_8979:
        /* <DEDUP_REMOVED lines=49> */
.L_x_8982:
[----:B------:R-:W-:Y:S05]  /*b770*/  BSYNC B0 ;  /* 0x0000000000007941 */ /* 0x000fea0003800000 */
.L_x_8981:
[----:B------:R-:W1:Y:S01]  /*b780*/  LDS R135, [R135.X4+0x940] ;  /* 0x0009400087877984 */ /* 0x000e620000004800 */
[----:B------:R-:W-:Y:S01]  /*b790*/  BSSY B0, `(.L_x_8983) ;  /* 0x0000004000007945 */ /* 0x000fe20003800000 */
[----:B------:R-:W-:Y:S01]  /*b7a0*/  LEA.HI.SX32 R181, R181, R134, 0x1b ;  /* 0x00000086b5b57211 */ /* 0x000fe200078fdaff */
[----:B------:R-:W-:Y:S05]  /*b7b0*/  @!P1 BRA `(.L_x_8984) ;  /* 0x0000001000009947 */ /* 0x000fea0003800000 */
[----:B-1----:R1:W-:Y:S02]  /*b7c0*/  RED.E.ADD.F32.FTZ.RN.STRONG.GPU [R64.64+-0xf00], R135 ;  /* 0xfff100874000798e */ /* 0x0023e4000c10e7a0 */
.L_x_8984:
[----:B------:R-:W-:Y:S05]  /*b7d0*/  BSYNC B0 ;  /* 0x0000000000007941 */ /* 0x000fea0003800000 */
.L_x_8983:
[----:B------:R-:W2:Y:S01]  /*b7e0*/  LDS R181, [R181.X4+0x9c0] ;  /* 0x0009c000b5b57984 */ /* 0x000ea20000004800 */
[----:B------:R-:W-:Y:S01]  /*b7f0*/  BSSY B0, `(.L_x_8985) ;  /* 0x0000005000007945 */ /* 0x000fe20003800000 */
[C---:B0-----:R-:W-:Y:S02]  /*b800*/  IADD3 R67, R134.reuse, 0x80, RZ ;  /* 0x0000008086437810 */ /* 0x041fe40007ffe0ff */
[----:B-1----:R-:W-:Y:S01]  /*b810*/  IADD3 R135, R134, 0xa0, RZ ;  /* 0x000000a086877810 */ /* 0x002fe20007ffe0ff */
[----:B------:R-:W-:Y:S05]  /*b820*/  @!P2 BRA `(.L_x_8986) ;  /* 0x000000100000a947 */ /* 0x000fea0003800000 */
[----:B--2---:R0:W-:Y:S02]  /*b830*/  RED.E.ADD.F32.FTZ.RN.STRONG.GPU [R64.64+-0xe80], R181 ;  /* 0xfff180b54000798e */ /* 0x0041e4000c10e7a0 */
.L_x_8986:
[----:B------:R-:W-:Y:S05]  /*b840*/  BSYNC B0 ;  /* 0x0000000000007941 */ /* 0x000fea0003800000 */
.L_x_8985:
        /* <DEDUP_REMOVED lines=14> */
.L_x_8988:
[----:B------:R-:W-:Y:S05]  /*b930*/  BSYNC B0 ;  /* 0x0000000000007941 */ /* 0x000fea0003800000 */
.L_x_8987:
[----:B------:R-:W1:Y:S01]  /*b940*/  LDS R135, [R135.X4+0xac0] ;  /* 0x000ac00087877984 */ /* 0x000e620000004800 */
[----:B------:R-:W-:Y:S01]  /*b950*/  BSSY B0, `(.L_x_8989) ;  /* 0x0000005000007945 */ /* 0x000fe20003800000 */
[----:B0-----:R-:W-:Y:S02]  /*b960*/  IADD3 R67, R134, 0xe0, RZ ;  /* 0x000000e086437810 */ /* 0x001fe40007ffe0ff */
[----:B------:R-:W-:Y:S01]  /*b970*/  LEA.HI.SX32 R181, R181, R134, 0x1b ;  /* 0x00000086b5b57211 */ /* 0x000fe200078fdaff */
[----:B------:R-:W-:Y:S05]  /*b980*/  @!P0 BRA `(.L_x_8990) ;  /* 0x0000001000008947 */ /* 0x000fea0003800000 */
[----:B-1----:R0:W-:Y:S02]  /*b990*/  RED.E.ADD.F32.FTZ.RN.STRONG.GPU [R64.64+-0xd80], R135 ;  /* 0xfff280874000798e */ /* 0x0021e4000c10e7a0 */
.L_x_8990:
[----:B------:R-:W-:Y:S05]  /*b9a0*/  BSYNC B0 ;  /* 0x0000000000007941 */ /* 0x000fea0003800000 */
.L_x_8989:
[----:B------:R-:W2:Y:S01]  /*b9b0*/  LDS R181, [R181.X4+0xb40] ;  /* 0x000b4000b5b57984 */ /* 0x000ea20000004800 */
[----:B------:R-:W-:Y:S01]  /*b9c0*/  BSSY B0, `(.L_x_8991) ;  /* 0x0000005000007945 */ /* 0x000fe20003800000 */
[----:B01----:R-:W-:-:S02]  /*b9d0*/  IADD3 R135, R134, 0x100, RZ ;  /* 0x0000010086877810 */ /* 0x003fc40007ffe0ff */
[----:B------:R-:W-:Y:S01]  /*b9e0*/  LEA.HI.SX32 R67, R67, R134, 0x1b ;  /* 0x0000008643437211 */ /* 0x000fe200078fdaff */
[----:B------:R-:W-:Y:S05]  /*b9f0*/  @!P1 BRA `(.L_x_8992) ;  /* 0x0000001000009947 */ /* 0x000fea0003800000 */
[----:B--2---:R0:W-:Y:S02]  /*ba00*/  RED.E.ADD.F32.FTZ.RN.STRONG.GPU [R64.64+-0xd00], R181 ;  /* 0xfff300b54000798e */ /* 0x0041e4000c10e7a0 */
.L_x_8992:
[----:B------:R-:W-:Y:S05]  /*ba10*/  BSYNC B0 ;  /* 0x0000000000007941 */ /* 0x000fea0003800000 */
.L_x_8991:
[----:B------:R-:W1:Y:S01]  /*ba20*/  LDS R67, [R67.X4+0xbc0] ;  /* 0x000bc00043437984 */ /* 0x000e620000004800 */
[----:B------:R-:W-:Y:S01]  /*ba30*/  BSSY B0, `(.L_x_8993) ;  /* 0x0000005000007945 */ /* 0x000fe20003800000 */
[----:B0-2---:R-:W-:Y:S02]  /*ba40*/  IADD3 R181, R134, 0x120, RZ ;  /* 0x0000012086b57810 */ /* 0x005fe40007ffe0ff */
[----:B------:R-:W-:Y:S01]  /*ba50*/  LEA.HI.SX32 R135, R135, R134, 0x1b ;  /* 0x0000008687877211 */ /* 0x000fe200078fdaff */
[----:B------:R-:W-:Y:S05]  /*ba60*/  @!P2 BRA `(.L_x_8994) ;  /* 0x000000100000a947 */ /* 0x000fea0003800000 */
[----:B-1----:R0:W-:Y:S02]  /*ba70*/  RED.E.ADD.F32.FTZ.RN.STRONG.GPU [R64.64+-0xc80], R67 ;  /* 0xfff380434000798e */ /* 0x0021e4000c10e7a0 */
.L_x_8994:
[----:B------:R-:W-:Y:S05]  /*ba80*/  BSYNC B0 ;  /* 0x0000000000007941 */ /* 0x000fea0003800000 */
.L_x_8993:
[----:B------:R-:W2:Y:S01]  /*ba90*/  LDS R135, [R135.X4+0xc40] ;  /* 0x000c400087877984 */ /* 0x000ea20000004800 */
[----:B------:R-:W-:Y:S01]  /*baa0*/  BSSY B0, `(.L_x_8995) ;  /* 0x0000005000007945 */ /* 0x000fe20003800000 */
[----:B01----:R-:W-:Y:S02]  /*bab0*/  IADD3 R67, R134, 0x140, RZ ;  /* 0x0000014086437810 */ /* 0x003fe40007ffe0ff */
[----:B------:R-:W-:Y:S01]  /*bac0*/  LEA.HI.SX32 R181, R181, R134, 0x1b ;  /* 0x00000086b5b57211 */ /* 0x000fe200078fdaff */
[----:B------:R-:W-:Y:S05]  /*bad0*/  @!P3 BRA `(.L_x_8996) ;  /* 0x000000100000b947 */ /* 0x000fea0003800000 */
[----:B--2---:R0:W-:Y:S02]  /*bae0*/  RED.E.ADD.F32.FTZ.RN.STRONG.GPU [R64.64+-0xc00], R135 ;  /* 0xfff400874000798e */ /* 0x0041e4000c10e7a0 */
.L_x_8996:
[----:B------:R-:W-:Y:S05]  /*baf0*/  BSYNC B0 ;  /* 0x0000000000007941 */ /* 0x000fea0003800000 */
.L_x_8995:
[----:B------:R-:W1:Y:S01]  /*bb00*/  LDS R181, [R181.X4+0xcc0] ;  /* 0x000cc000b5b57984 */ /* 0x000e620000004800 */
[----:B------:R-:W-:Y:S01]  /*bb10*/  BSSY B0, `(.L_x_8997) ;  /* 0x0000004000007945 */ /* 0x000fe20003800000 */
[----:B------:R-:W-:Y:S01]  /*bb20*/  LEA.HI.SX32 R67, R67, R134, 0x1b ;  /* 0x0000008643437211 */ /* 0x000fe200078fdaff */
[----:B------:R-:W-:Y:S05]  /*bb30*/  @!P4 BRA `(.L_x_8998) ;  /* 0x000000100000c947 */ /* 0x000fea0003800000 */
[----:B-1----:R1:W-:Y:S02]  /*bb40*/  RED.E.ADD.F32.FTZ.RN.STRONG.GPU [R64.64+-0xb80], R181 ;  /* 0xfff480b54000798e */ /* 0x0023e4000c10e7a0 */
.L_x_8998:
[----:B------:R-:W-:Y:S05]  /*bb50*/  BSYNC B0 ;  /* 0x0000000000007941 */ /* 0x000fea0003800000 */
.L_x_8997:
[----:B------:R-:W3:Y:S01]  /*bb60*/  LDS R67, [R67.X4+0xd40] ;  /* 0x000d400043437984 */ /* 0x000ee20000004800 */
[----:B------:R-:W-:Y:S01]  /*bb70*/  BSSY B0, `(.L_x_8999) ;  /* 0x0000005000007945 */ /* 0x000fe20003800000 */
[----:B0-2---:R-:W-:-:S02]  /*bb80*/  IADD3 R135, R134, 0x160, RZ ;  /* 0x0000016086877810 */ /* 0x005fc40007ffe0ff */
[----:B-1----:R-:W-:Y:S01]  /*bb90*/  IADD3 R181, R134, 0x180, RZ ;  /* 0x0000018086b57810 */ /* 0x002fe20007ffe0ff */
[----:B------:R-:W-:Y:S05]  /*bba0*/  @!P5 BRA `(.L_x_9000) ;  /* 0x000000100000d947 */ /* 0x000fea0003800000 */
[----:B---3--:R0:W-:Y:S02]  /*bbb0*/  RED.E.ADD.F32.FTZ.RN.STRONG.GPU [R64.64+-0xb00], R67 ;  /* 0xfff500434000798e */ /* 0x0081e4000c10e7a0 */
.L_x_9000:
[----:B------:R-:W-:Y:S05]  /*bbc0*/  BSYNC B0 ;  /* 0x0000000000007941 */ /* 0x000fea0003800000 */
.L_x_8999:
        /* <DEDUP_REMOVED lines=14> */
.L_x_9002:
[----:B------:R-:W-:Y:S05]  /*bcb0*/  BSYNC B0 ;  /* 0x0000000000007941 */ /* 0x000fea0003800000 */
.L_x_9001:
[----:B------:R-:W1:Y:S01]  /*bcc0*/  LDS R181, [R181.X4+0xe40] ;  /* 0x000e4000b5b57984 */ /* 0x000e620000004800 */
[----:B------:R-:W-:Y:S01]  /*bcd0*/  BSSY B0, `(.L_x_9003) ;  /* 0x0000005000007945 */ /* 0x000fe20003800000 */
[----:B0-----:R-:W-:-:S02]  /*bce0*/  IADD3 R135, R134, 0x1c0, RZ ;  /* 0x000001c086877810 */ /* 0x001fc40007ffe0ff */
[----:B------:R-:W-:Y:S01]  /*bcf0*/  LEA.HI.SX32 R67, R67, R134, 0x1b ;  /* 0x0000008643437211 */ /* 0x000fe200078fdaff */
[----:B------:R-:W-:Y:S05]  /*bd00*/  @!P0 BRA `(.L_x_9004) ;  /* 0x0000001000008947 */ /* 0x000fea0003800000 */
[----:B-1----:R0:W-:Y:S02]  /*bd10*/  RED.E.ADD.F32.FTZ.RN.STRONG.GPU [R64.64+-0xa00], R181 ;  /* 0xfff600b54000798e */ /* 0x0021e4000c10e7a0 */
.L_x_9004:
[----:B------:R-:W-:Y:S05]  /*bd20*/  BSYNC B0 ;  /* 0x0000000000007941 */ /* 0x000fea0003800000 */
.L_x_9003:
[----:B------:R-:W2:Y:S01]  /*bd30*/  LDS R67, [R67.X4+0xec0] ;  /* 0x000ec00043437984 */ /* 0x000ea20000004800 */
[----:B------:R-:W-:Y:S01]  /*bd40*/  BSSY B0, `(.L_x_9005) ;  /* 0x0000005000007945 */ /* 0x000fe20003800000 */
[----:B01----:R-:W-:Y:S02]  /*bd50*/  IADD3 R181, R134, 0x1e0, RZ ;  /* 0x000001e086b57810 */ /* 0x003fe40007ffe0ff */
[----:B------:R-:W-:Y:S01]  /*bd60*/  LEA.HI.SX32 R135, R135, R134, 0x1b ;  /* 0x0000008687877211 */ /* 0x000fe200078fdaff */
[----:B------:R-:W-:Y:S05]  /*bd70*/  @!P1 BRA `(.L_x_9006) ;  /* 0x0000001000009947 */ /* 0x000fea0003800000 */
[----:B--2---:R0:W-:Y:S02]  /*bd80*/  RED.E.ADD.F32.FTZ.RN.STRONG.GPU [R64.64+-0x980], R67 ;  /* 0xfff680434000798e */ /* 0x0041e4000c10e7a0 */
.L_x_9006:
[----:B------:R-:W-:Y:S05]  /*bd90*/  BSYNC B0 ;  /* 0x0000000000007941 */ /* 0x000fea0003800000 */
.L_x_9005:
[----:B------:R-:W1:Y:S01]  /*bda0*/  LDS R135, [R135.X4+0xf40] ;  /* 0x000f400087877984 */ /* 0x000e620000004800 */
[----:B------:R-:W-:Y:S01]  /*bdb0*/  BSSY B0, `(.L_x_9007) ;  /* 0x0000004000007945 */ /* 0x000fe20003800000 */
[----:B------:R-:W-:Y:S01]  /*bdc0*/  LEA.HI.SX32 R181, R181, R134, 0x1b ;  /* 0x00000086b5b57211 */ /* 0x000fe200078fdaff */
[----:B------:R-:W-:Y:S05]  /*bdd0*/  @!P2 BRA `(.L_x_9008) ;  /* 0x000000100000a947 */ /* 0x000fea0003800000 */
[----:B-1----:R1:W-:Y:S02]  /*bde0*/  RED.E.ADD.F32.FTZ.RN.STRONG.GPU [R64.64+-0x900], R135 ;  /* 0xfff700874000798e */ /* 0x0023e4000c10e7a0 */
.L_x_9008:
[----:B------:R-:W-:Y:S05]  /*bdf0*/  BSYNC B0 ;  /* 0x0000000000007941 */ /* 0x000fea0003800000 */
.L_x_9007:
[----:B------:R-:W3:Y:S01]  /*be00*/  LDS R181, [R181.X4+0xfc0] ;  /* 0x000fc000b5b57984 */ /* 0x000ee20000004800 */
[C---:B------:R-:W-:Y:S01]  /*be10*/  IADD3 R66, R134.reuse, 0x200, RZ ;  /* 0x0000020086427810 */ /* 0x040fe20007ffe0ff */
[----:B------:R-:W-:Y:S01]  /*be20*/  BSSY B0, `(.L_x_9009) ;  /* 0x0000005000007945 */ /* 0x000fe20003800000 */
[----:B0-2---:R-:W-:-:S02]  /*be30*/  IADD3 R67, R134, 0x220, RZ ;  /* 0x0000022086437810 */ /* 0x005fc40007ffe0ff */
[----:B------:R-:W-:Y:S01]  /*be40*/  LEA.HI.SX32 R66, R66, R134, 0x1b ;  /* 0x0000008642427211 */ /* 0x000fe200078fdaff */
[----:B------:R-:W-:Y:S05]  /*be50*/  @!P3 BRA `(.L_x_9010) ;  /* 0x000000100000b947 */ /* 0x000fea0003800000 */
[----:B---3--:R0:W-:Y:S02]  /*be60*/  RED.E.ADD.F32.FTZ.RN.STRONG.GPU [R64.64+-0x880], R181 ;  /* 0xfff780b54000798e */ /* 0x0081e4000c10e7a0 */
.L_x_9010:
[----:B------:R-:W-:Y:S05]  /*be70*/  BSYNC B0 ;  /* 0x0000000000007941 */ /* 0x000fea0003800000 */
.L_x_9009:
[----:B-1----:R-:W-:Y:S01]  /*be80*/  LEA.HI.SX32 R135, R67, R134, 0x1b ;  /* 0x0000008643877211 */ /* 0x002fe200078fdaff */
[----:B------:R-:W-:Y:S01]  /*be90*/  BSSY B0, `(.L_x_9011) ;  /* 0x0000004000007945 */ /* 0x000fe20003800000 */
[----:B------:R1:W2:Y:S01]  /*bea0*/  LDS R67, [R66.X4+0x1040] ;  /* 0x0010400042437984 */ /* 0x0002a20000004800 */
[----:B------:R-:W-:Y:S05]  /*beb0*/  @!P4 BRA `(.L_x_9012) ;  /* 0x000000100000c947 */ /* 0x000fea0003800000 */
[----:B--2---:R2:W-:Y:S02]  /*bec0*/  RED.E.ADD.F32.FTZ.RN.STRONG.GPU [R64.64+-0x800], R67 ;  /* 0xfff800434000798e */ /* 0x0045e4000c10e7a0 */
.L_x_9012:
[----:B------:R-:W-:Y:S05]  /*bed0*/  BSYNC B0 ;  /* 0x0000000000007941 */ /* 0x000fea0003800000 */
.L_x_9011:
[----:B------:R-:W4:Y:S01]  /*bee0*/  LDS R135, [R135.X4+0x10c0] ;  /* 0x0010c00087877984 */ /* 0x000f220000004800 */
[----:B------:R-:W-:Y:S01]  /*bef0*/  BSSY B0, `(.L_x_9013) ;  /* 0x0000005000007945 */ /* 0x000fe20003800000 */
[C---:B--2---:R-:W-:Y:S02]  /*bf00*/  IADD3 R67, R134.reuse, 0x240, RZ ;  /* 0x0000024086437810 */ /* 0x044fe40007ffe0ff */
[----:B0--3--:R-:W-:Y:S01]  /*bf10*/  IADD3 R181, R134, 0x260, RZ ;  /* 0x0000026086b57810 */ /* 0x009fe20007ffe0ff */
[----:B------:R-:W-:Y:S05]  /*bf20*/  @!P5 BRA `(.L_x_9014) ;  /* 0x000000100000d947 */ /* 0x000fea0003800000 */
[----:B----4-:R0:W-:Y:S02]  /*bf30*/  RED.E.ADD.F32.FTZ.RN.STRONG.GPU [R64.64+-0x780], R135 ;  /* 0xfff880874000798e */ /* 0x0101e4000c10e7a0 */
.L_x_9014:
[----:B------:R-:W-:Y:S05]  /*bf40*/  BSYNC B0 ;  /* 0x0000000000007941 */ /* 0x000fea0003800000 */
.L_x_9013:
        /* <DEDUP_REMOVED lines=14> */
.L_x_9016:
[----:B------:R-:W-:Y:S05]  /*c030*/  BSYNC B0 ;  /* 0x0000000000007941 */ /* 0x000fea0003800000 */
.L_x_9015:
[----:B------:R-:W2:Y:S01]  /*c040*/  LDS R181, [R181.X4+0x11c0] ;  /* 0x0011c000b5b57984 */ /* 0x000ea20000004800 */
[----:B------:R-:W-:Y:S01]  /*c050*/  BSSY B0, `(.L_x_9017) ;  /* 0x0000005000007945 */ /* 0x000fe20003800000 */
[----:B0-----:R-:W-:Y:S02]  /*c060*/  IADD3 R67, R134, 0x2a0, RZ ;  /* 0x000002a086437810 */ /* 0x001fe40007ffe0ff */
[----:B------:R-:W-:Y:S01]  /*c070*/  LEA.HI.SX32 R135, R135, R134, 0x1b ;  /* 0x0000008687877211 */ /* 0x000fe200078fdaff */
[----:B------:R-:W-:Y:S05]  /*c080*/  @!P0 BRA `(.L_x_9018) ;  /* 0x0000001000008947 */ /* 0x000fea0003800000 */
[----:B--2---:R0:W-:Y:S02]  /*c090*/  RED.E.ADD.F32.FTZ.RN.STRONG.GPU [R64.64+-0x680], R181 ;  /* 0xfff980b54000798e */ /* 0x0041e4000c10e7a0 */
.L_x_9018:
[----:B------:R-:W-:Y:S05]  /*c0a0*/  BSYNC B0 ;  /* 0x0000000000007941 */ /* 0x000fea0003800000 */
.L_x_9017:
[----:B------:R-:W3:Y:S01]  /*c0b0*/  LDS R135, [R135.X4+0x1240] ;  /* 0x0012400087877984 */ /* 0x000ee20000004800 */
[----:B------:R-:W-:Y:S01]  /*c0c0*/  BSSY B0, `(.L_x_9019) ;  /* 0x0000005000007945 */ /* 0x000fe20003800000 */
[----:B0-2---:R-:W-:-:S02]  /*c0d0*/  IADD3 R181, R134, 0x2c0, RZ ;  /* 0x000002c086b57810 */ /* 0x005fc40007ffe0ff */
[----:B------:R-:W-:Y:S01]  /*c0e0*/  LEA.HI.SX32 R67, R67, R134, 0x1b ;  /* 0x0000008643437211 */ /* 0x000fe200078fdaff */
[----:B------:R-:W-:Y:S05]  /*c0f0*/  @!P1 BRA `(.L_x_9020) ;  /* 0x0000001000009947 */ /* 0x000fea0003800000 */
[----:B---3--:R0:W-:Y:S02]  /*c100*/  RED.E.ADD.F32.FTZ.RN.STRONG.GPU [R64.64+-0x600], R135 ;  /* 0xfffa00874000798e */ /* 0x0081e4000c10e7a0 */
.L_x_9020:
[----:B------:R-:W-:Y:S05]  /*c110*/  BSYNC B0 ;  /* 0x0000000000007941 */ /* 0x000fea0003800000 */
.L_x_9019:
[----:B------:R-:W2:Y:S01]  /*c120*/  LDS R67, [R67.X4+0x12c0] ;  /* 0x0012c00043437984 */ /* 0x000ea20000004800 */
[----:B------:R-:W-:Y:S01]  /*c130*/  BSSY B0, `(.L_x_9021) ;  /* 0x0000005000007945 */ /* 0x000fe20003800000 */
[----:B0--3--:R-:W-:Y:S02]  /*c140*/  IADD3 R135, R134, 0x2e0, RZ ;  /* 0x000002e086877810 */ /* 0x009fe40007ffe0ff */
[----:B------:R-:W-:Y:S01]  /*c150*/  LEA.HI.SX32 R181, R181, R134, 0x1b ;  /* 0x00000086b5b57211 */ /* 0x000fe200078fdaff */
[----:B------:R-:W-:Y:S05]  /*c160*/  @!P2 BRA `(.L_x_9022) ;  /* 0x000000100000a947 */ /* 0x000fea0003800000 */
[----:B--2---:R0:W-:Y:S02]  /*c170*/  RED.E.ADD.F32.FTZ.RN.STRONG.GPU [R64.64+-0x580], R67 ;  /* 0xfffa80434000798e */ /* 0x0041e4000c10e7a0 */
.L_x_9022:
[----:B------:R-:W-:Y:S05]  /*c180*/  BSYNC B0 ;  /* 0x0000000000007941 */ /* 0x000fea0003800000 */
.L_x_9021:
[----:B------:R-:W3:Y:S01]  /*c190*/  LDS R181, [R181.X4+0x1340] ;  /* 0x00134000b5b57984 */ /* 0x000ee20000004800 */
[----:B------:R-:W-:Y:S01]  /*c1a0*/  BSSY B0, `(.L_x_9023) ;  /* 0x0000005000007945 */ /* 0x000fe20003800000 */
[----:B0-2---:R-:W-:Y:S02]  /*c1b0*/  IADD3 R67, R134, 0x300, RZ ;  /* 0x0000030086437810 */ /* 0x005fe40007ffe0ff */
[----:B------:R-:W-:Y:S01]  /*c1c0*/  LEA.HI.SX32 R135, R135, R134, 0x1b ;  /* 0x0000008687877211 */ /* 0x000fe200078fdaff */
[----:B------:R-:W-:Y:S05]  /*c1d0*/  @!P3 BRA `(.L_x_9024) ;  /* 0x000000100000b947 */ /* 0x000fea0003800000 */
[----:B---3--:R0:W-:Y:S02]  /*c1e0*/  RED.E.ADD.F32.FTZ.RN.STRONG.GPU [R64.64+-0x500], R181 ;  /* 0xfffb00b54000798e */ /* 0x0081e4000c10e7a0 */
.L_x_9024:
[----:B------:R-:W-:Y:S05]  /*c1f0*/  BSYNC B0 ;  /* 0x0000000000007941 */ /* 0x000fea0003800000 */
.L_x_9023:
[----:B------:R-:W2:Y:S01]  /*c200*/  LDS R135, [R135.X4+0x13c0] ;  /* 0x0013c00087877984 */ /* 0x000ea20000004800 */
[----:B------:R-:W-:Y:S01]  /*c210*/  BSSY B0, `(.L_x_9025) ;  /* 0x0000004000007945 */ /* 0x000fe20003800000 */
[----:B------:R-:W-:Y:S01]  /*c220*/  LEA.HI.SX32 R67, R67, R134, 0x1b ;  /* 0x0000008643437211 */ /* 0x000fe200078fdaff */
[----:B------:R-:W-:Y:S05]  /*c230*/  @!P4 BRA `(.L_x_9026) ;  /* 0x000000100000c947 */ /* 0x000fea0003800000 */
[----:B--2---:R2:W-:Y:S02]  /*c240*/  RED.E.ADD.F32.FTZ.RN.STRONG.GPU [R64.64+-0x480], R135 ;  /* 0xfffb80874000798e */ /* 0x0045e4000c10e7a0 */
.L_x_9026:
[----:B------:R-:W-:Y:S05]  /*c250*/  BSYNC B0 ;  /* 0x0000000000007941 */ /* 0x000fea0003800000 */
.L_x_9025:
[----:B------:R-:W4:Y:S01]  /*c260*/  LDS R67, [R67.X4+0x1440] ;  /* 0x0014400043437984 */ /* 0x000f220000004800 */
[----:B------:R-:W-:Y:S01]  /*c270*/  BSSY B0, `(.L_x_9027) ;  /* 0x0000005000007945 */ /* 0x000fe20003800000 */
[----:B--2---:R-:W-:-:S02]  /*c280*/  IADD3 R135, R134, 0x320, RZ ;  /* 0x0000032086877810 */ /* 0x004fc40007ffe0ff */
[----:B0--3--:R-:W-:Y:S01]  /*c290*/  IADD3 R181, R134, 0x340, RZ ;  /* 0x0000034086b57810 */ /* 0x009fe20007ffe0ff */
[----:B------:R-:W-:Y:S05]  /*c2a0*/  @!P5 BRA `(.L_x_9028) ;  /* 0x000000100000d947 */ /* 0x000fea0003800000 */
[----:B----4-:R0:W-:Y:S02]  /*c2b0*/  RED.E.ADD.F32.FTZ.RN.STRONG.GPU [R64.64+-0x400], R67 ;  /* 0xfffc00434000798e */ /* 0x0101e4000c10e7a0 */
.L_x_9028:
[----:B------:R-:W-:Y:S05]  /*c2c0*/  BSYNC B0 ;  /* 0x0000000000007941 */ /* 0x000fea0003800000 */
.L_x_9027:
        /* <DEDUP_REMOVED lines=14> */
.L_x_9030:
[----:B------:R-:W-:Y:S05]  /*c3b0*/  BSYNC B0 ;  /* 0x0000000000007941 */ /* 0x000fea0003800000 */
.L_x_9029:
[----:B------:R-:W2:Y:S01]  /*c3c0*/  LDS R181, [R181.X4+0x1540] ;  /* 0x00154000b5b57984 */ /* 0x000ea20000004800 */
[----:B------:R-:W-:Y:S01]  /*c3d0*/  BSSY B0, `(.L_x_9031) ;  /* 0x0000005000007945 */ /* 0x000fe20003800000 */
[----:B0-----:R-:W-:-:S02]  /*c3e0*/  IADD3 R135, R134, 0x380, RZ ;  /* 0x0000038086877810 */ /* 0x001fc40007ffe0ff */
[----:B------:R-:W-:Y:S01]  /*c3f0*/  LEA.HI.SX32 R67, R67, R134, 0x1b ;  /* 0x0000008643437211 */ /* 0x000fe200078fdaff */
[----:B------:R-:W-:Y:S05]  /*c400*/  @!P0 BRA `(.L_x_9032) ;  /* 0x0000001000008947 */ /* 0x000fea0003800000 */
[----:B--2---:R0:W-:Y:S02]  /*c410*/  RED.E.ADD.F32.FTZ.RN.STRONG.GPU [R64.64+-0x300], R181 ;  /* 0xfffd00b54000798e */ /* 0x0041e4000c10e7a0 */
.L_x_9032:
[----:B------:R-:W-:Y:S05]  /*c420*/  BSYNC B0 ;  /* 0x0000000000007941 */ /* 0x000fea0003800000 */
.L_x_9031:
[----:B------:R-:W3:Y:S01]  /*c430*/  LDS R67, [R67.X4+0x15c0] ;  /* 0x0015c00043437984 */ /* 0x000ee20000004800 */
[----:B------:R-:W-:Y:S01]  /*c440*/  BSSY B0, `(.L_x_9033) ;  /* 0x0000005000007945 */ /* 0x000fe20003800000 */
[----:B0-2---:R-:W-:Y:S02]  /*c450*/  IADD3 R181, R134, 0x3a0, RZ ;  /* 0x000003a086b57810 */ /* 0x005fe40007ffe0ff */
[----:B------:R-:W-:Y:S01]  /*c460*/  LEA.HI.SX32 R135, R135, R134, 0x1b ;  /* 0x0000008687877211 */ /* 0x000fe200078fdaff */
[----:B------:R-:W-:Y:S05]  /*c470*/  @!P1 BRA `(.L_x_9034) ;  /* 0x0000001000009947 */ /* 0x000fea0003800000 */
[----:B---3--:R0:W-:Y:S02]  /*c480*/  RED.E.ADD.F32.FTZ.RN.STRONG.GPU [R64.64+-0x280], R67 ;  /* 0xfffd80434000798e */ /* 0x0081e4000c10e7a0 */
.L_x_9034:
[----:B------:R-:W-:Y:S05]  /*c490*/  BSYNC B0 ;  /* 0x0000000000007941 */ /* 0x000fea0003800000 */
.L_x_9033:
[----:B------:R-:W2:Y:S01]  /*c4a0*/  LDS R135, [R135.X4+0x1640] ;  /* 0x0016400087877984 */ /* 0x000ea20000004800 */
[----:B------:R-:W-:Y:S01]  /*c4b0*/  BSSY B0, `(.L_x_9035) ;  /* 0x0000005000007945 */ /* 0x000fe20003800000 */
[----:B0--3--:R-:W-:Y:S02]  /*c4c0*/  IADD3 R67, R134, 0x3c0, RZ ;  /* 0x000003c086437810 */ /* 0x009fe40007ffe0ff */
[----:B------:R-:W-:Y:S01]  /*c4d0*/  LEA.HI.SX32 R181, R181, R134, 0x1b ;  /* 0x00000086b5b57211 */ /* 0x000fe200078fdaff */
[----:B------:R-:W-:Y:S05]  /*c4e0*/  @!P2 BRA `(.L_x_9036) ;  /* 0x000000100000a947 */ /* 0x000fea0003800000 */
[----:B--2---:R0:W-:Y:S02]  /*c4f0*/  RED.E.ADD.F32.FTZ.RN.STRONG.GPU [R64.64+-0x200], R135 ;  /* 0xfffe00874000798e */ /* 0x0041e4000c10e7a0 */
.L_x_9036:
[----:B------:R-:W-:Y:S05]  /*c500*/  BSYNC B0 ;  /* 0x0000000000007941 */ /* 0x000fea0003800000 */
.L_x_9035:
[----:B------:R-:W3:Y:S01]  /*c510*/  LDS R181, [R181.X4+0x16c0] ;  /* 0x0016c000b5b57984 */ /* 0x000ee20000004800 */
[----:B------:R-:W-:Y:S01]  /*c520*/  BSSY B0, `(.L_x_9037) ;  /* 0x0000005000007945 */ /* 0x000fe20003800000 */
[----:B0-2---:R-:W-:-:S02]  /*c530*/  IADD3 R135, R134, 0x3e0, RZ ;  /* 0x000003e086877810 */ /* 0x005fc40007ffe0ff */
[----:B------:R-:W-:Y:S01]  /*c540*/  LEA.HI.SX32 R67, R67, R134, 0x1b ;  /* 0x0000008643437211 */ /* 0x000fe200078fdaff */
[----:B------:R-:W-:Y:S05]  /*c550*/  @!P3 BRA `(.L_x_9038) ;  /* 0x000000100000b947 */ /* 0x000fea0003800000 */
[----:B---3--:R0:W-:Y:S02]  /*c560*/  RED.E.ADD.F32.FTZ.RN.STRONG.GPU [R64.64+-0x180], R181 ;  /* 0xfffe80b54000798e */ /* 0x0081e4000c10e7a0 */
.L_x_9038:
[----:B------:R-:W-:Y:S05]  /*c570*/  BSYNC B0 ;  /* 0x0000000000007941 */ /* 0x000fea0003800000 */
.L_x_9037:
[----:B------:R-:W2:Y:S01]  /*c580*/  LDS R67, [R67.X4+0x1740] ;  /* 0x0017400043437984 */ /* 0x000ea20000004800 */
[----:B------:R-:W-:Y:S01]  /*c590*/  BSSY B0, `(.L_x_9039) ;  /* 0x0000004000007945 */ /* 0x000fe20003800000 */
[----:B------:R-:W-:Y:S01]  /*c5a0*/  LEA.HI.SX32 R135, R135, R134, 0x1b ;  /* 0x0000008687877211 */ /* 0x000fe200078fdaff */
[----:B------:R-:W-:Y:S05]  /*c5b0*/  @!P4 BRA `(.L_x_9040) ;  /* 0x000000100000c947 */ /* 0x000fea0003800000 */
[----:B--2---:R2:W-:Y:S02]  /*c5c0*/  RED.E.ADD.F32.FTZ.RN.STRONG.GPU [R64.64+-0x100], R67 ;  /* 0xffff00434000798e */ /* 0x0045e4000c10e7a0 */
.L_x_9040:
[----:B------:R-:W-:Y:S05]  /*c5d0*/  BSYNC B0 ;  /* 0x0000000000007941 */ /* 0x000fea0003800000 */
.L_x_9039:
[----:B------:R-:W4:Y:S01]  /*c5e0*/  LDS R135, [R135.X4+0x17c0] ;  /* 0x0017c00087877984 */ /* 0x000f220000004800 */
[----:B------:R-:W-:Y:S01]  /*c5f0*/  BSSY B0, `(.L_x_9041) ;  /* 0x0000003000007945 */ /* 0x000fe20003800000 */
[----:B------:R-:W-:Y:S05]  /*c600*/  @!P5 BRA `(.L_x_9042) ;  /* 0x000000100000d947 */ /* 0x000fea0003800000 */
[----:B----4-:R4:W-:Y:S02]  /*c610*/  RED.E.ADD.F32.FTZ.RN.STRONG.GPU [R64.64+-0x80], R135 ;  /* 0xffff80874000798e */ /* 0x0109e4000c10e7a0 */
.L_x_9042:
[----:B------:R-:W-:Y:S05]  /*c620*/  BSYNC B0 ;  /* 0x0000000000007941 */ /* 0x000fea0003800000 */
.L_x_9041:
        /* <DEDUP_REMOVED lines=158> */
.L_x_9044:
[----:B0-----:R-:W-:Y:S05]  /*d010*/  BSYNC B0 ;  /* 0x0000000000007941 */ /* 0x001fea0003800000 */
.L_x_9043:
        /* <DEDUP_REMOVED lines=8> */
.L_x_8966:
        /* <DEDUP_REMOVED lines=10> */
[C---:B------:R-:W-:Y:S02]  /*d140*/  ISETP.GE.AND P2, PT, R64.reuse, UR40, PT ;  /* 0x0000002840007c0c */ /* 0x040fe4000bf46270 */
[----:B------:R-:W-:Y:S02]  /*d150*/  ISETP.GE.AND P1, PT, R17, UR40, PT ;  /* 0x0000002811007c0c */ /* 0x000fe4000bf26270 */
[C---:B------:R-:W-:Y:S02]  /*d160*/  LOP3.LUT R16, R64.reuse, 0x40, RZ, 0xfc, !PT ;  /* 0x0000004040107812 */ /* 0x040fe400078efcff */
[C---:B------:R-:W-:Y:S02]  /*d170*/  LOP3.LUT R15, R64.reuse, 0x60, RZ, 0xfc, !PT ;  /* 0x00000060400f7812 */ /* 0x040fe400078efcff */
[----:B------:R-:W-:-:S02]  /*d180*/  LOP3.LUT R14, R64, 0x80, RZ, 0xfc, !PT ;  /* 0x00000080400e7812 */ /* 0x000fc400078efcff */
[C---:B------:R-:W-:Y:S02]  /*d190*/  LOP3.LUT R13, R64.reuse, 0xa0, RZ, 0xfc, !PT ;  /* 0x000000a0400d7812 */ /* 0x040fe400078efcff */
[----:B------:R-:W-:Y:S01]  /*d1a0*/  LOP3.LUT R12, R64, 0xc0, RZ, 0xfc, !PT ;  /* 0x000000c0400c7812 */ /* 0x000fe200078efcff */
[----:B------:R-:W2:Y:S01]  /*d1b0*/  @!P2 LDG.E.U16 R3, [R124.64] ;  /* 0x000000207c03a981 */ /* 0x000ea2000c1e1500 */
[----:B------:R-:W-:Y:S02]  /*d1c0*/  ISETP.GE.AND P0, PT, R16, UR40, PT ;  /* 0x0000002810007c0c */ /* 0x000fe4000bf06270 */
[C---:B------:R-:W-:Y:S01]  /*d1d0*/  LOP3.LUT R11, R64.reuse, 0xe0, RZ, 0xfc, !PT ;  /* 0x000000e0400b7812 */ /* 0x040fe200078efcff */
        /* <DEDUP_REMOVED lines=23> */
[C---:B------:R-:W-:Y:S02]  /*d350*/  LOP3.LUT R5, R64.reuse, 0x1a0, RZ, 0xfc, !PT ;  /* 0x000001a040057812 */ /* 0x040fe400078efcff */
[----:B------:R-:W-:Y:S01]  /*d360*/  ISETP.GE.AND P0, PT, R9, UR40, PT ;  /* 0x0000002809007c0c */ /* 0x000fe2000bf06270 */
[----:B------:R-:W5:Y:S01]  /*d370*/  @!P2 LDG.E.U16 R22, [R124.64+0x1c0] ;  /* 0x0001c0207c16a981 */ /* 0x000f62000c1e1500 */
[----:B0-----:R-:W-:-:S02]  /*d380*/  LOP3.LUT R4, R64, 0x1c0, RZ, 0xfc, !PT ;  /* 0x000001c040047812 */ /* 0x001fc400078efcff */
        /* <DEDUP_REMOVED lines=52> */
[----:B---3--:R-:W-:-:S03]  /*d6d0*/  PRMT R3, RZ, 0x5410, R3 ;  /* 0x00005410ff037816 */ /* 0x008fc60000000003 */
[----:B------:R-:W-:Y:S02]  /*d6e0*/  FADD.FTZ R24, R18, UR5 ;  /* 0x0000000512187e21 */ /* 0x000fe40008010000 */
[----:B------:R-:W-:Y:S01]  /*d6f0*/  FADD.FTZ R23, R3, UR5 ;  /* 0x0000000503177e21 */ /* 0x000fe20008010000 */
[----:B------:R-:W-:Y:S02]  /*d700*/  LDS.U16 R18, [R110+0xc] ;  /* 0x00000c006e127984 */ /* 0x000fe40000000400 */
[----:B------:R-:W-:Y:S01]  /*d710*/  FSETP.GTU.FTZ.AND P0, PT, R24, 20, PT ;  /* 0x41a000001800780b */ /* 0x000fe20003f1c000 */
[----:B------:R-:W-:Y:S01]  /*d720*/  @!P4 FMUL.FTZ R20, R20, -1.4426950216293334961 ;  /* 0xbfb8aa3b1414c820 */ /* 0x000fe20000410000 */
[----:B------:R-:W-:Y:S01]  /*d730*/  FSETP.GTU.FTZ.AND P5, PT, R23, 20, PT ;  /* 0x41a000001700780b */ /* 0x000fe20003fbc000 */
[----:B------:R-:W-:Y:S02]  /*d740*/  LDS.U16 R3, [R110+0xa] ;  /* 0x00000a006e037984 */ /* 0x000fe40000000400 */
[----:B------:R1:W-:Y:S02]  /*d750*/  @!P4 MUFU.EX2 R22, R20 ;  /* 0x000000140016c308 */ /* 0x0003e40000000800 */
[----:B-1----:R-:W1:Y:S06]  /*d760*/  LDS.U16 R20, [R110+0x10] ;  /* 0x000010006e147984 */ /* 0x002e6c0000000400 */
[----:B------:R-:W-:-:S02]  /*d770*/  @!P0 FMUL.FTZ R24, R24, -1.4426950216293334961 ;  /* 0xbfb8aa3b18188820 */ /* 0x000fc40000410000 */
[----:B------:R-:W-:-:S04]  /*d780*/  @!P5 FMUL.FTZ R23, R23, -1.4426950216293334961 ;  /* 0xbfb8aa3b1717d820 */ /* 0x000fc80000410000 */
[----:B------:R-:W2:Y:S08]  /*d790*/  @!P0 MUFU.EX2 R24, R24 ;  /* 0x0000001800188308 */ /* 0x000eb00000000800 */
[----:B------:R-:W3:Y:S01]  /*d7a0*/  @!P5 MUFU.EX2 R23, R23 ;  /* 0x000000170017d308 */ /* 0x000ee20000000800 */
[----:B0-----:R-:W-:-:S05]  /*d7b0*/  PRMT R19, RZ, 0x5410, R19 ;  /* 0x00005410ff137816 */ /* 0x001fca0000000013 */
[----:B------:R-:W-:Y:S02]  /*d7c0*/  FADD.FTZ R19, R19, UR5 ;  /* 0x0000000513137e21 */ /* 0x000fe40008010000 */
[----:B--2---:R-:W-:-:S03]  /*d7d0*/  @!P0 FADD.FTZ R24, R24, 1 ;  /* 0x3f80000018188421 */ /* 0x004fc60000010000 */
[----:B------:R-:W-:Y:S01]  /*d7e0*/  FSETP.GTU.FTZ.AND P6, PT, R19, 20, PT ;  /* 0x41a000001300780b */ /* 0x000fe20003fdc000 */
[----:B------:R-:W0:Y:S01]  /*d7f0*/  @!P0 MUFU.RCP R29, R24 ;  /* 0x00000018001d8308 */ /* 0x000e220000001000 */
[----:B---3--:R-:W-:-:S07]  /*d800*/  @!P5 FADD.FTZ R23, R23, 1 ;  /* 0x3f8000001717d421 */ /* 0x008fce0000010000 */
[----:B------:R-:W2:Y:S01]  /*d810*/  @!P5 MUFU.RCP R26, R23 ;  /* 0x00000017001ad308 */ /* 0x000ea20000001000 */
[----:B------:R-:W-:Y:S02]  /*d820*/  PRMT R21, RZ, 0x5410, R21 ;  /* 0x00005410ff157816 */ /* 0x000fe40000000015 */
[----:B-1----:R-:W-:-:S03]  /*d830*/  PRMT R20, RZ, 0x5410, R20 ;  /* 0x00005410ff147816 */ /* 0x002fc60000000014 */
[----:B------:R-:W-:Y:S02]  /*d840*/  FADD.FTZ R21, R21, UR5 ;  /* 0x0000000515157e21 */ /* 0x000fe40008010000 */
[----:B------:R-:W-:Y:S02]  /*d850*/  @!P6 FMUL.FTZ R19, R19, -1.4426950216293334961 ;  /* 0xbfb8aa3b1313e820 */ /* 0x000fe40000410000 */
[----:B------:R-:W-:Y:S02]  /*d860*/  FADD.FTZ R20, R20, UR5 ;  /* 0x0000000514147e21 */ /* 0x000fe40008010000 */
[----:B------:R-:W-:Y:S02]  /*d870*/  @!P4 FADD.FTZ R22, R22, 1 ;  /* 0x3f8000001616c421 */ /* 0x000fe40000010000 */
[----:B0-----:R-:W-:Y:S01]  /*d880*/  @!P0 FMUL.FTZ R72, R72, R29 ;  /* 0x0000001d48488220 */ /* 0x001fe20000410000 */
[----:B------:R-:W-:Y:S01]  /*d890*/  FSETP.GTU.FTZ.AND P0, PT, R21, 20, PT ;  /* 0x41a000001500780b */ /* 0x000fe20003f1c000 */
[----:B--2---:R-:W-:Y:S01]  /*d8a0*/  @!P5 FMUL.FTZ R71, R71, R26 ;  /* 0x0000001a4747d220 */ /* 0x004fe20000410000 */
[----:B------:R-:W0:Y:S01]  /*d8b0*/  @!P4 MUFU.RCP R27, R22 ;  /* 0x00000016001bc308 */ /* 0x000e220000001000 */
[----:B------:R-:W-:-:S02]  /*d8c0*/  FSETP.GTU.FTZ.AND P5, PT, R20, 20, PT ;  /* 0x41a000001400780b */ /* 0x000fc40003fbc000 */
[----:B------:R-:W-:-:S05]  /*d8d0*/  PRMT R2, RZ, 0x5410, R2 ;  /* 0x00005410ff027816 */ /* 0x000fca0000000002 */
[----:B------:R-:W1:Y:S01]  /*d8e0*/  @!P6 MUFU.EX2 R19, R19 ;  /* 0x000000130013e308 */ /* 0x000e620000000800 */
[----:B------:R-:W-:Y:S01]  /*d8f0*/  PRMT R3, RZ, 0x5410, R3 ;  /* 0x00005410ff037816 */ /* 0x000fe20000000003 */
[----:B------:R-:W-:Y:S01]  /*d900*/  FADD.FTZ R2, R2, UR5 ;  /* 0x0000000502027e21 */ /* 0x000fe20008010000 */
[----:B------:R-:W-:Y:S01]  /*d910*/  PRMT R18, RZ, 0x5410, R18 ;  /* 0x00005410ff127816 */ /* 0x000fe20000000012 */
[----:B------:R-:W-:Y:S02]  /*d920*/  @!P0 FMUL.FTZ R21, R21, -1.4426950216293334961 ;  /* 0xbfb8aa3b15158820 */ /* 0x000fe40000410000 */
[----:B------:R-:W-:Y:S01]  /*d930*/  FADD.FTZ R3, R3, UR5 ;  /* 0x0000000503037e21 */ /* 0x000fe20008010000 */
[----:B------:R-:W-:Y:S01]  /*d940*/  FSETP.GTU.FTZ.AND P2, PT, R2, 20, PT ;  /* 0x41a000000200780b */ /* 0x000fe20003f5c000 */
[----:B------:R-:W-:Y:S02]  /*d950*/  FADD.FTZ R18, R18, UR5 ;  /* 0x0000000512127e21 */ /* 0x000fe40008010000 */
[----:B------:R-:W-:Y:S01]  /*d960*/  @!P5 FMUL.FTZ R20, R20, -1.4426950216293334961 ;  /* 0xbfb8aa3b1414d820 */ /* 0x000fe20000410000 */
[----:B------:R-:W-:Y:S01]  /*d970*/  FSETP.GTU.FTZ.AND P3, PT, R3, 20, PT ;  /* 0x41a000000300780b */ /* 0x000fe20003f7c000 */
[----:B0-----:R-:W-:Y:S01]  /*d980*/  @!P4 FMUL.FTZ R70, R70, R27 ;  /* 0x0000001b4646c220 */ /* 0x001fe20000410000 */
[----:B------:R-:W-:Y:S01]  /*d990*/  FSETP.GTU.FTZ.AND P4, PT, R18, 20, PT ;  /* 0x41a000001200780b */ /* 0x000fe20003f9c000 */
[----:B------:R-:W0:Y:S01]  /*d9a0*/  @!P0 MUFU.EX2 R21, R21 ;  /* 0x0000001500158308 */ /* 0x000e220000000800 */
[----:B-1----:R-:W-:-:S07]  /*d9b0*/  @!P6 FADD.FTZ R19, R19, 1 ;  /* 0x3f8000001313e421 */ /* 0x002fce0000010000 */
[----:B------:R-:W1:Y:S01]  /*d9c0*/  @!P5 MUFU.EX2 R20, R20 ;  /* 0x000000140014d308 */ /* 0x000e620000000800 */
[----:B------:R-:W-:-:S07]  /*d9d0*/  @!P2 FMUL.FTZ R2, R2, -1.4426950216293334961 ;  /* 0xbfb8aa3b0202a820 */ /* 0x000fce0000410000 */
[----:B------:R-:W2:Y:S01]  /*d9e0*/  @!P6 MUFU.RCP R19, R19 ;  /* 0x000000130013e308 */ /* 0x000ea20000001000 */
[----:B------:R-:W-:Y:S01]  /*d9f0*/  @!P3 FMUL.FTZ R3, R3, -1.4426950216293334961 ;  /* 0xbfb8aa3b0303b820 */ /* 0x000fe20000410000 */
[----:B------:R-:W-:Y:S01]  /*da00*/  FSETP.GTU.FTZ.AND P1, PT, R25, 20, PT ;  /* 0x41a000001900780b */ /* 0x000fe20003f3c000 */
[----:B------:R-:W-:Y:S02]  /*da10*/  @!P4 FMUL.FTZ R18, R18, -1.4426950216293334961 ;  /* 0xbfb8aa3b1212c820 */ /* 0x000fe40000410000 */
[----:B0-----:R-:W-:-:S03]  /*da20*/  @!P0 FADD.FTZ R21, R21, 1 ;  /* 0x3f80000015158421 */ /* 0x001fc60000010000 */
[----:B------:R-:W0:Y:S01]  /*da30*/  @!P2 MUFU.EX2 R2, R2 ;  /* 0x000000020002a308 */ /* 0x000e220000000800 */
[----:B-1----:R-:W-:-:S07]  /*da40*/  @!P5 FADD.FTZ R20, R20, 1 ;  /* 0x3f8000001414d421 */ /* 0x002fce0000010000 */
[----:B------:R-:W1:Y:S01]  /*da50*/  @!P3 MUFU.EX2 R3, R3 ;  /* 0x000000030003b308 */ /* 0x000e620000000800 */
[----:B--2---:R-:W-:Y:S02]  /*da60*/  @!P6 FMUL.FTZ R78, R78, R19 ;  /* 0x000000134e4ee220 */ /* 0x004fe40000410000 */
[----:B------:R-:W2:Y:S05]  /*da70*/  LDS.U16 R19, [R110+0x1a] ;  /* 0x00001a006e137984 */ /* 0x000eaa0000000400 */
[----:B------:R-:W3:Y:S01]  /*da80*/  @!P4 MUFU.EX2 R18, R18 ;  /* 0x000000120012c308 */ /* 0x000ee20000000800 */
[----:B------:R-:W-:-:S07]  /*da90*/  @!P1 FMUL.FTZ R25, R25, -1.4426950216293334961 ;  /* 0xbfb8aa3b19199820 */ /* 0x000fce0000410000 */
[----:B------:R-:W4:Y:S01]  /*daa0*/  @!P0 MUFU.RCP R21, R21 ;  /* 0x0000001500158308 */ /* 0x000f220000001000 */
[----:B0-----:R-:W-:-:S07]  /*dab0*/  @!P2 FADD.FTZ R2, R2, 1 ;  /* 0x3f8000000202a421 */ /* 0x001fce0000010000 */
[----:B------:R-:W0:Y:S01]  /*dac0*/  @!P5 MUFU.RCP R20, R20 ;  /* 0x000000140014d308 */ /* 0x000e220000001000 */
[----:B-1----:R-:W-:Y:S02]  /*dad0*/  @!P3 FADD.FTZ R3, R3, 1 ;  /* 0x3f8000000303b421 */ /* 0x002fe40000010000 */
[----:B---3--:R-:W-:-:S05]  /*dae0*/  @!P4 FADD.FTZ R18, R18, 1 ;  /* 0x3f8000001212c421 */ /* 0x008fca0000010000 */
[----:B------:R-:W1:Y:S01]  /*daf0*/  @!P1 MUFU.EX2 R25, R25 ;  /* 0x0000001900199308 */ /* 0x000e620000000800 */
[----:B----4-:R-:W-:Y:S02]  /*db00*/  @!P0 FMUL.FTZ R80, R80, R21 ;  /* 0x0000001550508220 */ /* 0x010fe40000410000 */
[----:B------:R-:W-:Y:S05]  /*db10*/  LDS.U16 R21, [R110+0x1e] ;  /* 0x00001e006e157984 */ /* 0x000fea0000000400 */
[----:B------:R3:W-:Y:S01]  /*db20*/  @!P2 MUFU.RCP R23, R2 ;  /* 0x000000020017a308 */ /* 0x0007e20000001000 */
[----:B0-----:R-:W-:Y:S02]  /*db30*/  @!P5 FMUL.FTZ R79, R79, R20 ;  /* 0x000000144f4fd220 */ /* 0x001fe40000410000 */
[----:B------:R-:W-:Y:S04]  /*db40*/  LDS.U16 R20, [R110+0x1c] ;  /* 0x00001c006e147984 */ /* 0x000fe80000000400 */
[----:B---3--:R-:W0:Y:S01]  /*db50*/  LDS.U16 R2, [R110+0x14] ;  /* 0x000014006e027984 */ /* 0x008e220000000400 */
[----:B------:R3:W-:Y:S01]  /*db60*/  @!P3 MUFU.RCP R24, R3 ;  /* 0x000000030018b308 */ /* 0x0007e20000001000 */
[----:B-1----:R-:W-:-:S07]  /*db70*/  @!P1 FADD.FTZ R25, R25, 1 ;  /* 0x3f80000019199421 */ /* 0x002fce0000010000 */
[----:B------:R1:W-:Y:S01]  /*db80*/  @!P4 MUFU.RCP R27, R18 ;  /* 0x00000012001bc308 */ /* 0x0003e20000001000 */
[----:B---3--:R-:W3:Y:S04]  /*db90*/  LDS.U16 R3, [R110+0x16] ;  /* 0x000016006e037984 */ /* 0x008ee80000000400 */
[----:B-1----:R-:W1:Y:S03]  /*dba0*/  LDS.U16 R18, [R110+0x18] ;  /* 0x000018006e127984 */ /* 0x002e660000000400 */
[----:B------:R4:W5:Y:S01]  /*dbb0*/  @!P1 MUFU.RCP R22, R25 ;  /* 0x0000001900169308 */ /* 0x0009620000001000 */
[----:B------:R-:W-:Y:S01]  /*dbc0*/  F2FP.BF16.PACK_AB R50, R50, R51 ;  /* 0x000000333232723e */ /* 0x000fe200000010ff */
[----:B------:R-:W-:Y:S01]  /*dbd0*/  BAR.SYNC.DEFER_BLOCKING 0x0 ;  /* 0x0000000000007b1d */ /* 0x000fe20000010000 */
[----:B--2---:R-:W-:-:S02]  /*dbe0*/  PRMT R19, RZ, 0x5410, R19 ;  /* 0x00005410ff137816 */ /* 0x004fc40000000013 */
[----:B------:R-:W-:Y:S02]  /*dbf0*/  F2FP.BF16.PACK_AB R68, R68, R69 ;  /* 0x000000454444723e */ /* 0x000fe400000010ff */
[----:B----4-:R-:W-:Y:S02]  /*dc00*/  PRMT R25, R50, 0x7632, R25 ;  /* 0x0000763232197816 */ /* 0x010fe40000000019 */
[----:B------:R-:W-:Y:S02]  /*dc10*/  F2FP.BF16.PACK_AB R62, R62, R63 ;  /* 0x0000003f3e3e723e */ /* 0x000fe400000010ff */
[----:B------:R-:W-:Y:S01]  /*dc20*/  F2FP.BF16.PACK_AB R60, R60, R61 ;  /* 0x0000003d3c3c723e */ /* 0x000fe200000010ff */
[----:B-----5:R-:W-:Y:S01]  /*dc30*/  @!P1 FMUL.FTZ R73, R73, R22 ;  /* 0x0000001649499220 */ /* 0x020fe20000410000 */
[----:B------:R-:W-:Y:S01]  /*dc40*/  PRMT R22, R68, 0x7632, R22 ;  /* 0x0000763244167816 */ /* 0x000fe20000000016 */
[----:B------:R-:W-:Y:S01]  /*dc50*/  @!P2 FMUL.FTZ R74, R74, R23 ;  /* 0x000000174a4aa220 */ /* 0x000fe20000410000 */
[----:B------:R-:W-:Y:S01]  /*dc60*/  F2FP.BF16.PACK_AB R56, R56, R57 ;  /* 0x000000393838723e */ /* 0x000fe200000010ff */
[----:B------:R-:W-:Y:S01]  /*dc70*/  @!P3 FMUL.FTZ R75, R75, R24 ;  /* 0x000000184b4bb220 */ /* 0x000fe20000410000 */
[----:B------:R-:W-:Y:S01]  /*dc80*/  PRMT R23, R62, 0x7632, R23 ;  /* 0x000076323e177816 */ /* 0x000fe20000000017 */
[----:B------:R2:W-:Y:S01]  /*dc90*/  STS.U16 [R110+0x1e], R25 ;  /* 0x00001e196e007388 */ /* 0x0005e20000000400 */
[----:B------:R-:W-:-:S02]  /*dca0*/  PRMT R24, R60, 0x7632, R24 ;  /* 0x000076323c187816 */ /* 0x000fc40000000018 */
[----:B------:R-:W-:Y:S01]  /*dcb0*/  F2FP.BF16.PACK_AB R54, R54, R55 ;  /* 0x000000373636723e */ /* 0x000fe200000010ff */
[----:B------:R4:W-:Y:S01]  /*dcc0*/  STS.U16 [R110+0x2], R22 ;  /* 0x000002166e007388 */ /* 0x0009e20000000400 */
[----:B--2---:R-:W-:Y:S01]  /*dcd0*/  FADD.FTZ R25, R19, UR5 ;  /* 0x0000000513197e21 */ /* 0x004fe20008010000 */
[----:B------:R-:W-:-:S04]  /*dce0*/  ISETP.NE.AND P6, PT, R134, RZ, PT ;  /* 0x000000ff8600720c */ /* 0x000fc80003fc5270 */
[----:B------:R-:W-:Y:S02]  /*dcf0*/  FSETP.GTU.FTZ.AND P3, PT, R25, 20, PT ;  /* 0x41a000001900780b */ /* 0x000fe40003f7c000 */
[----:B----4-:R-:W-:Y:S02]  /*dd00*/  PRMT R22, R56, 0x7632, R22 ;  /* 0x0000763238167816 */ /* 0x010fe40000000016 */
[----:B------:R-:W-:Y:S02]  /*dd10*/  F2FP.BF16.PACK_AB R58, R58, R59 ;  /* 0x0000003b3a3a723e */ /* 0x000fe400000010ff */
[----:B------:R-:W-:Y:S02]  /*dd20*/  F2FP.BF16.PACK_AB R52, R52, R53 ;  /* 0x000000353434723e */ /* 0x000fe400000010ff */
[----:B0-----:R-:W-:Y:S01]  /*dd30*/  PRMT R2, RZ, 0x5410, R2 ;  /* 0x00005410ff027816 */ /* 0x001fe20000000002 */
[----:B------:R0:W-:Y:S01]  /*dd40*/  STS.U16 [R110+0x6], R23 ;  /* 0x000006176e007388 */ /* 0x0001e20000000400 */
[----:B------:R-:W-:Y:S01]  /*dd50*/  @!P4 FMUL.FTZ R76, R76, R27 ;  /* 0x0000001b4c4cc220 */ /* 0x000fe20000410000 */
[----:B------:R-:W-:-:S02]  /*dd60*/  PRMT R55, R58, 0x7632, R55 ;  /* 0x000076323a377816 */ /* 0x000fc40000000037 */
[----:B------:R2:W-:Y:S01]  /*dd70*/  STS.U16 [R110+0xa], R24 ;  /* 0x00000a186e007388 */ /* 0x0005e20000000400 */
[----:B---3--:R-:W-:Y:S02]  /*dd80*/  PRMT R3, RZ, 0x5410, R3 ;  /* 0x00005410ff037816 */ /* 0x008fe40000000003 */
[----:B------:R-:W-:Y:S01]  /*dd90*/  PRMT R21, RZ, 0x5410, R21 ;  /* 0x00005410ff157816 */ /* 0x000fe20000000015 */
[----:B------:R3:W-:Y:S01]  /*dda0*/  STS.U16 [R110+0x12], R22 ;  /* 0x000012166e007388 */ /* 0x0007e20000000400 */
[----:B0-----:R-:W-:Y:S02]  /*ddb0*/  PRMT R23, R54, 0x7632, R23 ;  /* 0x0000763236177816 */ /* 0x001fe40000000017 */
[----:B------:R-:W-:Y:S02]  /*ddc0*/  MOV R27, UR25 ;  /* 0x00000019001b7c02 */ /* 0x000fe40008000f00 */
[----:B--2---:R-:W-:Y:S02]  /*ddd0*/  PRMT R24, R52, 0x7632, R24 ;  /* 0x0000763234187816 */ /* 0x004fe40000000018 */
[----:B------:R-:W-:Y:S01]  /*dde0*/  SHF.R.S32.HI R30, RZ, 0x1f, R64 ;  /* 0x0000001fff1e7819 */ /* 0x000fe20000011440 */
[----:B---3--:R-:W-:Y:S01]  /*ddf0*/  FADD.FTZ R22, R2, UR5 ;  /* 0x0000000502167e21 */ /* 0x008fe20008010000 */
[----:B------:R-:W-:Y:S01]  /*de00*/  IADD3 R2, P4, R64, UR25, RZ ;  /* 0x0000001940027c10 */ /* 0x000fe2000ff9e0ff */
[----:B------:R0:W-:Y:S01]  /*de10*/  STS.U16 [R110+0x16], R23 ;  /* 0x000016176e007388 */ /* 0x0001e20000000400 */
[----:B------:R-:W-:Y:S01]  /*de20*/  MOV R32, UR40 ;  /* 0x0000002800207c02 */ /* 0x000fe20008000f00 */
[----:B------:R-:W-:-:S02]  /*de30*/  FADD.FTZ R28, R21, UR5 ;  /* 0x00000005151c7e21 */ /* 0x000fc40008010000 */
[----:B------:R-:W-:Y:S01]  /*de40*/  STS.U16 [R110], R68 ;  /* 0x000000446e007388 */ /* 0x000fe20000000400 */
[----:B------:R-:W-:-:S03]  /*de50*/  @!P3 FMUL.FTZ R21, R25, -1.4426950216293334961 ;  /* 0xbfb8aa3b1915b820 */ /* 0x000fc60000410000 */
        /* <DEDUP_REMOVED lines=30> */
[----:B-1----:R-:W-:-:S05]  /*e040*/  PRMT R18, RZ, 0x5410, R18 ;  /* 0x00005410ff127816 */ /* 0x002fca0000000012 */
[----:B0-----:R-:W-:Y:S01]  /*e050*/  FADD.FTZ R24, R18, UR5 ;  /* 0x0000000512187e21 */ /* 0x001fe20008010000 */
[----:B------:R-:W-:Y:S02]  /*e060*/  FSETP.GTU.FTZ.AND P0, PT, R22, 20, PT ;  /* 0x41a000001600780b */ /* 0x000fe40003f1c000 */
[----:B------:R-:W-:Y:S02]  /*e070*/  FSETP.GTU.FTZ.AND P1, PT, R23, 20, PT ;  /* 0x41a000001700780b */ /* 0x000fe40003f3c000 */
[----:B------:R-:W-:Y:S02]  /*e080*/  FSETP.GTU.FTZ.AND P2, PT, R24, 20, PT ;  /* 0x41a000001800780b */ /* 0x000fe40003f5c000 */
[----:B------:R-:W-:Y:S01]  /*e090*/  PRMT R20, RZ, 0x5410, R20 ;  /* 0x00005410ff147816 */ /* 0x000fe20000000014 */
[----:B------:R-:W0:Y:S04]  /*e0a0*/  LDS R57, [0x420] ;  /* 0x00042000ff397984 */ /* 0x000e280000000800 */
[----:B------:R-:W-:-:S02]  /*e0b0*/  FADD.FTZ R26, R20, UR5 ;  /* 0x00000005141a7e21 */ /* 0x000fc40008010000 */
[----:B------:R-:W-:Y:S02]  /*e0c0*/  @!P0 FMUL.FTZ R18, R22, -1.4426950216293334961 ;  /* 0xbfb8aa3b16128820 */ /* 0x000fe40000410000 */
[----:B------:R-:W-:Y:S02]  /*e0d0*/  @!P1 FMUL.FTZ R19, R23, -1.4426950216293334961 ;  /* 0xbfb8aa3b17139820 */ /* 0x000fe40000410000 */
[----:B------:R-:W-:Y:S01]  /*e0e0*/  @!P2 FMUL.FTZ R20, R24, -1.4426950216293334961 ;  /* 0xbfb8aa3b1814a820 */ /* 0x000fe20000410000 */
[----:B------:R-:W-:Y:S01]  /*e0f0*/  @!P3 MUFU.EX2 R21, R21 ;  /* 0x000000150015b308 */ /* 0x000fe20000000800 */
[----:B------:R-:W-:Y:S02]  /*e100*/  FSETP.GTU.FTZ.AND P4, PT, R26, 20, PT ;  /* 0x41a000001a00780b */ /* 0x000fe40003f9c000 */
[----:B------:R-:W-:-:S05]  /*e110*/  FSETP.GTU.FTZ.AND P5, PT, R28, 20, PT ;  /* 0x41a000001c00780b */ /* 0x000fca0003fbc000 */
[----:B------:R-:W1:Y:S08]  /*e120*/  @!P0 MUFU.EX2 R18, R18 ;  /* 0x0000001200128308 */ /* 0x000e700000000800 */
[----:B------:R-:W2:Y:S08]  /*e130*/  @!P1 MUFU.EX2 R19, R19 ;  /* 0x0000001300139308 */ /* 0x000eb00000000800 */
[----:B------:R-:W3:Y:S01]  /*e140*/  @!P2 MUFU.EX2 R20, R20 ;  /* 0x000000140014a308 */ /* 0x000ee20000000800 */
[----:B------:R-:W-:-:S02]  /*e150*/  @!P4 FMUL.FTZ R22, R26, -1.4426950216293334961 ;  /* 0xbfb8aa3b1a16c820 */ /* 0x000fc40000410000 */
[----:B------:R-:W-:Y:S02]  /*e160*/  @!P5 FMUL.FTZ R23, R28, -1.4426950216293334961 ;  /* 0xbfb8aa3b1c17d820 */ /* 0x000fe40000410000 */
[----:B-1----:R-:W-:Y:S02]  /*e170*/  @!P0 FADD.FTZ R18, R18, 1 ;  /* 0x3f80000012128421 */ /* 0x002fe40000010000 */
[----:B------:R-:W-:Y:S01]  /*e180*/  @!P3 FADD.FTZ R21, R21, 1 ;  /* 0x3f8000001515b421 */ /* 0x000fe20000010000 */
[----:B0-----:R-:W-:Y:S01]  /*e190*/  ISETP.GE.AND P6, PT, R64, R57, PT ;  /* 0x000000394000720c */ /* 0x001fe20003fc6270 */
[----:B--2---:R-:W-:Y:S01]  /*e1a0*/  @!P1 FADD.FTZ R19, R19, 1 ;  /* 0x3f80000013139421 */ /* 0x004fe20000010000 */
[----:B------:R-:W-:Y:S01]  /*e1b0*/  UIMAD UR7, UR13, UR8, URZ ;  /* 0x000000080d0772a4 */ /* 0x000fe2000f8e023f */
[----:B------:R-:W0:Y:S01]  /*e1c0*/  @!P4 MUFU.EX2 R22, R22 ;  /* 0x000000160016c308 */ /* 0x000e220000000800 */
[----:B---3--:R-:W-:-:S07]  /*e1d0*/  @!P2 FADD.FTZ R20, R20, 1 ;  /* 0x3f8000001414a421 */ /* 0x008fce0000010000 */
[----:B------:R-:W1:Y:S01]  /*e1e0*/  @!P5 MUFU.EX2 R23, R23 ;  /* 0x000000170017d308 */ /* 0x000e620000000800 */
        /* <DEDUP_REMOVED lines=24> */
.L_x_9047:
[----:B-1-34-:R-:W-:Y:S05]  /*e370*/  BSYNC B0 ;  /* 0x0000000000007941 */ /* 0x01afea0003800000 */
.L_x_9046:
[----:B------:R-:W3:Y:S01]  /*e380*/  LDL.LU R32, [R1+0x1c] ;  /* 0x00001c0001207983 */ /* 0x000ee20000300800 */
[----:B------:R-:W-:Y:S01]  /*e390*/  ULDC UR25, c[0x0][0x174] ;  /* 0x00005d0000197ab9 */ /* 0x000fe20000000800 */
[----:B------:R-:W-:Y:S01]  /*e3a0*/  @!P5 FADD.FTZ R23, R23, 1 ;  /* 0x3f8000001717d421 */ /* 0x000fe20000010000 */
[----:B------:R-:W-:Y:S01]  /*e3b0*/  UIADD3 UR25, UR6, -UR25, URZ ;  /* 0x8000001906197290 */ /* 0x000fe2000fffe03f */
[----:B0-----:R-:W-:Y:S01]  /*e3c0*/  @!P4 FADD.FTZ R22, R22, 1 ;  /* 0x3f8000001616c421 */ /* 0x001fe20000010000 */
[----:B------:R-:W-:Y:S01]  /*e3d0*/  ULDC.64 UR36, c[0x0][0x2e0] ;  /* 0x0000b80000247ab9 */ /* 0x000fe20000000a00 */
[----:B------:R-:W-:Y:S01]  /*e3e0*/  @!P0 FMUL.FTZ R81, R81, R24 ;  /* 0x0000001851518220 */ /* 0x000fe20000410000 */
[----:B------:R-:W-:Y:S01]  /*e3f0*/  UMOV UR35, UR7 ;  /* 0x0000000700237c82 */ /* 0x000fe20008000000 */
[----:B--2---:R-:W-:Y:S01]  /*e400*/  LEA R18, P0, R64, c[0x0][0x330], 0x1 ;  /* 0x0000cc0040127a11 */ /* 0x004fe200078008ff */
        /* <DEDUP_REMOVED lines=64> */
[----:B------:R-:W-:Y:S01]  /*e810*/  STS.U16 [R110+0x1e], R24 ;  /* 0x00001e186e007388 */ /* 0x000fe20000000400 */
[----:B---3--:R-:W-:Y:S01]  /*e820*/  FADD.FTZ R20, R70, R32 ;  /* 0x0000002046147221 */ /* 0x008fe20000010000 */
        /* <DEDUP_REMOVED lines=12> */
[----:B------:R-:W-:Y:S01]  /*e8f0*/  STS.U16 [R110+0x6], R23 ;  /* 0x000006176e007388 */ /* 0x000fe20000000400 */
[----:B------:R-:W-:Y:S01]  /*e900*/  F2FP.BF16.PACK_AB R21, R83, R81 ;  /* 0x000000515315723e */ /* 0x000fe200000010ff */
[----:B------:R-:W-:Y:S01]  /*e910*/  FADD.FTZ R75, R20, R75 ;  /* 0x0000004b144b7221 */ /* 0x000fe20000010000 */
[----:B------:R-:W-:Y:S01]  /*e920*/  PRMT R55, R74, 0x7632, R55 ;  /* 0x000076324a377816 */ /* 0x000fe20000000037 */
[----:B------:R-:W-:Y:S01]  /*e930*/  STS.U16 [R110+0x8], R74 ;  /* 0x0000084a6e007388 */ /* 0x000fe20000000400 */
[----:B0-----:R-:W-:Y:S01]  /*e940*/  PRMT R22, R18, 0x7632, R22 ;  /* 0x0000763212167816 */ /* 0x001fe20000000016 */
[----:B------:R-:W-:Y:S01]  /*e950*/  FADD.FTZ R75, R75, R76 ;  /* 0x0000004c4b4b7221 */ /* 0x000fe20000010000 */
[----:B------:R-:W-:Y:S01]  /*e960*/  F2FP.BF16.PACK_AB R18, R85, R84 ;  /* 0x000000545512723e */ /* 0x000fe200000010ff */
[----:B------:R0:W-:Y:S01]  /*e970*/  STS.U16 [R110+0xa], R55 ;  /* 0x00000a376e007388 */ /* 0x0001e20000000400 */
[----:B------:R-:W-:Y:S01]  /*e980*/  IADD3 R20, P1, R64, -0x1e0, RZ ;  /* 0xfffffe2040147810 */ /* 0x000fe20007f3e0ff */
[----:B------:R-:W-:Y:S01]  /*e990*/  FADD.FTZ R78, R75, R78 ;  /* 0x0000004e4b4e7221 */ /* 0x000fe20000010000 */
[C---:B------:R-:W-:Y:S01]  /*e9a0*/  PRMT R27, R18.reuse, 0x7610, R27 ;  /* 0x00007610121b7816 */ /* 0x040fe2000000001b */
[----:B------:R-:W-:Y:S01]  /*e9b0*/  STS.U16 [R110+0xe], R22 ;  /* 0x00000e166e007388 */ /* 0x000fe20000000400 */
[----:B------:R-:W-:Y:S01]  /*e9c0*/  PRMT R28, R18, 0x7632, R28 ;  /* 0x00007632121c7816 */ /* 0x000fe2000000001c */
[----:B------:R-:W-:Y:S01]  /*e9d0*/  FADD.FTZ R79, R78, R79 ;  /* 0x0000004f4e4f7221 */ /* 0x000fe20000010000 */
[----:B------:R-:W-:Y:S01]  /*e9e0*/  MOV R18, UR40 ;  /* 0x0000002800127c02 */ /* 0x000fe20008000f00 */
[----:B------:R-:W-:Y:S01]  /*e9f0*/  STS.U16 [R110+0x14], R21 ;  /* 0x000014156e007388 */ /* 0x000fe20000000400 */
[----:B------:R-:W-:Y:S01]  /*ea00*/  IADD3.X R39, R30, -0x1, RZ, P1, !PT ;  /* 0xffffffff1e277810 */ /* 0x000fe20000ffe4ff */
[----:B------:R-:W-:Y:S01]  /*ea10*/  FADD.FTZ R80, R79, R80 ;  /* 0x000000504f507221 */ /* 0x000fe20000010000 */
[----:B0-----:R-:W-:Y:S01]  /*ea20*/  PRMT R55, R21, 0x7632, R55 ;  /* 0x0000763215377816 */ /* 0x001fe20000000037 */
[----:B------:R-:W-:Y:S02]  /*ea30*/  STS.U16 [R110+0x18], R27 ;  /* 0x0000181b6e007388 */ /* 0x000fe40000000400 */
[----:B------:R-:W-:-:S02]  /*ea40*/  FADD.FTZ R80, R80, R81 ;  /* 0x0000005150507221 */ /* 0x000fc40000010000 */
[----:B------:R-:W-:Y:S02]  /*ea50*/  STS.U16 [R110+0x16], R55 ;  /* 0x000016376e007388 */ /* 0x000fe40000000400 */
[----:B------:R-:W-:Y:S02]  /*ea60*/  FADD.FTZ R83, R80, R83 ;  /* 0x0000005350537221 */ /* 0x000fe40000010000 */
        /* <DEDUP_REMOVED lines=40> */
.L_x_9049:
[----:B------:R-:W-:Y:S05]  /*ecf0*/  BSYNC B0 ;  /* 0x0000000000007941 */ /* 0x000fea0003800000 */
.L_x_9048:
        /* <DEDUP_REMOVED lines=56> */
.L_x_8933:
        /* <DEDUP_REMOVED lines=27> */
.L_x_9052:
[----:B-1----:R-:W-:Y:S05]  /*f230*/  BSYNC B0 ;  /* 0x0000000000007941 */ /* 0x002fea0003800000 */
.L_x_9051:
        /* <DEDUP_REMOVED lines=26> */
.L_x_9054:
[----:B------:R-:W3:Y:S02]  /*f3e0*/  S2R R11, SR_TID.X ;  /* 0x00000000000b7919 */ /* 0x000ee40000002100 */
.L_x_9055:
[----:B-1----:R-:W-:Y:S05]  /*f3f0*/  BSYNC B0 ;  /* 0x0000000000007941 */ /* 0x002fea0003800000 */
.L_x_9053:
        /* <DEDUP_REMOVED lines=12> */
.L_x_9056:
        /* <DEDUP_REMOVED lines=32> */
.L_x_9057:
        /* <DEDUP_REMOVED lines=12> */
.L_x_14698:


//--------------------- .text._Z25selective_scan_bwd_kernelI32Selective_Scan_bwd_kernel_traitsILi32ELi16ELb0ELb1ELb0ELb1ELb1EN3c108BFloat16ENS1_7complexIfEEEEv12SSMParamsBwd --------------------------
	.section	.text._Z25selective_scan_bwd_kernelI32Selective_Scan_bwd_kernel_traitsILi32ELi16ELb0ELb1ELb0ELb1ELb1EN3c108BFloat16ENS1_7complexIfEEEEv12SSMParamsBwd,"ax",@progbits
	.sectioninfo	@"SHI_REGISTERS=255"
	.align	128
        .global         _Z25selective_scan_bwd_kernelI32Selective_Scan_bwd_kernel_traitsILi32ELi16ELb0ELb1ELb0ELb1ELb1EN3c108BFloat16ENS1_7complexIfEEEEv12SSMParamsBwd
        .type           _Z25selective_scan_bwd_kernelI32Selective_Scan_bwd_kernel_traitsILi32ELi16ELb0ELb1ELb0ELb1ELb1EN3c108BFloat16ENS1_7complexIfEEEEv12SSMParamsBwd,@function
        .size           _Z25selective_scan_bwd_kernelI32Selective_Scan_bwd_kernel_traitsILi32ELi16ELb0ELb1ELb0ELb1ELb1EN3c108BFloat16ENS1_7complexIfEEEEv12SSMParamsBwd,(.L_x_14699 - _Z25selective_scan_bwd_kernelI32Selective_Scan_bwd_kernel_traitsILi32ELi16ELb0ELb1ELb0ELb1ELb1EN3c108BFloat16ENS1_7complexIfEEEEv12SSMParamsBwd)
        .other          _Z25selective_scan_bwd_kernelI32Selective_Scan_bwd_kernel_traitsILi32ELi16ELb0ELb1ELb0ELb1ELb1EN3c108BFloat16ENS1_7complexIfEEEEv12SSMParamsBwd,@"STO_CUDA_ENTRY STV_DEFAULT"
_Z25selective_scan_bwd_kernelI32Selective_Scan_bwd_kernel_traitsILi32ELi16ELb0ELb1ELb0ELb1ELb1EN3c108BFloat16ENS1_7complexIfEEEEv12SSMParamsBwd:
.text._Z25selective_scan_bwd_kernelI32Selective_Scan_bwd_kernel_traitsILi32ELi16ELb0ELb1ELb0ELb1ELb1EN3c108BFloat16ENS1_7complexIfEEEEv12SSMParamsBwd:
        /* <DEDUP_REMOVED lines=163> */
.L_x_9180:
        /* <DEDUP_REMOVED lines=115> */
[----:B------:R-:W-:Y:S02]  /*1160*/  PRMT R3, RZ, 0x7610, R3 ;  /* 0x00007610ff037816 */ /* 0x000fe40000000003 */
[----:B------:R-:W-:Y:S02]  /*1170*/  ISETP.GE.AND P2, PT, R6, UR39, PT ;  /* 0x0000002706007c0c */ /* 0x000fe4000bf46270 */
[----:B------:R-:W-:Y:S02]  /*1180*/  ISETP.GE.AND P3, PT, R0, UR39, PT ;  /* 0x0000002700007c0c */ /* 0x000fe4000bf66270 */
[----:B------:R-:W-:-:S02]  /*1190*/  ISETP.GE.AND P4, PT, R19, UR39, PT ;  /* 0x0000002713007c0c */ /* 0x000fc4000bf86270 */
[----:B------:R-:W-:Y:S02]  /*11a0*/  ISETP.GE.AND P5, PT, R8, UR39, PT ;  /* 0x0000002708007c0c */ /* 0x000fe4000bfa6270 */
[----:B------:R-:W-:Y:S02]  /*11b0*/  ISETP.GE.AND P6, PT, R7, UR39, PT ;  /* 0x0000002707007c0c */ /* 0x000fe4000bfc6270 */
        /* <DEDUP_REMOVED lines=19> */
[----:B------:R1:W-:Y:S01]  /*12f0*/  STS.U16 [R124+0x1c0], R25 ;  /* 0x0001c0197c007388 */ /* 0x0003e20000000400 */
[----:B------:R-:W-:-:S03]  /*1300*/  SHF.L.U32 R117, R22, 0x1, RZ ;  /* 0x0000000116757819 */ /* 0x000fc600000006ff */
        /* <DEDUP_REMOVED lines=27> */
[----:B------:R-:W-:-:S04]  /*14c0*/  LEA R20, P1, R136, UR20, 0x1 ;  /* 0x0000001488147c11 */ /* 0x000fc8000f8208ff */
[C---:B------:R-:W-:Y:S01]  /*14d0*/  LEA.HI.X R21, R136.reuse, UR21, R160, 0x1, P1 ;  /* 0x0000001588157c11 */ /* 0x040fe200088f0ca0 */
[----:B------:R-:W5:Y:S01]  /*14e0*/  @!P0 LDG.E.U16 R3, [R128.64+0x40] ;  /* 0x0000402080038981 */ /* 0x000f62000c1e1500 */
[----:B------:R-:W-:Y:S02]  /*14f0*/  ISETP.GE.AND P0, PT, R9, UR39, PT ;  /* 0x0000002709007c0c */ /* 0x000fe4000bf06270 */
[----:B------:R-:W-:Y:S02]  /*1500*/  ISETP.GE.AND P1, PT, R136, UR39, PT ;  /* 0x0000002788007c0c */ /* 0x000fe4000bf26270 */
[----:B--2---:R-:W-:-:S09]  /*1510*/  PRMT R28, RZ, 0x7610, R28 ;  /* 0x00007610ff1c7816 */ /* 0x004fd2000000001c */
[----:B------:R-:W2:Y:S01]  /*1520*/  @!P0 LDG.E.U16 R25, [R128.64+0x1c0] ;  /* 0x0001c02080198981 */ /* 0x000ea2000c1e1500 */
[----:B------:R-:W-:Y:S02]  /*1530*/  ISETP.GE.AND P0, PT, R10, UR39, PT ;  /* 0x000000270a007c0c */ /* 0x000fe4000bf06270 */
[----:B------:R-:W-:Y:S02]  /*1540*/  PRMT R4, RZ, 0x7610, R4 ;  /* 0x00007610ff047816 */ /* 0x000fe40000000004 */
[----:B------:R-:W-:Y:S02]  /*1550*/  PRMT R24, RZ, 0x7610, R24 ;  /* 0x00007610ff187816 */ /* 0x000fe40000000018 */
[----:B------:R-:W-:Y:S02]  /*1560*/  PRMT R5, RZ, 0x7610, R5 ;  /* 0x00007610ff057816 */ /* 0x000fe40000000005 */
[----:B------:R-:W-:Y:S01]  /*1570*/  PRMT R22, RZ, 0x7610, R22 ;  /* 0x00007610ff167816 */ /* 0x000fe20000000016 */
[----:B------:R-:W2:Y:S01]  /*1580*/  @!P1 LDG.E.U16 R4, [R128.64] ;  /* 0x0000002080049981 */ /* 0x000ea2000c1e1500 */
[----:B------:R-:W-:-:S02]  /*1590*/  PRMT R26, RZ, 0x7610, R26 ;  /* 0x00007610ff1a7816 */ /* 0x000fc4000000001a */
[----:B------:R-:W-:Y:S01]  /*15a0*/  PRMT R23, RZ, 0x7610, R23 ;  /* 0x00007610ff177816 */ /* 0x000fe20000000017 */
        /* <DEDUP_REMOVED lines=12> */
[----:B------:R-:W-:Y:S02]  /*1670*/  ISETP.GE.AND P6, PT, R17, UR39, PT ;  /* 0x0000002711007c0c */ /* 0x000fe4000bfc6270 */
[----:B------:R-:W-:Y:S02]  /*1680*/  PRMT R27, RZ, 0x7610, R27 ;  /* 0x00007610ff1b7816 */ /* 0x000fe4000000001b */
[----:B---3--:R-:W-:Y:S02]  /*1690*/  PRMT R30, RZ, 0x7610, R30 ;  /* 0x00007610ff1e7816 */ /* 0x008fe4000000001e */
[----:B------:R-:W-:Y:S02]  /*16a0*/  PRMT R29, RZ, 0x7610, R29 ;  /* 0x00007610ff1d7816 */ /* 0x000fe4000000001d */
[----:B----4-:R-:W-:Y:S01]  /*16b0*/  PRMT R32, RZ, 0x7610, R32 ;  /* 0x00007610ff207816 */ /* 0x010fe20000000020 */
[----:B------:R-:W3:Y:S01]  /*16c0*/  @!P0 LDG.E.U16 R27, [R128.64+0x240] ;  /* 0x00024020801b8981 */ /* 0x000ee2000c1e1500 */
[----:B------:R-:W-:-:S02]  /*16d0*/  PRMT R31, RZ, 0x7610, R31 ;  /* 0x00007610ff1f7816 */ /* 0x000fc4000000001f */
[----:B------:R-:W-:Y:S01]  /*16e0*/  PRMT R33, RZ, 0x7610, R33 ;  /* 0x00007610ff217816 */ /* 0x000fe20000000021 */
[----:B------:R-:W4:Y:S04]  /*16f0*/  @!P1 LDG.E.U16 R30, [R128.64+0x280] ;  /* 0x00028020801e9981 */ /* 0x000f28000c1e1500 */
[----:B------:R-:W3:Y:S04]  /*1700*/  @!P2 LDG.E.U16 R29, [R128.64+0x2c0] ;  /* 0x0002c020801da981 */ /* 0x000ee8000c1e1500 */
[----:B------:R-:W4:Y:S04]  /*1710*/  @!P3 LDG.E.U16 R32, [R128.64+0x300] ;  /* 0x000300208020b981 */ /* 0x000f28000c1e1500 */
[----:B------:R-:W4:Y:S04]  /*1720*/  @!P4 LDG.E.U16 R31, [R128.64+0x340] ;  /* 0x00034020801fc981 */ /* 0x000f28000c1e1500 */
[----:B------:R-:W4:Y:S04]  /*1730*/  @!P5 LDG.E.U16 R2, [R128.64+0x380] ;  /* 0x000380208002d981 */ /* 0x000f28000c1e1500 */
[----:B------:R-:W4:Y:S01]  /*1740*/  @!P6 LDG.E.U16 R33, [R128.64+0x3c0] ;  /* 0x0003c0208021e981 */ /* 0x000f22000c1e1500 */
        /* <DEDUP_REMOVED lines=68> */
[----:B------:R-:W5:Y:S06]  /*1b90*/  @!P6 LDG.E.U16 R49, [R20.64+0x3c0] ;  /* 0x0003c0201431e981 */ /* 0x000f6c000c1e1500 */
[----:B------:R-:W5:Y:S01]  /*1ba0*/  @!P0 LDG.E.U16 R40, [R20.64+0x180] ;  /* 0x0001802014288981 */ /* 0x000f62000c1e1500 */
[----:B------:R-:W-:-:S03]  /*1bb0*/  ISETP.GE.AND P0, PT, R10, UR39, PT ;  /* 0x000000270a007c0c */ /* 0x000fc6000bf06270 */
[----:B------:R-:W5:Y:S01]  /*1bc0*/  @!P1 LDG.E.U16 R41, [R20.64+0x1c0] ;  /* 0x0001c02014299981 */ /* 0x000f62000c1e1500 */
[----:B------:R-:W-:Y:S02]  /*1bd0*/  ISETP.NE.AND P1, PT, R42, RZ, PT ;  /* 0x000000ff2a00720c */ /* 0x000fe40003f25270 */
[----:B------:R-:W-:-:S07]  /*1be0*/  PRMT R42, RZ, 0x7610, R42 ;  /* 0x00007610ff2a7816 */ /* 0x000fce000000002a */
[----:B------:R-:W5:Y:S01]  /*1bf0*/  @!P0 LDG.E.U16 R42, [R20.64+0x200] ;  /* 0x00020020142a8981 */ /* 0x000f62000c1e1500 */
[----:B------:R-:W-:Y:S02]  /*1c00*/  ISETP.NE.AND P0, PT, R43, RZ, PT ;  /* 0x000000ff2b00720c */ /* 0x000fe40003f05270 */
[----:B------:R-:W-:Y:S01]  /*1c10*/  PRMT R43, RZ, 0x7610, R43 ;  /* 0x00007610ff2b7816 */ /* 0x000fe2000000002b */
[----:B------:R-:W5:Y:S10]  /*1c20*/  @!P1 LDG.E.U16 R44, [R20.64+0x280] ;  /* 0x00028020142c9981 */ /* 0x000f74000c1e1500 */
[----:B------:R-:W5:Y:S01]  /*1c30*/  @!P0 LDG.E.U16 R43, [R20.64+0x240] ;  /* 0x00024020142b8981 */ /* 0x000f62000c1e1500 */
[----:B-1----:R-:W-:-:S03]  /*1c40*/  PRMT R5, RZ, 0x5410, R5 ;  /* 0x00005410ff057816 */ /* 0x002fc60000000005 */
[----:B------:R1:W-:Y:S04]  /*1c50*/  STL [R1+0x18], R158 ;  /* 0x0000189e01007387 */ /* 0x0003e80000100800 */
        /* <DEDUP_REMOVED lines=78> */
.L_x_9060:
[----:B------:R-:W-:Y:S05]  /*2140*/  BSYNC B0 ;  /* 0x0000000000007941 */ /* 0x000fea0003800000 */
.L_x_9059:
        /* <DEDUP_REMOVED lines=36> */
.L_x_9062:
[----:B------:R-:W-:Y:S05]  /*2390*/  BSYNC B0 ;  /* 0x0000000000007941 */ /* 0x000fea0003800000 */
.L_x_9061:
        /* <DEDUP_REMOVED lines=36> */
.L_x_9064:
[----:B------:R-:W-:Y:S05]  /*25e0*/  BSYNC B0 ;  /* 0x0000000000007941 */ /* 0x000fea0003800000 */
.L_x_9063:
        /* <DEDUP_REMOVED lines=36> */
.L_x_9066:
[----:B------:R-:W-:Y:S05]  /*2830*/  BSYNC B0 ;  /* 0x0000000000007941 */ /* 0x000fea0003800000 */
.L_x_9065:
        /* <DEDUP_REMOVED lines=36> */
.L_x_9068:
[----:B------:R-:W-:Y:S05]  /*2a80*/  BSYNC B0 ;  /* 0x0000000000007941 */ /* 0x000fea0003800000 */
.L_x_9067:
        /* <DEDUP_REMOVED lines=36> */
.L_x_9070:
[----:B------:R-:W-:Y:S05]  /*2cd0*/  BSYNC B0 ;  /* 0x0000000000007941 */ /* 0x000fea0003800000 */
.L_x_9069:
        /* <DEDUP_REMOVED lines=36> */
.L_x_9072:
[----:B------:R-:W-:Y:S05]  /*2f20*/  BSYNC B0 ;  /* 0x0000000000007941 */ /* 0x000fea0003800000 */
.L_x_9071:
        /* <DEDUP_REMOVED lines=36> */
.L_x_9074:
[----:B------:R-:W-:Y:S05]  /*3170*/  BSYNC B0 ;  /* 0x0000000000007941 */ /* 0x000fea0003800000 */
.L_x_9073:
        /* <DEDUP_REMOVED lines=36> */
.L_x_9076:
[----:B------:R-:W-:Y:S05]  /*33c0*/  BSYNC B0 ;  /* 0x0000000000007941 */ /* 0x000fea0003800000 */
.L_x_9075:
        /* <DEDUP_REMOVED lines=34> */
.L_x_9078:
[----:B------:R-:W-:Y:S05]  /*35f0*/  BSYNC B0 ;  /* 0x0000000000007941 */ /* 0x000fea0003800000 */
.L_x_9077:
        /* <DEDUP_REMOVED lines=33> */
.L_x_9080:
[----:B------:R-:W-:Y:S05]  /*3810*/  BSYNC B0 ;  /* 0x0000000000007941 */ /* 0x000fea0003800000 */
.L_x_9079:
        /* <DEDUP_REMOVED lines=33> */
.L_x_9082:
[----:B------:R-:W-:Y:S05]  /*3a30*/  BSYNC B0 ;  /* 0x0000000000007941 */ /* 0x000fea0003800000 */
.L_x_9081:
        /* <DEDUP_REMOVED lines=33> */
.L_x_9084:
[----:B------:R-:W-:Y:S05]  /*3c50*/  BSYNC B0 ;  /* 0x0000000000007941 */ /* 0x000fea0003800000 */
.L_x_9083:
        /* <DEDUP_REMOVED lines=33> */
.L_x_9086:
[----:B------:R-:W-:Y:S05]  /*3e70*/  BSYNC B0 ;  /* 0x0000000000007941 */ /* 0x000fea0003800000 */
.L_x_9085:
        /* <DEDUP_REMOVED lines=33> */
.L_x_9088:
[----:B------:R-:W-:Y:S05]  /*4090*/  BSYNC B0 ;  /* 0x0000000000007941 */ /* 0x000fea0003800000 */
.L_x_9087:
        /* <DEDUP_REMOVED lines=33> */
.L_x_9090:
[----:B------:R-:W-:Y:S05]  /*42b0*/  BSYNC B0 ;  /* 0x0000000000007941 */ /* 0x000fea0003800000 */
.L_x_9089:
[----:B------:R-:W-:Y:S01]  /*42c0*/  ULDC.64 UR8, c[0x0][0x1f0] ;  /* 0x00007c0000087ab9 */ /* 0x000fe20000000a00 */
[C---:B------:R-:W-:Y:S01]  /*42d0*/  ISETP.GE.AND P0, PT, R136.reuse, UR39, PT ;  /* 0x0000002788007c0c */ /* 0x040fe2000bf06270 */
        /* <DEDUP_REMOVED lines=41> */
[----:B------:R-:W-:Y:S01]  /*4570*/  @!P0 IADD3 R22, P1, R136, R2, RZ ;  /* 0x0000000288168210 */ /* 0x000fe20007f3e0ff */
        /* <DEDUP_REMOVED lines=13> */
[----:B-1----:R-:W-:Y:S01]  /*4650*/  LDS.U16 R45, [R115+0xc] ;  /* 0x00000c00732d7984 */ /* 0x002fe20000000400 */
        /* <DEDUP_REMOVED lines=22> */
[----:B------:R-:W-:Y:S01]  /*47c0*/  BAR.SYNC.DEFER_BLOCKING 0x0 ;  /* 0x0000000000007b1d */ /* 0x000fe20000010000 */
[----:B------:R-:W-:-:S02]  /*47d0*/  ISETP.GE.AND P1, PT, R19, UR39, PT ;  /* 0x0000002713007c0c */ /* 0x000fc4000bf26270 */
[----:B------:R-:W-:Y:S02]  /*47e0*/  PRMT R34, RZ, 0x7610, R34 ;  /* 0x00007610ff227816 */ /* 0x000fe40000000022 */
[----:B------:R-:W-:-:S09]  /*47f0*/  PRMT R37, RZ, 0x7610, R37 ;  /* 0x00007610ff257816 */ /* 0x000fd20000000025 */
[----:B------:R-:W2:Y:S01]  /*4800*/  @!P1 LDG.E.U16 R34, [R28.64+-0x380] ;  /* 0xfffc80201c229981 */ /* 0x000ea2000c1e1500 */
[----:B------:R-:W-:Y:S02]  /*4810*/  ISETP.GE.AND P1, PT, R9, UR39, PT ;  /* 0x0000002709007c0c */ /* 0x000fe4000bf26270 */
[----:B------:R-:W-:Y:S01]  /*4820*/  PRMT R40, RZ, 0x7610, R40 ;  /* 0x00007610ff287816 */ /* 0x000fe20000000028 */
[----:B------:R0:W3:Y:S01]  /*4830*/  @!P0 LDG.E.U16 R32, [R24.64] ;  /* 0x0000002018208981 */ /* 0x0000e2000c1e1500 */
[----:B------:R-:W-:Y:S02]  /*4840*/  ISETP.GE.AND P2, PT, R6, UR39, PT ;  /* 0x0000002706007c0c */ /* 0x000fe4000bf46270 */
[----:B------:R-:W-:Y:S02]  /*4850*/  ISETP.GE.AND P3, PT, R18, UR39, PT ;  /* 0x0000002712007c0c */ /* 0x000fe4000bf66270 */
[----:B------:R-:W-:Y:S02]  /*4860*/  ISETP.GE.AND P4, PT, R0, UR39, PT ;  /* 0x0000002700007c0c */ /* 0x000fe4000bf86270 */
[----:B------:R-:W-:-:S02]  /*4870*/  ISETP.GE.AND P5, PT, R8, UR39, PT ;  /* 0x0000002708007c0c */ /* 0x000fc4000bfa6270 */
[----:B------:R-:W-:Y:S01]  /*4880*/  ISETP.GE.AND P6, PT, R7, UR39, PT ;  /* 0x0000002707007c0c */ /* 0x000fe2000bfc6270 */
[----:B------:R-:W4:Y:S01]  /*4890*/  @!P1 LDG.E.U16 R37, [R28.64+-0x240] ;  /* 0xfffdc0201c259981 */ /* 0x000f22000c1e1500 */
[----:B------:R-:W-:Y:S02]  /*48a0*/  ISETP.GE.AND P1, PT, R10, UR39, PT ;  /* 0x000000270a007c0c */ /* 0x000fe4000bf26270 */
        /* <DEDUP_REMOVED lines=9> */
[----:B------:R-:W-:Y:S02]  /*4940*/  ISETP.GE.AND P1, PT, R11, UR39, PT ;  /* 0x000000270b007c0c */ /* 0x000fe4000bf26270 */
[----:B------:R-:W-:Y:S01]  /*4950*/  ISETP.GE.AND P2, PT, R13, UR39, PT ;  /* 0x000000270d007c0c */ /* 0x000fe2000bf46270 */
[----:B------:R-:W2:Y:S01]  /*4960*/  @!P3 LDG.E.U16 R27, [R28.64+-0x3c0] ;  /* 0xfffc40201c1bb981 */ /* 0x000ea2000c1e1500 */
[----:B------:R-:W-:-:S02]  /*4970*/  ISETP.GE.AND P3, PT, R14, UR39, PT ;  /* 0x000000270e007c0c */ /* 0x000fc4000bf66270 */
[----:B------:R-:W-:Y:S01]  /*4980*/  PRMT R25, RZ, 0x7610, R25 ;  /* 0x00007610ff197816 */ /* 0x000fe20000000019 */
[----:B------:R-:W4:Y:S01]  /*4990*/  @!P4 LDG.E.U16 R31, [R28.64+-0x340] ;  /* 0xfffcc0201c1fc981 */ /* 0x000f22000c1e1500 */
[----:B------:R-:W-:Y:S02]  /*49a0*/  ISETP.GE.AND P4, PT, R15, UR39, PT ;  /* 0x000000270f007c0c */ /* 0x000fe4000bf86270 */
[----:B------:R-:W-:Y:S01]  /*49b0*/  PRMT R42, RZ, 0x7610, R42 ;  /* 0x00007610ff2a7816 */ /* 0x000fe2000000002a */
[----:B------:R-:W4:Y:S01]  /*49c0*/  @!P5 LDG.E.U16 R38, [R28.64+-0x280] ;  /* 0xfffd80201c26d981 */ /* 0x000f22000c1e1500 */
[----:B------:R-:W-:Y:S02]  /*49d0*/  PRMT R41, RZ, 0x7610, R41 ;  /* 0x00007610ff297816 */ /* 0x000fe40000000029 */
[----:B------:R-:W-:Y:S01]  /*49e0*/  PRMT R46, RZ, 0x7610, R46 ;  /* 0x00007610ff2e7816 */ /* 0x000fe2000000002e */
[----:B------:R-:W5:Y:S01]  /*49f0*/  @!P1 LDG.E.U16 R39, [R28.64+-0x1c0] ;  /* 0xfffe40201c279981 */ /* 0x000f62000c1e1500 */
[----:B------:R-:W-:-:S02]  /*4a00*/  ISETP.GE.AND P1, PT, R12, UR39, PT ;  /* 0x000000270c007c0c */ /* 0x000fc4000bf26270 */
[----:B------:R-:W-:Y:S01]  /*4a10*/  ISETP.GE.AND P5, PT, R16, UR39, PT ;  /* 0x0000002710007c0c */ /* 0x000fe2000bfa6270 */
[----:B------:R-:W5:Y:S01]  /*4a20*/  @!P6 LDG.E.U16 R35, [R28.64+-0x2c0] ;  /* 0xfffd40201c23e981 */ /* 0x000f62000c1e1500 */
[----:B------:R-:W-:Y:S02]  /*4a30*/  ISETP.GE.AND P6, PT, R17, UR39, PT ;  /* 0x0000002711007c0c */ /* 0x000fe4000bfc6270 */
        /* <DEDUP_REMOVED lines=129> */
[----:B------:R-:W-:Y:S02]  /*5250*/  STS.U16 [R132+0xc0], R55 ;  /* 0x0000c03784007388 */ /* 0x000fe40000000400 */
[----:B------:R-:W-:Y:S02]  /*5260*/  FMUL.FTZ R46, R42, -1.4426950216293334961 ;  /* 0xbfb8aa3b2a2e7820 */ /* 0x000fe40000410000 */
        /* <DEDUP_REMOVED lines=14> */
[----:B-1----:R-:W1:Y:S01]  /*5350*/  LDS.U16 R46, [R115] ;  /* 0x00000000732e7984 */ /* 0x002e620000000400 */
[----:B------:R-:W-:Y:S02]  /*5360*/  FMUL.FTZ R2, R28, -1.4426950216293334961 ;  /* 0xbfb8aa3b1c027820 */ /* 0x000fe40000410000 */
[----:B0-----:R-:W-:Y:S01]  /*5370*/  FADD.FTZ R50, R68, 1 ;  /* 0x3f80000044327421 */ /* 0x001fe20000010000 */
[----:B------:R-:W0:Y:S01]  /*5380*/  LDS.U16 R49, [R115+0x4] ;  /* 0x0000040073317984 */ /* 0x000e220000000400 */
[----:B------:R-:W-:Y:S02]  /*5390*/  FMUL.FTZ R3, R29, -1.4426950216293334961 ;  /* 0xbfb8aa3b1d037820 */ /* 0x000fe40000410000 */
[----:B------:R-:W3:Y:S01]  /*53a0*/  MUFU.EX2 R2, R2 ;  /* 0x0000000200027308 */ /* 0x000ee20000000800 */
[----:B------:R-:W-:Y:S01]  /*53b0*/  FADD.FTZ R47, R66, 1 ;  /* 0x3f800000422f7421 */ /* 0x000fe20000010000 */
[----:B------:R-:W4:Y:S01]  /*53c0*/  LDS.U16 R48, [R115+0x2] ;  /* 0x0000020073307984 */ /* 0x000f220000000400 */
[----:B--2---:R-:W-:-:S03]  /*53d0*/  FADD.FTZ R54, R70, 1 ;  /* 0x3f80000046367421 */ /* 0x004fc60000010000 */
[----:B------:R-:W2:Y:S02]  /*53e0*/  LDS.U16 R60, [R115+0x6] ;  /* 0x00000600733c7984 */ /* 0x000ea40000000400 */
[----:B------:R-:W-:Y:S01]  /*53f0*/  MUFU.RCP R50, R50 ;  /* 0x0000003200327308 */ /* 0x000fe20000001000 */
[----:B------:R-:W-:Y:S01]  /*5400*/  PRMT R51, RZ, 0x5410, R51 ;  /* 0x00005410ff337816 */ /* 0x000fe20000000033 */
[----:B------:R-:W5:Y:S04]  /*5410*/  LDS.U16 R61, [R115+0x8] ;  /* 0x00000800733d7984 */ /* 0x000f680000000400 */
[----:B------:R-:W0:Y:S02]  /*5420*/  LDS.U16 R62, [R115+0xa] ;  /* 0x00000a00733e7984 */ /* 0x000e240000000400 */
[----:B------:R-:W1:Y:S01]  /*5430*/  MUFU.EX2 R3, R3 ;  /* 0x0000000300037308 */ /* 0x000e620000000800 */
[----:B---3--:R-:W-:-:S07]  /*5440*/  FADD.FTZ R2, R2, 1 ;  /* 0x3f80000002027421 */ /* 0x008fce0000010000 */
[----:B------:R-:W3:Y:S08]  /*5450*/  MUFU.RCP R47, R47 ;  /* 0x0000002f002f7308 */ /* 0x000ef00000001000 */
[----:B------:R-:W0:Y:S01]  /*5460*/  MUFU.RCP R54, R54 ;  /* 0x0000003600367308 */ /* 0x000e220000001000 */
[----:B-1----:R-:W-:Y:S01]  /*5470*/  PRMT R46, RZ, 0x5410, R46 ;  /* 0x00005410ff2e7816 */ /* 0x002fe2000000002e */
[----:B------:R-:W-:-:S06]  /*5480*/  FADD.FTZ R3, R3, 1 ;  /* 0x3f80000003037421 */ /* 0x000fcc0000010000 */
[----:B------:R1:W-:Y:S02]  /*5490*/  MUFU.RCP R55, R2 ;  /* 0x0000000200377308 */ /* 0x0003e40000001000 */
[----:B-1----:R-:W-:-:S06]  /*54a0*/  FADD.FTZ R2, -R50, 1 ;  /* 0x3f80000032027421 */ /* 0x002fcc0000010100 */
[----:B------:R3:W1:Y:S01]  /*54b0*/  MUFU.RCP R56, R3 ;  /* 0x0000000300387308 */ /* 0x0006620000001000 */
[----:B------:R-:W-:Y:S02]  /*54c0*/  FFMA.FTZ R68, R25, R2, 1 ;  /* 0x3f80000019447423 */ /* 0x000fe40000010002 */
[----:B------:R-:W-:Y:S02]  /*54d0*/  FMUL.FTZ R2, R51, R46 ;  /* 0x0000002e33027220 */ /* 0x000fe40000410000 */
[C---:B---3--:R-:W-:Y:S02]  /*54e0*/  FADD.FTZ R3, -R47.reuse, 1 ;  /* 0x3f8000002f037421 */ /* 0x048fe40000010100 */
[----:B0-----:R-:W-:Y:S02]  /*54f0*/  FADD.FTZ R4, -R54, 1 ;  /* 0x3f80000036047421 */ /* 0x001fe40000010100 */
[----:B------:R-:W-:Y:S02]  /*5500*/  FMUL.FTZ R2, R47, R2 ;  /* 0x000000022f027220 */ /* 0x000fe40000410000 */
[----:B------:R-:W-:-:S02]  /*5510*/  FFMA.FTZ R3, R24, R3, 1 ;  /* 0x3f80000018037423 */ /* 0x000fc40000010003 */
[----:B------:R-:W-:Y:S02]  /*5520*/  FFMA.FTZ R70, R27, R4, 1 ;  /* 0x3f8000001b467423 */ /* 0x000fe40000010004 */
[----:B------:R-:W-:Y:S02]  /*5530*/  FADD.FTZ R57, R72, 1 ;  /* 0x3f80000048397421 */ /* 0x000fe40000010000 */
[----:B------:R-:W-:Y:S01]  /*5540*/  FMUL.FTZ R4, R2, R3 ;  /* 0x0000000302047220 */ /* 0x000fe20000410000 */
[----:B------:R-:W0:Y:S04]  /*5550*/  LDS.U16 R72, [R115+0x10] ;  /* 0x0000100073487984 */ /* 0x000e280000000400 */
[----:B------:R-:W3:Y:S01]  /*5560*/  LDS.U16 R2, [R115+0xc] ;  /* 0x00000c0073027984 */ /* 0x000ee20000000400 */
[----:B------:R-:W-:-:S03]  /*5570*/  PRMT R52, RZ, 0x5410, R52 ;  /* 0x00005410ff347816 */ /* 0x000fc60000000034 */
[----:B------:R-:W0:Y:S01]  /*5580*/  LDS.U16 R3, [R115+0xe] ;  /* 0x00000e0073037984 */ /* 0x000e220000000400 */
[----:B------:R-:W-:Y:S01]  /*5590*/  PRMT R49, RZ, 0x5410, R49 ;  /* 0x00005410ff317816 */ /* 0x000fe20000000031 */
[----:B------:R-:W-:-:S04]  /*55a0*/  FADD.FTZ R58, R71, 1 ;  /* 0x3f800000473a7421 */ /* 0x000fc80000010000 */
[----:B------:R-:W-:Y:S01]  /*55b0*/  FMUL.FTZ R67, R52, R49 ;  /* 0x0000003134437220 */ /* 0x000fe20000410000 */
[----:B------:R-:W-:Y:S01]  /*55c0*/  PRMT R53, RZ, 0x5410, R53 ;  /* 0x00005410ff357816 */ /* 0x000fe20000000035 */
[----:B------:R-:W0:Y:S01]  /*55d0*/  MUFU.RCP R58, R58 ;  /* 0x0000003a003a7308 */ /* 0x000e220000001000 */
[----:B----4-:R-:W-:Y:S01]  /*55e0*/  PRMT R48, RZ, 0x5410, R48 ;  /* 0x00005410ff307816 */ /* 0x010fe20000000030 */
[----:B------:R-:W-:Y:S01]  /*55f0*/  FMUL.FTZ R67, R54, R67 ;  /* 0x0000004336437220 */ /* 0x000fe20000410000 */
[----:B------:R-:W-:Y:S02]  /*5600*/  PRMT R65, RZ, 0x5410, R65 ;  /* 0x00005410ff417816 */ /* 0x000fe40000000041 */
[----:B--2---:R-:W-:Y:S01]  /*5610*/  PRMT R60, RZ, 0x5410, R60 ;  /* 0x00005410ff3c7816 */ /* 0x004fe2000000003c */
[----:B------:R-:W-:Y:S02]  /*5620*/  FMUL.FTZ R85, R67, R70 ;  /* 0x0000004643557220 */ /* 0x000fe40000410000 */
[----:B------:R-:W2:Y:S01]  /*5630*/  MUFU.RCP R57, R57 ;  /* 0x0000003900397308 */ /* 0x000ea20000001000 */
[----:B------:R-:W-:-:S02]  /*5640*/  FMUL.FTZ R5, R53, R48 ;  /* 0x0000003035057220 */ /* 0x000fc40000410000 */
[----:B-1----:R-:W-:Y:S01]  /*5650*/  FADD.FTZ R70, -R56, 1 ;  /* 0x3f80000038467421 */ /* 0x002fe20000010100 */
[----:B------:R-:W-:Y:S01]  /*5660*/  PRMT R64, RZ, 0x5410, R64 ;  /* 0x00005410ff407816 */ /* 0x000fe20000000040 */
[----:B------:R-:W-:Y:S01]  /*5670*/  FADD.FTZ R66, R74, 1 ;  /* 0x3f8000004a427421 */ /* 0x000fe20000010000 */
[----:B-----5:R-:W-:Y:S01]  /*5680*/  PRMT R61, RZ, 0x5410, R61 ;  /* 0x00005410ff3d7816 */ /* 0x020fe2000000003d */
[----:B------:R-:W-:Y:S02]  /*5690*/  FMUL.FTZ R5, R50, R5 ;  /* 0x0000000532057220 */ /* 0x000fe40000410000 */
[----:B------:R-:W-:Y:S01]  /*56a0*/  FFMA.FTZ R74, R29, R70, 1 ;  /* 0x3f8000001d4a7423 */ /* 0x000fe20000010046 */
[----:B------:R-:W-:Y:S01]  /*56b0*/  PRMT R63, RZ, 0x5410, R63 ;  /* 0x00005410ff3f7816 */ /* 0x000fe2000000003f */
[----:B------:R-:W-:Y:S01]  /*56c0*/  FADD.FTZ R69, -R55, 1 ;  /* 0x3f80000037457421 */ /* 0x000fe20000010100 */
[----:B------:R-:W-:Y:S01]  /*56d0*/  PRMT R62, RZ, 0x5410, R62 ;  /* 0x00005410ff3e7816 */ /* 0x000fe2000000003e */
[----:B------:R-:W-:-:S02]  /*56e0*/  FMUL.FTZ R70, R65, R60 ;  /* 0x0000003c41467220 */ /* 0x000fc40000410000 */
[----:B------:R-:W-:Y:S01]  /*56f0*/  FMUL.FTZ R5, R5, R68 ;  /* 0x0000004405057220 */ /* 0x000fe20000410000 */
[----:B------:R-:W1:Y:S01]  /*5700*/  MUFU.RCP R66, R66 ;  /* 0x0000004200427308 */ /* 0x000e620000001000 */
[----:B------:R-:W-:Y:S02]  /*5710*/  FADD.FTZ R68, R76, 1 ;  /* 0x3f8000004c447421 */ /* 0x000fe40000010000 */
[----:B------:R-:W-:Y:S02]  /*5720*/  FFMA.FTZ R69, R28, R69, 1 ;  /* 0x3f8000001c457423 */ /* 0x000fe40000010045 */
[----:B------:R-:W-:Y:S02]  /*5730*/  FMUL.FTZ R71, R64, R61 ;  /* 0x0000003d40477220 */ /* 0x000fe40000410000 */
[----:B------:R-:W-:Y:S02]  /*5740*/  FMUL.FTZ R70, R55, R70 ;  /* 0x0000004637467220 */ /* 0x000fe40000410000 */
[----:B------:R-:W-:-:S02]  /*5750*/  FADD.FTZ R67, R75, 1 ;  /* 0x3f8000004b437421 */ /* 0x000fc40000010000 */
[----:B0-----:R-:W-:Y:S02]  /*5760*/  FADD.FTZ R76, -R58, 1 ;  /* 0x3f8000003a4c7421 */ /* 0x001fe40000010100 */
[----:B------:R-:W-:Y:S02]  /*5770*/  FMUL.FTZ R75, R63, R62 ;  /* 0x0000003e3f4b7220 */ /* 0x000fe40000410000 */
[----:B------:R-:W-:Y:S02]  /*5780*/  FADD.FTZ R59, R73, 1 ;  /* 0x3f800000493b7421 */ /* 0x000fe40000010000 */
[----:B------:R-:W-:Y:S02]  /*5790*/  FMUL.FTZ R73, R56, R71 ;  /* 0x0000004738497220 */ /* 0x000fe40000410000 */
[----:B------:R-:W-:Y:S01]  /*57a0*/  FMUL.FTZ R86, R70, R69 ;  /* 0x0000004546567220 */ /* 0x000fe20000410000 */
[----:B------:R-:W-:Y:S01]  /*57b0*/  PRMT R69, RZ, 0x5410, R43 ;  /* 0x00005410ff457816 */ /* 0x000fe2000000002b */
[----:B------:R-:W-:-:S02]  /*57c0*/  FFMA.FTZ R76, R31, R76, 1 ;  /* 0x3f8000001f4c7423 */ /* 0x000fc4000001004c */
[----:B------:R-:W-:Y:S02]  /*57d0*/  FMUL.FTZ R75, R58, R75 ;  /* 0x0000004b3a4b7220 */ /* 0x000fe40000410000 */
[----:B--2---:R-:W-:Y:S02]  /*57e0*/  FADD.FTZ R43, -R57, 1 ;  /* 0x3f800000392b7421 */ /* 0x004fe40000010100 */
[----:B------:R-:W-:Y:S02]  /*57f0*/  FADD.FTZ R77, R77, 1 ;  /* 0x3f8000004d4d7421 */ /* 0x000fe40000010000 */
[----:B------:R-:W-:Y:S02]  /*5800*/  FMUL.FTZ R87, R73, R74 ;  /* 0x0000004a49577220 */ /* 0x000fe40000410000 */
[----:B------:R-:W-:Y:S01]  /*5810*/  FADD.FTZ R73, R79, 1 ;  /* 0x3f8000004f497421 */ /* 0x000fe20000010000 */
[----:B------:R-:W-:Y:S01]  /*5820*/  PRMT R70, RZ, 0x5410, R45 ;  /* 0x00005410ff467816 */ /* 0x000fe2000000002d */
[----:B------:R-:W-:Y:S01]  /*5830*/  FMUL.FTZ R88, R75, R76 ;  /* 0x0000004c4b587220 */ /* 0x000fe20000410000 */
[----:B------:R-:W-:Y:S01]  /*5840*/  PRMT R72, RZ, 0x5410, R72 ;  /* 0x00005410ff487816 */ /* 0x000fe20000000048 */
[----:B------:R-:W-:Y:S01]  /*5850*/  FFMA.FTZ R79, R32, R43, 1 ;  /* 0x3f800000204f7423 */ /* 0x000fe2000001002b */
[----:B------:R-:W0:Y:S01]  /*5860*/  LDS.U16 R76, [R115+0x12] ;  /* 0x00001200734c7984 */ /* 0x000e220000000400 */
[----:B---3--:R-:W-:Y:S01]  /*5870*/  PRMT R43, RZ, 0x5410, R2 ;  /* 0x00005410ff2b7816 */ /* 0x008fe20000000002 */
[----:B------:R2:W-:Y:S02]  /*5880*/  MUFU.RCP R71, R77 ;  /* 0x0000004d00477308 */ /* 0x0005e40000001000 */
[----:B------:R-:W3:Y:S01]  /*5890*/  LDS.U16 R75, [R115+0x14] ;  /* 0x00001400734b7984 */ /* 0x000ee20000000400 */
[----:B------:R-:W-:Y:S01]  /*58a0*/  PRMT R45, RZ, 0x5410, R44 ;  /* 0x00005410ff2d7816 */ /* 0x000fe2000000002c */
[----:B------:R-:W-:Y:S01]  /*58b0*/  FADD.FTZ R74, R78, 1 ;  /* 0x3f8000004e4a7421 */ /* 0x000fe20000010000 */
[----:B------:R-:W-:Y:S01]  /*58c0*/  PRMT R44, RZ, 0x5410, R3 ;  /* 0x00005410ff2c7816 */ /* 0x000fe20000000003 */
[----:B------:R-:W-:Y:S01]  /*58d0*/  LDS.U16 R78, [R115+0x18] ;  /* 0x00001800734e7984 */ /* 0x000fe20000000400 */
[----:B------:R-:W-:-:S03]  /*58e0*/  FMUL.FTZ R2, R70, R43 ;  /* 0x0000002b46027220 */ /* 0x000fc60000410000 */
[----:B--2---:R-:W2:Y:S01]  /*58f0*/  LDS.U16 R77, [R115+0x16] ;  /* 0x00001600734d7984 */ /* 0x004ea20000000400 */
[----:B------:R-:W-:Y:S02]  /*5900*/  FMUL.FTZ R3, R69, R72 ;  /* 0x0000004845037220 */ /* 0x000fe40000410000 */
[C---:B-1----:R-:W-:Y:S02]  /*5910*/  FADD.FTZ R82, -R66.reuse, 1 ;  /* 0x3f80000042527421 */ /* 0x042fe40000010100 */
[----:B------:R-:W-:Y:S02]  /*5920*/  FMUL.FTZ R2, R57, R2 ;  /* 0x0000000239027220 */ /* 0x000fe40000410000 */
[----:B------:R-:W-:Y:S02]  /*5930*/  FMUL.FTZ R3, R66, R3 ;  /* 0x0000000342037220 */ /* 0x000fe40000410000 */
[----:B------:R-:W-:Y:S01]  /*5940*/  FFMA.FTZ R82, R35, R82, 1 ;  /* 0x3f80000023527423 */ /* 0x000fe20000010052 */
[----:B------:R-:W1:Y:S01]  /*5950*/  MUFU.RCP R59, R59 ;  /* 0x0000003b003b7308 */ /* 0x000e620000001000 */
[----:B------:R-:W-:-:S02]  /*5960*/  FMUL.FTZ R89, R2, R79 ;  /* 0x0000004f02597220 */ /* 0x000fc40000410000 */
[----:B------:R-:W-:Y:S01]  /*5970*/  FMUL.FTZ R131, R3, R82 ;  /* 0x0000005203837220 */ /* 0x000fe20000410000 */
[----:B------:R-:W4:Y:S04]  /*5980*/  LDS.U16 R2, [R115+0x1a] ;  /* 0x00001a0073027984 */ /* 0x000f280000000400 */
[----:B------:R-:W5:Y:S04]  /*5990*/  LDS.U16 R3, [R115+0x1c] ;  /* 0x00001c0073037984 */ /* 0x000f680000000400 */
[----:B------:R-:W4:Y:S01]  /*59a0*/  LDS.U16 R79, [R115+0x1e] ;  /* 0x00001e00734f7984 */ /* 0x000f220000000400 */
[----:B------:R-:W0:Y:S01]  /*59b0*/  MUFU.RCP R68, R68 ;  /* 0x0000004400447308 */ /* 0x000e220000001000 */
[----:B------:R-:W-:-:S02]  /*59c0*/  FMUL.FTZ R80, R45, R44 ;  /* 0x0000002c2d507220 */ /* 0x000fc40000410000 */
[----:B-1----:R-:W-:-:S05]  /*59d0*/  FADD.FTZ R81, -R59, 1 ;  /* 0x3f8000003b517421 */ /* 0x002fca0000010100 */
[----:B------:R-:W1:Y:S01]  /*59e0*/  MUFU.RCP R74, R74 ;  /* 0x0000004a004a7308 */ /* 0x000e620000001000 */
[----:B------:R-:W-:Y:S02]  /*59f0*/  FFMA.FTZ R81, R34, R81, 1 ;  /* 0x3f80000022517423 */ /* 0x000fe40000010051 */
[----:B------:R-:W-:-:S05]  /*5a00*/  FMUL.FTZ R80, R59, R80 ;  /* 0x000000503b507220 */ /* 0x000fca0000410000 */
[----:B------:R-:W2:Y:S01]  /*5a10*/  MUFU.RCP R67, R67 ;  /* 0x0000004300437308 */ /* 0x000ea20000001000 */
[----:B------:R-:W-:Y:S02]  /*5a20*/  FMUL.FTZ R130, R80, R81 ;  /* 0x0000005150827220 */ /* 0x000fe40000410000 */
[----:B------:R-:W-:Y:S01]  /*5a30*/  FADD.FTZ R81, R139, 1 ;  /* 0x3f8000008b517421 */ /* 0x000fe20000010000 */
[----:B------:R-:W-:Y:S01]  /*5a40*/  PRMT R33, RZ, 0x5410, R33 ;  /* 0x00005410ff217816 */ /* 0x000fe20000000021 */
[----:B------:R-:W-:Y:S01]  /*5a50*/  FADD.FTZ R84, R83, 1 ;  /* 0x3f80000053547421 */ /* 0x000fe20000010000 */
[----:B0-----:R-:W-:Y:S01]  /*5a60*/  PRMT R76, RZ, 0x5410, R76 ;  /* 0x00005410ff4c7816 */ /* 0x001fe2000000004c */
[----:B------:R-:W-:Y:S01]  /*5a70*/  FADD.FTZ R82, -R68, 1 ;  /* 0x3f80000044527421 */ /* 0x000fe20000010100 */
[----:B------:R-:W-:Y:S01]  /*5a80*/  PRMT R30, RZ, 0x5410, R30 ;  /* 0x00005410ff1e7816 */ /* 0x000fe2000000001e */
[----:B------:R-:W-:Y:S01]  /*5a90*/  FADD.FTZ R139, -R71, 1 ;  /* 0x3f800000478b7421 */ /* 0x000fe20000010100 */
[----:B---3--:R-:W-:Y:S01]  /*5aa0*/  PRMT R75, RZ, 0x5410, R75 ;  /* 0x00005410ff4b7816 */ /* 0x008fe2000000004b */
[----:B------:R0:W-:Y:S01]  /*5ab0*/  MUFU.RCP R80, R84 ;  /* 0x0000005400507308 */ /* 0x0001e20000001000 */
[----:B------:R-:W-:Y:S01]  /*5ac0*/  PRMT R26, RZ, 0x5410, R26 ;  /* 0x00005410ff1a7816 */ /* 0x000fe2000000001a */
[----:B-1----:R-:W-:Y:S01]  /*5ad0*/  FADD.FTZ R140, -R74, 1 ;  /* 0x3f8000004a8c7421 */ /* 0x002fe20000010100 */
[----:B--2---:R-:W-:Y:S01]  /*5ae0*/  PRMT R77, RZ, 0x5410, R77 ;  /* 0x00005410ff4d7816 */ /* 0x004fe2000000004d */
[----:B------:R-:W-:Y:S01]  /*5af0*/  FFMA.FTZ R142, R38, R139, 1 ;  /* 0x3f800000268e7423 */ /* 0x000fe2000001008b */
[----:B------:R-:W-:Y:S01]  /*5b00*/  PRMT R23, RZ, 0x5410, R23 ;  /* 0x00005410ff177816 */ /* 0x000fe20000000017 */
[----:B------:R-:W-:Y:S01]  /*5b10*/  FADD.FTZ R83, -R67, 1 ;  /* 0x3f80000043537421 */ /* 0x000fe20000010100 */
        /* <DEDUP_REMOVED lines=19> */
[----:B----4-:R-:W-:Y:S02]  /*5c50*/  PRMT R21, RZ, 0x5410, R2 ;  /* 0x00005410ff157816 */ /* 0x010fe40000000002 */
[----:B-----5:R-:W-:-:S02]  /*5c60*/  PRMT R22, RZ, 0x5410, R3 ;  /* 0x00005410ff167816 */ /* 0x020fc40000000003 */
        /* <DEDUP_REMOVED lines=96> */
.L_x_9092:
[----:B-1----:R-:W-:Y:S05]  /*6270*/  BSYNC B0 ;  /* 0x0000000000007941 */ /* 0x002fea0003800000 */
.L_x_9091:
        /* <DEDUP_REMOVED lines=116> */
[----:B-1----:R-:W-:Y:S01]  /*69c0*/  PRMT R24, R66, 0x7632, R24 ;  /* 0x0000763242187816 */ /* 0x002fe20000000018 */
[----:B------:R-:W-:Y:S01]  /*69d0*/  BSSY B0, `(.L_x_9094) ;  /* 0x0000035000007945 */ /* 0x000fe20003800000 */
[----:B------:R-:W-:Y:S01]  /*69e0*/  PRMT R25, R39, 0x7632, R25 ;  /* 0x0000763227197816 */ /* 0x000fe20000000019 */
[----:B------:R-:W-:Y:S01]  /*69f0*/  STS.U16 [R115+0x4], R27 ;  /* 0x0000041b73007388 */ /* 0x000fe20000000400 */
[----:B------:R-:W-:-:S02]  /*6a00*/  PRMT R28, R22, 0x7632, R28 ;  /* 0x00007632161c7816 */ /* 0x000fc4000000001c */
        /* <DEDUP_REMOVED lines=49> */
.L_x_9095:
[----:B------:R-:W-:Y:S05]  /*6d20*/  BSYNC B0 ;  /* 0x0000000000007941 */ /* 0x000fea0003800000 */
.L_x_9094:
        /* <DEDUP_REMOVED lines=43> */
.L_x_9093:
[----:B0-----:R-:W2:Y:S01]  /*6fe0*/  LDL.LU R0, [R1+0x2c] ;  /* 0x00002c0001007983 */ /* 0x001ea20000300800 */
        /* <DEDUP_REMOVED lines=92> */
.L_x_9175:
        /* <DEDUP_REMOVED lines=12> */
[----:B------:R-:W-:Y:S01]  /*7670*/  ULEA UR34, UP0, UR36, UR34, 0x3 ;  /* 0x0000002224227291 */ /* 0x000fe2000f80183f */
[----:B0-----:R-:W-:-:S03]  /*7680*/  LOP3.LUT R0, R138, 0x7ffffe0, RZ, 0xc0, !PT ;  /* 0x07ffffe08a007812 */ /* 0x001fc600078ec0ff */
        /* <DEDUP_REMOVED lines=95> */
[----:B------:R-:W-:Y:S01]  /*7c80*/  LOP3.LUT R27, R6, 0x2c0, RZ, 0xfc, !PT ;  /* 0x000002c0061b7812 */ /* 0x000fe200078efcff */
        /* <DEDUP_REMOVED lines=163> */
[C---:B------:R-:W-:Y:S01]  /*86c0*/  FMUL.FTZ R21, R0.reuse, R99 ;  /* 0x0000006300157220 */ /* 0x040fe20000410000 */
[----:B------:R-:W-:Y:S01]  /*86d0*/  MUFU.SIN R197, R70 ;  /* 0x0000004600c57308 */ /* 0x000fe20000000400 */
[----:B------:R-:W-:-:S07]  /*86e0*/  FMUL.FTZ R22, R0, R98 ;  /* 0x0000006200167220 */ /* 0x000fce0000410000 */
[----:B------:R0:W-:Y:S08]  /*86f0*/  MUFU.COS R198, R70 ;  /* 0x0000004600c67308 */ /* 0x0001f00000000000 */
[----:B------:R-:W1:Y:S01]  /*8700*/  MUFU.EX2 R21, R21 ;  /* 0x0000001500157308 */ /* 0x000e620000000800 */
[----:B0-----:R-:W2:Y:S07]  /*8710*/  LDL R70, [R1+0x8] ;  /* 0x0000080001467983 */ /* 0x001eae0000100800 */
        /* <DEDUP_REMOVED lines=25> */
[----:B------:R-:W-:-:S07]  /*88b0*/  LEA.HI.SX32 R4, R4, R137, 0x1b ;  /* 0x0000008904047211 */ /* 0x000fce00078fdaff */
[----:B------:R1:W-:Y:S01]  /*88c0*/  MUFU.COS R186, R11 ;  /* 0x0000000b00ba7308 */ /* 0x0003e20000000000 */
[C---:B0-----:R-:W-:Y:S02]  /*88d0*/  IADD3 R10, R137.reuse, 0x3e0, RZ ;  /* 0x000003e0890a7810 */ /* 0x041fe40007ffe0ff */
[----:B------:R-:W-:Y:S01]  /*88e0*/  SHF.L.U32 R14, R4, 0x1, RZ ;  /* 0x00000001040e7819 */ /* 0x000fe200000006ff */
[----:B------:R-:W-:Y:S01]  /*88f0*/  FMUL.FTZ R4, R0, R103 ;  /* 0x0000006700047220 */ /* 0x000fe20000410000 */
[----:B------:R-:W-:Y:S02]  /*8900*/  LEA.HI.SX32 R10, R10, R137, 0x1b ;  /* 0x000000890a0a7211 */ /* 0x000fe400078fdaff */
[----:B-1----:R-:W-:Y:S02]  /*8910*/  SHF.L.U32 R11, R2, 0x1, RZ ;  /* 0x00000001020b7819 */ /* 0x002fe400000006ff */
[----:B------:R-:W-:Y:S01]  /*8920*/  SHF.L.U32 R2, R137, 0x5, RZ ;  /* 0x0000000589027819 */ /* 0x000fe200000006ff */
[----:B------:R-:W-:Y:S03]  /*8930*/  MUFU.SIN R187, R13 ;  /* 0x0000000d00bb7308 */ /* 0x000fe60000000400 */
[----:B------:R-:W-:Y:S01]  /*8940*/  LEA.HI.SX32 R2, R2, R2, 0x1b ;  /* 0x0000000202027211 */ /* 0x000fe200078fdaff */
[----:B------:R-:W-:Y:S04]  /*8950*/  STS.U16 [R9+0x700], R68 ;  /* 0x0007004409007388 */ /* 0x000fe80000000400 */
[----:B------:R0:W-:Y:S01]  /*8960*/  MUFU.COS R188, R13 ;  /* 0x0000000d00bc7308 */ /* 0x0001e20000000000 */
[----:B------:R-:W-:Y:S07]  /*8970*/  STS.U16 [R11+0x740], R8 ;  /* 0x000740080b007388 */ /* 0x000fee0000000400 */
[----:B------:R-:W-:Y:S01]  /*8980*/  MUFU.SIN R191, R15 ;  /* 0x0000000f00bf7308 */ /* 0x000fe20000000400 */
[----:B0-----:R-:W-:Y:S01]  /*8990*/  SHF.L.U32 R13, R10, 0x1, RZ ;  /* 0x000000010a0d7819 */ /* 0x001fe200000006ff */
[----:B------:R-:W-:Y:S06]  /*89a0*/  STS.U16 [R14+0x780], R7 ;  /* 0x000780070e007388 */ /* 0x000fec0000000400 */
[----:B------:R-:W-:Y:S01]  /*89b0*/  MUFU.COS R192, R15 ;  /* 0x0000000f00c07308 */ /* 0x000fe20000000000 */
[----:B------:R0:W-:Y:S07]  /*89c0*/  STS.U16 [R13+0x7c0], R6 ;  /* 0x0007c0060d007388 */ /* 0x0001ee0000000400 */
[----:B------:R1:W-:Y:S01]  /*89d0*/  MUFU.EX2 R15, R4 ;  /* 0x00000004000f7308 */ /* 0x0003e20000000800 */
[----:B------:R-:W-:Y:S01]  /*89e0*/  UIMAD.WIDE.U32 UR36, UR10, UR34, URZ ;  /* 0x000000220a2472a5 */ /* 0x000fe2000f8e003f */
[----:B-1----:R-:W-:Y:S01]  /*89f0*/  SHF.L.U32 R4, R2, 0x1, RZ ;  /* 0x0000000102047819 */ /* 0x002fe200000006ff */
[----:B------:R-:W-:-:S06]  /*8a00*/  NOP ;  /* 0x0000000000007918 */ /* 0x000fcc0000000000 */
[----:B------:R-:W1:Y:S01]  /*8a10*/  LDS.U16 R33, [R4] ;  /* 0x0000000004217984 */ /* 0x000e620000000400 */
[----:B------:R-:W-:-:S03]  /*8a20*/  UIMAD UR34, UR11, UR34, URZ ;  /* 0x000000220b2272a4 */ /* 0x000fc6000f8e023f */
[----:B------:R-:W1:Y:S01]  /*8a30*/  LDS.U16 R32, [R4+0x2] ;  /* 0x0000020004207984 */ /* 0x000e620000000400 */
[----:B------:R-:W-:Y:S01]  /*8a40*/  UIMAD UR42, UR10, UR35, UR34 ;  /* 0x000000230a2a72a4 */ /* 0x000fe2000f8e0222 */
[----:B------:R-:W-:Y:S02]  /*8a50*/  FMUL.FTZ R5, R0, R105 ;  /* 0x0000006900057220 */ /* 0x000fe40000410000 */
[----:B------:R-:W-:Y:S01]  /*8a60*/  ULDC.64 UR34, c[0x0][0x1c0] ;  /* 0x0000700000227ab9 */ /* 0x000fe20000000a00 */
[----:B------:R-:W3:Y:S01]  /*8a70*/  LDS.U16 R29, [R4+0x6] ;  /* 0x00000600041d7984 */ /* 0x000ee20000000400 */
[----:B------:R-:W-:Y:S02]  /*8a80*/  UIADD3 UR37, UR37, UR42, URZ ;  /* 0x0000002a25257290 */ /* 0x000fe4000fffe03f */
[----:B------:R-:W-:Y:S01]  /*8a90*/  UIMAD UR42, UR44, UR34, URZ ;  /* 0x000000222c2a72a4 */ /* 0x000fe2000f8e023f */
[----:B------:R-:W3:Y:S01]  /*8aa0*/  LDS.U16 R30, [R4+0x4] ;  /* 0x00000400041e7984 */ /* 0x000ee20000000400 */
[----:B------:R-:W-:-:S02]  /*8ab0*/  UIMAD.WIDE.U32 UR36, UR7, UR34, UR36 ;  /* 0x00000022072472a5 */ /* 0x000fc4000f8e0024 */
[----:B------:R-:W-:Y:S01]  /*8ac0*/  UIMAD UR42, UR7, UR35, UR42 ;  /* 0x00000023072a72a4 */ /* 0x000fe2000f8e022a */
[----:B------:R-:W1:Y:S01]  /*8ad0*/  MUFU.EX2 R5, R5 ;  /* 0x0000000500057308 */ /* 0x000e620000000800 */
[C---:B0-----:R-:W-:Y:S01]  /*8ae0*/  FMUL.FTZ R6, R0.reuse, R101 ;  /* 0x0000006500067220 */ /* 0x041fe20000410000 */
[----:B------:R-:W-:Y:S01]  /*8af0*/  ULDC.64 UR34, c[0x0][0x230] ;  /* 0x00008c0000227ab9 */ /* 0x000fe20000000a00 */
[----:B------:R-:W0:Y:S01]  /*8b00*/  LDS.U16 R27, [R4+0x8] ;  /* 0x00000800041b7984 */ /* 0x000e220000000400 */
[----:B------:R-:W-:Y:S02]  /*8b10*/  UIADD3 UR37, UR37, UR42, URZ ;  /* 0x0000002a25257290 */ /* 0x000fe4000fffe03f */
[----:B------:R-:W-:Y:S01]  /*8b20*/  ULEA UR34, UP0, UR36, UR34, 0x3 ;  /* 0x0000002224227291 */ /* 0x000fe2000f80183f */
[----:B------:R-:W-:Y:S01]  /*8b30*/  FMUL.FTZ R9, R0, R104 ;  /* 0x0000006800097220 */ /* 0x000fe20000410000 */
[----:B------:R-:W0:Y:S02]  /*8b40*/  LDS.U16 R26, [R4+0xa] ;  /* 0x00000a00041a7984 */ /* 0x000e240000000400 */
[----:B------:R-:W-:-:S02]  /*8b50*/  ULEA.HI.X UR35, UR36, UR35, UR37, 0x3, UP0 ;  /* 0x0000002324237291 */ /* 0x000fc400080f1c25 */
[----:B------:R-:W-:Y:S01]  /*8b60*/  ULEA UR36, UR38, UR7, 0x8 ;  /* 0x0000000726247291 */ /* 0x000fe2000f8e403f */
[----:B------:R-:W1:Y:S01]  /*8b70*/  MUFU.EX2 R6, R6 ;  /* 0x0000000600067308 */ /* 0x000e620000000800 */
[C---:B------:R-:W-:Y:S01]  /*8b80*/  ISETP.NE.AND P2, PT, R138.reuse, RZ, PT ;  /* 0x000000ff8a00720c */ /* 0x040fe20003f45270 */
[----:B------:R-:W0:Y:S01]  /*8b90*/  LDS.U16 R24, [R4+0xc] ;  /* 0x00000c0004187984 */ /* 0x000e220000000400 */
[----:B------:R-:W-:Y:S02]  /*8ba0*/  IADD3 R130, R138, 0x200, RZ ;  /* 0x000002008a827810 */ /* 0x000fe40007ffe0ff */
[----:B------:R-:W-:Y:S01]  /*8bb0*/  MOV R7, UR36 ;  /* 0x0000002400077c02 */ /* 0x000fe20008000f00 */
[----:B------:R-:W0:Y:S02]  /*8bc0*/  LDS.U16 R23, [R4+0xe] ;  /* 0x00000e0004177984 */ /* 0x000e240000000400 */
[----:B------:R1:W1:Y:S02]  /*8bd0*/  MUFU.EX2 R12, R9 ;  /* 0x00000009000c7308 */ /* 0x0002640000000800 */
[C---:B-1----:R-:W-:Y:S01]  /*8be0*/  FMUL.FTZ R64, R5.reuse, R64 ;  /* 0x0000004005407220 */ /* 0x042fe20000410000 */
[----:B------:R-:W1:Y:S01]  /*8bf0*/  LDS.U16 R20, [R4+0x10] ;  /* 0x0000100004147984 */ /* 0x000e620000000400 */
[----:B------:R-:W-:Y:S01]  /*8c00*/  FMUL.FTZ R65, R5, R65 ;  /* 0x0000004105417220 */ /* 0x000fe20000410000 */
[----:B------:R-:W-:Y:S01]  /*8c10*/  SEL R5, R7, R130, !P2 ;  /* 0x0000008207057207 */ /* 0x000fe20005000000 */
[C---:B------:R-:W-:Y:S01]  /*8c20*/  FMUL.FTZ R7, R0.reuse, R100 ;  /* 0x0000006400077220 */ /* 0x040fe20000410000 */
[----:B------:R-:W-:Y:S01]  /*8c30*/  MOV R68, UR34 ;  /* 0x0000002200447c02 */ /* 0x000fe20008000f00 */
[----:B------:R-:W0:Y:S01]  /*8c40*/  LDS.U16 R19, [R4+0x12] ;  /* 0x0000120004137984 */ /* 0x000e220000000400 */
[----:B------:R-:W-:Y:S01]  /*8c50*/  MOV R69, UR35 ;  /* 0x0000002300457c02 */ /* 0x000fe20008000f00 */
[----:B------:R-:W-:Y:S01]  /*8c60*/  FMUL.FTZ R9, R0, R102 ;  /* 0x0000006600097220 */ /* 0x000fe20000410000 */
[----:B------:R-:W-:Y:S01]  /*8c70*/  PRMT R33, RZ, 0x5410, R33 ;  /* 0x00005410ff217816 */ /* 0x000fe20000000021 */
[----:B------:R-:W0:Y:S01]  /*8c80*/  MUFU.EX2 R7, R7 ;  /* 0x0000000700077308 */ /* 0x000e220000000800 */
[----:B------:R-:W-:Y:S01]  /*8c90*/  PRMT R32, RZ, 0x5410, R32 ;  /* 0x00005410ff207816 */ /* 0x000fe20000000020 */
[----:B------:R-:W-:Y:S01]  /*8ca0*/  LDS.U16 R18, [R4+0x14] ;  /* 0x0000140004127984 */ /* 0x000fe20000000400 */
[----:B------:R-:W-:-:S02]  /*8cb0*/  FMUL.FTZ R202, R6, R202 ;  /* 0x000000ca06ca7220 */ /* 0x000fc40000410000 */
[----:B------:R-:W-:Y:S01]  /*8cc0*/  FMUL.FTZ R201, R6, R201 ;  /* 0x000000c906c97220 */ /* 0x000fe20000410000 */
[----:B------:R-:W0:Y:S02]  /*8cd0*/  LDS.U16 R17, [R4+0x16] ;  /* 0x0000160004117984 */ /* 0x000e240000000400 */
[----:B------:R1:W0:Y:S01]  /*8ce0*/  MUFU.EX2 R16, R9 ;  /* 0x0000000900107308 */ /* 0x0002220000000800 */
[C---:B------:R-:W-:Y:S01]  /*8cf0*/  FMUL.FTZ R208, R12.reuse, R208 ;  /* 0x000000d00cd07220 */ /* 0x040fe20000410000 */
[----:B------:R-:W-:Y:S01]  /*8d00*/  LDS.U16 R14, [R4+0x18] ;  /* 0x00001800040e7984 */ /* 0x000fe20000000400 */
[----:B------:R-:W-:Y:S02]  /*8d10*/  FMUL.FTZ R207, R12, R207 ;  /* 0x000000cf0ccf7220 */ /* 0x000fe40000410000 */
[-C--:B------:R-:W-:Y:S01]  /*8d20*/  FMUL.FTZ R6, R33, R105.reuse ;  /* 0x0000006921067220 */ /* 0x080fe20000410000 */
[----:B------:R-:W0:Y:S01]  /*8d30*/  LDS.U16 R13, [R4+0x1a] ;  /* 0x00001a00040d7984 */ /* 0x000e220000000400 */
[----:B------:R-:W-:-:S03]  /*8d40*/  FMUL.FTZ R12, R32, R105 ;  /* 0x00000069200c7220 */ /* 0x000fc60000410000 */
[----:B------:R-:W-:Y:S04]  /*8d50*/  LDS.U16 R10, [R4+0x1c] ;  /* 0x00001c00040a7984 */ /* 0x000fe80000000400 */
[----:B------:R-:W0:Y:S04]  /*8d60*/  LDS.U16 R11, [R4+0x1e] ;  /* 0x00001e00040b7984 */ /* 0x000e280000000400 */
[----:B-1----:R-:W-:Y:S04]  /*8d70*/  LDS.U16 R9, [R4+0x20] ;  /* 0x0000200004097984 */ /* 0x002fe80000000400 */
[----:B------:R-:W1:Y:S04]  /*8d80*/  LDS.U16 R8, [R4+0x22] ;  /* 0x0000220004087984 */ /* 0x000e680000000400 */
[----:B------:R-:W0:Y:S04]  /*8d90*/  LDS.U16 R180, [R4+0x24] ;  /* 0x0000240004b47984 */ /* 0x000e280000000400 */
[----:B------:R-:W0:Y:S01]  /*8da0*/  LDS.U16 R179, [R4+0x26] ;  /* 0x0000260004b37984 */ /* 0x000e220000000400 */
[----:B---3--:R-:W-:-:S03]  /*8db0*/  PRMT R31, RZ, 0x5410, R28 ;  /* 0x00005410ff1f7816 */ /* 0x008fc6000000001c */
[----:B------:R-:W-:Y:S04]  /*8dc0*/  LDS.U16 R178, [R4+0x28] ;  /* 0x0000280004b27984 */ /* 0x000fe80000000400 */
[----:B------:R-:W3:Y:S04]  /*8dd0*/  LDS.U16 R177, [R4+0x2a] ;  /* 0x00002a0004b17984 */ /* 0x000ee80000000400 */
        /* <DEDUP_REMOVED lines=10> */
[----:B------:R3:W-:Y:S04]  /*8e80*/  STS.64 [R5.X8+0x1d10], R64 ;  /* 0x001d104005007388 */ /* 0x0007e80000008a00 */
[----:B------:R-:W5:Y:S01]  /*8e90*/  LDG.E.64 R68, [R68.64] ;  /* 0x0000002044447981 */ /* 0x000f62000c1e1b00 */
[----:B------:R-:W-:-:S02]  /*8ea0*/  FMUL.FTZ R247, R31, R6 ;  /* 0x000000061ff77220 */ /* 0x000fc40000410000 */
[----:B------:R-:W-:Y:S01]  /*8eb0*/  FMUL.FTZ R245, R31, R12 ;  /* 0x0000000c1ff57220 */ /* 0x000fe20000410000 */
[----:B------:R-:W-:Y:S01]  /*8ec0*/  PRMT R29, RZ, 0x5410, R29 ;  /* 0x00005410ff1d7816 */ /* 0x000fe2000000001d */
[C---:B------:R-:W-:Y:S01]  /*8ed0*/  FMUL.FTZ R6, R207.reuse, R247 ;  /* 0x000000f7cf067220 */ /* 0x040fe20000410000 */
[----:B------:R-:W-:Y:S01]  /*8ee0*/  PRMT R30, RZ, 0x5410, R30 ;  /* 0x00005410ff1e7816 */ /* 0x000fe2000000001e */
[----:B------:R-:W-:Y:S01]  /*8ef0*/  HFMA2.MMA R2, -RZ, RZ, 0, 9.5367431640625e-07 ;  /* 0x00000010ff027435 */ /* 0x000fe200000001ff */
[----:B---3--:R-:W-:Y:S01]  /*8f00*/  FMUL.FTZ R5, R207, R245 ;  /* 0x000000f5cf057220 */ /* 0x008fe20000410000 */
[----:B------:R-:W-:Y:S01]  /*8f10*/  PRMT R28, RZ, 0x5410, R25 ;  /* 0x00005410ff1c7816 */ /* 0x000fe20000000019 */
[C---:B------:R-:W-:Y:S02]  /*8f20*/  FMUL.FTZ R206, R15.reuse, R206 ;  /* 0x000000ce0fce7220 */ /* 0x040fe40000410000 */
[----:B------:R-:W-:Y:S02]  /*8f30*/  FMUL.FTZ R205, R15, R205 ;  /* 0x000000cd0fcd7220 */ /* 0x000fe40000410000 */
[----:B0-----:R-:W-:-:S02]  /*8f40*/  FMUL.FTZ R200, R7, R200 ;  /* 0x000000c807c87220 */ /* 0x001fc40000410000 */
[----:B------:R-:W-:Y:S02]  /*8f50*/  FMUL.FTZ R199, R7, R199 ;  /* 0x000000c707c77220 */ /* 0x000fe40000410000 */
[-C--:B------:R-:W-:Y:S02]  /*8f60*/  FMUL.FTZ R244, R29, R104.reuse ;  /* 0x000000681df47220 */ /* 0x080fe40000410000 */
[----:B------:R-:W-:Y:S02]  /*8f70*/  FFMA.FTZ R15, R208, R245, R6 ;  /* 0x000000f5d00f7223 */ /* 0x000fe40000010006 */
[----:B------:R-:W-:Y:S02]  /*8f80*/  FMUL.FTZ R246, R30, R104 ;  /* 0x000000681ef67220 */ /* 0x000fe40000410000 */
[----:B------:R-:W-:Y:S02]  /*8f90*/  FFMA.FTZ R7, R208, R247, -R5 ;  /* 0x000000f7d0077223 */ /* 0x000fe40000010805 */
[----:B------:R-:W-:-:S02]  /*8fa0*/  FFMA.FTZ R15, R28, R244, R15 ;  /* 0x000000f41c0f7223 */ /* 0x000fc4000001000f */
[----:B------:R-:W-:Y:S01]  /*8fb0*/  FFMA.FTZ R7, R28, R246, R7 ;  /* 0x000000f61c077223 */ /* 0x000fe20000010007 */
[----:B------:R-:W-:Y:S01]  /*8fc0*/  CS2R R66, SRZ ;  /* 0x0000000000427805 */ /* 0x000fe2000001ff00 */
[----:B------:R-:W-:Y:S01]  /*8fd0*/  PRMT R27, RZ, 0x5410, R27 ;  /* 0x00005410ff1b7816 */ /* 0x000fe2000000001b */
[----:B------:R-:W-:Y:S01]  /*8fe0*/  @!P1 IMAD.WIDE R2, R3, R2, UR40 ;  /* 0x0000002803029e25 */ /* 0x000fe2000f8e0202 */
[----:B------:R-:W-:Y:S01]  /*8ff0*/  BAR.SYNC.DEFER_BLOCKING 0x0 ;  /* 0x0000000000007b1d */ /* 0x000fe20000010000 */
[----:B------:R-:W-:Y:S02]  /*9000*/  PRMT R26, RZ, 0x5410, R26 ;  /* 0x00005410ff1a7816 */ /* 0x000fe4000000001a */
[C---:B------:R-:W-:Y:S02]  /*9010*/  FMUL.FTZ R204, R16.reuse, R204 ;  /* 0x000000cc10cc7220 */ /* 0x040fe40000410000 */
[----:B------:R-:W-:Y:S02]  /*9020*/  FMUL.FTZ R203, R16, R203 ;  /* 0x000000cb10cb7220 */ /* 0x000fe40000410000 */
[----:B------:R-:W-:-:S02]  /*9030*/  FMUL.FTZ R12, R205, R15 ;  /* 0x0000000fcd0c7220 */ /* 0x000fc40000410000 */
[----:B------:R-:W-:Y:S01]  /*9040*/  FMUL.FTZ R16, R205, R7 ;  /* 0x00000007cd107220 */ /* 0x000fe20000410000 */
[----:B----4-:R-:W-:Y:S01]  /*9050*/  PRMT R25, RZ, 0x5410, R21 ;  /* 0x00005410ff197816 */ /* 0x010fe20000000015 */
[----:B------:R-:W-:Y:S02]  /*9060*/  FMUL.FTZ R5, R0, R95 ;  /* 0x0000005f00057220 */ /* 0x000fe40000410000 */
[C---:B------:R-:W-:Y:S02]  /*9070*/  FFMA.FTZ R12, R206.reuse, R7, -R12 ;  /* 0x00000007ce0c7223 */ /* 0x040fe4000001080c */
[----:B------:R-:W-:Y:S02]  /*9080*/  FMUL.FTZ R243, R27, R103 ;  /* 0x000000671bf37220 */ /* 0x000fe40000410000 */
[----:B------:R-:W-:Y:S02]  /*9090*/  FFMA.FTZ R16, R206, R15, R16 ;  /* 0x0000000fce107223 */ /* 0x000fe40000010010 */
[----:B------:R-:W-:Y:S01]  /*90a0*/  FMUL.FTZ R242, R26, R103 ;  /* 0x000000671af27220 */ /* 0x000fe20000410000 */
[----:B------:R-:W0:Y:S01]  /*90b0*/  MUFU.EX2 R5, R5 ;  /* 0x0000000500057308 */ /* 0x000e220000000800 */
[C---:B------:R-:W-:Y:S01]  /*90c0*/  FFMA.FTZ R12, R25.reuse, R243, R12 ;  /* 0x000000f3190c7223 */ /* 0x040fe2000001000c */
[----:B------:R3:W5:Y:S01]  /*90d0*/  @!P1 LDG.E.64 R66, [R2.64+0x8] ;  /* 0x0000082002429981 */ /* 0x000762000c1e1b00 */
[----:B------:R-:W-:Y:S01]  /*90e0*/  FFMA.FTZ R16, R25, R242, R16 ;  /* 0x000000f219107223 */ /* 0x000fe20000010010 */
[----:B------:R-:W-:Y:S01]  /*90f0*/  PRMT R24, RZ, 0x5410, R24 ;  /* 0x00005410ff187816 */ /* 0x000fe20000000018 */
[----:B------:R-:W-:-:S02]  /*9100*/  FMUL.FTZ R21, R203, R12 ;  /* 0x0000000ccb157220 */ /* 0x000fc40000410000 */
[----:B---3--:R-:W-:Y:S02]  /*9110*/  FMUL.FTZ R3, R0, R96 ;  /* 0x0000006000037220 */ /* 0x008fe40000410000 */
[----:B------:R-:W-:-:S04]  /*9120*/  FMUL.FTZ R15, R203, R16 ;  /* 0x00000010cb0f7220 */ /* 0x000fc80000410000 */
[----:B------:R-:W3:Y:S01]  /*9130*/  MUFU.EX2 R3, R3 ;  /* 0x0000000300037308 */ /* 0x000ee20000000800 */
[C---:B------:R-:W-:Y:S01]  /*9140*/  FFMA.FTZ R21, R204.reuse, R16, R21 ;  /* 0x00000010cc157223 */ /* 0x040fe20000010015 */
[----:B------:R-:W-:Y:S01]  /*9150*/  PRMT R23, RZ, 0x5410, R23 ;  /* 0x00005410ff177816 */ /* 0x000fe20000000017 */
[----:B------:R-:W-:Y:S01]  /*9160*/  FFMA.FTZ R15, R204, R12, -R15 ;  /* 0x0000000ccc0f7223 */ /* 0x000fe2000001080f */
[----:B--2---:R-:W-:Y:S01]  /*9170*/  PRMT R22, RZ, 0x5410, R22 ;  /* 0x00005410ff167816 */ /* 0x004fe20000000016 */
[-C--:B------:R-:W-:Y:S01]  /*9180*/  FMUL.FTZ R141, R24, R102.reuse ;  /* 0x00000066188d7220 */ /* 0x080fe20000410000 */
[----:B------:R-:W2:Y:S01]  /*9190*/  LDL R16, [R1+0x4] ;  /* 0x0000040001107983 */ /* 0x000ea20000100800 */
[----:B------:R-:W-:Y:S02]  /*91a0*/  FMUL.FTZ R142, R23, R102 ;  /* 0x00000066178e7220 */ /* 0x000fe40000410000 */
[----:B------:R-:W-:Y:S02]  /*91b0*/  FFMA.FTZ R15, R22, R141, R15 ;  /* 0x0000008d160f7223 */ /* 0x000fe4000001000f */
[----:B0-----:R-:W-:-:S02]  /*91c0*/  FMUL.FTZ R190, R5, R190 ;  /* 0x000000be05be7220 */ /* 0x001fc40000410000 */
[----:B------:R-:W-:Y:S02]  /*91d0*/  FMUL.FTZ R189, R5, R189 ;  /* 0x000000bd05bd7220 */ /* 0x000fe40000410000 */
[----:B------:R-:W-:Y:S02]  /*91e0*/  FFMA.FTZ R21, R22, R142, R21 ;  /* 0x0000008e16157223 */ /* 0x000fe40000010015 */
[----:B------:R-:W-:Y:S02]  /*91f0*/  FMUL.FTZ R5, R201, R15 ;  /* 0x0000000fc9057220 */ /* 0x000fe40000410000 */
[C---:B---3--:R-:W-:Y:S02]  /*9200*/  FMUL.FTZ R192, R3.reuse, R192 ;  /* 0x000000c003c07220 */ /* 0x048fe40000410000 */
[----:B------:R-:W-:Y:S02]  /*9210*/  FMUL.FTZ R191, R3, R191 ;  /* 0x000000bf03bf7220 */ /* 0x000fe40000410000 */
[----:B------:R-:W-:-:S02]  /*9220*/  FMUL.FTZ R3, R201, R21 ;  /* 0x00000015c9037220 */ /* 0x000fc40000410000 */
[----:B------:R-:W-:Y:S01]  /*9230*/  FFMA.FTZ R5, R202, R21, R5 ;  /* 0x00000015ca057223 */ /* 0x000fe20000010005 */
[----:B------:R-:W-:Y:S02]  /*9240*/  PRMT R21, RZ, 0x5410, R70 ;  /* 0x00005410ff157816 */ /* 0x000fe40000000046 */
[----:B------:R-:W3:Y:S01]  /*9250*/  LDL R70, [R1] ;  /* 0x0000000001467983 */ /* 0x000ee20000100800 */
[----:B------:R-:W-:-:S06]  /*9260*/  FMUL.FTZ R2, R0, R97 ;  /* 0x0000006100027220 */ /* 0x000fcc0000410000 */
[----:B------:R-:W0:Y:S01]  /*9270*/  MUFU.EX2 R2, R2 ;  /* 0x0000000200027308 */ /* 0x000e220000000800 */
[----:B------:R-:W-:-:S07]  /*9280*/  FMUL.FTZ R6, R0, R94 ;  /* 0x0000005e00067220 */ /* 0x000fce0000410000 */
[----:B------:R-:W4:Y:S01]  /*9290*/  MUFU.EX2 R6, R6 ;  /* 0x0000000600067308 */ /* 0x000f220000000800 */
[C---:B0-----:R-:W-:Y:S02]  /*92a0*/  FMUL.FTZ R194, R2.reuse, R194 ;  /* 0x000000c202c27220 */ /* 0x041fe40000410000 */
[----:B------:R-:W-:Y:S02]  /*92b0*/  FMUL.FTZ R193, R2, R193 ;  /* 0x000000c102c17220 */ /* 0x000fe40000410000 */
[----:B------:R-:W-:-:S06]  /*92c0*/  FMUL.FTZ R2, R0, R93 ;  /* 0x0000005d00027220 */ /* 0x000fcc0000410000 */
[----:B------:R-:W0:Y:S01]  /*92d0*/  MUFU.EX2 R2, R2 ;  /* 0x0000000200027308 */ /* 0x000e220000000800 */
[----:B------:R-:W-:Y:S01]  /*92e0*/  FMUL.FTZ R4, R92, UR43 ;  /* 0x0000002b5c047c20 */ /* 0x000fe20008410000 */
[----:B------:R-:W-:Y:S02]  /*92f0*/  PRMT R20, RZ, 0x5410, R20 ;  /* 0x00005410ff147816 */ /* 0x000fe40000000014 */
[----:B------:R-:W-:Y:S01]  /*9300*/  PRMT R19, RZ, 0x5410, R19 ;  /* 0x00005410ff137816 */ /* 0x000fe20000000013 */
[----:B------:R-:W-:Y:S02]  /*9310*/  FMUL.RZ R4, R4, 0.15915493667125701904 ;  /* 0x3e22f98304047820 */ /* 0x000fe4000040c000 */
[----:B------:R-:W-:Y:S02]  /*9320*/  FMUL.FTZ R7, R0, R92 ;  /* 0x0000005c00077220 */ /* 0x000fe40000410000 */
[C---:B----4-:R-:W-:Y:S02]  /*9330*/  FMUL.FTZ R188, R6.reuse, R188 ;  /* 0x000000bc06bc7220 */ /* 0x050fe40000410000 */
[----:B------:R-:W-:-:S02]  /*9340*/  FMUL.FTZ R187, R6, R187 ;  /* 0x000000bb06bb7220 */ /* 0x000fc40000410000 */
[----:B------:R-:W-:Y:S02]  /*9350*/  FFMA.FTZ R6, R202, R15, -R3 ;  /* 0x0000000fca067223 */ /* 0x000fe40000010803 */
[-C--:B------:R-:W-:Y:S02]  /*9360*/  FMUL.FTZ R143, R20, R101.reuse ;  /* 0x00000065148f7220 */ /* 0x080fe40000410000 */
[----:B------:R-:W-:Y:S01]  /*9370*/  FMUL.FTZ R144, R19, R101 ;  /* 0x0000006513907220 */ /* 0x000fe20000410000 */
[----:B------:R-:W-:Y:S01]  /*9380*/  MUFU.COS R184, R4 ;  /* 0x0000000400b87308 */ /* 0x000fe20000000000 */
[C---:B------:R-:W-:Y:S02]  /*9390*/  FFMA.FTZ R6, R21.reuse, R143, R6 ;  /* 0x0000008f15067223 */ /* 0x040fe40000010006 */
[C---:B0-----:R-:W-:Y:S02]  /*93a0*/  FMUL.FTZ R186, R2.reuse, R186 ;  /* 0x000000ba02ba7220 */ /* 0x041fe40000410000 */
[----:B------:R-:W-:Y:S01]  /*93b0*/  FMUL.FTZ R185, R2, R185 ;  /* 0x000000b902b97220 */ /* 0x000fe20000410000 */
[----:B------:R-:W-:Y:S01]  /*93c0*/  PRMT R17, RZ, 0x5410, R17 ;  /* 0x00005410ff117816 */ /* 0x000fe20000000011 */
[----:B------:R-:W-:Y:S01]  /*93d0*/  FMUL.FTZ R2, R64, R207 ;  /* 0x000000cf40027220 */ /* 0x000fe20000410000 */
[----:B------:R-:W0:Y:S01]  /*93e0*/  MUFU.EX2 R7, R7 ;  /* 0x0000000700077308 */ /* 0x000e220000000800 */
[----:B------:R-:W-:Y:S01]  /*93f0*/  FFMA.FTZ R12, R21, R144, R5 ;  /* 0x00000090150c7223 */ /* 0x000fe20000010005 */
[----:B------:R-:W-:Y:S01]  /*9400*/  PRMT R18, RZ, 0x5410, R18 ;  /* 0x00005410ff127816 */ /* 0x000fe20000000012 */
[----:B------:R-:W-:-:S05]  /*9410*/  FMUL.FTZ R71, R199, R6 ;  /* 0x00000006c7477220 */ /* 0x000fca0000410000 */
[----:B------:R-:W4:Y:S01]  /*9420*/  MUFU.SIN R4, R4 ;  /* 0x0000000400047308 */ /* 0x000f220000000400 */
[C---:B------:R-:W-:Y:S02]  /*9430*/  FMUL.FTZ R3, R65.reuse, R207 ;  /* 0x000000cf41037220 */ /* 0x040fe40000410000 */
[----:B------:R-:W-:Y:S02]  /*9440*/  FFMA.FTZ R2, R65, R208, R2 ;  /* 0x000000d041027223 */ /* 0x000fe40000010002 */
[-C--:B------:R-:W-:Y:S02]  /*9450*/  FMUL.FTZ R15, R199, R12.reuse ;  /* 0x0000000cc70f7220 */ /* 0x080fe40000410000 */
[----:B------:R-:W-:Y:S02]  /*9460*/  FFMA.FTZ R71, R200, R12, R71 ;  /* 0x0000000cc8477223 */ /* 0x000fe40000010047 */
[----:B------:R-:W-:Y:S02]  /*9470*/  FMUL.FTZ R146, R17, R100 ;  /* 0x0000006411927220 */ /* 0x000fe40000410000 */
[----:B------:R-:W-:-:S02]  /*9480*/  FFMA.FTZ R3, R64, R208, -R3 ;  /* 0x000000d040037223 */ /* 0x000fc40000010803 */
[C---:B------:R-:W-:Y:S02]  /*9490*/  FMUL.FTZ R5, R205.reuse, R2 ;  /* 0x00000002cd057220 */ /* 0x040fe40000410000 */
[----:B------:R-:W-:Y:S02]  /*94a0*/  FFMA.FTZ R15, R200, R6, -R15 ;  /* 0x00000006c80f7223 */ /* 0x000fe4000001080f */
[----:B------:R-:W-:Y:S02]  /*94b0*/  FMUL.FTZ R145, R18, R100 ;  /* 0x0000006412917220 */ /* 0x000fe40000410000 */
[-C--:B------:R-:W-:Y:S02]  /*94c0*/  FFMA.FTZ R5, R206, R3.reuse, -R5 ;  /* 0x00000003ce057223 */ /* 0x080fe40000010805 */
[----:B------:R-:W-:Y:S01]  /*94d0*/  FMUL.FTZ R3, R205, R3 ;  /* 0x00000003cd037220 */ /* 0x000fe20000410000 */
[----:B------:R-:W-:Y:S01]  /*94e0*/  PRMT R13, RZ, 0x5410, R13 ;  /* 0x00005410ff0d7816 */ /* 0x000fe2000000000d */
[----:B0-----:R-:W-:-:S02]  /*94f0*/  FMUL.FTZ R184, R7, R184 ;  /* 0x000000b807b87220 */ /* 0x001fc40000410000 */
[----:B----4-:R-:W-:Y:S01]  /*9500*/  FMUL.FTZ R183, R7, R4 ;  /* 0x0000000407b77220 */ /* 0x010fe20000410000 */
[----:B------:R-:W-:Y:S01]  /*9510*/  PRMT R14, RZ, 0x5410, R14 ;  /* 0x00005410ff0e7816 */ /* 0x000fe2000000000e */
[----:B------:R-:W-:Y:S02]  /*9520*/  FFMA.FTZ R3, R206, R2, R3 ;  /* 0x00000002ce037223 */ /* 0x000fe40000010003 */
[----:B------:R-:W-:Y:S02]  /*9530*/  FMUL.FTZ R4, R203, R5 ;  /* 0x00000005cb047220 */ /* 0x000fe40000410000 */
[----:B------:R-:W-:Y:S02]  /*9540*/  FMUL.FTZ R148, R13, R99 ;  /* 0x000000630d947220 */ /* 0x000fe40000410000 */
[-C--:B------:R-:W-:Y:S02]  /*9550*/  FMUL.FTZ R2, R203, R3.reuse ;  /* 0x00000003cb027220 */ /* 0x080fe40000410000 */
[----:B------:R-:W-:-:S02]  /*9560*/  FFMA.FTZ R4, R204, R3, R4 ;  /* 0x00000003cc047223 */ /* 0x000fc40000010004 */
[----:B------:R-:W-:Y:S02]  /*9570*/  FMUL.FTZ R147, R14, R99 ;  /* 0x000000630e937220 */ /* 0x000fe40000410000 */
[----:B------:R-:W-:Y:S02]  /*9580*/  FFMA.FTZ R5, R204, R5, -R2 ;  /* 0x00000005cc057223 */ /* 0x000fe40000010802 */
[----:B------:R-:W-:Y:S01]  /*9590*/  FMUL.FTZ R3, R201, R4 ;  /* 0x00000004c9037220 */ /* 0x000fe20000410000 */
[----:B------:R-:W-:Y:S01]  /*95a0*/  PRMT R11, RZ, 0x5410, R11 ;  /* 0x00005410ff0b7816 */ /* 0x000fe2000000000b */
[----:B------:R-:W-:Y:S01]  /*95b0*/  FMUL.FTZ R2, R91, UR43 ;  /* 0x0000002b5b027c20 */ /* 0x000fe20008410000 */
[----:B------:R-:W-:-:S03]  /*95c0*/  PRMT R10, RZ, 0x5410, R10 ;  /* 0x00005410ff0a7816 */ /* 0x000fc6000000000a */
[----:B------:R-:W-:Y:S02]  /*95d0*/  FMUL.RZ R181, R2, 0.15915493667125701904 ;  /* 0x3e22f98302b57820 */ /* 0x000fe4000040c000 */
[-C--:B------:R-:W-:Y:S02]  /*95e0*/  FMUL.FTZ R150, R11, R98.reuse ;  /* 0x000000620b967220 */ /* 0x080fe40000410000 */
[----:B------:R-:W-:Y:S02]  /*95f0*/  FMUL.FTZ R2, R0, R91 ;  /* 0x0000005b00027220 */ /* 0x000fe40000410000 */
[----:B------:R-:W-:Y:S01]  /*9600*/  FMUL.FTZ R149, R10, R98 ;  /* 0x000000620a957220 */ /* 0x000fe20000410000 */
[----:B-1----:R-:W-:-:S03]  /*9610*/  PRMT R8, RZ, 0x5410, R8 ;  /* 0x00005410ff087816 */ /* 0x002fc60000000008 */
[----:B------:R-:W-:Y:S01]  /*9620*/  MUFU.EX2 R2, R2 ;  /* 0x0000000200027308 */ /* 0x000fe20000000800 */
[----:B------:R-:W-:Y:S01]  /*9630*/  PRMT R9, RZ, 0x5410, R9 ;  /* 0x00005410ff097816 */ /* 0x000fe20000000009 */
[----:B------:R-:W-:-:S04]  /*9640*/  FMUL.FTZ R152, R8, R97 ;  /* 0x0000006108987220 */ /* 0x000fc80000410000 */
[----:B------:R-:W-:Y:S01]  /*9650*/  FMUL.FTZ R151, R9, R97 ;  /* 0x0000006109977220 */ /* 0x000fe20000410000 */
[----:B------:R-:W-:Y:S02]  /*9660*/  PRMT R180, RZ, 0x5410, R180 ;  /* 0x00005410ffb47816 */ /* 0x000fe400000000b4 */
[----:B------:R-:W-:-:S03]  /*9670*/  PRMT R179, RZ, 0x5410, R179 ;  /* 0x00005410ffb37816 */ /* 0x000fc600000000b3 */
[-C--:B------:R-:W-:Y:S02]  /*9680*/  FMUL.FTZ R153, R180, R96.reuse ;  /* 0x00000060b4997220 */ /* 0x080fe40000410000 */
[----:B------:R-:W-:Y:S01]  /*9690*/  FMUL.FTZ R229, R179, R96 ;  /* 0x00000060b3e57220 */ /* 0x000fe20000410000 */
[----:B------:R-:W-:Y:S02]  /*96a0*/  PRMT R177, RZ, 0x5410, R177 ;  /* 0x00005410ffb17816 */ /* 0x000fe400000000b1 */
[----:B------:R-:W-:-:S03]  /*96b0*/  PRMT R178, RZ, 0x5410, R178 ;  /* 0x00005410ffb27816 */ /* 0x000fc600000000b2 */
[-C--:B------:R-:W-:Y:S02]  /*96c0*/  FMUL.FTZ R231, R177, R95.reuse ;  /* 0x0000005fb1e77220 */ /* 0x080fe40000410000 */
[----:B------:R-:W-:Y:S01]  /*96d0*/  FMUL.FTZ R230, R178, R95 ;  /* 0x0000005fb2e67220 */ /* 0x000fe20000410000 */
[----:B------:R-:W-:Y:S02]  /*96e0*/  PRMT R174, RZ, 0x5410, R174 ;  /* 0x00005410ffae7816 */ /* 0x000fe400000000ae */
[----:B------:R-:W-:Y:S02]  /*96f0*/  PRMT R175, RZ, 0x5410, R175 ;  /* 0x00005410ffaf7816 */ /* 0x000fe400000000af */
[----:B------:R-:W-:Y:S01]  /*9700*/  PRMT R176, RZ, 0x5410, R110 ;  /* 0x00005410ffb07816 */ /* 0x000fe2000000006e */
[-C--:B------:R-:W-:Y:S02]  /*9710*/  FMUL.FTZ R232, R174, R94.reuse ;  /* 0x0000005eaee87220 */ /* 0x080fe40000410000 */
[----:B------:R-:W-:-:S02]  /*9720*/  FMUL.FTZ R233, R175, R94 ;  /* 0x0000005eafe97220 */ /* 0x000fc40000410000 */
[----:B------:R-:W-:Y:S01]  /*9730*/  FMUL.FTZ R0, R0, R90 ;  /* 0x0000005a00007220 */ /* 0x000fe20000410000 */
[----:B------:R-:W-:Y:S02]  /*9740*/  PRMT R173, RZ, 0x5410, R173 ;  /* 0x00005410ffad7816 */ /* 0x000fe400000000ad */
[----:B------:R-:W-:-:S03]  /*9750*/  PRMT R172, RZ, 0x5410, R172 ;  /* 0x00005410ffac7816 */ /* 0x000fc600000000ac */
[----:B------:R-:W-:Y:S01]  /*9760*/  MUFU.EX2 R0, R0 ;  /* 0x0000000000007308 */ /* 0x000fe20000000800 */
[-C--:B------:R-:W-:Y:S02]  /*9770*/  FMUL.FTZ R234, R173, R93.reuse ;  /* 0x0000005dadea7220 */ /* 0x080fe40000410000 */
[----:B------:R-:W-:Y:S01]  /*9780*/  FMUL.FTZ R235, R172, R93 ;  /* 0x0000005daceb7220 */ /* 0x000fe20000410000 */
[----:B------:R-:W-:Y:S02]  /*9790*/  PRMT R169, RZ, 0x5410, R169 ;  /* 0x00005410ffa97816 */ /* 0x000fe400000000a9 */
[----:B--2---:R-:W-:-:S05]  /*97a0*/  PRMT R16, RZ, 0x5410, R16 ;  /* 0x00005410ff107816 */ /* 0x004fca0000000010 */
[C---:B------:R-:W-:Y:S02]  /*97b0*/  FFMA.FTZ R71, R16.reuse, R146, R71 ;  /* 0x0000009210477223 */ /* 0x040fe40000010047 */
[----:B------:R-:W-:Y:S02]  /*97c0*/  FFMA.FTZ R15, R16, R145, R15 ;  /* 0x00000091100f7223 */ /* 0x000fe4000001000f */
[C---:B------:R-:W-:Y:S02]  /*97d0*/  FMUL.FTZ R6, R197.reuse, R71 ;  /* 0x00000047c5067220 */ /* 0x040fe40000410000 */
[-C--:B------:R-:W-:Y:S02]  /*97e0*/  FMUL.FTZ R7, R197, R15.reuse ;  /* 0x0000000fc5077220 */ /* 0x080fe40000410000 */
[C---:B------:R-:W-:Y:S02]  /*97f0*/  FFMA.FTZ R12, R198.reuse, R15, -R6 ;  /* 0x0000000fc60c7223 */ /* 0x040fe40000010806 */
[----:B------:R-:W-:Y:S01]  /*9800*/  FFMA.FTZ R7, R198, R71, R7 ;  /* 0x00000047c6077223 */ /* 0x000fe20000010007 */
[----:B---3--:R-:W-:-:S05]  /*9810*/  PRMT R15, RZ, 0x5410, R70 ;  /* 0x00005410ff0f7816 */ /* 0x008fca0000000046 */
[C---:B------:R-:W-:Y:S02]  /*9820*/  FFMA.FTZ R7, R15.reuse, R148, R7 ;  /* 0x000000940f077223 */ /* 0x040fe40000010007 */
[----:B------:R-:W-:Y:S02]  /*9830*/  FFMA.FTZ R12, R15, R147, R12 ;  /* 0x000000930f0c7223 */ /* 0x000fe4000001000c */
[----:B------:R-:W-:Y:S02]  /*9840*/  FMUL.FTZ R71, R195, R7 ;  /* 0x00000007c3477220 */ /* 0x000fe40000410000 */
[-C--:B------:R-:W-:Y:S02]  /*9850*/  FFMA.FTZ R6, R202, R5.reuse, -R3 ;  /* 0x00000005ca067223 */ /* 0x080fe40000010803 */
[----:B------:R-:W-:Y:S02]  /*9860*/  FMUL.FTZ R5, R201, R5 ;  /* 0x00000005c9057220 */ /* 0x000fe40000410000 */
[----:B------:R-:W-:-:S02]  /*9870*/  FMUL.FTZ R70, R195, R12 ;  /* 0x0000000cc3467220 */ /* 0x000fc40000410000 */
[----:B------:R-:W-:Y:S01]  /*9880*/  FFMA.FTZ R71, R196, R12, -R71 ;  /* 0x0000000cc4477223 */ /* 0x000fe20000010847 */
[----:B------:R-:W-:Y:S01]  /*9890*/  PRMT R12, RZ, 0x5410, R114 ;  /* 0x00005410ff0c7816 */ /* 0x000fe20000000072 */
[----:B------:R-:W-:Y:S02]  /*98a0*/  FFMA.FTZ R5, R202, R4, R5 ;  /* 0x00000004ca057223 */ /* 0x000fe40000010005 */
[----:B------:R-:W-:Y:S02]  /*98b0*/  FFMA.FTZ R7, R196, R7, R70 ;  /* 0x00000007c4077223 */ /* 0x000fe40000010046 */
[C---:B------:R-:W-:Y:S02]  /*98c0*/  FMUL.FTZ R4, R199.reuse, R6 ;  /* 0x00000006c7047220 */ /* 0x040fe40000410000 */
[----:B------:R-:W-:Y:S02]  /*98d0*/  FFMA.FTZ R70, R12, R150, R7 ;  /* 0x000000960c467223 */ /* 0x000fe40000010007 */
[----:B------:R-:W-:-:S02]  /*98e0*/  FMUL.FTZ R7, R199, R5 ;  /* 0x00000005c7077220 */ /* 0x000fc40000410000 */
[----:B------:R-:W-:Y:S01]  /*98f0*/  FFMA.FTZ R4, R200, R5, R4 ;  /* 0x00000005c8047223 */ /* 0x000fe20000010004 */
[----:B------:R-:W0:Y:S01]  /*9900*/  MUFU.COS R3, R181 ;  /* 0x000000b500037308 */ /* 0x000e220000000000 */
[----:B------:R-:W-:Y:S02]  /*9910*/  FFMA.FTZ R71, R12, R149, R71 ;  /* 0x000000950c477223 */ /* 0x000fe40000010047 */
[----:B------:R-:W-:Y:S02]  /*9920*/  FMUL.FTZ R130, R193, R70 ;  /* 0x00000046c1827220 */ /* 0x000fe40000410000 */
[----:B------:R-:W-:Y:S02]  /*9930*/  FFMA.FTZ R7, R200, R6, -R7 ;  /* 0x00000006c8077223 */ /* 0x000fe40000010807 */
[----:B------:R-:W-:Y:S02]  /*9940*/  FMUL.FTZ R5, R197, R4 ;  /* 0x00000004c5057220 */ /* 0x000fe40000410000 */
[----:B------:R-:W-:-:S02]  /*9950*/  FMUL.FTZ R131, R193, R71 ;  /* 0x00000047c1837220 */ /* 0x000fc40000410000 */
[----:B------:R-:W-:Y:S02]  /*9960*/  FFMA.FTZ R130, R194, R71, -R130 ;  /* 0x00000047c2827223 */ /* 0x000fe40000010882 */
[-C--:B------:R-:W-:Y:S02]  /*9970*/  FFMA.FTZ R5, R198, R7.reuse, -R5 ;  /* 0x00000007c6057223 */ /* 0x080fe40000010805 */
[----:B------:R-:W-:Y:S01]  /*9980*/  FMUL.FTZ R71, R197, R7 ;  /* 0x00000007c5477220 */ /* 0x000fe20000410000 */
[----:B------:R-:W-:Y:S01]  /*9990*/  PRMT R7, RZ, 0x5410, R113 ;  /* 0x00005410ff077816 */ /* 0x000fe20000000071 */
[----:B------:R-:W-:Y:S01]  /*99a0*/  FFMA.FTZ R131, R194, R70, R131 ;  /* 0x00000046c2837223 */ /* 0x000fe20000010083 */
[----:B------:R-:W1:Y:S01]  /*99b0*/  MUFU.SIN R181, R181 ;  /* 0x000000b500b57308 */ /* 0x000e620000000400 */
[----:B------:R-:W-:Y:S02]  /*99c0*/  FFMA.FTZ R71, R198, R4, R71 ;  /* 0x00000004c6477223 */ /* 0x000fe40000010047 */
[----:B------:R-:W-:-:S02]  /*99d0*/  FFMA.FTZ R131, R7, R152, R131 ;  /* 0x0000009807837223 */ /* 0x000fc40000010083 */
[----:B------:R-:W-:Y:S02]  /*99e0*/  FFMA.FTZ R130, R7, R151, R130 ;  /* 0x0000009707827223 */ /* 0x000fe40000010082 */
[----:B0-----:R-:W-:Y:S02]  /*99f0*/  FMUL.FTZ R182, R2, R3 ;  /* 0x0000000302b67220 */ /* 0x001fe40000410000 */
[C---:B------:R-:W-:Y:S02]  /*9a00*/  FMUL.FTZ R139, R191.reuse, R131 ;  /* 0x00000083bf8b7220 */ /* 0x040fe40000410000 */
[-C--:B------:R-:W-:Y:S02]  /*9a10*/  FMUL.FTZ R4, R191, R130.reuse ;  /* 0x00000082bf047220 */ /* 0x080fe40000410000 */
[----:B------:R-:W-:Y:S01]  /*9a20*/  FMUL.FTZ R3, R195, R71 ;  /* 0x00000047c3037220 */ /* 0x000fe20000410000 */
[----:B------:R-:W-:Y:S01]  /*9a30*/  PRMT R6, RZ, 0x5410, R112 ;  /* 0x00005410ff067816 */ /* 0x000fe20000000070 */
[----:B------:R-:W-:-:S02]  /*9a40*/  FFMA.FTZ R139, R192, R130, -R139 ;  /* 0x00000082c08b7223 */ /* 0x000fc4000001088b */
[----:B------:R-:W-:Y:S02]  /*9a50*/  FFMA.FTZ R4, R192, R131, R4 ;  /* 0x00000083c0047223 */ /* 0x000fe40000010004 */
[-C--:B------:R-:W-:Y:S02]  /*9a60*/  FFMA.FTZ R3, R196, R5.reuse, -R3 ;  /* 0x00000005c4037223 */ /* 0x080fe40000010803 */
[----:B------:R-:W-:Y:S02]  /*9a70*/  FMUL.FTZ R5, R195, R5 ;  /* 0x00000005c3057220 */ /* 0x000fe40000410000 */
[C---:B------:R-:W-:Y:S02]  /*9a80*/  FFMA.FTZ R139, R6.reuse, R153, R139 ;  /* 0x00000099068b7223 */ /* 0x040fe4000001008b */
[----:B------:R-:W-:Y:S02]  /*9a90*/  FFMA.FTZ R70, R6, R229, R4 ;  /* 0x000000e506467223 */ /* 0x000fe40000010004 */
[----:B------:R-:W-:-:S02]  /*9aa0*/  FFMA.FTZ R5, R196, R71, R5 ;  /* 0x00000047c4057223 */ /* 0x000fc40000010005 */
[----:B------:R-:W-:Y:S02]  /*9ab0*/  FMUL.FTZ R4, R193, R3 ;  /* 0x00000003c1047220 */ /* 0x000fe40000410000 */
[----:B------:R-:W-:Y:S02]  /*9ac0*/  FMUL.FTZ R131, R189, R139 ;  /* 0x0000008bbd837220 */ /* 0x000fe40000410000 */
[----:B-1----:R-:W-:Y:S02]  /*9ad0*/  FMUL.FTZ R181, R2, R181 ;  /* 0x000000b502b57220 */ /* 0x002fe40000410000 */
[-C--:B------:R-:W-:Y:S02]  /*9ae0*/  FMUL.FTZ R2, R193, R5.reuse ;  /* 0x00000005c1027220 */ /* 0x080fe40000410000 */
[-C--:B------:R-:W-:Y:S02]  /*9af0*/  FMUL.FTZ R71, R189, R70.reuse ;  /* 0x00000046bd477220 */ /* 0x080fe40000410000 */
[----:B------:R-:W-:Y:S01]  /*9b00*/  FFMA.FTZ R4, R194, R5, R4 ;  /* 0x00000005c2047223 */ /* 0x000fe20000010004 */
[----:B------:R-:W-:Y:S01]  /*9b10*/  PRMT R5, RZ, 0x5410, R111 ;  /* 0x00005410ff057816 */ /* 0x000fe2000000006f */
[----:B------:R-:W-:-:S02]  /*9b20*/  FFMA.FTZ R130, R190, R70, R131 ;  /* 0x00000046be827223 */ /* 0x000fc40000010083 */
[----:B------:R-:W-:Y:S02]  /*9b30*/  FFMA.FTZ R3, R194, R3, -R2 ;  /* 0x00000003c2037223 */ /* 0x000fe40000010802 */
[----:B------:R-:W-:Y:S02]  /*9b40*/  FFMA.FTZ R71, R190, R139, -R71 ;  /* 0x0000008bbe477223 */ /* 0x000fe40000010847 */
[----:B------:R-:W-:Y:S02]  /*9b50*/  FMUL.FTZ R70, R191, R4 ;  /* 0x00000004bf467220 */ /* 0x000fe40000410000 */
[----:B------:R-:W-:Y:S02]  /*9b60*/  FMUL.FTZ R2, R90, UR43 ;  /* 0x0000002b5a027c20 */ /* 0x000fe40008410000 */
[----:B------:R-:W-:Y:S02]  /*9b70*/  FFMA.FTZ R130, R5, R231, R130 ;  /* 0x000000e705827223 */ /* 0x000fe40000010082 */
[----:B------:R-:W-:-:S02]  /*9b80*/  FFMA.FTZ R70, R192, R3, -R70 ;  /* 0x00000003c0467223 */ /* 0x000fc40000010846 */
[----:B------:R-:W-:Y:S02]  /*9b90*/  FFMA.FTZ R71, R5, R230, R71 ;  /* 0x000000e605477223 */ /* 0x000fe40000010047 */
[----:B------:R-:W-:Y:S02]  /*9ba0*/  FMUL.RZ R140, R2, 0.15915493667125701904 ;  /* 0x3e22f983028c7820 */ /* 0x000fe4000040c000 */
[----:B------:R-:W-:Y:S02]  /*9bb0*/  FMUL.FTZ R3, R191, R3 ;  /* 0x00000003bf037220 */ /* 0x000fe40000410000 */
[C---:B------:R-:W-:Y:S02]  /*9bc0*/  FMUL.FTZ R2, R187.reuse, R130 ;  /* 0x00000082bb027220 */ /* 0x040fe40000410000 */
[----:B------:R-:W-:Y:S02]  /*9bd0*/  FMUL.FTZ R139, R187, R71 ;  /* 0x00000047bb8b7220 */ /* 0x000fe40000410000 */
[----:B------:R-:W-:-:S02]  /*9be0*/  FFMA.FTZ R3, R192, R4, R3 ;  /* 0x00000004c0037223 */ /* 0x000fc40000010003 */
[C---:B------:R-:W-:Y:S02]  /*9bf0*/  FFMA.FTZ R131, R188.reuse, R71, -R2 ;  /* 0x00000047bc837223 */ /* 0x040fe40000010802 */
[C---:B------:R-:W-:Y:S02]  /*9c00*/  FMUL.FTZ R2, R189.reuse, R70 ;  /* 0x00000046bd027220 */ /* 0x040fe40000410000 */
[----:B------:R-:W-:Y:S02]  /*9c10*/  FFMA.FTZ R139, R188, R130, R139 ;  /* 0x00000082bc8b7223 */ /* 0x000fe4000001008b */
[-C--:B------:R-:W-:Y:S02]  /*9c20*/  FMUL.FTZ R71, R189, R3.reuse ;  /* 0x00000003bd477220 */ /* 0x080fe40000410000 */
[----:B------:R-:W-:Y:S02]  /*9c30*/  FFMA.FTZ R131, R176, R232, R131 ;  /* 0x000000e8b0837223 */ /* 0x000fe40000010083 */
[----:B------:R-:W-:-:S02]  /*9c40*/  FFMA.FTZ R2, R190, R3, R2 ;  /* 0x00000003be027223 */ /* 0x000fc40000010002 */
[----:B------:R-:W-:Y:S02]  /*9c50*/  FFMA.FTZ R139, R176, R233, R139 ;  /* 0x000000e9b08b7223 */ /* 0x000fe4000001008b */
[----:B------:R-:W-:Y:S02]  /*9c60*/  FFMA.FTZ R71, R190, R70, -R71 ;  /* 0x00000046be477223 */ /* 0x000fe40000010847 */
[----:B------:R-:W-:Y:S02]  /*9c70*/  FMUL.FTZ R70, R185, R131 ;  /* 0x00000083b9467220 */ /* 0x000fe40000410000 */
[----:B------:R-:W-:Y:S02]  /*9c80*/  FMUL.FTZ R4, R187, R2 ;  /* 0x00000002bb047220 */ /* 0x000fe40000410000 */
[-C--:B------:R-:W-:Y:S02]  /*9c90*/  FMUL.FTZ R3, R185, R139.reuse ;  /* 0x0000008bb9037220 */ /* 0x080fe40000410000 */
[----:B------:R-:W-:-:S02]  /*9ca0*/  FFMA.FTZ R139, R186, R139, R70 ;  /* 0x0000008bba8b7223 */ /* 0x000fc40000010046 */
[-C--:B------:R-:W-:Y:S02]  /*9cb0*/  FFMA.FTZ R70, R188, R71.reuse, -R4 ;  /* 0x00000047bc467223 */ /* 0x080fe40000010804 */
[----:B------:R-:W-:Y:S01]  /*9cc0*/  FMUL.FTZ R71, R187, R71 ;  /* 0x00000047bb477220 */ /* 0x000fe20000410000 */
[----:B------:R-:W-:Y:S01]  /*9cd0*/  PRMT R4, RZ, 0x5410, R109 ;  /* 0x00005410ff047816 */ /* 0x000fe2000000006d */
[----:B------:R-:W-:Y:S02]  /*9ce0*/  FFMA.FTZ R131, R186, R131, -R3 ;  /* 0x00000083ba837223 */ /* 0x000fe40000010803 */
[----:B------:R-:W0:Y:S01]  /*9cf0*/  MUFU.SIN R3, R140 ;  /* 0x0000008c00037308 */ /* 0x000e220000000400 */
[----:B------:R-:W-:Y:S02]  /*9d00*/  FFMA.FTZ R71, R188, R2, R71 ;  /* 0x00000002bc477223 */ /* 0x000fe40000010047 */
[----:B------:R-:W-:-:S05]  /*9d10*/  FFMA.FTZ R130, R4, R234, R131 ;  /* 0x000000ea04827223 */ /* 0x000fca0000010083 */
[----:B------:R-:W1:Y:S01]  /*9d20*/  MUFU.COS R171, R140 ;  /* 0x0000008c00ab7308 */ /* 0x000e620000000000 */
[C---:B------:R-:W-:Y:S02]  /*9d30*/  FMUL.FTZ R131, R185.reuse, R71 ;  /* 0x00000047b9837220 */ /* 0x040fe40000410000 */
[----:B------:R-:W-:Y:S02]  /*9d40*/  FFMA.FTZ R139, R4, R235, R139 ;  /* 0x000000eb048b7223 */ /* 0x000fe4000001008b */
[CC--:B------:R-:W-:Y:S02]  /*9d50*/  FFMA.FTZ R131, R186.reuse, R70.reuse, -R131 ;  /* 0x00000046ba837223 */ /* 0x0c0fe40000010883 */
[----:B------:R-:W-:Y:S01]  /*9d60*/  FMUL.FTZ R70, R185, R70 ;  /* 0x00000046b9467220 */ /* 0x000fe20000410000 */
[----:B------:R-:W-:Y:S01]  /*9d70*/  PRMT R168, RZ, 0x5410, R168 ;  /* 0x00005410ffa87816 */ /* 0x000fe200000000a8 */
[----:B------:R-:W-:Y:S02]  /*9d80*/  FMUL.FTZ R155, R183, R139 ;  /* 0x0000008bb79b7220 */ /* 0x000fe40000410000 */
[----:B------:R-:W-:-:S02]  /*9d90*/  FFMA.FTZ R70, R186, R71, R70 ;  /* 0x00000047ba467223 */ /* 0x000fc40000010046 */
[-C--:B------:R-:W-:Y:S02]  /*9da0*/  FMUL.FTZ R2, R183, R130.reuse ;  /* 0x00000082b7027220 */ /* 0x080fe40000410000 */
[C---:B0-----:R-:W-:Y:S01]  /*9db0*/  FMUL.FTZ R170, R0.reuse, R3 ;  /* 0x0000000300aa7220 */ /* 0x041fe20000410000 */
[----:B------:R-:W-:Y:S01]  /*9dc0*/  PRMT R3, RZ, 0x5410, R108 ;  /* 0x00005410ff037816 */ /* 0x000fe2000000006c */
[----:B-1----:R-:W-:Y:S02]  /*9dd0*/  FMUL.FTZ R171, R0, R171 ;  /* 0x000000ab00ab7220 */ /* 0x002fe40000410000 */
[----:B------:R-:W-:Y:S02]  /*9de0*/  FFMA.FTZ R155, R184, R130, -R155 ;  /* 0x00000082b89b7223 */ /* 0x000fe4000001089b */
[----:B------:R-:W-:Y:S02]  /*9df0*/  FMUL.FTZ R236, R169, R92 ;  /* 0x0000005ca9ec7220 */ /* 0x000fe40000410000 */
[----:B------:R-:W-:-:S02]  /*9e00*/  FMUL.FTZ R0, R183, R70 ;  /* 0x00000046b7007220 */ /* 0x000fc40000410000 */
[----:B------:R-:W-:Y:S02]  /*9e10*/  FFMA.FTZ R2, R184, R139, R2 ;  /* 0x0000008bb8027223 */ /* 0x000fe40000010002 */
[----:B------:R-:W-:Y:S02]  /*9e20*/  FMUL.FTZ R237, R168, R92 ;  /* 0x0000005ca8ed7220 */ /* 0x000fe40000410000 */
[----:B------:R-:W-:Y:S02]  /*9e30*/  FFMA.FTZ R155, R3, R236, R155 ;  /* 0x000000ec039b7223 */ /* 0x000fe4000001009b */
[-C--:B------:R-:W-:Y:S02]  /*9e40*/  FMUL.FTZ R71, R183, R131.reuse ;  /* 0x00000083b7477220 */ /* 0x080fe40000410000 */
[----:B------:R-:W-:Y:S02]  /*9e50*/  FFMA.FTZ R0, R184, R131, -R0 ;  /* 0x00000083b8007223 */ /* 0x000fe40000010800 */
[----:B------:R-:W-:Y:S01]  /*9e60*/  FFMA.FTZ R2, R3, R237, R2 ;  /* 0x000000ed03027223 */ /* 0x000fe20000010002 */
[----:B------:R-:W-:Y:S01]  /*9e70*/  PRMT R167, RZ, 0x5410, R167 ;  /* 0x00005410ffa77816 */ /* 0x000fe200000000a7 */
[----:B------:R-:W-:-:S02]  /*9e80*/  FMUL.FTZ R139, R181, R155 ;  /* 0x0000009bb58b7220 */ /* 0x000fc40000410000 */
[----:B------:R-:W-:Y:S02]  /*9e90*/  FFMA.FTZ R71, R184, R70, R71 ;  /* 0x00000046b8477223 */ /* 0x000fe40000010047 */
[C---:B------:R-:W-:Y:S02]  /*9ea0*/  FMUL.FTZ R70, R181.reuse, R0 ;  /* 0x00000000b5467220 */ /* 0x040fe40000410000 */
[CC--:B------:R-:W-:Y:S02]  /*9eb0*/  FMUL.FTZ R130, R181.reuse, R2.reuse ;  /* 0x00000002b5827220 */ /* 0x0c0fe40000410000 */
[C---:B------:R-:W-:Y:S01]  /*9ec0*/  FFMA.FTZ R139, R182.reuse, R2, R139 ;  /* 0x00000002b68b7223 */ /* 0x040fe2000001008b */
[----:B------:R-:W-:Y:S01]  /*9ed0*/  PRMT R2, RZ, 0x5410, R107 ;  /* 0x00005410ff027816 */ /* 0x000fe2000000006b */
[-C--:B------:R-:W-:Y:S01]  /*9ee0*/  FMUL.FTZ R131, R181, R71.reuse ;  /* 0x00000047b5837220 */ /* 0x080fe20000410000 */
[----:B------:R-:W-:Y:S01]  /*9ef0*/  PRMT R166, RZ, 0x5410, R166 ;  /* 0x00005410ffa67816 */ /* 0x000fe200000000a6 */
[----:B------:R-:W-:Y:S01]  /*9f00*/  FFMA.FTZ R70, R182, R71, R70 ;  /* 0x00000047b6467223 */ /* 0x000fe20000010046 */
[----:B------:R-:W-:Y:S01]  /*9f10*/  ISETP.NE.AND P1, PT, R138, 0x1f, PT ;  /* 0x0000001f8a00780c */ /* 0x000fe20003f25270 */
[----:B------:R-:W-:-:S02]  /*9f20*/  FFMA.FTZ R155, R182, R155, -R130 ;  /* 0x0000009bb69b7223 */ /* 0x000fc40000010882 */
[-C--:B------:R-:W-:Y:S02]  /*9f30*/  FMUL.FTZ R238, R167, R91.reuse ;  /* 0x0000005ba7ee7220 */ /* 0x080fe40000410000 */
[----:B------:R-:W-:Y:S02]  /*9f40*/  FFMA.FTZ R131, R182, R0, -R131 ;  /* 0x00000000b6837223 */ /* 0x000fe40000010883 */
[----:B------:R-:W-:Y:S02]  /*9f50*/  FMUL.FTZ R210, R170, R70 ;  /* 0x00000046aad27220 */ /* 0x000fe40000410000 */
[----:B------:R-:W-:Y:S02]  /*9f60*/  FFMA.FTZ R155, R2, R238, R155 ;  /* 0x000000ee029b7223 */ /* 0x000fe4000001009b */
[----:B------:R-:W-:Y:S02]  /*9f70*/  FMUL.FTZ R239, R166, R91 ;  /* 0x0000005ba6ef7220 */ /* 0x000fe40000410000 */
[----:B------:R-:W-:-:S02]  /*9f80*/  FFMA.FTZ R210, R171, R131, -R210 ;  /* 0x00000083abd27223 */ /* 0x000fc400000108d2 */
[C---:B------:R-:W-:Y:S02]  /*9f90*/  FMUL.FTZ R130, R170.reuse, R155 ;  /* 0x0000009baa827220 */ /* 0x040fe40000410000 */
[----:B------:R-:W-:Y:S02]  /*9fa0*/  FMUL.FTZ R131, R170, R131 ;  /* 0x00000083aa837220 */ /* 0x000fe40000410000 */
[----:B------:R-:W-:Y:S02]  /*9fb0*/  FFMA.FTZ R139, R2, R239, R139 ;  /* 0x000000ef028b7223 */ /* 0x000fe4000001008b */
[C---:B------:R-:W-:Y:S02]  /*9fc0*/  FFMA.FTZ R70, R171.reuse, R70, R131 ;  /* 0x00000046ab467223 */ /* 0x040fe40000010083 */
[-C--:B------:R-:W-:Y:S02]  /*9fd0*/  FFMA.FTZ R71, R171, R139.reuse, R130 ;  /* 0x0000008bab477223 */ /* 0x080fe40000010082 */
[----:B------:R0:W1:Y:S01]  /*9fe0*/  @P1 LDS.64 R130, [R138.X8+0x2d18] ;  /* 0x002d18008a821984 */ /* 0x0000620000008a00 */
[----:B------:R-:W-:Y:S01]  /*9ff0*/  FMUL.FTZ R0, R170, R139 ;  /* 0x0000008baa007220 */ /* 0x000fe20000410000 */
[----:B------:R-:W-:-:S02]  /*a000*/  PRMT R165, RZ, 0x5410, R165 ;  /* 0x00005410ffa57816 */ /* 0x000fc400000000a5 */
[----:B------:R-:W-:Y:S01]  /*a010*/  PRMT R164, RZ, 0x5410, R164 ;  /* 0x00005410ffa47816 */ /* 0x000fe200000000a4 */
[----:B------:R-:W-:Y:S01]  /*a020*/  FFMA.FTZ R155, R171, R155, -R0 ;  /* 0x0000009bab9b7223 */ /* 0x000fe20000010800 */
[----:B------:R-:W-:Y:S01]  /*a030*/  PRMT R0, RZ, 0x5410, R106 ;  /* 0x00005410ff007816 */ /* 0x000fe2000000006a */
[-C--:B------:R-:W-:Y:S01]  /*a040*/  FMUL.FTZ R139, R165, R90.reuse ;  /* 0x0000005aa58b7220 */ /* 0x080fe20000410000 */
[----:B------:R-:W-:Y:S01]  /*a050*/  BSSY B0, `(.L_x_9097) ;  /* 0x0000011000007945 */ /* 0x000fe20003800000 */
[----:B------:R-:W-:Y:S02]  /*a060*/  FMUL.FTZ R140, R164, R90 ;  /* 0x0000005aa48c7220 */ /* 0x000fe40000410000 */
[C---:B------:R-:W-:Y:S02]  /*a070*/  FFMA.FTZ R209, R0.reuse, R139, R155 ;  /* 0x0000008b00d17223 */ /* 0x040fe4000001009b */
        /* <DEDUP_REMOVED lines=14> */
.L_x_9098:
[----:B0-----:R-:W-:Y:S05]  /*a160*/  BSYNC B0 ;  /* 0x0000000000007941 */ /* 0x001fea0003800000 */
.L_x_9097:
        /* <DEDUP_REMOVED lines=8> */
[CC--:B------:R-:W-:Y:S02]  /*a1f0*/  FMUL.FTZ R228, R43.reuse, R69.reuse ;  /* 0x000000452be47220 */ /* 0x0c0fe40000410000 */
[----:B------:R-:W-:Y:S01]  /*a200*/  FMUL.FTZ R227, R43, R68 ;  /* 0x000000442be37220 */ /* 0x000fe20000410000 */
[----:B------:R-:W4:Y:S01]  /*a210*/  SHFL.UP PT, R157, R70, 0x1, RZ ;  /* 0x04200000469d7989 */ /* 0x000f2200000e00ff */
[----:B------:R-:W-:-:S02]  /*a220*/  FMUL.FTZ R226, R44, R69 ;  /* 0x000000452ce27220 */ /* 0x000fc40000410000 */
[-C--:B------:R-:W-:Y:S01]  /*a230*/  FMUL.FTZ R225, R44, R68.reuse ;  /* 0x000000442ce17220 */ /* 0x080fe20000410000 */
[----:B------:R-:W-:Y:S01]  /*a240*/  SHFL.IDX PT, R66, R66, RZ, 0x1f ;  /* 0x00001fff42427589 */ /* 0x000fe200000e0000 */
[CC--:B------:R-:W-:Y:S02]  /*a250*/  FMUL.FTZ R223, R45.reuse, R68.reuse ;  /* 0x000000442ddf7220 */ /* 0x0c0fe40000410000 */
[-C--:B------:R-:W-:Y:S02]  /*a260*/  FMUL.FTZ R224, R45, R69.reuse ;  /* 0x000000452de07220 */ /* 0x080fe40000410000 */
[C---:B------:R-:W-:Y:S02]  /*a270*/  FMUL.FTZ R222, R46.reuse, R69 ;  /* 0x000000452ede7220 */ /* 0x040fe40000410000 */
[----:B------:R-:W-:Y:S02]  /*a280*/  FMUL.FTZ R221, R46, R68 ;  /* 0x000000442edd7220 */ /* 0x000fe40000410000 */
[----:B0-----:R-:W-:-:S02]  /*a290*/  FMUL.FTZ R156, R70, R161 ;  /* 0x000000a1469c7220 */ /* 0x001fc40000410000 */
[----:B------:R-:W-:Y:S02]  /*a2a0*/  FMUL.FTZ R220, R47, R69 ;  /* 0x000000452fdc7220 */ /* 0x000fe40000410000 */
[-C--:B--2---:R-:W-:Y:S02]  /*a2b0*/  FMUL.FTZ R158, R70, R159.reuse ;  /* 0x0000009f469e7220 */ /* 0x084fe40000410000 */
[----:B------:R-:W-:Y:S02]  /*a2c0*/  FFMA.FTZ R156, R210, R159, -R156 ;  /* 0x0000009fd29c7223 */ /* 0x000fe4000001089c */
[----:B---3--:R-:W-:Y:S02]  /*a2d0*/  FMUL.FTZ R154, R70, R155 ;  /* 0x0000009b469a7220 */ /* 0x008fe40000410000 */
[C---:B------:R-:W-:Y:S02]  /*a2e0*/  FFMA.FTZ R158, R210.reuse, R161, R158 ;  /* 0x000000a1d29e7223 */ /* 0x040fe4000001009e */
[----:B----4-:R-:W-:-:S02]  /*a2f0*/  FFMA.FTZ R159, R210, R157, R154 ;  /* 0x0000009dd29f7223 */ /* 0x010fc4000001009a */
[C---:B------:R-:W-:Y:S02]  /*a300*/  FMUL.FTZ R157, R70.reuse, R157 ;  /* 0x0000009d469d7220 */ /* 0x040fe40000410000 */
[----:B------:R-:W-:Y:S01]  /*a310*/  @P3 FADD.FTZ R209, R209, R156 ;  /* 0x0000009cd1d13221 */ /* 0x000fe20000010000 */
[----:B------:R-:W-:Y:S01]  /*a320*/  FSEL R159, R70, R159, !P3 ;  /* 0x0000009f469f7208 */ /* 0x000fe20005800000 */
[----:B------:R-:W-:Y:S02]  /*a330*/  @P3 FADD.FTZ R71, R71, R158 ;  /* 0x0000009e47473221 */ /* 0x000fe40000010000 */
[----:B------:R-:W-:Y:S01]  /*a340*/  @P3 FFMA.FTZ R210, R210, R155, -R157 ;  /* 0x0000009bd2d23223 */ /* 0x000fe2000001089d */
[----:B------:R-:W-:Y:S01]  /*a350*/  ISETP.GE.AND P3, PT, R137, 0x2, PT ;  /* 0x000000028900780c */ /* 0x000fe20003f66270 */
[----:B------:R-:W0:Y:S01]  /*a360*/  SHFL.UP PT, R155, R209, 0x2, RZ ;  /* 0x04400000d19b7989 */ /* 0x000e2200000e00ff */
[----:B-1----:R-:W-:Y:S02]  /*a370*/  FMUL.FTZ R248, R170, R131 ;  /* 0x00000083aaf87220 */ /* 0x002fe40000410000 */
[----:B------:R-:W-:Y:S01]  /*a380*/  FMUL.FTZ R240, R49, R68 ;  /* 0x0000004431f07220 */ /* 0x000fe20000410000 */
[----:B------:R-:W1:Y:S01]  /*a390*/  SHFL.UP PT, R156, R71, 0x2, RZ ;  /* 0x04400000479c7989 */ /* 0x000e6200000e00ff */
[----:B------:R-:W-:-:S02]  /*a3a0*/  FFMA.FTZ R248, R171, R130, -R248 ;  /* 0x00000082abf87223 */ /* 0x000fc400000108f8 */
[----:B------:R-:W-:Y:S01]  /*a3b0*/  FMUL.FTZ R241, R49, R69 ;  /* 0x0000004531f17220 */ /* 0x000fe20000410000 */
[----:B------:R-:W2:Y:S04]  /*a3c0*/  SHFL.UP PT, R70, R210, 0x2, RZ ;  /* 0x04400000d2467989 */ /* 0x000ea800000e00ff */
[----:B------:R-:W3:Y:S01]  /*a3d0*/  SHFL.UP PT, R154, R159, 0x2, RZ ;  /* 0x044000009f9a7989 */ /* 0x000ee200000e00ff */
[C---:B0-----:R-:W-:Y:S02]  /*a3e0*/  FMUL.FTZ R157, R159.reuse, R155 ;  /* 0x0000009b9f9d7220 */ /* 0x041fe40000410000 */
[-C--:B-1----:R-:W-:Y:S02]  /*a3f0*/  FMUL.FTZ R158, R159, R156.reuse ;  /* 0x0000009c9f9e7220 */ /* 0x082fe40000410000 */
[----:B------:R-:W-:-:S02]  /*a400*/  FFMA.FTZ R156, R210, R156, R157 ;  /* 0x0000009cd29c7223 */ /* 0x000fc4000001009d */
[C---:B--2---:R-:W-:Y:S02]  /*a410*/  FMUL.FTZ R161, R159.reuse, R70 ;  /* 0x000000469fa17220 */ /* 0x044fe40000410000 */
[C---:B------:R-:W-:Y:S02]  /*a420*/  FFMA.FTZ R158, R210.reuse, R155, -R158 ;  /* 0x0000009bd29e7223 */ /* 0x040fe4000001089e */
[-C--:B---3--:R-:W-:Y:S02]  /*a430*/  FMUL.FTZ R157, R159, R154.reuse ;  /* 0x0000009a9f9d7220 */ /* 0x088fe40000410000 */
[C---:B------:R-:W-:Y:S02]  /*a440*/  FFMA.FTZ R154, R210.reuse, R154, R161 ;  /* 0x0000009ad29a7223 */ /* 0x040fe400000100a1 */
[----:B------:R-:W-:Y:S02]  /*a450*/  @P3 FADD.FTZ R71, R71, R156 ;  /* 0x0000009c47473221 */ /* 0x000fe40000010000 */
        /* <DEDUP_REMOVED lines=14> */
[----:B------:R-:W-:Y:S01]  /*a540*/  FFMA.FTZ R158, R210, R161, R158 ;  /* 0x000000a1d29e7223 */ /* 0x000fe2000001009e */
[----:B------:R-:W-:Y:S01]  /*a550*/  FSEL R154, R154, R159, !P3 ;  /* 0x0000009f9a9a7208 */ /* 0x000fe20005800000 */
[----:B------:R-:W-:-:S02]  /*a560*/  @P3 FADD.FTZ R209, R209, R156 ;  /* 0x0000009cd1d13221 */ /* 0x000fc40000010000 */
[----:B------:R-:W-:Y:S02]  /*a570*/  @P3 FFMA.FTZ R210, R210, R155, -R157 ;  /* 0x0000009bd2d23223 */ /* 0x000fe4000001089d */
[----:B------:R-:W-:Y:S01]  /*a580*/  @P3 FADD.FTZ R71, R71, R158 ;  /* 0x0000009e47473221 */ /* 0x000fe20000010000 */
[----:B------:R-:W0:Y:S01]  /*a590*/  SHFL.UP PT, R159, R209, 0x8, RZ ;  /* 0x05000000d19f7989 */ /* 0x000e2200000e00ff */
[CC--:B------:R-:W-:Y:S01]  /*a5a0*/  FMUL.FTZ R70, R170.reuse, R163.reuse ;  /* 0x000000a3aa467220 */ /* 0x0c0fe20000410000 */
[----:B------:R-:W-:Y:S01]  /*a5b0*/  ISETP.GE.AND P3, PT, R137, 0x8, PT ;  /* 0x000000088900780c */ /* 0x000fe20003f66270 */
[----:B------:R-:W-:Y:S01]  /*a5c0*/  FMUL.FTZ R155, R171, R163 ;  /* 0x000000a3ab9b7220 */ /* 0x000fe20000410000 */
[----:B------:R-:W1:Y:S01]  /*a5d0*/  SHFL.UP PT, R157, R210, 0x8, RZ ;  /* 0x05000000d29d7989 */ /* 0x000e6200000e00ff */
[----:B------:R-:W-:Y:S02]  /*a5e0*/  FMUL.FTZ R161, R35, R68 ;  /* 0x0000004423a17220 */ /* 0x000fe40000410000 */
[-C--:B------:R-:W-:Y:S01]  /*a5f0*/  FFMA.FTZ R70, R171, R162.reuse, -R70 ;  /* 0x000000a2ab467223 */ /* 0x080fe20000010846 */
[----:B------:R-:W2:Y:S01]  /*a600*/  SHFL.UP PT, R213, R71, 0x8, RZ ;  /* 0x0500000047d57989 */ /* 0x000ea200000e00ff */
[----:B------:R-:W-:-:S02]  /*a610*/  FFMA.FTZ R155, -R170, R162, -R155 ;  /* 0x000000a2aa9b7223 */ /* 0x000fc4000001099b */
[----:B------:R-:W-:Y:S01]  /*a620*/  FADD.FTZ R70, R161, R70 ;  /* 0x00000046a1467221 */ /* 0x000fe20000010000 */
[----:B------:R-:W3:Y:S01]  /*a630*/  SHFL.UP PT, R211, R154, 0x8, RZ ;  /* 0x050000009ad37989 */ /* 0x000ee200000e00ff */
[----:B------:R-:W-:Y:S02]  /*a640*/  FADD.FTZ R155, -R160, R155 ;  /* 0x0000009ba09b7221 */ /* 0x000fe40000010100 */
[CC--:B------:R-:W-:Y:S02]  /*a650*/  FMUL.FTZ R156, R181.reuse, -R70.reuse ;  /* 0x80000046b59c7220 */ /* 0x0c0fe40000410000 */
[-C--:B------:R-:W-:Y:S02]  /*a660*/  FMUL.FTZ R215, R181, -R155.reuse ;  /* 0x8000009bb5d77220 */ /* 0x080fe40000410000 */
[C---:B------:R-:W-:Y:S02]  /*a670*/  FFMA.FTZ R155, R182.reuse, R155, R156 ;  /* 0x0000009bb69b7223 */ /* 0x040fe4000001009c */
[----:B------:R-:W-:-:S02]  /*a680*/  FFMA.FTZ R70, R182, R70, -R215 ;  /* 0x00000046b6467223 */ /* 0x000fc400000108d7 */
[C---:B0-----:R-:W-:Y:S02]  /*a690*/  FMUL.FTZ R214, R154.reuse, R159 ;  /* 0x0000009f9ad67220 */ /* 0x041fe40000410000 */
[C---:B-1----:R-:W-:Y:S02]  /*a6a0*/  FMUL.FTZ R158, R154.reuse, R157 ;  /* 0x0000009d9a9e7220 */ /* 0x042fe40000410000 */
[-C--:B--2---:R-:W-:Y:S02]  /*a6b0*/  FMUL.FTZ R212, R154, R213.reuse ;  /* 0x000000d59ad47220 */ /* 0x084fe40000410000 */
[----:B------:R-:W-:Y:S02]  /*a6c0*/  FFMA.FTZ R214, R210, R213, R214 ;  /* 0x000000d5d2d67223 */ /* 0x000fe400000100d6 */
[-C--:B---3--:R-:W-:Y:S02]  /*a6d0*/  FMUL.FTZ R156, R154, R211.reuse ;  /* 0x000000d39a9c7220 */ /* 0x088fe40000410000 */
[----:B------:R-:W-:-:S02]  /*a6e0*/  FFMA.FTZ R211, R210, R211, R158 ;  /* 0x000000d3d2d37223 */ /* 0x000fc4000001009e */
[C---:B------:R-:W-:Y:S02]  /*a6f0*/  FFMA.FTZ R212, R210.reuse, R159, -R212 ;  /* 0x0000009fd2d47223 */ /* 0x040fe400000108d4 */
[----:B------:R-:W-:Y:S01]  /*a700*/  @P3 FFMA.FTZ R210, R210, R157, -R156 ;  /* 0x0000009dd2d23223 */ /* 0x000fe2000001089c */
[----:B------:R-:W-:Y:S01]  /*a710*/  FSEL R154, R154, R211, !P3 ;  /* 0x000000d39a9a7208 */ /* 0x000fe20005800000 */
[C---:B------:R-:W-:Y:S02]  /*a720*/  FMUL.FTZ R159, R36.reuse, R68 ;  /* 0x00000044249f7220 */ /* 0x040fe40000410000 */
        /* <DEDUP_REMOVED lines=22> */
[----:B-1----:R-:W-:Y:S02]  /*a890*/  FFMA.FTZ R155, R210, R219, R155 ;  /* 0x000000dbd29b7223 */ /* 0x002fe4000001009b */
[----:B------:R-:W-:Y:S02]  /*a8a0*/  FFMA.FTZ R213, R186, R212, R213 ;  /* 0x000000d4bad57223 */ /* 0x000fe400000100d5 */
[C---:B--2---:R-:W-:Y:S02]  /*a8b0*/  FMUL.FTZ R70, R154.reuse, R215 ;  /* 0x000000d79a467220 */ /* 0x044fe40000410000 */
[C---:B---3--:R-:W-:Y:S02]  /*a8c0*/  FMUL.FTZ R212, R154.reuse, R217 ;  /* 0x000000d99ad47220 */ /* 0x048fe40000410000 */
[----:B------:R-:W-:-:S02]  /*a8d0*/  FMUL.FTZ R219, R154, R219 ;  /* 0x000000db9adb7220 */ /* 0x000fc40000410000 */
[C---:B------:R-:W-:Y:S02]  /*a8e0*/  FFMA.FTZ R70, R210.reuse, R217, -R70 ;  /* 0x000000d9d2467223 */ /* 0x040fe40000010846 */
[C---:B------:R-:W-:Y:S02]  /*a8f0*/  FFMA.FTZ R212, R210.reuse, R215, R212 ;  /* 0x000000d7d2d47223 */ /* 0x040fe400000100d4 */
[----:B------:R-:W-:Y:S01]  /*a900*/  @P3 FFMA.FTZ R210, R210, R211, -R219 ;  /* 0x000000d3d2d23223 */ /* 0x000fe200000108db */
[----:B------:R-:W-:Y:S01]  /*a910*/  FSEL R211, R154, R155, !P3 ;  /* 0x0000009b9ad37208 */ /* 0x000fe20005800000 */
[----:B------:R-:W-:Y:S02]  /*a920*/  @P3 FADD.FTZ R209, R209, R70 ;  /* 0x00000046d1d13221 */ /* 0x000fe40000010000 */
[C---:B------:R-:W-:Y:S01]  /*a930*/  FMUL.FTZ R155, R38.reuse, R68 ;  /* 0x00000044269b7220 */ /* 0x040fe20000410000 */
[----:B------:R0:W-:Y:S01]  /*a940*/  SHFL.IDX PT, R70, R67, RZ, 0x1f ;  /* 0x00001fff43467589 */ /* 0x0001e200000e0000 */
[----:B------:R-:W-:-:S02]  /*a950*/  FMUL.FTZ R154, R38, R69 ;  /* 0x00000045269a7220 */ /* 0x000fc40000410000 */
[----:B------:R-:W-:Y:S01]  /*a960*/  FADD.FTZ R216, R155, R214 ;  /* 0x000000d69bd87221 */ /* 0x000fe20000010000 */
[----:B------:R-:W1:Y:S01]  /*a970*/  SHFL.UP PT, R211, R211, 0x1, RZ ;  /* 0x04200000d3d37989 */ /* 0x000e6200000e00ff */
[----:B------:R-:W-:Y:S02]  /*a980*/  FADD.FTZ R213, -R154, R213 ;  /* 0x000000d59ad57221 */ /* 0x000fe40000010100 */
[C---:B------:R-:W-:Y:S01]  /*a990*/  FMUL.FTZ R214, R187.reuse, -R216 ;  /* 0x800000d8bbd67220 */ /* 0x040fe20000410000 */
[----:B------:R2:W3:Y:S01]  /*a9a0*/  SHFL.UP PT, R215, R210, 0x1, RZ ;  /* 0x04200000d2d77989 */ /* 0x0004e200000e00ff */
[-C--:B------:R-:W-:Y:S02]  /*a9b0*/  FMUL.FTZ R217, R187, -R213.reuse ;  /* 0x800000d5bbd97220 */ /* 0x080fe40000410000 */
[----:B------:R-:W-:Y:S01]  /*a9c0*/  FFMA.FTZ R219, R188, R213, R214 ;  /* 0x000000d5bcdb7223 */ /* 0x000fe200000100d6 */
[----:B------:R-:W4:Y:S01]  /*a9d0*/  SHFL.UP PT, R209, R209, 0x1, RZ ;  /* 0x04200000d1d17989 */ /* 0x000f2200000e00ff */
[----:B------:R-:W-:-:S02]  /*a9e0*/  FMUL.FTZ R214, R39, R69 ;  /* 0x0000004527d67220 */ /* 0x000fc40000410000 */
[----:B------:R-:W-:Y:S02]  /*a9f0*/  FFMA.FTZ R216, R188, R216, -R217 ;  /* 0x000000d8bcd87223 */ /* 0x000fe400000108d9 */
[----:B------:R-:W-:Y:S02]  /*aa00*/  FMUL.FTZ R213, R39, R68 ;  /* 0x0000004427d57220 */ /* 0x000fe40000410000 */
[----:B0-----:R-:W-:Y:S02]  /*aa10*/  FADD.FTZ R67, -R214, R219 ;  /* 0x000000dbd6437221 */ /* 0x001fe40000010100 */
[----:B------:R-:W-:Y:S02]  /*aa20*/  FADD.FTZ R216, R213, R216 ;  /* 0x000000d8d5d87221 */ /* 0x000fe40000010000 */
[----:B------:R-:W-:Y:S02]  /*aa30*/  FMUL.FTZ R217, R189, -R67 ;  /* 0x80000043bdd97220 */ /* 0x000fe40000410000 */
[----:B------:R-:W-:-:S02]  /*aa40*/  @P3 FADD.FTZ R71, R71, R212 ;  /* 0x000000d447473221 */ /* 0x000fc40000010000 */
[C---:B--2---:R-:W-:Y:S02]  /*aa50*/  FFMA.FTZ R210, R190.reuse, R216, -R217 ;  /* 0x000000d8bed27223 */ /* 0x044fe400000108d9 */
[----:B-1----:R-:W-:Y:S02]  /*aa60*/  FMUL.FTZ R212, R211, R70 ;  /* 0x00000046d3d47220 */ /* 0x002fe40000410000 */
[----:B------:R-:W-:Y:S01]  /*aa70*/  FMUL.FTZ R216, R189, -R216 ;  /* 0x800000d8bdd87220 */ /* 0x000fe20000410000 */
[----:B------:R-:W0:Y:S01]  /*aa80*/  SHFL.UP PT, R71, R71, 0x1, RZ ;  /* 0x0420000047477989 */ /* 0x000e2200000e00ff */
[-C--:B---3--:R-:W-:Y:S02]  /*aa90*/  FFMA.FTZ R212, R215, R66.reuse, -R212 ;  /* 0x00000042d7d47223 */ /* 0x088fe400000108d4 */
[----:B------:R-:W-:Y:S02]  /*aaa0*/  FFMA.FTZ R67, R190, R67, R216 ;  /* 0x00000043be437223 */ /* 0x000fe400000100d8 */
[----:B------:R-:W-:-:S02]  /*aab0*/  FMUL.FTZ R216, R211, R66 ;  /* 0x00000042d3d87220 */ /* 0x000fc40000410000 */
[----:B----4-:R-:W-:Y:S02]  /*aac0*/  @P2 FADD.FTZ R66, R209, R212 ;  /* 0x000000d4d1422221 */ /* 0x010fe40000010000 */
[C---:B------:R-:W-:Y:S02]  /*aad0*/  FMUL.FTZ R212, R40.reuse, R69 ;  /* 0x0000004528d47220 */ /* 0x040fe40000410000 */
        /* <DEDUP_REMOVED lines=9> */
[----:B------:R-:W-:-:S02]  /*ab70*/  FFMA.FTZ R216, R215, R70, R216 ;  /* 0x00000046d7d87223 */ /* 0x000fc400000100d8 */
[----:B------:R-:W-:Y:S02]  /*ab80*/  FADD.FTZ R67, -R210, R67 ;  /* 0x00000043d2437221 */ /* 0x000fe40000010100 */
[----:B------:R-:W-:Y:S02]  /*ab90*/  FADD.FTZ R218, R209, R218 ;  /* 0x000000dad1da7221 */ /* 0x000fe40000010000 */
[----:B0-----:R-:W-:Y:S01]  /*aba0*/  @P2 FADD.FTZ R70, R71, R216 ;  /* 0x000000d847462221 */ /* 0x001fe20000010000 */
[----:B------:R-:W-:Y:S01]  /*abb0*/  ISETP.NE.AND P2, PT, R251, 0x1f, PT ;  /* 0x0000001ffb00780c */ /* 0x000fe20003f45270 */
[C---:B------:R-:W-:Y:S02]  /*abc0*/  FMUL.FTZ R71, R193.reuse, -R67 ;  /* 0x80000043c1477220 */ /* 0x040fe40000410000 */
[-C--:B------:R-:W-:Y:S02]  /*abd0*/  FMUL.FTZ R215, R193, -R218.reuse ;  /* 0x800000dac1d77220 */ /* 0x080fe40000410000 */
[----:B------:R-:W-:-:S02]  /*abe0*/  FFMA.FTZ R218, R194, R218, -R71 ;  /* 0x000000dac2da7223 */ /* 0x000fc40000010847 */
[----:B------:R-:W-:Y:S02]  /*abf0*/  FFMA.FTZ R217, R194, R67, R215 ;  /* 0x00000043c2d97223 */ /* 0x000fe400000100d7 */
[C---:B------:R-:W-:Y:S02]  /*ac00*/  FMUL.FTZ R71, R65.reuse, R70 ;  /* 0x0000004641477220 */ /* 0x040fe40000410000 */
[C---:B------:R-:W-:Y:S02]  /*ac10*/  FMUL.FTZ R215, R42.reuse, R68 ;  /* 0x000000442ad77220 */ /* 0x040fe40000410000 */
[----:B------:R-:W-:Y:S02]  /*ac20*/  FMUL.FTZ R216, R42, R69 ;  /* 0x000000452ad87220 */ /* 0x000fe40000410000 */
[-C--:B------:R-:W-:Y:S02]  /*ac30*/  FMUL.FTZ R65, R65, R66.reuse ;  /* 0x0000004241417220 */ /* 0x080fe40000410000 */
[----:B------:R-:W-:-:S02]  /*ac40*/  FFMA.FTZ R67, R64, R66, -R71 ;  /* 0x0000004240437223 */ /* 0x000fc40000010847 */
[----:B------:R-:W-:Y:S02]  /*ac50*/  FADD.FTZ R218, R215, R218 ;  /* 0x000000dad7da7221 */ /* 0x000fe40000010000 */
[----:B------:R-:W-:Y:S02]  /*ac60*/  FADD.FTZ R71, -R216, R217 ;  /* 0x000000d9d8477221 */ /* 0x000fe40000010100 */
        /* <DEDUP_REMOVED lines=26> */
[----:B------:R-:W-:Y:S02]  /*ae10*/  FMUL.FTZ R71, R203, -R65 ;  /* 0x80000041cb477220 */ /* 0x000fe40000410000 */
[----:B------:R-:W-:-:S02]  /*ae20*/  FMUL.FTZ R219, R47, R68 ;  /* 0x000000442fdb7220 */ /* 0x000fc40000410000 */
[C---:B------:R-:W-:Y:S02]  /*ae30*/  FFMA.FTZ R64, R204.reuse, R64, -R71 ;  /* 0x00000040cc407223 */ /* 0x040fe40000010847 */
[----:B------:R-:W-:Y:S02]  /*ae40*/  FFMA.FTZ R65, R204, R65, R70 ;  /* 0x00000041cc417223 */ /* 0x000fe40000010046 */
[----:B------:R-:W-:Y:S02]  /*ae50*/  FADD.FTZ R64, R219, R64 ;  /* 0x00000040db407221 */ /* 0x000fe40000010000 */
[----:B------:R-:W-:Y:S02]  /*ae60*/  FADD.FTZ R65, -R220, R65 ;  /* 0x00000041dc417221 */ /* 0x000fe40000010100 */
[C---:B------:R-:W-:Y:S02]  /*ae70*/  FMUL.FTZ R70, R205.reuse, -R64 ;  /* 0x80000040cd467220 */ /* 0x040fe40000410000 */
[----:B------:R-:W-:-:S02]  /*ae80*/  FMUL.FTZ R71, R205, -R65 ;  /* 0x80000041cd477220 */ /* 0x000fc40000410000 */
[----:B------:R-:W-:Y:S02]  /*ae90*/  FFMA.FTZ R65, R206, R65, R70 ;  /* 0x00000041ce417223 */ /* 0x000fe40000010046 */
[----:B------:R-:W-:Y:S02]  /*aea0*/  FMUL.FTZ R218, R48, R69 ;  /* 0x0000004530da7220 */ /* 0x000fe40000410000 */
[----:B------:R-:W-:Y:S02]  /*aeb0*/  FFMA.FTZ R64, R206, R64, -R71 ;  /* 0x00000040ce407223 */ /* 0x000fe40000010847 */
[----:B------:R-:W-:Y:S02]  /*aec0*/  FMUL.FTZ R217, R48, R68 ;  /* 0x0000004430d97220 */ /* 0x000fe40000410000 */
[----:B------:R-:W-:Y:S02]  /*aed0*/  FADD.FTZ R65, -R218, R65 ;  /* 0x00000041da417221 */ /* 0x000fe40000010100 */
[----:B------:R-:W-:-:S02]  /*aee0*/  FADD.FTZ R64, R217, R64 ;  /* 0x00000040d9407221 */ /* 0x000fc40000010000 */
[----:B------:R-:W-:Y:S02]  /*aef0*/  FMUL.FTZ R250, R207, -R65 ;  /* 0x80000041cffa7220 */ /* 0x000fe40000410000 */
[----:B------:R-:W-:Y:S02]  /*af00*/  FADD.FTZ R247, R247, R67 ;  /* 0x00000043f7f77221 */ /* 0x000fe40000010000 */
[-C--:B------:R-:W-:Y:S02]  /*af10*/  FMUL.FTZ R249, R207, -R64.reuse ;  /* 0x80000040cff97220 */ /* 0x080fe40000410000 */
[----:B------:R-:W-:Y:S02]  /*af20*/  FADD.FTZ R245, R245, R66 ;  /* 0x00000042f5f57221 */ /* 0x000fe40000010000 */
[----:B------:R-:W-:Y:S02]  /*af30*/  FFMA.FTZ R250, R208, R64, -R250 ;  /* 0x00000040d0fa7223 */ /* 0x000fe400000108fa */
[----:B------:R-:W-:-:S02]  /*af40*/  FMUL.FTZ R64, R207, R247 ;  /* 0x000000f7cf407220 */ /* 0x000fc40000410000 */
[----:B------:R-:W-:Y:S02]  /*af50*/  FFMA.FTZ R249, R208, R65, R249 ;  /* 0x00000041d0f97223 */ /* 0x000fe400000100f9 */
[-C--:B------:R-:W-:Y:S02]  /*af60*/  FMUL.FTZ R65, R207, R245.reuse ;  /* 0x000000f5cf417220 */ /* 0x080fe40000410000 */
[----:B------:R-:W-:Y:S02]  /*af70*/  FMUL.FTZ R71, R170, -R130 ;  /* 0x80000082aa477220 */ /* 0x000fe40000410000 */
[C---:B------:R-:W-:Y:S02]  /*af80*/  FFMA.FTZ R64, R208.reuse, R245, R64 ;  /* 0x000000f5d0407223 */ /* 0x040fe40000010040 */
[----:B------:R-:W-:Y:S02]  /*af90*/  FFMA.FTZ R65, R208, R247, -R65 ;  /* 0x000000f7d0417223 */ /* 0x000fe40000010841 */
[----:B------:R-:W-:-:S02]  /*afa0*/  FFMA.FTZ R71, R171, -R131, R71 ;  /* 0x80000083ab477223 */ /* 0x000fc40000010047 */
        /* <DEDUP_REMOVED lines=63> */
[CC--:B------:R-:W-:Y:S02]  /*b3a0*/  FMUL.FTZ R65, R193.reuse, -R71.reuse ;  /* 0x80000047c1417220 */ /* 0x0c0fe40000410000 */
[----:B------:R-:W-:Y:S02]  /*b3b0*/  FFMA.FTZ R71, R194, R71, R64 ;  /* 0x00000047c2477223 */ /* 0x000fe40000010040 */
[----:B------:R-:W-:-:S02]  /*b3c0*/  FMUL.FTZ R64, R193, R149 ;  /* 0x00000095c1407220 */ /* 0x000fc40000410000 */
[C---:B------:R-:W-:Y:S02]  /*b3d0*/  FFMA.FTZ R248, R194.reuse, R248, -R65 ;  /* 0x000000f8c2f87223 */ /* 0x040fe40000010841 */
        /* <DEDUP_REMOVED lines=67> */
[----:B------:R-:W-:Y:S02]  /*b810*/  FFMA.FTZ R71, R208, R71, R64 ;  /* 0x00000047d0477223 */ /* 0x000fe40000010040 */
[----:B------:R-:W-:Y:S02]  /*b820*/  FMUL.FTZ R64, R170, R238 ;  /* 0x000000eeaa407220 */ /* 0x000fe40000410000 */
[----:B------:R-:W-:Y:S01]  /*b830*/  FFMA.FTZ R248, R208, R248, -R65 ;  /* 0x000000f8d0f87223 */ /* 0x000fe20000010841 */
[----:B------:R0:W1:Y:S01]  /*b840*/  SHFL.DOWN PT, R66, R71, 0x1, 0x1f ;  /* 0x08201f0047427f89 */ /* 0x00006200000e0000 */
[----:B------:R-:W-:-:S02]  /*b850*/  FFMA.FTZ R64, R171, R239, R64 ;  /* 0x000000efab407223 */ /* 0x000fc40000010040 */
[----:B------:R-:W-:Y:S02]  /*b860*/  FMUL.FTZ R65, R170, R239 ;  /* 0x000000efaa417220 */ /* 0x000fe40000410000 */
        /* <DEDUP_REMOVED lines=22> */
.L_x_9100:
[----:B------:R-:W-:Y:S05]  /*b9d0*/  BSYNC B0 ;  /* 0x0000000000007941 */ /* 0x000fea0003800000 */
.L_x_9099:
        /* <DEDUP_REMOVED lines=23> */
.L_x_9102:
[----:B------:R-:W-:Y:S05]  /*bb50*/  BSYNC B0 ;  /* 0x0000000000007941 */ /* 0x000fea0003800000 */
.L_x_9101:
        /* <DEDUP_REMOVED lines=19> */
.L_x_9104:
[----:B------:R-:W-:Y:S05]  /*bc90*/  BSYNC B0 ;  /* 0x0000000000007941 */ /* 0x000fea0003800000 */
.L_x_9103:
        /* <DEDUP_REMOVED lines=19> */
.L_x_9106:
[----:B------:R-:W-:Y:S05]  /*bdd0*/  BSYNC B0 ;  /* 0x0000000000007941 */ /* 0x000fea0003800000 */
.L_x_9105:
        /* <DEDUP_REMOVED lines=19> */
.L_x_9108:
[----:B------:R-:W-:Y:S05]  /*bf10*/  BSYNC B0 ;  /* 0x0000000000007941 */ /* 0x000fea0003800000 */
.L_x_9107:
        /* <DEDUP_REMOVED lines=133> */
[C---:B------:R-:W-:Y:S02]  /*c770*/  FMUL.FTZ R171, R155.reuse, R94 ;  /* 0x0000005e9bab7220 */ /* 0x040fe40000410000 */
[----:B------:R-:W-:Y:S02]  /*c780*/  FFMA.FTZ R155, R155, UR45, R162 ;  /* 0x0000002d9b9b7c23 */ /* 0x000fe400080100a2 */
[----:B------:R-:W-:Y:S02]  /*c790*/  FMUL.FTZ R170, R2, R91 ;  /* 0x0000005b02aa7220 */ /* 0x000fe40000410000 */
[----:B------:R-:W-:-:S02]  /*c7a0*/  FFMA.FTZ R162, R154, UR45, -R175 ;  /* 0x0000002d9aa27c23 */ /* 0x000fc400080108af */
[----:B------:R-:W-:Y:S02]  /*c7b0*/  FFMA.FTZ R157, R188, R154, R187 ;  /* 0x0000009abc9d7223 */ /* 0x000fe400000100bb */
[----:B------:R-:W-:Y:S02]  /*c7c0*/  FMUL.FTZ R172, R172, R184 ;  /* 0x000000b8acac7220 */ /* 0x000fe40000410000 */
[-C--:B------:R-:W-:Y:S02]  /*c7d0*/  FFMA.FTZ R238, R167, -R170.reuse, R238 ;  /* 0x800000aaa7ee7223 */ /* 0x080fe400000100ee */
[C---:B------:R-:W-:Y:S02]  /*c7e0*/  FFMA.FTZ R239, R166.reuse, -R170, R239 ;  /* 0x800000aaa6ef7223 */ /* 0x040fe400000100ef */
[----:B------:R-:W-:Y:S02]  /*c7f0*/  FMUL.FTZ R162, R233, R162 ;  /* 0x000000a2e9a27220 */ /* 0x000fe40000410000 */
[----:B------:R-:W-:-:S02]  /*c800*/  FMUL.FTZ R166, R166, R66 ;  /* 0x00000042a6a67220 */ /* 0x000fc40000410000 */
[----:B------:R-:W-:Y:S02]  /*c810*/  FMUL.FTZ R168, R168, R163 ;  /* 0x000000a3a8a87220 */ /* 0x000fe40000410000 */
[----:B------:R-:W-:Y:S02]  /*c820*/  FMUL.FTZ R170, R154, R94 ;  /* 0x0000005e9aaa7220 */ /* 0x000fe40000410000 */
[----:B------:R-:W-:Y:S02]  /*c830*/  FADD.FTZ R214, -R214, R157 ;  /* 0x0000009dd6d67221 */ /* 0x000fe40000010100 */
[----:B------:R-:W-:Y:S02]  /*c840*/  FMUL.FTZ R156, R0, R90 ;  /* 0x0000005a009c7220 */ /* 0x000fe40000410000 */
[----:B------:R-:W-:Y:S02]  /*c850*/  FFMA.FTZ R173, R173, R67, R172 ;  /* 0x00000043adad7223 */ /* 0x000fe400000100ac */
[----:B------:R-:W-:-:S02]  /*c860*/  FFMA.FTZ R172, R232, R155, R162 ;  /* 0x0000009be8ac7223 */ /* 0x000fc400000100a2 */
[----:B------:R-:W-:Y:S02]  /*c870*/  FMUL.FTZ R175, R189, -R213 ;  /* 0x800000d5bdaf7220 */ /* 0x000fe40000410000 */
[----:B------:R-:W-:Y:S02]  /*c880*/  FMUL.FTZ R159, R164, R65 ;  /* 0x00000041a49f7220 */ /* 0x000fe40000410000 */
[----:B------:R-:W-:Y:S02]  /*c890*/  FFMA.FTZ R167, R167, R161, R166 ;  /* 0x000000a1a7a77223 */ /* 0x000fe400000100a6 */
[----:B------:R-:W-:Y:S01]  /*c8a0*/  FFMA.FTZ R169, R169, R182, R168 ;  /* 0x000000b6a9a97223 */ /* 0x000fe200000100a8 */
[----:B------:R-:W-:Y:S01]  /*c8b0*/  SHF.L.U32 R168, R138, 0x5, RZ ;  /* 0x000000058aa87819 */ /* 0x000fe200000006ff */
[----:B------:R-:W-:Y:S02]  /*c8c0*/  FMUL.FTZ R154, R233, R170 ;  /* 0x000000aae99a7220 */ /* 0x000fe40000410000 */
[----:B------:R-:W-:Y:S01]  /*c8d0*/  FMUL.FTZ R162, R189, -R214 ;  /* 0x800000d6bda27220 */ /* 0x000fe20000410000 */
[----:B------:R-:W-:Y:S01]  /*c8e0*/  LEA.HI.SX32 R168, R168, R168, 0x1b ;  /* 0x000000a8a8a87211 */ /* 0x000fe200078fdaff */
[----:B------:R-:W-:-:S02]  /*c8f0*/  FMUL.FTZ R166, R64, R90 ;  /* 0x0000005a40a67220 */ /* 0x000fc40000410000 */
[----:B------:R-:W-:Y:S02]  /*c900*/  FMUL.FTZ R155, R65, UR43 ;  /* 0x0000002b419b7c20 */ /* 0x000fe40008410000 */
[-C--:B------:R-:W-:Y:S02]  /*c910*/  FFMA.FTZ R164, R164, -R156.reuse, R140 ;  /* 0x8000009ca4a47223 */ /* 0x080fe4000001008c */
[----:B------:R-:W-:Y:S02]  /*c920*/  FFMA.FTZ R156, R165, -R156, R139 ;  /* 0x8000009ca59c7223 */ /* 0x000fe4000001008b */
[-C--:B------:R-:W-:Y:S02]  /*c930*/  FMUL.FTZ R181, R176, R171.reuse ;  /* 0x000000abb0b57220 */ /* 0x080fe40000410000 */
[----:B------:R-:W-:Y:S02]  /*c940*/  FMUL.FTZ R233, R233, R171 ;  /* 0x000000abe9e97220 */ /* 0x000fe40000410000 */
[----:B------:R-:W-:Y:S01]  /*c950*/  FMUL.FTZ R186, R64, UR43 ;  /* 0x0000002b40ba7c20 */ /* 0x000fe20008410000 */
[----:B------:R-:W-:Y:S01]  /*c960*/  STS [R168.X4+0x898], R181 ;  /* 0x000898b5a8007388 */ /* 0x000fe20000004800 */
[----:B------:R-:W-:-:S02]  /*c970*/  FFMA.FTZ R175, R190, R214, R175 ;  /* 0x000000d6beaf7223 */ /* 0x000fc400000100af */
[----:B------:R-:W-:Y:S02]  /*c980*/  FFMA.FTZ R165, R165, R64, R159 ;  /* 0x00000040a5a57223 */ /* 0x000fe4000001009f */
[----:B------:R-:W-:Y:S02]  /*c990*/  FFMA.FTZ R171, R232, R171, R154 ;  /* 0x000000abe8ab7223 */ /* 0x000fe4000001009a */
[----:B------:R-:W-:Y:S02]  /*c9a0*/  FFMA.FTZ R162, R190, R213, -R162 ;  /* 0x000000d5bea27223 */ /* 0x000fe400000108a2 */
[----:B------:R-:W-:Y:S02]  /*c9b0*/  FMUL.FTZ R159, R0, R166 ;  /* 0x000000a6009f7220 */ /* 0x000fe40000410000 */
[----:B------:R-:W-:Y:S02]  /*c9c0*/  FFMA.FTZ R154, R64, UR45, R155 ;  /* 0x0000002d409a7c23 */ /* 0x000fe4000801009b */
[----:B------:R-:W-:Y:S01]  /*c9d0*/  FMUL.FTZ R64, R66, UR43 ;  /* 0x0000002b42407c20 */ /* 0x000fe20008410000 */
[----:B------:R0:W-:Y:S01]  /*c9e0*/  STS [R168.X4+0x8b8], R159 ;  /* 0x0008b89fa8007388 */ /* 0x0001e20000004800 */
[----:B------:R-:W-:-:S02]  /*c9f0*/  FFMA.FTZ R155, R65, UR45, -R186 ;  /* 0x0000002d419b7c23 */ /* 0x000fc400080108ba */
[----:B------:R-:W-:Y:S02]  /*ca00*/  FADD.FTZ R212, -R212, R175 ;  /* 0x000000afd4d47221 */ /* 0x000fe40000010100 */
[----:B------:R-:W-:Y:S02]  /*ca10*/  FMUL.FTZ R65, R65, R90 ;  /* 0x0000005a41417220 */ /* 0x000fe40000410000 */
[----:B------:R-:W-:Y:S02]  /*ca20*/  FADD.FTZ R211, R211, R162 ;  /* 0x000000a2d3d37221 */ /* 0x000fe40000010000 */
[C---:B------:R-:W-:Y:S02]  /*ca30*/  FFMA.FTZ R157, R161.reuse, UR45, R64 ;  /* 0x0000002da19d7c23 */ /* 0x040fe40008010040 */
[C---:B0-----:R-:W-:Y:S02]  /*ca40*/  FMUL.FTZ R159, R161.reuse, UR43 ;  /* 0x0000002ba19f7c20 */ /* 0x041fe40008410000 */
[----:B------:R-:W-:-:S02]  /*ca50*/  FMUL.FTZ R64, R161, R91 ;  /* 0x0000005ba1407220 */ /* 0x000fc40000410000 */
[----:B------:R-:W-:Y:S02]  /*ca60*/  FMUL.FTZ R183, R191, -R212 ;  /* 0x800000d4bfb77220 */ /* 0x000fe40000410000 */
[----:B------:R-:W-:Y:S02]  /*ca70*/  FMUL.FTZ R187, R0, R65 ;  /* 0x0000004100bb7220 */ /* 0x000fe40000410000 */
[----:B------:R-:W-:Y:S02]  /*ca80*/  FMUL.FTZ R161, R163, UR43 ;  /* 0x0000002ba3a17c20 */ /* 0x000fe40008410000 */
[----:B------:R-:W-:Y:S01]  /*ca90*/  FMUL.FTZ R191, R191, -R211 ;  /* 0x800000d3bfbf7220 */ /* 0x000fe20000410000 */
[----:B------:R0:W-:Y:S01]  /*caa0*/  STS [R168.X4+0x8bc], R187 ;  /* 0x0008bcbba8007388 */ /* 0x0001e20000004800 */
[----:B------:R-:W-:Y:S02]  /*cab0*/  FMUL.FTZ R181, R2, R64 ;  /* 0x0000004002b57220 */ /* 0x000fe40000410000 */
[----:B------:R-:W-:-:S02]  /*cac0*/  FMUL.FTZ R175, R182, R92 ;  /* 0x0000005cb6af7220 */ /* 0x000fc40000410000 */
[C---:B------:R-:W-:Y:S01]  /*cad0*/  FFMA.FTZ R161, R182.reuse, UR45, R161 ;  /* 0x0000002db6a17c23 */ /* 0x040fe200080100a1 */
[----:B------:R1:W-:Y:S01]  /*cae0*/  STS [R168.X4+0x8b0], R181 ;  /* 0x0008b0b5a8007388 */ /* 0x0003e20000004800 */
[----:B------:R-:W-:Y:S02]  /*caf0*/  FMUL.FTZ R162, R182, UR43 ;  /* 0x0000002bb6a27c20 */ /* 0x000fe40008410000 */
[----:B------:R-:W-:Y:S02]  /*cb00*/  FFMA.FTZ R191, R192, R212, R191 ;  /* 0x000000d4c0bf7223 */ /* 0x000fe400000100bf */
[----:B------:R-:W-:Y:S02]  /*cb10*/  FMUL.FTZ R182, R184, UR43 ;  /* 0x0000002bb8b67c20 */ /* 0x000fe40008410000 */
[----:B------:R-:W-:Y:S02]  /*cb20*/  FFMA.FTZ R183, R192, R211, -R183 ;  /* 0x000000d3c0b77223 */ /* 0x000fe400000108b7 */
[----:B0-----:R-:W-:-:S02]  /*cb30*/  FMUL.FTZ R187, R67, UR43 ;  /* 0x0000002b43bb7c20 */ /* 0x001fc40008410000 */
[----:B------:R-:W-:Y:S02]  /*cb40*/  FADD.FTZ R210, -R210, R191 ;  /* 0x000000bfd2d27221 */ /* 0x000fe40000010100 */
[----:B-1----:R-:W-:Y:S02]  /*cb50*/  FFMA.FTZ R181, R67, UR45, R182 ;  /* 0x0000002d43b57c23 */ /* 0x002fe400080100b6 */
[----:B------:R-:W-:Y:S02]  /*cb60*/  FFMA.FTZ R182, R184, UR45, -R187 ;  /* 0x0000002db8b67c23 */ /* 0x000fe400080108bb */
[----:B------:R-:W-:Y:S02]  /*cb70*/  FADD.FTZ R209, R209, R183 ;  /* 0x000000b7d1d17221 */ /* 0x000fe40000010000 */
[-C--:B------:R-:W-:Y:S02]  /*cb80*/  FFMA.FTZ R232, R232, R170.reuse, -R233 ;  /* 0x000000aae8e87223 */ /* 0x080fe400000108e9 */
[----:B------:R-:W-:-:S02]  /*cb90*/  FMUL.FTZ R187, R176, R170 ;  /* 0x000000aab0bb7220 */ /* 0x000fc40000410000 */
[C---:B------:R-:W-:Y:S02]  /*cba0*/  FMUL.FTZ R170, R193.reuse, -R210 ;  /* 0x800000d2c1aa7220 */ /* 0x040fe40000410000 */
[-C--:B------:R-:W-:Y:S01]  /*cbb0*/  FMUL.FTZ R193, R193, -R209.reuse ;  /* 0x800000d1c1c17220 */ /* 0x080fe20000410000 */
[----:B------:R-:W-:Y:S01]  /*cbc0*/  STS [R168.X4+0x89c], R187 ;  /* 0x00089cbba8007388 */ /* 0x000fe20000004800 */
[----:B------:R-:W-:Y:S02]  /*cbd0*/  FMUL.FTZ R177, R177, R214 ;  /* 0x000000d6b1b17220 */ /* 0x000fe40000410000 */
[----:B------:R-:W-:Y:S02]  /*cbe0*/  FFMA.FTZ R170, R194, R209, -R170 ;  /* 0x000000d1c2aa7223 */ /* 0x000fe400000108aa */
[C---:B------:R-:W-:Y:S02]  /*cbf0*/  FFMA.FTZ R159, R66.reuse, UR45, -R159 ;  /* 0x0000002d429f7c23 */ /* 0x040fe4000801089f */
[----:B------:R-:W-:-:S02]  /*cc00*/  FMUL.FTZ R66, R66, R91 ;  /* 0x0000005b42427220 */ /* 0x000fc40000410000 */
[----:B------:R-:W-:Y:S02]  /*cc10*/  FFMA.FTZ R193, R194, R210, R193 ;  /* 0x000000d2c2c17223 */ /* 0x000fe400000100c1 */
[----:B------:R-:W-:Y:S02]  /*cc20*/  FFMA.FTZ R178, R178, R213, R177 ;  /* 0x000000d5b2b27223 */ /* 0x000fe400000100b1 */
[----:B------:R-:W-:Y:S02]  /*cc30*/  FMUL.FTZ R177, R213, UR43 ;  /* 0x0000002bd5b17c20 */ /* 0x000fe40008410000 */
[----:B------:R-:W-:Y:S02]  /*cc40*/  FADD.FTZ R215, R215, R170 ;  /* 0x000000aad7d77221 */ /* 0x000fe40000010000 */
[----:B------:R-:W-:Y:S02]  /*cc50*/  FMUL.FTZ R170, R214, UR43 ;  /* 0x0000002bd6aa7c20 */ /* 0x000fe40008410000 */
[----:B------:R-:W-:-:S02]  /*cc60*/  FMUL.FTZ R185, R2, R66 ;  /* 0x0000004202b97220 */ /* 0x000fc40000410000 */
[----:B------:R-:W-:Y:S02]  /*cc70*/  FADD.FTZ R216, -R216, R193 ;  /* 0x000000c1d8d87221 */ /* 0x000fe40000010100 */
[C---:B------:R-:W-:Y:S01]  /*cc80*/  FFMA.FTZ R162, R163.reuse, UR45, -R162 ;  /* 0x0000002da3a27c23 */ /* 0x040fe200080108a2 */
[----:B------:R0:W-:Y:S01]  /*cc90*/  STS [R168.X4+0x8b4], R185 ;  /* 0x0008b4b9a8007388 */ /* 0x0001e20000004800 */
[----:B------:R-:W-:Y:S02]  /*cca0*/  FMUL.FTZ R163, R163, R92 ;  /* 0x0000005ca3a37220 */ /* 0x000fe40000410000 */
[----:B------:R-:W-:Y:S02]  /*ccb0*/  FFMA.FTZ R188, R214, UR45, -R177 ;  /* 0x0000002dd6bc7c23 */ /* 0x000fe400080108b1 */
[----:B------:R-:W-:Y:S02]  /*ccc0*/  FFMA.FTZ R177, R213, UR45, R170 ;  /* 0x0000002dd5b17c23 */ /* 0x000fe400080100aa */
[----:B------:R-:W-:-:S02]  /*ccd0*/  FMUL.FTZ R170, R195, -R216 ;  /* 0x800000d8c3aa7220 */ /* 0x000fc40000410000 */
[----:B------:R-:W-:Y:S02]  /*cce0*/  FMUL.FTZ R195, R195, -R215 ;  /* 0x800000d7c3c37220 */ /* 0x000fe40000410000 */
[----:B0-----:R-:W-:Y:S02]  /*ccf0*/  FMUL.FTZ R185, R3, R163 ;  /* 0x000000a303b97220 */ /* 0x001fe40000410000 */
[----:B------:R-:W-:Y:S02]  /*cd00*/  FFMA.FTZ R172, R176, R174, R172 ;  /* 0x000000aeb0ac7223 */ /* 0x000fe400000100ac */
[-C--:B------:R-:W-:Y:S01]  /*cd10*/  FMUL.FTZ R176, R214, R95.reuse ;  /* 0x0000005fd6b07220 */ /* 0x080fe20000410000 */
[----:B------:R0:W-:Y:S01]  /*cd20*/  STS [R168.X4+0x8ac], R185 ;  /* 0x0008acb9a8007388 */ /* 0x0001e20000004800 */
[----:B------:R-:W-:Y:S02]  /*cd30*/  FFMA.FTZ R195, R196, R216, R195 ;  /* 0x000000d8c4c37223 */ /* 0x000fe400000100c3 */
[----:B------:R-:W-:-:S02]  /*cd40*/  FMUL.FTZ R190, R213, R95 ;  /* 0x0000005fd5be7220 */ /* 0x000fc40000410000 */
[----:B------:R-:W-:Y:S02]  /*cd50*/  FFMA.FTZ R186, R196, R215, -R170 ;  /* 0x000000d7c4ba7223 */ /* 0x000fe400000108aa */
[----:B------:R-:W-:Y:S02]  /*cd60*/  FADD.FTZ R228, -R228, R195 ;  /* 0x000000c3e4e47221 */ /* 0x000fe40000010100 */
[----:B------:R-:W-:Y:S02]  /*cd70*/  FMUL.FTZ R189, R3, R175 ;  /* 0x000000af03bd7220 */ /* 0x000fe40000410000 */
[----:B0-----:R-:W-:Y:S02]  /*cd80*/  FMUL.FTZ R185, R231, R176 ;  /* 0x000000b0e7b97220 */ /* 0x001fe40000410000 */
[----:B------:R-:W-:Y:S01]  /*cd90*/  FMUL.FTZ R67, R67, R93 ;  /* 0x0000005d43437220 */ /* 0x000fe20000410000 */
[----:B------:R0:W-:Y:S01]  /*cda0*/  STS [R168.X4+0x8a8], R189 ;  /* 0x0008a8bda8007388 */ /* 0x0001e20000004800 */
[----:B------:R-:W-:-:S02]  /*cdb0*/  FFMA.FTZ R170, R230, R190, R185 ;  /* 0x000000bee6aa7223 */ /* 0x000fc400000100b9 */
[----:B------:R-:W-:Y:S02]  /*cdc0*/  FADD.FTZ R227, R227, R186 ;  /* 0x000000bae3e37221 */ /* 0x000fe40000010000 */
[----:B------:R-:W-:Y:S02]  /*cdd0*/  FMUL.FTZ R185, R197, -R228 ;  /* 0x800000e4c5b97220 */ /* 0x000fe40000410000 */
[----:B------:R-:W-:Y:S02]  /*cde0*/  FMUL.FTZ R186, R235, R182 ;  /* 0x000000b6ebba7220 */ /* 0x000fe40000410000 */
[----:B------:R-:W-:Y:S02]  /*cdf0*/  FMUL.FTZ R197, R197, -R227 ;  /* 0x800000e3c5c57220 */ /* 0x000fe40000410000 */
[----:B0-----:R-:W-:Y:S02]  /*ce00*/  FMUL.FTZ R189, R4, R67 ;  /* 0x0000004304bd7220 */ /* 0x001fe40000410000 */
[----:B------:R-:W-:-:S02]  /*ce10*/  FFMA.FTZ R182, R198, R227, -R185 ;  /* 0x000000e3c6b67223 */ /* 0x000fc400000108b9 */
[C---:B------:R-:W-:Y:S01]  /*ce20*/  FMUL.FTZ R183, R231.reuse, R188 ;  /* 0x000000bce7b77220 */ /* 0x040fe20000410000 */
[----:B------:R0:W-:Y:S01]  /*ce30*/  STS [R168.X4+0x8a0], R189 ;  /* 0x0008a0bda8007388 */ /* 0x0001e20000004800 */
[----:B------:R-:W-:Y:S02]  /*ce40*/  FMUL.FTZ R184, R184, R93 ;  /* 0x0000005db8b87220 */ /* 0x000fe40000410000 */
[----:B------:R-:W-:Y:S02]  /*ce50*/  FMUL.FTZ R231, R231, R190 ;  /* 0x000000bee7e77220 */ /* 0x000fe40000410000 */
[----:B------:R-:W-:Y:S02]  /*ce60*/  FFMA.FTZ R197, R198, R228, R197 ;  /* 0x000000e4c6c57223 */ /* 0x000fe400000100c5 */
[----:B------:R-:W-:Y:S02]  /*ce70*/  FADD.FTZ R225, R225, R182 ;  /* 0x000000b6e1e17221 */ /* 0x000fe40000010000 */
[----:B------:R-:W-:-:S02]  /*ce80*/  FMUL.FTZ R182, R235, R184 ;  /* 0x000000b8ebb67220 */ /* 0x000fc40000410000 */
[-C--:B0-----:R-:W-:Y:S02]  /*ce90*/  FMUL.FTZ R189, R5, R176.reuse ;  /* 0x000000b005bd7220 */ /* 0x081fe40000410000 */
[C---:B------:R-:W-:Y:S02]  /*cea0*/  FFMA.FTZ R176, R230.reuse, R176, -R231 ;  /* 0x000000b0e6b07223 */ /* 0x040fe400000108e7 */
[----:B------:R-:W-:Y:S01]  /*ceb0*/  FFMA.FTZ R230, R230, R177, R183 ;  /* 0x000000b1e6e67223 */ /* 0x000fe200000100b7 */
[----:B------:R-:W-:Y:S01]  /*cec0*/  STS [R168.X4+0x894], R189 ;  /* 0x000894bda8007388 */ /* 0x000fe20000004800 */
[----:B------:R-:W-:Y:S02]  /*ced0*/  FADD.FTZ R226, -R226, R197 ;  /* 0x000000c5e2e27221 */ /* 0x000fe40000010100 */
[----:B------:R-:W-:Y:S02]  /*cee0*/  FMUL.FTZ R177, R199, -R225 ;  /* 0x800000e1c7b17220 */ /* 0x000fe40000410000 */
[----:B------:R-:W-:-:S02]  /*cef0*/  FMUL.FTZ R235, R235, R67 ;  /* 0x00000043ebeb7220 */ /* 0x000fc40000410000 */
[----:B------:R-:W-:Y:S02]  /*cf00*/  FFMA.FTZ R67, R234, R67, R182 ;  /* 0x00000043ea437223 */ /* 0x000fe400000100b6 */
[----:B------:R-:W-:Y:S02]  /*cf10*/  FMUL.FTZ R182, R179, R212 ;  /* 0x000000d4b3b67220 */ /* 0x000fe40000410000 */
[-C--:B------:R-:W-:Y:S02]  /*cf20*/  FMUL.FTZ R199, R199, -R226.reuse ;  /* 0x800000e2c7c77220 */ /* 0x080fe40000410000 */
[C---:B------:R-:W-:Y:S02]  /*cf30*/  FFMA.FTZ R179, R200.reuse, R226, R177 ;  /* 0x000000e2c8b37223 */ /* 0x040fe400000100b1 */
[----:B------:R-:W-:Y:S02]  /*cf40*/  FFMA.FTZ R200, R200, R225, -R199 ;  /* 0x000000e1c8c87223 */ /* 0x000fe400000108c7 */
[----:B------:R-:W-:-:S02]  /*cf50*/  FADD.FTZ R224, -R224, R179 ;  /* 0x000000b3e0e07221 */ /* 0x000fc40000010100 */
[----:B------:R-:W-:Y:S02]  /*cf60*/  FADD.FTZ R223, R223, R200 ;  /* 0x000000c8dfdf7221 */ /* 0x000fe40000010000 */
[C---:B------:R-:W-:Y:S02]  /*cf70*/  FMUL.FTZ R179, R201.reuse, -R224 ;  /* 0x800000e0c9b37220 */ /* 0x040fe40000410000 */
[----:B------:R-:W-:Y:S02]  /*cf80*/  FFMA.FTZ R177, R180, R211, R182 ;  /* 0x000000d3b4b17223 */ /* 0x000fe400000100b6 */
[-C--:B------:R-:W-:Y:S02]  /*cf90*/  FMUL.FTZ R201, R201, -R223.reuse ;  /* 0x800000dfc9c97220 */ /* 0x080fe40000410000 */
[----:B------:R-:W-:Y:S02]  /*cfa0*/  FFMA.FTZ R182, R202, R223, -R179 ;  /* 0x000000dfcab67223 */ /* 0x000fe400000108b3 */
[----:B------:R-:W-:-:S02]  /*cfb0*/  FMUL.FTZ R187, R5, R190 ;  /* 0x000000be05bb7220 */ /* 0x000fc40000410000 */
[----:B------:R-:W-:Y:S02]  /*cfc0*/  FFMA.FTZ R201, R202, R224, R201 ;  /* 0x000000e0cac97223 */ /* 0x000fe400000100c9 */
[----:B------:R-:W-:Y:S01]  /*cfd0*/  FADD.FTZ R221, R221, R182 ;  /* 0x000000b6dddd7221 */ /* 0x000fe20000010000 */
[----:B------:R0:W-:Y:S01]  /*cfe0*/  STS [R168.X4+0x890], R187 ;  /* 0x000890bba8007388 */ /* 0x0001e20000004800 */
[----:B------:R-:W-:Y:S02]  /*cff0*/  FMUL.FTZ R183, R211, UR43 ;  /* 0x0000002bd3b77c20 */ /* 0x000fe40008410000 */
[----:B------:R-:W-:Y:S02]  /*d000*/  FADD.FTZ R222, -R222, R201 ;  /* 0x000000c9dede7221 */ /* 0x000fe40000010100 */
[----:B------:R-:W-:Y:S02]  /*d010*/  FFMA.FTZ R181, R234, R181, R186 ;  /* 0x000000b5eab57223 */ /* 0x000fe400000100ba */
[----:B------:R-:W-:-:S02]  /*d020*/  FFMA.FTZ R186, R212, UR45, -R183 ;  /* 0x0000002dd4ba7c23 */ /* 0x000fc400080108b7 */
[----:B------:R-:W-:Y:S02]  /*d030*/  FMUL.FTZ R180, R212, UR43 ;  /* 0x0000002bd4b47c20 */ /* 0x000fe40008410000 */
[C---:B0-----:R-:W-:Y:S02]  /*d040*/  FMUL.FTZ R187, R203.reuse, -R221 ;  /* 0x800000ddcbbb7220 */ /* 0x041fe40000410000 */
[-C--:B------:R-:W-:Y:S02]  /*d050*/  FMUL.FTZ R203, R203, -R222.reuse ;  /* 0x800000decbcb7220 */ /* 0x080fe40000410000 */
[----:B------:R-:W-:Y:S02]  /*d060*/  FFMA.FTZ R187, R204, R222, R187 ;  /* 0x000000deccbb7223 */ /* 0x000fe400000100bb */
[----:B------:R-:W-:Y:S02]  /*d070*/  FMUL.FTZ R179, R229, R186 ;  /* 0x000000bae5b37220 */ /* 0x000fe40000410000 */
[----:B------:R-:W-:-:S02]  /*d080*/  FMUL.FTZ R212, R212, R96 ;  /* 0x00000060d4d47220 */ /* 0x000fc40000410000 */
[----:B------:R-:W-:Y:S02]  /*d090*/  FMUL.FTZ R186, R237, R163 ;  /* 0x000000a3edba7220 */ /* 0x000fe40000410000 */
[----:B------:R-:W-:Y:S02]  /*d0a0*/  FFMA.FTZ R182, R204, R221, -R203 ;  /* 0x000000ddccb67223 */ /* 0x000fe400000108cb */
[----:B------:R-:W-:Y:S02]  /*d0b0*/  FADD.FTZ R220, -R220, R187 ;  /* 0x000000bbdcdc7221 */ /* 0x000fe40000010100 */
[----:B------:R-:W-:Y:S02]  /*d0c0*/  FMUL.FTZ R188, R211, R96 ;  /* 0x00000060d3bc7220 */ /* 0x000fe40000410000 */
[----:B------:R-:W-:Y:S02]  /*d0d0*/  FMUL.FTZ R183, R229, R212 ;  /* 0x000000d4e5b77220 */ /* 0x000fe40000410000 */
[----:B------:R-:W-:-:S02]  /*d0e0*/  FMUL.FTZ R187, R237, R175 ;  /* 0x000000afedbb7220 */ /* 0x000fc40000410000 */
[----:B------:R-:W-:Y:S02]  /*d0f0*/  FFMA.FTZ R186, R236, R175, R186 ;  /* 0x000000afecba7223 */ /* 0x000fe400000100ba */
[----:B------:R-:W-:Y:S02]  /*d100*/  FADD.FTZ R182, R219, R182 ;  /* 0x000000b6dbb67221 */ /* 0x000fe40000010000 */
[----:B------:R-:W-:Y:S02]  /*d110*/  FMUL.FTZ R175, R205, -R220 ;  /* 0x800000dccdaf7220 */ /* 0x000fe40000410000 */
[----:B------:R-:W-:Y:S02]  /*d120*/  FMUL.FTZ R191, R4, R184 ;  /* 0x000000b804bf7220 */ /* 0x000fe40000410000 */
[-C--:B------:R-:W-:Y:S02]  /*d130*/  FMUL.FTZ R185, R229, R188.reuse ;  /* 0x000000bce5b97220 */ /* 0x080fe40000410000 */
[-C--:B------:R-:W-:Y:S01]  /*d140*/  FFMA.FTZ R183, R153, R188.reuse, R183 ;  /* 0x000000bc99b77223 */ /* 0x080fe200000100b7 */
[----:B------:R0:W-:Y:S01]  /*d150*/  STS [R168.X4+0x8a4], R191 ;  /* 0x0008a4bfa8007388 */ /* 0x0001e20000004800 */
[----:B------:R-:W-:-:S02]  /*d160*/  FMUL.FTZ R189, R6, R188 ;  /* 0x000000bc06bd7220 */ /* 0x000fc40000410000 */
[-C--:B------:R-:W-:Y:S02]  /*d170*/  FMUL.FTZ R205, R205, -R182.reuse ;  /* 0x800000b6cdcd7220 */ /* 0x080fe40000410000 */
[----:B------:R-:W-:Y:S01]  /*d180*/  FFMA.FTZ R188, R206, R182, -R175 ;  /* 0x000000b6cebc7223 */ /* 0x000fe200000108af */
[----:B------:R1:W-:Y:S01]  /*d190*/  STS [R168.X4+0x888], R189 ;  /* 0x000888bda8007388 */ /* 0x0003e20000004800 */
[----:B------:R-:W-:Y:S02]  /*d1a0*/  FMUL.FTZ R192, R210, R97 ;  /* 0x00000061d2c07220 */ /* 0x000fe40000410000 */
[----:B------:R-:W-:Y:S02]  /*d1b0*/  FFMA.FTZ R205, R206, R220, R205 ;  /* 0x000000dccecd7223 */ /* 0x000fe400000100cd */
[----:B------:R-:W-:Y:S02]  /*d1c0*/  FADD.FTZ R217, R217, R188 ;  /* 0x000000bcd9d97221 */ /* 0x000fe40000010000 */
[----:B0-----:R-:W-:-:S02]  /*d1d0*/  FMUL.FTZ R191, R6, R212 ;  /* 0x000000d406bf7220 */ /* 0x001fc40000410000 */
[----:B------:R-:W-:Y:S02]  /*d1e0*/  FFMA.FTZ R187, R236, R163, -R187 ;  /* 0x000000a3ecbb7223 */ /* 0x000fe400000108bb */
[----:B------:R-:W-:Y:S01]  /*d1f0*/  FMUL.FTZ R190, R209, R97 ;  /* 0x00000061d1be7220 */ /* 0x000fe20000410000 */
[----:B------:R0:W-:Y:S01]  /*d200*/  STS [R168.X4+0x88c], R191 ;  /* 0x00088cbfa8007388 */ /* 0x0001e20000004800 */
[----:B-1----:R-:W-:Y:S02]  /*d210*/  FMUL.FTZ R189, R152, R192 ;  /* 0x000000c098bd7220 */ /* 0x002fe40000410000 */
[----:B------:R-:W-:Y:S02]  /*d220*/  FADD.FTZ R218, -R218, R205 ;  /* 0x000000cddada7221 */ /* 0x000fe40000010100 */
[----:B------:R-:W-:Y:S02]  /*d230*/  FMUL.FTZ R163, R207, -R217 ;  /* 0x800000d9cfa37220 */ /* 0x000fe40000410000 */
[----:B------:R-:W-:-:S02]  /*d240*/  FMUL.FTZ R188, R152, R190 ;  /* 0x000000be98bc7220 */ /* 0x000fc40000410000 */
[-C--:B------:R-:W-:Y:S02]  /*d250*/  FFMA.FTZ R189, R151, R190.reuse, R189 ;  /* 0x000000be97bd7223 */ /* 0x080fe400000100bd */
[----:B0-----:R-:W-:Y:S02]  /*d260*/  FMUL.FTZ R191, R7, R190 ;  /* 0x000000be07bf7220 */ /* 0x001fe40000410000 */
[-C--:B------:R-:W-:Y:S02]  /*d270*/  FMUL.FTZ R207, R207, -R218.reuse ;  /* 0x800000dacfcf7220 */ /* 0x080fe40000410000 */
[----:B------:R-:W-:Y:S01]  /*d280*/  FFMA.FTZ R190, R208, R218, R163 ;  /* 0x000000dad0be7223 */ /* 0x000fe200000100a3 */
[----:B------:R0:W-:Y:S01]  /*d290*/  STS [R168.X4+0x880], R191 ;  /* 0x000880bfa8007388 */ /* 0x0001e20000004800 */
[----:B------:R-:W-:Y:S02]  /*d2a0*/  FMUL.FTZ R69, R31, R105 ;  /* 0x000000691f457220 */ /* 0x000fe40000410000 */
[----:B------:R-:W-:-:S02]  /*d2b0*/  FMUL.FTZ R175, R239, R64 ;  /* 0x00000040efaf7220 */ /* 0x000fc40000410000 */
[----:B------:R-:W-:Y:S02]  /*d2c0*/  FFMA.FTZ R207, R208, R217, -R207 ;  /* 0x000000d9d0cf7223 */ /* 0x000fe400000108cf */
[----:B------:R-:W-:Y:S02]  /*d2d0*/  FADD.FTZ R241, -R241, R190 ;  /* 0x000000bef1f17221 */ /* 0x000fe40000010100 */
[----:B------:R-:W-:Y:S02]  /*d2e0*/  FFMA.FTZ R68, R33, -R69, R247 ;  /* 0x8000004521447223 */ /* 0x000fe400000100f7 */
[----:B------:R-:W-:Y:S02]  /*d2f0*/  FMUL.FTZ R71, R28, R104 ;  /* 0x000000681c477220 */ /* 0x000fe40000410000 */
[-C--:B------:R-:W-:Y:S02]  /*d300*/  FMUL.FTZ R163, R239, R66.reuse ;  /* 0x00000042efa37220 */ /* 0x080fe40000410000 */
[----:B------:R-:W-:-:S02]  /*d310*/  FFMA.FTZ R175, R238, R66, -R175 ;  /* 0x00000042eeaf7223 */ /* 0x000fc400000108af */
[----:B------:R-:W-:Y:S02]  /*d320*/  FFMA.FTZ R69, R32, -R69, R245 ;  /* 0x8000004520457223 */ /* 0x000fe400000100f5 */
[----:B------:R-:W-:Y:S02]  /*d330*/  FADD.FTZ R240, R240, R207 ;  /* 0x000000cff0f07221 */ /* 0x000fe40000010000 */
[----:B------:R-:W-:Y:S02]  /*d340*/  FMUL.FTZ R66, R241, R105 ;  /* 0x00000069f1427220 */ /* 0x000fe40000410000 */
[----:B------:R-:W-:Y:S02]  /*d350*/  FMUL.FTZ R193, R7, R192 ;  /* 0x000000c007c17220 */ /* 0x000fe40000410000 */
[-C--:B------:R-:W-:Y:S02]  /*d360*/  FFMA.FTZ R70, R30, -R71.reuse, R246 ;  /* 0x800000471e467223 */ /* 0x080fe400000100f6 */
[----:B------:R-:W-:Y:S01]  /*d370*/  FFMA.FTZ R64, R238, R64, R163 ;  /* 0x00000040ee407223 */ /* 0x000fe200000100a3 */
[----:B------:R1:W-:Y:S01]  /*d380*/  STS [R168.X4+0x884], R193 ;  /* 0x000884c1a8007388 */ /* 0x0003e20000004800 */
[----:B------:R-:W-:-:S02]  /*d390*/  FFMA.FTZ R71, R29, -R71, R244 ;  /* 0x800000471d477223 */ /* 0x000fc400000100f4 */
[----:B0-----:R-:W-:Y:S02]  /*d3a0*/  FMUL.FTZ R191, R218, R104 ;  /* 0x00000068dabf7220 */ /* 0x001fe40000410000 */
[----:B------:R-:W-:Y:S02]  /*d3b0*/  FMUL.FTZ R190, R240, R105 ;  /* 0x00000069f0be7220 */ /* 0x000fe40000410000 */
[----:B------:R-:W-:Y:S02]  /*d3c0*/  FMUL.FTZ R163, R69, R66 ;  /* 0x0000004245a37220 */ /* 0x000fe40000410000 */
[----:B------:R-:W-:Y:S02]  /*d3d0*/  FFMA.FTZ R188, R151, R192, -R188 ;  /* 0x000000c097bc7223 */ /* 0x000fe400000108bc */
[----:B-1----:R-:W-:Y:S02]  /*d3e0*/  FMUL.FTZ R193, R217, R104 ;  /* 0x00000068d9c17220 */ /* 0x002fe40000410000 */
[----:B------:R-:W-:-:S02]  /*d3f0*/  FMUL.FTZ R192, R71, R191 ;  /* 0x000000bf47c07220 */ /* 0x000fc40000410000 */
[----:B------:R-:W-:Y:S02]  /*d400*/  FFMA.FTZ R163, R68, R190, R163 ;  /* 0x000000be44a37223 */ /* 0x000fe400000100a3 */
[-C--:B------:R-:W-:Y:S02]  /*d410*/  FMUL.FTZ R197, R216, R98.reuse ;  /* 0x00000062d8c57220 */ /* 0x080fe40000410000 */
[----:B------:R-:W-:Y:S02]  /*d420*/  FMUL.FTZ R195, R215, R98 ;  /* 0x00000062d7c37220 */ /* 0x000fe40000410000 */
[----:B------:R-:W-:Y:S02]  /*d430*/  FFMA.FTZ R194, R70, R193, R192 ;  /* 0x000000c146c27223 */ /* 0x000fe400000100c0 */
[----:B------:R-:W-:Y:S02]  /*d440*/  FADD.FTZ R163, RZ, R163 ;  /* 0x000000a3ffa37221 */ /* 0x000fe40000010000 */
[----:B------:R-:W-:-:S02]  /*d450*/  FMUL.FTZ R196, R150, R197 ;  /* 0x000000c596c47220 */ /* 0x000fc40000410000 */
[-C--:B------:R-:W-:Y:S02]  /*d460*/  FMUL.FTZ R198, R150, R195.reuse ;  /* 0x000000c396c67220 */ /* 0x080fe40000410000 */
[----:B------:R-:W-:Y:S02]  /*d470*/  FADD.FTZ R200, R163, R194 ;  /* 0x000000c2a3c87221 */ /* 0x000fe40000010000 */
[----:B------:R-:W-:Y:S02]  /*d480*/  FMUL.FTZ R163, R69, R190 ;  /* 0x000000be45a37220 */ /* 0x000fe40000410000 */
[-C--:B------:R-:W-:Y:S02]  /*d490*/  FMUL.FTZ R201, R12, R195.reuse ;  /* 0x000000c30cc97220 */ /* 0x080fe40000410000 */
[C---:B------:R-:W-:Y:S02]  /*d4a0*/  FFMA.FTZ R192, R149.reuse, R195, R196 ;  /* 0x000000c395c07223 */ /* 0x040fe400000100c4 */
[----:B------:R-:W-:Y:S01]  /*d4b0*/  FFMA.FTZ R195, R149, R197, -R198 ;  /* 0x000000c595c37223 */ /* 0x000fe200000108c6 */
[----:B------:R0:W-:Y:S01]  /*d4c0*/  STS [R168.X4+0x878], R201 ;  /* 0x000878c9a8007388 */ /* 0x0001e20000004800 */
[----:B------:R-:W-:-:S02]  /*d4d0*/  FMUL.FTZ R194, R220, R103 ;  /* 0x00000067dcc27220 */ /* 0x000fc40000410000 */
[----:B------:R-:W-:Y:S02]  /*d4e0*/  FMUL.FTZ R198, R71, R193 ;  /* 0x000000c147c67220 */ /* 0x000fe40000410000 */
[----:B------:R-:W-:Y:S02]  /*d4f0*/  FFMA.FTZ R163, R68, R66, -R163 ;  /* 0x0000004244a37223 */ /* 0x000fe400000108a3 */
[----:B------:R-:W-:Y:S02]  /*d500*/  FMUL.FTZ R196, R182, R103 ;  /* 0x00000067b6c47220 */ /* 0x000fe40000410000 */
[----:B------:R-:W-:Y:S02]  /*d510*/  FFMA.FTZ R198, R70, R191, -R198 ;  /* 0x000000bf46c67223 */ /* 0x000fe400000108c6 */
[----:B0-----:R-:W-:Y:S02]  /*d520*/  FMUL.FTZ R201, R131, R194 ;  /* 0x000000c283c97220 */ /* 0x001fe40000410000 */
[----:B------:R-:W-:-:S02]  /*d530*/  FADD.FTZ R163, RZ, R163 ;  /* 0x000000a3ffa37221 */ /* 0x000fc40000010000 */
[----:B------:R-:W-:Y:S02]  /*d540*/  FMUL.FTZ R199, R222, R102 ;  /* 0x00000066dec77220 */ /* 0x000fe40000410000 */
[-C--:B------:R-:W-:Y:S02]  /*d550*/  FMUL.FTZ R203, R131, R196.reuse ;  /* 0x000000c483cb7220 */ /* 0x080fe40000410000 */
[----:B------:R-:W-:Y:S02]  /*d560*/  FMUL.FTZ R205, R12, R197 ;  /* 0x000000c50ccd7220 */ /* 0x000fe40000410000 */
[----:B------:R-:W-:Y:S02]  /*d570*/  FFMA.FTZ R201, R130, R196, R201 ;  /* 0x000000c482c97223 */ /* 0x000fe400000100c9 */
[----:B------:R-:W-:Y:S01]  /*d580*/  FADD.FTZ R163, R163, R198 ;  /* 0x000000c6a3a37221 */ /* 0x000fe20000010000 */
[----:B------:R0:W-:Y:S01]  /*d590*/  STS [R168.X4+0x87c], R205 ;  /* 0x00087ccda8007388 */ /* 0x0001e20000004800 */
[----:B------:R-:W-:-:S02]  /*d5a0*/  FMUL.FTZ R197, R221, R102 ;  /* 0x00000066ddc57220 */ /* 0x000fc40000410000 */
[----:B------:R-:W-:Y:S02]  /*d5b0*/  FMUL.FTZ R202, R142, R199 ;  /* 0x000000c78eca7220 */ /* 0x000fe40000410000 */
[----:B------:R-:W-:Y:S02]  /*d5c0*/  FFMA.FTZ R198, R130, R194, -R203 ;  /* 0x000000c282c67223 */ /* 0x000fe400000108cb */
[----:B------:R-:W-:Y:S02]  /*d5d0*/  FADD.FTZ R200, R200, R201 ;  /* 0x000000c9c8c87221 */ /* 0x000fe40000010000 */
[----:B------:R-:W-:Y:S02]  /*d5e0*/  FFMA.FTZ R203, R141, R197, R202 ;  /* 0x000000c58dcb7223 */ /* 0x000fe400000100ca */
[----:B------:R-:W-:Y:S02]  /*d5f0*/  FADD.FTZ R201, R163, R198 ;  /* 0x000000c6a3c97221 */ /* 0x000fe40000010000 */
[----:B------:R-:W-:-:S02]  /*d600*/  FMUL.FTZ R198, R224, R101 ;  /* 0x00000065e0c67220 */ /* 0x000fc40000410000 */
[----:B------:R-:W-:Y:S02]  /*d610*/  FADD.FTZ R203, R200, R203 ;  /* 0x000000cbc8cb7221 */ /* 0x000fe40000010000 */
[----:B------:R-:W-:Y:S02]  /*d620*/  FMUL.FTZ R200, R223, R101 ;  /* 0x00000065dfc87220 */ /* 0x000fe40000410000 */
[----:B------:R-:W-:Y:S02]  /*d630*/  FMUL.FTZ R163, R144, R198 ;  /* 0x000000c690a37220 */ /* 0x000fe40000410000 */
[----:B------:R-:W-:Y:S02]  /*d640*/  FMUL.FTZ R202, R142, R197 ;  /* 0x000000c58eca7220 */ /* 0x000fe40000410000 */
[----:B------:R-:W-:Y:S02]  /*d650*/  FFMA.FTZ R204, R143, R200, R163 ;  /* 0x000000c88fcc7223 */ /* 0x000fe400000100a3 */
[----:B------:R-:W-:-:S02]  /*d660*/  FMUL.FTZ R206, R164, R166 ;  /* 0x000000a6a4ce7220 */ /* 0x000fc40000410000 */
[----:B------:R-:W-:Y:S02]  /*d670*/  FADD.FTZ R204, R203, R204 ;  /* 0x000000cccbcc7221 */ /* 0x000fe40000010000 */
[----:B------:R-:W-:Y:S02]  /*d680*/  FMUL.FTZ R203, R226, R100 ;  /* 0x00000064e2cb7220 */ /* 0x000fe40000410000 */
[----:B------:R-:W-:Y:S02]  /*d690*/  FMUL.FTZ R207, R164, R65 ;  /* 0x00000041a4cf7220 */ /* 0x000fe40000410000 */
[----:B------:R-:W-:Y:S02]  /*d6a0*/  FFMA.FTZ R202, R141, R199, -R202 ;  /* 0x000000c78dca7223 */ /* 0x000fe400000108ca */
[----:B------:R-:W-:Y:S02]  /*d6b0*/  FFMA.FTZ R163, R156, R65, -R206 ;  /* 0x000000419ca37223 */ /* 0x000fe400000108ce */
[----:B------:R-:W-:-:S02]  /*d6c0*/  FMUL.FTZ R65, R144, R200 ;  /* 0x000000c890417220 */ /* 0x000fc40000410000 */
[----:B------:R-:W-:Y:S02]  /*d6d0*/  FMUL.FTZ R206, R228, R99 ;  /* 0x00000063e4ce7220 */ /* 0x000fe40000410000 */
[----:B0-----:R-:W-:Y:S02]  /*d6e0*/  FMUL.FTZ R205, R225, R100 ;  /* 0x00000064e1cd7220 */ /* 0x001fe40000410000 */
[----:B------:R-:W-:Y:S02]  /*d6f0*/  FMUL.FTZ R208, R146, R203 ;  /* 0x000000cb92d07220 */ /* 0x000fe40000410000 */
[----:B------:R-:W-:Y:S02]  /*d700*/  FFMA.FTZ R185, R153, R212, -R185 ;  /* 0x000000d499b97223 */ /* 0x000fe400000108b9 */
[----:B------:R-:W-:Y:S02]  /*d710*/  FADD.FTZ R201, R201, R202 ;  /* 0x000000cac9c97221 */ /* 0x000fe40000010000 */
[----:B------:R-:W-:-:S02]  /*d720*/  FMUL.FTZ R212, R227, R99 ;  /* 0x00000063e3d47220 */ /* 0x000fc40000410000 */
[----:B------:R-:W-:Y:S02]  /*d730*/  FFMA.FTZ R166, R156, R166, R207 ;  /* 0x000000a69ca67223 */ /* 0x000fe400000100cf */
[----:B------:R-:W-:Y:S02]  /*d740*/  FFMA.FTZ R202, R143, R198, -R65 ;  /* 0x000000c68fca7223 */ /* 0x000fe40000010841 */
[----:B------:R-:W-:Y:S02]  /*d750*/  FMUL.FTZ R65, R148, R206 ;  /* 0x000000ce94417220 */ /* 0x000fe40000410000 */
[-C--:B------:R-:W-:Y:S02]  /*d760*/  FFMA.FTZ R207, R145, R205.reuse, R208 ;  /* 0x000000cd91cf7223 */ /* 0x080fe400000100d0 */
[----:B------:R-:W-:Y:S02]  /*d770*/  FMUL.FTZ R213, R15, R212 ;  /* 0x000000d40fd57220 */ /* 0x000fe40000410000 */
[----:B------:R-:W-:-:S02]  /*d780*/  FMUL.FTZ R208, R146, R205 ;  /* 0x000000cd92d07220 */ /* 0x000fc40000410000 */
[-C--:B------:R-:W-:Y:S01]  /*d790*/  FFMA.FTZ R65, R147, R212.reuse, R65 ;  /* 0x000000d493417223 */ /* 0x080fe20000010041 */
[----:B------:R0:W-:Y:S01]  /*d7a0*/  STS [R168.X4+0x870], R213 ;  /* 0x000870d5a8007388 */ /* 0x0001e20000004800 */
[----:B------:R-:W-:Y:S02]  /*d7b0*/  FADD.FTZ R204, R204, R207 ;  /* 0x000000cfcccc7221 */ /* 0x000fe40000010000 */
[----:B------:R-:W-:Y:S02]  /*d7c0*/  FADD.FTZ R201, R201, R202 ;  /* 0x000000cac9c97221 */ /* 0x000fe40000010000 */
[----:B------:R-:W-:Y:S02]  /*d7d0*/  FMUL.FTZ R202, R148, R212 ;  /* 0x000000d494ca7220 */ /* 0x000fe40000410000 */
[----:B------:R-:W-:Y:S02]  /*d7e0*/  FFMA.FTZ R208, R145, R203, -R208 ;  /* 0x000000cb91d07223 */ /* 0x000fe400000108d0 */
[----:B------:R-:W-:-:S02]  /*d7f0*/  FFMA.FTZ R202, R147, R206, -R202 ;  /* 0x000000ce93ca7223 */ /* 0x000fc400000108ca */
[----:B0-----:R-:W-:Y:S02]  /*d800*/  FADD.FTZ R213, R204, R65 ;  /* 0x00000041ccd57221 */ /* 0x001fe40000010000 */
        /* <DEDUP_REMOVED lines=8> */
[----:B------:R-:W-:Y:S01]  /*d890*/  MOV R183, UR39 ;  /* 0x0000002700b77c02 */ /* 0x000fe20008000f00 */
[----:B------:R-:W-:Y:S02]  /*d8a0*/  FMUL.FTZ R65, R25, R196 ;  /* 0x000000c419417220 */ /* 0x000fe40000410000 */
[----:B------:R-:W-:Y:S01]  /*d8b0*/  FADD.FTZ R185, R188, R185 ;  /* 0x000000b9bcb97221 */ /* 0x000fe20000010000 */
[----:B------:R-:W-:Y:S01]  /*d8c0*/  LEA R196, R183, -R138, 0x1 ;  /* 0x8000008ab7c47211 */ /* 0x000fe200078e08ff */
[----:B------:R-:W-:Y:S01]  /*d8d0*/  FADD.FTZ R170, R170, R171 ;  /* 0x000000abaaaa7221 */ /* 0x000fe20000010000 */
[----:B------:R0:W-:Y:S01]  /*d8e0*/  STS [R168.X4+0x850], R65 ;  /* 0x00085041a8007388 */ /* 0x0001e20000004800 */
[----:B------:R-:W-:Y:S01]  /*d8f0*/  FADD.FTZ R185, R185, R176 ;  /* 0x000000b0b9b97221 */ /* 0x000fe20000010000 */
[----:B------:R-:W-:Y:S01]  /*d900*/  ISETP.GE.AND P0, PT, R196, 0x1, PT ;  /* 0x00000001c400780c */ /* 0x000fe20003f06270 */
[----:B------:R-:W-:-:S02]  /*d910*/  FFMA.FTZ R184, R234, R184, -R235 ;  /* 0x000000b8eab87223 */ /* 0x000fc400000108eb */
[----:B------:R-:W-:Y:S02]  /*d920*/  FADD.FTZ R185, R185, R232 ;  /* 0x000000e8b9b97221 */ /* 0x000fe40000010000 */
[----:B------:R-:W-:Y:S02]  /*d930*/  FADD.FTZ R67, R170, R67 ;  /* 0x00000043aa437221 */ /* 0x000fe40000010000 */
[----:B------:R-:W-:Y:S02]  /*d940*/  FFMA.FTZ R180, R211, UR45, R180 ;  /* 0x0000002dd3b47c23 */ /* 0x000fe400080100b4 */
[----:B0-----:R-:W-:Y:S02]  /*d950*/  FMUL.FTZ R65, R31, R190 ;  /* 0x000000be1f417220 */ /* 0x001fe40000410000 */
[C---:B------:R-:W-:Y:S02]  /*d960*/  FMUL.FTZ R207, R16.reuse, R205 ;  /* 0x000000cd10cf7220 */ /* 0x040fe40000410000 */
[----:B------:R-:W-:Y:S01]  /*d970*/  FMUL.FTZ R211, R16, R203 ;  /* 0x000000cb10d37220 */ /* 0x000fe20000410000 */
[----:B------:R0:W-:Y:S01]  /*d980*/  STS [R168.X4+0x840], R65 ;  /* 0x00084041a8007388 */ /* 0x0001e20000004800 */
[----:B------:R-:W-:-:S02]  /*d990*/  FMUL.FTZ R199, R22, R199 ;  /* 0x000000c716c77220 */ /* 0x000fc40000410000 */
[----:B------:R-:W-:Y:S01]  /*d9a0*/  FMUL.FTZ R219, R15, R206 ;  /* 0x000000ce0fdb7220 */ /* 0x000fe20000410000 */
[----:B------:R-:W-:Y:S01]  /*d9b0*/  STS [R168.X4+0x868], R207 ;  /* 0x000868cfa8007388 */ /* 0x000fe20000004800 */
[C---:B------:R-:W-:Y:S02]  /*d9c0*/  FMUL.FTZ R203, R21.reuse, R200 ;  /* 0x000000c815cb7220 */ /* 0x040fe40000410000 */
[----:B------:R-:W-:Y:S01]  /*d9d0*/  FMUL.FTZ R205, R21, R198 ;  /* 0x000000c615cd7220 */ /* 0x000fe20000410000 */
[----:B------:R1:W-:Y:S01]  /*d9e0*/  STS [R168.X4+0x85c], R199 ;  /* 0x00085cc7a8007388 */ /* 0x0003e20000004800 */
[----:B------:R-:W-:Y:S02]  /*d9f0*/  FMUL.FTZ R197, R22, R197 ;  /* 0x000000c516c57220 */ /* 0x000fe40000410000 */
[----:B------:R-:W-:Y:S01]  /*da00*/  FMUL.FTZ R195, R25, R194 ;  /* 0x000000c219c37220 */ /* 0x000fe20000410000 */
[----:B------:R-:W-:Y:S01]  /*da10*/  STS [R168.X4+0x874], R219 ;  /* 0x000874dba8007388 */ /* 0x000fe20000004800 */
[----:B------:R-:W-:-:S02]  /*da20*/  FMUL.FTZ R193, R28, R193 ;  /* 0x000000c11cc17220 */ /* 0x000fc40000410000 */
[----:B------:R-:W-:Y:S01]  /*da30*/  FMUL.FTZ R191, R28, R191 ;  /* 0x000000bf1cbf7220 */ /* 0x000fe20000410000 */
[----:B------:R-:W-:Y:S01]  /*da40*/  STS [R168.X4+0x86c], R211 ;  /* 0x00086cd3a8007388 */ /* 0x000fe20000004800 */
[----:B------:R-:W-:Y:S02]  /*da50*/  FMUL.FTZ R171, R31, R66 ;  /* 0x000000421fab7220 */ /* 0x000fe40000410000 */
[----:B------:R-:W-:Y:S01]  /*da60*/  FADD.FTZ R184, R185, R184 ;  /* 0x000000b8b9b87221 */ /* 0x000fe20000010000 */
[----:B------:R-:W-:Y:S01]  /*da70*/  STS [R168.X4+0x860], R203 ;  /* 0x000860cba8007388 */ /* 0x000fe20000004800 */
[----:B------:R-:W-:Y:S02]  /*da80*/  FADD.FTZ R67, R67, R186 ;  /* 0x000000ba43437221 */ /* 0x000fe40000010000 */
[----:B0-----:R-:W-:Y:S01]  /*da90*/  FMUL.FTZ R65, R182, UR43 ;  /* 0x0000002bb6417c20 */ /* 0x001fe20008410000 */
[----:B------:R-:W-:Y:S01]  /*daa0*/  STS [R168.X4+0x864], R205 ;  /* 0x000864cda8007388 */ /* 0x000fe20000004800 */
[----:B------:R-:W-:-:S02]  /*dab0*/  FADD.FTZ R198, R184, R187 ;  /* 0x000000bbb8c67221 */ /* 0x000fc40000010000 */
[----:B-1----:R-:W-:Y:S01]  /*dac0*/  FADD.FTZ R199, R67, R64 ;  /* 0x0000004043c77221 */ /* 0x002fe20000010000 */
[----:B------:R0:W-:Y:S01]  /*dad0*/  STS [R168.X4+0x858], R197 ;  /* 0x000858c5a8007388 */ /* 0x0001e20000004800 */
[----:B------:R-:W-:Y:S02]  /*dae0*/  FFMA.FTZ R176, R220, UR45, -R65 ;  /* 0x0000002ddcb07c23 */ /* 0x000fe40008010841 */
[----:B------:R-:W-:Y:S01]  /*daf0*/  FMUL.FTZ R194, R210, UR43 ;  /* 0x0000002bd2c27c20 */ /* 0x000fe20008410000 */
[----:B------:R1:W-:Y:S01]  /*db00*/  STS [R168.X4+0x854], R195 ;  /* 0x000854c3a8007388 */ /* 0x0003e20000004800 */
[----:B------:R-:W-:Y:S02]  /*db10*/  FMUL.FTZ R192, R216, UR43 ;  /* 0x0000002bd8c07c20 */ /* 0x000fe40008410000 */
[----:B------:R-:W-:Y:S01]  /*db20*/  FMUL.FTZ R190, R228, UR43 ;  /* 0x0000002be4be7c20 */ /* 0x000fe20008410000 */
[----:B------:R2:W-:Y:S01]  /*db30*/  STS [R168.X4+0x848], R193 ;  /* 0x000848c1a8007388 */ /* 0x0005e20000004800 */
[----:B------:R-:W-:-:S02]  /*db40*/  FMUL.FTZ R188, R226, UR43 ;  /* 0x0000002be2bc7c20 */ /* 0x000fc40008410000 */
[----:B0-----:R-:W-:Y:S01]  /*db50*/  FMUL.FTZ R197, R209, UR43 ;  /* 0x0000002bd1c57c20 */ /* 0x001fe20008410000 */
[----:B------:R0:W-:Y:S01]  /*db60*/  STS [R168.X4+0x84c], R191 ;  /* 0x00084cbfa8007388 */ /* 0x0001e20000004800 */
[----:B------:R-:W-:Y:S02]  /*db70*/  FMUL.FTZ R189, R223, UR43 ;  /* 0x0000002bdfbd7c20 */ /* 0x000fe40008410000 */
[----:B-1----:R-:W-:Y:S01]  /*db80*/  FMUL.FTZ R195, R215, UR43 ;  /* 0x0000002bd7c37c20 */ /* 0x002fe20008410000 */
[----:B------:R1:W-:Y:S01]  /*db90*/  STS [R168.X4+0x844], R171 ;  /* 0x000844aba8007388 */ /* 0x0003e20000004800 */
[----:B------:R-:W-:Y:S02]  /*dba0*/  FMUL.FTZ R186, R224, UR43 ;  /* 0x0000002be0ba7c20 */ /* 0x000fe40008410000 */
[----:B--2---:R-:W-:Y:S02]  /*dbb0*/  FMUL.FTZ R193, R227, UR43 ;  /* 0x0000002be3c17c20 */ /* 0x004fe40008410000 */
[----:B------:R-:W-:-:S02]  /*dbc0*/  FMUL.FTZ R187, R221, UR43 ;  /* 0x0000002bddbb7c20 */ /* 0x000fc40008410000 */
[----:B0-----:R-:W-:Y:S02]  /*dbd0*/  FMUL.FTZ R191, R225, UR43 ;  /* 0x0000002be1bf7c20 */ /* 0x001fe40008410000 */
[----:B------:R-:W-:Y:S02]  /*dbe0*/  FMUL.FTZ R184, R222, UR43 ;  /* 0x0000002bdeb87c20 */ /* 0x000fe40008410000 */
[----:B------:R-:W-:Y:S02]  /*dbf0*/  FMUL.FTZ R185, R220, UR43 ;  /* 0x0000002bdcb97c20 */ /* 0x000fe40008410000 */
[----:B------:R-:W-:Y:S02]  /*dc00*/  FMUL.FTZ R65, R217, UR43 ;  /* 0x0000002bd9417c20 */ /* 0x000fe40008410000 */
[----:B------:R-:W-:Y:S02]  /*dc10*/  FMUL.FTZ R64, R218, UR43 ;  /* 0x0000002bda407c20 */ /* 0x000fe40008410000 */
[----:B-1----:R-:W-:-:S02]  /*dc20*/  FMUL.FTZ R168, R240, UR43 ;  /* 0x0000002bf0a87c20 */ /* 0x002fc40008410000 */
[----:B------:R-:W-:Y:S02]  /*dc30*/  FMUL.FTZ R171, R241, UR43 ;  /* 0x0000002bf1ab7c20 */ /* 0x000fe40008410000 */
[----:B------:R-:W-:Y:S02]  /*dc40*/  FFMA.FTZ R197, R210, UR45, -R197 ;  /* 0x0000002dd2c57c23 */ /* 0x000fe400080108c5 */
        /* <DEDUP_REMOVED lines=49> */
.L_x_9110:
[----:B------:R-:W-:Y:S05]  /*df60*/  BSYNC B0 ;  /* 0x0000000000007941 */ /* 0x000fea0003800000 */
.L_x_9109:
        /* <DEDUP_REMOVED lines=49> */
.L_x_9112:
[----:B------:R-:W-:Y:S05]  /*e280*/  BSYNC B0 ;  /* 0x0000000000007941 */ /* 0x000fea0003800000 */
.L_x_9111:
[----:B------:R-:W1:Y:S01]  /*e290*/  LDS R139, [R139.X4+0x940] ;  /* 0x000940008b8b7984 */ /* 0x000e620000004800 */
[----:B------:R-:W-:Y:S01]  /*e2a0*/  BSSY B0, `(.L_x_9113) ;  /* 0x0000004000007945 */ /* 0x000fe20003800000 */
[----:B------:R-:W-:Y:S01]  /*e2b0*/  LEA.HI.SX32 R175, R175, R138, 0x1b ;  /* 0x0000008aafaf7211 */ /* 0x000fe200078fdaff */
[----:B------:R-:W-:Y:S05]  /*e2c0*/  @!P1 BRA `(.L_x_9114) ;  /* 0x0000001000009947 */ /* 0x000fea0003800000 */
[----:B-1----:R1:W-:Y:S02]  /*e2d0*/  RED.E.ADD.F32.FTZ.RN.STRONG.GPU [R64.64+-0xf00], R139 ;  /* 0xfff1008b4000798e */ /* 0x0023e4000c10e7a0 */
.L_x_9114:
[----:B------:R-:W-:Y:S05]  /*e2e0*/  BSYNC B0 ;  /* 0x0000000000007941 */ /* 0x000fea0003800000 */
.L_x_9113:
[----:B------:R-:W2:Y:S01]  /*e2f0*/  LDS R175, [R175.X4+0x9c0] ;  /* 0x0009c000afaf7984 */ /* 0x000ea20000004800 */
[----:B------:R-:W-:Y:S01]  /*e300*/  BSSY B0, `(.L_x_9115) ;  /* 0x0000005000007945 */ /* 0x000fe20003800000 */
[C---:B0-----:R-:W-:Y:S02]  /*e310*/  IADD3 R67, R138.reuse, 0x80, RZ ;  /* 0x000000808a437810 */ /* 0x041fe40007ffe0ff */
[----:B-1----:R-:W-:Y:S01]  /*e320*/  IADD3 R139, R138, 0xa0, RZ ;  /* 0x000000a08a8b7810 */ /* 0x002fe20007ffe0ff */
[----:B------:R-:W-:Y:S05]  /*e330*/  @!P2 BRA `(.L_x_9116) ;  /* 0x000000100000a947 */ /* 0x000fea0003800000 */
[----:B--2---:R0:W-:Y:S02]  /*e340*/  RED.E.ADD.F32.FTZ.RN.STRONG.GPU [R64.64+-0xe80], R175 ;  /* 0xfff180af4000798e */ /* 0x0041e4000c10e7a0 */
.L_x_9116:
[----:B------:R-:W-:Y:S05]  /*e350*/  BSYNC B0 ;  /* 0x0000000000007941 */ /* 0x000fea0003800000 */
.L_x_9115:
        /* <DEDUP_REMOVED lines=14> */
.L_x_9118:
[----:B------:R-:W-:Y:S05]  /*e440*/  BSYNC B0 ;  /* 0x0000000000007941 */ /* 0x000fea0003800000 */
.L_x_9117:
[----:B------:R-:W1:Y:S01]  /*e450*/  LDS R139, [R139.X4+0xac0] ;  /* 0x000ac0008b8b7984 */ /* 0x000e620000004800 */
[----:B------:R-:W-:Y:S01]  /*e460*/  BSSY B0, `(.L_x_9119) ;  /* 0x0000005000007945 */ /* 0x000fe20003800000 */
[----:B0-----:R-:W-:Y:S02]  /*e470*/  IADD3 R67, R138, 0xe0, RZ ;  /* 0x000000e08a437810 */ /* 0x001fe40007ffe0ff */
[----:B------:R-:W-:Y:S01]  /*e480*/  LEA.HI.SX32 R175, R175, R138, 0x1b ;  /* 0x0000008aafaf7211 */ /* 0x000fe200078fdaff */
[----:B------:R-:W-:Y:S05]  /*e490*/  @!P0 BRA `(.L_x_9120) ;  /* 0x0000001000008947 */ /* 0x000fea0003800000 */
[----:B-1----:R0:W-:Y:S02]  /*e4a0*/  RED.E.ADD.F32.FTZ.RN.STRONG.GPU [R64.64+-0xd80], R139 ;  /* 0xfff2808b4000798e */ /* 0x0021e4000c10e7a0 */
.L_x_9120:
[----:B------:R-:W-:Y:S05]  /*e4b0*/  BSYNC B0 ;  /* 0x0000000000007941 */ /* 0x000fea0003800000 */
.L_x_9119:
[----:B------:R-:W2:Y:S01]  /*e4c0*/  LDS R175, [R175.X4+0xb40] ;  /* 0x000b4000afaf7984 */ /* 0x000ea20000004800 */
[----:B------:R-:W-:Y:S01]  /*e4d0*/  BSSY B0, `(.L_x_9121) ;  /* 0x0000005000007945 */ /* 0x000fe20003800000 */
[----:B01----:R-:W-:-:S02]  /*e4e0*/  IADD3 R139, R138, 0x100, RZ ;  /* 0x000001008a8b7810 */ /* 0x003fc40007ffe0ff */
[----:B------:R-:W-:Y:S01]  /*e4f0*/  LEA.HI.SX32 R67, R67, R138, 0x1b ;  /* 0x0000008a43437211 */ /* 0x000fe200078fdaff */
[----:B------:R-:W-:Y:S05]  /*e500*/  @!P1 BRA `(.L_x_9122) ;  /* 0x0000001000009947 */ /* 0x000fea0003800000 */
[----:B--2---:R0:W-:Y:S02]  /*e510*/  RED.E.ADD.F32.FTZ.RN.STRONG.GPU [R64.64+-0xd00], R175 ;  /* 0xfff300af4000798e */ /* 0x0041e4000c10e7a0 */
.L_x_9122:
[----:B------:R-:W-:Y:S05]  /*e520*/  BSYNC B0 ;  /* 0x0000000000007941 */ /* 0x000fea0003800000 */
.L_x_9121:
[----:B------:R-:W1:Y:S01]  /*e530*/  LDS R67, [R67.X4+0xbc0] ;  /* 0x000bc00043437984 */ /* 0x000e620000004800 */
[----:B------:R-:W-:Y:S01]  /*e540*/  BSSY B0, `(.L_x_9123) ;  /* 0x0000005000007945 */ /* 0x000fe20003800000 */
[----:B0-2---:R-:W-:Y:S02]  /*e550*/  IADD3 R175, R138, 0x120, RZ ;  /* 0x000001208aaf7810 */ /* 0x005fe40007ffe0ff */
[----:B------:R-:W-:Y:S01]  /*e560*/  LEA.HI.SX32 R139, R139, R138, 0x1b ;  /* 0x0000008a8b8b7211 */ /* 0x000fe200078fdaff */
[----:B------:R-:W-:Y:S05]  /*e570*/  @!P2 BRA `(.L_x_9124) ;  /* 0x000000100000a947 */ /* 0x000fea0003800000 */
[----:B-1----:R0:W-:Y:S02]  /*e580*/  RED.E.ADD.F32.FTZ.RN.STRONG.GPU [R64.64+-0xc80], R67 ;  /* 0xfff380434000798e */ /* 0x0021e4000c10e7a0 */
.L_x_9124:
[----:B------:R-:W-:Y:S05]  /*e590*/  BSYNC B0 ;  /* 0x0000000000007941 */ /* 0x000fea0003800000 */
.L_x_9123:
[----:B------:R-:W2:Y:S01]  /*e5a0*/  LDS R139, [R139.X4+0xc40] ;  /* 0x000c40008b8b7984 */ /* 0x000ea20000004800 */
[----:B------:R-:W-:Y:S01]  /*e5b0*/  BSSY B0, `(.L_x_9125) ;  /* 0x0000005000007945 */ /* 0x000fe20003800000 */
[----:B01----:R-:W-:Y:S02]  /*e5c0*/  IADD3 R67, R138, 0x140, RZ ;  /* 0x000001408a437810 */ /* 0x003fe40007ffe0ff */
[----:B------:R-:W-:Y:S01]  /*e5d0*/  LEA.HI.SX32 R175, R175, R138, 0x1b ;  /* 0x0000008aafaf7211 */ /* 0x000fe200078fdaff */
[----:B------:R-:W-:Y:S05]  /*e5e0*/  @!P3 BRA `(.L_x_9126) ;  /* 0x000000100000b947 */ /* 0x000fea0003800000 */
[----:B--2---:R0:W-:Y:S02]  /*e5f0*/  RED.E.ADD.F32.FTZ.RN.STRONG.GPU [R64.64+-0xc00], R139 ;  /* 0xfff4008b4000798e */ /* 0x0041e4000c10e7a0 */
.L_x_9126:
[----:B------:R-:W-:Y:S05]  /*e600*/  BSYNC B0 ;  /* 0x0000000000007941 */ /* 0x000fea0003800000 */
.L_x_9125:
[----:B------:R-:W1:Y:S01]  /*e610*/  LDS R175, [R175.X4+0xcc0] ;  /* 0x000cc000afaf7984 */ /* 0x000e620000004800 */
[----:B------:R-:W-:Y:S01]  /*e620*/  BSSY B0, `(.L_x_9127) ;  /* 0x0000004000007945 */ /* 0x000fe20003800000 */
[----:B------:R-:W-:Y:S01]  /*e630*/  LEA.HI.SX32 R67, R67, R138, 0x1b ;  /* 0x0000008a43437211 */ /* 0x000fe200078fdaff */
[----:B------:R-:W-:Y:S05]  /*e640*/  @!P4 BRA `(.L_x_9128) ;  /* 0x000000100000c947 */ /* 0x000fea0003800000 */
[----:B-1----:R1:W-:Y:S02]  /*e650*/  RED.E.ADD.F32.FTZ.RN.STRONG.GPU [R64.64+-0xb80], R175 ;  /* 0xfff480af4000798e */ /* 0x0023e4000c10e7a0 */
.L_x_9128:
[----:B------:R-:W-:Y:S05]  /*e660*/  BSYNC B0 ;  /* 0x0000000000007941 */ /* 0x000fea0003800000 */
.L_x_9127:
[----:B------:R-:W3:Y:S01]  /*e670*/  LDS R67, [R67.X4+0xd40] ;  /* 0x000d400043437984 */ /* 0x000ee20000004800 */
[----:B------:R-:W-:Y:S01]  /*e680*/  BSSY B0, `(.L_x_9129) ;  /* 0x0000005000007945 */ /* 0x000fe20003800000 */
[----:B0-2---:R-:W-:-:S02]  /*e690*/  IADD3 R139, R138, 0x160, RZ ;  /* 0x000001608a8b7810 */ /* 0x005fc40007ffe0ff */
[----:B-1----:R-:W-:Y:S01]  /*e6a0*/  IADD3 R175, R138, 0x180, RZ ;  /* 0x000001808aaf7810 */ /* 0x002fe20007ffe0ff */
[----:B------:R-:W-:Y:S05]  /*e6b0*/  @!P5 BRA `(.L_x_9130) ;  /* 0x000000100000d947 */ /* 0x000fea0003800000 */
[----:B---3--:R0:W-:Y:S02]  /*e6c0*/  RED.E.ADD.F32.FTZ.RN.STRONG.GPU [R64.64+-0xb00], R67 ;  /* 0xfff500434000798e */ /* 0x0081e4000c10e7a0 */
.L_x_9130:
[----:B------:R-:W-:Y:S05]  /*e6d0*/  BSYNC B0 ;  /* 0x0000000000007941 */ /* 0x000fea0003800000 */
.L_x_9129:
        /* <DEDUP_REMOVED lines=14> */
.L_x_9132:
[----:B------:R-:W-:Y:S05]  /*e7c0*/  BSYNC B0 ;  /* 0x0000000000007941 */ /* 0x000fea0003800000 */
.L_x_9131:
[----:B------:R-:W1:Y:S01]  /*e7d0*/  LDS R175, [R175.X4+0xe40] ;  /* 0x000e4000afaf7984 */ /* 0x000e620000004800 */
[----:B------:R-:W-:Y:S01]  /*e7e0*/  BSSY B0, `(.L_x_9133) ;  /* 0x0000005000007945 */ /* 0x000fe20003800000 */
[----:B0-----:R-:W-:-:S02]  /*e7f0*/  IADD3 R139, R138, 0x1c0, RZ ;  /* 0x000001c08a8b7810 */ /* 0x001fc40007ffe0ff */
[----:B------:R-:W-:Y:S01]  /*e800*/  LEA.HI.SX32 R67, R67, R138, 0x1b ;  /* 0x0000008a43437211 */ /* 0x000fe200078fdaff */
[----:B------:R-:W-:Y:S05]  /*e810*/  @!P0 BRA `(.L_x_9134) ;  /* 0x0000001000008947 */ /* 0x000fea0003800000 */
[----:B-1----:R0:W-:Y:S02]  /*e820*/  RED.E.ADD.F32.FTZ.RN.STRONG.GPU [R64.64+-0xa00], R175 ;  /* 0xfff600af4000798e */ /* 0x0021e4000c10e7a0 */
.L_x_9134:
[----:B------:R-:W-:Y:S05]  /*e830*/  BSYNC B0 ;  /* 0x0000000000007941 */ /* 0x000fea0003800000 */
.L_x_9133:
[----:B------:R-:W2:Y:S01]  /*e840*/  LDS R67, [R67.X4+0xec0] ;  /* 0x000ec00043437984 */ /* 0x000ea20000004800 */
[----:B------:R-:W-:Y:S01]  /*e850*/  BSSY B0, `(.L_x_9135) ;  /* 0x0000005000007945 */ /* 0x000fe20003800000 */
[----:B01----:R-:W-:Y:S02]  /*e860*/  IADD3 R175, R138, 0x1e0, RZ ;  /* 0x000001e08aaf7810 */ /* 0x003fe40007ffe0ff */
[----:B------:R-:W-:Y:S01]  /*e870*/  LEA.HI.SX32 R139, R139, R138, 0x1b ;  /* 0x0000008a8b8b7211 */ /* 0x000fe200078fdaff */
[----:B------:R-:W-:Y:S05]  /*e880*/  @!P1 BRA `(.L_x_9136) ;  /* 0x0000001000009947 */ /* 0x000fea0003800000 */
[----:B--2---:R0:W-:Y:S02]  /*e890*/  RED.E.ADD.F32.FTZ.RN.STRONG.GPU [R64.64+-0x980], R67 ;  /* 0xfff680434000798e */ /* 0x0041e4000c10e7a0 */
.L_x_9136:
[----:B------:R-:W-:Y:S05]  /*e8a0*/  BSYNC B0 ;  /* 0x0000000000007941 */ /* 0x000fea0003800000 */
.L_x_9135:
[----:B------:R-:W1:Y:S01]  /*e8b0*/  LDS R139, [R139.X4+0xf40] ;  /* 0x000f40008b8b7984 */ /* 0x000e620000004800 */
[----:B------:R-:W-:Y:S01]  /*e8c0*/  BSSY B0, `(.L_x_9137) ;  /* 0x0000004000007945 */ /* 0x000fe20003800000 */
[----:B------:R-:W-:Y:S01]  /*e8d0*/  LEA.HI.SX32 R175, R175, R138, 0x1b ;  /* 0x0000008aafaf7211 */ /* 0x000fe200078fdaff */
[----:B------:R-:W-:Y:S05]  /*e8e0*/  @!P2 BRA `(.L_x_9138) ;  /* 0x000000100000a947 */ /* 0x000fea0003800000 */
[----:B-1----:R1:W-:Y:S02]  /*e8f0*/  RED.E.ADD.F32.FTZ.RN.STRONG.GPU [R64.64+-0x900], R139 ;  /* 0xfff7008b4000798e */ /* 0x0023e4000c10e7a0 */
.L_x_9138:
[----:B------:R-:W-:Y:S05]  /*e900*/  BSYNC B0 ;  /* 0x0000000000007941 */ /* 0x000fea0003800000 */
.L_x_9137:
[----:B------:R-:W3:Y:S01]  /*e910*/  LDS R175, [R175.X4+0xfc0] ;  /* 0x000fc000afaf7984 */ /* 0x000ee20000004800 */
[C---:B------:R-:W-:Y:S01]  /*e920*/  IADD3 R66, R138.reuse, 0x200, RZ ;  /* 0x000002008a427810 */ /* 0x040fe20007ffe0ff */
[----:B------:R-:W-:Y:S01]  /*e930*/  BSSY B0, `(.L_x_9139) ;  /* 0x0000005000007945 */ /* 0x000fe20003800000 */
[----:B0-2---:R-:W-:-:S02]  /*e940*/  IADD3 R67, R138, 0x220, RZ ;  /* 0x000002208a437810 */ /* 0x005fc40007ffe0ff */
[----:B------:R-:W-:Y:S01]  /*e950*/  LEA.HI.SX32 R66, R66, R138, 0x1b ;  /* 0x0000008a42427211 */ /* 0x000fe200078fdaff */
[----:B------:R-:W-:Y:S05]  /*e960*/  @!P3 BRA `(.L_x_9140) ;  /* 0x000000100000b947 */ /* 0x000fea0003800000 */
[----:B---3--:R0:W-:Y:S02]  /*e970*/  RED.E.ADD.F32.FTZ.RN.STRONG.GPU [R64.64+-0x880], R175 ;  /* 0xfff780af4000798e */ /* 0x0081e4000c10e7a0 */
.L_x_9140:
[----:B------:R-:W-:Y:S05]  /*e980*/  BSYNC B0 ;  /* 0x0000000000007941 */ /* 0x000fea0003800000 */
.L_x_9139:
[----:B-1----:R-:W-:Y:S01]  /*e990*/  LEA.HI.SX32 R139, R67, R138, 0x1b ;  /* 0x0000008a438b7211 */ /* 0x002fe200078fdaff */
[----:B------:R-:W-:Y:S01]  /*e9a0*/  BSSY B0, `(.L_x_9141) ;  /* 0x0000004000007945 */ /* 0x000fe20003800000 */
[----:B------:R1:W2:Y:S01]  /*e9b0*/  LDS R67, [R66.X4+0x1040] ;  /* 0x0010400042437984 */ /* 0x0002a20000004800 */
[----:B------:R-:W-:Y:S05]  /*e9c0*/  @!P4 BRA `(.L_x_9142) ;  /* 0x000000100000c947 */ /* 0x000fea0003800000 */
[----:B--2---:R2:W-:Y:S02]  /*e9d0*/  RED.E.ADD.F32.FTZ.RN.STRONG.GPU [R64.64+-0x800], R67 ;  /* 0xfff800434000798e */ /* 0x0045e4000c10e7a0 */
.L_x_9142:
[----:B------:R-:W-:Y:S05]  /*e9e0*/  BSYNC B0 ;  /* 0x0000000000007941 */ /* 0x000fea0003800000 */
.L_x_9141:
[----:B------:R-:W4:Y:S01]  /*e9f0*/  LDS R139, [R139.X4+0x10c0] ;  /* 0x0010c0008b8b7984 */ /* 0x000f220000004800 */
[----:B------:R-:W-:Y:S01]  /*ea00*/  BSSY B0, `(.L_x_9143) ;  /* 0x0000005000007945 */ /* 0x000fe20003800000 */
[C---:B--2---:R-:W-:Y:S02]  /*ea10*/  IADD3 R67, R138.reuse, 0x240, RZ ;  /* 0x000002408a437810 */ /* 0x044fe40007ffe0ff */
[----:B0--3--:R-:W-:Y:S01]  /*ea20*/  IADD3 R175, R138, 0x260, RZ ;  /* 0x000002608aaf7810 */ /* 0x009fe20007ffe0ff */
[----:B------:R-:W-:Y:S05]  /*ea30*/  @!P5 BRA `(.L_x_9144) ;  /* 0x000000100000d947 */ /* 0x000fea0003800000 */
[----:B----4-:R0:W-:Y:S02]  /*ea40*/  RED.E.ADD.F32.FTZ.RN.STRONG.GPU [R64.64+-0x780], R139 ;  /* 0xfff8808b4000798e */ /* 0x0101e4000c10e7a0 */
.L_x_9144:
[----:B------:R-:W-:Y:S05]  /*ea50*/  BSYNC B0 ;  /* 0x0000000000007941 */ /* 0x000fea0003800000 */
.L_x_9143:
        /* <DEDUP_REMOVED lines=14> */
.L_x_9146:
[----:B------:R-:W-:Y:S05]  /*eb40*/  BSYNC B0 ;  /* 0x0000000000007941 */ /* 0x000fea0003800000 */
.L_x_9145:
[----:B------:R-:W2:Y:S01]  /*eb50*/  LDS R175, [R175.X4+0x11c0] ;  /* 0x0011c000afaf7984 */ /* 0x000ea20000004800 */
[----:B------:R-:W-:Y:S01]  /*eb60*/  BSSY B0, `(.L_x_9147) ;  /* 0x0000005000007945 */ /* 0x000fe20003800000 */
[----:B0-----:R-:W-:Y:S02]  /*eb70*/  IADD3 R67, R138, 0x2a0, RZ ;  /* 0x000002a08a437810 */ /* 0x001fe40007ffe0ff */
[----:B------:R-:W-:Y:S01]  /*eb80*/  LEA.HI.SX32 R139, R139, R138, 0x1b ;  /* 0x0000008a8b8b7211 */ /* 0x000fe200078fdaff */
[----:B------:R-:W-:Y:S05]  /*eb90*/  @!P0 BRA `(.L_x_9148) ;  /* 0x0000001000008947 */ /* 0x000fea0003800000 */
[----:B--2---:R0:W-:Y:S02]  /*eba0*/  RED.E.ADD.F32.FTZ.RN.STRONG.GPU [R64.64+-0x680], R175 ;  /* 0xfff980af4000798e */ /* 0x0041e4000c10e7a0 */
.L_x_9148:
[----:B------:R-:W-:Y:S05]  /*ebb0*/  BSYNC B0 ;  /* 0x0000000000007941 */ /* 0x000fea0003800000 */
.L_x_9147:
[----:B------:R-:W3:Y:S01]  /*ebc0*/  LDS R139, [R139.X4+0x1240] ;  /* 0x001240008b8b7984 */ /* 0x000ee20000004800 */
[----:B------:R-:W-:Y:S01]  /*ebd0*/  BSSY B0, `(.L_x_9149) ;  /* 0x0000005000007945 */ /* 0x000fe20003800000 */
[----:B0-2---:R-:W-:-:S02]  /*ebe0*/  IADD3 R175, R138, 0x2c0, RZ ;  /* 0x000002c08aaf7810 */ /* 0x005fc40007ffe0ff */
[----:B------:R-:W-:Y:S01]  /*ebf0*/  LEA.HI.SX32 R67, R67, R138, 0x1b ;  /* 0x0000008a43437211 */ /* 0x000fe200078fdaff */
[----:B------:R-:W-:Y:S05]  /*ec00*/  @!P1 BRA `(.L_x_9150) ;  /* 0x0000001000009947 */ /* 0x000fea0003800000 */
[----:B---3--:R0:W-:Y:S02]  /*ec10*/  RED.E.ADD.F32.FTZ.RN.STRONG.GPU [R64.64+-0x600], R139 ;  /* 0xfffa008b4000798e */ /* 0x0081e4000c10e7a0 */
.L_x_9150:
[----:B------:R-:W-:Y:S05]  /*ec20*/  BSYNC B0 ;  /* 0x0000000000007941 */ /* 0x000fea0003800000 */
.L_x_9149:
[----:B------:R-:W2:Y:S01]  /*ec30*/  LDS R67, [R67.X4+0x12c0] ;  /* 0x0012c00043437984 */ /* 0x000ea20000004800 */
[----:B------:R-:W-:Y:S01]  /*ec40*/  BSSY B0, `(.L_x_9151) ;  /* 0x0000005000007945 */ /* 0x000fe20003800000 */
[----:B0--3--:R-:W-:Y:S02]  /*ec50*/  IADD3 R139, R138, 0x2e0, RZ ;  /* 0x000002e08a8b7810 */ /* 0x009fe40007ffe0ff */
[----:B------:R-:W-:Y:S01]  /*ec60*/  LEA.HI.SX32 R175, R175, R138, 0x1b ;  /* 0x0000008aafaf7211 */ /* 0x000fe200078fdaff */
[----:B------:R-:W-:Y:S05]  /*ec70*/  @!P2 BRA `(.L_x_9152) ;  /* 0x000000100000a947 */ /* 0x000fea0003800000 */
[----:B--2---:R0:W-:Y:S02]  /*ec80*/  RED.E.ADD.F32.FTZ.RN.STRONG.GPU [R64.64+-0x580], R67 ;  /* 0xfffa80434000798e */ /* 0x0041e4000c10e7a0 */
.L_x_9152:
[----:B------:R-:W-:Y:S05]  /*ec90*/  BSYNC B0 ;  /* 0x0000000000007941 */ /* 0x000fea0003800000 */
.L_x_9151:
[----:B------:R-:W3:Y:S01]  /*eca0*/  LDS R175, [R175.X4+0x1340] ;  /* 0x00134000afaf7984 */ /* 0x000ee20000004800 */
[----:B------:R-:W-:Y:S01]  /*ecb0*/  BSSY B0, `(.L_x_9153) ;  /* 0x0000005000007945 */ /* 0x000fe20003800000 */
[----:B0-2---:R-:W-:Y:S02]  /*ecc0*/  IADD3 R67, R138, 0x300, RZ ;  /* 0x000003008a437810 */ /* 0x005fe40007ffe0ff */
[----:B------:R-:W-:Y:S01]  /*ecd0*/  LEA.HI.SX32 R139, R139, R138, 0x1b ;  /* 0x0000008a8b8b7211 */ /* 0x000fe200078fdaff */
[----:B------:R-:W-:Y:S05]  /*ece0*/  @!P3 BRA `(.L_x_9154) ;  /* 0x000000100000b947 */ /* 0x000fea0003800000 */
[----:B---3--:R0:W-:Y:S02]  /*ecf0*/  RED.E.ADD.F32.FTZ.RN.STRONG.GPU [R64.64+-0x500], R175 ;  /* 0xfffb00af4000798e */ /* 0x0081e4000c10e7a0 */
.L_x_9154:
[----:B------:R-:W-:Y:S05]  /*ed00*/  BSYNC B0 ;  /* 0x0000000000007941 */ /* 0x000fea0003800000 */
.L_x_9153:
[----:B------:R-:W2:Y:S01]  /*ed10*/  LDS R139, [R139.X4+0x13c0] ;  /* 0x0013c0008b8b7984 */ /* 0x000ea20000004800 */
[----:B------:R-:W-:Y:S01]  /*ed20*/  BSSY B0, `(.L_x_9155) ;  /* 0x0000004000007945 */ /* 0x000fe20003800000 */
[----:B------:R-:W-:Y:S01]  /*ed30*/  LEA.HI.SX32 R67, R67, R138, 0x1b ;  /* 0x0000008a43437211 */ /* 0x000fe200078fdaff */
[----:B------:R-:W-:Y:S05]  /*ed40*/  @!P4 BRA `(.L_x_9156) ;  /* 0x000000100000c947 */ /* 0x000fea0003800000 */
[----:B--2---:R2:W-:Y:S02]  /*ed50*/  RED.E.ADD.F32.FTZ.RN.STRONG.GPU [R64.64+-0x480], R139 ;  /* 0xfffb808b4000798e */ /* 0x0045e4000c10e7a0 */
.L_x_9156:
[----:B------:R-:W-:Y:S05]  /*ed60*/  BSYNC B0 ;  /* 0x0000000000007941 */ /* 0x000fea0003800000 */
.L_x_9155:
[----:B------:R-:W4:Y:S01]  /*ed70*/  LDS R67, [R67.X4+0x1440] ;  /* 0x0014400043437984 */ /* 0x000f220000004800 */
[----:B------:R-:W-:Y:S01]  /*ed80*/  BSSY B0, `(.L_x_9157) ;  /* 0x0000005000007945 */ /* 0x000fe20003800000 */
[----:B--2---:R-:W-:-:S02]  /*ed90*/  IADD3 R139, R138, 0x320, RZ ;  /* 0x000003208a8b7810 */ /* 0x004fc40007ffe0ff */
[----:B0--3--:R-:W-:Y:S01]  /*eda0*/  IADD3 R175, R138, 0x340, RZ ;  /* 0x000003408aaf7810 */ /* 0x009fe20007ffe0ff */
[----:B------:R-:W-:Y:S05]  /*edb0*/  @!P5 BRA `(.L_x_9158) ;  /* 0x000000100000d947 */ /* 0x000fea0003800000 */
[----:B----4-:R0:W-:Y:S02]  /*edc0*/  RED.E.ADD.F32.FTZ.RN.STRONG.GPU [R64.64+-0x400], R67 ;  /* 0xfffc00434000798e */ /* 0x0101e4000c10e7a0 */
.L_x_9158:
[----:B------:R-:W-:Y:S05]  /*edd0*/  BSYNC B0 ;  /* 0x0000000000007941 */ /* 0x000fea0003800000 */
.L_x_9157:
        /* <DEDUP_REMOVED lines=14> */
.L_x_9160:
[----:B------:R-:W-:Y:S05]  /*eec0*/  BSYNC B0 ;  /* 0x0000000000007941 */ /* 0x000fea0003800000 */
.L_x_9159:
[----:B------:R-:W2:Y:S01]  /*eed0*/  LDS R175, [R175.X4+0x1540] ;  /* 0x00154000afaf7984 */ /* 0x000ea20000004800 */
[----:B------:R-:W-:Y:S01]  /*eee0*/  BSSY B0, `(.L_x_9161) ;  /* 0x0000005000007945 */ /* 0x000fe20003800000 */
[----:B0-----:R-:W-:-:S02]  /*eef0*/  IADD3 R139, R138, 0x380, RZ ;  /* 0x000003808a8b7810 */ /* 0x001fc40007ffe0ff */
[----:B------:R-:W-:Y:S01]  /*ef00*/  LEA.HI.SX32 R67, R67, R138, 0x1b ;  /* 0x0000008a43437211 */ /* 0x000fe200078fdaff */
[----:B------:R-:W-:Y:S05]  /*ef10*/  @!P0 BRA `(.L_x_9162) ;  /* 0x0000001000008947 */ /* 0x000fea0003800000 */
[----:B--2---:R0:W-:Y:S02]  /*ef20*/  RED.E.ADD.F32.FTZ.RN.STRONG.GPU [R64.64+-0x300], R175 ;  /* 0xfffd00af4000798e */ /* 0x0041e4000c10e7a0 */
.L_x_9162:
[----:B------:R-:W-:Y:S05]  /*ef30*/  BSYNC B0 ;  /* 0x0000000000007941 */ /* 0x000fea0003800000 */
.L_x_9161:
[----:B------:R-:W3:Y:S01]  /*ef40*/  LDS R67, [R67.X4+0x15c0] ;  /* 0x0015c00043437984 */ /* 0x000ee20000004800 */
[----:B------:R-:W-:Y:S01]  /*ef50*/  BSSY B0, `(.L_x_9163) ;  /* 0x0000005000007945 */ /* 0x000fe20003800000 */
[----:B0-2---:R-:W-:Y:S02]  /*ef60*/  IADD3 R175, R138, 0x3a0, RZ ;  /* 0x000003a08aaf7810 */ /* 0x005fe40007ffe0ff */
[----:B------:R-:W-:Y:S01]  /*ef70*/  LEA.HI.SX32 R139, R139, R138, 0x1b ;  /* 0x0000008a8b8b7211 */ /* 0x000fe200078fdaff */
[----:B------:R-:W-:Y:S05]  /*ef80*/  @!P1 BRA `(.L_x_9164) ;  /* 0x0000001000009947 */ /* 0x000fea0003800000 */
[----:B---3--:R0:W-:Y:S02]  /*ef90*/  RED.E.ADD.F32.FTZ.RN.STRONG.GPU [R64.64+-0x280], R67 ;  /* 0xfffd80434000798e */ /* 0x0081e4000c10e7a0 */
.L_x_9164:
[----:B------:R-:W-:Y:S05]  /*efa0*/  BSYNC B0 ;  /* 0x0000000000007941 */ /* 0x000fea0003800000 */
.L_x_9163:
[----:B------:R-:W2:Y:S01]  /*efb0*/  LDS R139, [R139.X4+0x1640] ;  /* 0x001640008b8b7984 */ /* 0x000ea20000004800 */
[----:B------:R-:W-:Y:S01]  /*efc0*/  BSSY B0, `(.L_x_9165) ;  /* 0x0000005000007945 */ /* 0x000fe20003800000 */
[----:B0--3--:R-:W-:Y:S02]  /*efd0*/  IADD3 R67, R138, 0x3c0, RZ ;  /* 0x000003c08a437810 */ /* 0x009fe40007ffe0ff */
[----:B------:R-:W-:Y:S01]  /*efe0*/  LEA.HI.SX32 R175, R175, R138, 0x1b ;  /* 0x0000008aafaf7211 */ /* 0x000fe200078fdaff */
[----:B------:R-:W-:Y:S05]  /*eff0*/  @!P2 BRA `(.L_x_9166) ;  /* 0x000000100000a947 */ /* 0x000fea0003800000 */
[----:B--2---:R0:W-:Y:S02]  /*f000*/  RED.E.ADD.F32.FTZ.RN.STRONG.GPU [R64.64+-0x200], R139 ;  /* 0xfffe008b4000798e */ /* 0x0041e4000c10e7a0 */
.L_x_9166:
[----:B------:R-:W-:Y:S05]  /*f010*/  BSYNC B0 ;  /* 0x0000000000007941 */ /* 0x000fea0003800000 */
.L_x_9165:
[----:B------:R-:W3:Y:S01]  /*f020*/  LDS R175, [R175.X4+0x16c0] ;  /* 0x0016c000afaf7984 */ /* 0x000ee20000004800 */
[----:B------:R-:W-:Y:S01]  /*f030*/  BSSY B0, `(.L_x_9167) ;  /* 0x0000005000007945 */ /* 0x000fe20003800000 */
[----:B0-2---:R-:W-:-:S02]  /*f040*/  IADD3 R139, R138, 0x3e0, RZ ;  /* 0x000003e08a8b7810 */ /* 0x005fc40007ffe0ff */
[----:B------:R-:W-:Y:S01]  /*f050*/  LEA.HI.SX32 R67, R67, R138, 0x1b ;  /* 0x0000008a43437211 */ /* 0x000fe200078fdaff */
[----:B------:R-:W-:Y:S05]  /*f060*/  @!P3 BRA `(.L_x_9168) ;  /* 0x000000100000b947 */ /* 0x000fea0003800000 */
[----:B---3--:R0:W-:Y:S02]  /*f070*/  RED.E.ADD.F32.FTZ.RN.STRONG.GPU [R64.64+-0x180], R175 ;  /* 0xfffe80af4000798e */ /* 0x0081e4000c10e7a0 */
.L_x_9168:
[----:B------:R-:W-:Y:S05]  /*f080*/  BSYNC B0 ;  /* 0x0000000000007941 */ /* 0x000fea0003800000 */
.L_x_9167:
[----:B------:R-:W2:Y:S01]  /*f090*/  LDS R67, [R67.X4+0x1740] ;  /* 0x0017400043437984 */ /* 0x000ea20000004800 */
[----:B------:R-:W-:Y:S01]  /*f0a0*/  BSSY B0, `(.L_x_9169) ;  /* 0x0000004000007945 */ /* 0x000fe20003800000 */
[----:B------:R-:W-:Y:S01]  /*f0b0*/  LEA.HI.SX32 R139, R139, R138, 0x1b ;  /* 0x0000008a8b8b7211 */ /* 0x000fe200078fdaff */
[----:B------:R-:W-:Y:S05]  /*f0c0*/  @!P4 BRA `(.L_x_9170) ;  /* 0x000000100000c947 */ /* 0x000fea0003800000 */
[----:B--2---:R2:W-:Y:S02]  /*f0d0*/  RED.E.ADD.F32.FTZ.RN.STRONG.GPU [R64.64+-0x100], R67 ;  /* 0xffff00434000798e */ /* 0x0045e4000c10e7a0 */
.L_x_9170:
[----:B------:R-:W-:Y:S05]  /*f0e0*/  BSYNC B0 ;  /* 0x0000000000007941 */ /* 0x000fea0003800000 */
.L_x_9169:
[----:B------:R-:W4:Y:S01]  /*f0f0*/  LDS R139, [R139.X4+0x17c0] ;  /* 0x0017c0008b8b7984 */ /* 0x000f220000004800 */
[----:B------:R-:W-:Y:S01]  /*f100*/  BSSY B0, `(.L_x_9171) ;  /* 0x0000003000007945 */ /* 0x000fe20003800000 */
[----:B------:R-:W-:Y:S05]  /*f110*/  @!P5 BRA `(.L_x_9172) ;  /* 0x000000100000d947 */ /* 0x000fea0003800000 */
[----:B----4-:R4:W-:Y:S02]  /*f120*/  RED.E.ADD.F32.FTZ.RN.STRONG.GPU [R64.64+-0x80], R139 ;  /* 0xffff808b4000798e */ /* 0x0109e4000c10e7a0 */
.L_x_9172:
[----:B------:R-:W-:Y:S05]  /*f130*/  BSYNC B0 ;  /* 0x0000000000007941 */ /* 0x000fea0003800000 */
.L_x_9171:
        /* <DEDUP_REMOVED lines=61> */
[----:B------:R-:W-:Y:S01]  /*f510*/  FFMA.FTZ R179, R153, R180, R179 ;  /* 0x000000b499b37223 */ /* 0x000fe200000100b3 */
[----:B------:R-:W0:Y:S01]  /*f520*/  SHFL.DOWN PT, R2, R65, 0x8, 0x1f ;  /* 0x09001f0041027f89 */ /* 0x000e2200000e0000 */
[----:B------:R-:W-:Y:S02]  /*f530*/  FFMA.FTZ R8, R9, R209, R8 ;  /* 0x000000d109087223 */ /* 0x000fe40000010008 */
        /* <DEDUP_REMOVED lines=93> */
.L_x_9174:
[----:B0-----:R-:W-:Y:S05]  /*fb10*/  BSYNC B0 ;  /* 0x0000000000007941 */ /* 0x001fea0003800000 */
.L_x_9173:
        /* <DEDUP_REMOVED lines=8> */
.L_x_9096:
        /* <DEDUP_REMOVED lines=21> */
[----:B------:R-:W-:Y:S01]  /*fcf0*/  LOP3.LUT R8, R136, 0x100, RZ, 0xfc, !PT ;  /* 0x0000010088087812 */ /* 0x000fe200078efcff */
        /* <DEDUP_REMOVED lines=67> */
[----:B0-----:R-:W-:-:S05]  /*10130*/  PRMT R16, RZ, 0x5410, R16 ;  /* 0x00005410ff107816 */ /* 0x001fca0000000010 */
[----:B------:R-:W-:-:S05]  /*10140*/  FADD.FTZ R16, R16, UR5 ;  /* 0x0000000510107e21 */ /* 0x000fca0008010000 */
[----:B------:R-:W-:Y:S02]  /*10150*/  FSETP.GTU.FTZ.AND P2, PT, R16, 20, PT ;  /* 0x41a000001000780b */ /* 0x000fe40003f5c000 */
[----:B--2---:R-:W-:Y:S02]  /*10160*/  PRMT R17, RZ, 0x5410, R17 ;  /* 0x00005410ff117816 */ /* 0x004fe40000000011 */
[----:B---3--:R-:W-:Y:S02]  /*10170*/  PRMT R18, RZ, 0x5410, R18 ;  /* 0x00005410ff127816 */ /* 0x008fe40000000012 */
[----:B----4-:R-:W-:Y:S01]  /*10180*/  PRMT R19, RZ, 0x5410, R19 ;  /* 0x00005410ff137816 */ /* 0x010fe20000000013 */
[----:B------:R-:W-:Y:S02]  /*10190*/  FADD.FTZ R17, R17, UR5 ;  /* 0x0000000511117e21 */ /* 0x000fe40008010000 */
[----:B------:R-:W-:-:S04]  /*101a0*/  FADD.FTZ R18, R18, UR5 ;  /* 0x0000000512127e21 */ /* 0x000fc80008010000 */
[----:B------:R-:W-:Y:S01]  /*101b0*/  @!P2 FMUL.FTZ R20, R16, -1.4426950216293334961 ;  /* 0xbfb8aa3b1014a820 */ /* 0x000fe20000410000 */
[----:B------:R-:W-:Y:S01]  /*101c0*/  FSETP.GTU.FTZ.AND P5, PT, R17, 20, PT ;  /* 0x41a000001100780b */ /* 0x000fe20003fbc000 */
[----:B------:R-:W-:Y:S01]  /*101d0*/  FADD.FTZ R19, R19, UR5 ;  /* 0x0000000513137e21 */ /* 0x000fe20008010000 */
[----:B------:R-:W-:Y:S01]  /*101e0*/  FSETP.GTU.FTZ.AND P4, PT, R18, 20, PT ;  /* 0x41a000001200780b */ /* 0x000fe20003f9c000 */
[----:B------:R-:W0:Y:S02]  /*101f0*/  LDS.U16 R16, [R115+0x8] ;  /* 0x0000080073107984 */ /* 0x000e240000000400 */
[----:B------:R-:W2:Y:S01]  /*10200*/  @!P2 MUFU.EX2 R20, R20 ;  /* 0x000000140014a308 */ /* 0x000ea20000000800 */
[----:B------:R-:W-:-:S07]  /*10210*/  FSETP.GTU.FTZ.AND P1, PT, R19, 20, PT ;  /* 0x41a000001300780b */ /* 0x000fce0003f3c000 */
[----:B------:R-:W-:Y:S02]  /*10220*/  @!P5 FMUL.FTZ R21, R17, -1.4426950216293334961 ;  /* 0xbfb8aa3b1115d820 */ /* 0x000fe40000410000 */
[----:B------:R-:W-:Y:S01]  /*10230*/  @!P4 FMUL.FTZ R24, R18, -1.4426950216293334961 ;  /* 0xbfb8aa3b1218c820 */ /* 0x000fe20000410000 */
[----:B------:R-:W3:Y:S01]  /*10240*/  LDS.U16 R17, [R115+0xa] ;  /* 0x00000a0073117984 */ /* 0x000ee20000000400 */
[----:B------:R4:W1:Y:S02]  /*10250*/  @!P5 MUFU.EX2 R23, R21 ;  /* 0x000000150017d308 */ /* 0x0008640000000800 */
[----:B------:R-:W-:Y:S01]  /*10260*/  @!P1 FMUL.FTZ R25, R19, -1.4426950216293334961 ;  /* 0xbfb8aa3b13199820 */ /* 0x000fe20000410000 */
[----:B------:R-:W3:Y:S01]  /*10270*/  LDS.U16 R18, [R115+0xc] ;  /* 0x00000c0073127984 */ /* 0x000ee20000000400 */
[----:B--2---:R-:W-:-:S03]  /*10280*/  @!P2 FADD.FTZ R22, R20, 1 ;  /* 0x3f8000001416a421 */ /* 0x004fc60000010000 */
[----:B------:R-:W2:Y:S04]  /*10290*/  LDS.U16 R19, [R115+0xe] ;  /* 0x00000e0073137984 */ /* 0x000ea80000000400 */
[----:B------:R-:W2:Y:S04]  /*102a0*/  LDS.U16 R20, [R115+0x10] ;  /* 0x0000100073147984 */ /* 0x000ea80000000400 */
[----:B----4-:R-:W4:Y:S01]  /*102b0*/  LDS.U16 R21, [R115+0x12] ;  /* 0x0000120073157984 */ /* 0x010f220000000400 */
[----:B------:R-:W0:Y:S08]  /*102c0*/  @!P4 MUFU.EX2 R24, R24 ;  /* 0x000000180018c308 */ /* 0x000e300000000800 */
[----:B------:R-:W3:Y:S01]  /*102d0*/  @!P1 MUFU.EX2 R25, R25 ;  /* 0x0000001900199308 */ /* 0x000ee20000000800 */
[----:B-1----:R-:W-:-:S02]  /*102e0*/  @!P5 FADD.FTZ R23, R23, 1 ;  /* 0x3f8000001717d421 */ /* 0x002fc40000010000 */
[----:B0-----:R-:W-:-:S05]  /*102f0*/  @!P4 FADD.FTZ R24, R24, 1 ;  /* 0x3f8000001818c421 */ /* 0x001fca0000010000 */
[----:B------:R-:W0:Y:S01]  /*10300*/  @!P2 MUFU.RCP R27, R22 ;  /* 0x00000016001ba308 */ /* 0x000e220000001000 */
[----:B---3--:R-:W-:-:S07]  /*10310*/  @!P1 FADD.FTZ R25, R25, 1 ;  /* 0x3f80000019199421 */ /* 0x008fce0000010000 */
[----:B------:R-:W1:Y:S01]  /*10320*/  @!P5 MUFU.RCP R26, R23 ;  /* 0x00000017001ad308 */ /* 0x000e620000001000 */
[----:B------:R-:W-:-:S07]  /*10330*/  PRMT R16, RZ, 0x5410, R16 ;  /* 0x00005410ff107816 */ /* 0x000fce0000000010 */
[----:B------:R-:W3:Y:S01]  /*10340*/  @!P4 MUFU.RCP R29, R24 ;  /* 0x00000018001dc308 */ /* 0x000ee20000001000 */
[----:B------:R-:W-:-:S07]  /*10350*/  PRMT R17, RZ, 0x5410, R17 ;  /* 0x00005410ff117816 */ /* 0x000fce0000000011 */
[----:B------:R-:W0:Y:S01]  /*10360*/  @!P1 MUFU.RCP R22, R25 ;  /* 0x0000001900169308 */ /* 0x000e220000001000 */
[----:B------:R-:W-:Y:S01]  /*10370*/  PRMT R18, RZ, 0x5410, R18 ;  /* 0x00005410ff127816 */ /* 0x000fe20000000012 */
[----:B------:R-:W-:Y:S01]  /*10380*/  FADD.FTZ R16, R16, UR5 ;  /* 0x0000000510107e21 */ /* 0x000fe20008010000 */
[----:B--2---:R-:W-:Y:S02]  /*10390*/  PRMT R19, RZ, 0x5410, R19 ;  /* 0x00005410ff137816 */ /* 0x004fe40000000013 */
[----:B------:R-:W-:Y:S02]  /*103a0*/  PRMT R20, RZ, 0x5410, R20 ;  /* 0x00005410ff147816 */ /* 0x000fe40000000014 */
[----:B----4-:R-:W-:Y:S01]  /*103b0*/  PRMT R21, RZ, 0x5410, R21 ;  /* 0x00005410ff157816 */ /* 0x010fe20000000015 */
[----:B------:R-:W-:Y:S01]  /*103c0*/  FADD.FTZ R17, R17, UR5 ;  /* 0x0000000511117e21 */ /* 0x000fe20008010000 */
[----:B------:R-:W-:Y:S01]  /*103d0*/  FSETP.GTU.FTZ.AND P0, PT, R16, 20, PT ;  /* 0x41a000001000780b */ /* 0x000fe20003f1c000 */
[----:B------:R-:W-:-:S02]  /*103e0*/  FADD.FTZ R18, R18, UR5 ;  /* 0x0000000512127e21 */ /* 0x000fc40008010000 */
[----:B------:R-:W-:Y:S02]  /*103f0*/  FADD.FTZ R19, R19, UR5 ;  /* 0x0000000513137e21 */ /* 0x000fe40008010000 */
[----:B------:R-:W-:Y:S02]  /*10400*/  FADD.FTZ R20, R20, UR5 ;  /* 0x0000000514147e21 */ /* 0x000fe40008010000 */
[----:B------:R-:W-:Y:S01]  /*10410*/  FADD.FTZ R21, R21, UR5 ;  /* 0x0000000515157e21 */ /* 0x000fe20008010000 */
[----:B------:R-:W-:Y:S01]  /*10420*/  FSETP.GTU.FTZ.AND P3, PT, R17, 20, PT ;  /* 0x41a000001100780b */ /* 0x000fe20003f7c000 */
[----:B0-----:R-:W-:Y:S01]  /*10430*/  @!P2 FMUL.FTZ R50, R50, R27 ;  /* 0x0000001b3232a220 */ /* 0x001fe20000410000 */
[----:B------:R-:W-:Y:S01]  /*10440*/  FSETP.GTU.FTZ.AND P2, PT, R18, 20, PT ;  /* 0x41a000001200780b */ /* 0x000fe20003f5c000 */
[----:B-1----:R-:W-:Y:S01]  /*10450*/  @!P5 FMUL.FTZ R51, R51, R26 ;  /* 0x0000001a3333d220 */ /* 0x002fe20000410000 */
[----:B------:R-:W-:Y:S01]  /*10460*/  FSETP.GTU.FTZ.AND P5, PT, R19, 20, PT ;  /* 0x41a000001300780b */ /* 0x000fe20003fbc000 */
[----:B---3--:R-:W-:Y:S01]  /*10470*/  @!P4 FMUL.FTZ R52, R52, R29 ;  /* 0x0000001d3434c220 */ /* 0x008fe20000410000 */
[----:B------:R-:W-:Y:S01]  /*10480*/  FSETP.GTU.FTZ.AND P4, PT, R20, 20, PT ;  /* 0x41a000001400780b */ /* 0x000fe20003f9c000 */
[----:B------:R-:W-:Y:S01]  /*10490*/  @!P1 FMUL.FTZ R53, R53, R22 ;  /* 0x0000001635359220 */ /* 0x000fe20000410000 */
[----:B------:R-:W-:Y:S01]  /*104a0*/  FSETP.GTU.FTZ.AND P1, PT, R21, 20, PT ;  /* 0x41a000001500780b */ /* 0x000fe20003f3c000 */
[----:B------:R-:W-:-:S04]  /*104b0*/  @!P0 FMUL.FTZ R16, R16, -1.4426950216293334961 ;  /* 0xbfb8aa3b10108820 */ /* 0x000fc80000410000 */
[----:B------:R-:W-:Y:S02]  /*104c0*/  @!P3 FMUL.FTZ R17, R17, -1.4426950216293334961 ;  /* 0xbfb8aa3b1111b820 */ /* 0x000fe40000410000 */
[----:B------:R-:W-:Y:S02]  /*104d0*/  @!P2 FMUL.FTZ R18, R18, -1.4426950216293334961 ;  /* 0xbfb8aa3b1212a820 */ /* 0x000fe40000410000 */
[----:B------:R-:W-:Y:S02]  /*104e0*/  @!P5 FMUL.FTZ R19, R19, -1.4426950216293334961 ;  /* 0xbfb8aa3b1313d820 */ /* 0x000fe40000410000 */
[----:B------:R-:W-:Y:S02]  /*104f0*/  @!P4 FMUL.FTZ R20, R20, -1.4426950216293334961 ;  /* 0xbfb8aa3b1414c820 */ /* 0x000fe40000410000 */
[----:B------:R-:W-:Y:S01]  /*10500*/  @!P1 FMUL.FTZ R21, R21, -1.4426950216293334961 ;  /* 0xbfb8aa3b15159820 */ /* 0x000fe20000410000 */
[----:B------:R-:W0:Y:S08]  /*10510*/  @!P0 MUFU.EX2 R16, R16 ;  /* 0x0000001000108308 */ /* 0x000e300000000800 */
[----:B------:R-:W1:Y:S08]  /*10520*/  @!P3 MUFU.EX2 R17, R17 ;  /* 0x000000110011b308 */ /* 0x000e700000000800 */
[----:B------:R-:W2:Y:S08]  /*10530*/  @!P2 MUFU.EX2 R18, R18 ;  /* 0x000000120012a308 */ /* 0x000eb00000000800 */
[----:B------:R-:W3:Y:S08]  /*10540*/  @!P5 MUFU.EX2 R19, R19 ;  /* 0x000000130013d308 */ /* 0x000ef00000000800 */
[----:B------:R-:W4:Y:S08]  /*10550*/  @!P4 MUFU.EX2 R20, R20 ;  /* 0x000000140014c308 */ /* 0x000f300000000800 */
[----:B------:R-:W4:Y:S01]  /*10560*/  @!P1 MUFU.EX2 R21, R21 ;  /* 0x0000001500159308 */ /* 0x000f220000000800 */
[----:B0-----:R-:W-:-:S02]  /*10570*/  @!P0 FADD.FTZ R16, R16, 1 ;  /* 0x3f80000010108421 */ /* 0x001fc40000010000 */
[----:B-1----:R-:W-:Y:S02]  /*10580*/  @!P3 FADD.FTZ R17, R17, 1 ;  /* 0x3f8000001111b421 */ /* 0x002fe40000010000 */
[----:B--2---:R-:W-:Y:S02]  /*10590*/  @!P2 FADD.FTZ R18, R18, 1 ;  /* 0x3f8000001212a421 */ /* 0x004fe40000010000 */
[----:B---3--:R-:W-:Y:S01]  /*105a0*/  @!P5 FADD.FTZ R19, R19, 1 ;  /* 0x3f8000001313d421 */ /* 0x008fe20000010000 */
[----:B------:R0:W-:Y:S01]  /*105b0*/  @!P0 MUFU.RCP R23, R16 ;  /* 0x0000001000178308 */ /* 0x0001e20000001000 */
[----:B----4-:R-:W-:Y:S02]  /*105c0*/  @!P4 FADD.FTZ R20, R20, 1 ;  /* 0x3f8000001414c421 */ /* 0x010fe40000010000 */
[----:B------:R-:W-:Y:S01]  /*105d0*/  @!P1 FADD.FTZ R21, R21, 1 ;  /* 0x3f80000015159421 */ /* 0x000fe20000010000 */
[----:B0-----:R-:W0:Y:S04]  /*105e0*/  LDS.U16 R16, [R115+0x14] ;  /* 0x0000140073107984 */ /* 0x001e280000000400 */
[----:B------:R1:W-:Y:S08]  /*105f0*/  @!P3 MUFU.RCP R22, R17 ;  /* 0x000000110016b308 */ /* 0x0003f00000001000 */
[----:B------:R2:W-:Y:S01]  /*10600*/  @!P2 MUFU.RCP R25, R18 ;  /* 0x000000120019a308 */ /* 0x0005e20000001000 */
[----:B-1----:R-:W1:Y:S07]  /*10610*/  LDS.U16 R17, [R115+0x16] ;  /* 0x0000160073117984 */ /* 0x002e6e0000000400 */
[----:B------:R3:W4:Y:S01]  /*10620*/  @!P5 MUFU.RCP R24, R19 ;  /* 0x000000130018d308 */ /* 0x0007220000001000 */
[----:B--2---:R-:W2:Y:S07]  /*10630*/  LDS.U16 R18, [R115+0x18] ;  /* 0x0000180073127984 */ /* 0x004eae0000000400 */
[----:B------:R4:W0:Y:S01]  /*10640*/  @!P4 MUFU.RCP R27, R20 ;  /* 0x00000014001bc308 */ /* 0x0008220000001000 */
[----:B---3--:R-:W3:Y:S07]  /*10650*/  LDS.U16 R19, [R115+0x1a] ;  /* 0x00001a0073137984 */ /* 0x008eee0000000400 */
[----:B------:R0:W1:Y:S01]  /*10660*/  @!P1 MUFU.RCP R26, R21 ;  /* 0x00000015001a9308 */ /* 0x0000620000001000 */
[----:B----4-:R-:W4:Y:S04]  /*10670*/  LDS.U16 R20, [R115+0x1c] ;  /* 0x00001c0073147984 */ /* 0x010f280000000400 */
[----:B0-----:R-:W0:Y:S04]  /*10680*/  LDS.U16 R21, [R115+0x1e] ;  /* 0x00001e0073157984 */ /* 0x001e280000000400 */
[----:B------:R-:W-:Y:S01]  /*10690*/  BAR.SYNC.DEFER_BLOCKING 0x0 ;  /* 0x0000000000007b1d */ /* 0x000fe20000010000 */
[----:B------:R-:W-:Y:S01]  /*106a0*/  @!P5 FMUL.FTZ R57, R57, R24 ;  /* 0x000000183939d220 */ /* 0x000fe20000410000 */
[----:B------:R-:W-:-:S02]  /*106b0*/  F2FP.BF16.PACK_AB R88, R88, R89 ;  /* 0x000000595858723e */ /* 0x000fc400000010ff */
[----:B------:R-:W-:Y:S02]  /*106c0*/  F2FP.BF16.PACK_AB R86, R86, R87 ;  /* 0x000000575656723e */ /* 0x000fe400000010ff */
[----:B------:R-:W-:Y:S02]  /*106d0*/  F2FP.BF16.PACK_AB R82, R82, R83 ;  /* 0x000000535252723e */ /* 0x000fe400000010ff */
[----:B------:R-:W-:Y:S01]  /*106e0*/  PRMT R24, R84, 0x7632, R24 ;  /* 0x0000763254187816 */ /* 0x000fe20000000018 */
[----:B------:R-:W-:Y:S01]  /*106f0*/  @!P0 FMUL.FTZ R54, R54, R23 ;  /* 0x0000001736368220 */ /* 0x000fe20000410000 */
[----:B------:R-:W-:Y:S01]  /*10700*/  F2FP.BF16.PACK_AB R76, R76, R77 ;  /* 0x0000004d4c4c723e */ /* 0x000fe200000010ff */
[----:B------:R-:W-:Y:S01]  /*10710*/  @!P3 FMUL.FTZ R55, R55, R22 ;  /* 0x000000163737b220 */ /* 0x000fe20000410000 */
[----:B------:R-:W-:Y:S01]  /*10720*/  PRMT R22, R88, 0x7632, R22 ;  /* 0x0000763258167816 */ /* 0x000fe20000000016 */
[----:B------:R-:W-:Y:S01]  /*10730*/  @!P2 FMUL.FTZ R56, R56, R25 ;  /* 0x000000193838a220 */ /* 0x000fe20000410000 */
[----:B------:R-:W-:-:S02]  /*10740*/  PRMT R23, R86, 0x7632, R23 ;  /* 0x0000763256177816 */ /* 0x000fc40000000017 */
[----:B------:R-:W-:Y:S02]  /*10750*/  PRMT R25, R82, 0x7632, R25 ;  /* 0x0000763252197816 */ /* 0x000fe40000000019 */
[----:B------:R-:W-:Y:S02]  /*10760*/  ISETP.NE.AND P6, PT, R138, RZ, PT ;  /* 0x000000ff8a00720c */ /* 0x000fe40003fc5270 */
[----:B------:R-:W-:Y:S02]  /*10770*/  F2FP.BF16.PACK_AB R80, R80, R81 ;  /* 0x000000515050723e */ /* 0x000fe400000010ff */
[----:B------:R-:W-:Y:S01]  /*10780*/  F2FP.BF16.PACK_AB R78, R78, R79 ;  /* 0x0000004f4e4e723e */ /* 0x000fe200000010ff */
[----:B------:R1:W-:Y:S01]  /*10790*/  STS.U16 [R115+0xa], R24 ;  /* 0x00000a1873007388 */ /* 0x0003e20000000400 */
[----:B------:R-:W-:-:S03]  /*107a0*/  F2FP.BF16.PACK_AB R74, R74, R75 ;  /* 0x0000004b4a4a723e */ /* 0x000fc600000010ff */
[----:B------:R0:W-:Y:S04]  /*107b0*/  STS.U16 [R115+0x2], R22 ;  /* 0x0000021673007388 */ /* 0x0001e80000000400 */
[----:B------:R2:W-:Y:S01]  /*107c0*/  STS.U16 [R115+0x6], R23 ;  /* 0x0000061773007388 */ /* 0x0005e20000000400 */
[----:B-1----:R-:W-:-:S03]  /*107d0*/  PRMT R24, R76, 0x7632, R24 ;  /* 0x000076324c187816 */ /* 0x002fc60000000018 */
[----:B------:R1:W-:Y:S01]  /*107e0*/  STS.U16 [R115+0xe], R25 ;  /* 0x00000e1973007388 */ /* 0x0003e20000000400 */
[----:B0-----:R-:W-:-:S03]  /*107f0*/  PRMT R22, R80, 0x7632, R22 ;  /* 0x0000763250167816 */ /* 0x001fc60000000016 */
[----:B------:R0:W-:Y:S01]  /*10800*/  STS.U16 [R115+0x1a], R24 ;  /* 0x00001a1873007388 */ /* 0x0001e20000000400 */
[----:B--2---:R-:W-:Y:S02]  /*10810*/  PRMT R23, R78, 0x7632, R23 ;  /* 0x000076324e177816 */ /* 0x004fe40000000017 */
[----:B-1----:R-:W-:Y:S01]  /*10820*/  PRMT R25, R74, 0x7632, R25 ;  /* 0x000076324a197816 */ /* 0x002fe20000000019 */
[----:B------:R-:W-:Y:S01]  /*10830*/  STS.U16 [R115], R88 ;  /* 0x0000005873007388 */ /* 0x000fe20000000400 */
[----:B0-----:R-:W-:-:S03]  /*10840*/  MOV R24, UR39 ;  /* 0x0000002700187c02 */ /* 0x001fc60008000f00 */
[----:B------:R-:W-:Y:S01]  /*10850*/  STS.U16 [R115+0x4], R86 ;  /* 0x0000045673007388 */ /* 0x000fe20000000400 */
[----:B------:R-:W-:Y:S01]  /*10860*/  @!P4 FMUL.FTZ R58, R58, R27 ;  /* 0x0000001b3a3ac220 */ /* 0x000fe20000410000 */
[----:B------:R-:W-:Y:S02]  /*10870*/  PRMT R16, RZ, 0x5410, R16 ;  /* 0x00005410ff107816 */ /* 0x000fe40000000010 */
        /* <DEDUP_REMOVED lines=32> */
[----:B---3--:R-:W-:Y:S01]  /*10a80*/  PRMT R19, RZ, 0x5410, R19 ;  /* 0x00005410ff137816 */ /* 0x008fe20000000013 */
[----:B------:R-:W-:Y:S01]  /*10a90*/  FADD.FTZ R17, R17, UR5 ;  /* 0x0000000511117e21 */ /* 0x000fe20008010000 */
[----:B----4-:R-:W-:Y:S01]  /*10aa0*/  PRMT R20, RZ, 0x5410, R20 ;  /* 0x00005410ff147816 */ /* 0x010fe20000000014 */
[----:B------:R-:W-:-:S02]  /*10ab0*/  FADD.FTZ R18, R18, UR5 ;  /* 0x0000000512127e21 */ /* 0x000fc40008010000 */
        /* <DEDUP_REMOVED lines=8> */
[----:B------:R-:W2:Y:S01]  /*10b40*/  LDS R69, [0x420] ;  /* 0x00042000ff457984 */ /* 0x000ea20000000800 */
[----:B------:R-:W-:-:S02]  /*10b50*/  FSETP.GTU.FTZ.AND P1, PT, R20, 20, PT ;  /* 0x41a000001400780b */ /* 0x000fc40003f3c000 */
[----:B------:R-:W-:-:S04]  /*10b60*/  PRMT R21, RZ, 0x5410, R21 ;  /* 0x00005410ff157816 */ /* 0x000fc80000000015 */
[----:B------:R-:W-:Y:S02]  /*10b70*/  @!P4 FMUL.FTZ R17, R17, -1.4426950216293334961 ;  /* 0xbfb8aa3b1111c820 */ /* 0x000fe40000410000 */
[----:B------:R-:W-:Y:S02]  /*10b80*/  @!P3 FMUL.FTZ R18, R18, -1.4426950216293334961 ;  /* 0xbfb8aa3b1212b820 */ /* 0x000fe40000410000 */
[----:B------:R-:W-:Y:S02]  /*10b90*/  @!P0 FMUL.FTZ R19, R19, -1.4426950216293334961 ;  /* 0xbfb8aa3b13138820 */ /* 0x000fe40000410000 */
[----:B------:R-:W-:Y:S01]  /*10ba0*/  FADD.FTZ R21, R21, UR5 ;  /* 0x0000000515157e21 */ /* 0x000fe20008010000 */
[----:B------:R-:W3:Y:S01]  /*10bb0*/  @!P4 MUFU.EX2 R17, R17 ;  /* 0x000000110011c308 */ /* 0x000ee20000000800 */
[----:B------:R-:W-:Y:S02]  /*10bc0*/  @!P1 FMUL.FTZ R20, R20, -1.4426950216293334961 ;  /* 0xbfb8aa3b14149820 */ /* 0x000fe40000410000 */
[----:B-1----:R-:W-:-:S05]  /*10bd0*/  @!P5 FADD.FTZ R16, R16, 1 ;  /* 0x3f8000001010d421 */ /* 0x002fca0000010000 */
[----:B------:R-:W1:Y:S01]  /*10be0*/  @!P3 MUFU.EX2 R18, R18 ;  /* 0x000000120012b308 */ /* 0x000e620000000800 */
[----:B------:R-:W-:-:S07]  /*10bf0*/  FSETP.GTU.FTZ.AND P2, PT, R21, 20, PT ;  /* 0x41a000001500780b */ /* 0x000fce0003f5c000 */
[----:B------:R-:W4:Y:S08]  /*10c00*/  @!P0 MUFU.EX2 R19, R19 ;  /* 0x0000001300138308 */ /* 0x000f300000000800 */
[----:B------:R-:W0:Y:S08]  /*10c10*/  @!P1 MUFU.EX2 R20, R20 ;  /* 0x0000001400149308 */ /* 0x000e300000000800 */
[----:B------:R-:W2:Y:S01]  /*10c20*/  @!P5 MUFU.RCP R71, R16 ;  /* 0x000000100047d308 */ /* 0x000ea20000001000 */
[----:B---3--:R-:W-:-:S02]  /*10c30*/  @!P4 FADD.FTZ R17, R17, 1 ;  /* 0x3f8000001111c421 */ /* 0x008fc40000010000 */
[----:B-1----:R-:W-:Y:S02]  /*10c40*/  @!P3 FADD.FTZ R18, R18, 1 ;  /* 0x3f8000001212b421 */ /* 0x002fe40000010000 */
[----:B------:R-:W-:Y:S02]  /*10c50*/  @!P2 FMUL.FTZ R21, R21, -1.4426950216293334961 ;  /* 0xbfb8aa3b1515a820 */ /* 0x000fe40000410000 */
[----:B----4-:R-:W-:Y:S01]  /*10c60*/  @!P0 FADD.FTZ R19, R19, 1 ;  /* 0x3f80000013138421 */ /* 0x010fe20000010000 */
[----:B0-----:R-:W0:Y:S01]  /*10c70*/  @!P4 MUFU.RCP R22, R17 ;  /* 0x000000110016c308 */ /* 0x001e220000001000 */
[----:B------:R-:W-:Y:S01]  /*10c80*/  @!P1 FADD.FTZ R20, R20, 1 ;  /* 0x3f80000014149421 */ /* 0x000fe20000010000 */
[----:B------:R-:W-:-:S06]  /*10c90*/  UIMAD UR7, UR13, UR8, URZ ;  /* 0x000000080d0772a4 */ /* 0x000fcc000f8e023f */
[----:B------:R-:W1:Y:S01]  /*10ca0*/  @!P3 MUFU.RCP R75, R18 ;  /* 0x00000012004bb308 */ /* 0x000e620000001000 */
[----:B--2---:R-:W-:Y:S01]  /*10cb0*/  @!P5 FMUL.FTZ R60, R60, R71 ;  /* 0x000000473c3cd220 */ /* 0x004fe20000410000 */
[----:B------:R-:W-:Y:S01]  /*10cc0*/  ISETP.GE.AND P5, PT, R136, R69, PT ;  /* 0x000000458800720c */ /* 0x000fe20003fa6270 */
        /* <DEDUP_REMOVED lines=27> */
.L_x_9177:
[----:B---34-:R-:W-:Y:S05]  /*10e80*/  BSYNC B0 ;  /* 0x0000000000007941 */ /* 0x018fea0003800000 */
.L_x_9176:
[----:B------:R-:W3:Y:S01]  /*10e90*/  LDL.LU R30, [R1+0x28] ;  /* 0x00002800011e7983 */ /* 0x000ee20000300800 */
[----:B------:R-:W-:Y:S01]  /*10ea0*/  ULDC.64 UR36, c[0x0][0x2e0] ;  /* 0x0000b80000247ab9 */ /* 0x000fe20000000a00 */
[----:B--2---:R-:W-:Y:S01]  /*10eb0*/  @!P2 FADD.FTZ R21, R21, 1 ;  /* 0x3f8000001515a421 */ /* 0x004fe20000010000 */
[----:B------:R-:W-:Y:S01]  /*10ec0*/  UMOV UR35, UR7 ;  /* 0x0000000700237c82 */ /* 0x000fe20008000000 */
[----:B------:R-:W-:Y:S01]  /*10ed0*/  LEA R16, P3, R136, c[0x0][0x330], 0x1 ;  /* 0x0000cc0088107a11 */ /* 0x000fe200078608ff */
[----:B------:R-:W-:Y:S01]  /*10ee0*/  UIMAD.WIDE.U32 UR34, UR10, UR36, UR34 ;  /* 0x000000240a2272a5 */ /* 0x000fe2000f8e0022 */
[----:B0-----:R-:W0:Y:S01]  /*10ef0*/  @!P2 MUFU.RCP R18, R21 ;  /* 0x000000150012a308 */ /* 0x001e220000001000 */
        /* <DEDUP_REMOVED lines=45> */
[C---:B------:R-:W-:Y:S01]  /*111d0*/  PRMT R22, R17.reuse, 0x7610, R22 ;  /* 0x0000761011167816 */ /* 0x040fe20000000016 */
[----:B------:R-:W-:Y:S01]  /*111e0*/  BAR.SYNC.DEFER_BLOCKING 0x0 ;  /* 0x0000000000007b1d */ /* 0x000fe20000010000 */
[----:B------:R-:W-:Y:S02]  /*111f0*/  PRMT R23, R17, 0x7632, R23 ;  /* 0x0000763211177816 */ /* 0x000fe40000000017 */
[----:B------:R-:W-:Y:S02]  /*11200*/  F2FP.BF16.PACK_AB R17, R59, R58 ;  /* 0x0000003a3b11723e */ /* 0x000fe400000010ff */
[----:B------:R-:W-:Y:S02]  /*11210*/  PRMT R24, R16, 0x7610, R24 ;  /* 0x0000761010187816 */ /* 0x000fe40000000018 */
[----:B------:R-:W-:-:S02]  /*11220*/  PRMT R25, R17, 0x7610, R25 ;  /* 0x0000761011197816 */ /* 0x000fc40000000019 */
        /* <DEDUP_REMOVED lines=9> */
[----:B------:R-:W-:Y:S01]  /*112c0*/  STS.U16 [R115+0x1e], R24 ;  /* 0x00001e1873007388 */ /* 0x000fe20000000400 */
[----:B------:R-:W-:Y:S01]  /*112d0*/  UIADD3 UR7, UR9, UR38, URZ ;  /* 0x0000002609077290 */ /* 0x000fe2000fffe03f */
[----:B------:R-:W-:Y:S01]  /*112e0*/  BSSY B0, `(.L_x_9178) ;  /* 0x000004a000007945 */ /* 0x000fe20003800000 */
[----:B---3--:R-:W-:Y:S01]  /*112f0*/  FADD.FTZ R18, R50, R30 ;  /* 0x0000001e32127221 */ /* 0x008fe20000010000 */
[----:B------:R-:W-:-:S03]  /*11300*/  F2FP.BF16.PACK_AB R50, R51, R50 ;  /* 0x000000323332723e */ /* 0x000fc600000010ff */
[----:B------:R-:W-:Y:S01]  /*11310*/  FADD.FTZ R19, R18, R51 ;  /* 0x0000003312137221 */ /* 0x000fe20000010000 */
[----:B------:R-:W-:-:S03]  /*11320*/  PRMT R20, R50, 0x7632, R20 ;  /* 0x0000763232147816 */ /* 0x000fc60000000014 */
[----:B------:R-:W-:Y:S02]  /*11330*/  FADD.FTZ R18, R19, R52 ;  /* 0x0000003413127221 */ /* 0x000fe40000010000 */
[----:B------:R0:W-:Y:S01]  /*11340*/  STS.U16 [R115+0x2], R20 ;  /* 0x0000021473007388 */ /* 0x0001e20000000400 */
[----:B------:R-:W-:Y:S01]  /*11350*/  F2FP.BF16.PACK_AB R52, R53, R52 ;  /* 0x000000343534723e */ /* 0x000fe200000010ff */
[----:B------:R-:W-:Y:S01]  /*11360*/  FADD.FTZ R19, R18, R53 ;  /* 0x0000003512137221 */ /* 0x000fe20000010000 */
[----:B------:R-:W-:Y:S02]  /*11370*/  F2FP.BF16.PACK_AB R18, R61, R60 ;  /* 0x0000003c3d12723e */ /* 0x000fe400000010ff */
[----:B------:R-:W-:Y:S02]  /*11380*/  PRMT R21, R52, 0x7632, R21 ;  /* 0x0000763234157816 */ /* 0x000fe40000000015 */
[----:B0-----:R-:W-:Y:S02]  /*11390*/  PRMT R20, R16, 0x7632, R20 ;  /* 0x0000763210147816 */ /* 0x001fe40000000014 */
[----:B------:R-:W-:-:S02]  /*113a0*/  F2FP.BF16.PACK_AB R16, R63, R62 ;  /* 0x0000003e3f10723e */ /* 0x000fc400000010ff */
[----:B------:R-:W-:Y:S02]  /*113b0*/  PRMT R22, R18, 0x7632, R22 ;  /* 0x0000763212167816 */ /* 0x000fe40000000016 */
[C---:B------:R-:W-:Y:S02]  /*113c0*/  PRMT R27, R16.reuse, 0x7610, R27 ;  /* 0x00007610101b7816 */ /* 0x040fe4000000001b */
        /* <DEDUP_REMOVED lines=59> */
.L_x_9179:
[----:B0-----:R-:W-:Y:S05]  /*11780*/  BSYNC B0 ;  /* 0x0000000000007941 */ /* 0x001fea0003800000 */
.L_x_9178:
        /* <DEDUP_REMOVED lines=17> */
[-C--:B------:R-:W-:Y:S01]  /*118a0*/  ISETP.GE.AND P4, PT, R14, R37.reuse, PT ;  /* 0x000000250e00720c */ /* 0x080fe20003f86270 */
[----:B------:R-:W-:Y:S01]  /*118b0*/  UIADD3 UR18, UP2, UR18, -0x400, URZ ;  /* 0xfffffc0012127890 */ /* 0x000fe2000ff5e03f */
[----:B------:R-:W-:Y:S01]  /*118c0*/  IADD3.X R15, R17, c[0x0][0x344], RZ, P0, !PT ;  /* 0x0000d100110f7a10 */ /* 0x000fe200007fe4ff */
[----:B------:R-:W-:Y:S01]  /*118d0*/  UIADD3 UR16, UP3, UR16, -0x400, URZ ;  /* 0xfffffc0010107890 */ /* 0x000fe2000ff7e03f */
[C---:B------:R-:W-:Y:S01]  /*118e0*/  LEA R14, P0, R18.reuse, R16, 0x1 ;  /* 0x00000010120e7211 */ /* 0x040fe200078008ff */
        /* <DEDUP_REMOVED lines=39> */
.L_x_9058:
        /* <DEDUP_REMOVED lines=27> */
.L_x_9182:
[----:B-1----:R-:W-:Y:S05]  /*11d10*/  BSYNC B0 ;  /* 0x0000000000007941 */ /* 0x002fea0003800000 */
.L_x_9181:
        /* <DEDUP_REMOVED lines=26> */
.L_x_9184:
[----:B------:R-:W3:Y:S02]  /*11ec0*/  S2R R11, SR_TID.X ;  /* 0x00000000000b7919 */ /* 0x000ee40000002100 */
.L_x_9185:
[----:B-1----:R-:W-:Y:S05]  /*11ed0*/  BSYNC B0 ;  /* 0x0000000000007941 */ /* 0x002fea0003800000 */
.L_x_9183:
        /* <DEDUP_REMOVED lines=12> */
.L_x_9186:
        /* <DEDUP_REMOVED lines=32> */
.L_x_9187:
        /* <DEDUP_REMOVED lines=14> */
.L_x_14699:


//--------------------- .text._Z25selective_scan_bwd_kernelI32Selective_Scan_bwd_kernel_traitsILi32ELi16ELb0ELb1ELb1ELb0ELb0EN3c108BFloat16ENS1_7complexIfEEEEv12SSMParamsBwd --------------------------
	.section	.text._Z25selective_scan_bwd_kernelI32Selective_Scan_bwd_kernel_traitsILi32ELi16ELb0ELb1ELb1ELb0ELb0EN3c108BFloat16ENS1_7complexIfEEEEv12SSMParamsBwd,"ax",@progbits
	.sectioninfo	@"SHI_REGISTERS=255"
	.align	128
        .global         _Z25selective_scan_bwd_kernelI32Selective_Scan_bwd_kernel_traitsILi32ELi16ELb0ELb1ELb1ELb0ELb0EN3c108BFloat16ENS1_7complexIfEEEEv12SSMParamsBwd
        .type           _Z25selective_scan_bwd_kernelI32Selective_Scan_bwd_kernel_traitsILi32ELi16ELb0ELb1ELb1ELb0ELb0EN3c108BFloat16ENS1_7complexIfEEEEv12SSMParamsBwd,@function
        .size           _Z25selective_scan_bwd_kernelI32Selective_Scan_bwd_kernel_traitsILi32ELi16ELb0ELb1ELb1ELb0ELb0EN3c108BFloat16ENS1_7complexIfEEEEv12SSMParamsBwd,(.L_x_14700 - _Z25selective_scan_bwd_kernelI32Selective_Scan_bwd_kernel_traitsILi32ELi16ELb0ELb1ELb1ELb0ELb0EN3c108BFloat16ENS1_7complexIfEEEEv12SSMParamsBwd)
        .other          _Z25selective_scan_bwd_kernelI32Selective_Scan_bwd_kernel_traitsILi32ELi16ELb0ELb1ELb1ELb0ELb0EN3c108BFloat16ENS1_7complexIfEEEEv12SSMParamsBwd,@"STO_CUDA_ENTRY STV_DEFAULT"
_Z25selective_scan_bwd_kernelI32Selective_Scan_bwd_kernel_traitsILi32ELi16ELb0ELb1ELb1ELb0ELb0EN3c108BFloat16ENS1_7complexIfEEEEv12SSMParamsBwd:
.text._Z25selective_scan_bwd_kernelI32Selective_Scan_bwd_kernel_traitsILi32ELi16ELb0ELb1ELb1ELb0ELb0EN3c108BFloat16ENS1_7complexIfEEEEv12SSMParamsBwd:
        /* <DEDUP_REMOVED lines=168> */
[----:B------:R3:W-:Y:S01]  /*0a80*/  STL [R1+0x14], RZ ;  /* 0x000014ff01007387 */ /* 0x0007e20000100800 */
[----:B------:R-:W-:Y:S02]  /*0a90*/  UMOV UR16, UR17 ;  /* 0x0000001100107c82 */ /* 0x000fe40008000000 */
[----:B------:R-:W-:Y:S01]  /*0aa0*/  UMOV UR17, UR18 ;  /* 0x0000001200117c82 */ /* 0x000fe20008000000 */
[----:B------:R-:W4:Y:S01]  /*0ab0*/  S2R R116, SR_TID.X ;  /* 0x0000000000747919 */ /* 0x000f220000002100 */
        /* <DEDUP_REMOVED lines=8> */
[----:B------:R-:W-:-:S02]  /*0b40*/  UMOV UR6, URZ ;  /* 0x0000003f00067c82 */ /* 0x000fc40008000000 */
.L_x_9273:
        /* <DEDUP_REMOVED lines=468> */
.L_x_9268:
[----:B------:R-:W-:Y:S01]  /*2890*/  SHF.L.U32 R0, R116, 0x4, RZ ;  /* 0x0000000474007819 */ /* 0x000fe200000006ff */
[----:B------:R-:W-:Y:S01]  /*28a0*/  USHF.R.S32.HI UR40, URZ, 0x1f, UR7 ;  /* 0x0000001f3f287899 */ /* 0x000fe20008011407 */
[----:B------:R-:W-:Y:S01]  /*28b0*/  MOV R5, UR7 ;  /* 0x0000000700057c02 */ /* 0x000fe20008000f00 */
[----:B------:R-:W-:Y:S01]  /*28c0*/  ULDC.64 UR32, c[0x0][0x1a0] ;  /* 0x0000680000207ab9 */ /* 0x000fe20000000a00 */
[----:B------:R-:W-:Y:S01]  /*28d0*/  LOP3.LUT R0, R0, 0xfffffe00, RZ, 0xc0, !PT ;  /* 0xfffffe0000007812 */ /* 0x000fe200078ec0ff */
[----:B------:R-:W-:Y:S01]  /*28e0*/  UIMAD UR32, UR40, UR32, URZ ;  /* 0x00000020282072a4 */ /* 0x000fe2000f8e023f */
[----:B------:R-:W-:Y:S01]  /*28f0*/  PRMT R11, RZ, 0x7610, R11 ;  /* 0x00007610ff0b7816 */ /* 0x000fe2000000000b */
[----:B------:R-:W-:Y:S01]  /*2900*/  ULDC UR38, c[0x0][0x168] ;  /* 0x00005a0000267ab9 */ /* 0x000fe20000000800 */
[----:B------:R-:W-:Y:S01]  /*2910*/  LOP3.LUT R2, R0, 0x1f, R116, 0xf8, !PT ;  /* 0x0000001f00027812 */ /* 0x000fe200078ef874 */
[----:B------:R-:W-:Y:S01]  /*2920*/  UIMAD UR32, UR7, UR33, UR32 ;  /* 0x00000021072072a4 */ /* 0x000fe2000f8e0220 */
[----:B------:R-:W-:Y:S01]  /*2930*/  SHF.L.U32 R0, R116, 0x4, RZ ;  /* 0x0000000474007819 */ /* 0x000fe200000006ff */
[----:B------:R-:W-:Y:S01]  /*2940*/  UIADD3 UR38, -UR27, UR38, URZ ;  /* 0x000000261b267290 */ /* 0x000fe2000fffe13f */
[----:B------:R-:W-:-:S02]  /*2950*/  PRMT R12, RZ, 0x7610, R12 ;  /* 0x00007610ff0c7816 */ /* 0x000fc4000000000c */
[----:B------:R-:W-:Y:S01]  /*2960*/  LOP3.LUT R0, R0, 0xfffffe00, RZ, 0xc0, !PT ;  /* 0xfffffe0000007812 */ /* 0x000fe200078ec0ff */
[----:B------:R-:W-:Y:S01]  /*2970*/  USHF.L.U32 UR37, UR38, 0x1, URZ ;  /* 0x0000000126257899 */ /* 0x000fe2000800063f */
[----:B------:R-:W-:Y:S02]  /*2980*/  PRMT R13, RZ, 0x7610, R13 ;  /* 0x00007610ff0d7816 */ /* 0x000fe4000000000d */
[----:B------:R-:W-:Y:S02]  /*2990*/  IADD3 R6, R0, R2, RZ ;  /* 0x0000000200067210 */ /* 0x000fe40007ffe0ff */
[----:B------:R-:W-:Y:S02]  /*29a0*/  PRMT R16, RZ, 0x7610, R16 ;  /* 0x00007610ff107816 */ /* 0x000fe40000000010 */
[----:B------:R-:W-:Y:S02]  /*29b0*/  SHF.R.S32.HI R7, RZ, 0x1f, R6 ;  /* 0x0000001fff077819 */ /* 0x000fe40000011406 */
[----:B------:R-:W-:-:S02]  /*29c0*/  IADD3 R133, R6, 0x40, RZ ;  /* 0x0000004006857810 */ /* 0x000fc40007ffe0ff */
[C---:B------:R-:W-:Y:S01]  /*29d0*/  ISETP.GE.AND P2, PT, R6.reuse, UR37, PT ;  /* 0x0000002506007c0c */ /* 0x040fe2000bf46270 */
[----:B------:R-:W-:Y:S01]  /*29e0*/  IMAD.WIDE.U32 R4, R5, c[0x0][0x1a0], R6 ;  /* 0x0000680005047a25 */ /* 0x000fe200078e0006 */
[----:B------:R-:W-:Y:S02]  /*29f0*/  ISETP.GE.AND P4, PT, R133, UR37, PT ;  /* 0x0000002585007c0c */ /* 0x000fe4000bf86270 */
[----:B------:R-:W-:Y:S02]  /*2a00*/  IADD3 R149, R6, 0xa0, RZ ;  /* 0x000000a006957810 */ /* 0x000fe40007ffe0ff */
[----:B------:R-:W-:Y:S01]  /*2a10*/  IADD3 R3, R5, UR32, RZ ;  /* 0x0000002005037c10 */ /* 0x000fe2000fffe0ff */
[----:B------:R-:W-:Y:S01]  /*2a20*/  ULDC.64 UR32, c[0x0][0x180] ;  /* 0x0000600000207ab9 */ /* 0x000fe20000000a00 */
[----:B------:R-:W-:Y:S02]  /*2a30*/  LEA R2, P0, R4, UR22, 0x1 ;  /* 0x0000001604027c11 */ /* 0x000fe4000f8008ff */
[----:B------:R-:W-:-:S02]  /*2a40*/  IADD3 R150, R6, 0xc0, RZ ;  /* 0x000000c006967810 */ /* 0x000fc40007ffe0ff */
[----:B------:R-:W-:Y:S02]  /*2a50*/  LEA.HI.X R3, R4, UR23, R3, 0x1, P0 ;  /* 0x0000001704037c11 */ /* 0x000fe400080f0c03 */
[C---:B------:R-:W-:Y:S02]  /*2a60*/  IADD3 R4, R6.reuse, 0x20, RZ ;  /* 0x0000002006047810 */ /* 0x040fe40007ffe0ff */
[----:B0-----:R-:W-:Y:S01]  /*2a70*/  IADD3 R151, R6, 0xe0, RZ ;  /* 0x000000e006977810 */ /* 0x001fe20007ffe0ff */
[----:B--2---:R0:W2:Y:S01]  /*2a80*/  @!P2 LDG.E.U16 R11, [R2.64] ;  /* 0x0000002a020ba981 */ /* 0x0040a2000c1e1500 */
[----:B------:R-:W-:Y:S02]  /*2a90*/  ISETP.GE.AND P3, PT, R4, UR37, PT ;  /* 0x0000002504007c0c */ /* 0x000fe4000bf66270 */
[C---:B-1----:R-:W-:Y:S01]  /*2aa0*/  IADD3 R152, R6.reuse, 0x100, RZ ;  /* 0x0000010006987810 */ /* 0x042fe20007ffe0ff */
[----:B------:R0:W3:Y:S01]  /*2ab0*/  @!P4 LDG.E.U16 R13, [R2.64+0x80] ;  /* 0x0000802a020dc981 */ /* 0x0000e2000c1e1500 */
[----:B------:R-:W-:-:S02]  /*2ac0*/  IADD3 R153, R6, 0x120, RZ ;  /* 0x0000012006997810 */ /* 0x000fc40007ffe0ff */
[----:B------:R-:W-:Y:S02]  /*2ad0*/  ISETP.GE.AND P0, PT, R149, UR37, PT ;  /* 0x0000002595007c0c */ /* 0x000fe4000bf06270 */
[----:B------:R-:W-:Y:S02]  /*2ae0*/  ISETP.GE.AND P1, PT, R150, UR37, PT ;  /* 0x0000002596007c0c */ /* 0x000fe4000bf26270 */
[----:B------:R-:W-:Y:S02]  /*2af0*/  ISETP.GE.AND P2, PT, R151, UR37, PT ;  /* 0x0000002597007c0c */ /* 0x000fe4000bf46270 */
[----:B------:R-:W-:Y:S01]  /*2b00*/  PRMT R17, RZ, 0x7610, R17 ;  /* 0x00007610ff117816 */ /* 0x000fe20000000011 */
[----:B------:R0:W4:Y:S01]  /*2b10*/  @!P3 LDG.E.U16 R12, [R2.64+0x40] ;  /* 0x0000402a020cb981 */ /* 0x000122000c1e1500 */
[----:B------:R-:W-:Y:S02]  /*2b20*/  ISETP.GE.AND P3, PT, R152, UR37, PT ;  /* 0x0000002598007c0c */ /* 0x000fe4000bf66270 */
[----:B------:R-:W-:-:S02]  /*2b30*/  ISETP.GE.AND P4, PT, R153, UR37, PT ;  /* 0x0000002599007c0c */ /* 0x000fc4000bf86270 */
[----:B------:R-:W-:Y:S01]  /*2b40*/  PRMT R18, RZ, 0x7610, R18 ;  /* 0x00007610ff127816 */ /* 0x000fe20000000012 */
[----:B------:R0:W3:Y:S01]  /*2b50*/  @!P0 LDG.E.U16 R16, [R2.64+0x140] ;  /* 0x0001402a02108981 */ /* 0x0000e2000c1e1500 */
[----:B------:R-:W-:Y:S02]  /*2b60*/  PRMT R65, RZ, 0x7610, R65 ;  /* 0x00007610ff417816 */ /* 0x000fe40000000041 */
[C---:B------:R-:W-:Y:S01]  /*2b70*/  IADD3 R156, R6.reuse, 0x180, RZ ;  /* 0x00000180069c7810 */ /* 0x040fe20007ffe0ff */
[----:B------:R0:W3:Y:S01]  /*2b80*/  @!P1 LDG.E.U16 R17, [R2.64+0x180] ;  /* 0x0001802a02119981 */ /* 0x0000e2000c1e1500 */
[----:B------:R-:W-:Y:S02]  /*2b90*/  PRMT R64, RZ, 0x7610, R64 ;  /* 0x00007610ff407816 */ /* 0x000fe40000000040 */
[C---:B------:R-:W-:Y:S01]  /*2ba0*/  IADD3 R157, R6.reuse, 0x1a0, RZ ;  /* 0x000001a0069d7810 */ /* 0x040fe20007ffe0ff */
        /* <DEDUP_REMOVED lines=8> */
[----:B------:R-:W-:Y:S02]  /*2c30*/  ISETP.GE.AND P2, PT, R158, UR37, PT ;  /* 0x000000259e007c0c */ /* 0x000fe4000bf46270 */
[----:B------:R-:W-:-:S02]  /*2c40*/  IADD3 R142, R6, 0x60, RZ ;  /* 0x00000060068e7810 */ /* 0x000fc40007ffe0ff */
[----:B------:R-:W-:Y:S02]  /*2c50*/  ISETP.GE.AND P3, PT, R159, UR37, PT ;  /* 0x000000259f007c0c */ /* 0x000fe4000bf66270 */
[----:B------:R-:W-:Y:S02]  /*2c60*/  IADD3 R147, R6, 0x80, RZ ;  /* 0x0000008006937810 */ /* 0x000fe40007ffe0ff */
[----:B------:R-:W-:Y:S02]  /*2c70*/  ISETP.GE.AND P4, PT, R160, UR37, PT ;  /* 0x00000025a0007c0c */ /* 0x000fe4000bf86270 */
[----:B------:R-:W-:Y:S02]  /*2c80*/  PRMT R117, RZ, 0x7610, R117 ;  /* 0x00007610ff757816 */ /* 0x000fe40000000075 */
[----:B------:R-:W-:Y:S02]  /*2c90*/  ISETP.GE.AND P5, PT, R142, UR37, PT ;  /* 0x000000258e007c0c */ /* 0x000fe4000bfa6270 */
[----:B------:R-:W-:-:S02]  /*2ca0*/  PRMT R118, RZ, 0x7610, R118 ;  /* 0x00007610ff767816 */ /* 0x000fc40000000076 */
[----:B------:R-:W-:Y:S01]  /*2cb0*/  ISETP.GE.AND P6, PT, R147, UR37, PT ;  /* 0x0000002593007c0c */ /* 0x000fe2000bfc6270 */
[----:B------:R0:W3:Y:S01]  /*2cc0*/  @!P0 LDG.E.U16 R117, [R2.64+0x300] ;  /* 0x0003002a02758981 */ /* 0x0000e2000c1e1500 */
[----:B------:R-:W-:Y:S02]  /*2cd0*/  PRMT R119, RZ, 0x7610, R119 ;  /* 0x00007610ff777816 */ /* 0x000fe40000000077 */
[----:B------:R-:W-:Y:S01]  /*2ce0*/  PRMT R120, RZ, 0x7610, R120 ;  /* 0x00007610ff787816 */ /* 0x000fe20000000078 */
[----:B------:R0:W3:Y:S01]  /*2cf0*/  @!P1 LDG.E.U16 R118, [R2.64+0x340] ;  /* 0x0003402a02769981 */ /* 0x0000e2000c1e1500 */
[C---:B------:R-:W-:Y:S02]  /*2d00*/  IADD3 R136, R6.reuse, 0x220, RZ ;  /* 0x0000022006887810 */ /* 0x040fe40007ffe0ff */
[----:B------:R-:W-:Y:S01]  /*2d10*/  PRMT R122, RZ, 0x7610, R122 ;  /* 0x00007610ff7a7816 */ /* 0x000fe2000000007a */
[----:B------:R0:W3:Y:S01]  /*2d20*/  @!P2 LDG.E.U16 R119, [R2.64+0x380] ;  /* 0x0003802a0277a981 */ /* 0x0000e2000c1e1500 */
[----:B------:R-:W-:-:S02]  /*2d30*/  IADD3 R138, R6, 0x240, RZ ;  /* 0x00000240068a7810 */ /* 0x000fc40007ffe0ff */
[C---:B------:R-:W-:Y:S01]  /*2d40*/  IADD3 R140, R6.reuse, 0x260, RZ ;  /* 0x00000260068c7810 */ /* 0x040fe20007ffe0ff */
[----:B------:R0:W3:Y:S01]  /*2d50*/  @!P3 LDG.E.U16 R120, [R2.64+0x3c0] ;  /* 0x0003c02a0278b981 */ /* 0x0000e2000c1e1500 */
[C---:B------:R-:W-:Y:S02]  /*2d60*/  IADD3 R141, R6.reuse, 0x280, RZ ;  /* 0x00000280068d7810 */ /* 0x040fe40007ffe0ff */
[----:B------:R-:W-:Y:S01]  /*2d70*/  PRMT R14, RZ, 0x7610, R14 ;  /* 0x00007610ff0e7816 */ /* 0x000fe2000000000e */
[----:B------:R0:W3:Y:S01]  /*2d80*/  @!P4 LDG.E.U16 R122, [R2.64+0x400] ;  /* 0x0004002a027ac981 */ /* 0x0000e2000c1e1500 */
[----:B------:R-:W-:Y:S02]  /*2d90*/  IADD3 R143, R6, 0x2a0, RZ ;  /* 0x000002a0068f7810 */ /* 0x000fe40007ffe0ff */
[----:B------:R-:W-:Y:S02]  /*2da0*/  ISETP.GE.AND P0, PT, R136, UR37, PT ;  /* 0x0000002588007c0c */ /* 0x000fe4000bf06270 */
[----:B------:R-:W-:Y:S01]  /*2db0*/  PRMT R15, RZ, 0x7610, R15 ;  /* 0x00007610ff0f7816 */ /* 0x000fe2000000000f */
[----:B------:R0:W3:Y:S01]  /*2dc0*/  @!P5 LDG.E.U16 R14, [R2.64+0xc0] ;  /* 0x0000c02a020ed981 */ /* 0x0000e2000c1e1500 */
[----:B------:R-:W-:-:S02]  /*2dd0*/  ISETP.GE.AND P1, PT, R138, UR37, PT ;  /* 0x000000258a007c0c */ /* 0x000fc4000bf26270 */
[----:B------:R-:W-:Y:S02]  /*2de0*/  ISETP.GE.AND P2, PT, R140, UR37, PT ;  /* 0x000000258c007c0c */ /* 0x000fe4000bf46270 */
[C---:B------:R-:W-:Y:S01]  /*2df0*/  IADD3 R154, R6.reuse, 0x140, RZ ;  /* 0x00000140069a7810 */ /* 0x040fe20007ffe0ff */
[----:B------:R0:W3:Y:S01]  /*2e00*/  @!P6 LDG.E.U16 R15, [R2.64+0x100] ;  /* 0x0001002a020fe981 */ /* 0x0000e2000c1e1500 */
[----:B------:R-:W-:Y:S02]  /*2e10*/  ISETP.GE.AND P3, PT, R141, UR37, PT ;  /* 0x000000258d007c0c */ /* 0x000fe4000bf66270 */
[----:B------:R-:W-:Y:S02]  /*2e20*/  IADD3 R155, R6, 0x160, RZ ;  /* 0x00000160069b7810 */ /* 0x000fe40007ffe0ff */
[----:B------:R-:W-:Y:S02]  /*2e30*/  ISETP.GE.AND P4, PT, R143, UR37, PT ;  /* 0x000000258f007c0c */ /* 0x000fe4000bf86270 */
[----:B------:R-:W-:-:S02]  /*2e40*/  ISETP.GE.AND P5, PT, R154, UR37, PT ;  /* 0x000000259a007c0c */ /* 0x000fc4000bfa6270 */
[----:B------:R-:W-:Y:S02]  /*2e50*/  PRMT R121, RZ, 0x7610, R121 ;  /* 0x00007610ff797816 */ /* 0x000fe40000000079 */
[----:B------:R-:W-:Y:S02]  /*2e60*/  ISETP.GE.AND P6, PT, R155, UR37, PT ;  /* 0x000000259b007c0c */ /* 0x000fe4000bfc6270 */
[----:B------:R-:W-:Y:S02]  /*2e70*/  PRMT R124, RZ, 0x7610, R124 ;  /* 0x00007610ff7c7816 */ /* 0x000fe4000000007c */
[----:B------:R-:W-:Y:S01]  /*2e80*/  PRMT R123, RZ, 0x7610, R123 ;  /* 0x00007610ff7b7816 */ /* 0x000fe2000000007b */
[----:B------:R0:W3:Y:S01]  /*2e90*/  @!P0 LDG.E.U16 R121, [R2.64+0x440] ;  /* 0x0004402a02798981 */ /* 0x0000e2000c1e1500 */
[----:B------:R-:W-:Y:S02]  /*2ea0*/  PRMT R125, RZ, 0x7610, R125 ;  /* 0x00007610ff7d7816 */ /* 0x000fe4000000007d */
[----:B------:R-:W-:Y:S01]  /*2eb0*/  IADD3 R161, R6, 0x2c0, RZ ;  /* 0x000002c006a17810 */ /* 0x000fe20007ffe0ff */
[----:B------:R0:W3:Y:S01]  /*2ec0*/  @!P1 LDG.E.U16 R124, [R2.64+0x480] ;  /* 0x0004802a027c9981 */ /* 0x0000e2000c1e1500 */
[----:B------:R-:W-:-:S02]  /*2ed0*/  PRMT R126, RZ, 0x7610, R126 ;  /* 0x00007610ff7e7816 */ /* 0x000fc4000000007e */
[C---:B------:R-:W-:Y:S01]  /*2ee0*/  IADD3 R162, R6.reuse, 0x2e0, RZ ;  /* 0x000002e006a27810 */ /* 0x040fe20007ffe0ff */
[----:B------:R0:W3:Y:S01]  /*2ef0*/  @!P2 LDG.E.U16 R123, [R2.64+0x4c0] ;  /* 0x0004c02a027ba981 */ /* 0x0000e2000c1e1500 */
[C---:B------:R-:W-:Y:S02]  /*2f00*/  IADD3 R163, R6.reuse, 0x300, RZ ;  /* 0x0000030006a37810 */ /* 0x040fe40007ffe0ff */
[C---:B------:R-:W-:Y:S01]  /*2f10*/  IADD3 R144, R6.reuse, 0x320, RZ ;  /* 0x0000032006907810 */ /* 0x040fe20007ffe0ff */
[----:B------:R0:W3:Y:S01]  /*2f20*/  @!P3 LDG.E.U16 R125, [R2.64+0x500] ;  /* 0x0005002a027db981 */ /* 0x0000e2000c1e1500 */
[----:B------:R-:W-:Y:S02]  /*2f30*/  PRMT R67, RZ, 0x7610, R67 ;  /* 0x00007610ff437816 */ /* 0x000fe40000000043 */
[----:B------:R-:W-:Y:S01]  /*2f40*/  IADD3 R145, R6, 0x340, RZ ;  /* 0x0000034006917810 */ /* 0x000fe20007ffe0ff */
[----:B------:R0:W3:Y:S01]  /*2f50*/  @!P4 LDG.E.U16 R126, [R2.64+0x540] ;  /* 0x0005402a027ec981 */ /* 0x0000e2000c1e1500 */
[----:B------:R-:W-:-:S02]  /*2f60*/  ISETP.GE.AND P0, PT, R161, UR37, PT ;  /* 0x00000025a1007c0c */ /* 0x000fc4000bf06270 */
[----:B------:R-:W-:Y:S01]  /*2f70*/  PRMT R66, RZ, 0x7610, R66 ;  /* 0x00007610ff427816 */ /* 0x000fe20000000042 */
[----:B------:R0:W3:Y:S01]  /*2f80*/  @!P5 LDG.E.U16 R67, [R2.64+0x280] ;  /* 0x0002802a0243d981 */ /* 0x0000e2000c1e1500 */
[----:B------:R-:W-:Y:S02]  /*2f90*/  ISETP.GE.AND P1, PT, R162, UR37, PT ;  /* 0x00000025a2007c0c */ /* 0x000fe4000bf26270 */
[----:B------:R-:W-:Y:S02]  /*2fa0*/  ISETP.GE.AND P2, PT, R163, UR37, PT ;  /* 0x00000025a3007c0c */ /* 0x000fe4000bf46270 */
[----:B------:R-:W-:Y:S01]  /*2fb0*/  ISETP.GE.AND P3, PT, R144, UR37, PT ;  /* 0x0000002590007c0c */ /* 0x000fe2000bf66270 */
[----:B------:R0:W3:Y:S01]  /*2fc0*/  @!P6 LDG.E.U16 R66, [R2.64+0x2c0] ;  /* 0x0002c02a0242e981 */ /* 0x0000e2000c1e1500 */
[----:B------:R-:W-:Y:S02]  /*2fd0*/  ISETP.GE.AND P4, PT, R145, UR37, PT ;  /* 0x0000002591007c0c */ /* 0x000fe4000bf86270 */
[----:B------:R-:W-:-:S02]  /*2fe0*/  PRMT R127, RZ, 0x7610, R127 ;  /* 0x00007610ff7f7816 */ /* 0x000fc4000000007f */
[----:B------:R-:W-:Y:S02]  /*2ff0*/  PRMT R128, RZ, 0x7610, R128 ;  /* 0x00007610ff807816 */ /* 0x000fe40000000080 */
        /* <DEDUP_REMOVED lines=10> */
[----:B------:R-:W-:Y:S01]  /*30a0*/  IADD3 R10, R6, 0x3e0, RZ ;  /* 0x000003e0060a7810 */ /* 0x000fe20007ffe0ff */
[----:B------:R0:W3:Y:S01]  /*30b0*/  @!P3 LDG.E.U16 R130, [R2.64+0x640] ;  /* 0x0006402a0282b981 */ /* 0x0000e2000c1e1500 */
[----:B------:R-:W-:Y:S02]  /*30c0*/  ISETP.GE.AND P0, PT, R164, UR37, PT ;  /* 0x00000025a4007c0c */ /* 0x000fe4000bf06270 */
[----:B------:R-:W-:Y:S01]  /*30d0*/  ISETP.GE.AND P1, PT, R148, UR37, PT ;  /* 0x0000002594007c0c */ /* 0x000fe2000bf26270 */
[----:B------:R0:W3:Y:S01]  /*30e0*/  @!P4 LDG.E.U16 R131, [R2.64+0x680] ;  /* 0x0006802a0283c981 */ /* 0x0000e2000c1e1500 */
        /* <DEDUP_REMOVED lines=28> */
[----:B------:R-:W3:Y:S01]  /*32b0*/  LDG.E.64 R2, [R2.64] ;  /* 0x0000002a02027981 */ /* 0x000ee2000c1e1b00 */
[----:B------:R-:W-:Y:S01]  /*32c0*/  MOV R9, UR7 ;  /* 0x0000000700097c02 */ /* 0x000fe20008000f00 */
[----:B------:R-:W-:Y:S01]  /*32d0*/  UIMAD UR32, UR40, UR32, URZ ;  /* 0x00000020282072a4 */ /* 0x000fe2000f8e023f */
[----:B------:R-:W-:-:S03]  /*32e0*/  ISETP.GE.AND P0, PT, R6, UR37, PT ;  /* 0x0000002506007c0c */ /* 0x000fc6000bf06270 */
[----:B------:R-:W-:Y:S01]  /*32f0*/  UIMAD UR32, UR7, UR33, UR32 ;  /* 0x00000021072072a4 */ /* 0x000fe2000f8e0220 */
[----:B------:R-:W-:Y:S01]  /*3300*/  IMAD.WIDE.U32 R8, R9, c[0x0][0x1c0], R6 ;  /* 0x0000700009087a25 */ /* 0x000fe200078e0006 */
[----:B------:R-:W-:Y:S02]  /*3310*/  IADD3 R6, R115, 0x200, RZ ;  /* 0x0000020073067810 */ /* 0x000fe40007ffe0ff */
[----:B------:R-:W-:Y:S02]  /*3320*/  ISETP.GE.AND P1, PT, R4, UR37, PT ;  /* 0x0000002504007c0c */ /* 0x000fe4000bf26270 */
[----:B------:R-:W-:Y:S02]  /*3330*/  LEA.HI.SX32 R6, R6, R115, 0x1b ;  /* 0x0000007306067211 */ /* 0x000fe400078fdaff */
[----:B------:R-:W-:Y:S02]  /*3340*/  IADD3 R5, R9, UR32, RZ ;  /* 0x0000002009057c10 */ /* 0x000fe4000fffe0ff */
[----:B------:R-:W-:-:S02]  /*3350*/  LEA R4, P4, R8, UR24, 0x1 ;  /* 0x0000001808047c11 */ /* 0x000fc4000f8808ff */
[----:B------:R-:W-:Y:S02]  /*3360*/  SHF.L.U32 R9, R6, 0x1, RZ ;  /* 0x0000000106097819 */ /* 0x000fe400000006ff */
[----:B------:R-:W-:Y:S02]  /*3370*/  LEA.HI.X R5, R8, UR25, R5, 0x1, P4 ;  /* 0x0000001908057c11 */ /* 0x000fe4000a0f0c05 */
[C---:B------:R-:W-:Y:S02]  /*3380*/  IADD3 R6, R115.reuse, 0x220, RZ ;  /* 0x0000022073067810 */ /* 0x040fe40007ffe0ff */
[----:B------:R-:W-:Y:S02]  /*3390*/  IADD3 R8, R115, 0x240, RZ ;  /* 0x0000024073087810 */ /* 0x000fe40007ffe0ff */
[-C--:B------:R-:W-:Y:S02]  /*33a0*/  LEA.HI.SX32 R6, R6, R115.reuse, 0x1b ;  /* 0x0000007306067211 */ /* 0x080fe400078fdaff */
[----:B------:R-:W-:-:S02]  /*33b0*/  LEA.HI.SX32 R8, R8, R115, 0x1b ;  /* 0x0000007308087211 */ /* 0x000fc400078fdaff */
[----:B------:R-:W-:Y:S02]  /*33c0*/  ISETP.GE.AND P2, PT, R133, UR37, PT ;  /* 0x0000002585007c0c */ /* 0x000fe4000bf46270 */
[----:B------:R-:W-:Y:S02]  /*33d0*/  ISETP.GE.AND P3, PT, R142, UR37, PT ;  /* 0x000000258e007c0c */ /* 0x000fe4000bf66270 */
[----:B------:R-:W-:Y:S02]  /*33e0*/  ISETP.GE.AND P4, PT, R147, UR37, PT ;  /* 0x0000002593007c0c */ /* 0x000fe4000bf86270 */
[----:B------:R-:W-:Y:S02]  /*33f0*/  ISETP.GE.AND P5, PT, R149, UR37, PT ;  /* 0x0000002595007c0c */ /* 0x000fe4000bfa6270 */
[----:B------:R-:W-:Y:S01]  /*3400*/  ISETP.GE.AND P6, PT, R150, UR37, PT ;  /* 0x0000002596007c0c */ /* 0x000fe2000bfc6270 */
[----:B--2---:R-:W-:Y:S04]  /*3410*/  STS.U16 [R114], R11 ;  /* 0x0000000b72007388 */ /* 0x004fe80000000400 */
[----:B----4-:R0:W-:Y:S04]  /*3420*/  STS.U16 [R113+0x40], R12 ;  /* 0x0000400c71007388 */ /* 0x0101e80000000400 */
[----:B---3--:R1:W-:Y:S01]  /*3430*/  STS.U16 [R112+0x80], R13 ;  /* 0x0000800d70007388 */ /* 0x0083e20000000400 */
[----:B0-----:R-:W-:-:S02]  /*3440*/  IADD3 R12, R115, 0x260, RZ ;  /* 0x00000260730c7810 */ /* 0x001fc40007ffe0ff */
[----:B-1----:R-:W-:Y:S02]  /*3450*/  SHF.L.U32 R13, R8, 0x1, RZ ;  /* 0x00000001080d7819 */ /* 0x002fe400000006ff */
[----:B------:R-:W-:-:S04]  /*3460*/  IADD3 R8, R115, 0x2e0, RZ ;  /* 0x000002e073087810 */ /* 0x000fc80007ffe0ff */
[----:B------:R-:W-:Y:S01]  /*3470*/  LEA.HI.SX32 R8, R8, R115, 0x1b ;  /* 0x0000007308087211 */ /* 0x000fe200078fdaff */
[----:B------:R0:W-:Y:S04]  /*3480*/  STS.U16 [R111+0xc0], R14 ;  /* 0x0000c00e6f007388 */ /* 0x0001e80000000400 */
[----:B------:R-:W-:Y:S04]  /*3490*/  STS.U16 [R110+0x100], R15 ;  /* 0x0001000f6e007388 */ /* 0x000fe80000000400 */
[----:B------:R1:W-:Y:S01]  /*34a0*/  STS.U16 [R109+0x140], R16 ;  /* 0x000140106d007388 */ /* 0x0003e20000000400 */
[----:B0-----:R-:W-:-:S03]  /*34b0*/  IADD3 R14, R115, 0x280, RZ ;  /* 0x00000280730e7810 */ /* 0x001fc60007ffe0ff */
[----:B------:R-:W-:Y:S01]  /*34c0*/  STS.U16 [R108+0x180], R17 ;  /* 0x000180116c007388 */ /* 0x000fe20000000400 */
[----:B------:R-:W-:-:S03]  /*34d0*/  LEA.HI.SX32 R14, R14, R115, 0x1b ;  /* 0x000000730e0e7211 */ /* 0x000fc600078fdaff */
[----:B------:R0:W-:Y:S01]  /*34e0*/  STS.U16 [R107+0x1c0], R18 ;  /* 0x0001c0126b007388 */ /* 0x0001e20000000400 */
[----:B-1----:R-:W-:-:S03]  /*34f0*/  IADD3 R16, R115, 0x2a0, RZ ;  /* 0x000002a073107810 */ /* 0x002fc60007ffe0ff */
[----:B------:R1:W-:Y:S01]  /*3500*/  STS.U16 [R106+0x200], R65 ;  /* 0x000200416a007388 */ /* 0x0003e20000000400 */
[----:B------:R-:W-:-:S03]  /*3510*/  LEA.HI.SX32 R16, R16, R115, 0x1b ;  /* 0x0000007310107211 */ /* 0x000fc600078fdaff */
[----:B------:R2:W-:Y:S01]  /*3520*/  STS.U16 [R105+0x240], R64 ;  /* 0x0002404069007388 */ /* 0x0005e20000000400 */
[----:B0-----:R-:W-:Y:S02]  /*3530*/  SHF.L.U32 R18, R14, 0x1, RZ ;  /* 0x000000010e127819 */ /* 0x001fe400000006ff */
[C---:B------:R-:W-:Y:S02]  /*3540*/  IADD3 R14, R115.reuse, 0x300, RZ ;  /* 0x00000300730e7810 */ /* 0x040fe40007ffe0ff */
[----:B-1----:R-:W-:Y:S02]  /*3550*/  SHF.L.U32 R65, R16, 0x1, RZ ;  /* 0x0000000110417819 */ /* 0x002fe400000006ff */
[----:B--2---:R-:W-:Y:S02]  /*3560*/  LEA.HI.SX32 R64, R12, R115, 0x1b ;  /* 0x000000730c407211 */ /* 0x004fe400078fdaff */
[----:B------:R-:W-:Y:S02]  /*3570*/  SHF.L.U32 R12, R6, 0x1, RZ ;  /* 0x00000001060c7819 */ /* 0x000fe400000006ff */
[C---:B------:R-:W-:Y:S01]  /*3580*/  IADD3 R6, R115.reuse, 0x2c0, RZ ;  /* 0x000002c073067810 */ /* 0x040fe20007ffe0ff */
[----:B------:R-:W-:Y:S01]  /*3590*/  STS.U16 [R104+0x280], R67 ;  /* 0x0002804368007388 */ /* 0x000fe20000000400 */
[----:B------:R-:W-:-:S02]  /*35a0*/  IADD3 R16, R115, 0x320, RZ ;  /* 0x0000032073107810 */ /* 0x000fc40007ffe0ff */
[-C--:B------:R-:W-:Y:S01]  /*35b0*/  LEA.HI.SX32 R6, R6, R115.reuse, 0x1b ;  /* 0x0000007306067211 */ /* 0x080fe200078fdaff */
[----:B------:R0:W-:Y:S01]  /*35c0*/  STS.U16 [R103+0x2c0], R66 ;  /* 0x0002c04267007388 */ /* 0x0001e20000000400 */
[----:B------:R-:W-:-:S03]  /*35d0*/  LEA.HI.SX32 R14, R14, R115, 0x1b ;  /* 0x000000730e0e7211 */ /* 0x000fc600078fdaff */
[----:B------:R-:W-:Y:S01]  /*35e0*/  STS.U16 [R102+0x300], R117 ;  /* 0x0003007566007388 */ /* 0x000fe20000000400 */
[----:B------:R-:W-:-:S03]  /*35f0*/  SHF.L.U32 R64, R64, 0x1, RZ ;  /* 0x0000000140407819 */ /* 0x000fc600000006ff */
[----:B------:R1:W-:Y:S01]  /*3600*/  STS.U16 [R101+0x340], R118 ;  /* 0x0003407665007388 */ /* 0x0003e20000000400 */
[----:B0-----:R-:W-:-:S03]  /*3610*/  IADD3 R66, R115, 0x340, RZ ;  /* 0x0000034073427810 */ /* 0x001fc60007ffe0ff */
[----:B------:R-:W-:Y:S01]  /*3620*/  STS.U16 [R100+0x380], R119 ;  /* 0x0003807764007388 */ /* 0x000fe20000000400 */
[----:B------:R-:W-:-:S03]  /*3630*/  LEA.HI.SX32 R16, R16, R115, 0x1b ;  /* 0x0000007310107211 */ /* 0x000fc600078fdaff */
[----:B------:R0:W-:Y:S01]  /*3640*/  STS.U16 [R99+0x3c0], R120 ;  /* 0x0003c07863007388 */ /* 0x0001e20000000400 */
[----:B------:R-:W-:Y:S02]  /*3650*/  SHF.L.U32 R67, R8, 0x1, RZ ;  /* 0x0000000108437819 */ /* 0x000fe400000006ff */
[----:B-1----:R-:W-:Y:S01]  /*3660*/  SHF.L.U32 R118, R14, 0x1, RZ ;  /* 0x000000010e767819 */ /* 0x002fe200000006ff */
[----:B------:R-:W-:Y:S01]  /*3670*/  STS.U16 [R9+0x400], R122 ;  /* 0x0004007a09007388 */ /* 0x000fe20000000400 */
[C---:B------:R-:W-:Y:S02]  /*3680*/  IADD3 R8, R115.reuse, 0x380, RZ ;  /* 0x0000038073087810 */ /* 0x040fe40007ffe0ff */
[----:B0-----:R-:W-:Y:S02]  /*3690*/  LEA.HI.SX32 R120, R66, R115, 0x1b ;  /* 0x0000007342787211 */ /* 0x001fe400078fdaff */
[----:B------:R-:W-:Y:S01]  /*36a0*/  SHF.L.U32 R66, R6, 0x1, RZ ;  /* 0x0000000106427819 */ /* 0x000fe200000006ff */
[----:B------:R-:W-:Y:S01]  /*36b0*/  STS.U16 [R12+0x440], R121 ;  /* 0x000440790c007388 */ /* 0x000fe20000000400 */
[----:B------:R-:W-:-:S02]  /*36c0*/  IADD3 R6, R115, 0x360, RZ ;  /* 0x0000036073067810 */ /* 0x000fc40007ffe0ff */
[----:B------:R-:W-:Y:S01]  /*36d0*/  SHF.L.U32 R119, R16, 0x1, RZ ;  /* 0x0000000110777819 */ /* 0x000fe200000006ff */
[----:B------:R0:W-:Y:S01]  /*36e0*/  STS.U16 [R13+0x480], R124 ;  /* 0x0004807c0d007388 */ /* 0x0001e20000000400 */
[C---:B------:R-:W-:Y:S02]  /*36f0*/  IADD3 R14, R115.reuse, 0x3a0, RZ ;  /* 0x000003a0730e7810 */ /* 0x040fe40007ffe0ff */
[C---:B------:R-:W-:Y:S01]  /*3700*/  IADD3 R16, R115.reuse, 0x3c0, RZ ;  /* 0x000003c073107810 */ /* 0x040fe20007ffe0ff */
[----:B------:R-:W-:Y:S01]  /*3710*/  STS.U16 [R64+0x4c0], R123 ;  /* 0x0004c07b40007388 */ /* 0x000fe20000000400 */
[----:B------:R-:W-:Y:S02]  /*3720*/  IADD3 R100, R115, 0x3e0, RZ ;  /* 0x000003e073647810 */ /* 0x000fe40007ffe0ff */
[----:B------:R-:W-:Y:S01]  /*3730*/  LEA.HI.SX32 R6, R6, R115, 0x1b ;  /* 0x0000007306067211 */ /* 0x000fe200078fdaff */
[----:B------:R-:W-:Y:S01]  /*3740*/  STS.U16 [R18+0x500], R125 ;  /* 0x0005007d12007388 */ /* 0x000fe20000000400 */
[----:B------:R-:W-:-:S02]  /*3750*/  SHF.L.U32 R120, R120, 0x1, RZ ;  /* 0x0000000178787819 */ /* 0x000fc400000006ff */
[-C--:B------:R-:W-:Y:S01]  /*3760*/  LEA.HI.SX32 R8, R8, R115.reuse, 0x1b ;  /* 0x0000007308087211 */ /* 0x080fe200078fdaff */
[----:B------:R1:W-:Y:S01]  /*3770*/  STS.U16 [R65+0x540], R126 ;  /* 0x0005407e41007388 */ /* 0x0003e20000000400 */
[-C--:B------:R-:W-:Y:S02]  /*3780*/  LEA.HI.SX32 R14, R14, R115.reuse, 0x1b ;  /* 0x000000730e0e7211 */ /* 0x080fe400078fdaff */
[-C--:B------:R-:W-:Y:S01]  /*3790*/  LEA.HI.SX32 R16, R16, R115.reuse, 0x1b ;  /* 0x0000007310107211 */ /* 0x080fe200078fdaff */
[----:B------:R-:W-:Y:S01]  /*37a0*/  STS.U16 [R66+0x580], R127 ;  /* 0x0005807f42007388 */ /* 0x000fe20000000400 */
[----:B------:R-:W-:Y:S02]  /*37b0*/  LEA.HI.SX32 R100, R100, R115, 0x1b ;  /* 0x0000007364647211 */ /* 0x000fe400078fdaff */
[----:B0-----:R-:W-:Y:S01]  /*37c0*/  SHF.L.U32 R124, R6, 0x1, RZ ;  /* 0x00000001067c7819 */ /* 0x001fe200000006ff */
[----:B------:R0:W-:Y:S01]  /*37d0*/  STS.U16 [R67+0x5c0], R128 ;  /* 0x0005c08043007388 */ /* 0x0001e20000000400 */
[----:B-1----:R-:W-:-:S03]  /*37e0*/  SHF.L.U32 R126, R8, 0x1, RZ ;  /* 0x00000001087e7819 */ /* 0x002fc600000006ff */
[----:B------:R-:W-:Y:S01]  /*37f0*/  STS.U16 [R118+0x600], R129 ;  /* 0x0006008176007388 */ /* 0x000fe20000000400 */
[----:B------:R-:W-:-:S03]  /*3800*/  SHF.L.U32 R133, R100, 0x1, RZ ;  /* 0x0000000164857819 */ /* 0x000fc600000006ff */
[----:B------:R-:W-:Y:S01]  /*3810*/  STS.U16 [R119+0x640], R130 ;  /* 0x0006408277007388 */ /* 0x000fe20000000400 */
[----:B0-----:R-:W-:-:S03]  /*3820*/  SHF.L.U32 R128, R14, 0x1, RZ ;  /* 0x000000010e807819 */ /* 0x001fc600000006ff */
[----:B------:R0:W-:Y:S01]  /*3830*/  STS.U16 [R120+0x680], R131 ;  /* 0x0006808378007388 */ /* 0x0001e20000000400 */
[----:B------:R-:W-:-:S03]  /*3840*/  PRMT R109, RZ, 0x7610, R109 ;  /* 0x00007610ff6d7816 */ /* 0x000fc6000000006d */
[----:B------:R1:W-:Y:S01]  /*3850*/  STS.U16 [R124+0x6c0], R135 ;  /* 0x0006c0877c007388 */ /* 0x0003e20000000400 */
[----:B0-----:R-:W-:-:S03]  /*3860*/  SHF.L.U32 R131, R16, 0x1, RZ ;  /* 0x0000000110837819 */ /* 0x001fc600000006ff */
[----:B------:R-:W-:Y:S01]  /*3870*/  STS.U16 [R126+0x700], R137 ;  /* 0x000700897e007388 */ /* 0x000fe20000000400 */
[----:B------:R-:W-:-:S03]  /*3880*/  PRMT R108, RZ, 0x7610, R108 ;  /* 0x00007610ff6c7816 */ /* 0x000fc6000000006c */
[----:B------:R0:W-:Y:S04]  /*3890*/  STS.U16 [R128+0x740], R139 ;  /* 0x0007408b80007388 */ /* 0x0001e80000000400 */
[----:B------:R2:W-:Y:S04]  /*38a0*/  STS.U16 [R131+0x780], R132 ;  /* 0x0007808483007388 */ /* 0x0005e80000000400 */
[----:B------:R3:W-:Y:S01]  /*38b0*/  STS.U16 [R133+0x7c0], R134 ;  /* 0x0007c08685007388 */ /* 0x0007e20000000400 */
[----:B------:R-:W-:-:S06]  /*38c0*/  NOP ;  /* 0x0000000000007918 */ /* 0x000fcc0000000000 */
[----:B------:R4:W2:Y:S01]  /*38d0*/  @!P0 LDG.E.U16 R109, [R4.64] ;  /* 0x0000002a046d8981 */ /* 0x0008a2000c1e1500 */
[----:B------:R-:W-:Y:S02]  /*38e0*/  ISETP.GE.AND P0, PT, R151, UR37, PT ;  /* 0x0000002597007c0c */ /* 0x000fe4000bf06270 */
[----:B------:R-:W-:Y:S01]  /*38f0*/  PRMT R110, RZ, 0x7610, R110 ;  /* 0x00007610ff6e7816 */ /* 0x000fe2000000006e */
[----:B------:R4:W3:Y:S01]  /*3900*/  @!P3 LDG.E.U16 R108, [R4.64+0xc0] ;  /* 0x0000c02a046cb981 */ /* 0x0008e2000c1e1500 */
[----:B------:R-:W-:Y:S02]  /*3910*/  PRMT R107, RZ, 0x7610, R107 ;  /* 0x00007610ff6b7816 */ /* 0x000fe4000000006b */
[----:B------:R-:W-:Y:S02]  /*3920*/  PRMT R105, RZ, 0x7610, R105 ;  /* 0x00007610ff697816 */ /* 0x000fe40000000069 */
[----:B------:R-:W-:Y:S01]  /*3930*/  ISETP.GE.AND P3, PT, R154, UR37, PT ;  /* 0x000000259a007c0c */ /* 0x000fe2000bf66270 */
[----:B------:R4:W3:Y:S01]  /*3940*/  @!P1 LDG.E.U16 R110, [R4.64+0x40] ;  /* 0x0000402a046e9981 */ /* 0x0008e2000c1e1500 */
[----:B------:R-:W-:-:S02]  /*3950*/  PRMT R104, RZ, 0x7610, R104 ;  /* 0x00007610ff687816 */ /* 0x000fc40000000068 */
[----:B------:R-:W-:Y:S01]  /*3960*/  PRMT R103, RZ, 0x7610, R103 ;  /* 0x00007610ff677816 */ /* 0x000fe20000000067 */
[----:B------:R4:W3:Y:S01]  /*3970*/  @!P2 LDG.E.U16 R107, [R4.64+0x80] ;  /* 0x0000802a046ba981 */ /* 0x0008e2000c1e1500 */
[----:B------:R-:W-:Y:S02]  /*3980*/  PRMT R106, RZ, 0x7610, R106 ;  /* 0x00007610ff6a7816 */ /* 0x000fe4000000006a */
[----:B------:R-:W-:Y:S01]  /*3990*/  ISETP.GE.AND P1, PT, R152, UR37, PT ;  /* 0x0000002598007c0c */ /* 0x000fe2000bf26270 */
[----:B------:R4:W3:Y:S01]  /*39a0*/  @!P4 LDG.E.U16 R105, [R4.64+0x100] ;  /* 0x0001002a0469c981 */ /* 0x0008e2000c1e1500 */
[----:B------:R-:W-:Y:S02]  /*39b0*/  ISETP.GE.AND P2, PT, R153, UR37, PT ;  /* 0x0000002599007c0c */ /* 0x000fe4000bf46270 */
[----:B------:R-:W-:Y:S01]  /*39c0*/  ISETP.GE.AND P4, PT, R155, UR37, PT ;  /* 0x000000259b007c0c */ /* 0x000fe2000bf86270 */
[----:B------:R4:W3:Y:S01]  /*39d0*/  @!P5 LDG.E.U16 R104, [R4.64+0x140] ;  /* 0x0001402a0468d981 */ /* 0x0008e2000c1e1500 */
[----:B------:R-:W-:-:S02]  /*39e0*/  ISETP.GE.AND P5, PT, R156, UR37, PT ;  /* 0x000000259c007c0c */ /* 0x000fc4000bfa6270 */
[----:B------:R-:W-:Y:S01]  /*39f0*/  PRMT R99, RZ, 0x7610, R99 ;  /* 0x00007610ff637816 */ /* 0x000fe20000000063 */
[----:B------:R4:W3:Y:S01]  /*3a00*/  @!P6 LDG.E.U16 R103, [R4.64+0x180] ;  /* 0x0001802a0467e981 */ /* 0x0008e2000c1e1500 */
[----:B------:R-:W-:-:S03]  /*3a10*/  ISETP.GE.AND P6, PT, R157, UR37, PT ;  /* 0x000000259d007c0c */ /* 0x000fc6000bfc6270 */
[----:B------:R4:W3:Y:S01]  /*3a20*/  @!P0 LDG.E.U16 R106, [R4.64+0x1c0] ;  /* 0x0001c02a046a8981 */ /* 0x0008e2000c1e1500 */
[----:B------:R-:W-:Y:S02]  /*3a30*/  ISETP.GE.AND P0, PT, R158, UR37, PT ;  /* 0x000000259e007c0c */ /* 0x000fe4000bf06270 */
[----:B------:R-:W-:Y:S01]  /*3a40*/  PRMT R101, RZ, 0x7610, R101 ;  /* 0x00007610ff657816 */ /* 0x000fe20000000065 */
[----:B------:R4:W3:Y:S01]  /*3a50*/  @!P3 LDG.E.U16 R99, [R4.64+0x280] ;  /* 0x0002802a0463b981 */ /* 0x0008e2000c1e1500 */
[----:B------:R-:W-:Y:S02]  /*3a60*/  PRMT R102, RZ, 0x7610, R102 ;  /* 0x00007610ff667816 */ /* 0x000fe40000000066 */
[----:B------:R-:W-:Y:S02]  /*3a70*/  PRMT R100, RZ, 0x7610, R100 ;  /* 0x00007610ff647816 */ /* 0x000fe40000000064 */
[----:B-1----:R-:W-:Y:S01]  /*3a80*/  PRMT R135, RZ, 0x7610, R135 ;  /* 0x00007610ff877816 */ /* 0x002fe20000000087 */
[----:B------:R4:W3:Y:S01]  /*3a90*/  @!P1 LDG.E.U16 R101, [R4.64+0x200] ;  /* 0x0002002a04659981 */ /* 0x0008e2000c1e1500 */
[----:B------:R-:W-:-:S02]  /*3aa0*/  ISETP.GE.AND P3, PT, R136, UR37, PT ;  /* 0x0000002588007c0c */ /* 0x000fc4000bf66270 */
        /* <DEDUP_REMOVED lines=48> */
[----:B------:R-:W1:Y:S01]  /*3db0*/  R2UR UR35, R3 ;  /* 0x00000000032373c2 */ /* 0x000e6200000e0000 */
[----:B------:R-:W-:-:S02]  /*3dc0*/  ISETP.GE.AND P2, PT, R0, UR37, PT ;  /* 0x0000002500007c0c */ /* 0x000fc4000bf46270 */
[----:B------:R-:W-:Y:S02]  /*3dd0*/  ISETP.GE.AND P1, PT, R146, UR37, PT ;  /* 0x0000002592007c0c */ /* 0x000fe4000bf26270 */
[----:B------:R-:W-:Y:S02]  /*3de0*/  ISETP.GE.AND P3, PT, R10, UR37, PT ;  /* 0x000000250a007c0c */ /* 0x000fe4000bf66270 */
[----:B------:R-:W-:Y:S02]  /*3df0*/  PRMT R171, RZ, 0x7610, R171 ;  /* 0x00007610ffab7816 */ /* 0x000fe400000000ab */
[----:B------:R-:W-:Y:S02]  /*3e00*/  PRMT R170, RZ, 0x7610, R170 ;  /* 0x00007610ffaa7816 */ /* 0x000fe400000000aa */
[----:B------:R-:W-:-:S04]  /*3e10*/  PRMT R168, RZ, 0x7610, R168 ;  /* 0x00007610ffa87816 */ /* 0x000fc800000000a8 */
[----:B------:R4:W3:Y:S04]  /*3e20*/  @!P2 LDG.E.U16 R170, [R4.64+0x780] ;  /* 0x0007802a04aaa981 */ /* 0x0008e8000c1e1500 */
[----:B------:R4:W3:Y:S04]  /*3e30*/  @!P1 LDG.E.U16 R171, [R4.64+0x740] ;  /* 0x0007402a04ab9981 */ /* 0x0008e8000c1e1500 */
[----:B------:R4:W3:Y:S01]  /*3e40*/  @!P3 LDG.E.U16 R168, [R4.64+0x7c0] ;  /* 0x0007c02a04a8b981 */ /* 0x0008e2000c1e1500 */
[----:B-1----:R-:W-:-:S04]  /*3e50*/  FMUL.FTZ R0, R50, UR35 ;  /* 0x0000002332007c20 */ /* 0x002fc80008410000 */
[----:B------:R-:W-:Y:S02]  /*3e60*/  FMUL.RZ R6, R0, 0.15915493667125701904 ;  /* 0x3e22f98300067820 */ /* 0x000fe4000040c000 */
[----:B------:R-:W-:-:S04]  /*3e70*/  FMUL.FTZ R0, R49, UR35 ;  /* 0x0000002331007c20 */ /* 0x000fc80008410000 */
[----:B------:R-:W-:Y:S02]  /*3e80*/  FMUL.RZ R7, R0, 0.15915493667125701904 ;  /* 0x3e22f98300077820 */ /* 0x000fe4000040c000 */
[----:B------:R-:W-:-:S04]  /*3e90*/  FMUL.FTZ R0, R48, UR35 ;  /* 0x0000002330007c20 */ /* 0x000fc80008410000 */
[----:B----4-:R-:W-:Y:S02]  /*3ea0*/  FMUL.RZ R4, R0, 0.15915493667125701904 ;  /* 0x3e22f98300047820 */ /* 0x010fe4000040c000 */
[----:B------:R-:W-:-:S04]  /*3eb0*/  FMUL.FTZ R0, R47, UR35 ;  /* 0x000000232f007c20 */ /* 0x000fc80008410000 */
[----:B------:R-:W-:Y:S02]  /*3ec0*/  FMUL.RZ R3, R0, 0.15915493667125701904 ;  /* 0x3e22f98300037820 */ /* 0x000fe4000040c000 */
[----:B------:R-:W-:-:S04]  /*3ed0*/  FMUL.FTZ R0, R46, UR35 ;  /* 0x000000232e007c20 */ /* 0x000fc80008410000 */
[----:B------:R-:W-:Y:S02]  /*3ee0*/  FMUL.RZ R5, R0, 0.15915493667125701904 ;  /* 0x3e22f98300057820 */ /* 0x000fe4000040c000 */
[----:B------:R-:W-:Y:S01]  /*3ef0*/  FMUL.FTZ R0, R45, UR35 ;  /* 0x000000232d007c20 */ /* 0x000fe20008410000 */
[----:B------:R-:W-:Y:S08]  /*3f00*/  MUFU.SIN R192, R6 ;  /* 0x0000000600c07308 */ /* 0x000ff00000000400 */
[----:B------:R1:W-:Y:S02]  /*3f10*/  MUFU.COS R195, R6 ;  /* 0x0000000600c37308 */ /* 0x0003e40000000000 */
[----:B-1----:R-:W-:-:S02]  /*3f20*/  FMUL.RZ R6, R0, 0.15915493667125701904 ;  /* 0x3e22f98300067820 */ /* 0x002fc4000040c000 */
[----:B------:R-:W-:-:S04]  /*3f30*/  FMUL.FTZ R0, R44, UR35 ;  /* 0x000000232c007c20 */ /* 0x000fc80008410000 */
[----:B------:R-:W-:Y:S08]  /*3f40*/  MUFU.SIN R138, R4 ;  /* 0x00000004008a7308 */ /* 0x000ff00000000400 */
[----:B------:R1:W-:Y:S01]  /*3f50*/  MUFU.COS R130, R4 ;  /* 0x0000000400827308 */ /* 0x0003e20000000000 */
[----:B------:R-:W-:Y:S01]  /*3f60*/  LOP3.LUT R252, R116, 0x1f, RZ, 0xc0, !PT ;  /* 0x0000001f74fc7812 */ /* 0x000fe200078ec0ff */
[----:B-1----:R-:W-:-:S02]  /*3f70*/  FMUL.RZ R4, R0, 0.15915493667125701904 ;  /* 0x3e22f98300047820 */ /* 0x002fc4000040c000 */
[----:B------:R-:W-:-:S04]  /*3f80*/  FMUL.FTZ R0, R43, UR35 ;  /* 0x000000232b007c20 */ /* 0x000fc80008410000 */
[----:B------:R-:W-:Y:S01]  /*3f90*/  MUFU.SIN R121, R3 ;  /* 0x0000000300797308 */ /* 0x000fe20000000400 */
[----:B------:R-:W-:-:S07]  /*3fa0*/  ISETP.NE.AND P0, PT, R252, RZ, PT ;  /* 0x000000fffc00720c */ /* 0x000fce0003f05270 */
[----:B------:R1:W-:Y:S02]  /*3fb0*/  MUFU.COS R122, R3 ;  /* 0x00000003007a7308 */ /* 0x0003e40000000000 */
[----:B-1----:R-:W-:Y:S02]  /*3fc0*/  FMUL.RZ R3, R0, 0.15915493667125701904 ;  /* 0x3e22f98300037820 */ /* 0x002fe4000040c000 */
[----:B------:R-:W-:-:S04]  /*3fd0*/  FMUL.FTZ R0, R42, UR35 ;  /* 0x000000232a007c20 */ /* 0x000fc80008410000 */
[----:B0-----:R-:W-:Y:S08]  /*3fe0*/  MUFU.SIN R139, R5 ;  /* 0x00000005008b7308 */ /* 0x001ff00000000400 */
[----:B------:R0:W-:Y:S02]  /*3ff0*/  MUFU.COS R140, R5 ;  /* 0x00000005008c7308 */ /* 0x0001e40000000000 */
[----:B0-----:R-:W-:Y:S01]  /*4000*/  FMUL.RZ R5, R0, 0.15915493667125701904 ;  /* 0x3e22f98300057820 */ /* 0x001fe2000040c000 */
[----:B------:R-:W-:-:S04]  /*4010*/  MOV R0, UR26 ;  /* 0x0000001a00007c02 */ /* 0x000fc80008000f00 */
[----:B------:R-:W-:Y:S01]  /*4020*/  ISETP.LT.OR P1, PT, R0, 0x2, P0 ;  /* 0x000000020000780c */ /* 0x000fe20000721670 */
[----:B------:R-:W-:Y:S01]  /*4030*/  FMUL.FTZ R0, R41, UR35 ;  /* 0x0000002329007c20 */ /* 0x000fe20008410000 */
[----:B------:R-:W-:Y:S08]  /*4040*/  MUFU.SIN R166, R4 ;  /* 0x0000000400a67308 */ /* 0x000ff00000000400 */
[----:B------:R0:W-:Y:S01]  /*4050*/  MUFU.COS R167, R4 ;  /* 0x0000000400a77308 */ /* 0x0001e20000000000 */
[----:B------:R-:W-:Y:S01]  /*4060*/  MOV R8, c[0x0][0x16c] ;  /* 0x00005b0000087a02 */ /* 0x000fe20000000f00 */
[----:B0-----:R-:W-:-:S06]  /*4070*/  FMUL.RZ R4, R0, 0.15915493667125701904 ;  /* 0x3e22f98300047820 */ /* 0x001fcc000040c000 */
[----:B------:R-:W-:Y:S01]  /*4080*/  MUFU.SIN R145, R6 ;  /* 0x0000000600917308 */ /* 0x000fe20000000400 */
[----:B------:R-:W-:Y:S01]  /*4090*/  FMUL.FTZ R0, R40, UR35 ;  /* 0x0000002328007c20 */ /* 0x000fe20008410000 */
[----:B------:R-:W-:-:S06]  /*40a0*/  IADD3 R14, R115, 0x20, RZ ;  /* 0x00000020730e7810 */ /* 0x000fcc0007ffe0ff */
[----:B------:R0:W-:Y:S01]  /*40b0*/  MUFU.COS R146, R6 ;  /* 0x0000000600927308 */ /* 0x0001e20000000000 */
[----:B------:R-:W-:-:S07]  /*40c0*/  IADD3 R10, R115, 0x40, RZ ;  /* 0x00000040730a7810 */ /* 0x000fce0007ffe0ff */
[----:B--2---:R-:W-:Y:S01]  /*40d0*/  MUFU.SIN R132, R7 ;  /* 0x0000000700847308 */ /* 0x004fe20000000400 */
[----:B0-----:R-:W-:-:S07]  /*40e0*/  MOV R6, UR26 ;  /* 0x0000001a00067c02 */ /* 0x001fce0008000f00 */
[----:B---3--:R0:W-:Y:S01]  /*40f0*/  MUFU.COS R134, R7 ;  /* 0x0000000700867308 */ /* 0x0081e20000000000 */
[----:B------:R-:W-:-:S07]  /*4100*/  LEA.HI.SX32 R114, R115, R115, 0x1b ;  /* 0x0000007373727211 */ /* 0x000fce00078fdaff */
[----:B------:R-:W-:Y:S01]  /*4110*/  MUFU.SIN R164, R3 ;  /* 0x0000000300a47308 */ /* 0x000fe20000000400 */
[----:B0-----:R-:W-:Y:S01]  /*4120*/  FMUL.RZ R7, R0, 0.15915493667125701904 ;  /* 0x3e22f98300077820 */ /* 0x001fe2000040c000 */
[----:B------:R-:W-:-:S06]  /*4130*/  SHF.L.U32 R0, R115, 0x5, RZ ;  /* 0x0000000573007819 */ /* 0x000fcc00000006ff */
[----:B------:R0:W-:Y:S01]  /*4140*/  MUFU.COS R165, R3 ;  /* 0x0000000300a57308 */ /* 0x0001e20000000000 */
[-C--:B------:R-:W-:Y:S01]  /*4150*/  LEA.HI.SX32 R14, R14, R115.reuse, 0x1b ;  /* 0x000000730e0e7211 */ /* 0x080fe200078fdaff */
[----:B------:R1:W2:Y:S01]  /*4160*/  R2UR UR34, R2 ;  /* 0x00000000022273c2 */ /* 0x0002a200000e0000 */
[----:B------:R-:W-:Y:S02]  /*4170*/  LEA.HI.SX32 R112, R10, R115, 0x1b ;  /* 0x000000730a707211 */ /* 0x000fe400078fdaff */
[----:B0-----:R-:W-:Y:S02]  /*4180*/  @!P1 IADD3 R3, R6, -0x2, RZ ;  /* 0xfffffffe06039810 */ /* 0x001fe40007ffe0ff */
[----:B------:R-:W-:Y:S01]  /*4190*/  LEA.HI.SX32 R6, R0, R0, 0x1b ;  /* 0x0000000000067211 */ /* 0x000fe200078fdaff */
[----:B------:R-:W-:Y:S02]  /*41a0*/  FMUL.FTZ R0, R39, UR35 ;  /* 0x0000002327007c20 */ /* 0x000fe40008410000 */
[----:B------:R-:W-:Y:S01]  /*41b0*/  @!P1 IMAD R3, R3, R8, UR7 ;  /* 0x0000000703039e24 */ /* 0x000fe2000f8e0208 */
[----:B------:R-:W-:Y:S01]  /*41c0*/  IADD3 R8, R115, 0x60, RZ ;  /* 0x0000006073087810 */ /* 0x000fe20007ffe0ff */
[----:B-1----:R-:W-:Y:S01]  /*41d0*/  FMUL.FTZ R2, R38, UR35 ;  /* 0x0000002326027c20 */ /* 0x002fe20008410000 */
[----:B------:R-:W-:-:S02]  /*41e0*/  SHF.L.U32 R6, R6, 0x1, RZ ;  /* 0x0000000106067819 */ /* 0x000fc400000006ff */
[----:B------:R-:W-:Y:S02]  /*41f0*/  SHF.L.U32 R114, R114, 0x1, RZ ;  /* 0x0000000172727819 */ /* 0x000fe400000006ff */
[----:B------:R-:W-:Y:S01]  /*4200*/  SHF.L.U32 R113, R14, 0x1, RZ ;  /* 0x000000010e717819 */ /* 0x000fe200000006ff */
[----:B------:R-:W-:Y:S01]  /*4210*/  MUFU.SIN R162, R5 ;  /* 0x0000000500a27308 */ /* 0x000fe20000000400 */
[----:B------:R-:W-:Y:S01]  /*4220*/  LEA.HI.SX32 R111, R8, R115, 0x1b ;  /* 0x00000073086f7211 */ /* 0x000fe200078fdaff */
[----:B------:R-:W-:Y:S01]  /*4230*/  FMUL.RZ R184, R0, 0.15915493667125701904 ;  /* 0x3e22f98300b87820 */ /* 0x000fe2000040c000 */
[----:B------:R-:W-:Y:S01]  /*4240*/  SHF.L.U32 R112, R112, 0x1, RZ ;  /* 0x0000000170707819 */ /* 0x000fe200000006ff */
[----:B------:R-:W-:Y:S01]  /*4250*/  FMUL.RZ R117, R2, 0.15915493667125701904 ;  /* 0x3e22f98302757820 */ /* 0x000fe2000040c000 */
[C---:B------:R-:W-:Y:S01]  /*4260*/  IADD3 R198, R115.reuse, 0x80, RZ ;  /* 0x0000008073c67810 */ /* 0x040fe20007ffe0ff */
[----:B------:R-:W-:Y:S01]  /*4270*/  LDS.U16 R17, [R6] ;  /* 0x0000000006117984 */ /* 0x000fe20000000400 */
[C---:B------:R-:W-:Y:S01]  /*4280*/  IADD3 R2, R115.reuse, 0xc0, RZ ;  /* 0x000000c073027810 */ /* 0x040fe20007ffe0ff */
[----:B------:R-:W-:Y:S01]  /*4290*/  MUFU.COS R163, R5 ;  /* 0x0000000500a37308 */ /* 0x000fe20000000000 */
[C---:B------:R-:W-:Y:S01]  /*42a0*/  IADD3 R196, R115.reuse, 0xa0, RZ ;  /* 0x000000a073c47810 */ /* 0x040fe20007ffe0ff */
[----:B------:R-:W0:Y:S01]  /*42b0*/  LDS.U16 R16, [R6+0x2] ;  /* 0x0000020006107984 */ /* 0x000e220000000400 */
[----:B------:R-:W-:-:S03]  /*42c0*/  IADD3 R148, R115, 0xe0, RZ ;  /* 0x000000e073947810 */ /* 0x000fc60007ffe0ff */
[----:B------:R-:W1:Y:S02]  /*42d0*/  LDS.U16 R15, [R6+0x4] ;  /* 0x00000400060f7984 */ /* 0x000e640000000400 */
[----:B------:R-:W-:Y:S02]  /*42e0*/  MUFU.SIN R160, R4 ;  /* 0x0000000400a07308 */ /* 0x000fe40000000400 */
[----:B------:R-:W3:Y:S01]  /*42f0*/  LDS.U16 R14, [R6+0x6] ;  /* 0x00000600060e7984 */ /* 0x000ee20000000400 */
[----:B------:R-:W-:-:S03]  /*4300*/  SHF.L.U32 R111, R111, 0x1, RZ ;  /* 0x000000016f6f7819 */ /* 0x000fc600000006ff */
[----:B------:R-:W-:Y:S02]  /*4310*/  LDS.U16 R11, [R6+0x8] ;  /* 0x00000800060b7984 */ /* 0x000fe40000000400 */
[----:B------:R4:W-:Y:S02]  /*4320*/  MUFU.COS R161, R4 ;  /* 0x0000000400a17308 */ /* 0x0009e40000000000 */
[----:B------:R-:W0:Y:S01]  /*4330*/  LDS.U16 R10, [R6+0xa] ;  /* 0x00000a00060a7984 */ /* 0x000e220000000400 */
[----:B------:R-:W-:-:S03]  /*4340*/  LEA.HI.SX32 R198, R198, R115, 0x1b ;  /* 0x00000073c6c67211 */ /* 0x000fc600078fdaff */
[----:B------:R-:W0:Y:S02]  /*4350*/  LDS.U16 R8, [R6+0xc] ;  /* 0x00000c0006087984 */ /* 0x000e240000000400 */
[----:B------:R-:W-:Y:S02]  /*4360*/  MUFU.SIN R158, R7 ;  /* 0x00000007009e7308 */ /* 0x000fe40000000400 */
[----:B----4-:R-:W-:Y:S04]  /*4370*/  LDS.U16 R4, [R6+0x10] ;  /* 0x0000100006047984 */ /* 0x010fe80000000400 */
[----:B------:R-:W-:Y:S02]  /*4380*/  LDS.U16 R5, [R6+0x12] ;  /* 0x0000120006057984 */ /* 0x000fe40000000400 */
[----:B------:R4:W-:Y:S02]  /*4390*/  MUFU.COS R159, R7 ;  /* 0x00000007009f7308 */ /* 0x0009e40000000000 */
[----:B------:R-:W-:Y:S04]  /*43a0*/  LDS.U16 R0, [R6+0x14] ;  /* 0x0000140006007984 */ /* 0x000fe80000000400 */
[----:B------:R-:W-:Y:S04]  /*43b0*/  LDS.U16 R234, [R6+0x16] ;  /* 0x0000160006ea7984 */ /* 0x000fe80000000400 */
[----:B----4-:R-:W4:Y:S04]  /*43c0*/  LDS.U16 R7, [R6+0xe] ;  /* 0x00000e0006077984 */ /* 0x010f280000000400 */
        /* <DEDUP_REMOVED lines=19> */
[----:B------:R-:W0:Y:S01]  /*4500*/  LDS.U16 R186, [R6+0x3e] ;  /* 0x00003e0006ba7984 */ /* 0x000e220000000400 */
[----:B------:R-:W-:-:S03]  /*4510*/  LEA.HI.SX32 R196, R196, R115, 0x1b ;  /* 0x00000073c4c47211 */ /* 0x000fc600078fdaff */
[----:B------:R1:W-:Y:S01]  /*4520*/  STS.U16 [R114+0x840], R109 ;  /* 0x0008406d72007388 */ /* 0x0003e20000000400 */
[----:B------:R-:W-:-:S03]  /*4530*/  LEA.HI.SX32 R148, R148, R115, 0x1b ;  /* 0x0000007394947211 */ /* 0x000fc600078fdaff */
[----:B------:R2:W-:Y:S04]  /*4540*/  STS.U16 [R113+0x880], R110 ;  /* 0x0008806e71007388 */ /* 0x0005e80000000400 */
[----:B------:R3:W-:Y:S01]  /*4550*/  STS.U16 [R112+0x8c0], R107 ;  /* 0x0008c06b70007388 */ /* 0x0007e20000000400 */
[----:B------:R-:W-:Y:S02]  /*4560*/  IADD3 R200, R115, 0x100, RZ ;  /* 0x0000010073c87810 */ /* 0x000fe40007ffe0ff */
[----:B-1----:R-:W-:Y:S01]  /*4570*/  SHF.L.U32 R109, R196, 0x1, RZ ;  /* 0x00000001c46d7819 */ /* 0x002fe200000006ff */
[----:B------:R1:W-:Y:S01]  /*4580*/  STS.U16 [R111+0x900], R108 ;  /* 0x0009006c6f007388 */ /* 0x0003e20000000400 */
[----:B--2---:R-:W-:Y:S02]  /*4590*/  SHF.L.U32 R110, R198, 0x1, RZ ;  /* 0x00000001c66e7819 */ /* 0x004fe400000006ff */
[----:B---3--:R-:W-:Y:S01]  /*45a0*/  LEA.HI.SX32 R107, R2, R115, 0x1b ;  /* 0x00000073026b7211 */ /* 0x008fe200078fdaff */
[----:B------:R-:W-:Y:S01]  /*45b0*/  FMUL.FTZ R2, R37, UR35 ;  /* 0x0000002325027c20 */ /* 0x000fe20008410000 */
[----:B------:R-:W-:-:S02]  /*45c0*/  IADD3 R198, R115, 0x120, RZ ;  /* 0x0000012073c67810 */ /* 0x000fc40007ffe0ff */
[----:B-1----:R-:W-:Y:S02]  /*45d0*/  SHF.L.U32 R108, R107, 0x1, RZ ;  /* 0x000000016b6c7819 */ /* 0x002fe400000006ff */
[----:B------:R-:W-:Y:S01]  /*45e0*/  SHF.L.U32 R107, R148, 0x1, RZ ;  /* 0x00000001946b7819 */ /* 0x000fe200000006ff */
[----:B------:R-:W-:Y:S01]  /*45f0*/  FMUL.RZ R125, R2, 0.15915493667125701904 ;  /* 0x3e22f983027d7820 */ /* 0x000fe2000040c000 */
[C---:B------:R-:W-:Y:S01]  /*4600*/  IADD3 R148, R115.reuse, 0x140, RZ ;  /* 0x0000014073947810 */ /* 0x040fe20007ffe0ff */
[----:B------:R1:W-:Y:S01]  /*4610*/  STS.U16 [R110+0x940], R105 ;  /* 0x000940696e007388 */ /* 0x0003e20000000400 */
[----:B------:R-:W-:Y:S02]  /*4620*/  IADD3 R2, R115, 0x160, RZ ;  /* 0x0000016073027810 */ /* 0x000fe40007ffe0ff */
[-C--:B------:R-:W-:Y:S01]  /*4630*/  LEA.HI.SX32 R200, R200, R115.reuse, 0x1b ;  /* 0x00000073c8c87211 */ /* 0x080fe200078fdaff */
[----:B------:R2:W-:Y:S01]  /*4640*/  STS.U16 [R109+0x980], R104 ;  /* 0x000980686d007388 */ /* 0x0005e20000000400 */
[----:B------:R-:W-:-:S02]  /*4650*/  LEA.HI.SX32 R198, R198, R115, 0x1b ;  /* 0x00000073c6c67211 */ /* 0x000fc400078fdaff */
[-C--:B------:R-:W-:Y:S01]  /*4660*/  LEA.HI.SX32 R148, R148, R115.reuse, 0x1b ;  /* 0x0000007394947211 */ /* 0x080fe200078fdaff */
[----:B------:R-:W-:Y:S01]  /*4670*/  STS.U16 [R108+0x9c0], R103 ;  /* 0x0009c0676c007388 */ /* 0x000fe20000000400 */
[----:B------:R-:W-:Y:S02]  /*4680*/  LEA.HI.SX32 R127, R2, R115, 0x1b ;  /* 0x00000073027f7211 */ /* 0x000fe400078fdaff */
[C---:B------:R-:W-:Y:S01]  /*4690*/  IADD3 R202, R115.reuse, 0x180, RZ ;  /* 0x0000018073ca7810 */ /* 0x040fe20007ffe0ff */
[----:B------:R3:W-:Y:S01]  /*46a0*/  STS.U16 [R107+0xa00], R106 ;  /* 0x000a006a6b007388 */ /* 0x0007e20000000400 */
[----:B-1----:R-:W-:Y:S02]  /*46b0*/  SHF.L.U32 R105, R198, 0x1, RZ ;  /* 0x00000001c6697819 */ /* 0x002fe400000006ff */
[----:B--2---:R-:W-:Y:S02]  /*46c0*/  SHF.L.U32 R104, R148, 0x1, RZ ;  /* 0x0000000194687819 */ /* 0x004fe400000006ff */
[----:B------:R-:W-:-:S02]  /*46d0*/  IADD3 R198, R115, 0x1c0, RZ ;  /* 0x000001c073c67810 */ /* 0x000fc40007ffe0ff */
[C---:B------:R-:W-:Y:S02]  /*46e0*/  IADD3 R148, R115.reuse, 0x1e0, RZ ;  /* 0x000001e073947810 */ /* 0x040fe40007ffe0ff */
[----:B---3--:R-:W-:Y:S02]  /*46f0*/  SHF.L.U32 R106, R200, 0x1, RZ ;  /* 0x00000001c86a7819 */ /* 0x008fe400000006ff */
[----:B------:R-:W-:Y:S02]  /*4700*/  IADD3 R200, R115, 0x1a0, RZ ;  /* 0x000001a073c87810 */ /* 0x000fe40007ffe0ff */
[----:B------:R-:W-:Y:S02]  /*4710*/  SHF.L.U32 R103, R127, 0x1, RZ ;  /* 0x000000017f677819 */ /* 0x000fe400000006ff */
[-C--:B------:R-:W-:Y:S01]  /*4720*/  LEA.HI.SX32 R202, R202, R115.reuse, 0x1b ;  /* 0x00000073caca7211 */ /* 0x080fe200078fdaff */
[----:B------:R1:W-:Y:S01]  /*4730*/  STS.U16 [R106+0xa40], R101 ;  /* 0x000a40656a007388 */ /* 0x0003e20000000400 */
[----:B------:R-:W-:-:S02]  /*4740*/  LEA.HI.SX32 R200, R200, R115, 0x1b ;  /* 0x00000073c8c87211 */ /* 0x000fc400078fdaff */
[-C--:B------:R-:W-:Y:S01]  /*4750*/  LEA.HI.SX32 R198, R198, R115.reuse, 0x1b ;  /* 0x00000073c6c67211 */ /* 0x080fe200078fdaff */
[----:B------:R2:W-:Y:S01]  /*4760*/  STS.U16 [R105+0xa80], R102 ;  /* 0x000a806669007388 */ /* 0x0005e20000000400 */
[----:B------:R-:W-:-:S03]  /*4770*/  LEA.HI.SX32 R148, R148, R115, 0x1b ;  /* 0x0000007394947211 */ /* 0x000fc600078fdaff */
[----:B------:R3:W-:Y:S01]  /*4780*/  STS.U16 [R104+0xac0], R99 ;  /* 0x000ac06368007388 */ /* 0x0007e20000000400 */
[----:B-1----:R-:W-:-:S03]  /*4790*/  SHF.L.U32 R101, R200, 0x1, RZ ;  /* 0x00000001c8657819 */ /* 0x002fc600000006ff */
[----:B------:R1:W-:Y:S01]  /*47a0*/  STS.U16 [R103+0xb00], R100 ;  /* 0x000b006467007388 */ /* 0x0003e20000000400 */
[----:B--2---:R-:W-:Y:S02]  /*47b0*/  SHF.L.U32 R102, R202, 0x1, RZ ;  /* 0x00000001ca667819 */ /* 0x004fe400000006ff */
[----:B---3--:R-:W-:-:S03]  /*47c0*/  SHF.L.U32 R99, R148, 0x1, RZ ;  /* 0x0000000194637819 */ /* 0x008fc600000006ff */
[----:B------:R-:W-:Y:S01]  /*47d0*/  STS.U16 [R102+0xb40], R135 ;  /* 0x000b408766007388 */ /* 0x000fe20000000400 */
[----:B-1----:R-:W-:-:S03]  /*47e0*/  SHF.L.U32 R100, R198, 0x1, RZ ;  /* 0x00000001c6647819 */ /* 0x002fc600000006ff */
        /* <DEDUP_REMOVED lines=16> */
[----:B-1----:R-:W3:Y:S04]  /*48f0*/  LDL R124, [R1+0xc] ;  /* 0x00000c00017c7983 */ /* 0x002ee80000100800 */
[----:B--2---:R-:W2:Y:S01]  /*4900*/  LDL R126, [R1+0x10] ;  /* 0x00001000017e7983 */ /* 0x004ea20000100800 */
[----:B------:R-:W-:Y:S01]  /*4910*/  MOV R129, UR34 ;  /* 0x0000002200817c02 */ /* 0x000fe20008000f00 */
[----:B------:R-:W-:Y:S08]  /*4920*/  MUFU.SIN R178, R117 ;  /* 0x0000007500b27308 */ /* 0x000ff00000000400 */
[----:B------:R1:W-:Y:S02]  /*4930*/  MUFU.COS R179, R117 ;  /* 0x0000007500b37308 */ /* 0x0003e40000000000 */
[----:B-1----:R-:W-:-:S04]  /*4940*/  FMUL.FTZ R117, R129, 1.4426950216293334961 ;  /* 0x3fb8aa3b81757820 */ /* 0x002fc80000410000 */
[----:B------:R-:W-:-:S06]  /*4950*/  FMUL.FTZ R118, R42, R117 ;  /* 0x000000752a767220 */ /* 0x000fcc0000410000 */
[----:B------:R-:W1:Y:S01]  /*4960*/  MUFU.EX2 R118, R118 ;  /* 0x0000007600767308 */ /* 0x000e620000000800 */
[----:B------:R-:W-:-:S07]  /*4970*/  FMUL.FTZ R18, R43, R117 ;  /* 0x000000752b127220 */ /* 0x000fce0000410000 */
[----:B------:R-:W0:Y:S01]  /*4980*/  MUFU.EX2 R18, R18 ;  /* 0x0000001200127308 */ /* 0x000e220000000800 */
[----:B------:R-:W-:Y:S02]  /*4990*/  FMUL.FTZ R9, R44, R117 ;  /* 0x000000752c097220 */ /* 0x000fe40000410000 */
[C---:B-1----:R-:W-:Y:S02]  /*49a0*/  FMUL.FTZ R163, R118.reuse, R163 ;  /* 0x000000a376a37220 */ /* 0x042fe40000410000 */
[----:B------:R-:W-:Y:S02]  /*49b0*/  FMUL.FTZ R162, R118, R162 ;  /* 0x000000a276a27220 */ /* 0x000fe40000410000 */
[----:B------:R-:W4:Y:S01]  /*49c0*/  LDL R118, [R1+0x8] ;  /* 0x0000080001767983 */ /* 0x000f220000100800 */
[----:B------:R-:W1:Y:S01]  /*49d0*/  MUFU.EX2 R13, R9 ;  /* 0x00000009000d7308 */ /* 0x000e620000000800 */
[C---:B0-----:R-:W-:Y:S02]  /*49e0*/  FMUL.FTZ R165, R18.reuse, R165 ;  /* 0x000000a512a57220 */ /* 0x041fe40000410000 */
[----:B------:R-:W-:-:S02]  /*49f0*/  FMUL.FTZ R164, R18, R164 ;  /* 0x000000a412a47220 */ /* 0x000fc40000410000 */
[C---:B-1----:R-:W-:Y:S02]  /*4a00*/  FMUL.FTZ R167, R13.reuse, R167 ;  /* 0x000000a70da77220 */ /* 0x042fe40000410000 */
[----:B------:R-:W-:Y:S02]  /*4a10*/  FMUL.FTZ R166, R13, R166 ;  /* 0x000000a60da67220 */ /* 0x000fe40000410000 */
[----:B------:R-:W-:-:S06]  /*4a20*/  FMUL.FTZ R2, R50, R117 ;  /* 0x0000007532027220 */ /* 0x000fcc0000410000 */
[----:B------:R-:W0:Y:S01]  /*4a30*/  MUFU.EX2 R2, R2 ;  /* 0x0000000200027308 */ /* 0x000e220000000800 */
[----:B------:R-:W-:Y:S01]  /*4a40*/  ULEA UR32, UR39, UR7, 0x8 ;  /* 0x0000000727207291 */ /* 0x000fe2000f8e403f */
[----:B--2---:R-:W-:Y:S02]  /*4a50*/  PRMT R18, RZ, 0x5410, R126 ;  /* 0x00005410ff127816 */ /* 0x004fe4000000007e */
[----:B------:R-:W2:Y:S01]  /*4a60*/  LDL R126, [R1+0x4] ;  /* 0x00000400017e7983 */ /* 0x000ea20000100800 */
[----:B---3--:R-:W-:-:S03]  /*4a70*/  PRMT R13, RZ, 0x5410, R124 ;  /* 0x00005410ff0d7816 */ /* 0x008fc6000000007c */
[----:B------:R-:W3:Y:S01]  /*4a80*/  LDL R124, [R1] ;  /* 0x00000000017c7983 */ /* 0x000ee20000100800 */
[----:B0-----:R-:W-:Y:S01]  /*4a90*/  FMUL.FTZ R66, R2, R195 ;  /* 0x000000c302427220 */ /* 0x001fe20000410000 */
[----:B------:R-:W-:Y:S01]  /*4aa0*/  ISETP.NE.AND P2, PT, R116, RZ, PT ;  /* 0x000000ff7400720c */ /* 0x000fe20003f45270 */
[----:B------:R-:W-:Y:S01]  /*4ab0*/  FMUL.FTZ R67, R2, R192 ;  /* 0x000000c002437220 */ /* 0x000fe20000410000 */
[----:B------:R-:W-:Y:S02]  /*4ac0*/  IADD3 R199, R116, 0x200, RZ ;  /* 0x0000020074c77810 */ /* 0x000fe40007ffe0ff */
[----:B------:R-:W-:Y:S01]  /*4ad0*/  MOV R2, UR32 ;  /* 0x0000002000027c02 */ /* 0x000fe20008000f00 */
[----:B------:R-:W-:Y:S01]  /*4ae0*/  FMUL.FTZ R135, R45, R117 ;  /* 0x000000752d877220 */ /* 0x000fe20000410000 */
[----:B------:R-:W-:Y:S02]  /*4af0*/  STS.U16 [R128+0xf80], R171 ;  /* 0x000f80ab80007388 */ /* 0x000fe40000000400 */
[----:B------:R-:W-:-:S02]  /*4b00*/  SEL R9, R2, R199, !P2 ;  /* 0x000000c702097207 */ /* 0x000fc40005000000 */
[----:B------:R-:W-:Y:S01]  /*4b10*/  STS.U16 [R131+0xfc0], R170 ;  /* 0x000fc0aa83007388 */ /* 0x000fe20000000400 */
[----:B------:R0:W-:Y:S03]  /*4b20*/  MUFU.EX2 R12, R135 ;  /* 0x00000087000c7308 */ /* 0x0001e60000000800 */
[----:B------:R-:W-:Y:S01]  /*4b30*/  STS.U16 [R133+0x1000], R168 ;  /* 0x001000a885007388 */ /* 0x000fe20000000400 */
[----:B------:R-:W-:-:S06]  /*4b40*/  NOP ;  /* 0x0000000000007918 */ /* 0x000fcc0000000000 */
[----:B0-----:R-:W0:Y:S04]  /*4b50*/  LDS.U16 R135, [R6+0x840] ;  /* 0x0008400006877984 */ /* 0x001e280000000400 */
        /* <DEDUP_REMOVED lines=31> */
[----:B------:R0:W-:Y:S01]  /*4d50*/  STS.64 [R9.X8+0x35d0], R66 ;  /* 0x0035d04209007388 */ /* 0x0001e20000008a00 */
[----:B------:R-:W-:Y:S01]  /*4d60*/  HFMA2.MMA R120, -RZ, RZ, 0, 9.5367431640625e-07 ;  /* 0x00000010ff787435 */ /* 0x000fe200000001ff */
[----:B------:R-:W-:Y:S01]  /*4d70*/  FMUL.FTZ R129, R49, R117 ;  /* 0x0000007531817220 */ /* 0x000fe20000410000 */
[----:B------:R-:W-:-:S05]  /*4d80*/  CS2R R64, SRZ ;  /* 0x0000000000407805 */ /* 0x000fca000001ff00 */
[----:B------:R-:W0:Y:S03]  /*4d90*/  MUFU.EX2 R129, R129 ;  /* 0x0000008100817308 */ /* 0x000e260000000800 */
[----:B------:R-:W-:Y:S01]  /*4da0*/  @!P1 IMAD.WIDE R2, R3, R120, UR44 ;  /* 0x0000002c03029e25 */ /* 0x000fe2000f8e0278 */
[----:B------:R-:W-:Y:S01]  /*4db0*/  BAR.SYNC.DEFER_BLOCKING 0x0 ;  /* 0x0000000000007b1d */ /* 0x000fe20000010000 */
[----:B------:R-:W-:Y:S02]  /*4dc0*/  PRMT R16, RZ, 0x5410, R16 ;  /* 0x00005410ff107816 */ /* 0x000fe40000000010 */
[----:B------:R-:W-:-:S03]  /*4dd0*/  FMUL.FTZ R119, R41, R117 ;  /* 0x0000007529777220 */ /* 0x000fc60000410000 */
[----:B------:R-:W-:Y:S01]  /*4de0*/  MUFU.SIN R196, R125 ;  /* 0x0000007d00c47308 */ /* 0x000fe20000000400 */
[----:B------:R-:W-:-:S07]  /*4df0*/  PRMT R17, RZ, 0x5410, R17 ;  /* 0x00005410ff117816 */ /* 0x000fce0000000011 */
[----:B------:R1:W-:Y:S01]  /*4e00*/  MUFU.COS R197, R125 ;  /* 0x0000007d00c57308 */ /* 0x0003e20000000000 */
[----:B------:R-:W-:Y:S02]  /*4e10*/  FMUL.FTZ R181, R50, R16 ;  /* 0x0000001032b57220 */ /* 0x000fe40000410000 */
[----:B-1----:R-:W-:Y:S01]  /*4e20*/  FMUL.FTZ R125, R48, R117 ;  /* 0x00000075307d7220 */ /* 0x002fe20000410000 */
[----:B------:R1:W5:Y:S04]  /*4e30*/  @!P1 LDG.E.64 R64, [R2.64+0x8] ;  /* 0x0000082a02409981 */ /* 0x000368000c1e1b00 */
[----:B------:R-:W-:Y:S01]  /*4e40*/  MUFU.EX2 R119, R119 ;  /* 0x0000007700777308 */ /* 0x000fe20000000800 */
[----:B0-----:R-:W-:Y:S02]  /*4e50*/  FMUL.FTZ R9, R50, R17 ;  /* 0x0000001132097220 */ /* 0x001fe40000410000 */
[----:B-1----:R-:W-:-:S05]  /*4e60*/  FMUL.FTZ R3, R38, R117 ;  /* 0x0000007526037220 */ /* 0x002fca0000410000 */
[----:B------:R-:W0:Y:S01]  /*4e70*/  MUFU.EX2 R125, R125 ;  /* 0x0000007d007d7308 */ /* 0x000e220000000800 */
[----:B------:R-:W-:Y:S02]  /*4e80*/  FMUL.FTZ R2, R39, R117 ;  /* 0x0000007527027220 */ /* 0x000fe40000410000 */
[----:B------:R-:W-:Y:S02]  /*4e90*/  FMUL.FTZ R132, R129, R132 ;  /* 0x0000008481847220 */ /* 0x000fe40000410000 */
[----:B------:R-:W-:-:S03]  /*4ea0*/  FMUL.FTZ R181, R18, R181 ;  /* 0x000000b512b57220 */ /* 0x000fc60000410000 */
[----:B------:R-:W1:Y:S01]  /*4eb0*/  MUFU.EX2 R3, R3 ;  /* 0x0000000300037308 */ /* 0x000e620000000800 */
[----:B------:R-:W-:Y:S01]  /*4ec0*/  FMUL.FTZ R180, R18, R9 ;  /* 0x0000000912b47220 */ /* 0x000fe20000410000 */
[----:B------:R-:W-:Y:S01]  /*4ed0*/  PRMT R15, RZ, 0x5410, R15 ;  /* 0x00005410ff0f7816 */ /* 0x000fe2000000000f */
[----:B------:R-:W-:Y:S02]  /*4ee0*/  FMUL.FTZ R134, R129, R134 ;  /* 0x0000008681867220 */ /* 0x000fe40000410000 */
[----:B------:R-:W-:-:S03]  /*4ef0*/  FMUL.FTZ R9, R132, R181 ;  /* 0x000000b584097220 */ /* 0x000fc60000410000 */
[----:B------:R-:W-:Y:S01]  /*4f00*/  MUFU.SIN R183, R184 ;  /* 0x000000b800b77308 */ /* 0x000fe20000000400 */
[----:B------:R-:W-:Y:S01]  /*4f10*/  FMUL.FTZ R127, R47, R117 ;  /* 0x000000752f7f7220 */ /* 0x000fe20000410000 */
[----:B------:R-:W-:Y:S01]  /*4f20*/  PRMT R14, RZ, 0x5410, R14 ;  /* 0x00005410ff0e7816 */ /* 0x000fe2000000000e */
[----:B------:R-:W-:-:S05]  /*4f30*/  FMUL.FTZ R146, R12, R146 ;  /* 0x000000920c927220 */ /* 0x000fca0000410000 */
[----:B------:R-:W-:Y:S01]  /*4f40*/  MUFU.COS R184, R184 ;  /* 0x000000b800b87308 */ /* 0x000fe20000000000 */
[----:B------:R-:W-:Y:S02]  /*4f50*/  FMUL.FTZ R145, R12, R145 ;  /* 0x000000910c917220 */ /* 0x000fe40000410000 */
[----:B------:R-:W-:-:S05]  /*4f60*/  FMUL.FTZ R6, R37, R117 ;  /* 0x0000007525067220 */ /* 0x000fca0000410000 */
[----:B------:R-:W1:Y:S01]  /*4f70*/  MUFU.EX2 R2, R2 ;  /* 0x0000000200027308 */ /* 0x000e620000000800 */
[-C--:B------:R-:W-:Y:S02]  /*4f80*/  FMUL.FTZ R12, R132, R180.reuse ;  /* 0x000000b4840c7220 */ /* 0x080fe40000410000 */
[C---:B------:R-:W-:Y:S02]  /*4f90*/  FMUL.FTZ R182, R49.reuse, R15 ;  /* 0x0000000f31b67220 */ /* 0x040fe40000410000 */
[----:B------:R-:W-:Y:S02]  /*4fa0*/  FFMA.FTZ R9, R134, R180, -R9 ;  /* 0x000000b486097223 */ /* 0x000fe40000010809 */
[----:B------:R-:W-:Y:S01]  /*4fb0*/  FMUL.FTZ R120, R40, R117 ;  /* 0x0000007528787220 */ /* 0x000fe20000410000 */
[----:B------:R-:W4:Y:S01]  /*4fc0*/  MUFU.EX2 R127, R127 ;  /* 0x0000007f007f7308 */ /* 0x000f220000000800 */
[----:B------:R-:W-:Y:S02]  /*4fd0*/  FMUL.FTZ R233, R49, R14 ;  /* 0x0000000e31e97220 */ /* 0x000fe40000410000 */
[----:B------:R-:W-:-:S02]  /*4fe0*/  FFMA.FTZ R12, R134, R181, R12 ;  /* 0x000000b5860c7223 */ /* 0x000fc4000001000c */
[----:B0-----:R-:W-:Y:S02]  /*4ff0*/  FMUL.FTZ R138, R125, R138 ;  /* 0x0000008a7d8a7220 */ /* 0x001fe40000410000 */
[----:B------:R-:W-:Y:S01]  /*5000*/  FFMA.FTZ R9, R13, R182, R9 ;  /* 0x000000b60d097223 */ /* 0x000fe20000010009 */
[----:B------:R-:W0:Y:S01]  /*5010*/  MUFU.EX2 R6, R6 ;  /* 0x0000000600067308 */ /* 0x000e220000000800 */
[C---:B------:R-:W-:Y:S02]  /*5020*/  FMUL.FTZ R161, R119.reuse, R161 ;  /* 0x000000a177a17220 */ /* 0x040fe40000410000 */
[----:B------:R-:W-:Y:S02]  /*5030*/  FMUL.FTZ R160, R119, R160 ;  /* 0x000000a077a07220 */ /* 0x000fe40000410000 */
[----:B------:R-:W-:Y:S02]  /*5040*/  FFMA.FTZ R119, R13, R233, R12 ;  /* 0x000000e90d777223 */ /* 0x000fe4000001000c */
[----:B-1----:R-:W-:-:S02]  /*5050*/  FMUL.FTZ R179, R3, R179 ;  /* 0x000000b303b37220 */ /* 0x002fc40000410000 */
[----:B------:R-:W-:Y:S01]  /*5060*/  FMUL.FTZ R178, R3, R178 ;  /* 0x000000b203b27220 */ /* 0x000fe20000410000 */
[----:B------:R-:W1:Y:S01]  /*5070*/  MUFU.EX2 R120, R120 ;  /* 0x0000007800787308 */ /* 0x000e620000000800 */
[----:B------:R-:W-:Y:S02]  /*5080*/  FMUL.FTZ R130, R125, R130 ;  /* 0x000000827d827220 */ /* 0x000fe40000410000 */
[----:B------:R-:W-:Y:S01]  /*5090*/  FMUL.FTZ R3, R138, R9 ;  /* 0x000000098a037220 */ /* 0x000fe20000410000 */
[----:B------:R-:W-:Y:S01]  /*50a0*/  PRMT R10, RZ, 0x5410, R10 ;  /* 0x00005410ff0a7816 */ /* 0x000fe2000000000a */
[----:B------:R-:W-:Y:S02]  /*50b0*/  FMUL.FTZ R148, R46, R117 ;  /* 0x000000752e947220 */ /* 0x000fe40000410000 */
[C---:B------:R-:W-:Y:S02]  /*50c0*/  FMUL.FTZ R184, R2.reuse, R184 ;  /* 0x000000b802b87220 */ /* 0x040fe40000410000 */
[----:B------:R-:W-:-:S02]  /*50d0*/  FMUL.FTZ R183, R2, R183 ;  /* 0x000000b702b77220 */ /* 0x000fc40000410000 */
[-C--:B------:R-:W-:Y:S01]  /*50e0*/  FMUL.FTZ R2, R138, R119.reuse ;  /* 0x000000778a027220 */ /* 0x080fe20000410000 */
[----:B------:R-:W-:Y:S01]  /*50f0*/  PRMT R11, RZ, 0x5410, R11 ;  /* 0x00005410ff0b7816 */ /* 0x000fe2000000000b */
[C---:B------:R-:W-:Y:S02]  /*5100*/  FFMA.FTZ R119, R130.reuse, R119, R3 ;  /* 0x0000007782777223 */ /* 0x040fe40000010003 */
[----:B------:R-:W-:Y:S01]  /*5110*/  FMUL.FTZ R3, R67, R132 ;  /* 0x0000008443037220 */ /* 0x000fe20000410000 */
[----:B----4-:R-:W-:Y:S01]  /*5120*/  PRMT R12, RZ, 0x5410, R118 ;  /* 0x00005410ff0c7816 */ /* 0x010fe20000000076 */
[----:B------:R-:W4:Y:S01]  /*5130*/  MUFU.EX2 R148, R148 ;  /* 0x0000009400947308 */ /* 0x000f220000000800 */
[----:B------:R-:W-:Y:S02]  /*5140*/  FFMA.FTZ R125, R130, R9, -R2 ;  /* 0x00000009827d7223 */ /* 0x000fe40000010802 */
[----:B------:R-:W-:Y:S02]  /*5150*/  FMUL.FTZ R231, R48, R10 ;  /* 0x0000000a30e77220 */ /* 0x000fe40000410000 */
[----:B------:R-:W-:-:S02]  /*5160*/  FMUL.FTZ R2, R66, R132 ;  /* 0x0000008442027220 */ /* 0x000fc40000410000 */
[----:B------:R-:W-:Y:S02]  /*5170*/  FFMA.FTZ R3, R66, R134, -R3 ;  /* 0x0000008642037223 */ /* 0x000fe40000010803 */
[----:B------:R-:W-:Y:S02]  /*5180*/  FMUL.FTZ R232, R48, R11 ;  /* 0x0000000b30e87220 */ /* 0x000fe40000410000 */
[----:B------:R-:W-:Y:S02]  /*5190*/  FMUL.FTZ R121, R127, R121 ;  /* 0x000000797f797220 */ /* 0x000fe40000410000 */
[C---:B0-----:R-:W-:Y:S02]  /*51a0*/  FMUL.FTZ R197, R6.reuse, R197 ;  /* 0x000000c506c57220 */ /* 0x041fe40000410000 */
[----:B------:R-:W-:Y:S02]  /*51b0*/  FMUL.FTZ R196, R6, R196 ;  /* 0x000000c406c47220 */ /* 0x000fe40000410000 */
[----:B------:R-:W-:-:S02]  /*51c0*/  FFMA.FTZ R119, R12, R231, R119 ;  /* 0x000000e70c777223 */ /* 0x000fc40000010077 */
[----:B------:R-:W-:Y:S02]  /*51d0*/  FFMA.FTZ R9, R67, R134, R2 ;  /* 0x0000008643097223 */ /* 0x000fe40000010002 */
[----:B------:R-:W-:Y:S01]  /*51e0*/  FMUL.FTZ R6, R138, R3 ;  /* 0x000000038a067220 */ /* 0x000fe20000410000 */
[----:B------:R-:W-:Y:S01]  /*51f0*/  PRMT R8, RZ, 0x5410, R8 ;  /* 0x00005410ff087816 */ /* 0x000fe20000000008 */
[----:B------:R-:W-:Y:S01]  /*5200*/  FFMA.FTZ R125, R12, R232, R125 ;  /* 0x000000e80c7d7223 */ /* 0x000fe2000001007d */
[----:B------:R-:W-:Y:S01]  /*5210*/  PRMT R7, RZ, 0x5410, R7 ;  /* 0x00005410ff077816 */ /* 0x000fe20000000007 */
[----:B------:R-:W-:Y:S02]  /*5220*/  FMUL.FTZ R122, R127, R122 ;  /* 0x0000007a7f7a7220 */ /* 0x000fe40000410000 */
[----:B------:R-:W-:Y:S02]  /*5230*/  FMUL.FTZ R118, R121, R119 ;  /* 0x0000007779767220 */ /* 0x000fe40000410000 */
[----:B-1----:R-:W-:-:S02]  /*5240*/  FMUL.FTZ R159, R120, R159 ;  /* 0x0000009f789f7220 */ /* 0x002fc40000410000 */
[----:B------:R-:W-:Y:S02]  /*5250*/  FMUL.FTZ R158, R120, R158 ;  /* 0x0000009e789e7220 */ /* 0x000fe40000410000 */
[-C--:B------:R-:W-:Y:S02]  /*5260*/  FMUL.FTZ R2, R138, R9.reuse ;  /* 0x000000098a027220 */ /* 0x080fe40000410000 */
[----:B------:R-:W-:Y:S01]  /*5270*/  FFMA.FTZ R6, R130, R9, R6 ;  /* 0x0000000982067223 */ /* 0x000fe20000010006 */
[----:B--2---:R-:W-:Y:S01]  /*5280*/  PRMT R9, RZ, 0x5410, R126 ;  /* 0x00005410ff097816 */ /* 0x004fe2000000007e */
[-C--:B------:R-:W-:Y:S02]  /*5290*/  FMUL.FTZ R120, R121, R125.reuse ;  /* 0x0000007d79787220 */ /* 0x080fe40000410000 */
[----:B------:R-:W-:Y:S02]  /*52a0*/  FFMA.FTZ R125, R122, R125, -R118 ;  /* 0x0000007d7a7d7223 */ /* 0x000fe40000010876 */
[----:B------:R-:W-:-:S02]  /*52b0*/  FMUL.FTZ R230, R47, R8 ;  /* 0x000000082fe67220 */ /* 0x000fc40000410000 */
[----:B------:R-:W-:Y:S02]  /*52c0*/  FFMA.FTZ R3, R130, R3, -R2 ;  /* 0x0000000382037223 */ /* 0x000fe40000010802 */
[----:B------:R-:W-:Y:S02]  /*52d0*/  FMUL.FTZ R118, R121, R6 ;  /* 0x0000000679767220 */ /* 0x000fe40000410000 */
[----:B------:R-:W-:Y:S02]  /*52e0*/  FFMA.FTZ R120, R122, R119, R120 ;  /* 0x000000777a787223 */ /* 0x000fe40000010078 */
[----:B------:R-:W-:Y:S02]  /*52f0*/  FMUL.FTZ R229, R47, R7 ;  /* 0x000000072fe57220 */ /* 0x000fe40000410000 */
[----:B----4-:R-:W-:Y:S02]  /*5300*/  FMUL.FTZ R139, R148, R139 ;  /* 0x0000008b948b7220 */ /* 0x010fe40000410000 */
[----:B------:R-:W-:-:S02]  /*5310*/  FFMA.FTZ R125, R9, R230, R125 ;  /* 0x000000e6097d7223 */ /* 0x000fc4000001007d */
[----:B------:R-:W-:Y:S01]  /*5320*/  FFMA.FTZ R118, R122, R3, -R118 ;  /* 0x000000037a767223 */ /* 0x000fe20000010876 */
[----:B------:R-:W-:Y:S01]  /*5330*/  PRMT R5, RZ, 0x5410, R5 ;  /* 0x00005410ff057816 */ /* 0x000fe20000000005 */
[----:B------:R-:W-:Y:S02]  /*5340*/  FFMA.FTZ R120, R9, R229, R120 ;  /* 0x000000e509787223 */ /* 0x000fe40000010078 */
[----:B------:R-:W-:Y:S01]  /*5350*/  FMUL.FTZ R3, R121, R3 ;  /* 0x0000000379037220 */ /* 0x000fe20000410000 */
[----:B------:R-:W-:Y:S01]  /*5360*/  PRMT R4, RZ, 0x5410, R4 ;  /* 0x00005410ff047816 */ /* 0x000fe20000000004 */
[----:B------:R-:W-:Y:S02]  /*5370*/  FMUL.FTZ R140, R148, R140 ;  /* 0x0000008c948c7220 */ /* 0x000fe40000410000 */
[C---:B------:R-:W-:Y:S02]  /*5380*/  FMUL.FTZ R127, R139.reuse, R125 ;  /* 0x0000007d8b7f7220 */ /* 0x040fe40000410000 */
[----:B------:R-:W-:-:S02]  /*5390*/  FMUL.FTZ R119, R139, R120 ;  /* 0x000000788b777220 */ /* 0x000fc40000410000 */
[----:B------:R-:W-:Y:S01]  /*53a0*/  FFMA.FTZ R3, R122, R6, R3 ;  /* 0x000000067a037223 */ /* 0x000fe20000010003 */
[----:B---3--:R-:W-:Y:S01]  /*53b0*/  PRMT R6, RZ, 0x5410, R124 ;  /* 0x00005410ff067816 */ /* 0x008fe2000000007c */
[----:B------:R-:W-:Y:S02]  /*53c0*/  FMUL.FTZ R2, R36, UR35 ;  /* 0x0000002324027c20 */ /* 0x000fe40008410000 */
[----:B------:R-:W-:Y:S02]  /*53d0*/  FFMA.FTZ R127, R140, R120, R127 ;  /* 0x000000788c7f7223 */ /* 0x000fe4000001007f */
[----:B------:R-:W-:Y:S02]  /*53e0*/  FMUL.FTZ R227, R46, R5 ;  /* 0x000000052ee37220 */ /* 0x000fe40000410000 */
[----:B------:R-:W-:Y:S02]  /*53f0*/  FMUL.FTZ R120, R139, R118 ;  /* 0x000000768b787220 */ /* 0x000fe40000410000 */
[----:B------:R-:W-:-:S02]  /*5400*/  FFMA.FTZ R125, R140, R125, -R119 ;  /* 0x0000007d8c7d7223 */ /* 0x000fc40000010877 */
[----:B------:R-:W-:Y:S02]  /*5410*/  FMUL.FTZ R228, R46, R4 ;  /* 0x000000042ee47220 */ /* 0x000fe40000410000 */
[----:B------:R-:W-:Y:S02]  /*5420*/  FMUL.RZ R126, R2, 0.15915493667125701904 ;  /* 0x3e22f983027e7820 */ /* 0x000fe4000040c000 */
[----:B------:R-:W-:Y:S02]  /*5430*/  FFMA.FTZ R127, R6, R227, R127 ;  /* 0x000000e3067f7223 */ /* 0x000fe4000001007f */
[----:B------:R-:W-:Y:S02]  /*5440*/  FMUL.FTZ R2, R36, R117 ;  /* 0x0000007524027220 */ /* 0x000fe40000410000 */
[-C--:B------:R-:W-:Y:S02]  /*5450*/  FMUL.FTZ R119, R139, R3.reuse ;  /* 0x000000038b777220 */ /* 0x080fe40000410000 */
[----:B------:R-:W-:-:S02]  /*5460*/  FFMA.FTZ R120, R140, R3, R120 ;  /* 0x000000038c787223 */ /* 0x000fc40000010078 */
[----:B------:R-:W-:Y:S01]  /*5470*/  FFMA.FTZ R125, R6, R228, R125 ;  /* 0x000000e4067d7223 */ /* 0x000fe2000001007d */
[----:B------:R0:W-:Y:S01]  /*5480*/  MUFU.EX2 R194, R2 ;  /* 0x0000000200c27308 */ /* 0x0001e20000000800 */
[C---:B------:R-:W-:Y:S02]  /*5490*/  FMUL.FTZ R124, R145.reuse, R127 ;  /* 0x0000007f917c7220 */ /* 0x040fe40000410000 */
[----:B------:R-:W-:Y:S02]  /*54a0*/  FFMA.FTZ R118, R140, R118, -R119 ;  /* 0x000000768c767223 */ /* 0x000fe40000010877 */
[C---:B------:R-:W-:Y:S01]  /*54b0*/  FMUL.FTZ R3, R145.reuse, R120 ;  /* 0x0000007891037220 */ /* 0x040fe20000410000 */
[----:B------:R-:W-:Y:S01]  /*54c0*/  PRMT R234, RZ, 0x5410, R234 ;  /* 0x00005410ffea7816 */ /* 0x000fe200000000ea */
[-C--:B------:R-:W-:Y:S02]  /*54d0*/  FFMA.FTZ R129, R146, R125.reuse, -R124 ;  /* 0x0000007d92817223 */ /* 0x080fe4000001087c */
[----:B0-----:R-:W-:-:S02]  /*54e0*/  FMUL.FTZ R2, R145, R125 ;  /* 0x0000007d91027220 */ /* 0x001fc40000410000 */
[C---:B------:R-:W-:Y:S01]  /*54f0*/  FFMA.FTZ R124, R146.reuse, R118, -R3 ;  /* 0x00000076927c7223 */ /* 0x040fe20000010803 */
[----:B------:R-:W-:Y:S01]  /*5500*/  PRMT R3, RZ, 0x5410, R0 ;  /* 0x00005410ff037816 */ /* 0x000fe20000000000 */
[----:B------:R-:W-:Y:S01]  /*5510*/  FFMA.FTZ R127, R146, R127, R2 ;  /* 0x0000007f927f7223 */ /* 0x000fe20000010002 */
[----:B------:R-:W-:Y:S01]  /*5520*/  PRMT R2, RZ, 0x5410, R97 ;  /* 0x00005410ff027816 */ /* 0x000fe20000000061 */
[----:B------:R-:W-:Y:S02]  /*5530*/  FMUL.FTZ R225, R45, R234 ;  /* 0x000000ea2de17220 */ /* 0x000fe40000410000 */
[----:B------:R-:W-:Y:S02]  /*5540*/  FMUL.FTZ R125, R145, R118 ;  /* 0x00000076917d7220 */ /* 0x000fe40000410000 */
[----:B------:R-:W-:Y:S02]  /*5550*/  FMUL.FTZ R226, R45, R3 ;  /* 0x000000032de27220 */ /* 0x000fe40000410000 */
[----:B------:R-:W-:-:S02]  /*5560*/  FFMA.FTZ R127, R2, R225, R127 ;  /* 0x000000e1027f7223 */ /* 0x000fc4000001007f */
[----:B------:R-:W-:Y:S02]  /*5570*/  FFMA.FTZ R125, R146, R120, R125 ;  /* 0x00000078927d7223 */ /* 0x000fe4000001007d */
[----:B------:R-:W-:Y:S02]  /*5580*/  FFMA.FTZ R129, R2, R226, R129 ;  /* 0x000000e202817223 */ /* 0x000fe40000010081 */
[C---:B------:R-:W-:Y:S01]  /*5590*/  FMUL.FTZ R118, R166.reuse, R127 ;  /* 0x0000007fa6767220 */ /* 0x040fe20000410000 */
[----:B------:R-:W-:Y:S01]  /*55a0*/  PRMT R137, RZ, 0x5410, R137 ;  /* 0x00005410ff897816 */ /* 0x000fe20000000089 */
[C---:B------:R-:W-:Y:S01]  /*55b0*/  FMUL.FTZ R0, R166.reuse, R125 ;  /* 0x0000007da6007220 */ /* 0x040fe20000410000 */
[----:B------:R-:W-:Y:S01]  /*55c0*/  PRMT R123, RZ, 0x5410, R123 ;  /* 0x00005410ff7b7816 */ /* 0x000fe2000000007b */
[-C--:B------:R-:W-:Y:S01]  /*55d0*/  FMUL.FTZ R120, R166, R129.reuse ;  /* 0x00000081a6787220 */ /* 0x080fe20000410000 */
[----:B------:R-:W0:Y:S01]  /*55e0*/  MUFU.COS R195, R126 ;  /* 0x0000007e00c37308 */ /* 0x000e220000000000 */
[----:B------:R-:W-:-:S02]  /*55f0*/  FFMA.FTZ R129, R167, R129, -R118 ;  /* 0x00000081a7817223 */ /* 0x000fc40000010876 */
[----:B------:R-:W-:Y:S01]  /*5600*/  FFMA.FTZ R118, R167, R124, -R0 ;  /* 0x0000007ca7767223 */ /* 0x000fe20000010800 */
[----:B------:R-:W-:Y:S01]  /*5610*/  PRMT R0, RZ, 0x5410, R96 ;  /* 0x00005410ff007816 */ /* 0x000fe20000000060 */
[----:B------:R-:W-:-:S03]  /*5620*/  FMUL.FTZ R224, R44, R137 ;  /* 0x000000892ce07220 */ /* 0x000fc60000410000 */
[----:B------:R1:W2:Y:S01]  /*5630*/  MUFU.SIN R119, R126 ;  /* 0x0000007e00777308 */ /* 0x0002a20000000400 */
[----:B------:R-:W-:Y:S02]  /*5640*/  FFMA.FTZ R120, R167, R127, R120 ;  /* 0x0000007fa7787223 */ /* 0x000fe40000010078 */
[----:B------:R-:W-:Y:S02]  /*5650*/  FMUL.FTZ R223, R44, R123 ;  /* 0x0000007b2cdf7220 */ /* 0x000fe40000410000 */
[C---:B------:R-:W-:Y:S02]  /*5660*/  FFMA.FTZ R129, R0.reuse, R224, R129 ;  /* 0x000000e000817223 */ /* 0x040fe40000010081 */
[----:B------:R-:W-:Y:S01]  /*5670*/  FFMA.FTZ R120, R0, R223, R120 ;  /* 0x000000df00787223 */ /* 0x000fe20000010078 */
[----:B------:R-:W-:Y:S01]  /*5680*/  PRMT R144, RZ, 0x5410, R144 ;  /* 0x00005410ff907816 */ /* 0x000fe20000000090 */
[----:B------:R-:W-:Y:S02]  /*5690*/  FMUL.FTZ R124, R166, R124 ;  /* 0x0000007ca67c7220 */ /* 0x000fe40000410000 */
[----:B------:R-:W-:-:S02]  /*56a0*/  FMUL.FTZ R127, R164, R129 ;  /* 0x00000081a47f7220 */ /* 0x000fc40000410000 */
[C---:B------:R-:W-:Y:S01]  /*56b0*/  FMUL.FTZ R128, R164.reuse, R120 ;  /* 0x00000078a4807220 */ /* 0x040fe20000410000 */
[----:B------:R-:W-:Y:S01]  /*56c0*/  PRMT R143, RZ, 0x5410, R143 ;  /* 0x00005410ff8f7816 */ /* 0x000fe2000000008f */
[----:B------:R-:W-:Y:S02]  /*56d0*/  FFMA.FTZ R124, R167, R125, R124 ;  /* 0x0000007da77c7223 */ /* 0x000fe4000001007c */
[----:B-1----:R-:W-:Y:S02]  /*56e0*/  FMUL.FTZ R126, R164, R118 ;  /* 0x00000076a47e7220 */ /* 0x002fe40000410000 */
[C---:B------:R-:W-:Y:S01]  /*56f0*/  FFMA.FTZ R127, R165.reuse, R120, R127 ;  /* 0x00000078a57f7223 */ /* 0x040fe2000001007f */
[----:B------:R-:W-:Y:S01]  /*5700*/  PRMT R120, RZ, 0x5410, R95 ;  /* 0x00005410ff787816 */ /* 0x000fe2000000005f */
[----:B0-----:R-:W-:Y:S02]  /*5710*/  FMUL.FTZ R195, R194, R195 ;  /* 0x000000c3c2c37220 */ /* 0x001fe40000410000 */
[----:B------:R-:W-:-:S02]  /*5720*/  FFMA.FTZ R129, R165, R129, -R128 ;  /* 0x00000081a5817223 */ /* 0x000fc40000010880 */
[----:B------:R-:W-:Y:S02]  /*5730*/  FMUL.FTZ R222, R43, R144 ;  /* 0x000000902bde7220 */ /* 0x000fe40000410000 */
[----:B--2---:R-:W-:Y:S02]  /*5740*/  FMUL.FTZ R194, R194, R119 ;  /* 0x00000077c2c27220 */ /* 0x004fe40000410000 */
[-C--:B------:R-:W-:Y:S02]  /*5750*/  FMUL.FTZ R119, R164, R124.reuse ;  /* 0x0000007ca4777220 */ /* 0x080fe40000410000 */
[----:B------:R-:W-:Y:S02]  /*5760*/  FFMA.FTZ R126, R165, R124, R126 ;  /* 0x0000007ca57e7223 */ /* 0x000fe4000001007e */
[----:B------:R-:W-:Y:S02]  /*5770*/  FMUL.FTZ R221, R43, R143 ;  /* 0x0000008f2bdd7220 */ /* 0x000fe40000410000 */
[----:B------:R-:W-:Y:S01]  /*5780*/  FFMA.FTZ R129, R120, R222, R129 ;  /* 0x000000de78817223 */ /* 0x000fe20000010081 */
[----:B------:R-:W-:Y:S01]  /*5790*/  PRMT R157, RZ, 0x5410, R157 ;  /* 0x00005410ff9d7816 */ /* 0x000fe2000000009d */
[----:B------:R-:W-:-:S02]  /*57a0*/  FFMA.FTZ R125, R165, R118, -R119 ;  /* 0x00000076a57d7223 */ /* 0x000fc40000010877 */
[----:B------:R-:W-:Y:S02]  /*57b0*/  FMUL.FTZ R124, R162, R126 ;  /* 0x0000007ea27c7220 */ /* 0x000fe40000410000 */
[----:B------:R-:W-:Y:S02]  /*57c0*/  FFMA.FTZ R127, R120, R221, R127 ;  /* 0x000000dd787f7223 */ /* 0x000fe4000001007f */
[C---:B------:R-:W-:Y:S01]  /*57d0*/  FMUL.FTZ R128, R162.reuse, R129 ;  /* 0x00000081a2807220 */ /* 0x040fe20000410000 */
[----:B------:R-:W-:Y:S01]  /*57e0*/  PRMT R156, RZ, 0x5410, R156 ;  /* 0x00005410ff9c7816 */ /* 0x000fe2000000009c */
[----:B------:R-:W-:Y:S02]  /*57f0*/  FFMA.FTZ R119, R163, R125, -R124 ;  /* 0x0000007da3777223 */ /* 0x000fe4000001087c */
[----:B------:R-:W-:Y:S01]  /*5800*/  FMUL.FTZ R192, R35, R117 ;  /* 0x0000007523c07220 */ /* 0x000fe20000410000 */
[----:B------:R-:W-:Y:S01]  /*5810*/  PRMT R117, RZ, 0x5410, R94 ;  /* 0x00005410ff757816 */ /* 0x000fe2000000005e */
[----:B------:R-:W-:-:S02]  /*5820*/  FMUL.FTZ R125, R162, R125 ;  /* 0x0000007da27d7220 */ /* 0x000fc40000410000 */
[-C--:B------:R-:W-:Y:S02]  /*5830*/  FMUL.FTZ R124, R162, R127.reuse ;  /* 0x0000007fa27c7220 */ /* 0x080fe40000410000 */
[C---:B------:R-:W-:Y:S02]  /*5840*/  FFMA.FTZ R128, R163.reuse, R127, R128 ;  /* 0x0000007fa3807223 */ /* 0x040fe40000010080 */
[----:B------:R-:W-:Y:S02]  /*5850*/  FMUL.FTZ R219, R42, R157 ;  /* 0x0000009d2adb7220 */ /* 0x000fe40000410000 */
[C---:B------:R-:W-:Y:S02]  /*5860*/  FFMA.FTZ R125, R163.reuse, R126, R125 ;  /* 0x0000007ea37d7223 */ /* 0x040fe4000001007d */
[----:B------:R-:W-:Y:S02]  /*5870*/  FMUL.FTZ R148, R160, R119 ;  /* 0x00000077a0947220 */ /* 0x000fe40000410000 */
[----:B------:R-:W-:-:S02]  /*5880*/  FFMA.FTZ R124, R163, R129, -R124 ;  /* 0x00000081a37c7223 */ /* 0x000fc4000001087c */
[----:B------:R-:W-:Y:S02]  /*5890*/  FMUL.FTZ R220, R42, R156 ;  /* 0x0000009c2adc7220 */ /* 0x000fe40000410000 */
[----:B------:R-:W-:Y:S02]  /*58a0*/  FFMA.FTZ R128, R117, R219, R128 ;  /* 0x000000db75807223 */ /* 0x000fe40000010080 */
[----:B------:R-:W-:Y:S02]  /*58b0*/  FMUL.FTZ R118, R35, UR35 ;  /* 0x0000002323767c20 */ /* 0x000fe40008410000 */
[-C--:B------:R-:W-:Y:S02]  /*58c0*/  FMUL.FTZ R126, R160, R125.reuse ;  /* 0x0000007da07e7220 */ /* 0x080fe40000410000 */
[----:B------:R-:W-:Y:S02]  /*58d0*/  FFMA.FTZ R148, R161, R125, R148 ;  /* 0x0000007da1947223 */ /* 0x000fe40000010094 */
[----:B------:R-:W-:-:S02]  /*58e0*/  FFMA.FTZ R124, R117, R220, R124 ;  /* 0x000000dc757c7223 */ /* 0x000fc4000001007c */
[----:B------:R-:W-:Y:S02]  /*58f0*/  FMUL.FTZ R125, R160, R128 ;  /* 0x00000080a07d7220 */ /* 0x000fe40000410000 */
[----:B------:R-:W-:Y:S02]  /*5900*/  FMUL.RZ R118, R118, 0.15915493667125701904 ;  /* 0x3e22f98376767820 */ /* 0x000fe4000040c000 */
[C---:B------:R-:W-:Y:S01]  /*5910*/  FFMA.FTZ R126, R161.reuse, R119, -R126 ;  /* 0x00000077a17e7223 */ /* 0x040fe2000001087e */
[----:B------:R-:W-:Y:S01]  /*5920*/  MUFU.EX2 R192, R192 ;  /* 0x000000c000c07308 */ /* 0x000fe20000000800 */
[-C--:B------:R-:W-:Y:S01]  /*5930*/  FMUL.FTZ R119, R160, R124.reuse ;  /* 0x0000007ca0777220 */ /* 0x080fe20000410000 */
[----:B------:R-:W-:Y:S01]  /*5940*/  PRMT R155, RZ, 0x5410, R155 ;  /* 0x00005410ff9b7816 */ /* 0x000fe2000000009b */
[----:B------:R-:W-:Y:S01]  /*5950*/  FFMA.FTZ R124, R161, R124, -R125 ;  /* 0x0000007ca17c7223 */ /* 0x000fe2000001087d */
[----:B------:R-:W-:-:S04]  /*5960*/  PRMT R154, RZ, 0x5410, R154 ;  /* 0x00005410ff9a7816 */ /* 0x000fc8000000009a */
[----:B------:R-:W0:Y:S01]  /*5970*/  MUFU.COS R193, R118 ;  /* 0x0000007600c17308 */ /* 0x000e220000000000 */
[----:B------:R-:W-:Y:S01]  /*5980*/  PRMT R153, RZ, 0x5410, R93 ;  /* 0x00005410ff997816 */ /* 0x000fe2000000005d */
[----:B------:R-:W-:-:S06]  /*5990*/  FFMA.FTZ R128, R161, R128, R119 ;  /* 0x00000080a1807223 */ /* 0x000fcc0000010077 */
[----:B------:R1:W2:Y:S01]  /*59a0*/  MUFU.SIN R125, R118 ;  /* 0x00000076007d7308 */ /* 0x0002a20000000400 */
[C---:B------:R-:W-:Y:S02]  /*59b0*/  FMUL.FTZ R217, R41.reuse, R154 ;  /* 0x0000009a29d97220 */ /* 0x040fe40000410000 */
[----:B------:R-:W-:Y:S02]  /*59c0*/  FMUL.FTZ R218, R41, R155 ;  /* 0x0000009b29da7220 */ /* 0x000fe40000410000 */
[C---:B------:R-:W-:Y:S02]  /*59d0*/  FMUL.FTZ R127, R158.reuse, R148 ;  /* 0x000000949e7f7220 */ /* 0x040fe40000410000 */
[C---:B------:R-:W-:Y:S02]  /*59e0*/  FFMA.FTZ R128, R153.reuse, R217, R128 ;  /* 0x000000d999807223 */ /* 0x040fe40000010080 */
[----:B------:R-:W-:Y:S01]  /*59f0*/  FFMA.FTZ R124, R153, R218, R124 ;  /* 0x000000da997c7223 */ /* 0x000fe2000001007c */
[----:B------:R-:W-:Y:S01]  /*5a00*/  PRMT R152, RZ, 0x5410, R152 ;  /* 0x00005410ff987816 */ /* 0x000fe20000000098 */
[----:B------:R-:W-:Y:S01]  /*5a10*/  FFMA.FTZ R119, R159, R126, -R127 ;  /* 0x0000007e9f777223 */ /* 0x000fe2000001087f */
[----:B------:R-:W-:Y:S01]  /*5a20*/  PRMT R151, RZ, 0x5410, R151 ;  /* 0x00005410ff977816 */ /* 0x000fe20000000097 */
[----:B-1----:R-:W-:-:S02]  /*5a30*/  FMUL.FTZ R118, R158, R128 ;  /* 0x000000809e767220 */ /* 0x002fc40000410000 */
[C---:B------:R-:W-:Y:S01]  /*5a40*/  FMUL.FTZ R127, R158.reuse, R124 ;  /* 0x0000007c9e7f7220 */ /* 0x040fe20000410000 */
[----:B------:R-:W-:Y:S01]  /*5a50*/  PRMT R150, RZ, 0x5410, R92 ;  /* 0x00005410ff967816 */ /* 0x000fe2000000005c */
[----:B------:R-:W-:Y:S02]  /*5a60*/  FMUL.FTZ R126, R158, R126 ;  /* 0x0000007e9e7e7220 */ /* 0x000fe40000410000 */
[C---:B0-----:R-:W-:Y:S02]  /*5a70*/  FMUL.FTZ R193, R192.reuse, R193 ;  /* 0x000000c1c0c17220 */ /* 0x041fe40000410000 */
[----:B--2---:R-:W-:Y:S02]  /*5a80*/  FMUL.FTZ R192, R192, R125 ;  /* 0x0000007dc0c07220 */ /* 0x004fe40000410000 */
[C---:B------:R-:W-:Y:S02]  /*5a90*/  FFMA.FTZ R125, R159.reuse, R124, -R118 ;  /* 0x0000007c9f7d7223 */ /* 0x040fe40000010876 */
[----:B------:R-:W-:-:S02]  /*5aa0*/  FFMA.FTZ R127, R159, R128, R127 ;  /* 0x000000809f7f7223 */ /* 0x000fc4000001007f */
[C---:B------:R-:W-:Y:S02]  /*5ab0*/  FMUL.FTZ R215, R40.reuse, R151 ;  /* 0x0000009728d77220 */ /* 0x040fe40000410000 */
[----:B------:R-:W-:Y:S02]  /*5ac0*/  FMUL.FTZ R216, R40, R152 ;  /* 0x0000009828d87220 */ /* 0x000fe40000410000 */
[----:B------:R-:W-:Y:S02]  /*5ad0*/  FFMA.FTZ R126, R159, R148, R126 ;  /* 0x000000949f7e7223 */ /* 0x000fe4000001007e */
[C---:B------:R-:W-:Y:S02]  /*5ae0*/  FFMA.FTZ R127, R150.reuse, R215, R127 ;  /* 0x000000d7967f7223 */ /* 0x040fe4000001007f */
[----:B------:R-:W-:Y:S01]  /*5af0*/  FFMA.FTZ R125, R150, R216, R125 ;  /* 0x000000d8967d7223 */ /* 0x000fe2000001007d */
[----:B------:R-:W-:Y:S01]  /*5b00*/  PRMT R177, RZ, 0x5410, R177 ;  /* 0x00005410ffb17816 */ /* 0x000fe200000000b1 */
[C---:B------:R-:W-:Y:S01]  /*5b10*/  FMUL.FTZ R129, R183.reuse, R126 ;  /* 0x0000007eb7817220 */ /* 0x040fe20000410000 */
[----:B------:R-:W-:Y:S01]  /*5b20*/  PRMT R176, RZ, 0x5410, R176 ;  /* 0x00005410ffb07816 */ /* 0x000fe200000000b0 */
[----:B------:R-:W-:-:S02]  /*5b30*/  FMUL.FTZ R118, R183, R127 ;  /* 0x0000007fb7767220 */ /* 0x000fc40000410000 */
[C---:B------:R-:W-:Y:S01]  /*5b40*/  FMUL.FTZ R124, R183.reuse, R125 ;  /* 0x0000007db77c7220 */ /* 0x040fe20000410000 */
[----:B------:R-:W-:Y:S01]  /*5b50*/  PRMT R149, RZ, 0x5410, R91 ;  /* 0x00005410ff957816 */ /* 0x000fe2000000005b */
[CC--:B------:R-:W-:Y:S02]  /*5b60*/  FFMA.FTZ R129, R184.reuse, R119.reuse, -R129 ;  /* 0x00000077b8817223 */ /* 0x0c0fe40000010881 */
[----:B------:R-:W-:Y:S02]  /*5b70*/  FMUL.FTZ R119, R183, R119 ;  /* 0x00000077b7777220 */ /* 0x000fe40000410000 */
[C---:B------:R-:W-:Y:S02]  /*5b80*/  FFMA.FTZ R118, R184.reuse, R125, -R118 ;  /* 0x0000007db8767223 */ /* 0x040fe40000010876 */
[----:B------:R-:W-:Y:S02]  /*5b90*/  FFMA.FTZ R124, R184, R127, R124 ;  /* 0x0000007fb87c7223 */ /* 0x000fe4000001007c */
[----:B------:R-:W-:-:S02]  /*5ba0*/  FMUL.FTZ R213, R39, R176 ;  /* 0x000000b027d57220 */ /* 0x000fc40000410000 */
[----:B------:R-:W-:Y:S02]  /*5bb0*/  FMUL.FTZ R214, R39, R177 ;  /* 0x000000b127d67220 */ /* 0x000fe40000410000 */
[----:B------:R-:W-:Y:S02]  /*5bc0*/  FFMA.FTZ R119, R184, R126, R119 ;  /* 0x0000007eb8777223 */ /* 0x000fe40000010077 */
[C---:B------:R-:W-:Y:S02]  /*5bd0*/  FMUL.FTZ R128, R178.reuse, R129 ;  /* 0x00000081b2807220 */ /* 0x040fe40000410000 */
[C---:B------:R-:W-:Y:S02]  /*5be0*/  FFMA.FTZ R124, R149.reuse, R213, R124 ;  /* 0x000000d5957c7223 */ /* 0x040fe4000001007c */
[----:B------:R-:W-:Y:S01]  /*5bf0*/  FFMA.FTZ R118, R149, R214, R118 ;  /* 0x000000d695767223 */ /* 0x000fe20000010076 */
[----:B------:R-:W-:Y:S01]  /*5c00*/  PRMT R175, RZ, 0x5410, R175 ;  /* 0x00005410ffaf7816 */ /* 0x000fe200000000af */
[-C--:B------:R-:W-:Y:S01]  /*5c10*/  FMUL.FTZ R126, R178, R119.reuse ;  /* 0x00000077b27e7220 */ /* 0x080fe20000410000 */
[----:B------:R-:W-:Y:S01]  /*5c20*/  PRMT R174, RZ, 0x5410, R174 ;  /* 0x00005410ffae7816 */ /* 0x000fe200000000ae */
[----:B------:R-:W-:-:S02]  /*5c30*/  FFMA.FTZ R249, R179, R119, R128 ;  /* 0x00000077b3f97223 */ /* 0x000fc40000010080 */
[C---:B------:R-:W-:Y:S02]  /*5c40*/  FMUL.FTZ R119, R178.reuse, R124 ;  /* 0x0000007cb2777220 */ /* 0x040fe40000410000 */
[-C--:B------:R-:W-:Y:S01]  /*5c50*/  FMUL.FTZ R125, R178, R118.reuse ;  /* 0x00000076b27d7220 */ /* 0x080fe20000410000 */
[----:B------:R-:W-:Y:S01]  /*5c60*/  PRMT R173, RZ, 0x5410, R90 ;  /* 0x00005410ffad7816 */ /* 0x000fe2000000005a */
[C---:B------:R-:W-:Y:S02]  /*5c70*/  FFMA.FTZ R119, R179.reuse, R118, -R119 ;  /* 0x00000076b3777223 */ /* 0x040fe40000010877 */
[----:B------:R-:W-:Y:S02]  /*5c80*/  FFMA.FTZ R124, R179, R124, R125 ;  /* 0x0000007cb37c7223 */ /* 0x000fe4000001007d */
[C---:B------:R-:W-:Y:S02]  /*5c90*/  FMUL.FTZ R211, R38.reuse, R174 ;  /* 0x000000ae26d37220 */ /* 0x040fe40000410000 */
[----:B------:R-:W-:-:S02]  /*5ca0*/  FMUL.FTZ R212, R38, R175 ;  /* 0x000000af26d47220 */ /* 0x000fc40000410000 */
[----:B------:R-:W-:Y:S02]  /*5cb0*/  FFMA.FTZ R247, R179, R129, -R126 ;  /* 0x00000081b3f77223 */ /* 0x000fe4000001087e */
[C---:B------:R-:W-:Y:S02]  /*5cc0*/  FFMA.FTZ R124, R173.reuse, R211, R124 ;  /* 0x000000d3ad7c7223 */ /* 0x040fe4000001007c */
[----:B------:R-:W-:Y:S01]  /*5cd0*/  FFMA.FTZ R119, R173, R212, R119 ;  /* 0x000000d4ad777223 */ /* 0x000fe20000010077 */
[----:B------:R-:W-:Y:S01]  /*5ce0*/  PRMT R191, RZ, 0x5410, R191 ;  /* 0x00005410ffbf7816 */ /* 0x000fe200000000bf */
[C---:B------:R-:W-:Y:S01]  /*5cf0*/  FMUL.FTZ R128, R196.reuse, R247 ;  /* 0x000000f7c4807220 */ /* 0x040fe20000410000 */
[----:B------:R-:W-:Y:S01]  /*5d00*/  PRMT R190, RZ, 0x5410, R190 ;  /* 0x00005410ffbe7816 */ /* 0x000fe200000000be */
[C---:B------:R-:W-:Y:S02]  /*5d10*/  FMUL.FTZ R118, R196.reuse, R124 ;  /* 0x0000007cc4767220 */ /* 0x040fe40000410000 */
[C---:B------:R-:W-:Y:S01]  /*5d20*/  FMUL.FTZ R125, R196.reuse, R119 ;  /* 0x00000077c47d7220 */ /* 0x040fe20000410000 */
[----:B------:R-:W-:Y:S01]  /*5d30*/  PRMT R172, RZ, 0x5410, R89 ;  /* 0x00005410ffac7816 */ /* 0x000fe20000000059 */
[----:B------:R-:W-:-:S02]  /*5d40*/  FMUL.FTZ R126, R196, R249 ;  /* 0x000000f9c47e7220 */ /* 0x000fc40000410000 */
[C---:B------:R-:W-:Y:S02]  /*5d50*/  FFMA.FTZ R249, R197.reuse, R249, R128 ;  /* 0x000000f9c5f97223 */ /* 0x040fe40000010080 */
[C---:B------:R-:W-:Y:S02]  /*5d60*/  FFMA.FTZ R118, R197.reuse, R119, -R118 ;  /* 0x00000077c5767223 */ /* 0x040fe40000010876 */
[----:B------:R-:W-:Y:S02]  /*5d70*/  FFMA.FTZ R125, R197, R124, R125 ;  /* 0x0000007cc57d7223 */ /* 0x000fe4000001007d */
[C---:B------:R-:W-:Y:S02]  /*5d80*/  FMUL.FTZ R128, R37.reuse, R190 ;  /* 0x000000be25807220 */ /* 0x040fe40000410000 */
[----:B------:R-:W-:Y:S02]  /*5d90*/  FMUL.FTZ R129, R37, R191 ;  /* 0x000000bf25817220 */ /* 0x000fe40000410000 */
[----:B------:R-:W-:-:S02]  /*5da0*/  FFMA.FTZ R244, R172, R128, R125 ;  /* 0x00000080acf47223 */ /* 0x000fc4000001007d */
[----:B------:R-:W-:Y:S01]  /*5db0*/  FFMA.FTZ R118, R172, R129, R118 ;  /* 0x00000081ac767223 */ /* 0x000fe20000010076 */
[----:B------:R-:W-:Y:S01]  /*5dc0*/  PRMT R189, RZ, 0x5410, R189 ;  /* 0x00005410ffbd7816 */ /* 0x000fe200000000bd */
[C---:B------:R-:W-:Y:S01]  /*5dd0*/  FMUL.FTZ R119, R194.reuse, R244 ;  /* 0x000000f4c2777220 */ /* 0x040fe20000410000 */
[----:B------:R-:W-:Y:S01]  /*5de0*/  PRMT R188, RZ, 0x5410, R188 ;  /* 0x00005410ffbc7816 */ /* 0x000fe200000000bc */
[-C--:B------:R-:W-:Y:S01]  /*5df0*/  FMUL.FTZ R124, R194, R118.reuse ;  /* 0x00000076c27c7220 */ /* 0x080fe20000410000 */
[----:B------:R-:W-:Y:S01]  /*5e00*/  PRMT R171, RZ, 0x5410, R88 ;  /* 0x00005410ffab7816 */ /* 0x000fe20000000058 */
[----:B------:R-:W-:Y:S01]  /*5e10*/  FFMA.FTZ R247, R197, R247, -R126 ;  /* 0x000000f7c5f77223 */ /* 0x000fe2000001087e */
[----:B------:R-:W-:Y:S01]  /*5e20*/  ISETP.NE.AND P1, PT, R116, 0x1f, PT ;  /* 0x0000001f7400780c */ /* 0x000fe20003f25270 */
[C---:B------:R-:W-:Y:S02]  /*5e30*/  FFMA.FTZ R118, R195.reuse, R118, -R119 ;  /* 0x00000076c3767223 */ /* 0x040fe40000010877 */
[----:B------:R-:W-:-:S02]  /*5e40*/  FFMA.FTZ R244, R195, R244, R124 ;  /* 0x000000f4c3f47223 */ /* 0x000fc4000001007c */
[C---:B------:R-:W-:Y:S02]  /*5e50*/  FMUL.FTZ R126, R36.reuse, R188 ;  /* 0x000000bc247e7220 */ /* 0x040fe40000410000 */
[----:B------:R-:W-:Y:S02]  /*5e60*/  FMUL.FTZ R127, R36, R189 ;  /* 0x000000bd247f7220 */ /* 0x000fe40000410000 */
[C---:B------:R-:W-:Y:S02]  /*5e70*/  FFMA.FTZ R244, R171.reuse, R126, R244 ;  /* 0x0000007eabf47223 */ /* 0x040fe400000100f4 */
[----:B------:R-:W-:Y:S02]  /*5e80*/  FFMA.FTZ R245, R171, R127, R118 ;  /* 0x0000007fabf57223 */ /* 0x000fe40000010076 */
[C---:B------:R-:W-:Y:S02]  /*5e90*/  FMUL.FTZ R119, R192.reuse, R244 ;  /* 0x000000f4c0777220 */ /* 0x040fe40000410000 */
[----:B------:R-:W-:-:S02]  /*5ea0*/  FMUL.FTZ R118, R192, R245 ;  /* 0x000000f5c0767220 */ /* 0x000fc40000410000 */
[C---:B------:R-:W-:Y:S02]  /*5eb0*/  FFMA.FTZ R245, R193.reuse, R245, -R119 ;  /* 0x000000f5c1f57223 */ /* 0x040fe40000010877 */
[----:B------:R-:W-:Y:S02]  /*5ec0*/  FFMA.FTZ R244, R193, R244, R118 ;  /* 0x000000f4c1f47223 */ /* 0x000fe40000010076 */
[----:B------:R0:W1:Y:S01]  /*5ed0*/  @P1 LDS.64 R118, [R116.X8+0x45d8] ;  /* 0x0045d80074761984 */ /* 0x0000620000008a00 */
[----:B------:R-:W-:Y:S02]  /*5ee0*/  PRMT R187, RZ, 0x5410, R187 ;  /* 0x00005410ffbb7816 */ /* 0x000fe400000000bb */
[----:B------:R-:W-:Y:S02]  /*5ef0*/  PRMT R186, RZ, 0x5410, R186 ;  /* 0x00005410ffba7816 */ /* 0x000fe400000000ba */
[----:B------:R-:W-:Y:S01]  /*5f00*/  PRMT R148, RZ, 0x5410, R87 ;  /* 0x00005410ff947816 */ /* 0x000fe20000000057 */
[C---:B------:R-:W-:Y:S01]  /*5f10*/  FMUL.FTZ R125, R35.reuse, R187 ;  /* 0x000000bb237d7220 */ /* 0x040fe20000410000 */
[----:B------:R-:W-:Y:S01]  /*5f20*/  BSSY B0, `(.L_x_9190) ;  /* 0x0000011000007945 */ /* 0x000fe20003800000 */
[----:B------:R-:W-:-:S02]  /*5f30*/  FMUL.FTZ R124, R35, R186 ;  /* 0x000000ba237c7220 */ /* 0x000fc40000410000 */
        /* <DEDUP_REMOVED lines=15> */
.L_x_9191:
[----:B0-----:R-:W-:Y:S05]  /*6030*/  BSYNC B0 ;  /* 0x0000000000007941 */ /* 0x001fea0003800000 */
.L_x_9190:
[----:B------:R-:W0:Y:S01]  /*6040*/  SHFL.UP PT, R246, R245, 0x1, RZ ;  /* 0x04200000f5f67989 */ /* 0x000e2200000e00ff */
[C---:B------:R-:W-:Y:S01]  /*6050*/  FMUL.FTZ R243, R194.reuse, R249 ;  /* 0x000000f9c2f37220 */ /* 0x040fe20000410000 */
[----:B------:R-:W-:Y:S01]  /*6060*/  ISETP.GE.AND P3, PT, R115, 0x1, PT ;  /* 0x000000017300780c */ /* 0x000fe20003f66270 */
[----:B------:R-:W-:Y:S01]  /*6070*/  BSSY B0, `(.L_x_9192) ;  /* 0x00001ab000007945 */ /* 0x000fe20003800000 */
[----:B------:R-:W2:Y:S01]  /*6080*/  SHFL.UP PT, R248, R244, 0x1, RZ ;  /* 0x04200000f4f87989 */ /* 0x000ea200000e00ff */
[CC--:B------:R-:W-:Y:S01]  /*6090*/  FFMA.FTZ R243, R195.reuse, R247.reuse, -R243 ;  /* 0x000000f7c3f37223 */ /* 0x0c0fe200000108f3 */
[----:B------:R-:W-:Y:S01]  /*60a0*/  PRMT R242, RZ, 0x5410, R242 ;  /* 0x00005410fff27816 */ /* 0x000fe200000000f2 */
[----:B------:R-:W-:Y:S01]  /*60b0*/  FMUL.FTZ R247, R194, R247 ;  /* 0x000000f7c2f77220 */ /* 0x000fe20000410000 */
[----:B-----5:R-:W-:Y:S01]  /*60c0*/  SHFL.IDX PT, R64, R64, RZ, 0x1f ;  /* 0x00001fff40407589 */ /* 0x020fe200000e0000 */
[----:B------:R-:W-:Y:S02]  /*60d0*/  PRMT R240, RZ, 0x5410, R240 ;  /* 0x00005410fff07816 */ /* 0x000fe400000000f0 */
[----:B------:R-:W-:Y:S01]  /*60e0*/  FFMA.FTZ R249, R195, R249, R247 ;  /* 0x000000f9c3f97223 */ /* 0x000fe200000100f7 */
[----:B------:R-:W-:Y:S01]  /*60f0*/  SHFL.IDX PT, R65, R65, RZ, 0x1f ;  /* 0x00001fff41417589 */ /* 0x000fe200000e0000 */
[----:B------:R-:W-:Y:S01]  /*6100*/  FMUL.FTZ R247, R192, R243 ;  /* 0x000000f3c0f77220 */ /* 0x000fe20000410000 */
[----:B------:R-:W-:Y:S01]  /*6110*/  PRMT R210, RZ, 0x5410, R210 ;  /* 0x00005410ffd27816 */ /* 0x000fe200000000d2 */
[----:B------:R-:W-:Y:S01]  /*6120*/  FMUL.FTZ R240, R20, R240 ;  /* 0x000000f014f07220 */ /* 0x000fe20000410000 */
[----:B------:R-:W-:Y:S01]  /*6130*/  PRMT R235, RZ, 0x5410, R235 ;  /* 0x00005410ffeb7816 */ /* 0x000fe200000000eb */
[-C--:B------:R-:W-:Y:S01]  /*6140*/  FFMA.FTZ R247, R193, R249.reuse, R247 ;  /* 0x000000f9c1f77223 */ /* 0x080fe200000100f7 */
[----:B------:R-:W-:Y:S01]  /*6150*/  PRMT R209, RZ, 0x5410, R209 ;  /* 0x00005410ffd17816 */ /* 0x000fe200000000d1 */
[----:B------:R-:W-:Y:S01]  /*6160*/  FMUL.FTZ R249, R192, R249 ;  /* 0x000000f9c0f97220 */ /* 0x000fe20000410000 */
[----:B------:R-:W-:-:S02]  /*6170*/  PRMT R208, RZ, 0x5410, R208 ;  /* 0x00005410ffd07816 */ /* 0x000fc400000000d0 */
[----:B------:R-:W-:Y:S01]  /*6180*/  PRMT R206, RZ, 0x5410, R206 ;  /* 0x00005410ffce7816 */ /* 0x000fe200000000ce */
[----:B------:R-:W-:Y:S01]  /*6190*/  FFMA.FTZ R243, R193, R243, -R249 ;  /* 0x000000f3c1f37223 */ /* 0x000fe200000108f9 */
[----:B------:R-:W-:Y:S01]  /*61a0*/  PRMT R204, RZ, 0x5410, R204 ;  /* 0x00005410ffcc7816 */ /* 0x000fe200000000cc */
[----:B0-----:R-:W-:Y:S01]  /*61b0*/  FMUL.FTZ R249, R247, R246 ;  /* 0x000000f6f7f97220 */ /* 0x001fe20000410000 */
[----:B------:R-:W-:Y:S01]  /*61c0*/  PRMT R202, RZ, 0x5410, R202 ;  /* 0x00005410ffca7816 */ /* 0x000fe200000000ca */
[----:B------:R-:W-:Y:S01]  /*61d0*/  FMUL.FTZ R209, R23, R209 ;  /* 0x000000d117d17220 */ /* 0x000fe20000410000 */
[----:B------:R-:W-:Y:S01]  /*61e0*/  PRMT R200, RZ, 0x5410, R200 ;  /* 0x00005410ffc87816 */ /* 0x000fe200000000c8 */
[-C--:B--2---:R-:W-:Y:S01]  /*61f0*/  FMUL.FTZ R250, R247, R248.reuse ;  /* 0x000000f8f7fa7220 */ /* 0x084fe20000410000 */
[----:B------:R-:W-:Y:S01]  /*6200*/  PRMT R198, RZ, 0x5410, R198 ;  /* 0x00005410ffc67816 */ /* 0x000fe200000000c6 */
[C---:B------:R-:W-:Y:S01]  /*6210*/  FFMA.FTZ R248, R243.reuse, R248, R249 ;  /* 0x000000f8f3f87223 */ /* 0x040fe200000100f9 */
[----:B------:R-:W-:Y:S01]  /*6220*/  PRMT R185, RZ, 0x5410, R185 ;  /* 0x00005410ffb97816 */ /* 0x000fe200000000b9 */
[----:B------:R-:W0:Y:S01]  /*6230*/  SHFL.UP PT, R249, R243, 0x1, RZ ;  /* 0x04200000f3f97989 */ /* 0x000e2200000e00ff */
[----:B------:R-:W-:Y:S01]  /*6240*/  FFMA.FTZ R246, R243, R246, -R250 ;  /* 0x000000f6f3f67223 */ /* 0x000fe200000108fa */
[----:B------:R-:W-:Y:S01]  /*6250*/  PRMT R169, RZ, 0x5410, R169 ;  /* 0x00005410ffa97816 */ /* 0x000fe200000000a9 */
[----:B------:R-:W-:Y:S01]  /*6260*/  @P3 FADD.FTZ R244, R244, R248 ;  /* 0x000000f8f4f43221 */ /* 0x000fe20000010000 */
[----:B------:R-:W2:Y:S01]  /*6270*/  SHFL.UP PT, R250, R247, 0x1, RZ ;  /* 0x04200000f7fa7989 */ /* 0x000ea200000e00ff */
[----:B------:R-:W-:Y:S01]  /*6280*/  @P3 FADD.FTZ R245, R245, R246 ;  /* 0x000000f6f5f53221 */ /* 0x000fe20000010000 */
[----:B------:R-:W-:Y:S01]  /*6290*/  PRMT R147, RZ, 0x5410, R147 ;  /* 0x00005410ff937816 */ /* 0x000fe20000000093 */
[----:B------:R-:W-:Y:S01]  /*62a0*/  FMUL.FTZ R208, R23, R208 ;  /* 0x000000d017d07220 */ /* 0x000fe20000410000 */
[----:B------:R-:W-:-:S02]  /*62b0*/  PRMT R168, RZ, 0x5410, R168 ;  /* 0x00005410ffa87816 */ /* 0x000fc400000000a8 */
[----:B------:R-:W3:Y:S01]  /*62c0*/  SHFL.UP PT, R248, R245, 0x2, RZ ;  /* 0x04400000f5f87989 */ /* 0x000ee200000e00ff */
[C---:B------:R-:W-:Y:S01]  /*62d0*/  FMUL.FTZ R147, R31.reuse, R147 ;  /* 0x000000931f937220 */ /* 0x040fe20000410000 */
[----:B------:R-:W-:Y:S01]  /*62e0*/  PRMT R142, RZ, 0x5410, R142 ;  /* 0x00005410ff8e7816 */ /* 0x000fe2000000008e */
[----:B------:R-:W-:Y:S01]  /*62f0*/  FMUL.FTZ R168, R31, R168 ;  /* 0x000000a81fa87220 */ /* 0x000fe20000410000 */
[----:B------:R-:W-:Y:S02]  /*6300*/  PRMT R141, RZ, 0x5410, R141 ;  /* 0x00005410ff8d7816 */ /* 0x000fe4000000008d */
[----:B------:R-:W-:Y:S01]  /*6310*/  PRMT R136, RZ, 0x5410, R136 ;  /* 0x00005410ff887816 */ /* 0x000fe20000000088 */
[C---:B------:R-:W-:Y:S01]  /*6320*/  FMUL.FTZ R142, R32.reuse, R142 ;  /* 0x0000008e208e7220 */ /* 0x040fe20000410000 */
[----:B------:R-:W-:Y:S01]  /*6330*/  PRMT R135, RZ, 0x5410, R135 ;  /* 0x00005410ff877816 */ /* 0x000fe20000000087 */
[----:B------:R-:W-:Y:S01]  /*6340*/  FMUL.FTZ R141, R32, R141 ;  /* 0x0000008d208d7220 */ /* 0x000fe20000410000 */
[----:B------:R-:W-:Y:S01]  /*6350*/  PRMT R133, RZ, 0x5410, R133 ;  /* 0x00005410ff857816 */ /* 0x000fe20000000085 */
[----:B------:R-:W-:-:S02]  /*6360*/  FMUL.FTZ R136, R33, R136 ;  /* 0x0000008821887220 */ /* 0x000fc40000410000 */
[C---:B------:R-:W-:Y:S02]  /*6370*/  FMUL.FTZ R135, R34.reuse, R135 ;  /* 0x0000008722877220 */ /* 0x040fe40000410000 */
[----:B0-----:R-:W-:Y:S02]  /*6380*/  FMUL.FTZ R246, R247, R249 ;  /* 0x000000f9f7f67220 */ /* 0x001fe40000410000 */
[----:B------:R-:W-:Y:S02]  /*6390*/  FMUL.FTZ R133, R34, R133 ;  /* 0x0000008522857220 */ /* 0x000fe40000410000 */
[-C--:B--2---:R-:W-:Y:S02]  /*63a0*/  FFMA.FTZ R246, R243, R250.reuse, R246 ;  /* 0x000000faf3f67223 */ /* 0x084fe400000100f6 */
[----:B------:R-:W-:-:S03]  /*63b0*/  FMUL.FTZ R250, R247, R250 ;  /* 0x000000faf7fa7220 */ /* 0x000fc60000410000 */
[----:B------:R-:W-:Y:S01]  /*63c0*/  FSEL R247, R247, R246, !P3 ;  /* 0x000000f6f7f77208 */ /* 0x000fe20005800000 */
[----:B------:R-:W-:Y:S01]  /*63d0*/  @P3 FFMA.FTZ R243, R243, R249, -R250 ;  /* 0x000000f9f3f33223 */ /* 0x000fe200000108fa */
[----:B------:R-:W0:Y:S01]  /*63e0*/  SHFL.UP PT, R246, R244, 0x2, RZ ;  /* 0x04400000f4f67989 */ /* 0x000e2200000e00ff */
[----:B------:R-:W-:Y:S02]  /*63f0*/  ISETP.GE.AND P3, PT, R115, 0x2, PT ;  /* 0x000000027300780c */ /* 0x000fe40003f66270 */
[C---:B---3--:R-:W-:Y:S02]  /*6400*/  FMUL.FTZ R249, R247.reuse, R248 ;  /* 0x000000f8f7f97220 */ /* 0x048fe40000410000 */
[-C--:B0-----:R-:W-:Y:S02]  /*6410*/  FMUL.FTZ R250, R247, R246.reuse ;  /* 0x000000f6f7fa7220 */ /* 0x081fe40000410000 */
[C---:B------:R-:W-:Y:S02]  /*6420*/  FFMA.FTZ R249, R243.reuse, R246, R249 ;  /* 0x000000f6f3f97223 */ /* 0x040fe400000100f9 */
[----:B------:R-:W0:Y:S01]  /*6430*/  SHFL.UP PT, R246, R243, 0x2, RZ ;  /* 0x04400000f3f67989 */ /* 0x000e2200000e00ff */
[----:B------:R-:W-:-:S04]  /*6440*/  FFMA.FTZ R248, R243, R248, -R250 ;  /* 0x000000f8f3f87223 */ /* 0x000fc800000108fa */
[----:B------:R-:W-:Y:S01]  /*6450*/  @P3 FADD.FTZ R244, R244, R249 ;  /* 0x000000f9f4f43221 */ /* 0x000fe20000010000 */
[----:B------:R-:W2:Y:S01]  /*6460*/  SHFL.UP PT, R250, R247, 0x2, RZ ;  /* 0x04400000f7fa7989 */ /* 0x000ea200000e00ff */
[----:B------:R-:W-:-:S05]  /*6470*/  @P3 FADD.FTZ R245, R245, R248 ;  /* 0x000000f8f5f53221 */ /* 0x000fca0000010000 */
[----:B------:R-:W-:Y:S01]  /*6480*/  SHFL.UP PT, R251, R245, 0x4, RZ ;  /* 0x04800000f5fb7989 */ /* 0x000fe200000e00ff */
[----:B0-----:R-:W-:-:S04]  /*6490*/  FMUL.FTZ R249, R247, R246 ;  /* 0x000000f6f7f97220 */ /* 0x001fc80000410000 */
[-C--:B--2---:R-:W-:Y:S02]  /*64a0*/  FFMA.FTZ R249, R243, R250.reuse, R249 ;  /* 0x000000faf3f97223 */ /* 0x084fe400000100f9 */
[C---:B------:R-:W-:Y:S02]  /*64b0*/  FMUL.FTZ R248, R247.reuse, R250 ;  /* 0x000000faf7f87220 */ /* 0x040fe40000410000 */
[----:B------:R-:W0:Y:S01]  /*64c0*/  SHFL.UP PT, R250, R244, 0x4, RZ ;  /* 0x04800000f4fa7989 */ /* 0x000e2200000e00ff */
[----:B------:R-:W-:Y:S01]  /*64d0*/  FSEL R247, R247, R249, !P3 ;  /* 0x000000f9f7f77208 */ /* 0x000fe20005800000 */
[----:B------:R-:W-:Y:S01]  /*64e0*/  @P3 FFMA.FTZ R243, R243, R246, -R248 ;  /* 0x000000f6f3f33223 */ /* 0x000fe200000108f8 */
[----:B------:R-:W-:-:S03]  /*64f0*/  ISETP.GE.AND P3, PT, R115, 0x4, PT ;  /* 0x000000047300780c */ /* 0x000fc60003f66270 */
[----:B------:R-:W-:Y:S04]  /*6500*/  SHFL.UP PT, R249, R247, 0x4, RZ ;  /* 0x04800000f7f97989 */ /* 0x000fe800000e00ff */
[----:B------:R-:W2:Y:S01]  /*6510*/  SHFL.UP PT, R248, R243, 0x4, RZ ;  /* 0x04800000f3f87989 */ /* 0x000ea200000e00ff */
[----:B0-----:R-:W-:-:S04]  /*6520*/  FMUL.FTZ R246, R247, R250 ;  /* 0x000000faf7f67220 */ /* 0x001fc80000410000 */
[-C--:B------:R-:W-:Y:S02]  /*6530*/  FFMA.FTZ R246, R243, R251.reuse, -R246 ;  /* 0x000000fbf3f67223 */ /* 0x080fe400000108f6 */
[----:B------:R-:W-:Y:S02]  /*6540*/  FMUL.FTZ R251, R247, R251 ;  /* 0x000000fbf7fb7220 */ /* 0x000fe40000410000 */
[----:B------:R-:W-:Y:S02]  /*6550*/  @P3 FADD.FTZ R245, R245, R246 ;  /* 0x000000f6f5f53221 */ /* 0x000fe40000010000 */
[----:B------:R-:W-:Y:S02]  /*6560*/  FFMA.FTZ R251, R243, R250, R251 ;  /* 0x000000faf3fb7223 */ /* 0x000fe400000100fb */
[----:B--2---:R-:W-:Y:S02]  /*6570*/  FMUL.FTZ R250, R247, R248 ;  /* 0x000000f8f7fa7220 */ /* 0x004fe40000410000 */
[----:B------:R-:W-:-:S02]  /*6580*/  @P3 FADD.FTZ R244, R244, R251 ;  /* 0x000000fbf4f43221 */ /* 0x000fc40000010000 */
[-C--:B------:R-:W-:Y:S02]  /*6590*/  FFMA.FTZ R250, R243, R249.reuse, R250 ;  /* 0x000000f9f3fa7223 */ /* 0x080fe400000100fa */
[C---:B------:R-:W-:Y:S01]  /*65a0*/  FMUL.FTZ R249, R247.reuse, R249 ;  /* 0x000000f9f7f97220 */ /* 0x040fe20000410000 */
[----:B------:R-:W0:Y:S02]  /*65b0*/  SHFL.UP PT, R246, R244, 0x8, RZ ;  /* 0x05000000f4f67989 */ /* 0x000e2400000e00ff */
[----:B------:R-:W-:Y:S01]  /*65c0*/  FSEL R247, R247, R250, !P3 ;  /* 0x000000faf7f77208 */ /* 0x000fe20005800000 */
[----:B------:R-:W-:Y:S01]  /*65d0*/  @P3 FFMA.FTZ R243, R243, R248, -R249 ;  /* 0x000000f8f3f33223 */ /* 0x000fe200000108f9 */
[----:B------:R-:W2:Y:S01]  /*65e0*/  SHFL.UP PT, R250, R245, 0x8, RZ ;  /* 0x05000000f5fa7989 */ /* 0x000ea200000e00ff */
[----:B------:R-:W-:-:S03]  /*65f0*/  ISETP.GE.AND P3, PT, R115, 0x8, PT ;  /* 0x000000087300780c */ /* 0x000fc60003f66270 */
[----:B------:R-:W3:Y:S01]  /*6600*/  SHFL.UP PT, R248, R243, 0x8, RZ ;  /* 0x05000000f3f87989 */ /* 0x000ee200000e00ff */
[----:B0-----:R-:W-:-:S04]  /*6610*/  FMUL.FTZ R249, R247, R246 ;  /* 0x000000f6f7f97220 */ /* 0x001fc80000410000 */
[-C--:B--2---:R-:W-:Y:S02]  /*6620*/  FFMA.FTZ R249, R243, R250.reuse, -R249 ;  /* 0x000000faf3f97223 */ /* 0x084fe400000108f9 */
[----:B------:R-:W-:Y:S02]  /*6630*/  FMUL.FTZ R251, R247, R250 ;  /* 0x000000faf7fb7220 */ /* 0x000fe40000410000 */
[----:B------:R-:W0:Y:S01]  /*6640*/  SHFL.UP PT, R250, R247, 0x8, RZ ;  /* 0x05000000f7fa7989 */ /* 0x000e2200000e00ff */
[----:B------:R-:W-:Y:S02]  /*6650*/  @P3 FADD.FTZ R245, R245, R249 ;  /* 0x000000f9f5f53221 */ /* 0x000fe40000010000 */
[----:B------:R-:W-:Y:S02]  /*6660*/  FFMA.FTZ R251, R243, R246, R251 ;  /* 0x000000f6f3fb7223 */ /* 0x000fe400000100fb */
[----:B---3--:R-:W-:Y:S02]  /*6670*/  FMUL.FTZ R246, R247, R248 ;  /* 0x000000f8f7f67220 */ /* 0x008fe40000410000 */
[----:B------:R-:W-:-:S02]  /*6680*/  @P3 FADD.FTZ R244, R244, R251 ;  /* 0x000000fbf4f43221 */ /* 0x000fc40000010000 */
[----:B------:R-:W-:Y:S01]  /*6690*/  SHFL.UP PT, R251, R245, 0x10, RZ ;  /* 0x06000000f5fb7989 */ /* 0x000fe200000e00ff */
[-C--:B0-----:R-:W-:Y:S02]  /*66a0*/  FFMA.FTZ R246, R243, R250.reuse, R246 ;  /* 0x000000faf3f67223 */ /* 0x081fe400000100f6 */
[----:B------:R-:W-:-:S03]  /*66b0*/  FMUL.FTZ R250, R247, R250 ;  /* 0x000000faf7fa7220 */ /* 0x000fc60000410000 */
[----:B------:R-:W-:Y:S01]  /*66c0*/  FSEL R247, R247, R246, !P3 ;  /* 0x000000f6f7f77208 */ /* 0x000fe20005800000 */
[----:B------:R-:W-:Y:S01]  /*66d0*/  @P3 FFMA.FTZ R243, R243, R248, -R250 ;  /* 0x000000f8f3f33223 */ /* 0x000fe200000108fa */
[----:B------:R-:W-:Y:S01]  /*66e0*/  ISETP.GE.AND P3, PT, R115, 0x10, PT ;  /* 0x000000107300780c */ /* 0x000fe20003f66270 */
[----:B------:R-:W0:Y:S04]  /*66f0*/  SHFL.UP PT, R250, R244, 0x10, RZ ;  /* 0x06000000f4fa7989 */ /* 0x000e2800000e00ff */
[----:B------:R-:W2:Y:S04]  /*6700*/  SHFL.UP PT, R249, R243, 0x10, RZ ;  /* 0x06000000f3f97989 */ /* 0x000ea800000e00ff */
[----:B------:R-:W3:Y:S01]  /*6710*/  SHFL.UP PT, R248, R247, 0x10, RZ ;  /* 0x06000000f7f87989 */ /* 0x000ee200000e00ff */
[----:B0-----:R-:W-:-:S04]  /*6720*/  FMUL.FTZ R246, R247, R250 ;  /* 0x000000faf7f67220 */ /* 0x001fc80000410000 */
[-C--:B------:R-:W-:Y:S02]  /*6730*/  FFMA.FTZ R246, R243, R251.reuse, -R246 ;  /* 0x000000fbf3f67223 */ /* 0x080fe400000108f6 */
[----:B------:R-:W-:Y:S02]  /*6740*/  FMUL.FTZ R251, R247, R251 ;  /* 0x000000fbf7fb7220 */ /* 0x000fe40000410000 */
[----:B------:R-:W-:Y:S02]  /*6750*/  @P3 FADD.FTZ R245, R245, R246 ;  /* 0x000000f6f5f53221 */ /* 0x000fe40000010000 */
[----:B------:R-:W-:Y:S02]  /*6760*/  FFMA.FTZ R250, R243, R250, R251 ;  /* 0x000000faf3fa7223 */ /* 0x000fe400000100fb */
[----:B--2---:R-:W-:Y:S02]  /*6770*/  FMUL.FTZ R251, R247, R249 ;  /* 0x000000f9f7fb7220 */ /* 0x004fe40000410000 */
[----:B------:R-:W-:Y:S01]  /*6780*/  @P3 FADD.FTZ R244, R244, R250 ;  /* 0x000000faf4f43221 */ /* 0x000fe20000010000 */
[----:B------:R-:W-:Y:S01]  /*6790*/  SHFL.UP PT, R245, R245, 0x1, RZ ;  /* 0x04200000f5f57989 */ /* 0x000fe200000e00ff */
[----:B---3--:R-:W-:-:S02]  /*67a0*/  FFMA.FTZ R251, R243, R248, R251 ;  /* 0x000000f8f3fb7223 */ /* 0x008fc400000100fb */
[C---:B------:R-:W-:Y:S02]  /*67b0*/  FMUL.FTZ R248, R247.reuse, R248 ;  /* 0x000000f8f7f87220 */ /* 0x040fe40000410000 */
[----:B------:R-:W-:Y:S01]  /*67c0*/  SHFL.UP PT, R244, R244, 0x1, RZ ;  /* 0x04200000f4f47989 */ /* 0x000fe200000e00ff */
[----:B------:R-:W-:Y:S01]  /*67d0*/  FSEL R251, R247, R251, !P3 ;  /* 0x000000fbf7fb7208 */ /* 0x000fe20005800000 */
[----:B------:R-:W-:-:S05]  /*67e0*/  @P3 FFMA.FTZ R243, R243, R249, -R248 ;  /* 0x000000f9f3f33223 */ /* 0x000fca00000108f8 */
[----:B------:R-:W0:Y:S04]  /*67f0*/  SHFL.UP PT, R251, R251, 0x1, RZ ;  /* 0x04200000fbfb7989 */ /* 0x000e2800000e00ff */
[----:B------:R-:W2:Y:S01]  /*6800*/  SHFL.UP PT, R243, R243, 0x1, RZ ;  /* 0x04200000f3f37989 */ /* 0x000ea200000e00ff */
[CC--:B0-----:R-:W-:Y:S02]  /*6810*/  FMUL.FTZ R246, R251.reuse, R64.reuse ;  /* 0x00000040fbf67220 */ /* 0x0c1fe40000410000 */
[-C--:B------:R-:W-:Y:S02]  /*6820*/  FMUL.FTZ R251, R251, R65.reuse ;  /* 0x00000041fbfb7220 */ /* 0x080fe40000410000 */
[C---:B--2---:R-:W-:Y:S02]  /*6830*/  FFMA.FTZ R246, R243.reuse, R65, R246 ;  /* 0x00000041f3f67223 */ /* 0x044fe400000100f6 */
[----:B------:R-:W-:-:S02]  /*6840*/  FFMA.FTZ R251, R243, R64, -R251 ;  /* 0x00000040f3fb7223 */ /* 0x000fc400000108fb */
[----:B------:R-:W-:Y:S02]  /*6850*/  @P2 FADD.FTZ R65, R244, R246 ;  /* 0x000000f6f4412221 */ /* 0x000fe40000010000 */
[----:B------:R-:W-:Y:S01]  /*6860*/  @P2 FADD.FTZ R64, R245, R251 ;  /* 0x000000fbf5402221 */ /* 0x000fe20000010000 */
[----:B------:R-:W-:Y:S01]  /*6870*/  ISETP.NE.AND P2, PT, R252, 0x1f, PT ;  /* 0x0000001ffc00780c */ /* 0x000fe20003f45270 */
[CC--:B------:R-:W-:Y:S02]  /*6880*/  FMUL.FTZ R243, R67.reuse, R65.reuse ;  /* 0x0000004143f37220 */ /* 0x0c0fe40000410000 */
[-C--:B------:R-:W-:Y:S02]  /*6890*/  FMUL.FTZ R67, R67, R64.reuse ;  /* 0x0000004043437220 */ /* 0x080fe40000410000 */
[C---:B------:R-:W-:Y:S02]  /*68a0*/  FFMA.FTZ R64, R66.reuse, R64, -R243 ;  /* 0x0000004042407223 */ /* 0x040fe400000108f3 */
[----:B------:R-:W-:Y:S01]  /*68b0*/  FFMA.FTZ R66, R66, R65, R67 ;  /* 0x0000004142427223 */ /* 0x000fe20000010043 */
[----:B------:R-:W-:Y:S01]  /*68c0*/  PRMT R65, RZ, 0x5410, R241 ;  /* 0x00005410ff417816 */ /* 0x000fe200000000f1 */
[----:B------:R-:W-:Y:S01]  /*68d0*/  FMUL.FTZ R241, R19, R242 ;  /* 0x000000f213f17220 */ /* 0x000fe20000410000 */
[----:B------:R-:W-:Y:S01]  /*68e0*/  PRMT R242, RZ, 0x5410, R239 ;  /* 0x00005410fff27816 */ /* 0x000fe200000000ef */
[----:B------:R-:W-:Y:S01]  /*68f0*/  FADD.FTZ R180, R180, R64 ;  /* 0x00000040b4b47221 */ /* 0x000fe20000010000 */
[----:B------:R-:W-:Y:S01]  /*6900*/  PRMT R64, RZ, 0x5410, R131 ;  /* 0x00005410ff407816 */ /* 0x000fe20000000083 */
[----:B------:R-:W-:-:S02]  /*6910*/  FMUL.FTZ R239, R20, R65 ;  /* 0x0000004114ef7220 */ /* 0x000fc40000410000 */
[----:B------:R-:W-:Y:S02]  /*6920*/  FMUL.FTZ R242, R19, R242 ;  /* 0x000000f213f27220 */ /* 0x000fe40000410000 */
[CC--:B------:R-:W-:Y:S02]  /*6930*/  FMUL.FTZ R65, R192.reuse, R241.reuse ;  /* 0x000000f1c0417220 */ /* 0x0c0fe40000410000 */
[C---:B------:R-:W-:Y:S02]  /*6940*/  FMUL.FTZ R67, R193.reuse, R241 ;  /* 0x000000f1c1437220 */ /* 0x040fe40000410000 */
[-C--:B------:R-:W-:Y:S02]  /*6950*/  FFMA.FTZ R65, R193, R242.reuse, -R65 ;  /* 0x000000f2c1417223 */ /* 0x080fe40000010841 */
[----:B------:R-:W-:Y:S02]  /*6960*/  FFMA.FTZ R67, -R192, R242, -R67 ;  /* 0x000000f2c0437223 */ /* 0x000fe40000010943 */
[----:B------:R-:W-:-:S02]  /*6970*/  FADD.FTZ R65, R239, R65 ;  /* 0x00000041ef417221 */ /* 0x000fc40000010000 */
[----:B------:R-:W-:Y:S02]  /*6980*/  FADD.FTZ R67, -R240, R67 ;  /* 0x00000043f0437221 */ /* 0x000fe40000010100 */
[C---:B------:R-:W-:Y:S02]  /*6990*/  FMUL.FTZ R243, R194.reuse, -R65 ;  /* 0x80000041c2f37220 */ /* 0x040fe40000410000 */
[-C--:B------:R-:W-:Y:S02]  /*69a0*/  FMUL.FTZ R244, R194, -R67.reuse ;  /* 0x80000043c2f47220 */ /* 0x080fe40000410000 */
[----:B------:R-:W-:Y:S01]  /*69b0*/  FFMA.FTZ R243, R195, R67, R243 ;  /* 0x00000043c3f37223 */ /* 0x000fe200000100f3 */
[----:B------:R-:W-:Y:S01]  /*69c0*/  PRMT R67, RZ, 0x5410, R238 ;  /* 0x00005410ff437816 */ /* 0x000fe200000000ee */
        /* <DEDUP_REMOVED lines=8> */
[----:B------:R-:W-:Y:S01]  /*6a50*/  FFMA.FTZ R67, R197, R243, R67 ;  /* 0x000000f3c5437223 */ /* 0x000fe20000010043 */
[----:B------:R-:W-:Y:S01]  /*6a60*/  PRMT R243, RZ, 0x5410, R237 ;  /* 0x00005410fff37816 */ /* 0x000fe200000000ed */
[C---:B------:R-:W-:Y:S02]  /*6a70*/  FMUL.FTZ R237, R22.reuse, R235 ;  /* 0x000000eb16ed7220 */ /* 0x040fe40000410000 */
[----:B------:R-:W-:Y:S02]  /*6a80*/  FMUL.FTZ R131, R33, R64 ;  /* 0x0000004021837220 */ /* 0x000fe40000410000 */
[----:B------:R-:W-:Y:S02]  /*6a90*/  FMUL.FTZ R235, R22, R243 ;  /* 0x000000f316eb7220 */ /* 0x000fe40000410000 */
        /* <DEDUP_REMOVED lines=10> */
[----:B------:R-:W-:Y:S01]  /*6b40*/  FFMA.FTZ R67, R184, R243, R67 ;  /* 0x000000f3b8437223 */ /* 0x000fe20000010043 */
[----:B------:R-:W-:Y:S01]  /*6b50*/  PRMT R243, RZ, 0x5410, R207 ;  /* 0x00005410fff37816 */ /* 0x000fe200000000cf */
[----:B------:R-:W-:Y:S02]  /*6b60*/  FMUL.FTZ R207, R24, R206 ;  /* 0x000000ce18cf7220 */ /* 0x000fe40000410000 */
[----:B------:R-:W-:Y:S02]  /*6b70*/  FFMA.FTZ R65, R184, R65, -R244 ;  /* 0x00000041b8417223 */ /* 0x000fe400000108f4 */
[----:B------:R-:W-:-:S02]  /*6b80*/  FMUL.FTZ R206, R24, R243 ;  /* 0x000000f318ce7220 */ /* 0x000fc40000410000 */
[----:B------:R-:W-:Y:S02]  /*6b90*/  FADD.FTZ R67, -R207, R67 ;  /* 0x00000043cf437221 */ /* 0x000fe40000010100 */
[----:B------:R-:W-:Y:S02]  /*6ba0*/  FADD.FTZ R65, R206, R65 ;  /* 0x00000041ce417221 */ /* 0x000fe40000010000 */
[C---:B------:R-:W-:Y:S02]  /*6bb0*/  FMUL.FTZ R244, R158.reuse, -R67 ;  /* 0x800000439ef47220 */ /* 0x040fe40000410000 */
[-C--:B------:R-:W-:Y:S02]  /*6bc0*/  FMUL.FTZ R243, R158, -R65.reuse ;  /* 0x800000419ef37220 */ /* 0x080fe40000410000 */
[C---:B------:R-:W-:Y:S02]  /*6bd0*/  FFMA.FTZ R65, R159.reuse, R65, -R244 ;  /* 0x000000419f417223 */ /* 0x040fe400000108f4 */
[----:B------:R-:W-:Y:S01]  /*6be0*/  FFMA.FTZ R243, R159, R67, R243 ;  /* 0x000000439ff37223 */ /* 0x000fe200000100f3 */
[----:B------:R-:W-:Y:S01]  /*6bf0*/  PRMT R67, RZ, 0x5410, R205 ;  /* 0x00005410ff437816 */ /* 0x000fe200000000cd */
[----:B------:R-:W-:-:S02]  /*6c00*/  FMUL.FTZ R205, R25, R204 ;  /* 0x000000cc19cd7220 */ /* 0x000fc40000410000 */
[----:B------:R-:W-:Y:S02]  /*6c10*/  FADD.FTZ R181, R181, R66 ;  /* 0x00000042b5b57221 */ /* 0x000fe40000010000 */
[----:B------:R-:W-:Y:S02]  /*6c20*/  FMUL.FTZ R204, R25, R67 ;  /* 0x0000004319cc7220 */ /* 0x000fe40000410000 */
[----:B------:R-:W-:Y:S02]  /*6c30*/  FADD.FTZ R243, -R205, R243 ;  /* 0x000000f3cdf37221 */ /* 0x000fe40000010100 */
[----:B------:R-:W-:Y:S02]  /*6c40*/  FADD.FTZ R65, R204, R65 ;  /* 0x00000041cc417221 */ /* 0x000fe40000010000 */
[C---:B------:R-:W-:Y:S02]  /*6c50*/  FMUL.FTZ R244, R160.reuse, -R243 ;  /* 0x800000f3a0f47220 */ /* 0x040fe40000410000 */
[----:B------:R-:W-:-:S02]  /*6c60*/  FMUL.FTZ R67, R160, -R65 ;  /* 0x80000041a0437220 */ /* 0x000fc40000410000 */
[C---:B------:R-:W-:Y:S02]  /*6c70*/  FFMA.FTZ R65, R161.reuse, R65, -R244 ;  /* 0x00000041a1417223 */ /* 0x040fe400000108f4 */
[----:B------:R-:W-:Y:S01]  /*6c80*/  FFMA.FTZ R67, R161, R243, R67 ;  /* 0x000000f3a1437223 */ /* 0x000fe20000010043 */
[----:B------:R-:W-:Y:S01]  /*6c90*/  PRMT R243, RZ, 0x5410, R203 ;  /* 0x00005410fff37816 */ /* 0x000fe200000000cb */
[----:B------:R-:W-:Y:S02]  /*6ca0*/  FMUL.FTZ R203, R26, R202 ;  /* 0x000000ca1acb7220 */ /* 0x000fe40000410000 */
[----:B------:R-:W-:Y:S02]  /*6cb0*/  FMUL.FTZ R64, R132, R180 ;  /* 0x000000b484407220 */ /* 0x000fe40000410000 */
[----:B------:R-:W-:Y:S02]  /*6cc0*/  FMUL.FTZ R202, R26, R243 ;  /* 0x000000f31aca7220 */ /* 0x000fe40000410000 */
[----:B------:R-:W-:-:S02]  /*6cd0*/  FADD.FTZ R67, -R203, R67 ;  /* 0x00000043cb437221 */ /* 0x000fc40000010100 */
[----:B------:R-:W-:Y:S02]  /*6ce0*/  FADD.FTZ R65, R202, R65 ;  /* 0x00000041ca417221 */ /* 0x000fe40000010000 */
[C---:B------:R-:W-:Y:S02]  /*6cf0*/  FMUL.FTZ R244, R162.reuse, -R67 ;  /* 0x80000043a2f47220 */ /* 0x040fe40000410000 */
[-C--:B------:R-:W-:Y:S02]  /*6d00*/  FMUL.FTZ R243, R162, -R65.reuse ;  /* 0x80000041a2f37220 */ /* 0x080fe40000410000 */
[C---:B------:R-:W-:Y:S02]  /*6d10*/  FFMA.FTZ R65, R163.reuse, R65, -R244 ;  /* 0x00000041a3417223 */ /* 0x040fe400000108f4 */
[----:B------:R-:W-:Y:S01]  /*6d20*/  FFMA.FTZ R243, R163, R67, R243 ;  /* 0x00000043a3f37223 */ /* 0x000fe200000100f3 */
[----:B------:R-:W-:Y:S01]  /*6d30*/  PRMT R67, RZ, 0x5410, R201 ;  /* 0x00005410ff437816 */ /* 0x000fe200000000c9 */
[----:B------:R-:W-:-:S02]  /*6d40*/  FMUL.FTZ R201, R27, R200 ;  /* 0x000000c81bc97220 */ /* 0x000fc40000410000 */
[----:B-1----:R-:W-:Y:S02]  /*6d50*/  FMUL.FTZ R246, R192, -R118 ;  /* 0x80000076c0f67220 */ /* 0x002fe40000410000 */
        /* <DEDUP_REMOVED lines=9> */
[----:B------:R-:W-:Y:S02]  /*6df0*/  FFMA.FTZ R64, R134, R181, R64 ;  /* 0x000000b586407223 */ /* 0x000fe40000010040 */
        /* <DEDUP_REMOVED lines=9> */
[----:B------:R-:W-:Y:S02]  /*6e90*/  FFMA.FTZ R246, R193, -R119, R246 ;  /* 0x80000077c1f67223 */ /* 0x000fe400000100f6 */
        /* <DEDUP_REMOVED lines=8> */
[C---:B------:R-:W-:Y:S02]  /*6f20*/  FMUL.FTZ R170, R30.reuse, R169 ;  /* 0x000000a91eaa7220 */ /* 0x040fe40000410000 */
[----:B------:R-:W-:Y:S02]  /*6f30*/  FFMA.FTZ R233, R13, R233, R64 ;  /* 0x000000e90de97223 */ /* 0x000fe40000010040 */
[----:B------:R-:W-:Y:S02]  /*6f40*/  FMUL.FTZ R169, R30, R243 ;  /* 0x000000f31ea97220 */ /* 0x000fe40000410000 */
        /* <DEDUP_REMOVED lines=21> */
[----:B------:R-:W-:Y:S02]  /*70a0*/  FMUL.FTZ R244, R132, -R67 ;  /* 0x8000004384f47220 */ /* 0x000fe40000410000 */
[----:B------:R-:W-:Y:S02]  /*70b0*/  FMUL.FTZ R243, R192, R119 ;  /* 0x00000077c0f37220 */ /* 0x000fe40000410000 */
[----:B------:R-:W-:Y:S02]  /*70c0*/  FFMA.FTZ R244, R134, R65, -R244 ;  /* 0x0000004186f47223 */ /* 0x000fe400000108f4 */
[----:B------:R-:W-:-:S02]  /*70d0*/  FMUL.FTZ R65, R132, R181 ;  /* 0x000000b584417220 */ /* 0x000fc40000410000 */
[----:B------:R-:W-:Y:S02]  /*70e0*/  FFMA.FTZ R243, R193, R118, -R243 ;  /* 0x00000076c1f37223 */ /* 0x000fe400000108f3 */
[----:B------:R-:W-:Y:S02]  /*70f0*/  FFMA.FTZ R65, R134, R180, -R65 ;  /* 0x000000b486417223 */ /* 0x000fe40000010841 */
        /* <DEDUP_REMOVED lines=13> */
[----:B------:R-:W-:Y:S02]  /*71d0*/  FFMA.FTZ R246, R197, R246, R64 ;  /* 0x000000f6c5f67223 */ /* 0x000fe40000010040 */
        /* <DEDUP_REMOVED lines=51> */
[C---:B------:R-:W-:Y:S02]  /*7510*/  FFMA.FTZ R243, R163.reuse, R243, -R65 ;  /* 0x000000f3a3f37223 */ /* 0x040fe40000010841 */
        /* <DEDUP_REMOVED lines=58> */
[----:B------:R-:W-:Y:S02]  /*78c0*/  FMUL.FTZ R64, R194, R129 ;  /* 0x00000081c2407220 */ /* 0x000fe40000410000 */
        /* <DEDUP_REMOVED lines=14> */
[----:B------:R-:W-:Y:S02]  /*79b0*/  FFMA.FTZ R245, R134, R67, R245 ;  /* 0x0000004386f57223 */ /* 0x000fe400000100f5 */
[----:B------:R-:W-:Y:S01]  /*79c0*/  FFMA.FTZ R124, R148, R124, R64 ;  /* 0x0000007c947c7223 */ /* 0x000fe20000010040 */
[----:B------:R-:W-:Y:S01]  /*79d0*/  MOV R64, UR26 ;  /* 0x0000001a00407c02 */ /* 0x000fe20008000f00 */
[----:B------:R-:W-:Y:S02]  /*79e0*/  FFMA.FTZ R65, R193, R127, -R65 ;  /* 0x0000007fc1417223 */ /* 0x000fe40000010841 */
[----:B------:R-:W-:Y:S01]  /*79f0*/  FADD.FTZ R244, R135, R244 ;  /* 0x000000f487f47221 */ /* 0x000fe20000010000 */
[----:B------:R-:W-:Y:S01]  /*7a00*/  ISETP.GE.OR P0, PT, R64, c[0x0][0x174], P0 ;  /* 0x00005d0040007a0c */ /* 0x000fe20000706670 */
[----:B------:R-:W-:-:S02]  /*7a10*/  FADD.FTZ R245, -R133, R245 ;  /* 0x000000f585f57221 */ /* 0x000fc40000010100 */
[----:B------:R-:W-:Y:S01]  /*7a20*/  FFMA.FTZ R125, R148, R125, R65 ;  /* 0x0000007d947d7223 */ /* 0x000fe20000010041 */
[----:B------:R0:W2:Y:S04]  /*7a30*/  SHFL.DOWN PT, R64, R244, 0x1, 0x1f ;  /* 0x08201f00f4407f89 */ /* 0x0000a800000e0000 */
[----:B------:R0:W3:Y:S04]  /*7a40*/  SHFL.DOWN PT, R65, R243, 0x1, 0x1f ;  /* 0x08201f00f3417f89 */ /* 0x0000e800000e0000 */
[----:B------:R0:W4:Y:S01]  /*7a50*/  SHFL.DOWN PT, R67, R245, 0x1, 0x1f ;  /* 0x08201f00f5437f89 */ /* 0x00012200000e0000 */
[----:B------:R-:W-:Y:S05]  /*7a60*/  @!P2 BRA `(.L_x_9193) ;  /* 0x000000b00000a947 */ /* 0x000fea0003800000 */
[----:B-1--4-:R-:W-:-:S04]  /*7a70*/  FMUL.FTZ R247, R246, R67 ;  /* 0x00000043f6f77220 */ /* 0x012fc80000410000 */
[CC--:B--2---:R-:W-:Y:S02]  /*7a80*/  FFMA.FTZ R247, R243.reuse, R64.reuse, -R247 ;  /* 0x00000040f3f77223 */ /* 0x0c4fe400000108f7 */
[----:B------:R-:W-:Y:S02]  /*7a90*/  FMUL.FTZ R64, R246, R64 ;  /* 0x00000040f6407220 */ /* 0x000fe40000410000 */
[----:B0-----:R-:W-:Y:S02]  /*7aa0*/  FADD.FTZ R244, R244, R247 ;  /* 0x000000f7f4f47221 */ /* 0x001fe40000010000 */
[----:B------:R-:W-:Y:S02]  /*7ab0*/  FFMA.FTZ R64, R243, R67, R64 ;  /* 0x00000043f3407223 */ /* 0x000fe40000010040 */
[C---:B------:R-:W-:Y:S02]  /*7ac0*/  FMUL.FTZ R67, R246.reuse, R66 ;  /* 0x00000042f6437220 */ /* 0x040fe40000410000 */
[----:B---3--:R-:W-:-:S02]  /*7ad0*/  FMUL.FTZ R246, R246, R65 ;  /* 0x00000041f6f67220 */ /* 0x008fc40000410000 */
[C---:B------:R-:W-:Y:S02]  /*7ae0*/  FFMA.FTZ R67, R243.reuse, R65, -R67 ;  /* 0x00000041f3437223 */ /* 0x040fe40000010843 */
[----:B------:R-:W-:Y:S02]  /*7af0*/  FFMA.FTZ R246, R243, R66, R246 ;  /* 0x00000042f3f67223 */ /* 0x000fe400000100f6 */
[----:B------:R-:W-:Y:S01]  /*7b00*/  FADD.FTZ R245, R245, R64 ;  /* 0x00000040f5f57221 */ /* 0x000fe20000010000 */
[----:B------:R-:W-:Y:S02]  /*7b10*/  MOV R243, R67 ;  /* 0x0000004300f37202 */ /* 0x000fe40000000f00 */
.L_x_9193:
[----:B-1----:R-:W-:Y:S05]  /*7b20*/  BSYNC B0 ;  /* 0x0000000000007941 */ /* 0x002fea0003800000 */
.L_x_9192:
[----:B---3--:R-:W-:Y:S01]  /*7b30*/  HFMA2.MMA R65, -RZ, RZ, 0, 0 ;  /* 0x00000000ff417435 */ /* 0x008fe200000001ff */
[----:B------:R-:W-:Y:S01]  /*7b40*/  USHF.L.U32 UR32, UR7, 0x4, URZ ;  /* 0x0000000407207899 */ /* 0x000fe2000800063f */
[----:B--2---:R-:W-:Y:S01]  /*7b50*/  MOV R64, 0x3f800000 ;  /* 0x3f80000000407802 */ /* 0x004fe20000000f00 */
[----:B----4-:R-:W-:Y:S01]  /*7b60*/  CS2R R66, SRZ ;  /* 0x0000000000427805 */ /* 0x010fe2000001ff00 */
        /* <DEDUP_REMOVED lines=9> */
[CC--:B------:R-:W-:Y:S02]  /*7c00*/  FFMA.FTZ R251, R243.reuse, R247.reuse, -R251 ;  /* 0x000000f7f3fb7223 */ /* 0x0c0fe400000108fb */
[----:B------:R-:W-:Y:S02]  /*7c10*/  FMUL.FTZ R247, R246, R247 ;  /* 0x000000f7f6f77220 */ /* 0x000fe40000410000 */
        /* <DEDUP_REMOVED lines=8> */
.L_x_9195:
[----:B------:R-:W-:Y:S05]  /*7ca0*/  BSYNC B0 ;  /* 0x0000000000007941 */ /* 0x000fea0003800000 */
.L_x_9194:
        /* <DEDUP_REMOVED lines=8> */
[CC--:B0-----:R-:W-:Y:S02]  /*7d30*/  FFMA.FTZ R251, R243.reuse, R247.reuse, -R251 ;  /* 0x000000f7f3fb7223 */ /* 0x0c1fe400000108fb */
[----:B------:R-:W-:Y:S02]  /*7d40*/  FMUL.FTZ R247, R246, R247 ;  /* 0x000000f7f6f77220 */ /* 0x000fe40000410000 */
        /* <DEDUP_REMOVED lines=8> */
.L_x_9197:
[----:B------:R-:W-:Y:S05]  /*7dd0*/  BSYNC B0 ;  /* 0x0000000000007941 */ /* 0x000fea0003800000 */
.L_x_9196:
        /* <DEDUP_REMOVED lines=18> */
.L_x_9199:
[----:B------:R-:W-:Y:S05]  /*7f00*/  BSYNC B0 ;  /* 0x0000000000007941 */ /* 0x000fea0003800000 */
.L_x_9198:
        /* <DEDUP_REMOVED lines=18> */
.L_x_9201:
[----:B------:R-:W-:Y:S05]  /*8030*/  BSYNC B0 ;  /* 0x0000000000007941 */ /* 0x000fea0003800000 */
.L_x_9200:
[----:B-1----:R-:W1:Y:S01]  /*8040*/  SHFL.IDX PT, R248, R246, RZ, 0x1f ;  /* 0x00001ffff6f87589 */ /* 0x002e6200000e0000 */
[----:B------:R-:W-:Y:S01]  /*8050*/  ISETP.NE.AND P0, PT, R116, RZ, PT ;  /* 0x000000ff7400720c */ /* 0x000fe20003f05270 */
[----:B------:R-:W-:Y:S02]  /*8060*/  BSSY B0, `(.L_x_9202) ;  /* 0x00002c9000007945 */ /* 0x000fe40003800000 */
[----:B0-----:R-:W0:Y:S04]  /*8070*/  SHFL.IDX PT, R247, R243, RZ, 0x1f ;  /* 0x00001ffff3f77589 */ /* 0x001e2800000e0000 */
[----:B------:R-:W5:Y:S04]  /*8080*/  SHFL.IDX PT, R251, R244, RZ, 0x1f ;  /* 0x00001ffff4fb7589 */ /* 0x000f6800000e0000 */
[----:B--2---:R-:W-:Y:S04]  /*8090*/  SHFL.DOWN PT, R246, R246, 0x1, 0x1f ;  /* 0x08201f00f6f67f89 */ /* 0x004fe800000e0000 */
[----:B------:R-:W-:Y:S04]  /*80a0*/  SHFL.IDX PT, R252, R67, RZ, 0x1f ;  /* 0x00001fff43fc7589 */ /* 0x000fe800000e0000 */
[----:B------:R-:W-:Y:S01]  /*80b0*/  SHFL.DOWN PT, R243, R243, 0x1, 0x1f ;  /* 0x08201f00f3f37f89 */ /* 0x000fe200000e0000 */
[----:B-1--4-:R-:W-:-:S03]  /*80c0*/  FMUL.FTZ R250, R248, R65 ;  /* 0x00000041f8fa7220 */ /* 0x012fc60000410000 */
[----:B------:R-:W-:Y:S01]  /*80d0*/  SHFL.DOWN PT, R244, R244, 0x1, 0x1f ;  /* 0x08201f00f4f47f89 */ /* 0x000fe200000e0000 */
[CC--:B---3--:R-:W-:Y:S02]  /*80e0*/  FMUL.FTZ R249, R248.reuse, R64.reuse ;  /* 0x00000040f8f97220 */ /* 0x0c8fe40000410000 */
[C---:B0-----:R-:W-:Y:S02]  /*80f0*/  FFMA.FTZ R64, R247.reuse, R64, -R250 ;  /* 0x00000040f7407223 */ /* 0x041fe400000108fa */
[C---:B------:R-:W-:Y:S02]  /*8100*/  FMUL.FTZ R250, R248.reuse, R67 ;  /* 0x00000043f8fa7220 */ /* 0x040fe40000410000 */
[-C--:B------:R-:W-:Y:S02]  /*8110*/  FMUL.FTZ R248, R248, R66.reuse ;  /* 0x00000042f8f87220 */ /* 0x080fe40000410000 */
[C---:B------:R-:W-:Y:S02]  /*8120*/  FFMA.FTZ R65, R247.reuse, R65, R249 ;  /* 0x00000041f7417223 */ /* 0x040fe400000100f9 */
[C---:B------:R-:W-:Y:S01]  /*8130*/  FFMA.FTZ R250, R247.reuse, R66, -R250 ;  /* 0x00000042f7fa7223 */ /* 0x040fe200000108fa */
[----:B------:R5:W-:Y:S01]  /*8140*/  SHFL.IDX PT, R249, R66, RZ, 0x1f ;  /* 0x00001fff42f97589 */ /* 0x000be200000e0000 */
[----:B------:R-:W-:-:S03]  /*8150*/  FFMA.FTZ R247, R247, R67, R248 ;  /* 0x00000043f7f77223 */ /* 0x000fc600000100f8 */
[----:B------:R-:W0:Y:S04]  /*8160*/  SHFL.IDX PT, R248, R245, RZ, 0x1f ;  /* 0x00001ffff5f87589 */ /* 0x000e2800000e0000 */
[----:B------:R-:W1:Y:S01]  /*8170*/  SHFL.DOWN PT, R245, R245, 0x1, 0x1f ;  /* 0x08201f00f5f57f89 */ /* 0x000e6200000e0000 */
[----:B-----5:R-:W-:Y:S01]  /*8180*/  FADD.FTZ R66, R251, R250 ;  /* 0x000000fafb427221 */ /* 0x020fe20000010000 */
[----:B------:R-:W-:Y:S01]  /*8190*/  IADD3 R250, R116, 0x200, RZ ;  /* 0x0000020074fa7810 */ /* 0x000fe20007ffe0ff */
[----:B0-----:R-:W-:Y:S02]  /*81a0*/  FADD.FTZ R67, R248, R247 ;  /* 0x000000f7f8437221 */ /* 0x001fe40000010000 */
[----:B------:R-:W-:-:S03]  /*81b0*/  FMUL.FTZ R248, R32, R232 ;  /* 0x000000e820f87220 */ /* 0x000fc60000410000 */
[----:B------:R0:W-:Y:S02]  /*81c0*/  @!P0 STS.128 [UR32+0x46d0], R64 ;  /* 0x0046d040ff008988 */ /* 0x0001e40008000c20 */
[CC--:B0-----:R-:W-:Y:S02]  /*81d0*/  @P1 FMUL.FTZ R64, R246.reuse, R249.reuse ;  /* 0x000000f9f6401220 */ /* 0x0c1fe40000410000 */
[-C--:B------:R-:W-:Y:S02]  /*81e0*/  @P1 FMUL.FTZ R246, R246, R252.reuse ;  /* 0x000000fcf6f61220 */ /* 0x080fe40000410000 */
[C---:B------:R-:W-:Y:S02]  /*81f0*/  @P1 FFMA.FTZ R64, R243.reuse, R252, R64 ;  /* 0x000000fcf3401223 */ /* 0x040fe40000010040 */
[----:B------:R-:W-:Y:S02]  /*8200*/  @P1 FFMA.FTZ R246, R243, R249, -R246 ;  /* 0x000000f9f3f61223 */ /* 0x000fe400000108f6 */
[----:B-1----:R-:W-:-:S02]  /*8210*/  @P1 FADD.FTZ R252, R245, R64 ;  /* 0x00000040f5fc1221 */ /* 0x002fc40000010000 */
[----:B------:R-:W-:Y:S02]  /*8220*/  @P1 FADD.FTZ R249, R244, R246 ;  /* 0x000000f6f4f91221 */ /* 0x000fe40000010000 */
[CC--:B------:R-:W-:Y:S02]  /*8230*/  FMUL.FTZ R243, R252.reuse, -R119.reuse ;  /* 0x80000077fcf37220 */ /* 0x0c0fe40000410000 */
[C---:B------:R-:W-:Y:S02]  /*8240*/  FMUL.FTZ R119, R249.reuse, -R119 ;  /* 0x80000077f9777220 */ /* 0x040fe40000410000 */
[-C--:B------:R-:W-:Y:S02]  /*8250*/  FFMA.FTZ R243, R249, R118.reuse, -R243 ;  /* 0x00000076f9f37223 */ /* 0x080fe400000108f3 */
        /* <DEDUP_REMOVED lines=13> */
[----:B------:R-:W-:-:S02]  /*8330*/  FMUL.FTZ R65, R35, R148 ;  /* 0x0000009423417220 */ /* 0x000fc40000410000 */
[----:B------:R-:W-:Y:S02]  /*8340*/  FADD.FTZ R238, -R238, R195 ;  /* 0x000000c3eeee7221 */ /* 0x000fe40000010100 */
[----:B------:R-:W-:Y:S02]  /*8350*/  FMUL.FTZ R66, R186, R241 ;  /* 0x000000f1ba427220 */ /* 0x000fe40000410000 */
[----:B------:R-:W-:Y:S02]  /*8360*/  FADD.FTZ R210, R210, R119 ;  /* 0x00000077d2d27221 */ /* 0x000fe40000010000 */
[----:B------:R-:W-:Y:S02]  /*8370*/  FMUL.FTZ R119, R196, -R238 ;  /* 0x800000eec4777220 */ /* 0x000fe40000410000 */
[----:B------:R-:W-:Y:S02]  /*8380*/  FMUL.FTZ R118, R36, R171 ;  /* 0x000000ab24767220 */ /* 0x000fe40000410000 */
[----:B------:R-:W-:-:S02]  /*8390*/  FFMA.FTZ R64, R186, -R65, R124 ;  /* 0x80000041ba407223 */ /* 0x000fc4000001007c */
[C---:B------:R-:W-:Y:S02]  /*83a0*/  FFMA.FTZ R65, R187.reuse, -R65, R125 ;  /* 0x80000041bb417223 */ /* 0x040fe4000001007d */
[----:B------:R-:W-:Y:S02]  /*83b0*/  FFMA.FTZ R66, R187, R242, R66 ;  /* 0x000000f2bb427223 */ /* 0x000fe40000010042 */
[C---:B------:R-:W-:Y:S02]  /*83c0*/  FMUL.FTZ R186, R188.reuse, R67 ;  /* 0x00000043bcba7220 */ /* 0x040fe40000410000 */
[----:B------:R-:W-:Y:S02]  /*83d0*/  FFMA.FTZ R194, R197, R210, -R119 ;  /* 0x000000d2c5c27223 */ /* 0x000fe40000010877 */
[----:B------:R-:W-:Y:S02]  /*83e0*/  FMUL.FTZ R187, R37, R172 ;  /* 0x000000ac25bb7220 */ /* 0x000fe40000410000 */
[----:B------:R-:W-:-:S02]  /*83f0*/  FFMA.FTZ R188, R188, -R118, R126 ;  /* 0x80000076bcbc7223 */ /* 0x000fc4000001007e */
[C---:B------:R-:W-:Y:S02]  /*8400*/  FMUL.FTZ R119, R190.reuse, R238 ;  /* 0x000000eebe777220 */ /* 0x040fe40000410000 */
[C---:B------:R-:W-:Y:S02]  /*8410*/  FFMA.FTZ R118, R189.reuse, -R118, R127 ;  /* 0x80000076bd767223 */ /* 0x040fe4000001007f */
[----:B------:R-:W-:Y:S02]  /*8420*/  FFMA.FTZ R189, R189, R239, R186 ;  /* 0x000000efbdbd7223 */ /* 0x000fe400000100ba */
[-C--:B------:R-:W-:Y:S02]  /*8430*/  FFMA.FTZ R186, R190, -R187.reuse, R128 ;  /* 0x800000bbbeba7223 */ /* 0x080fe40000010080 */
[C---:B------:R-:W-:Y:S02]  /*8440*/  FFMA.FTZ R187, R191.reuse, -R187, R129 ;  /* 0x800000bbbfbb7223 */ /* 0x040fe40000010081 */
[----:B------:R-:W-:-:S02]  /*8450*/  FFMA.FTZ R190, R191, R210, R119 ;  /* 0x000000d2bfbe7223 */ /* 0x000fc40000010077 */
[----:B------:R-:W-:Y:S02]  /*8460*/  FMUL.FTZ R191, R210, UR35 ;  /* 0x00000023d2bf7c20 */ /* 0x000fe40008410000 */
[----:B------:R-:W-:Y:S02]  /*8470*/  FMUL.FTZ R192, R196, -R210 ;  /* 0x800000d2c4c07220 */ /* 0x000fe40000410000 */
[C---:B------:R-:W-:Y:S02]  /*8480*/  FFMA.FTZ R193, R238.reuse, UR34, -R191 ;  /* 0x00000022eec17c23 */ /* 0x040fe400080108bf */
[----:B------:R-:W-:Y:S02]  /*8490*/  FMUL.FTZ R191, R238, UR35 ;  /* 0x00000023eebf7c20 */ /* 0x000fe40008410000 */
[----:B------:R-:W-:Y:S01]  /*84a0*/  FADD.FTZ R119, R235, R194 ;  /* 0x000000c2eb777221 */ /* 0x000fe20000010000 */
[----:B------:R-:W-:Y:S01]  /*84b0*/  SHF.L.U32 R235, R116, 0x5, RZ ;  /* 0x0000000574eb7819 */ /* 0x000fe200000006ff */
[----:B------:R-:W-:-:S02]  /*84c0*/  FFMA.FTZ R192, R197, R238, R192 ;  /* 0x000000eec5c07223 */ /* 0x000fc400000100c0 */
[----:B------:R-:W-:Y:S01]  /*84d0*/  FFMA.FTZ R194, R210, UR34, R191 ;  /* 0x00000022d2c27c23 */ /* 0x000fe200080100bf */
[----:B------:R-:W-:Y:S01]  /*84e0*/  LEA.HI.SX32 R235, R235, R235, 0x1b ;  /* 0x000000ebebeb7211 */ /* 0x000fe200078fdaff */
[----:B------:R-:W-:Y:S02]  /*84f0*/  FMUL.FTZ R193, R186, R193 ;  /* 0x000000c1bac17220 */ /* 0x000fe40000410000 */
[C---:B------:R-:W-:Y:S02]  /*8500*/  FMUL.FTZ R191, R37.reuse, R238 ;  /* 0x000000ee25bf7220 */ /* 0x040fe40000410000 */
[----:B------:R-:W-:Y:S02]  /*8510*/  FMUL.FTZ R195, R37, R210 ;  /* 0x000000d225c37220 */ /* 0x000fe40000410000 */
[----:B------:R-:W-:Y:S02]  /*8520*/  FADD.FTZ R237, -R237, R192 ;  /* 0x000000c0eded7221 */ /* 0x000fe40000010100 */
[----:B------:R-:W-:-:S02]  /*8530*/  FFMA.FTZ R193, R187, R194, R193 ;  /* 0x000000c2bbc17223 */ /* 0x000fc400000100c1 */
[C---:B------:R-:W-:Y:S02]  /*8540*/  FMUL.FTZ R192, R186.reuse, R191 ;  /* 0x000000bfbac07220 */ /* 0x040fe40000410000 */
[-C--:B------:R-:W-:Y:S02]  /*8550*/  FMUL.FTZ R194, R186, R195.reuse ;  /* 0x000000c3bac27220 */ /* 0x080fe40000410000 */
[C---:B------:R-:W-:Y:S02]  /*8560*/  FFMA.FTZ R186, R187.reuse, R195, R192 ;  /* 0x000000c3bbba7223 */ /* 0x040fe400000100c0 */
[----:B------:R-:W-:Y:S02]  /*8570*/  FFMA.FTZ R187, R187, R191, -R194 ;  /* 0x000000bfbbbb7223 */ /* 0x000fe400000108c2 */
[----:B------:R-:W-:Y:S02]  /*8580*/  FMUL.FTZ R192, R178, -R237 ;  /* 0x800000edb2c07220 */ /* 0x000fe40000410000 */
[----:B------:R-:W-:-:S02]  /*8590*/  FMUL.FTZ R194, R172, R195 ;  /* 0x000000c3acc27220 */ /* 0x000fc40000410000 */
[C---:B------:R-:W-:Y:S02]  /*85a0*/  FMUL.FTZ R196, R172.reuse, R191 ;  /* 0x000000bfacc47220 */ /* 0x040fe40000410000 */
[-C--:B------:R-:W-:Y:S01]  /*85b0*/  FFMA.FTZ R193, R172, R190.reuse, R193 ;  /* 0x000000beacc17223 */ /* 0x080fe200000100c1 */
[----:B------:R-:W-:Y:S01]  /*85c0*/  STS [R235.X4+0x10e8], R194 ;  /* 0x0010e8c2eb007388 */ /* 0x000fe20000004800 */
[----:B------:R-:W-:Y:S02]  /*85d0*/  FFMA.FTZ R53, R37, R190, R53 ;  /* 0x000000be25357223 */ /* 0x000fe40000010035 */
[----:B------:R-:W-:Y:S01]  /*85e0*/  FMUL.FTZ R178, R178, -R119 ;  /* 0x80000077b2b27220 */ /* 0x000fe20000410000 */
[----:B------:R0:W-:Y:S01]  /*85f0*/  STS [R235.X4+0x10ec], R196 ;  /* 0x0010ecc4eb007388 */ /* 0x0001e20000004800 */
[----:B------:R-:W-:Y:S02]  /*8600*/  FMUL.FTZ R190, R38, R173 ;  /* 0x000000ad26be7220 */ /* 0x000fe40000410000 */
[----:B------:R-:W-:-:S02]  /*8610*/  FMUL.FTZ R172, R174, R237 ;  /* 0x000000edaeac7220 */ /* 0x000fc40000410000 */
[----:B------:R-:W-:Y:S02]  /*8620*/  FFMA.FTZ R195, R179, R237, R178 ;  /* 0x000000edb3c37223 */ /* 0x000fe400000100b2 */
[----:B------:R-:W-:Y:S02]  /*8630*/  FFMA.FTZ R178, R174, -R190, R211 ;  /* 0x800000beaeb27223 */ /* 0x000fe400000100d3 */
[-C--:B------:R-:W-:Y:S02]  /*8640*/  FFMA.FTZ R191, R175, R119.reuse, R172 ;  /* 0x00000077afbf7223 */ /* 0x080fe400000100ac */
[----:B------:R-:W-:Y:S02]  /*8650*/  FMUL.FTZ R174, R239, UR35 ;  /* 0x00000023efae7c20 */ /* 0x000fe40008410000 */
[----:B------:R-:W-:Y:S02]  /*8660*/  FMUL.FTZ R172, R67, UR35 ;  /* 0x0000002343ac7c20 */ /* 0x000fe40008410000 */
[----:B------:R-:W-:-:S02]  /*8670*/  FFMA.FTZ R192, R179, R119, -R192 ;  /* 0x00000077b3c07223 */ /* 0x000fc400000108c0 */
[----:B------:R-:W-:Y:S02]  /*8680*/  FFMA.FTZ R179, R175, -R190, R212 ;  /* 0x800000beafb37223 */ /* 0x000fe400000100d4 */
[----:B------:R-:W-:Y:S02]  /*8690*/  FFMA.FTZ R197, R67, UR34, -R174 ;  /* 0x0000002243c57c23 */ /* 0x000fe400080108ae */
[----:B------:R-:W-:Y:S02]  /*86a0*/  FFMA.FTZ R175, R239, UR34, R172 ;  /* 0x00000022efaf7c23 */ /* 0x000fe400080100ac */
[C---:B------:R-:W-:Y:S02]  /*86b0*/  FMUL.FTZ R239, R36.reuse, R239 ;  /* 0x000000ef24ef7220 */ /* 0x040fe40000410000 */
[----:B------:R-:W-:Y:S02]  /*86c0*/  FMUL.FTZ R67, R36, R67 ;  /* 0x0000004324437220 */ /* 0x000fe40000410000 */
[----:B------:R-:W-:Y:S01]  /*86d0*/  FMUL.FTZ R190, R188, R197 ;  /* 0x000000c5bcbe7220 */ /* 0x000fe20000410000 */
[----:B------:R-:W-:Y:S01]  /*86e0*/  IADD3 R197, R116, 0x300, RZ ;  /* 0x0000030074c57810 */ /* 0x000fe20007ffe0ff */
[----:B------:R-:W-:-:S02]  /*86f0*/  FMUL.FTZ R174, R188, R67 ;  /* 0x00000043bcae7220 */ /* 0x000fc40000410000 */
[----:B------:R-:W-:Y:S02]  /*8700*/  FMUL.FTZ R172, R188, R239 ;  /* 0x000000efbcac7220 */ /* 0x000fe40000410000 */
[C---:B------:R-:W-:Y:S02]  /*8710*/  FFMA.FTZ R190, R118.reuse, R175, R190 ;  /* 0x000000af76be7223 */ /* 0x040fe400000100be */
[C---:B------:R-:W-:Y:S02]  /*8720*/  FFMA.FTZ R174, R118.reuse, R239, R174 ;  /* 0x000000ef76ae7223 */ /* 0x040fe400000100ae */
[-C--:B------:R-:W-:Y:S02]  /*8730*/  FFMA.FTZ R172, R118, R67.reuse, -R172 ;  /* 0x0000004376ac7223 */ /* 0x080fe400000108ac */
[----:B------:R-:W-:Y:S01]  /*8740*/  FADD.FTZ R118, R209, R192 ;  /* 0x000000c0d1767221 */ /* 0x000fe20000010000 */
[----:B------:R-:W-:Y:S01]  /*8750*/  IADD3 R209, R116, 0x3c0, RZ ;  /* 0x000003c074d17810 */ /* 0x000fe20007ffe0ff */
[----:B0-----:R-:W-:-:S02]  /*8760*/  FMUL.FTZ R196, R171, R67 ;  /* 0x00000043abc47220 */ /* 0x001fc40000410000 */
[----:B------:R-:W-:Y:S02]  /*8770*/  FMUL.FTZ R192, R119, UR35 ;  /* 0x0000002377c07c20 */ /* 0x000fe40008410000 */
[----:B------:R-:W-:Y:S01]  /*8780*/  FMUL.FTZ R194, R171, R239 ;  /* 0x000000efabc27220 */ /* 0x000fe20000410000 */
[----:B------:R0:W-:Y:S01]  /*8790*/  STS [R235.X4+0x10f4], R196 ;  /* 0x0010f4c4eb007388 */ /* 0x0001e20000004800 */
[----:B------:R-:W-:Y:S02]  /*87a0*/  FFMA.FTZ R175, R237, UR34, -R192 ;  /* 0x00000022edaf7c23 */ /* 0x000fe400080108c0 */
[----:B------:R-:W-:Y:S01]  /*87b0*/  FMUL.FTZ R192, R38, R237 ;  /* 0x000000ed26c07220 */ /* 0x000fe20000410000 */
[----:B------:R1:W-:Y:S01]  /*87c0*/  STS [R235.X4+0x10f0], R194 ;  /* 0x0010f0c2eb007388 */ /* 0x0003e20000004800 */
[----:B------:R-:W-:Y:S02]  /*87d0*/  FADD.FTZ R208, -R208, R195 ;  /* 0x000000c3d0d07221 */ /* 0x000fe40000010100 */
[----:B------:R-:W-:-:S02]  /*87e0*/  FADD.FTZ R84, R193, R84 ;  /* 0x00000054c1547221 */ /* 0x000fc40000010000 */
[----:B------:R-:W-:Y:S02]  /*87f0*/  FMUL.FTZ R195, R178, R192 ;  /* 0x000000c0b2c37220 */ /* 0x000fe40000410000 */
[----:B0-----:R-:W-:Y:S02]  /*8800*/  FMUL.FTZ R196, R38, R119 ;  /* 0x0000007726c47220 */ /* 0x001fe40000410000 */
[----:B------:R-:W-:Y:S02]  /*8810*/  FMUL.FTZ R193, R178, R175 ;  /* 0x000000afb2c17220 */ /* 0x000fe40000410000 */
[----:B-1----:R-:W-:Y:S01]  /*8820*/  FMUL.FTZ R194, R237, UR35 ;  /* 0x00000023edc27c20 */ /* 0x002fe20008410000 */
[----:B------:R-:W-:Y:S01]  /*8830*/  IADD3 R237, R116, 0x3e0, RZ ;  /* 0x000003e074ed7810 */ /* 0x000fe20007ffe0ff */
[----:B------:R-:W-:Y:S02]  /*8840*/  FMUL.FTZ R210, R242, UR35 ;  /* 0x00000023f2d27c20 */ /* 0x000fe40008410000 */
[----:B------:R-:W-:-:S02]  /*8850*/  FMUL.FTZ R178, R178, R196 ;  /* 0x000000c4b2b27220 */ /* 0x000fc40000410000 */
[----:B------:R-:W-:Y:S02]  /*8860*/  FFMA.FTZ R194, R119, UR34, R194 ;  /* 0x0000002277c27c23 */ /* 0x000fe400080100c2 */
[----:B------:R-:W-:Y:S02]  /*8870*/  FFMA.FTZ R119, R241, UR34, -R210 ;  /* 0x00000022f1777c23 */ /* 0x000fe400080108d2 */
[-C--:B------:R-:W-:Y:S02]  /*8880*/  FFMA.FTZ R178, R179, R192.reuse, -R178 ;  /* 0x000000c0b3b27223 */ /* 0x080fe400000108b2 */
[----:B------:R-:W-:Y:S02]  /*8890*/  FMUL.FTZ R192, R173, R192 ;  /* 0x000000c0adc07220 */ /* 0x000fe40000410000 */
[----:B------:R-:W-:Y:S02]  /*88a0*/  FFMA.FTZ R210, R171, R189, R190 ;  /* 0x000000bdabd27223 */ /* 0x000fe400000100be */
[----:B------:R-:W-:Y:S01]  /*88b0*/  FFMA.FTZ R194, R179, R194, R193 ;  /* 0x000000c2b3c27223 */ /* 0x000fe200000100c1 */
[----:B------:R0:W-:Y:S01]  /*88c0*/  STS [R235.X4+0x10e4], R192 ;  /* 0x0010e4c0eb007388 */ /* 0x0001e20000004800 */
[----:B------:R-:W-:Y:S01]  /*88d0*/  FMUL.FTZ R171, R183, -R208 ;  /* 0x800000d0b7ab7220 */ /* 0x000fe20000410000 */
[C---:B------:R-:W-:Y:S01]  /*88e0*/  IADD3 R193, R116.reuse, 0x2c0, RZ ;  /* 0x000002c074c17810 */ /* 0x040fe20007ffe0ff */
[----:B------:R-:W-:Y:S01]  /*88f0*/  FFMA.FTZ R175, R179, R196, R195 ;  /* 0x000000c4b3af7223 */ /* 0x000fe200000100c3 */
[----:B------:R-:W-:Y:S01]  /*8900*/  IADD3 R195, R116, 0x2e0, RZ ;  /* 0x000002e074c37810 */ /* 0x000fe20007ffe0ff */
[----:B------:R-:W-:-:S02]  /*8910*/  FMUL.FTZ R183, R183, -R118 ;  /* 0x80000076b7b77220 */ /* 0x000fc40000410000 */
[----:B------:R-:W-:Y:S02]  /*8920*/  FMUL.FTZ R67, R241, UR35 ;  /* 0x00000023f1437c20 */ /* 0x000fe40008410000 */
[----:B------:R-:W-:Y:S02]  /*8930*/  FMUL.FTZ R179, R176, R208 ;  /* 0x000000d0b0b37220 */ /* 0x000fe40000410000 */
[C---:B------:R-:W-:Y:S02]  /*8940*/  FMUL.FTZ R196, R173.reuse, R196 ;  /* 0x000000c4adc47220 */ /* 0x040fe40000410000 */
[----:B------:R-:W-:Y:S02]  /*8950*/  FFMA.FTZ R52, R36, R189, R52 ;  /* 0x000000bd24347223 */ /* 0x000fe40000010034 */
[----:B------:R-:W-:Y:S01]  /*8960*/  FFMA.FTZ R190, R173, R191, R194 ;  /* 0x000000bfadbe7223 */ /* 0x000fe200000100c2 */
[----:B------:R1:W-:Y:S01]  /*8970*/  STS [R235.X4+0x10e0], R196 ;  /* 0x0010e0c4eb007388 */ /* 0x0003e20000004800 */
[----:B------:R-:W-:-:S02]  /*8980*/  FMUL.FTZ R189, R39, R149 ;  /* 0x0000009527bd7220 */ /* 0x000fc40000410000 */
[C---:B------:R-:W-:Y:S02]  /*8990*/  FFMA.FTZ R173, R184.reuse, R118, -R171 ;  /* 0x00000076b8ad7223 */ /* 0x040fe400000108ab */
[----:B0-----:R-:W-:Y:S02]  /*89a0*/  FFMA.FTZ R192, R184, R208, R183 ;  /* 0x000000d0b8c07223 */ /* 0x001fe400000100b7 */
[----:B------:R-:W-:Y:S02]  /*89b0*/  FFMA.FTZ R188, R242, UR34, R67 ;  /* 0x00000022f2bc7c23 */ /* 0x000fe40008010043 */
[----:B------:R-:W-:Y:S02]  /*89c0*/  FFMA.FTZ R184, R177, R118, R179 ;  /* 0x00000076b1b87223 */ /* 0x000fe400000100b3 */
[----:B------:R-:W-:Y:S02]  /*89d0*/  FMUL.FTZ R119, R64, R119 ;  /* 0x0000007740777220 */ /* 0x000fe40000410000 */
[----:B------:R-:W-:-:S02]  /*89e0*/  FMUL.FTZ R179, R118, UR35 ;  /* 0x0000002376b37c20 */ /* 0x000fc40008410000 */
[----:B------:R-:W-:Y:S02]  /*89f0*/  FMUL.FTZ R241, R35, R241 ;  /* 0x000000f123f17220 */ /* 0x000fe40000410000 */
[-C--:B------:R-:W-:Y:S02]  /*8a00*/  FFMA.FTZ R171, R176, -R189.reuse, R213 ;  /* 0x800000bdb0ab7223 */ /* 0x080fe400000100d5 */
[----:B------:R-:W-:Y:S01]  /*8a10*/  FFMA.FTZ R176, R177, -R189, R214 ;  /* 0x800000bdb1b07223 */ /* 0x000fe200000100d6 */
[----:B------:R-:W-:Y:S01]  /*8a20*/  IADD3 R189, R116, 0x280, RZ ;  /* 0x0000028074bd7810 */ /* 0x000fe20007ffe0ff */
[----:B------:R-:W-:Y:S02]  /*8a30*/  FFMA.FTZ R119, R65, R188, R119 ;  /* 0x000000bc41777223 */ /* 0x000fe40000010077 */
[C---:B------:R-:W-:Y:S02]  /*8a40*/  FMUL.FTZ R177, R208.reuse, UR35 ;  /* 0x00000023d0b17c20 */ /* 0x040fe40008410000 */
[----:B------:R-:W-:-:S02]  /*8a50*/  FFMA.FTZ R188, R208, UR34, -R179 ;  /* 0x00000022d0bc7c23 */ /* 0x000fc400080108b3 */
[----:B------:R-:W-:Y:S02]  /*8a60*/  FMUL.FTZ R67, R35, R242 ;  /* 0x000000f223437220 */ /* 0x000fe40000410000 */
[----:B------:R-:W-:Y:S02]  /*8a70*/  FMUL.FTZ R194, R64, R241 ;  /* 0x000000f140c27220 */ /* 0x000fe40000410000 */
[----:B------:R-:W-:Y:S02]  /*8a80*/  FMUL.FTZ R208, R39, R208 ;  /* 0x000000d027d07220 */ /* 0x000fe40000410000 */
[----:B------:R-:W-:Y:S02]  /*8a90*/  FFMA.FTZ R177, R118, UR34, R177 ;  /* 0x0000002276b17c23 */ /* 0x000fe400080100b1 */
[----:B------:R-:W-:Y:S02]  /*8aa0*/  FADD.FTZ R207, -R207, R192 ;  /* 0x000000c0cfcf7221 */ /* 0x000fe40000010100 */
[----:B------:R-:W-:-:S02]  /*8ab0*/  FMUL.FTZ R188, R171, R188 ;  /* 0x000000bcabbc7220 */ /* 0x000fc40000410000 */
[-C--:B-1----:R-:W-:Y:S02]  /*8ac0*/  FMUL.FTZ R196, R64, R67.reuse ;  /* 0x0000004340c47220 */ /* 0x082fe40000410000 */
[-C--:B------:R-:W-:Y:S02]  /*8ad0*/  FMUL.FTZ R238, R148, R67.reuse ;  /* 0x0000004394ee7220 */ /* 0x080fe40000410000 */
[----:B------:R-:W-:Y:S02]  /*8ae0*/  FFMA.FTZ R64, R65, R67, R194 ;  /* 0x0000004341407223 */ /* 0x000fe400000100c2 */
[----:B------:R-:W-:Y:S01]  /*8af0*/  FADD.FTZ R67, R206, R173 ;  /* 0x000000adce437221 */ /* 0x000fe20000010000 */
[----:B------:R0:W-:Y:S01]  /*8b00*/  STS [R235.X4+0x10f8], R238 ;  /* 0x0010f8eeeb007388 */ /* 0x0001e20000004800 */
[-C--:B------:R-:W-:Y:S02]  /*8b10*/  FFMA.FTZ R51, R35, R66.reuse, R51 ;  /* 0x0000004223337223 */ /* 0x080fe40000010033 */
[----:B------:R-:W-:-:S02]  /*8b20*/  FFMA.FTZ R179, R148, R66, R119 ;  /* 0x0000004294b37223 */ /* 0x000fc40000010077 */
[----:B------:R-:W-:Y:S02]  /*8b30*/  FMUL.FTZ R240, R148, R241 ;  /* 0x000000f194f07220 */ /* 0x000fe40000410000 */
[----:B------:R-:W-:Y:S02]  /*8b40*/  FMUL.FTZ R118, R39, R118 ;  /* 0x0000007627767220 */ /* 0x000fe40000410000 */
[----:B------:R-:W-:Y:S01]  /*8b50*/  FMUL.FTZ R173, R171, R208 ;  /* 0x000000d0abad7220 */ /* 0x000fe20000410000 */
[----:B------:R-:W-:Y:S01]  /*8b60*/  STS [R235.X4+0x10fc], R240 ;  /* 0x0010fcf0eb007388 */ /* 0x000fe20000004800 */
[----:B------:R-:W-:Y:S01]  /*8b70*/  FFMA.FTZ R177, R176, R177, R188 ;  /* 0x000000b1b0b17223 */ /* 0x000fe200000100bc */
[----:B0-----:R-:W-:Y:S01]  /*8b80*/  LEA.HI.SX32 R238, R116, R116, 0x1b ;  /* 0x0000007474ee7211 */ /* 0x001fe200078fdaff */
[----:B------:R-:W-:Y:S02]  /*8b90*/  FMUL.FTZ R66, R158, -R207 ;  /* 0x800000cf9e427220 */ /* 0x000fe40000410000 */
[----:B------:R-:W-:-:S02]  /*8ba0*/  FMUL.FTZ R148, R40, R150 ;  /* 0x0000009628947220 */ /* 0x000fc40000410000 */
[-C--:B------:R-:W-:Y:S02]  /*8bb0*/  FMUL.FTZ R171, R171, R118.reuse ;  /* 0x00000076abab7220 */ /* 0x080fe40000410000 */
[C---:B------:R-:W-:Y:S02]  /*8bc0*/  FMUL.FTZ R192, R149.reuse, R118 ;  /* 0x0000007695c07220 */ /* 0x040fe40000410000 */
[C---:B------:R-:W-:Y:S02]  /*8bd0*/  FMUL.FTZ R194, R149.reuse, R208 ;  /* 0x000000d095c27220 */ /* 0x040fe40000410000 */
[----:B------:R-:W-:Y:S01]  /*8be0*/  FFMA.FTZ R173, R176, R118, R173 ;  /* 0x00000076b0ad7223 */ /* 0x000fe200000100ad */
[----:B------:R-:W-:Y:S01]  /*8bf0*/  STS [R235.X4+0x10d8], R192 ;  /* 0x0010d8c0eb007388 */ /* 0x000fe20000004800 */
[----:B------:R-:W-:Y:S02]  /*8c00*/  FFMA.FTZ R177, R149, R184, R177 ;  /* 0x000000b895b17223 */ /* 0x000fe400000100b1 */
[----:B------:R-:W-:Y:S01]  /*8c10*/  FFMA.FTZ R119, R159, R67, -R66 ;  /* 0x000000439f777223 */ /* 0x000fe20000010842 */
[----:B------:R-:W-:Y:S01]  /*8c20*/  STS [R235.X4+0x10dc], R194 ;  /* 0x0010dcc2eb007388 */ /* 0x000fe20000004800 */
[----:B------:R-:W-:-:S02]  /*8c30*/  FMUL.FTZ R118, R151, R207 ;  /* 0x000000cf97767220 */ /* 0x000fc40000410000 */
[-C--:B------:R-:W-:Y:S02]  /*8c40*/  FFMA.FTZ R149, R151, -R148.reuse, R215 ;  /* 0x8000009497957223 */ /* 0x080fe400000100d7 */
[----:B------:R-:W-:Y:S02]  /*8c50*/  FFMA.FTZ R66, R152, -R148, R216 ;  /* 0x8000009498427223 */ /* 0x000fe400000100d8 */
[-C--:B------:R-:W-:Y:S02]  /*8c60*/  FMUL.FTZ R158, R158, -R67.reuse ;  /* 0x800000439e9e7220 */ /* 0x080fe40000410000 */
[----:B------:R-:W-:Y:S02]  /*8c70*/  FMUL.FTZ R148, R67, UR35 ;  /* 0x0000002343947c20 */ /* 0x000fe40008410000 */
[----:B------:R-:W-:Y:S02]  /*8c80*/  FFMA.FTZ R151, R152, R67, R118 ;  /* 0x0000004398977223 */ /* 0x000fe40000010076 */
[----:B------:R-:W-:-:S02]  /*8c90*/  FFMA.FTZ R158, R159, R207, R158 ;  /* 0x000000cf9f9e7223 */ /* 0x000fc4000001009e */
[C---:B------:R-:W-:Y:S02]  /*8ca0*/  FMUL.FTZ R118, R207.reuse, UR35 ;  /* 0x00000023cf767c20 */ /* 0x040fe40008410000 */
[----:B------:R-:W-:Y:S02]  /*8cb0*/  FFMA.FTZ R148, R207, UR34, -R148 ;  /* 0x00000022cf947c23 */ /* 0x000fe40008010894 */
[C---:B------:R-:W-:Y:S02]  /*8cc0*/  FMUL.FTZ R207, R40.reuse, R207 ;  /* 0x000000cf28cf7220 */ /* 0x040fe40000410000 */
[----:B------:R-:W-:Y:S02]  /*8cd0*/  FMUL.FTZ R159, R40, R67 ;  /* 0x00000043289f7220 */ /* 0x000fe40000410000 */
[----:B------:R-:W-:Y:S02]  /*8ce0*/  FADD.FTZ R204, R204, R119 ;  /* 0x00000077cccc7221 */ /* 0x000fe40000010000 */
[----:B------:R-:W-:-:S02]  /*8cf0*/  FFMA.FTZ R119, R67, UR34, R118 ;  /* 0x0000002243777c23 */ /* 0x000fc40008010076 */
[C---:B------:R-:W-:Y:S02]  /*8d00*/  FMUL.FTZ R118, R149.reuse, R207 ;  /* 0x000000cf95767220 */ /* 0x040fe40000410000 */
[C---:B------:R-:W-:Y:S02]  /*8d10*/  FMUL.FTZ R67, R149.reuse, R148 ;  /* 0x0000009495437220 */ /* 0x040fe40000410000 */
[-C--:B------:R-:W-:Y:S02]  /*8d20*/  FMUL.FTZ R149, R149, R159.reuse ;  /* 0x0000009f95957220 */ /* 0x080fe40000410000 */
[----:B------:R-:W-:Y:S02]  /*8d30*/  FADD.FTZ R205, -R205, R158 ;  /* 0x0000009ecdcd7221 */ /* 0x000fe40000010100 */
[C---:B------:R-:W-:Y:S02]  /*8d40*/  FFMA.FTZ R148, R66.reuse, R159, R118 ;  /* 0x0000009f42947223 */ /* 0x040fe40000010076 */
[----:B------:R-:W-:-:S02]  /*8d50*/  FFMA.FTZ R149, R66, R207, -R149 ;  /* 0x000000cf42957223 */ /* 0x000fc40000010895 */
[----:B------:R-:W-:Y:S02]  /*8d60*/  FFMA.FTZ R67, R66, R119, R67 ;  /* 0x0000007742437223 */ /* 0x000fe40000010043 */
[----:B------:R-:W-:Y:S02]  /*8d70*/  FMUL.FTZ R66, R160, -R205 ;  /* 0x800000cda0427220 */ /* 0x000fe40000410000 */
[----:B------:R-:W-:Y:S02]  /*8d80*/  FFMA.FTZ R171, R176, R208, -R171 ;  /* 0x000000d0b0ab7223 */ /* 0x000fe400000108ab */
[----:B------:R-:W-:Y:S02]  /*8d90*/  FFMA.FTZ R176, R150, R151, R67 ;  /* 0x0000009796b07223 */ /* 0x000fe40000010043 */
[----:B------:R-:W-:Y:S02]  /*8da0*/  FMUL.FTZ R118, R41, R153 ;  /* 0x0000009929767220 */ /* 0x000fe40000410000 */
[----:B------:R-:W-:-:S02]  /*8db0*/  FFMA.FTZ R67, R161, R204, -R66 ;  /* 0x000000cca1437223 */ /* 0x000fc40000010842 */
[C---:B------:R-:W-:Y:S02]  /*8dc0*/  FMUL.FTZ R152, R150.reuse, R159 ;  /* 0x0000009f96987220 */ /* 0x040fe40000410000 */
[----:B------:R-:W-:Y:S01]  /*8dd0*/  FMUL.FTZ R158, R150, R207 ;  /* 0x000000cf969e7220 */ /* 0x000fe20000410000 */
[----:B------:R-:W-:Y:S01]  /*8de0*/  IADD3 R207, R116, 0x3a0, RZ ;  /* 0x000003a074cf7810 */ /* 0x000fe20007ffe0ff */
[----:B------:R-:W-:Y:S01]  /*8df0*/  FMUL.FTZ R66, R154, R205 ;  /* 0x000000cd9a427220 */ /* 0x000fe20000410000 */
[----:B------:R0:W-:Y:S01]  /*8e00*/  STS [R235.X4+0x10d0], R152 ;  /* 0x0010d098eb007388 */ /* 0x0001e20000004800 */
[----:B------:R-:W-:Y:S02]  /*8e10*/  FMUL.FTZ R160, R160, -R204 ;  /* 0x800000cca0a07220 */ /* 0x000fe40000410000 */
[----:B------:R-:W-:Y:S01]  /*8e20*/  FMUL.FTZ R150, R204, UR35 ;  /* 0x00000023cc967c20 */ /* 0x000fe20008410000 */
[----:B------:R1:W-:Y:S01]  /*8e30*/  STS [R235.X4+0x10d4], R158 ;  /* 0x0010d49eeb007388 */ /* 0x0003e20000004800 */
[----:B------:R-:W-:-:S02]  /*8e40*/  FFMA.FTZ R154, R154, -R118, R217 ;  /* 0x800000769a9a7223 */ /* 0x000fc400000100d9 */
[C---:B------:R-:W-:Y:S02]  /*8e50*/  FFMA.FTZ R119, R155.reuse, -R118, R218 ;  /* 0x800000769b777223 */ /* 0x040fe400000100da */
[----:B------:R-:W-:Y:S02]  /*8e60*/  FFMA.FTZ R56, R40, R151, R56 ;  /* 0x0000009728387223 */ /* 0x000fe40000010038 */
[----:B------:R-:W-:Y:S02]  /*8e70*/  FFMA.FTZ R118, R155, R204, R66 ;  /* 0x000000cc9b767223 */ /* 0x000fe40000010042 */
[----:B------:R-:W-:Y:S02]  /*8e80*/  FFMA.FTZ R160, R161, R205, R160 ;  /* 0x000000cda1a07223 */ /* 0x000fe400000100a0 */
[C---:B------:R-:W-:Y:S02]  /*8e90*/  FMUL.FTZ R151, R205.reuse, UR35 ;  /* 0x00000023cd977c20 */ /* 0x040fe40008410000 */
[----:B------:R-:W-:-:S02]  /*8ea0*/  FFMA.FTZ R155, R205, UR34, -R150 ;  /* 0x00000022cd9b7c23 */ /* 0x000fc40008010896 */
[----:B------:R-:W-:Y:S01]  /*8eb0*/  FMUL.FTZ R150, R41, R205 ;  /* 0x000000cd29967220 */ /* 0x000fe20000410000 */
[----:B------:R-:W-:Y:S01]  /*8ec0*/  IADD3 R205, R116, 0x380, RZ ;  /* 0x0000038074cd7810 */ /* 0x000fe20007ffe0ff */
[----:B0-----:R-:W-:Y:S02]  /*8ed0*/  FFMA.FTZ R152, R204, UR34, R151 ;  /* 0x00000022cc987c23 */ /* 0x001fe40008010097 */
[----:B------:R-:W-:Y:S02]  /*8ee0*/  FADD.FTZ R203, -R203, R160 ;  /* 0x000000a0cbcb7221 */ /* 0x000fe40000010100 */
[----:B------:R-:W-:Y:S02]  /*8ef0*/  FMUL.FTZ R155, R154, R155 ;  /* 0x0000009b9a9b7220 */ /* 0x000fe40000410000 */
[----:B------:R-:W-:Y:S02]  /*8f00*/  FADD.FTZ R67, R202, R67 ;  /* 0x00000043ca437221 */ /* 0x000fe40000010000 */
[----:B------:R-:W-:-:S02]  /*8f10*/  FMUL.FTZ R204, R41, R204 ;  /* 0x000000cc29cc7220 */ /* 0x000fc40000410000 */
[----:B------:R-:W-:Y:S02]  /*8f20*/  FMUL.FTZ R151, R154, R150 ;  /* 0x000000969a977220 */ /* 0x000fe40000410000 */
[----:B------:R-:W-:Y:S02]  /*8f30*/  FMUL.FTZ R66, R162, -R203 ;  /* 0x800000cba2427220 */ /* 0x000fe40000410000 */
[----:B------:R-:W-:Y:S02]  /*8f40*/  FFMA.FTZ R152, R119, R152, R155 ;  /* 0x0000009877987223 */ /* 0x000fe4000001009b */
[----:B------:R-:W-:Y:S02]  /*8f50*/  FMUL.FTZ R154, R154, R204 ;  /* 0x000000cc9a9a7220 */ /* 0x000fe40000410000 */
[----:B------:R-:W-:Y:S02]  /*8f60*/  FMUL.FTZ R162, R162, -R67 ;  /* 0x80000043a2a27220 */ /* 0x000fe40000410000 */
[----:B------:R-:W-:-:S02]  /*8f70*/  FMUL.FTZ R160, R153, R150 ;  /* 0x0000009699a07220 */ /* 0x000fc40000410000 */
[-C--:B------:R-:W-:Y:S02]  /*8f80*/  FFMA.FTZ R57, R41, R118.reuse, R57 ;  /* 0x0000007629397223 */ /* 0x080fe40000010039 */
[----:B------:R-:W-:Y:S01]  /*8f90*/  FFMA.FTZ R161, R153, R118, R152 ;  /* 0x0000007699a17223 */ /* 0x000fe20000010098 */
[----:B------:R-:W-:Y:S01]  /*8fa0*/  STS [R235.X4+0x10cc], R160 ;  /* 0x0010cca0eb007388 */ /* 0x000fe20000004800 */
[C---:B------:R-:W-:Y:S02]  /*8fb0*/  FFMA.FTZ R151, R119.reuse, R204, R151 ;  /* 0x000000cc77977223 */ /* 0x040fe40000010097 */
[----:B------:R-:W-:Y:S02]  /*8fc0*/  FFMA.FTZ R150, R119, R150, -R154 ;  /* 0x0000009677967223 */ /* 0x000fe4000001089a */
[C---:B------:R-:W-:Y:S02]  /*8fd0*/  FFMA.FTZ R118, R163.reuse, R203, R162 ;  /* 0x000000cba3767223 */ /* 0x040fe400000100a2 */
[----:B------:R-:W-:-:S02]  /*8fe0*/  FFMA.FTZ R119, R163, R67, -R66 ;  /* 0x00000043a3777223 */ /* 0x000fc40000010842 */
[----:B------:R-:W-:Y:S02]  /*8ff0*/  FMUL.FTZ R66, R157, R203 ;  /* 0x000000cb9d427220 */ /* 0x000fe40000410000 */
[----:B------:R-:W-:Y:S01]  /*9000*/  FADD.FTZ R118, -R201, R118 ;  /* 0x00000076c9767221 */ /* 0x000fe20000010100 */
[----:B------:R-:W-:Y:S01]  /*9010*/  IADD3 R201, R116, 0x340, RZ ;  /* 0x0000034074c97810 */ /* 0x000fe20007ffe0ff */
[----:B------:R-:W-:Y:S02]  /*9020*/  FADD.FTZ R200, R200, R119 ;  /* 0x00000077c8c87221 */ /* 0x000fe40000010000 */
[----:B------:R-:W-:Y:S02]  /*9030*/  FFMA.FTZ R155, R156, R67, R66 ;  /* 0x000000439c9b7223 */ /* 0x000fe40000010042 */
[----:B------:R-:W-:Y:S02]  /*9040*/  FMUL.FTZ R66, R164, -R118 ;  /* 0x80000076a4427220 */ /* 0x000fe40000410000 */
[----:B-1----:R-:W-:-:S02]  /*9050*/  FMUL.FTZ R158, R153, R204 ;  /* 0x000000cc999e7220 */ /* 0x002fc40000410000 */
[----:B------:R-:W-:Y:S02]  /*9060*/  FMUL.FTZ R152, R42, R117 ;  /* 0x000000752a987220 */ /* 0x000fe40000410000 */
[-C--:B------:R-:W-:Y:S01]  /*9070*/  FMUL.FTZ R164, R164, -R200.reuse ;  /* 0x800000c8a4a47220 */ /* 0x080fe20000410000 */
[----:B------:R0:W-:Y:S01]  /*9080*/  STS [R235.X4+0x10c8], R158 ;  /* 0x0010c89eeb007388 */ /* 0x0001e20000004800 */
[----:B------:R-:W-:Y:S02]  /*9090*/  FMUL.FTZ R153, R67, UR35 ;  /* 0x0000002343997c20 */ /* 0x000fe40008410000 */
[----:B------:R-:W-:Y:S02]  /*90a0*/  FFMA.FTZ R119, R165, R200, -R66 ;  /* 0x000000c8a5777223 */ /* 0x000fe40000010842 */
[-C--:B------:R-:W-:Y:S02]  /*90b0*/  FFMA.FTZ R157, R157, -R152.reuse, R219 ;  /* 0x800000989d9d7223 */ /* 0x080fe400000100db */
[----:B------:R-:W-:-:S02]  /*90c0*/  FFMA.FTZ R154, R156, -R152, R220 ;  /* 0x800000989c9a7223 */ /* 0x000fc400000100dc */
[----:B------:R-:W-:Y:S02]  /*90d0*/  FFMA.FTZ R164, R165, R118, R164 ;  /* 0x00000076a5a47223 */ /* 0x000fe400000100a4 */
[C---:B------:R-:W-:Y:S02]  /*90e0*/  FMUL.FTZ R152, R203.reuse, UR35 ;  /* 0x00000023cb987c20 */ /* 0x040fe40008410000 */
[----:B------:R-:W-:Y:S02]  /*90f0*/  FFMA.FTZ R66, R203, UR34, -R153 ;  /* 0x00000022cb427c23 */ /* 0x000fe40008010899 */
[----:B0-----:R-:W-:Y:S01]  /*9100*/  FMUL.FTZ R158, R42, R203 ;  /* 0x000000cb2a9e7220 */ /* 0x001fe20000410000 */
[----:B------:R-:W-:Y:S01]  /*9110*/  IADD3 R203, R116, 0x360, RZ ;  /* 0x0000036074cb7810 */ /* 0x000fe20007ffe0ff */
[----:B------:R-:W-:Y:S02]  /*9120*/  FADD.FTZ R198, R198, R119 ;  /* 0x00000077c6c67221 */ /* 0x000fe40000010000 */
[----:B------:R-:W-:-:S02]  /*9130*/  FADD.FTZ R199, -R199, R164 ;  /* 0x000000a4c7c77221 */ /* 0x000fc40000010100 */
[----:B------:R-:W-:Y:S02]  /*9140*/  FFMA.FTZ R159, R67, UR34, R152 ;  /* 0x00000022439f7c23 */ /* 0x000fe40008010098 */
[----:B------:R-:W-:Y:S02]  /*9150*/  FMUL.FTZ R156, R42, R67 ;  /* 0x000000432a9c7220 */ /* 0x000fe40000410000 */
[C---:B------:R-:W-:Y:S02]  /*9160*/  FMUL.FTZ R67, R157.reuse, R158 ;  /* 0x0000009e9d437220 */ /* 0x040fe40000410000 */
[----:B------:R-:W-:Y:S02]  /*9170*/  FMUL.FTZ R119, R157, R66 ;  /* 0x000000429d777220 */ /* 0x000fe40000410000 */
[C---:B------:R-:W-:Y:S02]  /*9180*/  FMUL.FTZ R66, R166.reuse, -R198 ;  /* 0x800000c6a6427220 */ /* 0x040fe40000410000 */
[----:B------:R-:W-:-:S02]  /*9190*/  FMUL.FTZ R166, R166, -R199 ;  /* 0x800000c7a6a67220 */ /* 0x000fc40000410000 */
[----:B------:R-:W-:Y:S02]  /*91a0*/  FFMA.FTZ R152, R154, R156, R67 ;  /* 0x0000009c9a987223 */ /* 0x000fe40000010043 */
[C---:B------:R-:W-:Y:S02]  /*91b0*/  FFMA.FTZ R67, R167.reuse, R199, R66 ;  /* 0x000000c7a7437223 */ /* 0x040fe40000010042 */
[----:B------:R-:W-:Y:S02]  /*91c0*/  FFMA.FTZ R66, R167, R198, -R166 ;  /* 0x000000c6a7427223 */ /* 0x000fe400000108a6 */
[----:B------:R-:W-:Y:S02]  /*91d0*/  FMUL.FTZ R153, R157, R156 ;  /* 0x0000009c9d997220 */ /* 0x000fe40000410000 */
[----:B------:R-:W-:Y:S02]  /*91e0*/  FADD.FTZ R236, -R236, R67 ;  /* 0x00000043ecec7221 */ /* 0x000fe40000010100 */
[----:B------:R-:W-:-:S02]  /*91f0*/  FADD.FTZ R66, R185, R66 ;  /* 0x00000042b9427221 */ /* 0x000fc40000010000 */
[C---:B------:R-:W-:Y:S02]  /*9200*/  FFMA.FTZ R153, R154.reuse, R158, -R153 ;  /* 0x0000009e9a997223 */ /* 0x040fe40000010899 */
[----:B------:R-:W-:Y:S02]  /*9210*/  FFMA.FTZ R154, R154, R159, R119 ;  /* 0x0000009f9a9a7223 */ /* 0x000fe40000010077 */
[C---:B------:R-:W-:Y:S02]  /*9220*/  FMUL.FTZ R67, R145.reuse, -R236 ;  /* 0x800000ec91437220 */ /* 0x040fe40000410000 */
[----:B------:R-:W-:Y:S02]  /*9230*/  FMUL.FTZ R145, R145, -R66 ;  /* 0x8000004291917220 */ /* 0x000fe40000410000 */
[C---:B------:R-:W-:Y:S02]  /*9240*/  FMUL.FTZ R160, R117.reuse, R158 ;  /* 0x0000009e75a07220 */ /* 0x040fe40000410000 */
[----:B------:R-:W-:-:S02]  /*9250*/  FFMA.FTZ R158, R117, R155, R154 ;  /* 0x0000009b759e7223 */ /* 0x000fc4000001009a */
[----:B------:R-:W-:Y:S01]  /*9260*/  FMUL.FTZ R119, R43, R120 ;  /* 0x000000782b777220 */ /* 0x000fe20000410000 */
[----:B------:R-:W-:Y:S01]  /*9270*/  STS [R235.X4+0x10c4], R160 ;  /* 0x0010c4a0eb007388 */ /* 0x000fe20000004800 */
[----:B------:R-:W-:Y:S02]  /*9280*/  FMUL.FTZ R156, R117, R156 ;  /* 0x0000009c759c7220 */ /* 0x000fe40000410000 */
[C---:B------:R-:W-:Y:S02]  /*9290*/  FFMA.FTZ R154, R146.reuse, R66, -R67 ;  /* 0x00000042929a7223 */ /* 0x040fe40000010843 */
[C---:B------:R-:W-:Y:S01]  /*92a0*/  FMUL.FTZ R117, R143.reuse, R118 ;  /* 0x000000768f757220 */ /* 0x040fe20000410000 */
[----:B------:R0:W-:Y:S01]  /*92b0*/  STS [R235.X4+0x10c0], R156 ;  /* 0x0010c09ceb007388 */ /* 0x0001e20000004800 */
[----:B------:R-:W-:Y:S02]  /*92c0*/  FFMA.FTZ R67, R146, R236, R145 ;  /* 0x000000ec92437223 */ /* 0x000fe40000010091 */
[----:B------:R-:W-:-:S02]  /*92d0*/  FFMA.FTZ R145, R143, -R119, R221 ;  /* 0x800000778f917223 */ /* 0x000fc400000100dd */
[C---:B------:R-:W-:Y:S02]  /*92e0*/  FFMA.FTZ R143, R144.reuse, -R119, R222 ;  /* 0x80000077908f7223 */ /* 0x040fe400000100de */
[----:B------:R-:W-:Y:S02]  /*92f0*/  FFMA.FTZ R144, R144, R200, R117 ;  /* 0x000000c890907223 */ /* 0x000fe40000010075 */
[----:B------:R-:W-:Y:S02]  /*9300*/  FADD.FTZ R67, -R170, R67 ;  /* 0x00000043aa437221 */ /* 0x000fe40000010100 */
[----:B------:R-:W-:Y:S02]  /*9310*/  FADD.FTZ R117, R169, R154 ;  /* 0x0000009aa9757221 */ /* 0x000fe40000010000 */
[C---:B------:R-:W-:Y:S02]  /*9320*/  FMUL.FTZ R119, R139.reuse, -R67 ;  /* 0x800000438b777220 */ /* 0x040fe40000410000 */
[----:B------:R-:W-:-:S02]  /*9330*/  FMUL.FTZ R139, R139, -R117 ;  /* 0x800000758b8b7220 */ /* 0x000fc40000410000 */
[----:B------:R-:W-:Y:S02]  /*9340*/  FFMA.FTZ R58, R42, R155, R58 ;  /* 0x0000009b2a3a7223 */ /* 0x000fe4000001003a */
[----:B------:R-:W-:Y:S02]  /*9350*/  FMUL.FTZ R157, R200, UR35 ;  /* 0x00000023c89d7c20 */ /* 0x000fe40008410000 */
[----:B------:R-:W-:Y:S02]  /*9360*/  FMUL.FTZ R155, R118, UR35 ;  /* 0x00000023769b7c20 */ /* 0x000fe40008410000 */
[----:B0-----:R-:W-:Y:S02]  /*9370*/  FMUL.FTZ R156, R43, R118 ;  /* 0x000000762b9c7220 */ /* 0x001fe40000410000 */
[C---:B------:R-:W-:Y:S02]  /*9380*/  FFMA.FTZ R119, R140.reuse, R117, -R119 ;  /* 0x000000758c777223 */ /* 0x040fe40000010877 */
[----:B------:R-:W-:-:S02]  /*9390*/  FFMA.FTZ R140, R140, R67, R139 ;  /* 0x000000438c8c7223 */ /* 0x000fc4000001008b */
[----:B------:R-:W-:Y:S02]  /*93a0*/  FFMA.FTZ R154, R118, UR34, -R157 ;  /* 0x00000022769a7c23 */ /* 0x000fe4000801089d */
[----:B------:R-:W-:Y:S02]  /*93b0*/  FFMA.FTZ R146, R200, UR34, R155 ;  /* 0x00000022c8927c23 */ /* 0x000fe4000801009b */
[----:B------:R-:W-:Y:S02]  /*93c0*/  FMUL.FTZ R200, R43, R200 ;  /* 0x000000c82bc87220 */ /* 0x000fe40000410000 */
[----:B------:R-:W-:Y:S02]  /*93d0*/  FMUL.FTZ R139, R145, R156 ;  /* 0x0000009c918b7220 */ /* 0x000fe40000410000 */
[----:B------:R-:W-:Y:S02]  /*93e0*/  FADD.FTZ R118, R168, R119 ;  /* 0x00000077a8767221 */ /* 0x000fe40000010000 */
[----:B------:R-:W-:-:S02]  /*93f0*/  FADD.FTZ R119, -R147, R140 ;  /* 0x0000008c93777221 */ /* 0x000fc40000010100 */
[----:B------:R-:W-:Y:S02]  /*9400*/  FMUL.FTZ R155, R145, R154 ;  /* 0x0000009a919b7220 */ /* 0x000fe40000410000 */
[----:B------:R-:W-:Y:S02]  /*9410*/  FFMA.FTZ R154, R143, R200, R139 ;  /* 0x000000c88f9a7223 */ /* 0x000fe4000001008b */
[CC--:B------:R-:W-:Y:S02]  /*9420*/  FMUL.FTZ R139, R121.reuse, -R119.reuse ;  /* 0x80000077798b7220 */ /* 0x0c0fe40000410000 */
[-C--:B------:R-:W-:Y:S02]  /*9430*/  FMUL.FTZ R140, R121, -R118.reuse ;  /* 0x80000076798c7220 */ /* 0x080fe40000410000 */
[C---:B------:R-:W-:Y:S02]  /*9440*/  FFMA.FTZ R121, R122.reuse, R118, -R139 ;  /* 0x000000767a797223 */ /* 0x040fe4000001088b */
[----:B------:R-:W-:-:S02]  /*9450*/  FFMA.FTZ R122, R122, R119, R140 ;  /* 0x000000777a7a7223 */ /* 0x000fc4000001008c */
[----:B------:R-:W-:Y:S02]  /*9460*/  FMUL.FTZ R140, R44, R0 ;  /* 0x000000002c8c7220 */ /* 0x000fe40000410000 */
[----:B------:R-:W-:Y:S02]  /*9470*/  FMUL.FTZ R145, R145, R200 ;  /* 0x000000c891917220 */ /* 0x000fe40000410000 */
[----:B------:R-:W-:Y:S02]  /*9480*/  FADD.FTZ R121, R142, R121 ;  /* 0x000000798e797221 */ /* 0x000fe40000010000 */
[----:B------:R-:W-:Y:S02]  /*9490*/  FADD.FTZ R122, -R141, R122 ;  /* 0x0000007a8d7a7221 */ /* 0x000fe40000010100 */
[----:B------:R-:W-:Y:S02]  /*94a0*/  FFMA.FTZ R155, R143, R146, R155 ;  /* 0x000000928f9b7223 */ /* 0x000fe4000001009b */
[----:B------:R-:W-:-:S02]  /*94b0*/  FFMA.FTZ R142, R123, -R140, R223 ;  /* 0x8000008c7b8e7223 */ /* 0x000fc400000100df */
[----:B------:R-:W-:Y:S02]  /*94c0*/  FMUL.FTZ R123, R123, R199 ;  /* 0x000000c77b7b7220 */ /* 0x000fe40000410000 */
[----:B------:R-:W-:Y:S02]  /*94d0*/  FFMA.FTZ R147, R143, R156, -R145 ;  /* 0x0000009c8f937223 */ /* 0x000fe40000010891 */
[C---:B------:R-:W-:Y:S02]  /*94e0*/  FMUL.FTZ R200, R120.reuse, R200 ;  /* 0x000000c878c87220 */ /* 0x040fe40000410000 */
[----:B------:R-:W-:Y:S02]  /*94f0*/  FMUL.FTZ R156, R120, R156 ;  /* 0x0000009c789c7220 */ /* 0x000fe40000410000 */
[----:B------:R-:W-:Y:S01]  /*9500*/  FMUL.FTZ R139, R138, -R122 ;  /* 0x8000007a8a8b7220 */ /* 0x000fe20000410000 */
[----:B------:R-:W-:Y:S01]  /*9510*/  STS [R235.X4+0x10b8], R200 ;  /* 0x0010b8c8eb007388 */ /* 0x000fe20000004800 */
[----:B------:R-:W-:-:S02]  /*9520*/  FFMA.FTZ R59, R43, R144, R59 ;  /* 0x000000902b3b7223 */ /* 0x000fc4000001003b */
[----:B------:R-:W-:Y:S01]  /*9530*/  FFMA.FTZ R120, R120, R144, R155 ;  /* 0x0000009078787223 */ /* 0x000fe2000001009b */
[----:B------:R0:W-:Y:S01]  /*9540*/  STS [R235.X4+0x10bc], R156 ;  /* 0x0010bc9ceb007388 */ /* 0x0001e20000004800 */
[----:B------:R-:W-:Y:S02]  /*9550*/  FMUL.FTZ R141, R138, -R121 ;  /* 0x800000798a8d7220 */ /* 0x000fe40000410000 */
[C---:B------:R-:W-:Y:S02]  /*9560*/  FFMA.FTZ R144, R137.reuse, -R140, R224 ;  /* 0x8000008c89907223 */ /* 0x040fe400000100e0 */
[----:B------:R-:W-:Y:S02]  /*9570*/  FFMA.FTZ R123, R137, R198, R123 ;  /* 0x000000c6897b7223 */ /* 0x000fe4000001007b */
[----:B------:R-:W-:Y:S02]  /*9580*/  FMUL.FTZ R140, R198, UR35 ;  /* 0x00000023c68c7c20 */ /* 0x000fe40008410000 */
[----:B------:R-:W-:-:S02]  /*9590*/  FMUL.FTZ R137, R199, UR35 ;  /* 0x00000023c7897c20 */ /* 0x000fc40008410000 */
[----:B------:R-:W-:Y:S02]  /*95a0*/  FFMA.FTZ R139, R130, R121, -R139 ;  /* 0x00000079828b7223 */ /* 0x000fe4000001088b */
[----:B------:R-:W-:Y:S02]  /*95b0*/  FMUL.FTZ R155, R44, R199 ;  /* 0x000000c72c9b7220 */ /* 0x000fe40000410000 */
[----:B------:R-:W-:Y:S02]  /*95c0*/  FFMA.FTZ R138, R130, R122, R141 ;  /* 0x0000007a828a7223 */ /* 0x000fe4000001008d */
[----:B------:R-:W-:Y:S01]  /*95d0*/  FFMA.FTZ R141, R199, UR34, -R140 ;  /* 0x00000022c78d7c23 */ /* 0x000fe2000801088c */
[----:B------:R-:W-:Y:S01]  /*95e0*/  IADD3 R199, R116, 0x320, RZ ;  /* 0x0000032074c77810 */ /* 0x000fe20007ffe0ff */
[----:B------:R-:W-:Y:S02]  /*95f0*/  FFMA.FTZ R145, R198, UR34, R137 ;  /* 0x00000022c6917c23 */ /* 0x000fe40008010089 */
[----:B------:R-:W-:-:S02]  /*9600*/  FADD.FTZ R130, R136, R139 ;  /* 0x0000008b88827221 */ /* 0x000fc40000010000 */
[----:B------:R-:W-:Y:S02]  /*9610*/  FMUL.FTZ R137, R44, R198 ;  /* 0x000000c62c897220 */ /* 0x000fe40000410000 */
[C---:B0-----:R-:W-:Y:S02]  /*9620*/  FMUL.FTZ R156, R142.reuse, R155 ;  /* 0x0000009b8e9c7220 */ /* 0x041fe40000410000 */
        /* <DEDUP_REMOVED lines=8> */
[C---:B------:R-:W-:Y:S02]  /*96b0*/  FFMA.FTZ R136, R134.reuse, R131, R136 ;  /* 0x0000008386887223 */ /* 0x040fe40000010088 */
[----:B------:R-:W-:Y:S02]  /*96c0*/  FFMA.FTZ R132, R134, R130, -R137 ;  /* 0x0000008286847223 */ /* 0x000fe40000010889 */
[----:B------:R-:W-:-:S02]  /*96d0*/  FMUL.FTZ R137, R50, R18 ;  /* 0x0000001232897220 */ /* 0x000fc40000410000 */
[----:B------:R-:W-:Y:S02]  /*96e0*/  FADD.FTZ R133, -R133, R136 ;  /* 0x0000008885857221 */ /* 0x000fe40000010100 */
[----:B------:R-:W-:Y:S02]  /*96f0*/  FADD.FTZ R132, R135, R132 ;  /* 0x0000008487847221 */ /* 0x000fe40000010000 */
[----:B------:R-:W-:Y:S02]  /*9700*/  FADD.FTZ R79, R158, R79 ;  /* 0x0000004f9e4f7221 */ /* 0x000fe40000010000 */
[----:B------:R-:W-:Y:S02]  /*9710*/  FMUL.FTZ R158, R0, R155 ;  /* 0x0000009b009e7220 */ /* 0x000fe40000410000 */
[----:B------:R-:W-:Y:S02]  /*9720*/  FMUL.FTZ R138, R49, R13 ;  /* 0x0000000d318a7220 */ /* 0x000fe40000410000 */
[----:B------:R-:W-:Y:S01]  /*9730*/  FFMA.FTZ R135, R16, -R137, R181 ;  /* 0x8000008910877223 */ /* 0x000fe200000100b5 */
[----:B------:R0:W-:Y:S01]  /*9740*/  STS [R235.X4+0x10b4], R158 ;  /* 0x0010b49eeb007388 */ /* 0x0001e20000004800 */
[----:B------:R-:W-:-:S02]  /*9750*/  FMUL.FTZ R157, R50, R133 ;  /* 0x00000085329d7220 */ /* 0x000fc40000410000 */
[----:B------:R-:W-:Y:S02]  /*9760*/  FMUL.FTZ R159, R50, R132 ;  /* 0x00000084329f7220 */ /* 0x000fe40000410000 */
[----:B------:R-:W-:Y:S02]  /*9770*/  FFMA.FTZ R134, R17, -R137, R180 ;  /* 0x8000008911867223 */ /* 0x000fe400000100b4 */
[-C--:B------:R-:W-:Y:S02]  /*9780*/  FFMA.FTZ R136, R15, -R138.reuse, R182 ;  /* 0x8000008a0f887223 */ /* 0x080fe400000100b6 */
[----:B------:R-:W-:Y:S02]  /*9790*/  FFMA.FTZ R137, R14, -R138, R233 ;  /* 0x8000008a0e897223 */ /* 0x000fe400000100e9 */
[----:B------:R-:W-:Y:S02]  /*97a0*/  FMUL.FTZ R138, R135, R157 ;  /* 0x0000009d878a7220 */ /* 0x000fe40000410000 */
[----:B0-----:R-:W-:-:S02]  /*97b0*/  FMUL.FTZ R158, R49, R131 ;  /* 0x00000083319e7220 */ /* 0x001fc40000410000 */
[----:B------:R-:W-:Y:S02]  /*97c0*/  FMUL.FTZ R160, R49, R130 ;  /* 0x0000008231a07220 */ /* 0x000fe40000410000 */
[-C--:B------:R-:W-:Y:S02]  /*97d0*/  FMUL.FTZ R139, R135, R159.reuse ;  /* 0x0000009f878b7220 */ /* 0x080fe40000410000 */
[C---:B------:R-:W-:Y:S02]  /*97e0*/  FFMA.FTZ R138, R134.reuse, R159, R138 ;  /* 0x0000009f868a7223 */ /* 0x040fe4000001008a */
[C---:B------:R-:W-:Y:S02]  /*97f0*/  FMUL.FTZ R141, R137.reuse, R158 ;  /* 0x0000009e898d7220 */ /* 0x040fe40000410000 */
[----:B------:R-:W-:Y:S02]  /*9800*/  FMUL.FTZ R143, R137, R160 ;  /* 0x000000a0898f7220 */ /* 0x000fe40000410000 */
[----:B------:R-:W-:-:S02]  /*9810*/  FFMA.FTZ R139, R134, R157, -R139 ;  /* 0x0000009d868b7223 */ /* 0x000fc4000001088b */
[----:B------:R-:W-:Y:S02]  /*9820*/  FFMA.FTZ R155, R144, R155, -R142 ;  /* 0x0000009b909b7223 */ /* 0x000fe4000001088e */
[----:B------:R-:W-:Y:S02]  /*9830*/  FADD.FTZ R140, RZ, R138 ;  /* 0x0000008aff8c7221 */ /* 0x000fe40000010000 */
[C---:B------:R-:W-:Y:S02]  /*9840*/  FFMA.FTZ R141, R136.reuse, R160, R141 ;  /* 0x000000a0888d7223 */ /* 0x040fe4000001008d */
[----:B------:R-:W-:Y:S02]  /*9850*/  FFMA.FTZ R142, R136, R158, -R143 ;  /* 0x0000009e888e7223 */ /* 0x000fe4000001088f */
[----:B------:R-:W-:Y:S02]  /*9860*/  FADD.FTZ R139, RZ, R139 ;  /* 0x0000008bff8b7221 */ /* 0x000fe40000010000 */
[----:B------:R-:W-:-:S02]  /*9870*/  FFMA.FTZ R138, R144, R145, R146 ;  /* 0x00000091908a7223 */ /* 0x000fc40000010092 */
[----:B------:R-:W-:Y:S02]  /*9880*/  FMUL.FTZ R145, R48, R12 ;  /* 0x0000000c30917220 */ /* 0x000fe40000410000 */
[----:B------:R-:W-:Y:S02]  /*9890*/  FADD.FTZ R80, R161, R80 ;  /* 0x00000050a1507221 */ /* 0x000fe40000010000 */
[----:B------:R-:W-:Y:S02]  /*98a0*/  FADD.FTZ R143, R140, R141 ;  /* 0x0000008d8c8f7221 */ /* 0x000fe40000010000 */
[----:B------:R-:W-:Y:S02]  /*98b0*/  FADD.FTZ R144, R139, R142 ;  /* 0x0000008e8b907221 */ /* 0x000fe40000010000 */
[----:B------:R-:W-:Y:S02]  /*98c0*/  FMUL.FTZ R142, R47, R9 ;  /* 0x000000092f8e7220 */ /* 0x000fe40000410000 */
[----:B------:R-:W-:-:S02]  /*98d0*/  FFMA.FTZ R140, R10, -R145, R231 ;  /* 0x800000910a8c7223 */ /* 0x000fc400000100e7 */
[C---:B------:R-:W-:Y:S02]  /*98e0*/  FMUL.FTZ R161, R48.reuse, R122 ;  /* 0x0000007a30a17220 */ /* 0x040fe40000410000 */
[----:B------:R-:W-:Y:S02]  /*98f0*/  FMUL.FTZ R163, R48, R121 ;  /* 0x0000007930a37220 */ /* 0x000fe40000410000 */
[----:B------:R-:W-:Y:S02]  /*9900*/  FFMA.FTZ R139, R11, -R145, R232 ;  /* 0x800000910b8b7223 */ /* 0x000fe400000100e8 */
[-C--:B------:R-:W-:Y:S02]  /*9910*/  FFMA.FTZ R141, R8, -R142.reuse, R230 ;  /* 0x8000008e088d7223 */ /* 0x080fe400000100e6 */
[----:B------:R-:W-:Y:S02]  /*9920*/  FMUL.FTZ R146, R140, R161 ;  /* 0x000000a18c927220 */ /* 0x000fe40000410000 */
[----:B------:R-:W-:-:S02]  /*9930*/  FFMA.FTZ R142, R7, -R142, R229 ;  /* 0x8000008e078e7223 */ /* 0x000fc400000100e5 */
[C---:B------:R-:W-:Y:S02]  /*9940*/  FMUL.FTZ R162, R47.reuse, R119 ;  /* 0x000000772fa27220 */ /* 0x040fe40000410000 */
[-C--:B------:R-:W-:Y:S02]  /*9950*/  FMUL.FTZ R166, R140, R163.reuse ;  /* 0x000000a38ca67220 */ /* 0x080fe40000410000 */
[----:B------:R-:W-:Y:S02]  /*9960*/  FMUL.FTZ R164, R47, R118 ;  /* 0x000000762fa47220 */ /* 0x000fe40000410000 */
[C---:B------:R-:W-:Y:S02]  /*9970*/  FFMA.FTZ R146, R139.reuse, R163, R146 ;  /* 0x000000a38b927223 */ /* 0x040fe40000010092 */
[----:B------:R-:W-:Y:S02]  /*9980*/  FMUL.FTZ R165, R142, R162 ;  /* 0x000000a28ea57220 */ /* 0x000fe40000410000 */
[----:B------:R-:W-:-:S02]  /*9990*/  FFMA.FTZ R145, R139, R161, -R166 ;  /* 0x000000a18b917223 */ /* 0x000fc400000108a6 */
[-C--:B------:R-:W-:Y:S02]  /*99a0*/  FMUL.FTZ R166, R142, R164.reuse ;  /* 0x000000a48ea67220 */ /* 0x080fe40000410000 */
[----:B------:R-:W-:Y:S02]  /*99b0*/  FADD.FTZ R143, R143, R146 ;  /* 0x000000928f8f7221 */ /* 0x000fe40000010000 */
[C---:B------:R-:W-:Y:S02]  /*99c0*/  FFMA.FTZ R146, R141.reuse, R164, R165 ;  /* 0x000000a48d927223 */ /* 0x040fe400000100a5 */
[----:B------:R-:W-:Y:S02]  /*99d0*/  FADD.FTZ R144, R144, R145 ;  /* 0x0000009190907221 */ /* 0x000fe40000010000 */
[----:B------:R-:W-:Y:S02]  /*99e0*/  FFMA.FTZ R145, R141, R162, -R166 ;  /* 0x000000a28d917223 */ /* 0x000fe400000108a6 */
[----:B------:R-:W-:-:S02]  /*99f0*/  FMUL.FTZ R167, R46, R6 ;  /* 0x000000062ea77220 */ /* 0x000fc40000410000 */
[----:B------:R-:W-:Y:S02]  /*9a00*/  FADD.FTZ R165, R143, R146 ;  /* 0x000000928fa57221 */ /* 0x000fe40000010000 */
[----:B------:R-:W-:Y:S02]  /*9a10*/  FMUL.FTZ R146, R45, R2 ;  /* 0x000000022d927220 */ /* 0x000fe40000410000 */
[----:B------:R-:W-:Y:S02]  /*9a20*/  FADD.FTZ R166, R144, R145 ;  /* 0x0000009190a67221 */ /* 0x000fe40000010000 */
[----:B------:R-:W-:Y:S02]  /*9a30*/  FADD.FTZ R82, R177, R82 ;  /* 0x00000052b1527221 */ /* 0x000fe40000010000 */
[-C--:B------:R-:W-:Y:S02]  /*9a40*/  FFMA.FTZ R143, R4, -R167.reuse, R228 ;  /* 0x800000a7048f7223 */ /* 0x080fe400000100e4 */
[----:B------:R-:W-:-:S02]  /*9a50*/  FFMA.FTZ R144, R5, -R167, R227 ;  /* 0x800000a705907223 */ /* 0x000fc400000100e3 */
[----:B------:R-:W-:Y:S02]  /*9a60*/  FMUL.FTZ R169, R46, R67 ;  /* 0x000000432ea97220 */ /* 0x000fe40000410000 */
[----:B------:R-:W-:Y:S02]  /*9a70*/  FMUL.FTZ R177, R66, UR35 ;  /* 0x0000002342b17c20 */ /* 0x000fe40008410000 */
[----:B------:R-:W-:Y:S02]  /*9a80*/  FMUL.FTZ R167, R46, R117 ;  /* 0x000000752ea77220 */ /* 0x000fe40000410000 */
[----:B------:R-:W-:Y:S02]  /*9a90*/  FADD.FTZ R81, R176, R81 ;  /* 0x00000051b0517221 */ /* 0x000fe40000010000 */
[-C--:B------:R-:W-:Y:S02]  /*9aa0*/  FFMA.FTZ R145, R3, -R146.reuse, R226 ;  /* 0x8000009203917223 */ /* 0x080fe400000100e2 */
[----:B------:R-:W-:-:S02]  /*9ab0*/  FFMA.FTZ R176, R234, -R146, R225 ;  /* 0x80000092eab07223 */ /* 0x000fc400000100e1 */
[----:B------:R-:W-:Y:S02]  /*9ac0*/  FADD.FTZ R86, R179, R86 ;  /* 0x00000056b3567221 */ /* 0x000fe40000010000 */
[C---:B------:R-:W-:Y:S02]  /*9ad0*/  FMUL.FTZ R146, R144.reuse, R169 ;  /* 0x000000a990927220 */ /* 0x040fe40000410000 */
[C---:B------:R-:W-:Y:S02]  /*9ae0*/  FMUL.FTZ R185, R45.reuse, R236 ;  /* 0x000000ec2db97220 */ /* 0x040fe40000410000 */
[----:B------:R-:W-:Y:S02]  /*9af0*/  FMUL.FTZ R170, R144, R167 ;  /* 0x000000a790aa7220 */ /* 0x000fe40000410000 */
[----:B------:R-:W-:Y:S02]  /*9b00*/  FFMA.FTZ R179, R236, UR34, -R177 ;  /* 0x00000022ecb37c23 */ /* 0x000fe400080108b1 */
[----:B------:R-:W-:-:S02]  /*9b10*/  FMUL.FTZ R183, R45, R66 ;  /* 0x000000422db77220 */ /* 0x000fc40000410000 */
[----:B------:R-:W-:Y:S02]  /*9b20*/  FFMA.FTZ R55, R39, R184, R55 ;  /* 0x000000b827377223 */ /* 0x000fe40000010037 */
[C---:B------:R-:W-:Y:S02]  /*9b30*/  FFMA.FTZ R168, R143.reuse, R167, R146 ;  /* 0x000000a78fa87223 */ /* 0x040fe40000010092 */
[C---:B------:R-:W-:Y:S02]  /*9b40*/  FMUL.FTZ R184, R176.reuse, R185 ;  /* 0x000000b9b0b87220 */ /* 0x040fe40000410000 */
[----:B------:R-:W-:Y:S02]  /*9b50*/  FFMA.FTZ R177, R143, R169, -R170 ;  /* 0x000000a98fb17223 */ /* 0x000fe400000108aa */
[----:B------:R-:W-:Y:S01]  /*9b60*/  FMUL.FTZ R146, R176, R179 ;  /* 0x000000b3b0927220 */ /* 0x000fe20000410000 */
[----:B------:R-:W-:Y:S01]  /*9b70*/  IADD3 R179, R116, 0x1e0, RZ ;  /* 0x000001e074b37810 */ /* 0x000fe20007ffe0ff */
[----:B------:R-:W-:-:S02]  /*9b80*/  FMUL.FTZ R176, R176, R183 ;  /* 0x000000b7b0b07220 */ /* 0x000fc40000410000 */
[----:B------:R-:W-:Y:S02]  /*9b90*/  FADD.FTZ R165, R165, R168 ;  /* 0x000000a8a5a57221 */ /* 0x000fe40000010000 */
[----:B------:R-:W-:Y:S02]  /*9ba0*/  FADD.FTZ R166, R166, R177 ;  /* 0x000000b1a6a67221 */ /* 0x000fe40000010000 */
[C---:B------:R-:W-:Y:S02]  /*9bb0*/  FFMA.FTZ R184, R145.reuse, R183, R184 ;  /* 0x000000b791b87223 */ /* 0x040fe400000100b8 */
[----:B------:R-:W-:Y:S02]  /*9bc0*/  FFMA.FTZ R177, R145, R185, -R176 ;  /* 0x000000b991b17223 */ /* 0x000fe400000108b0 */
[----:B------:R-:W-:Y:S02]  /*9bd0*/  FADD.FTZ R165, R165, R184 ;  /* 0x000000b8a5a57221 */ /* 0x000fe40000010000 */
        /* <DEDUP_REMOVED lines=9> */
[----:B------:R-:W-:Y:S02]  /*9c70*/  FADD.FTZ R153, R156, R153 ;  /* 0x000000999c997221 */ /* 0x000fe40000010000 */
[----:B------:R-:W-:-:S02]  /*9c80*/  FADD.FTZ R151, R152, R151 ;  /* 0x0000009798977221 */ /* 0x000fc40000010000 */
[----:B------:R-:W-:Y:S01]  /*9c90*/  FADD.FTZ R150, R153, R150 ;  /* 0x0000009699967221 */ /* 0x000fe20000010000 */
[----:B------:R-:W-:Y:S01]  /*9ca0*/  IADD3 R153, R116, 0x40, RZ ;  /* 0x0000004074997810 */ /* 0x000fe20007ffe0ff */
[----:B------:R-:W-:Y:S01]  /*9cb0*/  FMUL.FTZ R170, R2, R183 ;  /* 0x000000b702aa7220 */ /* 0x000fe20000410000 */
[----:B------:R-:W-:Y:S01]  /*9cc0*/  IADD3 R183, R116, 0x220, RZ ;  /* 0x0000022074b77810 */ /* 0x000fe20007ffe0ff */
[----:B------:R-:W-:Y:S01]  /*9cd0*/  FADD.FTZ R150, R150, R149 ;  /* 0x0000009596967221 */ /* 0x000fe20000010000 */
[----:B------:R-:W-:Y:S01]  /*9ce0*/  LEA.HI.SX32 R149, R250, R116, 0x1b ;  /* 0x00000074fa957211 */ /* 0x000fe200078fdaff */
[----:B------:R-:W-:Y:S01]  /*9cf0*/  FMUL.FTZ R176, R2, R185 ;  /* 0x000000b902b07220 */ /* 0x000fe20000410000 */
[----:B------:R-:W-:Y:S01]  /*9d00*/  STS [R235.X4+0x10a8], R170 ;  /* 0x0010a8aaeb007388 */ /* 0x000fe20000004800 */
[----:B------:R-:W-:Y:S01]  /*9d10*/  FADD.FTZ R171, R150, R171 ;  /* 0x000000ab96ab7221 */ /* 0x000fe20000010000 */
[----:B------:R-:W-:Y:S01]  /*9d20*/  IADD3 R185, R116, 0x240, RZ ;  /* 0x0000024074b97810 */ /* 0x000fe20007ffe0ff */
[C---:B------:R-:W-:Y:S01]  /*9d30*/  FMUL.FTZ R166, R6.reuse, R167 ;  /* 0x000000a706a67220 */ /* 0x040fe20000410000 */
        /* <DEDUP_REMOVED lines=29> */
[----:B------:R-:W-:Y:S01]  /*9f10*/  FFMA.FTZ R54, R38, R191, R54 ;  /* 0x000000bf26367223 */ /* 0x000fe20000010036 */
[C---:B------:R-:W-:Y:S01]  /*9f20*/  IADD3 R171, R116.reuse, 0x160, RZ ;  /* 0x0000016074ab7810 */ /* 0x040fe20007ffe0ff */
[----:B------:R-:W-:Y:S01]  /*9f30*/  FADD.FTZ R147, R175, R186 ;  /* 0x000000baaf937221 */ /* 0x000fe20000010000 */
[----:B------:R-:W-:Y:S01]  /*9f40*/  STS [R235.X4+0x108c], R158 ;  /* 0x00108c9eeb007388 */ /* 0x000fe20000004800 */
[----:B------:R-:W-:Y:S01]  /*9f50*/  FADD.FTZ R148, R187, R172 ;  /* 0x000000acbb947221 */ /* 0x000fe20000010000 */
[C---:B------:R-:W-:Y:S01]  /*9f60*/  IADD3 R173, R116.reuse, 0x180, RZ ;  /* 0x0000018074ad7810 */ /* 0x040fe20007ffe0ff */
[----:B------:R-:W-:Y:S01]  /*9f70*/  FADD.FTZ R147, R147, R174 ;  /* 0x000000ae93937221 */ /* 0x000fe20000010000 */
[----:B------:R2:W-:Y:S01]  /*9f80*/  STS [R235.X4+0x1080], R150 ;  /* 0x00108096eb007388 */ /* 0x0005e20000004800 */
[----:B------:R-:W-:Y:S01]  /*9f90*/  IADD3 R175, R116, 0x1a0, RZ ;  /* 0x000001a074af7810 */ /* 0x000fe20007ffe0ff */
[----:B------:R-:W-:Y:S01]  /*9fa0*/  FFMA.FTZ R232, -R32, R231, -RZ ;  /* 0x000000e720e87223 */ /* 0x000fe200000109ff */
[C---:B------:R-:W-:Y:S01]  /*9fb0*/  IADD3 R187, R116.reuse, 0x260, RZ ;  /* 0x0000026074bb7810 */ /* 0x040fe20007ffe0ff */
[----:B------:R3:W-:Y:S01]  /*9fc0*/  STS [R235.X4+0x1084], R152 ;  /* 0x00108498eb007388 */ /* 0x0007e20000004800 */
[----:B------:R-:W-:Y:S01]  /*9fd0*/  IADD3 R191, R116, 0x2a0, RZ ;  /* 0x000002a074bf7810 */ /* 0x000fe20007ffe0ff */
[----:B------:R-:W-:Y:S01]  /*9fe0*/  FADD.FTZ R85, R210, R85 ;  /* 0x00000055d2557221 */ /* 0x000fe20000010000 */
[-C--:B0-----:R-:W-:Y:S01]  /*9ff0*/  LEA.HI.SX32 R154, R159, R116.reuse, 0x1b ;  /* 0x000000749f9a7211 */ /* 0x081fe200078fdaff */
[----:B------:R-:W-:Y:S01]  /*a000*/  BAR.SYNC.DEFER_BLOCKING 0x0 ;  /* 0x0000000000007b1d */ /* 0x000fe20000010000 */
[-C--:B-1----:R-:W-:Y:S01]  /*a010*/  LEA.HI.SX32 R156, R163, R116.reuse, 0x1b ;  /* 0x00000074a39c7211 */ /* 0x082fe200078fdaff */
[----:B------:R-:W-:Y:S01]  /*a020*/  FFMA.FTZ R65, R65, R241, -R196 ;  /* 0x000000f141417223 */ /* 0x000fe200000108c4 */
[-C--:B--2---:R-:W-:Y:S01]  /*a030*/  LEA.HI.SX32 R150, R151, R116.reuse, 0x1b ;  /* 0x0000007497967211 */ /* 0x084fe200078fdaff */
[----:B------:R-:W-:Y:S01]  /*a040*/  FADD.FTZ R83, R190, R83 ;  /* 0x00000053be537221 */ /* 0x000fe20000010000 */
[-C--:B------:R-:W-:Y:S01]  /*a050*/  LEA.HI.SX32 R151, R153, R116.reuse, 0x1b ;  /* 0x0000007499977211 */ /* 0x080fe200078fdaff */
[C---:B------:R-:W-:Y:S01]  /*a060*/  FFMA.FTZ R240, -R34.reuse, R181, -RZ ;  /* 0x000000b522f07223 */ /* 0x040fe200000109ff */
[----:B---3--:R-:W-:Y:S01]  /*a070*/  LEA.HI.SX32 R152, R155, R116, 0x1b ;  /* 0x000000749b987211 */ /* 0x008fe200078fdaff */
[----:B------:R-:W-:Y:S01]  /*a080*/  FMUL.FTZ R244, R34, R180 ;  /* 0x000000b422f47220 */ /* 0x000fe20000410000 */
[----:B------:R-:W-:Y:S01]  /*a090*/  LEA.HI.SX32 R153, R157, R116, 0x1b ;  /* 0x000000749d997211 */ /* 0x000fe200078fdaff */
[----:B------:R-:W-:Y:S01]  /*a0a0*/  FMUL.FTZ R246, R33, R182 ;  /* 0x000000b621f67220 */ /* 0x000fe20000410000 */
[-C--:B------:R-:W-:Y:S01]  /*a0b0*/  LEA.HI.SX32 R155, R161, R116.reuse, 0x1b ;  /* 0x00000074a19b7211 */ /* 0x080fe200078fdaff */
[----:B------:R-:W-:Y:S01]  /*a0c0*/  FFMA.FTZ R242, -R33, R233, -RZ ;  /* 0x000000e921f27223 */ /* 0x000fe200000109ff */
[----:B------:R-:W-:Y:S01]  /*a0d0*/  LEA.HI.SX32 R157, R165, R116, 0x1b ;  /* 0x00000074a59d7211 */ /* 0x000fe200078fdaff */
[----:B------:R-:W-:Y:S01]  /*a0e0*/  FMUL.FTZ R250, R31, R230 ;  /* 0x000000e61ffa7220 */ /* 0x000fe20000410000 */
[-C--:B------:R-:W-:Y:S01]  /*a0f0*/  LEA.HI.SX32 R158, R167, R116.reuse, 0x1b ;  /* 0x00000074a79e7211 */ /* 0x080fe200078fdaff */
[----:B------:R-:W-:Y:S01]  /*a100*/  FFMA.FTZ R230, -R31, R229, -RZ ;  /* 0x000000e51fe67223 */ /* 0x000fe200000109ff */
[----:B------:R-:W-:Y:S01]  /*a110*/  LEA.HI.SX32 R159, R169, R116, 0x1b ;  /* 0x00000074a99f7211 */ /* 0x000fe200078fdaff */
[----:B------:R-:W-:Y:S01]  /*a120*/  FFMA.FTZ R126, -R20, R126, -RZ ;  /* 0x0000007e147e7223 */ /* 0x000fe200000109ff */
[----:B------:R-:W-:Y:S01]  /*a130*/  LEA.HI.SX32 R160, R171, R116, 0x1b ;  /* 0x00000074aba07211 */ /* 0x000fe200078fdaff */
[----:B------:R-:W-:Y:S01]  /*a140*/  FFMA.FTZ R128, -R21, R128, -RZ ;  /* 0x0000008015807223 */ /* 0x000fe200000109ff */
[----:B------:R-:W-:Y:S01]  /*a150*/  LEA.HI.SX32 R161, R173, R116, 0x1b ;  /* 0x00000074ada17211 */ /* 0x000fe200078fdaff */
[----:B------:R-:W-:Y:S01]  /*a160*/  FMUL.FTZ R234, R234, R236 ;  /* 0x000000eceaea7220 */ /* 0x000fe20000410000 */
[-C--:B------:R-:W-:Y:S01]  /*a170*/  LEA.HI.SX32 R162, R175, R116.reuse, 0x1b ;  /* 0x00000074afa27211 */ /* 0x080fe200078fdaff */
[----:B------:R-:W0:Y:S01]  /*a180*/  LDS R180, [R150.X4+0x1100] ;  /* 0x0011000096b47984 */ /* 0x000e220000004800 */
[----:B------:R-:W-:-:S02]  /*a190*/  LEA.HI.SX32 R163, R177, R116, 0x1b ;  /* 0x00000074b1a37211 */ /* 0x000fc400078fdaff */
[-C--:B------:R-:W-:Y:S01]  /*a1a0*/  LEA.HI.SX32 R164, R179, R116.reuse, 0x1b ;  /* 0x00000074b3a47211 */ /* 0x080fe200078fdaff */
[----:B------:R-:W1:Y:S01]  /*a1b0*/  LDS R181, [R151.X4+0x1180] ;  /* 0x0011800097b57984 */ /* 0x000e620000004800 */
[-C--:B------:R-:W-:Y:S02]  /*a1c0*/  LEA.HI.SX32 R165, R183, R116.reuse, 0x1b ;  /* 0x00000074b7a57211 */ /* 0x080fe400078fdaff */
[-C--:B------:R-:W-:Y:S01]  /*a1d0*/  LEA.HI.SX32 R166, R185, R116.reuse, 0x1b ;  /* 0x00000074b9a67211 */ /* 0x080fe200078fdaff */
[----:B------:R-:W2:Y:S01]  /*a1e0*/  LDS R182, [R152.X4+0x1200] ;  /* 0x0012000098b67984 */ /* 0x000ea20000004800 */
[-C--:B------:R-:W-:Y:S02]  /*a1f0*/  LEA.HI.SX32 R167, R187, R116.reuse, 0x1b ;  /* 0x00000074bba77211 */ /* 0x080fe400078fdaff */
[-C--:B------:R-:W-:Y:S01]  /*a200*/  LEA.HI.SX32 R168, R189, R116.reuse, 0x1b ;  /* 0x00000074bda87211 */ /* 0x080fe200078fdaff */
[----:B------:R-:W3:Y:S01]  /*a210*/  LDS R183, [R153.X4+0x1280] ;  /* 0x0012800099b77984 */ /* 0x000ee20000004800 */
[----:B------:R-:W-:-:S02]  /*a220*/  LEA.HI.SX32 R169, R191, R116, 0x1b ;  /* 0x00000074bfa97211 */ /* 0x000fc400078fdaff */
[-C--:B------:R-:W-:Y:S01]  /*a230*/  LEA.HI.SX32 R170, R193, R116.reuse, 0x1b ;  /* 0x00000074c1aa7211 */ /* 0x080fe200078fdaff */
[----:B------:R-:W4:Y:S01]  /*a240*/  LDS R184, [R154.X4+0x1300] ;  /* 0x001300009ab87984 */ /* 0x000f220000004800 */
[-C--:B------:R-:W-:Y:S02]  /*a250*/  LEA.HI.SX32 R171, R195, R116.reuse, 0x1b ;  /* 0x00000074c3ab7211 */ /* 0x080fe400078fdaff */
[-C--:B------:R-:W-:Y:S01]  /*a260*/  LEA.HI.SX32 R172, R197, R116.reuse, 0x1b ;  /* 0x00000074c5ac7211 */ /* 0x080fe200078fdaff */
[----:B------:R-:W0:Y:S01]  /*a270*/  LDS R185, [R155.X4+0x1380] ;  /* 0x001380009bb97984 */ /* 0x000e220000004800 */
[-C--:B------:R-:W-:Y:S02]  /*a280*/  LEA.HI.SX32 R173, R199, R116.reuse, 0x1b ;  /* 0x00000074c7ad7211 */ /* 0x080fe400078fdaff */
[-C--:B------:R-:W-:Y:S01]  /*a290*/  LEA.HI.SX32 R174, R201, R116.reuse, 0x1b ;  /* 0x00000074c9ae7211 */ /* 0x080fe200078fdaff */
[----:B------:R-:W0:Y:S01]  /*a2a0*/  LDS R186, [R156.X4+0x1400] ;  /* 0x001400009cba7984 */ /* 0x000e220000004800 */
[----:B------:R-:W-:-:S02]  /*a2b0*/  LEA.HI.SX32 R175, R203, R116, 0x1b ;  /* 0x00000074cbaf7211 */ /* 0x000fc400078fdaff */
[-C--:B------:R-:W-:Y:S01]  /*a2c0*/  LEA.HI.SX32 R176, R205, R116.reuse, 0x1b ;  /* 0x00000074cdb07211 */ /* 0x080fe200078fdaff */
[----:B------:R-:W0:Y:S01]  /*a2d0*/  LDS R187, [R157.X4+0x1480] ;  /* 0x001480009dbb7984 */ /* 0x000e220000004800 */
[-C--:B------:R-:W-:Y:S02]  /*a2e0*/  LEA.HI.SX32 R177, R207, R116.reuse, 0x1b ;  /* 0x00000074cfb17211 */ /* 0x080fe400078fdaff */
        /* <DEDUP_REMOVED lines=29> */
[----:B-----5:R-:W-:-:S02]  /*a4c0*/  FMUL.FTZ R232, R26, R220 ;  /* 0x000000dc1ae87220 */ /* 0x020fc40000410000 */
[----:B------:R-:W-:Y:S01]  /*a4d0*/  FFMA.FTZ R220, -R26, R219, -RZ ;  /* 0x000000db1adc7223 */ /* 0x000fe200000109ff */
[----:B------:R5:W-:Y:S01]  /*a4e0*/  STS [R235.X4+0x2100], R244 ;  /* 0x002100f4eb007388 */ /* 0x000be20000004800 */
[C---:B-1----:R-:W-:Y:S02]  /*a4f0*/  FMUL.FTZ R240, R30.reuse, R228 ;  /* 0x000000e41ef07220 */ /* 0x042fe40000410000 */
[----:B------:R-:W-:Y:S01]  /*a500*/  FFMA.FTZ R228, -R30, R227, -RZ ;  /* 0x000000e31ee47223 */ /* 0x000fe200000109ff */
[----:B------:R1:W-:Y:S01]  /*a510*/  STS [R235.X4+0x2144], R220 ;  /* 0x002144dceb007388 */ /* 0x0003e20000004800 */
[C---:B--2---:R-:W-:Y:S02]  /*a520*/  FMUL.FTZ R242, R28.reuse, R224 ;  /* 0x000000e01cf27220 */ /* 0x044fe40000410000 */
[----:B------:R-:W-:Y:S01]  /*a530*/  FFMA.FTZ R224, -R28, R223, -RZ ;  /* 0x000000df1ce07223 */ /* 0x000fe200000109ff */
[----:B------:R2:W-:Y:S01]  /*a540*/  STS [R235.X4+0x211c], R230 ;  /* 0x00211ce6eb007388 */ /* 0x0005e20000004800 */
[----:B-----5:R-:W-:-:S02]  /*a550*/  FMUL.FTZ R244, R29, R226 ;  /* 0x000000e21df47220 */ /* 0x020fc40000410000 */
[----:B------:R-:W-:Y:S01]  /*a560*/  FFMA.FTZ R226, -R29, R225, -RZ ;  /* 0x000000e11de27223 */ /* 0x000fe200000109ff */
[----:B------:R5:W-:Y:S01]  /*a570*/  STS [R235.X4+0x2124], R228 ;  /* 0x002124e4eb007388 */ /* 0x000be20000004800 */
[C---:B-1----:R-:W-:Y:S02]  /*a580*/  FMUL.FTZ R220, R22.reuse, R212 ;  /* 0x000000d416dc7220 */ /* 0x042fe40000410000 */
[----:B------:R-:W-:Y:S01]  /*a590*/  FFMA.FTZ R212, -R22, R211, -RZ ;  /* 0x000000d316d47223 */ /* 0x000fe200000109ff */
[----:B------:R-:W-:Y:S01]  /*a5a0*/  MOV R211, UR38 ;  /* 0x0000002600d37c02 */ /* 0x000fe20008000f00 */
[C---:B--2---:R-:W-:Y:S01]  /*a5b0*/  FMUL.FTZ R230, R27.reuse, R222 ;  /* 0x000000de1be67220 */ /* 0x044fe20000410000 */
[----:B------:R1:W-:Y:S01]  /*a5c0*/  STS [R235.X4+0x2134], R224 ;  /* 0x002134e0eb007388 */ /* 0x0003e20000004800 */
[----:B------:R-:W-:Y:S01]  /*a5d0*/  FFMA.FTZ R222, -R27, R221, -RZ ;  /* 0x000000dd1bde7223 */ /* 0x000fe200000109ff */
[----:B------:R-:W-:Y:S01]  /*a5e0*/  LEA R211, R211, -R116, 0x1 ;  /* 0x80000074d3d37211 */ /* 0x000fe200078e08ff */
[----:B------:R-:W-:Y:S01]  /*a5f0*/  FMUL.FTZ R221, R119, UR35 ;  /* 0x0000002377dd7c20 */ /* 0x000fe20008410000 */
[----:B------:R2:W-:Y:S01]  /*a600*/  STS [R235.X4+0x212c], R226 ;  /* 0x00212ce2eb007388 */ /* 0x0005e20000004800 */
[C---:B-----5:R-:W-:Y:S01]  /*a610*/  FMUL.FTZ R228, R24.reuse, R216 ;  /* 0x000000d818e47220 */ /* 0x060fe20000410000 */
[----:B------:R-:W-:Y:S01]  /*a620*/  ISETP.GE.AND P0, PT, R211, 0x1, PT ;  /* 0x00000001d300780c */ /* 0x000fe20003f06270 */
[----:B------:R-:W-:Y:S01]  /*a630*/  FFMA.FTZ R216, -R24, R215, -RZ ;  /* 0x000000d718d87223 */ /* 0x000fe200000109ff */
[----:B------:R5:W-:Y:S01]  /*a640*/  STS [R235.X4+0x213c], R222 ;  /* 0x00213cdeeb007388 */ /* 0x000be20000004800 */
[----:B------:R-:W-:-:S02]  /*a650*/  FFMA.FTZ R221, R118, UR34, R221 ;  /* 0x0000002276dd7c23 */ /* 0x000fc400080100dd */
[C---:B-1----:R-:W-:Y:S01]  /*a660*/  FMUL.FTZ R224, R23.reuse, R214 ;  /* 0x000000d617e07220 */ /* 0x042fe20000410000 */
[----:B------:R1:W-:Y:S01]  /*a670*/  STS [R235.X4+0x2154], R216 ;  /* 0x002154d8eb007388 */ /* 0x0003e20000004800 */
[----:B------:R-:W-:Y:S02]  /*a680*/  FFMA.FTZ R214, -R23, R213, -RZ ;  /* 0x000000d517d67223 */ /* 0x000fe400000109ff */
[C---:B--2---:R-:W-:Y:S01]  /*a690*/  FMUL.FTZ R226, R25.reuse, R218 ;  /* 0x000000da19e27220 */ /* 0x044fe20000410000 */
[----:B------:R2:W-:Y:S01]  /*a6a0*/  STS [R235.X4+0x2158], R224 ;  /* 0x002158e0eb007388 */ /* 0x0005e20000004800 */
[----:B------:R-:W-:Y:S02]  /*a6b0*/  FFMA.FTZ R218, -R25, R217, -RZ ;  /* 0x000000d919da7223 */ /* 0x000fe400000109ff */
[----:B-----5:R-:W-:Y:S01]  /*a6c0*/  FMUL.FTZ R222, R21, R129 ;  /* 0x0000008115de7220 */ /* 0x020fe20000410000 */
[----:B------:R5:W-:Y:S01]  /*a6d0*/  STS [R235.X4+0x2148], R226 ;  /* 0x002148e2eb007388 */ /* 0x000be20000004800 */
[----:B------:R-:W-:-:S02]  /*a6e0*/  FMUL.FTZ R217, R236, UR35 ;  /* 0x00000023ecd97c20 */ /* 0x000fc40008410000 */
[----:B-1----:R-:W-:Y:S01]  /*a6f0*/  FFMA.FTZ R216, -R19, R124, -RZ ;  /* 0x0000007c13d87223 */ /* 0x002fe200000109ff */
[----:B------:R1:W-:Y:S01]  /*a700*/  STS [R235.X4+0x2168], R222 ;  /* 0x002168deeb007388 */ /* 0x0003e20000004800 */
[----:B------:R-:W-:Y:S02]  /*a710*/  FMUL.FTZ R124, R67, UR35 ;  /* 0x00000023437c7c20 */ /* 0x000fe40008410000 */
[----:B--2---:R-:W-:Y:S01]  /*a720*/  FMUL.FTZ R224, R19, R125 ;  /* 0x0000007d13e07220 */ /* 0x004fe20000410000 */
[----:B------:R2:W-:Y:S01]  /*a730*/  STS [R235.X4+0x214c], R218 ;  /* 0x00214cdaeb007388 */ /* 0x0005e20000004800 */
[----:B------:R-:W-:Y:S02]  /*a740*/  FMUL.FTZ R125, R121, UR35 ;  /* 0x00000023797d7c20 */ /* 0x000fe40008410000 */
[----:B-----5:R-:W-:Y:S01]  /*a750*/  FMUL.FTZ R226, R20, R127 ;  /* 0x0000007f14e27220 */ /* 0x020fe20000410000 */
[----:B------:R5:W-:Y:S01]  /*a760*/  STS [R235.X4+0x2160], R220 ;  /* 0x002160dceb007388 */ /* 0x000be20000004800 */
[----:B------:R-:W-:-:S02]  /*a770*/  FFMA.FTZ R219, R117, UR34, R124 ;  /* 0x0000002275db7c23 */ /* 0x000fc4000801007c */
[----:B-1----:R-:W-:Y:S01]  /*a780*/  FFMA.FTZ R222, R122, UR34, -R125 ;  /* 0x000000227ade7c23 */ /* 0x002fe2000801087d */
[----:B------:R1:W-:Y:S01]  /*a790*/  STS [R235.X4+0x2174], R126 ;  /* 0x0021747eeb007388 */ /* 0x0003e20000004800 */
[----:B------:R-:W-:Y:S02]  /*a7a0*/  FMUL.FTZ R127, R131, UR35 ;  /* 0x00000023837f7c20 */ /* 0x000fe40008410000 */
[----:B--2---:R-:W-:Y:S01]  /*a7b0*/  FMUL.FTZ R218, R117, UR35 ;  /* 0x0000002375da7c20 */ /* 0x004fe20008410000 */
[----:B------:R2:W-:Y:S01]  /*a7c0*/  STS [R235.X4+0x217c], R216 ;  /* 0x00217cd8eb007388 */ /* 0x0005e20000004800 */
[----:B------:R-:W-:Y:S02]  /*a7d0*/  FMUL.FTZ R124, R132, UR35 ;  /* 0x00000023847c7c20 */ /* 0x000fe40008410000 */
[----:B-----5:R-:W-:Y:S01]  /*a7e0*/  FMUL.FTZ R220, R118, UR35 ;  /* 0x0000002376dc7c20 */ /* 0x020fe20008410000 */
[----:B------:R-:W-:Y:S01]  /*a7f0*/  STS [R235.X4+0x2108], R246 ;  /* 0x002108f6eb007388 */ /* 0x000fe20000004800 */
[----:B------:R-:W-:-:S02]  /*a800*/  FMUL.FTZ R125, R133, UR35 ;  /* 0x00000023857d7c20 */ /* 0x000fc40008410000 */
[----:B-1----:R-:W-:Y:S01]  /*a810*/  FMUL.FTZ R126, R130, UR35 ;  /* 0x00000023827e7c20 */ /* 0x002fe20008410000 */
[----:B------:R-:W-:Y:S01]  /*a820*/  STS [R235.X4+0x2110], R248 ;  /* 0x002110f8eb007388 */ /* 0x000fe20000004800 */
[----:B------:R-:W-:Y:S02]  /*a830*/  FFMA.FTZ R217, R66, UR34, R217 ;  /* 0x0000002242d97c23 */ /* 0x000fe400080100d9 */
[----:B--2---:R-:W-:Y:S01]  /*a840*/  FMUL.FTZ R216, R122, UR35 ;  /* 0x000000237ad87c20 */ /* 0x004fe20008410000 */
[----:B------:R-:W-:Y:S01]  /*a850*/  STS [R235.X4+0x2118], R250 ;  /* 0x002118faeb007388 */ /* 0x000fe20000004800 */
[----:B------:R-:W-:Y:S02]  /*a860*/  FFMA.FTZ R218, R67, UR34, -R218 ;  /* 0x0000002243da7c23 */ /* 0x000fe400080108da */
[----:B------:R-:W-:Y:S01]  /*a870*/  FFMA.FTZ R220, R119, UR34, -R220 ;  /* 0x0000002277dc7c23 */ /* 0x000fe200080108dc */
[----:B------:R-:W-:Y:S01]  /*a880*/  STS [R235.X4+0x2120], R240 ;  /* 0x002120f0eb007388 */ /* 0x000fe20000004800 */
[----:B------:R-:W-:-:S02]  /*a890*/  FFMA.FTZ R216, R121, UR34, R216 ;  /* 0x0000002279d87c23 */ /* 0x000fc400080100d8 */
        /* <DEDUP_REMOVED lines=10> */
[----:B-1----:R-:W-:-:S03]  /*a940*/  FFMA.FTZ R214, R130, UR34, R127 ;  /* 0x0000002282d67c23 */ /* 0x002fc6000801007f */
[----:B------:R1:W-:Y:S01]  /*a950*/  STS [R235.X4+0x2170], R226 ;  /* 0x002170e2eb007388 */ /* 0x0003e20000004800 */
[----:B--2---:R-:W-:-:S03]  /*a960*/  FFMA.FTZ R212, R132, UR34, R125 ;  /* 0x0000002284d47c23 */ /* 0x004fc6000801007d */
[----:B------:R1:W-:Y:S04]  /*a970*/  STS [R235.X4+0x2178], R224 ;  /* 0x002178e0eb007388 */ /* 0x0003e80000004800 */
[----:B------:R-:W-:Y:S06]  /*a980*/  BAR.SYNC.DEFER_BLOCKING 0x0 ;  /* 0x0000000000007b1d */ /* 0x000fec0000010000 */
[----:B------:R-:W-:Y:S05]  /*a990*/  @!P0 BRA `(.L_x_9203) ;  /* 0x0000035000008947 */ /* 0x000fea0003800000 */
[----:B01-34-:R-:W-:Y:S01]  /*a9a0*/  ULDC.64 UR34, c[0x0][0x2b8] ;  /* 0x0000ae0000227ab9 */ /* 0x01bfe20000000a00 */
[----:B------:R-:W0:Y:S01]  /*a9b0*/  LDS R223, [R238.X4+0x2100] ;  /* 0x00210000eedf7984 */ /* 0x000e220000004800 */
[----:B------:R-:W-:Y:S01]  /*a9c0*/  USHF.R.U64 UR41, UR34, 0x1, UR35 ;  /* 0x0000000122297899 */ /* 0x000fe20008001223 */
[----:B------:R-:W-:Y:S01]  /*a9d0*/  MOV R129, UR7 ;  /* 0x0000000700817c02 */ /* 0x000fe20008000f00 */
[----:B------:R-:W-:Y:S01]  /*a9e0*/  USHF.R.U32.HI UR50, URZ, 0x1, UR35 ;  /* 0x000000013f327899 */ /* 0x000fe20008011623 */
[----:B------:R-:W-:Y:S01]  /*a9f0*/  MOV R125, UR7 ;  /* 0x00000007007d7c02 */ /* 0x000fe20008000f00 */
[----:B------:R-:W-:-:S02]  /*aa00*/  ULDC.64 UR32, c[0x0][0x298] ;  /* 0x0000a60000207ab9 */ /* 0x000fc40000000a00 */
[----:B------:R-:W-:Y:S02]  /*aa10*/  ULDC.64 UR34, c[0x0][0x2a0] ;  /* 0x0000a80000227ab9 */ /* 0x000fe40000000a00 */
[----:B------:R-:W-:Y:S02]  /*aa20*/  UIMAD UR48, UR15, UR34, URZ ;  /* 0x000000220f3072a4 */ /* 0x000fe4000f8e023f */
[----:B------:R-:W-:Y:S02]  /*aa30*/  UIMAD.WIDE.U32 UR46, UR14, UR34, URZ ;  /* 0x000000220e2e72a5 */ /* 0x000fe4000f8e003f */
[----:B------:R-:W-:Y:S02]  /*aa40*/  UIMAD UR35, UR14, UR35, UR48 ;  /* 0x000000230e2372a4 */ /* 0x000fe4000f8e0230 */
[----:B------:R-:W-:Y:S02]  /*aa50*/  USHF.R.U32.HI UR52, URZ, 0x1, UR33 ;  /* 0x000000013f347899 */ /* 0x000fe40008011621 */
[----:B------:R-:W-:-:S02]  /*aa60*/  USHF.R.U64 UR51, UR32, 0x1, UR33 ;  /* 0x0000000120337899 */ /* 0x000fc40008001221 */
[----:B------:R-:W-:Y:S02]  /*aa70*/  ULDC.64 UR36, c[0x0][0x2d0] ;  /* 0x0000b40000247ab9 */ /* 0x000fe40000000a00 */
[----:B------:R-:W-:Y:S02]  /*aa80*/  UIADD3 UR47, UR47, UR35, URZ ;  /* 0x000000232f2f7290 */ /* 0x000fe4000fffe03f */
[----:B------:R-:W-:Y:S02]  /*aa90*/  ULEA UR53, UR26, 0xfffffc00, 0xa ;  /* 0xfffffc001a357891 */ /* 0x000fe4000f8e503f */
[----:B------:R-:W-:Y:S02]  /*aaa0*/  ULDC.64 UR32, c[0x0][0x2b0] ;  /* 0x0000ac0000207ab9 */ /* 0x000fe40000000a00 */
[----:B------:R-:W-:Y:S02]  /*aab0*/  ULDC.64 UR34, c[0x0][0x2c0] ;  /* 0x0000b00000227ab9 */ /* 0x000fe40000000a00 */
[----:B------:R-:W-:Y:S01]  /*aac0*/  UIMAD UR36, UR40, UR36, URZ ;  /* 0x00000024282472a4 */ /* 0x000fe2000f8e023f */
[----:B------:R-:W-:Y:S01]  /*aad0*/  IADD3 R126, P0, R116, UR53, RZ ;  /* 0x00000035747e7c10 */ /* 0x000fe2000ff1e0ff */
[----:B------:R-:W-:Y:S01]  /*aae0*/  UIMAD UR32, UR40, UR32, URZ ;  /* 0x00000020282072a4 */ /* 0x000fe2000f8e023f */
[----:B------:R-:W-:Y:S01]  /*aaf0*/  MOV R124, UR53 ;  /* 0x00000035007c7c02 */ /* 0x000fe20008000f00 */
[----:B------:R-:W-:-:S02]  /*ab00*/  UIMAD UR52, UR52, UR12, URZ ;  /* 0x0000000c343472a4 */ /* 0x000fc4000f8e023f */
[----:B------:R-:W-:Y:S01]  /*ab10*/  UIMAD UR54, UR15, UR34, URZ ;  /* 0x000000220f3672a4 */ /* 0x000fe2000f8e023f */
[----:B------:R-:W-:Y:S01]  /*ab20*/  LEA.HI.X.SX32 R127, R124, RZ, 0x1, P0 ;  /* 0x000000ff7c7f7211 */ /* 0x000fe200000f0eff */
[----:B------:R-:W-:Y:S02]  /*ab30*/  UIMAD UR49, UR7, UR37, UR36 ;  /* 0x00000025073172a4 */ /* 0x000fe4000f8e0224 */
[----:B------:R-:W-:Y:S02]  /*ab40*/  UIMAD UR52, UR13, UR51, UR52 ;  /* 0x000000330d3472a4 */ /* 0x000fe4000f8e0234 */
[----:B------:R-:W-:Y:S01]  /*ab50*/  UIMAD.WIDE.U32 UR46, UR12, UR51, UR46 ;  /* 0x000000330c2e72a5 */ /* 0x000fe2000f8e002e */
[--C-:B------:R-:W-:Y:S01]  /*ab60*/  IMAD.WIDE.U32 R128, R129, c[0x0][0x2b0], R126.reuse ;  /* 0x0000ac0081807a25 */ /* 0x100fe200078e007e */
[----:B------:R-:W-:Y:S02]  /*ab70*/  UIMAD.WIDE.U32 UR36, UR14, UR34, URZ ;  /* 0x000000220e2472a5 */ /* 0x000fe4000f8e003f */
[----:B------:R-:W-:Y:S01]  /*ab80*/  UIMAD UR35, UR14, UR35, UR54 ;  /* 0x000000230e2372a4 */ /* 0x000fe2000f8e0236 */
[----:B------:R-:W-:Y:S01]  /*ab90*/  IMAD.WIDE.U32 R126, R125, c[0x0][0x2d0], R126 ;  /* 0x0000b4007d7e7a25 */ /* 0x000fe200078e007e */
[----:B------:R-:W-:-:S02]  /*aba0*/  UIMAD UR48, UR7, UR33, UR32 ;  /* 0x00000021073072a4 */ /* 0x000fc4000f8e0220 */
[----:B------:R-:W-:Y:S02]  /*abb0*/  UIADD3 UR51, UR47, UR52, URZ ;  /* 0x000000342f337290 */ /* 0x000fe4000fffe03f */
[----:B------:R-:W-:Y:S01]  /*abc0*/  ULDC.64 UR32, c[0x0][0x318] ;  /* 0x0000c60000207ab9 */ /* 0x000fe20000000a00 */
[----:B------:R-:W-:Y:S01]  /*abd0*/  IADD3 R127, R127, UR49, RZ ;  /* 0x000000317f7f7c10 */ /* 0x000fe2000fffe0ff */
[----:B------:R-:W-:Y:S01]  /*abe0*/  UIMAD UR50, UR50, UR12, URZ ;  /* 0x0000000c323272a4 */ /* 0x000fe2000f8e023f */
[----:B------:R-:W-:Y:S01]  /*abf0*/  IADD3 R125, R129, UR48, RZ ;  /* 0x00000030817d7c10 */ /* 0x000fe2000fffe0ff */
[----:B------:R-:W-:Y:S02]  /*ac00*/  UIADD3 UR37, UR37, UR35, URZ ;  /* 0x0000002325257290 */ /* 0x000fe4000fffe03f */
[----:B------:R-:W-:Y:S02]  /*ac10*/  ULEA UR47, UP0, UR46, UR32, 0x3 ;  /* 0x000000202e2f7291 */ /* 0x000fe4000f80183f */
[----:B------:R-:W-:-:S02]  /*ac20*/  UIMAD UR34, UR13, UR41, UR50 ;  /* 0x000000290d2272a4 */ /* 0x000fc4000f8e0232 */
[----:B------:R-:W-:Y:S02]  /*ac30*/  UIMAD.WIDE.U32 UR36, UR12, UR41, UR36 ;  /* 0x000000290c2472a5 */ /* 0x000fe4000f8e0024 */
[----:B------:R-:W-:Y:S01]  /*ac40*/  ULEA.HI.X UR46, UR46, UR33, UR51, 0x3, UP0 ;  /* 0x000000212e2e7291 */ /* 0x000fe200080f1c33 */
[C---:B------:R-:W-:Y:S01]  /*ac50*/  LEA R124, P0, R128.reuse, UR47, 0x2 ;  /* 0x0000002f807c7c11 */ /* 0x040fe2000f8010ff */
[----:B------:R-:W-:Y:S02]  /*ac60*/  UIADD3 UR34, UR37, UR34, URZ ;  /* 0x0000002225227290 */ /* 0x000fe4000fffe03f */
[----:B------:R-:W-:Y:S02]  /*ac70*/  ULDC.64 UR32, c[0x0][0x320] ;  /* 0x0000c80000207ab9 */ /* 0x000fe40000000a00 */
[----:B------:R-:W-:Y:S01]  /*ac80*/  ULEA UR32, UP0, UR36, UR32, 0x3 ;  /* 0x0000002024207291 */ /* 0x000fe2000f80183f */
[----:B------:R-:W-:-:S03]  /*ac90*/  LEA.HI.X R125, R128, UR46, R125, 0x2, P0 ;  /* 0x0000002e807d7c11 */ /* 0x000fc600080f147d */
[----:B------:R-:W-:Y:S02]  /*aca0*/  ULEA.HI.X UR33, UR36, UR33, UR34, 0x3, UP0 ;  /* 0x0000002124217291 */ /* 0x000fe400080f1c22 */
[C---:B------:R-:W-:Y:S01]  /*acb0*/  LEA R128, P0, R126.reuse, UR32, 0x2 ;  /* 0x000000207e807c11 */ /* 0x040fe2000f8010ff */
[----:B------:R1:W-:Y:S03]  /*acc0*/  RED.E.ADD.F32.FTZ.RN.STRONG.GPU [R124.64], R237 ;  /* 0x000000ed7c00798e */ /* 0x0003e6000c10e7aa */
[----:B------:R-:W-:-:S05]  /*acd0*/  LEA.HI.X R129, R126, UR33, R127, 0x2, P0 ;  /* 0x000000217e817c11 */ /* 0x000fca00080f147f */
[----:B0-----:R1:W-:Y:S04]  /*ace0*/  RED.E.ADD.F32.FTZ.RN.STRONG.GPU [R128.64], R223 ;  /* 0x000000df8000798e */ /* 0x0013e8000c10e7aa */
.L_x_9203:
[----:B01-34-:R-:W-:Y:S05]  /*acf0*/  BSYNC B0 ;  /* 0x0000000000007941 */ /* 0x01bfea0003800000 */
.L_x_9202:
        /* <DEDUP_REMOVED lines=67> */
.L_x_9205:
[----:B0-----:R-:W-:Y:S05]  /*b130*/  BSYNC B0 ;  /* 0x0000000000007941 */ /* 0x001fea0003800000 */
.L_x_9204:
[----:B------:R-:W0:Y:S01]  /*b140*/  LDS R151, [R151.X4+0x2200] ;  /* 0x0022000097977984 */ /* 0x000e220000004800 */
[----:B------:R-:W-:Y:S01]  /*b150*/  BSSY B0, `(.L_x_9206) ;  /* 0x0000004000007945 */ /* 0x000fe20003800000 */
[----:B------:R-:W-:Y:S05]  /*b160*/  @!P1 BRA `(.L_x_9207) ;  /* 0x0000002000009947 */ /* 0x000fea0003800000 */
[----:B------:R2:W-:Y:S04]  /*b170*/  RED.E.ADD.F32.FTZ.RN.STRONG.GPU [R124.64+-0xf00], R181 ;  /* 0xfff100b57c00798e */ /* 0x0005e8000c10e7aa */
[----:B0-----:R2:W-:Y:S02]  /*b180*/  RED.E.ADD.F32.FTZ.RN.STRONG.GPU [R126.64+-0xf00], R151 ;  /* 0xfff100977e00798e */ /* 0x0015e4000c10e7aa */
.L_x_9207:
[----:B------:R-:W-:Y:S05]  /*b190*/  BSYNC B0 ;  /* 0x0000000000007941 */ /* 0x000fea0003800000 */
.L_x_9206:
[----:B-1----:R1:W3:Y:S01]  /*b1a0*/  LDS R129, [R152.X4+0x2280] ;  /* 0x0022800098817984 */ /* 0x0022e20000004800 */
[----:B------:R-:W-:Y:S01]  /*b1b0*/  BSSY B0, `(.L_x_9208) ;  /* 0x0000004000007945 */ /* 0x000fe20003800000 */
[----:B------:R-:W-:Y:S05]  /*b1c0*/  @!P2 BRA `(.L_x_9209) ;  /* 0x000000200000a947 */ /* 0x000fea0003800000 */
[----:B------:R4:W-:Y:S04]  /*b1d0*/  RED.E.ADD.F32.FTZ.RN.STRONG.GPU [R124.64+-0xe80], R182 ;  /* 0xfff180b67c00798e */ /* 0x0009e8000c10e7aa */
[----:B---3--:R4:W-:Y:S02]  /*b1e0*/  RED.E.ADD.F32.FTZ.RN.STRONG.GPU [R126.64+-0xe80], R129 ;  /* 0xfff180817e00798e */ /* 0x0089e4000c10e7aa */
.L_x_9209:
[----:B------:R-:W-:Y:S05]  /*b1f0*/  BSYNC B0 ;  /* 0x0000000000007941 */ /* 0x000fea0003800000 */
.L_x_9208:
        /* <DEDUP_REMOVED lines=12> */
.L_x_9211:
[----:B------:R-:W-:Y:S05]  /*b2c0*/  BSYNC B0 ;  /* 0x0000000000007941 */ /* 0x000fea0003800000 */
.L_x_9210:
[----:B---34-:R3:W4:Y:S01]  /*b2d0*/  LDS R129, [R154.X4+0x2380] ;  /* 0x002380009a817984 */ /* 0x0187220000004800 */
[----:B------:R-:W-:Y:S01]  /*b2e0*/  BSSY B0, `(.L_x_9212) ;  /* 0x0000004000007945 */ /* 0x000fe20003800000 */
[----:B------:R-:W-:Y:S05]  /*b2f0*/  @!P0 BRA `(.L_x_9213) ;  /* 0x0000002000008947 */ /* 0x000fea0003800000 */
[----:B------:R2:W-:Y:S04]  /*b300*/  RED.E.ADD.F32.FTZ.RN.STRONG.GPU [R124.64+-0xd80], R184 ;  /* 0xfff280b87c00798e */ /* 0x0005e8000c10e7aa */
[----:B----4-:R2:W-:Y:S02]  /*b310*/  RED.E.ADD.F32.FTZ.RN.STRONG.GPU [R126.64+-0xd80], R129 ;  /* 0xfff280817e00798e */ /* 0x0105e4000c10e7aa */
.L_x_9213:
[----:B------:R-:W-:Y:S05]  /*b320*/  BSYNC B0 ;  /* 0x0000000000007941 */ /* 0x000fea0003800000 */
.L_x_9212:
[----:B------:R-:W2:Y:S01]  /*b330*/  LDS R155, [R155.X4+0x2400] ;  /* 0x002400009b9b7984 */ /* 0x000ea20000004800 */
[----:B------:R-:W-:Y:S01]  /*b340*/  BSSY B0, `(.L_x_9214) ;  /* 0x0000004000007945 */ /* 0x000fe20003800000 */
[----:B------:R-:W-:Y:S05]  /*b350*/  @!P1 BRA `(.L_x_9215) ;  /* 0x0000002000009947 */ /* 0x000fea0003800000 */
[----:B------:R3:W-:Y:S04]  /*b360*/  RED.E.ADD.F32.FTZ.RN.STRONG.GPU [R124.64+-0xd00], R185 ;  /* 0xfff300b97c00798e */ /* 0x0007e8000c10e7aa */
[----:B--2---:R3:W-:Y:S02]  /*b370*/  RED.E.ADD.F32.FTZ.RN.STRONG.GPU [R126.64+-0xd00], R155 ;  /* 0xfff3009b7e00798e */ /* 0x0047e4000c10e7aa */
.L_x_9215:
[----:B------:R-:W-:Y:S05]  /*b380*/  BSYNC B0 ;  /* 0x0000000000007941 */ /* 0x000fea0003800000 */
.L_x_9214:
[----:B--2-4-:R2:W4:Y:S01]  /*b390*/  LDS R129, [R156.X4+0x2480] ;  /* 0x002480009c817984 */ /* 0x0145220000004800 */
[----:B------:R-:W-:Y:S01]  /*b3a0*/  BSSY B0, `(.L_x_9216) ;  /* 0x0000004000007945 */ /* 0x000fe20003800000 */
[----:B------:R-:W-:Y:S05]  /*b3b0*/  @!P2 BRA `(.L_x_9217) ;  /* 0x000000200000a947 */ /* 0x000fea0003800000 */
[----:B------:R2:W-:Y:S04]  /*b3c0*/  RED.E.ADD.F32.FTZ.RN.STRONG.GPU [R124.64+-0xc80], R186 ;  /* 0xfff380ba7c00798e */ /* 0x0005e8000c10e7aa */
[----:B----4-:R2:W-:Y:S02]  /*b3d0*/  RED.E.ADD.F32.FTZ.RN.STRONG.GPU [R126.64+-0xc80], R129 ;  /* 0xfff380817e00798e */ /* 0x0105e4000c10e7aa */
.L_x_9217:
[----:B------:R-:W-:Y:S05]  /*b3e0*/  BSYNC B0 ;  /* 0x0000000000007941 */ /* 0x000fea0003800000 */
.L_x_9216:
[----:B------:R-:W2:Y:S01]  /*b3f0*/  LDS R157, [R157.X4+0x2500] ;  /* 0x002500009d9d7984 */ /* 0x000ea20000004800 */
[----:B------:R-:W-:Y:S01]  /*b400*/  BSSY B0, `(.L_x_9218) ;  /* 0x0000004000007945 */ /* 0x000fe20003800000 */
[----:B------:R-:W-:Y:S05]  /*b410*/  @!P3 BRA `(.L_x_9219) ;  /* 0x000000200000b947 */ /* 0x000fea0003800000 */
[----:B------:R3:W-:Y:S04]  /*b420*/  RED.E.ADD.F32.FTZ.RN.STRONG.GPU [R124.64+-0xc00], R187 ;  /* 0xfff400bb7c00798e */ /* 0x0007e8000c10e7aa */
[----:B--2---:R3:W-:Y:S02]  /*b430*/  RED.E.ADD.F32.FTZ.RN.STRONG.GPU [R126.64+-0xc00], R157 ;  /* 0xfff4009d7e00798e */ /* 0x0047e4000c10e7aa */
.L_x_9219:
[----:B------:R-:W-:Y:S05]  /*b440*/  BSYNC B0 ;  /* 0x0000000000007941 */ /* 0x000fea0003800000 */
.L_x_9218:
[----:B--2-4-:R2:W4:Y:S01]  /*b450*/  LDS R129, [R158.X4+0x2580] ;  /* 0x002580009e817984 */ /* 0x0145220000004800 */
[----:B------:R-:W-:Y:S01]  /*b460*/  BSSY B0, `(.L_x_9220) ;  /* 0x0000004000007945 */ /* 0x000fe20003800000 */
[----:B------:R-:W-:Y:S05]  /*b470*/  @!P4 BRA `(.L_x_9221) ;  /* 0x000000200000c947 */ /* 0x000fea0003800000 */
[----:B------:R2:W-:Y:S04]  /*b480*/  RED.E.ADD.F32.FTZ.RN.STRONG.GPU [R124.64+-0xb80], R188 ;  /* 0xfff480bc7c00798e */ /* 0x0005e8000c10e7aa */
[----:B----4-:R2:W-:Y:S02]  /*b490*/  RED.E.ADD.F32.FTZ.RN.STRONG.GPU [R126.64+-0xb80], R129 ;  /* 0xfff480817e00798e */ /* 0x0105e4000c10e7aa */
.L_x_9221:
[----:B------:R-:W-:Y:S05]  /*b4a0*/  BSYNC B0 ;  /* 0x0000000000007941 */ /* 0x000fea0003800000 */
.L_x_9220:
[----:B------:R-:W2:Y:S01]  /*b4b0*/  LDS R159, [R159.X4+0x2600] ;  /* 0x002600009f9f7984 */ /* 0x000ea20000004800 */
[----:B------:R-:W-:Y:S01]  /*b4c0*/  BSSY B0, `(.L_x_9222) ;  /* 0x0000004000007945 */ /* 0x000fe20003800000 */
[----:B------:R-:W-:Y:S05]  /*b4d0*/  @!P5 BRA `(.L_x_9223) ;  /* 0x000000200000d947 */ /* 0x000fea0003800000 */
[----:B------:R3:W-:Y:S04]  /*b4e0*/  RED.E.ADD.F32.FTZ.RN.STRONG.GPU [R124.64+-0xb00], R189 ;  /* 0xfff500bd7c00798e */ /* 0x0007e8000c10e7aa */
[----:B--2---:R3:W-:Y:S02]  /*b4f0*/  RED.E.ADD.F32.FTZ.RN.STRONG.GPU [R126.64+-0xb00], R159 ;  /* 0xfff5009f7e00798e */ /* 0x0047e4000c10e7aa */
.L_x_9223:
[----:B------:R-:W-:Y:S05]  /*b500*/  BSYNC B0 ;  /* 0x0000000000007941 */ /* 0x000fea0003800000 */
.L_x_9222:
        /* <DEDUP_REMOVED lines=12> */
.L_x_9225:
[----:B--2---:R-:W-:Y:S05]  /*b5d0*/  BSYNC B0 ;  /* 0x0000000000007941 */ /* 0x004fea0003800000 */
.L_x_9224:
[----:B------:R-:W2:Y:S01]  /*b5e0*/  LDS R161, [R161.X4+0x2700] ;  /* 0x00270000a1a17984 */ /* 0x000ea20000004800 */
[----:B------:R-:W-:Y:S01]  /*b5f0*/  BSSY B0, `(.L_x_9226) ;  /* 0x0000004000007945 */ /* 0x000fe20003800000 */
[----:B------:R-:W-:Y:S05]  /*b600*/  @!P0 BRA `(.L_x_9227) ;  /* 0x0000002000008947 */ /* 0x000fea0003800000 */
[----:B------:R3:W-:Y:S04]  /*b610*/  RED.E.ADD.F32.FTZ.RN.STRONG.GPU [R124.64+-0xa00], R191 ;  /* 0xfff600bf7c00798e */ /* 0x0007e8000c10e7aa */
[----:B--2---:R3:W-:Y:S02]  /*b620*/  RED.E.ADD.F32.FTZ.RN.STRONG.GPU [R126.64+-0xa00], R161 ;  /* 0xfff600a17e00798e */ /* 0x0047e4000c10e7aa */
.L_x_9227:
[----:B------:R-:W-:Y:S05]  /*b630*/  BSYNC B0 ;  /* 0x0000000000007941 */ /* 0x000fea0003800000 */
.L_x_9226:
[----:B----4-:R4:W3:Y:S01]  /*b640*/  LDS R129, [R162.X4+0x2780] ;  /* 0x00278000a2817984 */ /* 0x0108e20000004800 */
[----:B------:R-:W-:Y:S01]  /*b650*/  BSSY B0, `(.L_x_9228) ;  /* 0x0000004000007945 */ /* 0x000fe20003800000 */
[----:B------:R-:W-:Y:S05]  /*b660*/  @!P1 BRA `(.L_x_9229) ;  /* 0x0000002000009947 */ /* 0x000fea0003800000 */
[----:B------:R4:W-:Y:S04]  /*b670*/  RED.E.ADD.F32.FTZ.RN.STRONG.GPU [R124.64+-0x980], R192 ;  /* 0xfff680c07c00798e */ /* 0x0009e8000c10e7aa */
[----:B---3--:R4:W-:Y:S02]  /*b680*/  RED.E.ADD.F32.FTZ.RN.STRONG.GPU [R126.64+-0x980], R129 ;  /* 0xfff680817e00798e */ /* 0x0089e4000c10e7aa */
.L_x_9229:
[----:B------:R-:W-:Y:S05]  /*b690*/  BSYNC B0 ;  /* 0x0000000000007941 */ /* 0x000fea0003800000 */
.L_x_9228:
[----:B------:R-:W4:Y:S01]  /*b6a0*/  LDS R163, [R163.X4+0x2800] ;  /* 0x00280000a3a37984 */ /* 0x000f220000004800 */
[----:B------:R-:W-:Y:S01]  /*b6b0*/  BSSY B0, `(.L_x_9230) ;  /* 0x0000004000007945 */ /* 0x000fe20003800000 */
[----:B------:R-:W-:Y:S05]  /*b6c0*/  @!P2 BRA `(.L_x_9231) ;  /* 0x000000200000a947 */ /* 0x000fea0003800000 */
[----:B------:R4:W-:Y:S04]  /*b6d0*/  RED.E.ADD.F32.FTZ.RN.STRONG.GPU [R124.64+-0x900], R193 ;  /* 0xfff700c17c00798e */ /* 0x0009e8000c10e7aa */
[----:B----4-:R4:W-:Y:S02]  /*b6e0*/  RED.E.ADD.F32.FTZ.RN.STRONG.GPU [R126.64+-0x900], R163 ;  /* 0xfff700a37e00798e */ /* 0x0109e4000c10e7aa */
.L_x_9231:
[----:B------:R-:W-:Y:S05]  /*b6f0*/  BSYNC B0 ;  /* 0x0000000000007941 */ /* 0x000fea0003800000 */
.L_x_9230:
[----:B---34-:R3:W4:Y:S01]  /*b700*/  LDS R129, [R164.X4+0x2880] ;  /* 0x00288000a4817984 */ /* 0x0187220000004800 */
[----:B------:R-:W-:Y:S01]  /*b710*/  BSSY B0, `(.L_x_9232) ;  /* 0x0000004000007945 */ /* 0x000fe20003800000 */
[----:B------:R-:W-:Y:S05]  /*b720*/  @!P3 BRA `(.L_x_9233) ;  /* 0x000000200000b947 */ /* 0x000fea0003800000 */
[----:B------:R3:W-:Y:S04]  /*b730*/  RED.E.ADD.F32.FTZ.RN.STRONG.GPU [R124.64+-0x880], R194 ;  /* 0xfff780c27c00798e */ /* 0x0007e8000c10e7aa */
[----:B----4-:R3:W-:Y:S02]  /*b740*/  RED.E.ADD.F32.FTZ.RN.STRONG.GPU [R126.64+-0x880], R129 ;  /* 0xfff780817e00798e */ /* 0x0107e4000c10e7aa */
.L_x_9233:
[----:B------:R-:W-:Y:S05]  /*b750*/  BSYNC B0 ;  /* 0x0000000000007941 */ /* 0x000fea0003800000 */
.L_x_9232:
[----:B------:R-:W3:Y:S01]  /*b760*/  LDS R149, [R149.X4+0x2900] ;  /* 0x0029000095957984 */ /* 0x000ee20000004800 */
[----:B------:R-:W-:Y:S01]  /*b770*/  BSSY B0, `(.L_x_9234) ;  /* 0x0000004000007945 */ /* 0x000fe20003800000 */
[----:B------:R-:W-:Y:S05]  /*b780*/  @!P4 BRA `(.L_x_9235) ;  /* 0x000000200000c947 */ /* 0x000fea0003800000 */
[----:B------:R4:W-:Y:S04]  /*b790*/  RED.E.ADD.F32.FTZ.RN.STRONG.GPU [R124.64+-0x800], R195 ;  /* 0xfff800c37c00798e */ /* 0x0009e8000c10e7aa */
[----:B---3--:R4:W-:Y:S02]  /*b7a0*/  RED.E.ADD.F32.FTZ.RN.STRONG.GPU [R126.64+-0x800], R149 ;  /* 0xfff800957e00798e */ /* 0x0089e4000c10e7aa */
.L_x_9235:
[----:B------:R-:W-:Y:S05]  /*b7b0*/  BSYNC B0 ;  /* 0x0000000000007941 */ /* 0x000fea0003800000 */
.L_x_9234:
[----:B------:R-:W4:Y:S01]  /*b7c0*/  LDS R165, [R165.X4+0x2980] ;  /* 0x00298000a5a57984 */ /* 0x000f220000004800 */
[----:B------:R-:W-:Y:S01]  /*b7d0*/  BSSY B0, `(.L_x_9236) ;  /* 0x0000004000007945 */ /* 0x000fe20003800000 */
[----:B------:R-:W-:Y:S05]  /*b7e0*/  @!P5 BRA `(.L_x_9237) ;  /* 0x000000200000d947 */ /* 0x000fea0003800000 */
[----:B------:R4:W-:Y:S04]  /*b7f0*/  RED.E.ADD.F32.FTZ.RN.STRONG.GPU [R124.64+-0x780], R196 ;  /* 0xfff880c47c00798e */ /* 0x0009e8000c10e7aa */
[----:B----4-:R4:W-:Y:S02]  /*b800*/  RED.E.ADD.F32.FTZ.RN.STRONG.GPU [R126.64+-0x780], R165 ;  /* 0xfff880a57e00798e */ /* 0x0109e4000c10e7aa */
.L_x_9237:
[----:B------:R-:W-:Y:S05]  /*b810*/  BSYNC B0 ;  /* 0x0000000000007941 */ /* 0x000fea0003800000 */
.L_x_9236:
        /* <DEDUP_REMOVED lines=12> */
.L_x_9239:
[----:B---3--:R-:W-:Y:S05]  /*b8e0*/  BSYNC B0 ;  /* 0x0000000000007941 */ /* 0x008fea0003800000 */
.L_x_9238:
[----:B------:R-:W3:Y:S01]  /*b8f0*/  LDS R167, [R167.X4+0x2a80] ;  /* 0x002a8000a7a77984 */ /* 0x000ee20000004800 */
[----:B------:R-:W-:Y:S01]  /*b900*/  BSSY B0, `(.L_x_9240) ;  /* 0x0000004000007945 */ /* 0x000fe20003800000 */
[----:B------:R-:W-:Y:S05]  /*b910*/  @!P0 BRA `(.L_x_9241) ;  /* 0x0000002000008947 */ /* 0x000fea0003800000 */
[----:B------:R4:W-:Y:S04]  /*b920*/  RED.E.ADD.F32.FTZ.RN.STRONG.GPU [R124.64+-0x680], R198 ;  /* 0xfff980c67c00798e */ /* 0x0009e8000c10e7aa */
[----:B---3--:R4:W-:Y:S02]  /*b930*/  RED.E.ADD.F32.FTZ.RN.STRONG.GPU [R126.64+-0x680], R167 ;  /* 0xfff980a77e00798e */ /* 0x0089e4000c10e7aa */
.L_x_9241:
[----:B------:R-:W-:Y:S05]  /*b940*/  BSYNC B0 ;  /* 0x0000000000007941 */ /* 0x000fea0003800000 */
.L_x_9240:
[----:B----4-:R4:W3:Y:S01]  /*b950*/  LDS R129, [R168.X4+0x2b00] ;  /* 0x002b0000a8817984 */ /* 0x0108e20000004800 */
[----:B------:R-:W-:Y:S01]  /*b960*/  BSSY B0, `(.L_x_9242) ;  /* 0x0000004000007945 */ /* 0x000fe20003800000 */
[----:B------:R-:W-:Y:S05]  /*b970*/  @!P1 BRA `(.L_x_9243) ;  /* 0x0000002000009947 */ /* 0x000fea0003800000 */
[----:B------:R4:W-:Y:S04]  /*b980*/  RED.E.ADD.F32.FTZ.RN.STRONG.GPU [R124.64+-0x600], R199 ;  /* 0xfffa00c77c00798e */ /* 0x0009e8000c10e7aa */
[----:B---3--:R4:W-:Y:S02]  /*b990*/  RED.E.ADD.F32.FTZ.RN.STRONG.GPU [R126.64+-0x600], R129 ;  /* 0xfffa00817e00798e */ /* 0x0089e4000c10e7aa */
.L_x_9243:
[----:B------:R-:W-:Y:S05]  /*b9a0*/  BSYNC B0 ;  /* 0x0000000000007941 */ /* 0x000fea0003800000 */
.L_x_9242:
[----:B------:R-:W4:Y:S01]  /*b9b0*/  LDS R169, [R169.X4+0x2b80] ;  /* 0x002b8000a9a97984 */ /* 0x000f220000004800 */
[----:B------:R-:W-:Y:S01]  /*b9c0*/  BSSY B0, `(.L_x_9244) ;  /* 0x0000004000007945 */ /* 0x000fe20003800000 */
[----:B------:R-:W-:Y:S05]  /*b9d0*/  @!P2 BRA `(.L_x_9245) ;  /* 0x000000200000a947 */ /* 0x000fea0003800000 */
[----:B------:R4:W-:Y:S04]  /*b9e0*/  RED.E.ADD.F32.FTZ.RN.STRONG.GPU [R124.64+-0x580], R200 ;  /* 0xfffa80c87c00798e */ /* 0x0009e8000c10e7aa */
[----:B----4-:R4:W-:Y:S02]  /*b9f0*/  RED.E.ADD.F32.FTZ.RN.STRONG.GPU [R126.64+-0x580], R169 ;  /* 0xfffa80a97e00798e */ /* 0x0109e4000c10e7aa */
.L_x_9245:
[----:B------:R-:W-:Y:S05]  /*ba00*/  BSYNC B0 ;  /* 0x0000000000007941 */ /* 0x000fea0003800000 */
.L_x_9244:
[----:B---34-:R3:W4:Y:S01]  /*ba10*/  LDS R129, [R170.X4+0x2c00] ;  /* 0x002c0000aa817984 */ /* 0x0187220000004800 */
[----:B------:R-:W-:Y:S01]  /*ba20*/  BSSY B0, `(.L_x_9246) ;  /* 0x0000004000007945 */ /* 0x000fe20003800000 */
[----:B------:R-:W-:Y:S05]  /*ba30*/  @!P3 BRA `(.L_x_9247) ;  /* 0x000000200000b947 */ /* 0x000fea0003800000 */
[----:B------:R3:W-:Y:S04]  /*ba40*/  RED.E.ADD.F32.FTZ.RN.STRONG.GPU [R124.64+-0x500], R201 ;  /* 0xfffb00c97c00798e */ /* 0x0007e8000c10e7aa */
[----:B----4-:R3:W-:Y:S02]  /*ba50*/  RED.E.ADD.F32.FTZ.RN.STRONG.GPU [R126.64+-0x500], R129 ;  /* 0xfffb00817e00798e */ /* 0x0107e4000c10e7aa */
.L_x_9247:
[----:B------:R-:W-:Y:S05]  /*ba60*/  BSYNC B0 ;  /* 0x0000000000007941 */ /* 0x000fea0003800000 */
.L_x_9246:
[----:B------:R-:W3:Y:S01]  /*ba70*/  LDS R171, [R171.X4+0x2c80] ;  /* 0x002c8000abab7984 */ /* 0x000ee20000004800 */
[----:B------:R-:W-:Y:S01]  /*ba80*/  BSSY B0, `(.L_x_9248) ;  /* 0x0000004000007945 */ /* 0x000fe20003800000 */
[----:B------:R-:W-:Y:S05]  /*ba90*/  @!P4 BRA `(.L_x_9249) ;  /* 0x000000200000c947 */ /* 0x000fea0003800000 */
[----:B------:R4:W-:Y:S04]  /*baa0*/  RED.E.ADD.F32.FTZ.RN.STRONG.GPU [R124.64+-0x480], R202 ;  /* 0xfffb80ca7c00798e */ /* 0x0009e8000c10e7aa */
[----:B---3--:R4:W-:Y:S02]  /*bab0*/  RED.E.ADD.F32.FTZ.RN.STRONG.GPU [R126.64+-0x480], R171 ;  /* 0xfffb80ab7e00798e */ /* 0x0089e4000c10e7aa */
.L_x_9249:
[----:B------:R-:W-:Y:S05]  /*bac0*/  BSYNC B0 ;  /* 0x0000000000007941 */ /* 0x000fea0003800000 */
.L_x_9248:
[----:B---34-:R3:W4:Y:S01]  /*bad0*/  LDS R129, [R172.X4+0x2d00] ;  /* 0x002d0000ac817984 */ /* 0x0187220000004800 */
[----:B------:R-:W-:Y:S01]  /*bae0*/  BSSY B0, `(.L_x_9250) ;  /* 0x0000004000007945 */ /* 0x000fe20003800000 */
[----:B------:R-:W-:Y:S05]  /*baf0*/  @!P5 BRA `(.L_x_9251) ;  /* 0x000000200000d947 */ /* 0x000fea0003800000 */
[----:B------:R3:W-:Y:S04]  /*bb00*/  RED.E.ADD.F32.FTZ.RN.STRONG.GPU [R124.64+-0x400], R203 ;  /* 0xfffc00cb7c00798e */ /* 0x0007e8000c10e7aa */
[----:B----4-:R3:W-:Y:S02]  /*bb10*/  RED.E.ADD.F32.FTZ.RN.STRONG.GPU [R126.64+-0x400], R129 ;  /* 0xfffc00817e00798e */ /* 0x0107e4000c10e7aa */
.L_x_9251:
[----:B------:R-:W-:Y:S05]  /*bb20*/  BSYNC B0 ;  /* 0x0000000000007941 */ /* 0x000fea0003800000 */
.L_x_9250:
        /* <DEDUP_REMOVED lines=12> */
.L_x_9253:
[----:B------:R-:W-:Y:S05]  /*bbf0*/  BSYNC B0 ;  /* 0x0000000000007941 */ /* 0x000fea0003800000 */
.L_x_9252:
[----:B---34-:R3:W4:Y:S01]  /*bc00*/  LDS R129, [R174.X4+0x2e00] ;  /* 0x002e0000ae817984 */ /* 0x0187220000004800 */
[----:B------:R-:W-:Y:S01]  /*bc10*/  BSSY B0, `(.L_x_9254) ;  /* 0x0000004000007945 */ /* 0x000fe20003800000 */
[----:B------:R-:W-:Y:S05]  /*bc20*/  @!P0 BRA `(.L_x_9255) ;  /* 0x0000002000008947 */ /* 0x000fea0003800000 */
[----:B------:R3:W-:Y:S04]  /*bc30*/  RED.E.ADD.F32.FTZ.RN.STRONG.GPU [R124.64+-0x300], R205 ;  /* 0xfffd00cd7c00798e */ /* 0x0007e8000c10e7aa */
[----:B----4-:R3:W-:Y:S02]  /*bc40*/  RED.E.ADD.F32.FTZ.RN.STRONG.GPU [R126.64+-0x300], R129 ;  /* 0xfffd00817e00798e */ /* 0x0107e4000c10e7aa */
.L_x_9255:
[----:B------:R-:W-:Y:S05]  /*bc50*/  BSYNC B0 ;  /* 0x0000000000007941 */ /* 0x000fea0003800000 */
.L_x_9254:
[----:B------:R-:W3:Y:S01]  /*bc60*/  LDS R175, [R175.X4+0x2e80] ;  /* 0x002e8000afaf7984 */ /* 0x000ee20000004800 */
[----:B------:R-:W-:Y:S01]  /*bc70*/  BSSY B0, `(.L_x_9256) ;  /* 0x0000004000007945 */ /* 0x000fe20003800000 */
[----:B------:R-:W-:Y:S05]  /*bc80*/  @!P1 BRA `(.L_x_9257) ;  /* 0x0000002000009947 */ /* 0x000fea0003800000 */
[----:B------:R4:W-:Y:S04]  /*bc90*/  RED.E.ADD.F32.FTZ.RN.STRONG.GPU [R124.64+-0x280], R206 ;  /* 0xfffd80ce7c00798e */ /* 0x0009e8000c10e7aa */
[----:B---3--:R4:W-:Y:S02]  /*bca0*/  RED.E.ADD.F32.FTZ.RN.STRONG.GPU [R126.64+-0x280], R175 ;  /* 0xfffd80af7e00798e */ /* 0x0089e4000c10e7aa */
.L_x_9257:
[----:B------:R-:W-:Y:S05]  /*bcb0*/  BSYNC B0 ;  /* 0x0000000000007941 */ /* 0x000fea0003800000 */
.L_x_9256:
[----:B---34-:R3:W4:Y:S01]  /*bcc0*/  LDS R129, [R176.X4+0x2f00] ;  /* 0x002f0000b0817984 */ /* 0x0187220000004800 */
[----:B------:R-:W-:Y:S01]  /*bcd0*/  BSSY B0, `(.L_x_9258) ;  /* 0x0000004000007945 */ /* 0x000fe20003800000 */
[----:B------:R-:W-:Y:S05]  /*bce0*/  @!P2 BRA `(.L_x_9259) ;  /* 0x000000200000a947 */ /* 0x000fea0003800000 */
[----:B------:R3:W-:Y:S04]  /*bcf0*/  RED.E.ADD.F32.FTZ.RN.STRONG.GPU [R124.64+-0x200], R207 ;  /* 0xfffe00cf7c00798e */ /* 0x0007e8000c10e7aa */
[----:B----4-:R3:W-:Y:S02]  /*bd00*/  RED.E.ADD.F32.FTZ.RN.STRONG.GPU [R126.64+-0x200], R129 ;  /* 0xfffe00817e00798e */ /* 0x0107e4000c10e7aa */
.L_x_9259:
[----:B------:R-:W-:Y:S05]  /*bd10*/  BSYNC B0 ;  /* 0x0000000000007941 */ /* 0x000fea0003800000 */
.L_x_9258:
[----:B------:R-:W3:Y:S01]  /*bd20*/  LDS R177, [R177.X4+0x2f80] ;  /* 0x002f8000b1b17984 */ /* 0x000ee20000004800 */
[----:B------:R-:W-:Y:S01]  /*bd30*/  BSSY B0, `(.L_x_9260) ;  /* 0x0000004000007945 */ /* 0x000fe20003800000 */
[----:B------:R-:W-:Y:S05]  /*bd40*/  @!P3 BRA `(.L_x_9261) ;  /* 0x000000200000b947 */ /* 0x000fea0003800000 */
[----:B------:R4:W-:Y:S04]  /*bd50*/  RED.E.ADD.F32.FTZ.RN.STRONG.GPU [R124.64+-0x180], R208 ;  /* 0xfffe80d07c00798e */ /* 0x0009e8000c10e7aa */
[----:B---3--:R4:W-:Y:S02]  /*bd60*/  RED.E.ADD.F32.FTZ.RN.STRONG.GPU [R126.64+-0x180], R177 ;  /* 0xfffe80b17e00798e */ /* 0x0089e4000c10e7aa */
.L_x_9261:
[----:B------:R-:W-:Y:S05]  /*bd70*/  BSYNC B0 ;  /* 0x0000000000007941 */ /* 0x000fea0003800000 */
.L_x_9260:
[----:B---34-:R3:W4:Y:S01]  /*bd80*/  LDS R129, [R178.X4+0x3000] ;  /* 0x00300000b2817984 */ /* 0x0187220000004800 */
[----:B------:R-:W-:Y:S01]  /*bd90*/  BSSY B0, `(.L_x_9262) ;  /* 0x0000004000007945 */ /* 0x000fe20003800000 */
[----:B------:R-:W-:Y:S05]  /*bda0*/  @!P4 BRA `(.L_x_9263) ;  /* 0x000000200000c947 */ /* 0x000fea0003800000 */
[----:B------:R3:W-:Y:S04]  /*bdb0*/  RED.E.ADD.F32.FTZ.RN.STRONG.GPU [R124.64+-0x100], R209 ;  /* 0xffff00d17c00798e */ /* 0x0007e8000c10e7aa */
[----:B----4-:R3:W-:Y:S02]  /*bdc0*/  RED.E.ADD.F32.FTZ.RN.STRONG.GPU [R126.64+-0x100], R129 ;  /* 0xffff00817e00798e */ /* 0x0107e4000c10e7aa */
.L_x_9263:
[----:B------:R-:W-:Y:S05]  /*bdd0*/  BSYNC B0 ;  /* 0x0000000000007941 */ /* 0x000fea0003800000 */
.L_x_9262:
[----:B------:R-:W3:Y:S01]  /*bde0*/  LDS R179, [R179.X4+0x3080] ;  /* 0x00308000b3b37984 */ /* 0x000ee20000004800 */
[----:B------:R-:W-:Y:S01]  /*bdf0*/  BSSY B0, `(.L_x_9264) ;  /* 0x0000004000007945 */ /* 0x000fe20003800000 */
[----:B------:R-:W-:Y:S05]  /*be00*/  @!P5 BRA `(.L_x_9265) ;  /* 0x000000200000d947 */ /* 0x000fea0003800000 */
[----:B------:R4:W-:Y:S04]  /*be10*/  RED.E.ADD.F32.FTZ.RN.STRONG.GPU [R124.64+-0x80], R210 ;  /* 0xffff80d27c00798e */ /* 0x0009e8000c10e7aa */
[----:B---3--:R4:W-:Y:S02]  /*be20*/  RED.E.ADD.F32.FTZ.RN.STRONG.GPU [R126.64+-0x80], R179 ;  /* 0xffff80b37e00798e */ /* 0x0089e4000c10e7aa */
.L_x_9265:
[----:B------:R-:W-:Y:S05]  /*be30*/  BSYNC B0 ;  /* 0x0000000000007941 */ /* 0x000fea0003800000 */
.L_x_9264:
[----:B---34-:R-:W3:Y:S01]  /*be40*/  SHFL.DOWN PT, R125, R64, 0x1, 0x1f ;  /* 0x08201f00407d7f89 */ /* 0x018ee200000e0000 */
[----:B------:R-:W-:Y:S01]  /*be50*/  ISETP.GT.AND P0, PT, R115, 0x1e, PT ;  /* 0x0000001e7300780c */ /* 0x000fe20003f04270 */
[----:B------:R-:W-:Y:S01]  /*be60*/  FFMA.FTZ R234, R3, R66, R234 ;  /* 0x0000004203ea7223 */ /* 0x000fe200000100ea */
[----:B------:R-:W-:Y:S01]  /*be70*/  ISETP.NE.AND P1, PT, R115, RZ, PT ;  /* 0x000000ff7300720c */ /* 0x000fe20003f25270 */
[----:B------:R-:W4:Y:S01]  /*be80*/  SHFL.DOWN PT, R124, R65, 0x1, 0x1f ;  /* 0x08201f00417c7f89 */ /* 0x000f2200000e0000 */
        /* <DEDUP_REMOVED lines=41> */
[----:B------:R-:W-:Y:S02]  /*c120*/  FADD.FTZ R78, R120, R78 ;  /* 0x0000004e784e7221 */ /* 0x000fe40000010000 */
[----:B------:R-:W-:Y:S02]  /*c130*/  FADD.FTZ R77, R138, R77 ;  /* 0x0000004d8a4d7221 */ /* 0x000fe40000010000 */
[----:B------:R-:W-:Y:S02]  /*c140*/  FFMA.FTZ R61, R45, R234, R61 ;  /* 0x000000ea2d3d7223 */ /* 0x000fe4000001003d */
[----:B------:R-:W-:Y:S02]  /*c150*/  FADD.FTZ R76, R217, R76 ;  /* 0x0000004cd94c7221 */ /* 0x000fe40000010000 */
[----:B---3--:R-:W-:Y:S02]  /*c160*/  @!P0 FADD.FTZ R64, R64, R125 ;  /* 0x0000007d40408221 */ /* 0x008fe40000010000 */
[----:B------:R-:W-:-:S02]  /*c170*/  FFMA.FTZ R62, R46, R5, R62 ;  /* 0x000000052e3e7223 */ /* 0x000fc4000001003e */
[----:B----4-:R-:W-:Y:S01]  /*c180*/  @!P0 FADD.FTZ R65, R65, R124 ;  /* 0x0000007c41418221 */ /* 0x010fe20000010000 */
[----:B------:R-:W3:Y:S01]  /*c190*/  SHFL.DOWN PT, R125, R64, 0x8, 0x1f ;  /* 0x09001f00407d7f89 */ /* 0x000ee200000e0000 */
[----:B------:R-:W-:Y:S01]  /*c1a0*/  ISETP.GT.AND P0, PT, R115, 0x17, PT ;  /* 0x000000177300780c */ /* 0x000fe20003f04270 */
[----:B------:R-:W-:Y:S02]  /*c1b0*/  FFMA.FTZ R63, R47, R8, R63 ;  /* 0x000000082f3f7223 */ /* 0x000fe4000001003f */
[----:B------:R-:W4:Y:S01]  /*c1c0*/  SHFL.DOWN PT, R124, R65, 0x8, 0x1f ;  /* 0x09001f00417c7f89 */ /* 0x000f2200000e0000 */
[----:B------:R-:W-:Y:S02]  /*c1d0*/  FADD.FTZ R75, R218, R75 ;  /* 0x0000004bda4b7221 */ /* 0x000fe40000010000 */
[----:B------:R-:W-:Y:S02]  /*c1e0*/  FADD.FTZ R74, R9, R74 ;  /* 0x0000004a094a7221 */ /* 0x000fe40000010000 */
[----:B------:R-:W-:-:S02]  /*c1f0*/  FFMA.FTZ R68, R48, R11, R68 ;  /* 0x0000000b30447223 */ /* 0x000fc40000010044 */
        /* <DEDUP_REMOVED lines=12> */
[----:B------:R-:W-:Y:S02]  /*c2c0*/  MOV R2, R64 ;  /* 0x0000004000027202 */ /* 0x000fe40000000f00 */
[----:B------:R-:W-:-:S05]  /*c2d0*/  MOV R3, R65 ;  /* 0x0000004100037202 */ /* 0x000fca0000000f00 */
[----:B------:R3:W-:Y:S04]  /*c2e0*/  @!P1 STS.64 [0x3188], R2 ;  /* 0x00318802ff009388 */ /* 0x0007e80000000a00 */
[----:B------:R-:W-:Y:S06]  /*c2f0*/  BAR.SYNC.DEFER_BLOCKING 0x0 ;  /* 0x0000000000007b1d */ /* 0x000fec0000010000 */
[----:B------:R-:W-:Y:S05]  /*c300*/  @P2 BRA `(.L_x_9267) ;  /* 0x0000008000002947 */ /* 0x000fea0003800000 */
[----:B---3--:R-:W-:Y:S02]  /*c310*/  ULDC UR32, c[0x0][0x174] ;  /* 0x00005d0000207ab9 */ /* 0x008fe40000000800 */
[----:B------:R-:W-:-:S02]  /*c320*/  UISETP.NE.AND UP0, UPT, UR26, UR32, UPT ;  /* 0x000000201a00728c */ /* 0x000fc4000bf05270 */
[----:B------:R-:W-:-:S04]  /*c330*/  USHF.L.U32 UR32, UR7, 0x3, URZ ;  /* 0x0000000307207899 */ /* 0x000fc8000800063f */
[----:B------:R-:W-:-:S13]  /*c340*/  PLOP3.LUT P0, PT, PT, PT, UP0, 0x80, 0x0 ;  /* 0x000000000000781c */ /* 0x000fda0003f0f008 */
[----:B------:R-:W3:Y:S02]  /*c350*/  @P0 LDS.64 R4, [UR32+0x56d0] ;  /* 0x0056d020ff040984 */ /* 0x000ee40008000a00 */
[----:B---3--:R-:W-:Y:S02]  /*c360*/  @P0 FADD.FTZ R3, R3, R5 ;  /* 0x0000000503030221 */ /* 0x008fe40000010000 */
[----:B------:R-:W-:-:S05]  /*c370*/  @P0 FADD.FTZ R2, R2, R4 ;  /* 0x0000000402020221 */ /* 0x000fca0000010000 */
[----:B------:R3:W-:Y:S02]  /*c380*/  STS.64 [UR32+0x56d0], R2 ;  /* 0x0056d002ff007988 */ /* 0x0007e40008000a20 */
.L_x_9267:
[----:B---3--:R-:W-:Y:S05]  /*c390*/  BSYNC B0 ;  /* 0x0000000000007941 */ /* 0x008fea0003800000 */
.L_x_9266:
[----:B------:R-:W-:Y:S02]  /*c3a0*/  UIADD3 UR7, UR7, 0x1, URZ ;  /* 0x0000000107077890 */ /* 0x000fe4000fffe03f */
[----:B------:R-:W-:Y:S02]  /*c3b0*/  ULDC UR32, c[0x0][0x16c] ;  /* 0x00005b0000207ab9 */ /* 0x000fe40000000800 */
[----:B------:R-:W-:Y:S02]  /*c3c0*/  UISETP.GE.AND UP0, UPT, UR7, UR32, UPT ;  /* 0x000000200700728c */ /* 0x000fe4000bf06270 */
[----:B------:R-:W-:-:S04]  /*c3d0*/  UIADD3 UR8, UP1, UR8, 0x1, URZ ;  /* 0x0000000108087890 */ /* 0x000fc8000ff3e03f */
[----:B------:R-:W-:Y:S01]  /*c3e0*/  PLOP3.LUT P0, PT, PT, PT, UP0, 0x80, 0x0 ;  /* 0x000000000000781c */ /* 0x000fe20003f0f008 */
[----:B------:R-:W-:-:S12]  /*c3f0*/  UIADD3.X UR9, URZ, UR9, URZ, UP1, !UPT ;  /* 0x000000093f097290 */ /* 0x000fd80008ffe43f */
[----:B------:R-:W-:Y:S01]  /*c400*/  @P0 CALL.REL.NOINC `(.L_x_9189) ;  /* 0x0000001000000944 */ /* 0x000fe20003c00000 */
[----:B------:R-:W-:Y:S05]  /*c410*/  BRA `(.L_x_9268) ;  /* 0xffff647000007947 */ /* 0x000fea000383ffff */
.L_x_9189:
        /* <DEDUP_REMOVED lines=20> */
[----:B------:R-:W-:Y:S01]  /*c560*/  BSSY B0, `(.L_x_9269) ;  /* 0x0000042000007945 */ /* 0x000fe20003800000 */
[----:B------:R-:W-:Y:S01]  /*c570*/  F2FP.BF16.PACK_AB R51, R51, R52 ;  /* 0x000000343333723e */ /* 0x000fe200000010ff */
[----:B------:R0:W-:Y:S01]  /*c580*/  STS.U16 [R98+0x2], R49 ;  /* 0x0000023162007388 */ /* 0x0001e20000000400 */
[----:B------:R-:W-:-:S02]  /*c590*/  PRMT R3, R57, 0x7632, R3 ;  /* 0x0000763239037816 */ /* 0x000fc40000000003 */
        /* <DEDUP_REMOVED lines=8> */
[----:B---3--:R-:W-:Y:S01]  /*c620*/  PRMT R0, R55, 0x7632, R0 ;  /* 0x0000763237007816 */ /* 0x008fe20000000000 */
[----:B------:R-:W-:Y:S01]  /*c630*/  STS.U16 [R98+0x4], R63 ;  /* 0x0000043f62007388 */ /* 0x000fe20000000400 */
[----:B------:R-:W-:Y:S02]  /*c640*/  LOP3.LUT R18, R6, 0x1f, R116, 0xf8, !PT ;  /* 0x0000001f06127812 */ /* 0x000fe400078ef874 */
[----:B----4-:R-:W-:Y:S01]  /*c650*/  PRMT R2, R53, 0x7632, R2 ;  /* 0x0000763235027816 */ /* 0x010fe20000000002 */
        /* <DEDUP_REMOVED lines=15> */
[----:B0-----:R-:W-:Y:S01]  /*c750*/  IADD3 R2, P2, R18, UR27, RZ ;  /* 0x0000001b12027c10 */ /* 0x001fe2000ff5e0ff */
[----:B------:R-:W-:Y:S02]  /*c760*/  UIADD3 UR27, UR9, UR36, URZ ;  /* 0x00000024091b7290 */ /* 0x000fe4000fffe03f */
        /* <DEDUP_REMOVED lines=33> */
.L_x_9270:
[----:B------:R-:W-:Y:S05]  /*c980*/  BSYNC B0 ;  /* 0x0000000000007941 */ /* 0x000fea0003800000 */
.L_x_9269:
[----:B------:R-:W3:Y:S01]  /*c990*/  LDL.LU R20, [R1+0x14] ;  /* 0x0000140001147983 */ /* 0x000ee20000300800 */
        /* <DEDUP_REMOVED lines=70> */
[C---:B------:R-:W-:Y:S02]  /*ce00*/  PRMT R16, R4.reuse, 0x7610, R16 ;  /* 0x0000761004107816 */ /* 0x040fe40000000010 */
[----:B------:R-:W-:Y:S02]  /*ce10*/  PRMT R17, R4, 0x7632, R17 ;  /* 0x0000763204117816 */ /* 0x000fe40000000011 */
[----:B------:R-:W-:Y:S01]  /*ce20*/  MOV R4, UR38 ;  /* 0x0000002600047c02 */ /* 0x000fe20008000f00 */
[----:B------:R-:W-:Y:S04]  /*ce30*/  STS.U16 [R98+0x10], R12 ;  /* 0x0000100c62007388 */ /* 0x000fe80000000400 */
[----:B------:R-:W-:Y:S04]  /*ce40*/  STS.U16 [R98+0x12], R13 ;  /* 0x0000120d62007388 */ /* 0x000fe80000000400 */
[----:B------:R-:W-:Y:S04]  /*ce50*/  STS.U16 [R98+0x14], R5 ;  /* 0x0000140562007388 */ /* 0x000fe80000000400 */
        /* <DEDUP_REMOVED lines=23> */
[----:B------:R0:W-:Y:S01]  /*cfd0*/  STS.U16 [R98+0xa], R10 ;  /* 0x00000a0a62007388 */ /* 0x0001e20000000400 */
[----:B------:R-:W-:Y:S01]  /*cfe0*/  F2FP.BF16.PACK_AB R0, R84, R83 ;  /* 0x000000535400723e */ /* 0x000fe200000010ff */
[----:B------:R-:W-:-:S02]  /*cff0*/  FADD.FTZ R78, R77, R78 ;  /* 0x0000004e4d4e7221 */ /* 0x000fc40000010000 */
[----:B------:R-:W-:Y:S01]  /*d000*/  STS.U16 [R98+0xc], R11 ;  /* 0x00000c0b62007388 */ /* 0x000fe20000000400 */
[----:B------:R-:W-:Y:S01]  /*d010*/  PRMT R14, R0, 0x7632, R14 ;  /* 0x00007632000e7816 */ /* 0x000fe2000000000e */
[----:B------:R-:W-:Y:S02]  /*d020*/  FADD.FTZ R79, R78, R79 ;  /* 0x0000004f4e4f7221 */ /* 0x000fe40000010000 */
[----:B------:R3:W-:Y:S01]  /*d030*/  STS.U16 [R98+0xe], R6 ;  /* 0x00000e0662007388 */ /* 0x0007e20000000400 */
[----:B0-----:R-:W-:Y:S01]  /*d040*/  PRMT R10, R5, 0x7632, R10 ;  /* 0x00007632050a7816 */ /* 0x001fe2000000000a */
[----:B------:R-:W-:Y:S02]  /*d050*/  FADD.FTZ R80, R79, R80 ;  /* 0x000000504f507221 */ /* 0x000fe40000010000 */
[----:B------:R-:W-:Y:S02]  /*d060*/  STS.U16 [R98+0x18], R0 ;  /* 0x0000180062007388 */ /* 0x000fe40000000400 */
[----:B------:R-:W-:-:S02]  /*d070*/  FADD.FTZ R81, R80, R81 ;  /* 0x0000005150517221 */ /* 0x000fc40000010000 */
[----:B------:R-:W-:Y:S01]  /*d080*/  STS.U16 [R98+0x16], R10 ;  /* 0x0000160a62007388 */ /* 0x000fe20000000400 */
[----:B---3--:R-:W-:Y:S01]  /*d090*/  IADD3 R6, P1, R18, -0x1e0, RZ ;  /* 0xfffffe2012067810 */ /* 0x008fe20007f3e0ff */
[----:B------:R-:W-:Y:S02]  /*d0a0*/  FADD.FTZ R82, R81, R82 ;  /* 0x0000005251527221 */ /* 0x000fe40000010000 */
[----:B------:R-:W-:Y:S01]  /*d0b0*/  STS.U16 [R98+0x1a], R14 ;  /* 0x00001a0e62007388 */ /* 0x000fe20000000400 */
[----:B------:R-:W-:-:S06]  /*d0c0*/  NOP ;  /* 0x0000000000007918 */ /* 0x000fcc0000000000 */
[----:B------:R-:W-:Y:S01]  /*d0d0*/  LDS.U16 R9, [R114] ;  /* 0x0000000072097984 */ /* 0x000fe20000000400 */
[----:B------:R-:W-:Y:S01]  /*d0e0*/  FADD.FTZ R83, R82, R83 ;  /* 0x0000005352537221 */ /* 0x000fe20000010000 */
[----:B------:R-:W-:Y:S02]  /*d0f0*/  IADD3.X R7, R8, -0x1, RZ, P1, !PT ;  /* 0xffffffff08077810 */ /* 0x000fe40000ffe4ff */
        /* <DEDUP_REMOVED lines=36> */
.L_x_9272:
[----:B------:R-:W-:Y:S05]  /*d340*/  BSYNC B0 ;  /* 0x0000000000007941 */ /* 0x000fea0003800000 */
.L_x_9271:
        /* <DEDUP_REMOVED lines=58> */
.L_x_9188:
        /* <DEDUP_REMOVED lines=27> */
.L_x_9275:
[----:B-1----:R-:W-:Y:S05]  /*d8a0*/  BSYNC B0 ;  /* 0x0000000000007941 */ /* 0x002fea0003800000 */
.L_x_9274:
[----:B------:R-:W-:Y:S01]  /*d8b0*/  BSSY B0, `(.L_x_9276) ;  /* 0x000001b000007945 */ /* 0x000fe20003800000 */
[----:B------:R-:W-:Y:S05]  /*d8c0*/  @!P0 BRA `(.L_x_9277) ;  /* 0x0000018000008947 */ /* 0x000fea0003800000 */
[----:B-1----:R-:W3:Y:S04]  /*d8d0*/  LDL.LU R2, [R1+0x14] ;  /* 0x0000140001027983 */ /* 0x002ee80000300800 */
[----:B------:R-:W1:Y:S04]  /*d8e0*/  S2R R6, SR_LANEID ;  /* 0x0000000000067919 */ /* 0x000e680000000000 */
[----:B------:R-:W4:Y:S04]  /*d8f0*/  S2R R7, SR_TID.X ;  /* 0x0000000000077919 */ /* 0x000f280000002100 */
[----:B------:R-:W-:Y:S01]  /*d900*/  BAR.SYNC.DEFER_BLOCKING 0x0 ;  /* 0x0000000000007b1d */ /* 0x000fe20000010000 */
[----:B-1----:R-:W-:-:S05]  /*d910*/  ISETP.NE.AND P1, PT, R6, RZ, PT ;  /* 0x000000ff0600720c */ /* 0x002fca0003f25270 */
        /* <DEDUP_REMOVED lines=19> */
.L_x_9277:
[----:B------:R-:W3:Y:S02]  /*da50*/  S2R R7, SR_TID.X ;  /* 0x0000000000077919 */ /* 0x000ee40000002100 */
.L_x_9278:
[----:B-1----:R-:W-:Y:S05]  /*da60*/  BSYNC B0 ;  /* 0x0000000000007941 */ /* 0x002fea0003800000 */
.L_x_9276:
[----:B---3--:R-:W-:-:S13]  /*da70*/  ISETP.GE.AND P0, PT, R7, c[0x0][0x16c], PT ;  /* 0x00005b0007007a0c */ /* 0x008fda0003f06270 */
[----:B------:R-:W-:Y:S05]  /*da80*/  @P0 EXIT ;  /* 0x000000000000094d */ /* 0x000fea0003800000 */
[----:B------:R-:W-:Y:S02]  /*da90*/  ULDC.64 UR6, c[0x0][0x288] ;  /* 0x0000a20000067ab9 */ /* 0x000fe40000000a00 */
[----:B------:R-:W-:Y:S02]  /*daa0*/  UIMAD UR11, UR11, UR6, URZ ;  /* 0x000000060b0b72a4 */ /* 0x000fe4000f8e023f */
[----:B0-2---:R-:W-:Y:S02]  /*dab0*/  UIMAD.WIDE.U32 UR4, UR10, UR6, URZ ;  /* 0x000000060a0472a5 */ /* 0x005fe4000f8e003f */
[----:B------:R-:W-:-:S04]  /*dac0*/  UIMAD UR6, UR10, UR7, UR11 ;  /* 0x000000070a0672a4 */ /* 0x000fc8000f8e020b */
[----:B------:R-:W-:Y:S02]  /*dad0*/  UIADD3 UR6, UR5, UR6, URZ ;  /* 0x0000000605067290 */ /* 0x000fe4000fffe03f */
.L_x_9279:
        /* <DEDUP_REMOVED lines=19> */
.L_x_9280:
        /* <DEDUP_REMOVED lines=15> */
.L_x_14700:


//--------------------- .text._Z25selective_scan_bwd_kernelI32Selective_Scan_bwd_kernel_traitsILi32ELi16ELb0ELb1ELb1ELb0ELb1EN3c108BFloat16ENS1_7complexIfEEEEv12SSMParamsBwd --------------------------
	.section	.text._Z25selective_scan_bwd_kernelI32Selective_Scan_bwd_kernel_traitsILi32ELi16ELb0ELb1ELb1ELb0ELb1EN3c108BFloat16ENS1_7complexIfEEEEv12SSMParamsBwd,"ax",@progbits
	.sectioninfo	@"SHI_REGISTERS=255"
	.align	128
        .global         _Z25selective_scan_bwd_kernelI32Selective_Scan_bwd_kernel_traitsILi32ELi16ELb0ELb1ELb1ELb0ELb1EN3c108BFloat16ENS1_7complexIfEEEEv12SSMParamsBwd
        .type           _Z25selective_scan_bwd_kernelI32Selective_Scan_bwd_kernel_traitsILi32ELi16ELb0ELb1ELb1ELb0ELb1EN3c108BFloat16ENS1_7complexIfEEEEv12SSMParamsBwd,@function
        .size           _Z25selective_scan_bwd_kernelI32Selective_Scan_bwd_kernel_traitsILi32ELi16ELb0ELb1ELb1ELb0ELb1EN3c108BFloat16ENS1_7complexIfEEEEv12SSMParamsBwd,(.L_x_14701 - _Z25selective_scan_bwd_kernelI32Selective_Scan_bwd_kernel_traitsILi32ELi16ELb0ELb1ELb1ELb0ELb1EN3c108BFloat16ENS1_7complexIfEEEEv12SSMParamsBwd)
        .other          _Z25selective_scan_bwd_kernelI32Selective_Scan_bwd_kernel_traitsILi32ELi16ELb0ELb1ELb1ELb0ELb1EN3c108BFloat16ENS1_7complexIfEEEEv12SSMParamsBwd,@"STO_CUDA_ENTRY STV_DEFAULT"
_Z25selective_scan_bwd_kernelI32Selective_Scan_bwd_kernel_traitsILi32ELi16ELb0ELb1ELb1ELb0ELb1EN3c108BFloat16ENS1_7complexIfEEEEv12SSMParamsBwd:
.text._Z25selective_scan_bwd_kernelI32Selective_Scan_bwd_kernel_traitsILi32ELi16ELb0ELb1ELb1ELb0ELb1EN3c108BFloat16ENS1_7complexIfEEEEv12SSMParamsBwd:
        /* <DEDUP_REMOVED lines=181> */
[----:B---3--:R-:W-:-:S04]  /*0b50*/  SHF.L.U32 R0, R120, 0x4, RZ ;  /* 0x0000000478007819 */ /* 0x008fc800000006ff */
[----:B------:R-:W-:-:S04]  /*0b60*/  LOP3.LUT R3, R0, 0xfffffe00, RZ, 0xc0, !PT ;  /* 0xfffffe0000037812 */ /* 0x000fc800078ec0ff */
[----:B------:R-:W-:-:S04]  /*0b70*/  LOP3.LUT R118, R3, 0x1f, R120, 0xf8, !PT ;  /* 0x0000001f03767812 */ /* 0x000fc800078ef878 */
[----:B-1--4-:R-:W-:Y:S02]  /*0b80*/  SHF.R.S32.HI R0, RZ, 0x1f, R118 ;  /* 0x0000001fff007819 */ /* 0x012fe40000011476 */
.L_x_9371:
        /* <DEDUP_REMOVED lines=14> */
[----:B------:R-:W-:-:S02]  /*0c70*/  LOP3.LUT R0, R118, 0x60, RZ, 0xfc, !PT ;  /* 0x0000006076007812 */ /* 0x000fc400078efcff */
[C---:B------:R-:W-:Y:S02]  /*0c80*/  ISETP.GE.AND P0, PT, R118.reuse, UR28, PT ;  /* 0x0000001c76007c0c */ /* 0x040fe4000bf06270 */
[C---:B------:R-:W-:Y:S02]  /*0c90*/  LOP3.LUT R6, R118.reuse, 0x80, RZ, 0xfc, !PT ;  /* 0x0000008076067812 */ /* 0x040fe400078efcff */
[----:B------:R-:W-:Y:S02]  /*0ca0*/  LOP3.LUT R7, R118, 0xa0, RZ, 0xfc, !PT ;  /* 0x000000a076077812 */ /* 0x000fe400078efcff */
[----:B------:R-:W-:Y:S02]  /*0cb0*/  ISETP.GE.AND P1, PT, R19, UR28, PT ;  /* 0x0000001c13007c0c */ /* 0x000fe4000bf26270 */
[----:B------:R-:W-:-:S05]  /*0cc0*/  ISETP.GE.AND P2, PT, R0, UR28, PT ;  /* 0x0000001c00007c0c */ /* 0x000fca000bf46270 */
[----:B-1----:R1:W3:Y:S01]  /*0cd0*/  @!P0 LDG.E.U16 R4, [R2.64] ;  /* 0x0000002a02048981 */ /* 0x0022e2000c1e1500 */
        /* <DEDUP_REMOVED lines=280> */
[----:B--2---:R-:W-:Y:S01]  /*1e60*/  MOV R2, UR27 ;  /* 0x0000001b00027c02 */ /* 0x004fe20008000f00 */
[----:B------:R-:W-:Y:S01]  /*1e70*/  UIMAD.WIDE.U32 UR32, UR12, UR30, URZ ;  /* 0x0000001e0c2072a5 */ /* 0x000fe2000f8e003f */
[----:B------:R-:W-:Y:S01]  /*1e80*/  MOV R3, UR40 ;  /* 0x0000002800037c02 */ /* 0x000fe20008000f00 */
[----:B------:R-:W-:Y:S01]  /*1e90*/  ULDC.64 UR8, c[0x0][0x1f8] ;  /* 0x00007e0000087ab9 */ /* 0x000fe20000000a00 */
[----:B0-----:R-:W-:Y:S01]  /*1ea0*/  MOV R4, UR27 ;  /* 0x0000001b00047c02 */ /* 0x001fe20008000f00 */
[----:B------:R-:W-:Y:S01]  /*1eb0*/  UIMAD UR30, UR13, UR30, URZ ;  /* 0x0000001e0d1e72a4 */ /* 0x000fe2000f8e023f */
[----:B-1----:R-:W-:Y:S01]  /*1ec0*/  MOV R5, UR40 ;  /* 0x0000002800057c02 */ /* 0x002fe20008000f00 */
        /* <DEDUP_REMOVED lines=13> */
[----:B------:R-:W-:-:S02]  /*1fa0*/  UIADD3 UR33, UR33, UR41, URZ ;  /* 0x0000002921217290 */ /* 0x000fc4000fffe03f */
[----:B------:R-:W-:Y:S01]  /*1fb0*/  UIMAD.WIDE.U32 UR8, UR10, UR8, UR34 ;  /* 0x000000080a0872a5 */ /* 0x000fe2000f8e0022 */
        /* <DEDUP_REMOVED lines=8> */
[----:B------:R-:W-:Y:S02]  /*2040*/  UIADD3 UR35, UP0, UR29, UR8, URZ ;  /* 0x000000081d237290 */ /* 0x000fe4000ff1e03f */
[----:B------:R-:W-:Y:S01]  /*2050*/  UIADD3 UR34, UP1, UR29, UR32, URZ ;  /* 0x000000201d227290 */ /* 0x000fe2000ff3e03f */
[----:B------:R-:W-:Y:S01]  /*2060*/  @!P0 IADD3 R47, P1, R118, R2, RZ ;  /* 0x00000002762f8210 */ /* 0x000fe20007f3e0ff */
[----:B------:R-:W-:Y:S01]  /*2070*/  UIADD3.X UR8, UR30, UR7, UR9, UP0, !UPT ;  /* 0x000000071e087290 */ /* 0x000fe200087fe409 */
[C---:B------:R-:W-:Y:S01]  /*2080*/  @!P0 IADD3.X R5, R156.reuse, UR31, R5, P2, !PT ;  /* 0x0000001f9c058c10 */ /* 0x040fe200097fe405 */
[----:B------:R-:W-:Y:S01]  /*2090*/  UIADD3.X UR32, UR30, UR31, UR33, UP1, !UPT ;  /* 0x0000001f1e207290 */ /* 0x000fe20008ffe421 */
[----:B------:R-:W-:Y:S02]  /*20a0*/  @!P0 IADD3.X R58, R156, UR7, R3, P1, !PT ;  /* 0x000000079c3a8c10 */ /* 0x000fe40008ffe403 */
[C---:B------:R-:W-:Y:S02]  /*20b0*/  LEA R2, P2, R118.reuse, c[0x0][0x258], 0x1 ;  /* 0x0000960076027a11 */ /* 0x040fe400078408ff */
[----:B------:R-:W-:-:S02]  /*20c0*/  LEA R44, P1, R118, c[0x0][0x268], 0x1 ;  /* 0x00009a00762c7a11 */ /* 0x000fc400078208ff */
[----:B------:R-:W-:Y:S02]  /*20d0*/  MOV R57, UR35 ;  /* 0x0000002300397c02 */ /* 0x000fe40008000f00 */
[----:B------:R-:W-:Y:S02]  /*20e0*/  MOV R59, UR34 ;  /* 0x00000022003b7c02 */ /* 0x000fe40008000f00 */
[----:B------:R-:W-:Y:S02]  /*20f0*/  LEA.HI.X R3, R118, c[0x0][0x25c], R156, 0x1, P2 ;  /* 0x0000970076037a11 */ /* 0x000fe400010f0c9c */
[----:B------:R-:W-:Y:S02]  /*2100*/  MOV R60, UR8 ;  /* 0x00000008003c7c02 */ /* 0x000fe40008000f00 */
        /* <DEDUP_REMOVED lines=10> */
[----:B------:R-:W-:Y:S01]  /*21b0*/  STL [R1+0x10], R154 ;  /* 0x0000109a01007387 */ /* 0x000fe20000100800 */
[----:B------:R-:W-:Y:S01]  /*21c0*/  MOV R62, UR32 ;  /* 0x00000020003e7c02 */ /* 0x000fe20008000f00 */
[----:B------:R-:W-:Y:S01]  /*21d0*/  ULDC.64 UR8, c[0x0][0x2e8] ;  /* 0x0000ba0000087ab9 */ /* 0x000fe20000000a00 */
[----:B------:R-:W-:Y:S02]  /*21e0*/  LEA.HI.X R45, R118, c[0x0][0x26c], R156, 0x1, P1 ;  /* 0x00009b00762d7a11 */ /* 0x000fe400008f0c9c */
[----:B------:R-:W-:Y:S02]  /*21f0*/  LEA R44, P2, R57, R44, 0x1 ;  /* 0x0000002c392c7211 */ /* 0x000fe400078408ff */
[----:B------:R-:W-:-:S02]  /*2200*/  LEA R2, P4, R59, R2, 0x1 ;  /* 0x000000023b027211 */ /* 0x000fc400078808ff */
        /* <DEDUP_REMOVED lines=121> */
[----:B------:R-:W-:Y:S04]  /*29a0*/  LDS.U16 R63, [R101+0x1e] ;  /* 0x00001e00653f7984 */ /* 0x000fe80000000400 */
        /* <DEDUP_REMOVED lines=44> */
[----:B------:R2:W-:Y:S02]  /*2c70*/  MUFU.EX2 R3, R2 ;  /* 0x0000000200037308 */ /* 0x0005e40000000800 */
[----:B--2---:R-:W-:-:S06]  /*2c80*/  FMUL.FTZ R2, R53, -1.4426950216293334961 ;  /* 0xbfb8aa3b35027820 */ /* 0x004fcc0000410000 */
[----:B------:R-:W2:Y:S01]  /*2c90*/  MUFU.EX2 R81, R81 ;  /* 0x0000005100517308 */ /* 0x000ea20000000800 */
[----:B------:R-:W-:-:S07]  /*2ca0*/  PRMT R50, RZ, 0x5410, R50 ;  /* 0x00005410ff327816 */ /* 0x000fce0000000032 */
[----:B------:R3:W-:Y:S02]  /*2cb0*/  MUFU.EX2 R87, R2 ;  /* 0x0000000200577308 */ /* 0x0007e40000000800 */
        /* <DEDUP_REMOVED lines=8> */
[----:B------:R-:W-:Y:S01]  /*2d40*/  PRMT R48, RZ, 0x5410, R48 ;  /* 0x00005410ff307816 */ /* 0x000fe20000000030 */
[----:B------:R-:W-:-:S06]  /*2d50*/  FADD.FTZ R3, R3, 1 ;  /* 0x3f80000003037421 */ /* 0x000fcc0000010000 */
[----:B------:R-:W-:Y:S01]  /*2d60*/  MUFU.RCP R75, R75 ;  /* 0x0000004b004b7308 */ /* 0x000fe20000001000 */
[----:B------:R-:W-:Y:S01]  /*2d70*/  FMUL.FTZ R83, R48, -1.4426950216293334961 ;  /* 0xbfb8aa3b30537820 */ /* 0x000fe20000410000 */
[----:B------:R-:W-:Y:S02]  /*2d80*/  PRMT R60, RZ, 0x5410, R60 ;  /* 0x00005410ff3c7816 */ /* 0x000fe4000000003c */
[----:B------:R-:W-:Y:S02]  /*2d90*/  PRMT R51, RZ, 0x5410, R51 ;  /* 0x00005410ff337816 */ /* 0x000fe40000000033 */
[----:B------:R-:W-:Y:S01]  /*2da0*/  PRMT R62, RZ, 0x5410, R62 ;  /* 0x00005410ff3e7816 */ /* 0x000fe2000000003e */
[----:B0-----:R-:W-:Y:S01]  /*2db0*/  FADD.FTZ R81, R85, 1 ;  /* 0x3f80000055517421 */ /* 0x001fe20000010000 */
[----:B------:R-:W0:Y:S01]  /*2dc0*/  MUFU.EX2 R83, R83 ;  /* 0x0000005300537308 */ /* 0x000e220000000800 */
[----:B------:R-:W-:Y:S01]  /*2dd0*/  FMUL.FTZ R86, R51, -1.4426950216293334961 ;  /* 0xbfb8aa3b33567820 */ /* 0x000fe20000410000 */
[----:B------:R-:W-:-:S02]  /*2de0*/  PRMT R54, RZ, 0x5410, R54 ;  /* 0x00005410ff367816 */ /* 0x000fc40000000036 */
[----:B------:R-:W-:-:S04]  /*2df0*/  PRMT R56, RZ, 0x5410, R56 ;  /* 0x00005410ff387816 */ /* 0x000fc80000000038 */
[----:B------:R-:W-:Y:S01]  /*2e00*/  MUFU.EX2 R86, R86 ;  /* 0x0000005600567308 */ /* 0x000fe20000000800 */
[----:B------:R-:W-:Y:S01]  /*2e10*/  PRMT R55, RZ, 0x5410, R55 ;  /* 0x00005410ff377816 */ /* 0x000fe20000000037 */
[----:B------:R-:W-:Y:S02]  /*2e20*/  FMUL.FTZ R88, R54, -1.4426950216293334961 ;  /* 0xbfb8aa3b36587820 */ /* 0x000fe40000410000 */
[----:B------:R-:W-:Y:S02]  /*2e30*/  FMUL.FTZ R123, R56, -1.4426950216293334961 ;  /* 0xbfb8aa3b387b7820 */ /* 0x000fe40000410000 */
[----:B------:R-:W-:Y:S02]  /*2e40*/  FMUL.FTZ R89, R55, -1.4426950216293334961 ;  /* 0xbfb8aa3b37597820 */ /* 0x000fe40000410000 */
[----:B0-----:R-:W-:Y:S01]  /*2e50*/  FADD.FTZ R83, R83, 1 ;  /* 0x3f80000053537421 */ /* 0x001fe20000010000 */
[----:B------:R-:W-:Y:S01]  /*2e60*/  MUFU.EX2 R88, R88 ;  /* 0x0000005800587308 */ /* 0x000fe20000000800 */
[----:B------:R-:W-:-:S07]  /*2e70*/  PRMT R64, RZ, 0x5410, R64 ;  /* 0x00005410ff407816 */ /* 0x000fce0000000040 */
[----:B------:R-:W-:Y:S01]  /*2e80*/  MUFU.EX2 R123, R123 ;  /* 0x0000007b007b7308 */ /* 0x000fe20000000800 */
[----:B------:R-:W-:-:S07]  /*2e90*/  PRMT R59, RZ, 0x5410, R59 ;  /* 0x00005410ff3b7816 */ /* 0x000fce000000003b */
[----:B------:R-:W-:Y:S08]  /*2ea0*/  MUFU.EX2 R121, R89 ;  /* 0x0000005900797308 */ /* 0x000ff00000000800 */
[----:B------:R-:W-:Y:S01]  /*2eb0*/  MUFU.RCP R81, R81 ;  /* 0x0000005100517308 */ /* 0x000fe20000001000 */
        /* <DEDUP_REMOVED lines=17> */
[----:B------:R-:W2:Y:S04]  /*2fd0*/  LDS.U16 R39, [R101] ;  /* 0x0000000065277984 */ /* 0x000ea80000000400 */
[----:B------:R-:W3:Y:S01]  /*2fe0*/  LDS.U16 R45, [R101+0x2] ;  /* 0x00000200652d7984 */ /* 0x000ee20000000400 */
[----:B0-----:R-:W0:Y:S03]  /*2ff0*/  MUFU.RCP R74, R2 ;  /* 0x00000002004a7308 */ /* 0x001e260000001000 */
[----:B------:R-:W4:Y:S04]  /*3000*/  LDS.U16 R47, [R101+0x4] ;  /* 0x00000400652f7984 */ /* 0x000f280000000400 */
[----:B------:R-:W5:Y:S01]  /*3010*/  LDS.U16 R68, [R101+0xa] ;  /* 0x00000a0065447984 */ /* 0x000f620000000400 */
[----:B-1----:R1:W-:Y:S03]  /*3020*/  MUFU.RCP R77, R3 ;  /* 0x00000003004d7308 */ /* 0x0023e60000001000 */
[----:B------:R-:W4:Y:S04]  /*3030*/  LDS.U16 R67, [R101+0x8] ;  /* 0x0000080065437984 */ /* 0x000f280000000400 */
[----:B------:R-:W4:Y:S01]  /*3040*/  LDS.U16 R65, [R101+0x6] ;  /* 0x0000060065417984 */ /* 0x000f220000000400 */
[----:B-1----:R-:W-:-:S02]  /*3050*/  FADD.FTZ R3, -R73, 1 ;  /* 0x3f80000049037421 */ /* 0x002fc40000010100 */
[----:B0-----:R-:W-:Y:S02]  /*3060*/  FADD.FTZ R2, -R74, 1 ;  /* 0x3f8000004a027421 */ /* 0x001fe40000010100 */
[----:B------:R-:W-:Y:S02]  /*3070*/  FFMA.FTZ R85, R42, R3, 1 ;  /* 0x3f8000002a557423 */ /* 0x000fe40000010003 */
[----:B------:R-:W-:Y:S02]  /*3080*/  FADD.FTZ R5, -R75, 1 ;  /* 0x3f8000004b057421 */ /* 0x000fe40000010100 */
[----:B------:R-:W-:Y:S01]  /*3090*/  FFMA.FTZ R2, R41, R2, 1 ;  /* 0x3f80000029027423 */ /* 0x000fe20000010002 */
[----:B--2---:R-:W-:Y:S02]  /*30a0*/  PRMT R39, RZ, 0x5410, R39 ;  /* 0x00005410ff277816 */ /* 0x004fe40000000027 */
[----:B---3--:R-:W-:-:S03]  /*30b0*/  PRMT R45, RZ, 0x5410, R45 ;  /* 0x00005410ff2d7816 */ /* 0x008fc6000000002d */
[----:B------:R-:W-:Y:S02]  /*30c0*/  FMUL.FTZ R3, R60, R39 ;  /* 0x000000273c037220 */ /* 0x000fe40000410000 */
[----:B------:R-:W-:Y:S02]  /*30d0*/  FMUL.FTZ R4, R62, R45 ;  /* 0x0000002d3e047220 */ /* 0x000fe40000410000 */
[----:B------:R-:W-:Y:S02]  /*30e0*/  FMUL.FTZ R3, R74, R3 ;  /* 0x000000034a037220 */ /* 0x000fe40000410000 */
[----:B------:R-:W-:Y:S02]  /*30f0*/  FMUL.FTZ R4, R73, R4 ;  /* 0x0000000449047220 */ /* 0x000fe40000410000 */
[----:B------:R-:W-:Y:S02]  /*3100*/  FADD.FTZ R78, R87, 1 ;  /* 0x3f800000574e7421 */ /* 0x000fe40000010000 */
[----:B------:R-:W-:-:S02]  /*3110*/  FFMA.FTZ R87, R44, R5, 1 ;  /* 0x3f8000002c577423 */ /* 0x000fc40000010005 */
[----:B------:R-:W-:Y:S02]  /*3120*/  FMUL.FTZ R5, R3, R2 ;  /* 0x0000000203057220 */ /* 0x000fe40000410000 */
[----:B------:R-:W-:Y:S01]  /*3130*/  FMUL.FTZ R132, R4, R85 ;  /* 0x0000005504847220 */ /* 0x000fe20000410000 */
[----:B------:R-:W0:Y:S04]  /*3140*/  LDS.U16 R2, [R101+0xc] ;  /* 0x00000c0065027984 */ /* 0x000e280000000400 */
[----:B------:R-:W-:Y:S04]  /*3150*/  LDS.U16 R3, [R101+0xe] ;  /* 0x00000e0065037984 */ /* 0x000fe80000000400 */
[----:B------:R-:W1:Y:S01]  /*3160*/  LDS.U16 R4, [R101+0x10] ;  /* 0x0000100065047984 */ /* 0x000e620000000400 */
[----:B------:R2:W3:Y:S01]  /*3170*/  MUFU.RCP R79, R83 ;  /* 0x00000053004f7308 */ /* 0x0004e20000001000 */
[----:B----4-:R-:W-:Y:S01]  /*3180*/  PRMT R47, RZ, 0x5410, R47 ;  /* 0x00005410ff2f7816 */ /* 0x010fe2000000002f */
[----:B------:R-:W-:Y:S01]  /*3190*/  FADD.FTZ R76, R86, 1 ;  /* 0x3f800000564c7421 */ /* 0x000fe20000010000 */
[----:B------:R-:W-:-:S03]  /*31a0*/  PRMT R58, RZ, 0x5410, R58 ;  /* 0x00005410ff3a7816 */ /* 0x000fc6000000003a */
[----:B------:R-:W-:Y:S01]  /*31b0*/  FMUL.FTZ R80, R64, R47 ;  /* 0x0000002f40507220 */ /* 0x000fe20000410000 */
[----:B------:R-:W-:Y:S01]  /*31c0*/  PRMT R71, RZ, 0x5410, R71 ;  /* 0x00005410ff477816 */ /* 0x000fe20000000047 */
[----:B------:R-:W-:Y:S01]  /*31d0*/  FMUL.FTZ R89, R59, -1.4426950216293334961 ;  /* 0xbfb8aa3b3b597820 */ /* 0x000fe20000410000 */
[----:B------:R-:W4:Y:S01]  /*31e0*/  MUFU.RCP R76, R76 ;  /* 0x0000004c004c7308 */ /* 0x000f220000001000 */
[----:B------:R-:W-:Y:S01]  /*31f0*/  FMUL.FTZ R80, R75, R80 ;  /* 0x000000504b507220 */ /* 0x000fe20000410000 */
[----:B-----5:R-:W-:Y:S02]  /*3200*/  PRMT R68, RZ, 0x5410, R68 ;  /* 0x00005410ff447816 */ /* 0x020fe40000000044 */
[----:B------:R-:W-:Y:S02]  /*3210*/  PRMT R72, RZ, 0x5410, R72 ;  /* 0x00005410ff487816 */ /* 0x000fe40000000048 */
[----:B------:R-:W-:Y:S02]  /*3220*/  PRMT R67, RZ, 0x5410, R67 ;  /* 0x00005410ff437816 */ /* 0x000fe40000000043 */
[----:B------:R-:W5:Y:S01]  /*3230*/  MUFU.RCP R78, R78 ;  /* 0x0000004e004e7308 */ /* 0x000f620000001000 */
[----:B------:R-:W-:-:S02]  /*3240*/  FMUL.FTZ R125, R58, -1.4426950216293334961 ;  /* 0xbfb8aa3b3a7d7820 */ /* 0x000fc40000410000 */
[----:B--2---:R-:W-:Y:S02]  /*3250*/  FADD.FTZ R83, R88, 1 ;  /* 0x3f80000058537421 */ /* 0x004fe40000010000 */
[----:B------:R-:W-:-:S03]  /*3260*/  FADD.FTZ R85, R123, 1 ;  /* 0x3f8000007b557421 */ /* 0x000fc60000010000 */
[----:B------:R2:W-:Y:S01]  /*3270*/  MUFU.EX2 R126, R89 ;  /* 0x00000059007e7308 */ /* 0x0005e20000000800 */
[----:B------:R-:W-:Y:S02]  /*3280*/  FADD.FTZ R123, -R81, 1 ;  /* 0x3f800000517b7421 */ /* 0x000fe40000010100 */
[----:B------:R-:W-:Y:S01]  /*3290*/  FMUL.FTZ R88, R71, R68 ;  /* 0x0000004447587220 */ /* 0x000fe20000410000 */
[----:B------:R-:W-:Y:S01]  /*32a0*/  PRMT R122, RZ, 0x5410, R122 ;  /* 0x00005410ff7a7816 */ /* 0x000fe2000000007a */
[----:B------:R-:W-:Y:S01]  /*32b0*/  FMUL.FTZ R86, R72, R67 ;  /* 0x0000004348567220 */ /* 0x000fe20000410000 */
[----:B------:R-:W-:Y:S01]  /*32c0*/  PRMT R65, RZ, 0x5410, R65 ;  /* 0x00005410ff417816 */ /* 0x000fe20000000041 */
[----:B--2---:R-:W-:Y:S02]  /*32d0*/  FMUL.FTZ R89, R80, R87 ;  /* 0x0000005750597220 */ /* 0x004fe40000410000 */
[----:B------:R-:W-:Y:S02]  /*32e0*/  FADD.FTZ R80, R121, 1 ;  /* 0x3f80000079507421 */ /* 0x000fe40000010000 */
[----:B---3--:R-:W-:Y:S01]  /*32f0*/  FADD.FTZ R121, -R79, 1 ;  /* 0x3f8000004f797421 */ /* 0x008fe20000010100 */
[----:B------:R-:W2:Y:S01]  /*3300*/  MUFU.EX2 R125, R125 ;  /* 0x0000007d007d7308 */ /* 0x000ea20000000800 */
[----:B------:R-:W-:Y:S01]  /*3310*/  PRMT R61, RZ, 0x5410, R61 ;  /* 0x00005410ff3d7816 */ /* 0x000fe2000000003d */
[----:B------:R-:W-:-:S02]  /*3320*/  FFMA.FTZ R123, R50, R123, 1 ;  /* 0x3f800000327b7423 */ /* 0x000fc4000001007b */
[----:B------:R-:W-:Y:S02]  /*3330*/  FMUL.FTZ R88, R81, R88 ;  /* 0x0000005851587220 */ /* 0x000fe40000410000 */
[----:B------:R-:W-:Y:S02]  /*3340*/  FFMA.FTZ R121, R48, R121, 1 ;  /* 0x3f80000030797423 */ /* 0x000fe40000010079 */
[----:B------:R-:W3:Y:S01]  /*3350*/  MUFU.RCP R83, R83 ;  /* 0x0000005300537308 */ /* 0x000ee20000001000 */
[----:B------:R-:W-:Y:S02]  /*3360*/  FMUL.FTZ R86, R79, R86 ;  /* 0x000000564f567220 */ /* 0x000fe40000410000 */
[----:B------:R-:W-:Y:S02]  /*3370*/  FMUL.FTZ R82, R122, R65 ;  /* 0x000000417a527220 */ /* 0x000fe40000410000 */
[----:B------:R-:W-:Y:S01]  /*3380*/  FMUL.FTZ R136, R88, R123 ;  /* 0x0000007b58887220 */ /* 0x000fe20000410000 */
[----:B------:R-:W-:Y:S01]  /*3390*/  PRMT R123, RZ, 0x5410, R66 ;  /* 0x00005410ff7b7816 */ /* 0x000fe20000000042 */
[----:B------:R-:W-:Y:S01]  /*33a0*/  FMUL.FTZ R127, R61, -1.4426950216293334961 ;  /* 0xbfb8aa3b3d7f7820 */ /* 0x000fe20000410000 */
[----:B------:R-:W-:Y:S01]  /*33b0*/  PRMT R63, RZ, 0x5410, R63 ;  /* 0x00005410ff3f7816 */ /* 0x000fe2000000003f */
[----:B------:R-:W-:-:S02]  /*33c0*/  FADD.FTZ R124, R124, 1 ;  /* 0x3f8000007c7c7421 */ /* 0x000fc40000010000 */
[----:B------:R-:W-:Y:S01]  /*33d0*/  FMUL.FTZ R133, R86, R121 ;  /* 0x0000007956857220 */ /* 0x000fe20000410000 */
[----:B------:R-:W-:Y:S01]  /*33e0*/  PRMT R121, RZ, 0x5410, R70 ;  /* 0x00005410ff797816 */ /* 0x000fe20000000046 */
[----:B----4-:R-:W-:Y:S02]  /*33f0*/  FADD.FTZ R66, -R76, 1 ;  /* 0x3f8000004c427421 */ /* 0x010fe40000010100 */
[C---:B------:R-:W-:Y:S02]  /*3400*/  FADD.FTZ R87, -R77.reuse, 1 ;  /* 0x3f8000004d577421 */ /* 0x040fe40000010100 */
[----:B-----5:R-:W-:Y:S01]  /*3410*/  FADD.FTZ R70, -R78, 1 ;  /* 0x3f8000004e467421 */ /* 0x020fe20000010100 */
[----:B------:R4:W5:Y:S01]  /*3420*/  MUFU.EX2 R130, R127 ;  /* 0x0000007f00827308 */ /* 0x0009620000000800 */
[----:B------:R-:W-:Y:S02]  /*3430*/  FMUL.FTZ R84, R77, R82 ;  /* 0x000000524d547220 */ /* 0x000fe40000410000 */
[----:B------:R-:W-:Y:S01]  /*3440*/  FFMA.FTZ R86, R51, R66, 1 ;  /* 0x3f80000033567423 */ /* 0x000fe20000010042 */
[----:B0-----:R-:W-:Y:S01]  /*3450*/  PRMT R66, RZ, 0x5410, R2 ;  /* 0x00005410ff427816 */ /* 0x001fe20000000002 */
[----:B------:R-:W-:-:S03]  /*3460*/  FMUL.FTZ R128, R63, -1.4426950216293334961 ;  /* 0xbfb8aa3b3f807820 */ /* 0x000fc60000410000 */
[----:B------:R0:W-:Y:S01]  /*3470*/  MUFU.RCP R82, R124 ;  /* 0x0000007c00527308 */ /* 0x0001e20000001000 */
[----:B------:R-:W-:Y:S01]  /*3480*/  FFMA.FTZ R87, R46, R87, 1 ;  /* 0x3f8000002e577423 */ /* 0x000fe20000010057 */
[----:B----4-:R-:W4:Y:S01]  /*3490*/  LDS.U16 R127, [R101+0x18] ;  /* 0x00001800657f7984 */ /* 0x010f220000000400 */
[----:B------:R-:W-:Y:S01]  /*34a0*/  FFMA.FTZ R88, R53, R70, 1 ;  /* 0x3f80000035587423 */ /* 0x000fe20000010046 */
[----:B-1----:R-:W-:Y:S02]  /*34b0*/  PRMT R70, RZ, 0x5410, R4 ;  /* 0x00005410ff467816 */ /* 0x002fe40000000004 */
[----:B0-----:R-:W-:Y:S02]  /*34c0*/  PRMT R124, RZ, 0x5410, R69 ;  /* 0x00005410ff7c7816 */ /* 0x001fe40000000045 */
[----:B------:R-:W-:Y:S01]  /*34d0*/  PRMT R69, RZ, 0x5410, R3 ;  /* 0x00005410ff457816 */ /* 0x000fe20000000003 */
[----:B------:R-:W-:Y:S01]  /*34e0*/  FMUL.FTZ R134, R84, R87 ;  /* 0x0000005754867220 */ /* 0x000fe20000410000 */
[----:B------:R0:W1:Y:S01]  /*34f0*/  MUFU.EX2 R135, R128 ;  /* 0x0000008000877308 */ /* 0x0000620000000800 */
[----:B--2---:R-:W-:-:S02]  /*3500*/  FADD.FTZ R87, R125, 1 ;  /* 0x3f8000007d577421 */ /* 0x004fc40000010000 */
[----:B------:R-:W-:Y:S01]  /*3510*/  FADD.FTZ R84, R126, 1 ;  /* 0x3f8000007e547421 */ /* 0x000fe20000010000 */
[----:B------:R-:W2:Y:S01]  /*3520*/  LDS.U16 R125, [R101+0x12] ;  /* 0x00001200657d7984 */ /* 0x000ea20000000400 */
[----:B---3--:R-:W-:Y:S02]  /*3530*/  FADD.FTZ R131, -R83, 1 ;  /* 0x3f80000053837421 */ /* 0x008fe40000010100 */
[----:B------:R-:W-:Y:S01]  /*3540*/  FMUL.FTZ R3, R121, R66 ;  /* 0x0000004279037220 */ /* 0x000fe20000410000 */
[----:B------:R-:W3:Y:S01]  /*3550*/  LDS.U16 R126, [R101+0x14] ;  /* 0x00001400657e7984 */ /* 0x000ee20000000400 */
[----:B------:R-:W-:Y:S02]  /*3560*/  FMUL.FTZ R129, R124, R69 ;  /* 0x000000457c817220 */ /* 0x000fe40000410000 */
[----:B------:R-:W-:Y:S01]  /*3570*/  FMUL.FTZ R2, R123, R70 ;  /* 0x000000467b027220 */ /* 0x000fe20000410000 */
[----:B0-----:R-:W0:Y:S01]  /*3580*/  LDS.U16 R128, [R101+0x16] ;  /* 0x0000160065807984 */ /* 0x001e220000000400 */
[----:B------:R-:W-:-:S02]  /*3590*/  FMUL.FTZ R3, R76, R3 ;  /* 0x000000034c037220 */ /* 0x000fc40000410000 */
[----:B------:R-:W-:Y:S02]  /*35a0*/  FFMA.FTZ R131, R54, R131, 1 ;  /* 0x3f80000036837423 */ /* 0x000fe40000010083 */
[----:B------:R-:W-:Y:S02]  /*35b0*/  FMUL.FTZ R129, R78, R129 ;  /* 0x000000814e817220 */ /* 0x000fe40000410000 */
[----:B------:R-:W-:Y:S02]  /*35c0*/  FMUL.FTZ R4, R83, R2 ;  /* 0x0000000253047220 */ /* 0x000fe40000410000 */
[----:B------:R-:W-:Y:S02]  /*35d0*/  FMUL.FTZ R3, R3, R86 ;  /* 0x0000005603037220 */ /* 0x000fe40000410000 */
[----:B-----5:R-:W-:Y:S02]  /*35e0*/  FADD.FTZ R86, R130, 1 ;  /* 0x3f80000082567421 */ /* 0x020fe40000010000 */
[----:B------:R-:W-:Y:S01]  /*35f0*/  FMUL.FTZ R2, R129, R88 ;  /* 0x0000005881027220 */ /* 0x000fe20000410000 */
[----:B------:R-:W-:Y:S01]  /*3600*/  LDS.U16 R130, [R101+0x1c] ;  /* 0x00001c0065827984 */ /* 0x000fe20000000400 */
[----:B------:R-:W-:-:S03]  /*3610*/  FMUL.FTZ R4, R4, R131 ;  /* 0x0000008304047220 */ /* 0x000fc60000410000 */
[----:B------:R-:W5:Y:S04]  /*3620*/  LDS.U16 R129, [R101+0x1a] ;  /* 0x00001a0065817984 */ /* 0x000f680000000400 */
[----:B------:R-:W5:Y:S01]  /*3630*/  LDS.U16 R131, [R101+0x1e] ;  /* 0x00001e0065837984 */ /* 0x000f620000000400 */
[----:B------:R-:W0:Y:S08]  /*3640*/  MUFU.RCP R85, R85 ;  /* 0x0000005500557308 */ /* 0x000e300000001000 */
[----:B------:R-:W2:Y:S01]  /*3650*/  MUFU.RCP R87, R87 ;  /* 0x0000005700577308 */ /* 0x000ea20000001000 */
[----:B-1----:R-:W-:-:S07]  /*3660*/  FADD.FTZ R88, R135, 1 ;  /* 0x3f80000087587421 */ /* 0x002fce0000010000 */
[----:B------:R-:W1:Y:S01]  /*3670*/  MUFU.RCP R80, R80 ;  /* 0x0000005000507308 */ /* 0x000e620000001000 */
[----:B------:R-:W-:Y:S01]  /*3680*/  PRMT R40, RZ, 0x5410, R40 ;  /* 0x00005410ff287816 */ /* 0x000fe20000000028 */
[----:B0-----:R-:W-:Y:S01]  /*3690*/  FADD.FTZ R135, -R85, 1 ;  /* 0x3f80000055877421 */ /* 0x001fe20000010100 */
[----:B----4-:R-:W-:Y:S01]  /*36a0*/  PRMT R127, RZ, 0x5410, R127 ;  /* 0x00005410ff7f7816 */ /* 0x010fe2000000007f */
[----:B------:R-:W-:Y:S01]  /*36b0*/  FADD.FTZ R140, -R82, 1 ;  /* 0x3f800000528c7421 */ /* 0x000fe20000010100 */
[----:B------:R-:W-:-:S03]  /*36c0*/  PRMT R52, RZ, 0x5410, R52 ;  /* 0x00005410ff347816 */ /* 0x000fc60000000034 */
[----:B------:R-:W0:Y:S01]  /*36d0*/  MUFU.RCP R84, R84 ;  /* 0x0000005400547308 */ /* 0x000e220000001000 */
[----:B------:R-:W-:Y:S01]  /*36e0*/  PRMT R49, RZ, 0x5410, R49 ;  /* 0x00005410ff317816 */ /* 0x000fe20000000031 */
[----:B--2---:R-:W-:Y:S01]  /*36f0*/  FADD.FTZ R139, -R87, 1 ;  /* 0x3f800000578b7421 */ /* 0x004fe20000010100 */
[----:B------:R-:W-:Y:S02]  /*3700*/  PRMT R43, RZ, 0x5410, R43 ;  /* 0x00005410ff2b7816 */ /* 0x000fe4000000002b */
[----:B------:R-:W-:-:S03]  /*3710*/  PRMT R125, RZ, 0x5410, R125 ;  /* 0x00005410ff7d7816 */ /* 0x000fc6000000007d */
[----:B------:R-:W2:Y:S01]  /*3720*/  MUFU.RCP R86, R86 ;  /* 0x0000005600567308 */ /* 0x000ea20000001000 */
[----:B---3--:R-:W-:Y:S02]  /*3730*/  PRMT R126, RZ, 0x5410, R126 ;  /* 0x00005410ff7e7816 */ /* 0x008fe4000000007e */
[----:B------:R-:W-:-:S05]  /*3740*/  PRMT R128, RZ, 0x5410, R128 ;  /* 0x00005410ff807816 */ /* 0x000fca0000000080 */
[----:B------:R-:W3:Y:S01]  /*3750*/  MUFU.RCP R88, R88 ;  /* 0x0000005800587308 */ /* 0x000ee20000001000 */
[----:B------:R-:W-:Y:S02]  /*3760*/  FFMA.FTZ R137, R56, R135, 1 ;  /* 0x3f80000038897423 */ /* 0x000fe40000010087 */
[----:B------:R-:W-:Y:S02]  /*3770*/  FFMA.FTZ R142, R57, R140, 1 ;  /* 0x3f800000398e7423 */ /* 0x000fe4000001008c */
[----:B------:R-:W-:Y:S02]  /*3780*/  FFMA.FTZ R141, R58, R139, 1 ;  /* 0x3f8000003a8d7423 */ /* 0x000fe4000001008b */
[----:B------:R-:W-:Y:S02]  /*3790*/  FMUL.FTZ R144, R40, R127 ;  /* 0x0000007f28907220 */ /* 0x000fe40000410000 */
[----:B-1----:R-:W-:Y:S02]  /*37a0*/  FADD.FTZ R138, -R80, 1 ;  /* 0x3f800000508a7421 */ /* 0x002fe40000010100 */
[----:B------:R-:W-:-:S02]  /*37b0*/  FMUL.FTZ R135, R52, R125 ;  /* 0x0000007d34877220 */ /* 0x000fc40000410000 */
        /* <DEDUP_REMOVED lines=8> */
[----:B-----5:R-:W-:Y:S01]  /*3840*/  PRMT R129, RZ, 0x5410, R129 ;  /* 0x00005410ff817816 */ /* 0x020fe20000000081 */
        /* <DEDUP_REMOVED lines=10> */
[----:B0-----:R-:W-:Y:S02]  /*38f0*/  FADD.FTZ R132, -R84, 1 ;  /* 0x3f80000054847421 */ /* 0x001fe40000010100 */
[----:B--2---:R-:W-:Y:S02]  /*3900*/  FADD.FTZ R138, -R86, 1 ;  /* 0x3f800000568a7421 */ /* 0x004fe40000010100 */
[----:B---3--:R-:W-:Y:S02]  /*3910*/  FADD.FTZ R140, -R88, 1 ;  /* 0x3f800000588c7421 */ /* 0x008fe40000010100 */
        /* <DEDUP_REMOVED lines=91> */
.L_x_9283:
[----:B-1----:R-:W-:Y:S05]  /*3ed0*/  BSYNC B0 ;  /* 0x0000000000007941 */ /* 0x002fea0003800000 */
.L_x_9282:
        /* <DEDUP_REMOVED lines=153> */
[----:B--2---:R-:W-:Y:S01]  /*4870*/  PRMT R5, R56, 0x7632, R5 ;  /* 0x0000763238057816 */ /* 0x004fe20000000005 */
        /* <DEDUP_REMOVED lines=48> */
.L_x_9286:
[----:B------:R-:W-:Y:S05]  /*4b80*/  BSYNC B0 ;  /* 0x0000000000007941 */ /* 0x000fea0003800000 */
.L_x_9285:
        /* <DEDUP_REMOVED lines=43> */
.L_x_9284:
[----:B0-----:R-:W2:Y:S01]  /*4e40*/  LDL.LU R4, [R1+0x24] ;  /* 0x0000240001047983 */ /* 0x001ea20000300800 */
        /* <DEDUP_REMOVED lines=85> */
.L_x_9366:
[----:B------:R-:W-:Y:S01]  /*53a0*/  ULDC.64 UR32, c[0x0][0x180] ;  /* 0x0000600000207ab9 */ /* 0x000fe20000000a00 */
[----:B------:R-:W2:Y:S01]  /*53b0*/  LDL R192, [R1+0x10] ;  /* 0x0000100001c07983 */ /* 0x000ea20000100800 */
[----:B------:R-:W-:-:S02]  /*53c0*/  UIMAD UR28, UR11, UR32, URZ ;  /* 0x000000200b1c72a4 */ /* 0x000fc4000f8e023f */
[----:B------:R-:W-:Y:S01]  /*53d0*/  UIMAD.WIDE.U32 UR34, UR10, UR32, URZ ;  /* 0x000000200a2272a5 */ /* 0x000fe2000f8e003f */
[----:B---3--:R-:W3:Y:S01]  /*53e0*/  LDL R189, [R1+0xc] ;  /* 0x00000c0001bd7983 */ /* 0x008ee20000100800 */
[----:B------:R-:W-:Y:S01]  /*53f0*/  UIMAD UR28, UR10, UR33, UR28 ;  /* 0x000000210a1c72a4 */ /* 0x000fe2000f8e021c */
[----:B------:R-:W-:Y:S01]  /*5400*/  LOP3.LUT R251, R120, 0x1f, RZ, 0xc0, !PT ;  /* 0x0000001f78fb7812 */ /* 0x000fe200078ec0ff */
        /* <DEDUP_REMOVED lines=11> */
[----:B------:R-:W-:Y:S01]  /*54c0*/  ULEA.HI.X UR33, UR34, UR33, UR28, 0x3, UP0 ;  /* 0x0000002122217291 */ /* 0x000fe200080f1c1c */
[----:B------:R-:W-:Y:S02]  /*54d0*/  LOP3.LUT R6, R0, 0xffffffe0, R251, 0xe2, !PT ;  /* 0xffffffe000067812 */ /* 0x000fe400078ee2fb */
[----:B------:R-:W-:-:S03]  /*54e0*/  MOV R2, UR32 ;  /* 0x0000002000027c02 */ /* 0x000fc60008000f00 */
[----:B------:R-:W-:Y:S01]  /*54f0*/  MOV R3, UR33 ;  /* 0x0000002100037c02 */ /* 0x000fe20008000f00 */
[----:B------:R-:W-:Y:S01]  /*5500*/  ULDC.64 UR32, c[0x0][0x1a0] ;  /* 0x0000680000207ab9 */ /* 0x000fe20000000a00 */
[--C-:B------:R-:W-:Y:S01]  /*5510*/  SHF.R.S32.HI R7, RZ, 0x1f, R6.reuse ;  /* 0x0000001fff077819 */ /* 0x100fe20000011406 */
[----:B------:R-:W-:Y:S01]  /*5520*/  UIMAD UR32, UR40, UR32, URZ ;  /* 0x00000020282072a4 */ /* 0x000fe2000f8e023f */
[----:B------:R-:W-:Y:S01]  /*5530*/  MOV R9, UR7 ;  /* 0x0000000700097c02 */ /* 0x000fe20008000f00 */
[----:B------:R-:W-:Y:S01]  /*5540*/  ULDC UR28, c[0x0][0x168] ;  /* 0x00005a00001c7ab9 */ /* 0x000fe20000000800 */
[C---:B------:R-:W-:Y:S01]  /*5550*/  LOP3.LUT R186, R6.reuse, 0xa0, RZ, 0xfc, !PT ;  /* 0x000000a006ba7812 */ /* 0x040fe200078efcff */
[----:B------:R-:W-:Y:S01]  /*5560*/  UIMAD UR32, UR7, UR33, UR32 ;  /* 0x00000021072072a4 */ /* 0x000fe2000f8e0220 */
[----:B----4-:R-:W4:Y:S01]  /*5570*/  LDG.E.64 R2, [R2.64] ;  /* 0x0000002a02027981 */ /* 0x010f22000c1e1b00 */
[----:B------:R-:W-:Y:S01]  /*5580*/  IMAD.WIDE.U32 R8, R9, c[0x0][0x1a0], R6 ;  /* 0x0000680009087a25 */ /* 0x000fe200078e0006 */
[----:B------:R-:W-:Y:S01]  /*5590*/  UIADD3 UR28, -UR27, UR28, URZ ;  /* 0x0000001c1b1c7290 */ /* 0x000fe2000fffe13f */
[----:B------:R-:W-:-:S02]  /*55a0*/  LOP3.LUT R155, R6, 0x20, RZ, 0xfc, !PT ;  /* 0x00000020069b7812 */ /* 0x000fc400078efcff */
[----:B------:R-:W-:Y:S01]  /*55b0*/  LOP3.LUT R174, R6, 0x40, RZ, 0xfc, !PT ;  /* 0x0000004006ae7812 */ /* 0x000fe200078efcff */
[----:B------:R-:W-:Y:S01]  /*55c0*/  USHF.L.U32 UR41, UR28, 0x1, URZ ;  /* 0x000000011c297899 */ /* 0x000fe2000800063f */
[----:B------:R-:W-:Y:S01]  /*55d0*/  IADD3 R5, R9, UR32, RZ ;  /* 0x0000002009057c10 */ /* 0x000fe2000fffe0ff */
[----:B------:R-:W-:Y:S01]  /*55e0*/  ULDC.64 UR32, c[0x0][0x1c0] ;  /* 0x0000700000207ab9 */ /* 0x000fe20000000a00 */
[C---:B------:R-:W-:Y:S02]  /*55f0*/  LEA R4, P0, R8.reuse, UR22, 0x1 ;  /* 0x0000001608047c11 */ /* 0x040fe4000f8008ff */
[----:B------:R-:W-:Y:S02]  /*5600*/  PRMT R143, RZ, 0x7610, R143 ;  /* 0x00007610ff8f7816 */ /* 0x000fe4000000008f */
[----:B------:R-:W-:Y:S02]  /*5610*/  LEA.HI.X R5, R8, UR23, R5, 0x1, P0 ;  /* 0x0000001708057c11 */ /* 0x000fe400080f0c05 */
[----:B------:R-:W-:-:S02]  /*5620*/  ISETP.GE.AND P0, PT, R186, UR41, PT ;  /* 0x00000029ba007c0c */ /* 0x000fc4000bf06270 */
[----:B------:R-:W-:Y:S02]  /*5630*/  ISETP.GE.AND P1, PT, R6, UR41, PT ;  /* 0x0000002906007c0c */ /* 0x000fe4000bf26270 */
[----:B------:R-:W-:Y:S02]  /*5640*/  ISETP.GE.AND P2, PT, R155, UR41, PT ;  /* 0x000000299b007c0c */ /* 0x000fe4000bf46270 */
[----:B------:R-:W-:Y:S02]  /*5650*/  ISETP.GE.AND P3, PT, R174, UR41, PT ;  /* 0x00000029ae007c0c */ /* 0x000fe4000bf66270 */
[----:B------:R-:W-:Y:S02]  /*5660*/  PRMT R136, RZ, 0x7610, R136 ;  /* 0x00007610ff887816 */ /* 0x000fe40000000088 */
[----:B------:R-:W-:Y:S02]  /*5670*/  PRMT R69, RZ, 0x7610, R69 ;  /* 0x00007610ff457816 */ /* 0x000fe40000000045 */
[----:B------:R-:W-:Y:S01]  /*5680*/  PRMT R138, RZ, 0x7610, R138 ;  /* 0x00007610ff8a7816 */ /* 0x000fe2000000008a */
[----:B------:R0:W5:Y:S01]  /*5690*/  @!P0 LDG.E.U16 R143, [R4.64+0x140] ;  /* 0x0001402a048f8981 */ /* 0x000162000c1e1500 */
[----:B------:R-:W-:-:S02]  /*56a0*/  LOP3.LUT R173, R6, 0x160, RZ, 0xfc, !PT ;  /* 0x0000016006ad7812 */ /* 0x000fc400078efcff */
[C---:B------:R-:W-:Y:S01]  /*56b0*/  LOP3.LUT R185, R6.reuse, 0xc0, RZ, 0xfc, !PT ;  /* 0x000000c006b97812 */ /* 0x040fe200078efcff */
[----:B------:R0:W2:Y:S01]  /*56c0*/  @!P1 LDG.E.U16 R136, [R4.64] ;  /* 0x0000002a04889981 */ /* 0x0000a2000c1e1500 */
[C---:B------:R-:W-:Y:S02]  /*56d0*/  LOP3.LUT R183, R6.reuse, 0xe0, RZ, 0xfc, !PT ;  /* 0x000000e006b77812 */ /* 0x040fe400078efcff */
[C---:B------:R-:W-:Y:S01]  /*56e0*/  LOP3.LUT R181, R6.reuse, 0x100, RZ, 0xfc, !PT ;  /* 0x0000010006b57812 */ /* 0x040fe200078efcff */
[----:B------:R0:W2:Y:S01]  /*56f0*/  @!P2 LDG.E.U16 R69, [R4.64+0x40] ;  /* 0x0000402a0445a981 */ /* 0x0000a2000c1e1500 */
[----:B------:R-:W-:Y:S02]  /*5700*/  LOP3.LUT R175, R6, 0x60, RZ, 0xfc, !PT ;  /* 0x0000006006af7812 */ /* 0x000fe400078efcff */
[----:B------:R-:W-:Y:S01]  /*5710*/  ISETP.GE.AND P0, PT, R173, UR41, PT ;  /* 0x00000029ad007c0c */ /* 0x000fe2000bf06270 */
[----:B------:R0:W2:Y:S01]  /*5720*/  @!P3 LDG.E.U16 R138, [R4.64+0x80] ;  /* 0x0000802a048ab981 */ /* 0x0000a2000c1e1500 */
[----:B------:R-:W-:-:S02]  /*5730*/  ISETP.GE.AND P1, PT, R185, UR41, PT ;  /* 0x00000029b9007c0c */ /* 0x000fc4000bf26270 */
[----:B------:R-:W-:Y:S02]  /*5740*/  LOP3.LUT R176, R6, 0x80, RZ, 0xfc, !PT ;  /* 0x0000008006b07812 */ /* 0x000fe400078efcff */
        /* <DEDUP_REMOVED lines=15> */
[----:B------:R-:W-:Y:S02]  /*5840*/  PRMT R140, RZ, 0x7610, R140 ;  /* 0x00007610ff8c7816 */ /* 0x000fe4000000008c */
[C---:B------:R-:W-:Y:S01]  /*5850*/  LOP3.LUT R70, R6.reuse, 0x200, RZ, 0xfc, !PT ;  /* 0x0000020006467812 */ /* 0x040fe200078efcff */
[----:B------:R0:W3:Y:S01]  /*5860*/  @!P3 LDG.E.U16 R146, [R4.64+0x200] ;  /* 0x0002002a0492b981 */ /* 0x0000e2000c1e1500 */
[----:B------:R-:W-:Y:S02]  /*5870*/  LOP3.LUT R180, R6, 0x120, RZ, 0xfc, !PT ;  /* 0x0000012006b47812 */ /* 0x000fe400078efcff */
[----:B------:R-:W-:Y:S01]  /*5880*/  ISETP.GE.AND P0, PT, R68, UR41, PT ;  /* 0x0000002944007c0c */ /* 0x000fe2000bf06270 */
        /* <DEDUP_REMOVED lines=17> */
[C---:B------:R-:W-:Y:S01]  /*59a0*/  LOP3.LUT R17, R6.reuse, 0x280, RZ, 0xfc, !PT ;  /* 0x0000028006117812 */ /* 0x040fe200078efcff */
[----:B------:R0:W5:Y:S01]  /*59b0*/  @!P2 LDG.E.U16 R161, [R4.64+0x340] ;  /* 0x0003402a04a1a981 */ /* 0x000162000c1e1500 */
[----:B------:R-:W-:Y:S02]  /*59c0*/  PRMT R150, RZ, 0x7610, R150 ;  /* 0x00007610ff967816 */ /* 0x000fe40000000096 */
[C---:B------:R-:W-:Y:S01]  /*59d0*/  LOP3.LUT R16, R6.reuse, 0x2a0, RZ, 0xfc, !PT ;  /* 0x000002a006107812 */ /* 0x040fe200078efcff */
[----:B------:R0:W5:Y:S01]  /*59e0*/  @!P3 LDG.E.U16 R165, [R4.64+0x400] ;  /* 0x0004002a04a5b981 */ /* 0x000162000c1e1500 */
[----:B------:R-:W-:Y:S02]  /*59f0*/  LOP3.LUT R122, R6, 0x1e0, RZ, 0xfc, !PT ;  /* 0x000001e0067a7812 */ /* 0x000fe400078efcff */
[----:B------:R-:W-:Y:S01]  /*5a00*/  ISETP.GE.AND P0, PT, R65, UR41, PT ;  /* 0x0000002941007c0c */ /* 0x000fe2000bf06270 */
[----:B------:R0:W5:Y:S01]  /*5a10*/  @!P4 LDG.E.U16 R149, [R4.64+0x240] ;  /* 0x0002402a0495c981 */ /* 0x000162000c1e1500 */
[----:B------:R-:W-:-:S02]  /*5a20*/  ISETP.GE.AND P1, PT, R64, UR41, PT ;  /* 0x0000002940007c0c */ /* 0x000fc4000bf26270 */
[----:B------:R-:W-:Y:S01]  /*5a30*/  LOP3.LUT R124, R6, 0x1c0, RZ, 0xfc, !PT ;  /* 0x000001c0067c7812 */ /* 0x000fe200078efcff */
        /* <DEDUP_REMOVED lines=23> */
[----:B------:R-:W-:Y:S01]  /*5bb0*/  ISETP.GE.AND P2, PT, R12, UR41, PT ;  /* 0x000000290c007c0c */ /* 0x000fe2000bf46270 */
[----:B------:R0:W5:Y:S01]  /*5bc0*/  @!P5 LDG.E.U16 R162, [R4.64+0x380] ;  /* 0x0003802a04a2d981 */ /* 0x000162000c1e1500 */
[----:B------:R-:W-:Y:S02]  /*5bd0*/  ISETP.GE.AND P3, PT, R11, UR41, PT ;  /* 0x000000290b007c0c */ /* 0x000fe4000bf66270 */
[----:B------:R-:W-:Y:S02]  /*5be0*/  ISETP.GE.AND P4, PT, R15, UR41, PT ;  /* 0x000000290f007c0c */ /* 0x000fe4000bf86270 */
[----:B------:R-:W-:Y:S02]  /*5bf0*/  SHF.L.U32 R66, R120, 0x5, RZ ;  /* 0x0000000578427819 */ /* 0x000fe400000006ff */
[----:B------:R-:W-:Y:S02]  /*5c00*/  PRMT R135, RZ, 0x7610, R135 ;  /* 0x00007610ff877816 */ /* 0x000fe40000000087 */
[----:B------:R-:W-:-:S02]  /*5c10*/  PRMT R123, RZ, 0x7610, R123 ;  /* 0x00007610ff7b7816 */ /* 0x000fc4000000007b */
[----:B------:R-:W-:Y:S02]  /*5c20*/  PRMT R137, RZ, 0x7610, R137 ;  /* 0x00007610ff897816 */ /* 0x000fe40000000089 */
[----:B------:R-:W-:Y:S01]  /*5c30*/  PRMT R139, RZ, 0x7610, R139 ;  /* 0x00007610ff8b7816 */ /* 0x000fe2000000008b */
[----:B------:R0:W5:Y:S01]  /*5c40*/  @!P0 LDG.E.U16 R135, [R4.64+0x5c0] ;  /* 0x0005c02a04878981 */ /* 0x000162000c1e1500 */
[----:B------:R-:W-:Y:S02]  /*5c50*/  LOP3.LUT R66, R66, 0xffffffe0, R251, 0xe2, !PT ;  /* 0xffffffe042427812 */ /* 0x000fe400078ee2fb */
[C---:B------:R-:W-:Y:S01]  /*5c60*/  LOP3.LUT R10, R6.reuse, 0x360, RZ, 0xfc, !PT ;  /* 0x00000360060a7812 */ /* 0x040fe200078efcff */
[----:B------:R0:W5:Y:S01]  /*5c70*/  @!P1 LDG.E.U16 R123, [R4.64+0x600] ;  /* 0x0006002a047b9981 */ /* 0x000162000c1e1500 */
[----:B------:R-:W-:Y:S02]  /*5c80*/  PRMT R171, RZ, 0x7610, R171 ;  /* 0x00007610ffab7816 */ /* 0x000fe400000000ab */
[C---:B------:R-:W-:Y:S01]  /*5c90*/  LOP3.LUT R9, R6.reuse, 0x380, RZ, 0xfc, !PT ;  /* 0x0000038006097812 */ /* 0x040fe200078efcff */
[----:B------:R0:W5:Y:S01]  /*5ca0*/  @!P2 LDG.E.U16 R137, [R4.64+0x640] ;  /* 0x0006402a0489a981 */ /* 0x000162000c1e1500 */
[----:B------:R-:W-:-:S02]  /*5cb0*/  LOP3.LUT R8, R6, 0x3a0, RZ, 0xfc, !PT ;  /* 0x000003a006087812 */ /* 0x000fc400078efcff */
[----:B------:R-:W-:Y:S01]  /*5cc0*/  LOP3.LUT R0, R6, 0x3c0, RZ, 0xfc, !PT ;  /* 0x000003c006007812 */ /* 0x000fe200078efcff */
[----:B------:R0:W5:Y:S01]  /*5cd0*/  @!P3 LDG.E.U16 R139, [R4.64+0x680] ;  /* 0x0006802a048bb981 */ /* 0x000162000c1e1500 */
[----:B------:R-:W-:Y:S02]  /*5ce0*/  ISETP.GE.AND P0, PT, R10, UR41, PT ;  /* 0x000000290a007c0c */ /* 0x000fe4000bf06270 */
[----:B------:R-:W-:Y:S01]  /*5cf0*/  LOP3.LUT R66, R66, 0x3e0, RZ, 0xfc, !PT ;  /* 0x000003e042427812 */ /* 0x000fe200078efcff */
[----:B------:R0:W5:Y:S01]  /*5d00*/  @!P4 LDG.E.U16 R171, [R4.64+0x580] ;  /* 0x0005802a04abc981 */ /* 0x000162000c1e1500 */
        /* <DEDUP_REMOVED lines=13> */
[----:B------:R0:W5:Y:S01]  /*5de0*/  @!P4 LDG.E.U16 R125, [R4.64+0x7c0] ;  /* 0x0007c02a047dc981 */ /* 0x000162000c1e1500 */
[----:B------:R-:W-:-:S04]  /*5df0*/  UIMAD UR32, UR40, UR32, URZ ;  /* 0x00000020282072a4 */ /* 0x000fc8000f8e023f */
[----:B------:R-:W-:Y:S01]  /*5e00*/  UIMAD UR32, UR7, UR33, UR32 ;  /* 0x00000021072072a4 */ /* 0x000fe2000f8e0220 */
[----:B0-----:R-:W-:Y:S02]  /*5e10*/  MOV R5, UR7 ;  /* 0x0000000700057c02 */ /* 0x001fe40008000f00 */
[----:B------:R-:W-:Y:S02]  /*5e20*/  ISETP.GE.AND P0, PT, R66, UR41, PT ;  /* 0x0000002942007c0c */ /* 0x000fe4000bf06270 */
[----:B------:R-:W-:Y:S01]  /*5e30*/  ISETP.GE.AND P3, PT, R6, UR41, PT ;  /* 0x0000002906007c0c */ /* 0x000fe2000bf66270 */
[----:B----4-:R-:W0:Y:S02]  /*5e40*/  R2UR UR35, R3 ;  /* 0x00000000032373c2 */ /* 0x010e2400000e0000 */
[----:B0-----:R-:W-:Y:S02]  /*5e50*/  FMUL.FTZ R67, R88, UR35 ;  /* 0x0000002358437c20 */ /* 0x001fe40008410000 */
[----:B------:R-:W-:-:S02]  /*5e60*/  FMUL.FTZ R3, R85, UR35 ;  /* 0x0000002355037c20 */ /* 0x000fc40008410000 */
[----:B------:R-:W-:Y:S02]  /*5e70*/  FMUL.RZ R142, R67, 0.15915493667125701904 ;  /* 0x3e22f983438e7820 */ /* 0x000fe4000040c000 */
[----:B------:R-:W-:Y:S02]  /*5e80*/  FMUL.FTZ R67, R87, UR35 ;  /* 0x0000002357437c20 */ /* 0x000fe40008410000 */
[----:B------:R-:W-:Y:S01]  /*5e90*/  FMUL.RZ R4, R3, 0.15915493667125701904 ;  /* 0x3e22f98303047820 */ /* 0x000fe2000040c000 */
[----:B------:R-:W-:Y:S01]  /*5ea0*/  MUFU.SIN R131, R142 ;  /* 0x0000008e00837308 */ /* 0x000fe20000000400 */
[----:B------:R-:W-:Y:S02]  /*5eb0*/  FMUL.RZ R148, R67, 0.15915493667125701904 ;  /* 0x3e22f98343947820 */ /* 0x000fe4000040c000 */
[----:B------:R-:W-:-:S05]  /*5ec0*/  FMUL.FTZ R67, R86, UR35 ;  /* 0x0000002356437c20 */ /* 0x000fca0008410000 */
[----:B------:R-:W-:Y:S01]  /*5ed0*/  MUFU.COS R132, R142 ;  /* 0x0000008e00847308 */ /* 0x000fe20000000000 */
[----:B------:R-:W-:-:S07]  /*5ee0*/  FMUL.RZ R67, R67, 0.15915493667125701904 ;  /* 0x3e22f98343437820 */ /* 0x000fce000040c000 */
[----:B------:R-:W-:Y:S08]  /*5ef0*/  MUFU.SIN R141, R4 ;  /* 0x00000004008d7308 */ /* 0x000ff00000000400 */
[----:B------:R0:W-:Y:S01]  /*5f00*/  MUFU.COS R142, R4 ;  /* 0x00000004008e7308 */ /* 0x0001e20000000000 */
[----:B--2---:R-:W-:Y:S01]  /*5f10*/  STS.U16 [R117], R136 ;  /* 0x0000008875007388 */ /* 0x004fe20000000400 */
[----:B0-----:R-:W-:-:S06]  /*5f20*/  IMAD.WIDE.U32 R4, R5, c[0x0][0x1c0], R6 ;  /* 0x0000700005047a25 */ /* 0x001fcc00078e0006 */
[----:B------:R-:W-:Y:S01]  /*5f30*/  MUFU.SIN R121, R67 ;  /* 0x0000004300797308 */ /* 0x000fe20000000400 */
[----:B------:R-:W-:Y:S02]  /*5f40*/  IADD3 R5, R5, UR32, RZ ;  /* 0x0000002005057c10 */ /* 0x000fe4000fffe0ff */
[C---:B------:R-:W-:Y:S01]  /*5f50*/  LEA R66, P2, R4.reuse, UR24, 0x1 ;  /* 0x0000001804427c11 */ /* 0x040fe2000f8408ff */
[----:B------:R0:W-:Y:S04]  /*5f60*/  STS.U16 [R116+0x40], R69 ;  /* 0x0000404574007388 */ /* 0x0001e80000000400 */
[----:B-1----:R1:W-:Y:S01]  /*5f70*/  MUFU.COS R134, R67 ;  /* 0x0000004300867308 */ /* 0x0023e20000000000 */
[----:B------:R-:W-:Y:S01]  /*5f80*/  IADD3 R6, R119, 0x220, RZ ;  /* 0x0000022077067810 */ /* 0x000fe20007ffe0ff */
[----:B------:R2:W-:Y:S04]  /*5f90*/  STS.U16 [R115+0x80], R138 ;  /* 0x0000808a73007388 */ /* 0x0005e80000000400 */
[----:B---3--:R-:W-:Y:S01]  /*5fa0*/  STS.U16 [R114+0xc0], R71 ;  /* 0x0000c04772007388 */ /* 0x008fe20000000400 */
[----:B-1----:R-:W-:-:S02]  /*5fb0*/  LEA.HI.X R67, R4, UR25, R5, 0x1, P2 ;  /* 0x0000001904437c11 */ /* 0x002fc400090f0c05 */
[----:B------:R-:W-:Y:S01]  /*5fc0*/  IADD3 R4, R119, 0x200, RZ ;  /* 0x0000020077047810 */ /* 0x000fe20007ffe0ff */
[----:B------:R-:W-:Y:S01]  /*5fd0*/  STS.U16 [R113+0x100], R140 ;  /* 0x0001008c71007388 */ /* 0x000fe20000000400 */
[-C--:B------:R-:W-:Y:S02]  /*5fe0*/  LEA.HI.SX32 R6, R6, R119.reuse, 0x1b ;  /* 0x0000007706067211 */ /* 0x080fe400078fdaff */
[----:B------:R-:W-:Y:S01]  /*5ff0*/  LEA.HI.SX32 R4, R4, R119, 0x1b ;  /* 0x0000007704047211 */ /* 0x000fe200078fdaff */
[----:B-----5:R-:W-:Y:S04]  /*6000*/  STS.U16 [R112+0x140], R143 ;  /* 0x0001408f70007388 */ /* 0x020fe80000000400 */
[----:B------:R-:W-:Y:S01]  /*6010*/  STS.U16 [R111+0x180], R144 ;  /* 0x000180906f007388 */ /* 0x000fe20000000400 */
[----:B------:R-:W-:-:S03]  /*6020*/  SHF.L.U32 R190, R4, 0x1, RZ ;  /* 0x0000000104be7819 */ /* 0x000fc600000006ff */
[----:B------:R-:W-:Y:S01]  /*6030*/  STS.U16 [R110+0x1c0], R147 ;  /* 0x0001c0936e007388 */ /* 0x000fe20000000400 */
[----:B------:R-:W-:-:S03]  /*6040*/  SHF.L.U32 R187, R6, 0x1, RZ ;  /* 0x0000000106bb7819 */ /* 0x000fc600000006ff */
[----:B------:R-:W-:Y:S01]  /*6050*/  STS.U16 [R109+0x200], R146 ;  /* 0x000200926d007388 */ /* 0x000fe20000000400 */
[C---:B------:R-:W-:Y:S02]  /*6060*/  IADD3 R4, R119.reuse, 0x240, RZ ;  /* 0x0000024077047810 */ /* 0x040fe40007ffe0ff */
[----:B------:R-:W-:Y:S01]  /*6070*/  IADD3 R6, R119, 0x260, RZ ;  /* 0x0000026077067810 */ /* 0x000fe20007ffe0ff */
[----:B------:R-:W-:Y:S01]  /*6080*/  FMUL.FTZ R3, R84, UR35 ;  /* 0x0000002354037c20 */ /* 0x000fe20008410000 */
[----:B------:R-:W1:Y:S01]  /*6090*/  R2UR UR34, R2 ;  /* 0x00000000022273c2 */ /* 0x000e6200000e0000 */
[----:B------:R-:W-:Y:S01]  /*60a0*/  ISETP.GE.AND P4, PT, R155, UR41, PT ;  /* 0x000000299b007c0c */ /* 0x000fe2000bf86270 */
[----:B------:R-:W-:Y:S01]  /*60b0*/  MUFU.SIN R130, R148 ;  /* 0x0000009400827308 */ /* 0x000fe20000000400 */
[----:B------:R-:W-:Y:S01]  /*60c0*/  ISETP.GE.AND P5, PT, R174, UR41, PT ;  /* 0x00000029ae007c0c */ /* 0x000fe2000bfa6270 */
[----:B------:R-:W-:Y:S04]  /*60d0*/  STS.U16 [R108+0x240], R149 ;  /* 0x000240956c007388 */ /* 0x000fe80000000400 */
[----:B------:R-:W-:Y:S04]  /*60e0*/  STS.U16 [R107+0x280], R150 ;  /* 0x000280966b007388 */ /* 0x000fe80000000400 */
[----:B------:R-:W-:Y:S01]  /*60f0*/  STS.U16 [R106+0x2c0], R151 ;  /* 0x0002c0976a007388 */ /* 0x000fe20000000400 */
[----:B------:R-:W-:-:S03]  /*6100*/  LEA.HI.SX32 R4, R4, R119, 0x1b ;  /* 0x0000007704047211 */ /* 0x000fc600078fdaff */
[----:B------:R-:W-:Y:S01]  /*6110*/  STS.U16 [R105+0x300], R152 ;  /* 0x0003009869007388 */ /* 0x000fe20000000400 */
[----:B------:R-:W-:-:S03]  /*6120*/  LEA.HI.SX32 R6, R6, R119, 0x1b ;  /* 0x0000007706067211 */ /* 0x000fc600078fdaff */
[----:B------:R3:W-:Y:S01]  /*6130*/  STS.U16 [R104+0x340], R161 ;  /* 0x000340a168007388 */ /* 0x0007e20000000400 */
[----:B0-----:R-:W-:Y:S02]  /*6140*/  SHF.L.U32 R69, R4, 0x1, RZ ;  /* 0x0000000104457819 */ /* 0x001fe400000006ff */
[----:B------:R-:W-:Y:S01]  /*6150*/  SHF.L.U32 R198, R6, 0x1, RZ ;  /* 0x0000000106c67819 */ /* 0x000fe200000006ff */
[----:B------:R-:W-:Y:S01]  /*6160*/  MUFU.COS R133, R148 ;  /* 0x0000009400857308 */ /* 0x000fe20000000000 */
[----:B------:R-:W-:Y:S01]  /*6170*/  ISETP.GE.AND P1, PT, R175, UR41, PT ;  /* 0x00000029af007c0c */ /* 0x000fe2000bf26270 */
[----:B--2---:R-:W2:Y:S01]  /*6180*/  LDL R138, [R1] ;  /* 0x00000000018a7983 */ /* 0x004ea20000100800 */
[C---:B---3--:R-:W-:Y:S02]  /*6190*/  IADD3 R104, R119.reuse, 0x280, RZ ;  /* 0x0000028077687810 */ /* 0x048fe40007ffe0ff */
[----:B------:R-:W-:Y:S02]  /*61a0*/  IADD3 R4, R119, 0x2e0, RZ ;  /* 0x000002e077047810 */ /* 0x000fe40007ffe0ff */
[----:B------:R-:W-:-:S02]  /*61b0*/  LEA.HI.SX32 R104, R104, R119, 0x1b ;  /* 0x0000007768687211 */ /* 0x000fc400078fdaff */
[C---:B------:R-:W-:Y:S02]  /*61c0*/  IADD3 R6, R119.reuse, 0x300, RZ ;  /* 0x0000030077067810 */ /* 0x040fe40007ffe0ff */
[----:B------:R-:W-:Y:S02]  /*61d0*/  SHF.L.U32 R140, R104, 0x1, RZ ;  /* 0x00000001688c7819 */ /* 0x000fe400000006ff */
[C---:B------:R-:W-:Y:S01]  /*61e0*/  IADD3 R106, R119.reuse, 0x2a0, RZ ;  /* 0x000002a0776a7810 */ /* 0x040fe20007ffe0ff */
[----:B------:R-:W-:Y:S01]  /*61f0*/  STS.U16 [R103+0x380], R162 ;  /* 0x000380a267007388 */ /* 0x000fe20000000400 */
[----:B------:R-:W-:-:S03]  /*6200*/  IADD3 R104, R119, 0x340, RZ ;  /* 0x0000034077687810 */ /* 0x000fc60007ffe0ff */
[----:B------:R0:W-:Y:S01]  /*6210*/  STS.U16 [R102+0x3c0], R163 ;  /* 0x0003c0a366007388 */ /* 0x0001e20000000400 */
[C---:B------:R-:W-:Y:S02]  /*6220*/  IADD3 R108, R119.reuse, 0x2c0, RZ ;  /* 0x000002c0776c7810 */ /* 0x040fe40007ffe0ff */
[-C--:B------:R-:W-:Y:S02]  /*6230*/  LEA.HI.SX32 R4, R4, R119.reuse, 0x1b ;  /* 0x0000007704047211 */ /* 0x080fe400078fdaff */
[-C--:B------:R-:W-:Y:S02]  /*6240*/  LEA.HI.SX32 R6, R6, R119.reuse, 0x1b ;  /* 0x0000007706067211 */ /* 0x080fe400078fdaff */
[----:B0-----:R-:W-:Y:S02]  /*6250*/  IADD3 R102, R119, 0x320, RZ ;  /* 0x0000032077667810 */ /* 0x001fe40007ffe0ff */
[-C--:B------:R-:W-:Y:S02]  /*6260*/  LEA.HI.SX32 R71, R106, R119.reuse, 0x1b ;  /* 0x000000776a477211 */ /* 0x080fe400078fdaff */
[----:B------:R-:W-:-:S02]  /*6270*/  LEA.HI.SX32 R102, R102, R119, 0x1b ;  /* 0x0000007766667211 */ /* 0x000fc400078fdaff */
[-C--:B------:R-:W-:Y:S02]  /*6280*/  LEA.HI.SX32 R104, R104, R119.reuse, 0x1b ;  /* 0x0000007768687211 */ /* 0x080fe400078fdaff */
[----:B------:R-:W-:Y:S02]  /*6290*/  LEA.HI.SX32 R108, R108, R119, 0x1b ;  /* 0x000000776c6c7211 */ /* 0x000fe400078fdaff */
[----:B------:R-:W-:Y:S02]  /*62a0*/  SHF.L.U32 R208, R4, 0x1, RZ ;  /* 0x0000000104d07819 */ /* 0x000fe400000006ff */
[----:B------:R-:W-:Y:S02]  /*62b0*/  SHF.L.U32 R206, R6, 0x1, RZ ;  /* 0x0000000106ce7819 */ /* 0x000fe400000006ff */
[----:B------:R-:W-:Y:S01]  /*62c0*/  IADD3 R4, R119, 0x360, RZ ;  /* 0x0000036077047810 */ /* 0x000fe20007ffe0ff */
[----:B------:R-:W-:Y:S01]  /*62d0*/  STS.U16 [R190+0x400], R165 ;  /* 0x000400a5be007388 */ /* 0x000fe20000000400 */
[----:B------:R-:W-:-:S02]  /*62e0*/  SHF.L.U32 R204, R102, 0x1, RZ ;  /* 0x0000000166cc7819 */ /* 0x000fc400000006ff */
[----:B------:R-:W-:Y:S01]  /*62f0*/  IADD3 R6, R119, 0x380, RZ ;  /* 0x0000038077067810 */ /* 0x000fe20007ffe0ff */
[----:B------:R-:W-:Y:S01]  /*6300*/  STS.U16 [R187+0x440], R164 ;  /* 0x000440a4bb007388 */ /* 0x000fe20000000400 */
[----:B------:R-:W-:Y:S02]  /*6310*/  SHF.L.U32 R71, R71, 0x1, RZ ;  /* 0x0000000147477819 */ /* 0x000fe400000006ff */
[----:B------:R-:W-:Y:S02]  /*6320*/  SHF.L.U32 R202, R104, 0x1, RZ ;  /* 0x0000000168ca7819 */ /* 0x000fe400000006ff */
[C---:B------:R-:W-:Y:S01]  /*6330*/  IADD3 R102, R119.reuse, 0x3a0, RZ ;  /* 0x000003a077667810 */ /* 0x040fe20007ffe0ff */
[----:B------:R-:W-:Y:S01]  /*6340*/  STS.U16 [R69+0x480], R166 ;  /* 0x000480a645007388 */ /* 0x000fe20000000400 */
[----:B------:R-:W-:Y:S02]  /*6350*/  SHF.L.U32 R232, R108, 0x1, RZ ;  /* 0x000000016ce87819 */ /* 0x000fe400000006ff */
[C---:B------:R-:W-:Y:S01]  /*6360*/  IADD3 R104, R119.reuse, 0x3c0, RZ ;  /* 0x000003c077687810 */ /* 0x040fe20007ffe0ff */
[----:B------:R-:W-:Y:S01]  /*6370*/  STS.U16 [R198+0x4c0], R167 ;  /* 0x0004c0a7c6007388 */ /* 0x000fe20000000400 */
[----:B------:R-:W-:-:S02]  /*6380*/  IADD3 R106, R119, 0x3e0, RZ ;  /* 0x000003e0776a7810 */ /* 0x000fc40007ffe0ff */
[-C--:B------:R-:W-:Y:S01]  /*6390*/  LEA.HI.SX32 R4, R4, R119.reuse, 0x1b ;  /* 0x0000007704047211 */ /* 0x080fe200078fdaff */
[----:B------:R-:W-:Y:S01]  /*63a0*/  STS.U16 [R140+0x500], R169 ;  /* 0x000500a98c007388 */ /* 0x000fe20000000400 */
[-C--:B------:R-:W-:Y:S01]  /*63b0*/  LEA.HI.SX32 R6, R6, R119.reuse, 0x1b ;  /* 0x0000007706067211 */ /* 0x080fe200078fdaff */
[----:B------:R-:W-:Y:S01]  /*63c0*/  FMUL.RZ R153, R3, 0.15915493667125701904 ;  /* 0x3e22f98303997820 */ /* 0x000fe2000040c000 */
[-C--:B------:R-:W-:Y:S01]  /*63d0*/  LEA.HI.SX32 R102, R102, R119.reuse, 0x1b ;  /* 0x0000007766667211 */ /* 0x080fe200078fdaff */
[----:B------:R-:W-:Y:S01]  /*63e0*/  STS.U16 [R71+0x540], R168 ;  /* 0x000540a847007388 */ /* 0x000fe20000000400 */
[-C--:B------:R-:W-:Y:S01]  /*63f0*/  LEA.HI.SX32 R104, R104, R119.reuse, 0x1b ;  /* 0x0000007768687211 */ /* 0x080fe200078fdaff */
[----:B------:R-:W-:Y:S01]  /*6400*/  FMUL.FTZ R3, R83, UR35 ;  /* 0x0000002353037c20 */ /* 0x000fe20008410000 */
[----:B------:R-:W-:Y:S01]  /*6410*/  LEA.HI.SX32 R106, R106, R119, 0x1b ;  /* 0x000000776a6a7211 */ /* 0x000fe200078fdaff */
[----:B------:R-:W-:Y:S01]  /*6420*/  STS.U16 [R232+0x580], R171 ;  /* 0x000580abe8007388 */ /* 0x000fe20000000400 */
[----:B------:R-:W-:-:S02]  /*6430*/  SHF.L.U32 R194, R4, 0x1, RZ ;  /* 0x0000000104c27819 */ /* 0x000fc400000006ff */
[----:B------:R-:W-:Y:S01]  /*6440*/  SHF.L.U32 R163, R6, 0x1, RZ ;  /* 0x0000000106a37819 */ /* 0x000fe200000006ff */
[----:B------:R-:W-:Y:S01]  /*6450*/  STS.U16 [R208+0x5c0], R135 ;  /* 0x0005c087d0007388 */ /* 0x000fe20000000400 */
[----:B------:R-:W-:Y:S01]  /*6460*/  SHF.L.U32 R144, R102, 0x1, RZ ;  /* 0x0000000166907819 */ /* 0x000fe200000006ff */
[----:B------:R-:W-:Y:S02]  /*6470*/  FMUL.RZ R154, R3, 0.15915493667125701904 ;  /* 0x3e22f983039a7820 */ /* 0x000fe4000040c000 */
[----:B------:R0:W-:Y:S01]  /*6480*/  STS.U16 [R206+0x600], R123 ;  /* 0x0006007bce007388 */ /* 0x0001e20000000400 */
[----:B------:R-:W-:Y:S01]  /*6490*/  SHF.L.U32 R184, R106, 0x1, RZ ;  /* 0x000000016ab87819 */ /* 0x000fe200000006ff */
[----:B------:R-:W-:Y:S02]  /*64a0*/  FMUL.FTZ R3, R82, UR35 ;  /* 0x0000002352037c20 */ /* 0x000fe40008410000 */
[----:B------:R-:W-:Y:S01]  /*64b0*/  STS.U16 [R204+0x640], R137 ;  /* 0x00064089cc007388 */ /* 0x000fe20000000400 */
[----:B------:R-:W-:-:S03]  /*64c0*/  PRMT R112, RZ, 0x7610, R112 ;  /* 0x00007610ff707816 */ /* 0x000fc60000000070 */
[----:B------:R3:W-:Y:S01]  /*64d0*/  STS.U16 [R202+0x680], R139 ;  /* 0x0006808bca007388 */ /* 0x0007e20000000400 */
[----:B0-----:R-:W-:-:S03]  /*64e0*/  SHF.L.U32 R123, R104, 0x1, RZ ;  /* 0x00000001687b7819 */ /* 0x001fc600000006ff */
[----:B------:R-:W-:Y:S01]  /*64f0*/  STS.U16 [R194+0x6c0], R129 ;  /* 0x0006c081c2007388 */ /* 0x000fe20000000400 */
[----:B------:R-:W-:-:S03]  /*6500*/  FMUL.RZ R156, R3, 0.15915493667125701904 ;  /* 0x3e22f983039c7820 */ /* 0x000fc6000040c000 */
[----:B------:R-:W-:Y:S01]  /*6510*/  STS.U16 [R163+0x700], R128 ;  /* 0x00070080a3007388 */ /* 0x000fe20000000400 */
[----:B------:R-:W-:-:S03]  /*6520*/  FMUL.FTZ R3, R81, UR35 ;  /* 0x0000002351037c20 */ /* 0x000fc60008410000 */
[----:B------:R-:W-:Y:S04]  /*6530*/  STS.U16 [R144+0x740], R127 ;  /* 0x0007407f90007388 */ /* 0x000fe80000000400 */
[----:B------:R-:W-:Y:S04]  /*6540*/  STS.U16 [R123+0x780], R126 ;  /* 0x0007807e7b007388 */ /* 0x000fe80000000400 */
[----:B------:R-:W-:Y:S01]  /*6550*/  STS.U16 [R184+0x7c0], R125 ;  /* 0x0007c07db8007388 */ /* 0x000fe20000000400 */
[----:B------:R-:W-:-:S06]  /*6560*/  NOP ;  /* 0x0000000000007918 */ /* 0x000fcc0000000000 */
[----:B------:R0:W4:Y:S01]  /*6570*/  @!P3 LDG.E.U16 R112, [R66.64] ;  /* 0x0000002a4270b981 */ /* 0x000122000c1e1500 */
[----:B------:R-:W-:Y:S01]  /*6580*/  ISETP.GE.AND P3, PT, R186, UR41, PT ;  /* 0x00000029ba007c0c */ /* 0x000fe2000bf66270 */
[----:B------:R-:W-:Y:S02]  /*6590*/  FMUL.RZ R5, R3, 0.15915493667125701904 ;  /* 0x3e22f98303057820 */ /* 0x000fe4000040c000 */
[----:B------:R-:W-:Y:S01]  /*65a0*/  FMUL.FTZ R3, R80, UR35 ;  /* 0x0000002350037c20 */ /* 0x000fe20008410000 */
[----:B------:R-:W-:-:S03]  /*65b0*/  PRMT R109, RZ, 0x7610, R109 ;  /* 0x00007610ff6d7816 */ /* 0x000fc6000000006d */
[----:B------:R-:W-:Y:S02]  /*65c0*/  FMUL.RZ R7, R3, 0.15915493667125701904 ;  /* 0x3e22f98303077820 */ /* 0x000fe4000040c000 */
[----:B------:R-:W-:Y:S01]  /*65d0*/  FMUL.FTZ R3, R79, UR35 ;  /* 0x000000234f037c20 */ /* 0x000fe20008410000 */
[----:B------:R-:W-:Y:S01]  /*65e0*/  MUFU.SIN R157, R156 ;  /* 0x0000009c009d7308 */ /* 0x000fe20000000400 */
[----:B-1----:R-:W-:Y:S02]  /*65f0*/  MOV R114, UR34 ;  /* 0x0000002200727c02 */ /* 0x002fe40008000f00 */
[----:B------:R0:W5:Y:S01]  /*6600*/  @!P3 LDG.E.U16 R109, [R66.64+0x140] ;  /* 0x0001402a426db981 */ /* 0x000162000c1e1500 */
[----:B------:R-:W-:-:S04]  /*6610*/  ISETP.GE.AND P3, PT, R179, UR41, PT ;  /* 0x00000029b3007c0c */ /* 0x000fc8000bf66270 */
[----:B------:R-:W-:Y:S08]  /*6620*/  MUFU.COS R158, R156 ;  /* 0x0000009c009e7308 */ /* 0x000ff00000000000 */
[----:B------:R-:W-:Y:S08]  /*6630*/  MUFU.SIN R155, R5 ;  /* 0x00000005009b7308 */ /* 0x000ff00000000400 */
[----:B------:R1:W-:Y:S01]  /*6640*/  MUFU.COS R156, R5 ;  /* 0x00000005009c7308 */ /* 0x0003e20000000000 */
[----:B------:R-:W-:-:S02]  /*6650*/  FMUL.FTZ R114, R114, 1.4426950216293334961 ;  /* 0x3fb8aa3b72727820 */ /* 0x000fc40000410000 */
[----:B-1----:R-:W-:Y:S02]  /*6660*/  FMUL.RZ R5, R3, 0.15915493667125701904 ;  /* 0x3e22f98303057820 */ /* 0x002fe4000040c000 */
[----:B------:R-:W-:-:S03]  /*6670*/  FMUL.FTZ R3, R78, UR35 ;  /* 0x000000234e037c20 */ /* 0x000fc60008410000 */
[----:B------:R-:W-:Y:S01]  /*6680*/  MUFU.SIN R145, R153 ;  /* 0x0000009900917308 */ /* 0x000fe20000000400 */
[----:B------:R-:W-:-:S07]  /*6690*/  PRMT R102, RZ, 0x7610, R102 ;  /* 0x00007610ff667816 */ /* 0x000fce0000000066 */
[----:B------:R-:W-:Y:S08]  /*66a0*/  MUFU.COS R148, R153 ;  /* 0x0000009900947308 */ /* 0x000ff00000000000 */
[----:B------:R-:W-:Y:S08]  /*66b0*/  MUFU.SIN R159, R154 ;  /* 0x0000009a009f7308 */ /* 0x000ff00000000400 */
[----:B------:R-:W-:Y:S01]  /*66c0*/  MUFU.COS R160, R154 ;  /* 0x0000009a00a07308 */ /* 0x000fe20000000000 */
[----:B------:R-:W-:Y:S01]  /*66d0*/  FMUL.FTZ R4, R88, R114 ;  /* 0x0000007258047220 */ /* 0x000fe20000410000 */
[----:B------:R-:W-:Y:S01]  /*66e0*/  ISETP.GE.AND P2, PT, R176, UR41, PT ;  /* 0x00000029b0007c0c */ /* 0x000fe2000bf46270 */
[----:B------:R0:W2:Y:S05]  /*66f0*/  @!P3 LDG.E.U16 R102, [R66.64+0x280] ;  /* 0x0002802a4266b981 */ /* 0x0000aa000c1e1500 */
[----:B------:R-:W-:Y:S08]  /*6700*/  MUFU.SIN R153, R7 ;  /* 0x0000000700997308 */ /* 0x000ff00000000400 */
[----:B------:R1:W-:Y:S02]  /*6710*/  MUFU.COS R154, R7 ;  /* 0x00000007009a7308 */ /* 0x0003e40000000000 */
[----:B-1----:R-:W-:-:S02]  /*6720*/  FMUL.RZ R7, R3, 0.15915493667125701904 ;  /* 0x3e22f98303077820 */ /* 0x002fc4000040c000 */
[----:B------:R-:W-:-:S04]  /*6730*/  FMUL.FTZ R3, R77, UR35 ;  /* 0x000000234d037c20 */ /* 0x000fc80008410000 */
[----:B------:R-:W-:Y:S01]  /*6740*/  MUFU.SIN R151, R5 ;  /* 0x0000000500977308 */ /* 0x000fe20000000400 */
[----:B------:R-:W-:Y:S02]  /*6750*/  ISETP.GE.AND P3, PT, R122, UR41, PT ;  /* 0x000000297a007c0c */ /* 0x000fe4000bf66270 */
[----:B------:R-:W-:Y:S01]  /*6760*/  PRMT R191, RZ, 0x7610, R191 ;  /* 0x00007610ffbf7816 */ /* 0x000fe200000000bf */
[----:B------:R-:W2:Y:S04]  /*6770*/  LDL R122, [R1+0x4] ;  /* 0x00000400017a7983 */ /* 0x000ea80000100800 */
[----:B------:R1:W-:Y:S06]  /*6780*/  MUFU.COS R152, R5 ;  /* 0x0000000500987308 */ /* 0x0003ec0000000000 */
[----:B------:R0:W2:Y:S01]  /*6790*/  @!P3 LDG.E.U16 R191, [R66.64+0x3c0] ;  /* 0x0003c02a42bfb981 */ /* 0x0000a2000c1e1500 */
[----:B-1----:R-:W-:-:S02]  /*67a0*/  FMUL.RZ R5, R3, 0.15915493667125701904 ;  /* 0x3e22f98303057820 */ /* 0x002fc4000040c000 */
[----:B------:R-:W-:Y:S01]  /*67b0*/  FMUL.FTZ R3, R76, UR35 ;  /* 0x000000234c037c20 */ /* 0x000fe20008410000 */
[----:B------:R-:W-:Y:S08]  /*67c0*/  MUFU.SIN R178, R7 ;  /* 0x0000000700b27308 */ /* 0x000ff00000000400 */
[----:B------:R1:W-:Y:S08]  /*67d0*/  MUFU.COS R182, R7 ;  /* 0x0000000700b67308 */ /* 0x0003f00000000000 */
[----:B------:R-:W-:Y:S01]  /*67e0*/  MUFU.SIN R176, R5 ;  /* 0x0000000500b07308 */ /* 0x000fe20000000400 */
[----:B-1----:R-:W-:-:S07]  /*67f0*/  FMUL.RZ R7, R3, 0.15915493667125701904 ;  /* 0x3e22f98303077820 */ /* 0x002fce000040c000 */
[----:B------:R-:W-:Y:S08]  /*6800*/  MUFU.COS R177, R5 ;  /* 0x0000000500b17308 */ /* 0x000ff00000000000 */
[----:B------:R1:W-:Y:S02]  /*6810*/  MUFU.EX2 R5, R4 ;  /* 0x0000000400057308 */ /* 0x0003e40000000800 */
[----:B-1----:R-:W-:-:S06]  /*6820*/  FMUL.FTZ R4, R86, R114 ;  /* 0x0000007256047220 */ /* 0x002fcc0000410000 */
[----:B------:R-:W-:Y:S08]  /*6830*/  MUFU.SIN R174, R7 ;  /* 0x0000000700ae7308 */ /* 0x000ff00000000400 */
[----:B------:R-:W-:Y:S08]  /*6840*/  MUFU.COS R175, R7 ;  /* 0x0000000700af7308 */ /* 0x000ff00000000000 */
[----:B------:R1:W-:Y:S01]  /*6850*/  MUFU.EX2 R7, R4 ;  /* 0x0000000400077308 */ /* 0x0003e20000000800 */
[----:B------:R-:W-:Y:S01]  /*6860*/  ISETP.GE.AND P3, PT, R17, UR41, PT ;  /* 0x0000002911007c0c */ /* 0x000fe2000bf66270 */
[----:B-1----:R-:W-:-:S06]  /*6870*/  FMUL.FTZ R4, R84, R114 ;  /* 0x0000007254047220 */ /* 0x002fcc0000410000 */
[----:B------:R1:W-:Y:S02]  /*6880*/  MUFU.EX2 R116, R4 ;  /* 0x0000000400747308 */ /* 0x0003e40000000800 */
[----:B-1----:R-:W-:-:S06]  /*6890*/  FMUL.FTZ R4, R82, R114 ;  /* 0x0000007252047220 */ /* 0x002fcc0000410000 */
[----:B------:R1:W-:Y:S02]  /*68a0*/  MUFU.EX2 R17, R4 ;  /* 0x0000000400117308 */ /* 0x0003e40000000800 */
[----:B-1----:R-:W-:-:S06]  /*68b0*/  FMUL.FTZ R4, R80, R114 ;  /* 0x0000007250047220 */ /* 0x002fcc0000410000 */
[----:B------:R-:W1:Y:S02]  /*68c0*/  MUFU.EX2 R117, R4 ;  /* 0x0000000400757308 */ /* 0x000e640000000800 */
[C---:B-1----:R-:W-:Y:S02]  /*68d0*/  FMUL.FTZ R154, R117.reuse, R154 ;  /* 0x0000009a759a7220 */ /* 0x042fe40000410000 */
[----:B------:R-:W-:Y:S02]  /*68e0*/  FMUL.FTZ R153, R117, R153 ;  /* 0x0000009975997220 */ /* 0x000fe40000410000 */
[----:B------:R-:W2:Y:S01]  /*68f0*/  LDL R117, [R1+0x8] ;  /* 0x0000080001757983 */ /* 0x000ea20000100800 */
[----:B------:R-:W-:Y:S02]  /*6900*/  PRMT R110, RZ, 0x7610, R110 ;  /* 0x00007610ff6e7816 */ /* 0x000fe4000000006e */
[----:B------:R-:W-:-:S04]  /*6910*/  PRMT R111, RZ, 0x7610, R111 ;  /* 0x00007610ff6f7816 */ /* 0x000fc8000000006f */
[----:B------:R0:W4:Y:S01]  /*6920*/  @!P5 LDG.E.U16 R110, [R66.64+0x80] ;  /* 0x0000802a426ed981 */ /* 0x000122000c1e1500 */
[----:B------:R-:W-:Y:S02]  /*6930*/  ISETP.GE.AND P5, PT, R183, UR41, PT ;  /* 0x00000029b7007c0c */ /* 0x000fe4000bfa6270 */
[----:B------:R-:W-:Y:S01]  /*6940*/  PRMT R113, RZ, 0x7610, R113 ;  /* 0x00007610ff717816 */ /* 0x000fe20000000071 */
[----:B------:R0:W4:Y:S01]  /*6950*/  @!P1 LDG.E.U16 R111, [R66.64+0xc0] ;  /* 0x0000c02a426f9981 */ /* 0x000122000c1e1500 */
[----:B------:R-:W-:Y:S02]  /*6960*/  ISETP.GE.AND P1, PT, R181, UR41, PT ;  /* 0x00000029b5007c0c */ /* 0x000fe4000bf26270 */
[----:B------:R-:W-:Y:S02]  /*6970*/  PRMT R107, RZ, 0x7610, R107 ;  /* 0x00007610ff6b7816 */ /* 0x000fe4000000006b */
[----:B------:R0:W4:Y:S01]  /*6980*/  @!P4 LDG.E.U16 R113, [R66.64+0x40] ;  /* 0x0000402a4271c981 */ /* 0x000122000c1e1500 */
[----:B------:R-:W-:-:S02]  /*6990*/  ISETP.GE.AND P4, PT, R185, UR41, PT ;  /* 0x00000029b9007c0c */ /* 0x000fc4000bf86270 */
[----:B------:R-:W-:Y:S02]  /*69a0*/  PRMT R104, RZ, 0x7610, R104 ;  /* 0x00007610ff687816 */ /* 0x000fe40000000068 */
[----:B------:R0:W4:Y:S01]  /*69b0*/  @!P5 LDG.E.U16 R107, [R66.64+0x1c0] ;  /* 0x0001c02a426bd981 */ /* 0x000122000c1e1500 */
[----:B------:R-:W-:Y:S02]  /*69c0*/  ISETP.GE.AND P5, PT, R172, UR41, PT ;  /* 0x00000029ac007c0c */ /* 0x000fe4000bfa6270 */
[----:B------:R-:W-:Y:S01]  /*69d0*/  PRMT R108, RZ, 0x7610, R108 ;  /* 0x00007610ff6c7816 */ /* 0x000fe2000000006c */
[----:B------:R0:W4:Y:S01]  /*69e0*/  @!P1 LDG.E.U16 R104, [R66.64+0x200] ;  /* 0x0002002a42689981 */ /* 0x000122000c1e1500 */
[----:B------:R-:W-:Y:S02]  /*69f0*/  PRMT R106, RZ, 0x7610, R106 ;  /* 0x00007610ff6a7816 */ /* 0x000fe4000000006a */
[----:B------:R-:W-:Y:S02]  /*6a00*/  ISETP.GE.AND P1, PT, R170, UR41, PT ;  /* 0x00000029aa007c0c */ /* 0x000fe4000bf26270 */
[----:B------:R-:W-:Y:S01]  /*6a10*/  PRMT R236, RZ, 0x7610, R236 ;  /* 0x00007610ffec7816 */ /* 0x000fe200000000ec */
[----:B------:R0:W4:Y:S01]  /*6a20*/  @!P2 LDG.E.U16 R108, [R66.64+0x100] ;  /* 0x0001002a426ca981 */ /* 0x000122000c1e1500 */
[----:B------:R-:W-:-:S03]  /*6a30*/  ISETP.GE.AND P2, PT, R180, UR41, PT ;  /* 0x00000029b4007c0c */ /* 0x000fc6000bf46270 */
[----:B------:R0:W4:Y:S01]  /*6a40*/  @!P4 LDG.E.U16 R106, [R66.64+0x180] ;  /* 0x0001802a426ac981 */ /* 0x000122000c1e1500 */
[----:B------:R-:W-:Y:S02]  /*6a50*/  ISETP.GE.AND P4, PT, R173, UR41, PT ;  /* 0x00000029ad007c0c */ /* 0x000fe4000bf86270 */
[----:B------:R-:W-:Y:S01]  /*6a60*/  PRMT R237, RZ, 0x7610, R237 ;  /* 0x00007610ffed7816 */ /* 0x000fe200000000ed */
[----:B------:R0:W4:Y:S01]  /*6a70*/  @!P5 LDG.E.U16 R236, [R66.64+0x300] ;  /* 0x0003002a42ecd981 */ /* 0x000122000c1e1500 */
[----:B------:R-:W-:Y:S02]  /*6a80*/  ISETP.GE.AND P5, PT, R68, UR41, PT ;  /* 0x0000002944007c0c */ /* 0x000fe4000bfa6270 */
[----:B------:R-:W-:Y:S02]  /*6a90*/  PRMT R105, RZ, 0x7610, R105 ;  /* 0x00007610ff697816 */ /* 0x000fe40000000069 */
[----:B------:R-:W-:Y:S01]  /*6aa0*/  PRMT R103, RZ, 0x7610, R103 ;  /* 0x00007610ff677816 */ /* 0x000fe20000000067 */
[----:B------:R0:W4:Y:S01]  /*6ab0*/  @!P1 LDG.E.U16 R237, [R66.64+0x340] ;  /* 0x0003402a42ed9981 */ /* 0x000122000c1e1500 */
[----:B------:R-:W-:-:S02]  /*6ac0*/  ISETP.GE.AND P1, PT, R65, UR41, PT ;  /* 0x0000002941007c0c */ /* 0x000fc4000bf26270 */
[----:B------:R-:W-:Y:S01]  /*6ad0*/  PRMT R188, RZ, 0x7610, R188 ;  /* 0x00007610ffbc7816 */ /* 0x000fe200000000bc */
[----:B------:R0:W4:Y:S01]  /*6ae0*/  @!P2 LDG.E.U16 R105, [R66.64+0x240] ;  /* 0x0002402a4269a981 */ /* 0x000122000c1e1500 */
[----:B------:R-:W-:-:S03]  /*6af0*/  ISETP.GE.AND P2, PT, R124, UR41, PT ;  /* 0x000000297c007c0c */ /* 0x000fc6000bf46270 */
[----:B------:R0:W4:Y:S01]  /*6b00*/  @!P4 LDG.E.U16 R103, [R66.64+0x2c0] ;  /* 0x0002c02a4267c981 */ /* 0x000122000c1e1500 */
[----:B------:R-:W-:Y:S01]  /*6b10*/  ISETP.GE.AND P4, PT, R70, UR41, PT ;  /* 0x0000002946007c0c */ /* 0x000fe2000bf86270 */
[----:B------:R-:W-:Y:S01]  /*6b20*/  FMUL.FTZ R68, R83, R114 ;  /* 0x0000007253447220 */ /* 0x000fe20000410000 */
[----:B------:R-:W-:Y:S01]  /*6b30*/  PRMT R230, RZ, 0x7610, R230 ;  /* 0x00007610ffe67816 */ /* 0x000fe200000000e6 */
[----:B------:R0:W4:Y:S01]  /*6b40*/  @!P5 LDG.E.U16 R188, [R66.64+0x440] ;  /* 0x0004402a42bcd981 */ /* 0x000122000c1e1500 */
[----:B------:R-:W-:Y:S02]  /*6b50*/  SHF.L.U32 R4, R119, 0x5, RZ ;  /* 0x0000000577047819 */ /* 0x000fe400000006ff */
[----:B------:R-:W-:Y:S01]  /*6b60*/  ISETP.GE.AND P5, PT, R15, UR41, PT ;  /* 0x000000290f007c0c */ /* 0x000fe2000bfa6270 */
[----:B------:R1:W-:Y:S01]  /*6b70*/  MUFU.EX2 R65, R68 ;  /* 0x0000004400417308 */ /* 0x0003e20000000800 */
[----:B------:R-:W-:Y:S01]  /*6b80*/  PRMT R234, RZ, 0x7610, R234 ;  /* 0x00007610ffea7816 */ /* 0x000fe200000000ea */
[----:B------:R0:W4:Y:S01]  /*6b90*/  @!P1 LDG.E.U16 R230, [R66.64+0x480] ;  /* 0x0004802a42e69981 */ /* 0x000122000c1e1500 */
[----:B------:R-:W-:-:S02]  /*6ba0*/  PRMT R235, RZ, 0x7610, R235 ;  /* 0x00007610ffeb7816 */ /* 0x000fc400000000eb */
[----:B------:R-:W-:Y:S02]  /*6bb0*/  ISETP.GE.AND P1, PT, R14, UR41, PT ;  /* 0x000000290e007c0c */ /* 0x000fe4000bf26270 */
[----:B------:R-:W-:Y:S01]  /*6bc0*/  PRMT R209, RZ, 0x7610, R209 ;  /* 0x00007610ffd17816 */ /* 0x000fe200000000d1 */
[----:B------:R0:W4:Y:S01]  /*6bd0*/  @!P2 LDG.E.U16 R234, [R66.64+0x380] ;  /* 0x0003802a42eaa981 */ /* 0x000122000c1e1500 */
[----:B-1----:R-:W-:Y:S02]  /*6be0*/  LEA.HI.SX32 R68, R4, R4, 0x1b ;  /* 0x0000000404447211 */ /* 0x002fe400078fdaff */
[----:B------:R-:W-:Y:S01]  /*6bf0*/  ISETP.GE.AND P2, PT, R64, UR41, PT ;  /* 0x0000002940007c0c */ /* 0x000fe2000bf46270 */
[----:B------:R0:W4:Y:S01]  /*6c00*/  @!P4 LDG.E.U16 R235, [R66.64+0x400] ;  /* 0x0004002a42ebc981 */ /* 0x000122000c1e1500 */
[----:B------:R-:W-:Y:S02]  /*6c10*/  SHF.L.U32 R68, R68, 0x1, RZ ;  /* 0x0000000144447819 */ /* 0x000fe400000006ff */
[----:B------:R-:W-:Y:S01]  /*6c20*/  ISETP.GE.AND P4, PT, R16, UR41, PT ;  /* 0x0000002910007c0c */ /* 0x000fe2000bf86270 */
[----:B------:R0:W4:Y:S01]  /*6c30*/  @!P5 LDG.E.U16 R209, [R66.64+0x580] ;  /* 0x0005802a42d1d981 */ /* 0x000122000c1e1500 */
[----:B------:R-:W-:-:S02]  /*6c40*/  PRMT R207, RZ, 0x7610, R207 ;  /* 0x00007610ffcf7816 */ /* 0x000fc400000000cf */
[----:B---3--:R-:W-:Y:S01]  /*6c50*/  PRMT R139, RZ, 0x7610, R139 ;  /* 0x00007610ff8b7816 */ /* 0x008fe2000000008b */
[----:B------:R-:W1:Y:S01]  /*6c60*/  LDS.U16 R14, [R68+0x2] ;  /* 0x00000200440e7984 */ /* 0x000e620000000400 */
[----:B------:R-:W-:Y:S01]  /*6c70*/  ISETP.GE.AND P5, PT, R10, UR41, PT ;  /* 0x000000290a007c0c */ /* 0x000fe2000bfa6270 */
[----:B------:R-:W-:Y:S02]  /*6c80*/  FMUL.FTZ R10, R78, R114 ;  /* 0x000000724e0a7220 */ /* 0x000fe40000410000 */
[----:B------:R-:W3:Y:S01]  /*6c90*/  LDS.U16 R15, [R68] ;  /* 0x00000000440f7984 */ /* 0x000ee20000000400 */
[----:B------:R-:W-:Y:S02]  /*6ca0*/  PRMT R185, RZ, 0x7610, R185 ;  /* 0x00007610ffb97816 */ /* 0x000fe400000000b9 */
[----:B------:R-:W-:Y:S01]  /*6cb0*/  PRMT R70, RZ, 0x7610, R70 ;  /* 0x00007610ff467816 */ /* 0x000fe20000000046 */
[----:B------:R0:W4:Y:S01]  /*6cc0*/  @!P1 LDG.E.U16 R207, [R66.64+0x5c0] ;  /* 0x0005c02a42cf9981 */ /* 0x000122000c1e1500 */
[----:B------:R-:W-:-:S02]  /*6cd0*/  ISETP.GE.AND P1, PT, R9, UR41, PT ;  /* 0x0000002909007c0c */ /* 0x000fc4000bf26270 */
[----:B------:R0:W0:Y:S01]  /*6ce0*/  MUFU.EX2 R9, R10 ;  /* 0x0000000a00097308 */ /* 0x0000220000000800 */
[----:B------:R0:W4:Y:S01]  /*6cf0*/  @!P3 LDG.E.U16 R139, [R66.64+0x500] ;  /* 0x0005002a428bb981 */ /* 0x000122000c1e1500 */
[----:B------:R-:W-:Y:S01]  /*6d00*/  ISETP.GE.AND P3, PT, R12, UR41, PT ;  /* 0x000000290c007c0c */ /* 0x000fe2000bf66270 */
[----:B------:R-:W-:Y:S02]  /*6d10*/  FMUL.FTZ R12, R79, R114 ;  /* 0x000000724f0c7220 */ /* 0x000fe40000410000 */
[----:B------:R0:W4:Y:S01]  /*6d20*/  @!P2 LDG.E.U16 R185, [R66.64+0x4c0] ;  /* 0x0004c02a42b9a981 */ /* 0x000122000c1e1500 */
[----:B------:R-:W-:-:S03]  /*6d30*/  ISETP.GE.AND P2, PT, R13, UR41, PT ;  /* 0x000000290d007c0c */ /* 0x000fc6000bf46270 */
[----:B------:R1:W4:Y:S01]  /*6d40*/  @!P4 LDG.E.U16 R70, [R66.64+0x540] ;  /* 0x0005402a4246c981 */ /* 0x000322000c1e1500 */
[----:B------:R-:W-:Y:S02]  /*6d50*/  ISETP.GE.AND P4, PT, R11, UR41, PT ;  /* 0x000000290b007c0c */ /* 0x000fe4000bf86270 */
[----:B------:R5:W-:Y:S01]  /*6d60*/  MUFU.EX2 R11, R12 ;  /* 0x0000000c000b7308 */ /* 0x000be20000000800 */
[----:B------:R-:W1:Y:S01]  /*6d70*/  LDS.U16 R13, [R68+0x4] ;  /* 0x00000400440d7984 */ /* 0x000e620000000400 */
[----:B------:R-:W-:Y:S01]  /*6d80*/  FMUL.FTZ R6, R87, R114 ;  /* 0x0000007257067220 */ /* 0x000fe20000410000 */
[----:B------:R-:W-:Y:S01]  /*6d90*/  PRMT R203, RZ, 0x7610, R203 ;  /* 0x00007610ffcb7816 */ /* 0x000fe200000000cb */
[----:B------:R-:W-:Y:S01]  /*6da0*/  FMUL.FTZ R3, R75, UR35 ;  /* 0x000000234b037c20 */ /* 0x000fe20008410000 */
[----:B0-----:R-:W-:Y:S04]  /*6db0*/  LDS.U16 R10, [R68+0x8] ;  /* 0x00000800440a7984 */ /* 0x001fe80000000400 */
[----:B-----5:R-:W0:Y:S01]  /*6dc0*/  LDS.U16 R12, [R68+0x6] ;  /* 0x00000600440c7984 */ /* 0x020e220000000400 */
[----:B------:R-:W5:Y:S01]  /*6dd0*/  MUFU.EX2 R6, R6 ;  /* 0x0000000600067308 */ /* 0x000f620000000800 */
[----:B------:R-:W-:-:S02]  /*6de0*/  FMUL.FTZ R182, R9, R182 ;  /* 0x000000b609b67220 */ /* 0x000fc40000410000 */
[----:B------:R0:W4:Y:S01]  /*6df0*/  @!P3 LDG.E.U16 R203, [R66.64+0x640] ;  /* 0x0006402a42cbb981 */ /* 0x000122000c1e1500 */
[----:B------:R-:W-:Y:S01]  /*6e00*/  ISETP.GE.AND P3, PT, R0, UR41, PT ;  /* 0x0000002900007c0c */ /* 0x000fe2000bf66270 */
[----:B------:R-:W-:Y:S02]  /*6e10*/  FMUL.FTZ R178, R9, R178 ;  /* 0x000000b209b27220 */ /* 0x000fe40000410000 */
[----:B------:R-:W-:Y:S01]  /*6e20*/  FMUL.RZ R3, R3, 0.15915493667125701904 ;  /* 0x3e22f98303037820 */ /* 0x000fe2000040c000 */
[----:B------:R-:W0:Y:S01]  /*6e30*/  LDS.U16 R9, [R68+0xa] ;  /* 0x00000a0044097984 */ /* 0x000e220000000400 */
[----:B------:R-:W-:Y:S02]  /*6e40*/  FMUL.FTZ R0, R76, R114 ;  /* 0x000000724c007220 */ /* 0x000fe40000410000 */
[----:B------:R-:W-:Y:S01]  /*6e50*/  FMUL.FTZ R2, R89, UR35 ;  /* 0x0000002359027c20 */ /* 0x000fe20008410000 */
[----:B------:R-:W-:Y:S01]  /*6e60*/  MUFU.SIN R146, R3 ;  /* 0x0000000300927308 */ /* 0x000fe20000000400 */
[----:B------:R-:W-:-:S02]  /*6e70*/  FMUL.FTZ R132, R5, R132 ;  /* 0x0000008405847220 */ /* 0x000fc40000410000 */
[----:B------:R-:W-:Y:S02]  /*6e80*/  FMUL.FTZ R131, R5, R131 ;  /* 0x0000008305837220 */ /* 0x000fe40000410000 */
[C---:B------:R-:W-:Y:S02]  /*6e90*/  FMUL.FTZ R134, R7.reuse, R134 ;  /* 0x0000008607867220 */ /* 0x040fe40000410000 */
[----:B------:R-:W-:Y:S01]  /*6ea0*/  FMUL.FTZ R121, R7, R121 ;  /* 0x0000007907797220 */ /* 0x000fe20000410000 */
[----:B------:R3:W-:Y:S01]  /*6eb0*/  MUFU.COS R147, R3 ;  /* 0x0000000300937308 */ /* 0x0007e20000000000 */
[----:B------:R-:W-:Y:S01]  /*6ec0*/  FMUL.RZ R135, R2, 0.15915493667125701904 ;  /* 0x3e22f98302877820 */ /* 0x000fe2000040c000 */
[----:B------:R-:W0:Y:S01]  /*6ed0*/  LDS.U16 R7, [R68+0xc] ;  /* 0x00000c0044077984 */ /* 0x000e220000000400 */
[-C--:B------:R-:W-:Y:S02]  /*6ee0*/  FMUL.FTZ R5, R75, R114.reuse ;  /* 0x000000724b057220 */ /* 0x080fe40000410000 */
[----:B------:R-:W-:-:S02]  /*6ef0*/  FMUL.FTZ R16, R81, R114 ;  /* 0x0000007251107220 */ /* 0x000fc40000410000 */
[----:B------:R-:W-:Y:S01]  /*6f00*/  FMUL.FTZ R158, R17, R158 ;  /* 0x0000009e119e7220 */ /* 0x000fe20000410000 */
[----:B------:R-:W0:Y:S01]  /*6f10*/  MUFU.EX2 R0, R0 ;  /* 0x0000000000007308 */ /* 0x000e220000000800 */
[-C--:B---3--:R-:W-:Y:S02]  /*6f20*/  FMUL.FTZ R3, R89, R114.reuse ;  /* 0x0000007259037220 */ /* 0x088fe40000410000 */
[----:B------:R-:W-:Y:S02]  /*6f30*/  FMUL.FTZ R157, R17, R157 ;  /* 0x0000009d119d7220 */ /* 0x000fe40000410000 */
[----:B------:R-:W-:Y:S02]  /*6f40*/  FMUL.FTZ R115, R85, R114 ;  /* 0x0000007255737220 */ /* 0x000fe40000410000 */
[----:B------:R-:W-:Y:S01]  /*6f50*/  FMUL.FTZ R148, R116, R148 ;  /* 0x0000009474947220 */ /* 0x000fe20000410000 */
[----:B------:R-:W-:Y:S01]  /*6f60*/  MUFU.SIN R2, R135 ;  /* 0x0000008700027308 */ /* 0x000fe20000000400 */
[----:B-----5:R-:W-:-:S02]  /*6f70*/  FMUL.FTZ R133, R6, R133 ;  /* 0x0000008506857220 */ /* 0x020fc40000410000 */
[----:B------:R-:W-:Y:S01]  /*6f80*/  FMUL.FTZ R145, R116, R145 ;  /* 0x0000009174917220 */ /* 0x000fe20000410000 */
[----:B------:R-:W-:Y:S01]  /*6f90*/  PRMT R205, RZ, 0x7610, R205 ;  /* 0x00007610ffcd7816 */ /* 0x000fe200000000cd */
[----:B------:R-:W-:Y:S01]  /*6fa0*/  FMUL.FTZ R130, R6, R130 ;  /* 0x0000008206827220 */ /* 0x000fe20000410000 */
[----:B-1----:R-:W-:Y:S01]  /*6fb0*/  PRMT R14, RZ, 0x5410, R14 ;  /* 0x00005410ff0e7816 */ /* 0x002fe2000000000e */
[----:B------:R-:W1:Y:S01]  /*6fc0*/  LDS.U16 R6, [R68+0xe] ;  /* 0x00000e0044067984 */ /* 0x000e620000000400 */
[----:B------:R-:W3:Y:S01]  /*6fd0*/  MUFU.EX2 R3, R3 ;  /* 0x0000000300037308 */ /* 0x000ee20000000800 */
[----:B------:R-:W-:Y:S01]  /*6fe0*/  PRMT R15, RZ, 0x5410, R15 ;  /* 0x00005410ff0f7816 */ /* 0x000fe2000000000f */
[----:B------:R-:W-:Y:S01]  /*6ff0*/  FMUL.FTZ R4, R77, R114 ;  /* 0x000000724d047220 */ /* 0x000fe20000410000 */
[----:B------:R-:W-:Y:S01]  /*7000*/  PRMT R195, RZ, 0x7610, R195 ;  /* 0x00007610ffc37816 */ /* 0x000fe200000000c3 */
[C---:B------:R-:W-:Y:S01]  /*7010*/  FMUL.FTZ R160, R65.reuse, R160 ;  /* 0x000000a041a07220 */ /* 0x040fe20000410000 */
[----:B------:R-:W-:Y:S01]  /*7020*/  PRMT R183, RZ, 0x7610, R183 ;  /* 0x00007610ffb77816 */ /* 0x000fe200000000b7 */
[----:B------:R-:W-:Y:S01]  /*7030*/  FMUL.FTZ R159, R65, R159 ;  /* 0x0000009f419f7220 */ /* 0x000fe20000410000 */
[----:B------:R-:W-:Y:S01]  /*7040*/  PRMT R162, RZ, 0x7610, R162 ;  /* 0x00007610ffa27816 */ /* 0x000fe200000000a2 */
[----:B------:R-:W5:Y:S01]  /*7050*/  MUFU.EX2 R5, R5 ;  /* 0x0000000500057308 */ /* 0x000f620000000800 */
[----:B------:R-:W-:Y:S01]  /*7060*/  PRMT R17, RZ, 0x5410, R192 ;  /* 0x00005410ff117816 */ /* 0x000fe200000000c0 */
[----:B------:R-:W-:Y:S01]  /*7070*/  LDS.U16 R124, [R68+0x16] ;  /* 0x00001600447c7984 */ /* 0x000fe20000000400 */
[----:B------:R-:W-:-:S03]  /*7080*/  PRMT R161, RZ, 0x7610, R161 ;  /* 0x00007610ffa17816 */ /* 0x000fc600000000a1 */
[----:B------:R-:W-:Y:S02]  /*7090*/  LDS.U16 R136, [R68+0x1a] ;  /* 0x00001a0044887984 */ /* 0x000fe40000000400 */
[----:B------:R-:W1:Y:S01]  /*70a0*/  MUFU.COS R64, R135 ;  /* 0x0000008700407308 */ /* 0x000e620000000000 */
[----:B------:R-:W-:Y:S01]  /*70b0*/  FMUL.FTZ R180, R89, R14 ;  /* 0x0000000e59b47220 */ /* 0x000fe20000410000 */
[----:B------:R-:W-:Y:S01]  /*70c0*/  PRMT R13, RZ, 0x5410, R13 ;  /* 0x00005410ff0d7816 */ /* 0x000fe2000000000d */
[----:B------:R-:W-:Y:S04]  /*70d0*/  LDS.U16 R149, [R68+0x1e] ;  /* 0x00001e0044957984 */ /* 0x000fe80000000400 */
[----:B------:R-:W-:Y:S01]  /*70e0*/  LDS.U16 R150, [R68+0x1c] ;  /* 0x00001c0044967984 */ /* 0x000fe20000000400 */
[----:B------:R-:W1:Y:S01]  /*70f0*/  MUFU.EX2 R16, R16 ;  /* 0x0000001000107308 */ /* 0x000e620000000800 */
[----:B0-----:R-:W-:-:S02]  /*7100*/  FMUL.FTZ R175, R0, R175 ;  /* 0x000000af00af7220 */ /* 0x001fc40000410000 */
[----:B------:R-:W-:Y:S01]  /*7110*/  FMUL.FTZ R174, R0, R174 ;  /* 0x000000ae00ae7220 */ /* 0x000fe20000410000 */
[----:B------:R-:W-:Y:S01]  /*7120*/  PRMT R12, RZ, 0x5410, R12 ;  /* 0x00005410ff0c7816 */ /* 0x000fe2000000000c */
[----:B------:R-:W-:Y:S01]  /*7130*/  FMUL.FTZ R0, R89, R15 ;  /* 0x0000000f59007220 */ /* 0x000fe20000410000 */
[----:B------:R-:W-:Y:S01]  /*7140*/  LDS.U16 R173, [R68+0x20] ;  /* 0x0000200044ad7984 */ /* 0x000fe20000000400 */
[----:B------:R-:W-:Y:S01]  /*7150*/  FMUL.FTZ R180, R17, R180 ;  /* 0x000000b411b47220 */ /* 0x000fe20000410000 */
[----:B------:R-:W0:Y:S01]  /*7160*/  MUFU.EX2 R4, R4 ;  /* 0x0000000400047308 */ /* 0x000e220000000800 */
[----:B---3--:R-:W-:Y:S01]  /*7170*/  FMUL.FTZ R65, R3, R2 ;  /* 0x0000000203417220 */ /* 0x008fe20000410000 */
[----:B------:R-:W-:Y:S01]  /*7180*/  LDS.U16 R172, [R68+0x22] ;  /* 0x0000220044ac7984 */ /* 0x000fe20000000400 */
[----:B------:R-:W-:Y:S02]  /*7190*/  FMUL.FTZ R179, R17, R0 ;  /* 0x0000000011b37220 */ /* 0x000fe40000410000 */
[----:B------:R-:W-:Y:S01]  /*71a0*/  FMUL.FTZ R0, R131, R180 ;  /* 0x000000b483007220 */ /* 0x000fe20000410000 */
[----:B------:R-:W-:Y:S02]  /*71b0*/  LDS.U16 R169, [R68+0x26] ;  /* 0x0000260044a97984 */ /* 0x000fe40000000400 */
[----:B------:R-:W3:Y:S01]  /*71c0*/  MUFU.EX2 R115, R115 ;  /* 0x0000007300737308 */ /* 0x000ee20000000800 */
[C---:B-----5:R-:W-:Y:S01]  /*71d0*/  FMUL.FTZ R147, R5.reuse, R147 ;  /* 0x0000009305937220 */ /* 0x060fe20000410000 */
[----:B------:R-:W-:Y:S01]  /*71e0*/  LDS.U16 R168, [R68+0x24] ;  /* 0x0000240044a87984 */ /* 0x000fe20000000400 */
[----:B------:R-:W-:-:S02]  /*71f0*/  FMUL.FTZ R146, R5, R146 ;  /* 0x0000009205927220 */ /* 0x000fc40000410000 */
[----:B-1----:R-:W-:Y:S01]  /*7200*/  FMUL.FTZ R64, R3, R64 ;  /* 0x0000004003407220 */ /* 0x002fe20000410000 */
[----:B------:R-:W-:Y:S01]  /*7210*/  LDS.U16 R166, [R68+0x2a] ;  /* 0x00002a0044a67984 */ /* 0x000fe20000000400 */
[C---:B------:R-:W-:Y:S02]  /*7220*/  FMUL.FTZ R156, R16.reuse, R156 ;  /* 0x0000009c109c7220 */ /* 0x040fe40000410000 */
[----:B------:R-:W-:Y:S01]  /*7230*/  FMUL.FTZ R155, R16, R155 ;  /* 0x0000009b109b7220 */ /* 0x000fe20000410000 */
[----:B------:R-:W-:Y:S01]  /*7240*/  PRMT R16, RZ, 0x5410, R189 ;  /* 0x00005410ff107816 */ /* 0x000fe200000000bd */
[----:B------:R-:W-:Y:S01]  /*7250*/  FMUL.FTZ R3, R65, R131 ;  /* 0x0000008341037220 */ /* 0x000fe20000410000 */
[----:B------:R-:W-:Y:S01]  /*7260*/  LDS.U16 R193, [R68+0x2c] ;  /* 0x00002c0044c17984 */ /* 0x000fe20000000400 */
[----:B------:R-:W-:Y:S02]  /*7270*/  FMUL.FTZ R5, R131, R179 ;  /* 0x000000b383057220 */ /* 0x000fe40000410000 */
[----:B------:R-:W-:Y:S01]  /*7280*/  FMUL.FTZ R181, R88, R13 ;  /* 0x0000000d58b57220 */ /* 0x000fe20000410000 */
[----:B------:R-:W-:Y:S01]  /*7290*/  PRMT R171, RZ, 0x5410, R97 ;  /* 0x00005410ffab7816 */ /* 0x000fe20000000061 */
[----:B------:R-:W-:-:S02]  /*72a0*/  FFMA.FTZ R0, R132, R179, -R0 ;  /* 0x000000b384007223 */ /* 0x000fc40000010800 */
[----:B------:R-:W-:Y:S01]  /*72b0*/  FMUL.FTZ R200, R74, R114 ;  /* 0x000000724ac87220 */ /* 0x000fe20000410000 */
[----:B------:R-:W-:Y:S01]  /*72c0*/  PRMT R170, RZ, 0x5410, R96 ;  /* 0x00005410ffaa7816 */ /* 0x000fe20000000060 */
[----:B------:R-:W-:Y:S01]  /*72d0*/  FMUL.FTZ R2, R64, R131 ;  /* 0x0000008340027220 */ /* 0x000fe20000410000 */
[----:B------:R-:W-:Y:S01]  /*72e0*/  IADD3 R238, R119, 0x40, RZ ;  /* 0x0000004077ee7810 */ /* 0x000fe20007ffe0ff */
[----:B------:R-:W-:Y:S01]  /*72f0*/  FMUL.FTZ R125, R88, R12 ;  /* 0x0000000c587d7220 */ /* 0x000fe20000410000 */
[----:B------:R-:W-:Y:S01]  /*7300*/  LDS.U16 R227, [R68+0x30] ;  /* 0x0000300044e37984 */ /* 0x000fe20000000400 */
[----:B------:R-:W-:Y:S02]  /*7310*/  FFMA.FTZ R5, R132, R180, R5 ;  /* 0x000000b484057223 */ /* 0x000fe40000010005 */
[----:B------:R-:W-:Y:S01]  /*7320*/  FFMA.FTZ R3, R64, R132, -R3 ;  /* 0x0000008440037223 */ /* 0x000fe20000010803 */
[----:B------:R-:W-:Y:S01]  /*7330*/  LDS.U16 R226, [R68+0x32] ;  /* 0x0000320044e27984 */ /* 0x000fe20000000400 */
[----:B------:R-:W-:-:S02]  /*7340*/  FFMA.FTZ R0, R16, R181, R0 ;  /* 0x000000b510007223 */ /* 0x000fc40000010000 */
[C---:B------:R-:W-:Y:S01]  /*7350*/  FMUL.FTZ R152, R11.reuse, R152 ;  /* 0x000000980b987220 */ /* 0x040fe20000410000 */
[----:B------:R-:W-:Y:S01]  /*7360*/  LDS.U16 R186, [R68+0x34] ;  /* 0x0000340044ba7984 */ /* 0x000fe20000000400 */
[----:B------:R-:W-:Y:S02]  /*7370*/  FMUL.FTZ R151, R11, R151 ;  /* 0x000000970b977220 */ /* 0x000fe40000410000 */
[----:B------:R-:W-:Y:S01]  /*7380*/  FFMA.FTZ R2, R65, R132, R2 ;  /* 0x0000008441027223 */ /* 0x000fe20000010002 */
[----:B------:R-:W-:Y:S01]  /*7390*/  PRMT R9, RZ, 0x5410, R9 ;  /* 0x00005410ff097816 */ /* 0x000fe20000000009 */
[----:B------:R-:W-:Y:S01]  /*73a0*/  FFMA.FTZ R5, R16, R125, R5 ;  /* 0x0000007d10057223 */ /* 0x000fe20000010005 */
[----:B------:R-:W-:Y:S01]  /*73b0*/  PRMT R10, RZ, 0x5410, R10 ;  /* 0x00005410ff0a7816 */ /* 0x000fe2000000000a */
[----:B------:R-:W-:Y:S01]  /*73c0*/  FMUL.FTZ R11, R130, R3 ;  /* 0x00000003820b7220 */ /* 0x000fe20000410000 */
[----:B------:R1:W5:Y:S01]  /*73d0*/  @!P2 LDG.E.U16 R205, [R66.64+0x600] ;  /* 0x0006002a42cda981 */ /* 0x000362000c1e1500 */
[----:B0-----:R-:W-:-:S02]  /*73e0*/  FMUL.FTZ R177, R4, R177 ;  /* 0x000000b104b17220 */ /* 0x001fc40000410000 */
[----:B------:R-:W-:Y:S01]  /*73f0*/  FMUL.FTZ R176, R4, R176 ;  /* 0x000000b004b07220 */ /* 0x000fe20000410000 */
[----:B------:R-:W-:Y:S01]  /*7400*/  PRMT R7, RZ, 0x5410, R7 ;  /* 0x00005410ff077816 */ /* 0x000fe20000000007 */
[C---:B------:R-:W-:Y:S01]  /*7410*/  FMUL.FTZ R116, R130.reuse, R0 ;  /* 0x0000000082747220 */ /* 0x040fe20000410000 */
[----:B------:R-:W-:Y:S01]  /*7420*/  PRMT R6, RZ, 0x5410, R6 ;  /* 0x00005410ff067816 */ /* 0x000fe20000000006 */
[C---:B---3--:R-:W-:Y:S01]  /*7430*/  FMUL.FTZ R142, R115.reuse, R142 ;  /* 0x0000008e738e7220 */ /* 0x048fe20000410000 */
[----:B------:R1:W3:Y:S01]  /*7440*/  @!P4 LDG.E.U16 R195, [R66.64+0x680] ;  /* 0x0006802a42c3c981 */ /* 0x0002e2000c1e1500 */
[----:B------:R-:W-:Y:S02]  /*7450*/  FMUL.FTZ R141, R115, R141 ;  /* 0x0000008d738d7220 */ /* 0x000fe40000410000 */
[C---:B------:R-:W-:Y:S01]  /*7460*/  FMUL.FTZ R4, R130.reuse, R2 ;  /* 0x0000000282047220 */ /* 0x040fe20000410000 */
[----:B------:R1:W3:Y:S01]  /*7470*/  @!P5 LDG.E.U16 R183, [R66.64+0x6c0] ;  /* 0x0006c02a42b7d981 */ /* 0x0002e2000c1e1500 */
[----:B------:R-:W-:-:S02]  /*7480*/  FMUL.FTZ R115, R130, R5 ;  /* 0x0000000582737220 */ /* 0x000fc40000410000 */
[C---:B------:R-:W-:Y:S01]  /*7490*/  FFMA.FTZ R2, R133.reuse, R2, R11 ;  /* 0x0000000285027223 */ /* 0x040fe2000001000b */
[----:B------:R1:W3:Y:S01]  /*74a0*/  @!P1 LDG.E.U16 R162, [R66.64+0x700] ;  /* 0x0007002a42a29981 */ /* 0x0002e2000c1e1500 */
[----:B------:R-:W-:Y:S02]  /*74b0*/  FFMA.FTZ R116, R133, R5, R116 ;  /* 0x0000000585747223 */ /* 0x000fe40000010074 */
[----:B------:R-:W-:Y:S01]  /*74c0*/  FMUL.FTZ R127, R87, R9 ;  /* 0x00000009577f7220 */ /* 0x000fe20000410000 */
[----:B------:R1:W3:Y:S01]  /*74d0*/  @!P0 LDG.E.U16 R161, [R66.64+0x7c0] ;  /* 0x0007c02a42a18981 */ /* 0x0002e2000c1e1500 */
[----:B------:R-:W-:Y:S02]  /*74e0*/  FFMA.FTZ R115, R133, R0, -R115 ;  /* 0x0000000085737223 */ /* 0x000fe40000010873 */
[----:B------:R-:W-:Y:S01]  /*74f0*/  FMUL.FTZ R126, R87, R10 ;  /* 0x0000000a577e7220 */ /* 0x000fe20000410000 */
[----:B------:R-:W-:Y:S01]  /*7500*/  ISETP.GE.AND P2, PT, R8, UR41, PT ;  /* 0x0000002908007c0c */ /* 0x000fe2000bf46270 */
[----:B------:R-:W-:Y:S01]  /*7510*/  FFMA.FTZ R8, R133, R3, -R4 ;  /* 0x0000000385087223 */ /* 0x000fe20000010804 */
[----:B------:R-:W-:Y:S01]  /*7520*/  LDS.U16 R192, [R68+0x2e] ;  /* 0x00002e0044c07984 */ /* 0x000fe20000000400 */
[----:B------:R-:W-:-:S02]  /*7530*/  FMUL.FTZ R5, R121, R2 ;  /* 0x0000000279057220 */ /* 0x000fc40000410000 */
[----:B------:R-:W-:Y:S01]  /*7540*/  FMUL.FTZ R128, R86, R7 ;  /* 0x0000000756807220 */ /* 0x000fe20000410000 */
[----:B------:R-:W0:Y:S01]  /*7550*/  LDS.U16 R3, [R68+0x12] ;  /* 0x0000120044037984 */ /* 0x000e220000000400 */
[----:B------:R-:W-:-:S03]  /*7560*/  FFMA.FTZ R5, R134, R8, -R5 ;  /* 0x0000000886057223 */ /* 0x000fc60000010805 */
[----:B------:R-:W0:Y:S04]  /*7570*/  LDS.U16 R4, [R68+0x10] ;  /* 0x0000100044047984 */ /* 0x000e280000000400 */
[----:B------:R-:W-:Y:S04]  /*7580*/  LDS.U16 R199, [R68+0x38] ;  /* 0x0000380044c77984 */ /* 0x000fe80000000400 */
[----:B------:R-:W-:Y:S01]  /*7590*/  LDS.U16 R196, [R68+0x3e] ;  /* 0x00003e0044c47984 */ /* 0x000fe20000000400 */
[----:B--2---:R-:W-:-:S05]  /*75a0*/  PRMT R11, RZ, 0x5410, R117 ;  /* 0x00005410ff0b7816 */ /* 0x004fca0000000075 */
[C---:B------:R-:W-:Y:S02]  /*75b0*/  FFMA.FTZ R116, R11.reuse, R127, R116 ;  /* 0x0000007f0b747223 */ /* 0x040fe40000010074 */
[----:B------:R-:W-:Y:S02]  /*75c0*/  FFMA.FTZ R115, R11, R126, R115 ;  /* 0x0000007e0b737223 */ /* 0x000fe40000010073 */
[C---:B------:R-:W-:Y:S02]  /*75d0*/  FMUL.FTZ R0, R121.reuse, R116 ;  /* 0x0000007479007220 */ /* 0x040fe40000410000 */
[C---:B------:R-:W-:Y:S01]  /*75e0*/  FMUL.FTZ R117, R121.reuse, R8 ;  /* 0x0000000879757220 */ /* 0x040fe20000410000 */
[----:B------:R-:W-:Y:S01]  /*75f0*/  PRMT R8, RZ, 0x5410, R122 ;  /* 0x00005410ff087816 */ /* 0x000fe2000000007a */
[-C--:B------:R-:W-:Y:S02]  /*7600*/  FMUL.FTZ R129, R121, R115.reuse ;  /* 0x0000007379817220 */ /* 0x080fe40000410000 */
[----:B------:R-:W-:-:S02]  /*7610*/  FFMA.FTZ R115, R134, R115, -R0 ;  /* 0x0000007386737223 */ /* 0x000fc40000010800 */
[----:B------:R-:W-:Y:S02]  /*7620*/  FFMA.FTZ R116, R134, R116, R129 ;  /* 0x0000007486747223 */ /* 0x000fe40000010081 */
[----:B------:R-:W-:Y:S02]  /*7630*/  FMUL.FTZ R129, R86, R6 ;  /* 0x0000000656817220 */ /* 0x000fe40000410000 */
[C---:B------:R-:W-:Y:S02]  /*7640*/  FFMA.FTZ R115, R8.reuse, R128, R115 ;  /* 0x0000008008737223 */ /* 0x040fe40000010073 */
[----:B------:R-:W-:Y:S02]  /*7650*/  FFMA.FTZ R116, R8, R129, R116 ;  /* 0x0000008108747223 */ /* 0x000fe40000010074 */
[----:B------:R-:W-:Y:S02]  /*7660*/  FFMA.FTZ R117, R134, R2, R117 ;  /* 0x0000000286757223 */ /* 0x000fe40000010075 */
[C---:B------:R-:W-:Y:S01]  /*7670*/  FMUL.FTZ R143, R141.reuse, R115 ;  /* 0x000000738d8f7220 */ /* 0x040fe20000410000 */
[----:B------:R-:W2:Y:S01]  /*7680*/  LDS.U16 R2, [R68+0x14] ;  /* 0x0000140044027984 */ /* 0x000ea20000000400 */
[----:B------:R-:W-:-:S02]  /*7690*/  FMUL.FTZ R122, R141, R5 ;  /* 0x000000058d7a7220 */ /* 0x000fc40000410000 */
[CC--:B------:R-:W-:Y:S02]  /*76a0*/  FMUL.FTZ R135, R141.reuse, R116.reuse ;  /* 0x000000748d877220 */ /* 0x0c0fe40000410000 */
[-C--:B------:R-:W-:Y:S02]  /*76b0*/  FMUL.FTZ R0, R141, R117.reuse ;  /* 0x000000758d007220 */ /* 0x080fe40000410000 */
[C-C-:B------:R-:W-:Y:S01]  /*76c0*/  FFMA.FTZ R116, R142.reuse, R116, R143.reuse ;  /* 0x000000748e747223 */ /* 0x140fe2000001008f */
[----:B------:R-:W-:Y:S01]  /*76d0*/  PRMT R143, RZ, 0x7610, R143 ;  /* 0x00007610ff8f7816 */ /* 0x000fe2000000008f */
[--C-:B------:R-:W-:Y:S01]  /*76e0*/  FFMA.FTZ R117, R142, R117, R122.reuse ;  /* 0x000000758e757223 */ /* 0x100fe2000001007a */
[----:B------:R-:W-:-:S04]  /*76f0*/  PRMT R122, RZ, 0x7610, R122 ;  /* 0x00007610ff7a7816 */ /* 0x000fc8000000007a */
[----:B------:R1:W3:Y:S04]  /*7700*/  @!P2 LDG.E.U16 R143, [R66.64+0x740] ;  /* 0x0007402a428fa981 */ /* 0x0002e8000c1e1500 */
[----:B------:R1:W3:Y:S01]  /*7710*/  @!P3 LDG.E.U16 R122, [R66.64+0x780] ;  /* 0x0007802a427ab981 */ /* 0x0002e2000c1e1500 */
[----:B------:R-:W-:-:S03]  /*7720*/  FFMA.FTZ R115, R142, R115, -R135 ;  /* 0x000000738e737223 */ /* 0x000fc60000010887 */
[----:B------:R-:W1:Y:S01]  /*7730*/  LDS.U16 R135, [R68+0x18] ;  /* 0x0000180044877984 */ /* 0x000e620000000400 */
[----:B0-----:R-:W-:Y:S01]  /*7740*/  PRMT R3, RZ, 0x5410, R3 ;  /* 0x00005410ff037816 */ /* 0x001fe20000000003 */
[----:B------:R-:W-:Y:S01]  /*7750*/  FFMA.FTZ R137, R142, R5, -R0 ;  /* 0x000000058e897223 */ /* 0x000fe20000010800 */
[----:B------:R-:W-:Y:S02]  /*7760*/  PRMT R4, RZ, 0x5410, R4 ;  /* 0x00005410ff047816 */ /* 0x000fe40000000004 */
[----:B------:R-:W-:Y:S01]  /*7770*/  PRMT R5, RZ, 0x5410, R138 ;  /* 0x00005410ff057816 */ /* 0x000fe2000000008a */
[C---:B------:R-:W-:Y:S02]  /*7780*/  FMUL.FTZ R211, R85.reuse, R3 ;  /* 0x0000000355d37220 */ /* 0x040fe40000410000 */
[----:B------:R-:W-:Y:S02]  /*7790*/  FMUL.FTZ R210, R85, R4 ;  /* 0x0000000455d27220 */ /* 0x000fe40000410000 */
[----:B------:R-:W-:-:S02]  /*77a0*/  FFMA.FTZ R116, R5, R211, R116 ;  /* 0x000000d305747223 */ /* 0x000fc40000010074 */
[----:B------:R-:W-:Y:S01]  /*77b0*/  FFMA.FTZ R115, R5, R210, R115 ;  /* 0x000000d205737223 */ /* 0x000fe20000010073 */
[----:B------:R-:W-:Y:S01]  /*77c0*/  PRMT R124, RZ, 0x5410, R124 ;  /* 0x00005410ff7c7816 */ /* 0x000fe2000000007c */
[CC--:B------:R-:W-:Y:S02]  /*77d0*/  FMUL.FTZ R0, R145.reuse, R116.reuse ;  /* 0x0000007491007220 */ /* 0x0c0fe40000410000 */
[-C--:B------:R-:W-:Y:S01]  /*77e0*/  FMUL.FTZ R167, R145, R115.reuse ;  /* 0x0000007391a77220 */ /* 0x080fe20000410000 */
[----:B--2---:R-:W-:Y:S01]  /*77f0*/  PRMT R2, RZ, 0x5410, R2 ;  /* 0x00005410ff027816 */ /* 0x004fe20000000002 */
[C---:B------:R-:W-:Y:S01]  /*7800*/  FFMA.FTZ R165, R148.reuse, R115, -R0 ;  /* 0x0000007394a57223 */ /* 0x040fe20000010800 */
[----:B------:R-:W-:Y:S01]  /*7810*/  PRMT R0, RZ, 0x5410, R100 ;  /* 0x00005410ff007816 */ /* 0x000fe20000000064 */
[----:B------:R-:W-:Y:S02]  /*7820*/  FFMA.FTZ R167, R148, R116, R167 ;  /* 0x0000007494a77223 */ /* 0x000fe400000100a7 */
[----:B------:R-:W-:-:S02]  /*7830*/  FMUL.FTZ R213, R84, R124 ;  /* 0x0000007c54d57220 */ /* 0x000fc40000410000 */
[C---:B------:R-:W-:Y:S02]  /*7840*/  FMUL.FTZ R115, R145.reuse, R117 ;  /* 0x0000007591737220 */ /* 0x040fe40000410000 */
[----:B------:R-:W-:Y:S02]  /*7850*/  FMUL.FTZ R212, R84, R2 ;  /* 0x0000000254d47220 */ /* 0x000fe40000410000 */
[----:B------:R-:W-:Y:S02]  /*7860*/  FFMA.FTZ R167, R0, R213, R167 ;  /* 0x000000d500a77223 */ /* 0x000fe400000100a7 */
[-C--:B------:R-:W-:Y:S02]  /*7870*/  FFMA.FTZ R115, R148, R137.reuse, -R115 ;  /* 0x0000008994737223 */ /* 0x080fe40000010873 */
[----:B------:R-:W-:Y:S02]  /*7880*/  FFMA.FTZ R165, R0, R212, R165 ;  /* 0x000000d400a57223 */ /* 0x000fe400000100a5 */
[----:B------:R-:W-:Y:S01]  /*7890*/  FMUL.FTZ R137, R145, R137 ;  /* 0x0000008991897220 */ /* 0x000fe20000410000 */
[----:B------:R-:W-:Y:S01]  /*78a0*/  PRMT R136, RZ, 0x5410, R136 ;  /* 0x00005410ff887816 */ /* 0x000fe20000000088 */
[C---:B-1----:R-:W-:Y:S01]  /*78b0*/  FMUL.FTZ R66, R159.reuse, R167 ;  /* 0x000000a79f427220 */ /* 0x042fe20000410000 */
[----:B------:R-:W-:Y:S01]  /*78c0*/  PRMT R135, RZ, 0x5410, R135 ;  /* 0x00005410ff877816 */ /* 0x000fe20000000087 */
[----:B------:R-:W-:-:S02]  /*78d0*/  FMUL.FTZ R67, R159, R165 ;  /* 0x000000a59f437220 */ /* 0x000fc40000410000 */
[----:B------:R-:W-:Y:S01]  /*78e0*/  FFMA.FTZ R117, R148, R117, R137 ;  /* 0x0000007594757223 */ /* 0x000fe20000010089 */
[----:B------:R-:W-:Y:S01]  /*78f0*/  PRMT R137, RZ, 0x5410, R99 ;  /* 0x00005410ff897816 */ /* 0x000fe20000000063 */
[C---:B------:R-:W-:Y:S02]  /*7900*/  FFMA.FTZ R165, R160.reuse, R165, -R66 ;  /* 0x000000a5a0a57223 */ /* 0x040fe40000010842 */
[C---:B------:R-:W-:Y:S02]  /*7910*/  FMUL.FTZ R214, R83.reuse, R135 ;  /* 0x0000008753d67220 */ /* 0x040fe40000410000 */
[----:B------:R-:W-:Y:S02]  /*7920*/  FFMA.FTZ R116, R160, R167, R67 ;  /* 0x000000a7a0747223 */ /* 0x000fe40000010043 */
[----:B------:R-:W-:Y:S01]  /*7930*/  FMUL.FTZ R215, R83, R136 ;  /* 0x0000008853d77220 */ /* 0x000fe20000410000 */
[----:B------:R-:W0:Y:S01]  /*7940*/  LDS.U16 R167, [R68+0x28] ;  /* 0x0000280044a77984 */ /* 0x000e220000000400 */
[----:B------:R-:W-:-:S02]  /*7950*/  FMUL.FTZ R67, R159, R115 ;  /* 0x000000739f437220 */ /* 0x000fc40000410000 */
[----:B------:R-:W-:Y:S02]  /*7960*/  FFMA.FTZ R165, R137, R214, R165 ;  /* 0x000000d689a57223 */ /* 0x000fe400000100a5 */
[----:B------:R-:W-:Y:S01]  /*7970*/  FMUL.FTZ R66, R159, R117 ;  /* 0x000000759f427220 */ /* 0x000fe20000410000 */
[----:B------:R-:W-:Y:S01]  /*7980*/  PRMT R149, RZ, 0x5410, R149 ;  /* 0x00005410ff957816 */ /* 0x000fe20000000095 */
[----:B------:R-:W-:Y:S02]  /*7990*/  FFMA.FTZ R116, R137, R215, R116 ;  /* 0x000000d789747223 */ /* 0x000fe40000010074 */
[C---:B------:R-:W-:Y:S01]  /*79a0*/  FFMA.FTZ R67, R160.reuse, R117, R67 ;  /* 0x00000075a0437223 */ /* 0x040fe20000010043 */
[----:B------:R-:W-:Y:S01]  /*79b0*/  PRMT R150, RZ, 0x5410, R150 ;  /* 0x00005410ff967816 */ /* 0x000fe20000000096 */
[C---:B------:R-:W-:Y:S02]  /*79c0*/  FMUL.FTZ R117, R157.reuse, R165 ;  /* 0x000000a59d757220 */ /* 0x040fe40000410000 */
[----:B------:R-:W-:Y:S01]  /*79d0*/  FFMA.FTZ R66, R160, R115, -R66 ;  /* 0x00000073a0427223 */ /* 0x000fe20000010842 */
[----:B------:R-:W-:Y:S01]  /*79e0*/  PRMT R138, RZ, 0x5410, R98 ;  /* 0x00005410ff8a7816 */ /* 0x000fe20000000062 */
[----:B------:R-:W-:-:S02]  /*79f0*/  FMUL.FTZ R115, R157, R116 ;  /* 0x000000749d737220 */ /* 0x000fc40000410000 */
[----:B------:R-:W-:Y:S02]  /*7a00*/  FFMA.FTZ R117, R158, R116, R117 ;  /* 0x000000749e757223 */ /* 0x000fe40000010075 */
[----:B------:R-:W-:Y:S02]  /*7a10*/  FMUL.FTZ R217, R82, R149 ;  /* 0x0000009552d97220 */ /* 0x000fe40000410000 */
[----:B------:R-:W-:Y:S02]  /*7a20*/  FFMA.FTZ R165, R158, R165, -R115 ;  /* 0x000000a59ea57223 */ /* 0x000fe40000010873 */
[----:B------:R-:W-:Y:S02]  /*7a30*/  FMUL.FTZ R216, R82, R150 ;  /* 0x0000009652d87220 */ /* 0x000fe40000410000 */
[----:B------:R-:W-:Y:S02]  /*7a40*/  FMUL.FTZ R115, R157, R67 ;  /* 0x000000439d737220 */ /* 0x000fe40000410000 */
[----:B------:R-:W-:-:S02]  /*7a50*/  FFMA.FTZ R117, R138, R217, R117 ;  /* 0x000000d98a757223 */ /* 0x000fc40000010075 */
[----:B------:R-:W-:Y:S01]  /*7a60*/  FMUL.FTZ R116, R157, R66 ;  /* 0x000000429d747220 */ /* 0x000fe20000410000 */
[----:B------:R-:W-:Y:S01]  /*7a70*/  PRMT R173, RZ, 0x5410, R173 ;  /* 0x00005410ffad7816 */ /* 0x000fe200000000ad */
[----:B------:R-:W-:Y:S02]  /*7a80*/  FFMA.FTZ R165, R138, R216, R165 ;  /* 0x000000d88aa57223 */ /* 0x000fe400000100a5 */
[C---:B------:R-:W-:Y:S01]  /*7a90*/  FFMA.FTZ R66, R158.reuse, R66, -R115 ;  /* 0x000000429e427223 */ /* 0x040fe20000010873 */
[----:B------:R-:W-:Y:S01]  /*7aa0*/  PRMT R172, RZ, 0x5410, R172 ;  /* 0x00005410ffac7816 */ /* 0x000fe200000000ac */
[C---:B------:R-:W-:Y:S02]  /*7ab0*/  FMUL.FTZ R115, R155.reuse, R117 ;  /* 0x000000759b737220 */ /* 0x040fe40000410000 */
[----:B------:R-:W-:Y:S02]  /*7ac0*/  FFMA.FTZ R67, R158, R67, R116 ;  /* 0x000000439e437223 */ /* 0x000fe40000010074 */
[----:B------:R-:W-:-:S02]  /*7ad0*/  FMUL.FTZ R116, R155, R165 ;  /* 0x000000a59b747220 */ /* 0x000fc40000410000 */
[C---:B------:R-:W-:Y:S02]  /*7ae0*/  FFMA.FTZ R165, R156.reuse, R165, -R115 ;  /* 0x000000a59ca57223 */ /* 0x040fe40000010873 */
[C---:B------:R-:W-:Y:S02]  /*7af0*/  FMUL.FTZ R218, R81.reuse, R173 ;  /* 0x000000ad51da7220 */ /* 0x040fe40000410000 */
[----:B------:R-:W-:Y:S02]  /*7b00*/  FFMA.FTZ R116, R156, R117, R116 ;  /* 0x000000759c747223 */ /* 0x000fe40000010074 */
[----:B------:R-:W-:Y:S02]  /*7b10*/  FMUL.FTZ R219, R81, R172 ;  /* 0x000000ac51db7220 */ /* 0x000fe40000410000 */
[----:B------:R-:W-:Y:S02]  /*7b20*/  FMUL.FTZ R115, R74, UR35 ;  /* 0x000000234a737c20 */ /* 0x000fe40008410000 */
[C---:B------:R-:W-:Y:S01]  /*7b30*/  FFMA.FTZ R165, R171.reuse, R218, R165 ;  /* 0x000000daaba57223 */ /* 0x040fe200000100a5 */
[----:B------:R-:W-:Y:S01]  /*7b40*/  PRMT R169, RZ, 0x5410, R169 ;  /* 0x00005410ffa97816 */ /* 0x000fe200000000a9 */
[----:B------:R-:W-:-:S02]  /*7b50*/  FFMA.FTZ R116, R171, R219, R116 ;  /* 0x000000dbab747223 */ /* 0x000fc40000010074 */
[----:B------:R-:W-:Y:S02]  /*7b60*/  FMUL.RZ R164, R115, 0.15915493667125701904 ;  /* 0x3e22f98373a47820 */ /* 0x000fe4000040c000 */
[C---:B------:R-:W-:Y:S01]  /*7b70*/  FMUL.FTZ R115, R153.reuse, R165 ;  /* 0x000000a599737220 */ /* 0x040fe20000410000 */
[----:B------:R-:W-:Y:S01]  /*7b80*/  PRMT R168, RZ, 0x5410, R168 ;  /* 0x00005410ffa87816 */ /* 0x000fe200000000a8 */
[-C--:B------:R-:W-:Y:S02]  /*7b90*/  FMUL.FTZ R114, R153, R116.reuse ;  /* 0x0000007499727220 */ /* 0x080fe40000410000 */
[----:B------:R-:W-:Y:S02]  /*7ba0*/  FFMA.FTZ R115, R154, R116, R115 ;  /* 0x000000749a737223 */ /* 0x000fe40000010073 */
[----:B------:R-:W-:Y:S02]  /*7bb0*/  FMUL.FTZ R221, R80, R169 ;  /* 0x000000a950dd7220 */ /* 0x000fe40000410000 */
[----:B------:R-:W-:-:S02]  /*7bc0*/  FFMA.FTZ R165, R154, R165, -R114 ;  /* 0x000000a59aa57223 */ /* 0x000fc40000010872 */
[----:B------:R-:W-:Y:S02]  /*7bd0*/  FMUL.FTZ R220, R80, R168 ;  /* 0x000000a850dc7220 */ /* 0x000fe40000410000 */
[C---:B------:R-:W-:Y:S02]  /*7be0*/  FMUL.FTZ R114, R155.reuse, R66 ;  /* 0x000000429b727220 */ /* 0x040fe40000410000 */
[C---:B------:R-:W-:Y:S02]  /*7bf0*/  FFMA.FTZ R116, R170.reuse, R221, R115 ;  /* 0x000000ddaa747223 */ /* 0x040fe40000010073 */
[-C--:B------:R-:W-:Y:S02]  /*7c00*/  FMUL.FTZ R115, R155, R67.reuse ;  /* 0x000000439b737220 */ /* 0x080fe40000410000 */
[----:B------:R-:W-:Y:S02]  /*7c10*/  FFMA.FTZ R165, R170, R220, R165 ;  /* 0x000000dcaaa57223 */ /* 0x000fe400000100a5 */
[----:B------:R-:W-:Y:S01]  /*7c20*/  FFMA.FTZ R114, R156, R67, R114 ;  /* 0x000000439c727223 */ /* 0x000fe20000010072 */
[----:B0-----:R-:W-:Y:S01]  /*7c30*/  PRMT R167, RZ, 0x5410, R167 ;  /* 0x00005410ffa77816 */ /* 0x001fe200000000a7 */
[C---:B------:R-:W-:Y:S01]  /*7c40*/  FMUL.FTZ R67, R151.reuse, R116 ;  /* 0x0000007497437220 */ /* 0x040fe20000410000 */
[----:B------:R-:W-:Y:S01]  /*7c50*/  PRMT R166, RZ, 0x5410, R166 ;  /* 0x00005410ffa67816 */ /* 0x000fe200000000a6 */
[----:B------:R-:W-:-:S02]  /*7c60*/  FMUL.FTZ R189, R151, R165 ;  /* 0x000000a597bd7220 */ /* 0x000fc40000410000 */
[----:B------:R-:W-:Y:S02]  /*7c70*/  FFMA.FTZ R115, R156, R66, -R115 ;  /* 0x000000429c737223 */ /* 0x000fe40000010873 */
[C---:B------:R-:W-:Y:S01]  /*7c80*/  FFMA.FTZ R117, R152.reuse, R165, -R67 ;  /* 0x000000a598757223 */ /* 0x040fe20000010843 */
[----:B------:R-:W-:Y:S01]  /*7c90*/  PRMT R165, RZ, 0x5410, R95 ;  /* 0x00005410ffa57816 */ /* 0x000fe2000000005f */
[----:B------:R-:W-:Y:S02]  /*7ca0*/  FMUL.FTZ R66, R153, R114 ;  /* 0x0000007299427220 */ /* 0x000fe40000410000 */
[C---:B------:R-:W-:Y:S02]  /*7cb0*/  FMUL.FTZ R222, R79.reuse, R167 ;  /* 0x000000a74fde7220 */ /* 0x040fe40000410000 */
[----:B------:R-:W-:Y:S02]  /*7cc0*/  FFMA.FTZ R116, R152, R116, R189 ;  /* 0x0000007498747223 */ /* 0x000fe400000100bd */
[----:B------:R-:W-:Y:S01]  /*7cd0*/  FMUL.FTZ R223, R79, R166 ;  /* 0x000000a64fdf7220 */ /* 0x000fe20000410000 */
[----:B------:R-:W-:Y:S01]  /*7ce0*/  MUFU.COS R201, R164 ;  /* 0x000000a400c97308 */ /* 0x000fe20000000000 */
[----:B------:R-:W-:-:S02]  /*7cf0*/  FFMA.FTZ R66, R154, R115, -R66 ;  /* 0x000000739a427223 */ /* 0x000fc40000010842 */
[----:B------:R-:W-:Y:S02]  /*7d00*/  FMUL.FTZ R115, R153, R115 ;  /* 0x0000007399737220 */ /* 0x000fe40000410000 */
[----:B------:R-:W-:-:S03]  /*7d10*/  FFMA.FTZ R117, R165, R222, R117 ;  /* 0x000000dea5757223 */ /* 0x000fc60000010075 */
[----:B------:R-:W0:Y:S01]  /*7d20*/  MUFU.EX2 R200, R200 ;  /* 0x000000c800c87308 */ /* 0x000e220000000800 */
[----:B------:R-:W-:Y:S01]  /*7d30*/  FFMA.FTZ R197, R165, R223, R116 ;  /* 0x000000dfa5c57223 */ /* 0x000fe20000010074 */
[----:B------:R-:W-:Y:S01]  /*7d40*/  PRMT R192, RZ, 0x5410, R192 ;  /* 0x00005410ffc07816 */ /* 0x000fe200000000c0 */
[----:B------:R-:W-:Y:S01]  /*7d50*/  FFMA.FTZ R115, R154, R114, R115 ;  /* 0x000000729a737223 */ /* 0x000fe20000010073 */
[----:B------:R-:W-:-:S04]  /*7d60*/  PRMT R193, RZ, 0x5410, R193 ;  /* 0x00005410ffc17816 */ /* 0x000fc800000000c1 */
[----:B------:R1:W2:Y:S01]  /*7d70*/  MUFU.SIN R67, R164 ;  /* 0x000000a400437308 */ /* 0x0002a20000000400 */
[C---:B------:R-:W-:Y:S02]  /*7d80*/  FMUL.FTZ R116, R178.reuse, R117 ;  /* 0x00000075b2747220 */ /* 0x040fe40000410000 */
[-C--:B------:R-:W-:Y:S02]  /*7d90*/  FMUL.FTZ R114, R178, R197.reuse ;  /* 0x000000c5b2727220 */ /* 0x080fe40000410000 */
[----:B------:R-:W-:Y:S02]  /*7da0*/  FFMA.FTZ R116, R182, R197, R116 ;  /* 0x000000c5b6747223 */ /* 0x000fe40000010074 */
[----:B------:R-:W-:Y:S01]  /*7db0*/  FMUL.FTZ R225, R78, R192 ;  /* 0x000000c04ee17220 */ /* 0x000fe20000410000 */
[----:B------:R-:W-:Y:S02]  /*7dc0*/  LEA.HI.SX32 R238, R238, R119, 0x1b ;  /* 0x00000077eeee7211 */ /* 0x000fe400078fdaff */
[----:B-1----:R-:W-:Y:S01]  /*7dd0*/  PRMT R164, RZ, 0x5410, R94 ;  /* 0x00005410ffa47816 */ /* 0x002fe2000000005e */
[----:B------:R-:W-:-:S02]  /*7de0*/  FFMA.FTZ R117, R182, R117, -R114 ;  /* 0x00000075b6757223 */ /* 0x000fc40000010872 */
[----:B------:R-:W-:Y:S01]  /*7df0*/  FMUL.FTZ R224, R78, R193 ;  /* 0x000000c14ee07220 */ /* 0x000fe20000410000 */
[----:B------:R-:W-:Y:S01]  /*7e00*/  LDS.U16 R197, [R68+0x3c] ;  /* 0x00003c0044c57984 */ /* 0x000fe20000000400 */
[----:B------:R-:W-:Y:S02]  /*7e10*/  FMUL.FTZ R189, R151, R115 ;  /* 0x0000007397bd7220 */ /* 0x000fe40000410000 */
[C---:B------:R-:W-:Y:S01]  /*7e20*/  FFMA.FTZ R116, R164.reuse, R225, R116 ;  /* 0x000000e1a4747223 */ /* 0x040fe20000010074 */
[----:B------:R-:W-:Y:S01]  /*7e30*/  IADD3 R114, R119, 0x20, RZ ;  /* 0x0000002077727810 */ /* 0x000fe20007ffe0ff */
[----:B------:R-:W-:Y:S02]  /*7e40*/  FFMA.FTZ R117, R164, R224, R117 ;  /* 0x000000e0a4757223 */ /* 0x000fe40000010075 */
[----:B------:R-:W-:Y:S02]  /*7e50*/  FMUL.FTZ R229, R151, R66 ;  /* 0x0000004297e57220 */ /* 0x000fe40000410000 */
[----:B0-----:R-:W-:-:S02]  /*7e60*/  FMUL.FTZ R201, R200, R201 ;  /* 0x000000c9c8c97220 */ /* 0x001fc40000410000 */
[----:B------:R-:W-:Y:S02]  /*7e70*/  FFMA.FTZ R189, R152, R66, -R189 ;  /* 0x0000004298bd7223 */ /* 0x000fe400000108bd */
[----:B--2---:R-:W-:Y:S01]  /*7e80*/  FMUL.FTZ R200, R200, R67 ;  /* 0x00000043c8c87220 */ /* 0x004fe20000410000 */
[-C--:B------:R-:W-:Y:S01]  /*7e90*/  LEA.HI.SX32 R67, R119, R119.reuse, 0x1b ;  /* 0x0000007777437211 */ /* 0x080fe200078fdaff */
[-C--:B------:R-:W-:Y:S01]  /*7ea0*/  FMUL.FTZ R66, R176, R116.reuse ;  /* 0x00000074b0427220 */ /* 0x080fe20000410000 */
[----:B------:R-:W-:Y:S01]  /*7eb0*/  LEA.HI.SX32 R114, R114, R119, 0x1b ;  /* 0x0000007772727211 */ /* 0x000fe200078fdaff */
[----:B------:R-:W-:Y:S02]  /*7ec0*/  FMUL.FTZ R228, R176, R117 ;  /* 0x00000075b0e47220 */ /* 0x000fe40000410000 */
[----:B------:R-:W-:Y:S01]  /*7ed0*/  FFMA.FTZ R229, R152, R115, R229 ;  /* 0x0000007398e57223 */ /* 0x000fe200000100e5 */
[----:B------:R-:W-:Y:S01]  /*7ee0*/  SHF.L.U32 R115, R238, 0x1, RZ ;  /* 0x00000001ee737819 */ /* 0x000fe200000006ff */
[----:B------:R-:W-:Y:S01]  /*7ef0*/  FFMA.FTZ R233, R177, R117, -R66 ;  /* 0x00000075b1e97223 */ /* 0x000fe20000010842 */
[----:B------:R-:W-:Y:S01]  /*7f00*/  IADD3 R238, R119, 0x80, RZ ;  /* 0x0000008077ee7810 */ /* 0x000fe20007ffe0ff */
[----:B------:R-:W-:Y:S01]  /*7f10*/  FFMA.FTZ R228, R177, R116, R228 ;  /* 0x00000074b1e47223 */ /* 0x000fe200000100e4 */
[----:B------:R-:W-:Y:S01]  /*7f20*/  SHF.L.U32 R117, R67, 0x1, RZ ;  /* 0x0000000143757819 */ /* 0x000fe200000006ff */
[----:B------:R-:W0:Y:S01]  /*7f30*/  LDS.U16 R66, [R68+0x36] ;  /* 0x0000360044427984 */ /* 0x000e220000000400 */
[----:B------:R-:W-:-:S02]  /*7f40*/  SHF.L.U32 R116, R114, 0x1, RZ ;  /* 0x0000000172747819 */ /* 0x000fc400000006ff */
[----:B------:R-:W-:Y:S01]  /*7f50*/  IADD3 R114, R119, 0x60, RZ ;  /* 0x0000006077727810 */ /* 0x000fe20007ffe0ff */
[----:B------:R-:W1:Y:S01]  /*7f60*/  LDS.U16 R67, [R68+0x3a] ;  /* 0x00003a0044437984 */ /* 0x000e620000000400 */
[-C--:B------:R-:W-:Y:S02]  /*7f70*/  LEA.HI.SX32 R238, R238, R119.reuse, 0x1b ;  /* 0x00000077eeee7211 */ /* 0x080fe400078fdaff */
[----:B------:R-:W-:Y:S01]  /*7f80*/  LEA.HI.SX32 R114, R114, R119, 0x1b ;  /* 0x0000007772727211 */ /* 0x000fe200078fdaff */
[----:B----4-:R2:W-:Y:S04]  /*7f90*/  STS.U16 [R117+0x840], R112 ;  /* 0x0008407075007388 */ /* 0x0105e80000000400 */
[----:B------:R4:W-:Y:S01]  /*7fa0*/  STS.U16 [R116+0x880], R113 ;  /* 0x0008807174007388 */ /* 0x0009e20000000400 */
[----:B------:R-:W-:-:S02]  /*7fb0*/  SHF.L.U32 R114, R114, 0x1, RZ ;  /* 0x0000000172727819 */ /* 0x000fc400000006ff */
[C---:B--2---:R-:W-:Y:S02]  /*7fc0*/  IADD3 R112, R119.reuse, 0xa0, RZ ;  /* 0x000000a077707810 */ /* 0x044fe40007ffe0ff */
[----:B----4-:R-:W-:Y:S02]  /*7fd0*/  SHF.L.U32 R113, R238, 0x1, RZ ;  /* 0x00000001ee717819 */ /* 0x010fe400000006ff */
[----:B------:R-:W-:Y:S01]  /*7fe0*/  IADD3 R238, R119, 0xc0, RZ ;  /* 0x000000c077ee7810 */ /* 0x000fe20007ffe0ff */
[----:B------:R-:W-:Y:S03]  /*7ff0*/  STS.U16 [R115+0x8c0], R110 ;  /* 0x0008c06e73007388 */ /* 0x000fe60000000400 */
[-C--:B------:R-:W-:Y:S01]  /*8000*/  LEA.HI.SX32 R238, R238, R119.reuse, 0x1b ;  /* 0x00000077eeee7211 */ /* 0x080fe200078fdaff */
[----:B------:R2:W-:Y:S01]  /*8010*/  STS.U16 [R114+0x900], R111 ;  /* 0x0009006f72007388 */ /* 0x0005e20000000400 */
[----:B------:R-:W-:-:S04]  /*8020*/  LEA.HI.SX32 R112, R112, R119, 0x1b ;  /* 0x0000007770707211 */ /* 0x000fc800078fdaff */
[----:B------:R-:W-:Y:S02]  /*8030*/  SHF.L.U32 R112, R112, 0x1, RZ ;  /* 0x0000000170707819 */ /* 0x000fe400000006ff */
[----:B--2---:R-:W-:Y:S02]  /*8040*/  SHF.L.U32 R111, R238, 0x1, RZ ;  /* 0x00000001ee6f7819 */ /* 0x004fe400000006ff */
[C---:B------:R-:W-:Y:S02]  /*8050*/  IADD3 R238, R119.reuse, 0x100, RZ ;  /* 0x0000010077ee7810 */ /* 0x040fe40007ffe0ff */
[----:B------:R-:W-:Y:S02]  /*8060*/  IADD3 R110, R119, 0xe0, RZ ;  /* 0x000000e0776e7810 */ /* 0x000fe40007ffe0ff */
[-C--:B------:R-:W-:Y:S01]  /*8070*/  LEA.HI.SX32 R238, R238, R119.reuse, 0x1b ;  /* 0x00000077eeee7211 */ /* 0x080fe200078fdaff */
[----:B------:R2:W-:Y:S01]  /*8080*/  STS.U16 [R113+0x940], R108 ;  /* 0x0009406c71007388 */ /* 0x0005e20000000400 */
[----:B------:R-:W-:-:S03]  /*8090*/  LEA.HI.SX32 R110, R110, R119, 0x1b ;  /* 0x000000776e6e7211 */ /* 0x000fc600078fdaff */
[----:B------:R4:W-:Y:S01]  /*80a0*/  STS.U16 [R112+0x980], R109 ;  /* 0x0009806d70007388 */ /* 0x0009e20000000400 */
[----:B------:R-:W-:Y:S02]  /*80b0*/  SHF.L.U32 R110, R110, 0x1, RZ ;  /* 0x000000016e6e7819 */ /* 0x000fe400000006ff */
        /* <DEDUP_REMOVED lines=15> */
[----:B------:R-:W-:-:S03]  /*81b0*/  SHF.L.U32 R106, R106, 0x1, RZ ;  /* 0x000000016a6a7819 */ /* 0x000fc600000006ff */
[----:B------:R0:W-:Y:S01]  /*81c0*/  STS.U16 [R107+0xac0], R102 ;  /* 0x000ac0666b007388 */ /* 0x0001e20000000400 */
[C---:B--2---:R-:W-:Y:S02]  /*81d0*/  IADD3 R104, R119.reuse, 0x1a0, RZ ;  /* 0x000001a077687810 */ /* 0x044fe40007ffe0ff */
[----:B----4-:R-:W-:Y:S02]  /*81e0*/  SHF.L.U32 R105, R238, 0x1, RZ ;  /* 0x00000001ee697819 */ /* 0x010fe400000006ff */
[C---:B------:R-:W-:Y:S02]  /*81f0*/  IADD3 R238, R119.reuse, 0x1c0, RZ ;  /* 0x000001c077ee7810 */ /* 0x040fe40007ffe0ff */
[----:B0-----:R-:W-:Y:S02]  /*8200*/  IADD3 R102, R119, 0x1e0, RZ ;  /* 0x000001e077667810 */ /* 0x001fe40007ffe0ff */
[-C--:B------:R-:W-:Y:S02]  /*8210*/  LEA.HI.SX32 R104, R104, R119.reuse, 0x1b ;  /* 0x0000007768687211 */ /* 0x080fe400078fdaff */
[----:B------:R-:W-:-:S02]  /*8220*/  LEA.HI.SX32 R238, R238, R119, 0x1b ;  /* 0x00000077eeee7211 */ /* 0x000fc400078fdaff */
[----:B------:R-:W-:Y:S01]  /*8230*/  LEA.HI.SX32 R102, R102, R119, 0x1b ;  /* 0x0000007766667211 */ /* 0x000fe200078fdaff */
[----:B------:R0:W-:Y:S01]  /*8240*/  STS.U16 [R106+0xb00], R103 ;  /* 0x000b00676a007388 */ /* 0x0001e20000000400 */
[----:B------:R-:W-:Y:S02]  /*8250*/  SHF.L.U32 R104, R104, 0x1, RZ ;  /* 0x0000000168687819 */ /* 0x000fe400000006ff */
[----:B------:R-:W-:Y:S01]  /*8260*/  SHF.L.U32 R102, R102, 0x1, RZ ;  /* 0x0000000166667819 */ /* 0x000fe200000006ff */
[----:B------:R2:W-:Y:S01]  /*8270*/  STS.U16 [R105+0xb40], R236 ;  /* 0x000b40ec69007388 */ /* 0x0005e20000000400 */
[----:B0-----:R-:W-:-:S03]  /*8280*/  SHF.L.U32 R103, R238, 0x1, RZ ;  /* 0x00000001ee677819 */ /* 0x001fc600000006ff */
[----:B------:R-:W-:Y:S01]  /*8290*/  STS.U16 [R104+0xb80], R237 ;  /* 0x000b80ed68007388 */ /* 0x000fe20000000400 */
[----:B------:R-:W-:-:S03]  /*82a0*/  FMUL.FTZ R231, R178, R229 ;  /* 0x000000e5b2e77220 */ /* 0x000fc60000410000 */
[----:B------:R-:W-:Y:S04]  /*82b0*/  STS.U16 [R103+0xbc0], R234 ;  /* 0x000bc0ea67007388 */ /* 0x000fe80000000400 */
[----:B------:R0:W-:Y:S04]  /*82c0*/  STS.U16 [R102+0xc00], R191 ;  /* 0x000c00bf66007388 */ /* 0x0001e80000000400 */
[----:B------:R4:W-:Y:S01]  /*82d0*/  STS.U16 [R190+0xc40], R235 ;  /* 0x000c40ebbe007388 */ /* 0x0009e20000000400 */
[-C--:B------:R-:W-:Y:S02]  /*82e0*/  FFMA.FTZ R231, R182, R189.reuse, -R231 ;  /* 0x000000bdb6e77223 */ /* 0x080fe400000108e7 */
[----:B--2---:R-:W-:Y:S01]  /*82f0*/  FMUL.FTZ R236, R178, R189 ;  /* 0x000000bdb2ec7220 */ /* 0x004fe20000410000 */
[----:B0-----:R-:W-:-:S02]  /*8300*/  PRMT R191, RZ, 0x5410, R227 ;  /* 0x00005410ffbf7816 */ /* 0x001fc400000000e3 */
[----:B----4-:R-:W-:Y:S02]  /*8310*/  PRMT R190, RZ, 0x5410, R226 ;  /* 0x00005410ffbe7816 */ /* 0x010fe400000000e2 */
[----:B------:R-:W-:Y:S01]  /*8320*/  PRMT R189, RZ, 0x5410, R93 ;  /* 0x00005410ffbd7816 */ /* 0x000fe2000000005d */
[C---:B------:R-:W-:Y:S02]  /*8330*/  FMUL.FTZ R226, R77.reuse, R191 ;  /* 0x000000bf4de27220 */ /* 0x040fe40000410000 */
[----:B------:R-:W-:Y:S02]  /*8340*/  FMUL.FTZ R227, R77, R190 ;  /* 0x000000be4de37220 */ /* 0x000fe40000410000 */
[C---:B------:R-:W-:Y:S02]  /*8350*/  FFMA.FTZ R233, R189.reuse, R226, R233 ;  /* 0x000000e2bde97223 */ /* 0x040fe400000100e9 */
[----:B------:R-:W-:Y:S01]  /*8360*/  FFMA.FTZ R228, R189, R227, R228 ;  /* 0x000000e3bde47223 */ /* 0x000fe200000100e4 */
[----:B------:R0:W-:Y:S01]  /*8370*/  STS.U16 [R187+0xc80], R188 ;  /* 0x000c80bcbb007388 */ /* 0x0001e20000000400 */
[----:B------:R-:W-:-:S02]  /*8380*/  FFMA.FTZ R234, R182, R229, R236 ;  /* 0x000000e5b6ea7223 */ /* 0x000fc400000100ec */
[CC--:B------:R-:W-:Y:S01]  /*8390*/  FMUL.FTZ R236, R174.reuse, R228.reuse ;  /* 0x000000e4aeec7220 */ /* 0x0c0fe20000410000 */
[----:B------:R-:W-:Y:S01]  /*83a0*/  PRMT R186, RZ, 0x5410, R186 ;  /* 0x00005410ffba7816 */ /* 0x000fe200000000ba */
[-C--:B------:R-:W-:Y:S02]  /*83b0*/  FMUL.FTZ R229, R174, R233.reuse ;  /* 0x000000e9aee57220 */ /* 0x080fe40000410000 */
[C---:B------:R-:W-:Y:S01]  /*83c0*/  FFMA.FTZ R235, R175.reuse, R233, -R236 ;  /* 0x000000e9afeb7223 */ /* 0x040fe200000108ec */
[----:B0-----:R-:W-:Y:S01]  /*83d0*/  PRMT R187, RZ, 0x5410, R66 ;  /* 0x00005410ffbb7816 */ /* 0x001fe20000000042 */
[----:B------:R-:W-:Y:S01]  /*83e0*/  FFMA.FTZ R236, R175, R228, R229 ;  /* 0x000000e4afec7223 */ /* 0x000fe200000100e5 */
[----:B------:R-:W-:Y:S01]  /*83f0*/  PRMT R188, RZ, 0x5410, R92 ;  /* 0x00005410ffbc7816 */ /* 0x000fe2000000005c */
[----:B------:R-:W-:Y:S02]  /*8400*/  FMUL.FTZ R233, R176, R231 ;  /* 0x000000e7b0e97220 */ /* 0x000fe40000410000 */
[----:B------:R-:W-:-:S02]  /*8410*/  FMUL.FTZ R229, R76, R187 ;  /* 0x000000bb4ce57220 */ /* 0x000fc40000410000 */
[----:B------:R-:W-:Y:S02]  /*8420*/  FMUL.FTZ R228, R76, R186 ;  /* 0x000000ba4ce47220 */ /* 0x000fe40000410000 */
[CC--:B------:R-:W-:Y:S02]  /*8430*/  FFMA.FTZ R233, R177.reuse, R234.reuse, R233 ;  /* 0x000000eab1e97223 */ /* 0x0c0fe400000100e9 */
[----:B------:R-:W-:Y:S02]  /*8440*/  FFMA.FTZ R66, R188, R229, R236 ;  /* 0x000000e5bc427223 */ /* 0x000fe400000100ec */
[----:B------:R-:W-:Y:S01]  /*8450*/  FMUL.FTZ R234, R176, R234 ;  /* 0x000000eab0ea7220 */ /* 0x000fe20000410000 */
[----:B------:R0:W-:Y:S01]  /*8460*/  STS.U16 [R69+0xcc0], R230 ;  /* 0x000cc0e645007388 */ /* 0x0001e20000000400 */
[----:B------:R-:W-:Y:S02]  /*8470*/  FFMA.FTZ R236, R188, R228, R235 ;  /* 0x000000e4bcec7223 */ /* 0x000fe400000100eb */
[----:B------:R-:W-:Y:S01]  /*8480*/  FFMA.FTZ R235, R177, R231, -R234 ;  /* 0x000000e7b1eb7223 */ /* 0x000fe200000108ea */
[----:B------:R1:W-:Y:S01]  /*8490*/  STS.U16 [R198+0xd00], R185 ;  /* 0x000d00b9c6007388 */ /* 0x0003e20000000400 */
[----:B------:R-:W-:Y:S01]  /*84a0*/  FMUL.FTZ R234, R146, R236 ;  /* 0x000000ec92ea7220 */ /* 0x000fe20000410000 */
[----:B------:R-:W-:Y:S01]  /*84b0*/  PRMT R199, RZ, 0x5410, R199 ;  /* 0x00005410ffc77816 */ /* 0x000fe200000000c7 */
[----:B0-----:R-:W-:Y:S01]  /*84c0*/  FMUL.FTZ R230, R174, R233 ;  /* 0x000000e9aee67220 */ /* 0x001fe20000410000 */
[----:B-1----:R-:W-:Y:S01]  /*84d0*/  PRMT R198, RZ, 0x5410, R67 ;  /* 0x00005410ffc67816 */ /* 0x002fe20000000043 */
[-C--:B------:R-:W-:Y:S01]  /*84e0*/  FMUL.FTZ R69, R146, R66.reuse ;  /* 0x0000004292457220 */ /* 0x080fe20000410000 */
[----:B------:R-:W-:Y:S01]  /*84f0*/  PRMT R185, RZ, 0x5410, R91 ;  /* 0x00005410ffb97816 */ /* 0x000fe2000000005b */
[----:B------:R-:W-:-:S02]  /*8500*/  FFMA.FTZ R234, R147, R66, R234 ;  /* 0x0000004293ea7223 */ /* 0x000fc400000100ea */
[----:B------:R-:W-:Y:S02]  /*8510*/  FMUL.FTZ R231, R75, R198 ;  /* 0x000000c64be77220 */ /* 0x000fe40000410000 */
[----:B------:R-:W-:Y:S02]  /*8520*/  FFMA.FTZ R66, R175, R235, -R230 ;  /* 0x000000ebaf427223 */ /* 0x000fe400000108e6 */
[----:B------:R-:W-:Y:S02]  /*8530*/  FFMA.FTZ R69, R147, R236, -R69 ;  /* 0x000000ec93457223 */ /* 0x000fe40000010845 */
[----:B------:R-:W-:Y:S02]  /*8540*/  FMUL.FTZ R230, R75, R199 ;  /* 0x000000c74be67220 */ /* 0x000fe40000410000 */
[C---:B------:R-:W-:Y:S01]  /*8550*/  FFMA.FTZ R234, R185.reuse, R231, R234 ;  /* 0x000000e7b9ea7223 */ /* 0x040fe200000100ea */
[----:B------:R-:W-:Y:S01]  /*8560*/  ULEA UR32, UR31, UR7, 0x8 ;  /* 0x000000071f207291 */ /* 0x000fe2000f8e403f */
[----:B------:R-:W-:Y:S01]  /*8570*/  FFMA.FTZ R248, R185, R230, R69 ;  /* 0x000000e6b9f87223 */ /* 0x000fe20000010045 */
[----:B------:R-:W-:Y:S01]  /*8580*/  STS.U16 [R140+0xd40], R139 ;  /* 0x000d408b8c007388 */ /* 0x000fe20000000400 */
[----:B------:R-:W-:-:S03]  /*8590*/  FMUL.FTZ R67, R200, R234 ;  /* 0x000000eac8437220 */ /* 0x000fc60000410000 */
[----:B------:R-:W-:Y:S01]  /*85a0*/  STS.U16 [R71+0xd80], R70 ;  /* 0x000d804647007388 */ /* 0x000fe20000000400 */
[----:B------:R-:W-:-:S03]  /*85b0*/  FMUL.FTZ R246, R200, R248 ;  /* 0x000000f8c8f67220 */ /* 0x000fc60000410000 */
[----:B------:R-:W-:Y:S01]  /*85c0*/  STS.U16 [R232+0xdc0], R209 ;  /* 0x000dc0d1e8007388 */ /* 0x000fe20000000400 */
[----:B------:R-:W-:Y:S01]  /*85d0*/  FFMA.FTZ R248, R201, R248, -R67 ;  /* 0x000000f8c9f87223 */ /* 0x000fe20000010843 */
[C---:B------:R-:W-:Y:S02]  /*85e0*/  ISETP.NE.AND P2, PT, R120.reuse, RZ, PT ;  /* 0x000000ff7800720c */ /* 0x040fe40003f45270 */
[----:B------:R-:W-:Y:S01]  /*85f0*/  STS.U16 [R208+0xe00], R207 ;  /* 0x000e00cfd0007388 */ /* 0x000fe20000000400 */
[----:B------:R-:W-:Y:S02]  /*8600*/  IADD3 R239, R120, 0x200, RZ ;  /* 0x0000020078ef7810 */ /* 0x000fe40007ffe0ff */
[----:B------:R-:W-:Y:S01]  /*8610*/  MOV R67, UR32 ;  /* 0x0000002000437c02 */ /* 0x000fe20008000f00 */
[----:B-----5:R-:W-:Y:S01]  /*8620*/  STS.U16 [R206+0xe40], R205 ;  /* 0x000e40cdce007388 */ /* 0x020fe20000000400 */
[----:B------:R-:W-:-:S03]  /*8630*/  FMUL.FTZ R236, R174, R235 ;  /* 0x000000ebaeec7220 */ /* 0x000fc60000410000 */
[----:B------:R-:W-:Y:S01]  /*8640*/  STS.U16 [R204+0xe80], R203 ;  /* 0x000e80cbcc007388 */ /* 0x000fe20000000400 */
[----:B------:R-:W-:-:S03]  /*8650*/  SEL R67, R67, R239, !P2 ;  /* 0x000000ef43437207 */ /* 0x000fc60005000000 */
[----:B---3--:R-:W-:Y:S04]  /*8660*/  STS.U16 [R202+0xec0], R195 ;  /* 0x000ec0c3ca007388 */ /* 0x008fe80000000400 */
[----:B------:R-:W-:Y:S04]  /*8670*/  STS.U16 [R194+0xf00], R183 ;  /* 0x000f00b7c2007388 */ /* 0x000fe80000000400 */
[----:B------:R0:W-:Y:S01]  /*8680*/  STS.U16 [R163+0xf40], R162 ;  /* 0x000f40a2a3007388 */ /* 0x0001e20000000400 */
[----:B------:R-:W-:-:S03]  /*8690*/  FFMA.FTZ R69, R175, R233, R236 ;  /* 0x000000e9af457223 */ /* 0x000fc600000100ec */
[----:B------:R1:W-:Y:S01]  /*86a0*/  STS.U16 [R144+0xf80], R143 ;  /* 0x000f808f90007388 */ /* 0x0003e20000000400 */
[----:B------:R-:W-:-:S03]  /*86b0*/  FFMA.FTZ R246, R201, R234, R246 ;  /* 0x000000eac9f67223 */ /* 0x000fc600000100f6 */
[----:B------:R1:W-:Y:S04]  /*86c0*/  STS.U16 [R123+0xfc0], R122 ;  /* 0x000fc07a7b007388 */ /* 0x0003e80000000400 */
[----:B------:R1:W-:Y:S01]  /*86d0*/  STS.U16 [R184+0x1000], R161 ;  /* 0x001000a1b8007388 */ /* 0x0003e20000000400 */
[----:B------:R-:W-:-:S06]  /*86e0*/  NOP ;  /* 0x0000000000007918 */ /* 0x000fcc0000000000 */
        /* <DEDUP_REMOVED lines=31> */
[----:B------:R1:W1:Y:S04]  /*88e0*/  LDS.U16 R245, [R68+0x87e] ;  /* 0x00087e0044f57984 */ /* 0x0002680000000400 */
[----:B------:R0:W-:Y:S04]  /*88f0*/  STS.64 [R67.X8+0x35d0], R64 ;  /* 0x0035d04043007388 */ /* 0x0001e80000008a00 */
[----:B------:R-:W-:Y:S01]  /*8900*/  BAR.SYNC.DEFER_BLOCKING 0x0 ;  /* 0x0000000000007b1d */ /* 0x000fe20000010000 */
[----:B------:R-:W-:-:S13]  /*8910*/  ISETP.NE.AND P1, PT, R120, 0x1f, PT ;  /* 0x0000001f7800780c */ /* 0x000fda0003f25270 */
[----:B------:R1:W1:Y:S01]  /*8920*/  @P1 LDS.64 R122, [R120.X8+0x45d8] ;  /* 0x0045d800787a1984 */ /* 0x0002620000008a00 */
[----:B------:R-:W-:Y:S02]  /*8930*/  PRMT R197, RZ, 0x5410, R197 ;  /* 0x00005410ffc57816 */ /* 0x000fe400000000c5 */
[----:B------:R-:W-:Y:S02]  /*8940*/  PRMT R196, RZ, 0x5410, R196 ;  /* 0x00005410ffc47816 */ /* 0x000fe400000000c4 */
[----:B0-----:R-:W-:Y:S01]  /*8950*/  PRMT R163, RZ, 0x5410, R90 ;  /* 0x00005410ffa37816 */ /* 0x001fe2000000005a */
[C---:B------:R-:W-:Y:S01]  /*8960*/  FMUL.FTZ R232, R74.reuse, R197 ;  /* 0x000000c54ae87220 */ /* 0x040fe20000410000 */
[----:B------:R-:W-:Y:S01]  /*8970*/  BSSY B0, `(.L_x_9288) ;  /* 0x0000011000007945 */ /* 0x000fe20003800000 */
[----:B------:R-:W-:Y:S02]  /*8980*/  FMUL.FTZ R233, R74, R196 ;  /* 0x000000c44ae97220 */ /* 0x000fe40000410000 */
[----:B------:R-:W-:-:S02]  /*8990*/  FFMA.FTZ R248, R163, R232, R248 ;  /* 0x000000e8a3f87223 */ /* 0x000fc400000100f8 */
[----:B------:R-:W-:Y:S01]  /*89a0*/  FFMA.FTZ R246, R163, R233, R246 ;  /* 0x000000e9a3f67223 */ /* 0x000fe200000100f6 */
[----:B------:R-:W-:Y:S05]  /*89b0*/  @P1 BRA `(.L_x_9289) ;  /* 0x000000c000001947 */ /* 0x000fea0003800000 */
[----:B--234-:R-:W-:Y:S01]  /*89c0*/  ULDC UR33, c[0x0][0x174] ;  /* 0x00005d0000217ab9 */ /* 0x01cfe20000000800 */
        /* <DEDUP_REMOVED lines=11> */
.L_x_9289:
[----:B--234-:R-:W-:Y:S05]  /*8a80*/  BSYNC B0 ;  /* 0x0000000000007941 */ /* 0x01cfea0003800000 */
.L_x_9288:
[----:B0-----:R-:W0:Y:S01]  /*8a90*/  SHFL.UP PT, R67, R248, 0x1, RZ ;  /* 0x04200000f8437989 */ /* 0x001e2200000e00ff */
[C---:B------:R-:W-:Y:S01]  /*8aa0*/  FMUL.FTZ R247, R146.reuse, R69 ;  /* 0x0000004592f77220 */ /* 0x040fe20000410000 */
[----:B------:R-:W-:Y:S02]  /*8ab0*/  ISETP.GE.AND P0, PT, R119, 0x1, PT ;  /* 0x000000017700780c */ /* 0x000fe40003f06270 */
[----:B-1----:R-:W1:Y:S01]  /*8ac0*/  SHFL.UP PT, R68, R246, 0x1, RZ ;  /* 0x04200000f6447989 */ /* 0x002e6200000e00ff */
[-C--:B------:R-:W-:Y:S01]  /*8ad0*/  FFMA.FTZ R247, R147, R66.reuse, -R247 ;  /* 0x0000004293f77223 */ /* 0x080fe200000108f7 */
[----:B------:R-:W-:Y:S01]  /*8ae0*/  ISETP.GE.AND P4, PT, R119, 0x10, PT ;  /* 0x000000107700780c */ /* 0x000fe20003f86270 */
[----:B------:R-:W-:-:S04]  /*8af0*/  FMUL.FTZ R66, R146, R66 ;  /* 0x0000004292427220 */ /* 0x000fc80000410000 */
[----:B------:R-:W-:Y:S02]  /*8b00*/  FFMA.FTZ R69, R147, R69, R66 ;  /* 0x0000004593457223 */ /* 0x000fe40000010042 */
[----:B------:R-:W-:-:S04]  /*8b10*/  FMUL.FTZ R66, R200, R247 ;  /* 0x000000f7c8427220 */ /* 0x000fc80000410000 */
[-C--:B------:R-:W-:Y:S02]  /*8b20*/  FFMA.FTZ R66, R201, R69.reuse, R66 ;  /* 0x00000045c9427223 */ /* 0x080fe40000010042 */
[----:B------:R-:W-:-:S04]  /*8b30*/  FMUL.FTZ R69, R200, R69 ;  /* 0x00000045c8457220 */ /* 0x000fc80000410000 */
[----:B------:R-:W-:Y:S02]  /*8b40*/  FFMA.FTZ R247, R201, R247, -R69 ;  /* 0x000000f7c9f77223 */ /* 0x000fe40000010845 */
[CC--:B0-----:R-:W-:Y:S02]  /*8b50*/  FMUL.FTZ R69, R66.reuse, R67.reuse ;  /* 0x0000004342457220 */ /* 0x0c1fe40000410000 */
[-C--:B-1----:R-:W-:Y:S02]  /*8b60*/  FMUL.FTZ R249, R66, R68.reuse ;  /* 0x0000004442f97220 */ /* 0x082fe40000410000 */
[C---:B------:R-:W-:Y:S02]  /*8b70*/  FFMA.FTZ R68, R247.reuse, R68, R69 ;  /* 0x00000044f7447223 */ /* 0x040fe40000010045 */
[----:B------:R-:W0:Y:S01]  /*8b80*/  SHFL.UP PT, R69, R247, 0x1, RZ ;  /* 0x04200000f7457989 */ /* 0x000e2200000e00ff */
[----:B------:R-:W-:Y:S02]  /*8b90*/  FFMA.FTZ R67, R247, R67, -R249 ;  /* 0x00000043f7437223 */ /* 0x000fe400000108f9 */
[----:B------:R-:W-:Y:S01]  /*8ba0*/  @P0 FADD.FTZ R246, R246, R68 ;  /* 0x00000044f6f60221 */ /* 0x000fe20000010000 */
[----:B------:R-:W1:Y:S01]  /*8bb0*/  SHFL.UP PT, R249, R66, 0x1, RZ ;  /* 0x0420000042f97989 */ /* 0x000e6200000e00ff */
[----:B------:R-:W-:-:S05]  /*8bc0*/  @P0 FADD.FTZ R248, R248, R67 ;  /* 0x00000043f8f80221 */ /* 0x000fca0000010000 */
[----:B------:R-:W2:Y:S01]  /*8bd0*/  SHFL.UP PT, R68, R248, 0x2, RZ ;  /* 0x04400000f8447989 */ /* 0x000ea200000e00ff */
[----:B0-----:R-:W-:-:S04]  /*8be0*/  FMUL.FTZ R67, R66, R69 ;  /* 0x0000004542437220 */ /* 0x001fc80000410000 */
[-C--:B-1----:R-:W-:Y:S02]  /*8bf0*/  FFMA.FTZ R67, R247, R249.reuse, R67 ;  /* 0x000000f9f7437223 */ /* 0x082fe40000010043 */
[----:B------:R-:W-:-:S03]  /*8c00*/  FMUL.FTZ R249, R66, R249 ;  /* 0x000000f942f97220 */ /* 0x000fc60000410000 */
[----:B------:R-:W-:Y:S01]  /*8c10*/  FSEL R66, R66, R67, !P0 ;  /* 0x0000004342427208 */ /* 0x000fe20004000000 */
[----:B------:R-:W-:Y:S01]  /*8c20*/  @P0 FFMA.FTZ R247, R247, R69, -R249 ;  /* 0x00000045f7f70223 */ /* 0x000fe200000108f9 */
[----:B------:R-:W0:Y:S01]  /*8c30*/  SHFL.UP PT, R67, R246, 0x2, RZ ;  /* 0x04400000f6437989 */ /* 0x000e2200000e00ff */
[----:B------:R-:W-:Y:S02]  /*8c40*/  ISETP.GE.AND P0, PT, R119, 0x2, PT ;  /* 0x000000027700780c */ /* 0x000fe40003f06270 */
[CC--:B--2---:R-:W-:Y:S02]  /*8c50*/  FMUL.FTZ R69, R66.reuse, R68.reuse ;  /* 0x0000004442457220 */ /* 0x0c4fe40000410000 */
[-C--:B0-----:R-:W-:Y:S02]  /*8c60*/  FMUL.FTZ R249, R66, R67.reuse ;  /* 0x0000004342f97220 */ /* 0x081fe40000410000 */
[C---:B------:R-:W-:Y:S02]  /*8c70*/  FFMA.FTZ R69, R247.reuse, R67, R69 ;  /* 0x00000043f7457223 */ /* 0x040fe40000010045 */
[----:B------:R-:W0:Y:S01]  /*8c80*/  SHFL.UP PT, R67, R247, 0x2, RZ ;  /* 0x04400000f7437989 */ /* 0x000e2200000e00ff */
[----:B------:R-:W-:-:S04]  /*8c90*/  FFMA.FTZ R68, R247, R68, -R249 ;  /* 0x00000044f7447223 */ /* 0x000fc800000108f9 */
[----:B------:R-:W-:Y:S01]  /*8ca0*/  @P0 FADD.FTZ R246, R246, R69 ;  /* 0x00000045f6f60221 */ /* 0x000fe20000010000 */
[----:B------:R-:W1:Y:S01]  /*8cb0*/  SHFL.UP PT, R249, R66, 0x2, RZ ;  /* 0x0440000042f97989 */ /* 0x000e6200000e00ff */
[----:B------:R-:W-:-:S05]  /*8cc0*/  @P0 FADD.FTZ R248, R248, R68 ;  /* 0x00000044f8f80221 */ /* 0x000fca0000010000 */
[----:B------:R-:W-:Y:S01]  /*8cd0*/  SHFL.UP PT, R250, R248, 0x4, RZ ;  /* 0x04800000f8fa7989 */ /* 0x000fe200000e00ff */
[----:B0-----:R-:W-:-:S04]  /*8ce0*/  FMUL.FTZ R69, R66, R67 ;  /* 0x0000004342457220 */ /* 0x001fc80000410000 */
[CC--:B-1----:R-:W-:Y:S02]  /*8cf0*/  FFMA.FTZ R69, R247.reuse, R249.reuse, R69 ;  /* 0x000000f9f7457223 */ /* 0x0c2fe40000010045 */
[C---:B------:R-:W-:Y:S02]  /*8d00*/  FMUL.FTZ R68, R66.reuse, R249 ;  /* 0x000000f942447220 */ /* 0x040fe40000410000 */
[----:B------:R-:W0:Y:S01]  /*8d10*/  SHFL.UP PT, R249, R246, 0x4, RZ ;  /* 0x04800000f6f97989 */ /* 0x000e2200000e00ff */
[----:B------:R-:W-:Y:S01]  /*8d20*/  FSEL R66, R66, R69, !P0 ;  /* 0x0000004542427208 */ /* 0x000fe20004000000 */
[----:B------:R-:W-:Y:S01]  /*8d30*/  @P0 FFMA.FTZ R247, R247, R67, -R68 ;  /* 0x00000043f7f70223 */ /* 0x000fe20000010844 */
[----:B------:R-:W-:-:S03]  /*8d40*/  ISETP.GE.AND P0, PT, R119, 0x4, PT ;  /* 0x000000047700780c */ /* 0x000fc60003f06270 */
[----:B------:R-:W-:Y:S04]  /*8d50*/  SHFL.UP PT, R69, R66, 0x4, RZ ;  /* 0x0480000042457989 */ /* 0x000fe800000e00ff */
        /* <DEDUP_REMOVED lines=8> */
[CC--:B------:R-:W-:Y:S02]  /*8de0*/  FFMA.FTZ R249, R247.reuse, R69.reuse, R249 ;  /* 0x00000045f7f97223 */ /* 0x0c0fe400000100f9 */
[C---:B------:R-:W-:Y:S01]  /*8df0*/  FMUL.FTZ R69, R66.reuse, R69 ;  /* 0x0000004542457220 */ /* 0x040fe20000410000 */
[----:B------:R-:W0:Y:S02]  /*8e00*/  SHFL.UP PT, R67, R246, 0x8, RZ ;  /* 0x05000000f6437989 */ /* 0x000e2400000e00ff */
[----:B------:R-:W-:Y:S01]  /*8e10*/  FSEL R66, R66, R249, !P0 ;  /* 0x000000f942427208 */ /* 0x000fe20004000000 */
[----:B------:R-:W-:Y:S01]  /*8e20*/  @P0 FFMA.FTZ R247, R247, R68, -R69 ;  /* 0x00000044f7f70223 */ /* 0x000fe20000010845 */
[----:B------:R-:W1:Y:S01]  /*8e30*/  SHFL.UP PT, R249, R248, 0x8, RZ ;  /* 0x05000000f8f97989 */ /* 0x000e6200000e00ff */
[----:B------:R-:W-:-:S03]  /*8e40*/  ISETP.GE.AND P0, PT, R119, 0x8, PT ;  /* 0x000000087700780c */ /* 0x000fc60003f06270 */
[----:B------:R-:W2:Y:S01]  /*8e50*/  SHFL.UP PT, R68, R247, 0x8, RZ ;  /* 0x05000000f7447989 */ /* 0x000ea200000e00ff */
[----:B0-----:R-:W-:-:S04]  /*8e60*/  FMUL.FTZ R69, R66, R67 ;  /* 0x0000004342457220 */ /* 0x001fc80000410000 */
[CC--:B-1----:R-:W-:Y:S02]  /*8e70*/  FFMA.FTZ R69, R247.reuse, R249.reuse, -R69 ;  /* 0x000000f9f7457223 */ /* 0x0c2fe40000010845 */
[----:B------:R-:W-:Y:S02]  /*8e80*/  FMUL.FTZ R250, R66, R249 ;  /* 0x000000f942fa7220 */ /* 0x000fe40000410000 */
[----:B------:R-:W0:Y:S01]  /*8e90*/  SHFL.UP PT, R249, R66, 0x8, RZ ;  /* 0x0500000042f97989 */ /* 0x000e2200000e00ff */
[----:B------:R-:W-:Y:S02]  /*8ea0*/  @P0 FADD.FTZ R248, R248, R69 ;  /* 0x00000045f8f80221 */ /* 0x000fe40000010000 */
[----:B------:R-:W-:Y:S02]  /*8eb0*/  FFMA.FTZ R250, R247, R67, R250 ;  /* 0x00000043f7fa7223 */ /* 0x000fe400000100fa */
[----:B--2---:R-:W-:Y:S02]  /*8ec0*/  FMUL.FTZ R67, R66, R68 ;  /* 0x0000004442437220 */ /* 0x004fe40000410000 */
[----:B------:R-:W-:-:S02]  /*8ed0*/  @P0 FADD.FTZ R246, R246, R250 ;  /* 0x000000faf6f60221 */ /* 0x000fc40000010000 */
[----:B------:R-:W-:Y:S01]  /*8ee0*/  SHFL.UP PT, R250, R248, 0x10, RZ ;  /* 0x06000000f8fa7989 */ /* 0x000fe200000e00ff */
[-C--:B0-----:R-:W-:Y:S02]  /*8ef0*/  FFMA.FTZ R67, R247, R249.reuse, R67 ;  /* 0x000000f9f7437223 */ /* 0x081fe40000010043 */
[----:B------:R-:W-:-:S03]  /*8f00*/  FMUL.FTZ R249, R66, R249 ;  /* 0x000000f942f97220 */ /* 0x000fc60000410000 */
[----:B------:R-:W-:Y:S01]  /*8f10*/  FSEL R66, R66, R67, !P0 ;  /* 0x0000004342427208 */ /* 0x000fe20004000000 */
[----:B------:R-:W-:Y:S01]  /*8f20*/  @P0 FFMA.FTZ R247, R247, R68, -R249 ;  /* 0x00000044f7f70223 */ /* 0x000fe200000108f9 */
[----:B------:R-:W-:Y:S01]  /*8f30*/  ISETP.NE.AND P0, PT, R251, RZ, PT ;  /* 0x000000fffb00720c */ /* 0x000fe20003f05270 */
[----:B------:R-:W0:Y:S04]  /*8f40*/  SHFL.UP PT, R249, R246, 0x10, RZ ;  /* 0x06000000f6f97989 */ /* 0x000e2800000e00ff */
[----:B------:R-:W1:Y:S04]  /*8f50*/  SHFL.UP PT, R69, R247, 0x10, RZ ;  /* 0x06000000f7457989 */ /* 0x000e6800000e00ff */
[----:B------:R-:W2:Y:S01]  /*8f60*/  SHFL.UP PT, R67, R66, 0x10, RZ ;  /* 0x0600000042437989 */ /* 0x000ea200000e00ff */
[----:B0-----:R-:W-:-:S04]  /*8f70*/  FMUL.FTZ R68, R66, R249 ;  /* 0x000000f942447220 */ /* 0x001fc80000410000 */
[CC--:B------:R-:W-:Y:S02]  /*8f80*/  FFMA.FTZ R68, R247.reuse, R250.reuse, -R68 ;  /* 0x000000faf7447223 */ /* 0x0c0fe40000010844 */
[----:B------:R-:W-:Y:S02]  /*8f90*/  FMUL.FTZ R250, R66, R250 ;  /* 0x000000fa42fa7220 */ /* 0x000fe40000410000 */
[----:B------:R-:W-:Y:S02]  /*8fa0*/  @P4 FADD.FTZ R248, R248, R68 ;  /* 0x00000044f8f84221 */ /* 0x000fe40000010000 */
[----:B------:R-:W-:Y:S02]  /*8fb0*/  FFMA.FTZ R249, R247, R249, R250 ;  /* 0x000000f9f7f97223 */ /* 0x000fe400000100fa */
[----:B-1----:R-:W-:Y:S02]  /*8fc0*/  FMUL.FTZ R250, R66, R69 ;  /* 0x0000004542fa7220 */ /* 0x002fe40000410000 */
[----:B------:R-:W-:-:S02]  /*8fd0*/  @P4 FADD.FTZ R246, R246, R249 ;  /* 0x000000f9f6f64221 */ /* 0x000fc40000010000 */
[-C--:B--2---:R-:W-:Y:S02]  /*8fe0*/  FFMA.FTZ R250, R247, R67.reuse, R250 ;  /* 0x00000043f7fa7223 */ /* 0x084fe400000100fa */
[----:B------:R-:W-:-:S03]  /*8ff0*/  FMUL.FTZ R67, R66, R67 ;  /* 0x0000004342437220 */ /* 0x000fc60000410000 */
[----:B------:R-:W-:Y:S01]  /*9000*/  FSEL R250, R66, R250, !P4 ;  /* 0x000000fa42fa7208 */ /* 0x000fe20006000000 */
[----:B------:R-:W-:Y:S01]  /*9010*/  @P4 FFMA.FTZ R247, R247, R69, -R67 ;  /* 0x00000045f7f74223 */ /* 0x000fe20000010843 */
[----:B------:R-:W-:Y:S01]  /*9020*/  MOV R67, UR26 ;  /* 0x0000001a00437c02 */ /* 0x000fe20008000f00 */
[----:B------:R-:W-:Y:S01]  /*9030*/  CS2R R68, SRZ ;  /* 0x0000000000447805 */ /* 0x000fe2000001ff00 */
[----:B------:R-:W-:Y:S02]  /*9040*/  MOV R66, UR26 ;  /* 0x0000001a00427c02 */ /* 0x000fe40008000f00 */
[----:B------:R-:W-:Y:S02]  /*9050*/  ISETP.LT.OR P3, PT, R67, 0x2, P0 ;  /* 0x000000024300780c */ /* 0x000fe40000761670 */
[----:B------:R-:W-:-:S11]  /*9060*/  MOV R67, c[0x0][0x16c] ;  /* 0x00005b0000437a02 */ /* 0x000fd60000000f00 */
[----:B------:R-:W-:-:S05]  /*9070*/  @!P3 IADD3 R66, R66, -0x2, RZ ;  /* 0xfffffffe4242b810 */ /* 0x000fca0007ffe0ff */
[----:B------:R-:W-:Y:S01]  /*9080*/  @!P3 IMAD R66, R66, R67, UR7 ;  /* 0x000000074242be24 */ /* 0x000fe2000f8e0243 */
[----:B------:R-:W-:-:S10]  /*9090*/  HFMA2.MMA R67, -RZ, RZ, 0, 9.5367431640625e-07 ;  /* 0x00000010ff437435 */ /* 0x000fd400000001ff */
[----:B------:R-:W-:-:S05]  /*90a0*/  @!P3 IMAD.WIDE R66, R66, R67, UR44 ;  /* 0x0000002c4242be25 */ /* 0x000fca000f8e0243 */
[----:B------:R-:W2:Y:S01]  /*90b0*/  @!P3 LDG.E.64 R68, [R66.64+0x8] ;  /* 0x0000082a4244b981 */ /* 0x000ea2000c1e1b00 */
[----:B------:R-:W-:Y:S01]  /*90c0*/  PRMT R242, RZ, 0x5410, R242 ;  /* 0x00005410fff27816 */ /* 0x000fe200000000f2 */
[----:B------:R-:W-:Y:S01]  /*90d0*/  BSSY B0, `(.L_x_9290) ;  /* 0x0000155000007945 */ /* 0x000fe20003800000 */
[----:B------:R-:W-:Y:S01]  /*90e0*/  PRMT R238, RZ, 0x5410, R238 ;  /* 0x00005410ffee7816 */ /* 0x000fe200000000ee */
[----:B------:R-:W-:Y:S01]  /*90f0*/  SHFL.UP PT, R250, R250, 0x1, RZ ;  /* 0x04200000fafa7989 */ /* 0x000fe200000e00ff */
[----:B------:R-:W-:Y:S02]  /*9100*/  PRMT R195, RZ, 0x5410, R195 ;  /* 0x00005410ffc37816 */ /* 0x000fe400000000c3 */
[----:B------:R-:W-:Y:S01]  /*9110*/  PRMT R184, RZ, 0x5410, R184 ;  /* 0x00005410ffb87816 */ /* 0x000fe200000000b8 */
[----:B------:R-:W-:Y:S01]  /*9120*/  SHFL.UP PT, R247, R247, 0x1, RZ ;  /* 0x04200000f7f77989 */ /* 0x000fe200000e00ff */
[----:B------:R-:W-:Y:S02]  /*9130*/  PRMT R161, RZ, 0x5410, R161 ;  /* 0x00005410ffa17816 */ /* 0x000fe400000000a1 */
[----:B------:R-:W-:Y:S01]  /*9140*/  PRMT R144, RZ, 0x5410, R144 ;  /* 0x00005410ff907816 */ /* 0x000fe20000000090 */
[----:B------:R-:W-:Y:S01]  /*9150*/  SHFL.UP PT, R246, R246, 0x1, RZ ;  /* 0x04200000f6f67989 */ /* 0x000fe200000e00ff */
[----:B------:R-:W-:-:S02]  /*9160*/  PRMT R71, RZ, 0x5410, R71 ;  /* 0x00005410ff477816 */ /* 0x000fc40000000047 */
[----:B------:R-:W-:Y:S01]  /*9170*/  PRMT R245, RZ, 0x5410, R245 ;  /* 0x00005410fff57816 */ /* 0x000fe200000000f5 */
[----:B------:R-:W-:Y:S01]  /*9180*/  SHFL.UP PT, R248, R248, 0x1, RZ ;  /* 0x04200000f8f87989 */ /* 0x000fe200000e00ff */
[----:B------:R-:W-:Y:S02]  /*9190*/  PRMT R244, RZ, 0x5410, R244 ;  /* 0x00005410fff47816 */ /* 0x000fe400000000f4 */
[----:B------:R-:W-:Y:S01]  /*91a0*/  PRMT R243, RZ, 0x5410, R243 ;  /* 0x00005410fff37816 */ /* 0x000fe200000000f3 */
[----:B------:R-:W-:Y:S01]  /*91b0*/  FMUL.FTZ R249, R18, R245 ;  /* 0x000000f512f97220 */ /* 0x000fe20000410000 */
[----:B------:R-:W-:Y:S02]  /*91c0*/  PRMT R241, RZ, 0x5410, R241 ;  /* 0x00005410fff17816 */ /* 0x000fe400000000f1 */
[----:B------:R-:W-:Y:S02]  /*91d0*/  PRMT R240, RZ, 0x5410, R240 ;  /* 0x00005410fff07816 */ /* 0x000fe400000000f0 */
[----:B------:R-:W-:-:S02]  /*91e0*/  PRMT R239, RZ, 0x5410, R239 ;  /* 0x00005410ffef7816 */ /* 0x000fc400000000ef */
        /* <DEDUP_REMOVED lines=22> */
[----:B------:R-:W-:-:S02]  /*9350*/  PRMT R194, RZ, 0x5410, R194 ;  /* 0x00005410ffc27816 */ /* 0x000fc400000000c2 */
[----:B------:R-:W-:Y:S01]  /*9360*/  PRMT R183, RZ, 0x5410, R183 ;  /* 0x00005410ffb77816 */ /* 0x000fe200000000b7 */
[----:B------:R-:W-:Y:S01]  /*9370*/  FMUL.FTZ R236, R27, R234 ;  /* 0x000000ea1bec7220 */ /* 0x000fe20000410000 */
[----:B------:R-:W-:Y:S02]  /*9380*/  PRMT R162, RZ, 0x5410, R162 ;  /* 0x00005410ffa27816 */ /* 0x000fe400000000a2 */
[----:B------:R-:W-:Y:S02]  /*9390*/  PRMT R143, RZ, 0x5410, R143 ;  /* 0x00005410ff8f7816 */ /* 0x000fe4000000008f */
[----:B------:R-:W-:Y:S02]  /*93a0*/  PRMT R140, RZ, 0x5410, R140 ;  /* 0x00005410ff8c7816 */ /* 0x000fe4000000008c */
[----:B------:R-:W-:Y:S02]  /*93b0*/  PRMT R70, RZ, 0x5410, R70 ;  /* 0x00005410ff467816 */ /* 0x000fe40000000046 */
[----:B------:R-:W-:-:S05]  /*93c0*/  PRMT R139, RZ, 0x5410, R139 ;  /* 0x00005410ff8b7816 */ /* 0x000fca000000008b */
[----:B------:R-:W-:Y:S01]  /*93d0*/  FMUL.FTZ R139, R33, R139 ;  /* 0x0000008b218b7220 */ /* 0x000fe20000410000 */
[----:B--2---:R-:W0:Y:S04]  /*93e0*/  SHFL.IDX PT, R68, R68, RZ, 0x1f ;  /* 0x00001fff44447589 */ /* 0x004e2800000e0000 */
[----:B------:R-:W1:Y:S01]  /*93f0*/  SHFL.IDX PT, R69, R69, RZ, 0x1f ;  /* 0x00001fff45457589 */ /* 0x000e6200000e0000 */
[C---:B0-----:R-:W-:Y:S02]  /*9400*/  FMUL.FTZ R66, R250.reuse, R68 ;  /* 0x00000044fa427220 */ /* 0x041fe40000410000 */
[-C--:B-1----:R-:W-:Y:S02]  /*9410*/  FMUL.FTZ R250, R250, R69.reuse ;  /* 0x00000045fafa7220 */ /* 0x082fe40000410000 */
[----:B------:R-:W-:-:S02]  /*9420*/  FFMA.FTZ R66, R247, R69, R66 ;  /* 0x00000045f7427223 */ /* 0x000fc40000010042 */
[----:B------:R-:W-:Y:S02]  /*9430*/  FFMA.FTZ R250, R247, R68, -R250 ;  /* 0x00000044f7fa7223 */ /* 0x000fe400000108fa */
[----:B------:R-:W-:Y:S02]  /*9440*/  @P2 FADD.FTZ R69, R246, R66 ;  /* 0x00000042f6452221 */ /* 0x000fe40000010000 */
[----:B------:R-:W-:Y:S01]  /*9450*/  @P2 FADD.FTZ R68, R248, R250 ;  /* 0x000000faf8442221 */ /* 0x000fe20000010000 */
[----:B------:R-:W-:Y:S01]  /*9460*/  ISETP.NE.AND P2, PT, R251, 0x1f, PT ;  /* 0x0000001ffb00780c */ /* 0x000fe20003f45270 */
[C---:B------:R-:W-:Y:S02]  /*9470*/  FMUL.FTZ R66, R65.reuse, R69 ;  /* 0x0000004541427220 */ /* 0x040fe40000410000 */
[-C--:B------:R-:W-:Y:S02]  /*9480*/  FMUL.FTZ R67, R65, R68.reuse ;  /* 0x0000004441437220 */ /* 0x080fe40000410000 */
[----:B------:R-:W-:-:S02]  /*9490*/  FFMA.FTZ R65, R64, R68, -R66 ;  /* 0x0000004440417223 */ /* 0x000fc40000010842 */
[----:B------:R-:W-:Y:S02]  /*94a0*/  FFMA.FTZ R64, R64, R69, R67 ;  /* 0x0000004540407223 */ /* 0x000fe40000010043 */
[----:B------:R-:W-:Y:S02]  /*94b0*/  FMUL.FTZ R247, R18, R242 ;  /* 0x000000f212f77220 */ /* 0x000fe40000410000 */
[----:B------:R-:W-:Y:S02]  /*94c0*/  FADD.FTZ R179, R179, R65 ;  /* 0x00000041b3b37221 */ /* 0x000fe40000010000 */
[----:B------:R-:W-:Y:S02]  /*94d0*/  FMUL.FTZ R242, R21, R238 ;  /* 0x000000ee15f27220 */ /* 0x000fe40000410000 */
[----:B------:R-:W-:Y:S02]  /*94e0*/  FMUL.FTZ R238, R28, R195 ;  /* 0x000000c31cee7220 */ /* 0x000fe40000410000 */
[----:B------:R-:W-:-:S02]  /*94f0*/  FADD.FTZ R180, R180, R64 ;  /* 0x00000040b4b47221 */ /* 0x000fc40000010000 */
[----:B------:R-:W-:Y:S02]  /*9500*/  FMUL.FTZ R195, R29, R184 ;  /* 0x000000b81dc37220 */ /* 0x000fe40000410000 */
[----:B------:R-:W-:Y:S02]  /*9510*/  FMUL.FTZ R184, R30, R161 ;  /* 0x000000a11eb87220 */ /* 0x000fe40000410000 */
[----:B------:R-:W-:Y:S02]  /*9520*/  FMUL.FTZ R64, R131, R179 ;  /* 0x000000b383407220 */ /* 0x000fe40000410000 */
[----:B------:R-:W-:Y:S02]  /*9530*/  FMUL.FTZ R161, R31, R144 ;  /* 0x000000901fa17220 */ /* 0x000fe40000410000 */
[----:B------:R-:W-:Y:S02]  /*9540*/  FMUL.FTZ R250, R200, R123 ;  /* 0x0000007bc8fa7220 */ /* 0x000fe40000410000 */
[----:B------:R-:W-:-:S02]  /*9550*/  FMUL.FTZ R144, R32, R71 ;  /* 0x0000004720907220 */ /* 0x000fc40000410000 */
[----:B------:R-:W-:Y:S02]  /*9560*/  FMUL.FTZ R65, R131, R180 ;  /* 0x000000b483417220 */ /* 0x000fe40000410000 */
[----:B------:R-:W-:Y:S02]  /*9570*/  FMUL.FTZ R71, R200, -R122 ;  /* 0x8000007ac8477220 */ /* 0x000fe40000410000 */
[C---:B------:R-:W-:Y:S02]  /*9580*/  FFMA.FTZ R64, R132.reuse, R180, R64 ;  /* 0x000000b484407223 */ /* 0x040fe40000010040 */
[C---:B------:R-:W-:Y:S02]  /*9590*/  FFMA.FTZ R250, R201.reuse, R122, -R250 ;  /* 0x0000007ac9fa7223 */ /* 0x040fe400000108fa */
[----:B------:R-:W-:Y:S02]  /*95a0*/  FFMA.FTZ R65, R132, R179, -R65 ;  /* 0x000000b384417223 */ /* 0x000fe40000010841 */
[----:B------:R-:W-:-:S02]  /*95b0*/  FFMA.FTZ R71, R201, -R123, R71 ;  /* 0x8000007bc9477223 */ /* 0x000fc40000010047 */
        /* <DEDUP_REMOVED lines=16> */
[----:B------:R-:W-:Y:S02]  /*96c0*/  FFMA.FTZ R250, R175, R250, -R65 ;  /* 0x000000faaffa7223 */ /* 0x000fe40000010841 */
[----:B------:R-:W-:-:S02]  /*96d0*/  FMUL.FTZ R67, R201, R249 ;  /* 0x000000f9c9437220 */ /* 0x000fc40000410000 */
[----:B------:R-:W-:Y:S02]  /*96e0*/  FMUL.FTZ R66, R200, R249 ;  /* 0x000000f9c8427220 */ /* 0x000fe40000410000 */
[-C--:B------:R-:W-:Y:S02]  /*96f0*/  FMUL.FTZ R65, R121, R127.reuse ;  /* 0x0000007f79417220 */ /* 0x080fe40000410000 */
[----:B------:R-:W-:Y:S02]  /*9700*/  FFMA.FTZ R64, R134, R127, R64 ;  /* 0x0000007f86407223 */ /* 0x000fe40000010040 */
[C---:B------:R-:W-:Y:S02]  /*9710*/  FMUL.FTZ R248, R19.reuse, R244 ;  /* 0x000000f413f87220 */ /* 0x040fe40000410000 */
[----:B------:R-:W-:Y:S02]  /*9720*/  FMUL.FTZ R246, R19, R243 ;  /* 0x000000f313f67220 */ /* 0x000fe40000410000 */
[----:B------:R-:W-:-:S02]  /*9730*/  FFMA.FTZ R67, -R200, R247, -R67 ;  /* 0x000000f7c8437223 */ /* 0x000fc40000010943 */
[----:B------:R-:W-:Y:S02]  /*9740*/  FFMA.FTZ R66, R201, R247, -R66 ;  /* 0x000000f7c9427223 */ /* 0x000fe40000010842 */
[----:B------:R-:W-:Y:S02]  /*9750*/  FFMA.FTZ R65, R134, R126, -R65 ;  /* 0x0000007e86417223 */ /* 0x000fe40000010841 */
[----:B------:R-:W-:Y:S02]  /*9760*/  FFMA.FTZ R129, R8, R129, R64 ;  /* 0x0000008108817223 */ /* 0x000fe40000010040 */
[----:B------:R-:W-:Y:S02]  /*9770*/  FMUL.FTZ R64, R176, -R250 ;  /* 0x800000fab0407220 */ /* 0x000fe40000410000 */
[----:B------:R-:W-:Y:S02]  /*9780*/  FADD.FTZ R67, -R246, R67 ;  /* 0x00000043f6437221 */ /* 0x000fe40000010100 */
[----:B------:R-:W-:-:S02]  /*9790*/  FADD.FTZ R66, R248, R66 ;  /* 0x00000042f8427221 */ /* 0x000fc40000010000 */
[----:B------:R-:W-:Y:S02]  /*97a0*/  FFMA.FTZ R128, R8, R128, R65 ;  /* 0x0000008008807223 */ /* 0x000fe40000010041 */
[-C--:B------:R-:W-:Y:S02]  /*97b0*/  FMUL.FTZ R65, R176, -R71.reuse ;  /* 0x80000047b0417220 */ /* 0x080fe40000410000 */
[----:B------:R-:W-:Y:S02]  /*97c0*/  FFMA.FTZ R71, R177, R71, R64 ;  /* 0x00000047b1477223 */ /* 0x000fe40000010040 */
[C---:B------:R-:W-:Y:S02]  /*97d0*/  FMUL.FTZ R69, R146.reuse, -R67 ;  /* 0x8000004392457220 */ /* 0x040fe40000410000 */
[----:B------:R-:W-:Y:S02]  /*97e0*/  FMUL.FTZ R68, R146, -R66 ;  /* 0x8000004292447220 */ /* 0x000fe40000410000 */
[----:B------:R-:W-:-:S02]  /*97f0*/  FMUL.FTZ R64, R141, R128 ;  /* 0x000000808d407220 */ /* 0x000fc40000410000 */
[----:B------:R-:W-:Y:S02]  /*9800*/  FFMA.FTZ R250, R177, R250, -R65 ;  /* 0x000000fab1fa7223 */ /* 0x000fe40000010841 */
[----:B------:R-:W-:Y:S02]  /*9810*/  FMUL.FTZ R65, R141, R129 ;  /* 0x000000818d417220 */ /* 0x000fe40000410000 */
[C---:B------:R-:W-:Y:S02]  /*9820*/  FFMA.FTZ R66, R147.reuse, R66, -R69 ;  /* 0x0000004293427223 */ /* 0x040fe40000010845 */
[----:B------:R-:W-:Y:S02]  /*9830*/  FFMA.FTZ R68, R147, R67, R68 ;  /* 0x0000004393447223 */ /* 0x000fe40000010044 */
[----:B------:R-:W-:Y:S02]  /*9840*/  FMUL.FTZ R243, R20, R241 ;  /* 0x000000f114f37220 */ /* 0x000fe40000410000 */
[----:B------:R-:W-:-:S02]  /*9850*/  FFMA.FTZ R64, R142, R129, R64 ;  /* 0x000000818e407223 */ /* 0x000fc40000010040 */
[----:B------:R-:W-:Y:S02]  /*9860*/  FFMA.FTZ R65, R142, R128, -R65 ;  /* 0x000000808e417223 */ /* 0x000fe40000010841 */
[----:B------:R-:W-:Y:S02]  /*9870*/  FADD.FTZ R68, -R245, R68 ;  /* 0x00000044f5447221 */ /* 0x000fe40000010100 */
[----:B------:R-:W-:Y:S02]  /*9880*/  FADD.FTZ R66, R243, R66 ;  /* 0x00000042f3427221 */ /* 0x000fe40000010000 */
[C---:B------:R-:W-:Y:S02]  /*9890*/  FFMA.FTZ R211, R5.reuse, R211, R64 ;  /* 0x000000d305d37223 */ /* 0x040fe40000010040 */
[----:B------:R-:W-:Y:S02]  /*98a0*/  FMUL.FTZ R64, R178, -R250 ;  /* 0x800000fab2407220 */ /* 0x000fe40000410000 */
[----:B------:R-:W-:-:S02]  /*98b0*/  FFMA.FTZ R210, R5, R210, R65 ;  /* 0x000000d205d27223 */ /* 0x000fc40000010041 */
[-C--:B------:R-:W-:Y:S02]  /*98c0*/  FMUL.FTZ R65, R178, -R71.reuse ;  /* 0x80000047b2417220 */ /* 0x080fe40000410000 */
[C---:B------:R-:W-:Y:S02]  /*98d0*/  FMUL.FTZ R69, R174.reuse, -R68 ;  /* 0x80000044ae457220 */ /* 0x040fe40000410000 */
[----:B------:R-:W-:Y:S02]  /*98e0*/  FMUL.FTZ R67, R174, -R66 ;  /* 0x80000042ae437220 */ /* 0x000fe40000410000 */
[C---:B------:R-:W-:Y:S02]  /*98f0*/  FFMA.FTZ R71, R182.reuse, R71, R64 ;  /* 0x00000047b6477223 */ /* 0x040fe40000010040 */
[----:B------:R-:W-:Y:S02]  /*9900*/  FMUL.FTZ R64, R145, R210 ;  /* 0x000000d291407220 */ /* 0x000fe40000410000 */
[----:B------:R-:W-:-:S02]  /*9910*/  FFMA.FTZ R250, R182, R250, -R65 ;  /* 0x000000fab6fa7223 */ /* 0x000fc40000010841 */
[C---:B------:R-:W-:Y:S02]  /*9920*/  FFMA.FTZ R66, R175.reuse, R66, -R69 ;  /* 0x00000042af427223 */ /* 0x040fe40000010845 */
[----:B------:R-:W-:Y:S02]  /*9930*/  FFMA.FTZ R67, R175, R68, R67 ;  /* 0x00000044af437223 */ /* 0x000fe40000010043 */
[----:B------:R-:W-:Y:S02]  /*9940*/  FMUL.FTZ R241, R21, R239 ;  /* 0x000000ef15f17220 */ /* 0x000fe40000410000 */
[-C--:B------:R-:W-:Y:S02]  /*9950*/  FMUL.FTZ R65, R145, R211.reuse ;  /* 0x000000d391417220 */ /* 0x080fe40000410000 */
[----:B------:R-:W-:Y:S02]  /*9960*/  FFMA.FTZ R64, R148, R211, R64 ;  /* 0x000000d394407223 */ /* 0x000fe40000010040 */
[----:B------:R-:W-:-:S02]  /*9970*/  FADD.FTZ R67, -R242, R67 ;  /* 0x00000043f2437221 */ /* 0x000fc40000010100 */
[----:B------:R-:W-:Y:S02]  /*9980*/  FADD.FTZ R66, R241, R66 ;  /* 0x00000042f1427221 */ /* 0x000fe40000010000 */
[----:B------:R-:W-:Y:S02]  /*9990*/  FFMA.FTZ R65, R148, R210, -R65 ;  /* 0x000000d294417223 */ /* 0x000fe40000010841 */
[----:B------:R-:W-:Y:S02]  /*99a0*/  FFMA.FTZ R213, R0, R213, R64 ;  /* 0x000000d500d57223 */ /* 0x000fe40000010040 */
[----:B------:R-:W-:Y:S02]  /*99b0*/  FMUL.FTZ R64, R151, -R250 ;  /* 0x800000fa97407220 */ /* 0x000fe40000410000 */
[C---:B------:R-:W-:Y:S02]  /*99c0*/  FMUL.FTZ R69, R176.reuse, -R67 ;  /* 0x80000043b0457220 */ /* 0x040fe40000410000 */
[----:B------:R-:W-:-:S02]  /*99d0*/  FMUL.FTZ R68, R176, -R66 ;  /* 0x80000042b0447220 */ /* 0x000fc40000410000 */
[----:B------:R-:W-:Y:S02]  /*99e0*/  FFMA.FTZ R212, R0, R212, R65 ;  /* 0x000000d400d47223 */ /* 0x000fe40000010041 */
[-C--:B------:R-:W-:Y:S02]  /*99f0*/  FMUL.FTZ R65, R151, -R71.reuse ;  /* 0x8000004797417220 */ /* 0x080fe40000410000 */
[----:B------:R-:W-:Y:S02]  /*9a00*/  FFMA.FTZ R71, R152, R71, R64 ;  /* 0x0000004798477223 */ /* 0x000fe40000010040 */
[C---:B------:R-:W-:Y:S02]  /*9a10*/  FFMA.FTZ R66, R177.reuse, R66, -R69 ;  /* 0x00000042b1427223 */ /* 0x040fe40000010845 */
[----:B------:R-:W-:Y:S02]  /*9a20*/  FFMA.FTZ R68, R177, R67, R68 ;  /* 0x00000043b1447223 */ /* 0x000fe40000010044 */
[----:B------:R-:W-:-:S02]  /*9a30*/  FMUL.FTZ R239, R22, R237 ;  /* 0x000000ed16ef7220 */ /* 0x000fc40000410000 */
[C---:B------:R-:W-:Y:S02]  /*9a40*/  FMUL.FTZ R64, R159.reuse, R212 ;  /* 0x000000d49f407220 */ /* 0x040fe40000410000 */
[----:B------:R-:W-:Y:S02]  /*9a50*/  FFMA.FTZ R250, R152, R250, -R65 ;  /* 0x000000fa98fa7223 */ /* 0x000fe40000010841 */
[-C--:B------:R-:W-:Y:S02]  /*9a60*/  FMUL.FTZ R65, R159, R213.reuse ;  /* 0x000000d59f417220 */ /* 0x080fe40000410000 */
[----:B------:R-:W-:Y:S02]  /*9a70*/  FADD.FTZ R68, -R240, R68 ;  /* 0x00000044f0447221 */ /* 0x000fe40000010100 */
[----:B------:R-:W-:Y:S02]  /*9a80*/  FADD.FTZ R66, R239, R66 ;  /* 0x00000042ef427221 */ /* 0x000fe40000010000 */
[----:B------:R-:W-:-:S02]  /*9a90*/  FFMA.FTZ R64, R160, R213, R64 ;  /* 0x000000d5a0407223 */ /* 0x000fc40000010040 */
[----:B------:R-:W-:Y:S02]  /*9aa0*/  FFMA.FTZ R65, R160, R212, -R65 ;  /* 0x000000d4a0417223 */ /* 0x000fe40000010841 */
[C---:B------:R-:W-:Y:S02]  /*9ab0*/  FMUL.FTZ R69, R178.reuse, -R68 ;  /* 0x80000044b2457220 */ /* 0x040fe40000410000 */
[----:B------:R-:W-:Y:S02]  /*9ac0*/  FMUL.FTZ R67, R178, -R66 ;  /* 0x80000042b2437220 */ /* 0x000fe40000410000 */
[----:B------:R-:W-:Y:S02]  /*9ad0*/  FFMA.FTZ R215, R137, R215, R64 ;  /* 0x000000d789d77223 */ /* 0x000fe40000010040 */
[----:B------:R-:W-:Y:S02]  /*9ae0*/  FMUL.FTZ R64, R153, -R250 ;  /* 0x800000fa99407220 */ /* 0x000fe40000410000 */
[----:B------:R-:W-:-:S02]  /*9af0*/  FFMA.FTZ R214, R137, R214, R65 ;  /* 0x000000d689d67223 */ /* 0x000fc40000010041 */
[-C--:B------:R-:W-:Y:S02]  /*9b00*/  FMUL.FTZ R65, R153, -R71.reuse ;  /* 0x8000004799417220 */ /* 0x080fe40000410000 */
[C---:B------:R-:W-:Y:S02]  /*9b10*/  FFMA.FTZ R66, R182.reuse, R66, -R69 ;  /* 0x00000042b6427223 */ /* 0x040fe40000010845 */
[----:B------:R-:W-:Y:S02]  /*9b20*/  FFMA.FTZ R67, R182, R68, R67 ;  /* 0x00000044b6437223 */ /* 0x000fe40000010043 */
[C---:B------:R-:W-:Y:S02]  /*9b30*/  FFMA.FTZ R71, R154.reuse, R71, R64 ;  /* 0x000000479a477223 */ /* 0x040fe40000010040 */
[----:B------:R-:W-:Y:S02]  /*9b40*/  FMUL.FTZ R64, R157, R214 ;  /* 0x000000d69d407220 */ /* 0x000fe40000410000 */
[----:B------:R-:W-:-:S02]  /*9b50*/  FFMA.FTZ R250, R154, R250, -R65 ;  /* 0x000000fa9afa7223 */ /* 0x000fc40000010841 */
[----:B------:R-:W-:Y:S02]  /*9b60*/  FADD.FTZ R67, -R202, R67 ;  /* 0x00000043ca437221 */ /* 0x000fe40000010100 */
[----:B------:R-:W-:Y:S02]  /*9b70*/  FADD.FTZ R66, R203, R66 ;  /* 0x00000042cb427221 */ /* 0x000fe40000010000 */
[-C--:B------:R-:W-:Y:S02]  /*9b80*/  FMUL.FTZ R65, R157, R215.reuse ;  /* 0x000000d79d417220 */ /* 0x080fe40000410000 */
[----:B------:R-:W-:Y:S02]  /*9b90*/  FFMA.FTZ R64, R158, R215, R64 ;  /* 0x000000d79e407223 */ /* 0x000fe40000010040 */
[C---:B------:R-:W-:Y:S02]  /*9ba0*/  FMUL.FTZ R69, R151.reuse, -R67 ;  /* 0x8000004397457220 */ /* 0x040fe40000410000 */
[----:B------:R-:W-:-:S02]  /*9bb0*/  FMUL.FTZ R68, R151, -R66 ;  /* 0x8000004297447220 */ /* 0x000fc40000410000 */
[----:B------:R-:W-:Y:S02]  /*9bc0*/  FFMA.FTZ R65, R158, R214, -R65 ;  /* 0x000000d69e417223 */ /* 0x000fe40000010841 */
[----:B------:R-:W-:Y:S02]  /*9bd0*/  FFMA.FTZ R217, R138, R217, R64 ;  /* 0x000000d98ad97223 */ /* 0x000fe40000010040 */
[----:B------:R-:W-:Y:S02]  /*9be0*/  FMUL.FTZ R64, R155, -R250 ;  /* 0x800000fa9b407220 */ /* 0x000fe40000410000 */
[C---:B------:R-:W-:Y:S02]  /*9bf0*/  FFMA.FTZ R66, R152.reuse, R66, -R69 ;  /* 0x0000004298427223 */ /* 0x040fe40000010845 */
[----:B------:R-:W-:Y:S02]  /*9c00*/  FFMA.FTZ R68, R152, R67, R68 ;  /* 0x0000004398447223 */ /* 0x000fe40000010044 */
[----:B------:R-:W-:-:S02]  /*9c10*/  FFMA.FTZ R216, R138, R216, R65 ;  /* 0x000000d88ad87223 */ /* 0x000fc40000010041 */
[-C--:B------:R-:W-:Y:S02]  /*9c20*/  FMUL.FTZ R65, R155, -R71.reuse ;  /* 0x800000479b417220 */ /* 0x080fe40000410000 */
[----:B------:R-:W-:Y:S02]  /*9c30*/  FFMA.FTZ R71, R156, R71, R64 ;  /* 0x000000479c477223 */ /* 0x000fe40000010040 */
[----:B------:R-:W-:Y:S02]  /*9c40*/  FADD.FTZ R68, -R204, R68 ;  /* 0x00000044cc447221 */ /* 0x000fe40000010100 */
[----:B------:R-:W-:Y:S02]  /*9c50*/  FADD.FTZ R66, R205, R66 ;  /* 0x00000042cd427221 */ /* 0x000fe40000010000 */
[----:B------:R-:W-:Y:S02]  /*9c60*/  FMUL.FTZ R64, R155, R216 ;  /* 0x000000d89b407220 */ /* 0x000fe40000410000 */
[----:B------:R-:W-:-:S02]  /*9c70*/  FFMA.FTZ R250, R156, R250, -R65 ;  /* 0x000000fa9cfa7223 */ /* 0x000fc40000010841 */
[-C--:B------:R-:W-:Y:S02]  /*9c80*/  FMUL.FTZ R65, R155, R217.reuse ;  /* 0x000000d99b417220 */ /* 0x080fe40000410000 */
[C---:B------:R-:W-:Y:S02]  /*9c90*/  FMUL.FTZ R69, R153.reuse, -R68 ;  /* 0x8000004499457220 */ /* 0x040fe40000410000 */
[----:B------:R-:W-:Y:S02]  /*9ca0*/  FMUL.FTZ R67, R153, -R66 ;  /* 0x8000004299437220 */ /* 0x000fe40000410000 */
[C---:B------:R-:W-:Y:S02]  /*9cb0*/  FFMA.FTZ R64, R156.reuse, R217, R64 ;  /* 0x000000d99c407223 */ /* 0x040fe40000010040 */
[----:B------:R-:W-:Y:S02]  /*9cc0*/  FFMA.FTZ R65, R156, R216, -R65 ;  /* 0x000000d89c417223 */ /* 0x000fe40000010841 */
[----:B------:R-:W-:-:S02]  /*9cd0*/  FFMA.FTZ R66, R154, R66, -R69 ;  /* 0x000000429a427223 */ /* 0x000fc40000010845 */
[----:B------:R-:W-:Y:S02]  /*9ce0*/  FFMA.FTZ R67, R154, R68, R67 ;  /* 0x000000449a437223 */ /* 0x000fe40000010043 */
[----:B------:R-:W-:Y:S02]  /*9cf0*/  FFMA.FTZ R219, R171, R219, R64 ;  /* 0x000000dbabdb7223 */ /* 0x000fe40000010040 */
[----:B------:R-:W-:Y:S02]  /*9d00*/  FMUL.FTZ R64, R157, -R250 ;  /* 0x800000fa9d407220 */ /* 0x000fe40000410000 */
[----:B------:R-:W-:Y:S02]  /*9d10*/  FFMA.FTZ R218, R171, R218, R65 ;  /* 0x000000daabda7223 */ /* 0x000fe40000010041 */
[----:B------:R-:W-:Y:S02]  /*9d20*/  FMUL.FTZ R65, R157, -R71 ;  /* 0x800000479d417220 */ /* 0x000fe40000410000 */
[----:B------:R-:W-:-:S02]  /*9d30*/  FADD.FTZ R67, -R206, R67 ;  /* 0x00000043ce437221 */ /* 0x000fc40000010100 */
[----:B------:R-:W-:Y:S02]  /*9d40*/  FADD.FTZ R66, R207, R66 ;  /* 0x00000042cf427221 */ /* 0x000fe40000010000 */
[C---:B------:R-:W-:Y:S02]  /*9d50*/  FFMA.FTZ R71, R158.reuse, R71, R64 ;  /* 0x000000479e477223 */ /* 0x040fe40000010040 */
[----:B------:R-:W-:Y:S02]  /*9d60*/  FMUL.FTZ R64, R153, R218 ;  /* 0x000000da99407220 */ /* 0x000fe40000410000 */
[----:B------:R-:W-:Y:S02]  /*9d70*/  FFMA.FTZ R250, R158, R250, -R65 ;  /* 0x000000fa9efa7223 */ /* 0x000fe40000010841 */
[C---:B------:R-:W-:Y:S02]  /*9d80*/  FMUL.FTZ R69, R155.reuse, -R67 ;  /* 0x800000439b457220 */ /* 0x040fe40000410000 */
[----:B------:R-:W-:-:S02]  /*9d90*/  FMUL.FTZ R68, R155, -R66 ;  /* 0x800000429b447220 */ /* 0x000fc40000410000 */
[-C--:B------:R-:W-:Y:S02]  /*9da0*/  FMUL.FTZ R65, R153, R219.reuse ;  /* 0x000000db99417220 */ /* 0x080fe40000410000 */
[----:B------:R-:W-:Y:S02]  /*9db0*/  FFMA.FTZ R64, R154, R219, R64 ;  /* 0x000000db9a407223 */ /* 0x000fe40000010040 */
[C---:B------:R-:W-:Y:S02]  /*9dc0*/  FFMA.FTZ R66, R156.reuse, R66, -R69 ;  /* 0x000000429c427223 */ /* 0x040fe40000010845 */
[----:B------:R-:W-:Y:S02]  /*9dd0*/  FFMA.FTZ R68, R156, R67, R68 ;  /* 0x000000439c447223 */ /* 0x000fe40000010044 */
[----:B------:R-:W-:Y:S02]  /*9de0*/  FFMA.FTZ R65, R154, R218, -R65 ;  /* 0x000000da9a417223 */ /* 0x000fe40000010841 */
[----:B------:R-:W-:-:S02]  /*9df0*/  FFMA.FTZ R221, R170, R221, R64 ;  /* 0x000000ddaadd7223 */ /* 0x000fc40000010040 */
[----:B------:R-:W-:Y:S02]  /*9e00*/  FMUL.FTZ R64, R159, -R250 ;  /* 0x800000fa9f407220 */ /* 0x000fe40000410000 */
[----:B------:R-:W-:Y:S02]  /*9e10*/  FADD.FTZ R68, -R208, R68 ;  /* 0x00000044d0447221 */ /* 0x000fe40000010100 */
[----:B------:R-:W-:Y:S02]  /*9e20*/  FADD.FTZ R66, R209, R66 ;  /* 0x00000042d1427221 */ /* 0x000fe40000010000 */
[----:B------:R-:W-:Y:S02]  /*9e30*/  FFMA.FTZ R220, R170, R220, R65 ;  /* 0x000000dcaadc7223 */ /* 0x000fe40000010041 */
[-C--:B------:R-:W-:Y:S02]  /*9e40*/  FMUL.FTZ R65, R159, -R71.reuse ;  /* 0x800000479f417220 */ /* 0x080fe40000410000 */
[----:B------:R-:W-:-:S02]  /*9e50*/  FFMA.FTZ R71, R160, R71, R64 ;  /* 0x00000047a0477223 */ /* 0x000fc40000010040 */
[C---:B------:R-:W-:Y:S02]  /*9e60*/  FMUL.FTZ R69, R157.reuse, -R68 ;  /* 0x800000449d457220 */ /* 0x040fe40000410000 */
[----:B------:R-:W-:Y:S02]  /*9e70*/  FMUL.FTZ R67, R157, -R66 ;  /* 0x800000429d437220 */ /* 0x000fe40000410000 */
[C---:B------:R-:W-:Y:S02]  /*9e80*/  FMUL.FTZ R64, R151.reuse, R220 ;  /* 0x000000dc97407220 */ /* 0x040fe40000410000 */
[----:B------:R-:W-:Y:S02]  /*9e90*/  FFMA.FTZ R250, R160, R250, -R65 ;  /* 0x000000faa0fa7223 */ /* 0x000fe40000010841 */
[----:B------:R-:W-:Y:S02]  /*9ea0*/  FMUL.FTZ R65, R151, R221 ;  /* 0x000000dd97417220 */ /* 0x000fe40000410000 */
[----:B------:R-:W-:-:S02]  /*9eb0*/  FFMA.FTZ R66, R158, R66, -R69 ;  /* 0x000000429e427223 */ /* 0x000fc40000010845 */
[----:B------:R-:W-:Y:S02]  /*9ec0*/  FFMA.FTZ R67, R158, R68, R67 ;  /* 0x000000449e437223 */ /* 0x000fe40000010043 */
[----:B------:R-:W-:Y:S02]  /*9ed0*/  FMUL.FTZ R237, R27, R235 ;  /* 0x000000eb1bed7220 */ /* 0x000fe40000410000 */
[C---:B------:R-:W-:Y:S02]  /*9ee0*/  FFMA.FTZ R64, R152.reuse, R221, R64 ;  /* 0x000000dd98407223 */ /* 0x040fe40000010040 */
[----:B------:R-:W-:Y:S02]  /*9ef0*/  FFMA.FTZ R65, R152, R220, -R65 ;  /* 0x000000dc98417223 */ /* 0x000fe40000010841 */
[----:B------:R-:W-:Y:S02]  /*9f00*/  FADD.FTZ R67, -R236, R67 ;  /* 0x00000043ec437221 */ /* 0x000fe40000010100 */
[----:B------:R-:W-:-:S02]  /*9f10*/  FADD.FTZ R66, R237, R66 ;  /* 0x00000042ed427221 */ /* 0x000fc40000010000 */
[----:B------:R-:W-:Y:S02]  /*9f20*/  FFMA.FTZ R223, R165, R223, R64 ;  /* 0x000000dfa5df7223 */ /* 0x000fe40000010040 */
[----:B------:R-:W-:Y:S02]  /*9f30*/  FMUL.FTZ R64, R145, -R250 ;  /* 0x800000fa91407220 */ /* 0x000fe40000410000 */
[----:B------:R-:W-:Y:S02]  /*9f40*/  FFMA.FTZ R222, R165, R222, R65 ;  /* 0x000000dea5de7223 */ /* 0x000fe40000010041 */
[----:B------:R-:W-:Y:S02]  /*9f50*/  FMUL.FTZ R65, R145, -R71 ;  /* 0x8000004791417220 */ /* 0x000fe40000410000 */
[C---:B------:R-:W-:Y:S02]  /*9f60*/  FMUL.FTZ R69, R159.reuse, -R67 ;  /* 0x800000439f457220 */ /* 0x040fe40000410000 */
[----:B------:R-:W-:-:S02]  /*9f70*/  FMUL.FTZ R68, R159, -R66 ;  /* 0x800000429f447220 */ /* 0x000fc40000410000 */
[----:B------:R-:W-:Y:S02]  /*9f80*/  FFMA.FTZ R71, R148, R71, R64 ;  /* 0x0000004794477223 */ /* 0x000fe40000010040 */
[----:B------:R-:W-:Y:S02]  /*9f90*/  FMUL.FTZ R64, R178, R222 ;  /* 0x000000deb2407220 */ /* 0x000fe40000410000 */
[----:B------:R-:W-:Y:S02]  /*9fa0*/  FFMA.FTZ R250, R148, R250, -R65 ;  /* 0x000000fa94fa7223 */ /* 0x000fe40000010841 */
[C---:B------:R-:W-:Y:S02]  /*9fb0*/  FFMA.FTZ R66, R160.reuse, R66, -R69 ;  /* 0x00000042a0427223 */ /* 0x040fe40000010845 */
[----:B------:R-:W-:Y:S02]  /*9fc0*/  FFMA.FTZ R68, R160, R67, R68 ;  /* 0x00000043a0447223 */ /* 0x000fe40000010044 */
[----:B------:R-:W-:-:S02]  /*9fd0*/  FMUL.FTZ R235, R28, R194 ;  /* 0x000000c21ceb7220 */ /* 0x000fc40000410000 */
[-C--:B------:R-:W-:Y:S02]  /*9fe0*/  FMUL.FTZ R65, R178, R223.reuse ;  /* 0x000000dfb2417220 */ /* 0x080fe40000410000 */
[----:B------:R-:W-:Y:S02]  /*9ff0*/  FFMA.FTZ R64, R182, R223, R64 ;  /* 0x000000dfb6407223 */ /* 0x000fe40000010040 */
[----:B------:R-:W-:Y:S02]  /*a000*/  FADD.FTZ R68, -R235, R68 ;  /* 0x00000044eb447221 */ /* 0x000fe40000010100 */
[----:B------:R-:W-:Y:S02]  /*a010*/  FADD.FTZ R66, R238, R66 ;  /* 0x00000042ee427221 */ /* 0x000fe40000010000 */
[----:B------:R-:W-:Y:S02]  /*a020*/  FFMA.FTZ R65, R182, R222, -R65 ;  /* 0x000000deb6417223 */ /* 0x000fe40000010841 */
[----:B------:R-:W-:-:S02]  /*a030*/  FFMA.FTZ R225, R164, R225, R64 ;  /* 0x000000e1a4e17223 */ /* 0x000fc40000010040 */
[----:B------:R-:W-:Y:S02]  /*a040*/  FMUL.FTZ R64, R141, -R250 ;  /* 0x800000fa8d407220 */ /* 0x000fe40000410000 */
[C---:B------:R-:W-:Y:S02]  /*a050*/  FMUL.FTZ R69, R145.reuse, -R68 ;  /* 0x8000004491457220 */ /* 0x040fe40000410000 */
[----:B------:R-:W-:Y:S02]  /*a060*/  FMUL.FTZ R67, R145, -R66 ;  /* 0x8000004291437220 */ /* 0x000fe40000410000 */
[----:B------:R-:W-:Y:S02]  /*a070*/  FFMA.FTZ R224, R164, R224, R65 ;  /* 0x000000e0a4e07223 */ /* 0x000fe40000010041 */
[-C--:B------:R-:W-:Y:S02]  /*a080*/  FMUL.FTZ R65, R141, -R71.reuse ;  /* 0x800000478d417220 */ /* 0x080fe40000410000 */
[----:B------:R-:W-:-:S02]  /*a090*/  FFMA.FTZ R71, R142, R71, R64 ;  /* 0x000000478e477223 */ /* 0x000fc40000010040 */
[C---:B------:R-:W-:Y:S02]  /*a0a0*/  FFMA.FTZ R66, R148.reuse, R66, -R69 ;  /* 0x0000004294427223 */ /* 0x040fe40000010845 */
[----:B------:R-:W-:Y:S02]  /*a0b0*/  FFMA.FTZ R67, R148, R68, R67 ;  /* 0x0000004494437223 */ /* 0x000fe40000010043 */
[----:B------:R-:W-:Y:S02]  /*a0c0*/  FMUL.FTZ R194, R29, R183 ;  /* 0x000000b71dc27220 */ /* 0x000fe40000410000 */
[----:B------:R-:W-:Y:S02]  /*a0d0*/  FMUL.FTZ R64, R176, R224 ;  /* 0x000000e0b0407220 */ /* 0x000fe40000410000 */
[----:B------:R-:W-:Y:S02]  /*a0e0*/  FFMA.FTZ R250, R142, R250, -R65 ;  /* 0x000000fa8efa7223 */ /* 0x000fe40000010841 */
[----:B------:R-:W-:-:S02]  /*a0f0*/  FMUL.FTZ R65, R176, R225 ;  /* 0x000000e1b0417220 */ /* 0x000fc40000410000 */
[----:B------:R-:W-:Y:S02]  /*a100*/  FADD.FTZ R67, -R194, R67 ;  /* 0x00000043c2437221 */ /* 0x000fe40000010100 */
[----:B------:R-:W-:Y:S02]  /*a110*/  FADD.FTZ R66, R195, R66 ;  /* 0x00000042c3427221 */ /* 0x000fe40000010000 */
[C---:B------:R-:W-:Y:S02]  /*a120*/  FFMA.FTZ R64, R177.reuse, R225, R64 ;  /* 0x000000e1b1407223 */ /* 0x040fe40000010040 */
[----:B------:R-:W-:Y:S02]  /*a130*/  FFMA.FTZ R65, R177, R224, -R65 ;  /* 0x000000e0b1417223 */ /* 0x000fe40000010841 */
[C---:B------:R-:W-:Y:S02]  /*a140*/  FMUL.FTZ R69, R141.reuse, -R67 ;  /* 0x800000438d457220 */ /* 0x040fe40000410000 */
[----:B------:R-:W-:-:S02]  /*a150*/  FMUL.FTZ R68, R141, -R66 ;  /* 0x800000428d447220 */ /* 0x000fc40000410000 */
[----:B------:R-:W-:Y:S02]  /*a160*/  FFMA.FTZ R227, R189, R227, R64 ;  /* 0x000000e3bde37223 */ /* 0x000fe40000010040 */
[----:B------:R-:W-:Y:S02]  /*a170*/  FMUL.FTZ R64, R121, -R250 ;  /* 0x800000fa79407220 */ /* 0x000fe40000410000 */
[----:B------:R-:W-:Y:S02]  /*a180*/  FFMA.FTZ R226, R189, R226, R65 ;  /* 0x000000e2bde27223 */ /* 0x000fe40000010041 */
[----:B------:R-:W-:Y:S02]  /*a190*/  FMUL.FTZ R65, R121, -R71 ;  /* 0x8000004779417220 */ /* 0x000fe40000410000 */
[C---:B------:R-:W-:Y:S02]  /*a1a0*/  FFMA.FTZ R66, R142.reuse, R66, -R69 ;  /* 0x000000428e427223 */ /* 0x040fe40000010845 */
[----:B------:R-:W-:-:S02]  /*a1b0*/  FFMA.FTZ R68, R142, R67, R68 ;  /* 0x000000438e447223 */ /* 0x000fc40000010044 */
[----:B------:R-:W-:Y:S02]  /*a1c0*/  FMUL.FTZ R183, R30, R162 ;  /* 0x000000a21eb77220 */ /* 0x000fe40000410000 */
[----:B------:R-:W-:Y:S02]  /*a1d0*/  FFMA.FTZ R71, R134, R71, R64 ;  /* 0x0000004786477223 */ /* 0x000fe40000010040 */
[----:B------:R-:W-:Y:S02]  /*a1e0*/  FMUL.FTZ R64, R174, R226 ;  /* 0x000000e2ae407220 */ /* 0x000fe40000410000 */
[----:B------:R-:W-:Y:S02]  /*a1f0*/  FFMA.FTZ R250, R134, R250, -R65 ;  /* 0x000000fa86fa7223 */ /* 0x000fe40000010841 */
[----:B------:R-:W-:Y:S02]  /*a200*/  FADD.FTZ R68, -R184, R68 ;  /* 0x00000044b8447221 */ /* 0x000fe40000010100 */
[----:B------:R-:W-:-:S02]  /*a210*/  FADD.FTZ R66, R183, R66 ;  /* 0x00000042b7427221 */ /* 0x000fc40000010000 */
[-C--:B------:R-:W-:Y:S02]  /*a220*/  FMUL.FTZ R65, R174, R227.reuse ;  /* 0x000000e3ae417220 */ /* 0x080fe40000410000 */
[----:B------:R-:W-:Y:S02]  /*a230*/  FFMA.FTZ R64, R175, R227, R64 ;  /* 0x000000e3af407223 */ /* 0x000fe40000010040 */
[C---:B------:R-:W-:Y:S02]  /*a240*/  FMUL.FTZ R69, R121.reuse, -R68 ;  /* 0x8000004479457220 */ /* 0x040fe40000410000 */
[----:B------:R-:W-:Y:S02]  /*a250*/  FMUL.FTZ R67, R121, -R66 ;  /* 0x8000004279437220 */ /* 0x000fe40000410000 */
[----:B------:R-:W-:Y:S02]  /*a260*/  FFMA.FTZ R65, R175, R226, -R65 ;  /* 0x000000e2af417223 */ /* 0x000fe40000010841 */
[----:B------:R-:W-:-:S02]  /*a270*/  FFMA.FTZ R229, R188, R229, R64 ;  /* 0x000000e5bce57223 */ /* 0x000fc40000010040 */
[----:B------:R-:W-:Y:S02]  /*a280*/  FMUL.FTZ R64, R130, -R250 ;  /* 0x800000fa82407220 */ /* 0x000fe40000410000 */
[C---:B------:R-:W-:Y:S02]  /*a290*/  FFMA.FTZ R66, R134.reuse, R66, -R69 ;  /* 0x0000004286427223 */ /* 0x040fe40000010845 */
[----:B------:R-:W-:Y:S02]  /*a2a0*/  FFMA.FTZ R67, R134, R68, R67 ;  /* 0x0000004486437223 */ /* 0x000fe40000010043 */
[----:B------:R-:W-:Y:S02]  /*a2b0*/  FMUL.FTZ R162, R31, R143 ;  /* 0x0000008f1fa27220 */ /* 0x000fe40000410000 */
[----:B------:R-:W-:Y:S02]  /*a2c0*/  FFMA.FTZ R228, R188, R228, R65 ;  /* 0x000000e4bce47223 */ /* 0x000fe40000010041 */
[----:B------:R-:W-:-:S02]  /*a2d0*/  FMUL.FTZ R65, R130, -R71 ;  /* 0x8000004782417220 */ /* 0x000fc40000410000 */
[----:B------:R-:W-:Y:S02]  /*a2e0*/  FFMA.FTZ R71, R133, R71, R64 ;  /* 0x0000004785477223 */ /* 0x000fe40000010040 */
[----:B------:R-:W-:Y:S02]  /*a2f0*/  FADD.FTZ R67, -R162, R67 ;  /* 0x00000043a2437221 */ /* 0x000fe40000010100 */
[----:B------:R-:W-:Y:S02]  /*a300*/  FADD.FTZ R66, R161, R66 ;  /* 0x00000042a1427221 */ /* 0x000fe40000010000 */
[C---:B------:R-:W-:Y:S02]  /*a310*/  FMUL.FTZ R64, R146.reuse, R228 ;  /* 0x000000e492407220 */ /* 0x040fe40000410000 */
[----:B------:R-:W-:Y:S02]  /*a320*/  FFMA.FTZ R250, R133, R250, -R65 ;  /* 0x000000fa85fa7223 */ /* 0x000fe40000010841 */
[----:B------:R-:W-:-:S02]  /*a330*/  FMUL.FTZ R65, R146, R229 ;  /* 0x000000e592417220 */ /* 0x000fc40000410000 */
[C---:B------:R-:W-:Y:S02]  /*a340*/  FMUL.FTZ R69, R130.reuse, -R67 ;  /* 0x8000004382457220 */ /* 0x040fe40000410000 */
[----:B------:R-:W-:Y:S02]  /*a350*/  FMUL.FTZ R68, R130, -R66 ;  /* 0x8000004282447220 */ /* 0x000fe40000410000 */
[C---:B------:R-:W-:Y:S02]  /*a360*/  FFMA.FTZ R64, R147.reuse, R229, R64 ;  /* 0x000000e593407223 */ /* 0x040fe40000010040 */
[----:B------:R-:W-:Y:S02]  /*a370*/  FFMA.FTZ R65, R147, R228, -R65 ;  /* 0x000000e493417223 */ /* 0x000fe40000010841 */
[C---:B------:R-:W-:Y:S02]  /*a380*/  FFMA.FTZ R66, R133.reuse, R66, -R69 ;  /* 0x0000004285427223 */ /* 0x040fe40000010845 */
[----:B------:R-:W-:-:S02]  /*a390*/  FFMA.FTZ R67, R133, R67, R68 ;  /* 0x0000004385437223 */ /* 0x000fc40000010044 */
[----:B------:R-:W-:Y:S02]  /*a3a0*/  FMUL.FTZ R143, R32, R140 ;  /* 0x0000008c208f7220 */ /* 0x000fe40000410000 */
[----:B------:R-:W-:Y:S02]  /*a3b0*/  FFMA.FTZ R231, R185, R231, R64 ;  /* 0x000000e7b9e77223 */ /* 0x000fe40000010040 */
[----:B------:R-:W-:Y:S02]  /*a3c0*/  FMUL.FTZ R64, R131, -R250 ;  /* 0x800000fa83407220 */ /* 0x000fe40000410000 */
[----:B------:R-:W-:Y:S02]  /*a3d0*/  FFMA.FTZ R230, R185, R230, R65 ;  /* 0x000000e6b9e67223 */ /* 0x000fe40000010041 */
[----:B------:R-:W-:Y:S02]  /*a3e0*/  FADD.FTZ R67, -R144, R67 ;  /* 0x0000004390437221 */ /* 0x000fe40000010100 */
[----:B------:R-:W-:-:S02]  /*a3f0*/  FADD.FTZ R66, R143, R66 ;  /* 0x000000428f427221 */ /* 0x000fc40000010000 */
[CC--:B------:R-:W-:Y:S02]  /*a400*/  FMUL.FTZ R65, R131.reuse, -R71.reuse ;  /* 0x8000004783417220 */ /* 0x0c0fe40000410000 */
[----:B------:R-:W-:Y:S02]  /*a410*/  FFMA.FTZ R71, R132, R71, R64 ;  /* 0x0000004784477223 */ /* 0x000fe40000010040 */
[----:B------:R-:W-:Y:S02]  /*a420*/  FMUL.FTZ R64, R200, R230 ;  /* 0x000000e6c8407220 */ /* 0x000fe40000410000 */
[C---:B------:R-:W-:Y:S02]  /*a430*/  FMUL.FTZ R244, R131.reuse, -R67 ;  /* 0x8000004383f47220 */ /* 0x040fe40000410000 */
[----:B------:R-:W-:Y:S02]  /*a440*/  FMUL.FTZ R234, R131, -R66 ;  /* 0x8000004283ea7220 */ /* 0x000fe40000410000 */
[----:B------:R-:W-:-:S02]  /*a450*/  FFMA.FTZ R250, R132, R250, -R65 ;  /* 0x000000fa84fa7223 */ /* 0x000fc40000010841 */
[-C--:B------:R-:W-:Y:S02]  /*a460*/  FFMA.FTZ R64, R201, R231.reuse, R64 ;  /* 0x000000e7c9407223 */ /* 0x080fe40000010040 */
[----:B------:R-:W-:Y:S02]  /*a470*/  FMUL.FTZ R65, R200, R231 ;  /* 0x000000e7c8417220 */ /* 0x000fe40000410000 */
[C---:B------:R-:W-:Y:S02]  /*a480*/  FFMA.FTZ R244, R132.reuse, R66, -R244 ;  /* 0x0000004284f47223 */ /* 0x040fe400000108f4 */
[----:B------:R-:W-:Y:S01]  /*a490*/  FFMA.FTZ R234, R132, R67, R234 ;  /* 0x0000004384ea7223 */ /* 0x000fe200000100ea */
[----:B------:R0:W1:Y:S01]  /*a4a0*/  SHFL.DOWN PT, R66, R71, 0x1, 0x1f ;  /* 0x08201f0047427f89 */ /* 0x00006200000e0000 */
[----:B------:R-:W-:Y:S02]  /*a4b0*/  FMUL.FTZ R140, R33, R70 ;  /* 0x00000046218c7220 */ /* 0x000fe40000410000 */
[----:B------:R-:W-:Y:S01]  /*a4c0*/  FFMA.FTZ R233, R163, R233, R64 ;  /* 0x000000e9a3e97223 */ /* 0x000fe20000010040 */
[----:B------:R-:W-:Y:S01]  /*a4d0*/  MOV R64, UR26 ;  /* 0x0000001a00407c02 */ /* 0x000fe20008000f00 */
[----:B------:R-:W-:-:S02]  /*a4e0*/  FFMA.FTZ R65, R201, R230, -R65 ;  /* 0x000000e6c9417223 */ /* 0x000fc40000010841 */
        /* <DEDUP_REMOVED lines=19> */
.L_x_9291:
[----:B------:R-:W-:Y:S05]  /*a620*/  BSYNC B0 ;  /* 0x0000000000007941 */ /* 0x000fea0003800000 */
.L_x_9290:
[----:B--2---:R-:W-:Y:S01]  /*a630*/  HFMA2.MMA R64, -RZ, RZ, 1.875, 0 ;  /* 0x3f800000ff407435 */ /* 0x004fe200000001ff */
[----:B------:R-:W-:Y:S01]  /*a640*/  USHF.L.U32 UR32, UR7, 0x4, URZ ;  /* 0x0000000407207899 */ /* 0x000fe2000800063f */
[----:B---3--:R-:W-:Y:S01]  /*a650*/  MOV R65, RZ ;  /* 0x000000ff00417202 */ /* 0x008fe20000000f00 */
        /* <DEDUP_REMOVED lines=20> */
.L_x_9293:
[----:B------:R-:W-:Y:S05]  /*a7a0*/  BSYNC B0 ;  /* 0x0000000000007941 */ /* 0x000fea0003800000 */
.L_x_9292:
        /* <DEDUP_REMOVED lines=19> */
.L_x_9295:
[----:B------:R-:W-:Y:S05]  /*a8e0*/  BSYNC B0 ;  /* 0x0000000000007941 */ /* 0x000fea0003800000 */
.L_x_9294:
        /* <DEDUP_REMOVED lines=19> */
.L_x_9297:
[----:B------:R-:W-:Y:S05]  /*aa20*/  BSYNC B0 ;  /* 0x0000000000007941 */ /* 0x000fea0003800000 */
.L_x_9296:
        /* <DEDUP_REMOVED lines=19> */
.L_x_9299:
[----:B------:R-:W-:Y:S05]  /*ab60*/  BSYNC B0 ;  /* 0x0000000000007941 */ /* 0x000fea0003800000 */
.L_x_9298:
        /* <DEDUP_REMOVED lines=13> */
[----:B------:R-:W-:Y:S01]  /*ac40*/  FFMA.FTZ R69, R69, R65, R251 ;  /* 0x0000004145457223 */ /* 0x000fe200000100fb */
[----:B------:R-:W-:-:S02]  /*ac50*/  IADD3 R252, R120, 0x200, RZ ;  /* 0x0000020078fc7810 */ /* 0x000fc40007ffe0ff */
[----:B------:R-:W0:Y:S04]  /*ac60*/  SHFL.IDX PT, R65, R244, RZ, 0x1f ;  /* 0x00001ffff4417589 */ /* 0x000e2800000e0000 */
[----:B------:R-:W-:Y:S04]  /*ac70*/  SHFL.IDX PT, R67, R67, RZ, 0x1f ;  /* 0x00001fff43437589 */ /* 0x000fe800000e0000 */
[----:B------:R-:W-:Y:S04]  /*ac80*/  SHFL.DOWN PT, R251, R71, 0x1, 0x1f ;  /* 0x08201f0047fb7f89 */ /* 0x000fe800000e0000 */
[----:B------:R-:W-:Y:S01]  /*ac90*/  SHFL.DOWN PT, R244, R244, 0x1, 0x1f ;  /* 0x08201f00f4f47f89 */ /* 0x000fe200000e0000 */
[----:B0-----:R-:W-:-:S03]  /*aca0*/  FADD.FTZ R70, R65, R70 ;  /* 0x0000004641467221 */ /* 0x001fc60000010000 */
[----:B------:R-:W0:Y:S04]  /*acb0*/  SHFL.IDX PT, R65, R234, RZ, 0x1f ;  /* 0x00001fffea417589 */ /* 0x000e2800000e0000 */
[----:B------:R-:W1:Y:S01]  /*acc0*/  SHFL.DOWN PT, R234, R234, 0x1, 0x1f ;  /* 0x08201f00eaea7f89 */ /* 0x000e6200000e0000 */
[----:B0-----:R-:W-:Y:S02]  /*acd0*/  FADD.FTZ R71, R65, R64 ;  /* 0x0000004041477221 */ /* 0x001fe40000010000 */
[C---:B------:R-:W-:Y:S02]  /*ace0*/  @P1 FMUL.FTZ R64, R251.reuse, R67 ;  /* 0x00000043fb401220 */ /* 0x040fe40000410000 */
[-C--:B------:R-:W-:Y:S01]  /*acf0*/  @P1 FMUL.FTZ R251, R251, R66.reuse ;  /* 0x00000042fbfb1220 */ /* 0x080fe20000410000 */
[----:B------:R0:W-:Y:S01]  /*ad00*/  @!P0 STS.128 [UR32+0x46d0], R68 ;  /* 0x0046d044ff008988 */ /* 0x0001e20008000c20 */
[----:B------:R-:W-:-:S02]  /*ad10*/  @P1 FFMA.FTZ R64, R250, R66, -R64 ;  /* 0x00000042fa401223 */ /* 0x000fc40000010840 */
[----:B------:R-:W-:Y:S02]  /*ad20*/  @P1 FFMA.FTZ R251, R250, R67, R251 ;  /* 0x00000043fafb1223 */ /* 0x000fe400000100fb */
[----:B------:R-:W-:Y:S02]  /*ad30*/  @P1 FADD.FTZ R66, R244, R64 ;  /* 0x00000040f4421221 */ /* 0x000fe40000010000 */
[----:B-1----:R-:W-:Y:S01]  /*ad40*/  @P1 FADD.FTZ R67, R234, R251 ;  /* 0x000000fbea431221 */ /* 0x002fe20000010000 */
[----:B------:R-:W-:Y:S01]  /*ad50*/  SHF.L.U32 R234, R120, 0x5, RZ ;  /* 0x0000000578ea7819 */ /* 0x000fe200000006ff */
[-C--:B------:R-:W-:Y:S02]  /*ad60*/  FMUL.FTZ R64, R66, -R123.reuse ;  /* 0x8000007b42407220 */ /* 0x080fe40000410000 */
[C---:B------:R-:W-:Y:S01]  /*ad70*/  FMUL.FTZ R123, R67.reuse, -R123 ;  /* 0x8000007b437b7220 */ /* 0x040fe20000410000 */
[----:B------:R-:W-:Y:S01]  /*ad80*/  LEA.HI.SX32 R234, R234, R234, 0x1b ;  /* 0x000000eaeaea7211 */ /* 0x000fe200078fdaff */
        /* <DEDUP_REMOVED lines=9> */
[----:B------:R-:W-:Y:S02]  /*ae20*/  FMUL.FTZ R65, R74, R163 ;  /* 0x000000a34a417220 */ /* 0x000fe40000410000 */
[----:B------:R-:W-:Y:S02]  /*ae30*/  FMUL.FTZ R64, R196, R249 ;  /* 0x000000f9c4407220 */ /* 0x000fe40000410000 */
[----:B------:R-:W-:Y:S02]  /*ae40*/  FADD.FTZ R246, -R246, R201 ;  /* 0x000000c9f6f67221 */ /* 0x000fe40000010100 */
[----:B------:R-:W-:-:S02]  /*ae50*/  FFMA.FTZ R196, R196, -R65, R233 ;  /* 0x80000041c4c47223 */ /* 0x000fc400000100e9 */
[C---:B------:R-:W-:Y:S02]  /*ae60*/  FFMA.FTZ R65, R197.reuse, -R65, R232 ;  /* 0x80000041c5417223 */ /* 0x040fe400000100e8 */
[----:B------:R-:W-:Y:S02]  /*ae70*/  FFMA.FTZ R197, R197, R247, R64 ;  /* 0x000000f7c5c57223 */ /* 0x000fe40000010040 */
[C---:B------:R-:W-:Y:S02]  /*ae80*/  FMUL.FTZ R64, R146.reuse, -R246 ;  /* 0x800000f692407220 */ /* 0x040fe40000410000 */
[-C--:B------:R-:W-:Y:S02]  /*ae90*/  FMUL.FTZ R66, R146, -R248.reuse ;  /* 0x800000f892427220 */ /* 0x080fe40000410000 */
[C---:B------:R-:W-:Y:S02]  /*aea0*/  FFMA.FTZ R64, R147.reuse, R248, -R64 ;  /* 0x000000f893407223 */ /* 0x040fe40000010840 */
[----:B------:R-:W-:-:S02]  /*aeb0*/  FFMA.FTZ R66, R147, R246, R66 ;  /* 0x000000f693427223 */ /* 0x000fc40000010042 */
[----:B------:R-:W-:Y:S02]  /*aec0*/  FMUL.FTZ R147, R75, R185 ;  /* 0x000000b94b937220 */ /* 0x000fe40000410000 */
[C---:B------:R-:W-:Y:S02]  /*aed0*/  FMUL.FTZ R67, R198.reuse, R246 ;  /* 0x000000f6c6437220 */ /* 0x040fe40000410000 */
[-C--:B------:R-:W-:Y:S02]  /*aee0*/  FFMA.FTZ R198, R198, -R147.reuse, R231 ;  /* 0x80000093c6c67223 */ /* 0x080fe400000100e7 */
[C---:B------:R-:W-:Y:S02]  /*aef0*/  FFMA.FTZ R147, R199.reuse, -R147, R230 ;  /* 0x80000093c7937223 */ /* 0x040fe400000100e6 */
[----:B------:R-:W-:Y:S02]  /*af00*/  FFMA.FTZ R199, R199, R248, R67 ;  /* 0x000000f8c7c77223 */ /* 0x000fe40000010043 */
[----:B------:R-:W-:-:S02]  /*af10*/  FMUL.FTZ R67, R248, UR35 ;  /* 0x00000023f8437c20 */ /* 0x000fc40008410000 */
[----:B------:R-:W-:Y:S02]  /*af20*/  FADD.FTZ R245, -R245, R66 ;  /* 0x00000042f5f57221 */ /* 0x000fe40000010100 */
[C---:B0-----:R-:W-:Y:S02]  /*af30*/  FFMA.FTZ R68, R246.reuse, UR34, -R67 ;  /* 0x00000022f6447c23 */ /* 0x041fe40008010843 */
[----:B------:R-:W-:Y:S02]  /*af40*/  FMUL.FTZ R67, R246, UR35 ;  /* 0x00000023f6437c20 */ /* 0x000fe40008410000 */
[----:B------:R-:W-:Y:S02]  /*af50*/  FADD.FTZ R243, R243, R64 ;  /* 0x00000040f3f37221 */ /* 0x000fe40000010000 */
[----:B------:R-:W-:Y:S02]  /*af60*/  FFMA.FTZ R67, R248, UR34, R67 ;  /* 0x00000022f8437c23 */ /* 0x000fe40008010043 */
[----:B------:R-:W-:-:S02]  /*af70*/  FMUL.FTZ R68, R198, R68 ;  /* 0x00000044c6447220 */ /* 0x000fc40000410000 */
[C---:B------:R-:W-:Y:S02]  /*af80*/  FMUL.FTZ R64, R174.reuse, -R245 ;  /* 0x800000f5ae407220 */ /* 0x040fe40000410000 */
[----:B------:R-:W-:Y:S02]  /*af90*/  FMUL.FTZ R174, R174, -R243 ;  /* 0x800000f3aeae7220 */ /* 0x000fe40000410000 */
[----:B------:R-:W-:Y:S02]  /*afa0*/  FFMA.FTZ R66, R147, R67, R68 ;  /* 0x0000004393427223 */ /* 0x000fe40000010044 */
[----:B------:R-:W-:Y:S02]  /*afb0*/  FMUL.FTZ R248, R75, R248 ;  /* 0x000000f84bf87220 */ /* 0x000fe40000410000 */
[C---:B------:R-:W-:Y:S02]  /*afc0*/  FFMA.FTZ R64, R175.reuse, R243, -R64 ;  /* 0x000000f3af407223 */ /* 0x040fe40000010840 */
[----:B------:R-:W-:-:S02]  /*afd0*/  FFMA.FTZ R71, R175, R245, R174 ;  /* 0x000000f5af477223 */ /* 0x000fc400000100ae */
[----:B------:R-:W-:Y:S02]  /*afe0*/  FMUL.FTZ R68, R243, UR35 ;  /* 0x00000023f3447c20 */ /* 0x000fe40008410000 */
[----:B------:R-:W-:Y:S02]  /*aff0*/  FMUL.FTZ R175, R76, R188 ;  /* 0x000000bc4caf7220 */ /* 0x000fe40000410000 */
[----:B------:R-:W-:Y:S02]  /*b000*/  FMUL.FTZ R67, R185, R248 ;  /* 0x000000f8b9437220 */ /* 0x000fe40000410000 */
[----:B------:R-:W-:Y:S02]  /*b010*/  FMUL.FTZ R123, R187, R245 ;  /* 0x000000f5bb7b7220 */ /* 0x000fe40000410000 */
[----:B------:R-:W-:Y:S01]  /*b020*/  FFMA.FTZ R70, R245, UR34, -R68 ;  /* 0x00000022f5467c23 */ /* 0x000fe20008010844 */
[----:B------:R0:W-:Y:S01]  /*b030*/  STS [R234.X4+0x10f0], R67 ;  /* 0x0010f043ea007388 */ /* 0x0001e20000004800 */
[----:B------:R-:W-:-:S02]  /*b040*/  FFMA.FTZ R187, R187, -R175, R229 ;  /* 0x800000afbbbb7223 */ /* 0x000fc400000100e5 */
[----:B------:R-:W-:Y:S02]  /*b050*/  FMUL.FTZ R68, R245, UR35 ;  /* 0x00000023f5447c20 */ /* 0x000fe40008410000 */
[----:B------:R-:W-:Y:S02]  /*b060*/  FFMA.FTZ R175, R186, -R175, R228 ;  /* 0x800000afbaaf7223 */ /* 0x000fe400000100e4 */
[----:B------:R-:W-:Y:S02]  /*b070*/  FFMA.FTZ R68, R243, UR34, R68 ;  /* 0x00000022f3447c23 */ /* 0x000fe40008010044 */
[----:B------:R-:W-:Y:S02]  /*b080*/  FMUL.FTZ R246, R75, R246 ;  /* 0x000000f64bf67220 */ /* 0x000fe40000410000 */
[----:B0-----:R-:W-:Y:S02]  /*b090*/  FMUL.FTZ R67, R187, R70 ;  /* 0x00000046bb437220 */ /* 0x001fe40000410000 */
[----:B------:R-:W-:-:S02]  /*b0a0*/  FMUL.FTZ R70, R76, R243 ;  /* 0x000000f34c467220 */ /* 0x000fc40000410000 */
[----:B------:R-:W-:Y:S02]  /*b0b0*/  FFMA.FTZ R67, R175, R68, R67 ;  /* 0x00000044af437223 */ /* 0x000fe40000010043 */
[----:B------:R-:W-:Y:S02]  /*b0c0*/  FMUL.FTZ R68, R76, R245 ;  /* 0x000000f54c447220 */ /* 0x000fe40000410000 */
[----:B------:R-:W-:Y:S02]  /*b0d0*/  FMUL.FTZ R69, R185, R246 ;  /* 0x000000f6b9457220 */ /* 0x000fe40000410000 */
[C---:B------:R-:W-:Y:S02]  /*b0e0*/  FMUL.FTZ R174, R187.reuse, R68 ;  /* 0x00000044bbae7220 */ /* 0x040fe40000410000 */
[----:B------:R-:W-:Y:S01]  /*b0f0*/  FMUL.FTZ R187, R187, R70 ;  /* 0x00000046bbbb7220 */ /* 0x000fe20000410000 */
[----:B------:R0:W-:Y:S01]  /*b100*/  STS [R234.X4+0x10f4], R69 ;  /* 0x0010f445ea007388 */ /* 0x0001e20000004800 */
[----:B------:R-:W-:-:S02]  /*b110*/  FFMA.FTZ R123, R186, R243, R123 ;  /* 0x000000f3ba7b7223 */ /* 0x000fc4000001007b */
[----:B------:R-:W-:Y:S02]  /*b120*/  FADD.FTZ R71, -R242, R71 ;  /* 0x00000047f2477221 */ /* 0x000fe40000010100 */
[C---:B------:R-:W-:Y:S02]  /*b130*/  FFMA.FTZ R174, R175.reuse, R70, R174 ;  /* 0x00000046afae7223 */ /* 0x040fe400000100ae */
[-C--:B------:R-:W-:Y:S02]  /*b140*/  FFMA.FTZ R175, R175, R68.reuse, -R187 ;  /* 0x00000044afaf7223 */ /* 0x080fe400000108bb */
[C---:B------:R-:W-:Y:S02]  /*b150*/  FMUL.FTZ R187, R188.reuse, R68 ;  /* 0x00000044bcbb7220 */ /* 0x040fe40000410000 */
[C---:B0-----:R-:W-:Y:S02]  /*b160*/  FMUL.FTZ R69, R188.reuse, R70 ;  /* 0x00000046bc457220 */ /* 0x041fe40000410000 */
[----:B------:R-:W-:Y:S01]  /*b170*/  FFMA.FTZ R188, R188, R123, R67 ;  /* 0x0000007bbcbc7223 */ /* 0x000fe20000010043 */
[----:B------:R0:W-:Y:S01]  /*b180*/  STS [R234.X4+0x10ec], R187 ;  /* 0x0010ecbbea007388 */ /* 0x0001e20000004800 */
[----:B------:R-:W-:-:S02]  /*b190*/  FADD.FTZ R64, R241, R64 ;  /* 0x00000040f1407221 */ /* 0x000fc40000010000 */
[C---:B------:R-:W-:Y:S01]  /*b1a0*/  FMUL.FTZ R67, R176.reuse, -R71 ;  /* 0x80000047b0437220 */ /* 0x040fe20000410000 */
[----:B------:R1:W-:Y:S01]  /*b1b0*/  STS [R234.X4+0x10e8], R69 ;  /* 0x0010e845ea007388 */ /* 0x0003e20000004800 */
[-C--:B------:R-:W-:Y:S02]  /*b1c0*/  FMUL.FTZ R176, R176, -R64.reuse ;  /* 0x80000040b0b07220 */ /* 0x080fe40000410000 */
[----:B------:R-:W-:Y:S02]  /*b1d0*/  FFMA.FTZ R122, R177, R64, -R67 ;  /* 0x00000040b17a7223 */ /* 0x000fe40000010843 */
[----:B------:R-:W-:Y:S02]  /*b1e0*/  FMUL.FTZ R68, R77, R189 ;  /* 0x000000bd4d447220 */ /* 0x000fe40000410000 */
[----:B------:R-:W-:Y:S02]  /*b1f0*/  FADD.FTZ R239, R239, R122 ;  /* 0x0000007aefef7221 */ /* 0x000fe40000010000 */
[----:B------:R-:W-:-:S02]  /*b200*/  FMUL.FTZ R122, R64, UR35 ;  /* 0x00000023407a7c20 */ /* 0x000fc40008410000 */
[----:B------:R-:W-:Y:S02]  /*b210*/  FFMA.FTZ R52, R76, R123, R52 ;  /* 0x0000007b4c347223 */ /* 0x000fe40000010034 */
[-C--:B------:R-:W-:Y:S02]  /*b220*/  FFMA.FTZ R67, R177, R71.reuse, R176 ;  /* 0x00000047b1437223 */ /* 0x080fe400000100b0 */
[C---:B------:R-:W-:Y:S02]  /*b230*/  FMUL.FTZ R70, R190.reuse, R71 ;  /* 0x00000047be467220 */ /* 0x040fe40000410000 */
[C---:B------:R-:W-:Y:S02]  /*b240*/  FMUL.FTZ R123, R71.reuse, UR35 ;  /* 0x00000023477b7c20 */ /* 0x040fe40008410000 */
[----:B------:R-:W-:Y:S02]  /*b250*/  FFMA.FTZ R190, R190, -R68, R227 ;  /* 0x80000044bebe7223 */ /* 0x000fe400000100e3 */
[----:B------:R-:W-:-:S02]  /*b260*/  FFMA.FTZ R177, R71, UR34, -R122 ;  /* 0x0000002247b17c23 */ /* 0x000fc4000801087a */
[C---:B0-----:R-:W-:Y:S02]  /*b270*/  FMUL.FTZ R187, R77.reuse, R64 ;  /* 0x000000404dbb7220 */ /* 0x041fe40000410000 */
[----:B-1----:R-:W-:Y:S02]  /*b280*/  FMUL.FTZ R69, R77, R71 ;  /* 0x000000474d457220 */ /* 0x002fe40000410000 */
[----:B------:R-:W-:Y:S02]  /*b290*/  FFMA.FTZ R71, R64, UR34, R123 ;  /* 0x0000002240477c23 */ /* 0x000fe4000801007b */
[----:B------:R-:W-:Y:S02]  /*b2a0*/  FFMA.FTZ R68, R191, -R68, R226 ;  /* 0x80000044bf447223 */ /* 0x000fe400000100e2 */
[C---:B------:R-:W-:Y:S02]  /*b2b0*/  FMUL.FTZ R123, R190.reuse, R177 ;  /* 0x000000b1be7b7220 */ /* 0x040fe40000410000 */
[----:B------:R-:W-:-:S02]  /*b2c0*/  FMUL.FTZ R177, R190, R187 ;  /* 0x000000bbbeb17220 */ /* 0x000fc40000410000 */
[----:B------:R-:W-:Y:S02]  /*b2d0*/  FMUL.FTZ R176, R190, R69 ;  /* 0x00000045beb07220 */ /* 0x000fe40000410000 */
[----:B------:R-:W-:Y:S02]  /*b2e0*/  FMUL.FTZ R186, R247, UR35 ;  /* 0x00000023f7ba7c20 */ /* 0x000fe40008410000 */
[----:B------:R-:W-:Y:S02]  /*b2f0*/  FFMA.FTZ R70, R191, R64, R70 ;  /* 0x00000040bf467223 */ /* 0x000fe40000010046 */
[----:B------:R-:W-:Y:S02]  /*b300*/  FFMA.FTZ R71, R68, R71, R123 ;  /* 0x0000004744477223 */ /* 0x000fe4000001007b */
[----:B------:R-:W-:Y:S02]  /*b310*/  FADD.FTZ R67, -R240, R67 ;  /* 0x00000043f0437221 */ /* 0x000fe40000010100 */
[----:B------:R-:W-:-:S02]  /*b320*/  FFMA.FTZ R177, R68, R69, -R177 ;  /* 0x0000004544b17223 */ /* 0x000fc400000108b1 */
[----:B------:R-:W-:Y:S02]  /*b330*/  FMUL.FTZ R191, R189, R69 ;  /* 0x00000045bdbf7220 */ /* 0x000fe40000410000 */
[-C--:B------:R-:W-:Y:S02]  /*b340*/  FFMA.FTZ R176, R68, R187.reuse, R176 ;  /* 0x000000bb44b07223 */ /* 0x080fe400000100b0 */
[C---:B------:R-:W-:Y:S01]  /*b350*/  FMUL.FTZ R64, R249.reuse, UR35 ;  /* 0x00000023f9407c20 */ /* 0x040fe20008410000 */
[----:B------:R0:W-:Y:S01]  /*b360*/  STS [R234.X4+0x10e4], R191 ;  /* 0x0010e4bfea007388 */ /* 0x0001e20000004800 */
[----:B------:R-:W-:Y:S02]  /*b370*/  FFMA.FTZ R69, R249, UR34, -R186 ;  /* 0x00000022f9457c23 */ /* 0x000fe400080108ba */
[----:B------:R-:W-:Y:S02]  /*b380*/  FMUL.FTZ R187, R189, R187 ;  /* 0x000000bbbdbb7220 */ /* 0x000fe40000410000 */
[----:B------:R-:W-:-:S02]  /*b390*/  FMUL.FTZ R186, R74, R249 ;  /* 0x000000f94aba7220 */ /* 0x000fc40000410000 */
[----:B------:R-:W-:Y:S01]  /*b3a0*/  FMUL.FTZ R68, R78, R164 ;  /* 0x000000a44e447220 */ /* 0x000fe20000410000 */
[----:B------:R-:W-:Y:S01]  /*b3b0*/  STS [R234.X4+0x10e0], R187 ;  /* 0x0010e0bbea007388 */ /* 0x000fe20000004800 */
[-C--:B------:R-:W-:Y:S01]  /*b3c0*/  FFMA.FTZ R53, R77, R70.reuse, R53 ;  /* 0x000000464d357223 */ /* 0x080fe20000010035 */
[----:B0-----:R-:W-:Y:S01]  /*b3d0*/  IADD3 R191, R120, 0x260, RZ ;  /* 0x0000026078bf7810 */ /* 0x001fe20007ffe0ff */
[----:B------:R-:W-:Y:S02]  /*b3e0*/  FFMA.FTZ R189, R189, R70, R71 ;  /* 0x00000046bdbd7223 */ /* 0x000fe40000010047 */
[----:B------:R-:W-:Y:S02]  /*b3f0*/  FMUL.FTZ R70, R192, R67 ;  /* 0x00000043c0467220 */ /* 0x000fe40000410000 */
[----:B------:R-:W-:Y:S02]  /*b400*/  FFMA.FTZ R64, R247, UR34, R64 ;  /* 0x00000022f7407c23 */ /* 0x000fe40008010040 */
[----:B------:R-:W-:-:S02]  /*b410*/  FFMA.FTZ R185, R185, R199, R66 ;  /* 0x000000c7b9b97223 */ /* 0x000fc40000010042 */
[----:B------:R-:W-:Y:S02]  /*b420*/  FMUL.FTZ R69, R196, R69 ;  /* 0x00000045c4457220 */ /* 0x000fe40000410000 */
[----:B------:R-:W-:Y:S02]  /*b430*/  FMUL.FTZ R122, R74, R247 ;  /* 0x000000f74a7a7220 */ /* 0x000fe40000410000 */
[C---:B------:R-:W-:Y:S02]  /*b440*/  FMUL.FTZ R66, R178.reuse, -R67 ;  /* 0x80000043b2427220 */ /* 0x040fe40000410000 */
[----:B------:R-:W-:Y:S02]  /*b450*/  FMUL.FTZ R71, R178, -R239 ;  /* 0x800000efb2477220 */ /* 0x000fe40000410000 */
[----:B------:R-:W-:Y:S02]  /*b460*/  FFMA.FTZ R192, R192, -R68, R225 ;  /* 0x80000044c0c07223 */ /* 0x000fe400000100e1 */
[----:B------:R-:W-:-:S02]  /*b470*/  FMUL.FTZ R123, R196, R186 ;  /* 0x000000bac47b7220 */ /* 0x000fc40000410000 */
[----:B------:R-:W-:Y:S02]  /*b480*/  FFMA.FTZ R68, R193, -R68, R224 ;  /* 0x80000044c1447223 */ /* 0x000fe400000100e0 */
[----:B------:R-:W-:Y:S02]  /*b490*/  FMUL.FTZ R178, R239, UR35 ;  /* 0x00000023efb27c20 */ /* 0x000fe40008410000 */
[----:B------:R-:W-:Y:S02]  /*b4a0*/  FFMA.FTZ R193, R193, R239, R70 ;  /* 0x000000efc1c17223 */ /* 0x000fe40000010046 */
[----:B------:R-:W-:Y:S02]  /*b4b0*/  FFMA.FTZ R70, R65, R64, R69 ;  /* 0x0000004041467223 */ /* 0x000fe40000010045 */
[-C--:B------:R-:W-:Y:S02]  /*b4c0*/  FMUL.FTZ R201, R163, R122.reuse ;  /* 0x0000007aa3c97220 */ /* 0x080fe40000410000 */
[----:B------:R-:W-:-:S02]  /*b4d0*/  FMUL.FTZ R196, R196, R122 ;  /* 0x0000007ac4c47220 */ /* 0x000fc40000410000 */
[----:B------:R-:W-:Y:S01]  /*b4e0*/  FFMA.FTZ R64, R65, R122, R123 ;  /* 0x0000007a41407223 */ /* 0x000fe2000001007b */
[----:B------:R0:W-:Y:S01]  /*b4f0*/  STS [R234.X4+0x10f8], R201 ;  /* 0x0010f8c9ea007388 */ /* 0x0001e20000004800 */
[C---:B------:R-:W-:Y:S02]  /*b500*/  FMUL.FTZ R122, R67.reuse, UR35 ;  /* 0x00000023437a7c20 */ /* 0x040fe40008410000 */
[----:B------:R-:W-:Y:S02]  /*b510*/  FFMA.FTZ R69, R67, UR34, -R178 ;  /* 0x0000002243457c23 */ /* 0x000fe400080108b2 */
[-C--:B------:R-:W-:Y:S02]  /*b520*/  FFMA.FTZ R71, R182, R67.reuse, R71 ;  /* 0x00000043b6477223 */ /* 0x080fe40000010047 */
[----:B------:R-:W-:Y:S02]  /*b530*/  FMUL.FTZ R123, R78, R67 ;  /* 0x000000434e7b7220 */ /* 0x000fe40000410000 */
[----:B------:R-:W-:Y:S01]  /*b540*/  FFMA.FTZ R67, R239, UR34, R122 ;  /* 0x00000022ef437c23 */ /* 0x000fe2000801007a */
[----:B0-----:R-:W-:Y:S01]  /*b550*/  IADD3 R201, R120, 0x300, RZ ;  /* 0x0000030078c97810 */ /* 0x001fe20007ffe0ff */
[----:B------:R-:W-:-:S02]  /*b560*/  FMUL.FTZ R69, R192, R69 ;  /* 0x00000045c0457220 */ /* 0x000fc40000410000 */
[-C--:B------:R-:W-:Y:S02]  /*b570*/  FFMA.FTZ R66, R182, R239.reuse, -R66 ;  /* 0x000000efb6427223 */ /* 0x080fe40000010842 */
[----:B------:R-:W-:Y:S02]  /*b580*/  FMUL.FTZ R239, R78, R239 ;  /* 0x000000ef4eef7220 */ /* 0x000fe40000410000 */
[----:B------:R-:W-:Y:S02]  /*b590*/  FFMA.FTZ R67, R68, R67, R69 ;  /* 0x0000004344437223 */ /* 0x000fe40000010045 */
[----:B------:R-:W-:Y:S02]  /*b5a0*/  FADD.FTZ R71, -R202, R71 ;  /* 0x00000047ca477221 */ /* 0x000fe40000010100 */
[----:B------:R-:W-:Y:S02]  /*b5b0*/  FADD.FTZ R48, R185, R48 ;  /* 0x00000030b9307221 */ /* 0x000fe40000010000 */
[----:B------:R-:W-:-:S02]  /*b5c0*/  FMUL.FTZ R185, R164, R239 ;  /* 0x000000efa4b97220 */ /* 0x000fc40000410000 */
[-C--:B------:R-:W-:Y:S02]  /*b5d0*/  FMUL.FTZ R187, R164, R123.reuse ;  /* 0x0000007ba4bb7220 */ /* 0x080fe40000410000 */
[-C--:B------:R-:W-:Y:S01]  /*b5e0*/  FMUL.FTZ R241, R163, R186.reuse ;  /* 0x000000baa3f17220 */ /* 0x080fe20000410000 */
[----:B------:R-:W-:Y:S01]  /*b5f0*/  STS [R234.X4+0x10d8], R185 ;  /* 0x0010d8b9ea007388 */ /* 0x000fe20000004800 */
[----:B------:R-:W-:Y:S02]  /*b600*/  FFMA.FTZ R65, R65, R186, -R196 ;  /* 0x000000ba41417223 */ /* 0x000fe400000108c4 */
[----:B------:R-:W-:Y:S01]  /*b610*/  FADD.FTZ R66, R203, R66 ;  /* 0x00000042cb427221 */ /* 0x000fe20000010000 */
[----:B------:R0:W-:Y:S01]  /*b620*/  STS [R234.X4+0x10fc], R241 ;  /* 0x0010fcf1ea007388 */ /* 0x0001e20000004800 */
[----:B------:R-:W-:Y:S01]  /*b630*/  FMUL.FTZ R178, R192, R123 ;  /* 0x0000007bc0b27220 */ /* 0x000fe20000410000 */
[----:B------:R-:W-:Y:S01]  /*b640*/  IADD3 R203, R120, 0x320, RZ ;  /* 0x0000032078cb7810 */ /* 0x000fe20007ffe0ff */
[----:B------:R-:W-:Y:S01]  /*b650*/  FMUL.FTZ R182, R192, R239 ;  /* 0x000000efc0b67220 */ /* 0x000fe20000410000 */
[----:B------:R1:W-:Y:S01]  /*b660*/  STS [R234.X4+0x10dc], R187 ;  /* 0x0010dcbbea007388 */ /* 0x0003e20000004800 */
[----:B------:R-:W-:-:S02]  /*b670*/  FFMA.FTZ R164, R164, R193, R67 ;  /* 0x000000c1a4a47223 */ /* 0x000fc40000010043 */
[----:B------:R-:W-:Y:S02]  /*b680*/  FFMA.FTZ R186, R163, R197, R70 ;  /* 0x000000c5a3ba7223 */ /* 0x000fe40000010046 */
[----:B------:R-:W-:Y:S01]  /*b690*/  FMUL.FTZ R67, R151, -R71 ;  /* 0x8000004797437220 */ /* 0x000fe20000410000 */
[----:B0-----:R-:W-:Y:S01]  /*b6a0*/  IADD3 R241, R120, 0x3e0, RZ ;  /* 0x000003e078f17810 */ /* 0x001fe20007ffe0ff */
[----:B------:R-:W-:Y:S02]  /*b6b0*/  FMUL.FTZ R70, R79, R165 ;  /* 0x000000a54f467220 */ /* 0x000fe40000410000 */
[----:B------:R-:W-:Y:S01]  /*b6c0*/  FMUL.FTZ R69, R166, R71 ;  /* 0x00000047a6457220 */ /* 0x000fe20000410000 */
[----:B-1----:R-:W-:Y:S01]  /*b6d0*/  IADD3 R187, R120, 0x220, RZ ;  /* 0x0000022078bb7810 */ /* 0x002fe20007ffe0ff */
[----:B------:R-:W-:Y:S01]  /*b6e0*/  FFMA.FTZ R178, R68, R239, R178 ;  /* 0x000000ef44b27223 */ /* 0x000fe200000100b2 */
[----:B------:R-:W-:Y:S01]  /*b6f0*/  IADD3 R239, R120, 0x3c0, RZ ;  /* 0x000003c078ef7810 */ /* 0x000fe20007ffe0ff */
[----:B------:R-:W-:-:S02]  /*b700*/  FFMA.FTZ R182, R68, R123, -R182 ;  /* 0x0000007b44b67223 */ /* 0x000fc400000108b6 */
[----:B------:R-:W-:Y:S02]  /*b710*/  FMUL.FTZ R122, R66, UR35 ;  /* 0x00000023427a7c20 */ /* 0x000fe40008410000 */
[-C--:B------:R-:W-:Y:S02]  /*b720*/  FFMA.FTZ R68, R152, R66.reuse, -R67 ;  /* 0x0000004298447223 */ /* 0x080fe40000010843 */
[----:B------:R-:W-:Y:S02]  /*b730*/  FMUL.FTZ R151, R151, -R66 ;  /* 0x8000004297977220 */ /* 0x000fe40000410000 */
[-C--:B------:R-:W-:Y:S02]  /*b740*/  FFMA.FTZ R166, R166, -R70.reuse, R223 ;  /* 0x80000046a6a67223 */ /* 0x080fe400000100df */
[C---:B------:R-:W-:Y:S02]  /*b750*/  FFMA.FTZ R67, R167.reuse, -R70, R222 ;  /* 0x80000046a7437223 */ /* 0x040fe400000100de */
[----:B------:R-:W-:-:S02]  /*b760*/  FFMA.FTZ R70, R167, R66, R69 ;  /* 0x00000042a7467223 */ /* 0x000fc40000010045 */
[C---:B------:R-:W-:Y:S02]  /*b770*/  FMUL.FTZ R69, R71.reuse, UR35 ;  /* 0x0000002347457c20 */ /* 0x040fe40008410000 */
[----:B------:R-:W-:Y:S02]  /*b780*/  FFMA.FTZ R123, R71, UR34, -R122 ;  /* 0x00000022477b7c23 */ /* 0x000fe4000801087a */
[-C--:B------:R-:W-:Y:S02]  /*b790*/  FFMA.FTZ R151, R152, R71.reuse, R151 ;  /* 0x0000004798977223 */ /* 0x080fe40000010097 */
[----:B------:R-:W-:Y:S02]  /*b7a0*/  FADD.FTZ R205, R205, R68 ;  /* 0x00000044cdcd7221 */ /* 0x000fe40000010000 */
[----:B------:R-:W-:Y:S02]  /*b7b0*/  FMUL.FTZ R152, R79, R71 ;  /* 0x000000474f987220 */ /* 0x000fe40000410000 */
[----:B------:R-:W-:-:S02]  /*b7c0*/  FFMA.FTZ R68, R66, UR34, R69 ;  /* 0x0000002242447c23 */ /* 0x000fc40008010045 */
[----:B------:R-:W-:Y:S02]  /*b7d0*/  FMUL.FTZ R123, R166, R123 ;  /* 0x0000007ba67b7220 */ /* 0x000fe40000410000 */
[----:B------:R-:W-:Y:S02]  /*b7e0*/  FMUL.FTZ R66, R79, R66 ;  /* 0x000000424f427220 */ /* 0x000fe40000410000 */
[----:B------:R-:W-:Y:S02]  /*b7f0*/  FADD.FTZ R204, -R204, R151 ;  /* 0x00000097cccc7221 */ /* 0x000fe40000010100 */
[-C--:B------:R-:W-:Y:S02]  /*b800*/  FMUL.FTZ R71, R165, R152.reuse ;  /* 0x00000098a5477220 */ /* 0x080fe40000410000 */
[C---:B------:R-:W-:Y:S02]  /*b810*/  FMUL.FTZ R151, R166.reuse, R152 ;  /* 0x00000098a6977220 */ /* 0x040fe40000410000 */
[----:B------:R-:W-:Y:S01]  /*b820*/  FFMA.FTZ R68, R67, R68, R123 ;  /* 0x0000004443447223 */ /* 0x000fe2000001007b */
[----:B------:R0:W-:Y:S01]  /*b830*/  STS [R234.X4+0x10d4], R71 ;  /* 0x0010d447ea007388 */ /* 0x0001e20000004800 */
[----:B------:R-:W-:-:S02]  /*b840*/  FMUL.FTZ R166, R166, R66 ;  /* 0x00000042a6a67220 */ /* 0x000fc40000410000 */
[-C--:B------:R-:W-:Y:S02]  /*b850*/  FMUL.FTZ R69, R165, R66.reuse ;  /* 0x00000042a5457220 */ /* 0x080fe40000410000 */
[----:B------:R-:W-:Y:S02]  /*b860*/  FFMA.FTZ R151, R67, R66, R151 ;  /* 0x0000004243977223 */ /* 0x000fe40000010097 */
[----:B------:R-:W-:Y:S01]  /*b870*/  FFMA.FTZ R165, R165, R70, R68 ;  /* 0x00000046a5a57223 */ /* 0x000fe20000010044 */
[----:B------:R1:W-:Y:S01]  /*b880*/  STS [R234.X4+0x10d0], R69 ;  /* 0x0010d045ea007388 */ /* 0x0003e20000004800 */
[----:B------:R-:W-:Y:S02]  /*b890*/  FMUL.FTZ R66, R153, -R204 ;  /* 0x800000cc99427220 */ /* 0x000fe40000410000 */
[----:B------:R-:W-:Y:S02]  /*b8a0*/  FMUL.FTZ R68, R80, R170 ;  /* 0x000000aa50447220 */ /* 0x000fe40000410000 */
[----:B0-----:R-:W-:-:S02]  /*b8b0*/  FMUL.FTZ R71, R205, UR35 ;  /* 0x00000023cd477c20 */ /* 0x001fc40008410000 */
[----:B------:R-:W-:Y:S02]  /*b8c0*/  FFMA.FTZ R152, R67, R152, -R166 ;  /* 0x0000009843987223 */ /* 0x000fe400000108a6 */
[----:B------:R-:W-:Y:S02]  /*b8d0*/  FMUL.FTZ R153, R153, -R205 ;  /* 0x800000cd99997220 */ /* 0x000fe40000410000 */
[----:B------:R-:W-:Y:S02]  /*b8e0*/  FFMA.FTZ R55, R79, R70, R55 ;  /* 0x000000464f377223 */ /* 0x000fe40000010037 */
[C---:B------:R-:W-:Y:S02]  /*b8f0*/  FMUL.FTZ R67, R169.reuse, R204 ;  /* 0x000000cca9437220 */ /* 0x040fe40000410000 */
[----:B------:R-:W-:Y:S02]  /*b900*/  FMUL.FTZ R70, R204, UR35 ;  /* 0x00000023cc467c20 */ /* 0x000fe40008410000 */
[----:B------:R-:W-:-:S02]  /*b910*/  FFMA.FTZ R169, R169, -R68, R221 ;  /* 0x80000044a9a97223 */ /* 0x000fc400000100dd */
[----:B------:R-:W-:Y:S02]  /*b920*/  FFMA.FTZ R122, R204, UR34, -R71 ;  /* 0x00000022cc7a7c23 */ /* 0x000fe40008010847 */
[----:B------:R-:W-:Y:S02]  /*b930*/  FFMA.FTZ R153, R154, R204, R153 ;  /* 0x000000cc9a997223 */ /* 0x000fe40000010099 */
[-C--:B-1----:R-:W-:Y:S02]  /*b940*/  FFMA.FTZ R69, R168, R205.reuse, R67 ;  /* 0x000000cda8457223 */ /* 0x082fe40000010043 */
[----:B------:R-:W-:Y:S02]  /*b950*/  FFMA.FTZ R66, R154, R205, -R66 ;  /* 0x000000cd9a427223 */ /* 0x000fe40000010842 */
[----:B------:R-:W-:Y:S02]  /*b960*/  FFMA.FTZ R67, R205, UR34, R70 ;  /* 0x00000022cd437c23 */ /* 0x000fe40008010046 */
[----:B------:R-:W-:-:S02]  /*b970*/  FADD.FTZ R45, R164, R45 ;  /* 0x0000002da42d7221 */ /* 0x000fc40000010000 */
[----:B------:R-:W-:Y:S02]  /*b980*/  FFMA.FTZ R68, R168, -R68, R220 ;  /* 0x80000044a8447223 */ /* 0x000fe400000100dc */
[C---:B------:R-:W-:Y:S02]  /*b990*/  FMUL.FTZ R71, R80.reuse, R204 ;  /* 0x000000cc50477220 */ /* 0x040fe40000410000 */
[----:B------:R-:W-:Y:S02]  /*b9a0*/  FMUL.FTZ R205, R80, R205 ;  /* 0x000000cd50cd7220 */ /* 0x000fe40000410000 */
[----:B------:R-:W-:Y:S02]  /*b9b0*/  FMUL.FTZ R122, R169, R122 ;  /* 0x0000007aa97a7220 */ /* 0x000fe40000410000 */
[----:B------:R-:W-:Y:S02]  /*b9c0*/  FADD.FTZ R164, -R206, R153 ;  /* 0x00000099cea47221 */ /* 0x000fe40000010100 */
[----:B------:R-:W-:Y:S01]  /*b9d0*/  FADD.FTZ R66, R207, R66 ;  /* 0x00000042cf427221 */ /* 0x000fe20000010000 */
[----:B------:R-:W-:Y:S01]  /*b9e0*/  IADD3 R207, R120, 0x360, RZ ;  /* 0x0000036078cf7810 */ /* 0x000fe20007ffe0ff */
[----:B------:R-:W-:-:S02]  /*b9f0*/  FMUL.FTZ R154, R169, R71 ;  /* 0x00000047a99a7220 */ /* 0x000fc40000410000 */
[----:B------:R-:W-:Y:S02]  /*ba00*/  FMUL.FTZ R153, R169, R205 ;  /* 0x000000cda9997220 */ /* 0x000fe40000410000 */
[C---:B------:R-:W-:Y:S02]  /*ba10*/  FFMA.FTZ R122, R68.reuse, R67, R122 ;  /* 0x00000043447a7223 */ /* 0x040fe4000001007a */
[C---:B------:R-:W-:Y:S02]  /*ba20*/  FMUL.FTZ R67, R155.reuse, -R164 ;  /* 0x800000a49b437220 */ /* 0x040fe40000410000 */
[C---:B------:R-:W-:Y:S02]  /*ba30*/  FFMA.FTZ R154, R68.reuse, R205, R154 ;  /* 0x000000cd449a7223 */ /* 0x040fe4000001009a */
[----:B------:R-:W-:Y:S02]  /*ba40*/  FFMA.FTZ R153, R68, R71, -R153 ;  /* 0x0000004744997223 */ /* 0x000fe40000010899 */
[----:B------:R-:W-:-:S02]  /*ba50*/  FMUL.FTZ R155, R155, -R66 ;  /* 0x800000429b9b7220 */ /* 0x000fc40000410000 */
[----:B------:R-:W-:Y:S02]  /*ba60*/  FFMA.FTZ R68, R156, R66, -R67 ;  /* 0x000000429c447223 */ /* 0x000fe40000010843 */
[-C--:B------:R-:W-:Y:S02]  /*ba70*/  FMUL.FTZ R67, R172, R164.reuse ;  /* 0x000000a4ac437220 */ /* 0x080fe40000410000 */
[----:B------:R-:W-:Y:S02]  /*ba80*/  FFMA.FTZ R155, R156, R164, R155 ;  /* 0x000000a49c9b7223 */ /* 0x000fe4000001009b */
[----:B------:R-:W-:Y:S02]  /*ba90*/  FFMA.FTZ R70, R173, R66, R67 ;  /* 0x00000042ad467223 */ /* 0x000fe40000010043 */
[----:B------:R-:W-:Y:S02]  /*baa0*/  FMUL.FTZ R67, R164, UR35 ;  /* 0x00000023a4437c20 */ /* 0x000fe40008410000 */
[----:B------:R-:W-:-:S02]  /*bab0*/  FADD.FTZ R208, -R208, R155 ;  /* 0x0000009bd0d07221 */ /* 0x000fc40000010100 */
[----:B------:R-:W-:Y:S01]  /*bac0*/  FMUL.FTZ R123, R170, R205 ;  /* 0x000000cdaa7b7220 */ /* 0x000fe20000410000 */
[----:B------:R-:W-:Y:S01]  /*bad0*/  IADD3 R205, R120, 0x340, RZ ;  /* 0x0000034078cd7810 */ /* 0x000fe20007ffe0ff */
[C---:B------:R-:W-:Y:S02]  /*bae0*/  FMUL.FTZ R163, R170.reuse, R71 ;  /* 0x00000047aaa37220 */ /* 0x040fe40000410000 */
[----:B------:R-:W-:Y:S01]  /*baf0*/  FADD.FTZ R209, R209, R68 ;  /* 0x00000044d1d17221 */ /* 0x000fe20000010000 */
[----:B------:R0:W-:Y:S01]  /*bb00*/  STS [R234.X4+0x10c8], R123 ;  /* 0x0010c87bea007388 */ /* 0x0001e20000004800 */
[----:B------:R-:W-:Y:S02]  /*bb10*/  FFMA.FTZ R170, R170, R69, R122 ;  /* 0x00000045aaaa7223 */ /* 0x000fe4000001007a */
[C---:B------:R-:W-:Y:S01]  /*bb20*/  FMUL.FTZ R71, R66.reuse, UR35 ;  /* 0x0000002342477c20 */ /* 0x040fe20008410000 */
[----:B------:R1:W-:Y:S01]  /*bb30*/  STS [R234.X4+0x10cc], R163 ;  /* 0x0010cca3ea007388 */ /* 0x0003e20000004800 */
[----:B------:R-:W-:-:S02]  /*bb40*/  FFMA.FTZ R68, R66, UR34, R67 ;  /* 0x0000002242447c23 */ /* 0x000fc40008010043 */
[----:B------:R-:W-:Y:S02]  /*bb50*/  FMUL.FTZ R122, R81, R66 ;  /* 0x00000042517a7220 */ /* 0x000fe40000410000 */
[CC--:B------:R-:W-:Y:S02]  /*bb60*/  FMUL.FTZ R66, R157.reuse, -R208.reuse ;  /* 0x800000d09d427220 */ /* 0x0c0fe40000410000 */
[-C--:B------:R-:W-:Y:S02]  /*bb70*/  FMUL.FTZ R157, R157, -R209.reuse ;  /* 0x800000d19d9d7220 */ /* 0x080fe40000410000 */
[C---:B------:R-:W-:Y:S02]  /*bb80*/  FFMA.FTZ R66, R158.reuse, R209, -R66 ;  /* 0x000000d19e427223 */ /* 0x040fe40000010842 */
[----:B------:R-:W-:Y:S02]  /*bb90*/  FFMA.FTZ R157, R158, R208, R157 ;  /* 0x000000d09e9d7223 */ /* 0x000fe4000001009d */
[----:B------:R-:W-:-:S02]  /*bba0*/  FFMA.FTZ R56, R80, R69, R56 ;  /* 0x0000004550387223 */ /* 0x000fc40000010038 */
[----:B------:R-:W-:Y:S02]  /*bbb0*/  FADD.FTZ R236, -R236, R157 ;  /* 0x0000009decec7221 */ /* 0x000fe40000010100 */
[----:B------:R-:W-:Y:S02]  /*bbc0*/  FMUL.FTZ R69, R81, R171 ;  /* 0x000000ab51457220 */ /* 0x000fe40000410000 */
[----:B------:R-:W-:Y:S01]  /*bbd0*/  FADD.FTZ R158, R237, R66 ;  /* 0x00000042ed9e7221 */ /* 0x000fe20000010000 */
[----:B------:R-:W-:Y:S01]  /*bbe0*/  IADD3 R237, R120, 0x3a0, RZ ;  /* 0x000003a078ed7810 */ /* 0x000fe20007ffe0ff */
[----:B------:R-:W-:Y:S02]  /*bbf0*/  FMUL.FTZ R67, R159, -R236 ;  /* 0x800000ec9f437220 */ /* 0x000fe40000410000 */
[----:B------:R-:W-:Y:S02]  /*bc00*/  FFMA.FTZ R172, R172, -R69, R219 ;  /* 0x80000045acac7223 */ /* 0x000fe400000100db */
[----:B------:R-:W-:-:S02]  /*bc10*/  FFMA.FTZ R71, R164, UR34, -R71 ;  /* 0x00000022a4477c23 */ /* 0x000fc40008010847 */
[-C--:B------:R-:W-:Y:S02]  /*bc20*/  FMUL.FTZ R159, R159, -R158.reuse ;  /* 0x8000009e9f9f7220 */ /* 0x080fe40000410000 */
[----:B------:R-:W-:Y:S02]  /*bc30*/  FFMA.FTZ R67, R160, R158, -R67 ;  /* 0x0000009ea0437223 */ /* 0x000fe40000010843 */
[----:B------:R-:W-:Y:S02]  /*bc40*/  FFMA.FTZ R69, R173, -R69, R218 ;  /* 0x80000045ad457223 */ /* 0x000fe400000100da */
[----:B------:R-:W-:Y:S02]  /*bc50*/  FMUL.FTZ R71, R172, R71 ;  /* 0x00000047ac477220 */ /* 0x000fe40000410000 */
[----:B------:R-:W-:Y:S02]  /*bc60*/  FFMA.FTZ R160, R160, R236, R159 ;  /* 0x000000eca0a07223 */ /* 0x000fe4000001009f */
[----:B------:R-:W-:-:S02]  /*bc70*/  FMUL.FTZ R164, R81, R164 ;  /* 0x000000a451a47220 */ /* 0x000fc40000410000 */
[----:B------:R-:W-:Y:S02]  /*bc80*/  FADD.FTZ R66, R238, R67 ;  /* 0x00000043ee427221 */ /* 0x000fe40000010000 */
[----:B------:R-:W-:Y:S02]  /*bc90*/  FFMA.FTZ R68, R69, R68, R71 ;  /* 0x0000004445447223 */ /* 0x000fe40000010047 */
[----:B------:R-:W-:Y:S02]  /*bca0*/  FMUL.FTZ R67, R149, R208 ;  /* 0x000000d095437220 */ /* 0x000fe40000410000 */
[----:B------:R-:W-:Y:S02]  /*bcb0*/  FADD.FTZ R235, -R235, R160 ;  /* 0x000000a0ebeb7221 */ /* 0x000fe40000010100 */
[C---:B------:R-:W-:Y:S02]  /*bcc0*/  FMUL.FTZ R155, R172.reuse, R164 ;  /* 0x000000a4ac9b7220 */ /* 0x040fe40000410000 */
[----:B------:R-:W-:-:S02]  /*bcd0*/  FMUL.FTZ R156, R172, R122 ;  /* 0x0000007aac9c7220 */ /* 0x000fc40000410000 */
[C---:B0-----:R-:W-:Y:S02]  /*bce0*/  FMUL.FTZ R123, R171.reuse, R122 ;  /* 0x0000007aab7b7220 */ /* 0x041fe40000410000 */
[C---:B-1----:R-:W-:Y:S02]  /*bcf0*/  FMUL.FTZ R163, R171.reuse, R164 ;  /* 0x000000a4aba37220 */ /* 0x042fe40000410000 */
[----:B------:R-:W-:Y:S01]  /*bd00*/  FFMA.FTZ R171, R171, R70, R68 ;  /* 0x00000046abab7223 */ /* 0x000fe20000010044 */
[----:B------:R0:W-:Y:S01]  /*bd10*/  STS [R234.X4+0x10c0], R123 ;  /* 0x0010c07bea007388 */ /* 0x0001e20000004800 */
[----:B------:R-:W-:Y:S02]  /*bd20*/  FFMA.FTZ R71, R150, R209, R67 ;  /* 0x000000d196477223 */ /* 0x000fe40000010043 */
[----:B------:R-:W-:Y:S01]  /*bd30*/  FMUL.FTZ R68, R82, R138 ;  /* 0x0000008a52447220 */ /* 0x000fe20000410000 */
[----:B------:R-:W-:Y:S01]  /*bd40*/  STS [R234.X4+0x10c4], R163 ;  /* 0x0010c4a3ea007388 */ /* 0x000fe20000004800 */
[----:B------:R-:W-:-:S02]  /*bd50*/  FMUL.FTZ R67, R145, -R235 ;  /* 0x800000eb91437220 */ /* 0x000fc40000410000 */
[C---:B------:R-:W-:Y:S02]  /*bd60*/  FFMA.FTZ R155, R69.reuse, R122, R155 ;  /* 0x0000007a459b7223 */ /* 0x040fe4000001009b */
[----:B------:R-:W-:Y:S02]  /*bd70*/  FFMA.FTZ R156, R69, R164, -R156 ;  /* 0x000000a4459c7223 */ /* 0x000fe4000001089c */
[----:B------:R-:W-:Y:S02]  /*bd80*/  FMUL.FTZ R145, R145, -R66 ;  /* 0x8000004291917220 */ /* 0x000fe40000410000 */
[----:B------:R-:W-:Y:S02]  /*bd90*/  FFMA.FTZ R57, R81, R70, R57 ;  /* 0x0000004651397223 */ /* 0x000fe40000010039 */
[----:B------:R-:W-:Y:S02]  /*bda0*/  FMUL.FTZ R69, R209, UR35 ;  /* 0x00000023d1457c20 */ /* 0x000fe40008410000 */
[----:B------:R-:W-:-:S02]  /*bdb0*/  FMUL.FTZ R70, R208, UR35 ;  /* 0x00000023d0467c20 */ /* 0x000fc40008410000 */
[-C--:B------:R-:W-:Y:S02]  /*bdc0*/  FFMA.FTZ R149, R149, -R68.reuse, R217 ;  /* 0x8000004495957223 */ /* 0x080fe400000100d9 */
[----:B------:R-:W-:Y:S02]  /*bdd0*/  FFMA.FTZ R122, R150, -R68, R216 ;  /* 0x80000044967a7223 */ /* 0x000fe400000100d8 */
[C---:B------:R-:W-:Y:S02]  /*bde0*/  FFMA.FTZ R68, R148.reuse, R66, -R67 ;  /* 0x0000004294447223 */ /* 0x040fe40000010843 */
[----:B------:R-:W-:Y:S02]  /*bdf0*/  FFMA.FTZ R145, R148, R235, R145 ;  /* 0x000000eb94917223 */ /* 0x000fe40000010091 */
[----:B------:R-:W-:Y:S02]  /*be00*/  FFMA.FTZ R148, R208, UR34, -R69 ;  /* 0x00000022d0947c23 */ /* 0x000fe40008010845 */
[----:B------:R-:W-:-:S02]  /*be10*/  FMUL.FTZ R69, R82, R208 ;  /* 0x000000d052457220 */ /* 0x000fc40000410000 */
[----:B0-----:R-:W-:Y:S02]  /*be20*/  FFMA.FTZ R123, R209, UR34, R70 ;  /* 0x00000022d17b7c23 */ /* 0x001fe40008010046 */
[----:B------:R-:W-:Y:S02]  /*be30*/  FMUL.FTZ R209, R82, R209 ;  /* 0x000000d152d17220 */ /* 0x000fe40000410000 */
[C---:B------:R-:W-:Y:S02]  /*be40*/  FMUL.FTZ R70, R149.reuse, R69 ;  /* 0x0000004595467220 */ /* 0x040fe40000410000 */
[C---:B------:R-:W-:Y:S02]  /*be50*/  FMUL.FTZ R150, R149.reuse, R148 ;  /* 0x0000009495967220 */ /* 0x040fe40000410000 */
[----:B------:R-:W-:Y:S02]  /*be60*/  FMUL.FTZ R149, R149, R209 ;  /* 0x000000d195957220 */ /* 0x000fe40000410000 */
[----:B------:R-:W-:Y:S01]  /*be70*/  FADD.FTZ R67, R195, R68 ;  /* 0x00000044c3437221 */ /* 0x000fe20000010000 */
[----:B------:R-:W-:Y:S01]  /*be80*/  IADD3 R195, R120, 0x2a0, RZ ;  /* 0x000002a078c37810 */ /* 0x000fe20007ffe0ff */
[----:B------:R-:W-:-:S02]  /*be90*/  FADD.FTZ R68, -R194, R145 ;  /* 0x00000091c2447221 */ /* 0x000fc40000010100 */
[-C--:B------:R-:W-:Y:S02]  /*bea0*/  FFMA.FTZ R149, R122, R69.reuse, -R149 ;  /* 0x000000457a957223 */ /* 0x080fe40000010895 */
[----:B------:R-:W-:Y:S02]  /*beb0*/  FMUL.FTZ R145, R138, R69 ;  /* 0x000000458a917220 */ /* 0x000fe40000410000 */
[C---:B------:R-:W-:Y:S02]  /*bec0*/  FMUL.FTZ R69, R141.reuse, -R67 ;  /* 0x800000438d457220 */ /* 0x040fe40000410000 */
[-C--:B------:R-:W-:Y:S01]  /*bed0*/  FMUL.FTZ R141, R141, -R68.reuse ;  /* 0x800000448d8d7220 */ /* 0x080fe20000410000 */
[----:B------:R-:W-:Y:S01]  /*bee0*/  STS [R234.X4+0x10bc], R145 ;  /* 0x0010bc91ea007388 */ /* 0x000fe20000004800 */
[----:B------:R-:W-:Y:S02]  /*bef0*/  FFMA.FTZ R148, R122, R209, R70 ;  /* 0x000000d17a947223 */ /* 0x000fe40000010046 */
[----:B------:R-:W-:-:S02]  /*bf00*/  FFMA.FTZ R69, R142, R68, R69 ;  /* 0x000000448e457223 */ /* 0x000fc40000010045 */
[----:B------:R-:W-:Y:S02]  /*bf10*/  FFMA.FTZ R70, R142, R67, -R141 ;  /* 0x000000438e467223 */ /* 0x000fe4000001088d */
[----:B------:R-:W-:Y:S02]  /*bf20*/  FFMA.FTZ R123, R122, R123, R150 ;  /* 0x0000007b7a7b7223 */ /* 0x000fe40000010096 */
[----:B------:R-:W-:Y:S02]  /*bf30*/  FADD.FTZ R69, -R184, R69 ;  /* 0x00000045b8457221 */ /* 0x000fe40000010100 */
[----:B------:R-:W-:Y:S02]  /*bf40*/  FADD.FTZ R70, R183, R70 ;  /* 0x00000046b7467221 */ /* 0x000fe40000010000 */
[-C--:B------:R-:W-:Y:S02]  /*bf50*/  FFMA.FTZ R58, R82, R71.reuse, R58 ;  /* 0x00000047523a7223 */ /* 0x080fe4000001003a */
[----:B------:R-:W-:-:S02]  /*bf60*/  FFMA.FTZ R71, R138, R71, R123 ;  /* 0x000000478a477223 */ /* 0x000fc4000001007b */
[CC--:B------:R-:W-:Y:S02]  /*bf70*/  FMUL.FTZ R123, R121.reuse, -R69.reuse ;  /* 0x80000045797b7220 */ /* 0x0c0fe40000410000 */
[-C--:B------:R-:W-:Y:S02]  /*bf80*/  FMUL.FTZ R121, R121, -R70.reuse ;  /* 0x8000004679797220 */ /* 0x080fe40000410000 */
[C---:B------:R-:W-:Y:S02]  /*bf90*/  FFMA.FTZ R122, R134.reuse, R70, -R123 ;  /* 0x00000046867a7223 */ /* 0x040fe4000001087b */
[----:B------:R-:W-:Y:S02]  /*bfa0*/  FFMA.FTZ R121, R134, R69, R121 ;  /* 0x0000004586797223 */ /* 0x000fe40000010079 */
[----:B------:R-:W-:Y:S02]  /*bfb0*/  FADD.FTZ R122, R161, R122 ;  /* 0x0000007aa17a7221 */ /* 0x000fe40000010000 */
[----:B------:R-:W-:-:S02]  /*bfc0*/  FADD.FTZ R121, -R162, R121 ;  /* 0x00000079a2797221 */ /* 0x000fc40000010100 */
[CC--:B------:R-:W-:Y:S02]  /*bfd0*/  FMUL.FTZ R134, R130.reuse, -R122.reuse ;  /* 0x8000007a82867220 */ /* 0x0c0fe40000410000 */
[----:B------:R-:W-:Y:S02]  /*bfe0*/  FMUL.FTZ R123, R130, -R121 ;  /* 0x80000079827b7220 */ /* 0x000fe40000410000 */
[----:B------:R-:W-:Y:S02]  /*bff0*/  FMUL.FTZ R209, R138, R209 ;  /* 0x000000d18ad17220 */ /* 0x000fe40000410000 */
[C---:B------:R-:W-:Y:S02]  /*c000*/  FFMA.FTZ R130, R133.reuse, R122, -R123 ;  /* 0x0000007a85827223 */ /* 0x040fe4000001087b */
[----:B------:R-:W-:Y:S01]  /*c010*/  FFMA.FTZ R123, R133, R121, R134 ;  /* 0x00000079857b7223 */ /* 0x000fe20000010086 */
[----:B------:R0:W-:Y:S01]  /*c020*/  STS [R234.X4+0x10b8], R209 ;  /* 0x0010b8d1ea007388 */ /* 0x0001e20000004800 */
[----:B------:R-:W-:-:S02]  /*c030*/  FMUL.FTZ R141, R83, R137 ;  /* 0x00000089538d7220 */ /* 0x000fc40000410000 */
[----:B------:R-:W-:Y:S02]  /*c040*/  FMUL.FTZ R138, R136, R236 ;  /* 0x000000ec888a7220 */ /* 0x000fe40000410000 */
[----:B------:R-:W-:Y:S02]  /*c050*/  FADD.FTZ R123, -R144, R123 ;  /* 0x0000007b907b7221 */ /* 0x000fe40000010100 */
[----:B------:R-:W-:Y:S02]  /*c060*/  FADD.FTZ R130, R143, R130 ;  /* 0x000000828f827221 */ /* 0x000fe40000010000 */
[-C--:B------:R-:W-:Y:S01]  /*c070*/  FFMA.FTZ R136, R136, -R141.reuse, R215 ;  /* 0x8000008d88887223 */ /* 0x080fe200000100d7 */
[----:B0-----:R-:W-:Y:S01]  /*c080*/  IADD3 R209, R120, 0x380, RZ ;  /* 0x0000038078d17810 */ /* 0x001fe20007ffe0ff */
[----:B------:R-:W-:Y:S02]  /*c090*/  FMUL.FTZ R145, R158, UR35 ;  /* 0x000000239e917c20 */ /* 0x000fe40008410000 */
[----:B------:R-:W-:-:S02]  /*c0a0*/  FFMA.FTZ R141, R135, -R141, R214 ;  /* 0x8000008d878d7223 */ /* 0x000fc400000100d6 */
[----:B------:R-:W-:Y:S02]  /*c0b0*/  FFMA.FTZ R164, R135, R158, R138 ;  /* 0x0000009e87a47223 */ /* 0x000fe4000001008a */
[C---:B------:R-:W-:Y:S02]  /*c0c0*/  FMUL.FTZ R133, R131.reuse, -R123 ;  /* 0x8000007b83857220 */ /* 0x040fe40000410000 */
[C---:B------:R-:W-:Y:S02]  /*c0d0*/  FMUL.FTZ R135, R236.reuse, UR35 ;  /* 0x00000023ec877c20 */ /* 0x040fe40008410000 */
[----:B------:R-:W-:Y:S02]  /*c0e0*/  FMUL.FTZ R134, R131, -R130 ;  /* 0x8000008283867220 */ /* 0x000fe40000410000 */
[----:B------:R-:W-:Y:S02]  /*c0f0*/  FFMA.FTZ R145, R236, UR34, -R145 ;  /* 0x00000022ec917c23 */ /* 0x000fe40008010891 */
[----:B------:R-:W-:-:S02]  /*c100*/  FMUL.FTZ R236, R83, R236 ;  /* 0x000000ec53ec7220 */ /* 0x000fc40000410000 */
[----:B------:R-:W-:Y:S02]  /*c110*/  FFMA.FTZ R131, R132, R130, -R133 ;  /* 0x0000008284837223 */ /* 0x000fe40000010885 */
[----:B------:R-:W-:Y:S02]  /*c120*/  FFMA.FTZ R138, R158, UR34, R135 ;  /* 0x000000229e8a7c23 */ /* 0x000fe40008010087 */
[----:B------:R-:W-:Y:S02]  /*c130*/  FFMA.FTZ R132, R132, R123, R134 ;  /* 0x0000007b84847223 */ /* 0x000fe40000010086 */
[----:B------:R-:W-:Y:S02]  /*c140*/  FMUL.FTZ R158, R83, R158 ;  /* 0x0000009e539e7220 */ /* 0x000fe40000410000 */
[----:B------:R-:W-:Y:S02]  /*c150*/  FMUL.FTZ R150, R136, R236 ;  /* 0x000000ec88967220 */ /* 0x000fe40000410000 */
[----:B------:R-:W-:-:S02]  /*c160*/  FMUL.FTZ R134, R89, R17 ;  /* 0x0000001159867220 */ /* 0x000fc40000410000 */
[----:B------:R-:W-:Y:S02]  /*c170*/  FADD.FTZ R131, R140, R131 ;  /* 0x000000838c837221 */ /* 0x000fe40000010000 */
[----:B------:R-:W-:Y:S02]  /*c180*/  FADD.FTZ R132, -R139, R132 ;  /* 0x000000848b847221 */ /* 0x000fe40000010100 */
[-C--:B------:R-:W-:Y:S02]  /*c190*/  FMUL.FTZ R135, R137, R158.reuse ;  /* 0x0000009e89877220 */ /* 0x080fe40000410000 */
[C---:B------:R-:W-:Y:S02]  /*c1a0*/  FMUL.FTZ R145, R136.reuse, R145 ;  /* 0x0000009188917220 */ /* 0x040fe40000410000 */
[-C--:B------:R-:W-:Y:S01]  /*c1b0*/  FMUL.FTZ R157, R136, R158.reuse ;  /* 0x0000009e889d7220 */ /* 0x080fe20000410000 */
[----:B------:R0:W-:Y:S01]  /*c1c0*/  STS [R234.X4+0x10b0], R135 ;  /* 0x0010b087ea007388 */ /* 0x0001e20000004800 */
[----:B------:R-:W-:-:S02]  /*c1d0*/  FFMA.FTZ R150, R141, R158, R150 ;  /* 0x0000009e8d967223 */ /* 0x000fc40000010096 */
[----:B------:R-:W-:Y:S02]  /*c1e0*/  FMUL.FTZ R136, R88, R16 ;  /* 0x0000001058887220 */ /* 0x000fe40000410000 */
[-C--:B------:R-:W-:Y:S02]  /*c1f0*/  FFMA.FTZ R133, R15, -R134.reuse, R179 ;  /* 0x800000860f857223 */ /* 0x080fe400000100b3 */
[----:B------:R-:W-:Y:S02]  /*c200*/  FFMA.FTZ R134, R14, -R134, R180 ;  /* 0x800000860e867223 */ /* 0x000fe400000100b4 */
[C---:B------:R-:W-:Y:S02]  /*c210*/  FMUL.FTZ R158, R89.reuse, R132 ;  /* 0x00000084599e7220 */ /* 0x040fe40000410000 */
[----:B------:R-:W-:Y:S02]  /*c220*/  FMUL.FTZ R160, R89, R131 ;  /* 0x0000008359a07220 */ /* 0x000fe40000410000 */
[----:B------:R-:W-:-:S02]  /*c230*/  FFMA.FTZ R145, R141, R138, R145 ;  /* 0x0000008a8d917223 */ /* 0x000fc40000010091 */
[-C--:B0-----:R-:W-:Y:S02]  /*c240*/  FFMA.FTZ R135, R13, -R136.reuse, R181 ;  /* 0x800000880d877223 */ /* 0x081fe400000100b5 */
[----:B------:R-:W-:Y:S02]  /*c250*/  FFMA.FTZ R136, R12, -R136, R125 ;  /* 0x800000880c887223 */ /* 0x000fe4000001007d */
[C---:B------:R-:W-:Y:S02]  /*c260*/  FMUL.FTZ R159, R88.reuse, R123 ;  /* 0x0000007b589f7220 */ /* 0x040fe40000410000 */
[----:B------:R-:W-:Y:S02]  /*c270*/  FMUL.FTZ R161, R88, R130 ;  /* 0x0000008258a17220 */ /* 0x000fe40000410000 */
[C---:B------:R-:W-:Y:S02]  /*c280*/  FMUL.FTZ R138, R134.reuse, R158 ;  /* 0x0000009e868a7220 */ /* 0x040fe40000410000 */
[----:B------:R-:W-:-:S02]  /*c290*/  FMUL.FTZ R139, R134, R160 ;  /* 0x000000a0868b7220 */ /* 0x000fc40000410000 */
[C---:B------:R-:W-:Y:S02]  /*c2a0*/  FMUL.FTZ R140, R136.reuse, R159 ;  /* 0x0000009f888c7220 */ /* 0x040fe40000410000 */
[-C--:B------:R-:W-:Y:S02]  /*c2b0*/  FMUL.FTZ R142, R136, R161.reuse ;  /* 0x000000a1888e7220 */ /* 0x080fe40000410000 */
[C---:B------:R-:W-:Y:S02]  /*c2c0*/  FFMA.FTZ R138, R133.reuse, R160, R138 ;  /* 0x000000a0858a7223 */ /* 0x040fe4000001008a */
[----:B------:R-:W-:Y:S02]  /*c2d0*/  FFMA.FTZ R139, R133, R158, -R139 ;  /* 0x0000009e858b7223 */ /* 0x000fe4000001088b */
[-C--:B------:R-:W-:Y:S02]  /*c2e0*/  FMUL.FTZ R143, R137, R236.reuse ;  /* 0x000000ec898f7220 */ /* 0x080fe40000410000 */
[----:B------:R-:W-:Y:S01]  /*c2f0*/  FFMA.FTZ R157, R141, R236, -R157 ;  /* 0x000000ec8d9d7223 */ /* 0x000fe2000001089d */
[----:B------:R-:W-:Y:S01]  /*c300*/  LEA.HI.SX32 R236, R120, R120, 0x1b ;  /* 0x0000007878ec7211 */ /* 0x000fe200078fdaff */
[C---:B------:R-:W-:Y:S01]  /*c310*/  FFMA.FTZ R141, R135.reuse, R161, R140 ;  /* 0x000000a1878d7223 */ /* 0x040fe2000001008c */
[----:B------:R0:W-:Y:S01]  /*c320*/  STS [R234.X4+0x10b4], R143 ;  /* 0x0010b48fea007388 */ /* 0x0001e20000004800 */
[----:B------:R-:W-:-:S02]  /*c330*/  FFMA.FTZ R142, R135, R159, -R142 ;  /* 0x0000009f878e7223 */ /* 0x000fc4000001088e */
[----:B------:R-:W-:Y:S02]  /*c340*/  FADD.FTZ R138, RZ, R138 ;  /* 0x0000008aff8a7221 */ /* 0x000fe40000010000 */
[----:B------:R-:W-:Y:S02]  /*c350*/  FADD.FTZ R139, RZ, R139 ;  /* 0x0000008bff8b7221 */ /* 0x000fe40000010000 */
[----:B------:R-:W-:Y:S02]  /*c360*/  FMUL.FTZ R140, R87, R11 ;  /* 0x0000000b578c7220 */ /* 0x000fe40000410000 */
[----:B------:R-:W-:Y:S02]  /*c370*/  FADD.FTZ R142, R139, R142 ;  /* 0x0000008e8b8e7221 */ /* 0x000fe40000010000 */
[----:B0-----:R-:W-:Y:S02]  /*c380*/  FADD.FTZ R143, R138, R141 ;  /* 0x0000008d8a8f7221 */ /* 0x001fe40000010000 */
[----:B------:R-:W-:-:S02]  /*c390*/  FMUL.FTZ R141, R86, R8 ;  /* 0x00000008568d7220 */ /* 0x000fc40000410000 */
[----:B------:R-:W-:Y:S02]  /*c3a0*/  FFMA.FTZ R139, R9, -R140, R127 ;  /* 0x8000008c098b7223 */ /* 0x000fe4000001007f */
[----:B------:R-:W-:Y:S02]  /*c3b0*/  FMUL.FTZ R162, R87, R121 ;  /* 0x0000007957a27220 */ /* 0x000fe40000410000 */
[-C--:B------:R-:W-:Y:S02]  /*c3c0*/  FFMA.FTZ R59, R83, R164.reuse, R59 ;  /* 0x000000a4533b7223 */ /* 0x080fe4000001003b */
[----:B------:R-:W-:Y:S02]  /*c3d0*/  FFMA.FTZ R137, R137, R164, R145 ;  /* 0x000000a489897223 */ /* 0x000fe40000010091 */
[----:B------:R-:W-:Y:S02]  /*c3e0*/  FFMA.FTZ R138, R10, -R140, R126 ;  /* 0x8000008c0a8a7223 */ /* 0x000fe4000001007e */
[----:B------:R-:W-:-:S02]  /*c3f0*/  FFMA.FTZ R140, R7, -R141, R128 ;  /* 0x8000008d078c7223 */ /* 0x000fc40000010080 */
[----:B------:R-:W-:Y:S02]  /*c400*/  FMUL.FTZ R164, R87, R122 ;  /* 0x0000007a57a47220 */ /* 0x000fe40000410000 */
[----:B------:R-:W-:Y:S02]  /*c410*/  FMUL.FTZ R145, R139, R162 ;  /* 0x000000a28b917220 */ /* 0x000fe40000410000 */
[----:B------:R-:W-:Y:S02]  /*c420*/  FFMA.FTZ R141, R6, -R141, R129 ;  /* 0x8000008d068d7223 */ /* 0x000fe40000010081 */
[----:B------:R-:W-:Y:S02]  /*c430*/  FMUL.FTZ R163, R86, R69 ;  /* 0x0000004556a37220 */ /* 0x000fe40000410000 */
[----:B------:R-:W-:Y:S02]  /*c440*/  FADD.FTZ R44, R165, R44 ;  /* 0x0000002ca52c7221 */ /* 0x000fe40000010000 */
[----:B------:R-:W-:-:S02]  /*c450*/  FMUL.FTZ R167, R139, R164 ;  /* 0x000000a48ba77220 */ /* 0x000fc40000410000 */
[----:B------:R-:W-:Y:S02]  /*c460*/  FMUL.FTZ R165, R86, R70 ;  /* 0x0000004656a57220 */ /* 0x000fe40000410000 */
[C---:B------:R-:W-:Y:S02]  /*c470*/  FFMA.FTZ R144, R138.reuse, R164, R145 ;  /* 0x000000a48a907223 */ /* 0x040fe40000010091 */
[C---:B------:R-:W-:Y:S02]  /*c480*/  FMUL.FTZ R145, R141.reuse, R163 ;  /* 0x000000a38d917220 */ /* 0x040fe40000410000 */
[----:B------:R-:W-:Y:S02]  /*c490*/  FFMA.FTZ R167, R138, R162, -R167 ;  /* 0x000000a28aa77223 */ /* 0x000fe400000108a7 */
[----:B------:R-:W-:Y:S02]  /*c4a0*/  FMUL.FTZ R166, R141, R165 ;  /* 0x000000a58da67220 */ /* 0x000fe40000410000 */
[----:B------:R-:W-:-:S02]  /*c4b0*/  FADD.FTZ R143, R143, R144 ;  /* 0x000000908f8f7221 */ /* 0x000fc40000010000 */
[----:B------:R-:W-:Y:S02]  /*c4c0*/  FFMA.FTZ R144, R140, R165, R145 ;  /* 0x000000a58c907223 */ /* 0x000fe40000010091 */
[----:B------:R-:W-:Y:S02]  /*c4d0*/  FMUL.FTZ R168, R85, R5 ;  /* 0x0000000555a87220 */ /* 0x000fe40000410000 */
[----:B------:R-:W-:Y:S02]  /*c4e0*/  FADD.FTZ R142, R142, R167 ;  /* 0x000000a78e8e7221 */ /* 0x000fe40000010000 */
[----:B------:R-:W-:Y:S02]  /*c4f0*/  FFMA.FTZ R145, R140, R163, -R166 ;  /* 0x000000a38c917223 */ /* 0x000fe400000108a6 */
[----:B------:R-:W-:Y:S02]  /*c500*/  FADD.FTZ R43, R170, R43 ;  /* 0x0000002baa2b7221 */ /* 0x000fe40000010000 */
[----:B------:R-:W-:-:S02]  /*c510*/  FADD.FTZ R166, R143, R144 ;  /* 0x000000908fa67221 */ /* 0x000fc40000010000 */
[----:B------:R-:W-:Y:S02]  /*c520*/  FFMA.FTZ R143, R3, -R168, R211 ;  /* 0x800000a8038f7223 */ /* 0x000fe400000100d3 */
[----:B------:R-:W-:Y:S02]  /*c530*/  FMUL.FTZ R170, R85, R68 ;  /* 0x0000004455aa7220 */ /* 0x000fe40000410000 */
[----:B------:R-:W-:Y:S02]  /*c540*/  FMUL.FTZ R169, R84, R0 ;  /* 0x0000000054a97220 */ /* 0x000fe40000410000 */
[----:B------:R-:W-:Y:S02]  /*c550*/  FADD.FTZ R167, R142, R145 ;  /* 0x000000918ea77221 */ /* 0x000fe40000010000 */
[----:B------:R-:W-:Y:S02]  /*c560*/  FFMA.FTZ R142, R4, -R168, R210 ;  /* 0x800000a8048e7223 */ /* 0x000fe400000100d2 */
[----:B------:R-:W-:-:S02]  /*c570*/  FMUL.FTZ R172, R66, UR35 ;  /* 0x0000002342ac7c20 */ /* 0x000fc40008410000 */
[----:B------:R-:W-:Y:S02]  /*c580*/  FMUL.FTZ R168, R85, R67 ;  /* 0x0000004355a87220 */ /* 0x000fe40000410000 */
[----:B------:R-:W-:Y:S02]  /*c590*/  FMUL.FTZ R145, R143, R170 ;  /* 0x000000aa8f917220 */ /* 0x000fe40000410000 */
[----:B------:R-:W-:Y:S02]  /*c5a0*/  FFMA.FTZ R173, R124, -R169, R213 ;  /* 0x800000a97cad7223 */ /* 0x000fe400000100d5 */
[----:B------:R-:W-:Y:S02]  /*c5b0*/  FMUL.FTZ R185, R84, R235 ;  /* 0x000000eb54b97220 */ /* 0x000fe40000410000 */
[----:B------:R-:W-:Y:S02]  /*c5c0*/  FADD.FTZ R42, R171, R42 ;  /* 0x0000002aab2a7221 */ /* 0x000fe40000010000 */
[----:B------:R-:W-:-:S02]  /*c5d0*/  FFMA.FTZ R144, R2, -R169, R212 ;  /* 0x800000a902907223 */ /* 0x000fc400000100d4 */
[----:B------:R-:W-:Y:S02]  /*c5e0*/  FADD.FTZ R49, R186, R49 ;  /* 0x00000031ba317221 */ /* 0x000fe40000010000 */
[-C--:B------:R-:W-:Y:S02]  /*c5f0*/  FMUL.FTZ R171, R143, R168.reuse ;  /* 0x000000a88fab7220 */ /* 0x080fe40000410000 */
[----:B------:R-:W-:Y:S02]  /*c600*/  FFMA.FTZ R184, R235, UR34, -R172 ;  /* 0x00000022ebb87c23 */ /* 0x000fe400080108ac */
[----:B------:R-:W-:Y:S02]  /*c610*/  FFMA.FTZ R169, R142, R168, R145 ;  /* 0x000000a88ea97223 */ /* 0x000fe40000010091 */
[----:B------:R-:W-:Y:S02]  /*c620*/  FMUL.FTZ R183, R84, R66 ;  /* 0x0000004254b77220 */ /* 0x000fe40000410000 */
[----:B------:R-:W-:-:S02]  /*c630*/  FMUL.FTZ R186, R173, R185 ;  /* 0x000000b9adba7220 */ /* 0x000fc40000410000 */
[----:B------:R-:W-:Y:S01]  /*c640*/  FFMA.FTZ R172, R142, R170, -R171 ;  /* 0x000000aa8eac7223 */ /* 0x000fe200000108ab */
[----:B------:R-:W-:Y:S01]  /*c650*/  IADD3 R171, R120, 0x140, RZ ;  /* 0x0000014078ab7810 */ /* 0x000fe20007ffe0ff */
[C---:B------:R-:W-:Y:S02]  /*c660*/  FMUL.FTZ R145, R173.reuse, R184 ;  /* 0x000000b8ad917220 */ /* 0x040fe40000410000 */
[----:B------:R-:W-:Y:S02]  /*c670*/  FADD.FTZ R166, R166, R169 ;  /* 0x000000a9a6a67221 */ /* 0x000fe40000010000 */
[-C--:B------:R-:W-:Y:S02]  /*c680*/  FMUL.FTZ R173, R173, R183.reuse ;  /* 0x000000b7adad7220 */ /* 0x080fe40000410000 */
[----:B------:R-:W-:Y:S02]  /*c690*/  FFMA.FTZ R169, R144, R183, R186 ;  /* 0x000000b790a97223 */ /* 0x000fe400000100ba */
[----:B------:R-:W-:-:S02]  /*c6a0*/  FADD.FTZ R167, R167, R172 ;  /* 0x000000aca7a77221 */ /* 0x000fc40000010000 */
[----:B------:R-:W-:Y:S01]  /*c6b0*/  FFMA.FTZ R172, R144, R185, -R173 ;  /* 0x000000b990ac7223 */ /* 0x000fe200000108ad */
[----:B------:R-:W-:Y:S01]  /*c6c0*/  IADD3 R173, R120, 0x160, RZ ;  /* 0x0000016078ad7810 */ /* 0x000fe20007ffe0ff */
[----:B------:R-:W-:Y:S01]  /*c6d0*/  FADD.FTZ R169, R166, R169 ;  /* 0x000000a9a6a97221 */ /* 0x000fe20000010000 */
[-C--:B------:R-:W-:Y:S01]  /*c6e0*/  LEA.HI.SX32 R166, R191, R120.reuse, 0x1b ;  /* 0x00000078bfa67211 */ /* 0x080fe200078fdaff */
[----:B------:R-:W-:Y:S02]  /*c6f0*/  FADD.FTZ R172, R167, R172 ;  /* 0x000000aca7ac7221 */ /* 0x000fe40000010000 */
[----:B------:R-:W-:Y:S02]  /*c700*/  FADD.FTZ R169, R169, R150 ;  /* 0x00000096a9a97221 */ /* 0x000fe40000010000 */
        /* <DEDUP_REMOVED lines=8> */
[----:B------:R-:W-:Y:S02]  /*c790*/  FADD.FTZ R154, R155, R154 ;  /* 0x0000009a9b9a7221 */ /* 0x000fe40000010000 */
[----:B------:R-:W-:Y:S02]  /*c7a0*/  FADD.FTZ R149, R156, R153 ;  /* 0x000000999c957221 */ /* 0x000fe40000010000 */
[----:B------:R-:W-:Y:S02]  /*c7b0*/  FADD.FTZ R151, R154, R151 ;  /* 0x000000979a977221 */ /* 0x000fe40000010000 */
[----:B------:R-:W-:Y:S02]  /*c7c0*/  FMUL.FTZ R157, R5, R170 ;  /* 0x000000aa059d7220 */ /* 0x000fe40000410000 */
[----:B------:R-:W-:Y:S02]  /*c7d0*/  FADD.FTZ R149, R149, R152 ;  /* 0x0000009895957221 */ /* 0x000fe40000010000 */
[----:B------:R-:W-:Y:S01]  /*c7e0*/  FADD.FTZ R151, R151, R178 ;  /* 0x000000b297977221 */ /* 0x000fe20000010000 */
[----:B------:R0:W-:Y:S01]  /*c7f0*/  STS [R234.X4+0x10a4], R157 ;  /* 0x0010a49dea007388 */ /* 0x0001e20000004800 */
[----:B------:R-:W-:Y:S01]  /*c800*/  FADD.FTZ R182, R149, R182 ;  /* 0x000000b695b67221 */ /* 0x000fe20000010000 */
[----:B------:R-:W-:Y:S01]  /*c810*/  LEA.HI.SX32 R178, R241, R120, 0x1b ;  /* 0x00000078f1b27211 */ /* 0x000fe200078fdaff */
[----:B------:R-:W-:-:S02]  /*c820*/  FMUL.FTZ R183, R0, R183 ;  /* 0x000000b700b77220 */ /* 0x000fc40000410000 */
[----:B------:R-:W-:Y:S02]  /*c830*/  FMUL.FTZ R185, R0, R185 ;  /* 0x000000b900b97220 */ /* 0x000fe40000410000 */
[----:B------:R-:W-:Y:S01]  /*c840*/  FMUL.FTZ R167, R5, R168 ;  /* 0x000000a805a77220 */ /* 0x000fe20000410000 */
[----:B------:R1:W-:Y:S01]  /*c850*/  STS [R234.X4+0x10a8], R183 ;  /* 0x0010a8b7ea007388 */ /* 0x0003e20000004800 */
[C---:B------:R-:W-:Y:S01]  /*c860*/  FMUL.FTZ R165, R8.reuse, R165 ;  /* 0x000000a508a57220 */ /* 0x040fe20000410000 */
[-C--:B------:R-:W-:Y:S01]  /*c870*/  LEA.HI.SX32 R168, R195, R120.reuse, 0x1b ;  /* 0x00000078c3a87211 */ /* 0x080fe200078fdaff */
[----:B0-----:R-:W-:Y:S01]  /*c880*/  FADD.FTZ R157, R151, R176 ;  /* 0x000000b0979d7221 */ /* 0x001fe20000010000 */
[----:B------:R0:W-:Y:S01]  /*c890*/  STS [R234.X4+0x10ac], R185 ;  /* 0x0010acb9ea007388 */ /* 0x0001e20000004800 */
[----:B------:R-:W-:Y:S01]  /*c8a0*/  FMUL.FTZ R163, R8, R163 ;  /* 0x000000a308a37220 */ /* 0x000fe20000410000 */
[----:B------:R-:W-:Y:S01]  /*c8b0*/  LEA.HI.SX32 R176, R237, R120, 0x1b ;  /* 0x00000078edb07211 */ /* 0x000fe200078fdaff */
[C---:B------:R-:W-:Y:S01]  /*c8c0*/  FMUL.FTZ R153, R11.reuse, R164 ;  /* 0x000000a40b997220 */ /* 0x040fe20000410000 */
[----:B------:R2:W-:Y:S01]  /*c8d0*/  STS [R234.X4+0x10a0], R167 ;  /* 0x0010a0a7ea007388 */ /* 0x0005e20000004800 */
[----:B------:R-:W-:Y:S01]  /*c8e0*/  FMUL.FTZ R155, R11, R162 ;  /* 0x000000a20b9b7220 */ /* 0x000fe20000410000 */
[----:B-1----:R-:W-:Y:S01]  /*c8f0*/  IADD3 R183, R120, 0x1c0, RZ ;  /* 0x000001c078b77810 */ /* 0x002fe20007ffe0ff */
[C---:B------:R-:W-:Y:S01]  /*c900*/  FMUL.FTZ R161, R16.reuse, R161 ;  /* 0x000000a110a17220 */ /* 0x040fe20000410000 */
[----:B------:R1:W-:Y:S01]  /*c910*/  STS [R234.X4+0x1098], R165 ;  /* 0x001098a5ea007388 */ /* 0x0003e20000004800 */
[----:B------:R-:W-:Y:S01]  /*c920*/  FMUL.FTZ R159, R16, R159 ;  /* 0x0000009f109f7220 */ /* 0x000fe20000410000 */
[C---:B0-----:R-:W-:Y:S01]  /*c930*/  IADD3 R185, R120.reuse, 0x1e0, RZ ;  /* 0x000001e078b97810 */ /* 0x041fe20007ffe0ff */
[C---:B------:R-:W-:Y:S01]  /*c940*/  FMUL.FTZ R149, R17.reuse, R160 ;  /* 0x000000a011957220 */ /* 0x040fe20000410000 */
[----:B------:R0:W-:Y:S01]  /*c950*/  STS [R234.X4+0x109c], R163 ;  /* 0x00109ca3ea007388 */ /* 0x0001e20000004800 */
[----:B------:R-:W-:Y:S01]  /*c960*/  FMUL.FTZ R151, R17, R158 ;  /* 0x0000009e11977220 */ /* 0x000fe20000410000 */
[----:B--2---:R-:W-:Y:S01]  /*c970*/  IADD3 R167, R120, 0x100, RZ ;  /* 0x0000010078a77810 */ /* 0x004fe20007ffe0ff */
[----:B------:R-:W-:Y:S01]  /*c980*/  FMUL.FTZ R146, R198, R246 ;  /* 0x000000f6c6927220 */ /* 0x000fe20000410000 */
[----:B------:R2:W-:Y:S01]  /*c990*/  STS [R234.X4+0x1090], R153 ;  /* 0x00109099ea007388 */ /* 0x0005e20000004800 */
[----:B------:R-:W-:Y:S01]  /*c9a0*/  FADD.FTZ R157, R157, R174 ;  /* 0x000000ae9d9d7221 */ /* 0x000fe20000010000 */
[----:B-1----:R-:W-:Y:S01]  /*c9b0*/  IADD3 R165, R120, 0xe0, RZ ;  /* 0x000000e078a57810 */ /* 0x002fe20007ffe0ff */
[-C--:B------:R-:W-:Y:S01]  /*c9c0*/  FFMA.FTZ R146, R147, R248.reuse, R146 ;  /* 0x000000f893927223 */ /* 0x080fe20000010092 */
[----:B------:R1:W-:Y:S01]  /*c9d0*/  STS [R234.X4+0x1094], R155 ;  /* 0x0010949bea007388 */ /* 0x0003e20000004800 */
[----:B------:R-:W-:Y:S01]  /*c9e0*/  FADD.FTZ R182, R182, R177 ;  /* 0x000000b1b6b67221 */ /* 0x000fe20000010000 */
[----:B0-----:R-:W-:Y:S01]  /*c9f0*/  IADD3 R163, R120, 0xc0, RZ ;  /* 0x000000c078a37810 */ /* 0x001fe20007ffe0ff */
[----:B------:R-:W-:Y:S01]  /*ca00*/  FADD.FTZ R146, R157, R146 ;  /* 0x000000929d927221 */ /* 0x000fe20000010000 */
[----:B------:R0:W-:Y:S01]  /*ca10*/  STS [R234.X4+0x1088], R161 ;  /* 0x001088a1ea007388 */ /* 0x0001e20000004800 */
[----:B------:R-:W-:Y:S01]  /*ca20*/  FADD.FTZ R182, R182, R175 ;  /* 0x000000afb6b67221 */ /* 0x000fe20000010000 */
[C---:B--2---:R-:W-:Y:S01]  /*ca30*/  IADD3 R153, R120.reuse, 0x20, RZ ;  /* 0x0000002078997810 */ /* 0x044fe20007ffe0ff */
[----:B------:R-:W-:Y:S01]  /*ca40*/  FFMA.FTZ R51, R75, R199, R51 ;  /* 0x000000c74b337223 */ /* 0x000fe20000010033 */
[----:B------:R2:W-:Y:S01]  /*ca50*/  STS [R234.X4+0x108c], R159 ;  /* 0x00108c9fea007388 */ /* 0x0005e20000004800 */
[C---:B------:R-:W-:Y:S01]  /*ca60*/  IADD3 R157, R120.reuse, 0x60, RZ ;  /* 0x00000060789d7810 */ /* 0x040fe20007ffe0ff */
[----:B------:R-:W-:Y:S01]  /*ca70*/  FADD.FTZ R46, R189, R46 ;  /* 0x0000002ebd2e7221 */ /* 0x000fe20000010000 */
[----:B-1----:R-:W-:Y:S01]  /*ca80*/  IADD3 R155, R120, 0x40, RZ ;  /* 0x00000040789b7810 */ /* 0x002fe20007ffe0ff */
[----:B------:R1:W-:Y:S01]  /*ca90*/  STS [R234.X4+0x1080], R149 ;  /* 0x00108095ea007388 */ /* 0x0003e20000004800 */
[----:B------:R-:W-:Y:S01]  /*caa0*/  FFMA.FTZ R50, R74, R197, R50 ;  /* 0x000000c54a327223 */ /* 0x000fe20000010032 */
[----:B0-----:R-:W-:Y:S01]  /*cab0*/  IADD3 R161, R120, 0x80, RZ ;  /* 0x0000008078a17810 */ /* 0x001fe20007ffe0ff */
[----:B------:R-:W-:Y:S01]  /*cac0*/  FFMA.FTZ R54, R78, R193, R54 ;  /* 0x000000c14e367223 */ /* 0x000fe20000010036 */
[----:B------:R0:W-:Y:S01]  /*cad0*/  STS [R234.X4+0x1084], R151 ;  /* 0x00108497ea007388 */ /* 0x0001e20000004800 */
[----:B------:R-:W-:Y:S01]  /*cae0*/  IADD3 R175, R120, 0x180, RZ ;  /* 0x0000018078af7810 */ /* 0x000fe20007ffe0ff */
[----:B------:R-:W-:Y:S01]  /*caf0*/  FMUL.FTZ R198, R198, R248 ;  /* 0x000000f8c6c67220 */ /* 0x000fe20000410000 */
[C---:B--2---:R-:W-:Y:S01]  /*cb00*/  IADD3 R159, R120.reuse, 0xa0, RZ ;  /* 0x000000a0789f7810 */ /* 0x044fe20007ffe0ff */
[----:B------:R-:W-:Y:S01]  /*cb10*/  BAR.SYNC.DEFER_BLOCKING 0x0 ;  /* 0x0000000000007b1d */ /* 0x000fe20000010000 */
[C---:B------:R-:W-:Y:S01]  /*cb20*/  IADD3 R177, R120.reuse, 0x1a0, RZ ;  /* 0x000001a078b17810 */ /* 0x040fe20007ffe0ff */
[----:B------:R-:W-:Y:S01]  /*cb30*/  FFMA.FTZ R147, R147, R246, -R198 ;  /* 0x000000f693937223 */ /* 0x000fe200000108c6 */
[----:B------:R-:W-:Y:S01]  /*cb40*/  IADD3 R189, R120, 0x240, RZ ;  /* 0x0000024078bd7810 */ /* 0x000fe20007ffe0ff */
[----:B------:R-:W-:Y:S01]  /*cb50*/  FFMA.FTZ R125, -R32, R125, -RZ ;  /* 0x0000007d207d7223 */ /* 0x000fe200000109ff */
[----:B------:R-:W-:Y:S01]  /*cb60*/  IADD3 R193, R120, 0x280, RZ ;  /* 0x0000028078c17810 */ /* 0x000fe20007ffe0ff */
[----:B------:R-:W-:Y:S01]  /*cb70*/  FADD.FTZ R47, R188, R47 ;  /* 0x0000002fbc2f7221 */ /* 0x000fe20000010000 */
[----:B------:R-:W-:Y:S01]  /*cb80*/  IADD3 R197, R120, 0x2c0, RZ ;  /* 0x000002c078c57810 */ /* 0x000fe20007ffe0ff */
[----:B------:R-:W-:Y:S01]  /*cb90*/  FADD.FTZ R147, R182, R147 ;  /* 0x00000093b6937221 */ /* 0x000fe20000010000 */
[----:B------:R-:W-:Y:S01]  /*cba0*/  IADD3 R199, R120, 0x2e0, RZ ;  /* 0x000002e078c77810 */ /* 0x000fe20007ffe0ff */
[----:B------:R-:W-:Y:S01]  /*cbb0*/  FFMA.FTZ R238, -R33, R180, -RZ ;  /* 0x000000b421ee7223 */ /* 0x000fe200000109ff */
[-C--:B-1----:R-:W-:Y:S01]  /*cbc0*/  LEA.HI.SX32 R149, R153, R120.reuse, 0x1b ;  /* 0x0000007899957211 */ /* 0x082fe200078fdaff */
[----:B------:R-:W-:Y:S01]  /*cbd0*/  FMUL.FTZ R240, R32, R181 ;  /* 0x000000b520f07220 */ /* 0x000fe20000410000 */
[-C--:B------:R-:W-:Y:S01]  /*cbe0*/  LEA.HI.SX32 R150, R155, R120.reuse, 0x1b ;  /* 0x000000789b967211 */ /* 0x080fe200078fdaff */
[----:B------:R-:W-:Y:S01]  /*cbf0*/  FFMA.FTZ R211, -R29, R211, -RZ ;  /* 0x000000d31dd37223 */ /* 0x000fe200000109ff */
[-C--:B0-----:R-:W-:Y:S01]  /*cc00*/  LEA.HI.SX32 R151, R157, R120.reuse, 0x1b ;  /* 0x000000789d977211 */ /* 0x081fe200078fdaff */
[----:B------:R-:W-:Y:S01]  /*cc10*/  FFMA.FTZ R213, -R28, R213, -RZ ;  /* 0x000000d51cd57223 */ /* 0x000fe200000109ff */
[-C--:B------:R-:W-:Y:S01]  /*cc20*/  LEA.HI.SX32 R152, R161, R120.reuse, 0x1b ;  /* 0x00000078a1987211 */ /* 0x080fe200078fdaff */
[----:B------:R-:W-:Y:S01]  /*cc30*/  FFMA.FTZ R127, -R31, R127, -RZ ;  /* 0x0000007f1f7f7223 */ /* 0x000fe200000109ff */
[-C--:B------:R-:W-:Y:S01]  /*cc40*/  LEA.HI.SX32 R153, R159, R120.reuse, 0x1b ;  /* 0x000000789f997211 */ /* 0x080fe200078fdaff */
[----:B------:R-:W-:Y:S01]  /*cc50*/  FFMA.FTZ R129, -R30, R129, -RZ ;  /* 0x000000811e817223 */ /* 0x000fe200000109ff */
[-C--:B------:R-:W-:Y:S01]  /*cc60*/  LEA.HI.SX32 R154, R163, R120.reuse, 0x1b ;  /* 0x00000078a39a7211 */ /* 0x080fe200078fdaff */
        /* <DEDUP_REMOVED lines=39> */
[----:B------:R-:W0:Y:S01]  /*cee0*/  LDS R188, [R158.X4+0x1580] ;  /* 0x001580009ebc7984 */ /* 0x000e220000004800 */
[----:B------:R-:W-:-:S02]  /*cef0*/  FFMA.FTZ R229, -R20, R229, -RZ ;  /* 0x000000e514e57223 */ /* 0x000fc400000109ff */
[----:B------:R-:W-:Y:S01]  /*cf00*/  FFMA.FTZ R231, -R19, R231, -RZ ;  /* 0x000000e713e77223 */ /* 0x000fe200000109ff */
[----:B------:R-:W0:Y:S01]  /*cf10*/  LDS R179, [R149.X4+0x1100] ;  /* 0x0011000095b37984 */ /* 0x000e220000004800 */
[----:B------:R-:W-:Y:S02]  /*cf20*/  FFMA.FTZ R233, -R18, R233, -RZ ;  /* 0x000000e912e97223 */ /* 0x000fe400000109ff */
[----:B------:R-:W-:Y:S01]  /*cf30*/  FMUL.FTZ R212, R130, UR35 ;  /* 0x0000002382d47c20 */ /* 0x000fe20008410000 */
[----:B------:R-:W0:Y:S03]  /*cf40*/  LDS R189, [R159.X4+0x1600] ;  /* 0x001600009fbd7984 */ /* 0x000e260000004800 */
        /* <DEDUP_REMOVED lines=30> */
[----:B------:R-:W-:Y:S02]  /*d130*/  FMUL.FTZ R220, R70, UR35 ;  /* 0x0000002346dc7c20 */ /* 0x000fe40008410000 */
[----:B-----5:R-:W-:Y:S01]  /*d140*/  FMUL.FTZ R213, R22, R224 ;  /* 0x000000e016d57220 */ /* 0x020fe20000410000 */
[----:B------:R5:W-:Y:S01]  /*d150*/  STS [R234.X4+0x211c], R129 ;  /* 0x00211c81ea007388 */ /* 0x000be20000004800 */
[----:B------:R-:W-:Y:S02]  /*d160*/  FFMA.FTZ R220, R69, UR34, -R220 ;  /* 0x0000002245dc7c23 */ /* 0x000fe400080108dc */
[----:B-1----:R-:W-:Y:S01]  /*d170*/  FMUL.FTZ R125, R23, R222 ;  /* 0x000000de177d7220 */ /* 0x002fe20000410000 */
[----:B------:R1:W-:Y:S01]  /*d180*/  STS [R234.X4+0x2148], R211 ;  /* 0x002148d3ea007388 */ /* 0x0003e20000004800 */
[----:B------:R-:W-:Y:S02]  /*d190*/  FMUL.FTZ R222, R122, UR35 ;  /* 0x000000237ade7c20 */ /* 0x000fe40008410000 */
[----:B--2---:R-:W-:Y:S01]  /*d1a0*/  FMUL.FTZ R127, R26, R216 ;  /* 0x000000d81a7f7220 */ /* 0x004fe20000410000 */
[----:B------:R2:W-:Y:S01]  /*d1b0*/  STS [R234.X4+0x2150], R125 ;  /* 0x0021507dea007388 */ /* 0x0005e20000004800 */
[----:B------:R-:W-:-:S02]  /*d1c0*/  FMUL.FTZ R216, R124, R235 ;  /* 0x000000eb7cd87220 */ /* 0x000fc40000410000 */
[----:B-----5:R-:W-:Y:S01]  /*d1d0*/  FMUL.FTZ R129, R25, R218 ;  /* 0x000000da19817220 */ /* 0x020fe20000410000 */
[----:B------:R5:W-:Y:S01]  /*d1e0*/  STS [R234.X4+0x2158], R213 ;  /* 0x002158d5ea007388 */ /* 0x000be20000004800 */
[----:B------:R-:W-:Y:S02]  /*d1f0*/  FMUL.FTZ R124, R68, UR35 ;  /* 0x00000023447c7c20 */ /* 0x000fe40008410000 */
[----:B-1----:R-:W-:Y:S01]  /*d200*/  FMUL.FTZ R211, R19, R230 ;  /* 0x000000e613d37220 */ /* 0x002fe20000410000 */
[----:B------:R1:W-:Y:S01]  /*d210*/  STS [R234.X4+0x2138], R127 ;  /* 0x0021387fea007388 */ /* 0x0003e20000004800 */
[----:B------:R-:W-:Y:S01]  /*d220*/  FFMA.FTZ R222, R121, UR34, -R222 ;  /* 0x0000002279de7c23 */ /* 0x000fe200080108de */
[----:B--2---:R-:W-:Y:S02]  /*d230*/  MOV R125, UR28 ;  /* 0x0000001c007d7c02 */ /* 0x004fe40008000f00 */
[----:B------:R2:W-:Y:S02]  /*d240*/  STS [R234.X4+0x2140], R129 ;  /* 0x00214081ea007388 */ /* 0x0005e40000004800 */
[----:B------:R-:W-:Y:S01]  /*d250*/  LEA R210, R125, -R120, 0x1 ;  /* 0x800000787dd27211 */ /* 0x000fe200078e08ff */
[----:B-----5:R-:W-:Y:S01]  /*d260*/  FMUL.FTZ R213, R18, R232 ;  /* 0x000000e812d57220 */ /* 0x020fe20000410000 */
[----:B------:R5:W-:Y:S01]  /*d270*/  STS [R234.X4+0x2144], R219 ;  /* 0x002144dbea007388 */ /* 0x000be20000004800 */
[----:B------:R-:W-:Y:S01]  /*d280*/  FMUL.FTZ R125, R67, UR35 ;  /* 0x00000023437d7c20 */ /* 0x000fe20008410000 */
[----:B------:R-:W-:Y:S01]  /*d290*/  ISETP.GE.AND P0, PT, R210, 0x1, PT ;  /* 0x00000001d200780c */ /* 0x000fe20003f06270 */
[----:B-1----:R-:W-:Y:S01]  /*d2a0*/  FMUL.FTZ R127, R21, R226 ;  /* 0x000000e2157f7220 */ /* 0x002fe20000410000 */
[----:B------:R1:W-:Y:S01]  /*d2b0*/  STS [R234.X4+0x213c], R217 ;  /* 0x00213cd9ea007388 */ /* 0x0003e20000004800 */
[----:B------:R-:W-:-:S02]  /*d2c0*/  FFMA.FTZ R218, R68, UR34, -R125 ;  /* 0x0000002244da7c23 */ /* 0x000fc4000801087d */
[----:B--2---:R-:W-:Y:S01]  /*d2d0*/  FMUL.FTZ R129, R20, R228 ;  /* 0x000000e414817220 */ /* 0x004fe20000410000 */
[----:B------:R2:W-:Y:S01]  /*d2e0*/  STS [R234.X4+0x214c], R221 ;  /* 0x00214cddea007388 */ /* 0x0005e20000004800 */
[----:B------:R-:W-:Y:S02]  /*d2f0*/  FMUL.FTZ R125, R131, UR35 ;  /* 0x00000023837d7c20 */ /* 0x000fe40008410000 */
[----:B-----5:R-:W-:Y:S01]  /*d300*/  FFMA.FTZ R219, R67, UR34, R124 ;  /* 0x0000002243db7c23 */ /* 0x020fe2000801007c */
[----:B------:R5:W-:Y:S01]  /*d310*/  STS [R234.X4+0x2170], R211 ;  /* 0x002170d3ea007388 */ /* 0x000be20000004800 */
[C---:B------:R-:W-:Y:S02]  /*d320*/  FMUL.FTZ R124, R132.reuse, UR35 ;  /* 0x00000023847c7c20 */ /* 0x040fe40008410000 */
[----:B-1----:R-:W-:Y:S01]  /*d330*/  FMUL.FTZ R217, R235, UR35 ;  /* 0x00000023ebd97c20 */ /* 0x002fe20008410000 */
[----:B------:R1:W-:Y:S01]  /*d340*/  STS [R234.X4+0x2178], R213 ;  /* 0x002178d5ea007388 */ /* 0x0003e20000004800 */
[----:B------:R-:W-:-:S02]  /*d350*/  FFMA.FTZ R214, R132, UR34, -R125 ;  /* 0x0000002284d67c23 */ /* 0x000fc4000801087d */
[----:B--2---:R-:W-:Y:S01]  /*d360*/  FMUL.FTZ R221, R69, UR35 ;  /* 0x0000002345dd7c20 */ /* 0x004fe20008410000 */
[----:B------:R-:W-:Y:S01]  /*d370*/  STS [R234.X4+0x2104], R238 ;  /* 0x002104eeea007388 */ /* 0x000fe20000004800 */
[----:B------:R-:W-:Y:S02]  /*d380*/  FFMA.FTZ R217, R66, UR34, R217 ;  /* 0x0000002242d97c23 */ /* 0x000fe400080100d9 */
[----:B-----5:R-:W-:Y:S01]  /*d390*/  FMUL.FTZ R211, R121, UR35 ;  /* 0x0000002379d37c20 */ /* 0x020fe20008410000 */
[----:B------:R-:W-:Y:S01]  /*d3a0*/  STS [R234.X4+0x2108], R240 ;  /* 0x002108f0ea007388 */ /* 0x000fe20000004800 */
[----:B------:R-:W-:Y:S02]  /*d3b0*/  FFMA.FTZ R221, R70, UR34, R221 ;  /* 0x0000002246dd7c23 */ /* 0x000fe400080100dd */
[----:B-1----:R-:W-:Y:S01]  /*d3c0*/  FMUL.FTZ R213, R123, UR35 ;  /* 0x000000237bd57c20 */ /* 0x002fe20008410000 */
[----:B------:R-:W-:Y:S01]  /*d3d0*/  STS [R234.X4+0x2110], R241 ;  /* 0x002110f1ea007388 */ /* 0x000fe20000004800 */
[----:B------:R-:W-:-:S02]  /*d3e0*/  FFMA.FTZ R211, R122, UR34, R211 ;  /* 0x000000227ad37c23 */ /* 0x000fc400080100d3 */
[----:B------:R-:W-:Y:S01]  /*d3f0*/  FFMA.FTZ R213, R130, UR34, R213 ;  /* 0x0000002282d57c23 */ /* 0x000fe200080100d5 */
[----:B------:R-:W-:Y:S04]  /*d400*/  STS [R234.X4+0x2118], R243 ;  /* 0x002118f3ea007388 */ /* 0x000fe80000004800 */
[----:B------:R-:W-:Y:S04]  /*d410*/  STS [R234.X4+0x2120], R239 ;  /* 0x002120efea007388 */ /* 0x000fe80000004800 */
[----:B------:R-:W-:Y:S04]  /*d420*/  STS [R234.X4+0x2128], R245 ;  /* 0x002128f5ea007388 */ /* 0x000fe80000004800 */
[----:B------:R1:W-:Y:S04]  /*d430*/  STS [R234.X4+0x2134], R215 ;  /* 0x002134d7ea007388 */ /* 0x0003e80000004800 */
[----:B------:R2:W-:Y:S04]  /*d440*/  STS [R234.X4+0x2154], R223 ;  /* 0x002154dfea007388 */ /* 0x0005e80000004800 */
[----:B------:R2:W-:Y:S01]  /*d450*/  STS [R234.X4+0x215c], R225 ;  /* 0x00215ce1ea007388 */ /* 0x0005e20000004800 */
[----:B-1----:R-:W-:-:S03]  /*d460*/  FFMA.FTZ R215, R131, UR34, R124 ;  /* 0x0000002283d77c23 */ /* 0x002fc6000801007c */
        /* <DEDUP_REMOVED lines=8> */
[----:B0-234-:R-:W-:Y:S01]  /*d4f0*/  ULDC.64 UR32, c[0x0][0x298] ;  /* 0x0000a60000207ab9 */ /* 0x01dfe20000000a00 */
[----:B------:R-:W-:Y:S01]  /*d500*/  MOV R129, UR7 ;  /* 0x0000000700817c02 */ /* 0x000fe20008000f00 */
[----:B------:R-:W-:Y:S01]  /*d510*/  ULDC.64 UR34, c[0x0][0x2a0] ;  /* 0x0000a80000227ab9 */ /* 0x000fe20000000a00 */
[----:B------:R-:W0:Y:S01]  /*d520*/  LDS R223, [R236.X4+0x2100] ;  /* 0x00210000ecdf7984 */ /* 0x000e220000004800 */
[----:B------:R-:W-:-:S02]  /*d530*/  USHF.R.U64 UR41, UR32, 0x1, UR33 ;  /* 0x0000000120297899 */ /* 0x000fc40008001221 */
[----:B------:R-:W-:Y:S02]  /*d540*/  UIMAD UR32, UR15, UR34, URZ ;  /* 0x000000220f2072a4 */ /* 0x000fe4000f8e023f */
[----:B------:R-:W-:Y:S02]  /*d550*/  UIMAD.WIDE.U32 UR46, UR14, UR34, URZ ;  /* 0x000000220e2e72a5 */ /* 0x000fe4000f8e003f */
[----:B------:R-:W-:Y:S02]  /*d560*/  ULEA UR34, UR26, 0xfffffc00, 0xa ;  /* 0xfffffc001a227891 */ /* 0x000fe4000f8e503f */
[----:B------:R-:W-:Y:S02]  /*d570*/  USHF.R.U32.HI UR48, URZ, 0x1, UR33 ;  /* 0x000000013f307899 */ /* 0x000fe40008011621 */
[----:B------:R-:W-:Y:S02]  /*d580*/  UIMAD UR35, UR14, UR35, UR32 ;  /* 0x000000230e2372a4 */ /* 0x000fe4000f8e0220 */
[----:B------:R-:W-:Y:S01]  /*d590*/  UIMAD UR48, UR48, UR12, URZ ;  /* 0x0000000c303072a4 */ /* 0x000fe2000f8e023f */
[----:B------:R-:W-:Y:S01]  /*d5a0*/  IADD3 R126, P0, R120, UR34, RZ ;  /* 0x00000022787e7c10 */ /* 0x000fe2000ff1e0ff */
[----:B------:R-:W-:Y:S01]  /*d5b0*/  ULDC.64 UR32, c[0x0][0x2b0] ;  /* 0x0000ac0000207ab9 */ /* 0x000fe20000000a00 */
[----:B------:R-:W-:Y:S01]  /*d5c0*/  MOV R124, UR34 ;  /* 0x00000022007c7c02 */ /* 0x000fe20008000f00 */
[----:B------:R-:W-:-:S02]  /*d5d0*/  UIMAD UR32, UR40, UR32, URZ ;  /* 0x00000020282072a4 */ /* 0x000fc4000f8e023f */
[----:B------:R-:W-:Y:S01]  /*d5e0*/  UIADD3 UR47, UR47, UR35, URZ ;  /* 0x000000232f2f7290 */ /* 0x000fe2000fffe03f */
[----:B------:R-:W-:Y:S01]  /*d5f0*/  LEA.HI.X.SX32 R127, R124, RZ, 0x1, P0 ;  /* 0x000000ff7c7f7211 */ /* 0x000fe200000f0eff */
[----:B------:R-:W-:Y:S02]  /*d600*/  UIMAD UR34, UR13, UR41, UR48 ;  /* 0x000000290d2272a4 */ /* 0x000fe4000f8e0230 */
[----:B------:R-:W-:Y:S02]  /*d610*/  UIMAD.WIDE.U32 UR46, UR12, UR41, UR46 ;  /* 0x000000290c2e72a5 */ /* 0x000fe4000f8e002e */
[----:B------:R-:W-:Y:S01]  /*d620*/  UIMAD UR35, UR7, UR33, UR32 ;  /* 0x00000021072372a4 */ /* 0x000fe2000f8e0220 */
[----:B------:R-:W-:Y:S01]  /*d630*/  IMAD.WIDE.U32 R128, R129, c[0x0][0x2b0], R126 ;  /* 0x0000ac0081807a25 */ /* 0x000fe200078e007e */
[----:B------:R-:W-:Y:S02]  /*d640*/  UIADD3 UR34, UR47, UR34, URZ ;  /* 0x000000222f227290 */ /* 0x000fe4000fffe03f */
[----:B------:R-:W-:-:S02]  /*d650*/  ULDC.64 UR32, c[0x0][0x318] ;  /* 0x0000c60000207ab9 */ /* 0x000fc40000000a00 */
[----:B------:R-:W-:Y:S01]  /*d660*/  ULEA UR32, UP0, UR46, UR32, 0x3 ;  /* 0x000000202e207291 */ /* 0x000fe2000f80183f */
[----:B------:R-:W-:Y:S02]  /*d670*/  IADD3 R125, R129, UR35, RZ ;  /* 0x00000023817d7c10 */ /* 0x000fe4000fffe0ff */
[----:B------:R-:W-:Y:S01]  /*d680*/  MOV R129, UR7 ;  /* 0x0000000700817c02 */ /* 0x000fe20008000f00 */
[----:B------:R-:W-:Y:S02]  /*d690*/  ULEA.HI.X UR33, UR46, UR33, UR34, 0x3, UP0 ;  /* 0x000000212e217291 */ /* 0x000fe400080f1c22 */
[C---:B------:R-:W-:Y:S01]  /*d6a0*/  LEA R124, P0, R128.reuse, UR32, 0x2 ;  /* 0x00000020807c7c11 */ /* 0x040fe2000f8010ff */
[----:B------:R-:W-:Y:S01]  /*d6b0*/  ULDC.64 UR34, c[0x0][0x2c0] ;  /* 0x0000b00000227ab9 */ /* 0x000fe20000000a00 */
[----:B------:R-:W-:Y:S01]  /*d6c0*/  IMAD.WIDE.U32 R126, R129, c[0x0][0x2d0], R126 ;  /* 0x0000b400817e7a25 */ /* 0x000fe200078e007e */
[----:B------:R-:W-:Y:S01]  /*d6d0*/  UIMAD UR41, UR15, UR34, URZ ;  /* 0x000000220f2972a4 */ /* 0x000fe2000f8e023f */
[----:B------:R-:W-:Y:S01]  /*d6e0*/  LEA.HI.X R125, R128, UR33, R125, 0x2, P0 ;  /* 0x00000021807d7c11 */ /* 0x000fe200080f147d */
[----:B------:R-:W-:-:S02]  /*d6f0*/  ULDC.64 UR32, c[0x0][0x2b8] ;  /* 0x0000ae0000207ab9 */ /* 0x000fc40000000a00 */
[----:B------:R-:W-:Y:S02]  /*d700*/  UIMAD.WIDE.U32 UR46, UR14, UR34, URZ ;  /* 0x000000220e2e72a5 */ /* 0x000fe4000f8e003f */
[----:B------:R-:W-:Y:S01]  /*d710*/  UIMAD UR35, UR14, UR35, UR41 ;  /* 0x000000230e2372a4 */ /* 0x000fe2000f8e0229 */
[----:B------:R1:W-:Y:S01]  /*d720*/  RED.E.ADD.F32.FTZ.RN.STRONG.GPU [R124.64], R237 ;  /* 0x000000ed7c00798e */ /* 0x0003e2000c10e7aa */
[----:B------:R-:W-:Y:S02]  /*d730*/  USHF.R.U32.HI UR48, URZ, 0x1, UR33 ;  /* 0x000000013f307899 */ /* 0x000fe40008011621 */
[----:B------:R-:W-:Y:S02]  /*d740*/  USHF.R.U64 UR41, UR32, 0x1, UR33 ;  /* 0x0000000120297899 */ /* 0x000fe40008001221 */
[----:B------:R-:W-:Y:S02]  /*d750*/  UIMAD UR48, UR48, UR12, URZ ;  /* 0x0000000c303072a4 */ /* 0x000fe4000f8e023f */
[----:B------:R-:W-:-:S02]  /*d760*/  ULDC.64 UR32, c[0x0][0x2d0] ;  /* 0x0000b40000207ab9 */ /* 0x000fc40000000a00 */
[----:B------:R-:W-:Y:S02]  /*d770*/  UIMAD UR32, UR40, UR32, URZ ;  /* 0x00000020282072a4 */ /* 0x000fe4000f8e023f */
[----:B------:R-:W-:Y:S02]  /*d780*/  UIADD3 UR35, UR47, UR35, URZ ;  /* 0x000000232f237290 */ /* 0x000fe4000fffe03f */
[----:B------:R-:W-:Y:S02]  /*d790*/  UMOV UR34, UR46 ;  /* 0x0000002e00227c82 */ /* 0x000fe40008000000 */
[----:B------:R-:W-:Y:S02]  /*d7a0*/  UIMAD UR48, UR13, UR41, UR48 ;  /* 0x000000290d3072a4 */ /* 0x000fe4000f8e0230 */
[----:B------:R-:W-:Y:S02]  /*d7b0*/  UIMAD.WIDE.U32 UR34, UR12, UR41, UR34 ;  /* 0x000000290c2272a5 */ /* 0x000fe4000f8e0022 */
[----:B------:R-:W-:-:S02]  /*d7c0*/  UIMAD UR41, UR7, UR33, UR32 ;  /* 0x00000021072972a4 */ /* 0x000fc4000f8e0220 */
[----:B------:R-:W-:Y:S02]  /*d7d0*/  UIADD3 UR35, UR35, UR48, URZ ;  /* 0x0000003023237290 */ /* 0x000fe4000fffe03f */
[----:B------:R-:W-:Y:S02]  /*d7e0*/  ULDC.64 UR32, c[0x0][0x320] ;  /* 0x0000c80000207ab9 */ /* 0x000fe40000000a00 */
[----:B------:R-:W-:Y:S01]  /*d7f0*/  ULEA UR32, UP0, UR34, UR32, 0x3 ;  /* 0x0000002022207291 */ /* 0x000fe2000f80183f */
[----:B------:R-:W-:-:S03]  /*d800*/  IADD3 R127, R127, UR41, RZ ;  /* 0x000000297f7f7c10 */ /* 0x000fc6000fffe0ff */
[----:B------:R-:W-:Y:S02]  /*d810*/  ULEA.HI.X UR33, UR34, UR33, UR35, 0x3, UP0 ;  /* 0x0000002122217291 */ /* 0x000fe400080f1c23 */
[----:B------:R-:W-:-:S04]  /*d820*/  LEA R128, P0, R126, UR32, 0x2 ;  /* 0x000000207e807c11 */ /* 0x000fc8000f8010ff */
[----:B------:R-:W-:-:S05]  /*d830*/  LEA.HI.X R129, R126, UR33, R127, 0x2, P0 ;  /* 0x000000217e817c11 */ /* 0x000fca00080f147f */
[----:B0-----:R1:W-:Y:S04]  /*d840*/  RED.E.ADD.F32.FTZ.RN.STRONG.GPU [R128.64], R223 ;  /* 0x000000df8000798e */ /* 0x0013e8000c10e7aa */
.L_x_9301:
[----:B0-234-:R-:W-:Y:S05]  /*d850*/  BSYNC B0 ;  /* 0x0000000000007941 */ /* 0x01dfea0003800000 */
.L_x_9300:
        /* <DEDUP_REMOVED lines=35> */
[C---:B-1----:R-:W-:Y:S01]  /*da90*/  IADD3 R124, P0, R126.reuse, UR48, RZ ;  /* 0x000000307e7c7c10 */ /* 0x042fe2000ff1e0ff */
        /* <DEDUP_REMOVED lines=31> */
.L_x_9303:
[----:B0-----:R-:W-:Y:S05]  /*dc90*/  BSYNC B0 ;  /* 0x0000000000007941 */ /* 0x001fea0003800000 */
.L_x_9302:
[----:B------:R0:W1:Y:S01]  /*dca0*/  LDS R129, [R150.X4+0x2200] ;  /* 0x0022000096817984 */ /* 0x0000620000004800 */
[----:B------:R-:W-:Y:S01]  /*dcb0*/  BSSY B0, `(.L_x_9304) ;  /* 0x0000004000007945 */ /* 0x000fe20003800000 */
[----:B------:R-:W-:Y:S05]  /*dcc0*/  @!P1 BRA `(.L_x_9305) ;  /* 0x0000002000009947 */ /* 0x000fea0003800000 */
[----:B------:R2:W-:Y:S04]  /*dcd0*/  RED.E.ADD.F32.FTZ.RN.STRONG.GPU [R124.64+-0xf00], R180 ;  /* 0xfff100b47c00798e */ /* 0x0005e8000c10e7aa */
[----:B-1----:R2:W-:Y:S02]  /*dce0*/  RED.E.ADD.F32.FTZ.RN.STRONG.GPU [R126.64+-0xf00], R129 ;  /* 0xfff100817e00798e */ /* 0x0025e4000c10e7aa */
.L_x_9305:
[----:B------:R-:W-:Y:S05]  /*dcf0*/  BSYNC B0 ;  /* 0x0000000000007941 */ /* 0x000fea0003800000 */
.L_x_9304:
[----:B------:R-:W3:Y:S01]  /*dd00*/  LDS R151, [R151.X4+0x2280] ;  /* 0x0022800097977984 */ /* 0x000ee20000004800 */
[----:B------:R-:W-:Y:S01]  /*dd10*/  BSSY B0, `(.L_x_9306) ;  /* 0x0000004000007945 */ /* 0x000fe20003800000 */
[----:B------:R-:W-:Y:S05]  /*dd20*/  @!P2 BRA `(.L_x_9307) ;  /* 0x000000200000a947 */ /* 0x000fea0003800000 */
[----:B------:R4:W-:Y:S04]  /*dd30*/  RED.E.ADD.F32.FTZ.RN.STRONG.GPU [R124.64+-0xe80], R181 ;  /* 0xfff180b57c00798e */ /* 0x0009e8000c10e7aa */
[----:B---3--:R4:W-:Y:S02]  /*dd40*/  RED.E.ADD.F32.FTZ.RN.STRONG.GPU [R126.64+-0xe80], R151 ;  /* 0xfff180977e00798e */ /* 0x0089e4000c10e7aa */
.L_x_9307:
[----:B------:R-:W-:Y:S05]  /*dd50*/  BSYNC B0 ;  /* 0x0000000000007941 */ /* 0x000fea0003800000 */
.L_x_9306:
        /* <DEDUP_REMOVED lines=12> */
.L_x_9309:
[----:B-1----:R-:W-:Y:S05]  /*de20*/  BSYNC B0 ;  /* 0x0000000000007941 */ /* 0x002fea0003800000 */
.L_x_9308:
[----:B------:R-:W1:Y:S01]  /*de30*/  LDS R153, [R153.X4+0x2380] ;  /* 0x0023800099997984 */ /* 0x000e620000004800 */
[----:B------:R-:W-:Y:S01]  /*de40*/  BSSY B0, `(.L_x_9310) ;  /* 0x0000004000007945 */ /* 0x000fe20003800000 */
[----:B------:R-:W-:Y:S05]  /*de50*/  @!P0 BRA `(.L_x_9311) ;  /* 0x0000002000008947 */ /* 0x000fea0003800000 */
[----:B------:R0:W-:Y:S04]  /*de60*/  RED.E.ADD.F32.FTZ.RN.STRONG.GPU [R124.64+-0xd80], R183 ;  /* 0xfff280b77c00798e */ /* 0x0001e8000c10e7aa */
[----:B-1----:R0:W-:Y:S02]  /*de70*/  RED.E.ADD.F32.FTZ.RN.STRONG.GPU [R126.64+-0xd80], R153 ;  /* 0xfff280997e00798e */ /* 0x0021e4000c10e7aa */
.L_x_9311:
[----:B------:R-:W-:Y:S05]  /*de80*/  BSYNC B0 ;  /* 0x0000000000007941 */ /* 0x000fea0003800000 */
.L_x_9310:
[----:B--2---:R2:W0:Y:S01]  /*de90*/  LDS R129, [R154.X4+0x2400] ;  /* 0x002400009a817984 */ /* 0x0044220000004800 */
[----:B------:R-:W-:Y:S01]  /*dea0*/  BSSY B0, `(.L_x_9312) ;  /* 0x0000004000007945 */ /* 0x000fe20003800000 */
[----:B------:R-:W-:Y:S05]  /*deb0*/  @!P1 BRA `(.L_x_9313) ;  /* 0x0000002000009947 */ /* 0x000fea0003800000 */
[----:B------:R2:W-:Y:S04]  /*dec0*/  RED.E.ADD.F32.FTZ.RN.STRONG.GPU [R124.64+-0xd00], R184 ;  /* 0xfff300b87c00798e */ /* 0x0005e8000c10e7aa */
[----:B0-----:R2:W-:Y:S02]  /*ded0*/  RED.E.ADD.F32.FTZ.RN.STRONG.GPU [R126.64+-0xd00], R129 ;  /* 0xfff300817e00798e */ /* 0x0015e4000c10e7aa */
.L_x_9313:
[----:B------:R-:W-:Y:S05]  /*dee0*/  BSYNC B0 ;  /* 0x0000000000007941 */ /* 0x000fea0003800000 */
.L_x_9312:
[----:B------:R-:W2:Y:S01]  /*def0*/  LDS R155, [R155.X4+0x2480] ;  /* 0x002480009b9b7984 */ /* 0x000ea20000004800 */
[----:B------:R-:W-:Y:S01]  /*df00*/  BSSY B0, `(.L_x_9314) ;  /* 0x0000004000007945 */ /* 0x000fe20003800000 */
[----:B------:R-:W-:Y:S05]  /*df10*/  @!P2 BRA `(.L_x_9315) ;  /* 0x000000200000a947 */ /* 0x000fea0003800000 */
[----:B------:R4:W-:Y:S04]  /*df20*/  RED.E.ADD.F32.FTZ.RN.STRONG.GPU [R124.64+-0xc80], R185 ;  /* 0xfff380b97c00798e */ /* 0x0009e8000c10e7aa */
[----:B--2---:R4:W-:Y:S02]  /*df30*/  RED.E.ADD.F32.FTZ.RN.STRONG.GPU [R126.64+-0xc80], R155 ;  /* 0xfff3809b7e00798e */ /* 0x0049e4000c10e7aa */
.L_x_9315:
[----:B------:R-:W-:Y:S05]  /*df40*/  BSYNC B0 ;  /* 0x0000000000007941 */ /* 0x000fea0003800000 */
.L_x_9314:
[----:B0-2---:R0:W2:Y:S01]  /*df50*/  LDS R129, [R156.X4+0x2500] ;  /* 0x002500009c817984 */ /* 0x0050a20000004800 */
[----:B------:R-:W-:Y:S01]  /*df60*/  BSSY B0, `(.L_x_9316) ;  /* 0x0000004000007945 */ /* 0x000fe20003800000 */
[----:B------:R-:W-:Y:S05]  /*df70*/  @!P3 BRA `(.L_x_9317) ;  /* 0x000000200000b947 */ /* 0x000fea0003800000 */
[----:B------:R0:W-:Y:S04]  /*df80*/  RED.E.ADD.F32.FTZ.RN.STRONG.GPU [R124.64+-0xc00], R186 ;  /* 0xfff400ba7c00798e */ /* 0x0001e8000c10e7aa */
[----:B--2---:R0:W-:Y:S02]  /*df90*/  RED.E.ADD.F32.FTZ.RN.STRONG.GPU [R126.64+-0xc00], R129 ;  /* 0xfff400817e00798e */ /* 0x0041e4000c10e7aa */
.L_x_9317:
[----:B------:R-:W-:Y:S05]  /*dfa0*/  BSYNC B0 ;  /* 0x0000000000007941 */ /* 0x000fea0003800000 */
.L_x_9316:
[----:B------:R-:W0:Y:S01]  /*dfb0*/  LDS R157, [R157.X4+0x2580] ;  /* 0x002580009d9d7984 */ /* 0x000e220000004800 */
[----:B------:R-:W-:Y:S01]  /*dfc0*/  BSSY B0, `(.L_x_9318) ;  /* 0x0000004000007945 */ /* 0x000fe20003800000 */
[----:B------:R-:W-:Y:S05]  /*dfd0*/  @!P4 BRA `(.L_x_9319) ;  /* 0x000000200000c947 */ /* 0x000fea0003800000 */
[----:B------:R4:W-:Y:S04]  /*dfe0*/  RED.E.ADD.F32.FTZ.RN.STRONG.GPU [R124.64+-0xb80], R187 ;  /* 0xfff480bb7c00798e */ /* 0x0009e8000c10e7aa */
[----:B0-----:R4:W-:Y:S02]  /*dff0*/  RED.E.ADD.F32.FTZ.RN.STRONG.GPU [R126.64+-0xb80], R157 ;  /* 0xfff4809d7e00798e */ /* 0x0019e4000c10e7aa */
.L_x_9319:
[----:B------:R-:W-:Y:S05]  /*e000*/  BSYNC B0 ;  /* 0x0000000000007941 */ /* 0x000fea0003800000 */
.L_x_9318:
[----:B0-2---:R0:W2:Y:S01]  /*e010*/  LDS R129, [R158.X4+0x2600] ;  /* 0x002600009e817984 */ /* 0x0050a20000004800 */
[----:B------:R-:W-:Y:S01]  /*e020*/  BSSY B0, `(.L_x_9320) ;  /* 0x0000004000007945 */ /* 0x000fe20003800000 */
[----:B------:R-:W-:Y:S05]  /*e030*/  @!P5 BRA `(.L_x_9321) ;  /* 0x000000200000d947 */ /* 0x000fea0003800000 */
[----:B------:R0:W-:Y:S04]  /*e040*/  RED.E.ADD.F32.FTZ.RN.STRONG.GPU [R124.64+-0xb00], R188 ;  /* 0xfff500bc7c00798e */ /* 0x0001e8000c10e7aa */
[----:B--2---:R0:W-:Y:S02]  /*e050*/  RED.E.ADD.F32.FTZ.RN.STRONG.GPU [R126.64+-0xb00], R129 ;  /* 0xfff500817e00798e */ /* 0x0041e4000c10e7aa */
.L_x_9321:
[----:B------:R-:W-:Y:S05]  /*e060*/  BSYNC B0 ;  /* 0x0000000000007941 */ /* 0x000fea0003800000 */
.L_x_9320:
        /* <DEDUP_REMOVED lines=12> */
.L_x_9323:
[----:B------:R-:W-:Y:S05]  /*e130*/  BSYNC B0 ;  /* 0x0000000000007941 */ /* 0x000fea0003800000 */
.L_x_9322:
[----:B0-2---:R0:W2:Y:S01]  /*e140*/  LDS R129, [R160.X4+0x2700] ;  /* 0x00270000a0817984 */ /* 0x0050a20000004800 */
[----:B------:R-:W-:Y:S01]  /*e150*/  BSSY B0, `(.L_x_9324) ;  /* 0x0000004000007945 */ /* 0x000fe20003800000 */
[----:B------:R-:W-:Y:S05]  /*e160*/  @!P0 BRA `(.L_x_9325) ;  /* 0x0000002000008947 */ /* 0x000fea0003800000 */
[----:B------:R0:W-:Y:S04]  /*e170*/  RED.E.ADD.F32.FTZ.RN.STRONG.GPU [R124.64+-0xa00], R190 ;  /* 0xfff600be7c00798e */ /* 0x0001e8000c10e7aa */
[----:B--2---:R0:W-:Y:S02]  /*e180*/  RED.E.ADD.F32.FTZ.RN.STRONG.GPU [R126.64+-0xa00], R129 ;  /* 0xfff600817e00798e */ /* 0x0041e4000c10e7aa */
.L_x_9325:
[----:B------:R-:W-:Y:S05]  /*e190*/  BSYNC B0 ;  /* 0x0000000000007941 */ /* 0x000fea0003800000 */
.L_x_9324:
[----:B------:R-:W0:Y:S01]  /*e1a0*/  LDS R161, [R161.X4+0x2780] ;  /* 0x00278000a1a17984 */ /* 0x000e220000004800 */
[----:B------:R-:W-:Y:S01]  /*e1b0*/  BSSY B0, `(.L_x_9326) ;  /* 0x0000004000007945 */ /* 0x000fe20003800000 */
[----:B------:R-:W-:Y:S05]  /*e1c0*/  @!P1 BRA `(.L_x_9327) ;  /* 0x0000002000009947 */ /* 0x000fea0003800000 */
[----:B------:R4:W-:Y:S04]  /*e1d0*/  RED.E.ADD.F32.FTZ.RN.STRONG.GPU [R124.64+-0x980], R191 ;  /* 0xfff680bf7c00798e */ /* 0x0009e8000c10e7aa */
[----:B0-----:R4:W-:Y:S02]  /*e1e0*/  RED.E.ADD.F32.FTZ.RN.STRONG.GPU [R126.64+-0x980], R161 ;  /* 0xfff680a17e00798e */ /* 0x0019e4000c10e7aa */
.L_x_9327:
[----:B------:R-:W-:Y:S05]  /*e1f0*/  BSYNC B0 ;  /* 0x0000000000007941 */ /* 0x000fea0003800000 */
.L_x_9326:
[----:B0-2---:R0:W2:Y:S01]  /*e200*/  LDS R129, [R162.X4+0x2800] ;  /* 0x00280000a2817984 */ /* 0x0050a20000004800 */
[----:B------:R-:W-:Y:S01]  /*e210*/  BSSY B0, `(.L_x_9328) ;  /* 0x0000004000007945 */ /* 0x000fe20003800000 */
[----:B------:R-:W-:Y:S05]  /*e220*/  @!P2 BRA `(.L_x_9329) ;  /* 0x000000200000a947 */ /* 0x000fea0003800000 */
[----:B------:R0:W-:Y:S04]  /*e230*/  RED.E.ADD.F32.FTZ.RN.STRONG.GPU [R124.64+-0x900], R192 ;  /* 0xfff700c07c00798e */ /* 0x0001e8000c10e7aa */
[----:B--2---:R0:W-:Y:S02]  /*e240*/  RED.E.ADD.F32.FTZ.RN.STRONG.GPU [R126.64+-0x900], R129 ;  /* 0xfff700817e00798e */ /* 0x0041e4000c10e7aa */
.L_x_9329:
[----:B------:R-:W-:Y:S05]  /*e250*/  BSYNC B0 ;  /* 0x0000000000007941 */ /* 0x000fea0003800000 */
.L_x_9328:
[----:B------:R-:W0:Y:S01]  /*e260*/  LDS R163, [R163.X4+0x2880] ;  /* 0x00288000a3a37984 */ /* 0x000e220000004800 */
[----:B------:R-:W-:Y:S01]  /*e270*/  BSSY B0, `(.L_x_9330) ;  /* 0x0000004000007945 */ /* 0x000fe20003800000 */
[----:B------:R-:W-:Y:S05]  /*e280*/  @!P3 BRA `(.L_x_9331) ;  /* 0x000000200000b947 */ /* 0x000fea0003800000 */
[----:B------:R4:W-:Y:S04]  /*e290*/  RED.E.ADD.F32.FTZ.RN.STRONG.GPU [R124.64+-0x880], R193 ;  /* 0xfff780c17c00798e */ /* 0x0009e8000c10e7aa */
[----:B0-----:R4:W-:Y:S02]  /*e2a0*/  RED.E.ADD.F32.FTZ.RN.STRONG.GPU [R126.64+-0x880], R163 ;  /* 0xfff780a37e00798e */ /* 0x0019e4000c10e7aa */
.L_x_9331:
[----:B------:R-:W-:Y:S05]  /*e2b0*/  BSYNC B0 ;  /* 0x0000000000007941 */ /* 0x000fea0003800000 */
.L_x_9330:
[----:B0-2---:R0:W2:Y:S01]  /*e2c0*/  LDS R129, [R148.X4+0x2900] ;  /* 0x0029000094817984 */ /* 0x0050a20000004800 */
[----:B------:R-:W-:Y:S01]  /*e2d0*/  BSSY B0, `(.L_x_9332) ;  /* 0x0000004000007945 */ /* 0x000fe20003800000 */
[----:B------:R-:W-:Y:S05]  /*e2e0*/  @!P4 BRA `(.L_x_9333) ;  /* 0x000000200000c947 */ /* 0x000fea0003800000 */
[----:B------:R0:W-:Y:S04]  /*e2f0*/  RED.E.ADD.F32.FTZ.RN.STRONG.GPU [R124.64+-0x800], R194 ;  /* 0xfff800c27c00798e */ /* 0x0001e8000c10e7aa */
[----:B--2---:R0:W-:Y:S02]  /*e300*/  RED.E.ADD.F32.FTZ.RN.STRONG.GPU [R126.64+-0x800], R129 ;  /* 0xfff800817e00798e */ /* 0x0041e4000c10e7aa */
.L_x_9333:
[----:B------:R-:W-:Y:S05]  /*e310*/  BSYNC B0 ;  /* 0x0000000000007941 */ /* 0x000fea0003800000 */
.L_x_9332:
[----:B0-2---:R0:W2:Y:S01]  /*e320*/  LDS R129, [R164.X4+0x2980] ;  /* 0x00298000a4817984 */ /* 0x0050a20000004800 */
[----:B------:R-:W-:Y:S01]  /*e330*/  BSSY B0, `(.L_x_9334) ;  /* 0x0000004000007945 */ /* 0x000fe20003800000 */
[----:B------:R-:W-:Y:S05]  /*e340*/  @!P5 BRA `(.L_x_9335) ;  /* 0x000000200000d947 */ /* 0x000fea0003800000 */
[----:B------:R0:W-:Y:S04]  /*e350*/  RED.E.ADD.F32.FTZ.RN.STRONG.GPU [R124.64+-0x780], R195 ;  /* 0xfff880c37c00798e */ /* 0x0001e8000c10e7aa */
[----:B--2---:R0:W-:Y:S02]  /*e360*/  RED.E.ADD.F32.FTZ.RN.STRONG.GPU [R126.64+-0x780], R129 ;  /* 0xfff880817e00798e */ /* 0x0041e4000c10e7aa */
.L_x_9335:
[----:B------:R-:W-:Y:S05]  /*e370*/  BSYNC B0 ;  /* 0x0000000000007941 */ /* 0x000fea0003800000 */
.L_x_9334:
        /* <DEDUP_REMOVED lines=12> */
.L_x_9337:
[----:B------:R-:W-:Y:S05]  /*e440*/  BSYNC B0 ;  /* 0x0000000000007941 */ /* 0x000fea0003800000 */
.L_x_9336:
[----:B0-2---:R0:W2:Y:S01]  /*e450*/  LDS R129, [R166.X4+0x2a80] ;  /* 0x002a8000a6817984 */ /* 0x0050a20000004800 */
[----:B------:R-:W-:Y:S01]  /*e460*/  BSSY B0, `(.L_x_9338) ;  /* 0x0000004000007945 */ /* 0x000fe20003800000 */
[----:B------:R-:W-:Y:S05]  /*e470*/  @!P0 BRA `(.L_x_9339) ;  /* 0x0000002000008947 */ /* 0x000fea0003800000 */
[----:B------:R0:W-:Y:S04]  /*e480*/  RED.E.ADD.F32.FTZ.RN.STRONG.GPU [R124.64+-0x680], R197 ;  /* 0xfff980c57c00798e */ /* 0x0001e8000c10e7aa */
[----:B--2---:R0:W-:Y:S02]  /*e490*/  RED.E.ADD.F32.FTZ.RN.STRONG.GPU [R126.64+-0x680], R129 ;  /* 0xfff980817e00798e */ /* 0x0041e4000c10e7aa */
.L_x_9339:
[----:B------:R-:W-:Y:S05]  /*e4a0*/  BSYNC B0 ;  /* 0x0000000000007941 */ /* 0x000fea0003800000 */
.L_x_9338:
[----:B------:R-:W0:Y:S01]  /*e4b0*/  LDS R167, [R167.X4+0x2b00] ;  /* 0x002b0000a7a77984 */ /* 0x000e220000004800 */
[----:B------:R-:W-:Y:S01]  /*e4c0*/  BSSY B0, `(.L_x_9340) ;  /* 0x0000004000007945 */ /* 0x000fe20003800000 */
[----:B------:R-:W-:Y:S05]  /*e4d0*/  @!P1 BRA `(.L_x_9341) ;  /* 0x0000002000009947 */ /* 0x000fea0003800000 */
[----:B------:R4:W-:Y:S04]  /*e4e0*/  RED.E.ADD.F32.FTZ.RN.STRONG.GPU [R124.64+-0x600], R198 ;  /* 0xfffa00c67c00798e */ /* 0x0009e8000c10e7aa */
[----:B0-----:R4:W-:Y:S02]  /*e4f0*/  RED.E.ADD.F32.FTZ.RN.STRONG.GPU [R126.64+-0x600], R167 ;  /* 0xfffa00a77e00798e */ /* 0x0019e4000c10e7aa */
.L_x_9341:
[----:B------:R-:W-:Y:S05]  /*e500*/  BSYNC B0 ;  /* 0x0000000000007941 */ /* 0x000fea0003800000 */
.L_x_9340:
[----:B0-2---:R0:W2:Y:S01]  /*e510*/  LDS R129, [R168.X4+0x2b80] ;  /* 0x002b8000a8817984 */ /* 0x0050a20000004800 */
[----:B------:R-:W-:Y:S01]  /*e520*/  BSSY B0, `(.L_x_9342) ;  /* 0x0000004000007945 */ /* 0x000fe20003800000 */
[----:B------:R-:W-:Y:S05]  /*e530*/  @!P2 BRA `(.L_x_9343) ;  /* 0x000000200000a947 */ /* 0x000fea0003800000 */
[----:B------:R0:W-:Y:S04]  /*e540*/  RED.E.ADD.F32.FTZ.RN.STRONG.GPU [R124.64+-0x580], R199 ;  /* 0xfffa80c77c00798e */ /* 0x0001e8000c10e7aa */
[----:B--2---:R0:W-:Y:S02]  /*e550*/  RED.E.ADD.F32.FTZ.RN.STRONG.GPU [R126.64+-0x580], R129 ;  /* 0xfffa80817e00798e */ /* 0x0041e4000c10e7aa */
.L_x_9343:
[----:B------:R-:W-:Y:S05]  /*e560*/  BSYNC B0 ;  /* 0x0000000000007941 */ /* 0x000fea0003800000 */
.L_x_9342:
[----:B------:R-:W0:Y:S01]  /*e570*/  LDS R169, [R169.X4+0x2c00] ;  /* 0x002c0000a9a97984 */ /* 0x000e220000004800 */
[----:B------:R-:W-:Y:S01]  /*e580*/  BSSY B0, `(.L_x_9344) ;  /* 0x0000004000007945 */ /* 0x000fe20003800000 */
[----:B------:R-:W-:Y:S05]  /*e590*/  @!P3 BRA `(.L_x_9345) ;  /* 0x000000200000b947 */ /* 0x000fea0003800000 */
[----:B------:R4:W-:Y:S04]  /*e5a0*/  RED.E.ADD.F32.FTZ.RN.STRONG.GPU [R124.64+-0x500], R200 ;  /* 0xfffb00c87c00798e */ /* 0x0009e8000c10e7aa */
[----:B0-----:R4:W-:Y:S02]  /*e5b0*/  RED.E.ADD.F32.FTZ.RN.STRONG.GPU [R126.64+-0x500], R169 ;  /* 0xfffb00a97e00798e */ /* 0x0019e4000c10e7aa */
.L_x_9345:
[----:B------:R-:W-:Y:S05]  /*e5c0*/  BSYNC B0 ;  /* 0x0000000000007941 */ /* 0x000fea0003800000 */
.L_x_9344:
[----:B0-2---:R0:W2:Y:S01]  /*e5d0*/  LDS R129, [R170.X4+0x2c80] ;  /* 0x002c8000aa817984 */ /* 0x0050a20000004800 */
[----:B------:R-:W-:Y:S01]  /*e5e0*/  BSSY B0, `(.L_x_9346) ;  /* 0x0000004000007945 */ /* 0x000fe20003800000 */
[----:B------:R-:W-:Y:S05]  /*e5f0*/  @!P4 BRA `(.L_x_9347) ;  /* 0x000000200000c947 */ /* 0x000fea0003800000 */
[----:B------:R0:W-:Y:S04]  /*e600*/  RED.E.ADD.F32.FTZ.RN.STRONG.GPU [R124.64+-0x480], R201 ;  /* 0xfffb80c97c00798e */ /* 0x0001e8000c10e7aa */
[----:B--2---:R0:W-:Y:S02]  /*e610*/  RED.E.ADD.F32.FTZ.RN.STRONG.GPU [R126.64+-0x480], R129 ;  /* 0xfffb80817e00798e */ /* 0x0041e4000c10e7aa */
.L_x_9347:
[----:B------:R-:W-:Y:S05]  /*e620*/  BSYNC B0 ;  /* 0x0000000000007941 */ /* 0x000fea0003800000 */
.L_x_9346:
[----:B------:R-:W0:Y:S01]  /*e630*/  LDS R171, [R171.X4+0x2d00] ;  /* 0x002d0000abab7984 */ /* 0x000e220000004800 */
[----:B------:R-:W-:Y:S01]  /*e640*/  BSSY B0, `(.L_x_9348) ;  /* 0x0000004000007945 */ /* 0x000fe20003800000 */
[----:B------:R-:W-:Y:S05]  /*e650*/  @!P5 BRA `(.L_x_9349) ;  /* 0x000000200000d947 */ /* 0x000fea0003800000 */
[----:B------:R4:W-:Y:S04]  /*e660*/  RED.E.ADD.F32.FTZ.RN.STRONG.GPU [R124.64+-0x400], R202 ;  /* 0xfffc00ca7c00798e */ /* 0x0009e8000c10e7aa */
[----:B0-----:R4:W-:Y:S02]  /*e670*/  RED.E.ADD.F32.FTZ.RN.STRONG.GPU [R126.64+-0x400], R171 ;  /* 0xfffc00ab7e00798e */ /* 0x0019e4000c10e7aa */
.L_x_9349:
[----:B------:R-:W-:Y:S05]  /*e680*/  BSYNC B0 ;  /* 0x0000000000007941 */ /* 0x000fea0003800000 */
.L_x_9348:
        /* <DEDUP_REMOVED lines=12> */
.L_x_9351:
[----:B0-----:R-:W-:Y:S05]  /*e750*/  BSYNC B0 ;  /* 0x0000000000007941 */ /* 0x001fea0003800000 */
.L_x_9350:
[----:B------:R-:W0:Y:S01]  /*e760*/  LDS R173, [R173.X4+0x2e00] ;  /* 0x002e0000adad7984 */ /* 0x000e220000004800 */
[----:B------:R-:W-:Y:S01]  /*e770*/  BSSY B0, `(.L_x_9352) ;  /* 0x0000004000007945 */ /* 0x000fe20003800000 */
[----:B------:R-:W-:Y:S05]  /*e780*/  @!P0 BRA `(.L_x_9353) ;  /* 0x0000002000008947 */ /* 0x000fea0003800000 */
[----:B------:R4:W-:Y:S04]  /*e790*/  RED.E.ADD.F32.FTZ.RN.STRONG.GPU [R124.64+-0x300], R204 ;  /* 0xfffd00cc7c00798e */ /* 0x0009e8000c10e7aa */
[----:B0-----:R4:W-:Y:S02]  /*e7a0*/  RED.E.ADD.F32.FTZ.RN.STRONG.GPU [R126.64+-0x300], R173 ;  /* 0xfffd00ad7e00798e */ /* 0x0019e4000c10e7aa */
.L_x_9353:
[----:B------:R-:W-:Y:S05]  /*e7b0*/  BSYNC B0 ;  /* 0x0000000000007941 */ /* 0x000fea0003800000 */
.L_x_9352:
[----:B--2---:R2:W4:Y:S01]  /*e7c0*/  LDS R129, [R174.X4+0x2e80] ;  /* 0x002e8000ae817984 */ /* 0x0045220000004800 */
[----:B------:R-:W-:Y:S01]  /*e7d0*/  BSSY B0, `(.L_x_9354) ;  /* 0x0000004000007945 */ /* 0x000fe20003800000 */
[----:B------:R-:W-:Y:S05]  /*e7e0*/  @!P1 BRA `(.L_x_9355) ;  /* 0x0000002000009947 */ /* 0x000fea0003800000 */
[----:B------:R2:W-:Y:S04]  /*e7f0*/  RED.E.ADD.F32.FTZ.RN.STRONG.GPU [R124.64+-0x280], R205 ;  /* 0xfffd80cd7c00798e */ /* 0x0005e8000c10e7aa */
[----:B----4-:R2:W-:Y:S02]  /*e800*/  RED.E.ADD.F32.FTZ.RN.STRONG.GPU [R126.64+-0x280], R129 ;  /* 0xfffd80817e00798e */ /* 0x0105e4000c10e7aa */
.L_x_9355:
[----:B------:R-:W-:Y:S05]  /*e810*/  BSYNC B0 ;  /* 0x0000000000007941 */ /* 0x000fea0003800000 */
.L_x_9354:
[----:B------:R-:W2:Y:S01]  /*e820*/  LDS R175, [R175.X4+0x2f00] ;  /* 0x002f0000afaf7984 */ /* 0x000ea20000004800 */
[----:B------:R-:W-:Y:S01]  /*e830*/  BSSY B0, `(.L_x_9356) ;  /* 0x0000004000007945 */ /* 0x000fe20003800000 */
[----:B------:R-:W-:Y:S05]  /*e840*/  @!P2 BRA `(.L_x_9357) ;  /* 0x000000200000a947 */ /* 0x000fea0003800000 */
[----:B------:R4:W-:Y:S04]  /*e850*/  RED.E.ADD.F32.FTZ.RN.STRONG.GPU [R124.64+-0x200], R206 ;  /* 0xfffe00ce7c00798e */ /* 0x0009e8000c10e7aa */
[----:B--2---:R4:W-:Y:S02]  /*e860*/  RED.E.ADD.F32.FTZ.RN.STRONG.GPU [R126.64+-0x200], R175 ;  /* 0xfffe00af7e00798e */ /* 0x0049e4000c10e7aa */
.L_x_9357:
[----:B------:R-:W-:Y:S05]  /*e870*/  BSYNC B0 ;  /* 0x0000000000007941 */ /* 0x000fea0003800000 */
.L_x_9356:
[----:B--2-4-:R2:W4:Y:S01]  /*e880*/  LDS R129, [R176.X4+0x2f80] ;  /* 0x002f8000b0817984 */ /* 0x0145220000004800 */
[----:B------:R-:W-:Y:S01]  /*e890*/  BSSY B0, `(.L_x_9358) ;  /* 0x0000004000007945 */ /* 0x000fe20003800000 */
[----:B------:R-:W-:Y:S05]  /*e8a0*/  @!P3 BRA `(.L_x_9359) ;  /* 0x000000200000b947 */ /* 0x000fea0003800000 */
[----:B------:R2:W-:Y:S04]  /*e8b0*/  RED.E.ADD.F32.FTZ.RN.STRONG.GPU [R124.64+-0x180], R207 ;  /* 0xfffe80cf7c00798e */ /* 0x0005e8000c10e7aa */
[----:B----4-:R2:W-:Y:S02]  /*e8c0*/  RED.E.ADD.F32.FTZ.RN.STRONG.GPU [R126.64+-0x180], R129 ;  /* 0xfffe80817e00798e */ /* 0x0105e4000c10e7aa */
.L_x_9359:
[----:B------:R-:W-:Y:S05]  /*e8d0*/  BSYNC B0 ;  /* 0x0000000000007941 */ /* 0x000fea0003800000 */
.L_x_9358:
[----:B------:R-:W2:Y:S01]  /*e8e0*/  LDS R177, [R177.X4+0x3000] ;  /* 0x00300000b1b17984 */ /* 0x000ea20000004800 */
[----:B------:R-:W-:Y:S01]  /*e8f0*/  BSSY B0, `(.L_x_9360) ;  /* 0x0000004000007945 */ /* 0x000fe20003800000 */
[----:B------:R-:W-:Y:S05]  /*e900*/  @!P4 BRA `(.L_x_9361) ;  /* 0x000000200000c947 */ /* 0x000fea0003800000 */
[----:B------:R4:W-:Y:S04]  /*e910*/  RED.E.ADD.F32.FTZ.RN.STRONG.GPU [R124.64+-0x100], R208 ;  /* 0xffff00d07c00798e */ /* 0x0009e8000c10e7aa */
[----:B--2---:R4:W-:Y:S02]  /*e920*/  RED.E.ADD.F32.FTZ.RN.STRONG.GPU [R126.64+-0x100], R177 ;  /* 0xffff00b17e00798e */ /* 0x0049e4000c10e7aa */
.L_x_9361:
[----:B------:R-:W-:Y:S05]  /*e930*/  BSYNC B0 ;  /* 0x0000000000007941 */ /* 0x000fea0003800000 */
.L_x_9360:
[----:B--2-4-:R2:W4:Y:S01]  /*e940*/  LDS R129, [R178.X4+0x3080] ;  /* 0x00308000b2817984 */ /* 0x0145220000004800 */
[----:B------:R-:W-:Y:S01]  /*e950*/  BSSY B0, `(.L_x_9362) ;  /* 0x0000004000007945 */ /* 0x000fe20003800000 */
[----:B------:R-:W-:Y:S05]  /*e960*/  @!P5 BRA `(.L_x_9363) ;  /* 0x000000200000d947 */ /* 0x000fea0003800000 */
[----:B------:R2:W-:Y:S04]  /*e970*/  RED.E.ADD.F32.FTZ.RN.STRONG.GPU [R124.64+-0x80], R209 ;  /* 0xffff80d17c00798e */ /* 0x0005e8000c10e7aa */
[----:B----4-:R2:W-:Y:S02]  /*e980*/  RED.E.ADD.F32.FTZ.RN.STRONG.GPU [R126.64+-0x80], R129 ;  /* 0xffff80817e00798e */ /* 0x0105e4000c10e7aa */
.L_x_9363:
[----:B------:R-:W-:Y:S05]  /*e990*/  BSYNC B0 ;  /* 0x0000000000007941 */ /* 0x000fea0003800000 */
.L_x_9362:
        /* <DEDUP_REMOVED lines=17> */
[----:B------:R-:W-:Y:S02]  /*eab0*/  FADD.FTZ R41, R71, R41 ;  /* 0x0000002947297221 */ /* 0x000fe40000010000 */
        /* <DEDUP_REMOVED lines=30> */
[----:B------:R-:W-:Y:S02]  /*eca0*/  FFMA.FTZ R61, R85, R4, R61 ;  /* 0x00000004553d7223 */ /* 0x000fe4000001003d */
[----:B------:R-:W-:Y:S02]  /*ecb0*/  FFMA.FTZ R62, R86, R7, R62 ;  /* 0x00000007563e7223 */ /* 0x000fe4000001003e */
[----:B--2---:R-:W-:Y:S02]  /*ecc0*/  @!P0 FADD.FTZ R64, R64, R125 ;  /* 0x0000007d40408221 */ /* 0x004fe40000010000 */
[----:B------:R-:W-:-:S02]  /*ecd0*/  FADD.FTZ R38, R5, R38 ;  /* 0x0000002605267221 */ /* 0x000fc40000010000 */
[----:B-----5:R-:W-:Y:S01]  /*ece0*/  @!P0 FADD.FTZ R65, R65, R124 ;  /* 0x0000007c41418221 */ /* 0x020fe20000010000 */
[----:B------:R-:W2:Y:S01]  /*ecf0*/  SHFL.DOWN PT, R125, R64, 0x8, 0x1f ;  /* 0x09001f00407d7f89 */ /* 0x000ea200000e0000 */
[----:B------:R-:W-:Y:S01]  /*ed00*/  ISETP.GT.AND P0, PT, R119, 0x17, PT ;  /* 0x000000177700780c */ /* 0x000fe20003f04270 */
[----:B------:R-:W-:Y:S02]  /*ed10*/  FADD.FTZ R37, R220, R37 ;  /* 0x00000025dc257221 */ /* 0x000fe40000010000 */
[----:B------:R-:W5:Y:S01]  /*ed20*/  SHFL.DOWN PT, R124, R65, 0x8, 0x1f ;  /* 0x09001f00417c7f89 */ /* 0x000f6200000e0000 */
[----:B------:R-:W-:Y:S02]  /*ed30*/  FFMA.FTZ R63, R87, R10, R63 ;  /* 0x0000000a573f7223 */ /* 0x000fe4000001003f */
[----:B------:R-:W-:Y:S02]  /*ed40*/  FFMA.FTZ R72, R88, R13, R72 ;  /* 0x0000000d58487223 */ /* 0x000fe40000010048 */
[----:B------:R-:W-:-:S02]  /*ed50*/  FADD.FTZ R36, R211, R36 ;  /* 0x00000024d3247221 */ /* 0x000fc40000010000 */
[----:B------:R-:W-:Y:S02]  /*ed60*/  FFMA.FTZ R73, R89, R14, R73 ;  /* 0x0000000e59497223 */ /* 0x000fe40000010049 */
[----:B------:R-:W-:Y:S02]  /*ed70*/  FADD.FTZ R35, R212, R35 ;  /* 0x00000023d4237221 */ /* 0x000fe40000010000 */
[----:B------:R-:W-:Y:S02]  /*ed80*/  FADD.FTZ R34, R17, R34 ;  /* 0x0000002211227221 */ /* 0x000fe40000010000 */
[----:B--2---:R-:W-:Y:S02]  /*ed90*/  @!P0 FADD.FTZ R64, R64, R125 ;  /* 0x0000007d40408221 */ /* 0x004fe40000010000 */
        /* <DEDUP_REMOVED lines=8> */
[----:B------:R2:W-:Y:S04]  /*ee20*/  @!P1 STS.64 [0x3188], R2 ;  /* 0x00318802ff009388 */ /* 0x0005e80000000a00 */
[----:B------:R-:W-:Y:S06]  /*ee30*/  BAR.SYNC.DEFER_BLOCKING 0x0 ;  /* 0x0000000000007b1d */ /* 0x000fec0000010000 */
[----:B------:R-:W-:Y:S05]  /*ee40*/  @P2 BRA `(.L_x_9365) ;  /* 0x0000008000002947 */ /* 0x000fea0003800000 */
[----:B--2---:R-:W-:Y:S02]  /*ee50*/  ULDC UR32, c[0x0][0x174] ;  /* 0x00005d0000207ab9 */ /* 0x004fe40000000800 */
[----:B------:R-:W-:-:S02]  /*ee60*/  UISETP.NE.AND UP0, UPT, UR26, UR32, UPT ;  /* 0x000000201a00728c */ /* 0x000fc4000bf05270 */
[----:B------:R-:W-:-:S04]  /*ee70*/  USHF.L.U32 UR32, UR7, 0x3, URZ ;  /* 0x0000000307207899 */ /* 0x000fc8000800063f */
[----:B------:R-:W-:-:S13]  /*ee80*/  PLOP3.LUT P0, PT, PT, PT, UP0, 0x80, 0x0 ;  /* 0x000000000000781c */ /* 0x000fda0003f0f008 */
[----:B------:R-:W2:Y:S02]  /*ee90*/  @P0 LDS.64 R4, [UR32+0x56d0] ;  /* 0x0056d020ff040984 */ /* 0x000ea40008000a00 */
[----:B--2---:R-:W-:Y:S02]  /*eea0*/  @P0 FADD.FTZ R3, R3, R5 ;  /* 0x0000000503030221 */ /* 0x004fe40000010000 */
[----:B------:R-:W-:-:S05]  /*eeb0*/  @P0 FADD.FTZ R2, R2, R4 ;  /* 0x0000000402020221 */ /* 0x000fca0000010000 */
[----:B------:R2:W-:Y:S02]  /*eec0*/  STS.64 [UR32+0x56d0], R2 ;  /* 0x0056d002ff007988 */ /* 0x0005e40008000a20 */
.L_x_9365:
[----:B--2---:R-:W-:Y:S05]  /*eed0*/  BSYNC B0 ;  /* 0x0000000000007941 */ /* 0x004fea0003800000 */
.L_x_9364:
        /* <DEDUP_REMOVED lines=8> */
.L_x_9287:
        /* <DEDUP_REMOVED lines=82> */
.L_x_9368:
[----:B--2---:R-:W-:Y:S05]  /*f480*/  BSYNC B0 ;  /* 0x0000000000007941 */ /* 0x004fea0003800000 */
.L_x_9367:
        /* <DEDUP_REMOVED lines=91> */
[----:B--2---:R-:W-:Y:S02]  /*fa40*/  PRMT R11, R3, 0x7632, R11 ;  /* 0x00007632030b7816 */ /* 0x004fe4000000000b */
        /* <DEDUP_REMOVED lines=36> */
[----:B------:R-:W2:Y:S03]  /*fc90*/  LDS R23, [0x420] ;  /* 0x00042000ff177984 */ /* 0x000ea60000000800 */
        /* <DEDUP_REMOVED lines=8> */
[----:B--2---:R-:W-:-:S13]  /*fd20*/  ISETP.GE.AND P0, PT, R118, R23, PT ;  /* 0x000000177600720c */ /* 0x004fda0003f06270 */
        /* <DEDUP_REMOVED lines=15> */
.L_x_9370:
[----:B0-----:R-:W-:Y:S05]  /*fe20*/  BSYNC B0 ;  /* 0x0000000000007941 */ /* 0x001fea0003800000 */
.L_x_9369:
        /* <DEDUP_REMOVED lines=63> */
.L_x_9281:
        /* <DEDUP_REMOVED lines=27> */
.L_x_9373:
[----:B-1----:R-:W-:Y:S05]  /*103d0*/  BSYNC B0 ;  /* 0x0000000000007941 */ /* 0x002fea0003800000 */
.L_x_9372:
        /* <DEDUP_REMOVED lines=26> */
.L_x_9375:
[----:B------:R-:W3:Y:S02]  /*10580*/  S2R R7, SR_TID.X ;  /* 0x0000000000077919 */ /* 0x000ee40000002100 */
.L_x_9376:
[----:B-1----:R-:W-:Y:S05]  /*10590*/  BSYNC B0 ;  /* 0x0000000000007941 */ /* 0x002fea0003800000 */
.L_x_9374:
[----:B---3--:R-:W-:-:S13]  /*105a0*/  ISETP.GE.AND P0, PT, R7, c[0x0][0x16c], PT ;  /* 0x00005b0007007a0c */ /* 0x008fda0003f06270 */
[----:B------:R-:W-:Y:S05]  /*105b0*/  @P0 EXIT ;  /* 0x000000000000094d */ /* 0x000fea0003800000 */
[----:B------:R-:W-:Y:S02]  /*105c0*/  ULDC.64 UR6, c[0x0][0x288] ;  /* 0x0000a20000067ab9 */ /* 0x000fe40000000a00 */
[----:B------:R-:W-:Y:S02]  /*105d0*/  UIMAD UR11, UR11, UR6, URZ ;  /* 0x000000060b0b72a4 */ /* 0x000fe4000f8e023f */
[----:B0-2---:R-:W-:Y:S02]  /*105e0*/  UIMAD.WIDE.U32 UR4, UR10, UR6, URZ ;  /* 0x000000060a0472a5 */ /* 0x005fe4000f8e003f */
[----:B------:R-:W-:-:S04]  /*105f0*/  UIMAD UR6, UR10, UR7, UR11 ;  /* 0x000000070a0672a4 */ /* 0x000fc8000f8e020b */
[----:B------:R-:W-:Y:S02]  /*10600*/  UIADD3 UR6, UR5, UR6, URZ ;  /* 0x0000000605067290 */ /* 0x000fe4000fffe03f */
.L_x_9377:
        /* <DEDUP_REMOVED lines=19> */
.L_x_9378:
        /* <DEDUP_REMOVED lines=12> */
.L_x_14701:


//--------------------- .text._Z25selective_scan_bwd_kernelI32Selective_Scan_bwd_kernel_traitsILi32ELi16ELb0ELb1ELb1ELb1ELb0EN3c108BFloat16ENS1_7complexIfEEEEv12SSMParamsBwd --------------------------
	.section	.text._Z25selective_scan_bwd_kernelI32Selective_Scan_bwd_kernel_traitsILi32ELi16ELb0ELb1ELb1ELb1ELb0EN3c108BFloat16ENS1_7complexIfEEEEv12SSMParamsBwd,"ax",@progbits
	.sectioninfo	@"SHI_REGISTERS=255"
	.align	128
        .global         _Z25selective_scan_bwd_kernelI32Selective_Scan_bwd_kernel_traitsILi32ELi16ELb0ELb1ELb1ELb1ELb0EN3c108BFloat16ENS1_7complexIfEEEEv12SSMParamsBwd
        .type           _Z25selective_scan_bwd_kernelI32Selective_Scan_bwd_kernel_traitsILi32ELi16ELb0ELb1ELb1ELb1ELb0EN3c108BFloat16ENS1_7complexIfEEEEv12SSMParamsBwd,@function
        .size           _Z25selective_scan_bwd_kernelI32Selective_Scan_bwd_kernel_traitsILi32ELi16ELb0ELb1ELb1ELb1ELb0EN3c108BFloat16ENS1_7complexIfEEEEv12SSMParamsBwd,(.L_x_14702 - _Z25selective_scan_bwd_kernelI32Selective_Scan_bwd_kernel_traitsILi32ELi16ELb0ELb1ELb1ELb1ELb0EN3c108BFloat16ENS1_7complexIfEEEEv12SSMParamsBwd)
        .other          _Z25selective_scan_bwd_kernelI32Selective_Scan_bwd_kernel_traitsILi32ELi16ELb0ELb1ELb1ELb1ELb0EN3c108BFloat16ENS1_7complexIfEEEEv12SSMParamsBwd,@"STO_CUDA_ENTRY STV_DEFAULT"
_Z25selective_scan_bwd_kernelI32Selective_Scan_bwd_kernel_traitsILi32ELi16ELb0ELb1ELb1ELb1ELb0EN3c108BFloat16ENS1_7complexIfEEEEv12SSMParamsBwd:
.text._Z25selective_scan_bwd_kernelI32Selective_Scan_bwd_kernel_traitsILi32ELi16ELb0ELb1ELb1ELb1ELb0EN3c108BFloat16ENS1_7complexIfEEEEv12SSMParamsBwd:
        /* <DEDUP_REMOVED lines=181> */
.L_x_9496:
        /* <DEDUP_REMOVED lines=116> */
[----:B------:R-:W-:Y:S01]  /*1290*/  IMAD.WIDE R116, R45, 0x2, R116 ;  /* 0x000000022d747825 */ /* 0x000fe200078e0274 */
        /* <DEDUP_REMOVED lines=105> */
[----:B0-----:R-:W-:Y:S04]  /*1930*/  STL [R1+0x14], R44 ;  /* 0x0000142c01007387 */ /* 0x001fe80000100800 */
[----:B------:R-:W-:Y:S04]  /*1940*/  STL [R1+0x10], R43 ;  /* 0x0000102b01007387 */ /* 0x000fe80000100800 */
        /* <DEDUP_REMOVED lines=55> */
[----:B------:R-:W-:Y:S02]  /*1cc0*/  ISETP.GE.AND P0, PT, R31, UR28, PT ;  /* 0x0000001c1f007c0c */ /* 0x000fe4000bf06270 */
[----:B------:R-:W-:Y:S02]  /*1cd0*/  PRMT R27, RZ, 0x7610, R27 ;  /* 0x00007610ff1b7816 */ /* 0x000fe4000000001b */
[----:B------:R-:W-:-:S06]  /*1ce0*/  PRMT R18, RZ, 0x7610, R18 ;  /* 0x00007610ff127816 */ /* 0x000fcc0000000012 */
[----:B------:R-:W5:Y:S01]  /*1cf0*/  @!P1 LDG.E.U16 R18, [R8.64+0x140] ;  /* 0x0001402808129981 */ /* 0x000f62000c1e1500 */
[----:B------:R-:W-:-:S03]  /*1d00*/  ISETP.GE.AND P1, PT, R33, UR28, PT ;  /* 0x0000001c21007c0c */ /* 0x000fc6000bf26270 */
[----:B------:R-:W5:Y:S01]  /*1d10*/  @!P0 LDG.E.U16 R27, [R8.64+0x180] ;  /* 0x00018028081b8981 */ /* 0x000f62000c1e1500 */
[----:B------:R-:W-:Y:S02]  /*1d20*/  ISETP.GE.AND P0, PT, R34, UR28, PT ;  /* 0x0000001c22007c0c */ /* 0x000fe4000bf06270 */
[----:B------:R-:W-:Y:S02]  /*1d30*/  PRMT R29, RZ, 0x7610, R29 ;  /* 0x00007610ff1d7816 */ /* 0x000fe4000000001d */
[----:B------:R-:W-:-:S06]  /*1d40*/  PRMT R20, RZ, 0x7610, R20 ;  /* 0x00007610ff147816 */ /* 0x000fcc0000000014 */
[----:B------:R-:W5:Y:S01]  /*1d50*/  @!P1 LDG.E.U16 R20, [R8.64+0x1c0] ;  /* 0x0001c02808149981 */ /* 0x000f62000c1e1500 */
[----:B------:R-:W-:-:S03]  /*1d60*/  ISETP.NE.AND P1, PT, R26, RZ, PT ;  /* 0x000000ff1a00720c */ /* 0x000fc60003f25270 */
[----:B------:R-:W5:Y:S01]  /*1d70*/  @!P0 LDG.E.U16 R29, [R8.64+0x200] ;  /* 0x00020028081d8981 */ /* 0x000f62000c1e1500 */
[----:B------:R-:W-:Y:S02]  /*1d80*/  ISETP.NE.AND P0, PT, R28, RZ, PT ;  /* 0x000000ff1c00720c */ /* 0x000fe40003f05270 */
[----:B------:R-:W-:Y:S02]  /*1d90*/  PRMT R26, RZ, 0x7610, R26 ;  /* 0x00007610ff1a7816 */ /* 0x000fe4000000001a */
[----:B------:R-:W-:Y:S02]  /*1da0*/  PRMT R31, RZ, 0x7610, R31 ;  /* 0x00007610ff1f7816 */ /* 0x000fe4000000001f */
[----:B------:R-:W-:Y:S02]  /*1db0*/  PRMT R28, RZ, 0x7610, R28 ;  /* 0x00007610ff1c7816 */ /* 0x000fe4000000001c */
[----:B------:R-:W-:Y:S02]  /*1dc0*/  PRMT R33, RZ, 0x7610, R33 ;  /* 0x00007610ff217816 */ /* 0x000fe40000000021 */
[----:B------:R-:W5:Y:S04]  /*1dd0*/  @!P1 LDG.E.U16 R31, [R8.64+0x280] ;  /* 0x00028028081f9981 */ /* 0x000f68000c1e1500 */
[----:B------:R-:W5:Y:S04]  /*1de0*/  @!P0 LDG.E.U16 R26, [R8.64+0x240] ;  /* 0x00024028081a8981 */ /* 0x000f68000c1e1500 */
[----:B------:R-:W5:Y:S04]  /*1df0*/  @!P2 LDG.E.U16 R28, [R8.64+0x2c0] ;  /* 0x0002c028081ca981 */ /* 0x000f68000c1e1500 */
[----:B------:R-:W5:Y:S01]  /*1e00*/  @!P3 LDG.E.U16 R33, [R8.64+0x300] ;  /* 0x000300280821b981 */ /* 0x000f62000c1e1500 */
[----:B0-----:R-:W-:-:S05]  /*1e10*/  PRMT R7, RZ, 0x5410, R7 ;  /* 0x00005410ff077816 */ /* 0x001fca0000000007 */
        /* <DEDUP_REMOVED lines=42> */
[----:B------:R-:W5:Y:S01]  /*20c0*/  LDS.U16 R19, [R96+0x8] ;  /* 0x0000080060137984 */ /* 0x000f620000000400 */
[----:B0-----:R-:W-:-:S03]  /*20d0*/  PRMT R23, RZ, 0x5410, R44 ;  /* 0x00005410ff177816 */ /* 0x001fc6000000002c */
[----:B------:R-:W0:Y:S01]  /*20e0*/  LDS.U16 R29, [R96+0xa] ;  /* 0x00000a00601d7984 */ /* 0x000e220000000400 */
[----:B------:R-:W-:-:S03]  /*20f0*/  PRMT R22, RZ, 0x5410, R43 ;  /* 0x00005410ff167816 */ /* 0x000fc6000000002b */
[----:B------:R-:W0:Y:S04]  /*2100*/  LDS.U16 R28, [R96+0xc] ;  /* 0x00000c00601c7984 */ /* 0x000e280000000400 */
[----:B------:R-:W0:Y:S04]  /*2110*/  LDS.U16 R27, [R96+0xe] ;  /* 0x00000e00601b7984 */ /* 0x000e280000000400 */
[----:B------:R-:W0:Y:S04]  /*2120*/  LDS.U16 R26, [R96+0x10] ;  /* 0x00001000601a7984 */ /* 0x000e280000000400 */
[----:B------:R0:W0:Y:S01]  /*2130*/  LDS.U16 R25, [R96+0x12] ;  /* 0x0000120060197984 */ /* 0x0000220000000400 */
[----:B-1----:R-:W-:-:S03]  /*2140*/  PRMT R34, RZ, 0x5410, R34 ;  /* 0x00005410ff227816 */ /* 0x002fc60000000022 */
[----:B------:R1:W1:Y:S01]  /*2150*/  LDS.U16 R24, [R96+0x14] ;  /* 0x0000140060187984 */ /* 0x0002620000000400 */
[----:B--2---:R-:W-:Y:S01]  /*2160*/  PRMT R33, RZ, 0x5410, R8 ;  /* 0x00005410ff217816 */ /* 0x004fe20000000008 */
[----:B------:R-:W-:Y:S01]  /*2170*/  FFMA.FTZ R20, R34, R23, R36 ;  /* 0x0000001722147223 */ /* 0x000fe20000010024 */
[----:B------:R-:W-:Y:S02]  /*2180*/  PRMT R8, RZ, 0x5410, R42 ;  /* 0x00005410ff087816 */ /* 0x000fe4000000002a */
[----:B---3--:R-:W-:Y:S01]  /*2190*/  PRMT R32, RZ, 0x5410, R9 ;  /* 0x00005410ff207816 */ /* 0x008fe20000000009 */
[----:B------:R-:W-:Y:S01]  /*21a0*/  FFMA.FTZ R23, R33, R22, R20 ;  /* 0x0000001621177223 */ /* 0x000fe20000010014 */
[----:B------:R-:W-:Y:S01]  /*21b0*/  PRMT R9, RZ, 0x5410, R41 ;  /* 0x00005410ff097816 */ /* 0x000fe20000000029 */
[----:B------:R2:W3:Y:S01]  /*21c0*/  LDS.U16 R22, [R96+0x18] ;  /* 0x0000180060167984 */ /* 0x0004e20000000400 */
[----:B----4-:R-:W-:Y:S01]  /*21d0*/  PRMT R31, RZ, 0x5410, R18 ;  /* 0x00005410ff1f7816 */ /* 0x010fe20000000012 */
[----:B------:R-:W-:-:S02]  /*21e0*/  FFMA.FTZ R8, R32, R8, R23 ;  /* 0x0000000820087223 */ /* 0x000fc40000010017 */
[----:B------:R2:W4:Y:S01]  /*21f0*/  LDS.U16 R23, [R96+0x16] ;  /* 0x0000160060177984 */ /* 0x0005220000000400 */
[----:B-----5:R-:W-:Y:S01]  /*2200*/  PRMT R30, RZ, 0x5410, R19 ;  /* 0x00005410ff1e7816 */ /* 0x020fe20000000013 */
[----:B------:R-:W-:Y:S01]  /*2210*/  FFMA.FTZ R9, R31, R9, R8 ;  /* 0x000000091f097223 */ /* 0x000fe20000010008 */
[----:B------:R-:W-:Y:S01]  /*2220*/  PRMT R8, RZ, 0x5410, R40 ;  /* 0x00005410ff087816 */ /* 0x000fe20000000028 */
[----:B------:R2:W1:Y:S04]  /*2230*/  LDS.U16 R20, [R96+0x1c] ;  /* 0x00001c0060147984 */ /* 0x0004680000000400 */
[----:B------:R-:W-:Y:S01]  /*2240*/  FFMA.FTZ R18, R30, R8, R9 ;  /* 0x000000081e127223 */ /* 0x000fe20000010009 */
[----:B------:R2:W1:Y:S04]  /*2250*/  LDS.U16 R19, [R96+0x1e] ;  /* 0x00001e0060137984 */ /* 0x0004680000000400 */
[----:B------:R2:W1:Y:S01]  /*2260*/  LDS.U16 R8, [R96+0x1a] ;  /* 0x00001a0060087984 */ /* 0x0004620000000400 */
[----:B------:R-:W-:-:S02]  /*2270*/  PRMT R9, RZ, 0x5410, R39 ;  /* 0x00005410ff097816 */ /* 0x000fc40000000027 */
[----:B0-----:R-:W-:Y:S02]  /*2280*/  PRMT R29, RZ, 0x5410, R29 ;  /* 0x00005410ff1d7816 */ /* 0x001fe4000000001d */
        /* <DEDUP_REMOVED lines=43> */
.L_x_9381:
[----:B--23--:R-:W-:Y:S05]  /*2540*/  BSYNC B0 ;  /* 0x0000000000007941 */ /* 0x00cfea0003800000 */
.L_x_9380:
        /* <DEDUP_REMOVED lines=39> */
.L_x_9383:
[----:B------:R-:W-:Y:S05]  /*27c0*/  BSYNC B0 ;  /* 0x0000000000007941 */ /* 0x000fea0003800000 */
.L_x_9382:
[----:B------:R-:W-:Y:S01]  /*27d0*/  PRMT R7, RZ, 0x5410, R91 ;  /* 0x00005410ff077816 */ /* 0x000fe2000000005b */
[----:B------:R-:W-:Y:S01]  /*27e0*/  BSSY B0, `(.L_x_9384) ;  /* 0x0000026000007945 */ /* 0x000fe20003800000 */
[----:B-1----:R-:W-:Y:S02]  /*27f0*/  PRMT R24, RZ, 0x5410, R24 ;  /* 0x00005410ff187816 */ /* 0x002fe40000000018 */
        /* <DEDUP_REMOVED lines=36> */
.L_x_9385:
[----:B------:R-:W-:Y:S05]  /*2a40*/  BSYNC B0 ;  /* 0x0000000000007941 */ /* 0x000fea0003800000 */
.L_x_9384:
        /* <DEDUP_REMOVED lines=39> */
.L_x_9387:
[----:B------:R-:W-:Y:S05]  /*2cc0*/  BSYNC B0 ;  /* 0x0000000000007941 */ /* 0x000fea0003800000 */
.L_x_9386:
        /* <DEDUP_REMOVED lines=39> */
.L_x_9389:
[----:B------:R-:W-:Y:S05]  /*2f40*/  BSYNC B0 ;  /* 0x0000000000007941 */ /* 0x000fea0003800000 */
.L_x_9388:
        /* <DEDUP_REMOVED lines=39> */
.L_x_9391:
[----:B------:R-:W-:Y:S05]  /*31c0*/  BSYNC B0 ;  /* 0x0000000000007941 */ /* 0x000fea0003800000 */
.L_x_9390:
        /* <DEDUP_REMOVED lines=40> */
.L_x_9393:
[----:B------:R-:W-:Y:S05]  /*3450*/  BSYNC B0 ;  /* 0x0000000000007941 */ /* 0x000fea0003800000 */
.L_x_9392:
        /* <DEDUP_REMOVED lines=40> */
.L_x_9395:
[----:B------:R-:W-:Y:S05]  /*36e0*/  BSYNC B0 ;  /* 0x0000000000007941 */ /* 0x000fea0003800000 */
.L_x_9394:
        /* <DEDUP_REMOVED lines=38> */
.L_x_9397:
[----:B------:R-:W-:Y:S05]  /*3950*/  BSYNC B0 ;  /* 0x0000000000007941 */ /* 0x000fea0003800000 */
.L_x_9396:
        /* <DEDUP_REMOVED lines=39> */
.L_x_9399:
[----:B------:R-:W-:Y:S05]  /*3bd0*/  BSYNC B0 ;  /* 0x0000000000007941 */ /* 0x000fea0003800000 */
.L_x_9398:
        /* <DEDUP_REMOVED lines=37> */
.L_x_9401:
[----:B------:R-:W-:Y:S05]  /*3e30*/  BSYNC B0 ;  /* 0x0000000000007941 */ /* 0x000fea0003800000 */
.L_x_9400:
        /* <DEDUP_REMOVED lines=33> */
.L_x_9403:
[----:B------:R-:W-:Y:S05]  /*4050*/  BSYNC B0 ;  /* 0x0000000000007941 */ /* 0x000fea0003800000 */
.L_x_9402:
        /* <DEDUP_REMOVED lines=33> */
.L_x_9405:
[----:B------:R-:W-:Y:S05]  /*4270*/  BSYNC B0 ;  /* 0x0000000000007941 */ /* 0x000fea0003800000 */
.L_x_9404:
        /* <DEDUP_REMOVED lines=33> */
.L_x_9407:
[----:B------:R-:W-:Y:S05]  /*4490*/  BSYNC B0 ;  /* 0x0000000000007941 */ /* 0x000fea0003800000 */
.L_x_9406:
        /* <DEDUP_REMOVED lines=33> */
.L_x_9409:
[----:B------:R-:W-:Y:S05]  /*46b0*/  BSYNC B0 ;  /* 0x0000000000007941 */ /* 0x000fea0003800000 */
.L_x_9408:
        /* <DEDUP_REMOVED lines=33> */
.L_x_9411:
[----:B------:R-:W-:Y:S05]  /*48d0*/  BSYNC B0 ;  /* 0x0000000000007941 */ /* 0x000fea0003800000 */
.L_x_9410:
        /* <DEDUP_REMOVED lines=52> */
.L_x_9491:
        /* <DEDUP_REMOVED lines=12> */
[----:B------:R-:W-:Y:S01]  /*4ce0*/  PRMT R12, RZ, 0x7610, R12 ;  /* 0x00007610ff0c7816 */ /* 0x000fe2000000000c */
[----:B--2---:R-:W2:Y:S01]  /*4cf0*/  LDL R243, [R1+0x18] ;  /* 0x0000180001f37983 */ /* 0x004ea20000100800 */
[----:B------:R-:W-:Y:S01]  /*4d00*/  LOP3.LUT R0, R0, 0xfffffe00, RZ, 0xc0, !PT ;  /* 0xfffffe0000007812 */ /* 0x000fe200078ec0ff */
[----:B------:R-:W-:Y:S01]  /*4d10*/  USHF.L.U32 UR44, UR28, 0x1, URZ ;  /* 0x000000011c2c7899 */ /* 0x000fe2000800063f */
[----:B------:R-:W-:-:S02]  /*4d20*/  PRMT R13, RZ, 0x7610, R13 ;  /* 0x00007610ff0d7816 */ /* 0x000fc4000000000d */
[----:B------:R-:W-:Y:S02]  /*4d30*/  IADD3 R6, R0, R2, RZ ;  /* 0x0000000200067210 */ /* 0x000fe40007ffe0ff */
[----:B------:R-:W-:Y:S02]  /*4d40*/  PRMT R16, RZ, 0x7610, R16 ;  /* 0x00007610ff107816 */ /* 0x000fe40000000010 */
[--C-:B------:R-:W-:Y:S02]  /*4d50*/  SHF.R.S32.HI R7, RZ, 0x1f, R6.reuse ;  /* 0x0000001fff077819 */ /* 0x100fe40000011406 */
[C---:B------:R-:W-:Y:S02]  /*4d60*/  IADD3 R133, R6.reuse, 0x40, RZ ;  /* 0x0000004006857810 */ /* 0x040fe40007ffe0ff */
[----:B------:R-:W-:Y:S01]  /*4d70*/  ISETP.GE.AND P2, PT, R6, UR44, PT ;  /* 0x0000002c06007c0c */ /* 0x000fe2000bf46270 */
[----:B0-----:R-:W-:Y:S01]  /*4d80*/  IMAD.WIDE.U32 R4, R5, c[0x0][0x1a0], R6 ;  /* 0x0000680005047a25 */ /* 0x001fe200078e0006 */
[----:B------:R-:W-:-:S02]  /*4d90*/  ISETP.GE.AND P4, PT, R133, UR44, PT ;  /* 0x0000002c85007c0c */ /* 0x000fc4000bf86270 */
[----:B------:R-:W-:Y:S02]  /*4da0*/  IADD3 R149, R6, 0xa0, RZ ;  /* 0x000000a006957810 */ /* 0x000fe40007ffe0ff */
[----:B------:R-:W-:Y:S01]  /*4db0*/  IADD3 R3, R5, UR34, RZ ;  /* 0x0000002205037c10 */ /* 0x000fe2000fffe0ff */
[----:B------:R-:W-:Y:S01]  /*4dc0*/  ULDC.64 UR34, c[0x0][0x180] ;  /* 0x0000600000227ab9 */ /* 0x000fe20000000a00 */
[----:B------:R-:W-:Y:S02]  /*4dd0*/  LEA R2, P0, R4, UR22, 0x1 ;  /* 0x0000001604027c11 */ /* 0x000fe4000f8008ff */
[----:B------:R-:W-:Y:S02]  /*4de0*/  IADD3 R151, R6, 0xc0, RZ ;  /* 0x000000c006977810 */ /* 0x000fe40007ffe0ff */
[----:B------:R-:W-:Y:S02]  /*4df0*/  LEA.HI.X R3, R4, UR23, R3, 0x1, P0 ;  /* 0x0000001704037c11 */ /* 0x000fe400080f0c03 */
[----:B------:R-:W-:-:S02]  /*4e00*/  IADD3 R4, R6, 0x20, RZ ;  /* 0x0000002006047810 */ /* 0x000fc40007ffe0ff */
[----:B-1----:R-:W-:Y:S01]  /*4e10*/  IADD3 R152, R6, 0xe0, RZ ;  /* 0x000000e006987810 */ /* 0x002fe20007ffe0ff */
[----:B------:R0:W3:Y:S01]  /*4e20*/  @!P2 LDG.E.U16 R11, [R2.64] ;  /* 0x00000028020ba981 */ /* 0x0000e2000c1e1500 */
[----:B------:R-:W-:Y:S02]  /*4e30*/  ISETP.GE.AND P3, PT, R4, UR44, PT ;  /* 0x0000002c04007c0c */ /* 0x000fe4000bf66270 */
[C---:B------:R-:W-:Y:S01]  /*4e40*/  IADD3 R153, R6.reuse, 0x100, RZ ;  /* 0x0000010006997810 */ /* 0x040fe20007ffe0ff */
[----:B------:R0:W4:Y:S01]  /*4e50*/  @!P4 LDG.E.U16 R13, [R2.64+0x80] ;  /* 0x00008028020dc981 */ /* 0x000122000c1e1500 */
[----:B------:R-:W-:Y:S02]  /*4e60*/  IADD3 R154, R6, 0x120, RZ ;  /* 0x00000120069a7810 */ /* 0x000fe40007ffe0ff */
[----:B------:R-:W-:Y:S02]  /*4e70*/  ISETP.GE.AND P0, PT, R149, UR44, PT ;  /* 0x0000002c95007c0c */ /* 0x000fe4000bf06270 */
[----:B------:R-:W-:-:S02]  /*4e80*/  ISETP.GE.AND P1, PT, R151, UR44, PT ;  /* 0x0000002c97007c0c */ /* 0x000fc4000bf26270 */
[----:B------:R-:W-:Y:S02]  /*4e90*/  ISETP.GE.AND P2, PT, R152, UR44, PT ;  /* 0x0000002c98007c0c */ /* 0x000fe4000bf46270 */
[----:B------:R-:W-:Y:S01]  /*4ea0*/  PRMT R17, RZ, 0x7610, R17 ;  /* 0x00007610ff117816 */ /* 0x000fe20000000011 */
[----:B------:R0:W2:Y:S01]  /*4eb0*/  @!P3 LDG.E.U16 R12, [R2.64+0x40] ;  /* 0x00004028020cb981 */ /* 0x0000a2000c1e1500 */
[----:B------:R-:W-:Y:S02]  /*4ec0*/  ISETP.GE.AND P3, PT, R153, UR44, PT ;  /* 0x0000002c99007c0c */ /* 0x000fe4000bf66270 */
[----:B------:R-:W-:Y:S02]  /*4ed0*/  ISETP.GE.AND P4, PT, R154, UR44, PT ;  /* 0x0000002c9a007c0c */ /* 0x000fe4000bf86270 */
[----:B------:R-:W-:Y:S01]  /*4ee0*/  PRMT R18, RZ, 0x7610, R18 ;  /* 0x00007610ff127816 */ /* 0x000fe20000000012 */
[----:B------:R0:W4:Y:S01]  /*4ef0*/  @!P0 LDG.E.U16 R16, [R2.64+0x140] ;  /* 0x0001402802108981 */ /* 0x000122000c1e1500 */
[----:B------:R-:W-:-:S02]  /*4f00*/  PRMT R65, RZ, 0x7610, R65 ;  /* 0x00007610ff417816 */ /* 0x000fc40000000041 */
[C---:B------:R-:W-:Y:S01]  /*4f10*/  IADD3 R157, R6.reuse, 0x180, RZ ;  /* 0x00000180069d7810 */ /* 0x040fe20007ffe0ff */
[----:B------:R0:W4:Y:S01]  /*4f20*/  @!P1 LDG.E.U16 R17, [R2.64+0x180] ;  /* 0x0001802802119981 */ /* 0x000122000c1e1500 */
[----:B------:R-:W-:Y:S02]  /*4f30*/  PRMT R64, RZ, 0x7610, R64 ;  /* 0x00007610ff407816 */ /* 0x000fe40000000040 */
[C---:B------:R-:W-:Y:S01]  /*4f40*/  IADD3 R158, R6.reuse, 0x1a0, RZ ;  /* 0x000001a0069e7810 */ /* 0x040fe20007ffe0ff */
[----:B------:R0:W4:Y:S01]  /*4f50*/  @!P2 LDG.E.U16 R18, [R2.64+0x1c0] ;  /* 0x0001c0280212a981 */ /* 0x000122000c1e1500 */
[C---:B------:R-:W-:Y:S02]  /*4f60*/  IADD3 R159, R6.reuse, 0x1c0, RZ ;  /* 0x000001c0069f7810 */ /* 0x040fe40007ffe0ff */
[C---:B------:R-:W-:Y:S01]  /*4f70*/  IADD3 R160, R6.reuse, 0x1e0, RZ ;  /* 0x000001e006a07810 */ /* 0x040fe20007ffe0ff */
[----:B------:R0:W4:Y:S01]  /*4f80*/  @!P3 LDG.E.U16 R65, [R2.64+0x200] ;  /* 0x000200280241b981 */ /* 0x000122000c1e1500 */
[----:B------:R-:W-:-:S02]  /*4f90*/  IADD3 R161, R6, 0x200, RZ ;  /* 0x0000020006a17810 */ /* 0x000fc40007ffe0ff */
[----:B------:R-:W-:Y:S01]  /*4fa0*/  ISETP.GE.AND P0, PT, R157, UR44, PT ;  /* 0x0000002c9d007c0c */ /* 0x000fe2000bf06270 */
[----:B------:R0:W4:Y:S01]  /*4fb0*/  @!P4 LDG.E.U16 R64, [R2.64+0x240] ;  /* 0x000240280240c981 */ /* 0x000122000c1e1500 */
[----:B------:R-:W-:Y:S02]  /*4fc0*/  ISETP.GE.AND P1, PT, R158, UR44, PT ;  /* 0x0000002c9e007c0c */ /* 0x000fe4000bf26270 */
[----:B------:R-:W-:Y:S02]  /*4fd0*/  ISETP.GE.AND P2, PT, R159, UR44, PT ;  /* 0x0000002c9f007c0c */ /* 0x000fe4000bf46270 */
[----:B------:R-:W-:Y:S02]  /*4fe0*/  IADD3 R142, R6, 0x60, RZ ;  /* 0x00000060068e7810 */ /* 0x000fe40007ffe0ff */
[----:B------:R-:W-:Y:S02]  /*4ff0*/  ISETP.GE.AND P3, PT, R160, UR44, PT ;  /* 0x0000002ca0007c0c */ /* 0x000fe4000bf66270 */
[----:B------:R-:W-:-:S02]  /*5000*/  IADD3 R147, R6, 0x80, RZ ;  /* 0x0000008006937810 */ /* 0x000fc40007ffe0ff */
[----:B------:R-:W-:Y:S02]  /*5010*/  ISETP.GE.AND P4, PT, R161, UR44, PT ;  /* 0x0000002ca1007c0c */ /* 0x000fe4000bf86270 */
[----:B------:R-:W-:Y:S02]  /*5020*/  PRMT R115, RZ, 0x7610, R115 ;  /* 0x00007610ff737816 */ /* 0x000fe40000000073 */
[----:B------:R-:W-:Y:S02]  /*5030*/  ISETP.GE.AND P5, PT, R142, UR44, PT ;  /* 0x0000002c8e007c0c */ /* 0x000fe4000bfa6270 */
[----:B------:R-:W-:Y:S02]  /*5040*/  PRMT R118, RZ, 0x7610, R118 ;  /* 0x00007610ff767816 */ /* 0x000fe40000000076 */
[----:B------:R-:W-:Y:S01]  /*5050*/  ISETP.GE.AND P6, PT, R147, UR44, PT ;  /* 0x0000002c93007c0c */ /* 0x000fe2000bfc6270 */
[----:B------:R0:W4:Y:S01]  /*5060*/  @!P0 LDG.E.U16 R115, [R2.64+0x300] ;  /* 0x0003002802738981 */ /* 0x000122000c1e1500 */
[----:B------:R-:W-:-:S02]  /*5070*/  PRMT R119, RZ, 0x7610, R119 ;  /* 0x00007610ff777816 */ /* 0x000fc40000000077 */
[----:B------:R-:W-:Y:S01]  /*5080*/  PRMT R120, RZ, 0x7610, R120 ;  /* 0x00007610ff787816 */ /* 0x000fe20000000078 */
[----:B------:R0:W4:Y:S01]  /*5090*/  @!P1 LDG.E.U16 R118, [R2.64+0x340] ;  /* 0x0003402802769981 */ /* 0x000122000c1e1500 */
[C---:B------:R-:W-:Y:S02]  /*50a0*/  IADD3 R138, R6.reuse, 0x220, RZ ;  /* 0x00000220068a7810 */ /* 0x040fe40007ffe0ff */
[----:B------:R-:W-:Y:S01]  /*50b0*/  PRMT R122, RZ, 0x7610, R122 ;  /* 0x00007610ff7a7816 */ /* 0x000fe2000000007a */
[----:B------:R0:W4:Y:S01]  /*50c0*/  @!P2 LDG.E.U16 R119, [R2.64+0x380] ;  /* 0x000380280277a981 */ /* 0x000122000c1e1500 */
[C---:B------:R-:W-:Y:S02]  /*50d0*/  IADD3 R139, R6.reuse, 0x240, RZ ;  /* 0x00000240068b7810 */ /* 0x040fe40007ffe0ff */
[C---:B------:R-:W-:Y:S01]  /*50e0*/  IADD3 R140, R6.reuse, 0x260, RZ ;  /* 0x00000260068c7810 */ /* 0x040fe20007ffe0ff */
[----:B------:R0:W4:Y:S01]  /*50f0*/  @!P3 LDG.E.U16 R120, [R2.64+0x3c0] ;  /* 0x0003c0280278b981 */ /* 0x000122000c1e1500 */
[----:B------:R-:W-:-:S02]  /*5100*/  IADD3 R141, R6, 0x280, RZ ;  /* 0x00000280068d7810 */ /* 0x000fc40007ffe0ff */
[----:B------:R-:W-:Y:S01]  /*5110*/  PRMT R14, RZ, 0x7610, R14 ;  /* 0x00007610ff0e7816 */ /* 0x000fe2000000000e */
[----:B------:R0:W4:Y:S01]  /*5120*/  @!P4 LDG.E.U16 R122, [R2.64+0x400] ;  /* 0x00040028027ac981 */ /* 0x000122000c1e1500 */
[----:B------:R-:W-:Y:S02]  /*5130*/  IADD3 R143, R6, 0x2a0, RZ ;  /* 0x000002a0068f7810 */ /* 0x000fe40007ffe0ff */
[----:B------:R-:W-:Y:S02]  /*5140*/  ISETP.GE.AND P0, PT, R138, UR44, PT ;  /* 0x0000002c8a007c0c */ /* 0x000fe4000bf06270 */
[----:B------:R-:W-:Y:S01]  /*5150*/  PRMT R15, RZ, 0x7610, R15 ;  /* 0x00007610ff0f7816 */ /* 0x000fe2000000000f */
[----:B------:R0:W4:Y:S01]  /*5160*/  @!P5 LDG.E.U16 R14, [R2.64+0xc0] ;  /* 0x0000c028020ed981 */ /* 0x000122000c1e1500 */
[----:B------:R-:W-:Y:S02]  /*5170*/  ISETP.GE.AND P1, PT, R139, UR44, PT ;  /* 0x0000002c8b007c0c */ /* 0x000fe4000bf26270 */
[----:B------:R-:W-:-:S02]  /*5180*/  ISETP.GE.AND P2, PT, R140, UR44, PT ;  /* 0x0000002c8c007c0c */ /* 0x000fc4000bf46270 */
[C---:B------:R-:W-:Y:S01]  /*5190*/  IADD3 R155, R6.reuse, 0x140, RZ ;  /* 0x00000140069b7810 */ /* 0x040fe20007ffe0ff */
[----:B------:R0:W4:Y:S01]  /*51a0*/  @!P6 LDG.E.U16 R15, [R2.64+0x100] ;  /* 0x00010028020fe981 */ /* 0x000122000c1e1500 */
[----:B------:R-:W-:Y:S02]  /*51b0*/  ISETP.GE.AND P3, PT, R141, UR44, PT ;  /* 0x0000002c8d007c0c */ /* 0x000fe4000bf66270 */
[----:B------:R-:W-:Y:S02]  /*51c0*/  IADD3 R156, R6, 0x160, RZ ;  /* 0x00000160069c7810 */ /* 0x000fe40007ffe0ff */
[----:B------:R-:W-:Y:S02]  /*51d0*/  ISETP.GE.AND P4, PT, R143, UR44, PT ;  /* 0x0000002c8f007c0c */ /* 0x000fe4000bf86270 */
[----:B------:R-:W-:Y:S02]  /*51e0*/  ISETP.GE.AND P5, PT, R155, UR44, PT ;  /* 0x0000002c9b007c0c */ /* 0x000fe4000bfa6270 */
[----:B------:R-:W-:-:S02]  /*51f0*/  PRMT R121, RZ, 0x7610, R121 ;  /* 0x00007610ff797816 */ /* 0x000fc40000000079 */
[----:B------:R-:W-:Y:S02]  /*5200*/  ISETP.GE.AND P6, PT, R156, UR44, PT ;  /* 0x0000002c9c007c0c */ /* 0x000fe4000bfc6270 */
[----:B------:R-:W-:Y:S02]  /*5210*/  PRMT R124, RZ, 0x7610, R124 ;  /* 0x00007610ff7c7816 */ /* 0x000fe4000000007c */
[----:B------:R-:W-:Y:S01]  /*5220*/  PRMT R123, RZ, 0x7610, R123 ;  /* 0x00007610ff7b7816 */ /* 0x000fe2000000007b */
[----:B------:R0:W4:Y:S01]  /*5230*/  @!P0 LDG.E.U16 R121, [R2.64+0x440] ;  /* 0x0004402802798981 */ /* 0x000122000c1e1500 */
[----:B------:R-:W-:Y:S02]  /*5240*/  PRMT R125, RZ, 0x7610, R125 ;  /* 0x00007610ff7d7816 */ /* 0x000fe4000000007d */
[----:B------:R-:W-:Y:S01]  /*5250*/  IADD3 R162, R6, 0x2c0, RZ ;  /* 0x000002c006a27810 */ /* 0x000fe20007ffe0ff */
[----:B------:R0:W4:Y:S01]  /*5260*/  @!P1 LDG.E.U16 R124, [R2.64+0x480] ;  /* 0x00048028027c9981 */ /* 0x000122000c1e1500 */
[----:B------:R-:W-:-:S02]  /*5270*/  PRMT R126, RZ, 0x7610, R126 ;  /* 0x00007610ff7e7816 */ /* 0x000fc4000000007e */
[C---:B------:R-:W-:Y:S01]  /*5280*/  IADD3 R163, R6.reuse, 0x2e0, RZ ;  /* 0x000002e006a37810 */ /* 0x040fe20007ffe0ff */
[----:B------:R0:W4:Y:S01]  /*5290*/  @!P2 LDG.E.U16 R123, [R2.64+0x4c0] ;  /* 0x0004c028027ba981 */ /* 0x000122000c1e1500 */
[C---:B------:R-:W-:Y:S02]  /*52a0*/  IADD3 R164, R6.reuse, 0x300, RZ ;  /* 0x0000030006a47810 */ /* 0x040fe40007ffe0ff */
[C---:B------:R-:W-:Y:S01]  /*52b0*/  IADD3 R144, R6.reuse, 0x320, RZ ;  /* 0x0000032006907810 */ /* 0x040fe20007ffe0ff */
[----:B------:R0:W4:Y:S01]  /*52c0*/  @!P3 LDG.E.U16 R125, [R2.64+0x500] ;  /* 0x00050028027db981 */ /* 0x000122000c1e1500 */
[----:B------:R-:W-:Y:S02]  /*52d0*/  PRMT R67, RZ, 0x7610, R67 ;  /* 0x00007610ff437816 */ /* 0x000fe40000000043 */
[----:B------:R-:W-:Y:S01]  /*52e0*/  IADD3 R145, R6, 0x340, RZ ;  /* 0x0000034006917810 */ /* 0x000fe20007ffe0ff */
[----:B------:R0:W4:Y:S01]  /*52f0*/  @!P4 LDG.E.U16 R126, [R2.64+0x540] ;  /* 0x00054028027ec981 */ /* 0x000122000c1e1500 */
[----:B------:R-:W-:-:S02]  /*5300*/  ISETP.GE.AND P0, PT, R162, UR44, PT ;  /* 0x0000002ca2007c0c */ /* 0x000fc4000bf06270 */
[----:B------:R-:W-:Y:S01]  /*5310*/  PRMT R66, RZ, 0x7610, R66 ;  /* 0x00007610ff427816 */ /* 0x000fe20000000042 */
[----:B------:R0:W4:Y:S01]  /*5320*/  @!P5 LDG.E.U16 R67, [R2.64+0x280] ;  /* 0x000280280243d981 */ /* 0x000122000c1e1500 */
[----:B------:R-:W-:Y:S02]  /*5330*/  ISETP.GE.AND P1, PT, R163, UR44, PT ;  /* 0x0000002ca3007c0c */ /* 0x000fe4000bf26270 */
[----:B------:R-:W-:Y:S02]  /*5340*/  ISETP.GE.AND P2, PT, R164, UR44, PT ;  /* 0x0000002ca4007c0c */ /* 0x000fe4000bf46270 */
[----:B------:R-:W-:Y:S01]  /*5350*/  ISETP.GE.AND P3, PT, R144, UR44, PT ;  /* 0x0000002c90007c0c */ /* 0x000fe2000bf66270 */
[----:B------:R0:W4:Y:S01]  /*5360*/  @!P6 LDG.E.U16 R66, [R2.64+0x2c0] ;  /* 0x0002c0280242e981 */ /* 0x000122000c1e1500 */
[----:B------:R-:W-:Y:S02]  /*5370*/  ISETP.GE.AND P4, PT, R145, UR44, PT ;  /* 0x0000002c91007c0c */ /* 0x000fe4000bf86270 */
[----:B------:R-:W-:-:S02]  /*5380*/  PRMT R127, RZ, 0x7610, R127 ;  /* 0x00007610ff7f7816 */ /* 0x000fc4000000007f */
[----:B------:R-:W-:Y:S02]  /*5390*/  PRMT R128, RZ, 0x7610, R128 ;  /* 0x00007610ff807816 */ /* 0x000fe40000000080 */
[----:B------:R-:W-:Y:S02]  /*53a0*/  PRMT R129, RZ, 0x7610, R129 ;  /* 0x00007610ff817816 */ /* 0x000fe40000000081 */
[----:B------:R-:W-:Y:S01]  /*53b0*/  PRMT R130, RZ, 0x7610, R130 ;  /* 0x00007610ff827816 */ /* 0x000fe20000000082 */
[----:B------:R0:W4:Y:S01]  /*53c0*/  @!P0 LDG.E.U16 R127, [R2.64+0x580] ;  /* 0x00058028027f8981 */ /* 0x000122000c1e1500 */
[C---:B------:R-:W-:Y:S02]  /*53d0*/  IADD3 R150, R6.reuse, 0x360, RZ ;  /* 0x0000036006967810 */ /* 0x040fe40007ffe0ff */
[----:B------:R-:W-:Y:S01]  /*53e0*/  PRMT R131, RZ, 0x7610, R131 ;  /* 0x00007610ff837816 */ /* 0x000fe20000000083 */
[----:B------:R0:W4:Y:S01]  /*53f0*/  @!P1 LDG.E.U16 R128, [R2.64+0x5c0] ;  /* 0x0005c02802809981 */ /* 0x000122000c1e1500 */
[----:B------:R-:W-:-:S02]  /*5400*/  IADD3 R148, R6, 0x380, RZ ;  /* 0x0000038006947810 */ /* 0x000fc40007ffe0ff */
[C---:B------:R-:W-:Y:S01]  /*5410*/  IADD3 R146, R6.reuse, 0x3a0, RZ ;  /* 0x000003a006927810 */ /* 0x040fe20007ffe0ff */
[----:B------:R0:W4:Y:S01]  /*5420*/  @!P2 LDG.E.U16 R129, [R2.64+0x600] ;  /* 0x000600280281a981 */ /* 0x000122000c1e1500 */
[C---:B------:R-:W-:Y:S02]  /*5430*/  IADD3 R0, R6.reuse, 0x3c0, RZ ;  /* 0x000003c006007810 */ /* 0x040fe40007ffe0ff */
[----:B------:R-:W-:Y:S01]  /*5440*/  IADD3 R10, R6, 0x3e0, RZ ;  /* 0x000003e0060a7810 */ /* 0x000fe20007ffe0ff */
[----:B------:R0:W4:Y:S01]  /*5450*/  @!P3 LDG.E.U16 R130, [R2.64+0x640] ;  /* 0x000640280282b981 */ /* 0x000122000c1e1500 */
[----:B------:R-:W-:Y:S02]  /*5460*/  ISETP.GE.AND P0, PT, R150, UR44, PT ;  /* 0x0000002c96007c0c */ /* 0x000fe4000bf06270 */
[----:B------:R-:W-:Y:S01]  /*5470*/  ISETP.GE.AND P1, PT, R148, UR44, PT ;  /* 0x0000002c94007c0c */ /* 0x000fe2000bf26270 */
        /* <DEDUP_REMOVED lines=51> */
[----:B---3--:R-:W-:Y:S04]  /*57b0*/  STS.U16 [R112], R11 ;  /* 0x0000000b70007388 */ /* 0x008fe80000000400 */
[----:B--2---:R0:W-:Y:S04]  /*57c0*/  STS.U16 [R111+0x40], R12 ;  /* 0x0000400c6f007388 */ /* 0x0041e80000000400 */
[----:B----4-:R1:W-:Y:S01]  /*57d0*/  STS.U16 [R110+0x80], R13 ;  /* 0x0000800d6e007388 */ /* 0x0103e20000000400 */
        /* <DEDUP_REMOVED lines=42> */
[----:B------:R-:W-:Y:S01]  /*5a80*/  STS.U16 [R13+0x480], R124 ;  /* 0x0004807c0d007388 */ /* 0x000fe20000000400 */
        /* <DEDUP_REMOVED lines=12> */
[----:B------:R-:W-:-:S03]  /*5b50*/  LEA.HI.SX32 R98, R98, R113, 0x1b ;  /* 0x0000007162627211 */ /* 0x000fc600078fdaff */
[----:B------:R1:W-:Y:S01]  /*5b60*/  STS.U16 [R67+0x5c0], R128 ;  /* 0x0005c08043007388 */ /* 0x0003e20000000400 */
[----:B0-----:R-:W-:-:S03]  /*5b70*/  SHF.L.U32 R126, R6, 0x1, RZ ;  /* 0x00000001067e7819 */ /* 0x001fc600000006ff */
[----:B------:R0:W-:Y:S01]  /*5b80*/  STS.U16 [R118+0x600], R129 ;  /* 0x0006008176007388 */ /* 0x0001e20000000400 */
[----:B------:R-:W-:-:S03]  /*5b90*/  SHF.L.U32 R133, R98, 0x1, RZ ;  /* 0x0000000162857819 */ /* 0x000fc600000006ff */
[----:B------:R-:W-:Y:S01]  /*5ba0*/  STS.U16 [R119+0x640], R130 ;  /* 0x0006408277007388 */ /* 0x000fe20000000400 */
[----:B-1----:R-:W-:-:S03]  /*5bb0*/  SHF.L.U32 R128, R8, 0x1, RZ ;  /* 0x0000000108807819 */ /* 0x002fc600000006ff */
[----:B------:R1:W-:Y:S01]  /*5bc0*/  STS.U16 [R120+0x680], R131 ;  /* 0x0006808378007388 */ /* 0x0003e20000000400 */
[----:B0-----:R-:W-:-:S03]  /*5bd0*/  SHF.L.U32 R129, R14, 0x1, RZ ;  /* 0x000000010e817819 */ /* 0x001fc600000006ff */
[----:B------:R0:W-:Y:S01]  /*5be0*/  STS.U16 [R126+0x6c0], R135 ;  /* 0x0006c0877e007388 */ /* 0x0001e20000000400 */
[----:B------:R-:W-:Y:S02]  /*5bf0*/  PRMT R107, RZ, 0x7610, R107 ;  /* 0x00007610ff6b7816 */ /* 0x000fe4000000006b */
[----:B------:R-:W-:Y:S02]  /*5c00*/  PRMT R108, RZ, 0x7610, R108 ;  /* 0x00007610ff6c7816 */ /* 0x000fe4000000006c */
[----:B-1----:R-:W-:Y:S01]  /*5c10*/  SHF.L.U32 R131, R16, 0x1, RZ ;  /* 0x0000000110837819 */ /* 0x002fe200000006ff */
[----:B------:R-:W-:Y:S01]  /*5c20*/  STS.U16 [R128+0x700], R137 ;  /* 0x0007008980007388 */ /* 0x000fe20000000400 */
[----:B------:R-:W-:Y:S02]  /*5c30*/  PRMT R105, RZ, 0x7610, R105 ;  /* 0x00007610ff697816 */ /* 0x000fe40000000069 */
[----:B------:R-:W-:Y:S01]  /*5c40*/  PRMT R106, RZ, 0x7610, R106 ;  /* 0x00007610ff6a7816 */ /* 0x000fe2000000006a */
[----:B------:R-:W-:Y:S01]  /*5c50*/  STS.U16 [R129+0x740], R132 ;  /* 0x0007408481007388 */ /* 0x000fe20000000400 */
[----:B------:R-:W-:-:S03]  /*5c60*/  PRMT R103, RZ, 0x7610, R103 ;  /* 0x00007610ff677816 */ /* 0x000fc60000000067 */
[----:B------:R-:W-:Y:S01]  /*5c70*/  STS.U16 [R131+0x780], R134 ;  /* 0x0007808683007388 */ /* 0x000fe20000000400 */
[----:B------:R-:W-:-:S03]  /*5c80*/  PRMT R104, RZ, 0x7610, R104 ;  /* 0x00007610ff687816 */ /* 0x000fc60000000068 */
[----:B------:R1:W-:Y:S01]  /*5c90*/  STS.U16 [R133+0x7c0], R136 ;  /* 0x0007c08885007388 */ /* 0x0003e20000000400 */
[----:B------:R-:W-:-:S06]  /*5ca0*/  NOP ;  /* 0x0000000000007918 */ /* 0x000fcc0000000000 */
[----:B------:R2:W3:Y:S01]  /*5cb0*/  @!P0 LDG.E.U16 R107, [R4.64] ;  /* 0x00000028046b8981 */ /* 0x0004e2000c1e1500 */
[----:B------:R-:W-:Y:S02]  /*5cc0*/  PRMT R101, RZ, 0x7610, R101 ;  /* 0x00007610ff657816 */ /* 0x000fe40000000065 */
[----:B------:R-:W-:Y:S01]  /*5cd0*/  ISETP.GE.AND P0, PT, R152, UR44, PT ;  /* 0x0000002c98007c0c */ /* 0x000fe2000bf06270 */
[----:B------:R2:W4:Y:S01]  /*5ce0*/  @!P1 LDG.E.U16 R108, [R4.64+0x40] ;  /* 0x00004028046c9981 */ /* 0x000522000c1e1500 */
[----:B------:R-:W-:-:S03]  /*5cf0*/  ISETP.GE.AND P1, PT, R153, UR44, PT ;  /* 0x0000002c99007c0c */ /* 0x000fc6000bf26270 */
[----:B------:R2:W3:Y:S01]  /*5d00*/  @!P2 LDG.E.U16 R105, [R4.64+0x80] ;  /* 0x000080280469a981 */ /* 0x0004e2000c1e1500 */
        /* <DEDUP_REMOVED lines=15> */
[----:B0-----:R-:W-:Y:S01]  /*5e00*/  PRMT R135, RZ, 0x7610, R135 ;  /* 0x00007610ff877816 */ /* 0x001fe20000000087 */
[----:B------:R2:W3:Y:S01]  /*5e10*/  @!P1 LDG.E.U16 R99, [R4.64+0x200] ;  /* 0x0002002804639981 */ /* 0x0004e2000c1e1500 */
[----:B-1----:R-:W-:Y:S02]  /*5e20*/  PRMT R136, RZ, 0x7610, R136 ;  /* 0x00007610ff887816 */ /* 0x002fe40000000088 */
        /* <DEDUP_REMOVED lines=47> */
[----:B------:R-:W-:-:S02]  /*6120*/  ISETP.GE.AND P0, PT, R148, UR44, PT ;  /* 0x0000002c94007c0c */ /* 0x000fc4000bf06270 */
[----:B------:R-:W-:-:S11]  /*6130*/  PRMT R181, RZ, 0x7610, R181 ;  /* 0x00007610ffb57816 */ /* 0x000fd600000000b5 */
[----:B------:R2:W3:Y:S01]  /*6140*/  @!P0 LDG.E.U16 R181, [R4.64+0x700] ;  /* 0x0007002804b58981 */ /* 0x0004e2000c1e1500 */
[----:B------:R-:W0:Y:S01]  /*6150*/  R2UR UR37, R3 ;  /* 0x00000000032573c2 */ /* 0x000e2200000e0000 */
[----:B------:R-:W-:Y:S02]  /*6160*/  ISETP.GE.AND P2, PT, R0, UR44, PT ;  /* 0x0000002c00007c0c */ /* 0x000fe4000bf46270 */
[----:B------:R-:W-:Y:S02]  /*6170*/  ISETP.GE.AND P1, PT, R146, UR44, PT ;  /* 0x0000002c92007c0c */ /* 0x000fe4000bf26270 */
[----:B------:R-:W-:Y:S02]  /*6180*/  ISETP.GE.AND P3, PT, R10, UR44, PT ;  /* 0x0000002c0a007c0c */ /* 0x000fe4000bf66270 */
[----:B------:R-:W-:Y:S02]  /*6190*/  PRMT R170, RZ, 0x7610, R170 ;  /* 0x00007610ffaa7816 */ /* 0x000fe400000000aa */
[----:B------:R-:W-:-:S02]  /*61a0*/  PRMT R172, RZ, 0x7610, R172 ;  /* 0x00007610ffac7816 */ /* 0x000fc400000000ac */
[----:B------:R-:W-:-:S04]  /*61b0*/  PRMT R168, RZ, 0x7610, R168 ;  /* 0x00007610ffa87816 */ /* 0x000fc800000000a8 */
[----:B------:R2:W3:Y:S04]  /*61c0*/  @!P2 LDG.E.U16 R172, [R4.64+0x780] ;  /* 0x0007802804aca981 */ /* 0x0004e8000c1e1500 */
[----:B------:R2:W3:Y:S04]  /*61d0*/  @!P1 LDG.E.U16 R170, [R4.64+0x740] ;  /* 0x0007402804aa9981 */ /* 0x0004e8000c1e1500 */
[----:B------:R2:W3:Y:S01]  /*61e0*/  @!P3 LDG.E.U16 R168, [R4.64+0x7c0] ;  /* 0x0007c02804a8b981 */ /* 0x0004e2000c1e1500 */
[----:B0-----:R-:W-:-:S04]  /*61f0*/  FMUL.FTZ R0, R86, UR37 ;  /* 0x0000002556007c20 */ /* 0x001fc80008410000 */
[----:B------:R-:W-:Y:S02]  /*6200*/  FMUL.RZ R6, R0, 0.15915493667125701904 ;  /* 0x3e22f98300067820 */ /* 0x000fe4000040c000 */
[----:B------:R-:W-:-:S04]  /*6210*/  FMUL.FTZ R0, R85, UR37 ;  /* 0x0000002555007c20 */ /* 0x000fc80008410000 */
[----:B------:R-:W-:Y:S02]  /*6220*/  FMUL.RZ R7, R0, 0.15915493667125701904 ;  /* 0x3e22f98300077820 */ /* 0x000fe4000040c000 */
[----:B------:R-:W-:-:S04]  /*6230*/  FMUL.FTZ R0, R84, UR37 ;  /* 0x0000002554007c20 */ /* 0x000fc80008410000 */
[----:B--2---:R-:W-:Y:S02]  /*6240*/  FMUL.RZ R4, R0, 0.15915493667125701904 ;  /* 0x3e22f98300047820 */ /* 0x004fe4000040c000 */
[----:B------:R-:W-:-:S04]  /*6250*/  FMUL.FTZ R0, R83, UR37 ;  /* 0x0000002553007c20 */ /* 0x000fc80008410000 */
[----:B------:R-:W-:Y:S02]  /*6260*/  FMUL.RZ R3, R0, 0.15915493667125701904 ;  /* 0x3e22f98300037820 */ /* 0x000fe4000040c000 */
[----:B------:R-:W-:-:S04]  /*6270*/  FMUL.FTZ R0, R82, UR37 ;  /* 0x0000002552007c20 */ /* 0x000fc80008410000 */
[----:B------:R-:W-:Y:S02]  /*6280*/  FMUL.RZ R5, R0, 0.15915493667125701904 ;  /* 0x3e22f98300057820 */ /* 0x000fe4000040c000 */
[----:B------:R-:W-:Y:S01]  /*6290*/  FMUL.FTZ R0, R81, UR37 ;  /* 0x0000002551007c20 */ /* 0x000fe20008410000 */
[----:B------:R-:W-:Y:S08]  /*62a0*/  MUFU.SIN R193, R6 ;  /* 0x0000000600c17308 */ /* 0x000ff00000000400 */
[----:B------:R0:W-:Y:S02]  /*62b0*/  MUFU.COS R195, R6 ;  /* 0x0000000600c37308 */ /* 0x0001e40000000000 */
[----:B0-----:R-:W-:-:S02]  /*62c0*/  FMUL.RZ R6, R0, 0.15915493667125701904 ;  /* 0x3e22f98300067820 */ /* 0x001fc4000040c000 */
[----:B------:R-:W-:-:S04]  /*62d0*/  FMUL.FTZ R0, R80, UR37 ;  /* 0x0000002550007c20 */ /* 0x000fc80008410000 */
[----:B------:R-:W-:Y:S08]  /*62e0*/  MUFU.SIN R138, R4 ;  /* 0x00000004008a7308 */ /* 0x000ff00000000400 */
[----:B------:R0:W-:Y:S01]  /*62f0*/  MUFU.COS R130, R4 ;  /* 0x0000000400827308 */ /* 0x0001e20000000000 */
[----:B------:R-:W-:Y:S01]  /*6300*/  LOP3.LUT R252, R114, 0x1f, RZ, 0xc0, !PT ;  /* 0x0000001f72fc7812 */ /* 0x000fe200078ec0ff */
[----:B0-----:R-:W-:-:S02]  /*6310*/  FMUL.RZ R4, R0, 0.15915493667125701904 ;  /* 0x3e22f98300047820 */ /* 0x001fc4000040c000 */
[----:B------:R-:W-:-:S04]  /*6320*/  FMUL.FTZ R0, R79, UR37 ;  /* 0x000000254f007c20 */ /* 0x000fc80008410000 */
[----:B------:R-:W-:Y:S01]  /*6330*/  MUFU.SIN R121, R3 ;  /* 0x0000000300797308 */ /* 0x000fe20000000400 */
[----:B------:R-:W-:-:S07]  /*6340*/  ISETP.NE.AND P0, PT, R252, RZ, PT ;  /* 0x000000fffc00720c */ /* 0x000fce0003f05270 */
[----:B------:R0:W-:Y:S02]  /*6350*/  MUFU.COS R122, R3 ;  /* 0x00000003007a7308 */ /* 0x0001e40000000000 */
[----:B0-----:R-:W-:Y:S02]  /*6360*/  FMUL.RZ R3, R0, 0.15915493667125701904 ;  /* 0x3e22f98300037820 */ /* 0x001fe4000040c000 */
        /* <DEDUP_REMOVED lines=16> */
[----:B------:R-:W-:Y:S01]  /*6470*/  MUFU.SIN R132, R7 ;  /* 0x0000000700847308 */ /* 0x000fe20000000400 */
[----:B0-----:R-:W-:-:S07]  /*6480*/  MOV R6, UR26 ;  /* 0x0000001a00067c02 */ /* 0x001fce0008000f00 */
[----:B------:R0:W-:Y:S01]  /*6490*/  MUFU.COS R134, R7 ;  /* 0x0000000700867308 */ /* 0x0001e20000000000 */
        /* <DEDUP_REMOVED lines=22> */
[----:B------:R-:W-:Y:S01]  /*6600*/  LDS.U16 R17, [R6] ;  /* 0x0000000006117984 */ /* 0x000fe20000000400 */
[C---:B------:R-:W-:Y:S02]  /*6610*/  IADD3 R2, R113.reuse, 0xc0, RZ ;  /* 0x000000c071027810 */ /* 0x040fe40007ffe0ff */
[----:B------:R-:W-:Y:S01]  /*6620*/  MUFU.COS R163, R5 ;  /* 0x0000000500a37308 */ /* 0x000fe20000000000 */
[----:B------:R-:W0:Y:S01]  /*6630*/  LDS.U16 R16, [R6+0x2] ;  /* 0x0000020006107984 */ /* 0x000e220000000400 */
[----:B------:R-:W-:-:S02]  /*6640*/  IADD3 R196, R113, 0x80, RZ ;  /* 0x0000008071c47810 */ /* 0x000fc40007ffe0ff */
[C---:B------:R-:W-:Y:S01]  /*6650*/  IADD3 R124, R113.reuse, 0xe0, RZ ;  /* 0x000000e0717c7810 */ /* 0x040fe20007ffe0ff */
[----:B------:R-:W1:Y:S01]  /*6660*/  LDS.U16 R15, [R6+0x4] ;  /* 0x00000400060f7984 */ /* 0x000e620000000400 */
[----:B------:R-:W-:Y:S02]  /*6670*/  IADD3 R148, R113, 0xa0, RZ ;  /* 0x000000a071947810 */ /* 0x000fe40007ffe0ff */
[----:B------:R-:W-:Y:S01]  /*6680*/  MUFU.SIN R160, R4 ;  /* 0x0000000400a07308 */ /* 0x000fe20000000400 */
[----:B------:R-:W0:Y:S01]  /*6690*/  LDS.U16 R14, [R6+0x6] ;  /* 0x00000600060e7984 */ /* 0x000e220000000400 */
[----:B------:R-:W-:-:S03]  /*66a0*/  SHF.L.U32 R109, R109, 0x1, RZ ;  /* 0x000000016d6d7819 */ /* 0x000fc600000006ff */
[----:B------:R-:W-:Y:S03]  /*66b0*/  LDS.U16 R11, [R6+0x8] ;  /* 0x00000800060b7984 */ /* 0x000fe60000000400 */
[----:B------:R2:W-:Y:S01]  /*66c0*/  MUFU.COS R161, R4 ;  /* 0x0000000400a17308 */ /* 0x0005e20000000000 */
[----:B------:R-:W0:Y:S04]  /*66d0*/  LDS.U16 R10, [R6+0xa] ;  /* 0x00000a00060a7984 */ /* 0x000e280000000400 */
[----:B------:R-:W0:Y:S03]  /*66e0*/  LDS.U16 R8, [R6+0xc] ;  /* 0x00000c0006087984 */ /* 0x000e260000000400 */
[----:B------:R-:W-:Y:S01]  /*66f0*/  MUFU.SIN R158, R7 ;  /* 0x00000007009e7308 */ /* 0x000fe20000000400 */
[----:B--2---:R-:W-:Y:S04]  /*6700*/  LDS.U16 R4, [R6+0x10] ;  /* 0x0000100006047984 */ /* 0x004fe80000000400 */
[----:B------:R-:W-:Y:S03]  /*6710*/  LDS.U16 R5, [R6+0x12] ;  /* 0x0000120006057984 */ /* 0x000fe60000000400 */
[----:B------:R2:W-:Y:S01]  /*6720*/  MUFU.COS R159, R7 ;  /* 0x00000007009f7308 */ /* 0x0005e20000000000 */
[----:B------:R-:W-:Y:S04]  /*6730*/  LDS.U16 R0, [R6+0x14] ;  /* 0x0000140006007984 */ /* 0x000fe80000000400 */
[----:B------:R-:W-:Y:S04]  /*6740*/  LDS.U16 R234, [R6+0x16] ;  /* 0x0000160006ea7984 */ /* 0x000fe80000000400 */
[----:B--2---:R-:W2:Y:S04]  /*6750*/  LDS.U16 R7, [R6+0xe] ;  /* 0x00000e0006077984 */ /* 0x004ea80000000400 */
        /* <DEDUP_REMOVED lines=21> */
[----:B---3--:R3:W-:Y:S01]  /*68b0*/  STS.U16 [R112+0x840], R107 ;  /* 0x0008406b70007388 */ /* 0x0087e20000000400 */
[----:B------:R-:W-:-:S03]  /*68c0*/  LEA.HI.SX32 R124, R124, R113, 0x1b ;  /* 0x000000717c7c7211 */ /* 0x000fc600078fdaff */
[----:B----4-:R-:W-:Y:S01]  /*68d0*/  STS.U16 [R111+0x880], R108 ;  /* 0x0008806c6f007388 */ /* 0x010fe20000000400 */
[----:B------:R-:W-:-:S03]  /*68e0*/  LEA.HI.SX32 R148, R148, R113, 0x1b ;  /* 0x0000007194947211 */ /* 0x000fc600078fdaff */
[----:B------:R4:W-:Y:S01]  /*68f0*/  STS.U16 [R110+0x8c0], R105 ;  /* 0x0008c0696e007388 */ /* 0x0009e20000000400 */
[C---:B------:R-:W-:Y:S02]  /*6900*/  IADD3 R200, R113.reuse, 0x100, RZ ;  /* 0x0000010071c87810 */ /* 0x040fe40007ffe0ff */
[----:B------:R-:W-:Y:S01]  /*6910*/  IADD3 R198, R113, 0x120, RZ ;  /* 0x0000012071c67810 */ /* 0x000fe20007ffe0ff */
[----:B------:R1:W-:Y:S01]  /*6920*/  STS.U16 [R109+0x900], R106 ;  /* 0x0009006a6d007388 */ /* 0x0003e20000000400 */
[----:B---3--:R-:W-:Y:S02]  /*6930*/  SHF.L.U32 R107, R148, 0x1, RZ ;  /* 0x00000001946b7819 */ /* 0x008fe400000006ff */
[----:B----4-:R-:W-:Y:S01]  /*6940*/  LEA.HI.SX32 R105, R2, R113, 0x1b ;  /* 0x0000007102697211 */ /* 0x010fe200078fdaff */
[----:B------:R-:W-:Y:S01]  /*6950*/  FMUL.FTZ R2, R72, UR37 ;  /* 0x0000002548027c20 */ /* 0x000fe20008410000 */
[----:B------:R-:W-:Y:S02]  /*6960*/  SHF.L.U32 R108, R196, 0x1, RZ ;  /* 0x00000001c46c7819 */ /* 0x000fe400000006ff */
[----:B-1----:R-:W-:-:S02]  /*6970*/  SHF.L.U32 R106, R105, 0x1, RZ ;  /* 0x00000001696a7819 */ /* 0x002fc400000006ff */
[----:B------:R-:W-:Y:S01]  /*6980*/  SHF.L.U32 R105, R124, 0x1, RZ ;  /* 0x000000017c697819 */ /* 0x000fe200000006ff */
[----:B------:R-:W-:Y:S01]  /*6990*/  FMUL.RZ R124, R2, 0.15915493667125701904 ;  /* 0x3e22f983027c7820 */ /* 0x000fe2000040c000 */
[C---:B------:R-:W-:Y:S02]  /*69a0*/  IADD3 R148, R113.reuse, 0x140, RZ ;  /* 0x0000014071947810 */ /* 0x040fe40007ffe0ff */
[----:B------:R-:W-:Y:S02]  /*69b0*/  IADD3 R2, R113, 0x160, RZ ;  /* 0x0000016071027810 */ /* 0x000fe40007ffe0ff */
[-C--:B------:R-:W-:Y:S01]  /*69c0*/  LEA.HI.SX32 R200, R200, R113.reuse, 0x1b ;  /* 0x00000071c8c87211 */ /* 0x080fe200078fdaff */
[----:B------:R1:W-:Y:S01]  /*69d0*/  STS.U16 [R108+0x940], R103 ;  /* 0x000940676c007388 */ /* 0x0003e20000000400 */
[-C--:B------:R-:W-:Y:S02]  /*69e0*/  LEA.HI.SX32 R198, R198, R113.reuse, 0x1b ;  /* 0x00000071c6c67211 */ /* 0x080fe400078fdaff */
[-C--:B------:R-:W-:Y:S01]  /*69f0*/  LEA.HI.SX32 R148, R148, R113.reuse, 0x1b ;  /* 0x0000007194947211 */ /* 0x080fe200078fdaff */
[----:B------:R3:W-:Y:S01]  /*6a00*/  STS.U16 [R107+0x980], R104 ;  /* 0x000980686b007388 */ /* 0x0007e20000000400 */
[----:B------:R-:W-:-:S02]  /*6a10*/  LEA.HI.SX32 R125, R2, R113, 0x1b ;  /* 0x00000071027d7211 */ /* 0x000fc400078fdaff */
[C---:B------:R-:W-:Y:S01]  /*6a20*/  IADD3 R202, R113.reuse, 0x180, RZ ;  /* 0x0000018071ca7810 */ /* 0x040fe20007ffe0ff */
[----:B------:R4:W-:Y:S01]  /*6a30*/  STS.U16 [R106+0x9c0], R101 ;  /* 0x0009c0656a007388 */ /* 0x0009e20000000400 */
[----:B------:R-:W-:Y:S01]  /*6a40*/  MUFU.SIN R196, R124 ;  /* 0x0000007c00c47308 */ /* 0x000fe20000000400 */
[----:B-1----:R-:W-:Y:S02]  /*6a50*/  SHF.L.U32 R103, R198, 0x1, RZ ;  /* 0x00000001c6677819 */ /* 0x002fe400000006ff */
[----:B------:R1:W-:Y:S01]  /*6a60*/  STS.U16 [R105+0xa00], R102 ;  /* 0x000a006669007388 */ /* 0x0003e20000000400 */
[----:B---3--:R-:W-:Y:S02]  /*6a70*/  SHF.L.U32 R104, R200, 0x1, RZ ;  /* 0x00000001c8687819 */ /* 0x008fe400000006ff */
[C---:B------:R-:W-:Y:S02]  /*6a80*/  IADD3 R200, R113.reuse, 0x1a0, RZ ;  /* 0x000001a071c87810 */ /* 0x040fe40007ffe0ff */
[----:B------:R3:W-:Y:S01]  /*6a90*/  MUFU.COS R197, R124 ;  /* 0x0000007c00c57308 */ /* 0x0007e20000000000 */
[----:B------:R-:W-:-:S02]  /*6aa0*/  IADD3 R198, R113, 0x1c0, RZ ;  /* 0x000001c071c67810 */ /* 0x000fc40007ffe0ff */
[----:B----4-:R-:W-:Y:S02]  /*6ab0*/  SHF.L.U32 R101, R125, 0x1, RZ ;  /* 0x000000017d657819 */ /* 0x010fe400000006ff */
[----:B-1----:R-:W-:Y:S02]  /*6ac0*/  SHF.L.U32 R102, R148, 0x1, RZ ;  /* 0x0000000194667819 */ /* 0x002fe400000006ff */
[-C--:B------:R-:W-:Y:S02]  /*6ad0*/  LEA.HI.SX32 R202, R202, R113.reuse, 0x1b ;  /* 0x00000071caca7211 */ /* 0x080fe400078fdaff */
[----:B---3--:R-:W-:Y:S01]  /*6ae0*/  IADD3 R124, R113, 0x1e0, RZ ;  /* 0x000001e0717c7810 */ /* 0x008fe20007ffe0ff */
[----:B------:R1:W-:Y:S01]  /*6af0*/  STS.U16 [R104+0xa40], R99 ;  /* 0x000a406368007388 */ /* 0x0003e20000000400 */
[-C--:B------:R-:W-:Y:S02]  /*6b00*/  LEA.HI.SX32 R200, R200, R113.reuse, 0x1b ;  /* 0x00000071c8c87211 */ /* 0x080fe400078fdaff */
[-C--:B------:R-:W-:Y:S01]  /*6b10*/  LEA.HI.SX32 R198, R198, R113.reuse, 0x1b ;  /* 0x00000071c6c67211 */ /* 0x080fe200078fdaff */
[----:B------:R3:W-:Y:S01]  /*6b20*/  STS.U16 [R103+0xa80], R100 ;  /* 0x000a806467007388 */ /* 0x0007e20000000400 */
[----:B------:R-:W-:-:S03]  /*6b30*/  LEA.HI.SX32 R148, R124, R113, 0x1b ;  /* 0x000000717c947211 */ /* 0x000fc600078fdaff */
[----:B------:R4:W-:Y:S01]  /*6b40*/  STS.U16 [R102+0xac0], R97 ;  /* 0x000ac06166007388 */ /* 0x0009e20000000400 */
[----:B-1----:R-:W-:-:S03]  /*6b50*/  SHF.L.U32 R99, R200, 0x1, RZ ;  /* 0x00000001c8637819 */ /* 0x002fc600000006ff */
[----:B------:R1:W-:Y:S01]  /*6b60*/  STS.U16 [R101+0xb00], R98 ;  /* 0x000b006265007388 */ /* 0x0003e20000000400 */
[----:B---3--:R-:W-:Y:S02]  /*6b70*/  SHF.L.U32 R100, R202, 0x1, RZ ;  /* 0x00000001ca647819 */ /* 0x008fe400000006ff */
[----:B----4-:R-:W-:-:S03]  /*6b80*/  SHF.L.U32 R97, R148, 0x1, RZ ;  /* 0x0000000194617819 */ /* 0x010fc600000006ff */
        /* <DEDUP_REMOVED lines=17> */
[----:B-1----:R-:W3:Y:S04]  /*6ca0*/  LDL R126, [R1+0x10] ;  /* 0x00001000017e7983 */ /* 0x002ee80000100800 */
[----:B------:R1:W-:Y:S04]  /*6cb0*/  STS.U16 [R128+0xf40], R181 ;  /* 0x000f40b580007388 */ /* 0x0003e80000000400 */
[----:B-1----:R-:W4:Y:S01]  /*6cc0*/  LDL R128, [R1+0x14] ;  /* 0x0000140001807983 */ /* 0x002f220000100800 */
        /* <DEDUP_REMOVED lines=11> */
[----:B------:R-:W2:Y:S01]  /*6d80*/  LDL R118, [R1+0xc] ;  /* 0x00000c0001767983 */ /* 0x000ea20000100800 */
[----:B------:R-:W1:Y:S01]  /*6d90*/  MUFU.EX2 R124, R124 ;  /* 0x0000007c007c7308 */ /* 0x000e620000000800 */
[C---:B0-----:R-:W-:Y:S02]  /*6da0*/  FMUL.FTZ R167, R13.reuse, R167 ;  /* 0x000000a70da77220 */ /* 0x041fe40000410000 */
[----:B------:R-:W-:-:S02]  /*6db0*/  FMUL.FTZ R166, R13, R166 ;  /* 0x000000a60da67220 */ /* 0x000fc40000410000 */
[----:B------:R-:W-:-:S06]  /*6dc0*/  FMUL.FTZ R18, R115, R79 ;  /* 0x0000004f73127220 */ /* 0x000fcc0000410000 */
[----:B------:R-:W0:Y:S01]  /*6dd0*/  MUFU.EX2 R18, R18 ;  /* 0x0000001200127308 */ /* 0x000e220000000800 */
[C---:B-1----:R-:W-:Y:S02]  /*6de0*/  FMUL.FTZ R122, R124.reuse, R122 ;  /* 0x0000007a7c7a7220 */ /* 0x042fe40000410000 */
[----:B------:R-:W-:Y:S02]  /*6df0*/  FMUL.FTZ R121, R124, R121 ;  /* 0x000000797c797220 */ /* 0x000fe40000410000 */
[----:B------:R-:W2:Y:S01]  /*6e00*/  LDL R124, [R1+0x4] ;  /* 0x00000400017c7983 */ /* 0x000ea20000100800 */
[C---:B0-----:R-:W-:Y:S02]  /*6e10*/  FMUL.FTZ R165, R18.reuse, R165 ;  /* 0x000000a512a57220 */ /* 0x041fe40000410000 */
[----:B------:R-:W-:Y:S02]  /*6e20*/  FMUL.FTZ R164, R18, R164 ;  /* 0x000000a412a47220 */ /* 0x000fe40000410000 */
[----:B------:R-:W-:Y:S01]  /*6e30*/  FMUL.FTZ R2, R115, R86 ;  /* 0x0000005673027220 */ /* 0x000fe20000410000 */
[----:B---3--:R-:W-:-:S02]  /*6e40*/  PRMT R13, RZ, 0x5410, R126 ;  /* 0x00005410ff0d7816 */ /* 0x008fc4000000007e */
[----:B------:R-:W3:Y:S01]  /*6e50*/  LDL R126, [R1+0x8] ;  /* 0x00000800017e7983 */ /* 0x000ee20000100800 */
[----:B----4-:R-:W-:-:S03]  /*6e60*/  PRMT R18, RZ, 0x5410, R128 ;  /* 0x00005410ff127816 */ /* 0x010fc60000000080 */
[----:B------:R-:W4:Y:S01]  /*6e70*/  LDL R128, [R1] ;  /* 0x0000000001807983 */ /* 0x000f220000100800 */
[----:B------:R-:W0:Y:S01]  /*6e80*/  MUFU.EX2 R2, R2 ;  /* 0x0000000200027308 */ /* 0x000e220000000800 */
[----:B------:R-:W-:Y:S01]  /*6e90*/  ULEA UR34, UR29, UR7, 0x8 ;  /* 0x000000071d227291 */ /* 0x000fe2000f8e403f */
[C---:B------:R-:W-:Y:S02]  /*6ea0*/  ISETP.NE.AND P2, PT, R114.reuse, RZ, PT ;  /* 0x000000ff7200720c */ /* 0x040fe40003f45270 */
[----:B------:R-:W-:Y:S01]  /*6eb0*/  IADD3 R199, R114, 0x200, RZ ;  /* 0x0000020072c77810 */ /* 0x000fe20007ffe0ff */
[----:B------:R-:W-:Y:S01]  /*6ec0*/  FMUL.FTZ R135, R115, R81 ;  /* 0x0000005173877220 */ /* 0x000fe20000410000 */
[----:B------:R-:W-:Y:S04]  /*6ed0*/  STS.U16 [R129+0xf80], R170 ;  /* 0x000f80aa81007388 */ /* 0x000fe80000000400 */
[----:B------:R-:W-:Y:S01]  /*6ee0*/  STS.U16 [R131+0xfc0], R172 ;  /* 0x000fc0ac83007388 */ /* 0x000fe20000000400 */
[----:B0-----:R-:W-:-:S02]  /*6ef0*/  FMUL.FTZ R66, R2, R195 ;  /* 0x000000c302427220 */ /* 0x001fc40000410000 */
[----:B------:R-:W-:Y:S01]  /*6f00*/  FMUL.FTZ R67, R2, R193 ;  /* 0x000000c102437220 */ /* 0x000fe20000410000 */
[----:B------:R-:W-:Y:S01]  /*6f10*/  MOV R2, UR34 ;  /* 0x0000002200027c02 */ /* 0x000fe20008000f00 */
[----:B------:R-:W-:Y:S01]  /*6f20*/  STS.U16 [R133+0x1000], R168 ;  /* 0x001000a885007388 */ /* 0x000fe20000000400 */
[----:B------:R0:W-:Y:S01]  /*6f30*/  MUFU.EX2 R12, R135 ;  /* 0x00000087000c7308 */ /* 0x0001e20000000800 */
[----:B------:R-:W-:-:S06]  /*6f40*/  NOP ;  /* 0x0000000000007918 */ /* 0x000fcc0000000000 */
[----:B------:R-:W-:Y:S01]  /*6f50*/  SEL R9, R2, R199, !P2 ;  /* 0x000000c702097207 */ /* 0x000fe20005000000 */
        /* <DEDUP_REMOVED lines=36> */
[----:B------:R-:W2:Y:S03]  /*71a0*/  MUFU.EX2 R127, R127 ;  /* 0x0000007f007f7308 */ /* 0x000ea60000000800 */
[----:B------:R-:W-:Y:S01]  /*71b0*/  @!P1 IMAD.WIDE R2, R3, R120, UR42 ;  /* 0x0000002a03029e25 */ /* 0x000fe2000f8e0278 */
[----:B------:R-:W-:Y:S01]  /*71c0*/  BAR.SYNC.DEFER_BLOCKING 0x0 ;  /* 0x0000000000007b1d */ /* 0x000fe20000010000 */
[----:B------:R-:W-:Y:S02]  /*71d0*/  PRMT R16, RZ, 0x5410, R16 ;  /* 0x00005410ff107816 */ /* 0x000fe40000000010 */
[C---:B------:R-:W-:Y:S02]  /*71e0*/  FMUL.FTZ R125, R115.reuse, R84 ;  /* 0x00000054737d7220 */ /* 0x040fe40000410000 */
[----:B------:R-:W-:Y:S01]  /*71f0*/  FMUL.FTZ R119, R115, R77 ;  /* 0x0000004d73777220 */ /* 0x000fe20000410000 */
[----:B------:R-:W-:Y:S01]  /*7200*/  PRMT R17, RZ, 0x5410, R17 ;  /* 0x00005410ff117816 */ /* 0x000fe20000000011 */
[----:B------:R-:W-:-:S02]  /*7210*/  FMUL.FTZ R181, R16, R86 ;  /* 0x0000005610b57220 */ /* 0x000fc40000410000 */
[----:B------:R-:W0:Y:S02]  /*7220*/  MUFU.EX2 R125, R125 ;  /* 0x0000007d007d7308 */ /* 0x000e240000000800 */
[----:B-1----:R-:W-:Y:S02]  /*7230*/  FMUL.FTZ R9, R17, R86 ;  /* 0x0000005611097220 */ /* 0x002fe40000410000 */
[----:B--2---:R-:W-:Y:S02]  /*7240*/  FMUL.FTZ R132, R127, R132 ;  /* 0x000000847f847220 */ /* 0x004fe40000410000 */
[----:B------:R-:W-:Y:S02]  /*7250*/  FMUL.FTZ R181, R18, R181 ;  /* 0x000000b512b57220 */ /* 0x000fe40000410000 */
[----:B------:R-:W1:Y:S01]  /*7260*/  MUFU.EX2 R119, R119 ;  /* 0x0000007700777308 */ /* 0x000e620000000800 */
[----:B------:R2:W5:Y:S07]  /*7270*/  @!P1 LDG.E.64 R64, [R2.64+0x8] ;  /* 0x0000082802409981 */ /* 0x00056e000c1e1b00 */
[----:B------:R-:W-:Y:S01]  /*7280*/  MUFU.SIN R183, R184 ;  /* 0x000000b800b77308 */ /* 0x000fe20000000400 */
[----:B--2---:R-:W-:-:S02]  /*7290*/  FMUL.FTZ R3, R115, R74 ;  /* 0x0000004a73037220 */ /* 0x004fc40000410000 */
[----:B------:R-:W-:-:S05]  /*72a0*/  FMUL.FTZ R2, R115, R75 ;  /* 0x0000004b73027220 */ /* 0x000fca0000410000 */
[----:B------:R-:W-:Y:S01]  /*72b0*/  MUFU.COS R184, R184 ;  /* 0x000000b800b87308 */ /* 0x000fe20000000000 */
[----:B------:R-:W-:Y:S01]  /*72c0*/  FMUL.FTZ R180, R18, R9 ;  /* 0x0000000912b47220 */ /* 0x000fe20000410000 */
[----:B------:R-:W-:Y:S01]  /*72d0*/  PRMT R15, RZ, 0x5410, R15 ;  /* 0x00005410ff0f7816 */ /* 0x000fe2000000000f */
[----:B------:R-:W-:-:S05]  /*72e0*/  FMUL.FTZ R134, R127, R134 ;  /* 0x000000867f867220 */ /* 0x000fca0000410000 */
[----:B------:R-:W2:Y:S01]  /*72f0*/  MUFU.EX2 R3, R3 ;  /* 0x0000000300037308 */ /* 0x000ea20000000800 */
[----:B------:R-:W-:Y:S01]  /*7300*/  FMUL.FTZ R9, R132, R181 ;  /* 0x000000b584097220 */ /* 0x000fe20000410000 */
[----:B------:R-:W-:Y:S01]  /*7310*/  PRMT R14, RZ, 0x5410, R14 ;  /* 0x00005410ff0e7816 */ /* 0x000fe2000000000e */
[----:B------:R-:W-:-:S05]  /*7320*/  FMUL.FTZ R146, R12, R146 ;  /* 0x000000920c927220 */ /* 0x000fca0000410000 */
[----:B------:R-:W0:Y:S01]  /*7330*/  MUFU.EX2 R2, R2 ;  /* 0x0000000200027308 */ /* 0x000e220000000800 */
[----:B------:R-:W-:Y:S02]  /*7340*/  FMUL.FTZ R145, R12, R145 ;  /* 0x000000910c917220 */ /* 0x000fe40000410000 */
[----:B------:R-:W-:Y:S02]  /*7350*/  FMUL.FTZ R6, R115, R72 ;  /* 0x0000004873067220 */ /* 0x000fe40000410000 */
[-C--:B------:R-:W-:Y:S02]  /*7360*/  FMUL.FTZ R12, R132, R180.reuse ;  /* 0x000000b4840c7220 */ /* 0x080fe40000410000 */
[----:B------:R-:W-:Y:S02]  /*7370*/  FMUL.FTZ R182, R15, R85 ;  /* 0x000000550fb67220 */ /* 0x000fe40000410000 */
[----:B------:R-:W-:Y:S01]  /*7380*/  FFMA.FTZ R9, R134, R180, -R9 ;  /* 0x000000b486097223 */ /* 0x000fe20000010809 */
[----:B------:R-:W2:Y:S01]  /*7390*/  MUFU.EX2 R6, R6 ;  /* 0x0000000600067308 */ /* 0x000ea20000000800 */
[----:B------:R-:W-:-:S02]  /*73a0*/  FMUL.FTZ R120, R115, R76 ;  /* 0x0000004c73787220 */ /* 0x000fc40000410000 */
[----:B------:R-:W-:Y:S02]  /*73b0*/  FMUL.FTZ R233, R14, R85 ;  /* 0x000000550ee97220 */ /* 0x000fe40000410000 */
[----:B------:R-:W-:Y:S02]  /*73c0*/  FFMA.FTZ R12, R134, R181, R12 ;  /* 0x000000b5860c7223 */ /* 0x000fe4000001000c */
[----:B0-----:R-:W-:Y:S02]  /*73d0*/  FMUL.FTZ R138, R125, R138 ;  /* 0x0000008a7d8a7220 */ /* 0x001fe40000410000 */
[----:B------:R-:W-:Y:S02]  /*73e0*/  FFMA.FTZ R9, R13, R182, R9 ;  /* 0x000000b60d097223 */ /* 0x000fe40000010009 */
[C---:B-1----:R-:W-:Y:S02]  /*73f0*/  FMUL.FTZ R161, R119.reuse, R161 ;  /* 0x000000a177a17220 */ /* 0x042fe40000410000 */
[----:B------:R-:W-:-:S02]  /*7400*/  FMUL.FTZ R160, R119, R160 ;  /* 0x000000a077a07220 */ /* 0x000fc40000410000 */
[----:B------:R-:W-:Y:S02]  /*7410*/  FFMA.FTZ R119, R13, R233, R12 ;  /* 0x000000e90d777223 */ /* 0x000fe4000001000c */
[C---:B--2---:R-:W-:Y:S02]  /*7420*/  FMUL.FTZ R179, R3.reuse, R179 ;  /* 0x000000b303b37220 */ /* 0x044fe40000410000 */
[----:B------:R-:W-:Y:S01]  /*7430*/  FMUL.FTZ R178, R3, R178 ;  /* 0x000000b203b27220 */ /* 0x000fe20000410000 */
[----:B------:R-:W0:Y:S01]  /*7440*/  MUFU.EX2 R120, R120 ;  /* 0x0000007800787308 */ /* 0x000e220000000800 */
[----:B------:R-:W-:Y:S02]  /*7450*/  FMUL.FTZ R130, R125, R130 ;  /* 0x000000827d827220 */ /* 0x000fe40000410000 */
[----:B------:R-:W-:Y:S01]  /*7460*/  FMUL.FTZ R3, R138, R9 ;  /* 0x000000098a037220 */ /* 0x000fe20000410000 */
[----:B------:R-:W-:Y:S01]  /*7470*/  PRMT R10, RZ, 0x5410, R10 ;  /* 0x00005410ff0a7816 */ /* 0x000fe2000000000a */
[----:B------:R-:W-:-:S02]  /*7480*/  FMUL.FTZ R148, R115, R82 ;  /* 0x0000005273947220 */ /* 0x000fc40000410000 */
[C---:B------:R-:W-:Y:S02]  /*7490*/  FMUL.FTZ R184, R2.reuse, R184 ;  /* 0x000000b802b87220 */ /* 0x040fe40000410000 */
[----:B------:R-:W-:Y:S02]  /*74a0*/  FMUL.FTZ R183, R2, R183 ;  /* 0x000000b702b77220 */ /* 0x000fe40000410000 */
[-C--:B------:R-:W-:Y:S01]  /*74b0*/  FMUL.FTZ R2, R138, R119.reuse ;  /* 0x000000778a027220 */ /* 0x080fe20000410000 */
[----:B------:R-:W-:Y:S01]  /*74c0*/  PRMT R11, RZ, 0x5410, R11 ;  /* 0x00005410ff0b7816 */ /* 0x000fe2000000000b */
[C---:B------:R-:W-:Y:S02]  /*74d0*/  FFMA.FTZ R119, R130.reuse, R119, R3 ;  /* 0x0000007782777223 */ /* 0x040fe40000010003 */
[----:B------:R-:W-:Y:S01]  /*74e0*/  FMUL.FTZ R3, R67, R132 ;  /* 0x0000008443037220 */ /* 0x000fe20000410000 */
[----:B------:R-:W-:Y:S01]  /*74f0*/  PRMT R12, RZ, 0x5410, R118 ;  /* 0x00005410ff0c7816 */ /* 0x000fe20000000076 */
[----:B------:R-:W1:Y:S01]  /*7500*/  MUFU.EX2 R148, R148 ;  /* 0x0000009400947308 */ /* 0x000e620000000800 */
[----:B------:R-:W-:-:S02]  /*7510*/  FFMA.FTZ R125, R130, R9, -R2 ;  /* 0x00000009827d7223 */ /* 0x000fc40000010802 */
[----:B------:R-:W-:Y:S02]  /*7520*/  FMUL.FTZ R231, R10, R84 ;  /* 0x000000540ae77220 */ /* 0x000fe40000410000 */
[C---:B------:R-:W-:Y:S02]  /*7530*/  FMUL.FTZ R2, R66.reuse, R132 ;  /* 0x0000008442027220 */ /* 0x040fe40000410000 */
[----:B------:R-:W-:Y:S02]  /*7540*/  FFMA.FTZ R3, R66, R134, -R3 ;  /* 0x0000008642037223 */ /* 0x000fe40000010803 */
[----:B------:R-:W-:Y:S02]  /*7550*/  FMUL.FTZ R232, R11, R84 ;  /* 0x000000540be87220 */ /* 0x000fe40000410000 */
[C---:B------:R-:W-:Y:S02]  /*7560*/  FMUL.FTZ R197, R6.reuse, R197 ;  /* 0x000000c506c57220 */ /* 0x040fe40000410000 */
[----:B------:R-:W-:-:S02]  /*7570*/  FMUL.FTZ R196, R6, R196 ;  /* 0x000000c406c47220 */ /* 0x000fc40000410000 */
[----:B------:R-:W-:Y:S02]  /*7580*/  FFMA.FTZ R119, R12, R231, R119 ;  /* 0x000000e70c777223 */ /* 0x000fe40000010077 */
[----:B------:R-:W-:Y:S02]  /*7590*/  FFMA.FTZ R9, R67, R134, R2 ;  /* 0x0000008643097223 */ /* 0x000fe40000010002 */
[----:B------:R-:W-:Y:S01]  /*75a0*/  FMUL.FTZ R6, R138, R3 ;  /* 0x000000038a067220 */ /* 0x000fe20000410000 */
[----:B------:R-:W-:Y:S01]  /*75b0*/  PRMT R8, RZ, 0x5410, R8 ;  /* 0x00005410ff087816 */ /* 0x000fe20000000008 */
[----:B------:R-:W-:Y:S01]  /*75c0*/  FFMA.FTZ R125, R12, R232, R125 ;  /* 0x000000e80c7d7223 */ /* 0x000fe2000001007d */
[----:B------:R-:W-:Y:S01]  /*75d0*/  PRMT R7, RZ, 0x5410, R7 ;  /* 0x00005410ff077816 */ /* 0x000fe20000000007 */
[----:B------:R-:W-:Y:S02]  /*75e0*/  FMUL.FTZ R118, R121, R119 ;  /* 0x0000007779767220 */ /* 0x000fe40000410000 */
[----:B0-----:R-:W-:-:S02]  /*75f0*/  FMUL.FTZ R159, R120, R159 ;  /* 0x0000009f789f7220 */ /* 0x001fc40000410000 */
[----:B------:R-:W-:Y:S02]  /*7600*/  FMUL.FTZ R158, R120, R158 ;  /* 0x0000009e789e7220 */ /* 0x000fe40000410000 */
[-C--:B------:R-:W-:Y:S02]  /*7610*/  FMUL.FTZ R2, R138, R9.reuse ;  /* 0x000000098a027220 */ /* 0x080fe40000410000 */
[----:B------:R-:W-:Y:S01]  /*7620*/  FFMA.FTZ R6, R130, R9, R6 ;  /* 0x0000000982067223 */ /* 0x000fe20000010006 */
[----:B---3--:R-:W-:Y:S01]  /*7630*/  PRMT R9, RZ, 0x5410, R126 ;  /* 0x00005410ff097816 */ /* 0x008fe2000000007e */
[-C--:B------:R-:W-:Y:S02]  /*7640*/  FMUL.FTZ R120, R121, R125.reuse ;  /* 0x0000007d79787220 */ /* 0x080fe40000410000 */
[----:B------:R-:W-:Y:S02]  /*7650*/  FFMA.FTZ R125, R122, R125, -R118 ;  /* 0x0000007d7a7d7223 */ /* 0x000fe40000010876 */
[----:B------:R-:W-:-:S02]  /*7660*/  FMUL.FTZ R230, R8, R83 ;  /* 0x0000005308e67220 */ /* 0x000fc40000410000 */
[----:B------:R-:W-:Y:S02]  /*7670*/  FFMA.FTZ R3, R130, R3, -R2 ;  /* 0x0000000382037223 */ /* 0x000fe40000010802 */
[----:B------:R-:W-:Y:S02]  /*7680*/  FMUL.FTZ R118, R121, R6 ;  /* 0x0000000679767220 */ /* 0x000fe40000410000 */
[----:B------:R-:W-:Y:S02]  /*7690*/  FFMA.FTZ R120, R122, R119, R120 ;  /* 0x000000777a787223 */ /* 0x000fe40000010078 */
[----:B------:R-:W-:Y:S02]  /*76a0*/  FMUL.FTZ R229, R7, R83 ;  /* 0x0000005307e57220 */ /* 0x000fe40000410000 */
[----:B-1----:R-:W-:Y:S02]  /*76b0*/  FMUL.FTZ R139, R148, R139 ;  /* 0x0000008b948b7220 */ /* 0x002fe40000410000 */
        /* <DEDUP_REMOVED lines=10> */
[----:B------:R-:W-:Y:S01]  /*7760*/  PRMT R6, RZ, 0x5410, R124 ;  /* 0x00005410ff067816 */ /* 0x000fe2000000007c */
[----:B------:R-:W-:Y:S02]  /*7770*/  FMUL.FTZ R2, R63, UR37 ;  /* 0x000000253f027c20 */ /* 0x000fe40008410000 */
[C---:B------:R-:W-:Y:S02]  /*7780*/  FFMA.FTZ R127, R140.reuse, R120, R127 ;  /* 0x000000788c7f7223 */ /* 0x040fe4000001007f */
        /* <DEDUP_REMOVED lines=17> */
[CC--:B------:R-:W-:Y:S01]  /*78a0*/  FFMA.FTZ R124, R146.reuse, R118.reuse, -R3 ;  /* 0x00000076927c7223 */ /* 0x0c0fe20000010803 */
[----:B------:R-:W-:Y:S01]  /*78b0*/  PRMT R3, RZ, 0x5410, R0 ;  /* 0x00005410ff037816 */ /* 0x000fe20000000000 */
[----:B------:R-:W-:Y:S01]  /*78c0*/  FFMA.FTZ R127, R146, R127, R2 ;  /* 0x0000007f927f7223 */ /* 0x000fe20000010002 */
[----:B----4-:R-:W-:Y:S01]  /*78d0*/  PRMT R2, RZ, 0x5410, R128 ;  /* 0x00005410ff027816 */ /* 0x010fe20000000080 */
[-C--:B------:R-:W-:Y:S02]  /*78e0*/  FMUL.FTZ R225, R234, R81.reuse ;  /* 0x00000051eae17220 */ /* 0x080fe40000410000 */
[----:B------:R-:W-:Y:S02]  /*78f0*/  FMUL.FTZ R125, R145, R118 ;  /* 0x00000076917d7220 */ /* 0x000fe40000410000 */
[----:B------:R-:W-:Y:S02]  /*7900*/  FMUL.FTZ R226, R3, R81 ;  /* 0x0000005103e27220 */ /* 0x000fe40000410000 */
[----:B------:R-:W-:-:S02]  /*7910*/  FFMA.FTZ R127, R2, R225, R127 ;  /* 0x000000e1027f7223 */ /* 0x000fc4000001007f */
[----:B------:R-:W-:Y:S02]  /*7920*/  FFMA.FTZ R125, R146, R120, R125 ;  /* 0x00000078927d7223 */ /* 0x000fe4000001007d */
[----:B------:R-:W-:Y:S01]  /*7930*/  FFMA.FTZ R129, R2, R226, R129 ;  /* 0x000000e202817223 */ /* 0x000fe20000010081 */
[----:B------:R-:W0:Y:S01]  /*7940*/  MUFU.COS R195, R126 ;  /* 0x0000007e00c37308 */ /* 0x000e220000000000 */
[C---:B------:R-:W-:Y:S01]  /*7950*/  FMUL.FTZ R118, R166.reuse, R127 ;  /* 0x0000007fa6767220 */ /* 0x040fe20000410000 */
[----:B------:R-:W-:Y:S01]  /*7960*/  PRMT R137, RZ, 0x5410, R137 ;  /* 0x00005410ff897816 */ /* 0x000fe20000000089 */
[C---:B------:R-:W-:Y:S01]  /*7970*/  FMUL.FTZ R0, R166.reuse, R125 ;  /* 0x0000007da6007220 */ /* 0x040fe20000410000 */
[----:B------:R-:W-:Y:S01]  /*7980*/  PRMT R123, RZ, 0x5410, R123 ;  /* 0x00005410ff7b7816 */ /* 0x000fe2000000007b */
[----:B------:R-:W-:-:S03]  /*7990*/  FMUL.FTZ R120, R166, R129 ;  /* 0x00000081a6787220 */ /* 0x000fc60000410000 */
[----:B------:R1:W2:Y:S01]  /*79a0*/  MUFU.SIN R119, R126 ;  /* 0x0000007e00777308 */ /* 0x0002a20000000400 */
[C---:B------:R-:W-:Y:S02]  /*79b0*/  FFMA.FTZ R129, R167.reuse, R129, -R118 ;  /* 0x00000081a7817223 */ /* 0x040fe40000010876 */
[----:B------:R-:W-:Y:S01]  /*79c0*/  FFMA.FTZ R118, R167, R124, -R0 ;  /* 0x0000007ca7767223 */ /* 0x000fe20000010800 */
[----:B------:R-:W-:Y:S01]  /*79d0*/  PRMT R0, RZ, 0x5410, R95 ;  /* 0x00005410ff007816 */ /* 0x000fe2000000005f */
[-C--:B------:R-:W-:Y:S02]  /*79e0*/  FMUL.FTZ R224, R137, R80.reuse ;  /* 0x0000005089e07220 */ /* 0x080fe40000410000 */
[----:B------:R-:W-:Y:S02]  /*79f0*/  FFMA.FTZ R120, R167, R127, R120 ;  /* 0x0000007fa7787223 */ /* 0x000fe40000010078 */
[----:B------:R-:W-:Y:S02]  /*7a00*/  FMUL.FTZ R223, R123, R80 ;  /* 0x000000507bdf7220 */ /* 0x000fe40000410000 */
[----:B------:R-:W-:-:S02]  /*7a10*/  FMUL.FTZ R124, R166, R124 ;  /* 0x0000007ca67c7220 */ /* 0x000fc40000410000 */
[C---:B------:R-:W-:Y:S02]  /*7a20*/  FFMA.FTZ R129, R0.reuse, R224, R129 ;  /* 0x000000e000817223 */ /* 0x040fe40000010081 */
[----:B------:R-:W-:Y:S01]  /*7a30*/  FFMA.FTZ R120, R0, R223, R120 ;  /* 0x000000df00787223 */ /* 0x000fe20000010078 */
[----:B------:R-:W-:Y:S01]  /*7a40*/  PRMT R144, RZ, 0x5410, R144 ;  /* 0x00005410ff907816 */ /* 0x000fe20000000090 */
[----:B------:R-:W-:Y:S01]  /*7a50*/  FFMA.FTZ R124, R167, R125, R124 ;  /* 0x0000007da77c7223 */ /* 0x000fe2000001007c */
[----:B------:R-:W-:Y:S01]  /*7a60*/  PRMT R143, RZ, 0x5410, R143 ;  /* 0x00005410ff8f7816 */ /* 0x000fe2000000008f */
[C---:B-1----:R-:W-:Y:S02]  /*7a70*/  FMUL.FTZ R126, R164.reuse, R118 ;  /* 0x00000076a47e7220 */ /* 0x042fe40000410000 */
[----:B------:R-:W-:Y:S02]  /*7a80*/  FMUL.FTZ R127, R164, R129 ;  /* 0x00000081a47f7220 */ /* 0x000fe40000410000 */
[----:B0-----:R-:W-:-:S02]  /*7a90*/  FMUL.FTZ R195, R194, R195 ;  /* 0x000000c3c2c37220 */ /* 0x001fc40000410000 */
[----:B------:R-:W-:Y:S02]  /*7aa0*/  FMUL.FTZ R128, R164, R120 ;  /* 0x00000078a4807220 */ /* 0x000fe40000410000 */
[----:B--2---:R-:W-:Y:S02]  /*7ab0*/  FMUL.FTZ R194, R194, R119 ;  /* 0x00000077c2c27220 */ /* 0x004fe40000410000 */
[-C--:B------:R-:W-:Y:S02]  /*7ac0*/  FMUL.FTZ R119, R164, R124.reuse ;  /* 0x0000007ca4777220 */ /* 0x080fe40000410000 */
[C---:B------:R-:W-:Y:S02]  /*7ad0*/  FFMA.FTZ R126, R165.reuse, R124, R126 ;  /* 0x0000007ca57e7223 */ /* 0x040fe4000001007e */
[C---:B------:R-:W-:Y:S01]  /*7ae0*/  FFMA.FTZ R127, R165.reuse, R120, R127 ;  /* 0x00000078a57f7223 */ /* 0x040fe2000001007f */
[----:B------:R-:W-:Y:S01]  /*7af0*/  PRMT R120, RZ, 0x5410, R94 ;  /* 0x00005410ff787816 */ /* 0x000fe2000000005e */
[----:B------:R-:W-:-:S02]  /*7b00*/  FFMA.FTZ R129, R165, R129, -R128 ;  /* 0x00000081a5817223 */ /* 0x000fc40000010880 */
[-C--:B------:R-:W-:Y:S02]  /*7b10*/  FMUL.FTZ R221, R143, R79.reuse ;  /* 0x0000004f8fdd7220 */ /* 0x080fe40000410000 */
[----:B------:R-:W-:Y:S02]  /*7b20*/  FMUL.FTZ R222, R144, R79 ;  /* 0x0000004f90de7220 */ /* 0x000fe40000410000 */
[----:B------:R-:W-:Y:S02]  /*7b30*/  FFMA.FTZ R125, R165, R118, -R119 ;  /* 0x00000076a57d7223 */ /* 0x000fe40000010877 */
[----:B------:R-:W-:Y:S02]  /*7b40*/  FMUL.FTZ R124, R162, R126 ;  /* 0x0000007ea27c7220 */ /* 0x000fe40000410000 */
[C---:B------:R-:W-:Y:S02]  /*7b50*/  FFMA.FTZ R127, R120.reuse, R221, R127 ;  /* 0x000000dd787f7223 */ /* 0x040fe4000001007f */
[----:B------:R-:W-:Y:S01]  /*7b60*/  FFMA.FTZ R129, R120, R222, R129 ;  /* 0x000000de78817223 */ /* 0x000fe20000010081 */
[----:B------:R-:W-:Y:S01]  /*7b70*/  PRMT R157, RZ, 0x5410, R157 ;  /* 0x00005410ff9d7816 */ /* 0x000fe2000000009d */
[-C--:B------:R-:W-:Y:S01]  /*7b80*/  FFMA.FTZ R119, R163, R125.reuse, -R124 ;  /* 0x0000007da3777223 */ /* 0x080fe2000001087c */
[----:B------:R-:W-:Y:S01]  /*7b90*/  PRMT R156, RZ, 0x5410, R156 ;  /* 0x00005410ff9c7816 */ /* 0x000fe2000000009c */
[----:B------:R-:W-:-:S02]  /*7ba0*/  FMUL.FTZ R125, R162, R125 ;  /* 0x0000007da27d7220 */ /* 0x000fc40000410000 */
[C---:B------:R-:W-:Y:S02]  /*7bb0*/  FMUL.FTZ R124, R162.reuse, R127 ;  /* 0x0000007fa27c7220 */ /* 0x040fe40000410000 */
[-C--:B------:R-:W-:Y:S02]  /*7bc0*/  FMUL.FTZ R128, R162, R129.reuse ;  /* 0x00000081a2807220 */ /* 0x080fe40000410000 */
[----:B------:R-:W-:Y:S01]  /*7bd0*/  FMUL.FTZ R192, R115, R58 ;  /* 0x0000003a73c07220 */ /* 0x000fe20000410000 */
[----:B------:R-:W-:Y:S01]  /*7be0*/  PRMT R115, RZ, 0x5410, R93 ;  /* 0x00005410ff737816 */ /* 0x000fe2000000005d */
[----:B------:R-:W-:Y:S02]  /*7bf0*/  FMUL.FTZ R118, R58, UR37 ;  /* 0x000000253a767c20 */ /* 0x000fe40008410000 */
[C---:B------:R-:W-:Y:S02]  /*7c00*/  FFMA.FTZ R125, R163.reuse, R126, R125 ;  /* 0x0000007ea37d7223 */ /* 0x040fe4000001007d */
[----:B------:R-:W-:-:S02]  /*7c10*/  FFMA.FTZ R124, R163, R129, -R124 ;  /* 0x00000081a37c7223 */ /* 0x000fc4000001087c */
[----:B------:R-:W-:Y:S02]  /*7c20*/  FFMA.FTZ R128, R163, R127, R128 ;  /* 0x0000007fa3807223 */ /* 0x000fe40000010080 */
[-C--:B------:R-:W-:Y:S02]  /*7c30*/  FMUL.FTZ R219, R157, R78.reuse ;  /* 0x0000004e9ddb7220 */ /* 0x080fe40000410000 */
[----:B------:R-:W-:Y:S02]  /*7c40*/  FMUL.FTZ R220, R156, R78 ;  /* 0x0000004e9cdc7220 */ /* 0x000fe40000410000 */
[----:B------:R-:W-:Y:S02]  /*7c50*/  FMUL.FTZ R150, R160, R119 ;  /* 0x00000077a0967220 */ /* 0x000fe40000410000 */
[----:B------:R-:W-:Y:S02]  /*7c60*/  FMUL.RZ R118, R118, 0.15915493667125701904 ;  /* 0x3e22f98376767820 */ /* 0x000fe4000040c000 */
[----:B------:R-:W-:-:S02]  /*7c70*/  FMUL.FTZ R148, R160, R125 ;  /* 0x0000007da0947220 */ /* 0x000fc40000410000 */
[C---:B------:R-:W-:Y:S02]  /*7c80*/  FFMA.FTZ R128, R115.reuse, R219, R128 ;  /* 0x000000db73807223 */ /* 0x040fe40000010080 */
[----:B------:R-:W-:Y:S02]  /*7c90*/  FFMA.FTZ R126, R115, R220, R124 ;  /* 0x000000dc737e7223 */ /* 0x000fe4000001007c */
[C---:B------:R-:W-:Y:S01]  /*7ca0*/  FFMA.FTZ R124, R161.reuse, R125, R150 ;  /* 0x0000007da17c7223 */ /* 0x040fe20000010096 */
[----:B------:R-:W-:Y:S01]  /*7cb0*/  MUFU.COS R193, R118 ;  /* 0x0000007600c17308 */ /* 0x000fe20000000000 */
[----:B------:R-:W-:Y:S01]  /*7cc0*/  FFMA.FTZ R148, R161, R119, -R148 ;  /* 0x00000077a1947223 */ /* 0x000fe20000010894 */
[----:B------:R-:W-:Y:S01]  /*7cd0*/  PRMT R155, RZ, 0x5410, R155 ;  /* 0x00005410ff9b7816 */ /* 0x000fe2000000009b */
[C---:B------:R-:W-:Y:S01]  /*7ce0*/  FMUL.FTZ R125, R160.reuse, R128 ;  /* 0x00000080a07d7220 */ /* 0x040fe20000410000 */
[----:B------:R-:W-:Y:S01]  /*7cf0*/  PRMT R154, RZ, 0x5410, R154 ;  /* 0x00005410ff9a7816 */ /* 0x000fe2000000009a */
[----:B------:R-:W-:-:S03]  /*7d00*/  FMUL.FTZ R127, R160, R126 ;  /* 0x0000007ea07f7220 */ /* 0x000fc60000410000 */
[----:B------:R-:W0:Y:S01]  /*7d10*/  MUFU.EX2 R192, R192 ;  /* 0x000000c000c07308 */ /* 0x000e220000000800 */
[----:B------:R-:W-:Y:S01]  /*7d20*/  FMUL.FTZ R129, R158, R124 ;  /* 0x0000007c9e817220 */ /* 0x000fe20000410000 */
[----:B------:R-:W-:Y:S01]  /*7d30*/  PRMT R153, RZ, 0x5410, R92 ;  /* 0x00005410ff997816 */ /* 0x000fe2000000005c */
[----:B------:R-:W-:-:S05]  /*7d40*/  FFMA.FTZ R126, R161, R126, -R125 ;  /* 0x0000007ea17e7223 */ /* 0x000fca000001087d */
[----:B------:R1:W2:Y:S01]  /*7d50*/  MUFU.SIN R119, R118 ;  /* 0x0000007600777308 */ /* 0x0002a20000000400 */
[----:B------:R-:W-:Y:S02]  /*7d60*/  FFMA.FTZ R128, R161, R128, R127 ;  /* 0x00000080a1807223 */ /* 0x000fe4000001007f */
[-C--:B------:R-:W-:Y:S02]  /*7d70*/  FFMA.FTZ R125, R159, R148.reuse, -R129 ;  /* 0x000000949f7d7223 */ /* 0x080fe40000010881 */
[-C--:B------:R-:W-:Y:S02]  /*7d80*/  FMUL.FTZ R217, R154, R77.reuse ;  /* 0x0000004d9ad97220 */ /* 0x080fe40000410000 */
[----:B------:R-:W-:Y:S02]  /*7d90*/  FMUL.FTZ R218, R155, R77 ;  /* 0x0000004d9bda7220 */ /* 0x000fe40000410000 */
[----:B------:R-:W-:Y:S02]  /*7da0*/  FMUL.FTZ R148, R158, R148 ;  /* 0x000000949e947220 */ /* 0x000fe40000410000 */
[----:B------:R-:W-:-:S02]  /*7db0*/  FFMA.FTZ R128, R153, R217, R128 ;  /* 0x000000d999807223 */ /* 0x000fc40000010080 */
[----:B------:R-:W-:Y:S02]  /*7dc0*/  FFMA.FTZ R126, R153, R218, R126 ;  /* 0x000000da997e7223 */ /* 0x000fe4000001007e */
[----:B------:R-:W-:Y:S01]  /*7dd0*/  FFMA.FTZ R124, R159, R124, R148 ;  /* 0x0000007c9f7c7223 */ /* 0x000fe20000010094 */
[----:B------:R-:W-:Y:S01]  /*7de0*/  PRMT R152, RZ, 0x5410, R152 ;  /* 0x00005410ff987816 */ /* 0x000fe20000000098 */
[C---:B-1----:R-:W-:Y:S01]  /*7df0*/  FMUL.FTZ R118, R158.reuse, R128 ;  /* 0x000000809e767220 */ /* 0x042fe20000410000 */
[----:B------:R-:W-:Y:S01]  /*7e00*/  PRMT R151, RZ, 0x5410, R151 ;  /* 0x00005410ff977816 */ /* 0x000fe20000000097 */
[----:B------:R-:W-:Y:S02]  /*7e10*/  FMUL.FTZ R127, R158, R126 ;  /* 0x0000007e9e7f7220 */ /* 0x000fe40000410000 */
[----:B------:R-:W-:Y:S01]  /*7e20*/  FMUL.FTZ R247, R183, R124 ;  /* 0x0000007cb7f77220 */ /* 0x000fe20000410000 */
[----:B------:R-:W-:Y:S01]  /*7e30*/  PRMT R150, RZ, 0x5410, R91 ;  /* 0x00005410ff967816 */ /* 0x000fe2000000005b */
[----:B0-----:R-:W-:-:S02]  /*7e40*/  FMUL.FTZ R193, R192, R193 ;  /* 0x000000c1c0c17220 */ /* 0x001fc40000410000 */
[----:B--2---:R-:W-:Y:S02]  /*7e50*/  FMUL.FTZ R192, R192, R119 ;  /* 0x00000077c0c07220 */ /* 0x004fe40000410000 */
[C---:B------:R-:W-:Y:S02]  /*7e60*/  FFMA.FTZ R119, R159.reuse, R126, -R118 ;  /* 0x0000007e9f777223 */ /* 0x040fe40000010876 */
[----:B------:R-:W-:Y:S02]  /*7e70*/  FFMA.FTZ R127, R159, R128, R127 ;  /* 0x000000809f7f7223 */ /* 0x000fe4000001007f */
[-C--:B------:R-:W-:Y:S02]  /*7e80*/  FMUL.FTZ R215, R151, R76.reuse ;  /* 0x0000004c97d77220 */ /* 0x080fe40000410000 */
[----:B------:R-:W-:Y:S02]  /*7e90*/  FMUL.FTZ R216, R152, R76 ;  /* 0x0000004c98d87220 */ /* 0x000fe40000410000 */
[----:B------:R-:W-:-:S02]  /*7ea0*/  FFMA.FTZ R247, R184, R125, -R247 ;  /* 0x0000007db8f77223 */ /* 0x000fc400000108f7 */
[C---:B------:R-:W-:Y:S02]  /*7eb0*/  FMUL.FTZ R125, R183.reuse, R125 ;  /* 0x0000007db77d7220 */ /* 0x040fe40000410000 */
[C---:B------:R-:W-:Y:S02]  /*7ec0*/  FFMA.FTZ R127, R150.reuse, R215, R127 ;  /* 0x000000d7967f7223 */ /* 0x040fe4000001007f */
[----:B------:R-:W-:Y:S01]  /*7ed0*/  FFMA.FTZ R119, R150, R216, R119 ;  /* 0x000000d896777223 */ /* 0x000fe20000010077 */
[----:B------:R-:W-:Y:S01]  /*7ee0*/  PRMT R177, RZ, 0x5410, R177 ;  /* 0x00005410ffb17816 */ /* 0x000fe200000000b1 */
[----:B------:R-:W-:Y:S01]  /*7ef0*/  FFMA.FTZ R125, R184, R124, R125 ;  /* 0x0000007cb87d7223 */ /* 0x000fe2000001007d */
[----:B------:R-:W-:Y:S01]  /*7f00*/  PRMT R176, RZ, 0x5410, R176 ;  /* 0x00005410ffb07816 */ /* 0x000fe200000000b0 */
[----:B------:R-:W-:Y:S02]  /*7f10*/  FMUL.FTZ R128, R178, R247 ;  /* 0x000000f7b2807220 */ /* 0x000fe40000410000 */
[----:B------:R-:W-:-:S02]  /*7f20*/  FMUL.FTZ R118, R183, R127 ;  /* 0x0000007fb7767220 */ /* 0x000fc40000410000 */
[----:B------:R-:W-:Y:S01]  /*7f30*/  FMUL.FTZ R124, R183, R119 ;  /* 0x00000077b77c7220 */ /* 0x000fe20000410000 */
[----:B------:R-:W-:Y:S01]  /*7f40*/  PRMT R149, RZ, 0x5410, R90 ;  /* 0x00005410ff957816 */ /* 0x000fe2000000005a */
[-C--:B------:R-:W-:Y:S02]  /*7f50*/  FMUL.FTZ R126, R178, R125.reuse ;  /* 0x0000007db27e7220 */ /* 0x080fe40000410000 */
[----:B------:R-:W-:Y:S02]  /*7f60*/  FFMA.FTZ R249, R179, R125, R128 ;  /* 0x0000007db3f97223 */ /* 0x000fe40000010080 */
[C---:B------:R-:W-:Y:S02]  /*7f70*/  FFMA.FTZ R118, R184.reuse, R119, -R118 ;  /* 0x00000077b8767223 */ /* 0x040fe40000010876 */
[----:B------:R-:W-:Y:S02]  /*7f80*/  FFMA.FTZ R124, R184, R127, R124 ;  /* 0x0000007fb87c7223 */ /* 0x000fe4000001007c */
[----:B------:R-:W-:-:S02]  /*7f90*/  FMUL.FTZ R213, R176, R75 ;  /* 0x0000004bb0d57220 */ /* 0x000fc40000410000 */
[----:B------:R-:W-:Y:S02]  /*7fa0*/  FMUL.FTZ R214, R177, R75 ;  /* 0x0000004bb1d67220 */ /* 0x000fe40000410000 */
[----:B------:R-:W-:Y:S02]  /*7fb0*/  FFMA.FTZ R247, R179, R247, -R126 ;  /* 0x000000f7b3f77223 */ /* 0x000fe4000001087e */
[C---:B------:R-:W-:Y:S02]  /*7fc0*/  FMUL.FTZ R126, R196.reuse, R249 ;  /* 0x000000f9c47e7220 */ /* 0x040fe40000410000 */
[C---:B------:R-:W-:Y:S02]  /*7fd0*/  FFMA.FTZ R119, R149.reuse, R213, R124 ;  /* 0x000000d595777223 */ /* 0x040fe4000001007c */
[----:B------:R-:W-:Y:S01]  /*7fe0*/  FFMA.FTZ R118, R149, R214, R118 ;  /* 0x000000d695767223 */ /* 0x000fe20000010076 */
[----:B------:R-:W-:Y:S01]  /*7ff0*/  PRMT R175, RZ, 0x5410, R175 ;  /* 0x00005410ffaf7816 */ /* 0x000fe200000000af */
[-C--:B------:R-:W-:Y:S01]  /*8000*/  FMUL.FTZ R128, R196, R247.reuse ;  /* 0x000000f7c4807220 */ /* 0x080fe20000410000 */
[----:B------:R-:W-:Y:S01]  /*8010*/  PRMT R174, RZ, 0x5410, R174 ;  /* 0x00005410ffae7816 */ /* 0x000fe200000000ae */
[----:B------:R-:W-:-:S02]  /*8020*/  FFMA.FTZ R247, R197, R247, -R126 ;  /* 0x000000f7c5f77223 */ /* 0x000fc4000001087e */
[CC--:B------:R-:W-:Y:S02]  /*8030*/  FMUL.FTZ R124, R178.reuse, R119.reuse ;  /* 0x00000077b27c7220 */ /* 0x0c0fe40000410000 */
[-C--:B------:R-:W-:Y:S01]  /*8040*/  FMUL.FTZ R126, R178, R118.reuse ;  /* 0x00000076b27e7220 */ /* 0x080fe20000410000 */
[----:B------:R-:W-:Y:S01]  /*8050*/  PRMT R173, RZ, 0x5410, R89 ;  /* 0x00005410ffad7816 */ /* 0x000fe20000000059 */
[C---:B------:R-:W-:Y:S02]  /*8060*/  FFMA.FTZ R118, R179.reuse, R118, -R124 ;  /* 0x00000076b3767223 */ /* 0x040fe4000001087c */
[----:B------:R-:W-:Y:S02]  /*8070*/  FFMA.FTZ R126, R179, R119, R126 ;  /* 0x00000077b37e7223 */ /* 0x000fe4000001007e */
[-C--:B------:R-:W-:Y:S02]  /*8080*/  FMUL.FTZ R211, R174, R74.reuse ;  /* 0x0000004aaed37220 */ /* 0x080fe40000410000 */
[----:B------:R-:W-:-:S02]  /*8090*/  FMUL.FTZ R212, R175, R74 ;  /* 0x0000004aafd47220 */ /* 0x000fc40000410000 */
[C---:B------:R-:W-:Y:S02]  /*80a0*/  FFMA.FTZ R126, R173.reuse, R211, R126 ;  /* 0x000000d3ad7e7223 */ /* 0x040fe4000001007e */
[----:B------:R-:W-:Y:S01]  /*80b0*/  FFMA.FTZ R118, R173, R212, R118 ;  /* 0x000000d4ad767223 */ /* 0x000fe20000010076 */
[----:B------:R-:W-:Y:S01]  /*80c0*/  PRMT R191, RZ, 0x5410, R191 ;  /* 0x00005410ffbf7816 */ /* 0x000fe200000000bf */
[C---:B------:R-:W-:Y:S01]  /*80d0*/  FMUL.FTZ R245, R196.reuse, R126 ;  /* 0x0000007ec4f57220 */ /* 0x040fe20000410000 */
[----:B------:R-:W-:Y:S01]  /*80e0*/  PRMT R190, RZ, 0x5410, R190 ;  /* 0x00005410ffbe7816 */ /* 0x000fe200000000be */
[-C--:B------:R-:W-:Y:S01]  /*80f0*/  FMUL.FTZ R119, R196, R118.reuse ;  /* 0x00000076c4777220 */ /* 0x080fe20000410000 */
[----:B------:R-:W-:Y:S01]  /*8100*/  PRMT R172, RZ, 0x5410, R88 ;  /* 0x00005410ffac7816 */ /* 0x000fe20000000058 */
[C---:B------:R-:W-:Y:S02]  /*8110*/  FFMA.FTZ R249, R197.reuse, R249, R128 ;  /* 0x000000f9c5f97223 */ /* 0x040fe40000010080 */
[----:B------:R-:W-:-:S02]  /*8120*/  FFMA.FTZ R245, R197, R118, -R245 ;  /* 0x00000076c5f57223 */ /* 0x000fc400000108f5 */
[----:B------:R-:W-:Y:S02]  /*8130*/  FFMA.FTZ R119, R197, R126, R119 ;  /* 0x0000007ec5777223 */ /* 0x000fe40000010077 */
[-C--:B------:R-:W-:Y:S02]  /*8140*/  FMUL.FTZ R128, R190, R72.reuse ;  /* 0x00000048be807220 */ /* 0x080fe40000410000 */
[----:B------:R-:W-:Y:S02]  /*8150*/  FMUL.FTZ R129, R191, R72 ;  /* 0x00000048bf817220 */ /* 0x000fe40000410000 */
[C---:B------:R-:W-:Y:S02]  /*8160*/  FFMA.FTZ R244, R172.reuse, R128, R119 ;  /* 0x00000080acf47223 */ /* 0x040fe40000010077 */
[----:B------:R-:W-:Y:S01]  /*8170*/  FFMA.FTZ R245, R172, R129, R245 ;  /* 0x00000081acf57223 */ /* 0x000fe200000100f5 */
[----:B------:R-:W-:Y:S01]  /*8180*/  PRMT R189, RZ, 0x5410, R189 ;  /* 0x00005410ffbd7816 */ /* 0x000fe200000000bd */
[CC--:B------:R-:W-:Y:S01]  /*8190*/  FMUL.FTZ R119, R194.reuse, R244.reuse ;  /* 0x000000f4c2777220 */ /* 0x0c0fe20000410000 */
[----:B------:R-:W-:Y:S01]  /*81a0*/  PRMT R188, RZ, 0x5410, R188 ;  /* 0x00005410ffbc7816 */ /* 0x000fe200000000bc */
[-C--:B------:R-:W-:Y:S01]  /*81b0*/  FMUL.FTZ R118, R194, R245.reuse ;  /* 0x000000f5c2767220 */ /* 0x080fe20000410000 */
[----:B------:R-:W-:Y:S01]  /*81c0*/  PRMT R171, RZ, 0x5410, R87 ;  /* 0x00005410ffab7816 */ /* 0x000fe20000000057 */
[C---:B------:R-:W-:Y:S01]  /*81d0*/  FFMA.FTZ R245, R195.reuse, R245, -R119 ;  /* 0x000000f5c3f57223 */ /* 0x040fe20000010877 */
[----:B------:R-:W-:Y:S01]  /*81e0*/  ISETP.NE.AND P1, PT, R114, 0x1f, PT ;  /* 0x0000001f7200780c */ /* 0x000fe20003f25270 */
[----:B------:R-:W-:-:S02]  /*81f0*/  FFMA.FTZ R244, R195, R244, R118 ;  /* 0x000000f4c3f47223 */ /* 0x000fc40000010076 */
[-C--:B------:R-:W-:Y:S02]  /*8200*/  FMUL.FTZ R126, R188, R63.reuse ;  /* 0x0000003fbc7e7220 */ /* 0x080fe40000410000 */
        /* <DEDUP_REMOVED lines=11> */
[-C--:B------:R-:W-:Y:S01]  /*82c0*/  FMUL.FTZ R125, R187, R58.reuse ;  /* 0x0000003abb7d7220 */ /* 0x080fe20000410000 */
        /* <DEDUP_REMOVED lines=17> */
.L_x_9414:
[----:B0-----:R-:W-:Y:S05]  /*83e0*/  BSYNC B0 ;  /* 0x0000000000007941 */ /* 0x001fea0003800000 */
.L_x_9413:
        /* <DEDUP_REMOVED lines=19> */
[----:B------:R-:W-:Y:S01]  /*8520*/  PRMT R206, RZ, 0x5410, R206 ;  /* 0x00005410ffce7816 */ /* 0x000fe200000000ce */
[----:B------:R-:W-:Y:S01]  /*8530*/  FMUL.FTZ R209, R23, R209 ;  /* 0x000000d117d17220 */ /* 0x000fe20000410000 */
        /* <DEDUP_REMOVED lines=21> */
[----:B------:R-:W-:Y:S01]  /*8690*/  FMUL.FTZ R168, R31, R168 ;  /* 0x000000a81fa87220 */ /* 0x000fe20000410000 */
[----:B------:R-:W-:Y:S01]  /*86a0*/  PRMT R141, RZ, 0x5410, R141 ;  /* 0x00005410ff8d7816 */ /* 0x000fe2000000008d */
[C---:B------:R-:W-:Y:S01]  /*86b0*/  FMUL.FTZ R142, R32.reuse, R142 ;  /* 0x0000008e208e7220 */ /* 0x040fe20000410000 */
[----:B------:R-:W-:Y:S02]  /*86c0*/  PRMT R131, RZ, 0x5410, R131 ;  /* 0x00005410ff837816 */ /* 0x000fe40000000083 */
[----:B------:R-:W-:Y:S01]  /*86d0*/  PRMT R136, RZ, 0x5410, R136 ;  /* 0x00005410ff887816 */ /* 0x000fe20000000088 */
[----:B------:R-:W-:Y:S01]  /*86e0*/  FMUL.FTZ R141, R32, R141 ;  /* 0x0000008d208d7220 */ /* 0x000fe20000410000 */
[----:B------:R-:W-:Y:S01]  /*86f0*/  PRMT R135, RZ, 0x5410, R135 ;  /* 0x00005410ff877816 */ /* 0x000fe20000000087 */
[C---:B------:R-:W-:Y:S01]  /*8700*/  FMUL.FTZ R131, R33.reuse, R131 ;  /* 0x0000008321837220 */ /* 0x040fe20000410000 */
        /* <DEDUP_REMOVED lines=93> */
[C---:B------:R-:W-:Y:S02]  /*8ce0*/  FMUL.FTZ R241, R19.reuse, R241 ;  /* 0x000000f113f17220 */ /* 0x040fe40000410000 */
[----:B------:R-:W-:Y:S02]  /*8cf0*/  FMUL.FTZ R242, R19, R242 ;  /* 0x000000f213f27220 */ /* 0x000fe40000410000 */
[CC--:B------:R-:W-:Y:S02]  /*8d00*/  FMUL.FTZ R65, R192.reuse, R241.reuse ;  /* 0x000000f1c0417220 */ /* 0x0c0fe40000410000 */
[C---:B------:R-:W-:Y:S02]  /*8d10*/  FMUL.FTZ R67, R193.reuse, R241 ;  /* 0x000000f1c1437220 */ /* 0x040fe40000410000 */
[-C--:B------:R-:W-:Y:S02]  /*8d20*/  FFMA.FTZ R65, R193, R242.reuse, -R65 ;  /* 0x000000f2c1417223 */ /* 0x080fe40000010841 */
[----:B------:R-:W-:-:S02]  /*8d30*/  FFMA.FTZ R67, -R192, R242, -R67 ;  /* 0x000000f2c0437223 */ /* 0x000fc40000010943 */
[----:B------:R-:W-:Y:S02]  /*8d40*/  FADD.FTZ R65, R239, R65 ;  /* 0x00000041ef417221 */ /* 0x000fe40000010000 */
[----:B------:R-:W-:Y:S02]  /*8d50*/  FADD.FTZ R67, -R240, R67 ;  /* 0x00000043f0437221 */ /* 0x000fe40000010100 */
[C---:B------:R-:W-:Y:S02]  /*8d60*/  FMUL.FTZ R243, R194.reuse, -R65 ;  /* 0x80000041c2f37220 */ /* 0x040fe40000410000 */
[-C--:B------:R-:W-:Y:S02]  /*8d70*/  FMUL.FTZ R244, R194, -R67.reuse ;  /* 0x80000043c2f47220 */ /* 0x080fe40000410000 */
[----:B------:R-:W-:Y:S01]  /*8d80*/  FFMA.FTZ R243, R195, R67, R243 ;  /* 0x00000043c3f37223 */ /* 0x000fe200000100f3 */
[----:B------:R-:W-:Y:S01]  /*8d90*/  PRMT R67, RZ, 0x5410, R238 ;  /* 0x00005410ff437816 */ /* 0x000fe200000000ee */
        /* <DEDUP_REMOVED lines=36> */
[----:B-1----:R-:W-:Y:S02]  /*8fe0*/  FMUL.FTZ R246, R192, -R118 ;  /* 0x80000076c0f67220 */ /* 0x002fe40000410000 */
[----:B------:R-:W-:Y:S02]  /*8ff0*/  FMUL.FTZ R204, R25, R67 ;  /* 0x0000004319cc7220 */ /* 0x000fe40000410000 */
[----:B------:R-:W-:Y:S02]  /*9000*/  FADD.FTZ R243, -R205, R243 ;  /* 0x000000f3cdf37221 */ /* 0x000fe40000010100 */
[----:B------:R-:W-:-:S02]  /*9010*/  FADD.FTZ R65, R204, R65 ;  /* 0x00000041cc417221 */ /* 0x000fc40000010000 */
[C---:B------:R-:W-:Y:S02]  /*9020*/  FMUL.FTZ R244, R160.reuse, -R243 ;  /* 0x800000f3a0f47220 */ /* 0x040fe40000410000 */
[-C--:B------:R-:W-:Y:S02]  /*9030*/  FMUL.FTZ R67, R160, -R65.reuse ;  /* 0x80000041a0437220 */ /* 0x080fe40000410000 */
[C---:B------:R-:W-:Y:S02]  /*9040*/  FFMA.FTZ R65, R161.reuse, R65, -R244 ;  /* 0x00000041a1417223 */ /* 0x040fe400000108f4 */
[----:B------:R-:W-:Y:S01]  /*9050*/  FFMA.FTZ R67, R161, R243, R67 ;  /* 0x000000f3a1437223 */ /* 0x000fe20000010043 */
[----:B------:R-:W-:Y:S01]  /*9060*/  PRMT R243, RZ, 0x5410, R203 ;  /* 0x00005410fff37816 */ /* 0x000fe200000000cb */
[----:B------:R-:W-:Y:S02]  /*9070*/  FMUL.FTZ R203, R26, R202 ;  /* 0x000000ca1acb7220 */ /* 0x000fe40000410000 */
[----:B------:R-:W-:-:S02]  /*9080*/  FFMA.FTZ R64, R134, R181, R64 ;  /* 0x000000b586407223 */ /* 0x000fc40000010040 */
        /* <DEDUP_REMOVED lines=8> */
[----:B------:R-:W-:Y:S02]  /*9110*/  FMUL.FTZ R201, R27, R200 ;  /* 0x000000c81bc97220 */ /* 0x000fe40000410000 */
[----:B------:R-:W-:Y:S02]  /*9120*/  FFMA.FTZ R246, R193, -R119, R246 ;  /* 0x80000077c1f67223 */ /* 0x000fe400000100f6 */
        /* <DEDUP_REMOVED lines=18> */
[----:B------:R-:W-:-:S04]  /*9250*/  FMUL.FTZ R236, R29, R185 ;  /* 0x000000b91dec7220 */ /* 0x000fc80000410000 */
        /* <DEDUP_REMOVED lines=33> */
[----:B------:R-:W-:Y:S02]  /*9470*/  FFMA.FTZ R244, R134, R65, -R244 ;  /* 0x0000004186f47223 */ /* 0x000fe400000108f4 */
[----:B------:R-:W-:Y:S02]  /*9480*/  FMUL.FTZ R65, R132, R181 ;  /* 0x000000b584417220 */ /* 0x000fe40000410000 */
[----:B------:R-:W-:Y:S02]  /*9490*/  FFMA.FTZ R243, R193, R118, -R243 ;  /* 0x00000076c1f37223 */ /* 0x000fe400000108f3 */
[----:B------:R-:W-:Y:S02]  /*94a0*/  FFMA.FTZ R65, R134, R180, -R65 ;  /* 0x000000b486417223 */ /* 0x000fe40000010841 */
        /* <DEDUP_REMOVED lines=14> */
[-C--:B------:R-:W-:Y:S02]  /*9590*/  FMUL.FTZ R64, R121, R232.reuse ;  /* 0x000000e879407220 */ /* 0x080fe40000410000 */
        /* <DEDUP_REMOVED lines=47> */
[CC--:B------:R-:W-:Y:S02]  /*9890*/  FMUL.FTZ R65, R162.reuse, -R246.reuse ;  /* 0x800000f6a2417220 */ /* 0x0c0fe40000410000 */
[C---:B------:R-:W-:Y:S02]  /*98a0*/  FFMA.FTZ R246, R163.reuse, R246, R64 ;  /* 0x000000f6a3f67223 */ /* 0x040fe40000010040 */
[C---:B------:R-:W-:Y:S02]  /*98b0*/  FMUL.FTZ R64, R162.reuse, R222 ;  /* 0x000000dea2407220 */ /* 0x040fe40000410000 */
[C---:B------:R-:W-:Y:S02]  /*98c0*/  FFMA.FTZ R243, R163.reuse, R243, -R65 ;  /* 0x000000f3a3f37223 */ /* 0x040fe40000010841 */
        /* <DEDUP_REMOVED lines=68> */
[----:B------:R-:W-:Y:S02]  /*9d10*/  FMUL.FTZ R64, R192, R127 ;  /* 0x0000007fc0407220 */ /* 0x000fe40000410000 */
[----:B------:R-:W-:Y:S01]  /*9d20*/  FFMA.FTZ R243, R134, R243, -R65 ;  /* 0x000000f386f37223 */ /* 0x000fe20000010841 */
[----:B------:R0:W1:Y:S01]  /*9d30*/  SHFL.DOWN PT, R66, R246, 0x1, 0x1f ;  /* 0x08201f00f6427f89 */ /* 0x00006200000e0000 */
[CC--:B------:R-:W-:Y:S02]  /*9d40*/  FFMA.FTZ R64, R193.reuse, R126.reuse, R64 ;  /* 0x0000007ec1407223 */ /* 0x0c0fe40000010040 */
[----:B------:R-:W-:Y:S02]  /*9d50*/  FMUL.FTZ R65, R192, R126 ;  /* 0x0000007ec0417220 */ /* 0x000fe40000410000 */
[----:B------:R-:W-:Y:S02]  /*9d60*/  FFMA.FTZ R245, R134, R67, R245 ;  /* 0x0000004386f57223 */ /* 0x000fe400000100f5 */
        /* <DEDUP_REMOVED lines=22> */
.L_x_9416:
[----:B-1----:R-:W-:Y:S05]  /*9ed0*/  BSYNC B0 ;  /* 0x0000000000007941 */ /* 0x002fea0003800000 */
.L_x_9415:
        /* <DEDUP_REMOVED lines=23> */
.L_x_9418:
[----:B------:R-:W-:Y:S05]  /*a050*/  BSYNC B0 ;  /* 0x0000000000007941 */ /* 0x000fea0003800000 */
.L_x_9417:
        /* <DEDUP_REMOVED lines=18> */
.L_x_9420:
[----:B------:R-:W-:Y:S05]  /*a180*/  BSYNC B0 ;  /* 0x0000000000007941 */ /* 0x000fea0003800000 */
.L_x_9419:
        /* <DEDUP_REMOVED lines=18> */
.L_x_9422:
[----:B------:R-:W-:Y:S05]  /*a2b0*/  BSYNC B0 ;  /* 0x0000000000007941 */ /* 0x000fea0003800000 */
.L_x_9421:
        /* <DEDUP_REMOVED lines=18> */
.L_x_9424:
[----:B------:R-:W-:Y:S05]  /*a3e0*/  BSYNC B0 ;  /* 0x0000000000007941 */ /* 0x000fea0003800000 */
.L_x_9423:
        /* <DEDUP_REMOVED lines=45> */
[----:B------:R-:W-:Y:S02]  /*a6c0*/  FFMA.FTZ R67, R195, R239, -R64 ;  /* 0x000000efc3437223 */ /* 0x000fe40000010840 */
[----:B------:R-:W-:Y:S02]  /*a6d0*/  FMUL.FTZ R65, R148, R58 ;  /* 0x0000003a94417220 */ /* 0x000fe40000410000 */
[----:B------:R-:W-:-:S02]  /*a6e0*/  FMUL.FTZ R66, R186, R241 ;  /* 0x000000f1ba427220 */ /* 0x000fc40000410000 */
[----:B------:R-:W-:Y:S02]  /*a6f0*/  FFMA.FTZ R195, R195, R240, R194 ;  /* 0x000000f0c3c37223 */ /* 0x000fe400000100c2 */
[-C--:B------:R-:W-:Y:S02]  /*a700*/  FFMA.FTZ R64, R186, -R65.reuse, R124 ;  /* 0x80000041ba407223 */ /* 0x080fe4000001007c */
[----:B------:R-:W-:Y:S02]  /*a710*/  FADD.FTZ R210, R210, R67 ;  /* 0x00000043d2d27221 */ /* 0x000fe40000010000 */
[C---:B------:R-:W-:Y:S02]  /*a720*/  FFMA.FTZ R65, R187.reuse, -R65, R125 ;  /* 0x80000041bb417223 */ /* 0x040fe4000001007d */
[----:B------:R-:W-:Y:S02]  /*a730*/  FFMA.FTZ R66, R187, R242, R66 ;  /* 0x000000f2bb427223 */ /* 0x000fe40000010042 */
[----:B------:R-:W-:-:S02]  /*a740*/  FMUL.FTZ R67, R171, R63 ;  /* 0x0000003fab437220 */ /* 0x000fc40000410000 */
[----:B------:R-:W-:Y:S02]  /*a750*/  FADD.FTZ R187, -R238, R195 ;  /* 0x000000c3eebb7221 */ /* 0x000fe40000010100 */
[C---:B------:R-:W-:Y:S02]  /*a760*/  FMUL.FTZ R118, R188.reuse, R240 ;  /* 0x000000f0bc767220 */ /* 0x040fe40000410000 */
[-C--:B------:R-:W-:Y:S02]  /*a770*/  FFMA.FTZ R188, R188, -R67.reuse, R126 ;  /* 0x80000043bcbc7223 */ /* 0x080fe4000001007e */
[C---:B------:R-:W-:Y:S02]  /*a780*/  FFMA.FTZ R67, R189.reuse, -R67, R127 ;  /* 0x80000043bd437223 */ /* 0x040fe4000001007f */
[----:B------:R-:W-:Y:S02]  /*a790*/  FFMA.FTZ R118, R189, R239, R118 ;  /* 0x000000efbd767223 */ /* 0x000fe40000010076 */
[----:B------:R-:W-:-:S02]  /*a7a0*/  FMUL.FTZ R186, R196, -R187 ;  /* 0x800000bbc4ba7220 */ /* 0x000fc40000410000 */
[----:B------:R-:W-:Y:S02]  /*a7b0*/  FMUL.FTZ R189, R172, R72 ;  /* 0x00000048acbd7220 */ /* 0x000fe40000410000 */
[C---:B------:R-:W-:Y:S02]  /*a7c0*/  FMUL.FTZ R119, R190.reuse, R187 ;  /* 0x000000bbbe777220 */ /* 0x040fe40000410000 */
[-C--:B------:R-:W-:Y:S02]  /*a7d0*/  FFMA.FTZ R186, R197, R210.reuse, -R186 ;  /* 0x000000d2c5ba7223 */ /* 0x080fe400000108ba */
[-C--:B------:R-:W-:Y:S02]  /*a7e0*/  FFMA.FTZ R190, R190, -R189.reuse, R128 ;  /* 0x800000bdbebe7223 */ /* 0x080fe40000010080 */
[C---:B------:R-:W-:Y:S02]  /*a7f0*/  FFMA.FTZ R189, R191.reuse, -R189, R129 ;  /* 0x800000bdbfbd7223 */ /* 0x040fe40000010081 */
[----:B------:R-:W-:-:S02]  /*a800*/  FFMA.FTZ R191, R191, R210, R119 ;  /* 0x000000d2bfbf7223 */ /* 0x000fc40000010077 */
[----:B------:R-:W-:Y:S01]  /*a810*/  FADD.FTZ R119, R235, R186 ;  /* 0x000000baeb777221 */ /* 0x000fe20000010000 */
[----:B------:R-:W-:Y:S01]  /*a820*/  SHF.L.U32 R235, R114, 0x5, RZ ;  /* 0x0000000572eb7819 */ /* 0x000fe200000006ff */
[----:B------:R-:W-:Y:S02]  /*a830*/  FMUL.FTZ R186, R210, UR37 ;  /* 0x00000025d2ba7c20 */ /* 0x000fe40008410000 */
[----:B------:R-:W-:Y:S01]  /*a840*/  FMUL.FTZ R192, R196, -R210 ;  /* 0x800000d2c4c07220 */ /* 0x000fe20000410000 */
[----:B------:R-:W-:Y:S01]  /*a850*/  LEA.HI.SX32 R235, R235, R235, 0x1b ;  /* 0x000000ebebeb7211 */ /* 0x000fe200078fdaff */
[C---:B------:R-:W-:Y:S02]  /*a860*/  FFMA.FTZ R195, R187.reuse, UR36, -R186 ;  /* 0x00000024bbc37c23 */ /* 0x040fe400080108ba */
[----:B------:R-:W-:Y:S02]  /*a870*/  FMUL.FTZ R193, R187, UR37 ;  /* 0x00000025bbc17c20 */ /* 0x000fe40008410000 */
[----:B------:R-:W-:Y:S01]  /*a880*/  FFMA.FTZ R192, R197, R187, R192 ;  /* 0x000000bbc5c07223 */ /* 0x000fe200000100c0 */
[----:B------:R-:W-:Y:S01]  /*a890*/  IADD3 R197, R114, 0x300, RZ ;  /* 0x0000030072c57810 */ /* 0x000fe20007ffe0ff */
[----:B------:R-:W-:-:S02]  /*a8a0*/  FFMA.FTZ R186, R210, UR36, R193 ;  /* 0x00000024d2ba7c23 */ /* 0x000fc400080100c1 */
[----:B------:R-:W-:Y:S02]  /*a8b0*/  FMUL.FTZ R195, R190, R195 ;  /* 0x000000c3bec37220 */ /* 0x000fe40000410000 */
[----:B------:R-:W-:Y:S02]  /*a8c0*/  FADD.FTZ R237, -R237, R192 ;  /* 0x000000c0eded7221 */ /* 0x000fe40000010100 */
[----:B------:R-:W-:Y:S02]  /*a8d0*/  FFMA.FTZ R192, R189, R186, R195 ;  /* 0x000000babdc07223 */ /* 0x000fe400000100c3 */
[-C--:B------:R-:W-:Y:S02]  /*a8e0*/  FMUL.FTZ R193, R187, R72.reuse ;  /* 0x00000048bbc17220 */ /* 0x080fe40000410000 */
[----:B------:R-:W-:Y:S02]  /*a8f0*/  FMUL.FTZ R195, R210, R72 ;  /* 0x00000048d2c37220 */ /* 0x000fe40000410000 */
[----:B------:R-:W-:-:S02]  /*a900*/  FMUL.FTZ R186, R190, R193 ;  /* 0x000000c1beba7220 */ /* 0x000fc40000410000 */
[-C--:B------:R-:W-:Y:S02]  /*a910*/  FMUL.FTZ R190, R190, R195.reuse ;  /* 0x000000c3bebe7220 */ /* 0x080fe40000410000 */
[C---:B------:R-:W-:Y:S02]  /*a920*/  FFMA.FTZ R186, R189.reuse, R195, R186 ;  /* 0x000000c3bdba7223 */ /* 0x040fe400000100ba */
[----:B------:R-:W-:Y:S02]  /*a930*/  FFMA.FTZ R187, R189, R193, -R190 ;  /* 0x000000c1bdbb7223 */ /* 0x000fe400000108be */
[C---:B------:R-:W-:Y:S02]  /*a940*/  FMUL.FTZ R194, R172.reuse, R195 ;  /* 0x000000c3acc27220 */ /* 0x040fe40000410000 */
[C---:B------:R-:W-:Y:S02]  /*a950*/  FMUL.FTZ R196, R172.reuse, R193 ;  /* 0x000000c1acc47220 */ /* 0x040fe40000410000 */
[----:B------:R-:W-:Y:S01]  /*a960*/  FFMA.FTZ R189, R172, R191, R192 ;  /* 0x000000bfacbd7223 */ /* 0x000fe200000100c0 */
[----:B------:R0:W-:Y:S01]  /*a970*/  STS [R235.X4+0x10e8], R194 ;  /* 0x0010e8c2eb007388 */ /* 0x0001e20000004800 */
[----:B------:R-:W-:-:S02]  /*a980*/  FMUL.FTZ R192, R178, -R237 ;  /* 0x800000edb2c07220 */ /* 0x000fc40000410000 */
[----:B------:R-:W-:Y:S01]  /*a990*/  FMUL.FTZ R172, R174, R237 ;  /* 0x000000edaeac7220 */ /* 0x000fe20000410000 */
[----:B------:R1:W-:Y:S01]  /*a9a0*/  STS [R235.X4+0x10ec], R196 ;  /* 0x0010ecc4eb007388 */ /* 0x0003e20000004800 */
[-C--:B------:R-:W-:Y:S02]  /*a9b0*/  FMUL.FTZ R178, R178, -R119.reuse ;  /* 0x80000077b2b27220 */ /* 0x080fe40000410000 */
[----:B------:R-:W-:Y:S02]  /*a9c0*/  FMUL.FTZ R195, R239, UR37 ;  /* 0x00000025efc37c20 */ /* 0x000fe40008410000 */
[----:B------:R-:W-:Y:S02]  /*a9d0*/  FMUL.FTZ R190, R173, R74 ;  /* 0x0000004aadbe7220 */ /* 0x000fe40000410000 */
[----:B------:R-:W-:Y:S02]  /*a9e0*/  FFMA.FTZ R37, R191, R72, R37 ;  /* 0x00000048bf257223 */ /* 0x000fe40000010025 */
[----:B------:R-:W-:-:S02]  /*a9f0*/  FFMA.FTZ R191, R175, R119, R172 ;  /* 0x00000077afbf7223 */ /* 0x000fc400000100ac */
[C---:B------:R-:W-:Y:S02]  /*aa00*/  FFMA.FTZ R193, R179.reuse, R237, R178 ;  /* 0x000000edb3c17223 */ /* 0x040fe400000100b2 */
[C---:B------:R-:W-:Y:S02]  /*aa10*/  FMUL.FTZ R172, R240.reuse, UR37 ;  /* 0x00000025f0ac7c20 */ /* 0x040fe40008410000 */
[----:B------:R-:W-:Y:S02]  /*aa20*/  FFMA.FTZ R195, R240, UR36, -R195 ;  /* 0x00000024f0c37c23 */ /* 0x000fe400080108c3 */
[----:B------:R-:W-:Y:S02]  /*aa30*/  FFMA.FTZ R178, R174, -R190, R211 ;  /* 0x800000beaeb27223 */ /* 0x000fe400000100d3 */
[----:B------:R-:W-:Y:S02]  /*aa40*/  FFMA.FTZ R192, R179, R119, -R192 ;  /* 0x00000077b3c07223 */ /* 0x000fe400000108c0 */
[----:B------:R-:W-:-:S02]  /*aa50*/  FMUL.FTZ R174, R239, R63 ;  /* 0x0000003fefae7220 */ /* 0x000fc40000410000 */
[----:B------:R-:W-:Y:S02]  /*aa60*/  FFMA.FTZ R179, R175, -R190, R212 ;  /* 0x800000beafb37223 */ /* 0x000fe400000100d4 */
[----:B------:R-:W-:Y:S01]  /*aa70*/  FFMA.FTZ R172, R239, UR36, R172 ;  /* 0x00000024efac7c23 */ /* 0x000fe200080100ac */
[----:B------:R-:W-:Y:S01]  /*aa80*/  IADD3 R239, R114, 0x3e0, RZ ;  /* 0x000003e072ef7810 */ /* 0x000fe20007ffe0ff */
[----:B------:R-:W-:Y:S01]  /*aa90*/  FMUL.FTZ R190, R188, R195 ;  /* 0x000000c3bcbe7220 */ /* 0x000fe20000410000 */
[----:B------:R-:W-:Y:S01]  /*aaa0*/  IADD3 R195, R114, 0x2e0, RZ ;  /* 0x000002e072c37810 */ /* 0x000fe20007ffe0ff */
[----:B0-----:R-:W-:Y:S02]  /*aab0*/  FMUL.FTZ R194, R171, R174 ;  /* 0x000000aeabc27220 */ /* 0x001fe40000410000 */
[----:B------:R-:W-:Y:S02]  /*aac0*/  FFMA.FTZ R190, R67, R172, R190 ;  /* 0x000000ac43be7223 */ /* 0x000fe400000100be */
[----:B------:R-:W-:Y:S01]  /*aad0*/  FMUL.FTZ R172, R240, R63 ;  /* 0x0000003ff0ac7220 */ /* 0x000fe20000410000 */
[----:B------:R0:W-:Y:S01]  /*aae0*/  STS [R235.X4+0x10f0], R194 ;  /* 0x0010f0c2eb007388 */ /* 0x0001e20000004800 */
[----:B------:R-:W-:-:S02]  /*aaf0*/  FADD.FTZ R70, R189, R70 ;  /* 0x00000046bd467221 */ /* 0x000fc40000010000 */
[-C--:B------:R-:W-:Y:S02]  /*ab00*/  FMUL.FTZ R210, R171, R172.reuse ;  /* 0x000000acabd27220 */ /* 0x080fe40000410000 */
[----:B-1----:R-:W-:Y:S02]  /*ab10*/  FMUL.FTZ R196, R237, UR37 ;  /* 0x00000025edc47c20 */ /* 0x002fe40008410000 */
[C---:B------:R-:W-:Y:S01]  /*ab20*/  FMUL.FTZ R175, R188.reuse, R172 ;  /* 0x000000acbcaf7220 */ /* 0x040fe20000410000 */
[----:B------:R1:W-:Y:S01]  /*ab30*/  STS [R235.X4+0x10f4], R210 ;  /* 0x0010f4d2eb007388 */ /* 0x0003e20000004800 */
[----:B------:R-:W-:Y:S02]  /*ab40*/  FMUL.FTZ R188, R188, R174 ;  /* 0x000000aebcbc7220 */ /* 0x000fe40000410000 */
[C---:B0-----:R-:W-:Y:S02]  /*ab50*/  FMUL.FTZ R194, R119.reuse, UR37 ;  /* 0x0000002577c27c20 */ /* 0x041fe40008410000 */
[----:B------:R-:W-:-:S02]  /*ab60*/  FFMA.FTZ R196, R119, UR36, R196 ;  /* 0x0000002477c47c23 */ /* 0x000fc400080100c4 */
[C---:B------:R-:W-:Y:S02]  /*ab70*/  FFMA.FTZ R189, R237.reuse, UR36, -R194 ;  /* 0x00000024edbd7c23 */ /* 0x040fe400080108c2 */
[----:B------:R-:W-:Y:S01]  /*ab80*/  FMUL.FTZ R194, R237, R74 ;  /* 0x0000004aedc27220 */ /* 0x000fe20000410000 */
[----:B------:R-:W-:Y:S01]  /*ab90*/  LEA.HI.SX32 R237, R114, R114, 0x1b ;  /* 0x0000007272ed7211 */ /* 0x000fe200078fdaff */
[----:B-1----:R-:W-:Y:S02]  /*aba0*/  FMUL.FTZ R210, R119, R74 ;  /* 0x0000004a77d27220 */ /* 0x002fe40000410000 */
[----:B------:R-:W-:Y:S02]  /*abb0*/  FMUL.FTZ R189, R178, R189 ;  /* 0x000000bdb2bd7220 */ /* 0x000fe40000410000 */
[----:B------:R-:W-:Y:S02]  /*abc0*/  FFMA.FTZ R174, R67, R174, R175 ;  /* 0x000000ae43ae7223 */ /* 0x000fe400000100af */
[----:B------:R-:W-:-:S02]  /*abd0*/  FMUL.FTZ R238, R242, UR37 ;  /* 0x00000025f2ee7c20 */ /* 0x000fc40008410000 */
[C---:B------:R-:W-:Y:S02]  /*abe0*/  FMUL.FTZ R175, R178.reuse, R194 ;  /* 0x000000c2b2af7220 */ /* 0x040fe40000410000 */
[----:B------:R-:W-:Y:S02]  /*abf0*/  FMUL.FTZ R178, R178, R210 ;  /* 0x000000d2b2b27220 */ /* 0x000fe40000410000 */
[----:B------:R-:W-:Y:S02]  /*ac00*/  FFMA.FTZ R196, R179, R196, R189 ;  /* 0x000000c4b3c47223 */ /* 0x000fe400000100bd */
[----:B------:R-:W-:Y:S02]  /*ac10*/  FFMA.FTZ R172, R67, R172, -R188 ;  /* 0x000000ac43ac7223 */ /* 0x000fe400000108bc */
[----:B------:R-:W-:Y:S01]  /*ac20*/  FADD.FTZ R208, -R208, R193 ;  /* 0x000000c1d0d07221 */ /* 0x000fe20000010100 */
[C---:B------:R-:W-:Y:S01]  /*ac30*/  IADD3 R193, R114.reuse, 0x2c0, RZ ;  /* 0x000002c072c17810 */ /* 0x040fe20007ffe0ff */
[----:B------:R-:W-:Y:S01]  /*ac40*/  FADD.FTZ R188, R209, R192 ;  /* 0x000000c0d1bc7221 */ /* 0x000fe20000010000 */
[----:B------:R-:W-:Y:S01]  /*ac50*/  IADD3 R209, R114, 0x3c0, RZ ;  /* 0x000003c072d17810 */ /* 0x000fe20007ffe0ff */
[----:B------:R-:W-:-:S02]  /*ac60*/  FFMA.FTZ R119, R241, UR36, -R238 ;  /* 0x00000024f1777c23 */ /* 0x000fc400080108ee */
[C---:B------:R-:W-:Y:S02]  /*ac70*/  FFMA.FTZ R175, R179.reuse, R210, R175 ;  /* 0x000000d2b3af7223 */ /* 0x040fe400000100af */
[----:B------:R-:W-:Y:S02]  /*ac80*/  FFMA.FTZ R178, R179, R194, -R178 ;  /* 0x000000c2b3b27223 */ /* 0x000fe400000108b2 */
[----:B------:R-:W-:Y:S02]  /*ac90*/  FFMA.FTZ R36, R118, R63, R36 ;  /* 0x0000003f76247223 */ /* 0x000fe40000010024 */
[----:B------:R-:W-:Y:S02]  /*aca0*/  FFMA.FTZ R238, R171, R118, R190 ;  /* 0x00000076abee7223 */ /* 0x000fe400000100be */
[C---:B------:R-:W-:Y:S02]  /*acb0*/  FMUL.FTZ R210, R173.reuse, R210 ;  /* 0x000000d2add27220 */ /* 0x040fe40000410000 */
[----:B------:R-:W-:-:S02]  /*acc0*/  FMUL.FTZ R194, R173, R194 ;  /* 0x000000c2adc27220 */ /* 0x000fc40000410000 */
[----:B------:R-:W-:Y:S01]  /*acd0*/  FFMA.FTZ R118, R173, R191, R196 ;  /* 0x000000bfad767223 */ /* 0x000fe200000100c4 */
[----:B------:R-:W-:Y:S01]  /*ace0*/  STS [R235.X4+0x10e0], R210 ;  /* 0x0010e0d2eb007388 */ /* 0x000fe20000004800 */
[C---:B------:R-:W-:Y:S02]  /*acf0*/  FMUL.FTZ R173, R183.reuse, -R208 ;  /* 0x800000d0b7ad7220 */ /* 0x040fe40000410000 */
[----:B------:R-:W-:Y:S01]  /*ad00*/  FMUL.FTZ R183, R183, -R188 ;  /* 0x800000bcb7b77220 */ /* 0x000fe20000410000 */
[----:B------:R0:W-:Y:S01]  /*ad10*/  STS [R235.X4+0x10e4], R194 ;  /* 0x0010e4c2eb007388 */ /* 0x0001e20000004800 */
[----:B------:R-:W-:Y:S02]  /*ad20*/  FMUL.FTZ R67, R241, UR37 ;  /* 0x00000025f1437c20 */ /* 0x000fe40008410000 */
[----:B------:R-:W-:Y:S02]  /*ad30*/  FMUL.FTZ R189, R149, R75 ;  /* 0x0000004b95bd7220 */ /* 0x000fe40000410000 */
[----:B------:R-:W-:-:S02]  /*ad40*/  FMUL.FTZ R179, R176, R208 ;  /* 0x000000d0b0b37220 */ /* 0x000fc40000410000 */
[C---:B------:R-:W-:Y:S02]  /*ad50*/  FFMA.FTZ R173, R184.reuse, R188, -R173 ;  /* 0x000000bcb8ad7223 */ /* 0x040fe400000108ad */
[----:B------:R-:W-:Y:S02]  /*ad60*/  FFMA.FTZ R190, R184, R208, R183 ;  /* 0x000000d0b8be7223 */ /* 0x000fe400000100b7 */
[----:B------:R-:W-:Y:S02]  /*ad70*/  FFMA.FTZ R192, R242, UR36, R67 ;  /* 0x00000024f2c07c23 */ /* 0x000fe40008010043 */
[----:B------:R-:W-:Y:S02]  /*ad80*/  FMUL.FTZ R241, R241, R58 ;  /* 0x0000003af1f17220 */ /* 0x000fe40000410000 */
[----:B------:R-:W-:Y:S02]  /*ad90*/  FFMA.FTZ R171, R176, -R189, R213 ;  /* 0x800000bdb0ab7223 */ /* 0x000fe400000100d5 */
[----:B------:R-:W-:-:S02]  /*ada0*/  FFMA.FTZ R184, R177, R188, R179 ;  /* 0x000000bcb1b87223 */ /* 0x000fc400000100b3 */
[----:B------:R-:W-:Y:S02]  /*adb0*/  FMUL.FTZ R119, R64, R119 ;  /* 0x0000007740777220 */ /* 0x000fe40000410000 */
[----:B------:R-:W-:Y:S01]  /*adc0*/  FFMA.FTZ R176, R177, -R189, R214 ;  /* 0x800000bdb1b07223 */ /* 0x000fe200000100d6 */
[----:B------:R-:W-:Y:S01]  /*add0*/  IADD3 R189, R114, 0x280, RZ ;  /* 0x0000028072bd7810 */ /* 0x000fe20007ffe0ff */
[----:B------:R-:W-:Y:S02]  /*ade0*/  FMUL.FTZ R179, R188, UR37 ;  /* 0x00000025bcb37c20 */ /* 0x000fe40008410000 */
[----:B------:R-:W-:Y:S02]  /*adf0*/  FMUL.FTZ R177, R208, UR37 ;  /* 0x00000025d0b17c20 */ /* 0x000fe40008410000 */
[----:B------:R-:W-:Y:S02]  /*ae00*/  FMUL.FTZ R67, R242, R58 ;  /* 0x0000003af2437220 */ /* 0x000fe40000410000 */
[----:B0-----:R-:W-:-:S02]  /*ae10*/  FMUL.FTZ R194, R64, R241 ;  /* 0x000000f140c27220 */ /* 0x001fc40000410000 */
[----:B------:R-:W-:Y:S02]  /*ae20*/  FFMA.FTZ R119, R65, R192, R119 ;  /* 0x000000c041777223 */ /* 0x000fe40000010077 */
[C---:B------:R-:W-:Y:S02]  /*ae30*/  FFMA.FTZ R192, R208.reuse, UR36, -R179 ;  /* 0x00000024d0c07c23 */ /* 0x040fe400080108b3 */
[----:B------:R-:W-:Y:S02]  /*ae40*/  FMUL.FTZ R208, R208, R75 ;  /* 0x0000004bd0d07220 */ /* 0x000fe40000410000 */
[----:B------:R-:W-:Y:S02]  /*ae50*/  FFMA.FTZ R177, R188, UR36, R177 ;  /* 0x00000024bcb17c23 */ /* 0x000fe400080100b1 */
[----:B------:R-:W-:Y:S02]  /*ae60*/  FMUL.FTZ R196, R64, R67 ;  /* 0x0000004340c47220 */ /* 0x000fe40000410000 */
[----:B------:R-:W-:-:S02]  /*ae70*/  FMUL.FTZ R188, R188, R75 ;  /* 0x0000004bbcbc7220 */ /* 0x000fc40000410000 */
[-C--:B------:R-:W-:Y:S02]  /*ae80*/  FMUL.FTZ R240, R148, R67.reuse ;  /* 0x0000004394f07220 */ /* 0x080fe40000410000 */
[----:B------:R-:W-:Y:S02]  /*ae90*/  FFMA.FTZ R64, R65, R67, R194 ;  /* 0x0000004341407223 */ /* 0x000fe400000100c2 */
[----:B------:R-:W-:Y:S01]  /*aea0*/  FADD.FTZ R67, R206, R173 ;  /* 0x000000adce437221 */ /* 0x000fe20000010000 */
[----:B------:R-:W-:Y:S01]  /*aeb0*/  STS [R235.X4+0x10f8], R240 ;  /* 0x0010f8f0eb007388 */ /* 0x000fe20000004800 */
[C---:B------:R-:W-:Y:S02]  /*aec0*/  FMUL.FTZ R173, R171.reuse, R208 ;  /* 0x000000d0abad7220 */ /* 0x040fe40000410000 */
[C---:B------:R-:W-:Y:S02]  /*aed0*/  FMUL.FTZ R192, R171.reuse, R192 ;  /* 0x000000c0abc07220 */ /* 0x040fe40000410000 */
[----:B------:R-:W-:-:S02]  /*aee0*/  FMUL.FTZ R179, R171, R188 ;  /* 0x000000bcabb37220 */ /* 0x000fc40000410000 */
[----:B------:R-:W-:Y:S02]  /*aef0*/  FADD.FTZ R207, -R207, R190 ;  /* 0x000000becfcf7221 */ /* 0x000fe40000010100 */
[C---:B------:R-:W-:Y:S02]  /*af00*/  FFMA.FTZ R171, R176.reuse, R188, R173 ;  /* 0x000000bcb0ab7223 */ /* 0x040fe400000100ad */
[C---:B------:R-:W-:Y:S02]  /*af10*/  FFMA.FTZ R173, R176.reuse, R208, -R179 ;  /* 0x000000d0b0ad7223 */ /* 0x040fe400000108b3 */
[----:B------:R-:W-:Y:S02]  /*af20*/  FFMA.FTZ R177, R176, R177, R192 ;  /* 0x000000b1b0b17223 */ /* 0x000fe400000100c0 */
[----:B------:R-:W-:Y:S02]  /*af30*/  FFMA.FTZ R35, R66, R58, R35 ;  /* 0x0000003a42237223 */ /* 0x000fe40000010023 */
[----:B------:R-:W-:-:S02]  /*af40*/  FFMA.FTZ R176, R148, R66, R119 ;  /* 0x0000004294b07223 */ /* 0x000fc40000010077 */
[----:B------:R-:W-:Y:S02]  /*af50*/  FMUL.FTZ R242, R148, R241 ;  /* 0x000000f194f27220 */ /* 0x000fe40000410000 */
[----:B------:R-:W-:Y:S02]  /*af60*/  FMUL.FTZ R66, R158, -R207 ;  /* 0x800000cf9e427220 */ /* 0x000fe40000410000 */
[----:B------:R-:W-:Y:S01]  /*af70*/  FMUL.FTZ R148, R150, R76 ;  /* 0x0000004c96947220 */ /* 0x000fe20000410000 */
[----:B------:R-:W-:Y:S01]  /*af80*/  STS [R235.X4+0x10fc], R242 ;  /* 0x0010fcf2eb007388 */ /* 0x000fe20000004800 */
[C---:B------:R-:W-:Y:S02]  /*af90*/  FMUL.FTZ R190, R149.reuse, R188 ;  /* 0x000000bc95be7220 */ /* 0x040fe40000410000 */
[C---:B------:R-:W-:Y:S02]  /*afa0*/  FMUL.FTZ R194, R149.reuse, R208 ;  /* 0x000000d095c27220 */ /* 0x040fe40000410000 */
[----:B------:R-:W-:Y:S01]  /*afb0*/  FADD.FTZ R69, R118, R69 ;  /* 0x0000004576457221 */ /* 0x000fe20000010000 */
[----:B------:R-:W-:Y:S01]  /*afc0*/  STS [R235.X4+0x10d8], R190 ;  /* 0x0010d8beeb007388 */ /* 0x000fe20000004800 */
[----:B------:R-:W-:-:S02]  /*afd0*/  FFMA.FTZ R177, R149, R184, R177 ;  /* 0x000000b895b17223 */ /* 0x000fc400000100b1 */
[----:B------:R-:W-:Y:S01]  /*afe0*/  FFMA.FTZ R119, R159, R67, -R66 ;  /* 0x000000439f777223 */ /* 0x000fe20000010842 */
[----:B------:R-:W-:Y:S01]  /*aff0*/  STS [R235.X4+0x10dc], R194 ;  /* 0x0010dcc2eb007388 */ /* 0x000fe20000004800 */
[C---:B------:R-:W-:Y:S02]  /*b000*/  FMUL.FTZ R118, R151.reuse, R207 ;  /* 0x000000cf97767220 */ /* 0x040fe40000410000 */
[-C--:B------:R-:W-:Y:S02]  /*b010*/  FFMA.FTZ R149, R151, -R148.reuse, R215 ;  /* 0x8000009497957223 */ /* 0x080fe400000100d7 */
[----:B------:R-:W-:Y:S02]  /*b020*/  FFMA.FTZ R66, R152, -R148, R216 ;  /* 0x8000009498427223 */ /* 0x000fe400000100d8 */
[----:B------:R-:W-:Y:S02]  /*b030*/  FMUL.FTZ R158, R158, -R67 ;  /* 0x800000439e9e7220 */ /* 0x000fe40000410000 */
[----:B------:R-:W-:-:S02]  /*b040*/  FMUL.FTZ R148, R67, UR37 ;  /* 0x0000002543947c20 */ /* 0x000fc40008410000 */
[----:B------:R-:W-:Y:S02]  /*b050*/  FFMA.FTZ R151, R152, R67, R118 ;  /* 0x0000004398977223 */ /* 0x000fe40000010076 */
[----:B------:R-:W-:Y:S02]  /*b060*/  FFMA.FTZ R158, R159, R207, R158 ;  /* 0x000000cf9f9e7223 */ /* 0x000fe4000001009e */
[C---:B------:R-:W-:Y:S02]  /*b070*/  FMUL.FTZ R118, R207.reuse, UR37 ;  /* 0x00000025cf767c20 */ /* 0x040fe40008410000 */
[C---:B------:R-:W-:Y:S02]  /*b080*/  FFMA.FTZ R148, R207.reuse, UR36, -R148 ;  /* 0x00000024cf947c23 */ /* 0x040fe40008010894 */
[-C--:B------:R-:W-:Y:S02]  /*b090*/  FMUL.FTZ R207, R207, R76.reuse ;  /* 0x0000004ccfcf7220 */ /* 0x080fe40000410000 */
[----:B------:R-:W-:-:S02]  /*b0a0*/  FMUL.FTZ R159, R67, R76 ;  /* 0x0000004c439f7220 */ /* 0x000fc40000410000 */
[----:B------:R-:W-:Y:S02]  /*b0b0*/  FADD.FTZ R204, R204, R119 ;  /* 0x00000077cccc7221 */ /* 0x000fe40000010000 */
[----:B------:R-:W-:Y:S02]  /*b0c0*/  FFMA.FTZ R119, R67, UR36, R118 ;  /* 0x0000002443777c23 */ /* 0x000fe40008010076 */
[C---:B------:R-:W-:Y:S02]  /*b0d0*/  FMUL.FTZ R118, R149.reuse, R207 ;  /* 0x000000cf95767220 */ /* 0x040fe40000410000 */
[C---:B------:R-:W-:Y:S02]  /*b0e0*/  FMUL.FTZ R67, R149.reuse, R148 ;  /* 0x0000009495437220 */ /* 0x040fe40000410000 */
[----:B------:R-:W-:Y:S02]  /*b0f0*/  FMUL.FTZ R149, R149, R159 ;  /* 0x0000009f95957220 */ /* 0x000fe40000410000 */
[----:B------:R-:W-:-:S02]  /*b100*/  FADD.FTZ R205, -R205, R158 ;  /* 0x0000009ecdcd7221 */ /* 0x000fc40000010100 */
[C---:B------:R-:W-:Y:S02]  /*b110*/  FFMA.FTZ R148, R66.reuse, R159, R118 ;  /* 0x0000009f42947223 */ /* 0x040fe40000010076 */
[C---:B------:R-:W-:Y:S02]  /*b120*/  FFMA.FTZ R149, R66.reuse, R207, -R149 ;  /* 0x000000cf42957223 */ /* 0x040fe40000010895 */
[----:B------:R-:W-:Y:S02]  /*b130*/  FFMA.FTZ R67, R66, R119, R67 ;  /* 0x0000007742437223 */ /* 0x000fe40000010043 */
[----:B------:R-:W-:Y:S02]  /*b140*/  FMUL.FTZ R66, R160, -R205 ;  /* 0x800000cda0427220 */ /* 0x000fe40000410000 */
[C---:B------:R-:W-:Y:S02]  /*b150*/  FMUL.FTZ R152, R150.reuse, R159 ;  /* 0x0000009f96987220 */ /* 0x040fe40000410000 */
[----:B------:R-:W-:-:S02]  /*b160*/  FFMA.FTZ R159, R150, R151, R67 ;  /* 0x00000097969f7223 */ /* 0x000fc40000010043 */
[----:B------:R-:W-:Y:S01]  /*b170*/  FMUL.FTZ R118, R153, R77 ;  /* 0x0000004d99767220 */ /* 0x000fe20000410000 */
[----:B------:R0:W-:Y:S01]  /*b180*/  STS [R235.X4+0x10d0], R152 ;  /* 0x0010d098eb007388 */ /* 0x0001e20000004800 */
[-C--:B------:R-:W-:Y:S02]  /*b190*/  FFMA.FTZ R67, R161, R204.reuse, -R66 ;  /* 0x000000cca1437223 */ /* 0x080fe40000010842 */
[----:B------:R-:W-:Y:S01]  /*b1a0*/  FMUL.FTZ R158, R150, R207 ;  /* 0x000000cf969e7220 */ /* 0x000fe20000410000 */
[----:B------:R-:W-:Y:S01]  /*b1b0*/  IADD3 R207, R114, 0x3a0, RZ ;  /* 0x000003a072cf7810 */ /* 0x000fe20007ffe0ff */
[----:B------:R-:W-:Y:S02]  /*b1c0*/  FMUL.FTZ R66, R154, R205 ;  /* 0x000000cd9a427220 */ /* 0x000fe40000410000 */
[----:B------:R-:W-:Y:S01]  /*b1d0*/  FMUL.FTZ R160, R160, -R204 ;  /* 0x800000cca0a07220 */ /* 0x000fe20000410000 */
[----:B------:R1:W-:Y:S01]  /*b1e0*/  STS [R235.X4+0x10d4], R158 ;  /* 0x0010d49eeb007388 */ /* 0x0003e20000004800 */
[----:B------:R-:W-:-:S02]  /*b1f0*/  FMUL.FTZ R150, R204, UR37 ;  /* 0x00000025cc967c20 */ /* 0x000fc40008410000 */
[-C--:B------:R-:W-:Y:S02]  /*b200*/  FFMA.FTZ R154, R154, -R118.reuse, R217 ;  /* 0x800000769a9a7223 */ /* 0x080fe400000100d9 */
[----:B------:R-:W-:Y:S02]  /*b210*/  FFMA.FTZ R119, R155, -R118, R218 ;  /* 0x800000769b777223 */ /* 0x000fe400000100da */
[----:B------:R-:W-:Y:S02]  /*b220*/  FFMA.FTZ R40, R151, R76, R40 ;  /* 0x0000004c97287223 */ /* 0x000fe40000010028 */
[----:B------:R-:W-:Y:S02]  /*b230*/  FFMA.FTZ R118, R155, R204, R66 ;  /* 0x000000cc9b767223 */ /* 0x000fe40000010042 */
[----:B------:R-:W-:Y:S02]  /*b240*/  FFMA.FTZ R160, R161, R205, R160 ;  /* 0x000000cda1a07223 */ /* 0x000fe400000100a0 */
[----:B------:R-:W-:-:S02]  /*b250*/  FMUL.FTZ R151, R205, UR37 ;  /* 0x00000025cd977c20 */ /* 0x000fc40008410000 */
[C---:B------:R-:W-:Y:S02]  /*b260*/  FFMA.FTZ R155, R205.reuse, UR36, -R150 ;  /* 0x00000024cd9b7c23 */ /* 0x040fe40008010896 */
[----:B------:R-:W-:Y:S01]  /*b270*/  FMUL.FTZ R150, R205, R77 ;  /* 0x0000004dcd967220 */ /* 0x000fe20000410000 */
[----:B------:R-:W-:Y:S01]  /*b280*/  IADD3 R205, R114, 0x380, RZ ;  /* 0x0000038072cd7810 */ /* 0x000fe20007ffe0ff */
[----:B0-----:R-:W-:Y:S02]  /*b290*/  FFMA.FTZ R152, R204, UR36, R151 ;  /* 0x00000024cc987c23 */ /* 0x001fe40008010097 */
[----:B------:R-:W-:Y:S02]  /*b2a0*/  FADD.FTZ R203, -R203, R160 ;  /* 0x000000a0cbcb7221 */ /* 0x000fe40000010100 */
[----:B------:R-:W-:Y:S02]  /*b2b0*/  FMUL.FTZ R155, R154, R155 ;  /* 0x0000009b9a9b7220 */ /* 0x000fe40000410000 */
[----:B------:R-:W-:-:S02]  /*b2c0*/  FADD.FTZ R67, R202, R67 ;  /* 0x00000043ca437221 */ /* 0x000fc40000010000 */
[----:B------:R-:W-:Y:S02]  /*b2d0*/  FMUL.FTZ R204, R204, R77 ;  /* 0x0000004dcccc7220 */ /* 0x000fe40000410000 */
[----:B------:R-:W-:Y:S02]  /*b2e0*/  FMUL.FTZ R151, R154, R150 ;  /* 0x000000969a977220 */ /* 0x000fe40000410000 */
[----:B------:R-:W-:Y:S02]  /*b2f0*/  FMUL.FTZ R66, R162, -R203 ;  /* 0x800000cba2427220 */ /* 0x000fe40000410000 */
[----:B------:R-:W-:Y:S02]  /*b300*/  FFMA.FTZ R152, R119, R152, R155 ;  /* 0x0000009877987223 */ /* 0x000fe4000001009b */
[----:B------:R-:W-:Y:S02]  /*b310*/  FMUL.FTZ R154, R154, R204 ;  /* 0x000000cc9a9a7220 */ /* 0x000fe40000410000 */
[----:B------:R-:W-:-:S02]  /*b320*/  FMUL.FTZ R162, R162, -R67 ;  /* 0x80000043a2a27220 */ /* 0x000fc40000410000 */
[----:B------:R-:W-:Y:S02]  /*b330*/  FADD.FTZ R73, R176, R73 ;  /* 0x00000049b0497221 */ /* 0x000fe40000010000 */
[C---:B------:R-:W-:Y:S02]  /*b340*/  FMUL.FTZ R176, R153.reuse, R150 ;  /* 0x0000009699b07220 */ /* 0x040fe40000410000 */
[----:B------:R-:W-:Y:S02]  /*b350*/  FFMA.FTZ R41, R118, R77, R41 ;  /* 0x0000004d76297223 */ /* 0x000fe40000010029 */
[----:B------:R-:W-:Y:S01]  /*b360*/  FFMA.FTZ R160, R153, R118, R152 ;  /* 0x0000007699a07223 */ /* 0x000fe20000010098 */
[----:B------:R-:W-:Y:S01]  /*b370*/  STS [R235.X4+0x10cc], R176 ;  /* 0x0010ccb0eb007388 */ /* 0x000fe20000004800 */
[C---:B------:R-:W-:Y:S02]  /*b380*/  FFMA.FTZ R151, R119.reuse, R204, R151 ;  /* 0x000000cc77977223 */ /* 0x040fe40000010097 */
[----:B------:R-:W-:-:S02]  /*b390*/  FFMA.FTZ R150, R119, R150, -R154 ;  /* 0x0000009677967223 */ /* 0x000fc4000001089a */
[C---:B------:R-:W-:Y:S02]  /*b3a0*/  FFMA.FTZ R118, R163.reuse, R203, R162 ;  /* 0x000000cba3767223 */ /* 0x040fe400000100a2 */
[----:B------:R-:W-:Y:S02]  /*b3b0*/  FFMA.FTZ R119, R163, R67, -R66 ;  /* 0x00000043a3777223 */ /* 0x000fe40000010842 */
[----:B------:R-:W-:Y:S02]  /*b3c0*/  FMUL.FTZ R66, R157, R203 ;  /* 0x000000cb9d427220 */ /* 0x000fe40000410000 */
[----:B------:R-:W-:Y:S01]  /*b3d0*/  FADD.FTZ R118, -R201, R118 ;  /* 0x00000076c9767221 */ /* 0x000fe20000010100 */
[----:B------:R-:W-:Y:S01]  /*b3e0*/  IADD3 R201, R114, 0x340, RZ ;  /* 0x0000034072c97810 */ /* 0x000fe20007ffe0ff */
[----:B------:R-:W-:Y:S02]  /*b3f0*/  FADD.FTZ R200, R200, R119 ;  /* 0x00000077c8c87221 */ /* 0x000fe40000010000 */
[----:B------:R-:W-:-:S02]  /*b400*/  FFMA.FTZ R155, R156, R67, R66 ;  /* 0x000000439c9b7223 */ /* 0x000fc40000010042 */
[C---:B------:R-:W-:Y:S02]  /*b410*/  FMUL.FTZ R66, R164.reuse, -R118 ;  /* 0x80000076a4427220 */ /* 0x040fe40000410000 */
[----:B-1----:R-:W-:Y:S02]  /*b420*/  FMUL.FTZ R158, R153, R204 ;  /* 0x000000cc999e7220 */ /* 0x002fe40000410000 */
[----:B------:R-:W-:Y:S02]  /*b430*/  FMUL.FTZ R152, R115, R78 ;  /* 0x0000004e73987220 */ /* 0x000fe40000410000 */
[-C--:B------:R-:W-:Y:S01]  /*b440*/  FMUL.FTZ R164, R164, -R200.reuse ;  /* 0x800000c8a4a47220 */ /* 0x080fe20000410000 */
[----:B------:R0:W-:Y:S01]  /*b450*/  STS [R235.X4+0x10c8], R158 ;  /* 0x0010c89eeb007388 */ /* 0x0001e20000004800 */
[----:B------:R-:W-:Y:S02]  /*b460*/  FMUL.FTZ R153, R67, UR37 ;  /* 0x0000002543997c20 */ /* 0x000fe40008410000 */
[----:B------:R-:W-:-:S02]  /*b470*/  FFMA.FTZ R119, R165, R200, -R66 ;  /* 0x000000c8a5777223 */ /* 0x000fc40000010842 */
[-C--:B------:R-:W-:Y:S02]  /*b480*/  FFMA.FTZ R157, R157, -R152.reuse, R219 ;  /* 0x800000989d9d7223 */ /* 0x080fe400000100db */
[----:B------:R-:W-:Y:S02]  /*b490*/  FFMA.FTZ R154, R156, -R152, R220 ;  /* 0x800000989c9a7223 */ /* 0x000fe400000100dc */
[----:B------:R-:W-:Y:S02]  /*b4a0*/  FFMA.FTZ R164, R165, R118, R164 ;  /* 0x00000076a5a47223 */ /* 0x000fe400000100a4 */
[C---:B------:R-:W-:Y:S02]  /*b4b0*/  FMUL.FTZ R152, R203.reuse, UR37 ;  /* 0x00000025cb987c20 */ /* 0x040fe40008410000 */
[C---:B------:R-:W-:Y:S02]  /*b4c0*/  FFMA.FTZ R66, R203.reuse, UR36, -R153 ;  /* 0x00000024cb427c23 */ /* 0x040fe40008010899 */
[----:B0-----:R-:W-:Y:S01]  /*b4d0*/  FMUL.FTZ R158, R203, R78 ;  /* 0x0000004ecb9e7220 */ /* 0x001fe20000410000 */
[----:B------:R-:W-:Y:S01]  /*b4e0*/  IADD3 R203, R114, 0x360, RZ ;  /* 0x0000036072cb7810 */ /* 0x000fe20007ffe0ff */
[----:B------:R-:W-:-:S02]  /*b4f0*/  FADD.FTZ R198, R198, R119 ;  /* 0x00000077c6c67221 */ /* 0x000fc40000010000 */
[----:B------:R-:W-:Y:S02]  /*b500*/  FADD.FTZ R62, R159, R62 ;  /* 0x0000003e9f3e7221 */ /* 0x000fe40000010000 */
[----:B------:R-:W-:Y:S02]  /*b510*/  FADD.FTZ R199, -R199, R164 ;  /* 0x000000a4c7c77221 */ /* 0x000fe40000010100 */
[C---:B------:R-:W-:Y:S02]  /*b520*/  FFMA.FTZ R159, R67.reuse, UR36, R152 ;  /* 0x00000024439f7c23 */ /* 0x040fe40008010098 */
[----:B------:R-:W-:Y:S02]  /*b530*/  FMUL.FTZ R156, R67, R78 ;  /* 0x0000004e439c7220 */ /* 0x000fe40000410000 */
[C---:B------:R-:W-:Y:S02]  /*b540*/  FMUL.FTZ R67, R157.reuse, R158 ;  /* 0x0000009e9d437220 */ /* 0x040fe40000410000 */
[----:B------:R-:W-:-:S02]  /*b550*/  FMUL.FTZ R119, R157, R66 ;  /* 0x000000429d777220 */ /* 0x000fc40000410000 */
[C---:B------:R-:W-:Y:S02]  /*b560*/  FMUL.FTZ R66, R166.reuse, -R198 ;  /* 0x800000c6a6427220 */ /* 0x040fe40000410000 */
[-C--:B------:R-:W-:Y:S02]  /*b570*/  FMUL.FTZ R166, R166, -R199.reuse ;  /* 0x800000c7a6a67220 */ /* 0x080fe40000410000 */
[----:B------:R-:W-:Y:S02]  /*b580*/  FFMA.FTZ R152, R154, R156, R67 ;  /* 0x0000009c9a987223 */ /* 0x000fe40000010043 */
[C---:B------:R-:W-:Y:S02]  /*b590*/  FFMA.FTZ R67, R167.reuse, R199, R66 ;  /* 0x000000c7a7437223 */ /* 0x040fe40000010042 */
[----:B------:R-:W-:Y:S02]  /*b5a0*/  FFMA.FTZ R66, R167, R198, -R166 ;  /* 0x000000c6a7427223 */ /* 0x000fe400000108a6 */
[----:B------:R-:W-:-:S02]  /*b5b0*/  FMUL.FTZ R153, R157, R156 ;  /* 0x0000009c9d997220 */ /* 0x000fc40000410000 */
[----:B------:R-:W-:Y:S02]  /*b5c0*/  FADD.FTZ R236, -R236, R67 ;  /* 0x00000043ecec7221 */ /* 0x000fe40000010100 */
[----:B------:R-:W-:Y:S02]  /*b5d0*/  FADD.FTZ R66, R185, R66 ;  /* 0x00000042b9427221 */ /* 0x000fe40000010000 */
[C---:B------:R-:W-:Y:S02]  /*b5e0*/  FFMA.FTZ R153, R154.reuse, R158, -R153 ;  /* 0x0000009e9a997223 */ /* 0x040fe40000010899 */
[----:B------:R-:W-:Y:S02]  /*b5f0*/  FFMA.FTZ R154, R154, R159, R119 ;  /* 0x0000009f9a9a7223 */ /* 0x000fe40000010077 */
[C---:B------:R-:W-:Y:S02]  /*b600*/  FMUL.FTZ R67, R145.reuse, -R236 ;  /* 0x800000ec91437220 */ /* 0x040fe40000410000 */
[----:B------:R-:W-:-:S02]  /*b610*/  FMUL.FTZ R145, R145, -R66 ;  /* 0x8000004291917220 */ /* 0x000fc40000410000 */
[C---:B------:R-:W-:Y:S02]  /*b620*/  FFMA.FTZ R159, R115.reuse, R155, R154 ;  /* 0x0000009b739f7223 */ /* 0x040fe4000001009a */
[----:B------:R-:W-:Y:S02]  /*b630*/  FMUL.FTZ R119, R120, R79 ;  /* 0x0000004f78777220 */ /* 0x000fe40000410000 */
[C---:B------:R-:W-:Y:S02]  /*b640*/  FMUL.FTZ R156, R115.reuse, R156 ;  /* 0x0000009c739c7220 */ /* 0x040fe40000410000 */
[----:B------:R-:W-:Y:S02]  /*b650*/  FMUL.FTZ R158, R115, R158 ;  /* 0x0000009e739e7220 */ /* 0x000fe40000410000 */
[----:B------:R-:W-:Y:S01]  /*b660*/  FFMA.FTZ R154, R146, R66, -R67 ;  /* 0x00000042929a7223 */ /* 0x000fe20000010843 */
[----:B------:R0:W-:Y:S01]  /*b670*/  STS [R235.X4+0x10c0], R156 ;  /* 0x0010c09ceb007388 */ /* 0x0001e20000004800 */
[----:B------:R-:W-:-:S02]  /*b680*/  FMUL.FTZ R115, R143, R118 ;  /* 0x000000768f737220 */ /* 0x000fc40000410000 */
[----:B------:R-:W-:Y:S01]  /*b690*/  FFMA.FTZ R67, R146, R236, R145 ;  /* 0x000000ec92437223 */ /* 0x000fe20000010091 */
[----:B------:R-:W-:Y:S01]  /*b6a0*/  STS [R235.X4+0x10c4], R158 ;  /* 0x0010c49eeb007388 */ /* 0x000fe20000004800 */
[-C--:B------:R-:W-:Y:S02]  /*b6b0*/  FFMA.FTZ R145, R143, -R119.reuse, R221 ;  /* 0x800000778f917223 */ /* 0x080fe400000100dd */
[C---:B------:R-:W-:Y:S02]  /*b6c0*/  FFMA.FTZ R143, R144.reuse, -R119, R222 ;  /* 0x80000077908f7223 */ /* 0x040fe400000100de */
[----:B------:R-:W-:Y:S02]  /*b6d0*/  FFMA.FTZ R144, R144, R200, R115 ;  /* 0x000000c890907223 */ /* 0x000fe40000010073 */
[----:B------:R-:W-:Y:S02]  /*b6e0*/  FADD.FTZ R67, -R170, R67 ;  /* 0x00000043aa437221 */ /* 0x000fe40000010100 */
[----:B------:R-:W-:-:S02]  /*b6f0*/  FADD.FTZ R115, R169, R154 ;  /* 0x0000009aa9737221 */ /* 0x000fc40000010000 */
[C---:B------:R-:W-:Y:S02]  /*b700*/  FMUL.FTZ R119, R139.reuse, -R67 ;  /* 0x800000438b777220 */ /* 0x040fe40000410000 */
[----:B------:R-:W-:Y:S02]  /*b710*/  FMUL.FTZ R139, R139, -R115 ;  /* 0x800000738b8b7220 */ /* 0x000fe40000410000 */
[----:B------:R-:W-:Y:S02]  /*b720*/  FFMA.FTZ R42, R155, R78, R42 ;  /* 0x0000004e9b2a7223 */ /* 0x000fe4000001002a */
[----:B------:R-:W-:Y:S02]  /*b730*/  FMUL.FTZ R157, R200, UR37 ;  /* 0x00000025c89d7c20 */ /* 0x000fe40008410000 */
[C---:B------:R-:W-:Y:S02]  /*b740*/  FMUL.FTZ R155, R118.reuse, UR37 ;  /* 0x00000025769b7c20 */ /* 0x040fe40008410000 */
[----:B0-----:R-:W-:-:S02]  /*b750*/  FMUL.FTZ R156, R118, R79 ;  /* 0x0000004f769c7220 */ /* 0x001fc40000410000 */
[C---:B------:R-:W-:Y:S02]  /*b760*/  FFMA.FTZ R119, R140.reuse, R115, -R119 ;  /* 0x000000738c777223 */ /* 0x040fe40000010877 */
[----:B------:R-:W-:Y:S02]  /*b770*/  FFMA.FTZ R140, R140, R67, R139 ;  /* 0x000000438c8c7223 */ /* 0x000fe4000001008b */
[----:B------:R-:W-:Y:S02]  /*b780*/  FFMA.FTZ R154, R118, UR36, -R157 ;  /* 0x00000024769a7c23 */ /* 0x000fe4000801089d */
[C---:B------:R-:W-:Y:S02]  /*b790*/  FFMA.FTZ R146, R200.reuse, UR36, R155 ;  /* 0x00000024c8927c23 */ /* 0x040fe4000801009b */
[----:B------:R-:W-:Y:S02]  /*b7a0*/  FMUL.FTZ R200, R200, R79 ;  /* 0x0000004fc8c87220 */ /* 0x000fe40000410000 */
[----:B------:R-:W-:-:S02]  /*b7b0*/  FMUL.FTZ R139, R145, R156 ;  /* 0x0000009c918b7220 */ /* 0x000fc40000410000 */
[----:B------:R-:W-:Y:S02]  /*b7c0*/  FADD.FTZ R118, R168, R119 ;  /* 0x00000077a8767221 */ /* 0x000fe40000010000 */
[----:B------:R-:W-:Y:S02]  /*b7d0*/  FADD.FTZ R119, -R147, R140 ;  /* 0x0000008c93777221 */ /* 0x000fe40000010100 */
[----:B------:R-:W-:Y:S02]  /*b7e0*/  FMUL.FTZ R155, R145, R154 ;  /* 0x0000009a919b7220 */ /* 0x000fe40000410000 */
[----:B------:R-:W-:Y:S02]  /*b7f0*/  FFMA.FTZ R154, R143, R200, R139 ;  /* 0x000000c88f9a7223 */ /* 0x000fe4000001008b */
[C---:B------:R-:W-:Y:S02]  /*b800*/  FMUL.FTZ R139, R121.reuse, -R119 ;  /* 0x80000077798b7220 */ /* 0x040fe40000410000 */
[----:B------:R-:W-:-:S02]  /*b810*/  FMUL.FTZ R140, R121, -R118 ;  /* 0x80000076798c7220 */ /* 0x000fc40000410000 */
[C---:B------:R-:W-:Y:S02]  /*b820*/  FFMA.FTZ R121, R122.reuse, R118, -R139 ;  /* 0x000000767a797223 */ /* 0x040fe4000001088b */
[----:B------:R-:W-:Y:S02]  /*b830*/  FFMA.FTZ R122, R122, R119, R140 ;  /* 0x000000777a7a7223 */ /* 0x000fe4000001008c */
[----:B------:R-:W-:Y:S02]  /*b840*/  FMUL.FTZ R140, R0, R80 ;  /* 0x00000050008c7220 */ /* 0x000fe40000410000 */
[----:B------:R-:W-:Y:S02]  /*b850*/  FMUL.FTZ R145, R145, R200 ;  /* 0x000000c891917220 */ /* 0x000fe40000410000 */
[----:B------:R-:W-:Y:S02]  /*b860*/  FADD.FTZ R121, R142, R121 ;  /* 0x000000798e797221 */ /* 0x000fe40000010000 */
[----:B------:R-:W-:-:S02]  /*b870*/  FADD.FTZ R122, -R141, R122 ;  /* 0x0000007a8d7a7221 */ /* 0x000fc40000010100 */
[----:B------:R-:W-:Y:S02]  /*b880*/  FFMA.FTZ R155, R143, R146, R155 ;  /* 0x000000928f9b7223 */ /* 0x000fe4000001009b */
[C---:B------:R-:W-:Y:S02]  /*b890*/  FFMA.FTZ R142, R123.reuse, -R140, R223 ;  /* 0x8000008c7b8e7223 */ /* 0x040fe400000100df */
[----:B------:R-:W-:Y:S02]  /*b8a0*/  FMUL.FTZ R123, R123, R199 ;  /* 0x000000c77b7b7220 */ /* 0x000fe40000410000 */
[----:B------:R-:W-:Y:S02]  /*b8b0*/  FFMA.FTZ R147, R143, R156, -R145 ;  /* 0x0000009c8f937223 */ /* 0x000fe40000010891 */
[C---:B------:R-:W-:Y:S02]  /*b8c0*/  FMUL.FTZ R200, R120.reuse, R200 ;  /* 0x000000c878c87220 */ /* 0x040fe40000410000 */
[----:B------:R-:W-:-:S02]  /*b8d0*/  FMUL.FTZ R156, R120, R156 ;  /* 0x0000009c789c7220 */ /* 0x000fc40000410000 */
[----:B------:R-:W-:Y:S01]  /*b8e0*/  FMUL.FTZ R139, R138, -R122 ;  /* 0x8000007a8a8b7220 */ /* 0x000fe20000410000 */
[----:B------:R-:W-:Y:S01]  /*b8f0*/  STS [R235.X4+0x10b8], R200 ;  /* 0x0010b8c8eb007388 */ /* 0x000fe20000004800 */
[----:B------:R-:W-:Y:S02]  /*b900*/  FFMA.FTZ R43, R144, R79, R43 ;  /* 0x0000004f902b7223 */ /* 0x000fe4000001002b */
[----:B------:R-:W-:Y:S01]  /*b910*/  FFMA.FTZ R120, R120, R144, R155 ;  /* 0x0000009078787223 */ /* 0x000fe2000001009b */
[----:B------:R0:W-:Y:S01]  /*b920*/  STS [R235.X4+0x10bc], R156 ;  /* 0x0010bc9ceb007388 */ /* 0x0001e20000004800 */
[----:B------:R-:W-:Y:S02]  /*b930*/  FMUL.FTZ R141, R138, -R121 ;  /* 0x800000798a8d7220 */ /* 0x000fe40000410000 */
[C---:B------:R-:W-:Y:S02]  /*b940*/  FFMA.FTZ R144, R137.reuse, -R140, R224 ;  /* 0x8000008c89907223 */ /* 0x040fe400000100e0 */
[----:B------:R-:W-:-:S02]  /*b950*/  FFMA.FTZ R123, R137, R198, R123 ;  /* 0x000000c6897b7223 */ /* 0x000fc4000001007b */
[----:B------:R-:W-:Y:S02]  /*b960*/  FMUL.FTZ R140, R198, UR37 ;  /* 0x00000025c68c7c20 */ /* 0x000fe40008410000 */
[C---:B------:R-:W-:Y:S02]  /*b970*/  FMUL.FTZ R137, R199.reuse, UR37 ;  /* 0x00000025c7897c20 */ /* 0x040fe40008410000 */
[C---:B------:R-:W-:Y:S02]  /*b980*/  FFMA.FTZ R139, R130.reuse, R121, -R139 ;  /* 0x00000079828b7223 */ /* 0x040fe4000001088b */
[C---:B------:R-:W-:Y:S02]  /*b990*/  FMUL.FTZ R155, R199.reuse, R80 ;  /* 0x00000050c79b7220 */ /* 0x040fe40000410000 */
[----:B------:R-:W-:Y:S02]  /*b9a0*/  FFMA.FTZ R138, R130, R122, R141 ;  /* 0x0000007a828a7223 */ /* 0x000fe4000001008d */
[----:B------:R-:W-:Y:S01]  /*b9b0*/  FFMA.FTZ R141, R199, UR36, -R140 ;  /* 0x00000024c78d7c23 */ /* 0x000fe2000801088c */
[----:B------:R-:W-:Y:S01]  /*b9c0*/  IADD3 R199, R114, 0x320, RZ ;  /* 0x0000032072c77810 */ /* 0x000fe20007ffe0ff */
[----:B------:R-:W-:-:S02]  /*b9d0*/  FFMA.FTZ R145, R198, UR36, R137 ;  /* 0x00000024c6917c23 */ /* 0x000fc40008010089 */
[----:B------:R-:W-:Y:S02]  /*b9e0*/  FADD.FTZ R130, R136, R139 ;  /* 0x0000008b88827221 */ /* 0x000fe40000010000 */
[----:B------:R-:W-:Y:S02]  /*b9f0*/  FMUL.FTZ R137, R198, R80 ;  /* 0x00000050c6897220 */ /* 0x000fe40000410000 */
[C---:B0-----:R-:W-:Y:S02]  /*ba00*/  FMUL.FTZ R156, R142.reuse, R155 ;  /* 0x0000009b8e9c7220 */ /* 0x041fe40000410000 */
[----:B------:R-:W-:Y:S02]  /*ba10*/  FADD.FTZ R131, -R131, R138 ;  /* 0x0000008a83837221 */ /* 0x000fe40000010100 */
[C---:B------:R-:W-:Y:S02]  /*ba20*/  FMUL.FTZ R146, R142.reuse, R141 ;  /* 0x0000008d8e927220 */ /* 0x040fe40000410000 */
[----:B------:R-:W-:-:S02]  /*ba30*/  FMUL.FTZ R142, R142, R137 ;  /* 0x000000898e8e7220 */ /* 0x000fc40000410000 */
[-C--:B------:R-:W-:Y:S02]  /*ba40*/  FFMA.FTZ R156, R144, R137.reuse, R156 ;  /* 0x00000089909c7223 */ /* 0x080fe4000001009c */
[----:B------:R-:W-:Y:S02]  /*ba50*/  FMUL.FTZ R140, R0, R137 ;  /* 0x00000089008c7220 */ /* 0x000fe40000410000 */
[CC--:B------:R-:W-:Y:S02]  /*ba60*/  FMUL.FTZ R136, R132.reuse, -R130.reuse ;  /* 0x8000008284887220 */ /* 0x0c0fe40000410000 */
[-C--:B------:R-:W-:Y:S01]  /*ba70*/  FMUL.FTZ R137, R132, -R131.reuse ;  /* 0x8000008384897220 */ /* 0x080fe20000410000 */
[----:B------:R-:W-:Y:S01]  /*ba80*/  STS [R235.X4+0x10b0], R140 ;  /* 0x0010b08ceb007388 */ /* 0x000fe20000004800 */
[C---:B------:R-:W-:Y:S02]  /*ba90*/  FFMA.FTZ R136, R134.reuse, R131, R136 ;  /* 0x0000008386887223 */ /* 0x040fe40000010088 */
[----:B------:R-:W-:-:S02]  /*baa0*/  FFMA.FTZ R132, R134, R130, -R137 ;  /* 0x0000008286847223 */ /* 0x000fc40000010889 */
[----:B------:R-:W-:Y:S02]  /*bab0*/  FMUL.FTZ R137, R18, R86 ;  /* 0x0000005612897220 */ /* 0x000fe40000410000 */
[----:B------:R-:W-:Y:S02]  /*bac0*/  FADD.FTZ R133, -R133, R136 ;  /* 0x0000008885857221 */ /* 0x000fe40000010100 */
[----:B------:R-:W-:Y:S02]  /*bad0*/  FADD.FTZ R132, R135, R132 ;  /* 0x0000008487847221 */ /* 0x000fe40000010000 */
[----:B------:R-:W-:Y:S02]  /*bae0*/  FMUL.FTZ R158, R0, R155 ;  /* 0x0000009b009e7220 */ /* 0x000fe40000410000 */
[----:B------:R-:W-:Y:S02]  /*baf0*/  FMUL.FTZ R138, R13, R85 ;  /* 0x000000550d8a7220 */ /* 0x000fe40000410000 */
[----:B------:R-:W-:Y:S01]  /*bb00*/  FADD.FTZ R60, R159, R60 ;  /* 0x0000003c9f3c7221 */ /* 0x000fe20000010000 */
[----:B------:R0:W-:Y:S01]  /*bb10*/  STS [R235.X4+0x10b4], R158 ;  /* 0x0010b49eeb007388 */ /* 0x0001e20000004800 */
[----:B------:R-:W-:-:S02]  /*bb20*/  FFMA.FTZ R135, R16, -R137, R181 ;  /* 0x8000008910877223 */ /* 0x000fc400000100b5 */
[-C--:B------:R-:W-:Y:S02]  /*bb30*/  FMUL.FTZ R157, R133, R86.reuse ;  /* 0x00000056859d7220 */ /* 0x080fe40000410000 */
[----:B------:R-:W-:Y:S02]  /*bb40*/  FMUL.FTZ R159, R132, R86 ;  /* 0x00000056849f7220 */ /* 0x000fe40000410000 */
[----:B------:R-:W-:Y:S02]  /*bb50*/  FFMA.FTZ R134, R17, -R137, R180 ;  /* 0x8000008911867223 */ /* 0x000fe400000100b4 */
[-C--:B------:R-:W-:Y:S02]  /*bb60*/  FFMA.FTZ R136, R15, -R138.reuse, R182 ;  /* 0x8000008a0f887223 */ /* 0x080fe400000100b6 */
[----:B------:R-:W-:Y:S02]  /*bb70*/  FFMA.FTZ R137, R14, -R138, R233 ;  /* 0x8000008a0e897223 */ /* 0x000fe400000100e9 */
[----:B------:R-:W-:-:S02]  /*bb80*/  FADD.FTZ R61, R160, R61 ;  /* 0x0000003da03d7221 */ /* 0x000fc40000010000 */
[----:B------:R-:W-:Y:S02]  /*bb90*/  FMUL.FTZ R138, R135, R157 ;  /* 0x0000009d878a7220 */ /* 0x000fe40000410000 */
[-C--:B0-----:R-:W-:Y:S02]  /*bba0*/  FMUL.FTZ R158, R131, R85.reuse ;  /* 0x00000055839e7220 */ /* 0x081fe40000410000 */
[----:B------:R-:W-:Y:S02]  /*bbb0*/  FMUL.FTZ R160, R130, R85 ;  /* 0x0000005582a07220 */ /* 0x000fe40000410000 */
[-C--:B------:R-:W-:Y:S02]  /*bbc0*/  FMUL.FTZ R139, R135, R159.reuse ;  /* 0x0000009f878b7220 */ /* 0x080fe40000410000 */
[----:B------:R-:W-:Y:S02]  /*bbd0*/  FFMA.FTZ R138, R134, R159, R138 ;  /* 0x0000009f868a7223 */ /* 0x000fe4000001008a */
[----:B------:R-:W-:-:S02]  /*bbe0*/  FMUL.FTZ R141, R137, R158 ;  /* 0x0000009e898d7220 */ /* 0x000fc40000410000 */
[-C--:B------:R-:W-:Y:S02]  /*bbf0*/  FMUL.FTZ R143, R137, R160.reuse ;  /* 0x000000a0898f7220 */ /* 0x080fe40000410000 */
[----:B------:R-:W-:Y:S02]  /*bc00*/  FFMA.FTZ R139, R134, R157, -R139 ;  /* 0x0000009d868b7223 */ /* 0x000fe4000001088b */
[----:B------:R-:W-:Y:S02]  /*bc10*/  FFMA.FTZ R155, R144, R155, -R142 ;  /* 0x0000009b909b7223 */ /* 0x000fe4000001088e */
[----:B------:R-:W-:Y:S02]  /*bc20*/  FADD.FTZ R140, RZ, R138 ;  /* 0x0000008aff8c7221 */ /* 0x000fe40000010000 */
[C---:B------:R-:W-:Y:S02]  /*bc30*/  FFMA.FTZ R141, R136.reuse, R160, R141 ;  /* 0x000000a0888d7223 */ /* 0x040fe4000001008d */
[----:B------:R-:W-:-:S02]  /*bc40*/  FFMA.FTZ R142, R136, R158, -R143 ;  /* 0x0000009e888e7223 */ /* 0x000fc4000001088f */
[----:B------:R-:W-:Y:S02]  /*bc50*/  FADD.FTZ R139, RZ, R139 ;  /* 0x0000008bff8b7221 */ /* 0x000fe40000010000 */
[----:B------:R-:W-:Y:S02]  /*bc60*/  FFMA.FTZ R138, R144, R145, R146 ;  /* 0x00000091908a7223 */ /* 0x000fe40000010092 */
[----:B------:R-:W-:Y:S02]  /*bc70*/  FMUL.FTZ R145, R12, R84 ;  /* 0x000000540c917220 */ /* 0x000fe40000410000 */
[----:B------:R-:W-:Y:S02]  /*bc80*/  FADD.FTZ R143, R140, R141 ;  /* 0x0000008d8c8f7221 */ /* 0x000fe40000010000 */
[----:B------:R-:W-:Y:S02]  /*bc90*/  FADD.FTZ R144, R139, R142 ;  /* 0x0000008e8b907221 */ /* 0x000fe40000010000 */
[----:B------:R-:W-:-:S02]  /*bca0*/  FMUL.FTZ R142, R9, R83 ;  /* 0x00000053098e7220 */ /* 0x000fc40000410000 */
[-C--:B------:R-:W-:Y:S02]  /*bcb0*/  FFMA.FTZ R140, R10, -R145.reuse, R231 ;  /* 0x800000910a8c7223 */ /* 0x080fe400000100e7 */
[-C--:B------:R-:W-:Y:S02]  /*bcc0*/  FMUL.FTZ R161, R122, R84.reuse ;  /* 0x000000547aa17220 */ /* 0x080fe40000410000 */
[----:B------:R-:W-:Y:S02]  /*bcd0*/  FMUL.FTZ R163, R121, R84 ;  /* 0x0000005479a37220 */ /* 0x000fe40000410000 */
[----:B------:R-:W-:Y:S02]  /*bce0*/  FFMA.FTZ R139, R11, -R145, R232 ;  /* 0x800000910b8b7223 */ /* 0x000fe400000100e8 */
[----:B------:R-:W-:Y:S02]  /*bcf0*/  FFMA.FTZ R141, R8, -R142, R230 ;  /* 0x8000008e088d7223 */ /* 0x000fe400000100e6 */
[----:B------:R-:W-:-:S02]  /*bd00*/  FMUL.FTZ R146, R140, R161 ;  /* 0x000000a18c927220 */ /* 0x000fc40000410000 */
[----:B------:R-:W-:Y:S02]  /*bd10*/  FFMA.FTZ R142, R7, -R142, R229 ;  /* 0x8000008e078e7223 */ /* 0x000fe400000100e5 */
[----:B------:R-:W-:Y:S02]  /*bd20*/  FMUL.FTZ R162, R119, R83 ;  /* 0x0000005377a27220 */ /* 0x000fe40000410000 */
[----:B------:R-:W-:Y:S02]  /*bd30*/  FMUL.FTZ R166, R140, R163 ;  /* 0x000000a38ca67220 */ /* 0x000fe40000410000 */
[----:B------:R-:W-:Y:S02]  /*bd40*/  FMUL.FTZ R164, R118, R83 ;  /* 0x0000005376a47220 */ /* 0x000fe40000410000 */
[----:B------:R-:W-:Y:S02]  /*bd50*/  FFMA.FTZ R146, R139, R163, R146 ;  /* 0x000000a38b927223 */ /* 0x000fe40000010092 */
[----:B------:R-:W-:-:S02]  /*bd60*/  FMUL.FTZ R165, R142, R162 ;  /* 0x000000a28ea57220 */ /* 0x000fc40000410000 */
[----:B------:R-:W-:Y:S02]  /*bd70*/  FFMA.FTZ R145, R139, R161, -R166 ;  /* 0x000000a18b917223 */ /* 0x000fe400000108a6 */
[-C--:B------:R-:W-:Y:S02]  /*bd80*/  FMUL.FTZ R166, R142, R164.reuse ;  /* 0x000000a48ea67220 */ /* 0x080fe40000410000 */
[----:B------:R-:W-:Y:S02]  /*bd90*/  FADD.FTZ R143, R143, R146 ;  /* 0x000000928f8f7221 */ /* 0x000fe40000010000 */
[C---:B------:R-:W-:Y:S02]  /*bda0*/  FFMA.FTZ R146, R141.reuse, R164, R165 ;  /* 0x000000a48d927223 */ /* 0x040fe400000100a5 */
[----:B------:R-:W-:Y:S02]  /*bdb0*/  FADD.FTZ R144, R144, R145 ;  /* 0x0000009190907221 */ /* 0x000fe40000010000 */
[----:B------:R-:W-:-:S02]  /*bdc0*/  FFMA.FTZ R145, R141, R162, -R166 ;  /* 0x000000a28d917223 */ /* 0x000fc400000108a6 */
[----:B------:R-:W-:Y:S02]  /*bdd0*/  FMUL.FTZ R167, R6, R82 ;  /* 0x0000005206a77220 */ /* 0x000fe40000410000 */
[----:B------:R-:W-:Y:S02]  /*bde0*/  FADD.FTZ R165, R143, R146 ;  /* 0x000000928fa57221 */ /* 0x000fe40000010000 */
[----:B------:R-:W-:Y:S02]  /*bdf0*/  FMUL.FTZ R146, R2, R81 ;  /* 0x0000005102927220 */ /* 0x000fe40000410000 */
[----:B------:R-:W-:Y:S02]  /*be00*/  FADD.FTZ R166, R144, R145 ;  /* 0x0000009190a67221 */ /* 0x000fe40000010000 */
[----:B------:R-:W-:Y:S02]  /*be10*/  FADD.FTZ R68, R177, R68 ;  /* 0x00000044b1447221 */ /* 0x000fe40000010000 */
[----:B------:R-:W-:-:S02]  /*be20*/  FFMA.FTZ R143, R4, -R167, R228 ;  /* 0x800000a7048f7223 */ /* 0x000fc400000100e4 */
[----:B------:R-:W-:Y:S02]  /*be30*/  FFMA.FTZ R144, R5, -R167, R227 ;  /* 0x800000a705907223 */ /* 0x000fe400000100e3 */
[-C--:B------:R-:W-:Y:S02]  /*be40*/  FMUL.FTZ R169, R67, R82.reuse ;  /* 0x0000005243a97220 */ /* 0x080fe40000410000 */
[----:B------:R-:W-:Y:S02]  /*be50*/  FMUL.FTZ R177, R66, UR37 ;  /* 0x0000002542b17c20 */ /* 0x000fe40008410000 */
[----:B------:R-:W-:Y:S02]  /*be60*/  FMUL.FTZ R167, R115, R82 ;  /* 0x0000005273a77220 */ /* 0x000fe40000410000 */
[-C--:B------:R-:W-:Y:S02]  /*be70*/  FFMA.FTZ R145, R3, -R146.reuse, R226 ;  /* 0x8000009203917223 */ /* 0x080fe400000100e2 */
[----:B------:R-:W-:-:S02]  /*be80*/  FFMA.FTZ R176, R234, -R146, R225 ;  /* 0x80000092eab07223 */ /* 0x000fc400000100e1 */
[----:B------:R-:W-:Y:S02]  /*be90*/  FMUL.FTZ R146, R144, R169 ;  /* 0x000000a990927220 */ /* 0x000fe40000410000 */
[----:B------:R-:W-:Y:S02]  /*bea0*/  FMUL.FTZ R185, R236, R81 ;  /* 0x00000051ecb97220 */ /* 0x000fe40000410000 */
[----:B------:R-:W-:Y:S02]  /*beb0*/  FMUL.FTZ R170, R144, R167 ;  /* 0x000000a790aa7220 */ /* 0x000fe40000410000 */
[----:B------:R-:W-:Y:S02]  /*bec0*/  FFMA.FTZ R179, R236, UR36, -R177 ;  /* 0x00000024ecb37c23 */ /* 0x000fe400080108b1 */
[----:B------:R-:W-:Y:S02]  /*bed0*/  FMUL.FTZ R183, R66, R81 ;  /* 0x0000005142b77220 */ /* 0x000fe40000410000 */
[----:B------:R-:W-:-:S02]  /*bee0*/  FFMA.FTZ R39, R184, R75, R39 ;  /* 0x0000004bb8277223 */ /* 0x000fc40000010027 */
[C---:B------:R-:W-:Y:S02]  /*bef0*/  FFMA.FTZ R168, R143.reuse, R167, R146 ;  /* 0x000000a78fa87223 */ /* 0x040fe40000010092 */
[C---:B------:R-:W-:Y:S02]  /*bf00*/  FMUL.FTZ R184, R176.reuse, R185 ;  /* 0x000000b9b0b87220 */ /* 0x040fe40000410000 */
[----:B------:R-:W-:Y:S02]  /*bf10*/  FFMA.FTZ R177, R143, R169, -R170 ;  /* 0x000000a98fb17223 */ /* 0x000fe400000108aa */
[----:B------:R-:W-:Y:S01]  /*bf20*/  FMUL.FTZ R146, R176, R179 ;  /* 0x000000b3b0927220 */ /* 0x000fe20000410000 */
[----:B------:R-:W-:Y:S01]  /*bf30*/  IADD3 R179, R114, 0x1e0, RZ ;  /* 0x000001e072b37810 */ /* 0x000fe20007ffe0ff */
[----:B------:R-:W-:Y:S02]  /*bf40*/  FMUL.FTZ R176, R176, R183 ;  /* 0x000000b7b0b07220 */ /* 0x000fe40000410000 */
[----:B------:R-:W-:-:S02]  /*bf50*/  FADD.FTZ R165, R165, R168 ;  /* 0x000000a8a5a57221 */ /* 0x000fc40000010000 */
        /* <DEDUP_REMOVED lines=64> */
[----:B------:R-:W-:Y:S01]  /*c360*/  FMUL.FTZ R244, R32, R232 ;  /* 0x000000e820f47220 */ /* 0x000fe20000410000 */
[C---:B------:R-:W-:Y:S01]  /*c370*/  IADD3 R187, R114.reuse, 0x260, RZ ;  /* 0x0000026072bb7810 */ /* 0x040fe20007ffe0ff */
[----:B------:R3:W-:Y:S01]  /*c380*/  STS [R235.X4+0x1084], R152 ;  /* 0x00108498eb007388 */ /* 0x0007e20000004800 */
[----:B------:R-:W-:Y:S01]  /*c390*/  IADD3 R191, R114, 0x2a0, RZ ;  /* 0x000002a072bf7810 */ /* 0x000fe20007ffe0ff */
[----:B------:R-:W-:Y:S01]  /*c3a0*/  FFMA.FTZ R232, -R32, R231, -RZ ;  /* 0x000000e720e87223 */ /* 0x000fe200000109ff */
[-C--:B0-----:R-:W-:Y:S01]  /*c3b0*/  LEA.HI.SX32 R154, R159, R114.reuse, 0x1b ;  /* 0x000000729f9a7211 */ /* 0x081fe200078fdaff */
[----:B------:R-:W-:Y:S01]  /*c3c0*/  BAR.SYNC.DEFER_BLOCKING 0x0 ;  /* 0x0000000000007b1d */ /* 0x000fe20000010000 */
[-C--:B-1----:R-:W-:Y:S01]  /*c3d0*/  LEA.HI.SX32 R156, R163, R114.reuse, 0x1b ;  /* 0x00000072a39c7211 */ /* 0x082fe200078fdaff */
[----:B------:R-:W-:Y:S01]  /*c3e0*/  FFMA.FTZ R65, R65, R241, -R196 ;  /* 0x000000f141417223 */ /* 0x000fe200000108c4 */
[-C--:B--2---:R-:W-:Y:S01]  /*c3f0*/  LEA.HI.SX32 R150, R151, R114.reuse, 0x1b ;  /* 0x0000007297967211 */ /* 0x084fe200078fdaff */
[----:B------:R-:W-:Y:S01]  /*c400*/  FADD.FTZ R71, R238, R71 ;  /* 0x00000047ee477221 */ /* 0x000fe20000010000 */
[----:B------:R-:W-:Y:S01]  /*c410*/  LEA.HI.SX32 R151, R153, R114, 0x1b ;  /* 0x0000007299977211 */ /* 0x000fe200078fdaff */
[----:B------:R-:W-:Y:S01]  /*c420*/  FMUL.FTZ R240, R34, R180 ;  /* 0x000000b422f07220 */ /* 0x000fe20000410000 */
[----:B---3--:R-:W-:Y:S01]  /*c430*/  LEA.HI.SX32 R152, R155, R114, 0x1b ;  /* 0x000000729b987211 */ /* 0x008fe200078fdaff */
[----:B------:R-:W-:Y:S01]  /*c440*/  FMUL.FTZ R241, R33, R182 ;  /* 0x000000b621f17220 */ /* 0x000fe20000410000 */
[-C--:B------:R-:W-:Y:S01]  /*c450*/  LEA.HI.SX32 R153, R157, R114.reuse, 0x1b ;  /* 0x000000729d997211 */ /* 0x080fe200078fdaff */
[----:B------:R-:W-:Y:S01]  /*c460*/  FFMA.FTZ R242, -R33, R233, -RZ ;  /* 0x000000e921f27223 */ /* 0x000fe200000109ff */
[----:B------:R-:W-:Y:S01]  /*c470*/  LEA.HI.SX32 R155, R161, R114, 0x1b ;  /* 0x00000072a19b7211 */ /* 0x000fe200078fdaff */
[----:B------:R-:W-:Y:S01]  /*c480*/  FMUL.FTZ R246, R31, R230 ;  /* 0x000000e61ff67220 */ /* 0x000fe20000410000 */
        /* <DEDUP_REMOVED lines=36> */
[----:B------:R-:W-:Y:S01]  /*c6d0*/  LEA.HI.SX32 R179, R239, R114, 0x1b ;  /* 0x00000072efb37211 */ /* 0x000fe200078fdaff */
[----:B------:R-:W-:Y:S02]  /*c6e0*/  FFMA.FTZ R239, -R34, R181, -RZ ;  /* 0x000000b522ef7223 */ /* 0x000fe400000109ff */
        /* <DEDUP_REMOVED lines=35> */
[----:B-----5:R-:W-:-:S03]  /*c920*/  FMUL.FTZ R226, R25, R218 ;  /* 0x000000da19e27220 */ /* 0x020fc60000410000 */
[----:B------:R5:W-:Y:S01]  /*c930*/  STS [R235.X4+0x2134], R224 ;  /* 0x002134e0eb007388 */ /* 0x000be20000004800 */
[----:B------:R-:W-:Y:S02]  /*c940*/  FFMA.FTZ R218, -R25, R217, -RZ ;  /* 0x000000d919da7223 */ /* 0x000fe400000109ff */
[C---:B-1----:R-:W-:Y:S01]  /*c950*/  FMUL.FTZ R220, R22.reuse, R212 ;  /* 0x000000d416dc7220 */ /* 0x042fe20000410000 */
[----:B------:R1:W-:Y:S01]  /*c960*/  STS [R235.X4+0x211c], R230 ;  /* 0x00211ce6eb007388 */ /* 0x0003e20000004800 */
[----:B------:R-:W-:Y:S01]  /*c970*/  FFMA.FTZ R212, -R22, R211, -RZ ;  /* 0x000000d316d47223 */ /* 0x000fe200000109ff */
[----:B------:R-:W-:Y:S01]  /*c980*/  MOV R211, UR28 ;  /* 0x0000001c00d37c02 */ /* 0x000fe20008000f00 */
[C---:B--2---:R-:W-:Y:S01]  /*c990*/  FMUL.FTZ R228, R24.reuse, R216 ;  /* 0x000000d818e47220 */ /* 0x044fe20000410000 */
[----:B------:R2:W-:Y:S01]  /*c9a0*/  STS [R235.X4+0x214c], R218 ;  /* 0x00214cdaeb007388 */ /* 0x0005e20000004800 */
[----:B------:R-:W-:Y:S01]  /*c9b0*/  FFMA.FTZ R216, -R24, R215, -RZ ;  /* 0x000000d718d87223 */ /* 0x000fe200000109ff */
[----:B------:R-:W-:Y:S01]  /*c9c0*/  LEA R211, R211, -R114, 0x1 ;  /* 0x80000072d3d37211 */ /* 0x000fe200078e08ff */
[C---:B-----5:R-:W-:Y:S01]  /*c9d0*/  FMUL.FTZ R224, R23.reuse, R214 ;  /* 0x000000d617e07220 */ /* 0x060fe20000410000 */
[----:B------:R-:W-:Y:S01]  /*c9e0*/  STS [R235.X4+0x2164], R212 ;  /* 0x002164d4eb007388 */ /* 0x000fe20000004800 */
[----:B------:R-:W-:Y:S01]  /*c9f0*/  FFMA.FTZ R214, -R23, R213, -RZ ;  /* 0x000000d517d67223 */ /* 0x000fe200000109ff */
[----:B------:R-:W-:Y:S01]  /*ca00*/  ISETP.GE.AND P0, PT, R211, 0x1, PT ;  /* 0x00000001d300780c */ /* 0x000fe20003f06270 */
[C---:B-1----:R-:W-:Y:S01]  /*ca10*/  FMUL.FTZ R230, R27.reuse, R222 ;  /* 0x000000de1be67220 */ /* 0x042fe20000410000 */
[----:B------:R1:W-:Y:S01]  /*ca20*/  STS [R235.X4+0x2154], R216 ;  /* 0x002154d8eb007388 */ /* 0x0003e20000004800 */
[----:B------:R-:W-:-:S02]  /*ca30*/  FFMA.FTZ R222, -R27, R221, -RZ ;  /* 0x000000dd1bde7223 */ /* 0x000fc400000109ff */
[----:B--2---:R-:W-:Y:S01]  /*ca40*/  FMUL.FTZ R218, R20, R127 ;  /* 0x0000007f14da7220 */ /* 0x004fe20000410000 */
[----:B------:R2:W-:Y:S01]  /*ca50*/  STS [R235.X4+0x2158], R224 ;  /* 0x002158e0eb007388 */ /* 0x0005e20000004800 */
[----:B------:R-:W-:Y:S02]  /*ca60*/  FMUL.FTZ R217, R121, UR37 ;  /* 0x0000002579d97c20 */ /* 0x000fe40008410000 */
[----:B------:R-:W-:Y:S01]  /*ca70*/  FMUL.FTZ R127, R131, UR37 ;  /* 0x00000025837f7c20 */ /* 0x000fe20008410000 */
[----:B------:R5:W-:Y:S01]  /*ca80*/  STS [R235.X4+0x213c], R222 ;  /* 0x00213cdeeb007388 */ /* 0x000be20000004800 */
[----:B------:R-:W-:Y:S02]  /*ca90*/  FFMA.FTZ R217, R122, UR36, -R217 ;  /* 0x000000247ad97c23 */ /* 0x000fe400080108d9 */
[----:B-1----:R-:W-:Y:S01]  /*caa0*/  FFMA.FTZ R216, -R19, R124, -RZ ;  /* 0x0000007c13d87223 */ /* 0x002fe200000109ff */
[----:B------:R-:W-:Y:S01]  /*cab0*/  STS [R235.X4+0x215c], R214 ;  /* 0x00215cd6eb007388 */ /* 0x000fe20000004800 */
[----:B------:R-:W-:-:S02]  /*cac0*/  FMUL.FTZ R124, R115, UR37 ;  /* 0x00000025737c7c20 */ /* 0x000fc40008410000 */
[----:B--2---:R-:W-:Y:S01]  /*cad0*/  FMUL.FTZ R224, R19, R125 ;  /* 0x0000007d13e07220 */ /* 0x004fe20000410000 */
[----:B------:R1:W-:Y:S01]  /*cae0*/  STS [R235.X4+0x217c], R216 ;  /* 0x00217cd8eb007388 */ /* 0x0003e20000004800 */
[----:B------:R-:W-:Y:S02]  /*caf0*/  FMUL.FTZ R125, R236, UR37 ;  /* 0x00000025ec7d7c20 */ /* 0x000fe40008410000 */
[----:B------:R-:W-:Y:S01]  /*cb00*/  FFMA.FTZ R213, R67, UR36, -R124 ;  /* 0x0000002443d57c23 */ /* 0x000fe2000801087c */
[----:B------:R2:W-:Y:S01]  /*cb10*/  STS [R235.X4+0x2170], R218 ;  /* 0x002170daeb007388 */ /* 0x0005e20000004800 */
[----:B------:R-:W-:Y:S02]  /*cb20*/  FFMA.FTZ R212, R66, UR36, R125 ;  /* 0x0000002442d47c23 */ /* 0x000fe4000801007d */
[----:B-----5:R-:W-:Y:S01]  /*cb30*/  FMUL.FTZ R222, R21, R129 ;  /* 0x0000008115de7220 */ /* 0x020fe20000410000 */
[----:B------:R5:W-:Y:S01]  /*cb40*/  STS [R235.X4+0x2174], R126 ;  /* 0x0021747eeb007388 */ /* 0x000be20000004800 */
[----:B------:R-:W-:-:S02]  /*cb50*/  FMUL.FTZ R124, R118, UR37 ;  /* 0x00000025767c7c20 */ /* 0x000fc40008410000 */
[C---:B------:R-:W-:Y:S01]  /*cb60*/  FMUL.FTZ R125, R119.reuse, UR37 ;  /* 0x00000025777d7c20 */ /* 0x040fe20008410000 */
[----:B------:R-:W-:Y:S01]  /*cb70*/  STS [R235.X4+0x2104], R239 ;  /* 0x002104efeb007388 */ /* 0x000fe20000004800 */
[----:B------:R-:W-:Y:S02]  /*cb80*/  FFMA.FTZ R215, R119, UR36, -R124 ;  /* 0x0000002477d77c23 */ /* 0x000fe4000801087c */
[----:B-1----:R-:W-:Y:S01]  /*cb90*/  FFMA.FTZ R216, R118, UR36, R125 ;  /* 0x0000002476d87c23 */ /* 0x002fe2000801007d */
[----:B------:R-:W-:Y:S01]  /*cba0*/  STS [R235.X4+0x2108], R241 ;  /* 0x002108f1eb007388 */ /* 0x000fe20000004800 */
[----:B------:R-:W-:Y:S02]  /*cbb0*/  FMUL.FTZ R214, R67, UR37 ;  /* 0x0000002543d67c20 */ /* 0x000fe40008410000 */
[----:B--2---:R-:W-:Y:S01]  /*cbc0*/  FMUL.FTZ R218, R122, UR37 ;  /* 0x000000257ada7c20 */ /* 0x004fe20008410000 */
[----:B------:R-:W-:Y:S01]  /*cbd0*/  STS [R235.X4+0x2110], R244 ;  /* 0x002110f4eb007388 */ /* 0x000fe20000004800 */
[----:B-----5:R-:W-:-:S02]  /*cbe0*/  FMUL.FTZ R126, R130, UR37 ;  /* 0x00000025827e7c20 */ /* 0x020fc40008410000 */
[----:B------:R-:W-:Y:S01]  /*cbf0*/  FMUL.FTZ R124, R132, UR37 ;  /* 0x00000025847c7c20 */ /* 0x000fe20008410000 */
[----:B------:R-:W-:Y:S01]  /*cc00*/  STS [R235.X4+0x2118], R246 ;  /* 0x002118f6eb007388 */ /* 0x000fe20000004800 */
[----:B------:R-:W-:Y:S02]  /*cc10*/  FMUL.FTZ R125, R133, UR37 ;  /* 0x00000025857d7c20 */ /* 0x000fe40008410000 */
[----:B------:R-:W-:Y:S01]  /*cc20*/  FFMA.FTZ R214, R115, UR36, R214 ;  /* 0x0000002473d67c23 */ /* 0x000fe200080100d6 */
[----:B------:R-:W-:Y:S01]  /*cc30*/  STS [R235.X4+0x2120], R240 ;  /* 0x002120f0eb007388 */ /* 0x000fe20000004800 */
[----:B------:R-:W-:Y:S02]  /*cc40*/  FFMA.FTZ R218, R121, UR36, R218 ;  /* 0x0000002479da7c23 */ /* 0x000fe400080100da */
[----:B------:R-:W-:Y:S01]  /*cc50*/  FFMA.FTZ R219, R131, UR36, -R126 ;  /* 0x0000002483db7c23 */ /* 0x000fe2000801087e */
[----:B------:R-:W-:Y:S01]  /*cc60*/  STS [R235.X4+0x2128], R248 ;  /* 0x002128f8eb007388 */ /* 0x000fe20000004800 */
[----:B------:R-:W-:-:S03]  /*cc70*/  FFMA.FTZ R221, R133, UR36, -R124 ;  /* 0x0000002485dd7c23 */ /* 0x000fc6000801087c */
        /* <DEDUP_REMOVED lines=67> */
.L_x_9426:
[----:B01-34-:R-:W-:Y:S05]  /*d0b0*/  BSYNC B0 ;  /* 0x0000000000007941 */ /* 0x01bfea0003800000 */
.L_x_9425:
        /* <DEDUP_REMOVED lines=67> */
.L_x_9428:
[----:B0-----:R-:W-:Y:S05]  /*d4f0*/  BSYNC B0 ;  /* 0x0000000000007941 */ /* 0x001fea0003800000 */
.L_x_9427:
[----:B------:R-:W0:Y:S01]  /*d500*/  LDS R151, [R151.X4+0x2200] ;  /* 0x0022000097977984 */ /* 0x000e220000004800 */
[----:B------:R-:W-:Y:S01]  /*d510*/  BSSY B0, `(.L_x_9429) ;  /* 0x0000004000007945 */ /* 0x000fe20003800000 */
[----:B------:R-:W-:Y:S05]  /*d520*/  @!P1 BRA `(.L_x_9430) ;  /* 0x0000002000009947 */ /* 0x000fea0003800000 */
[----:B------:R2:W-:Y:S04]  /*d530*/  RED.E.ADD.F32.FTZ.RN.STRONG.GPU [R124.64+-0xf00], R181 ;  /* 0xfff100b57c00798e */ /* 0x0005e8000c10e7a8 */
[----:B0-----:R2:W-:Y:S02]  /*d540*/  RED.E.ADD.F32.FTZ.RN.STRONG.GPU [R126.64+-0xf00], R151 ;  /* 0xfff100977e00798e */ /* 0x0015e4000c10e7a8 */
.L_x_9430:
[----:B------:R-:W-:Y:S05]  /*d550*/  BSYNC B0 ;  /* 0x0000000000007941 */ /* 0x000fea0003800000 */
.L_x_9429:
[----:B-1----:R1:W3:Y:S01]  /*d560*/  LDS R129, [R152.X4+0x2280] ;  /* 0x0022800098817984 */ /* 0x0022e20000004800 */
[----:B------:R-:W-:Y:S01]  /*d570*/  BSSY B0, `(.L_x_9431) ;  /* 0x0000004000007945 */ /* 0x000fe20003800000 */
[----:B------:R-:W-:Y:S05]  /*d580*/  @!P2 BRA `(.L_x_9432) ;  /* 0x000000200000a947 */ /* 0x000fea0003800000 */
[----:B------:R4:W-:Y:S04]  /*d590*/  RED.E.ADD.F32.FTZ.RN.STRONG.GPU [R124.64+-0xe80], R182 ;  /* 0xfff180b67c00798e */ /* 0x0009e8000c10e7a8 */
[----:B---3--:R4:W-:Y:S02]  /*d5a0*/  RED.E.ADD.F32.FTZ.RN.STRONG.GPU [R126.64+-0xe80], R129 ;  /* 0xfff180817e00798e */ /* 0x0089e4000c10e7a8 */
.L_x_9432:
[----:B------:R-:W-:Y:S05]  /*d5b0*/  BSYNC B0 ;  /* 0x0000000000007941 */ /* 0x000fea0003800000 */
.L_x_9431:
        /* <DEDUP_REMOVED lines=12> */
.L_x_9434:
[----:B------:R-:W-:Y:S05]  /*d680*/  BSYNC B0 ;  /* 0x0000000000007941 */ /* 0x000fea0003800000 */
.L_x_9433:
[----:B---34-:R3:W4:Y:S01]  /*d690*/  LDS R129, [R154.X4+0x2380] ;  /* 0x002380009a817984 */ /* 0x0187220000004800 */
[----:B------:R-:W-:Y:S01]  /*d6a0*/  BSSY B0, `(.L_x_9435) ;  /* 0x0000004000007945 */ /* 0x000fe20003800000 */
[----:B------:R-:W-:Y:S05]  /*d6b0*/  @!P0 BRA `(.L_x_9436) ;  /* 0x0000002000008947 */ /* 0x000fea0003800000 */
[----:B------:R2:W-:Y:S04]  /*d6c0*/  RED.E.ADD.F32.FTZ.RN.STRONG.GPU [R124.64+-0xd80], R184 ;  /* 0xfff280b87c00798e */ /* 0x0005e8000c10e7a8 */
[----:B----4-:R2:W-:Y:S02]  /*d6d0*/  RED.E.ADD.F32.FTZ.RN.STRONG.GPU [R126.64+-0xd80], R129 ;  /* 0xfff280817e00798e */ /* 0x0105e4000c10e7a8 */
.L_x_9436:
[----:B------:R-:W-:Y:S05]  /*d6e0*/  BSYNC B0 ;  /* 0x0000000000007941 */ /* 0x000fea0003800000 */
.L_x_9435:
[----:B------:R-:W2:Y:S01]  /*d6f0*/  LDS R155, [R155.X4+0x2400] ;  /* 0x002400009b9b7984 */ /* 0x000ea20000004800 */
[----:B------:R-:W-:Y:S01]  /*d700*/  BSSY B0, `(.L_x_9437) ;  /* 0x0000004000007945 */ /* 0x000fe20003800000 */
[----:B------:R-:W-:Y:S05]  /*d710*/  @!P1 BRA `(.L_x_9438) ;  /* 0x0000002000009947 */ /* 0x000fea0003800000 */
[----:B------:R3:W-:Y:S04]  /*d720*/  RED.E.ADD.F32.FTZ.RN.STRONG.GPU [R124.64+-0xd00], R185 ;  /* 0xfff300b97c00798e */ /* 0x0007e8000c10e7a8 */
[----:B--2---:R3:W-:Y:S02]  /*d730*/  RED.E.ADD.F32.FTZ.RN.STRONG.GPU [R126.64+-0xd00], R155 ;  /* 0xfff3009b7e00798e */ /* 0x0047e4000c10e7a8 */
.L_x_9438:
[----:B------:R-:W-:Y:S05]  /*d740*/  BSYNC B0 ;  /* 0x0000000000007941 */ /* 0x000fea0003800000 */
.L_x_9437:
[----:B--2-4-:R2:W4:Y:S01]  /*d750*/  LDS R129, [R156.X4+0x2480] ;  /* 0x002480009c817984 */ /* 0x0145220000004800 */
[----:B------:R-:W-:Y:S01]  /*d760*/  BSSY B0, `(.L_x_9439) ;  /* 0x0000004000007945 */ /* 0x000fe20003800000 */
[----:B------:R-:W-:Y:S05]  /*d770*/  @!P2 BRA `(.L_x_9440) ;  /* 0x000000200000a947 */ /* 0x000fea0003800000 */
[----:B------:R2:W-:Y:S04]  /*d780*/  RED.E.ADD.F32.FTZ.RN.STRONG.GPU [R124.64+-0xc80], R186 ;  /* 0xfff380ba7c00798e */ /* 0x0005e8000c10e7a8 */
[----:B----4-:R2:W-:Y:S02]  /*d790*/  RED.E.ADD.F32.FTZ.RN.STRONG.GPU [R126.64+-0xc80], R129 ;  /* 0xfff380817e00798e */ /* 0x0105e4000c10e7a8 */
.L_x_9440:
[----:B------:R-:W-:Y:S05]  /*d7a0*/  BSYNC B0 ;  /* 0x0000000000007941 */ /* 0x000fea0003800000 */
.L_x_9439:
[----:B------:R-:W2:Y:S01]  /*d7b0*/  LDS R157, [R157.X4+0x2500] ;  /* 0x002500009d9d7984 */ /* 0x000ea20000004800 */
[----:B------:R-:W-:Y:S01]  /*d7c0*/  BSSY B0, `(.L_x_9441) ;  /* 0x0000004000007945 */ /* 0x000fe20003800000 */
[----:B------:R-:W-:Y:S05]  /*d7d0*/  @!P3 BRA `(.L_x_9442) ;  /* 0x000000200000b947 */ /* 0x000fea0003800000 */
[----:B------:R3:W-:Y:S04]  /*d7e0*/  RED.E.ADD.F32.FTZ.RN.STRONG.GPU [R124.64+-0xc00], R187 ;  /* 0xfff400bb7c00798e */ /* 0x0007e8000c10e7a8 */
[----:B--2---:R3:W-:Y:S02]  /*d7f0*/  RED.E.ADD.F32.FTZ.RN.STRONG.GPU [R126.64+-0xc00], R157 ;  /* 0xfff4009d7e00798e */ /* 0x0047e4000c10e7a8 */
.L_x_9442:
[----:B------:R-:W-:Y:S05]  /*d800*/  BSYNC B0 ;  /* 0x0000000000007941 */ /* 0x000fea0003800000 */
.L_x_9441:
[----:B--2-4-:R2:W4:Y:S01]  /*d810*/  LDS R129, [R158.X4+0x2580] ;  /* 0x002580009e817984 */ /* 0x0145220000004800 */
[----:B------:R-:W-:Y:S01]  /*d820*/  BSSY B0, `(.L_x_9443) ;  /* 0x0000004000007945 */ /* 0x000fe20003800000 */
[----:B------:R-:W-:Y:S05]  /*d830*/  @!P4 BRA `(.L_x_9444) ;  /* 0x000000200000c947 */ /* 0x000fea0003800000 */
[----:B------:R2:W-:Y:S04]  /*d840*/  RED.E.ADD.F32.FTZ.RN.STRONG.GPU [R124.64+-0xb80], R188 ;  /* 0xfff480bc7c00798e */ /* 0x0005e8000c10e7a8 */
[----:B----4-:R2:W-:Y:S02]  /*d850*/  RED.E.ADD.F32.FTZ.RN.STRONG.GPU [R126.64+-0xb80], R129 ;  /* 0xfff480817e00798e */ /* 0x0105e4000c10e7a8 */
.L_x_9444:
[----:B------:R-:W-:Y:S05]  /*d860*/  BSYNC B0 ;  /* 0x0000000000007941 */ /* 0x000fea0003800000 */
.L_x_9443:
[----:B------:R-:W2:Y:S01]  /*d870*/  LDS R159, [R159.X4+0x2600] ;  /* 0x002600009f9f7984 */ /* 0x000ea20000004800 */
[----:B------:R-:W-:Y:S01]  /*d880*/  BSSY B0, `(.L_x_9445) ;  /* 0x0000004000007945 */ /* 0x000fe20003800000 */
[----:B------:R-:W-:Y:S05]  /*d890*/  @!P5 BRA `(.L_x_9446) ;  /* 0x000000200000d947 */ /* 0x000fea0003800000 */
[----:B------:R3:W-:Y:S04]  /*d8a0*/  RED.E.ADD.F32.FTZ.RN.STRONG.GPU [R124.64+-0xb00], R189 ;  /* 0xfff500bd7c00798e */ /* 0x0007e8000c10e7a8 */
[----:B--2---:R3:W-:Y:S02]  /*d8b0*/  RED.E.ADD.F32.FTZ.RN.STRONG.GPU [R126.64+-0xb00], R159 ;  /* 0xfff5009f7e00798e */ /* 0x0047e4000c10e7a8 */
.L_x_9446:
[----:B------:R-:W-:Y:S05]  /*d8c0*/  BSYNC B0 ;  /* 0x0000000000007941 */ /* 0x000fea0003800000 */
.L_x_9445:
        /* <DEDUP_REMOVED lines=12> */
.L_x_9448:
[----:B--2---:R-:W-:Y:S05]  /*d990*/  BSYNC B0 ;  /* 0x0000000000007941 */ /* 0x004fea0003800000 */
.L_x_9447:
[----:B------:R-:W2:Y:S01]  /*d9a0*/  LDS R161, [R161.X4+0x2700] ;  /* 0x00270000a1a17984 */ /* 0x000ea20000004800 */
[----:B------:R-:W-:Y:S01]  /*d9b0*/  BSSY B0, `(.L_x_9449) ;  /* 0x0000004000007945 */ /* 0x000fe20003800000 */
[----:B------:R-:W-:Y:S05]  /*d9c0*/  @!P0 BRA `(.L_x_9450) ;  /* 0x0000002000008947 */ /* 0x000fea0003800000 */
[----:B------:R3:W-:Y:S04]  /*d9d0*/  RED.E.ADD.F32.FTZ.RN.STRONG.GPU [R124.64+-0xa00], R191 ;  /* 0xfff600bf7c00798e */ /* 0x0007e8000c10e7a8 */
[----:B--2---:R3:W-:Y:S02]  /*d9e0*/  RED.E.ADD.F32.FTZ.RN.STRONG.GPU [R126.64+-0xa00], R161 ;  /* 0xfff600a17e00798e */ /* 0x0047e4000c10e7a8 */
.L_x_9450:
[----:B------:R-:W-:Y:S05]  /*d9f0*/  BSYNC B0 ;  /* 0x0000000000007941 */ /* 0x000fea0003800000 */
.L_x_9449:
[----:B----4-:R4:W3:Y:S01]  /*da00*/  LDS R129, [R162.X4+0x2780] ;  /* 0x00278000a2817984 */ /* 0x0108e20000004800 */
[----:B------:R-:W-:Y:S01]  /*da10*/  BSSY B0, `(.L_x_9451) ;  /* 0x0000004000007945 */ /* 0x000fe20003800000 */
[----:B------:R-:W-:Y:S05]  /*da20*/  @!P1 BRA `(.L_x_9452) ;  /* 0x0000002000009947 */ /* 0x000fea0003800000 */
[----:B------:R4:W-:Y:S04]  /*da30*/  RED.E.ADD.F32.FTZ.RN.STRONG.GPU [R124.64+-0x980], R192 ;  /* 0xfff680c07c00798e */ /* 0x0009e8000c10e7a8 */
[----:B---3--:R4:W-:Y:S02]  /*da40*/  RED.E.ADD.F32.FTZ.RN.STRONG.GPU [R126.64+-0x980], R129 ;  /* 0xfff680817e00798e */ /* 0x0089e4000c10e7a8 */
.L_x_9452:
[----:B------:R-:W-:Y:S05]  /*da50*/  BSYNC B0 ;  /* 0x0000000000007941 */ /* 0x000fea0003800000 */
.L_x_9451:
[----:B------:R-:W4:Y:S01]  /*da60*/  LDS R163, [R163.X4+0x2800] ;  /* 0x00280000a3a37984 */ /* 0x000f220000004800 */
[----:B------:R-:W-:Y:S01]  /*da70*/  BSSY B0, `(.L_x_9453) ;  /* 0x0000004000007945 */ /* 0x000fe20003800000 */
[----:B------:R-:W-:Y:S05]  /*da80*/  @!P2 BRA `(.L_x_9454) ;  /* 0x000000200000a947 */ /* 0x000fea0003800000 */
[----:B------:R4:W-:Y:S04]  /*da90*/  RED.E.ADD.F32.FTZ.RN.STRONG.GPU [R124.64+-0x900], R193 ;  /* 0xfff700c17c00798e */ /* 0x0009e8000c10e7a8 */
[----:B----4-:R4:W-:Y:S02]  /*daa0*/  RED.E.ADD.F32.FTZ.RN.STRONG.GPU [R126.64+-0x900], R163 ;  /* 0xfff700a37e00798e */ /* 0x0109e4000c10e7a8 */
.L_x_9454:
[----:B------:R-:W-:Y:S05]  /*dab0*/  BSYNC B0 ;  /* 0x0000000000007941 */ /* 0x000fea0003800000 */
.L_x_9453:
[----:B---34-:R3:W4:Y:S01]  /*dac0*/  LDS R129, [R164.X4+0x2880] ;  /* 0x00288000a4817984 */ /* 0x0187220000004800 */
[----:B------:R-:W-:Y:S01]  /*dad0*/  BSSY B0, `(.L_x_9455) ;  /* 0x0000004000007945 */ /* 0x000fe20003800000 */
[----:B------:R-:W-:Y:S05]  /*dae0*/  @!P3 BRA `(.L_x_9456) ;  /* 0x000000200000b947 */ /* 0x000fea0003800000 */
[----:B------:R3:W-:Y:S04]  /*daf0*/  RED.E.ADD.F32.FTZ.RN.STRONG.GPU [R124.64+-0x880], R194 ;  /* 0xfff780c27c00798e */ /* 0x0007e8000c10e7a8 */
[----:B----4-:R3:W-:Y:S02]  /*db00*/  RED.E.ADD.F32.FTZ.RN.STRONG.GPU [R126.64+-0x880], R129 ;  /* 0xfff780817e00798e */ /* 0x0107e4000c10e7a8 */
.L_x_9456:
[----:B------:R-:W-:Y:S05]  /*db10*/  BSYNC B0 ;  /* 0x0000000000007941 */ /* 0x000fea0003800000 */
.L_x_9455:
[----:B------:R-:W3:Y:S01]  /*db20*/  LDS R149, [R149.X4+0x2900] ;  /* 0x0029000095957984 */ /* 0x000ee20000004800 */
[----:B------:R-:W-:Y:S01]  /*db30*/  BSSY B0, `(.L_x_9457) ;  /* 0x0000004000007945 */ /* 0x000fe20003800000 */
[----:B------:R-:W-:Y:S05]  /*db40*/  @!P4 BRA `(.L_x_9458) ;  /* 0x000000200000c947 */ /* 0x000fea0003800000 */
[----:B------:R4:W-:Y:S04]  /*db50*/  RED.E.ADD.F32.FTZ.RN.STRONG.GPU [R124.64+-0x800], R195 ;  /* 0xfff800c37c00798e */ /* 0x0009e8000c10e7a8 */
[----:B---3--:R4:W-:Y:S02]  /*db60*/  RED.E.ADD.F32.FTZ.RN.STRONG.GPU [R126.64+-0x800], R149 ;  /* 0xfff800957e00798e */ /* 0x0089e4000c10e7a8 */
.L_x_9458:
[----:B------:R-:W-:Y:S05]  /*db70*/  BSYNC B0 ;  /* 0x0000000000007941 */ /* 0x000fea0003800000 */
.L_x_9457:
[----:B------:R-:W4:Y:S01]  /*db80*/  LDS R165, [R165.X4+0x2980] ;  /* 0x00298000a5a57984 */ /* 0x000f220000004800 */
[----:B------:R-:W-:Y:S01]  /*db90*/  BSSY B0, `(.L_x_9459) ;  /* 0x0000004000007945 */ /* 0x000fe20003800000 */
[----:B------:R-:W-:Y:S05]  /*dba0*/  @!P5 BRA `(.L_x_9460) ;  /* 0x000000200000d947 */ /* 0x000fea0003800000 */
[----:B------:R4:W-:Y:S04]  /*dbb0*/  RED.E.ADD.F32.FTZ.RN.STRONG.GPU [R124.64+-0x780], R196 ;  /* 0xfff880c47c00798e */ /* 0x0009e8000c10e7a8 */
[----:B----4-:R4:W-:Y:S02]  /*dbc0*/  RED.E.ADD.F32.FTZ.RN.STRONG.GPU [R126.64+-0x780], R165 ;  /* 0xfff880a57e00798e */ /* 0x0109e4000c10e7a8 */
.L_x_9460:
[----:B------:R-:W-:Y:S05]  /*dbd0*/  BSYNC B0 ;  /* 0x0000000000007941 */ /* 0x000fea0003800000 */
.L_x_9459:
        /* <DEDUP_REMOVED lines=12> */
.L_x_9462:
[----:B---3--:R-:W-:Y:S05]  /*dca0*/  BSYNC B0 ;  /* 0x0000000000007941 */ /* 0x008fea0003800000 */
.L_x_9461:
[----:B------:R-:W3:Y:S01]  /*dcb0*/  LDS R167, [R167.X4+0x2a80] ;  /* 0x002a8000a7a77984 */ /* 0x000ee20000004800 */
[----:B------:R-:W-:Y:S01]  /*dcc0*/  BSSY B0, `(.L_x_9463) ;  /* 0x0000004000007945 */ /* 0x000fe20003800000 */
[----:B------:R-:W-:Y:S05]  /*dcd0*/  @!P0 BRA `(.L_x_9464) ;  /* 0x0000002000008947 */ /* 0x000fea0003800000 */
[----:B------:R4:W-:Y:S04]  /*dce0*/  RED.E.ADD.F32.FTZ.RN.STRONG.GPU [R124.64+-0x680], R198 ;  /* 0xfff980c67c00798e */ /* 0x0009e8000c10e7a8 */
[----:B---3--:R4:W-:Y:S02]  /*dcf0*/  RED.E.ADD.F32.FTZ.RN.STRONG.GPU [R126.64+-0x680], R167 ;  /* 0xfff980a77e00798e */ /* 0x0089e4000c10e7a8 */
.L_x_9464:
[----:B------:R-:W-:Y:S05]  /*dd00*/  BSYNC B0 ;  /* 0x0000000000007941 */ /* 0x000fea0003800000 */
.L_x_9463:
[----:B----4-:R4:W3:Y:S01]  /*dd10*/  LDS R129, [R168.X4+0x2b00] ;  /* 0x002b0000a8817984 */ /* 0x0108e20000004800 */
[----:B------:R-:W-:Y:S01]  /*dd20*/  BSSY B0, `(.L_x_9465) ;  /* 0x0000004000007945 */ /* 0x000fe20003800000 */
[----:B------:R-:W-:Y:S05]  /*dd30*/  @!P1 BRA `(.L_x_9466) ;  /* 0x0000002000009947 */ /* 0x000fea0003800000 */
[----:B------:R4:W-:Y:S04]  /*dd40*/  RED.E.ADD.F32.FTZ.RN.STRONG.GPU [R124.64+-0x600], R199 ;  /* 0xfffa00c77c00798e */ /* 0x0009e8000c10e7a8 */
[----:B---3--:R4:W-:Y:S02]  /*dd50*/  RED.E.ADD.F32.FTZ.RN.STRONG.GPU [R126.64+-0x600], R129 ;  /* 0xfffa00817e00798e */ /* 0x0089e4000c10e7a8 */
.L_x_9466:
[----:B------:R-:W-:Y:S05]  /*dd60*/  BSYNC B0 ;  /* 0x0000000000007941 */ /* 0x000fea0003800000 */
.L_x_9465:
[----:B------:R-:W4:Y:S01]  /*dd70*/  LDS R169, [R169.X4+0x2b80] ;  /* 0x002b8000a9a97984 */ /* 0x000f220000004800 */
[----:B------:R-:W-:Y:S01]  /*dd80*/  BSSY B0, `(.L_x_9467) ;  /* 0x0000004000007945 */ /* 0x000fe20003800000 */
[----:B------:R-:W-:Y:S05]  /*dd90*/  @!P2 BRA `(.L_x_9468) ;  /* 0x000000200000a947 */ /* 0x000fea0003800000 */
[----:B------:R4:W-:Y:S04]  /*dda0*/  RED.E.ADD.F32.FTZ.RN.STRONG.GPU [R124.64+-0x580], R200 ;  /* 0xfffa80c87c00798e */ /* 0x0009e8000c10e7a8 */
[----:B----4-:R4:W-:Y:S02]  /*ddb0*/  RED.E.ADD.F32.FTZ.RN.STRONG.GPU [R126.64+-0x580], R169 ;  /* 0xfffa80a97e00798e */ /* 0x0109e4000c10e7a8 */
.L_x_9468:
[----:B------:R-:W-:Y:S05]  /*ddc0*/  BSYNC B0 ;  /* 0x0000000000007941 */ /* 0x000fea0003800000 */
.L_x_9467:
[----:B---34-:R3:W4:Y:S01]  /*ddd0*/  LDS R129, [R170.X4+0x2c00] ;  /* 0x002c0000aa817984 */ /* 0x0187220000004800 */
[----:B------:R-:W-:Y:S01]  /*dde0*/  BSSY B0, `(.L_x_9469) ;  /* 0x0000004000007945 */ /* 0x000fe20003800000 */
[----:B------:R-:W-:Y:S05]  /*ddf0*/  @!P3 BRA `(.L_x_9470) ;  /* 0x000000200000b947 */ /* 0x000fea0003800000 */
[----:B------:R3:W-:Y:S04]  /*de00*/  RED.E.ADD.F32.FTZ.RN.STRONG.GPU [R124.64+-0x500], R201 ;  /* 0xfffb00c97c00798e */ /* 0x0007e8000c10e7a8 */
[----:B----4-:R3:W-:Y:S02]  /*de10*/  RED.E.ADD.F32.FTZ.RN.STRONG.GPU [R126.64+-0x500], R129 ;  /* 0xfffb00817e00798e */ /* 0x0107e4000c10e7a8 */
.L_x_9470:
[----:B------:R-:W-:Y:S05]  /*de20*/  BSYNC B0 ;  /* 0x0000000000007941 */ /* 0x000fea0003800000 */
.L_x_9469:
[----:B------:R-:W3:Y:S01]  /*de30*/  LDS R171, [R171.X4+0x2c80] ;  /* 0x002c8000abab7984 */ /* 0x000ee20000004800 */
[----:B------:R-:W-:Y:S01]  /*de40*/  BSSY B0, `(.L_x_9471) ;  /* 0x0000004000007945 */ /* 0x000fe20003800000 */
[----:B------:R-:W-:Y:S05]  /*de50*/  @!P4 BRA `(.L_x_9472) ;  /* 0x000000200000c947 */ /* 0x000fea0003800000 */
[----:B------:R4:W-:Y:S04]  /*de60*/  RED.E.ADD.F32.FTZ.RN.STRONG.GPU [R124.64+-0x480], R202 ;  /* 0xfffb80ca7c00798e */ /* 0x0009e8000c10e7a8 */
[----:B---3--:R4:W-:Y:S02]  /*de70*/  RED.E.ADD.F32.FTZ.RN.STRONG.GPU [R126.64+-0x480], R171 ;  /* 0xfffb80ab7e00798e */ /* 0x0089e4000c10e7a8 */
.L_x_9472:
[----:B------:R-:W-:Y:S05]  /*de80*/  BSYNC B0 ;  /* 0x0000000000007941 */ /* 0x000fea0003800000 */
.L_x_9471:
[----:B---34-:R3:W4:Y:S01]  /*de90*/  LDS R129, [R172.X4+0x2d00] ;  /* 0x002d0000ac817984 */ /* 0x0187220000004800 */
[----:B------:R-:W-:Y:S01]  /*dea0*/  BSSY B0, `(.L_x_9473) ;  /* 0x0000004000007945 */ /* 0x000fe20003800000 */
[----:B------:R-:W-:Y:S05]  /*deb0*/  @!P5 BRA `(.L_x_9474) ;  /* 0x000000200000d947 */ /* 0x000fea0003800000 */
[----:B------:R3:W-:Y:S04]  /*dec0*/  RED.E.ADD.F32.FTZ.RN.STRONG.GPU [R124.64+-0x400], R203 ;  /* 0xfffc00cb7c00798e */ /* 0x0007e8000c10e7a8 */
[----:B----4-:R3:W-:Y:S02]  /*ded0*/  RED.E.ADD.F32.FTZ.RN.STRONG.GPU [R126.64+-0x400], R129 ;  /* 0xfffc00817e00798e */ /* 0x0107e4000c10e7a8 */
.L_x_9474:
[----:B------:R-:W-:Y:S05]  /*dee0*/  BSYNC B0 ;  /* 0x0000000000007941 */ /* 0x000fea0003800000 */
.L_x_9473:
        /* <DEDUP_REMOVED lines=12> */
.L_x_9476:
[----:B------:R-:W-:Y:S05]  /*dfb0*/  BSYNC B0 ;  /* 0x0000000000007941 */ /* 0x000fea0003800000 */
.L_x_9475:
[----:B---34-:R3:W4:Y:S01]  /*dfc0*/  LDS R129, [R174.X4+0x2e00] ;  /* 0x002e0000ae817984 */ /* 0x0187220000004800 */
[----:B------:R-:W-:Y:S01]  /*dfd0*/  BSSY B0, `(.L_x_9477) ;  /* 0x0000004000007945 */ /* 0x000fe20003800000 */
[----:B------:R-:W-:Y:S05]  /*dfe0*/  @!P0 BRA `(.L_x_9478) ;  /* 0x0000002000008947 */ /* 0x000fea0003800000 */
[----:B------:R3:W-:Y:S04]  /*dff0*/  RED.E.ADD.F32.FTZ.RN.STRONG.GPU [R124.64+-0x300], R205 ;  /* 0xfffd00cd7c00798e */ /* 0x0007e8000c10e7a8 */
[----:B----4-:R3:W-:Y:S02]  /*e000*/  RED.E.ADD.F32.FTZ.RN.STRONG.GPU [R126.64+-0x300], R129 ;  /* 0xfffd00817e00798e */ /* 0x0107e4000c10e7a8 */
.L_x_9478:
[----:B------:R-:W-:Y:S05]  /*e010*/  BSYNC B0 ;  /* 0x0000000000007941 */ /* 0x000fea0003800000 */
.L_x_9477:
[----:B------:R-:W3:Y:S01]  /*e020*/  LDS R175, [R175.X4+0x2e80] ;  /* 0x002e8000afaf7984 */ /* 0x000ee20000004800 */
[----:B------:R-:W-:Y:S01]  /*e030*/  BSSY B0, `(.L_x_9479) ;  /* 0x0000004000007945 */ /* 0x000fe20003800000 */
[----:B------:R-:W-:Y:S05]  /*e040*/  @!P1 BRA `(.L_x_9480) ;  /* 0x0000002000009947 */ /* 0x000fea0003800000 */
[----:B------:R4:W-:Y:S04]  /*e050*/  RED.E.ADD.F32.FTZ.RN.STRONG.GPU [R124.64+-0x280], R206 ;  /* 0xfffd80ce7c00798e */ /* 0x0009e8000c10e7a8 */
[----:B---3--:R4:W-:Y:S02]  /*e060*/  RED.E.ADD.F32.FTZ.RN.STRONG.GPU [R126.64+-0x280], R175 ;  /* 0xfffd80af7e00798e */ /* 0x0089e4000c10e7a8 */
.L_x_9480:
[----:B------:R-:W-:Y:S05]  /*e070*/  BSYNC B0 ;  /* 0x0000000000007941 */ /* 0x000fea0003800000 */
.L_x_9479:
[----:B---34-:R3:W4:Y:S01]  /*e080*/  LDS R129, [R176.X4+0x2f00] ;  /* 0x002f0000b0817984 */ /* 0x0187220000004800 */
[----:B------:R-:W-:Y:S01]  /*e090*/  BSSY B0, `(.L_x_9481) ;  /* 0x0000004000007945 */ /* 0x000fe20003800000 */
[----:B------:R-:W-:Y:S05]  /*e0a0*/  @!P2 BRA `(.L_x_9482) ;  /* 0x000000200000a947 */ /* 0x000fea0003800000 */
[----:B------:R3:W-:Y:S04]  /*e0b0*/  RED.E.ADD.F32.FTZ.RN.STRONG.GPU [R124.64+-0x200], R207 ;  /* 0xfffe00cf7c00798e */ /* 0x0007e8000c10e7a8 */
[----:B----4-:R3:W-:Y:S02]  /*e0c0*/  RED.E.ADD.F32.FTZ.RN.STRONG.GPU [R126.64+-0x200], R129 ;  /* 0xfffe00817e00798e */ /* 0x0107e4000c10e7a8 */
.L_x_9482:
[----:B------:R-:W-:Y:S05]  /*e0d0*/  BSYNC B0 ;  /* 0x0000000000007941 */ /* 0x000fea0003800000 */
.L_x_9481:
[----:B------:R-:W3:Y:S01]  /*e0e0*/  LDS R177, [R177.X4+0x2f80] ;  /* 0x002f8000b1b17984 */ /* 0x000ee20000004800 */
[----:B------:R-:W-:Y:S01]  /*e0f0*/  BSSY B0, `(.L_x_9483) ;  /* 0x0000004000007945 */ /* 0x000fe20003800000 */
[----:B------:R-:W-:Y:S05]  /*e100*/  @!P3 BRA `(.L_x_9484) ;  /* 0x000000200000b947 */ /* 0x000fea0003800000 */
[----:B------:R4:W-:Y:S04]  /*e110*/  RED.E.ADD.F32.FTZ.RN.STRONG.GPU [R124.64+-0x180], R208 ;  /* 0xfffe80d07c00798e */ /* 0x0009e8000c10e7a8 */
[----:B---3--:R4:W-:Y:S02]  /*e120*/  RED.E.ADD.F32.FTZ.RN.STRONG.GPU [R126.64+-0x180], R177 ;  /* 0xfffe80b17e00798e */ /* 0x0089e4000c10e7a8 */
.L_x_9484:
[----:B------:R-:W-:Y:S05]  /*e130*/  BSYNC B0 ;  /* 0x0000000000007941 */ /* 0x000fea0003800000 */
.L_x_9483:
[----:B---34-:R3:W4:Y:S01]  /*e140*/  LDS R129, [R178.X4+0x3000] ;  /* 0x00300000b2817984 */ /* 0x0187220000004800 */
[----:B------:R-:W-:Y:S01]  /*e150*/  BSSY B0, `(.L_x_9485) ;  /* 0x0000004000007945 */ /* 0x000fe20003800000 */
[----:B------:R-:W-:Y:S05]  /*e160*/  @!P4 BRA `(.L_x_9486) ;  /* 0x000000200000c947 */ /* 0x000fea0003800000 */
[----:B------:R3:W-:Y:S04]  /*e170*/  RED.E.ADD.F32.FTZ.RN.STRONG.GPU [R124.64+-0x100], R209 ;  /* 0xffff00d17c00798e */ /* 0x0007e8000c10e7a8 */
[----:B----4-:R3:W-:Y:S02]  /*e180*/  RED.E.ADD.F32.FTZ.RN.STRONG.GPU [R126.64+-0x100], R129 ;  /* 0xffff00817e00798e */ /* 0x0107e4000c10e7a8 */
.L_x_9486:
[----:B------:R-:W-:Y:S05]  /*e190*/  BSYNC B0 ;  /* 0x0000000000007941 */ /* 0x000fea0003800000 */
.L_x_9485:
[----:B------:R-:W3:Y:S01]  /*e1a0*/  LDS R179, [R179.X4+0x3080] ;  /* 0x00308000b3b37984 */ /* 0x000ee20000004800 */
[----:B------:R-:W-:Y:S01]  /*e1b0*/  BSSY B0, `(.L_x_9487) ;  /* 0x0000004000007945 */ /* 0x000fe20003800000 */
[----:B------:R-:W-:Y:S05]  /*e1c0*/  @!P5 BRA `(.L_x_9488) ;  /* 0x000000200000d947 */ /* 0x000fea0003800000 */
[----:B------:R4:W-:Y:S04]  /*e1d0*/  RED.E.ADD.F32.FTZ.RN.STRONG.GPU [R124.64+-0x80], R210 ;  /* 0xffff80d27c00798e */ /* 0x0009e8000c10e7a8 */
[----:B---3--:R4:W-:Y:S02]  /*e1e0*/  RED.E.ADD.F32.FTZ.RN.STRONG.GPU [R126.64+-0x80], R179 ;  /* 0xffff80b37e00798e */ /* 0x0089e4000c10e7a8 */
.L_x_9488:
[----:B------:R-:W-:Y:S05]  /*e1f0*/  BSYNC B0 ;  /* 0x0000000000007941 */ /* 0x000fea0003800000 */
.L_x_9487:
        /* <DEDUP_REMOVED lines=85> */
.L_x_9490:
[----:B---3--:R-:W-:Y:S05]  /*e750*/  BSYNC B0 ;  /* 0x0000000000007941 */ /* 0x008fea0003800000 */
.L_x_9489:
        /* <DEDUP_REMOVED lines=8> */
.L_x_9412:
        /* <DEDUP_REMOVED lines=17> */
[----:B------:R-:W3:Y:S01]  /*e8f0*/  @!P2 LDG.E.U16 R3, [R116.64] ;  /* 0x000000287403a981 */ /* 0x000ee2000c1e1500 */
[----:B------:R-:W-:Y:S02]  /*e900*/  ISETP.GE.AND P0, PT, R16, UR28, PT ;  /* 0x0000001c10007c0c */ /* 0x000fe4000bf06270 */
[C---:B------:R-:W-:Y:S01]  /*e910*/  LOP3.LUT R11, R64.reuse, 0xe0, RZ, 0xfc, !PT ;  /* 0x000000e0400b7812 */ /* 0x040fe200078efcff */
[----:B------:R-:W4:Y:S01]  /*e920*/  @!P1 LDG.E.U16 R2, [R116.64+0x40] ;  /* 0x0000402874029981 */ /* 0x000f22000c1e1500 */
[----:B------:R-:W-:Y:S02]  /*e930*/  ISETP.GE.AND P4, PT, R15, UR28, PT ;  /* 0x0000001c0f007c0c */ /* 0x000fe4000bf86270 */
[----:B------:R-:W-:-:S02]  /*e940*/  LOP3.LUT R10, R64, 0x100, RZ, 0xfc, !PT ;  /* 0x00000100400a7812 */ /* 0x000fc400078efcff */
[----:B------:R-:W-:Y:S02]  /*e950*/  ISETP.GE.AND P6, PT, R14, UR28, PT ;  /* 0x0000001c0e007c0c */ /* 0x000fe4000bfc6270 */
[----:B------:R-:W-:Y:S02]  /*e960*/  ISETP.GE.AND P5, PT, R13, UR28, PT ;  /* 0x0000001c0d007c0c */ /* 0x000fe4000bfa6270 */
[----:B------:R-:W-:Y:S01]  /*e970*/  ISETP.GE.AND P3, PT, R12, UR28, PT ;  /* 0x0000001c0c007c0c */ /* 0x000fe2000bf66270 */
[----:B------:R-:W5:Y:S01]  /*e980*/  @!P0 LDG.E.U16 R19, [R116.64+0x80] ;  /* 0x0000802874138981 */ /* 0x000f62000c1e1500 */
[----:B------:R-:W-:Y:S02]  /*e990*/  ISETP.GE.AND P2, PT, R11, UR28, PT ;  /* 0x0000001c0b007c0c */ /* 0x000fe4000bf46270 */
[----:B------:R-:W-:Y:S02]  /*e9a0*/  ISETP.GE.AND P1, PT, R10, UR28, PT ;  /* 0x0000001c0a007c0c */ /* 0x000fe4000bf26270 */
[----:B------:R-:W-:-:S02]  /*e9b0*/  PRMT R18, RZ, 0x7610, R18 ;  /* 0x00007610ff127816 */ /* 0x000fc40000000012 */
[----:B------:R-:W-:Y:S02]  /*e9c0*/  PRMT R21, RZ, 0x7610, R21 ;  /* 0x00007610ff157816 */ /* 0x000fe40000000015 */
[----:B------:R-:W-:Y:S02]  /*e9d0*/  PRMT R20, RZ, 0x7610, R20 ;  /* 0x00007610ff147816 */ /* 0x000fe40000000014 */
[C---:B------:R-:W-:Y:S01]  /*e9e0*/  LOP3.LUT R9, R64.reuse, 0x120, RZ, 0xfc, !PT ;  /* 0x0000012040097812 */ /* 0x040fe200078efcff */
[----:B--2---:R-:W2:Y:S01]  /*e9f0*/  @!P4 LDG.E.U16 R18, [R116.64+0xc0] ;  /* 0x0000c0287412c981 */ /* 0x004ea2000c1e1500 */
[----:B------:R-:W-:Y:S02]  /*ea00*/  PRMT R23, RZ, 0x7610, R23 ;  /* 0x00007610ff177816 */ /* 0x000fe40000000017 */
[----:B------:R-:W-:Y:S01]  /*ea10*/  LOP3.LUT R8, R64, 0x140, RZ, 0xfc, !PT ;  /* 0x0000014040087812 */ /* 0x000fe200078efcff */
[----:B------:R-:W2:Y:S01]  /*ea20*/  @!P6 LDG.E.U16 R21, [R116.64+0x100] ;  /* 0x000100287415e981 */ /* 0x000ea2000c1e1500 */
[----:B------:R-:W-:-:S02]  /*ea30*/  PRMT R22, RZ, 0x7610, R22 ;  /* 0x00007610ff167816 */ /* 0x000fc40000000016 */
[C---:B------:R-:W-:Y:S01]  /*ea40*/  LOP3.LUT R7, R64.reuse, 0x160, RZ, 0xfc, !PT ;  /* 0x0000016040077812 */ /* 0x040fe200078efcff */
[----:B------:R-:W2:Y:S01]  /*ea50*/  @!P5 LDG.E.U16 R20, [R116.64+0x140] ;  /* 0x000140287414d981 */ /* 0x000ea2000c1e1500 */
[----:B------:R-:W-:Y:S02]  /*ea60*/  PRMT R25, RZ, 0x7610, R25 ;  /* 0x00007610ff197816 */ /* 0x000fe40000000019 */
[C---:B------:R-:W-:Y:S01]  /*ea70*/  LOP3.LUT R6, R64.reuse, 0x180, RZ, 0xfc, !PT ;  /* 0x0000018040067812 */ /* 0x040fe200078efcff */
[----:B------:R-:W2:Y:S01]  /*ea80*/  @!P3 LDG.E.U16 R23, [R116.64+0x180] ;  /* 0x000180287417b981 */ /* 0x000ea2000c1e1500 */
[C---:B------:R-:W-:Y:S02]  /*ea90*/  LOP3.LUT R5, R64.reuse, 0x1a0, RZ, 0xfc, !PT ;  /* 0x000001a040057812 */ /* 0x040fe400078efcff */
[----:B------:R-:W-:Y:S01]  /*eaa0*/  ISETP.GE.AND P0, PT, R9, UR28, PT ;  /* 0x0000001c09007c0c */ /* 0x000fe2000bf06270 */
[----:B------:R-:W2:Y:S01]  /*eab0*/  @!P2 LDG.E.U16 R22, [R116.64+0x1c0] ;  /* 0x0001c0287416a981 */ /* 0x000ea2000c1e1500 */
[----:B0-----:R-:W-:-:S02]  /*eac0*/  LOP3.LUT R4, R64, 0x1c0, RZ, 0xfc, !PT ;  /* 0x000001c040047812 */ /* 0x001fc400078efcff */
[----:B------:R-:W-:Y:S01]  /*ead0*/  ISETP.GE.AND P4, PT, R8, UR28, PT ;  /* 0x0000001c08007c0c */ /* 0x000fe2000bf86270 */
[----:B------:R-:W2:Y:S01]  /*eae0*/  @!P1 LDG.E.U16 R25, [R116.64+0x200] ;  /* 0x0002002874199981 */ /* 0x000ea2000c1e1500 */
        /* <DEDUP_REMOVED lines=20> */
[----:B------:R-:W-:-:S03]  /*ec30*/  F2FP.BF16.PACK_AB R37, R37, R38 ;  /* 0x000000262525723e */ /* 0x000fc600000010ff */
        /* <DEDUP_REMOVED lines=23> */
[----:B------:R-:W-:Y:S01]  /*edb0*/  FADD.FTZ R20, R2, UR5 ;  /* 0x0000000502147e21 */ /* 0x000fe20008010000 */
[----:B--2---:R-:W-:Y:S01]  /*edc0*/  PRMT R3, RZ, 0x5410, R3 ;  /* 0x00005410ff037816 */ /* 0x004fe20000000003 */
[----:B------:R-:W0:Y:S01]  /*edd0*/  LDS.U16 R2, [R96+0x8] ;  /* 0x0000080060027984 */ /* 0x000e220000000400 */
[----:B---3--:R-:W-:Y:S02]  /*ede0*/  PRMT R19, RZ, 0x5410, R19 ;  /* 0x00005410ff137816 */ /* 0x008fe40000000013 */
[----:B------:R-:W-:Y:S02]  /*edf0*/  FSETP.GTU.FTZ.AND P4, PT, R20, 20, PT ;  /* 0x41a000001400780b */ /* 0x000fe40003f9c000 */
[----:B----4-:R-:W-:Y:S01]  /*ee00*/  PRMT R18, RZ, 0x5410, R18 ;  /* 0x00005410ff127816 */ /* 0x010fe20000000012 */
[----:B------:R-:W-:Y:S02]  /*ee10*/  FADD.FTZ R23, R3, UR5 ;  /* 0x0000000503177e21 */ /* 0x000fe40008010000 */
[----:B------:R-:W-:Y:S01]  /*ee20*/  FADD.FTZ R25, R19, UR5 ;  /* 0x0000000513197e21 */ /* 0x000fe20008010000 */
[----:B------:R-:W2:Y:S01]  /*ee30*/  LDS.U16 R3, [R96+0xa] ;  /* 0x00000a0060037984 */ /* 0x000ea20000000400 */
[----:B------:R-:W-:-:S03]  /*ee40*/  FADD.FTZ R24, R18, UR5 ;  /* 0x0000000512187e21 */ /* 0x000fc60008010000 */
[----:B------:R-:W3:Y:S04]  /*ee50*/  LDS.U16 R19, [R96+0xe] ;  /* 0x00000e0060137984 */ /* 0x000ee80000000400 */
[----:B------:R-:W4:Y:S01]  /*ee60*/  LDS.U16 R18, [R96+0xc] ;  /* 0x00000c0060127984 */ /* 0x000f220000000400 */
[----:B------:R-:W-:Y:S01]  /*ee70*/  @!P4 FMUL.FTZ R20, R20, -1.4426950216293334961 ;  /* 0xbfb8aa3b1414c820 */ /* 0x000fe20000410000 */
[C---:B------:R-:W-:Y:S02]  /*ee80*/  FSETP.GTU.FTZ.AND P0, PT, R24.reuse, 20, PT ;  /* 0x41a000001800780b */ /* 0x040fe40003f1c000 */
[----:B------:R-:W-:Y:S01]  /*ee90*/  FSETP.GTU.FTZ.AND P5, PT, R23, 20, PT ;  /* 0x41a000001700780b */ /* 0x000fe20003fbc000 */
[----:B------:R5:W1:Y:S02]  /*eea0*/  @!P4 MUFU.EX2 R22, R20 ;  /* 0x000000140016c308 */ /* 0x000a640000000800 */
[----:B-----5:R-:W5:Y:S08]  /*eeb0*/  LDS.U16 R20, [R96+0x10] ;  /* 0x0000100060147984 */ /* 0x020f700000000400 */
[----:B------:R-:W-:-:S02]  /*eec0*/  @!P0 FMUL.FTZ R24, R24, -1.4426950216293334961 ;  /* 0xbfb8aa3b18188820 */ /* 0x000fc40000410000 */
[----:B------:R-:W-:-:S04]  /*eed0*/  @!P5 FMUL.FTZ R23, R23, -1.4426950216293334961 ;  /* 0xbfb8aa3b1717d820 */ /* 0x000fc80000410000 */
[----:B------:R-:W3:Y:S01]  /*eee0*/  @!P0 MUFU.EX2 R24, R24 ;  /* 0x0000001800188308 */ /* 0x000ee20000000800 */
[----:B-1----:R-:W-:Y:S01]  /*eef0*/  @!P4 FADD.FTZ R22, R22, 1 ;  /* 0x3f8000001616c421 */ /* 0x002fe20000010000 */
[----:B0-----:R-:W-:-:S06]  /*ef00*/  PRMT R2, RZ, 0x5410, R2 ;  /* 0x00005410ff027816 */ /* 0x001fcc0000000002 */
[----:B------:R-:W0:Y:S01]  /*ef10*/  @!P5 MUFU.EX2 R23, R23 ;  /* 0x000000170017d308 */ /* 0x000e220000000800 */
[----:B------:R-:W-:Y:S01]  /*ef20*/  FADD.FTZ R2, R2, UR5 ;  /* 0x0000000502027e21 */ /* 0x000fe20008010000 */
[----:B--2---:R-:W-:-:S06]  /*ef30*/  PRMT R3, RZ, 0x5410, R3 ;  /* 0x00005410ff037816 */ /* 0x004fcc0000000003 */
[----:B------:R-:W1:Y:S01]  /*ef40*/  @!P4 MUFU.RCP R22, R22 ;  /* 0x000000160016c308 */ /* 0x000e620000001000 */
[----:B---3--:R-:W-:Y:S02]  /*ef50*/  PRMT R19, RZ, 0x5410, R19 ;  /* 0x00005410ff137816 */ /* 0x008fe40000000013 */
[----:B----4-:R-:W-:Y:S01]  /*ef60*/  PRMT R18, RZ, 0x5410, R18 ;  /* 0x00005410ff127816 */ /* 0x010fe20000000012 */
[----:B------:R-:W-:Y:S01]  /*ef70*/  @!P0 FADD.FTZ R24, R24, 1 ;  /* 0x3f80000018188421 */ /* 0x000fe20000010000 */
[----:B------:R-:W-:Y:S01]  /*ef80*/  FSETP.GTU.FTZ.AND P2, PT, R2, 20, PT ;  /* 0x41a000000200780b */ /* 0x000fe20003f5c000 */
[----:B------:R-:W-:Y:S02]  /*ef90*/  FADD.FTZ R3, R3, UR5 ;  /* 0x0000000503037e21 */ /* 0x000fe40008010000 */
[----:B------:R-:W-:Y:S02]  /*efa0*/  FADD.FTZ R19, R19, UR5 ;  /* 0x0000000513137e21 */ /* 0x000fe40008010000 */
[----:B0-----:R-:W-:-:S02]  /*efb0*/  @!P5 FADD.FTZ R23, R23, 1 ;  /* 0x3f8000001717d421 */ /* 0x001fc40000010000 */
[----:B------:R-:W-:Y:S01]  /*efc0*/  FADD.FTZ R18, R18, UR5 ;  /* 0x0000000512127e21 */ /* 0x000fe20008010000 */
[----:B------:R-:W-:Y:S01]  /*efd0*/  FSETP.GTU.FTZ.AND P3, PT, R3, 20, PT ;  /* 0x41a000000300780b */ /* 0x000fe20003f7c000 */
[----:B------:R-:W0:Y:S01]  /*efe0*/  @!P0 MUFU.RCP R24, R24 ;  /* 0x0000001800188308 */ /* 0x000e220000001000 */
[----:B------:R-:W-:Y:S01]  /*eff0*/  FSETP.GTU.FTZ.AND P6, PT, R19, 20, PT ;  /* 0x41a000001300780b */ /* 0x000fe20003fdc000 */
[----:B-1----:R-:W-:Y:S01]  /*f000*/  @!P4 FMUL.FTZ R51, R51, R22 ;  /* 0x000000163333c220 */ /* 0x002fe20000410000 */
[----:B------:R-:W-:-:S05]  /*f010*/  FSETP.GTU.FTZ.AND P4, PT, R18, 20, PT ;  /* 0x41a000001200780b */ /* 0x000fca0003f9c000 */
[----:B------:R-:W1:Y:S01]  /*f020*/  @!P5 MUFU.RCP R23, R23 ;  /* 0x000000170017d308 */ /* 0x000e620000001000 */
[----:B------:R-:W-:Y:S01]  /*f030*/  PRMT R21, RZ, 0x5410, R21 ;  /* 0x00005410ff157816 */ /* 0x000fe20000000015 */
[----:B------:R-:W-:Y:S01]  /*f040*/  @!P2 FMUL.FTZ R2, R2, -1.4426950216293334961 ;  /* 0xbfb8aa3b0202a820 */ /* 0x000fe20000410000 */
[----:B-----5:R-:W-:Y:S01]  /*f050*/  PRMT R20, RZ, 0x5410, R20 ;  /* 0x00005410ff147816 */ /* 0x020fe20000000014 */
[----:B------:R-:W-:Y:S02]  /*f060*/  @!P3 FMUL.FTZ R3, R3, -1.4426950216293334961 ;  /* 0xbfb8aa3b0303b820 */ /* 0x000fe40000410000 */
[----:B------:R-:W-:Y:S02]  /*f070*/  FADD.FTZ R21, R21, UR5 ;  /* 0x0000000515157e21 */ /* 0x000fe40008010000 */
[----:B------:R-:W-:Y:S01]  /*f080*/  @!P6 FMUL.FTZ R19, R19, -1.4426950216293334961 ;  /* 0xbfb8aa3b1313e820 */ /* 0x000fe20000410000 */
[----:B------:R-:W2:Y:S01]  /*f090*/  @!P2 MUFU.EX2 R2, R2 ;  /* 0x000000020002a308 */ /* 0x000ea20000000800 */
[----:B------:R-:W-:-:S02]  /*f0a0*/  FADD.FTZ R20, R20, UR5 ;  /* 0x0000000514147e21 */ /* 0x000fc40008010000 */
[----:B------:R-:W-:Y:S02]  /*f0b0*/  @!P4 FMUL.FTZ R18, R18, -1.4426950216293334961 ;  /* 0xbfb8aa3b1212c820 */ /* 0x000fe40000410000 */
[----:B0-----:R-:W-:Y:S01]  /*f0c0*/  @!P0 FMUL.FTZ R53, R53, R24 ;  /* 0x0000001835358220 */ /* 0x001fe20000410000 */
[----:B------:R-:W-:Y:S01]  /*f0d0*/  FSETP.GTU.FTZ.AND P0, PT, R21, 20, PT ;  /* 0x41a000001500780b */ /* 0x000fe20003f1c000 */
[----:B-1----:R-:W-:Y:S01]  /*f0e0*/  @!P5 FMUL.FTZ R52, R52, R23 ;  /* 0x000000173434d220 */ /* 0x002fe20000410000 */
[----:B------:R-:W0:Y:S01]  /*f0f0*/  @!P3 MUFU.EX2 R3, R3 ;  /* 0x000000030003b308 */ /* 0x000e220000000800 */
[----:B------:R-:W-:Y:S02]  /*f100*/  FSETP.GTU.FTZ.AND P5, PT, R20, 20, PT ;  /* 0x41a000001400780b */ /* 0x000fe40003fbc000 */
[----:B------:R-:W-:-:S05]  /*f110*/  FSETP.GTU.FTZ.AND P1, PT, R25, 20, PT ;  /* 0x41a000001900780b */ /* 0x000fca0003f3c000 */
[----:B------:R-:W1:Y:S08]  /*f120*/  @!P6 MUFU.EX2 R19, R19 ;  /* 0x000000130013e308 */ /* 0x000e700000000800 */
[----:B------:R-:W3:Y:S01]  /*f130*/  @!P4 MUFU.EX2 R18, R18 ;  /* 0x000000120012c308 */ /* 0x000ee20000000800 */
[----:B------:R-:W-:Y:S02]  /*f140*/  @!P0 FMUL.FTZ R21, R21, -1.4426950216293334961 ;  /* 0xbfb8aa3b15158820 */ /* 0x000fe40000410000 */
[----:B--2---:R-:W-:-:S02]  /*f150*/  @!P2 FADD.FTZ R2, R2, 1 ;  /* 0x3f8000000202a421 */ /* 0x004fc40000010000 */
[----:B------:R-:W-:Y:S02]  /*f160*/  @!P5 FMUL.FTZ R20, R20, -1.4426950216293334961 ;  /* 0xbfb8aa3b1414d820 */ /* 0x000fe40000410000 */
[----:B------:R-:W-:Y:S01]  /*f170*/  @!P1 FMUL.FTZ R25, R25, -1.4426950216293334961 ;  /* 0xbfb8aa3b19199820 */ /* 0x000fe20000410000 */
[----:B------:R-:W2:Y:S01]  /*f180*/  @!P0 MUFU.EX2 R21, R21 ;  /* 0x0000001500158308 */ /* 0x000ea20000000800 */
[----:B0-----:R-:W-:Y:S02]  /*f190*/  @!P3 FADD.FTZ R3, R3, 1 ;  /* 0x3f8000000303b421 */ /* 0x001fe40000010000 */
[----:B-1----:R-:W-:-:S05]  /*f1a0*/  @!P6 FADD.FTZ R19, R19, 1 ;  /* 0x3f8000001313e421 */ /* 0x002fca0000010000 */
[----:B------:R-:W0:Y:S01]  /*f1b0*/  @!P2 MUFU.RCP R2, R2 ;  /* 0x000000020002a308 */ /* 0x000e220000001000 */
[----:B---3--:R-:W-:-:S07]  /*f1c0*/  @!P4 FADD.FTZ R18, R18, 1 ;  /* 0x3f8000001212c421 */ /* 0x008fce0000010000 */
[----:B------:R-:W1:Y:S08]  /*f1d0*/  @!P5 MUFU.EX2 R20, R20 ;  /* 0x000000140014d308 */ /* 0x000e700000000800 */
[----:B------:R3:W-:Y:S08]  /*f1e0*/  @!P6 MUFU.RCP R22, R19 ;  /* 0x000000130016e308 */ /* 0x0007f00000001000 */
[----:B------:R-:W4:Y:S01]  /*f1f0*/  @!P1 MUFU.EX2 R25, R25 ;  /* 0x0000001900199308 */ /* 0x000f220000000800 */
[----:B---3--:R-:W3:Y:S07]  /*f200*/  LDS.U16 R19, [R96+0x1a] ;  /* 0x00001a0060137984 */ /* 0x008eee0000000400 */
[----:B------:R-:W5:Y:S08]  /*f210*/  @!P3 MUFU.RCP R3, R3 ;  /* 0x000000030003b308 */ /* 0x000f700000001000 */
[----:B------:R-:W3:Y:S01]  /*f220*/  @!P4 MUFU.RCP R18, R18 ;  /* 0x000000120012c308 */ /* 0x000ee20000001000 */
[----:B--2---:R-:W-:-:S02]  /*f230*/  @!P0 FADD.FTZ R21, R21, 1 ;  /* 0x3f80000015158421 */ /* 0x004fc40000010000 */
[----:B0-----:R-:W-:Y:S02]  /*f240*/  @!P2 FMUL.FTZ R55, R55, R2 ;  /* 0x000000023737a220 */ /* 0x001fe40000410000 */
[----:B-1----:R-:W-:Y:S01]  /*f250*/  @!P5 FADD.FTZ R20, R20, 1 ;  /* 0x3f8000001414d421 */ /* 0x002fe20000010000 */
[----:B------:R-:W0:Y:S01]  /*f260*/  LDS.U16 R2, [R96+0x14] ;  /* 0x0000140060027984 */ /* 0x000e220000000400 */
[----:B----4-:R-:W-:Y:S01]  /*f270*/  @!P1 FADD.FTZ R25, R25, 1 ;  /* 0x3f80000019199421 */ /* 0x010fe20000010000 */
[----:B------:R1:W-:Y:S01]  /*f280*/  @!P0 MUFU.RCP R24, R21 ;  /* 0x0000001500188308 */ /* 0x0003e20000001000 */
[----:B-----5:R-:W-:Y:S02]  /*f290*/  @!P3 FMUL.FTZ R56, R56, R3 ;  /* 0x000000033838b220 */ /* 0x020fe40000410000 */
[----:B------:R-:W2:Y:S05]  /*f2a0*/  LDS.U16 R3, [R96+0x16] ;  /* 0x0000160060037984 */ /* 0x000eaa0000000400 */
[----:B------:R4:W-:Y:S01]  /*f2b0*/  @!P5 MUFU.RCP R23, R20 ;  /* 0x000000140017d308 */ /* 0x0009e20000001000 */
[----:B-1----:R-:W1:Y:S01]  /*f2c0*/  LDS.U16 R21, [R96+0x1e] ;  /* 0x00001e0060157984 */ /* 0x002e620000000400 */
[----:B---3--:R-:W-:-:S03]  /*f2d0*/  @!P4 FMUL.FTZ R57, R57, R18 ;  /* 0x000000123939c220 */ /* 0x008fc60000410000 */
[----:B------:R-:W3:Y:S04]  /*f2e0*/  LDS.U16 R18, [R96+0x18] ;  /* 0x0000180060127984 */ /* 0x000ee80000000400 */
[----:B----4-:R-:W4:Y:S01]  /*f2f0*/  LDS.U16 R20, [R96+0x1c] ;  /* 0x00001c0060147984 */ /* 0x010f220000000400 */
[----:B------:R-:W5:Y:S03]  /*f300*/  @!P1 MUFU.RCP R25, R25 ;  /* 0x0000001900199308 */ /* 0x000f660000001000 */
[----:B------:R-:W-:Y:S01]  /*f310*/  BAR.SYNC.DEFER_BLOCKING 0x0 ;  /* 0x0000000000007b1d */ /* 0x000fe20000010000 */
[----:B------:R-:W-:Y:S02]  /*f320*/  PRMT R19, RZ, 0x5410, R19 ;  /* 0x00005410ff137816 */ /* 0x000fe40000000013 */
[----:B------:R-:W-:Y:S01]  /*f330*/  F2FP.BF16.PACK_AB R45, R45, R46 ;  /* 0x0000002e2d2d723e */ /* 0x000fe200000010ff */
[----:B-----5:R-:W-:Y:S01]  /*f340*/  @!P1 FMUL.FTZ R54, R54, R25 ;  /* 0x0000001936369220 */ /* 0x020fe20000410000 */
[----:B------:R-:W-:-:S02]  /*f350*/  PRMT R25, R37, 0x7632, R25 ;  /* 0x0000763225197816 */ /* 0x000fc40000000019 */
[----:B------:R-:W-:Y:S01]  /*f360*/  F2FP.BF16.PACK_AB R49, R49, R50 ;  /* 0x000000323131723e */ /* 0x000fe200000010ff */
[----:B------:R-:W-:Y:S01]  /*f370*/  @!P5 FMUL.FTZ R60, R60, R23 ;  /* 0x000000173c3cd220 */ /* 0x000fe20000410000 */
[----:B------:R-:W-:Y:S01]  /*f380*/  F2FP.BF16.PACK_AB R47, R47, R48 ;  /* 0x000000302f2f723e */ /* 0x000fe200000010ff */
[----:B------:R5:W-:Y:S01]  /*f390*/  STS.U16 [R96+0x1a], R25 ;  /* 0x00001a1960007388 */ /* 0x000be20000000400 */
[----:B------:R-:W-:Y:S01]  /*f3a0*/  PRMT R23, R45, 0x7632, R23 ;  /* 0x000076322d177816 */ /* 0x000fe20000000017 */
[----:B------:R-:W-:Y:S01]  /*f3b0*/  @!P6 FMUL.FTZ R59, R59, R22 ;  /* 0x000000163b3be220 */ /* 0x000fe20000410000 */
[----:B------:R-:W-:Y:S01]  /*f3c0*/  PRMT R48, R49, 0x7632, R48 ;  /* 0x0000763231307816 */ /* 0x000fe20000000030 */
[----:B-----5:R-:W-:Y:S01]  /*f3d0*/  FADD.FTZ R25, R19, UR5 ;  /* 0x0000000513197e21 */ /* 0x020fe20008010000 */
[----:B------:R-:W-:Y:S02]  /*f3e0*/  PRMT R22, R47, 0x7632, R22 ;  /* 0x000076322f167816 */ /* 0x000fe40000000016 */
[----:B------:R-:W-:-:S02]  /*f3f0*/  F2FP.BF16.PACK_AB R39, R39, R40 ;  /* 0x000000282727723e */ /* 0x000fc400000010ff */
[----:B------:R-:W-:Y:S02]  /*f400*/  FSETP.GTU.FTZ.AND P3, PT, R25, 20, PT ;  /* 0x41a000001900780b */ /* 0x000fe40003f7c000 */
[----:B------:R-:W-:Y:S02]  /*f410*/  ISETP.NE.AND P6, PT, R114, RZ, PT ;  /* 0x000000ff7200720c */ /* 0x000fe40003fc5270 */
[----:B------:R-:W-:Y:S02]  /*f420*/  F2FP.BF16.PACK_AB R43, R43, R44 ;  /* 0x0000002c2b2b723e */ /* 0x000fe400000010ff */
[----:B------:R-:W-:Y:S02]  /*f430*/  F2FP.BF16.PACK_AB R41, R41, R42 ;  /* 0x0000002a2929723e */ /* 0x000fe400000010ff */
[----:B------:R-:W-:Y:S02]  /*f440*/  F2FP.BF16.PACK_AB R35, R35, R36 ;  /* 0x000000242323723e */ /* 0x000fe400000010ff */
[----:B0-----:R-:W-:Y:S01]  /*f450*/  PRMT R2, RZ, 0x5410, R2 ;  /* 0x00005410ff027816 */ /* 0x001fe20000000002 */
[----:B------:R0:W-:Y:S01]  /*f460*/  STS.U16 [R96+0xa], R23 ;  /* 0x00000a1760007388 */ /* 0x0001e20000000400 */
[----:B------:R-:W-:Y:S01]  /*f470*/  @!P0 FMUL.FTZ R61, R61, R24 ;  /* 0x000000183d3d8220 */ /* 0x000fe20000410000 */
[----:B------:R-:W-:-:S02]  /*f480*/  PRMT R24, R41, 0x7632, R24 ;  /* 0x0000763229187816 */ /* 0x000fc40000000018 */
[----:B------:R5:W-:Y:S01]  /*f490*/  STS.U16 [R96+0x2], R48 ;  /* 0x0000023060007388 */ /* 0x000be20000000400 */
[----:B------:R-:W-:Y:S02]  /*f4a0*/  PRMT R28, R35, 0x7632, R28 ;  /* 0x00007632231c7816 */ /* 0x000fe4000000001c */
[----:B--2---:R-:W-:Y:S01]  /*f4b0*/  PRMT R3, RZ, 0x5410, R3 ;  /* 0x00005410ff037816 */ /* 0x004fe20000000003 */
[----:B------:R2:W-:Y:S01]  /*f4c0*/  STS.U16 [R96+0x6], R22 ;  /* 0x0000061660007388 */ /* 0x0005e20000000400 */
[----:B-1----:R-:W-:Y:S02]  /*f4d0*/  PRMT R21, RZ, 0x5410, R21 ;  /* 0x00005410ff157816 */ /* 0x002fe40000000015 */
[----:B0-----:R-:W-:Y:S02]  /*f4e0*/  PRMT R23, R39, 0x7632, R23 ;  /* 0x0000763227177816 */ /* 0x001fe40000000017 */
[----:B------:R-:W-:Y:S02]  /*f4f0*/  MOV R27, UR27 ;  /* 0x0000001b001b7c02 */ /* 0x000fe40008000f00 */
[----:B-----5:R-:W-:-:S02]  /*f500*/  PRMT R48, R43, 0x7632, R48 ;  /* 0x000076322b307816 */ /* 0x020fc40000000030 */
[----:B------:R-:W-:Y:S01]  /*f510*/  SHF.R.S32.HI R26, RZ, 0x1f, R64 ;  /* 0x0000001fff1a7819 */ /* 0x000fe20000011440 */
[----:B--2---:R-:W-:Y:S01]  /*f520*/  FADD.FTZ R22, R2, UR5 ;  /* 0x0000000502167e21 */ /* 0x004fe20008010000 */
[----:B------:R-:W-:Y:S01]  /*f530*/  IADD3 R2, P4, R64, UR27, RZ ;  /* 0x0000001b40027c10 */ /* 0x000fe2000ff9e0ff */
[----:B------:R0:W-:Y:S01]  /*f540*/  STS.U16 [R96+0x16], R23 ;  /* 0x0000161760007388 */ /* 0x0001e20000000400 */
[----:B------:R-:W-:Y:S01]  /*f550*/  MOV R32, UR28 ;  /* 0x0000001c00207c02 */ /* 0x000fe20008000f00 */
[----:B------:R-:W-:Y:S02]  /*f560*/  FADD.FTZ R30, R21, UR5 ;  /* 0x00000005151e7e21 */ /* 0x000fe40008010000 */
        /* <DEDUP_REMOVED lines=33> */
[----:B---3--:R-:W-:-:S05]  /*f780*/  PRMT R18, RZ, 0x5410, R18 ;  /* 0x00005410ff127816 */ /* 0x008fca0000000012 */
[----:B0-----:R-:W-:Y:S01]  /*f790*/  FADD.FTZ R24, R18, UR5 ;  /* 0x0000000512187e21 */ /* 0x001fe20008010000 */
[----:B------:R-:W-:Y:S02]  /*f7a0*/  FSETP.GTU.FTZ.AND P0, PT, R22, 20, PT ;  /* 0x41a000001600780b */ /* 0x000fe40003f1c000 */
[----:B------:R-:W-:Y:S02]  /*f7b0*/  FSETP.GTU.FTZ.AND P1, PT, R23, 20, PT ;  /* 0x41a000001700780b */ /* 0x000fe40003f3c000 */
[----:B------:R-:W-:Y:S02]  /*f7c0*/  FSETP.GTU.FTZ.AND P2, PT, R24, 20, PT ;  /* 0x41a000001800780b */ /* 0x000fe40003f5c000 */
[----:B----4-:R-:W-:Y:S01]  /*f7d0*/  PRMT R20, RZ, 0x5410, R20 ;  /* 0x00005410ff147816 */ /* 0x010fe20000000014 */
[----:B------:R-:W0:Y:S04]  /*f7e0*/  LDS R75, [0x420] ;  /* 0x00042000ff4b7984 */ /* 0x000e280000000800 */
[----:B-1----:R-:W-:-:S02]  /*f7f0*/  FADD.FTZ R28, R20, UR5 ;  /* 0x00000005141c7e21 */ /* 0x002fc40008010000 */
        /* <DEDUP_REMOVED lines=15> */
[----:B------:R-:W0:Y:S01]  /*f8f0*/  @!P4 MUFU.EX2 R22, R22 ;  /* 0x000000160016c308 */ /* 0x000e220000000800 */
[----:B------:R-:W-:Y:S01]  /*f900*/  UIMAD UR7, UR13, UR8, URZ ;  /* 0x000000080d0772a4 */ /* 0x000fe2000f8e023f */
[----:B---3--:R-:W-:-:S06]  /*f910*/  @!P2 FADD.FTZ R20, R20, 1 ;  /* 0x3f8000001414a421 */ /* 0x008fcc0000010000 */
[----:B------:R-:W1:Y:S01]  /*f920*/  @!P5 MUFU.EX2 R23, R23 ;  /* 0x000000170017d308 */ /* 0x000e620000000800 */
[----:B------:R-:W-:Y:S02]  /*f930*/  UIMAD UR29, UR12, UR9, UR7 ;  /* 0x000000090c1d72a4 */ /* 0x000fe4000f8e0207 */
[----:B------:R-:W-:-:S05]  /*f940*/  UIMAD.WIDE.U32 UR34, UR12, UR8, URZ ;  /* 0x000000080c2272a5 */ /* 0x000fca000f8e003f */
[----:B------:R2:W3:Y:S01]  /*f950*/  @!P0 MUFU.RCP R77, R18 ;  /* 0x00000012004d8308 */ /* 0x0004e20000001000 */
[----:B------:R-:W-:-:S07]  /*f960*/  UIMAD UR7, UR13, UR36, URZ ;  /* 0x000000240d0772a4 */ /* 0x000fce000f8e023f */
[----:B------:R2:W4:Y:S08]  /*f970*/  @!P1 MUFU.RCP R79, R19 ;  /* 0x00000013004f9308 */ /* 0x0005300000001000 */
[----:B------:R2:W0:Y:S08]  /*f980*/  @!P2 MUFU.RCP R24, R20 ;  /* 0x000000140018a308 */ /* 0x0004300000001000 */
[----:B------:R2:W0:Y:S01]  /*f990*/  @!P3 MUFU.RCP R81, R21 ;  /* 0x000000150051b308 */ /* 0x0004220000001000 */
[----:B------:R-:W-:Y:S01]  /*f9a0*/  UIMAD.WIDE.U32 UR8, UR12, UR36, URZ ;  /* 0x000000240c0872a5 */ /* 0x000fe2000f8e003f */
[----:B------:R-:W-:Y:S01]  /*f9b0*/  BSSY B0, `(.L_x_9492) ;  /* 0x0000010000007945 */ /* 0x000fe20003800000 */
[----:B------:R-:W-:-:S02]  /*f9c0*/  UIMAD UR7, UR12, UR37, UR7 ;  /* 0x000000250c0772a4 */ /* 0x000fc4000f8e0207 */
        /* <DEDUP_REMOVED lines=14> */
.L_x_9493:
[----:B-1-34-:R-:W-:Y:S05]  /*fab0*/  BSYNC B0 ;  /* 0x0000000000007941 */ /* 0x01afea0003800000 */
.L_x_9492:
[----:B------:R-:W3:Y:S01]  /*fac0*/  LDL.LU R30, [R1+0x1c] ;  /* 0x00001c00011e7983 */ /* 0x000ee20000300800 */
[----:B------:R-:W-:Y:S01]  /*fad0*/  ULDC UR29, c[0x0][0x174] ;  /* 0x00005d00001d7ab9 */ /* 0x000fe20000000800 */
[----:B0-----:R-:W-:Y:S01]  /*fae0*/  @!P4 FADD.FTZ R22, R22, 1 ;  /* 0x3f8000001616c421 */ /* 0x001fe20000010000 */
[----:B------:R-:W-:Y:S01]  /*faf0*/  UIADD3 UR29, UR6, -UR29, URZ ;  /* 0x8000001d061d7290 */ /* 0x000fe2000fffe03f */
[----:B------:R-:W-:Y:S01]  /*fb00*/  @!P5 FADD.FTZ R23, R23, 1 ;  /* 0x3f8000001717d421 */ /* 0x000fe20000010000 */
        /* <DEDUP_REMOVED lines=83> */
[----:B------:R-:W-:Y:S01]  /*10040*/  F2FP.BF16.PACK_AB R20, R68, R62 ;  /* 0x0000003e4414723e */ /* 0x000fe200000010ff */
        /* <DEDUP_REMOVED lines=14> */
[----:B------:R0:W-:Y:S02]  /*10130*/  STS.U16 [R96+0x14], R20 ;  /* 0x0000141460007388 */ /* 0x0001e40000000400 */
[----:B------:R-:W-:-:S02]  /*10140*/  FADD.FTZ R61, R60, R61 ;  /* 0x0000003d3c3d7221 */ /* 0x000fc40000010000 */
[----:B------:R-:W-:Y:S02]  /*10150*/  STS.U16 [R96+0x16], R22 ;  /* 0x0000161660007388 */ /* 0x000fe40000000400 */
[----:B------:R-:W-:Y:S02]  /*10160*/  FADD.FTZ R61, R61, R62 ;  /* 0x0000003e3d3d7221 */ /* 0x000fe40000010000 */
[----:B------:R-:W-:Y:S02]  /*10170*/  STS.U16 [R96+0x18], R28 ;  /* 0x0000181c60007388 */ /* 0x000fe40000000400 */
[----:B------:R-:W-:Y:S01]  /*10180*/  FADD.FTZ R68, R61, R68 ;  /* 0x000000443d447221 */ /* 0x000fe20000010000 */
[----:B0-----:R-:W-:Y:S01]  /*10190*/  IADD3 R20, P1, R64, -0x1e0, RZ ;  /* 0xfffffe2040147810 */ /* 0x001fe20007f3e0ff */
        /* <DEDUP_REMOVED lines=41> */
.L_x_9495:
[----:B------:R-:W-:Y:S05]  /*10430*/  BSYNC B0 ;  /* 0x0000000000007941 */ /* 0x000fea0003800000 */
.L_x_9494:
        /* <DEDUP_REMOVED lines=58> */
.L_x_9379:
        /* <DEDUP_REMOVED lines=27> */
.L_x_9498:
[----:B-1----:R-:W-:Y:S05]  /*10990*/  BSYNC B0 ;  /* 0x0000000000007941 */ /* 0x002fea0003800000 */
.L_x_9497:
        /* <DEDUP_REMOVED lines=26> */
.L_x_9500:
[----:B------:R-:W3:Y:S02]  /*10b40*/  S2R R7, SR_TID.X ;  /* 0x0000000000077919 */ /* 0x000ee40000002100 */
.L_x_9501:
[----:B-1----:R-:W-:Y:S05]  /*10b50*/  BSYNC B0 ;  /* 0x0000000000007941 */ /* 0x002fea0003800000 */
.L_x_9499:
[----:B---3--:R-:W-:-:S13]  /*10b60*/  ISETP.GE.AND P0, PT, R7, c[0x0][0x16c], PT ;  /* 0x00005b0007007a0c */ /* 0x008fda0003f06270 */
[----:B------:R-:W-:Y:S05]  /*10b70*/  @P0 EXIT ;  /* 0x000000000000094d */ /* 0x000fea0003800000 */
[----:B------:R-:W-:Y:S02]  /*10b80*/  ULDC.64 UR6, c[0x0][0x288] ;  /* 0x0000a20000067ab9 */ /* 0x000fe40000000a00 */
[----:B------:R-:W-:Y:S02]  /*10b90*/  UIMAD UR11, UR11, UR6, URZ ;  /* 0x000000060b0b72a4 */ /* 0x000fe4000f8e023f */
[----:B0-2---:R-:W-:Y:S02]  /*10ba0*/  UIMAD.WIDE.U32 UR4, UR10, UR6, URZ ;  /* 0x000000060a0472a5 */ /* 0x005fe4000f8e003f */
[----:B------:R-:W-:-:S04]  /*10bb0*/  UIMAD UR6, UR10, UR7, UR11 ;  /* 0x000000070a0672a4 */ /* 0x000fc8000f8e020b */
[----:B------:R-:W-:Y:S02]  /*10bc0*/  UIADD3 UR6, UR5, UR6, URZ ;  /* 0x0000000605067290 */ /* 0x000fe4000fffe03f */
.L_x_9502:
        /* <DEDUP_REMOVED lines=19> */
.L_x_9503:
        /* <DEDUP_REMOVED lines=16> */
.L_x_14702:


//--------------------- .text._Z25selective_scan_bwd_kernelI32Selective_Scan_bwd_kernel_traitsILi32ELi16ELb0ELb1ELb1ELb1ELb1EN3c108BFloat16ENS1_7complexIfEEEEv12SSMParamsBwd --------------------------
	.section	.text._Z25selective_scan_bwd_kernelI32Selective_Scan_bwd_kernel_traitsILi32ELi16ELb0ELb1ELb1ELb1ELb1EN3c108BFloat16ENS1_7complexIfEEEEv12SSMParamsBwd,"ax",@progbits
	.sectioninfo	@"SHI_REGISTERS=255"
	.align	128
        .global         _Z25selective_scan_bwd_kernelI32Selective_Scan_bwd_kernel_traitsILi32ELi16ELb0ELb1ELb1ELb1ELb1EN3c108BFloat16ENS1_7complexIfEEEEv12SSMParamsBwd
        .type           _Z25selective_scan_bwd_kernelI32Selective_Scan_bwd_kernel_traitsILi32ELi16ELb0ELb1ELb1ELb1ELb1EN3c108BFloat16ENS1_7complexIfEEEEv12SSMParamsBwd,@function
        .size           _Z25selective_scan_bwd_kernelI32Selective_Scan_bwd_kernel_traitsILi32ELi16ELb0ELb1ELb1ELb1ELb1EN3c108BFloat16ENS1_7complexIfEEEEv12SSMParamsBwd,(.L_x_14703 - _Z25selective_scan_bwd_kernelI32Selective_Scan_bwd_kernel_traitsILi32ELi16ELb0ELb1ELb1ELb1ELb1EN3c108BFloat16ENS1_7complexIfEEEEv12SSMParamsBwd)
        .other          _Z25selective_scan_bwd_kernelI32Selective_Scan_bwd_kernel_traitsILi32ELi16ELb0ELb1ELb1ELb1ELb1EN3c108BFloat16ENS1_7complexIfEEEEv12SSMParamsBwd,@"STO_CUDA_ENTRY STV_DEFAULT"
_Z25selective_scan_bwd_kernelI32Selective_Scan_bwd_kernel_traitsILi32ELi16ELb0ELb1ELb1ELb1ELb1EN3c108BFloat16ENS1_7complexIfEEEEv12SSMParamsBwd:
.text._Z25selective_scan_bwd_kernelI32Selective_Scan_bwd_kernel_traitsILi32ELi16ELb0ELb1ELb1ELb1ELb1EN3c108BFloat16ENS1_7complexIfEEEEv12SSMParamsBwd:
        /* <DEDUP_REMOVED lines=185> */
.L_x_9626:
        /* <DEDUP_REMOVED lines=369> */
.L_x_9506:
[----:B------:R-:W-:Y:S05]  /*22a0*/  BSYNC B0 ;  /* 0x0000000000007941 */ /* 0x000fea0003800000 */
.L_x_9505:
        /* <DEDUP_REMOVED lines=36> */
.L_x_9508:
[----:B------:R-:W-:Y:S05]  /*24f0*/  BSYNC B0 ;  /* 0x0000000000007941 */ /* 0x000fea0003800000 */
.L_x_9507:
        /* <DEDUP_REMOVED lines=36> */
.L_x_9510:
[----:B------:R-:W-:Y:S05]  /*2740*/  BSYNC B0 ;  /* 0x0000000000007941 */ /* 0x000fea0003800000 */
.L_x_9509:
        /* <DEDUP_REMOVED lines=36> */
.L_x_9512:
[----:B------:R-:W-:Y:S05]  /*2990*/  BSYNC B0 ;  /* 0x0000000000007941 */ /* 0x000fea0003800000 */
.L_x_9511:
        /* <DEDUP_REMOVED lines=36> */
.L_x_9514:
[----:B------:R-:W-:Y:S05]  /*2be0*/  BSYNC B0 ;  /* 0x0000000000007941 */ /* 0x000fea0003800000 */
.L_x_9513:
        /* <DEDUP_REMOVED lines=36> */
.L_x_9516:
[----:B------:R-:W-:Y:S05]  /*2e30*/  BSYNC B0 ;  /* 0x0000000000007941 */ /* 0x000fea0003800000 */
.L_x_9515:
        /* <DEDUP_REMOVED lines=36> */
.L_x_9518:
[----:B------:R-:W-:Y:S05]  /*3080*/  BSYNC B0 ;  /* 0x0000000000007941 */ /* 0x000fea0003800000 */
.L_x_9517:
        /* <DEDUP_REMOVED lines=36> */
.L_x_9520:
[----:B------:R-:W-:Y:S05]  /*32d0*/  BSYNC B0 ;  /* 0x0000000000007941 */ /* 0x000fea0003800000 */
.L_x_9519:
        /* <DEDUP_REMOVED lines=36> */
.L_x_9522:
[----:B------:R-:W-:Y:S05]  /*3520*/  BSYNC B0 ;  /* 0x0000000000007941 */ /* 0x000fea0003800000 */
.L_x_9521:
        /* <DEDUP_REMOVED lines=34> */
.L_x_9524:
[----:B------:R-:W-:Y:S05]  /*3750*/  BSYNC B0 ;  /* 0x0000000000007941 */ /* 0x000fea0003800000 */
.L_x_9523:
        /* <DEDUP_REMOVED lines=33> */
.L_x_9526:
[----:B------:R-:W-:Y:S05]  /*3970*/  BSYNC B0 ;  /* 0x0000000000007941 */ /* 0x000fea0003800000 */
.L_x_9525:
        /* <DEDUP_REMOVED lines=33> */
.L_x_9528:
[----:B------:R-:W-:Y:S05]  /*3b90*/  BSYNC B0 ;  /* 0x0000000000007941 */ /* 0x000fea0003800000 */
.L_x_9527:
        /* <DEDUP_REMOVED lines=33> */
.L_x_9530:
[----:B------:R-:W-:Y:S05]  /*3db0*/  BSYNC B0 ;  /* 0x0000000000007941 */ /* 0x000fea0003800000 */
.L_x_9529:
        /* <DEDUP_REMOVED lines=33> */
.L_x_9532:
[----:B------:R-:W-:Y:S05]  /*3fd0*/  BSYNC B0 ;  /* 0x0000000000007941 */ /* 0x000fea0003800000 */
.L_x_9531:
        /* <DEDUP_REMOVED lines=33> */
.L_x_9534:
[----:B------:R-:W-:Y:S05]  /*41f0*/  BSYNC B0 ;  /* 0x0000000000007941 */ /* 0x000fea0003800000 */
.L_x_9533:
        /* <DEDUP_REMOVED lines=33> */
.L_x_9536:
[----:B------:R-:W-:Y:S05]  /*4410*/  BSYNC B0 ;  /* 0x0000000000007941 */ /* 0x000fea0003800000 */
.L_x_9535:
[----:B------:R-:W-:Y:S01]  /*4420*/  ULDC.64 UR8, c[0x0][0x1f0] ;  /* 0x00007c0000087ab9 */ /* 0x000fe20000000a00 */
[C---:B------:R-:W-:Y:S01]  /*4430*/  ISETP.GE.AND P0, PT, R116.reuse, UR28, PT ;  /* 0x0000001c74007c0c */ /* 0x040fe2000bf06270 */
        /* <DEDUP_REMOVED lines=10> */
[----:B------:R-:W-:Y:S01]  /*44e0*/  UIMAD UR30, UR13, UR30, URZ ;  /* 0x0000001e0d1e72a4 */ /* 0x000fe2000f8e023f */
[----:B------:R-:W-:Y:S01]  /*44f0*/  PRMT R32, RZ, 0x7610, R32 ;  /* 0x00007610ff207816 */ /* 0x000fe20000000020 */
[----:B------:R-:W-:Y:S01]  /*4500*/  UIMAD.WIDE.U32 UR34, UR12, UR8, URZ ;  /* 0x000000080c2272a5 */ /* 0x000fe2000f8e003f */
[----:B------:R-:W-:Y:S01]  /*4510*/  MOV R3, UR7 ;  /* 0x0000000700037c02 */ /* 0x000fe20008000f00 */
[----:B------:R-:W-:Y:S01]  /*4520*/  UIMAD UR41, UR12, UR31, UR30 ;  /* 0x0000001f0c2972a4 */ /* 0x000fe2000f8e021e */
[----:B------:R-:W-:Y:S01]  /*4530*/  MOV R5, UR7 ;  /* 0x0000000700057c02 */ /* 0x000fe20008000f00 */
[----:B------:R-:W-:Y:S01]  /*4540*/  ULDC.64 UR8, c[0x0][0x1f8] ;  /* 0x00007e0000087ab9 */ /* 0x000fe20000000a00 */
[----:B------:R-:W-:Y:S01]  /*4550*/  LDS.U16 R53, [R99+0x2] ;  /* 0x0000020063357984 */ /* 0x000fe20000000400 */
[----:B------:R-:W-:Y:S01]  /*4560*/  @!P0 IMAD.WIDE.U32 R2, R21, c[0x0][0x1f0], R2 ;  /* 0x00007c0015028a25 */ /* 0x000fe200078e0002 */
[----:B------:R-:W-:Y:S01]  /*4570*/  UIMAD UR40, UR11, UR8, URZ ;  /* 0x000000080b2872a4 */ /* 0x000fe2000f8e023f */
[----:B------:R-:W-:Y:S01]  /*4580*/  MOV R21, UR10 ;  /* 0x0000000a00157c02 */ /* 0x000fe20008000f00 */
[----:B------:R-:W-:Y:S01]  /*4590*/  UIADD3 UR35, UR35, UR29, URZ ;  /* 0x0000001d23237290 */ /* 0x000fe2000fffe03f */
[----:B------:R-:W-:Y:S01]  /*45a0*/  @!P0 IMAD.WIDE.U32 R4, R23, c[0x0][0x200], R4 ;  /* 0x0000800017048a25 */ /* 0x000fe200078e0004 */
[----:B------:R-:W-:Y:S01]  /*45b0*/  @!P0 IADD3 R3, R3, UR29, RZ ;  /* 0x0000001d03038c10 */ /* 0x000fe2000fffe0ff */
[----:B------:R-:W-:Y:S01]  /*45c0*/  ULDC UR29, c[0x0][0x174] ;  /* 0x00005d00001d7ab9 */ /* 0x000fe20000000800 */
[----:B------:R-:W-:Y:S01]  /*45d0*/  MOV R23, UR10 ;  /* 0x0000000a00177c02 */ /* 0x000fe20008000f00 */
[----:B------:R-:W-:Y:S01]  /*45e0*/  UIMAD UR40, UR10, UR9, UR40 ;  /* 0x000000090a2872a4 */ /* 0x000fe2000f8e0228 */
        /* <DEDUP_REMOVED lines=238> */
[----:B------:R-:W-:Y:S01]  /*54d0*/  FMUL.FTZ R3, R29, -1.4426950216293334961 ;  /* 0xbfb8aa3b1d037820 */ /* 0x000fe20000410000 */
[----:B------:R-:W3:Y:S01]  /*54e0*/  LDS.U16 R49, [R99+0x4] ;  /* 0x0000040063317984 */ /* 0x000ee20000000400 */
[----:B0-----:R-:W-:Y:S02]  /*54f0*/  FADD.FTZ R50, R68, 1 ;  /* 0x3f80000044327421 */ /* 0x001fe40000010000 */
[----:B------:R-:W0:Y:S01]  /*5500*/  MUFU.EX2 R2, R2 ;  /* 0x0000000200027308 */ /* 0x000e220000000800 */
[----:B------:R-:W-:Y:S01]  /*5510*/  FADD.FTZ R47, R66, 1 ;  /* 0x3f800000422f7421 */ /* 0x000fe20000010000 */
[----:B------:R-:W4:Y:S01]  /*5520*/  LDS.U16 R48, [R99+0x2] ;  /* 0x0000020063307984 */ /* 0x000f220000000400 */
[----:B--2---:R-:W-:-:S03]  /*5530*/  FADD.FTZ R54, R70, 1 ;  /* 0x3f80000046367421 */ /* 0x004fc60000010000 */
[----:B------:R-:W2:Y:S02]  /*5540*/  LDS.U16 R60, [R99+0x6] ;  /* 0x00000600633c7984 */ /* 0x000ea40000000400 */
[----:B------:R-:W5:Y:S01]  /*5550*/  MUFU.EX2 R3, R3 ;  /* 0x0000000300037308 */ /* 0x000f620000000800 */
[----:B------:R-:W-:Y:S01]  /*5560*/  PRMT R51, RZ, 0x5410, R51 ;  /* 0x00005410ff337816 */ /* 0x000fe20000000033 */
[----:B------:R-:W2:Y:S04]  /*5570*/  LDS.U16 R61, [R99+0x8] ;  /* 0x00000800633d7984 */ /* 0x000ea80000000400 */
[----:B------:R-:W2:Y:S02]  /*5580*/  LDS.U16 R62, [R99+0xa] ;  /* 0x00000a00633e7984 */ /* 0x000ea40000000400 */
[----:B------:R-:W1:Y:S01]  /*5590*/  MUFU.RCP R50, R50 ;  /* 0x0000003200327308 */ /* 0x000e620000001000 */
[----:B0-----:R-:W-:-:S07]  /*55a0*/  FADD.FTZ R2, R2, 1 ;  /* 0x3f80000002027421 */ /* 0x001fce0000010000 */
[----:B------:R-:W0:Y:S01]  /*55b0*/  MUFU.RCP R47, R47 ;  /* 0x0000002f002f7308 */ /* 0x000e220000001000 */
[----:B-----5:R-:W-:-:S07]  /*55c0*/  FADD.FTZ R3, R3, 1 ;  /* 0x3f80000003037421 */ /* 0x020fce0000010000 */
[----:B------:R-:W5:Y:S01]  /*55d0*/  MUFU.RCP R54, R54 ;  /* 0x0000003600367308 */ /* 0x000f620000001000 */
[----:B-1----:R-:W-:-:S07]  /*55e0*/  PRMT R46, RZ, 0x5410, R46 ;  /* 0x00005410ff2e7816 */ /* 0x002fce000000002e */
[----:B------:R1:W-:Y:S02]  /*55f0*/  MUFU.RCP R55, R2 ;  /* 0x0000000200377308 */ /* 0x0003e40000001000 */
[----:B-1----:R-:W-:-:S06]  /*5600*/  FADD.FTZ R2, -R50, 1 ;  /* 0x3f80000032027421 */ /* 0x002fcc0000010100 */
[----:B------:R0:W1:Y:S01]  /*5610*/  MUFU.RCP R56, R3 ;  /* 0x0000000300387308 */ /* 0x0000620000001000 */
[----:B------:R-:W-:Y:S02]  /*5620*/  FFMA.FTZ R68, R25, R2, 1 ;  /* 0x3f80000019447423 */ /* 0x000fe40000010002 */
[----:B------:R-:W-:Y:S02]  /*5630*/  FMUL.FTZ R2, R51, R46 ;  /* 0x0000002e33027220 */ /* 0x000fe40000410000 */
[C---:B0-----:R-:W-:Y:S02]  /*5640*/  FADD.FTZ R3, -R47.reuse, 1 ;  /* 0x3f8000002f037421 */ /* 0x041fe40000010100 */
[----:B-----5:R-:W-:Y:S02]  /*5650*/  FADD.FTZ R4, -R54, 1 ;  /* 0x3f80000036047421 */ /* 0x020fe40000010100 */
[----:B------:R-:W-:Y:S02]  /*5660*/  FFMA.FTZ R3, R24, R3, 1 ;  /* 0x3f80000018037423 */ /* 0x000fe40000010003 */
[----:B------:R-:W-:-:S02]  /*5670*/  FMUL.FTZ R2, R47, R2 ;  /* 0x000000022f027220 */ /* 0x000fc40000410000 */
[----:B------:R-:W-:Y:S02]  /*5680*/  FADD.FTZ R57, R72, 1 ;  /* 0x3f80000048397421 */ /* 0x000fe40000010000 */
[----:B------:R-:W-:Y:S01]  /*5690*/  FFMA.FTZ R70, R27, R4, 1 ;  /* 0x3f8000001b467423 */ /* 0x000fe20000010004 */
[----:B------:R-:W0:Y:S01]  /*56a0*/  LDS.U16 R72, [R99+0x10] ;  /* 0x0000100063487984 */ /* 0x000e220000000400 */
[----:B------:R-:W-:-:S03]  /*56b0*/  FMUL.FTZ R4, R2, R3 ;  /* 0x0000000302047220 */ /* 0x000fc60000410000 */
[----:B------:R-:W5:Y:S04]  /*56c0*/  LDS.U16 R2, [R99+0xc] ;  /* 0x00000c0063027984 */ /* 0x000f680000000400 */
[----:B------:R-:W0:Y:S01]  /*56d0*/  LDS.U16 R3, [R99+0xe] ;  /* 0x00000e0063037984 */ /* 0x000e220000000400 */
[----:B------:R-:W-:Y:S02]  /*56e0*/  PRMT R52, RZ, 0x5410, R52 ;  /* 0x00005410ff347816 */ /* 0x000fe40000000034 */
[----:B---3--:R-:W-:Y:S01]  /*56f0*/  PRMT R49, RZ, 0x5410, R49 ;  /* 0x00005410ff317816 */ /* 0x008fe20000000031 */
[----:B------:R-:W-:Y:S01]  /*5700*/  FADD.FTZ R58, R71, 1 ;  /* 0x3f800000473a7421 */ /* 0x000fe20000010000 */
[----:B------:R-:W-:-:S03]  /*5710*/  PRMT R53, RZ, 0x5410, R53 ;  /* 0x00005410ff357816 */ /* 0x000fc60000000035 */
[----:B------:R-:W-:Y:S01]  /*5720*/  FMUL.FTZ R67, R52, R49 ;  /* 0x0000003134437220 */ /* 0x000fe20000410000 */
[----:B----4-:R-:W-:Y:S01]  /*5730*/  PRMT R48, RZ, 0x5410, R48 ;  /* 0x00005410ff307816 */ /* 0x010fe20000000030 */
[----:B------:R-:W3:Y:S02]  /*5740*/  MUFU.RCP R58, R58 ;  /* 0x0000003a003a7308 */ /* 0x000ee40000001000 */
[----:B------:R-:W-:Y:S01]  /*5750*/  FMUL.FTZ R67, R54, R67 ;  /* 0x0000004336437220 */ /* 0x000fe20000410000 */
[----:B------:R-:W-:Y:S01]  /*5760*/  PRMT R65, RZ, 0x5410, R65 ;  /* 0x00005410ff417816 */ /* 0x000fe20000000041 */
[----:B------:R-:W-:Y:S01]  /*5770*/  FMUL.FTZ R5, R53, R48 ;  /* 0x0000003035057220 */ /* 0x000fe20000410000 */
[----:B--2---:R-:W-:Y:S01]  /*5780*/  PRMT R60, RZ, 0x5410, R60 ;  /* 0x00005410ff3c7816 */ /* 0x004fe2000000003c */
[----:B------:R-:W-:Y:S02]  /*5790*/  FMUL.FTZ R133, R67, R70 ;  /* 0x0000004643857220 */ /* 0x000fe40000410000 */
[----:B------:R-:W2:Y:S01]  /*57a0*/  MUFU.RCP R57, R57 ;  /* 0x0000003900397308 */ /* 0x000ea20000001000 */
[----:B-1----:R-:W-:-:S02]  /*57b0*/  FADD.FTZ R70, -R56, 1 ;  /* 0x3f80000038467421 */ /* 0x002fc40000010100 */
[----:B------:R-:W-:Y:S01]  /*57c0*/  FADD.FTZ R59, R73, 1 ;  /* 0x3f800000493b7421 */ /* 0x000fe20000010000 */
[----:B------:R-:W-:Y:S01]  /*57d0*/  PRMT R64, RZ, 0x5410, R64 ;  /* 0x00005410ff407816 */ /* 0x000fe20000000040 */
[----:B------:R-:W-:Y:S01]  /*57e0*/  FADD.FTZ R66, R119, 1 ;  /* 0x3f80000077427421 */ /* 0x000fe20000010000 */
[----:B------:R-:W-:Y:S01]  /*57f0*/  PRMT R61, RZ, 0x5410, R61 ;  /* 0x00005410ff3d7816 */ /* 0x000fe2000000003d */
[----:B------:R-:W-:Y:S02]  /*5800*/  FMUL.FTZ R5, R50, R5 ;  /* 0x0000000532057220 */ /* 0x000fe40000410000 */
[----:B------:R-:W-:Y:S01]  /*5810*/  FADD.FTZ R67, R122, 1 ;  /* 0x3f8000007a437421 */ /* 0x000fe20000010000 */
[----:B------:R-:W-:Y:S01]  /*5820*/  PRMT R63, RZ, 0x5410, R63 ;  /* 0x00005410ff3f7816 */ /* 0x000fe2000000003f */
[----:B------:R-:W-:Y:S01]  /*5830*/  FFMA.FTZ R122, R29, R70, 1 ;  /* 0x3f8000001d7a7423 */ /* 0x000fe20000010046 */
[----:B------:R-:W-:Y:S01]  /*5840*/  PRMT R62, RZ, 0x5410, R62 ;  /* 0x00005410ff3e7816 */ /* 0x000fe2000000003e */
[----:B------:R-:W-:-:S02]  /*5850*/  FADD.FTZ R69, -R55, 1 ;  /* 0x3f80000037457421 */ /* 0x000fc40000010100 */
[----:B------:R-:W-:Y:S01]  /*5860*/  FMUL.FTZ R70, R65, R60 ;  /* 0x0000003c41467220 */ /* 0x000fe20000410000 */
[----:B------:R-:W1:Y:S01]  /*5870*/  MUFU.RCP R59, R59 ;  /* 0x0000003b003b7308 */ /* 0x000e620000001000 */
[----:B------:R-:W-:Y:S02]  /*5880*/  FMUL.FTZ R5, R5, R68 ;  /* 0x0000004405057220 */ /* 0x000fe40000410000 */
[----:B------:R-:W-:Y:S02]  /*5890*/  FADD.FTZ R68, R123, 1 ;  /* 0x3f8000007b447421 */ /* 0x000fe40000010000 */
[----:B------:R-:W-:Y:S02]  /*58a0*/  FADD.FTZ R123, R124, 1 ;  /* 0x3f8000007c7b7421 */ /* 0x000fe40000010000 */
[----:B------:R-:W-:Y:S01]  /*58b0*/  FFMA.FTZ R69, R28, R69, 1 ;  /* 0x3f8000001c457423 */ /* 0x000fe20000010045 */
[----:B------:R-:W4:Y:S01]  /*58c0*/  MUFU.RCP R66, R66 ;  /* 0x0000004200427308 */ /* 0x000f220000001000 */
[----:B------:R-:W-:-:S02]  /*58d0*/  FMUL.FTZ R71, R64, R61 ;  /* 0x0000003d40477220 */ /* 0x000fc40000410000 */
[----:B------:R-:W-:Y:S02]  /*58e0*/  FMUL.FTZ R70, R55, R70 ;  /* 0x0000004637467220 */ /* 0x000fe40000410000 */
[----:B---3--:R-:W-:Y:S02]  /*58f0*/  FADD.FTZ R124, -R58, 1 ;  /* 0x3f8000003a7c7421 */ /* 0x008fe40000010100 */
[----:B------:R-:W-:Y:S02]  /*5900*/  FMUL.FTZ R119, R63, R62 ;  /* 0x0000003e3f777220 */ /* 0x000fe40000410000 */
[----:B------:R-:W-:Y:S02]  /*5910*/  FMUL.FTZ R73, R56, R71 ;  /* 0x0000004738497220 */ /* 0x000fe40000410000 */
[----:B------:R-:W-:Y:S01]  /*5920*/  FMUL.FTZ R136, R70, R69 ;  /* 0x0000004546887220 */ /* 0x000fe20000410000 */
[----:B------:R-:W-:Y:S01]  /*5930*/  PRMT R69, RZ, 0x5410, R43 ;  /* 0x00005410ff457816 */ /* 0x000fe2000000002b */
[----:B------:R-:W-:-:S02]  /*5940*/  FFMA.FTZ R124, R31, R124, 1 ;  /* 0x3f8000001f7c7423 */ /* 0x000fc4000001007c */
[----:B------:R-:W-:Y:S02]  /*5950*/  FMUL.FTZ R119, R58, R119 ;  /* 0x000000773a777220 */ /* 0x000fe40000410000 */
[----:B--2---:R-:W-:Y:S01]  /*5960*/  FADD.FTZ R43, -R57, 1 ;  /* 0x3f800000392b7421 */ /* 0x004fe20000010100 */
[----:B------:R2:W-:Y:S01]  /*5970*/  MUFU.RCP R71, R123 ;  /* 0x0000007b00477308 */ /* 0x0005e20000001000 */
[----:B------:R-:W-:Y:S01]  /*5980*/  FMUL.FTZ R135, R73, R122 ;  /* 0x0000007a49877220 */ /* 0x000fe20000410000 */
[----:B------:R-:W-:Y:S01]  /*5990*/  PRMT R70, RZ, 0x5410, R45 ;  /* 0x00005410ff467816 */ /* 0x000fe2000000002d */
[----:B------:R-:W-:Y:S01]  /*59a0*/  FADD.FTZ R122, R125, 1 ;  /* 0x3f8000007d7a7421 */ /* 0x000fe20000010000 */
[----:B------:R-:W-:Y:S01]  /*59b0*/  PRMT R45, RZ, 0x5410, R44 ;  /* 0x00005410ff2d7816 */ /* 0x000fe2000000002c */
[----:B------:R-:W-:Y:S01]  /*59c0*/  FMUL.FTZ R138, R119, R124 ;  /* 0x0000007c778a7220 */ /* 0x000fe20000410000 */
[----:B0-----:R-:W-:Y:S01]  /*59d0*/  PRMT R72, RZ, 0x5410, R72 ;  /* 0x00005410ff487816 */ /* 0x001fe20000000048 */
[----:B------:R-:W-:Y:S01]  /*59e0*/  FFMA.FTZ R125, R32, R43, 1 ;  /* 0x3f800000207d7423 */ /* 0x000fe2000001002b */
[----:B------:R-:W-:Y:S01]  /*59f0*/  LDS.U16 R124, [R99+0x12] ;  /* 0x00001200637c7984 */ /* 0x000fe20000000400 */
[----:B-----5:R-:W-:-:S02]  /*5a00*/  PRMT R43, RZ, 0x5410, R2 ;  /* 0x00005410ff2b7816 */ /* 0x020fc40000000002 */
[----:B------:R-:W-:Y:S01]  /*5a10*/  PRMT R44, RZ, 0x5410, R3 ;  /* 0x00005410ff2c7816 */ /* 0x000fe20000000003 */
[----:B--2---:R-:W0:Y:S04]  /*5a20*/  LDS.U16 R123, [R99+0x16] ;  /* 0x00001600637b7984 */ /* 0x004e280000000400 */
[----:B------:R-:W2:Y:S01]  /*5a30*/  LDS.U16 R119, [R99+0x14] ;  /* 0x0000140063777984 */ /* 0x000ea20000000400 */
[----:B-1----:R-:W-:Y:S02]  /*5a40*/  FADD.FTZ R127, -R59, 1 ;  /* 0x3f8000003b7f7421 */ /* 0x002fe40000010100 */
[----:B------:R-:W-:Y:S02]  /*5a50*/  FMUL.FTZ R3, R69, R72 ;  /* 0x0000004845037220 */ /* 0x000fe40000410000 */
[----:B----4-:R-:W-:-:S02]  /*5a60*/  FADD.FTZ R130, -R66, 1 ;  /* 0x3f80000042827421 */ /* 0x010fc40000010100 */
[----:B------:R-:W-:Y:S02]  /*5a70*/  FMUL.FTZ R2, R70, R43 ;  /* 0x0000002b46027220 */ /* 0x000fe40000410000 */
[----:B------:R-:W-:Y:S02]  /*5a80*/  FMUL.FTZ R128, R45, R44 ;  /* 0x0000002c2d807220 */ /* 0x000fe40000410000 */
[----:B------:R-:W-:Y:S02]  /*5a90*/  FFMA.FTZ R127, R34, R127, 1 ;  /* 0x3f800000227f7423 */ /* 0x000fe4000001007f */
[----:B------:R-:W-:Y:S02]  /*5aa0*/  FMUL.FTZ R129, R66, R3 ;  /* 0x0000000342817220 */ /* 0x000fe40000410000 */
[----:B------:R-:W-:Y:S02]  /*5ab0*/  FMUL.FTZ R2, R57, R2 ;  /* 0x0000000239027220 */ /* 0x000fe40000410000 */
[----:B------:R-:W-:-:S02]  /*5ac0*/  FFMA.FTZ R130, R35, R130, 1 ;  /* 0x3f80000023827423 */ /* 0x000fc40000010082 */
[----:B------:R-:W-:Y:S02]  /*5ad0*/  FMUL.FTZ R128, R59, R128 ;  /* 0x000000803b807220 */ /* 0x000fe40000410000 */
[----:B------:R-:W-:Y:S02]  /*5ae0*/  FADD.FTZ R73, R126, 1 ;  /* 0x3f8000007e497421 */ /* 0x000fe40000010000 */
[----:B------:R-:W-:Y:S01]  /*5af0*/  FMUL.FTZ R2, R2, R125 ;  /* 0x0000007d02027220 */ /* 0x000fe20000410000 */
[----:B------:R-:W1:Y:S01]  /*5b00*/  LDS.U16 R126, [R99+0x18] ;  /* 0x00001800637e7984 */ /* 0x000e620000000400 */
[----:B------:R-:W-:Y:S02]  /*5b10*/  FMUL.FTZ R3, R128, R127 ;  /* 0x0000007f80037220 */ /* 0x000fe40000410000 */
[----:B------:R-:W-:Y:S01]  /*5b20*/  FMUL.FTZ R137, R129, R130 ;  /* 0x0000008281897220 */ /* 0x000fe20000410000 */
[----:B------:R-:W3:Y:S04]  /*5b30*/  LDS.U16 R125, [R99+0x1a] ;  /* 0x00001a00637d7984 */ /* 0x000ee80000000400 */
[----:B------:R-:W4:Y:S04]  /*5b40*/  LDS.U16 R127, [R99+0x1c] ;  /* 0x00001c00637f7984 */ /* 0x000f280000000400 */
[----:B------:R-:W5:Y:S01]  /*5b50*/  LDS.U16 R129, [R99+0x1e] ;  /* 0x00001e0063817984 */ /* 0x000f620000000400 */
[----:B------:R-:W0:Y:S08]  /*5b60*/  MUFU.RCP R122, R122 ;  /* 0x0000007a007a7308 */ /* 0x000e300000001000 */
[----:B------:R-:W2:Y:S01]  /*5b70*/  MUFU.RCP R68, R68 ;  /* 0x0000004400447308 */ /* 0x000ea20000001000 */
[----:B------:R-:W-:-:S07]  /*5b80*/  FADD.FTZ R132, R131, 1 ;  /* 0x3f80000083847421 */ /* 0x000fce0000010000 */
[----:B------:R-:W1:Y:S01]  /*5b90*/  MUFU.RCP R67, R67 ;  /* 0x0000004300437308 */ /* 0x000e620000001000 */
[----:B------:R-:W-:Y:S01]  /*5ba0*/  FADD.FTZ R131, R134, 1 ;  /* 0x3f80000086837421 */ /* 0x000fe20000010000 */
[----:B------:R-:W-:Y:S01]  /*5bb0*/  PRMT R26, RZ, 0x5410, R26 ;  /* 0x00005410ff1a7816 */ /* 0x000fe2000000001a */
[----:B0-----:R-:W-:Y:S01]  /*5bc0*/  FADD.FTZ R134, -R122, 1 ;  /* 0x3f8000007a867421 */ /* 0x001fe20000010100 */
[----:B------:R-:W-:Y:S01]  /*5bd0*/  PRMT R123, RZ, 0x5410, R123 ;  /* 0x00005410ff7b7816 */ /* 0x000fe2000000007b */
[----:B------:R-:W-:Y:S01]  /*5be0*/  FADD.FTZ R141, -R71, 1 ;  /* 0x3f800000478d7421 */ /* 0x000fe20000010100 */
[----:B------:R-:W-:Y:S02]  /*5bf0*/  PRMT R33, RZ, 0x5410, R33 ;  /* 0x00005410ff217816 */ /* 0x000fe40000000021 */
[----:B------:R0:W1:Y:S01]  /*5c00*/  MUFU.RCP R128, R132 ;  /* 0x0000008400807308 */ /* 0x0000620000001000 */
[----:B------:R-:W-:Y:S01]  /*5c10*/  PRMT R30, RZ, 0x5410, R30 ;  /* 0x00005410ff1e7816 */ /* 0x000fe2000000001e */
[----:B--2---:R-:W-:Y:S01]  /*5c20*/  FADD.FTZ R130, -R68, 1 ;  /* 0x3f80000044827421 */ /* 0x004fe20000010100 */
[----:B------:R-:W-:-:S02]  /*5c30*/  PRMT R124, RZ, 0x5410, R124 ;  /* 0x00005410ff7c7816 */ /* 0x000fc4000000007c */
[----:B------:R-:W-:Y:S01]  /*5c40*/  PRMT R119, RZ, 0x5410, R119 ;  /* 0x00005410ff777816 */ /* 0x000fe20000000077 */
[----:B------:R-:W-:Y:S02]  /*5c50*/  FFMA.FTZ R144, R39, R134, 1 ;  /* 0x3f80000027907423 */ /* 0x000fe40000010086 */
[----:B------:R-:W2:Y:S01]  /*5c60*/  MUFU.RCP R73, R73 ;  /* 0x0000004900497308 */ /* 0x000ea20000001000 */
[----:B0-----:R-:W-:Y:S02]  /*5c70*/  FFMA.FTZ R132, R37, R130, 1 ;  /* 0x3f80000025847423 */ /* 0x001fe40000010082 */
[----:B------:R-:W-:Y:S02]  /*5c80*/  FFMA.FTZ R143, R38, R141, 1 ;  /* 0x3f800000268f7423 */ /* 0x000fe4000001008d */
[----:B------:R-:W-:-:S03]  /*5c90*/  FMUL.FTZ R134, R26, R123 ;  /* 0x0000007b1a867220 */ /* 0x000fc60000410000 */
[----:B------:R-:W0:Y:S01]  /*5ca0*/  MUFU.RCP R131, R131 ;  /* 0x0000008300837308 */ /* 0x000e220000001000 */
[----:B-1----:R-:W-:Y:S02]  /*5cb0*/  FADD.FTZ R139, -R67, 1 ;  /* 0x3f800000438b7421 */ /* 0x002fe40000010100 */
[----:B------:R-:W-:Y:S02]  /*5cc0*/  FMUL.FTZ R130, R33, R124 ;  /* 0x0000007c21827220 */ /* 0x000fe40000410000 */
[----:B------:R-:W-:Y:S02]  /*5cd0*/  FMUL.FTZ R141, R30, R119 ;  /* 0x000000771e8d7220 */ /* 0x000fe40000410000 */
        /* <DEDUP_REMOVED lines=11> */
[----:B------:R-:W-:Y:S01]  /*5d90*/  FADD.FTZ R4, -R128, 1 ;  /* 0x3f80000080047421 */ /* 0x000fe20000010100 */
[----:B------:R-:W-:-:S02]  /*5da0*/  PRMT R130, RZ, 0x5410, R22 ;  /* 0x00005410ff827816 */ /* 0x000fc40000000016 */
[----:B------:R-:W-:Y:S02]  /*5db0*/  PRMT R132, RZ, 0x5410, R21 ;  /* 0x00005410ff847816 */ /* 0x000fe40000000015 */
[----:B------:R-:W-:Y:S02]  /*5dc0*/  PRMT R134, RZ, 0x5410, R20 ;  /* 0x00005410ff867816 */ /* 0x000fe40000000014 */
[----:B---3--:R-:W-:Y:S02]  /*5dd0*/  PRMT R125, RZ, 0x5410, R125 ;  /* 0x00005410ff7d7816 */ /* 0x008fe4000000007d */
[----:B----4-:R-:W-:Y:S02]  /*5de0*/  PRMT R127, RZ, 0x5410, R127 ;  /* 0x00005410ff7f7816 */ /* 0x010fe4000000007f */
[----:B-----5:R-:W-:Y:S01]  /*5df0*/  PRMT R129, RZ, 0x5410, R129 ;  /* 0x00005410ff817816 */ /* 0x020fe20000000081 */
[----:B------:R-:W-:Y:S02]  /*5e00*/  FFMA.FTZ R20, R41, R4, 1 ;  /* 0x3f80000029147423 */ /* 0x000fe40000010004 */
[----:B------:R-:W-:-:S02]  /*5e10*/  FMUL.FTZ R145, R23, R126 ;  /* 0x0000007e17917220 */ /* 0x000fc40000410000 */
[----:B--2---:R-:W-:Y:S02]  /*5e20*/  FADD.FTZ R5, -R73, 1 ;  /* 0x3f80000049057421 */ /* 0x004fe40000010100 */
        /* <DEDUP_REMOVED lines=17> */
[----:B------:R-:W-:Y:S02]  /*5f40*/  ISETP.NE.AND P6, PT, R118, RZ, PT ;  /* 0x000000ff7600720c */ /* 0x000fe40003fc5270 */
[----:B------:R-:W-:-:S02]  /*5f50*/  F2FP.BF16.PACK_AB R133, R136, R133 ;  /* 0x000000858885723e */ /* 0x000fc400000010ff */
        /* <DEDUP_REMOVED lines=9> */
[----:B------:R-:W-:Y:S02]  /*5ff0*/  PRMT R136, R5, 0x7632, R136 ;  /* 0x0000763205887816 */ /* 0x000fe40000000088 */
[----:B------:R-:W-:Y:S01]  /*6000*/  PRMT R138, R20, 0x7632, R138 ;  /* 0x00007632148a7816 */ /* 0x000fe2000000008a */
[----:B------:R2:W-:Y:S01]  /*6010*/  STS.U16 [R99+0xc], R2 ;  /* 0x00000c0263007388 */ /* 0x0005e20000000400 */
[----:B0-----:R-:W-:Y:S02]  /*6020*/  PRMT R4, R137, 0x7632, R4 ;  /* 0x0000763289047816 */ /* 0x001fe40000000004 */
[----:B-1----:R-:W-:Y:S01]  /*6030*/  PRMT R22, R141, 0x7632, R22 ;  /* 0x000076328d167816 */ /* 0x002fe20000000016 */
[----:B------:R-:W-:Y:S01]  /*6040*/  STS.U16 [R99], R143 ;  /* 0x0000008f63007388 */ /* 0x000fe20000000400 */
        /* <DEDUP_REMOVED lines=55> */
.L_x_9538:
[----:B-1----:R-:W-:Y:S05]  /*63c0*/  BSYNC B0 ;  /* 0x0000000000007941 */ /* 0x002fea0003800000 */
.L_x_9537:
        /* <DEDUP_REMOVED lines=106> */
[----:B------:R1:W-:Y:S01]  /*6a70*/  STS.U16 [R99], R23 ;  /* 0x0000001763007388 */ /* 0x0003e20000000400 */
        /* <DEDUP_REMOVED lines=14> */
[----:B------:R0:W-:Y:S01]  /*6b60*/  STS.U16 [R99+0x12], R26 ;  /* 0x0000121a63007388 */ /* 0x0001e20000000400 */
[----:B------:R-:W-:Y:S02]  /*6b70*/  PRMT R38, R39, 0x7632, R38 ;  /* 0x0000763227267816 */ /* 0x000fe40000000026 */
[C---:B---3--:R-:W-:Y:S01]  /*6b80*/  PRMT R34, R41.reuse, 0x7610, R34 ;  /* 0x0000761029227816 */ /* 0x048fe20000000022 */
[----:B------:R-:W-:Y:S01]  /*6b90*/  STS.U16 [R99+0x8], R33 ;  /* 0x0000082163007388 */ /* 0x000fe20000000400 */
[----:B------:R-:W-:-:S03]  /*6ba0*/  PRMT R40, R41, 0x7632, R40 ;  /* 0x0000763229287816 */ /* 0x000fc60000000028 */
        /* <DEDUP_REMOVED lines=46> */
.L_x_9541:
[----:B------:R-:W-:Y:S05]  /*6e90*/  BSYNC B0 ;  /* 0x0000000000007941 */ /* 0x000fea0003800000 */
.L_x_9540:
        /* <DEDUP_REMOVED lines=43> */
.L_x_9539:
[----:B------:R-:W2:Y:S01]  /*7150*/  LDL.LU R0, [R1+0x2c] ;  /* 0x00002c0001007983 */ /* 0x000ea20000300800 */
[----:B------:R-:W-:Y:S01]  /*7160*/  PRMT R7, RZ, 0x5410, R158 ;  /* 0x00005410ff077816 */ /* 0x000fe2000000009e */
[----:B------:R-:W-:Y:S01]  /*7170*/  FMUL.FTZ R73, R4, UR4 ;  /* 0x0000000404497c20 */ /* 0x000fe20008410000 */
[----:B------:R-:W-:Y:S01]  /*7180*/  PRMT R6, RZ, 0x5410, R154 ;  /* 0x00005410ff067816 */ /* 0x000fe2000000009a */
        /* <DEDUP_REMOVED lines=89> */
.L_x_9621:
[----:B------:R-:W-:Y:S01]  /*7720*/  ULDC.64 UR32, c[0x0][0x180] ;  /* 0x0000600000207ab9 */ /* 0x000fe20000000a00 */
[----:B------:R-:W2:Y:S01]  /*7730*/  LDL R192, [R1+0x18] ;  /* 0x0000180001c07983 */ /* 0x000ea20000100800 */
[----:B------:R-:W-:Y:S02]  /*7740*/  UIMAD UR28, UR11, UR32, URZ ;  /* 0x000000200b1c72a4 */ /* 0x000fe4000f8e023f */
[----:B------:R-:W-:Y:S01]  /*7750*/  UIMAD.WIDE.U32 UR34, UR10, UR32, URZ ;  /* 0x000000200a2272a5 */ /* 0x000fe2000f8e003f */
[----:B---3--:R-:W3:Y:S01]  /*7760*/  LDL R189, [R1+0x14] ;  /* 0x0000140001bd7983 */ /* 0x008ee20000100800 */
[----:B------:R-:W-:Y:S01]  /*7770*/  UIMAD UR28, UR10, UR33, UR28 ;  /* 0x000000210a1c72a4 */ /* 0x000fe2000f8e021c */
[----:B------:R-:W-:Y:S01]  /*7780*/  LOP3.LUT R251, R118, 0x1f, RZ, 0xc0, !PT ;  /* 0x0000001f76fb7812 */ /* 0x000fe200078ec0ff */
[----:B------:R-:W-:Y:S02]  /*7790*/  USHF.R.S32.HI UR40, URZ, 0x1f, UR7 ;  /* 0x0000001f3f287899 */ /* 0x000fe40008011407 */
[----:B------:R-:W-:-:S02]  /*77a0*/  ULDC.64 UR32, c[0x0][0x188] ;  /* 0x0000620000207ab9 */ /* 0x000fc40000000a00 */
        /* <DEDUP_REMOVED lines=18> */
[----:B----4-:R-:W4:Y:S01]  /*78d0*/  LDG.E.64 R2, [R2.64] ;  /* 0x0000002a02027981 */ /* 0x010f22000c1e1b00 */
[----:B------:R-:W-:Y:S01]  /*78e0*/  UIMAD UR32, UR7, UR33, UR32 ;  /* 0x00000021072072a4 */ /* 0x000fe2000f8e0220 */
[----:B------:R-:W-:Y:S01]  /*78f0*/  LOP3.LUT R188, R6, 0xa0, RZ, 0xfc, !PT ;  /* 0x000000a006bc7812 */ /* 0x000fe200078efcff */
[----:B------:R-:W-:Y:S01]  /*7900*/  IMAD.WIDE.U32 R8, R9, c[0x0][0x1a0], R6 ;  /* 0x0000680009087a25 */ /* 0x000fe200078e0006 */
[----:B------:R-:W-:Y:S01]  /*7910*/  UIADD3 UR28, -UR27, UR28, URZ ;  /* 0x0000001c1b1c7290 */ /* 0x000fe2000fffe13f */
[----:B------:R-:W-:-:S02]  /*7920*/  PRMT R137, RZ, 0x7610, R137 ;  /* 0x00007610ff897816 */ /* 0x000fc40000000089 */
        /* <DEDUP_REMOVED lines=8> */
[C---:B------:R-:W-:Y:S02]  /*79b0*/  ISETP.GE.AND P1, PT, R6.reuse, UR41, PT ;  /* 0x0000002906007c0c */ /* 0x040fe4000bf26270 */
[C---:B------:R-:W-:Y:S02]  /*79c0*/  LOP3.LUT R174, R6.reuse, 0x40, RZ, 0xfc, !PT ;  /* 0x0000004006ae7812 */ /* 0x040fe400078efcff */
[C---:B------:R-:W-:Y:S02]  /*79d0*/  LOP3.LUT R175, R6.reuse, 0x60, RZ, 0xfc, !PT ;  /* 0x0000006006af7812 */ /* 0x040fe400078efcff */
[C---:B------:R-:W-:Y:S02]  /*79e0*/  LOP3.LUT R173, R6.reuse, 0x160, RZ, 0xfc, !PT ;  /* 0x0000016006ad7812 */ /* 0x040fe400078efcff */
[----:B------:R-:W-:Y:S02]  /*79f0*/  LOP3.LUT R186, R6, 0xc0, RZ, 0xfc, !PT ;  /* 0x000000c006ba7812 */ /* 0x000fe400078efcff */
[----:B------:R-:W-:Y:S01]  /*7a00*/  ISETP.GE.AND P2, PT, R155, UR41, PT ;  /* 0x000000299b007c0c */ /* 0x000fe2000bf46270 */
[----:B------:R0:W5:Y:S01]  /*7a10*/  @!P0 LDG.E.U16 R137, [R4.64+0x140] ;  /* 0x0001402a04898981 */ /* 0x000162000c1e1500 */
[----:B------:R-:W-:-:S02]  /*7a20*/  ISETP.GE.AND P3, PT, R174, UR41, PT ;  /* 0x00000029ae007c0c */ /* 0x000fc4000bf66270 */
[----:B------:R-:W-:Y:S01]  /*7a30*/  ISETP.GE.AND P4, PT, R175, UR41, PT ;  /* 0x00000029af007c0c */ /* 0x000fe2000bf86270 */
[----:B------:R0:W2:Y:S01]  /*7a40*/  @!P1 LDG.E.U16 R70, [R4.64] ;  /* 0x0000002a04469981 */ /* 0x0000a2000c1e1500 */
[----:B------:R-:W-:Y:S02]  /*7a50*/  ISETP.GE.AND P0, PT, R173, UR41, PT ;  /* 0x00000029ad007c0c */ /* 0x000fe4000bf06270 */
[----:B------:R-:W-:Y:S02]  /*7a60*/  LOP3.LUT R176, R6, 0x80, RZ, 0xfc, !PT ;  /* 0x0000008006b07812 */ /* 0x000fe400078efcff */
[----:B------:R-:W-:Y:S02]  /*7a70*/  ISETP.GE.AND P1, PT, R186, UR41, PT ;  /* 0x00000029ba007c0c */ /* 0x000fe4000bf26270 */
[----:B------:R-:W-:Y:S02]  /*7a80*/  PRMT R71, RZ, 0x7610, R71 ;  /* 0x00007610ff477816 */ /* 0x000fe40000000047 */
[----:B------:R-:W-:-:S02]  /*7a90*/  PRMT R140, RZ, 0x7610, R140 ;  /* 0x00007610ff8c7816 */ /* 0x000fc4000000008c */
[----:B------:R-:W-:Y:S02]  /*7aa0*/  ISETP.GE.AND P5, PT, R176, UR41, PT ;  /* 0x00000029b0007c0c */ /* 0x000fe4000bfa6270 */
[----:B------:R-:W-:Y:S01]  /*7ab0*/  PRMT R135, RZ, 0x7610, R135 ;  /* 0x00007610ff877816 */ /* 0x000fe20000000087 */
[----:B------:R0:W2:Y:S01]  /*7ac0*/  @!P2 LDG.E.U16 R71, [R4.64+0x40] ;  /* 0x0000402a0447a981 */ /* 0x0000a2000c1e1500 */
[----:B------:R-:W-:Y:S02]  /*7ad0*/  PRMT R147, RZ, 0x7610, R147 ;  /* 0x00007610ff937816 */ /* 0x000fe40000000093 */
[C---:B------:R-:W-:Y:S01]  /*7ae0*/  LOP3.LUT R184, R6.reuse, 0xe0, RZ, 0xfc, !PT ;  /* 0x000000e006b87812 */ /* 0x040fe200078efcff */
[----:B------:R0:W2:Y:S01]  /*7af0*/  @!P3 LDG.E.U16 R140, [R4.64+0x80] ;  /* 0x0000802a048cb981 */ /* 0x0000a2000c1e1500 */
[----:B------:R-:W-:Y:S02]  /*7b00*/  PRMT R150, RZ, 0x7610, R150 ;  /* 0x00007610ff967816 */ /* 0x000fe40000000096 */
[C---:B------:R-:W-:Y:S01]  /*7b10*/  LOP3.LUT R181, R6.reuse, 0x100, RZ, 0xfc, !PT ;  /* 0x0000010006b57812 */ /* 0x040fe200078efcff */
[----:B------:R0:W2:Y:S01]  /*7b20*/  @!P4 LDG.E.U16 R135, [R4.64+0xc0] ;  /* 0x0000c02a0487c981 */ /* 0x0000a2000c1e1500 */
[----:B------:R-:W-:-:S02]  /*7b30*/  LOP3.LUT R180, R6, 0x120, RZ, 0xfc, !PT ;  /* 0x0000012006b47812 */ /* 0x000fc400078efcff */
[C---:B------:R-:W-:Y:S01]  /*7b40*/  LOP3.LUT R68, R6.reuse, 0x220, RZ, 0xfc, !PT ;  /* 0x0000022006447812 */ /* 0x040fe200078efcff */
[----:B------:R0:W2:Y:S01]  /*7b50*/  @!P0 LDG.E.U16 R147, [R4.64+0x2c0] ;  /* 0x0002c02a04938981 */ /* 0x0000a2000c1e1500 */
[----:B------:R-:W-:Y:S02]  /*7b60*/  LOP3.LUT R171, R6, 0x180, RZ, 0xfc, !PT ;  /* 0x0000018006ab7812 */ /* 0x000fe400078efcff */
[----:B------:R-:W-:Y:S01]  /*7b70*/  ISETP.GE.AND P2, PT, R184, UR41, PT ;  /* 0x00000029b8007c0c */ /* 0x000fe2000bf46270 */
[----:B------:R0:W2:Y:S01]  /*7b80*/  @!P1 LDG.E.U16 R150, [R4.64+0x180] ;  /* 0x0001802a04969981 */ /* 0x0000a2000c1e1500 */
[----:B------:R-:W-:Y:S02]  /*7b90*/  PRMT R144, RZ, 0x7610, R144 ;  /* 0x00007610ff907816 */ /* 0x000fe40000000090 */
[----:B------:R-:W-:Y:S02]  /*7ba0*/  ISETP.GE.AND P3, PT, R181, UR41, PT ;  /* 0x00000029b5007c0c */ /* 0x000fe4000bf66270 */
[----:B------:R-:W-:-:S02]  /*7bb0*/  ISETP.GE.AND P4, PT, R180, UR41, PT ;  /* 0x00000029b4007c0c */ /* 0x000fc4000bf86270 */
[----:B------:R-:W-:Y:S01]  /*7bc0*/  ISETP.GE.AND P0, PT, R68, UR41, PT ;  /* 0x0000002944007c0c */ /* 0x000fe2000bf06270 */
[----:B------:R0:W2:Y:S01]  /*7bd0*/  @!P5 LDG.E.U16 R144, [R4.64+0x100] ;  /* 0x0001002a0490d981 */ /* 0x0000a2000c1e1500 */
[----:B------:R-:W-:Y:S02]  /*7be0*/  LOP3.LUT R179, R6, 0x140, RZ, 0xfc, !PT ;  /* 0x0000014006b37812 */ /* 0x000fe400078efcff */
[----:B------:R-:W-:Y:S02]  /*7bf0*/  ISETP.GE.AND P1, PT, R171, UR41, PT ;  /* 0x00000029ab007c0c */ /* 0x000fe4000bf26270 */
[----:B------:R-:W-:Y:S02]  /*7c00*/  PRMT R139, RZ, 0x7610, R139 ;  /* 0x00007610ff8b7816 */ /* 0x000fe4000000008b */
[----:B------:R-:W-:Y:S02]  /*7c10*/  PRMT R152, RZ, 0x7610, R152 ;  /* 0x00007610ff987816 */ /* 0x000fe40000000098 */
[----:B------:R-:W-:-:S02]  /*7c20*/  ISETP.GE.AND P5, PT, R179, UR41, PT ;  /* 0x00000029b3007c0c */ /* 0x000fc4000bfa6270 */
[----:B------:R-:W-:Y:S01]  /*7c30*/  PRMT R143, RZ, 0x7610, R143 ;  /* 0x00007610ff8f7816 */ /* 0x000fe2000000008f */
[----:B------:R0:W3:Y:S01]  /*7c40*/  @!P2 LDG.E.U16 R139, [R4.64+0x1c0] ;  /* 0x0001c02a048ba981 */ /* 0x0000e2000c1e1500 */
[C---:B------:R-:W-:Y:S02]  /*7c50*/  LOP3.LUT R169, R6.reuse, 0x1a0, RZ, 0xfc, !PT ;  /* 0x000001a006a97812 */ /* 0x040fe400078efcff */
[----:B------:R-:W-:Y:S01]  /*7c60*/  PRMT R166, RZ, 0x7610, R166 ;  /* 0x00007610ffa67816 */ /* 0x000fe200000000a6 */
[----:B------:R0:W3:Y:S01]  /*7c70*/  @!P3 LDG.E.U16 R152, [R4.64+0x200] ;  /* 0x0002002a0498b981 */ /* 0x0000e2000c1e1500 */
[----:B------:R-:W-:Y:S02]  /*7c80*/  PRMT R162, RZ, 0x7610, R162 ;  /* 0x00007610ffa27816 */ /* 0x000fe400000000a2 */
[C---:B------:R-:W-:Y:S01]  /*7c90*/  LOP3.LUT R124, R6.reuse, 0x200, RZ, 0xfc, !PT ;  /* 0x00000200067c7812 */ /* 0x040fe200078efcff */
[----:B------:R0:W3:Y:S01]  /*7ca0*/  @!P4 LDG.E.U16 R143, [R4.64+0x240] ;  /* 0x0002402a048fc981 */ /* 0x0000e2000c1e1500 */
[----:B------:R-:W-:-:S02]  /*7cb0*/  LOP3.LUT R125, R6, 0x1e0, RZ, 0xfc, !PT ;  /* 0x000001e0067d7812 */ /* 0x000fc400078efcff */
[C---:B------:R-:W-:Y:S01]  /*7cc0*/  LOP3.LUT R65, R6.reuse, 0x240, RZ, 0xfc, !PT ;  /* 0x0000024006417812 */ /* 0x040fe200078efcff */
[----:B------:R0:W3:Y:S01]  /*7cd0*/  @!P0 LDG.E.U16 R166, [R4.64+0x440] ;  /* 0x0004402a04a68981 */ /* 0x0000e2000c1e1500 */
[----:B------:R-:W-:Y:S02]  /*7ce0*/  ISETP.GE.AND P2, PT, R169, UR41, PT ;  /* 0x00000029a9007c0c */ /* 0x000fe4000bf46270 */
[----:B------:R-:W-:Y:S01]  /*7cf0*/  LOP3.LUT R64, R6, 0x260, RZ, 0xfc, !PT ;  /* 0x0000026006407812 */ /* 0x000fe200078efcff */
[----:B------:R0:W3:Y:S01]  /*7d00*/  @!P1 LDG.E.U16 R162, [R4.64+0x300] ;  /* 0x0003002a04a29981 */ /* 0x0000e2000c1e1500 */
[----:B------:R-:W-:Y:S02]  /*7d10*/  PRMT R154, RZ, 0x7610, R154 ;  /* 0x00007610ff9a7816 */ /* 0x000fe4000000009a */
[----:B------:R-:W-:Y:S02]  /*7d20*/  ISETP.GE.AND P3, PT, R124, UR41, PT ;  /* 0x000000297c007c0c */ /* 0x000fe4000bf66270 */
[----:B------:R-:W-:-:S02]  /*7d30*/  ISETP.GE.AND P4, PT, R125, UR41, PT ;  /* 0x000000297d007c0c */ /* 0x000fc4000bf86270 */
[----:B------:R-:W-:Y:S01]  /*7d40*/  ISETP.GE.AND P0, PT, R65, UR41, PT ;  /* 0x0000002941007c0c */ /* 0x000fe2000bf06270 */
[----:B------:R0:W3:Y:S01]  /*7d50*/  @!P5 LDG.E.U16 R154, [R4.64+0x280] ;  /* 0x0002802a049ad981 */ /* 0x0000e2000c1e1500 */
[----:B------:R-:W-:Y:S02]  /*7d60*/  LOP3.LUT R126, R6, 0x1c0, RZ, 0xfc, !PT ;  /* 0x000001c0067e7812 */ /* 0x000fe400078efcff */
[----:B------:R-:W-:Y:S02]  /*7d70*/  ISETP.GE.AND P1, PT, R64, UR41, PT ;  /* 0x0000002940007c0c */ /* 0x000fe4000bf26270 */
[----:B------:R-:W-:Y:S02]  /*7d80*/  PRMT R149, RZ, 0x7610, R149 ;  /* 0x00007610ff957816 */ /* 0x000fe40000000095 */
[----:B------:R-:W-:Y:S02]  /*7d90*/  ISETP.GE.AND P5, PT, R126, UR41, PT ;  /* 0x000000297e007c0c */ /* 0x000fe4000bfa6270 */
[----:B------:R-:W-:-:S02]  /*7da0*/  PRMT R163, RZ, 0x7610, R163 ;  /* 0x00007610ffa37816 */ /* 0x000fc400000000a3 */
        /* <DEDUP_REMOVED lines=30> */
[----:B------:R-:W-:-:S02]  /*7f90*/  LOP3.LUT R12, R6, 0x320, RZ, 0xfc, !PT ;  /* 0x00000320060c7812 */ /* 0x000fc400078efcff */
[C---:B------:R-:W-:Y:S02]  /*7fa0*/  LOP3.LUT R11, R6.reuse, 0x340, RZ, 0xfc, !PT ;  /* 0x00000340060b7812 */ /* 0x040fe400078efcff */
[----:B------:R-:W-:Y:S02]  /*7fb0*/  LOP3.LUT R10, R6, 0x360, RZ, 0xfc, !PT ;  /* 0x00000360060a7812 */ /* 0x000fe400078efcff */
[----:B------:R-:W-:Y:S02]  /*7fc0*/  ISETP.GE.AND P2, PT, R12, UR41, PT ;  /* 0x000000290c007c0c */ /* 0x000fe4000bf46270 */
[----:B------:R-:W-:Y:S02]  /*7fd0*/  ISETP.GE.AND P3, PT, R11, UR41, PT ;  /* 0x000000290b007c0c */ /* 0x000fe4000bf66270 */
[----:B------:R-:W-:Y:S02]  /*7fe0*/  ISETP.GE.AND P0, PT, R10, UR41, PT ;  /* 0x000000290a007c0c */ /* 0x000fe4000bf06270 */
[----:B------:R-:W-:-:S02]  /*7ff0*/  PRMT R122, RZ, 0x7610, R122 ;  /* 0x00007610ff7a7816 */ /* 0x000fc4000000007a */
[----:B------:R-:W-:Y:S02]  /*8000*/  PRMT R129, RZ, 0x7610, R129 ;  /* 0x00007610ff817816 */ /* 0x000fe40000000081 */
[----:B------:R-:W-:-:S03]  /*8010*/  PRMT R138, RZ, 0x7610, R138 ;  /* 0x00007610ff8a7816 */ /* 0x000fc6000000008a */
[----:B------:R0:W3:Y:S04]  /*8020*/  @!P2 LDG.E.U16 R122, [R4.64+0x640] ;  /* 0x0006402a047aa981 */ /* 0x0000e8000c1e1500 */
[----:B------:R0:W3:Y:S04]  /*8030*/  @!P3 LDG.E.U16 R129, [R4.64+0x680] ;  /* 0x0006802a0481b981 */ /* 0x0000e8000c1e1500 */
[----:B------:R0:W3:Y:S01]  /*8040*/  @!P0 LDG.E.U16 R138, [R4.64+0x6c0] ;  /* 0x0006c02a048a8981 */ /* 0x0000e2000c1e1500 */
[----:B------:R-:W-:Y:S02]  /*8050*/  SHF.L.U32 R66, R118, 0x5, RZ ;  /* 0x0000000576427819 */ /* 0x000fe400000006ff */
[----:B------:R-:W-:-:S02]  /*8060*/  LOP3.LUT R9, R6, 0x380, RZ, 0xfc, !PT ;  /* 0x0000038006097812 */ /* 0x000fc400078efcff */
[----:B------:R-:W-:Y:S02]  /*8070*/  LOP3.LUT R66, R66, 0xffffffe0, R251, 0xe2, !PT ;  /* 0xffffffe042427812 */ /* 0x000fe400078ee2fb */
[C---:B------:R-:W-:Y:S02]  /*8080*/  LOP3.LUT R8, R6.reuse, 0x3a0, RZ, 0xfc, !PT ;  /* 0x000003a006087812 */ /* 0x040fe400078efcff */
[----:B------:R-:W-:Y:S02]  /*8090*/  LOP3.LUT R0, R6, 0x3c0, RZ, 0xfc, !PT ;  /* 0x000003c006007812 */ /* 0x000fe400078efcff */
[----:B------:R-:W-:Y:S02]  /*80a0*/  LOP3.LUT R66, R66, 0x3e0, RZ, 0xfc, !PT ;  /* 0x000003e042427812 */ /* 0x000fe400078efcff */
        /* <DEDUP_REMOVED lines=8> */
[----:B------:R0:W3:Y:S04]  /*8130*/  @!P1 LDG.E.U16 R146, [R4.64+0x700] ;  /* 0x0007002a04929981 */ /* 0x0000e8000c1e1500 */
[----:B------:R0:W3:Y:S04]  /*8140*/  @!P2 LDG.E.U16 R136, [R4.64+0x740] ;  /* 0x0007402a0488a981 */ /* 0x0000e8000c1e1500 */
[----:B------:R0:W3:Y:S04]  /*8150*/  @!P3 LDG.E.U16 R127, [R4.64+0x780] ;  /* 0x0007802a047fb981 */ /* 0x0000e8000c1e1500 */
[----:B------:R0:W3:Y:S01]  /*8160*/  @!P4 LDG.E.U16 R128, [R4.64+0x7c0] ;  /* 0x0007c02a0480c981 */ /* 0x0000e2000c1e1500 */
        /* <DEDUP_REMOVED lines=17> */
[----:B------:R0:W-:Y:S02]  /*8280*/  MUFU.COS R142, R4 ;  /* 0x00000004008e7308 */ /* 0x0001e40000000000 */
[----:B0-----:R-:W-:-:S06]  /*8290*/  IMAD.WIDE.U32 R4, R5, c[0x0][0x1c0], R6 ;  /* 0x0000700005047a25 */ /* 0x001fcc00078e0006 */
[----:B------:R-:W-:Y:S01]  /*82a0*/  MUFU.SIN R119, R67 ;  /* 0x0000004300777308 */ /* 0x000fe20000000400 */
[----:B------:R-:W-:Y:S02]  /*82b0*/  IADD3 R5, R5, UR32, RZ ;  /* 0x0000002005057c10 */ /* 0x000fe4000fffe0ff */
[----:B------:R-:W-:-:S05]  /*82c0*/  LEA R66, P2, R4, UR24, 0x1 ;  /* 0x0000001804427c11 */ /* 0x000fca000f8408ff */
[----:B------:R0:W-:Y:S01]  /*82d0*/  MUFU.COS R134, R67 ;  /* 0x0000004300867308 */ /* 0x0001e20000000000 */
[C---:B------:R-:W-:Y:S01]  /*82e0*/  IADD3 R6, R117.reuse, 0x220, RZ ;  /* 0x0000022075067810 */ /* 0x040fe20007ffe0ff */
[----:B-12---:R1:W-:Y:S01]  /*82f0*/  STS.U16 [R115], R70 ;  /* 0x0000004673007388 */ /* 0x0063e20000000400 */
[----:B0-----:R-:W-:Y:S02]  /*8300*/  LEA.HI.X R67, R4, UR25, R5, 0x1, P2 ;  /* 0x0000001904437c11 */ /* 0x001fe400090f0c05 */
[----:B------:R-:W-:Y:S01]  /*8310*/  IADD3 R4, R117, 0x200, RZ ;  /* 0x0000020075047810 */ /* 0x000fe20007ffe0ff */
[----:B------:R-:W-:Y:S01]  /*8320*/  STS.U16 [R114+0x40], R71 ;  /* 0x0000404772007388 */ /* 0x000fe20000000400 */
[-C--:B------:R-:W-:Y:S02]  /*8330*/  LEA.HI.SX32 R6, R6, R117.reuse, 0x1b ;  /* 0x0000007506067211 */ /* 0x080fe400078fdaff */
[----:B------:R-:W-:Y:S01]  /*8340*/  LEA.HI.SX32 R4, R4, R117, 0x1b ;  /* 0x0000007504047211 */ /* 0x000fe200078fdaff */
[----:B------:R-:W-:Y:S04]  /*8350*/  STS.U16 [R113+0x80], R140 ;  /* 0x0000808c71007388 */ /* 0x000fe80000000400 */
[----:B------:R-:W-:Y:S01]  /*8360*/  STS.U16 [R112+0xc0], R135 ;  /* 0x0000c08770007388 */ /* 0x000fe20000000400 */
[----:B------:R-:W-:-:S03]  /*8370*/  SHF.L.U32 R190, R4, 0x1, RZ ;  /* 0x0000000104be7819 */ /* 0x000fc600000006ff */
[----:B------:R-:W-:Y:S01]  /*8380*/  STS.U16 [R111+0x100], R144 ;  /* 0x000100906f007388 */ /* 0x000fe20000000400 */
[----:B------:R-:W-:Y:S01]  /*8390*/  SHF.L.U32 R233, R6, 0x1, RZ ;  /* 0x0000000106e97819 */ /* 0x000fe200000006ff */
[----:B------:R-:W0:Y:S02]  /*83a0*/  R2UR UR34, R2 ;  /* 0x00000000022273c2 */ /* 0x000e2400000e0000 */
[----:B-----5:R-:W-:Y:S01]  /*83b0*/  STS.U16 [R110+0x140], R137 ;  /* 0x000140896e007388 */ /* 0x020fe20000000400 */
[----:B------:R-:W-:-:S03]  /*83c0*/  IADD3 R4, R117, 0x240, RZ ;  /* 0x0000024075047810 */ /* 0x000fc60007ffe0ff */
[----:B------:R-:W-:Y:S01]  /*83d0*/  STS.U16 [R109+0x180], R150 ;  /* 0x000180966d007388 */ /* 0x000fe20000000400 */
[----:B------:R-:W-:-:S03]  /*83e0*/  IADD3 R6, R117, 0x260, RZ ;  /* 0x0000026075067810 */ /* 0x000fc60007ffe0ff */
[----:B---3--:R-:W-:Y:S01]  /*83f0*/  STS.U16 [R108+0x1c0], R139 ;  /* 0x0001c08b6c007388 */ /* 0x008fe20000000400 */
[----:B-1----:R-:W-:-:S03]  /*8400*/  IADD3 R70, R117, 0x280, RZ ;  /* 0x0000028075467810 */ /* 0x002fc60007ffe0ff */
[----:B------:R-:W-:Y:S01]  /*8410*/  STS.U16 [R107+0x200], R152 ;  /* 0x000200986b007388 */ /* 0x000fe20000000400 */
[----:B------:R-:W-:-:S03]  /*8420*/  LEA.HI.SX32 R4, R4, R117, 0x1b ;  /* 0x0000007504047211 */ /* 0x000fc600078fdaff */
[----:B------:R-:W-:Y:S01]  /*8430*/  STS.U16 [R106+0x240], R143 ;  /* 0x0002408f6a007388 */ /* 0x000fe20000000400 */
[----:B------:R-:W-:-:S03]  /*8440*/  LEA.HI.SX32 R6, R6, R117, 0x1b ;  /* 0x0000007506067211 */ /* 0x000fc600078fdaff */
[----:B------:R-:W-:Y:S01]  /*8450*/  STS.U16 [R105+0x280], R154 ;  /* 0x0002809a69007388 */ /* 0x000fe20000000400 */
[----:B------:R-:W-:-:S03]  /*8460*/  LEA.HI.SX32 R70, R70, R117, 0x1b ;  /* 0x0000007546467211 */ /* 0x000fc600078fdaff */
[----:B------:R1:W-:Y:S01]  /*8470*/  STS.U16 [R104+0x2c0], R147 ;  /* 0x0002c09368007388 */ /* 0x0003e20000000400 */
[----:B------:R-:W-:-:S03]  /*8480*/  SHF.L.U32 R187, R4, 0x1, RZ ;  /* 0x0000000104bb7819 */ /* 0x000fc600000006ff */
[----:B------:R-:W-:Y:S01]  /*8490*/  STS.U16 [R103+0x300], R162 ;  /* 0x000300a267007388 */ /* 0x000fe20000000400 */
[----:B------:R-:W-:-:S03]  /*84a0*/  SHF.L.U32 R185, R6, 0x1, RZ ;  /* 0x0000000106b97819 */ /* 0x000fc600000006ff */
[----:B------:R2:W-:Y:S01]  /*84b0*/  STS.U16 [R102+0x340], R149 ;  /* 0x0003409566007388 */ /* 0x0005e20000000400 */
[C---:B------:R-:W-:Y:S02]  /*84c0*/  IADD3 R4, R117.reuse, 0x2e0, RZ ;  /* 0x000002e075047810 */ /* 0x040fe40007ffe0ff */
[C---:B-1----:R-:W-:Y:S02]  /*84d0*/  IADD3 R104, R117.reuse, 0x2c0, RZ ;  /* 0x000002c075687810 */ /* 0x042fe40007ffe0ff */
[C---:B------:R-:W-:Y:S02]  /*84e0*/  IADD3 R6, R117.reuse, 0x300, RZ ;  /* 0x0000030075067810 */ /* 0x040fe40007ffe0ff */
[----:B--2---:R-:W-:Y:S02]  /*84f0*/  IADD3 R102, R117, 0x2a0, RZ ;  /* 0x000002a075667810 */ /* 0x004fe40007ffe0ff */
[----:B------:R-:W-:Y:S02]  /*8500*/  SHF.L.U32 R183, R70, 0x1, RZ ;  /* 0x0000000146b77819 */ /* 0x000fe400000006ff */
[-C--:B------:R-:W-:Y:S01]  /*8510*/  LEA.HI.SX32 R102, R102, R117.reuse, 0x1b ;  /* 0x0000007566667211 */ /* 0x080fe200078fdaff */
[----:B------:R-:W-:Y:S01]  /*8520*/  STS.U16 [R101+0x380], R164 ;  /* 0x000380a465007388 */ /* 0x000fe20000000400 */
[----:B------:R-:W-:-:S02]  /*8530*/  LEA.HI.SX32 R104, R104, R117, 0x1b ;  /* 0x0000007568687211 */ /* 0x000fc400078fdaff */
[----:B------:R-:W-:Y:S01]  /*8540*/  IADD3 R70, R117, 0x320, RZ ;  /* 0x0000032075467810 */ /* 0x000fe20007ffe0ff */
[----:B------:R-:W-:Y:S01]  /*8550*/  STS.U16 [R100+0x3c0], R161 ;  /* 0x0003c0a164007388 */ /* 0x000fe20000000400 */
[-C--:B------:R-:W-:Y:S02]  /*8560*/  LEA.HI.SX32 R4, R4, R117.reuse, 0x1b ;  /* 0x0000007504047211 */ /* 0x080fe400078fdaff */
[-C--:B------:R-:W-:Y:S01]  /*8570*/  LEA.HI.SX32 R6, R6, R117.reuse, 0x1b ;  /* 0x0000007506067211 */ /* 0x080fe200078fdaff */
[----:B------:R-:W-:Y:S01]  /*8580*/  STS.U16 [R190+0x400], R163 ;  /* 0x000400a3be007388 */ /* 0x000fe20000000400 */
[----:B------:R-:W-:Y:S02]  /*8590*/  SHF.L.U32 R194, R102, 0x1, RZ ;  /* 0x0000000166c27819 */ /* 0x000fe400000006ff */
[----:B------:R-:W-:Y:S01]  /*85a0*/  SHF.L.U32 R162, R104, 0x1, RZ ;  /* 0x0000000168a27819 */ /* 0x000fe200000006ff */
[----:B------:R-:W-:Y:S01]  /*85b0*/  STS.U16 [R233+0x440], R166 ;  /* 0x000440a6e9007388 */ /* 0x000fe20000000400 */
[----:B------:R-:W-:-:S02]  /*85c0*/  LEA.HI.SX32 R71, R70, R117, 0x1b ;  /* 0x0000007546477211 */ /* 0x000fc400078fdaff */
        /* <DEDUP_REMOVED lines=8> */
[----:B------:R0:W-:Y:S01]  /*8650*/  STS.U16 [R144+0x600], R69 ;  /* 0x0006004590007388 */ /* 0x0001e20000000400 */
[----:B------:R-:W-:Y:S01]  /*8660*/  FMUL.FTZ R3, R84, UR35 ;  /* 0x0000002354037c20 */ /* 0x000fe20008410000 */
[----:B------:R-:W-:-:S02]  /*8670*/  PRMT R110, RZ, 0x7610, R110 ;  /* 0x00007610ff6e7816 */ /* 0x000fc4000000006e */
[----:B------:R-:W-:Y:S02]  /*8680*/  ISETP.GE.AND P5, PT, R174, UR41, PT ;  /* 0x00000029ae007c0c */ /* 0x000fe4000bfa6270 */
[----:B------:R-:W-:Y:S02]  /*8690*/  ISETP.GE.AND P4, PT, R155, UR41, PT ;  /* 0x000000299b007c0c */ /* 0x000fe4000bf86270 */
[----:B------:R-:W-:Y:S01]  /*86a0*/  ISETP.GE.AND P1, PT, R175, UR41, PT ;  /* 0x00000029af007c0c */ /* 0x000fe2000bf26270 */
[----:B------:R-:W-:Y:S01]  /*86b0*/  MUFU.SIN R130, R148 ;  /* 0x0000009400827308 */ /* 0x000fe20000000400 */
[----:B0-----:R-:W-:Y:S01]  /*86c0*/  MOV R69, UR34 ;  /* 0x0000002200457c02 */ /* 0x001fe20008000f00 */
[----:B------:R-:W2:Y:S04]  /*86d0*/  LDL R164, [R1+0x4] ;  /* 0x0000040001a47983 */ /* 0x000ea80000100800 */
[----:B------:R-:W-:-:S04]  /*86e0*/  FMUL.FTZ R69, R69, 1.4426950216293334961 ;  /* 0x3fb8aa3b45457820 */ /* 0x000fc80000410000 */
[----:B------:R-:W-:-:S06]  /*86f0*/  FMUL.FTZ R113, R69, R85 ;  /* 0x0000005545717220 */ /* 0x000fcc0000410000 */
[----:B------:R-:W0:Y:S01]  /*8700*/  MUFU.EX2 R113, R113 ;  /* 0x0000007100717308 */ /* 0x000e220000000800 */
[C---:B------:R-:W-:Y:S02]  /*8710*/  IADD3 R100, R117.reuse, 0x340, RZ ;  /* 0x0000034075647810 */ /* 0x040fe40007ffe0ff */
[----:B------:R-:W-:Y:S02]  /*8720*/  IADD3 R4, R117, 0x360, RZ ;  /* 0x0000036075047810 */ /* 0x000fe40007ffe0ff */
[-C--:B------:R-:W-:Y:S02]  /*8730*/  LEA.HI.SX32 R100, R100, R117.reuse, 0x1b ;  /* 0x0000007564647211 */ /* 0x080fe400078fdaff */
[----:B------:R-:W-:Y:S01]  /*8740*/  LEA.HI.SX32 R4, R4, R117, 0x1b ;  /* 0x0000007504047211 */ /* 0x000fe200078fdaff */
[C---:B0-----:R-:W-:Y:S02]  /*8750*/  FMUL.FTZ R142, R113.reuse, R142 ;  /* 0x0000008e718e7220 */ /* 0x041fe40000410000 */
[----:B------:R-:W-:-:S02]  /*8760*/  FMUL.FTZ R141, R113, R141 ;  /* 0x0000008d718d7220 */ /* 0x000fc40000410000 */
[----:B------:R-:W3:Y:S01]  /*8770*/  LDL R113, [R1+0x10] ;  /* 0x0000100001717983 */ /* 0x000ee20000100800 */
[----:B------:R-:W-:Y:S02]  /*8780*/  SHF.L.U32 R71, R71, 0x1, RZ ;  /* 0x0000000147477819 */ /* 0x000fe400000006ff */
[----:B------:R-:W-:Y:S02]  /*8790*/  SHF.L.U32 R140, R100, 0x1, RZ ;  /* 0x00000001648c7819 */ /* 0x000fe400000006ff */
[----:B------:R-:W-:Y:S01]  /*87a0*/  SHF.L.U32 R139, R4, 0x1, RZ ;  /* 0x00000001048b7819 */ /* 0x000fe200000006ff */
[----:B------:R-:W-:Y:S04]  /*87b0*/  STS.U16 [R71+0x640], R122 ;  /* 0x0006407a47007388 */ /* 0x000fe80000000400 */
[----:B------:R-:W-:Y:S04]  /*87c0*/  STS.U16 [R140+0x680], R129 ;  /* 0x000680818c007388 */ /* 0x000fe80000000400 */
[----:B------:R0:W-:Y:S04]  /*87d0*/  STS.U16 [R139+0x6c0], R138 ;  /* 0x0006c08a8b007388 */ /* 0x0001e80000000400 */
[----:B0-----:R-:W4:Y:S01]  /*87e0*/  LDL R138, [R1+0x8] ;  /* 0x00000800018a7983 */ /* 0x001f220000100800 */
[----:B------:R-:W-:-:S02]  /*87f0*/  FMUL.RZ R151, R3, 0.15915493667125701904 ;  /* 0x3e22f98303977820 */ /* 0x000fc4000040c000 */
[----:B------:R-:W-:Y:S01]  /*8800*/  FMUL.FTZ R3, R83, UR35 ;  /* 0x0000002353037c20 */ /* 0x000fe20008410000 */
[----:B------:R-:W-:-:S03]  /*8810*/  IADD3 R6, R117, 0x380, RZ ;  /* 0x0000038075067810 */ /* 0x000fc60007ffe0ff */
[----:B------:R-:W-:Y:S02]  /*8820*/  FMUL.RZ R153, R3, 0.15915493667125701904 ;  /* 0x3e22f98303997820 */ /* 0x000fe4000040c000 */
[----:B------:R-:W-:Y:S01]  /*8830*/  FMUL.FTZ R3, R82, UR35 ;  /* 0x0000002352037c20 */ /* 0x000fe20008410000 */
[C---:B------:R-:W-:Y:S02]  /*8840*/  IADD3 R100, R117.reuse, 0x3a0, RZ ;  /* 0x000003a075647810 */ /* 0x040fe40007ffe0ff */
[----:B------:R-:W-:Y:S01]  /*8850*/  IADD3 R102, R117, 0x3c0, RZ ;  /* 0x000003c075667810 */ /* 0x000fe20007ffe0ff */
[----:B------:R-:W-:Y:S01]  /*8860*/  FMUL.RZ R156, R3, 0.15915493667125701904 ;  /* 0x3e22f983039c7820 */ /* 0x000fe2000040c000 */
[----:B------:R-:W-:Y:S01]  /*8870*/  IADD3 R104, R117, 0x3e0, RZ ;  /* 0x000003e075687810 */ /* 0x000fe20007ffe0ff */
[----:B------:R-:W-:Y:S01]  /*8880*/  FMUL.FTZ R3, R81, UR35 ;  /* 0x0000002351037c20 */ /* 0x000fe20008410000 */
[-C--:B------:R-:W-:Y:S02]  /*8890*/  LEA.HI.SX32 R6, R6, R117.reuse, 0x1b ;  /* 0x0000007506067211 */ /* 0x080fe400078fdaff */
[----:B------:R-:W-:-:S02]  /*88a0*/  LEA.HI.SX32 R100, R100, R117, 0x1b ;  /* 0x0000007564647211 */ /* 0x000fc400078fdaff */
[-C--:B------:R-:W-:Y:S01]  /*88b0*/  LEA.HI.SX32 R102, R102, R117.reuse, 0x1b ;  /* 0x0000007566667211 */ /* 0x080fe200078fdaff */
[----:B------:R-:W-:Y:S01]  /*88c0*/  FMUL.RZ R5, R3, 0.15915493667125701904 ;  /* 0x3e22f98303057820 */ /* 0x000fe2000040c000 */
[----:B------:R-:W-:Y:S01]  /*88d0*/  LEA.HI.SX32 R104, R104, R117, 0x1b ;  /* 0x0000007568687211 */ /* 0x000fe200078fdaff */
[----:B------:R-:W-:Y:S01]  /*88e0*/  FMUL.FTZ R3, R80, UR35 ;  /* 0x0000002350037c20 */ /* 0x000fe20008410000 */
[----:B------:R-:W-:Y:S02]  /*88f0*/  SHF.L.U32 R143, R6, 0x1, RZ ;  /* 0x00000001068f7819 */ /* 0x000fe400000006ff */
[----:B------:R-:W-:Y:S02]  /*8900*/  SHF.L.U32 R163, R100, 0x1, RZ ;  /* 0x0000000164a37819 */ /* 0x000fe400000006ff */
[----:B------:R-:W-:Y:S02]  /*8910*/  SHF.L.U32 R122, R102, 0x1, RZ ;  /* 0x00000001667a7819 */ /* 0x000fe400000006ff */
[----:B------:R-:W-:Y:S01]  /*8920*/  SHF.L.U32 R123, R104, 0x1, RZ ;  /* 0x00000001687b7819 */ /* 0x000fe200000006ff */
[----:B------:R-:W-:Y:S01]  /*8930*/  FMUL.RZ R7, R3, 0.15915493667125701904 ;  /* 0x3e22f98303077820 */ /* 0x000fe2000040c000 */
[----:B------:R-:W-:Y:S01]  /*8940*/  STS.U16 [R143+0x700], R146 ;  /* 0x000700928f007388 */ /* 0x000fe20000000400 */
[----:B------:R-:W-:Y:S01]  /*8950*/  FMUL.FTZ R3, R79, UR35 ;  /* 0x000000234f037c20 */ /* 0x000fe20008410000 */
[----:B------:R-:W-:Y:S02]  /*8960*/  MUFU.SIN R157, R156 ;  /* 0x0000009c009d7308 */ /* 0x000fe40000000400 */
[----:B------:R-:W-:Y:S04]  /*8970*/  STS.U16 [R163+0x740], R136 ;  /* 0x00074088a3007388 */ /* 0x000fe80000000400 */
[----:B------:R-:W-:Y:S02]  /*8980*/  STS.U16 [R122+0x780], R127 ;  /* 0x0007807f7a007388 */ /* 0x000fe40000000400 */
[----:B------:R-:W-:Y:S02]  /*8990*/  MUFU.COS R158, R156 ;  /* 0x0000009c009e7308 */ /* 0x000fe40000000000 */
[----:B------:R-:W-:Y:S01]  /*89a0*/  STS.U16 [R123+0x7c0], R128 ;  /* 0x0007c0807b007388 */ /* 0x000fe20000000400 */
[----:B------:R-:W-:-:S06]  /*89b0*/  NOP ;  /* 0x0000000000007918 */ /* 0x000fcc0000000000 */
[----:B------:R-:W-:Y:S01]  /*89c0*/  MUFU.SIN R155, R5 ;  /* 0x00000005009b7308 */ /* 0x000fe20000000400 */
[----:B------:R0:W5:Y:S01]  /*89d0*/  @!P3 LDG.E.U16 R110, [R66.64] ;  /* 0x0000002a426eb981 */ /* 0x000162000c1e1500 */
[----:B------:R-:W-:Y:S02]  /*89e0*/  ISETP.GE.AND P3, PT, R188, UR41, PT ;  /* 0x00000029bc007c0c */ /* 0x000fe4000bf66270 */
[----:B------:R-:W-:-:S04]  /*89f0*/  PRMT R108, RZ, 0x7610, R108 ;  /* 0x00007610ff6c7816 */ /* 0x000fc8000000006c */
[----:B------:R1:W-:Y:S01]  /*8a00*/  MUFU.COS R156, R5 ;  /* 0x00000005009c7308 */ /* 0x0003e20000000000 */
[----:B------:R-:W-:Y:S01]  /*8a10*/  ISETP.GE.AND P2, PT, R176, UR41, PT ;  /* 0x00000029b0007c0c */ /* 0x000fe2000bf46270 */
[----:B------:R0:W2:Y:S01]  /*8a20*/  @!P5 LDG.E.U16 R108, [R66.64+0x80] ;  /* 0x0000802a426cd981 */ /* 0x0000a2000c1e1500 */
[----:B------:R-:W-:Y:S01]  /*8a30*/  PRMT R109, RZ, 0x7610, R109 ;  /* 0x00007610ff6d7816 */ /* 0x000fe2000000006d */
[----:B-1----:R-:W-:-:S04]  /*8a40*/  FMUL.RZ R5, R3, 0.15915493667125701904 ;  /* 0x3e22f98303057820 */ /* 0x002fc8000040c000 */
[----:B------:R-:W-:Y:S01]  /*8a50*/  MUFU.SIN R159, R153 ;  /* 0x00000099009f7308 */ /* 0x000fe20000000400 */
[----:B------:R-:W-:Y:S01]  /*8a60*/  FMUL.FTZ R3, R78, UR35 ;  /* 0x000000234e037c20 */ /* 0x000fe20008410000 */
[----:B------:R-:W-:Y:S01]  /*8a70*/  PRMT R107, RZ, 0x7610, R107 ;  /* 0x00007610ff6b7816 */ /* 0x000fe2000000006b */
[----:B------:R0:W2:Y:S05]  /*8a80*/  @!P1 LDG.E.U16 R109, [R66.64+0xc0] ;  /* 0x0000c02a426d9981 */ /* 0x0000aa000c1e1500 */
[----:B------:R-:W-:Y:S01]  /*8a90*/  MUFU.COS R160, R153 ;  /* 0x0000009900a07308 */ /* 0x000fe20000000000 */
[----:B------:R-:W-:Y:S01]  /*8aa0*/  ISETP.GE.AND P5, PT, R184, UR41, PT ;  /* 0x00000029b8007c0c */ /* 0x000fe2000bfa6270 */
[----:B------:R0:W2:Y:S06]  /*8ab0*/  @!P3 LDG.E.U16 R107, [R66.64+0x140] ;  /* 0x0001402a426bb981 */ /* 0x0000ac000c1e1500 */
[----:B------:R-:W-:Y:S08]  /*8ac0*/  MUFU.SIN R153, R7 ;  /* 0x0000000700997308 */ /* 0x000ff00000000400 */
[----:B------:R1:W-:Y:S01]  /*8ad0*/  MUFU.COS R154, R7 ;  /* 0x00000007009a7308 */ /* 0x0003e20000000000 */
[----:B------:R-:W-:-:S07]  /*8ae0*/  PRMT R106, RZ, 0x7610, R106 ;  /* 0x00007610ff6a7816 */ /* 0x000fce000000006a */
[----:B------:R-:W-:Y:S01]  /*8af0*/  MUFU.COS R133, R148 ;  /* 0x0000009400857308 */ /* 0x000fe20000000000 */
[----:B-1----:R-:W-:Y:S01]  /*8b00*/  FMUL.RZ R7, R3, 0.15915493667125701904 ;  /* 0x3e22f98303077820 */ /* 0x002fe2000040c000 */
[----:B------:R-:W-:Y:S01]  /*8b10*/  ISETP.GE.AND P1, PT, R181, UR41, PT ;  /* 0x00000029b5007c0c */ /* 0x000fe2000bf26270 */
[----:B------:R-:W-:-:S05]  /*8b20*/  FMUL.FTZ R3, R77, UR35 ;  /* 0x000000234d037c20 */ /* 0x000fca0008410000 */
[----:B------:R-:W-:Y:S01]  /*8b30*/  MUFU.SIN R145, R151 ;  /* 0x0000009700917308 */ /* 0x000fe20000000400 */
[----:B------:R-:W-:Y:S01]  /*8b40*/  PRMT R111, RZ, 0x7610, R111 ;  /* 0x00007610ff6f7816 */ /* 0x000fe2000000006f */
[----:B------:R0:W2:Y:S06]  /*8b50*/  @!P2 LDG.E.U16 R106, [R66.64+0x100] ;  /* 0x0001002a426aa981 */ /* 0x0000ac000c1e1500 */
[----:B------:R-:W-:Y:S01]  /*8b60*/  MUFU.COS R148, R151 ;  /* 0x0000009700947308 */ /* 0x000fe20000000000 */
[----:B------:R-:W-:Y:S01]  /*8b70*/  ISETP.GE.AND P3, PT, R179, UR41, PT ;  /* 0x00000029b3007c0c */ /* 0x000fe2000bf66270 */
[----:B------:R0:W2:Y:S06]  /*8b80*/  @!P4 LDG.E.U16 R111, [R66.64+0x40] ;  /* 0x0000402a426fc981 */ /* 0x0000ac000c1e1500 */
[----:B------:R-:W-:Y:S01]  /*8b90*/  MUFU.SIN R151, R5 ;  /* 0x0000000500977308 */ /* 0x000fe20000000400 */
[----:B------:R-:W-:-:S07]  /*8ba0*/  PRMT R105, RZ, 0x7610, R105 ;  /* 0x00007610ff697816 */ /* 0x000fce0000000069 */
[----:B------:R1:W-:Y:S01]  /*8bb0*/  MUFU.COS R152, R5 ;  /* 0x0000000500987308 */ /* 0x0003e20000000000 */
[----:B------:R-:W-:Y:S01]  /*8bc0*/  ISETP.GE.AND P2, PT, R180, UR41, PT ;  /* 0x00000029b4007c0c */ /* 0x000fe2000bf46270 */
[----:B------:R0:W2:Y:S01]  /*8bd0*/  @!P5 LDG.E.U16 R105, [R66.64+0x1c0] ;  /* 0x0001c02a4269d981 */ /* 0x0000a2000c1e1500 */
[----:B-1----:R-:W-:Y:S02]  /*8be0*/  FMUL.RZ R5, R3, 0.15915493667125701904 ;  /* 0x3e22f98303057820 */ /* 0x002fe4000040c000 */
[----:B------:R-:W-:-:S03]  /*8bf0*/  FMUL.FTZ R3, R76, UR35 ;  /* 0x000000234c037c20 */ /* 0x000fc60008410000 */
        /* <DEDUP_REMOVED lines=8> */
[----:B------:R-:W-:Y:S02]  /*8c80*/  PRMT R100, RZ, 0x7610, R100 ;  /* 0x00007610ff647816 */ /* 0x000fe40000000064 */
[----:B------:R-:W-:-:S05]  /*8c90*/  ISETP.GE.AND P5, PT, R171, UR41, PT ;  /* 0x00000029ab007c0c */ /* 0x000fca000bfa6270 */
[----:B------:R1:W-:Y:S01]  /*8ca0*/  MUFU.COS R177, R5 ;  /* 0x0000000500b17308 */ /* 0x0003e20000000000 */
[----:B------:R-:W-:Y:S01]  /*8cb0*/  PRMT R103, RZ, 0x7610, R103 ;  /* 0x00007610ff677816 */ /* 0x000fe20000000067 */
[----:B------:R0:W2:Y:S01]  /*8cc0*/  @!P3 LDG.E.U16 R100, [R66.64+0x280] ;  /* 0x0002802a4264b981 */ /* 0x0000a2000c1e1500 */
[----:B-1----:R-:W-:Y:S01]  /*8cd0*/  FMUL.RZ R5, R3, 0.15915493667125701904 ;  /* 0x3e22f98303057820 */ /* 0x002fe2000040c000 */
[----:B------:R-:W-:-:S03]  /*8ce0*/  ISETP.GE.AND P1, PT, R169, UR41, PT ;  /* 0x00000029a9007c0c */ /* 0x000fc6000bf26270 */
[----:B------:R0:W2:Y:S01]  /*8cf0*/  @!P2 LDG.E.U16 R103, [R66.64+0x240] ;  /* 0x0002402a4267a981 */ /* 0x0000a2000c1e1500 */
[----:B------:R-:W-:Y:S01]  /*8d00*/  MUFU.SIN R2, R5 ;  /* 0x0000000500027308 */ /* 0x000fe20000000400 */
[----:B------:R-:W-:Y:S02]  /*8d10*/  PRMT R104, RZ, 0x7610, R104 ;  /* 0x00007610ff687816 */ /* 0x000fe40000000068 */
[----:B------:R-:W-:-:S05]  /*8d20*/  ISETP.GE.AND P3, PT, R125, UR41, PT ;  /* 0x000000297d007c0c */ /* 0x000fca000bf66270 */
[----:B------:R1:W-:Y:S01]  /*8d30*/  MUFU.COS R147, R5 ;  /* 0x0000000500937308 */ /* 0x0003e20000000000 */
[----:B------:R-:W-:Y:S01]  /*8d40*/  PRMT R238, RZ, 0x7610, R238 ;  /* 0x00007610ffee7816 */ /* 0x000fe200000000ee */
[----:B------:R0:W2:Y:S01]  /*8d50*/  @!P4 LDG.E.U16 R104, [R66.64+0x180] ;  /* 0x0001802a4268c981 */ /* 0x0000a2000c1e1500 */
[----:B-1----:R-:W-:Y:S01]  /*8d60*/  FMUL.FTZ R5, R69, R88 ;  /* 0x0000005845057220 */ /* 0x002fe20000410000 */
[----:B------:R-:W-:-:S03]  /*8d70*/  ISETP.GE.AND P2, PT, R126, UR41, PT ;  /* 0x000000297e007c0c */ /* 0x000fc6000bf46270 */
[----:B------:R0:W2:Y:S01]  /*8d80*/  @!P5 LDG.E.U16 R238, [R66.64+0x300] ;  /* 0x0003002a42eed981 */ /* 0x0000a2000c1e1500 */
[----:B------:R1:W-:Y:S01]  /*8d90*/  MUFU.EX2 R6, R5 ;  /* 0x0000000500067308 */ /* 0x0003e20000000800 */
[----:B------:R-:W-:Y:S02]  /*8da0*/  PRMT R235, RZ, 0x7610, R235 ;  /* 0x00007610ffeb7816 */ /* 0x000fe400000000eb */
[----:B------:R-:W-:Y:S02]  /*8db0*/  ISETP.GE.AND P4, PT, R173, UR41, PT ;  /* 0x00000029ad007c0c */ /* 0x000fe4000bf86270 */
[----:B------:R-:W-:Y:S02]  /*8dc0*/  PRMT R191, RZ, 0x7610, R191 ;  /* 0x00007610ffbf7816 */ /* 0x000fe400000000bf */
[----:B------:R-:W-:Y:S01]  /*8dd0*/  ISETP.GE.AND P5, PT, R68, UR41, PT ;  /* 0x0000002944007c0c */ /* 0x000fe2000bfa6270 */
[----:B------:R0:W2:Y:S01]  /*8de0*/  @!P1 LDG.E.U16 R235, [R66.64+0x340] ;  /* 0x0003402a42eb9981 */ /* 0x0000a2000c1e1500 */
[----:B-1----:R-:W-:Y:S01]  /*8df0*/  FMUL.FTZ R5, R69, R86 ;  /* 0x0000005645057220 */ /* 0x002fe20000410000 */
[----:B------:R-:W-:-:S02]  /*8e00*/  PRMT R236, RZ, 0x7610, R236 ;  /* 0x00007610ffec7816 */ /* 0x000fc400000000ec */
[----:B------:R-:W-:Y:S01]  /*8e10*/  PRMT R101, RZ, 0x7610, R101 ;  /* 0x00007610ff657816 */ /* 0x000fe20000000065 */
[----:B------:R1:W-:Y:S01]  /*8e20*/  MUFU.EX2 R112, R5 ;  /* 0x0000000500707308 */ /* 0x0003e20000000800 */
[----:B------:R-:W-:Y:S01]  /*8e30*/  ISETP.GE.AND P1, PT, R65, UR41, PT ;  /* 0x0000002941007c0c */ /* 0x000fe2000bf26270 */
[----:B------:R0:W2:Y:S01]  /*8e40*/  @!P3 LDG.E.U16 R191, [R66.64+0x3c0] ;  /* 0x0003c02a42bfb981 */ /* 0x0000a2000c1e1500 */
[----:B------:R-:W-:Y:S01]  /*8e50*/  PRMT R188, RZ, 0x7610, R188 ;  /* 0x00007610ffbc7816 */ /* 0x000fe200000000bc */
[C---:B------:R-:W-:Y:S01]  /*8e60*/  FMUL.FTZ R68, R69.reuse, R83 ;  /* 0x0000005345447220 */ /* 0x040fe20000410000 */
[----:B------:R-:W-:Y:S01]  /*8e70*/  PRMT R234, RZ, 0x7610, R234 ;  /* 0x00007610ffea7816 */ /* 0x000fe200000000ea */
[----:B------:R0:W2:Y:S01]  /*8e80*/  @!P2 LDG.E.U16 R236, [R66.64+0x380] ;  /* 0x0003802a42eca981 */ /* 0x0000a2000c1e1500 */
[----:B-1----:R-:W-:Y:S01]  /*8e90*/  FMUL.FTZ R5, R69, R84 ;  /* 0x0000005445057220 */ /* 0x002fe20000410000 */
[----:B------:R-:W-:Y:S02]  /*8ea0*/  ISETP.GE.AND P3, PT, R17, UR41, PT ;  /* 0x0000002911007c0c */ /* 0x000fe4000bf66270 */
[----:B------:R0:W2:Y:S01]  /*8eb0*/  @!P4 LDG.E.U16 R101, [R66.64+0x2c0] ;  /* 0x0002c02a4265c981 */ /* 0x0000a2000c1e1500 */
[----:B------:R1:W-:Y:S01]  /*8ec0*/  MUFU.EX2 R114, R5 ;  /* 0x0000000500727308 */ /* 0x0003e20000000800 */
[----:B------:R-:W-:-:S02]  /*8ed0*/  ISETP.GE.AND P2, PT, R64, UR41, PT ;  /* 0x0000002940007c0c */ /* 0x000fc4000bf46270 */
[----:B------:R0:W2:Y:S01]  /*8ee0*/  @!P5 LDG.E.U16 R188, [R66.64+0x440] ;  /* 0x0004402a42bcd981 */ /* 0x0000a2000c1e1500 */
[----:B------:R-:W-:-:S03]  /*8ef0*/  PRMT R231, RZ, 0x7610, R231 ;  /* 0x00007610ffe77816 */ /* 0x000fc600000000e7 */
[----:B------:R0:W2:Y:S01]  /*8f00*/  @!P1 LDG.E.U16 R234, [R66.64+0x480] ;  /* 0x0004802a42ea9981 */ /* 0x0000a2000c1e1500 */
[----:B-1----:R-:W-:-:S04]  /*8f10*/  FMUL.FTZ R5, R69, R82 ;  /* 0x0000005245057220 */ /* 0x002fc80000410000 */
[----:B------:R1:W0:Y:S01]  /*8f20*/  MUFU.EX2 R17, R5 ;  /* 0x0000000500117308 */ /* 0x0002220000000800 */
[----:B------:R-:W-:Y:S02]  /*8f30*/  ISETP.GE.AND P4, PT, R124, UR41, PT ;  /* 0x000000297c007c0c */ /* 0x000fe4000bf86270 */
[----:B------:R-:W-:Y:S01]  /*8f40*/  ISETP.GE.AND P5, PT, R15, UR41, PT ;  /* 0x000000290f007c0c */ /* 0x000fe2000bfa6270 */
[----:B------:R-:W2:Y:S01]  /*8f50*/  LDL R124, [R1+0xc] ;  /* 0x00000c00017c7983 */ /* 0x000ea20000100800 */
[----:B-1----:R-:W-:-:S04]  /*8f60*/  FMUL.FTZ R5, R69, R80 ;  /* 0x0000005045057220 */ /* 0x002fc80000410000 */
[----:B------:R1:W-:Y:S01]  /*8f70*/  MUFU.EX2 R64, R5 ;  /* 0x0000000500407308 */ /* 0x0003e20000000800 */
[----:B------:R-:W-:-:S04]  /*8f80*/  ISETP.GE.AND P1, PT, R14, UR41, PT ;  /* 0x000000290e007c0c */ /* 0x000fc8000bf26270 */
[----:B------:R0:W5:Y:S01]  /*8f90*/  @!P4 LDG.E.U16 R231, [R66.64+0x400] ;  /* 0x0004002a42e7c981 */ /* 0x000162000c1e1500 */
[----:B-1----:R-:W-:Y:S02]  /*8fa0*/  SHF.L.U32 R5, R117, 0x5, RZ ;  /* 0x0000000575057819 */ /* 0x002fe400000006ff */
[----:B------:R1:W-:Y:S01]  /*8fb0*/  MUFU.EX2 R65, R68 ;  /* 0x0000004400417308 */ /* 0x0003e20000000800 */
[----:B------:R-:W-:Y:S02]  /*8fc0*/  PRMT R203, RZ, 0x7610, R203 ;  /* 0x00007610ffcb7816 */ /* 0x000fe400000000cb */
[----:B------:R-:W-:Y:S02]  /*8fd0*/  PRMT R205, RZ, 0x7610, R205 ;  /* 0x00007610ffcd7816 */ /* 0x000fe400000000cd */
[----:B------:R-:W-:Y:S02]  /*8fe0*/  ISETP.GE.AND P4, PT, R16, UR41, PT ;  /* 0x0000002910007c0c */ /* 0x000fe4000bf86270 */
[----:B------:R0:W5:Y:S01]  /*8ff0*/  @!P5 LDG.E.U16 R203, [R66.64+0x580] ;  /* 0x0005802a42cbd981 */ /* 0x000162000c1e1500 */
[----:B-1----:R-:W-:-:S02]  /*9000*/  LEA.HI.SX32 R68, R5, R5, 0x1b ;  /* 0x0000000505447211 */ /* 0x002fc400078fdaff */
[----:B------:R-:W-:Y:S01]  /*9010*/  PRMT R202, RZ, 0x7610, R202 ;  /* 0x00007610ffca7816 */ /* 0x000fe200000000ca */
[----:B------:R1:W5:Y:S01]  /*9020*/  @!P1 LDG.E.U16 R205, [R66.64+0x5c0] ;  /* 0x0005c02a42cd9981 */ /* 0x000362000c1e1500 */
[----:B------:R-:W-:Y:S02]  /*9030*/  SHF.L.U32 R68, R68, 0x1, RZ ;  /* 0x0000000144447819 */ /* 0x000fe400000006ff */
[----:B------:R-:W-:Y:S02]  /*9040*/  ISETP.GE.AND P5, PT, R10, UR41, PT ;  /* 0x000000290a007c0c */ /* 0x000fe4000bfa6270 */
[----:B------:R-:W-:Y:S01]  /*9050*/  PRMT R198, RZ, 0x7610, R198 ;  /* 0x00007610ffc67816 */ /* 0x000fe200000000c6 */
[----:B------:R-:W1:Y:S01]  /*9060*/  LDS.U16 R14, [R68+0x2] ;  /* 0x00000200440e7984 */ /* 0x000e620000000400 */
[----:B------:R-:W-:-:S03]  /*9070*/  FMUL.FTZ R10, R69, R78 ;  /* 0x0000004e450a7220 */ /* 0x000fc60000410000 */
[----:B------:R-:W1:Y:S01]  /*9080*/  LDS.U16 R15, [R68] ;  /* 0x00000000440f7984 */ /* 0x000e620000000400 */
[----:B------:R-:W-:Y:S01]  /*9090*/  ISETP.GE.AND P1, PT, R9, UR41, PT ;  /* 0x0000002909007c0c */ /* 0x000fe2000bf26270 */
[----:B------:R-:W-:Y:S01]  /*90a0*/  MUFU.SIN R174, R7 ;  /* 0x0000000700ae7308 */ /* 0x000fe20000000400 */
[----:B------:R-:W-:Y:S01]  /*90b0*/  PRMT R195, RZ, 0x7610, R195 ;  /* 0x00007610ffc37816 */ /* 0x000fe200000000c3 */
[----:B------:R0:W5:Y:S01]  /*90c0*/  @!P3 LDG.E.U16 R202, [R66.64+0x500] ;  /* 0x0005002a42cab981 */ /* 0x000162000c1e1500 */
[----:B------:R-:W-:Y:S01]  /*90d0*/  ISETP.GE.AND P3, PT, R12, UR41, PT ;  /* 0x000000290c007c0c */ /* 0x000fe2000bf66270 */
[----:B------:R-:W-:Y:S02]  /*90e0*/  FMUL.FTZ R12, R69, R79 ;  /* 0x0000004f450c7220 */ /* 0x000fe40000410000 */
[----:B------:R0:W5:Y:S02]  /*90f0*/  @!P2 LDG.E.U16 R198, [R66.64+0x4c0] ;  /* 0x0004c02a42c6a981 */ /* 0x000164000c1e1500 */
[----:B------:R0:W-:Y:S01]  /*9100*/  MUFU.COS R175, R7 ;  /* 0x0000000700af7308 */ /* 0x0001e20000000000 */
[----:B------:R-:W-:Y:S01]  /*9110*/  ISETP.GE.AND P2, PT, R13, UR41, PT ;  /* 0x000000290d007c0c */ /* 0x000fe2000bf46270 */
[----:B------:R1:W5:Y:S01]  /*9120*/  @!P4 LDG.E.U16 R195, [R66.64+0x540] ;  /* 0x0005402a42c3c981 */ /* 0x000362000c1e1500 */
[----:B------:R-:W-:-:S03]  /*9130*/  PRMT R204, RZ, 0x7610, R204 ;  /* 0x00007610ffcc7816 */ /* 0x000fc600000000cc */
[----:B------:R-:W3:Y:S02]  /*9140*/  LDS.U16 R13, [R68+0x4] ;  /* 0x00000400440d7984 */ /* 0x000ee40000000400 */
[----:B------:R4:W1:Y:S01]  /*9150*/  MUFU.EX2 R9, R10 ;  /* 0x0000000a00097308 */ /* 0x0008620000000800 */
[----:B0-----:R-:W-:Y:S01]  /*9160*/  FMUL.FTZ R7, R69, R87 ;  /* 0x0000005745077220 */ /* 0x001fe20000410000 */
[----:B------:R-:W-:Y:S01]  /*9170*/  ISETP.GE.AND P4, PT, R11, UR41, PT ;  /* 0x000000290b007c0c */ /* 0x000fe2000bf86270 */
[----:B------:R-:W-:Y:S01]  /*9180*/  FMUL.FTZ R3, R89, UR35 ;  /* 0x0000002359037c20 */ /* 0x000fe20008410000 */
[----:B------:R0:W5:Y:S04]  /*9190*/  @!P3 LDG.E.U16 R204, [R66.64+0x640] ;  /* 0x0006402a42ccb981 */ /* 0x000168000c1e1500 */
[----:B------:R-:W0:Y:S01]  /*91a0*/  MUFU.EX2 R7, R7 ;  /* 0x0000000700077308 */ /* 0x000e220000000800 */
[C---:B------:R-:W-:Y:S01]  /*91b0*/  FMUL.FTZ R5, R69.reuse, R77 ;  /* 0x0000004d45057220 */ /* 0x040fe20000410000 */
[----:B----4-:R-:W4:Y:S01]  /*91c0*/  LDS.U16 R10, [R68+0x8] ;  /* 0x00000800440a7984 */ /* 0x010f220000000400 */
[----:B------:R-:W-:-:S02]  /*91d0*/  FMUL.FTZ R4, R69, R89 ;  /* 0x0000005945047220 */ /* 0x000fc40000410000 */
[----:B------:R-:W-:Y:S01]  /*91e0*/  FMUL.FTZ R16, R69, R81 ;  /* 0x0000005145107220 */ /* 0x000fe20000410000 */
[----:B------:R-:W-:Y:S01]  /*91f0*/  PRMT R207, RZ, 0x7610, R207 ;  /* 0x00007610ffcf7816 */ /* 0x000fe200000000cf */
[----:B------:R-:W-:Y:S01]  /*9200*/  FMUL.FTZ R158, R17, R158 ;  /* 0x0000009e119e7220 */ /* 0x000fe20000410000 */
[----:B------:R0:W-:Y:S01]  /*9210*/  MUFU.EX2 R11, R12 ;  /* 0x0000000c000b7308 */ /* 0x0001e20000000800 */
[C---:B-1----:R-:W-:Y:S01]  /*9220*/  FMUL.FTZ R182, R9.reuse, R182 ;  /* 0x000000b609b67220 */ /* 0x042fe20000410000 */
[----:B------:R-:W-:Y:S01]  /*9230*/  PRMT R209, RZ, 0x7610, R209 ;  /* 0x00007610ffd17816 */ /* 0x000fe200000000d1 */
[----:B------:R-:W-:Y:S01]  /*9240*/  FMUL.FTZ R178, R9, R178 ;  /* 0x000000b209b27220 */ /* 0x000fe20000410000 */
[----:B------:R-:W-:Y:S01]  /*9250*/  ISETP.GE.AND P3, PT, R0, UR41, PT ;  /* 0x0000002900007c0c */ /* 0x000fe2000bf66270 */
[----:B------:R-:W-:Y:S04]  /*9260*/  LDS.U16 R9, [R68+0xa] ;  /* 0x00000a0044097984 */ /* 0x000fe80000000400 */
[----:B0-----:R-:W0:Y:S01]  /*9270*/  LDS.U16 R12, [R68+0x6] ;  /* 0x00000600440c7984 */ /* 0x001e220000000400 */
[----:B------:R-:W-:Y:S01]  /*9280*/  FMUL.RZ R115, R3, 0.15915493667125701904 ;  /* 0x3e22f98303737820 */ /* 0x000fe2000040c000 */
[----:B------:R-:W1:Y:S01]  /*9290*/  MUFU.EX2 R0, R5 ;  /* 0x0000000500007308 */ /* 0x000e620000000800 */
[C---:B------:R-:W-:Y:S01]  /*92a0*/  FMUL.FTZ R133, R7.reuse, R133 ;  /* 0x0000008507857220 */ /* 0x040fe20000410000 */
[----:B------:R-:W-:Y:S01]  /*92b0*/  PRMT R14, RZ, 0x5410, R14 ;  /* 0x00005410ff0e7816 */ /* 0x000fe2000000000e */
[----:B------:R-:W-:Y:S01]  /*92c0*/  FMUL.FTZ R130, R7, R130 ;  /* 0x0000008207827220 */ /* 0x000fe20000410000 */
[----:B------:R-:W-:Y:S01]  /*92d0*/  PRMT R15, RZ, 0x5410, R15 ;  /* 0x00005410ff0f7816 */ /* 0x000fe2000000000f */
[----:B------:R-:W-:Y:S01]  /*92e0*/  FMUL.FTZ R7, R69, R75 ;  /* 0x0000004b45077220 */ /* 0x000fe20000410000 */
[----:B------:R0:W5:Y:S02]  /*92f0*/  @!P2 LDG.E.U16 R207, [R66.64+0x600] ;  /* 0x0006002a42cfa981 */ /* 0x000164000c1e1500 */
[----:B------:R-:W-:Y:S01]  /*9300*/  MUFU.EX2 R4, R4 ;  /* 0x0000000400047308 */ /* 0x000fe20000000800 */
[----:B------:R-:W-:Y:S01]  /*9310*/  FMUL.FTZ R157, R17, R157 ;  /* 0x0000009d119d7220 */ /* 0x000fe20000410000 */
[----:B------:R-:W-:Y:S01]  /*9320*/  PRMT R206, RZ, 0x7610, R206 ;  /* 0x00007610ffce7816 */ /* 0x000fe200000000ce */
[----:B------:R-:W-:-:S02]  /*9330*/  FMUL.FTZ R131, R6, R131 ;  /* 0x0000008306837220 */ /* 0x000fc40000410000 */
[C---:B------:R-:W-:Y:S02]  /*9340*/  FMUL.FTZ R154, R64.reuse, R154 ;  /* 0x0000009a409a7220 */ /* 0x040fe40000410000 */
[----:B------:R-:W-:Y:S01]  /*9350*/  FMUL.FTZ R153, R64, R153 ;  /* 0x0000009940997220 */ /* 0x000fe20000410000 */
[----:B------:R-:W0:Y:S01]  /*9360*/  MUFU.COS R5, R115 ;  /* 0x0000007300057308 */ /* 0x000e220000000000 */
[C---:B------:R-:W-:Y:S02]  /*9370*/  FMUL.FTZ R160, R65.reuse, R160 ;  /* 0x000000a041a07220 */ /* 0x040fe40000410000 */
[----:B------:R-:W-:Y:S01]  /*9380*/  FMUL.FTZ R159, R65, R159 ;  /* 0x0000009f419f7220 */ /* 0x000fe20000410000 */
[----:B---3--:R-:W-:Y:S01]  /*9390*/  PRMT R13, RZ, 0x5410, R13 ;  /* 0x00005410ff0d7816 */ /* 0x008fe2000000000d */
[----:B------:R-:W-:Y:S01]  /*93a0*/  FMUL.FTZ R132, R6, R132 ;  /* 0x0000008406847220 */ /* 0x000fe20000410000 */
[----:B------:R-:W-:Y:S01]  /*93b0*/  PRMT R208, RZ, 0x7610, R208 ;  /* 0x00007610ffd07816 */ /* 0x000fe200000000d0 */
[----:B------:R-:W-:Y:S01]  /*93c0*/  FMUL.FTZ R148, R114, R148 ;  /* 0x0000009472947220 */ /* 0x000fe20000410000 */
[----:B------:R-:W3:Y:S01]  /*93d0*/  MUFU.SIN R3, R115 ;  /* 0x0000007300037308 */ /* 0x000ee20000000400 */
[----:B------:R-:W-:Y:S01]  /*93e0*/  PRMT R17, RZ, 0x5410, R192 ;  /* 0x00005410ff117816 */ /* 0x000fe200000000c0 */
[----:B------:R-:W-:-:S02]  /*93f0*/  FMUL.FTZ R180, R14, R89 ;  /* 0x000000590eb47220 */ /* 0x000fc40000410000 */
[----:B------:R-:W-:Y:S02]  /*9400*/  FMUL.FTZ R145, R114, R145 ;  /* 0x0000009172917220 */ /* 0x000fe40000410000 */
[C---:B------:R-:W-:Y:S01]  /*9410*/  FMUL.FTZ R119, R112.reuse, R119 ;  /* 0x0000007770777220 */ /* 0x040fe20000410000 */
[----:B----4-:R-:W-:Y:S01]  /*9420*/  PRMT R10, RZ, 0x5410, R10 ;  /* 0x00005410ff0a7816 */ /* 0x010fe2000000000a */
[----:B------:R-:W4:Y:S01]  /*9430*/  MUFU.EX2 R7, R7 ;  /* 0x0000000700077308 */ /* 0x000f220000000800 */
[----:B------:R-:W-:Y:S01]  /*9440*/  FMUL.FTZ R134, R112, R134 ;  /* 0x0000008670867220 */ /* 0x000fe20000410000 */
[----:B------:R-:W-:Y:S01]  /*9450*/  PRMT R232, RZ, 0x7610, R232 ;  /* 0x00007610ffe87816 */ /* 0x000fe200000000e8 */
[----:B------:R-:W-:Y:S01]  /*9460*/  LDS.U16 R150, [R68+0x1c] ;  /* 0x00001c0044967984 */ /* 0x000fe20000000400 */
[----:B------:R-:W-:Y:S02]  /*9470*/  PRMT R161, RZ, 0x7610, R161 ;  /* 0x00007610ffa17816 */ /* 0x000fe400000000a1 */
[----:B------:R-:W-:Y:S01]  /*9480*/  PRMT R184, RZ, 0x7610, R184 ;  /* 0x00007610ffb87816 */ /* 0x000fe200000000b8 */
[----:B------:R-:W-:Y:S01]  /*9490*/  LDS.U16 R149, [R68+0x1e] ;  /* 0x00001e0044957984 */ /* 0x000fe20000000400 */
[----:B------:R-:W4:Y:S01]  /*94a0*/  MUFU.EX2 R16, R16 ;  /* 0x0000001000107308 */ /* 0x000f220000000800 */
[----:B-1----:R-:W-:-:S02]  /*94b0*/  FMUL.FTZ R177, R0, R177 ;  /* 0x000000b100b17220 */ /* 0x002fc40000410000 */
[----:B------:R-:W-:Y:S01]  /*94c0*/  FMUL.FTZ R176, R0, R176 ;  /* 0x000000b000b07220 */ /* 0x000fe20000410000 */
[----:B0-----:R-:W-:Y:S01]  /*94d0*/  PRMT R12, RZ, 0x5410, R12 ;  /* 0x00005410ff0c7816 */ /* 0x001fe2000000000c */
[----:B------:R-:W-:Y:S01]  /*94e0*/  FMUL.FTZ R0, R15, R89 ;  /* 0x000000590f007220 */ /* 0x000fe20000410000 */
[----:B------:R-:W-:Y:S01]  /*94f0*/  LDS.U16 R172, [R68+0x22] ;  /* 0x0000220044ac7984 */ /* 0x000fe20000000400 */
[C---:B------:R-:W-:Y:S02]  /*9500*/  FMUL.FTZ R180, R17.reuse, R180 ;  /* 0x000000b411b47220 */ /* 0x040fe40000410000 */
[C---:B------:R-:W-:Y:S01]  /*9510*/  FMUL.FTZ R64, R4.reuse, R5 ;  /* 0x0000000504407220 */ /* 0x040fe20000410000 */
[----:B------:R-:W-:Y:S01]  /*9520*/  LDS.U16 R173, [R68+0x20] ;  /* 0x0000200044ad7984 */ /* 0x000fe20000000400 */
[----:B---3--:R-:W-:Y:S02]  /*9530*/  FMUL.FTZ R65, R4, R3 ;  /* 0x0000000304417220 */ /* 0x008fe40000410000 */
[----:B------:R-:W-:Y:S01]  /*9540*/  FMUL.FTZ R179, R17, R0 ;  /* 0x0000000011b37220 */ /* 0x000fe20000410000 */
[----:B------:R-:W-:Y:S01]  /*9550*/  LDS.U16 R168, [R68+0x24] ;  /* 0x0000240044a87984 */ /* 0x000fe20000000400 */
[----:B----4-:R-:W-:-:S02]  /*9560*/  FMUL.FTZ R146, R7, R2 ;  /* 0x0000000207927220 */ /* 0x010fc40000410000 */
[----:B------:R-:W-:Y:S01]  /*9570*/  FMUL.FTZ R0, R131, R180 ;  /* 0x000000b483007220 */ /* 0x000fe20000410000 */
[----:B------:R-:W-:Y:S01]  /*9580*/  LDS.U16 R169, [R68+0x26] ;  /* 0x0000260044a97984 */ /* 0x000fe20000000400 */
[----:B------:R-:W-:Y:S02]  /*9590*/  FMUL.FTZ R2, R64, R131 ;  /* 0x0000008340027220 */ /* 0x000fe40000410000 */
[C---:B------:R-:W-:Y:S01]  /*95a0*/  FMUL.FTZ R156, R16.reuse, R156 ;  /* 0x0000009c109c7220 */ /* 0x040fe20000410000 */
[----:B------:R-:W-:Y:S01]  /*95b0*/  LDS.U16 R167, [R68+0x28] ;  /* 0x0000280044a77984 */ /* 0x000fe20000000400 */
[----:B------:R-:W-:Y:S01]  /*95c0*/  FMUL.FTZ R155, R16, R155 ;  /* 0x0000009b109b7220 */ /* 0x000fe20000410000 */
[----:B------:R-:W-:Y:S01]  /*95d0*/  PRMT R16, RZ, 0x5410, R189 ;  /* 0x00005410ff107816 */ /* 0x000fe200000000bd */
[----:B------:R-:W-:Y:S01]  /*95e0*/  FMUL.FTZ R3, R65, R131 ;  /* 0x0000008341037220 */ /* 0x000fe20000410000 */
[----:B------:R-:W-:Y:S01]  /*95f0*/  LDS.U16 R166, [R68+0x2a] ;  /* 0x00002a0044a67984 */ /* 0x000fe20000000400 */
[----:B------:R-:W-:-:S02]  /*9600*/  FMUL.FTZ R5, R131, R179 ;  /* 0x000000b383057220 */ /* 0x000fc40000410000 */
[----:B------:R-:W-:Y:S01]  /*9610*/  FMUL.FTZ R181, R13, R88 ;  /* 0x000000580db57220 */ /* 0x000fe20000410000 */
[----:B------:R-:W-:Y:S01]  /*9620*/  LDS.U16 R193, [R68+0x2c] ;  /* 0x00002c0044c17984 */ /* 0x000fe20000000400 */
[----:B------:R-:W-:Y:S02]  /*9630*/  FFMA.FTZ R0, R132, R179, -R0 ;  /* 0x000000b384007223 */ /* 0x000fe40000010800 */
[-C--:B------:R-:W-:Y:S01]  /*9640*/  FFMA.FTZ R2, R65, R132.reuse, R2 ;  /* 0x0000008441027223 */ /* 0x080fe20000010002 */
[----:B------:R-:W-:Y:S01]  /*9650*/  PRMT R171, RZ, 0x5410, R97 ;  /* 0x00005410ffab7816 */ /* 0x000fe20000000061 */
[----:B------:R-:W-:Y:S01]  /*9660*/  FFMA.FTZ R3, R64, R132, -R3 ;  /* 0x0000008440037223 */ /* 0x000fe20000010803 */
[----:B------:R-:W-:Y:S01]  /*9670*/  PRMT R170, RZ, 0x5410, R96 ;  /* 0x00005410ffaa7816 */ /* 0x000fe20000000060 */
[----:B------:R-:W-:Y:S01]  /*9680*/  FMUL.FTZ R125, R12, R88 ;  /* 0x000000580c7d7220 */ /* 0x000fe20000410000 */
[----:B------:R-:W-:Y:S01]  /*9690*/  IADD3 R240, R117, 0x80, RZ ;  /* 0x0000008075f07810 */ /* 0x000fe20007ffe0ff */
[----:B------:R-:W-:Y:S01]  /*96a0*/  FFMA.FTZ R5, R132, R180, R5 ;  /* 0x000000b484057223 */ /* 0x000fe20000010005 */
[----:B------:R-:W-:Y:S01]  /*96b0*/  LDS.U16 R227, [R68+0x30] ;  /* 0x0000300044e37984 */ /* 0x000fe20000000400 */
[----:B------:R-:W-:-:S02]  /*96c0*/  FFMA.FTZ R0, R16, R181, R0 ;  /* 0x000000b510007223 */ /* 0x000fc40000010000 */
[C---:B------:R-:W-:Y:S01]  /*96d0*/  FMUL.FTZ R152, R11.reuse, R152 ;  /* 0x000000980b987220 */ /* 0x040fe20000410000 */
[----:B------:R-:W-:Y:S01]  /*96e0*/  LDS.U16 R226, [R68+0x32] ;  /* 0x0000320044e27984 */ /* 0x000fe20000000400 */
[----:B------:R-:W-:Y:S02]  /*96f0*/  FMUL.FTZ R151, R11, R151 ;  /* 0x000000970b977220 */ /* 0x000fe40000410000 */
[C---:B------:R-:W-:Y:S01]  /*9700*/  FMUL.FTZ R4, R130.reuse, R2 ;  /* 0x0000000282047220 */ /* 0x040fe20000410000 */
[----:B------:R-:W-:Y:S01]  /*9710*/  PRMT R9, RZ, 0x5410, R9 ;  /* 0x00005410ff097816 */ /* 0x000fe20000000009 */
[----:B------:R-:W-:Y:S01]  /*9720*/  FMUL.FTZ R11, R130, R3 ;  /* 0x00000003820b7220 */ /* 0x000fe20000410000 */
[----:B------:R-:W-:Y:S01]  /*9730*/  ISETP.GE.AND P2, PT, R8, UR41, PT ;  /* 0x0000002908007c0c */ /* 0x000fe2000bf46270 */
[----:B------:R-:W-:Y:S01]  /*9740*/  FFMA.FTZ R5, R16, R125, R5 ;  /* 0x0000007d10057223 */ /* 0x000fe20000010005 */
[----:B------:R0:W3:Y:S01]  /*9750*/  @!P4 LDG.E.U16 R209, [R66.64+0x680] ;  /* 0x0006802a42d1c981 */ /* 0x0000e2000c1e1500 */
[----:B------:R-:W-:-:S02]  /*9760*/  FMUL.FTZ R114, R130, R0 ;  /* 0x0000000082727220 */ /* 0x000fc40000410000 */
[C---:B------:R-:W-:Y:S01]  /*9770*/  FFMA.FTZ R8, R133.reuse, R3, -R4 ;  /* 0x0000000385087223 */ /* 0x040fe20000010804 */
[----:B------:R0:W4:Y:S01]  /*9780*/  @!P5 LDG.E.U16 R206, [R66.64+0x6c0] ;  /* 0x0006c02a42ced981 */ /* 0x000122000c1e1500 */
[C---:B------:R-:W-:Y:S01]  /*9790*/  FFMA.FTZ R2, R133.reuse, R2, R11 ;  /* 0x0000000285027223 */ /* 0x040fe2000001000b */
[----:B------:R-:W-:Y:S01]  /*97a0*/  PRMT R11, RZ, 0x5410, R113 ;  /* 0x00005410ff0b7816 */ /* 0x000fe20000000071 */
[-C--:B------:R-:W-:Y:S01]  /*97b0*/  FMUL.FTZ R112, R130, R5.reuse ;  /* 0x0000000582707220 */ /* 0x080fe20000410000 */
[----:B------:R0:W3:Y:S01]  /*97c0*/  @!P1 LDG.E.U16 R208, [R66.64+0x700] ;  /* 0x0007002a42d09981 */ /* 0x0000e2000c1e1500 */
[----:B------:R-:W-:Y:S02]  /*97d0*/  FFMA.FTZ R114, R133, R5, R114 ;  /* 0x0000000585727223 */ /* 0x000fe40000010072 */
[----:B------:R-:W-:Y:S01]  /*97e0*/  FMUL.FTZ R127, R9, R87 ;  /* 0x00000057097f7220 */ /* 0x000fe20000410000 */
[----:B------:R0:W3:Y:S01]  /*97f0*/  @!P2 LDG.E.U16 R232, [R66.64+0x740] ;  /* 0x0007402a42e8a981 */ /* 0x0000e2000c1e1500 */
[----:B------:R-:W-:-:S02]  /*9800*/  FMUL.FTZ R113, R119, R8 ;  /* 0x0000000877717220 */ /* 0x000fc40000410000 */
[----:B------:R-:W-:Y:S01]  /*9810*/  FFMA.FTZ R112, R133, R0, -R112 ;  /* 0x0000000085707223 */ /* 0x000fe20000010870 */
[----:B------:R0:W3:Y:S01]  /*9820*/  @!P3 LDG.E.U16 R161, [R66.64+0x780] ;  /* 0x0007802a42a1b981 */ /* 0x0000e2000c1e1500 */
[----:B------:R-:W-:Y:S02]  /*9830*/  FMUL.FTZ R126, R10, R87 ;  /* 0x000000570a7e7220 */ /* 0x000fe40000410000 */
[----:B------:R-:W-:Y:S01]  /*9840*/  FFMA.FTZ R114, R11, R127, R114 ;  /* 0x0000007f0b727223 */ /* 0x000fe20000010072 */
[----:B------:R0:W3:Y:S01]  /*9850*/  @!P0 LDG.E.U16 R184, [R66.64+0x7c0] ;  /* 0x0007c02a42b88981 */ /* 0x0000e2000c1e1500 */
[-C--:B------:R-:W-:Y:S02]  /*9860*/  FMUL.FTZ R5, R119, R2.reuse ;  /* 0x0000000277057220 */ /* 0x080fe40000410000 */
[----:B------:R-:W-:Y:S01]  /*9870*/  FFMA.FTZ R113, R134, R2, R113 ;  /* 0x0000000286717223 */ /* 0x000fe20000010071 */
[----:B------:R-:W-:Y:S01]  /*9880*/  LDS.U16 R3, [R68+0x12] ;  /* 0x0000120044037984 */ /* 0x000fe20000000400 */
[----:B------:R-:W-:-:S02]  /*9890*/  FFMA.FTZ R112, R11, R126, R112 ;  /* 0x0000007e0b707223 */ /* 0x000fc40000010070 */
[----:B------:R-:W-:Y:S01]  /*98a0*/  FMUL.FTZ R115, R119, R114 ;  /* 0x0000007277737220 */ /* 0x000fe20000410000 */
[----:B------:R-:W-:Y:S01]  /*98b0*/  LDS.U16 R4, [R68+0x10] ;  /* 0x0000100044047984 */ /* 0x000fe20000000400 */
[C---:B------:R-:W-:Y:S02]  /*98c0*/  FFMA.FTZ R5, R134.reuse, R8, -R5 ;  /* 0x0000000886057223 */ /* 0x040fe40000010805 */
[----:B------:R-:W-:Y:S01]  /*98d0*/  FMUL.FTZ R0, R141, R113 ;  /* 0x000000718d007220 */ /* 0x000fe20000410000 */
[----:B------:R-:W-:Y:S01]  /*98e0*/  LDS.U16 R2, [R68+0x14] ;  /* 0x0000140044027984 */ /* 0x000fe20000000400 */
[-C--:B------:R-:W-:Y:S02]  /*98f0*/  FMUL.FTZ R129, R119, R112.reuse ;  /* 0x0000007077817220 */ /* 0x080fe40000410000 */
[----:B------:R-:W-:Y:S01]  /*9900*/  FFMA.FTZ R115, R134, R112, -R115 ;  /* 0x0000007086737223 */ /* 0x000fe20000010873 */
[----:B------:R-:W-:Y:S01]  /*9910*/  LDS.U16 R192, [R68+0x2e] ;  /* 0x00002e0044c07984 */ /* 0x000fe20000000400 */
[----:B------:R-:W-:-:S02]  /*9920*/  FMUL.FTZ R135, R141, R5 ;  /* 0x000000058d877220 */ /* 0x000fc40000410000 */
[----:B------:R-:W-:Y:S01]  /*9930*/  FFMA.FTZ R112, R142, R5, -R0 ;  /* 0x000000058e707223 */ /* 0x000fe20000010800 */
[----:B------:R-:W-:Y:S01]  /*9940*/  PRMT R5, RZ, 0x5410, R138 ;  /* 0x00005410ff057816 */ /* 0x000fe2000000008a */
[C---:B------:R-:W-:Y:S01]  /*9950*/  FMUL.FTZ R200, R69.reuse, R74 ;  /* 0x0000004a45c87220 */ /* 0x040fe20000410000 */
[----:B------:R-:W3:Y:S01]  /*9960*/  LDL R138, [R1] ;  /* 0x00000000018a7983 */ /* 0x000ee20000100800 */
[----:B------:R-:W-:-:S03]  /*9970*/  FMUL.FTZ R6, R69, R76 ;  /* 0x0000004c45067220 */ /* 0x000fc60000410000 */
[----:B------:R-:W-:Y:S03]  /*9980*/  LDS.U16 R186, [R68+0x34] ;  /* 0x0000340044ba7984 */ /* 0x000fe60000000400 */
[----:B------:R-:W1:Y:S01]  /*9990*/  MUFU.EX2 R6, R6 ;  /* 0x0000000600067308 */ /* 0x000e620000000800 */
[----:B------:R-:W-:Y:S01]  /*99a0*/  FMUL.FTZ R147, R7, R147 ;  /* 0x0000009307937220 */ /* 0x000fe20000410000 */
[----:B------:R-:W-:Y:S04]  /*99b0*/  LDS.U16 R228, [R68+0x36] ;  /* 0x0000360044e47984 */ /* 0x000fe80000000400 */
[----:B------:R-:W0:Y:S04]  /*99c0*/  LDS.U16 R7, [R68+0xc] ;  /* 0x00000c0044077984 */ /* 0x000e280000000400 */
[----:B------:R-:W-:Y:S04]  /*99d0*/  LDS.U16 R199, [R68+0x38] ;  /* 0x0000380044c77984 */ /* 0x000fe80000000400 */
[----:B------:R-:W-:Y:S01]  /*99e0*/  LDS.U16 R196, [R68+0x3e] ;  /* 0x00003e0044c47984 */ /* 0x000fe20000000400 */
[----:B-1----:R-:W-:-:S02]  /*99f0*/  FMUL.FTZ R175, R6, R175 ;  /* 0x000000af06af7220 */ /* 0x002fc40000410000 */
[----:B------:R-:W-:Y:S02]  /*9a00*/  FMUL.FTZ R174, R6, R174 ;  /* 0x000000ae06ae7220 */ /* 0x000fe40000410000 */
[----:B------:R-:W1:Y:S01]  /*9a10*/  LDS.U16 R6, [R68+0xe] ;  /* 0x00000e0044067984 */ /* 0x000e620000000400 */
[----:B------:R-:W-:Y:S02]  /*9a20*/  FFMA.FTZ R114, R134, R114, R129 ;  /* 0x0000007286727223 */ /* 0x000fe40000010081 */
[----:B------:R-:W-:Y:S02]  /*9a30*/  FFMA.FTZ R113, R142, R113, R135 ;  /* 0x000000718e717223 */ /* 0x000fe40000010087 */
[----:B------:R-:W-:Y:S01]  /*9a40*/  LDS.U16 R135, [R68+0x18] ;  /* 0x0000180044877984 */ /* 0x000fe20000000400 */
[----:B0-----:R-:W-:-:S05]  /*9a50*/  PRMT R7, RZ, 0x5410, R7 ;  /* 0x00005410ff077816 */ /* 0x001fca0000000007 */
[----:B------:R-:W-:Y:S01]  /*9a60*/  FMUL.FTZ R128, R7, R86 ;  /* 0x0000005607807220 */ /* 0x000fe20000410000 */
[----:B-1----:R-:W-:-:S05]  /*9a70*/  PRMT R6, RZ, 0x5410, R6 ;  /* 0x00005410ff067816 */ /* 0x002fca0000000006 */
[----:B------:R-:W-:Y:S01]  /*9a80*/  FMUL.FTZ R129, R6, R86 ;  /* 0x0000005606817220 */ /* 0x000fe20000410000 */
[----:B--2---:R-:W-:Y:S02]  /*9a90*/  PRMT R8, RZ, 0x5410, R124 ;  /* 0x00005410ff087816 */ /* 0x004fe4000000007c */
[----:B------:R-:W0:Y:S03]  /*9aa0*/  LDS.U16 R124, [R68+0x16] ;  /* 0x00001600447c7984 */ /* 0x000e260000000400 */
[C---:B------:R-:W-:Y:S02]  /*9ab0*/  FFMA.FTZ R114, R8.reuse, R129, R114 ;  /* 0x0000008108727223 */ /* 0x040fe40000010072 */
[----:B------:R-:W-:Y:S02]  /*9ac0*/  FFMA.FTZ R115, R8, R128, R115 ;  /* 0x0000008008737223 */ /* 0x000fe40000010073 */
[----:B------:R-:W-:-:S02]  /*9ad0*/  FMUL.FTZ R136, R141, R114 ;  /* 0x000000728d887220 */ /* 0x000fc40000410000 */
[-C--:B------:R-:W-:Y:S02]  /*9ae0*/  FMUL.FTZ R137, R141, R115.reuse ;  /* 0x000000738d897220 */ /* 0x080fe40000410000 */
[C---:B------:R-:W-:Y:S02]  /*9af0*/  FFMA.FTZ R115, R142.reuse, R115, -R136 ;  /* 0x000000738e737223 */ /* 0x040fe40000010888 */
[----:B------:R-:W1:Y:S01]  /*9b00*/  LDS.U16 R136, [R68+0x1a] ;  /* 0x00001a0044887984 */ /* 0x000e620000000400 */
[----:B------:R-:W-:Y:S02]  /*9b10*/  PRMT R3, RZ, 0x5410, R3 ;  /* 0x00005410ff037816 */ /* 0x000fe40000000003 */
[----:B------:R-:W-:Y:S01]  /*9b20*/  PRMT R4, RZ, 0x5410, R4 ;  /* 0x00005410ff047816 */ /* 0x000fe20000000004 */
[----:B------:R-:W-:Y:S02]  /*9b30*/  FFMA.FTZ R114, R142, R114, R137 ;  /* 0x000000728e727223 */ /* 0x000fe40000010089 */
[----:B------:R-:W-:-:S02]  /*9b40*/  FMUL.FTZ R211, R3, R85 ;  /* 0x0000005503d37220 */ /* 0x000fc40000410000 */
[----:B------:R-:W-:Y:S02]  /*9b50*/  FMUL.FTZ R210, R4, R85 ;  /* 0x0000005504d27220 */ /* 0x000fe40000410000 */
[C---:B------:R-:W-:Y:S02]  /*9b60*/  FFMA.FTZ R114, R5.reuse, R211, R114 ;  /* 0x000000d305727223 */ /* 0x040fe40000010072 */
[----:B------:R-:W-:Y:S02]  /*9b70*/  FFMA.FTZ R115, R5, R210, R115 ;  /* 0x000000d205737223 */ /* 0x000fe40000010073 */
[CC--:B------:R-:W-:Y:S01]  /*9b80*/  FMUL.FTZ R0, R145.reuse, R114.reuse ;  /* 0x0000007291007220 */ /* 0x0c0fe20000410000 */
[----:B------:R-:W-:Y:S01]  /*9b90*/  PRMT R2, RZ, 0x5410, R2 ;  /* 0x00005410ff027816 */ /* 0x000fe20000000002 */
[CC--:B------:R-:W-:Y:S02]  /*9ba0*/  FMUL.FTZ R165, R145.reuse, R115.reuse ;  /* 0x0000007391a57220 */ /* 0x0c0fe40000410000 */
[C---:B------:R-:W-:Y:S01]  /*9bb0*/  FFMA.FTZ R137, R148.reuse, R115, -R0 ;  /* 0x0000007394897223 */ /* 0x040fe20000010800 */
[----:B------:R-:W-:Y:S01]  /*9bc0*/  PRMT R0, RZ, 0x5410, R164 ;  /* 0x00005410ff007816 */ /* 0x000fe200000000a4 */
[----:B------:R-:W-:Y:S01]  /*9bd0*/  FFMA.FTZ R165, R148, R114, R165 ;  /* 0x0000007294a57223 */ /* 0x000fe200000100a5 */
[----:B0-----:R-:W-:Y:S01]  /*9be0*/  PRMT R124, RZ, 0x5410, R124 ;  /* 0x00005410ff7c7816 */ /* 0x001fe2000000007c */
[----:B------:R-:W-:-:S02]  /*9bf0*/  FMUL.FTZ R115, R145, R113 ;  /* 0x0000007191737220 */ /* 0x000fc40000410000 */
[-C--:B------:R-:W-:Y:S02]  /*9c00*/  FMUL.FTZ R212, R2, R84.reuse ;  /* 0x0000005402d47220 */ /* 0x080fe40000410000 */
[----:B------:R-:W-:Y:S02]  /*9c10*/  FMUL.FTZ R213, R124, R84 ;  /* 0x000000547cd57220 */ /* 0x000fe40000410000 */
[----:B------:R-:W-:Y:S02]  /*9c20*/  FFMA.FTZ R115, R148, R112, -R115 ;  /* 0x0000007094737223 */ /* 0x000fe40000010873 */
[C---:B------:R-:W-:Y:S02]  /*9c30*/  FFMA.FTZ R165, R0.reuse, R213, R165 ;  /* 0x000000d500a57223 */ /* 0x040fe400000100a5 */
[----:B------:R-:W-:Y:S02]  /*9c40*/  FFMA.FTZ R137, R0, R212, R137 ;  /* 0x000000d400897223 */ /* 0x000fe40000010089 */
[----:B------:R-:W-:Y:S01]  /*9c50*/  FMUL.FTZ R112, R145, R112 ;  /* 0x0000007091707220 */ /* 0x000fe20000410000 */
[----:B-1----:R-:W-:Y:S01]  /*9c60*/  PRMT R136, RZ, 0x5410, R136 ;  /* 0x00005410ff887816 */ /* 0x002fe20000000088 */
[C---:B------:R-:W-:Y:S01]  /*9c70*/  FMUL.FTZ R66, R159.reuse, R165 ;  /* 0x000000a59f427220 */ /* 0x040fe20000410000 */
[----:B------:R-:W-:Y:S01]  /*9c80*/  PRMT R135, RZ, 0x5410, R135 ;  /* 0x00005410ff877816 */ /* 0x000fe20000000087 */
[----:B------:R-:W-:-:S02]  /*9c90*/  FMUL.FTZ R67, R159, R137 ;  /* 0x000000899f437220 */ /* 0x000fc40000410000 */
[----:B------:R-:W-:Y:S02]  /*9ca0*/  FFMA.FTZ R112, R148, R113, R112 ;  /* 0x0000007194707223 */ /* 0x000fe40000010070 */
[C---:B------:R-:W-:Y:S02]  /*9cb0*/  FFMA.FTZ R113, R160.reuse, R137, -R66 ;  /* 0x00000089a0717223 */ /* 0x040fe40000010842 */
[----:B------:R-:W-:Y:S02]  /*9cc0*/  FFMA.FTZ R114, R160, R165, R67 ;  /* 0x000000a5a0727223 */ /* 0x000fe40000010043 */
[-C--:B------:R-:W-:Y:S02]  /*9cd0*/  FMUL.FTZ R215, R136, R83.reuse ;  /* 0x0000005388d77220 */ /* 0x080fe40000410000 */
[----:B------:R-:W-:Y:S02]  /*9ce0*/  FMUL.FTZ R214, R135, R83 ;  /* 0x0000005387d67220 */ /* 0x000fe40000410000 */
[C---:B------:R-:W-:Y:S01]  /*9cf0*/  FMUL.FTZ R66, R159.reuse, R112 ;  /* 0x000000709f427220 */ /* 0x040fe20000410000 */
[----:B------:R-:W-:Y:S01]  /*9d00*/  PRMT R150, RZ, 0x5410, R150 ;  /* 0x00005410ff967816 */ /* 0x000fe20000000096 */
[----:B------:R-:W-:-:S02]  /*9d10*/  FMUL.FTZ R67, R159, R115 ;  /* 0x000000739f437220 */ /* 0x000fc40000410000 */
[C---:B------:R-:W-:Y:S01]  /*9d20*/  FFMA.FTZ R66, R160.reuse, R115, -R66 ;  /* 0x00000073a0427223 */ /* 0x040fe20000010842 */
[----:B------:R-:W-:Y:S01]  /*9d30*/  PRMT R149, RZ, 0x5410, R149 ;  /* 0x00005410ff957816 */ /* 0x000fe20000000095 */
[----:B------:R-:W-:Y:S02]  /*9d40*/  FFMA.FTZ R67, R160, R112, R67 ;  /* 0x00000070a0437223 */ /* 0x000fe40000010043 */
[-C--:B------:R-:W-:Y:S02]  /*9d50*/  FMUL.FTZ R216, R150, R82.reuse ;  /* 0x0000005296d87220 */ /* 0x080fe40000410000 */
[----:B------:R-:W-:Y:S02]  /*9d60*/  FMUL.FTZ R217, R149, R82 ;  /* 0x0000005295d97220 */ /* 0x000fe40000410000 */
        /* <DEDUP_REMOVED lines=13> */
[----:B------:R-:W-:Y:S01]  /*9e40*/  PRMT R192, RZ, 0x5410, R192 ;  /* 0x00005410ffc07816 */ /* 0x000fe200000000c0 */
[----:B------:R-:W-:Y:S01]  /*9e50*/  MUFU.EX2 R200, R200 ;  /* 0x000000c800c87308 */ /* 0x000fe20000000800 */
[----:B------:R-:W-:Y:S02]  /*9e60*/  PRMT R193, RZ, 0x5410, R193 ;  /* 0x00005410ffc17816 */ /* 0x000fe400000000c1 */
[----:B------:R-:W-:Y:S01]  /*9e70*/  PRMT R164, RZ, 0x5410, R94 ;  /* 0x00005410ffa47816 */ /* 0x000fe2000000005e */
[-C--:B------:R-:W-:Y:S02]  /*9e80*/  FMUL.FTZ R225, R192, R78.reuse ;  /* 0x0000004ec0e17220 */ /* 0x080fe40000410000 */
[----:B------:R-:W-:Y:S01]  /*9e90*/  FMUL.FTZ R224, R193, R78 ;  /* 0x0000004ec1e07220 */ /* 0x000fe20000410000 */
[----:B------:R-:W-:-:S02]  /*9ea0*/  LEA.HI.SX32 R240, R240, R117, 0x1b ;  /* 0x00000075f0f07211 */ /* 0x000fc400078fdaff */
[----:B---3--:R-:W-:-:S05]  /*9eb0*/  PRMT R137, RZ, 0x5410, R138 ;  /* 0x00005410ff897816 */ /* 0x008fca000000008a */
[C---:B------:R-:W-:Y:S02]  /*9ec0*/  FFMA.FTZ R114, R137.reuse, R215, R114 ;  /* 0x000000d789727223 */ /* 0x040fe40000010072 */
[----:B------:R-:W-:Y:S02]  /*9ed0*/  FFMA.FTZ R113, R137, R214, R113 ;  /* 0x000000d689717223 */ /* 0x000fe40000010071 */
[CC--:B------:R-:W-:Y:S01]  /*9ee0*/  FMUL.FTZ R115, R157.reuse, R114.reuse ;  /* 0x000000729d737220 */ /* 0x0c0fe20000410000 */
[----:B------:R-:W-:Y:S01]  /*9ef0*/  PRMT R138, RZ, 0x5410, R98 ;  /* 0x00005410ff8a7816 */ /* 0x000fe20000000062 */
[-C--:B------:R-:W-:Y:S02]  /*9f00*/  FMUL.FTZ R165, R157, R113.reuse ;  /* 0x000000719da57220 */ /* 0x080fe40000410000 */
[C---:B------:R-:W-:Y:S02]  /*9f10*/  FFMA.FTZ R115, R158.reuse, R113, -R115 ;  /* 0x000000719e737223 */ /* 0x040fe40000010873 */
[----:B------:R-:W-:-:S02]  /*9f20*/  FFMA.FTZ R165, R158, R114, R165 ;  /* 0x000000729ea57223 */ /* 0x000fc400000100a5 */
[----:B------:R-:W-:Y:S02]  /*9f30*/  FMUL.FTZ R113, R157, R67 ;  /* 0x000000439d717220 */ /* 0x000fe40000410000 */
[C---:B------:R-:W-:Y:S02]  /*9f40*/  FFMA.FTZ R115, R138.reuse, R216, R115 ;  /* 0x000000d88a737223 */ /* 0x040fe40000010073 */
[----:B------:R-:W-:Y:S02]  /*9f50*/  FFMA.FTZ R165, R138, R217, R165 ;  /* 0x000000d98aa57223 */ /* 0x000fe400000100a5 */
[C---:B------:R-:W-:Y:S02]  /*9f60*/  FFMA.FTZ R66, R158.reuse, R66, -R113 ;  /* 0x000000429e427223 */ /* 0x040fe40000010871 */
[----:B------:R-:W-:Y:S02]  /*9f70*/  FMUL.FTZ R113, R155, R115 ;  /* 0x000000739b717220 */ /* 0x000fe40000410000 */
[----:B------:R-:W-:-:S02]  /*9f80*/  FFMA.FTZ R67, R158, R67, R112 ;  /* 0x000000439e437223 */ /* 0x000fc40000010070 */
[-C--:B------:R-:W-:Y:S02]  /*9f90*/  FMUL.FTZ R112, R155, R165.reuse ;  /* 0x000000a59b707220 */ /* 0x080fe40000410000 */
[C---:B------:R-:W-:Y:S02]  /*9fa0*/  FFMA.FTZ R114, R156.reuse, R165, R113 ;  /* 0x000000a59c727223 */ /* 0x040fe40000010071 */
[----:B------:R-:W-:Y:S02]  /*9fb0*/  FFMA.FTZ R115, R156, R115, -R112 ;  /* 0x000000739c737223 */ /* 0x000fe40000010870 */
[C---:B------:R-:W-:Y:S02]  /*9fc0*/  FFMA.FTZ R114, R171.reuse, R219, R114 ;  /* 0x000000dbab727223 */ /* 0x040fe40000010072 */
[----:B------:R-:W-:Y:S02]  /*9fd0*/  FFMA.FTZ R115, R171, R218, R115 ;  /* 0x000000daab737223 */ /* 0x000fe40000010073 */
[----:B------:R-:W-:-:S02]  /*9fe0*/  FMUL.FTZ R69, R153, R114 ;  /* 0x0000007299457220 */ /* 0x000fc40000410000 */
[-C--:B------:R-:W-:Y:S02]  /*9ff0*/  FMUL.FTZ R113, R153, R115.reuse ;  /* 0x0000007399717220 */ /* 0x080fe40000410000 */
[C---:B------:R-:W-:Y:S02]  /*a000*/  FFMA.FTZ R115, R154.reuse, R115, -R69 ;  /* 0x000000739a737223 */ /* 0x040fe40000010845 */
[----:B------:R-:W-:Y:S02]  /*a010*/  FFMA.FTZ R114, R154, R114, R113 ;  /* 0x000000729a727223 */ /* 0x000fe40000010071 */
[----:B------:R-:W-:Y:S02]  /*a020*/  FMUL.FTZ R113, R155, R66 ;  /* 0x000000429b717220 */ /* 0x000fe40000410000 */
[C---:B------:R-:W-:Y:S02]  /*a030*/  FFMA.FTZ R115, R170.reuse, R220, R115 ;  /* 0x000000dcaa737223 */ /* 0x040fe40000010073 */
[----:B------:R-:W-:-:S02]  /*a040*/  FFMA.FTZ R114, R170, R221, R114 ;  /* 0x000000ddaa727223 */ /* 0x000fc40000010072 */
[-C--:B------:R-:W-:Y:S02]  /*a050*/  FMUL.FTZ R69, R155, R67.reuse ;  /* 0x000000439b457220 */ /* 0x080fe40000410000 */
[C---:B------:R-:W-:Y:S02]  /*a060*/  FFMA.FTZ R113, R156.reuse, R67, R113 ;  /* 0x000000439c717223 */ /* 0x040fe40000010071 */
[C---:B------:R-:W-:Y:S02]  /*a070*/  FMUL.FTZ R165, R151.reuse, R115 ;  /* 0x0000007397a57220 */ /* 0x040fe40000410000 */
[----:B------:R-:W-:Y:S02]  /*a080*/  FMUL.FTZ R67, R151, R114 ;  /* 0x0000007297437220 */ /* 0x000fe40000410000 */
[----:B------:R-:W-:Y:S02]  /*a090*/  FFMA.FTZ R69, R156, R66, -R69 ;  /* 0x000000429c457223 */ /* 0x000fe40000010845 */
[----:B------:R-:W-:-:S02]  /*a0a0*/  FMUL.FTZ R66, R153, R113 ;  /* 0x0000007199427220 */ /* 0x000fc40000410000 */
[C---:B------:R-:W-:Y:S01]  /*a0b0*/  FFMA.FTZ R114, R152.reuse, R114, R165 ;  /* 0x0000007298727223 */ /* 0x040fe200000100a5 */
[----:B------:R-:W-:Y:S01]  /*a0c0*/  PRMT R165, RZ, 0x5410, R95 ;  /* 0x00005410ffa57816 */ /* 0x000fe2000000005f */
[----:B------:R-:W-:Y:S02]  /*a0d0*/  FFMA.FTZ R115, R152, R115, -R67 ;  /* 0x0000007398737223 */ /* 0x000fe40000010843 */
[----:B------:R-:W-:Y:S02]  /*a0e0*/  FMUL.FTZ R112, R74, UR35 ;  /* 0x000000234a707c20 */ /* 0x000fe40008410000 */
[-C--:B------:R-:W-:Y:S02]  /*a0f0*/  FFMA.FTZ R66, R154, R69.reuse, -R66 ;  /* 0x000000459a427223 */ /* 0x080fe40000010842 */
[----:B------:R-:W-:Y:S02]  /*a100*/  FMUL.FTZ R69, R153, R69 ;  /* 0x0000004599457220 */ /* 0x000fe40000410000 */
[----:B------:R-:W-:-:S02]  /*a110*/  FFMA.FTZ R115, R165, R222, R115 ;  /* 0x000000dea5737223 */ /* 0x000fc40000010073 */
[----:B------:R-:W-:Y:S02]  /*a120*/  FMUL.RZ R112, R112, 0.15915493667125701904 ;  /* 0x3e22f98370707820 */ /* 0x000fe4000040c000 */
[----:B------:R-:W-:Y:S02]  /*a130*/  FFMA.FTZ R197, R165, R223, R114 ;  /* 0x000000dfa5c57223 */ /* 0x000fe40000010072 */
[----:B------:R-:W-:Y:S01]  /*a140*/  FFMA.FTZ R69, R154, R113, R69 ;  /* 0x000000719a457223 */ /* 0x000fe20000010045 */
[----:B------:R-:W0:Y:S01]  /*a150*/  MUFU.COS R201, R112 ;  /* 0x0000007000c97308 */ /* 0x000e220000000000 */
[----:B------:R-:W-:Y:S02]  /*a160*/  FMUL.FTZ R113, R178, R115 ;  /* 0x00000073b2717220 */ /* 0x000fe40000410000 */
[----:B------:R-:W-:Y:S02]  /*a170*/  FMUL.FTZ R189, R151, R69 ;  /* 0x0000004597bd7220 */ /* 0x000fe40000410000 */
[----:B------:R-:W-:-:S03]  /*a180*/  FFMA.FTZ R113, R182, R197, R113 ;  /* 0x000000c5b6717223 */ /* 0x000fc60000010071 */
[----:B------:R1:W2:Y:S01]  /*a190*/  MUFU.SIN R67, R112 ;  /* 0x0000007000437308 */ /* 0x0002a20000000400 */
[-C--:B------:R-:W-:Y:S02]  /*a1a0*/  FFMA.FTZ R189, R152, R66.reuse, -R189 ;  /* 0x0000004298bd7223 */ /* 0x080fe400000108bd */
[----:B------:R-:W-:Y:S02]  /*a1b0*/  FMUL.FTZ R66, R151, R66 ;  /* 0x0000004297427220 */ /* 0x000fe40000410000 */
[----:B-1----:R-:W-:Y:S02]  /*a1c0*/  FMUL.FTZ R112, R178, R197 ;  /* 0x000000c5b2707220 */ /* 0x002fe40000410000 */
[----:B------:R-:W-:Y:S01]  /*a1d0*/  FFMA.FTZ R113, R164, R225, R113 ;  /* 0x000000e1a4717223 */ /* 0x000fe20000010071 */
[----:B------:R-:W-:Y:S01]  /*a1e0*/  LDS.U16 R197, [R68+0x3c] ;  /* 0x00003c0044c57984 */ /* 0x000fe20000000400 */
[----:B------:R-:W-:Y:S01]  /*a1f0*/  FFMA.FTZ R115, R182, R115, -R112 ;  /* 0x00000073b6737223 */ /* 0x000fe20000010870 */
[----:B------:R-:W-:Y:S01]  /*a200*/  IADD3 R112, R117, 0x20, RZ ;  /* 0x0000002075707810 */ /* 0x000fe20007ffe0ff */
[----:B------:R-:W-:-:S02]  /*a210*/  FFMA.FTZ R69, R152, R69, R66 ;  /* 0x0000004598457223 */ /* 0x000fc40000010042 */
[----:B------:R-:W-:Y:S01]  /*a220*/  FFMA.FTZ R115, R164, R224, R115 ;  /* 0x000000e0a4737223 */ /* 0x000fe20000010073 */
[----:B------:R-:W-:Y:S01]  /*a230*/  LEA.HI.SX32 R112, R112, R117, 0x1b ;  /* 0x0000007570707211 */ /* 0x000fe200078fdaff */
[----:B------:R-:W-:-:S03]  /*a240*/  FMUL.FTZ R66, R176, R113 ;  /* 0x00000071b0427220 */ /* 0x000fc60000410000 */
[----:B------:R-:W-:Y:S01]  /*a250*/  SHF.L.U32 R114, R112, 0x1, RZ ;  /* 0x0000000170727819 */ /* 0x000fe200000006ff */
[-C--:B------:R-:W-:Y:S01]  /*a260*/  FFMA.FTZ R229, R177, R115.reuse, -R66 ;  /* 0x00000073b1e57223 */ /* 0x080fe20000010842 */
[C---:B------:R-:W-:Y:S02]  /*a270*/  IADD3 R112, R117.reuse, 0x40, RZ ;  /* 0x0000004075707810 */ /* 0x040fe40007ffe0ff */
[C---:B------:R-:W-:Y:S01]  /*a280*/  IADD3 R66, R117.reuse, 0x60, RZ ;  /* 0x0000006075427810 */ /* 0x040fe20007ffe0ff */
[----:B------:R-:W-:Y:S01]  /*a290*/  FMUL.FTZ R230, R176, R115 ;  /* 0x00000073b0e67220 */ /* 0x000fe20000410000 */
[----:B------:R-:W-:Y:S01]  /*a2a0*/  LEA.HI.SX32 R112, R112, R117, 0x1b ;  /* 0x0000007570707211 */ /* 0x000fe200078fdaff */
[----:B0-----:R-:W-:Y:S01]  /*a2b0*/  FMUL.FTZ R201, R200, R201 ;  /* 0x000000c9c8c97220 */ /* 0x001fe20000410000 */
[----:B------:R-:W-:Y:S01]  /*a2c0*/  LEA.HI.SX32 R66, R66, R117, 0x1b ;  /* 0x0000007542427211 */ /* 0x000fe200078fdaff */
[----:B--2---:R-:W-:Y:S01]  /*a2d0*/  FMUL.FTZ R200, R200, R67 ;  /* 0x00000043c8c87220 */ /* 0x004fe20000410000 */
[----:B------:R-:W-:Y:S01]  /*a2e0*/  LEA.HI.SX32 R67, R117, R117, 0x1b ;  /* 0x0000007575437211 */ /* 0x000fe200078fdaff */
[----:B------:R-:W-:Y:S01]  /*a2f0*/  FFMA.FTZ R230, R177, R113, R230 ;  /* 0x00000071b1e67223 */ /* 0x000fe200000100e6 */
[----:B------:R-:W-:-:S02]  /*a300*/  SHF.L.U32 R113, R112, 0x1, RZ ;  /* 0x0000000170717819 */ /* 0x000fc400000006ff */
[----:B------:R-:W-:Y:S02]  /*a310*/  SHF.L.U32 R112, R66, 0x1, RZ ;  /* 0x0000000142707819 */ /* 0x000fe400000006ff */
[----:B------:R-:W-:Y:S02]  /*a320*/  SHF.L.U32 R115, R67, 0x1, RZ ;  /* 0x0000000143737819 */ /* 0x000fe400000006ff */
[----:B------:R-:W-:Y:S01]  /*a330*/  IADD3 R66, R117, 0xa0, RZ ;  /* 0x000000a075427810 */ /* 0x000fe20007ffe0ff */
[----:B------:R-:W0:Y:S03]  /*a340*/  LDS.U16 R67, [R68+0x3a] ;  /* 0x00003a0044437984 */ /* 0x000e260000000400 */
[----:B------:R-:W-:Y:S01]  /*a350*/  LEA.HI.SX32 R66, R66, R117, 0x1b ;  /* 0x0000007542427211 */ /* 0x000fe200078fdaff */
[----:B-----5:R1:W-:Y:S04]  /*a360*/  STS.U16 [R115+0x840], R110 ;  /* 0x0008406e73007388 */ /* 0x0203e80000000400 */
[----:B------:R2:W-:Y:S01]  /*a370*/  STS.U16 [R114+0x880], R111 ;  /* 0x0008806f72007388 */ /* 0x0005e20000000400 */
[----:B-1----:R-:W-:-:S02]  /*a380*/  SHF.L.U32 R110, R66, 0x1, RZ ;  /* 0x00000001426e7819 */ /* 0x002fc400000006ff */
[C---:B------:R-:W-:Y:S02]  /*a390*/  IADD3 R66, R117.reuse, 0xe0, RZ ;  /* 0x000000e075427810 */ /* 0x040fe40007ffe0ff */
[----:B--2---:R-:W-:Y:S02]  /*a3a0*/  SHF.L.U32 R111, R240, 0x1, RZ ;  /* 0x00000001f06f7819 */ /* 0x004fe400000006ff */
[----:B------:R-:W-:Y:S01]  /*a3b0*/  IADD3 R240, R117, 0xc0, RZ ;  /* 0x000000c075f07810 */ /* 0x000fe20007ffe0ff */
[----:B------:R1:W-:Y:S01]  /*a3c0*/  STS.U16 [R113+0x8c0], R108 ;  /* 0x0008c06c71007388 */ /* 0x0003e20000000400 */
[-C--:B------:R-:W-:Y:S02]  /*a3d0*/  LEA.HI.SX32 R66, R66, R117.reuse, 0x1b ;  /* 0x0000007542427211 */ /* 0x080fe400078fdaff */
[----:B------:R-:W-:Y:S01]  /*a3e0*/  LEA.HI.SX32 R240, R240, R117, 0x1b ;  /* 0x00000075f0f07211 */ /* 0x000fe200078fdaff */
        /* <DEDUP_REMOVED lines=32> */
[----:B------:R2:W-:Y:S04]  /*a5f0*/  STS.U16 [R104+0xb00], R101 ;  /* 0x000b006568007388 */ /* 0x0005e80000000400 */
[----:B------:R-:W-:Y:S01]  /*a600*/  STS.U16 [R103+0xb40], R238 ;  /* 0x000b40ee67007388 */ /* 0x000fe20000000400 */
[----:B-1----:R-:W-:-:S02]  /*a610*/  SHF.L.U32 R100, R66, 0x1, RZ ;  /* 0x0000000142647819 */ /* 0x002fc400000006ff */
[----:B--2---:R-:W-:Y:S01]  /*a620*/  SHF.L.U32 R101, R240, 0x1, RZ ;  /* 0x00000001f0657819 */ /* 0x004fe200000006ff */
[----:B------:R-:W-:Y:S01]  /*a630*/  STS.U16 [R102+0xb80], R235 ;  /* 0x000b80eb66007388 */ /* 0x000fe20000000400 */
[----:B------:R-:W-:-:S03]  /*a640*/  FMUL.FTZ R66, R178, R69 ;  /* 0x00000045b2427220 */ /* 0x000fc60000410000 */
[----:B------:R-:W-:Y:S04]  /*a650*/  STS.U16 [R101+0xbc0], R236 ;  /* 0x000bc0ec65007388 */ /* 0x000fe80000000400 */
[----:B------:R1:W-:Y:S04]  /*a660*/  STS.U16 [R100+0xc00], R191 ;  /* 0x000c00bf64007388 */ /* 0x0003e80000000400 */
[----:B------:R2:W-:Y:S01]  /*a670*/  STS.U16 [R190+0xc40], R231 ;  /* 0x000c40e7be007388 */ /* 0x0005e20000000400 */
[-C--:B------:R-:W-:Y:S02]  /*a680*/  FFMA.FTZ R66, R182, R189.reuse, -R66 ;  /* 0x000000bdb6427223 */ /* 0x080fe40000010842 */
[----:B------:R-:W-:Y:S01]  /*a690*/  FMUL.FTZ R237, R178, R189 ;  /* 0x000000bdb2ed7220 */ /* 0x000fe20000410000 */
[----:B-1----:R-:W-:-:S02]  /*a6a0*/  PRMT R191, RZ, 0x5410, R227 ;  /* 0x00005410ffbf7816 */ /* 0x002fc400000000e3 */
[----:B--2---:R-:W-:Y:S02]  /*a6b0*/  PRMT R190, RZ, 0x5410, R226 ;  /* 0x00005410ffbe7816 */ /* 0x004fe400000000e2 */
[----:B------:R-:W-:Y:S01]  /*a6c0*/  PRMT R189, RZ, 0x5410, R93 ;  /* 0x00005410ffbd7816 */ /* 0x000fe2000000005d */
[-C--:B------:R-:W-:Y:S02]  /*a6d0*/  FMUL.FTZ R226, R191, R77.reuse ;  /* 0x0000004dbfe27220 */ /* 0x080fe40000410000 */
[----:B------:R-:W-:Y:S01]  /*a6e0*/  FMUL.FTZ R227, R190, R77 ;  /* 0x0000004dbee37220 */ /* 0x000fe20000410000 */
[----:B------:R1:W-:Y:S01]  /*a6f0*/  STS.U16 [R233+0xc80], R188 ;  /* 0x000c80bce9007388 */ /* 0x0003e20000000400 */
[C---:B------:R-:W-:Y:S02]  /*a700*/  FFMA.FTZ R229, R189.reuse, R226, R229 ;  /* 0x000000e2bde57223 */ /* 0x040fe400000100e5 */
[----:B------:R-:W-:Y:S01]  /*a710*/  FFMA.FTZ R235, R189, R227, R230 ;  /* 0x000000e3bdeb7223 */ /* 0x000fe200000100e6 */
[----:B------:R2:W-:Y:S01]  /*a720*/  STS.U16 [R187+0xcc0], R234 ;  /* 0x000cc0eabb007388 */ /* 0x0005e20000000400 */
[----:B------:R-:W-:-:S02]  /*a730*/  FMUL.FTZ R238, R174, R229 ;  /* 0x000000e5aeee7220 */ /* 0x000fc40000410000 */
[----:B------:R-:W-:Y:S01]  /*a740*/  FMUL.FTZ R236, R174, R235 ;  /* 0x000000ebaeec7220 */ /* 0x000fe20000410000 */
[----:B------:R-:W-:Y:S01]  /*a750*/  PRMT R186, RZ, 0x5410, R186 ;  /* 0x00005410ffba7816 */ /* 0x000fe200000000ba */
[----:B------:R-:W-:Y:S01]  /*a760*/  FFMA.FTZ R230, R182, R69, R237 ;  /* 0x00000045b6e67223 */ /* 0x000fe200000100ed */
[----:B-1----:R-:W-:Y:S02]  /*a770*/  PRMT R188, RZ, 0x5410, R92 ;  /* 0x00005410ffbc7816 */ /* 0x002fe4000000005c */
[----:B--2---:R-:W-:Y:S01]  /*a780*/  PRMT R187, RZ, 0x5410, R228 ;  /* 0x00005410ffbb7816 */ /* 0x004fe200000000e4 */
[C---:B------:R-:W-:Y:S02]  /*a790*/  FFMA.FTZ R231, R175.reuse, R229, -R236 ;  /* 0x000000e5afe77223 */ /* 0x040fe400000108ec */
[----:B------:R-:W-:Y:S02]  /*a7a0*/  FFMA.FTZ R69, R175, R235, R238 ;  /* 0x000000ebaf457223 */ /* 0x000fe400000100ee */
[----:B------:R-:W-:-:S02]  /*a7b0*/  FMUL.FTZ R229, R187, R76 ;  /* 0x0000004cbbe57220 */ /* 0x000fc40000410000 */
[----:B------:R-:W-:Y:S02]  /*a7c0*/  FMUL.FTZ R235, R176, R66 ;  /* 0x00000042b0eb7220 */ /* 0x000fe40000410000 */
[----:B------:R-:W-:Y:S02]  /*a7d0*/  FMUL.FTZ R228, R186, R76 ;  /* 0x0000004cbae47220 */ /* 0x000fe40000410000 */
[----:B------:R-:W-:Y:S02]  /*a7e0*/  FFMA.FTZ R236, R188, R229, R69 ;  /* 0x000000e5bcec7223 */ /* 0x000fe40000010045 */
[-C--:B------:R-:W-:Y:S01]  /*a7f0*/  FFMA.FTZ R69, R177, R230.reuse, R235 ;  /* 0x000000e6b1457223 */ /* 0x080fe200000100eb */
[----:B------:R-:W-:Y:S01]  /*a800*/  PRMT R199, RZ, 0x5410, R199 ;  /* 0x00005410ffc77816 */ /* 0x000fe200000000c7 */
[----:B------:R-:W-:Y:S02]  /*a810*/  FMUL.FTZ R235, R176, R230 ;  /* 0x000000e6b0eb7220 */ /* 0x000fe40000410000 */
[----:B------:R-:W-:-:S02]  /*a820*/  FFMA.FTZ R231, R188, R228, R231 ;  /* 0x000000e4bce77223 */ /* 0x000fc400000100e7 */
[C---:B------:R-:W-:Y:S01]  /*a830*/  FMUL.FTZ R230, R146.reuse, R236 ;  /* 0x000000ec92e67220 */ /* 0x040fe20000410000 */
[----:B------:R0:W-:Y:S01]  /*a840*/  STS.U16 [R185+0xd00], R198 ;  /* 0x000d00c6b9007388 */ /* 0x0001e20000000400 */
[-C--:B------:R-:W-:Y:S02]  /*a850*/  FMUL.FTZ R234, R146, R231.reuse ;  /* 0x000000e792ea7220 */ /* 0x080fe40000410000 */
[----:B------:R-:W-:Y:S01]  /*a860*/  FFMA.FTZ R233, R147, R231, -R230 ;  /* 0x000000e793e97223 */ /* 0x000fe200000108e6 */
[----:B------:R-:W-:Y:S01]  /*a870*/  STS.U16 [R183+0xd40], R202 ;  /* 0x000d40cab7007388 */ /* 0x000fe20000000400 */
[-C--:B------:R-:W-:Y:S01]  /*a880*/  FMUL.FTZ R230, R199, R75.reuse ;  /* 0x0000004bc7e67220 */ /* 0x080fe20000410000 */
[----:B0-----:R-:W-:Y:S02]  /*a890*/  PRMT R198, RZ, 0x5410, R67 ;  /* 0x00005410ffc67816 */ /* 0x001fe40000000043 */
[----:B------:R-:W-:Y:S01]  /*a8a0*/  PRMT R185, RZ, 0x5410, R91 ;  /* 0x00005410ffb97816 */ /* 0x000fe2000000005b */
[----:B------:R-:W-:Y:S01]  /*a8b0*/  STS.U16 [R194+0xd80], R195 ;  /* 0x000d80c3c2007388 */ /* 0x000fe20000000400 */
[----:B------:R-:W-:Y:S01]  /*a8c0*/  FFMA.FTZ R235, R177, R66, -R235 ;  /* 0x00000042b1eb7223 */ /* 0x000fe200000108eb */
[----:B------:R-:W-:Y:S01]  /*a8d0*/  ULEA UR32, UR31, UR7, 0x8 ;  /* 0x000000071f207291 */ /* 0x000fe2000f8e403f */
[----:B------:R-:W-:Y:S01]  /*a8e0*/  FFMA.FTZ R234, R147, R236, R234 ;  /* 0x000000ec93ea7223 */ /* 0x000fe200000100ea */
[----:B------:R-:W-:Y:S01]  /*a8f0*/  STS.U16 [R162+0xdc0], R203 ;  /* 0x000dc0cba2007388 */ /* 0x000fe20000000400 */
[----:B------:R-:W-:Y:S01]  /*a900*/  FMUL.FTZ R231, R198, R75 ;  /* 0x0000004bc6e77220 */ /* 0x000fe20000410000 */
[C---:B------:R-:W-:Y:S01]  /*a910*/  ISETP.NE.AND P2, PT, R118.reuse, RZ, PT ;  /* 0x000000ff7600720c */ /* 0x040fe20003f45270 */
[----:B------:R-:W-:Y:S01]  /*a920*/  FFMA.FTZ R233, R185, R230, R233 ;  /* 0x000000e6b9e97223 */ /* 0x000fe200000100e9 */
[----:B------:R-:W-:Y:S01]  /*a930*/  STS.U16 [R70+0xe00], R205 ;  /* 0x000e00cd46007388 */ /* 0x000fe20000000400 */
[----:B------:R-:W-:-:S03]  /*a940*/  IADD3 R239, R118, 0x200, RZ ;  /* 0x0000020076ef7810 */ /* 0x000fc60007ffe0ff */
[----:B------:R-:W-:Y:S01]  /*a950*/  STS.U16 [R144+0xe40], R207 ;  /* 0x000e40cf90007388 */ /* 0x000fe20000000400 */
[----:B------:R-:W-:-:S03]  /*a960*/  FMUL.FTZ R236, R174, R235 ;  /* 0x000000ebaeec7220 */ /* 0x000fc60000410000 */
[----:B------:R-:W-:Y:S01]  /*a970*/  STS.U16 [R71+0xe80], R204 ;  /* 0x000e80cc47007388 */ /* 0x000fe20000000400 */
[----:B------:R-:W-:-:S03]  /*a980*/  FFMA.FTZ R234, R185, R231, R234 ;  /* 0x000000e7b9ea7223 */ /* 0x000fc600000100ea */
[----:B------:R-:W-:Y:S01]  /*a990*/  STS.U16 [R140+0xec0], R209 ;  /* 0x000ec0d18c007388 */ /* 0x000fe20000000400 */
[----:B------:R-:W-:Y:S01]  /*a9a0*/  FMUL.FTZ R66, R174, R69 ;  /* 0x00000045ae427220 */ /* 0x000fe20000410000 */
[----:B------:R-:W-:Y:S01]  /*a9b0*/  SEL R67, R239, UR32, P2 ;  /* 0x00000020ef437c07 */ /* 0x000fe20009000000 */
[----:B------:R-:W-:Y:S01]  /*a9c0*/  FMUL.FTZ R246, R200, R233 ;  /* 0x000000e9c8f67220 */ /* 0x000fe20000410000 */
[----:B----4-:R-:W-:Y:S04]  /*a9d0*/  STS.U16 [R139+0xf00], R206 ;  /* 0x000f00ce8b007388 */ /* 0x010fe80000000400 */
[----:B------:R-:W-:Y:S01]  /*a9e0*/  STS.U16 [R143+0xf40], R208 ;  /* 0x000f40d08f007388 */ /* 0x000fe20000000400 */
[----:B------:R-:W-:-:S03]  /*a9f0*/  FFMA.FTZ R66, R175, R235, -R66 ;  /* 0x000000ebaf427223 */ /* 0x000fc60000010842 */
[----:B------:R0:W-:Y:S01]  /*aa00*/  STS.U16 [R163+0xf80], R232 ;  /* 0x000f80e8a3007388 */ /* 0x0001e20000000400 */
[----:B------:R-:W-:-:S03]  /*aa10*/  FFMA.FTZ R69, R175, R69, R236 ;  /* 0x00000045af457223 */ /* 0x000fc600000100ec */
[----:B------:R1:W-:Y:S01]  /*aa20*/  STS.U16 [R122+0xfc0], R161 ;  /* 0x000fc0a17a007388 */ /* 0x0003e20000000400 */
[-C--:B------:R-:W-:Y:S02]  /*aa30*/  FMUL.FTZ R248, R200, R234.reuse ;  /* 0x000000eac8f87220 */ /* 0x080fe40000410000 */
[----:B------:R-:W-:Y:S01]  /*aa40*/  FFMA.FTZ R246, R201, R234, R246 ;  /* 0x000000eac9f67223 */ /* 0x000fe200000100f6 */
        /* <DEDUP_REMOVED lines=39> */
[----:B------:R-:W-:Y:S01]  /*acc0*/  PRMT R196, RZ, 0x5410, R196 ;  /* 0x00005410ffc47816 */ /* 0x000fe200000000c4 */
[----:B------:R-:W-:Y:S01]  /*acd0*/  FFMA.FTZ R248, R201, R233, -R248 ;  /* 0x000000e9c9f87223 */ /* 0x000fe200000108f8 */
[----:B0-----:R-:W-:Y:S01]  /*ace0*/  PRMT R163, RZ, 0x5410, R90 ;  /* 0x00005410ffa37816 */ /* 0x001fe2000000005a */
[-C--:B------:R-:W-:Y:S01]  /*acf0*/  FMUL.FTZ R232, R197, R74.reuse ;  /* 0x0000004ac5e87220 */ /* 0x080fe20000410000 */
        /* <DEDUP_REMOVED lines=17> */
.L_x_9544:
[----:B--234-:R-:W-:Y:S05]  /*ae10*/  BSYNC B0 ;  /* 0x0000000000007941 */ /* 0x01cfea0003800000 */
.L_x_9543:
        /* <DEDUP_REMOVED lines=441> */
.L_x_9546:
[----:B------:R-:W-:Y:S05]  /*c9b0*/  BSYNC B0 ;  /* 0x0000000000007941 */ /* 0x000fea0003800000 */
.L_x_9545:
        /* <DEDUP_REMOVED lines=23> */
.L_x_9548:
[----:B------:R-:W-:Y:S05]  /*cb30*/  BSYNC B0 ;  /* 0x0000000000007941 */ /* 0x000fea0003800000 */
.L_x_9547:
        /* <DEDUP_REMOVED lines=19> */
.L_x_9550:
[----:B------:R-:W-:Y:S05]  /*cc70*/  BSYNC B0 ;  /* 0x0000000000007941 */ /* 0x000fea0003800000 */
.L_x_9549:
        /* <DEDUP_REMOVED lines=19> */
.L_x_9552:
[----:B------:R-:W-:Y:S05]  /*cdb0*/  BSYNC B0 ;  /* 0x0000000000007941 */ /* 0x000fea0003800000 */
.L_x_9551:
        /* <DEDUP_REMOVED lines=19> */
.L_x_9554:
[----:B------:R-:W-:Y:S05]  /*cef0*/  BSYNC B0 ;  /* 0x0000000000007941 */ /* 0x000fea0003800000 */
.L_x_9553:
        /* <DEDUP_REMOVED lines=41> */
[-C--:B------:R-:W-:Y:S02]  /*d190*/  FFMA.FTZ R200, R201, R249.reuse, R200 ;  /* 0x000000f9c9c87223 */ /* 0x080fe400000100c8 */
[----:B------:R-:W-:Y:S02]  /*d1a0*/  FMUL.FTZ R65, R163, R74 ;  /* 0x0000004aa3417220 */ /* 0x000fe40000410000 */
[----:B------:R-:W-:Y:S02]  /*d1b0*/  FADD.FTZ R248, R248, R64 ;  /* 0x00000040f8f87221 */ /* 0x000fe40000010000 */
        /* <DEDUP_REMOVED lines=10> */
[----:B------:R-:W-:Y:S02]  /*d260*/  FMUL.FTZ R67, R198, R246 ;  /* 0x000000f6c6437220 */ /* 0x000fe40000410000 */
[----:B0-----:R-:W-:Y:S02]  /*d270*/  FMUL.FTZ R68, R248, UR35 ;  /* 0x00000023f8447c20 */ /* 0x001fe40008410000 */
[-C--:B------:R-:W-:Y:S02]  /*d280*/  FFMA.FTZ R198, R198, -R147.reuse, R231 ;  /* 0x80000093c6c67223 */ /* 0x080fe400000100e7 */
[C---:B------:R-:W-:Y:S02]  /*d290*/  FFMA.FTZ R147, R199.reuse, -R147, R230 ;  /* 0x80000093c7937223 */ /* 0x040fe400000100e6 */
[----:B------:R-:W-:-:S02]  /*d2a0*/  FFMA.FTZ R199, R199, R248, R67 ;  /* 0x000000f8c7c77223 */ /* 0x000fc40000010043 */
[C---:B------:R-:W-:Y:S02]  /*d2b0*/  FFMA.FTZ R68, R246.reuse, UR34, -R68 ;  /* 0x00000022f6447c23 */ /* 0x040fe40008010844 */
[----:B------:R-:W-:Y:S02]  /*d2c0*/  FMUL.FTZ R67, R246, UR35 ;  /* 0x00000023f6437c20 */ /* 0x000fe40008410000 */
[----:B------:R-:W-:Y:S02]  /*d2d0*/  FMUL.FTZ R68, R198, R68 ;  /* 0x00000044c6447220 */ /* 0x000fe40000410000 */
[----:B------:R-:W-:Y:S02]  /*d2e0*/  FFMA.FTZ R67, R248, UR34, R67 ;  /* 0x00000022f8437c23 */ /* 0x000fe40008010043 */
[----:B------:R-:W-:Y:S02]  /*d2f0*/  FADD.FTZ R245, -R245, R66 ;  /* 0x00000042f5f57221 */ /* 0x000fe40000010100 */
[----:B------:R-:W-:-:S02]  /*d300*/  FADD.FTZ R64, R243, R64 ;  /* 0x00000040f3407221 */ /* 0x000fc40000010000 */
[----:B------:R-:W-:Y:S02]  /*d310*/  FFMA.FTZ R66, R147, R67, R68 ;  /* 0x0000004393427223 */ /* 0x000fe40000010044 */
[CC--:B------:R-:W-:Y:S02]  /*d320*/  FMUL.FTZ R67, R174.reuse, -R245.reuse ;  /* 0x800000f5ae437220 */ /* 0x0c0fe40000410000 */
[-C--:B------:R-:W-:Y:S02]  /*d330*/  FMUL.FTZ R68, R174, -R64.reuse ;  /* 0x80000040ae447220 */ /* 0x080fe40000410000 */
[C---:B------:R-:W-:Y:S02]  /*d340*/  FFMA.FTZ R67, R175.reuse, R64, -R67 ;  /* 0x00000040af437223 */ /* 0x040fe40000010843 */
[----:B------:R-:W-:Y:S02]  /*d350*/  FFMA.FTZ R68, R175, R245, R68 ;  /* 0x000000f5af447223 */ /* 0x000fe40000010044 */
[----:B------:R-:W-:-:S02]  /*d360*/  FMUL.FTZ R70, R64, UR35 ;  /* 0x0000002340467c20 */ /* 0x000fc40008410000 */
[-C--:B------:R-:W-:Y:S02]  /*d370*/  FMUL.FTZ R175, R188, R76.reuse ;  /* 0x0000004cbcaf7220 */ /* 0x080fe40000410000 */
[----:B------:R-:W-:Y:S02]  /*d380*/  FMUL.FTZ R69, R187, R245 ;  /* 0x000000f5bb457220 */ /* 0x000fe40000410000 */
[----:B------:R-:W-:Y:S02]  /*d390*/  FFMA.FTZ R71, R245, UR34, -R70 ;  /* 0x00000022f5477c23 */ /* 0x000fe40008010846 */
[----:B------:R-:W-:Y:S02]  /*d3a0*/  FFMA.FTZ R187, R187, -R175, R229 ;  /* 0x800000afbbbb7223 */ /* 0x000fe400000100e5 */
[C---:B------:R-:W-:Y:S02]  /*d3b0*/  FMUL.FTZ R70, R245.reuse, UR35 ;  /* 0x00000023f5467c20 */ /* 0x040fe40008410000 */
[----:B------:R-:W-:-:S02]  /*d3c0*/  FMUL.FTZ R245, R245, R76 ;  /* 0x0000004cf5f57220 */ /* 0x000fc40000410000 */
[C---:B------:R-:W-:Y:S02]  /*d3d0*/  FFMA.FTZ R175, R186.reuse, -R175, R228 ;  /* 0x800000afbaaf7223 */ /* 0x040fe400000100e4 */
[----:B------:R-:W-:Y:S02]  /*d3e0*/  FFMA.FTZ R69, R186, R64, R69 ;  /* 0x00000040ba457223 */ /* 0x000fe40000010045 */
[C---:B------:R-:W-:Y:S02]  /*d3f0*/  FFMA.FTZ R70, R64.reuse, UR34, R70 ;  /* 0x0000002240467c23 */ /* 0x040fe40008010046 */
[C---:B------:R-:W-:Y:S02]  /*d400*/  FMUL.FTZ R71, R187.reuse, R71 ;  /* 0x00000047bb477220 */ /* 0x040fe40000410000 */
[----:B------:R-:W-:Y:S02]  /*d410*/  FMUL.FTZ R64, R64, R76 ;  /* 0x0000004c40407220 */ /* 0x000fe40000410000 */
[----:B------:R-:W-:-:S02]  /*d420*/  FMUL.FTZ R174, R187, R245 ;  /* 0x000000f5bbae7220 */ /* 0x000fc40000410000 */
[----:B------:R-:W-:Y:S02]  /*d430*/  FADD.FTZ R68, -R242, R68 ;  /* 0x00000044f2447221 */ /* 0x000fe40000010100 */
[----:B------:R-:W-:Y:S02]  /*d440*/  FFMA.FTZ R70, R175, R70, R71 ;  /* 0x00000046af467223 */ /* 0x000fe40000010047 */
[----:B------:R-:W-:Y:S02]  /*d450*/  FADD.FTZ R67, R241, R67 ;  /* 0x00000043f1437221 */ /* 0x000fe40000010000 */
[-C--:B------:R-:W-:Y:S02]  /*d460*/  FMUL.FTZ R187, R187, R64.reuse ;  /* 0x00000040bbbb7220 */ /* 0x080fe40000410000 */
[-C--:B------:R-:W-:Y:S02]  /*d470*/  FFMA.FTZ R174, R175, R64.reuse, R174 ;  /* 0x00000040afae7223 */ /* 0x080fe400000100ae */
[----:B------:R-:W-:-:S02]  /*d480*/  FMUL.FTZ R71, R188, R64 ;  /* 0x00000040bc477220 */ /* 0x000fc40000410000 */
[----:B------:R-:W-:Y:S02]  /*d490*/  FMUL.FTZ R64, R176, -R68 ;  /* 0x80000044b0407220 */ /* 0x000fe40000410000 */
[----:B------:R-:W-:Y:S01]  /*d4a0*/  FFMA.FTZ R70, R188, R69, R70 ;  /* 0x00000045bc467223 */ /* 0x000fe20000010046 */
[----:B------:R0:W-:Y:S01]  /*d4b0*/  STS [R234.X4+0x10e8], R71 ;  /* 0x0010e847ea007388 */ /* 0x0001e20000004800 */
[----:B------:R-:W-:Y:S02]  /*d4c0*/  FFMA.FTZ R52, R69, R76, R52 ;  /* 0x0000004c45347223 */ /* 0x000fe40000010034 */
[-C--:B------:R-:W-:Y:S02]  /*d4d0*/  FMUL.FTZ R69, R176, -R67.reuse ;  /* 0x80000043b0457220 */ /* 0x080fe40000410000 */
[----:B------:R-:W-:Y:S02]  /*d4e0*/  FFMA.FTZ R176, R177, R67, -R64 ;  /* 0x00000043b1b07223 */ /* 0x000fe40000010840 */
[----:B------:R-:W-:-:S02]  /*d4f0*/  FMUL.FTZ R64, R189, R77 ;  /* 0x0000004dbd407220 */ /* 0x000fc40000410000 */
[----:B------:R-:W-:Y:S02]  /*d500*/  FADD.FTZ R239, R239, R176 ;  /* 0x000000b0efef7221 */ /* 0x000fe40000010000 */
[----:B0-----:R-:W-:Y:S02]  /*d510*/  FMUL.FTZ R71, R67, UR35 ;  /* 0x0000002343477c20 */ /* 0x001fe40008410000 */
[----:B------:R-:W-:Y:S02]  /*d520*/  FMUL.FTZ R122, R190, R68 ;  /* 0x00000044be7a7220 */ /* 0x000fe40000410000 */
[----:B------:R-:W-:Y:S02]  /*d530*/  FMUL.FTZ R176, R68, UR35 ;  /* 0x0000002344b07c20 */ /* 0x000fe40008410000 */
[----:B------:R-:W-:Y:S02]  /*d540*/  FFMA.FTZ R190, R190, -R64, R227 ;  /* 0x80000040bebe7223 */ /* 0x000fe400000100e3 */
[----:B------:R-:W-:-:S02]  /*d550*/  FFMA.FTZ R123, R68, UR34, -R71 ;  /* 0x00000022447b7c23 */ /* 0x000fc40008010847 */
[----:B------:R-:W-:Y:S02]  /*d560*/  FFMA.FTZ R122, R191, R67, R122 ;  /* 0x00000043bf7a7223 */ /* 0x000fe4000001007a */
[C---:B------:R-:W-:Y:S02]  /*d570*/  FFMA.FTZ R71, R67.reuse, UR34, R176 ;  /* 0x0000002243477c23 */ /* 0x040fe400080100b0 */
[----:B------:R-:W-:Y:S02]  /*d580*/  FMUL.FTZ R67, R67, R77 ;  /* 0x0000004d43437220 */ /* 0x000fe40000410000 */
[----:B------:R-:W-:Y:S02]  /*d590*/  FFMA.FTZ R64, R191, -R64, R226 ;  /* 0x80000040bf407223 */ /* 0x000fe400000100e2 */
[----:B------:R-:W-:Y:S02]  /*d5a0*/  FMUL.FTZ R123, R190, R123 ;  /* 0x0000007bbe7b7220 */ /* 0x000fe40000410000 */
[----:B------:R-:W-:-:S02]  /*d5b0*/  FFMA.FTZ R175, R175, R245, -R187 ;  /* 0x000000f5afaf7223 */ /* 0x000fc400000108bb */
[----:B------:R-:W-:Y:S02]  /*d5c0*/  FFMA.FTZ R69, R177, R68, R69 ;  /* 0x00000044b1457223 */ /* 0x000fe40000010045 */
[----:B------:R-:W-:Y:S02]  /*d5d0*/  FMUL.FTZ R187, R68, R77 ;  /* 0x0000004d44bb7220 */ /* 0x000fe40000410000 */
[----:B------:R-:W-:Y:S02]  /*d5e0*/  FMUL.FTZ R177, R190, R67 ;  /* 0x00000043beb17220 */ /* 0x000fe40000410000 */
[----:B------:R-:W-:Y:S02]  /*d5f0*/  FFMA.FTZ R71, R64, R71, R123 ;  /* 0x0000004740477223 */ /* 0x000fe4000001007b */
[----:B------:R-:W-:Y:S02]  /*d600*/  FADD.FTZ R47, R70, R47 ;  /* 0x0000002f462f7221 */ /* 0x000fe40000010000 */
[----:B------:R-:W-:-:S02]  /*d610*/  FMUL.FTZ R176, R190, R187 ;  /* 0x000000bbbeb07220 */ /* 0x000fc40000410000 */
[----:B------:R-:W-:Y:S02]  /*d620*/  FFMA.FTZ R177, R64, R187, -R177 ;  /* 0x000000bb40b17223 */ /* 0x000fe400000108b1 */
[----:B------:R-:W-:Y:S02]  /*d630*/  FADD.FTZ R69, -R240, R69 ;  /* 0x00000045f0457221 */ /* 0x000fe40000010100 */
[----:B------:R-:W-:Y:S02]  /*d640*/  FMUL.FTZ R191, R189, R67 ;  /* 0x00000043bdbf7220 */ /* 0x000fe40000410000 */
[----:B------:R-:W-:Y:S02]  /*d650*/  FMUL.FTZ R70, R247, UR35 ;  /* 0x00000023f7467c20 */ /* 0x000fe40008410000 */
[C---:B------:R-:W-:Y:S01]  /*d660*/  FMUL.FTZ R187, R189.reuse, R187 ;  /* 0x000000bbbdbb7220 */ /* 0x040fe20000410000 */
[----:B------:R0:W-:Y:S01]  /*d670*/  STS [R234.X4+0x10e0], R191 ;  /* 0x0010e0bfea007388 */ /* 0x0001e20000004800 */
[----:B------:R-:W-:-:S02]  /*d680*/  FFMA.FTZ R189, R189, R122, R71 ;  /* 0x0000007abdbd7223 */ /* 0x000fc40000010047 */
[----:B------:R-:W-:Y:S01]  /*d690*/  FMUL.FTZ R71, R164, R78 ;  /* 0x0000004ea4477220 */ /* 0x000fe20000410000 */
[----:B------:R-:W-:Y:S01]  /*d6a0*/  STS [R234.X4+0x10e4], R187 ;  /* 0x0010e4bbea007388 */ /* 0x000fe20000004800 */
[----:B------:R-:W-:Y:S02]  /*d6b0*/  FFMA.FTZ R176, R64, R67, R176 ;  /* 0x0000004340b07223 */ /* 0x000fe400000100b0 */
[----:B------:R-:W-:Y:S02]  /*d6c0*/  FMUL.FTZ R246, R246, R75 ;  /* 0x0000004bf6f67220 */ /* 0x000fe40000410000 */
[----:B------:R-:W-:Y:S01]  /*d6d0*/  FFMA.FTZ R67, R249, UR34, -R70 ;  /* 0x00000022f9437c23 */ /* 0x000fe20008010846 */
[----:B0-----:R-:W-:Y:S01]  /*d6e0*/  IADD3 R191, R118, 0x240, RZ ;  /* 0x0000024076bf7810 */ /* 0x001fe20007ffe0ff */
[----:B------:R-:W-:Y:S02]  /*d6f0*/  FMUL.FTZ R64, R192, R69 ;  /* 0x00000045c0407220 */ /* 0x000fe40000410000 */
[----:B------:R-:W-:-:S02]  /*d700*/  FMUL.FTZ R248, R248, R75 ;  /* 0x0000004bf8f87220 */ /* 0x000fc40000410000 */
[C---:B------:R-:W-:Y:S02]  /*d710*/  FMUL.FTZ R68, R249.reuse, UR35 ;  /* 0x00000023f9447c20 */ /* 0x040fe40008410000 */
[-C--:B------:R-:W-:Y:S02]  /*d720*/  FMUL.FTZ R70, R249, R74.reuse ;  /* 0x0000004af9467220 */ /* 0x080fe40000410000 */
[----:B------:R-:W-:Y:S02]  /*d730*/  FMUL.FTZ R186, R247, R74 ;  /* 0x0000004af7ba7220 */ /* 0x000fe40000410000 */
[-C--:B------:R-:W-:Y:S02]  /*d740*/  FFMA.FTZ R192, R192, -R71.reuse, R225 ;  /* 0x80000047c0c07223 */ /* 0x080fe400000100e1 */
[----:B------:R-:W-:Y:S02]  /*d750*/  FFMA.FTZ R71, R193, -R71, R224 ;  /* 0x80000047c1477223 */ /* 0x000fe400000100e0 */
[----:B------:R-:W-:-:S02]  /*d760*/  FMUL.FTZ R146, R198, R246 ;  /* 0x000000f6c6927220 */ /* 0x000fc40000410000 */
[----:B------:R-:W-:Y:S02]  /*d770*/  FFMA.FTZ R193, R193, R239, R64 ;  /* 0x000000efc1c17223 */ /* 0x000fe40000010040 */
[----:B------:R-:W-:Y:S02]  /*d780*/  FMUL.FTZ R198, R198, R248 ;  /* 0x000000f8c6c67220 */ /* 0x000fe40000410000 */
[----:B------:R-:W-:Y:S02]  /*d790*/  FFMA.FTZ R68, R247, UR34, R68 ;  /* 0x00000022f7447c23 */ /* 0x000fe40008010044 */
[C---:B------:R-:W-:Y:S02]  /*d7a0*/  FMUL.FTZ R67, R196.reuse, R67 ;  /* 0x00000043c4437220 */ /* 0x040fe40000410000 */
[----:B------:R-:W-:Y:S02]  /*d7b0*/  FMUL.FTZ R64, R196, R70 ;  /* 0x00000046c4407220 */ /* 0x000fe40000410000 */
[----:B------:R-:W-:-:S02]  /*d7c0*/  FFMA.FTZ R53, R122, R77, R53 ;  /* 0x0000004d7a357223 */ /* 0x000fc40000010035 */
[----:B------:R-:W-:Y:S02]  /*d7d0*/  FMUL.FTZ R196, R196, R186 ;  /* 0x000000bac4c47220 */ /* 0x000fe40000410000 */
[----:B------:R-:W-:Y:S02]  /*d7e0*/  FMUL.FTZ R122, R239, UR35 ;  /* 0x00000023ef7a7c20 */ /* 0x000fe40008410000 */
[C---:B------:R-:W-:Y:S02]  /*d7f0*/  FFMA.FTZ R146, R147.reuse, R248, R146 ;  /* 0x000000f893927223 */ /* 0x040fe40000010092 */
[----:B------:R-:W-:Y:S02]  /*d800*/  FFMA.FTZ R147, R147, R246, -R198 ;  /* 0x000000f693937223 */ /* 0x000fe400000108c6 */
[C---:B------:R-:W-:Y:S02]  /*d810*/  FFMA.FTZ R68, R65.reuse, R68, R67 ;  /* 0x0000004441447223 */ /* 0x040fe40000010043 */
[----:B------:R-:W-:-:S02]  /*d820*/  FFMA.FTZ R64, R65, R186, R64 ;  /* 0x000000ba41407223 */ /* 0x000fc40000010040 */
[C---:B------:R-:W-:Y:S02]  /*d830*/  FMUL.FTZ R248, R185.reuse, R248 ;  /* 0x000000f8b9f87220 */ /* 0x040fe40000410000 */
[----:B------:R-:W-:Y:S02]  /*d840*/  FMUL.FTZ R246, R185, R246 ;  /* 0x000000f6b9f67220 */ /* 0x000fe40000410000 */
[-C--:B------:R-:W-:Y:S01]  /*d850*/  FMUL.FTZ R241, R163, R70.reuse ;  /* 0x00000046a3f17220 */ /* 0x080fe20000410000 */
[----:B------:R-:W-:Y:S01]  /*d860*/  STS [R234.X4+0x10f0], R248 ;  /* 0x0010f0f8ea007388 */ /* 0x000fe20000004800 */
[----:B------:R-:W-:Y:S02]  /*d870*/  FFMA.FTZ R65, R65, R70, -R196 ;  /* 0x0000004641417223 */ /* 0x000fe400000108c4 */
[----:B------:R-:W-:Y:S01]  /*d880*/  FFMA.FTZ R185, R185, R199, R66 ;  /* 0x000000c7b9b97223 */ /* 0x000fe20000010042 */
[----:B------:R-:W-:Y:S01]  /*d890*/  STS [R234.X4+0x10f4], R246 ;  /* 0x0010f4f6ea007388 */ /* 0x000fe20000004800 */
[----:B------:R-:W-:-:S02]  /*d8a0*/  FMUL.FTZ R70, R69, UR35 ;  /* 0x0000002345467c20 */ /* 0x000fc40008410000 */
[----:B------:R-:W-:Y:S01]  /*d8b0*/  FFMA.FTZ R67, R69, UR34, -R122 ;  /* 0x0000002245437c23 */ /* 0x000fe2000801087a */
[----:B------:R0:W-:Y:S01]  /*d8c0*/  STS [R234.X4+0x10fc], R241 ;  /* 0x0010fcf1ea007388 */ /* 0x0001e20000004800 */
[C---:B------:R-:W-:Y:S02]  /*d8d0*/  FMUL.FTZ R66, R178.reuse, -R69 ;  /* 0x80000045b2427220 */ /* 0x040fe40000410000 */
[----:B------:R-:W-:Y:S02]  /*d8e0*/  FMUL.FTZ R123, R178, -R239 ;  /* 0x800000efb27b7220 */ /* 0x000fe40000410000 */
[----:B------:R-:W-:Y:S02]  /*d8f0*/  FFMA.FTZ R70, R239, UR34, R70 ;  /* 0x00000022ef467c23 */ /* 0x000fe40008010046 */
[----:B------:R-:W-:Y:S02]  /*d900*/  FMUL.FTZ R67, R192, R67 ;  /* 0x00000043c0437220 */ /* 0x000fe40000410000 */
[----:B------:R-:W-:Y:S01]  /*d910*/  FFMA.FTZ R66, R182, R239, -R66 ;  /* 0x000000efb6427223 */ /* 0x000fe20000010842 */
[----:B0-----:R-:W-:Y:S01]  /*d920*/  IADD3 R241, R118, 0x3c0, RZ ;  /* 0x000003c076f17810 */ /* 0x001fe20007ffe0ff */
[----:B------:R-:W-:-:S02]  /*d930*/  FFMA.FTZ R123, R182, R69, R123 ;  /* 0x00000045b67b7223 */ /* 0x000fc4000001007b */
[-C--:B------:R-:W-:Y:S02]  /*d940*/  FMUL.FTZ R239, R239, R78.reuse ;  /* 0x0000004eefef7220 */ /* 0x080fe40000410000 */
[----:B------:R-:W-:Y:S02]  /*d950*/  FMUL.FTZ R69, R69, R78 ;  /* 0x0000004e45457220 */ /* 0x000fe40000410000 */
[----:B------:R-:W-:Y:S02]  /*d960*/  FFMA.FTZ R67, R71, R70, R67 ;  /* 0x0000004647437223 */ /* 0x000fe40000010043 */
[----:B------:R-:W-:Y:S02]  /*d970*/  FADD.FTZ R123, -R202, R123 ;  /* 0x0000007bca7b7221 */ /* 0x000fe40000010100 */
[----:B------:R-:W-:Y:S02]  /*d980*/  FADD.FTZ R48, R185, R48 ;  /* 0x00000030b9307221 */ /* 0x000fe40000010000 */
[----:B------:R-:W-:-:S02]  /*d990*/  FMUL.FTZ R182, R192, R239 ;  /* 0x000000efc0b67220 */ /* 0x000fc40000410000 */
[C---:B------:R-:W-:Y:S02]  /*d9a0*/  FMUL.FTZ R185, R164.reuse, R239 ;  /* 0x000000efa4b97220 */ /* 0x040fe40000410000 */
[C---:B------:R-:W-:Y:S02]  /*d9b0*/  FMUL.FTZ R187, R164.reuse, R69 ;  /* 0x00000045a4bb7220 */ /* 0x040fe40000410000 */
[----:B------:R-:W-:Y:S01]  /*d9c0*/  FADD.FTZ R66, R203, R66 ;  /* 0x00000042cb427221 */ /* 0x000fe20000010000 */
[----:B------:R-:W-:Y:S01]  /*d9d0*/  STS [R234.X4+0x10d8], R185 ;  /* 0x0010d8b9ea007388 */ /* 0x000fe20000004800 */
[----:B------:R-:W-:Y:S01]  /*d9e0*/  FFMA.FTZ R164, R164, R193, R67 ;  /* 0x000000c1a4a47223 */ /* 0x000fe20000010043 */
[----:B------:R-:W-:Y:S01]  /*d9f0*/  IADD3 R203, R118, 0x300, RZ ;  /* 0x0000030076cb7810 */ /* 0x000fe20007ffe0ff */
[----:B------:R-:W-:Y:S01]  /*da00*/  FMUL.FTZ R67, R151, -R123 ;  /* 0x8000007b97437220 */ /* 0x000fe20000410000 */
[----:B------:R0:W-:Y:S01]  /*da10*/  STS [R234.X4+0x10dc], R187 ;  /* 0x0010dcbbea007388 */ /* 0x0001e20000004800 */
[----:B------:R-:W-:-:S02]  /*da20*/  FMUL.FTZ R178, R192, R69 ;  /* 0x00000045c0b27220 */ /* 0x000fc40000410000 */
[----:B------:R-:W-:Y:S02]  /*da30*/  FFMA.FTZ R182, R71, R69, -R182 ;  /* 0x0000004547b67223 */ /* 0x000fe400000108b6 */
[----:B------:R-:W-:Y:S02]  /*da40*/  FMUL.FTZ R70, R165, R79 ;  /* 0x0000004fa5467220 */ /* 0x000fe40000410000 */
[C---:B------:R-:W-:Y:S02]  /*da50*/  FMUL.FTZ R201, R163.reuse, R186 ;  /* 0x000000baa3c97220 */ /* 0x040fe40000410000 */
[----:B------:R-:W-:Y:S01]  /*da60*/  FMUL.FTZ R69, R166, R123 ;  /* 0x0000007ba6457220 */ /* 0x000fe20000410000 */
[----:B0-----:R-:W-:Y:S01]  /*da70*/  IADD3 R187, R118, 0x1e0, RZ ;  /* 0x000001e076bb7810 */ /* 0x001fe20007ffe0ff */
[----:B------:R-:W-:Y:S01]  /*da80*/  FFMA.FTZ R186, R163, R197, R68 ;  /* 0x000000c5a3ba7223 */ /* 0x000fe20000010044 */
[----:B------:R0:W-:Y:S01]  /*da90*/  STS [R234.X4+0x10f8], R201 ;  /* 0x0010f8c9ea007388 */ /* 0x0001e20000004800 */
[----:B------:R-:W-:-:S02]  /*daa0*/  FMUL.FTZ R122, R66, UR35 ;  /* 0x00000023427a7c20 */ /* 0x000fc40008410000 */
[----:B------:R-:W-:Y:S02]  /*dab0*/  FFMA.FTZ R68, R152, R66, -R67 ;  /* 0x0000004298447223 */ /* 0x000fe40000010843 */
[-C--:B------:R-:W-:Y:S02]  /*dac0*/  FFMA.FTZ R166, R166, -R70.reuse, R223 ;  /* 0x80000046a6a67223 */ /* 0x080fe400000100df */
[----:B------:R-:W-:Y:S02]  /*dad0*/  FFMA.FTZ R67, R167, -R70, R222 ;  /* 0x80000046a7437223 */ /* 0x000fe400000100de */
[----:B------:R-:W-:Y:S01]  /*dae0*/  FFMA.FTZ R178, R71, R239, R178 ;  /* 0x000000ef47b27223 */ /* 0x000fe200000100b2 */
[C---:B0-----:R-:W-:Y:S01]  /*daf0*/  IADD3 R201, R118.reuse, 0x2e0, RZ ;  /* 0x000002e076c97810 */ /* 0x041fe20007ffe0ff */
[-C--:B------:R-:W-:Y:S01]  /*db00*/  FMUL.FTZ R151, R151, -R66.reuse ;  /* 0x8000004297977220 */ /* 0x080fe20000410000 */
[----:B------:R-:W-:Y:S01]  /*db10*/  IADD3 R239, R118, 0x3a0, RZ ;  /* 0x000003a076ef7810 */ /* 0x000fe20007ffe0ff */
[----:B------:R-:W-:-:S02]  /*db20*/  FFMA.FTZ R70, R167, R66, R69 ;  /* 0x00000042a7467223 */ /* 0x000fc40000010045 */
[C---:B------:R-:W-:Y:S02]  /*db30*/  FMUL.FTZ R69, R123.reuse, UR35 ;  /* 0x000000237b457c20 */ /* 0x040fe40008410000 */
[----:B------:R-:W-:Y:S02]  /*db40*/  FFMA.FTZ R71, R123, UR34, -R122 ;  /* 0x000000227b477c23 */ /* 0x000fe4000801087a */
[----:B------:R-:W-:Y:S02]  /*db50*/  FFMA.FTZ R151, R152, R123, R151 ;  /* 0x0000007b98977223 */ /* 0x000fe40000010097 */
[----:B------:R-:W-:Y:S02]  /*db60*/  FADD.FTZ R205, R205, R68 ;  /* 0x00000044cdcd7221 */ /* 0x000fe40000010000 */
[----:B------:R-:W-:Y:S02]  /*db70*/  FMUL.FTZ R152, R123, R79 ;  /* 0x0000004f7b987220 */ /* 0x000fe40000410000 */
[----:B------:R-:W-:-:S02]  /*db80*/  FFMA.FTZ R68, R66, UR34, R69 ;  /* 0x0000002242447c23 */ /* 0x000fc40008010045 */
[----:B------:R-:W-:Y:S02]  /*db90*/  FMUL.FTZ R71, R166, R71 ;  /* 0x00000047a6477220 */ /* 0x000fe40000410000 */
[----:B------:R-:W-:Y:S02]  /*dba0*/  FMUL.FTZ R66, R66, R79 ;  /* 0x0000004f42427220 */ /* 0x000fe40000410000 */
[----:B------:R-:W-:Y:S02]  /*dbb0*/  FADD.FTZ R204, -R204, R151 ;  /* 0x00000097cccc7221 */ /* 0x000fe40000010100 */
[C---:B------:R-:W-:Y:S02]  /*dbc0*/  FMUL.FTZ R151, R166.reuse, R152 ;  /* 0x00000098a6977220 */ /* 0x040fe40000410000 */
[----:B------:R-:W-:Y:S02]  /*dbd0*/  FFMA.FTZ R68, R67, R68, R71 ;  /* 0x0000004443447223 */ /* 0x000fe40000010047 */
[----:B------:R-:W-:-:S02]  /*dbe0*/  FMUL.FTZ R166, R166, R66 ;  /* 0x00000042a6a67220 */ /* 0x000fc40000410000 */
[C---:B------:R-:W-:Y:S02]  /*dbf0*/  FMUL.FTZ R69, R165.reuse, R66 ;  /* 0x00000042a5457220 */ /* 0x040fe40000410000 */
[----:B------:R-:W-:Y:S02]  /*dc00*/  FMUL.FTZ R123, R165, R152 ;  /* 0x00000098a57b7220 */ /* 0x000fe40000410000 */
[----:B------:R-:W-:Y:S01]  /*dc10*/  FFMA.FTZ R151, R67, R66, R151 ;  /* 0x0000004243977223 */ /* 0x000fe20000010097 */
[----:B------:R0:W-:Y:S01]  /*dc20*/  STS [R234.X4+0x10d0], R69 ;  /* 0x0010d045ea007388 */ /* 0x0001e20000004800 */
[----:B------:R-:W-:Y:S02]  /*dc30*/  FFMA.FTZ R165, R165, R70, R68 ;  /* 0x00000046a5a57223 */ /* 0x000fe40000010044 */
[----:B------:R-:W-:Y:S01]  /*dc40*/  FMUL.FTZ R66, R153, -R204 ;  /* 0x800000cc99427220 */ /* 0x000fe20000410000 */
[----:B------:R1:W-:Y:S01]  /*dc50*/  STS [R234.X4+0x10d4], R123 ;  /* 0x0010d47bea007388 */ /* 0x0003e20000004800 */
[----:B------:R-:W-:-:S02]  /*dc60*/  FMUL.FTZ R68, R170, R80 ;  /* 0x00000050aa447220 */ /* 0x000fc40000410000 */
[----:B------:R-:W-:Y:S02]  /*dc70*/  FMUL.FTZ R71, R205, UR35 ;  /* 0x00000023cd477c20 */ /* 0x000fe40008410000 */
[----:B------:R-:W-:Y:S02]  /*dc80*/  FFMA.FTZ R152, R67, R152, -R166 ;  /* 0x0000009843987223 */ /* 0x000fe400000108a6 */
[----:B------:R-:W-:Y:S02]  /*dc90*/  FMUL.FTZ R153, R153, -R205 ;  /* 0x800000cd99997220 */ /* 0x000fe40000410000 */
[----:B------:R-:W-:Y:S02]  /*dca0*/  FFMA.FTZ R55, R70, R79, R55 ;  /* 0x0000004f46377223 */ /* 0x000fe40000010037 */
[----:B------:R-:W-:Y:S02]  /*dcb0*/  FMUL.FTZ R67, R169, R204 ;  /* 0x000000cca9437220 */ /* 0x000fe40000410000 */
[----:B------:R-:W-:-:S02]  /*dcc0*/  FMUL.FTZ R70, R204, UR35 ;  /* 0x00000023cc467c20 */ /* 0x000fc40008410000 */
[----:B------:R-:W-:Y:S02]  /*dcd0*/  FFMA.FTZ R169, R169, -R68, R221 ;  /* 0x80000044a9a97223 */ /* 0x000fe400000100dd */
[----:B------:R-:W-:Y:S02]  /*dce0*/  FFMA.FTZ R122, R204, UR34, -R71 ;  /* 0x00000022cc7a7c23 */ /* 0x000fe40008010847 */
[----:B------:R-:W-:Y:S02]  /*dcf0*/  FFMA.FTZ R153, R154, R204, R153 ;  /* 0x000000cc9a997223 */ /* 0x000fe40000010099 */
[-C--:B0-----:R-:W-:Y:S02]  /*dd00*/  FFMA.FTZ R69, R168, R205.reuse, R67 ;  /* 0x000000cda8457223 */ /* 0x081fe40000010043 */
[----:B------:R-:W-:Y:S02]  /*dd10*/  FFMA.FTZ R66, R154, R205, -R66 ;  /* 0x000000cd9a427223 */ /* 0x000fe40000010842 */
[----:B------:R-:W-:-:S02]  /*dd20*/  FFMA.FTZ R67, R205, UR34, R70 ;  /* 0x00000022cd437c23 */ /* 0x000fc40008010046 */
[----:B------:R-:W-:Y:S02]  /*dd30*/  FADD.FTZ R45, R164, R45 ;  /* 0x0000002da42d7221 */ /* 0x000fe40000010000 */
[----:B------:R-:W-:Y:S02]  /*dd40*/  FFMA.FTZ R68, R168, -R68, R220 ;  /* 0x80000044a8447223 */ /* 0x000fe400000100dc */
[-C--:B------:R-:W-:Y:S02]  /*dd50*/  FMUL.FTZ R71, R204, R80.reuse ;  /* 0x00000050cc477220 */ /* 0x080fe40000410000 */
[----:B------:R-:W-:Y:S02]  /*dd60*/  FMUL.FTZ R205, R205, R80 ;  /* 0x00000050cdcd7220 */ /* 0x000fe40000410000 */
[----:B------:R-:W-:Y:S02]  /*dd70*/  FMUL.FTZ R122, R169, R122 ;  /* 0x0000007aa97a7220 */ /* 0x000fe40000410000 */
[----:B------:R-:W-:-:S02]  /*dd80*/  FADD.FTZ R164, -R206, R153 ;  /* 0x00000099cea47221 */ /* 0x000fc40000010100 */
[----:B------:R-:W-:Y:S01]  /*dd90*/  FADD.FTZ R66, R207, R66 ;  /* 0x00000042cf427221 */ /* 0x000fe20000010000 */
[----:B------:R-:W-:Y:S01]  /*dda0*/  IADD3 R207, R118, 0x340, RZ ;  /* 0x0000034076cf7810 */ /* 0x000fe20007ffe0ff */
[C---:B------:R-:W-:Y:S02]  /*ddb0*/  FMUL.FTZ R154, R169.reuse, R71 ;  /* 0x00000047a99a7220 */ /* 0x040fe40000410000 */
[----:B------:R-:W-:Y:S02]  /*ddc0*/  FMUL.FTZ R153, R169, R205 ;  /* 0x000000cda9997220 */ /* 0x000fe40000410000 */
[C---:B------:R-:W-:Y:S02]  /*ddd0*/  FFMA.FTZ R122, R68.reuse, R67, R122 ;  /* 0x00000043447a7223 */ /* 0x040fe4000001007a */
[----:B------:R-:W-:Y:S02]  /*dde0*/  FMUL.FTZ R67, R155, -R164 ;  /* 0x800000a49b437220 */ /* 0x000fe40000410000 */
[----:B------:R-:W-:-:S02]  /*ddf0*/  FFMA.FTZ R154, R68, R205, R154 ;  /* 0x000000cd449a7223 */ /* 0x000fc4000001009a */
[----:B------:R-:W-:Y:S02]  /*de00*/  FFMA.FTZ R153, R68, R71, -R153 ;  /* 0x0000004744997223 */ /* 0x000fe40000010899 */
[-C--:B------:R-:W-:Y:S02]  /*de10*/  FMUL.FTZ R155, R155, -R66.reuse ;  /* 0x800000429b9b7220 */ /* 0x080fe40000410000 */
[----:B------:R-:W-:Y:S02]  /*de20*/  FFMA.FTZ R68, R156, R66, -R67 ;  /* 0x000000429c447223 */ /* 0x000fe40000010843 */
[-C--:B------:R-:W-:Y:S02]  /*de30*/  FMUL.FTZ R67, R172, R164.reuse ;  /* 0x000000a4ac437220 */ /* 0x080fe40000410000 */
[----:B------:R-:W-:Y:S02]  /*de40*/  FFMA.FTZ R155, R156, R164, R155 ;  /* 0x000000a49c9b7223 */ /* 0x000fe4000001009b */
[----:B------:R-:W-:-:S02]  /*de50*/  FFMA.FTZ R70, R173, R66, R67 ;  /* 0x00000042ad467223 */ /* 0x000fc40000010043 */
[----:B------:R-:W-:Y:S02]  /*de60*/  FMUL.FTZ R67, R164, UR35 ;  /* 0x00000023a4437c20 */ /* 0x000fe40008410000 */
[----:B------:R-:W-:Y:S02]  /*de70*/  FADD.FTZ R208, -R208, R155 ;  /* 0x0000009bd0d07221 */ /* 0x000fe40000010100 */
[----:B-1----:R-:W-:Y:S01]  /*de80*/  FMUL.FTZ R123, R170, R205 ;  /* 0x000000cdaa7b7220 */ /* 0x002fe20000410000 */
[----:B------:R-:W-:Y:S01]  /*de90*/  IADD3 R205, R118, 0x320, RZ ;  /* 0x0000032076cd7810 */ /* 0x000fe20007ffe0ff */
[C---:B------:R-:W-:Y:S02]  /*dea0*/  FMUL.FTZ R163, R170.reuse, R71 ;  /* 0x00000047aaa37220 */ /* 0x040fe40000410000 */
[----:B------:R-:W-:Y:S01]  /*deb0*/  FADD.FTZ R209, R209, R68 ;  /* 0x00000044d1d17221 */ /* 0x000fe20000010000 */
[----:B------:R0:W-:Y:S01]  /*dec0*/  STS [R234.X4+0x10c8], R123 ;  /* 0x0010c87bea007388 */ /* 0x0001e20000004800 */
[----:B------:R-:W-:-:S02]  /*ded0*/  FFMA.FTZ R170, R170, R69, R122 ;  /* 0x00000045aaaa7223 */ /* 0x000fc4000001007a */
[C---:B------:R-:W-:Y:S01]  /*dee0*/  FMUL.FTZ R71, R66.reuse, UR35 ;  /* 0x0000002342477c20 */ /* 0x040fe20008410000 */
[----:B------:R1:W-:Y:S01]  /*def0*/  STS [R234.X4+0x10cc], R163 ;  /* 0x0010cca3ea007388 */ /* 0x0003e20000004800 */
[C---:B------:R-:W-:Y:S02]  /*df00*/  FFMA.FTZ R68, R66.reuse, UR34, R67 ;  /* 0x0000002242447c23 */ /* 0x040fe40008010043 */
[----:B------:R-:W-:Y:S02]  /*df10*/  FMUL.FTZ R122, R66, R81 ;  /* 0x00000051427a7220 */ /* 0x000fe40000410000 */
[C---:B------:R-:W-:Y:S02]  /*df20*/  FMUL.FTZ R66, R157.reuse, -R208 ;  /* 0x800000d09d427220 */ /* 0x040fe40000410000 */
[-C--:B------:R-:W-:Y:S02]  /*df30*/  FMUL.FTZ R157, R157, -R209.reuse ;  /* 0x800000d19d9d7220 */ /* 0x080fe40000410000 */
[----:B------:R-:W-:-:S02]  /*df40*/  FFMA.FTZ R66, R158, R209, -R66 ;  /* 0x000000d19e427223 */ /* 0x000fc40000010842 */
[----:B------:R-:W-:Y:S02]  /*df50*/  FFMA.FTZ R157, R158, R208, R157 ;  /* 0x000000d09e9d7223 */ /* 0x000fe4000001009d */
[----:B------:R-:W-:Y:S02]  /*df60*/  FFMA.FTZ R56, R69, R80, R56 ;  /* 0x0000005045387223 */ /* 0x000fe40000010038 */
[----:B------:R-:W-:Y:S02]  /*df70*/  FADD.FTZ R236, -R236, R157 ;  /* 0x0000009decec7221 */ /* 0x000fe40000010100 */
[----:B------:R-:W-:Y:S02]  /*df80*/  FMUL.FTZ R69, R171, R81 ;  /* 0x00000051ab457220 */ /* 0x000fe40000410000 */
[----:B------:R-:W-:Y:S01]  /*df90*/  FADD.FTZ R158, R237, R66 ;  /* 0x00000042ed9e7221 */ /* 0x000fe20000010000 */
[----:B------:R-:W-:Y:S01]  /*dfa0*/  IADD3 R237, R118, 0x380, RZ ;  /* 0x0000038076ed7810 */ /* 0x000fe20007ffe0ff */
[----:B------:R-:W-:-:S02]  /*dfb0*/  FMUL.FTZ R67, R159, -R236 ;  /* 0x800000ec9f437220 */ /* 0x000fc40000410000 */
[-C--:B------:R-:W-:Y:S02]  /*dfc0*/  FFMA.FTZ R172, R172, -R69.reuse, R219 ;  /* 0x80000045acac7223 */ /* 0x080fe400000100db */
[----:B------:R-:W-:Y:S02]  /*dfd0*/  FFMA.FTZ R71, R164, UR34, -R71 ;  /* 0x00000022a4477c23 */ /* 0x000fe40008010847 */
[-C--:B------:R-:W-:Y:S02]  /*dfe0*/  FMUL.FTZ R159, R159, -R158.reuse ;  /* 0x8000009e9f9f7220 */ /* 0x080fe40000410000 */
[----:B------:R-:W-:Y:S02]  /*dff0*/  FFMA.FTZ R67, R160, R158, -R67 ;  /* 0x0000009ea0437223 */ /* 0x000fe40000010843 */
[----:B------:R-:W-:Y:S02]  /*e000*/  FFMA.FTZ R69, R173, -R69, R218 ;  /* 0x80000045ad457223 */ /* 0x000fe400000100da */
[----:B------:R-:W-:-:S02]  /*e010*/  FMUL.FTZ R71, R172, R71 ;  /* 0x00000047ac477220 */ /* 0x000fc40000410000 */
[----:B------:R-:W-:Y:S02]  /*e020*/  FFMA.FTZ R160, R160, R236, R159 ;  /* 0x000000eca0a07223 */ /* 0x000fe4000001009f */
[----:B------:R-:W-:Y:S02]  /*e030*/  FMUL.FTZ R164, R164, R81 ;  /* 0x00000051a4a47220 */ /* 0x000fe40000410000 */
[----:B------:R-:W-:Y:S02]  /*e040*/  FADD.FTZ R66, R238, R67 ;  /* 0x00000043ee427221 */ /* 0x000fe40000010000 */
[----:B------:R-:W-:Y:S02]  /*e050*/  FFMA.FTZ R68, R69, R68, R71 ;  /* 0x0000004445447223 */ /* 0x000fe40000010047 */
[----:B------:R-:W-:Y:S02]  /*e060*/  FMUL.FTZ R67, R149, R208 ;  /* 0x000000d095437220 */ /* 0x000fe40000410000 */
[----:B------:R-:W-:-:S02]  /*e070*/  FADD.FTZ R235, -R235, R160 ;  /* 0x000000a0ebeb7221 */ /* 0x000fc40000010100 */
[C---:B------:R-:W-:Y:S02]  /*e080*/  FMUL.FTZ R155, R172.reuse, R164 ;  /* 0x000000a4ac9b7220 */ /* 0x040fe40000410000 */
[-C--:B------:R-:W-:Y:S02]  /*e090*/  FMUL.FTZ R156, R172, R122.reuse ;  /* 0x0000007aac9c7220 */ /* 0x080fe40000410000 */
[C---:B0-----:R-:W-:Y:S02]  /*e0a0*/  FMUL.FTZ R123, R171.reuse, R122 ;  /* 0x0000007aab7b7220 */ /* 0x041fe40000410000 */
[C---:B-1----:R-:W-:Y:S02]  /*e0b0*/  FMUL.FTZ R163, R171.reuse, R164 ;  /* 0x000000a4aba37220 */ /* 0x042fe40000410000 */
[----:B------:R-:W-:Y:S01]  /*e0c0*/  FFMA.FTZ R171, R171, R70, R68 ;  /* 0x00000046abab7223 */ /* 0x000fe20000010044 */
[----:B------:R0:W-:Y:S01]  /*e0d0*/  STS [R234.X4+0x10c0], R123 ;  /* 0x0010c07bea007388 */ /* 0x0001e20000004800 */
[----:B------:R-:W-:-:S02]  /*e0e0*/  FFMA.FTZ R71, R150, R209, R67 ;  /* 0x000000d196477223 */ /* 0x000fc40000010043 */
[----:B------:R-:W-:Y:S01]  /*e0f0*/  FMUL.FTZ R68, R138, R82 ;  /* 0x000000528a447220 */ /* 0x000fe20000410000 */
[----:B------:R-:W-:Y:S01]  /*e100*/  STS [R234.X4+0x10c4], R163 ;  /* 0x0010c4a3ea007388 */ /* 0x000fe20000004800 */
[----:B------:R-:W-:Y:S02]  /*e110*/  FMUL.FTZ R67, R145, -R235 ;  /* 0x800000eb91437220 */ /* 0x000fe40000410000 */
[C---:B------:R-:W-:Y:S02]  /*e120*/  FFMA.FTZ R155, R69.reuse, R122, R155 ;  /* 0x0000007a459b7223 */ /* 0x040fe4000001009b */
[----:B------:R-:W-:Y:S02]  /*e130*/  FFMA.FTZ R156, R69, R164, -R156 ;  /* 0x000000a4459c7223 */ /* 0x000fe4000001089c */
[----:B------:R-:W-:Y:S02]  /*e140*/  FMUL.FTZ R145, R145, -R66 ;  /* 0x8000004291917220 */ /* 0x000fe40000410000 */
[----:B------:R-:W-:-:S02]  /*e150*/  FFMA.FTZ R57, R70, R81, R57 ;  /* 0x0000005146397223 */ /* 0x000fc40000010039 */
[----:B------:R-:W-:Y:S02]  /*e160*/  FMUL.FTZ R69, R209, UR35 ;  /* 0x00000023d1457c20 */ /* 0x000fe40008410000 */
[----:B------:R-:W-:Y:S02]  /*e170*/  FMUL.FTZ R70, R208, UR35 ;  /* 0x00000023d0467c20 */ /* 0x000fe40008410000 */
[-C--:B------:R-:W-:Y:S02]  /*e180*/  FFMA.FTZ R149, R149, -R68.reuse, R217 ;  /* 0x8000004495957223 */ /* 0x080fe400000100d9 */
[----:B------:R-:W-:Y:S02]  /*e190*/  FFMA.FTZ R122, R150, -R68, R216 ;  /* 0x80000044967a7223 */ /* 0x000fe400000100d8 */
[C---:B------:R-:W-:Y:S02]  /*e1a0*/  FFMA.FTZ R68, R148.reuse, R66, -R67 ;  /* 0x0000004294447223 */ /* 0x040fe40000010843 */
[----:B------:R-:W-:-:S02]  /*e1b0*/  FFMA.FTZ R145, R148, R235, R145 ;  /* 0x000000eb94917223 */ /* 0x000fc40000010091 */
[C---:B------:R-:W-:Y:S02]  /*e1c0*/  FFMA.FTZ R148, R208.reuse, UR34, -R69 ;  /* 0x00000022d0947c23 */ /* 0x040fe40008010845 */
[-C--:B------:R-:W-:Y:S02]  /*e1d0*/  FMUL.FTZ R69, R208, R82.reuse ;  /* 0x00000052d0457220 */ /* 0x080fe40000410000 */
[C---:B0-----:R-:W-:Y:S02]  /*e1e0*/  FFMA.FTZ R123, R209.reuse, UR34, R70 ;  /* 0x00000022d17b7c23 */ /* 0x041fe40008010046 */
[----:B------:R-:W-:Y:S02]  /*e1f0*/  FMUL.FTZ R209, R209, R82 ;  /* 0x00000052d1d17220 */ /* 0x000fe40000410000 */
[C---:B------:R-:W-:Y:S02]  /*e200*/  FMUL.FTZ R70, R149.reuse, R69 ;  /* 0x0000004595467220 */ /* 0x040fe40000410000 */
[----:B------:R-:W-:-:S02]  /*e210*/  FMUL.FTZ R150, R149, R148 ;  /* 0x0000009495967220 */ /* 0x000fc40000410000 */
[----:B------:R-:W-:Y:S02]  /*e220*/  FMUL.FTZ R149, R149, R209 ;  /* 0x000000d195957220 */ /* 0x000fe40000410000 */
[----:B------:R-:W-:Y:S01]  /*e230*/  FADD.FTZ R67, R195, R68 ;  /* 0x00000044c3437221 */ /* 0x000fe20000010000 */
[----:B------:R-:W-:Y:S01]  /*e240*/  IADD3 R195, R118, 0x280, RZ ;  /* 0x0000028076c37810 */ /* 0x000fe20007ffe0ff */
[----:B------:R-:W-:Y:S02]  /*e250*/  FADD.FTZ R68, -R194, R145 ;  /* 0x00000091c2447221 */ /* 0x000fe40000010100 */
[-C--:B------:R-:W-:Y:S02]  /*e260*/  FFMA.FTZ R149, R122, R69.reuse, -R149 ;  /* 0x000000457a957223 */ /* 0x080fe40000010895 */
[----:B------:R-:W-:Y:S02]  /*e270*/  FMUL.FTZ R145, R138, R69 ;  /* 0x000000458a917220 */ /* 0x000fe40000410000 */
[----:B------:R-:W-:-:S02]  /*e280*/  FMUL.FTZ R69, R141, -R67 ;  /* 0x800000438d457220 */ /* 0x000fc40000410000 */
[-C--:B------:R-:W-:Y:S01]  /*e290*/  FMUL.FTZ R141, R141, -R68.reuse ;  /* 0x800000448d8d7220 */ /* 0x080fe20000410000 */
[----:B------:R-:W-:Y:S01]  /*e2a0*/  STS [R234.X4+0x10bc], R145 ;  /* 0x0010bc91ea007388 */ /* 0x000fe20000004800 */
[----:B------:R-:W-:Y:S02]  /*e2b0*/  FFMA.FTZ R148, R122, R209, R70 ;  /* 0x000000d17a947223 */ /* 0x000fe40000010046 */
[C---:B------:R-:W-:Y:S02]  /*e2c0*/  FFMA.FTZ R69, R142.reuse, R68, R69 ;  /* 0x000000448e457223 */ /* 0x040fe40000010045 */
[----:B------:R-:W-:Y:S02]  /*e2d0*/  FFMA.FTZ R70, R142, R67, -R141 ;  /* 0x000000438e467223 */ /* 0x000fe4000001088d */
[----:B------:R-:W-:Y:S02]  /*e2e0*/  FFMA.FTZ R123, R122, R123, R150 ;  /* 0x0000007b7a7b7223 */ /* 0x000fe40000010096 */
[----:B------:R-:W-:-:S02]  /*e2f0*/  FADD.FTZ R69, -R184, R69 ;  /* 0x00000045b8457221 */ /* 0x000fc40000010100 */
[----:B------:R-:W-:Y:S02]  /*e300*/  FADD.FTZ R70, R183, R70 ;  /* 0x00000046b7467221 */ /* 0x000fe40000010000 */
[----:B------:R-:W-:Y:S02]  /*e310*/  FFMA.FTZ R58, R71, R82, R58 ;  /* 0x00000052473a7223 */ /* 0x000fe4000001003a */
        /* <DEDUP_REMOVED lines=11> */
[----:B------:R-:W-:Y:S01]  /*e3d0*/  FFMA.FTZ R123, R133, R119, R134 ;  /* 0x00000077857b7223 */ /* 0x000fe20000010086 */
[----:B------:R0:W-:Y:S01]  /*e3e0*/  STS [R234.X4+0x10b8], R209 ;  /* 0x0010b8d1ea007388 */ /* 0x0001e20000004800 */
[----:B------:R-:W-:Y:S02]  /*e3f0*/  FMUL.FTZ R141, R137, R83 ;  /* 0x00000053898d7220 */ /* 0x000fe40000410000 */
[----:B------:R-:W-:Y:S02]  /*e400*/  FMUL.FTZ R138, R136, R236 ;  /* 0x000000ec888a7220 */ /* 0x000fe40000410000 */
[----:B------:R-:W-:Y:S02]  /*e410*/  FADD.FTZ R123, -R144, R123 ;  /* 0x0000007b907b7221 */ /* 0x000fe40000010100 */
[----:B------:R-:W-:-:S02]  /*e420*/  FADD.FTZ R130, R143, R130 ;  /* 0x000000828f827221 */ /* 0x000fc40000010000 */
[-C--:B------:R-:W-:Y:S01]  /*e430*/  FFMA.FTZ R136, R136, -R141.reuse, R215 ;  /* 0x8000008d88887223 */ /* 0x080fe200000100d7 */
[----:B0-----:R-:W-:Y:S01]  /*e440*/  IADD3 R209, R118, 0x360, RZ ;  /* 0x0000036076d17810 */ /* 0x001fe20007ffe0ff */
[----:B------:R-:W-:Y:S02]  /*e450*/  FMUL.FTZ R145, R158, UR35 ;  /* 0x000000239e917c20 */ /* 0x000fe40008410000 */
[C---:B------:R-:W-:Y:S02]  /*e460*/  FFMA.FTZ R141, R135.reuse, -R141, R214 ;  /* 0x8000008d878d7223 */ /* 0x040fe400000100d6 */
[----:B------:R-:W-:Y:S02]  /*e470*/  FFMA.FTZ R138, R135, R158, R138 ;  /* 0x0000009e878a7223 */ /* 0x000fe4000001008a */
[----:B------:R-:W-:Y:S02]  /*e480*/  FMUL.FTZ R133, R131, -R123 ;  /* 0x8000007b83857220 */ /* 0x000fe40000410000 */
[----:B------:R-:W-:-:S02]  /*e490*/  FMUL.FTZ R135, R236, UR35 ;  /* 0x00000023ec877c20 */ /* 0x000fc40008410000 */
[-C--:B------:R-:W-:Y:S02]  /*e4a0*/  FMUL.FTZ R134, R131, -R130.reuse ;  /* 0x8000008283867220 */ /* 0x080fe40000410000 */
[C---:B------:R-:W-:Y:S02]  /*e4b0*/  FFMA.FTZ R145, R236.reuse, UR34, -R145 ;  /* 0x00000022ec917c23 */ /* 0x040fe40008010891 */
[----:B------:R-:W-:Y:S02]  /*e4c0*/  FMUL.FTZ R236, R236, R83 ;  /* 0x00000053ecec7220 */ /* 0x000fe40000410000 */
[----:B------:R-:W-:Y:S02]  /*e4d0*/  FFMA.FTZ R131, R132, R130, -R133 ;  /* 0x0000008284837223 */ /* 0x000fe40000010885 */
[----:B------:R-:W-:Y:S02]  /*e4e0*/  FFMA.FTZ R142, R158, UR34, R135 ;  /* 0x000000229e8e7c23 */ /* 0x000fe40008010087 */
[----:B------:R-:W-:-:S02]  /*e4f0*/  FFMA.FTZ R132, R132, R123, R134 ;  /* 0x0000007b84847223 */ /* 0x000fc40000010086 */
[----:B------:R-:W-:Y:S02]  /*e500*/  FMUL.FTZ R158, R158, R83 ;  /* 0x000000539e9e7220 */ /* 0x000fe40000410000 */
[----:B------:R-:W-:Y:S02]  /*e510*/  FMUL.FTZ R150, R136, R236 ;  /* 0x000000ec88967220 */ /* 0x000fe40000410000 */
[----:B------:R-:W-:Y:S02]  /*e520*/  FMUL.FTZ R134, R17, R89 ;  /* 0x0000005911867220 */ /* 0x000fe40000410000 */
[----:B------:R-:W-:Y:S02]  /*e530*/  FADD.FTZ R131, R140, R131 ;  /* 0x000000838c837221 */ /* 0x000fe40000010000 */
[----:B------:R-:W-:Y:S02]  /*e540*/  FADD.FTZ R132, -R139, R132 ;  /* 0x000000848b847221 */ /* 0x000fe40000010100 */
[----:B------:R-:W-:-:S02]  /*e550*/  FMUL.FTZ R135, R137, R158 ;  /* 0x0000009e89877220 */ /* 0x000fc40000410000 */
[C---:B------:R-:W-:Y:S02]  /*e560*/  FMUL.FTZ R145, R136.reuse, R145 ;  /* 0x0000009188917220 */ /* 0x040fe40000410000 */
[-C--:B------:R-:W-:Y:S01]  /*e570*/  FMUL.FTZ R157, R136, R158.reuse ;  /* 0x0000009e889d7220 */ /* 0x080fe20000410000 */
[----:B------:R0:W-:Y:S01]  /*e580*/  STS [R234.X4+0x10b0], R135 ;  /* 0x0010b087ea007388 */ /* 0x0001e20000004800 */
[----:B------:R-:W-:Y:S02]  /*e590*/  FFMA.FTZ R150, R141, R158, R150 ;  /* 0x0000009e8d967223 */ /* 0x000fe40000010096 */
[----:B------:R-:W-:Y:S02]  /*e5a0*/  FMUL.FTZ R136, R16, R88 ;  /* 0x0000005810887220 */ /* 0x000fe40000410000 */
[-C--:B------:R-:W-:Y:S02]  /*e5b0*/  FFMA.FTZ R133, R15, -R134.reuse, R179 ;  /* 0x800000860f857223 */ /* 0x080fe400000100b3 */
[----:B------:R-:W-:-:S02]  /*e5c0*/  FFMA.FTZ R134, R14, -R134, R180 ;  /* 0x800000860e867223 */ /* 0x000fc400000100b4 */
[-C--:B------:R-:W-:Y:S02]  /*e5d0*/  FMUL.FTZ R158, R132, R89.reuse ;  /* 0x00000059849e7220 */ /* 0x080fe40000410000 */
[----:B------:R-:W-:Y:S02]  /*e5e0*/  FMUL.FTZ R160, R131, R89 ;  /* 0x0000005983a07220 */ /* 0x000fe40000410000 */
[-C--:B0-----:R-:W-:Y:S02]  /*e5f0*/  FFMA.FTZ R135, R13, -R136.reuse, R181 ;  /* 0x800000880d877223 */ /* 0x081fe400000100b5 */
[----:B------:R-:W-:Y:S02]  /*e600*/  FFMA.FTZ R136, R12, -R136, R125 ;  /* 0x800000880c887223 */ /* 0x000fe4000001007d */
[-C--:B------:R-:W-:Y:S02]  /*e610*/  FMUL.FTZ R159, R123, R88.reuse ;  /* 0x000000587b9f7220 */ /* 0x080fe40000410000 */
[----:B------:R-:W-:-:S02]  /*e620*/  FMUL.FTZ R161, R130, R88 ;  /* 0x0000005882a17220 */ /* 0x000fc40000410000 */
[C---:B------:R-:W-:Y:S02]  /*e630*/  FMUL.FTZ R139, R134.reuse, R158 ;  /* 0x0000009e868b7220 */ /* 0x040fe40000410000 */
[----:B------:R-:W-:Y:S02]  /*e640*/  FMUL.FTZ R140, R134, R160 ;  /* 0x000000a0868c7220 */ /* 0x000fe40000410000 */
[----:B------:R-:W-:Y:S02]  /*e650*/  FFMA.FTZ R145, R141, R142, R145 ;  /* 0x0000008e8d917223 */ /* 0x000fe40000010091 */
[C---:B------:R-:W-:Y:S02]  /*e660*/  FMUL.FTZ R142, R136.reuse, R159 ;  /* 0x0000009f888e7220 */ /* 0x040fe40000410000 */
[----:B------:R-:W-:Y:S02]  /*e670*/  FMUL.FTZ R144, R136, R161 ;  /* 0x000000a188907220 */ /* 0x000fe40000410000 */
[----:B------:R-:W-:-:S02]  /*e680*/  FFMA.FTZ R139, R133, R160, R139 ;  /* 0x000000a0858b7223 */ /* 0x000fc4000001008b */
[----:B------:R-:W-:Y:S02]  /*e690*/  FFMA.FTZ R140, R133, R158, -R140 ;  /* 0x0000009e858c7223 */ /* 0x000fe4000001088c */
[-C--:B------:R-:W-:Y:S02]  /*e6a0*/  FMUL.FTZ R143, R137, R236.reuse ;  /* 0x000000ec898f7220 */ /* 0x080fe40000410000 */
[----:B------:R-:W-:Y:S01]  /*e6b0*/  FFMA.FTZ R157, R141, R236, -R157 ;  /* 0x000000ec8d9d7223 */ /* 0x000fe2000001089d */
[----:B------:R-:W-:Y:S01]  /*e6c0*/  LEA.HI.SX32 R236, R118, R118, 0x1b ;  /* 0x0000007676ec7211 */ /* 0x000fe200078fdaff */
[C---:B------:R-:W-:Y:S01]  /*e6d0*/  FFMA.FTZ R142, R135.reuse, R161, R142 ;  /* 0x000000a1878e7223 */ /* 0x040fe2000001008e */
[----:B------:R0:W-:Y:S01]  /*e6e0*/  STS [R234.X4+0x10b4], R143 ;  /* 0x0010b48fea007388 */ /* 0x0001e20000004800 */
[----:B------:R-:W-:Y:S02]  /*e6f0*/  FFMA.FTZ R141, R135, R159, -R144 ;  /* 0x0000009f878d7223 */ /* 0x000fe40000010890 */
[----:B------:R-:W-:-:S02]  /*e700*/  FADD.FTZ R139, RZ, R139 ;  /* 0x0000008bff8b7221 */ /* 0x000fc40000010000 */
[----:B------:R-:W-:Y:S02]  /*e710*/  FADD.FTZ R140, RZ, R140 ;  /* 0x0000008cff8c7221 */ /* 0x000fe40000010000 */
[----:B------:R-:W-:Y:S02]  /*e720*/  FMUL.FTZ R144, R11, R87 ;  /* 0x000000570b907220 */ /* 0x000fe40000410000 */
[----:B------:R-:W-:Y:S02]  /*e730*/  FADD.FTZ R142, R139, R142 ;  /* 0x0000008e8b8e7221 */ /* 0x000fe40000010000 */
[----:B0-----:R-:W-:Y:S02]  /*e740*/  FADD.FTZ R143, R140, R141 ;  /* 0x0000008d8c8f7221 */ /* 0x001fe40000010000 */
[----:B------:R-:W-:Y:S02]  /*e750*/  FMUL.FTZ R141, R8, R86 ;  /* 0x00000056088d7220 */ /* 0x000fe40000410000 */
[----:B------:R-:W-:-:S02]  /*e760*/  FFMA.FTZ R139, R9, -R144, R127 ;  /* 0x80000090098b7223 */ /* 0x000fc4000001007f */
[-C--:B------:R-:W-:Y:S02]  /*e770*/  FMUL.FTZ R162, R119, R87.reuse ;  /* 0x0000005777a27220 */ /* 0x080fe40000410000 */
[----:B------:R-:W-:Y:S02]  /*e780*/  FMUL.FTZ R164, R122, R87 ;  /* 0x000000577aa47220 */ /* 0x000fe40000410000 */
[----:B------:R-:W-:Y:S02]  /*e790*/  FFMA.FTZ R59, R138, R83, R59 ;  /* 0x000000538a3b7223 */ /* 0x000fe4000001003b */
[----:B------:R-:W-:Y:S02]  /*e7a0*/  FFMA.FTZ R137, R137, R138, R145 ;  /* 0x0000008a89897223 */ /* 0x000fe40000010091 */
[----:B------:R-:W-:Y:S02]  /*e7b0*/  FFMA.FTZ R138, R10, -R144, R126 ;  /* 0x800000900a8a7223 */ /* 0x000fe4000001007e */
[----:B------:R-:W-:-:S02]  /*e7c0*/  FFMA.FTZ R140, R7, -R141, R128 ;  /* 0x8000008d078c7223 */ /* 0x000fc40000010080 */
[----:B------:R-:W-:Y:S02]  /*e7d0*/  FMUL.FTZ R145, R139, R162 ;  /* 0x000000a28b917220 */ /* 0x000fe40000410000 */
[----:B------:R-:W-:Y:S02]  /*e7e0*/  FADD.FTZ R44, R165, R44 ;  /* 0x0000002ca52c7221 */ /* 0x000fe40000010000 */
[----:B------:R-:W-:Y:S02]  /*e7f0*/  FFMA.FTZ R141, R6, -R141, R129 ;  /* 0x8000008d068d7223 */ /* 0x000fe40000010081 */
[----:B------:R-:W-:Y:S02]  /*e800*/  FMUL.FTZ R163, R69, R86 ;  /* 0x0000005645a37220 */ /* 0x000fe40000410000 */
[----:B------:R-:W-:Y:S02]  /*e810*/  FMUL.FTZ R167, R139, R164 ;  /* 0x000000a48ba77220 */ /* 0x000fe40000410000 */
[----:B------:R-:W-:-:S02]  /*e820*/  FMUL.FTZ R165, R70, R86 ;  /* 0x0000005646a57220 */ /* 0x000fc40000410000 */
[C---:B------:R-:W-:Y:S02]  /*e830*/  FFMA.FTZ R145, R138.reuse, R164, R145 ;  /* 0x000000a48a917223 */ /* 0x040fe40000010091 */
[C---:B------:R-:W-:Y:S02]  /*e840*/  FMUL.FTZ R166, R141.reuse, R163 ;  /* 0x000000a38da67220 */ /* 0x040fe40000410000 */
[----:B------:R-:W-:Y:S02]  /*e850*/  FFMA.FTZ R144, R138, R162, -R167 ;  /* 0x000000a28a907223 */ /* 0x000fe400000108a7 */
[-C--:B------:R-:W-:Y:S02]  /*e860*/  FMUL.FTZ R167, R141, R165.reuse ;  /* 0x000000a58da77220 */ /* 0x080fe40000410000 */
[----:B------:R-:W-:Y:S02]  /*e870*/  FADD.FTZ R142, R142, R145 ;  /* 0x000000918e8e7221 */ /* 0x000fe40000010000 */
[----:B------:R-:W-:-:S02]  /*e880*/  FFMA.FTZ R145, R140, R165, R166 ;  /* 0x000000a58c917223 */ /* 0x000fc400000100a6 */
[----:B------:R-:W-:Y:S02]  /*e890*/  FADD.FTZ R143, R143, R144 ;  /* 0x000000908f8f7221 */ /* 0x000fe40000010000 */
[----:B------:R-:W-:Y:S02]  /*e8a0*/  FFMA.FTZ R144, R140, R163, -R167 ;  /* 0x000000a38c907223 */ /* 0x000fe400000108a7 */
[----:B------:R-:W-:Y:S02]  /*e8b0*/  FMUL.FTZ R168, R5, R85 ;  /* 0x0000005505a87220 */ /* 0x000fe40000410000 */
[----:B------:R-:W-:Y:S02]  /*e8c0*/  FADD.FTZ R166, R142, R145 ;  /* 0x000000918ea67221 */ /* 0x000fe40000010000 */
[----:B------:R-:W-:Y:S02]  /*e8d0*/  FADD.FTZ R43, R170, R43 ;  /* 0x0000002baa2b7221 */ /* 0x000fe40000010000 */
[----:B------:R-:W-:-:S02]  /*e8e0*/  FMUL.FTZ R145, R0, R84 ;  /* 0x0000005400917220 */ /* 0x000fc40000410000 */
[----:B------:R-:W-:Y:S02]  /*e8f0*/  FADD.FTZ R167, R143, R144 ;  /* 0x000000908fa77221 */ /* 0x000fe40000010000 */
[-C--:B------:R-:W-:Y:S02]  /*e900*/  FFMA.FTZ R143, R3, -R168.reuse, R211 ;  /* 0x800000a8038f7223 */ /* 0x080fe400000100d3 */
[----:B------:R-:W-:Y:S02]  /*e910*/  FMUL.FTZ R170, R68, R85 ;  /* 0x0000005544aa7220 */ /* 0x000fe40000410000 */
[----:B------:R-:W-:Y:S02]  /*e920*/  FFMA.FTZ R142, R4, -R168, R210 ;  /* 0x800000a8048e7223 */ /* 0x000fe400000100d2 */
[-C--:B------:R-:W-:Y:S02]  /*e930*/  FFMA.FTZ R144, R2, -R145.reuse, R212 ;  /* 0x8000009102907223 */ /* 0x080fe400000100d4 */
[----:B------:R-:W-:-:S02]  /*e940*/  FFMA.FTZ R173, R124, -R145, R213 ;  /* 0x800000917cad7223 */ /* 0x000fc400000100d5 */
[----:B------:R-:W-:Y:S02]  /*e950*/  FMUL.FTZ R172, R66, UR35 ;  /* 0x0000002342ac7c20 */ /* 0x000fe40008410000 */
[----:B------:R-:W-:Y:S02]  /*e960*/  FMUL.FTZ R168, R67, R85 ;  /* 0x0000005543a87220 */ /* 0x000fe40000410000 */
[----:B------:R-:W-:Y:S02]  /*e970*/  FMUL.FTZ R145, R143, R170 ;  /* 0x000000aa8f917220 */ /* 0x000fe40000410000 */
[----:B------:R-:W-:Y:S02]  /*e980*/  FMUL.FTZ R185, R235, R84 ;  /* 0x00000054ebb97220 */ /* 0x000fe40000410000 */
[----:B------:R-:W-:Y:S02]  /*e990*/  FADD.FTZ R42, R171, R42 ;  /* 0x0000002aab2a7221 */ /* 0x000fe40000010000 */
[----:B------:R-:W-:-:S02]  /*e9a0*/  FADD.FTZ R49, R186, R49 ;  /* 0x00000031ba317221 */ /* 0x000fc40000010000 */
[-C--:B------:R-:W-:Y:S02]  /*e9b0*/  FMUL.FTZ R171, R143, R168.reuse ;  /* 0x000000a88fab7220 */ /* 0x080fe40000410000 */
[----:B------:R-:W-:Y:S02]  /*e9c0*/  FFMA.FTZ R184, R235, UR34, -R172 ;  /* 0x00000022ebb87c23 */ /* 0x000fe400080108ac */
[----:B------:R-:W-:Y:S02]  /*e9d0*/  FFMA.FTZ R169, R142, R168, R145 ;  /* 0x000000a88ea97223 */ /* 0x000fe40000010091 */
[----:B------:R-:W-:Y:S02]  /*e9e0*/  FMUL.FTZ R183, R66, R84 ;  /* 0x0000005442b77220 */ /* 0x000fe40000410000 */
[C---:B------:R-:W-:Y:S02]  /*e9f0*/  FMUL.FTZ R186, R173.reuse, R185 ;  /* 0x000000b9adba7220 */ /* 0x040fe40000410000 */
[----:B------:R-:W-:Y:S01]  /*ea00*/  FFMA.FTZ R172, R142, R170, -R171 ;  /* 0x000000aa8eac7223 */ /* 0x000fe200000108ab */
[----:B------:R-:W-:Y:S01]  /*ea10*/  IADD3 R171, R118, 0x140, RZ ;  /* 0x0000014076ab7810 */ /* 0x000fe20007ffe0ff */
[----:B------:R-:W-:-:S02]  /*ea20*/  FMUL.FTZ R145, R173, R184 ;  /* 0x000000b8ad917220 */ /* 0x000fc40000410000 */
[----:B------:R-:W-:Y:S02]  /*ea30*/  FADD.FTZ R166, R166, R169 ;  /* 0x000000a9a6a67221 */ /* 0x000fe40000010000 */
[-C--:B------:R-:W-:Y:S02]  /*ea40*/  FMUL.FTZ R173, R173, R183.reuse ;  /* 0x000000b7adad7220 */ /* 0x080fe40000410000 */
[C---:B------:R-:W-:Y:S02]  /*ea50*/  FFMA.FTZ R169, R144.reuse, R183, R186 ;  /* 0x000000b790a97223 */ /* 0x040fe400000100ba */
[----:B------:R-:W-:Y:S02]  /*ea60*/  FADD.FTZ R167, R167, R172 ;  /* 0x000000aca7a77221 */ /* 0x000fe40000010000 */
[----:B------:R-:W-:Y:S01]  /*ea70*/  FFMA.FTZ R172, R144, R185, -R173 ;  /* 0x000000b990ac7223 */ /* 0x000fe200000108ad */
[----:B------:R-:W-:Y:S01]  /*ea80*/  IADD3 R173, R118, 0x160, RZ ;  /* 0x0000016076ad7810 */ /* 0x000fe20007ffe0ff */
[----:B------:R-:W-:-:S02]  /*ea90*/  FADD.FTZ R169, R166, R169 ;  /* 0x000000a9a6a97221 */ /* 0x000fc40000010000 */
        /* <DEDUP_REMOVED lines=13> */
[----:B------:R-:W-:Y:S01]  /*eb70*/  FMUL.FTZ R157, R5, R170 ;  /* 0x000000aa059d7220 */ /* 0x000fe20000410000 */
[----:B------:R-:W-:Y:S01]  /*eb80*/  LEA.HI.SX32 R170, R201, R118, 0x1b ;  /* 0x00000076c9aa7211 */ /* 0x000fe200078fdaff */
[----:B------:R-:W-:Y:S02]  /*eb90*/  FADD.FTZ R149, R149, R152 ;  /* 0x0000009895957221 */ /* 0x000fe40000010000 */
[----:B------:R-:W-:Y:S01]  /*eba0*/  FADD.FTZ R151, R151, R178 ;  /* 0x000000b297977221 */ /* 0x000fe20000010000 */
[----:B------:R0:W-:Y:S01]  /*ebb0*/  STS [R234.X4+0x10a4], R157 ;  /* 0x0010a49dea007388 */ /* 0x0001e20000004800 */
[----:B------:R-:W-:-:S02]  /*ebc0*/  FADD.FTZ R182, R149, R182 ;  /* 0x000000b695b67221 */ /* 0x000fc40000010000 */
[----:B------:R-:W-:Y:S02]  /*ebd0*/  FMUL.FTZ R245, R188, R245 ;  /* 0x000000f5bcf57220 */ /* 0x000fe40000410000 */
[C---:B------:R-:W-:Y:S02]  /*ebe0*/  FMUL.FTZ R183, R0.reuse, R183 ;  /* 0x000000b700b77220 */ /* 0x040fe40000410000 */
[----:B------:R-:W-:Y:S01]  /*ebf0*/  FMUL.FTZ R185, R0, R185 ;  /* 0x000000b900b97220 */ /* 0x000fe20000410000 */
[----:B------:R-:W-:Y:S01]  /*ec00*/  STS [R234.X4+0x10ec], R245 ;  /* 0x0010ecf5ea007388 */ /* 0x000fe20000004800 */
[----:B------:R-:W-:Y:S02]  /*ec10*/  FMUL.FTZ R167, R5, R168 ;  /* 0x000000a805a77220 */ /* 0x000fe40000410000 */
[----:B0-----:R-:W-:Y:S01]  /*ec20*/  FADD.FTZ R157, R151, R176 ;  /* 0x000000b0979d7221 */ /* 0x001fe20000010000 */
[----:B------:R0:W-:Y:S01]  /*ec30*/  STS [R234.X4+0x10a8], R183 ;  /* 0x0010a8b7ea007388 */ /* 0x0001e20000004800 */
[C---:B------:R-:W-:Y:S01]  /*ec40*/  FMUL.FTZ R165, R8.reuse, R165 ;  /* 0x000000a508a57220 */ /* 0x040fe20000410000 */
[----:B------:R-:W-:Y:S01]  /*ec50*/  LEA.HI.SX32 R176, R239, R118, 0x1b ;  /* 0x00000076efb07211 */ /* 0x000fe200078fdaff */
[----:B------:R-:W-:Y:S01]  /*ec60*/  FMUL.FTZ R163, R8, R163 ;  /* 0x000000a308a37220 */ /* 0x000fe20000410000 */
[----:B------:R1:W-:Y:S01]  /*ec70*/  STS [R234.X4+0x10ac], R185 ;  /* 0x0010acb9ea007388 */ /* 0x0003e20000004800 */
[----:B------:R-:W-:-:S02]  /*ec80*/  FMUL.FTZ R153, R11, R164 ;  /* 0x000000a40b997220 */ /* 0x000fc40000410000 */
[----:B------:R-:W-:Y:S01]  /*ec90*/  FMUL.FTZ R155, R11, R162 ;  /* 0x000000a20b9b7220 */ /* 0x000fe20000410000 */
[----:B------:R2:W-:Y:S01]  /*eca0*/  STS [R234.X4+0x10a0], R167 ;  /* 0x0010a0a7ea007388 */ /* 0x0005e20000004800 */
[----:B------:R-:W-:Y:S01]  /*ecb0*/  FMUL.FTZ R161, R16, R161 ;  /* 0x000000a110a17220 */ /* 0x000fe20000410000 */
[----:B0-----:R-:W-:Y:S01]  /*ecc0*/  IADD3 R183, R118, 0x3e0, RZ ;  /* 0x000003e076b77810 */ /* 0x001fe20007ffe0ff */
[----:B------:R-:W-:Y:S01]  /*ecd0*/  FMUL.FTZ R159, R16, R159 ;  /* 0x0000009f109f7220 */ /* 0x000fe20000410000 */
[----:B------:R-:W-:Y:S01]  /*ece0*/  STS [R234.X4+0x1098], R165 ;  /* 0x001098a5ea007388 */ /* 0x000fe20000004800 */
[C---:B------:R-:W-:Y:S01]  /*ecf0*/  FMUL.FTZ R149, R17.reuse, R160 ;  /* 0x000000a011957220 */ /* 0x040fe20000410000 */
[C---:B-1----:R-:W-:Y:S01]  /*ed00*/  IADD3 R185, R118.reuse, 0x1c0, RZ ;  /* 0x000001c076b97810 */ /* 0x042fe20007ffe0ff */
[----:B------:R-:W-:Y:S01]  /*ed10*/  FMUL.FTZ R151, R17, R158 ;  /* 0x0000009e11977220 */ /* 0x000fe20000410000 */
[----:B------:R0:W-:Y:S01]  /*ed20*/  STS [R234.X4+0x109c], R163 ;  /* 0x00109ca3ea007388 */ /* 0x0001e20000004800 */
[----:B------:R-:W-:Y:S01]  /*ed30*/  FADD.FTZ R157, R157, R174 ;  /* 0x000000ae9d9d7221 */ /* 0x000fe20000010000 */
[----:B--2---:R-:W-:Y:S01]  /*ed40*/  IADD3 R167, R118, 0x100, RZ ;  /* 0x0000010076a77810 */ /* 0x004fe20007ffe0ff */
[----:B------:R-:W-:Y:S01]  /*ed50*/  FADD.FTZ R182, R182, R177 ;  /* 0x000000b1b6b67221 */ /* 0x000fe20000010000 */
[----:B------:R1:W-:Y:S01]  /*ed60*/  STS [R234.X4+0x1090], R153 ;  /* 0x00109099ea007388 */ /* 0x0003e20000004800 */
[----:B------:R-:W-:Y:S01]  /*ed70*/  FADD.FTZ R146, R157, R146 ;  /* 0x000000929d927221 */ /* 0x000fe20000010000 */
[----:B------:R-:W-:Y:S01]  /*ed80*/  IADD3 R157, R118, 0x60, RZ ;  /* 0x00000060769d7810 */ /* 0x000fe20007ffe0ff */
[----:B------:R-:W-:Y:S01]  /*ed90*/  FADD.FTZ R182, R182, R175 ;  /* 0x000000afb6b67221 */ /* 0x000fe20000010000 */
[----:B------:R2:W-:Y:S01]  /*eda0*/  STS [R234.X4+0x1094], R155 ;  /* 0x0010949bea007388 */ /* 0x0005e20000004800 */
[----:B------:R-:W-:Y:S01]  /*edb0*/  FFMA.FTZ R51, R199, R75, R51 ;  /* 0x0000004bc7337223 */ /* 0x000fe20000010033 */
[C---:B0-----:R-:W-:Y:S01]  /*edc0*/  IADD3 R163, R118.reuse, 0xc0, RZ ;  /* 0x000000c076a37810 */ /* 0x041fe20007ffe0ff */
[----:B------:R-:W-:Y:S01]  /*edd0*/  FADD.FTZ R46, R189, R46 ;  /* 0x0000002ebd2e7221 */ /* 0x000fe20000010000 */
[----:B------:R0:W-:Y:S01]  /*ede0*/  STS [R234.X4+0x1088], R161 ;  /* 0x001088a1ea007388 */ /* 0x0001e20000004800 */
[----:B------:R-:W-:Y:S01]  /*edf0*/  FFMA.FTZ R50, R197, R74, R50 ;  /* 0x0000004ac5327223 */ /* 0x000fe20000010032 */
[C---:B-1----:R-:W-:Y:S01]  /*ee00*/  IADD3 R153, R118.reuse, 0x20, RZ ;  /* 0x0000002076997810 */ /* 0x042fe20007ffe0ff */
[----:B------:R-:W-:Y:S01]  /*ee10*/  FFMA.FTZ R54, R193, R78, R54 ;  /* 0x0000004ec1367223 */ /* 0x000fe20000010036 */
[----:B------:R1:W-:Y:S01]  /*ee20*/  STS [R234.X4+0x108c], R159 ;  /* 0x00108c9fea007388 */ /* 0x0003e20000004800 */
[----:B------:R-:W-:Y:S01]  /*ee30*/  IADD3 R165, R118, 0xe0, RZ ;  /* 0x000000e076a57810 */ /* 0x000fe20007ffe0ff */
[----:B------:R-:W-:Y:S01]  /*ee40*/  FFMA.FTZ R125, -R32, R125, -RZ ;  /* 0x0000007d207d7223 */ /* 0x000fe200000109ff */
[C---:B--2---:R-:W-:Y:S01]  /*ee50*/  IADD3 R155, R118.reuse, 0x40, RZ ;  /* 0x00000040769b7810 */ /* 0x044fe20007ffe0ff */
[----:B------:R2:W-:Y:S01]  /*ee60*/  STS [R234.X4+0x1080], R149 ;  /* 0x00108095ea007388 */ /* 0x0005e20000004800 */
[----:B------:R-:W-:Y:S01]  /*ee70*/  IADD3 R175, R118, 0x180, RZ ;  /* 0x0000018076af7810 */ /* 0x000fe20007ffe0ff */
[----:B------:R-:W-:Y:S01]  /*ee80*/  FADD.FTZ R147, R182, R147 ;  /* 0x00000093b6937221 */ /* 0x000fe20000010000 */
[C---:B0-----:R-:W-:Y:S01]  /*ee90*/  IADD3 R161, R118.reuse, 0x80, RZ ;  /* 0x0000008076a17810 */ /* 0x041fe20007ffe0ff */
[----:B------:R0:W-:Y:S01]  /*eea0*/  STS [R234.X4+0x1084], R151 ;  /* 0x00108497ea007388 */ /* 0x0001e20000004800 */
[C---:B------:R-:W-:Y:S01]  /*eeb0*/  IADD3 R177, R118.reuse, 0x1a0, RZ ;  /* 0x000001a076b17810 */ /* 0x040fe20007ffe0ff */
[C---:B------:R-:W-:Y:S01]  /*eec0*/  FFMA.FTZ R238, -R33.reuse, R180, -RZ ;  /* 0x000000b421ee7223 */ /* 0x040fe200000109ff */
[C---:B-1----:R-:W-:Y:S01]  /*eed0*/  IADD3 R159, R118.reuse, 0xa0, RZ ;  /* 0x000000a0769f7810 */ /* 0x042fe20007ffe0ff */
[----:B------:R-:W-:Y:S01]  /*eee0*/  BAR.SYNC.DEFER_BLOCKING 0x0 ;  /* 0x0000000000007b1d */ /* 0x000fe20000010000 */
[C---:B------:R-:W-:Y:S01]  /*eef0*/  IADD3 R189, R118.reuse, 0x220, RZ ;  /* 0x0000022076bd7810 */ /* 0x040fe20007ffe0ff */
[----:B------:R-:W-:Y:S01]  /*ef00*/  FMUL.FTZ R239, R33, R179 ;  /* 0x000000b321ef7220 */ /* 0x000fe20000410000 */
[----:B------:R-:W-:Y:S01]  /*ef10*/  IADD3 R193, R118, 0x260, RZ ;  /* 0x0000026076c17810 */ /* 0x000fe20007ffe0ff */
[----:B------:R-:W-:Y:S01]  /*ef20*/  FMUL.FTZ R240, R32, R181 ;  /* 0x000000b520f07220 */ /* 0x000fe20000410000 */
[C---:B------:R-:W-:Y:S01]  /*ef30*/  IADD3 R197, R118.reuse, 0x2a0, RZ ;  /* 0x000002a076c57810 */ /* 0x040fe20007ffe0ff */
[----:B------:R-:W-:Y:S01]  /*ef40*/  FFMA.FTZ R211, -R29, R211, -RZ ;  /* 0x000000d31dd37223 */ /* 0x000fe200000109ff */
[----:B------:R-:W-:Y:S01]  /*ef50*/  IADD3 R199, R118, 0x2c0, RZ ;  /* 0x000002c076c77810 */ /* 0x000fe20007ffe0ff */
[----:B------:R-:W-:Y:S01]  /*ef60*/  FFMA.FTZ R213, -R28, R213, -RZ ;  /* 0x000000d51cd57223 */ /* 0x000fe200000109ff */
[-C--:B--2---:R-:W-:Y:S01]  /*ef70*/  LEA.HI.SX32 R149, R153, R118.reuse, 0x1b ;  /* 0x0000007699957211 */ /* 0x084fe200078fdaff */
[----:B------:R-:W-:Y:S01]  /*ef80*/  FFMA.FTZ R127, -R31, R127, -RZ ;  /* 0x0000007f1f7f7223 */ /* 0x000fe200000109ff */
        /* <DEDUP_REMOVED lines=8> */
[----:B------:R-:W-:Y:S01]  /*f010*/  LEA.HI.SX32 R154, R163, R118, 0x1b ;  /* 0x00000076a39a7211 */ /* 0x000fe200078fdaff */
[----:B------:R-:W-:Y:S01]  /*f020*/  FMUL.FTZ R243, R30, R128 ;  /* 0x000000801ef37220 */ /* 0x000fe20000410000 */
[----:B------:R-:W-:Y:S01]  /*f030*/  LEA.HI.SX32 R155, R165, R118, 0x1b ;  /* 0x00000076a59b7211 */ /* 0x000fe200078fdaff */
[----:B------:R-:W-:Y:S01]  /*f040*/  FMUL.FTZ R245, R28, R212 ;  /* 0x000000d41cf57220 */ /* 0x000fe20000410000 */
        /* <DEDUP_REMOVED lines=31> */
[----:B------:R-:W-:Y:S01]  /*f240*/  FMUL.FTZ R212, R130, UR35 ;  /* 0x0000002382d47c20 */ /* 0x000fe20008410000 */
[-C--:B------:R-:W-:Y:S01]  /*f250*/  LEA.HI.SX32 R174, R209, R118.reuse, 0x1b ;  /* 0x00000076d1ae7211 */ /* 0x080fe200078fdaff */
[----:B------:R-:W0:Y:S01]  /*f260*/  LDS R188, [R158.X4+0x1580] ;  /* 0x001580009ebc7984 */ /* 0x000e220000004800 */
[-C--:B------:R-:W-:Y:S01]  /*f270*/  LEA.HI.SX32 R175, R237, R118.reuse, 0x1b ;  /* 0x00000076edaf7211 */ /* 0x080fe200078fdaff */
[----:B------:R-:W-:Y:S01]  /*f280*/  FFMA.FTZ R212, R123, UR34, -R212 ;  /* 0x000000227bd47c23 */ /* 0x000fe200080108d4 */
[-C--:B------:R-:W-:Y:S01]  /*f290*/  LEA.HI.SX32 R177, R241, R118.reuse, 0x1b ;  /* 0x00000076f1b17211 */ /* 0x080fe200078fdaff */
[----:B------:R-:W0:Y:S01]  /*f2a0*/  LDS R237, [R236.X4+0x1080] ;  /* 0x00108000eced7984 */ /* 0x000e220000004800 */
[----:B------:R-:W-:Y:S01]  /*f2b0*/  LEA.HI.SX32 R178, R183, R118, 0x1b ;  /* 0x00000076b7b27211 */ /* 0x000fe200078fdaff */
[----:B------:R-:W-:-:S02]  /*f2c0*/  FMUL.FTZ R241, R31, R126 ;  /* 0x0000007e1ff17220 */ /* 0x000fc40000410000 */
        /* <DEDUP_REMOVED lines=96> */
[----:B------:R-:W-:Y:S02]  /*f8d0*/  USHF.R.U32.HI UR46, URZ, 0x1, UR35 ;  /* 0x000000013f2e7899 */ /* 0x000fe40008011623 */
[----:B------:R-:W-:Y:S02]  /*f8e0*/  UIMAD UR32, UR40, UR32, URZ ;  /* 0x00000020282072a4 */ /* 0x000fe4000f8e023f */
[----:B------:R-:W-:Y:S02]  /*f8f0*/  ULDC.64 UR34, c[0x0][0x2a0] ;  /* 0x0000a80000227ab9 */ /* 0x000fe40000000a00 */
[----:B------:R-:W-:Y:S02]  /*f900*/  UIMAD UR48, UR15, UR34, URZ ;  /* 0x000000220f3072a4 */ /* 0x000fe4000f8e023f */
[----:B------:R-:W-:Y:S02]  /*f910*/  UIMAD UR47, UR7, UR33, UR32 ;  /* 0x00000021072f72a4 */ /* 0x000fe4000f8e0220 */
[----:B------:R-:W-:-:S02]  /*f920*/  UIMAD.WIDE.U32 UR32, UR14, UR34, URZ ;  /* 0x000000220e2072a5 */ /* 0x000fc4000f8e003f */
[----:B------:R-:W-:Y:S02]  /*f930*/  ULEA UR34, UR26, 0xfffffc00, 0xa ;  /* 0xfffffc001a227891 */ /* 0x000fe4000f8e503f */
[----:B------:R-:W-:Y:S02]  /*f940*/  UIMAD UR35, UR14, UR35, UR48 ;  /* 0x000000230e2372a4 */ /* 0x000fe4000f8e0230 */
[----:B------:R-:W-:Y:S02]  /*f950*/  UIMAD UR46, UR46, UR12, URZ ;  /* 0x0000000c2e2e72a4 */ /* 0x000fe4000f8e023f */
[----:B------:R-:W-:Y:S01]  /*f960*/  UIADD3 UR33, UR33, UR35, URZ ;  /* 0x0000002321217290 */ /* 0x000fe2000fffe03f */
[----:B------:R-:W-:Y:S01]  /*f970*/  IADD3 R126, P0, R118, UR34, RZ ;  /* 0x00000022767e7c10 */ /* 0x000fe2000ff1e0ff */
[----:B------:R-:W-:Y:S01]  /*f980*/  UIMAD UR46, UR13, UR41, UR46 ;  /* 0x000000290d2e72a4 */ /* 0x000fe2000f8e022e */
[----:B------:R-:W-:Y:S01]  /*f990*/  MOV R124, UR34 ;  /* 0x00000022007c7c02 */ /* 0x000fe20008000f00 */
[----:B------:R-:W-:-:S03]  /*f9a0*/  UIMAD.WIDE.U32 UR34, UR12, UR41, UR32 ;  /* 0x000000290c2272a5 */ /* 0x000fc6000f8e0020 */
[----:B------:R-:W-:Y:S01]  /*f9b0*/  LEA.HI.X.SX32 R127, R124, RZ, 0x1, P0 ;  /* 0x000000ff7c7f7211 */ /* 0x000fe200000f0eff */
[----:B------:R-:W-:Y:S02]  /*f9c0*/  ULDC.64 UR32, c[0x0][0x318] ;  /* 0x0000c60000207ab9 */ /* 0x000fe40000000a00 */
[----:B------:R-:W-:Y:S02]  /*f9d0*/  UIADD3 UR35, UR35, UR46, URZ ;  /* 0x0000002e23237290 */ /* 0x000fe4000fffe03f */
[----:B------:R-:W-:Y:S01]  /*f9e0*/  ULEA UR32, UP0, UR34, UR32, 0x3 ;  /* 0x0000002022207291 */ /* 0x000fe2000f80183f */
[----:B------:R-:W-:-:S03]  /*f9f0*/  IMAD.WIDE.U32 R128, R129, c[0x0][0x2b0], R126 ;  /* 0x0000ac0081807a25 */ /* 0x000fc600078e007e */
[----:B------:R-:W-:Y:S02]  /*fa00*/  ULEA.HI.X UR33, UR34, UR33, UR35, 0x3, UP0 ;  /* 0x0000002122217291 */ /* 0x000fe400080f1c23 */
[----:B------:R-:W-:Y:S01]  /*fa10*/  IADD3 R125, R129, UR47, RZ ;  /* 0x0000002f817d7c10 */ /* 0x000fe2000fffe0ff */
[----:B------:R-:W-:Y:S01]  /*fa20*/  ULDC.64 UR34, c[0x0][0x2c0] ;  /* 0x0000b00000227ab9 */ /* 0x000fe20000000a00 */
[C---:B------:R-:W-:Y:S01]  /*fa30*/  LEA R124, P0, R128.reuse, UR32, 0x2 ;  /* 0x00000020807c7c11 */ /* 0x040fe2000f8010ff */
[----:B------:R-:W-:Y:S01]  /*fa40*/  UIMAD UR41, UR15, UR34, URZ ;  /* 0x000000220f2972a4 */ /* 0x000fe2000f8e023f */
[----:B------:R-:W-:Y:S01]  /*fa50*/  MOV R129, UR7 ;  /* 0x0000000700817c02 */ /* 0x000fe20008000f00 */
[----:B------:R-:W-:Y:S01]  /*fa60*/  UIMAD.WIDE.U32 UR46, UR14, UR34, URZ ;  /* 0x000000220e2e72a5 */ /* 0x000fe2000f8e003f */
[----:B------:R-:W-:Y:S01]  /*fa70*/  LEA.HI.X R125, R128, UR33, R125, 0x2, P0 ;  /* 0x00000021807d7c11 */ /* 0x000fe200080f147d */
[----:B------:R-:W-:Y:S02]  /*fa80*/  ULDC.64 UR32, c[0x0][0x2b8] ;  /* 0x0000ae0000207ab9 */ /* 0x000fe40000000a00 */
[----:B------:R-:W-:Y:S01]  /*fa90*/  UIMAD UR35, UR14, UR35, UR41 ;  /* 0x000000230e2372a4 */ /* 0x000fe2000f8e0229 */
[----:B------:R-:W-:Y:S01]  /*faa0*/  IMAD.WIDE.U32 R126, R129, c[0x0][0x2d0], R126 ;  /* 0x0000b400817e7a25 */ /* 0x000fe200078e007e */
[----:B------:R-:W-:Y:S01]  /*fab0*/  USHF.R.U32.HI UR48, URZ, 0x1, UR33 ;  /* 0x000000013f307899 */ /* 0x000fe20008011621 */
[----:B------:R1:W-:Y:S01]  /*fac0*/  RED.E.ADD.F32.FTZ.RN.STRONG.GPU [R124.64], R237 ;  /* 0x000000ed7c00798e */ /* 0x0003e2000c10e7aa */
[----:B------:R-:W-:-:S02]  /*fad0*/  USHF.R.U64 UR41, UR32, 0x1, UR33 ;  /* 0x0000000120297899 */ /* 0x000fc40008001221 */
[----:B------:R-:W-:Y:S02]  /*fae0*/  UIMAD UR48, UR48, UR12, URZ ;  /* 0x0000000c303072a4 */ /* 0x000fe4000f8e023f */
        /* <DEDUP_REMOVED lines=15> */
.L_x_9556:
[----:B0-234-:R-:W-:Y:S05]  /*fbe0*/  BSYNC B0 ;  /* 0x0000000000007941 */ /* 0x01dfea0003800000 */
.L_x_9555:
        /* <DEDUP_REMOVED lines=67> */
.L_x_9558:
[----:B0-----:R-:W-:Y:S05]  /*10020*/  BSYNC B0 ;  /* 0x0000000000007941 */ /* 0x001fea0003800000 */
.L_x_9557:
[----:B------:R0:W1:Y:S01]  /*10030*/  LDS R129, [R150.X4+0x2200] ;  /* 0x0022000096817984 */ /* 0x0000620000004800 */
[----:B------:R-:W-:Y:S01]  /*10040*/  BSSY B0, `(.L_x_9559) ;  /* 0x0000004000007945 */ /* 0x000fe20003800000 */
[----:B------:R-:W-:Y:S05]  /*10050*/  @!P1 BRA `(.L_x_9560) ;  /* 0x0000002000009947 */ /* 0x000fea0003800000 */
[----:B------:R2:W-:Y:S04]  /*10060*/  RED.E.ADD.F32.FTZ.RN.STRONG.GPU [R124.64+-0xf00], R180 ;  /* 0xfff100b47c00798e */ /* 0x0005e8000c10e7aa */
[----:B-1----:R2:W-:Y:S02]  /*10070*/  RED.E.ADD.F32.FTZ.RN.STRONG.GPU [R126.64+-0xf00], R129 ;  /* 0xfff100817e00798e */ /* 0x0025e4000c10e7aa */
.L_x_9560:
[----:B------:R-:W-:Y:S05]  /*10080*/  BSYNC B0 ;  /* 0x0000000000007941 */ /* 0x000fea0003800000 */
.L_x_9559:
[----:B------:R-:W3:Y:S01]  /*10090*/  LDS R151, [R151.X4+0x2280] ;  /* 0x0022800097977984 */ /* 0x000ee20000004800 */
[----:B------:R-:W-:Y:S01]  /*100a0*/  BSSY B0, `(.L_x_9561) ;  /* 0x0000004000007945 */ /* 0x000fe20003800000 */
[----:B------:R-:W-:Y:S05]  /*100b0*/  @!P2 BRA `(.L_x_9562) ;  /* 0x000000200000a947 */ /* 0x000fea0003800000 */
[----:B------:R4:W-:Y:S04]  /*100c0*/  RED.E.ADD.F32.FTZ.RN.STRONG.GPU [R124.64+-0xe80], R181 ;  /* 0xfff180b57c00798e */ /* 0x0009e8000c10e7aa */
[----:B---3--:R4:W-:Y:S02]  /*100d0*/  RED.E.ADD.F32.FTZ.RN.STRONG.GPU [R126.64+-0xe80], R151 ;  /* 0xfff180977e00798e */ /* 0x0089e4000c10e7aa */
.L_x_9562:
[----:B------:R-:W-:Y:S05]  /*100e0*/  BSYNC B0 ;  /* 0x0000000000007941 */ /* 0x000fea0003800000 */
.L_x_9561:
        /* <DEDUP_REMOVED lines=12> */
.L_x_9564:
[----:B-1----:R-:W-:Y:S05]  /*101b0*/  BSYNC B0 ;  /* 0x0000000000007941 */ /* 0x002fea0003800000 */
.L_x_9563:
[----:B------:R-:W1:Y:S01]  /*101c0*/  LDS R153, [R153.X4+0x2380] ;  /* 0x0023800099997984 */ /* 0x000e620000004800 */
[----:B------:R-:W-:Y:S01]  /*101d0*/  BSSY B0, `(.L_x_9565) ;  /* 0x0000004000007945 */ /* 0x000fe20003800000 */
[----:B------:R-:W-:Y:S05]  /*101e0*/  @!P0 BRA `(.L_x_9566) ;  /* 0x0000002000008947 */ /* 0x000fea0003800000 */
[----:B------:R0:W-:Y:S04]  /*101f0*/  RED.E.ADD.F32.FTZ.RN.STRONG.GPU [R124.64+-0xd80], R183 ;  /* 0xfff280b77c00798e */ /* 0x0001e8000c10e7aa */
[----:B-1----:R0:W-:Y:S02]  /*10200*/  RED.E.ADD.F32.FTZ.RN.STRONG.GPU [R126.64+-0xd80], R153 ;  /* 0xfff280997e00798e */ /* 0x0021e4000c10e7aa */
.L_x_9566:
[----:B------:R-:W-:Y:S05]  /*10210*/  BSYNC B0 ;  /* 0x0000000000007941 */ /* 0x000fea0003800000 */
.L_x_9565:
[----:B--2---:R2:W0:Y:S01]  /*10220*/  LDS R129, [R154.X4+0x2400] ;  /* 0x002400009a817984 */ /* 0x0044220000004800 */
[----:B------:R-:W-:Y:S01]  /*10230*/  BSSY B0, `(.L_x_9567) ;  /* 0x0000004000007945 */ /* 0x000fe20003800000 */
[----:B------:R-:W-:Y:S05]  /*10240*/  @!P1 BRA `(.L_x_9568) ;  /* 0x0000002000009947 */ /* 0x000fea0003800000 */
[----:B------:R2:W-:Y:S04]  /*10250*/  RED.E.ADD.F32.FTZ.RN.STRONG.GPU [R124.64+-0xd00], R184 ;  /* 0xfff300b87c00798e */ /* 0x0005e8000c10e7aa */
[----:B0-----:R2:W-:Y:S02]  /*10260*/  RED.E.ADD.F32.FTZ.RN.STRONG.GPU [R126.64+-0xd00], R129 ;  /* 0xfff300817e00798e */ /* 0x0015e4000c10e7aa */
.L_x_9568:
[----:B------:R-:W-:Y:S05]  /*10270*/  BSYNC B0 ;  /* 0x0000000000007941 */ /* 0x000fea0003800000 */
.L_x_9567:
[----:B------:R-:W2:Y:S01]  /*10280*/  LDS R155, [R155.X4+0x2480] ;  /* 0x002480009b9b7984 */ /* 0x000ea20000004800 */
[----:B------:R-:W-:Y:S01]  /*10290*/  BSSY B0, `(.L_x_9569) ;  /* 0x0000004000007945 */ /* 0x000fe20003800000 */
[----:B------:R-:W-:Y:S05]  /*102a0*/  @!P2 BRA `(.L_x_9570) ;  /* 0x000000200000a947 */ /* 0x000fea0003800000 */
[----:B------:R4:W-:Y:S04]  /*102b0*/  RED.E.ADD.F32.FTZ.RN.STRONG.GPU [R124.64+-0xc80], R185 ;  /* 0xfff380b97c00798e */ /* 0x0009e8000c10e7aa */
[----:B--2---:R4:W-:Y:S02]  /*102c0*/  RED.E.ADD.F32.FTZ.RN.STRONG.GPU [R126.64+-0xc80], R155 ;  /* 0xfff3809b7e00798e */ /* 0x0049e4000c10e7aa */
.L_x_9570:
[----:B------:R-:W-:Y:S05]  /*102d0*/  BSYNC B0 ;  /* 0x0000000000007941 */ /* 0x000fea0003800000 */
.L_x_9569:
[----:B0-2---:R0:W2:Y:S01]  /*102e0*/  LDS R129, [R156.X4+0x2500] ;  /* 0x002500009c817984 */ /* 0x0050a20000004800 */
[----:B------:R-:W-:Y:S01]  /*102f0*/  BSSY B0, `(.L_x_9571) ;  /* 0x0000004000007945 */ /* 0x000fe20003800000 */
[----:B------:R-:W-:Y:S05]  /*10300*/  @!P3 BRA `(.L_x_9572) ;  /* 0x000000200000b947 */ /* 0x000fea0003800000 */
[----:B------:R0:W-:Y:S04]  /*10310*/  RED.E.ADD.F32.FTZ.RN.STRONG.GPU [R124.64+-0xc00], R186 ;  /* 0xfff400ba7c00798e */ /* 0x0001e8000c10e7aa */
[----:B--2---:R0:W-:Y:S02]  /*10320*/  RED.E.ADD.F32.FTZ.RN.STRONG.GPU [R126.64+-0xc00], R129 ;  /* 0xfff400817e00798e */ /* 0x0041e4000c10e7aa */
.L_x_9572:
[----:B------:R-:W-:Y:S05]  /*10330*/  BSYNC B0 ;  /* 0x0000000000007941 */ /* 0x000fea0003800000 */
.L_x_9571:
[----:B------:R-:W0:Y:S01]  /*10340*/  LDS R157, [R157.X4+0x2580] ;  /* 0x002580009d9d7984 */ /* 0x000e220000004800 */
[----:B------:R-:W-:Y:S01]  /*10350*/  BSSY B0, `(.L_x_9573) ;  /* 0x0000004000007945 */ /* 0x000fe20003800000 */
[----:B------:R-:W-:Y:S05]  /*10360*/  @!P4 BRA `(.L_x_9574) ;  /* 0x000000200000c947 */ /* 0x000fea0003800000 */
[----:B------:R4:W-:Y:S04]  /*10370*/  RED.E.ADD.F32.FTZ.RN.STRONG.GPU [R124.64+-0xb80], R187 ;  /* 0xfff480bb7c00798e */ /* 0x0009e8000c10e7aa */
[----:B0-----:R4:W-:Y:S02]  /*10380*/  RED.E.ADD.F32.FTZ.RN.STRONG.GPU [R126.64+-0xb80], R157 ;  /* 0xfff4809d7e00798e */ /* 0x0019e4000c10e7aa */
.L_x_9574:
[----:B------:R-:W-:Y:S05]  /*10390*/  BSYNC B0 ;  /* 0x0000000000007941 */ /* 0x000fea0003800000 */
.L_x_9573:
[----:B0-2---:R0:W2:Y:S01]  /*103a0*/  LDS R129, [R158.X4+0x2600] ;  /* 0x002600009e817984 */ /* 0x0050a20000004800 */
[----:B------:R-:W-:Y:S01]  /*103b0*/  BSSY B0, `(.L_x_9575) ;  /* 0x0000004000007945 */ /* 0x000fe20003800000 */
[----:B------:R-:W-:Y:S05]  /*103c0*/  @!P5 BRA `(.L_x_9576) ;  /* 0x000000200000d947 */ /* 0x000fea0003800000 */
[----:B------:R0:W-:Y:S04]  /*103d0*/  RED.E.ADD.F32.FTZ.RN.STRONG.GPU [R124.64+-0xb00], R188 ;  /* 0xfff500bc7c00798e */ /* 0x0001e8000c10e7aa */
[----:B--2---:R0:W-:Y:S02]  /*103e0*/  RED.E.ADD.F32.FTZ.RN.STRONG.GPU [R126.64+-0xb00], R129 ;  /* 0xfff500817e00798e */ /* 0x0041e4000c10e7aa */
.L_x_9576:
[----:B------:R-:W-:Y:S05]  /*103f0*/  BSYNC B0 ;  /* 0x0000000000007941 */ /* 0x000fea0003800000 */
.L_x_9575:
        /* <DEDUP_REMOVED lines=12> */
.L_x_9578:
[----:B------:R-:W-:Y:S05]  /*104c0*/  BSYNC B0 ;  /* 0x0000000000007941 */ /* 0x000fea0003800000 */
.L_x_9577:
[----:B0-2---:R0:W2:Y:S01]  /*104d0*/  LDS R129, [R160.X4+0x2700] ;  /* 0x00270000a0817984 */ /* 0x0050a20000004800 */
[----:B------:R-:W-:Y:S01]  /*104e0*/  BSSY B0, `(.L_x_9579) ;  /* 0x0000004000007945 */ /* 0x000fe20003800000 */
[----:B------:R-:W-:Y:S05]  /*104f0*/  @!P0 BRA `(.L_x_9580) ;  /* 0x0000002000008947 */ /* 0x000fea0003800000 */
[----:B------:R0:W-:Y:S04]  /*10500*/  RED.E.ADD.F32.FTZ.RN.STRONG.GPU [R124.64+-0xa00], R190 ;  /* 0xfff600be7c00798e */ /* 0x0001e8000c10e7aa */
[----:B--2---:R0:W-:Y:S02]  /*10510*/  RED.E.ADD.F32.FTZ.RN.STRONG.GPU [R126.64+-0xa00], R129 ;  /* 0xfff600817e00798e */ /* 0x0041e4000c10e7aa */
.L_x_9580:
[----:B------:R-:W-:Y:S05]  /*10520*/  BSYNC B0 ;  /* 0x0000000000007941 */ /* 0x000fea0003800000 */
.L_x_9579:
[----:B------:R-:W0:Y:S01]  /*10530*/  LDS R161, [R161.X4+0x2780] ;  /* 0x00278000a1a17984 */ /* 0x000e220000004800 */
[----:B------:R-:W-:Y:S01]  /*10540*/  BSSY B0, `(.L_x_9581) ;  /* 0x0000004000007945 */ /* 0x000fe20003800000 */
[----:B------:R-:W-:Y:S05]  /*10550*/  @!P1 BRA `(.L_x_9582) ;  /* 0x0000002000009947 */ /* 0x000fea0003800000 */
[----:B------:R4:W-:Y:S04]  /*10560*/  RED.E.ADD.F32.FTZ.RN.STRONG.GPU [R124.64+-0x980], R191 ;  /* 0xfff680bf7c00798e */ /* 0x0009e8000c10e7aa */
[----:B0-----:R4:W-:Y:S02]  /*10570*/  RED.E.ADD.F32.FTZ.RN.STRONG.GPU [R126.64+-0x980], R161 ;  /* 0xfff680a17e00798e */ /* 0x0019e4000c10e7aa */
.L_x_9582:
[----:B------:R-:W-:Y:S05]  /*10580*/  BSYNC B0 ;  /* 0x0000000000007941 */ /* 0x000fea0003800000 */
.L_x_9581:
[----:B0-2---:R0:W2:Y:S01]  /*10590*/  LDS R129, [R162.X4+0x2800] ;  /* 0x00280000a2817984 */ /* 0x0050a20000004800 */
[----:B------:R-:W-:Y:S01]  /*105a0*/  BSSY B0, `(.L_x_9583) ;  /* 0x0000004000007945 */ /* 0x000fe20003800000 */
[----:B------:R-:W-:Y:S05]  /*105b0*/  @!P2 BRA `(.L_x_9584) ;  /* 0x000000200000a947 */ /* 0x000fea0003800000 */
[----:B------:R0:W-:Y:S04]  /*105c0*/  RED.E.ADD.F32.FTZ.RN.STRONG.GPU [R124.64+-0x900], R192 ;  /* 0xfff700c07c00798e */ /* 0x0001e8000c10e7aa */
[----:B--2---:R0:W-:Y:S02]  /*105d0*/  RED.E.ADD.F32.FTZ.RN.STRONG.GPU [R126.64+-0x900], R129 ;  /* 0xfff700817e00798e */ /* 0x0041e4000c10e7aa */
.L_x_9584:
[----:B------:R-:W-:Y:S05]  /*105e0*/  BSYNC B0 ;  /* 0x0000000000007941 */ /* 0x000fea0003800000 */
.L_x_9583:
[----:B------:R-:W0:Y:S01]  /*105f0*/  LDS R163, [R163.X4+0x2880] ;  /* 0x00288000a3a37984 */ /* 0x000e220000004800 */
[----:B------:R-:W-:Y:S01]  /*10600*/  BSSY B0, `(.L_x_9585) ;  /* 0x0000004000007945 */ /* 0x000fe20003800000 */
[----:B------:R-:W-:Y:S05]  /*10610*/  @!P3 BRA `(.L_x_9586) ;  /* 0x000000200000b947 */ /* 0x000fea0003800000 */
[----:B------:R4:W-:Y:S04]  /*10620*/  RED.E.ADD.F32.FTZ.RN.STRONG.GPU [R124.64+-0x880], R193 ;  /* 0xfff780c17c00798e */ /* 0x0009e8000c10e7aa */
[----:B0-----:R4:W-:Y:S02]  /*10630*/  RED.E.ADD.F32.FTZ.RN.STRONG.GPU [R126.64+-0x880], R163 ;  /* 0xfff780a37e00798e */ /* 0x0019e4000c10e7aa */
.L_x_9586:
[----:B------:R-:W-:Y:S05]  /*10640*/  BSYNC B0 ;  /* 0x0000000000007941 */ /* 0x000fea0003800000 */
.L_x_9585:
[----:B0-2---:R0:W2:Y:S01]  /*10650*/  LDS R129, [R148.X4+0x2900] ;  /* 0x0029000094817984 */ /* 0x0050a20000004800 */
[----:B------:R-:W-:Y:S01]  /*10660*/  BSSY B0, `(.L_x_9587) ;  /* 0x0000004000007945 */ /* 0x000fe20003800000 */
[----:B------:R-:W-:Y:S05]  /*10670*/  @!P4 BRA `(.L_x_9588) ;  /* 0x000000200000c947 */ /* 0x000fea0003800000 */
[----:B------:R0:W-:Y:S04]  /*10680*/  RED.E.ADD.F32.FTZ.RN.STRONG.GPU [R124.64+-0x800], R194 ;  /* 0xfff800c27c00798e */ /* 0x0001e8000c10e7aa */
[----:B--2---:R0:W-:Y:S02]  /*10690*/  RED.E.ADD.F32.FTZ.RN.STRONG.GPU [R126.64+-0x800], R129 ;  /* 0xfff800817e00798e */ /* 0x0041e4000c10e7aa */
.L_x_9588:
[----:B------:R-:W-:Y:S05]  /*106a0*/  BSYNC B0 ;  /* 0x0000000000007941 */ /* 0x000fea0003800000 */
.L_x_9587:
[----:B0-2---:R0:W2:Y:S01]  /*106b0*/  LDS R129, [R164.X4+0x2980] ;  /* 0x00298000a4817984 */ /* 0x0050a20000004800 */
[----:B------:R-:W-:Y:S01]  /*106c0*/  BSSY B0, `(.L_x_9589) ;  /* 0x0000004000007945 */ /* 0x000fe20003800000 */
[----:B------:R-:W-:Y:S05]  /*106d0*/  @!P5 BRA `(.L_x_9590) ;  /* 0x000000200000d947 */ /* 0x000fea0003800000 */
[----:B------:R0:W-:Y:S04]  /*106e0*/  RED.E.ADD.F32.FTZ.RN.STRONG.GPU [R124.64+-0x780], R195 ;  /* 0xfff880c37c00798e */ /* 0x0001e8000c10e7aa */
[----:B--2---:R0:W-:Y:S02]  /*106f0*/  RED.E.ADD.F32.FTZ.RN.STRONG.GPU [R126.64+-0x780], R129 ;  /* 0xfff880817e00798e */ /* 0x0041e4000c10e7aa */
.L_x_9590:
[----:B------:R-:W-:Y:S05]  /*10700*/  BSYNC B0 ;  /* 0x0000000000007941 */ /* 0x000fea0003800000 */
.L_x_9589:
        /* <DEDUP_REMOVED lines=12> */
.L_x_9592:
[----:B------:R-:W-:Y:S05]  /*107d0*/  BSYNC B0 ;  /* 0x0000000000007941 */ /* 0x000fea0003800000 */
.L_x_9591:
[----:B0-2---:R0:W2:Y:S01]  /*107e0*/  LDS R129, [R166.X4+0x2a80] ;  /* 0x002a8000a6817984 */ /* 0x0050a20000004800 */
[----:B------:R-:W-:Y:S01]  /*107f0*/  BSSY B0, `(.L_x_9593) ;  /* 0x0000004000007945 */ /* 0x000fe20003800000 */
[----:B------:R-:W-:Y:S05]  /*10800*/  @!P0 BRA `(.L_x_9594) ;  /* 0x0000002000008947 */ /* 0x000fea0003800000 */
[----:B------:R0:W-:Y:S04]  /*10810*/  RED.E.ADD.F32.FTZ.RN.STRONG.GPU [R124.64+-0x680], R197 ;  /* 0xfff980c57c00798e */ /* 0x0001e8000c10e7aa */
[----:B--2---:R0:W-:Y:S02]  /*10820*/  RED.E.ADD.F32.FTZ.RN.STRONG.GPU [R126.64+-0x680], R129 ;  /* 0xfff980817e00798e */ /* 0x0041e4000c10e7aa */
.L_x_9594:
[----:B------:R-:W-:Y:S05]  /*10830*/  BSYNC B0 ;  /* 0x0000000000007941 */ /* 0x000fea0003800000 */
.L_x_9593:
[----:B------:R-:W0:Y:S01]  /*10840*/  LDS R167, [R167.X4+0x2b00] ;  /* 0x002b0000a7a77984 */ /* 0x000e220000004800 */
[----:B------:R-:W-:Y:S01]  /*10850*/  BSSY B0, `(.L_x_9595) ;  /* 0x0000004000007945 */ /* 0x000fe20003800000 */
[----:B------:R-:W-:Y:S05]  /*10860*/  @!P1 BRA `(.L_x_9596) ;  /* 0x0000002000009947 */ /* 0x000fea0003800000 */
[----:B------:R4:W-:Y:S04]  /*10870*/  RED.E.ADD.F32.FTZ.RN.STRONG.GPU [R124.64+-0x600], R198 ;  /* 0xfffa00c67c00798e */ /* 0x0009e8000c10e7aa */
[----:B0-----:R4:W-:Y:S02]  /*10880*/  RED.E.ADD.F32.FTZ.RN.STRONG.GPU [R126.64+-0x600], R167 ;  /* 0xfffa00a77e00798e */ /* 0x0019e4000c10e7aa */
.L_x_9596:
[----:B------:R-:W-:Y:S05]  /*10890*/  BSYNC B0 ;  /* 0x0000000000007941 */ /* 0x000fea0003800000 */
.L_x_9595:
[----:B0-2---:R0:W2:Y:S01]  /*108a0*/  LDS R129, [R168.X4+0x2b80] ;  /* 0x002b8000a8817984 */ /* 0x0050a20000004800 */
[----:B------:R-:W-:Y:S01]  /*108b0*/  BSSY B0, `(.L_x_9597) ;  /* 0x0000004000007945 */ /* 0x000fe20003800000 */
[----:B------:R-:W-:Y:S05]  /*108c0*/  @!P2 BRA `(.L_x_9598) ;  /* 0x000000200000a947 */ /* 0x000fea0003800000 */
[----:B------:R0:W-:Y:S04]  /*108d0*/  RED.E.ADD.F32.FTZ.RN.STRONG.GPU [R124.64+-0x580], R199 ;  /* 0xfffa80c77c00798e */ /* 0x0001e8000c10e7aa */
[----:B--2---:R0:W-:Y:S02]  /*108e0*/  RED.E.ADD.F32.FTZ.RN.STRONG.GPU [R126.64+-0x580], R129 ;  /* 0xfffa80817e00798e */ /* 0x0041e4000c10e7aa */
.L_x_9598:
[----:B------:R-:W-:Y:S05]  /*108f0*/  BSYNC B0 ;  /* 0x0000000000007941 */ /* 0x000fea0003800000 */
.L_x_9597:
[----:B------:R-:W0:Y:S01]  /*10900*/  LDS R169, [R169.X4+0x2c00] ;  /* 0x002c0000a9a97984 */ /* 0x000e220000004800 */
[----:B------:R-:W-:Y:S01]  /*10910*/  BSSY B0, `(.L_x_9599) ;  /* 0x0000004000007945 */ /* 0x000fe20003800000 */
[----:B------:R-:W-:Y:S05]  /*10920*/  @!P3 BRA `(.L_x_9600) ;  /* 0x000000200000b947 */ /* 0x000fea0003800000 */
[----:B------:R4:W-:Y:S04]  /*10930*/  RED.E.ADD.F32.FTZ.RN.STRONG.GPU [R124.64+-0x500], R200 ;  /* 0xfffb00c87c00798e */ /* 0x0009e8000c10e7aa */
[----:B0-----:R4:W-:Y:S02]  /*10940*/  RED.E.ADD.F32.FTZ.RN.STRONG.GPU [R126.64+-0x500], R169 ;  /* 0xfffb00a97e00798e */ /* 0x0019e4000c10e7aa */
.L_x_9600:
[----:B------:R-:W-:Y:S05]  /*10950*/  BSYNC B0 ;  /* 0x0000000000007941 */ /* 0x000fea0003800000 */
.L_x_9599:
[----:B0-2---:R0:W2:Y:S01]  /*10960*/  LDS R129, [R170.X4+0x2c80] ;  /* 0x002c8000aa817984 */ /* 0x0050a20000004800 */
[----:B------:R-:W-:Y:S01]  /*10970*/  BSSY B0, `(.L_x_9601) ;  /* 0x0000004000007945 */ /* 0x000fe20003800000 */
[----:B------:R-:W-:Y:S05]  /*10980*/  @!P4 BRA `(.L_x_9602) ;  /* 0x000000200000c947 */ /* 0x000fea0003800000 */
[----:B------:R0:W-:Y:S04]  /*10990*/  RED.E.ADD.F32.FTZ.RN.STRONG.GPU [R124.64+-0x480], R201 ;  /* 0xfffb80c97c00798e */ /* 0x0001e8000c10e7aa */
[----:B--2---:R0:W-:Y:S02]  /*109a0*/  RED.E.ADD.F32.FTZ.RN.STRONG.GPU [R126.64+-0x480], R129 ;  /* 0xfffb80817e00798e */ /* 0x0041e4000c10e7aa */
.L_x_9602:
[----:B------:R-:W-:Y:S05]  /*109b0*/  BSYNC B0 ;  /* 0x0000000000007941 */ /* 0x000fea0003800000 */
.L_x_9601:
[----:B------:R-:W0:Y:S01]  /*109c0*/  LDS R171, [R171.X4+0x2d00] ;  /* 0x002d0000abab7984 */ /* 0x000e220000004800 */
[----:B------:R-:W-:Y:S01]  /*109d0*/  BSSY B0, `(.L_x_9603) ;  /* 0x0000004000007945 */ /* 0x000fe20003800000 */
[----:B------:R-:W-:Y:S05]  /*109e0*/  @!P5 BRA `(.L_x_9604) ;  /* 0x000000200000d947 */ /* 0x000fea0003800000 */
[----:B------:R4:W-:Y:S04]  /*109f0*/  RED.E.ADD.F32.FTZ.RN.STRONG.GPU [R124.64+-0x400], R202 ;  /* 0xfffc00ca7c00798e */ /* 0x0009e8000c10e7aa */
[----:B0-----:R4:W-:Y:S02]  /*10a00*/  RED.E.ADD.F32.FTZ.RN.STRONG.GPU [R126.64+-0x400], R171 ;  /* 0xfffc00ab7e00798e */ /* 0x0019e4000c10e7aa */
.L_x_9604:
[----:B------:R-:W-:Y:S05]  /*10a10*/  BSYNC B0 ;  /* 0x0000000000007941 */ /* 0x000fea0003800000 */
.L_x_9603:
        /* <DEDUP_REMOVED lines=12> */
.L_x_9606:
[----:B0-----:R-:W-:Y:S05]  /*10ae0*/  BSYNC B0 ;  /* 0x0000000000007941 */ /* 0x001fea0003800000 */
.L_x_9605:
[----:B------:R-:W0:Y:S01]  /*10af0*/  LDS R173, [R173.X4+0x2e00] ;  /* 0x002e0000adad7984 */ /* 0x000e220000004800 */
[----:B------:R-:W-:Y:S01]  /*10b00*/  BSSY B0, `(.L_x_9607) ;  /* 0x0000004000007945 */ /* 0x000fe20003800000 */
[----:B------:R-:W-:Y:S05]  /*10b10*/  @!P0 BRA `(.L_x_9608) ;  /* 0x0000002000008947 */ /* 0x000fea0003800000 */
[----:B------:R4:W-:Y:S04]  /*10b20*/  RED.E.ADD.F32.FTZ.RN.STRONG.GPU [R124.64+-0x300], R204 ;  /* 0xfffd00cc7c00798e */ /* 0x0009e8000c10e7aa */
[----:B0-----:R4:W-:Y:S02]  /*10b30*/  RED.E.ADD.F32.FTZ.RN.STRONG.GPU [R126.64+-0x300], R173 ;  /* 0xfffd00ad7e00798e */ /* 0x0019e4000c10e7aa */
.L_x_9608:
[----:B------:R-:W-:Y:S05]  /*10b40*/  BSYNC B0 ;  /* 0x0000000000007941 */ /* 0x000fea0003800000 */
.L_x_9607:
[----:B--2---:R2:W4:Y:S01]  /*10b50*/  LDS R129, [R174.X4+0x2e80] ;  /* 0x002e8000ae817984 */ /* 0x0045220000004800 */
[----:B------:R-:W-:Y:S01]  /*10b60*/  BSSY B0, `(.L_x_9609) ;  /* 0x0000004000007945 */ /* 0x000fe20003800000 */
[----:B------:R-:W-:Y:S05]  /*10b70*/  @!P1 BRA `(.L_x_9610) ;  /* 0x0000002000009947 */ /* 0x000fea0003800000 */
[----:B------:R2:W-:Y:S04]  /*10b80*/  RED.E.ADD.F32.FTZ.RN.STRONG.GPU [R124.64+-0x280], R205 ;  /* 0xfffd80cd7c00798e */ /* 0x0005e8000c10e7aa */
[----:B----4-:R2:W-:Y:S02]  /*10b90*/  RED.E.ADD.F32.FTZ.RN.STRONG.GPU [R126.64+-0x280], R129 ;  /* 0xfffd80817e00798e */ /* 0x0105e4000c10e7aa */
.L_x_9610:
[----:B------:R-:W-:Y:S05]  /*10ba0*/  BSYNC B0 ;  /* 0x0000000000007941 */ /* 0x000fea0003800000 */
.L_x_9609:
[----:B------:R-:W2:Y:S01]  /*10bb0*/  LDS R175, [R175.X4+0x2f00] ;  /* 0x002f0000afaf7984 */ /* 0x000ea20000004800 */
[----:B------:R-:W-:Y:S01]  /*10bc0*/  BSSY B0, `(.L_x_9611) ;  /* 0x0000004000007945 */ /* 0x000fe20003800000 */
[----:B------:R-:W-:Y:S05]  /*10bd0*/  @!P2 BRA `(.L_x_9612) ;  /* 0x000000200000a947 */ /* 0x000fea0003800000 */
[----:B------:R4:W-:Y:S04]  /*10be0*/  RED.E.ADD.F32.FTZ.RN.STRONG.GPU [R124.64+-0x200], R206 ;  /* 0xfffe00ce7c00798e */ /* 0x0009e8000c10e7aa */
[----:B--2---:R4:W-:Y:S02]  /*10bf0*/  RED.E.ADD.F32.FTZ.RN.STRONG.GPU [R126.64+-0x200], R175 ;  /* 0xfffe00af7e00798e */ /* 0x0049e4000c10e7aa */
.L_x_9612:
[----:B------:R-:W-:Y:S05]  /*10c00*/  BSYNC B0 ;  /* 0x0000000000007941 */ /* 0x000fea0003800000 */
.L_x_9611:
[----:B--2-4-:R2:W4:Y:S01]  /*10c10*/  LDS R129, [R176.X4+0x2f80] ;  /* 0x002f8000b0817984 */ /* 0x0145220000004800 */
[----:B------:R-:W-:Y:S01]  /*10c20*/  BSSY B0, `(.L_x_9613) ;  /* 0x0000004000007945 */ /* 0x000fe20003800000 */
[----:B------:R-:W-:Y:S05]  /*10c30*/  @!P3 BRA `(.L_x_9614) ;  /* 0x000000200000b947 */ /* 0x000fea0003800000 */
[----:B------:R2:W-:Y:S04]  /*10c40*/  RED.E.ADD.F32.FTZ.RN.STRONG.GPU [R124.64+-0x180], R207 ;  /* 0xfffe80cf7c00798e */ /* 0x0005e8000c10e7aa */
[----:B----4-:R2:W-:Y:S02]  /*10c50*/  RED.E.ADD.F32.FTZ.RN.STRONG.GPU [R126.64+-0x180], R129 ;  /* 0xfffe80817e00798e */ /* 0x0105e4000c10e7aa */
.L_x_9614:
[----:B------:R-:W-:Y:S05]  /*10c60*/  BSYNC B0 ;  /* 0x0000000000007941 */ /* 0x000fea0003800000 */
.L_x_9613:
[----:B------:R-:W2:Y:S01]  /*10c70*/  LDS R177, [R177.X4+0x3000] ;  /* 0x00300000b1b17984 */ /* 0x000ea20000004800 */
[----:B------:R-:W-:Y:S01]  /*10c80*/  BSSY B0, `(.L_x_9615) ;  /* 0x0000004000007945 */ /* 0x000fe20003800000 */
[----:B------:R-:W-:Y:S05]  /*10c90*/  @!P4 BRA `(.L_x_9616) ;  /* 0x000000200000c947 */ /* 0x000fea0003800000 */
[----:B------:R4:W-:Y:S04]  /*10ca0*/  RED.E.ADD.F32.FTZ.RN.STRONG.GPU [R124.64+-0x100], R208 ;  /* 0xffff00d07c00798e */ /* 0x0009e8000c10e7aa */
[----:B--2---:R4:W-:Y:S02]  /*10cb0*/  RED.E.ADD.F32.FTZ.RN.STRONG.GPU [R126.64+-0x100], R177 ;  /* 0xffff00b17e00798e */ /* 0x0049e4000c10e7aa */
.L_x_9616:
[----:B------:R-:W-:Y:S05]  /*10cc0*/  BSYNC B0 ;  /* 0x0000000000007941 */ /* 0x000fea0003800000 */
.L_x_9615:
[----:B--2-4-:R2:W4:Y:S01]  /*10cd0*/  LDS R129, [R178.X4+0x3080] ;  /* 0x00308000b2817984 */ /* 0x0145220000004800 */
[----:B------:R-:W-:Y:S01]  /*10ce0*/  BSSY B0, `(.L_x_9617) ;  /* 0x0000004000007945 */ /* 0x000fe20003800000 */
[----:B------:R-:W-:Y:S05]  /*10cf0*/  @!P5 BRA `(.L_x_9618) ;  /* 0x000000200000d947 */ /* 0x000fea0003800000 */
[----:B------:R2:W-:Y:S04]  /*10d00*/  RED.E.ADD.F32.FTZ.RN.STRONG.GPU [R124.64+-0x80], R209 ;  /* 0xffff80d17c00798e */ /* 0x0005e8000c10e7aa */
[----:B----4-:R2:W-:Y:S02]  /*10d10*/  RED.E.ADD.F32.FTZ.RN.STRONG.GPU [R126.64+-0x80], R129 ;  /* 0xffff80817e00798e */ /* 0x0105e4000c10e7aa */
.L_x_9618:
[----:B------:R-:W-:Y:S05]  /*10d20*/  BSYNC B0 ;  /* 0x0000000000007941 */ /* 0x000fea0003800000 */
.L_x_9617:
        /* <DEDUP_REMOVED lines=83> */
.L_x_9620:
[----:B--2---:R-:W-:Y:S05]  /*11260*/  BSYNC B0 ;  /* 0x0000000000007941 */ /* 0x004fea0003800000 */
.L_x_9619:
        /* <DEDUP_REMOVED lines=8> */
.L_x_9542:
        /* <DEDUP_REMOVED lines=16> */
[----:B----4-:R-:W4:Y:S01]  /*113f0*/  @!P1 LDG.E.U16 R16, [R120.64] ;  /* 0x0000002a78109981 */ /* 0x010f22000c1e1500 */
[----:B------:R-:W-:-:S02]  /*11400*/  PRMT R19, RZ, 0x7610, R19 ;  /* 0x00007610ff137816 */ /* 0x000fc40000000013 */
[C---:B------:R-:W-:Y:S01]  /*11410*/  LOP3.LUT R10, R116.reuse, 0xc0, RZ, 0xfc, !PT ;  /* 0x000000c0740a7812 */ /* 0x040fe200078efcff */
[----:B---3--:R-:W3:Y:S01]  /*11420*/  @!P2 LDG.E.U16 R17, [R120.64+0x40] ;  /* 0x0000402a7811a981 */ /* 0x008ee2000c1e1500 */
[C---:B------:R-:W-:Y:S02]  /*11430*/  LOP3.LUT R9, R116.reuse, 0xe0, RZ, 0xfc, !PT ;  /* 0x000000e074097812 */ /* 0x040fe400078efcff */
[----:B------:R-:W-:Y:S01]  /*11440*/  LOP3.LUT R8, R116, 0x100, RZ, 0xfc, !PT ;  /* 0x0000010074087812 */ /* 0x000fe200078efcff */
[----:B------:R-:W2:Y:S01]  /*11450*/  @!P3 LDG.E.U16 R18, [R120.64+0x80] ;  /* 0x0000802a7812b981 */ /* 0x000ea2000c1e1500 */
[----:B------:R-:W-:Y:S02]  /*11460*/  ISETP.GE.AND P5, PT, R12, UR28, PT ;  /* 0x0000001c0c007c0c */ /* 0x000fe4000bfa6270 */
[----:B------:R-:W-:Y:S01]  /*11470*/  LOP3.LUT R7, R116, 0x120, RZ, 0xfc, !PT ;  /* 0x0000012074077812 */ /* 0x000fe200078efcff */
[----:B------:R-:W2:Y:S01]  /*11480*/  @!P4 LDG.E.U16 R19, [R120.64+0xc0] ;  /* 0x0000c02a7813c981 */ /* 0x000ea2000c1e1500 */
        /* <DEDUP_REMOVED lines=9> */
[----:B------:R-:W2:Y:S01]  /*11520*/  @!P5 LDG.E.U16 R20, [R120.64+0x100] ;  /* 0x0001002a7814d981 */ /* 0x000ea2000c1e1500 */
[C---:B------:R-:W-:Y:S02]  /*11530*/  LOP3.LUT R6, R116.reuse, 0x140, RZ, 0xfc, !PT ;  /* 0x0000014074067812 */ /* 0x040fe400078efcff */
[----:B------:R-:W-:Y:S01]  /*11540*/  PRMT R24, RZ, 0x7610, R24 ;  /* 0x00007610ff187816 */ /* 0x000fe20000000018 */
[----:B------:R-:W2:Y:S01]  /*11550*/  @!P0 LDG.E.U16 R21, [R120.64+0x140] ;  /* 0x0001402a78158981 */ /* 0x000ea2000c1e1500 */
[C---:B------:R-:W-:Y:S02]  /*11560*/  LOP3.LUT R5, R116.reuse, 0x160, RZ, 0xfc, !PT ;  /* 0x0000016074057812 */ /* 0x040fe400078efcff */
[----:B------:R-:W-:Y:S01]  /*11570*/  PRMT R25, RZ, 0x7610, R25 ;  /* 0x00007610ff197816 */ /* 0x000fe20000000019 */
[----:B------:R-:W2:Y:S01]  /*11580*/  @!P1 LDG.E.U16 R22, [R120.64+0x180] ;  /* 0x0001802a78169981 */ /* 0x000ea2000c1e1500 */
[----:B------:R-:W-:-:S02]  /*11590*/  LOP3.LUT R4, R116, 0x180, RZ, 0xfc, !PT ;  /* 0x0000018074047812 */ /* 0x000fc400078efcff */
[C---:B------:R-:W-:Y:S01]  /*115a0*/  LOP3.LUT R3, R116.reuse, 0x1a0, RZ, 0xfc, !PT ;  /* 0x000001a074037812 */ /* 0x040fe200078efcff */
[----:B------:R-:W2:Y:S01]  /*115b0*/  @!P2 LDG.E.U16 R23, [R120.64+0x1c0] ;  /* 0x0001c02a7817a981 */ /* 0x000ea2000c1e1500 */
[----:B------:R-:W-:Y:S02]  /*115c0*/  LOP3.LUT R2, R116, 0x1c0, RZ, 0xfc, !PT ;  /* 0x000001c074027812 */ /* 0x000fe400078efcff */
[----:B------:R-:W-:Y:S01]  /*115d0*/  ISETP.GE.AND P5, PT, R6, UR28, PT ;  /* 0x0000001c06007c0c */ /* 0x000fe2000bfa6270 */
[----:B------:R-:W2:Y:S01]  /*115e0*/  @!P3 LDG.E.U16 R24, [R120.64+0x200] ;  /* 0x0002002a7818b981 */ /* 0x000ea2000c1e1500 */
[----:B0-----:R-:W-:Y:S02]  /*115f0*/  LOP3.LUT R0, R116, 0x1e0, RZ, 0xfc, !PT ;  /* 0x000001e074007812 */ /* 0x001fe400078efcff */
[----:B------:R-:W-:Y:S01]  /*11600*/  ISETP.GE.AND P0, PT, R5, UR28, PT ;  /* 0x0000001c05007c0c */ /* 0x000fe2000bf06270 */
[----:B------:R-:W2:Y:S01]  /*11610*/  @!P4 LDG.E.U16 R25, [R120.64+0x240] ;  /* 0x0002402a7819c981 */ /* 0x000ea2000c1e1500 */
        /* <DEDUP_REMOVED lines=8> */
[----:B------:R-:W2:Y:S01]  /*116a0*/  @!P5 LDG.E.U16 R26, [R120.64+0x280] ;  /* 0x0002802a781ad981 */ /* 0x000ea2000c1e1500 */
[----:B------:R-:W-:Y:S02]  /*116b0*/  PRMT R30, RZ, 0x7610, R30 ;  /* 0x00007610ff1e7816 */ /* 0x000fe4000000001e */
[----:B------:R-:W-:Y:S01]  /*116c0*/  PRMT R31, RZ, 0x7610, R31 ;  /* 0x00007610ff1f7816 */ /* 0x000fe2000000001f */
[----:B------:R-:W2:Y:S04]  /*116d0*/  @!P0 LDG.E.U16 R27, [R120.64+0x2c0] ;  /* 0x0002c02a781b8981 */ /* 0x000ea8000c1e1500 */
[----:B------:R-:W2:Y:S04]  /*116e0*/  @!P1 LDG.E.U16 R28, [R120.64+0x300] ;  /* 0x0003002a781c9981 */ /* 0x000ea8000c1e1500 */
[----:B------:R-:W2:Y:S04]  /*116f0*/  @!P2 LDG.E.U16 R29, [R120.64+0x340] ;  /* 0x0003402a781da981 */ /* 0x000ea8000c1e1500 */
[----:B------:R-:W2:Y:S04]  /*11700*/  @!P3 LDG.E.U16 R30, [R120.64+0x380] ;  /* 0x0003802a781eb981 */ /* 0x000ea8000c1e1500 */
[----:B------:R-:W2:Y:S01]  /*11710*/  @!P4 LDG.E.U16 R31, [R120.64+0x3c0] ;  /* 0x0003c02a781fc981 */ /* 0x000ea2000c1e1500 */
[----:B------:R-:W-:-:S03]  /*11720*/  F2FP.BF16.PACK_AB R60, R60, R61 ;  /* 0x0000003d3c3c723e */ /* 0x000fc600000010ff */
[----:B----4-:R-:W-:Y:S04]  /*11730*/  STS.U16 [R115], R16 ;  /* 0x0000001073007388 */ /* 0x010fe80000000400 */
        /* <DEDUP_REMOVED lines=233> */
.L_x_9623:
[----:B---34-:R-:W-:Y:S05]  /*125d0*/  BSYNC B0 ;  /* 0x0000000000007941 */ /* 0x018fea0003800000 */
.L_x_9622:
        /* <DEDUP_REMOVED lines=143> */
.L_x_9625:
[----:B0-----:R-:W-:Y:S05]  /*12ed0*/  BSYNC B0 ;  /* 0x0000000000007941 */ /* 0x001fea0003800000 */
.L_x_9624:
        /* <DEDUP_REMOVED lines=63> */
.L_x_9504:
        /* <DEDUP_REMOVED lines=27> */
.L_x_9628:
[----:B-1----:R-:W-:Y:S05]  /*13480*/  BSYNC B0 ;  /* 0x0000000000007941 */ /* 0x002fea0003800000 */
.L_x_9627:
        /* <DEDUP_REMOVED lines=26> */
.L_x_9630:
[----:B------:R-:W3:Y:S02]  /*13630*/  S2R R7, SR_TID.X ;  /* 0x0000000000077919 */ /* 0x000ee40000002100 */
.L_x_9631:
[----:B-1----:R-:W-:Y:S05]  /*13640*/  BSYNC B0 ;  /* 0x0000000000007941 */ /* 0x002fea0003800000 */
.L_x_9629:
[----:B---3--:R-:W-:-:S13]  /*13650*/  ISETP.GE.AND P0, PT, R7, c[0x0][0x16c], PT ;  /* 0x00005b0007007a0c */ /* 0x008fda0003f06270 */
[----:B------:R-:W-:Y:S05]  /*13660*/  @P0 EXIT ;  /* 0x000000000000094d */ /* 0x000fea0003800000 */
[----:B------:R-:W-:Y:S02]  /*13670*/  ULDC.64 UR6, c[0x0][0x288] ;  /* 0x0000a20000067ab9 */ /* 0x000fe40000000a00 */
[----:B------:R-:W-:Y:S02]  /*13680*/  UIMAD UR11, UR11, UR6, URZ ;  /* 0x000000060b0b72a4 */ /* 0x000fe4000f8e023f */
[----:B0-2---:R-:W-:Y:S02]  /*13690*/  UIMAD.WIDE.U32 UR4, UR10, UR6, URZ ;  /* 0x000000060a0472a5 */ /* 0x005fe4000f8e003f */
[----:B------:R-:W-:-:S04]  /*136a0*/  UIMAD UR6, UR10, UR7, UR11 ;  /* 0x000000070a0672a4 */ /* 0x000fc8000f8e020b */
[----:B------:R-:W-:Y:S02]  /*136b0*/  UIADD3 UR6, UR5, UR6, URZ ;  /* 0x0000000605067290 */ /* 0x000fe4000fffe03f */
.L_x_9632:
        /* <DEDUP_REMOVED lines=19> */
.L_x_9633:
        /* <DEDUP_REMOVED lines=9> */
.L_x_14703:


//--------------------- .text._Z25selective_scan_bwd_kernelI32Selective_Scan_bwd_kernel_traitsILi32ELi16ELb1ELb0ELb0ELb0ELb0EN3c108BFloat16ENS1_7complexIfEEEEv12SSMParamsBwd --------------------------
	.section	.text._Z25selective_scan_bwd_kernelI32Selective_Scan_bwd_kernel_traitsILi32ELi16ELb1ELb0ELb0ELb0ELb0EN3c108BFloat16ENS1_7complexIfEEEEv12SSMParamsBwd,"ax",@progbits
	.sectioninfo	@"SHI_REGISTERS=224"
	.align	128
        .global         _Z25selective_scan_bwd_kernelI32Selective_Scan_bwd_kernel_traitsILi32ELi16ELb1ELb0ELb0ELb0ELb0EN3c108BFloat16ENS1_7complexIfEEEEv12SSMParamsBwd
        .type           _Z25selective_scan_bwd_kernelI32Selective_Scan_bwd_kernel_traitsILi32ELi16ELb1ELb0ELb0ELb0ELb0EN3c108BFloat16ENS1_7complexIfEEEEv12SSMParamsBwd,@function
        .size           _Z25selective_scan_bwd_kernelI32Selective_Scan_bwd_kernel_traitsILi32ELi16ELb1ELb0ELb0ELb0ELb0EN3c108BFloat16ENS1_7complexIfEEEEv12SSMParamsBwd,(.L_x_14704 - _Z25selective_scan_bwd_kernelI32Selective_Scan_bwd_kernel_traitsILi32ELi16ELb1ELb0ELb0ELb0ELb0EN3c108BFloat16ENS1_7complexIfEEEEv12SSMParamsBwd)
        .other          _Z25selective_scan_bwd_kernelI32Selective_Scan_bwd_kernel_traitsILi32ELi16ELb1ELb0ELb0ELb0ELb0EN3c108BFloat16ENS1_7complexIfEEEEv12SSMParamsBwd,@"STO_CUDA_ENTRY STV_DEFAULT"
_Z25selective_scan_bwd_kernelI32Selective_Scan_bwd_kernel_traitsILi32ELi16ELb1ELb0ELb0ELb0ELb0EN3c108BFloat16ENS1_7complexIfEEEEv12SSMParamsBwd:
.text._Z25selective_scan_bwd_kernelI32Selective_Scan_bwd_kernel_traitsILi32ELi16ELb1ELb0ELb0ELb0ELb0EN3c108BFloat16ENS1_7complexIfEEEEv12SSMParamsBwd:
        /* <DEDUP_REMOVED lines=11> */
[----:B-1----:R-:W-:-:S05]  /*00b0*/  SHF.R.S32.HI R39, RZ, 0x1f, R40 ;  /* 0x0000001fff277819 */ /* 0x002fca0000011428 */
[C---:B------:R-:W-:Y:S01]  /*00c0*/  @P0 LEA R6, P2, R40.reuse, c[0x0][0x238], 0x2 ;  /* 0x00008e0028060a11 */ /* 0x040fe200078410ff */
[C---:B------:R-:W-:Y:S01]  /*00d0*/  IMAD R5, R35.reuse, c[0x0][0x1d0], RZ ;  /* 0x0000740023057a24 */ /* 0x040fe200078e02ff */
[C---:B------:R-:W-:Y:S01]  /*00e0*/  @P1 LEA R8, P3, R40.reuse, c[0x0][0x250], 0x2 ;  /* 0x0000940028081a11 */ /* 0x040fe200078610ff */
[C---:B------:R-:W-:Y:S01]  /*00f0*/  IMAD R13, R35.reuse, c[0x0][0x1e0], RZ ;  /* 0x00007800230d7a24 */ /* 0x040fe200078e02ff */
[C-C-:B------:R-:W-:Y:S01]  /*0100*/  @P0 LEA.HI.X R7, R40.reuse, c[0x0][0x23c], R39.reuse, 0x2, P2 ;  /* 0x00008f0028070a11 */ /* 0x140fe200010f1427 */
[----:B------:R-:W-:Y:S01]  /*0110*/  IMAD R15, R35, c[0x0][0x278], RZ ;  /* 0x00009e00230f7a24 */ /* 0x000fe200078e02ff */
[----:B------:R-:W-:Y:S01]  /*0120*/  @P1 LEA.HI.X R9, R40, c[0x0][0x254], R39, 0x2, P3 ;  /* 0x0000950028091a11 */ /* 0x000fe200018f1427 */
[C---:B------:R-:W-:Y:S02]  /*0130*/  IMAD.WIDE.U32 R2, R36.reuse, c[0x0][0x1d0], RZ ;  /* 0x0000740024027a25 */ /* 0x040fe400078e00ff */
[----:B------:R0:W5:Y:S02]  /*0140*/  @P0 LDG.E R38, [R6.64] ;  /* 0x0000000806260981 */ /* 0x000164000c1e1900 */
[----:B------:R-:W-:-:S02]  /*0150*/  IMAD R11, R36, c[0x0][0x1d4], R5 ;  /* 0x00007500240b7a24 */ /* 0x000fc400078e0205 */
[C---:B------:R-:W-:Y:S01]  /*0160*/  IMAD.WIDE.U32 R4, R36.reuse, c[0x0][0x1e0], RZ ;  /* 0x0000780024047a25 */ /* 0x040fe200078e00ff */
[----:B------:R1:W5:Y:S01]  /*0170*/  @P1 LDG.E R37, [R8.64] ;  /* 0x0000000808251981 */ /* 0x000362000c1e1900 */
[----:B------:R-:W-:Y:S01]  /*0180*/  ISETP.NE.U32.AND P0, PT, RZ, c[0x0][0x260], PT ;  /* 0x00009800ff007a0c */ /* 0x000fe20003f05070 */
[----:B------:R-:W-:Y:S01]  /*0190*/  CS2R R18, SRZ ;  /* 0x0000000000127805 */ /* 0x000fe2000001ff00 */
[C---:B------:R-:W-:Y:S01]  /*01a0*/  IMAD R13, R36.reuse, c[0x0][0x1e4], R13 ;  /* 0x00007900240d7a24 */ /* 0x040fe200078e020d */
[----:B------:R-:W-:Y:S01]  /*01b0*/  IADD3 R3, R3, R11, RZ ;  /* 0x0000000b03037210 */ /* 0x000fe20007ffe0ff */
[C---:B0-----:R-:W-:Y:S01]  /*01c0*/  IMAD.WIDE.U32 R6, R36.reuse, c[0x0][0x278], RZ ;  /* 0x00009e0024067a25 */ /* 0x041fe200078e00ff */
[----:B------:R-:W-:Y:S01]  /*01d0*/  ISETP.NE.AND.EX P0, PT, RZ, c[0x0][0x264], PT, P0 ;  /* 0x00009900ff007a0c */ /* 0x000fe20003f05300 */
[----:B------:R-:W-:Y:S01]  /*01e0*/  HFMA2.MMA R34, -RZ, RZ, 0, 0 ;  /* 0x00000000ff227435 */ /* 0x000fe200000001ff */
[----:B------:R-:W-:Y:S01]  /*01f0*/  IADD3 R5, R5, R13, RZ ;  /* 0x0000000d05057210 */ /* 0x000fe20007ffe0ff */
[----:B------:R-:W-:Y:S01]  /*0200*/  IMAD R15, R36, c[0x0][0x27c], R15 ;  /* 0x00009f00240f7a24 */ /* 0x000fe200078e020f */
[----:B-1----:R-:W-:Y:S01]  /*0210*/  MOV R8, c[0x0][0x174] ;  /* 0x00005d0000087a02 */ /* 0x002fe20000000f00 */
[----:B------:R-:W-:Y:S01]  /*0220*/  IMAD R13, R39, c[0x0][0x1d8], RZ ;  /* 0x00007600270d7a24 */ /* 0x000fe200078e02ff */
[----:B------:R-:W-:Y:S01]  /*0230*/  MOV R33, RZ ;  /* 0x000000ff00217202 */ /* 0x000fe20000000f00 */
[----:B------:R-:W-:Y:S01]  /*0240*/  IMAD.WIDE.U32 R2, R40, c[0x0][0x1d8], R2 ;  /* 0x0000760028027a25 */ /* 0x000fe200078e0002 */
[----:B------:R-:W-:-:S02]  /*0250*/  IADD3 R7, R7, R15, RZ ;  /* 0x0000000f07077210 */ /* 0x000fc40007ffe0ff */
[C---:B------:R-:W-:Y:S01]  /*0260*/  LEA R9, R8.reuse, 0xfffffe00, 0x9 ;  /* 0xfffffe0008097811 */ /* 0x040fe200078e48ff */
[----:B------:R-:W-:Y:S01]  /*0270*/  IMAD R15, R39, c[0x0][0x1e8], RZ ;  /* 0x00007a00270f7a24 */ /* 0x000fe200078e02ff */
[----:B------:R-:W-:Y:S01]  /*0280*/  ISETP.GE.AND P3, PT, R8, 0x1, PT ;  /* 0x000000010800780c */ /* 0x000fe20003f66270 */
[C---:B------:R-:W-:Y:S01]  /*0290*/  IMAD.WIDE.U32 R4, R40.reuse, c[0x0][0x1e8], R4 ;  /* 0x00007a0028047a25 */ /* 0x040fe200078e0004 */
[----:B------:R-:W-:Y:S02]  /*02a0*/  SHF.R.S32.HI R11, RZ, 0x1f, R9 ;  /* 0x0000001fff0b7819 */ /* 0x000fe40000011409 */
[C---:B------:R-:W-:Y:S01]  /*02b0*/  IADD3 R2, P1, R9.reuse, R2, RZ ;  /* 0x0000000209027210 */ /* 0x040fe20007f3e0ff */
[C---:B------:R-:W-:Y:S01]  /*02c0*/  IMAD.WIDE.U32 R6, R40.reuse, c[0x0][0x280], R6 ;  /* 0x0000a00028067a25 */ /* 0x040fe200078e0006 */
[C---:B------:R-:W-:Y:S02]  /*02d0*/  IADD3 R0, P2, R9.reuse, R4, RZ ;  /* 0x0000000409007210 */ /* 0x040fe40007f5e0ff */
[----:B------:R-:W-:Y:S01]  /*02e0*/  @P0 MOV R21, 0x10 ;  /* 0x0000001000150802 */ /* 0x000fe20000000f00 */
[C---:B------:R-:W-:Y:S01]  /*02f0*/  IMAD R13, R40.reuse, c[0x0][0x1dc], R13 ;  /* 0x00007700280d7a24 */ /* 0x040fe200078e020d */
[----:B------:R-:W-:Y:S01]  /*0300*/  IADD3 R4, P4, R9, R6, RZ ;  /* 0x0000000609047210 */ /* 0x000fe20007f9e0ff */
[----:B------:R-:W-:-:S02]  /*0310*/  IMAD R15, R40, c[0x0][0x1ec], R15 ;  /* 0x00007b00280f7a24 */ /* 0x000fc400078e020f */
[----:B------:R-:W-:Y:S01]  /*0320*/  IMAD R17, R39, c[0x0][0x280], RZ ;  /* 0x0000a00027117a24 */ /* 0x000fe200078e02ff */
[C---:B------:R-:W-:Y:S02]  /*0330*/  IADD3.X R9, R11.reuse, R3, R13, P1, !PT ;  /* 0x000000030b097210 */ /* 0x040fe40000ffe40d */
[----:B------:R-:W-:Y:S01]  /*0340*/  IADD3.X R3, R11, R5, R15, P2, !PT ;  /* 0x000000050b037210 */ /* 0x000fe200017fe40f */
[----:B------:R-:W-:Y:S01]  /*0350*/  IMAD R17, R40, c[0x0][0x284], R17 ;  /* 0x0000a10028117a24 */ /* 0x000fe200078e0211 */
[----:B------:R-:W-:Y:S02]  /*0360*/  ISETP.NE.U32.AND P1, PT, RZ, c[0x0][0x328], PT ;  /* 0x0000ca00ff007a0c */ /* 0x000fe40003f25070 */
[----:B------:R-:W-:Y:S02]  /*0370*/  ISETP.NE.U32.AND P2, PT, RZ, c[0x0][0x348], PT ;  /* 0x0000d200ff007a0c */ /* 0x000fe40003f45070 */
[----:B------:R-:W-:Y:S02]  /*0380*/  LEA R5, P5, R0, c[0x0][0x248], 0x1 ;  /* 0x0000920000057a11 */ /* 0x000fe400078a08ff */
[----:B------:R-:W-:-:S02]  /*0390*/  ISETP.NE.AND.EX P1, PT, RZ, c[0x0][0x32c], PT, P1 ;  /* 0x0000cb00ff007a0c */ /* 0x000fc40003f25310 */
[----:B------:R-:W-:Y:S02]  /*03a0*/  ISETP.NE.AND.EX P2, PT, RZ, c[0x0][0x34c], PT, P2 ;  /* 0x0000d300ff007a0c */ /* 0x000fe40003f45320 */
[----:B------:R-:W-:Y:S01]  /*03b0*/  LEA.HI.X R6, R0, c[0x0][0x24c], R3, 0x1, P5 ;  /* 0x0000930000067a11 */ /* 0x000fe200028f0c03 */
[----:B------:R-:W-:Y:S01]  /*03c0*/  @P0 IMAD R0, R36, c[0x0][0x164], R40 ;  /* 0x0000590024000a24 */ /* 0x000fe200078e0228 */
[----:B------:R-:W-:Y:S02]  /*03d0*/  IADD3.X R7, R11, R7, R17, P4, !PT ;  /* 0x000000070b077210 */ /* 0x000fe400027fe411 */
[----:B------:R-:W-:Y:S01]  /*03e0*/  LEA R8, P4, R2, c[0x0][0x240], 0x1 ;  /* 0x0000900002087a11 */ /* 0x000fe200078808ff */
[----:B------:R-:W-:Y:S01]  /*03f0*/  @P0 IMAD R0, R0, c[0x0][0x174], RZ ;  /* 0x00005d0000000a24 */ /* 0x000fe200078e02ff */
[----:B------:R-:W-:Y:S02]  /*0400*/  CS2R R16, SRZ ;  /* 0x0000000000107805 */ /* 0x000fe4000001ff00 */
[----:B------:R-:W-:Y:S01]  /*0410*/  LEA.HI.X R9, R2, c[0x0][0x244], R9, 0x1, P4 ;  /* 0x0000910002097a11 */ /* 0x000fe200020f0c09 */
[----:B------:R-:W-:Y:S01]  /*0420*/  @P0 IMAD R0, R0, c[0x0][0x16c], RZ ;  /* 0x00005b0000000a24 */ /* 0x000fe200078e02ff */
[----:B------:R-:W-:-:S02]  /*0430*/  LEA R2, P6, R4, c[0x0][0x308], 0x1 ;  /* 0x0000c20004027a11 */ /* 0x000fc400078c08ff */
[----:B------:R-:W-:Y:S01]  /*0440*/  @P1 LEA R18, P4, R40, c[0x0][0x328], 0x2 ;  /* 0x0000ca0028121a11 */ /* 0x000fe200078810ff */
[----:B------:R-:W-:Y:S01]  /*0450*/  @P0 IMAD.WIDE R20, R0, R21, c[0x0][0x260] ;  /* 0x0000980000140625 */ /* 0x000fe200078e0215 */
[----:B------:R-:W-:Y:S01]  /*0460*/  @P2 LEA R16, P5, R40, c[0x0][0x348], 0x2 ;  /* 0x0000d20028102a11 */ /* 0x000fe200078a10ff */
[----:B------:R-:W-:Y:S01]  /*0470*/  @!P0 CS2R R20, SRZ ;  /* 0x0000000000148805 */ /* 0x000fe2000001ff00 */
[----:B------:R-:W-:Y:S02]  /*0480*/  LEA.HI.X R4, R4, c[0x0][0x30c], R7, 0x1, P6 ;  /* 0x0000c30004047a11 */ /* 0x000fe400030f0c07 */
[C-C-:B------:R-:W-:Y:S02]  /*0490*/  @P1 LEA.HI.X R19, R40.reuse, c[0x0][0x32c], R39.reuse, 0x2, P4 ;  /* 0x0000cb0028131a11 */ /* 0x140fe400020f1427 */
[----:B------:R-:W-:Y:S01]  /*04a0*/  @P2 LEA.HI.X R17, R40, c[0x0][0x34c], R39, 0x2, P5 ;  /* 0x0000d30028112a11 */ /* 0x000fe200028f1427 */
[----:B------:R-:W-:Y:S05]  /*04b0*/  @!P3 BRA `(.L_x_9634) ;  /* 0x000065c00000b947 */ /* 0x000fea0003800000 */
[----:B------:R-:W0:Y:S01]  /*04c0*/  S2R R32, SR_TID.X ;  /* 0x0000000000207919 */ /* 0x000e220000002100 */
[----:B------:R1:W2:Y:S01]  /*04d0*/  R2UR UR14, R8 ;  /* 0x00000000080e73c2 */ /* 0x0002a200000e0000 */
[----:B------:R-:W-:-:S02]  /*04e0*/  MOV R30, c[0x0][0x174] ;  /* 0x00005d00001e7a02 */ /* 0x000fc40000000f00 */
[----:B------:R-:W3:Y:S01]  /*04f0*/  S2R R31, SR_LANEID ;  /* 0x00000000001f7919 */ /* 0x000ee20000000000 */
[----:B------:R-:W-:Y:S02]  /*0500*/  MOV R33, RZ ;  /* 0x000000ff00217202 */ /* 0x000fe40000000f00 */
[----:B------:R-:W-:Y:S02]  /*0510*/  MOV R34, RZ ;  /* 0x000000ff00227202 */ /* 0x000fe40000000f00 */
[----:B------:R1:W4:Y:S08]  /*0520*/  R2UR UR15, R9 ;  /* 0x00000000090f73c2 */ /* 0x00033000000e0000 */
[----:B------:R1:W1:Y:S01]  /*0530*/  R2UR UR12, R5 ;  /* 0x00000000050c73c2 */ /* 0x00026200000e0000 */
[----:B0-----:R-:W-:-:S07]  /*0540*/  SHF.L.U32 R0, R32, 0x1, RZ ;  /* 0x0000000120007819 */ /* 0x001fce00000006ff */
[----:B------:R0:W0:Y:S01]  /*0550*/  R2UR UR13, R6 ;  /* 0x00000000060d73c2 */ /* 0x00002200000e0000 */
[----:B------:R-:W-:Y:S02]  /*0560*/  LOP3.LUT R29, R32, 0x1f, RZ, 0xc0, !PT ;  /* 0x0000001f201d7812 */ /* 0x000fe400078ec0ff */
[----:B------:R-:W-:-:S04]  /*0570*/  LOP3.LUT R3, R0, 0xffffffc0, RZ, 0xc0, !PT ;  /* 0xffffffc000037812 */ /* 0x000fc800078ec0ff */
[----:B------:R-:W-:Y:S01]  /*0580*/  LOP3.LUT R28, R3, 0x1f, R32, 0xf8, !PT ;  /* 0x0000001f031c7812 */ /* 0x000fe200078ef820 */
[----:B------:R0:W0:Y:S08]  /*0590*/  R2UR UR10, R2 ;  /* 0x00000000020a73c2 */ /* 0x00003000000e0000 */
[----:B-1234-:R0:W0:Y:S02]  /*05a0*/  R2UR UR11, R4 ;  /* 0x00000000040b73c2 */ /* 0x01e02400000e0000 */
.L_x_9651:
[----:B------:R-:W-:Y:S01]  /*05b0*/  BAR.SYNC.DEFER_BLOCKING 0x0 ;  /* 0x0000000000007b1d */ /* 0x000fe20000010000 */
[----:B0-----:R-:W-:-:S02]  /*05c0*/  MOV R2, UR14 ;  /* 0x0000000e00027c02 */ /* 0x001fc40008000f00 */
[----:B------:R-:W-:-:S05]  /*05d0*/  MOV R3, UR15 ;  /* 0x0000000f00037c02 */ /* 0x000fca0008000f00 */
[----:B------:R-:W-:-:S05]  /*05e0*/  IMAD.WIDE R2, R28, 0x10, R2 ;  /* 0x000000101c027825 */ /* 0x000fca00078e0202 */
[----:B------:R-:W2:Y:S04]  /*05f0*/  LDG.E.128 R12, [R2.64] ;  /* 0x00000008020c7981 */ /* 0x000ea8000c1e1d00 */
[----:B------:R-:W3:Y:S01]  /*0600*/  LDG.E.128 R24, [R2.64+0x200] ;  /* 0x0002000802187981 */ /* 0x000ee2000c1e1d00 */
[----:B------:R-:W-:Y:S02]  /*0610*/  SHF.L.U32 R0, R31, 0x5, RZ ;  /* 0x000000051f007819 */ /* 0x000fe400000006ff */
[----:B------:R-:W-:Y:S02]  /*0620*/  MOV R22, UR12 ;  /* 0x0000000c00167c02 */ /* 0x000fe40008000f00 */
[----:B------:R-:W-:-:S05]  /*0630*/  MOV R23, UR13 ;  /* 0x0000000d00177c02 */ /* 0x000fca0008000f00 */
[----:B------:R-:W-:Y:S01]  /*0640*/  IMAD.WIDE R22, R28, 0x10, R22 ;  /* 0x000000101c167825 */ /* 0x000fe200078e0216 */
[----:B--2---:R-:W-:Y:S04]  /*0650*/  STS.128 [R31.X16], R12 ;  /* 0x0000000c1f007388 */ /* 0x004fe8000000cc00 */
[----:B---3--:R-:W-:Y:S01]  /*0660*/  STS.128 [R31.X16+0x200], R24 ;  /* 0x000200181f007388 */ /* 0x008fe2000000cc00 */
[----:B------:R-:W-:-:S06]  /*0670*/  NOP ;  /* 0x0000000000007918 */ /* 0x000fcc0000000000 */
[----:B------:R-:W-:Y:S04]  /*0680*/  LDS.128 R8, [R0] ;  /* 0x0000000000087984 */ /* 0x000fe80000000c00 */
[----:B------:R-:W-:Y:S04]  /*0690*/  LDS.128 R4, [R0+0x10] ;  /* 0x0000100000047984 */ /* 0x000fe80000000c00 */
[----:B------:R-:W-:Y:S06]  /*06a0*/  BAR.SYNC.DEFER_BLOCKING 0x0 ;  /* 0x0000000000007b1d */ /* 0x000fec0000010000 */
[----:B------:R-:W2:Y:S04]  /*06b0*/  LDG.E.128 R44, [R22.64] ;  /* 0x00000008162c7981 */ /* 0x000ea8000c1e1d00 */
[----:B------:R-:W3:Y:S01]  /*06c0*/  LDG.E.128 R48, [R22.64+0x200] ;  /* 0x0002000816307981 */ /* 0x000ee2000c1e1d00 */
[----:B------:R-:W-:-:S02]  /*06d0*/  MOV R2, UR10 ;  /* 0x0000000a00027c02 */ /* 0x000fc40008000f00 */
[----:B------:R-:W-:-:S05]  /*06e0*/  MOV R3, UR11 ;  /* 0x0000000b00037c02 */ /* 0x000fca0008000f00 */
[----:B------:R-:W-:Y:S01]  /*06f0*/  IMAD.WIDE R2, R28, 0x10, R2 ;  /* 0x000000101c027825 */ /* 0x000fe200078e0202 */
[----:B--2---:R-:W-:Y:S04]  /*0700*/  STS.128 [R31.X16], R44 ;  /* 0x0000002c1f007388 */ /* 0x004fe8000000cc00 */
[----:B---3--:R0:W-:Y:S01]  /*0710*/  STS.128 [R31.X16+0x200], R48 ;  /* 0x000200301f007388 */ /* 0x0081e2000000cc00 */
[----:B------:R-:W-:-:S06]  /*0720*/  NOP ;  /* 0x0000000000007918 */ /* 0x000fcc0000000000 */
[----:B------:R-:W1:Y:S04]  /*0730*/  LDS.128 R24, [R0] ;  /* 0x0000000000187984 */ /* 0x000e680000000c00 */
[----:B------:R-:W2:Y:S04]  /*0740*/  LDS.128 R12, [R0+0x10] ;  /* 0x00001000000c7984 */ /* 0x000ea80000000c00 */
[----:B------:R-:W-:Y:S06]  /*0750*/  BAR.SYNC.DEFER_BLOCKING 0x0 ;  /* 0x0000000000007b1d */ /* 0x000fec0000010000 */
[----:B------:R3:W4:Y:S04]  /*0760*/  LDG.E.128 R52, [R2.64] ;  /* 0x0000000802347981 */ /* 0x000728000c1e1d00 */
[----:B------:R3:W4:Y:S01]  /*0770*/  LDG.E.128 R56, [R2.64+0x200] ;  /* 0x0002000802387981 */ /* 0x000722000c1e1d00 */
[----:B------:R-:W-:Y:S01]  /*0780*/  MOV R22, c[0x0][0x16c] ;  /* 0x00005b0000167a02 */ /* 0x000fe20000000f00 */
[----:B0-----:R-:W-:Y:S01]  /*0790*/  CS2R R50, SRZ ;  /* 0x0000000000327805 */ /* 0x001fe2000001ff00 */
[----:B------:R-:W-:Y:S01]  /*07a0*/  CS2R R48, SRZ ;  /* 0x0000000000307805 */ /* 0x000fe2000001ff00 */
[----:B-1----:R-:W-:Y:S01]  /*07b0*/  PRMT R118, RZ, 0x5410, R25 ;  /* 0x00005410ff767816 */ /* 0x002fe20000000019 */
[----:B------:R-:W-:Y:S01]  /*07c0*/  CS2R R42, SRZ ;  /* 0x00000000002a7805 */ /* 0x000fe2000001ff00 */
[----:B------:R-:W-:-:S02]  /*07d0*/  ISETP.GE.AND P0, PT, R22, 0x1, PT ;  /* 0x000000011600780c */ /* 0x000fc40003f06270 */
[----:B------:R-:W-:Y:S02]  /*07e0*/  PRMT R116, RZ, 0x7610, R25 ;  /* 0x00007610ff747816 */ /* 0x000fe40000000019 */
[----:B---3--:R-:W-:Y:S02]  /*07f0*/  PRMT R2, RZ, 0x5410, R8 ;  /* 0x00005410ff027816 */ /* 0x008fe40000000008 */
[----:B------:R-:W-:Y:S02]  /*0800*/  PRMT R3, RZ, 0x5410, R9 ;  /* 0x00005410ff037816 */ /* 0x000fe40000000009 */
[--C-:B------:R-:W-:Y:S02]  /*0810*/  PRMT R122, RZ, 0x5410, R24.reuse ;  /* 0x00005410ff7a7816 */ /* 0x100fe40000000018 */
[----:B------:R-:W-:Y:S02]  /*0820*/  PRMT R120, RZ, 0x7610, R24 ;  /* 0x00007610ff787816 */ /* 0x000fe40000000018 */
[----:B------:R-:W-:-:S02]  /*0830*/  PRMT R114, RZ, 0x5410, R26 ;  /* 0x00005410ff727816 */ /* 0x000fc4000000001a */
[----:B------:R-:W-:Y:S02]  /*0840*/  PRMT R112, RZ, 0x7610, R26 ;  /* 0x00007610ff707816 */ /* 0x000fe4000000001a */
[--C-:B------:R-:W-:Y:S02]  /*0850*/  PRMT R110, RZ, 0x5410, R27.reuse ;  /* 0x00005410ff6e7816 */ /* 0x100fe4000000001b */
[----:B------:R-:W-:Y:S02]  /*0860*/  PRMT R108, RZ, 0x7610, R27 ;  /* 0x00007610ff6c7816 */ /* 0x000fe4000000001b */
[----:B------:R-:W-:Y:S02]  /*0870*/  MOV R41, RZ ;  /* 0x000000ff00297202 */ /* 0x000fe40000000f00 */
[--C-:B--2---:R-:W-:Y:S02]  /*0880*/  PRMT R106, RZ, 0x5410, R12.reuse ;  /* 0x00005410ff6a7816 */ /* 0x104fe4000000000c */
[----:B------:R-:W-:-:S02]  /*0890*/  PRMT R104, RZ, 0x7610, R12 ;  /* 0x00007610ff687816 */ /* 0x000fc4000000000c */
[--C-:B------:R-:W-:Y:S02]  /*08a0*/  PRMT R102, RZ, 0x5410, R13.reuse ;  /* 0x00005410ff667816 */ /* 0x100fe4000000000d */
[----:B------:R-:W-:Y:S02]  /*08b0*/  PRMT R100, RZ, 0x7610, R13 ;  /* 0x00007610ff647816 */ /* 0x000fe4000000000d */
[--C-:B------:R-:W-:Y:S02]  /*08c0*/  PRMT R98, RZ, 0x5410, R14.reuse ;  /* 0x00005410ff627816 */ /* 0x100fe4000000000e */
[----:B------:R-:W-:Y:S02]  /*08d0*/  PRMT R96, RZ, 0x7610, R14 ;  /* 0x00007610ff607816 */ /* 0x000fe4000000000e */
[--C-:B------:R-:W-:Y:S02]  /*08e0*/  PRMT R94, RZ, 0x5410, R15.reuse ;  /* 0x00005410ff5e7816 */ /* 0x100fe4000000000f */
[----:B------:R-:W-:Y:S01]  /*08f0*/  PRMT R92, RZ, 0x7610, R15 ;  /* 0x00007610ff5c7816 */ /* 0x000fe2000000000f */
[----:B----4-:R0:W-:Y:S04]  /*0900*/  STS.128 [R31.X16], R52 ;  /* 0x000000341f007388 */ /* 0x0101e8000000cc00 */
[----:B------:R1:W-:Y:S01]  /*0910*/  STS.128 [R31.X16+0x200], R56 ;  /* 0x000200381f007388 */ /* 0x0003e2000000cc00 */
[----:B------:R-:W-:-:S06]  /*0920*/  NOP ;  /* 0x0000000000007918 */ /* 0x000fcc0000000000 */
[----:B------:R-:W2:Y:S04]  /*0930*/  LDS.128 R60, [R0] ;  /* 0x00000000003c7984 */ /* 0x000ea80000000c00 */
[----:B------:R-:W3:Y:S01]  /*0940*/  LDS.128 R44, [R0+0x10] ;  /* 0x00001000002c7984 */ /* 0x000ee20000000c00 */
[----:B0-----:R-:W-:Y:S01]  /*0950*/  CS2R R54, SRZ ;  /* 0x0000000000367805 */ /* 0x001fe2000001ff00 */
[----:B------:R-:W-:Y:S01]  /*0960*/  CS2R R52, SRZ ;  /* 0x0000000000347805 */ /* 0x000fe2000001ff00 */
[----:B-1----:R-:W-:Y:S01]  /*0970*/  HFMA2.MMA R56, -RZ, RZ, 0, 0 ;  /* 0x00000000ff387435 */ /* 0x002fe200000001ff */
[--C-:B--2---:R-:W-:Y:S02]  /*0980*/  PRMT R73, RZ, 0x5410, R60.reuse ;  /* 0x00005410ff497816 */ /* 0x104fe4000000003c */
[----:B------:R-:W-:-:S02]  /*0990*/  PRMT R89, RZ, 0x7610, R60 ;  /* 0x00007610ff597816 */ /* 0x000fc4000000003c */
[--C-:B------:R-:W-:Y:S01]  /*09a0*/  PRMT R75, RZ, 0x5410, R61.reuse ;  /* 0x00005410ff4b7816 */ /* 0x100fe2000000003d */
[C---:B------:R-:W-:Y:S01]  /*09b0*/  FFMA.FTZ R34, R73.reuse, R2, R34 ;  /* 0x0000000249227223 */ /* 0x040fe20000010022 */
[----:B------:R-:W-:Y:S01]  /*09c0*/  PRMT R2, RZ, 0x7610, R8 ;  /* 0x00007610ff027816 */ /* 0x000fe20000000008 */
[-C--:B-----5:R-:W-:Y:S01]  /*09d0*/  FMUL.FTZ R72, R73, R38.reuse ;  /* 0x0000002649487220 */ /* 0x0a0fe20000410000 */
[----:B------:R-:W-:Y:S01]  /*09e0*/  PRMT R87, RZ, 0x7610, R61 ;  /* 0x00007610ff577816 */ /* 0x000fe2000000003d */
[C---:B------:R-:W-:Y:S01]  /*09f0*/  FMUL.FTZ R71, R89.reuse, R38 ;  /* 0x0000002659477220 */ /* 0x040fe20000410000 */
[----:B------:R-:W-:Y:S01]  /*0a00*/  PRMT R77, RZ, 0x5410, R62 ;  /* 0x00005410ff4d7816 */ /* 0x000fe2000000003e */
[----:B------:R-:W-:Y:S01]  /*0a10*/  FFMA.FTZ R2, R89, R2, R34 ;  /* 0x0000000259027223 */ /* 0x000fe20000010022 */
[----:B------:R-:W-:Y:S01]  /*0a20*/  PRMT R85, RZ, 0x7610, R62 ;  /* 0x00007610ff557816 */ /* 0x000fe2000000003e */
[CC--:B------:R-:W-:Y:S01]  /*0a30*/  FMUL.FTZ R70, R75.reuse, R38.reuse ;  /* 0x000000264b467220 */ /* 0x0c0fe20000410000 */
[----:B------:R-:W-:Y:S01]  /*0a40*/  PRMT R79, RZ, 0x5410, R63 ;  /* 0x00005410ff4f7816 */ /* 0x000fe2000000003f */
[----:B------:R-:W-:Y:S01]  /*0a50*/  FFMA.FTZ R2, R75, R3, R2 ;  /* 0x000000034b027223 */ /* 0x000fe20000010002 */
[----:B------:R-:W-:Y:S01]  /*0a60*/  PRMT R3, RZ, 0x7610, R9 ;  /* 0x00007610ff037816 */ /* 0x000fe20000000009 */
[-C--:B------:R-:W-:Y:S01]  /*0a70*/  FMUL.FTZ R69, R87, R38.reuse ;  /* 0x0000002657457220 */ /* 0x080fe20000410000 */
        /* <DEDUP_REMOVED lines=16> */
[----:B------:R-:W-:Y:S01]  /*0b80*/  PRMT R3, RZ, 0x5410, R11 ;  /* 0x00005410ff037816 */ /* 0x000fe2000000000b */
[----:B------:R-:W-:Y:S01]  /*0b90*/  CS2R R44, SRZ ;  /* 0x00000000002c7805 */ /* 0x000fe2000001ff00 */
[----:B------:R-:W-:Y:S01]  /*0ba0*/  PRMT R105, RZ, 0x7610, R46 ;  /* 0x00007610ff697816 */ /* 0x000fe2000000002e */
[-C--:B------:R-:W-:Y:S01]  /*0bb0*/  FMUL.FTZ R63, R97, R38.reuse ;  /* 0x00000026613f7220 */ /* 0x080fe20000410000 */
[----:B------:R-:W-:Y:S01]  /*0bc0*/  PRMT R107, RZ, 0x5410, R47 ;  /* 0x00005410ff6b7816 */ /* 0x000fe2000000002f */
        /* <DEDUP_REMOVED lines=9> */
[----:B------:R-:W-:-:S02]  /*0c60*/  FMUL.FTZ R60, R103, R38 ;  /* 0x00000026673c7220 */ /* 0x000fc40000410000 */
[-C--:B------:R-:W-:Y:S02]  /*0c70*/  FMUL.FTZ R59, R105, R38.reuse ;  /* 0x00000026693b7220 */ /* 0x080fe40000410000 */
[----:B------:R-:W-:Y:S01]  /*0c80*/  FFMA.FTZ R2, R81, R3, R2 ;  /* 0x0000000351027223 */ /* 0x000fe20000010002 */
[----:B------:R-:W-:Y:S01]  /*0c90*/  PRMT R3, RZ, 0x7610, R4 ;  /* 0x00007610ff037816 */ /* 0x000fe20000000004 */
[-C--:B------:R-:W-:Y:S02]  /*0ca0*/  FMUL.FTZ R58, R107, R38.reuse ;  /* 0x000000266b3a7220 */ /* 0x080fe40000410000 */
        /* <DEDUP_REMOVED lines=13> */
[----:B------:R-:W-:Y:S06]  /*0d80*/  BAR.SYNC.DEFER_BLOCKING 0x0 ;  /* 0x0000000000007b1d */ /* 0x000fec0000010000 */
[----:B------:R-:W-:Y:S05]  /*0d90*/  @!P0 BRA `(.L_x_9635) ;  /* 0x000057b000008947 */ /* 0x000fea0003800000 */
[C---:B------:R-:W-:Y:S01]  /*0da0*/  IADD3 R2, R30.reuse, -0x2, RZ ;  /* 0xfffffffe1e027810 */ /* 0x040fe20007ffe0ff */
[C---:B------:R-:W-:Y:S01]  /*0db0*/  IMAD R27, R39.reuse, c[0x0][0x180], RZ ;  /* 0x00006000271b7a24 */ /* 0x040fe200078e02ff */
[----:B------:R-:W-:Y:S01]  /*0dc0*/  IADD3 R24, R30, -0x1, RZ ;  /* 0xffffffff1e187810 */ /* 0x000fe20007ffe0ff */
[C---:B------:R-:W-:Y:S01]  /*0dd0*/  IMAD R41, R39.reuse, c[0x0][0x198], RZ ;  /* 0x0000660027297a24 */ /* 0x040fe200078e02ff */
[----:B------:R-:W-:Y:S01]  /*0de0*/  MOV R56, RZ ;  /* 0x000000ff00387202 */ /* 0x000fe20000000f00 */
[----:B------:R-:W-:Y:S01]  /*0df0*/  IMAD R3, R2, c[0x0][0x16c], RZ ;  /* 0x00005b0002037a24 */ /* 0x000fe200078e02ff */
[----:B------:R-:W-:Y:S01]  /*0e00*/  MOV R74, RZ ;  /* 0x000000ff004a7202 */ /* 0x000fe20000000f00 */
[----:B------:R-:W-:Y:S01]  /*0e10*/  IMAD R43, R39, c[0x0][0x1b8], RZ ;  /* 0x00006e00272b7a24 */ /* 0x000fe200078e02ff */
[----:B------:R-:W-:Y:S01]  /*0e20*/  CS2R R54, SRZ ;  /* 0x0000000000367805 */ /* 0x000fe2000001ff00 */
[----:B------:R-:W-:Y:S01]  /*0e30*/  IMAD.WIDE R2, R3, 0x10, R20 ;  /* 0x0000001003027825 */ /* 0x000fe200078e0214 */
[----:B------:R-:W-:Y:S01]  /*0e40*/  CS2R R52, SRZ ;  /* 0x0000000000347805 */ /* 0x000fe2000001ff00 */
[----:B------:R-:W-:Y:S01]  /*0e50*/  CS2R R50, SRZ ;  /* 0x0000000000327805 */ /* 0x000fe2000001ff00 */
[----:B------:R-:W-:Y:S01]  /*0e60*/  CS2R R48, SRZ ;  /* 0x0000000000307805 */ /* 0x000fe2000001ff00 */
[----:B------:R0:W1:Y:S01]  /*0e70*/  R2UR UR6, R2 ;  /* 0x00000000020673c2 */ /* 0x00006200000e0000 */
[C---:B------:R-:W-:Y:S01]  /*0e80*/  IMAD.WIDE.U32 R12, R40.reuse, c[0x0][0x180], RZ ;  /* 0x00006000280c7a25 */ /* 0x040fe200078e00ff */
[----:B------:R-:W-:Y:S01]  /*0e90*/  CS2R R46, SRZ ;  /* 0x00000000002e7805 */ /* 0x000fe2000001ff00 */
[----:B------:R-:W-:Y:S01]  /*0ea0*/  CS2R R44, SRZ ;  /* 0x00000000002c7805 */ /* 0x000fe2000001ff00 */
[----:B------:R-:W-:Y:S01]  /*0eb0*/  UMOV UR4, URZ ;  /* 0x0000003f00047c82 */ /* 0x000fe20008000000 */
[----:B------:R-:W-:Y:S01]  /*0ec0*/  IMAD.WIDE.U32 R14, R40, c[0x0][0x198], RZ ;  /* 0x00006600280e7a25 */ /* 0x000fe200078e00ff */
[----:B------:R-:W-:Y:S01]  /*0ed0*/  LEA R128, P0, R12, c[0x0][0x220], 0x3 ;  /* 0x000088000c807a11 */ /* 0x000fe200078018ff */
[----:B------:R-:W-:Y:S01]  /*0ee0*/  UMOV UR5, URZ ;  /* 0x0000003f00057c82 */ /* 0x000fe20008000000 */
[----:B0-----:R-:W-:Y:S01]  /*0ef0*/  LEA.HI R2, R24, R24, RZ, 0x1 ;  /* 0x0000001818027211 */ /* 0x001fe200078f08ff */
[----:B------:R0:W2:Y:S01]  /*0f00*/  R2UR UR7, R3 ;  /* 0x00000000030773c2 */ /* 0x0000a200000e0000 */
[----:B------:R-:W-:Y:S01]  /*0f10*/  IMAD.WIDE.U32 R22, R40, c[0x0][0x1b8], RZ ;  /* 0x00006e0028167a25 */ /* 0x000fe200078e00ff */
[----:B------:R-:W-:-:S03]  /*0f20*/  LEA R126, P1, R14, c[0x0][0x228], 0x3 ;  /* 0x00008a000e7e7a11 */ /* 0x000fc600078218ff */
[----:B------:R-:W-:Y:S01]  /*0f30*/  IMAD R27, R40, c[0x0][0x184], R27 ;  /* 0x00006100281b7a24 */ /* 0x000fe200078e021b */
[----:B------:R-:W-:Y:S01]  /*0f40*/  LEA R124, P2, R22, c[0x0][0x230], 0x3 ;  /* 0x00008c00167c7a11 */ /* 0x000fe200078418ff */
[----:B------:R-:W-:Y:S01]  /*0f50*/  IMAD R41, R40, c[0x0][0x19c], R41 ;  /* 0x0000670028297a24 */ /* 0x000fe200078e0229 */
[----:B0-----:R-:W-:Y:S01]  /*0f60*/  LOP3.LUT R3, R2, 0xfffffe, RZ, 0xc0, !PT ;  /* 0x00fffffe02037812 */ /* 0x001fe200078ec0ff */
[----:B------:R-:W-:Y:S01]  /*0f70*/  IMAD R43, R40, c[0x0][0x1bc], R43 ;  /* 0x00006f00282b7a24 */ /* 0x000fe200078e022b */
[----:B------:R-:W-:Y:S01]  /*0f80*/  IADD3 R95, R13, R27, RZ ;  /* 0x0000001b0d5f7210 */ /* 0x000fe20007ffe0ff */
[----:B------:R-:W-:Y:S01]  /*0f90*/  FADD.FTZ R90, R73, R73 ;  /* 0x00000049495a7221 */ /* 0x000fe20000010000 */
[----:B------:R-:W-:Y:S01]  /*0fa0*/  IADD3 R93, R15, R41, RZ ;  /* 0x000000290f5d7210 */ /* 0x000fe20007ffe0ff */
[----:B------:R-:W-:Y:S01]  /*0fb0*/  FADD.FTZ R88, R75, R75 ;  /* 0x0000004b4b587221 */ /* 0x000fe20000010000 */
[----:B------:R-:W-:Y:S01]  /*0fc0*/  IADD3 R91, R23, R43, RZ ;  /* 0x0000002b175b7210 */ /* 0x000fe20007ffe0ff */
[----:B------:R-:W-:Y:S01]  /*0fd0*/  FADD.FTZ R86, R77, R77 ;  /* 0x0000004d4d567221 */ /* 0x000fe20000010000 */
[----:B------:R-:W-:Y:S01]  /*0fe0*/  IADD3 R3, R24, -R3, RZ ;  /* 0x8000000318037210 */ /* 0x000fe20007ffe0ff */
[----:B------:R-:W-:Y:S01]  /*0ff0*/  FADD.FTZ R84, R79, R79 ;  /* 0x0000004f4f547221 */ /* 0x000fe20000010000 */
[----:B------:R-:W-:Y:S01]  /*1000*/  LEA.HI.X R95, R12, c[0x0][0x224], R95, 0x3, P0 ;  /* 0x000089000c5f7a11 */ /* 0x000fe200000f1c5f */
[----:B------:R-:W-:Y:S01]  /*1010*/  FADD.FTZ R82, R81, R81 ;  /* 0x0000005151527221 */ /* 0x000fe20000010000 */
[----:B------:R-:W-:Y:S01]  /*1020*/  LEA.HI.X R93, R14, c[0x0][0x22c], R93, 0x3, P1 ;  /* 0x00008b000e5d7a11 */ /* 0x000fe200008f1c5d */
[----:B------:R-:W-:Y:S01]  /*1030*/  FADD.FTZ R122, R122, R37 ;  /* 0x000000257a7a7221 */ /* 0x000fe20000010000 */
[----:B------:R-:W-:Y:S01]  /*1040*/  LEA.HI.X R91, R22, c[0x0][0x234], R91, 0x3, P2 ;  /* 0x00008d00165b7a11 */ /* 0x000fe200010f1c5b */
[--C-:B------:R-:W-:Y:S01]  /*1050*/  FADD.FTZ R120, R120, R37.reuse ;  /* 0x0000002578787221 */ /* 0x100fe20000010000 */
[----:B------:R-:W-:Y:S01]  /*1060*/  CS2R R42, SRZ ;  /* 0x00000000002a7805 */ /* 0x000fe2000001ff00 */
[--C-:B------:R-:W-:Y:S01]  /*1070*/  FADD.FTZ R118, R118, R37.reuse ;  /* 0x0000002576767221 */ /* 0x100fe20000010000 */
[----:B------:R-:W-:Y:S01]  /*1080*/  MOV R41, RZ ;  /* 0x000000ff00297202 */ /* 0x000fe20000000f00 */
[--C-:B------:R-:W-:Y:S01]  /*1090*/  FADD.FTZ R116, R116, R37.reuse ;  /* 0x0000002574747221 */ /* 0x100fe20000010000 */
[----:B------:R-:W-:Y:S01]  /*10a0*/  SHF.L.U32 R73, R3, 0x8, RZ ;  /* 0x0000000803497819 */ /* 0x000fe200000006ff */
        /* <DEDUP_REMOVED lines=22> */
[----:B-12---:R-:W-:Y:S02]  /*1210*/  FADD.FTZ R75, R25, R25 ;  /* 0x00000019194b7221 */ /* 0x006fe40000010000 */
.L_x_9650:
[----:B------:R-:W-:-:S05]  /*1220*/  MOV R129, R95 ;  /* 0x0000005f00817202 */ /* 0x000fca0000000f00 */
[----:B------:R-:W2:Y:S01]  /*1230*/  LDG.E.64 R2, [R128.64] ;  /* 0x0000000880027981 */ /* 0x000ea2000c1e1b00 */
[----:B------:R-:W-:Y:S02]  /*1240*/  MOV R127, R93 ;  /* 0x0000005d007f7202 */ /* 0x000fe40000000f00 */
[----:B------:R-:W-:-:S03]  /*1250*/  MOV R125, R91 ;  /* 0x0000005b007d7202 */ /* 0x000fc60000000f00 */
[----:B------:R-:W3:Y:S04]  /*1260*/  LDG.E.64 R12, [R126.64] ;  /* 0x000000087e0c7981 */ /* 0x000ee8000c1e1b00 */
[----:B------:R0:W3:Y:S01]  /*1270*/  LDG.E.64 R14, [R124.64] ;  /* 0x000000087c0e7981 */ /* 0x0000e2000c1e1b00 */
[C---:B------:R-:W-:Y:S02]  /*1280*/  ISETP.NE.AND P1, PT, R32.reuse, RZ, PT ;  /* 0x000000ff2000720c */ /* 0x040fe40003f25270 */
[----:B------:R-:W-:Y:S02]  /*1290*/  IADD3 R130, R32, 0x200, RZ ;  /* 0x0000020020827810 */ /* 0x000fe40007ffe0ff */
[----:B------:R-:W-:Y:S02]  /*12a0*/  ISETP.NE.AND P0, PT, R29, RZ, PT ;  /* 0x000000ff1d00720c */ /* 0x000fe40003f05270 */
[----:B------:R-:W-:-:S02]  /*12b0*/  SEL R130, R73, R130, !P1 ;  /* 0x0000008249827207 */ /* 0x000fc40004800000 */
[----:B------:R-:W-:Y:S02]  /*12c0*/  ISETP.LT.OR P2, PT, R30, 0x2, P0 ;  /* 0x000000021e00780c */ /* 0x000fe40000741670 */
[--C-:B0-----:R-:W-:Y:S02]  /*12d0*/  PRMT R125, RZ, 0x5410, R5.reuse ;  /* 0x00005410ff7d7816 */ /* 0x101fe40000000005 */
[----:B------:R-:W-:Y:S02]  /*12e0*/  PRMT R143, RZ, 0x7610, R5 ;  /* 0x00007610ff8f7816 */ /* 0x000fe40000000005 */
[----:B------:R-:W-:Y:S01]  /*12f0*/  PRMT R141, RZ, 0x5410, R6 ;  /* 0x00005410ff8d7816 */ /* 0x000fe20000000006 */
[----:B--2---:R-:W-:Y:S02]  /*1300*/  FMUL.FTZ R22, R122, R3 ;  /* 0x000000037a167220 */ /* 0x004fe40000410000 */
[----:B------:R-:W-:Y:S02]  /*1310*/  FMUL.FTZ R97, R2, 1.4426950216293334961 ;  /* 0x3fb8aa3b02617820 */ /* 0x000fe40000410000 */
[----:B------:R-:W-:-:S02]  /*1320*/  FMUL.RZ R101, R22, 0.15915493667125701904 ;  /* 0x3e22f98316657820 */ /* 0x000fc4000040c000 */
[----:B------:R-:W-:Y:S02]  /*1330*/  FMUL.FTZ R22, R122, R97 ;  /* 0x000000617a167220 */ /* 0x000fe40000410000 */
[-C--:B------:R-:W-:Y:S01]  /*1340*/  FMUL.FTZ R25, R120, R3.reuse ;  /* 0x0000000378197220 */ /* 0x080fe20000410000 */
[----:B------:R-:W-:Y:S01]  /*1350*/  MUFU.SIN R24, R101 ;  /* 0x0000006500187308 */ /* 0x000fe20000000400 */
[----:B------:R-:W-:Y:S02]  /*1360*/  FMUL.FTZ R27, R118, R3 ;  /* 0x00000003761b7220 */ /* 0x000fe40000410000 */
[----:B------:R-:W-:Y:S02]  /*1370*/  FMUL.RZ R103, R25, 0.15915493667125701904 ;  /* 0x3e22f98319677820 */ /* 0x000fe4000040c000 */
[-C--:B------:R-:W-:Y:S02]  /*1380*/  FMUL.FTZ R25, R120, R97.reuse ;  /* 0x0000006178197220 */ /* 0x080fe40000410000 */
[----:B------:R-:W-:Y:S01]  /*1390*/  FMUL.RZ R105, R27, 0.15915493667125701904 ;  /* 0x3e22f9831b697820 */ /* 0x000fe2000040c000 */
[----:B------:R0:W-:Y:S01]  /*13a0*/  MUFU.EX2 R23, R22 ;  /* 0x0000001600177308 */ /* 0x0001e20000000800 */
[----:B------:R-:W-:-:S07]  /*13b0*/  FMUL.FTZ R27, R118, R97 ;  /* 0x00000061761b7220 */ /* 0x000fce0000410000 */
[----:B------:R-:W1:Y:S01]  /*13c0*/  MUFU.COS R26, R101 ;  /* 0x00000065001a7308 */ /* 0x000e620000000000 */
[----:B0-----:R-:W-:-:S04]  /*13d0*/  FMUL.FTZ R22, R116, R3 ;  /* 0x0000000374167220 */ /* 0x001fc80000410000 */
[----:B------:R-:W-:Y:S02]  /*13e0*/  FMUL.RZ R107, R22, 0.15915493667125701904 ;  /* 0x3e22f983166b7820 */ /* 0x000fe4000040c000 */
[----:B------:R-:W-:Y:S01]  /*13f0*/  FMUL.FTZ R22, R116, R97 ;  /* 0x0000006174167220 */ /* 0x000fe20000410000 */
[----:B------:R0:W-:Y:S08]  /*1400*/  MUFU.EX2 R99, R25 ;  /* 0x0000001900637308 */ /* 0x0001f00000000800 */
[----:B------:R2:W-:Y:S01]  /*1410*/  MUFU.EX2 R101, R22 ;  /* 0x0000001600657308 */ /* 0x0005e20000000800 */
[----:B0-----:R-:W-:-:S07]  /*1420*/  FMUL.FTZ R25, R114, R3 ;  /* 0x0000000372197220 */ /* 0x001fce0000410000 */
[----:B------:R-:W-:Y:S01]  /*1430*/  MUFU.SIN R132, R103 ;  /* 0x0000006700847308 */ /* 0x000fe20000000400 */
[----:B--2---:R-:W-:-:S04]  /*1440*/  FMUL.FTZ R22, R110, R3 ;  /* 0x000000036e167220 */ /* 0x004fc80000410000 */
[----:B------:R-:W-:Y:S02]  /*1450*/  FMUL.RZ R109, R22, 0.15915493667125701904 ;  /* 0x3e22f983166d7820 */ /* 0x000fe4000040c000 */
[----:B------:R-:W-:Y:S01]  /*1460*/  FMUL.FTZ R22, R110, R97 ;  /* 0x000000616e167220 */ /* 0x000fe20000410000 */
[----:B------:R0:W2:Y:S08]  /*1470*/  MUFU.COS R134, R103 ;  /* 0x0000006700867308 */ /* 0x0000b00000000000 */
[----:B------:R4:W-:Y:S01]  /*1480*/  MUFU.EX2 R131, R27 ;  /* 0x0000001b00837308 */ /* 0x0009e20000000800 */
[----:B0-----:R-:W-:-:S02]  /*1490*/  FMUL.RZ R103, R25, 0.15915493667125701904 ;  /* 0x3e22f98319677820 */ /* 0x001fc4000040c000 */
[----:B------:R-:W-:-:S05]  /*14a0*/  FMUL.FTZ R25, R114, R97 ;  /* 0x0000006172197220 */ /* 0x000fca0000410000 */
[----:B------:R-:W-:Y:S01]  /*14b0*/  MUFU.SIN R144, R103 ;  /* 0x0000006700907308 */ /* 0x000fe20000000400 */
[----:B----4-:R-:W-:-:S07]  /*14c0*/  FMUL.FTZ R27, R112, R3 ;  /* 0x00000003701b7220 */ /* 0x010fce0000410000 */
[----:B------:R-:W-:Y:S08]  /*14d0*/  MUFU.COS R146, R103 ;  /* 0x0000006700927308 */ /* 0x000ff00000000000 */
[----:B------:R0:W-:Y:S08]  /*14e0*/  MUFU.EX2 R103, R22 ;  /* 0x0000001600677308 */ /* 0x0001f00000000800 */
[----:B------:R-:W-:Y:S01]  /*14f0*/  MUFU.SIN R136, R105 ;  /* 0x0000006900887308 */ /* 0x000fe20000000400 */
[----:B0-----:R-:W-:-:S04]  /*1500*/  FMUL.FTZ R22, R104, R3 ;  /* 0x0000000368167220 */ /* 0x001fc80000410000 */
[----:B------:R-:W-:Y:S02]  /*1510*/  FMUL.RZ R115, R22, 0.15915493667125701904 ;  /* 0x3e22f98316737820 */ /* 0x000fe4000040c000 */
[C---:B-1----:R-:W-:Y:S01]  /*1520*/  FMUL.FTZ R22, R23.reuse, R26 ;  /* 0x0000001a17167220 */ /* 0x042fe20000410000 */
[----:B------:R0:W1:Y:S01]  /*1530*/  MUFU.COS R138, R105 ;  /* 0x00000069008a7308 */ /* 0x0000620000000000 */
[----:B------:R-:W-:Y:S01]  /*1540*/  FMUL.FTZ R23, R23, R24 ;  /* 0x0000001817177220 */ /* 0x000fe20000410000 */
[----:B------:R-:W-:-:S04]  /*1550*/  MOV R24, UR6 ;  /* 0x0000000600187c02 */ /* 0x000fc80008000f00 */
[----:B------:R4:W-:Y:S02]  /*1560*/  STS.64 [R130.X8+0x880], R22 ;  /* 0x0008801682007388 */ /* 0x0009e40000008a00 */
[----:B------:R1:W-:Y:S01]  /*1570*/  MUFU.EX2 R137, R25 ;  /* 0x0000001900897308 */ /* 0x0003e20000000800 */
[----:B0-----:R-:W-:Y:S02]  /*1580*/  FMUL.RZ R105, R27, 0.15915493667125701904 ;  /* 0x3e22f9831b697820 */ /* 0x001fe4000040c000 */
[----:B------:R-:W-:-:S05]  /*1590*/  FMUL.FTZ R27, R112, R97 ;  /* 0x00000061701b7220 */ /* 0x000fca0000410000 */
[----:B------:R0:W-:Y:S01]  /*15a0*/  MUFU.EX2 R135, R27 ;  /* 0x0000001b00877308 */ /* 0x0001e20000000800 */
[----:B-1----:R-:W-:-:S04]  /*15b0*/  FMUL.FTZ R25, R108, R3 ;  /* 0x000000036c197220 */ /* 0x002fc80000410000 */
[----:B------:R-:W-:Y:S02]  /*15c0*/  FMUL.RZ R111, R25, 0.15915493667125701904 ;  /* 0x3e22f983196f7820 */ /* 0x000fe4000040c000 */
[----:B------:R-:W-:Y:S01]  /*15d0*/  FMUL.FTZ R25, R108, R97 ;  /* 0x000000616c197220 */ /* 0x000fe20000410000 */
[----:B------:R-:W-:Y:S01]  /*15e0*/  MUFU.SIN R182, R115 ;  /* 0x0000007300b67308 */ /* 0x000fe20000000400 */
[----:B0-----:R-:W-:-:S04]  /*15f0*/  FMUL.FTZ R27, R106, R3 ;  /* 0x000000036a1b7220 */ /* 0x001fc80000410000 */
[----:B------:R-:W-:Y:S02]  /*1600*/  FMUL.RZ R113, R27, 0.15915493667125701904 ;  /* 0x3e22f9831b717820 */ /* 0x000fe4000040c000 */
[----:B------:R-:W-:Y:S01]  /*1610*/  FMUL.FTZ R27, R106, R97 ;  /* 0x000000616a1b7220 */ /* 0x000fe20000410000 */
[----:B------:R0:W-:Y:S01]  /*1620*/  MUFU.EX2 R190, R25 ;  /* 0x0000001900be7308 */ /* 0x0001e20000000800 */
[----:B---3--:R-:W-:-:S07]  /*1630*/  FMUL.FTZ R155, R13, R15 ;  /* 0x0000000f0d9b7220 */ /* 0x008fce0000410000 */
[----:B------:R1:W-:Y:S01]  /*1640*/  MUFU.COS R180, R115 ;  /* 0x0000007300b47308 */ /* 0x0003e20000000000 */
[----:B0-----:R-:W-:-:S04]  /*1650*/  FMUL.FTZ R25, R102, R3 ;  /* 0x0000000366197220 */ /* 0x001fc80000410000 */
[----:B------:R-:W-:Y:S01]  /*1660*/  FMUL.RZ R117, R25, 0.15915493667125701904 ;  /* 0x3e22f98319757820 */ /* 0x000fe2000040c000 */
[----:B------:R-:W-:Y:S02]  /*1670*/  MOV R25, UR7 ;  /* 0x0000000700197c02 */ /* 0x000fe40008000f00 */
[----:B------:R-:W-:Y:S01]  /*1680*/  MUFU.SIN R158, R113 ;  /* 0x00000071009e7308 */ /* 0x000fe20000000400 */
[----:B-1----:R-:W-:-:S07]  /*1690*/  FMUL.FTZ R115, R98, R3 ;  /* 0x0000000362737220 */ /* 0x002fce0000410000 */
[----:B------:R0:W-:Y:S01]  /*16a0*/  MUFU.COS R160, R113 ;  /* 0x0000007100a07308 */ /* 0x0001e20000000000 */
[----:B------:R-:W-:-:S07]  /*16b0*/  FMUL.RZ R121, R115, 0.15915493667125701904 ;  /* 0x3e22f98373797820 */ /* 0x000fce000040c000 */
[----:B------:R1:W-:Y:S01]  /*16c0*/  MUFU.EX2 R191, R27 ;  /* 0x0000001b00bf7308 */ /* 0x0003e20000000800 */
[----:B0-----:R-:W-:Y:S02]  /*16d0*/  FMUL.FTZ R113, R100, R3 ;  /* 0x0000000364717220 */ /* 0x001fe40000410000 */
[----:B------:R-:W-:Y:S02]  /*16e0*/  FMUL.FTZ R156, R13, R14 ;  /* 0x0000000e0d9c7220 */ /* 0x000fe40000410000 */
[----:B------:R-:W-:-:S03]  /*16f0*/  FMUL.RZ R119, R113, 0.15915493667125701904 ;  /* 0x3e22f98371777820 */ /* 0x000fc6000040c000 */
[----:B------:R-:W-:Y:S01]  /*1700*/  MUFU.SIN R162, R117 ;  /* 0x0000007500a27308 */ /* 0x000fe20000000400 */
[----:B-1----:R-:W-:Y:S01]  /*1710*/  CS2R R26, SRZ ;  /* 0x00000000001a7805 */ /* 0x002fe2000001ff00 */
[----:B------:R-:W-:Y:S01]  /*1720*/  BAR.SYNC.DEFER_BLOCKING 0x0 ;  /* 0x0000000000007b1d */ /* 0x000fe20000010000 */
[----:B------:R-:W-:-:S05]  /*1730*/  FMUL.FTZ R13, R92, R3 ;  /* 0x000000035c0d7220 */ /* 0x000fca0000410000 */
[----:B------:R0:W-:Y:S01]  /*1740*/  MUFU.COS R164, R117 ;  /* 0x0000007500a47308 */ /* 0x0001e20000000000 */
[----:B------:R-:W-:Y:S02]  /*1750*/  FMUL.FTZ R113, R100, R97 ;  /* 0x0000006164717220 */ /* 0x000fe40000410000 */
[----:B------:R-:W-:-:S05]  /*1760*/  FMUL.RZ R13, R13, 0.15915493667125701904 ;  /* 0x3e22f9830d0d7820 */ /* 0x000fca000040c000 */
[----:B------:R-:W-:Y:S01]  /*1770*/  MUFU.SIN R140, R107 ;  /* 0x0000006b008c7308 */ /* 0x000fe20000000400 */
[----:B0-----:R-:W-:-:S04]  /*1780*/  FMUL.FTZ R117, R96, R3 ;  /* 0x0000000360757220 */ /* 0x001fc80000410000 */
[----:B------:R-:W-:-:S03]  /*1790*/  FMUL.RZ R123, R117, 0.15915493667125701904 ;  /* 0x3e22f983757b7820 */ /* 0x000fc6000040c000 */
[----:B------:R-:W-:Y:S01]  /*17a0*/  MUFU.COS R142, R107 ;  /* 0x0000006b008e7308 */ /* 0x000fe20000000000 */
[----:B------:R0:W5:Y:S01]  /*17b0*/  @!P2 LDG.E.64 R26, [R24.64+0x8] ;  /* 0x00000808181aa981 */ /* 0x000162000c1e1b00 */
[----:B------:R-:W-:-:S06]  /*17c0*/  FMUL.FTZ R117, R96, R97 ;  /* 0x0000006160757220 */ /* 0x000fcc0000410000 */
[----:B------:R-:W-:Y:S01]  /*17d0*/  MUFU.SIN R148, R105 ;  /* 0x0000006900947308 */ /* 0x000fe20000000400 */
[----:B0-----:R-:W-:-:S07]  /*17e0*/  FMUL.FTZ R24, R98, R97 ;  /* 0x0000006162187220 */ /* 0x001fce0000410000 */
[----:B------:R-:W0:Y:S01]  /*17f0*/  MUFU.COS R150, R105 ;  /* 0x0000006900967308 */ /* 0x000e220000000000 */
[----:B------:R-:W-:-:S07]  /*1800*/  FFMA.FTZ R155, R12, R14, -R155 ;  /* 0x0000000e0c9b7223 */ /* 0x000fce000001089b */
[----:B------:R-:W-:Y:S08]  /*1810*/  MUFU.SIN R25, R121 ;  /* 0x0000007900197308 */ /* 0x000ff00000000400 */
[----:B------:R1:W-:Y:S08]  /*1820*/  MUFU.COS R115, R121 ;  /* 0x0000007900737308 */ /* 0x0003f00000000000 */
[----:B------:R-:W-:Y:S01]  /*1830*/  MUFU.SIN R152, R109 ;  /* 0x0000006d00987308 */ /* 0x000fe20000000400 */
[----:B-1----:R-:W-:-:S07]  /*1840*/  FMUL.FTZ R121, R92, R97 ;  /* 0x000000615c797220 */ /* 0x002fce0000410000 */
[----:B------:R1:W-:Y:S08]  /*1850*/  MUFU.COS R154, R109 ;  /* 0x0000006d009a7308 */ /* 0x0003f00000000000 */
[----:B------:R-:W-:Y:S01]  /*1860*/  MUFU.SIN R105, R111 ;  /* 0x0000006f00697308 */ /* 0x000fe20000000400 */
[----:B-1----:R-:W-:-:S07]  /*1870*/  FMUL.FTZ R109, R104, R97 ;  /* 0x00000061686d7220 */ /* 0x002fce0000410000 */
[----:B------:R1:W-:Y:S08]  /*1880*/  MUFU.COS R107, R111 ;  /* 0x0000006f006b7308 */ /* 0x0003f00000000000 */
[----:B------:R-:W-:Y:S01]  /*1890*/  MUFU.SIN R194, R119 ;  /* 0x0000007700c27308 */ /* 0x000fe20000000400 */
[----:B-1----:R-:W-:-:S07]  /*18a0*/  FMUL.FTZ R111, R102, R97 ;  /* 0x00000061666f7220 */ /* 0x002fce0000410000 */
[----:B------:R1:W-:Y:S01]  /*18b0*/  MUFU.COS R176, R119 ;  /* 0x0000007700b07308 */ /* 0x0003e20000000000 */
[----:B------:R-:W-:-:S07]  /*18c0*/  FFMA.FTZ R156, R12, R15, R156 ;  /* 0x0000000f0c9c7223 */ /* 0x000fce000001009c */
[----:B------:R-:W-:Y:S01]  /*18d0*/  MUFU.EX2 R121, R121 ;  /* 0x0000007900797308 */ /* 0x000fe20000000800 */
[C---:B-1----:R-:W-:Y:S02]  /*18e0*/  FMUL.FTZ R119, R94.reuse, R97 ;  /* 0x000000615e777220 */ /* 0x042fe40000410000 */
[----:B------:R-:W-:-:S04]  /*18f0*/  FMUL.FTZ R97, R94, R3 ;  /* 0x000000035e617220 */ /* 0x000fc80000410000 */
[----:B------:R-:W-:Y:S01]  /*1900*/  FMUL.RZ R97, R97, 0.15915493667125701904 ;  /* 0x3e22f98361617820 */ /* 0x000fe2000040c000 */
[----:B------:R-:W1:Y:S01]  /*1910*/  MUFU.COS R14, R13 ;  /* 0x0000000d000e7308 */ /* 0x000e620000000000 */
[----:B--2---:R-:W-:-:S07]  /*1920*/  FMUL.FTZ R134, R99, R134 ;  /* 0x0000008663867220 */ /* 0x004fce0000410000 */
[----:B------:R-:W2:Y:S01]  /*1930*/  MUFU.EX2 R24, R24 ;  /* 0x0000001800187308 */ /* 0x000ea20000000800 */
[----:B----4-:R-:W-:-:S07]  /*1940*/  FMUL.FTZ R130, R99, R132 ;  /* 0x0000008463827220 */ /* 0x010fce0000410000 */
[----:B------:R-:W-:Y:S01]  /*1950*/  MUFU.EX2 R119, R119 ;  /* 0x0000007700777308 */ /* 0x000fe20000000800 */
[----:B------:R-:W-:-:S07]  /*1960*/  PRMT R99, RZ, 0x5410, R8 ;  /* 0x00005410ff637816 */ /* 0x000fce0000000008 */
[----:B------:R-:W3:Y:S01]  /*1970*/  MUFU.COS R12, R97 ;  /* 0x00000061000c7308 */ /* 0x000ee20000000000 */
[----:B------:R-:W-:Y:S02]  /*1980*/  FMUL.FTZ R133, R131, R138 ;  /* 0x0000008a83857220 */ /* 0x000fe40000410000 */
[----:B0-----:R-:W-:Y:S02]  /*1990*/  FMUL.FTZ R138, R135, R150 ;  /* 0x00000096878a7220 */ /* 0x001fe40000410000 */
[----:B-1----:R-:W-:Y:S02]  /*19a0*/  FMUL.FTZ R139, R121, R14 ;  /* 0x0000000e798b7220 */ /* 0x002fe40000410000 */
[----:B------:R-:W-:Y:S01]  /*19b0*/  FMUL.FTZ R159, R122, R99 ;  /* 0x000000637a9f7220 */ /* 0x000fe20000410000 */
[----:B------:R0:W-:Y:S01]  /*19c0*/  MUFU.SIN R150, R13 ;  /* 0x0000000d00967308 */ /* 0x0001e20000000400 */
[----:B------:R-:W-:Y:S02]  /*19d0*/  FMUL.FTZ R14, R22, R130 ;  /* 0x00000082160e7220 */ /* 0x000fe40000410000 */
[----:B--2---:R-:W-:-:S02]  /*19e0*/  FMUL.FTZ R192, R24, R25 ;  /* 0x0000001918c07220 */ /* 0x004fc40000410000 */
[----:B------:R-:W-:Y:S02]  /*19f0*/  FMUL.FTZ R25, R130, R159 ;  /* 0x0000009f82197220 */ /* 0x000fe40000410000 */
[----:B------:R-:W-:Y:S01]  /*1a00*/  FMUL.FTZ R149, R103, R154 ;  /* 0x0000009a67957220 */ /* 0x000fe20000410000 */
[----:B------:R-:W-:Y:S01]  /*1a10*/  MUFU.SIN R186, R123 ;  /* 0x0000007b00ba7308 */ /* 0x000fe20000000400 */
[----:B0-----:R-:W-:Y:S02]  /*1a20*/  FMUL.FTZ R13, R23, R130 ;  /* 0x00000082170d7220 */ /* 0x001fe40000410000 */
[----:B---3--:R-:W-:Y:S02]  /*1a30*/  FMUL.FTZ R193, R119, R12 ;  /* 0x0000000c77c17220 */ /* 0x008fe40000410000 */
[----:B------:R-:W-:Y:S02]  /*1a40*/  FMUL.FTZ R15, RZ, R130 ;  /* 0x00000082ff0f7220 */ /* 0x000fe40000410000 */
[----:B------:R-:W-:Y:S01]  /*1a50*/  FMUL.FTZ R131, R131, R136 ;  /* 0x0000008883837220 */ /* 0x000fe20000410000 */
[----:B------:R-:W-:Y:S01]  /*1a60*/  MUFU.COS R184, R123 ;  /* 0x0000007b00b87308 */ /* 0x000fe20000000000 */
[----:B------:R-:W-:-:S02]  /*1a70*/  FFMA.FTZ R12, R22, R134, -R13 ;  /* 0x00000086160c7223 */ /* 0x000fc4000001080d */
[----:B------:R-:W-:Y:S02]  /*1a80*/  FFMA.FTZ R14, R23, R134, R14 ;  /* 0x00000086170e7223 */ /* 0x000fe4000001000e */
[C---:B------:R-:W-:Y:S02]  /*1a90*/  FMUL.FTZ R136, R101.reuse, R142 ;  /* 0x0000008e65887220 */ /* 0x040fe40000410000 */
[----:B------:R-:W-:Y:S01]  /*1aa0*/  FMUL.FTZ R132, R101, R140 ;  /* 0x0000008c65847220 */ /* 0x000fe20000410000 */
[----:B------:R-:W-:Y:S01]  /*1ab0*/  PRMT R101, RZ, 0x7610, R8 ;  /* 0x00007610ff657816 */ /* 0x000fe20000000008 */
[----:B------:R0:W-:Y:S01]  /*1ac0*/  MUFU.SIN R166, R97 ;  /* 0x0000006100a67308 */ /* 0x0001e20000000400 */
[----:B------:R-:W-:Y:S02]  /*1ad0*/  FFMA.FTZ R25, RZ, R134, R25 ;  /* 0x00000086ff197223 */ /* 0x000fe40000010019 */
[----:B------:R-:W-:Y:S02]  /*1ae0*/  FFMA.FTZ R15, R134, R159, -R15 ;  /* 0x0000009f860f7223 */ /* 0x000fe4000001080f */
[----:B------:R-:W-:-:S02]  /*1af0*/  FMUL.FTZ R13, R131, R14 ;  /* 0x0000000e830d7220 */ /* 0x000fc40000410000 */
[----:B------:R-:W-:Y:S01]  /*1b00*/  FMUL.FTZ R178, R24, R115 ;  /* 0x0000007318b27220 */ /* 0x000fe20000410000 */
[----:B------:R-:W1:Y:S01]  /*1b10*/  MUFU.EX2 R109, R109 ;  /* 0x0000006d006d7308 */ /* 0x000e620000000800 */
[----:B0-----:R-:W-:Y:S02]  /*1b20*/  FMUL.FTZ R97, R131, R12 ;  /* 0x0000000c83617220 */ /* 0x001fe40000410000 */
[----:B------:R-:W-:Y:S02]  /*1b30*/  FADD.FTZ R142, RZ, R25 ;  /* 0x00000019ff8e7221 */ /* 0x000fe40000010000 */
[----:B------:R-:W-:Y:S02]  /*1b40*/  FFMA.FTZ R24, R120, R101, R15 ;  /* 0x0000006578187223 */ /* 0x000fe4000001000f */
[C---:B------:R-:W-:Y:S02]  /*1b50*/  FFMA.FTZ R97, R133.reuse, R14, R97 ;  /* 0x0000000e85617223 */ /* 0x040fe40000010061 */
[----:B------:R-:W-:-:S02]  /*1b60*/  FFMA.FTZ R13, R133, R12, -R13 ;  /* 0x0000000c850d7223 */ /* 0x000fc4000001080d */
[C---:B------:R-:W-:Y:S02]  /*1b70*/  FMUL.FTZ R12, R131.reuse, R142 ;  /* 0x0000008e830c7220 */ /* 0x040fe40000410000 */
[----:B------:R-:W-:Y:S02]  /*1b80*/  FMUL.FTZ R14, R131, R24 ;  /* 0x00000018830e7220 */ /* 0x000fe40000410000 */
[C---:B------:R-:W-:Y:S02]  /*1b90*/  FMUL.FTZ R15, R132.reuse, R97 ;  /* 0x00000061840f7220 */ /* 0x040fe40000410000 */
[----:B------:R-:W-:Y:S02]  /*1ba0*/  FMUL.FTZ R25, R132, R13 ;  /* 0x0000000d84197220 */ /* 0x000fe40000410000 */
[----:B------:R-:W-:Y:S01]  /*1bb0*/  FMUL.FTZ R140, R103, R152 ;  /* 0x00000098678c7220 */ /* 0x000fe20000410000 */
[----:B------:R-:W-:Y:S01]  /*1bc0*/  PRMT R103, RZ, 0x5410, R9 ;  /* 0x00005410ff677816 */ /* 0x000fe20000000009 */
[----:B------:R-:W-:-:S02]  /*1bd0*/  FMUL.FTZ R123, R137, R146 ;  /* 0x00000092897b7220 */ /* 0x000fc40000410000 */
[C---:B------:R-:W-:Y:S02]  /*1be0*/  FFMA.FTZ R12, R133.reuse, R24, -R12 ;  /* 0x00000018850c7223 */ /* 0x040fe4000001080c */
[----:B------:R-:W-:Y:S02]  /*1bf0*/  FFMA.FTZ R14, R133, R142, R14 ;  /* 0x0000008e850e7223 */ /* 0x000fe4000001000e */
[----:B------:R-:W-:Y:S02]  /*1c00*/  FMUL.FTZ R137, R137, R144 ;  /* 0x0000009089897220 */ /* 0x000fe40000410000 */
[C---:B------:R-:W-:Y:S02]  /*1c10*/  FFMA.FTZ R24, R136.reuse, R13, -R15 ;  /* 0x0000000d88187223 */ /* 0x040fe4000001080f */
[----:B------:R-:W-:Y:S02]  /*1c20*/  FFMA.FTZ R142, R136, R97, R25 ;  /* 0x00000061888e7223 */ /* 0x000fe40000010019 */
[----:B------:R-:W-:-:S02]  /*1c30*/  FADD.FTZ R15, RZ, R14 ;  /* 0x0000000eff0f7221 */ /* 0x000fc40000010000 */
[----:B------:R-:W-:Y:S02]  /*1c40*/  FFMA.FTZ R13, R118, R103, R12 ;  /* 0x00000067760d7223 */ /* 0x000fe4000001000c */
[C---:B------:R-:W-:Y:S02]  /*1c50*/  FMUL.FTZ R25, R137.reuse, R142 ;  /* 0x0000008e89197220 */ /* 0x040fe40000410000 */
[----:B------:R-:W-:Y:S02]  /*1c60*/  FMUL.FTZ R97, R137, R24 ;  /* 0x0000001889617220 */ /* 0x000fe40000410000 */
[C---:B------:R-:W-:Y:S02]  /*1c70*/  FMUL.FTZ R12, R132.reuse, R15 ;  /* 0x0000000f840c7220 */ /* 0x040fe40000410000 */
[----:B------:R-:W-:Y:S02]  /*1c80*/  FMUL.FTZ R14, R132, R13 ;  /* 0x0000000d840e7220 */ /* 0x000fe40000410000 */
[----:B------:R-:W-:-:S02]  /*1c90*/  FMUL.FTZ R135, R135, R148 ;  /* 0x0000009487877220 */ /* 0x000fc40000410000 */
[C---:B------:R-:W-:Y:S02]  /*1ca0*/  FMUL.FTZ R188, R190.reuse, R107 ;  /* 0x0000006bbebc7220 */ /* 0x040fe40000410000 */
[C---:B------:R-:W-:Y:S02]  /*1cb0*/  FFMA.FTZ R25, R123.reuse, R24, -R25 ;  /* 0x000000187b197223 */ /* 0x040fe40000010819 */
[----:B------:R-:W-:Y:S02]  /*1cc0*/  FFMA.FTZ R97, R123, R142, R97 ;  /* 0x0000008e7b617223 */ /* 0x000fe40000010061 */
[----:B------:R-:W-:Y:S01]  /*1cd0*/  FMUL.FTZ R190, R190, R105 ;  /* 0x00000069bebe7220 */ /* 0x000fe20000410000 */
[----:B------:R-:W-:Y:S01]  /*1ce0*/  PRMT R105, RZ, 0x7610, R9 ;  /* 0x00007610ff697816 */ /* 0x000fe20000000009 */
[C---:B------:R-:W-:Y:S02]  /*1cf0*/  FFMA.FTZ R12, R136.reuse, R13, -R12 ;  /* 0x0000000d880c7223 */ /* 0x040fe4000001080c */
[----:B------:R-:W-:-:S02]  /*1d00*/  FFMA.FTZ R14, R136, R15, R14 ;  /* 0x0000000f880e7223 */ /* 0x000fc4000001000e */
[C---:B------:R-:W-:Y:S02]  /*1d10*/  FMUL.FTZ R15, R135.reuse, R25 ;  /* 0x00000019870f7220 */ /* 0x040fe40000410000 */
[----:B------:R-:W-:Y:S02]  /*1d20*/  FMUL.FTZ R13, R135, R97 ;  /* 0x00000061870d7220 */ /* 0x000fe40000410000 */
[----:B------:R-:W-:Y:S02]  /*1d30*/  FFMA.FTZ R12, R116, R105, R12 ;  /* 0x00000069740c7223 */ /* 0x000fe4000001000c */
[C---:B------:R-:W-:Y:S02]  /*1d40*/  FFMA.FTZ R97, R138.reuse, R97, R15 ;  /* 0x000000618a617223 */ /* 0x040fe4000001000f */
[----:B------:R-:W-:Y:S02]  /*1d50*/  FFMA.FTZ R25, R138, R25, -R13 ;  /* 0x000000198a197223 */ /* 0x000fe4000001080d */
[----:B------:R-:W-:-:S02]  /*1d60*/  FADD.FTZ R14, RZ, R14 ;  /* 0x0000000eff0e7221 */ /* 0x000fc40000010000 */
[C---:B------:R-:W-:Y:S02]  /*1d70*/  FMUL.FTZ R15, R137.reuse, R12 ;  /* 0x0000000c890f7220 */ /* 0x040fe40000410000 */
[C---:B------:R-:W-:Y:S02]  /*1d80*/  FMUL.FTZ R24, R140.reuse, R97 ;  /* 0x000000618c187220 */ /* 0x040fe40000410000 */
[-C--:B------:R-:W-:Y:S02]  /*1d90*/  FMUL.FTZ R142, R140, R25.reuse ;  /* 0x000000198c8e7220 */ /* 0x080fe40000410000 */
[-C--:B------:R-:W-:Y:S02]  /*1da0*/  FMUL.FTZ R13, R137, R14.reuse ;  /* 0x0000000e890d7220 */ /* 0x080fe40000410000 */
[----:B------:R-:W-:Y:S02]  /*1db0*/  FFMA.FTZ R15, R123, R14, R15 ;  /* 0x0000000e7b0f7223 */ /* 0x000fe4000001000f */
[----:B------:R-:W-:-:S02]  /*1dc0*/  FFMA.FTZ R25, R149, R25, -R24 ;  /* 0x0000001995197223 */ /* 0x000fc40000010818 */
[----:B------:R-:W-:Y:S01]  /*1dd0*/  FFMA.FTZ R107, R149, R97, R142 ;  /* 0x00000061956b7223 */ /* 0x000fe2000001008e */
[----:B------:R-:W-:Y:S01]  /*1de0*/  PRMT R97, RZ, 0x5410, R10 ;  /* 0x00005410ff617816 */ /* 0x000fe2000000000a */
[----:B------:R-:W-:Y:S01]  /*1df0*/  FFMA.FTZ R13, R123, R12, -R13 ;  /* 0x0000000c7b0d7223 */ /* 0x000fe2000001080d */
[----:B------:R-:W0:Y:S01]  /*1e00*/  MUFU.EX2 R111, R111 ;  /* 0x0000006f006f7308 */ /* 0x000e220000000800 */
[C---:B-1----:R-:W-:Y:S02]  /*1e10*/  FMUL.FTZ R180, R109.reuse, R180 ;  /* 0x000000b46db47220 */ /* 0x042fe40000410000 */
[----:B------:R-:W-:Y:S02]  /*1e20*/  FMUL.FTZ R182, R109, R182 ;  /* 0x000000b66db67220 */ /* 0x000fe40000410000 */
[----:B------:R-:W-:Y:S02]  /*1e30*/  FADD.FTZ R15, RZ, R15 ;  /* 0x0000000fff0f7221 */ /* 0x000fe40000010000 */
[----:B------:R-:W-:-:S02]  /*1e40*/  FMUL.FTZ R109, R190, R25 ;  /* 0x00000019be6d7220 */ /* 0x000fc40000410000 */
[----:B------:R-:W-:Y:S02]  /*1e50*/  FFMA.FTZ R13, R114, R97, R13 ;  /* 0x00000061720d7223 */ /* 0x000fe4000001000d */
[----:B------:R-:W-:Y:S02]  /*1e60*/  FMUL.FTZ R189, R191, R160 ;  /* 0x000000a0bfbd7220 */ /* 0x000fe40000410000 */
[----:B------:R-:W-:Y:S02]  /*1e70*/  FMUL.FTZ R12, R135, R15 ;  /* 0x0000000f870c7220 */ /* 0x000fe40000410000 */
[----:B------:R-:W-:Y:S02]  /*1e80*/  FMUL.FTZ R191, R191, R158 ;  /* 0x0000009ebfbf7220 */ /* 0x000fe40000410000 */
[-C--:B------:R-:W-:Y:S02]  /*1e90*/  FMUL.FTZ R24, R190, R107.reuse ;  /* 0x0000006bbe187220 */ /* 0x080fe40000410000 */
[----:B------:R-:W-:-:S02]  /*1ea0*/  FFMA.FTZ R142, R188, R107, R109 ;  /* 0x0000006bbc8e7223 */ /* 0x000fc4000001006d */
[-C--:B------:R-:W-:Y:S02]  /*1eb0*/  FMUL.FTZ R14, R135, R13.reuse ;  /* 0x0000000d870e7220 */ /* 0x080fe40000410000 */
[----:B------:R-:W-:Y:S02]  /*1ec0*/  FFMA.FTZ R12, R138, R13, -R12 ;  /* 0x0000000d8a0c7223 */ /* 0x000fe4000001080c */
[----:B------:R-:W-:Y:S02]  /*1ed0*/  FFMA.FTZ R24, R188, R25, -R24 ;  /* 0x00000019bc187223 */ /* 0x000fe40000010818 */
[C---:B------:R-:W-:Y:S01]  /*1ee0*/  FMUL.FTZ R13, R191.reuse, R142 ;  /* 0x0000008ebf0d7220 */ /* 0x040fe20000410000 */
[----:B------:R-:W-:Y:S01]  /*1ef0*/  PRMT R107, RZ, 0x7610, R10 ;  /* 0x00007610ff6b7816 */ /* 0x000fe2000000000a */
[----:B------:R-:W-:Y:S02]  /*1f00*/  FFMA.FTZ R14, R138, R15, R14 ;  /* 0x0000000f8a0e7223 */ /* 0x000fe4000001000e */
[----:B------:R-:W-:-:S02]  /*1f10*/  FMUL.FTZ R15, R191, R24 ;  /* 0x00000018bf0f7220 */ /* 0x000fc40000410000 */
[----:B------:R-:W-:Y:S02]  /*1f20*/  FFMA.FTZ R25, R189, R24, -R13 ;  /* 0x00000018bd197223 */ /* 0x000fe4000001080d */
[----:B------:R-:W-:Y:S02]  /*1f30*/  FADD.FTZ R14, RZ, R14 ;  /* 0x0000000eff0e7221 */ /* 0x000fe40000010000 */
[C---:B0-----:R-:W-:Y:S02]  /*1f40*/  FMUL.FTZ R185, R111.reuse, R164 ;  /* 0x000000a46fb97220 */ /* 0x041fe40000410000 */
[----:B------:R-:W-:Y:S02]  /*1f50*/  FMUL.FTZ R187, R111, R162 ;  /* 0x000000a26fbb7220 */ /* 0x000fe40000410000 */
[----:B------:R-:W-:Y:S02]  /*1f60*/  FFMA.FTZ R12, R112, R107, R12 ;  /* 0x0000006b700c7223 */ /* 0x000fe4000001000c */
[----:B------:R-:W-:-:S02]  /*1f70*/  FFMA.FTZ R109, R189, R142, R15 ;  /* 0x0000008ebd6d7223 */ /* 0x000fc4000001000f */
[----:B------:R-:W-:Y:S02]  /*1f80*/  FMUL.FTZ R111, R182, R25 ;  /* 0x00000019b66f7220 */ /* 0x000fe40000410000 */
[C---:B------:R-:W-:Y:S02]  /*1f90*/  FMUL.FTZ R13, R140.reuse, R14 ;  /* 0x0000000e8c0d7220 */ /* 0x040fe40000410000 */
[----:B------:R-:W-:Y:S02]  /*1fa0*/  FMUL.FTZ R15, R140, R12 ;  /* 0x0000000c8c0f7220 */ /* 0x000fe40000410000 */
[-C--:B------:R-:W-:Y:S02]  /*1fb0*/  FMUL.FTZ R24, R182, R109.reuse ;  /* 0x0000006db6187220 */ /* 0x080fe40000410000 */
[----:B------:R-:W-:Y:S01]  /*1fc0*/  FFMA.FTZ R142, R180, R109, R111 ;  /* 0x0000006db48e7223 */ /* 0x000fe2000001006f */
[----:B------:R-:W-:Y:S01]  /*1fd0*/  PRMT R109, RZ, 0x5410, R11 ;  /* 0x00005410ff6d7816 */ /* 0x000fe2000000000b */
[----:B------:R-:W-:-:S02]  /*1fe0*/  FMUL.FTZ R157, R75, R156 ;  /* 0x0000009c4b9d7220 */ /* 0x000fc40000410000 */
[C---:B------:R-:W-:Y:S02]  /*1ff0*/  FFMA.FTZ R13, R149.reuse, R12, -R13 ;  /* 0x0000000c950d7223 */ /* 0x040fe4000001080d */
[----:B------:R-:W-:Y:S02]  /*2000*/  FFMA.FTZ R15, R149, R14, R15 ;  /* 0x0000000e950f7223 */ /* 0x000fe4000001000f */
[----:B------:R-:W-:Y:S02]  /*2010*/  FMUL.FTZ R150, R121, R150 ;  /* 0x0000009679967220 */ /* 0x000fe40000410000 */
[----:B------:R-:W-:Y:S02]  /*2020*/  FMUL.FTZ R164, R75, R155 ;  /* 0x0000009b4ba47220 */ /* 0x000fe40000410000 */
[----:B------:R-:W-:Y:S02]  /*2030*/  FMUL.FTZ R111, R139, R157 ;  /* 0x0000009d8b6f7220 */ /* 0x000fe40000410000 */
[----:B------:R-:W-:Y:S01]  /*2040*/  FFMA.FTZ R13, R110, R109, R13 ;  /* 0x0000006d6e0d7223 */ /* 0x000fe2000001000d */
[----:B------:R-:W0:Y:S01]  /*2050*/  MUFU.EX2 R117, R117 ;  /* 0x0000007500757308 */ /* 0x000e220000000800 */
[----:B------:R-:W-:-:S02]  /*2060*/  FFMA.FTZ R24, R180, R25, -R24 ;  /* 0x00000019b4187223 */ /* 0x000fc40000010818 */
[----:B------:R-:W-:Y:S02]  /*2070*/  FADD.FTZ R15, RZ, R15 ;  /* 0x0000000fff0f7221 */ /* 0x000fe40000010000 */
[----:B------:R-:W-:Y:S02]  /*2080*/  FMUL.FTZ R165, R76, R156 ;  /* 0x0000009c4ca57220 */ /* 0x000fe40000410000 */
[C---:B------:R-:W-:Y:S02]  /*2090*/  FMUL.FTZ R25, R150.reuse, R157 ;  /* 0x0000009d96197220 */ /* 0x040fe40000410000 */
[----:B------:R-:W-:Y:S02]  /*20a0*/  FFMA.FTZ R144, -R150, R164, -R111 ;  /* 0x000000a496907223 */ /* 0x000fe4000001096f */
[----:B------:R-:W-:Y:S02]  /*20b0*/  FMUL.FTZ R14, R190, R13 ;  /* 0x0000000dbe0e7220 */ /* 0x000fe40000410000 */
[----:B------:R-:W-:-:S02]  /*20c0*/  FMUL.FTZ R195, R119, R166 ;  /* 0x000000a677c37220 */ /* 0x000fc40000410000 */
[----:B------:R-:W-:Y:S02]  /*20d0*/  FMUL.FTZ R12, R190, R15 ;  /* 0x0000000fbe0c7220 */ /* 0x000fe40000410000 */
[----:B------:R-:W-:Y:S02]  /*20e0*/  FMUL.FTZ R166, R76, R155 ;  /* 0x0000009b4ca67220 */ /* 0x000fe40000410000 */
[----:B------:R-:W-:Y:S02]  /*20f0*/  FFMA.FTZ R25, R139, R164, -R25 ;  /* 0x000000a48b197223 */ /* 0x000fe40000010819 */
[----:B------:R-:W-:Y:S01]  /*2100*/  FADD.FTZ R146, -R165, R144 ;  /* 0x00000090a5927221 */ /* 0x000fe20000010100 */
[----:B------:R-:W-:Y:S01]  /*2110*/  PRMT R111, RZ, 0x7610, R11 ;  /* 0x00007610ff6f7816 */ /* 0x000fe2000000000b */
[C---:B------:R-:W-:Y:S02]  /*2120*/  FFMA.FTZ R14, R188.reuse, R15, R14 ;  /* 0x0000000fbc0e7223 */ /* 0x040fe4000001000e */
[----:B------:R-:W-:-:S02]  /*2130*/  FFMA.FTZ R12, R188, R13, -R12 ;  /* 0x0000000dbc0c7223 */ /* 0x000fc4000001080c */
[----:B------:R-:W-:Y:S02]  /*2140*/  FADD.FTZ R144, R166, R25 ;  /* 0x00000019a6907221 */ /* 0x000fe40000010000 */
[----:B------:R-:W-:Y:S02]  /*2150*/  FMUL.FTZ R13, R195, -R146 ;  /* 0x80000092c30d7220 */ /* 0x000fe40000410000 */
[----:B------:R-:W-:Y:S02]  /*2160*/  FADD.FTZ R14, RZ, R14 ;  /* 0x0000000eff0e7221 */ /* 0x000fe40000010000 */
[----:B------:R-:W-:Y:S02]  /*2170*/  FFMA.FTZ R12, R108, R111, R12 ;  /* 0x0000006f6c0c7223 */ /* 0x000fe4000001000c */
[----:B------:R-:W-:Y:S02]  /*2180*/  FFMA.FTZ R115, R193, R144, -R13 ;  /* 0x00000090c1737223 */ /* 0x000fe4000001080d */
[----:B------:R-:W-:-:S02]  /*2190*/  FMUL.FTZ R13, R191, R14 ;  /* 0x0000000ebf0d7220 */ /* 0x000fc40000410000 */
[C---:B0-----:R-:W-:Y:S02]  /*21a0*/  FMUL.FTZ R184, R117.reuse, R184 ;  /* 0x000000b875b87220 */ /* 0x041fe40000410000 */
[----:B------:R-:W-:Y:S01]  /*21b0*/  FMUL.FTZ R186, R117, R186 ;  /* 0x000000ba75ba7220 */ /* 0x000fe20000410000 */
[----:B------:R-:W-:Y:S01]  /*21c0*/  PRMT R117, RZ, 0x5410, R4 ;  /* 0x00005410ff757816 */ /* 0x000fe20000000004 */
[-C--:B------:R-:W-:Y:S01]  /*21d0*/  FMUL.FTZ R15, R191, R12.reuse ;  /* 0x0000000cbf0f7220 */ /* 0x080fe20000410000 */
[----:B------:R-:W0:Y:S01]  /*21e0*/  MUFU.EX2 R113, R113 ;  /* 0x0000007100717308 */ /* 0x000e220000000800 */
[C---:B------:R-:W-:Y:S02]  /*21f0*/  FFMA.FTZ R13, R189.reuse, R12, -R13 ;  /* 0x0000000cbd0d7223 */ /* 0x040fe4000001080d */
[----:B------:R-:W-:Y:S02]  /*2200*/  FFMA.FTZ R15, R189, R14, R15 ;  /* 0x0000000ebd0f7223 */ /* 0x000fe4000001000f */
[----:B------:R-:W-:-:S02]  /*2210*/  FMUL.FTZ R144, R195, -R144 ;  /* 0x80000090c3907220 */ /* 0x000fc40000410000 */
[----:B------:R-:W-:Y:S02]  /*2220*/  FFMA.FTZ R13, R106, R117, R13 ;  /* 0x000000756a0d7223 */ /* 0x000fe4000001000d */
[----:B------:R-:W-:Y:S02]  /*2230*/  FADD.FTZ R15, RZ, R15 ;  /* 0x0000000fff0f7221 */ /* 0x000fe40000010000 */
[----:B------:R-:W-:Y:S02]  /*2240*/  FFMA.FTZ R144, R193, R146, R144 ;  /* 0x00000092c1907223 */ /* 0x000fe40000010090 */
[----:B------:R-:W-:Y:S02]  /*2250*/  FMUL.FTZ R173, R77, R156 ;  /* 0x0000009c4dad7220 */ /* 0x000fe40000410000 */
[----:B------:R-:W-:Y:S02]  /*2260*/  FMUL.FTZ R14, R182, R13 ;  /* 0x0000000db60e7220 */ /* 0x000fe40000410000 */
[----:B------:R-:W-:-:S02]  /*2270*/  FMUL.FTZ R25, R187, R142 ;  /* 0x0000008ebb197220 */ /* 0x000fc40000410000 */
[----:B------:R-:W-:Y:S02]  /*2280*/  FMUL.FTZ R12, R182, R15 ;  /* 0x0000000fb60c7220 */ /* 0x000fe40000410000 */
[----:B------:R-:W-:Y:S02]  /*2290*/  FMUL.FTZ R168, R77, R155 ;  /* 0x0000009b4da87220 */ /* 0x000fe40000410000 */
[----:B------:R-:W-:Y:S01]  /*22a0*/  FADD.FTZ R119, -R173, R144 ;  /* 0x00000090ad777221 */ /* 0x000fe20000010100 */
[----:B------:R-:W-:Y:S01]  /*22b0*/  PRMT R121, RZ, 0x7610, R4 ;  /* 0x00007610ff797816 */ /* 0x000fe20000000004 */
[----:B------:R-:W-:Y:S02]  /*22c0*/  FFMA.FTZ R14, R180, R15, R14 ;  /* 0x0000000fb40e7223 */ /* 0x000fe4000001000e */
[-C--:B------:R-:W-:Y:S02]  /*22d0*/  FFMA.FTZ R25, R185, R24.reuse, -R25 ;  /* 0x00000018b9197223 */ /* 0x080fe40000010819 */
[----:B------:R-:W-:-:S02]  /*22e0*/  FMUL.FTZ R24, R187, R24 ;  /* 0x00000018bb187220 */ /* 0x000fc40000410000 */
[----:B------:R-:W-:Y:S02]  /*22f0*/  FFMA.FTZ R12, R180, R13, -R12 ;  /* 0x0000000db40c7223 */ /* 0x000fe4000001080c */
[----:B------:R-:W-:Y:S02]  /*2300*/  FADD.FTZ R115, R168, R115 ;  /* 0x00000073a8737221 */ /* 0x000fe40000010000 */
[----:B------:R-:W-:Y:S02]  /*2310*/  FMUL.FTZ R13, R186, -R119 ;  /* 0x80000077ba0d7220 */ /* 0x000fe40000410000 */
[----:B------:R-:W-:Y:S02]  /*2320*/  FADD.FTZ R14, RZ, R14 ;  /* 0x0000000eff0e7221 */ /* 0x000fe40000010000 */
[C---:B0-----:R-:W-:Y:S02]  /*2330*/  FMUL.FTZ R176, R113.reuse, R176 ;  /* 0x000000b071b07220 */ /* 0x041fe40000410000 */
[----:B------:R-:W-:-:S02]  /*2340*/  FMUL.FTZ R194, R113, R194 ;  /* 0x000000c271c27220 */ /* 0x000fc40000410000 */
[----:B------:R-:W-:Y:S02]  /*2350*/  FFMA.FTZ R113, R185, R142, R24 ;  /* 0x0000008eb9717223 */ /* 0x000fe40000010018 */
[----:B------:R-:W-:Y:S02]  /*2360*/  FFMA.FTZ R12, R104, R121, R12 ;  /* 0x00000079680c7223 */ /* 0x000fe4000001000c */
[----:B------:R-:W-:Y:S02]  /*2370*/  FFMA.FTZ R142, R184, R115, -R13 ;  /* 0x00000073b88e7223 */ /* 0x000fe4000001080d */
[C---:B------:R-:W-:Y:S02]  /*2380*/  FMUL.FTZ R13, R187.reuse, R14 ;  /* 0x0000000ebb0d7220 */ /* 0x040fe40000410000 */
[-C--:B------:R-:W-:Y:S02]  /*2390*/  FMUL.FTZ R15, R187, R12.reuse ;  /* 0x0000000cbb0f7220 */ /* 0x080fe40000410000 */
[----:B------:R-:W-:-:S02]  /*23a0*/  FFMA.FTZ R13, R185, R12, -R13 ;  /* 0x0000000cb90d7223 */ /* 0x000fc4000001080d */
[----:B------:R-:W-:Y:S02]  /*23b0*/  FFMA.FTZ R15, R185, R14, R15 ;  /* 0x0000000eb90f7223 */ /* 0x000fe4000001000f */
[----:B------:R-:W-:Y:S02]  /*23c0*/  FFMA.FTZ R13, R102, R125, R13 ;  /* 0x0000007d660d7223 */ /* 0x000fe4000001000d */
[----:B------:R-:W-:Y:S02]  /*23d0*/  FMUL.FTZ R115, R186, -R115 ;  /* 0x80000073ba737220 */ /* 0x000fe40000410000 */
[----:B------:R-:W-:Y:S02]  /*23e0*/  FADD.FTZ R15, RZ, R15 ;  /* 0x0000000fff0f7221 */ /* 0x000fe40000010000 */
[C---:B------:R-:W-:Y:S02]  /*23f0*/  FMUL.FTZ R24, R194.reuse, R113 ;  /* 0x00000071c2187220 */ /* 0x040fe40000410000 */
[----:B------:R-:W-:-:S02]  /*2400*/  FMUL.FTZ R14, R194, R13 ;  /* 0x0000000dc20e7220 */ /* 0x000fc40000410000 */
[----:B------:R-:W-:Y:S02]  /*2410*/  FFMA.FTZ R144, R184, R119, R115 ;  /* 0x00000077b8907223 */ /* 0x000fe40000010073 */
[----:B------:R-:W-:Y:S02]  /*2420*/  FMUL.FTZ R181, R78, R156 ;  /* 0x0000009c4eb57220 */ /* 0x000fe40000410000 */
[----:B------:R-:W-:Y:S02]  /*2430*/  FMUL.FTZ R12, R194, R15 ;  /* 0x0000000fc20c7220 */ /* 0x000fe40000410000 */
[-C--:B------:R-:W-:Y:S02]  /*2440*/  FFMA.FTZ R115, R176, R25.reuse, -R24 ;  /* 0x00000019b0737223 */ /* 0x080fe40000010818 */
[----:B------:R-:W-:Y:S02]  /*2450*/  FMUL.FTZ R25, R194, R25 ;  /* 0x00000019c2197220 */ /* 0x000fe40000410000 */
[----:B------:R-:W-:-:S02]  /*2460*/  FFMA.FTZ R14, R176, R15, R14 ;  /* 0x0000000fb00e7223 */ /* 0x000fc4000001000e */
[----:B------:R-:W-:Y:S02]  /*2470*/  FMUL.FTZ R175, R78, R155 ;  /* 0x0000009b4eaf7220 */ /* 0x000fe40000410000 */
[----:B------:R-:W-:Y:S02]  /*2480*/  FADD.FTZ R119, -R181, R144 ;  /* 0x00000090b5777221 */ /* 0x000fe40000010100 */
[C---:B------:R-:W-:Y:S02]  /*2490*/  FFMA.FTZ R12, R176.reuse, R13, -R12 ;  /* 0x0000000db00c7223 */ /* 0x040fe4000001080c */
[----:B------:R-:W-:Y:S02]  /*24a0*/  FFMA.FTZ R25, R176, R113, R25 ;  /* 0x00000071b0197223 */ /* 0x000fe40000010019 */
[----:B------:R-:W-:Y:S02]  /*24b0*/  FADD.FTZ R15, RZ, R14 ;  /* 0x0000000eff0f7221 */ /* 0x000fe40000010000 */
[----:B------:R-:W-:-:S02]  /*24c0*/  FADD.FTZ R113, R175, R142 ;  /* 0x0000008eaf717221 */ /* 0x000fc40000010000 */
[----:B------:R-:W-:Y:S02]  /*24d0*/  FMUL.FTZ R24, R192, -R119 ;  /* 0x80000077c0187220 */ /* 0x000fe40000410000 */
[----:B------:R-:W-:Y:S02]  /*24e0*/  FFMA.FTZ R13, R100, R143, R12 ;  /* 0x0000008f640d7223 */ /* 0x000fe4000001000c */
[----:B------:R-:W-:Y:S02]  /*24f0*/  FMUL.FTZ R14, R192, R15 ;  /* 0x0000000fc00e7220 */ /* 0x000fe40000410000 */
[----:B------:R-:W-:Y:S02]  /*2500*/  FFMA.FTZ R144, R178, R113, -R24 ;  /* 0x00000071b2907223 */ /* 0x000fe40000010818 */
[C---:B------:R-:W-:Y:S02]  /*2510*/  FMUL.FTZ R24, R192.reuse, R13 ;  /* 0x0000000dc0187220 */ /* 0x040fe40000410000 */
[----:B------:R-:W-:-:S02]  /*2520*/  FMUL.FTZ R12, R192, R115 ;  /* 0x00000073c00c7220 */ /* 0x000fc40000410000 */
[----:B------:R-:W-:Y:S02]  /*2530*/  FFMA.FTZ R14, R178, R13, -R14 ;  /* 0x0000000db20e7223 */ /* 0x000fe4000001080e */
[----:B------:R-:W-:Y:S02]  /*2540*/  FMUL.FTZ R113, R192, -R113 ;  /* 0x80000071c0717220 */ /* 0x000fe40000410000 */
[C---:B------:R-:W-:Y:S02]  /*2550*/  FFMA.FTZ R24, R178.reuse, R15, R24 ;  /* 0x0000000fb2187223 */ /* 0x040fe40000010018 */
[-C--:B------:R-:W-:Y:S02]  /*2560*/  FFMA.FTZ R13, R178, R25.reuse, R12 ;  /* 0x00000019b20d7223 */ /* 0x080fe4000001000c */
[----:B------:R-:W-:Y:S02]  /*2570*/  FMUL.FTZ R25, R192, R25 ;  /* 0x00000019c0197220 */ /* 0x000fe40000410000 */
[----:B------:R-:W-:-:S02]  /*2580*/  FFMA.FTZ R15, R98, R141, R14 ;  /* 0x0000008d620f7223 */ /* 0x000fc4000001000e */
[C---:B------:R-:W-:Y:S02]  /*2590*/  FFMA.FTZ R146, R178.reuse, R119, R113 ;  /* 0x00000077b2927223 */ /* 0x040fe40000010071 */
[----:B------:R-:W-:Y:S02]  /*25a0*/  FADD.FTZ R113, RZ, R24 ;  /* 0x00000018ff717221 */ /* 0x000fe40000010000 */
[----:B------:R-:W-:Y:S02]  /*25b0*/  FFMA.FTZ R25, R178, R115, -R25 ;  /* 0x00000073b2197223 */ /* 0x000fe40000010819 */
[C---:B------:R-:W-:Y:S02]  /*25c0*/  FMUL.FTZ R115, R186.reuse, R15 ;  /* 0x0000000fba737220 */ /* 0x040fe40000410000 */
[-C--:B------:R-:W-:Y:S02]  /*25d0*/  FMUL.FTZ R24, R186, R113.reuse ;  /* 0x00000071ba187220 */ /* 0x080fe40000410000 */
[C---:B------:R-:W-:Y:S01]  /*25e0*/  FFMA.FTZ R113, R184.reuse, R113, R115 ;  /* 0x00000071b8717223 */ /* 0x040fe20000010073 */
[----:B------:R-:W-:Y:S01]  /*25f0*/  PRMT R115, RZ, 0x7610, R6 ;  /* 0x00007610ff737816 */ /* 0x000fe20000000006 */
[----:B------:R-:W-:-:S04]  /*2600*/  FFMA.FTZ R24, R184, R15, -R24 ;  /* 0x0000000fb8187223 */ /* 0x000fc80000010818 */
[----:B------:R-:W-:Y:S02]  /*2610*/  FFMA.FTZ R24, R96, R115, R24 ;  /* 0x0000007360187223 */ /* 0x000fe40000010018 */
[C---:B------:R-:W-:Y:S02]  /*2620*/  FMUL.FTZ R12, R186.reuse, R13 ;  /* 0x0000000dba0c7220 */ /* 0x040fe40000410000 */
[----:B------:R-:W-:Y:S02]  /*2630*/  FADD.FTZ R142, RZ, R113 ;  /* 0x00000071ff8e7221 */ /* 0x000fe40000010000 */
[C---:B------:R-:W-:Y:S02]  /*2640*/  FMUL.FTZ R113, R195.reuse, R24 ;  /* 0x00000018c3717220 */ /* 0x040fe40000410000 */
[-C--:B------:R-:W-:Y:S02]  /*2650*/  FMUL.FTZ R14, R186, R25.reuse ;  /* 0x00000019ba0e7220 */ /* 0x080fe40000410000 */
[----:B------:R-:W-:Y:S01]  /*2660*/  FFMA.FTZ R12, R184, R25, -R12 ;  /* 0x00000019b80c7223 */ /* 0x000fe2000001080c */
[----:B------:R-:W-:Y:S01]  /*2670*/  ISETP.NE.AND P2, PT, R32, 0x1f, PT ;  /* 0x0000001f2000780c */ /* 0x000fe20003f45270 */
[----:B------:R-:W-:-:S02]  /*2680*/  FMUL.FTZ R25, R195, R142 ;  /* 0x0000008ec3197220 */ /* 0x000fc40000410000 */
[C---:B------:R-:W-:Y:S01]  /*2690*/  FFMA.FTZ R113, R193.reuse, R142, R113 ;  /* 0x0000008ec1717223 */ /* 0x040fe20000010071 */
[----:B------:R-:W-:Y:S01]  /*26a0*/  PRMT R119, RZ, 0x5410, R7 ;  /* 0x00005410ff777816 */ /* 0x000fe20000000007 */
[----:B------:R-:W-:Y:S02]  /*26b0*/  FFMA.FTZ R25, R193, R24, -R25 ;  /* 0x00000018c1197223 */ /* 0x000fe40000010819 */
[----:B------:R-:W-:Y:S02]  /*26c0*/  FADD.FTZ R113, RZ, R113 ;  /* 0x00000071ff717221 */ /* 0x000fe40000010000 */
[----:B------:R-:W-:Y:S02]  /*26d0*/  FFMA.FTZ R25, R94, R119, R25 ;  /* 0x000000775e197223 */ /* 0x000fe40000010019 */
[C---:B------:R-:W-:Y:S02]  /*26e0*/  FMUL.FTZ R24, R150.reuse, R113 ;  /* 0x0000007196187220 */ /* 0x040fe40000410000 */
[----:B------:R-:W-:-:S02]  /*26f0*/  FMUL.FTZ R142, R150, R25 ;  /* 0x00000019968e7220 */ /* 0x000fc40000410000 */
[----:B------:R-:W-:Y:S02]  /*2700*/  FFMA.FTZ R158, R139, R25, -R24 ;  /* 0x000000198b9e7223 */ /* 0x000fe40000010818 */
[----:B------:R0:W1:Y:S01]  /*2710*/  @P2 LDS.64 R24, [R32.X8+0x1888] ;  /* 0x0018880020182984 */ /* 0x0000620000008a00 */
[----:B------:R-:W-:Y:S02]  /*2720*/  FFMA.FTZ R14, R184, R13, R14 ;  /* 0x0000000db80e7223 */ /* 0x000fe4000001000e */
[C---:B------:R-:W-:Y:S02]  /*2730*/  FMUL.FTZ R15, R195.reuse, R12 ;  /* 0x0000000cc30f7220 */ /* 0x040fe40000410000 */
[-C--:B------:R-:W-:Y:S02]  /*2740*/  FMUL.FTZ R13, R195, R14.reuse ;  /* 0x0000000ec30d7220 */ /* 0x080fe40000410000 */
[C---:B------:R-:W-:Y:S02]  /*2750*/  FFMA.FTZ R15, R193.reuse, R14, R15 ;  /* 0x0000000ec10f7223 */ /* 0x040fe4000001000f */
[----:B------:R-:W-:Y:S01]  /*2760*/  FFMA.FTZ R13, R193, R12, -R13 ;  /* 0x0000000cc10d7223 */ /* 0x000fe2000001080d */
[----:B------:R-:W-:Y:S01]  /*2770*/  BSSY B0, `(.L_x_9636) ;  /* 0x0000011000007945 */ /* 0x000fe20003800000 */
[----:B------:R-:W-:-:S02]  /*2780*/  FMUL.FTZ R12, R150, R15 ;  /* 0x0000000f960c7220 */ /* 0x000fc40000410000 */
[----:B------:R-:W-:Y:S02]  /*2790*/  FMUL.FTZ R14, R150, R13 ;  /* 0x0000000d960e7220 */ /* 0x000fe40000410000 */
[C---:B------:R-:W-:Y:S01]  /*27a0*/  FFMA.FTZ R142, R139.reuse, R113, R142 ;  /* 0x000000718b8e7223 */ /* 0x040fe2000001008e */
[----:B------:R-:W-:Y:S01]  /*27b0*/  PRMT R113, RZ, 0x7610, R7 ;  /* 0x00007610ff717816 */ /* 0x000fe20000000007 */
[C---:B------:R-:W-:Y:S02]  /*27c0*/  FFMA.FTZ R153, R139.reuse, R13, -R12 ;  /* 0x0000000d8b997223 */ /* 0x040fe4000001080c */
[----:B------:R-:W-:Y:S01]  /*27d0*/  FFMA.FTZ R14, R139, R15, R14 ;  /* 0x0000000f8b0e7223 */ /* 0x000fe2000001000e */
[----:B------:R-:W-:Y:S05]  /*27e0*/  @P2 BRA `(.L_x_9637) ;  /* 0x0000009000002947 */ /* 0x000fea0003800000 */
[----:B0-----:R-:W-:Y:S01]  /*27f0*/  ISETP.NE.AND P3, PT, R30, c[0x0][0x174], PT ;  /* 0x00005d001e007a0c */ /* 0x001fe20003f65270 */
[----:B-1----:R-:W-:Y:S01]  /*2800*/  HFMA2.MMA R25, -RZ, RZ, 0, 0 ;  /* 0x00000000ff197435 */ /* 0x002fe200000001ff */
[----:B------:R-:W-:-:S11]  /*2810*/  MOV R24, 0x3f800000 ;  /* 0x3f80000000187802 */ /* 0x000fd60000000f00 */
[----:B------:R-:W-:-:S04]  /*2820*/  @P3 LEA.HI R12, R30, R30, RZ, 0x1 ;  /* 0x0000001e1e0c3211 */ /* 0x000fc800078f08ff */
[----:B------:R-:W-:-:S04]  /*2830*/  @P3 LOP3.LUT R13, R12, 0x1ffffe, RZ, 0xc0, !PT ;  /* 0x001ffffe0c0d3812 */ /* 0x000fc800078ec0ff */
[----:B------:R-:W-:-:S04]  /*2840*/  @P3 IADD3 R13, -R13, R30, RZ ;  /* 0x0000001e0d0d3210 */ /* 0x000fc80007ffe1ff */
[----:B------:R-:W-:-:S04]  /*2850*/  @P3 LEA R13, R13, 0x880, 0xb ;  /* 0x000008800d0d3811 */ /* 0x000fc800078e58ff */
[----:B------:R-:W-:-:S05]  /*2860*/  @P3 IADD3 R13, R13, R74, RZ ;  /* 0x0000004a0d0d3210 */ /* 0x000fca0007ffe0ff */
[----:B------:R0:W1:Y:S02]  /*2870*/  @P3 LDS.64 R24, [R13] ;  /* 0x000000000d183984 */ /* 0x0000640000000a00 */
.L_x_9637:
[----:B0-----:R-:W-:Y:S05]  /*2880*/  BSYNC B0 ;  /* 0x0000000000007941 */ /* 0x001fea0003800000 */
.L_x_9636:
[----:B------:R-:W0:Y:S01]  /*2890*/  SHFL.UP PT, R12, R153, 0x1, RZ ;  /* 0x04200000990c7989 */ /* 0x000e2200000e00ff */
[----:B------:R-:W-:Y:S01]  /*28a0*/  FADD.FTZ R154, RZ, R142 ;  /* 0x0000008eff9a7221 */ /* 0x000fe20000010000 */
[----:B------:R-:W-:Y:S01]  /*28b0*/  ISETP.GE.AND P3, PT, R31, 0x1, PT ;  /* 0x000000011f00780c */ /* 0x000fe20003f66270 */
[----:B------:R-:W-:Y:S01]  /*28c0*/  FFMA.FTZ R158, R92, R113, R158 ;  /* 0x000000715c9e7223 */ /* 0x000fe2000001009e */
[----:B------:R-:W2:Y:S01]  /*28d0*/  SHFL.UP PT, R13, R14, 0x1, RZ ;  /* 0x042000000e0d7989 */ /* 0x000ea200000e00ff */
[C---:B------:R-:W-:Y:S01]  /*28e0*/  FMUL.FTZ R177, R79.reuse, R155 ;  /* 0x0000009b4fb17220 */ /* 0x040fe20000410000 */
[----:B------:R-:W-:Y:S01]  /*28f0*/  ISETP.GE.OR P0, PT, R30, c[0x0][0x174], P0 ;  /* 0x00005d001e007a0c */ /* 0x000fe20000706670 */
[----:B------:R-:W-:Y:S01]  /*2900*/  FMUL.FTZ R197, R79, R156 ;  /* 0x0000009c4fc57220 */ /* 0x000fe20000410000 */
[----:B------:R-:W3:Y:S01]  /*2910*/  SHFL.UP PT, R127, R154, 0x1, RZ ;  /* 0x042000009a7f7989 */ /* 0x000ee200000e00ff */
[----:B------:R-:W-:Y:S01]  /*2920*/  FADD.FTZ R129, R177, R144 ;  /* 0x00000090b1817221 */ /* 0x000fe20000010000 */
[----:B------:R-:W-:Y:S01]  /*2930*/  BSSY B0, `(.L_x_9638) ;  /* 0x0000107000007945 */ /* 0x000fe20003800000 */
[----:B------:R-:W-:Y:S01]  /*2940*/  FADD.FTZ R145, -R197, R146 ;  /* 0x00000092c5917221 */ /* 0x000fe20000010100 */
[----:B------:R-:W4:Y:S01]  /*2950*/  SHFL.UP PT, R15, R158, 0x1, RZ ;  /* 0x042000009e0f7989 */ /* 0x000f2200000e00ff */
[----:B------:R-:W-:-:S02]  /*2960*/  FMUL.FTZ R144, R194, -R129 ;  /* 0x80000081c2907220 */ /* 0x000fc40000410000 */
[-C--:B------:R-:W-:Y:S01]  /*2970*/  FMUL.FTZ R142, R194, -R145.reuse ;  /* 0x80000091c28e7220 */ /* 0x080fe20000410000 */
[----:B-----5:R-:W-:Y:S01]  /*2980*/  SHFL.IDX PT, R27, R27, RZ, 0x1f ;  /* 0x00001fff1b1b7589 */ /* 0x020fe200000e0000 */
[----:B------:R-:W-:Y:S02]  /*2990*/  FFMA.FTZ R144, R176, R145, R144 ;  /* 0x00000091b0907223 */ /* 0x000fe40000010090 */
[----:B------:R-:W-:Y:S01]  /*29a0*/  FMUL.FTZ R183, R80, R156 ;  /* 0x0000009c50b77220 */ /* 0x000fe20000410000 */
[----:B------:R-:W-:Y:S01]  /*29b0*/  SHFL.IDX PT, R26, R26, RZ, 0x1f ;  /* 0x00001fff1a1a7589 */ /* 0x000fe200000e0000 */
[----:B------:R-:W-:Y:S02]  /*29c0*/  FFMA.FTZ R129, R176, R129, -R142 ;  /* 0x00000081b0817223 */ /* 0x000fe4000001088e */
[----:B------:R-:W-:Y:S02]  /*29d0*/  FMUL.FTZ R196, R80, R155 ;  /* 0x0000009b50c47220 */ /* 0x000fe40000410000 */
[----:B------:R-:W-:-:S02]  /*29e0*/  FADD.FTZ R146, -R183, R144 ;  /* 0x00000090b7927221 */ /* 0x000fc40000010100 */
[----:B------:R-:W-:Y:S02]  /*29f0*/  FADD.FTZ R144, R196, R129 ;  /* 0x00000081c4907221 */ /* 0x000fe40000010000 */
[----:B------:R-:W-:Y:S02]  /*2a00*/  FMUL.FTZ R129, R187, -R146 ;  /* 0x80000092bb817220 */ /* 0x000fe40000410000 */
[----:B0-----:R-:W-:Y:S02]  /*2a10*/  FMUL.FTZ R142, R14, R12 ;  /* 0x0000000c0e8e7220 */ /* 0x001fe40000410000 */
[-C--:B------:R-:W-:Y:S02]  /*2a20*/  FFMA.FTZ R145, R185, R144.reuse, -R129 ;  /* 0x00000090b9917223 */ /* 0x080fe40000010881 */
[----:B--2---:R-:W-:Y:S02]  /*2a30*/  FFMA.FTZ R129, R153, R13, R142 ;  /* 0x0000000d99817223 */ /* 0x004fe4000001008e */
[----:B------:R-:W-:-:S02]  /*2a40*/  FMUL.FTZ R147, R187, -R144 ;  /* 0x80000090bb937220 */ /* 0x000fc40000410000 */
[C---:B---3--:R-:W-:Y:S01]  /*2a50*/  FMUL.FTZ R142, R14.reuse, R127 ;  /* 0x0000007f0e8e7220 */ /* 0x048fe20000410000 */
[C---:B------:R-:W-:Y:S01]  /*2a60*/  FSEL R129, R14.reuse, R129, !P3 ;  /* 0x000000810e817208 */ /* 0x040fe20005800000 */
[C---:B----4-:R-:W-:Y:S02]  /*2a70*/  FMUL.FTZ R144, R14.reuse, R15 ;  /* 0x0000000f0e907220 */ /* 0x050fe40000410000 */
[----:B------:R-:W-:Y:S02]  /*2a80*/  FMUL.FTZ R13, R14, R13 ;  /* 0x0000000d0e0d7220 */ /* 0x000fe40000410000 */
[C---:B------:R-:W-:Y:S01]  /*2a90*/  FFMA.FTZ R15, R153.reuse, R15, -R142 ;  /* 0x0000000f990f7223 */ /* 0x040fe2000001088e */
[----:B------:R-:W-:Y:S01]  /*2aa0*/  SHFL.UP PT, R14, R129, 0x2, RZ ;  /* 0x04400000810e7989 */ /* 0x000fe200000e00ff */
[C---:B------:R-:W-:Y:S02]  /*2ab0*/  FFMA.FTZ R127, R153.reuse, R127, R144 ;  /* 0x0000007f997f7223 */ /* 0x040fe40000010090 */
[----:B------:R-:W-:-:S02]  /*2ac0*/  @P3 FFMA.FTZ R153, R153, R12, -R13 ;  /* 0x0000000c99993223 */ /* 0x000fc4000001080d */
[----:B------:R-:W-:Y:S02]  /*2ad0*/  @P3 FADD.FTZ R158, R158, R15 ;  /* 0x0000000f9e9e3221 */ /* 0x000fe40000010000 */
[----:B------:R-:W-:Y:S01]  /*2ae0*/  @P3 FADD.FTZ R154, R154, R127 ;  /* 0x0000007f9a9a3221 */ /* 0x000fe20000010000 */
[----:B------:R-:W-:Y:S01]  /*2af0*/  ISETP.GE.AND P3, PT, R31, 0x2, PT ;  /* 0x000000021f00780c */ /* 0x000fe20003f66270 */
[----:B-1----:R-:W-:Y:S01]  /*2b00*/  FMUL.FTZ R12, R150, -R24 ;  /* 0x80000018960c7220 */ /* 0x002fe20000410000 */
[----:B------:R-:W0:Y:S01]  /*2b10*/  SHFL.UP PT, R142, R158, 0x2, RZ ;  /* 0x044000009e8e7989 */ /* 0x000e2200000e00ff */
[----:B------:R-:W-:Y:S02]  /*2b20*/  FFMA.FTZ R147, R185, R146, R147 ;  /* 0x00000092b9937223 */ /* 0x000fe40000010093 */
[C---:B------:R-:W-:Y:S01]  /*2b30*/  FMUL.FTZ R200, R81.reuse, R156 ;  /* 0x0000009c51c87220 */ /* 0x040fe20000410000 */
[----:B------:R-:W1:Y:S01]  /*2b40*/  SHFL.UP PT, R144, R154, 0x2, RZ ;  /* 0x044000009a907989 */ /* 0x000e6200000e00ff */
[----:B------:R-:W-:-:S02]  /*2b50*/  FMUL.FTZ R202, R81, R155 ;  /* 0x0000009b51ca7220 */ /* 0x000fc40000410000 */
[-C--:B------:R-:W-:Y:S02]  /*2b60*/  FFMA.FTZ R148, R139, -R25.reuse, R12 ;  /* 0x800000198b947223 */ /* 0x080fe4000001000c */
[----:B------:R-:W2:Y:S01]  /*2b70*/  SHFL.UP PT, R12, R153, 0x2, RZ ;  /* 0x04400000990c7989 */ /* 0x000ea200000e00ff */
[----:B------:R-:W-:Y:S02]  /*2b80*/  FADD.FTZ R147, -R200, R147 ;  /* 0x00000093c8937221 */ /* 0x000fe40000010100 */
[----:B------:R-:W-:Y:S02]  /*2b90*/  FADD.FTZ R145, R202, R145 ;  /* 0x00000091ca917221 */ /* 0x000fe40000010000 */
[----:B------:R-:W-:Y:S02]  /*2ba0*/  FMUL.FTZ R13, R150, R25 ;  /* 0x00000019960d7220 */ /* 0x000fe40000410000 */
[C---:B------:R-:W-:Y:S02]  /*2bb0*/  FMUL.FTZ R15, R182.reuse, -R147 ;  /* 0x80000093b60f7220 */ /* 0x040fe40000410000 */
[----:B------:R-:W-:-:S02]  /*2bc0*/  FMUL.FTZ R127, R182, -R145 ;  /* 0x80000091b67f7220 */ /* 0x000fc40000410000 */
[----:B------:R-:W-:Y:S02]  /*2bd0*/  FFMA.FTZ R146, R139, R24, -R13 ;  /* 0x000000188b927223 */ /* 0x000fe4000001080d */
[C---:B------:R-:W-:Y:S02]  /*2be0*/  FMUL.FTZ R13, R195.reuse, -R148 ;  /* 0x80000094c30d7220 */ /* 0x040fe40000410000 */
[C---:B------:R-:W-:Y:S02]  /*2bf0*/  FFMA.FTZ R152, R180.reuse, R145, -R15 ;  /* 0x00000091b4987223 */ /* 0x040fe4000001080f */
[----:B------:R-:W-:Y:S02]  /*2c00*/  FFMA.FTZ R127, R180, R147, R127 ;  /* 0x00000093b47f7223 */ /* 0x000fe4000001007f */
[----:B------:R-:W-:Y:S02]  /*2c10*/  FMUL.FTZ R198, R82, R156 ;  /* 0x0000009c52c67220 */ /* 0x000fe40000410000 */
[----:B------:R-:W-:-:S02]  /*2c20*/  FMUL.FTZ R15, R195, -R146 ;  /* 0x80000092c30f7220 */ /* 0x000fc40000410000 */
[C---:B------:R-:W-:Y:S02]  /*2c30*/  FFMA.FTZ R13, R193.reuse, R146, -R13 ;  /* 0x00000092c10d7223 */ /* 0x040fe4000001080d */
[----:B------:R-:W-:Y:S02]  /*2c40*/  FMUL.FTZ R199, R82, R155 ;  /* 0x0000009b52c77220 */ /* 0x000fe40000410000 */
[----:B------:R-:W-:Y:S02]  /*2c50*/  FADD.FTZ R146, -R198, R127 ;  /* 0x0000007fc6927221 */ /* 0x000fe40000010100 */
[----:B------:R-:W-:Y:S02]  /*2c60*/  FFMA.FTZ R15, R193, R148, R15 ;  /* 0x00000094c10f7223 */ /* 0x000fe4000001000f */
[----:B------:R-:W-:Y:S02]  /*2c70*/  FADD.FTZ R152, R199, R152 ;  /* 0x00000098c7987221 */ /* 0x000fe40000010000 */
[----:B------:R-:W-:-:S02]  /*2c80*/  FMUL.FTZ R147, R191, -R146 ;  /* 0x80000092bf937220 */ /* 0x000fc40000410000 */
[C---:B------:R-:W-:Y:S02]  /*2c90*/  FMUL.FTZ R145, R186.reuse, -R13 ;  /* 0x8000000dba917220 */ /* 0x040fe40000410000 */
[-C--:B------:R-:W-:Y:S02]  /*2ca0*/  FMUL.FTZ R127, R186, -R15.reuse ;  /* 0x8000000fba7f7220 */ /* 0x080fe40000410000 */
[----:B------:R-:W-:Y:S02]  /*2cb0*/  FFMA.FTZ R161, R189, R152, -R147 ;  /* 0x00000098bda17223 */ /* 0x000fe40000010893 */
[C---:B------:R-:W-:Y:S02]  /*2cc0*/  FFMA.FTZ R151, R184.reuse, R15, R145 ;  /* 0x0000000fb8977223 */ /* 0x040fe40000010091 */
[----:B------:R-:W-:Y:S02]  /*2cd0*/  FFMA.FTZ R147, R184, R13, -R127 ;  /* 0x0000000db8937223 */ /* 0x000fe4000001087f */
[----:B0-----:R-:W-:-:S02]  /*2ce0*/  FMUL.FTZ R145, R129, R142 ;  /* 0x0000008e81917220 */ /* 0x001fc40000410000 */
[C---:B-1----:R-:W-:Y:S02]  /*2cf0*/  FMUL.FTZ R127, R129.reuse, R144 ;  /* 0x00000090817f7220 */ /* 0x042fe40000410000 */
[C---:B--2---:R-:W-:Y:S02]  /*2d00*/  FMUL.FTZ R15, R129.reuse, R12 ;  /* 0x0000000c810f7220 */ /* 0x044fe40000410000 */
[----:B------:R-:W-:Y:S02]  /*2d10*/  FMUL.FTZ R13, R129, R14 ;  /* 0x0000000e810d7220 */ /* 0x000fe40000410000 */
[C---:B------:R-:W-:Y:S02]  /*2d20*/  FFMA.FTZ R145, R153.reuse, R144, R145 ;  /* 0x0000009099917223 */ /* 0x040fe40000010091 */
[C---:B------:R-:W-:Y:S02]  /*2d30*/  FFMA.FTZ R127, R153.reuse, R142, -R127 ;  /* 0x0000008e997f7223 */ /* 0x040fe4000001087f */
[----:B------:R-:W-:-:S02]  /*2d40*/  FFMA.FTZ R14, R153, R14, R15 ;  /* 0x0000000e990e7223 */ /* 0x000fc4000001000f */
[----:B------:R-:W-:Y:S02]  /*2d50*/  FMUL.FTZ R148, R191, -R152 ;  /* 0x80000098bf947220 */ /* 0x000fe40000410000 */
[----:B------:R-:W-:Y:S01]  /*2d60*/  @P3 FFMA.FTZ R153, R153, R12, -R13 ;  /* 0x0000000c99993223 */ /* 0x000fe2000001080d */
[----:B------:R-:W-:Y:S01]  /*2d70*/  FSEL R14, R129, R14, !P3 ;  /* 0x0000000e810e7208 */ /* 0x000fe20005800000 */
[----:B------:R-:W-:Y:S02]  /*2d80*/  @P3 FADD.FTZ R154, R154, R145 ;  /* 0x000000919a9a3221 */ /* 0x000fe40000010000 */
[----:B------:R-:W-:Y:S02]  /*2d90*/  FMUL.FTZ R12, R192, -R147 ;  /* 0x80000093c00c7220 */ /* 0x000fe40000410000 */
[----:B------:R-:W-:Y:S01]  /*2da0*/  @P3 FADD.FTZ R158, R158, R127 ;  /* 0x0000007f9e9e3221 */ /* 0x000fe20000010000 */
[----:B------:R-:W-:Y:S01]  /*2db0*/  SHFL.UP PT, R13, R14, 0x4, RZ ;  /* 0x048000000e0d7989 */ /* 0x000fe200000e00ff */
[----:B------:R-:W-:Y:S01]  /*2dc0*/  FFMA.FTZ R148, R189, R146, R148 ;  /* 0x00000092bd947223 */ /* 0x000fe20000010094 */
[----:B------:R-:W-:Y:S01]  /*2dd0*/  ISETP.GE.AND P3, PT, R31, 0x4, PT ;  /* 0x000000041f00780c */ /* 0x000fe20003f66270 */
[C---:B------:R-:W-:Y:S01]  /*2de0*/  FMUL.FTZ R205, R83.reuse, R156 ;  /* 0x0000009c53cd7220 */ /* 0x040fe20000410000 */
[----:B------:R-:W0:Y:S01]  /*2df0*/  SHFL.UP PT, R127, R154, 0x4, RZ ;  /* 0x048000009a7f7989 */ /* 0x000e2200000e00ff */
[----:B------:R-:W-:-:S02]  /*2e00*/  FMUL.FTZ R204, R83, R155 ;  /* 0x0000009b53cc7220 */ /* 0x000fc40000410000 */
[-C--:B------:R-:W-:Y:S01]  /*2e10*/  FFMA.FTZ R129, R178, R151.reuse, R12 ;  /* 0x00000097b2817223 */ /* 0x080fe2000001000c */
[----:B------:R-:W1:Y:S01]  /*2e20*/  SHFL.UP PT, R15, R158, 0x4, RZ ;  /* 0x048000009e0f7989 */ /* 0x000e6200000e00ff */
[----:B------:R-:W-:Y:S02]  /*2e30*/  FADD.FTZ R145, -R205, R148 ;  /* 0x00000094cd917221 */ /* 0x000fe40000010100 */
[----:B------:R-:W-:Y:S01]  /*2e40*/  FADD.FTZ R161, R204, R161 ;  /* 0x000000a1cca17221 */ /* 0x000fe20000010000 */
[----:B------:R-:W2:Y:S01]  /*2e50*/  SHFL.UP PT, R12, R153, 0x4, RZ ;  /* 0x04800000990c7989 */ /* 0x000ea200000e00ff */
[----:B------:R-:W-:Y:S02]  /*2e60*/  FMUL.FTZ R151, R192, -R151 ;  /* 0x80000097c0977220 */ /* 0x000fe40000410000 */
[C---:B------:R-:W-:Y:S02]  /*2e70*/  FMUL.FTZ R142, R190.reuse, -R145 ;  /* 0x80000091be8e7220 */ /* 0x040fe40000410000 */
[----:B------:R-:W-:-:S02]  /*2e80*/  FMUL.FTZ R144, R190, -R161 ;  /* 0x800000a1be907220 */ /* 0x000fc40000410000 */
[----:B------:R-:W-:Y:S02]  /*2e90*/  FFMA.FTZ R151, R178, R147, -R151 ;  /* 0x00000093b2977223 */ /* 0x000fe40000010897 */
[----:B------:R-:W-:Y:S02]  /*2ea0*/  FFMA.FTZ R146, R188, R161, -R142 ;  /* 0x000000a1bc927223 */ /* 0x000fe4000001088e */
[----:B------:R-:W-:Y:S02]  /*2eb0*/  FMUL.FTZ R203, R84, R155 ;  /* 0x0000009b54cb7220 */ /* 0x000fe40000410000 */
[----:B------:R-:W-:Y:S02]  /*2ec0*/  FFMA.FTZ R148, R188, R145, R144 ;  /* 0x00000091bc947223 */ /* 0x000fe40000010090 */
[----:B------:R-:W-:Y:S02]  /*2ed0*/  FMUL.FTZ R142, R194, -R129 ;  /* 0x80000081c28e7220 */ /* 0x000fe40000410000 */
[----:B------:R-:W-:-:S02]  /*2ee0*/  FMUL.FTZ R201, R84, R156 ;  /* 0x0000009c54c97220 */ /* 0x000fc40000410000 */
[-C--:B------:R-:W-:Y:S02]  /*2ef0*/  FMUL.FTZ R144, R194, -R151.reuse ;  /* 0x80000097c2907220 */ /* 0x080fe40000410000 */
[----:B------:R-:W-:Y:S02]  /*2f00*/  FADD.FTZ R145, R203, R146 ;  /* 0x00000092cb917221 */ /* 0x000fe40000010000 */
[C---:B------:R-:W-:Y:S02]  /*2f10*/  FFMA.FTZ R142, R176.reuse, R151, -R142 ;  /* 0x00000097b08e7223 */ /* 0x040fe4000001088e */
[----:B------:R-:W-:Y:S02]  /*2f20*/  FADD.FTZ R148, -R201, R148 ;  /* 0x00000094c9947221 */ /* 0x000fe40000010100 */
[----:B------:R-:W-:Y:S02]  /*2f30*/  FFMA.FTZ R144, R176, R129, R144 ;  /* 0x00000081b0907223 */ /* 0x000fe40000010090 */
[----:B------:R-:W-:-:S02]  /*2f40*/  FMUL.FTZ R147, R140, -R145 ;  /* 0x800000918c937220 */ /* 0x000fc40000410000 */
[----:B------:R-:W-:Y:S02]  /*2f50*/  FMUL.FTZ R152, R140, -R148 ;  /* 0x800000948c987220 */ /* 0x000fe40000410000 */
[C---:B------:R-:W-:Y:S02]  /*2f60*/  FMUL.FTZ R146, R187.reuse, -R142 ;  /* 0x8000008ebb927220 */ /* 0x040fe40000410000 */
[----:B------:R-:W-:Y:S02]  /*2f70*/  FMUL.FTZ R129, R187, -R144 ;  /* 0x80000090bb817220 */ /* 0x000fe40000410000 */
[C---:B------:R-:W-:Y:S02]  /*2f80*/  FFMA.FTZ R151, R149.reuse, R148, R147 ;  /* 0x0000009495977223 */ /* 0x040fe40000010093 */
[----:B------:R-:W-:Y:S02]  /*2f90*/  FFMA.FTZ R152, R149, R145, -R152 ;  /* 0x0000009195987223 */ /* 0x000fe40000010898 */
[----:B------:R-:W-:-:S02]  /*2fa0*/  FFMA.FTZ R147, R185, R144, R146 ;  /* 0x00000090b9937223 */ /* 0x000fc40000010092 */
[----:B------:R-:W-:Y:S02]  /*2fb0*/  FFMA.FTZ R145, R185, R142, -R129 ;  /* 0x0000008eb9917223 */ /* 0x000fe40000010881 */
[C---:B0-----:R-:W-:Y:S02]  /*2fc0*/  FMUL.FTZ R144, R14.reuse, R127 ;  /* 0x0000007f0e907220 */ /* 0x041fe40000410000 */
        /* <DEDUP_REMOVED lines=17> */
[----:B------:R-:W-:Y:S01]  /*30e0*/  FFMA.FTZ R152, R180, R147, R12 ;  /* 0x00000093b4987223 */ /* 0x000fe2000001000c */
[----:B------:R-:W1:Y:S01]  /*30f0*/  SHFL.UP PT, R144, R154, 0x8, RZ ;  /* 0x050000009a907989 */ /* 0x000e6200000e00ff */
[----:B------:R-:W-:Y:S02]  /*3100*/  FADD.FTZ R151, -R148, R151 ;  /* 0x0000009794977221 */ /* 0x000fe40000010100 */
[C---:B------:R-:W-:Y:S01]  /*3110*/  FMUL.FTZ R146, R135.reuse, -R15 ;  /* 0x8000000f87927220 */ /* 0x040fe20000410000 */
[----:B------:R-:W2:Y:S01]  /*3120*/  SHFL.UP PT, R12, R153, 0x8, RZ ;  /* 0x05000000990c7989 */ /* 0x000ea200000e00ff */
[----:B------:R-:W-:Y:S02]  /*3130*/  FMUL.FTZ R147, R182, -R147 ;  /* 0x80000093b6937220 */ /* 0x000fe40000410000 */
[-C--:B------:R-:W-:Y:S02]  /*3140*/  FMUL.FTZ R127, R135, -R151.reuse ;  /* 0x80000097877f7220 */ /* 0x080fe40000410000 */
[----:B------:R-:W-:-:S02]  /*3150*/  FFMA.FTZ R162, R138, R151, R146 ;  /* 0x000000978aa27223 */ /* 0x000fc40000010092 */
[----:B------:R-:W-:Y:S02]  /*3160*/  FFMA.FTZ R146, R180, R145, -R147 ;  /* 0x00000091b4927223 */ /* 0x000fe40000010893 */
[----:B------:R-:W-:Y:S02]  /*3170*/  FFMA.FTZ R160, R138, R15, -R127 ;  /* 0x0000000f8aa07223 */ /* 0x000fe4000001087f */
[C---:B------:R-:W-:Y:S02]  /*3180*/  FMUL.FTZ R147, R86.reuse, R156 ;  /* 0x0000009c56937220 */ /* 0x040fe40000410000 */
[C---:B------:R-:W-:Y:S02]  /*3190*/  FMUL.FTZ R15, R191.reuse, -R152 ;  /* 0x80000098bf0f7220 */ /* 0x040fe40000410000 */
[----:B------:R-:W-:Y:S02]  /*31a0*/  FMUL.FTZ R145, R191, -R146 ;  /* 0x80000092bf917220 */ /* 0x000fe40000410000 */
[----:B------:R-:W-:-:S02]  /*31b0*/  FMUL.FTZ R127, R86, R155 ;  /* 0x0000009b567f7220 */ /* 0x000fc40000410000 */
[----:B------:R-:W-:Y:S02]  /*31c0*/  FADD.FTZ R162, -R147, R162 ;  /* 0x000000a293a27221 */ /* 0x000fe40000010100 */
[C---:B------:R-:W-:Y:S02]  /*31d0*/  FFMA.FTZ R15, R189.reuse, R146, -R15 ;  /* 0x00000092bd0f7223 */ /* 0x040fe4000001080f */
[----:B------:R-:W-:Y:S02]  /*31e0*/  FFMA.FTZ R145, R189, R152, R145 ;  /* 0x00000098bd917223 */ /* 0x000fe40000010091 */
[----:B------:R-:W-:Y:S02]  /*31f0*/  FADD.FTZ R160, R127, R160 ;  /* 0x000000a07fa07221 */ /* 0x000fe40000010000 */
[----:B------:R-:W-:Y:S02]  /*3200*/  FMUL.FTZ R152, R137, -R162 ;  /* 0x800000a289987220 */ /* 0x000fe40000410000 */
[----:B------:R-:W-:-:S02]  /*3210*/  FMUL.FTZ R151, R190, -R15 ;  /* 0x8000000fbe977220 */ /* 0x000fc40000410000 */
[-C--:B------:R-:W-:Y:S02]  /*3220*/  FMUL.FTZ R146, R190, -R145.reuse ;  /* 0x80000091be927220 */ /* 0x080fe40000410000 */
        /* <DEDUP_REMOVED lines=8> */
[----:B------:R-:W-:Y:S02]  /*32b0*/  FFMA.FTZ R163, R123, R162, R161 ;  /* 0x000000a27ba37223 */ /* 0x000fe400000100a1 */
[C---:B------:R-:W-:Y:S02]  /*32c0*/  FFMA.FTZ R161, R153.reuse, R144, R151 ;  /* 0x0000009099a17223 */ /* 0x040fe40000010097 */
[----:B------:R-:W-:-:S02]  /*32d0*/  FFMA.FTZ R151, R153, R142, -R146 ;  /* 0x0000008e99977223 */ /* 0x000fc40000010892 */
[C---:B------:R-:W-:Y:S02]  /*32e0*/  FFMA.FTZ R14, R153.reuse, R14, R145 ;  /* 0x0000000e990e7223 */ /* 0x040fe40000010091 */
[----:B------:R-:W-:Y:S02]  /*32f0*/  @P3 FFMA.FTZ R153, R153, R12, -R15 ;  /* 0x0000000c99993223 */ /* 0x000fe4000001080f */
[----:B------:R-:W-:Y:S01]  /*3300*/  FMUL.FTZ R12, R140, -R152 ;  /* 0x800000988c0c7220 */ /* 0x000fe20000410000 */
[----:B------:R-:W-:Y:S01]  /*3310*/  FSEL R14, R13, R14, !P3 ;  /* 0x0000000e0d0e7208 */ /* 0x000fe20005800000 */
[----:B------:R-:W-:Y:S02]  /*3320*/  @P3 FADD.FTZ R154, R154, R161 ;  /* 0x000000a19a9a3221 */ /* 0x000fe40000010000 */
[----:B------:R-:W-:Y:S02]  /*3330*/  FFMA.FTZ R161, R149, R160, R12 ;  /* 0x000000a095a17223 */ /* 0x000fe4000001000c */
[C---:B------:R-:W-:Y:S01]  /*3340*/  FMUL.FTZ R146, R87.reuse, R156 ;  /* 0x0000009c57927220 */ /* 0x040fe20000410000 */
[----:B------:R-:W0:Y:S01]  /*3350*/  SHFL.UP PT, R12, R153, 0x10, RZ ;  /* 0x06000000990c7989 */ /* 0x000e2200000e00ff */
[----:B------:R-:W-:-:S02]  /*3360*/  FMUL.FTZ R145, R87, R155 ;  /* 0x0000009b57917220 */ /* 0x000fc40000410000 */
[----:B------:R-:W-:Y:S01]  /*3370*/  @P3 FADD.FTZ R158, R158, R151 ;  /* 0x000000979e9e3221 */ /* 0x000fe20000010000 */
[----:B------:R-:W1:Y:S01]  /*3380*/  SHFL.UP PT, R13, R14, 0x10, RZ ;  /* 0x060000000e0d7989 */ /* 0x000e6200000e00ff */
[----:B------:R-:W-:Y:S01]  /*3390*/  FMUL.FTZ R160, R140, -R160 ;  /* 0x800000a08ca07220 */ /* 0x000fe20000410000 */
[----:B------:R-:W-:Y:S01]  /*33a0*/  ISETP.GE.AND P3, PT, R31, 0x10, PT ;  /* 0x000000101f00780c */ /* 0x000fe20003f66270 */
[----:B------:R-:W-:Y:S01]  /*33b0*/  FADD.FTZ R167, -R146, R163 ;  /* 0x000000a392a77221 */ /* 0x000fe20000010100 */
[----:B------:R-:W2:Y:S01]  /*33c0*/  SHFL.UP PT, R151, R154, 0x10, RZ ;  /* 0x060000009a977989 */ /* 0x000ea200000e00ff */
[----:B------:R-:W-:Y:S02]  /*33d0*/  FADD.FTZ R163, R145, R170 ;  /* 0x000000aa91a37221 */ /* 0x000fe40000010000 */
[----:B------:R-:W-:Y:S01]  /*33e0*/  FFMA.FTZ R160, R149, R152, -R160 ;  /* 0x0000009895a07223 */ /* 0x000fe200000108a0 */
[----:B------:R-:W3:Y:S01]  /*33f0*/  SHFL.UP PT, R15, R158, 0x10, RZ ;  /* 0x060000009e0f7989 */ /* 0x000ee200000e00ff */
[----:B------:R-:W-:-:S02]  /*3400*/  FMUL.FTZ R142, R132, -R167 ;  /* 0x800000a7848e7220 */ /* 0x000fc40000410000 */
[-C--:B------:R-:W-:Y:S02]  /*3410*/  FMUL.FTZ R144, R132, -R163.reuse ;  /* 0x800000a384907220 */ /* 0x080fe40000410000 */
[C---:B------:R-:W-:Y:S02]  /*3420*/  FMUL.FTZ R152, R135.reuse, -R160 ;  /* 0x800000a087987220 */ /* 0x040fe40000410000 */
[C---:B------:R-:W-:Y:S02]  /*3430*/  FFMA.FTZ R169, R136.reuse, R163, -R142 ;  /* 0x000000a388a97223 */ /* 0x040fe4000001088e */
[----:B------:R-:W-:Y:S02]  /*3440*/  FFMA.FTZ R167, R136, R167, R144 ;  /* 0x000000a788a77223 */ /* 0x000fe40000010090 */
[----:B------:R-:W-:Y:S02]  /*3450*/  FMUL.FTZ R142, R88, R156 ;  /* 0x0000009c588e7220 */ /* 0x000fe40000410000 */
[----:B------:R-:W-:-:S02]  /*3460*/  FMUL.FTZ R163, R135, -R161 ;  /* 0x800000a187a37220 */ /* 0x000fc40000410000 */
[----:B------:R-:W-:Y:S02]  /*3470*/  FFMA.FTZ R152, R138, R161, R152 ;  /* 0x000000a18a987223 */ /* 0x000fe40000010098 */
[----:B------:R-:W-:Y:S02]  /*3480*/  FMUL.FTZ R144, R88, R155 ;  /* 0x0000009b58907220 */ /* 0x000fe40000410000 */
[----:B------:R-:W-:Y:S02]  /*3490*/  FADD.FTZ R172, -R142, R167 ;  /* 0x000000a78eac7221 */ /* 0x000fe40000010100 */
[----:B------:R-:W-:Y:S02]  /*34a0*/  FFMA.FTZ R160, R138, R160, -R163 ;  /* 0x000000a08aa07223 */ /* 0x000fe400000108a3 */
[----:B------:R-:W-:Y:S02]  /*34b0*/  FMUL.FTZ R161, R137, -R152 ;  /* 0x8000009889a17220 */ /* 0x000fe40000410000 */
[----:B------:R-:W-:-:S02]  /*34c0*/  FADD.FTZ R170, R144, R169 ;  /* 0x000000a990aa7221 */ /* 0x000fc40000010000 */
[----:B------:R-:W-:Y:S02]  /*34d0*/  FMUL.FTZ R163, R131, -R172 ;  /* 0x800000ac83a37220 */ /* 0x000fe40000410000 */
[-C--:B------:R-:W-:Y:S02]  /*34e0*/  FMUL.FTZ R162, R137, -R160.reuse ;  /* 0x800000a089a27220 */ /* 0x080fe40000410000 */
[----:B------:R-:W-:Y:S02]  /*34f0*/  FFMA.FTZ R161, R123, R160, -R161 ;  /* 0x000000a07ba17223 */ /* 0x000fe400000108a1 */
[----:B0-----:R-:W-:Y:S02]  /*3500*/  FMUL.FTZ R160, R14, R12 ;  /* 0x0000000c0ea07220 */ /* 0x001fe40000410000 */
[----:B------:R-:W-:Y:S02]  /*3510*/  FFMA.FTZ R169, R133, R170, -R163 ;  /* 0x000000aa85a97223 */ /* 0x000fe400000108a3 */
[----:B------:R-:W-:-:S02]  /*3520*/  FFMA.FTZ R163, R123, R152, R162 ;  /* 0x000000987ba37223 */ /* 0x000fc400000100a2 */
[CC--:B-1----:R-:W-:Y:S02]  /*3530*/  FMUL.FTZ R152, R14.reuse, R13.reuse ;  /* 0x0000000d0e987220 */ /* 0x0c2fe40000410000 */
[----:B------:R-:W-:Y:S02]  /*3540*/  FFMA.FTZ R13, R153, R13, R160 ;  /* 0x0000000d990d7223 */ /* 0x000fe400000100a0 */
[----:B------:R-:W-:Y:S02]  /*3550*/  FMUL.FTZ R167, R131, -R170 ;  /* 0x800000aa83a77220 */ /* 0x000fe40000410000 */
[C---:B--2---:R-:W-:Y:S01]  /*3560*/  FMUL.FTZ R162, R14.reuse, R151 ;  /* 0x000000970ea27220 */ /* 0x044fe20000410000 */
[C---:B------:R-:W-:Y:S01]  /*3570*/  FSEL R160, R14.reuse, R13, !P3 ;  /* 0x0000000d0ea07208 */ /* 0x040fe20005800000 */
[-C--:B---3--:R-:W-:Y:S01]  /*3580*/  FMUL.FTZ R170, R14, R15.reuse ;  /* 0x0000000f0eaa7220 */ /* 0x088fe20000410000 */
[----:B------:R-:W-:Y:S01]  /*3590*/  HFMA2.MMA R13, -RZ, RZ, 0, 0 ;  /* 0x00000000ff0d7435 */ /* 0x000fe200000001ff */
[----:B------:R-:W-:-:S02]  /*35a0*/  FFMA.FTZ R15, R153, R15, -R162 ;  /* 0x0000000f990f7223 */ /* 0x000fc400000108a2 */
[C---:B------:R-:W-:Y:S01]  /*35b0*/  FFMA.FTZ R151, R153.reuse, R151, R170 ;  /* 0x0000009799977223 */ /* 0x040fe200000100aa */
[----:B------:R-:W0:Y:S01]  /*35c0*/  SHFL.UP PT, R160, R160, 0x1, RZ ;  /* 0x04200000a0a07989 */ /* 0x000e2200000e00ff */
[----:B------:R-:W-:Y:S01]  /*35d0*/  @P3 FFMA.FTZ R153, R153, R12, -R152 ;  /* 0x0000000c99993223 */ /* 0x000fe20000010898 */
[----:B------:R-:W-:Y:S01]  /*35e0*/  MOV R12, 0x3f800000 ;  /* 0x3f800000000c7802 */ /* 0x000fe20000000f00 */
[----:B------:R-:W-:Y:S02]  /*35f0*/  @P3 FADD.FTZ R154, R154, R151 ;  /* 0x000000979a9a3221 */ /* 0x000fe40000010000 */
[----:B------:R-:W-:Y:S02]  /*3600*/  @P3 FADD.FTZ R158, R158, R15 ;  /* 0x0000000f9e9e3221 */ /* 0x000fe40000010000 */
[----:B------:R-:W1:Y:S01]  /*3610*/  SHFL.UP PT, R153, R153, 0x1, RZ ;  /* 0x0420000099997989 */ /* 0x000e6200000e00ff */
[----:B------:R-:W-:Y:S01]  /*3620*/  FFMA.FTZ R172, R133, R172, R167 ;  /* 0x000000ac85ac7223 */ /* 0x000fe200000100a7 */
[----:B------:R-:W-:Y:S01]  /*3630*/  CS2R R14, SRZ ;  /* 0x00000000000e7805 */ /* 0x000fe2000001ff00 */
[C---:B------:R-:W-:Y:S01]  /*3640*/  FMUL.FTZ R162, R132.reuse, -R163 ;  /* 0x800000a384a27220 */ /* 0x040fe20000410000 */
[----:B------:R-:W2:Y:S01]  /*3650*/  SHFL.UP PT, R154, R154, 0x1, RZ ;  /* 0x042000009a9a7989 */ /* 0x000ea200000e00ff */
[----:B------:R-:W-:-:S02]  /*3660*/  FMUL.FTZ R167, R132, -R161 ;  /* 0x800000a184a77220 */ /* 0x000fc40000410000 */
[C---:B------:R-:W-:Y:S01]  /*3670*/  FFMA.FTZ R162, R136.reuse, R161, -R162 ;  /* 0x000000a188a27223 */ /* 0x040fe200000108a2 */
[----:B------:R-:W3:Y:S01]  /*3680*/  SHFL.UP PT, R158, R158, 0x1, RZ ;  /* 0x042000009e9e7989 */ /* 0x000ee200000e00ff */
[----:B------:R-:W-:Y:S02]  /*3690*/  FFMA.FTZ R170, R136, R163, R167 ;  /* 0x000000a388aa7223 */ /* 0x000fe400000100a7 */
[C---:B------:R-:W-:Y:S01]  /*36a0*/  FMUL.FTZ R152, R89.reuse, R155 ;  /* 0x0000009b59987220 */ /* 0x040fe20000410000 */
[----:B------:R-:W4:Y:S01]  /*36b0*/  @!P0 LDS.128 R12, [UR4+0x1980] ;  /* 0x00198004ff0c8984 */ /* 0x000f220008000c00 */
[----:B------:R-:W-:Y:S01]  /*36c0*/  FMUL.FTZ R151, R89, R156 ;  /* 0x0000009c59977220 */ /* 0x000fe20000410000 */
[----:B------:R-:W-:Y:S01]  /*36d0*/  ISETP.NE.AND P0, PT, R29, 0x1f, PT ;  /* 0x0000001f1d00780c */ /* 0x000fe20003f05270 */
[C---:B------:R-:W-:Y:S02]  /*36e0*/  FMUL.FTZ R163, R131.reuse, -R162 ;  /* 0x800000a283a37220 */ /* 0x040fe40000410000 */
[----:B------:R-:W-:-:S02]  /*36f0*/  FMUL.FTZ R161, R131, -R170 ;  /* 0x800000aa83a17220 */ /* 0x000fc40000410000 */
[----:B------:R-:W-:Y:S02]  /*3700*/  FADD.FTZ R171, -R151, R172 ;  /* 0x000000ac97ab7221 */ /* 0x000fe40000010100 */
[----:B------:R-:W-:Y:S02]  /*3710*/  FADD.FTZ R169, R152, R169 ;  /* 0x000000a998a97221 */ /* 0x000fe40000010000 */
[C---:B------:R-:W-:Y:S02]  /*3720*/  FFMA.FTZ R209, R133.reuse, R170, R163 ;  /* 0x000000aa85d17223 */ /* 0x040fe400000100a3 */
[----:B------:R-:W-:Y:S02]  /*3730*/  FFMA.FTZ R163, R133, R162, -R161 ;  /* 0x000000a285a37223 */ /* 0x000fe400000108a1 */
[----:B0-----:R-:W-:Y:S02]  /*3740*/  FMUL.FTZ R161, R160, R27 ;  /* 0x0000001ba0a17220 */ /* 0x001fe40000410000 */
[----:B------:R-:W-:-:S02]  /*3750*/  FMUL.FTZ R167, R130, -R171 ;  /* 0x800000ab82a77220 */ /* 0x000fc40000410000 */
[-C--:B------:R-:W-:Y:S02]  /*3760*/  FMUL.FTZ R172, R130, -R169.reuse ;  /* 0x800000a982ac7220 */ /* 0x080fe40000410000 */
[-C--:B------:R-:W-:Y:S02]  /*3770*/  FMUL.FTZ R160, R160, R26.reuse ;  /* 0x0000001aa0a07220 */ /* 0x080fe40000410000 */
[----:B-1----:R-:W-:Y:S02]  /*3780*/  FFMA.FTZ R161, R153, R26, -R161 ;  /* 0x0000001a99a17223 */ /* 0x002fe400000108a1 */
[C---:B------:R-:W-:Y:S02]  /*3790*/  FFMA.FTZ R208, R134.reuse, R169, -R167 ;  /* 0x000000a986d07223 */ /* 0x040fe400000108a7 */
[----:B------:R-:W-:Y:S02]  /*37a0*/  FFMA.FTZ R171, R134, R171, R172 ;  /* 0x000000ab86ab7223 */ /* 0x000fe400000100ac */
[----:B------:R-:W-:-:S02]  /*37b0*/  FMUL.FTZ R206, R130, -R209 ;  /* 0x800000d182ce7220 */ /* 0x000fc40000410000 */
[----:B------:R-:W-:Y:S02]  /*37c0*/  FMUL.FTZ R162, R130, -R163 ;  /* 0x800000a382a27220 */ /* 0x000fe40000410000 */
[----:B------:R-:W-:Y:S02]  /*37d0*/  FFMA.FTZ R153, R153, R27, R160 ;  /* 0x0000001b99997223 */ /* 0x000fe400000100a0 */
[C---:B------:R-:W-:Y:S02]  /*37e0*/  FMUL.FTZ R155, R90.reuse, R155 ;  /* 0x0000009b5a9b7220 */ /* 0x040fe40000410000 */
[----:B------:R-:W-:Y:S02]  /*37f0*/  FMUL.FTZ R156, R90, R156 ;  /* 0x0000009c5a9c7220 */ /* 0x000fe40000410000 */
[C---:B------:R-:W-:Y:S02]  /*3800*/  FFMA.FTZ R206, R134.reuse, R163, -R206 ;  /* 0x000000a386ce7223 */ /* 0x040fe400000108ce */
[----:B------:R-:W-:-:S02]  /*3810*/  FFMA.FTZ R209, R134, R209, R162 ;  /* 0x000000d186d17223 */ /* 0x000fc400000100a2 */
[----:B--2---:R-:W-:Y:S02]  /*3820*/  @P1 FADD.FTZ R27, R154, R153 ;  /* 0x000000999a1b1221 */ /* 0x004fe40000010000 */
[----:B------:R-:W-:Y:S01]  /*3830*/  FADD.FTZ R208, R155, R208 ;  /* 0x000000d09bd07221 */ /* 0x000fe20000010000 */
[----:B------:R0:W1:Y:S01]  /*3840*/  SHFL.DOWN PT, R160, R209, 0x1, 0x1f ;  /* 0x08201f00d1a07f89 */ /* 0x00006200000e0000 */
[----:B------:R-:W-:Y:S02]  /*3850*/  FADD.FTZ R207, -R156, R171 ;  /* 0x000000ab9ccf7221 */ /* 0x000fe40000010100 */
[----:B---3--:R-:W-:Y:S01]  /*3860*/  @P1 FADD.FTZ R26, R158, R161 ;  /* 0x000000a19e1a1221 */ /* 0x008fe20000010000 */
[----:B------:R0:W2:Y:S01]  /*3870*/  SHFL.DOWN PT, R154, R208, 0x1, 0x1f ;  /* 0x08201f00d09a7f89 */ /* 0x0000a200000e0000 */
[----:B------:R-:W-:Y:S01]  /*3880*/  FMUL.FTZ R153, R23, R27 ;  /* 0x0000001b17997220 */ /* 0x000fe20000410000 */
[----:B------:R-:W-:Y:S01]  /*3890*/  ISETP.GT.U32.AND P1, PT, R29, 0x1d, PT ;  /* 0x0000001d1d00780c */ /* 0x000fe20003f24070 */
[-C--:B------:R-:W-:Y:S01]  /*38a0*/  FMUL.FTZ R23, R23, R26.reuse ;  /* 0x0000001a17177220 */ /* 0x080fe20000410000 */
[----:B------:R0:W3:Y:S01]  /*38b0*/  SHFL.DOWN PT, R158, R206, 0x1, 0x1f ;  /* 0x08201f00ce9e7f89 */ /* 0x0000e200000e0000 */
[----:B------:R-:W-:-:S03]  /*38c0*/  FFMA.FTZ R26, R22, R26, -R153 ;  /* 0x0000001a161a7223 */ /* 0x000fc60000010899 */
[----:B------:R0:W0:Y:S01]  /*38d0*/  SHFL.DOWN PT, R162, R207, 0x1, 0x1f ;  /* 0x08201f00cfa27f89 */ /* 0x00002200000e0000 */
[----:B------:R-:W-:Y:S05]  /*38e0*/  @!P0 BRA `(.L_x_9639) ;  /* 0x000000b000008947 */ /* 0x000fea0003800000 */
[C---:B0---4-:R-:W-:Y:S02]  /*38f0*/  FMUL.FTZ R161, R209.reuse, R162 ;  /* 0x000000a2d1a17220 */ /* 0x051fe40000410000 */
[C---:B-1----:R-:W-:Y:S02]  /*3900*/  FMUL.FTZ R153, R209.reuse, R160 ;  /* 0x000000a0d1997220 */ /* 0x042fe40000410000 */
[CC--:B--2---:R-:W-:Y:S02]  /*3910*/  FMUL.FTZ R163, R209.reuse, R154.reuse ;  /* 0x0000009ad1a37220 */ /* 0x0c4fe40000410000 */
[C---:B------:R-:W-:Y:S02]  /*3920*/  FFMA.FTZ R161, R206.reuse, R154, -R161 ;  /* 0x0000009acea17223 */ /* 0x040fe400000108a1 */
[-C--:B---3--:R-:W-:Y:S02]  /*3930*/  FMUL.FTZ R209, R209, R158.reuse ;  /* 0x0000009ed1d17220 */ /* 0x088fe40000410000 */
[----:B------:R-:W-:-:S02]  /*3940*/  FFMA.FTZ R153, R206, R158, -R153 ;  /* 0x0000009ece997223 */ /* 0x000fc40000010899 */
[C---:B------:R-:W-:Y:S02]  /*3950*/  FFMA.FTZ R154, R206.reuse, R162, R163 ;  /* 0x000000a2ce9a7223 */ /* 0x040fe400000100a3 */
[----:B------:R-:W-:Y:S01]  /*3960*/  FFMA.FTZ R209, R206, R160, R209 ;  /* 0x000000a0ced17223 */ /* 0x000fe200000100d1 */
[----:B------:R-:W-:Y:S01]  /*3970*/  MOV R206, R153 ;  /* 0x0000009900ce7202 */ /* 0x000fe20000000f00 */
[----:B------:R-:W-:Y:S02]  /*3980*/  FADD.FTZ R208, R208, R161 ;  /* 0x000000a1d0d07221 */ /* 0x000fe40000010000 */
[----:B------:R-:W-:Y:S02]  /*3990*/  FADD.FTZ R207, R207, R154 ;  /* 0x0000009acfcf7221 */ /* 0x000fe40000010000 */
.L_x_9639:
[----:B----4-:R-:W-:Y:S05]  /*39a0*/  BSYNC B0 ;  /* 0x0000000000007941 */ /* 0x010fea0003800000 */
.L_x_9638:
[----:B------:R-:W-:Y:S01]  /*39b0*/  FFMA.FTZ R23, R22, R27, R23 ;  /* 0x0000001b16177223 */ /* 0x000fe20000010017 */
[----:B--2---:R2:W4:Y:S01]  /*39c0*/  SHFL.DOWN PT, R154, R209, 0x2, 0x1f ;  /* 0x08401f00d19a7f89 */ /* 0x00452200000e0000 */
[----:B------:R-:W-:Y:S01]  /*39d0*/  FADD.FTZ R159, R159, R26 ;  /* 0x0000001a9f9f7221 */ /* 0x000fe20000010000 */
[----:B------:R-:W-:Y:S01]  /*39e0*/  BSSY B0, `(.L_x_9640) ;  /* 0x0000011000007945 */ /* 0x000fe20003800000 */
[----:B------:R-:W-:Y:S01]  /*39f0*/  FADD.FTZ R23, RZ, R23 ;  /* 0x00000017ff177221 */ /* 0x000fe20000010000 */
[----:B------:R2:W3:Y:S04]  /*3a00*/  SHFL.DOWN PT, R26, R206, 0x2, 0x1f ;  /* 0x08401f00ce1a7f89 */ /* 0x0004e800000e0000 */
[----:B------:R2:W1:Y:S04]  /*3a10*/  SHFL.DOWN PT, R22, R208, 0x2, 0x1f ;  /* 0x08401f00d0167f89 */ /* 0x00046800000e0000 */
[----:B---3--:R2:W3:Y:S01]  /*3a20*/  SHFL.DOWN PT, R158, R207, 0x2, 0x1f ;  /* 0x08401f00cf9e7f89 */ /* 0x0084e200000e0000 */
[----:B------:R-:W-:Y:S05]  /*3a30*/  @P1 BRA `(.L_x_9641) ;  /* 0x000000b000001947 */ /* 0x000fea0003800000 */
[C---:B---3--:R-:W-:Y:S02]  /*3a40*/  FMUL.FTZ R153, R209.reuse, R158 ;  /* 0x0000009ed1997220 */ /* 0x048fe40000410000 */
[----:B----4-:R-:W-:-:S02]  /*3a50*/  FMUL.FTZ R27, R209, R154 ;  /* 0x0000009ad11b7220 */ /* 0x010fc40000410000 */
[CC--:B-1----:R-:W-:Y:S02]  /*3a60*/  FMUL.FTZ R161, R209.reuse, R22.reuse ;  /* 0x00000016d1a17220 */ /* 0x0c2fe40000410000 */
[C---:B------:R-:W-:Y:S02]  /*3a70*/  FFMA.FTZ R153, R206.reuse, R22, -R153 ;  /* 0x00000016ce997223 */ /* 0x040fe40000010899 */
[-C--:B0-2---:R-:W-:Y:S02]  /*3a80*/  FMUL.FTZ R209, R209, R26.reuse ;  /* 0x0000001ad1d17220 */ /* 0x085fe40000410000 */
[C---:B------:R-:W-:Y:S02]  /*3a90*/  FFMA.FTZ R27, R206.reuse, R26, -R27 ;  /* 0x0000001ace1b7223 */ /* 0x040fe4000001081b */
[C---:B------:R-:W-:Y:S02]  /*3aa0*/  FFMA.FTZ R22, R206.reuse, R158, R161 ;  /* 0x0000009ece167223 */ /* 0x040fe400000100a1 */
[----:B------:R-:W-:Y:S01]  /*3ab0*/  FFMA.FTZ R209, R206, R154, R209 ;  /* 0x0000009aced17223 */ /* 0x000fe200000100d1 */
[----:B------:R-:W-:Y:S01]  /*3ac0*/  MOV R206, R27 ;  /* 0x0000001b00ce7202 */ /* 0x000fe20000000f00 */
[----:B------:R-:W-:-:S02]  /*3ad0*/  FADD.FTZ R208, R208, R153 ;  /* 0x00000099d0d07221 */ /* 0x000fc40000010000 */
[----:B------:R-:W-:Y:S02]  /*3ae0*/  FADD.FTZ R207, R207, R22 ;  /* 0x00000016cfcf7221 */ /* 0x000fe40000010000 */
.L_x_9641:
[----:B------:R-:W-:Y:S05]  /*3af0*/  BSYNC B0 ;  /* 0x0000000000007941 */ /* 0x000fea0003800000 */
.L_x_9640:
[C---:B------:R-:W-:Y:S01]  /*3b00*/  ISETP.GT.U32.AND P0, PT, R29.reuse, 0x1b, PT ;  /* 0x0000001b1d00780c */ /* 0x040fe20003f04070 */
[C---:B-1----:R-:W-:Y:S01]  /*3b10*/  FMUL.FTZ R22, R130.reuse, R23 ;  /* 0x0000001782167220 */ /* 0x042fe20000410000 */
[----:B----4-:R1:W4:Y:S01]  /*3b20*/  SHFL.DOWN PT, R154, R206, 0x4, 0x1f ;  /* 0x08801f00ce9a7f89 */ /* 0x01032200000e0000 */
[-C--:B------:R-:W-:Y:S01]  /*3b30*/  FMUL.FTZ R26, R130, R159.reuse ;  /* 0x0000009f821a7220 */ /* 0x080fe20000410000 */
[----:B------:R-:W-:Y:S01]  /*3b40*/  BSSY B0, `(.L_x_9642) ;  /* 0x0000016000007945 */ /* 0x000fe20003800000 */
[C---:B------:R-:W-:Y:S01]  /*3b50*/  FFMA.FTZ R22, R134.reuse, R159, -R22 ;  /* 0x0000009f86167223 */ /* 0x040fe20000010816 */
[----:B------:R1:W2:Y:S01]  /*3b60*/  SHFL.DOWN PT, R160, R209, 0x4, 0x1f ;  /* 0x08801f00d1a07f89 */ /* 0x0002a200000e0000 */
[----:B------:R-:W-:Y:S01]  /*3b70*/  FFMA.FTZ R26, R134, R23, R26 ;  /* 0x00000017861a7223 */ /* 0x000fe2000001001a */
[C---:B------:R-:W-:Y:S01]  /*3b80*/  ISETP.GT.U32.AND P1, PT, R29.reuse, 0x17, PT ;  /* 0x000000171d00780c */ /* 0x040fe20003f24070 */
[----:B---3--:R-:W-:Y:S01]  /*3b90*/  FFMA.FTZ R158, R120, R101, R22 ;  /* 0x00000065789e7223 */ /* 0x008fe20000010016 */
[----:B0-----:R1:W0:Y:S01]  /*3ba0*/  SHFL.DOWN PT, R162, R208, 0x4, 0x1f ;  /* 0x08801f00d0a27f89 */ /* 0x00122200000e0000 */
[----:B------:R-:W-:Y:S01]  /*3bb0*/  FADD.FTZ R22, RZ, R26 ;  /* 0x0000001aff167221 */ /* 0x000fe20000010000 */
[----:B------:R-:W-:-:S02]  /*3bc0*/  ISETP.GT.U32.AND P3, PT, R29, 0xf, PT ;  /* 0x0000000f1d00780c */ /* 0x000fc40003f64070 */
[----:B------:R1:W3:Y:S01]  /*3bd0*/  SHFL.DOWN PT, R26, R207, 0x4, 0x1f ;  /* 0x08801f00cf1a7f89 */ /* 0x0002e200000e0000 */
[----:B------:R-:W-:Y:S05]  /*3be0*/  @P0 BRA `(.L_x_9643) ;  /* 0x000000b000000947 */ /* 0x000fea0003800000 */
[C---:B--2---:R-:W-:Y:S02]  /*3bf0*/  FMUL.FTZ R27, R209.reuse, R160 ;  /* 0x000000a0d11b7220 */ /* 0x044fe40000410000 */
[C---:B---3--:R-:W-:Y:S02]  /*3c00*/  FMUL.FTZ R153, R209.reuse, R26 ;  /* 0x0000001ad1997220 */ /* 0x048fe40000410000 */
[C---:B0-----:R-:W-:Y:S02]  /*3c10*/  FMUL.FTZ R161, R209.reuse, R162 ;  /* 0x000000a2d1a17220 */ /* 0x041fe40000410000 */
        /* <DEDUP_REMOVED lines=8> */
.L_x_9643:
[----:B------:R-:W-:Y:S05]  /*3ca0*/  BSYNC B0 ;  /* 0x0000000000007941 */ /* 0x000fea0003800000 */
.L_x_9642:
[----:B--2---:R2:W1:Y:S01]  /*3cb0*/  SHFL.DOWN PT, R160, R206, 0x8, 0x1f ;  /* 0x09001f00cea07f89 */ /* 0x00446200000e0000 */
[----:B------:R-:W-:Y:S01]  /*3cc0*/  BSSY B0, `(.L_x_9644) ;  /* 0x0000012000007945 */ /* 0x000fe20003800000 */
[C---:B---3--:R-:W-:Y:S02]  /*3cd0*/  FMUL.FTZ R26, R131.reuse, R22 ;  /* 0x00000016831a7220 */ /* 0x048fe40000410000 */
[----:B0-----:R2:W0:Y:S01]  /*3ce0*/  SHFL.DOWN PT, R162, R209, 0x8, 0x1f ;  /* 0x09001f00d1a27f89 */ /* 0x00142200000e0000 */
[----:B------:R-:W-:-:S03]  /*3cf0*/  FMUL.FTZ R27, R131, R158 ;  /* 0x0000009e831b7220 */ /* 0x000fc60000410000 */
[----:B----4-:R2:W3:Y:S04]  /*3d00*/  SHFL.DOWN PT, R154, R208, 0x8, 0x1f ;  /* 0x09001f00d09a7f89 */ /* 0x0104e800000e0000 */
[----:B------:R2:W4:Y:S01]  /*3d10*/  SHFL.DOWN PT, R170, R207, 0x8, 0x1f ;  /* 0x09001f00cfaa7f89 */ /* 0x00052200000e0000 */
[----:B------:R-:W-:Y:S05]  /*3d20*/  @P1 BRA `(.L_x_9645) ;  /* 0x000000b000001947 */ /* 0x000fea0003800000 */
[C---:B----4-:R-:W-:Y:S02]  /*3d30*/  FMUL.FTZ R161, R209.reuse, R170 ;  /* 0x000000aad1a17220 */ /* 0x050fe40000410000 */
[C---:B0-----:R-:W-:Y:S02]  /*3d40*/  FMUL.FTZ R153, R209.reuse, R162 ;  /* 0x000000a2d1997220 */ /* 0x041fe40000410000 */
[-C--:B---3--:R-:W-:Y:S02]  /*3d50*/  FMUL.FTZ R163, R209, R154.reuse ;  /* 0x0000009ad1a37220 */ /* 0x088fe40000410000 */
[----:B------:R-:W-:-:S02]  /*3d60*/  FFMA.FTZ R161, R206, R154, -R161 ;  /* 0x0000009acea17223 */ /* 0x000fc400000108a1 */
[-C--:B-12---:R-:W-:Y:S02]  /*3d70*/  FMUL.FTZ R209, R209, R160.reuse ;  /* 0x000000a0d1d17220 */ /* 0x086fe40000410000 */
[C---:B------:R-:W-:Y:S02]  /*3d80*/  FFMA.FTZ R153, R206.reuse, R160, -R153 ;  /* 0x000000a0ce997223 */ /* 0x040fe40000010899 */
[C---:B------:R-:W-:Y:S02]  /*3d90*/  FFMA.FTZ R154, R206.reuse, R170, R163 ;  /* 0x000000aace9a7223 */ /* 0x040fe400000100a3 */
[----:B------:R-:W-:Y:S01]  /*3da0*/  FFMA.FTZ R209, R206, R162, R209 ;  /* 0x000000a2ced17223 */ /* 0x000fe200000100d1 */
[----:B------:R-:W-:Y:S01]  /*3db0*/  MOV R206, R153 ;  /* 0x0000009900ce7202 */ /* 0x000fe20000000f00 */
[----:B------:R-:W-:Y:S02]  /*3dc0*/  FADD.FTZ R208, R208, R161 ;  /* 0x000000a1d0d07221 */ /* 0x000fe40000010000 */
[----:B------:R-:W-:-:S02]  /*3dd0*/  FADD.FTZ R207, R207, R154 ;  /* 0x0000009acfcf7221 */ /* 0x000fc40000010000 */
.L_x_9645:
[----:B------:R-:W-:Y:S05]  /*3de0*/  BSYNC B0 ;  /* 0x0000000000007941 */ /* 0x000fea0003800000 */
.L_x_9644:
[----:B-1----:R1:W2:Y:S01]  /*3df0*/  SHFL.DOWN PT, R160, R206, 0x10, 0x1f ;  /* 0x0a001f00cea07f89 */ /* 0x0022a200000e0000 */
[----:B------:R-:W-:Y:S01]  /*3e00*/  BSSY B0, `(.L_x_9646) ;  /* 0x0000012000007945 */ /* 0x000fe20003800000 */
[----:B------:R-:W-:-:S02]  /*3e10*/  FFMA.FTZ R26, R133, R158, -R26 ;  /* 0x0000009e851a7223 */ /* 0x000fc4000001081a */
[----:B0-----:R1:W0:Y:S01]  /*3e20*/  SHFL.DOWN PT, R162, R209, 0x10, 0x1f ;  /* 0x0a001f00d1a27f89 */ /* 0x00122200000e0000 */
[----:B------:R-:W-:-:S03]  /*3e30*/  FFMA.FTZ R27, R133, R22, R27 ;  /* 0x00000016851b7223 */ /* 0x000fc6000001001b */
[----:B---3--:R1:W3:Y:S04]  /*3e40*/  SHFL.DOWN PT, R154, R208, 0x10, 0x1f ;  /* 0x0a001f00d09a7f89 */ /* 0x0082e800000e0000 */
[----:B----4-:R1:W4:Y:S01]  /*3e50*/  SHFL.DOWN PT, R170, R207, 0x10, 0x1f ;  /* 0x0a001f00cfaa7f89 */ /* 0x01032200000e0000 */
        /* <DEDUP_REMOVED lines=12> */
.L_x_9647:
[----:B------:R-:W-:Y:S05]  /*3f20*/  BSYNC B0 ;  /* 0x0000000000007941 */ /* 0x000fea0003800000 */
.L_x_9646:
[----:B------:R-:W-:Y:S01]  /*3f30*/  FFMA.FTZ R161, R118, R103, R26 ;  /* 0x0000006776a17223 */ /* 0x000fe2000001001a */
[----:B------:R-:W-:Y:S01]  /*3f40*/  SHFL.DOWN PT, R169, R209, 0x1, 0x1f ;  /* 0x08201f00d1a97f89 */ /* 0x000fe200000e0000 */
[----:B------:R-:W-:Y:S01]  /*3f50*/  FADD.FTZ R27, RZ, R27 ;  /* 0x0000001bff1b7221 */ /* 0x000fe20000010000 */
[C---:B------:R-:W-:Y:S01]  /*3f60*/  ISETP.GT.AND P0, PT, R31.reuse, 0x1e, PT ;  /* 0x0000001e1f00780c */ /* 0x040fe20003f04270 */
[C---:B------:R-:W-:Y:S01]  /*3f70*/  FMUL.FTZ R153, R132.reuse, R161 ;  /* 0x000000a184997220 */ /* 0x040fe20000410000 */
[----:B----4-:R-:W4:Y:S01]  /*3f80*/  SHFL.IDX PT, R170, R14, RZ, 0x1f ;  /* 0x00001fff0eaa7589 */ /* 0x010f2200000e0000 */
[-C--:B------:R-:W-:Y:S01]  /*3f90*/  FMUL.FTZ R26, R132, R27.reuse ;  /* 0x0000001b841a7220 */ /* 0x080fe20000410000 */
[----:B------:R-:W-:Y:S01]  /*3fa0*/  ISETP.NE.AND P1, PT, R31, RZ, PT ;  /* 0x000000ff1f00720c */ /* 0x000fe20003f25270 */
[C---:B------:R-:W-:Y:S01]  /*3fb0*/  FFMA.FTZ R153, R136.reuse, R27, R153 ;  /* 0x0000001b88997223 */ /* 0x040fe20000010099 */
[----:B------:R-:W5:Y:S01]  /*3fc0*/  SHFL.IDX PT, R171, R15, RZ, 0x1f ;  /* 0x00001fff0fab7589 */ /* 0x000f6200000e0000 */
[----:B0-----:R-:W-:Y:S01]  /*3fd0*/  FFMA.FTZ R162, R136, R161, -R26 ;  /* 0x000000a188a27223 */ /* 0x001fe2000001081a */
[----:B------:R-:W-:Y:S01]  /*3fe0*/  BSSY B0, `(.L_x_9648) ;  /* 0x000023f000007945 */ /* 0x000fe20003800000 */
[----:B------:R-:W-:Y:S01]  /*3ff0*/  FADD.FTZ R26, RZ, R153 ;  /* 0x00000099ff1a7221 */ /* 0x000fe20000010000 */
[----:B------:R-:W0:Y:S01]  /*4000*/  SHFL.DOWN PT, R174, R206, 0x1, 0x1f ;  /* 0x08201f00ceae7f89 */ /* 0x000e2200000e0000 */
[----:B------:R-:W-:-:S02]  /*4010*/  FFMA.FTZ R162, R116, R105, R162 ;  /* 0x0000006974a27223 */ /* 0x000fc400000100a2 */
[C---:B------:R-:W-:Y:S01]  /*4020*/  FMUL.FTZ R153, R137.reuse, R26 ;  /* 0x0000001a89997220 */ /* 0x040fe20000410000 */
[----:B------:R-:W1:Y:S01]  /*4030*/  SHFL.DOWN PT, R179, R207, 0x1, 0x1f ;  /* 0x08201f00cfb37f89 */ /* 0x000e6200000e0000 */
[-C--:B---3--:R-:W-:Y:S02]  /*4040*/  FMUL.FTZ R154, R137, R162.reuse ;  /* 0x000000a2899a7220 */ /* 0x088fe40000410000 */
[C---:B------:R-:W-:Y:S01]  /*4050*/  FFMA.FTZ R153, R123.reuse, R162, -R153 ;  /* 0x000000a27b997223 */ /* 0x040fe20000010899 */
[----:B------:R-:W3:Y:S01]  /*4060*/  SHFL.DOWN PT, R210, R208, 0x1, 0x1f ;  /* 0x08201f00d0d27f89 */ /* 0x000ee200000e0000 */
[----:B------:R-:W-:Y:S02]  /*4070*/  FFMA.FTZ R154, R123, R26, R154 ;  /* 0x0000001a7b9a7223 */ /* 0x000fe4000001009a */
[----:B------:R-:W-:Y:S01]  /*4080*/  FFMA.FTZ R163, R114, R97, R153 ;  /* 0x0000006172a37223 */ /* 0x000fe20000010099 */
[----:B-12---:R-:W1:Y:S01]  /*4090*/  SHFL.IDX PT, R209, R209, RZ, 0x1f ;  /* 0x00001fffd1d17589 */ /* 0x006e6200000e0000 */
[----:B------:R-:W-:-:S02]  /*40a0*/  FADD.FTZ R153, RZ, R154 ;  /* 0x0000009aff997221 */ /* 0x000fc40000010000 */
[----:B------:R-:W-:Y:S01]  /*40b0*/  FMUL.FTZ R160, R135, R163 ;  /* 0x000000a387a07220 */ /* 0x000fe20000410000 */
[----:B------:R-:W2:Y:S01]  /*40c0*/  SHFL.IDX PT, R206, R206, RZ, 0x1f ;  /* 0x00001fffcece7589 */ /* 0x000ea200000e0000 */
[----:B----4-:R-:W-:Y:S02]  /*40d0*/  @P2 FMUL.FTZ R172, R169, R170 ;  /* 0x000000aaa9ac2220 */ /* 0x010fe40000410000 */
[----:B------:R-:W-:Y:S01]  /*40e0*/  FMUL.FTZ R154, R135, R153 ;  /* 0x00000099879a7220 */ /* 0x000fe20000410000 */
[----:B------:R-:W4:Y:S01]  /*40f0*/  SHFL.IDX PT, R208, R208, RZ, 0x1f ;  /* 0x00001fffd0d07589 */ /* 0x000f2200000e0000 */
[----:B-----5:R-:W-:Y:S02]  /*4100*/  @P2 FMUL.FTZ R169, R169, R171 ;  /* 0x000000aba9a92220 */ /* 0x020fe40000410000 */
[----:B------:R-:W-:Y:S01]  /*4110*/  FFMA.FTZ R167, R138, R153, R160 ;  /* 0x000000998aa77223 */ /* 0x000fe200000100a0 */
[----:B------:R-:W5:Y:S01]  /*4120*/  SHFL.IDX PT, R207, R207, RZ, 0x1f ;  /* 0x00001fffcfcf7589 */ /* 0x000f6200000e0000 */
[----:B0-----:R-:W-:-:S02]  /*4130*/  @P2 FFMA.FTZ R172, R174, R171, R172 ;  /* 0x000000abaeac2223 */ /* 0x001fc400000100ac */
[----:B------:R-:W-:Y:S02]  /*4140*/  FFMA.FTZ R160, R138, R163, -R154 ;  /* 0x000000a38aa07223 */ /* 0x000fe4000001089a */
[----:B------:R-:W-:Y:S02]  /*4150*/  @P2 FFMA.FTZ R169, R174, R170, -R169 ;  /* 0x000000aaaea92223 */ /* 0x000fe400000108a9 */
[----:B------:R-:W-:Y:S02]  /*4160*/  FADD.FTZ R154, RZ, R167 ;  /* 0x000000a7ff9a7221 */ /* 0x000fe40000010000 */
[----:B------:R-:W-:Y:S02]  /*4170*/  @P2 FADD.FTZ R171, R179, R172 ;  /* 0x000000acb3ab2221 */ /* 0x000fe40000010000 */
[----:B------:R-:W-:Y:S02]  /*4180*/  FFMA.FTZ R160, R112, R107, R160 ;  /* 0x0000006b70a07223 */ /* 0x000fe400000100a0 */
[----:B---3--:R-:W-:Y:S01]  /*4190*/  @P2 FADD.FTZ R170, R210, R169 ;  /* 0x000000a9d2aa2221 */ /* 0x008fe20000010000 */
[----:B------:R-:W-:Y:S01]  /*41a0*/  ISETP.NE.AND P2, PT, R32, RZ, PT ;  /* 0x000000ff2000720c */ /* 0x000fe20003f45270 */
[----:B------:R-:W-:-:S02]  /*41b0*/  FMUL.FTZ R167, R140, R154 ;  /* 0x0000009a8ca77220 */ /* 0x000fc40000410000 */
[-C--:B------:R-:W-:Y:S02]  /*41c0*/  FMUL.FTZ R179, R171, -R25.reuse ;  /* 0x80000019abb37220 */ /* 0x080fe40000410000 */
[-C--:B------:R-:W-:Y:S02]  /*41d0*/  FMUL.FTZ R169, R140, R160.reuse ;  /* 0x000000a08ca97220 */ /* 0x080fe40000410000 */
[C---:B------:R-:W-:Y:S02]  /*41e0*/  FMUL.FTZ R172, R170.reuse, -R25 ;  /* 0x80000019aaac7220 */ /* 0x040fe40000410000 */
[C---:B------:R-:W-:Y:S02]  /*41f0*/  FFMA.FTZ R167, R149.reuse, R160, -R167 ;  /* 0x000000a095a77223 */ /* 0x040fe400000108a7 */
[----:B------:R-:W-:Y:S02]  /*4200*/  FFMA.FTZ R179, R170, R24, -R179 ;  /* 0x00000018aab37223 */ /* 0x000fe400000108b3 */
[----:B------:R-:W-:-:S02]  /*4210*/  FFMA.FTZ R25, R149, R154, R169 ;  /* 0x0000009a95197223 */ /* 0x000fc400000100a9 */
[----:B------:R-:W-:Y:S02]  /*4220*/  FFMA.FTZ R172, R171, R24, R172 ;  /* 0x00000018abac7223 */ /* 0x000fe400000100ac */
[----:B------:R-:W-:Y:S02]  /*4230*/  FFMA.FTZ R167, R110, R109, R167 ;  /* 0x0000006d6ea77223 */ /* 0x000fe400000100a7 */
[----:B------:R-:W-:Y:S02]  /*4240*/  FADD.FTZ R24, R164, R179 ;  /* 0x000000b3a4187221 */ /* 0x000fe40000010000 */
[----:B------:R-:W-:Y:S02]  /*4250*/  FADD.FTZ R25, RZ, R25 ;  /* 0x00000019ff197221 */ /* 0x000fe40000010000 */
[----:B------:R-:W-:Y:S02]  /*4260*/  FADD.FTZ R157, -R157, R172 ;  /* 0x000000ac9d9d7221 */ /* 0x000fe40000010100 */
[----:B------:R-:W-:-:S02]  /*4270*/  FMUL.FTZ R169, R190, R167 ;  /* 0x000000a7bea97220 */ /* 0x000fc40000410000 */
[----:B------:R-:W-:Y:S02]  /*4280*/  FMUL.FTZ R170, R150, -R24 ;  /* 0x8000001896aa7220 */ /* 0x000fe40000410000 */
[----:B------:R-:W-:Y:S02]  /*4290*/  FMUL.FTZ R164, R190, R25 ;  /* 0x00000019bea47220 */ /* 0x000fe40000410000 */
[----:B------:R-:W-:Y:S02]  /*42a0*/  FMUL.FTZ R171, R150, -R157 ;  /* 0x8000009d96ab7220 */ /* 0x000fe40000410000 */
[C---:B------:R-:W-:Y:S02]  /*42b0*/  FFMA.FTZ R169, R188.reuse, R25, R169 ;  /* 0x00000019bca97223 */ /* 0x040fe400000100a9 */
[----:B------:R-:W-:Y:S02]  /*42c0*/  FFMA.FTZ R172, R139, R157, R170 ;  /* 0x0000009d8bac7223 */ /* 0x000fe400000100aa */
[----:B------:R-:W-:-:S02]  /*42d0*/  FFMA.FTZ R170, R188, R167, -R164 ;  /* 0x000000a7bcaa7223 */ /* 0x000fc400000108a4 */
[----:B------:R-:W-:Y:S02]  /*42e0*/  FFMA.FTZ R171, R139, R24, -R171 ;  /* 0x000000188bab7223 */ /* 0x000fe400000108ab */
[----:B------:R-:W-:Y:S02]  /*42f0*/  FADD.FTZ R164, RZ, R169 ;  /* 0x000000a9ffa47221 */ /* 0x000fe40000010000 */
[----:B------:R-:W-:Y:S02]  /*4300*/  FADD.FTZ R165, -R165, R172 ;  /* 0x000000aca5a57221 */ /* 0x000fe40000010100 */
[----:B------:R-:W-:Y:S02]  /*4310*/  FFMA.FTZ R170, R108, R111, R170 ;  /* 0x0000006f6caa7223 */ /* 0x000fe400000100aa */
[----:B------:R-:W-:Y:S02]  /*4320*/  FADD.FTZ R166, R166, R171 ;  /* 0x000000aba6a67221 */ /* 0x000fe40000010000 */
[----:B------:R-:W-:-:S02]  /*4330*/  FMUL.FTZ R169, R191, R164 ;  /* 0x000000a4bfa97220 */ /* 0x000fc40000410000 */
[----:B------:R-:W-:Y:S02]  /*4340*/  FMUL.FTZ R172, R195, -R165 ;  /* 0x800000a5c3ac7220 */ /* 0x000fe40000410000 */
[----:B------:R-:W-:Y:S02]  /*4350*/  FMUL.FTZ R171, R191, R170 ;  /* 0x000000aabfab7220 */ /* 0x000fe40000410000 */
[----:B------:R-:W-:Y:S02]  /*4360*/  FMUL.FTZ R174, R195, -R166 ;  /* 0x800000a6c3ae7220 */ /* 0x000fe40000410000 */
[----:B------:R-:W-:Y:S02]  /*4370*/  FFMA.FTZ R169, R189, R170, -R169 ;  /* 0x000000aabda97223 */ /* 0x000fe400000108a9 */
        /* <DEDUP_REMOVED lines=11> */
[----:B------:R-:W-:Y:S02]  /*4430*/  FFMA.FTZ R174, R180, R169, R174 ;  /* 0x000000a9b4ae7223 */ /* 0x000fe400000100ae */
        /* <DEDUP_REMOVED lines=8> */
[C---:B------:R-:W-:Y:S02]  /*44c0*/  FMUL.FTZ R211, R192.reuse, -R181 ;  /* 0x800000b5c0d37220 */ /* 0x040fe40000410000 */
[-C--:B------:R-:W-:Y:S02]  /*44d0*/  FMUL.FTZ R210, R187, R172.reuse ;  /* 0x000000acbbd27220 */ /* 0x080fe40000410000 */
[-C--:B------:R-:W-:Y:S02]  /*44e0*/  FMUL.FTZ R213, R192, -R175.reuse ;  /* 0x800000afc0d57220 */ /* 0x080fe40000410000 */
        /* <DEDUP_REMOVED lines=9> */
[C---:B------:R-:W-:Y:S02]  /*4580*/  FMUL.FTZ R213, R194.reuse, -R211 ;  /* 0x800000d3c2d57220 */ /* 0x040fe40000410000 */
[C---:B------:R-:W-:Y:S02]  /*4590*/  FMUL.FTZ R210, R194.reuse, R177 ;  /* 0x000000b1c2d27220 */ /* 0x040fe40000410000 */
[----:B------:R-:W-:Y:S02]  /*45a0*/  FMUL.FTZ R194, R194, -R197 ;  /* 0x800000c5c2c27220 */ /* 0x000fe40000410000 */
[C---:B------:R-:W-:Y:S02]  /*45b0*/  FFMA.FTZ R212, R176.reuse, R177, R212 ;  /* 0x000000b1b0d47223 */ /* 0x040fe400000100d4 */
[C---:B------:R-:W-:Y:S02]  /*45c0*/  FFMA.FTZ R214, R176.reuse, R197, R213 ;  /* 0x000000c5b0d67223 */ /* 0x040fe400000100d5 */
        /* <DEDUP_REMOVED lines=15> */
[----:B------:R-:W-:Y:S02]  /*46c0*/  FADD.FTZ R215, RZ, R192 ;  /* 0x000000c0ffd77221 */ /* 0x000fe40000010000 */
[----:B------:R-:W-:Y:S02]  /*46d0*/  FADD.FTZ R178, R202, R187 ;  /* 0x000000bbcab27221 */ /* 0x000fe40000010000 */
[----:B------:R-:W-:Y:S02]  /*46e0*/  FADD.FTZ R185, -R200, R185 ;  /* 0x000000b9c8b97221 */ /* 0x000fe40000010100 */
[----:B------:R-:W-:-:S02]  /*46f0*/  FMUL.FTZ R187, R186, R219 ;  /* 0x000000dbbabb7220 */ /* 0x000fc40000410000 */
[----:B------:R-:W-:Y:S02]  /*4700*/  FMUL.FTZ R186, R186, R215 ;  /* 0x000000d7baba7220 */ /* 0x000fe40000410000 */
[----:B------:R-:W-:Y:S02]  /*4710*/  FMUL.FTZ R221, R182, -R185 ;  /* 0x800000b9b6dd7220 */ /* 0x000fe40000410000 */
[----:B------:R-:W-:Y:S02]  /*4720*/  FFMA.FTZ R187, R184, R215, R187 ;  /* 0x000000d7b8bb7223 */ /* 0x000fe400000100bb */
[-C--:B------:R-:W-:Y:S02]  /*4730*/  FMUL.FTZ R192, R182, -R178.reuse ;  /* 0x800000b2b6c07220 */ /* 0x080fe40000410000 */
[----:B------:R-:W-:Y:S02]  /*4740*/  FFMA.FTZ R184, R184, R219, -R186 ;  /* 0x000000dbb8b87223 */ /* 0x000fe400000108ba */
[----:B------:R-:W-:-:S02]  /*4750*/  FFMA.FTZ R186, R180, R178, -R221 ;  /* 0x000000b2b4ba7223 */ /* 0x000fc400000108dd */
[----:B------:R-:W-:Y:S02]  /*4760*/  FADD.FTZ R182, RZ, R187 ;  /* 0x000000bbffb67221 */ /* 0x000fe40000010000 */
[----:B------:R-:W-:Y:S02]  /*4770*/  FFMA.FTZ R187, R180, R185, R192 ;  /* 0x000000b9b4bb7223 */ /* 0x000fe400000100c0 */
[----:B------:R-:W-:Y:S02]  /*4780*/  FFMA.FTZ R184, R96, R115, R184 ;  /* 0x0000007360b87223 */ /* 0x000fe400000100b8 */
[----:B------:R-:W-:Y:S02]  /*4790*/  FADD.FTZ R180, R199, R186 ;  /* 0x000000bac7b47221 */ /* 0x000fe40000010000 */
[C---:B------:R-:W-:Y:S02]  /*47a0*/  FMUL.FTZ R186, R195.reuse, R182 ;  /* 0x000000b6c3ba7220 */ /* 0x040fe40000410000 */
[----:B------:R-:W-:-:S02]  /*47b0*/  FMUL.FTZ R195, R195, R184 ;  /* 0x000000b8c3c37220 */ /* 0x000fc40000410000 */
[----:B------:R-:W-:Y:S02]  /*47c0*/  FADD.FTZ R187, -R198, R187 ;  /* 0x000000bbc6bb7221 */ /* 0x000fe40000010100 */
[----:B------:R-:W-:Y:S02]  /*47d0*/  FFMA.FTZ R192, R193, R184, -R186 ;  /* 0x000000b8c1c07223 */ /* 0x000fe400000108ba */
[----:B------:R-:W-:Y:S02]  /*47e0*/  FMUL.FTZ R186, R191, -R180 ;  /* 0x800000b4bfba7220 */ /* 0x000fe40000410000 */
[----:B------:R-:W-:Y:S02]  /*47f0*/  FFMA.FTZ R195, R193, R182, R195 ;  /* 0x000000b6c1c37223 */ /* 0x000fe400000100c3 */
[-C--:B------:R-:W-:Y:S02]  /*4800*/  FMUL.FTZ R193, R191, -R187.reuse ;  /* 0x800000bbbfc17220 */ /* 0x080fe40000410000 */
[----:B------:R-:W-:-:S02]  /*4810*/  FFMA.FTZ R194, R189, R187, R186 ;  /* 0x000000bbbdc27223 */ /* 0x000fc400000100ba */
[C---:B-1----:R-:W-:Y:S02]  /*4820*/  FMUL.FTZ R186, R209.reuse, R14 ;  /* 0x0000000ed1ba7220 */ /* 0x042fe40000410000 */
[-C--:B------:R-:W-:Y:S02]  /*4830*/  FMUL.FTZ R191, R209, R15.reuse ;  /* 0x0000000fd1bf7220 */ /* 0x080fe40000410000 */
[----:B------:R-:W-:Y:S02]  /*4840*/  FFMA.FTZ R199, R189, R180, -R193 ;  /* 0x000000b4bdc77223 */ /* 0x000fe400000108c1 */
[----:B------:R-:W-:Y:S02]  /*4850*/  FADD.FTZ R189, -R205, R194 ;  /* 0x000000c2cdbd7221 */ /* 0x000fe40000010100 */
[C---:B--2---:R-:W-:Y:S02]  /*4860*/  FFMA.FTZ R194, R206.reuse, R15, R186 ;  /* 0x0000000fcec27223 */ /* 0x044fe400000100ba */
[----:B------:R-:W-:-:S02]  /*4870*/  FFMA.FTZ R193, R206, R14, -R191 ;  /* 0x0000000ecec17223 */ /* 0x000fc400000108bf */
[----:B------:R-:W-:Y:S02]  /*4880*/  FADD.FTZ R186, R204, R199 ;  /* 0x000000c7ccba7221 */ /* 0x000fe40000010000 */
[CC--:B------:R-:W-:Y:S02]  /*4890*/  FMUL.FTZ R191, R190.reuse, -R189.reuse ;  /* 0x800000bdbebf7220 */ /* 0x0c0fe40000410000 */
[-C--:B------:R-:W-:Y:S02]  /*48a0*/  FMUL.FTZ R190, R190, -R186.reuse ;  /* 0x800000babebe7220 */ /* 0x080fe40000410000 */
[C---:B------:R-:W-:Y:S02]  /*48b0*/  FFMA.FTZ R14, R188.reuse, R186, -R191 ;  /* 0x000000babc0e7223 */ /* 0x040fe400000108bf */
[----:B------:R-:W-:Y:S02]  /*48c0*/  FFMA.FTZ R190, R188, R189, R190 ;  /* 0x000000bdbcbe7223 */ /* 0x000fe400000100be */
[----:B------:R-:W-:-:S02]  /*48d0*/  FADD.FTZ R188, R203, R14 ;  /* 0x0000000ecbbc7221 */ /* 0x000fc40000010000 */
[----:B----4-:R-:W-:Y:S02]  /*48e0*/  FADD.FTZ R14, R208, R193 ;  /* 0x000000c1d00e7221 */ /* 0x010fe40000010000 */
[----:B------:R-:W-:Y:S02]  /*48f0*/  FADD.FTZ R201, -R201, R190 ;  /* 0x000000bec9c97221 */ /* 0x000fe40000010100 */
[----:B------:R-:W-:Y:S02]  /*4900*/  FFMA.FTZ R193, R94, R119, R192 ;  /* 0x000000775ec17223 */ /* 0x000fe400000100c0 */
[C---:B------:R-:W-:Y:S02]  /*4910*/  FMUL.FTZ R192, R140.reuse, -R188 ;  /* 0x800000bc8cc07220 */ /* 0x040fe40000410000 */
[----:B------:R-:W-:Y:S02]  /*4920*/  FADD.FTZ R191, RZ, R195 ;  /* 0x000000c3ffbf7221 */ /* 0x000fe40000010000 */
[----:B------:R-:W-:-:S02]  /*4930*/  FMUL.FTZ R140, R140, -R201 ;  /* 0x800000c98c8c7220 */ /* 0x000fc40000410000 */
[----:B------:R-:W-:Y:S02]  /*4940*/  FMUL.FTZ R15, R209, R13 ;  /* 0x0000000dd10f7220 */ /* 0x000fe40000410000 */
[----:B------:R-:W-:Y:S02]  /*4950*/  FFMA.FTZ R195, R149, R201, R192 ;  /* 0x000000c995c37223 */ /* 0x000fe400000100c0 */
[----:B------:R-:W-:Y:S02]  /*4960*/  FMUL.FTZ R209, R209, R12 ;  /* 0x0000000cd1d17220 */ /* 0x000fe40000410000 */
[----:B------:R-:W-:Y:S02]  /*4970*/  FMUL.FTZ R190, R150, R191 ;  /* 0x000000bf96be7220 */ /* 0x000fe40000410000 */
[----:B------:R-:W-:Y:S02]  /*4980*/  FFMA.FTZ R140, R149, R188, -R140 ;  /* 0x000000bc958c7223 */ /* 0x000fe4000001088c */
[----:B------:R-:W-:-:S02]  /*4990*/  FFMA.FTZ R12, R206, R12, -R15 ;  /* 0x0000000cce0c7223 */ /* 0x000fc4000001080f */
[----:B------:R-:W-:Y:S02]  /*49a0*/  FADD.FTZ R149, -R148, R195 ;  /* 0x000000c394957221 */ /* 0x000fe40000010100 */
[----:B-----5:R-:W-:Y:S02]  /*49b0*/  FADD.FTZ R15, R207, R194 ;  /* 0x000000c2cf0f7221 */ /* 0x020fe40000010000 */
[----:B------:R-:W-:Y:S02]  /*49c0*/  FMUL.FTZ R194, R150, R193 ;  /* 0x000000c196c27220 */ /* 0x000fe40000410000 */
[----:B------:R-:W-:Y:S02]  /*49d0*/  FFMA.FTZ R148, R90, R159, RZ ;  /* 0x0000009f5a947223 */ /* 0x000fe400000100ff */
[----:B------:R-:W-:Y:S02]  /*49e0*/  FFMA.FTZ R150, R139, R193, -R190 ;  /* 0x000000c18b967223 */ /* 0x000fe400000108be */
[----:B------:R-:W-:-:S02]  /*49f0*/  FADD.FTZ R129, R129, R140 ;  /* 0x0000008c81817221 */ /* 0x000fc40000010000 */
[----:B------:R-:W-:Y:S02]  /*4a00*/  FFMA.FTZ R190, R90, -R23, RZ ;  /* 0x800000175abe7223 */ /* 0x000fe400000100ff */
[----:B------:R-:W-:Y:S02]  /*4a10*/  FMUL.FTZ R140, R135, -R149 ;  /* 0x80000095878c7220 */ /* 0x000fe40000410000 */
[----:B------:R-:W-:Y:S02]  /*4a20*/  FFMA.FTZ R13, R206, R13, R209 ;  /* 0x0000000dce0d7223 */ /* 0x000fe400000100d1 */
[----:B------:R-:W-:Y:S02]  /*4a30*/  FFMA.FTZ R148, R89, R158, R148 ;  /* 0x0000009e59947223 */ /* 0x000fe40000010094 */
[----:B------:R-:W-:Y:S01]  /*4a40*/  FMUL.FTZ R135, R135, -R129 ;  /* 0x8000008187877220 */ /* 0x000fe20000410000 */
[----:B------:R0:W-:Y:S01]  /*4a50*/  @!P2 STS.128 [UR4+0x1980], R12 ;  /* 0x0019800cff00a988 */ /* 0x0001e20008000c04 */
[----:B------:R-:W-:-:S02]  /*4a60*/  FFMA.FTZ R190, R89, -R22, R190 ;  /* 0x8000001659be7223 */ /* 0x000fc400000100be */
[----:B------:R-:W-:Y:S02]  /*4a70*/  FFMA.FTZ R140, R138, R129, -R140 ;  /* 0x000000818a8c7223 */ /* 0x000fe4000001088c */
[C---:B------:R-:W-:Y:S02]  /*4a80*/  FFMA.FTZ R148, R88.reuse, R161, R148 ;  /* 0x000000a158947223 */ /* 0x040fe40000010094 */
[----:B------:R-:W-:Y:S02]  /*4a90*/  FFMA.FTZ R190, R88, -R27, R190 ;  /* 0x8000001b58be7223 */ /* 0x000fe400000100be */
[C---:B------:R-:W-:Y:S02]  /*4aa0*/  FFMA.FTZ R148, R87.reuse, R162, R148 ;  /* 0x000000a257947223 */ /* 0x040fe40000010094 */
[----:B------:R-:W-:Y:S02]  /*4ab0*/  FFMA.FTZ R190, R87, -R26, R190 ;  /* 0x8000001a57be7223 */ /* 0x000fe400000100be */
[----:B------:R-:W-:-:S02]  /*4ac0*/  FFMA.FTZ R148, R86, R163, R148 ;  /* 0x000000a356947223 */ /* 0x000fc40000010094 */
[----:B0-----:R-:W-:Y:S02]  /*4ad0*/  FFMA.FTZ R12, R138, R149, R135 ;  /* 0x000000958a0c7223 */ /* 0x001fe40000010087 */
[----:B------:R-:W-:Y:S02]  /*4ae0*/  FADD.FTZ R138, R127, R140 ;  /* 0x0000008c7f8a7221 */ /* 0x000fe40000010000 */
[----:B------:R-:W-:Y:S02]  /*4af0*/  FADD.FTZ R140, -R147, R12 ;  /* 0x0000000c938c7221 */ /* 0x000fe40000010100 */
[C---:B------:R-:W-:Y:S02]  /*4b00*/  FMUL.FTZ R12, R137.reuse, -R138 ;  /* 0x8000008a890c7220 */ /* 0x040fe40000410000 */
[----:B------:R-:W-:Y:S02]  /*4b10*/  FMUL.FTZ R137, R137, -R140 ;  /* 0x8000008c89897220 */ /* 0x000fe40000410000 */
[----:B------:R-:W-:-:S02]  /*4b20*/  FFMA.FTZ R190, R86, -R153, R190 ;  /* 0x8000009956be7223 */ /* 0x000fc400000100be */
        /* <DEDUP_REMOVED lines=8> */
[C---:B------:R-:W-:Y:S02]  /*4bb0*/  FMUL.FTZ R12, R132.reuse, -R123 ;  /* 0x8000007b840c7220 */ /* 0x040fe40000410000 */
[C---:B------:R-:W-:Y:S02]  /*4bc0*/  FFMA.FTZ R148, R83.reuse, R170, R148 ;  /* 0x000000aa53947223 */ /* 0x040fe40000010094 */
[----:B------:R-:W-:Y:S02]  /*4bd0*/  FMUL.FTZ R132, R132, -R145 ;  /* 0x8000009184847220 */ /* 0x000fe40000410000 */
[----:B------:R-:W-:-:S02]  /*4be0*/  FFMA.FTZ R190, R83, -R164, R190 ;  /* 0x800000a453be7223 */ /* 0x000fc400000100be */
[----:B------:R-:W-:Y:S02]  /*4bf0*/  FFMA.FTZ R13, R136, R145, -R12 ;  /* 0x00000091880d7223 */ /* 0x000fe4000001080c */
[----:B------:R-:W-:Y:S02]  /*4c00*/  FMUL.FTZ R12, R3, R211 ;  /* 0x000000d3030c7220 */ /* 0x000fe40000410000 */
[----:B------:R-:W-:Y:S02]  /*4c10*/  FFMA.FTZ R148, R82, R171, R148 ;  /* 0x000000ab52947223 */ /* 0x000fe40000010094 */
[----:B------:R-:W-:Y:S02]  /*4c20*/  FFMA.FTZ R15, R136, R123, R132 ;  /* 0x0000007b880f7223 */ /* 0x000fe40000010084 */
[----:B------:R-:W-:Y:S02]  /*4c30*/  FFMA.FTZ R190, R82, -R169, R190 ;  /* 0x800000a952be7223 */ /* 0x000fe400000100be */
[----:B------:R-:W-:-:S02]  /*4c40*/  FFMA.FTZ R132, R2, R197, -R12 ;  /* 0x000000c502847223 */ /* 0x000fc4000001080c */
[----:B------:R-:W-:Y:S02]  /*4c50*/  FFMA.FTZ R148, R81, R172, R148 ;  /* 0x000000ac51947223 */ /* 0x000fe40000010094 */
[----:B------:R-:W-:Y:S02]  /*4c60*/  FMUL.FTZ R14, R3, R197 ;  /* 0x000000c5030e7220 */ /* 0x000fe40000410000 */
[----:B------:R-:W-:Y:S02]  /*4c70*/  FADD.FTZ R142, -R142, R15 ;  /* 0x0000000f8e8e7221 */ /* 0x000fe40000010100 */
[----:B------:R-:W-:Y:S02]  /*4c80*/  FFMA.FTZ R190, R81, -R174, R190 ;  /* 0x800000ae51be7223 */ /* 0x000fe400000100be */
[----:B------:R-:W-:Y:S02]  /*4c90*/  FADD.FTZ R144, R144, R13 ;  /* 0x0000000d90907221 */ /* 0x000fe40000010000 */
[----:B------:R-:W-:-:S02]  /*4ca0*/  FMUL.FTZ R15, R213, R132 ;  /* 0x00000084d50f7220 */ /* 0x000fc40000410000 */
[----:B------:R-:W-:Y:S02]  /*4cb0*/  FFMA.FTZ R148, R80, R179, R148 ;  /* 0x000000b350947223 */ /* 0x000fe40000010094 */
[----:B------:R-:W-:Y:S02]  /*4cc0*/  FFMA.FTZ R132, R2, R211, R14 ;  /* 0x000000d302847223 */ /* 0x000fe4000001000e */
[----:B------:R-:W-:Y:S02]  /*4cd0*/  FMUL.FTZ R14, R131, -R142 ;  /* 0x8000008e830e7220 */ /* 0x000fe40000410000 */
[----:B------:R-:W-:Y:S02]  /*4ce0*/  FFMA.FTZ R190, R80, -R177, R190 ;  /* 0x800000b150be7223 */ /* 0x000fe400000100be */
[C---:B------:R-:W-:Y:S02]  /*4cf0*/  FMUL.FTZ R136, R100.reuse, R197 ;  /* 0x000000c564887220 */ /* 0x040fe40000410000 */
[----:B------:R-:W-:-:S02]  /*4d00*/  FMUL.FTZ R12, R100, R211 ;  /* 0x000000d3640c7220 */ /* 0x000fc40000410000 */
[-C--:B------:R-:W-:Y:S02]  /*4d10*/  FMUL.FTZ R131, R131, -R144.reuse ;  /* 0x8000009083837220 */ /* 0x080fe40000410000 */
[----:B------:R-:W-:Y:S02]  /*4d20*/  FFMA.FTZ R148, R79, R217, R148 ;  /* 0x000000d94f947223 */ /* 0x000fe40000010094 */
[----:B------:R-:W-:Y:S02]  /*4d30*/  FFMA.FTZ R217, -R100, R143, R217 ;  /* 0x0000008f64d97223 */ /* 0x000fe400000101d9 */
[----:B------:R-:W-:Y:S02]  /*4d40*/  FFMA.FTZ R127, R133, R144, -R14 ;  /* 0x00000090857f7223 */ /* 0x000fe4000001080e */
[----:B------:R-:W-:Y:S02]  /*4d50*/  FFMA.FTZ R190, R79, -R213, R190 ;  /* 0x800000d54fbe7223 */ /* 0x000fe400000100be */
[----:B------:R-:W-:-:S02]  /*4d60*/  FMUL.FTZ R13, R213, R136 ;  /* 0x00000088d50d7220 */ /* 0x000fc40000410000 */
[----:B------:R-:W-:Y:S02]  /*4d70*/  FMUL.FTZ R213, R213, R12 ;  /* 0x0000000cd5d57220 */ /* 0x000fe40000410000 */
[----:B------:R-:W-:Y:S02]  /*4d80*/  FFMA.FTZ R14, R133, R142, R131 ;  /* 0x0000008e850e7223 */ /* 0x000fe40000010083 */
[----:B------:R-:W-:Y:S02]  /*4d90*/  FMUL.FTZ R131, R3, R175 ;  /* 0x000000af03837220 */ /* 0x000fe40000410000 */
[----:B------:R-:W-:Y:S02]  /*4da0*/  FFMA.FTZ R132, R217, R132, R15 ;  /* 0x00000084d9847223 */ /* 0x000fe4000001000f */
[----:B------:R-:W-:Y:S02]  /*4db0*/  FADD.FTZ R127, R152, R127 ;  /* 0x0000007f987f7221 */ /* 0x000fe40000010000 */
[----:B------:R-:W-:-:S02]  /*4dc0*/  FADD.FTZ R61, R12, R61 ;  /* 0x0000003d0c3d7221 */ /* 0x000fc40000010000 */
[----:B------:R-:W-:Y:S02]  /*4dd0*/  FFMA.FTZ R13, R217, R12, R13 ;  /* 0x0000000cd90d7223 */ /* 0x000fe4000001000d */
[-C--:B------:R-:W-:Y:S02]  /*4de0*/  FMUL.FTZ R15, R3, R181.reuse ;  /* 0x000000b5030f7220 */ /* 0x080fe40000410000 */
[----:B------:R-:W-:Y:S02]  /*4df0*/  FFMA.FTZ R12, R217, R136, -R213 ;  /* 0x00000088d90c7223 */ /* 0x000fe400000108d5 */
[----:B------:R-:W-:Y:S02]  /*4e00*/  FADD.FTZ R151, -R151, R14 ;  /* 0x0000000e97977221 */ /* 0x000fe40000010100 */
[----:B------:R-:W-:Y:S02]  /*4e10*/  FFMA.FTZ R136, R2, R181, -R131 ;  /* 0x000000b502887223 */ /* 0x000fe40000010883 */
[----:B------:R-:W-:-:S02]  /*4e20*/  FMUL.FTZ R131, R130, -R127 ;  /* 0x8000007f82837220 */ /* 0x000fc40000410000 */
[----:B------:R-:W-:Y:S02]  /*4e30*/  FFMA.FTZ R133, R2, R175, R15 ;  /* 0x000000af02857223 */ /* 0x000fe4000001000f */
[----:B------:R-:W-:Y:S02]  /*4e40*/  FMUL.FTZ R15, R130, -R151 ;  /* 0x80000097820f7220 */ /* 0x000fe40000410000 */
[----:B------:R-:W-:Y:S02]  /*4e50*/  FFMA.FTZ R146, -R98, R141, R219 ;  /* 0x0000008d62927223 */ /* 0x000fe400000101db */
[----:B------:R-:W-:Y:S02]  /*4e60*/  FMUL.FTZ R136, R215, R136 ;  /* 0x00000088d7887220 */ /* 0x000fe40000410000 */
[C---:B------:R-:W-:Y:S02]  /*4e70*/  FFMA.FTZ R131, R134.reuse, R151, R131 ;  /* 0x0000009786837223 */ /* 0x040fe40000010083 */
[----:B------:R-:W-:-:S02]  /*4e80*/  FFMA.FTZ R130, R134, R127, -R15 ;  /* 0x0000007f86827223 */ /* 0x000fc4000001080f */
[----:B------:R-:W-:Y:S02]  /*4e90*/  FFMA.FTZ R134, R146, R133, R136 ;  /* 0x0000008592867223 */ /* 0x000fe40000010088 */
[----:B------:R-:W-:Y:S02]  /*4ea0*/  FADD.FTZ R133, -R156, R131 ;  /* 0x000000839c857221 */ /* 0x000fe40000010100 */
[----:B------:R-:W-:Y:S02]  /*4eb0*/  FMUL.FTZ R181, R98, R181 ;  /* 0x000000b562b57220 */ /* 0x000fe40000410000 */
[----:B------:R-:W-:Y:S02]  /*4ec0*/  FFMA.FTZ R143, R143, R211, R132 ;  /* 0x000000d38f8f7223 */ /* 0x000fe40000010084 */
[----:B------:R-:W-:Y:S02]  /*4ed0*/  FMUL.FTZ R147, R120, R151 ;  /* 0x0000009778937220 */ /* 0x000fe40000410000 */
[----:B------:R-:W-:-:S02]  /*4ee0*/  FADD.FTZ R155, R155, R130 ;  /* 0x000000829b9b7221 */ /* 0x000fc40000010000 */
[----:B------:R-:W-:Y:S02]  /*4ef0*/  FMUL.FTZ R132, R122, R133 ;  /* 0x000000857a847220 */ /* 0x000fe40000410000 */
[----:B------:R-:W-:Y:S02]  /*4f00*/  FFMA.FTZ R14, R78, R219, R148 ;  /* 0x000000db4e0e7223 */ /* 0x000fe40000010094 */
[----:B------:R-:W-:Y:S02]  /*4f10*/  FMUL.FTZ R137, R98, R175 ;  /* 0x000000af62897220 */ /* 0x000fe40000410000 */
[----:B------:R-:W-:Y:S02]  /*4f20*/  FMUL.FTZ R148, R215, R181 ;  /* 0x000000b5d7947220 */ /* 0x000fe40000410000 */
[C---:B------:R-:W-:Y:S02]  /*4f30*/  FFMA.FTZ R158, -R120.reuse, R101, R158 ;  /* 0x00000065789e7223 */ /* 0x040fe4000001019e */
[----:B------:R-:W-:-:S02]  /*4f40*/  FMUL.FTZ R131, R120, R127 ;  /* 0x0000007f78837220 */ /* 0x000fc40000410000 */
[----:B------:R-:W-:Y:S02]  /*4f50*/  FMUL.FTZ R136, R22, R147 ;  /* 0x0000009316887220 */ /* 0x000fe40000410000 */
[----:B------:R-:W-:Y:S02]  /*4f60*/  FFMA.FTZ R159, -R122, R99, R159 ;  /* 0x000000637a9f7223 */ /* 0x000fe4000001019f */
[----:B------:R-:W-:Y:S02]  /*4f70*/  FFMA.FTZ R15, R78, -R215, R190 ;  /* 0x800000d74e0f7223 */ /* 0x000fe400000100be */
[----:B------:R-:W-:Y:S02]  /*4f80*/  FMUL.FTZ R130, R122, R155 ;  /* 0x0000009b7a827220 */ /* 0x000fe40000410000 */
[----:B------:R-:W-:Y:S02]  /*4f90*/  FMUL.FTZ R135, R23, R132 ;  /* 0x0000008417877220 */ /* 0x000fe40000410000 */
[----:B------:R-:W-:-:S02]  /*4fa0*/  FADD.FTZ R60, R137, R60 ;  /* 0x0000003c893c7221 */ /* 0x000fc40000010000 */
[-C--:B------:R-:W-:Y:S02]  /*4fb0*/  FMUL.FTZ R215, R215, R137.reuse ;  /* 0x00000089d7d77220 */ /* 0x080fe40000410000 */
[----:B------:R-:W-:Y:S02]  /*4fc0*/  FFMA.FTZ R137, R146, R137, R148 ;  /* 0x0000008992897223 */ /* 0x000fe40000010094 */
[----:B------:R-:W-:Y:S02]  /*4fd0*/  FFMA.FTZ R148, R158, R131, R136 ;  /* 0x000000839e947223 */ /* 0x000fe40000010088 */
[-C--:B------:R-:W-:Y:S02]  /*4fe0*/  FFMA.FTZ R135, R159, R130.reuse, R135 ;  /* 0x000000829f877223 */ /* 0x080fe40000010087 */
[----:B------:R-:W-:Y:S02]  /*4ff0*/  FMUL.FTZ R136, R23, R130 ;  /* 0x0000008217887220 */ /* 0x000fe40000410000 */
[----:B------:R-:W-:-:S02]  /*5000*/  FADD.FTZ R135, RZ, R135 ;  /* 0x00000087ff877221 */ /* 0x000fc40000010000 */
[----:B------:R-:W-:Y:S02]  /*5010*/  FFMA.FTZ R136, R159, R132, -R136 ;  /* 0x000000849f887223 */ /* 0x000fe40000010888 */
[-C--:B------:R-:W-:Y:S02]  /*5020*/  FMUL.FTZ R132, R3, R176.reuse ;  /* 0x000000b003847220 */ /* 0x080fe40000410000 */
[----:B------:R-:W-:Y:S02]  /*5030*/  FADD.FTZ R135, R135, R148 ;  /* 0x0000009487877221 */ /* 0x000fe40000010000 */
[----:B------:R-:W-:Y:S02]  /*5040*/  FMUL.FTZ R152, R22, R131 ;  /* 0x0000008316987220 */ /* 0x000fe40000410000 */
[C---:B------:R-:W-:Y:S02]  /*5050*/  FMUL.FTZ R192, R102.reuse, R176 ;  /* 0x000000b066c07220 */ /* 0x040fe40000410000 */
[----:B------:R-:W-:-:S02]  /*5060*/  FMUL.FTZ R196, R102, R183 ;  /* 0x000000b766c47220 */ /* 0x000fc40000410000 */
[----:B------:R-:W-:Y:S02]  /*5070*/  FFMA.FTZ R148, R2, R183, -R132 ;  /* 0x000000b702947223 */ /* 0x000fe40000010884 */
[C---:B------:R-:W-:Y:S02]  /*5080*/  FMUL.FTZ R156, R118.reuse, R142 ;  /* 0x0000008e769c7220 */ /* 0x040fe40000410000 */
[----:B------:R-:W-:Y:S02]  /*5090*/  FMUL.FTZ R132, R118, R144 ;  /* 0x0000009076847220 */ /* 0x000fe40000410000 */
[----:B------:R-:W-:Y:S02]  /*50a0*/  FFMA.FTZ R146, R146, R181, -R215 ;  /* 0x000000b592927223 */ /* 0x000fe400000108d7 */
[----:B------:R-:W-:Y:S02]  /*50b0*/  FFMA.FTZ R147, R158, R147, -R152 ;  /* 0x000000939e937223 */ /* 0x000fe40000010898 */
[----:B------:R-:W-:-:S02]  /*50c0*/  FMUL.FTZ R181, R177, R196 ;  /* 0x000000c4b1b57220 */ /* 0x000fc40000410000 */
[C---:B------:R-:W-:Y:S02]  /*50d0*/  FMUL.FTZ R148, R177.reuse, R148 ;  /* 0x00000094b1947220 */ /* 0x040fe40000410000 */
[----:B------:R-:W-:Y:S02]  /*50e0*/  FMUL.FTZ R198, R177, R192 ;  /* 0x000000c0b1c67220 */ /* 0x000fe40000410000 */
[----:B------:R-:W-:Y:S02]  /*50f0*/  FFMA.FTZ R161, -R118, R103, R161 ;  /* 0x0000006776a17223 */ /* 0x000fe400000101a1 */
[C---:B------:R-:W-:Y:S02]  /*5100*/  FMUL.FTZ R152, R27.reuse, R156 ;  /* 0x0000009c1b987220 */ /* 0x040fe40000410000 */
[----:B------:R-:W-:Y:S02]  /*5110*/  FMUL.FTZ R177, R27, R132 ;  /* 0x000000841bb17220 */ /* 0x000fe40000410000 */
[----:B------:R-:W-:-:S02]  /*5120*/  FADD.FTZ R136, RZ, R136 ;  /* 0x00000088ff887221 */ /* 0x000fc40000010000 */
[----:B------:R-:W-:Y:S02]  /*5130*/  FFMA.FTZ R179, -R102, R125, R179 ;  /* 0x0000007d66b37223 */ /* 0x000fe400000101b3 */
[C---:B------:R-:W-:Y:S02]  /*5140*/  FFMA.FTZ R190, R161.reuse, R132, R152 ;  /* 0x00000084a1be7223 */ /* 0x040fe40000010098 */
[----:B------:R-:W-:Y:S02]  /*5150*/  FFMA.FTZ R156, R161, R156, -R177 ;  /* 0x0000009ca19c7223 */ /* 0x000fe400000108b1 */
[----:B------:R-:W-:Y:S02]  /*5160*/  FADD.FTZ R147, R136, R147 ;  /* 0x0000009388937221 */ /* 0x000fe40000010000 */
[----:B------:R-:W-:Y:S02]  /*5170*/  FMUL.FTZ R177, R116, R123 ;  /* 0x0000007b74b17220 */ /* 0x000fe40000410000 */
[----:B------:R-:W-:-:S02]  /*5180*/  FMUL.FTZ R136, R114, R138 ;  /* 0x0000008a72887220 */ /* 0x000fc40000410000 */
[----:B------:R-:W-:Y:S02]  /*5190*/  FFMA.FTZ R139, R139, R191, R194 ;  /* 0x000000bf8b8b7223 */ /* 0x000fe400000100c2 */
[----:B------:R-:W-:Y:S02]  /*51a0*/  FFMA.FTZ R152, R179, R192, R181 ;  /* 0x000000c0b3987223 */ /* 0x000fe400000100b5 */
[----:B------:R-:W-:Y:S02]  /*51b0*/  FADD.FTZ R190, R135, R190 ;  /* 0x000000be87be7221 */ /* 0x000fe40000010000 */
[C---:B------:R-:W-:Y:S02]  /*51c0*/  FFMA.FTZ R162, -R116.reuse, R105, R162 ;  /* 0x0000006974a27223 */ /* 0x040fe400000101a2 */
[----:B------:R-:W-:Y:S02]  /*51d0*/  FMUL.FTZ R135, R116, R145 ;  /* 0x0000009174877220 */ /* 0x000fe40000410000 */
[----:B------:R-:W-:-:S02]  /*51e0*/  FFMA.FTZ R163, -R114, R97, R163 ;  /* 0x0000006172a37223 */ /* 0x000fc400000101a3 */
[----:B------:R-:W-:Y:S02]  /*51f0*/  FMUL.FTZ R181, R26, R177 ;  /* 0x000000b11ab57220 */ /* 0x000fe40000410000 */
[----:B------:R-:W-:Y:S02]  /*5200*/  FMUL.FTZ R194, R114, R140 ;  /* 0x0000008c72c27220 */ /* 0x000fe40000410000 */
[----:B------:R-:W-:Y:S02]  /*5210*/  FMUL.FTZ R195, R153, R136 ;  /* 0x0000008899c37220 */ /* 0x000fe40000410000 */
[----:B------:R-:W-:Y:S02]  /*5220*/  FADD.FTZ R62, R192, R62 ;  /* 0x0000003ec03e7221 */ /* 0x000fe40000010000 */
[-C--:B------:R-:W-:Y:S02]  /*5230*/  FMUL.FTZ R192, R26, R135.reuse ;  /* 0x000000871ac07220 */ /* 0x080fe40000410000 */
[----:B------:R-:W-:-:S02]  /*5240*/  FFMA.FTZ R181, R162, R135, R181 ;  /* 0x00000087a2b57223 */ /* 0x000fc400000100b5 */
[-C--:B------:R-:W-:Y:S02]  /*5250*/  FFMA.FTZ R195, R163, R194.reuse, -R195 ;  /* 0x000000c2a3c37223 */ /* 0x080fe400000108c3 */
[----:B------:R-:W-:Y:S02]  /*5260*/  FMUL.FTZ R194, R153, R194 ;  /* 0x000000c299c27220 */ /* 0x000fe40000410000 */
[----:B------:R-:W-:Y:S02]  /*5270*/  FMUL.FTZ R197, R112, R149 ;  /* 0x0000009570c57220 */ /* 0x000fe40000410000 */
[----:B------:R-:W-:Y:S02]  /*5280*/  FFMA.FTZ R177, R162, R177, -R192 ;  /* 0x000000b1a2b17223 */ /* 0x000fe400000108c0 */
[----:B------:R-:W-:Y:S02]  /*5290*/  FADD.FTZ R156, R147, R156 ;  /* 0x0000009c939c7221 */ /* 0x000fe40000010000 */
[----:B------:R-:W-:-:S02]  /*52a0*/  FADD.FTZ R181, R190, R181 ;  /* 0x000000b5beb57221 */ /* 0x000fc40000010000 */
[C---:B------:R-:W-:Y:S02]  /*52b0*/  FFMA.FTZ R160, -R112.reuse, R107, R160 ;  /* 0x0000006b70a07223 */ /* 0x040fe400000101a0 */
[----:B------:R-:W-:Y:S02]  /*52c0*/  FMUL.FTZ R147, R112, R129 ;  /* 0x0000008170937220 */ /* 0x000fe40000410000 */
[----:B------:R-:W-:Y:S02]  /*52d0*/  FFMA.FTZ R194, R163, R136, R194 ;  /* 0x00000088a3c27223 */ /* 0x000fe400000100c2 */
[----:B------:R-:W-:Y:S02]  /*52e0*/  FMUL.FTZ R190, R154, R197 ;  /* 0x000000c59abe7220 */ /* 0x000fe40000410000 */
[----:B------:R-:W-:Y:S02]  /*52f0*/  FADD.FTZ R156, R156, R177 ;  /* 0x000000b19c9c7221 */ /* 0x000fe40000010000 */
[----:B------:R-:W-:-:S02]  /*5300*/  FMUL.FTZ R177, R154, R147 ;  /* 0x000000939ab17220 */ /* 0x000fc40000410000 */
[----:B------:R-:W-:Y:S02]  /*5310*/  FADD.FTZ R181, R181, R194 ;  /* 0x000000c2b5b57221 */ /* 0x000fe40000010000 */
[C---:B------:R-:W-:Y:S02]  /*5320*/  FFMA.FTZ R190, R160.reuse, R147, R190 ;  /* 0x00000093a0be7223 */ /* 0x040fe400000100be */
[----:B------:R-:W-:Y:S02]  /*5330*/  FFMA.FTZ R194, R160, R197, -R177 ;  /* 0x000000c5a0c27223 */ /* 0x000fe400000108b1 */
[----:B------:R-:W-:Y:S02]  /*5340*/  FADD.FTZ R181, R181, R190 ;  /* 0x000000beb5b57221 */ /* 0x000fe40000010000 */
[----:B------:R-:W-:Y:S02]  /*5350*/  FMUL.FTZ R190, R110, R201 ;  /* 0x000000c96ebe7220 */ /* 0x000fe40000410000 */
[----:B------:R-:W-:-:S02]  /*5360*/  FMUL.FTZ R177, R108, R186 ;  /* 0x000000ba6cb17220 */ /* 0x000fc40000410000 */
[----:B------:R-:W-:Y:S02]  /*5370*/  FADD.FTZ R195, R156, R195 ;  /* 0x000000c39cc37221 */ /* 0x000fe40000010000 */
[----:B------:R-:W-:Y:S02]  /*5380*/  FFMA.FTZ R192, R179, R196, -R198 ;  /* 0x000000c4b3c07223 */ /* 0x000fe400000108c6 */
[C---:B------:R-:W-:Y:S02]  /*5390*/  FMUL.FTZ R156, R110.reuse, R188 ;  /* 0x000000bc6e9c7220 */ /* 0x040fe40000410000 */
[----:B------:R-:W-:Y:S02]  /*53a0*/  FFMA.FTZ R167, -R110, R109, R167 ;  /* 0x0000006d6ea77223 */ /* 0x000fe400000101a7 */
[----:B------:R-:W-:Y:S02]  /*53b0*/  FFMA.FTZ R170, -R108, R111, R170 ;  /* 0x0000006f6caa7223 */ /* 0x000fe400000101aa */
[----:B------:R-:W-:-:S02]  /*53c0*/  FMUL.FTZ R196, R25, R190 ;  /* 0x000000be19c47220 */ /* 0x000fc40000410000 */
[----:B------:R-:W-:Y:S02]  /*53d0*/  FMUL.FTZ R199, R108, R189 ;  /* 0x000000bd6cc77220 */ /* 0x000fe40000410000 */
[----:B------:R-:W-:Y:S02]  /*53e0*/  FMUL.FTZ R198, R164, R177 ;  /* 0x000000b1a4c67220 */ /* 0x000fe40000410000 */
[-C--:B------:R-:W-:Y:S02]  /*53f0*/  FMUL.FTZ R197, R25, R156.reuse ;  /* 0x0000009c19c57220 */ /* 0x080fe40000410000 */
[----:B------:R-:W-:Y:S02]  /*5400*/  FADD.FTZ R194, R195, R194 ;  /* 0x000000c2c3c27221 */ /* 0x000fe40000010000 */
[----:B------:R-:W-:Y:S02]  /*5410*/  FFMA.FTZ R196, R167, R156, R196 ;  /* 0x0000009ca7c47223 */ /* 0x000fe400000100c4 */
[----:B------:R-:W-:-:S02]  /*5420*/  FFMA.FTZ R195, R170, R199, -R198 ;  /* 0x000000c7aac37223 */ /* 0x000fc400000108c6 */
[----:B------:R-:W-:Y:S02]  /*5430*/  FMUL.FTZ R199, R164, R199 ;  /* 0x000000c7a4c77220 */ /* 0x000fe40000410000 */
[C---:B------:R-:W-:Y:S02]  /*5440*/  FMUL.FTZ R198, R106.reuse, R187 ;  /* 0x000000bb6ac67220 */ /* 0x040fe40000410000 */
[----:B------:R-:W-:Y:S02]  /*5450*/  FFMA.FTZ R197, R167, R190, -R197 ;  /* 0x000000bea7c57223 */ /* 0x000fe400000108c5 */
[----:B------:R-:W-:Y:S02]  /*5460*/  FADD.FTZ R196, R181, R196 ;  /* 0x000000c4b5c47221 */ /* 0x000fe40000010000 */
[C---:B------:R-:W-:Y:S02]  /*5470*/  FFMA.FTZ R190, -R106.reuse, R117, R171 ;  /* 0x000000756abe7223 */ /* 0x040fe400000101ab */
[----:B------:R-:W-:-:S02]  /*5480*/  FMUL.FTZ R181, R106, R180 ;  /* 0x000000b46ab57220 */ /* 0x000fc40000410000 */
[----:B------:R-:W-:Y:S02]  /*5490*/  FFMA.FTZ R199, R170, R177, R199 ;  /* 0x000000b1aac77223 */ /* 0x000fe400000100c7 */
[----:B------:R-:W-:Y:S02]  /*54a0*/  FMUL.FTZ R171, R169, R198 ;  /* 0x000000c6a9ab7220 */ /* 0x000fe40000410000 */
[----:B------:R-:W-:Y:S02]  /*54b0*/  FADD.FTZ R194, R194, R197 ;  /* 0x000000c5c2c27221 */ /* 0x000fe40000010000 */
[----:B------:R-:W-:Y:S02]  /*54c0*/  FADD.FTZ R196, R196, R199 ;  /* 0x000000c7c4c47221 */ /* 0x000fe40000010000 */
[----:B------:R-:W-:Y:S02]  /*54d0*/  FFMA.FTZ R171, R190, R181, R171 ;  /* 0x000000b5beab7223 */ /* 0x000fe400000100ab */
[----:B------:R-:W-:-:S02]  /*54e0*/  FADD.FTZ R52, R143, R52 ;  /* 0x000000348f347221 */ /* 0x000fc40000010000 */
[----:B------:R-:W-:Y:S02]  /*54f0*/  FMUL.FTZ R143, R104, R178 ;  /* 0x000000b2688f7220 */ /* 0x000fe40000410000 */
[----:B------:R-:W-:Y:S02]  /*5500*/  FADD.FTZ R194, R194, R195 ;  /* 0x000000c3c2c27221 */ /* 0x000fe40000010000 */
[----:B------:R-:W-:Y:S02]  /*5510*/  FADD.FTZ R171, R196, R171 ;  /* 0x000000abc4ab7221 */ /* 0x000fe40000010000 */
[C---:B------:R-:W-:Y:S02]  /*5520*/  FFMA.FTZ R172, -R104.reuse, R121, R172 ;  /* 0x0000007968ac7223 */ /* 0x040fe400000101ac */
[----:B------:R-:W-:Y:S02]  /*5530*/  FMUL.FTZ R195, R104, R185 ;  /* 0x000000b968c37220 */ /* 0x000fe40000410000 */
[----:B------:R-:W-:-:S02]  /*5540*/  FMUL.FTZ R196, R174, R143 ;  /* 0x0000008faec47220 */ /* 0x000fc40000410000 */
[----:B------:R-:W-:Y:S02]  /*5550*/  FMUL.FTZ R203, R169, R181 ;  /* 0x000000b5a9cb7220 */ /* 0x000fe40000410000 */
[-C--:B------:R-:W-:Y:S02]  /*5560*/  FFMA.FTZ R197, R172, R195.reuse, -R196 ;  /* 0x000000c3acc57223 */ /* 0x080fe400000108c4 */
[----:B------:R-:W-:Y:S02]  /*5570*/  FFMA.FTZ R203, R190, R198, -R203 ;  /* 0x000000c6becb7223 */ /* 0x000fe400000108cb */
[----:B------:R-:W-:Y:S02]  /*5580*/  FMUL.FTZ R195, R174, R195 ;  /* 0x000000c3aec37220 */ /* 0x000fe40000410000 */
[----:B------:R-:W-:Y:S02]  /*5590*/  FFMA.FTZ R198, R77, R184, R14 ;  /* 0x000000b84dc67223 */ /* 0x000fe4000001000e */
[----:B------:R-:W-:-:S02]  /*55a0*/  FADD.FTZ R194, R194, R203 ;  /* 0x000000cbc2c27221 */ /* 0x000fc40000010000 */
[----:B------:R-:W-:Y:S02]  /*55b0*/  FFMA.FTZ R14, R172, R143, R195 ;  /* 0x0000008fac0e7223 */ /* 0x000fe400000100c3 */
[----:B------:R-:W-:Y:S02]  /*55c0*/  FADD.FTZ R197, R194, R197 ;  /* 0x000000c5c2c57221 */ /* 0x000fe40000010000 */
[----:B------:R-:W-:Y:S02]  /*55d0*/  FADD.FTZ R171, R171, R14 ;  /* 0x0000000eabab7221 */ /* 0x000fe40000010000 */
[C---:B------:R-:W-:Y:S02]  /*55e0*/  FMUL.FTZ R203, R96.reuse, R173 ;  /* 0x000000ad60cb7220 */ /* 0x040fe40000410000 */
[----:B------:R-:W-:Y:S02]  /*55f0*/  FMUL.FTZ R199, R96, R168 ;  /* 0x000000a860c77220 */ /* 0x000fe40000410000 */
[----:B------:R-:W-:-:S02]  /*5600*/  FADD.FTZ R152, R171, R152 ;  /* 0x00000098ab987221 */ /* 0x000fc40000010000 */
[----:B------:R-:W-:Y:S02]  /*5610*/  FADD.FTZ R197, R197, R192 ;  /* 0x000000c0c5c57221 */ /* 0x000fe40000010000 */
[----:B------:R-:W-:Y:S02]  /*5620*/  FFMA.FTZ R184, -R96, R115, R184 ;  /* 0x0000007360b87223 */ /* 0x000fe400000101b8 */
[----:B------:R-:W-:Y:S02]  /*5630*/  FMUL.FTZ R196, R182, R203 ;  /* 0x000000cbb6c47220 */ /* 0x000fe40000410000 */
[----:B------:R-:W-:Y:S02]  /*5640*/  FMUL.FTZ R14, R94, R166 ;  /* 0x000000a65e0e7220 */ /* 0x000fe40000410000 */
[----:B------:R-:W-:Y:S02]  /*5650*/  FMUL.FTZ R200, R182, R199 ;  /* 0x000000c7b6c87220 */ /* 0x000fe40000410000 */
[----:B------:R-:W-:-:S02]  /*5660*/  FMUL.FTZ R194, R94, R165 ;  /* 0x000000a55ec27220 */ /* 0x000fc40000410000 */
[----:B------:R-:W-:Y:S02]  /*5670*/  FADD.FTZ R152, R152, R13 ;  /* 0x0000000d98987221 */ /* 0x000fe40000010000 */
[----:B------:R-:W-:Y:S02]  /*5680*/  FADD.FTZ R197, R197, R12 ;  /* 0x0000000cc5c57221 */ /* 0x000fe40000010000 */
[----:B------:R-:W-:Y:S02]  /*5690*/  FADD.FTZ R59, R199, R59 ;  /* 0x0000003bc73b7221 */ /* 0x000fe40000010000 */
[----:B------:R-:W-:Y:S02]  /*56a0*/  FFMA.FTZ R196, R184, R199, R196 ;  /* 0x000000c7b8c47223 */ /* 0x000fe400000100c4 */
[----:B------:R-:W-:Y:S02]  /*56b0*/  FFMA.FTZ R198, R76, R193, R198 ;  /* 0x000000c14cc67223 */ /* 0x000fe400000100c6 */
[----:B------:R-:W-:-:S02]  /*56c0*/  FFMA.FTZ R193, -R94, R119, R193 ;  /* 0x000000775ec17223 */ /* 0x000fc400000101c1 */
[C---:B------:R-:W-:Y:S02]  /*56d0*/  FMUL.FTZ R199, R191.reuse, R14 ;  /* 0x0000000ebfc77220 */ /* 0x040fe40000410000 */
[----:B------:R-:W-:Y:S02]  /*56e0*/  FFMA.FTZ R171, R92, R113, R150 ;  /* 0x000000715cab7223 */ /* 0x000fe40000010096 */
[----:B------:R-:W-:Y:S02]  /*56f0*/  FFMA.FTZ R203, R184, R203, -R200 ;  /* 0x000000cbb8cb7223 */ /* 0x000fe400000108c8 */
[----:B------:R-:W-:Y:S02]  /*5700*/  FMUL.FTZ R195, R191, R194 ;  /* 0x000000c2bfc37220 */ /* 0x000fe40000410000 */
[----:B------:R-:W-:Y:S02]  /*5710*/  FMUL.FTZ R13, R92, R157 ;  /* 0x0000009d5c0d7220 */ /* 0x000fe40000410000 */
[----:B------:R-:W-:-:S02]  /*5720*/  FADD.FTZ R150, RZ, R139 ;  /* 0x0000008bff967221 */ /* 0x000fc40000010000 */
[----:B------:R-:W-:Y:S02]  /*5730*/  FMUL.FTZ R192, R92, R24 ;  /* 0x000000185cc07220 */ /* 0x000fe40000410000 */
[----:B------:R-:W-:Y:S02]  /*5740*/  FADD.FTZ R146, R197, R146 ;  /* 0x00000092c5927221 */ /* 0x000fe40000010000 */
[----:B------:R-:W-:Y:S02]  /*5750*/  FADD.FTZ R137, R152, R137 ;  /* 0x0000008998897221 */ /* 0x000fe40000010000 */
[----:B------:R-:W-:Y:S02]  /*5760*/  FADD.FTZ R58, R14, R58 ;  /* 0x0000003a0e3a7221 */ /* 0x000fe40000010000 */
[----:B------:R-:W-:Y:S02]  /*5770*/  FFMA.FTZ R199, R193, R194, -R199 ;  /* 0x000000c2c1c77223 */ /* 0x000fe400000108c7 */
[----:B------:R-:W-:-:S02]  /*5780*/  FFMA.FTZ R198, R75, R171, R198 ;  /* 0x000000ab4bc67223 */ /* 0x000fc400000100c6 */
[----:B------:R-:W-:Y:S02]  /*5790*/  FFMA.FTZ R139, -R92, R113, R171 ;  /* 0x000000715c8b7223 */ /* 0x000fe400000101ab */
[----:B------:R-:W-:Y:S02]  /*57a0*/  FFMA.FTZ R14, R193, R14, R195 ;  /* 0x0000000ec10e7223 */ /* 0x000fe400000100c3 */
[C---:B------:R-:W-:Y:S02]  /*57b0*/  FMUL.FTZ R171, R150.reuse, R13 ;  /* 0x0000000d96ab7220 */ /* 0x040fe40000410000 */
[----:B------:R-:W-:Y:S02]  /*57c0*/  FMUL.FTZ R194, R150, R192 ;  /* 0x000000c096c27220 */ /* 0x000fe40000410000 */
[----:B------:R-:W-:Y:S02]  /*57d0*/  FFMA.FTZ R15, R77, -R182, R15 ;  /* 0x800000b64d0f7223 */ /* 0x000fe4000001000f */
[----:B------:R-:W-:-:S02]  /*57e0*/  FADD.FTZ R146, R146, R203 ;  /* 0x000000cb92927221 */ /* 0x000fc40000010000 */
[----:B------:R-:W-:Y:S02]  /*57f0*/  FADD.FTZ R137, R137, R196 ;  /* 0x000000c489897221 */ /* 0x000fe40000010000 */
[C---:B------:R-:W-:Y:S02]  /*5800*/  FFMA.FTZ R171, R139.reuse, R192, R171 ;  /* 0x000000c08bab7223 */ /* 0x040fe400000100ab */
[----:B------:R-:W-:Y:S02]  /*5810*/  FFMA.FTZ R13, R139, R13, -R194 ;  /* 0x0000000d8b0d7223 */ /* 0x000fe400000108c2 */
[----:B------:R-:W-:Y:S02]  /*5820*/  FMUL.FTZ R183, R3, R183 ;  /* 0x000000b703b77220 */ /* 0x000fe40000410000 */
[----:B------:R-:W-:Y:S02]  /*5830*/  FFMA.FTZ R15, R76, -R191, R15 ;  /* 0x800000bf4c0f7223 */ /* 0x000fe4000001000f */
[----:B------:R-:W-:-:S02]  /*5840*/  FADD.FTZ R146, R146, R199 ;  /* 0x000000c792927221 */ /* 0x000fc40000010000 */
[----:B------:R-:W-:Y:S02]  /*5850*/  FADD.FTZ R14, R137, R14 ;  /* 0x0000000e890e7221 */ /* 0x000fe40000010000 */
[----:B------:R-:W-:Y:S02]  /*5860*/  FFMA.FTZ R183, R2, R176, R183 ;  /* 0x000000b002b77223 */ /* 0x000fe400000100b7 */
[----:B------:R-:W-:Y:S02]  /*5870*/  FFMA.FTZ R15, R75, -R150, R15 ;  /* 0x800000964b0f7223 */ /* 0x000fe4000001000f */
[----:B------:R-:W-:Y:S02]  /*5880*/  FADD.FTZ R146, R146, R13 ;  /* 0x0000000d92927221 */ /* 0x000fe40000010000 */
[----:B------:R-:W-:Y:S01]  /*5890*/  FADD.FTZ R171, R14, R171 ;  /* 0x000000ab0eab7221 */ /* 0x000fe20000010000 */
[----:B------:R-:W-:Y:S01]  /*58a0*/  MOV R14, R198 ;  /* 0x000000c6000e7202 */ /* 0x000fe20000000f00 */
[----:B------:R-:W-:Y:S01]  /*58b0*/  FADD.FTZ R57, R192, R57 ;  /* 0x00000039c0397221 */ /* 0x000fe20000010000 */
[----:B------:R-:W0:Y:S01]  /*58c0*/  SHFL.DOWN PT, R152, R146, 0x1, 0x1f ;  /* 0x08201f0092987f89 */ /* 0x000e2200000e0000 */
[----:B------:R-:W-:-:S02]  /*58d0*/  FFMA.FTZ R148, R179, R183, R148 ;  /* 0x000000b7b3947223 */ /* 0x000fc40000010094 */
[----:B------:R-:W-:Y:S01]  /*58e0*/  FMUL.FTZ R12, R3, R168 ;  /* 0x000000a8030c7220 */ /* 0x000fe20000410000 */
[----:B------:R-:W1:Y:S01]  /*58f0*/  SHFL.DOWN PT, R179, R198, 0x1, 0x1f ;  /* 0x08201f00c6b37f89 */ /* 0x000e6200000e0000 */
[----:B------:R-:W-:Y:S02]  /*5900*/  FFMA.FTZ R148, R125, R176, R148 ;  /* 0x000000b07d947223 */ /* 0x000fe40000010094 */
[----:B------:R-:W-:Y:S01]  /*5910*/  FFMA.FTZ R13, R2, R173, -R12 ;  /* 0x000000ad020d7223 */ /* 0x000fe2000001080c */
[----:B------:R-:W2:Y:S01]  /*5920*/  SHFL.DOWN PT, R192, R15, 0x1, 0x1f ;  /* 0x08201f000fc07f89 */ /* 0x000ea200000e0000 */
[----:B------:R-:W-:Y:S02]  /*5930*/  FMUL.FTZ R12, R3, R178 ;  /* 0x000000b2030c7220 */ /* 0x000fe40000410000 */
[----:B------:R-:W-:Y:S01]  /*5940*/  FMUL.FTZ R182, R182, R13 ;  /* 0x0000000db6b67220 */ /* 0x000fe20000410000 */
[----:B------:R-:W3:Y:S01]  /*5950*/  SHFL.DOWN PT, R137, R171, 0x1, 0x1f ;  /* 0x08201f00ab897f89 */ /* 0x000ee200000e0000 */
[----:B------:R-:W-:Y:S01]  /*5960*/  FFMA.FTZ R13, R2, R185, -R12 ;  /* 0x000000b9020d7223 */ /* 0x000fe2000001080c */
[----:B------:R-:W-:Y:S01]  /*5970*/  MOV R12, R171 ;  /* 0x000000ab000c7202 */ /* 0x000fe20000000f00 */
[----:B------:R-:W-:-:S02]  /*5980*/  FFMA.FTZ R134, R141, R175, R134 ;  /* 0x000000af8d867223 */ /* 0x000fc40000010086 */
[----:B------:R-:W-:Y:S01]  /*5990*/  FMUL.FTZ R174, R174, R13 ;  /* 0x0000000daeae7220 */ /* 0x000fe20000410000 */
[----:B------:R-:W-:Y:S01]  /*59a0*/  MOV R13, R146 ;  /* 0x00000092000d7202 */ /* 0x000fe20000000f00 */
[----:B------:R-:W-:Y:S02]  /*59b0*/  FADD.FTZ R51, R148, R51 ;  /* 0x0000003394337221 */ /* 0x000fe40000010000 */
[----:B------:R-:W-:Y:S02]  /*59c0*/  FADD.FTZ R53, R134, R53 ;  /* 0x0000003586357221 */ /* 0x000fe40000010000 */
[----:B------:R-:W-:Y:S02]  /*59d0*/  FMUL.FTZ R185, R3, R185 ;  /* 0x000000b903b97220 */ /* 0x000fe40000410000 */
[----:B0-----:R-:W-:Y:S02]  /*59e0*/  @!P0 FADD.FTZ R13, R13, R152 ;  /* 0x000000980d0d8221 */ /* 0x001fe40000010000 */
[----:B------:R-:W-:-:S02]  /*59f0*/  FMUL.FTZ R134, R3, R166 ;  /* 0x000000a603867220 */ /* 0x000fc40000410000 */
[----:B-1----:R-:W-:Y:S01]  /*5a00*/  @!P0 FADD.FTZ R14, R14, R179 ;  /* 0x000000b30e0e8221 */ /* 0x002fe20000010000 */
[----:B------:R-:W0:Y:S01]  /*5a10*/  SHFL.DOWN PT, R148, R13, 0x2, 0x1f ;  /* 0x08401f000d947f89 */ /* 0x000e2200000e0000 */
[C---:B------:R-:W-:Y:S02]  /*5a20*/  FFMA.FTZ R185, R2.reuse, R178, R185 ;  /* 0x000000b202b97223 */ /* 0x040fe400000100b9 */
[----:B--2---:R-:W-:Y:S01]  /*5a30*/  @!P0 FADD.FTZ R15, R15, R192 ;  /* 0x000000c00f0f8221 */ /* 0x004fe20000010000 */
[----:B------:R-:W1:Y:S01]  /*5a40*/  SHFL.DOWN PT, R141, R14, 0x2, 0x1f ;  /* 0x08401f000e8d7f89 */ /* 0x000e6200000e0000 */
[-C--:B------:R-:W-:Y:S02]  /*5a50*/  FFMA.FTZ R146, R2, R165.reuse, -R134 ;  /* 0x000000a502927223 */ /* 0x080fe40000010886 */
[----:B---3--:R-:W-:Y:S01]  /*5a60*/  @!P0 FADD.FTZ R12, R12, R137 ;  /* 0x000000890c0c8221 */ /* 0x008fe20000010000 */
[----:B------:R-:W2:Y:S01]  /*5a70*/  SHFL.DOWN PT, R152, R15, 0x2, 0x1f ;  /* 0x08401f000f987f89 */ /* 0x000ea200000e0000 */
[----:B------:R-:W-:Y:S01]  /*5a80*/  ISETP.GT.AND P0, PT, R31, 0x1d, PT ;  /* 0x0000001d1f00780c */ /* 0x000fe20003f04270 */
[----:B------:R-:W-:-:S02]  /*5a90*/  FMUL.FTZ R165, R3, R165 ;  /* 0x000000a503a57220 */ /* 0x000fc40000410000 */
[----:B------:R-:W3:Y:S01]  /*5aa0*/  SHFL.DOWN PT, R137, R12, 0x2, 0x1f ;  /* 0x08401f000c897f89 */ /* 0x000ee200000e0000 */
[----:B------:R-:W-:Y:S02]  /*5ab0*/  FFMA.FTZ R174, R172, R185, R174 ;  /* 0x000000b9acae7223 */ /* 0x000fe400000100ae */
[----:B------:R-:W-:Y:S02]  /*5ac0*/  FMUL.FTZ R191, R191, R146 ;  /* 0x00000092bfbf7220 */ /* 0x000fe40000410000 */
[----:B------:R-:W-:Y:S02]  /*5ad0*/  FFMA.FTZ R146, R2, R166, R165 ;  /* 0x000000a602927223 */ /* 0x000fe400000100a5 */
[----:B------:R-:W-:Y:S02]  /*5ae0*/  FMUL.FTZ R125, R3, R180 ;  /* 0x000000b4037d7220 */ /* 0x000fe40000410000 */
[----:B------:R-:W-:Y:S02]  /*5af0*/  FFMA.FTZ R121, R121, R178, R174 ;  /* 0x000000b279797223 */ /* 0x000fe400000100ae */
[----:B------:R-:W-:-:S02]  /*5b00*/  FFMA.FTZ R146, R193, R146, R191 ;  /* 0x00000092c1927223 */ /* 0x000fc400000100bf */
[----:B0-----:R-:W-:Y:S02]  /*5b10*/  @!P0 FADD.FTZ R13, R13, R148 ;  /* 0x000000940d0d8221 */ /* 0x001fe40000010000 */
[----:B------:R-:W-:Y:S02]  /*5b20*/  FMUL.FTZ R173, R3, R173 ;  /* 0x000000ad03ad7220 */ /* 0x000fe40000410000 */
[----:B-1----:R-:W-:Y:S02]  /*5b30*/  @!P0 FADD.FTZ R14, R14, R141 ;  /* 0x0000008d0e0e8221 */ /* 0x002fe40000010000 */
[-C--:B------:R-:W-:Y:S02]  /*5b40*/  FFMA.FTZ R134, R2, R187.reuse, -R125 ;  /* 0x000000bb02867223 */ /* 0x080fe4000001087d */
[----:B--2---:R-:W-:Y:S02]  /*5b50*/  @!P0 FADD.FTZ R15, R15, R152 ;  /* 0x000000980f0f8221 */ /* 0x004fe40000010000 */
[----:B------:R-:W-:Y:S01]  /*5b60*/  FMUL.FTZ R187, R3, R187 ;  /* 0x000000bb03bb7220 */ /* 0x000fe20000410000 */
[----:B------:R-:W-:Y:S01]  /*5b70*/  SHFL.DOWN PT, R152, R13, 0x4, 0x1f ;  /* 0x08801f000d987f89 */ /* 0x000fe200000e0000 */
[----:B---3--:R-:W-:Y:S01]  /*5b80*/  @!P0 FADD.FTZ R12, R12, R137 ;  /* 0x000000890c0c8221 */ /* 0x008fe20000010000 */
[----:B------:R-:W-:Y:S01]  /*5b90*/  ISETP.GT.AND P0, PT, R31, 0x1b, PT ;  /* 0x0000001b1f00780c */ /* 0x000fe20003f04270 */
[----:B------:R-:W-:-:S02]  /*5ba0*/  FADD.FTZ R50, R121, R50 ;  /* 0x0000003279327221 */ /* 0x000fc40000010000 */
[----:B------:R-:W-:Y:S01]  /*5bb0*/  FFMA.FTZ R146, R119, R166, R146 ;  /* 0x000000a677927223 */ /* 0x000fe20000010092 */
[----:B------:R-:W0:Y:S01]  /*5bc0*/  SHFL.DOWN PT, R121, R14, 0x4, 0x1f ;  /* 0x08801f000e797f89 */ /* 0x000e2200000e0000 */
[C---:B------:R-:W-:Y:S02]  /*5bd0*/  FFMA.FTZ R173, R2.reuse, R168, R173 ;  /* 0x000000a802ad7223 */ /* 0x040fe400000100ad */
[----:B------:R-:W-:Y:S01]  /*5be0*/  FMUL.FTZ R134, R169, R134 ;  /* 0x00000086a9867220 */ /* 0x000fe20000410000 */
[----:B------:R-:W1:Y:S01]  /*5bf0*/  SHFL.DOWN PT, R166, R15, 0x4, 0x1f ;  /* 0x08801f000fa67f89 */ /* 0x000e6200000e0000 */
[----:B------:R-:W-:Y:S02]  /*5c00*/  FFMA.FTZ R187, R2, R180, R187 ;  /* 0x000000b402bb7223 */ /* 0x000fe400000100bb */
[----:B------:R-:W-:Y:S01]  /*5c10*/  FFMA.FTZ R173, R184, R173, R182 ;  /* 0x000000adb8ad7223 */ /* 0x000fe200000100b6 */
[----:B------:R-:W2:Y:S01]  /*5c20*/  SHFL.DOWN PT, R119, R12, 0x4, 0x1f ;  /* 0x08801f000c777f89 */ /* 0x000ea200000e0000 */
[----:B------:R-:W-:-:S02]  /*5c30*/  FFMA.FTZ R134, R190, R187, R134 ;  /* 0x000000bbbe867223 */ /* 0x000fc40000010086 */
[----:B------:R-:W-:Y:S02]  /*5c40*/  FFMA.FTZ R173, R115, R168, R173 ;  /* 0x000000a873ad7223 */ /* 0x000fe400000100ad */
[----:B------:R-:W-:Y:S02]  /*5c50*/  FFMA.FTZ R134, R117, R180, R134 ;  /* 0x000000b475867223 */ /* 0x000fe40000010086 */
[C---:B------:R-:W-:Y:S02]  /*5c60*/  FMUL.FTZ R115, R3.reuse, R186 ;  /* 0x000000ba03737220 */ /* 0x040fe40000410000 */
[----:B------:R-:W-:Y:S02]  /*5c70*/  FMUL.FTZ R117, R3, R24 ;  /* 0x0000001803757220 */ /* 0x000fe40000410000 */
[C---:B------:R-:W-:Y:S02]  /*5c80*/  FFMA.FTZ R115, R2.reuse, R189, -R115 ;  /* 0x000000bd02737223 */ /* 0x040fe40000010873 */
        /* <DEDUP_REMOVED lines=8> */
[-C--:B------:R-:W-:Y:S02]  /*5d10*/  FFMA.FTZ R134, R2, R201.reuse, -R115 ;  /* 0x000000c902867223 */ /* 0x080fe40000010873 */
[----:B------:R-:W-:Y:S02]  /*5d20*/  FFMA.FTZ R117, R139, R148, R117 ;  /* 0x000000948b757223 */ /* 0x000fe40000010075 */
[----:B0-----:R-:W-:Y:S02]  /*5d30*/  @!P0 FADD.FTZ R14, R14, R121 ;  /* 0x000000790e0e8221 */ /* 0x001fe40000010000 */
[----:B-1----:R-:W-:Y:S02]  /*5d40*/  @!P0 FADD.FTZ R15, R15, R166 ;  /* 0x000000a60f0f8221 */ /* 0x002fe40000010000 */
[----:B------:R-:W-:Y:S01]  /*5d50*/  @!P0 FADD.FTZ R13, R13, R152 ;  /* 0x000000980d0d8221 */ /* 0x000fe20000010000 */
[----:B------:R-:W0:Y:S01]  /*5d60*/  SHFL.DOWN PT, R115, R14, 0x8, 0x1f ;  /* 0x09001f000e737f89 */ /* 0x000e2200000e0000 */
[----:B------:R-:W-:-:S02]  /*5d70*/  FMUL.FTZ R201, R3, R201 ;  /* 0x000000c903c97220 */ /* 0x000fc40000410000 */
[----:B--2---:R-:W-:Y:S01]  /*5d80*/  @!P0 FADD.FTZ R12, R12, R119 ;  /* 0x000000770c0c8221 */ /* 0x004fe20000010000 */
[----:B------:R-:W1:Y:S01]  /*5d90*/  SHFL.DOWN PT, R148, R15, 0x8, 0x1f ;  /* 0x09001f000f947f89 */ /* 0x000e6200000e0000 */
[----:B------:R-:W-:Y:S01]  /*5da0*/  FFMA.FTZ R189, R2, R186, R189 ;  /* 0x000000ba02bd7223 */ /* 0x000fe200000100bd */
[----:B------:R-:W-:Y:S01]  /*5db0*/  ISETP.GT.AND P0, PT, R31, 0x17, PT ;  /* 0x000000171f00780c */ /* 0x000fe20003f04270 */
[----:B------:R-:W-:Y:S02]  /*5dc0*/  FMUL.FTZ R25, R25, R134 ;  /* 0x0000008619197220 */ /* 0x000fe40000410000 */
[----:B------:R-:W-:Y:S02]  /*5dd0*/  FADD.FTZ R55, R146, R55 ;  /* 0x0000003792377221 */ /* 0x000fe40000010000 */
[----:B------:R-:W-:Y:S01]  /*5de0*/  FFMA.FTZ R117, R113, R24, R117 ;  /* 0x0000001871757223 */ /* 0x000fe20000010075 */
[----:B------:R-:W2:Y:S01]  /*5df0*/  SHFL.DOWN PT, R146, R13, 0x8, 0x1f ;  /* 0x09001f000d927f89 */ /* 0x000ea200000e0000 */
[----:B------:R-:W-:-:S02]  /*5e00*/  FFMA.FTZ R134, R2, R188, R201 ;  /* 0x000000bc02867223 */ /* 0x000fc400000100c9 */
[----:B------:R-:W-:Y:S01]  /*5e10*/  FFMA.FTZ R164, R170, R189, R164 ;  /* 0x000000bdaaa47223 */ /* 0x000fe200000100a4 */
[----:B------:R-:W3:Y:S01]  /*5e20*/  SHFL.DOWN PT, R113, R12, 0x8, 0x1f ;  /* 0x09001f000c717f89 */ /* 0x000ee200000e0000 */
[----:B------:R-:W-:Y:S02]  /*5e30*/  FFMA.FTZ R25, R167, R134, R25 ;  /* 0x00000086a7197223 */ /* 0x000fe40000010019 */
[----:B------:R-:W-:Y:S02]  /*5e40*/  FFMA.FTZ R111, R111, R186, R164 ;  /* 0x000000ba6f6f7223 */ /* 0x000fe400000100a4 */
[----:B------:R-:W-:Y:S02]  /*5e50*/  FMUL.FTZ R24, R3, R129 ;  /* 0x0000008103187220 */ /* 0x000fe40000410000 */
[----:B------:R-:W-:Y:S02]  /*5e60*/  FFMA.FTZ R188, R109, R188, R25 ;  /* 0x000000bc6dbc7223 */ /* 0x000fe40000010019 */
[----:B------:R-:W-:-:S02]  /*5e70*/  FMUL.FTZ R25, R3, R138 ;  /* 0x0000008a03197220 */ /* 0x000fc40000410000 */
[----:B------:R-:W-:Y:S02]  /*5e80*/  FADD.FTZ R48, R111, R48 ;  /* 0x000000306f307221 */ /* 0x000fe40000010000 */
[C---:B------:R-:W-:Y:S02]  /*5e90*/  FFMA.FTZ R111, R2.reuse, R149, -R24 ;  /* 0x00000095026f7223 */ /* 0x040fe40000010818 */
[CC--:B------:R-:W-:Y:S02]  /*5ea0*/  FFMA.FTZ R24, R2.reuse, R140.reuse, -R25 ;  /* 0x0000008c02187223 */ /* 0x0c0fe40000010819 */
[----:B------:R-:W-:Y:S02]  /*5eb0*/  FMUL.FTZ R25, R3, R140 ;  /* 0x0000008c03197220 */ /* 0x000fe40000410000 */
[----:B------:R-:W-:Y:S02]  /*5ec0*/  FMUL.FTZ R153, R153, R24 ;  /* 0x0000001899997220 */ /* 0x000fe40000410000 */
[----:B------:R-:W-:-:S02]  /*5ed0*/  FFMA.FTZ R24, R2, R138, R25 ;  /* 0x0000008a02187223 */ /* 0x000fc40000010019 */
[----:B------:R-:W-:Y:S02]  /*5ee0*/  FMUL.FTZ R149, R3, R149 ;  /* 0x0000009503957220 */ /* 0x000fe40000410000 */
[----:B------:R-:W-:Y:S02]  /*5ef0*/  FFMA.FTZ R153, R163, R24, R153 ;  /* 0x00000018a3997223 */ /* 0x000fe40000010099 */
[----:B------:R-:W-:Y:S02]  /*5f00*/  FMUL.FTZ R24, R3, R145 ;  /* 0x0000009103187220 */ /* 0x000fe40000410000 */
[----:B------:R-:W-:Y:S02]  /*5f10*/  FMUL.FTZ R111, R154, R111 ;  /* 0x0000006f9a6f7220 */ /* 0x000fe40000410000 */
[----:B------:R-:W-:Y:S02]  /*5f20*/  FFMA.FTZ R149, R2, R129, R149 ;  /* 0x0000008102957223 */ /* 0x000fe40000010095 */
[----:B0-----:R-:W-:-:S02]  /*5f30*/  @!P0 FADD.FTZ R14, R14, R115 ;  /* 0x000000730e0e8221 */ /* 0x001fc40000010000 */
[----:B-1----:R-:W-:Y:S02]  /*5f40*/  @!P0 FADD.FTZ R15, R15, R148 ;  /* 0x000000940f0f8221 */ /* 0x002fe40000010000 */
[----:B--2---:R-:W-:Y:S02]  /*5f50*/  @!P0 FADD.FTZ R13, R13, R146 ;  /* 0x000000920d0d8221 */ /* 0x004fe40000010000 */
[----:B---3--:R-:W-:Y:S01]  /*5f60*/  @!P0 FADD.FTZ R12, R12, R113 ;  /* 0x000000710c0c8221 */ /* 0x008fe20000010000 */
[----:B------:R-:W-:Y:S01]  /*5f70*/  SHFL.DOWN PT, R140, R15, 0x10, 0x1f ;  /* 0x0a001f000f8c7f89 */ /* 0x000fe200000e0000 */
[-C--:B------:R-:W-:Y:S01]  /*5f80*/  FFMA.FTZ R25, R2, R123.reuse, -R24 ;  /* 0x0000007b02197223 */ /* 0x080fe20000010818 */
[----:B------:R-:W-:Y:S01]  /*5f90*/  ISETP.GT.AND P0, PT, R31, 0xf, PT ;  /* 0x0000000f1f00780c */ /* 0x000fe20003f04270 */
[----:B------:R-:W-:Y:S01]  /*5fa0*/  FMUL.FTZ R123, R3, R123 ;  /* 0x0000007b037b7220 */ /* 0x000fe20000410000 */
[----:B------:R-:W-:Y:S01]  /*5fb0*/  SHFL.DOWN PT, R134, R13, 0x10, 0x1f ;  /* 0x0a001f000d867f89 */ /* 0x000fe200000e0000 */
[----:B------:R-:W-:-:S02]  /*5fc0*/  FFMA.FTZ R160, R160, R149, R111 ;  /* 0x00000095a0a07223 */ /* 0x000fc4000001006f */
[----:B------:R-:W-:Y:S01]  /*5fd0*/  FMUL.FTZ R26, R26, R25 ;  /* 0x000000191a1a7220 */ /* 0x000fe20000410000 */
[----:B------:R-:W0:Y:S01]  /*5fe0*/  SHFL.DOWN PT, R111, R14, 0x10, 0x1f ;  /* 0x0a001f000e6f7f89 */ /* 0x000e2200000e0000 */
[----:B------:R-:W-:Y:S02]  /*5ff0*/  FFMA.FTZ R123, R2, R145, R123 ;  /* 0x00000091027b7223 */ /* 0x000fe4000001007b */
[C---:B------:R-:W-:Y:S01]  /*6000*/  FMUL.FTZ R25, R3.reuse, R144 ;  /* 0x0000009003197220 */ /* 0x040fe20000410000 */
[----:B------:R-:W1:Y:S01]  /*6010*/  SHFL.DOWN PT, R109, R12, 0x10, 0x1f ;  /* 0x0a001f000c6d7f89 */ /* 0x000e6200000e0000 */
[----:B------:R-:W-:Y:S02]  /*6020*/  FMUL.FTZ R24, R3, R127 ;  /* 0x0000007f03187220 */ /* 0x000fe40000410000 */
[----:B------:R-:W-:Y:S02]  /*6030*/  FFMA.FTZ R162, R162, R123, R26 ;  /* 0x0000007ba2a27223 */ /* 0x000fe4000001001a */
[----:B------:R-:W-:-:S02]  /*6040*/  FFMA.FTZ R26, R2, R142, -R25 ;  /* 0x0000008e021a7223 */ /* 0x000fc40000010819 */
[----:B------:R-:W-:Y:S02]  /*6050*/  FFMA.FTZ R25, R2, R151, -R24 ;  /* 0x0000009702197223 */ /* 0x000fe40000010818 */
[----:B------:R-:W-:Y:S02]  /*6060*/  FMUL.FTZ R26, R27, R26 ;  /* 0x0000001a1b1a7220 */ /* 0x000fe40000410000 */
[----:B------:R-:W-:Y:S02]  /*6070*/  FMUL.FTZ R25, R22, R25 ;  /* 0x0000001916197220 */ /* 0x000fe40000410000 */
[C---:B------:R-:W-:Y:S02]  /*6080*/  FMUL.FTZ R22, R3.reuse, R155 ;  /* 0x0000009b03167220 */ /* 0x040fe40000410000 */
[C---:B------:R-:W-:Y:S02]  /*6090*/  FMUL.FTZ R27, R3.reuse, R142 ;  /* 0x0000008e031b7220 */ /* 0x040fe40000410000 */
[----:B------:R-:W-:-:S02]  /*60a0*/  FMUL.FTZ R151, R3, R151 ;  /* 0x0000009703977220 */ /* 0x000fc40000410000 */
[-C--:B------:R-:W-:Y:S02]  /*60b0*/  FMUL.FTZ R3, R3, R133.reuse ;  /* 0x0000008503037220 */ /* 0x080fe40000410000 */
[C---:B------:R-:W-:Y:S02]  /*60c0*/  FFMA.FTZ R22, R2.reuse, R133, -R22 ;  /* 0x0000008502167223 */ /* 0x040fe40000010816 */
[C---:B------:R-:W-:Y:S02]  /*60d0*/  FFMA.FTZ R24, R2.reuse, R144, R27 ;  /* 0x0000009002187223 */ /* 0x040fe4000001001b */
[C---:B------:R-:W-:Y:S02]  /*60e0*/  FFMA.FTZ R151, R2.reuse, R127, R151 ;  /* 0x0000007f02977223 */ /* 0x040fe40000010097 */
[----:B------:R-:W-:Y:S02]  /*60f0*/  FFMA.FTZ R2, R2, R155, R3 ;  /* 0x0000009b02027223 */ /* 0x000fe40000010003 */
[----:B------:R-:W-:-:S02]  /*6100*/  FMUL.FTZ R22, R23, R22 ;  /* 0x0000001617167220 */ /* 0x000fc40000410000 */
[----:B0-----:R-:W-:Y:S02]  /*6110*/  @!P0 FADD.FTZ R14, R14, R111 ;  /* 0x0000006f0e0e8221 */ /* 0x001fe40000010000 */
[----:B------:R-:W-:Y:S02]  /*6120*/  @!P0 FADD.FTZ R15, R15, R140 ;  /* 0x0000008c0f0f8221 */ /* 0x000fe40000010000 */
[----:B------:R-:W-:Y:S02]  /*6130*/  @!P0 FADD.FTZ R13, R13, R134 ;  /* 0x000000860d0d8221 */ /* 0x000fe40000010000 */
[----:B-1----:R-:W-:Y:S02]  /*6140*/  @!P0 FADD.FTZ R12, R12, R109 ;  /* 0x0000006d0c0c8221 */ /* 0x002fe40000010000 */
[----:B------:R-:W-:Y:S02]  /*6150*/  FFMA.FTZ R24, R161, R24, R26 ;  /* 0x00000018a1187223 */ /* 0x000fe4000001001a */
[----:B------:R-:W-:Y:S01]  /*6160*/  FFMA.FTZ R158, R158, R151, R25 ;  /* 0x000000979e9e7223 */ /* 0x000fe20000010019 */
[----:B------:R0:W-:Y:S01]  /*6170*/  @!P1 STS.128 [0x440], R12 ;  /* 0x0004400cff009388 */ /* 0x0001e20000000c00 */
[----:B------:R-:W-:-:S02]  /*6180*/  FFMA.FTZ R2, R159, R2, R22 ;  /* 0x000000029f027223 */ /* 0x000fc40000010016 */
        /* <DEDUP_REMOVED lines=27> */
[----:B0-----:R-:W-:-:S13]  /*6340*/  ISETP.NE.AND P0, PT, R30, c[0x0][0x174], PT ;  /* 0x00005d001e007a0c */ /* 0x001fda0003f05270 */
[----:B------:R-:W0:Y:S04]  /*6350*/  @P0 LDS.64 R2, [R74+0x3180] ;  /* 0x003180004a020984 */ /* 0x000e280000000a00 */
[----:B------:R-:W1:Y:S01]  /*6360*/  @P0 LDS.64 R22, [R74+0x2980] ;  /* 0x002980004a160984 */ /* 0x000e620000000a00 */
[----:B0-----:R-:W-:Y:S02]  /*6370*/  @P0 FADD.FTZ R15, R15, R3 ;  /* 0x000000030f0f0221 */ /* 0x001fe40000010000 */
[----:B------:R-:W-:Y:S02]  /*6380*/  @P0 FADD.FTZ R14, R14, R2 ;  /* 0x000000020e0e0221 */ /* 0x000fe40000010000 */
[----:B-1----:R-:W-:Y:S02]  /*6390*/  @P0 FADD.FTZ R13, R13, R23 ;  /* 0x000000170d0d0221 */ /* 0x002fe40000010000 */
[----:B------:R-:W-:Y:S01]  /*63a0*/  @P0 FADD.FTZ R12, R12, R22 ;  /* 0x000000160c0c0221 */ /* 0x000fe20000010000 */
[----:B------:R0:W-:Y:S04]  /*63b0*/  STS.64 [R74+0x3180], R14 ;  /* 0x0031800e4a007388 */ /* 0x0001e80000000a00 */
[----:B------:R0:W-:Y:S02]  /*63c0*/  STS.64 [R74+0x2980], R12 ;  /* 0x0029800c4a007388 */ /* 0x0001e40000000a00 */
.L_x_9649:
[----:B0-----:R-:W-:Y:S05]  /*63d0*/  BSYNC B0 ;  /* 0x0000000000007941 */ /* 0x001fea0003800000 */
.L_x_9648:
[----:B------:R-:W-:Y:S01]  /*63e0*/  UIADD3 UR5, UR5, 0x1, URZ ;  /* 0x0000000105057890 */ /* 0x000fe2000fffe03f */
[----:B------:R-:W-:Y:S01]  /*63f0*/  MOV R2, c[0x0][0x1c0] ;  /* 0x0000700000027a02 */ /* 0x000fe20000000f00 */
[----:B------:R-:W-:Y:S01]  /*6400*/  ULDC UR16, c[0x0][0x16c] ;  /* 0x00005b0000107ab9 */ /* 0x000fe20000000800 */
[----:B------:R-:W-:Y:S01]  /*6410*/  MOV R12, c[0x0][0x1a0] ;  /* 0x00006800000c7a02 */ /* 0x000fe20000000f00 */
[----:B------:R-:W-:Y:S01]  /*6420*/  UISETP.GE.AND UP0, UPT, UR5, UR16, UPT ;  /* 0x000000100500728c */ /* 0x000fe2000bf06270 */
[----:B------:R-:W-:Y:S01]  /*6430*/  MOV R14, c[0x0][0x188] ;  /* 0x00006200000e7a02 */ /* 0x000fe20000000f00 */
[----:B------:R-:W-:Y:S01]  /*6440*/  UIADD3 UR6, UP1, UR6, 0x10, URZ ;  /* 0x0000001006067890 */ /* 0x000fe2000ff3e03f */
[----:B------:R-:W-:Y:S01]  /*6450*/  MOV R3, c[0x0][0x1c4] ;  /* 0x0000710000037a02 */ /* 0x000fe20000000f00 */
[----:B------:R-:W-:Y:S01]  /*6460*/  UIADD3 UR4, UR4, 0x10, URZ ;  /* 0x0000001004047890 */ /* 0x000fe2000fffe03f */
[----:B------:R-:W-:Y:S01]  /*6470*/  MOV R13, c[0x0][0x1a4] ;  /* 0x00006900000d7a02 */ /* 0x000fe20000000f00 */
[----:B------:R-:W-:Y:S01]  /*6480*/  UIADD3.X UR7, URZ, UR7, URZ, UP1, !UPT ;  /* 0x000000073f077290 */ /* 0x000fe20008ffe43f */
[----:B------:R-:W-:-:S02]  /*6490*/  PLOP3.LUT P3, PT, PT, PT, UP0, 0x80, 0x0 ;  /* 0x000000000000781c */ /* 0x000fc40003f6f008 */
[----:B------:R-:W-:Y:S02]  /*64a0*/  MOV R15, c[0x0][0x18c] ;  /* 0x00006300000f7a02 */ /* 0x000fe40000000f00 */
[----:B------:R-:W-:Y:S02]  /*64b0*/  LEA R124, P0, R2, R124, 0x3 ;  /* 0x0000007c027c7211 */ /* 0x000fe400078018ff */
[----:B------:R-:W-:Y:S02]  /*64c0*/  LEA R126, P1, R12, R126, 0x3 ;  /* 0x0000007e0c7e7211 */ /* 0x000fe400078218ff */
[----:B------:R-:W-:Y:S02]  /*64d0*/  LEA R128, P2, R14, R128, 0x3 ;  /* 0x000000800e807211 */ /* 0x000fe400078418ff */
[----:B------:R-:W-:Y:S02]  /*64e0*/  LEA.HI.X R91, R2, R91, R3, 0x3, P0 ;  /* 0x0000005b025b7211 */ /* 0x000fe400000f1c03 */
[----:B------:R-:W-:-:S02]  /*64f0*/  LEA.HI.X R93, R12, R93, R13, 0x3, P1 ;  /* 0x0000005d0c5d7211 */ /* 0x000fc400008f1c0d */
[----:B------:R-:W-:Y:S02]  /*6500*/  LEA.HI.X R95, R14, R95, R15, 0x3, P2 ;  /* 0x0000005f0e5f7211 */ /* 0x000fe400010f1c0f */
[----:B------:R-:W-:Y:S02]  /*6510*/  IADD3 R74, R74, 0x8, RZ ;  /* 0x000000084a4a7810 */ /* 0x000fe40007ffe0ff */
[----:B------:R-:W-:Y:S01]  /*6520*/  IADD3 R73, R73, 0x1, RZ ;  /* 0x0000000149497810 */ /* 0x000fe20007ffe0ff */
[----:B------:R-:W-:Y:S01]  /*6530*/  @P3 CALL.REL.NOINC `(.L_x_9635) ;  /* 0x0000001000003944 */ /* 0x000fe20003c00000 */
[----:B------:R-:W-:Y:S05]  /*6540*/  BRA `(.L_x_9650) ;  /* 0xffffacd000007947 */ /* 0x000fea000383ffff */
.L_x_9635:
[----:B------:R-:W-:Y:S01]  /*6550*/  BAR.SYNC.DEFER_BLOCKING 0x0 ;  /* 0x0000000000007b1d */ /* 0x000fe20000010000 */
[----:B------:R-:W-:Y:S01]  /*6560*/  F2FP.BF16.PACK_AB R75, R65, R66 ;  /* 0x00000042414b723e */ /* 0x000fe200000010ff */
[----:B------:R-:W-:Y:S01]  /*6570*/  IMAD R3, R35, c[0x0][0x2d8], RZ ;  /* 0x0000b60023037a24 */ /* 0x000fe200078e02ff */
[----:B------:R-:W-:Y:S01]  /*6580*/  F2FP.BF16.PACK_AB R74, R67, R68 ;  /* 0x00000044434a723e */ /* 0x000fe200000010ff */
[----:B------:R-:W-:Y:S01]  /*6590*/  FADD.FTZ R6, R33, R42 ;  /* 0x0000002a21067221 */ /* 0x000fe20000010000 */
        /* <DEDUP_REMOVED lines=9> */
[----:B------:R-:W-:Y:S01]  /*6630*/  UIADD3 UR14, UP2, UR14, -0x400, URZ ;  /* 0xfffffc000e0e7890 */ /* 0x000fe2000ff5e03f */
[----:B------:R-:W-:Y:S01]  /*6640*/  F2FP.BF16.PACK_AB R64, R63, R64 ;  /* 0x000000403f40723e */ /* 0x000fe200000010ff */
[----:B------:R-:W-:Y:S01]  /*6650*/  UIADD3.X UR11, UR11, -0x1, URZ, UP0, !UPT ;  /* 0xffffffff0b0b7890 */ /* 0x000fe200087fe43f */
[----:B------:R-:W-:Y:S01]  /*6660*/  IADD3 R9, R30, -0x1, RZ ;  /* 0xffffffff1e097810 */ /* 0x000fe20007ffe0ff */
[----:B------:R-:W-:Y:S01]  /*6670*/  UIADD3.X UR13, UR13, -0x1, URZ, UP1, !UPT ;  /* 0xffffffff0d0d7890 */ /* 0x000fe20008ffe43f */
[----:B------:R-:W-:Y:S01]  /*6680*/  F2FP.BF16.PACK_AB R61, R44, R43 ;  /* 0x0000002b2c3d723e */ /* 0x000fe200000010ff */
[----:B------:R-:W-:Y:S01]  /*6690*/  UIADD3.X UR15, UR15, -0x1, URZ, UP2, !UPT ;  /* 0xffffffff0f0f7890 */ /* 0x000fe200097fe43f */
[----:B------:R-:W-:-:S02]  /*66a0*/  SHF.L.U32 R4, R9, 0x9, RZ ;  /* 0x0000000909047819 */ /* 0x000fc400000006ff */
[----:B------:R-:W-:Y:S01]  /*66b0*/  F2FP.BF16.PACK_AB R60, R41, R42 ;  /* 0x0000002a293c723e */ /* 0x000fe200000010ff */
[----:B------:R-:W-:Y:S01]  /*66c0*/  STS.128 [R0], R72 ;  /* 0x0000004800007388 */ /* 0x000fe20000000c00 */
[----:B------:R-:W-:Y:S02]  /*66d0*/  SHF.R.S32.HI R5, RZ, 0x1f, R4 ;  /* 0x0000001fff057819 */ /* 0x000fe40000011404 */
[----:B------:R-:W-:Y:S01]  /*66e0*/  F2FP.BF16.PACK_AB R63, R48, R47 ;  /* 0x0000002f303f723e */ /* 0x000fe200000010ff */
[----:B------:R0:W-:Y:S01]  /*66f0*/  STS.128 [R0+0x10], R64 ;  /* 0x0000104000007388 */ /* 0x0001e20000000c00 */
[----:B------:R-:W-:-:S06]  /*6700*/  NOP ;  /* 0x0000000000007918 */ /* 0x000fcc0000000000 */
[----:B------:R-:W1:Y:S01]  /*6710*/  LDS.128 R12, [R31.X16] ;  /* 0x000000001f0c7984 */ /* 0x000e62000000cc00 */
[--C-:B------:R-:W-:Y:S01]  /*6720*/  IMAD.WIDE.U32 R2, R36, c[0x0][0x2d8], R4.reuse ;  /* 0x0000b60024027a25 */ /* 0x100fe200078e0004 */
[----:B------:R-:W-:Y:S02]  /*6730*/  F2FP.BF16.PACK_AB R62, R46, R45 ;  /* 0x0000002d2e3e723e */ /* 0x000fe400000010ff */
[----:B------:R-:W2:Y:S01]  /*6740*/  LDS.128 R24, [R31.X16+0x200] ;  /* 0x000200001f187984 */ /* 0x000ea2000000cc00 */
[----:B------:R-:W-:Y:S01]  /*6750*/  IMAD.WIDE.U32 R4, R36, c[0x0][0x2f8], R4 ;  /* 0x0000be0024047a25 */ /* 0x000fe200078e0004 */
[----:B------:R-:W-:-:S03]  /*6760*/  IADD3 R3, R3, R7, RZ ;  /* 0x0000000703037210 */ /* 0x000fc60007ffe0ff */
[----:B------:R-:W-:Y:S01]  /*6770*/  IMAD R7, R39, c[0x0][0x2e0], RZ ;  /* 0x0000b80027077a24 */ /* 0x000fe200078e02ff */
[----:B0-----:R-:W-:Y:S01]  /*6780*/  F2FP.BF16.PACK_AB R67, R56, R55 ;  /* 0x000000373843723e */ /* 0x001fe200000010ff */
[----:B------:R-:W-:Y:S01]  /*6790*/  IMAD.WIDE.U32 R2, R40, c[0x0][0x2e0], R2 ;  /* 0x0000b80028027a25 */ /* 0x000fe200078e0002 */
[----:B------:R-:W-:Y:S02]  /*67a0*/  F2FP.BF16.PACK_AB R66, R54, R53 ;  /* 0x000000353642723e */ /* 0x000fe400000010ff */
[----:B------:R-:W-:Y:S01]  /*67b0*/  F2FP.BF16.PACK_AB R65, R52, R51 ;  /* 0x000000333441723e */ /* 0x000fe200000010ff */
[----:B------:R-:W-:Y:S01]  /*67c0*/  IMAD R7, R40, c[0x0][0x2e4], R7 ;  /* 0x0000b90028077a24 */ /* 0x000fe200078e0207 */
[----:B------:R-:W-:Y:S02]  /*67d0*/  LEA R6, P0, R2, c[0x0][0x330], 0x1 ;  /* 0x0000cc0002067a11 */ /* 0x000fe400078008ff */
[----:B------:R-:W-:Y:S02]  /*67e0*/  F2FP.BF16.PACK_AB R64, R50, R49 ;  /* 0x000000313240723e */ /* 0x000fe400000010ff */
[----:B------:R-:W-:Y:S01]  /*67f0*/  IADD3 R7, R3, R7, RZ ;  /* 0x0000000703077210 */ /* 0x000fe20007ffe0ff */
[----:B------:R-:W-:-:S03]  /*6800*/  FADD.FTZ R3, R8, R43 ;  /* 0x0000002b08037221 */ /* 0x000fc60000010000 */
[----:B------:R-:W-:Y:S01]  /*6810*/  LEA.HI.X R7, R2, c[0x0][0x334], R7, 0x1, P0 ;  /* 0x0000cd0002077a11 */ /* 0x000fe200000f0c07 */
[----:B------:R-:W-:-:S04]  /*6820*/  FADD.FTZ R8, R3, R44 ;  /* 0x0000002c03087221 */ /* 0x000fc80000010000 */
[----:B------:R-:W-:-:S04]  /*6830*/  IMAD.WIDE R2, R28, 0x10, R6 ;  /* 0x000000101c027825 */ /* 0x000fc800078e0206 */
[----:B------:R-:W-:Y:S02]  /*6840*/  IMAD R7, R35, c[0x0][0x2f8], RZ ;  /* 0x0000be0023077a24 */ /* 0x000fe400078e02ff */
        /* <DEDUP_REMOVED lines=16> */
[----:B------:R-:W-:Y:S04]  /*6950*/  STS.128 [R0], R60 ;  /* 0x0000003c00007388 */ /* 0x000fe80000000c00 */
[----:B------:R-:W-:Y:S01]  /*6960*/  IADD3 R3, R3, R7, RZ ;  /* 0x0000000703037210 */ /* 0x000fe20007ffe0ff */
[----:B------:R-:W-:Y:S01]  /*6970*/  FADD.FTZ R53, R52, R53 ;  /* 0x0000003534357221 */ /* 0x000fe20000010000 */
[----:B------:R-:W-:Y:S01]  /*6980*/  LEA R4, P0, R2, c[0x0][0x340], 0x1 ;  /* 0x0000d00002047a11 */ /* 0x000fe200078008ff */
[----:B------:R-:W-:Y:S01]  /*6990*/  STS.128 [R0+0x10], R64 ;  /* 0x0000104000007388 */ /* 0x000fe20000000c00 */
        /* <DEDUP_REMOVED lines=11> */
[----:B-1----:R0:W-:Y:S01]  /*6a50*/  STG.E.128 [R2.64+0x200], R72 ;  /* 0x0002004802007986 */ /* 0x0021e2000c101d08 */
[----:B------:R-:W-:Y:S01]  /*6a60*/  @!P0 CALL.REL.NOINC `(.L_x_9634) ;  /* 0x0000001000008944 */ /* 0x000fe20003c00000 */
[----:B------:R-:W-:Y:S05]  /*6a70*/  BRA `(.L_x_9651) ;  /* 0xffff9b3000007947 */ /* 0x000fea000383ffff */
.L_x_9634:
[----:B------:R-:W-:Y:S02]  /*6a80*/  ISETP.NE.U32.AND P0, PT, RZ, c[0x0][0x328], PT ;  /* 0x0000ca00ff007a0c */ /* 0x000fe40003f05070 */
[----:B------:R-:W-:Y:S02]  /*6a90*/  ISETP.NE.U32.AND P2, PT, RZ, c[0x0][0x348], PT ;  /* 0x0000d200ff007a0c */ /* 0x000fe40003f45070 */
[----:B------:R-:W-:-:S02]  /*6aa0*/  ISETP.NE.AND.EX P1, PT, RZ, c[0x0][0x32c], PT, P0 ;  /* 0x0000cb00ff007a0c */ /* 0x000fc40003f25300 */
[----:B------:R-:W-:-:S11]  /*6ab0*/  ISETP.NE.AND.EX P0, PT, RZ, c[0x0][0x34c], PT, P2 ;  /* 0x0000d300ff007a0c */ /* 0x000fd60003f05320 */
[----:B------:R-:W-:Y:S05]  /*6ac0*/  @!P1 BRA `(.L_x_9652) ;  /* 0x0000014000009947 */ /* 0x000fea0003800000 */
[----:B0-----:R-:W0:Y:S01]  /*6ad0*/  SHFL.DOWN P1, R3, R34, 0x1, 0x1f ;  /* 0x08201f0022037f89 */ /* 0x001e220000020000 */
[----:B------:R-:W-:Y:S03]  /*6ae0*/  BSSY B0, `(.L_x_9652) ;  /* 0x0000012000007945 */ /* 0x000fe60003800000 */
[----:B------:R-:W1:Y:S01]  /*6af0*/  S2R R4, SR_LANEID ;  /* 0x0000000000047919 */ /* 0x000e620000000000 */
[----:B0-----:R-:W-:Y:S01]  /*6b00*/  @P1 FADD R3, R3, R34 ;  /* 0x0000002203031221 */ /* 0x001fe20000000000 */
[----:B-1----:R-:W-:-:S04]  /*6b10*/  ISETP.NE.AND P2, PT, R4, RZ, PT ;  /* 0x000000ff0400720c */ /* 0x002fc80003f45270 */
[----:B------:R-:W0:Y:S04]  /*6b20*/  SHFL.DOWN P1, R0, R3, 0x2, 0x1f ;  /* 0x08401f0003007f89 */ /* 0x000e280000020000 */
[----:B------:R-:W1:Y:S01]  /*6b30*/  S2R R4, SR_TID.X ;  /* 0x0000000000047919 */ /* 0x000e620000002100 */
[----:B0-----:R-:W-:-:S05]  /*6b40*/  @P1 FADD R0, R3, R0 ;  /* 0x0000000003001221 */ /* 0x001fca0000000000 */
[----:B------:R-:W0:Y:S02]  /*6b50*/  SHFL.DOWN P1, R5, R0, 0x4, 0x1f ;  /* 0x08801f0000057f89 */ /* 0x000e240000020000 */
[----:B0-----:R-:W-:-:S05]  /*6b60*/  @P1 FADD R5, R0, R5 ;  /* 0x0000000500051221 */ /* 0x001fca0000000000 */
[----:B------:R-:W0:Y:S02]  /*6b70*/  SHFL.DOWN P1, R2, R5, 0x8, 0x1f ;  /* 0x09001f0005027f89 */ /* 0x000e240000020000 */
[----:B0-----:R-:W-:-:S05]  /*6b80*/  @P1 FADD R2, R5, R2 ;  /* 0x0000000205021221 */ /* 0x001fca0000000000 */
[----:B------:R-:W0:Y:S02]  /*6b90*/  SHFL.DOWN P1, R7, R2, 0x10, 0x1f ;  /* 0x0a001f0002077f89 */ /* 0x000e240000020000 */
[----:B0-----:R-:W-:Y:S01]  /*6ba0*/  @P1 FADD R7, R2, R7 ;  /* 0x0000000702071221 */ /* 0x001fe20000000000 */
[----:B-1----:R-:W-:-:S04]  /*6bb0*/  ISETP.NE.AND P1, PT, R4, RZ, PT ;  /* 0x000000ff0400720c */ /* 0x002fc80003f25270 */
[----:B------:R0:W-:Y:S04]  /*6bc0*/  @!P2 STS [0x434], R7 ;  /* 0x00043407ff00a388 */ /* 0x0001e80000000800 */
[----:B------:R-:W-:Y:S06]  /*6bd0*/  BAR.SYNC.DEFER_BLOCKING 0x0 ;  /* 0x0000000000007b1d */ /* 0x000fec0000010000 */
[----:B------:R-:W-:Y:S05]  /*6be0*/  @P1 BRA `(.L_x_9653) ;  /* 0x0000001000001947 */ /* 0x000fea0003800000 */
[----:B0-----:R0:W-:Y:S02]  /*6bf0*/  RED.E.ADD.F32.FTZ.RN.STRONG.GPU [R18.64], R7 ;  /* 0x000000071200798e */ /* 0x0011e4000c10e788 */
.L_x_9653:
[----:B0-----:R-:W-:Y:S05]  /*6c00*/  BSYNC B0 ;  /* 0x0000000000007941 */ /* 0x001fea0003800000 */
.L_x_9652:
        /* <DEDUP_REMOVED lines=20> */
[----:B0-----:R0:W-:Y:S01]  /*6d50*/  RED.E.ADD.F32.FTZ.RN.STRONG.GPU [R16.64], R4 ;  /* 0x000000041000798e */ /* 0x0011e2000c10e788 */
[----:B------:R-:W-:Y:S01]  /*6d60*/  HFMA2.MMA R19, -RZ, RZ, 0, 0 ;  /* 0x00000000ff137435 */ /* 0x000fe200000001ff */
[----:B------:R-:W-:Y:S05]  /*6d70*/  BRA `(.L_x_9656) ;  /* 0x0000001000007947 */ /* 0x000fea0003800000 */
.L_x_9655:
[----:B------:R-:W1:Y:S02]  /*6d80*/  S2R R19, SR_TID.X ;  /* 0x0000000000137919 */ /* 0x000e640000002100 */
.L_x_9656:
[----:B0-----:R-:W-:Y:S05]  /*6d90*/  BSYNC B0 ;  /* 0x0000000000007941 */ /* 0x001fea0003800000 */
.L_x_9654:
        /* <DEDUP_REMOVED lines=14> */
[----:B-----5:R-:W-:Y:S01]  /*6e80*/  IADD3 R37, R15, R11, RZ ;  /* 0x0000000b0f257210 */ /* 0x020fe20007ffe0ff */
[C---:B------:R-:W-:Y:S01]  /*6e90*/  IMAD R5, R40.reuse, c[0x0][0x2cc], R5 ;  /* 0x0000b30028057a24 */ /* 0x040fe200078e0205 */
[----:B------:R-:W-:Y:S01]  /*6ea0*/  IADD3 R31, R7, R3, RZ ;  /* 0x00000003071f7210 */ /* 0x000fe20007ffe0ff */
[C---:B------:R-:W-:Y:S01]  /*6eb0*/  IMAD R27, R40.reuse, c[0x0][0x28c], R39 ;  /* 0x0000a300281b7a24 */ /* 0x040fe200078e0227 */
[----:B------:R-:W-:Y:S01]  /*6ec0*/  IADD3 R39, R17, R13, RZ ;  /* 0x0000000d11277210 */ /* 0x000fe20007ffe0ff */
[----:B------:R-:W-:Y:S01]  /*6ed0*/  IMAD.WIDE.U32 R40, R40, c[0x0][0x288], RZ ;  /* 0x0000a20028287a25 */ /* 0x000fe200078e00ff */
[----:B------:R-:W-:-:S04]  /*6ee0*/  IADD3 R29, R9, R5, RZ ;  /* 0x00000005091d7210 */ /* 0x000fc80007ffe0ff */
[----:B------:R-:W-:Y:S02]  /*6ef0*/  IADD3 R27, R41, R27, RZ ;  /* 0x0000001b291b7210 */ /* 0x000fe40007ffe0ff */
.L_x_9657:
        /* <DEDUP_REMOVED lines=64> */
.L_x_9658:
        /* <DEDUP_REMOVED lines=16> */
.L_x_14704:


//--------------------- .text._Z25selective_scan_bwd_kernelI32Selective_Scan_bwd_kernel_traitsILi32ELi16ELb1ELb0ELb0ELb0ELb1EN3c108BFloat16ENS1_7complexIfEEEEv12SSMParamsBwd --------------------------
	.section	.text._Z25selective_scan_bwd_kernelI32Selective_Scan_bwd_kernel_traitsILi32ELi16ELb1ELb0ELb0ELb0ELb1EN3c108BFloat16ENS1_7complexIfEEEEv12SSMParamsBwd,"ax",@progbits
	.sectioninfo	@"SHI_REGISTERS=228"
	.align	128
        .global         _Z25selective_scan_bwd_kernelI32Selective_Scan_bwd_kernel_traitsILi32ELi16ELb1ELb0ELb0ELb0ELb1EN3c108BFloat16ENS1_7complexIfEEEEv12SSMParamsBwd
        .type           _Z25selective_scan_bwd_kernelI32Selective_Scan_bwd_kernel_traitsILi32ELi16ELb1ELb0ELb0ELb0ELb1EN3c108BFloat16ENS1_7complexIfEEEEv12SSMParamsBwd,@function
        .size           _Z25selective_scan_bwd_kernelI32Selective_Scan_bwd_kernel_traitsILi32ELi16ELb1ELb0ELb0ELb0ELb1EN3c108BFloat16ENS1_7complexIfEEEEv12SSMParamsBwd,(.L_x_14705 - _Z25selective_scan_bwd_kernelI32Selective_Scan_bwd_kernel_traitsILi32ELi16ELb1ELb0ELb0ELb0ELb1EN3c108BFloat16ENS1_7complexIfEEEEv12SSMParamsBwd)
        .other          _Z25selective_scan_bwd_kernelI32Selective_Scan_bwd_kernel_traitsILi32ELi16ELb1ELb0ELb0ELb0ELb1EN3c108BFloat16ENS1_7complexIfEEEEv12SSMParamsBwd,@"STO_CUDA_ENTRY STV_DEFAULT"
_Z25selective_scan_bwd_kernelI32Selective_Scan_bwd_kernel_traitsILi32ELi16ELb1ELb0ELb0ELb0ELb1EN3c108BFloat16ENS1_7complexIfEEEEv12SSMParamsBwd:
.text._Z25selective_scan_bwd_kernelI32Selective_Scan_bwd_kernel_traitsILi32ELi16ELb1ELb0ELb0ELb0ELb1EN3c108BFloat16ENS1_7complexIfEEEEv12SSMParamsBwd:
        /* <DEDUP_REMOVED lines=9> */
[----:B0-----:R-:W-:Y:S02]  /*0090*/  SHF.R.S32.HI R36, RZ, 0x1f, R37 ;  /* 0x0000001fff247819 */ /* 0x001fe40000011425 */
[----:B-1----:R-:W-:-:S07]  /*00a0*/  SHF.R.S32.HI R40, RZ, 0x1f, R41 ;  /* 0x0000001fff287819 */ /* 0x002fce0000011429 */
[C---:B------:R-:W-:Y:S02]  /*00b0*/  @P0 LEA R6, P2, R41.reuse, c[0x0][0x238], 0x2 ;  /* 0x00008e0029060a11 */ /* 0x040fe400078410ff */
[C---:B------:R-:W-:Y:S01]  /*00c0*/  @P1 LEA R8, P3, R41.reuse, c[0x0][0x250], 0x2 ;  /* 0x0000940029081a11 */ /* 0x040fe200078610ff */
[C---:B------:R-:W-:Y:S01]  /*00d0*/  IMAD R0, R36.reuse, c[0x0][0x1d0], RZ ;  /* 0x0000740024007a24 */ /* 0x040fe200078e02ff */
[C-C-:B------:R-:W-:Y:S01]  /*00e0*/  @P0 LEA.HI.X R7, R41.reuse, c[0x0][0x23c], R40.reuse, 0x2, P2 ;  /* 0x00008f0029070a11 */ /* 0x140fe200010f1428 */
[C---:B------:R-:W-:Y:S01]  /*00f0*/  IMAD R10, R36.reuse, c[0x0][0x1e0], RZ ;  /* 0x00007800240a7a24 */ /* 0x040fe200078e02ff */
[----:B------:R-:W-:Y:S01]  /*0100*/  @P1 LEA.HI.X R9, R41, c[0x0][0x254], R40, 0x2, P3 ;  /* 0x0000950029091a11 */ /* 0x000fe200018f1428 */
[----:B------:R-:W-:Y:S02]  /*0110*/  IMAD R12, R36, c[0x0][0x278], RZ ;  /* 0x00009e00240c7a24 */ /* 0x000fe400078e02ff */
[C---:B------:R-:W-:Y:S01]  /*0120*/  IMAD.WIDE.U32 R2, R37.reuse, c[0x0][0x1d0], RZ ;  /* 0x0000740025027a25 */ /* 0x040fe200078e00ff */
[----:B------:R0:W5:Y:S03]  /*0130*/  @P0 LDG.E R39, [R6.64] ;  /* 0x0000000c06270981 */ /* 0x000166000c1e1900 */
[C---:B------:R-:W-:Y:S01]  /*0140*/  IMAD R11, R37.reuse, c[0x0][0x1d4], R0 ;  /* 0x00007500250b7a24 */ /* 0x040fe200078e0200 */
[----:B------:R1:W5:Y:S01]  /*0150*/  @P1 LDG.E R38, [R8.64] ;  /* 0x0000000c08261981 */ /* 0x000362000c1e1900 */
[----:B------:R-:W-:Y:S01]  /*0160*/  IMAD.WIDE.U32 R4, R37, c[0x0][0x1e0], RZ ;  /* 0x0000780025047a25 */ /* 0x000fe200078e00ff */
[----:B------:R-:W-:Y:S01]  /*0170*/  ISETP.NE.U32.AND P0, PT, RZ, c[0x0][0x260], PT ;  /* 0x00009800ff007a0c */ /* 0x000fe20003f05070 */
[----:B------:R-:W-:Y:S01]  /*0180*/  CS2R R18, SRZ ;  /* 0x0000000000127805 */ /* 0x000fe2000001ff00 */
[----:B------:R-:W-:Y:S01]  /*0190*/  IADD3 R3, R3, R11, RZ ;  /* 0x0000000b03037210 */ /* 0x000fe20007ffe0ff */
[C---:B------:R-:W-:Y:S01]  /*01a0*/  IMAD R13, R37.reuse, c[0x0][0x1e4], R10 ;  /* 0x00007900250d7a24 */ /* 0x040fe200078e020a */
[----:B------:R-:W-:Y:S01]  /*01b0*/  ISETP.NE.AND.EX P0, PT, RZ, c[0x0][0x264], PT, P0 ;  /* 0x00009900ff007a0c */ /* 0x000fe20003f05300 */
[----:B0-----:R-:W-:Y:S01]  /*01c0*/  IMAD.WIDE.U32 R6, R37, c[0x0][0x278], RZ ;  /* 0x00009e0025067a25 */ /* 0x001fe200078e00ff */
[----:B------:R-:W-:Y:S01]  /*01d0*/  CS2R R16, SRZ ;  /* 0x0000000000107805 */ /* 0x000fe2000001ff00 */
[----:B------:R-:W-:Y:S01]  /*01e0*/  HFMA2.MMA R42, -RZ, RZ, 0, 0 ;  /* 0x00000000ff2a7435 */ /* 0x000fe200000001ff */
[----:B------:R-:W-:Y:S01]  /*01f0*/  IADD3 R5, R5, R13, RZ ;  /* 0x0000000d05057210 */ /* 0x000fe20007ffe0ff */
[----:B-1----:R-:W-:Y:S01]  /*0200*/  IMAD R9, R37, c[0x0][0x27c], R12 ;  /* 0x00009f0025097a24 */ /* 0x002fe200078e020c */
[----:B------:R-:W-:Y:S01]  /*0210*/  MOV R13, c[0x0][0x174] ;  /* 0x00005d00000d7a02 */ /* 0x000fe20000000f00 */
[----:B------:R-:W-:Y:S01]  /*0220*/  IMAD R0, R40, c[0x0][0x1d8], RZ ;  /* 0x0000760028007a24 */ /* 0x000fe200078e02ff */
[----:B------:R-:W-:Y:S01]  /*0230*/  MOV R35, RZ ;  /* 0x000000ff00237202 */ /* 0x000fe20000000f00 */
[----:B------:R-:W-:Y:S01]  /*0240*/  IMAD.WIDE.U32 R2, R41, c[0x0][0x1d8], R2 ;  /* 0x0000760029027a25 */ /* 0x000fe200078e0002 */
[----:B------:R-:W-:-:S02]  /*0250*/  IADD3 R7, R7, R9, RZ ;  /* 0x0000000907077210 */ /* 0x000fc40007ffe0ff */
[C---:B------:R-:W-:Y:S01]  /*0260*/  LEA R9, R13.reuse, 0xfffffe00, 0x9 ;  /* 0xfffffe000d097811 */ /* 0x040fe200078e48ff */
[----:B------:R-:W-:Y:S01]  /*0270*/  IMAD R10, R40, c[0x0][0x1e8], RZ ;  /* 0x00007a00280a7a24 */ /* 0x000fe200078e02ff */
[----:B------:R-:W-:Y:S01]  /*0280*/  ISETP.GE.AND P3, PT, R13, 0x1, PT ;  /* 0x000000010d00780c */ /* 0x000fe20003f66270 */
[----:B------:R-:W-:Y:S01]  /*0290*/  IMAD.WIDE.U32 R4, R41, c[0x0][0x1e8], R4 ;  /* 0x00007a0029047a25 */ /* 0x000fe200078e0004 */
[----:B------:R-:W-:Y:S02]  /*02a0*/  SHF.R.S32.HI R11, RZ, 0x1f, R9 ;  /* 0x0000001fff0b7819 */ /* 0x000fe40000011409 */
[----:B------:R-:W-:Y:S01]  /*02b0*/  IADD3 R2, P1, R9, R2, RZ ;  /* 0x0000000209027210 */ /* 0x000fe20007f3e0ff */
[----:B------:R-:W-:Y:S01]  /*02c0*/  IMAD.WIDE.U32 R6, R41, c[0x0][0x280], R6 ;  /* 0x0000a00029067a25 */ /* 0x000fe200078e0006 */
[----:B------:R-:W-:-:S03]  /*02d0*/  @P0 MOV R21, 0x10 ;  /* 0x0000001000150802 */ /* 0x000fc60000000f00 */
[----:B------:R-:W-:Y:S01]  /*02e0*/  IMAD R8, R41, c[0x0][0x1dc], R0 ;  /* 0x0000770029087a24 */ /* 0x000fe200078e0200 */
[----:B------:R-:W-:Y:S01]  /*02f0*/  IADD3 R0, P2, R9, R4, RZ ;  /* 0x0000000409007210 */ /* 0x000fe20007f5e0ff */
[----:B------:R-:W-:Y:S01]  /*0300*/  IMAD R10, R41, c[0x0][0x1ec], R10 ;  /* 0x00007b00290a7a24 */ /* 0x000fe200078e020a */
[----:B------:R-:W-:Y:S01]  /*0310*/  IADD3 R4, P4, R9, R6, RZ ;  /* 0x0000000609047210 */ /* 0x000fe20007f9e0ff */
[----:B------:R-:W-:Y:S01]  /*0320*/  IMAD R12, R40, c[0x0][0x280], RZ ;  /* 0x0000a000280c7a24 */ /* 0x000fe200078e02ff */
[C---:B------:R-:W-:Y:S02]  /*0330*/  IADD3.X R9, R11.reuse, R3, R8, P1, !PT ;  /* 0x000000030b097210 */ /* 0x040fe40000ffe408 */
[----:B------:R-:W-:Y:S01]  /*0340*/  IADD3.X R3, R11, R5, R10, P2, !PT ;  /* 0x000000050b037210 */ /* 0x000fe200017fe40a */
[----:B------:R-:W-:Y:S01]  /*0350*/  IMAD R12, R41, c[0x0][0x284], R12 ;  /* 0x0000a100290c7a24 */ /* 0x000fe200078e020c */
[----:B------:R-:W-:Y:S02]  /*0360*/  ISETP.NE.U32.AND P1, PT, RZ, c[0x0][0x328], PT ;  /* 0x0000ca00ff007a0c */ /* 0x000fe40003f25070 */
[----:B------:R-:W-:-:S02]  /*0370*/  ISETP.NE.U32.AND P2, PT, RZ, c[0x0][0x348], PT ;  /* 0x0000d200ff007a0c */ /* 0x000fc40003f45070 */
[C---:B------:R-:W-:Y:S02]  /*0380*/  LEA R5, P5, R0.reuse, c[0x0][0x248], 0x1 ;  /* 0x0000920000057a11 */ /* 0x040fe400078a08ff */
[----:B------:R-:W-:Y:S02]  /*0390*/  ISETP.NE.AND.EX P1, PT, RZ, c[0x0][0x32c], PT, P1 ;  /* 0x0000cb00ff007a0c */ /* 0x000fe40003f25310 */
[----:B------:R-:W-:Y:S02]  /*03a0*/  ISETP.NE.AND.EX P2, PT, RZ, c[0x0][0x34c], PT, P2 ;  /* 0x0000d300ff007a0c */ /* 0x000fe40003f45320 */
[----:B------:R-:W-:Y:S01]  /*03b0*/  LEA.HI.X R6, R0, c[0x0][0x24c], R3, 0x1, P5 ;  /* 0x0000930000067a11 */ /* 0x000fe200028f0c03 */
[----:B------:R-:W-:Y:S01]  /*03c0*/  @P0 IMAD R0, R37, c[0x0][0x164], R41 ;  /* 0x0000590025000a24 */ /* 0x000fe200078e0229 */
[----:B------:R-:W-:Y:S02]  /*03d0*/  IADD3.X R7, R11, R7, R12, P4, !PT ;  /* 0x000000070b077210 */ /* 0x000fe400027fe40c */
[----:B------:R-:W-:Y:S01]  /*03e0*/  LEA R8, P4, R2, c[0x0][0x240], 0x1 ;  /* 0x0000900002087a11 */ /* 0x000fe200078808ff */
[----:B------:R-:W-:-:S03]  /*03f0*/  @P0 IMAD R0, R0, c[0x0][0x174], RZ ;  /* 0x00005d0000000a24 */ /* 0x000fc600078e02ff */
[----:B------:R-:W-:Y:S01]  /*0400*/  LEA.HI.X R9, R2, c[0x0][0x244], R9, 0x1, P4 ;  /* 0x0000910002097a11 */ /* 0x000fe200020f0c09 */
[----:B------:R-:W-:Y:S01]  /*0410*/  @P0 IMAD R0, R0, c[0x0][0x16c], RZ ;  /* 0x00005b0000000a24 */ /* 0x000fe200078e02ff */
[----:B------:R-:W-:Y:S02]  /*0420*/  LEA R2, P6, R4, c[0x0][0x308], 0x1 ;  /* 0x0000c20004027a11 */ /* 0x000fe400078c08ff */
[C---:B------:R-:W-:Y:S01]  /*0430*/  @P1 LEA R18, P4, R41.reuse, c[0x0][0x328], 0x2 ;  /* 0x0000ca0029121a11 */ /* 0x040fe200078810ff */
[----:B------:R-:W-:Y:S01]  /*0440*/  @P0 IMAD.WIDE R20, R0, R21, c[0x0][0x260] ;  /* 0x0000980000140625 */ /* 0x000fe200078e0215 */
[C---:B------:R-:W-:Y:S01]  /*0450*/  @P2 LEA R16, P5, R41.reuse, c[0x0][0x348], 0x2 ;  /* 0x0000d20029102a11 */ /* 0x040fe200078a10ff */
[----:B------:R-:W-:Y:S01]  /*0460*/  @!P0 CS2R R20, SRZ ;  /* 0x0000000000148805 */ /* 0x000fe2000001ff00 */
[----:B------:R-:W-:Y:S02]  /*0470*/  LEA.HI.X R4, R4, c[0x0][0x30c], R7, 0x1, P6 ;  /* 0x0000c30004047a11 */ /* 0x000fe400030f0c07 */
[----:B------:R-:W-:-:S02]  /*0480*/  @P1 LEA.HI.X R19, R41, c[0x0][0x32c], R40, 0x2, P4 ;  /* 0x0000cb0029131a11 */ /* 0x000fc400020f1428 */
[----:B------:R-:W-:Y:S01]  /*0490*/  @P2 LEA.HI.X R17, R41, c[0x0][0x34c], R40, 0x2, P5 ;  /* 0x0000d30029112a11 */ /* 0x000fe200028f1428 */
[----:B------:R-:W-:Y:S05]  /*04a0*/  @!P3 BRA `(.L_x_9659) ;  /* 0x000079f00000b947 */ /* 0x000fea0003800000 */
[----:B------:R-:W0:Y:S01]  /*04b0*/  S2R R34, SR_TID.X ;  /* 0x0000000000227919 */ /* 0x000e220000002100 */
[----:B------:R1:W2:Y:S01]  /*04c0*/  R2UR UR18, R8 ;  /* 0x00000000081273c2 */ /* 0x0002a200000e0000 */
[----:B------:R-:W-:Y:S02]  /*04d0*/  MOV R32, c[0x0][0x174] ;  /* 0x00005d0000207a02 */ /* 0x000fe40000000f00 */
        /* <DEDUP_REMOVED lines=12> */
.L_x_9677:
        /* <DEDUP_REMOVED lines=21> */
[----:B--2---:R0:W-:Y:S04]  /*06f0*/  STS.128 [R33.X16], R44 ;  /* 0x0000002c21007388 */ /* 0x0041e8000000cc00 */
[----:B---3--:R1:W-:Y:S01]  /*0700*/  STS.128 [R33.X16+0x200], R48 ;  /* 0x0002003021007388 */ /* 0x0083e2000000cc00 */
[----:B------:R-:W-:-:S06]  /*0710*/  NOP ;  /* 0x0000000000007918 */ /* 0x000fcc0000000000 */
[----:B------:R-:W-:Y:S04]  /*0720*/  LDS.128 R12, [R0] ;  /* 0x00000000000c7984 */ /* 0x000fe80000000c00 */
[----:B------:R-:W-:Y:S04]  /*0730*/  LDS.128 R24, [R0+0x10] ;  /* 0x0000100000187984 */ /* 0x000fe80000000c00 */
[----:B------:R-:W-:Y:S06]  /*0740*/  BAR.SYNC.DEFER_BLOCKING 0x0 ;  /* 0x0000000000007b1d */ /* 0x000fec0000010000 */
[----:B------:R2:W3:Y:S04]  /*0750*/  LDG.E.128 R52, [R28.64] ;  /* 0x0000000c1c347981 */ /* 0x0004e8000c1e1d00 */
[----:B------:R2:W4:Y:S01]  /*0760*/  LDG.E.128 R56, [R28.64+0x200] ;  /* 0x0002000c1c387981 */ /* 0x000522000c1e1d00 */
[----:B------:R-:W-:Y:S01]  /*0770*/  LEA R2, R32, 0xfffffe00, 0x9 ;  /* 0xfffffe0020027811 */ /* 0x000fe200078e48ff */
[----:B------:R-:W-:-:S02]  /*0780*/  IMAD R22, R36, c[0x0][0x1f0], RZ ;  /* 0x00007c0024167a24 */ /* 0x000fc400078e02ff */
[----:B0-----:R-:W-:Y:S01]  /*0790*/  IMAD R44, R40, c[0x0][0x1f8], RZ ;  /* 0x00007e00282c7a24 */ /* 0x001fe200078e02ff */
[----:B------:R-:W-:Y:S01]  /*07a0*/  SHF.R.S32.HI R3, RZ, 0x1f, R2 ;  /* 0x0000001fff037819 */ /* 0x000fe20000011402 */
[----:B------:R-:W-:-:S04]  /*07b0*/  IMAD R43, R37, c[0x0][0x1f4], R22 ;  /* 0x00007d00252b7a24 */ /* 0x000fc800078e0216 */
[----:B------:R-:W-:-:S05]  /*07c0*/  IMAD.WIDE.U32 R22, R37, c[0x0][0x1f0], R2 ;  /* 0x00007c0025167a25 */ /* 0x000fca00078e0002 */
[----:B------:R-:W-:Y:S01]  /*07d0*/  IADD3 R23, R23, R43, RZ ;  /* 0x0000002b17177210 */ /* 0x000fe20007ffe0ff */
[----:B------:R-:W-:-:S04]  /*07e0*/  IMAD R43, R41, c[0x0][0x1fc], R44 ;  /* 0x00007f00292b7a24 */ /* 0x000fc800078e022c */
[----:B------:R-:W-:-:S05]  /*07f0*/  IMAD.WIDE.U32 R22, R41, c[0x0][0x1f8], R22 ;  /* 0x00007e0029167a25 */ /* 0x000fca00078e0016 */
[----:B------:R-:W-:Y:S02]  /*0800*/  IADD3 R23, R23, R43, RZ ;  /* 0x0000002b17177210 */ /* 0x000fe40007ffe0ff */
[----:B--2---:R-:W-:-:S04]  /*0810*/  LEA R28, P0, R22, c[0x0][0x268], 0x1 ;  /* 0x00009a00161c7a11 */ /* 0x004fc800078008ff */
[----:B------:R-:W-:-:S05]  /*0820*/  LEA.HI.X R29, R22, c[0x0][0x26c], R23, 0x1, P0 ;  /* 0x00009b00161d7a11 */ /* 0x000fca00000f0c17 */
[----:B------:R-:W-:Y:S01]  /*0830*/  IMAD.WIDE R22, R30, 0x10, R28 ;  /* 0x000000101e167825 */ /* 0x000fe200078e021c */
[----:B---3--:R0:W-:Y:S04]  /*0840*/  STS.128 [R33.X16], R52 ;  /* 0x0000003421007388 */ /* 0x0081e8000000cc00 */
[----:B----4-:R2:W-:Y:S01]  /*0850*/  STS.128 [R33.X16+0x200], R56 ;  /* 0x0002003821007388 */ /* 0x0105e2000000cc00 */
[----:B------:R-:W-:-:S06]  /*0860*/  NOP ;  /* 0x0000000000007918 */ /* 0x000fcc0000000000 */
[----:B------:R-:W-:Y:S04]  /*0870*/  LDS.128 R60, [R0] ;  /* 0x00000000003c7984 */ /* 0x000fe80000000c00 */
[----:B------:R-:W3:Y:S04]  /*0880*/  LDS.128 R44, [R0+0x10] ;  /* 0x00001000002c7984 */ /* 0x000ee80000000c00 */
[----:B------:R-:W-:Y:S06]  /*0890*/  BAR.SYNC.DEFER_BLOCKING 0x0 ;  /* 0x0000000000007b1d */ /* 0x000fec0000010000 */
[----:B------:R4:W2:Y:S04]  /*08a0*/  LDG.E.128 R64, [R22.64] ;  /* 0x0000000c16407981 */ /* 0x0008a8000c1e1d00 */
[----:B------:R4:W3:Y:S01]  /*08b0*/  LDG.E.128 R68, [R22.64+0x200] ;  /* 0x0002000c16447981 */ /* 0x0008e2000c1e1d00 */
[----:B------:R-:W-:-:S02]  /*08c0*/  IMAD R28, R36, c[0x0][0x200], RZ ;  /* 0x00008000241c7a24 */ /* 0x000fc400078e02ff */
[----:B-1----:R-:W-:Y:S02]  /*08d0*/  IMAD R48, R40, c[0x0][0x208], RZ ;  /* 0x0000820028307a24 */ /* 0x002fe400078e02ff */
        /* <DEDUP_REMOVED lines=12> */
[----:B------:R-:W1:Y:S04]  /*09a0*/  LDS.128 R72, [R0] ;  /* 0x0000000000487984 */ /* 0x000e680000000c00 */
[----:B------:R-:W2:Y:S04]  /*09b0*/  LDS.128 R48, [R0+0x10] ;  /* 0x0000100000307984 */ /* 0x000ea80000000c00 */
[----:B------:R-:W-:Y:S06]  /*09c0*/  BAR.SYNC.DEFER_BLOCKING 0x0 ;  /* 0x0000000000007b1d */ /* 0x000fec0000010000 */
[----:B0-----:R0:W3:Y:S04]  /*09d0*/  LDG.E.128 R52, [R22.64] ;  /* 0x0000000c16347981 */ /* 0x0010e8000c1e1d00 */
[----:B------:R0:W4:Y:S01]  /*09e0*/  LDG.E.128 R56, [R22.64+0x200] ;  /* 0x0002000c16387981 */ /* 0x000122000c1e1d00 */
[----:B------:R-:W-:Y:S01]  /*09f0*/  IMAD R80, R36, c[0x0][0x2e8], RZ ;  /* 0x0000ba0024507a24 */ /* 0x000fe200078e02ff */
[----:B------:R-:W-:-:S02]  /*0a00*/  PRMT R91, RZ, 0x5410, R44 ;  /* 0x00005410ff5b7816 */ /* 0x000fc4000000002c */
[--C-:B-1----:R-:W-:Y:S02]  /*0a10*/  PRMT R65, RZ, 0x5410, R73.reuse ;  /* 0x00005410ff417816 */ /* 0x102fe40000000049 */
[----:B------:R-:W-:Y:S02]  /*0a20*/  PRMT R73, RZ, 0x7610, R73 ;  /* 0x00007610ff497816 */ /* 0x000fe40000000049 */
[----:B------:R-:W-:Y:S01]  /*0a30*/  PRMT R68, RZ, 0x5410, R74 ;  /* 0x00005410ff447816 */ /* 0x000fe2000000004a */
[----:B------:R-:W-:Y:S01]  /*0a40*/  FMUL.FTZ R66, R65, -1.4426950216293334961 ;  /* 0xbfb8aa3b41427820 */ /* 0x000fe20000410000 */
[--C-:B0-----:R-:W-:Y:S01]  /*0a50*/  PRMT R22, RZ, 0x5410, R72.reuse ;  /* 0x00005410ff167816 */ /* 0x101fe20000000048 */
[----:B------:R-:W-:Y:S01]  /*0a60*/  FMUL.FTZ R23, R73, -1.4426950216293334961 ;  /* 0xbfb8aa3b49177820 */ /* 0x000fe20000410000 */
[----:B------:R-:W-:Y:S02]  /*0a70*/  PRMT R72, RZ, 0x7610, R72 ;  /* 0x00007610ff487816 */ /* 0x000fe40000000048 */
[--C-:B------:R-:W-:Y:S01]  /*0a80*/  PRMT R76, RZ, 0x5410, R75.reuse ;  /* 0x00005410ff4c7816 */ /* 0x100fe2000000004b */
[----:B------:R-:W-:Y:S01]  /*0a90*/  FMUL.FTZ R28, R22, -1.4426950216293334961 ;  /* 0xbfb8aa3b161c7820 */ /* 0x000fe20000410000 */
[----:B------:R-:W0:Y:S01]  /*0aa0*/  MUFU.EX2 R66, R66 ;  /* 0x0000004200427308 */ /* 0x000e220000000800 */
[----:B------:R-:W-:Y:S01]  /*0ab0*/  FMUL.FTZ R29, R72, -1.4426950216293334961 ;  /* 0xbfb8aa3b481d7820 */ /* 0x000fe20000410000 */
[----:B------:R-:W-:Y:S01]  /*0ac0*/  PRMT R74, RZ, 0x7610, R74 ;  /* 0x00007610ff4a7816 */ /* 0x000fe2000000004a */
[----:B------:R-:W-:Y:S01]  /*0ad0*/  FMUL.FTZ R67, R76, -1.4426950216293334961 ;  /* 0xbfb8aa3b4c437820 */ /* 0x000fe20000410000 */
[----:B------:R-:W-:-:S02]  /*0ae0*/  PRMT R75, RZ, 0x7610, R75 ;  /* 0x00007610ff4b7816 */ /* 0x000fc4000000004b */
[----:B--2---:R-:W-:Y:S02]  /*0af0*/  PRMT R81, RZ, 0x5410, R48 ;  /* 0x00005410ff517816 */ /* 0x004fe40000000030 */
[----:B------:R1:W2:Y:S01]  /*0b00*/  MUFU.EX2 R43, R28 ;  /* 0x0000001c002b7308 */ /* 0x0002a20000000800 */
[----:B------:R-:W-:Y:S01]  /*0b10*/  FMUL.FTZ R69, R75, -1.4426950216293334961 ;  /* 0xbfb8aa3b4b457820 */ /* 0x000fe20000410000 */
[----:B------:R-:W-:Y:S02]  /*0b20*/  PRMT R84, RZ, 0x5410, R49 ;  /* 0x00005410ff547816 */ /* 0x000fe40000000031 */
[----:B------:R-:W-:Y:S02]  /*0b30*/  PRMT R92, RZ, 0x7610, R44 ;  /* 0x00007610ff5c7816 */ /* 0x000fe4000000002c */
[----:B------:R-:W-:Y:S02]  /*0b40*/  MOV R79, c[0x0][0x16c] ;  /* 0x00005b00004f7a02 */ /* 0x000fe40000000f00 */
[----:B------:R2:W2:Y:S01]  /*0b50*/  MUFU.EX2 R64, R29 ;  /* 0x0000001d00407308 */ /* 0x0004a20000000800 */
[----:B-1----:R-:W-:Y:S01]  /*0b60*/  FMUL.FTZ R28, R68, -1.4426950216293334961 ;  /* 0xbfb8aa3b441c7820 */ /* 0x002fe20000410000 */
[----:B------:R-:W-:Y:S01]  /*0b70*/  ISETP.GE.AND P1, PT, R79, 0x1, PT ;  /* 0x000000014f00780c */ /* 0x000fe20003f26270 */
[----:B0-----:R-:W-:Y:S01]  /*0b80*/  FADD.FTZ R66, R66, 1 ;  /* 0x3f80000042427421 */ /* 0x001fe20000010000 */
[----:B------:R-:W-:-:S02]  /*0b90*/  PRMT R83, RZ, 0x7610, R60 ;  /* 0x00007610ff537816 */ /* 0x000fc4000000003c */
[--C-:B------:R-:W-:Y:S02]  /*0ba0*/  PRMT R85, RZ, 0x5410, R61.reuse ;  /* 0x00005410ff557816 */ /* 0x100fe4000000003d */
[----:B------:R-:W0:Y:S01]  /*0bb0*/  MUFU.EX2 R23, R23 ;  /* 0x0000001700177308 */ /* 0x000e220000000800 */
[----:B--2---:R-:W-:Y:S01]  /*0bc0*/  FADD.FTZ R43, R43, 1 ;  /* 0x3f8000002b2b7421 */ /* 0x004fe20000010000 */
[----:B------:R-:W-:Y:S01]  /*0bd0*/  PRMT R86, RZ, 0x7610, R61 ;  /* 0x00007610ff567816 */ /* 0x000fe2000000003d */
[----:B------:R-:W-:Y:S01]  /*0be0*/  FMUL.FTZ R29, R74, -1.4426950216293334961 ;  /* 0xbfb8aa3b4a1d7820 */ /* 0x000fe20000410000 */
[----:B------:R-:W-:Y:S02]  /*0bf0*/  PRMT R108, RZ, 0x7610, R48 ;  /* 0x00007610ff6c7816 */ /* 0x000fe40000000030 */
[--C-:B------:R-:W-:Y:S02]  /*0c00*/  PRMT R87, RZ, 0x5410, R62.reuse ;  /* 0x00005410ff577816 */ /* 0x100fe4000000003e */
[----:B------:R1:W2:Y:S01]  /*0c10*/  MUFU.RCP R93, R43 ;  /* 0x0000002b005d7308 */ /* 0x0002a20000001000 */
[----:B------:R-:W-:Y:S01]  /*0c20*/  FADD.FTZ R64, R64, 1 ;  /* 0x3f80000040407421 */ /* 0x000fe20000010000 */
[----:B------:R-:W-:Y:S01]  /*0c30*/  PRMT R88, RZ, 0x7610, R62 ;  /* 0x00007610ff587816 */ /* 0x000fe2000000003e */
[----:B------:R-:W-:Y:S01]  /*0c40*/  FMUL.FTZ R48, R108, -1.4426950216293334961 ;  /* 0xbfb8aa3b6c307820 */ /* 0x000fe20000410000 */
[----:B------:R-:W-:-:S02]  /*0c50*/  PRMT R62, RZ, 0x5410, R47 ;  /* 0x00005410ff3e7816 */ /* 0x000fc4000000002f */
[----:B------:R-:W-:Y:S02]  /*0c60*/  PRMT R89, RZ, 0x5410, R63 ;  /* 0x00005410ff597816 */ /* 0x000fe4000000003f */
[----:B------:R2:W2:Y:S01]  /*0c70*/  MUFU.EX2 R70, R28 ;  /* 0x0000001c00467308 */ /* 0x0004a20000000800 */
[----:B0-----:R-:W-:Y:S01]  /*0c80*/  FADD.FTZ R44, R23, 1 ;  /* 0x3f800000172c7421 */ /* 0x001fe20000010000 */
[----:B-1----:R-:W-:Y:S02]  /*0c90*/  PRMT R43, RZ, 0x7610, R47 ;  /* 0x00007610ff2b7816 */ /* 0x002fe4000000002f */
[----:B------:R-:W-:Y:S02]  /*0ca0*/  PRMT R90, RZ, 0x7610, R63 ;  /* 0x00007610ff5a7816 */ /* 0x000fe4000000003f */
[----:B------:R-:W-:Y:S02]  /*0cb0*/  PRMT R82, RZ, 0x7610, R49 ;  /* 0x00007610ff527816 */ /* 0x000fe40000000031 */
[----:B------:R-:W0:Y:S01]  /*0cc0*/  MUFU.EX2 R71, R29 ;  /* 0x0000001d00477308 */ /* 0x000e220000000800 */
[----:B--2---:R-:W-:Y:S01]  /*0cd0*/  FMUL.FTZ R28, R81, -1.4426950216293334961 ;  /* 0xbfb8aa3b511c7820 */ /* 0x004fe20000410000 */
[--C-:B------:R-:W-:Y:S01]  /*0ce0*/  PRMT R115, RZ, 0x7610, R50.reuse ;  /* 0x00007610ff737816 */ /* 0x100fe20000000032 */
[----:B------:R-:W-:Y:S01]  /*0cf0*/  FMUL.FTZ R23, R22, R93 ;  /* 0x0000005d16177220 */ /* 0x000fe20000410000 */
[----:B------:R-:W-:Y:S01]  /*0d00*/  PRMT R113, RZ, 0x5410, R50 ;  /* 0x00005410ff717816 */ /* 0x000fe20000000032 */
[----:B------:R-:W-:Y:S01]  /*0d10*/  FMUL.FTZ R49, R82, -1.4426950216293334961 ;  /* 0xbfb8aa3b52317820 */ /* 0x000fe20000410000 */
[----:B------:R-:W-:-:S02]  /*0d20*/  PRMT R63, RZ, 0x7610, R46 ;  /* 0x00007610ff3f7816 */ /* 0x000fc4000000002e */
[----:B------:R1:W2:Y:S01]  /*0d30*/  MUFU.EX2 R78, R69 ;  /* 0x00000045004e7308 */ /* 0x0002a20000000800 */
[----:B------:R-:W-:Y:S01]  /*0d40*/  FADD.FTZ R70, R70, 1 ;  /* 0x3f80000046467421 */ /* 0x000fe20000010000 */
[----:B------:R-:W-:-:S06]  /*0d50*/  PRMT R117, RZ, 0x5410, R51 ;  /* 0x00005410ff757816 */ /* 0x000fcc0000000033 */
[----:B------:R2:W2:Y:S01]  /*0d60*/  MUFU.EX2 R104, R28 ;  /* 0x0000001c00687308 */ /* 0x0004a20000000800 */
[----:B-1----:R-:W-:Y:S01]  /*0d70*/  IMAD R69, R37, c[0x0][0x2ec], R80 ;  /* 0x0000bb0025457a24 */ /* 0x002fe200078e0250 */
[----:B------:R-:W-:Y:S01]  /*0d80*/  PRMT R80, RZ, 0x5410, R60 ;  /* 0x00005410ff507816 */ /* 0x000fe2000000003c */
[----:B0-----:R-:W-:-:S04]  /*0d90*/  FADD.FTZ R71, R71, 1 ;  /* 0x3f80000047477421 */ /* 0x001fc80000010000 */
[----:B------:R-:W-:Y:S01]  /*0da0*/  FMUL.FTZ R79, R80, R23 ;  /* 0x00000017504f7220 */ /* 0x000fe20000410000 */
[----:B------:R-:W0:Y:S01]  /*0db0*/  MUFU.RCP R97, R64 ;  /* 0x0000004000617308 */ /* 0x000e220000001000 */
[----:B--2---:R-:W-:-:S04]  /*0dc0*/  IMAD.WIDE.U32 R28, R37, c[0x0][0x2e8], R2 ;  /* 0x0000ba00251c7a25 */ /* 0x004fc800078e0002 */
[----:B------:R-:W-:Y:S01]  /*0dd0*/  FADD.FTZ R78, R78, 1 ;  /* 0x3f8000004e4e7421 */ /* 0x000fe20000010000 */
[----:B------:R-:W-:Y:S02]  /*0de0*/  IADD3 R29, R29, R69, RZ ;  /* 0x000000451d1d7210 */ /* 0x000fe40007ffe0ff */
[----:B------:R1:W2:Y:S01]  /*0df0*/  MUFU.EX2 R77, R67 ;  /* 0x00000043004d7308 */ /* 0x0002a20000000800 */
[----:B------:R-:W-:Y:S01]  /*0e00*/  PRMT R69, RZ, 0x5410, R45 ;  /* 0x00005410ff457816 */ /* 0x000fe2000000002d */
[----:B------:R-:W-:-:S06]  /*0e10*/  FADD.FTZ R104, R104, 1 ;  /* 0x3f80000068687421 */ /* 0x000fcc0000010000 */
[----:B------:R2:W2:Y:S01]  /*0e20*/  MUFU.RCP R94, R66 ;  /* 0x00000042005e7308 */ /* 0x0004a20000001000 */
[----:B-1----:R-:W-:Y:S02]  /*0e30*/  FMUL.FTZ R67, R84, -1.4426950216293334961 ;  /* 0xbfb8aa3b54437820 */ /* 0x002fe40000410000 */
[----:B0-----:R-:W-:Y:S02]  /*0e40*/  FMUL.FTZ R60, R72, R97 ;  /* 0x00000061483c7220 */ /* 0x001fe40000410000 */
[----:B------:R-:W-:-:S03]  /*0e50*/  FADD.FTZ R47, -R97, 1 ;  /* 0x3f800000612f7421 */ /* 0x000fc60000010100 */
[----:B------:R0:W-:Y:S01]  /*0e60*/  MUFU.EX2 R110, R67 ;  /* 0x00000043006e7308 */ /* 0x0001e20000000800 */
[----:B------:R-:W-:Y:S01]  /*0e70*/  FFMA.FTZ R99, R72, R47, 1 ;  /* 0x3f80000048637423 */ /* 0x000fe2000001002f */
[----:B--2---:R-:W-:Y:S01]  /*0e80*/  PRMT R66, RZ, 0x5410, R46 ;  /* 0x00005410ff427816 */ /* 0x004fe2000000002e */
[----:B------:R-:W-:-:S05]  /*0e90*/  FADD.FTZ R77, R77, 1 ;  /* 0x3f8000004d4d7421 */ /* 0x000fca0000010000 */
[----:B------:R1:W2:Y:S01]  /*0ea0*/  MUFU.RCP R98, R44 ;  /* 0x0000002c00627308 */ /* 0x0002a20000001000 */
[----:B0-----:R-:W-:Y:S01]  /*0eb0*/  PRMT R67, RZ, 0x7610, R45 ;  /* 0x00007610ff437816 */ /* 0x001fe2000000002d */
[----:B------:R-:W-:Y:S02]  /*0ec0*/  FADD.FTZ R45, -R93, 1 ;  /* 0x3f8000005d2d7421 */ /* 0x000fe40000010100 */
[----:B------:R-:W-:Y:S02]  /*0ed0*/  FMUL.FTZ R61, R65, R94 ;  /* 0x0000005e413d7220 */ /* 0x000fe40000410000 */
[----:B------:R-:W-:Y:S01]  /*0ee0*/  FFMA.FTZ R95, R22, R45, 1 ;  /* 0x3f800000165f7423 */ /* 0x000fe2000001002d */
[--C-:B------:R-:W-:Y:S01]  /*0ef0*/  PRMT R22, RZ, 0x5410, R8.reuse ;  /* 0x00005410ff167816 */ /* 0x100fe20000000008 */
[----:B------:R-:W0:Y:S01]  /*0f00*/  MUFU.RCP R101, R70 ;  /* 0x0000004600657308 */ /* 0x000e220000001000 */
[----:B-1----:R-:W-:Y:S01]  /*0f10*/  PRMT R44, RZ, 0x7610, R8 ;  /* 0x00007610ff2c7816 */ /* 0x002fe20000000008 */
[----:B------:R-:W-:-:S02]  /*0f20*/  FMUL.FTZ R114, R85, R61 ;  /* 0x0000003d55727220 */ /* 0x000fc40000410000 */
[----:B------:R-:W-:Y:S02]  /*0f30*/  FFMA.FTZ R45, R79, R22, R42 ;  /* 0x000000164f2d7223 */ /* 0x000fe4000001002a */
[----:B------:R-:W-:Y:S02]  /*0f40*/  FADD.FTZ R42, -R94, 1 ;  /* 0x3f8000005e2a7421 */ /* 0x000fe40000010100 */
[----:B------:R-:W-:Y:S01]  /*0f50*/  FMUL.FTZ R22, R83, R60 ;  /* 0x0000003c53167220 */ /* 0x000fe20000410000 */
[----:B------:R-:W1:Y:S01]  /*0f60*/  MUFU.RCP R105, R71 ;  /* 0x0000004700697308 */ /* 0x000e620000001000 */
[----:B------:R-:W-:Y:S02]  /*0f70*/  FFMA.FTZ R96, R65, R42, 1 ;  /* 0x3f80000041607423 */ /* 0x000fe4000001002a */
[----:B------:R-:W-:Y:S01]  /*0f80*/  FFMA.FTZ R45, R22, R44, R45 ;  /* 0x0000002c162d7223 */ /* 0x000fe2000001002d */
[----:B------:R-:W-:Y:S01]  /*0f90*/  PRMT R44, RZ, 0x5410, R9 ;  /* 0x00005410ff2c7816 */ /* 0x000fe20000000009 */
[----:B--2---:R-:W-:-:S02]  /*0fa0*/  FADD.FTZ R42, -R98, 1 ;  /* 0x3f800000622a7421 */ /* 0x004fc40000010100 */
[C---:B------:R-:W-:Y:S01]  /*0fb0*/  FMUL.FTZ R64, R73.reuse, R98 ;  /* 0x0000006249407220 */ /* 0x040fe20000410000 */
[----:B------:R-:W-:Y:S01]  /*0fc0*/  MUFU.RCP R102, R78 ;  /* 0x0000004e00667308 */ /* 0x000fe20000001000 */
[----:B------:R-:W-:Y:S01]  /*0fd0*/  FFMA.FTZ R100, R73, R42, 1 ;  /* 0x3f80000049647423 */ /* 0x000fe2000001002a */
[----:B------:R-:W-:Y:S01]  /*0fe0*/  PRMT R42, RZ, 0x7610, R9 ;  /* 0x00007610ff2a7816 */ /* 0x000fe20000000009 */
[----:B------:R-:W-:Y:S02]  /*0ff0*/  FFMA.FTZ R47, R114, R44, R45 ;  /* 0x0000002c722f7223 */ /* 0x000fe4000001002d */
[----:B------:R-:W-:Y:S02]  /*1000*/  FMUL.FTZ R116, R86, R64 ;  /* 0x0000004056747220 */ /* 0x000fe40000410000 */
[----:B0-----:R-:W-:Y:S01]  /*1010*/  FMUL.FTZ R65, R68, R101 ;  /* 0x0000006544417220 */ /* 0x001fe20000410000 */
[----:B------:R-:W0:Y:S01]  /*1020*/  MUFU.RCP R109, R77 ;  /* 0x0000004d006d7308 */ /* 0x000e220000001000 */
[----:B------:R-:W-:-:S02]  /*1030*/  FADD.FTZ R45, -R101, 1 ;  /* 0x3f800000652d7421 */ /* 0x000fc40000010100 */
[----:B------:R-:W-:Y:S01]  /*1040*/  FFMA.FTZ R47, R116, R42, R47 ;  /* 0x0000002a742f7223 */ /* 0x000fe2000001002f */
[--C-:B------:R-:W-:Y:S01]  /*1050*/  PRMT R42, RZ, 0x5410, R10.reuse ;  /* 0x00005410ff2a7816 */ /* 0x100fe2000000000a */
[----:B------:R-:W-:Y:S02]  /*1060*/  FMUL.FTZ R112, R87, R65 ;  /* 0x0000004157707220 */ /* 0x000fe40000410000 */
[----:B------:R-:W-:Y:S01]  /*1070*/  FFMA.FTZ R103, R68, R45, 1 ;  /* 0x3f80000044677423 */ /* 0x000fe2000001002d */
[----:B------:R-:W2:Y:S01]  /*1080*/  MUFU.EX2 R48, R48 ;  /* 0x0000003000307308 */ /* 0x000ea20000000800 */
[----:B-1----:R-:W-:Y:S02]  /*1090*/  FMUL.FTZ R68, R74, R105 ;  /* 0x000000694a447220 */ /* 0x002fe40000410000 */
[----:B------:R-:W-:Y:S01]  /*10a0*/  FFMA.FTZ R71, R112, R42, R47 ;  /* 0x0000002a70477223 */ /* 0x000fe2000001002f */
[----:B------:R-:W-:Y:S01]  /*10b0*/  PRMT R42, RZ, 0x7610, R10 ;  /* 0x00007610ff2a7816 */ /* 0x000fe2000000000a */
[----:B------:R-:W-:-:S02]  /*10c0*/  FMUL.FTZ R126, R88, R68 ;  /* 0x00000044587e7220 */ /* 0x000fc40000410000 */
[----:B------:R-:W-:Y:S01]  /*10d0*/  FADD.FTZ R45, -R105, 1 ;  /* 0x3f800000692d7421 */ /* 0x000fe20000010100 */
[----:B------:R-:W1:Y:S01]  /*10e0*/  MUFU.RCP R104, R104 ;  /* 0x0000006800687308 */ /* 0x000e620000001000 */
[----:B0-----:R-:W-:Y:S02]  /*10f0*/  FMUL.FTZ R70, R76, R109 ;  /* 0x0000006d4c467220 */ /* 0x001fe40000410000 */
[----:B------:R-:W-:Y:S02]  /*1100*/  FFMA.FTZ R107, R74, R45, 1 ;  /* 0x3f8000004a6b7423 */ /* 0x000fe4000001002d */
[----:B------:R-:W-:Y:S02]  /*1110*/  FMUL.FTZ R122, R89, R70 ;  /* 0x00000046597a7220 */ /* 0x000fe40000410000 */
[----:B------:R-:W-:Y:S01]  /*1120*/  FADD.FTZ R110, R110, 1 ;  /* 0x3f8000006e6e7421 */ /* 0x000fe20000010000 */
[----:B------:R0:W0:Y:S01]  /*1130*/  MUFU.EX2 R111, R49 ;  /* 0x00000031006f7308 */ /* 0x0000220000000800 */
[----:B--2---:R-:W-:-:S02]  /*1140*/  FADD.FTZ R48, R48, 1 ;  /* 0x3f80000030307421 */ /* 0x004fc40000010000 */
[----:B-1----:R-:W-:Y:S02]  /*1150*/  FMUL.FTZ R72, R81, R104 ;  /* 0x0000006851487220 */ /* 0x002fe40000410000 */
[----:B0-----:R-:W-:Y:S02]  /*1160*/  FADD.FTZ R49, -R109, 1 ;  /* 0x3f8000006d317421 */ /* 0x001fe40000010100 */
[----:B------:R-:W-:Y:S02]  /*1170*/  FMUL.FTZ R124, R91, R72 ;  /* 0x000000485b7c7220 */ /* 0x000fe40000410000 */
[----:B------:R-:W-:-:S06]  /*1180*/  FADD.FTZ R111, R111, 1 ;  /* 0x3f8000006f6f7421 */ /* 0x000fcc0000010000 */
[----:B------:R-:W-:Y:S01]  /*1190*/  MUFU.RCP R111, R111 ;  /* 0x0000006f006f7308 */ /* 0x000fe20000001000 */
[----:B---3--:R0:W-:Y:S04]  /*11a0*/  STS.128 [R33.X16], R52 ;  /* 0x0000003421007388 */ /* 0x0081e8000000cc00 */
[----:B----4-:R1:W-:Y:S01]  /*11b0*/  STS.128 [R33.X16+0x200], R56 ;  /* 0x0002003821007388 */ /* 0x0103e2000000cc00 */
[----:B------:R-:W-:-:S06]  /*11c0*/  NOP ;  /* 0x0000000000007918 */ /* 0x000fcc0000000000 */
[----:B------:R-:W2:Y:S01]  /*11d0*/  LDS.128 R44, [R0] ;  /* 0x00000000002c7984 */ /* 0x000ea20000000c00 */
[----:B0-----:R-:W-:Y:S02]  /*11e0*/  FFMA.FTZ R53, R126, R42, R71 ;  /* 0x0000002a7e357223 */ /* 0x001fe40000010047 */
[----:B------:R-:W-:Y:S02]  /*11f0*/  FADD.FTZ R42, -R102, 1 ;  /* 0x3f800000662a7421 */ /* 0x000fe40000010100 */
[C---:B------:R-:W-:Y:S01]  /*1200*/  FMUL.FTZ R71, R75.reuse, R102 ;  /* 0x000000664b477220 */ /* 0x040fe20000410000 */
[----:B-1----:R0:W1:Y:S01]  /*1210*/  MUFU.RCP R57, R48 ;  /* 0x0000003000397308 */ /* 0x0020620000001000 */
[----:B------:R-:W-:Y:S01]  /*1220*/  FFMA.FTZ R58, R75, R42, 1 ;  /* 0x3f8000004b3a7423 */ /* 0x000fe2000001002a */
[----:B------:R-:W-:Y:S01]  /*1230*/  PRMT R42, RZ, 0x5410, R11 ;  /* 0x00005410ff2a7816 */ /* 0x000fe2000000000b */
[----:B------:R-:W-:Y:S02]  /*1240*/  FMUL.FTZ R120, R90, R71 ;  /* 0x000000475a787220 */ /* 0x000fe40000410000 */
[----:B------:R-:W-:-:S02]  /*1250*/  FFMA.FTZ R56, R76, R49, 1 ;  /* 0x3f8000004c387423 */ /* 0x000fc40000010031 */
[----:B------:R-:W-:Y:S01]  /*1260*/  FFMA.FTZ R55, R122, R42, R53 ;  /* 0x0000002a7a377223 */ /* 0x000fe20000010035 */
[----:B0-----:R-:W-:Y:S01]  /*1270*/  PRMT R48, RZ, 0x7610, R11 ;  /* 0x00007610ff307816 */ /* 0x001fe2000000000b */
[----:B------:R-:W-:Y:S02]  /*1280*/  FMUL.FTZ R42, R115, -1.4426950216293334961 ;  /* 0xbfb8aa3b732a7820 */ /* 0x000fe40000410000 */
[----:B------:R-:W-:Y:S02]  /*1290*/  FMUL.FTZ R49, R113, -1.4426950216293334961 ;  /* 0xbfb8aa3b71317820 */ /* 0x000fe40000410000 */
[----:B------:R-:W-:Y:S02]  /*12a0*/  FFMA.FTZ R59, R120, R48, R55 ;  /* 0x00000030783b7223 */ /* 0x000fe40000010037 */
[----:B------:R-:W-:Y:S01]  /*12b0*/  FADD.FTZ R48, -R104, 1 ;  /* 0x3f80000068307421 */ /* 0x000fe20000010100 */
[----:B------:R0:W-:Y:S01]  /*12c0*/  MUFU.EX2 R55, R42 ;  /* 0x0000002a00377308 */ /* 0x0001e20000000800 */
[----:B-1----:R-:W-:-:S02]  /*12d0*/  FMUL.FTZ R73, R108, R57 ;  /* 0x000000396c497220 */ /* 0x002fc40000410000 */
[----:B------:R-:W-:Y:S01]  /*12e0*/  FFMA.FTZ R106, R81, R48, 1 ;  /* 0x3f800000516a7423 */ /* 0x000fe20000010030 */
[--C-:B------:R-:W-:Y:S01]  /*12f0*/  PRMT R48, RZ, 0x5410, R4.reuse ;  /* 0x00005410ff307816 */ /* 0x100fe20000000004 */
[----:B------:R-:W-:Y:S02]  /*1300*/  FMUL.FTZ R118, R92, R73 ;  /* 0x000000495c767220 */ /* 0x000fe40000410000 */
[----:B------:R-:W-:Y:S01]  /*1310*/  FMUL.FTZ R52, R117, -1.4426950216293334961 ;  /* 0xbfb8aa3b75347820 */ /* 0x000fe20000410000 */
[----:B------:R1:W3:Y:S01]  /*1320*/  MUFU.EX2 R53, R49 ;  /* 0x0000003100357308 */ /* 0x0002e20000000800 */
[----:B0-----:R-:W-:Y:S01]  /*1330*/  PRMT R42, RZ, 0x7610, R51 ;  /* 0x00007610ff2a7816 */ /* 0x001fe20000000033 */
[----:B------:R-:W-:Y:S01]  /*1340*/  FFMA.FTZ R51, R124, R48, R59 ;  /* 0x000000307c337223 */ /* 0x000fe2000001003b */
[----:B------:R-:W-:Y:S02]  /*1350*/  PRMT R48, RZ, 0x7610, R4 ;  /* 0x00007610ff307816 */ /* 0x000fe40000000004 */
[--C-:B--2---:R-:W-:Y:S01]  /*1360*/  PRMT R81, RZ, 0x7610, R46.reuse ;  /* 0x00007610ff517816 */ /* 0x104fe2000000002e */
[----:B------:R-:W-:Y:S01]  /*1370*/  FMUL.FTZ R54, R42, -1.4426950216293334961 ;  /* 0xbfb8aa3b2a367820 */ /* 0x000fe20000410000 */
[----:B------:R-:W-:Y:S01]  /*1380*/  PRMT R77, RZ, 0x7610, R45 ;  /* 0x00007610ff4d7816 */ /* 0x000fe2000000002d */
[----:B------:R-:W-:Y:S01]  /*1390*/  FFMA.FTZ R123, R118, R48, R51 ;  /* 0x00000030767b7223 */ /* 0x000fe20000010033 */
[----:B------:R0:W-:Y:S01]  /*13a0*/  MUFU.EX2 R119, R52 ;  /* 0x0000003400777308 */ /* 0x0001e20000000800 */
[----:B-1----:R-:W-:Y:S01]  /*13b0*/  FADD.FTZ R49, -R57, 1 ;  /* 0x3f80000039317421 */ /* 0x002fe20000010100 */
[----:B------:R-:W-:Y:S01]  /*13c0*/  PRMT R78, RZ, 0x5410, R46 ;  /* 0x00005410ff4e7816 */ /* 0x000fe2000000002e */
[----:B------:R-:W-:Y:S01]  /*13d0*/  FMUL.FTZ R88, R88, R81 ;  /* 0x0000005158587220 */ /* 0x000fe20000410000 */
[----:B------:R-:W-:Y:S01]  /*13e0*/  PRMT R76, RZ, 0x5410, R45 ;  /* 0x00005410ff4c7816 */ /* 0x000fe2000000002d */
[----:B------:R-:W-:Y:S01]  /*13f0*/  FFMA.FTZ R59, R108, R49, 1 ;  /* 0x3f8000006c3b7423 */ /* 0x000fe20000010031 */
[--C-:B------:R-:W-:Y:S01]  /*1400*/  PRMT R74, RZ, 0x5410, R44.reuse ;  /* 0x00005410ff4a7816 */ /* 0x100fe2000000002c */
[----:B------:R-:W1:Y:S01]  /*1410*/  LDS.128 R48, [R0+0x10] ;  /* 0x0000100000307984 */ /* 0x000e620000000c00 */
[----:B------:R-:W2:Y:S01]  /*1420*/  MUFU.EX2 R121, R54 ;  /* 0x0000003600797308 */ /* 0x000ea20000000800 */
[----:B------:R-:W-:Y:S01]  /*1430*/  FMUL.FTZ R88, R105, R88 ;  /* 0x0000005869587220 */ /* 0x000fe20000410000 */
[----:B------:R-:W-:Y:S01]  /*1440*/  PRMT R75, RZ, 0x7610, R44 ;  /* 0x00007610ff4b7816 */ /* 0x000fe2000000002c */
[----:B------:R-:W-:-:S02]  /*1450*/  FMUL.FTZ R45, R86, R77 ;  /* 0x0000004d562d7220 */ /* 0x000fc40000410000 */
[----:B------:R-:W-:Y:S02]  /*1460*/  FMUL.FTZ R107, R88, R107 ;  /* 0x0000006b586b7220 */ /* 0x000fe40000410000 */
[----:B0-----:R-:W-:Y:S02]  /*1470*/  FMUL.FTZ R52, R87, R78 ;  /* 0x0000004e57347220 */ /* 0x001fe40000410000 */
[----:B------:R-:W0:Y:S01]  /*1480*/  MUFU.RCP R87, R110 ;  /* 0x0000006e00577308 */ /* 0x000e220000001000 */
[----:B------:R-:W-:Y:S02]  /*1490*/  FMUL.FTZ R45, R98, R45 ;  /* 0x0000002d622d7220 */ /* 0x000fe40000410000 */
[----:B------:R-:W-:Y:S01]  /*14a0*/  FMUL.FTZ R44, R80, R74 ;  /* 0x0000004a502c7220 */ /* 0x000fe20000410000 */
[----:B------:R-:W-:Y:S01]  /*14b0*/  PRMT R80, RZ, 0x7610, R47 ;  /* 0x00007610ff507816 */ /* 0x000fe2000000002f */
[----:B------:R-:W-:Y:S02]  /*14c0*/  FMUL.FTZ R85, R85, R76 ;  /* 0x0000004c55557220 */ /* 0x000fe40000410000 */
[----:B---3--:R-:W-:-:S02]  /*14d0*/  FADD.FTZ R86, R53, 1 ;  /* 0x3f80000035567421 */ /* 0x008fc40000010000 */
[----:B--2---:R-:W-:Y:S02]  /*14e0*/  FADD.FTZ R121, R121, 1 ;  /* 0x3f80000079797421 */ /* 0x004fe40000010000 */
[----:B------:R-:W-:Y:S02]  /*14f0*/  FMUL.FTZ R100, R45, R100 ;  /* 0x000000642d647220 */ /* 0x000fe40000410000 */
[----:B------:R-:W-:Y:S01]  /*1500*/  FMUL.FTZ R46, R83, R75 ;  /* 0x0000004b532e7220 */ /* 0x000fe20000410000 */
[----:B------:R-:W-:Y:S01]  /*1510*/  PRMT R83, RZ, 0x5410, R47 ;  /* 0x00005410ff537816 */ /* 0x000fe2000000002f */
[----:B------:R-:W-:Y:S01]  /*1520*/  FADD.FTZ R45, R55, 1 ;  /* 0x3f800000372d7421 */ /* 0x000fe20000010000 */
[----:B------:R-:W2:Y:S01]  /*1530*/  MUFU.RCP R86, R86 ;  /* 0x0000005600567308 */ /* 0x000ea20000001000 */
[----:B------:R-:W-:Y:S02]  /*1540*/  FADD.FTZ R119, R119, 1 ;  /* 0x3f80000077777421 */ /* 0x000fe40000010000 */
[----:B------:R-:W-:-:S02]  /*1550*/  FMUL.FTZ R85, R94, R85 ;  /* 0x000000555e557220 */ /* 0x000fc40000410000 */
[----:B------:R-:W-:Y:S02]  /*1560*/  FMUL.FTZ R47, R90, R80 ;  /* 0x000000505a2f7220 */ /* 0x000fe40000410000 */
[----:B------:R-:W-:Y:S01]  /*1570*/  FMUL.FTZ R53, R85, R96 ;  /* 0x0000006055357220 */ /* 0x000fe20000410000 */
[----:B------:R0:W3:Y:S01]  /*1580*/  MUFU.RCP R108, R45 ;  /* 0x0000002d006c7308 */ /* 0x0000e20000001000 */
[----:B------:R-:W-:Y:S01]  /*1590*/  FMUL.FTZ R46, R97, R46 ;  /* 0x0000002e612e7220 */ /* 0x000fe20000410000 */
[----:B------:R-:W-:Y:S01]  /*15a0*/  PRMT R97, RZ, 0x7610, R25 ;  /* 0x00007610ff617816 */ /* 0x000fe20000000019 */
[----:B------:R-:W-:Y:S01]  /*15b0*/  FMUL.FTZ R54, R89, R83 ;  /* 0x0000005359367220 */ /* 0x000fe20000410000 */
[----:B------:R-:W-:Y:S01]  /*15c0*/  F2FP.BF16.PACK_AB R53, R100, R53 ;  /* 0x000000356435723e */ /* 0x000fe200000010ff */
[----:B------:R-:W-:Y:S01]  /*15d0*/  FMUL.FTZ R47, R102, R47 ;  /* 0x0000002f662f7220 */ /* 0x000fe20000410000 */
[--C-:B-1----:R-:W-:Y:S01]  /*15e0*/  PRMT R88, RZ, 0x5410, R48.reuse ;  /* 0x00005410ff587816 */ /* 0x102fe20000000030 */
[----:B------:R-:W-:Y:S01]  /*15f0*/  FMUL.FTZ R109, R109, R54 ;  /* 0x000000366d6d7220 */ /* 0x000fe20000410000 */
[----:B------:R-:W-:Y:S01]  /*1600*/  MUFU.RCP R121, R121 ;  /* 0x0000007900797308 */ /* 0x000fe20000001000 */
        /* <DEDUP_REMOVED lines=9> */
[----:B------:R-:W1:Y:S01]  /*16a0*/  MUFU.RCP R104, R119 ;  /* 0x0000007700687308 */ /* 0x000e620000001000 */
[----:B0-----:R-:W-:Y:S01]  /*16b0*/  FADD.FTZ R45, -R87, 1 ;  /* 0x3f800000572d7421 */ /* 0x001fe20000010100 */
[----:B------:R-:W-:Y:S01]  /*16c0*/  PRMT R110, RZ, 0x7610, R51 ;  /* 0x00007610ff6e7816 */ /* 0x000fe20000000033 */
[----:B------:R-:W-:Y:S01]  /*16d0*/  FMUL.FTZ R46, R69, R96 ;  /* 0x00000060452e7220 */ /* 0x000fe20000410000 */
[----:B------:R-:W-:Y:S01]  /*16e0*/  PRMT R89, RZ, 0x5410, R15 ;  /* 0x00005410ff597816 */ /* 0x000fe2000000000f */
[----:B------:R-:W-:-:S02]  /*16f0*/  FADD.FTZ R47, -R111, 1 ;  /* 0x3f8000006f2f7421 */ /* 0x000fc40000010100 */
[----:B------:R-:W-:Y:S02]  /*1700*/  FMUL.FTZ R48, R67, R98 ;  /* 0x0000006243307220 */ /* 0x000fe40000410000 */
[----:B------:R-:W-:Y:S01]  /*1710*/  FMUL.FTZ R55, R109, R56 ;  /* 0x000000386d377220 */ /* 0x000fe20000410000 */
[----:B------:R-:W-:Y:S01]  /*1720*/  PRMT R109, RZ, 0x5410, R51 ;  /* 0x00005410ff6d7816 */ /* 0x000fe20000000033 */
[----:B------:R-:W-:Y:S01]  /*1730*/  FMUL.FTZ R52, R101, R52 ;  /* 0x0000003465347220 */ /* 0x000fe20000410000 */
[----:B------:R-:W-:Y:S01]  /*1740*/  PRMT R101, RZ, 0x7610, R26 ;  /* 0x00007610ff657816 */ /* 0x000fe2000000001a */
[----:B------:R-:W-:Y:S01]  /*1750*/  FMUL.FTZ R92, R92, R90 ;  /* 0x0000005a5c5c7220 */ /* 0x000fe20000410000 */
[----:B------:R-:W-:Y:S01]  /*1760*/  F2FP.BF16.PACK_AB R55, R58, R55 ;  /* 0x000000373a37723e */ /* 0x000fe200000010ff */
[----:B------:R-:W-:Y:S02]  /*1770*/  FFMA.FTZ R45, R84, R45, 1 ;  /* 0x3f800000542d7423 */ /* 0x000fe4000001002d */
[----:B------:R-:W-:-:S02]  /*1780*/  FMUL.FTZ R46, R87, R46 ;  /* 0x0000002e572e7220 */ /* 0x000fc40000410000 */
[----:B------:R-:W-:Y:S02]  /*1790*/  FFMA.FTZ R47, R82, R47, 1 ;  /* 0x3f800000522f7423 */ /* 0x000fe4000001002f */
[----:B------:R-:W-:Y:S02]  /*17a0*/  FMUL.FTZ R48, R111, R48 ;  /* 0x000000306f307220 */ /* 0x000fe40000410000 */
[----:B------:R-:W-:Y:S01]  /*17b0*/  FMUL.FTZ R54, R52, R103 ;  /* 0x0000006734367220 */ /* 0x000fe20000410000 */
[----:B------:R-:W-:Y:S01]  /*17c0*/  PRMT R103, RZ, 0x7610, R27 ;  /* 0x00007610ff677816 */ /* 0x000fe2000000001b */
[----:B------:R-:W-:Y:S02]  /*17d0*/  FMUL.FTZ R92, R57, R92 ;  /* 0x0000005c395c7220 */ /* 0x000fe40000410000 */
[----:B------:R-:W-:Y:S01]  /*17e0*/  FMUL.FTZ R94, R84, R87 ;  /* 0x00000057545e7220 */ /* 0x000fe20000410000 */
[----:B------:R-:W-:Y:S01]  /*17f0*/  F2FP.BF16.PACK_AB R54, R107, R54 ;  /* 0x000000366b36723e */ /* 0x000fe200000010ff */
[----:B------:R-:W-:-:S02]  /*1800*/  FMUL.FTZ R45, R46, R45 ;  /* 0x0000002d2e2d7220 */ /* 0x000fc40000410000 */
[----:B------:R-:W-:Y:S02]  /*1810*/  FMUL.FTZ R48, R48, R47 ;  /* 0x0000002f30307220 */ /* 0x000fe40000410000 */
[----:B------:R-:W-:Y:S01]  /*1820*/  FMUL.FTZ R44, R93, R44 ;  /* 0x0000002c5d2c7220 */ /* 0x000fe20000410000 */
[----:B------:R-:W-:Y:S01]  /*1830*/  PRMT R93, RZ, 0x7610, R24 ;  /* 0x00007610ff5d7816 */ /* 0x000fe20000000018 */
[----:B--2---:R-:W-:Y:S02]  /*1840*/  FADD.FTZ R50, -R86, 1 ;  /* 0x3f80000056327421 */ /* 0x004fe40000010100 */
[----:B------:R-:W-:Y:S02]  /*1850*/  FMUL.FTZ R49, R66, R102 ;  /* 0x0000006642317220 */ /* 0x000fe40000410000 */
[----:B---3--:R-:W-:Y:S02]  /*1860*/  FADD.FTZ R46, -R108, 1 ;  /* 0x3f8000006c2e7421 */ /* 0x008fe40000010100 */
[----:B-1----:R-:W-:-:S02]  /*1870*/  FADD.FTZ R52, -R104, 1 ;  /* 0x3f80000068347421 */ /* 0x002fc40000010100 */
[----:B------:R-:W-:Y:S02]  /*1880*/  FADD.FTZ R57, -R121, 1 ;  /* 0x3f80000079397421 */ /* 0x000fe40000010100 */
[----:B------:R-:W-:Y:S02]  /*1890*/  FMUL.FTZ R47, R63, R105 ;  /* 0x000000693f2f7220 */ /* 0x000fe40000410000 */
[----:B------:R-:W-:Y:S02]  /*18a0*/  FMUL.FTZ R51, R62, R109 ;  /* 0x0000006d3e337220 */ /* 0x000fe40000410000 */
[----:B------:R-:W-:Y:S02]  /*18b0*/  FMUL.FTZ R84, R43, R110 ;  /* 0x0000006e2b547220 */ /* 0x000fe40000410000 */
[----:B------:R-:W-:Y:S01]  /*18c0*/  FMUL.FTZ R44, R44, R95 ;  /* 0x0000005f2c2c7220 */ /* 0x000fe20000410000 */
[----:B------:R-:W-:Y:S01]  /*18d0*/  PRMT R95, RZ, 0x5410, R25 ;  /* 0x00005410ff5f7816 */ /* 0x000fe20000000019 */
[----:B------:R-:W-:-:S02]  /*18e0*/  FFMA.FTZ R50, R113, R50, 1 ;  /* 0x3f80000071327423 */ /* 0x000fc40000010032 */
[----:B------:R-:W-:Y:S02]  /*18f0*/  FMUL.FTZ R49, R86, R49 ;  /* 0x0000003156317220 */ /* 0x000fe40000410000 */
[----:B------:R-:W-:Y:S02]  /*1900*/  FFMA.FTZ R46, R115, R46, 1 ;  /* 0x3f800000732e7423 */ /* 0x000fe4000001002e */
[----:B------:R-:W-:Y:S02]  /*1910*/  FFMA.FTZ R52, R117, R52, 1 ;  /* 0x3f80000075347423 */ /* 0x000fe40000010034 */
[----:B------:R-:W-:Y:S02]  /*1920*/  FFMA.FTZ R57, R42, R57, 1 ;  /* 0x3f8000002a397423 */ /* 0x000fe40000010039 */
[----:B------:R-:W-:Y:S02]  /*1930*/  FMUL.FTZ R47, R108, R47 ;  /* 0x0000002f6c2f7220 */ /* 0x000fe40000410000 */
[----:B------:R-:W-:-:S02]  /*1940*/  FMUL.FTZ R51, R104, R51 ;  /* 0x0000003368337220 */ /* 0x000fc40000410000 */
[----:B------:R-:W-:Y:S02]  /*1950*/  FMUL.FTZ R84, R121, R84 ;  /* 0x0000005479547220 */ /* 0x000fe40000410000 */
[----:B------:R-:W-:Y:S01]  /*1960*/  FMUL.FTZ R56, R91, R106 ;  /* 0x0000006a5b387220 */ /* 0x000fe20000410000 */
[----:B------:R-:W-:Y:S01]  /*1970*/  PRMT R91, RZ, 0x7610, R15 ;  /* 0x00007610ff5b7816 */ /* 0x000fe2000000000f */
[----:B------:R-:W-:Y:S02]  /*1980*/  FMUL.FTZ R59, R92, R59 ;  /* 0x0000003b5c3b7220 */ /* 0x000fe40000410000 */
[----:B------:R-:W-:Y:S02]  /*1990*/  FMUL.FTZ R49, R49, R50 ;  /* 0x0000003231317220 */ /* 0x000fe40000410000 */
        /* <DEDUP_REMOVED lines=8> */
[----:B------:R-:W-:Y:S01]  /*1a20*/  F2FP.BF16.PACK_AB R58, R46, R49 ;  /* 0x000000312e3a723e */ /* 0x000fe200000010ff */
[----:B------:R-:W-:Y:S01]  /*1a30*/  FMUL.FTZ R113, R113, R86 ;  /* 0x0000005671717220 */ /* 0x000fe20000410000 */
[----:B------:R-:W-:Y:S01]  /*1a40*/  F2FP.BF16.PACK_AB R59, R84, R51 ;  /* 0x00000033543b723e */ /* 0x000fe200000010ff */
[C---:B------:R-:W-:Y:S01]  /*1a50*/  IMAD R45, R41.reuse, c[0x0][0x2f4], R44 ;  /* 0x0000bd00292d7a24 */ /* 0x040fe200078e022c */
[----:B------:R-:W-:Y:S01]  /*1a60*/  PRMT R99, RZ, 0x5410, R26 ;  /* 0x00005410ff637816 */ /* 0x000fe2000000001a */
[----:B------:R-:W-:Y:S01]  /*1a70*/  IMAD.WIDE.U32 R84, R41, c[0x0][0x2f0], R28 ;  /* 0x0000bc0029547a25 */ /* 0x000fe200078e001c */
[----:B------:R-:W-:-:S03]  /*1a80*/  PRMT R28, RZ, 0x5410, R5 ;  /* 0x00005410ff1c7816 */ /* 0x000fc60000000005 */
[----:B------:R-:W-:Y:S01]  /*1a90*/  FMUL.FTZ R128, R69, R94 ;  /* 0x0000005e45807220 */ /* 0x000fe20000410000 */
[----:B------:R-:W-:Y:S01]  /*1aa0*/  IADD3 R29, R85, R45, RZ ;  /* 0x0000002d551d7210 */ /* 0x000fe20007ffe0ff */
[----:B------:R-:W-:Y:S01]  /*1ab0*/  FMUL.FTZ R82, R82, R111 ;  /* 0x0000006f52527220 */ /* 0x000fe20000410000 */
[----:B------:R-:W-:Y:S01]  /*1ac0*/  LEA R86, P0, R84, c[0x0][0x338], 0x1 ;  /* 0x0000ce0054567a11 */ /* 0x000fe200078008ff */
[----:B------:R-:W-:Y:S01]  /*1ad0*/  FFMA.FTZ R123, R128, R28, R123 ;  /* 0x0000001c807b7223 */ /* 0x000fe2000001007b */
[----:B------:R-:W-:Y:S01]  /*1ae0*/  PRMT R85, RZ, 0x7610, R14 ;  /* 0x00007610ff557816 */ /* 0x000fe2000000000e */
[----:B------:R-:W-:Y:S01]  /*1af0*/  FMUL.FTZ R28, R67, R82 ;  /* 0x00000052431c7220 */ /* 0x000fe20000410000 */
[----:B------:R-:W-:Y:S01]  /*1b00*/  LEA.HI.X R87, R84, c[0x0][0x33c], R29, 0x1, P0 ;  /* 0x0000cf0054577a11 */ /* 0x000fe200000f0c1d */
[----:B------:R-:W-:Y:S01]  /*1b10*/  FMUL.FTZ R130, R66, R113 ;  /* 0x0000007142827220 */ /* 0x000fe20000410000 */
[----:B------:R-:W-:Y:S01]  /*1b20*/  PRMT R29, RZ, 0x7610, R5 ;  /* 0x00007610ff1d7816 */ /* 0x000fe20000000005 */
[----:B------:R-:W-:Y:S01]  /*1b30*/  FMUL.FTZ R108, R115, R108 ;  /* 0x0000006c736c7220 */ /* 0x000fe20000410000 */
[----:B------:R0:W-:Y:S01]  /*1b40*/  STS.128 [R0], R52 ;  /* 0x0000003400007388 */ /* 0x0001e20000000c00 */
[----:B------:R-:W-:Y:S01]  /*1b50*/  FMUL.FTZ R117, R117, R104 ;  /* 0x0000006875757220 */ /* 0x000fe20000410000 */
[----:B------:R-:W-:Y:S01]  /*1b60*/  ISETP.NE.U32.AND P0, PT, RZ, c[0x0][0x270], PT ;  /* 0x00009c00ff007a0c */ /* 0x000fe20003f05070 */
[----:B------:R-:W-:Y:S01]  /*1b70*/  FFMA.FTZ R29, R28, R29, R123 ;  /* 0x0000001d1c1d7223 */ /* 0x000fe2000001007b */
[----:B------:R1:W-:Y:S01]  /*1b80*/  STS.128 [R0+0x10], R56 ;  /* 0x0000103800007388 */ /* 0x0003e20000000c00 */
[----:B------:R-:W-:-:S06]  /*1b90*/  NOP ;  /* 0x0000000000007918 */ /* 0x000fcc0000000000 */
[----:B------:R-:W2:Y:S01]  /*1ba0*/  LDS.128 R44, [R33.X16] ;  /* 0x00000000212c7984 */ /* 0x000ea2000000cc00 */
[----:B------:R-:W-:Y:S01]  /*1bb0*/  FMUL.FTZ R132, R63, R108 ;  /* 0x0000006c3f847220 */ /* 0x000fe20000410000 */
[----:B------:R-:W-:Y:S01]  /*1bc0*/  ISETP.NE.AND.EX P0, PT, RZ, c[0x0][0x274], PT, P0 ;  /* 0x00009d00ff007a0c */ /* 0x000fe20003f05300 */
[----:B------:R-:W-:Y:S01]  /*1bd0*/  FMUL.FTZ R134, R62, R117 ;  /* 0x000000753e867220 */ /* 0x000fe20000410000 */
[----:B------:R-:W3:Y:S01]  /*1be0*/  LDS.128 R48, [R33.X16+0x200] ;  /* 0x0002000021307984 */ /* 0x000ee2000000cc00 */
[----:B0-----:R-:W-:Y:S02]  /*1bf0*/  PRMT R52, RZ, 0x5410, R6 ;  /* 0x00005410ff347816 */ /* 0x001fe40000000006 */
[--C-:B------:R-:W-:Y:S02]  /*1c00*/  PRMT R53, RZ, 0x7610, R12.reuse ;  /* 0x00007610ff357816 */ /* 0x100fe4000000000c */
[----:B------:R-:W-:Y:S01]  /*1c10*/  PRMT R55, RZ, 0x5410, R13 ;  /* 0x00005410ff377816 */ /* 0x000fe2000000000d */
[----:B------:R-:W-:Y:S01]  /*1c20*/  FFMA.FTZ R67, R130, R52, R29 ;  /* 0x0000003482437223 */ /* 0x000fe2000001001d */
[----:B------:R-:W-:-:S02]  /*1c30*/  PRMT R29, RZ, 0x5410, R12 ;  /* 0x00005410ff1d7816 */ /* 0x000fc4000000000c */
[----:B------:R-:W-:Y:S02]  /*1c40*/  PRMT R12, RZ, 0x7610, R6 ;  /* 0x00007610ff0c7816 */ /* 0x000fe40000000006 */
[----:B-1----:R-:W-:Y:S02]  /*1c50*/  PRMT R57, RZ, 0x7610, R13 ;  /* 0x00007610ff397816 */ /* 0x002fe4000000000d */
[----:B------:R-:W-:Y:S01]  /*1c60*/  PRMT R59, RZ, 0x5410, R14 ;  /* 0x00005410ff3b7816 */ /* 0x000fe2000000000e */
[----:B------:R-:W-:Y:S01]  /*1c70*/  FFMA.FTZ R67, R132, R12, R67 ;  /* 0x0000000c84437223 */ /* 0x000fe20000010043 */
[--C-:B------:R-:W-:Y:S01]  /*1c80*/  PRMT R12, RZ, 0x5410, R7.reuse ;  /* 0x00005410ff0c7816 */ /* 0x100fe20000000007 */
[----:B------:R-:W-:Y:S01]  /*1c90*/  FMUL.FTZ R14, R42, R121 ;  /* 0x000000792a0e7220 */ /* 0x000fe20000410000 */
[----:B------:R-:W-:-:S03]  /*1ca0*/  PRMT R42, RZ, 0x7610, R7 ;  /* 0x00007610ff2a7816 */ /* 0x000fc60000000007 */
[----:B------:R-:W-:Y:S02]  /*1cb0*/  FFMA.FTZ R67, R134, R12, R67 ;  /* 0x0000000c86437223 */ /* 0x000fe40000010043 */
[----:B------:R-:W-:Y:S01]  /*1cc0*/  IMAD.WIDE R12, R30, 0x10, R86 ;  /* 0x000000101e0c7825 */ /* 0x000fe200078e0256 */
[----:B------:R-:W-:-:S03]  /*1cd0*/  PRMT R87, RZ, 0x5410, R24 ;  /* 0x00005410ff577816 */ /* 0x000fc60000000018 */
[----:B------:R-:W-:Y:S01]  /*1ce0*/  FMUL.FTZ R136, R43, R14 ;  /* 0x0000000e2b887220 */ /* 0x000fe20000410000 */
[----:B------:R-:W-:-:S03]  /*1cf0*/  PRMT R43, RZ, 0x5410, R27 ;  /* 0x00005410ff2b7816 */ /* 0x000fc6000000001b */
[----:B------:R-:W-:Y:S01]  /*1d00*/  FFMA.FTZ R42, R136, R42, R67 ;  /* 0x0000002a882a7223 */ /* 0x000fe20000010043 */
[----:B--2---:R0:W-:Y:S04]  /*1d10*/  STG.E.128 [R12.64], R44 ;  /* 0x0000002c0c007986 */ /* 0x0041e8000c101d0c */
[----:B---3--:R0:W-:Y:S01]  /*1d20*/  STG.E.128 [R12.64+0x200], R48 ;  /* 0x000200300c007986 */ /* 0x0081e2000c101d0c */
[----:B------:R-:W-:Y:S05]  /*1d30*/  @!P0 BRA `(.L_x_9660) ;  /* 0x000002b000008947 */ /* 0x000fea0003800000 */
[----:B------:R-:W-:Y:S01]  /*1d40*/  BAR.SYNC.DEFER_BLOCKING 0x0 ;  /* 0x0000000000007b1d */ /* 0x000fe20000010000 */
[----:B0-----:R-:W-:Y:S02]  /*1d50*/  FMUL.FTZ R12, R23, R74 ;  /* 0x0000004a170c7220 */ /* 0x001fe40000410000 */
        /* <DEDUP_REMOVED lines=21> */
[----:B------:R-:W-:Y:S01]  /*1eb0*/  IMAD R50, R36, c[0x0][0x210], RZ ;  /* 0x0000840024327a24 */ /* 0x000fe200078e02ff */
[----:B------:R-:W-:Y:S01]  /*1ec0*/  F2FP.BF16.PACK_AB R62, R105, R102 ;  /* 0x00000066693e723e */ /* 0x000fe200000010ff */
[C---:B------:R-:W-:Y:S01]  /*1ed0*/  IMAD.WIDE.U32 R48, R37.reuse, c[0x0][0x210], R2 ;  /* 0x0000840025307a25 */ /* 0x040fe200078e0002 */
[----:B------:R-:W-:Y:S01]  /*1ee0*/  F2FP.BF16.PACK_AB R63, R110, R109 ;  /* 0x0000006d6e3f723e */ /* 0x000fe200000010ff */
[----:B------:R0:W-:Y:S02]  /*1ef0*/  STS.128 [R0], R12 ;  /* 0x0000000c00007388 */ /* 0x0001e40000000c00 */
[----:B------:R-:W-:Y:S02]  /*1f00*/  IMAD R23, R37, c[0x0][0x214], R50 ;  /* 0x0000850025177a24 */ /* 0x000fe400078e0232 */
[----:B------:R-:W-:Y:S01]  /*1f10*/  STS.128 [R0+0x10], R60 ;  /* 0x0000103c00007388 */ /* 0x000fe20000000c00 */
[----:B------:R-:W-:-:S06]  /*1f20*/  NOP ;  /* 0x0000000000007918 */ /* 0x000fcc0000000000 */
[----:B------:R-:W1:Y:S01]  /*1f30*/  LDS.128 R44, [R33.X16] ;  /* 0x00000000212c7984 */ /* 0x000e62000000cc00 */
[----:B------:R-:W-:Y:S01]  /*1f40*/  IADD3 R49, R49, R23, RZ ;  /* 0x0000001731317210 */ /* 0x000fe20007ffe0ff */
[----:B------:R-:W-:Y:S02]  /*1f50*/  IMAD R50, R40, c[0x0][0x218], RZ ;  /* 0x0000860028327a24 */ /* 0x000fe400078e02ff */
[----:B------:R-:W2:Y:S02]  /*1f60*/  LDS.128 R24, [R33.X16+0x200] ;  /* 0x0002000021187984 */ /* 0x000ea4000000cc00 */
[C---:B0-----:R-:W-:Y:S02]  /*1f70*/  IMAD R15, R41.reuse, c[0x0][0x21c], R50 ;  /* 0x00008700290f7a24 */ /* 0x041fe400078e0232 */
[----:B------:R-:W-:-:S05]  /*1f80*/  IMAD.WIDE.U32 R12, R41, c[0x0][0x218], R48 ;  /* 0x00008600290c7a25 */ /* 0x000fca00078e0030 */
[----:B------:R-:W-:Y:S02]  /*1f90*/  IADD3 R13, R13, R15, RZ ;  /* 0x0000000f0d0d7210 */ /* 0x000fe40007ffe0ff */
[----:B------:R-:W-:-:S04]  /*1fa0*/  LEA R14, P0, R12, c[0x0][0x270], 0x1 ;  /* 0x00009c000c0e7a11 */ /* 0x000fc800078008ff */
[----:B------:R-:W-:-:S05]  /*1fb0*/  LEA.HI.X R15, R12, c[0x0][0x274], R13, 0x1, P0 ;  /* 0x00009d000c0f7a11 */ /* 0x000fca00000f0c0d */
[----:B------:R-:W-:-:S05]  /*1fc0*/  IMAD.WIDE R12, R30, 0x10, R14 ;  /* 0x000000101e0c7825 */ /* 0x000fca00078e020e */
[----:B-1----:R0:W-:Y:S04]  /*1fd0*/  STG.E.128 [R12.64], R44 ;  /* 0x0000002c0c007986 */ /* 0x0021e8000c101d0c */
[----:B--2---:R0:W-:Y:S02]  /*1fe0*/  STG.E.128 [R12.64+0x200], R24 ;  /* 0x000200180c007986 */ /* 0x0041e4000c101d0c */
.L_x_9660:
[----:B------:R-:W-:Y:S01]  /*1ff0*/  BAR.SYNC.DEFER_BLOCKING 0x0 ;  /* 0x0000000000007b1d */ /* 0x000fe20000010000 */
[----:B------:R-:W-:Y:S01]  /*2000*/  HFMA2.MMA R110, -RZ, RZ, 0, 0 ;  /* 0x00000000ff6e7435 */ /* 0x000fe200000001ff */
[--C-:B-----5:R-:W-:Y:S01]  /*2010*/  FADD.FTZ R92, R53, R38.reuse ;  /* 0x00000026355c7221 */ /* 0x120fe20000010000 */
[----:B------:R-:W-:Y:S01]  /*2020*/  HFMA2.MMA R108, -RZ, RZ, 0, 0 ;  /* 0x00000000ff6c7435 */ /* 0x000fe200000001ff */
[--C-:B------:R-:W-:Y:S01]  /*2030*/  FADD.FTZ R90, R55, R38.reuse ;  /* 0x00000026375a7221 */ /* 0x100fe20000010000 */
[----:B------:R-:W-:Y:S01]  /*2040*/  HFMA2.MMA R106, -RZ, RZ, 0, 0 ;  /* 0x00000000ff6a7435 */ /* 0x000fe200000001ff */
[--C-:B------:R-:W-:Y:S01]  /*2050*/  FADD.FTZ R88, R57, R38.reuse ;  /* 0x0000002639587221 */ /* 0x100fe20000010000 */
        /* <DEDUP_REMOVED lines=25> */
[----:B------:R-:W-:Y:S02]  /*21f0*/  FADD.FTZ R64, R103, R38 ;  /* 0x0000002667407221 */ /* 0x000fe40000010000 */
        /* <DEDUP_REMOVED lines=11> */
[-C--:B0-----:R-:W-:Y:S02]  /*22b0*/  FMUL.FTZ R51, R28, R39.reuse ;  /* 0x000000271c337220 */ /* 0x081fe40000410000 */
[-C--:B------:R-:W-:Y:S02]  /*22c0*/  FMUL.FTZ R50, R130, R39.reuse ;  /* 0x0000002782327220 */ /* 0x080fe40000410000 */
[-C--:B------:R-:W-:Y:S02]  /*22d0*/  FMUL.FTZ R49, R132, R39.reuse ;  /* 0x0000002784317220 */ /* 0x080fe40000410000 */
[-C--:B------:R-:W-:Y:S02]  /*22e0*/  FMUL.FTZ R48, R134, R39.reuse ;  /* 0x0000002786307220 */ /* 0x080fe40000410000 */
[----:B------:R-:W-:Y:S01]  /*22f0*/  FMUL.FTZ R47, R136, R39 ;  /* 0x00000027882f7220 */ /* 0x000fe20000410000 */
[----:B------:R-:W-:Y:S05]  /*2300*/  @!P1 BRA `(.L_x_9661) ;  /* 0x0000567000009947 */ /* 0x000fea0003800000 */
[----:B------:R-:W-:Y:S01]  /*2310*/  IMAD R14, R40, c[0x0][0x180], RZ ;  /* 0x00006000280e7a24 */ /* 0x000fe200078e02ff */
[----:B------:R-:W-:Y:S01]  /*2320*/  IADD3 R23, R32, -0x1, RZ ;  /* 0xffffffff20177810 */ /* 0x000fe20007ffe0ff */
[C---:B------:R-:W-:Y:S01]  /*2330*/  IMAD.WIDE.U32 R12, R41.reuse, c[0x0][0x180], RZ ;  /* 0x00006000290c7a25 */ /* 0x040fe200078e00ff */
[----:B------:R-:W-:Y:S01]  /*2340*/  MOV R110, RZ ;  /* 0x000000ff006e7202 */ /* 0x000fe20000000f00 */
[----:B------:R-:W-:Y:S01]  /*2350*/  UMOV UR4, URZ ;  /* 0x0000003f00047c82 */ /* 0x000fe20008000000 */
[----:B------:R-:W-:Y:S01]  /*2360*/  MOV R103, RZ ;  /* 0x000000ff00677202 */ /* 0x000fe20000000f00 */
[C---:B------:R-:W-:Y:S01]  /*2370*/  IMAD R27, R41.reuse, c[0x0][0x184], R14 ;  /* 0x00006100291b7a24 */ /* 0x040fe200078e020e */
[----:B------:R-:W-:Y:S01]  /*2380*/  LEA R26, P0, R12, c[0x0][0x220], 0x3 ;  /* 0x000088000c1a7a11 */ /* 0x000fe200078018ff */
[----:B------:R-:W-:Y:S01]  /*2390*/  IMAD R44, R40, c[0x0][0x1b8], RZ ;  /* 0x00006e00282c7a24 */ /* 0x000fe200078e02ff */
[----:B------:R-:W-:Y:S01]  /*23a0*/  UMOV UR5, URZ ;  /* 0x0000003f00057c82 */ /* 0x000fe20008000000 */
[----:B------:R-:W-:Y:S01]  /*23b0*/  IMAD.WIDE.U32 R14, R41, c[0x0][0x198], RZ ;  /* 0x00006600290e7a25 */ /* 0x000fe200078e00ff */
[----:B------:R-:W-:Y:S01]  /*23c0*/  IADD3 R27, R13, R27, RZ ;  /* 0x0000001b0d1b7210 */ /* 0x000fe20007ffe0ff */
[----:B------:R0:W1:Y:S01]  /*23d0*/  R2UR UR9, R26 ;  /* 0x000000001a0973c2 */ /* 0x00006200000e0000 */
[----:B------:R-:W-:Y:S01]  /*23e0*/  IADD3 R13, R32, -0x2, RZ ;  /* 0xfffffffe200d7810 */ /* 0x000fe20007ffe0ff */
[----:B------:R-:W-:Y:S01]  /*23f0*/  IMAD.WIDE.U32 R24, R41, c[0x0][0x1b8], RZ ;  /* 0x00006e0029187a25 */ /* 0x000fe200078e00ff */
[----:B------:R-:W-:-:S02]  /*2400*/  LEA.HI.X R27, R12, c[0x0][0x224], R27, 0x3, P0 ;  /* 0x000089000c1b7a11 */ /* 0x000fc400000f1c1b */
[----:B------:R-:W-:Y:S01]  /*2410*/  LEA R46, P0, R14, c[0x0][0x228], 0x3 ;  /* 0x00008a000e2e7a11 */ /* 0x000fe200078018ff */
[----:B------:R-:W-:Y:S02]  /*2420*/  IMAD R12, R40, c[0x0][0x198], RZ ;  /* 0x00006600280c7a24 */ /* 0x000fe400078e02ff */
[----:B------:R-:W-:Y:S01]  /*2430*/  IMAD R13, R13, c[0x0][0x16c], RZ ;  /* 0x00005b000d0d7a24 */ /* 0x000fe200078e02ff */
[----:B------:R2:W3:Y:S01]  /*2440*/  R2UR UR8, R27 ;  /* 0x000000001b0873c2 */ /* 0x0004e200000e0000 */
[----:B------:R-:W-:Y:S01]  /*2450*/  IMAD R45, R41, c[0x0][0x19c], R12 ;  /* 0x00006700292d7a24 */ /* 0x000fe200078e020c */
[----:B0-----:R-:W-:Y:S01]  /*2460*/  LEA.HI R26, R23, R23, RZ, 0x1 ;  /* 0x00000017171a7211 */ /* 0x001fe200078f08ff */
[----:B------:R-:W-:-:S03]  /*2470*/  IMAD.WIDE R12, R13, 0x10, R20 ;  /* 0x000000100d0c7825 */ /* 0x000fc600078e0214 */
[----:B------:R-:W-:Y:S01]  /*2480*/  LOP3.LUT R26, R26, 0xfffffe, RZ, 0xc0, !PT ;  /* 0x00fffffe1a1a7812 */ /* 0x000fe200078ec0ff */
[----:B------:R-:W-:Y:S01]  /*2490*/  IMAD R43, R41, c[0x0][0x1bc], R44 ;  /* 0x00006f00292b7a24 */ /* 0x000fe200078e022c */
[----:B------:R2:W0:Y:S01]  /*24a0*/  R2UR UR6, R12 ;  /* 0x000000000c0673c2 */ /* 0x00042200000e0000 */
[----:B------:R-:W-:Y:S01]  /*24b0*/  LEA R44, P1, R24, c[0x0][0x230], 0x3 ;  /* 0x00008c00182c7a11 */ /* 0x000fe200078218ff */
[----:B------:R-:W-:Y:S01]  /*24c0*/  FADD.FTZ R87, R112, R112 ;  /* 0x0000007070577221 */ /* 0x000fe20000010000 */
[----:B------:R-:W-:Y:S01]  /*24d0*/  IADD3 R45, R15, R45, RZ ;  /* 0x0000002d0f2d7210 */ /* 0x000fe20007ffe0ff */
[----:B------:R-:W-:Y:S01]  /*24e0*/  FADD.FTZ R79, R79, R79 ;  /* 0x0000004f4f4f7221 */ /* 0x000fe20000010000 */
[----:B------:R-:W-:Y:S01]  /*24f0*/  IADD3 R43, R25, R43, RZ ;  /* 0x0000002b192b7210 */ /* 0x000fe20007ffe0ff */
[----:B------:R-:W-:Y:S01]  /*2500*/  FADD.FTZ R81, R22, R22 ;  /* 0x0000001616517221 */ /* 0x000fe20000010000 */
[----:B------:R-:W-:Y:S01]  /*2510*/  IADD3 R26, R23, -R26, RZ ;  /* 0x8000001a171a7210 */ /* 0x000fe20007ffe0ff */
[----:B------:R2:W4:Y:S01]  /*2520*/  R2UR UR7, R13 ;  /* 0x000000000d0773c2 */ /* 0x00052200000e0000 */
[----:B------:R-:W-:Y:S01]  /*2530*/  LEA.HI.X R45, R14, c[0x0][0x22c], R45, 0x3, P0 ;  /* 0x00008b000e2d7a11 */ /* 0x000fe200000f1c2d */
[----:B------:R-:W-:Y:S01]  /*2540*/  FADD.FTZ R83, R114, R114 ;  /* 0x0000007272537221 */ /* 0x000fe20000010000 */
[----:B------:R-:W-:Y:S01]  /*2550*/  LEA.HI.X R43, R24, c[0x0][0x234], R43, 0x3, P1 ;  /* 0x00008d00182b7a11 */ /* 0x000fe200008f1c2b */
[----:B------:R-:W-:Y:S01]  /*2560*/  FADD.FTZ R85, R116, R116 ;  /* 0x0000007474557221 */ /* 0x000fe20000010000 */
[----:B------:R-:W-:Y:S01]  /*2570*/  SHF.L.U32 R101, R26, 0x8, RZ ;  /* 0x000000081a657819 */ /* 0x000fe200000006ff */
        /* <DEDUP_REMOVED lines=10> */
[----:B01234-:R-:W-:Y:S02]  /*2620*/  FADD.FTZ R105, R136, R136 ;  /* 0x0000008888697221 */ /* 0x01ffe40000010000 */
.L_x_9676:
[----:B------:R-:W-:Y:S02]  /*2630*/  MOV R22, UR9 ;  /* 0x0000000900167c02 */ /* 0x000fe40008000f00 */
[----:B------:R-:W-:-:S06]  /*2640*/  MOV R23, UR8 ;  /* 0x0000000800177c02 */ /* 0x000fcc0008000f00 */
[----:B------:R-:W2:Y:S01]  /*2650*/  LDG.E.64 R22, [R22.64] ;  /* 0x0000000c16167981 */ /* 0x000ea2000c1e1b00 */
[----:B------:R-:W-:Y:S02]  /*2660*/  MOV R12, R46 ;  /* 0x0000002e000c7202 */ /* 0x000fe40000000f00 */
[----:B------:R-:W-:Y:S02]  /*2670*/  MOV R13, R45 ;  /* 0x0000002d000d7202 */ /* 0x000fe40000000f00 */
[----:B------:R-:W-:Y:S02]  /*2680*/  MOV R14, R44 ;  /* 0x0000002c000e7202 */ /* 0x000fe40000000f00 */
[----:B------:R-:W-:Y:S02]  /*2690*/  MOV R15, R43 ;  /* 0x0000002b000f7202 */ /* 0x000fe40000000f00 */
[----:B------:R-:W3:Y:S04]  /*26a0*/  LDG.E.64 R12, [R12.64] ;  /* 0x0000000c0c0c7981 */ /* 0x000ee8000c1e1b00 */
[----:B------:R-:W3:Y:S01]  /*26b0*/  LDG.E.64 R14, [R14.64] ;  /* 0x0000000c0e0e7981 */ /* 0x000ee2000c1e1b00 */
[----:B------:R-:W-:-:S02]  /*26c0*/  ISETP.NE.AND P1, PT, R34, RZ, PT ;  /* 0x000000ff2200720c */ /* 0x000fc40003f25270 */
[----:B------:R-:W-:-:S04]  /*26d0*/  ISETP.NE.AND P0, PT, R31, RZ, PT ;  /* 0x000000ff1f00720c */ /* 0x000fc80003f05270 */
[----:B------:R-:W-:Y:S01]  /*26e0*/  ISETP.LT.OR P2, PT, R32, 0x2, P0 ;  /* 0x000000022000780c */ /* 0x000fe20000741670 */
[----:B--2---:R-:W-:Y:S02]  /*26f0*/  FMUL.FTZ R24, R94, R23 ;  /* 0x000000175e187220 */ /* 0x004fe40000410000 */
[----:B------:R-:W-:Y:S02]  /*2700*/  FMUL.FTZ R113, R22, 1.4426950216293334961 ;  /* 0x3fb8aa3b16717820 */ /* 0x000fe40000410000 */
[----:B------:R-:W-:Y:S02]  /*2710*/  FMUL.RZ R114, R24, 0.15915493667125701904 ;  /* 0x3e22f98318727820 */ /* 0x000fe4000040c000 */
[----:B------:R-:W-:Y:S02]  /*2720*/  FMUL.FTZ R24, R94, R113 ;  /* 0x000000715e187220 */ /* 0x000fe40000410000 */
[----:B------:R-:W-:Y:S01]  /*2730*/  MUFU.SIN R26, R114 ;  /* 0x00000072001a7308 */ /* 0x000fe20000000400 */
[----:B------:R-:W-:-:S02]  /*2740*/  FMUL.FTZ R27, R92, R23 ;  /* 0x000000175c1b7220 */ /* 0x000fc40000410000 */
[----:B------:R-:W-:Y:S02]  /*2750*/  FMUL.FTZ R29, R90, R23 ;  /* 0x000000175a1d7220 */ /* 0x000fe40000410000 */
[----:B------:R-:W-:Y:S02]  /*2760*/  FMUL.RZ R116, R27, 0.15915493667125701904 ;  /* 0x3e22f9831b747820 */ /* 0x000fe4000040c000 */
[-C--:B------:R-:W-:Y:S01]  /*2770*/  FMUL.FTZ R27, R92, R113.reuse ;  /* 0x000000715c1b7220 */ /* 0x080fe20000410000 */
[----:B------:R0:W-:Y:S01]  /*2780*/  MUFU.EX2 R25, R24 ;  /* 0x0000001800197308 */ /* 0x0001e20000000800 */
[----:B------:R-:W-:Y:S02]  /*2790*/  FMUL.RZ R118, R29, 0.15915493667125701904 ;  /* 0x3e22f9831d767820 */ /* 0x000fe4000040c000 */
[----:B------:R-:W-:-:S05]  /*27a0*/  FMUL.FTZ R29, R90, R113 ;  /* 0x000000715a1d7220 */ /* 0x000fca0000410000 */
[----:B------:R1:W2:Y:S01]  /*27b0*/  MUFU.COS R28, R114 ;  /* 0x00000072001c7308 */ /* 0x0002a20000000000 */
[----:B0-----:R-:W-:-:S07]  /*27c0*/  FMUL.FTZ R24, R88, R23 ;  /* 0x0000001758187220 */ /* 0x001fce0000410000 */
[----:B------:R0:W-:Y:S01]  /*27d0*/  MUFU.EX2 R120, R27 ;  /* 0x0000001b00787308 */ /* 0x0001e20000000800 */
[----:B-1----:R-:W-:Y:S02]  /*27e0*/  FMUL.RZ R114, R24, 0.15915493667125701904 ;  /* 0x3e22f98318727820 */ /* 0x002fe4000040c000 */
[----:B------:R-:W-:-:S05]  /*27f0*/  FMUL.FTZ R24, R88, R113 ;  /* 0x0000007158187220 */ /* 0x000fca0000410000 */
[----:B------:R1:W-:Y:S01]  /*2800*/  MUFU.EX2 R124, R24 ;  /* 0x00000018007c7308 */ /* 0x0003e20000000800 */
[----:B0-----:R-:W-:-:S07]  /*2810*/  FMUL.FTZ R27, R86, R23 ;  /* 0x00000017561b7220 */ /* 0x001fce0000410000 */
[----:B------:R-:W-:Y:S01]  /*2820*/  MUFU.SIN R123, R114 ;  /* 0x00000072007b7308 */ /* 0x000fe20000000400 */
[----:B-1----:R-:W-:-:S07]  /*2830*/  FMUL.FTZ R24, R82, R23 ;  /* 0x0000001752187220 */ /* 0x002fce0000410000 */
[----:B------:R0:W-:Y:S08]  /*2840*/  MUFU.COS R125, R114 ;  /* 0x00000072007d7308 */ /* 0x0001f00000000000 */
[----:B------:R-:W-:Y:S01]  /*2850*/  MUFU.SIN R115, R116 ;  /* 0x0000007400737308 */ /* 0x000fe20000000400 */
[----:B0-----:R-:W-:Y:S02]  /*2860*/  FMUL.RZ R114, R24, 0.15915493667125701904 ;  /* 0x3e22f98318727820 */ /* 0x001fe4000040c000 */
[----:B------:R-:W-:-:S05]  /*2870*/  FMUL.FTZ R24, R82, R113 ;  /* 0x0000007152187220 */ /* 0x000fca0000410000 */
[----:B------:R0:W-:Y:S08]  /*2880*/  MUFU.EX2 R140, R24 ;  /* 0x00000018008c7308 */ /* 0x0001f00000000800 */
[----:B------:R-:W-:Y:S01]  /*2890*/  MUFU.SIN R135, R114 ;  /* 0x0000007200877308 */ /* 0x000fe20000000400 */
[----:B0-----:R-:W-:-:S04]  /*28a0*/  FMUL.FTZ R24, R76, R23 ;  /* 0x000000174c187220 */ /* 0x001fc80000410000 */
[----:B------:R-:W-:Y:S02]  /*28b0*/  FMUL.RZ R132, R24, 0.15915493667125701904 ;  /* 0x3e22f98318847820 */ /* 0x000fe4000040c000 */
[C---:B--2---:R-:W-:Y:S01]  /*28c0*/  FMUL.FTZ R24, R25.reuse, R28 ;  /* 0x0000001c19187220 */ /* 0x044fe20000410000 */
[----:B------:R0:W-:Y:S01]  /*28d0*/  MUFU.COS R149, R114 ;  /* 0x0000007200957308 */ /* 0x0001e20000000000 */
[----:B------:R-:W-:Y:S01]  /*28e0*/  FMUL.FTZ R25, R25, R26 ;  /* 0x0000001a19197220 */ /* 0x000fe20000410000 */
[----:B------:R-:W-:-:S06]  /*28f0*/  MOV R26, UR6 ;  /* 0x00000006001a7c02 */ /* 0x000fcc0008000f00 */
[----:B------:R1:W2:Y:S01]  /*2900*/  MUFU.COS R117, R116 ;  /* 0x0000007400757308 */ /* 0x0002a20000000000 */
[----:B0-----:R-:W-:-:S04]  /*2910*/  IADD3 R114, R34, 0x200, RZ ;  /* 0x0000020022727810 */ /* 0x001fc80007ffe0ff */
[----:B------:R-:W-:-:S03]  /*2920*/  SEL R114, R101, R114, !P1 ;  /* 0x0000007265727207 */ /* 0x000fc60004800000 */
[----:B------:R0:W-:Y:S01]  /*2930*/  MUFU.EX2 R122, R29 ;  /* 0x0000001d007a7308 */ /* 0x0001e20000000800 */
[----:B-1----:R-:W-:Y:S01]  /*2940*/  FMUL.RZ R116, R27, 0.15915493667125701904 ;  /* 0x3e22f9831b747820 */ /* 0x002fe2000040c000 */
[----:B------:R1:W-:Y:S01]  /*2950*/  STS.64 [R114.X8+0x880], R24 ;  /* 0x0008801872007388 */ /* 0x0003e20000008a00 */
[----:B------:R-:W-:-:S05]  /*2960*/  FMUL.FTZ R27, R86, R113 ;  /* 0x00000071561b7220 */ /* 0x000fca0000410000 */
[----:B------:R-:W-:Y:S01]  /*2970*/  MUFU.SIN R119, R118 ;  /* 0x0000007600777308 */ /* 0x000fe20000000400 */
[----:B0-----:R-:W-:-:S07]  /*2980*/  FMUL.FTZ R29, R84, R23 ;  /* 0x00000017541d7220 */ /* 0x001fce0000410000 */
[----:B------:R0:W-:Y:S08]  /*2990*/  MUFU.COS R121, R118 ;  /* 0x0000007600797308 */ /* 0x0001f00000000000 */
[----:B------:R4:W-:Y:S01]  /*29a0*/  MUFU.EX2 R134, R27 ;  /* 0x0000001b00867308 */ /* 0x0009e20000000800 */
[----:B0-----:R-:W-:Y:S02]  /*29b0*/  FMUL.RZ R118, R29, 0.15915493667125701904 ;  /* 0x3e22f9831d767820 */ /* 0x001fe4000040c000 */
[----:B------:R-:W-:-:S05]  /*29c0*/  FMUL.FTZ R29, R84, R113 ;  /* 0x00000071541d7220 */ /* 0x000fca0000410000 */
[----:B------:R0:W-:Y:S01]  /*29d0*/  MUFU.EX2 R130, R29 ;  /* 0x0000001d00827308 */ /* 0x0001e20000000800 */
[----:B----4-:R-:W-:-:S04]  /*29e0*/  FMUL.FTZ R27, R80, R23 ;  /* 0x00000017501b7220 */ /* 0x010fc80000410000 */
[----:B------:R-:W-:Y:S02]  /*29f0*/  FMUL.RZ R126, R27, 0.15915493667125701904 ;  /* 0x3e22f9831b7e7820 */ /* 0x000fe4000040c000 */
[----:B------:R-:W-:Y:S01]  /*2a00*/  FMUL.FTZ R27, R80, R113 ;  /* 0x00000071501b7220 */ /* 0x000fe20000410000 */
[----:B------:R-:W-:Y:S01]  /*2a10*/  MUFU.SIN R137, R132 ;  /* 0x0000008400897308 */ /* 0x000fe20000000400 */
[----:B0-----:R-:W-:-:S04]  /*2a20*/  FMUL.FTZ R29, R78, R23 ;  /* 0x000000174e1d7220 */ /* 0x001fc80000410000 */
[----:B------:R-:W-:Y:S02]  /*2a30*/  FMUL.RZ R128, R29, 0.15915493667125701904 ;  /* 0x3e22f9831d807820 */ /* 0x000fe4000040c000 */
[----:B------:R-:W-:Y:S01]  /*2a40*/  FMUL.FTZ R29, R78, R113 ;  /* 0x000000714e1d7220 */ /* 0x000fe20000410000 */
[----:B------:R0:W-:Y:S08]  /*2a50*/  MUFU.EX2 R191, R27 ;  /* 0x0000001b00bf7308 */ /* 0x0001f00000000800 */
[----:B------:R4:W-:Y:S01]  /*2a60*/  MUFU.EX2 R193, R29 ;  /* 0x0000001d00c17308 */ /* 0x0009e20000000800 */
[----:B0-----:R-:W-:-:S07]  /*2a70*/  FMUL.FTZ R27, R74, R23 ;  /* 0x000000174a1b7220 */ /* 0x001fce0000410000 */
[----:B------:R0:W-:Y:S01]  /*2a80*/  MUFU.COS R139, R132 ;  /* 0x00000084008b7308 */ /* 0x0001e20000000000 */
[----:B----4-:R-:W-:-:S07]  /*2a90*/  CS2R R28, SRZ ;  /* 0x00000000001c7805 */ /* 0x010fce000001ff00 */
[----:B------:R-:W-:Y:S01]  /*2aa0*/  MUFU.SIN R138, R128 ;  /* 0x00000080008a7308 */ /* 0x000fe20000000400 */
[----:B0-----:R-:W-:Y:S01]  /*2ab0*/  FMUL.RZ R132, R27, 0.15915493667125701904 ;  /* 0x3e22f9831b847820 */ /* 0x001fe2000040c000 */
[----:B------:R-:W-:Y:S01]  /*2ac0*/  MOV R27, UR7 ;  /* 0x00000007001b7c02 */ /* 0x000fe20008000f00 */
[----:B------:R-:W-:Y:S06]  /*2ad0*/  BAR.SYNC.DEFER_BLOCKING 0x0 ;  /* 0x0000000000007b1d */ /* 0x000fec0000010000 */
[----:B------:R0:W-:Y:S01]  /*2ae0*/  MUFU.COS R142, R128 ;  /* 0x00000080008e7308 */ /* 0x0001e20000000000 */
[----:B-1----:R-:W-:-:S07]  /*2af0*/  FMUL.FTZ R114, R70, R23 ;  /* 0x0000001746727220 */ /* 0x002fce0000410000 */
[----:B------:R-:W-:Y:S01]  /*2b00*/  MUFU.SIN R127, R116 ;  /* 0x00000074007f7308 */ /* 0x000fe20000000400 */
[----:B0-----:R-:W-:-:S07]  /*2b10*/  FMUL.FTZ R128, R72, R23 ;  /* 0x0000001748807220 */ /* 0x001fce0000410000 */
[----:B------:R-:W-:Y:S01]  /*2b20*/  MUFU.COS R129, R116 ;  /* 0x0000007400817308 */ /* 0x000fe20000000000 */
[----:B------:R0:W5:Y:S01]  /*2b30*/  @!P2 LDG.E.64 R28, [R26.64+0x8] ;  /* 0x0000080c1a1ca981 */ /* 0x000162000c1e1b00 */
[----:B------:R-:W-:-:S06]  /*2b40*/  FMUL.RZ R136, R128, 0.15915493667125701904 ;  /* 0x3e22f98380887820 */ /* 0x000fcc000040c000 */
[----:B------:R-:W-:Y:S01]  /*2b50*/  MUFU.SIN R131, R118 ;  /* 0x0000007600837308 */ /* 0x000fe20000000400 */
[----:B0-----:R-:W-:-:S07]  /*2b60*/  FMUL.FTZ R27, R68, R23 ;  /* 0x00000017441b7220 */ /* 0x001fce0000410000 */
[----:B------:R-:W-:Y:S08]  /*2b70*/  MUFU.COS R133, R118 ;  /* 0x0000007600857308 */ /* 0x000ff00000000000 */
[----:B------:R-:W-:Y:S08]  /*2b80*/  MUFU.SIN R116, R126 ;  /* 0x0000007e00747308 */ /* 0x000ff00000000400 */
[----:B------:R0:W-:Y:S01]  /*2b90*/  MUFU.COS R118, R126 ;  /* 0x0000007e00767308 */ /* 0x0001e20000000000 */
[----:B---3--:R-:W-:-:S07]  /*2ba0*/  FMUL.FTZ R156, R13, R14 ;  /* 0x0000000e0d9c7220 */ /* 0x008fce0000410000 */
[----:B------:R-:W-:Y:S01]  /*2bb0*/  MUFU.SIN R144, R132 ;  /* 0x0000008400907308 */ /* 0x000fe20000000400 */
[----:B0-----:R-:W-:-:S07]  /*2bc0*/  FMUL.FTZ R126, R76, R113 ;  /* 0x000000714c7e7220 */ /* 0x001fce0000410000 */
[----:B------:R0:W-:Y:S01]  /*2bd0*/  MUFU.COS R146, R132 ;  /* 0x0000008400927308 */ /* 0x0001e20000000000 */
[----:B------:R-:W-:-:S07]  /*2be0*/  FMUL.RZ R147, R114, 0.15915493667125701904 ;  /* 0x3e22f98372937820 */ /* 0x000fce000040c000 */
[----:B------:R1:W-:Y:S01]  /*2bf0*/  MUFU.EX2 R184, R126 ;  /* 0x0000007e00b87308 */ /* 0x0003e20000000800 */
[----:B0-----:R-:W-:Y:S02]  /*2c00*/  FMUL.RZ R132, R27, 0.15915493667125701904 ;  /* 0x3e22f9831b847820 */ /* 0x001fe4000040c000 */
[----:B------:R-:W-:-:S05]  /*2c10*/  FMUL.FTZ R27, R66, R23 ;  /* 0x00000017421b7220 */ /* 0x000fca0000410000 */
[----:B------:R-:W-:Y:S01]  /*2c20*/  MUFU.SIN R148, R136 ;  /* 0x0000008800947308 */ /* 0x000fe20000000400 */
[-C--:B-1----:R-:W-:Y:S02]  /*2c30*/  FMUL.FTZ R126, R74, R113.reuse ;  /* 0x000000714a7e7220 */ /* 0x082fe40000410000 */
[----:B------:R-:W-:-:S05]  /*2c40*/  FMUL.FTZ R128, R72, R113 ;  /* 0x0000007148807220 */ /* 0x000fca0000410000 */
[----:B------:R0:W-:Y:S01]  /*2c50*/  MUFU.COS R150, R136 ;  /* 0x0000008800967308 */ /* 0x0001e20000000000 */
[-C--:B------:R-:W-:Y:S02]  /*2c60*/  FMUL.FTZ R26, R70, R113.reuse ;  /* 0x00000071461a7220 */ /* 0x080fe40000410000 */
[----:B------:R-:W-:Y:S02]  /*2c70*/  FMUL.FTZ R114, R68, R113 ;  /* 0x0000007144727220 */ /* 0x000fe40000410000 */
[----:B0-----:R-:W-:-:S03]  /*2c80*/  FMUL.RZ R136, R27, 0.15915493667125701904 ;  /* 0x3e22f9831b887820 */ /* 0x001fc6000040c000 */
[----:B------:R0:W-:Y:S01]  /*2c90*/  MUFU.EX2 R183, R126 ;  /* 0x0000007e00b77308 */ /* 0x0001e20000000800 */
[----:B------:R-:W-:Y:S02]  /*2ca0*/  FMUL.FTZ R27, R13, R15 ;  /* 0x0000000f0d1b7220 */ /* 0x000fe40000410000 */
[----:B------:R-:W-:Y:S02]  /*2cb0*/  FMUL.FTZ R13, R64, R23 ;  /* 0x00000017400d7220 */ /* 0x000fe40000410000 */
[----:B------:R-:W-:Y:S02]  /*2cc0*/  FFMA.FTZ R154, R12, R14, -R27 ;  /* 0x0000000e0c9a7223 */ /* 0x000fe4000001081b */
[-C--:B0-----:R-:W-:Y:S02]  /*2cd0*/  FMUL.FTZ R126, R66, R113.reuse ;  /* 0x00000071427e7220 */ /* 0x081fe40000410000 */
[----:B------:R-:W-:Y:S02]  /*2ce0*/  FMUL.FTZ R113, R64, R113 ;  /* 0x0000007140717220 */ /* 0x000fe40000410000 */
[----:B------:R-:W-:Y:S01]  /*2cf0*/  FFMA.FTZ R156, R12, R15, R156 ;  /* 0x0000000f0c9c7223 */ /* 0x000fe2000001009c */
[----:B------:R-:W-:Y:S01]  /*2d00*/  MUFU.EX2 R197, R126 ;  /* 0x0000007e00c57308 */ /* 0x000fe20000000800 */
[----:B------:R-:W-:-:S07]  /*2d10*/  FMUL.RZ R13, R13, 0.15915493667125701904 ;  /* 0x3e22f9830d0d7820 */ /* 0x000fce000040c000 */
[----:B------:R-:W0:Y:S08]  /*2d20*/  MUFU.COS R12, R136 ;  /* 0x00000088000c7308 */ /* 0x000e300000000000 */
[----:B------:R2:W1:Y:S08]  /*2d30*/  MUFU.EX2 R199, R128 ;  /* 0x0000008000c77308 */ /* 0x0004700000000800 */
[----:B------:R-:W-:Y:S01]  /*2d40*/  MUFU.EX2 R113, R113 ;  /* 0x0000007100717308 */ /* 0x000fe20000000800 */
[----:B--2---:R-:W-:-:S07]  /*2d50*/  FMUL.FTZ R128, R120, R117 ;  /* 0x0000007578807220 */ /* 0x004fce0000410000 */
[----:B------:R-:W2:Y:S01]  /*2d60*/  MUFU.SIN R14, R13 ;  /* 0x0000000d000e7308 */ /* 0x000ea20000000400 */
[----:B------:R-:W-:Y:S01]  /*2d70*/  FMUL.FTZ R120, R120, R115 ;  /* 0x0000007378787220 */ /* 0x000fe20000410000 */
[----:B------:R-:W-:-:S06]  /*2d80*/  PRMT R115, RZ, 0x5410, R8 ;  /* 0x00005410ff737816 */ /* 0x000fcc0000000008 */
[----:B------:R-:W-:Y:S01]  /*2d90*/  MUFU.SIN R141, R147 ;  /* 0x00000093008d7308 */ /* 0x000fe20000000400 */
[----:B------:R-:W-:-:S07]  /*2da0*/  FMUL.FTZ R161, R94, R115 ;  /* 0x000000735ea17220 */ /* 0x000fce0000410000 */
[----:B------:R-:W-:Y:S08]  /*2db0*/  MUFU.COS R143, R147 ;  /* 0x00000093008f7308 */ /* 0x000ff00000000000 */
[----:B------:R-:W3:Y:S01]  /*2dc0*/  MUFU.EX2 R26, R26 ;  /* 0x0000001a001a7308 */ /* 0x000ee20000000800 */
[----:B0-----:R-:W-:-:S07]  /*2dd0*/  FMUL.FTZ R195, R197, R12 ;  /* 0x0000000cc5c37220 */ /* 0x001fce0000410000 */
[----:B------:R0:W4:Y:S01]  /*2de0*/  MUFU.COS R158, R13 ;  /* 0x0000000d009e7308 */ /* 0x0001220000000000 */
[----:B------:R-:W-:Y:S02]  /*2df0*/  FMUL.FTZ R12, R24, R120 ;  /* 0x00000078180c7220 */ /* 0x000fe40000410000 */
[----:B-1----:R-:W-:Y:S02]  /*2e00*/  FMUL.FTZ R179, R199, R150 ;  /* 0x00000096c7b37220 */ /* 0x002fe40000410000 */
[----:B--2---:R-:W-:Y:S02]  /*2e10*/  FMUL.FTZ R150, R113, R14 ;  /* 0x0000000e71967220 */ /* 0x004fe40000410000 */
[----:B------:R-:W-:Y:S02]  /*2e20*/  FMUL.FTZ R27, R120, R161 ;  /* 0x000000a1781b7220 */ /* 0x000fe40000410000 */
[----:B0-----:R-:W-:Y:S02]  /*2e30*/  FMUL.FTZ R13, R25, R120 ;  /* 0x00000078190d7220 */ /* 0x001fe40000410000 */
[----:B------:R-:W-:-:S02]  /*2e40*/  FMUL.FTZ R126, R122, R121 ;  /* 0x000000797a7e7220 */ /* 0x000fc40000410000 */
[----:B------:R-:W-:Y:S02]  /*2e50*/  FMUL.FTZ R14, RZ, R120 ;  /* 0x00000078ff0e7220 */ /* 0x000fe40000410000 */
[----:B------:R-:W-:Y:S02]  /*2e60*/  FMUL.FTZ R122, R122, R119 ;  /* 0x000000777a7a7220 */ /* 0x000fe40000410000 */
[-C--:B------:R-:W-:Y:S02]  /*2e70*/  FFMA.FTZ R13, R24, R128.reuse, -R13 ;  /* 0x00000080180d7223 */ /* 0x080fe4000001080d */
[-C--:B------:R-:W-:Y:S01]  /*2e80*/  FFMA.FTZ R15, R25, R128.reuse, R12 ;  /* 0x00000080190f7223 */ /* 0x080fe2000001000c */
[----:B------:R-:W-:Y:S01]  /*2e90*/  PRMT R117, RZ, 0x7610, R8 ;  /* 0x00007610ff757816 */ /* 0x000fe20000000008 */
[----:B------:R-:W-:Y:S02]  /*2ea0*/  FFMA.FTZ R27, RZ, R128, R27 ;  /* 0x00000080ff1b7223 */ /* 0x000fe4000001001b */
[----:B------:R-:W-:-:S02]  /*2eb0*/  FMUL.FTZ R187, R193, R142 ;  /* 0x0000008ec1bb7220 */ /* 0x000fc40000410000 */
[C---:B---3--:R-:W-:Y:S02]  /*2ec0*/  FMUL.FTZ R186, R26.reuse, R143 ;  /* 0x0000008f1aba7220 */ /* 0x048fe40000410000 */
[----:B------:R-:W-:Y:S02]  /*2ed0*/  FMUL.FTZ R190, R26, R141 ;  /* 0x0000008d1abe7220 */ /* 0x000fe40000410000 */
[----:B------:R-:W-:Y:S02]  /*2ee0*/  FFMA.FTZ R14, R128, R161, -R14 ;  /* 0x000000a1800e7223 */ /* 0x000fe4000001080e */
[----:B------:R-:W-:Y:S02]  /*2ef0*/  FMUL.FTZ R193, R193, R138 ;  /* 0x0000008ac1c17220 */ /* 0x000fe40000410000 */
[C---:B------:R-:W-:Y:S02]  /*2f00*/  FMUL.FTZ R26, R122.reuse, R13 ;  /* 0x0000000d7a1a7220 */ /* 0x040fe40000410000 */
[----:B------:R-:W-:Y:S01]  /*2f10*/  FMUL.FTZ R12, R122, R15 ;  /* 0x0000000f7a0c7220 */ /* 0x000fe20000410000 */
[----:B------:R-:W-:Y:S01]  /*2f20*/  MUFU.SIN R145, R132 ;  /* 0x0000008400917308 */ /* 0x000fe20000000400 */
[----:B----4-:R-:W-:-:S02]  /*2f30*/  FMUL.FTZ R138, R113, R158 ;  /* 0x0000009e718a7220 */ /* 0x010fc40000410000 */
[----:B------:R-:W-:Y:S02]  /*2f40*/  FADD.FTZ R113, RZ, R27 ;  /* 0x0000001bff717221 */ /* 0x000fe40000010000 */
[----:B------:R-:W-:-:S03]  /*2f50*/  FFMA.FTZ R27, R92, R117, R14 ;  /* 0x000000755c1b7223 */ /* 0x000fc6000001000e */
[----:B------:R0:W-:Y:S01]  /*2f60*/  MUFU.COS R185, R132 ;  /* 0x0000008400b97308 */ /* 0x0001e20000000000 */
[C---:B------:R-:W-:Y:S02]  /*2f70*/  FFMA.FTZ R15, R126.reuse, R15, R26 ;  /* 0x0000000f7e0f7223 */ /* 0x040fe4000001001a */
[----:B------:R-:W-:Y:S02]  /*2f80*/  FFMA.FTZ R13, R126, R13, -R12 ;  /* 0x0000000d7e0d7223 */ /* 0x000fe4000001080c */
[C---:B------:R-:W-:Y:S02]  /*2f90*/  FMUL.FTZ R189, R191.reuse, R118 ;  /* 0x00000076bfbd7220 */ /* 0x040fe40000410000 */
[C---:B0-----:R-:W-:Y:S02]  /*2fa0*/  FMUL.FTZ R132, R124.reuse, R125 ;  /* 0x0000007d7c847220 */ /* 0x041fe40000410000 */
[----:B------:R-:W-:Y:S02]  /*2fb0*/  FMUL.FTZ R124, R124, R123 ;  /* 0x0000007b7c7c7220 */ /* 0x000fe40000410000 */
[----:B------:R-:W-:-:S02]  /*2fc0*/  FMUL.FTZ R191, R191, R116 ;  /* 0x00000074bfbf7220 */ /* 0x000fc40000410000 */
[C---:B------:R-:W-:Y:S02]  /*2fd0*/  FMUL.FTZ R12, R122.reuse, R113 ;  /* 0x000000717a0c7220 */ /* 0x040fe40000410000 */
[----:B------:R-:W-:Y:S02]  /*2fe0*/  FMUL.FTZ R14, R122, R27 ;  /* 0x0000001b7a0e7220 */ /* 0x000fe40000410000 */
[C---:B------:R-:W-:Y:S02]  /*2ff0*/  FMUL.FTZ R26, R124.reuse, R15 ;  /* 0x0000000f7c1a7220 */ /* 0x040fe40000410000 */
[----:B------:R-:W-:Y:S01]  /*3000*/  FMUL.FTZ R116, R124, R13 ;  /* 0x0000000d7c747220 */ /* 0x000fe20000410000 */
[----:B------:R0:W-:Y:S01]  /*3010*/  MUFU.EX2 R188, R114 ;  /* 0x0000007200bc7308 */ /* 0x0001e20000000800 */
[C---:B------:R-:W-:Y:S02]  /*3020*/  FFMA.FTZ R12, R126.reuse, R27, -R12 ;  /* 0x0000001b7e0c7223 */ /* 0x040fe4000001080c */
[----:B------:R-:W-:Y:S01]  /*3030*/  FFMA.FTZ R14, R126, R113, R14 ;  /* 0x000000717e0e7223 */ /* 0x000fe2000001000e */
[----:B------:R-:W-:Y:S01]  /*3040*/  PRMT R119, RZ, 0x5410, R9 ;  /* 0x00005410ff777816 */ /* 0x000fe20000000009 */
[----:B------:R-:W-:-:S02]  /*3050*/  FFMA.FTZ R27, R132, R13, -R26 ;  /* 0x0000000d841b7223 */ /* 0x000fc4000001081a */
[----:B------:R-:W-:Y:S02]  /*3060*/  FFMA.FTZ R113, R132, R15, R116 ;  /* 0x0000000f84717223 */ /* 0x000fe40000010074 */
[C---:B0-----:R-:W-:Y:S02]  /*3070*/  FMUL.FTZ R114, R134.reuse, R129 ;  /* 0x0000008186727220 */ /* 0x041fe40000410000 */
[----:B------:R-:W-:Y:S02]  /*3080*/  FMUL.FTZ R134, R134, R127 ;  /* 0x0000007f86867220 */ /* 0x000fe40000410000 */
[----:B------:R-:W-:Y:S02]  /*3090*/  FADD.FTZ R15, RZ, R14 ;  /* 0x0000000eff0f7221 */ /* 0x000fe40000010000 */
[C---:B------:R-:W-:Y:S02]  /*30a0*/  FMUL.FTZ R26, R134.reuse, R113 ;  /* 0x00000071861a7220 */ /* 0x040fe40000410000 */
[----:B------:R-:W-:Y:S01]  /*30b0*/  FMUL.FTZ R116, R134, R27 ;  /* 0x0000001b86747220 */ /* 0x000fe20000410000 */
[----:B------:R0:W1:Y:S01]  /*30c0*/  MUFU.SIN R152, R136 ;  /* 0x0000008800987308 */ /* 0x0000620000000400 */
[----:B------:R-:W-:-:S02]  /*30d0*/  FFMA.FTZ R13, R90, R119, R12 ;  /* 0x000000775a0d7223 */ /* 0x000fc4000001000c */
[----:B------:R-:W-:Y:S02]  /*30e0*/  FMUL.FTZ R12, R124, R15 ;  /* 0x0000000f7c0c7220 */ /* 0x000fe40000410000 */
[C---:B------:R-:W-:Y:S02]  /*30f0*/  FFMA.FTZ R27, R114.reuse, R27, -R26 ;  /* 0x0000001b721b7223 */ /* 0x040fe4000001081a */
[----:B------:R-:W-:Y:S02]  /*3100*/  FFMA.FTZ R113, R114, R113, R116 ;  /* 0x0000007172717223 */ /* 0x000fe40000010074 */
[C---:B0-----:R-:W-:Y:S02]  /*3110*/  FMUL.FTZ R136, R130.reuse, R133 ;  /* 0x0000008582887220 */ /* 0x041fe40000410000 */
[----:B------:R-:W-:Y:S01]  /*3120*/  FMUL.FTZ R130, R130, R131 ;  /* 0x0000008382827220 */ /* 0x000fe20000410000 */
[----:B------:R-:W-:Y:S01]  /*3130*/  PRMT R121, RZ, 0x7610, R9 ;  /* 0x00007610ff797816 */ /* 0x000fe20000000009 */
[----:B------:R-:W-:-:S02]  /*3140*/  FMUL.FTZ R14, R124, R13 ;  /* 0x0000000d7c0e7220 */ /* 0x000fc40000410000 */
[----:B------:R-:W-:Y:S02]  /*3150*/  FFMA.FTZ R12, R132, R13, -R12 ;  /* 0x0000000d840c7223 */ /* 0x000fe4000001080c */
[C---:B------:R-:W-:Y:S02]  /*3160*/  FMUL.FTZ R116, R130.reuse, R27 ;  /* 0x0000001b82747220 */ /* 0x040fe40000410000 */
[----:B------:R-:W-:Y:S02]  /*3170*/  FMUL.FTZ R26, R130, R113 ;  /* 0x00000071821a7220 */ /* 0x000fe40000410000 */
[----:B------:R-:W-:Y:S02]  /*3180*/  FFMA.FTZ R14, R132, R15, R14 ;  /* 0x0000000f840e7223 */ /* 0x000fe4000001000e */
[----:B------:R-:W-:Y:S02]  /*3190*/  FMUL.FTZ R149, R140, R149 ;  /* 0x000000958c957220 */ /* 0x000fe40000410000 */
[----:B------:R-:W-:-:S02]  /*31a0*/  FFMA.FTZ R13, R88, R121, R12 ;  /* 0x00000079580d7223 */ /* 0x000fc4000001000c */
[----:B------:R-:W-:Y:S02]  /*31b0*/  FMUL.FTZ R140, R140, R135 ;  /* 0x000000878c8c7220 */ /* 0x000fe40000410000 */
[C---:B------:R-:W-:Y:S02]  /*31c0*/  FFMA.FTZ R116, R136.reuse, R113, R116 ;  /* 0x0000007188747223 */ /* 0x040fe40000010074 */
[----:B------:R-:W-:Y:S02]  /*31d0*/  FFMA.FTZ R26, R136, R27, -R26 ;  /* 0x0000001b881a7223 */ /* 0x000fe4000001081a */
[----:B------:R-:W-:Y:S02]  /*31e0*/  FADD.FTZ R15, RZ, R14 ;  /* 0x0000000eff0f7221 */ /* 0x000fe40000010000 */
[----:B------:R-:W-:Y:S02]  /*31f0*/  FMUL.FTZ R14, R134, R13 ;  /* 0x0000000d860e7220 */ /* 0x000fe40000410000 */
[----:B------:R-:W-:-:S02]  /*3200*/  FMUL.FTZ R27, R140, R116 ;  /* 0x000000748c1b7220 */ /* 0x000fc40000410000 */
[-C--:B------:R-:W-:Y:S02]  /*3210*/  FMUL.FTZ R113, R140, R26.reuse ;  /* 0x0000001a8c717220 */ /* 0x080fe40000410000 */
[-C--:B------:R-:W-:Y:S02]  /*3220*/  FMUL.FTZ R12, R134, R15.reuse ;  /* 0x0000000f860c7220 */ /* 0x080fe40000410000 */
[C---:B------:R-:W-:Y:S02]  /*3230*/  FFMA.FTZ R14, R114.reuse, R15, R14 ;  /* 0x0000000f720e7223 */ /* 0x040fe4000001000e */
[C---:B------:R-:W-:Y:S02]  /*3240*/  FFMA.FTZ R26, R149.reuse, R26, -R27 ;  /* 0x0000001a951a7223 */ /* 0x040fe4000001081b */
[----:B------:R-:W-:Y:S01]  /*3250*/  FFMA.FTZ R116, R149, R116, R113 ;  /* 0x0000007495747223 */ /* 0x000fe20000010071 */
[----:B------:R-:W-:Y:S01]  /*3260*/  PRMT R113, RZ, 0x5410, R10 ;  /* 0x00005410ff717816 */ /* 0x000fe2000000000a */
[----:B------:R-:W-:-:S02]  /*3270*/  FFMA.FTZ R12, R114, R13, -R12 ;  /* 0x0000000d720c7223 */ /* 0x000fc4000001080c */
[----:B------:R-:W-:Y:S02]  /*3280*/  FADD.FTZ R15, RZ, R14 ;  /* 0x0000000eff0f7221 */ /* 0x000fe40000010000 */
[C---:B------:R-:W-:Y:S02]  /*3290*/  FMUL.FTZ R118, R191.reuse, R26 ;  /* 0x0000001abf767220 */ /* 0x040fe40000410000 */
[----:B------:R-:W-:Y:S02]  /*32a0*/  FFMA.FTZ R13, R86, R113, R12 ;  /* 0x00000071560d7223 */ /* 0x000fe4000001000c */
[----:B------:R-:W-:Y:S02]  /*32b0*/  FMUL.FTZ R12, R130, R15 ;  /* 0x0000000f820c7220 */ /* 0x000fe40000410000 */
[-C--:B------:R-:W-:Y:S02]  /*32c0*/  FMUL.FTZ R27, R191, R116.reuse ;  /* 0x00000074bf1b7220 */ /* 0x080fe40000410000 */
[----:B------:R-:W-:-:S02]  /*32d0*/  FFMA.FTZ R118, R189, R116, R118 ;  /* 0x00000074bd767223 */ /* 0x000fc40000010076 */
[-C--:B------:R-:W-:Y:S01]  /*32e0*/  FMUL.FTZ R14, R130, R13.reuse ;  /* 0x0000000d820e7220 */ /* 0x080fe20000410000 */
[----:B------:R-:W-:Y:S01]  /*32f0*/  PRMT R123, RZ, 0x7610, R10 ;  /* 0x00007610ff7b7816 */ /* 0x000fe2000000000a */
[C---:B------:R-:W-:Y:S02]  /*3300*/  FFMA.FTZ R12, R136.reuse, R13, -R12 ;  /* 0x0000000d880c7223 */ /* 0x040fe4000001080c */
[----:B------:R-:W-:Y:S02]  /*3310*/  FFMA.FTZ R26, R189, R26, -R27 ;  /* 0x0000001abd1a7223 */ /* 0x000fe4000001081b */
[----:B------:R-:W-:Y:S02]  /*3320*/  FMUL.FTZ R13, R193, R118 ;  /* 0x00000076c10d7220 */ /* 0x000fe40000410000 */
[----:B------:R-:W-:Y:S02]  /*3330*/  FFMA.FTZ R14, R136, R15, R14 ;  /* 0x0000000f880e7223 */ /* 0x000fe4000001000e */
[----:B------:R-:W-:-:S02]  /*3340*/  FMUL.FTZ R182, R184, R139 ;  /* 0x0000008bb8b67220 */ /* 0x000fc40000410000 */
[----:B------:R-:W-:Y:S02]  /*3350*/  FMUL.FTZ R184, R184, R137 ;  /* 0x00000089b8b87220 */ /* 0x000fe40000410000 */
[-C--:B------:R-:W-:Y:S02]  /*3360*/  FMUL.FTZ R15, R193, R26.reuse ;  /* 0x0000001ac10f7220 */ /* 0x080fe40000410000 */
[C---:B------:R-:W-:Y:S02]  /*3370*/  FFMA.FTZ R27, R187.reuse, R26, -R13 ;  /* 0x0000001abb1b7223 */ /* 0x040fe4000001080d */
[----:B------:R-:W-:Y:S02]  /*3380*/  FFMA.FTZ R12, R84, R123, R12 ;  /* 0x0000007b540c7223 */ /* 0x000fe4000001000c */
[----:B------:R-:W-:Y:S02]  /*3390*/  FADD.FTZ R14, RZ, R14 ;  /* 0x0000000eff0e7221 */ /* 0x000fe40000010000 */
[----:B------:R-:W-:-:S02]  /*33a0*/  FFMA.FTZ R125, R187, R118, R15 ;  /* 0x00000076bb7d7223 */ /* 0x000fc4000001000f */
        /* <DEDUP_REMOVED lines=8> */
[----:B------:R-:W-:Y:S02]  /*3430*/  FADD.FTZ R14, RZ, R15 ;  /* 0x0000000fff0e7221 */ /* 0x000fe40000010000 */
[----:B------:R-:W-:Y:S02]  /*3440*/  FFMA.FTZ R12, R82, R125, R13 ;  /* 0x0000007d520c7223 */ /* 0x000fe4000001000d */
[C---:B------:R-:W-:Y:S02]  /*3450*/  FMUL.FTZ R13, R191.reuse, R14 ;  /* 0x0000000ebf0d7220 */ /* 0x040fe40000410000 */
[----:B------:R-:W-:Y:S01]  /*3460*/  FMUL.FTZ R15, R191, R12 ;  /* 0x0000000cbf0f7220 */ /* 0x000fe20000410000 */
[----:B------:R-:W-:Y:S01]  /*3470*/  PRMT R127, RZ, 0x7610, R11 ;  /* 0x00007610ff7f7816 */ /* 0x000fe2000000000b */
[----:B------:R-:W-:-:S02]  /*3480*/  FMUL.FTZ R159, R105, R156 ;  /* 0x0000009c699f7220 */ /* 0x000fc40000410000 */
[C---:B------:R-:W-:Y:S02]  /*3490*/  FFMA.FTZ R13, R189.reuse, R12, -R13 ;  /* 0x0000000cbd0d7223 */ /* 0x040fe4000001080d */
[----:B------:R-:W-:Y:S02]  /*34a0*/  FFMA.FTZ R15, R189, R14, R15 ;  /* 0x0000000ebd0f7223 */ /* 0x000fe4000001000f */
[----:B------:R-:W-:Y:S02]  /*34b0*/  FMUL.FTZ R173, R105, R154 ;  /* 0x0000009a69ad7220 */ /* 0x000fe40000410000 */
[----:B------:R-:W-:Y:S02]  /*34c0*/  FMUL.FTZ R118, R138, R159 ;  /* 0x0000009f8a767220 */ /* 0x000fe40000410000 */
[----:B------:R-:W-:Y:S02]  /*34d0*/  FFMA.FTZ R12, R80, R127, R13 ;  /* 0x0000007f500c7223 */ /* 0x000fe4000001000d */
[----:B------:R-:W-:-:S02]  /*34e0*/  FADD.FTZ R14, RZ, R15 ;  /* 0x0000000fff0e7221 */ /* 0x000fc40000010000 */
[----:B------:R-:W-:Y:S02]  /*34f0*/  FFMA.FTZ R26, R182, R27, -R26 ;  /* 0x0000001bb61a7223 */ /* 0x000fe4000001081a */
[C---:B------:R-:W-:Y:S02]  /*3500*/  FMUL.FTZ R27, R150.reuse, R159 ;  /* 0x0000009f961b7220 */ /* 0x040fe40000410000 */
[----:B------:R-:W-:Y:S02]  /*3510*/  FMUL.FTZ R171, R107, R156 ;  /* 0x0000009c6bab7220 */ /* 0x000fe40000410000 */
[----:B------:R-:W-:Y:S02]  /*3520*/  FFMA.FTZ R118, -R150, R173, -R118 ;  /* 0x000000ad96767223 */ /* 0x000fe40000010976 */
[C---:B------:R-:W-:Y:S02]  /*3530*/  FMUL.FTZ R15, R193.reuse, R12 ;  /* 0x0000000cc10f7220 */ /* 0x040fe40000410000 */
[----:B------:R-:W-:Y:S01]  /*3540*/  FMUL.FTZ R13, R193, R14 ;  /* 0x0000000ec10d7220 */ /* 0x000fe20000410000 */
[----:B------:R-:W-:Y:S01]  /*3550*/  PRMT R133, RZ, 0x5410, R4 ;  /* 0x00005410ff857816 */ /* 0x000fe20000000004 */
[----:B------:R-:W-:-:S02]  /*3560*/  FMUL.FTZ R160, R107, R154 ;  /* 0x0000009a6ba07220 */ /* 0x000fc40000410000 */
[----:B------:R-:W-:Y:S02]  /*3570*/  FFMA.FTZ R27, R138, R173, -R27 ;  /* 0x000000ad8a1b7223 */ /* 0x000fe4000001081b */
[----:B-1----:R-:W-:Y:S02]  /*3580*/  FMUL.FTZ R197, R197, R152 ;  /* 0x00000098c5c57220 */ /* 0x002fe40000410000 */
[----:B------:R-:W-:Y:S02]  /*3590*/  FADD.FTZ R142, -R171, R118 ;  /* 0x00000076ab8e7221 */ /* 0x000fe40000010100 */
[C---:B------:R-:W-:Y:S02]  /*35a0*/  FFMA.FTZ R15, R187.reuse, R14, R15 ;  /* 0x0000000ebb0f7223 */ /* 0x040fe4000001000f */
[----:B------:R-:W-:Y:S02]  /*35b0*/  FFMA.FTZ R13, R187, R12, -R13 ;  /* 0x0000000cbb0d7223 */ /* 0x000fe4000001080d */
[----:B------:R-:W-:-:S02]  /*35c0*/  FADD.FTZ R118, R160, R27 ;  /* 0x0000001ba0767221 */ /* 0x000fc40000010000 */
[----:B------:R-:W-:Y:S02]  /*35d0*/  FMUL.FTZ R27, R197, -R142 ;  /* 0x8000008ec51b7220 */ /* 0x000fe40000410000 */
[----:B------:R-:W-:Y:S02]  /*35e0*/  FADD.FTZ R15, RZ, R15 ;  /* 0x0000000fff0f7221 */ /* 0x000fe40000010000 */
[C---:B------:R-:W-:Y:S02]  /*35f0*/  FMUL.FTZ R181, R183.reuse, R146 ;  /* 0x00000092b7b57220 */ /* 0x040fe40000410000 */
[----:B------:R-:W-:Y:S02]  /*3600*/  FFMA.FTZ R13, R78, R133, R13 ;  /* 0x000000854e0d7223 */ /* 0x000fe4000001000d */
[----:B------:R-:W-:Y:S02]  /*3610*/  FMUL.FTZ R183, R183, R144 ;  /* 0x00000090b7b77220 */ /* 0x000fe40000410000 */
[----:B------:R-:W-:-:S02]  /*3620*/  FFMA.FTZ R129, R195, R118, -R27 ;  /* 0x00000076c3817223 */ /* 0x000fc4000001081b */
[C---:B------:R-:W-:Y:S02]  /*3630*/  FMUL.FTZ R12, R184.reuse, R15 ;  /* 0x0000000fb80c7220 */ /* 0x040fe40000410000 */
[----:B------:R-:W-:Y:S02]  /*3640*/  FMUL.FTZ R118, R197, -R118 ;  /* 0x80000076c5767220 */ /* 0x000fe40000410000 */
[-C--:B------:R-:W-:Y:S01]  /*3650*/  FMUL.FTZ R14, R184, R13.reuse ;  /* 0x0000000db80e7220 */ /* 0x080fe20000410000 */
[----:B------:R-:W-:Y:S01]  /*3660*/  PRMT R137, RZ, 0x7610, R4 ;  /* 0x00007610ff897816 */ /* 0x000fe20000000004 */
[----:B------:R-:W-:Y:S02]  /*3670*/  FMUL.FTZ R27, R183, R116 ;  /* 0x00000074b71b7220 */ /* 0x000fe40000410000 */
[----:B------:R-:W-:Y:S02]  /*3680*/  FFMA.FTZ R12, R182, R13, -R12 ;  /* 0x0000000db60c7223 */ /* 0x000fe4000001080c */
[----:B------:R-:W-:-:S02]  /*3690*/  FFMA.FTZ R131, R195, R142, R118 ;  /* 0x0000008ec3837223 */ /* 0x000fc40000010076 */
[----:B------:R-:W-:Y:S02]  /*36a0*/  FFMA.FTZ R14, R182, R15, R14 ;  /* 0x0000000fb60e7223 */ /* 0x000fe4000001000e */
[-C--:B------:R-:W-:Y:S02]  /*36b0*/  FFMA.FTZ R118, R181, R26.reuse, -R27 ;  /* 0x0000001ab5767223 */ /* 0x080fe4000001081b */
[----:B------:R-:W-:Y:S02]  /*36c0*/  FMUL.FTZ R26, R183, R26 ;  /* 0x0000001ab71a7220 */ /* 0x000fe40000410000 */
[----:B------:R-:W-:Y:S02]  /*36d0*/  FFMA.FTZ R12, R76, R137, R12 ;  /* 0x000000894c0c7223 */ /* 0x000fe4000001000c */
[----:B------:R-:W-:Y:S02]  /*36e0*/  FADD.FTZ R14, RZ, R14 ;  /* 0x0000000eff0e7221 */ /* 0x000fe40000010000 */
[----:B------:R-:W-:-:S02]  /*36f0*/  FMUL.FTZ R199, R199, R148 ;  /* 0x00000094c7c77220 */ /* 0x000fc40000410000 */
[----:B------:R-:W-:Y:S02]  /*3700*/  FFMA.FTZ R26, R181, R116, R26 ;  /* 0x00000074b51a7223 */ /* 0x000fe4000001001a */
[----:B------:R-:W-:Y:S02]  /*3710*/  FMUL.FTZ R15, R183, R12 ;  /* 0x0000000cb70f7220 */ /* 0x000fe40000410000 */
[----:B------:R-:W-:Y:S02]  /*3720*/  FMUL.FTZ R166, R109, R154 ;  /* 0x0000009a6da67220 */ /* 0x000fe40000410000 */
[----:B------:R-:W-:Y:S01]  /*3730*/  FMUL.FTZ R13, R183, R14 ;  /* 0x0000000eb70d7220 */ /* 0x000fe20000410000 */
[----:B------:R-:W-:Y:S01]  /*3740*/  PRMT R139, RZ, 0x5410, R5 ;  /* 0x00005410ff8b7816 */ /* 0x000fe20000000005 */
[----:B------:R-:W-:Y:S02]  /*3750*/  FMUL.FTZ R27, R199, R26 ;  /* 0x0000001ac71b7220 */ /* 0x000fe40000410000 */
[----:B------:R-:W-:-:S02]  /*3760*/  FMUL.FTZ R185, R188, R185 ;  /* 0x000000b9bcb97220 */ /* 0x000fc40000410000 */
[----:B------:R-:W-:Y:S02]  /*3770*/  FFMA.FTZ R15, R181, R14, R15 ;  /* 0x0000000eb50f7223 */ /* 0x000fe4000001000f */
[----:B------:R-:W-:Y:S02]  /*3780*/  FMUL.FTZ R188, R188, R145 ;  /* 0x00000091bcbc7220 */ /* 0x000fe40000410000 */
[----:B------:R-:W-:Y:S02]  /*3790*/  FMUL.FTZ R172, R109, R156 ;  /* 0x0000009c6dac7220 */ /* 0x000fe40000410000 */
[----:B------:R-:W-:Y:S02]  /*37a0*/  FADD.FTZ R129, R166, R129 ;  /* 0x00000081a6817221 */ /* 0x000fe40000010000 */
[----:B------:R-:W-:Y:S02]  /*37b0*/  FFMA.FTZ R13, R181, R12, -R13 ;  /* 0x0000000cb50d7223 */ /* 0x000fe4000001080d */
[----:B------:R-:W-:-:S02]  /*37c0*/  FFMA.FTZ R27, R179, R118, -R27 ;  /* 0x00000076b31b7223 */ /* 0x000fc4000001081b */
[----:B------:R-:W-:Y:S02]  /*37d0*/  FMUL.FTZ R118, R199, R118 ;  /* 0x00000076c7767220 */ /* 0x000fe40000410000 */
[----:B------:R-:W-:Y:S02]  /*37e0*/  FADD.FTZ R14, RZ, R15 ;  /* 0x0000000fff0e7221 */ /* 0x000fe40000010000 */
[----:B------:R-:W-:Y:S02]  /*37f0*/  FADD.FTZ R131, -R172, R131 ;  /* 0x00000083ac837221 */ /* 0x000fe40000010100 */
[----:B------:R-:W-:Y:S02]  /*3800*/  FMUL.FTZ R142, R188, -R129 ;  /* 0x80000081bc8e7220 */ /* 0x000fe40000410000 */
[----:B------:R-:W-:Y:S02]  /*3810*/  FFMA.FTZ R12, R74, R139, R13 ;  /* 0x0000008b4a0c7223 */ /* 0x000fe4000001000d */
[----:B------:R-:W-:-:S02]  /*3820*/  FFMA.FTZ R13, R179, R26, R118 ;  /* 0x0000001ab30d7223 */ /* 0x000fc40000010076 */
[----:B------:R-:W-:Y:S02]  /*3830*/  FMUL.FTZ R15, R199, R14 ;  /* 0x0000000ec70f7220 */ /* 0x000fe40000410000 */
[-C--:B------:R-:W-:Y:S02]  /*3840*/  FMUL.FTZ R116, R188, -R131.reuse ;  /* 0x80000083bc747220 */ /* 0x080fe40000410000 */
[----:B------:R-:W-:Y:S02]  /*3850*/  FFMA.FTZ R142, R185, R131, R142 ;  /* 0x00000083b98e7223 */ /* 0x000fe4000001008e */
[----:B------:R-:W-:Y:S02]  /*3860*/  FMUL.FTZ R177, R111, R156 ;  /* 0x0000009c6fb17220 */ /* 0x000fe40000410000 */
[-C--:B------:R-:W-:Y:S01]  /*3870*/  FMUL.FTZ R26, R199, R12.reuse ;  /* 0x0000000cc71a7220 */ /* 0x080fe20000410000 */
[----:B------:R-:W-:Y:S01]  /*3880*/  PRMT R143, RZ, 0x7610, R5 ;  /* 0x00007610ff8f7816 */ /* 0x000fe20000000005 */
[----:B------:R-:W-:-:S02]  /*3890*/  FFMA.FTZ R15, R179, R12, -R15 ;  /* 0x0000000cb30f7223 */ /* 0x000fc4000001080f */
[----:B------:R-:W-:Y:S02]  /*38a0*/  FFMA.FTZ R116, R185, R129, -R116 ;  /* 0x00000081b9747223 */ /* 0x000fe40000010874 */
[----:B------:R-:W-:Y:S02]  /*38b0*/  FMUL.FTZ R175, R111, R154 ;  /* 0x0000009a6faf7220 */ /* 0x000fe40000410000 */
[----:B------:R-:W-:Y:S02]  /*38c0*/  FADD.FTZ R135, -R177, R142 ;  /* 0x0000008eb1877221 */ /* 0x000fe40000010100 */
[----:B------:R-:W-:Y:S02]  /*38d0*/  FFMA.FTZ R26, R179, R14, R26 ;  /* 0x0000000eb31a7223 */ /* 0x000fe4000001001a */
[----:B------:R-:W-:Y:S02]  /*38e0*/  FFMA.FTZ R15, R72, R143, R15 ;  /* 0x0000008f480f7223 */ /* 0x000fe4000001000f */
[----:B------:R-:W-:-:S02]  /*38f0*/  FADD.FTZ R131, R175, R116 ;  /* 0x00000074af837221 */ /* 0x000fc40000010000 */
[C---:B------:R-:W-:Y:S02]  /*3900*/  FMUL.FTZ R12, R190.reuse, -R135 ;  /* 0x80000087be0c7220 */ /* 0x040fe40000410000 */
[----:B------:R-:W-:Y:S02]  /*3910*/  FADD.FTZ R129, RZ, R26 ;  /* 0x0000001aff817221 */ /* 0x000fe40000010000 */
[----:B------:R-:W-:Y:S02]  /*3920*/  FMUL.FTZ R26, R190, R15 ;  /* 0x0000000fbe1a7220 */ /* 0x000fe40000410000 */
[----:B------:R-:W-:Y:S02]  /*3930*/  FFMA.FTZ R145, R186, R131, -R12 ;  /* 0x00000083ba917223 */ /* 0x000fe4000001080c */
[C---:B------:R-:W-:Y:S02]  /*3940*/  FMUL.FTZ R14, R190.reuse, R129 ;  /* 0x00000081be0e7220 */ /* 0x040fe40000410000 */
[----:B------:R-:W-:Y:S01]  /*3950*/  FMUL.FTZ R12, R190, R27 ;  /* 0x0000001bbe0c7220 */ /* 0x000fe20000410000 */
[----:B------:R-:W-:Y:S01]  /*3960*/  PRMT R141, RZ, 0x5410, R6 ;  /* 0x00005410ff8d7816 */ /* 0x000fe20000000006 */
[----:B------:R-:W-:-:S02]  /*3970*/  FFMA.FTZ R26, R186, R129, R26 ;  /* 0x00000081ba1a7223 */ /* 0x000fc4000001001a */
[C---:B------:R-:W-:Y:S02]  /*3980*/  FFMA.FTZ R14, R186.reuse, R15, -R14 ;  /* 0x0000000fba0e7223 */ /* 0x040fe4000001080e */
[-C--:B------:R-:W-:Y:S02]  /*3990*/  FFMA.FTZ R12, R186, R13.reuse, R12 ;  /* 0x0000000dba0c7223 */ /* 0x080fe4000001000c */
[----:B------:R-:W-:Y:S02]  /*39a0*/  FMUL.FTZ R13, R190, R13 ;  /* 0x0000000dbe0d7220 */ /* 0x000fe40000410000 */
[----:B------:R-:W-:Y:S02]  /*39b0*/  FADD.FTZ R26, RZ, R26 ;  /* 0x0000001aff1a7221 */ /* 0x000fe40000010000 */
[----:B------:R-:W-:Y:S02]  /*39c0*/  FFMA.FTZ R14, R70, R141, R14 ;  /* 0x0000008d460e7223 */ /* 0x000fe4000001000e */
[----:B------:R-:W-:-:S02]  /*39d0*/  FMUL.FTZ R131, R190, -R131 ;  /* 0x80000083be837220 */ /* 0x000fc40000410000 */
[----:B------:R-:W-:Y:S02]  /*39e0*/  FFMA.FTZ R13, R186, R27, -R13 ;  /* 0x0000001bba0d7223 */ /* 0x000fe4000001080d */
[C---:B------:R-:W-:Y:S02]  /*39f0*/  FMUL.FTZ R27, R188.reuse, R26 ;  /* 0x0000001abc1b7220 */ /* 0x040fe40000410000 */
[-C--:B------:R-:W-:Y:S02]  /*3a00*/  FMUL.FTZ R118, R188, R14.reuse ;  /* 0x0000000ebc767220 */ /* 0x080fe40000410000 */
[----:B------:R-:W-:Y:S01]  /*3a10*/  FFMA.FTZ R147, R186, R135, R131 ;  /* 0x00000087ba937223 */ /* 0x000fe20000010083 */
[----:B------:R-:W-:Y:S01]  /*3a20*/  PRMT R131, RZ, 0x7610, R6 ;  /* 0x00007610ff837816 */ /* 0x000fe20000000006 */
[C---:B------:R-:W-:Y:S02]  /*3a30*/  FFMA.FTZ R27, R185.reuse, R14, -R27 ;  /* 0x0000000eb91b7223 */ /* 0x040fe4000001081b */
[----:B------:R-:W-:-:S02]  /*3a40*/  FFMA.FTZ R118, R185, R26, R118 ;  /* 0x0000001ab9767223 */ /* 0x000fc40000010076 */
[----:B------:R-:W-:Y:S02]  /*3a50*/  FFMA.FTZ R14, R68, R131, R27 ;  /* 0x00000083440e7223 */ /* 0x000fe4000001001b */
[----:B------:R-:W-:Y:S02]  /*3a60*/  FADD.FTZ R118, RZ, R118 ;  /* 0x00000076ff767221 */ /* 0x000fe40000010000 */
[C---:B------:R-:W-:Y:S02]  /*3a70*/  FMUL.FTZ R27, R197.reuse, R14 ;  /* 0x0000000ec51b7220 */ /* 0x040fe40000410000 */
[-C--:B------:R-:W-:Y:S01]  /*3a80*/  FMUL.FTZ R26, R197, R118.reuse ;  /* 0x00000076c51a7220 */ /* 0x080fe20000410000 */
[----:B------:R-:W-:Y:S01]  /*3a90*/  PRMT R135, RZ, 0x5410, R7 ;  /* 0x00005410ff877816 */ /* 0x000fe20000000007 */
[C---:B------:R-:W-:Y:S01]  /*3aa0*/  FFMA.FTZ R27, R195.reuse, R118, R27 ;  /* 0x00000076c31b7223 */ /* 0x040fe2000001001b */
[----:B------:R-:W-:Y:S01]  /*3ab0*/  ISETP.NE.AND P2, PT, R34, 0x1f, PT ;  /* 0x0000001f2200780c */ /* 0x000fe20003f45270 */
[----:B------:R-:W-:-:S02]  /*3ac0*/  FFMA.FTZ R26, R195, R14, -R26 ;  /* 0x0000000ec31a7223 */ /* 0x000fc4000001081a */
[----:B------:R-:W-:Y:S02]  /*3ad0*/  FADD.FTZ R129, RZ, R27 ;  /* 0x0000001bff817221 */ /* 0x000fe40000010000 */
[----:B------:R-:W-:Y:S02]  /*3ae0*/  FFMA.FTZ R27, R66, R135, R26 ;  /* 0x00000087421b7223 */ /* 0x000fe4000001001a */
[C---:B------:R-:W-:Y:S02]  /*3af0*/  FMUL.FTZ R14, R150.reuse, R129 ;  /* 0x00000081960e7220 */ /* 0x040fe40000410000 */
[-C--:B------:R-:W-:Y:S02]  /*3b00*/  FMUL.FTZ R26, R150, R27.reuse ;  /* 0x0000001b961a7220 */ /* 0x080fe40000410000 */
[C---:B------:R-:W-:Y:S02]  /*3b10*/  FFMA.FTZ R14, R138.reuse, R27, -R14 ;  /* 0x0000001b8a0e7223 */ /* 0x040fe4000001080e */
[----:B------:R-:W-:-:S02]  /*3b20*/  FFMA.FTZ R155, R138, R129, R26 ;  /* 0x000000818a9b7223 */ /* 0x000fc4000001001a */
[----:B------:R0:W1:Y:S01]  /*3b30*/  @P2 LDS.64 R26, [R34.X8+0x1888] ;  /* 0x00188800221a2984 */ /* 0x0000620000008a00 */
[CC--:B------:R-:W-:Y:S02]  /*3b40*/  FMUL.FTZ R116, R188.reuse, R12.reuse ;  /* 0x0000000cbc747220 */ /* 0x0c0fe40000410000 */
[-C--:B------:R-:W-:Y:S02]  /*3b50*/  FMUL.FTZ R15, R188, R13.reuse ;  /* 0x0000000dbc0f7220 */ /* 0x080fe40000410000 */
[C---:B------:R-:W-:Y:S02]  /*3b60*/  FFMA.FTZ R116, R185.reuse, R13, -R116 ;  /* 0x0000000db9747223 */ /* 0x040fe40000010874 */
[----:B------:R-:W-:Y:S02]  /*3b70*/  FFMA.FTZ R12, R185, R12, R15 ;  /* 0x0000000cb90c7223 */ /* 0x000fe4000001000f */
[C---:B------:R-:W-:Y:S02]  /*3b80*/  FMUL.FTZ R15, R197.reuse, R116 ;  /* 0x00000074c50f7220 */ /* 0x040fe40000410000 */
[----:B------:R-:W-:-:S02]  /*3b90*/  FMUL.FTZ R13, R197, R12 ;  /* 0x0000000cc50d7220 */ /* 0x000fc40000410000 */
[C---:B------:R-:W-:Y:S02]  /*3ba0*/  FFMA.FTZ R15, R195.reuse, R12, R15 ;  /* 0x0000000cc30f7223 */ /* 0x040fe4000001000f */
        /* <DEDUP_REMOVED lines=17> */
.L_x_9663:
[----:B0-----:R-:W-:Y:S05]  /*3cc0*/  BSYNC B0 ;  /* 0x0000000000007941 */ /* 0x001fea0003800000 */
.L_x_9662:
[----:B------:R-:W-:Y:S01]  /*3cd0*/  FFMA.FTZ R157, R64, R129, R14 ;  /* 0x00000081409d7223 */ /* 0x000fe2000001000e */
[----:B------:R-:W0:Y:S01]  /*3ce0*/  SHFL.UP PT, R12, R153, 0x1, RZ ;  /* 0x04200000990c7989 */ /* 0x000e2200000e00ff */
[----:B------:R-:W-:Y:S01]  /*3cf0*/  FADD.FTZ R155, RZ, R155 ;  /* 0x0000009bff9b7221 */ /* 0x000fe20000010000 */
[----:B------:R-:W-:Y:S01]  /*3d00*/  ISETP.GE.AND P3, PT, R33, 0x1, PT ;  /* 0x000000012100780c */ /* 0x000fe20003f66270 */
[C---:B------:R-:W-:Y:S01]  /*3d10*/  FMUL.FTZ R176, R112.reuse, R154 ;  /* 0x0000009a70b07220 */ /* 0x040fe20000410000 */
[----:B------:R-:W2:Y:S01]  /*3d20*/  SHFL.UP PT, R14, R15, 0x1, RZ ;  /* 0x042000000f0e7989 */ /* 0x000ea200000e00ff */
[----:B------:R-:W-:Y:S01]  /*3d30*/  FMUL.FTZ R194, R112, R156 ;  /* 0x0000009c70c27220 */ /* 0x000fe20000410000 */
[----:B------:R-:W-:Y:S01]  /*3d40*/  ISETP.GE.OR P0, PT, R32, c[0x0][0x174], P0 ;  /* 0x00005d0020007a0c */ /* 0x000fe20000706670 */
[----:B------:R-:W-:Y:S01]  /*3d50*/  FADD.FTZ R142, R176, R145 ;  /* 0x00000091b08e7221 */ /* 0x000fe20000010000 */
[----:B------:R-:W3:Y:S01]  /*3d60*/  SHFL.UP PT, R116, R157, 0x1, RZ ;  /* 0x042000009d747989 */ /* 0x000ee200000e00ff */
[----:B------:R-:W-:Y:S01]  /*3d70*/  FADD.FTZ R144, -R194, R147 ;  /* 0x00000093c2907221 */ /* 0x000fe20000010100 */
[----:B------:R-:W-:Y:S01]  /*3d80*/  BSSY B0, `(.L_x_9664) ;  /* 0x0000106000007945 */ /* 0x000fe20003800000 */
[C---:B------:R-:W-:Y:S01]  /*3d90*/  FMUL.FTZ R145, R199.reuse, -R142 ;  /* 0x8000008ec7917220 */ /* 0x040fe20000410000 */
[----:B------:R-:W4:Y:S01]  /*3da0*/  SHFL.UP PT, R118, R155, 0x1, RZ ;  /* 0x042000009b767989 */ /* 0x000f2200000e00ff */
[----:B------:R-:W-:-:S02]  /*3db0*/  FMUL.FTZ R13, R199, -R144 ;  /* 0x80000090c70d7220 */ /* 0x000fc40000410000 */
[----:B------:R-:W-:Y:S01]  /*3dc0*/  FFMA.FTZ R145, R179, R144, R145 ;  /* 0x00000090b3917223 */ /* 0x000fe20000010091 */
[----:B-----5:R-:W-:Y:S01]  /*3dd0*/  SHFL.IDX PT, R29, R29, RZ, 0x1f ;  /* 0x00001fff1d1d7589 */ /* 0x020fe200000e0000 */
[----:B------:R-:W-:Y:S02]  /*3de0*/  FMUL.FTZ R192, R99, R156 ;  /* 0x0000009c63c07220 */ /* 0x000fe40000410000 */
[----:B------:R-:W-:Y:S02]  /*3df0*/  FFMA.FTZ R13, R179, R142, -R13 ;  /* 0x0000008eb30d7223 */ /* 0x000fe4000001080d */
[----:B------:R-:W-:Y:S02]  /*3e00*/  FMUL.FTZ R180, R99, R154 ;  /* 0x0000009a63b47220 */ /* 0x000fe40000410000 */
[----:B------:R-:W-:Y:S02]  /*3e10*/  FADD.FTZ R146, -R192, R145 ;  /* 0x00000091c0927221 */ /* 0x000fe40000010100 */
[----:B------:R-:W-:-:S02]  /*3e20*/  FADD.FTZ R142, R180, R13 ;  /* 0x0000000db48e7221 */ /* 0x000fc40000010000 */
[----:B------:R-:W-:Y:S02]  /*3e30*/  FMUL.FTZ R144, R183, -R146 ;  /* 0x80000092b7907220 */ /* 0x000fe40000410000 */
[----:B0-----:R-:W-:Y:S02]  /*3e40*/  FMUL.FTZ R13, R15, R12 ;  /* 0x0000000c0f0d7220 */ /* 0x001fe40000410000 */
[-C--:B------:R-:W-:Y:S02]  /*3e50*/  FMUL.FTZ R147, R183, -R142.reuse ;  /* 0x8000008eb7937220 */ /* 0x080fe40000410000 */
[----:B------:R-:W-:Y:S02]  /*3e60*/  FFMA.FTZ R145, R181, R142, -R144 ;  /* 0x0000008eb5917223 */ /* 0x000fe40000010890 */
[----:B--2---:R-:W-:Y:S02]  /*3e70*/  FFMA.FTZ R144, R153, R14, R13 ;  /* 0x0000000e99907223 */ /* 0x004fe4000001000d */
[----:B---3--:R-:W-:-:S02]  /*3e80*/  FMUL.FTZ R142, R15, R116 ;  /* 0x000000740f8e7220 */ /* 0x008fc40000410000 */
[C---:B----4-:R-:W-:Y:S01]  /*3e90*/  FMUL.FTZ R13, R15.reuse, R118 ;  /* 0x000000760f0d7220 */ /* 0x050fe20000410000 */
[----:B------:R-:W-:Y:S01]  /*3ea0*/  FSEL R144, R15, R144, !P3 ;  /* 0x000000900f907208 */ /* 0x000fe20005800000 */
[----:B------:R-:W-:Y:S02]  /*3eb0*/  FFMA.FTZ R142, R153, R118, R142 ;  /* 0x00000076998e7223 */ /* 0x000fe4000001008e */
[----:B------:R-:W-:Y:S02]  /*3ec0*/  FMUL.FTZ R14, R15, R14 ;  /* 0x0000000e0f0e7220 */ /* 0x000fe40000410000 */
[----:B------:R-:W-:Y:S02]  /*3ed0*/  FFMA.FTZ R116, R153, R116, -R13 ;  /* 0x0000007499747223 */ /* 0x000fe4000001080d */
[----:B------:R-:W-:Y:S01]  /*3ee0*/  FFMA.FTZ R147, R181, R146, R147 ;  /* 0x00000092b5937223 */ /* 0x000fe20000010093 */
[----:B------:R-:W-:Y:S01]  /*3ef0*/  SHFL.UP PT, R13, R144, 0x2, RZ ;  /* 0x04400000900d7989 */ /* 0x000fe200000e00ff */
[----:B------:R-:W-:-:S02]  /*3f00*/  FMUL.FTZ R200, R97, R156 ;  /* 0x0000009c61c87220 */ /* 0x000fc40000410000 */
[----:B------:R-:W-:Y:S02]  /*3f10*/  @P3 FADD.FTZ R155, R155, R142 ;  /* 0x0000008e9b9b3221 */ /* 0x000fe40000010000 */
[----:B------:R-:W-:Y:S02]  /*3f20*/  @P3 FFMA.FTZ R153, R153, R12, -R14 ;  /* 0x0000000c99993223 */ /* 0x000fe4000001080e */
[----:B------:R-:W-:Y:S01]  /*3f30*/  @P3 FADD.FTZ R157, R157, R116 ;  /* 0x000000749d9d3221 */ /* 0x000fe20000010000 */
[----:B------:R-:W0:Y:S01]  /*3f40*/  SHFL.UP PT, R15, R155, 0x2, RZ ;  /* 0x044000009b0f7989 */ /* 0x000e2200000e00ff */
[----:B------:R-:W-:Y:S01]  /*3f50*/  FMUL.FTZ R202, R97, R154 ;  /* 0x0000009a61ca7220 */ /* 0x000fe20000410000 */
[----:B------:R-:W-:Y:S01]  /*3f60*/  ISETP.GE.AND P3, PT, R33, 0x2, PT ;  /* 0x000000022100780c */ /* 0x000fe20003f66270 */
[----:B-1----:R-:W-:Y:S01]  /*3f70*/  FMUL.FTZ R12, R150, -R26 ;  /* 0x8000001a960c7220 */ /* 0x002fe20000410000 */
[----:B------:R-:W1:Y:S01]  /*3f80*/  SHFL.UP PT, R14, R157, 0x2, RZ ;  /* 0x044000009d0e7989 */ /* 0x000e6200000e00ff */
[----:B------:R-:W-:-:S02]  /*3f90*/  FADD.FTZ R151, -R200, R147 ;  /* 0x00000093c8977221 */ /* 0x000fc40000010100 */
[----:B------:R-:W-:Y:S02]  /*3fa0*/  FADD.FTZ R147, R202, R145 ;  /* 0x00000091ca937221 */ /* 0x000fe40000010000 */
[----:B------:R-:W-:Y:S02]  /*3fb0*/  FFMA.FTZ R118, R138, -R27, R12 ;  /* 0x8000001b8a767223 */ /* 0x000fe4000001000c */
[----:B------:R-:W-:Y:S01]  /*3fc0*/  FMUL.FTZ R116, R184, -R151 ;  /* 0x80000097b8747220 */ /* 0x000fe20000410000 */
[----:B------:R-:W2:Y:S01]  /*3fd0*/  SHFL.UP PT, R12, R153, 0x2, RZ ;  /* 0x04400000990c7989 */ /* 0x000ea200000e00ff */
[----:B------:R-:W-:Y:S02]  /*3fe0*/  FMUL.FTZ R145, R150, R27 ;  /* 0x0000001b96917220 */ /* 0x000fe40000410000 */
[-C--:B------:R-:W-:Y:S02]  /*3ff0*/  FMUL.FTZ R142, R184, -R147.reuse ;  /* 0x80000093b88e7220 */ /* 0x080fe40000410000 */
[----:B------:R-:W-:-:S02]  /*4000*/  FFMA.FTZ R147, R182, R147, -R116 ;  /* 0x00000093b6937223 */ /* 0x000fc40000010874 */
[----:B------:R-:W-:Y:S02]  /*4010*/  FFMA.FTZ R116, R138, R26, -R145 ;  /* 0x0000001a8a747223 */ /* 0x000fe40000010891 */
[----:B------:R-:W-:Y:S02]  /*4020*/  FFMA.FTZ R151, R182, R151, R142 ;  /* 0x00000097b6977223 */ /* 0x000fe4000001008e */
[----:B------:R-:W-:Y:S02]  /*4030*/  FMUL.FTZ R196, R95, R156 ;  /* 0x0000009c5fc47220 */ /* 0x000fe40000410000 */
[----:B------:R-:W-:Y:S02]  /*4040*/  FMUL.FTZ R145, R197, -R116 ;  /* 0x80000074c5917220 */ /* 0x000fe40000410000 */
[----:B------:R-:W-:Y:S02]  /*4050*/  FMUL.FTZ R198, R95, R154 ;  /* 0x0000009a5fc67220 */ /* 0x000fe40000410000 */
[----:B------:R-:W-:-:S02]  /*4060*/  FMUL.FTZ R142, R197, -R118 ;  /* 0x80000076c58e7220 */ /* 0x000fc40000410000 */
[----:B------:R-:W-:Y:S02]  /*4070*/  FADD.FTZ R148, -R196, R151 ;  /* 0x00000097c4947221 */ /* 0x000fe40000010100 */
[C---:B------:R-:W-:Y:S02]  /*4080*/  FFMA.FTZ R145, R195.reuse, R118, R145 ;  /* 0x00000076c3917223 */ /* 0x040fe40000010091 */
[----:B------:R-:W-:Y:S02]  /*4090*/  FADD.FTZ R146, R198, R147 ;  /* 0x00000093c6927221 */ /* 0x000fe40000010000 */
[----:B------:R-:W-:Y:S02]  /*40a0*/  FFMA.FTZ R142, R195, R116, -R142 ;  /* 0x00000074c38e7223 */ /* 0x000fe4000001088e */
[----:B------:R-:W-:Y:S02]  /*40b0*/  FMUL.FTZ R147, R193, -R148 ;  /* 0x80000094c1937220 */ /* 0x000fe40000410000 */
[----:B------:R-:W-:-:S02]  /*40c0*/  FMUL.FTZ R116, R188, -R145 ;  /* 0x80000091bc747220 */ /* 0x000fc40000410000 */
[----:B------:R-:W-:Y:S02]  /*40d0*/  FMUL.FTZ R118, R188, -R142 ;  /* 0x8000008ebc767220 */ /* 0x000fe40000410000 */
[----:B------:R-:W-:Y:S02]  /*40e0*/  FFMA.FTZ R151, R187, R146, -R147 ;  /* 0x00000092bb977223 */ /* 0x000fe40000010893 */
[----:B------:R-:W-:Y:S02]  /*40f0*/  FFMA.FTZ R147, R185, R142, -R116 ;  /* 0x0000008eb9937223 */ /* 0x000fe40000010874 */
[----:B------:R-:W-:Y:S02]  /*4100*/  FMUL.FTZ R152, R193, -R146 ;  /* 0x80000092c1987220 */ /* 0x000fe40000410000 */
[C---:B0-----:R-:W-:Y:S02]  /*4110*/  FMUL.FTZ R142, R144.reuse, R15 ;  /* 0x0000000f908e7220 */ /* 0x041fe40000410000 */
[----:B-1----:R-:W-:-:S02]  /*4120*/  FMUL.FTZ R146, R144, R14 ;  /* 0x0000000e90927220 */ /* 0x002fc40000410000 */
[----:B------:R-:W-:Y:S02]  /*4130*/  FFMA.FTZ R145, R185, R145, R118 ;  /* 0x00000091b9917223 */ /* 0x000fe40000010076 */
[C---:B--2---:R-:W-:Y:S02]  /*4140*/  FMUL.FTZ R118, R144.reuse, R12 ;  /* 0x0000000c90767220 */ /* 0x044fe40000410000 */
[----:B------:R-:W-:Y:S02]  /*4150*/  FMUL.FTZ R116, R144, R13 ;  /* 0x0000000d90747220 */ /* 0x000fe40000410000 */
[C---:B------:R-:W-:Y:S02]  /*4160*/  FFMA.FTZ R142, R153.reuse, R14, -R142 ;  /* 0x0000000e998e7223 */ /* 0x040fe4000001088e */
[C---:B------:R-:W-:Y:S02]  /*4170*/  FFMA.FTZ R146, R153.reuse, R15, R146 ;  /* 0x0000000f99927223 */ /* 0x040fe40000010092 */
[----:B------:R-:W-:-:S02]  /*4180*/  FFMA.FTZ R13, R153, R13, R118 ;  /* 0x0000000d990d7223 */ /* 0x000fc40000010076 */
[----:B------:R-:W-:Y:S02]  /*4190*/  @P3 FFMA.FTZ R153, R153, R12, -R116 ;  /* 0x0000000c99993223 */ /* 0x000fe40000010874 */
[----:B------:R-:W-:Y:S01]  /*41a0*/  @P3 FADD.FTZ R157, R157, R142 ;  /* 0x0000008e9d9d3221 */ /* 0x000fe20000010000 */
[----:B------:R-:W-:Y:S01]  /*41b0*/  FSEL R13, R144, R13, !P3 ;  /* 0x0000000d900d7208 */ /* 0x000fe20005800000 */
[----:B------:R-:W-:Y:S02]  /*41c0*/  FFMA.FTZ R152, R187, R148, R152 ;  /* 0x00000094bb987223 */ /* 0x000fe40000010098 */
[----:B------:R-:W-:Y:S01]  /*41d0*/  @P3 FADD.FTZ R155, R155, R146 ;  /* 0x000000929b9b3221 */ /* 0x000fe20000010000 */
[----:B------:R-:W0:Y:S01]  /*41e0*/  SHFL.UP PT, R116, R157, 0x4, RZ ;  /* 0x048000009d747989 */ /* 0x000e2200000e00ff */
[----:B------:R-:W-:Y:S01]  /*41f0*/  FMUL.FTZ R205, R93, R156 ;  /* 0x0000009c5dcd7220 */ /* 0x000fe20000410000 */
[----:B------:R-:W-:Y:S01]  /*4200*/  ISETP.GE.AND P3, PT, R33, 0x4, PT ;  /* 0x000000042100780c */ /* 0x000fe20003f66270 */
[----:B------:R-:W-:Y:S01]  /*4210*/  FMUL.FTZ R12, R190, -R147 ;  /* 0x80000093be0c7220 */ /* 0x000fe20000410000 */
[----:B------:R-:W1:Y:S01]  /*4220*/  SHFL.UP PT, R118, R155, 0x4, RZ ;  /* 0x048000009b767989 */ /* 0x000e6200000e00ff */
[----:B------:R-:W-:-:S02]  /*4230*/  FMUL.FTZ R204, R93, R154 ;  /* 0x0000009a5dcc7220 */ /* 0x000fc40000410000 */
[----:B------:R-:W-:Y:S01]  /*4240*/  FADD.FTZ R152, -R205, R152 ;  /* 0x00000098cd987221 */ /* 0x000fe20000010100 */
[----:B------:R-:W-:Y:S01]  /*4250*/  SHFL.UP PT, R14, R13, 0x4, RZ ;  /* 0x048000000d0e7989 */ /* 0x000fe200000e00ff */
[-C--:B------:R-:W-:Y:S02]  /*4260*/  FFMA.FTZ R144, R186, R145.reuse, R12 ;  /* 0x00000091ba907223 */ /* 0x080fe4000001000c */
[----:B------:R-:W-:Y:S01]  /*4270*/  FADD.FTZ R142, R204, R151 ;  /* 0x00000097cc8e7221 */ /* 0x000fe20000010000 */
[----:B------:R-:W2:Y:S01]  /*4280*/  SHFL.UP PT, R12, R153, 0x4, RZ ;  /* 0x04800000990c7989 */ /* 0x000ea200000e00ff */
[C---:B------:R-:W-:Y:S02]  /*4290*/  FMUL.FTZ R15, R191.reuse, -R152 ;  /* 0x80000098bf0f7220 */ /* 0x040fe40000410000 */
[----:B------:R-:W-:Y:S02]  /*42a0*/  FMUL.FTZ R145, R190, -R145 ;  /* 0x80000091be917220 */ /* 0x000fe40000410000 */
[----:B------:R-:W-:-:S02]  /*42b0*/  FMUL.FTZ R148, R191, -R142 ;  /* 0x8000008ebf947220 */ /* 0x000fc40000410000 */
[----:B------:R-:W-:Y:S02]  /*42c0*/  FFMA.FTZ R146, R189, R142, -R15 ;  /* 0x0000008ebd927223 */ /* 0x000fe4000001080f */
[----:B------:R-:W-:Y:S02]  /*42d0*/  FFMA.FTZ R142, R186, R147, -R145 ;  /* 0x00000093ba8e7223 */ /* 0x000fe40000010891 */
[----:B------:R-:W-:Y:S02]  /*42e0*/  FMUL.FTZ R203, R91, R154 ;  /* 0x0000009a5bcb7220 */ /* 0x000fe40000410000 */
[----:B------:R-:W-:Y:S02]  /*42f0*/  FMUL.FTZ R15, R199, -R144 ;  /* 0x80000090c70f7220 */ /* 0x000fe40000410000 */
[----:B------:R-:W-:Y:S02]  /*4300*/  FFMA.FTZ R148, R189, R152, R148 ;  /* 0x00000098bd947223 */ /* 0x000fe40000010094 */
[----:B------:R-:W-:-:S02]  /*4310*/  FMUL.FTZ R201, R91, R156 ;  /* 0x0000009c5bc97220 */ /* 0x000fc40000410000 */
[-C--:B------:R-:W-:Y:S02]  /*4320*/  FMUL.FTZ R145, R199, -R142.reuse ;  /* 0x8000008ec7917220 */ /* 0x080fe40000410000 */
[----:B------:R-:W-:Y:S02]  /*4330*/  FADD.FTZ R146, R203, R146 ;  /* 0x00000092cb927221 */ /* 0x000fe40000010000 */
[----:B------:R-:W-:Y:S02]  /*4340*/  FFMA.FTZ R142, R179, R142, -R15 ;  /* 0x0000008eb38e7223 */ /* 0x000fe4000001080f */
[----:B------:R-:W-:Y:S02]  /*4350*/  FADD.FTZ R148, -R201, R148 ;  /* 0x00000094c9947221 */ /* 0x000fe40000010100 */
[----:B------:R-:W-:Y:S02]  /*4360*/  FFMA.FTZ R144, R179, R144, R145 ;  /* 0x00000090b3907223 */ /* 0x000fe40000010091 */
[----:B------:R-:W-:-:S02]  /*4370*/  FMUL.FTZ R151, R140, -R146 ;  /* 0x800000928c977220 */ /* 0x000fc40000410000 */
[C---:B------:R-:W-:Y:S02]  /*4380*/  FMUL.FTZ R145, R183.reuse, -R142 ;  /* 0x8000008eb7917220 */ /* 0x040fe40000410000 */
[----:B------:R-:W-:Y:S02]  /*4390*/  FMUL.FTZ R147, R140, -R148 ;  /* 0x800000948c937220 */ /* 0x000fe40000410000 */
[----:B------:R-:W-:Y:S02]  /*43a0*/  FMUL.FTZ R15, R183, -R144 ;  /* 0x80000090b70f7220 */ /* 0x000fe40000410000 */
[----:B------:R-:W-:Y:S02]  /*43b0*/  FFMA.FTZ R165, R149, R148, R151 ;  /* 0x0000009495a57223 */ /* 0x000fe40000010097 */
[----:B------:R-:W-:Y:S02]  /*43c0*/  FFMA.FTZ R151, R181, R144, R145 ;  /* 0x00000090b5977223 */ /* 0x000fe40000010091 */
[----:B------:R-:W-:-:S02]  /*43d0*/  FFMA.FTZ R163, R149, R146, -R147 ;  /* 0x0000009295a37223 */ /* 0x000fc40000010893 */
[----:B0-----:R-:W-:Y:S02]  /*43e0*/  FMUL.FTZ R145, R13, R116 ;  /* 0x000000740d917220 */ /* 0x001fe40000410000 */
[----:B------:R-:W-:Y:S02]  /*43f0*/  FFMA.FTZ R147, R181, R142, -R15 ;  /* 0x0000008eb5937223 */ /* 0x000fe4000001080f */
[C---:B-1----:R-:W-:Y:S02]  /*4400*/  FMUL.FTZ R144, R13.reuse, R118 ;  /* 0x000000760d907220 */ /* 0x042fe40000410000 */
[C---:B--2---:R-:W-:Y:S02]  /*4410*/  FMUL.FTZ R142, R13.reuse, R12 ;  /* 0x0000000c0d8e7220 */ /* 0x044fe40000410000 */
[----:B------:R-:W-:Y:S02]  /*4420*/  FMUL.FTZ R15, R13, R14 ;  /* 0x0000000e0d0f7220 */ /* 0x000fe40000410000 */
[----:B------:R-:W-:-:S02]  /*4430*/  FFMA.FTZ R118, R153, R118, R145 ;  /* 0x0000007699767223 */ /* 0x000fc40000010091 */
[C---:B------:R-:W-:Y:S02]  /*4440*/  FFMA.FTZ R144, R153.reuse, R116, -R144 ;  /* 0x0000007499907223 */ /* 0x040fe40000010890 */
[C---:B------:R-:W-:Y:S02]  /*4450*/  FFMA.FTZ R142, R153.reuse, R14, R142 ;  /* 0x0000000e998e7223 */ /* 0x040fe4000001008e */
[----:B------:R-:W-:Y:S02]  /*4460*/  @P3 FFMA.FTZ R153, R153, R12, -R15 ;  /* 0x0000000c99993223 */ /* 0x000fe4000001080f */
[----:B------:R-:W-:Y:S01]  /*4470*/  @P3 FADD.FTZ R155, R155, R118 ;  /* 0x000000769b9b3221 */ /* 0x000fe20000010000 */
[----:B------:R-:W-:Y:S01]  /*4480*/  FSEL R142, R13, R142, !P3 ;  /* 0x0000008e0d8e7208 */ /* 0x000fe20005800000 */
[----:B------:R-:W-:Y:S01]  /*4490*/  @P3 FADD.FTZ R157, R157, R144 ;  /* 0x000000909d9d3221 */ /* 0x000fe20000010000 */
[----:B------:R-:W-:Y:S01]  /*44a0*/  ISETP.GE.AND P3, PT, R33, 0x8, PT ;  /* 0x000000082100780c */ /* 0x000fe20003f66270 */
[----:B------:R-:W-:Y:S01]  /*44b0*/  FMUL.FTZ R118, R89, R154 ;  /* 0x0000009a59767220 */ /* 0x000fe20000410000 */
[----:B------:R-:W-:Y:S01]  /*44c0*/  SHFL.UP PT, R15, R155, 0x8, RZ ;  /* 0x050000009b0f7989 */ /* 0x000fe200000e00ff */
[----:B------:R-:W-:-:S02]  /*44d0*/  FMUL.FTZ R12, R184, -R147 ;  /* 0x80000093b80c7220 */ /* 0x000fc40000410000 */
[----:B------:R-:W-:Y:S01]  /*44e0*/  FMUL.FTZ R148, R89, R156 ;  /* 0x0000009c59947220 */ /* 0x000fe20000410000 */
[----:B------:R-:W0:Y:S01]  /*44f0*/  SHFL.UP PT, R14, R157, 0x8, RZ ;  /* 0x050000009d0e7989 */ /* 0x000e2200000e00ff */
[----:B------:R-:W-:Y:S02]  /*4500*/  FADD.FTZ R163, R118, R163 ;  /* 0x000000a376a37221 */ /* 0x000fe40000010000 */
[----:B------:R-:W-:Y:S01]  /*4510*/  FFMA.FTZ R146, R182, R151, R12 ;  /* 0x00000097b6927223 */ /* 0x000fe2000001000c */
[----:B------:R-:W-:Y:S01]  /*4520*/  SHFL.UP PT, R13, R142, 0x8, RZ ;  /* 0x050000008e0d7989 */ /* 0x000fe200000e00ff */
[----:B------:R-:W-:Y:S02]  /*4530*/  FADD.FTZ R165, -R148, R165 ;  /* 0x000000a594a57221 */ /* 0x000fe40000010100 */
[----:B------:R-:W-:Y:S01]  /*4540*/  FMUL.FTZ R144, R130, -R163 ;  /* 0x800000a382907220 */ /* 0x000fe20000410000 */
[----:B------:R-:W1:Y:S01]  /*4550*/  SHFL.UP PT, R12, R153, 0x8, RZ ;  /* 0x05000000990c7989 */ /* 0x000e6200000e00ff */
[----:B------:R-:W-:-:S02]  /*4560*/  FMUL.FTZ R151, R184, -R151 ;  /* 0x80000097b8977220 */ /* 0x000fc40000410000 */
[-C--:B------:R-:W-:Y:S02]  /*4570*/  FMUL.FTZ R116, R130, -R165.reuse ;  /* 0x800000a582747220 */ /* 0x080fe40000410000 */
[----:B------:R-:W-:Y:S02]  /*4580*/  FFMA.FTZ R152, R136, R165, R144 ;  /* 0x000000a588987223 */ /* 0x000fe40000010090 */
[----:B------:R-:W-:Y:S02]  /*4590*/  FFMA.FTZ R144, R182, R147, -R151 ;  /* 0x00000093b6907223 */ /* 0x000fe40000010897 */
[----:B------:R-:W-:Y:S02]  /*45a0*/  FFMA.FTZ R163, R136, R163, -R116 ;  /* 0x000000a388a37223 */ /* 0x000fe40000010874 */
[----:B------:R-:W-:Y:S02]  /*45b0*/  FMUL.FTZ R116, R87, R154 ;  /* 0x0000009a57747220 */ /* 0x000fe40000410000 */
[----:B------:R-:W-:-:S02]  /*45c0*/  FMUL.FTZ R145, R193, -R146 ;  /* 0x80000092c1917220 */ /* 0x000fc40000410000 */
[----:B------:R-:W-:Y:S02]  /*45d0*/  FMUL.FTZ R147, R87, R156 ;  /* 0x0000009c57937220 */ /* 0x000fe40000410000 */
[-C--:B------:R-:W-:Y:S02]  /*45e0*/  FMUL.FTZ R151, R193, -R144.reuse ;  /* 0x80000090c1977220 */ /* 0x080fe40000410000 */
[----:B------:R-:W-:Y:S02]  /*45f0*/  FADD.FTZ R163, R116, R163 ;  /* 0x000000a374a37221 */ /* 0x000fe40000010000 */
[----:B------:R-:W-:Y:S02]  /*4600*/  FFMA.FTZ R144, R187, R144, -R145 ;  /* 0x00000090bb907223 */ /* 0x000fe40000010891 */
[----:B------:R-:W-:Y:S02]  /*4610*/  FADD.FTZ R165, -R147, R152 ;  /* 0x0000009893a57221 */ /* 0x000fe40000010100 */
[----:B------:R-:W-:-:S02]  /*4620*/  FFMA.FTZ R146, R187, R146, R151 ;  /* 0x00000092bb927223 */ /* 0x000fc40000010097 */
[C---:B------:R-:W-:Y:S02]  /*4630*/  FMUL.FTZ R158, R134.reuse, -R163 ;  /* 0x800000a3869e7220 */ /* 0x040fe40000410000 */
[-C--:B------:R-:W-:Y:S02]  /*4640*/  FMUL.FTZ R151, R134, -R165.reuse ;  /* 0x800000a586977220 */ /* 0x080fe40000410000 */
[C---:B------:R-:W-:Y:S02]  /*4650*/  FMUL.FTZ R152, R191.reuse, -R144 ;  /* 0x80000090bf987220 */ /* 0x040fe40000410000 */
[----:B------:R-:W-:Y:S02]  /*4660*/  FMUL.FTZ R145, R191, -R146 ;  /* 0x80000092bf917220 */ /* 0x000fe40000410000 */
[C---:B------:R-:W-:Y:S02]  /*4670*/  FFMA.FTZ R165, R114.reuse, R165, R158 ;  /* 0x000000a572a57223 */ /* 0x040fe4000001009e */
[----:B------:R-:W-:-:S02]  /*4680*/  FFMA.FTZ R162, R114, R163, -R151 ;  /* 0x000000a372a27223 */ /* 0x000fc40000010897 */
[C---:B------:R-:W-:Y:S02]  /*4690*/  FFMA.FTZ R158, R189.reuse, R146, R152 ;  /* 0x00000092bd9e7223 */ /* 0x040fe40000010098 */
[----:B------:R-:W-:Y:S02]  /*46a0*/  FFMA.FTZ R151, R189, R144, -R145 ;  /* 0x00000090bd977223 */ /* 0x000fe40000010891 */
[C---:B0-----:R-:W-:Y:S02]  /*46b0*/  FMUL.FTZ R152, R142.reuse, R14 ;  /* 0x0000000e8e987220 */ /* 0x041fe40000410000 */
[C---:B------:R-:W-:Y:S02]  /*46c0*/  FMUL.FTZ R145, R142.reuse, R15 ;  /* 0x0000000f8e917220 */ /* 0x040fe40000410000 */
[C---:B-1----:R-:W-:Y:S02]  /*46d0*/  FMUL.FTZ R146, R142.reuse, R12 ;  /* 0x0000000c8e927220 */ /* 0x042fe40000410000 */
[----:B------:R-:W-:-:S02]  /*46e0*/  FMUL.FTZ R144, R142, R13 ;  /* 0x0000000d8e907220 */ /* 0x000fc40000410000 */
[C---:B------:R-:W-:Y:S02]  /*46f0*/  FFMA.FTZ R152, R153.reuse, R15, R152 ;  /* 0x0000000f99987223 */ /* 0x040fe40000010098 */
[C---:B------:R-:W-:Y:S02]  /*4700*/  FFMA.FTZ R14, R153.reuse, R14, -R145 ;  /* 0x0000000e990e7223 */ /* 0x040fe40000010891 */
[C---:B------:R-:W-:Y:S02]  /*4710*/  FFMA.FTZ R13, R153.reuse, R13, R146 ;  /* 0x0000000d990d7223 */ /* 0x040fe40000010092 */
[----:B------:R-:W-:Y:S02]  /*4720*/  @P3 FFMA.FTZ R153, R153, R12, -R144 ;  /* 0x0000000c99993223 */ /* 0x000fe40000010890 */
[----:B------:R-:W-:Y:S01]  /*4730*/  FMUL.FTZ R12, R140, -R151 ;  /* 0x800000978c0c7220 */ /* 0x000fe20000410000 */
[----:B------:R-:W-:Y:S01]  /*4740*/  FSEL R13, R142, R13, !P3 ;  /* 0x0000000d8e0d7208 */ /* 0x000fe20005800000 */
[----:B------:R-:W-:-:S02]  /*4750*/  @P3 FADD.FTZ R155, R155, R152 ;  /* 0x000000989b9b3221 */ /* 0x000fc40000010000 */
[C---:B------:R-:W-:Y:S02]  /*4760*/  FMUL.FTZ R146, R85.reuse, R156 ;  /* 0x0000009c55927220 */ /* 0x040fe40000410000 */
[----:B------:R-:W-:Y:S02]  /*4770*/  FMUL.FTZ R145, R85, R154 ;  /* 0x0000009a55917220 */ /* 0x000fe40000410000 */
[----:B------:R-:W-:Y:S01]  /*4780*/  @P3 FADD.FTZ R157, R157, R14 ;  /* 0x0000000e9d9d3221 */ /* 0x000fe20000010000 */
[----:B------:R-:W-:Y:S01]  /*4790*/  ISETP.GE.AND P3, PT, R33, 0x10, PT ;  /* 0x000000102100780c */ /* 0x000fe20003f66270 */
[-C--:B------:R-:W-:Y:S01]  /*47a0*/  FFMA.FTZ R15, R149, R158.reuse, R12 ;  /* 0x0000009e950f7223 */ /* 0x080fe2000001000c */
[----:B------:R-:W-:Y:S01]  /*47b0*/  SHFL.UP PT, R14, R13, 0x10, RZ ;  /* 0x060000000d0e7989 */ /* 0x000fe200000e00ff */
[----:B------:R-:W-:Y:S02]  /*47c0*/  FMUL.FTZ R142, R140, -R158 ;  /* 0x8000009e8c8e7220 */ /* 0x000fe40000410000 */
[----:B------:R-:W-:Y:S01]  /*47d0*/  FADD.FTZ R165, -R146, R165 ;  /* 0x000000a592a57221 */ /* 0x000fe20000010100 */
[----:B------:R-:W0:Y:S01]  /*47e0*/  SHFL.UP PT, R158, R155, 0x10, RZ ;  /* 0x060000009b9e7989 */ /* 0x000e2200000e00ff */
[----:B------:R-:W-:-:S02]  /*47f0*/  FADD.FTZ R163, R145, R162 ;  /* 0x000000a291a37221 */ /* 0x000fc40000010000 */
[C---:B------:R-:W-:Y:S01]  /*4800*/  FMUL.FTZ R144, R124.reuse, -R165 ;  /* 0x800000a57c907220 */ /* 0x040fe20000410000 */
[----:B------:R-:W1:Y:S01]  /*4810*/  SHFL.UP PT, R12, R153, 0x10, RZ ;  /* 0x06000000990c7989 */ /* 0x000e6200000e00ff */
[----:B------:R-:W-:Y:S02]  /*4820*/  FMUL.FTZ R162, R124, -R163 ;  /* 0x800000a37ca27220 */ /* 0x000fe40000410000 */
[----:B------:R-:W-:Y:S01]  /*4830*/  FFMA.FTZ R151, R149, R151, -R142 ;  /* 0x0000009795977223 */ /* 0x000fe2000001088e */
[----:B------:R-:W2:Y:S01]  /*4840*/  SHFL.UP PT, R152, R157, 0x10, RZ ;  /* 0x060000009d987989 */ /* 0x000ea200000e00ff */
[C---:B------:R-:W-:Y:S02]  /*4850*/  FFMA.FTZ R167, R132.reuse, R163, -R144 ;  /* 0x000000a384a77223 */ /* 0x040fe40000010890 */
[----:B------:R-:W-:Y:S02]  /*4860*/  FFMA.FTZ R165, R132, R165, R162 ;  /* 0x000000a584a57223 */ /* 0x000fe400000100a2 */
[----:B------:R-:W-:-:S02]  /*4870*/  FMUL.FTZ R142, R83, R156 ;  /* 0x0000009c538e7220 */ /* 0x000fc40000410000 */
[----:B------:R-:W-:Y:S02]  /*4880*/  FMUL.FTZ R144, R83, R154 ;  /* 0x0000009a53907220 */ /* 0x000fe40000410000 */
[C---:B------:R-:W-:Y:S02]  /*4890*/  FMUL.FTZ R162, R130.reuse, -R15 ;  /* 0x8000000f82a27220 */ /* 0x040fe40000410000 */
[-C--:B------:R-:W-:Y:S02]  /*48a0*/  FMUL.FTZ R163, R130, -R151.reuse ;  /* 0x8000009782a37220 */ /* 0x080fe40000410000 */
[----:B------:R-:W-:Y:S02]  /*48b0*/  FADD.FTZ R165, -R142, R165 ;  /* 0x000000a58ea57221 */ /* 0x000fe40000010100 */
[----:B------:R-:W-:Y:S02]  /*48c0*/  FADD.FTZ R167, R144, R167 ;  /* 0x000000a790a77221 */ /* 0x000fe40000010000 */
[----:B------:R-:W-:-:S02]  /*48d0*/  FFMA.FTZ R151, R136, R151, -R162 ;  /* 0x0000009788977223 */ /* 0x000fc400000108a2 */
[----:B------:R-:W-:Y:S02]  /*48e0*/  FFMA.FTZ R163, R136, R15, R163 ;  /* 0x0000000f88a37223 */ /* 0x000fe400000100a3 */
[C---:B------:R-:W-:Y:S02]  /*48f0*/  FMUL.FTZ R164, R122.reuse, -R165 ;  /* 0x800000a57aa47220 */ /* 0x040fe40000410000 */
[----:B------:R-:W-:Y:S02]  /*4900*/  FMUL.FTZ R168, R122, -R167 ;  /* 0x800000a77aa87220 */ /* 0x000fe40000410000 */
[C---:B------:R-:W-:Y:S02]  /*4910*/  FMUL.FTZ R15, R134.reuse, -R163 ;  /* 0x800000a3860f7220 */ /* 0x040fe40000410000 */
[----:B------:R-:W-:Y:S02]  /*4920*/  FMUL.FTZ R162, R134, -R151 ;  /* 0x8000009786a27220 */ /* 0x000fe40000410000 */
[----:B------:R-:W-:-:S02]  /*4930*/  FFMA.FTZ R169, R126, R167, -R164 ;  /* 0x000000a77ea97223 */ /* 0x000fc400000108a4 */
[----:B------:R-:W-:Y:S02]  /*4940*/  FFMA.FTZ R168, R126, R165, R168 ;  /* 0x000000a57ea87223 */ /* 0x000fe400000100a8 */
[C---:B------:R-:W-:Y:S02]  /*4950*/  FFMA.FTZ R165, R114.reuse, R151, -R15 ;  /* 0x0000009772a57223 */ /* 0x040fe4000001080f */
[----:B------:R-:W-:Y:S02]  /*4960*/  FFMA.FTZ R167, R114, R163, R162 ;  /* 0x000000a372a77223 */ /* 0x000fe400000100a2 */
[C---:B0-----:R-:W-:Y:S02]  /*4970*/  FMUL.FTZ R162, R13.reuse, R158 ;  /* 0x0000009e0da27220 */ /* 0x041fe40000410000 */
[C---:B-1----:R-:W-:Y:S02]  /*4980*/  FMUL.FTZ R151, R13.reuse, R12 ;  /* 0x0000000c0d977220 */ /* 0x042fe40000410000 */
[----:B------:R-:W-:-:S02]  /*4990*/  FMUL.FTZ R15, R13, R14 ;  /* 0x0000000e0d0f7220 */ /* 0x000fc40000410000 */
[C---:B--2---:R-:W-:Y:S02]  /*49a0*/  FFMA.FTZ R162, R153.reuse, R152, -R162 ;  /* 0x0000009899a27223 */ /* 0x044fe400000108a2 */
[----:B------:R-:W-:Y:S02]  /*49b0*/  FFMA.FTZ R14, R153, R14, R151 ;  /* 0x0000000e990e7223 */ /* 0x000fe40000010097 */
[----:B------:R-:W-:Y:S02]  /*49c0*/  FMUL.FTZ R163, R13, R152 ;  /* 0x000000980da37220 */ /* 0x000fe40000410000 */
[----:B------:R-:W-:Y:S01]  /*49d0*/  @P3 FADD.FTZ R157, R157, R162 ;  /* 0x000000a29d9d3221 */ /* 0x000fe20000010000 */
[----:B------:R-:W-:Y:S01]  /*49e0*/  FSEL R162, R13, R14, !P3 ;  /* 0x0000000e0da27208 */ /* 0x000fe20005800000 */
[C---:B------:R-:W-:Y:S01]  /*49f0*/  FFMA.FTZ R158, R153.reuse, R158, R163 ;  /* 0x0000009e999e7223 */ /* 0x040fe200000100a3 */
[----:B------:R-:W-:Y:S01]  /*4a00*/  HFMA2.MMA R13, -RZ, RZ, 0, 0 ;  /* 0x00000000ff0d7435 */ /* 0x000fe200000001ff */
[----:B------:R-:W-:Y:S01]  /*4a10*/  @P3 FFMA.FTZ R153, R153, R12, -R15 ;  /* 0x0000000c99993223 */ /* 0x000fe2000001080f */
[----:B------:R0:W-:Y:S01]  /*4a20*/  SHFL.IDX PT, R163, R28, RZ, 0x1f ;  /* 0x00001fff1ca37589 */ /* 0x0001e200000e0000 */
[----:B------:R-:W-:Y:S01]  /*4a30*/  @P3 FADD.FTZ R155, R155, R158 ;  /* 0x0000009e9b9b3221 */ /* 0x000fe20000010000 */
[----:B------:R-:W-:Y:S01]  /*4a40*/  MOV R12, 0x3f800000 ;  /* 0x3f800000000c7802 */ /* 0x000fe20000000f00 */
[C---:B------:R-:W-:Y:S01]  /*4a50*/  FMUL.FTZ R158, R124.reuse, -R165 ;  /* 0x800000a57c9e7220 */ /* 0x040fe20000410000 */
[----:B------:R-:W1:Y:S01]  /*4a60*/  SHFL.UP PT, R162, R162, 0x1, RZ ;  /* 0x04200000a2a27989 */ /* 0x000e6200000e00ff */
[C---:B------:R-:W-:Y:S01]  /*4a70*/  FMUL.FTZ R152, R81.reuse, R154 ;  /* 0x0000009a51987220 */ /* 0x040fe20000410000 */
[----:B------:R-:W-:Y:S01]  /*4a80*/  CS2R R14, SRZ ;  /* 0x00000000000e7805 */ /* 0x000fe2000001ff00 */
[----:B------:R-:W-:Y:S01]  /*4a90*/  FMUL.FTZ R151, R81, R156 ;  /* 0x0000009c51977220 */ /* 0x000fe20000410000 */
[----:B------:R-:W2:Y:S01]  /*4aa0*/  SHFL.UP PT, R153, R153, 0x1, RZ ;  /* 0x0420000099997989 */ /* 0x000ea200000e00ff */
[----:B0-----:R-:W-:-:S02]  /*4ab0*/  FMUL.FTZ R28, R124, -R167 ;  /* 0x800000a77c1c7220 */ /* 0x001fc40000410000 */
[C---:B------:R-:W-:Y:S01]  /*4ac0*/  FFMA.FTZ R167, R132.reuse, R167, R158 ;  /* 0x000000a784a77223 */ /* 0x040fe2000001009e */
[----:B------:R-:W0:Y:S01]  /*4ad0*/  SHFL.UP PT, R157, R157, 0x1, RZ ;  /* 0x042000009d9d7989 */ /* 0x000e2200000e00ff */
[----:B------:R-:W-:Y:S02]  /*4ae0*/  FFMA.FTZ R165, R132, R165, -R28 ;  /* 0x000000a584a57223 */ /* 0x000fe4000001081c */
[C---:B------:R-:W-:Y:S01]  /*4af0*/  FMUL.FTZ R28, R122.reuse, -R167 ;  /* 0x800000a77a1c7220 */ /* 0x040fe20000410000 */
[----:B------:R-:W3:Y:S01]  /*4b00*/  SHFL.UP PT, R155, R155, 0x1, RZ ;  /* 0x042000009b9b7989 */ /* 0x000ee200000e00ff */
[-C--:B------:R-:W-:Y:S02]  /*4b10*/  FMUL.FTZ R158, R122, -R165.reuse ;  /* 0x800000a57a9e7220 */ /* 0x080fe40000410000 */
[----:B------:R-:W-:Y:S01]  /*4b20*/  FFMA.FTZ R165, R126, R165, -R28 ;  /* 0x000000a57ea57223 */ /* 0x000fe2000001081c */
[----:B------:R-:W4:Y:S01]  /*4b30*/  @!P0 LDS.128 R12, [UR4+0x1980] ;  /* 0x00198004ff0c8984 */ /* 0x000f220008000c00 */
[----:B------:R-:W-:Y:S01]  /*4b40*/  FADD.FTZ R207, -R151, R168 ;  /* 0x000000a897cf7221 */ /* 0x000fe20000010100 */
[----:B------:R-:W-:Y:S01]  /*4b50*/  ISETP.NE.AND P0, PT, R31, 0x1f, PT ;  /* 0x0000001f1f00780c */ /* 0x000fe20003f05270 */
[----:B------:R-:W-:-:S02]  /*4b60*/  FADD.FTZ R169, R152, R169 ;  /* 0x000000a998a97221 */ /* 0x000fc40000010000 */
[C---:B------:R-:W-:Y:S02]  /*4b70*/  FMUL.FTZ R164, R120.reuse, -R207 ;  /* 0x800000cf78a47220 */ /* 0x040fe40000410000 */
[----:B------:R-:W-:Y:S02]  /*4b80*/  FMUL.FTZ R168, R120, -R169 ;  /* 0x800000a978a87220 */ /* 0x000fe40000410000 */
[----:B-1----:R-:W-:Y:S02]  /*4b90*/  FMUL.FTZ R28, R162, R29 ;  /* 0x0000001da21c7220 */ /* 0x002fe40000410000 */
[----:B------:R-:W-:Y:S02]  /*4ba0*/  FFMA.FTZ R167, R126, R167, R158 ;  /* 0x000000a77ea77223 */ /* 0x000fe4000001009e */
[-C--:B--2---:R-:W-:Y:S02]  /*4bb0*/  FFMA.FTZ R28, R153, R163.reuse, -R28 ;  /* 0x000000a3991c7223 */ /* 0x084fe4000001081c */
[----:B------:R-:W-:-:S02]  /*4bc0*/  FMUL.FTZ R162, R162, R163 ;  /* 0x000000a3a2a27220 */ /* 0x000fc40000410000 */
[----:B0-----:R-:W-:Y:S02]  /*4bd0*/  @P1 FADD.FTZ R163, R157, R28 ;  /* 0x0000001c9da31221 */ /* 0x001fe40000010000 */
[----:B------:R-:W-:Y:S02]  /*4be0*/  FMUL.FTZ R28, R79, R154 ;  /* 0x0000009a4f1c7220 */ /* 0x000fe40000410000 */
[C---:B------:R-:W-:Y:S02]  /*4bf0*/  FFMA.FTZ R169, R128.reuse, R169, -R164 ;  /* 0x000000a980a97223 */ /* 0x040fe400000108a4 */
[----:B------:R-:W-:Y:S02]  /*4c00*/  FFMA.FTZ R207, R128, R207, R168 ;  /* 0x000000cf80cf7223 */ /* 0x000fe400000100a8 */
[C---:B------:R-:W-:Y:S02]  /*4c10*/  FMUL.FTZ R206, R120.reuse, -R167 ;  /* 0x800000a778ce7220 */ /* 0x040fe40000410000 */
[----:B------:R-:W-:-:S02]  /*4c20*/  FMUL.FTZ R209, R120, -R165 ;  /* 0x800000a578d17220 */ /* 0x000fc40000410000 */
[----:B------:R-:W-:Y:S02]  /*4c30*/  FFMA.FTZ R162, R153, R29, R162 ;  /* 0x0000001d99a27223 */ /* 0x000fe400000100a2 */
[----:B------:R-:W-:Y:S02]  /*4c40*/  FMUL.FTZ R154, R79, R156 ;  /* 0x0000009c4f9a7220 */ /* 0x000fe40000410000 */
[C---:B------:R-:W-:Y:S02]  /*4c50*/  FFMA.FTZ R206, R128.reuse, R165, -R206 ;  /* 0x000000a580ce7223 */ /* 0x040fe400000108ce */
[----:B------:R-:W-:Y:S02]  /*4c60*/  FFMA.FTZ R209, R128, R167, R209 ;  /* 0x000000a780d17223 */ /* 0x000fe400000100d1 */
[----:B---3--:R-:W-:Y:S01]  /*4c70*/  @P1 FADD.FTZ R29, R155, R162 ;  /* 0x000000a29b1d1221 */ /* 0x008fe20000010000 */
[----:B------:R-:W-:Y:S01]  /*4c80*/  ISETP.GT.U32.AND P1, PT, R31, 0x1d, PT ;  /* 0x0000001d1f00780c */ /* 0x000fe20003f24070 */
[----:B------:R-:W-:Y:S01]  /*4c90*/  FADD.FTZ R208, R28, R169 ;  /* 0x000000a91cd07221 */ /* 0x000fe20000010000 */
[----:B------:R0:W1:Y:S01]  /*4ca0*/  SHFL.DOWN PT, R162, R206, 0x1, 0x1f ;  /* 0x08201f00cea27f89 */ /* 0x00006200000e0000 */
[----:B------:R-:W-:-:S02]  /*4cb0*/  FADD.FTZ R207, -R154, R207 ;  /* 0x000000cf9acf7221 */ /* 0x000fc40000010100 */
[C---:B------:R-:W-:Y:S01]  /*4cc0*/  FMUL.FTZ R153, R25.reuse, R29 ;  /* 0x0000001d19997220 */ /* 0x040fe20000410000 */
[----:B------:R0:W2:Y:S01]  /*4cd0*/  SHFL.DOWN PT, R164, R209, 0x1, 0x1f ;  /* 0x08201f00d1a47f89 */ /* 0x0000a200000e0000 */
[-C--:B------:R-:W-:Y:S02]  /*4ce0*/  FMUL.FTZ R25, R25, R163.reuse ;  /* 0x000000a319197220 */ /* 0x080fe40000410000 */
[----:B------:R-:W-:Y:S01]  /*4cf0*/  FFMA.FTZ R156, R24, R163, -R153 ;  /* 0x000000a3189c7223 */ /* 0x000fe20000010899 */
[----:B------:R0:W3:Y:S04]  /*4d00*/  SHFL.DOWN PT, R158, R208, 0x1, 0x1f ;  /* 0x08201f00d09e7f89 */ /* 0x0000e800000e0000 */
[----:B------:R0:W0:Y:S01]  /*4d10*/  SHFL.DOWN PT, R168, R207, 0x1, 0x1f ;  /* 0x08201f00cfa87f89 */ /* 0x00002200000e0000 */
[----:B------:R-:W-:Y:S05]  /*4d20*/  @!P0 BRA `(.L_x_9665) ;  /* 0x000000b000008947 */ /* 0x000fea0003800000 */
[C---:B0---4-:R-:W-:Y:S02]  /*4d30*/  FMUL.FTZ R155, R209.reuse, R168 ;  /* 0x000000a8d19b7220 */ /* 0x051fe40000410000 */
[----:B--2---:R-:W-:-:S02]  /*4d40*/  FMUL.FTZ R153, R209, R164 ;  /* 0x000000a4d1997220 */ /* 0x004fc40000410000 */
[CC--:B---3--:R-:W-:Y:S02]  /*4d50*/  FMUL.FTZ R157, R209.reuse, R158.reuse ;  /* 0x0000009ed19d7220 */ /* 0x0c8fe40000410000 */
[C---:B------:R-:W-:Y:S02]  /*4d60*/  FFMA.FTZ R155, R206.reuse, R158, -R155 ;  /* 0x0000009ece9b7223 */ /* 0x040fe4000001089b */
[-C--:B-1----:R-:W-:Y:S02]  /*4d70*/  FMUL.FTZ R209, R209, R162.reuse ;  /* 0x000000a2d1d17220 */ /* 0x082fe40000410000 */
[C---:B------:R-:W-:Y:S02]  /*4d80*/  FFMA.FTZ R153, R206.reuse, R162, -R153 ;  /* 0x000000a2ce997223 */ /* 0x040fe40000010899 */
[C---:B------:R-:W-:Y:S02]  /*4d90*/  FFMA.FTZ R158, R206.reuse, R168, R157 ;  /* 0x000000a8ce9e7223 */ /* 0x040fe4000001009d */
[----:B------:R-:W-:Y:S01]  /*4da0*/  FFMA.FTZ R209, R206, R164, R209 ;  /* 0x000000a4ced17223 */ /* 0x000fe200000100d1 */
[----:B------:R-:W-:Y:S01]  /*4db0*/  MOV R206, R153 ;  /* 0x0000009900ce7202 */ /* 0x000fe20000000f00 */
[----:B------:R-:W-:-:S02]  /*4dc0*/  FADD.FTZ R208, R208, R155 ;  /* 0x0000009bd0d07221 */ /* 0x000fc40000010000 */
[----:B------:R-:W-:Y:S02]  /*4dd0*/  FADD.FTZ R207, R207, R158 ;  /* 0x0000009ecfcf7221 */ /* 0x000fe40000010000 */
.L_x_9665:
[----:B----4-:R-:W-:Y:S05]  /*4de0*/  BSYNC B0 ;  /* 0x0000000000007941 */ /* 0x010fea0003800000 */
.L_x_9664:
        /* <DEDUP_REMOVED lines=9> */
[C---:B-1----:R-:W-:Y:S02]  /*4e80*/  FMUL.FTZ R153, R209.reuse, R162 ;  /* 0x000000a2d1997220 */ /* 0x042fe40000410000 */
[----:B----4-:R-:W-:-:S02]  /*4e90*/  FMUL.FTZ R29, R209, R158 ;  /* 0x0000009ed11d7220 */ /* 0x010fc40000410000 */
[CC--:B------:R-:W-:Y:S02]  /*4ea0*/  FMUL.FTZ R155, R209.reuse, R24.reuse ;  /* 0x00000018d19b7220 */ /* 0x0c0fe40000410000 */
[C---:B------:R-:W-:Y:S02]  /*4eb0*/  FFMA.FTZ R153, R206.reuse, R24, -R153 ;  /* 0x00000018ce997223 */ /* 0x040fe40000010899 */
[-C--:B0-23--:R-:W-:Y:S02]  /*4ec0*/  FMUL.FTZ R209, R209, R156.reuse ;  /* 0x0000009cd1d17220 */ /* 0x08dfe40000410000 */
[C---:B------:R-:W-:Y:S02]  /*4ed0*/  FFMA.FTZ R29, R206.reuse, R156, -R29 ;  /* 0x0000009cce1d7223 */ /* 0x040fe4000001081d */
[C---:B------:R-:W-:Y:S02]  /*4ee0*/  FFMA.FTZ R24, R206.reuse, R162, R155 ;  /* 0x000000a2ce187223 */ /* 0x040fe4000001009b */
[----:B------:R-:W-:Y:S01]  /*4ef0*/  FFMA.FTZ R209, R206, R158, R209 ;  /* 0x0000009eced17223 */ /* 0x000fe200000100d1 */
[----:B------:R-:W-:Y:S01]  /*4f00*/  MOV R206, R29 ;  /* 0x0000001d00ce7202 */ /* 0x000fe20000000f00 */
[----:B------:R-:W-:-:S02]  /*4f10*/  FADD.FTZ R208, R208, R153 ;  /* 0x00000099d0d07221 */ /* 0x000fc40000010000 */
[----:B------:R-:W-:Y:S02]  /*4f20*/  FADD.FTZ R207, R207, R24 ;  /* 0x00000018cfcf7221 */ /* 0x000fe40000010000 */
.L_x_9667:
[----:B------:R-:W-:Y:S05]  /*4f30*/  BSYNC B0 ;  /* 0x0000000000007941 */ /* 0x000fea0003800000 */
.L_x_9666:
[C---:B------:R-:W-:Y:S01]  /*4f40*/  ISETP.GT.U32.AND P0, PT, R31.reuse, 0x1b, PT ;  /* 0x0000001b1f00780c */ /* 0x040fe20003f04070 */
[C---:B------:R-:W-:Y:S01]  /*4f50*/  FMUL.FTZ R24, R120.reuse, R25 ;  /* 0x0000001978187220 */ /* 0x040fe20000410000 */
[----:B--2---:R2:W3:Y:S01]  /*4f60*/  SHFL.DOWN PT, R156, R206, 0x4, 0x1f ;  /* 0x08801f00ce9c7f89 */ /* 0x0044e200000e0000 */
[-C--:B------:R-:W-:Y:S01]  /*4f70*/  FMUL.FTZ R29, R120, R161.reuse ;  /* 0x000000a1781d7220 */ /* 0x080fe20000410000 */
[----:B------:R-:W-:Y:S01]  /*4f80*/  BSSY B0, `(.L_x_9668) ;  /* 0x0000016000007945 */ /* 0x000fe20003800000 */
[C---:B------:R-:W-:Y:S01]  /*4f90*/  FFMA.FTZ R24, R128.reuse, R161, -R24 ;  /* 0x000000a180187223 */ /* 0x040fe20000010818 */
[----:B----4-:R2:W4:Y:S01]  /*4fa0*/  SHFL.DOWN PT, R158, R209, 0x4, 0x1f ;  /* 0x08801f00d19e7f89 */ /* 0x01052200000e0000 */
[----:B------:R-:W-:Y:S01]  /*4fb0*/  FFMA.FTZ R29, R128, R25, R29 ;  /* 0x00000019801d7223 */ /* 0x000fe2000001001d */
[C---:B------:R-:W-:Y:S01]  /*4fc0*/  ISETP.GT.U32.AND P1, PT, R31.reuse, 0x17, PT ;  /* 0x000000171f00780c */ /* 0x040fe20003f24070 */
[----:B------:R-:W-:Y:S01]  /*4fd0*/  FFMA.FTZ R167, R92, R117, R24 ;  /* 0x000000755ca77223 */ /* 0x000fe20000010018 */
[----:B-1----:R2:W1:Y:S01]  /*4fe0*/  SHFL.DOWN PT, R162, R208, 0x4, 0x1f ;  /* 0x08801f00d0a27f89 */ /* 0x00246200000e0000 */
[----:B------:R-:W-:Y:S01]  /*4ff0*/  ISETP.GT.U32.AND P3, PT, R31, 0xf, PT ;  /* 0x0000000f1f00780c */ /* 0x000fe20003f64070 */
[----:B------:R-:W-:-:S02]  /*5000*/  FADD.FTZ R29, RZ, R29 ;  /* 0x0000001dff1d7221 */ /* 0x000fc40000010000 */
[----:B------:R2:W0:Y:S01]  /*5010*/  SHFL.DOWN PT, R24, R207, 0x4, 0x1f ;  /* 0x08801f00cf187f89 */ /* 0x00042200000e0000 */
[----:B------:R-:W-:Y:S05]  /*5020*/  @P0 BRA `(.L_x_9669) ;  /* 0x000000b000000947 */ /* 0x000fea0003800000 */
[C---:B----4-:R-:W-:Y:S02]  /*5030*/  FMUL.FTZ R153, R209.reuse, R158 ;  /* 0x0000009ed1997220 */ /* 0x050fe40000410000 */
[C---:B0-----:R-:W-:Y:S02]  /*5040*/  FMUL.FTZ R155, R209.reuse, R24 ;  /* 0x00000018d19b7220 */ /* 0x041fe40000410000 */
[C---:B-1----:R-:W-:Y:S02]  /*5050*/  FMUL.FTZ R157, R209.reuse, R162 ;  /* 0x000000a2d19d7220 */ /* 0x042fe40000410000 */
[-C--:B--23--:R-:W-:Y:S02]  /*5060*/  FMUL.FTZ R209, R209, R156.reuse ;  /* 0x0000009cd1d17220 */ /* 0x08cfe40000410000 */
[C---:B------:R-:W-:Y:S02]  /*5070*/  FFMA.FTZ R153, R206.reuse, R156, -R153 ;  /* 0x0000009cce997223 */ /* 0x040fe40000010899 */
[----:B------:R-:W-:-:S02]  /*5080*/  FFMA.FTZ R155, R206, R162, -R155 ;  /* 0x000000a2ce9b7223 */ /* 0x000fc4000001089b */
[C---:B------:R-:W-:Y:S02]  /*5090*/  FFMA.FTZ R24, R206.reuse, R24, R157 ;  /* 0x00000018ce187223 */ /* 0x040fe4000001009d */
[----:B------:R-:W-:Y:S01]  /*50a0*/  FFMA.FTZ R209, R206, R158, R209 ;  /* 0x0000009eced17223 */ /* 0x000fe200000100d1 */
[----:B------:R-:W-:Y:S01]  /*50b0*/  MOV R206, R153 ;  /* 0x0000009900ce7202 */ /* 0x000fe20000000f00 */
[----:B------:R-:W-:Y:S02]  /*50c0*/  FADD.FTZ R208, R208, R155 ;  /* 0x0000009bd0d07221 */ /* 0x000fe40000010000 */
[----:B------:R-:W-:Y:S02]  /*50d0*/  FADD.FTZ R207, R207, R24 ;  /* 0x00000018cfcf7221 */ /* 0x000fe40000010000 */
.L_x_9669:
[----:B------:R-:W-:Y:S05]  /*50e0*/  BSYNC B0 ;  /* 0x0000000000007941 */ /* 0x000fea0003800000 */
.L_x_9668:
[----:B----4-:R4:W2:Y:S01]  /*50f0*/  SHFL.DOWN PT, R158, R206, 0x8, 0x1f ;  /* 0x09001f00ce9e7f89 */ /* 0x0108a200000e0000 */
[----:B------:R-:W-:Y:S01]  /*5100*/  BSSY B0, `(.L_x_9670) ;  /* 0x0000012000007945 */ /* 0x000fe20003800000 */
[C---:B0-----:R-:W-:Y:S02]  /*5110*/  FMUL.FTZ R24, R122.reuse, R29 ;  /* 0x0000001d7a187220 */ /* 0x041fe40000410000 */
[----:B-1----:R4:W0:Y:S01]  /*5120*/  SHFL.DOWN PT, R162, R209, 0x8, 0x1f ;  /* 0x09001f00d1a27f89 */ /* 0x00282200000e0000 */
[----:B------:R-:W-:-:S03]  /*5130*/  FMUL.FTZ R153, R122, R167 ;  /* 0x000000a77a997220 */ /* 0x000fc60000410000 */
[----:B---3--:R4:W1:Y:S04]  /*5140*/  SHFL.DOWN PT, R156, R208, 0x8, 0x1f ;  /* 0x09001f00d09c7f89 */ /* 0x00886800000e0000 */
[----:B------:R4:W3:Y:S01]  /*5150*/  SHFL.DOWN PT, R164, R207, 0x8, 0x1f ;  /* 0x09001f00cfa47f89 */ /* 0x0008e200000e0000 */
[----:B------:R-:W-:Y:S05]  /*5160*/  @P1 BRA `(.L_x_9671) ;  /* 0x000000b000001947 */ /* 0x000fea0003800000 */
[C---:B---3--:R-:W-:Y:S02]  /*5170*/  FMUL.FTZ R157, R209.reuse, R164 ;  /* 0x000000a4d19d7220 */ /* 0x048fe40000410000 */
[C---:B0-----:R-:W-:Y:S02]  /*5180*/  FMUL.FTZ R155, R209.reuse, R162 ;  /* 0x000000a2d19b7220 */ /* 0x041fe40000410000 */
[-C--:B-1----:R-:W-:Y:S02]  /*5190*/  FMUL.FTZ R163, R209, R156.reuse ;  /* 0x0000009cd1a37220 */ /* 0x082fe40000410000 */
[----:B------:R-:W-:-:S02]  /*51a0*/  FFMA.FTZ R157, R206, R156, -R157 ;  /* 0x0000009cce9d7223 */ /* 0x000fc4000001089d */
[-C--:B--2-4-:R-:W-:Y:S02]  /*51b0*/  FMUL.FTZ R209, R209, R158.reuse ;  /* 0x0000009ed1d17220 */ /* 0x094fe40000410000 */
[C---:B------:R-:W-:Y:S02]  /*51c0*/  FFMA.FTZ R155, R206.reuse, R158, -R155 ;  /* 0x0000009ece9b7223 */ /* 0x040fe4000001089b */
[C---:B------:R-:W-:Y:S02]  /*51d0*/  FFMA.FTZ R156, R206.reuse, R164, R163 ;  /* 0x000000a4ce9c7223 */ /* 0x040fe400000100a3 */
[----:B------:R-:W-:Y:S01]  /*51e0*/  FFMA.FTZ R209, R206, R162, R209 ;  /* 0x000000a2ced17223 */ /* 0x000fe200000100d1 */
[----:B------:R-:W-:Y:S01]  /*51f0*/  MOV R206, R155 ;  /* 0x0000009b00ce7202 */ /* 0x000fe20000000f00 */
[----:B------:R-:W-:Y:S02]  /*5200*/  FADD.FTZ R208, R208, R157 ;  /* 0x0000009dd0d07221 */ /* 0x000fe40000010000 */
[----:B------:R-:W-:-:S02]  /*5210*/  FADD.FTZ R207, R207, R156 ;  /* 0x0000009ccfcf7221 */ /* 0x000fc40000010000 */
.L_x_9671:
[----:B------:R-:W-:Y:S05]  /*5220*/  BSYNC B0 ;  /* 0x0000000000007941 */ /* 0x000fea0003800000 */
.L_x_9670:
[----:B--2---:R2:W4:Y:S01]  /*5230*/  SHFL.DOWN PT, R158, R206, 0x10, 0x1f ;  /* 0x0a001f00ce9e7f89 */ /* 0x00452200000e0000 */
[----:B------:R-:W-:Y:S01]  /*5240*/  BSSY B0, `(.L_x_9672) ;  /* 0x0000012000007945 */ /* 0x000fe20003800000 */
[----:B------:R-:W-:-:S02]  /*5250*/  FFMA.FTZ R24, R126, R167, -R24 ;  /* 0x000000a77e187223 */ /* 0x000fc40000010818 */
[----:B0-----:R2:W0:Y:S01]  /*5260*/  SHFL.DOWN PT, R162, R209, 0x10, 0x1f ;  /* 0x0a001f00d1a27f89 */ /* 0x00142200000e0000 */
[----:B------:R-:W-:-:S03]  /*5270*/  FFMA.FTZ R153, R126, R29, R153 ;  /* 0x0000001d7e997223 */ /* 0x000fc60000010099 */
[----:B-1----:R2:W1:Y:S04]  /*5280*/  SHFL.DOWN PT, R156, R208, 0x10, 0x1f ;  /* 0x0a001f00d09c7f89 */ /* 0x00246800000e0000 */
[----:B---3--:R2:W3:Y:S01]  /*5290*/  SHFL.DOWN PT, R164, R207, 0x10, 0x1f ;  /* 0x0a001f00cfa47f89 */ /* 0x0084e200000e0000 */
        /* <DEDUP_REMOVED lines=12> */
.L_x_9673:
[----:B------:R-:W-:Y:S05]  /*5360*/  BSYNC B0 ;  /* 0x0000000000007941 */ /* 0x000fea0003800000 */
.L_x_9672:
[----:B------:R-:W-:Y:S01]  /*5370*/  FFMA.FTZ R163, R90, R119, R24 ;  /* 0x000000775aa37223 */ /* 0x000fe20000010018 */
[----:B------:R-:W-:Y:S01]  /*5380*/  SHFL.DOWN PT, R211, R209, 0x1, 0x1f ;  /* 0x08201f00d1d37f89 */ /* 0x000fe200000e0000 */
[----:B------:R-:W-:Y:S01]  /*5390*/  FADD.FTZ R153, RZ, R153 ;  /* 0x00000099ff997221 */ /* 0x000fe20000010000 */
[C---:B------:R-:W-:Y:S01]  /*53a0*/  ISETP.GT.AND P0, PT, R33.reuse, 0x1e, PT ;  /* 0x0000001e2100780c */ /* 0x040fe20003f04270 */
[C---:B------:R-:W-:Y:S01]  /*53b0*/  FMUL.FTZ R155, R124.reuse, R163 ;  /* 0x000000a37c9b7220 */ /* 0x040fe20000410000 */
[----:B---3--:R-:W3:Y:S01]  /*53c0*/  SHFL.IDX PT, R164, R14, RZ, 0x1f ;  /* 0x00001fff0ea47589 */ /* 0x008ee200000e0000 */
[-C--:B------:R-:W-:Y:S01]  /*53d0*/  FMUL.FTZ R24, R124, R153.reuse ;  /* 0x000000997c187220 */ /* 0x080fe20000410000 */
[----:B------:R-:W-:Y:S01]  /*53e0*/  ISETP.NE.AND P1, PT, R33, RZ, PT ;  /* 0x000000ff2100720c */ /* 0x000fe20003f25270 */
[C---:B------:R-:W-:Y:S01]  /*53f0*/  FFMA.FTZ R155, R132.reuse, R153, R155 ;  /* 0x00000099849b7223 */ /* 0x040fe2000001009b */
[----:B------:R-:W5:Y:S01]  /*5400*/  SHFL.IDX PT, R168, R15, RZ, 0x1f ;  /* 0x00001fff0fa87589 */ /* 0x000f6200000e0000 */
[----:B------:R-:W-:Y:S01]  /*5410*/  FFMA.FTZ R24, R132, R163, -R24 ;  /* 0x000000a384187223 */ /* 0x000fe20000010818 */
[----:B------:R-:W-:Y:S01]  /*5420*/  BSSY B0, `(.L_x_9674) ;  /* 0x000023f000007945 */ /* 0x000fe20003800000 */
[----:B------:R-:W-:Y:S01]  /*5430*/  FADD.FTZ R155, RZ, R155 ;  /* 0x0000009bff9b7221 */ /* 0x000fe20000010000 */
[----:B0-----:R-:W0:Y:S01]  /*5440*/  SHFL.DOWN PT, R162, R206, 0x1, 0x1f ;  /* 0x08201f00cea27f89 */ /* 0x001e2200000e0000 */
[----:B------:R-:W-:-:S02]  /*5450*/  FFMA.FTZ R169, R88, R121, R24 ;  /* 0x0000007958a97223 */ /* 0x000fc40000010018 */
[C---:B------:R-:W-:Y:S01]  /*5460*/  FMUL.FTZ R24, R134.reuse, R155 ;  /* 0x0000009b86187220 */ /* 0x040fe20000410000 */
[----:B------:R-:W2:Y:S01]  /*5470*/  SHFL.DOWN PT, R174, R207, 0x1, 0x1f ;  /* 0x08201f00cfae7f89 */ /* 0x000ea200000e0000 */
[-C--:B-1----:R-:W-:Y:S02]  /*5480*/  FMUL.FTZ R156, R134, R169.reuse ;  /* 0x000000a9869c7220 */ /* 0x082fe40000410000 */
[C---:B------:R-:W-:Y:S01]  /*5490*/  FFMA.FTZ R24, R114.reuse, R169, -R24 ;  /* 0x000000a972187223 */ /* 0x040fe20000010818 */
[----:B------:R-:W1:Y:S01]  /*54a0*/  SHFL.DOWN PT, R170, R208, 0x1, 0x1f ;  /* 0x08201f00d0aa7f89 */ /* 0x000e6200000e0000 */
[----:B------:R-:W-:Y:S02]  /*54b0*/  FFMA.FTZ R156, R114, R155, R156 ;  /* 0x0000009b729c7223 */ /* 0x000fe4000001009c */
[----:B------:R-:W-:Y:S01]  /*54c0*/  FFMA.FTZ R165, R86, R113, R24 ;  /* 0x0000007156a57223 */ /* 0x000fe20000010018 */
[----:B--2-4-:R-:W2:Y:S01]  /*54d0*/  SHFL.IDX PT, R209, R209, RZ, 0x1f ;  /* 0x00001fffd1d17589 */ /* 0x014ea200000e0000 */
[----:B------:R-:W-:-:S02]  /*54e0*/  FADD.FTZ R157, RZ, R156 ;  /* 0x0000009cff9d7221 */ /* 0x000fc40000010000 */
[C---:B------:R-:W-:Y:S01]  /*54f0*/  FMUL.FTZ R156, R130.reuse, R165 ;  /* 0x000000a5829c7220 */ /* 0x040fe20000410000 */
[----:B------:R-:W4:Y:S01]  /*5500*/  SHFL.IDX PT, R206, R206, RZ, 0x1f ;  /* 0x00001fffcece7589 */ /* 0x000f2200000e0000 */
[C---:B---3--:R-:W-:Y:S02]  /*5510*/  @P2 FMUL.FTZ R213, R211.reuse, R164 ;  /* 0x000000a4d3d52220 */ /* 0x048fe40000410000 */
[-C--:B------:R-:W-:Y:S01]  /*5520*/  FMUL.FTZ R24, R130, R157.reuse ;  /* 0x0000009d82187220 */ /* 0x080fe20000410000 */
[----:B------:R-:W3:Y:S01]  /*5530*/  SHFL.IDX PT, R208, R208, RZ, 0x1f ;  /* 0x00001fffd0d07589 */ /* 0x000ee200000e0000 */
[-C--:B-----5:R-:W-:Y:S02]  /*5540*/  @P2 FMUL.FTZ R211, R211, R168.reuse ;  /* 0x000000a8d3d32220 */ /* 0x0a0fe40000410000 */
        /* <DEDUP_REMOVED lines=8> */
[----:B-1----:R-:W-:Y:S01]  /*55d0*/  @P2 FADD.FTZ R164, R170, R211 ;  /* 0x000000d3aaa42221 */ /* 0x002fe20000010000 */
        /* <DEDUP_REMOVED lines=15> */
[-C--:B------:R-:W-:Y:S02]  /*56d0*/  FMUL.FTZ R158, R191, R26.reuse ;  /* 0x0000001abf9e7220 */ /* 0x080fe40000410000 */
[-C--:B------:R-:W-:Y:S02]  /*56e0*/  FMUL.FTZ R170, R150, -R159.reuse ;  /* 0x8000009f96aa7220 */ /* 0x080fe40000410000 */
        /* <DEDUP_REMOVED lines=51> */
[----:B------:R-:W-:Y:S02]  /*5a20*/  FADD.FTZ R199, RZ, R199 ;  /* 0x000000c7ffc77221 */ /* 0x000fe40000010000 */
[----:B------:R-:W-:Y:S02]  /*5a30*/  FFMA.FTZ R213, R179, R210, -R213 ;  /* 0x000000d2b3d57223 */ /* 0x000fe400000108d5 */
[----:B------:R-:W-:Y:S02]  /*5a40*/  FADD.FTZ R179, -R192, R215 ;  /* 0x000000d7c0b37221 */ /* 0x000fe40000010100 */
[----:B------:R-:W-:Y:S02]  /*5a50*/  FFMA.FTZ R211, R72, R143, R211 ;  /* 0x0000008f48d37223 */ /* 0x000fe400000100d3 */
[----:B------:R-:W-:Y:S02]  /*5a60*/  FMUL.FTZ R192, R190, R199 ;  /* 0x000000c7bec07220 */ /* 0x000fe40000410000 */
[----:B------:R-:W-:-:S02]  /*5a70*/  FADD.FTZ R180, R180, R213 ;  /* 0x000000d5b4b47221 */ /* 0x000fc40000010000 */
[----:B------:R-:W-:Y:S02]  /*5a80*/  FMUL.FTZ R190, R190, R211 ;  /* 0x000000d3bebe7220 */ /* 0x000fe40000410000 */
[C---:B------:R-:W-:Y:S02]  /*5a90*/  FMUL.FTZ R212, R183.reuse, -R179 ;  /* 0x800000b3b7d47220 */ /* 0x040fe40000410000 */
[C---:B------:R-:W-:Y:S02]  /*5aa0*/  FFMA.FTZ R192, R186.reuse, R211, -R192 ;  /* 0x000000d3bac07223 */ /* 0x040fe400000108c0 */
[-C--:B------:R-:W-:Y:S02]  /*5ab0*/  FMUL.FTZ R214, R183, -R180.reuse ;  /* 0x800000b4b7d67220 */ /* 0x080fe40000410000 */
[----:B------:R-:W-:Y:S02]  /*5ac0*/  FFMA.FTZ R190, R186, R199, R190 ;  /* 0x000000c7babe7223 */ /* 0x000fe400000100be */
[----:B------:R-:W-:-:S02]  /*5ad0*/  FFMA.FTZ R183, R181, R180, -R212 ;  /* 0x000000b4b5b77223 */ /* 0x000fc400000108d4 */
[----:B------:R-:W-:Y:S02]  /*5ae0*/  FFMA.FTZ R192, R70, R141, R192 ;  /* 0x0000008d46c07223 */ /* 0x000fe400000100c0 */
[----:B------:R-:W-:Y:S02]  /*5af0*/  FFMA.FTZ R213, R181, R179, R214 ;  /* 0x000000b3b5d57223 */ /* 0x000fe400000100d6 */
[----:B------:R-:W-:Y:S02]  /*5b00*/  FADD.FTZ R190, RZ, R190 ;  /* 0x000000beffbe7221 */ /* 0x000fe40000010000 */
[----:B------:R-:W-:Y:S02]  /*5b10*/  FADD.FTZ R181, R202, R183 ;  /* 0x000000b7cab57221 */ /* 0x000fe40000010000 */
[----:B------:R-:W-:Y:S02]  /*5b20*/  FMUL.FTZ R186, R188, R192 ;  /* 0x000000c0bcba7220 */ /* 0x000fe40000410000 */
[----:B------:R-:W-:-:S02]  /*5b30*/  FADD.FTZ R183, -R200, R213 ;  /* 0x000000d5c8b77221 */ /* 0x000fc40000010100 */
[-C--:B------:R-:W-:Y:S02]  /*5b40*/  FMUL.FTZ R188, R188, R190.reuse ;  /* 0x000000bebcbc7220 */ /* 0x080fe40000410000 */
[C---:B------:R-:W-:Y:S02]  /*5b50*/  FFMA.FTZ R200, R185.reuse, R190, R186 ;  /* 0x000000beb9c87223 */ /* 0x040fe400000100ba */
[C---:B------:R-:W-:Y:S02]  /*5b60*/  FMUL.FTZ R202, R184.reuse, -R183 ;  /* 0x800000b7b8ca7220 */ /* 0x040fe40000410000 */
[----:B------:R-:W-:Y:S02]  /*5b70*/  FMUL.FTZ R212, R184, -R181 ;  /* 0x800000b5b8d47220 */ /* 0x000fe40000410000 */
[----:B------:R-:W-:Y:S02]  /*5b80*/  FFMA.FTZ R186, R185, R192, -R188 ;  /* 0x000000c0b9ba7223 */ /* 0x000fe400000108bc */
[----:B------:R-:W-:-:S02]  /*5b90*/  FADD.FTZ R184, RZ, R200 ;  /* 0x000000c8ffb87221 */ /* 0x000fc40000010000 */
[C---:B------:R-:W-:Y:S02]  /*5ba0*/  FFMA.FTZ R185, R182.reuse, R181, -R202 ;  /* 0x000000b5b6b97223 */ /* 0x040fe400000108ca */
[----:B------:R-:W-:Y:S02]  /*5bb0*/  FFMA.FTZ R213, R182, R183, R212 ;  /* 0x000000b7b6d57223 */ /* 0x000fe400000100d4 */
[----:B------:R-:W-:Y:S02]  /*5bc0*/  FFMA.FTZ R186, R68, R131, R186 ;  /* 0x0000008344ba7223 */ /* 0x000fe400000100ba */
[----:B------:R-:W-:Y:S02]  /*5bd0*/  FMUL.FTZ R188, R197, R184 ;  /* 0x000000b8c5bc7220 */ /* 0x000fe40000410000 */
[----:B------:R-:W-:Y:S02]  /*5be0*/  FADD.FTZ R182, R198, R185 ;  /* 0x000000b9c6b67221 */ /* 0x000fe40000010000 */
[----:B------:R-:W-:-:S02]  /*5bf0*/  FADD.FTZ R185, -R196, R213 ;  /* 0x000000d5c4b97221 */ /* 0x000fc40000010100 */
[-C--:B------:R-:W-:Y:S02]  /*5c00*/  FMUL.FTZ R197, R197, R186.reuse ;  /* 0x000000bac5c57220 */ /* 0x080fe40000410000 */
[----:B------:R-:W-:Y:S02]  /*5c10*/  FFMA.FTZ R196, R195, R186, -R188 ;  /* 0x000000bac3c47223 */ /* 0x000fe400000108bc */
[----:B------:R-:W-:Y:S02]  /*5c20*/  FMUL.FTZ R188, R193, -R182 ;  /* 0x800000b6c1bc7220 */ /* 0x000fe40000410000 */
[----:B------:R-:W-:Y:S02]  /*5c30*/  FFMA.FTZ R197, R195, R184, R197 ;  /* 0x000000b8c3c57223 */ /* 0x000fe400000100c5 */
[-C--:B------:R-:W-:Y:S02]  /*5c40*/  FMUL.FTZ R195, R193, -R185.reuse ;  /* 0x800000b9c1c37220 */ /* 0x080fe40000410000 */
[----:B------:R-:W-:-:S02]  /*5c50*/  FFMA.FTZ R198, R187, R185, R188 ;  /* 0x000000b9bbc67223 */ /* 0x000fc400000100bc */
[C---:B--2---:R-:W-:Y:S02]  /*5c60*/  FMUL.FTZ R188, R209.reuse, R14 ;  /* 0x0000000ed1bc7220 */ /* 0x044fe40000410000 */
[-C--:B------:R-:W-:Y:S02]  /*5c70*/  FMUL.FTZ R193, R209, R15.reuse ;  /* 0x0000000fd1c17220 */ /* 0x080fe40000410000 */
[----:B------:R-:W-:Y:S02]  /*5c80*/  FFMA.FTZ R195, R187, R182, -R195 ;  /* 0x000000b6bbc37223 */ /* 0x000fe400000108c3 */
[----:B------:R-:W-:Y:S02]  /*5c90*/  FADD.FTZ R187, -R205, R198 ;  /* 0x000000c6cdbb7221 */ /* 0x000fe40000010100 */
[C---:B----4-:R-:W-:Y:S02]  /*5ca0*/  FFMA.FTZ R198, R206.reuse, R15, R188 ;  /* 0x0000000fcec67223 */ /* 0x050fe400000100bc */
[----:B------:R-:W-:-:S02]  /*5cb0*/  FFMA.FTZ R193, R206, R14, -R193 ;  /* 0x0000000ecec17223 */ /* 0x000fc400000108c1 */
[----:B------:R-:W-:Y:S02]  /*5cc0*/  FADD.FTZ R188, R204, R195 ;  /* 0x000000c3ccbc7221 */ /* 0x000fe40000010000 */
[CC--:B------:R-:W-:Y:S02]  /*5cd0*/  FMUL.FTZ R14, R191.reuse, -R187.reuse ;  /* 0x800000bbbf0e7220 */ /* 0x0c0fe40000410000 */
[-C--:B------:R-:W-:Y:S02]  /*5ce0*/  FMUL.FTZ R200, R191, -R188.reuse ;  /* 0x800000bcbfc87220 */ /* 0x080fe40000410000 */
[C---:B------:R-:W-:Y:S02]  /*5cf0*/  FFMA.FTZ R14, R189.reuse, R188, -R14 ;  /* 0x000000bcbd0e7223 */ /* 0x040fe4000001080e */
[----:B------:R-:W-:Y:S02]  /*5d00*/  FFMA.FTZ R200, R189, R187, R200 ;  /* 0x000000bbbdc87223 */ /* 0x000fe400000100c8 */
[----:B------:R-:W-:-:S02]  /*5d10*/  FADD.FTZ R189, R203, R14 ;  /* 0x0000000ecbbd7221 */ /* 0x000fc40000010000 */
[----:B------:R-:W-:Y:S02]  /*5d20*/  FADD.FTZ R191, RZ, R197 ;  /* 0x000000c5ffbf7221 */ /* 0x000fe40000010000 */
[----:B---3--:R-:W-:Y:S02]  /*5d30*/  FADD.FTZ R14, R208, R193 ;  /* 0x000000c1d00e7221 */ /* 0x008fe40000010000 */
[----:B------:R-:W-:Y:S02]  /*5d40*/  FMUL.FTZ R15, R209, R13 ;  /* 0x0000000dd10f7220 */ /* 0x000fe40000410000 */
[----:B------:R-:W-:Y:S02]  /*5d50*/  FADD.FTZ R201, -R201, R200 ;  /* 0x000000c8c9c97221 */ /* 0x000fe40000010100 */
[----:B------:R-:W-:Y:S02]  /*5d60*/  FFMA.FTZ R193, R66, R135, R196 ;  /* 0x0000008742c17223 */ /* 0x000fe400000100c4 */
[----:B------:R-:W-:-:S02]  /*5d70*/  FMUL.FTZ R196, R140, -R189 ;  /* 0x800000bd8cc47220 */ /* 0x000fc40000410000 */
[-C--:B------:R-:W-:Y:S02]  /*5d80*/  FMUL.FTZ R209, R209, R12.reuse ;  /* 0x0000000cd1d17220 */ /* 0x080fe40000410000 */
[----:B------:R-:W-:Y:S02]  /*5d90*/  FMUL.FTZ R195, R150, R191 ;  /* 0x000000bf96c37220 */ /* 0x000fe40000410000 */
[----:B------:R-:W-:Y:S02]  /*5da0*/  FFMA.FTZ R12, R206, R12, -R15 ;  /* 0x0000000cce0c7223 */ /* 0x000fe4000001080f */
[-C--:B------:R-:W-:Y:S02]  /*5db0*/  FMUL.FTZ R140, R140, -R201.reuse ;  /* 0x800000c98c8c7220 */ /* 0x080fe40000410000 */
[----:B-----5:R-:W-:Y:S02]  /*5dc0*/  FADD.FTZ R15, R207, R198 ;  /* 0x000000c6cf0f7221 */ /* 0x020fe40000010000 */
[----:B------:R-:W-:-:S02]  /*5dd0*/  FFMA.FTZ R197, R149, R201, R196 ;  /* 0x000000c995c57223 */ /* 0x000fc400000100c4 */
[-C--:B------:R-:W-:Y:S02]  /*5de0*/  FMUL.FTZ R198, R150, R193.reuse ;  /* 0x000000c196c67220 */ /* 0x080fe40000410000 */
[----:B------:R-:W-:Y:S02]  /*5df0*/  FFMA.FTZ R150, R138, R193, -R195 ;  /* 0x000000c18a967223 */ /* 0x000fe400000108c3 */
[----:B------:R-:W-:Y:S02]  /*5e00*/  FFMA.FTZ R195, R149, R189, -R140 ;  /* 0x000000bd95c37223 */ /* 0x000fe4000001088c */
[----:B------:R-:W-:Y:S02]  /*5e10*/  FADD.FTZ R149, -R148, R197 ;  /* 0x000000c594957221 */ /* 0x000fe40000010100 */
[C---:B------:R-:W-:Y:S02]  /*5e20*/  FFMA.FTZ R140, R79.reuse, R161, RZ ;  /* 0x000000a14f8c7223 */ /* 0x040fe400000100ff */
[----:B------:R-:W-:-:S02]  /*5e30*/  FFMA.FTZ R148, R79, -R25, RZ ;  /* 0x800000194f947223 */ /* 0x000fc400000100ff */
[C---:B------:R-:W-:Y:S02]  /*5e40*/  FFMA.FTZ R140, R81.reuse, R167, R140 ;  /* 0x000000a7518c7223 */ /* 0x040fe4000001008c */
[----:B------:R-:W-:Y:S02]  /*5e50*/  FADD.FTZ R195, R118, R195 ;  /* 0x000000c376c37221 */ /* 0x000fe40000010000 */
[----:B------:R-:W-:Y:S02]  /*5e60*/  FFMA.FTZ R148, R81, -R29, R148 ;  /* 0x8000001d51947223 */ /* 0x000fe40000010094 */
[C---:B------:R-:W-:Y:S02]  /*5e70*/  FMUL.FTZ R118, R130.reuse, -R149 ;  /* 0x8000009582767220 */ /* 0x040fe40000410000 */
[----:B------:R-:W-:Y:S02]  /*5e80*/  FFMA.FTZ R140, R83, R163, R140 ;  /* 0x000000a3538c7223 */ /* 0x000fe4000001008c */
[----:B------:R-:W-:-:S02]  /*5e90*/  FMUL.FTZ R130, R130, -R195 ;  /* 0x800000c382827220 */ /* 0x000fc40000410000 */
[----:B------:R-:W-:Y:S02]  /*5ea0*/  FFMA.FTZ R148, R83, -R153, R148 ;  /* 0x8000009953947223 */ /* 0x000fe40000010094 */
[C---:B------:R-:W-:Y:S02]  /*5eb0*/  FFMA.FTZ R197, R136.reuse, R195, -R118 ;  /* 0x000000c388c57223 */ /* 0x040fe40000010876 */
[C---:B------:R-:W-:Y:S02]  /*5ec0*/  FFMA.FTZ R140, R85.reuse, R169, R140 ;  /* 0x000000a9558c7223 */ /* 0x040fe4000001008c */
[----:B------:R-:W-:Y:S02]  /*5ed0*/  FFMA.FTZ R130, R136, R149, R130 ;  /* 0x0000009588827223 */ /* 0x000fe40000010082 */
[----:B------:R-:W-:Y:S02]  /*5ee0*/  FFMA.FTZ R148, R85, -R155, R148 ;  /* 0x8000009b55947223 */ /* 0x000fe40000010094 */
[----:B------:R-:W-:-:S02]  /*5ef0*/  FFMA.FTZ R13, R206, R13, R209 ;  /* 0x0000000dce0d7223 */ /* 0x000fc400000100d1 */
[----:B------:R-:W-:Y:S02]  /*5f00*/  FADD.FTZ R197, R116, R197 ;  /* 0x000000c574c57221 */ /* 0x000fe40000010000 */
[----:B------:R-:W-:Y:S01]  /*5f10*/  FFMA.FTZ R140, R87, R165, R140 ;  /* 0x000000a5578c7223 */ /* 0x000fe2000001008c */
[----:B------:R0:W-:Y:S01]  /*5f20*/  @!P2 STS.128 [UR4+0x1980], R12 ;  /* 0x0019800cff00a988 */ /* 0x0001e20008000c04 */
[----:B------:R-:W-:Y:S02]  /*5f30*/  FADD.FTZ R147, -R147, R130 ;  /* 0x0000008293937221 */ /* 0x000fe40000010100 */
[----:B------:R-:W-:Y:S02]  /*5f40*/  FFMA.FTZ R148, R87, -R157, R148 ;  /* 0x8000009d57947223 */ /* 0x000fe40000010094 */
[C---:B------:R-:W-:Y:S02]  /*5f50*/  FFMA.FTZ R140, R89.reuse, R156, R140 ;  /* 0x0000009c598c7223 */ /* 0x040fe4000001008c */
[----:B------:R-:W-:-:S02]  /*5f60*/  FFMA.FTZ R148, R89, -R24, R148 ;  /* 0x8000001859947223 */ /* 0x000fc40000010094 */
[C---:B------:R-:W-:Y:S02]  /*5f70*/  FFMA.FTZ R140, R91.reuse, R162, R140 ;  /* 0x000000a25b8c7223 */ /* 0x040fe4000001008c */
[----:B------:R-:W-:Y:S02]  /*5f80*/  FFMA.FTZ R148, R91, -R26, R148 ;  /* 0x8000001a5b947223 */ /* 0x000fe40000010094 */
[----:B------:R-:W-:Y:S02]  /*5f90*/  FFMA.FTZ R140, R93, R168, R140 ;  /* 0x000000a85d8c7223 */ /* 0x000fe4000001008c */
[C---:B0-----:R-:W-:Y:S02]  /*5fa0*/  FMUL.FTZ R12, R134.reuse, -R197 ;  /* 0x800000c5860c7220 */ /* 0x041fe40000410000 */
[-C--:B------:R-:W-:Y:S02]  /*5fb0*/  FMUL.FTZ R134, R134, -R147.reuse ;  /* 0x8000009386867220 */ /* 0x080fe40000410000 */
[----:B------:R-:W-:-:S02]  /*5fc0*/  FFMA.FTZ R203, R114, R147, R12 ;  /* 0x0000009372cb7223 */ /* 0x000fc4000001000c */
[----:B------:R-:W-:Y:S02]  /*5fd0*/  FFMA.FTZ R134, R114, R197, -R134 ;  /* 0x000000c572867223 */ /* 0x000fe40000010886 */
[----:B------:R-:W-:Y:S02]  /*5fe0*/  FADD.FTZ R203, -R146, R203 ;  /* 0x000000cb92cb7221 */ /* 0x000fe40000010100 */
[----:B------:R-:W-:Y:S02]  /*5ff0*/  FADD.FTZ R205, R145, R134 ;  /* 0x0000008691cd7221 */ /* 0x000fe40000010000 */
[----:B------:R-:W-:Y:S02]  /*6000*/  FFMA.FTZ R148, R93, -R158, R148 ;  /* 0x8000009e5d947223 */ /* 0x000fe40000010094 */
[----:B------:R-:W-:Y:S02]  /*6010*/  FMUL.FTZ R12, R124, -R203 ;  /* 0x800000cb7c0c7220 */ /* 0x000fe40000410000 */
[----:B------:R-:W-:-:S02]  /*6020*/  FFMA.FTZ R140, R95, R170, R140 ;  /* 0x000000aa5f8c7223 */ /* 0x000fc4000001008c */
[----:B------:R-:W-:Y:S02]  /*6030*/  FMUL.FTZ R124, R124, -R205 ;  /* 0x800000cd7c7c7220 */ /* 0x000fe40000410000 */
[----:B------:R-:W-:Y:S02]  /*6040*/  FFMA.FTZ R148, R95, -R164, R148 ;  /* 0x800000a45f947223 */ /* 0x000fe40000010094 */
[----:B------:R-:W-:Y:S02]  /*6050*/  FFMA.FTZ R140, R97, R172, R140 ;  /* 0x000000ac618c7223 */ /* 0x000fe4000001008c */
[----:B------:R-:W-:Y:S02]  /*6060*/  FMUL.FTZ R13, R23, R210 ;  /* 0x000000d2170d7220 */ /* 0x000fe40000410000 */
[----:B------:R-:W-:Y:S02]  /*6070*/  FFMA.FTZ R207, R132, R203, R124 ;  /* 0x000000cb84cf7223 */ /* 0x000fe4000001007c */
[----:B------:R-:W-:-:S02]  /*6080*/  FFMA.FTZ R148, R97, -R174, R148 ;  /* 0x800000ae61947223 */ /* 0x000fc40000010094 */
[----:B------:R-:W-:Y:S02]  /*6090*/  FFMA.FTZ R145, R132, R205, -R12 ;  /* 0x000000cd84917223 */ /* 0x000fe4000001080c */
[----:B------:R-:W-:Y:S02]  /*60a0*/  FFMA.FTZ R140, R99, R178, R140 ;  /* 0x000000b2638c7223 */ /* 0x000fe4000001008c */
[-C--:B------:R-:W-:Y:S02]  /*60b0*/  FMUL.FTZ R15, R23, R194.reuse ;  /* 0x000000c2170f7220 */ /* 0x080fe40000410000 */
[----:B------:R-:W-:Y:S02]  /*60c0*/  FFMA.FTZ R14, R22, R194, -R13 ;  /* 0x000000c2160e7223 */ /* 0x000fe4000001080d */
[----:B------:R-:W-:Y:S02]  /*60d0*/  FADD.FTZ R207, -R142, R207 ;  /* 0x000000cf8ecf7221 */ /* 0x000fe40000010100 */
[----:B------:R-:W-:-:S02]  /*60e0*/  FFMA.FTZ R148, R99, -R176, R148 ;  /* 0x800000b063947223 */ /* 0x000fc40000010094 */
[----:B------:R-:W-:Y:S02]  /*60f0*/  FMUL.FTZ R194, R72, R194 ;  /* 0x000000c248c27220 */ /* 0x000fe40000410000 */
[----:B------:R-:W-:Y:S02]  /*6100*/  FADD.FTZ R145, R144, R145 ;  /* 0x0000009190917221 */ /* 0x000fe40000010000 */
[----:B------:R-:W-:Y:S02]  /*6110*/  FMUL.FTZ R12, R72, R210 ;  /* 0x000000d2480c7220 */ /* 0x000fe40000410000 */
[C---:B------:R-:W-:Y:S02]  /*6120*/  FFMA.FTZ R140, R112.reuse, R211, R140 ;  /* 0x000000d3708c7223 */ /* 0x040fe4000001008c */
[----:B------:R-:W-:Y:S02]  /*6130*/  FMUL.FTZ R116, R199, R14 ;  /* 0x0000000ec7747220 */ /* 0x000fe40000410000 */
[----:B------:R-:W-:-:S02]  /*6140*/  FFMA.FTZ R148, R112, -R199, R148 ;  /* 0x800000c770947223 */ /* 0x000fc40000010094 */
[----:B------:R-:W-:Y:S02]  /*6150*/  FFMA.FTZ R211, -R72, R143, R211 ;  /* 0x0000008f48d37223 */ /* 0x000fe400000101d3 */
[C---:B------:R-:W-:Y:S02]  /*6160*/  FMUL.FTZ R13, R199.reuse, R194 ;  /* 0x000000c2c70d7220 */ /* 0x040fe40000410000 */
[C---:B------:R-:W-:Y:S02]  /*6170*/  FMUL.FTZ R14, R122.reuse, -R207 ;  /* 0x800000cf7a0e7220 */ /* 0x040fe40000410000 */
[----:B------:R-:W-:Y:S02]  /*6180*/  FMUL.FTZ R199, R199, R12 ;  /* 0x0000000cc7c77220 */ /* 0x000fe40000410000 */
[----:B------:R-:W-:Y:S02]  /*6190*/  FMUL.FTZ R122, R122, -R145 ;  /* 0x800000917a7a7220 */ /* 0x000fe40000410000 */
[----:B------:R-:W-:-:S02]  /*61a0*/  FADD.FTZ R51, R12, R51 ;  /* 0x000000330c337221 */ /* 0x000fc40000010000 */
[C---:B------:R-:W-:Y:S02]  /*61b0*/  FFMA.FTZ R13, R211.reuse, R12, R13 ;  /* 0x0000000cd30d7223 */ /* 0x040fe4000001000d */
[----:B------:R-:W-:Y:S02]  /*61c0*/  FFMA.FTZ R12, R211, R194, -R199 ;  /* 0x000000c2d30c7223 */ /* 0x000fe400000108c7 */
[C---:B------:R-:W-:Y:S02]  /*61d0*/  FFMA.FTZ R122, R126.reuse, R207, R122 ;  /* 0x000000cf7e7a7223 */ /* 0x040fe4000001007a */
[----:B------:R-:W-:Y:S02]  /*61e0*/  FFMA.FTZ R199, R126, R145, -R14 ;  /* 0x000000917ec77223 */ /* 0x000fe4000001080e */
[----:B------:R-:W-:Y:S02]  /*61f0*/  FFMA.FTZ R114, R22, R210, R15 ;  /* 0x000000d216727223 */ /* 0x000fe4000001000f */
[----:B------:R-:W-:-:S02]  /*6200*/  FMUL.FTZ R15, R23, R175 ;  /* 0x000000af170f7220 */ /* 0x000fc40000410000 */
[----:B------:R-:W-:Y:S02]  /*6210*/  FADD.FTZ R151, -R151, R122 ;  /* 0x0000007a97977221 */ /* 0x000fe40000010100 */
[----:B------:R-:W-:Y:S02]  /*6220*/  FADD.FTZ R199, R152, R199 ;  /* 0x000000c798c77221 */ /* 0x000fe40000010000 */
[----:B------:R-:W-:Y:S02]  /*6230*/  FFMA.FTZ R209, R22, R177, -R15 ;  /* 0x000000b116d17223 */ /* 0x000fe4000001080f */
[C---:B------:R-:W-:Y:S02]  /*6240*/  FMUL.FTZ R15, R120.reuse, -R151 ;  /* 0x80000097780f7220 */ /* 0x040fe40000410000 */
[----:B------:R-:W-:Y:S02]  /*6250*/  FMUL.FTZ R120, R120, -R199 ;  /* 0x800000c778787220 */ /* 0x000fe40000410000 */
[----:B------:R-:W-:-:S02]  /*6260*/  FFMA.FTZ R114, R211, R114, R116 ;  /* 0x00000072d3727223 */ /* 0x000fc40000010074 */
[----:B------:R-:W-:Y:S02]  /*6270*/  FFMA.FTZ R211, R128, R151, R120 ;  /* 0x0000009780d37223 */ /* 0x000fe40000010078 */
[----:B------:R-:W-:Y:S02]  /*6280*/  FMUL.FTZ R116, R190, R209 ;  /* 0x000000d1be747220 */ /* 0x000fe40000410000 */
[----:B------:R-:W-:Y:S02]  /*6290*/  FMUL.FTZ R14, R23, R177 ;  /* 0x000000b1170e7220 */ /* 0x000fe40000410000 */
[----:B------:R-:W-:Y:S02]  /*62a0*/  FFMA.FTZ R209, R128, R199, -R15 ;  /* 0x000000c780d17223 */ /* 0x000fe4000001080f */
[----:B------:R-:W-:Y:S02]  /*62b0*/  FFMA.FTZ R15, R143, R210, R114 ;  /* 0x000000d28f0f7223 */ /* 0x000fe40000010072 */
[----:B------:R-:W-:-:S02]  /*62c0*/  FADD.FTZ R143, -R154, R211 ;  /* 0x000000d39a8f7221 */ /* 0x000fc40000010100 */
[----:B------:R-:W-:Y:S02]  /*62d0*/  FFMA.FTZ R213, R22, R175, R14 ;  /* 0x000000af16d57223 */ /* 0x000fe4000001000e */
[----:B------:R-:W-:Y:S02]  /*62e0*/  FFMA.FTZ R130, -R70, R141, R192 ;  /* 0x0000008d46827223 */ /* 0x000fe400000101c0 */
[----:B------:R-:W-:Y:S02]  /*62f0*/  FMUL.FTZ R132, R92, R151 ;  /* 0x000000975c847220 */ /* 0x000fe40000410000 */
[----:B------:R-:W-:Y:S02]  /*6300*/  FADD.FTZ R28, R28, R209 ;  /* 0x000000d11c1c7221 */ /* 0x000fe40000010000 */
[----:B------:R-:W-:Y:S02]  /*6310*/  FMUL.FTZ R118, R94, R143 ;  /* 0x0000008f5e767220 */ /* 0x000fe40000410000 */
[----:B------:R-:W-:-:S02]  /*6320*/  FFMA.FTZ R120, R130, R213, R116 ;  /* 0x000000d582787223 */ /* 0x000fc40000010074 */
[C---:B------:R-:W-:Y:S02]  /*6330*/  FFMA.FTZ R167, -R92.reuse, R117, R167 ;  /* 0x000000755ca77223 */ /* 0x040fe400000101a7 */
[----:B------:R-:W-:Y:S02]  /*6340*/  FMUL.FTZ R116, R92, R199 ;  /* 0x000000c75c747220 */ /* 0x000fe40000410000 */
[----:B------:R-:W-:Y:S02]  /*6350*/  FMUL.FTZ R124, R29, R132 ;  /* 0x000000841d7c7220 */ /* 0x000fe40000410000 */
[C---:B------:R-:W-:Y:S02]  /*6360*/  FFMA.FTZ R161, -R94.reuse, R115, R161 ;  /* 0x000000735ea17223 */ /* 0x040fe400000101a1 */
[----:B------:R-:W-:Y:S02]  /*6370*/  FMUL.FTZ R114, R94, R28 ;  /* 0x0000001c5e727220 */ /* 0x000fe40000410000 */
[----:B------:R-:W-:-:S02]  /*6380*/  FMUL.FTZ R122, R25, R118 ;  /* 0x00000076197a7220 */ /* 0x000fc40000410000 */
[C---:B------:R-:W-:Y:S02]  /*6390*/  FMUL.FTZ R211, R70.reuse, R177 ;  /* 0x000000b146d37220 */ /* 0x040fe40000410000 */
[----:B------:R-:W-:Y:S02]  /*63a0*/  FFMA.FTZ R177, R167, R116, R124 ;  /* 0x00000074a7b17223 */ /* 0x000fe4000001007c */
[-C--:B------:R-:W-:Y:S02]  /*63b0*/  FFMA.FTZ R122, R161, R114.reuse, R122 ;  /* 0x00000072a17a7223 */ /* 0x080fe4000001007a */
[----:B------:R-:W-:Y:S02]  /*63c0*/  FMUL.FTZ R124, R25, R114 ;  /* 0x00000072197c7220 */ /* 0x000fe40000410000 */
[----:B------:R-:W-:Y:S02]  /*63d0*/  FMUL.FTZ R209, R70, R175 ;  /* 0x000000af46d17220 */ /* 0x000fe40000410000 */
[----:B------:R-:W-:-:S02]  /*63e0*/  FFMA.FTZ R126, R111, -R190, R148 ;  /* 0x800000be6f7e7223 */ /* 0x000fc40000010094 */
[C---:B------:R-:W-:Y:S02]  /*63f0*/  FMUL.FTZ R128, R190.reuse, R211 ;  /* 0x000000d3be807220 */ /* 0x040fe40000410000 */
[----:B------:R-:W-:Y:S02]  /*6400*/  FADD.FTZ R122, RZ, R122 ;  /* 0x0000007aff7a7221 */ /* 0x000fe40000010000 */
[----:B------:R-:W-:Y:S02]  /*6410*/  FFMA.FTZ R124, R161, R118, -R124 ;  /* 0x00000076a17c7223 */ /* 0x000fe4000001087c */
[----:B------:R-:W-:Y:S02]  /*6420*/  FMUL.FTZ R190, R190, R209 ;  /* 0x000000d1bebe7220 */ /* 0x000fe40000410000 */
[----:B------:R-:W-:Y:S02]  /*6430*/  FMUL.FTZ R118, R23, R180 ;  /* 0x000000b417767220 */ /* 0x000fe40000410000 */
[----:B------:R-:W-:-:S02]  /*6440*/  FMUL.FTZ R134, R29, R116 ;  /* 0x000000741d867220 */ /* 0x000fc40000410000 */
[----:B------:R-:W-:Y:S02]  /*6450*/  FMUL.FTZ R136, R90, R207 ;  /* 0x000000cf5a887220 */ /* 0x000fe40000410000 */
[----:B------:R-:W-:Y:S02]  /*6460*/  FFMA.FTZ R128, R130, R209, R128 ;  /* 0x000000d182807223 */ /* 0x000fe40000010080 */
[----:B------:R-:W-:Y:S02]  /*6470*/  FADD.FTZ R122, R122, R177 ;  /* 0x000000b17a7a7221 */ /* 0x000fe40000010000 */
[----:B------:R-:W-:Y:S02]  /*6480*/  FFMA.FTZ R130, R130, R211, -R190 ;  /* 0x000000d382827223 */ /* 0x000fe400000108be */
[----:B------:R-:W-:Y:S02]  /*6490*/  FFMA.FTZ R177, R22, R179, -R118 ;  /* 0x000000b316b17223 */ /* 0x000fe40000010876 */
[----:B------:R-:W-:-:S02]  /*64a0*/  FFMA.FTZ R211, R167, R132, -R134 ;  /* 0x00000084a7d37223 */ /* 0x000fc40000010886 */
[C---:B------:R-:W-:Y:S02]  /*64b0*/  FMUL.FTZ R118, R90.reuse, R145 ;  /* 0x000000915a767220 */ /* 0x040fe40000410000 */
[----:B------:R-:W-:Y:S02]  /*64c0*/  FFMA.FTZ R163, -R90, R119, R163 ;  /* 0x000000775aa37223 */ /* 0x000fe400000101a3 */
[----:B------:R-:W-:Y:S02]  /*64d0*/  FMUL.FTZ R134, R153, R136 ;  /* 0x0000008899867220 */ /* 0x000fe40000410000 */
[----:B------:R-:W-:Y:S02]  /*64e0*/  FFMA.FTZ R14, R111, R192, R140 ;  /* 0x000000c06f0e7223 */ /* 0x000fe4000001008c */
[----:B------:R-:W-:Y:S02]  /*64f0*/  FADD.FTZ R124, RZ, R124 ;  /* 0x0000007cff7c7221 */ /* 0x000fe40000010000 */
[----:B------:R-:W-:-:S02]  /*6500*/  FMUL.FTZ R152, R74, R179 ;  /* 0x000000b34a987220 */ /* 0x000fc40000410000 */
[----:B------:R-:W-:Y:S02]  /*6510*/  FMUL.FTZ R132, R176, R177 ;  /* 0x000000b1b0847220 */ /* 0x000fe40000410000 */
[-C--:B------:R-:W-:Y:S02]  /*6520*/  FMUL.FTZ R140, R153, R118.reuse ;  /* 0x00000076998c7220 */ /* 0x080fe40000410000 */
[----:B------:R-:W-:Y:S02]  /*6530*/  FFMA.FTZ R177, R163, R118, R134 ;  /* 0x00000076a3b17223 */ /* 0x000fe40000010086 */
[----:B------:R-:W-:Y:S02]  /*6540*/  FADD.FTZ R50, R209, R50 ;  /* 0x00000032d1327221 */ /* 0x000fe40000010000 */
[----:B------:R-:W-:Y:S02]  /*6550*/  FADD.FTZ R211, R124, R211 ;  /* 0x000000d37cd37221 */ /* 0x000fe40000010000 */
[----:B------:R-:W-:-:S02]  /*6560*/  FMUL.FTZ R213, R74, R180 ;  /* 0x000000b44ad57220 */ /* 0x000fc40000410000 */
[----:B------:R-:W-:Y:S02]  /*6570*/  FFMA.FTZ R209, -R74, R139, R178 ;  /* 0x0000008b4ad17223 */ /* 0x000fe400000101b2 */
[----:B------:R-:W-:Y:S02]  /*6580*/  FMUL.FTZ R142, R176, R152 ;  /* 0x00000098b08e7220 */ /* 0x000fe40000410000 */
[----:B------:R-:W-:Y:S02]  /*6590*/  FFMA.FTZ R140, R163, R136, -R140 ;  /* 0x00000088a38c7223 */ /* 0x000fe4000001088c */
[----:B------:R-:W-:Y:S02]  /*65a0*/  FMUL.FTZ R124, R86, R197 ;  /* 0x000000c5567c7220 */ /* 0x000fe40000410000 */
[----:B------:R-:W-:Y:S02]  /*65b0*/  FADD.FTZ R177, R122, R177 ;  /* 0x000000b17ab17221 */ /* 0x000fe40000010000 */
[----:B------:R-:W-:-:S02]  /*65c0*/  FMUL.FTZ R136, R88, R203 ;  /* 0x000000cb58887220 */ /* 0x000fc40000410000 */
[----:B------:R-:W-:Y:S02]  /*65d0*/  FMUL.FTZ R122, R88, R205 ;  /* 0x000000cd587a7220 */ /* 0x000fe40000410000 */
[----:B------:R-:W-:Y:S02]  /*65e0*/  FFMA.FTZ R134, R209, R213, R142 ;  /* 0x000000d5d1867223 */ /* 0x000fe4000001008e */
[C---:B------:R-:W-:Y:S02]  /*65f0*/  FFMA.FTZ R165, -R86.reuse, R113, R165 ;  /* 0x0000007156a57223 */ /* 0x040fe400000101a5 */
[----:B------:R-:W-:Y:S02]  /*6600*/  FMUL.FTZ R146, R86, R147 ;  /* 0x0000009356927220 */ /* 0x000fe40000410000 */
[----:B------:R-:W-:Y:S02]  /*6610*/  FMUL.FTZ R148, R157, R124 ;  /* 0x0000007c9d947220 */ /* 0x000fe40000410000 */
[----:B------:R-:W-:-:S02]  /*6620*/  FFMA.FTZ R169, -R88, R121, R169 ;  /* 0x0000007958a97223 */ /* 0x000fc400000101a9 */
[C---:B------:R-:W-:Y:S02]  /*6630*/  FMUL.FTZ R142, R155.reuse, R136 ;  /* 0x000000889b8e7220 */ /* 0x040fe40000410000 */
[----:B------:R-:W-:Y:S02]  /*6640*/  FMUL.FTZ R144, R155, R122 ;  /* 0x0000007a9b907220 */ /* 0x000fe40000410000 */
[----:B------:R-:W-:Y:S02]  /*6650*/  FFMA.FTZ R215, R165, R146, -R148 ;  /* 0x00000092a5d77223 */ /* 0x000fe40000010894 */
[----:B------:R-:W-:Y:S02]  /*6660*/  FADD.FTZ R52, R213, R52 ;  /* 0x00000034d5347221 */ /* 0x000fe40000010000 */
[----:B------:R-:W-:Y:S02]  /*6670*/  FMUL.FTZ R176, R176, R213 ;  /* 0x000000d5b0b07220 */ /* 0x000fe40000410000 */
[----:B------:R-:W-:-:S02]  /*6680*/  FFMA.FTZ R142, R169, R122, R142 ;  /* 0x0000007aa98e7223 */ /* 0x000fc4000001008e */
[----:B------:R-:W-:Y:S02]  /*6690*/  FMUL.FTZ R146, R157, R146 ;  /* 0x000000929d927220 */ /* 0x000fe40000410000 */
[----:B------:R-:W-:Y:S02]  /*66a0*/  FFMA.FTZ R213, R169, R136, -R144 ;  /* 0x00000088a9d57223 */ /* 0x000fe40000010890 */
[----:B------:R-:W-:Y:S02]  /*66b0*/  FADD.FTZ R140, R211, R140 ;  /* 0x0000008cd38c7221 */ /* 0x000fe40000010000 */
[----:B------:R-:W-:Y:S02]  /*66c0*/  FMUL.FTZ R217, R84, R149 ;  /* 0x0000009554d97220 */ /* 0x000fe40000410000 */
[----:B------:R-:W-:Y:S02]  /*66d0*/  FADD.FTZ R142, R177, R142 ;  /* 0x0000008eb18e7221 */ /* 0x000fe40000010000 */
[----:B------:R-:W-:-:S02]  /*66e0*/  FFMA.FTZ R211, R165, R124, R146 ;  /* 0x0000007ca5d37223 */ /* 0x000fc40000010092 */
[C---:B------:R-:W-:Y:S02]  /*66f0*/  FFMA.FTZ R156, -R84.reuse, R123, R156 ;  /* 0x0000007b549c7223 */ /* 0x040fe4000001019c */
[----:B------:R-:W-:Y:S02]  /*6700*/  FMUL.FTZ R177, R84, R195 ;  /* 0x000000c354b17220 */ /* 0x000fe40000410000 */
[----:B------:R-:W-:Y:S02]  /*6710*/  FMUL.FTZ R136, R24, R217 ;  /* 0x000000d918887220 */ /* 0x000fe40000410000 */
[----:B------:R-:W-:Y:S02]  /*6720*/  FADD.FTZ R140, R140, R213 ;  /* 0x000000d58c8c7221 */ /* 0x000fe40000010000 */
[----:B------:R-:W-:Y:S02]  /*6730*/  FADD.FTZ R142, R142, R211 ;  /* 0x000000d38e8e7221 */ /* 0x000fe40000010000 */
[----:B------:R-:W-:-:S02]  /*6740*/  FMUL.FTZ R144, R24, R177 ;  /* 0x000000b118907220 */ /* 0x000fc40000410000 */
[----:B------:R-:W-:Y:S02]  /*6750*/  FFMA.FTZ R211, R156, R177, R136 ;  /* 0x000000b19cd37223 */ /* 0x000fe40000010088 */
[----:B------:R-:W-:Y:S02]  /*6760*/  FADD.FTZ R140, R140, R215 ;  /* 0x000000d78c8c7221 */ /* 0x000fe40000010000 */
[----:B------:R-:W-:Y:S02]  /*6770*/  FMUL.FTZ R215, R82, R201 ;  /* 0x000000c952d77220 */ /* 0x000fe40000410000 */
[----:B------:R-:W-:Y:S02]  /*6780*/  FFMA.FTZ R217, R156, R217, -R144 ;  /* 0x000000d99cd97223 */ /* 0x000fe40000010890 */
[----:B------:R-:W-:Y:S02]  /*6790*/  FADD.FTZ R142, R142, R211 ;  /* 0x000000d38e8e7221 */ /* 0x000fe40000010000 */
[----:B------:R-:W-:-:S02]  /*67a0*/  FFMA.FTZ R162, -R82, R125, R162 ;  /* 0x0000007d52a27223 */ /* 0x000fc400000101a2 */
[----:B------:R-:W-:Y:S02]  /*67b0*/  FMUL.FTZ R211, R82, R189 ;  /* 0x000000bd52d37220 */ /* 0x000fe40000410000 */
[----:B------:R-:W-:Y:S02]  /*67c0*/  FMUL.FTZ R144, R26, R215 ;  /* 0x000000d71a907220 */ /* 0x000fe40000410000 */
[----:B------:R-:W-:Y:S02]  /*67d0*/  FMUL.FTZ R213, R80, R188 ;  /* 0x000000bc50d57220 */ /* 0x000fe40000410000 */
[-C--:B------:R-:W-:Y:S02]  /*67e0*/  FMUL.FTZ R146, R26, R211.reuse ;  /* 0x000000d31a927220 */ /* 0x080fe40000410000 */
[----:B------:R-:W-:Y:S02]  /*67f0*/  FFMA.FTZ R219, R162, R211, R144 ;  /* 0x000000d3a2db7223 */ /* 0x000fe40000010090 */
[----:B------:R-:W-:-:S02]  /*6800*/  FFMA.FTZ R168, -R80, R127, R168 ;  /* 0x0000007f50a87223 */ /* 0x000fc400000101a8 */
[----:B------:R-:W-:Y:S02]  /*6810*/  FMUL.FTZ R223, R80, R187 ;  /* 0x000000bb50df7220 */ /* 0x000fe40000410000 */
[----:B------:R-:W-:Y:S02]  /*6820*/  FMUL.FTZ R144, R158, R213 ;  /* 0x000000d59e907220 */ /* 0x000fe40000410000 */
[----:B------:R-:W-:Y:S02]  /*6830*/  FFMA.FTZ R221, R162, R215, -R146 ;  /* 0x000000d7a2dd7223 */ /* 0x000fe40000010892 */
[----:B------:R-:W-:Y:S02]  /*6840*/  FADD.FTZ R142, R142, R219 ;  /* 0x000000db8e8e7221 */ /* 0x000fe40000010000 */
[----:B------:R-:W-:Y:S02]  /*6850*/  FADD.FTZ R140, R140, R217 ;  /* 0x000000d98c8c7221 */ /* 0x000fe40000010000 */
[----:B------:R-:W-:-:S02]  /*6860*/  FMUL.FTZ R219, R78, R185 ;  /* 0x000000b94edb7220 */ /* 0x000fc40000410000 */
[----:B------:R-:W-:Y:S02]  /*6870*/  FMUL.FTZ R215, R78, R182 ;  /* 0x000000b64ed77220 */ /* 0x000fe40000410000 */
[----:B------:R-:W-:Y:S02]  /*6880*/  FFMA.FTZ R217, R168, R223, -R144 ;  /* 0x000000dfa8d97223 */ /* 0x000fe40000010890 */
[----:B------:R-:W-:Y:S02]  /*6890*/  FFMA.FTZ R170, -R78, R133, R170 ;  /* 0x000000854eaa7223 */ /* 0x000fe400000101aa */
[C---:B------:R-:W-:Y:S02]  /*68a0*/  FMUL.FTZ R144, R164.reuse, R219 ;  /* 0x000000dba4907220 */ /* 0x040fe40000410000 */
[----:B------:R-:W-:Y:S02]  /*68b0*/  FMUL.FTZ R146, R164, R215 ;  /* 0x000000d7a4927220 */ /* 0x000fe40000410000 */
[----:B------:R-:W-:-:S02]  /*68c0*/  FADD.FTZ R140, R140, R221 ;  /* 0x000000dd8c8c7221 */ /* 0x000fc40000010000 */
[----:B------:R-:W-:Y:S02]  /*68d0*/  FADD.FTZ R106, R15, R106 ;  /* 0x0000006a0f6a7221 */ /* 0x000fe40000010000 */
[----:B------:R-:W-:Y:S02]  /*68e0*/  FMUL.FTZ R15, R76, R181 ;  /* 0x000000b54c0f7220 */ /* 0x000fe40000410000 */
[----:B------:R-:W-:Y:S02]  /*68f0*/  FMUL.FTZ R223, R158, R223 ;  /* 0x000000df9edf7220 */ /* 0x000fe40000410000 */
[C---:B------:R-:W-:Y:S02]  /*6900*/  FFMA.FTZ R221, R170.reuse, R215, R144 ;  /* 0x000000d7aadd7223 */ /* 0x040fe40000010090 */
[----:B------:R-:W-:Y:S02]  /*6910*/  FFMA.FTZ R219, R170, R219, -R146 ;  /* 0x000000dbaadb7223 */ /* 0x000fe40000010892 */
[----:B------:R-:W-:-:S02]  /*6920*/  FADD.FTZ R140, R140, R217 ;  /* 0x000000d98c8c7221 */ /* 0x000fc40000010000 */
[C---:B------:R-:W-:Y:S02]  /*6930*/  FFMA.FTZ R172, -R76.reuse, R137, R172 ;  /* 0x000000894cac7223 */ /* 0x040fe400000101ac */
[----:B------:R-:W-:Y:S02]  /*6940*/  FMUL.FTZ R217, R76, R183 ;  /* 0x000000b74cd97220 */ /* 0x000fe40000410000 */
[----:B------:R-:W-:Y:S02]  /*6950*/  FMUL.FTZ R144, R174, R15 ;  /* 0x0000000fae907220 */ /* 0x000fe40000410000 */
[----:B------:R-:W-:Y:S02]  /*6960*/  FFMA.FTZ R223, R168, R213, R223 ;  /* 0x000000d5a8df7223 */ /* 0x000fe400000100df */
[----:B------:R-:W-:Y:S02]  /*6970*/  FADD.FTZ R140, R140, R219 ;  /* 0x000000db8c8c7221 */ /* 0x000fe40000010000 */
[----:B------:R-:W-:-:S02]  /*6980*/  FFMA.FTZ R219, R172, R217, -R144 ;  /* 0x000000d9acdb7223 */ /* 0x000fc40000010890 */
[----:B------:R-:W-:Y:S02]  /*6990*/  FADD.FTZ R142, R142, R223 ;  /* 0x000000df8e8e7221 */ /* 0x000fe40000010000 */
[----:B------:R-:W-:Y:S02]  /*69a0*/  FMUL.FTZ R217, R174, R217 ;  /* 0x000000d9aed97220 */ /* 0x000fe40000410000 */
[----:B------:R-:W-:Y:S02]  /*69b0*/  FADD.FTZ R142, R142, R221 ;  /* 0x000000dd8e8e7221 */ /* 0x000fe40000010000 */
[----:B------:R-:W-:Y:S02]  /*69c0*/  FFMA.FTZ R217, R172, R15, R217 ;  /* 0x0000000facd97223 */ /* 0x000fe400000100d9 */
[----:B------:R-:W-:Y:S02]  /*69d0*/  FFMA.FTZ R136, R209, R152, -R176 ;  /* 0x00000098d1887223 */ /* 0x000fe400000108b0 */
[----:B------:R-:W-:-:S02]  /*69e0*/  FADD.FTZ R217, R142, R217 ;  /* 0x000000d98ed97221 */ /* 0x000fc40000010000 */
[----:B------:R-:W-:Y:S02]  /*69f0*/  FADD.FTZ R219, R140, R219 ;  /* 0x000000db8cdb7221 */ /* 0x000fe40000010000 */
[C---:B------:R-:W-:Y:S02]  /*6a00*/  FMUL.FTZ R221, R68.reuse, R166 ;  /* 0x000000a644dd7220 */ /* 0x040fe40000410000 */
[----:B------:R-:W-:Y:S02]  /*6a10*/  FMUL.FTZ R223, R68, R173 ;  /* 0x000000ad44df7220 */ /* 0x000fe40000410000 */
[----:B------:R-:W-:Y:S02]  /*6a20*/  FADD.FTZ R134, R217, R134 ;  /* 0x00000086d9867221 */ /* 0x000fe40000010000 */
[----:B------:R-:W-:Y:S02]  /*6a30*/  FADD.FTZ R219, R219, R136 ;  /* 0x00000088dbdb7221 */ /* 0x000fe40000010000 */
[----:B------:R-:W-:-:S02]  /*6a40*/  FFMA.FTZ R14, R109, R186, R14 ;  /* 0x000000ba6d0e7223 */ /* 0x000fc4000001000e */
[----:B------:R-:W-:Y:S02]  /*6a50*/  FFMA.FTZ R186, -R68, R131, R186 ;  /* 0x0000008344ba7223 */ /* 0x000fe400000101ba */
[C---:B------:R-:W-:Y:S02]  /*6a60*/  FMUL.FTZ R146, R184.reuse, R221 ;  /* 0x000000ddb8927220 */ /* 0x040fe40000410000 */
[----:B------:R-:W-:Y:S02]  /*6a70*/  FMUL.FTZ R144, R184, R223 ;  /* 0x000000dfb8907220 */ /* 0x000fe40000410000 */
[----:B------:R-:W-:Y:S02]  /*6a80*/  FMUL.FTZ R142, R66, R171 ;  /* 0x000000ab428e7220 */ /* 0x000fe40000410000 */
[----:B------:R-:W-:Y:S02]  /*6a90*/  FFMA.FTZ R138, R138, R191, R198 ;  /* 0x000000bf8a8a7223 */ /* 0x000fe400000100c6 */
[----:B------:R-:W-:-:S02]  /*6aa0*/  FMUL.FTZ R140, R66, R160 ;  /* 0x000000a0428c7220 */ /* 0x000fc40000410000 */
[----:B------:R-:W-:Y:S02]  /*6ab0*/  FADD.FTZ R13, R134, R13 ;  /* 0x0000000d860d7221 */ /* 0x000fe40000010000 */
[----:B------:R-:W-:Y:S02]  /*6ac0*/  FADD.FTZ R219, R219, R12 ;  /* 0x0000000cdbdb7221 */ /* 0x000fe40000010000 */
[C---:B------:R-:W-:Y:S02]  /*6ad0*/  FFMA.FTZ R223, R186.reuse, R223, -R146 ;  /* 0x000000dfbadf7223 */ /* 0x040fe40000010892 */
[----:B------:R-:W-:Y:S02]  /*6ae0*/  FFMA.FTZ R14, R107, R193, R14 ;  /* 0x000000c16b0e7223 */ /* 0x000fe4000001000e */
[----:B------:R-:W-:Y:S02]  /*6af0*/  FADD.FTZ R49, R221, R49 ;  /* 0x00000031dd317221 */ /* 0x000fe40000010000 */
[----:B------:R-:W-:-:S02]  /*6b00*/  FFMA.FTZ R144, R186, R221, R144 ;  /* 0x000000ddba907223 */ /* 0x000fc40000010090 */
[----:B------:R-:W-:Y:S02]  /*6b10*/  FFMA.FTZ R193, -R66, R135, R193 ;  /* 0x0000008742c17223 */ /* 0x000fe400000101c1 */
[C---:B------:R-:W-:Y:S02]  /*6b20*/  FMUL.FTZ R146, R191.reuse, R142 ;  /* 0x0000008ebf927220 */ /* 0x040fe40000410000 */
[----:B------:R-:W-:Y:S02]  /*6b30*/  FMUL.FTZ R148, R191, R140 ;  /* 0x0000008cbf947220 */ /* 0x000fe40000410000 */
[C---:B------:R-:W-:Y:S02]  /*6b40*/  FFMA.FTZ R150, R64.reuse, R129, R150 ;  /* 0x0000008140967223 */ /* 0x040fe40000010096 */
[----:B------:R-:W-:Y:S02]  /*6b50*/  FMUL.FTZ R225, R64, R159 ;  /* 0x0000009f40e17220 */ /* 0x000fe40000410000 */
[----:B------:R-:W-:-:S02]  /*6b60*/  FADD.FTZ R138, RZ, R138 ;  /* 0x0000008aff8a7221 */ /* 0x000fc40000010000 */
[----:B------:R-:W-:Y:S02]  /*6b70*/  FMUL.FTZ R221, R64, R27 ;  /* 0x0000001b40dd7220 */ /* 0x000fe40000410000 */
[----:B------:R-:W-:Y:S02]  /*6b80*/  FADD.FTZ R130, R219, R130 ;  /* 0x00000082db827221 */ /* 0x000fe40000010000 */
[----:B------:R-:W-:Y:S02]  /*6b90*/  FADD.FTZ R13, R13, R128 ;  /* 0x000000800d0d7221 */ /* 0x000fe40000010000 */
[----:B------:R-:W-:Y:S02]  /*6ba0*/  FADD.FTZ R48, R140, R48 ;  /* 0x000000308c307221 */ /* 0x000fe40000010000 */
[C---:B------:R-:W-:Y:S02]  /*6bb0*/  FFMA.FTZ R146, R193.reuse, R140, R146 ;  /* 0x0000008cc1927223 */ /* 0x040fe40000010092 */
[----:B------:R-:W-:-:S02]  /*6bc0*/  FFMA.FTZ R217, R193, R142, -R148 ;  /* 0x0000008ec1d97223 */ /* 0x000fc40000010894 */
[----:B------:R-:W-:Y:S02]  /*6bd0*/  FFMA.FTZ R134, -R64, R129, R150 ;  /* 0x0000008140867223 */ /* 0x000fe40000010196 */
[C---:B------:R-:W-:Y:S02]  /*6be0*/  FMUL.FTZ R136, R138.reuse, R225 ;  /* 0x000000e18a887220 */ /* 0x040fe40000410000 */
[----:B------:R-:W-:Y:S02]  /*6bf0*/  FMUL.FTZ R140, R138, R221 ;  /* 0x000000dd8a8c7220 */ /* 0x000fe40000410000 */
[----:B------:R-:W-:Y:S02]  /*6c00*/  FFMA.FTZ R126, R109, -R184, R126 ;  /* 0x800000b86d7e7223 */ /* 0x000fe4000001007e */
[----:B------:R-:W-:Y:S02]  /*6c10*/  FADD.FTZ R130, R130, R223 ;  /* 0x000000df82827221 */ /* 0x000fe40000010000 */
[----:B------:R-:W-:-:S02]  /*6c20*/  FADD.FTZ R13, R13, R144 ;  /* 0x000000900d0d7221 */ /* 0x000fc40000010000 */
[----:B------:R-:W-:Y:S02]  /*6c30*/  FMUL.FTZ R179, R23, R179 ;  /* 0x000000b317b37220 */ /* 0x000fe40000410000 */
[C---:B------:R-:W-:Y:S02]  /*6c40*/  FFMA.FTZ R136, R134.reuse, R221, R136 ;  /* 0x000000dd86887223 */ /* 0x040fe40000010088 */
[----:B------:R-:W-:Y:S02]  /*6c50*/  FFMA.FTZ R225, R134, R225, -R140 ;  /* 0x000000e186e17223 */ /* 0x000fe4000001088c */
[----:B------:R-:W-:Y:S02]  /*6c60*/  FFMA.FTZ R126, R107, -R191, R126 ;  /* 0x800000bf6b7e7223 */ /* 0x000fe4000001007e */
[----:B------:R-:W-:Y:S02]  /*6c70*/  FADD.FTZ R130, R130, R217 ;  /* 0x000000d982827221 */ /* 0x000fe40000010000 */
[----:B------:R-:W-:-:S02]  /*6c80*/  FADD.FTZ R13, R13, R146 ;  /* 0x000000920d0d7221 */ /* 0x000fc40000010000 */
[----:B------:R-:W-:Y:S02]  /*6c90*/  FFMA.FTZ R179, R22, R180, R179 ;  /* 0x000000b416b37223 */ /* 0x000fe400000100b3 */
[C---:B------:R-:W-:Y:S02]  /*6ca0*/  FFMA.FTZ R14, R105.reuse, R150, R14 ;  /* 0x00000096690e7223 */ /* 0x040fe4000001000e */
[----:B------:R-:W-:Y:S02]  /*6cb0*/  FFMA.FTZ R126, R105, -R138, R126 ;  /* 0x8000008a697e7223 */ /* 0x000fe4000001007e */
[----:B------:R-:W-:Y:S02]  /*6cc0*/  FADD.FTZ R130, R130, R225 ;  /* 0x000000e182827221 */ /* 0x000fe40000010000 */
[----:B------:R-:W-:Y:S01]  /*6cd0*/  FADD.FTZ R136, R13, R136 ;  /* 0x000000880d887221 */ /* 0x000fe20000010000 */
[----:B------:R-:W0:Y:S01]  /*6ce0*/  SHFL.DOWN PT, R140, R126, 0x1, 0x1f ;  /* 0x08201f007e8c7f89 */ /* 0x000e2200000e0000 */
[----:B------:R-:W-:-:S02]  /*6cf0*/  FFMA.FTZ R132, R209, R179, R132 ;  /* 0x000000b3d1847223 */ /* 0x000fc40000010084 */
[----:B------:R-:W-:Y:S01]  /*6d00*/  FMUL.FTZ R12, R23, R166 ;  /* 0x000000a6170c7220 */ /* 0x000fe20000410000 */
[----:B------:R-:W1:Y:S01]  /*6d10*/  SHFL.DOWN PT, R209, R14, 0x1, 0x1f ;  /* 0x08201f000ed17f89 */ /* 0x000e6200000e0000 */
[----:B------:R-:W-:Y:S01]  /*6d20*/  FADD.FTZ R53, R15, R53 ;  /* 0x000000350f357221 */ /* 0x000fe20000010000 */
[----:B------:R-:W-:Y:S01]  /*6d30*/  MOV R15, R126 ;  /* 0x0000007e000f7202 */ /* 0x000fe20000000f00 */
        /* <DEDUP_REMOVED lines=10> */
[----:B------:R-:W-:Y:S02]  /*6de0*/  FFMA.FTZ R132, R139, R180, R132 ;  /* 0x000000b48b847223 */ /* 0x000fe40000010084 */
[C---:B------:R-:W-:Y:S02]  /*6df0*/  FMUL.FTZ R173, R23.reuse, R173 ;  /* 0x000000ad17ad7220 */ /* 0x040fe40000410000 */
[----:B------:R-:W-:Y:S02]  /*6e00*/  FMUL.FTZ R183, R23, R183 ;  /* 0x000000b717b77220 */ /* 0x000fe40000410000 */
[----:B0-----:R-:W-:Y:S02]  /*6e10*/  @!P0 FADD.FTZ R15, R15, R140 ;  /* 0x0000008c0f0f8221 */ /* 0x001fe40000010000 */
[----:B------:R-:W-:-:S02]  /*6e20*/  FFMA.FTZ R173, R22, R166, R173 ;  /* 0x000000a616ad7223 */ /* 0x000fc400000100ad */
[----:B-1----:R-:W-:Y:S01]  /*6e30*/  @!P0 FADD.FTZ R14, R14, R209 ;  /* 0x000000d10e0e8221 */ /* 0x002fe20000010000 */
[----:B------:R-:W-:Y:S01]  /*6e40*/  SHFL.DOWN PT, R130, R15, 0x2, 0x1f ;  /* 0x08401f000f827f89 */ /* 0x000fe200000e0000 */
[----:B------:R-:W-:Y:S02]  /*6e50*/  FMUL.FTZ R126, R23, R160 ;  /* 0x000000a0177e7220 */ /* 0x000fe40000410000 */
[----:B--2---:R-:W-:Y:S01]  /*6e60*/  @!P0 FADD.FTZ R13, R13, R128 ;  /* 0x000000800d0d8221 */ /* 0x004fe20000010000 */
[----:B------:R-:W0:Y:S01]  /*6e70*/  SHFL.DOWN PT, R141, R14, 0x2, 0x1f ;  /* 0x08401f000e8d7f89 */ /* 0x000e2200000e0000 */
[----:B------:R-:W-:Y:S02]  /*6e80*/  FADD.FTZ R75, R120, R75 ;  /* 0x0000004b784b7221 */ /* 0x000fe40000010000 */
[----:B---3--:R-:W-:Y:S01]  /*6e90*/  @!P0 FADD.FTZ R12, R12, R179 ;  /* 0x000000b30c0c8221 */ /* 0x008fe20000010000 */
[----:B------:R-:W1:Y:S01]  /*6ea0*/  SHFL.DOWN PT, R128, R13, 0x2, 0x1f ;  /* 0x08401f000d807f89 */ /* 0x000e6200000e0000 */
[----:B------:R-:W-:Y:S01]  /*6eb0*/  ISETP.GT.AND P0, PT, R33, 0x1d, PT ;  /* 0x0000001d2100780c */ /* 0x000fe20003f04270 */
[----:B------:R-:W-:-:S02]  /*6ec0*/  FFMA.FTZ R173, R186, R173, R184 ;  /* 0x000000adbaad7223 */ /* 0x000fc400000100b8 */
[----:B------:R-:W2:Y:S01]  /*6ed0*/  SHFL.DOWN PT, R139, R12, 0x2, 0x1f ;  /* 0x08401f000c8b7f89 */ /* 0x000ea200000e0000 */
[C---:B------:R-:W-:Y:S02]  /*6ee0*/  FFMA.FTZ R183, R22.reuse, R181, R183 ;  /* 0x000000b516b77223 */ /* 0x040fe400000100b7 */
[C---:B------:R-:W-:Y:S02]  /*6ef0*/  FMUL.FTZ R120, R23.reuse, R182 ;  /* 0x000000b617787220 */ /* 0x040fe40000410000 */
[-C--:B------:R-:W-:Y:S02]  /*6f00*/  FFMA.FTZ R126, R22, R171.reuse, -R126 ;  /* 0x000000ab167e7223 */ /* 0x080fe4000001087e */
[----:B------:R-:W-:Y:S02]  /*6f10*/  FMUL.FTZ R171, R23, R171 ;  /* 0x000000ab17ab7220 */ /* 0x000fe40000410000 */
[----:B------:R-:W-:Y:S02]  /*6f20*/  FFMA.FTZ R173, R131, R166, R173 ;  /* 0x000000a683ad7223 */ /* 0x000fe400000100ad */
[----:B------:R-:W-:-:S02]  /*6f30*/  FFMA.FTZ R174, R172, R183, R174 ;  /* 0x000000b7acae7223 */ /* 0x000fc400000100ae */
[C---:B------:R-:W-:Y:S02]  /*6f40*/  FFMA.FTZ R131, R22.reuse, R185, -R120 ;  /* 0x000000b916837223 */ /* 0x040fe40000010878 */
[----:B------:R-:W-:Y:S02]  /*6f50*/  FMUL.FTZ R126, R191, R126 ;  /* 0x0000007ebf7e7220 */ /* 0x000fe40000410000 */
[----:B------:R-:W-:Y:S02]  /*6f60*/  FFMA.FTZ R120, R22, R160, R171 ;  /* 0x000000a016787223 */ /* 0x000fe400000100ab */
[----:B------:R-:W-:Y:S02]  /*6f70*/  FFMA.FTZ R137, R137, R181, R174 ;  /* 0x000000b589897223 */ /* 0x000fe400000100ae */
[----:B------:R-:W-:Y:S02]  /*6f80*/  FFMA.FTZ R120, R193, R120, R126 ;  /* 0x00000078c1787223 */ /* 0x000fe4000001007e */
[----:B0-----:R-:W-:-:S02]  /*6f90*/  @!P0 FADD.FTZ R14, R14, R141 ;  /* 0x0000008d0e0e8221 */ /* 0x001fc40000010000 */
[----:B------:R-:W-:Y:S02]  /*6fa0*/  @!P0 FADD.FTZ R15, R15, R130 ;  /* 0x000000820f0f8221 */ /* 0x000fe40000010000 */
[----:B-1----:R-:W-:Y:S02]  /*6fb0*/  @!P0 FADD.FTZ R13, R13, R128 ;  /* 0x000000800d0d8221 */ /* 0x002fe40000010000 */
[----:B--2---:R-:W-:Y:S01]  /*6fc0*/  @!P0 FADD.FTZ R12, R12, R139 ;  /* 0x0000008b0c0c8221 */ /* 0x004fe20000010000 */
[----:B------:R-:W-:Y:S01]  /*6fd0*/  SHFL.DOWN PT, R130, R15, 0x4, 0x1f ;  /* 0x08801f000f827f89 */ /* 0x000fe200000e0000 */
[----:B------:R-:W-:Y:S01]  /*6fe0*/  FADD.FTZ R104, R137, R104 ;  /* 0x0000006889687221 */ /* 0x000fe20000010000 */
[----:B------:R-:W-:Y:S01]  /*6ff0*/  ISETP.GT.AND P0, PT, R33, 0x1b, PT ;  /* 0x0000001b2100780c */ /* 0x000fe20003f04270 */
[----:B------:R-:W-:Y:S01]  /*7000*/  FFMA.FTZ R160, R135, R160, R120 ;  /* 0x000000a087a07223 */ /* 0x000fe20000010078 */
[----:B------:R-:W0:Y:S01]  /*7010*/  SHFL.DOWN PT, R137, R14, 0x4, 0x1f ;  /* 0x08801f000e897f89 */ /* 0x000e2200000e0000 */
[----:B------:R-:W-:-:S02]  /*7020*/  FMUL.FTZ R185, R23, R185 ;  /* 0x000000b917b97220 */ /* 0x000fc40000410000 */
[----:B------:R-:W-:Y:S01]  /*7030*/  FMUL.FTZ R131, R164, R131 ;  /* 0x00000083a4837220 */ /* 0x000fe20000410000 */
[----:B------:R-:W1:Y:S01]  /*7040*/  SHFL.DOWN PT, R128, R13, 0x4, 0x1f ;  /* 0x08801f000d807f89 */ /* 0x000e6200000e0000 */
[----:B------:R-:W-:Y:S02]  /*7050*/  FFMA.FTZ R185, R22, R182, R185 ;  /* 0x000000b616b97223 */ /* 0x000fe400000100b9 */
[C---:B------:R-:W-:Y:S01]  /*7060*/  FMUL.FTZ R126, R23.reuse, R27 ;  /* 0x0000001b177e7220 */ /* 0x040fe20000410000 */
[----:B------:R-:W2:Y:S01]  /*7070*/  SHFL.DOWN PT, R135, R12, 0x4, 0x1f ;  /* 0x08801f000c877f89 */ /* 0x000ea200000e0000 */
[----:B------:R-:W-:Y:S02]  /*7080*/  FFMA.FTZ R131, R170, R185, R131 ;  /* 0x000000b9aa837223 */ /* 0x000fe40000010083 */
[----:B------:R-:W-:Y:S02]  /*7090*/  FMUL.FTZ R120, R23, R188 ;  /* 0x000000bc17787220 */ /* 0x000fe40000410000 */
[----:B------:R-:W-:-:S02]  /*70a0*/  FFMA.FTZ R182, R133, R182, R131 ;  /* 0x000000b685b67223 */ /* 0x000fc40000010083 */
[C---:B------:R-:W-:Y:S02]  /*70b0*/  FFMA.FTZ R133, R22.reuse, R159, -R126 ;  /* 0x0000009f16857223 */ /* 0x040fe4000001087e */
[----:B------:R-:W-:Y:S02]  /*70c0*/  FFMA.FTZ R131, R22, R187, -R120 ;  /* 0x000000bb16837223 */ /* 0x000fe40000010878 */
[C---:B------:R-:W-:Y:S02]  /*70d0*/  FMUL.FTZ R159, R23.reuse, R159 ;  /* 0x0000009f179f7220 */ /* 0x040fe40000410000 */
[----:B------:R-:W-:Y:S02]  /*70e0*/  FMUL.FTZ R187, R23, R187 ;  /* 0x000000bb17bb7220 */ /* 0x000fe40000410000 */
[----:B------:R-:W-:Y:S02]  /*70f0*/  FMUL.FTZ R133, R138, R133 ;  /* 0x000000858a857220 */ /* 0x000fe40000410000 */
[----:B------:R-:W-:-:S02]  /*7100*/  FMUL.FTZ R131, R158, R131 ;  /* 0x000000839e837220 */ /* 0x000fc40000410000 */
[C---:B------:R-:W-:Y:S02]  /*7110*/  FFMA.FTZ R159, R22.reuse, R27, R159 ;  /* 0x0000001b169f7223 */ /* 0x040fe4000001009f */
[----:B------:R-:W-:Y:S02]  /*7120*/  FFMA.FTZ R187, R22, R188, R187 ;  /* 0x000000bc16bb7223 */ /* 0x000fe400000100bb */
[----:B------:R-:W-:Y:S02]  /*7130*/  FMUL.FTZ R120, R23, R189 ;  /* 0x000000bd17787220 */ /* 0x000fe40000410000 */
[----:B------:R-:W-:Y:S02]  /*7140*/  FFMA.FTZ R134, R134, R159, R133 ;  /* 0x0000009f86867223 */ /* 0x000fe40000010085 */
[----:B------:R-:W-:Y:S02]  /*7150*/  FFMA.FTZ R187, R168, R187, R131 ;  /* 0x000000bba8bb7223 */ /* 0x000fe40000010083 */
[----:B0-----:R-:W-:-:S02]  /*7160*/  @!P0 FADD.FTZ R14, R14, R137 ;  /* 0x000000890e0e8221 */ /* 0x001fc40000010000 */
[----:B------:R-:W-:Y:S02]  /*7170*/  @!P0 FADD.FTZ R15, R15, R130 ;  /* 0x000000820f0f8221 */ /* 0x000fe40000010000 */
[----:B-1----:R-:W-:Y:S02]  /*7180*/  @!P0 FADD.FTZ R13, R13, R128 ;  /* 0x000000800d0d8221 */ /* 0x002fe40000010000 */
[----:B--2---:R-:W-:Y:S01]  /*7190*/  @!P0 FADD.FTZ R12, R12, R135 ;  /* 0x000000870c0c8221 */ /* 0x004fe20000010000 */
[----:B------:R-:W-:Y:S01]  /*71a0*/  SHFL.DOWN PT, R126, R15, 0x8, 0x1f ;  /* 0x09001f000f7e7f89 */ /* 0x000fe200000e0000 */
[----:B------:R-:W-:Y:S01]  /*71b0*/  FFMA.FTZ R131, R22, R201, -R120 ;  /* 0x000000c916837223 */ /* 0x000fe20000010878 */
[----:B------:R-:W-:Y:S01]  /*71c0*/  ISETP.GT.AND P0, PT, R33, 0x17, PT ;  /* 0x000000172100780c */ /* 0x000fe20003f04270 */
[----:B------:R-:W-:Y:S01]  /*71d0*/  FFMA.FTZ R27, R129, R27, R134 ;  /* 0x0000001b811b7223 */ /* 0x000fe20000010086 */
[----:B------:R-:W-:Y:S01]  /*71e0*/  SHFL.DOWN PT, R120, R13, 0x8, 0x1f ;  /* 0x09001f000d787f89 */ /* 0x000fe200000e0000 */
[----:B------:R-:W-:-:S02]  /*71f0*/  FFMA.FTZ R187, R127, R188, R187 ;  /* 0x000000bc7fbb7223 */ /* 0x000fc400000100bb */
[----:B------:R-:W-:Y:S01]  /*7200*/  FMUL.FTZ R131, R26, R131 ;  /* 0x000000831a837220 */ /* 0x000fe20000410000 */
[----:B------:R-:W0:Y:S01]  /*7210*/  SHFL.DOWN PT, R129, R14, 0x8, 0x1f ;  /* 0x09001f000e817f89 */ /* 0x000e2200000e0000 */
[----:B------:R-:W-:Y:S02]  /*7220*/  FMUL.FTZ R26, R23, R195 ;  /* 0x000000c3171a7220 */ /* 0x000fe40000410000 */
[----:B------:R-:W-:Y:S01]  /*7230*/  FADD.FTZ R110, R27, R110 ;  /* 0x0000006e1b6e7221 */ /* 0x000fe20000010000 */
[----:B------:R-:W1:Y:S01]  /*7240*/  SHFL.DOWN PT, R127, R12, 0x8, 0x1f ;  /* 0x09001f000c7f7f89 */ /* 0x000e6200000e0000 */
[----:B------:R-:W-:Y:S02]  /*7250*/  FFMA.FTZ R27, R22, R149, -R26 ;  /* 0x00000095161b7223 */ /* 0x000fe4000001081a */
[C---:B------:R-:W-:Y:S02]  /*7260*/  FMUL.FTZ R26, R23.reuse, R197 ;  /* 0x000000c5171a7220 */ /* 0x040fe40000410000 */
[----:B------:R-:W-:-:S02]  /*7270*/  FMUL.FTZ R201, R23, R201 ;  /* 0x000000c917c97220 */ /* 0x000fc40000410000 */
[-C--:B------:R-:W-:Y:S02]  /*7280*/  FFMA.FTZ R26, R22, R147.reuse, -R26 ;  /* 0x00000093161a7223 */ /* 0x080fe4000001081a */
[----:B------:R-:W-:Y:S02]  /*7290*/  FMUL.FTZ R147, R23, R147 ;  /* 0x0000009317937220 */ /* 0x000fe40000410000 */
[----:B------:R-:W-:Y:S02]  /*72a0*/  FMUL.FTZ R27, R24, R27 ;  /* 0x0000001b181b7220 */ /* 0x000fe40000410000 */
[----:B------:R-:W-:Y:S02]  /*72b0*/  FMUL.FTZ R26, R157, R26 ;  /* 0x0000001a9d1a7220 */ /* 0x000fe40000410000 */
[C---:B------:R-:W-:Y:S02]  /*72c0*/  FFMA.FTZ R24, R22.reuse, R197, R147 ;  /* 0x000000c516187223 */ /* 0x040fe40000010093 */
[----:B------:R-:W-:-:S02]  /*72d0*/  FFMA.FTZ R201, R22, R189, R201 ;  /* 0x000000bd16c97223 */ /* 0x000fc400000100c9 */
[----:B------:R-:W-:Y:S02]  /*72e0*/  FMUL.FTZ R149, R23, R149 ;  /* 0x0000009517957220 */ /* 0x000fe40000410000 */
[----:B------:R-:W-:Y:S02]  /*72f0*/  FFMA.FTZ R26, R165, R24, R26 ;  /* 0x00000018a51a7223 */ /* 0x000fe4000001001a */
[----:B------:R-:W-:Y:S02]  /*7300*/  FFMA.FTZ R162, R162, R201, R131 ;  /* 0x000000c9a2a27223 */ /* 0x000fe40000010083 */
[----:B------:R-:W-:Y:S02]  /*7310*/  FFMA.FTZ R149, R22, R195, R149 ;  /* 0x000000c316957223 */ /* 0x000fe40000010095 */
[----:B0-----:R-:W-:Y:S02]  /*7320*/  @!P0 FADD.FTZ R14, R14, R129 ;  /* 0x000000810e0e8221 */ /* 0x001fe40000010000 */
[----:B------:R-:W-:-:S02]  /*7330*/  @!P0 FADD.FTZ R15, R15, R126 ;  /* 0x0000007e0f0f8221 */ /* 0x000fc40000010000 */
[----:B------:R-:W-:Y:S02]  /*7340*/  @!P0 FADD.FTZ R13, R13, R120 ;  /* 0x000000780d0d8221 */ /* 0x000fe40000010000 */
[----:B-1----:R-:W-:Y:S01]  /*7350*/  @!P0 FADD.FTZ R12, R12, R127 ;  /* 0x0000007f0c0c8221 */ /* 0x002fe20000010000 */
[----:B------:R-:W-:Y:S01]  /*7360*/  SHFL.DOWN PT, R128, R15, 0x10, 0x1f ;  /* 0x0a001f000f807f89 */ /* 0x000fe200000e0000 */
[----:B------:R-:W-:Y:S01]  /*7370*/  FMUL.FTZ R24, R23, R205 ;  /* 0x000000cd17187220 */ /* 0x000fe20000410000 */
[----:B------:R-:W-:Y:S01]  /*7380*/  ISETP.GT.AND P0, PT, R33, 0xf, PT ;  /* 0x0000000f2100780c */ /* 0x000fe20003f04270 */
[----:B------:R-:W-:Y:S01]  /*7390*/  FFMA.FTZ R162, R125, R189, R162 ;  /* 0x000000bd7da27223 */ /* 0x000fe200000100a2 */
[----:B------:R-:W-:Y:S01]  /*73a0*/  SHFL.DOWN PT, R126, R13, 0x10, 0x1f ;  /* 0x0a001f000d7e7f89 */ /* 0x000fe200000e0000 */
[----:B------:R-:W-:Y:S02]  /*73b0*/  FFMA.FTZ R156, R156, R149, R27 ;  /* 0x000000959c9c7223 */ /* 0x000fe4000001001b */
[----:B------:R-:W-:Y:S01]  /*73c0*/  FFMA.FTZ R24, R22, R203, -R24 ;  /* 0x000000cb16187223 */ /* 0x000fe20000010818 */
[----:B------:R-:W0:Y:S01]  /*73d0*/  SHFL.DOWN PT, R125, R14, 0x10, 0x1f ;  /* 0x0a001f000e7d7f89 */ /* 0x000e2200000e0000 */
[----:B------:R-:W-:-:S02]  /*73e0*/  FFMA.FTZ R26, R113, R197, R26 ;  /* 0x000000c5711a7223 */ /* 0x000fc4000001001a */
[----:B------:R-:W-:Y:S01]  /*73f0*/  FMUL.FTZ R155, R155, R24 ;  /* 0x000000189b9b7220 */ /* 0x000fe20000410000 */
[----:B------:R-:W1:Y:S01]  /*7400*/  SHFL.DOWN PT, R27, R12, 0x10, 0x1f ;  /* 0x0a001f000c1b7f89 */ /* 0x000e6200000e0000 */
[C---:B------:R-:W-:Y:S02]  /*7410*/  FMUL.FTZ R24, R23.reuse, R199 ;  /* 0x000000c717187220 */ /* 0x040fe40000410000 */
[----:B------:R-:W-:Y:S02]  /*7420*/  FADD.FTZ R67, R26, R67 ;  /* 0x000000431a437221 */ /* 0x000fe40000010000 */
[----:B------:R-:W-:Y:S02]  /*7430*/  FFMA.FTZ R24, R22, R151, -R24 ;  /* 0x0000009716187223 */ /* 0x000fe40000010818 */
[----:B------:R-:W-:Y:S02]  /*7440*/  FMUL.FTZ R26, R23, R145 ;  /* 0x00000091171a7220 */ /* 0x000fe40000410000 */
[----:B------:R-:W-:-:S02]  /*7450*/  FMUL.FTZ R29, R29, R24 ;  /* 0x000000181d1d7220 */ /* 0x000fc40000410000 */
[C---:B------:R-:W-:Y:S02]  /*7460*/  FMUL.FTZ R24, R23.reuse, R28 ;  /* 0x0000001c17187220 */ /* 0x040fe40000410000 */
[----:B------:R-:W-:Y:S02]  /*7470*/  FFMA.FTZ R26, R22, R207, -R26 ;  /* 0x000000cf161a7223 */ /* 0x000fe4000001081a */
[C---:B------:R-:W-:Y:S02]  /*7480*/  FMUL.FTZ R203, R23.reuse, R203 ;  /* 0x000000cb17cb7220 */ /* 0x040fe40000410000 */
[C---:B------:R-:W-:Y:S02]  /*7490*/  FMUL.FTZ R207, R23.reuse, R207 ;  /* 0x000000cf17cf7220 */ /* 0x040fe40000410000 */
[C---:B------:R-:W-:Y:S02]  /*74a0*/  FMUL.FTZ R151, R23.reuse, R151 ;  /* 0x0000009717977220 */ /* 0x040fe40000410000 */
[----:B------:R-:W-:-:S02]  /*74b0*/  FMUL.FTZ R23, R23, R143 ;  /* 0x0000008f17177220 */ /* 0x000fc40000410000 */
[----:B------:R-:W-:Y:S02]  /*74c0*/  FFMA.FTZ R24, R22, R143, -R24 ;  /* 0x0000008f16187223 */ /* 0x000fe40000010818 */
[----:B------:R-:W-:Y:S02]  /*74d0*/  FADD.FTZ R60, R118, R60 ;  /* 0x0000003c763c7221 */ /* 0x000fe40000010000 */
[----:B------:R-:W-:Y:S02]  /*74e0*/  FMUL.FTZ R153, R153, R26 ;  /* 0x0000001a99997220 */ /* 0x000fe40000410000 */
[C---:B------:R-:W-:Y:S02]  /*74f0*/  FFMA.FTZ R120, R22.reuse, R205, R203 ;  /* 0x000000cd16787223 */ /* 0x040fe400000100cb */
        /* <DEDUP_REMOVED lines=10> */
[----:B------:R0:W-:Y:S01]  /*75a0*/  @!P1 STS.128 [0x440], R12 ;  /* 0x0004400cff009388 */ /* 0x0001e20000000c00 */
        /* <DEDUP_REMOVED lines=38> */
.L_x_9675:
[----:B0-----:R-:W-:Y:S05]  /*7810*/  BSYNC B0 ;  /* 0x0000000000007941 */ /* 0x001fea0003800000 */
.L_x_9674:
[----:B------:R-:W-:Y:S01]  /*7820*/  ULDC.64 UR10, c[0x0][0x188] ;  /* 0x00006200000a7ab9 */ /* 0x000fe20000000a00 */
[----:B------:R-:W-:Y:S01]  /*7830*/  MOV R12, c[0x0][0x1c0] ;  /* 0x00007000000c7a02 */ /* 0x000fe20000000f00 */
[----:B------:R-:W-:Y:S01]  /*7840*/  ULEA UR9, UP0, UR10, UR9, 0x3 ;  /* 0x000000090a097291 */ /* 0x000fe2000f80183f */
[----:B------:R-:W-:Y:S01]  /*7850*/  MOV R14, c[0x0][0x1a0] ;  /* 0x00006800000e7a02 */ /* 0x000fe20000000f00 */
[----:B------:R-:W-:Y:S01]  /*7860*/  UIADD3 UR5, UR5, 0x1, URZ ;  /* 0x0000000105057890 */ /* 0x000fe2000fffe03f */
[----:B------:R-:W-:Y:S01]  /*7870*/  MOV R13, c[0x0][0x1c4] ;  /* 0x00007100000d7a02 */ /* 0x000fe20000000f00 */
[----:B------:R-:W-:Y:S01]  /*7880*/  ULEA.HI.X UR8, UR10, UR8, UR11, 0x3, UP0 ;  /* 0x000000080a087291 */ /* 0x000fe200080f1c0b */
[----:B------:R-:W-:Y:S01]  /*7890*/  MOV R15, c[0x0][0x1a4] ;  /* 0x00006900000f7a02 */ /* 0x000fe20000000f00 */
[----:B------:R-:W-:Y:S01]  /*78a0*/  UIADD3 UR6, UP1, UR6, 0x10, URZ ;  /* 0x0000001006067890 */ /* 0x000fe2000ff3e03f */
[----:B------:R-:W-:Y:S01]  /*78b0*/  LEA R44, P0, R12, R44, 0x3 ;  /* 0x0000002c0c2c7211 */ /* 0x000fe200078018ff */
[----:B------:R-:W-:Y:S01]  /*78c0*/  ULDC UR10, c[0x0][0x16c] ;  /* 0x00005b00000a7ab9 */ /* 0x000fe20000000800 */
[----:B------:R-:W-:Y:S01]  /*78d0*/  LEA R46, P1, R14, R46, 0x3 ;  /* 0x0000002e0e2e7211 */ /* 0x000fe200078218ff */
[----:B------:R-:W-:Y:S01]  /*78e0*/  UISETP.GE.AND UP0, UPT, UR5, UR10, UPT ;  /* 0x0000000a0500728c */ /* 0x000fe2000bf06270 */
[----:B------:R-:W-:Y:S01]  /*78f0*/  LEA.HI.X R43, R12, R43, R13, 0x3, P0 ;  /* 0x0000002b0c2b7211 */ /* 0x000fe200000f1c0d */
[----:B------:R-:W-:Y:S01]  /*7900*/  UIADD3 UR4, UR4, 0x10, URZ ;  /* 0x0000001004047890 */ /* 0x000fe2000fffe03f */
[----:B------:R-:W-:Y:S01]  /*7910*/  LEA.HI.X R45, R14, R45, R15, 0x3, P1 ;  /* 0x0000002d0e2d7211 */ /* 0x000fe200008f1c0f */
[----:B------:R-:W-:Y:S01]  /*7920*/  UIADD3.X UR7, URZ, UR7, URZ, UP1, !UPT ;  /* 0x000000073f077290 */ /* 0x000fe20008ffe43f */
[----:B------:R-:W-:-:S02]  /*7930*/  IADD3 R103, R103, 0x8, RZ ;  /* 0x0000000867677810 */ /* 0x000fc40007ffe0ff */
[----:B------:R-:W-:Y:S02]  /*7940*/  PLOP3.LUT P2, PT, PT, PT, UP0, 0x80, 0x0 ;  /* 0x000000000000781c */ /* 0x000fe40003f4f008 */
[----:B------:R-:W-:-:S11]  /*7950*/  IADD3 R101, R101, 0x1, RZ ;  /* 0x0000000165657810 */ /* 0x000fd60007ffe0ff */
[----:B------:R-:W-:Y:S01]  /*7960*/  @P2 CALL.REL.NOINC `(.L_x_9661) ;  /* 0x0000001000002944 */ /* 0x000fe20003c00000 */
[----:B------:R-:W-:Y:S05]  /*7970*/  BRA `(.L_x_9676) ;  /* 0xffffacb000007947 */ /* 0x000fea000383ffff */
.L_x_9661:
[----:B------:R-:W-:Y:S01]  /*7980*/  BAR.SYNC.DEFER_BLOCKING 0x0 ;  /* 0x0000000000007b1d */ /* 0x000fe20000010000 */
[----:B------:R-:W-:Y:S01]  /*7990*/  F2FP.BF16.PACK_AB R7, R55, R56 ;  /* 0x000000383707723e */ /* 0x000fe200000010ff */
[----:B------:R-:W-:Y:S01]  /*79a0*/  IMAD R8, R36, c[0x0][0x2d8], RZ ;  /* 0x0000b60024087a24 */ /* 0x000fe200078e02ff */
[----:B------:R-:W-:Y:S01]  /*79b0*/  F2FP.BF16.PACK_AB R6, R57, R58 ;  /* 0x0000003a3906723e */ /* 0x000fe200000010ff */
[----:B------:R-:W-:Y:S01]  /*79c0*/  UIADD3 UR18, UP0, UR18, -0x400, URZ ;  /* 0xfffffc0012127890 */ /* 0x000fe2000ff1e03f */
[----:B------:R-:W-:Y:S01]  /*79d0*/  F2FP.BF16.PACK_AB R5, R59, R60 ;  /* 0x0000003c3b05723e */ /* 0x000fe200000010ff */
[----:B------:R-:W-:Y:S01]  /*79e0*/  IMAD R9, R37, c[0x0][0x2dc], R8 ;  /* 0x0000b70025097a24 */ /* 0x000fe200078e0208 */
[----:B------:R-:W-:Y:S01]  /*79f0*/  F2FP.BF16.PACK_AB R4, R61, R62 ;  /* 0x0000003e3d04723e */ /* 0x000fe200000010ff */
[----:B------:R-:W-:Y:S01]  /*7a00*/  IMAD R8, R40, c[0x0][0x2e0], RZ ;  /* 0x0000b80028087a24 */ /* 0x000fe200078e02ff */
[----:B------:R-:W-:Y:S01]  /*7a10*/  F2FP.BF16.PACK_AB R47, R47, R48 ;  /* 0x000000302f2f723e */ /* 0x000fe200000010ff */
[----:B------:R-:W-:Y:S01]  /*7a20*/  UIADD3 UR16, UP1, UR16, -0x400, URZ ;  /* 0xfffffc0010107890 */ /* 0x000fe2000ff3e03f */
[----:B------:R-:W-:Y:S01]  /*7a30*/  F2FP.BF16.PACK_AB R46, R49, R50 ;  /* 0x00000032312e723e */ /* 0x000fe200000010ff */
[----:B------:R-:W-:Y:S01]  /*7a40*/  UIADD3 UR14, UP2, UR14, -0x400, URZ ;  /* 0xfffffc000e0e7890 */ /* 0x000fe2000ff5e03f */
        /* <DEDUP_REMOVED lines=9> */
[----:B------:R0:W-:Y:S04]  /*7ae0*/  STS.128 [R0], R4 ;  /* 0x0000000400007388 */ /* 0x0001e80000000c00 */
[----:B------:R1:W-:Y:S01]  /*7af0*/  STS.128 [R0+0x10], R44 ;  /* 0x0000102c00007388 */ /* 0x0003e20000000c00 */
[----:B------:R-:W-:-:S06]  /*7b00*/  NOP ;  /* 0x0000000000007918 */ /* 0x000fcc0000000000 */
[----:B------:R-:W2:Y:S04]  /*7b10*/  LDS.128 R12, [R33.X16] ;  /* 0x00000000210c7984 */ /* 0x000ea8000000cc00 */
[----:B------:R-:W3:Y:S01]  /*7b20*/  LDS.128 R24, [R33.X16+0x200] ;  /* 0x0002000021187984 */ /* 0x000ee2000000cc00 */
[----:B0-----:R-:W-:Y:S01]  /*7b30*/  MOV R6, R2 ;  /* 0x0000000200067202 */ /* 0x001fe20000000f00 */
[----:B------:R-:W-:Y:S01]  /*7b40*/  IMAD R5, R41, c[0x0][0x2e4], R8 ;  /* 0x0000b90029057a24 */ /* 0x000fe200078e0208 */
[----:B------:R-:W-:Y:S01]  /*7b50*/  MOV R7, R3 ;  /* 0x0000000300077202 */ /* 0x000fe20000000f00 */
[----:B------:R-:W-:Y:S01]  /*7b60*/  FADD.FTZ R8, R35, R96 ;  /* 0x0000006023087221 */ /* 0x000fe20000010000 */
[----:B-1----:R-:W-:Y:S02]  /*7b70*/  F2FP.BF16.PACK_AB R44, R63, R96 ;  /* 0x000000603f2c723e */ /* 0x002fe400000010ff */
[----:B------:R-:W-:Y:S01]  /*7b80*/  F2FP.BF16.PACK_AB R45, R98, R65 ;  /* 0x00000041622d723e */ /* 0x000fe200000010ff */
[----:B------:R-:W-:Y:S01]  /*7b90*/  IMAD.WIDE.U32 R2, R37, c[0x0][0x2d8], R6 ;  /* 0x0000b60025027a25 */ /* 0x000fe200078e0006 */
[----:B------:R-:W-:-:S02]  /*7ba0*/  F2FP.BF16.PACK_AB R47, R102, R69 ;  /* 0x00000045662f723e */ /* 0x000fc400000010ff */
[----:B------:R-:W-:Y:S01]  /*7bb0*/  F2FP.BF16.PACK_AB R46, R100, R67 ;  /* 0x00000043642e723e */ /* 0x000fe200000010ff */
[----:B------:R-:W-:Y:S01]  /*7bc0*/  FADD.FTZ R8, R8, R63 ;  /* 0x0000003f08087221 */ /* 0x000fe20000010000 */
[----:B------:R-:W-:-:S03]  /*7bd0*/  IADD3 R3, R3, R9, RZ ;  /* 0x0000000903037210 */ /* 0x000fc60007ffe0ff */
[----:B------:R-:W-:Y:S02]  /*7be0*/  FADD.FTZ R9, R8, R65 ;  /* 0x0000004108097221 */ /* 0x000fe40000010000 */
[----:B------:R-:W-:-:S04]  /*7bf0*/  IMAD.WIDE.U32 R2, R41, c[0x0][0x2e0], R2 ;  /* 0x0000b80029027a25 */ /* 0x000fc800078e0002 */
[----:B------:R-:W-:Y:S01]  /*7c00*/  IMAD R8, R36, c[0x0][0x2f8], RZ ;  /* 0x0000be0024087a24 */ /* 0x000fe200078e02ff */
[----:B------:R-:W-:Y:S01]  /*7c10*/  IADD3 R3, R3, R5, RZ ;  /* 0x0000000503037210 */ /* 0x000fe20007ffe0ff */
[----:B------:R-:W-:Y:S01]  /*7c20*/  FADD.FTZ R98, R9, R98 ;  /* 0x0000006209627221 */ /* 0x000fe20000010000 */
[----:B------:R-:W-:-:S03]  /*7c30*/  LEA R4, P0, R2, c[0x0][0x330], 0x1 ;  /* 0x0000cc0002047a11 */ /* 0x000fc600078008ff */
[----:B------:R-:W-:Y:S01]  /*7c40*/  FADD.FTZ R67, R98, R67 ;  /* 0x0000004362437221 */ /* 0x000fe20000010000 */
[----:B------:R-:W-:-:S03]  /*7c50*/  LEA.HI.X R5, R2, c[0x0][0x334], R3, 0x1, P0 ;  /* 0x0000cd0002057a11 */ /* 0x000fc600000f0c03 */
[----:B------:R-:W-:Y:S02]  /*7c60*/  FADD.FTZ R100, R67, R100 ;  /* 0x0000006443647221 */ /* 0x000fe40000010000 */
[----:B------:R-:W-:-:S04]  /*7c70*/  IMAD.WIDE R2, R30, 0x10, R4 ;  /* 0x000000101e027825 */ /* 0x000fc800078e0204 */
[C---:B------:R-:W-:Y:S01]  /*7c80*/  IMAD.WIDE.U32 R4, R37.reuse, c[0x0][0x2f8], R6 ;  /* 0x0000be0025047a25 */ /* 0x040fe200078e0006 */
[----:B--2---:R-:W-:Y:S03]  /*7c90*/  STG.E.128 [R2.64], R12 ;  /* 0x0000000c02007986 */ /* 0x004fe6000c101d0c */
[----:B------:R-:W-:Y:S01]  /*7ca0*/  IMAD R7, R37, c[0x0][0x2fc], R8 ;  /* 0x0000bf0025077a24 */ /* 0x000fe200078e0208 */
[----:B---3--:R0:W-:Y:S01]  /*7cb0*/  STG.E.128 [R2.64+0x200], R24 ;  /* 0x0002001802007986 */ /* 0x0081e2000c101d0c */
[----:B------:R-:W-:-:S03]  /*7cc0*/  FADD.FTZ R69, R100, R69 ;  /* 0x0000004564457221 */ /* 0x000fc60000010000 */
[----:B------:R-:W-:Y:S01]  /*7cd0*/  BAR.SYNC.DEFER_BLOCKING 0x0 ;  /* 0x0000000000007b1d */ /* 0x000fe20000010000 */
[----:B------:R-:W-:Y:S01]  /*7ce0*/  IADD3 R5, R5, R7, RZ ;  /* 0x0000000705057210 */ /* 0x000fe20007ffe0ff */
[----:B------:R-:W-:-:S04]  /*7cf0*/  FADD.FTZ R102, R69, R102 ;  /* 0x0000006645667221 */ /* 0x000fc80000010000 */
[----:B------:R-:W-:-:S04]  /*7d00*/  FADD.FTZ R71, R102, R71 ;  /* 0x0000004766477221 */ /* 0x000fc80000010000 */
[----:B------:R-:W-:Y:S02]  /*7d10*/  FADD.FTZ R104, R71, R104 ;  /* 0x0000006847687221 */ /* 0x000fe40000010000 */
[----:B0-----:R-:W-:-:S04]  /*7d20*/  IMAD.WIDE.U32 R2, R41, c[0x0][0x300], R4 ;  /* 0x0000c00029027a25 */ /* 0x001fc800078e0004 */
[----:B------:R-:W-:Y:S01]  /*7d30*/  FADD.FTZ R73, R104, R73 ;  /* 0x0000004968497221 */ /* 0x000fe20000010000 */
[----:B------:R-:W-:-:S03]  /*7d40*/  LEA R4, P0, R2, c[0x0][0x340], 0x1 ;  /* 0x0000d00002047a11 */ /* 0x000fc600078008ff */
[----:B------:R-:W-:Y:S01]  /*7d50*/  FADD.FTZ R106, R73, R106 ;  /* 0x0000006a496a7221 */ /* 0x000fe20000010000 */
[----:B------:R-:W-:Y:S03]  /*7d60*/  STS.128 [R0], R44 ;  /* 0x0000002c00007388 */ /* 0x000fe60000000c00 */
[----:B------:R-:W-:Y:S01]  /*7d70*/  FADD.FTZ R75, R106, R75 ;  /* 0x0000004b6a4b7221 */ /* 0x000fe20000010000 */
[----:B------:R0:W-:Y:S01]  /*7d80*/  STS.128 [R0+0x10], R48 ;  /* 0x0000103000007388 */ /* 0x0001e20000000c00 */
[----:B------:R-:W-:-:S06]  /*7d90*/  NOP ;  /* 0x0000000000007918 */ /* 0x000fcc0000000000 */
[----:B------:R-:W1:Y:S01]  /*7da0*/  LDS.128 R52, [R33.X16] ;  /* 0x0000000021347984 */ /* 0x000e62000000cc00 */
[----:B------:R-:W-:-:S03]  /*7db0*/  FADD.FTZ R108, R75, R108 ;  /* 0x0000006c4b6c7221 */ /* 0x000fc60000010000 */
[----:B------:R-:W2:Y:S01]  /*7dc0*/  LDS.128 R56, [R33.X16+0x200] ;  /* 0x0002000021387984 */ /* 0x000ea2000000cc00 */
[----:B------:R-:W-:Y:S02]  /*7dd0*/  FADD.FTZ R35, R108, R77 ;  /* 0x0000004d6c237221 */ /* 0x000fe40000010000 */
[----:B0-----:R-:W-:Y:S02]  /*7de0*/  IMAD R0, R40, c[0x0][0x300], RZ ;  /* 0x0000c00028007a24 */ /* 0x001fe400078e02ff */
[----:B------:R-:W-:Y:S02]  /*7df0*/  FADD.FTZ R35, R35, R110 ;  /* 0x0000006e23237221 */ /* 0x000fe40000010000 */
[----:B------:R-:W-:-:S05]  /*7e00*/  IMAD R7, R41, c[0x0][0x304], R0 ;  /* 0x0000c10029077a24 */ /* 0x000fca00078e0200 */
[----:B------:R-:W-:-:S04]  /*7e10*/  IADD3 R3, R3, R7, RZ ;  /* 0x0000000703037210 */ /* 0x000fc80007ffe0ff */
[----:B------:R-:W-:Y:S02]  /*7e20*/  LEA.HI.X R5, R2, c[0x0][0x344], R3, 0x1, P0 ;  /* 0x0000d10002057a11 */ /* 0x000fe400000f0c03 */
[C---:B------:R-:W-:Y:S02]  /*7e30*/  ISETP.GT.AND P0, PT, R32.reuse, 0x1, PT ;  /* 0x000000012000780c */ /* 0x040fe40003f04270 */
[----:B------:R-:W-:Y:S01]  /*7e40*/  IADD3 R32, R32, -0x1, RZ ;  /* 0xffffffff20207810 */ /* 0x000fe20007ffe0ff */
[----:B------:R-:W-:-:S05]  /*7e50*/  IMAD.WIDE R2, R30, 0x10, R4 ;  /* 0x000000101e027825 */ /* 0x000fca00078e0204 */
[----:B-1----:R0:W-:Y:S04]  /*7e60*/  STG.E.128 [R2.64], R52 ;  /* 0x0000003402007986 */ /* 0x0021e8000c101d0c */
[----:B--2---:R0:W-:Y:S01]  /*7e70*/  STG.E.128 [R2.64+0x200], R56 ;  /* 0x0002003802007986 */ /* 0x0041e2000c101d0c */
[----:B------:R-:W-:Y:S01]  /*7e80*/  @!P0 CALL.REL.NOINC `(.L_x_9659) ;  /* 0x0000001000008944 */ /* 0x000fe20003c00000 */
[----:B------:R-:W-:Y:S05]  /*7e90*/  BRA `(.L_x_9677) ;  /* 0xffff870000007947 */ /* 0x000fea000383ffff */
.L_x_9659:
[----:B------:R-:W-:Y:S02]  /*7ea0*/  ISETP.NE.U32.AND P0, PT, RZ, c[0x0][0x328], PT ;  /* 0x0000ca00ff007a0c */ /* 0x000fe40003f05070 */
[----:B------:R-:W-:Y:S02]  /*7eb0*/  ISETP.NE.U32.AND P2, PT, RZ, c[0x0][0x348], PT ;  /* 0x0000d200ff007a0c */ /* 0x000fe40003f45070 */
[----:B------:R-:W-:Y:S02]  /*7ec0*/  ISETP.NE.AND.EX P1, PT, RZ, c[0x0][0x32c], PT, P0 ;  /* 0x0000cb00ff007a0c */ /* 0x000fe40003f25300 */
        /* <DEDUP_REMOVED lines=21> */
.L_x_9679:
[----:B0-----:R-:W-:Y:S05]  /*8020*/  BSYNC B0 ;  /* 0x0000000000007941 */ /* 0x001fea0003800000 */
.L_x_9678:
        /* <DEDUP_REMOVED lines=23> */
.L_x_9681:
[----:B------:R-:W1:Y:S02]  /*81a0*/  S2R R21, SR_TID.X ;  /* 0x0000000000157919 */ /* 0x000e640000002100 */
.L_x_9682:
[----:B0-----:R-:W-:Y:S05]  /*81b0*/  BSYNC B0 ;  /* 0x0000000000007941 */ /* 0x001fea0003800000 */
.L_x_9680:
[----:B-1----:R-:W-:-:S13]  /*81c0*/  ISETP.GE.AND P0, PT, R21, c[0x0][0x16c], PT ;  /* 0x00005b0015007a0c */ /* 0x002fda0003f06270 */
        /* <DEDUP_REMOVED lines=11> */
[C---:B------:R-:W-:Y:S02]  /*8280*/  IMAD R3, R41.reuse, c[0x0][0x19c], R4 ;  /* 0x0000670029037a24 */ /* 0x040fe400078e0204 */
[C---:B------:R-:W-:Y:S02]  /*8290*/  IMAD R33, R41.reuse, c[0x0][0x2ac], R0 ;  /* 0x0000ab0029217a24 */ /* 0x040fe400078e0200 */
[----:B------:R-:W-:Y:S01]  /*82a0*/  IMAD R31, R41, c[0x0][0x2cc], R2 ;  /* 0x0000b300291f7a24 */ /* 0x000fe200078e0202 */
[----:B-----5:R-:W-:Y:S01]  /*82b0*/  IADD3 R39, R17, R3, RZ ;  /* 0x0000000311277210 */ /* 0x020fe20007ffe0ff */
[----:B------:R-:W-:Y:S01]  /*82c0*/  IMAD R29, R41, c[0x0][0x28c], R40 ;  /* 0x0000a300291d7a24 */ /* 0x000fe200078e0228 */
[----:B------:R-:W-:Y:S01]  /*82d0*/  IADD3 R33, R7, R33, RZ ;  /* 0x0000002107217210 */ /* 0x000fe20007ffe0ff */
[----:B------:R-:W-:Y:S01]  /*82e0*/  IMAD.WIDE.U32 R10, R41, c[0x0][0x288], RZ ;  /* 0x0000a200290a7a25 */ /* 0x000fe200078e00ff */
[----:B------:R-:W-:Y:S02]  /*82f0*/  IADD3 R41, R19, R5, RZ ;  /* 0x0000000513297210 */ /* 0x000fe40007ffe0ff */
[----:B------:R-:W-:-:S02]  /*8300*/  IADD3 R31, R9, R31, RZ ;  /* 0x0000001f091f7210 */ /* 0x000fc40007ffe0ff */
[----:B------:R-:W-:Y:S02]  /*8310*/  IADD3 R29, R11, R29, RZ ;  /* 0x0000001d0b1d7210 */ /* 0x000fe40007ffe0ff */
.L_x_9683:
        /* <DEDUP_REMOVED lines=64> */
.L_x_9684:
        /* <DEDUP_REMOVED lines=14> */
.L_x_14705:


//--------------------- .text._Z25selective_scan_bwd_kernelI32Selective_Scan_bwd_kernel_traitsILi32ELi16ELb1ELb0ELb0ELb1ELb0EN3c108BFloat16ENS1_7complexIfEEEEv12SSMParamsBwd --------------------------
	.section	.text._Z25selective_scan_bwd_kernelI32Selective_Scan_bwd_kernel_traitsILi32ELi16ELb1ELb0ELb0ELb1ELb0EN3c108BFloat16ENS1_7complexIfEEEEv12SSMParamsBwd,"ax",@progbits
	.sectioninfo	@"SHI_REGISTERS=228"
	.align	128
        .global         _Z25selective_scan_bwd_kernelI32Selective_Scan_bwd_kernel_traitsILi32ELi16ELb1ELb0ELb0ELb1ELb0EN3c108BFloat16ENS1_7complexIfEEEEv12SSMParamsBwd
        .type           _Z25selective_scan_bwd_kernelI32Selective_Scan_bwd_kernel_traitsILi32ELi16ELb1ELb0ELb0ELb1ELb0EN3c108BFloat16ENS1_7complexIfEEEEv12SSMParamsBwd,@function
        .size           _Z25selective_scan_bwd_kernelI32Selective_Scan_bwd_kernel_traitsILi32ELi16ELb1ELb0ELb0ELb1ELb0EN3c108BFloat16ENS1_7complexIfEEEEv12SSMParamsBwd,(.L_x_14706 - _Z25selective_scan_bwd_kernelI32Selective_Scan_bwd_kernel_traitsILi32ELi16ELb1ELb0ELb0ELb1ELb0EN3c108BFloat16ENS1_7complexIfEEEEv12SSMParamsBwd)
        .other          _Z25selective_scan_bwd_kernelI32Selective_Scan_bwd_kernel_traitsILi32ELi16ELb1ELb0ELb0ELb1ELb0EN3c108BFloat16ENS1_7complexIfEEEEv12SSMParamsBwd,@"STO_CUDA_ENTRY STV_DEFAULT"
_Z25selective_scan_bwd_kernelI32Selective_Scan_bwd_kernel_traitsILi32ELi16ELb1ELb0ELb0ELb1ELb0EN3c108BFloat16ENS1_7complexIfEEEEv12SSMParamsBwd:
.text._Z25selective_scan_bwd_kernelI32Selective_Scan_bwd_kernel_traitsILi32ELi16ELb1ELb0ELb0ELb1ELb0EN3c108BFloat16ENS1_7complexIfEEEEv12SSMParamsBwd:
[----:B------:R-:W-:Y:S02]  /*0000*/  MOV R1, c[0x0][0x28] ;  /* 0x00000a0000017a02 */ /* 0x000fe40000000f00 */
[----:B------:R-:W0:Y:S01]  /*0010*/  S2R R37, SR_CTAID.Y ;  /* 0x0000000000257919 */ /* 0x000e220000002600 */
[----:B------:R-:W-:Y:S01]  /*0020*/  ISETP.NE.U32.AND P0, PT, RZ, c[0x0][0x250], PT ;  /* 0x00009400ff007a0c */ /* 0x000fe20003f05070 */
[----:B------:R-:W-:-:S03]  /*0030*/  ULDC.64 UR12, c[0x0][0x118] ;  /* 0x00004600000c7ab9 */ /* 0x000fc60000000a00 */
[----:B------:R-:W-:Y:S02]  /*0040*/  ISETP.NE.AND.EX P0, PT, RZ, c[0x0][0x254], PT, P0 ;  /* 0x00009500ff007a0c */ /* 0x000fe40003f05300 */
[----:B0-----:R-:W-:-:S11]  /*0050*/  SHF.R.S32.HI R36, RZ, 0x1f, R37 ;  /* 0x0000001fff247819 */ /* 0x001fd60000011425 */
[----:B------:R-:W-:-:S04]  /*0060*/  @P0 LEA R6, P1, R37, c[0x0][0x250], 0x2 ;  /* 0x0000940025060a11 */ /* 0x000fc800078210ff */
[----:B------:R-:W-:Y:S01]  /*0070*/  @P0 LEA.HI.X R7, R37, c[0x0][0x254], R36, 0x2, P1 ;  /* 0x0000950025070a11 */ /* 0x000fe200008f1424 */
[----:B------:R-:W0:Y:S01]  /*0080*/  S2R R34, SR_CTAID.X ;  /* 0x0000000000227919 */ /* 0x000e220000002500 */
[----:B------:R-:W-:-:S03]  /*0090*/  ISETP.NE.U32.AND P1, PT, RZ, c[0x0][0x238], PT ;  /* 0x00008e00ff007a0c */ /* 0x000fc60003f25070 */
[----:B------:R1:W2:Y:S01]  /*00a0*/  @P0 LDG.E R0, [R6.64] ;  /* 0x0000000c06000981 */ /* 0x0002a2000c1e1900 */
[----:B------:R-:W-:Y:S01]  /*00b0*/  ISETP.NE.AND.EX P1, PT, RZ, c[0x0][0x23c], PT, P1 ;  /* 0x00008f00ff007a0c */ /* 0x000fe20003f25310 */
[----:B------:R-:W-:Y:S01]  /*00c0*/  HFMA2.MMA R35, -RZ, RZ, 0, 0 ;  /* 0x00000000ff237435 */ /* 0x000fe200000001ff */
[----:B------:R-:W-:-:S11]  /*00d0*/  MOV R14, c[0x0][0x174] ;  /* 0x00005d00000e7a02 */ /* 0x000fd60000000f00 */
[----:B------:R-:W-:-:S04]  /*00e0*/  @P1 LEA R4, P2, R37, c[0x0][0x238], 0x2 ;  /* 0x00008e0025041a11 */ /* 0x000fc800078410ff */
[----:B------:R-:W-:Y:S02]  /*00f0*/  @P1 LEA.HI.X R5, R37, c[0x0][0x23c], R36, 0x2, P2 ;  /* 0x00008f0025051a11 */ /* 0x000fe400010f1424 */
[----:B0-----:R-:W-:Y:S01]  /*0100*/  SHF.R.S32.HI R33, RZ, 0x1f, R34 ;  /* 0x0000001fff217819 */ /* 0x001fe20000011422 */
[----:B------:R-:W-:Y:S02]  /*0110*/  IMAD.WIDE.U32 R2, R34, c[0x0][0x1d0], RZ ;  /* 0x0000740022027a25 */ /* 0x000fe400078e00ff */
[----:B------:R0:W5:Y:S01]  /*0120*/  @P1 LDG.E R35, [R4.64] ;  /* 0x0000000c04231981 */ /* 0x000162000c1e1900 */
[----:B------:R-:W-:Y:S01]  /*0130*/  ISETP.GE.AND P4, PT, R14, 0x1, PT ;  /* 0x000000010e00780c */ /* 0x000fe20003f86270 */
[C---:B------:R-:W-:Y:S01]  /*0140*/  IMAD R9, R33.reuse, c[0x0][0x1d0], RZ ;  /* 0x0000740021097a24 */ /* 0x040fe200078e02ff */
[----:B------:R-:W-:Y:S01]  /*0150*/  UMOV UR4, URZ ;  /* 0x0000003f00047c82 */ /* 0x000fe20008000000 */
[----:B------:R-:W-:Y:S01]  /*0160*/  IMAD R11, R33, c[0x0][0x1e0], RZ ;  /* 0x00007800210b7a24 */ /* 0x000fe200078e02ff */
[----:B------:R-:W-:Y:S01]  /*0170*/  CS2R R18, SRZ ;  /* 0x0000000000127805 */ /* 0x000fe2000001ff00 */
[C---:B------:R-:W-:Y:S01]  /*0180*/  IMAD R9, R34.reuse, c[0x0][0x1d4], R9 ;  /* 0x0000750022097a24 */ /* 0x040fe200078e0209 */
[----:B------:R-:W-:Y:S01]  /*0190*/  CS2R R16, SRZ ;  /* 0x0000000000107805 */ /* 0x000fe2000001ff00 */
[C---:B------:R-:W-:Y:S01]  /*01a0*/  IMAD R13, R34.reuse, c[0x0][0x1e4], R11 ;  /* 0x00007900220d7a24 */ /* 0x040fe200078e020b */
[----:B------:R-:W-:Y:S01]  /*01b0*/  HFMA2.MMA R39, -RZ, RZ, 0, 0 ;  /* 0x00000000ff277435 */ /* 0x000fe200000001ff */
[----:B0-----:R-:W-:Y:S01]  /*01c0*/  IMAD.WIDE.U32 R4, R34, c[0x0][0x1e0], RZ ;  /* 0x0000780022047a25 */ /* 0x001fe200078e00ff */
[----:B------:R-:W-:-:S02]  /*01d0*/  IADD3 R3, R3, R9, RZ ;  /* 0x0000000903037210 */ /* 0x000fc40007ffe0ff */
[----:B------:R-:W-:Y:S01]  /*01e0*/  LEA R9, R14, 0xfffffe00, 0x9 ;  /* 0xfffffe000e097811 */ /* 0x000fe200078e48ff */
[----:B------:R-:W-:Y:S01]  /*01f0*/  IMAD R15, R33, c[0x0][0x278], RZ ;  /* 0x00009e00210f7a24 */ /* 0x000fe200078e02ff */
[----:B------:R-:W-:Y:S01]  /*0200*/  IADD3 R5, R5, R13, RZ ;  /* 0x0000000d05057210 */ /* 0x000fe20007ffe0ff */
[----:B------:R-:W-:Y:S01]  /*0210*/  IMAD R8, R36, c[0x0][0x1d8], RZ ;  /* 0x0000760024087a24 */ /* 0x000fe200078e02ff */
[----:B------:R-:W-:Y:S01]  /*0220*/  SHF.R.S32.HI R11, RZ, 0x1f, R9 ;  /* 0x0000001fff0b7819 */ /* 0x000fe20000011409 */
[----:B------:R-:W-:Y:S01]  /*0230*/  IMAD.WIDE.U32 R2, R37, c[0x0][0x1d8], R2 ;  /* 0x0000760025027a25 */ /* 0x000fe200078e0002 */
[----:B------:R-:W-:-:S03]  /*0240*/  MOV R32, RZ ;  /* 0x000000ff00207202 */ /* 0x000fc60000000f00 */
        /* <DEDUP_REMOVED lines=11> */
[----:B------:R-:W-:Y:S02]  /*0300*/  ISETP.NE.AND.EX P1, PT, RZ, c[0x0][0x264], PT, P1 ;  /* 0x00009900ff007a0c */ /* 0x000fe40003f25310 */
[----:B------:R-:W-:Y:S01]  /*0310*/  IADD3 R6, P3, R9, R2, RZ ;  /* 0x0000000209067210 */ /* 0x000fe20007f7e0ff */
[C---:B------:R-:W-:Y:S01]  /*0320*/  IMAD R10, R37.reuse, c[0x0][0x1ec], R10 ;  /* 0x00007b00250a7a24 */ /* 0x040fe200078e020a */
[C---:B------:R-:W-:Y:S01]  /*0330*/  LEA R7, P2, R8.reuse, c[0x0][0x240], 0x1 ;  /* 0x0000900008077a11 */ /* 0x040fe200078408ff */
[----:B------:R-:W-:Y:S01]  /*0340*/  IMAD R12, R37, c[0x0][0x284], R12 ;  /* 0x0000a100250c7a24 */ /* 0x000fe200078e020c */
[----:B------:R-:W-:Y:S02]  /*0350*/  IADD3 R9, P5, R9, R4, RZ ;  /* 0x0000000409097210 */ /* 0x000fe40007fbe0ff */
[----:B------:R-:W-:Y:S02]  /*0360*/  IADD3.X R3, R11, R3, R10, P3, !PT ;  /* 0x000000030b037210 */ /* 0x000fe40001ffe40a */
[----:B------:R-:W-:-:S02]  /*0370*/  LEA.HI.X R8, R8, c[0x0][0x244], R13, 0x1, P2 ;  /* 0x0000910008087a11 */ /* 0x000fc400010f0c0d */
[----:B------:R-:W-:Y:S01]  /*0380*/  ISETP.NE.U32.AND P2, PT, RZ, c[0x0][0x328], PT ;  /* 0x0000ca00ff007a0c */ /* 0x000fe20003f45070 */
[----:B------:R-:W-:Y:S01]  /*0390*/  @P1 IMAD R2, R34, c[0x0][0x164], R37 ;  /* 0x0000590022021a24 */ /* 0x000fe200078e0225 */
[----:B------:R-:W-:Y:S02]  /*03a0*/  ISETP.NE.U32.AND P3, PT, RZ, c[0x0][0x348], PT ;  /* 0x0000d200ff007a0c */ /* 0x000fe40003f65070 */
[----:B------:R-:W-:Y:S01]  /*03b0*/  ISETP.NE.AND.EX P2, PT, RZ, c[0x0][0x32c], PT, P2 ;  /* 0x0000cb00ff007a0c */ /* 0x000fe20003f45320 */
[----:B------:R-:W-:Y:S01]  /*03c0*/  @P1 IMAD R2, R2, c[0x0][0x174], RZ ;  /* 0x00005d0002021a24 */ /* 0x000fe200078e02ff */
[----:B------:R-:W-:Y:S02]  /*03d0*/  ISETP.NE.AND.EX P3, PT, RZ, c[0x0][0x34c], PT, P3 ;  /* 0x0000d300ff007a0c */ /* 0x000fe40003f65330 */
[----:B------:R-:W-:Y:S01]  /*03e0*/  IADD3.X R4, R11, R5, R12, P5, !PT ;  /* 0x000000050b047210 */ /* 0x000fe20002ffe40c */
[----:B------:R-:W-:Y:S01]  /*03f0*/  @P1 IMAD R2, R2, c[0x0][0x16c], RZ ;  /* 0x00005b0002021a24 */ /* 0x000fe200078e02ff */
[----:B------:R-:W-:-:S02]  /*0400*/  LEA R5, P5, R6, c[0x0][0x248], 0x1 ;  /* 0x0000920006057a11 */ /* 0x000fc400078a08ff */
[----:B------:R-:W-:Y:S02]  /*0410*/  @P1 MOV R21, 0x10 ;  /* 0x0000001000151802 */ /* 0x000fe40000000f00 */
[----:B------:R-:W-:Y:S02]  /*0420*/  LEA.HI.X R6, R6, c[0x0][0x24c], R3, 0x1, P5 ;  /* 0x0000930006067a11 */ /* 0x000fe400028f0c03 */
[----:B------:R-:W-:Y:S01]  /*0430*/  LEA R3, P6, R9, c[0x0][0x308], 0x1 ;  /* 0x0000c20009037a11 */ /* 0x000fe200078c08ff */
[----:B------:R-:W-:Y:S02]  /*0440*/  @P1 IMAD.WIDE R20, R2, R21, c[0x0][0x260] ;  /* 0x0000980002141625 */ /* 0x000fe400078e0215 */
[----:B------:R-:W-:Y:S01]  /*0450*/  @P3 LEA R16, P5, R37, c[0x0][0x348], 0x2 ;  /* 0x0000d20025103a11 */ /* 0x000fe200078a10ff */
[----:B------:R-:W-:-:S03]  /*0460*/  @!P1 CS2R R20, SRZ ;  /* 0x0000000000149805 */ /* 0x000fc6000001ff00 */
[C---:B------:R-:W-:Y:S01]  /*0470*/  @P3 LEA.HI.X R17, R37.reuse, c[0x0][0x34c], R36, 0x2, P5 ;  /* 0x0000d30025113a11 */ /* 0x040fe200028f1424 */
[----:B--2---:R0:W1:Y:S01]  /*0480*/  @P0 R2UR UR4, R0 ;  /* 0x00000000000403c2 */ /* 0x00406200000e0000 */
[----:B------:R-:W-:-:S04]  /*0490*/  @P2 LEA R18, P0, R37, c[0x0][0x328], 0x2 ;  /* 0x0000ca0025122a11 */ /* 0x000fc800078010ff */
[----:B------:R-:W-:Y:S02]  /*04a0*/  @P2 LEA.HI.X R19, R37, c[0x0][0x32c], R36, 0x2, P0 ;  /* 0x0000cb0025132a11 */ /* 0x000fe400000f1424 */
[----:B0-----:R-:W-:Y:S01]  /*04b0*/  LEA.HI.X R0, R9, c[0x0][0x30c], R4, 0x1, P6 ;  /* 0x0000c30009007a11 */ /* 0x001fe200030f0c04 */
[----:B------:R-:W-:Y:S05]  /*04c0*/  @!P4 BRA `(.L_x_9685) ;  /* 0x000091b00000c947 */ /* 0x000fea0003800000 */
[----:B------:R-:W0:Y:S01]  /*04d0*/  S2R R31, SR_TID.X ;  /* 0x00000000001f7919 */ /* 0x000e220000002100 */
[----:B------:R2:W3:Y:S01]  /*04e0*/  R2UR UR15, R7 ;  /* 0x00000000070f73c2 */ /* 0x0004e200000e0000 */
[----:B------:R-:W-:Y:S02]  /*04f0*/  MOV R29, c[0x0][0x174] ;  /* 0x00005d00001d7a02 */ /* 0x000fe40000000f00 */
[----:B------:R-:W4:Y:S01]  /*0500*/  S2R R30, SR_LANEID ;  /* 0x00000000001e7919 */ /* 0x000f220000000000 */
[----:B------:R-:W-:Y:S02]  /*0510*/  MOV R32, RZ ;  /* 0x000000ff00207202 */ /* 0x000fe40000000f00 */
[----:B------:R-:W-:-:S02]  /*0520*/  MOV R39, RZ ;  /* 0x000000ff00277202 */ /* 0x000fc40000000f00 */
[----:B------:R2:W1:Y:S08]  /*0530*/  R2UR UR16, R8 ;  /* 0x00000000081073c2 */ /* 0x00047000000e0000 */
[----:B------:R2:W1:Y:S01]  /*0540*/  R2UR UR8, R5 ;  /* 0x00000000050873c2 */ /* 0x00046200000e0000 */
[----:B0-----:R-:W-:-:S07]  /*0550*/  LOP3.LUT R28, R31, 0x1f, RZ, 0xc0, !PT ;  /* 0x0000001f1f1c7812 */ /* 0x001fce00078ec0ff */
[----:B------:R2:W0:Y:S08]  /*0560*/  R2UR UR9, R6 ;  /* 0x00000000060973c2 */ /* 0x00043000000e0000 */
[----:B------:R2:W0:Y:S08]  /*0570*/  R2UR UR7, R3 ;  /* 0x00000000030773c2 */ /* 0x00043000000e0000 */
[----:B-1-34-:R2:W0:Y:S02]  /*0580*/  R2UR UR14, R0 ;  /* 0x00000000000e73c2 */ /* 0x01a42400000e0000 */
.L_x_9734:
[----:B------:R-:W-:Y:S01]  /*0590*/  BAR.SYNC.DEFER_BLOCKING 0x0 ;  /* 0x0000000000007b1d */ /* 0x000fe20000010000 */
[----:B--2---:R-:W-:-:S02]  /*05a0*/  SHF.L.U32 R0, R31, 0x1, RZ ;  /* 0x000000011f007819 */ /* 0x004fc400000006ff */
[----:B0-----:R-:W-:Y:S02]  /*05b0*/  MOV R2, UR15 ;  /* 0x0000000f00027c02 */ /* 0x001fe40008000f00 */
[----:B------:R-:W-:Y:S02]  /*05c0*/  LOP3.LUT R0, R0, 0xffffffc0, RZ, 0xc0, !PT ;  /* 0xffffffc000007812 */ /* 0x000fe400078ec0ff */
[----:B------:R-:W-:Y:S02]  /*05d0*/  MOV R3, UR16 ;  /* 0x0000001000037c02 */ /* 0x000fe40008000f00 */
[----:B------:R-:W-:-:S05]  /*05e0*/  LOP3.LUT R13, R0, 0x1f, R31, 0xf8, !PT ;  /* 0x0000001f000d7812 */ /* 0x000fca00078ef81f */
[----:B------:R-:W-:-:S05]  /*05f0*/  IMAD.WIDE R2, R13, 0x10, R2 ;  /* 0x000000100d027825 */ /* 0x000fca00078e0202 */
[----:B------:R-:W2:Y:S04]  /*0600*/  LDG.E.128 R24, [R2.64] ;  /* 0x0000000c02187981 */ /* 0x000ea8000c1e1d00 */
[----:B------:R-:W3:Y:S01]  /*0610*/  LDG.E.128 R40, [R2.64+0x200] ;  /* 0x0002000c02287981 */ /* 0x000ee2000c1e1d00 */
[----:B------:R-:W-:Y:S01]  /*0620*/  SHF.L.U32 R0, R30, 0x5, RZ ;  /* 0x000000051e007819 */ /* 0x000fe200000006ff */
[----:B------:R-:W-:-:S10]  /*0630*/  HFMA2.MMA R22, -RZ, RZ, 0, 9.5367431640625e-07 ;  /* 0x00000010ff167435 */ /* 0x000fd400000001ff */
[----:B0-----:R-:W-:Y:S01]  /*0640*/  IMAD.WIDE R22, R13, R22, UR8 ;  /* 0x000000080d167e25 */ /* 0x001fe2000f8e0216 */
[----:B--2---:R0:W-:Y:S04]  /*0650*/  STS.128 [R30.X16], R24 ;  /* 0x000000181e007388 */ /* 0x0041e8000000cc00 */
[----:B---3--:R-:W-:Y:S01]  /*0660*/  STS.128 [R30.X16+0x200], R40 ;  /* 0x000200281e007388 */ /* 0x008fe2000000cc00 */
[----:B------:R-:W-:-:S06]  /*0670*/  NOP ;  /* 0x0000000000007918 */ /* 0x000fcc0000000000 */
[----:B------:R-:W-:Y:S04]  /*0680*/  LDS.128 R8, [R0] ;  /* 0x0000000000087984 */ /* 0x000fe80000000c00 */
[----:B------:R-:W1:Y:S04]  /*0690*/  LDS.128 R4, [R0+0x10] ;  /* 0x0000100000047984 */ /* 0x000e680000000c00 */
        /* <DEDUP_REMOVED lines=9> */
[----:B------:R-:W2:Y:S04]  /*0730*/  LDS.128 R40, [R0] ;  /* 0x0000000000287984 */ /* 0x000ea80000000c00 */
[----:B------:R-:W-:Y:S04]  /*0740*/  LDS.128 R12, [R0+0x10] ;  /* 0x00001000000c7984 */ /* 0x000fe80000000c00 */
[----:B------:R-:W-:Y:S06]  /*0750*/  BAR.SYNC.DEFER_BLOCKING 0x0 ;  /* 0x0000000000007b1d */ /* 0x000fec0000010000 */
[----:B0-----:R0:W3:Y:S04]  /*0760*/  LDG.E.128 R24, [R2.64] ;  /* 0x0000000c02187981 */ /* 0x0010e8000c1e1d00 */
[----:B------:R0:W4:Y:S01]  /*0770*/  LDG.E.128 R52, [R2.64+0x200] ;  /* 0x0002000c02347981 */ /* 0x000122000c1e1d00 */
[----:B------:R-:W-:Y:S01]  /*0780*/  BSSY B0, `(.L_x_9686) ;  /* 0x0000055000007945 */ /* 0x000fe20003800000 */
[----:B-1----:R-:W-:-:S02]  /*0790*/  PRMT R45, RZ, 0x5410, R4 ;  /* 0x00005410ff2d7816 */ /* 0x002fc40000000004 */
[--C-:B--2---:R-:W-:Y:S02]  /*07a0*/  PRMT R50, RZ, 0x5410, R40.reuse ;  /* 0x00005410ff327816 */ /* 0x104fe40000000028 */
[----:B------:R-:W-:Y:S02]  /*07b0*/  PRMT R40, RZ, 0x7610, R40 ;  /* 0x00007610ff287816 */ /* 0x000fe40000000028 */
[----:B------:R-:W-:Y:S01]  /*07c0*/  PRMT R46, RZ, 0x5410, R41 ;  /* 0x00005410ff2e7816 */ /* 0x000fe20000000029 */
[----:B------:R-:W-:Y:S01]  /*07d0*/  FADD.FTZ R50, R50, UR4 ;  /* 0x0000000432327e21 */ /* 0x000fe20008010000 */
[----:B0-----:R-:W-:Y:S01]  /*07e0*/  PRMT R2, RZ, 0x5410, R8 ;  /* 0x00005410ff027816 */ /* 0x001fe20000000008 */
[----:B------:R-:W-:Y:S01]  /*07f0*/  FADD.FTZ R48, R40, UR4 ;  /* 0x0000000428307e21 */ /* 0x000fe20008010000 */
[----:B------:R-:W-:Y:S01]  /*0800*/  MOV R3, c[0x0][0x16c] ;  /* 0x00005b0000037a02 */ /* 0x000fe20000000f00 */
[----:B------:R-:W-:Y:S01]  /*0810*/  FADD.FTZ R46, R46, UR4 ;  /* 0x000000042e2e7e21 */ /* 0x000fe20008010000 */
[----:B------:R-:W-:-:S02]  /*0820*/  FSETP.GTU.FTZ.AND P4, PT, R50, 20, PT ;  /* 0x41a000003200780b */ /* 0x000fc40003f9c000 */
[----:B------:R-:W-:Y:S02]  /*0830*/  ISETP.GE.AND P5, PT, R3, 0x1, PT ;  /* 0x000000010300780c */ /* 0x000fe40003fa6270 */
[----:B------:R-:W-:Y:S02]  /*0840*/  PRMT R3, RZ, 0x5410, R11 ;  /* 0x00005410ff037816 */ /* 0x000fe4000000000b */
[----:B------:R-:W-:Y:S02]  /*0850*/  PRMT R41, RZ, 0x7610, R41 ;  /* 0x00007610ff297816 */ /* 0x000fe40000000029 */
[----:B------:R-:W-:Y:S02]  /*0860*/  PRMT R23, RZ, 0x7610, R42 ;  /* 0x00007610ff177816 */ /* 0x000fe4000000002a */
[----:B------:R-:W-:Y:S01]  /*0870*/  PRMT R38, RZ, 0x5410, R43 ;  /* 0x00005410ff267816 */ /* 0x000fe2000000002b */
[----:B------:R-:W-:Y:S01]  /*0880*/  FADD.FTZ R44, R41, UR4 ;  /* 0x00000004292c7e21 */ /* 0x000fe20008010000 */
[----:B------:R-:W-:Y:S01]  /*0890*/  FSETP.GTU.FTZ.AND P3, PT, R48, 20, PT ;  /* 0x41a000003000780b */ /* 0x000fe20003f7c000 */
[----:B------:R-:W-:Y:S01]  /*08a0*/  FADD.FTZ R40, R23, UR4 ;  /* 0x0000000417287e21 */ /* 0x000fe20008010000 */
[----:B------:R-:W-:Y:S01]  /*08b0*/  FSETP.GTU.FTZ.AND P2, PT, R46, 20, PT ;  /* 0x41a000002e00780b */ /* 0x000fe20003f5c000 */
[----:B------:R-:W-:Y:S01]  /*08c0*/  FADD.FTZ R38, R38, UR4 ;  /* 0x0000000426267e21 */ /* 0x000fe20008010000 */
[----:B------:R-:W-:-:S02]  /*08d0*/  FSETP.GTU.FTZ.AND P1, PT, R44, 20, PT ;  /* 0x41a000002c00780b */ /* 0x000fc40003f3c000 */
[----:B------:R-:W-:Y:S01]  /*08e0*/  FSETP.GTU.FTZ.AND P6, PT, R40, 20, PT ;  /* 0x41a000002800780b */ /* 0x000fe20003fdc000 */
[----:B---3--:R-:W-:Y:S04]  /*08f0*/  STS.128 [R30.X16], R24 ;  /* 0x000000181e007388 */ /* 0x008fe8000000cc00 */
[----:B----4-:R-:W-:Y:S01]  /*0900*/  STS.128 [R30.X16+0x200], R52 ;  /* 0x000200341e007388 */ /* 0x010fe2000000cc00 */
[----:B------:R-:W-:-:S06]  /*0910*/  NOP ;  /* 0x0000000000007918 */ /* 0x000fcc0000000000 */
[----:B------:R-:W0:Y:S04]  /*0920*/  LDS.128 R116, [R0] ;  /* 0x0000000000747984 */ /* 0x000e280000000c00 */
[----:B------:R1:W2:Y:S01]  /*0930*/  LDS.128 R24, [R0+0x10] ;  /* 0x0000100000187984 */ /* 0x0002a20000000c00 */
[--C-:B0-----:R-:W-:Y:S02]  /*0940*/  PRMT R114, RZ, 0x5410, R116.reuse ;  /* 0x00005410ff727816 */ /* 0x101fe40000000074 */
        /* <DEDUP_REMOVED lines=20> */
[----:B------:R-:W-:Y:S01]  /*0a90*/  FADD.FTZ R42, R3, UR4 ;  /* 0x00000004032a7e21 */ /* 0x000fe20008010000 */
[----:B------:R-:W-:-:S04]  /*0aa0*/  PRMT R3, RZ, 0x7610, R11 ;  /* 0x00007610ff037816 */ /* 0x000fc8000000000b */
[----:B------:R-:W-:Y:S01]  /*0ab0*/  FSETP.GTU.FTZ.AND P0, PT, R42, 20, PT ;  /* 0x41a000002a00780b */ /* 0x000fe20003f1c000 */
[----:B------:R-:W-:Y:S01]  /*0ac0*/  FFMA.FTZ R41, R118, R3, R39 ;  /* 0x0000000376297223 */ /* 0x000fe20000010027 */
[----:B------:R-:W-:Y:S06]  /*0ad0*/  @P4 BRA `(.L_x_9687) ;  /* 0x000001f000004947 */ /* 0x000fec0003800000 */
[----:B-12---:R-:W-:Y:S01]  /*0ae0*/  FMUL.FTZ R50, R50, 1.4426950216293334961 ;  /* 0x3fb8aa3b32327820 */ /* 0x006fe20000410000 */
        /* <DEDUP_REMOVED lines=30> */
.L_x_9687:
[----:B-12---:R-:W-:Y:S05]  /*0cd0*/  BSYNC B0 ;  /* 0x0000000000007941 */ /* 0x006fea0003800000 */
.L_x_9686:
        /* <DEDUP_REMOVED lines=41> */
.L_x_9689:
[----:B------:R-:W-:Y:S05]  /*0f70*/  BSYNC B0 ;  /* 0x0000000000007941 */ /* 0x000fea0003800000 */
.L_x_9688:
        /* <DEDUP_REMOVED lines=39> */
.L_x_9691:
[----:B------:R-:W-:Y:S05]  /*11f0*/  BSYNC B0 ;  /* 0x0000000000007941 */ /* 0x000fea0003800000 */
.L_x_9690:
        /* <DEDUP_REMOVED lines=39> */
.L_x_9693:
[----:B------:R-:W-:Y:S05]  /*1470*/  BSYNC B0 ;  /* 0x0000000000007941 */ /* 0x000fea0003800000 */
.L_x_9692:
        /* <DEDUP_REMOVED lines=39> */
.L_x_9695:
[----:B------:R-:W-:Y:S05]  /*16f0*/  BSYNC B0 ;  /* 0x0000000000007941 */ /* 0x000fea0003800000 */
.L_x_9694:
        /* <DEDUP_REMOVED lines=39> */
.L_x_9697:
[----:B------:R-:W-:Y:S05]  /*1970*/  BSYNC B0 ;  /* 0x0000000000007941 */ /* 0x000fea0003800000 */
.L_x_9696:
        /* <DEDUP_REMOVED lines=39> */
.L_x_9699:
[----:B------:R-:W-:Y:S05]  /*1bf0*/  BSYNC B0 ;  /* 0x0000000000007941 */ /* 0x000fea0003800000 */
.L_x_9698:
        /* <DEDUP_REMOVED lines=39> */
.L_x_9701:
[----:B------:R-:W-:Y:S05]  /*1e70*/  BSYNC B0 ;  /* 0x0000000000007941 */ /* 0x000fea0003800000 */
.L_x_9700:
        /* <DEDUP_REMOVED lines=41> */
.L_x_9703:
[----:B------:R-:W-:Y:S05]  /*2110*/  BSYNC B0 ;  /* 0x0000000000007941 */ /* 0x000fea0003800000 */
.L_x_9702:
        /* <DEDUP_REMOVED lines=40> */
.L_x_9705:
[----:B------:R-:W-:Y:S05]  /*23a0*/  BSYNC B0 ;  /* 0x0000000000007941 */ /* 0x000fea0003800000 */
.L_x_9704:
[----:B------:R-:W-:Y:S01]  /*23b0*/  BSSY B0, `(.L_x_9706) ;  /* 0x0000028000007945 */ /* 0x000fe20003800000 */
[----:B------:R-:W-:Y:S01]  /*23c0*/  HFMA2.MMA R73, -RZ, RZ, 0, 0 ;  /* 0x00000000ff497435 */ /* 0x000fe200000001ff */
[----:B------:R-:W-:Y:S01]  /*23d0*/  FSETP.GTU.FTZ.AND P1, PT, R100, 20, PT ;  /* 0x41a000006400780b */ /* 0x000fe20003f3c000 */
[----:B------:R-:W-:Y:S01]  /*23e0*/  HFMA2.MMA R71, -RZ, RZ, 0, 0 ;  /* 0x00000000ff477435 */ /* 0x000fe200000001ff */
[----:B------:R-:W-:Y:S01]  /*23f0*/  MOV R98, RZ ;  /* 0x000000ff00627202 */ /* 0x000fe20000000f00 */
[----:B------:R-:W-:Y:S01]  /*2400*/  HFMA2.MMA R69, -RZ, RZ, 0, 0 ;  /* 0x00000000ff457435 */ /* 0x000fe200000001ff */
[----:B------:R-:W-:Y:S02]  /*2410*/  MOV R96, RZ ;  /* 0x000000ff00607202 */ /* 0x000fe40000000f00 */
[----:B------:R-:W-:Y:S01]  /*2420*/  MOV R94, RZ ;  /* 0x000000ff005e7202 */ /* 0x000fe20000000f00 */
        /* <DEDUP_REMOVED lines=32> */
.L_x_9707:
[----:B------:R-:W-:Y:S05]  /*2630*/  BSYNC B0 ;  /* 0x0000000000007941 */ /* 0x000fea0003800000 */
.L_x_9706:
        /* <DEDUP_REMOVED lines=33> */
.L_x_9709:
[----:B------:R-:W-:Y:S05]  /*2850*/  BSYNC B0 ;  /* 0x0000000000007941 */ /* 0x000fea0003800000 */
.L_x_9708:
        /* <DEDUP_REMOVED lines=33> */
.L_x_9711:
[----:B------:R-:W-:Y:S05]  /*2a70*/  BSYNC B0 ;  /* 0x0000000000007941 */ /* 0x000fea0003800000 */
.L_x_9710:
        /* <DEDUP_REMOVED lines=33> */
.L_x_9713:
[----:B------:R-:W-:Y:S05]  /*2c90*/  BSYNC B0 ;  /* 0x0000000000007941 */ /* 0x000fea0003800000 */
.L_x_9712:
        /* <DEDUP_REMOVED lines=33> */
.L_x_9715:
[----:B------:R-:W-:Y:S05]  /*2eb0*/  BSYNC B0 ;  /* 0x0000000000007941 */ /* 0x000fea0003800000 */
.L_x_9714:
        /* <DEDUP_REMOVED lines=33> */
.L_x_9717:
[----:B------:R-:W-:Y:S05]  /*30d0*/  BSYNC B0 ;  /* 0x0000000000007941 */ /* 0x000fea0003800000 */
.L_x_9716:
[----:B------:R-:W-:Y:S01]  /*30e0*/  BAR.SYNC.DEFER_BLOCKING 0x0 ;  /* 0x0000000000007b1d */ /* 0x000fe20000010000 */
[----:B------:R-:W-:Y:S01]  /*30f0*/  HFMA2.MMA R67, -RZ, RZ, 0, 0 ;  /* 0x00000000ff437435 */ /* 0x000fe200000001ff */
        /* <DEDUP_REMOVED lines=17> */
[----:B------:R-:W-:Y:S01]  /*3210*/  IADD3 R3, R29, -0x2, RZ ;  /* 0xfffffffe1d037810 */ /* 0x000fe20007ffe0ff */
[C---:B------:R-:W-:Y:S01]  /*3220*/  IMAD R68, R36.reuse, c[0x0][0x180], RZ ;  /* 0x0000600024447a24 */ /* 0x040fe200078e02ff */
[----:B------:R-:W-:Y:S01]  /*3230*/  MOV R109, RZ ;  /* 0x000000ff006d7202 */ /* 0x000fe20000000f00 */
[C---:B------:R-:W-:Y:S01]  /*3240*/  IMAD R72, R36.reuse, c[0x0][0x198], RZ ;  /* 0x0000660024487a24 */ /* 0x040fe200078e02ff */
[----:B------:R-:W-:Y:S01]  /*3250*/  UMOV UR5, URZ ;  /* 0x0000003f00057c82 */ /* 0x000fe20008000000 */
[----:B------:R-:W-:Y:S01]  /*3260*/  IMAD R3, R3, c[0x0][0x16c], RZ ;  /* 0x00005b0003037a24 */ /* 0x000fe200078e02ff */
[----:B------:R-:W-:Y:S01]  /*3270*/  UMOV UR6, URZ ;  /* 0x0000003f00067c82 */ /* 0x000fe20008000000 */
[----:B------:R-:W-:-:S02]  /*3280*/  IMAD R74, R36, c[0x0][0x1b8], RZ ;  /* 0x00006e00244a7a24 */ /* 0x000fc400078e02ff */
[----:B------:R-:W-:Y:S01]  /*3290*/  IMAD.WIDE R14, R3, 0x10, R20 ;  /* 0x00000010030e7825 */ /* 0x000fe200078e0214 */
[----:B------:R-:W-:-:S03]  /*32a0*/  IADD3 R3, R29, -0x1, RZ ;  /* 0xffffffff1d037810 */ /* 0x000fc60007ffe0ff */
[----:B------:R0:W1:Y:S01]  /*32b0*/  R2UR UR11, R15 ;  /* 0x000000000f0b73c2 */ /* 0x00006200000e0000 */
[----:B------:R-:W-:Y:S01]  /*32c0*/  LEA.HI R13, R3, R3, RZ, 0x1 ;  /* 0x00000003030d7211 */ /* 0x000fe200078f08ff */
[----:B------:R-:W-:-:S04]  /*32d0*/  IMAD.WIDE.U32 R130, R37, c[0x0][0x180], RZ ;  /* 0x0000600025827a25 */ /* 0x000fc800078e00ff */
[C---:B------:R-:W-:Y:S01]  /*32e0*/  IMAD.WIDE.U32 R132, R37.reuse, c[0x0][0x198], RZ ;  /* 0x0000660025847a25 */ /* 0x040fe200078e00ff */
[----:B------:R-:W-:Y:S01]  /*32f0*/  LEA R76, P0, R130, c[0x0][0x220], 0x3 ;  /* 0x00008800824c7a11 */ /* 0x000fe200078018ff */
[----:B------:R2:W3:Y:S02]  /*3300*/  R2UR UR10, R14 ;  /* 0x000000000e0a73c2 */ /* 0x0004e400000e0000 */
[----:B------:R-:W-:-:S04]  /*3310*/  IMAD.WIDE.U32 R134, R37, c[0x0][0x1b8], RZ ;  /* 0x00006e0025867a25 */ /* 0x000fc800078e00ff */
[C---:B------:R-:W-:Y:S01]  /*3320*/  IMAD R49, R37.reuse, c[0x0][0x184], R68 ;  /* 0x0000610025317a24 */ /* 0x040fe200078e0244 */
[----:B------:R-:W-:Y:S01]  /*3330*/  MOV R68, RZ ;  /* 0x000000ff00447202 */ /* 0x000fe20000000f00 */
[----:B------:R-:W-:Y:S01]  /*3340*/  IMAD R47, R37, c[0x0][0x19c], R72 ;  /* 0x00006700252f7a24 */ /* 0x000fe200078e0248 */
[----:B--2---:R-:W-:Y:S01]  /*3350*/  LOP3.LUT R14, R13, 0xfffffe, RZ, 0xc0, !PT ;  /* 0x00fffffe0d0e7812 */ /* 0x004fe200078ec0ff */
[----:B------:R-:W-:Y:S01]  /*3360*/  IMAD R45, R37, c[0x0][0x1bc], R74 ;  /* 0x00006f00252d7a24 */ /* 0x000fe200078e024a */
[----:B------:R-:W-:Y:S01]  /*3370*/  LEA R74, P1, R132, c[0x0][0x228], 0x3 ;  /* 0x00008a00844a7a11 */ /* 0x000fe200078218ff */
[----:B------:R-:W-:Y:S01]  /*3380*/  FADD.FTZ R83, R110, R110 ;  /* 0x0000006e6e537221 */ /* 0x000fe20000010000 */
[----:B------:R-:W-:Y:S01]  /*3390*/  LEA R72, P2, R134, c[0x0][0x230], 0x3 ;  /* 0x00008c0086487a11 */ /* 0x000fe200078418ff */
[----:B------:R-:W-:Y:S01]  /*33a0*/  FADD.FTZ R89, R108, R108 ;  /* 0x0000006c6c597221 */ /* 0x000fe20000010000 */
        /* <DEDUP_REMOVED lines=21> */
[----:B01-3--:R-:W-:-:S02]  /*3500*/  FADD.FTZ R108, R128, R128 ;  /* 0x00000080806c7221 */ /* 0x00bfc40000010000 */
.L_x_9733:
[----:B------:R-:W-:Y:S02]  /*3510*/  MOV R2, R76 ;  /* 0x0000004c00027202 */ /* 0x000fe40000000f00 */
[----:B------:R-:W-:-:S06]  /*3520*/  MOV R3, R49 ;  /* 0x0000003100037202 */ /* 0x000fcc0000000f00 */
        /* <DEDUP_REMOVED lines=10> */
[C---:B--2---:R-:W-:Y:S02]  /*35d0*/  FMUL.FTZ R22, R3.reuse, R50 ;  /* 0x0000003203167220 */ /* 0x044fe40000410000 */
[----:B------:R-:W-:Y:S02]  /*35e0*/  FMUL.FTZ R24, R3, R48 ;  /* 0x0000003003187220 */ /* 0x000fe40000410000 */
[----:B------:R-:W-:Y:S02]  /*35f0*/  FMUL.RZ R27, R22, 0.15915493667125701904 ;  /* 0x3e22f983161b7820 */ /* 0x000fe4000040c000 */
[----:B------:R-:W-:Y:S02]  /*3600*/  FMUL.FTZ R111, R2, 1.4426950216293334961 ;  /* 0x3fb8aa3b026f7820 */ /* 0x000fe40000410000 */
[----:B------:R-:W-:Y:S01]  /*3610*/  MUFU.SIN R25, R27 ;  /* 0x0000001b00197308 */ /* 0x000fe20000000400 */
[----:B------:R-:W-:-:S02]  /*3620*/  FMUL.RZ R112, R24, 0.15915493667125701904 ;  /* 0x3e22f98318707820 */ /* 0x000fc4000040c000 */
[C---:B------:R-:W-:Y:S02]  /*3630*/  FMUL.FTZ R24, R111.reuse, R48 ;  /* 0x000000306f187220 */ /* 0x040fe40000410000 */
[----:B------:R-:W-:Y:S02]  /*3640*/  FMUL.FTZ R22, R111, R50 ;  /* 0x000000326f167220 */ /* 0x000fe40000410000 */
[-C--:B------:R-:W-:Y:S01]  /*3650*/  FMUL.FTZ R26, R3, R46.reuse ;  /* 0x0000002e031a7220 */ /* 0x080fe20000410000 */
[----:B------:R0:W-:Y:S03]  /*3660*/  MUFU.COS R23, R27 ;  /* 0x0000001b00177308 */ /* 0x0001e60000000000 */
[----:B------:R-:W-:Y:S02]  /*3670*/  FMUL.RZ R114, R26, 0.15915493667125701904 ;  /* 0x3e22f9831a727820 */ /* 0x000fe4000040c000 */
[----:B------:R-:W-:-:S03]  /*3680*/  FMUL.FTZ R26, R111, R46 ;  /* 0x0000002e6f1a7220 */ /* 0x000fc60000410000 */
[----:B------:R1:W-:Y:S01]  /*3690*/  MUFU.EX2 R118, R24 ;  /* 0x0000001800767308 */ /* 0x0003e20000000800 */
[----:B0-----:R-:W-:-:S04]  /*36a0*/  FMUL.FTZ R27, R3, R44 ;  /* 0x0000002c031b7220 */ /* 0x001fc80000410000 */
[----:B------:R-:W-:Y:S02]  /*36b0*/  FMUL.RZ R116, R27, 0.15915493667125701904 ;  /* 0x3e22f9831b747820 */ /* 0x000fe4000040c000 */
[----:B------:R-:W-:Y:S01]  /*36c0*/  FMUL.FTZ R27, R111, R44 ;  /* 0x0000002c6f1b7220 */ /* 0x000fe20000410000 */
[----:B------:R-:W-:Y:S01]  /*36d0*/  MUFU.SIN R113, R112 ;  /* 0x0000007000717308 */ /* 0x000fe20000000400 */
[----:B-1----:R-:W-:-:S07]  /*36e0*/  FMUL.FTZ R24, R3, R42 ;  /* 0x0000002a03187220 */ /* 0x002fce0000410000 */
[----:B------:R0:W-:Y:S08]  /*36f0*/  MUFU.EX2 R122, R27 ;  /* 0x0000001b007a7308 */ /* 0x0001f00000000800 */
[----:B------:R1:W-:Y:S01]  /*3700*/  MUFU.COS R115, R112 ;  /* 0x0000007000737308 */ /* 0x0003e20000000000 */
[----:B0-----:R-:W-:-:S04]  /*3710*/  FMUL.FTZ R27, R3, R38 ;  /* 0x00000026031b7220 */ /* 0x001fc80000410000 */
[----:B------:R-:W-:Y:S02]  /*3720*/  FMUL.RZ R126, R27, 0.15915493667125701904 ;  /* 0x3e22f9831b7e7820 */ /* 0x000fe4000040c000 */
[C---:B------:R-:W-:Y:S01]  /*3730*/  FMUL.FTZ R27, R111.reuse, R38 ;  /* 0x000000266f1b7220 */ /* 0x040fe20000410000 */
[----:B------:R-:W0:Y:S01]  /*3740*/  MUFU.EX2 R22, R22 ;  /* 0x0000001600167308 */ /* 0x000e220000000800 */
[----:B-1----:R-:W-:Y:S02]  /*3750*/  FMUL.RZ R112, R24, 0.15915493667125701904 ;  /* 0x3e22f98318707820 */ /* 0x002fe4000040c000 */
[----:B------:R-:W-:-:S05]  /*3760*/  FMUL.FTZ R24, R111, R42 ;  /* 0x0000002a6f187220 */ /* 0x000fca0000410000 */
[----:B------:R1:W-:Y:S08]  /*3770*/  MUFU.EX2 R132, R24 ;  /* 0x0000001800847308 */ /* 0x0003f00000000800 */
[----:B------:R2:W-:Y:S01]  /*3780*/  MUFU.EX2 R147, R27 ;  /* 0x0000001b00937308 */ /* 0x0005e20000000800 */
[----:B-1----:R-:W-:Y:S02]  /*3790*/  FMUL.FTZ R24, R3, R54 ;  /* 0x0000003603187220 */ /* 0x002fe40000410000 */
[----:B0-----:R-:W-:-:S05]  /*37a0*/  FMUL.FTZ R25, R22, R25 ;  /* 0x0000001916197220 */ /* 0x001fca0000410000 */
[----:B------:R-:W-:Y:S01]  /*37b0*/  MUFU.SIN R125, R112 ;  /* 0x00000070007d7308 */ /* 0x000fe20000000400 */
[----:B--2---:R-:W-:-:S04]  /*37c0*/  FMUL.FTZ R27, R3, R58 ;  /* 0x0000003a031b7220 */ /* 0x004fc80000410000 */
[----:B------:R-:W-:Y:S01]  /*37d0*/  FMUL.RZ R133, R27, 0.15915493667125701904 ;  /* 0x3e22f9831b857820 */ /* 0x000fe2000040c000 */
[----:B------:R-:W-:Y:S02]  /*37e0*/  IADD3 R27, R31, 0x200, RZ ;  /* 0x000002001f1b7810 */ /* 0x000fe40007ffe0ff */
[----:B------:R0:W-:Y:S08]  /*37f0*/  MUFU.COS R127, R112 ;  /* 0x00000070007f7308 */ /* 0x0001f00000000000 */
[----:B------:R1:W-:Y:S01]  /*3800*/  MUFU.EX2 R120, R26 ;  /* 0x0000001a00787308 */ /* 0x0003e20000000800 */
[----:B0-----:R-:W-:-:S02]  /*3810*/  FMUL.RZ R112, R24, 0.15915493667125701904 ;  /* 0x3e22f98318707820 */ /* 0x001fc4000040c000 */
[----:B------:R-:W-:-:S05]  /*3820*/  FMUL.FTZ R24, R111, R54 ;  /* 0x000000366f187220 */ /* 0x000fca0000410000 */
[----:B------:R-:W-:Y:S01]  /*3830*/  MUFU.SIN R136, R112 ;  /* 0x0000007000887308 */ /* 0x000fe20000000400 */
[----:B-1----:R-:W-:-:S04]  /*3840*/  FMUL.FTZ R26, R3, R40 ;  /* 0x00000028031a7220 */ /* 0x002fc80000410000 */
[----:B------:R-:W-:Y:S02]  /*3850*/  FMUL.RZ R124, R26, 0.15915493667125701904 ;  /* 0x3e22f9831a7c7820 */ /* 0x000fe4000040c000 */
[----:B------:R-:W-:Y:S01]  /*3860*/  FMUL.FTZ R26, R111, R40 ;  /* 0x000000286f1a7220 */ /* 0x000fe20000410000 */
[----:B------:R0:W-:Y:S08]  /*3870*/  MUFU.COS R186, R112 ;  /* 0x0000007000ba7308 */ /* 0x0001f00000000000 */
[----:B------:R1:W-:Y:S01]  /*3880*/  MUFU.EX2 R187, R24 ;  /* 0x0000001800bb7308 */ /* 0x0003e20000000800 */
[----:B0-----:R-:W-:-:S07]  /*3890*/  SEL R112, R110, R27, !P1 ;  /* 0x0000001b6e707207 */ /* 0x001fce0004800000 */
[----:B------:R0:W-:Y:S01]  /*38a0*/  MUFU.EX2 R128, R26 ;  /* 0x0000001a00807308 */ /* 0x0001e20000000800 */
[----:B-1----:R-:W-:Y:S01]  /*38b0*/  FMUL.FTZ R24, R22, R23 ;  /* 0x0000001716187220 */ /* 0x002fe20000410000 */
[----:B------:R-:W-:Y:S02]  /*38c0*/  MOV R22, UR10 ;  /* 0x0000000a00167c02 */ /* 0x000fe40008000f00 */
[----:B------:R-:W-:Y:S02]  /*38d0*/  MOV R23, UR11 ;  /* 0x0000000b00177c02 */ /* 0x000fe40008000f00 */
[----:B------:R1:W-:Y:S02]  /*38e0*/  STS.64 [R112.X8+0x880], R24 ;  /* 0x0008801870007388 */ /* 0x0003e40000008a00 */
[----:B------:R-:W-:Y:S01]  /*38f0*/  MUFU.SIN R117, R114 ;  /* 0x0000007200757308 */ /* 0x000fe20000000400 */
[----:B0-----:R-:W-:-:S04]  /*3900*/  FMUL.FTZ R26, R3, R52 ;  /* 0x00000034031a7220 */ /* 0x001fc80000410000 */
[----:B------:R-:W-:Y:S02]  /*3910*/  FMUL.RZ R130, R26, 0.15915493667125701904 ;  /* 0x3e22f9831a827820 */ /* 0x000fe4000040c000 */
[----:B------:R-:W-:Y:S01]  /*3920*/  FMUL.FTZ R26, R111, R52 ;  /* 0x000000346f1a7220 */ /* 0x000fe20000410000 */
[----:B------:R-:W-:Y:S08]  /*3930*/  MUFU.COS R119, R114 ;  /* 0x0000007200777308 */ /* 0x000ff00000000000 */
[----:B------:R0:W-:Y:S08]  /*3940*/  MUFU.EX2 R185, R26 ;  /* 0x0000001a00b97308 */ /* 0x0001f00000000800 */
[----:B------:R-:W-:Y:S01]  /*3950*/  MUFU.SIN R121, R116 ;  /* 0x0000007400797308 */ /* 0x000fe20000000400 */
[----:B0-----:R-:W-:Y:S01]  /*3960*/  CS2R R26, SRZ ;  /* 0x00000000001a7805 */ /* 0x001fe2000001ff00 */
[----:B------:R-:W-:Y:S06]  /*3970*/  BAR.SYNC.DEFER_BLOCKING 0x0 ;  /* 0x0000000000007b1d */ /* 0x000fec0000010000 */
[----:B------:R-:W-:Y:S08]  /*3980*/  MUFU.COS R123, R116 ;  /* 0x00000074007b7308 */ /* 0x000ff00000000000 */
[----:B------:R-:W-:Y:S08]  /*3990*/  MUFU.SIN R114, R126 ;  /* 0x0000007e00727308 */ /* 0x000ff00000000400 */
[----:B------:R0:W-:Y:S01]  /*39a0*/  MUFU.COS R116, R126 ;  /* 0x0000007e00747308 */ /* 0x0001e20000000000 */
[----:B------:R2:W5:Y:S07]  /*39b0*/  @!P2 LDG.E.64 R26, [R22.64+0x8] ;  /* 0x0000080c161aa981 */ /* 0x00056e000c1e1b00 */
[----:B------:R-:W-:Y:S01]  /*39c0*/  MUFU.SIN R138, R130 ;  /* 0x00000082008a7308 */ /* 0x000fe20000000400 */
[----:B0-----:R-:W-:-:S02]  /*39d0*/  FMUL.FTZ R126, R3, R56 ;  /* 0x00000038037e7220 */ /* 0x001fc40000410000 */
[----:B--2---:R-:W-:-:S05]  /*39e0*/  FMUL.FTZ R23, R3, R70 ;  /* 0x0000004603177220 */ /* 0x004fca0000410000 */
[----:B------:R0:W-:Y:S01]  /*39f0*/  MUFU.COS R140, R130 ;  /* 0x00000082008c7308 */ /* 0x0001e20000000000 */
[----:B-1----:R-:W-:-:S07]  /*3a00*/  FMUL.FTZ R112, R3, R60 ;  /* 0x0000003c03707220 */ /* 0x002fce0000410000 */
[----:B------:R-:W-:Y:S01]  /*3a10*/  MUFU.SIN R129, R124 ;  /* 0x0000007c00817308 */ /* 0x000fe20000000400 */
[----:B0-----:R-:W-:Y:S02]  /*3a20*/  FMUL.RZ R130, R126, 0.15915493667125701904 ;  /* 0x3e22f9837e827820 */ /* 0x001fe4000040c000 */
[----:B------:R-:W-:-:S05]  /*3a30*/  FMUL.FTZ R126, R3, R62 ;  /* 0x0000003e037e7220 */ /* 0x000fca0000410000 */
[----:B------:R0:W-:Y:S01]  /*3a40*/  MUFU.COS R131, R124 ;  /* 0x0000007c00837308 */ /* 0x0001e20000000000 */
[----:B------:R-:W-:-:S07]  /*3a50*/  FMUL.RZ R134, R126, 0.15915493667125701904 ;  /* 0x3e22f9837e867820 */ /* 0x000fce000040c000 */
[----:B------:R-:W-:Y:S01]  /*3a60*/  MUFU.SIN R146, R130 ;  /* 0x0000008200927308 */ /* 0x000fe20000000400 */
[----:B0-----:R-:W-:-:S07]  /*3a70*/  FMUL.FTZ R124, R111, R58 ;  /* 0x0000003a6f7c7220 */ /* 0x001fce0000410000 */
[----:B------:R0:W-:Y:S01]  /*3a80*/  MUFU.COS R178, R130 ;  /* 0x0000008200b27308 */ /* 0x0001e20000000000 */
[----:B---3--:R-:W-:-:S07]  /*3a90*/  FMUL.FTZ R152, R13, R14 ;  /* 0x0000000e0d987220 */ /* 0x008fce0000410000 */
[----:B------:R1:W-:Y:S01]  /*3aa0*/  MUFU.EX2 R189, R124 ;  /* 0x0000007c00bd7308 */ /* 0x0003e20000000800 */
[----:B0-----:R-:W-:Y:S02]  /*3ab0*/  FMUL.RZ R130, R23, 0.15915493667125701904 ;  /* 0x3e22f98317827820 */ /* 0x001fe4000040c000 */
[----:B------:R-:W-:-:S05]  /*3ac0*/  FMUL.FTZ R23, R3, R64 ;  /* 0x0000004003177220 */ /* 0x000fca0000410000 */
[----:B------:R-:W-:Y:S01]  /*3ad0*/  MUFU.SIN R142, R133 ;  /* 0x00000085008e7308 */ /* 0x000fe20000000400 */
[----:B-1----:R-:W-:Y:S02]  /*3ae0*/  FMUL.FTZ R124, R111, R56 ;  /* 0x000000386f7c7220 */ /* 0x002fe40000410000 */
[----:B------:R-:W-:-:S05]  /*3af0*/  FMUL.RZ R141, R112, 0.15915493667125701904 ;  /* 0x3e22f983708d7820 */ /* 0x000fca000040c000 */
[----:B------:R-:W-:Y:S01]  /*3b00*/  MUFU.SIN R148, R134 ;  /* 0x0000008600947308 */ /* 0x000fe20000000400 */
[C---:B------:R-:W-:Y:S02]  /*3b10*/  FMUL.FTZ R126, R111.reuse, R62 ;  /* 0x0000003e6f7e7220 */ /* 0x040fe40000410000 */
[----:B------:R-:W-:-:S05]  /*3b20*/  FMUL.FTZ R22, R111, R60 ;  /* 0x0000003c6f167220 */ /* 0x000fca0000410000 */
[----:B------:R0:W-:Y:S01]  /*3b30*/  MUFU.COS R154, R134 ;  /* 0x00000086009a7308 */ /* 0x0001e20000000000 */
[----:B------:R-:W-:Y:S02]  /*3b40*/  FMUL.FTZ R112, R111, R70 ;  /* 0x000000466f707220 */ /* 0x000fe40000410000 */
[----:B------:R-:W-:-:S05]  /*3b50*/  FFMA.FTZ R152, R12, R15, R152 ;  /* 0x0000000f0c987223 */ /* 0x000fca0000010098 */
[----:B------:R1:W-:Y:S01]  /*3b60*/  MUFU.EX2 R179, R124 ;  /* 0x0000007c00b37308 */ /* 0x0003e20000000800 */
[----:B0-----:R-:W-:Y:S02]  /*3b70*/  FMUL.RZ R134, R23, 0.15915493667125701904 ;  /* 0x3e22f98317867820 */ /* 0x001fe4000040c000 */
[----:B------:R-:W-:Y:S02]  /*3b80*/  FMUL.FTZ R23, R13, R15 ;  /* 0x0000000f0d177220 */ /* 0x000fe40000410000 */
[----:B------:R-:W-:-:S03]  /*3b90*/  FMUL.FTZ R13, R3, R100 ;  /* 0x00000064030d7220 */ /* 0x000fc60000410000 */
[----:B------:R-:W-:Y:S01]  /*3ba0*/  MUFU.COS R144, R133 ;  /* 0x0000008500907308 */ /* 0x000fe20000000000 */
[C---:B-1----:R-:W-:Y:S02]  /*3bb0*/  FMUL.FTZ R124, R111.reuse, R64 ;  /* 0x000000406f7c7220 */ /* 0x042fe40000410000 */
[----:B------:R-:W-:Y:S02]  /*3bc0*/  FMUL.FTZ R111, R111, R100 ;  /* 0x000000646f6f7220 */ /* 0x000fe40000410000 */
[----:B------:R-:W-:Y:S02]  /*3bd0*/  FFMA.FTZ R150, R12, R14, -R23 ;  /* 0x0000000e0c967223 */ /* 0x000fe40000010817 */
[----:B------:R-:W-:Y:S01]  /*3be0*/  FMUL.RZ R13, R13, 0.15915493667125701904 ;  /* 0x3e22f9830d0d7820 */ /* 0x000fe2000040c000 */
[----:B------:R-:W-:Y:S08]  /*3bf0*/  MUFU.EX2 R193, R124 ;  /* 0x0000007c00c17308 */ /* 0x000ff00000000800 */
[----:B------:R-:W0:Y:S08]  /*3c00*/  MUFU.COS R12, R134 ;  /* 0x00000086000c7308 */ /* 0x000e300000000000 */
[----:B------:R-:W-:Y:S08]  /*3c10*/  MUFU.EX2 R111, R111 ;  /* 0x0000006f006f7308 */ /* 0x000ff00000000800 */
[----:B------:R-:W1:Y:S08]  /*3c20*/  MUFU.COS R14, R13 ;  /* 0x0000000d000e7308 */ /* 0x000e700000000000 */
[----:B------:R2:W-:Y:S08]  /*3c30*/  MUFU.EX2 R175, R126 ;  /* 0x0000007e00af7308 */ /* 0x0005f00000000800 */
[----:B------:R-:W-:Y:S01]  /*3c40*/  MUFU.SIN R133, R141 ;  /* 0x0000008d00857308 */ /* 0x000fe20000000400 */
[----:B--2---:R-:W-:-:S02]  /*3c50*/  FMUL.FTZ R126, R118, R115 ;  /* 0x00000073767e7220 */ /* 0x004fc40000410000 */
[----:B------:R-:W-:Y:S01]  /*3c60*/  FMUL.FTZ R118, R118, R113 ;  /* 0x0000007176767220 */ /* 0x000fe20000410000 */
[----:B------:R-:W-:-:S04]  /*3c70*/  PRMT R113, RZ, 0x5410, R8 ;  /* 0x00005410ff717816 */ /* 0x000fc80000000008 */
[----:B------:R-:W-:Y:S08]  /*3c80*/  MUFU.COS R135, R141 ;  /* 0x0000008d00877308 */ /* 0x000ff00000000000 */
[----:B------:R-:W2:Y:S01]  /*3c90*/  MUFU.EX2 R22, R22 ;  /* 0x0000001600167308 */ /* 0x000ea20000000800 */
[----:B------:R-:W-:-:S07]  /*3ca0*/  FMUL.FTZ R159, R113, R50 ;  /* 0x00000032719f7220 */ /* 0x000fce0000410000 */
[----:B------:R3:W4:Y:S01]  /*3cb0*/  MUFU.SIN R188, R13 ;  /* 0x0000000d00bc7308 */ /* 0x0007220000000400 */
[----:B0-----:R-:W-:Y:S02]  /*3cc0*/  FMUL.FTZ R191, R193, R12 ;  /* 0x0000000cc1bf7220 */ /* 0x001fe40000410000 */
[-C--:B------:R-:W-:Y:S02]  /*3cd0*/  FMUL.FTZ R12, R24, R118.reuse ;  /* 0x00000076180c7220 */ /* 0x080fe40000410000 */
[----:B------:R-:W-:Y:S02]  /*3ce0*/  FMUL.FTZ R124, R120, R119 ;  /* 0x00000077787c7220 */ /* 0x000fe40000410000 */
[----:B---3--:R-:W-:Y:S02]  /*3cf0*/  FMUL.FTZ R13, R25, R118 ;  /* 0x00000076190d7220 */ /* 0x008fe40000410000 */
[----:B------:R-:W-:Y:S02]  /*3d00*/  FMUL.FTZ R178, R179, R178 ;  /* 0x000000b2b3b27220 */ /* 0x000fe40000410000 */
[----:B------:R-:W-:-:S02]  /*3d10*/  FMUL.FTZ R23, R118, R159 ;  /* 0x0000009f76177220 */ /* 0x000fc40000410000 */
[----:B------:R-:W-:Y:S02]  /*3d20*/  FMUL.FTZ R120, R120, R117 ;  /* 0x0000007578787220 */ /* 0x000fe40000410000 */
[----:B------:R-:W-:Y:S02]  /*3d30*/  FMUL.FTZ R179, R179, R146 ;  /* 0x00000092b3b37220 */ /* 0x000fe40000410000 */
[----:B------:R-:W-:Y:S02]  /*3d40*/  FFMA.FTZ R13, R24, R126, -R13 ;  /* 0x0000007e180d7223 */ /* 0x000fe4000001080d */
[----:B-1----:R-:W-:Y:S02]  /*3d50*/  FMUL.FTZ R146, R111, R14 ;  /* 0x0000000e6f927220 */ /* 0x002fe40000410000 */
[----:B------:R-:W-:Y:S02]  /*3d60*/  FMUL.FTZ R14, RZ, R118 ;  /* 0x00000076ff0e7220 */ /* 0x000fe40000410000 */
[----:B------:R-:W-:-:S02]  /*3d70*/  FFMA.FTZ R15, R25, R126, R12 ;  /* 0x0000007e190f7223 */ /* 0x000fc4000001000c */
[C---:B--2---:R-:W-:Y:S02]  /*3d80*/  FMUL.FTZ R182, R22.reuse, R135 ;  /* 0x0000008716b67220 */ /* 0x044fe40000410000 */
[----:B------:R-:W-:Y:S02]  /*3d90*/  FMUL.FTZ R190, R22, R133 ;  /* 0x0000008516be7220 */ /* 0x000fe40000410000 */
[----:B------:R-:W-:Y:S01]  /*3da0*/  FFMA.FTZ R23, RZ, R126, R23 ;  /* 0x0000007eff177223 */ /* 0x000fe20000010017 */
[----:B------:R-:W-:Y:S01]  /*3db0*/  PRMT R115, RZ, 0x7610, R8 ;  /* 0x00007610ff737816 */ /* 0x000fe20000000008 */
[----:B------:R-:W-:Y:S01]  /*3dc0*/  FMUL.FTZ R22, R120, R13 ;  /* 0x0000000d78167220 */ /* 0x000fe20000410000 */
[----:B------:R-:W-:Y:S01]  /*3dd0*/  MUFU.SIN R137, R130 ;  /* 0x0000008200897308 */ /* 0x000fe20000000400 */
[----:B----4-:R-:W-:Y:S02]  /*3de0*/  FMUL.FTZ R188, R111, R188 ;  /* 0x000000bc6fbc7220 */ /* 0x010fe40000410000 */
[----:B------:R-:W-:-:S02]  /*3df0*/  FFMA.FTZ R14, R126, R159, -R14 ;  /* 0x0000009f7e0e7223 */ /* 0x000fc4000001080e */
[-C--:B------:R-:W-:Y:S02]  /*3e00*/  FMUL.FTZ R12, R120, R15.reuse ;  /* 0x0000000f780c7220 */ /* 0x080fe40000410000 */
[----:B------:R-:W-:Y:S01]  /*3e10*/  FADD.FTZ R111, RZ, R23 ;  /* 0x00000017ff6f7221 */ /* 0x000fe20000010000 */
[----:B------:R0:W-:Y:S01]  /*3e20*/  MUFU.COS R139, R130 ;  /* 0x00000082008b7308 */ /* 0x0001e20000000000 */
[C---:B------:R-:W-:Y:S02]  /*3e30*/  FFMA.FTZ R15, R124.reuse, R15, R22 ;  /* 0x0000000f7c0f7223 */ /* 0x040fe40000010016 */
[----:B------:R-:W-:Y:S02]  /*3e40*/  FFMA.FTZ R23, R115, R48, R14 ;  /* 0x0000003073177223 */ /* 0x000fe4000001000e */
[----:B------:R-:W-:Y:S02]  /*3e50*/  FFMA.FTZ R13, R124, R13, -R12 ;  /* 0x0000000d7c0d7223 */ /* 0x000fe4000001080c */
[----:B0-----:R-:W-:-:S02]  /*3e60*/  FMUL.FTZ R130, R122, R123 ;  /* 0x0000007b7a827220 */ /* 0x001fc40000410000 */
[----:B------:R-:W-:Y:S02]  /*3e70*/  FMUL.FTZ R122, R122, R121 ;  /* 0x000000797a7a7220 */ /* 0x000fe40000410000 */
[----:B------:R-:W-:Y:S02]  /*3e80*/  FMUL.FTZ R12, R120, R111 ;  /* 0x0000006f780c7220 */ /* 0x000fe40000410000 */
[----:B------:R-:W-:Y:S01]  /*3e90*/  FMUL.FTZ R22, R122, R15 ;  /* 0x0000000f7a167220 */ /* 0x000fe20000410000 */
[----:B------:R0:W-:Y:S01]  /*3ea0*/  MUFU.EX2 R184, R112 ;  /* 0x0000007000b87308 */ /* 0x0001e20000000800 */
[C---:B------:R-:W-:Y:S02]  /*3eb0*/  FMUL.FTZ R145, R147.reuse, R116 ;  /* 0x0000007493917220 */ /* 0x040fe40000410000 */
[----:B------:R-:W-:Y:S02]  /*3ec0*/  FMUL.FTZ R147, R147, R114 ;  /* 0x0000007293937220 */ /* 0x000fe40000410000 */
[----:B------:R-:W-:-:S02]  /*3ed0*/  FMUL.FTZ R14, R120, R23 ;  /* 0x00000017780e7220 */ /* 0x000fc40000410000 */
[----:B------:R-:W-:Y:S02]  /*3ee0*/  FMUL.FTZ R114, R122, R13 ;  /* 0x0000000d7a727220 */ /* 0x000fe40000410000 */
[----:B0-----:R-:W-:Y:S02]  /*3ef0*/  FMUL.FTZ R112, R132, R127 ;  /* 0x0000007f84707220 */ /* 0x001fe40000410000 */
[----:B------:R-:W-:Y:S01]  /*3f00*/  FFMA.FTZ R12, R124, R23, -R12 ;  /* 0x000000177c0c7223 */ /* 0x000fe2000001080c */
[----:B------:R-:W-:Y:S01]  /*3f10*/  PRMT R117, RZ, 0x5410, R9 ;  /* 0x00005410ff757816 */ /* 0x000fe20000000009 */
[----:B------:R-:W-:Y:S02]  /*3f20*/  FMUL.FTZ R132, R132, R125 ;  /* 0x0000007d84847220 */ /* 0x000fe40000410000 */
[----:B------:R-:W-:Y:S02]  /*3f30*/  FFMA.FTZ R23, R130, R13, -R22 ;  /* 0x0000000d82177223 */ /* 0x000fe40000010816 */
[----:B------:R-:W-:-:S02]  /*3f40*/  FFMA.FTZ R14, R124, R111, R14 ;  /* 0x0000006f7c0e7223 */ /* 0x000fc4000001000e */
[----:B------:R-:W-:Y:S02]  /*3f50*/  FFMA.FTZ R111, R130, R15, R114 ;  /* 0x0000000f826f7223 */ /* 0x000fe40000010072 */
[C---:B------:R-:W-:Y:S01]  /*3f60*/  FMUL.FTZ R114, R132.reuse, R23 ;  /* 0x0000001784727220 */ /* 0x040fe20000410000 */
[----:B------:R0:W1:Y:S01]  /*3f70*/  MUFU.SIN R156, R134 ;  /* 0x00000086009c7308 */ /* 0x0000620000000400 */
[----:B------:R-:W-:Y:S02]  /*3f80*/  FFMA.FTZ R13, R117, R46, R12 ;  /* 0x0000002e750d7223 */ /* 0x000fe4000001000c */
[-C--:B------:R-:W-:Y:S02]  /*3f90*/  FMUL.FTZ R22, R132, R111.reuse ;  /* 0x0000006f84167220 */ /* 0x080fe40000410000 */
[----:B------:R-:W-:Y:S02]  /*3fa0*/  FADD.FTZ R15, RZ, R14 ;  /* 0x0000000eff0f7221 */ /* 0x000fe40000010000 */
[----:B------:R-:W-:-:S02]  /*3fb0*/  FFMA.FTZ R111, R112, R111, R114 ;  /* 0x0000006f706f7223 */ /* 0x000fc40000010072 */
[C---:B0-----:R-:W-:Y:S02]  /*3fc0*/  FMUL.FTZ R134, R128.reuse, R131 ;  /* 0x0000008380867220 */ /* 0x041fe40000410000 */
[----:B------:R-:W-:Y:S02]  /*3fd0*/  FMUL.FTZ R128, R128, R129 ;  /* 0x0000008180807220 */ /* 0x000fe40000410000 */
[----:B------:R-:W-:Y:S02]  /*3fe0*/  FMUL.FTZ R14, R122, R13 ;  /* 0x0000000d7a0e7220 */ /* 0x000fe40000410000 */
[----:B------:R-:W-:Y:S02]  /*3ff0*/  FFMA.FTZ R23, R112, R23, -R22 ;  /* 0x0000001770177223 */ /* 0x000fe40000010816 */
[----:B------:R-:W-:Y:S02]  /*4000*/  FMUL.FTZ R12, R122, R15 ;  /* 0x0000000f7a0c7220 */ /* 0x000fe40000410000 */
[----:B------:R-:W-:Y:S01]  /*4010*/  FMUL.FTZ R22, R128, R111 ;  /* 0x0000006f80167220 */ /* 0x000fe20000410000 */
[----:B------:R-:W-:Y:S01]  /*4020*/  PRMT R119, RZ, 0x7610, R9 ;  /* 0x00007610ff777816 */ /* 0x000fe20000000009 */
[----:B------:R-:W-:-:S02]  /*4030*/  FFMA.FTZ R14, R130, R15, R14 ;  /* 0x0000000f820e7223 */ /* 0x000fc4000001000e */
[----:B------:R-:W-:Y:S02]  /*4040*/  FMUL.FTZ R114, R128, R23 ;  /* 0x0000001780727220 */ /* 0x000fe40000410000 */
[----:B------:R-:W-:Y:S02]  /*4050*/  FFMA.FTZ R12, R130, R13, -R12 ;  /* 0x0000000d820c7223 */ /* 0x000fe4000001080c */
[C---:B------:R-:W-:Y:S02]  /*4060*/  FFMA.FTZ R22, R134.reuse, R23, -R22 ;  /* 0x0000001786167223 */ /* 0x040fe40000010816 */
[----:B------:R-:W-:Y:S02]  /*4070*/  FADD.FTZ R15, RZ, R14 ;  /* 0x0000000eff0f7221 */ /* 0x000fe40000010000 */
[----:B------:R-:W-:Y:S02]  /*4080*/  FFMA.FTZ R114, R134, R111, R114 ;  /* 0x0000006f86727223 */ /* 0x000fe40000010072 */
[----:B------:R-:W-:-:S02]  /*4090*/  FFMA.FTZ R13, R119, R44, R12 ;  /* 0x0000002c770d7223 */ /* 0x000fc4000001000c */
[C---:B------:R-:W-:Y:S02]  /*40a0*/  FMUL.FTZ R111, R147.reuse, R22 ;  /* 0x00000016936f7220 */ /* 0x040fe40000410000 */
[C---:B------:R-:W-:Y:S02]  /*40b0*/  FMUL.FTZ R12, R132.reuse, R15 ;  /* 0x0000000f840c7220 */ /* 0x040fe40000410000 */
[-C--:B------:R-:W-:Y:S02]  /*40c0*/  FMUL.FTZ R23, R147, R114.reuse ;  /* 0x0000007293177220 */ /* 0x080fe40000410000 */
[-C--:B------:R-:W-:Y:S02]  /*40d0*/  FMUL.FTZ R14, R132, R13.reuse ;  /* 0x0000000d840e7220 */ /* 0x080fe40000410000 */
[----:B------:R-:W-:Y:S01]  /*40e0*/  FFMA.FTZ R114, R145, R114, R111 ;  /* 0x0000007291727223 */ /* 0x000fe2000001006f */
[----:B------:R-:W-:Y:S01]  /*40f0*/  PRMT R111, RZ, 0x5410, R10 ;  /* 0x00005410ff6f7816 */ /* 0x000fe2000000000a */
[----:B------:R-:W-:-:S02]  /*4100*/  FFMA.FTZ R12, R112, R13, -R12 ;  /* 0x0000000d700c7223 */ /* 0x000fc4000001080c */
[C---:B------:R-:W-:Y:S02]  /*4110*/  FMUL.FTZ R186, R187.reuse, R186 ;  /* 0x000000babbba7220 */ /* 0x040fe40000410000 */
[----:B------:R-:W-:Y:S02]  /*4120*/  FFMA.FTZ R14, R112, R15, R14 ;  /* 0x0000000f700e7223 */ /* 0x000fe4000001000e */
[----:B------:R-:W-:Y:S02]  /*4130*/  FMUL.FTZ R187, R187, R136 ;  /* 0x00000088bbbb7220 */ /* 0x000fe40000410000 */
[----:B------:R-:W-:Y:S02]  /*4140*/  FFMA.FTZ R23, R145, R22, -R23 ;  /* 0x0000001691177223 */ /* 0x000fe40000010817 */
[----:B------:R-:W-:Y:S02]  /*4150*/  FFMA.FTZ R13, R111, R42, R12 ;  /* 0x0000002a6f0d7223 */ /* 0x000fe4000001000c */
[----:B------:R-:W-:-:S02]  /*4160*/  FADD.FTZ R15, RZ, R14 ;  /* 0x0000000eff0f7221 */ /* 0x000fc40000010000 */
[C---:B------:R-:W-:Y:S02]  /*4170*/  FMUL.FTZ R22, R187.reuse, R114 ;  /* 0x00000072bb167220 */ /* 0x040fe40000410000 */
[----:B------:R-:W-:Y:S02]  /*4180*/  FMUL.FTZ R121, R187, R23 ;  /* 0x00000017bb797220 */ /* 0x000fe40000410000 */
[C---:B------:R-:W-:Y:S02]  /*4190*/  FMUL.FTZ R14, R128.reuse, R13 ;  /* 0x0000000d800e7220 */ /* 0x040fe40000410000 */
[C---:B------:R-:W-:Y:S02]  /*41a0*/  FMUL.FTZ R183, R185.reuse, R140 ;  /* 0x0000008cb9b77220 */ /* 0x040fe40000410000 */
[----:B------:R-:W-:Y:S02]  /*41b0*/  FMUL.FTZ R12, R128, R15 ;  /* 0x0000000f800c7220 */ /* 0x000fe40000410000 */
[----:B------:R-:W-:-:S02]  /*41c0*/  FMUL.FTZ R185, R185, R138 ;  /* 0x0000008ab9b97220 */ /* 0x000fc40000410000 */
[C---:B------:R-:W-:Y:S02]  /*41d0*/  FFMA.FTZ R22, R186.reuse, R23, -R22 ;  /* 0x00000017ba167223 */ /* 0x040fe40000010816 */
[----:B------:R-:W-:Y:S01]  /*41e0*/  FFMA.FTZ R114, R186, R114, R121 ;  /* 0x00000072ba727223 */ /* 0x000fe20000010079 */
[----:B------:R-:W-:Y:S01]  /*41f0*/  PRMT R121, RZ, 0x7610, R10 ;  /* 0x00007610ff797816 */ /* 0x000fe2000000000a */
[C---:B------:R-:W-:Y:S02]  /*4200*/  FFMA.FTZ R14, R134.reuse, R15, R14 ;  /* 0x0000000f860e7223 */ /* 0x040fe4000001000e */
[----:B------:R-:W-:Y:S02]  /*4210*/  FFMA.FTZ R12, R134, R13, -R12 ;  /* 0x0000000d860c7223 */ /* 0x000fe4000001080c */
[C---:B------:R-:W-:Y:S02]  /*4220*/  FMUL.FTZ R15, R185.reuse, R22 ;  /* 0x00000016b90f7220 */ /* 0x040fe40000410000 */
[----:B------:R-:W-:-:S02]  /*4230*/  FMUL.FTZ R13, R185, R114 ;  /* 0x00000072b90d7220 */ /* 0x000fc40000410000 */
[----:B------:R-:W-:Y:S02]  /*4240*/  FADD.FTZ R14, RZ, R14 ;  /* 0x0000000eff0e7221 */ /* 0x000fe40000010000 */
[----:B------:R-:W-:Y:S02]  /*4250*/  FMUL.FTZ R181, R189, R144 ;  /* 0x00000090bdb57220 */ /* 0x000fe40000410000 */
[----:B------:R-:W-:Y:S02]  /*4260*/  FFMA.FTZ R12, R121, R40, R12 ;  /* 0x00000028790c7223 */ /* 0x000fe4000001000c */
[----:B------:R-:W-:Y:S02]  /*4270*/  FMUL.FTZ R189, R189, R142 ;  /* 0x0000008ebdbd7220 */ /* 0x000fe40000410000 */
[C---:B------:R-:W-:Y:S02]  /*4280*/  FFMA.FTZ R114, R183.reuse, R114, R15 ;  /* 0x00000072b7727223 */ /* 0x040fe4000001000f */
[----:B------:R-:W-:-:S02]  /*4290*/  FFMA.FTZ R22, R183, R22, -R13 ;  /* 0x00000016b7167223 */ /* 0x000fc4000001080d */
[C---:B------:R-:W-:Y:S01]  /*42a0*/  FMUL.FTZ R13, R147.reuse, R14 ;  /* 0x0000000e930d7220 */ /* 0x040fe20000410000 */
[----:B------:R-:W-:Y:S01]  /*42b0*/  PRMT R123, RZ, 0x5410, R11 ;  /* 0x00005410ff7b7816 */ /* 0x000fe2000000000b */
[----:B------:R-:W-:Y:S02]  /*42c0*/  FMUL.FTZ R15, R147, R12 ;  /* 0x0000000c930f7220 */ /* 0x000fe40000410000 */
[----:B------:R-:W-:Y:S02]  /*42d0*/  FMUL.FTZ R23, R189, R114 ;  /* 0x00000072bd177220 */ /* 0x000fe40000410000 */
[----:B------:R-:W-:Y:S02]  /*42e0*/  FMUL.FTZ R157, R108, R152 ;  /* 0x000000986c9d7220 */ /* 0x000fe40000410000 */
[----:B------:R-:W-:Y:S02]  /*42f0*/  FFMA.FTZ R13, R145, R12, -R13 ;  /* 0x0000000c910d7223 */ /* 0x000fe4000001080d */
[----:B------:R-:W-:-:S02]  /*4300*/  FMUL.FTZ R116, R189, R22 ;  /* 0x00000016bd747220 */ /* 0x000fc40000410000 */
[----:B------:R-:W-:Y:S02]  /*4310*/  FFMA.FTZ R15, R145, R14, R15 ;  /* 0x0000000e910f7223 */ /* 0x000fe4000001000f */
[----:B------:R-:W-:Y:S02]  /*4320*/  FFMA.FTZ R23, R181, R22, -R23 ;  /* 0x00000016b5177223 */ /* 0x000fe40000010817 */
[----:B------:R-:W-:Y:S02]  /*4330*/  FMUL.FTZ R171, R108, R150 ;  /* 0x000000966cab7220 */ /* 0x000fe40000410000 */
[-C--:B------:R-:W-:Y:S02]  /*4340*/  FMUL.FTZ R12, R146, R157.reuse ;  /* 0x0000009d920c7220 */ /* 0x080fe40000410000 */
[----:B------:R-:W-:Y:S02]  /*4350*/  FFMA.FTZ R13, R123, R38, R13 ;  /* 0x000000267b0d7223 */ /* 0x000fe4000001000d */
[----:B------:R-:W-:-:S02]  /*4360*/  FMUL.FTZ R22, R188, R157 ;  /* 0x0000009dbc167220 */ /* 0x000fc40000410000 */
[----:B------:R-:W-:Y:S02]  /*4370*/  FFMA.FTZ R116, R181, R114, R116 ;  /* 0x00000072b5747223 */ /* 0x000fe40000010074 */
[----:B------:R-:W-:Y:S02]  /*4380*/  FADD.FTZ R15, RZ, R15 ;  /* 0x0000000fff0f7221 */ /* 0x000fe40000010000 */
[----:B-1----:R-:W-:Y:S02]  /*4390*/  FMUL.FTZ R193, R193, R156 ;  /* 0x0000009cc1c17220 */ /* 0x002fe40000410000 */
[C---:B------:R-:W-:Y:S02]  /*43a0*/  FMUL.FTZ R169, R107.reuse, R152 ;  /* 0x000000986ba97220 */ /* 0x040fe40000410000 */
[----:B------:R-:W-:Y:S02]  /*43b0*/  FFMA.FTZ R114, -R188, R171, -R12 ;  /* 0x000000abbc727223 */ /* 0x000fe4000001090c */
[----:B------:R-:W-:-:S02]  /*43c0*/  FMUL.FTZ R156, R107, R150 ;  /* 0x000000966b9c7220 */ /* 0x000fc40000410000 */
[C---:B------:R-:W-:Y:S02]  /*43d0*/  FMUL.FTZ R14, R187.reuse, R13 ;  /* 0x0000000dbb0e7220 */ /* 0x040fe40000410000 */
[----:B------:R-:W-:Y:S02]  /*43e0*/  FFMA.FTZ R125, R146, R171, -R22 ;  /* 0x000000ab927d7223 */ /* 0x000fe40000010816 */
[-C--:B------:R-:W-:Y:S02]  /*43f0*/  FMUL.FTZ R12, R187, R15.reuse ;  /* 0x0000000fbb0c7220 */ /* 0x080fe40000410000 */
[----:B------:R-:W-:Y:S02]  /*4400*/  FADD.FTZ R114, -R169, R114 ;  /* 0x00000072a9727221 */ /* 0x000fe40000010100 */
[----:B------:R-:W-:Y:S02]  /*4410*/  FFMA.FTZ R14, R186, R15, R14 ;  /* 0x0000000fba0e7223 */ /* 0x000fe4000001000e */
[----:B------:R-:W-:Y:S01]  /*4420*/  FADD.FTZ R22, R156, R125 ;  /* 0x0000007d9c167221 */ /* 0x000fe20000010000 */
[----:B------:R-:W-:Y:S01]  /*4430*/  PRMT R125, RZ, 0x7610, R11 ;  /* 0x00007610ff7d7816 */ /* 0x000fe2000000000b */
[----:B------:R-:W-:-:S02]  /*4440*/  FFMA.FTZ R12, R186, R13, -R12 ;  /* 0x0000000dba0c7223 */ /* 0x000fc4000001080c */
[----:B------:R-:W-:Y:S02]  /*4450*/  FMUL.FTZ R13, R193, -R114 ;  /* 0x80000072c10d7220 */ /* 0x000fe40000410000 */
[----:B------:R-:W-:Y:S02]  /*4460*/  FADD.FTZ R14, RZ, R14 ;  /* 0x0000000eff0e7221 */ /* 0x000fe40000010000 */
[----:B------:R-:W-:Y:S02]  /*4470*/  FFMA.FTZ R12, R125, R54, R12 ;  /* 0x000000367d0c7223 */ /* 0x000fe4000001000c */
[----:B------:R-:W-:Y:S02]  /*4480*/  FFMA.FTZ R127, R191, R22, -R13 ;  /* 0x00000016bf7f7223 */ /* 0x000fe4000001080d */
[C---:B------:R-:W-:Y:S01]  /*4490*/  FMUL.FTZ R13, R185.reuse, R14 ;  /* 0x0000000eb90d7220 */ /* 0x040fe20000410000 */
[----:B------:R-:W-:Y:S01]  /*44a0*/  PRMT R131, RZ, 0x5410, R4 ;  /* 0x00005410ff837816 */ /* 0x000fe20000000004 */
[----:B------:R-:W-:-:S02]  /*44b0*/  FMUL.FTZ R15, R185, R12 ;  /* 0x0000000cb90f7220 */ /* 0x000fc40000410000 */
[C---:B------:R-:W-:Y:S02]  /*44c0*/  FFMA.FTZ R13, R183.reuse, R12, -R13 ;  /* 0x0000000cb70d7223 */ /* 0x040fe4000001080d */
[----:B------:R-:W-:Y:S02]  /*44d0*/  FFMA.FTZ R15, R183, R14, R15 ;  /* 0x0000000eb70f7223 */ /* 0x000fe4000001000f */
[----:B------:R-:W-:Y:S02]  /*44e0*/  FMUL.FTZ R129, R193, -R22 ;  /* 0x80000016c1817220 */ /* 0x000fe40000410000 */
[----:B------:R-:W-:Y:S02]  /*44f0*/  FFMA.FTZ R12, R131, R52, R13 ;  /* 0x00000034830c7223 */ /* 0x000fe4000001000d */
[----:B------:R-:W-:Y:S02]  /*4500*/  FADD.FTZ R14, RZ, R15 ;  /* 0x0000000fff0e7221 */ /* 0x000fe40000010000 */
[----:B------:R-:W-:-:S02]  /*4510*/  FFMA.FTZ R129, R191, R114, R129 ;  /* 0x00000072bf817223 */ /* 0x000fc40000010081 */
[----:B------:R-:W-:Y:S02]  /*4520*/  FMUL.FTZ R168, R105, R152 ;  /* 0x0000009869a87220 */ /* 0x000fe40000410000 */
[----:B------:R-:W-:Y:S02]  /*4530*/  FMUL.FTZ R15, R189, R12 ;  /* 0x0000000cbd0f7220 */ /* 0x000fe40000410000 */
[----:B------:R-:W-:Y:S02]  /*4540*/  FMUL.FTZ R22, R179, R116 ;  /* 0x00000074b3167220 */ /* 0x000fe40000410000 */
[C---:B------:R-:W-:Y:S02]  /*4550*/  FMUL.FTZ R180, R184.reuse, R139 ;  /* 0x0000008bb8b47220 */ /* 0x040fe40000410000 */
[----:B------:R-:W-:Y:S02]  /*4560*/  FMUL.FTZ R13, R189, R14 ;  /* 0x0000000ebd0d7220 */ /* 0x000fe40000410000 */
[----:B------:R-:W-:-:S02]  /*4570*/  FMUL.FTZ R184, R184, R137 ;  /* 0x00000089b8b87220 */ /* 0x000fc40000410000 */
[----:B------:R-:W-:Y:S02]  /*4580*/  FMUL.FTZ R162, R105, R150 ;  /* 0x0000009669a27220 */ /* 0x000fe40000410000 */
[----:B------:R-:W-:Y:S01]  /*4590*/  FADD.FTZ R129, -R168, R129 ;  /* 0x00000081a8817221 */ /* 0x000fe20000010100 */
[----:B------:R-:W-:Y:S01]  /*45a0*/  PRMT R135, RZ, 0x7610, R4 ;  /* 0x00007610ff877816 */ /* 0x000fe20000000004 */
[----:B------:R-:W-:Y:S02]  /*45b0*/  FFMA.FTZ R15, R181, R14, R15 ;  /* 0x0000000eb50f7223 */ /* 0x000fe4000001000f */
[-C--:B------:R-:W-:Y:S02]  /*45c0*/  FFMA.FTZ R22, R178, R23.reuse, -R22 ;  /* 0x00000017b2167223 */ /* 0x080fe40000010816 */
[----:B------:R-:W-:Y:S02]  /*45d0*/  FMUL.FTZ R23, R179, R23 ;  /* 0x00000017b3177220 */ /* 0x000fe40000410000 */
[----:B------:R-:W-:-:S02]  /*45e0*/  FFMA.FTZ R13, R181, R12, -R13 ;  /* 0x0000000cb50d7223 */ /* 0x000fc4000001080d */
[----:B------:R-:W-:Y:S02]  /*45f0*/  FADD.FTZ R127, R162, R127 ;  /* 0x0000007fa27f7221 */ /* 0x000fe40000010000 */
[----:B------:R-:W-:Y:S02]  /*4600*/  FMUL.FTZ R12, R184, -R129 ;  /* 0x80000081b80c7220 */ /* 0x000fe40000410000 */
[----:B------:R-:W-:Y:S02]  /*4610*/  FADD.FTZ R15, RZ, R15 ;  /* 0x0000000fff0f7221 */ /* 0x000fe40000010000 */
[C---:B------:R-:W-:Y:S02]  /*4620*/  FMUL.FTZ R173, R175.reuse, R154 ;  /* 0x0000009aafad7220 */ /* 0x040fe40000410000 */
[----:B------:R-:W-:Y:S02]  /*4630*/  FMUL.FTZ R175, R175, R148 ;  /* 0x00000094afaf7220 */ /* 0x000fe40000410000 */
[----:B------:R-:W-:-:S02]  /*4640*/  FFMA.FTZ R116, R178, R116, R23 ;  /* 0x00000074b2747223 */ /* 0x000fc40000010017 */
[----:B------:R-:W-:Y:S02]  /*4650*/  FFMA.FTZ R13, R135, R58, R13 ;  /* 0x0000003a870d7223 */ /* 0x000fe4000001000d */
[----:B------:R-:W-:Y:S02]  /*4660*/  FFMA.FTZ R133, R180, R127, -R12 ;  /* 0x0000007fb4857223 */ /* 0x000fe4000001080c */
[C---:B------:R-:W-:Y:S01]  /*4670*/  FMUL.FTZ R12, R179.reuse, R15 ;  /* 0x0000000fb30c7220 */ /* 0x040fe20000410000 */
[----:B------:R-:W-:Y:S01]  /*4680*/  PRMT R137, RZ, 0x5410, R5 ;  /* 0x00005410ff897816 */ /* 0x000fe20000000005 */
[-C--:B------:R-:W-:Y:S02]  /*4690*/  FMUL.FTZ R14, R179, R13.reuse ;  /* 0x0000000db30e7220 */ /* 0x080fe40000410000 */
[----:B------:R-:W-:Y:S02]  /*46a0*/  FMUL.FTZ R23, R175, R116 ;  /* 0x00000074af177220 */ /* 0x000fe40000410000 */
[----:B------:R-:W-:-:S02]  /*46b0*/  FFMA.FTZ R12, R178, R13, -R12 ;  /* 0x0000000db20c7223 */ /* 0x000fc4000001080c */
[----:B------:R-:W-:Y:S02]  /*46c0*/  FFMA.FTZ R14, R178, R15, R14 ;  /* 0x0000000fb20e7223 */ /* 0x000fe4000001000e */
[-C--:B------:R-:W-:Y:S02]  /*46d0*/  FFMA.FTZ R23, R173, R22.reuse, -R23 ;  /* 0x00000016ad177223 */ /* 0x080fe40000010817 */
[----:B------:R-:W-:Y:S02]  /*46e0*/  FMUL.FTZ R22, R175, R22 ;  /* 0x00000016af167220 */ /* 0x000fe40000410000 */
[----:B------:R-:W-:Y:S02]  /*46f0*/  FFMA.FTZ R12, R137, R56, R12 ;  /* 0x00000038890c7223 */ /* 0x000fe4000001000c */
[----:B------:R-:W-:Y:S02]  /*4700*/  FMUL.FTZ R127, R184, -R127 ;  /* 0x8000007fb87f7220 */ /* 0x000fe40000410000 */
[----:B------:R-:W-:-:S02]  /*4710*/  FADD.FTZ R14, RZ, R14 ;  /* 0x0000000eff0e7221 */ /* 0x000fc40000010000 */
[----:B------:R-:W-:Y:S02]  /*4720*/  FFMA.FTZ R13, R173, R116, R22 ;  /* 0x00000074ad0d7223 */ /* 0x000fe40000010016 */
[----:B------:R-:W-:Y:S02]  /*4730*/  FMUL.FTZ R22, R175, R12 ;  /* 0x0000000caf167220 */ /* 0x000fe40000410000 */
[----:B------:R-:W-:Y:S02]  /*4740*/  FFMA.FTZ R114, R180, R129, R127 ;  /* 0x00000081b4727223 */ /* 0x000fe4000001007f */
[----:B------:R-:W-:Y:S02]  /*4750*/  FMUL.FTZ R177, R103, R152 ;  /* 0x0000009867b17220 */ /* 0x000fe40000410000 */
[-C--:B------:R-:W-:Y:S01]  /*4760*/  FMUL.FTZ R15, R175, R14.reuse ;  /* 0x0000000eaf0f7220 */ /* 0x080fe20000410000 */
[----:B------:R-:W-:Y:S01]  /*4770*/  PRMT R141, RZ, 0x7610, R5 ;  /* 0x00007610ff8d7816 */ /* 0x000fe20000000005 */
[----:B------:R-:W-:-:S02]  /*4780*/  FFMA.FTZ R22, R173, R14, R22 ;  /* 0x0000000ead167223 */ /* 0x000fc40000010016 */
[----:B------:R-:W-:Y:S02]  /*4790*/  FMUL.FTZ R172, R103, R150 ;  /* 0x0000009667ac7220 */ /* 0x000fe40000410000 */
[----:B------:R-:W-:Y:S02]  /*47a0*/  FADD.FTZ R129, -R177, R114 ;  /* 0x00000072b1817221 */ /* 0x000fe40000010100 */
[----:B------:R-:W-:Y:S02]  /*47b0*/  FFMA.FTZ R15, R173, R12, -R15 ;  /* 0x0000000cad0f7223 */ /* 0x000fe4000001080f */
[----:B------:R-:W-:Y:S02]  /*47c0*/  FADD.FTZ R127, RZ, R22 ;  /* 0x00000016ff7f7221 */ /* 0x000fe40000010000 */
[----:B------:R-:W-:Y:S02]  /*47d0*/  FADD.FTZ R133, R172, R133 ;  /* 0x00000085ac857221 */ /* 0x000fe40000010000 */
[----:B------:R-:W-:-:S02]  /*47e0*/  FMUL.FTZ R12, R190, -R129 ;  /* 0x80000081be0c7220 */ /* 0x000fc40000410000 */
[----:B------:R-:W-:Y:S02]  /*47f0*/  FFMA.FTZ R15, R141, R62, R15 ;  /* 0x0000003e8d0f7223 */ /* 0x000fe4000001000f */
[----:B------:R-:W-:Y:S02]  /*4800*/  FMUL.FTZ R14, R190, R127 ;  /* 0x0000007fbe0e7220 */ /* 0x000fe40000410000 */
[----:B------:R-:W-:Y:S01]  /*4810*/  FFMA.FTZ R143, R182, R133, -R12 ;  /* 0x00000085b68f7223 */ /* 0x000fe2000001080c */
[----:B------:R-:W-:Y:S01]  /*4820*/  PRMT R139, RZ, 0x5410, R6 ;  /* 0x00005410ff8b7816 */ /* 0x000fe20000000006 */
[C---:B------:R-:W-:Y:S02]  /*4830*/  FMUL.FTZ R22, R190.reuse, R15 ;  /* 0x0000000fbe167220 */ /* 0x040fe40000410000 */
[----:B------:R-:W-:Y:S02]  /*4840*/  FMUL.FTZ R12, R190, R23 ;  /* 0x00000017be0c7220 */ /* 0x000fe40000410000 */
[----:B------:R-:W-:-:S02]  /*4850*/  FFMA.FTZ R14, R182, R15, -R14 ;  /* 0x0000000fb60e7223 */ /* 0x000fc4000001080e */
[----:B------:R-:W-:Y:S02]  /*4860*/  FMUL.FTZ R133, R190, -R133 ;  /* 0x80000085be857220 */ /* 0x000fe40000410000 */
[C---:B------:R-:W-:Y:S02]  /*4870*/  FFMA.FTZ R22, R182.reuse, R127, R22 ;  /* 0x0000007fb6167223 */ /* 0x040fe40000010016 */
[-C--:B------:R-:W-:Y:S02]  /*4880*/  FFMA.FTZ R15, R182, R13.reuse, R12 ;  /* 0x0000000db60f7223 */ /* 0x080fe4000001000c */
[----:B------:R-:W-:Y:S02]  /*4890*/  FMUL.FTZ R13, R190, R13 ;  /* 0x0000000dbe0d7220 */ /* 0x000fe40000410000 */
[----:B------:R-:W-:Y:S02]  /*48a0*/  FFMA.FTZ R127, R139, R60, R14 ;  /* 0x0000003c8b7f7223 */ /* 0x000fe4000001000e */
[----:B------:R-:W-:-:S02]  /*48b0*/  FFMA.FTZ R136, R182, R129, R133 ;  /* 0x00000081b6887223 */ /* 0x000fc40000010085 */
[----:B------:R-:W-:Y:S02]  /*48c0*/  FADD.FTZ R129, RZ, R22 ;  /* 0x00000016ff817221 */ /* 0x000fe40000010000 */
[----:B------:R-:W-:Y:S02]  /*48d0*/  FFMA.FTZ R13, R182, R23, -R13 ;  /* 0x00000017b60d7223 */ /* 0x000fe4000001080d */
[C---:B------:R-:W-:Y:S02]  /*48e0*/  FMUL.FTZ R23, R184.reuse, R127 ;  /* 0x0000007fb8177220 */ /* 0x040fe40000410000 */
[-C--:B------:R-:W-:Y:S02]  /*48f0*/  FMUL.FTZ R22, R184, R129.reuse ;  /* 0x00000081b8167220 */ /* 0x080fe40000410000 */
[C---:B------:R-:W-:Y:S01]  /*4900*/  FFMA.FTZ R23, R180.reuse, R129, R23 ;  /* 0x00000081b4177223 */ /* 0x040fe20000010017 */
[----:B------:R-:W-:Y:S01]  /*4910*/  PRMT R129, RZ, 0x7610, R6 ;  /* 0x00007610ff817816 */ /* 0x000fe20000000006 */
[----:B------:R-:W-:-:S02]  /*4920*/  FFMA.FTZ R22, R180, R127, -R22 ;  /* 0x0000007fb4167223 */ /* 0x000fc40000010816 */
[----:B------:R-:W-:Y:S02]  /*4930*/  FADD.FTZ R114, RZ, R23 ;  /* 0x00000017ff727221 */ /* 0x000fe40000010000 */
[----:B------:R-:W-:Y:S02]  /*4940*/  FFMA.FTZ R22, R129, R70, R22 ;  /* 0x0000004681167223 */ /* 0x000fe40000010016 */
[C---:B------:R-:W-:Y:S02]  /*4950*/  FMUL.FTZ R12, R184.reuse, R15 ;  /* 0x0000000fb80c7220 */ /* 0x040fe40000410000 */
[C---:B------:R-:W-:Y:S02]  /*4960*/  FMUL.FTZ R23, R193.reuse, R114 ;  /* 0x00000072c1177220 */ /* 0x040fe40000410000 */
[----:B------:R-:W-:Y:S01]  /*4970*/  FMUL.FTZ R116, R193, R22 ;  /* 0x00000016c1747220 */ /* 0x000fe20000410000 */
[----:B------:R-:W-:Y:S01]  /*4980*/  PRMT R133, RZ, 0x5410, R7 ;  /* 0x00005410ff857816 */ /* 0x000fe20000000007 */
[-C--:B------:R-:W-:Y:S01]  /*4990*/  FMUL.FTZ R14, R184, R13.reuse ;  /* 0x0000000db80e7220 */ /* 0x080fe20000410000 */
[----:B------:R-:W-:Y:S01]  /*49a0*/  ISETP.NE.AND P2, PT, R31, 0x1f, PT ;  /* 0x0000001f1f00780c */ /* 0x000fe20003f45270 */
[----:B------:R-:W-:-:S02]  /*49b0*/  FFMA.FTZ R12, R180, R13, -R12 ;  /* 0x0000000db40c7223 */ /* 0x000fc4000001080c */
[C---:B------:R-:W-:Y:S02]  /*49c0*/  FFMA.FTZ R23, R191.reuse, R22, -R23 ;  /* 0x00000016bf177223 */ /* 0x040fe40000010817 */
[----:B------:R-:W-:Y:S02]  /*49d0*/  FFMA.FTZ R116, R191, R114, R116 ;  /* 0x00000072bf747223 */ /* 0x000fe40000010074 */
[----:B------:R-:W-:Y:S02]  /*49e0*/  FFMA.FTZ R14, R180, R15, R14 ;  /* 0x0000000fb40e7223 */ /* 0x000fe4000001000e */
[----:B------:R-:W-:Y:S02]  /*49f0*/  FMUL.FTZ R15, R193, R12 ;  /* 0x0000000cc10f7220 */ /* 0x000fe40000410000 */
[----:B------:R-:W-:Y:S02]  /*4a00*/  FFMA.FTZ R23, R133, R64, R23 ;  /* 0x0000004085177223 */ /* 0x000fe40000010017 */
[----:B------:R-:W-:-:S02]  /*4a10*/  FADD.FTZ R127, RZ, R116 ;  /* 0x00000074ff7f7221 */ /* 0x000fc40000010000 */
[-C--:B------:R-:W-:Y:S02]  /*4a20*/  FMUL.FTZ R13, R193, R14.reuse ;  /* 0x0000000ec10d7220 */ /* 0x080fe40000410000 */
[----:B------:R-:W-:Y:S02]  /*4a30*/  FFMA.FTZ R15, R191, R14, R15 ;  /* 0x0000000ebf0f7223 */ /* 0x000fe4000001000f */
[C---:B------:R-:W-:Y:S02]  /*4a40*/  FMUL.FTZ R22, R188.reuse, R23 ;  /* 0x00000017bc167220 */ /* 0x040fe40000410000 */
[-C--:B------:R-:W-:Y:S02]  /*4a50*/  FMUL.FTZ R14, R188, R127.reuse ;  /* 0x0000007fbc0e7220 */ /* 0x080fe40000410000 */
[C---:B------:R-:W-:Y:S02]  /*4a60*/  FFMA.FTZ R153, R146.reuse, R127, R22 ;  /* 0x0000007f92997223 */ /* 0x040fe40000010016 */
[----:B------:R-:W-:-:S02]  /*4a70*/  FFMA.FTZ R14, R146, R23, -R14 ;  /* 0x00000017920e7223 */ /* 0x000fc4000001080e */
[----:B------:R0:W1:Y:S01]  /*4a80*/  @P2 LDS.64 R22, [R31.X8+0x1888] ;  /* 0x001888001f162984 */ /* 0x0000620000008a00 */
        /* <DEDUP_REMOVED lines=17> */
.L_x_9720:
[----:B0-----:R-:W-:Y:S05]  /*4ba0*/  BSYNC B0 ;  /* 0x0000000000007941 */ /* 0x001fea0003800000 */
.L_x_9719:
[----:B------:R-:W0:Y:S01]  /*4bb0*/  SHFL.UP PT, R12, R151, 0x1, RZ ;  /* 0x04200000970c7989 */ /* 0x000e2200000e00ff */
[----:B------:R-:W-:Y:S01]  /*4bc0*/  FADD.FTZ R153, RZ, R153 ;  /* 0x00000099ff997221 */ /* 0x000fe20000010000 */
[----:B------:R-:W-:Y:S01]  /*4bd0*/  ISETP.GE.AND P3, PT, R30, 0x1, PT ;  /* 0x000000011e00780c */ /* 0x000fe20003f66270 */
[----:B------:R-:W-:Y:S01]  /*4be0*/  FFMA.FTZ R154, R127, R100, R14 ;  /* 0x000000647f9a7223 */ /* 0x000fe2000001000e */
[----:B------:R-:W-:Y:S01]  /*4bf0*/  ISETP.GE.OR P0, PT, R29, c[0x0][0x174], P0 ;  /* 0x00005d001d007a0c */ /* 0x000fe20000706670 */
[----:B------:R-:W2:Y:S01]  /*4c00*/  SHFL.UP PT, R14, R15, 0x1, RZ ;  /* 0x042000000f0e7989 */ /* 0x000ea200000e00ff */
[C---:B------:R-:W-:Y:S01]  /*4c10*/  FMUL.FTZ R174, R101.reuse, R150 ;  /* 0x0000009665ae7220 */ /* 0x040fe20000410000 */
[----:B------:R-:W-:Y:S01]  /*4c20*/  BSSY B0, `(.L_x_9721) ;  /* 0x000010a000007945 */ /* 0x000fe20003800000 */
[----:B------:R-:W-:Y:S01]  /*4c30*/  FMUL.FTZ R195, R101, R152 ;  /* 0x0000009865c37220 */ /* 0x000fe20000410000 */
[----:B------:R-:W3:Y:S01]  /*4c40*/  SHFL.UP PT, R116, R153, 0x1, RZ ;  /* 0x0420000099747989 */ /* 0x000ee200000e00ff */
[----:B------:R-:W-:-:S02]  /*4c50*/  FADD.FTZ R138, R174, R143 ;  /* 0x0000008fae8a7221 */ /* 0x000fc40000010000 */
[----:B------:R-:W-:Y:S01]  /*4c60*/  FADD.FTZ R136, -R195, R136 ;  /* 0x00000088c3887221 */ /* 0x000fe20000010100 */
[----:B------:R-:W4:Y:S01]  /*4c70*/  SHFL.UP PT, R114, R154, 0x1, RZ ;  /* 0x042000009a727989 */ /* 0x000f2200000e00ff */
[C---:B------:R-:W-:Y:S02]  /*4c80*/  FMUL.FTZ R140, R175.reuse, -R138 ;  /* 0x8000008aaf8c7220 */ /* 0x040fe40000410000 */
[-C--:B------:R-:W-:Y:S02]  /*4c90*/  FMUL.FTZ R13, R175, -R136.reuse ;  /* 0x80000088af0d7220 */ /* 0x080fe40000410000 */
[----:B------:R-:W-:Y:S02]  /*4ca0*/  FFMA.FTZ R143, R173, R136, R140 ;  /* 0x00000088ad8f7223 */ /* 0x000fe4000001008c */
[----:B------:R-:W-:Y:S02]  /*4cb0*/  FMUL.FTZ R194, R99, R152 ;  /* 0x0000009863c27220 */ /* 0x000fe40000410000 */
[----:B------:R-:W-:-:S02]  /*4cc0*/  FFMA.FTZ R13, R173, R138, -R13 ;  /* 0x0000008aad0d7223 */ /* 0x000fc4000001080d */
[----:B------:R-:W-:Y:S02]  /*4cd0*/  FMUL.FTZ R192, R99, R150 ;  /* 0x0000009663c07220 */ /* 0x000fe40000410000 */
[----:B------:R-:W-:Y:S02]  /*4ce0*/  FADD.FTZ R143, -R194, R143 ;  /* 0x0000008fc28f7221 */ /* 0x000fe40000010100 */
[----:B------:R-:W-:Y:S02]  /*4cf0*/  FADD.FTZ R136, R192, R13 ;  /* 0x0000000dc0887221 */ /* 0x000fe40000010000 */
[----:B0-----:R-:W-:Y:S02]  /*4d00*/  FMUL.FTZ R13, R15, R12 ;  /* 0x0000000c0f0d7220 */ /* 0x001fe40000410000 */
[----:B------:R-:W-:Y:S02]  /*4d10*/  FMUL.FTZ R149, R179, -R143 ;  /* 0x8000008fb3957220 */ /* 0x000fe40000410000 */
[----:B--2---:R-:W-:-:S02]  /*4d20*/  FFMA.FTZ R138, R151, R14, R13 ;  /* 0x0000000e978a7223 */ /* 0x004fc4000001000d */
[-C--:B------:R-:W-:Y:S02]  /*4d30*/  FMUL.FTZ R140, R179, -R136.reuse ;  /* 0x80000088b38c7220 */ /* 0x080fe40000410000 */
[----:B------:R-:W-:Y:S01]  /*4d40*/  FFMA.FTZ R149, R178, R136, -R149 ;  /* 0x00000088b2957223 */ /* 0x000fe20000010895 */
[C---:B------:R-:W-:Y:S01]  /*4d50*/  FSEL R138, R15.reuse, R138, !P3 ;  /* 0x0000008a0f8a7208 */ /* 0x040fe20005800000 */
[C---:B---3--:R-:W-:Y:S02]  /*4d60*/  FMUL.FTZ R13, R15.reuse, R116 ;  /* 0x000000740f0d7220 */ /* 0x048fe40000410000 */
[C---:B----4-:R-:W-:Y:S02]  /*4d70*/  FMUL.FTZ R136, R15.reuse, R114 ;  /* 0x000000720f887220 */ /* 0x050fe40000410000 */
[----:B------:R-:W-:Y:S02]  /*4d80*/  FMUL.FTZ R14, R15, R14 ;  /* 0x0000000e0f0e7220 */ /* 0x000fe40000410000 */
[----:B------:R-:W-:-:S02]  /*4d90*/  FFMA.FTZ R13, R151, R114, -R13 ;  /* 0x00000072970d7223 */ /* 0x000fc4000001080d */
[C---:B------:R-:W-:Y:S02]  /*4da0*/  FFMA.FTZ R136, R151.reuse, R116, R136 ;  /* 0x0000007497887223 */ /* 0x040fe40000010088 */
[----:B------:R-:W-:Y:S02]  /*4db0*/  @P3 FFMA.FTZ R151, R151, R12, -R14 ;  /* 0x0000000c97973223 */ /* 0x000fe4000001080e */
[----:B------:R-:W-:Y:S02]  /*4dc0*/  @P3 FADD.FTZ R154, R154, R13 ;  /* 0x0000000d9a9a3221 */ /* 0x000fe40000010000 */
[----:B------:R-:W-:Y:S01]  /*4dd0*/  @P3 FADD.FTZ R153, R153, R136 ;  /* 0x0000008899993221 */ /* 0x000fe20000010000 */
[----:B------:R-:W-:Y:S01]  /*4de0*/  SHFL.UP PT, R13, R138, 0x2, RZ ;  /* 0x044000008a0d7989 */ /* 0x000fe200000e00ff */
[----:B-1----:R-:W-:Y:S01]  /*4df0*/  FMUL.FTZ R12, R188, -R22 ;  /* 0x80000016bc0c7220 */ /* 0x002fe20000410000 */
[----:B------:R-:W-:Y:S01]  /*4e00*/  ISETP.GE.AND P3, PT, R30, 0x2, PT ;  /* 0x000000021e00780c */ /* 0x000fe20003f66270 */
[----:B------:R-:W-:Y:S01]  /*4e10*/  FFMA.FTZ R143, R178, R143, R140 ;  /* 0x0000008fb28f7223 */ /* 0x000fe2000001008c */
[----:B------:R-:W0:Y:S01]  /*4e20*/  SHFL.UP PT, R14, R154, 0x2, RZ ;  /* 0x044000009a0e7989 */ /* 0x000e2200000e00ff */
[----:B------:R-:W-:-:S02]  /*4e30*/  FMUL.FTZ R198, R97, R152 ;  /* 0x0000009861c67220 */ /* 0x000fc40000410000 */
[----:B------:R-:W-:Y:S01]  /*4e40*/  FMUL.FTZ R200, R97, R150 ;  /* 0x0000009661c87220 */ /* 0x000fe20000410000 */
[----:B------:R-:W1:Y:S01]  /*4e50*/  SHFL.UP PT, R15, R153, 0x2, RZ ;  /* 0x04400000990f7989 */ /* 0x000e6200000e00ff */
[----:B------:R-:W-:Y:S02]  /*4e60*/  FADD.FTZ R136, -R198, R143 ;  /* 0x0000008fc6887221 */ /* 0x000fe40000010100 */
[----:B------:R-:W-:Y:S02]  /*4e70*/  FADD.FTZ R114, R200, R149 ;  /* 0x00000095c8727221 */ /* 0x000fe40000010000 */
[----:B------:R-:W-:Y:S02]  /*4e80*/  FFMA.FTZ R116, R146, -R23, R12 ;  /* 0x8000001792747223 */ /* 0x000fe4000001000c */
[----:B------:R-:W2:Y:S01]  /*4e90*/  SHFL.UP PT, R12, R151, 0x2, RZ ;  /* 0x04400000970c7989 */ /* 0x000ea200000e00ff */
[C---:B------:R-:W-:Y:S02]  /*4ea0*/  FMUL.FTZ R140, R189.reuse, -R136 ;  /* 0x80000088bd8c7220 */ /* 0x040fe40000410000 */
[----:B------:R-:W-:-:S02]  /*4eb0*/  FMUL.FTZ R144, R189, -R114 ;  /* 0x80000072bd907220 */ /* 0x000fc40000410000 */
[----:B------:R-:W-:Y:S02]  /*4ec0*/  FMUL.FTZ R143, R188, R23 ;  /* 0x00000017bc8f7220 */ /* 0x000fe40000410000 */
[C---:B------:R-:W-:Y:S02]  /*4ed0*/  FFMA.FTZ R142, R181.reuse, R114, -R140 ;  /* 0x00000072b58e7223 */ /* 0x040fe4000001088c */
[----:B------:R-:W-:Y:S02]  /*4ee0*/  FFMA.FTZ R149, R181, R136, R144 ;  /* 0x00000088b5957223 */ /* 0x000fe40000010090 */
[----:B------:R-:W-:Y:S02]  /*4ef0*/  FFMA.FTZ R114, R146, R22, -R143 ;  /* 0x0000001692727223 */ /* 0x000fe4000001088f */
[----:B------:R-:W-:Y:S02]  /*4f00*/  FMUL.FTZ R136, R193, -R116 ;  /* 0x80000074c1887220 */ /* 0x000fe40000410000 */
[----:B------:R-:W-:-:S02]  /*4f10*/  FMUL.FTZ R196, R95, R152 ;  /* 0x000000985fc47220 */ /* 0x000fc40000410000 */
[----:B------:R-:W-:Y:S02]  /*4f20*/  FMUL.FTZ R197, R95, R150 ;  /* 0x000000965fc57220 */ /* 0x000fe40000410000 */
[-C--:B------:R-:W-:Y:S02]  /*4f30*/  FMUL.FTZ R140, R193, -R114.reuse ;  /* 0x80000072c18c7220 */ /* 0x080fe40000410000 */
[----:B------:R-:W-:Y:S02]  /*4f40*/  FFMA.FTZ R143, R191, R114, -R136 ;  /* 0x00000072bf8f7223 */ /* 0x000fe40000010888 */
[----:B------:R-:W-:Y:S02]  /*4f50*/  FADD.FTZ R136, -R196, R149 ;  /* 0x00000095c4887221 */ /* 0x000fe40000010100 */
[----:B------:R-:W-:Y:S02]  /*4f60*/  FADD.FTZ R142, R197, R142 ;  /* 0x0000008ec58e7221 */ /* 0x000fe40000010000 */
[----:B------:R-:W-:-:S02]  /*4f70*/  FFMA.FTZ R149, R191, R116, R140 ;  /* 0x00000074bf957223 */ /* 0x000fc4000001008c */
[C---:B------:R-:W-:Y:S02]  /*4f80*/  FMUL.FTZ R140, R185.reuse, -R136 ;  /* 0x80000088b98c7220 */ /* 0x040fe40000410000 */
[-C--:B------:R-:W-:Y:S02]  /*4f90*/  FMUL.FTZ R144, R185, -R142.reuse ;  /* 0x8000008eb9907220 */ /* 0x080fe40000410000 */
[C---:B------:R-:W-:Y:S02]  /*4fa0*/  FMUL.FTZ R116, R184.reuse, -R143 ;  /* 0x8000008fb8747220 */ /* 0x040fe40000410000 */
[----:B------:R-:W-:Y:S02]  /*4fb0*/  FMUL.FTZ R114, R184, -R149 ;  /* 0x80000095b8727220 */ /* 0x000fe40000410000 */
[C---:B------:R-:W-:Y:S02]  /*4fc0*/  FFMA.FTZ R155, R183.reuse, R142, -R140 ;  /* 0x0000008eb79b7223 */ /* 0x040fe4000001088c */
[----:B------:R-:W-:-:S02]  /*4fd0*/  FFMA.FTZ R144, R183, R136, R144 ;  /* 0x00000088b7907223 */ /* 0x000fc40000010090 */
[----:B0-----:R-:W-:Y:S02]  /*4fe0*/  FMUL.FTZ R140, R138, R14 ;  /* 0x0000000e8a8c7220 */ /* 0x001fe40000410000 */
[----:B------:R-:W-:Y:S02]  /*4ff0*/  FFMA.FTZ R149, R180, R149, R116 ;  /* 0x00000095b4957223 */ /* 0x000fe40000010074 */
[----:B-1----:R-:W-:Y:S02]  /*5000*/  FMUL.FTZ R136, R138, R15 ;  /* 0x0000000f8a887220 */ /* 0x002fe40000410000 */
[----:B------:R-:W-:Y:S02]  /*5010*/  FFMA.FTZ R143, R180, R143, -R114 ;  /* 0x0000008fb48f7223 */ /* 0x000fe40000010872 */
[C---:B--2---:R-:W-:Y:S02]  /*5020*/  FMUL.FTZ R116, R138.reuse, R12 ;  /* 0x0000000c8a747220 */ /* 0x044fe40000410000 */
        /* <DEDUP_REMOVED lines=10> */
[C---:B------:R-:W-:Y:S01]  /*50d0*/  FMUL.FTZ R203, R93.reuse, R152 ;  /* 0x000000985dcb7220 */ /* 0x040fe20000410000 */
        /* <DEDUP_REMOVED lines=9> */
[CC--:B------:R-:W-:Y:S02]  /*5170*/  FMUL.FTZ R15, R187.reuse, -R144.reuse ;  /* 0x80000090bb0f7220 */ /* 0x0c0fe40000410000 */
[----:B------:R-:W-:Y:S02]  /*5180*/  FMUL.FTZ R161, R187, -R155 ;  /* 0x8000009bbba17220 */ /* 0x000fe40000410000 */
[----:B------:R-:W-:Y:S02]  /*5190*/  FFMA.FTZ R136, R182, R143, -R149 ;  /* 0x0000008fb6887223 */ /* 0x000fe40000010895 */
[C---:B------:R-:W-:Y:S02]  /*51a0*/  FFMA.FTZ R142, R186.reuse, R155, -R15 ;  /* 0x0000009bba8e7223 */ /* 0x040fe4000001080f */
[----:B------:R-:W-:-:S02]  /*51b0*/  FFMA.FTZ R144, R186, R144, R161 ;  /* 0x00000090ba907223 */ /* 0x000fc400000100a1 */
        /* <DEDUP_REMOVED lines=26> */
[----:B------:R-:W-:Y:S02]  /*5360*/  FMUL.FTZ R12, R189, -R142 ;  /* 0x8000008ebd0c7220 */ /* 0x000fe40000410000 */
[----:B------:R-:W-:Y:S01]  /*5370*/  @P3 FADD.FTZ R153, R153, R140 ;  /* 0x0000008c99993221 */ /* 0x000fe20000010000 */
[----:B------:R-:W0:Y:S01]  /*5380*/  SHFL.UP PT, R14, R154, 0x8, RZ ;  /* 0x050000009a0e7989 */ /* 0x000e2200000e00ff */
[C---:B------:R-:W-:Y:S01]  /*5390*/  FMUL.FTZ R144, R89.reuse, R152 ;  /* 0x0000009859907220 */ /* 0x040fe20000410000 */
        /* <DEDUP_REMOVED lines=15> */
[C---:B------:R-:W-:Y:S02]  /*5490*/  FMUL.FTZ R140, R185.reuse, -R138 ;  /* 0x8000008ab98c7220 */ /* 0x040fe40000410000 */
[----:B------:R-:W-:Y:S02]  /*54a0*/  FMUL.FTZ R142, R185, -R148 ;  /* 0x80000094b98e7220 */ /* 0x000fe40000410000 */
[----:B------:R-:W-:-:S02]  /*54b0*/  FMUL.FTZ R143, R87, R152 ;  /* 0x00000098578f7220 */ /* 0x000fc40000410000 */
[----:B------:R-:W-:Y:S02]  /*54c0*/  FADD.FTZ R161, R114, R149 ;  /* 0x0000009572a17221 */ /* 0x000fe40000010000 */
[C---:B------:R-:W-:Y:S02]  /*54d0*/  FFMA.FTZ R140, R183.reuse, R148, -R140 ;  /* 0x00000094b78c7223 */ /* 0x040fe4000001088c */
[----:B------:R-:W-:Y:S02]  /*54e0*/  FFMA.FTZ R142, R183, R138, R142 ;  /* 0x0000008ab78e7223 */ /* 0x000fe4000001008e */
[----:B------:R-:W-:Y:S02]  /*54f0*/  FADD.FTZ R163, -R143, R158 ;  /* 0x0000009e8fa37221 */ /* 0x000fe40000010100 */
[----:B------:R-:W-:Y:S02]  /*5500*/  FMUL.FTZ R148, R132, -R161 ;  /* 0x800000a184947220 */ /* 0x000fe40000410000 */
[----:B------:R-:W-:-:S02]  /*5510*/  FMUL.FTZ R149, R187, -R142 ;  /* 0x8000008ebb957220 */ /* 0x000fc40000410000 */
[-C--:B------:R-:W-:Y:S02]  /*5520*/  FMUL.FTZ R155, R187, -R140.reuse ;  /* 0x8000008cbb9b7220 */ /* 0x080fe40000410000 */
[-C--:B------:R-:W-:Y:S02]  /*5530*/  FMUL.FTZ R138, R132, -R163.reuse ;  /* 0x800000a3848a7220 */ /* 0x080fe40000410000 */
[----:B------:R-:W-:Y:S02]  /*5540*/  FFMA.FTZ R163, R112, R163, R148 ;  /* 0x000000a370a37223 */ /* 0x000fe40000010094 */
[C---:B------:R-:W-:Y:S02]  /*5550*/  FFMA.FTZ R160, R186.reuse, R140, -R149 ;  /* 0x0000008cbaa07223 */ /* 0x040fe40000010895 */
[----:B------:R-:W-:Y:S02]  /*5560*/  FFMA.FTZ R158, R186, R142, R155 ;  /* 0x0000008eba9e7223 */ /* 0x000fe4000001009b */
[----:B0-----:R-:W-:-:S02]  /*5570*/  FMUL.FTZ R148, R136, R14 ;  /* 0x0000000e88947220 */ /* 0x001fc40000410000 */
[----:B------:R-:W-:Y:S02]  /*5580*/  FFMA.FTZ R161, R112, R161, -R138 ;  /* 0x000000a170a17223 */ /* 0x000fe4000001088a */
[C---:B-1----:R-:W-:Y:S02]  /*5590*/  FMUL.FTZ R142, R136.reuse, R15 ;  /* 0x0000000f888e7220 */ /* 0x042fe40000410000 */
[C---:B--2---:R-:W-:Y:S02]  /*55a0*/  FMUL.FTZ R140, R136.reuse, R12 ;  /* 0x0000000c888c7220 */ /* 0x044fe40000410000 */
[----:B---3--:R-:W-:Y:S02]  /*55b0*/  FMUL.FTZ R138, R136, R13 ;  /* 0x0000000d888a7220 */ /* 0x008fe40000410000 */
[C---:B------:R-:W-:Y:S02]  /*55c0*/  FFMA.FTZ R148, R151.reuse, R15, R148 ;  /* 0x0000000f97947223 */ /* 0x040fe40000010094 */
[----:B------:R-:W-:-:S02]  /*55d0*/  FFMA.FTZ R15, R151, R14, -R142 ;  /* 0x0000000e970f7223 */ /* 0x000fc4000001088e */
[C---:B------:R-:W-:Y:S02]  /*55e0*/  FFMA.FTZ R13, R151.reuse, R13, R140 ;  /* 0x0000000d970d7223 */ /* 0x040fe4000001008c */
[----:B------:R-:W-:Y:S02]  /*55f0*/  @P3 FFMA.FTZ R151, R151, R12, -R138 ;  /* 0x0000000c97973223 */ /* 0x000fe4000001088a */
[----:B------:R-:W-:Y:S01]  /*5600*/  FMUL.FTZ R12, R147, -R160 ;  /* 0x800000a0930c7220 */ /* 0x000fe20000410000 */
[----:B------:R-:W-:Y:S01]  /*5610*/  FSEL R13, R136, R13, !P3 ;  /* 0x0000000d880d7208 */ /* 0x000fe20005800000 */
[----:B------:R-:W-:Y:S02]  /*5620*/  @P3 FADD.FTZ R153, R153, R148 ;  /* 0x0000009499993221 */ /* 0x000fe40000010000 */
[C---:B------:R-:W-:Y:S02]  /*5630*/  FMUL.FTZ R142, R85.reuse, R152 ;  /* 0x00000098558e7220 */ /* 0x040fe40000410000 */
[----:B------:R-:W-:Y:S01]  /*5640*/  FMUL.FTZ R140, R85, R150 ;  /* 0x00000096558c7220 */ /* 0x000fe20000410000 */
[----:B------:R-:W-:Y:S01]  /*5650*/  SHFL.UP PT, R14, R13, 0x10, RZ ;  /* 0x060000000d0e7989 */ /* 0x000fe200000e00ff */
[----:B------:R-:W-:Y:S01]  /*5660*/  @P3 FADD.FTZ R154, R154, R15 ;  /* 0x0000000f9a9a3221 */ /* 0x000fe20000010000 */
[----:B------:R-:W-:Y:S01]  /*5670*/  ISETP.GE.AND P3, PT, R30, 0x10, PT ;  /* 0x000000101e00780c */ /* 0x000fe20003f66270 */
[----:B------:R-:W-:-:S02]  /*5680*/  FFMA.FTZ R149, R145, R158, R12 ;  /* 0x0000009e91957223 */ /* 0x000fc4000001000c */
[----:B------:R-:W-:Y:S01]  /*5690*/  FMUL.FTZ R15, R147, -R158 ;  /* 0x8000009e930f7220 */ /* 0x000fe20000410000 */
[----:B------:R-:W-:Y:S01]  /*56a0*/  SHFL.UP PT, R12, R151, 0x10, RZ ;  /* 0x06000000970c7989 */ /* 0x000fe200000e00ff */
[----:B------:R-:W-:Y:S02]  /*56b0*/  FADD.FTZ R163, -R142, R163 ;  /* 0x000000a38ea37221 */ /* 0x000fe40000010100 */
[----:B------:R-:W-:Y:S01]  /*56c0*/  FADD.FTZ R161, R140, R161 ;  /* 0x000000a18ca17221 */ /* 0x000fe20000010000 */
[----:B------:R-:W0:Y:S01]  /*56d0*/  SHFL.UP PT, R158, R153, 0x10, RZ ;  /* 0x06000000999e7989 */ /* 0x000e2200000e00ff */
[C---:B------:R-:W-:Y:S02]  /*56e0*/  FMUL.FTZ R136, R122.reuse, -R163 ;  /* 0x800000a37a887220 */ /* 0x040fe40000410000 */
[----:B------:R-:W-:Y:S01]  /*56f0*/  FMUL.FTZ R138, R122, -R161 ;  /* 0x800000a17a8a7220 */ /* 0x000fe20000410000 */
[----:B------:R-:W1:Y:S01]  /*5700*/  SHFL.UP PT, R148, R154, 0x10, RZ ;  /* 0x060000009a947989 */ /* 0x000e6200000e00ff */
[----:B------:R-:W-:-:S02]  /*5710*/  FFMA.FTZ R15, R145, R160, -R15 ;  /* 0x000000a0910f7223 */ /* 0x000fc4000001080f */
[C---:B------:R-:W-:Y:S02]  /*5720*/  FFMA.FTZ R161, R130.reuse, R161, -R136 ;  /* 0x000000a182a17223 */ /* 0x040fe40000010888 */
[----:B------:R-:W-:Y:S02]  /*5730*/  FFMA.FTZ R163, R130, R163, R138 ;  /* 0x000000a382a37223 */ /* 0x000fe4000001008a */
[C---:B------:R-:W-:Y:S02]  /*5740*/  FMUL.FTZ R136, R83.reuse, R152 ;  /* 0x0000009853887220 */ /* 0x040fe40000410000 */
[----:B------:R-:W-:Y:S02]  /*5750*/  FMUL.FTZ R138, R83, R150 ;  /* 0x00000096538a7220 */ /* 0x000fe40000410000 */
[C---:B------:R-:W-:Y:S02]  /*5760*/  FMUL.FTZ R155, R128.reuse, -R149 ;  /* 0x80000095809b7220 */ /* 0x040fe40000410000 */
[----:B------:R-:W-:-:S02]  /*5770*/  FMUL.FTZ R160, R128, -R15 ;  /* 0x8000000f80a07220 */ /* 0x000fc40000410000 */
[----:B------:R-:W-:Y:S02]  /*5780*/  FADD.FTZ R163, -R136, R163 ;  /* 0x000000a388a37221 */ /* 0x000fe40000010100 */
[----:B------:R-:W-:Y:S02]  /*5790*/  FADD.FTZ R161, R138, R161 ;  /* 0x000000a18aa17221 */ /* 0x000fe40000010000 */
[C---:B------:R-:W-:Y:S02]  /*57a0*/  FFMA.FTZ R155, R134.reuse, R15, -R155 ;  /* 0x0000000f869b7223 */ /* 0x040fe4000001089b */
[----:B------:R-:W-:Y:S02]  /*57b0*/  FFMA.FTZ R149, R134, R149, R160 ;  /* 0x0000009586957223 */ /* 0x000fe400000100a0 */
[C---:B------:R-:W-:Y:S02]  /*57c0*/  FMUL.FTZ R164, R120.reuse, -R163 ;  /* 0x800000a378a47220 */ /* 0x040fe40000410000 */
[----:B------:R-:W-:-:S02]  /*57d0*/  FMUL.FTZ R165, R120, -R161 ;  /* 0x800000a178a57220 */ /* 0x000fc40000410000 */
[C---:B------:R-:W-:Y:S02]  /*57e0*/  FMUL.FTZ R15, R132.reuse, -R149 ;  /* 0x80000095840f7220 */ /* 0x040fe40000410000 */
[----:B------:R-:W-:Y:S02]  /*57f0*/  FMUL.FTZ R160, R132, -R155 ;  /* 0x8000009b84a07220 */ /* 0x000fe40000410000 */
[C---:B------:R-:W-:Y:S02]  /*5800*/  FFMA.FTZ R166, R124.reuse, R161, -R164 ;  /* 0x000000a17ca67223 */ /* 0x040fe400000108a4 */
[----:B------:R-:W-:Y:S01]  /*5810*/  FFMA.FTZ R165, R124, R163, R165 ;  /* 0x000000a37ca57223 */ /* 0x000fe200000100a5 */
[----:B-----5:R2:W-:Y:S01]  /*5820*/  SHFL.IDX PT, R164, R27, RZ, 0x1f ;  /* 0x00001fff1ba47589 */ /* 0x0205e200000e0000 */
[C---:B------:R-:W-:Y:S02]  /*5830*/  FFMA.FTZ R161, R112.reuse, R155, -R15 ;  /* 0x0000009b70a17223 */ /* 0x040fe4000001080f */
[----:B------:R-:W-:-:S02]  /*5840*/  FFMA.FTZ R163, R112, R149, R160 ;  /* 0x0000009570a37223 */ /* 0x000fc400000100a0 */
[C---:B0-----:R-:W-:Y:S02]  /*5850*/  FMUL.FTZ R155, R13.reuse, R158 ;  /* 0x0000009e0d9b7220 */ /* 0x041fe40000410000 */
[C---:B------:R-:W-:Y:S02]  /*5860*/  FMUL.FTZ R149, R13.reuse, R12 ;  /* 0x0000000c0d957220 */ /* 0x040fe40000410000 */
[----:B------:R-:W-:Y:S02]  /*5870*/  FMUL.FTZ R15, R13, R14 ;  /* 0x0000000e0d0f7220 */ /* 0x000fe40000410000 */
[C---:B-1----:R-:W-:Y:S02]  /*5880*/  FFMA.FTZ R155, R151.reuse, R148, -R155 ;  /* 0x00000094979b7223 */ /* 0x042fe4000001089b */
[----:B------:R-:W-:Y:S02]  /*5890*/  FFMA.FTZ R14, R151, R14, R149 ;  /* 0x0000000e970e7223 */ /* 0x000fe40000010095 */
[----:B------:R-:W-:-:S02]  /*58a0*/  FMUL.FTZ R160, R13, R148 ;  /* 0x000000940da07220 */ /* 0x000fc40000410000 */
        /* <DEDUP_REMOVED lines=8> */
[----:B--2---:R-:W-:Y:S01]  /*5930*/  FMUL.FTZ R27, R122, -R161 ;  /* 0x800000a17a1b7220 */ /* 0x004fe20000410000 */
[----:B------:R-:W1:Y:S01]  /*5940*/  SHFL.UP PT, R155, R155, 0x1, RZ ;  /* 0x042000009b9b7989 */ /* 0x000e6200000e00ff */
[----:B------:R-:W-:Y:S01]  /*5950*/  FMUL.FTZ R148, R81, R152 ;  /* 0x0000009851947220 */ /* 0x000fe20000410000 */
[----:B------:R-:W-:Y:S01]  /*5960*/  CS2R R14, SRZ ;  /* 0x00000000000e7805 */ /* 0x000fe2000001ff00 */
[-C--:B------:R-:W-:Y:S01]  /*5970*/  FFMA.FTZ R27, R130, R163.reuse, R27 ;  /* 0x000000a3821b7223 */ /* 0x080fe2000001001b */
[----:B------:R-:W2:Y:S01]  /*5980*/  SHFL.UP PT, R151, R151, 0x1, RZ ;  /* 0x0420000097977989 */ /* 0x000ea200000e00ff */
[----:B0-----:R-:W-:-:S02]  /*5990*/  FMUL.FTZ R26, R122, -R163 ;  /* 0x800000a37a1a7220 */ /* 0x001fc40000410000 */
[----:B------:R-:W-:Y:S01]  /*59a0*/  FMUL.FTZ R149, R81, R150 ;  /* 0x0000009651957220 */ /* 0x000fe20000410000 */
        /* <DEDUP_REMOVED lines=10> */
[----:B------:R-:W-:Y:S02]  /*5a50*/  FFMA.FTZ R207, R124, R27, R160 ;  /* 0x0000001b7ccf7223 */ /* 0x000fe400000100a0 */
[----:B------:R-:W-:Y:S02]  /*5a60*/  FMUL.FTZ R163, R118, -R167 ;  /* 0x800000a776a37220 */ /* 0x000fe40000410000 */
[C---:B-1----:R-:W-:Y:S02]  /*5a70*/  FMUL.FTZ R26, R155.reuse, R164 ;  /* 0x000000a49b1a7220 */ /* 0x042fe40000410000 */
[-C--:B------:R-:W-:Y:S02]  /*5a80*/  FMUL.FTZ R155, R155, R158.reuse ;  /* 0x0000009e9b9b7220 */ /* 0x080fe40000410000 */
[C---:B--2---:R-:W-:Y:S02]  /*5a90*/  FFMA.FTZ R27, R151.reuse, R158, -R26 ;  /* 0x0000009e971b7223 */ /* 0x044fe4000001081a */
[----:B------:R-:W-:-:S02]  /*5aa0*/  FFMA.FTZ R26, R151, R164, R155 ;  /* 0x000000a4971a7223 */ /* 0x000fc4000001009b */
[-C--:B------:R-:W-:Y:S02]  /*5ab0*/  FMUL.FTZ R166, R118, -R165.reuse ;  /* 0x800000a576a67220 */ /* 0x080fe40000410000 */
[----:B0-----:R-:W-:Y:S02]  /*5ac0*/  @P1 FADD.FTZ R164, R153, R26 ;  /* 0x0000001a99a41221 */ /* 0x001fe40000010000 */
[----:B------:R-:W-:Y:S02]  /*5ad0*/  FMUL.FTZ R26, R79, R150 ;  /* 0x000000964f1a7220 */ /* 0x000fe40000410000 */
[C---:B------:R-:W-:Y:S02]  /*5ae0*/  FFMA.FTZ R163, R126.reuse, R165, -R163 ;  /* 0x000000a57ea37223 */ /* 0x040fe400000108a3 */
[----:B------:R-:W-:Y:S02]  /*5af0*/  FFMA.FTZ R167, R126, R167, R166 ;  /* 0x000000a77ea77223 */ /* 0x000fe400000100a6 */
[----:B------:R-:W-:-:S02]  /*5b00*/  FMUL.FTZ R204, R118, -R207 ;  /* 0x800000cf76cc7220 */ /* 0x000fc40000410000 */
[-C--:B------:R-:W-:Y:S02]  /*5b10*/  FMUL.FTZ R160, R118, -R161.reuse ;  /* 0x800000a176a07220 */ /* 0x080fe40000410000 */
[----:B------:R-:W-:Y:S02]  /*5b20*/  FMUL.FTZ R150, R79, R152 ;  /* 0x000000984f967220 */ /* 0x000fe40000410000 */
[C---:B------:R-:W-:Y:S02]  /*5b30*/  FFMA.FTZ R204, R126.reuse, R161, -R204 ;  /* 0x000000a17ecc7223 */ /* 0x040fe400000108cc */
[----:B------:R-:W-:Y:S02]  /*5b40*/  FFMA.FTZ R207, R126, R207, R160 ;  /* 0x000000cf7ecf7223 */ /* 0x000fe400000100a0 */
[----:B------:R-:W-:Y:S02]  /*5b50*/  FADD.FTZ R206, R26, R163 ;  /* 0x000000a31ace7221 */ /* 0x000fe40000010000 */
[----:B------:R-:W-:Y:S01]  /*5b60*/  FADD.FTZ R205, -R150, R167 ;  /* 0x000000a796cd7221 */ /* 0x000fe20000010100 */
[----:B------:R0:W1:Y:S01]  /*5b70*/  SHFL.DOWN PT, R160, R207, 0x1, 0x1f ;  /* 0x08201f00cfa07f89 */ /* 0x00006200000e0000 */
[----:B---3--:R-:W-:Y:S01]  /*5b80*/  @P1 FADD.FTZ R158, R154, R27 ;  /* 0x0000001b9a9e1221 */ /* 0x008fe20000010000 */
[----:B------:R-:W-:Y:S01]  /*5b90*/  ISETP.GT.U32.AND P1, PT, R28, 0x1d, PT ;  /* 0x0000001d1c00780c */ /* 0x000fe20003f24070 */
[C---:B------:R-:W-:Y:S01]  /*5ba0*/  FMUL.FTZ R27, R25.reuse, R164 ;  /* 0x000000a4191b7220 */ /* 0x040fe20000410000 */
[----:B------:R0:W2:Y:S01]  /*5bb0*/  SHFL.DOWN PT, R154, R204, 0x1, 0x1f ;  /* 0x08201f00cc9a7f89 */ /* 0x0000a200000e0000 */
[----:B------:R-:W-:-:S02]  /*5bc0*/  FMUL.FTZ R25, R25, R158 ;  /* 0x0000009e19197220 */ /* 0x000fc40000410000 */
[----:B------:R-:W-:Y:S01]  /*5bd0*/  FFMA.FTZ R158, R24, R158, -R27 ;  /* 0x0000009e189e7223 */ /* 0x000fe2000001081b */
[----:B------:R0:W3:Y:S04]  /*5be0*/  SHFL.DOWN PT, R152, R206, 0x1, 0x1f ;  /* 0x08201f00ce987f89 */ /* 0x0000e800000e0000 */
[----:B------:R0:W0:Y:S01]  /*5bf0*/  SHFL.DOWN PT, R166, R205, 0x1, 0x1f ;  /* 0x08201f00cda67f89 */ /* 0x00002200000e0000 */
[----:B------:R-:W-:Y:S05]  /*5c00*/  @!P0 BRA `(.L_x_9722) ;  /* 0x000000b000008947 */ /* 0x000fea0003800000 */
[C---:B0---4-:R-:W-:Y:S02]  /*5c10*/  FMUL.FTZ R151, R207.reuse, R166 ;  /* 0x000000a6cf977220 */ /* 0x051fe40000410000 */
[C---:B-1----:R-:W-:Y:S02]  /*5c20*/  FMUL.FTZ R27, R207.reuse, R160 ;  /* 0x000000a0cf1b7220 */ /* 0x042fe40000410000 */
[----:B---3--:R-:W-:-:S02]  /*5c30*/  FMUL.FTZ R153, R207, R152 ;  /* 0x00000098cf997220 */ /* 0x008fc40000410000 */
[C---:B------:R-:W-:Y:S02]  /*5c40*/  FFMA.FTZ R151, R204.reuse, R152, -R151 ;  /* 0x00000098cc977223 */ /* 0x040fe40000010897 */
[-C--:B--2---:R-:W-:Y:S02]  /*5c50*/  FMUL.FTZ R207, R207, R154.reuse ;  /* 0x0000009acfcf7220 */ /* 0x084fe40000410000 */
[C---:B------:R-:W-:Y:S02]  /*5c60*/  FFMA.FTZ R27, R204.reuse, R154, -R27 ;  /* 0x0000009acc1b7223 */ /* 0x040fe4000001081b */
[C---:B------:R-:W-:Y:S02]  /*5c70*/  FFMA.FTZ R152, R204.reuse, R166, R153 ;  /* 0x000000a6cc987223 */ /* 0x040fe40000010099 */
[----:B------:R-:W-:Y:S01]  /*5c80*/  FFMA.FTZ R207, R204, R160, R207 ;  /* 0x000000a0cccf7223 */ /* 0x000fe200000100cf */
[----:B------:R-:W-:Y:S01]  /*5c90*/  MOV R204, R27 ;  /* 0x0000001b00cc7202 */ /* 0x000fe20000000f00 */
[----:B------:R-:W-:-:S02]  /*5ca0*/  FADD.FTZ R206, R206, R151 ;  /* 0x00000097cece7221 */ /* 0x000fc40000010000 */
[----:B------:R-:W-:Y:S02]  /*5cb0*/  FADD.FTZ R205, R205, R152 ;  /* 0x00000098cdcd7221 */ /* 0x000fe40000010000 */
.L_x_9722:
[----:B----4-:R-:W-:Y:S05]  /*5cc0*/  BSYNC B0 ;  /* 0x0000000000007941 */ /* 0x010fea0003800000 */
.L_x_9721:
[----:B------:R-:W-:Y:S01]  /*5cd0*/  FFMA.FTZ R25, R24, R164, R25 ;  /* 0x000000a418197223 */ /* 0x000fe20000010019 */
[----:B---3--:R3:W4:Y:S01]  /*5ce0*/  SHFL.DOWN PT, R152, R204, 0x2, 0x1f ;  /* 0x08401f00cc987f89 */ /* 0x00872200000e0000 */
[----:B------:R-:W-:Y:S01]  /*5cf0*/  FADD.FTZ R159, R159, R158 ;  /* 0x0000009e9f9f7221 */ /* 0x000fe20000010000 */
[----:B------:R-:W-:Y:S01]  /*5d00*/  BSSY B0, `(.L_x_9723) ;  /* 0x0000011000007945 */ /* 0x000fe20003800000 */
[----:B------:R-:W-:Y:S01]  /*5d10*/  FADD.FTZ R25, RZ, R25 ;  /* 0x00000019ff197221 */ /* 0x000fe20000010000 */
[----:B--2---:R3:W2:Y:S04]  /*5d20*/  SHFL.DOWN PT, R154, R207, 0x2, 0x1f ;  /* 0x08401f00cf9a7f89 */ /* 0x0046a800000e0000 */
[----:B------:R3:W1:Y:S04]  /*5d30*/  SHFL.DOWN PT, R24, R206, 0x2, 0x1f ;  /* 0x08401f00ce187f89 */ /* 0x00066800000e0000 */
[----:B------:R3:W0:Y:S01]  /*5d40*/  SHFL.DOWN PT, R158, R205, 0x2, 0x1f ;  /* 0x08401f00cd9e7f89 */ /* 0x00062200000e0000 */
[----:B------:R-:W-:Y:S05]  /*5d50*/  @P1 BRA `(.L_x_9724) ;  /* 0x000000b000001947 */ /* 0x000fea0003800000 */
[C---:B0-----:R-:W-:Y:S02]  /*5d60*/  FMUL.FTZ R151, R207.reuse, R158 ;  /* 0x0000009ecf977220 */ /* 0x041fe40000410000 */
[----:B--2---:R-:W-:-:S02]  /*5d70*/  FMUL.FTZ R27, R207, R154 ;  /* 0x0000009acf1b7220 */ /* 0x004fc40000410000 */
[CC--:B-1----:R-:W-:Y:S02]  /*5d80*/  FMUL.FTZ R153, R207.reuse, R24.reuse ;  /* 0x00000018cf997220 */ /* 0x0c2fe40000410000 */
[C---:B------:R-:W-:Y:S02]  /*5d90*/  FFMA.FTZ R151, R204.reuse, R24, -R151 ;  /* 0x00000018cc977223 */ /* 0x040fe40000010897 */
[-C--:B---34-:R-:W-:Y:S02]  /*5da0*/  FMUL.FTZ R207, R207, R152.reuse ;  /* 0x00000098cfcf7220 */ /* 0x098fe40000410000 */
[C---:B------:R-:W-:Y:S02]  /*5db0*/  FFMA.FTZ R27, R204.reuse, R152, -R27 ;  /* 0x00000098cc1b7223 */ /* 0x040fe4000001081b */
[C---:B------:R-:W-:Y:S02]  /*5dc0*/  FFMA.FTZ R24, R204.reuse, R158, R153 ;  /* 0x0000009ecc187223 */ /* 0x040fe40000010099 */
[----:B------:R-:W-:Y:S01]  /*5dd0*/  FFMA.FTZ R207, R204, R154, R207 ;  /* 0x0000009acccf7223 */ /* 0x000fe200000100cf */
[----:B------:R-:W-:Y:S01]  /*5de0*/  MOV R204, R27 ;  /* 0x0000001b00cc7202 */ /* 0x000fe20000000f00 */
[----:B------:R-:W-:-:S02]  /*5df0*/  FADD.FTZ R206, R206, R151 ;  /* 0x00000097cece7221 */ /* 0x000fc40000010000 */
[----:B------:R-:W-:Y:S02]  /*5e00*/  FADD.FTZ R205, R205, R24 ;  /* 0x00000018cdcd7221 */ /* 0x000fe40000010000 */
.L_x_9724:
[----:B------:R-:W-:Y:S05]  /*5e10*/  BSYNC B0 ;  /* 0x0000000000007941 */ /* 0x000fea0003800000 */
.L_x_9723:
[----:B------:R-:W-:Y:S01]  /*5e20*/  ISETP.GT.U32.AND P0, PT, R28, 0x1b, PT ;  /* 0x0000001b1c00780c */ /* 0x000fe20003f04070 */
[C---:B-1----:R-:W-:Y:S01]  /*5e30*/  FMUL.FTZ R24, R118.reuse, R25 ;  /* 0x0000001976187220 */ /* 0x042fe20000410000 */
[----:B----4-:R1:W4:Y:S01]  /*5e40*/  SHFL.DOWN PT, R152, R204, 0x4, 0x1f ;  /* 0x08801f00cc987f89 */ /* 0x01032200000e0000 */
[-C--:B------:R-:W-:Y:S01]  /*5e50*/  FMUL.FTZ R27, R118, R159.reuse ;  /* 0x0000009f761b7220 */ /* 0x080fe20000410000 */
[----:B------:R-:W-:Y:S01]  /*5e60*/  BSSY B0, `(.L_x_9725) ;  /* 0x0000016000007945 */ /* 0x000fe20003800000 */
[C---:B------:R-:W-:Y:S01]  /*5e70*/  FFMA.FTZ R24, R126.reuse, R159, -R24 ;  /* 0x0000009f7e187223 */ /* 0x040fe20000010818 */
[----:B--2---:R1:W2:Y:S01]  /*5e80*/  SHFL.DOWN PT, R154, R207, 0x4, 0x1f ;  /* 0x08801f00cf9a7f89 */ /* 0x0042a200000e0000 */
[----:B------:R-:W-:Y:S01]  /*5e90*/  FFMA.FTZ R27, R126, R25, R27 ;  /* 0x000000197e1b7223 */ /* 0x000fe2000001001b */
[C---:B------:R-:W-:Y:S01]  /*5ea0*/  ISETP.GT.U32.AND P1, PT, R28.reuse, 0x17, PT ;  /* 0x000000171c00780c */ /* 0x040fe20003f24070 */
[----:B------:R-:W-:Y:S01]  /*5eb0*/  FFMA.FTZ R165, R115, R48, R24 ;  /* 0x0000003073a57223 */ /* 0x000fe20000010018 */
[----:B0-----:R1:W0:Y:S01]  /*5ec0*/  SHFL.DOWN PT, R158, R206, 0x4, 0x1f ;  /* 0x08801f00ce9e7f89 */ /* 0x00122200000e0000 */
[----:B------:R-:W-:Y:S01]  /*5ed0*/  ISETP.GT.U32.AND P3, PT, R28, 0xf, PT ;  /* 0x0000000f1c00780c */ /* 0x000fe20003f64070 */
[----:B------:R-:W-:-:S02]  /*5ee0*/  FADD.FTZ R27, RZ, R27 ;  /* 0x0000001bff1b7221 */ /* 0x000fc40000010000 */
        /* <DEDUP_REMOVED lines=13> */
.L_x_9726:
[----:B------:R-:W-:Y:S05]  /*5fc0*/  BSYNC B0 ;  /* 0x0000000000007941 */ /* 0x000fea0003800000 */
.L_x_9725:
        /* <DEDUP_REMOVED lines=19> */
.L_x_9728:
[----:B------:R-:W-:Y:S05]  /*6100*/  BSYNC B0 ;  /* 0x0000000000007941 */ /* 0x000fea0003800000 */
.L_x_9727:
        /* <DEDUP_REMOVED lines=19> */
.L_x_9730:
[----:B------:R-:W-:Y:S05]  /*6240*/  BSYNC B0 ;  /* 0x0000000000007941 */ /* 0x000fea0003800000 */
.L_x_9729:
[----:B------:R-:W-:Y:S01]  /*6250*/  FFMA.FTZ R161, R117, R46, R24 ;  /* 0x0000002e75a17223 */ /* 0x000fe20000010018 */
[----:B------:R-:W-:Y:S01]  /*6260*/  SHFL.DOWN PT, R209, R207, 0x1, 0x1f ;  /* 0x08201f00cfd17f89 */ /* 0x000fe200000e0000 */
[----:B------:R-:W-:Y:S01]  /*6270*/  FADD.FTZ R151, RZ, R151 ;  /* 0x00000097ff977221 */ /* 0x000fe20000010000 */
[----:B------:R-:W-:Y:S01]  /*6280*/  ISETP.GT.AND P0, PT, R30, 0x1e, PT ;  /* 0x0000001e1e00780c */ /* 0x000fe20003f04270 */
[C---:B---3--:R-:W-:Y:S01]  /*6290*/  FMUL.FTZ R152, R122.reuse, R161 ;  /* 0x000000a17a987220 */ /* 0x048fe20000410000 */
[----:B----4-:R-:W3:Y:S01]  /*62a0*/  SHFL.IDX PT, R160, R14, RZ, 0x1f ;  /* 0x00001fff0ea07589 */ /* 0x010ee200000e0000 */
[-C--:B------:R-:W-:Y:S01]  /*62b0*/  FMUL.FTZ R24, R122, R151.reuse ;  /* 0x000000977a187220 */ /* 0x080fe20000410000 */
[----:B------:R-:W-:Y:S01]  /*62c0*/  ISETP.NE.AND P1, PT, R30, RZ, PT ;  /* 0x000000ff1e00720c */ /* 0x000fe20003f25270 */
[C---:B------:R-:W-:Y:S01]  /*62d0*/  FFMA.FTZ R152, R130.reuse, R151, R152 ;  /* 0x0000009782987223 */ /* 0x040fe20000010098 */
[----:B------:R-:W4:Y:S01]  /*62e0*/  SHFL.IDX PT, R164, R15, RZ, 0x1f ;  /* 0x00001fff0fa47589 */ /* 0x000f2200000e0000 */
[----:B------:R-:W-:Y:S01]  /*62f0*/  FFMA.FTZ R24, R130, R161, -R24 ;  /* 0x000000a182187223 */ /* 0x000fe20000010818 */
[----:B------:R-:W-:Y:S01]  /*6300*/  BSSY B0, `(.L_x_9731) ;  /* 0x0000240000007945 */ /* 0x000fe20003800000 */
[----:B------:R-:W-:Y:S01]  /*6310*/  FADD.FTZ R153, RZ, R152 ;  /* 0x00000098ff997221 */ /* 0x000fe20000010000 */
[----:B0-----:R-:W0:Y:S01]  /*6320*/  SHFL.DOWN PT, R158, R204, 0x1, 0x1f ;  /* 0x08201f00cc9e7f89 */ /* 0x001e2200000e0000 */
[----:B------:R-:W-:-:S02]  /*6330*/  FFMA.FTZ R167, R119, R44, R24 ;  /* 0x0000002c77a77223 */ /* 0x000fc40000010018 */
[C---:B------:R-:W-:Y:S01]  /*6340*/  FMUL.FTZ R24, R132.reuse, R153 ;  /* 0x0000009984187220 */ /* 0x040fe20000410000 */
[----:B------:R-:W5:Y:S01]  /*6350*/  SHFL.DOWN PT, R170, R205, 0x1, 0x1f ;  /* 0x08201f00cdaa7f89 */ /* 0x000f6200000e0000 */
[-C--:B------:R-:W-:Y:S02]  /*6360*/  FMUL.FTZ R152, R132, R167.reuse ;  /* 0x000000a784987220 */ /* 0x080fe40000410000 */
[C---:B------:R-:W-:Y:S01]  /*6370*/  FFMA.FTZ R24, R112.reuse, R167, -R24 ;  /* 0x000000a770187223 */ /* 0x040fe20000010818 */
[----:B------:R-:W1:Y:S01]  /*6380*/  SHFL.DOWN PT, R166, R206, 0x1, 0x1f ;  /* 0x08201f00cea67f89 */ /* 0x000e6200000e0000 */
[----:B------:R-:W-:Y:S02]  /*6390*/  FFMA.FTZ R152, R112, R153, R152 ;  /* 0x0000009970987223 */ /* 0x000fe40000010098 */
[----:B------:R-:W-:Y:S01]  /*63a0*/  FFMA.FTZ R163, R111, R42, R24 ;  /* 0x0000002a6fa37223 */ /* 0x000fe20000010018 */
[----:B-12---:R-:W1:Y:S01]  /*63b0*/  SHFL.IDX PT, R207, R207, RZ, 0x1f ;  /* 0x00001fffcfcf7589 */ /* 0x006e6200000e0000 */
[----:B------:R-:W-:-:S02]  /*63c0*/  FADD.FTZ R155, RZ, R152 ;  /* 0x00000098ff9b7221 */ /* 0x000fc40000010000 */
[C---:B------:R-:W-:Y:S01]  /*63d0*/  FMUL.FTZ R152, R128.reuse, R163 ;  /* 0x000000a380987220 */ /* 0x040fe20000410000 */
[----:B------:R-:W2:Y:S01]  /*63e0*/  SHFL.IDX PT, R204, R204, RZ, 0x1f ;  /* 0x00001fffcccc7589 */ /* 0x000ea200000e0000 */
[C---:B---3--:R-:W-:Y:S02]  /*63f0*/  @P2 FMUL.FTZ R211, R209.reuse, R160 ;  /* 0x000000a0d1d32220 */ /* 0x048fe40000410000 */
[-C--:B------:R-:W-:Y:S01]  /*6400*/  FMUL.FTZ R24, R128, R155.reuse ;  /* 0x0000009b80187220 */ /* 0x080fe20000410000 */
[----:B------:R-:W3:Y:S01]  /*6410*/  SHFL.IDX PT, R206, R206, RZ, 0x1f ;  /* 0x00001fffcece7589 */ /* 0x000ee200000e0000 */
[-C--:B----4-:R-:W-:Y:S02]  /*6420*/  @P2 FMUL.FTZ R209, R209, R164.reuse ;  /* 0x000000a4d1d12220 */ /* 0x090fe40000410000 */
[----:B------:R-:W-:Y:S01]  /*6430*/  FFMA.FTZ R154, R134, R155, R152 ;  /* 0x0000009b869a7223 */ /* 0x000fe20000010098 */
[----:B------:R-:W4:Y:S01]  /*6440*/  SHFL.IDX PT, R205, R205, RZ, 0x1f ;  /* 0x00001fffcdcd7589 */ /* 0x000f2200000e0000 */
[----:B0-----:R-:W-:-:S02]  /*6450*/  @P2 FFMA.FTZ R211, R158, R164, R211 ;  /* 0x000000a49ed32223 */ /* 0x001fc400000100d3 */
[----:B------:R-:W-:Y:S02]  /*6460*/  FFMA.FTZ R152, R134, R163, -R24 ;  /* 0x000000a386987223 */ /* 0x000fe40000010818 */
[----:B------:R-:W-:Y:S02]  /*6470*/  @P2 FFMA.FTZ R209, R158, R160, -R209 ;  /* 0x000000a09ed12223 */ /* 0x000fe400000108d1 */
[----:B-----5:R-:W-:Y:S02]  /*6480*/  @P2 FADD.FTZ R164, R170, R211 ;  /* 0x000000d3aaa42221 */ /* 0x020fe40000010000 */
[----:B------:R-:W-:Y:S02]  /*6490*/  FADD.FTZ R24, RZ, R154 ;  /* 0x0000009aff187221 */ /* 0x000fe40000010000 */
[----:B------:R-:W-:Y:S02]  /*64a0*/  FFMA.FTZ R152, R121, R40, R152 ;  /* 0x0000002879987223 */ /* 0x000fe40000010098 */
[----:B------:R-:W-:Y:S01]  /*64b0*/  @P2 FADD.FTZ R160, R166, R209 ;  /* 0x000000d1a6a02221 */ /* 0x000fe20000010000 */
[----:B------:R-:W-:Y:S01]  /*64c0*/  ISETP.NE.AND P2, PT, R31, RZ, PT ;  /* 0x000000ff1f00720c */ /* 0x000fe20003f45270 */
[----:B------:R-:W-:-:S02]  /*64d0*/  FMUL.FTZ R209, R164, -R23 ;  /* 0x80000017a4d17220 */ /* 0x000fc40000410000 */
[C---:B------:R-:W-:Y:S02]  /*64e0*/  FMUL.FTZ R154, R147.reuse, R24 ;  /* 0x00000018939a7220 */ /* 0x040fe40000410000 */
[----:B------:R-:W-:Y:S02]  /*64f0*/  FMUL.FTZ R158, R147, R152 ;  /* 0x00000098939e7220 */ /* 0x000fe40000410000 */
[C---:B------:R-:W-:Y:S02]  /*6500*/  FMUL.FTZ R23, R160.reuse, -R23 ;  /* 0x80000017a0177220 */ /* 0x040fe40000410000 */
[----:B------:R-:W-:Y:S02]  /*6510*/  FFMA.FTZ R166, R160, R22, -R209 ;  /* 0x00000016a0a67223 */ /* 0x000fe400000108d1 */
[C---:B------:R-:W-:Y:S02]  /*6520*/  FFMA.FTZ R154, R145.reuse, R152, -R154 ;  /* 0x00000098919a7223 */ /* 0x040fe4000001089a */
[----:B------:R-:W-:-:S02]  /*6530*/  FFMA.FTZ R160, R145, R24, R158 ;  /* 0x0000001891a07223 */ /* 0x000fc4000001009e */
[----:B------:R-:W-:Y:S02]  /*6540*/  FFMA.FTZ R164, R164, R22, R23 ;  /* 0x00000016a4a47223 */ /* 0x000fe40000010017 */
[----:B------:R-:W-:Y:S02]  /*6550*/  FADD.FTZ R23, R171, R166 ;  /* 0x000000a6ab177221 */ /* 0x000fe40000010000 */
[----:B------:R-:W-:Y:S02]  /*6560*/  FFMA.FTZ R158, R123, R38, R154 ;  /* 0x000000267b9e7223 */ /* 0x000fe4000001009a */
[----:B------:R-:W-:Y:S02]  /*6570*/  FADD.FTZ R22, RZ, R160 ;  /* 0x000000a0ff167221 */ /* 0x000fe40000010000 */
[----:B------:R-:W-:Y:S02]  /*6580*/  FADD.FTZ R157, -R157, R164 ;  /* 0x000000a49d9d7221 */ /* 0x000fe40000010100 */
[----:B------:R-:W-:-:S02]  /*6590*/  FMUL.FTZ R154, R188, -R23 ;  /* 0x80000017bc9a7220 */ /* 0x000fc40000410000 */
[C---:B------:R-:W-:Y:S02]  /*65a0*/  FMUL.FTZ R209, R187.reuse, R158 ;  /* 0x0000009ebbd17220 */ /* 0x040fe40000410000 */
[-C--:B------:R-:W-:Y:S02]  /*65b0*/  FMUL.FTZ R171, R187, R22.reuse ;  /* 0x00000016bbab7220 */ /* 0x080fe40000410000 */
[-C--:B------:R-:W-:Y:S02]  /*65c0*/  FMUL.FTZ R160, R188, -R157.reuse ;  /* 0x8000009dbca07220 */ /* 0x080fe40000410000 */
[----:B------:R-:W-:Y:S02]  /*65d0*/  FFMA.FTZ R166, R146, R157, R154 ;  /* 0x0000009d92a67223 */ /* 0x000fe4000001009a */
[C---:B------:R-:W-:Y:S02]  /*65e0*/  FFMA.FTZ R154, R186.reuse, R22, R209 ;  /* 0x00000016ba9a7223 */ /* 0x040fe400000100d1 */
[----:B------:R-:W-:-:S02]  /*65f0*/  FFMA.FTZ R164, R186, R158, -R171 ;  /* 0x0000009ebaa47223 */ /* 0x000fc400000108ab */
[----:B------:R-:W-:Y:S02]  /*6600*/  FFMA.FTZ R171, R146, R23, -R160 ;  /* 0x0000001792ab7223 */ /* 0x000fe400000108a0 */
[----:B------:R-:W-:Y:S02]  /*6610*/  FADD.FTZ R169, -R169, R166 ;  /* 0x000000a6a9a97221 */ /* 0x000fe40000010100 */
[----:B------:R-:W-:Y:S02]  /*6620*/  FADD.FTZ R154, RZ, R154 ;  /* 0x0000009aff9a7221 */ /* 0x000fe40000010000 */
[----:B------:R-:W-:Y:S02]  /*6630*/  FFMA.FTZ R164, R125, R54, R164 ;  /* 0x000000367da47223 */ /* 0x000fe400000100a4 */
[----:B------:R-:W-:Y:S02]  /*6640*/  FADD.FTZ R156, R156, R171 ;  /* 0x000000ab9c9c7221 */ /* 0x000fe40000010000 */
[----:B------:R-:W-:-:S02]  /*6650*/  FMUL.FTZ R170, R193, -R169 ;  /* 0x800000a9c1aa7220 */ /* 0x000fc40000410000 */
[C---:B------:R-:W-:Y:S02]  /*6660*/  FMUL.FTZ R160, R185.reuse, R154 ;  /* 0x0000009ab9a07220 */ /* 0x040fe40000410000 */
[----:B------:R-:W-:Y:S02]  /*6670*/  FMUL.FTZ R166, R185, R164 ;  /* 0x000000a4b9a67220 */ /* 0x000fe40000410000 */
[-C--:B------:R-:W-:Y:S02]  /*6680*/  FMUL.FTZ R176, R193, -R156.reuse ;  /* 0x8000009cc1b07220 */ /* 0x080fe40000410000 */
        /* <DEDUP_REMOVED lines=34> */
[C---:B------:R-:W-:Y:S02]  /*68b0*/  FMUL.FTZ R195, R175.reuse, R174 ;  /* 0x000000aeafc37220 */ /* 0x040fe40000410000 */
[-C--:B------:R-:W-:Y:S02]  /*68c0*/  FMUL.FTZ R175, R175, -R210.reuse ;  /* 0x800000d2afaf7220 */ /* 0x080fe40000410000 */
[C---:B------:R-:W-:Y:S02]  /*68d0*/  FFMA.FTZ R213, R173.reuse, R210, R211 ;  /* 0x000000d2add57223 */ /* 0x040fe400000100d3 */
[C---:B------:R-:W-:Y:S02]  /*68e0*/  FFMA.FTZ R209, R173.reuse, R174, R209 ;  /* 0x000000aeadd17223 */ /* 0x040fe400000100d1 */
[----:B------:R-:W-:-:S02]  /*68f0*/  FFMA.FTZ R211, R173, R176, -R195 ;  /* 0x000000b0add37223 */ /* 0x000fc400000108c3 */
[----:B------:R-:W-:Y:S02]  /*6900*/  FFMA.FTZ R175, R173, R208, -R175 ;  /* 0x000000d0adaf7223 */ /* 0x000fe400000108af */
[----:B------:R-:W-:Y:S02]  /*6910*/  FADD.FTZ R195, RZ, R209 ;  /* 0x000000d1ffc37221 */ /* 0x000fe40000010000 */
[----:B------:R-:W-:Y:S02]  /*6920*/  FFMA.FTZ R211, R141, R62, R211 ;  /* 0x0000003e8dd37223 */ /* 0x000fe400000100d3 */
        /* <DEDUP_REMOVED lines=10> */
[----:B------:R-:W-:Y:S02]  /*69d0*/  FFMA.FTZ R213, R139, R60, R192 ;  /* 0x0000003c8bd57223 */ /* 0x000fe400000100c0 */
[----:B------:R-:W-:Y:S02]  /*69e0*/  FADD.FTZ R209, RZ, R190 ;  /* 0x000000beffd17221 */ /* 0x000fe40000010000 */
[----:B------:R-:W-:Y:S02]  /*69f0*/  FADD.FTZ R178, R200, R179 ;  /* 0x000000b3c8b27221 */ /* 0x000fe40000010000 */
[----:B------:R-:W-:Y:S02]  /*6a00*/  FADD.FTZ R179, -R198, R215 ;  /* 0x000000d7c6b37221 */ /* 0x000fe40000010100 */
[----:B------:R-:W-:-:S02]  /*6a10*/  FMUL.FTZ R182, R184, R213 ;  /* 0x000000d5b8b67220 */ /* 0x000fc40000410000 */
[----:B------:R-:W-:Y:S02]  /*6a20*/  FMUL.FTZ R184, R184, R209 ;  /* 0x000000d1b8b87220 */ /* 0x000fe40000410000 */
[C---:B------:R-:W-:Y:S02]  /*6a30*/  FMUL.FTZ R190, R189.reuse, -R179 ;  /* 0x800000b3bdbe7220 */ /* 0x040fe40000410000 */
[C---:B------:R-:W-:Y:S02]  /*6a40*/  FFMA.FTZ R182, R180.reuse, R209, R182 ;  /* 0x000000d1b4b67223 */ /* 0x040fe400000100b6 */
[----:B------:R-:W-:Y:S02]  /*6a50*/  FFMA.FTZ R184, R180, R213, -R184 ;  /* 0x000000d5b4b87223 */ /* 0x000fe400000108b8 */
[-C--:B------:R-:W-:Y:S02]  /*6a60*/  FMUL.FTZ R192, R189, -R178.reuse ;  /* 0x800000b2bdc07220 */ /* 0x080fe40000410000 */
        /* <DEDUP_REMOVED lines=8> */
[----:B------:R-:W-:Y:S02]  /*6af0*/  FMUL.FTZ R190, R185, -R180 ;  /* 0x800000b4b9be7220 */ /* 0x000fe40000410000 */
[C---:B------:R-:W-:Y:S02]  /*6b00*/  FFMA.FTZ R189, R191.reuse, R184, -R189 ;  /* 0x000000b8bfbd7223 */ /* 0x040fe400000108bd */
[----:B------:R-:W-:Y:S02]  /*6b10*/  FFMA.FTZ R193, R191, R182, R193 ;  /* 0x000000b6bfc17223 */ /* 0x000fe400000100c1 */
[-C--:B------:R-:W-:Y:S02]  /*6b20*/  FMUL.FTZ R191, R185, -R181.reuse ;  /* 0x800000b5b9bf7220 */ /* 0x080fe40000410000 */
[----:B------:R-:W-:-:S02]  /*6b30*/  FFMA.FTZ R192, R183, R181, R190 ;  /* 0x000000b5b7c07223 */ /* 0x000fc400000100be */
[----:B-1----:R-:W-:Y:S02]  /*6b40*/  FMUL.FTZ R185, R207, R15 ;  /* 0x0000000fcfb97220 */ /* 0x002fe40000410000 */
[----:B------:R-:W-:Y:S02]  /*6b50*/  FFMA.FTZ R197, R183, R180, -R191 ;  /* 0x000000b4b7c57223 */ /* 0x000fe400000108bf */
[----:B------:R-:W-:Y:S02]  /*6b60*/  FADD.FTZ R183, -R203, R192 ;  /* 0x000000c0cbb77221 */ /* 0x000fe40000010100 */
[-C--:B--2---:R-:W-:Y:S02]  /*6b70*/  FFMA.FTZ R191, R204, R14.reuse, -R185 ;  /* 0x0000000eccbf7223 */ /* 0x084fe400000108b9 */
[----:B------:R-:W-:Y:S02]  /*6b80*/  FADD.FTZ R185, R202, R197 ;  /* 0x000000c5cab97221 */ /* 0x000fe40000010000 */
[----:B------:R-:W-:-:S02]  /*6b90*/  FMUL.FTZ R190, R207, R14 ;  /* 0x0000000ecfbe7220 */ /* 0x000fc40000410000 */
[C---:B------:R-:W-:Y:S02]  /*6ba0*/  FMUL.FTZ R14, R187.reuse, -R183 ;  /* 0x800000b7bb0e7220 */ /* 0x040fe40000410000 */
[-C--:B------:R-:W-:Y:S02]  /*6bb0*/  FMUL.FTZ R187, R187, -R185.reuse ;  /* 0x800000b9bbbb7220 */ /* 0x080fe40000410000 */
[----:B------:R-:W-:Y:S02]  /*6bc0*/  FFMA.FTZ R14, R186, R185, -R14 ;  /* 0x000000b9ba0e7223 */ /* 0x000fe4000001080e */
[----:B------:R-:W-:Y:S02]  /*6bd0*/  FFMA.FTZ R192, R204, R15, R190 ;  /* 0x0000000fccc07223 */ /* 0x000fe400000100be */
[----:B------:R-:W-:Y:S02]  /*6be0*/  FMUL.FTZ R15, R207, R13 ;  /* 0x0000000dcf0f7220 */ /* 0x000fe40000410000 */
[----:B------:R-:W-:-:S02]  /*6bf0*/  FFMA.FTZ R190, R186, R183, R187 ;  /* 0x000000b7babe7223 */ /* 0x000fc400000100bb */
[----:B------:R-:W-:Y:S02]  /*6c00*/  FADD.FTZ R187, RZ, R193 ;  /* 0x000000c1ffbb7221 */ /* 0x000fe40000010000 */
[----:B------:R-:W-:Y:S02]  /*6c10*/  FADD.FTZ R186, R201, R14 ;  /* 0x0000000ec9ba7221 */ /* 0x000fe40000010000 */
[-C--:B------:R-:W-:Y:S02]  /*6c20*/  FMUL.FTZ R207, R207, R12.reuse ;  /* 0x0000000ccfcf7220 */ /* 0x080fe40000410000 */
[----:B------:R-:W-:Y:S02]  /*6c30*/  FFMA.FTZ R12, R204, R12, -R15 ;  /* 0x0000000ccc0c7223 */ /* 0x000fe4000001080f */
[----:B---3--:R-:W-:Y:S02]  /*6c40*/  FADD.FTZ R14, R206, R191 ;  /* 0x000000bfce0e7221 */ /* 0x008fe40000010000 */
[----:B------:R-:W-:-:S02]  /*6c50*/  FFMA.FTZ R189, R133, R64, R189 ;  /* 0x0000004085bd7223 */ /* 0x000fc400000100bd */
[----:B------:R-:W-:Y:S02]  /*6c60*/  FADD.FTZ R190, -R199, R190 ;  /* 0x000000bec7be7221 */ /* 0x000fe40000010100 */
[C---:B------:R-:W-:Y:S02]  /*6c70*/  FMUL.FTZ R191, R188.reuse, R187 ;  /* 0x000000bbbcbf7220 */ /* 0x040fe40000410000 */
[----:B----4-:R-:W-:Y:S02]  /*6c80*/  FADD.FTZ R15, R205, R192 ;  /* 0x000000c0cd0f7221 */ /* 0x010fe40000010000 */
[----:B------:R-:W-:Y:S02]  /*6c90*/  FMUL.FTZ R192, R147, -R186 ;  /* 0x800000ba93c07220 */ /* 0x000fe40000410000 */
[-C--:B------:R-:W-:Y:S02]  /*6ca0*/  FMUL.FTZ R193, R188, R189.reuse ;  /* 0x000000bdbcc17220 */ /* 0x080fe40000410000 */
[----:B------:R-:W-:-:S02]  /*6cb0*/  FFMA.FTZ R188, R146, R189, -R191 ;  /* 0x000000bd92bc7223 */ /* 0x000fc400000108bf */
[-C--:B------:R-:W-:Y:S02]  /*6cc0*/  FMUL.FTZ R147, R147, -R190.reuse ;  /* 0x800000be93937220 */ /* 0x080fe40000410000 */
[C---:B------:R-:W-:Y:S02]  /*6cd0*/  FFMA.FTZ R191, R145.reuse, R190, R192 ;  /* 0x000000be91bf7223 */ /* 0x040fe400000100c0 */
[----:B------:R-:W-:Y:S02]  /*6ce0*/  FFMA.FTZ R147, R145, R186, -R147 ;  /* 0x000000ba91937223 */ /* 0x000fe40000010893 */
[----:B------:R-:W-:Y:S02]  /*6cf0*/  FADD.FTZ R145, -R144, R191 ;  /* 0x000000bf90917221 */ /* 0x000fe40000010100 */
[C---:B------:R-:W-:Y:S02]  /*6d00*/  FFMA.FTZ R144, R79.reuse, R159, RZ ;  /* 0x0000009f4f907223 */ /* 0x040fe400000100ff */
[----:B------:R-:W-:-:S02]  /*6d10*/  FFMA.FTZ R192, R79, -R25, RZ ;  /* 0x800000194fc07223 */ /* 0x000fc400000100ff */
[C---:B------:R-:W-:Y:S02]  /*6d20*/  FFMA.FTZ R144, R81.reuse, R165, R144 ;  /* 0x000000a551907223 */ /* 0x040fe40000010090 */
[----:B------:R-:W-:Y:S02]  /*6d30*/  FFMA.FTZ R192, R81, -R27, R192 ;  /* 0x8000001b51c07223 */ /* 0x000fe400000100c0 */
[----:B------:R-:W-:Y:S02]  /*6d40*/  FADD.FTZ R147, R116, R147 ;  /* 0x0000009374937221 */ /* 0x000fe40000010000 */
[C---:B------:R-:W-:Y:S02]  /*6d50*/  FFMA.FTZ R144, R83.reuse, R161, R144 ;  /* 0x000000a153907223 */ /* 0x040fe40000010090 */
[----:B------:R-:W-:Y:S02]  /*6d60*/  FMUL.FTZ R116, R128, -R145 ;  /* 0x8000009180747220 */ /* 0x000fe40000410000 */
[----:B------:R-:W-:-:S02]  /*6d70*/  FFMA.FTZ R192, R83, -R151, R192 ;  /* 0x8000009753c07223 */ /* 0x000fc400000100c0 */
[----:B------:R-:W-:Y:S02]  /*6d80*/  FMUL.FTZ R128, R128, -R147 ;  /* 0x8000009380807220 */ /* 0x000fe40000410000 */
[C---:B------:R-:W-:Y:S02]  /*6d90*/  FFMA.FTZ R144, R85.reuse, R167, R144 ;  /* 0x000000a755907223 */ /* 0x040fe40000010090 */
[C---:B------:R-:W-:Y:S02]  /*6da0*/  FFMA.FTZ R191, R134.reuse, R147, -R116 ;  /* 0x0000009386bf7223 */ /* 0x040fe40000010874 */
[----:B------:R-:W-:Y:S02]  /*6db0*/  FFMA.FTZ R192, R85, -R153, R192 ;  /* 0x8000009955c07223 */ /* 0x000fe400000100c0 */
[----:B------:R-:W-:Y:S02]  /*6dc0*/  FFMA.FTZ R128, R134, R145, R128 ;  /* 0x0000009186807223 */ /* 0x000fe40000010080 */
[----:B------:R-:W-:-:S02]  /*6dd0*/  FFMA.FTZ R13, R204, R13, R207 ;  /* 0x0000000dcc0d7223 */ /* 0x000fc400000100cf */
[C---:B------:R-:W-:Y:S02]  /*6de0*/  FFMA.FTZ R144, R87.reuse, R163, R144 ;  /* 0x000000a357907223 */ /* 0x040fe40000010090 */
[----:B------:R-:W-:Y:S01]  /*6df0*/  FADD.FTZ R191, R114, R191 ;  /* 0x000000bf72bf7221 */ /* 0x000fe20000010000 */
[----:B------:R0:W-:Y:S01]  /*6e00*/  @!P2 STS.128 [UR5+0x1980], R12 ;  /* 0x0019800cff00a988 */ /* 0x0001e20008000c05 */
[----:B------:R-:W-:Y:S02]  /*6e10*/  FFMA.FTZ R192, R87, -R155, R192 ;  /* 0x8000009b57c07223 */ /* 0x000fe400000100c0 */
[----:B------:R-:W-:Y:S02]  /*6e20*/  FADD.FTZ R143, -R143, R128 ;  /* 0x000000808f8f7221 */ /* 0x000fe40000010100 */
        /* <DEDUP_REMOVED lines=10> */
[----:B------:R-:W-:Y:S02]  /*6ed0*/  FFMA.FTZ R192, R93, -R154, R192 ;  /* 0x8000009a5dc07223 */ /* 0x000fe400000100c0 */
[----:B------:R-:W-:Y:S02]  /*6ee0*/  FADD.FTZ R197, R140, R197 ;  /* 0x000000c58cc57221 */ /* 0x000fe40000010000 */
[----:B------:R-:W-:Y:S02]  /*6ef0*/  FFMA.FTZ R144, R95, R166, R144 ;  /* 0x000000a65f907223 */ /* 0x000fe40000010090 */
[----:B------:R-:W-:-:S02]  /*6f00*/  FMUL.FTZ R12, R122, -R199 ;  /* 0x800000c77a0c7220 */ /* 0x000fc40000410000 */
[----:B------:R-:W-:Y:S02]  /*6f10*/  FFMA.FTZ R192, R95, -R160, R192 ;  /* 0x800000a05fc07223 */ /* 0x000fe400000100c0 */
[----:B------:R-:W-:Y:S02]  /*6f20*/  FMUL.FTZ R122, R122, -R197 ;  /* 0x800000c57a7a7220 */ /* 0x000fe40000410000 */
[----:B------:R-:W-:Y:S02]  /*6f30*/  FFMA.FTZ R144, R97, R170, R144 ;  /* 0x000000aa61907223 */ /* 0x000fe40000010090 */
[----:B------:R-:W-:Y:S02]  /*6f40*/  FMUL.FTZ R13, R3, R208 ;  /* 0x000000d0030d7220 */ /* 0x000fe40000410000 */
[----:B------:R-:W-:Y:S02]  /*6f50*/  FFMA.FTZ R192, R97, -R168, R192 ;  /* 0x800000a861c07223 */ /* 0x000fe400000100c0 */
[----:B------:R-:W-:-:S02]  /*6f60*/  FFMA.FTZ R146, R146, R187, R193 ;  /* 0x000000bb92927223 */ /* 0x000fc400000100c1 */
[C---:B------:R-:W-:Y:S02]  /*6f70*/  FFMA.FTZ R201, R130.reuse, R199, R122 ;  /* 0x000000c782c97223 */ /* 0x040fe4000001007a */
[----:B------:R-:W-:Y:S02]  /*6f80*/  FFMA.FTZ R193, R130, R197, -R12 ;  /* 0x000000c582c17223 */ /* 0x000fe4000001080c */
[----:B------:R-:W-:Y:S02]  /*6f90*/  FFMA.FTZ R144, R99, R176, R144 ;  /* 0x000000b063907223 */ /* 0x000fe40000010090 */
[-C--:B------:R-:W-:Y:S02]  /*6fa0*/  FMUL.FTZ R15, R3, R210.reuse ;  /* 0x000000d2030f7220 */ /* 0x080fe40000410000 */
[----:B------:R-:W-:Y:S02]  /*6fb0*/  FFMA.FTZ R14, R2, R210, -R13 ;  /* 0x000000d2020e7223 */ /* 0x000fe4000001080d */
[----:B------:R-:W-:-:S02]  /*6fc0*/  FFMA.FTZ R192, R99, -R174, R192 ;  /* 0x800000ae63c07223 */ /* 0x000fc400000100c0 */
[-C--:B------:R-:W-:Y:S02]  /*6fd0*/  FMUL.FTZ R210, R210, R62.reuse ;  /* 0x0000003ed2d27220 */ /* 0x080fe40000410000 */
[----:B------:R-:W-:Y:S02]  /*6fe0*/  FADD.FTZ R201, -R136, R201 ;  /* 0x000000c988c97221 */ /* 0x000fe40000010100 */
[----:B------:R-:W-:Y:S02]  /*6ff0*/  FMUL.FTZ R12, R208, R62 ;  /* 0x0000003ed00c7220 */ /* 0x000fe40000410000 */
[----:B------:R-:W-:Y:S02]  /*7000*/  FADD.FTZ R193, R138, R193 ;  /* 0x000000c18ac17221 */ /* 0x000fe40000010000 */
[C---:B------:R-:W-:Y:S02]  /*7010*/  FFMA.FTZ R144, R101.reuse, R211, R144 ;  /* 0x000000d365907223 */ /* 0x040fe40000010090 */
[----:B------:R-:W-:-:S02]  /*7020*/  FFMA.FTZ R122, R101, -R195, R192 ;  /* 0x800000c3657a7223 */ /* 0x000fc400000100c0 */
[----:B------:R-:W-:Y:S02]  /*7030*/  FFMA.FTZ R211, R141, -R62, R211 ;  /* 0x8000003e8dd37223 */ /* 0x000fe400000100d3 */
[C---:B------:R-:W-:Y:S02]  /*7040*/  FMUL.FTZ R13, R195.reuse, R210 ;  /* 0x000000d2c30d7220 */ /* 0x040fe40000410000 */
[C---:B------:R-:W-:Y:S02]  /*7050*/  FMUL.FTZ R114, R195.reuse, R14 ;  /* 0x0000000ec3727220 */ /* 0x040fe40000410000 */
[----:B------:R-:W-:Y:S02]  /*7060*/  FMUL.FTZ R195, R195, R12 ;  /* 0x0000000cc3c37220 */ /* 0x000fe40000410000 */
[C---:B------:R-:W-:Y:S02]  /*7070*/  FMUL.FTZ R14, R120.reuse, -R201 ;  /* 0x800000c9780e7220 */ /* 0x040fe40000410000 */
[----:B------:R-:W-:-:S02]  /*7080*/  FMUL.FTZ R120, R120, -R193 ;  /* 0x800000c178787220 */ /* 0x000fc40000410000 */
[----:B------:R-:W-:Y:S02]  /*7090*/  FFMA.FTZ R112, R2, R208, R15 ;  /* 0x000000d002707223 */ /* 0x000fe4000001000f */
[----:B------:R-:W-:Y:S02]  /*70a0*/  FADD.FTZ R55, R12, R55 ;  /* 0x000000370c377221 */ /* 0x000fe40000010000 */
[C---:B------:R-:W-:Y:S02]  /*70b0*/  FFMA.FTZ R13, R211.reuse, R12, R13 ;  /* 0x0000000cd30d7223 */ /* 0x040fe4000001000d */
[C---:B------:R-:W-:Y:S02]  /*70c0*/  FFMA.FTZ R12, R211.reuse, R210, -R195 ;  /* 0x000000d2d30c7223 */ /* 0x040fe400000108c3 */
[----:B------:R-:W-:Y:S02]  /*70d0*/  FFMA.FTZ R195, R124, R201, R120 ;  /* 0x000000c97cc37223 */ /* 0x000fe40000010078 */
[----:B------:R-:W-:-:S02]  /*70e0*/  FFMA.FTZ R112, R211, R112, R114 ;  /* 0x00000070d3707223 */ /* 0x000fc40000010072 */
[----:B------:R-:W-:Y:S02]  /*70f0*/  FFMA.FTZ R14, R124, R193, -R14 ;  /* 0x000000c17c0e7223 */ /* 0x000fe4000001080e */
[C---:B------:R-:W-:Y:S02]  /*7100*/  FMUL.FTZ R114, R3.reuse, R172 ;  /* 0x000000ac03727220 */ /* 0x040fe40000410000 */
[-C--:B------:R-:W-:Y:S02]  /*7110*/  FMUL.FTZ R15, R3, R177.reuse ;  /* 0x000000b1030f7220 */ /* 0x080fe40000410000 */
[----:B------:R-:W-:Y:S02]  /*7120*/  FADD.FTZ R195, -R148, R195 ;  /* 0x000000c394c37221 */ /* 0x000fe40000010100 */
[----:B------:R-:W-:Y:S02]  /*7130*/  FADD.FTZ R149, R149, R14 ;  /* 0x0000000e95957221 */ /* 0x000fe40000010000 */
[----:B------:R-:W-:-:S02]  /*7140*/  FFMA.FTZ R116, R2, R177, -R114 ;  /* 0x000000b102747223 */ /* 0x000fc40000010872 */
[----:B------:R-:W-:Y:S02]  /*7150*/  FFMA.FTZ R114, R2, R172, R15 ;  /* 0x000000ac02727223 */ /* 0x000fe4000001000f */
[C---:B------:R-:W-:Y:S02]  /*7160*/  FMUL.FTZ R15, R118.reuse, -R195 ;  /* 0x800000c3760f7220 */ /* 0x040fe40000410000 */
[----:B------:R-:W-:Y:S02]  /*7170*/  FMUL.FTZ R118, R118, -R149 ;  /* 0x8000009576767220 */ /* 0x000fe40000410000 */
[----:B------:R-:W-:Y:S02]  /*7180*/  FFMA.FTZ R14, R103, R213, R144 ;  /* 0x000000d5670e7223 */ /* 0x000fe40000010090 */
[----:B------:R-:W-:Y:S02]  /*7190*/  FFMA.FTZ R207, R126, R195, R118 ;  /* 0x000000c37ecf7223 */ /* 0x000fe40000010076 */
[----:B------:R-:W-:-:S02]  /*71a0*/  FFMA.FTZ R213, R139, -R60, R213 ;  /* 0x8000003c8bd57223 */ /* 0x000fc400000100d5 */
[----:B------:R-:W-:Y:S02]  /*71b0*/  FMUL.FTZ R116, R209, R116 ;  /* 0x00000074d1747220 */ /* 0x000fe40000410000 */
[----:B------:R-:W-:Y:S02]  /*71c0*/  FFMA.FTZ R203, R141, R208, R112 ;  /* 0x000000d08dcb7223 */ /* 0x000fe40000010070 */
[----:B------:R-:W-:Y:S02]  /*71d0*/  FFMA.FTZ R205, R126, R149, -R15 ;  /* 0x000000957ecd7223 */ /* 0x000fe4000001080f */
[----:B------:R-:W-:Y:S02]  /*71e0*/  FADD.FTZ R141, -R150, R207 ;  /* 0x000000cf968d7221 */ /* 0x000fe40000010100 */
[----:B------:R-:W-:Y:S02]  /*71f0*/  FFMA.FTZ R15, R213, R114, R116 ;  /* 0x00000072d50f7223 */ /* 0x000fe40000010074 */
[----:B------:R-:W-:-:S02]  /*7200*/  FMUL.FTZ R128, R195, R48 ;  /* 0x00000030c3807220 */ /* 0x000fc40000410000 */
[----:B------:R-:W-:Y:S02]  /*7210*/  FADD.FTZ R26, R26, R205 ;  /* 0x000000cd1a1a7221 */ /* 0x000fe40000010000 */
[----:B------:R-:W-:Y:S02]  /*7220*/  FMUL.FTZ R116, R141, R50 ;  /* 0x000000328d747220 */ /* 0x000fe40000410000 */
[-C--:B------:R-:W-:Y:S02]  /*7230*/  FFMA.FTZ R165, R115, -R48.reuse, R165 ;  /* 0x8000003073a57223 */ /* 0x080fe400000100a5 */
[----:B------:R-:W-:Y:S02]  /*7240*/  FMUL.FTZ R114, R149, R48 ;  /* 0x0000003095727220 */ /* 0x000fe40000410000 */
[----:B------:R-:W-:Y:S02]  /*7250*/  FMUL.FTZ R120, R27, R128 ;  /* 0x000000801b787220 */ /* 0x000fe40000410000 */
[----:B------:R-:W-:-:S02]  /*7260*/  FFMA.FTZ R159, R113, -R50, R159 ;  /* 0x80000032719f7223 */ /* 0x000fc4000001009f */
[----:B------:R-:W-:Y:S02]  /*7270*/  FMUL.FTZ R112, R26, R50 ;  /* 0x000000321a707220 */ /* 0x000fe40000410000 */
[----:B------:R-:W-:Y:S02]  /*7280*/  FMUL.FTZ R118, R25, R116 ;  /* 0x0000007419767220 */ /* 0x000fe40000410000 */
[----:B------:R-:W-:Y:S02]  /*7290*/  FMUL.FTZ R126, R177, R60 ;  /* 0x0000003cb17e7220 */ /* 0x000fe40000410000 */
[----:B------:R-:W-:Y:S02]  /*72a0*/  FFMA.FTZ R177, R165, R114, R120 ;  /* 0x00000072a5b17223 */ /* 0x000fe40000010078 */
[----:B------:R-:W-:Y:S02]  /*72b0*/  FMUL.FTZ R124, R172, R60 ;  /* 0x0000003cac7c7220 */ /* 0x000fe40000410000 */
[----:B------:R-:W-:-:S02]  /*72c0*/  FFMA.FTZ R118, R159, R112, R118 ;  /* 0x000000709f767223 */ /* 0x000fc40000010076 */
[----:B------:R-:W-:Y:S02]  /*72d0*/  FMUL.FTZ R120, R25, R112 ;  /* 0x0000007019787220 */ /* 0x000fe40000410000 */
[----:B------:R-:W-:Y:S02]  /*72e0*/  FMUL.FTZ R130, R209, R126 ;  /* 0x0000007ed1827220 */ /* 0x000fe40000410000 */
[----:B------:R-:W-:Y:S02]  /*72f0*/  FFMA.FTZ R122, R103, -R209, R122 ;  /* 0x800000d1677a7223 */ /* 0x000fe4000001007a */
[----:B------:R-:W-:Y:S02]  /*7300*/  FADD.FTZ R80, R124, R80 ;  /* 0x000000507c507221 */ /* 0x000fe40000010000 */
[----:B------:R-:W-:Y:S02]  /*7310*/  FMUL.FTZ R209, R209, R124 ;  /* 0x0000007cd1d17220 */ /* 0x000fe40000410000 */
[----:B------:R-:W-:-:S02]  /*7320*/  FADD.FTZ R118, RZ, R118 ;  /* 0x00000076ff767221 */ /* 0x000fc40000010000 */
[----:B------:R-:W-:Y:S02]  /*7330*/  FFMA.FTZ R120, R159, R116, -R120 ;  /* 0x000000749f787223 */ /* 0x000fe40000010878 */
[----:B------:R-:W-:Y:S02]  /*7340*/  FFMA.FTZ R124, R213, R124, R130 ;  /* 0x0000007cd57c7223 */ /* 0x000fe40000010082 */
[----:B------:R-:W-:Y:S02]  /*7350*/  FMUL.FTZ R116, R3, R175 ;  /* 0x000000af03747220 */ /* 0x000fe40000410000 */
[----:B------:R-:W-:Y:S02]  /*7360*/  FMUL.FTZ R130, R27, R114 ;  /* 0x000000721b827220 */ /* 0x000fe40000410000 */
[----:B------:R-:W-:Y:S02]  /*7370*/  FMUL.FTZ R132, R201, R46 ;  /* 0x0000002ec9847220 */ /* 0x000fe40000410000 */
[----:B------:R-:W-:-:S02]  /*7380*/  FADD.FTZ R118, R118, R177 ;  /* 0x000000b176767221 */ /* 0x000fc40000010000 */
[----:B------:R-:W-:Y:S02]  /*7390*/  FFMA.FTZ R177, R2, R173, -R116 ;  /* 0x000000ad02b17223 */ /* 0x000fe40000010874 */
[----:B------:R-:W-:Y:S02]  /*73a0*/  FFMA.FTZ R207, R165, R128, -R130 ;  /* 0x00000080a5cf7223 */ /* 0x000fe40000010882 */
[-C--:B------:R-:W-:Y:S02]  /*73b0*/  FMUL.FTZ R116, R193, R46.reuse ;  /* 0x0000002ec1747220 */ /* 0x080fe40000410000 */
[----:B------:R-:W-:Y:S02]  /*73c0*/  FFMA.FTZ R161, R117, -R46, R161 ;  /* 0x8000002e75a17223 */ /* 0x000fe400000100a1 */
[----:B------:R-:W-:Y:S02]  /*73d0*/  FMUL.FTZ R130, R151, R132 ;  /* 0x0000008497827220 */ /* 0x000fe40000410000 */
[----:B------:R-:W-:-:S02]  /*73e0*/  FADD.FTZ R120, RZ, R120 ;  /* 0x00000078ff787221 */ /* 0x000fc40000010000 */
[----:B------:R-:W-:Y:S02]  /*73f0*/  FMUL.FTZ R144, R173, R56 ;  /* 0x00000038ad907220 */ /* 0x000fe40000410000 */
[----:B------:R-:W-:Y:S02]  /*7400*/  FMUL.FTZ R128, R174, R177 ;  /* 0x000000b1ae807220 */ /* 0x000fe40000410000 */
[-C--:B------:R-:W-:Y:S02]  /*7410*/  FMUL.FTZ R134, R151, R116.reuse ;  /* 0x0000007497867220 */ /* 0x080fe40000410000 */
[----:B------:R-:W-:Y:S02]  /*7420*/  FFMA.FTZ R177, R161, R116, R130 ;  /* 0x00000074a1b17223 */ /* 0x000fe40000010082 */
[----:B------:R-:W-:Y:S02]  /*7430*/  FFMA.FTZ R126, R213, R126, -R209 ;  /* 0x0000007ed57e7223 */ /* 0x000fe400000108d1 */
[----:B------:R-:W-:-:S02]  /*7440*/  FADD.FTZ R207, R120, R207 ;  /* 0x000000cf78cf7221 */ /* 0x000fc40000010000 */
[-C--:B------:R-:W-:Y:S02]  /*7450*/  FMUL.FTZ R209, R175, R56.reuse ;  /* 0x00000038afd17220 */ /* 0x080fe40000410000 */
[----:B------:R-:W-:Y:S02]  /*7460*/  FFMA.FTZ R205, R137, -R56, R176 ;  /* 0x8000003889cd7223 */ /* 0x000fe400000100b0 */
[----:B------:R-:W-:Y:S02]  /*7470*/  FMUL.FTZ R136, R174, R144 ;  /* 0x00000090ae887220 */ /* 0x000fe40000410000 */
[----:B------:R-:W-:Y:S02]  /*7480*/  FFMA.FTZ R134, R161, R132, -R134 ;  /* 0x00000084a1867223 */ /* 0x000fe40000010886 */
[----:B------:R-:W-:Y:S02]  /*7490*/  FMUL.FTZ R120, R191, R42 ;  /* 0x0000002abf787220 */ /* 0x000fe40000410000 */
[----:B------:R-:W-:-:S02]  /*74a0*/  FADD.FTZ R177, R118, R177 ;  /* 0x000000b176b17221 */ /* 0x000fc40000010000 */
[-C--:B------:R-:W-:Y:S02]  /*74b0*/  FMUL.FTZ R132, R199, R44.reuse ;  /* 0x0000002cc7847220 */ /* 0x080fe40000410000 */
[----:B------:R-:W-:Y:S02]  /*74c0*/  FMUL.FTZ R118, R197, R44 ;  /* 0x0000002cc5767220 */ /* 0x000fe40000410000 */
[----:B------:R-:W-:Y:S02]  /*74d0*/  FFMA.FTZ R130, R205, R209, R136 ;  /* 0x000000d1cd827223 */ /* 0x000fe40000010088 */
[-C--:B------:R-:W-:Y:S02]  /*74e0*/  FFMA.FTZ R163, R111, -R42.reuse, R163 ;  /* 0x8000002a6fa37223 */ /* 0x080fe400000100a3 */
[----:B------:R-:W-:Y:S02]  /*74f0*/  FMUL.FTZ R140, R143, R42 ;  /* 0x0000002a8f8c7220 */ /* 0x000fe40000410000 */
[----:B------:R-:W-:-:S02]  /*7500*/  FMUL.FTZ R142, R155, R120 ;  /* 0x000000789b8e7220 */ /* 0x000fc40000410000 */
[----:B------:R-:W-:Y:S02]  /*7510*/  FFMA.FTZ R167, R119, -R44, R167 ;  /* 0x8000002c77a77223 */ /* 0x000fe400000100a7 */
[C---:B------:R-:W-:Y:S02]  /*7520*/  FMUL.FTZ R136, R153.reuse, R132 ;  /* 0x0000008499887220 */ /* 0x040fe40000410000 */
[----:B------:R-:W-:Y:S02]  /*7530*/  FMUL.FTZ R138, R153, R118 ;  /* 0x00000076998a7220 */ /* 0x000fe40000410000 */
[----:B------:R-:W-:Y:S02]  /*7540*/  FFMA.FTZ R211, R163, R140, -R142 ;  /* 0x0000008ca3d37223 */ /* 0x000fe4000001088e */
[----:B------:R-:W-:Y:S02]  /*7550*/  FADD.FTZ R82, R209, R82 ;  /* 0x00000052d1527221 */ /* 0x000fe40000010000 */
[----:B------:R-:W-:-:S02]  /*7560*/  FMUL.FTZ R174, R174, R209 ;  /* 0x000000d1aeae7220 */ /* 0x000fc40000410000 */
[----:B------:R-:W-:Y:S02]  /*7570*/  FFMA.FTZ R136, R167, R118, R136 ;  /* 0x00000076a7887223 */ /* 0x000fe40000010088 */
[----:B------:R-:W-:Y:S02]  /*7580*/  FMUL.FTZ R140, R155, R140 ;  /* 0x0000008c9b8c7220 */ /* 0x000fe40000410000 */
[----:B------:R-:W-:Y:S02]  /*7590*/  FFMA.FTZ R209, R167, R132, -R138 ;  /* 0x00000084a7d17223 */ /* 0x000fe4000001088a */
[----:B------:R-:W-:Y:S02]  /*75a0*/  FADD.FTZ R134, R207, R134 ;  /* 0x00000086cf867221 */ /* 0x000fe40000010000 */
        /* <DEDUP_REMOVED lines=8> */
[-C--:B------:R-:W-:Y:S02]  /*7630*/  FFMA.FTZ R207, R152, R177.reuse, R132 ;  /* 0x000000b198cf7223 */ /* 0x080fe40000010084 */
[----:B------:R-:W-:Y:S02]  /*7640*/  FADD.FTZ R134, R134, R211 ;  /* 0x000000d386867221 */ /* 0x000fe40000010000 */
[-C--:B------:R-:W-:Y:S02]  /*7650*/  FMUL.FTZ R211, R190, R38.reuse ;  /* 0x00000026bed37220 */ /* 0x080fe40000410000 */
[----:B------:R-:W-:Y:S02]  /*7660*/  FMUL.FTZ R138, R24, R177 ;  /* 0x000000b1188a7220 */ /* 0x000fe40000410000 */
[----:B------:R-:W-:Y:S02]  /*7670*/  FADD.FTZ R136, R136, R207 ;  /* 0x000000cf88887221 */ /* 0x000fe40000010000 */
[----:B------:R-:W-:-:S02]  /*7680*/  FFMA.FTZ R158, R123, -R38, R158 ;  /* 0x800000267b9e7223 */ /* 0x000fc4000001009e */
[----:B------:R-:W-:Y:S02]  /*7690*/  FMUL.FTZ R207, R186, R38 ;  /* 0x00000026bacf7220 */ /* 0x000fe40000410000 */
[----:B------:R-:W-:Y:S02]  /*76a0*/  FMUL.FTZ R132, R22, R211 ;  /* 0x000000d316847220 */ /* 0x000fe40000410000 */
[----:B------:R-:W-:Y:S02]  /*76b0*/  FFMA.FTZ R213, R152, R213, -R138 ;  /* 0x000000d598d57223 */ /* 0x000fe4000001088a */
[----:B------:R-:W-:Y:S02]  /*76c0*/  FMUL.FTZ R209, R185, R54 ;  /* 0x00000036b9d17220 */ /* 0x000fe40000410000 */
[-C--:B------:R-:W-:Y:S02]  /*76d0*/  FMUL.FTZ R138, R22, R207.reuse ;  /* 0x000000cf168a7220 */ /* 0x080fe40000410000 */
[----:B------:R-:W-:-:S02]  /*76e0*/  FFMA.FTZ R215, R158, R207, R132 ;  /* 0x000000cf9ed77223 */ /* 0x000fc40000010084 */
[-C--:B------:R-:W-:Y:S02]  /*76f0*/  FFMA.FTZ R164, R125, -R54.reuse, R164 ;  /* 0x800000367da47223 */ /* 0x080fe400000100a4 */
[----:B------:R-:W-:Y:S02]  /*7700*/  FMUL.FTZ R219, R183, R54 ;  /* 0x00000036b7db7220 */ /* 0x000fe40000410000 */
[----:B------:R-:W-:Y:S02]  /*7710*/  FMUL.FTZ R132, R154, R209 ;  /* 0x000000d19a847220 */ /* 0x000fe40000410000 */
[----:B------:R-:W-:Y:S02]  /*7720*/  FFMA.FTZ R217, R158, R211, -R138 ;  /* 0x000000d39ed97223 */ /* 0x000fe4000001088a */
[----:B------:R-:W-:Y:S02]  /*7730*/  FADD.FTZ R136, R136, R215 ;  /* 0x000000d788887221 */ /* 0x000fe40000010000 */
[----:B------:R-:W-:-:S02]  /*7740*/  FADD.FTZ R134, R134, R213 ;  /* 0x000000d586867221 */ /* 0x000fc40000010000 */
[-C--:B------:R-:W-:Y:S02]  /*7750*/  FMUL.FTZ R215, R181, R52.reuse ;  /* 0x00000034b5d77220 */ /* 0x080fe40000410000 */
[-C--:B------:R-:W-:Y:S02]  /*7760*/  FMUL.FTZ R211, R180, R52.reuse ;  /* 0x00000034b4d37220 */ /* 0x080fe40000410000 */
[-C--:B------:R-:W-:Y:S02]  /*7770*/  FFMA.FTZ R213, R164, R219.reuse, -R132 ;  /* 0x000000dba4d57223 */ /* 0x080fe40000010884 */
[----:B------:R-:W-:Y:S02]  /*7780*/  FMUL.FTZ R219, R154, R219 ;  /* 0x000000db9adb7220 */ /* 0x000fe40000410000 */
[----:B------:R-:W-:Y:S02]  /*7790*/  FFMA.FTZ R166, R131, -R52, R166 ;  /* 0x8000003483a67223 */ /* 0x000fe400000100a6 */
[----:B------:R-:W-:-:S02]  /*77a0*/  FMUL.FTZ R132, R160, R215 ;  /* 0x000000d7a0847220 */ /* 0x000fc40000410000 */
[----:B------:R-:W-:Y:S02]  /*77b0*/  FMUL.FTZ R138, R160, R211 ;  /* 0x000000d3a08a7220 */ /* 0x000fe40000410000 */
[----:B------:R-:W-:Y:S02]  /*77c0*/  FADD.FTZ R134, R134, R217 ;  /* 0x000000d986867221 */ /* 0x000fe40000010000 */
[----:B------:R-:W-:Y:S02]  /*77d0*/  FADD.FTZ R106, R203, R106 ;  /* 0x0000006acb6a7221 */ /* 0x000fe40000010000 */
[----:B------:R-:W-:Y:S02]  /*77e0*/  FMUL.FTZ R203, R178, R58 ;  /* 0x0000003ab2cb7220 */ /* 0x000fe40000410000 */
[----:B------:R-:W-:Y:S02]  /*77f0*/  FFMA.FTZ R219, R164, R209, R219 ;  /* 0x000000d1a4db7223 */ /* 0x000fe400000100db */
[----:B------:R-:W-:-:S02]  /*7800*/  FFMA.FTZ R217, R166, R211, R132 ;  /* 0x000000d3a6d97223 */ /* 0x000fc40000010084 */
[----:B------:R-:W-:Y:S02]  /*7810*/  FFMA.FTZ R215, R166, R215, -R138 ;  /* 0x000000d7a6d77223 */ /* 0x000fe4000001088a */
[----:B------:R-:W-:Y:S02]  /*7820*/  FADD.FTZ R134, R134, R213 ;  /* 0x000000d586867221 */ /* 0x000fe40000010000 */
[-C--:B------:R-:W-:Y:S02]  /*7830*/  FFMA.FTZ R170, R135, -R58.reuse, R170 ;  /* 0x8000003a87aa7223 */ /* 0x080fe400000100aa */
[----:B------:R-:W-:Y:S02]  /*7840*/  FMUL.FTZ R213, R179, R58 ;  /* 0x0000003ab3d57220 */ /* 0x000fe40000410000 */
[----:B------:R-:W-:Y:S02]  /*7850*/  FMUL.FTZ R132, R168, R203 ;  /* 0x000000cba8847220 */ /* 0x000fe40000410000 */
[----:B------:R-:W-:-:S02]  /*7860*/  FADD.FTZ R136, R136, R219 ;  /* 0x000000db88887221 */ /* 0x000fc40000010000 */
[----:B------:R-:W-:Y:S02]  /*7870*/  FADD.FTZ R134, R134, R215 ;  /* 0x000000d786867221 */ /* 0x000fe40000010000 */
[-C--:B------:R-:W-:Y:S02]  /*7880*/  FFMA.FTZ R215, R170, R213.reuse, -R132 ;  /* 0x000000d5aad77223 */ /* 0x080fe40000010884 */
[----:B------:R-:W-:Y:S02]  /*7890*/  FMUL.FTZ R213, R168, R213 ;  /* 0x000000d5a8d57220 */ /* 0x000fe40000410000 */
[----:B------:R-:W-:Y:S02]  /*78a0*/  FADD.FTZ R136, R136, R217 ;  /* 0x000000d988887221 */ /* 0x000fe40000010000 */
[----:B------:R-:W-:Y:S02]  /*78b0*/  FMUL.FTZ R217, R162, R70 ;  /* 0x00000046a2d97220 */ /* 0x000fe40000410000 */
[----:B------:R-:W-:-:S02]  /*78c0*/  FFMA.FTZ R213, R170, R203, R213 ;  /* 0x000000cbaad57223 */ /* 0x000fc400000100d5 */
[----:B------:R-:W-:Y:S02]  /*78d0*/  FMUL.FTZ R219, R171, R70 ;  /* 0x00000046abdb7220 */ /* 0x000fe40000410000 */
[----:B------:R-:W-:Y:S02]  /*78e0*/  FFMA.FTZ R14, R105, R184, R14 ;  /* 0x000000b8690e7223 */ /* 0x000fe4000001000e */
[----:B------:R-:W-:Y:S02]  /*78f0*/  FFMA.FTZ R184, R129, -R70, R184 ;  /* 0x8000004681b87223 */ /* 0x000fe400000100b8 */
[----:B------:R-:W-:Y:S02]  /*7900*/  FMUL.FTZ R138, R182, R217 ;  /* 0x000000d9b68a7220 */ /* 0x000fe40000410000 */
[----:B------:R-:W-:Y:S02]  /*7910*/  FFMA.FTZ R221, R205, R144, -R174 ;  /* 0x00000090cddd7223 */ /* 0x000fe400000108ae */
[----:B------:R-:W-:-:S02]  /*7920*/  FADD.FTZ R213, R136, R213 ;  /* 0x000000d588d57221 */ /* 0x000fc40000010000 */
[----:B------:R-:W-:Y:S02]  /*7930*/  FADD.FTZ R134, R134, R215 ;  /* 0x000000d786867221 */ /* 0x000fe40000010000 */
[-C--:B------:R-:W-:Y:S02]  /*7940*/  FMUL.FTZ R132, R182, R219.reuse ;  /* 0x000000dbb6847220 */ /* 0x080fe40000410000 */
[----:B------:R-:W-:Y:S02]  /*7950*/  FFMA.FTZ R219, R184, R219, -R138 ;  /* 0x000000dbb8db7223 */ /* 0x000fe4000001088a */
[----:B------:R-:W-:Y:S02]  /*7960*/  FMUL.FTZ R138, R169, R64 ;  /* 0x00000040a98a7220 */ /* 0x000fe40000410000 */
[----:B------:R-:W-:Y:S02]  /*7970*/  FADD.FTZ R130, R213, R130 ;  /* 0x00000082d5827221 */ /* 0x000fe40000010000 */
[----:B------:R-:W-:-:S02]  /*7980*/  FADD.FTZ R221, R134, R221 ;  /* 0x000000dd86dd7221 */ /* 0x000fc40000010000 */
[----:B------:R-:W-:Y:S02]  /*7990*/  FFMA.FTZ R215, R107, R189, R14 ;  /* 0x000000bd6bd77223 */ /* 0x000fe4000001000e */
[-C--:B------:R-:W-:Y:S02]  /*79a0*/  FMUL.FTZ R136, R156, R64.reuse ;  /* 0x000000409c887220 */ /* 0x080fe40000410000 */
[----:B------:R-:W-:Y:S02]  /*79b0*/  FFMA.FTZ R189, R133, -R64, R189 ;  /* 0x8000004085bd7223 */ /* 0x000fe400000100bd */
[----:B------:R-:W-:Y:S02]  /*79c0*/  FMUL.FTZ R14, R187, R138 ;  /* 0x0000008abb0e7220 */ /* 0x000fe40000410000 */
[----:B------:R-:W-:Y:S02]  /*79d0*/  FADD.FTZ R13, R130, R13 ;  /* 0x0000000d820d7221 */ /* 0x000fe40000010000 */
[----:B------:R-:W-:-:S02]  /*79e0*/  FADD.FTZ R221, R221, R12 ;  /* 0x0000000cdddd7221 */ /* 0x000fc40000010000 */
[-C--:B------:R-:W-:Y:S02]  /*79f0*/  FMUL.FTZ R140, R187, R136.reuse ;  /* 0x00000088bb8c7220 */ /* 0x080fe40000410000 */
[----:B------:R-:W-:Y:S02]  /*7a00*/  FADD.FTZ R78, R136, R78 ;  /* 0x0000004e884e7221 */ /* 0x000fe40000010000 */
[----:B------:R-:W-:Y:S02]  /*7a10*/  FFMA.FTZ R14, R189, R136, R14 ;  /* 0x00000088bd0e7223 */ /* 0x000fe4000001000e */
[----:B------:R-:W-:Y:S02]  /*7a20*/  FFMA.FTZ R132, R184, R217, R132 ;  /* 0x000000d9b8847223 */ /* 0x000fe40000010084 */
[-C--:B------:R-:W-:Y:S02]  /*7a30*/  FFMA.FTZ R188, R127, R100.reuse, R188 ;  /* 0x000000647fbc7223 */ /* 0x080fe400000100bc */
[----:B------:R-:W-:-:S02]  /*7a40*/  FMUL.FTZ R136, R157, R100 ;  /* 0x000000649d887220 */ /* 0x000fc40000410000 */
[----:B------:R-:W-:Y:S02]  /*7a50*/  FADD.FTZ R213, RZ, R146 ;  /* 0x00000092ffd57221 */ /* 0x000fe40000010000 */
[----:B------:R-:W-:Y:S02]  /*7a60*/  FMUL.FTZ R134, R23, R100 ;  /* 0x0000006417867220 */ /* 0x000fe40000410000 */
[----:B------:R-:W-:Y:S02]  /*7a70*/  FADD.FTZ R126, R221, R126 ;  /* 0x0000007edd7e7221 */ /* 0x000fe40000010000 */
[----:B------:R-:W-:Y:S02]  /*7a80*/  FADD.FTZ R13, R13, R124 ;  /* 0x0000007c0d0d7221 */ /* 0x000fe40000010000 */
[----:B------:R-:W-:Y:S02]  /*7a90*/  FADD.FTZ R53, R217, R53 ;  /* 0x00000035d9357221 */ /* 0x000fe40000010000 */
[----:B------:R-:W-:-:S02]  /*7aa0*/  FFMA.FTZ R217, R189, R138, -R140 ;  /* 0x0000008abdd97223 */ /* 0x000fc4000001088c */
[----:B------:R-:W-:Y:S02]  /*7ab0*/  FFMA.FTZ R130, R127, -R100, R188 ;  /* 0x800000647f827223 */ /* 0x000fe400000100bc */
[C---:B------:R-:W-:Y:S02]  /*7ac0*/  FMUL.FTZ R223, R213.reuse, R136 ;  /* 0x00000088d5df7220 */ /* 0x040fe40000410000 */
[----:B------:R-:W-:Y:S02]  /*7ad0*/  FMUL.FTZ R225, R213, R134 ;  /* 0x00000086d5e17220 */ /* 0x000fe40000410000 */
[----:B------:R-:W-:Y:S02]  /*7ae0*/  FFMA.FTZ R122, R105, -R182, R122 ;  /* 0x800000b6697a7223 */ /* 0x000fe4000001007a */
[----:B------:R-:W-:Y:S02]  /*7af0*/  FADD.FTZ R126, R126, R219 ;  /* 0x000000db7e7e7221 */ /* 0x000fe40000010000 */
[----:B------:R-:W-:-:S02]  /*7b00*/  FADD.FTZ R13, R13, R132 ;  /* 0x000000840d0d7221 */ /* 0x000fc40000010000 */
[----:B------:R-:W-:Y:S02]  /*7b10*/  FADD.FTZ R51, R134, R51 ;  /* 0x0000003386337221 */ /* 0x000fe40000010000 */
[----:B------:R-:W-:Y:S02]  /*7b20*/  FMUL.FTZ R173, R3, R173 ;  /* 0x000000ad03ad7220 */ /* 0x000fe40000410000 */
[C---:B------:R-:W-:Y:S02]  /*7b30*/  FFMA.FTZ R134, R130.reuse, R134, R223 ;  /* 0x0000008682867223 */ /* 0x040fe400000100df */
[----:B------:R-:W-:Y:S02]  /*7b40*/  FFMA.FTZ R225, R130, R136, -R225 ;  /* 0x0000008882e17223 */ /* 0x000fe400000108e1 */
[----:B------:R-:W-:Y:S02]  /*7b50*/  FFMA.FTZ R122, R107, -R187, R122 ;  /* 0x800000bb6b7a7223 */ /* 0x000fe4000001007a */
[----:B------:R-:W-:-:S02]  /*7b60*/  FADD.FTZ R126, R126, R217 ;  /* 0x000000d97e7e7221 */ /* 0x000fc40000010000 */
[----:B------:R-:W-:Y:S02]  /*7b70*/  FADD.FTZ R13, R13, R14 ;  /* 0x0000000e0d0d7221 */ /* 0x000fe40000010000 */
[----:B------:R-:W-:Y:S02]  /*7b80*/  FFMA.FTZ R173, R2, R175, R173 ;  /* 0x000000af02ad7223 */ /* 0x000fe400000100ad */
[C---:B------:R-:W-:Y:S02]  /*7b90*/  FFMA.FTZ R215, R108.reuse, R188, R215 ;  /* 0x000000bc6cd77223 */ /* 0x040fe400000100d7 */
[----:B------:R-:W-:Y:S02]  /*7ba0*/  FFMA.FTZ R122, R108, -R213, R122 ;  /* 0x800000d56c7a7223 */ /* 0x000fe4000001007a */
[----:B------:R-:W-:Y:S01]  /*7bb0*/  FADD.FTZ R126, R126, R225 ;  /* 0x000000e17e7e7221 */ /* 0x000fe20000010000 */
[----:B------:R-:W-:Y:S01]  /*7bc0*/  MOV R14, R215 ;  /* 0x000000d7000e7202 */ /* 0x000fe20000000f00 */
[----:B------:R-:W-:Y:S01]  /*7bd0*/  FADD.FTZ R134, R13, R134 ;  /* 0x000000860d867221 */ /* 0x000fe20000010000 */
[----:B------:R0:W1:Y:S01]  /*7be0*/  SHFL.DOWN PT, R132, R122, 0x1, 0x1f ;  /* 0x08201f007a847f89 */ /* 0x00006200000e0000 */
[----:B------:R-:W-:-:S02]  /*7bf0*/  FFMA.FTZ R128, R205, R173, R128 ;  /* 0x000000adcd807223 */ /* 0x000fc40000010080 */
[----:B------:R-:W-:Y:S01]  /*7c00*/  FMUL.FTZ R12, R3, R162 ;  /* 0x000000a2030c7220 */ /* 0x000fe20000410000 */
[----:B------:R-:W2:Y:S01]  /*7c10*/  SHFL.DOWN PT, R205, R215, 0x1, 0x1f ;  /* 0x08201f00d7cd7f89 */ /* 0x000ea200000e0000 */
[----:B------:R-:W-:Y:S01]  /*7c20*/  FFMA.FTZ R172, R139, R172, R15 ;  /* 0x000000ac8bac7223 */ /* 0x000fe2000001000f */
[----:B------:R-:W-:Y:S01]  /*7c30*/  MOV R15, R122 ;  /* 0x0000007a000f7202 */ /* 0x000fe20000000f00 */
[----:B------:R-:W-:Y:S01]  /*7c40*/  FFMA.FTZ R13, R2, R171, -R12 ;  /* 0x000000ab020d7223 */ /* 0x000fe2000001080c */
[----:B------:R-:W3:Y:S01]  /*7c50*/  SHFL.DOWN PT, R124, R126, 0x1, 0x1f ;  /* 0x08201f007e7c7f89 */ /* 0x000ee200000e0000 */
[----:B------:R-:W-:Y:S02]  /*7c60*/  FMUL.FTZ R12, R3, R178 ;  /* 0x000000b2030c7220 */ /* 0x000fe40000410000 */
[----:B------:R-:W-:Y:S01]  /*7c70*/  FMUL.FTZ R182, R182, R13 ;  /* 0x0000000db6b67220 */ /* 0x000fe20000410000 */
[----:B------:R-:W4:Y:S01]  /*7c80*/  SHFL.DOWN PT, R173, R134, 0x1, 0x1f ;  /* 0x08201f0086ad7f89 */ /* 0x000f2200000e0000 */
[----:B------:R-:W-:Y:S01]  /*7c90*/  FFMA.FTZ R13, R2, R179, -R12 ;  /* 0x000000b3020d7223 */ /* 0x000fe2000001080c */
[----:B------:R-:W-:Y:S01]  /*7ca0*/  MOV R12, R134 ;  /* 0x00000086000c7202 */ /* 0x000fe20000000f00 */
[----:B------:R-:W-:-:S02]  /*7cb0*/  FFMA.FTZ R128, R137, R175, R128 ;  /* 0x000000af89807223 */ /* 0x000fc40000010080 */
[----:B------:R-:W-:Y:S01]  /*7cc0*/  FMUL.FTZ R168, R168, R13 ;  /* 0x0000000da8a87220 */ /* 0x000fe20000410000 */
[----:B------:R-:W-:Y:S01]  /*7cd0*/  MOV R13, R126 ;  /* 0x0000007e000d7202 */ /* 0x000fe20000000f00 */
[----:B------:R-:W-:Y:S02]  /*7ce0*/  FADD.FTZ R77, R128, R77 ;  /* 0x0000004d804d7221 */ /* 0x000fe40000010000 */
[C---:B------:R-:W-:Y:S02]  /*7cf0*/  FMUL.FTZ R171, R3.reuse, R171 ;  /* 0x000000ab03ab7220 */ /* 0x040fe40000410000 */
[----:B0-----:R-:W-:Y:S02]  /*7d00*/  FMUL.FTZ R122, R3, R180 ;  /* 0x000000b4037a7220 */ /* 0x001fe40000410000 */
[----:B-1----:R-:W-:Y:S02]  /*7d10*/  @!P0 FADD.FTZ R15, R15, R132 ;  /* 0x000000840f0f8221 */ /* 0x002fe40000010000 */
[----:B------:R-:W-:-:S02]  /*7d20*/  FFMA.FTZ R171, R2, R162, R171 ;  /* 0x000000a202ab7223 */ /* 0x000fc400000100ab */
[----:B--2---:R-:W-:Y:S01]  /*7d30*/  @!P0 FADD.FTZ R14, R14, R205 ;  /* 0x000000cd0e0e8221 */ /* 0x004fe20000010000 */
[----:B------:R-:W-:Y:S01]  /*7d40*/  SHFL.DOWN PT, R128, R15, 0x2, 0x1f ;  /* 0x08401f000f807f89 */ /* 0x000fe200000e0000 */
[----:B------:R-:W-:Y:S02]  /*7d50*/  FFMA.FTZ R171, R184, R171, R182 ;  /* 0x000000abb8ab7223 */ /* 0x000fe400000100b6 */
[----:B---3--:R-:W-:Y:S01]  /*7d60*/  @!P0 FADD.FTZ R13, R13, R124 ;  /* 0x0000007c0d0d8221 */ /* 0x008fe20000010000 */
[----:B------:R-:W0:Y:S01]  /*7d70*/  SHFL.DOWN PT, R139, R14, 0x2, 0x1f ;  /* 0x08401f000e8b7f89 */ /* 0x000e2200000e0000 */
[----:B------:R-:W-:Y:S02]  /*7d80*/  FMUL.FTZ R124, R3, R156 ;  /* 0x0000009c037c7220 */ /* 0x000fe40000410000 */
[----:B----4-:R-:W-:Y:S01]  /*7d90*/  @!P0 FADD.FTZ R12, R12, R173 ;  /* 0x000000ad0c0c8221 */ /* 0x010fe20000010000 */
[----:B------:R-:W1:Y:S01]  /*7da0*/  SHFL.DOWN PT, R126, R13, 0x2, 0x1f ;  /* 0x08401f000d7e7f89 */ /* 0x000e6200000e0000 */
[----:B------:R-:W-:Y:S01]  /*7db0*/  ISETP.GT.AND P0, PT, R30, 0x1d, PT ;  /* 0x0000001d1e00780c */ /* 0x000fe20003f04270 */
[----:B------:R-:W-:-:S02]  /*7dc0*/  FFMA.FTZ R171, R129, R162, R171 ;  /* 0x000000a281ab7223 */ /* 0x000fc400000100ab */
[----:B------:R-:W2:Y:S01]  /*7dd0*/  SHFL.DOWN PT, R137, R12, 0x2, 0x1f ;  /* 0x08401f000c897f89 */ /* 0x000ea200000e0000 */
        /* <DEDUP_REMOVED lines=8> */
[----:B------:R-:W-:Y:S02]  /*7e60*/  FFMA.FTZ R122, R189, R122, R124 ;  /* 0x0000007abd7a7223 */ /* 0x000fe4000001007c */
[----:B------:R-:W-:Y:S02]  /*7e70*/  FFMA.FTZ R129, R166, R181, R129 ;  /* 0x000000b5a6817223 */ /* 0x000fe40000010081 */
[----:B0-----:R-:W-:Y:S02]  /*7e80*/  @!P0 FADD.FTZ R14, R14, R139 ;  /* 0x0000008b0e0e8221 */ /* 0x001fe40000010000 */
[----:B------:R-:W-:-:S02]  /*7e90*/  @!P0 FADD.FTZ R15, R15, R128 ;  /* 0x000000800f0f8221 */ /* 0x000fc40000010000 */
[----:B-1----:R-:W-:Y:S02]  /*7ea0*/  @!P0 FADD.FTZ R13, R13, R126 ;  /* 0x0000007e0d0d8221 */ /* 0x002fe40000010000 */
[----:B--2---:R-:W-:Y:S01]  /*7eb0*/  @!P0 FADD.FTZ R12, R12, R137 ;  /* 0x000000890c0c8221 */ /* 0x004fe20000010000 */
[----:B------:R-:W0:Y:S01]  /*7ec0*/  SHFL.DOWN PT, R128, R15, 0x4, 0x1f ;  /* 0x08801f000f807f89 */ /* 0x000e2200000e0000 */
[----:B------:R-:W-:Y:S01]  /*7ed0*/  FFMA.FTZ R156, R133, R156, R122 ;  /* 0x0000009c859c7223 */ /* 0x000fe2000001007a */
[----:B------:R-:W-:Y:S01]  /*7ee0*/  ISETP.GT.AND P0, PT, R30, 0x1b, PT ;  /* 0x0000001b1e00780c */ /* 0x000fe20003f04270 */
[----:B------:R-:W-:Y:S01]  /*7ef0*/  FFMA.FTZ R180, R131, R180, R129 ;  /* 0x000000b483b47223 */ /* 0x000fe20000010081 */
[----:B------:R-:W1:Y:S01]  /*7f00*/  SHFL.DOWN PT, R133, R14, 0x4, 0x1f ;  /* 0x08801f000e857f89 */ /* 0x000e6200000e0000 */
[C---:B------:R-:W-:Y:S02]  /*7f10*/  FMUL.FTZ R124, R3.reuse, R23 ;  /* 0x00000017037c7220 */ /* 0x040fe40000410000 */
[----:B------:R-:W-:Y:S01]  /*7f20*/  FMUL.FTZ R122, R3, R185 ;  /* 0x000000b9037a7220 */ /* 0x000fe20000410000 */
[----:B------:R-:W2:Y:S01]  /*7f30*/  SHFL.DOWN PT, R126, R13, 0x4, 0x1f ;  /* 0x08801f000d7e7f89 */ /* 0x000ea200000e0000 */
[----:B------:R-:W-:-:S02]  /*7f40*/  FFMA.FTZ R124, R2, R157, -R124 ;  /* 0x0000009d027c7223 */ /* 0x000fc4000001087c */
[----:B------:R-:W-:Y:S01]  /*7f50*/  FMUL.FTZ R157, R3, R157 ;  /* 0x0000009d039d7220 */ /* 0x000fe20000410000 */
[----:B------:R-:W3:Y:S01]  /*7f60*/  SHFL.DOWN PT, R131, R12, 0x4, 0x1f ;  /* 0x08801f000c837f89 */ /* 0x000ee200000e0000 */
[----:B------:R-:W-:Y:S02]  /*7f70*/  FMUL.FTZ R124, R213, R124 ;  /* 0x0000007cd57c7220 */ /* 0x000fe40000410000 */
[C---:B------:R-:W-:Y:S02]  /*7f80*/  FFMA.FTZ R157, R2.reuse, R23, R157 ;  /* 0x00000017029d7223 */ /* 0x040fe4000001009d */
[----:B------:R-:W-:Y:S02]  /*7f90*/  FFMA.FTZ R129, R2, R183, -R122 ;  /* 0x000000b702817223 */ /* 0x000fe4000001087a */
[----:B------:R-:W-:Y:S02]  /*7fa0*/  FFMA.FTZ R124, R130, R157, R124 ;  /* 0x0000009d827c7223 */ /* 0x000fe4000001007c */
[----:B------:R-:W-:-:S02]  /*7fb0*/  FMUL.FTZ R154, R154, R129 ;  /* 0x000000819a9a7220 */ /* 0x000fc40000410000 */
[----:B------:R-:W-:Y:S02]  /*7fc0*/  FMUL.FTZ R129, R3, R186 ;  /* 0x000000ba03817220 */ /* 0x000fe40000410000 */
[----:B0-----:R-:W-:Y:S02]  /*7fd0*/  @!P0 FADD.FTZ R15, R15, R128 ;  /* 0x000000800f0f8221 */ /* 0x001fe40000010000 */
[----:B------:R-:W-:Y:S02]  /*7fe0*/  FFMA.FTZ R127, R127, R23, R124 ;  /* 0x000000177f7f7223 */ /* 0x000fe4000001007c */
[----:B-1----:R-:W-:Y:S01]  /*7ff0*/  @!P0 FADD.FTZ R14, R14, R133 ;  /* 0x000000850e0e8221 */ /* 0x002fe20000010000 */
[----:B------:R-:W-:Y:S01]  /*8000*/  SHFL.DOWN PT, R124, R15, 0x8, 0x1f ;  /* 0x09001f000f7c7f89 */ /* 0x000fe200000e0000 */
[-C--:B------:R-:W-:Y:S02]  /*8010*/  FFMA.FTZ R129, R2, R190.reuse, -R129 ;  /* 0x000000be02817223 */ /* 0x080fe40000010881 */
[----:B--2---:R-:W-:Y:S01]  /*8020*/  @!P0 FADD.FTZ R13, R13, R126 ;  /* 0x0000007e0d0d8221 */ /* 0x004fe20000010000 */
[----:B------:R-:W0:Y:S01]  /*8030*/  SHFL.DOWN PT, R133, R14, 0x8, 0x1f ;  /* 0x09001f000e857f89 */ /* 0x000e2200000e0000 */
[----:B------:R-:W-:-:S02]  /*8040*/  FMUL.FTZ R23, R3, R190 ;  /* 0x000000be03177220 */ /* 0x000fc40000410000 */
[----:B---3--:R-:W-:Y:S01]  /*8050*/  @!P0 FADD.FTZ R12, R12, R131 ;  /* 0x000000830c0c8221 */ /* 0x008fe20000010000 */
[----:B------:R-:W1:Y:S01]  /*8060*/  SHFL.DOWN PT, R122, R13, 0x8, 0x1f ;  /* 0x09001f000d7a7f89 */ /* 0x000e6200000e0000 */
[----:B------:R-:W-:Y:S01]  /*8070*/  FMUL.FTZ R129, R22, R129 ;  /* 0x0000008116817220 */ /* 0x000fe20000410000 */
[----:B------:R-:W-:Y:S01]  /*8080*/  ISETP.GT.AND P0, PT, R30, 0x17, PT ;  /* 0x000000171e00780c */ /* 0x000fe20003f04270 */
[----:B------:R-:W-:Y:S01]  /*8090*/  FFMA.FTZ R23, R2, R186, R23 ;  /* 0x000000ba02177223 */ /* 0x000fe20000010017 */
[----:B------:R-:W2:Y:S01]  /*80a0*/  SHFL.DOWN PT, R131, R12, 0x8, 0x1f ;  /* 0x09001f000c837f89 */ /* 0x000ea200000e0000 */
[----:B------:R-:W-:Y:S02]  /*80b0*/  FMUL.FTZ R22, R3, R147 ;  /* 0x0000009303167220 */ /* 0x000fe40000410000 */
[----:B------:R-:W-:Y:S02]  /*80c0*/  FFMA.FTZ R129, R158, R23, R129 ;  /* 0x000000179e817223 */ /* 0x000fe40000010081 */
[----:B------:R-:W-:-:S02]  /*80d0*/  FFMA.FTZ R23, R2, R145, -R22 ;  /* 0x0000009102177223 */ /* 0x000fc40000010816 */
[C---:B------:R-:W-:Y:S02]  /*80e0*/  FMUL.FTZ R22, R3.reuse, R191 ;  /* 0x000000bf03167220 */ /* 0x040fe40000410000 */
[C---:B------:R-:W-:Y:S02]  /*80f0*/  FMUL.FTZ R183, R3.reuse, R183 ;  /* 0x000000b703b77220 */ /* 0x040fe40000410000 */
[C---:B------:R-:W-:Y:S02]  /*8100*/  FFMA.FTZ R22, R2.reuse, R143, -R22 ;  /* 0x0000008f02167223 */ /* 0x040fe40000010816 */
[----:B------:R-:W-:Y:S02]  /*8110*/  FFMA.FTZ R183, R2, R185, R183 ;  /* 0x000000b902b77223 */ /* 0x000fe400000100b7 */
[----:B------:R-:W-:Y:S02]  /*8120*/  FMUL.FTZ R143, R3, R143 ;  /* 0x0000008f038f7220 */ /* 0x000fe40000410000 */
[----:B------:R-:W-:-:S02]  /*8130*/  FMUL.FTZ R155, R155, R22 ;  /* 0x000000169b9b7220 */ /* 0x000fc40000410000 */
[----:B------:R-:W-:Y:S02]  /*8140*/  FFMA.FTZ R154, R164, R183, R154 ;  /* 0x000000b7a49a7223 */ /* 0x000fe4000001009a */
        /* <DEDUP_REMOVED lines=9> */
[----:B------:R-:W-:Y:S01]  /*81e0*/  FMUL.FTZ R22, R3, R197 ;  /* 0x000000c503167220 */ /* 0x000fe20000410000 */
[----:B------:R-:W-:Y:S01]  /*81f0*/  ISETP.GT.AND P0, PT, R30, 0xf, PT ;  /* 0x0000000f1e00780c */ /* 0x000fe20003f04270 */
[----:B------:R-:W-:Y:S01]  /*8200*/  FADD.FTZ R102, R125, R102 ;  /* 0x000000667d667221 */ /* 0x000fe20000010000 */
[----:B------:R-:W-:Y:S01]  /*8210*/  SHFL.DOWN PT, R122, R13, 0x10, 0x1f ;  /* 0x0a001f000d7a7f89 */ /* 0x000fe200000e0000 */
[----:B------:R-:W-:-:S02]  /*8220*/  FFMA.FTZ R186, R123, R186, R129 ;  /* 0x000000ba7bba7223 */ /* 0x000fc40000010081 */
[C---:B------:R-:W-:Y:S01]  /*8230*/  FFMA.FTZ R22, R2.reuse, R199, -R22 ;  /* 0x000000c702167223 */ /* 0x040fe20000010816 */
[----:B------:R-:W0:Y:S01]  /*8240*/  SHFL.DOWN PT, R125, R14, 0x10, 0x1f ;  /* 0x0a001f000e7d7f89 */ /* 0x000e2200000e0000 */
[----:B------:R-:W-:Y:S02]  /*8250*/  FMUL.FTZ R145, R3, R145 ;  /* 0x0000009103917220 */ /* 0x000fe40000410000 */
[----:B------:R-:W-:Y:S01]  /*8260*/  FMUL.FTZ R153, R153, R22 ;  /* 0x0000001699997220 */ /* 0x000fe20000410000 */
[----:B------:R-:W1:Y:S01]  /*8270*/  SHFL.DOWN PT, R123, R12, 0x10, 0x1f ;  /* 0x0a001f000c7b7f89 */ /* 0x000e6200000e0000 */
[C---:B------:R-:W-:Y:S02]  /*8280*/  FMUL.FTZ R22, R3.reuse, R149 ;  /* 0x0000009503167220 */ /* 0x040fe40000410000 */
[----:B------:R-:W-:Y:S02]  /*8290*/  FFMA.FTZ R145, R2, R147, R145 ;  /* 0x0000009302917223 */ /* 0x000fe40000010091 */
[----:B------:R-:W-:-:S02]  /*82a0*/  FMUL.FTZ R199, R3, R199 ;  /* 0x000000c703c77220 */ /* 0x000fc40000410000 */
[----:B------:R-:W-:Y:S02]  /*82b0*/  FADD.FTZ R88, R120, R88 ;  /* 0x0000005878587221 */ /* 0x000fe40000010000 */
[----:B------:R-:W-:Y:S02]  /*82c0*/  FFMA.FTZ R22, R2, R195, -R22 ;  /* 0x000000c302167223 */ /* 0x000fe40000010816 */
[----:B------:R-:W-:Y:S02]  /*82d0*/  FFMA.FTZ R120, R111, R191, R24 ;  /* 0x000000bf6f787223 */ /* 0x000fe40000010018 */
[----:B------:R-:W-:Y:S02]  /*82e0*/  FFMA.FTZ R152, R152, R145, R23 ;  /* 0x0000009198987223 */ /* 0x000fe40000010017 */
[----:B------:R-:W-:Y:S02]  /*82f0*/  FFMA.FTZ R24, R2, R197, R199 ;  /* 0x000000c502187223 */ /* 0x000fe400000100c7 */
[----:B------:R-:W-:-:S02]  /*8300*/  FMUL.FTZ R23, R3, R193 ;  /* 0x000000c103177220 */ /* 0x000fc40000410000 */
[----:B------:R-:W-:Y:S02]  /*8310*/  FMUL.FTZ R27, R27, R22 ;  /* 0x000000161b1b7220 */ /* 0x000fe40000410000 */
[----:B------:R-:W-:Y:S02]  /*8320*/  FADD.FTZ R63, R118, R63 ;  /* 0x0000003f763f7221 */ /* 0x000fe40000010000 */
[----:B------:R-:W-:Y:S02]  /*8330*/  FMUL.FTZ R22, R3, R26 ;  /* 0x0000001a03167220 */ /* 0x000fe40000410000 */
[----:B------:R-:W-:Y:S02]  /*8340*/  FFMA.FTZ R118, R167, R24, R153 ;  /* 0x00000018a7767223 */ /* 0x000fe40000010099 */
[----:B------:R-:W-:Y:S02]  /*8350*/  FFMA.FTZ R24, R2, R201, -R23 ;  /* 0x000000c902187223 */ /* 0x000fe40000010817 */
[----:B------:R-:W-:-:S02]  /*8360*/  FMUL.FTZ R179, R3, R179 ;  /* 0x000000b303b37220 */ /* 0x000fc40000410000 */
[C---:B------:R-:W-:Y:S02]  /*8370*/  FMUL.FTZ R201, R3.reuse, R201 ;  /* 0x000000c903c97220 */ /* 0x040fe40000410000 */
[C---:B------:R-:W-:Y:S02]  /*8380*/  FMUL.FTZ R195, R3.reuse, R195 ;  /* 0x000000c303c37220 */ /* 0x040fe40000410000 */
[-C--:B------:R-:W-:Y:S02]  /*8390*/  FMUL.FTZ R3, R3, R141.reuse ;  /* 0x0000008d03037220 */ /* 0x080fe40000410000 */
[----:B------:R-:W-:Y:S02]  /*83a0*/  FFMA.FTZ R22, R2, R141, -R22 ;  /* 0x0000008d02167223 */ /* 0x000fe40000010816 */
[----:B------:R-:W-:Y:S02]  /*83b0*/  FADD.FTZ R90, R116, R90 ;  /* 0x0000005a745a7221 */ /* 0x000fe40000010000 */
[----:B------:R-:W-:-:S02]  /*83c0*/  FMUL.FTZ R151, R151, R24 ;  /* 0x0000001897977220 */ /* 0x000fc40000410000 */
[C---:B------:R-:W-:Y:S02]  /*83d0*/  FFMA.FTZ R179, R2.reuse, R178, R179 ;  /* 0x000000b202b37223 */ /* 0x040fe400000100b3 */
[C---:B------:R-:W-:Y:S02]  /*83e0*/  FFMA.FTZ R116, R2.reuse, R193, R201 ;  /* 0x000000c102747223 */ /* 0x040fe400000100c9 */
[C---:B------:R-:W-:Y:S02]  /*83f0*/  FFMA.FTZ R24, R2.reuse, R149, R195 ;  /* 0x0000009502187223 */ /* 0x040fe400000100c3 */
[----:B------:R-:W-:Y:S02]  /*8400*/  FFMA.FTZ R2, R2, R26, R3 ;  /* 0x0000001a02027223 */ /* 0x000fe40000010003 */
[----:B------:R-:W-:Y:S02]  /*8410*/  FMUL.FTZ R22, R25, R22 ;  /* 0x0000001619167220 */ /* 0x000fe40000410000 */
[----:B0-----:R-:W-:-:S02]  /*8420*/  @!P0 FADD.FTZ R14, R14, R125 ;  /* 0x0000007d0e0e8221 */ /* 0x001fc40000010000 */
        /* <DEDUP_REMOVED lines=45> */
.L_x_9732:
[----:B0-----:R-:W-:Y:S05]  /*8700*/  BSYNC B0 ;  /* 0x0000000000007941 */ /* 0x001fea0003800000 */
.L_x_9731:
        /* <DEDUP_REMOVED lines=23> */
.L_x_9718:
        /* <DEDUP_REMOVED lines=8> */
[----:B------:R-:W-:Y:S01]  /*8900*/  F2FP.BF16.PACK_AB R51, R51, R78 ;  /* 0x0000004e3333723e */ /* 0x000fe200000010ff */
[----:B------:R-:W-:Y:S01]  /*8910*/  IMAD R23, R33, c[0x0][0x2d8], RZ ;  /* 0x0000b60021177a24 */ /* 0x000fe200078e02ff */
[----:B------:R-:W-:Y:S01]  /*8920*/  F2FP.BF16.PACK_AB R50, R53, R80 ;  /* 0x000000503532723e */ /* 0x000fe200000010ff */
[----:B------:R-:W-:Y:S01]  /*8930*/  UIADD3 UR8, UP0, UR8, -0x400, URZ ;  /* 0xfffffc0008087890 */ /* 0x000fe2000ff1e03f */
[----:B------:R-:W-:Y:S01]  /*8940*/  F2FP.BF16.PACK_AB R49, R55, R82 ;  /* 0x000000523731723e */ /* 0x000fe200000010ff */
[----:B------:R-:W-:Y:S01]  /*8950*/  IMAD R53, R34, c[0x0][0x2dc], R23 ;  /* 0x0000b70022357a24 */ /* 0x000fe200078e0217 */
[----:B------:R-:W-:Y:S01]  /*8960*/  F2FP.BF16.PACK_AB R48, R57, R84 ;  /* 0x000000543930723e */ /* 0x000fe200000010ff */
[----:B------:R-:W-:Y:S01]  /*8970*/  UIADD3 UR15, UP1, UR15, -0x400, URZ ;  /* 0xfffffc000f0f7890 */ /* 0x000fe2000ff3e03f */
[----:B------:R-:W-:Y:S01]  /*8980*/  IADD3 R40, R29, -0x1, RZ ;  /* 0xffffffff1d287810 */ /* 0x000fe20007ffe0ff */
[----:B------:R-:W-:-:S02]  /*8990*/  UIADD3 UR7, UP2, UR7, -0x400, URZ ;  /* 0xfffffc0007077890 */ /* 0x000fc4000ff5e03f */
[----:B------:R-:W-:Y:S02]  /*89a0*/  UIADD3.X UR9, UR9, -0x1, URZ, UP0, !UPT ;  /* 0xffffffff09097890 */ /* 0x000fe400087fe43f */
[----:B------:R-:W-:Y:S02]  /*89b0*/  UIADD3.X UR16, UR16, -0x1, URZ, UP1, !UPT ;  /* 0xffffffff10107890 */ /* 0x000fe40008ffe43f */
[----:B------:R-:W-:Y:S01]  /*89c0*/  UIADD3.X UR14, UR14, -0x1, URZ, UP2, !UPT ;  /* 0xffffffff0e0e7890 */ /* 0x000fe200097fe43f */
[----:B--2---:R-:W-:Y:S04]  /*89d0*/  STS.128 [R30.X16], R8 ;  /* 0x000000081e007388 */ /* 0x004fe8000000cc00 */
[----:B---3--:R-:W-:Y:S01]  /*89e0*/  STS.128 [R30.X16+0x200], R12 ;  /* 0x0002000c1e007388 */ /* 0x008fe2000000cc00 */
[----:B------:R-:W-:-:S06]  /*89f0*/  NOP ;  /* 0x0000000000007918 */ /* 0x000fcc0000000000 */
[----:B------:R-:W0:Y:S04]  /*8a00*/  LDS.128 R4, [R0] ;  /* 0x0000000000047984 */ /* 0x000e280000000c00 */
[----:B------:R-:W1:Y:S04]  /*8a10*/  LDS.128 R8, [R0+0x10] ;  /* 0x0000100000087984 */ /* 0x000e680000000c00 */
[----:B------:R-:W-:Y:S06]  /*8a20*/  BAR.SYNC.DEFER_BLOCKING 0x0 ;  /* 0x0000000000007b1d */ /* 0x000fec0000010000 */
[----:B------:R-:W-:Y:S01]  /*8a30*/  STS.128 [R0+0x10], R48 ;  /* 0x0000103000007388 */ /* 0x000fe20000000c00 */
        /* <DEDUP_REMOVED lines=18> */
[----:B0-----:R-:W-:-:S07]  /*8b60*/  @!P2 FADD.FTZ R3, R2, 1 ;  /* 0x3f8000000203a421 */ /* 0x001fce0000010000 */
[----:B------:R-:W0:Y:S01]  /*8b70*/  @!P4 MUFU.EX2 R5, R5 ;  /* 0x000000050005c308 */ /* 0x000e220000000800 */
[--C-:B------:R-:W-:Y:S02]  /*8b80*/  PRMT R2, RZ, 0x5410, R6.reuse ;  /* 0x00005410ff027816 */ /* 0x100fe40000000006 */
[----:B------:R-:W-:-:S03]  /*8b90*/  PRMT R6, RZ, 0x7610, R6 ;  /* 0x00007610ff067816 */ /* 0x000fc60000000006 */
[----:B------:R-:W-:Y:S02]  /*8ba0*/  FADD.FTZ R15, R2, UR4 ;  /* 0x00000004020f7e21 */ /* 0x000fe40008010000 */
[----:B--2---:R-:W-:Y:S01]  /*8bb0*/  @!P3 FADD.FTZ R2, R4, 1 ;  /* 0x3f8000000402b421 */ /* 0x004fe20000010000 */
[----:B------:R2:W3:Y:S01]  /*8bc0*/  @!P2 MUFU.RCP R14, R3 ;  /* 0x00000003000ea308 */ /* 0x0004e20000001000 */
[----:B------:R-:W-:Y:S01]  /*8bd0*/  FADD.FTZ R4, R6, UR4 ;  /* 0x0000000406047e21 */ /* 0x000fe20008010000 */
[----:B------:R-:W-:-:S04]  /*8be0*/  FSETP.GTU.FTZ.AND P6, PT, R15, 20, PT ;  /* 0x41a000000f00780b */ /* 0x000fc80003fdc000 */
[----:B------:R-:W-:Y:S01]  /*8bf0*/  FSETP.GTU.FTZ.AND P0, PT, R4, 20, PT ;  /* 0x41a000000400780b */ /* 0x000fe20003f1c000 */
[----:B0-----:R-:W-:Y:S01]  /*8c00*/  @!P4 FADD.FTZ R5, R5, 1 ;  /* 0x3f8000000505c421 */ /* 0x001fe20000010000 */
[----:B------:R0:W4:Y:S07]  /*8c10*/  @!P3 MUFU.RCP R13, R2 ;  /* 0x00000002000db308 */ /* 0x00012e0000001000 */
[----:B--2---:R-:W-:Y:S01]  /*8c20*/  @!P6 FMUL.FTZ R3, R15, -1.4426950216293334961 ;  /* 0xbfb8aa3b0f03e820 */ /* 0x004fe20000410000 */
[----:B------:R-:W2:Y:S01]  /*8c30*/  @!P4 MUFU.RCP R6, R5 ;  /* 0x000000050006c308 */ /* 0x000ea20000001000 */
[--C-:B0-----:R-:W-:Y:S01]  /*8c40*/  PRMT R2, RZ, 0x5410, R7.reuse ;  /* 0x00005410ff027816 */ /* 0x101fe20000000007 */
[----:B---3--:R-:W-:Y:S01]  /*8c50*/  @!P2 FMUL.FTZ R67, R67, R14 ;  /* 0x0000000e4343a220 */ /* 0x008fe20000410000 */
[----:B------:R-:W-:-:S03]  /*8c60*/  PRMT R7, RZ, 0x7610, R7 ;  /* 0x00007610ff077816 */ /* 0x000fc60000000007 */
[----:B------:R-:W-:Y:S02]  /*8c70*/  FADD.FTZ R22, R2, UR4 ;  /* 0x0000000402167e21 */ /* 0x000fe40008010000 */
[----:B------:R-:W-:Y:S01]  /*8c80*/  FADD.FTZ R7, R7, UR4 ;  /* 0x0000000407077e21 */ /* 0x000fe20008010000 */
[----:B------:R-:W0:Y:S01]  /*8c90*/  @!P6 MUFU.EX2 R3, R3 ;  /* 0x000000030003e308 */ /* 0x000e220000000800 */
[----:B------:R-:W-:Y:S01]  /*8ca0*/  @!P0 FMUL.FTZ R2, R4, -1.4426950216293334961 ;  /* 0xbfb8aa3b04028820 */ /* 0x000fe20000410000 */
[----:B------:R-:W-:Y:S01]  /*8cb0*/  FSETP.GTU.FTZ.AND P1, PT, R22, 20, PT ;  /* 0x41a000001600780b */ /* 0x000fe20003f3c000 */
[----:B----4-:R-:W-:Y:S01]  /*8cc0*/  @!P3 FMUL.FTZ R94, R94, R13 ;  /* 0x0000000d5e5eb220 */ /* 0x010fe20000410000 */
[--C-:B-1----:R-:W-:Y:S02]  /*8cd0*/  PRMT R4, RZ, 0x5410, R8.reuse ;  /* 0x00005410ff047816 */ /* 0x102fe40000000008 */
[----:B------:R-:W-:Y:S01]  /*8ce0*/  PRMT R8, RZ, 0x7610, R8 ;  /* 0x00007610ff087816 */ /* 0x000fe20000000008 */
[----:B--2---:R-:W-:Y:S01]  /*8cf0*/  @!P4 FMUL.FTZ R69, R69, R6 ;  /* 0x000000064545c220 */ /* 0x004fe20000410000 */
[----:B------:R-:W-:Y:S01]  /*8d00*/  FSETP.GTU.FTZ.AND P2, PT, R7, 20, PT ;  /* 0x41a000000700780b */ /* 0x000fe20003f5c000 */
[----:B------:R-:W-:Y:S01]  /*8d10*/  FADD.FTZ R13, R4, UR4 ;  /* 0x00000004040d7e21 */ /* 0x000fe20008010000 */
[----:B------:R-:W1:Y:S01]  /*8d20*/  @!P5 MUFU.EX2 R12, R12 ;  /* 0x0000000c000cd308 */ /* 0x000e620000000800 */
[----:B------:R-:W-:-:S03]  /*8d30*/  FADD.FTZ R8, R8, UR4 ;  /* 0x0000000408087e21 */ /* 0x000fc60008010000 */
[----:B------:R-:W-:Y:S01]  /*8d40*/  FSETP.GTU.FTZ.AND P3, PT, R13, 20, PT ;  /* 0x41a000000d00780b */ /* 0x000fe20003f7c000 */
[----:B------:R-:W-:Y:S01]  /*8d50*/  @!P1 FMUL.FTZ R4, R22, -1.4426950216293334961 ;  /* 0xbfb8aa3b16049820 */ /* 0x000fe20000410000 */
[----:B------:R-:W-:Y:S01]  /*8d60*/  FSETP.GTU.FTZ.AND P4, PT, R8, 20, PT ;  /* 0x41a000000800780b */ /* 0x000fe20003f9c000 */
[----:B0-----:R-:W-:Y:S01]  /*8d70*/  @!P6 FADD.FTZ R3, R3, 1 ;  /* 0x3f8000000303e421 */ /* 0x001fe20000010000 */
[----:B------:R-:W0:Y:S03]  /*8d80*/  @!P0 MUFU.EX2 R2, R2 ;  /* 0x0000000200028308 */ /* 0x000e260000000800 */
[----:B------:R-:W-:-:S05]  /*8d90*/  @!P2 FMUL.FTZ R5, R7, -1.4426950216293334961 ;  /* 0xbfb8aa3b0705a820 */ /* 0x000fca0000410000 */
[----:B------:R-:W2:Y:S01]  /*8da0*/  @!P1 MUFU.EX2 R4, R4 ;  /* 0x0000000400049308 */ /* 0x000ea20000000800 */
[----:B-1----:R-:W-:Y:S02]  /*8db0*/  @!P5 FADD.FTZ R12, R12, 1 ;  /* 0x3f8000000c0cd421 */ /* 0x002fe40000010000 */
[----:B------:R-:W-:Y:S02]  /*8dc0*/  @!P4 FMUL.FTZ R7, R8, -1.4426950216293334961 ;  /* 0xbfb8aa3b0807c820 */ /* 0x000fe40000410000 */
[----:B------:R-:W-:-:S03]  /*8dd0*/  @!P3 FMUL.FTZ R6, R13, -1.4426950216293334961 ;  /* 0xbfb8aa3b0d06b820 */ /* 0x000fc60000410000 */
[----:B------:R-:W1:Y:S01]  /*8de0*/  @!P2 MUFU.EX2 R5, R5 ;  /* 0x000000050005a308 */ /* 0x000e620000000800 */
[----:B0-----:R-:W-:-:S07]  /*8df0*/  @!P0 FADD.FTZ R2, R2, 1 ;  /* 0x3f80000002028421 */ /* 0x001fce0000010000 */
[----:B------:R-:W0:Y:S01]  /*8e00*/  @!P6 MUFU.RCP R8, R3 ;  /* 0x000000030008e308 */ /* 0x000e220000001000 */
[----:B--2---:R-:W-:-:S07]  /*8e10*/  @!P1 FADD.FTZ R4, R4, 1 ;  /* 0x3f80000004049421 */ /* 0x004fce0000010000 */
[----:B------:R2:W3:Y:S01]  /*8e20*/  @!P5 MUFU.RCP R13, R12 ;  /* 0x0000000c000dd308 */ /* 0x0004e20000001000 */
[----:B-1----:R-:W-:-:S07]  /*8e30*/  @!P2 FADD.FTZ R5, R5, 1 ;  /* 0x3f8000000505a421 */ /* 0x002fce0000010000 */
[----:B------:R1:W4:Y:S01]  /*8e40*/  @!P0 MUFU.RCP R15, R2 ;  /* 0x00000002000f8308 */ /* 0x0003220000001000 */
[----:B0-----:R-:W-:Y:S01]  /*8e50*/  @!P6 FMUL.FTZ R71, R71, R8 ;  /* 0x000000084747e220 */ /* 0x001fe20000410000 */
[----:B--2---:R-:W-:-:S06]  /*8e60*/  F2FP.BF16.PACK_AB R12, R65, R92 ;  /* 0x0000005c410c723e */ /* 0x004fcc00000010ff */
[----:B------:R-:W0:Y:S01]  /*8e70*/  @!P3 MUFU.EX2 R6, R6 ;  /* 0x000000060006b308 */ /* 0x000e220000000800 */
[--C-:B-1----:R-:W-:Y:S01]  /*8e80*/  PRMT R2, RZ, 0x5410, R9.reuse ;  /* 0x00005410ff027816 */ /* 0x102fe20000000009 */
[----:B---3--:R-:W-:Y:S01]  /*8e90*/  @!P5 FMUL.FTZ R96, R96, R13 ;  /* 0x0000000d6060d220 */ /* 0x008fe20000410000 */
[----:B------:R-:W-:Y:S02]  /*8ea0*/  PRMT R9, RZ, 0x7610, R9 ;  /* 0x00007610ff097816 */ /* 0x000fe40000000009 */
[----:B------:R-:W-:Y:S01]  /*8eb0*/  F2FP.BF16.PACK_AB R13, R63, R90 ;  /* 0x0000005a3f0d723e */ /* 0x000fe200000010ff */
[----:B------:R-:W-:Y:S01]  /*8ec0*/  FADD.FTZ R14, R2, UR4 ;  /* 0x00000004020e7e21 */ /* 0x000fe20008010000 */
[--C-:B------:R-:W-:Y:S01]  /*8ed0*/  PRMT R2, RZ, 0x5410, R10.reuse ;  /* 0x00005410ff027816 */ /* 0x100fe2000000000a */
[----:B------:R-:W1:Y:S01]  /*8ee0*/  @!P1 MUFU.RCP R4, R4 ;  /* 0x0000000400049308 */ /* 0x000e620000001000 */
[----:B------:R-:W-:Y:S01]  /*8ef0*/  FADD.FTZ R9, R9, UR4 ;  /* 0x0000000409097e21 */ /* 0x000fe20008010000 */
[----:B------:R-:W-:Y:S01]  /*8f00*/  PRMT R10, RZ, 0x7610, R10 ;  /* 0x00007610ff0a7816 */ /* 0x000fe2000000000a */
[----:B----4-:R-:W-:Y:S01]  /*8f10*/  @!P0 FMUL.FTZ R98, R98, R15 ;  /* 0x0000000f62628220 */ /* 0x010fe20000410000 */
[----:B------:R-:W-:Y:S01]  /*8f20*/  FSETP.GTU.FTZ.AND P5, PT, R14, 20, PT ;  /* 0x41a000000e00780b */ /* 0x000fe20003fbc000 */
[----:B------:R-:W-:Y:S01]  /*8f30*/  FADD.FTZ R8, R2, UR4 ;  /* 0x0000000402087e21 */ /* 0x000fe20008010000 */
[----:B------:R-:W-:Y:S01]  /*8f40*/  FSETP.GTU.FTZ.AND P6, PT, R9, 20, PT ;  /* 0x41a000000900780b */ /* 0x000fe20003fdc000 */
[----:B------:R-:W-:Y:S01]  /*8f50*/  FADD.FTZ R10, R10, UR4 ;  /* 0x000000040a0a7e21 */ /* 0x000fe20008010000 */
[----:B------:R-:W2:Y:S01]  /*8f60*/  @!P2 MUFU.RCP R5, R5 ;  /* 0x000000050005a308 */ /* 0x000ea20000001000 */
[----:B0-----:R-:W-:Y:S01]  /*8f70*/  @!P3 FADD.FTZ R6, R6, 1 ;  /* 0x3f8000000606b421 */ /* 0x001fe20000010000 */
[----:B------:R-:W-:-:S02]  /*8f80*/  FSETP.GTU.FTZ.AND P0, PT, R8, 20, PT ;  /* 0x41a000000800780b */ /* 0x000fc40003f1c000 */
[----:B------:R-:W-:Y:S01]  /*8f90*/  F2FP.BF16.PACK_AB R15, R59, R86 ;  /* 0x000000563b0f723e */ /* 0x000fe200000010ff */
[----:B-1----:R-:W-:-:S03]  /*8fa0*/  @!P1 FMUL.FTZ R73, R73, R4 ;  /* 0x0000000449499220 */ /* 0x002fc60000410000 */
[----:B------:R-:W0:Y:S01]  /*8fb0*/  @!P3 MUFU.RCP R6, R6 ;  /* 0x000000060006b308 */ /* 0x000e220000001000 */
[--C-:B------:R-:W-:Y:S02]  /*8fc0*/  PRMT R4, RZ, 0x5410, R11.reuse ;  /* 0x00005410ff047816 */ /* 0x100fe4000000000b */
[----:B------:R-:W-:Y:S01]  /*8fd0*/  @!P6 FMUL.FTZ R3, R9, -1.4426950216293334961 ;  /* 0xbfb8aa3b0903e820 */ /* 0x000fe20000410000 */
[----:B------:R-:W-:Y:S01]  /*8fe0*/  PRMT R11, RZ, 0x7610, R11 ;  /* 0x00007610ff0b7816 */ /* 0x000fe2000000000b */
[----:B------:R-:W-:Y:S01]  /*8ff0*/  @!P5 FMUL.FTZ R2, R14, -1.4426950216293334961 ;  /* 0xbfb8aa3b0e02d820 */ /* 0x000fe20000410000 */
[----:B------:R-:W-:Y:S01]  /*9000*/  F2FP.BF16.PACK_AB R14, R61, R88 ;  /* 0x000000583d0e723e */ /* 0x000fe200000010ff */
[----:B------:R-:W-:Y:S02]  /*9010*/  FADD.FTZ R9, R4, UR4 ;  /* 0x0000000404097e21 */ /* 0x000fe40008010000 */
[----:B------:R-:W-:Y:S01]  /*9020*/  @!P0 FMUL.FTZ R4, R8, -1.4426950216293334961 ;  /* 0xbfb8aa3b08048820 */ /* 0x000fe20000410000 */
[----:B------:R-:W1:Y:S01]  /*9030*/  @!P4 MUFU.EX2 R7, R7 ;  /* 0x000000070007c308 */ /* 0x000e620000000800 */
[----:B--2---:R-:W-:Y:S01]  /*9040*/  @!P2 FMUL.FTZ R102, R102, R5 ;  /* 0x000000056666a220 */ /* 0x004fe20000410000 */
[----:B------:R-:W-:Y:S01]  /*9050*/  FSETP.GTU.FTZ.AND P2, PT, R10, 20, PT ;  /* 0x41a000000a00780b */ /* 0x000fe20003f5c000 */
[----:B------:R-:W-:Y:S01]  /*9060*/  FADD.FTZ R11, R11, UR4 ;  /* 0x000000040b0b7e21 */ /* 0x000fe20008010000 */
[----:B------:R2:W-:Y:S01]  /*9070*/  STS.128 [R0], R12 ;  /* 0x0000000c00007388 */ /* 0x0005e20000000c00 */
[----:B------:R-:W-:-:S06]  /*9080*/  NOP ;  /* 0x0000000000007918 */ /* 0x000fcc0000000000 */
[----:B------:R3:W-:Y:S01]  /*9090*/  @!P0 MUFU.EX2 R5, R4 ;  /* 0x0000000400058308 */ /* 0x0007e20000000800 */
[----:B0-----:R-:W-:Y:S01]  /*90a0*/  @!P3 FMUL.FTZ R75, R75, R6 ;  /* 0x000000064b4bb220 */ /* 0x001fe20000410000 */
[----:B------:R-:W-:Y:S01]  /*90b0*/  FSETP.GTU.FTZ.AND P3, PT, R11, 20, PT ;  /* 0x41a000000b00780b */ /* 0x000fe20003f7c000 */
[----:B------:R-:W0:Y:S01]  /*90c0*/  LDS.128 R24, [R30.X16] ;  /* 0x000000001e187984 */ /* 0x000e22000000cc00 */
[----:B------:R-:W-:Y:S01]  /*90d0*/  @!P2 FMUL.FTZ R6, R10, -1.4426950216293334961 ;  /* 0xbfb8aa3b0a06a820 */ /* 0x000fe20000410000 */
[----:B------:R-:W-:Y:S01]  /*90e0*/  FSETP.GTU.FTZ.AND P1, PT, R9, 20, PT ;  /* 0x41a000000900780b */ /* 0x000fe20003f3c000 */
[----:B-1----:R-:W-:Y:S01]  /*90f0*/  @!P4 FADD.FTZ R7, R7, 1 ;  /* 0x3f8000000707c421 */ /* 0x002fe20000010000 */
[----:B------:R-:W1:Y:S01]  /*9100*/  LDS.128 R44, [R30.X16+0x200] ;  /* 0x000200001e2c7984 */ /* 0x000e62000000cc00 */
[----:B------:R-:W4:Y:S01]  /*9110*/  @!P5 MUFU.EX2 R2, R2 ;  /* 0x000000020002d308 */ /* 0x000f220000000800 */
[----:B---3--:R-:W-:Y:S02]  /*9120*/  SHF.L.U32 R4, R40, 0x9, RZ ;  /* 0x0000000928047819 */ /* 0x008fe400000006ff */
[----:B--2---:R-:W-:-:S04]  /*9130*/  F2FP.BF16.PACK_AB R14, R98, R71 ;  /* 0x00000047620e723e */ /* 0x004fc800000010ff */
[----:B------:R-:W-:Y:S01]  /*9140*/  @!P3 FMUL.FTZ R10, R11, -1.4426950216293334961 ;  /* 0xbfb8aa3b0b0ab820 */ /* 0x000fe20000410000 */
[----:B------:R-:W2:Y:S02]  /*9150*/  @!P6 MUFU.EX2 R3, R3 ;  /* 0x000000030003e308 */ /* 0x000ea40000000800 */
[----:B------:R-:W-:-:S06]  /*9160*/  @!P1 FMUL.FTZ R9, R9, -1.4426950216293334961 ;  /* 0xbfb8aa3b09099820 */ /* 0x000fcc0000410000 */
[----:B------:R3:W5:Y:S01]  /*9170*/  @!P2 MUFU.EX2 R8, R6 ;  /* 0x000000060008a308 */ /* 0x0007620000000800 */
[----:B----4-:R-:W-:Y:S02]  /*9180*/  @!P5 FADD.FTZ R2, R2, 1 ;  /* 0x3f8000000202d421 */ /* 0x010fe40000010000 */
[----:B--2---:R-:W-:-:S05]  /*9190*/  @!P6 FADD.FTZ R3, R3, 1 ;  /* 0x3f8000000303e421 */ /* 0x004fca0000010000 */
[----:B------:R-:W2:Y:S01]  /*91a0*/  @!P4 MUFU.RCP R7, R7 ;  /* 0x000000070007c308 */ /* 0x000ea20000001000 */
[----:B---3--:R-:W-:Y:S01]  /*91b0*/  @!P0 FADD.FTZ R6, R5, 1 ;  /* 0x3f80000005068421 */ /* 0x008fe20000010000 */
[----:B------:R-:W-:Y:S01]  /*91c0*/  SHF.R.S32.HI R5, RZ, 0x1f, R4 ;  /* 0x0000001fff057819 */ /* 0x000fe20000011404 */
[----:B-----5:R-:W-:-:S05]  /*91d0*/  @!P2 FADD.FTZ R8, R8, 1 ;  /* 0x3f8000000808a421 */ /* 0x020fca0000010000 */
[----:B------:R-:W3:Y:S08]  /*91e0*/  @!P5 MUFU.RCP R22, R2 ;  /* 0x000000020016d308 */ /* 0x000ef00000001000 */
[----:B------:R4:W5:Y:S01]  /*91f0*/  @!P6 MUFU.RCP R11, R3 ;  /* 0x00000003000be308 */ /* 0x0009620000001000 */
[----:B--2---:R-:W-:-:S05]  /*9200*/  @!P4 FMUL.FTZ R104, R104, R7 ;  /* 0x000000076868c220 */ /* 0x004fca0000410000 */
[----:B------:R-:W-:Y:S02]  /*9210*/  F2FP.BF16.PACK_AB R48, R104, R75 ;  /* 0x0000004b6830723e */ /* 0x000fe400000010ff */
[----:B------:R2:W0:Y:S01]  /*9220*/  @!P0 MUFU.RCP R38, R6 ;  /* 0x0000000600268308 */ /* 0x0004220000001000 */
[----:B----4-:R-:W-:-:S04]  /*9230*/  IMAD.WIDE.U32 R2, R34, c[0x0][0x2d8], R4 ;  /* 0x0000b60022027a25 */ /* 0x010fc800078e0004 */
[----:B---3--:R-:W-:Y:S01]  /*9240*/  @!P5 FMUL.FTZ R77, R77, R22 ;  /* 0x000000164d4dd220 */ /* 0x008fe20000410000 */
[----:B------:R-:W-:Y:S01]  /*9250*/  IADD3 R3, R3, R53, RZ ;  /* 0x0000003503037210 */ /* 0x000fe20007ffe0ff */
[----:B------:R-:W-:Y:S01]  /*9260*/  IMAD.WIDE.U32 R4, R34, c[0x0][0x2f8], R4 ;  /* 0x0000be0022047a25 */ /* 0x000fe200078e0004 */
[----:B------:R-:W3:Y:S03]  /*9270*/  @!P1 MUFU.EX2 R9, R9 ;  /* 0x0000000900099308 */ /* 0x000ee60000000800 */
[----:B--2---:R-:W-:Y:S02]  /*9280*/  IMAD R6, R36, c[0x0][0x2e0], RZ ;  /* 0x0000b80024067a24 */ /* 0x004fe400078e02ff */
[----:B------:R-:W-:-:S03]  /*9290*/  IMAD.WIDE.U32 R2, R37, c[0x0][0x2e0], R2 ;  /* 0x0000b80025027a25 */ /* 0x000fc600078e0002 */
[----:B------:R-:W2:Y:S01]  /*92a0*/  @!P3 MUFU.EX2 R10, R10 ;  /* 0x0000000a000ab308 */ /* 0x000ea20000000800 */
[----:B------:R-:W-:Y:S01]  /*92b0*/  IMAD R15, R37, c[0x0][0x2e4], R6 ;  /* 0x0000b900250f7a24 */ /* 0x000fe200078e0206 */
[----:B------:R-:W-:Y:S01]  /*92c0*/  LEA R6, P4, R2, c[0x0][0x330], 0x1 ;  /* 0x0000cc0002067a11 */ /* 0x000fe200078808ff */
[----:B-----5:R-:W-:Y:S02]  /*92d0*/  @!P6 FMUL.FTZ R106, R106, R11 ;  /* 0x0000000b6a6ae220 */ /* 0x020fe40000410000 */
[----:B0-----:R-:W-:Y:S01]  /*92e0*/  @!P0 FMUL.FTZ R41, R41, R38 ;  /* 0x0000002629298220 */ /* 0x001fe20000410000 */
[----:B------:R-:W-:Y:S02]  /*92f0*/  IADD3 R3, R3, R15, RZ ;  /* 0x0000000f03037210 */ /* 0x000fe40007ffe0ff */
[----:B------:R0:W4:Y:S01]  /*9300*/  @!P2 MUFU.RCP R23, R8 ;  /* 0x000000080017a308 */ /* 0x0001220000001000 */
[----:B---3--:R-:W-:Y:S01]  /*9310*/  @!P1 FADD.FTZ R9, R9, 1 ;  /* 0x3f80000009099421 */ /* 0x008fe20000010000 */
[----:B------:R-:W-:Y:S01]  /*9320*/  LEA.HI.X R7, R2, c[0x0][0x334], R3, 0x1, P4 ;  /* 0x0000cd0002077a11 */ /* 0x000fe200020f0c03 */
[----:B------:R-:W-:Y:S01]  /*9330*/  FADD.FTZ R3, R67, R32 ;  /* 0x0000002043037221 */ /* 0x000fe20000010000 */
[----:B------:R-:W-:-:S02]  /*9340*/  F2FP.BF16.PACK_AB R15, R102, R73 ;  /* 0x00000049660f723e */ /* 0x000fc400000010ff */
[----:B------:R-:W-:Y:S01]  /*9350*/  F2FP.BF16.PACK_AB R49, R106, R77 ;  /* 0x0000004d6a31723e */ /* 0x000fe200000010ff */
[----:B--2---:R-:W-:Y:S01]  /*9360*/  @!P3 FADD.FTZ R10, R10, 1 ;  /* 0x3f8000000a0ab421 */ /* 0x004fe20000010000 */
[----:B------:R-:W2:Y:S01]  /*9370*/  @!P1 MUFU.RCP R12, R9 ;  /* 0x00000009000c9308 */ /* 0x000ea20000001000 */
[----:B0-----:R-:W-:Y:S02]  /*9380*/  FADD.FTZ R8, R3, R94 ;  /* 0x0000005e03087221 */ /* 0x001fe40000010000 */
[----:B------:R-:W-:-:S04]  /*9390*/  IMAD.WIDE R2, R79, 0x10, R6 ;  /* 0x000000104f027825 */ /* 0x000fc800078e0206 */
[----:B----4-:R-:W-:Y:S01]  /*93a0*/  @!P2 FMUL.FTZ R66, R66, R23 ;  /* 0x000000174242a220 */ /* 0x010fe20000410000 */
[----:B------:R-:W0:Y:S01]  /*93b0*/  @!P3 MUFU.RCP R13, R10 ;  /* 0x0000000a000db308 */ /* 0x000e220000001000 */
[----:B------:R-:W-:Y:S01]  /*93c0*/  STG.E.128 [R2.64], R24 ;  /* 0x0000001802007986 */ /* 0x000fe2000c101d0c */
[----:B------:R-:W-:Y:S02]  /*93d0*/  IMAD R7, R33, c[0x0][0x2f8], RZ ;  /* 0x0000be0021077a24 */ /* 0x000fe400078e02ff */
[----:B------:R-:W-:Y:S01]  /*93e0*/  F2FP.BF16.PACK_AB R50, R66, R41 ;  /* 0x000000294232723e */ /* 0x000fe200000010ff */
[----:B-1----:R1:W-:Y:S01]  /*93f0*/  STG.E.128 [R2.64+0x200], R44 ;  /* 0x0002002c02007986 */ /* 0x0023e2000c101d0c */
[----:B------:R-:W-:Y:S02]  /*9400*/  IMAD R7, R34, c[0x0][0x2fc], R7 ;  /* 0x0000bf0022077a24 */ /* 0x000fe400078e0207 */
[----:B--2---:R-:W-:Y:S01]  /*9410*/  @!P1 FMUL.FTZ R43, R43, R12 ;  /* 0x0000000c2b2b9220 */ /* 0x004fe20000410000 */
[----:B------:R-:W-:-:S02]  /*9420*/  F2FP.BF16.PACK_AB R12, R94, R67 ;  /* 0x000000435e0c723e */ /* 0x000fc400000010ff */
[----:B------:R-:W-:Y:S01]  /*9430*/  IADD3 R5, R5, R7, RZ ;  /* 0x0000000705057210 */ /* 0x000fe20007ffe0ff */
[----:B0-----:R-:W-:Y:S01]  /*9440*/  @!P3 FMUL.FTZ R68, R68, R13 ;  /* 0x0000000d4444b220 */ /* 0x001fe20000410000 */
[----:B------:R-:W-:Y:S01]  /*9450*/  F2FP.BF16.PACK_AB R13, R96, R69 ;  /* 0x00000045600d723e */ /* 0x000fe200000010ff */
[----:B------:R-:W-:Y:S01]  /*9460*/  BAR.SYNC.DEFER_BLOCKING 0x0 ;  /* 0x0000000000007b1d */ /* 0x000fe20000010000 */
[----:B------:R-:W-:Y:S02]  /*9470*/  FADD.FTZ R69, R8, R69 ;  /* 0x0000004508457221 */ /* 0x000fe40000010000 */
[----:B------:R-:W-:Y:S02]  /*9480*/  F2FP.BF16.PACK_AB R51, R68, R43 ;  /* 0x0000002b4433723e */ /* 0x000fe400000010ff */
[----:B------:R-:W-:Y:S02]  /*9490*/  FADD.FTZ R96, R69, R96 ;  /* 0x0000006045607221 */ /* 0x000fe40000010000 */
[----:B-1----:R-:W-:-:S04]  /*94a0*/  IMAD.WIDE.U32 R2, R37, c[0x0][0x300], R4 ;  /* 0x0000c00025027a25 */ /* 0x002fc800078e0004 */
[----:B------:R-:W-:Y:S01]  /*94b0*/  FADD.FTZ R71, R96, R71 ;  /* 0x0000004760477221 */ /* 0x000fe20000010000 */
[----:B------:R-:W-:-:S03]  /*94c0*/  LEA R4, P0, R2, c[0x0][0x340], 0x1 ;  /* 0x0000d00002047a11 */ /* 0x000fc600078008ff */
[----:B------:R-:W-:-:S04]  /*94d0*/  FADD.FTZ R98, R71, R98 ;  /* 0x0000006247627221 */ /* 0x000fc80000010000 */
[----:B------:R-:W-:-:S04]  /*94e0*/  FADD.FTZ R73, R98, R73 ;  /* 0x0000004962497221 */ /* 0x000fc80000010000 */
        /* <DEDUP_REMOVED lines=11> */
[----:B------:R-:W-:Y:S02]  /*95a0*/  IMAD R7, R37, c[0x0][0x304], R0 ;  /* 0x0000c10025077a24 */ /* 0x000fe400078e0200 */
[----:B------:R-:W-:-:S03]  /*95b0*/  FADD.FTZ R41, R106, R41 ;  /* 0x000000296a297221 */ /* 0x000fc60000010000 */
[----:B------:R-:W-:Y:S01]  /*95c0*/  IADD3 R3, R3, R7, RZ ;  /* 0x0000000703037210 */ /* 0x000fe20007ffe0ff */
[----:B------:R-:W-:-:S03]  /*95d0*/  FADD.FTZ R66, R41, R66 ;  /* 0x0000004229427221 */ /* 0x000fc60000010000 */
[----:B------:R-:W-:Y:S01]  /*95e0*/  LEA.HI.X R5, R2, c[0x0][0x344], R3, 0x1, P0 ;  /* 0x0000d10002057a11 */ /* 0x000fe200000f0c03 */
[----:B------:R-:W-:Y:S01]  /*95f0*/  FADD.FTZ R43, R66, R43 ;  /* 0x0000002b422b7221 */ /* 0x000fe20000010000 */
[----:B------:R-:W-:Y:S02]  /*9600*/  ISETP.GT.AND P0, PT, R29, 0x1, PT ;  /* 0x000000011d00780c */ /* 0x000fe40003f04270 */
[----:B------:R-:W-:Y:S01]  /*9610*/  MOV R29, R40 ;  /* 0x00000028001d7202 */ /* 0x000fe20000000f00 */
[----:B------:R-:W-:-:S04]  /*9620*/  IMAD.WIDE R2, R79, 0x10, R4 ;  /* 0x000000104f027825 */ /* 0x000fc800078e0204 */
[----:B------:R-:W-:Y:S01]  /*9630*/  FADD.FTZ R32, R43, R68 ;  /* 0x000000442b207221 */ /* 0x000fe20000010000 */
[----:B-1----:R0:W-:Y:S04]  /*9640*/  STG.E.128 [R2.64], R52 ;  /* 0x0000003402007986 */ /* 0x0021e8000c101d0c */
[----:B--2---:R0:W-:Y:S01]  /*9650*/  STG.E.128 [R2.64+0x200], R56 ;  /* 0x0002003802007986 */ /* 0x0041e2000c101d0c */
[----:B------:R-:W-:Y:S01]  /*9660*/  @!P0 CALL.REL.NOINC `(.L_x_9685) ;  /* 0x0000001000008944 */ /* 0x000fe20003c00000 */
[----:B------:R-:W-:Y:S05]  /*9670*/  BRA `(.L_x_9734) ;  /* 0xffff6f1000007947 */ /* 0x000fea000383ffff */
.L_x_9685:
[----:B------:R-:W-:Y:S02]  /*9680*/  ISETP.NE.U32.AND P0, PT, RZ, c[0x0][0x328], PT ;  /* 0x0000ca00ff007a0c */ /* 0x000fe40003f05070 */
[----:B------:R-:W-:Y:S02]  /*9690*/  ISETP.NE.U32.AND P2, PT, RZ, c[0x0][0x348], PT ;  /* 0x0000d200ff007a0c */ /* 0x000fe40003f45070 */
[----:B------:R-:W-:-:S02]  /*96a0*/  ISETP.NE.AND.EX P1, PT, RZ, c[0x0][0x32c], PT, P0 ;  /* 0x0000cb00ff007a0c */ /* 0x000fc40003f25300 */
[----:B------:R-:W-:-:S11]  /*96b0*/  ISETP.NE.AND.EX P0, PT, RZ, c[0x0][0x34c], PT, P2 ;  /* 0x0000d300ff007a0c */ /* 0x000fd60003f05320 */
[----:B------:R-:W-:Y:S05]  /*96c0*/  @!P1 BRA `(.L_x_9735) ;  /* 0x0000014000009947 */ /* 0x000fea0003800000 */
[----:B------:R-:W2:Y:S01]  /*96d0*/  SHFL.DOWN P1, R0, R39, 0x1, 0x1f ;  /* 0x08201f0027007f89 */ /* 0x000ea20000020000 */
[----:B------:R-:W-:Y:S03]  /*96e0*/  BSSY B0, `(.L_x_9735) ;  /* 0x0000012000007945 */ /* 0x000fe60003800000 */
[----:B------:R-:W3:Y:S01]  /*96f0*/  S2R R6, SR_LANEID ;  /* 0x0000000000067919 */ /* 0x000ee20000000000 */
[----:B--2---:R-:W-:Y:S01]  /*9700*/  @P1 FADD R0, R0, R39 ;  /* 0x0000002700001221 */ /* 0x004fe20000000000 */
[----:B---3--:R-:W-:-:S04]  /*9710*/  ISETP.NE.AND P2, PT, R6, RZ, PT ;  /* 0x000000ff0600720c */ /* 0x008fc80003f45270 */
[----:B0-----:R-:W0:Y:S04]  /*9720*/  SHFL.DOWN P1, R3, R0, 0x2, 0x1f ;  /* 0x08401f0000037f89 */ /* 0x001e280000020000 */
[----:B------:R-:W2:Y:S01]  /*9730*/  S2R R6, SR_TID.X ;  /* 0x0000000000067919 */ /* 0x000ea20000002100 */
[----:B0-----:R-:W-:-:S05]  /*9740*/  @P1 FADD R3, R0, R3 ;  /* 0x0000000300031221 */ /* 0x001fca0000000000 */
[----:B------:R-:W0:Y:S02]  /*9750*/  SHFL.DOWN P1, R2, R3, 0x4, 0x1f ;  /* 0x08801f0003027f89 */ /* 0x000e240000020000 */
[----:B0-----:R-:W-:-:S05]  /*9760*/  @P1 FADD R2, R3, R2 ;  /* 0x0000000203021221 */ /* 0x001fca0000000000 */
[----:B------:R-:W0:Y:S02]  /*9770*/  SHFL.DOWN P1, R5, R2, 0x8, 0x1f ;  /* 0x09001f0002057f89 */ /* 0x000e240000020000 */
[----:B0-----:R-:W-:-:S05]  /*9780*/  @P1 FADD R5, R2, R5 ;  /* 0x0000000502051221 */ /* 0x001fca0000000000 */
[----:B------:R-:W0:Y:S02]  /*9790*/  SHFL.DOWN P1, R4, R5, 0x10, 0x1f ;  /* 0x0a001f0005047f89 */ /* 0x000e240000020000 */
[----:B0-----:R-:W-:Y:S01]  /*97a0*/  @P1 FADD R4, R5, R4 ;  /* 0x0000000405041221 */ /* 0x001fe20000000000 */
[----:B--2---:R-:W-:-:S04]  /*97b0*/  ISETP.NE.AND P1, PT, R6, RZ, PT ;  /* 0x000000ff0600720c */ /* 0x004fc80003f25270 */
[----:B------:R0:W-:Y:S04]  /*97c0*/  @!P2 STS [0x434], R4 ;  /* 0x00043404ff00a388 */ /* 0x0001e80000000800 */
[----:B------:R-:W-:Y:S06]  /*97d0*/  BAR.SYNC.DEFER_BLOCKING 0x0 ;  /* 0x0000000000007b1d */ /* 0x000fec0000010000 */
[----:B------:R-:W-:Y:S05]  /*97e0*/  @P1 BRA `(.L_x_9736) ;  /* 0x0000001000001947 */ /* 0x000fea0003800000 */
[----:B0-----:R0:W-:Y:S02]  /*97f0*/  RED.E.ADD.F32.FTZ.RN.STRONG.GPU [R18.64], R4 ;  /* 0x000000041200798e */ /* 0x0011e4000c10e78c */
.L_x_9736:
[----:B0-----:R-:W-:Y:S05]  /*9800*/  BSYNC B0 ;  /* 0x0000000000007941 */ /* 0x001fea0003800000 */
.L_x_9735:
[----:B------:R-:W-:Y:S01]  /*9810*/  BSSY B0, `(.L_x_9737) ;  /* 0x0000018000007945 */ /* 0x000fe20003800000 */
[----:B------:R-:W-:Y:S05]  /*9820*/  @!P0 BRA `(.L_x_9738) ;  /* 0x0000015000008947 */ /* 0x000fea0003800000 */
[----:B------:R-:W-:Y:S06]  /*9830*/  BAR.SYNC.DEFER_BLOCKING 0x0 ;  /* 0x0000000000007b1d */ /* 0x000fec0000010000 */
[----:B0-----:R-:W0:Y:S04]  /*9840*/  SHFL.DOWN P0, R3, R32, 0x1, 0x1f ;  /* 0x08201f0020037f89 */ /* 0x001e280000000000 */
[----:B------:R-:W2:Y:S04]  /*9850*/  S2R R4, SR_LANEID ;  /* 0x0000000000047919 */ /* 0x000ea80000000000 */
[----:B------:R-:W3:Y:S01]  /*9860*/  S2R R21, SR_TID.X ;  /* 0x0000000000157919 */ /* 0x000ee20000002100 */
[----:B0-----:R-:W-:Y:S01]  /*9870*/  @P0 FADD R3, R3, R32 ;  /* 0x0000002003030221 */ /* 0x001fe20000000000 */
[----:B--2---:R-:W-:-:S04]  /*9880*/  ISETP.NE.AND P1, PT, R4, RZ, PT ;  /* 0x000000ff0400720c */ /* 0x004fc80003f25270 */
        /* <DEDUP_REMOVED lines=15> */
.L_x_9738:
[----:B------:R-:W2:Y:S02]  /*9980*/  S2R R21, SR_TID.X ;  /* 0x0000000000157919 */ /* 0x000ea40000002100 */
.L_x_9739:
[----:B0-----:R-:W-:Y:S05]  /*9990*/  BSYNC B0 ;  /* 0x0000000000007941 */ /* 0x001fea0003800000 */
.L_x_9737:
[----:B--2---:R-:W-:-:S13]  /*99a0*/  ISETP.GE.AND P0, PT, R21, c[0x0][0x16c], PT ;  /* 0x00005b0015007a0c */ /* 0x004fda0003f06270 */
        /* <DEDUP_REMOVED lines=10> */
[----:B------:R-:W-:Y:S01]  /*9a50*/  IMAD.WIDE.U32 R8, R37, c[0x0][0x2c8], RZ ;  /* 0x0000b20025087a25 */ /* 0x000fe200078e00ff */
[----:B------:R-:W-:-:S03]  /*9a60*/  IADD3 R41, R19, R5, RZ ;  /* 0x0000000513297210 */ /* 0x000fc60007ffe0ff */
[C---:B------:R-:W-:Y:S02]  /*9a70*/  IMAD R3, R37.reuse, c[0x0][0x19c], R4 ;  /* 0x0000670025037a24 */ /* 0x040fe400078e0204 */
[C---:B------:R-:W-:Y:S02]  /*9a80*/  IMAD R33, R37.reuse, c[0x0][0x2ac], R0 ;  /* 0x0000ab0025217a24 */ /* 0x040fe400078e0200 */
[----:B------:R-:W-:Y:S01]  /*9a90*/  IMAD R31, R37, c[0x0][0x2cc], R2 ;  /* 0x0000b300251f7a24 */ /* 0x000fe200078e0202 */
[----:B------:R-:W-:Y:S01]  /*9aa0*/  IADD3 R39, R17, R3, RZ ;  /* 0x0000000311277210 */ /* 0x000fe20007ffe0ff */
[----:B------:R-:W-:Y:S01]  /*9ab0*/  IMAD R29, R37, c[0x0][0x28c], R36 ;  /* 0x0000a300251d7a24 */ /* 0x000fe200078e0224 */
[----:B------:R-:W-:Y:S01]  /*9ac0*/  IADD3 R33, R7, R33, RZ ;  /* 0x0000002107217210 */ /* 0x000fe20007ffe0ff */
[----:B------:R-:W-:Y:S01]  /*9ad0*/  IMAD.WIDE.U32 R10, R37, c[0x0][0x288], RZ ;  /* 0x0000a200250a7a25 */ /* 0x000fe200078e00ff */
[----:B------:R-:W-:-:S04]  /*9ae0*/  IADD3 R31, R9, R31, RZ ;  /* 0x0000001f091f7210 */ /* 0x000fc80007ffe0ff */
[----:B------:R-:W-:Y:S02]  /*9af0*/  IADD3 R29, R11, R29, RZ ;  /* 0x0000001d0b1d7210 */ /* 0x000fe40007ffe0ff */
.L_x_9740:
        /* <DEDUP_REMOVED lines=27> */
[----:B-----5:R-:W-:-:S02]  /*9cb0*/  IMAD R35, R21, c[0x0][0x2b4], R20 ;  /* 0x0000ad0015237a24 */ /* 0x020fc400078e0214 */
        /* <DEDUP_REMOVED lines=36> */
.L_x_9741:
        /* <DEDUP_REMOVED lines=16> */
.L_x_14706:


//--------------------- .text._Z25selective_scan_bwd_kernelI32Selective_Scan_bwd_kernel_traitsILi32ELi16ELb1ELb0ELb0ELb1ELb1EN3c108BFloat16ENS1_7complexIfEEEEv12SSMParamsBwd --------------------------
	.section	.text._Z25selective_scan_bwd_kernelI32Selective_Scan_bwd_kernel_traitsILi32ELi16ELb1ELb0ELb0ELb1ELb1EN3c108BFloat16ENS1_7complexIfEEEEv12SSMParamsBwd,"ax",@progbits
	.sectioninfo	@"SHI_REGISTERS=230"
	.align	128
        .global         _Z25selective_scan_bwd_kernelI32Selective_Scan_bwd_kernel_traitsILi32ELi16ELb1ELb0ELb0ELb1ELb1EN3c108BFloat16ENS1_7complexIfEEEEv12SSMParamsBwd
        .type           _Z25selective_scan_bwd_kernelI32Selective_Scan_bwd_kernel_traitsILi32ELi16ELb1ELb0ELb0ELb1ELb1EN3c108BFloat16ENS1_7complexIfEEEEv12SSMParamsBwd,@function
        .size           _Z25selective_scan_bwd_kernelI32Selective_Scan_bwd_kernel_traitsILi32ELi16ELb1ELb0ELb0ELb1ELb1EN3c108BFloat16ENS1_7complexIfEEEEv12SSMParamsBwd,(.L_x_14707 - _Z25selective_scan_bwd_kernelI32Selective_Scan_bwd_kernel_traitsILi32ELi16ELb1ELb0ELb0ELb1ELb1EN3c108BFloat16ENS1_7complexIfEEEEv12SSMParamsBwd)
        .other          _Z25selective_scan_bwd_kernelI32Selective_Scan_bwd_kernel_traitsILi32ELi16ELb1ELb0ELb0ELb1ELb1EN3c108BFloat16ENS1_7complexIfEEEEv12SSMParamsBwd,@"STO_CUDA_ENTRY STV_DEFAULT"
_Z25selective_scan_bwd_kernelI32Selective_Scan_bwd_kernel_traitsILi32ELi16ELb1ELb0ELb0ELb1ELb1EN3c108BFloat16ENS1_7complexIfEEEEv12SSMParamsBwd:
.text._Z25selective_scan_bwd_kernelI32Selective_Scan_bwd_kernel_traitsILi32ELi16ELb1ELb0ELb0ELb1ELb1EN3c108BFloat16ENS1_7complexIfEEEEv12SSMParamsBwd:
        /* <DEDUP_REMOVED lines=13> */
[----:B------:R-:W-:Y:S01]  /*00d0*/  MOV R14, c[0x0][0x174] ;  /* 0x00005d00000e7a02 */ /* 0x000fe20000000f00 */
[----:B------:R-:W-:-:S10]  /*00e0*/  IMAD R13, R47, c[0x0][0x1d8], RZ ;  /* 0x000076002f0d7a24 */ /* 0x000fd400078e02ff */
        /* <DEDUP_REMOVED lines=9> */
[----:B------:R-:W-:Y:S01]  /*0180*/  HFMA2.MMA R49, -RZ, RZ, 0, 0 ;  /* 0x00000000ff317435 */ /* 0x000fe200000001ff */
[----:B------:R-:W-:Y:S01]  /*0190*/  IMAD R9, R43, c[0x0][0x1d4], R8 ;  /* 0x000075002b097a24 */ /* 0x000fe200078e0208 */
[----:B------:R-:W-:Y:S01]  /*01a0*/  MOV R39, RZ ;  /* 0x000000ff00277202 */ /* 0x000fe20000000f00 */
[----:B------:R-:W-:-:S02]  /*01b0*/  IMAD R8, R41, c[0x0][0x1e0], RZ ;  /* 0x0000780029087a24 */ /* 0x000fc400078e02ff */
[----:B0-----:R-:W-:Y:S01]  /*01c0*/  IMAD.WIDE.U32 R4, R43, c[0x0][0x1e0], RZ ;  /* 0x000078002b047a25 */ /* 0x001fe200078e00ff */
[----:B------:R-:W-:Y:S02]  /*01d0*/  IADD3 R3, R3, R9, RZ ;  /* 0x0000000903037210 */ /* 0x000fe40007ffe0ff */
[----:B------:R-:W-:Y:S01]  /*01e0*/  LEA R9, R14, 0xfffffe00, 0x9 ;  /* 0xfffffe000e097811 */ /* 0x000fe200078e48ff */
[----:B------:R-:W-:Y:S02]  /*01f0*/  IMAD R15, R43, c[0x0][0x1e4], R8 ;  /* 0x000079002b0f7a24 */ /* 0x000fe400078e0208 */
[----:B------:R-:W-:Y:S01]  /*0200*/  IMAD.WIDE.U32 R2, R48, c[0x0][0x1d8], R2 ;  /* 0x0000760030027a25 */ /* 0x000fe200078e0002 */
[----:B------:R-:W-:Y:S02]  /*0210*/  SHF.R.S32.HI R11, RZ, 0x1f, R9 ;  /* 0x0000001fff0b7819 */ /* 0x000fe40000011409 */
[----:B------:R-:W-:Y:S01]  /*0220*/  IADD3 R5, R5, R15, RZ ;  /* 0x0000000f05057210 */ /* 0x000fe20007ffe0ff */
[----:B-1----:R-:W-:Y:S01]  /*0230*/  IMAD.WIDE.U32 R6, R43, c[0x0][0x278], RZ ;  /* 0x00009e002b067a25 */ /* 0x002fe200078e00ff */
[----:B------:R-:W-:-:S03]  /*0240*/  IADD3 R12, P1, R9, R2, RZ ;  /* 0x00000002090c7210 */ /* 0x000fc60007f3e0ff */
[----:B------:R-:W-:Y:S01]  /*0250*/  IMAD R17, R43, c[0x0][0x27c], R10 ;  /* 0x00009f002b117a24 */ /* 0x000fe200078e020a */
[----:B------:R-:W-:Y:S01]  /*0260*/  LEA R10, P2, R12, c[0x0][0x240], 0x1 ;  /* 0x000090000c0a7a11 */ /* 0x000fe200078408ff */
[C---:B------:R-:W-:Y:S02]  /*0270*/  IMAD R13, R48.reuse, c[0x0][0x1dc], R13 ;  /* 0x00007700300d7a24 */ /* 0x040fe400078e020d */
[----:B------:R-:W-:Y:S01]  /*0280*/  IMAD R15, R47, c[0x0][0x1e8], RZ ;  /* 0x00007a002f0f7a24 */ /* 0x000fe200078e02ff */
[----:B------:R-:W-:Y:S01]  /*0290*/  IADD3 R7, R7, R17, RZ ;  /* 0x0000001107077210 */ /* 0x000fe20007ffe0ff */
[----:B------:R-:W-:Y:S01]  /*02a0*/  IMAD R17, R47, c[0x0][0x280], RZ ;  /* 0x0000a0002f117a24 */ /* 0x000fe200078e02ff */
[----:B------:R-:W-:Y:S01]  /*02b0*/  IADD3.X R13, R11, R3, R13, P1, !PT ;  /* 0x000000030b0d7210 */ /* 0x000fe20000ffe40d */
[----:B------:R-:W-:Y:S01]  /*02c0*/  IMAD.WIDE.U32 R2, R48, c[0x0][0x1e8], R4 ;  /* 0x00007a0030027a25 */ /* 0x000fe200078e0004 */
[----:B------:R-:W-:-:S03]  /*02d0*/  ISETP.NE.U32.AND P1, PT, RZ, c[0x0][0x260], PT ;  /* 0x00009800ff007a0c */ /* 0x000fc60003f25070 */
[C---:B------:R-:W-:Y:S01]  /*02e0*/  IMAD.WIDE.U32 R4, R48.reuse, c[0x0][0x280], R6 ;  /* 0x0000a00030047a25 */ /* 0x040fe200078e0006 */
[C---:B------:R-:W-:Y:S02]  /*02f0*/  IADD3 R8, P3, R9.reuse, R2, RZ ;  /* 0x0000000209087210 */ /* 0x040fe40007f7e0ff */
[----:B------:R-:W-:Y:S01]  /*0300*/  ISETP.NE.AND.EX P1, PT, RZ, c[0x0][0x264], PT, P1 ;  /* 0x00009900ff007a0c */ /* 0x000fe20003f25310 */
[C---:B------:R-:W-:Y:S01]  /*0310*/  IMAD R15, R48.reuse, c[0x0][0x1ec], R15 ;  /* 0x00007b00300f7a24 */ /* 0x040fe200078e020f */
[----:B------:R-:W-:Y:S01]  /*0320*/  IADD3 R9, P5, R9, R4, RZ ;  /* 0x0000000409097210 */ /* 0x000fe20007fbe0ff */
[----:B------:R-:W-:Y:S02]  /*0330*/  IMAD R6, R48, c[0x0][0x284], R17 ;  /* 0x0000a10030067a24 */ /* 0x000fe400078e0211 */
[----:B------:R-:W-:Y:S01]  /*0340*/  CS2R R16, SRZ ;  /* 0x0000000000107805 */ /* 0x000fe2000001ff00 */
[C---:B------:R-:W-:Y:S02]  /*0350*/  IADD3.X R3, R11.reuse, R3, R15, P3, !PT ;  /* 0x000000030b037210 */ /* 0x040fe40001ffe40f */
[----:B------:R-:W-:-:S02]  /*0360*/  IADD3.X R6, R11, R5, R6, P5, !PT ;  /* 0x000000050b067210 */ /* 0x000fc40002ffe406 */
[----:B------:R-:W-:Y:S01]  /*0370*/  LEA.HI.X R11, R12, c[0x0][0x244], R13, 0x1, P2 ;  /* 0x000091000c0b7a11 */ /* 0x000fe200010f0c0d */
[----:B------:R-:W-:Y:S01]  /*0380*/  HFMA2.MMA R12, -RZ, RZ, 0, 0 ;  /* 0x00000000ff0c7435 */ /* 0x000fe200000001ff */
[----:B------:R-:W-:Y:S01]  /*0390*/  ISETP.NE.U32.AND P2, PT, RZ, c[0x0][0x328], PT ;  /* 0x0000ca00ff007a0c */ /* 0x000fe20003f45070 */
[----:B------:R-:W-:Y:S01]  /*03a0*/  @P1 IMAD R2, R43, c[0x0][0x164], R48 ;  /* 0x000059002b021a24 */ /* 0x000fe200078e0230 */
[----:B------:R-:W-:Y:S02]  /*03b0*/  ISETP.NE.U32.AND P3, PT, RZ, c[0x0][0x348], PT ;  /* 0x0000d200ff007a0c */ /* 0x000fe40003f65070 */
[----:B------:R-:W-:Y:S01]  /*03c0*/  ISETP.NE.AND.EX P2, PT, RZ, c[0x0][0x32c], PT, P2 ;  /* 0x0000cb00ff007a0c */ /* 0x000fe20003f45320 */
[----:B------:R-:W-:Y:S01]  /*03d0*/  @P1 IMAD R2, R2, c[0x0][0x174], RZ ;  /* 0x00005d0002021a24 */ /* 0x000fe200078e02ff */
[----:B------:R-:W-:Y:S02]  /*03e0*/  ISETP.NE.AND.EX P3, PT, RZ, c[0x0][0x34c], PT, P3 ;  /* 0x0000d300ff007a0c */ /* 0x000fe40003f65330 */
[----:B------:R-:W-:Y:S01]  /*03f0*/  LEA R7, P5, R8, c[0x0][0x248], 0x1 ;  /* 0x0000920008077a11 */ /* 0x000fe200078a08ff */
[----:B------:R-:W-:Y:S01]  /*0400*/  @P1 IMAD R2, R2, c[0x0][0x16c], RZ ;  /* 0x00005b0002021a24 */ /* 0x000fe200078e02ff */
[----:B------:R-:W-:-:S02]  /*0410*/  @P1 MOV R19, 0x10 ;  /* 0x0000001000131802 */ /* 0x000fc40000000f00 */
[----:B------:R-:W-:Y:S02]  /*0420*/  LEA.HI.X R8, R8, c[0x0][0x24c], R3, 0x1, P5 ;  /* 0x0000930008087a11 */ /* 0x000fe400028f0c03 */
[C---:B------:R-:W-:Y:S01]  /*0430*/  LEA R4, P6, R9.reuse, c[0x0][0x308], 0x1 ;  /* 0x0000c20009047a11 */ /* 0x040fe200078c08ff */
[----:B------:R-:W-:Y:S01]  /*0440*/  @P1 IMAD.WIDE R18, R2, R19, c[0x0][0x260] ;  /* 0x0000980002121625 */ /* 0x000fe200078e0213 */
[----:B------:R-:W-:Y:S01]  /*0450*/  MOV R3, RZ ;  /* 0x000000ff00037202 */ /* 0x000fe20000000f00 */
[----:B------:R-:W-:Y:S01]  /*0460*/  @!P1 CS2R R18, SRZ ;  /* 0x0000000000129805 */ /* 0x000fe2000001ff00 */
[----:B------:R-:W-:Y:S02]  /*0470*/  LEA.HI.X R5, R9, c[0x0][0x30c], R6, 0x1, P6 ;  /* 0x0000c30009057a11 */ /* 0x000fe400030f0c06 */
[----:B------:R-:W-:-:S04]  /*0480*/  @P3 LEA R12, P5, R48, c[0x0][0x348], 0x2 ;  /* 0x0000d200300c3a11 */ /* 0x000fc800078a10ff */
[C---:B------:R-:W-:Y:S02]  /*0490*/  @P3 LEA.HI.X R3, R48.reuse, c[0x0][0x34c], R47, 0x2, P5 ;  /* 0x0000d30030033a11 */ /* 0x040fe400028f142f */
[----:B------:R-:W-:Y:S01]  /*04a0*/  MOV R2, R12 ;  /* 0x0000000c00027202 */ /* 0x000fe20000000f00 */
[----:B--2---:R0:W1:Y:S01]  /*04b0*/  @P0 R2UR UR4, R0 ;  /* 0x00000000000403c2 */ /* 0x00406200000e0000 */
[----:B------:R-:W-:-:S04]  /*04c0*/  @P2 LEA R16, P0, R48, c[0x0][0x328], 0x2 ;  /* 0x0000ca0030102a11 */ /* 0x000fc800078010ff */
[----:B------:R-:W-:Y:S01]  /*04d0*/  @P2 LEA.HI.X R17, R48, c[0x0][0x32c], R47, 0x2, P0 ;  /* 0x0000cb0030112a11 */ /* 0x000fe200000f142f */
[----:B------:R-:W-:Y:S05]  /*04e0*/  @!P4 BRA `(.L_x_9742) ;  /* 0x0000a5900000c947 */ /* 0x000fea0003800000 */
[----:B------:R-:W2:Y:S01]  /*04f0*/  S2R R37, SR_TID.X ;  /* 0x0000000000257919 */ /* 0x000ea20000002100 */
[----:B------:R3:W4:Y:S01]  /*0500*/  R2UR UR15, R10 ;  /* 0x000000000a0f73c2 */ /* 0x00072200000e0000 */
[----:B------:R-:W-:Y:S02]  /*0510*/  MOV R33, c[0x0][0x174] ;  /* 0x00005d0000217a02 */ /* 0x000fe40000000f00 */
[----:B------:R-:W0:Y:S01]  /*0520*/  S2R R35, SR_LANEID ;  /* 0x0000000000237919 */ /* 0x000e220000000000 */
[----:B------:R-:W-:Y:S02]  /*0530*/  MOV R39, RZ ;  /* 0x000000ff00277202 */ /* 0x000fe40000000f00 */
[----:B------:R-:W-:Y:S02]  /*0540*/  MOV R49, RZ ;  /* 0x000000ff00317202 */ /* 0x000fe40000000f00 */
[----:B------:R3:W1:Y:S08]  /*0550*/  R2UR UR16, R11 ;  /* 0x000000000b1073c2 */ /* 0x00067000000e0000 */
[----:B------:R3:W0:Y:S02]  /*0560*/  R2UR UR8, R7 ;  /* 0x00000000070873c2 */ /* 0x00062400000e0000 */
[----:B0-2---:R-:W-:-:S06]  /*0570*/  SHF.L.U32 R0, R37, 0x1, RZ ;  /* 0x0000000125007819 */ /* 0x005fcc00000006ff */
[----:B------:R3:W0:Y:S01]  /*0580*/  R2UR UR9, R8 ;  /* 0x00000000080973c2 */ /* 0x00062200000e0000 */
[----:B------:R-:W-:Y:S02]  /*0590*/  LOP3.LUT R31, R37, 0x1f, RZ, 0xc0, !PT ;  /* 0x0000001f251f7812 */ /* 0x000fe400078ec0ff */
[----:B------:R-:W-:-:S04]  /*05a0*/  LOP3.LUT R0, R0, 0xffffffc0, RZ, 0xc0, !PT ;  /* 0xffffffc000007812 */ /* 0x000fc800078ec0ff */
[----:B------:R-:W-:Y:S01]  /*05b0*/  LOP3.LUT R83, R0, 0x1f, R37, 0xf8, !PT ;  /* 0x0000001f00537812 */ /* 0x000fe200078ef825 */
[----:B------:R3:W2:Y:S08]  /*05c0*/  R2UR UR7, R4 ;  /* 0x00000000040773c2 */ /* 0x0006b000000e0000 */
[----:B-1--4-:R3:W0:Y:S02]  /*05d0*/  R2UR UR14, R5 ;  /* 0x00000000050e73c2 */ /* 0x01262400000e0000 */
.L_x_9792:
[----:B------:R-:W-:Y:S01]  /*05e0*/  BAR.SYNC.DEFER_BLOCKING 0x0 ;  /* 0x0000000000007b1d */ /* 0x000fe20000010000 */
[----:B------:R-:W-:-:S02]  /*05f0*/  MOV R12, UR15 ;  /* 0x0000000f000c7c02 */ /* 0x000fc40008000f00 */
[----:B------:R-:W-:-:S05]  /*0600*/  MOV R13, UR16 ;  /* 0x00000010000d7c02 */ /* 0x000fca0008000f00 */
[----:B------:R-:W-:-:S05]  /*0610*/  IMAD.WIDE R12, R83, 0x10, R12 ;  /* 0x00000010530c7825 */ /* 0x000fca00078e020c */
[----:B------:R-:W4:Y:S04]  /*0620*/  LDG.E.128 R24, [R12.64] ;  /* 0x0000000c0c187981 */ /* 0x000f28000c1e1d00 */
[----:B0--3--:R-:W3:Y:S01]  /*0630*/  LDG.E.128 R52, [R12.64+0x200] ;  /* 0x0002000c0c347981 */ /* 0x009ee2000c1e1d00 */
[----:B------:R-:W-:Y:S01]  /*0640*/  SHF.L.U32 R29, R35, 0x5, RZ ;  /* 0x00000005231d7819 */ /* 0x000fe200000006ff */
[----:B------:R-:W-:-:S10]  /*0650*/  HFMA2.MMA R20, -RZ, RZ, 0, 9.5367431640625e-07 ;  /* 0x00000010ff147435 */ /* 0x000fd400000001ff */
[----:B0-----:R-:W-:Y:S01]  /*0660*/  IMAD.WIDE R20, R83, R20, UR8 ;  /* 0x0000000853147e25 */ /* 0x001fe2000f8e0214 */
[----:B----4-:R-:W-:Y:S04]  /*0670*/  STS.128 [R35.X16], R24 ;  /* 0x0000001823007388 */ /* 0x010fe8000000cc00 */
[----:B---3--:R-:W-:Y:S01]  /*0680*/  STS.128 [R35.X16+0x200], R52 ;  /* 0x0002003423007388 */ /* 0x008fe2000000cc00 */
[----:B------:R-:W-:-:S06]  /*0690*/  NOP ;  /* 0x0000000000007918 */ /* 0x000fcc0000000000 */
[----:B------:R-:W-:Y:S04]  /*06a0*/  LDS.128 R8, [R29] ;  /* 0x000000001d087984 */ /* 0x000fe80000000c00 */
[----:B------:R-:W-:Y:S04]  /*06b0*/  LDS.128 R4, [R29+0x10] ;  /* 0x000010001d047984 */ /* 0x000fe80000000c00 */
[----:B------:R-:W-:Y:S06]  /*06c0*/  BAR.SYNC.DEFER_BLOCKING 0x0 ;  /* 0x0000000000007b1d */ /* 0x000fec0000010000 */
[----:B------:R-:W3:Y:S04]  /*06d0*/  LDG.E.128 R56, [R20.64] ;  /* 0x0000000c14387981 */ /* 0x000ee8000c1e1d00 */
[----:B------:R-:W4:Y:S01]  /*06e0*/  LDG.E.128 R60, [R20.64+0x200] ;  /* 0x0002000c143c7981 */ /* 0x000f22000c1e1d00 */
[----:B--2---:R-:W-:-:S02]  /*06f0*/  MOV R22, UR7 ;  /* 0x0000000700167c02 */ /* 0x004fc40008000f00 */
[----:B------:R-:W-:-:S05]  /*0700*/  MOV R23, UR14 ;  /* 0x0000000e00177c02 */ /* 0x000fca0008000f00 */
[----:B------:R-:W-:Y:S01]  /*0710*/  IMAD.WIDE R22, R83, 0x10, R22 ;  /* 0x0000001053167825 */ /* 0x000fe200078e0216 */
[----:B---3--:R-:W-:Y:S04]  /*0720*/  STS.128 [R35.X16], R56 ;  /* 0x0000003823007388 */ /* 0x008fe8000000cc00 */
[----:B----4-:R-:W-:Y:S01]  /*0730*/  STS.128 [R35.X16+0x200], R60 ;  /* 0x0002003c23007388 */ /* 0x010fe2000000cc00 */
[----:B------:R-:W-:-:S06]  /*0740*/  NOP ;  /* 0x0000000000007918 */ /* 0x000fcc0000000000 */
[----:B------:R-:W0:Y:S04]  /*0750*/  LDS.128 R52, [R29] ;  /* 0x000000001d347984 */ /* 0x000e280000000c00 */
[----:B------:R1:W2:Y:S04]  /*0760*/  LDS.128 R12, [R29+0x10] ;  /* 0x000010001d0c7984 */ /* 0x0002a80000000c00 */
        /* <DEDUP_REMOVED lines=10> */
[----:B------:R-:W-:Y:S01]  /*0810*/  FADD.FTZ R46, R46, UR4 ;  /* 0x000000042e2e7e21 */ /* 0x000fe20008010000 */
[----:B------:R-:W-:Y:S01]  /*0820*/  PRMT R42, RZ, 0x5410, R53 ;  /* 0x00005410ff2a7816 */ /* 0x000fe20000000035 */
[----:B------:R-:W-:Y:S01]  /*0830*/  IMAD.WIDE.U32 R20, R43, c[0x0][0x1f0], R64 ;  /* 0x00007c002b147a25 */ /* 0x000fe200078e0040 */
[----:B------:R-:W-:Y:S02]  /*0840*/  PRMT R40, RZ, 0x7610, R53 ;  /* 0x00007610ff287816 */ /* 0x000fe40000000035 */
[----:B------:R-:W-:Y:S01]  /*0850*/  FSETP.GTU.FTZ.AND P2, PT, R46, 20, PT ;  /* 0x41a000002e00780b */ /* 0x000fe20003f5c000 */
[----:B------:R-:W-:Y:S01]  /*0860*/  FADD.FTZ R44, R44, UR4 ;  /* 0x000000042c2c7e21 */ /* 0x000fe20008010000 */
[----:B------:R-:W-:Y:S01]  /*0870*/  IADD3 R21, R21, R25, RZ ;  /* 0x0000001915157210 */ /* 0x000fe20007ffe0ff */
[----:B------:R-:W-:Y:S01]  /*0880*/  IMAD R25, R47, c[0x0][0x1f8], RZ ;  /* 0x00007e002f197a24 */ /* 0x000fe200078e02ff */
[--C-:B------:R-:W-:Y:S01]  /*0890*/  PRMT R38, RZ, 0x5410, R54.reuse ;  /* 0x00005410ff267816 */ /* 0x100fe20000000036 */
[----:B------:R-:W-:Y:S01]  /*08a0*/  FADD.FTZ R42, R42, UR4 ;  /* 0x000000042a2a7e21 */ /* 0x000fe20008010000 */
[----:B------:R-:W-:Y:S01]  /*08b0*/  PRMT R36, RZ, 0x7610, R54 ;  /* 0x00007610ff247816 */ /* 0x000fe20000000036 */
[----:B------:R-:W-:Y:S01]  /*08c0*/  IMAD.WIDE.U32 R26, R48, c[0x0][0x1f8], R20 ;  /* 0x00007e00301a7a25 */ /* 0x000fe200078e0014 */
[----:B------:R-:W-:-:S02]  /*08d0*/  PRMT R34, RZ, 0x5410, R55 ;  /* 0x00005410ff227816 */ /* 0x000fc40000000037 */
[----:B------:R-:W-:Y:S01]  /*08e0*/  PRMT R32, RZ, 0x7610, R55 ;  /* 0x00007610ff207816 */ /* 0x000fe20000000037 */
[----:B------:R-:W-:Y:S01]  /*08f0*/  IMAD R25, R48, c[0x0][0x1fc], R25 ;  /* 0x00007f0030197a24 */ /* 0x000fe200078e0219 */
[----:B------:R-:W-:Y:S01]  /*0900*/  LEA R24, P0, R26, c[0x0][0x268], 0x1 ;  /* 0x00009a001a187a11 */ /* 0x000fe200078008ff */
[----:B------:R-:W-:Y:S01]  /*0910*/  FADD.FTZ R40, R40, UR4 ;  /* 0x0000000428287e21 */ /* 0x000fe20008010000 */
[----:B------:R-:W-:Y:S01]  /*0920*/  FSETP.GTU.FTZ.AND P3, PT, R44, 20, PT ;  /* 0x41a000002c00780b */ /* 0x000fe20003f7c000 */
[----:B------:R-:W-:Y:S01]  /*0930*/  FADD.FTZ R38, R38, UR4 ;  /* 0x0000000426267e21 */ /* 0x000fe20008010000 */
[----:B------:R-:W-:Y:S01]  /*0940*/  IADD3 R25, R27, R25, RZ ;  /* 0x000000191b197210 */ /* 0x000fe20007ffe0ff */
[----:B------:R-:W-:Y:S01]  /*0950*/  FADD.FTZ R36, R36, UR4 ;  /* 0x0000000424247e21 */ /* 0x000fe20008010000 */
[----:B------:R-:W-:Y:S01]  /*0960*/  FSETP.GTU.FTZ.AND P4, PT, R42, 20, PT ;  /* 0x41a000002a00780b */ /* 0x000fe20003f9c000 */
[----:B------:R-:W-:Y:S01]  /*0970*/  FADD.FTZ R34, R34, UR4 ;  /* 0x0000000422227e21 */ /* 0x000fe20008010000 */
[----:B------:R-:W-:Y:S01]  /*0980*/  LEA.HI.X R25, R26, c[0x0][0x26c], R25, 0x1, P0 ;  /* 0x00009b001a197a11 */ /* 0x000fe200000f0c19 */
[----:B------:R-:W-:Y:S01]  /*0990*/  FADD.FTZ R32, R32, UR4 ;  /* 0x0000000420207e21 */ /* 0x000fe20008010000 */
[----:B------:R-:W-:-:S02]  /*09a0*/  FSETP.GTU.FTZ.AND P5, PT, R40, 20, PT ;  /* 0x41a000002800780b */ /* 0x000fc40003fbc000 */
[----:B------:R-:W-:Y:S02]  /*09b0*/  FSETP.GTU.FTZ.AND P6, PT, R38, 20, PT ;  /* 0x41a000002600780b */ /* 0x000fe40003fdc000 */
[----:B------:R-:W-:Y:S02]  /*09c0*/  FSETP.GTU.FTZ.AND P0, PT, R36, 20, PT ;  /* 0x41a000002400780b */ /* 0x000fe40003f1c000 */
[----:B------:R-:W-:Y:S01]  /*09d0*/  FSETP.GTU.FTZ.AND P1, PT, R34, 20, PT ;  /* 0x41a000002200780b */ /* 0x000fe20003f3c000 */
[----:B---3--:R1:W-:Y:S04]  /*09e0*/  STS.128 [R35.X16], R72 ;  /* 0x0000004823007388 */ /* 0x0083e8000000cc00 */
[----:B----4-:R1:W-:Y:S01]  /*09f0*/  STS.128 [R35.X16+0x200], R76 ;  /* 0x0002004c23007388 */ /* 0x0103e2000000cc00 */
[----:B------:R-:W-:-:S06]  /*0a00*/  NOP ;  /* 0x0000000000007918 */ /* 0x000fcc0000000000 */
[----:B------:R1:W0:Y:S04]  /*0a10*/  LDS.128 R68, [R29] ;  /* 0x000000001d447984 */ /* 0x0002280000000c00 */
[----:B------:R1:W3:Y:S01]  /*0a20*/  LDS.128 R20, [R29+0x10] ;  /* 0x000010001d147984 */ /* 0x0002e20000000c00 */
[----:B------:R-:W-:Y:S05]  /*0a30*/  @P2 BRA `(.L_x_9744) ;  /* 0x000001f000002947 */ /* 0x000fea0003800000 */
[----:B--2---:R-:W-:Y:S01]  /*0a40*/  FMUL.FTZ R46, R46, 1.4426950216293334961 ;  /* 0x3fb8aa3b2e2e7820 */ /* 0x004fe20000410000 */
        /* <DEDUP_REMOVED lines=30> */
.L_x_9744:
[----:B--2---:R-:W-:Y:S05]  /*0c30*/  BSYNC B0 ;  /* 0x0000000000007941 */ /* 0x004fea0003800000 */
.L_x_9743:
        /* <DEDUP_REMOVED lines=36> */
.L_x_9746:
[----:B------:R-:W-:Y:S05]  /*0e80*/  BSYNC B0 ;  /* 0x0000000000007941 */ /* 0x000fea0003800000 */
.L_x_9745:
        /* <DEDUP_REMOVED lines=36> */
.L_x_9748:
[----:B------:R-:W-:Y:S05]  /*10d0*/  BSYNC B0 ;  /* 0x0000000000007941 */ /* 0x000fea0003800000 */
.L_x_9747:
        /* <DEDUP_REMOVED lines=36> */
.L_x_9750:
[----:B------:R-:W-:Y:S05]  /*1320*/  BSYNC B0 ;  /* 0x0000000000007941 */ /* 0x000fea0003800000 */
.L_x_9749:
        /* <DEDUP_REMOVED lines=36> */
.L_x_9752:
[----:B------:R-:W-:Y:S05]  /*1570*/  BSYNC B0 ;  /* 0x0000000000007941 */ /* 0x000fea0003800000 */
.L_x_9751:
        /* <DEDUP_REMOVED lines=36> */
.L_x_9754:
[----:B------:R-:W-:Y:S05]  /*17c0*/  BSYNC B0 ;  /* 0x0000000000007941 */ /* 0x000fea0003800000 */
.L_x_9753:
        /* <DEDUP_REMOVED lines=36> */
.L_x_9756:
[----:B------:R-:W-:Y:S05]  /*1a10*/  BSYNC B0 ;  /* 0x0000000000007941 */ /* 0x000fea0003800000 */
.L_x_9755:
        /* <DEDUP_REMOVED lines=36> */
.L_x_9758:
[----:B------:R-:W-:Y:S05]  /*1c60*/  BSYNC B0 ;  /* 0x0000000000007941 */ /* 0x000fea0003800000 */
.L_x_9757:
        /* <DEDUP_REMOVED lines=36> */
.L_x_9760:
[----:B------:R-:W-:Y:S05]  /*1eb0*/  BSYNC B0 ;  /* 0x0000000000007941 */ /* 0x000fea0003800000 */
.L_x_9759:
        /* <DEDUP_REMOVED lines=35> */
.L_x_9762:
[----:B------:R-:W-:Y:S05]  /*20f0*/  BSYNC B0 ;  /* 0x0000000000007941 */ /* 0x000fea0003800000 */
.L_x_9761:
        /* <DEDUP_REMOVED lines=33> */
.L_x_9764:
[----:B------:R-:W-:Y:S05]  /*2310*/  BSYNC B0 ;  /* 0x0000000000007941 */ /* 0x000fea0003800000 */
.L_x_9763:
        /* <DEDUP_REMOVED lines=33> */
.L_x_9766:
[----:B------:R-:W-:Y:S05]  /*2530*/  BSYNC B0 ;  /* 0x0000000000007941 */ /* 0x000fea0003800000 */
.L_x_9765:
        /* <DEDUP_REMOVED lines=33> */
.L_x_9768:
[----:B------:R-:W-:Y:S05]  /*2750*/  BSYNC B0 ;  /* 0x0000000000007941 */ /* 0x000fea0003800000 */
.L_x_9767:
        /* <DEDUP_REMOVED lines=33> */
.L_x_9770:
[----:B------:R-:W-:Y:S05]  /*2970*/  BSYNC B0 ;  /* 0x0000000000007941 */ /* 0x000fea0003800000 */
.L_x_9769:
        /* <DEDUP_REMOVED lines=33> */
.L_x_9772:
[----:B------:R-:W-:Y:S05]  /*2b90*/  BSYNC B0 ;  /* 0x0000000000007941 */ /* 0x000fea0003800000 */
.L_x_9771:
        /* <DEDUP_REMOVED lines=33> */
.L_x_9774:
[----:B------:R-:W-:Y:S05]  /*2db0*/  BSYNC B0 ;  /* 0x0000000000007941 */ /* 0x000fea0003800000 */
.L_x_9773:
[----:B------:R-:W-:Y:S06]  /*2dc0*/  BAR.SYNC.DEFER_BLOCKING 0x0 ;  /* 0x0000000000007b1d */ /* 0x000fec0000010000 */
[----:B-1----:R-:W2:Y:S04]  /*2dd0*/  LDG.E.128 R76, [R24.64] ;  /* 0x0000000c184c7981 */ /* 0x002ea8000c1e1d00 */
[----:B------:R-:W4:Y:S01]  /*2de0*/  LDG.E.128 R84, [R24.64+0x200] ;  /* 0x0002000c18547981 */ /* 0x000f22000c1e1d00 */
        /* <DEDUP_REMOVED lines=14> */
[----:B------:R-:W1:Y:S04]  /*2ed0*/  LDS.128 R72, [R29] ;  /* 0x000000001d487984 */ /* 0x000e680000000c00 */
[----:B------:R-:W2:Y:S04]  /*2ee0*/  LDS.128 R12, [R29+0x10] ;  /* 0x000010001d0c7984 */ /* 0x000ea80000000c00 */
[----:B------:R-:W-:Y:S06]  /*2ef0*/  BAR.SYNC.DEFER_BLOCKING 0x0 ;  /* 0x0000000000007b1d */ /* 0x000fec0000010000 */
[----:B---3--:R4:W3:Y:S04]  /*2f00*/  LDG.E.128 R60, [R66.64+0x200] ;  /* 0x0002000c423c7981 */ /* 0x0088e8000c1e1d00 */
[----:B------:R4:W3:Y:S01]  /*2f10*/  LDG.E.128 R24, [R66.64] ;  /* 0x0000000c42187981 */ /* 0x0008e2000c1e1d00 */
[----:B-1----:R-:W-:-:S02]  /*2f20*/  PRMT R76, RZ, 0x5410, R72 ;  /* 0x00005410ff4c7816 */ /* 0x002fc40000000048 */
[----:B------:R-:W-:Y:S02]  /*2f30*/  PRMT R84, RZ, 0x7610, R73 ;  /* 0x00007610ff547816 */ /* 0x000fe40000000049 */
[----:B------:R-:W-:Y:S01]  /*2f40*/  PRMT R80, RZ, 0x7610, R72 ;  /* 0x00007610ff507816 */ /* 0x000fe20000000048 */
[----:B------:R-:W-:Y:S01]  /*2f50*/  FMUL.FTZ R51, R76, -1.4426950216293334961 ;  /* 0xbfb8aa3b4c337820 */ /* 0x000fe20000410000 */
[----:B------:R-:W-:Y:S01]  /*2f60*/  PRMT R95, RZ, 0x7610, R75 ;  /* 0x00007610ff5f7816 */ /* 0x000fe2000000004b */
[----:B------:R-:W-:Y:S01]  /*2f70*/  FMUL.FTZ R57, R84, -1.4426950216293334961 ;  /* 0xbfb8aa3b54397820 */ /* 0x000fe20000410000 */
[----:B------:R-:W-:Y:S01]  /*2f80*/  PRMT R88, RZ, 0x7610, R74 ;  /* 0x00007610ff587816 */ /* 0x000fe2000000004a */
[----:B------:R-:W1:Y:S01]  /*2f90*/  MUFU.EX2 R59, R51 ;  /* 0x00000033003b7308 */ /* 0x000e620000000800 */
[----:B------:R-:W-:Y:S01]  /*2fa0*/  FMUL.FTZ R53, R80, -1.4426950216293334961 ;  /* 0xbfb8aa3b50357820 */ /* 0x000fe20000410000 */
[----:B------:R-:W-:-:S06]  /*2fb0*/  PRMT R81, RZ, 0x5410, R73 ;  /* 0x00005410ff517816 */ /* 0x000fcc0000000049 */
[----:B------:R0:W-:Y:S01]  /*2fc0*/  MUFU.EX2 R85, R57 ;  /* 0x0000003900557308 */ /* 0x0001e20000000800 */
[----:B------:R-:W-:Y:S01]  /*2fd0*/  PRMT R86, RZ, 0x5410, R74 ;  /* 0x00005410ff567816 */ /* 0x000fe2000000004a */
[----:B------:R-:W-:Y:S02]  /*2fe0*/  FMUL.FTZ R55, R81, -1.4426950216293334961 ;  /* 0xbfb8aa3b51377820 */ /* 0x000fe40000410000 */
[----:B0-----:R-:W-:-:S04]  /*2ff0*/  FMUL.FTZ R57, R95, -1.4426950216293334961 ;  /* 0xbfb8aa3b5f397820 */ /* 0x001fc80000410000 */
[----:B------:R0:W1:Y:S01]  /*3000*/  MUFU.EX2 R77, R53 ;  /* 0x00000035004d7308 */ /* 0x0000620000000800 */
[----:B------:R-:W-:Y:S01]  /*3010*/  FMUL.FTZ R51, R86, -1.4426950216293334961 ;  /* 0xbfb8aa3b56337820 */ /* 0x000fe20000410000 */
[----:B--2---:R-:W-:-:S06]  /*3020*/  PRMT R72, RZ, 0x5410, R12 ;  /* 0x00005410ff487816 */ /* 0x004fcc000000000c */
[----:B------:R2:W-:Y:S01]  /*3030*/  MUFU.EX2 R104, R57 ;  /* 0x0000003900687308 */ /* 0x0005e20000000800 */
[----:B0-----:R-:W-:Y:S01]  /*3040*/  FMUL.FTZ R53, R88, -1.4426950216293334961 ;  /* 0xbfb8aa3b58357820 */ /* 0x001fe20000410000 */
[----:B--2---:R-:W-:-:S06]  /*3050*/  PRMT R57, RZ, 0x5410, R13 ;  /* 0x00005410ff397816 */ /* 0x004fcc000000000d */
[----:B------:R0:W-:Y:S01]  /*3060*/  MUFU.EX2 R89, R53 ;  /* 0x0000003500597308 */ /* 0x0001e20000000800 */
[----:B------:R-:W-:Y:S01]  /*3070*/  PRMT R90, RZ, 0x5410, R75 ;  /* 0x00005410ff5a7816 */ /* 0x000fe2000000004b */
[----:B-1----:R-:W-:-:S06]  /*3080*/  FADD.FTZ R59, R59, 1 ;  /* 0x3f8000003b3b7421 */ /* 0x002fcc0000010000 */
[----:B------:R1:W2:Y:S01]  /*3090*/  MUFU.EX2 R82, R55 ;  /* 0x0000003700527308 */ /* 0x0002a20000000800 */
[----:B0-----:R-:W-:Y:S01]  /*30a0*/  FMUL.FTZ R53, R57, -1.4426950216293334961 ;  /* 0xbfb8aa3b39357820 */ /* 0x001fe20000410000 */
[----:B------:R-:W-:-:S06]  /*30b0*/  PRMT R73, RZ, 0x7610, R12 ;  /* 0x00007610ff497816 */ /* 0x000fcc000000000c */
[----:B------:R0:W-:Y:S01]  /*30c0*/  MUFU.EX2 R87, R51 ;  /* 0x0000003300577308 */ /* 0x0001e20000000800 */
[----:B-1----:R-:W-:-:S07]  /*30d0*/  FMUL.FTZ R55, R90, -1.4426950216293334961 ;  /* 0xbfb8aa3b5a377820 */ /* 0x002fce0000410000 */
[----:B------:R1:W-:Y:S01]  /*30e0*/  MUFU.EX2 R118, R53 ;  /* 0x0000003500767308 */ /* 0x0003e20000000800 */
[----:B0-----:R-:W-:Y:S02]  /*30f0*/  FMUL.FTZ R51, R72, -1.4426950216293334961 ;  /* 0xbfb8aa3b48337820 */ /* 0x001fe40000410000 */
[----:B------:R-:W-:Y:S01]  /*3100*/  FADD.FTZ R77, R77, 1 ;  /* 0x3f8000004d4d7421 */ /* 0x000fe20000010000 */
[----:B-1----:R-:W-:-:S04]  /*3110*/  PRMT R53, RZ, 0x5410, R14 ;  /* 0x00005410ff357816 */ /* 0x002fc8000000000e */
[----:B------:R0:W-:Y:S01]  /*3120*/  MUFU.EX2 R108, R51 ;  /* 0x00000033006c7308 */ /* 0x0001e20000000800 */
[----:B------:R-:W-:-:S07]  /*3130*/  FMUL.FTZ R12, R73, -1.4426950216293334961 ;  /* 0xbfb8aa3b490c7820 */ /* 0x000fce0000410000 */
[----:B------:R-:W1:Y:S01]  /*3140*/  MUFU.RCP R105, R59 ;  /* 0x0000003b00697308 */ /* 0x000e620000001000 */
[----:B0-----:R-:W-:Y:S02]  /*3150*/  FMUL.FTZ R51, R53, -1.4426950216293334961 ;  /* 0xbfb8aa3b35337820 */ /* 0x001fe40000410000 */
[----:B--2---:R-:W-:-:S05]  /*3160*/  FADD.FTZ R82, R82, 1 ;  /* 0x3f80000052527421 */ /* 0x004fca0000010000 */
[----:B------:R0:W-:Y:S01]  /*3170*/  MUFU.EX2 R93, R55 ;  /* 0x00000037005d7308 */ /* 0x0001e20000000800 */
[--C-:B------:R-:W-:Y:S02]  /*3180*/  PRMT R101, RZ, 0x5410, R71.reuse ;  /* 0x00005410ff657816 */ /* 0x100fe40000000047 */
[----:B------:R-:W-:-:S05]  /*3190*/  PRMT R103, RZ, 0x7610, R71 ;  /* 0x00007610ff677816 */ /* 0x000fca0000000047 */
[----:B------:R2:W-:Y:S01]  /*31a0*/  MUFU.EX2 R125, R51 ;  /* 0x00000033007d7308 */ /* 0x0005e20000000800 */
[----:B0-----:R-:W-:-:S07]  /*31b0*/  PRMT R55, RZ, 0x7610, R13 ;  /* 0x00007610ff377816 */ /* 0x001fce000000000d */
[----:B------:R-:W0:Y:S01]  /*31c0*/  MUFU.RCP R109, R77 ;  /* 0x0000004d006d7308 */ /* 0x000e220000001000 */
[----:B--2---:R-:W-:Y:S01]  /*31d0*/  PRMT R51, RZ, 0x7610, R14 ;  /* 0x00007610ff337816 */ /* 0x004fe2000000000e */
[----:B------:R-:W-:Y:S01]  /*31e0*/  FMUL.FTZ R13, R55, -1.4426950216293334961 ;  /* 0xbfb8aa3b370d7820 */ /* 0x000fe20000410000 */
[----:B------:R-:W-:-:S05]  /*31f0*/  PRMT R71, RZ, 0x5410, R15 ;  /* 0x00005410ff477816 */ /* 0x000fca000000000f */
[----:B------:R2:W-:Y:S01]  /*3200*/  MUFU.EX2 R110, R12 ;  /* 0x0000000c006e7308 */ /* 0x0005e20000000800 */
[----:B------:R-:W-:-:S07]  /*3210*/  PRMT R91, RZ, 0x5410, R68 ;  /* 0x00005410ff5b7816 */ /* 0x000fce0000000044 */
[----:B------:R-:W0:Y:S01]  /*3220*/  MUFU.RCP R114, R82 ;  /* 0x0000005200727308 */ /* 0x000e220000001000 */
[----:B--2---:R-:W-:Y:S02]  /*3230*/  FMUL.FTZ R12, R51, -1.4426950216293334961 ;  /* 0xbfb8aa3b330c7820 */ /* 0x004fe40000410000 */
[----:B-1----:R-:W-:Y:S02]  /*3240*/  FMUL.FTZ R74, R76, R105 ;  /* 0x000000694c4a7220 */ /* 0x002fe40000410000 */
[----:B------:R-:W-:-:S03]  /*3250*/  FADD.FTZ R85, R85, 1 ;  /* 0x3f80000055557421 */ /* 0x000fc60000010000 */
[----:B------:R1:W-:Y:S01]  /*3260*/  MUFU.EX2 R123, R13 ;  /* 0x0000000d007b7308 */ /* 0x0003e20000000800 */
[----:B------:R-:W-:-:S07]  /*3270*/  FMUL.FTZ R98, R91, R74 ;  /* 0x0000004a5b627220 */ /* 0x000fce0000410000 */
[----:B------:R2:W-:Y:S01]  /*3280*/  MUFU.EX2 R127, R12 ;  /* 0x0000000c007f7308 */ /* 0x0005e20000000800 */
[----:B-1----:R-:W-:Y:S01]  /*3290*/  FADD.FTZ R13, -R105, 1 ;  /* 0x3f800000690d7421 */ /* 0x002fe20000010100 */
[----:B------:R-:W-:-:S03]  /*32a0*/  MOV R14, c[0x0][0x16c] ;  /* 0x00005b00000e7a02 */ /* 0x000fc60000000f00 */
[----:B------:R-:W-:Y:S02]  /*32b0*/  FFMA.FTZ R107, R76, R13, 1 ;  /* 0x3f8000004c6b7423 */ /* 0x000fe4000001000d */
[----:B--2---:R-:W-:Y:S01]  /*32c0*/  FMUL.FTZ R12, R71, -1.4426950216293334961 ;  /* 0xbfb8aa3b470c7820 */ /* 0x004fe20000410000 */
[----:B------:R-:W1:Y:S01]  /*32d0*/  MUFU.RCP R113, R85 ;  /* 0x0000005500717308 */ /* 0x000e620000001000 */
[----:B0-----:R-:W-:Y:S01]  /*32e0*/  FADD.FTZ R13, -R109, 1 ;  /* 0x3f8000006d0d7421 */ /* 0x001fe20000010100 */
[----:B------:R-:W-:Y:S01]  /*32f0*/  PRMT R92, RZ, 0x7610, R68 ;  /* 0x00007610ff5c7816 */ /* 0x000fe20000000044 */
[----:B------:R-:W-:-:S05]  /*3300*/  FADD.FTZ R87, R87, 1 ;  /* 0x3f80000057577421 */ /* 0x000fca0000010000 */
[----:B------:R0:W-:Y:S01]  /*3310*/  MUFU.EX2 R128, R12 ;  /* 0x0000000c00807308 */ /* 0x0001e20000000800 */
[C---:B------:R-:W-:Y:S02]  /*3320*/  FFMA.FTZ R111, R80.reuse, R13, 1 ;  /* 0x3f800000506f7423 */ /* 0x040fe4000001000d */
[----:B------:R-:W-:Y:S01]  /*3330*/  FMUL.FTZ R76, R80, R109 ;  /* 0x0000006d504c7220 */ /* 0x000fe20000410000 */
[----:B0-----:R-:W-:-:S04]  /*3340*/  PRMT R12, RZ, 0x5410, R8 ;  /* 0x00005410ff0c7816 */ /* 0x001fc80000000008 */
[----:B------:R-:W0:Y:S01]  /*3350*/  MUFU.RCP R117, R87 ;  /* 0x0000005700757308 */ /* 0x000e220000001000 */
[----:B------:R-:W-:Y:S01]  /*3360*/  ISETP.GE.AND P1, PT, R14, 0x1, PT ;  /* 0x000000010e00780c */ /* 0x000fe20003f26270 */
[----:B------:R-:W-:Y:S02]  /*3370*/  FADD.FTZ R89, R89, 1 ;  /* 0x3f80000059597421 */ /* 0x000fe40000010000 */
[----:B------:R-:W-:Y:S01]  /*3380*/  FFMA.FTZ R13, R98, R12, R49 ;  /* 0x0000000c620d7223 */ /* 0x000fe20000010031 */
[----:B------:R-:W-:Y:S01]  /*3390*/  PRMT R94, RZ, 0x5410, R69 ;  /* 0x00005410ff5e7816 */ /* 0x000fe20000000045 */
[----:B------:R-:W-:Y:S01]  /*33a0*/  FADD.FTZ R12, -R114, 1 ;  /* 0x3f800000720c7421 */ /* 0x000fe20000010100 */
[----:B------:R-:W-:Y:S01]  /*33b0*/  PRMT R14, RZ, 0x7610, R8 ;  /* 0x00007610ff0e7816 */ /* 0x000fe20000000008 */
[----:B------:R-:W-:Y:S02]  /*33c0*/  FMUL.FTZ R100, R92, R76 ;  /* 0x0000004c5c647220 */ /* 0x000fe40000410000 */
[C---:B------:R-:W-:Y:S01]  /*33d0*/  FMUL.FTZ R49, R81.reuse, R114 ;  /* 0x0000007251317220 */ /* 0x040fe20000410000 */
[----:B------:R-:W2:Y:S01]  /*33e0*/  MUFU.RCP R119, R89 ;  /* 0x0000005900777308 */ /* 0x000ea20000001000 */
[----:B------:R-:W-:Y:S01]  /*33f0*/  FFMA.FTZ R116, R81, R12, 1 ;  /* 0x3f80000051747423 */ /* 0x000fe2000001000c */
[----:B------:R-:W-:Y:S01]  /*3400*/  PRMT R12, RZ, 0x5410, R9 ;  /* 0x00005410ff0c7816 */ /* 0x000fe20000000009 */
[----:B------:R-:W-:-:S02]  /*3410*/  FFMA.FTZ R13, R100, R14, R13 ;  /* 0x0000000e640d7223 */ /* 0x000fc4000001000d */
[----:B------:R-:W-:Y:S02]  /*3420*/  FMUL.FTZ R102, R94, R49 ;  /* 0x000000315e667220 */ /* 0x000fe40000410000 */
[----:B------:R-:W-:Y:S01]  /*3430*/  FADD.FTZ R93, R93, 1 ;  /* 0x3f8000005d5d7421 */ /* 0x000fe20000010000 */
[----:B------:R-:W-:Y:S01]  /*3440*/  PRMT R96, RZ, 0x7610, R69 ;  /* 0x00007610ff607816 */ /* 0x000fe20000000045 */
[----:B------:R-:W-:Y:S02]  /*3450*/  FFMA.FTZ R85, R102, R12, R13 ;  /* 0x0000000c66557223 */ /* 0x000fe4000001000d */
[----:B------:R-:W2:Y:S01]  /*3460*/  MUFU.RCP R121, R93 ;  /* 0x0000005d00797308 */ /* 0x000ea20000001000 */
[----:B-1----:R-:W-:Y:S02]  /*3470*/  FADD.FTZ R13, -R113, 1 ;  /* 0x3f800000710d7421 */ /* 0x002fe40000010100 */
[----:B------:R-:W-:Y:S02]  /*3480*/  FADD.FTZ R12, R104, 1 ;  /* 0x3f800000680c7421 */ /* 0x000fe40000010000 */
[C---:B------:R-:W-:Y:S01]  /*3490*/  FMUL.FTZ R80, R84.reuse, R113 ;  /* 0x0000007154507220 */ /* 0x040fe20000410000 */
[----:B------:R-:W-:Y:S01]  /*34a0*/  PRMT R97, RZ, 0x5410, R70 ;  /* 0x00005410ff617816 */ /* 0x000fe20000000046 */
[----:B------:R-:W-:Y:S01]  /*34b0*/  FFMA.FTZ R115, R84, R13, 1 ;  /* 0x3f80000054737423 */ /* 0x000fe2000001000d */
[----:B------:R-:W-:Y:S01]  /*34c0*/  PRMT R14, RZ, 0x7610, R9 ;  /* 0x00007610ff0e7816 */ /* 0x000fe20000000009 */
[----:B0-----:R-:W-:-:S02]  /*34d0*/  FADD.FTZ R13, -R117, 1 ;  /* 0x3f800000750d7421 */ /* 0x001fc40000010100 */
[----:B------:R-:W-:Y:S02]  /*34e0*/  FMUL.FTZ R104, R96, R80 ;  /* 0x0000005060687220 */ /* 0x000fe40000410000 */
[----:B------:R-:W-:Y:S01]  /*34f0*/  FMUL.FTZ R81, R86, R117 ;  /* 0x0000007556517220 */ /* 0x000fe20000410000 */
[----:B------:R-:W-:Y:S01]  /*3500*/  PRMT R99, RZ, 0x7610, R70 ;  /* 0x00007610ff637816 */ /* 0x000fe20000000046 */
[----:B----4-:R-:W-:Y:S02]  /*3510*/  IMAD R66, R41, c[0x0][0x2e8], RZ ;  /* 0x0000ba0029427a24 */ /* 0x010fe400078e02ff */
[----:B------:R-:W-:Y:S02]  /*3520*/  FFMA.FTZ R85, R104, R14, R85 ;  /* 0x0000000e68557223 */ /* 0x000fe40000010055 */
[----:B------:R-:W-:Y:S02]  /*3530*/  FMUL.FTZ R106, R97, R81 ;  /* 0x00000051616a7220 */ /* 0x000fe40000410000 */
[----:B--2---:R-:W-:-:S02]  /*3540*/  FMUL.FTZ R84, R88, R119 ;  /* 0x0000007758547220 */ /* 0x004fc40000410000 */
[C---:B------:R-:W-:Y:S02]  /*3550*/  IMAD R75, R43.reuse, c[0x0][0x2ec], R66 ;  /* 0x0000bb002b4b7a24 */ /* 0x040fe400078e0242 */
[----:B------:R-:W-:-:S04]  /*3560*/  IMAD.WIDE.U32 R66, R43, c[0x0][0x2e8], R64 ;  /* 0x0000ba002b427a25 */ /* 0x000fc800078e0040 */
[----:B------:R-:W-:Y:S02]  /*3570*/  FADD.FTZ R14, R108, 1 ;  /* 0x3f8000006c0e7421 */ /* 0x000fe40000010000 */
[----:B------:R-:W-:Y:S01]  /*3580*/  FMUL.FTZ R108, R99, R84 ;  /* 0x00000054636c7220 */ /* 0x000fe20000410000 */
[----:B------:R-:W-:Y:S02]  /*3590*/  IADD3 R67, R67, R75, RZ ;  /* 0x0000004b43437210 */ /* 0x000fe40007ffe0ff */
[--C-:B------:R-:W-:Y:S02]  /*35a0*/  PRMT R79, RZ, 0x5410, R20.reuse ;  /* 0x00005410ff4f7816 */ /* 0x100fe40000000014 */
[----:B------:R-:W-:Y:S02]  /*35b0*/  PRMT R78, RZ, 0x7610, R20 ;  /* 0x00007610ff4e7816 */ /* 0x000fe40000000014 */
[--C-:B------:R-:W-:Y:S02]  /*35c0*/  PRMT R77, RZ, 0x5410, R21.reuse ;  /* 0x00005410ff4d7816 */ /* 0x100fe40000000015 */
[----:B------:R-:W-:-:S02]  /*35d0*/  PRMT R75, RZ, 0x7610, R21 ;  /* 0x00007610ff4b7816 */ /* 0x000fc40000000015 */
[--C-:B------:R-:W-:Y:S02]  /*35e0*/  PRMT R59, RZ, 0x5410, R22.reuse ;  /* 0x00005410ff3b7816 */ /* 0x100fe40000000016 */
[----:B------:R-:W-:Y:S02]  /*35f0*/  PRMT R69, RZ, 0x7610, R22 ;  /* 0x00007610ff457816 */ /* 0x000fe40000000016 */
[--C-:B------:R-:W-:Y:S02]  /*3600*/  PRMT R68, RZ, 0x5410, R23.reuse ;  /* 0x00005410ff447816 */ /* 0x100fe40000000017 */
[----:B------:R-:W-:Y:S02]  /*3610*/  PRMT R70, RZ, 0x7610, R23 ;  /* 0x00007610ff467816 */ /* 0x000fe40000000017 */
[----:B------:R-:W-:-:S05]  /*3620*/  PRMT R82, RZ, 0x7610, R15 ;  /* 0x00007610ff527816 */ /* 0x000fca000000000f */
[----:B------:R-:W-:-:S04]  /*3630*/  FMUL.FTZ R15, R82, -1.4426950216293334961 ;  /* 0xbfb8aa3b520f7820 */ /* 0x000fc80000410000 */
[----:B------:R-:W-:Y:S01]  /*3640*/  MUFU.EX2 R129, R15 ;  /* 0x0000000f00817308 */ /* 0x000fe20000000800 */
[----:B---3--:R0:W-:Y:S04]  /*3650*/  STS.128 [R35.X16+0x200], R60 ;  /* 0x0002003c23007388 */ /* 0x0081e8000000cc00 */
[----:B------:R1:W-:Y:S01]  /*3660*/  STS.128 [R35.X16], R24 ;  /* 0x0000001823007388 */ /* 0x0003e2000000cc00 */
[----:B------:R-:W-:-:S06]  /*3670*/  NOP ;  /* 0x0000000000007918 */ /* 0x000fcc0000000000 */
[----:B------:R-:W2:Y:S01]  /*3680*/  LDS.128 R20, [R29] ;  /* 0x000000001d147984 */ /* 0x000ea20000000c00 */
[----:B0-----:R0:W3:Y:S01]  /*3690*/  MUFU.RCP R62, R12 ;  /* 0x0000000c003e7308 */ /* 0x0010e20000001000 */
[----:B-1----:R-:W-:Y:S02]  /*36a0*/  FFMA.FTZ R25, R86, R13, 1 ;  /* 0x3f80000056197423 */ /* 0x002fe4000001000d */
[----:B------:R-:W-:Y:S01]  /*36b0*/  FADD.FTZ R13, -R119, 1 ;  /* 0x3f800000770d7421 */ /* 0x000fe20000010100 */
[----:B0-----:R-:W-:-:S03]  /*36c0*/  PRMT R12, RZ, 0x5410, R10 ;  /* 0x00005410ff0c7816 */ /* 0x001fc6000000000a */
[----:B------:R-:W-:Y:S02]  /*36d0*/  FFMA.FTZ R27, R88, R13, 1 ;  /* 0x3f800000581b7423 */ /* 0x000fe4000001000d */
[----:B------:R-:W-:Y:S02]  /*36e0*/  FADD.FTZ R13, -R121, 1 ;  /* 0x3f800000790d7421 */ /* 0x000fe40000010100 */
[----:B------:R-:W-:Y:S01]  /*36f0*/  FFMA.FTZ R87, R106, R12, R85 ;  /* 0x0000000c6a577223 */ /* 0x000fe20000010055 */
[----:B------:R-:W-:Y:S01]  /*3700*/  PRMT R12, RZ, 0x7610, R10 ;  /* 0x00007610ff0c7816 */ /* 0x000fe2000000000a */
[C---:B------:R-:W-:Y:S02]  /*3710*/  FMUL.FTZ R85, R90.reuse, R121 ;  /* 0x000000795a557220 */ /* 0x040fe40000410000 */
[----:B------:R-:W-:Y:S01]  /*3720*/  FFMA.FTZ R61, R90, R13, 1 ;  /* 0x3f8000005a3d7423 */ /* 0x000fe2000001000d */
[----:B------:R-:W-:Y:S01]  /*3730*/  PRMT R13, RZ, 0x5410, R11 ;  /* 0x00005410ff0d7816 */ /* 0x000fe2000000000b */
[----:B------:R-:W-:-:S02]  /*3740*/  FFMA.FTZ R87, R108, R12, R87 ;  /* 0x0000000c6c577223 */ /* 0x000fc40000010057 */
[----:B---3--:R-:W-:Y:S02]  /*3750*/  FADD.FTZ R12, -R62, 1 ;  /* 0x3f8000003e0c7421 */ /* 0x008fe40000010100 */
[----:B------:R-:W-:Y:S02]  /*3760*/  FMUL.FTZ R112, R101, R85 ;  /* 0x0000005565707220 */ /* 0x000fe40000410000 */
[C---:B------:R-:W-:Y:S02]  /*3770*/  FMUL.FTZ R86, R95.reuse, R62 ;  /* 0x0000003e5f567220 */ /* 0x040fe40000410000 */
[----:B------:R-:W-:Y:S02]  /*3780*/  FADD.FTZ R26, R118, 1 ;  /* 0x3f800000761a7421 */ /* 0x000fe40000010000 */
[----:B------:R-:W-:Y:S01]  /*3790*/  FFMA.FTZ R118, R95, R12, 1 ;  /* 0x3f8000005f767423 */ /* 0x000fe2000001000c */
[----:B------:R-:W-:Y:S01]  /*37a0*/  PRMT R12, RZ, 0x7610, R11 ;  /* 0x00007610ff0c7816 */ /* 0x000fe2000000000b */
[----:B------:R-:W-:-:S02]  /*37b0*/  FADD.FTZ R24, R110, 1 ;  /* 0x3f8000006e187421 */ /* 0x000fc40000010000 */
[----:B------:R-:W-:Y:S02]  /*37c0*/  FFMA.FTZ R13, R112, R13, R87 ;  /* 0x0000000d700d7223 */ /* 0x000fe40000010057 */
[----:B------:R-:W-:Y:S01]  /*37d0*/  FMUL.FTZ R110, R103, R86 ;  /* 0x00000056676e7220 */ /* 0x000fe20000410000 */
[----:B------:R0:W-:Y:S03]  /*37e0*/  MUFU.RCP R63, R14 ;  /* 0x0000000e003f7308 */ /* 0x0001e60000001000 */
[----:B------:R-:W-:Y:S02]  /*37f0*/  FFMA.FTZ R131, R110, R12, R13 ;  /* 0x0000000c6e837223 */ /* 0x000fe4000001000d */
[----:B0-----:R-:W0:Y:S03]  /*3800*/  LDS.128 R12, [R29+0x10] ;  /* 0x000010001d0c7984 */ /* 0x001e260000000c00 */
[----:B------:R1:W3:Y:S01]  /*3810*/  MUFU.RCP R120, R24 ;  /* 0x0000001800787308 */ /* 0x0002e20000001000 */
[--C-:B--2---:R-:W-:Y:S01]  /*3820*/  PRMT R93, RZ, 0x5410, R20.reuse ;  /* 0x00005410ff5d7816 */ /* 0x104fe20000000014 */
[----:B------:R-:W-:Y:S01]  /*3830*/  FADD.FTZ R123, R123, 1 ;  /* 0x3f8000007b7b7421 */ /* 0x000fe20000010000 */
[----:B------:R-:W-:Y:S01]  /*3840*/  PRMT R95, RZ, 0x7610, R20 ;  /* 0x00007610ff5f7816 */ /* 0x000fe20000000014 */
[----:B------:R-:W-:-:S04]  /*3850*/  FADD.FTZ R129, R129, 1 ;  /* 0x3f80000081817421 */ /* 0x000fc80000010000 */
[----:B------:R2:W4:Y:S01]  /*3860*/  MUFU.RCP R122, R26 ;  /* 0x0000001a007a7308 */ /* 0x0005220000001000 */
[--C-:B------:R-:W-:Y:S01]  /*3870*/  PRMT R90, RZ, 0x5410, R21.reuse ;  /* 0x00005410ff5a7816 */ /* 0x100fe20000000015 */
[----:B------:R-:W-:Y:S01]  /*3880*/  FMUL.FTZ R20, R91, R93 ;  /* 0x0000005d5b147220 */ /* 0x000fe20000410000 */
[--C-:B------:R-:W-:Y:S01]  /*3890*/  PRMT R88, RZ, 0x5410, R22.reuse ;  /* 0x00005410ff587816 */ /* 0x100fe20000000016 */
[----:B------:R-:W-:Y:S01]  /*38a0*/  FADD.FTZ R128, R128, 1 ;  /* 0x3f80000080807421 */ /* 0x000fe20000010000 */
[----:B------:R-:W-:Y:S01]  /*38b0*/  PRMT R87, RZ, 0x7610, R22 ;  /* 0x00007610ff577816 */ /* 0x000fe20000000016 */
[----:B------:R-:W-:Y:S01]  /*38c0*/  FMUL.FTZ R22, R92, R95 ;  /* 0x0000005f5c167220 */ /* 0x000fe20000410000 */
[----:B------:R-:W-:Y:S01]  /*38d0*/  PRMT R89, RZ, 0x7610, R21 ;  /* 0x00007610ff597816 */ /* 0x000fe20000000015 */
[----:B------:R-:W0:Y:S01]  /*38e0*/  MUFU.RCP R124, R123 ;  /* 0x0000007b007c7308 */ /* 0x000e220000001000 */
[----:B------:R-:W-:Y:S01]  /*38f0*/  PRMT R92, RZ, 0x5410, R23 ;  /* 0x00005410ff5c7816 */ /* 0x000fe20000000017 */
[----:B------:R-:W-:-:S02]  /*3900*/  FMUL.FTZ R20, R105, R20 ;  /* 0x0000001469147220 */ /* 0x000fc40000410000 */
[----:B------:R-:W-:Y:S02]  /*3910*/  FMUL.FTZ R21, R94, R90 ;  /* 0x0000005a5e157220 */ /* 0x000fe40000410000 */
[----:B-1----:R-:W-:Y:S02]  /*3920*/  FMUL.FTZ R24, R97, R88 ;  /* 0x0000005861187220 */ /* 0x002fe40000410000 */
[----:B------:R-:W1:Y:S01]  /*3930*/  MUFU.RCP R134, R128 ;  /* 0x0000008000867308 */ /* 0x000e620000001000 */
[----:B------:R-:W-:Y:S01]  /*3940*/  FADD.FTZ R125, R125, 1 ;  /* 0x3f8000007d7d7421 */ /* 0x000fe20000010000 */
[----:B------:R-:W-:Y:S01]  /*3950*/  PRMT R91, RZ, 0x7610, R23 ;  /* 0x00007610ff5b7816 */ /* 0x000fe20000000017 */
[----:B--2---:R-:W-:Y:S02]  /*3960*/  FMUL.FTZ R26, R99, R87 ;  /* 0x00000057631a7220 */ /* 0x004fe40000410000 */
[----:B------:R-:W-:-:S03]  /*3970*/  FADD.FTZ R127, R127, 1 ;  /* 0x3f8000007f7f7421 */ /* 0x000fc60000010000 */
[----:B------:R-:W2:Y:S01]  /*3980*/  MUFU.RCP R129, R129 ;  /* 0x0000008100817308 */ /* 0x000ea20000001000 */
[----:B------:R-:W-:Y:S02]  /*3990*/  FMUL.FTZ R22, R109, R22 ;  /* 0x000000166d167220 */ /* 0x000fe40000410000 */
[----:B------:R-:W-:Y:S02]  /*39a0*/  FMUL.FTZ R96, R96, R89 ;  /* 0x0000005960607220 */ /* 0x000fe40000410000 */
[----:B------:R-:W-:Y:S01]  /*39b0*/  FMUL.FTZ R60, R101, R92 ;  /* 0x0000005c653c7220 */ /* 0x000fe20000410000 */
[--C-:B0-----:R-:W-:Y:S02]  /*39c0*/  PRMT R94, RZ, 0x5410, R12.reuse ;  /* 0x00005410ff5e7816 */ /* 0x101fe4000000000c */
[----:B------:R-:W-:Y:S01]  /*39d0*/  PRMT R97, RZ, 0x7610, R12 ;  /* 0x00007610ff617816 */ /* 0x000fe2000000000c */
[----:B---3--:R-:W-:Y:S01]  /*39e0*/  FADD.FTZ R12, -R120, 1 ;  /* 0x3f800000780c7421 */ /* 0x008fe20000010100 */
[--C-:B------:R-:W-:Y:S01]  /*39f0*/  PRMT R99, RZ, 0x5410, R13.reuse ;  /* 0x00005410ff637816 */ /* 0x100fe2000000000d */
[----:B------:R-:W-:Y:S01]  /*3a00*/  FMUL.FTZ R20, R20, R107 ;  /* 0x0000006b14147220 */ /* 0x000fe20000410000 */
[----:B------:R-:W0:Y:S01]  /*3a10*/  MUFU.RCP R126, R125 ;  /* 0x0000007d007e7308 */ /* 0x000e220000001000 */
[--C-:B------:R-:W-:Y:S01]  /*3a20*/  PRMT R105, RZ, 0x5410, R14.reuse ;  /* 0x00005410ff697816 */ /* 0x100fe2000000000e */
[----:B------:R-:W-:Y:S01]  /*3a30*/  FMUL.FTZ R96, R113, R96 ;  /* 0x0000006071607220 */ /* 0x000fe20000410000 */
[----:B------:R-:W-:Y:S01]  /*3a40*/  PRMT R107, RZ, 0x7610, R14 ;  /* 0x00007610ff6b7816 */ /* 0x000fe2000000000e */
[----:B------:R-:W-:Y:S01]  /*3a50*/  FMUL.FTZ R24, R117, R24 ;  /* 0x0000001875187220 */ /* 0x000fe20000410000 */
[----:B------:R-:W-:Y:S01]  /*3a60*/  PRMT R101, RZ, 0x7610, R13 ;  /* 0x00007610ff657816 */ /* 0x000fe2000000000d */
[----:B------:R-:W-:-:S02]  /*3a70*/  FMUL.FTZ R26, R119, R26 ;  /* 0x0000001a771a7220 */ /* 0x000fc40000410000 */
[----:B------:R-:W3:Y:S01]  /*3a80*/  MUFU.RCP R130, R127 ;  /* 0x0000007f00827308 */ /* 0x000ee20000001000 */
[----:B------:R-:W-:Y:S02]  /*3a90*/  FMUL.FTZ R111, R22, R111 ;  /* 0x0000006f166f7220 */ /* 0x000fe40000410000 */
[----:B------:R-:W-:Y:S02]  /*3aa0*/  FFMA.FTZ R14, R73, R12, 1 ;  /* 0x3f800000490e7423 */ /* 0x000fe4000001000c */
[----:B------:R-:W-:Y:S02]  /*3ab0*/  FMUL.FTZ R103, R103, R91 ;  /* 0x0000005b67677220 */ /* 0x000fe40000410000 */
[----:B------:R-:W-:Y:S02]  /*3ac0*/  FMUL.FTZ R60, R121, R60 ;  /* 0x0000003c793c7220 */ /* 0x000fe40000410000 */
[----:B------:R-:W-:Y:S02]  /*3ad0*/  FADD.FTZ R13, -R63, 1 ;  /* 0x3f8000003f0d7421 */ /* 0x000fe40000010100 */
[----:B----4-:R-:W-:-:S02]  /*3ae0*/  FADD.FTZ R22, -R122, 1 ;  /* 0x3f8000007a167421 */ /* 0x010fc40000010100 */
[----:B------:R-:W-:Y:S02]  /*3af0*/  FMUL.FTZ R12, R79, R94 ;  /* 0x0000005e4f0c7220 */ /* 0x000fe40000410000 */
[----:B------:R-:W-:Y:S01]  /*3b00*/  FMUL.FTZ R23, R77, R99 ;  /* 0x000000634d177220 */ /* 0x000fe20000410000 */
[--C-:B------:R-:W-:Y:S01]  /*3b10*/  PRMT R109, RZ, 0x5410, R15.reuse ;  /* 0x00005410ff6d7816 */ /* 0x100fe2000000000f */
[----:B------:R-:W-:Y:S01]  /*3b20*/  FMUL.FTZ R96, R96, R115 ;  /* 0x0000007360607220 */ /* 0x000fe20000410000 */
[----:B------:R-:W-:Y:S01]  /*3b30*/  PRMT R115, RZ, 0x7610, R15 ;  /* 0x00007610ff737816 */ /* 0x000fe2000000000f */
        /* <DEDUP_REMOVED lines=8> */
[----:B------:R-:W-:-:S02]  /*3bc0*/  FADD.FTZ R62, -R124, 1 ;  /* 0x3f8000007c3e7421 */ /* 0x000fc40000010100 */
[----:B------:R-:W-:Y:S02]  /*3bd0*/  FMUL.FTZ R15, R78, R97 ;  /* 0x000000614e0f7220 */ /* 0x000fe40000410000 */
[----:B------:R-:W-:Y:S02]  /*3be0*/  FMUL.FTZ R61, R75, R101 ;  /* 0x000000654b3d7220 */ /* 0x000fe40000410000 */
[----:B------:R-:W-:Y:S02]  /*3bf0*/  FMUL.FTZ R22, R12, R13 ;  /* 0x0000000d0c167220 */ /* 0x000fe40000410000 */
[----:B------:R-:W-:Y:S02]  /*3c00*/  FMUL.FTZ R25, R25, R26 ;  /* 0x0000001a19197220 */ /* 0x000fe40000410000 */
[----:B------:R-:W-:Y:S02]  /*3c10*/  FFMA.FTZ R62, R55, R62, 1 ;  /* 0x3f800000373e7423 */ /* 0x000fe4000001003e */
[----:B------:R-:W-:-:S02]  /*3c20*/  FMUL.FTZ R15, R120, R15 ;  /* 0x0000000f780f7220 */ /* 0x000fc40000410000 */
[----:B------:R-:W-:Y:S02]  /*3c30*/  FMUL.FTZ R61, R124, R61 ;  /* 0x0000003d7c3d7220 */ /* 0x000fe40000410000 */
[----:B-1----:R-:W-:Y:S02]  /*3c40*/  FADD.FTZ R26, -R134, 1 ;  /* 0x3f800000861a7421 */ /* 0x002fe40000010100 */
[----:B--2---:R-:W-:Y:S02]  /*3c50*/  FADD.FTZ R13, -R129, 1 ;  /* 0x3f800000810d7421 */ /* 0x004fe40000010100 */
[----:B------:R-:W-:Y:S02]  /*3c60*/  FMUL.FTZ R21, R114, R21 ;  /* 0x0000001572157220 */ /* 0x000fe40000410000 */
[----:B------:R-:W-:Y:S02]  /*3c70*/  FMUL.FTZ R23, R15, R14 ;  /* 0x0000000e0f177220 */ /* 0x000fe40000410000 */
[----:B------:R-:W-:-:S02]  /*3c80*/  FMUL.FTZ R62, R61, R62 ;  /* 0x0000003e3d3e7220 */ /* 0x000fc40000410000 */
[----:B------:R-:W-:Y:S02]  /*3c90*/  FFMA.FTZ R114, R71, R26, 1 ;  /* 0x3f80000047727423 */ /* 0x000fe4000001001a */
[----:B------:R-:W-:Y:S02]  /*3ca0*/  FFMA.FTZ R117, R82, R13, 1 ;  /* 0x3f80000052757423 */ /* 0x000fe4000001000d */
[----:B0-----:R-:W-:Y:S02]  /*3cb0*/  FADD.FTZ R12, -R126, 1 ;  /* 0x3f8000007e0c7421 */ /* 0x001fe40000010100 */
[----:B---3--:R-:W-:Y:S02]  /*3cc0*/  FADD.FTZ R14, -R130, 1 ;  /* 0x3f800000820e7421 */ /* 0x008fe40000010100 */
[----:B------:R-:W-:Y:S02]  /*3cd0*/  FMUL.FTZ R13, R59, R105 ;  /* 0x000000693b0d7220 */ /* 0x000fe40000410000 */
[----:B------:R-:W-:-:S02]  /*3ce0*/  FMUL.FTZ R15, R69, R107 ;  /* 0x0000006b450f7220 */ /* 0x000fc40000410000 */
[----:B------:R-:W-:Y:S02]  /*3cf0*/  FMUL.FTZ R61, R68, R109 ;  /* 0x0000006d443d7220 */ /* 0x000fe40000410000 */
[----:B------:R-:W-:Y:S02]  /*3d00*/  FMUL.FTZ R26, R70, R115 ;  /* 0x00000073461a7220 */ /* 0x000fe40000410000 */
        /* <DEDUP_REMOVED lines=12> */
[----:B------:R-:W-:Y:S02]  /*3dd0*/  F2FP.BF16.PACK_AB R12, R111, R20 ;  /* 0x000000146f0c723e */ /* 0x000fe400000010ff */
[----:B------:R-:W-:Y:S02]  /*3de0*/  F2FP.BF16.PACK_AB R13, R96, R21 ;  /* 0x00000015600d723e */ /* 0x000fe400000010ff */
[----:B------:R-:W-:Y:S02]  /*3df0*/  F2FP.BF16.PACK_AB R20, R23, R22 ;  /* 0x000000161714723e */ /* 0x000fe400000010ff */
[----:B------:R-:W-:Y:S02]  /*3e00*/  F2FP.BF16.PACK_AB R14, R27, R24 ;  /* 0x000000181b0e723e */ /* 0x000fe400000010ff */
[----:B------:R-:W-:Y:S01]  /*3e10*/  F2FP.BF16.PACK_AB R15, R103, R60 ;  /* 0x0000003c670f723e */ /* 0x000fe200000010ff */
[----:B------:R-:W-:Y:S01]  /*3e20*/  BAR.SYNC.DEFER_BLOCKING 0x0 ;  /* 0x0000000000007b1d */ /* 0x000fe20000010000 */
[----:B------:R-:W-:-:S02]  /*3e30*/  F2FP.BF16.PACK_AB R21, R62, R25 ;  /* 0x000000193e15723e */ /* 0x000fc400000010ff */
[----:B------:R-:W-:Y:S02]  /*3e40*/  F2FP.BF16.PACK_AB R22, R61, R26 ;  /* 0x0000001a3d16723e */ /* 0x000fe400000010ff */
[----:B------:R-:W-:Y:S01]  /*3e50*/  F2FP.BF16.PACK_AB R23, R116, R113 ;  /* 0x000000717417723e */ /* 0x000fe200000010ff */
[----:B------:R-:W-:Y:S02]  /*3e60*/  FMUL.FTZ R72, R72, R63 ;  /* 0x0000003f48487220 */ /* 0x000fe40000410000 */
[----:B------:R-:W-:Y:S02]  /*3e70*/  FMUL.FTZ R73, R73, R120 ;  /* 0x0000007849497220 */ /* 0x000fe40000410000 */
[----:B------:R-:W-:Y:S01]  /*3e80*/  FMUL.FTZ R114, R79, R72 ;  /* 0x000000484f727220 */ /* 0x000fe20000410000 */
[----:B------:R0:W-:Y:S04]  /*3e90*/  STS.128 [R29], R12 ;  /* 0x0000000c1d007388 */ /* 0x0001e80000000c00 */
[----:B------:R-:W-:Y:S01]  /*3ea0*/  STS.128 [R29+0x10], R20 ;  /* 0x000010141d007388 */ /* 0x000fe20000000c00 */
[----:B------:R-:W-:-:S06]  /*3eb0*/  NOP ;  /* 0x0000000000007918 */ /* 0x000fcc0000000000 */
[----:B------:R-:W1:Y:S04]  /*3ec0*/  LDS.128 R24, [R35.X16] ;  /* 0x0000000023187984 */ /* 0x000e68000000cc00 */
[----:B------:R-:W2:Y:S01]  /*3ed0*/  LDS.128 R60, [R35.X16+0x200] ;  /* 0x00020000233c7984 */ /* 0x000ea2000000cc00 */
[----:B0-----:R-:W-:Y:S01]  /*3ee0*/  PRMT R12, RZ, 0x5410, R4 ;  /* 0x00005410ff0c7816 */ /* 0x001fe20000000004 */
[----:B------:R-:W-:-:S04]  /*3ef0*/  FMUL.FTZ R116, R78, R73 ;  /* 0x000000494e747220 */ /* 0x000fc80000410000 */
[----:B------:R-:W-:Y:S01]  /*3f00*/  FFMA.FTZ R131, R114, R12, R131 ;  /* 0x0000000c72837223 */ /* 0x000fe20000010083 */
[----:B------:R-:W-:Y:S01]  /*3f10*/  PRMT R12, RZ, 0x7610, R4 ;  /* 0x00007610ff0c7816 */ /* 0x000fe20000000004 */
[----:B------:R-:W-:Y:S02]  /*3f20*/  FMUL.FTZ R122, R57, R122 ;  /* 0x0000007a397a7220 */ /* 0x000fe40000410000 */
[----:B------:R-:W-:Y:S02]  /*3f30*/  IMAD R57, R47, c[0x0][0x2f0], RZ ;  /* 0x0000bc002f397a24 */ /* 0x000fe400078e02ff */
[----:B------:R-:W-:Y:S01]  /*3f40*/  FFMA.FTZ R131, R116, R12, R131 ;  /* 0x0000000c74837223 */ /* 0x000fe20000010083 */
[----:B------:R-:W-:Y:S01]  /*3f50*/  PRMT R12, RZ, 0x5410, R5 ;  /* 0x00005410ff0c7816 */ /* 0x000fe20000000005 */
[----:B------:R-:W-:Y:S02]  /*3f60*/  FMUL.FTZ R124, R55, R124 ;  /* 0x0000007c377c7220 */ /* 0x000fe40000410000 */
[----:B------:R-:W-:-:S02]  /*3f70*/  IMAD R15, R48, c[0x0][0x2f4], R57 ;  /* 0x0000bd00300f7a24 */ /* 0x000fc400078e0239 */
[----:B------:R-:W-:Y:S02]  /*3f80*/  FMUL.FTZ R118, R77, R122 ;  /* 0x0000007a4d767220 */ /* 0x000fe40000410000 */
[----:B------:R-:W-:Y:S01]  /*3f90*/  IMAD.WIDE.U32 R66, R48, c[0x0][0x2f0], R66 ;  /* 0x0000bc0030427a25 */ /* 0x000fe200078e0042 */
[----:B------:R-:W-:-:S03]  /*3fa0*/  PRMT R13, RZ, 0x7610, R5 ;  /* 0x00007610ff0d7816 */ /* 0x000fc60000000005 */
[----:B------:R-:W-:Y:S01]  /*3fb0*/  FFMA.FTZ R131, R118, R12, R131 ;  /* 0x0000000c76837223 */ /* 0x000fe20000010083 */
[----:B------:R-:W-:Y:S01]  /*3fc0*/  IADD3 R15, R67, R15, RZ ;  /* 0x0000000f430f7210 */ /* 0x000fe20007ffe0ff */
[----:B------:R-:W-:Y:S01]  /*3fd0*/  FMUL.FTZ R120, R75, R124 ;  /* 0x0000007c4b787220 */ /* 0x000fe20000410000 */
[----:B------:R-:W-:-:S03]  /*3fe0*/  LEA R12, P0, R66, c[0x0][0x338], 0x1 ;  /* 0x0000ce00420c7a11 */ /* 0x000fc600078008ff */
[----:B------:R-:W-:Y:S01]  /*3ff0*/  FFMA.FTZ R131, R120, R13, R131 ;  /* 0x0000000d78837223 */ /* 0x000fe20000010083 */
[----:B------:R-:W-:-:S05]  /*4000*/  LEA.HI.X R13, R66, c[0x0][0x33c], R15, 0x1, P0 ;  /* 0x0000cf00420d7a11 */ /* 0x000fca00000f0c0f */
[----:B------:R-:W-:Y:S01]  /*4010*/  IMAD.WIDE R12, R83, 0x10, R12 ;  /* 0x00000010530c7825 */ /* 0x000fe200078e020c */
[----:B------:R-:W-:-:S03]  /*4020*/  ISETP.NE.U32.AND P0, PT, RZ, c[0x0][0x270], PT ;  /* 0x00009c00ff007a0c */ /* 0x000fc60003f05070 */
[----:B------:R-:W-:Y:S01]  /*4030*/  FMUL.FTZ R126, R53, R126 ;  /* 0x0000007e357e7220 */ /* 0x000fe20000410000 */
[----:B-1----:R0:W-:Y:S01]  /*4040*/  STG.E.128 [R12.64], R24 ;  /* 0x000000180c007986 */ /* 0x0021e2000c101d0c */
[----:B------:R-:W-:-:S03]  /*4050*/  PRMT R14, RZ, 0x5410, R6 ;  /* 0x00005410ff0e7816 */ /* 0x000fc60000000006 */
[----:B--2---:R0:W-:Y:S01]  /*4060*/  STG.E.128 [R12.64+0x200], R60 ;  /* 0x0002003c0c007986 */ /* 0x0041e2000c101d0c */
[----:B------:R-:W-:Y:S01]  /*4070*/  FMUL.FTZ R128, R59, R126 ;  /* 0x0000007e3b807220 */ /* 0x000fe20000410000 */
[----:B------:R-:W-:Y:S01]  /*4080*/  ISETP.NE.AND.EX P0, PT, RZ, c[0x0][0x274], PT, P0 ;  /* 0x00009d00ff007a0c */ /* 0x000fe20003f05300 */
[----:B------:R-:W-:Y:S02]  /*4090*/  FMUL.FTZ R130, R51, R130 ;  /* 0x0000008233827220 */ /* 0x000fe40000410000 */
[----:B------:R-:W-:Y:S01]  /*40a0*/  FFMA.FTZ R131, R128, R14, R131 ;  /* 0x0000000e80837223 */ /* 0x000fe20000010083 */
[----:B------:R-:W-:Y:S01]  /*40b0*/  PRMT R14, RZ, 0x7610, R6 ;  /* 0x00007610ff0e7816 */ /* 0x000fe20000000006 */
[----:B------:R-:W-:Y:S02]  /*40c0*/  FMUL.FTZ R132, R69, R130 ;  /* 0x0000008245847220 */ /* 0x000fe40000410000 */
[----:B------:R-:W-:Y:S02]  /*40d0*/  FMUL.FTZ R71, R71, R134 ;  /* 0x0000008647477220 */ /* 0x000fe40000410000 */
[----:B------:R-:W-:Y:S01]  /*40e0*/  FFMA.FTZ R131, R132, R14, R131 ;  /* 0x0000000e84837223 */ /* 0x000fe20000010083 */
[----:B------:R-:W-:Y:S01]  /*40f0*/  PRMT R14, RZ, 0x5410, R7 ;  /* 0x00005410ff0e7816 */ /* 0x000fe20000000007 */
[----:B------:R-:W-:-:S02]  /*4100*/  FMUL.FTZ R134, R68, R71 ;  /* 0x0000004744867220 */ /* 0x000fc40000410000 */
[----:B------:R-:W-:Y:S02]  /*4110*/  FMUL.FTZ R129, R82, R129 ;  /* 0x0000008152817220 */ /* 0x000fe40000410000 */
[----:B------:R-:W-:Y:S02]  /*4120*/  FFMA.FTZ R131, R134, R14, R131 ;  /* 0x0000000e86837223 */ /* 0x000fe40000010083 */
[----:B------:R-:W-:Y:S01]  /*4130*/  FMUL.FTZ R136, R70, R129 ;  /* 0x0000008146887220 */ /* 0x000fe20000410000 */
[----:B------:R-:W-:Y:S05]  /*4140*/  @!P0 BRA `(.L_x_9775) ;  /* 0x000002b000008947 */ /* 0x000fea0003800000 */
[----:B0-----:R-:W-:Y:S01]  /*4150*/  BAR.SYNC.DEFER_BLOCKING 0x0 ;  /* 0x0000000000007b1d */ /* 0x001fe20000010000 */
        /* <DEDUP_REMOVED lines=17> */
[----:B------:R-:W-:Y:S01]  /*4270*/  FMUL.FTZ R105, R126, R105 ;  /* 0x000000697e697220 */ /* 0x000fe20000410000 */
[----:B------:R0:W-:Y:S01]  /*4280*/  STS.128 [R29], R12 ;  /* 0x0000000c1d007388 */ /* 0x0001e20000000c00 */
        /* <DEDUP_REMOVED lines=9> */
[----:B------:R-:W-:Y:S01]  /*4320*/  STS.128 [R29+0x10], R68 ;  /* 0x000010441d007388 */ /* 0x000fe20000000c00 */
        /* <DEDUP_REMOVED lines=13> */
.L_x_9775:
[----:B0-----:R-:W-:Y:S01]  /*4400*/  PRMT R49, RZ, 0x7610, R7 ;  /* 0x00007610ff317816 */ /* 0x001fe20000000007 */
[----:B------:R-:W-:Y:S01]  /*4410*/  BAR.SYNC.DEFER_BLOCKING 0x0 ;  /* 0x0000000000007b1d */ /* 0x000fe20000010000 */
[----:B------:R-:W-:Y:S01]  /*4420*/  HFMA2.MMA R90, -RZ, RZ, 0, 0 ;  /* 0x00000000ff5a7435 */ /* 0x000fe200000001ff */
[----:B------:R-:W-:Y:S01]  /*4430*/  CS2R R80, SRZ ;  /* 0x0000000000507805 */ /* 0x000fe2000001ff00 */
[----:B------:R-:W-:Y:S01]  /*4440*/  HFMA2.MMA R86, -RZ, RZ, 0, 0 ;  /* 0x00000000ff567435 */ /* 0x000fe200000001ff */
[----:B------:R-:W-:Y:S01]  /*4450*/  FFMA.FTZ R49, R136, R49, R131 ;  /* 0x0000003188317223 */ /* 0x000fe20000010083 */
[----:B------:R-:W-:Y:S01]  /*4460*/  HFMA2.MMA R75, -RZ, RZ, 0, 0 ;  /* 0x00000000ff4b7435 */ /* 0x000fe200000001ff */
[----:B------:R-:W-:Y:S01]  /*4470*/  MOV R88, RZ ;  /* 0x000000ff00587202 */ /* 0x000fe20000000f00 */
[----:B------:R-:W-:Y:S01]  /*4480*/  HFMA2.MMA R73, -RZ, RZ, 0, 0 ;  /* 0x00000000ff497435 */ /* 0x000fe200000001ff */
[----:B------:R-:W-:Y:S01]  /*4490*/  CS2R R78, SRZ ;  /* 0x00000000004e7805 */ /* 0x000fe2000001ff00 */
[----:B------:R-:W-:Y:S01]  /*44a0*/  HFMA2.MMA R69, -RZ, RZ, 0, 0 ;  /* 0x00000000ff457435 */ /* 0x000fe200000001ff */
[----:B------:R-:W-:Y:S01]  /*44b0*/  CS2R R76, SRZ ;  /* 0x00000000004c7805 */ /* 0x000fe2000001ff00 */
[----:B------:R-:W-:Y:S01]  /*44c0*/  MOV R84, RZ ;  /* 0x000000ff00547202 */ /* 0x000fe20000000f00 */
[-C--:B-----5:R-:W-:Y:S01]  /*44d0*/  FMUL.FTZ R74, R98, R45.reuse ;  /* 0x0000002d624a7220 */ /* 0x0a0fe20000410000 */
[----:B------:R-:W-:Y:S01]  /*44e0*/  MOV R82, RZ ;  /* 0x000000ff00527202 */ /* 0x000fe20000000f00 */
[-C--:B------:R-:W-:Y:S01]  /*44f0*/  FMUL.FTZ R65, R100, R45.reuse ;  /* 0x0000002d64417220 */ /* 0x080fe20000410000 */
[----:B------:R-:W-:Y:S01]  /*4500*/  MOV R71, RZ ;  /* 0x000000ff00477202 */ /* 0x000fe20000000f00 */
[-C--:B------:R-:W-:Y:S01]  /*4510*/  FMUL.FTZ R72, R102, R45.reuse ;  /* 0x0000002d66487220 */ /* 0x080fe20000410000 */
        /* <DEDUP_REMOVED lines=13> */
[----:B------:R-:W-:Y:S01]  /*45f0*/  FMUL.FTZ R51, R136, R45 ;  /* 0x0000002d88337220 */ /* 0x000fe20000410000 */
[----:B------:R-:W-:Y:S05]  /*4600*/  @!P1 BRA `(.L_x_9776) ;  /* 0x0000567000009947 */ /* 0x000fea0003800000 */
[----:B------:R-:W-:Y:S01]  /*4610*/  IADD3 R12, R33, -0x2, RZ ;  /* 0xfffffffe210c7810 */ /* 0x000fe20007ffe0ff */
[----:B------:R-:W-:Y:S01]  /*4620*/  IMAD R25, R47, c[0x0][0x180], RZ ;  /* 0x000060002f197a24 */ /* 0x000fe200078e02ff */
[----:B------:R-:W-:Y:S01]  /*4630*/  IADD3 R24, R33, -0x1, RZ ;  /* 0xffffffff21187810 */ /* 0x000fe20007ffe0ff */
[C---:B------:R-:W-:Y:S01]  /*4640*/  IMAD R27, R47.reuse, c[0x0][0x198], RZ ;  /* 0x000066002f1b7a24 */ /* 0x040fe200078e02ff */
[----:B------:R-:W-:Y:S01]  /*4650*/  MOV R90, RZ ;  /* 0x000000ff005a7202 */ /* 0x000fe20000000f00 */
[----:B------:R-:W-:Y:S01]  /*4660*/  IMAD R13, R12, c[0x0][0x16c], RZ ;  /* 0x00005b000c0d7a24 */ /* 0x000fe200078e02ff */
[----:B------:R-:W-:Y:S01]  /*4670*/  MOV R109, RZ ;  /* 0x000000ff006d7202 */ /* 0x000fe20000000f00 */
[----:B------:R-:W-:Y:S01]  /*4680*/  IMAD R83, R47, c[0x0][0x1b8], RZ ;  /* 0x00006e002f537a24 */ /* 0x000fe200078e02ff */
[----:B------:R-:W-:Y:S01]  /*4690*/  UMOV UR5, URZ ;  /* 0x0000003f00057c82 */ /* 0x000fe20008000000 */
[----:B------:R-:W-:Y:S01]  /*46a0*/  IMAD.WIDE R12, R13, 0x10, R18 ;  /* 0x000000100d0c7825 */ /* 0x000fe200078e0212 */
[----:B------:R-:W-:-:S03]  /*46b0*/  UMOV UR6, URZ ;  /* 0x0000003f00067c82 */ /* 0x000fc60008000000 */
[----:B------:R0:W1:Y:S01]  /*46c0*/  R2UR UR10, R12 ;  /* 0x000000000c0a73c2 */ /* 0x00006200000e0000 */
[----:B------:R-:W-:-:S04]  /*46d0*/  IMAD.WIDE.U32 R14, R48, c[0x0][0x180], RZ ;  /* 0x00006000300e7a25 */ /* 0x000fc800078e00ff */
[----:B------:R-:W-:Y:S01]  /*46e0*/  IMAD.WIDE.U32 R20, R48, c[0x0][0x198], RZ ;  /* 0x0000660030147a25 */ /* 0x000fe200078e00ff */
[----:B------:R-:W-:Y:S02]  /*46f0*/  LEA R96, P0, R14, c[0x0][0x220], 0x3 ;  /* 0x000088000e607a11 */ /* 0x000fe400078018ff */
        /* <DEDUP_REMOVED lines=32> */
[----:B-12---:R-:W-:Y:S02]  /*4900*/  FADD.FTZ R108, R136, R136 ;  /* 0x00000088886c7221 */ /* 0x006fe40000010000 */
.L_x_9791:
        /* <DEDUP_REMOVED lines=79> */
[----:B------:R-:W-:Y:S02]  /*4e00*/  FMUL.RZ R148, R23, 0.15915493667125701904 ;  /* 0x3e22f98317947820 */ /* 0x000fe4000040c000 */
[----:B------:R-:W-:-:S05]  /*4e10*/  FMUL.FTZ R23, R21, R56 ;  /* 0x0000003815177220 */ /* 0x000fca0000410000 */
[----:B------:R-:W-:Y:S01]  /*4e20*/  MUFU.SIN R140, R134 ;  /* 0x00000086008c7308 */ /* 0x000fe20000000400 */
[----:B0-----:R-:W-:Y:S02]  /*4e30*/  FMUL.RZ R130, R126, 0.15915493667125701904 ;  /* 0x3e22f9837e827820 */ /* 0x001fe4000040c000 */
[----:B------:R-:W-:-:S05]  /*4e40*/  FMUL.FTZ R126, R21, R50 ;  /* 0x00000032157e7220 */ /* 0x000fca0000410000 */
[----:B------:R0:W-:Y:S01]  /*4e50*/  MUFU.COS R142, R134 ;  /* 0x00000086008e7308 */ /* 0x0001e20000000000 */
[----:B---3--:R-:W-:-:S07]  /*4e60*/  FMUL.FTZ R152, R13, R14 ;  /* 0x0000000e0d987220 */ /* 0x008fce0000410000 */
[----:B------:R-:W-:Y:S01]  /*4e70*/  MUFU.SIN R129, R124 ;  /* 0x0000007c00817308 */ /* 0x000fe20000000400 */
[----:B0-----:R-:W-:-:S07]  /*4e80*/  FMUL.RZ R134, R126, 0.15915493667125701904 ;  /* 0x3e22f9837e867820 */ /* 0x001fce000040c000 */
[----:B------:R0:W-:Y:S01]  /*4e90*/  MUFU.COS R131, R124 ;  /* 0x0000007c00837308 */ /* 0x0001e20000000000 */
[----:B------:R-:W-:Y:S02]  /*4ea0*/  FFMA.FTZ R152, R12, R15, R152 ;  /* 0x0000000f0c987223 */ /* 0x000fe40000010098 */
[----:B-1----:R-:W-:-:S05]  /*4eb0*/  FMUL.FTZ R112, R21, R52 ;  /* 0x0000003415707220 */ /* 0x002fca0000410000 */
[----:B------:R-:W-:Y:S01]  /*4ec0*/  MUFU.SIN R137, R130 ;  /* 0x0000008200897308 */ /* 0x000fe20000000400 */
[----:B0-----:R-:W-:-:S07]  /*4ed0*/  FMUL.FTZ R124, R111, R28 ;  /* 0x0000001c6f7c7220 */ /* 0x001fce0000410000 */
[----:B------:R-:W-:Y:S08]  /*4ee0*/  MUFU.SIN R144, R134 ;  /* 0x0000008600907308 */ /* 0x000ff00000000400 */
[----:B------:R0:W-:Y:S08]  /*4ef0*/  MUFU.COS R146, R134 ;  /* 0x0000008600927308 */ /* 0x0001f00000000000 */
[----:B------:R1:W-:Y:S01]  /*4f00*/  MUFU.EX2 R189, R124 ;  /* 0x0000007c00bd7308 */ /* 0x0003e20000000800 */
[----:B0-----:R-:W-:-:S02]  /*4f10*/  FMUL.RZ R134, R23, 0.15915493667125701904 ;  /* 0x3e22f98317867820 */ /* 0x001fc4000040c000 */
[----:B------:R-:W-:Y:S02]  /*4f20*/  FMUL.FTZ R23, R13, R15 ;  /* 0x0000000f0d177220 */ /* 0x000fe40000410000 */
[----:B-1----:R-:W-:Y:S02]  /*4f30*/  FMUL.FTZ R124, R111, R0 ;  /* 0x000000006f7c7220 */ /* 0x002fe40000410000 */
[----:B------:R-:W-:Y:S02]  /*4f40*/  FFMA.FTZ R150, R12, R14, -R23 ;  /* 0x0000000e0c967223 */ /* 0x000fe40000010817 */
[----:B------:R0:W-:Y:S01]  /*4f50*/  MUFU.EX2 R174, R124 ;  /* 0x0000007c00ae7308 */ /* 0x0001e20000000800 */
[----:B------:R-:W-:Y:S02]  /*4f60*/  FMUL.FTZ R12, R21, R58 ;  /* 0x0000003a150c7220 */ /* 0x000fe40000410000 */
[----:B------:R-:W-:Y:S02]  /*4f70*/  FMUL.FTZ R126, R111, R50 ;  /* 0x000000326f7e7220 */ /* 0x000fe40000410000 */
[----:B------:R-:W-:-:S02]  /*4f80*/  FMUL.RZ R12, R12, 0.15915493667125701904 ;  /* 0x3e22f9830c0c7820 */ /* 0x000fc4000040c000 */
[C---:B0-----:R-:W-:Y:S01]  /*4f90*/  FMUL.FTZ R124, R111.reuse, R56 ;  /* 0x000000386f7c7220 */ /* 0x041fe20000410000 */
[----:B------:R0:W-:Y:S01]  /*4fa0*/  MUFU.COS R139, R130 ;  /* 0x00000082008b7308 */ /* 0x0001e20000000000 */
[----:B------:R-:W-:Y:S02]  /*4fb0*/  FMUL.FTZ R22, R111, R52 ;  /* 0x000000346f167220 */ /* 0x000fe40000410000 */
[----:B------:R-:W-:-:S05]  /*4fc0*/  FMUL.RZ R145, R112, 0.15915493667125701904 ;  /* 0x3e22f98370917820 */ /* 0x000fca000040c000 */
[----:B------:R-:W-:Y:S01]  /*4fd0*/  MUFU.EX2 R186, R124 ;  /* 0x0000007c00ba7308 */ /* 0x000fe20000000800 */
[----:B0-----:R-:W-:-:S07]  /*4fe0*/  FMUL.FTZ R130, R111, R58 ;  /* 0x0000003a6f827220 */ /* 0x001fce0000410000 */
[----:B------:R-:W0:Y:S08]  /*4ff0*/  MUFU.COS R13, R134 ;  /* 0x00000086000d7308 */ /* 0x000e300000000000 */
[----:B------:R1:W2:Y:S01]  /*5000*/  MUFU.EX2 R191, R126 ;  /* 0x0000007e00bf7308 */ /* 0x0002a20000000800 */
[----:B------:R-:W-:-:S07]  /*5010*/  FMUL.FTZ R112, R111, R54 ;  /* 0x000000366f707220 */ /* 0x000fce0000410000 */
[----:B------:R-:W-:Y:S01]  /*5020*/  MUFU.EX2 R180, R130 ;  /* 0x0000008200b47308 */ /* 0x000fe20000000800 */
[----:B-1----:R-:W-:-:S07]  /*5030*/  FMUL.FTZ R126, R118, R115 ;  /* 0x00000073767e7220 */ /* 0x002fce0000410000 */
[----:B------:R-:W1:Y:S01]  /*5040*/  MUFU.COS R23, R12 ;  /* 0x0000000c00177308 */ /* 0x000e620000000000 */
[----:B------:R-:W-:Y:S01]  /*5050*/  FMUL.FTZ R118, R118, R113 ;  /* 0x0000007176767220 */ /* 0x000fe20000410000 */
[----:B------:R-:W-:-:S06]  /*5060*/  PRMT R113, RZ, 0x5410, R8 ;  /* 0x00005410ff717816 */ /* 0x000fcc0000000008 */
[----:B------:R3:W4:Y:S08]  /*5070*/  MUFU.SIN R15, R12 ;  /* 0x0000000c000f7308 */ /* 0x0007300000000400 */
[----:B------:R-:W-:Y:S08]  /*5080*/  MUFU.SIN R141, R145 ;  /* 0x00000091008d7308 */ /* 0x000ff00000000400 */
[----:B------:R-:W-:Y:S08]  /*5090*/  MUFU.COS R185, R145 ;  /* 0x0000009100b97308 */ /* 0x000ff00000000000 */
[----:B------:R-:W4:Y:S01]  /*50a0*/  MUFU.EX2 R22, R22 ;  /* 0x0000001600167308 */ /* 0x000f220000000800 */
[----:B0-----:R-:W-:-:S02]  /*50b0*/  FMUL.FTZ R182, R186, R13 ;  /* 0x0000000dbab67220 */ /* 0x001fc40000410000 */
[----:B------:R-:W-:-:S05]  /*50c0*/  FMUL.FTZ R159, R113, R46 ;  /* 0x0000002e719f7220 */ /* 0x000fca0000410000 */
[----:B------:R-:W0:Y:S01]  /*50d0*/  MUFU.SIN R111, R134 ;  /* 0x00000086006f7308 */ /* 0x000e220000000400 */
[----:B------:R-:W-:Y:S02]  /*50e0*/  FMUL.FTZ R13, R25, R118 ;  /* 0x00000076190d7220 */ /* 0x000fe40000410000 */
[----:B--2---:R-:W-:Y:S02]  /*50f0*/  FMUL.FTZ R181, R191, R146 ;  /* 0x00000092bfb57220 */ /* 0x004fe40000410000 */
[----:B-1----:R-:W-:Y:S02]  /*5100*/  FMUL.FTZ R146, R180, R23 ;  /* 0x00000017b4927220 */ /* 0x002fe40000410000 */
[----:B---3--:R-:W-:Y:S02]  /*5110*/  FMUL.FTZ R12, R24, R118 ;  /* 0x00000076180c7220 */ /* 0x008fe40000410000 */
[----:B------:R-:W-:Y:S02]  /*5120*/  FMUL.FTZ R124, R120, R119 ;  /* 0x00000077787c7220 */ /* 0x000fe40000410000 */
[----:B------:R-:W-:-:S02]  /*5130*/  FMUL.FTZ R23, R118, R159 ;  /* 0x0000009f76177220 */ /* 0x000fc40000410000 */
[----:B------:R-:W-:Y:S02]  /*5140*/  FMUL.FTZ R120, R120, R117 ;  /* 0x0000007578787220 */ /* 0x000fe40000410000 */
[----:B------:R-:W-:Y:S02]  /*5150*/  FFMA.FTZ R13, R24, R126, -R13 ;  /* 0x0000007e180d7223 */ /* 0x000fe4000001080d */
[----:B----4-:R-:W-:Y:S02]  /*5160*/  FMUL.FTZ R180, R180, R15 ;  /* 0x0000000fb4b47220 */ /* 0x010fe40000410000 */
[----:B------:R-:W-:Y:S02]  /*5170*/  FMUL.FTZ R14, RZ, R118 ;  /* 0x00000076ff0e7220 */ /* 0x000fe40000410000 */
[----:B------:R-:W-:Y:S01]  /*5180*/  FFMA.FTZ R15, R25, R126, R12 ;  /* 0x0000007e190f7223 */ /* 0x000fe2000001000c */
[----:B------:R-:W-:Y:S01]  /*5190*/  PRMT R115, RZ, 0x7610, R8 ;  /* 0x00007610ff737816 */ /* 0x000fe20000000008 */
[----:B------:R-:W-:-:S02]  /*51a0*/  FMUL.FTZ R185, R22, R185 ;  /* 0x000000b916b97220 */ /* 0x000fc40000410000 */
[----:B------:R-:W-:Y:S02]  /*51b0*/  FMUL.FTZ R190, R22, R141 ;  /* 0x0000008d16be7220 */ /* 0x000fe40000410000 */
[----:B------:R-:W-:Y:S02]  /*51c0*/  FFMA.FTZ R23, RZ, R126, R23 ;  /* 0x0000007eff177223 */ /* 0x000fe40000010017 */
[----:B------:R-:W-:Y:S02]  /*51d0*/  FMUL.FTZ R22, R120, R13 ;  /* 0x0000000d78167220 */ /* 0x000fe40000410000 */
[----:B------:R-:W-:Y:S02]  /*51e0*/  FFMA.FTZ R14, R126, R159, -R14 ;  /* 0x0000009f7e0e7223 */ /* 0x000fe4000001080e */
[----:B0-----:R-:W-:Y:S02]  /*51f0*/  FMUL.FTZ R186, R186, R111 ;  /* 0x0000006fbaba7220 */ /* 0x001fe40000410000 */
[----:B------:R-:W-:-:S02]  /*5200*/  FMUL.FTZ R12, R120, R15 ;  /* 0x0000000f780c7220 */ /* 0x000fc40000410000 */
[C---:B------:R-:W-:Y:S02]  /*5210*/  FMUL.FTZ R130, R122.reuse, R123 ;  /* 0x0000007b7a827220 */ /* 0x040fe40000410000 */
[----:B------:R-:W-:Y:S02]  /*5220*/  FADD.FTZ R111, RZ, R23 ;  /* 0x00000017ff6f7221 */ /* 0x000fe40000010000 */
[----:B------:R-:W-:Y:S02]  /*5230*/  FMUL.FTZ R122, R122, R121 ;  /* 0x000000797a7a7220 */ /* 0x000fe40000410000 */
[C---:B------:R-:W-:Y:S02]  /*5240*/  FFMA.FTZ R15, R124.reuse, R15, R22 ;  /* 0x0000000f7c0f7223 */ /* 0x040fe40000010016 */
[----:B------:R-:W-:Y:S02]  /*5250*/  FFMA.FTZ R23, R115, R44, R14 ;  /* 0x0000002c73177223 */ /* 0x000fe4000001000e */
[----:B------:R-:W-:-:S02]  /*5260*/  FFMA.FTZ R13, R124, R13, -R12 ;  /* 0x0000000d7c0d7223 */ /* 0x000fc4000001080c */
[----:B------:R-:W-:Y:S02]  /*5270*/  FMUL.FTZ R12, R120, R111 ;  /* 0x0000006f780c7220 */ /* 0x000fe40000410000 */
[C---:B------:R-:W-:Y:S02]  /*5280*/  FMUL.FTZ R145, R147.reuse, R116 ;  /* 0x0000007493917220 */ /* 0x040fe40000410000 */
[----:B------:R-:W-:Y:S01]  /*5290*/  FMUL.FTZ R22, R122, R15 ;  /* 0x0000000f7a167220 */ /* 0x000fe20000410000 */
[----:B------:R0:W-:Y:S01]  /*52a0*/  MUFU.EX2 R188, R112 ;  /* 0x0000007000bc7308 */ /* 0x0001e20000000800 */
[----:B------:R-:W-:Y:S02]  /*52b0*/  FMUL.FTZ R147, R147, R114 ;  /* 0x0000007293937220 */ /* 0x000fe40000410000 */
[----:B------:R-:W-:Y:S02]  /*52c0*/  FMUL.FTZ R14, R120, R23 ;  /* 0x00000017780e7220 */ /* 0x000fe40000410000 */
[----:B------:R-:W-:-:S02]  /*52d0*/  FMUL.FTZ R114, R122, R13 ;  /* 0x0000000d7a727220 */ /* 0x000fc40000410000 */
[----:B------:R-:W-:Y:S02]  /*52e0*/  FFMA.FTZ R12, R124, R23, -R12 ;  /* 0x000000177c0c7223 */ /* 0x000fe4000001080c */
[C---:B0-----:R-:W-:Y:S01]  /*52f0*/  FMUL.FTZ R112, R132.reuse, R127 ;  /* 0x0000007f84707220 */ /* 0x041fe20000410000 */
[----:B------:R-:W-:Y:S01]  /*5300*/  PRMT R117, RZ, 0x5410, R9 ;  /* 0x00005410ff757816 */ /* 0x000fe20000000009 */
[----:B------:R-:W-:Y:S02]  /*5310*/  FMUL.FTZ R132, R132, R125 ;  /* 0x0000007d84847220 */ /* 0x000fe40000410000 */
[----:B------:R-:W-:Y:S02]  /*5320*/  FFMA.FTZ R23, R130, R13, -R22 ;  /* 0x0000000d82177223 */ /* 0x000fe40000010816 */
[----:B------:R-:W-:Y:S02]  /*5330*/  FFMA.FTZ R14, R124, R111, R14 ;  /* 0x0000006f7c0e7223 */ /* 0x000fe4000001000e */
[----:B------:R-:W-:-:S02]  /*5340*/  FFMA.FTZ R111, R130, R15, R114 ;  /* 0x0000000f826f7223 */ /* 0x000fc40000010072 */
[C---:B------:R-:W-:Y:S02]  /*5350*/  FMUL.FTZ R114, R132.reuse, R23 ;  /* 0x0000001784727220 */ /* 0x040fe40000410000 */
[----:B------:R-:W-:Y:S02]  /*5360*/  FADD.FTZ R15, RZ, R14 ;  /* 0x0000000eff0f7221 */ /* 0x000fe40000010000 */
[----:B------:R-:W-:Y:S02]  /*5370*/  FFMA.FTZ R13, R117, R42, R12 ;  /* 0x0000002a750d7223 */ /* 0x000fe4000001000c */
[----:B------:R-:W-:Y:S02]  /*5380*/  FMUL.FTZ R22, R132, R111 ;  /* 0x0000006f84167220 */ /* 0x000fe40000410000 */
[C---:B------:R-:W-:Y:S02]  /*5390*/  FMUL.FTZ R134, R128.reuse, R131 ;  /* 0x0000008380867220 */ /* 0x040fe40000410000 */
[----:B------:R-:W-:-:S02]  /*53a0*/  FMUL.FTZ R128, R128, R129 ;  /* 0x0000008180807220 */ /* 0x000fc40000410000 */
[----:B------:R-:W-:Y:S02]  /*53b0*/  FFMA.FTZ R111, R112, R111, R114 ;  /* 0x0000006f706f7223 */ /* 0x000fe40000010072 */
[C---:B------:R-:W-:Y:S02]  /*53c0*/  FMUL.FTZ R12, R122.reuse, R15 ;  /* 0x0000000f7a0c7220 */ /* 0x040fe40000410000 */
[----:B------:R-:W-:Y:S02]  /*53d0*/  FMUL.FTZ R14, R122, R13 ;  /* 0x0000000d7a0e7220 */ /* 0x000fe40000410000 */
[----:B------:R-:W-:Y:S01]  /*53e0*/  FFMA.FTZ R23, R112, R23, -R22 ;  /* 0x0000001770177223 */ /* 0x000fe20000010816 */
[----:B------:R-:W-:Y:S01]  /*53f0*/  PRMT R119, RZ, 0x7610, R9 ;  /* 0x00007610ff777816 */ /* 0x000fe20000000009 */
[----:B------:R-:W-:Y:S02]  /*5400*/  FMUL.FTZ R22, R128, R111 ;  /* 0x0000006f80167220 */ /* 0x000fe40000410000 */
[----:B------:R-:W-:-:S02]  /*5410*/  FFMA.FTZ R12, R130, R13, -R12 ;  /* 0x0000000d820c7223 */ /* 0x000fc4000001080c */
[----:B------:R-:W-:Y:S02]  /*5420*/  FFMA.FTZ R14, R130, R15, R14 ;  /* 0x0000000f820e7223 */ /* 0x000fe4000001000e */
[-C--:B------:R-:W-:Y:S02]  /*5430*/  FMUL.FTZ R114, R128, R23.reuse ;  /* 0x0000001780727220 */ /* 0x080fe40000410000 */
[C---:B------:R-:W-:Y:S02]  /*5440*/  FFMA.FTZ R22, R134.reuse, R23, -R22 ;  /* 0x0000001786167223 */ /* 0x040fe40000010816 */
[----:B------:R-:W-:Y:S02]  /*5450*/  FFMA.FTZ R13, R119, R40, R12 ;  /* 0x00000028770d7223 */ /* 0x000fe4000001000c */
[----:B------:R-:W-:Y:S02]  /*5460*/  FADD.FTZ R15, RZ, R14 ;  /* 0x0000000eff0f7221 */ /* 0x000fe40000010000 */
[----:B------:R-:W-:-:S02]  /*5470*/  FFMA.FTZ R114, R134, R111, R114 ;  /* 0x0000006f86727223 */ /* 0x000fc40000010072 */
[C---:B------:R-:W-:Y:S02]  /*5480*/  FMUL.FTZ R111, R147.reuse, R22 ;  /* 0x00000016936f7220 */ /* 0x040fe40000410000 */
[C---:B------:R-:W-:Y:S02]  /*5490*/  FMUL.FTZ R14, R132.reuse, R13 ;  /* 0x0000000d840e7220 */ /* 0x040fe40000410000 */
[----:B------:R-:W-:Y:S02]  /*54a0*/  FMUL.FTZ R12, R132, R15 ;  /* 0x0000000f840c7220 */ /* 0x000fe40000410000 */
[-C--:B------:R-:W-:Y:S02]  /*54b0*/  FMUL.FTZ R23, R147, R114.reuse ;  /* 0x0000007293177220 */ /* 0x080fe40000410000 */
[----:B------:R-:W-:Y:S01]  /*54c0*/  FFMA.FTZ R114, R145, R114, R111 ;  /* 0x0000007291727223 */ /* 0x000fe2000001006f */
[----:B------:R-:W-:Y:S01]  /*54d0*/  PRMT R111, RZ, 0x5410, R10 ;  /* 0x00005410ff6f7816 */ /* 0x000fe2000000000a */
[----:B------:R-:W-:-:S02]  /*54e0*/  FMUL.FTZ R195, R197, R138 ;  /* 0x0000008ac5c37220 */ /* 0x000fc40000410000 */
[C---:B------:R-:W-:Y:S02]  /*54f0*/  FFMA.FTZ R14, R112.reuse, R15, R14 ;  /* 0x0000000f700e7223 */ /* 0x040fe4000001000e */
[----:B------:R-:W-:Y:S02]  /*5500*/  FMUL.FTZ R197, R197, R136 ;  /* 0x00000088c5c57220 */ /* 0x000fe40000410000 */
[----:B------:R-:W-:Y:S02]  /*5510*/  FFMA.FTZ R12, R112, R13, -R12 ;  /* 0x0000000d700c7223 */ /* 0x000fe4000001080c */
[----:B------:R-:W-:Y:S02]  /*5520*/  FFMA.FTZ R22, R145, R22, -R23 ;  /* 0x0000001691167223 */ /* 0x000fe40000010817 */
[----:B------:R-:W-:Y:S02]  /*5530*/  FADD.FTZ R15, RZ, R14 ;  /* 0x0000000eff0f7221 */ /* 0x000fe40000010000 */
[----:B------:R-:W-:-:S02]  /*5540*/  FFMA.FTZ R13, R111, R38, R12 ;  /* 0x000000266f0d7223 */ /* 0x000fc4000001000c */
[C---:B------:R-:W-:Y:S02]  /*5550*/  FMUL.FTZ R116, R197.reuse, R22 ;  /* 0x00000016c5747220 */ /* 0x040fe40000410000 */
[----:B------:R-:W-:Y:S02]  /*5560*/  FMUL.FTZ R176, R178, R135 ;  /* 0x00000087b2b07220 */ /* 0x000fe40000410000 */
[----:B------:R-:W-:Y:S02]  /*5570*/  FMUL.FTZ R23, R197, R114 ;  /* 0x00000072c5177220 */ /* 0x000fe40000410000 */
[----:B------:R-:W-:Y:S02]  /*5580*/  FMUL.FTZ R12, R128, R15 ;  /* 0x0000000f800c7220 */ /* 0x000fe40000410000 */
[----:B------:R-:W-:Y:S02]  /*5590*/  FMUL.FTZ R178, R178, R133 ;  /* 0x00000085b2b27220 */ /* 0x000fe40000410000 */
[----:B------:R-:W-:-:S02]  /*55a0*/  FMUL.FTZ R14, R128, R13 ;  /* 0x0000000d800e7220 */ /* 0x000fc40000410000 */
[C---:B------:R-:W-:Y:S01]  /*55b0*/  FFMA.FTZ R123, R195.reuse, R114, R116 ;  /* 0x00000072c37b7223 */ /* 0x040fe20000010074 */
[----:B------:R-:W-:Y:S01]  /*55c0*/  PRMT R121, RZ, 0x7610, R10 ;  /* 0x00007610ff797816 */ /* 0x000fe2000000000a */
[----:B------:R-:W-:Y:S02]  /*55d0*/  FFMA.FTZ R23, R195, R22, -R23 ;  /* 0x00000016c3177223 */ /* 0x000fe40000010817 */
[C---:B------:R-:W-:Y:S02]  /*55e0*/  FFMA.FTZ R12, R134.reuse, R13, -R12 ;  /* 0x0000000d860c7223 */ /* 0x040fe4000001080c */
[----:B------:R-:W-:Y:S02]  /*55f0*/  FFMA.FTZ R14, R134, R15, R14 ;  /* 0x0000000f860e7223 */ /* 0x000fe4000001000e */
[----:B------:R-:W-:Y:S02]  /*5600*/  FMUL.FTZ R13, R178, R123 ;  /* 0x0000007bb20d7220 */ /* 0x000fe40000410000 */
[----:B------:R-:W-:-:S02]  /*5610*/  FMUL.FTZ R187, R189, R142 ;  /* 0x0000008ebdbb7220 */ /* 0x000fc40000410000 */
[-C--:B------:R-:W-:Y:S02]  /*5620*/  FMUL.FTZ R15, R178, R23.reuse ;  /* 0x00000017b20f7220 */ /* 0x080fe40000410000 */
[----:B------:R-:W-:Y:S02]  /*5630*/  FMUL.FTZ R189, R189, R140 ;  /* 0x0000008cbdbd7220 */ /* 0x000fe40000410000 */
[----:B------:R-:W-:Y:S02]  /*5640*/  FADD.FTZ R14, RZ, R14 ;  /* 0x0000000eff0e7221 */ /* 0x000fe40000010000 */
[----:B------:R-:W-:Y:S02]  /*5650*/  FFMA.FTZ R12, R121, R36, R12 ;  /* 0x00000024790c7223 */ /* 0x000fe4000001000c */
[C---:B------:R-:W-:Y:S02]  /*5660*/  FFMA.FTZ R22, R176.reuse, R23, -R13 ;  /* 0x00000017b0167223 */ /* 0x040fe4000001080d */
[----:B------:R-:W-:-:S02]  /*5670*/  FFMA.FTZ R114, R176, R123, R15 ;  /* 0x0000007bb0727223 */ /* 0x000fc4000001000f */
[C---:B------:R-:W-:Y:S02]  /*5680*/  FMUL.FTZ R13, R147.reuse, R14 ;  /* 0x0000000e930d7220 */ /* 0x040fe40000410000 */
[----:B------:R-:W-:Y:S02]  /*5690*/  FMUL.FTZ R15, R147, R12 ;  /* 0x0000000c930f7220 */ /* 0x000fe40000410000 */
[C---:B------:R-:W-:Y:S02]  /*56a0*/  FMUL.FTZ R116, R189.reuse, R22 ;  /* 0x00000016bd747220 */ /* 0x040fe40000410000 */
[----:B------:R-:W-:Y:S01]  /*56b0*/  FMUL.FTZ R157, R108, R152 ;  /* 0x000000986c9d7220 */ /* 0x000fe20000410000 */
[----:B------:R-:W-:Y:S01]  /*56c0*/  PRMT R123, RZ, 0x5410, R11 ;  /* 0x00005410ff7b7816 */ /* 0x000fe2000000000b */
[----:B------:R-:W-:Y:S02]  /*56d0*/  FMUL.FTZ R23, R189, R114 ;  /* 0x00000072bd177220 */ /* 0x000fe40000410000 */
[----:B------:R-:W-:-:S02]  /*56e0*/  FFMA.FTZ R13, R145, R12, -R13 ;  /* 0x0000000c910d7223 */ /* 0x000fc4000001080d */
[----:B------:R-:W-:Y:S02]  /*56f0*/  FFMA.FTZ R15, R145, R14, R15 ;  /* 0x0000000e910f7223 */ /* 0x000fe4000001000f */
[C---:B------:R-:W-:Y:S02]  /*5700*/  FFMA.FTZ R127, R187.reuse, R114, R116 ;  /* 0x00000072bb7f7223 */ /* 0x040fe40000010074 */
[----:B------:R-:W-:Y:S02]  /*5710*/  FMUL.FTZ R169, R108, R150 ;  /* 0x000000966ca97220 */ /* 0x000fe40000410000 */
[----:B------:R-:W-:Y:S02]  /*5720*/  FMUL.FTZ R114, R146, R157 ;  /* 0x0000009d92727220 */ /* 0x000fe40000410000 */
[----:B------:R-:W-:Y:S02]  /*5730*/  FFMA.FTZ R23, R187, R22, -R23 ;  /* 0x00000016bb177223 */ /* 0x000fe40000010817 */
[----:B------:R-:W-:-:S02]  /*5740*/  FADD.FTZ R14, RZ, R15 ;  /* 0x0000000fff0e7221 */ /* 0x000fc40000010000 */
[----:B------:R-:W-:Y:S02]  /*5750*/  FFMA.FTZ R12, R123, R34, R13 ;  /* 0x000000227b0c7223 */ /* 0x000fe4000001000d */
[C---:B------:R-:W-:Y:S02]  /*5760*/  FMUL.FTZ R22, R180.reuse, R157 ;  /* 0x0000009db4167220 */ /* 0x040fe40000410000 */
[C---:B------:R-:W-:Y:S02]  /*5770*/  FMUL.FTZ R171, R107.reuse, R152 ;  /* 0x000000986bab7220 */ /* 0x040fe40000410000 */
[----:B------:R-:W-:Y:S02]  /*5780*/  FFMA.FTZ R114, -R180, R169, -R114 ;  /* 0x000000a9b4727223 */ /* 0x000fe40000010972 */
[----:B------:R-:W-:Y:S02]  /*5790*/  FMUL.FTZ R154, R107, R150 ;  /* 0x000000966b9a7220 */ /* 0x000fe40000410000 */
[----:B------:R-:W-:-:S02]  /*57a0*/  FMUL.FTZ R13, R197, R14 ;  /* 0x0000000ec50d7220 */ /* 0x000fc40000410000 */
[-C--:B------:R-:W-:Y:S02]  /*57b0*/  FMUL.FTZ R15, R197, R12.reuse ;  /* 0x0000000cc50f7220 */ /* 0x080fe40000410000 */
[----:B------:R-:W-:Y:S02]  /*57c0*/  FFMA.FTZ R125, R146, R169, -R22 ;  /* 0x000000a9927d7223 */ /* 0x000fe40000010816 */
[----:B------:R-:W-:Y:S02]  /*57d0*/  FADD.FTZ R131, -R171, R114 ;  /* 0x00000072ab837221 */ /* 0x000fe40000010100 */
[C---:B------:R-:W-:Y:S02]  /*57e0*/  FFMA.FTZ R13, R195.reuse, R12, -R13 ;  /* 0x0000000cc30d7223 */ /* 0x040fe4000001080d */
[----:B------:R-:W-:Y:S02]  /*57f0*/  FFMA.FTZ R15, R195, R14, R15 ;  /* 0x0000000ec30f7223 */ /* 0x000fe4000001000f */
[----:B------:R-:W-:Y:S01]  /*5800*/  FADD.FTZ R129, R154, R125 ;  /* 0x0000007d9a817221 */ /* 0x000fe20000010000 */
[----:B------:R-:W-:Y:S01]  /*5810*/  PRMT R125, RZ, 0x7610, R11 ;  /* 0x00007610ff7d7816 */ /* 0x000fe2000000000b */
[----:B------:R-:W-:-:S02]  /*5820*/  FMUL.FTZ R12, R186, -R131 ;  /* 0x80000083ba0c7220 */ /* 0x000fc40000410000 */
[----:B------:R-:W-:Y:S01]  /*5830*/  FADD.FTZ R15, RZ, R15 ;  /* 0x0000000fff0f7221 */ /* 0x000fe20000010000 */
[----:B------:R-:W0:Y:S01]  /*5840*/  MUFU.COS R149, R148 ;  /* 0x0000009400957308 */ /* 0x000e220000000000 */
[-C--:B------:R-:W-:Y:S02]  /*5850*/  FFMA.FTZ R133, R182, R129.reuse, -R12 ;  /* 0x00000081b6857223 */ /* 0x080fe4000001080c */
[----:B------:R-:W-:Y:S02]  /*5860*/  FFMA.FTZ R13, R125, R32, R13 ;  /* 0x000000207d0d7223 */ /* 0x000fe4000001000d */
[----:B------:R-:W-:Y:S02]  /*5870*/  FMUL.FTZ R129, R186, -R129 ;  /* 0x80000081ba817220 */ /* 0x000fe40000410000 */
[----:B------:R-:W-:Y:S01]  /*5880*/  FMUL.FTZ R172, R174, R139 ;  /* 0x0000008baeac7220 */ /* 0x000fe20000410000 */
[----:B------:R-:W1:Y:S01]  /*5890*/  MUFU.SIN R143, R148 ;  /* 0x00000094008f7308 */ /* 0x000e620000000400 */
[----:B------:R-:W-:-:S02]  /*58a0*/  FMUL.FTZ R12, R178, R15 ;  /* 0x0000000fb20c7220 */ /* 0x000fc40000410000 */
[----:B------:R-:W-:Y:S02]  /*58b0*/  FMUL.FTZ R174, R174, R137 ;  /* 0x00000089aeae7220 */ /* 0x000fe40000410000 */
[----:B------:R-:W-:Y:S02]  /*58c0*/  FMUL.FTZ R14, R178, R13 ;  /* 0x0000000db20e7220 */ /* 0x000fe40000410000 */
[----:B------:R-:W-:Y:S01]  /*58d0*/  FFMA.FTZ R116, R182, R131, R129 ;  /* 0x00000083b6747223 */ /* 0x000fe20000010081 */
[----:B------:R-:W-:Y:S01]  /*58e0*/  PRMT R131, RZ, 0x5410, R4 ;  /* 0x00005410ff837816 */ /* 0x000fe20000000004 */
[----:B------:R-:W-:Y:S02]  /*58f0*/  FFMA.FTZ R12, R176, R13, -R12 ;  /* 0x0000000db00c7223 */ /* 0x000fe4000001080c */
[----:B------:R-:W-:Y:S02]  /*5900*/  FMUL.FTZ R22, R174, R127 ;  /* 0x0000007fae167220 */ /* 0x000fe40000410000 */
[----:B------:R-:W-:-:S02]  /*5910*/  FFMA.FTZ R14, R176, R15, R14 ;  /* 0x0000000fb00e7223 */ /* 0x000fc4000001000e */
[----:B------:R-:W-:Y:S02]  /*5920*/  FFMA.FTZ R12, R131, R30, R12 ;  /* 0x0000001e830c7223 */ /* 0x000fe4000001000c */
[-C--:B------:R-:W-:Y:S02]  /*5930*/  FFMA.FTZ R22, R172, R23.reuse, -R22 ;  /* 0x00000017ac167223 */ /* 0x080fe40000010816 */
[----:B------:R-:W-:Y:S02]  /*5940*/  FMUL.FTZ R23, R174, R23 ;  /* 0x00000017ae177220 */ /* 0x000fe40000410000 */
[----:B------:R-:W-:Y:S02]  /*5950*/  FADD.FTZ R14, RZ, R14 ;  /* 0x0000000eff0e7221 */ /* 0x000fe40000010000 */
[----:B------:R-:W-:Y:S02]  /*5960*/  FMUL.FTZ R175, R106, R152 ;  /* 0x000000986aaf7220 */ /* 0x000fe40000410000 */
[----:B------:R-:W-:-:S02]  /*5970*/  FMUL.FTZ R15, R189, R12 ;  /* 0x0000000cbd0f7220 */ /* 0x000fc40000410000 */
[----:B0-----:R-:W-:Y:S02]  /*5980*/  FMUL.FTZ R184, R188, R149 ;  /* 0x00000095bcb87220 */ /* 0x001fe40000410000 */
[----:B------:R-:W-:Y:S02]  /*5990*/  FFMA.FTZ R114, R172, R127, R23 ;  /* 0x0000007fac727223 */ /* 0x000fe40000010017 */
[----:B------:R-:W-:Y:S02]  /*59a0*/  FMUL.FTZ R13, R189, R14 ;  /* 0x0000000ebd0d7220 */ /* 0x000fe40000410000 */
[----:B-1----:R-:W-:Y:S02]  /*59b0*/  FMUL.FTZ R188, R188, R143 ;  /* 0x0000008fbcbc7220 */ /* 0x002fe40000410000 */
[----:B------:R-:W-:Y:S02]  /*59c0*/  FMUL.FTZ R160, R106, R150 ;  /* 0x000000966aa07220 */ /* 0x000fe40000410000 */
[----:B------:R-:W-:-:S02]  /*59d0*/  FADD.FTZ R127, -R175, R116 ;  /* 0x00000074af7f7221 */ /* 0x000fc40000010100 */
[C---:B------:R-:W-:Y:S01]  /*59e0*/  FFMA.FTZ R15, R187.reuse, R14, R15 ;  /* 0x0000000ebb0f7223 */ /* 0x040fe2000001000f */
[----:B------:R-:W-:Y:S01]  /*59f0*/  PRMT R135, RZ, 0x7610, R4 ;  /* 0x00007610ff877816 */ /* 0x000fe20000000004 */
[----:B------:R-:W-:Y:S02]  /*5a00*/  FFMA.FTZ R13, R187, R12, -R13 ;  /* 0x0000000cbb0d7223 */ /* 0x000fe4000001080d */
[----:B------:R-:W-:Y:S02]  /*5a10*/  FADD.FTZ R133, R160, R133 ;  /* 0x00000085a0857221 */ /* 0x000fe40000010000 */
[----:B------:R-:W-:Y:S02]  /*5a20*/  FMUL.FTZ R12, R188, -R127 ;  /* 0x8000007fbc0c7220 */ /* 0x000fe40000410000 */
[----:B------:R-:W-:Y:S02]  /*5a30*/  FADD.FTZ R15, RZ, R15 ;  /* 0x0000000fff0f7221 */ /* 0x000fe40000010000 */
[----:B------:R-:W-:-:S02]  /*5a40*/  FFMA.FTZ R13, R135, R28, R13 ;  /* 0x0000001c870d7223 */ /* 0x000fc4000001000d */
[----:B------:R-:W-:Y:S02]  /*5a50*/  FFMA.FTZ R129, R184, R133, -R12 ;  /* 0x00000085b8817223 */ /* 0x000fe4000001080c */
[C---:B------:R-:W-:Y:S01]  /*5a60*/  FMUL.FTZ R12, R174.reuse, R15 ;  /* 0x0000000fae0c7220 */ /* 0x040fe20000410000 */
[----:B------:R-:W-:Y:S01]  /*5a70*/  PRMT R137, RZ, 0x5410, R5 ;  /* 0x00005410ff897816 */ /* 0x000fe20000000005 */
[-C--:B------:R-:W-:Y:S02]  /*5a80*/  FMUL.FTZ R14, R174, R13.reuse ;  /* 0x0000000dae0e7220 */ /* 0x080fe40000410000 */
[C---:B------:R-:W-:Y:S02]  /*5a90*/  FFMA.FTZ R12, R172.reuse, R13, -R12 ;  /* 0x0000000dac0c7223 */ /* 0x040fe4000001080c */
[----:B------:R-:W-:Y:S02]  /*5aa0*/  FFMA.FTZ R14, R172, R15, R14 ;  /* 0x0000000fac0e7223 */ /* 0x000fe4000001000e */
[----:B------:R-:W-:-:S02]  /*5ab0*/  FMUL.FTZ R191, R191, R144 ;  /* 0x00000090bfbf7220 */ /* 0x000fc40000410000 */
[----:B------:R-:W-:Y:S02]  /*5ac0*/  FFMA.FTZ R12, R137, R0, R12 ;  /* 0x00000000890c7223 */ /* 0x000fe4000001000c */
[----:B------:R-:W-:Y:S02]  /*5ad0*/  FADD.FTZ R14, RZ, R14 ;  /* 0x0000000eff0e7221 */ /* 0x000fe40000010000 */
[----:B------:R-:W-:Y:S02]  /*5ae0*/  FMUL.FTZ R133, R188, -R133 ;  /* 0x80000085bc857220 */ /* 0x000fe40000410000 */
[C---:B------:R-:W-:Y:S02]  /*5af0*/  FMUL.FTZ R15, R191.reuse, R12 ;  /* 0x0000000cbf0f7220 */ /* 0x040fe40000410000 */
[----:B------:R-:W-:Y:S02]  /*5b00*/  FMUL.FTZ R13, R191, R14 ;  /* 0x0000000ebf0d7220 */ /* 0x000fe40000410000 */
[----:B------:R-:W-:-:S02]  /*5b10*/  FFMA.FTZ R116, R184, R127, R133 ;  /* 0x0000007fb8747223 */ /* 0x000fc40000010085 */
[----:B------:R-:W-:Y:S02]  /*5b20*/  FMUL.FTZ R183, R105, R152 ;  /* 0x0000009869b77220 */ /* 0x000fe40000410000 */
[----:B------:R-:W-:Y:S01]  /*5b30*/  FFMA.FTZ R15, R181, R14, R15 ;  /* 0x0000000eb50f7223 */ /* 0x000fe2000001000f */
[----:B------:R-:W-:Y:S01]  /*5b40*/  PRMT R141, RZ, 0x7610, R5 ;  /* 0x00007610ff8d7816 */ /* 0x000fe20000000005 */
[----:B------:R-:W-:Y:S02]  /*5b50*/  FMUL.FTZ R23, R191, R114 ;  /* 0x00000072bf177220 */ /* 0x000fe40000410000 */
[----:B------:R-:W-:Y:S02]  /*5b60*/  FFMA.FTZ R13, R181, R12, -R13 ;  /* 0x0000000cb50d7223 */ /* 0x000fe4000001080d */
[----:B------:R-:W-:Y:S02]  /*5b70*/  FMUL.FTZ R164, R105, R150 ;  /* 0x0000009669a47220 */ /* 0x000fe40000410000 */
[----:B------:R-:W-:-:S02]  /*5b80*/  FADD.FTZ R116, -R183, R116 ;  /* 0x00000074b7747221 */ /* 0x000fc40000010100 */
[----:B------:R-:W-:Y:S02]  /*5b90*/  FADD.FTZ R15, RZ, R15 ;  /* 0x0000000fff0f7221 */ /* 0x000fe40000010000 */
[-C--:B------:R-:W-:Y:S02]  /*5ba0*/  FFMA.FTZ R23, R181, R22.reuse, -R23 ;  /* 0x00000016b5177223 */ /* 0x080fe40000010817 */
[----:B------:R-:W-:Y:S02]  /*5bb0*/  FMUL.FTZ R22, R191, R22 ;  /* 0x00000016bf167220 */ /* 0x000fe40000410000 */
[----:B------:R-:W-:Y:S02]  /*5bc0*/  FFMA.FTZ R13, R141, R50, R13 ;  /* 0x000000328d0d7223 */ /* 0x000fe4000001000d */
[----:B------:R-:W-:Y:S02]  /*5bd0*/  FADD.FTZ R129, R164, R129 ;  /* 0x00000081a4817221 */ /* 0x000fe40000010000 */
[----:B------:R-:W-:-:S02]  /*5be0*/  FMUL.FTZ R12, R190, -R116 ;  /* 0x80000074be0c7220 */ /* 0x000fc40000410000 */
[C---:B------:R-:W-:Y:S01]  /*5bf0*/  FMUL.FTZ R14, R190.reuse, R15 ;  /* 0x0000000fbe0e7220 */ /* 0x040fe20000410000 */
[----:B------:R-:W-:Y:S01]  /*5c00*/  PRMT R139, RZ, 0x5410, R6 ;  /* 0x00005410ff8b7816 */ /* 0x000fe20000000006 */
[----:B------:R-:W-:Y:S02]  /*5c10*/  FFMA.FTZ R22, R181, R114, R22 ;  /* 0x00000072b5167223 */ /* 0x000fe40000010016 */
[C---:B------:R-:W-:Y:S02]  /*5c20*/  FMUL.FTZ R114, R190.reuse, R13 ;  /* 0x0000000dbe727220 */ /* 0x040fe40000410000 */
[C---:B------:R-:W-:Y:S02]  /*5c30*/  FFMA.FTZ R143, R185.reuse, R129, -R12 ;  /* 0x00000081b98f7223 */ /* 0x040fe4000001080c */
[----:B------:R-:W-:Y:S02]  /*5c40*/  FFMA.FTZ R14, R185, R13, -R14 ;  /* 0x0000000db90e7223 */ /* 0x000fe4000001080e */
[----:B------:R-:W-:-:S02]  /*5c50*/  FMUL.FTZ R12, R190, R23 ;  /* 0x00000017be0c7220 */ /* 0x000fc40000410000 */
[----:B------:R-:W-:Y:S02]  /*5c60*/  FFMA.FTZ R114, R185, R15, R114 ;  /* 0x0000000fb9727223 */ /* 0x000fe40000010072 */
[----:B------:R-:W-:Y:S02]  /*5c70*/  FFMA.FTZ R15, R139, R52, R14 ;  /* 0x000000348b0f7223 */ /* 0x000fe4000001000e */
[-C--:B------:R-:W-:Y:S02]  /*5c80*/  FFMA.FTZ R13, R185, R22.reuse, R12 ;  /* 0x00000016b90d7223 */ /* 0x080fe4000001000c */
[----:B------:R-:W-:Y:S02]  /*5c90*/  FMUL.FTZ R22, R190, R22 ;  /* 0x00000016be167220 */ /* 0x000fe40000410000 */
[----:B------:R-:W-:Y:S02]  /*5ca0*/  FADD.FTZ R127, RZ, R114 ;  /* 0x00000072ff7f7221 */ /* 0x000fe40000010000 */
[----:B------:R-:W-:-:S02]  /*5cb0*/  FMUL.FTZ R114, R188, R15 ;  /* 0x0000000fbc727220 */ /* 0x000fc40000410000 */
[----:B------:R-:W-:Y:S02]  /*5cc0*/  FMUL.FTZ R129, R190, -R129 ;  /* 0x80000081be817220 */ /* 0x000fe40000410000 */
[C---:B------:R-:W-:Y:S02]  /*5cd0*/  FFMA.FTZ R23, R185.reuse, R23, -R22 ;  /* 0x00000017b9177223 */ /* 0x040fe40000010816 */
[-C--:B------:R-:W-:Y:S02]  /*5ce0*/  FMUL.FTZ R22, R188, R127.reuse ;  /* 0x0000007fbc167220 */ /* 0x080fe40000410000 */
[C---:B------:R-:W-:Y:S02]  /*5cf0*/  FFMA.FTZ R114, R184.reuse, R127, R114 ;  /* 0x0000007fb8727223 */ /* 0x040fe40000010072 */
[----:B------:R-:W-:Y:S01]  /*5d00*/  FFMA.FTZ R136, R185, R116, R129 ;  /* 0x00000074b9887223 */ /* 0x000fe20000010081 */
[----:B------:R-:W-:Y:S01]  /*5d10*/  PRMT R129, RZ, 0x7610, R6 ;  /* 0x00007610ff817816 */ /* 0x000fe20000000006 */
[----:B------:R-:W-:-:S02]  /*5d20*/  FFMA.FTZ R22, R184, R15, -R22 ;  /* 0x0000000fb8167223 */ /* 0x000fc40000010816 */
[----:B------:R-:W-:Y:S02]  /*5d30*/  FADD.FTZ R127, RZ, R114 ;  /* 0x00000072ff7f7221 */ /* 0x000fe40000010000 */
[C---:B------:R-:W-:Y:S02]  /*5d40*/  FMUL.FTZ R12, R188.reuse, R13 ;  /* 0x0000000dbc0c7220 */ /* 0x040fe40000410000 */
[----:B------:R-:W-:Y:S02]  /*5d50*/  FFMA.FTZ R15, R129, R54, R22 ;  /* 0x00000036810f7223 */ /* 0x000fe40000010016 */
[----:B------:R-:W-:Y:S02]  /*5d60*/  FMUL.FTZ R14, R188, R23 ;  /* 0x00000017bc0e7220 */ /* 0x000fe40000410000 */
[----:B------:R-:W-:Y:S02]  /*5d70*/  FMUL.FTZ R22, R186, R127 ;  /* 0x0000007fba167220 */ /* 0x000fe40000410000 */
[C---:B------:R-:W-:Y:S01]  /*5d80*/  FFMA.FTZ R23, R184.reuse, R23, -R12 ;  /* 0x00000017b8177223 */ /* 0x040fe2000001080c */
[----:B------:R-:W-:Y:S01]  /*5d90*/  PRMT R133, RZ, 0x5410, R7 ;  /* 0x00005410ff857816 */ /* 0x000fe20000000007 */
[----:B------:R-:W-:Y:S01]  /*5da0*/  FFMA.FTZ R13, R184, R13, R14 ;  /* 0x0000000db80d7223 */ /* 0x000fe2000001000e */
[----:B------:R-:W-:Y:S01]  /*5db0*/  ISETP.NE.AND P2, PT, R37, 0x1f, PT ;  /* 0x0000001f2500780c */ /* 0x000fe20003f45270 */
[----:B------:R-:W-:-:S02]  /*5dc0*/  FFMA.FTZ R22, R182, R15, -R22 ;  /* 0x0000000fb6167223 */ /* 0x000fc40000010816 */
[C---:B------:R-:W-:Y:S02]  /*5dd0*/  FMUL.FTZ R14, R186.reuse, R23 ;  /* 0x00000017ba0e7220 */ /* 0x040fe40000410000 */
[C---:B------:R-:W-:Y:S02]  /*5de0*/  FMUL.FTZ R114, R186.reuse, R15 ;  /* 0x0000000fba727220 */ /* 0x040fe40000410000 */
[-C--:B------:R-:W-:Y:S02]  /*5df0*/  FMUL.FTZ R12, R186, R13.reuse ;  /* 0x0000000dba0c7220 */ /* 0x080fe40000410000 */
[----:B------:R-:W-:Y:S02]  /*5e00*/  FFMA.FTZ R15, R133, R56, R22 ;  /* 0x00000038850f7223 */ /* 0x000fe40000010016 */
[C---:B------:R-:W-:Y:S02]  /*5e10*/  FFMA.FTZ R13, R182.reuse, R13, R14 ;  /* 0x0000000db60d7223 */ /* 0x040fe4000001000e */
[----:B------:R-:W-:-:S02]  /*5e20*/  FFMA.FTZ R114, R182, R127, R114 ;  /* 0x0000007fb6727223 */ /* 0x000fc40000010072 */
[----:B------:R-:W-:Y:S02]  /*5e30*/  FFMA.FTZ R23, R182, R23, -R12 ;  /* 0x00000017b6177223 */ /* 0x000fe4000001080c */
[C---:B------:R-:W-:Y:S02]  /*5e40*/  FMUL.FTZ R22, R180.reuse, R15 ;  /* 0x0000000fb4167220 */ /* 0x040fe40000410000 */
[----:B------:R-:W-:Y:S02]  /*5e50*/  FADD.FTZ R127, RZ, R114 ;  /* 0x00000072ff7f7221 */ /* 0x000fe40000010000 */
[C---:B------:R-:W-:Y:S02]  /*5e60*/  FMUL.FTZ R151, R180.reuse, R13 ;  /* 0x0000000db4977220 */ /* 0x040fe40000410000 */
[-C--:B------:R-:W-:Y:S02]  /*5e70*/  FMUL.FTZ R12, R180, R23.reuse ;  /* 0x00000017b40c7220 */ /* 0x080fe40000410000 */
[----:B------:R-:W-:-:S02]  /*5e80*/  FFMA.FTZ R151, R146, R23, -R151 ;  /* 0x0000001792977223 */ /* 0x000fc40000010897 */
[-C--:B------:R-:W-:Y:S02]  /*5e90*/  FFMA.FTZ R153, R146, R127.reuse, R22 ;  /* 0x0000007f92997223 */ /* 0x080fe40000010016 */
[----:B------:R0:W1:Y:S01]  /*5ea0*/  @P2 LDS.64 R22, [R37.X8+0x1888] ;  /* 0x0018880025162984 */ /* 0x0000620000008a00 */
[----:B------:R-:W-:Y:S01]  /*5eb0*/  FMUL.FTZ R14, R180, R127 ;  /* 0x0000007fb40e7220 */ /* 0x000fe20000410000 */
[----:B------:R-:W-:Y:S01]  /*5ec0*/  BSSY B0, `(.L_x_9777) ;  /* 0x000000e000007945 */ /* 0x000fe20003800000 */
[C---:B------:R-:W-:Y:S01]  /*5ed0*/  FFMA.FTZ R13, R146.reuse, R13, R12 ;  /* 0x0000000d920d7223 */ /* 0x040fe2000001000c */
[----:B------:R-:W-:Y:S01]  /*5ee0*/  PRMT R127, RZ, 0x7610, R7 ;  /* 0x00007610ff7f7816 */ /* 0x000fe20000000007 */
[----:B------:R-:W-:Y:S01]  /*5ef0*/  FFMA.FTZ R14, R146, R15, -R14 ;  /* 0x0000000f920e7223 */ /* 0x000fe2000001080e */
[----:B------:R-:W-:Y:S05]  /*5f00*/  @P2 BRA `(.L_x_9778) ;  /* 0x0000009000002947 */ /* 0x000fea0003800000 */
[----:B------:R-:W-:Y:S01]  /*5f10*/  ISETP.NE.AND P3, PT, R33, c[0x0][0x174], PT ;  /* 0x00005d0021007a0c */ /* 0x000fe20003f65270 */
[----:B-1----:R-:W-:Y:S01]  /*5f20*/  HFMA2.MMA R23, -RZ, RZ, 0, 0 ;  /* 0x00000000ff177435 */ /* 0x002fe200000001ff */
[----:B------:R-:W-:-:S11]  /*5f30*/  MOV R22, 0x3f800000 ;  /* 0x3f80000000167802 */ /* 0x000fd60000000f00 */
[----:B------:R-:W-:-:S04]  /*5f40*/  @P3 LEA.HI R12, R33, R33, RZ, 0x1 ;  /* 0x00000021210c3211 */ /* 0x000fc800078f08ff */
[----:B------:R-:W-:-:S04]  /*5f50*/  @P3 LOP3.LUT R12, R12, 0x1ffffe, RZ, 0xc0, !PT ;  /* 0x001ffffe0c0c3812 */ /* 0x000fc800078ec0ff */
[----:B------:R-:W-:-:S04]  /*5f60*/  @P3 IADD3 R12, -R12, R33, RZ ;  /* 0x000000210c0c3210 */ /* 0x000fc80007ffe1ff */
[----:B------:R-:W-:-:S04]  /*5f70*/  @P3 LEA R12, R12, 0x880, 0xb ;  /* 0x000008800c0c3811 */ /* 0x000fc800078e58ff */
[----:B------:R-:W-:-:S05]  /*5f80*/  @P3 IADD3 R12, R12, R109, RZ ;  /* 0x0000006d0c0c3210 */ /* 0x000fca0007ffe0ff */
[----:B------:R1:W2:Y:S02]  /*5f90*/  @P3 LDS.64 R22, [R12] ;  /* 0x000000000c163984 */ /* 0x0002a40000000a00 */
.L_x_9778:
[----:B------:R-:W-:Y:S05]  /*5fa0*/  BSYNC B0 ;  /* 0x0000000000007941 */ /* 0x000fea0003800000 */
.L_x_9777:
[----:B------:R-:W-:Y:S01]  /*5fb0*/  FFMA.FTZ R155, R127, R58, R14 ;  /* 0x0000003a7f9b7223 */ /* 0x000fe2000001000e */
[----:B-1----:R-:W1:Y:S01]  /*5fc0*/  SHFL.UP PT, R12, R151, 0x1, RZ ;  /* 0x04200000970c7989 */ /* 0x002e6200000e00ff */
[----:B------:R-:W-:Y:S01]  /*5fd0*/  FADD.FTZ R153, RZ, R153 ;  /* 0x00000099ff997221 */ /* 0x000fe20000010000 */
[----:B------:R-:W-:Y:S01]  /*5fe0*/  ISETP.GE.AND P3, PT, R35, 0x1, PT ;  /* 0x000000012300780c */ /* 0x000fe20003f66270 */
[C---:B------:R-:W-:Y:S01]  /*5ff0*/  FMUL.FTZ R166, R104.reuse, R150 ;  /* 0x0000009668a67220 */ /* 0x040fe20000410000 */
[----:B------:R-:W3:Y:S01]  /*6000*/  SHFL.UP PT, R114, R155, 0x1, RZ ;  /* 0x042000009b727989 */ /* 0x000ee200000e00ff */
[----:B------:R-:W-:Y:S01]  /*6010*/  FMUL.FTZ R193, R104, R152 ;  /* 0x0000009868c17220 */ /* 0x000fe20000410000 */
[----:B------:R-:W-:Y:S01]  /*6020*/  ISETP.GE.OR P0, PT, R33, c[0x0][0x174], P0 ;  /* 0x00005d0021007a0c */ /* 0x000fe20000706670 */
[----:B------:R-:W-:Y:S01]  /*6030*/  FADD.FTZ R138, R166, R143 ;  /* 0x0000008fa68a7221 */ /* 0x000fe20000010000 */
[----:B------:R-:W4:Y:S01]  /*6040*/  SHFL.UP PT, R14, R13, 0x1, RZ ;  /* 0x042000000d0e7989 */ /* 0x000f2200000e00ff */
[----:B------:R-:W-:Y:S01]  /*6050*/  FADD.FTZ R136, -R193, R136 ;  /* 0x00000088c1887221 */ /* 0x000fe20000010100 */
[----:B------:R-:W-:Y:S01]  /*6060*/  BSSY B0, `(.L_x_9779) ;  /* 0x0000106000007945 */ /* 0x000fe20003800000 */
[C---:B------:R-:W-:Y:S01]  /*6070*/  FMUL.FTZ R140, R191.reuse, -R138 ;  /* 0x8000008abf8c7220 */ /* 0x040fe20000410000 */
[----:B------:R-:W0:Y:S01]  /*6080*/  SHFL.UP PT, R116, R153, 0x1, RZ ;  /* 0x0420000099747989 */ /* 0x000e2200000e00ff */
        /* <DEDUP_REMOVED lines=8> */
[C---:B------:R-:W-:Y:S02]  /*6110*/  FMUL.FTZ R136, R174.reuse, -R149 ;  /* 0x80000095ae887220 */ /* 0x040fe40000410000 */
[C---:B-1----:R-:W-:Y:S02]  /*6120*/  FMUL.FTZ R15, R13.reuse, R12 ;  /* 0x0000000c0d0f7220 */ /* 0x042fe40000410000 */
[-C--:B------:R-:W-:Y:S02]  /*6130*/  FMUL.FTZ R140, R174, -R143.reuse ;  /* 0x8000008fae8c7220 */ /* 0x080fe40000410000 */
[----:B------:R-:W-:Y:S02]  /*6140*/  FFMA.FTZ R143, R172, R143, -R136 ;  /* 0x0000008fac8f7223 */ /* 0x000fe40000010888 */
[----:B---3--:R-:W-:Y:S02]  /*6150*/  FMUL.FTZ R136, R13, R114 ;  /* 0x000000720d887220 */ /* 0x008fe40000410000 */
[----:B----4-:R-:W-:-:S02]  /*6160*/  FFMA.FTZ R138, R151, R14, R15 ;  /* 0x0000000e978a7223 */ /* 0x010fc4000001000f */
[-C--:B0-----:R-:W-:Y:S02]  /*6170*/  FMUL.FTZ R15, R13, R116.reuse ;  /* 0x000000740d0f7220 */ /* 0x081fe40000410000 */
[----:B------:R-:W-:Y:S01]  /*6180*/  FFMA.FTZ R136, R151, R116, R136 ;  /* 0x0000007497887223 */ /* 0x000fe20000010088 */
[C---:B------:R-:W-:Y:S01]  /*6190*/  FSEL R138, R13.reuse, R138, !P3 ;  /* 0x0000008a0d8a7208 */ /* 0x040fe20005800000 */
[----:B------:R-:W-:Y:S02]  /*61a0*/  FMUL.FTZ R14, R13, R14 ;  /* 0x0000000e0d0e7220 */ /* 0x000fe40000410000 */
[----:B------:R-:W-:Y:S02]  /*61b0*/  FFMA.FTZ R114, R151, R114, -R15 ;  /* 0x0000007297727223 */ /* 0x000fe4000001080f */
[----:B------:R-:W-:Y:S01]  /*61c0*/  @P3 FADD.FTZ R153, R153, R136 ;  /* 0x0000008899993221 */ /* 0x000fe20000010000 */
[----:B------:R-:W-:Y:S01]  /*61d0*/  SHFL.UP PT, R13, R138, 0x2, RZ ;  /* 0x044000008a0d7989 */ /* 0x000fe200000e00ff */
[----:B------:R-:W-:-:S02]  /*61e0*/  @P3 FFMA.FTZ R151, R151, R12, -R14 ;  /* 0x0000000c97973223 */ /* 0x000fc4000001080e */
[----:B------:R-:W-:Y:S01]  /*61f0*/  @P3 FADD.FTZ R155, R155, R114 ;  /* 0x000000729b9b3221 */ /* 0x000fe20000010000 */
[----:B------:R-:W0:Y:S01]  /*6200*/  SHFL.UP PT, R15, R153, 0x2, RZ ;  /* 0x04400000990f7989 */ /* 0x000e2200000e00ff */
[----:B------:R-:W-:Y:S01]  /*6210*/  FFMA.FTZ R149, R172, R149, R140 ;  /* 0x00000095ac957223 */ /* 0x000fe2000001008c */
[----:B------:R-:W-:Y:S01]  /*6220*/  ISETP.GE.AND P3, PT, R35, 0x2, PT ;  /* 0x000000022300780c */ /* 0x000fe20003f66270 */
[----:B------:R-:W-:Y:S01]  /*6230*/  FMUL.FTZ R198, R102, R152 ;  /* 0x0000009866c67220 */ /* 0x000fe20000410000 */
[----:B------:R-:W1:Y:S01]  /*6240*/  SHFL.UP PT, R14, R155, 0x2, RZ ;  /* 0x044000009b0e7989 */ /* 0x000e6200000e00ff */
[----:B--2---:R-:W-:Y:S02]  /*6250*/  FMUL.FTZ R12, R180, -R22 ;  /* 0x80000016b40c7220 */ /* 0x004fe40000410000 */
[----:B------:R-:W-:Y:S02]  /*6260*/  FMUL.FTZ R200, R102, R150 ;  /* 0x0000009666c87220 */ /* 0x000fe40000410000 */
[----:B------:R-:W-:-:S02]  /*6270*/  FADD.FTZ R116, -R198, R149 ;  /* 0x00000095c6747221 */ /* 0x000fc40000010100 */
[----:B------:R-:W-:Y:S02]  /*6280*/  FADD.FTZ R114, R200, R143 ;  /* 0x0000008fc8727221 */ /* 0x000fe40000010000 */
[-C--:B------:R-:W-:Y:S02]  /*6290*/  FFMA.FTZ R149, R146, -R23.reuse, R12 ;  /* 0x8000001792957223 */ /* 0x080fe4000001000c */
[----:B------:R-:W2:Y:S01]  /*62a0*/  SHFL.UP PT, R12, R151, 0x2, RZ ;  /* 0x04400000970c7989 */ /* 0x000ea200000e00ff */
[C---:B------:R-:W-:Y:S02]  /*62b0*/  FMUL.FTZ R140, R189.reuse, -R114 ;  /* 0x80000072bd8c7220 */ /* 0x040fe40000410000 */
[----:B------:R-:W-:Y:S02]  /*62c0*/  FMUL.FTZ R143, R180, R23 ;  /* 0x00000017b48f7220 */ /* 0x000fe40000410000 */
[-C--:B------:R-:W-:Y:S02]  /*62d0*/  FMUL.FTZ R136, R189, -R116.reuse ;  /* 0x80000074bd887220 */ /* 0x080fe40000410000 */
[----:B------:R-:W-:-:S02]  /*62e0*/  FFMA.FTZ R163, R187, R116, R140 ;  /* 0x00000074bba37223 */ /* 0x000fc4000001008c */
[----:B------:R-:W-:Y:S02]  /*62f0*/  FMUL.FTZ R194, R101, R152 ;  /* 0x0000009865c27220 */ /* 0x000fe40000410000 */
[----:B------:R-:W-:Y:S02]  /*6300*/  FFMA.FTZ R143, R146, R22, -R143 ;  /* 0x00000016928f7223 */ /* 0x000fe4000001088f */
[----:B------:R-:W-:Y:S02]  /*6310*/  FFMA.FTZ R161, R187, R114, -R136 ;  /* 0x00000072bba17223 */ /* 0x000fe40000010888 */
[----:B------:R-:W-:Y:S02]  /*6320*/  FMUL.FTZ R196, R101, R150 ;  /* 0x0000009665c47220 */ /* 0x000fe40000410000 */
[----:B------:R-:W-:Y:S02]  /*6330*/  FMUL.FTZ R114, R186, -R149 ;  /* 0x80000095ba727220 */ /* 0x000fe40000410000 */
[----:B------:R-:W-:-:S02]  /*6340*/  FADD.FTZ R163, -R194, R163 ;  /* 0x000000a3c2a37221 */ /* 0x000fc40000010100 */
[-C--:B------:R-:W-:Y:S02]  /*6350*/  FMUL.FTZ R116, R186, -R143.reuse ;  /* 0x8000008fba747220 */ /* 0x080fe40000410000 */
[----:B------:R-:W-:Y:S02]  /*6360*/  FADD.FTZ R161, R196, R161 ;  /* 0x000000a1c4a17221 */ /* 0x000fe40000010000 */
[----:B------:R-:W-:Y:S02]  /*6370*/  FFMA.FTZ R143, R182, R143, -R114 ;  /* 0x0000008fb68f7223 */ /* 0x000fe40000010872 */
[----:B------:R-:W-:Y:S02]  /*6380*/  FMUL.FTZ R136, R178, -R163 ;  /* 0x800000a3b2887220 */ /* 0x000fe40000410000 */
[----:B------:R-:W-:Y:S02]  /*6390*/  FFMA.FTZ R149, R182, R149, R116 ;  /* 0x00000095b6957223 */ /* 0x000fe40000010074 */
[----:B------:R-:W-:-:S02]  /*63a0*/  FMUL.FTZ R140, R178, -R161 ;  /* 0x800000a1b28c7220 */ /* 0x000fc40000410000 */
[----:B------:R-:W-:Y:S02]  /*63b0*/  FMUL.FTZ R116, R188, -R143 ;  /* 0x8000008fbc747220 */ /* 0x000fe40000410000 */
[----:B------:R-:W-:Y:S02]  /*63c0*/  FFMA.FTZ R161, R176, R161, -R136 ;  /* 0x000000a1b0a17223 */ /* 0x000fe40000010888 */
[----:B------:R-:W-:Y:S02]  /*63d0*/  FMUL.FTZ R114, R188, -R149 ;  /* 0x80000095bc727220 */ /* 0x000fe40000410000 */
[----:B0-----:R-:W-:Y:S02]  /*63e0*/  FMUL.FTZ R136, R138, R15 ;  /* 0x0000000f8a887220 */ /* 0x001fe40000410000 */
[----:B------:R-:W-:Y:S02]  /*63f0*/  FFMA.FTZ R142, R176, R163, R140 ;  /* 0x000000a3b08e7223 */ /* 0x000fe4000001008c */
[----:B-1----:R-:W-:-:S02]  /*6400*/  FMUL.FTZ R140, R138, R14 ;  /* 0x0000000e8a8c7220 */ /* 0x002fc40000410000 */
[C---:B------:R-:W-:Y:S02]  /*6410*/  FFMA.FTZ R149, R184.reuse, R149, R116 ;  /* 0x00000095b8957223 */ /* 0x040fe40000010074 */
[----:B------:R-:W-:Y:S02]  /*6420*/  FFMA.FTZ R143, R184, R143, -R114 ;  /* 0x0000008fb88f7223 */ /* 0x000fe40000010872 */
[C---:B--2---:R-:W-:Y:S02]  /*6430*/  FMUL.FTZ R116, R138.reuse, R12 ;  /* 0x0000000c8a747220 */ /* 0x044fe40000410000 */
[C---:B------:R-:W-:Y:S02]  /*6440*/  FFMA.FTZ R136, R151.reuse, R14, -R136 ;  /* 0x0000000e97887223 */ /* 0x040fe40000010888 */
[----:B------:R-:W-:Y:S02]  /*6450*/  FMUL.FTZ R114, R138, R13 ;  /* 0x0000000d8a727220 */ /* 0x000fe40000410000 */
[----:B------:R-:W-:-:S02]  /*6460*/  FFMA.FTZ R140, R151, R15, R140 ;  /* 0x0000000f978c7223 */ /* 0x000fc4000001008c */
[----:B------:R-:W-:Y:S02]  /*6470*/  FFMA.FTZ R13, R151, R13, R116 ;  /* 0x0000000d970d7223 */ /* 0x000fe40000010074 */
[----:B------:R-:W-:Y:S02]  /*6480*/  @P3 FADD.FTZ R155, R155, R136 ;  /* 0x000000889b9b3221 */ /* 0x000fe40000010000 */
[----:B------:R-:W-:Y:S01]  /*6490*/  @P3 FFMA.FTZ R151, R151, R12, -R114 ;  /* 0x0000000c97973223 */ /* 0x000fe20000010872 */
[----:B------:R-:W-:Y:S01]  /*64a0*/  FSEL R13, R138, R13, !P3 ;  /* 0x0000000d8a0d7208 */ /* 0x000fe20005800000 */
[----:B------:R-:W-:Y:S01]  /*64b0*/  @P3 FADD.FTZ R153, R153, R140 ;  /* 0x0000008c99993221 */ /* 0x000fe20000010000 */
[----:B------:R-:W0:Y:S01]  /*64c0*/  SHFL.UP PT, R114, R155, 0x4, RZ ;  /* 0x048000009b727989 */ /* 0x000e2200000e00ff */
[----:B------:R-:W-:Y:S01]  /*64d0*/  FMUL.FTZ R12, R190, -R143 ;  /* 0x8000008fbe0c7220 */ /* 0x000fe20000410000 */
[----:B------:R-:W-:Y:S01]  /*64e0*/  ISETP.GE.AND P3, PT, R35, 0x4, PT ;  /* 0x000000042300780c */ /* 0x000fe20003f66270 */
[C---:B------:R-:W-:Y:S01]  /*64f0*/  FMUL.FTZ R202, R100.reuse, R150 ;  /* 0x0000009664ca7220 */ /* 0x040fe20000410000 */
[----:B------:R-:W1:Y:S01]  /*6500*/  SHFL.UP PT, R116, R153, 0x4, RZ ;  /* 0x0480000099747989 */ /* 0x000e6200000e00ff */
[----:B------:R-:W-:-:S02]  /*6510*/  FMUL.FTZ R203, R100, R152 ;  /* 0x0000009864cb7220 */ /* 0x000fc40000410000 */
[-C--:B------:R-:W-:Y:S01]  /*6520*/  FFMA.FTZ R138, R185, R149.reuse, R12 ;  /* 0x00000095b98a7223 */ /* 0x080fe2000001000c */
[----:B------:R-:W-:Y:S01]  /*6530*/  SHFL.UP PT, R14, R13, 0x4, RZ ;  /* 0x048000000d0e7989 */ /* 0x000fe200000e00ff */
[----:B------:R-:W-:Y:S02]  /*6540*/  FADD.FTZ R140, R202, R161 ;  /* 0x000000a1ca8c7221 */ /* 0x000fe40000010000 */
[----:B------:R-:W-:Y:S01]  /*6550*/  FADD.FTZ R142, -R203, R142 ;  /* 0x0000008ecb8e7221 */ /* 0x000fe20000010100 */
[----:B------:R-:W2:Y:S01]  /*6560*/  SHFL.UP PT, R12, R151, 0x4, RZ ;  /* 0x04800000970c7989 */ /* 0x000ea200000e00ff */
[----:B------:R-:W-:Y:S02]  /*6570*/  FMUL.FTZ R136, R190, -R149 ;  /* 0x80000095be887220 */ /* 0x000fe40000410000 */
[C---:B------:R-:W-:Y:S02]  /*6580*/  FMUL.FTZ R148, R197.reuse, -R140 ;  /* 0x8000008cc5947220 */ /* 0x040fe40000410000 */
[----:B------:R-:W-:-:S02]  /*6590*/  FMUL.FTZ R15, R197, -R142 ;  /* 0x8000008ec50f7220 */ /* 0x000fc40000410000 */
[----:B------:R-:W-:Y:S02]  /*65a0*/  FFMA.FTZ R136, R185, R143, -R136 ;  /* 0x0000008fb9887223 */ /* 0x000fe40000010888 */
[----:B------:R-:W-:Y:S02]  /*65b0*/  FFMA.FTZ R148, R195, R142, R148 ;  /* 0x0000008ec3947223 */ /* 0x000fe40000010094 */
[----:B------:R-:W-:Y:S02]  /*65c0*/  FMUL.FTZ R199, R99, R152 ;  /* 0x0000009863c77220 */ /* 0x000fe40000410000 */
[----:B------:R-:W-:Y:S02]  /*65d0*/  FFMA.FTZ R144, R195, R140, -R15 ;  /* 0x0000008cc3907223 */ /* 0x000fe4000001080f */
[----:B------:R-:W-:Y:S02]  /*65e0*/  FMUL.FTZ R201, R99, R150 ;  /* 0x0000009663c97220 */ /* 0x000fe40000410000 */
[----:B------:R-:W-:-:S02]  /*65f0*/  FMUL.FTZ R15, R191, -R138 ;  /* 0x8000008abf0f7220 */ /* 0x000fc40000410000 */
[-C--:B------:R-:W-:Y:S02]  /*6600*/  FMUL.FTZ R140, R191, -R136.reuse ;  /* 0x80000088bf8c7220 */ /* 0x080fe40000410000 */
[----:B------:R-:W-:Y:S02]  /*6610*/  FADD.FTZ R148, -R199, R148 ;  /* 0x00000094c7947221 */ /* 0x000fe40000010100 */
[----:B------:R-:W-:Y:S02]  /*6620*/  FADD.FTZ R144, R201, R144 ;  /* 0x00000090c9907221 */ /* 0x000fe40000010000 */
[C---:B------:R-:W-:Y:S02]  /*6630*/  FFMA.FTZ R15, R181.reuse, R136, -R15 ;  /* 0x00000088b50f7223 */ /* 0x040fe4000001080f */
[----:B------:R-:W-:Y:S02]  /*6640*/  FFMA.FTZ R143, R181, R138, R140 ;  /* 0x0000008ab58f7223 */ /* 0x000fe4000001008c */
[----:B------:R-:W-:-:S02]  /*6650*/  FMUL.FTZ R140, R147, -R148 ;  /* 0x80000094938c7220 */ /* 0x000fc40000410000 */
[-C--:B------:R-:W-:Y:S02]  /*6660*/  FMUL.FTZ R142, R147, -R144.reuse ;  /* 0x80000090938e7220 */ /* 0x080fe40000410000 */
[C---:B------:R-:W-:Y:S02]  /*6670*/  FMUL.FTZ R138, R174.reuse, -R15 ;  /* 0x8000000fae8a7220 */ /* 0x040fe40000410000 */
[----:B------:R-:W-:Y:S02]  /*6680*/  FMUL.FTZ R136, R174, -R143 ;  /* 0x8000008fae887220 */ /* 0x000fe40000410000 */
[C---:B------:R-:W-:Y:S02]  /*6690*/  FFMA.FTZ R149, R145.reuse, R144, -R140 ;  /* 0x0000009091957223 */ /* 0x040fe4000001088c */
[----:B------:R-:W-:Y:S02]  /*66a0*/  FFMA.FTZ R161, R145, R148, R142 ;  /* 0x0000009491a17223 */ /* 0x000fe4000001008e */
[----:B0-----:R-:W-:-:S02]  /*66b0*/  FMUL.FTZ R140, R13, R114 ;  /* 0x000000720d8c7220 */ /* 0x001fc40000410000 */
[C---:B------:R-:W-:Y:S02]  /*66c0*/  FFMA.FTZ R148, R172.reuse, R143, R138 ;  /* 0x0000008fac947223 */ /* 0x040fe4000001008a */
[----:B------:R-:W-:Y:S02]  /*66d0*/  FFMA.FTZ R142, R172, R15, -R136 ;  /* 0x0000000fac8e7223 */ /* 0x000fe40000010888 */
[C---:B-1----:R-:W-:Y:S02]  /*66e0*/  FMUL.FTZ R138, R13.reuse, R116 ;  /* 0x000000740d8a7220 */ /* 0x042fe40000410000 */
[----:B--2---:R-:W-:Y:S02]  /*66f0*/  FMUL.FTZ R136, R13, R12 ;  /* 0x0000000c0d887220 */ /* 0x004fe40000410000 */
[----:B------:R-:W-:Y:S02]  /*6700*/  FFMA.FTZ R140, R151, R116, R140 ;  /* 0x00000074978c7223 */ /* 0x000fe4000001008c */
[----:B------:R-:W-:-:S02]  /*6710*/  FMUL.FTZ R15, R13, R14 ;  /* 0x0000000e0d0f7220 */ /* 0x000fc40000410000 */
[C---:B------:R-:W-:Y:S02]  /*6720*/  FFMA.FTZ R138, R151.reuse, R114, -R138 ;  /* 0x00000072978a7223 */ /* 0x040fe4000001088a */
[----:B------:R-:W-:Y:S02]  /*6730*/  FFMA.FTZ R136, R151, R14, R136 ;  /* 0x0000000e97887223 */ /* 0x000fe40000010088 */
[C---:B------:R-:W-:Y:S02]  /*6740*/  FMUL.FTZ R144, R98.reuse, R152 ;  /* 0x0000009862907220 */ /* 0x040fe40000410000 */
[----:B------:R-:W-:Y:S01]  /*6750*/  @P3 FADD.FTZ R153, R153, R140 ;  /* 0x0000008c99993221 */ /* 0x000fe20000010000 */
[----:B------:R-:W-:Y:S01]  /*6760*/  FSEL R136, R13, R136, !P3 ;  /* 0x000000880d887208 */ /* 0x000fe20005800000 */
[----:B------:R-:W-:Y:S02]  /*6770*/  @P3 FFMA.FTZ R151, R151, R12, -R15 ;  /* 0x0000000c97973223 */ /* 0x000fe4000001080f */
[----:B------:R-:W-:Y:S01]  /*6780*/  @P3 FADD.FTZ R155, R155, R138 ;  /* 0x0000008a9b9b3221 */ /* 0x000fe20000010000 */
[----:B------:R-:W0:Y:S01]  /*6790*/  SHFL.UP PT, R15, R153, 0x8, RZ ;  /* 0x05000000990f7989 */ /* 0x000e2200000e00ff */
[----:B------:R-:W-:Y:S01]  /*67a0*/  FMUL.FTZ R12, R189, -R142 ;  /* 0x8000008ebd0c7220 */ /* 0x000fe20000410000 */
[----:B------:R-:W-:Y:S01]  /*67b0*/  ISETP.GE.AND P3, PT, R35, 0x8, PT ;  /* 0x000000082300780c */ /* 0x000fe20003f66270 */
[----:B------:R-:W-:Y:S01]  /*67c0*/  FMUL.FTZ R116, R98, R150 ;  /* 0x0000009662747220 */ /* 0x000fe20000410000 */
[----:B------:R-:W1:Y:S01]  /*67d0*/  SHFL.UP PT, R14, R155, 0x8, RZ ;  /* 0x050000009b0e7989 */ /* 0x000e6200000e00ff */
[----:B------:R-:W-:-:S02]  /*67e0*/  FADD.FTZ R143, -R144, R161 ;  /* 0x000000a1908f7221 */ /* 0x000fc40000010100 */
[----:B------:R-:W-:Y:S01]  /*67f0*/  FADD.FTZ R149, R116, R149 ;  /* 0x0000009574957221 */ /* 0x000fe20000010000 */
[----:B------:R-:W-:Y:S01]  /*6800*/  SHFL.UP PT, R13, R136, 0x8, RZ ;  /* 0x05000000880d7989 */ /* 0x000fe200000e00ff */
[-C--:B------:R-:W-:Y:S02]  /*6810*/  FFMA.FTZ R161, R187, R148.reuse, R12 ;  /* 0x00000094bba17223 */ /* 0x080fe4000001000c */
[C---:B------:R-:W-:Y:S01]  /*6820*/  FMUL.FTZ R114, R128.reuse, -R143 ;  /* 0x8000008f80727220 */ /* 0x040fe20000410000 */
[----:B------:R-:W2:Y:S01]  /*6830*/  SHFL.UP PT, R12, R151, 0x8, RZ ;  /* 0x05000000970c7989 */ /* 0x000ea200000e00ff */
[----:B------:R-:W-:Y:S02]  /*6840*/  FMUL.FTZ R148, R189, -R148 ;  /* 0x80000094bd947220 */ /* 0x000fe40000410000 */
[-C--:B------:R-:W-:Y:S02]  /*6850*/  FMUL.FTZ R138, R128, -R149.reuse ;  /* 0x80000095808a7220 */ /* 0x080fe40000410000 */
[----:B------:R-:W-:-:S02]  /*6860*/  FFMA.FTZ R163, R134, R149, -R114 ;  /* 0x0000009586a37223 */ /* 0x000fc40000010872 */
[----:B------:R-:W-:Y:S02]  /*6870*/  FFMA.FTZ R149, R187, R142, -R148 ;  /* 0x0000008ebb957223 */ /* 0x000fe40000010894 */
[----:B------:R-:W-:Y:S02]  /*6880*/  FFMA.FTZ R156, R134, R143, R138 ;  /* 0x0000008f869c7223 */ /* 0x000fe4000001008a */
[C---:B------:R-:W-:Y:S02]  /*6890*/  FMUL.FTZ R114, R97.reuse, R150 ;  /* 0x0000009661727220 */ /* 0x040fe40000410000 */
        /* <DEDUP_REMOVED lines=11> */
[C---:B------:R-:W-:Y:S02]  /*6950*/  FFMA.FTZ R149, R112.reuse, R149, R158 ;  /* 0x0000009570957223 */ /* 0x040fe4000001009e */
[----:B------:R-:W-:Y:S02]  /*6960*/  FFMA.FTZ R158, R195, R138, -R142 ;  /* 0x0000008ac39e7223 */ /* 0x000fe4000001088e */
[----:B------:R-:W-:Y:S02]  /*6970*/  FFMA.FTZ R163, R112, R163, -R156 ;  /* 0x000000a370a37223 */ /* 0x000fe4000001089c */
[----:B0-----:R-:W-:-:S02]  /*6980*/  FMUL.FTZ R142, R136, R15 ;  /* 0x0000000f888e7220 */ /* 0x001fc40000410000 */
[----:B------:R-:W-:Y:S02]  /*6990*/  FFMA.FTZ R156, R195, R140, R148 ;  /* 0x0000008cc39c7223 */ /* 0x000fe40000010094 */
[C---:B-1----:R-:W-:Y:S02]  /*69a0*/  FMUL.FTZ R148, R136.reuse, R14 ;  /* 0x0000000e88947220 */ /* 0x042fe40000410000 */
[C---:B--2---:R-:W-:Y:S02]  /*69b0*/  FMUL.FTZ R140, R136.reuse, R12 ;  /* 0x0000000c888c7220 */ /* 0x044fe40000410000 */
[----:B------:R-:W-:Y:S02]  /*69c0*/  FMUL.FTZ R138, R136, R13 ;  /* 0x0000000d888a7220 */ /* 0x000fe40000410000 */
[C---:B------:R-:W-:Y:S02]  /*69d0*/  FFMA.FTZ R142, R151.reuse, R14, -R142 ;  /* 0x0000000e978e7223 */ /* 0x040fe4000001088e */
[----:B------:R-:W-:-:S02]  /*69e0*/  FFMA.FTZ R148, R151, R15, R148 ;  /* 0x0000000f97947223 */ /* 0x000fc40000010094 */
[C---:B------:R-:W-:Y:S02]  /*69f0*/  FFMA.FTZ R13, R151.reuse, R13, R140 ;  /* 0x0000000d970d7223 */ /* 0x040fe4000001008c */
[----:B------:R-:W-:Y:S02]  /*6a00*/  @P3 FFMA.FTZ R151, R151, R12, -R138 ;  /* 0x0000000c97973223 */ /* 0x000fe4000001088a */
[----:B------:R-:W-:Y:S01]  /*6a10*/  @P3 FADD.FTZ R155, R155, R142 ;  /* 0x0000008e9b9b3221 */ /* 0x000fe20000010000 */
[----:B------:R-:W-:Y:S01]  /*6a20*/  FSEL R13, R136, R13, !P3 ;  /* 0x0000000d880d7208 */ /* 0x000fe20005800000 */
[----:B------:R-:W-:Y:S02]  /*6a30*/  FMUL.FTZ R142, R95, R152 ;  /* 0x000000985f8e7220 */ /* 0x000fe40000410000 */
[----:B------:R-:W-:Y:S02]  /*6a40*/  FMUL.FTZ R12, R147, -R158 ;  /* 0x8000009e930c7220 */ /* 0x000fe40000410000 */
[----:B------:R-:W-:Y:S01]  /*6a50*/  @P3 FADD.FTZ R153, R153, R148 ;  /* 0x0000009499993221 */ /* 0x000fe20000010000 */
[----:B------:R-:W-:Y:S01]  /*6a60*/  SHFL.UP PT, R14, R13, 0x10, RZ ;  /* 0x060000000d0e7989 */ /* 0x000fe200000e00ff */
[----:B------:R-:W-:Y:S01]  /*6a70*/  FMUL.FTZ R140, R95, R150 ;  /* 0x000000965f8c7220 */ /* 0x000fe20000410000 */
[----:B------:R-:W-:Y:S01]  /*6a80*/  ISETP.GE.AND P3, PT, R35, 0x10, PT ;  /* 0x000000102300780c */ /* 0x000fe20003f66270 */
[----:B------:R-:W-:Y:S01]  /*6a90*/  FADD.FTZ R161, -R142, R149 ;  /* 0x000000958ea17221 */ /* 0x000fe20000010100 */
[----:B------:R-:W-:Y:S01]  /*6aa0*/  SHFL.UP PT, R148, R155, 0x10, RZ ;  /* 0x060000009b947989 */ /* 0x000fe200000e00ff */
[----:B------:R-:W-:-:S02]  /*6ab0*/  FFMA.FTZ R149, R145, R156, R12 ;  /* 0x0000009c91957223 */ /* 0x000fc4000001000c */
[----:B------:R-:W-:Y:S01]  /*6ac0*/  FMUL.FTZ R15, R147, -R156 ;  /* 0x8000009c930f7220 */ /* 0x000fe20000410000 */
[----:B------:R-:W-:Y:S01]  /*6ad0*/  SHFL.UP PT, R12, R151, 0x10, RZ ;  /* 0x06000000970c7989 */ /* 0x000fe200000e00ff */
[----:B------:R-:W-:Y:S02]  /*6ae0*/  FADD.FTZ R163, R140, R163 ;  /* 0x000000a38ca37221 */ /* 0x000fe40000010000 */
[C---:B------:R-:W-:Y:S01]  /*6af0*/  FMUL.FTZ R136, R122.reuse, -R161 ;  /* 0x800000a17a887220 */ /* 0x040fe20000410000 */
[----:B------:R-:W0:Y:S01]  /*6b00*/  SHFL.UP PT, R156, R153, 0x10, RZ ;  /* 0x06000000999c7989 */ /* 0x000e2200000e00ff */
[-C--:B------:R-:W-:Y:S02]  /*6b10*/  FMUL.FTZ R138, R122, -R163.reuse ;  /* 0x800000a37a8a7220 */ /* 0x080fe40000410000 */
[----:B------:R-:W-:Y:S02]  /*6b20*/  FFMA.FTZ R15, R145, R158, -R15 ;  /* 0x0000009e910f7223 */ /* 0x000fe4000001080f */
        /* <DEDUP_REMOVED lines=16> */
[C---:B------:R-:W-:Y:S02]  /*6c30*/  FFMA.FTZ R163, R112.reuse, R15, -R149 ;  /* 0x0000000f70a37223 */ /* 0x040fe40000010895 */
[----:B------:R-:W-:Y:S02]  /*6c40*/  FFMA.FTZ R165, R112, R161, R158 ;  /* 0x000000a170a57223 */ /* 0x000fe4000001009e */
[----:B0-----:R-:W-:-:S02]  /*6c50*/  FMUL.FTZ R158, R13, R156 ;  /* 0x0000009c0d9e7220 */ /* 0x001fc40000410000 */
[C---:B------:R-:W-:Y:S02]  /*6c60*/  FMUL.FTZ R149, R13.reuse, R12 ;  /* 0x0000000c0d957220 */ /* 0x040fe40000410000 */
[----:B------:R-:W-:Y:S02]  /*6c70*/  FMUL.FTZ R15, R13, R14 ;  /* 0x0000000e0d0f7220 */ /* 0x000fe40000410000 */
[C---:B------:R-:W-:Y:S02]  /*6c80*/  FFMA.FTZ R158, R151.reuse, R148, -R158 ;  /* 0x00000094979e7223 */ /* 0x040fe4000001089e */
        /* <DEDUP_REMOVED lines=67> */
.L_x_9780:
[----:B----4-:R-:W-:Y:S05]  /*70c0*/  BSYNC B0 ;  /* 0x0000000000007941 */ /* 0x010fea0003800000 */
.L_x_9779:
        /* <DEDUP_REMOVED lines=20> */
.L_x_9782:
[----:B------:R-:W-:Y:S05]  /*7210*/  BSYNC B0 ;  /* 0x0000000000007941 */ /* 0x000fea0003800000 */
.L_x_9781:
        /* <DEDUP_REMOVED lines=8> */
[----:B------:R-:W-:Y:S01]  /*72a0*/  ISETP.GT.U32.AND P1, PT, R31, 0x17, PT ;  /* 0x000000171f00780c */ /* 0x000fe20003f24070 */
        /* <DEDUP_REMOVED lines=17> */
.L_x_9784:
[----:B------:R-:W-:Y:S05]  /*73c0*/  BSYNC B0 ;  /* 0x0000000000007941 */ /* 0x000fea0003800000 */
.L_x_9783:
        /* <DEDUP_REMOVED lines=19> */
.L_x_9786:
[----:B------:R-:W-:Y:S05]  /*7500*/  BSYNC B0 ;  /* 0x0000000000007941 */ /* 0x000fea0003800000 */
.L_x_9785:
        /* <DEDUP_REMOVED lines=19> */
.L_x_9788:
[----:B------:R-:W-:Y:S05]  /*7640*/  BSYNC B0 ;  /* 0x0000000000007941 */ /* 0x000fea0003800000 */
.L_x_9787:
[----:B------:R-:W-:Y:S01]  /*7650*/  FFMA.FTZ R161, R117, R42, R24 ;  /* 0x0000002a75a17223 */ /* 0x000fe20000010018 */
[----:B------:R-:W-:Y:S01]  /*7660*/  SHFL.DOWN PT, R173, R207, 0x1, 0x1f ;  /* 0x08201f00cfad7f89 */ /* 0x000fe200000e0000 */
[----:B------:R-:W-:Y:S01]  /*7670*/  FADD.FTZ R151, RZ, R151 ;  /* 0x00000097ff977221 */ /* 0x000fe20000010000 */
[C---:B------:R-:W-:Y:S01]  /*7680*/  ISETP.GT.AND P0, PT, R35.reuse, 0x1e, PT ;  /* 0x0000001e2300780c */ /* 0x040fe20003f04270 */
[C---:B-1----:R-:W-:Y:S01]  /*7690*/  FMUL.FTZ R152, R122.reuse, R161 ;  /* 0x000000a17a987220 */ /* 0x042fe20000410000 */
[----:B---3--:R-:W1:Y:S01]  /*76a0*/  SHFL.IDX PT, R162, R14, RZ, 0x1f ;  /* 0x00001fff0ea27589 */ /* 0x008e6200000e0000 */
[-C--:B------:R-:W-:Y:S01]  /*76b0*/  FMUL.FTZ R24, R122, R151.reuse ;  /* 0x000000977a187220 */ /* 0x080fe20000410000 */
[----:B------:R-:W-:Y:S01]  /*76c0*/  ISETP.NE.AND P1, PT, R35, RZ, PT ;  /* 0x000000ff2300720c */ /* 0x000fe20003f25270 */
[C---:B------:R-:W-:Y:S01]  /*76d0*/  FFMA.FTZ R152, R130.reuse, R151, R152 ;  /* 0x0000009782987223 */ /* 0x040fe20000010098 */
[----:B------:R-:W3:Y:S01]  /*76e0*/  SHFL.IDX PT, R168, R15, RZ, 0x1f ;  /* 0x00001fff0fa87589 */ /* 0x000ee200000e0000 */
        /* <DEDUP_REMOVED lines=9> */
[----:B------:R-:W2:Y:S01]  /*7780*/  SHFL.DOWN PT, R208, R206, 0x1, 0x1f ;  /* 0x08201f00ced07f89 */ /* 0x000ea200000e0000 */
[----:B------:R-:W-:Y:S02]  /*7790*/  FFMA.FTZ R152, R112, R153, R152 ;  /* 0x0000009970987223 */ /* 0x000fe40000010098 */
[----:B------:R-:W-:Y:S01]  /*77a0*/  FFMA.FTZ R163, R111, R38, R24 ;  /* 0x000000266fa37223 */ /* 0x000fe20000010018 */
[----:B--2-4-:R-:W2:Y:S01]  /*77b0*/  SHFL.IDX PT, R207, R207, RZ, 0x1f ;  /* 0x00001fffcfcf7589 */ /* 0x014ea200000e0000 */
[----:B------:R-:W-:-:S02]  /*77c0*/  FADD.FTZ R155, RZ, R152 ;  /* 0x00000098ff9b7221 */ /* 0x000fc40000010000 */
[C---:B------:R-:W-:Y:S01]  /*77d0*/  FMUL.FTZ R152, R128.reuse, R163 ;  /* 0x000000a380987220 */ /* 0x040fe20000410000 */
[----:B------:R-:W4:Y:S01]  /*77e0*/  SHFL.IDX PT, R204, R204, RZ, 0x1f ;  /* 0x00001fffcccc7589 */ /* 0x000f2200000e0000 */
[C---:B-1----:R-:W-:Y:S02]  /*77f0*/  @P2 FMUL.FTZ R177, R173.reuse, R162 ;  /* 0x000000a2adb12220 */ /* 0x042fe40000410000 */
[-C--:B------:R-:W-:Y:S01]  /*7800*/  FMUL.FTZ R24, R128, R155.reuse ;  /* 0x0000009b80187220 */ /* 0x080fe20000410000 */
[----:B------:R-:W1:Y:S01]  /*7810*/  SHFL.IDX PT, R205, R205, RZ, 0x1f ;  /* 0x00001fffcdcd7589 */ /* 0x000e6200000e0000 */
[-C--:B---3--:R-:W-:Y:S02]  /*7820*/  @P2 FMUL.FTZ R173, R173, R168.reuse ;  /* 0x000000a8adad2220 */ /* 0x088fe40000410000 */
[----:B------:R-:W-:Y:S01]  /*7830*/  FFMA.FTZ R156, R134, R155, R152 ;  /* 0x0000009b869c7223 */ /* 0x000fe20000010098 */
[----:B------:R-:W3:Y:S01]  /*7840*/  SHFL.IDX PT, R206, R206, RZ, 0x1f ;  /* 0x00001fffcece7589 */ /* 0x000ee200000e0000 */
        /* <DEDUP_REMOVED lines=34> */
[-C--:B------:R-:W-:Y:S02]  /*7a70*/  FMUL.FTZ R162, R178, R173.reuse ;  /* 0x000000adb2a27220 */ /* 0x080fe40000410000 */
        /* <DEDUP_REMOVED lines=47> */
[-C--:B------:R-:W-:Y:S02]  /*7d70*/  FMUL.FTZ R190, R190, R213.reuse ;  /* 0x000000d5bebe7220 */ /* 0x080fe40000410000 */
[----:B------:R-:W-:Y:S02]  /*7d80*/  FMUL.FTZ R174, R174, -R170 ;  /* 0x800000aaaeae7220 */ /* 0x000fe40000410000 */
[C---:B------:R-:W-:Y:S02]  /*7d90*/  FFMA.FTZ R192, R185.reuse, R213, -R192 ;  /* 0x000000d5b9c07223 */ /* 0x040fe400000108c0 */
[----:B------:R-:W-:Y:S02]  /*7da0*/  FFMA.FTZ R190, R185, R209, R190 ;  /* 0x000000d1b9be7223 */ /* 0x000fe400000100be */
[----:B------:R-:W-:-:S02]  /*7db0*/  FFMA.FTZ R185, R172, R181, R174 ;  /* 0x000000b5acb97223 */ /* 0x000fc400000100ae */
[----:B------:R-:W-:Y:S02]  /*7dc0*/  FFMA.FTZ R191, R172, R170, -R191 ;  /* 0x000000aaacbf7223 */ /* 0x000fe400000108bf */
[----:B------:R-:W-:Y:S02]  /*7dd0*/  FFMA.FTZ R215, R139, R52, R192 ;  /* 0x000000348bd77223 */ /* 0x000fe400000100c0 */
[----:B------:R-:W-:Y:S02]  /*7de0*/  FADD.FTZ R185, -R198, R185 ;  /* 0x000000b9c6b97221 */ /* 0x000fe40000010100 */
[----:B------:R-:W-:Y:S02]  /*7df0*/  FADD.FTZ R172, R200, R191 ;  /* 0x000000bfc8ac7221 */ /* 0x000fe40000010000 */
[----:B------:R-:W-:Y:S02]  /*7e00*/  FADD.FTZ R211, RZ, R190 ;  /* 0x000000beffd37221 */ /* 0x000fe40000010000 */
[----:B------:R-:W-:-:S02]  /*7e10*/  FMUL.FTZ R174, R188, R215 ;  /* 0x000000d7bcae7220 */ /* 0x000fc40000410000 */
[C---:B------:R-:W-:Y:S02]  /*7e20*/  FMUL.FTZ R190, R189.reuse, -R185 ;  /* 0x800000b9bdbe7220 */ /* 0x040fe40000410000 */
[-C--:B------:R-:W-:Y:S02]  /*7e30*/  FMUL.FTZ R188, R188, R211.reuse ;  /* 0x000000d3bcbc7220 */ /* 0x080fe40000410000 */
[C---:B------:R-:W-:Y:S02]  /*7e40*/  FFMA.FTZ R174, R184.reuse, R211, R174 ;  /* 0x000000d3b8ae7223 */ /* 0x040fe400000100ae */
[-C--:B------:R-:W-:Y:S02]  /*7e50*/  FMUL.FTZ R192, R189, -R172.reuse ;  /* 0x800000acbdc07220 */ /* 0x080fe40000410000 */
[----:B------:R-:W-:Y:S02]  /*7e60*/  FFMA.FTZ R193, R187, R172, -R190 ;  /* 0x000000acbbc17223 */ /* 0x000fe400000108be */
[----:B------:R-:W-:-:S02]  /*7e70*/  FFMA.FTZ R188, R184, R215, -R188 ;  /* 0x000000d7b8bc7223 */ /* 0x000fc400000108bc */
[----:B------:R-:W-:Y:S02]  /*7e80*/  FADD.FTZ R189, RZ, R174 ;  /* 0x000000aeffbd7221 */ /* 0x000fe40000010000 */
[----:B------:R-:W-:Y:S02]  /*7e90*/  FFMA.FTZ R187, R187, R185, R192 ;  /* 0x000000b9bbbb7223 */ /* 0x000fe400000100c0 */
[----:B------:R-:W-:Y:S02]  /*7ea0*/  FADD.FTZ R174, R196, R193 ;  /* 0x000000c1c4ae7221 */ /* 0x000fe40000010000 */
[----:B------:R-:W-:Y:S02]  /*7eb0*/  FFMA.FTZ R191, R129, R54, R188 ;  /* 0x0000003681bf7223 */ /* 0x000fe400000100bc */
[----:B------:R-:W-:Y:S02]  /*7ec0*/  FADD.FTZ R187, -R194, R187 ;  /* 0x000000bbc2bb7221 */ /* 0x000fe40000010100 */
[----:B------:R-:W-:-:S02]  /*7ed0*/  FMUL.FTZ R188, R178, -R174 ;  /* 0x800000aeb2bc7220 */ /* 0x000fc40000410000 */
[-C--:B------:R-:W-:Y:S02]  /*7ee0*/  FMUL.FTZ R193, R178, -R187.reuse ;  /* 0x800000bbb2c17220 */ /* 0x080fe40000410000 */
[C---:B------:R-:W-:Y:S02]  /*7ef0*/  FFMA.FTZ R188, R176.reuse, R187, R188 ;  /* 0x000000bbb0bc7223 */ /* 0x040fe400000100bc */
[----:B--2---:R-:W-:Y:S02]  /*7f00*/  FMUL.FTZ R217, R207, R15 ;  /* 0x0000000fcfd97220 */ /* 0x004fe40000410000 */
[----:B------:R-:W-:Y:S02]  /*7f10*/  FFMA.FTZ R219, R176, R174, -R193 ;  /* 0x000000aeb0db7223 */ /* 0x000fe400000108c1 */
[----:B------:R-:W-:Y:S02]  /*7f20*/  FADD.FTZ R193, -R203, R188 ;  /* 0x000000bccbc17221 */ /* 0x000fe40000010100 */
[----:B------:R-:W-:-:S02]  /*7f30*/  FMUL.FTZ R178, R207, R14 ;  /* 0x0000000ecfb27220 */ /* 0x000fc40000410000 */
[----:B----4-:R-:W-:Y:S02]  /*7f40*/  FFMA.FTZ R217, R204, R14, -R217 ;  /* 0x0000000eccd97223 */ /* 0x010fe400000108d9 */
[----:B------:R-:W-:Y:S02]  /*7f50*/  FADD.FTZ R176, R202, R219 ;  /* 0x000000dbcab07221 */ /* 0x000fe40000010000 */
[----:B------:R-:W-:Y:S02]  /*7f60*/  FMUL.FTZ R14, R197, -R193 ;  /* 0x800000c1c50e7220 */ /* 0x000fe40000410000 */
[C---:B------:R-:W-:Y:S02]  /*7f70*/  FMUL.FTZ R184, R186.reuse, R189 ;  /* 0x000000bdbab87220 */ /* 0x040fe40000410000 */
[----:B------:R-:W-:Y:S02]  /*7f80*/  FMUL.FTZ R186, R186, R191 ;  /* 0x000000bfbaba7220 */ /* 0x000fe40000410000 */
[----:B------:R-:W-:-:S02]  /*7f90*/  FFMA.FTZ R188, R204, R15, R178 ;  /* 0x0000000fccbc7223 */ /* 0x000fc400000100b2 */
[-C--:B------:R-:W-:Y:S02]  /*7fa0*/  FMUL.FTZ R178, R197, -R176.reuse ;  /* 0x800000b0c5b27220 */ /* 0x080fe40000410000 */
[C---:B------:R-:W-:Y:S02]  /*7fb0*/  FFMA.FTZ R14, R195.reuse, R176, -R14 ;  /* 0x000000b0c30e7223 */ /* 0x040fe4000001080e */
[C---:B------:R-:W-:Y:S02]  /*7fc0*/  FFMA.FTZ R184, R182.reuse, R191, -R184 ;  /* 0x000000bfb6b87223 */ /* 0x040fe400000108b8 */
[----:B------:R-:W-:Y:S02]  /*7fd0*/  FFMA.FTZ R186, R182, R189, R186 ;  /* 0x000000bdb6ba7223 */ /* 0x000fe400000100ba */
[----:B------:R-:W-:Y:S02]  /*7fe0*/  FFMA.FTZ R182, R195, R193, R178 ;  /* 0x000000c1c3b67223 */ /* 0x000fe400000100b2 */
[----:B------:R-:W-:-:S02]  /*7ff0*/  FADD.FTZ R178, R201, R14 ;  /* 0x0000000ec9b27221 */ /* 0x000fc40000010000 */
[----:B------:R-:W-:Y:S02]  /*8000*/  FADD.FTZ R195, RZ, R186 ;  /* 0x000000baffc37221 */ /* 0x000fe40000010000 */
[----:B------:R-:W-:Y:S02]  /*8010*/  FADD.FTZ R182, -R199, R182 ;  /* 0x000000b6c7b67221 */ /* 0x000fe40000010100 */
[----:B------:R-:W-:Y:S02]  /*8020*/  FMUL.FTZ R186, R147, -R178 ;  /* 0x800000b293ba7220 */ /* 0x000fe40000410000 */
[----:B------:R-:W-:Y:S02]  /*8030*/  FMUL.FTZ R15, R207, R13 ;  /* 0x0000000dcf0f7220 */ /* 0x000fe40000410000 */
[----:B------:R-:W-:Y:S02]  /*8040*/  FFMA.FTZ R197, R133, R56, R184 ;  /* 0x0000003885c57223 */ /* 0x000fe400000100b8 */
[----:B------:R-:W-:-:S02]  /*8050*/  FMUL.FTZ R147, R147, -R182 ;  /* 0x800000b693937220 */ /* 0x000fc40000410000 */
[----:B------:R-:W-:Y:S02]  /*8060*/  FMUL.FTZ R207, R207, R12 ;  /* 0x0000000ccfcf7220 */ /* 0x000fe40000410000 */
[----:B------:R-:W-:Y:S02]  /*8070*/  FMUL.FTZ R184, R180, R195 ;  /* 0x000000c3b4b87220 */ /* 0x000fe40000410000 */
[----:B------:R-:W-:Y:S02]  /*8080*/  FFMA.FTZ R199, R145, R182, R186 ;  /* 0x000000b691c77223 */ /* 0x000fe400000100ba */
[----:B------:R-:W-:Y:S02]  /*8090*/  FFMA.FTZ R12, R204, R12, -R15 ;  /* 0x0000000ccc0c7223 */ /* 0x000fe4000001080f */
[----:B-1----:R-:W-:Y:S02]  /*80a0*/  FADD.FTZ R15, R205, R188 ;  /* 0x000000bccd0f7221 */ /* 0x002fe40000010000 */
[----:B------:R-:W-:-:S02]  /*80b0*/  FMUL.FTZ R188, R180, R197 ;  /* 0x000000c5b4bc7220 */ /* 0x000fc40000410000 */
[----:B------:R-:W-:Y:S02]  /*80c0*/  FFMA.FTZ R147, R145, R178, -R147 ;  /* 0x000000b291937223 */ /* 0x000fe40000010893 */
[----:B------:R-:W-:Y:S02]  /*80d0*/  FFMA.FTZ R180, R146, R197, -R184 ;  /* 0x000000c592b47223 */ /* 0x000fe400000108b8 */
[----:B------:R-:W-:Y:S02]  /*80e0*/  FADD.FTZ R145, -R144, R199 ;  /* 0x000000c790917221 */ /* 0x000fe40000010100 */
[C---:B------:R-:W-:Y:S02]  /*80f0*/  FFMA.FTZ R144, R89.reuse, R159, RZ ;  /* 0x0000009f59907223 */ /* 0x040fe400000100ff */
[----:B------:R-:W-:Y:S02]  /*8100*/  FFMA.FTZ R184, R89, -R25, RZ ;  /* 0x8000001959b87223 */ /* 0x000fe400000100ff */
[----:B------:R-:W-:-:S02]  /*8110*/  FFMA.FTZ R144, R91, R165, R144 ;  /* 0x000000a55b907223 */ /* 0x000fc40000010090 */
[----:B------:R-:W-:Y:S02]  /*8120*/  FFMA.FTZ R184, R91, -R27, R184 ;  /* 0x8000001b5bb87223 */ /* 0x000fe400000100b8 */
[----:B------:R-:W-:Y:S02]  /*8130*/  FADD.FTZ R147, R116, R147 ;  /* 0x0000009374937221 */ /* 0x000fe40000010000 */
[C---:B------:R-:W-:Y:S02]  /*8140*/  FFMA.FTZ R144, R93.reuse, R161, R144 ;  /* 0x000000a15d907223 */ /* 0x040fe40000010090 */
[----:B------:R-:W-:Y:S02]  /*8150*/  FFMA.FTZ R184, R93, -R151, R184 ;  /* 0x800000975db87223 */ /* 0x000fe400000100b8 */
[----:B------:R-:W-:Y:S02]  /*8160*/  FMUL.FTZ R116, R128, -R145 ;  /* 0x8000009180747220 */ /* 0x000fe40000410000 */
[----:B------:R-:W-:-:S02]  /*8170*/  FFMA.FTZ R13, R204, R13, R207 ;  /* 0x0000000dcc0d7223 */ /* 0x000fc400000100cf */
[----:B---3--:R-:W-:Y:S02]  /*8180*/  FADD.FTZ R14, R206, R217 ;  /* 0x000000d9ce0e7221 */ /* 0x008fe40000010000 */
[----:B------:R-:W-:Y:S02]  /*8190*/  FMUL.FTZ R128, R128, -R147 ;  /* 0x8000009380807220 */ /* 0x000fe40000410000 */
[C---:B------:R-:W-:Y:S01]  /*81a0*/  FFMA.FTZ R144, R95.reuse, R167, R144 ;  /* 0x000000a75f907223 */ /* 0x040fe20000010090 */
[----:B------:R0:W-:Y:S01]  /*81b0*/  @!P2 STS.128 [UR5+0x1980], R12 ;  /* 0x0019800cff00a988 */ /* 0x0001e20008000c05 */
[----:B------:R-:W-:Y:S02]  /*81c0*/  FFMA.FTZ R184, R95, -R153, R184 ;  /* 0x800000995fb87223 */ /* 0x000fe400000100b8 */
[C---:B------:R-:W-:Y:S02]  /*81d0*/  FFMA.FTZ R199, R134.reuse, R147, -R116 ;  /* 0x0000009386c77223 */ /* 0x040fe40000010874 */
[----:B------:R-:W-:-:S02]  /*81e0*/  FFMA.FTZ R128, R134, R145, R128 ;  /* 0x0000009186807223 */ /* 0x000fc40000010080 */
[----:B------:R-:W-:Y:S02]  /*81f0*/  FADD.FTZ R199, R114, R199 ;  /* 0x000000c772c77221 */ /* 0x000fe40000010000 */
[----:B------:R-:W-:Y:S02]  /*8200*/  FADD.FTZ R143, -R143, R128 ;  /* 0x000000808f8f7221 */ /* 0x000fe40000010100 */
[C---:B------:R-:W-:Y:S02]  /*8210*/  FMUL.FTZ R219, R21.reuse, R208 ;  /* 0x000000d015db7220 */ /* 0x040fe40000410000 */
[----:B------:R-:W-:Y:S02]  /*8220*/  FMUL.FTZ R217, R21, R210 ;  /* 0x000000d215d97220 */ /* 0x000fe40000410000 */
[C---:B0-----:R-:W-:Y:S02]  /*8230*/  FFMA.FTZ R13, R97.reuse, R163, R144 ;  /* 0x000000a3610d7223 */ /* 0x041fe40000010090 */
[----:B------:R-:W-:-:S02]  /*8240*/  FFMA.FTZ R15, R97, -R155, R184 ;  /* 0x8000009b610f7223 */ /* 0x000fc400000100b8 */
[C---:B------:R-:W-:Y:S02]  /*8250*/  FFMA.FTZ R13, R98.reuse, R152, R13 ;  /* 0x00000098620d7223 */ /* 0x040fe4000001000d */
[----:B------:R-:W-:Y:S02]  /*8260*/  FFMA.FTZ R15, R98, -R24, R15 ;  /* 0x80000018620f7223 */ /* 0x000fe4000001000f */
[C---:B------:R-:W-:Y:S02]  /*8270*/  FMUL.FTZ R12, R132.reuse, -R199 ;  /* 0x800000c7840c7220 */ /* 0x040fe40000410000 */
[----:B------:R-:W-:Y:S02]  /*8280*/  FMUL.FTZ R132, R132, -R143 ;  /* 0x8000008f84847220 */ /* 0x000fe40000410000 */
[C---:B------:R-:W-:Y:S02]  /*8290*/  FFMA.FTZ R13, R99.reuse, R156, R13 ;  /* 0x0000009c630d7223 */ /* 0x040fe4000001000d */
[----:B------:R-:W-:-:S02]  /*82a0*/  FFMA.FTZ R15, R99, -R22, R15 ;  /* 0x80000016630f7223 */ /* 0x000fc4000001000f */
[C---:B------:R-:W-:Y:S02]  /*82b0*/  FFMA.FTZ R205, R112.reuse, R143, R12 ;  /* 0x0000008f70cd7223 */ /* 0x040fe4000001000c */
[----:B------:R-:W-:Y:S02]  /*82c0*/  FFMA.FTZ R203, R112, R199, -R132 ;  /* 0x000000c770cb7223 */ /* 0x000fe40000010884 */
[C---:B------:R-:W-:Y:S02]  /*82d0*/  FFMA.FTZ R13, R100.reuse, R173, R13 ;  /* 0x000000ad640d7223 */ /* 0x040fe4000001000d */
[----:B------:R-:W-:Y:S02]  /*82e0*/  FFMA.FTZ R15, R100, -R169, R15 ;  /* 0x800000a9640f7223 */ /* 0x000fe4000001000f */
[----:B------:R-:W-:Y:S02]  /*82f0*/  FADD.FTZ R205, -R142, R205 ;  /* 0x000000cd8ecd7221 */ /* 0x000fe40000010100 */
[----:B------:R-:W-:-:S02]  /*8300*/  FADD.FTZ R203, R140, R203 ;  /* 0x000000cb8ccb7221 */ /* 0x000fc40000010000 */
        /* <DEDUP_REMOVED lines=10> */
[----:B------:R-:W-:Y:S02]  /*83b0*/  FFMA.FTZ R14, R20, R210, -R219 ;  /* 0x000000d2140e7223 */ /* 0x000fe400000108db */
[----:B------:R-:W-:-:S02]  /*83c0*/  FMUL.FTZ R210, R210, R50 ;  /* 0x00000032d2d27220 */ /* 0x000fc40000410000 */
[----:B------:R-:W-:Y:S02]  /*83d0*/  FADD.FTZ R207, -R136, R207 ;  /* 0x000000cf88cf7221 */ /* 0x000fe40000010100 */
[-C--:B------:R-:W-:Y:S02]  /*83e0*/  FMUL.FTZ R12, R208, R50.reuse ;  /* 0x00000032d00c7220 */ /* 0x080fe40000410000 */
[----:B------:R-:W-:Y:S02]  /*83f0*/  FADD.FTZ R201, R138, R201 ;  /* 0x000000c98ac97221 */ /* 0x000fe40000010000 */
[C---:B------:R-:W-:Y:S02]  /*8400*/  FFMA.FTZ R112, R104.reuse, R213, R13 ;  /* 0x000000d568707223 */ /* 0x040fe4000001000d */
[----:B------:R-:W-:Y:S02]  /*8410*/  FFMA.FTZ R122, R104, -R209, R15 ;  /* 0x800000d1687a7223 */ /* 0x000fe4000001000f */
[----:B------:R-:W-:-:S02]  /*8420*/  FFMA.FTZ R213, R141, -R50, R213 ;  /* 0x800000328dd57223 */ /* 0x000fc400000100d5 */
[C---:B------:R-:W-:Y:S02]  /*8430*/  FMUL.FTZ R13, R209.reuse, R210 ;  /* 0x000000d2d10d7220 */ /* 0x040fe40000410000 */
[C---:B------:R-:W-:Y:S02]  /*8440*/  FMUL.FTZ R15, R209.reuse, R14 ;  /* 0x0000000ed10f7220 */ /* 0x040fe40000410000 */
[----:B------:R-:W-:Y:S02]  /*8450*/  FMUL.FTZ R209, R209, R12 ;  /* 0x0000000cd1d17220 */ /* 0x000fe40000410000 */
[C---:B------:R-:W-:Y:S02]  /*8460*/  FMUL.FTZ R14, R120.reuse, -R207 ;  /* 0x800000cf780e7220 */ /* 0x040fe40000410000 */
[----:B------:R-:W-:Y:S02]  /*8470*/  FMUL.FTZ R120, R120, -R201 ;  /* 0x800000c978787220 */ /* 0x000fe40000410000 */
[----:B------:R-:W-:-:S02]  /*8480*/  FADD.FTZ R55, R12, R55 ;  /* 0x000000370c377221 */ /* 0x000fc40000010000 */
[C---:B------:R-:W-:Y:S02]  /*8490*/  FFMA.FTZ R13, R213.reuse, R12, R13 ;  /* 0x0000000cd50d7223 */ /* 0x040fe4000001000d */
[----:B------:R-:W-:Y:S02]  /*84a0*/  FFMA.FTZ R114, R20, R208, R217 ;  /* 0x000000d014727223 */ /* 0x000fe400000100d9 */
[C---:B------:R-:W-:Y:S02]  /*84b0*/  FFMA.FTZ R12, R213.reuse, R210, -R209 ;  /* 0x000000d2d50c7223 */ /* 0x040fe400000108d1 */
[C---:B------:R-:W-:Y:S02]  /*84c0*/  FFMA.FTZ R209, R124.reuse, R207, R120 ;  /* 0x000000cf7cd17223 */ /* 0x040fe40000010078 */
[----:B------:R-:W-:Y:S02]  /*84d0*/  FFMA.FTZ R14, R124, R201, -R14 ;  /* 0x000000c97c0e7223 */ /* 0x000fe4000001080e */
[----:B------:R-:W-:-:S02]  /*84e0*/  FFMA.FTZ R213, R213, R114, R15 ;  /* 0x00000072d5d57223 */ /* 0x000fc4000001000f */
[----:B------:R-:W-:Y:S02]  /*84f0*/  FMUL.FTZ R15, R21, R183 ;  /* 0x000000b7150f7220 */ /* 0x000fe40000410000 */
[----:B------:R-:W-:Y:S02]  /*8500*/  FADD.FTZ R209, -R148, R209 ;  /* 0x000000d194d17221 */ /* 0x000fe40000010100 */
[----:B------:R-:W-:Y:S02]  /*8510*/  FADD.FTZ R149, R149, R14 ;  /* 0x0000000e95957221 */ /* 0x000fe40000010000 */
[----:B------:R-:W-:Y:S02]  /*8520*/  FFMA.FTZ R219, R20, R164, R15 ;  /* 0x000000a414db7223 */ /* 0x000fe4000001000f */
[C---:B------:R-:W-:Y:S02]  /*8530*/  FMUL.FTZ R15, R118.reuse, -R209 ;  /* 0x800000d1760f7220 */ /* 0x040fe40000410000 */
[----:B------:R-:W-:-:S02]  /*8540*/  FMUL.FTZ R118, R118, -R149 ;  /* 0x8000009576767220 */ /* 0x000fc40000410000 */
[----:B------:R-:W-:Y:S02]  /*8550*/  FMUL.FTZ R114, R21, R164 ;  /* 0x000000a415727220 */ /* 0x000fe40000410000 */
[----:B------:R-:W-:Y:S02]  /*8560*/  FFMA.FTZ R217, R126, R209, R118 ;  /* 0x000000d17ed97223 */ /* 0x000fe40000010076 */
[----:B------:R-:W-:Y:S02]  /*8570*/  FFMA.FTZ R114, R20, R183, -R114 ;  /* 0x000000b714727223 */ /* 0x000fe40000010872 */
[----:B------:R-:W-:Y:S02]  /*8580*/  FFMA.FTZ R14, R105, R215, R112 ;  /* 0x000000d7690e7223 */ /* 0x000fe40000010070 */
[----:B------:R-:W-:Y:S02]  /*8590*/  FFMA.FTZ R132, R139, -R52, R215 ;  /* 0x800000348b847223 */ /* 0x000fe400000100d7 */
[----:B------:R-:W-:-:S02]  /*85a0*/  FFMA.FTZ R213, R141, R208, R213 ;  /* 0x000000d08dd57223 */ /* 0x000fc400000100d5 */
[----:B------:R-:W-:Y:S02]  /*85b0*/  FFMA.FTZ R215, R126, R149, -R15 ;  /* 0x000000957ed77223 */ /* 0x000fe4000001080f */
[----:B------:R-:W-:Y:S02]  /*85c0*/  FADD.FTZ R141, -R150, R217 ;  /* 0x000000d9968d7221 */ /* 0x000fe40000010100 */
[----:B------:R-:W-:Y:S02]  /*85d0*/  FMUL.FTZ R114, R211, R114 ;  /* 0x00000072d3727220 */ /* 0x000fe40000410000 */
[----:B------:R-:W-:Y:S02]  /*85e0*/  FMUL.FTZ R128, R209, R44 ;  /* 0x0000002cd1807220 */ /* 0x000fe40000410000 */
[----:B------:R-:W-:Y:S02]  /*85f0*/  FADD.FTZ R26, R26, R215 ;  /* 0x000000d71a1a7221 */ /* 0x000fe40000010000 */
[----:B------:R-:W-:-:S02]  /*8600*/  FMUL.FTZ R116, R141, R46 ;  /* 0x0000002e8d747220 */ /* 0x000fc40000410000 */
[----:B------:R-:W-:Y:S02]  /*8610*/  FFMA.FTZ R15, R132, R219, R114 ;  /* 0x000000db840f7223 */ /* 0x000fe40000010072 */
[-C--:B------:R-:W-:Y:S02]  /*8620*/  FFMA.FTZ R165, R115, -R44.reuse, R165 ;  /* 0x8000002c73a57223 */ /* 0x080fe400000100a5 */
[----:B------:R-:W-:Y:S02]  /*8630*/  FMUL.FTZ R114, R149, R44 ;  /* 0x0000002c95727220 */ /* 0x000fe40000410000 */
[----:B------:R-:W-:Y:S02]  /*8640*/  FMUL.FTZ R120, R27, R128 ;  /* 0x000000801b787220 */ /* 0x000fe40000410000 */
[-C--:B------:R-:W-:Y:S02]  /*8650*/  FFMA.FTZ R159, R113, -R46.reuse, R159 ;  /* 0x8000002e719f7223 */ /* 0x080fe4000001009f */
[----:B------:R-:W-:-:S02]  /*8660*/  FMUL.FTZ R112, R26, R46 ;  /* 0x0000002e1a707220 */ /* 0x000fc40000410000 */
[----:B------:R-:W-:Y:S02]  /*8670*/  FMUL.FTZ R118, R25, R116 ;  /* 0x0000007419767220 */ /* 0x000fe40000410000 */
[----:B------:R-:W-:Y:S02]  /*8680*/  FMUL.FTZ R126, R183, R52 ;  /* 0x00000034b77e7220 */ /* 0x000fe40000410000 */
[----:B------:R-:W-:Y:S02]  /*8690*/  FFMA.FTZ R183, R165, R114, R120 ;  /* 0x00000072a5b77223 */ /* 0x000fe40000010078 */
[-C--:B------:R-:W-:Y:S02]  /*86a0*/  FFMA.FTZ R118, R159, R112.reuse, R118 ;  /* 0x000000709f767223 */ /* 0x080fe40000010076 */
[----:B------:R-:W-:Y:S02]  /*86b0*/  FMUL.FTZ R120, R25, R112 ;  /* 0x0000007019787220 */ /* 0x000fe40000410000 */
[----:B------:R-:W-:-:S02]  /*86c0*/  FMUL.FTZ R215, R164, R52 ;  /* 0x00000034a4d77220 */ /* 0x000fc40000410000 */
[----:B------:R-:W-:Y:S02]  /*86d0*/  FFMA.FTZ R122, R105, -R211, R122 ;  /* 0x800000d3697a7223 */ /* 0x000fe4000001007a */
[----:B------:R-:W-:Y:S02]  /*86e0*/  FMUL.FTZ R124, R211, R126 ;  /* 0x0000007ed37c7220 */ /* 0x000fe40000410000 */
[----:B------:R-:W-:Y:S02]  /*86f0*/  FADD.FTZ R118, RZ, R118 ;  /* 0x00000076ff767221 */ /* 0x000fe40000010000 */
[----:B------:R-:W-:Y:S02]  /*8700*/  FFMA.FTZ R120, R159, R116, -R120 ;  /* 0x000000749f787223 */ /* 0x000fe40000010878 */
[----:B------:R-:W-:Y:S02]  /*8710*/  FMUL.FTZ R211, R211, R215 ;  /* 0x000000d7d3d37220 */ /* 0x000fe40000410000 */
[----:B------:R-:W-:-:S02]  /*8720*/  FMUL.FTZ R116, R21, R170 ;  /* 0x000000aa15747220 */ /* 0x000fc40000410000 */
[----:B------:R-:W-:Y:S02]  /*8730*/  FADD.FTZ R118, R118, R183 ;  /* 0x000000b776767221 */ /* 0x000fe40000010000 */
[C---:B------:R-:W-:Y:S02]  /*8740*/  FFMA.FTZ R124, R132.reuse, R215, R124 ;  /* 0x000000d7847c7223 */ /* 0x040fe4000001007c */
[----:B------:R-:W-:Y:S02]  /*8750*/  FMUL.FTZ R130, R27, R114 ;  /* 0x000000721b827220 */ /* 0x000fe40000410000 */
[----:B------:R-:W-:Y:S02]  /*8760*/  FFMA.FTZ R126, R132, R126, -R211 ;  /* 0x0000007e847e7223 */ /* 0x000fe400000108d3 */
[----:B------:R-:W-:Y:S02]  /*8770*/  FFMA.FTZ R183, R20, R181, -R116 ;  /* 0x000000b514b77223 */ /* 0x000fe40000010874 */
[----:B------:R-:W-:-:S02]  /*8780*/  FMUL.FTZ R132, R207, R42 ;  /* 0x0000002acf847220 */ /* 0x000fc40000410000 */
[----:B------:R-:W-:Y:S02]  /*8790*/  FMUL.FTZ R116, R201, R42 ;  /* 0x0000002ac9747220 */ /* 0x000fe40000410000 */
[----:B------:R-:W-:Y:S02]  /*87a0*/  FADD.FTZ R62, R215, R62 ;  /* 0x0000003ed73e7221 */ /* 0x000fe40000010000 */
[----:B------:R-:W-:Y:S02]  /*87b0*/  FFMA.FTZ R215, R165, R128, -R130 ;  /* 0x00000080a5d77223 */ /* 0x000fe40000010882 */
[----:B------:R-:W-:Y:S02]  /*87c0*/  FADD.FTZ R120, RZ, R120 ;  /* 0x00000078ff787221 */ /* 0x000fe40000010000 */
[----:B------:R-:W-:Y:S02]  /*87d0*/  FFMA.FTZ R161, R117, -R42, R161 ;  /* 0x8000002a75a17223 */ /* 0x000fe400000100a1 */
[----:B------:R-:W-:-:S02]  /*87e0*/  FMUL.FTZ R144, R181, R0 ;  /* 0x00000000b5907220 */ /* 0x000fc40000410000 */
[C---:B------:R-:W-:Y:S02]  /*87f0*/  FMUL.FTZ R130, R151.reuse, R132 ;  /* 0x0000008497827220 */ /* 0x040fe40000410000 */
[----:B------:R-:W-:Y:S02]  /*8800*/  FMUL.FTZ R134, R151, R116 ;  /* 0x0000007497867220 */ /* 0x000fe40000410000 */
[----:B------:R-:W-:Y:S02]  /*8810*/  FMUL.FTZ R128, R166, R183 ;  /* 0x000000b7a6807220 */ /* 0x000fe40000410000 */
[----:B------:R-:W-:Y:S02]  /*8820*/  FADD.FTZ R215, R120, R215 ;  /* 0x000000d778d77221 */ /* 0x000fe40000010000 */
[-C--:B------:R-:W-:Y:S02]  /*8830*/  FMUL.FTZ R217, R170, R0.reuse ;  /* 0x00000000aad97220 */ /* 0x080fe40000410000 */
[----:B------:R-:W-:-:S02]  /*8840*/  FFMA.FTZ R211, R137, -R0, R168 ;  /* 0x8000000089d37223 */ /* 0x000fc400000100a8 */
[----:B------:R-:W-:Y:S02]  /*8850*/  FMUL.FTZ R136, R166, R144 ;  /* 0x00000090a6887220 */ /* 0x000fe40000410000 */
[C---:B------:R-:W-:Y:S02]  /*8860*/  FFMA.FTZ R183, R161.reuse, R116, R130 ;  /* 0x00000074a1b77223 */ /* 0x040fe40000010082 */
[----:B------:R-:W-:Y:S02]  /*8870*/  FFMA.FTZ R134, R161, R132, -R134 ;  /* 0x00000084a1867223 */ /* 0x000fe40000010886 */
[----:B------:R-:W-:Y:S02]  /*8880*/  FMUL.FTZ R120, R199, R38 ;  /* 0x00000026c7787220 */ /* 0x000fe40000410000 */
[----:B------:R-:W-:Y:S02]  /*8890*/  FMUL.FTZ R132, R205, R40 ;  /* 0x00000028cd847220 */ /* 0x000fe40000410000 */
[----:B------:R-:W-:-:S02]  /*88a0*/  FFMA.FTZ R130, R211, R217, R136 ;  /* 0x000000d9d3827223 */ /* 0x000fc40000010088 */
[----:B------:R-:W-:Y:S02]  /*88b0*/  FADD.FTZ R183, R118, R183 ;  /* 0x000000b776b77221 */ /* 0x000fe40000010000 */
[-C--:B------:R-:W-:Y:S02]  /*88c0*/  FFMA.FTZ R163, R111, -R38.reuse, R163 ;  /* 0x800000266fa37223 */ /* 0x080fe400000100a3 */
[----:B------:R-:W-:Y:S02]  /*88d0*/  FMUL.FTZ R140, R143, R38 ;  /* 0x000000268f8c7220 */ /* 0x000fe40000410000 */
[----:B------:R-:W-:Y:S02]  /*88e0*/  FMUL.FTZ R142, R155, R120 ;  /* 0x000000789b8e7220 */ /* 0x000fe40000410000 */
[-C--:B------:R-:W-:Y:S02]  /*88f0*/  FFMA.FTZ R167, R119, -R40.reuse, R167 ;  /* 0x8000002877a77223 */ /* 0x080fe400000100a7 */
[----:B------:R-:W-:-:S02]  /*8900*/  FMUL.FTZ R118, R203, R40 ;  /* 0x00000028cb767220 */ /* 0x000fc40000410000 */
[----:B------:R-:W-:Y:S02]  /*8910*/  FMUL.FTZ R136, R153, R132 ;  /* 0x0000008499887220 */ /* 0x000fe40000410000 */
[----:B------:R-:W-:Y:S02]  /*8920*/  FFMA.FTZ R219, R163, R140, -R142 ;  /* 0x0000008ca3db7223 */ /* 0x000fe4000001088e */
[-C--:B------:R-:W-:Y:S02]  /*8930*/  FMUL.FTZ R138, R153, R118.reuse ;  /* 0x00000076998a7220 */ /* 0x080fe40000410000 */
[----:B------:R-:W-:Y:S02]  /*8940*/  FFMA.FTZ R136, R167, R118, R136 ;  /* 0x00000076a7887223 */ /* 0x000fe40000010088 */
[----:B------:R-:W-:Y:S02]  /*8950*/  FMUL.FTZ R140, R155, R140 ;  /* 0x0000008c9b8c7220 */ /* 0x000fe40000410000 */
[----:B------:R-:W-:-:S02]  /*8960*/  FMUL.FTZ R221, R145, R36 ;  /* 0x0000002491dd7220 */ /* 0x000fc40000410000 */
[----:B------:R-:W-:Y:S02]  /*8970*/  FADD.FTZ R64, R217, R64 ;  /* 0x00000040d9407221 */ /* 0x000fe40000010000 */
[----:B------:R-:W-:Y:S02]  /*8980*/  FMUL.FTZ R166, R166, R217 ;  /* 0x000000d9a6a67220 */ /* 0x000fe40000410000 */
[----:B------:R-:W-:Y:S02]  /*8990*/  FADD.FTZ R134, R215, R134 ;  /* 0x00000086d7867221 */ /* 0x000fe40000010000 */
[----:B------:R-:W-:Y:S02]  /*89a0*/  FFMA.FTZ R217, R167, R132, -R138 ;  /* 0x00000084a7d97223 */ /* 0x000fe4000001088a */
[----:B------:R-:W-:Y:S02]  /*89b0*/  FADD.FTZ R136, R183, R136 ;  /* 0x00000088b7887221 */ /* 0x000fe40000010000 */
        /* <DEDUP_REMOVED lines=8> */
[-C--:B------:R-:W-:Y:S02]  /*8a40*/  FMUL.FTZ R217, R182, R34.reuse ;  /* 0x00000022b6d97220 */ /* 0x080fe40000410000 */
[----:B------:R-:W-:Y:S02]  /*8a50*/  FADD.FTZ R136, R136, R215 ;  /* 0x000000d788887221 */ /* 0x000fe40000010000 */
[----:B------:R-:W-:Y:S02]  /*8a60*/  FFMA.FTZ R221, R152, R221, -R138 ;  /* 0x000000dd98dd7223 */ /* 0x000fe4000001088a */
[-C--:B------:R-:W-:Y:S02]  /*8a70*/  FMUL.FTZ R215, R178, R34.reuse ;  /* 0x00000022b2d77220 */ /* 0x080fe40000410000 */
[----:B------:R-:W-:-:S02]  /*8a80*/  FFMA.FTZ R156, R123, -R34, R156 ;  /* 0x800000227b9c7223 */ /* 0x000fc4000001009c */
[----:B------:R-:W-:Y:S02]  /*8a90*/  FMUL.FTZ R138, R22, R217 ;  /* 0x000000d9168a7220 */ /* 0x000fe40000410000 */
[-C--:B------:R-:W-:Y:S02]  /*8aa0*/  FMUL.FTZ R132, R176, R32.reuse ;  /* 0x00000020b0847220 */ /* 0x080fe40000410000 */
[----:B------:R-:W-:Y:S02]  /*8ab0*/  FADD.FTZ R134, R134, R219 ;  /* 0x000000db86867221 */ /* 0x000fe40000010000 */
[-C--:B------:R-:W-:Y:S02]  /*8ac0*/  FMUL.FTZ R140, R22, R215.reuse ;  /* 0x000000d7168c7220 */ /* 0x080fe40000410000 */
[----:B------:R-:W-:Y:S02]  /*8ad0*/  FFMA.FTZ R219, R156, R215, R138 ;  /* 0x000000d79cdb7223 */ /* 0x000fe4000001008a */
[----:B------:R-:W-:-:S02]  /*8ae0*/  FFMA.FTZ R173, R125, -R32, R173 ;  /* 0x800000207dad7223 */ /* 0x000fc400000100ad */
[----:B------:R-:W-:Y:S02]  /*8af0*/  FMUL.FTZ R142, R193, R32 ;  /* 0x00000020c18e7220 */ /* 0x000fe40000410000 */
[----:B------:R-:W-:Y:S02]  /*8b00*/  FMUL.FTZ R138, R169, R132 ;  /* 0x00000084a98a7220 */ /* 0x000fe40000410000 */
[----:B------:R-:W-:Y:S02]  /*8b10*/  FFMA.FTZ R223, R156, R217, -R140 ;  /* 0x000000d99cdf7223 */ /* 0x000fe4000001088c */
[----:B------:R-:W-:Y:S02]  /*8b20*/  FADD.FTZ R134, R134, R221 ;  /* 0x000000dd86867221 */ /* 0x000fe40000010000 */
[-C--:B------:R-:W-:Y:S02]  /*8b30*/  FFMA.FTZ R221, R173, R142.reuse, -R138 ;  /* 0x0000008eaddd7223 */ /* 0x080fe4000001088a */
[----:B------:R-:W-:-:S02]  /*8b40*/  FMUL.FTZ R142, R169, R142 ;  /* 0x0000008ea98e7220 */ /* 0x000fc40000410000 */
[----:B------:R-:W-:Y:S02]  /*8b50*/  FMUL.FTZ R225, R187, R30 ;  /* 0x0000001ebbe17220 */ /* 0x000fe40000410000 */
[----:B------:R-:W-:Y:S02]  /*8b60*/  FADD.FTZ R134, R134, R223 ;  /* 0x000000df86867221 */ /* 0x000fe40000010000 */
[----:B------:R-:W-:Y:S02]  /*8b70*/  FADD.FTZ R136, R136, R219 ;  /* 0x000000db88887221 */ /* 0x000fe40000010000 */
[----:B------:R-:W-:Y:S02]  /*8b80*/  FFMA.FTZ R219, R173, R132, R142 ;  /* 0x00000084addb7223 */ /* 0x000fe4000001008e */
[-C--:B------:R-:W-:Y:S02]  /*8b90*/  FMUL.FTZ R217, R174, R30.reuse ;  /* 0x0000001eaed97220 */ /* 0x080fe40000410000 */
[----:B------:R-:W-:-:S02]  /*8ba0*/  FFMA.FTZ R162, R131, -R30, R162 ;  /* 0x8000001e83a27223 */ /* 0x000fc400000100a2 */
[----:B------:R-:W-:Y:S02]  /*8bb0*/  FMUL.FTZ R138, R158, R225 ;  /* 0x000000e19e8a7220 */ /* 0x000fe40000410000 */
[----:B------:R-:W-:Y:S02]  /*8bc0*/  FADD.FTZ R221, R134, R221 ;  /* 0x000000dd86dd7221 */ /* 0x000fe40000010000 */
[-C--:B------:R-:W-:Y:S02]  /*8bd0*/  FMUL.FTZ R134, R172, R28.reuse ;  /* 0x0000001cac867220 */ /* 0x080fe40000410000 */
[----:B------:R-:W-:Y:S02]  /*8be0*/  FADD.FTZ R136, R136, R219 ;  /* 0x000000db88887221 */ /* 0x000fe40000010000 */
[----:B------:R-:W-:Y:S02]  /*8bf0*/  FFMA.FTZ R219, R162, R217, R138 ;  /* 0x000000d9a2db7223 */ /* 0x000fe4000001008a */
[----:B------:R-:W-:-:S02]  /*8c00*/  FFMA.FTZ R179, R135, -R28, R179 ;  /* 0x8000001c87b37223 */ /* 0x000fc400000100b3 */
[----:B------:R-:W-:Y:S02]  /*8c10*/  FMUL.FTZ R138, R185, R28 ;  /* 0x0000001cb98a7220 */ /* 0x000fe40000410000 */
[----:B------:R-:W-:Y:S02]  /*8c20*/  FMUL.FTZ R142, R177, R134 ;  /* 0x00000086b18e7220 */ /* 0x000fe40000410000 */
[----:B------:R-:W-:Y:S02]  /*8c30*/  FMUL.FTZ R140, R158, R217 ;  /* 0x000000d99e8c7220 */ /* 0x000fe40000410000 */
[----:B------:R-:W-:Y:S02]  /*8c40*/  FADD.FTZ R86, R213, R86 ;  /* 0x00000056d5567221 */ /* 0x000fe40000010000 */
[----:B------:R-:W-:Y:S02]  /*8c50*/  FFMA.FTZ R213, R179, R138, -R142 ;  /* 0x0000008ab3d57223 */ /* 0x000fe4000001088e */
[----:B------:R-:W-:-:S02]  /*8c60*/  FFMA.FTZ R140, R162, R225, -R140 ;  /* 0x000000e1a28c7223 */ /* 0x000fc4000001088c */
[----:B------:R-:W-:Y:S02]  /*8c70*/  FMUL.FTZ R138, R177, R138 ;  /* 0x0000008ab18a7220 */ /* 0x000fe40000410000 */
[----:B------:R-:W-:Y:S02]  /*8c80*/  FFMA.FTZ R227, R211, R144, -R166 ;  /* 0x00000090d3e37223 */ /* 0x000fe400000108a6 */
[----:B------:R-:W-:Y:S02]  /*8c90*/  FFMA.FTZ R144, R106, R191, R14 ;  /* 0x000000bf6a907223 */ /* 0x000fe4000001000e */
[----:B------:R-:W-:Y:S02]  /*8ca0*/  FFMA.FTZ R14, R129, -R54, R191 ;  /* 0x80000036810e7223 */ /* 0x000fe400000100bf */
[----:B------:R-:W-:Y:S02]  /*8cb0*/  FADD.FTZ R136, R136, R219 ;  /* 0x000000db88887221 */ /* 0x000fe40000010000 */
[----:B------:R-:W-:-:S02]  /*8cc0*/  FADD.FTZ R140, R221, R140 ;  /* 0x0000008cdd8c7221 */ /* 0x000fc40000010000 */
[----:B------:R-:W-:Y:S02]  /*8cd0*/  FFMA.FTZ R191, R179, R134, R138 ;  /* 0x00000086b3bf7223 */ /* 0x000fe4000001008a */
[----:B------:R-:W-:Y:S02]  /*8ce0*/  FADD.FTZ R140, R140, R213 ;  /* 0x000000d58c8c7221 */ /* 0x000fe40000010000 */
[----:B------:R-:W-:Y:S02]  /*8cf0*/  FADD.FTZ R191, R136, R191 ;  /* 0x000000bf88bf7221 */ /* 0x000fe40000010000 */
[----:B------:R-:W-:Y:S02]  /*8d00*/  FMUL.FTZ R150, R175, R54 ;  /* 0x00000036af967220 */ /* 0x000fe40000410000 */
[-C--:B------:R-:W-:Y:S02]  /*8d10*/  FMUL.FTZ R138, R171, R56.reuse ;  /* 0x00000038ab8a7220 */ /* 0x080fe40000410000 */
[----:B------:R-:W-:-:S02]  /*8d20*/  FMUL.FTZ R136, R154, R56 ;  /* 0x000000389a887220 */ /* 0x000fc40000410000 */
[----:B------:R-:W-:Y:S02]  /*8d30*/  FMUL.FTZ R148, R160, R54 ;  /* 0x00000036a0947220 */ /* 0x000fe40000410000 */
[----:B------:R-:W-:Y:S02]  /*8d40*/  FADD.FTZ R130, R191, R130 ;  /* 0x00000082bf827221 */ /* 0x000fe40000010000 */
[----:B------:R-:W-:Y:S02]  /*8d50*/  FADD.FTZ R227, R140, R227 ;  /* 0x000000e38ce37221 */ /* 0x000fe40000010000 */
[----:B------:R-:W-:Y:S02]  /*8d60*/  FMUL.FTZ R219, R189, R150 ;  /* 0x00000096bddb7220 */ /* 0x000fe40000410000 */
[----:B------:R-:W-:Y:S02]  /*8d70*/  FFMA.FTZ R213, R107, R197, R144 ;  /* 0x000000c56bd57223 */ /* 0x000fe40000010090 */
[----:B------:R-:W-:-:S02]  /*8d80*/  FFMA.FTZ R197, R133, -R56, R197 ;  /* 0x8000003885c57223 */ /* 0x000fc400000100c5 */
[C---:B------:R-:W-:Y:S02]  /*8d90*/  FMUL.FTZ R142, R195.reuse, R138 ;  /* 0x0000008ac38e7220 */ /* 0x040fe40000410000 */
[----:B------:R-:W-:Y:S02]  /*8da0*/  FMUL.FTZ R144, R195, R136 ;  /* 0x00000088c3907220 */ /* 0x000fe40000410000 */
[----:B------:R-:W-:Y:S02]  /*8db0*/  FFMA.FTZ R146, R146, R195, R188 ;  /* 0x000000c392927223 */ /* 0x000fe400000100bc */
[----:B------:R-:W-:Y:S02]  /*8dc0*/  FMUL.FTZ R221, R189, R148 ;  /* 0x00000094bddd7220 */ /* 0x000fe40000410000 */
[----:B------:R-:W-:Y:S02]  /*8dd0*/  FADD.FTZ R13, R130, R13 ;  /* 0x0000000d820d7221 */ /* 0x000fe40000010000 */
[----:B------:R-:W-:-:S02]  /*8de0*/  FADD.FTZ R227, R227, R12 ;  /* 0x0000000ce3e37221 */ /* 0x000fc40000010000 */
[----:B------:R-:W-:Y:S02]  /*8df0*/  FADD.FTZ R53, R148, R53 ;  /* 0x0000003594357221 */ /* 0x000fe40000010000 */
[----:B------:R-:W-:Y:S02]  /*8e00*/  FFMA.FTZ R148, R14, R148, R219 ;  /* 0x000000940e947223 */ /* 0x000fe400000100db */
[----:B------:R-:W-:Y:S02]  /*8e10*/  FADD.FTZ R60, R136, R60 ;  /* 0x0000003c883c7221 */ /* 0x000fe40000010000 */
[C---:B------:R-:W-:Y:S02]  /*8e20*/  FFMA.FTZ R142, R197.reuse, R136, R142 ;  /* 0x00000088c58e7223 */ /* 0x040fe4000001008e */
[----:B------:R-:W-:Y:S02]  /*8e30*/  FFMA.FTZ R219, R197, R138, -R144 ;  /* 0x0000008ac5db7223 */ /* 0x000fe40000010890 */
[----:B------:R-:W-:-:S02]  /*8e40*/  FFMA.FTZ R221, R14, R150, -R221 ;  /* 0x000000960edd7223 */ /* 0x000fc400000108dd */
[-C--:B------:R-:W-:Y:S02]  /*8e50*/  FFMA.FTZ R180, R127, R58.reuse, R180 ;  /* 0x0000003a7fb47223 */ /* 0x080fe400000100b4 */
[-C--:B------:R-:W-:Y:S02]  /*8e60*/  FMUL.FTZ R138, R157, R58.reuse ;  /* 0x0000003a9d8a7220 */ /* 0x080fe40000410000 */
[----:B------:R-:W-:Y:S02]  /*8e70*/  FADD.FTZ R191, RZ, R146 ;  /* 0x00000092ffbf7221 */ /* 0x000fe40000010000 */
[----:B------:R-:W-:Y:S02]  /*8e80*/  FMUL.FTZ R136, R23, R58 ;  /* 0x0000003a17887220 */ /* 0x000fe40000410000 */
[----:B------:R-:W-:Y:S02]  /*8e90*/  FADD.FTZ R126, R227, R126 ;  /* 0x0000007ee37e7221 */ /* 0x000fe40000010000 */
[----:B------:R-:W-:-:S02]  /*8ea0*/  FADD.FTZ R13, R13, R124 ;  /* 0x0000007c0d0d7221 */ /* 0x000fc40000010000 */
        /* <DEDUP_REMOVED lines=16> */
[----:B------:R-:W-:Y:S02]  /*8fb0*/  FADD.FTZ R126, R126, R225 ;  /* 0x000000e17e7e7221 */ /* 0x000fe40000010000 */
[----:B------:R-:W-:Y:S01]  /*8fc0*/  FADD.FTZ R136, R13, R136 ;  /* 0x000000880d887221 */ /* 0x000fe20000010000 */
[----:B------:R-:W0:Y:S01]  /*8fd0*/  SHFL.DOWN PT, R140, R124, 0x1, 0x1f ;  /* 0x08201f007c8c7f89 */ /* 0x000e2200000e0000 */
[----:B------:R-:W-:Y:S01]  /*8fe0*/  FFMA.FTZ R128, R211, R181, R128 ;  /* 0x000000b5d3807223 */ /* 0x000fe20000010080 */
[----:B------:R-:W-:Y:S01]  /*8ff0*/  MOV R13, R126 ;  /* 0x0000007e000d7202 */ /* 0x000fe20000000f00 */
[----:B------:R-:W-:Y:S01]  /*9000*/  FMUL.FTZ R12, R21, R160 ;  /* 0x000000a0150c7220 */ /* 0x000fe20000410000 */
[----:B------:R-:W1:Y:S01]  /*9010*/  SHFL.DOWN PT, R211, R213, 0x1, 0x1f ;  /* 0x08201f00d5d37f89 */ /* 0x000e6200000e0000 */
[----:B------:R-:W-:Y:S01]  /*9020*/  FFMA.FTZ R164, R139, R164, R15 ;  /* 0x000000a48ba47223 */ /* 0x000fe2000001000f */
[----:B------:R-:W-:Y:S01]  /*9030*/  MOV R15, R124 ;  /* 0x0000007c000f7202 */ /* 0x000fe20000000f00 */
[-C--:B------:R-:W-:Y:S01]  /*9040*/  FFMA.FTZ R122, R20, R175.reuse, -R12 ;  /* 0x000000af147a7223 */ /* 0x080fe2000001080c */
[----:B------:R-:W2:Y:S01]  /*9050*/  SHFL.DOWN PT, R138, R126, 0x1, 0x1f ;  /* 0x08201f007e8a7f89 */ /* 0x000ea200000e0000 */
[----:B------:R-:W-:-:S02]  /*9060*/  FMUL.FTZ R175, R21, R175 ;  /* 0x000000af15af7220 */ /* 0x000fc40000410000 */
[----:B------:R-:W-:Y:S01]  /*9070*/  FMUL.FTZ R12, R21, R172 ;  /* 0x000000ac150c7220 */ /* 0x000fe20000410000 */
[----:B------:R-:W3:Y:S01]  /*9080*/  SHFL.DOWN PT, R181, R136, 0x1, 0x1f ;  /* 0x08201f0088b57f89 */ /* 0x000ee200000e0000 */
[----:B------:R-:W-:Y:S02]  /*9090*/  FMUL.FTZ R122, R189, R122 ;  /* 0x0000007abd7a7220 */ /* 0x000fe40000410000 */
[C---:B------:R-:W-:Y:S02]  /*90a0*/  FFMA.FTZ R175, R20.reuse, R160, R175 ;  /* 0x000000a014af7223 */ /* 0x040fe400000100af */
[----:B------:R-:W-:Y:S02]  /*90b0*/  FFMA.FTZ R12, R20, R185, -R12 ;  /* 0x000000b9140c7223 */ /* 0x000fe4000001080c */
[----:B------:R-:W-:Y:S01]  /*90c0*/  FFMA.FTZ R175, R14, R175, R122 ;  /* 0x000000af0eaf7223 */ /* 0x000fe2000001007a */
[----:B------:R-:W-:Y:S01]  /*90d0*/  MOV R14, R213 ;  /* 0x000000d5000e7202 */ /* 0x000fe20000000f00 */
[----:B------:R-:W-:Y:S01]  /*90e0*/  FMUL.FTZ R177, R177, R12 ;  /* 0x0000000cb1b17220 */ /* 0x000fe20000410000 */
[----:B------:R-:W-:Y:S01]  /*90f0*/  MOV R12, R136 ;  /* 0x00000088000c7202 */ /* 0x000fe20000000f00 */
[----:B------:R-:W-:-:S02]  /*9100*/  FFMA.FTZ R128, R137, R170, R128 ;  /* 0x000000aa89807223 */ /* 0x000fc40000010080 */
[----:B0-----:R-:W-:Y:S02]  /*9110*/  @!P0 FADD.FTZ R15, R15, R140 ;  /* 0x0000008c0f0f8221 */ /* 0x001fe40000010000 */
[----:B------:R-:W-:Y:S02]  /*9120*/  FADD.FTZ R77, R128, R77 ;  /* 0x0000004d804d7221 */ /* 0x000fe40000010000 */
[----:B-1----:R-:W-:Y:S01]  /*9130*/  @!P0 FADD.FTZ R14, R14, R211 ;  /* 0x000000d30e0e8221 */ /* 0x002fe20000010000 */
[----:B------:R-:W-:Y:S01]  /*9140*/  SHFL.DOWN PT, R128, R15, 0x2, 0x1f ;  /* 0x08401f000f807f89 */ /* 0x000fe200000e0000 */
[----:B------:R-:W-:Y:S02]  /*9150*/  FMUL.FTZ R185, R21, R185 ;  /* 0x000000b915b97220 */ /* 0x000fe40000410000 */
[----:B--2---:R-:W-:Y:S01]  /*9160*/  @!P0 FADD.FTZ R13, R13, R138 ;  /* 0x0000008a0d0d8221 */ /* 0x004fe20000010000 */
[----:B------:R-:W0:Y:S01]  /*9170*/  SHFL.DOWN PT, R139, R14, 0x2, 0x1f ;  /* 0x08401f000e8b7f89 */ /* 0x000e2200000e0000 */
[----:B------:R-:W-:-:S02]  /*9180*/  FFMA.FTZ R122, R20, R172, R185 ;  /* 0x000000ac147a7223 */ /* 0x000fc400000100b9 */
[----:B---3--:R-:W-:Y:S01]  /*9190*/  @!P0 FADD.FTZ R12, R12, R181 ;  /* 0x000000b50c0c8221 */ /* 0x008fe20000010000 */
[----:B------:R-:W1:Y:S01]  /*91a0*/  SHFL.DOWN PT, R126, R13, 0x2, 0x1f ;  /* 0x08401f000d7e7f89 */ /* 0x000e6200000e0000 */
[----:B------:R-:W-:Y:S01]  /*91b0*/  FFMA.FTZ R177, R179, R122, R177 ;  /* 0x0000007ab3b17223 */ /* 0x000fe200000100b1 */
[----:B------:R-:W-:Y:S01]  /*91c0*/  ISETP.GT.AND P0, PT, R35, 0x1d, PT ;  /* 0x0000001d2300780c */ /* 0x000fe20003f04270 */
[C---:B------:R-:W-:Y:S01]  /*91d0*/  FMUL.FTZ R124, R21.reuse, R154 ;  /* 0x0000009a157c7220 */ /* 0x040fe20000410000 */
[----:B------:R-:W2:Y:S01]  /*91e0*/  SHFL.DOWN PT, R137, R12, 0x2, 0x1f ;  /* 0x08401f000c897f89 */ /* 0x000ea200000e0000 */
[----:B------:R-:W-:Y:S02]  /*91f0*/  FMUL.FTZ R122, R21, R174 ;  /* 0x000000ae157a7220 */ /* 0x000fe40000410000 */
[----:B------:R-:W-:Y:S02]  /*9200*/  FFMA.FTZ R175, R129, R160, R175 ;  /* 0x000000a081af7223 */ /* 0x000fe400000100af */
[----:B------:R-:W-:-:S02]  /*9210*/  FFMA.FTZ R124, R20, R171, -R124 ;  /* 0x000000ab147c7223 */ /* 0x000fc4000001087c */
[----:B------:R-:W-:Y:S02]  /*9220*/  FFMA.FTZ R129, R20, R187, -R122 ;  /* 0x000000bb14817223 */ /* 0x000fe4000001087a */
[C---:B------:R-:W-:Y:S02]  /*9230*/  FMUL.FTZ R171, R21.reuse, R171 ;  /* 0x000000ab15ab7220 */ /* 0x040fe40000410000 */
[----:B------:R-:W-:Y:S02]  /*9240*/  FMUL.FTZ R187, R21, R187 ;  /* 0x000000bb15bb7220 */ /* 0x000fe40000410000 */
[----:B------:R-:W-:Y:S02]  /*9250*/  FMUL.FTZ R124, R195, R124 ;  /* 0x0000007cc37c7220 */ /* 0x000fe40000410000 */
[----:B------:R-:W-:Y:S02]  /*9260*/  FMUL.FTZ R129, R158, R129 ;  /* 0x000000819e817220 */ /* 0x000fe40000410000 */
[----:B------:R-:W-:-:S02]  /*9270*/  FFMA.FTZ R122, R20, R154, R171 ;  /* 0x0000009a147a7223 */ /* 0x000fc400000100ab */
[----:B------:R-:W-:Y:S02]  /*9280*/  FFMA.FTZ R187, R20, R174, R187 ;  /* 0x000000ae14bb7223 */ /* 0x000fe400000100bb */
[----:B------:R-:W-:Y:S02]  /*9290*/  FFMA.FTZ R122, R197, R122, R124 ;  /* 0x0000007ac57a7223 */ /* 0x000fe4000001007c */
[----:B------:R-:W-:Y:S02]  /*92a0*/  FFMA.FTZ R129, R162, R187, R129 ;  /* 0x000000bba2817223 */ /* 0x000fe40000010081 */
[----:B0-----:R-:W-:Y:S02]  /*92b0*/  @!P0 FADD.FTZ R14, R14, R139 ;  /* 0x0000008b0e0e8221 */ /* 0x001fe40000010000 */
[----:B------:R-:W-:Y:S02]  /*92c0*/  @!P0 FADD.FTZ R15, R15, R128 ;  /* 0x000000800f0f8221 */ /* 0x000fe40000010000 */
[----:B-1----:R-:W-:-:S02]  /*92d0*/  @!P0 FADD.FTZ R13, R13, R126 ;  /* 0x0000007e0d0d8221 */ /* 0x002fc40000010000 */
[----:B--2---:R-:W-:Y:S01]  /*92e0*/  @!P0 FADD.FTZ R12, R12, R137 ;  /* 0x000000890c0c8221 */ /* 0x004fe20000010000 */
[----:B------:R-:W-:Y:S01]  /*92f0*/  SHFL.DOWN PT, R128, R15, 0x4, 0x1f ;  /* 0x08801f000f807f89 */ /* 0x000fe200000e0000 */
[----:B------:R-:W-:Y:S01]  /*9300*/  FFMA.FTZ R154, R133, R154, R122 ;  /* 0x0000009a859a7223 */ /* 0x000fe2000001007a */
[----:B------:R-:W-:Y:S01]  /*9310*/  ISETP.GT.AND P0, PT, R35, 0x1b, PT ;  /* 0x0000001b2300780c */ /* 0x000fe20003f04270 */
[----:B------:R-:W-:Y:S01]  /*9320*/  FFMA.FTZ R174, R131, R174, R129 ;  /* 0x000000ae83ae7223 */ /* 0x000fe20000010081 */
[----:B------:R-:W0:Y:S01]  /*9330*/  SHFL.DOWN PT, R133, R14, 0x4, 0x1f ;  /* 0x08801f000e857f89 */ /* 0x000e2200000e0000 */
[C---:B------:R-:W-:Y:S02]  /*9340*/  FMUL.FTZ R124, R21.reuse, R23 ;  /* 0x00000017157c7220 */ /* 0x040fe40000410000 */
[----:B------:R-:W-:Y:S01]  /*9350*/  FMUL.FTZ R122, R21, R176 ;  /* 0x000000b0157a7220 */ /* 0x000fe20000410000 */
[----:B------:R-:W1:Y:S01]  /*9360*/  SHFL.DOWN PT, R126, R13, 0x4, 0x1f ;  /* 0x08801f000d7e7f89 */ /* 0x000e6200000e0000 */
[----:B------:R-:W-:-:S02]  /*9370*/  FFMA.FTZ R124, R20, R157, -R124 ;  /* 0x0000009d147c7223 */ /* 0x000fc4000001087c */
[C---:B------:R-:W-:Y:S01]  /*9380*/  FFMA.FTZ R122, R20.reuse, R193, -R122 ;  /* 0x000000c1147a7223 */ /* 0x040fe2000001087a */
[----:B------:R-:W2:Y:S01]  /*9390*/  SHFL.DOWN PT, R131, R12, 0x4, 0x1f ;  /* 0x08801f000c837f89 */ /* 0x000ea200000e0000 */
        /* <DEDUP_REMOVED lines=10> */
[----:B-1----:R-:W-:Y:S01]  /*9440*/  @!P0 FADD.FTZ R13, R13, R126 ;  /* 0x0000007e0d0d8221 */ /* 0x002fe20000010000 */
[----:B------:R-:W0:Y:S01]  /*9450*/  SHFL.DOWN PT, R133, R14, 0x8, 0x1f ;  /* 0x09001f000e857f89 */ /* 0x000e2200000e0000 */
[----:B------:R-:W-:-:S02]  /*9460*/  FMUL.FTZ R129, R21, R178 ;  /* 0x000000b215817220 */ /* 0x000fc40000410000 */
[----:B--2---:R-:W-:Y:S01]  /*9470*/  @!P0 FADD.FTZ R12, R12, R131 ;  /* 0x000000830c0c8221 */ /* 0x004fe20000010000 */
[----:B------:R-:W-:Y:S01]  /*9480*/  ISETP.GT.AND P0, PT, R35, 0x17, PT ;  /* 0x000000172300780c */ /* 0x000fe20003f04270 */
[----:B------:R-:W-:Y:S02]  /*9490*/  FFMA.FTZ R127, R127, R23, R124 ;  /* 0x000000177f7f7223 */ /* 0x000fe4000001007c */
[----:B------:R-:W-:Y:S01]  /*94a0*/  FFMA.FTZ R125, R125, R176, R122 ;  /* 0x000000b07d7d7223 */ /* 0x000fe2000001007a */
[----:B------:R-:W1:Y:S01]  /*94b0*/  SHFL.DOWN PT, R124, R15, 0x8, 0x1f ;  /* 0x09001f000f7c7f89 */ /* 0x000e6200000e0000 */
[-C--:B------:R-:W-:Y:S02]  /*94c0*/  FFMA.FTZ R129, R20, R182.reuse, -R129 ;  /* 0x000000b614817223 */ /* 0x080fe40000010881 */
[----:B------:R-:W-:Y:S01]  /*94d0*/  FMUL.FTZ R23, R21, R182 ;  /* 0x000000b615177220 */ /* 0x000fe20000410000 */
[----:B------:R-:W2:Y:S01]  /*94e0*/  SHFL.DOWN PT, R122, R13, 0x8, 0x1f ;  /* 0x09001f000d7a7f89 */ /* 0x000ea200000e0000 */
[----:B------:R-:W-:-:S02]  /*94f0*/  FMUL.FTZ R129, R22, R129 ;  /* 0x0000008116817220 */ /* 0x000fc40000410000 */
[----:B------:R-:W-:Y:S01]  /*9500*/  FFMA.FTZ R23, R20, R178, R23 ;  /* 0x000000b214177223 */ /* 0x000fe20000010017 */
[----:B------:R-:W3:Y:S01]  /*9510*/  SHFL.DOWN PT, R131, R12, 0x8, 0x1f ;  /* 0x09001f000c837f89 */ /* 0x000ee200000e0000 */
[C---:B------:R-:W-:Y:S02]  /*9520*/  FMUL.FTZ R22, R21.reuse, R147 ;  /* 0x0000009315167220 */ /* 0x040fe40000410000 */
[----:B------:R-:W-:Y:S02]  /*9530*/  FFMA.FTZ R129, R156, R23, R129 ;  /* 0x000000179c817223 */ /* 0x000fe40000010081 */
[----:B------:R-:W-:Y:S02]  /*9540*/  FFMA.FTZ R23, R20, R145, -R22 ;  /* 0x0000009114177223 */ /* 0x000fe40000010816 */
[----:B------:R-:W-:Y:S02]  /*9550*/  FMUL.FTZ R22, R21, R199 ;  /* 0x000000c715167220 */ /* 0x000fe40000410000 */
[----:B------:R-:W-:-:S02]  /*9560*/  FMUL.FTZ R23, R24, R23 ;  /* 0x0000001718177220 */ /* 0x000fc40000410000 */
[CC--:B------:R-:W-:Y:S02]  /*9570*/  FFMA.FTZ R22, R20.reuse, R143.reuse, -R22 ;  /* 0x0000008f14167223 */ /* 0x0c0fe40000010816 */
[----:B------:R-:W-:Y:S02]  /*9580*/  FMUL.FTZ R143, R21, R143 ;  /* 0x0000008f158f7220 */ /* 0x000fe40000410000 */
[----:B------:R-:W-:Y:S02]  /*9590*/  FMUL.FTZ R155, R155, R22 ;  /* 0x000000169b9b7220 */ /* 0x000fe40000410000 */
[----:B------:R-:W-:Y:S02]  /*95a0*/  FFMA.FTZ R22, R20, R199, R143 ;  /* 0x000000c714167223 */ /* 0x000fe4000001008f */
[----:B0-----:R-:W-:Y:S02]  /*95b0*/  @!P0 FADD.FTZ R14, R14, R133 ;  /* 0x000000850e0e8221 */ /* 0x001fe40000010000 */
[----:B------:R-:W-:-:S02]  /*95c0*/  FFMA.FTZ R24, R163, R22, R155 ;  /* 0x00000016a3187223 */ /* 0x000fc4000001009b */
[----:B-1----:R-:W-:Y:S02]  /*95d0*/  @!P0 FADD.FTZ R15, R15, R124 ;  /* 0x0000007c0f0f8221 */ /* 0x002fe40000010000 */
[----:B--2---:R-:W-:Y:S02]  /*95e0*/  @!P0 FADD.FTZ R13, R13, R122 ;  /* 0x0000007a0d0d8221 */ /* 0x004fe40000010000 */
[----:B---3--:R-:W-:Y:S01]  /*95f0*/  @!P0 FADD.FTZ R12, R12, R131 ;  /* 0x000000830c0c8221 */ /* 0x008fe20000010000 */
        /* <DEDUP_REMOVED lines=24> */
[-C--:B------:R-:W-:Y:S02]  /*9780*/  FFMA.FTZ R24, R20, R207.reuse, -R23 ;  /* 0x000000cf14187223 */ /* 0x080fe40000010817 */
[----:B------:R-:W-:-:S02]  /*9790*/  FMUL.FTZ R207, R21, R207 ;  /* 0x000000cf15cf7220 */ /* 0x000fc40000410000 */
[C---:B------:R-:W-:Y:S02]  /*97a0*/  FMUL.FTZ R209, R21.reuse, R209 ;  /* 0x000000d115d17220 */ /* 0x040fe40000410000 */
[-C--:B------:R-:W-:Y:S02]  /*97b0*/  FMUL.FTZ R21, R21, R141.reuse ;  /* 0x0000008d15157220 */ /* 0x080fe40000410000 */
[----:B------:R-:W-:Y:S02]  /*97c0*/  FFMA.FTZ R22, R20, R141, -R22 ;  /* 0x0000008d14167223 */ /* 0x000fe40000010816 */
[----:B------:R-:W-:Y:S02]  /*97d0*/  FADD.FTZ R72, R116, R72 ;  /* 0x0000004874487221 */ /* 0x000fe40000010000 */
[----:B------:R-:W-:Y:S02]  /*97e0*/  FMUL.FTZ R151, R151, R24 ;  /* 0x0000001897977220 */ /* 0x000fe40000410000 */
[----:B------:R-:W-:-:S02]  /*97f0*/  FFMA.FTZ R116, R20, R201, R207 ;  /* 0x000000c914747223 */ /* 0x000fc400000100cf */
[C---:B------:R-:W-:Y:S02]  /*9800*/  FFMA.FTZ R24, R20.reuse, R149, R209 ;  /* 0x0000009514187223 */ /* 0x040fe400000100d1 */
[----:B------:R-:W-:Y:S02]  /*9810*/  FFMA.FTZ R20, R20, R26, R21 ;  /* 0x0000001a14147223 */ /* 0x000fe40000010015 */
[----:B------:R-:W-:Y:S02]  /*9820*/  FMUL.FTZ R22, R25, R22 ;  /* 0x0000001619167220 */ /* 0x000fe40000410000 */
[----:B0-----:R-:W-:Y:S02]  /*9830*/  @!P0 FADD.FTZ R14, R14, R125 ;  /* 0x0000007d0e0e8221 */ /* 0x001fe40000010000 */
[----:B------:R-:W-:Y:S02]  /*9840*/  @!P0 FADD.FTZ R15, R15, R124 ;  /* 0x0000007c0f0f8221 */ /* 0x000fe40000010000 */
[----:B------:R-:W-:-:S02]  /*9850*/  @!P0 FADD.FTZ R13, R13, R122 ;  /* 0x0000007a0d0d8221 */ /* 0x000fc40000010000 */
[----:B-1----:R-:W-:Y:S02]  /*9860*/  @!P0 FADD.FTZ R12, R12, R123 ;  /* 0x0000007b0c0c8221 */ /* 0x002fe40000010000 */
        /* <DEDUP_REMOVED lines=41> */
.L_x_9790:
[----:B0-----:R-:W-:Y:S05]  /*9b00*/  BSYNC B0 ;  /* 0x0000000000007941 */ /* 0x001fea0003800000 */
.L_x_9789:
        /* <DEDUP_REMOVED lines=23> */
.L_x_9776:
        /* <DEDUP_REMOVED lines=9> */
[----:B------:R-:W-:Y:S01]  /*9d10*/  UIADD3 UR8, UP0, UR8, -0x400, URZ ;  /* 0xfffffc0008087890 */ /* 0x000fe2000ff1e03f */
[----:B------:R-:W-:Y:S01]  /*9d20*/  IADD3 R30, R33, -0x1, RZ ;  /* 0xffffffff211e7810 */ /* 0x000fe20007ffe0ff */
[----:B------:R-:W-:Y:S02]  /*9d30*/  UIADD3 UR7, UP1, UR7, -0x400, URZ ;  /* 0xfffffc0007077890 */ /* 0x000fe4000ff3e03f */
[----:B------:R-:W-:-:S02]  /*9d40*/  UIADD3 UR15, UP2, UR15, -0x400, URZ ;  /* 0xfffffc000f0f7890 */ /* 0x000fc4000ff5e03f */
[----:B------:R-:W-:Y:S02]  /*9d50*/  UIADD3.X UR9, UR9, -0x1, URZ, UP0, !UPT ;  /* 0xffffffff09097890 */ /* 0x000fe400087fe43f */
[----:B------:R-:W-:Y:S02]  /*9d60*/  UIADD3.X UR14, UR14, -0x1, URZ, UP1, !UPT ;  /* 0xffffffff0e0e7890 */ /* 0x000fe40008ffe43f */
[----:B------:R-:W-:Y:S01]  /*9d70*/  UIADD3.X UR16, UR16, -0x1, URZ, UP2, !UPT ;  /* 0xffffffff10107890 */ /* 0x000fe200097fe43f */
[----:B--2---:R-:W-:Y:S04]  /*9d80*/  STS.128 [R35.X16], R12 ;  /* 0x0000000c23007388 */ /* 0x004fe8000000cc00 */
[----:B---3--:R-:W-:Y:S01]  /*9d90*/  STS.128 [R35.X16+0x200], R20 ;  /* 0x0002001423007388 */ /* 0x008fe2000000cc00 */
[----:B------:R-:W-:-:S06]  /*9da0*/  NOP ;  /* 0x0000000000007918 */ /* 0x000fcc0000000000 */
[----:B------:R-:W0:Y:S02]  /*9db0*/  LDS.128 R4, [R29] ;  /* 0x000000001d047984 */ /* 0x000e240000000c00 */
        /* <DEDUP_REMOVED lines=16> */
[----:B------:R-:W1:Y:S01]  /*9ec0*/  LDS.128 R8, [R29+0x10] ;  /* 0x000010001d087984 */ /* 0x000e620000000c00 */
[----:B------:R-:W-:-:S06]  /*9ed0*/  @!P5 FMUL.FTZ R13, R13, -1.4426950216293334961 ;  /* 0xbfb8aa3b0d0dd820 */ /* 0x000fcc0000410000 */
        /* <DEDUP_REMOVED lines=13> */
[----:B0-----:R-:W-:-:S05]  /*9fb0*/  @!P4 FADD.FTZ R12, R12, 1 ;  /* 0x3f8000000c0cc421 */ /* 0x001fca0000010000 */
[----:B--2---:R-:W-:Y:S01]  /*9fc0*/  @!P6 FMUL.FTZ R4, R20, -1.4426950216293334961 ;  /* 0xbfb8aa3b1404e820 */ /* 0x004fe20000410000 */
[--C-:B-1----:R-:W-:Y:S01]  /*9fd0*/  PRMT R5, RZ, 0x5410, R8.reuse ;  /* 0x00005410ff057816 */ /* 0x102fe20000000008 */
[----:B---3--:R-:W-:Y:S01]  /*9fe0*/  @!P2 FMUL.FTZ R76, R76, R15 ;  /* 0x0000000f4c4ca220 */ /* 0x008fe20000410000 */
[--C-:B----4-:R-:W-:Y:S01]  /*9ff0*/  PRMT R0, RZ, 0x5410, R7.reuse ;  /* 0x00005410ff007816 */ /* 0x110fe20000000007 */
[----:B------:R-:W0:Y:S01]  /*a000*/  @!P5 MUFU.EX2 R13, R13 ;  /* 0x0000000d000dd308 */ /* 0x000e220000000800 */
[----:B------:R-:W-:Y:S02]  /*a010*/  PRMT R7, RZ, 0x7610, R7 ;  /* 0x00007610ff077816 */ /* 0x000fe40000000007 */
[----:B------:R-:W-:Y:S01]  /*a020*/  PRMT R8, RZ, 0x7610, R8 ;  /* 0x00007610ff087816 */ /* 0x000fe20000000008 */
[----:B------:R-:W-:Y:S02]  /*a030*/  FADD.FTZ R21, R0, UR4 ;  /* 0x0000000400157e21 */ /* 0x000fe40008010000 */
[----:B------:R-:W-:-:S02]  /*a040*/  FADD.FTZ R7, R7, UR4 ;  /* 0x0000000407077e21 */ /* 0x000fc40008010000 */
[----:B-----5:R-:W-:Y:S01]  /*a050*/  @!P3 FMUL.FTZ R67, R67, R14 ;  /* 0x0000000e4343b220 */ /* 0x020fe20000410000 */
[----:B------:R-:W-:Y:S01]  /*a060*/  FSETP.GTU.FTZ.AND P1, PT, R21, 20, PT ;  /* 0x41a000001500780b */ /* 0x000fe20003f3c000 */
[----:B------:R-:W-:Y:S01]  /*a070*/  FADD.FTZ R14, R5, UR4 ;  /* 0x00000004050e7e21 */ /* 0x000fe20008010000 */
[----:B------:R-:W-:Y:S01]  /*a080*/  FSETP.GTU.FTZ.AND P2, PT, R7, 20, PT ;  /* 0x41a000000700780b */ /* 0x000fe20003f5c000 */
[----:B------:R-:W1:Y:S01]  /*a090*/  @!P6 MUFU.EX2 R4, R4 ;  /* 0x000000040004e308 */ /* 0x000e620000000800 */
[----:B------:R-:W-:Y:S02]  /*a0a0*/  @!P0 FMUL.FTZ R0, R6, -1.4426950216293334961 ;  /* 0xbfb8aa3b06008820 */ /* 0x000fe40000410000 */
[----:B------:R-:W-:Y:S01]  /*a0b0*/  FSETP.GTU.FTZ.AND P3, PT, R14, 20, PT ;  /* 0x41a000000e00780b */ /* 0x000fe20003f7c000 */
[----:B0-----:R-:W-:Y:S02]  /*a0c0*/  @!P5 FADD.FTZ R13, R13, 1 ;  /* 0x3f8000000d0dd421 */ /* 0x001fe40000010000 */
[----:B------:R-:W-:-:S02]  /*a0d0*/  FADD.FTZ R8, R8, UR4 ;  /* 0x0000000408087e21 */ /* 0x000fc40008010000 */
[----:B------:R-:W0:Y:S02]  /*a0e0*/  @!P0 MUFU.EX2 R0, R0 ;  /* 0x0000000000008308 */ /* 0x000e240000000800 */
[----:B------:R-:W-:Y:S02]  /*a0f0*/  @!P1 FMUL.FTZ R5, R21, -1.4426950216293334961 ;  /* 0xbfb8aa3b15059820 */ /* 0x000fe40000410000 */
[----:B------:R-:W-:Y:S02]  /*a100*/  @!P2 FMUL.FTZ R6, R7, -1.4426950216293334961 ;  /* 0xbfb8aa3b0706a820 */ /* 0x000fe40000410000 */
[----:B-1----:R-:W-:Y:S02]  /*a110*/  @!P6 FADD.FTZ R4, R4, 1 ;  /* 0x3f8000000404e421 */ /* 0x002fe40000010000 */
[----:B------:R-:W1:Y:S01]  /*a120*/  @!P4 MUFU.RCP R12, R12 ;  /* 0x0000000c000cc308 */ /* 0x000e620000001000 */
[----:B------:R-:W-:Y:S02]  /*a130*/  @!P3 FMUL.FTZ R7, R14, -1.4426950216293334961 ;  /* 0xbfb8aa3b0e07b820 */ /* 0x000fe40000410000 */
[----:B0-----:R-:W-:-:S05]  /*a140*/  @!P0 FADD.FTZ R0, R0, 1 ;  /* 0x3f80000000008421 */ /* 0x001fca0000010000 */
[----:B------:R-:W0:Y:S08]  /*a150*/  @!P2 MUFU.EX2 R6, R6 ;  /* 0x000000060006a308 */ /* 0x000e300000000800 */
[----:B------:R-:W2:Y:S01]  /*a160*/  @!P5 MUFU.RCP R13, R13 ;  /* 0x0000000d000dd308 */ /* 0x000ea20000001000 */
[----:B-1----:R-:W-:Y:S01]  /*a170*/  @!P4 FMUL.FTZ R69, R69, R12 ;  /* 0x0000000c4545c220 */ /* 0x002fe20000410000 */
[----:B------:R-:W-:-:S06]  /*a180*/  FSETP.GTU.FTZ.AND P4, PT, R8, 20, PT ;  /* 0x41a000000800780b */ /* 0x000fcc0003f9c000 */
[----:B------:R-:W1:Y:S01]  /*a190*/  @!P1 MUFU.EX2 R5, R5 ;  /* 0x0000000500059308 */ /* 0x000e620000000800 */
[----:B0-----:R-:W-:-:S06]  /*a1a0*/  @!P2 FADD.FTZ R6, R6, 1 ;  /* 0x3f8000000606a421 */ /* 0x001fcc0000010000 */
[----:B------:R-:W-:Y:S01]  /*a1b0*/  @!P4 FMUL.FTZ R8, R8, -1.4426950216293334961 ;  /* 0xbfb8aa3b0808c820 */ /* 0x000fe20000410000 */
[----:B------:R-:W0:Y:S01]  /*a1c0*/  @!P6 MUFU.RCP R4, R4 ;  /* 0x000000040004e308 */ /* 0x000e220000001000 */
[----:B--2---:R-:W-:-:S07]  /*a1d0*/  @!P5 FMUL.FTZ R78, R78, R13 ;  /* 0x0000000d4e4ed220 */ /* 0x004fce0000410000 */
[----:B------:R-:W2:Y:S01]  /*a1e0*/  @!P3 MUFU.EX2 R7, R7 ;  /* 0x000000070007b308 */ /* 0x000ea20000000800 */
[----:B-1----:R-:W-:-:S07]  /*a1f0*/  @!P1 FADD.FTZ R5, R5, 1 ;  /* 0x3f80000005059421 */ /* 0x002fce0000010000 */
[----:B------:R1:W3:Y:S01]  /*a200*/  @!P0 MUFU.RCP R15, R0 ;  /* 0x00000000000f8308 */ /* 0x0002e20000001000 */
[----:B0-----:R-:W-:-:S07]  /*a210*/  @!P6 FMUL.FTZ R71, R71, R4 ;  /* 0x000000044747e220 */ /* 0x001fce0000410000 */
[----:B------:R-:W0:Y:S01]  /*a220*/  @!P2 MUFU.RCP R13, R6 ;  /* 0x00000006000da308 */ /* 0x000e220000001000 */
[--C-:B-1----:R-:W-:Y:S01]  /*a230*/  PRMT R0, RZ, 0x5410, R9.reuse ;  /* 0x00005410ff007816 */ /* 0x102fe20000000009 */
[----:B--2---:R-:W-:Y:S01]  /*a240*/  @!P3 FADD.FTZ R7, R7, 1 ;  /* 0x3f8000000707b421 */ /* 0x004fe20000010000 */
[----:B------:R-:W-:-:S03]  /*a250*/  PRMT R9, RZ, 0x7610, R9 ;  /* 0x00007610ff097816 */ /* 0x000fc60000000009 */
[----:B------:R-:W-:Y:S01]  /*a260*/  FADD.FTZ R20, R0, UR4 ;  /* 0x0000000400147e21 */ /* 0x000fe20008010000 */
[--C-:B------:R-:W-:Y:S01]  /*a270*/  PRMT R0, RZ, 0x5410, R10.reuse ;  /* 0x00005410ff007816 */ /* 0x100fe2000000000a */
[----:B------:R-:W-:Y:S01]  /*a280*/  FADD.FTZ R9, R9, UR4 ;  /* 0x0000000409097e21 */ /* 0x000fe20008010000 */
[----:B------:R1:W2:Y:S01]  /*a290*/  @!P1 MUFU.RCP R12, R5 ;  /* 0x00000005000c9308 */ /* 0x0002a20000001000 */
[----:B---3--:R-:W-:Y:S01]  /*a2a0*/  @!P0 FMUL.FTZ R80, R80, R15 ;  /* 0x0000000f50508220 */ /* 0x008fe20000410000 */
[----:B------:R-:W-:Y:S01]  /*a2b0*/  FSETP.GTU.FTZ.AND P5, PT, R20, 20, PT ;  /* 0x41a000001400780b */ /* 0x000fe20003fbc000 */
[----:B------:R-:W-:Y:S01]  /*a2c0*/  FADD.FTZ R21, R0, UR4 ;  /* 0x0000000400157e21 */ /* 0x000fe20008010000 */
[----:B------:R-:W-:Y:S02]  /*a2d0*/  FSETP.GTU.FTZ.AND P6, PT, R9, 20, PT ;  /* 0x41a000000900780b */ /* 0x000fe40003fdc000 */
[----:B------:R-:W-:Y:S01]  /*a2e0*/  PRMT R10, RZ, 0x7610, R10 ;  /* 0x00007610ff0a7816 */ /* 0x000fe2000000000a */
[----:B0-----:R-:W-:Y:S01]  /*a2f0*/  @!P2 FMUL.FTZ R82, R82, R13 ;  /* 0x0000000d5252a220 */ /* 0x001fe20000410000 */
[----:B------:R0:W3:Y:S01]  /*a300*/  @!P3 MUFU.RCP R14, R7 ;  /* 0x00000007000eb308 */ /* 0x0000e20000001000 */
[----:B------:R-:W-:-:S02]  /*a310*/  FSETP.GTU.FTZ.AND P0, PT, R21, 20, PT ;  /* 0x41a000001500780b */ /* 0x000fc40003f1c000 */
[--C-:B-1----:R-:W-:Y:S01]  /*a320*/  PRMT R5, RZ, 0x5410, R11.reuse ;  /* 0x00005410ff057816 */ /* 0x102fe2000000000b */
[----:B------:R-:W-:Y:S01]  /*a330*/  FADD.FTZ R10, R10, UR4 ;  /* 0x000000040a0a7e21 */ /* 0x000fe20008010000 */
[----:B------:R-:W-:Y:S02]  /*a340*/  PRMT R11, RZ, 0x7610, R11 ;  /* 0x00007610ff0b7816 */ /* 0x000fe4000000000b */
[----:B------:R-:W-:Y:S01]  /*a350*/  @!P5 FMUL.FTZ R0, R20, -1.4426950216293334961 ;  /* 0xbfb8aa3b1400d820 */ /* 0x000fe20000410000 */
[----:B------:R-:W1:Y:S01]  /*a360*/  @!P4 MUFU.EX2 R8, R8 ;  /* 0x000000080008c308 */ /* 0x000e620000000800 */
[----:B0-----:R-:W-:Y:S01]  /*a370*/  FADD.FTZ R7, R5, UR4 ;  /* 0x0000000405077e21 */ /* 0x001fe20008010000 */
[----:B------:R-:W-:Y:S01]  /*a380*/  FSETP.GTU.FTZ.AND P2, PT, R10, 20, PT ;  /* 0x41a000000a00780b */ /* 0x000fe20003f5c000 */
[----:B------:R-:W-:Y:S01]  /*a390*/  @!P6 FMUL.FTZ R4, R9, -1.4426950216293334961 ;  /* 0xbfb8aa3b0904e820 */ /* 0x000fe20000410000 */
[----:B------:R-:W-:Y:S01]  /*a3a0*/  F2FP.BF16.PACK_AB R13, R63, R72 ;  /* 0x000000483f0d723e */ /* 0x000fe200000010ff */
[----:B--2---:R-:W-:Y:S01]  /*a3b0*/  @!P1 FMUL.FTZ R73, R73, R12 ;  /* 0x0000000c49499220 */ /* 0x004fe20000410000 */
[----:B------:R-:W-:Y:S01]  /*a3c0*/  FSETP.GTU.FTZ.AND P1, PT, R7, 20, PT ;  /* 0x41a000000700780b */ /* 0x000fe20003f3c000 */
[----:B------:R-:W-:Y:S01]  /*a3d0*/  @!P0 FMUL.FTZ R5, R21, -1.4426950216293334961 ;  /* 0xbfb8aa3b15058820 */ /* 0x000fe20000410000 */
[----:B------:R-:W0:Y:S01]  /*a3e0*/  @!P5 MUFU.EX2 R0, R0 ;  /* 0x000000000000d308 */ /* 0x000e220000000800 */
[----:B---3--:R-:W-:Y:S01]  /*a3f0*/  @!P3 FMUL.FTZ R75, R75, R14 ;  /* 0x0000000e4b4bb220 */ /* 0x008fe20000410000 */
[----:B------:R-:W-:Y:S01]  /*a400*/  F2FP.BF16.PACK_AB R14, R61, R70 ;  /* 0x000000463d0e723e */ /* 0x000fe200000010ff */
[----:B------:R-:W-:Y:S01]  /*a410*/  FADD.FTZ R11, R11, UR4 ;  /* 0x000000040b0b7e21 */ /* 0x000fe20008010000 */
[----:B------:R-:W-:-:S02]  /*a420*/  F2FP.BF16.PACK_AB R63, R51, R60 ;  /* 0x0000003c333f723e */ /* 0x000fc400000010ff */
[----:B------:R-:W-:Y:S01]  /*a430*/  F2FP.BF16.PACK_AB R15, R59, R68 ;  /* 0x000000443b0f723e */ /* 0x000fe200000010ff */
[----:B------:R-:W-:Y:S01]  /*a440*/  @!P2 FMUL.FTZ R6, R10, -1.4426950216293334961 ;  /* 0xbfb8aa3b0a06a820 */ /* 0x000fe20000410000 */
[----:B------:R-:W2:Y:S01]  /*a450*/  @!P6 MUFU.EX2 R4, R4 ;  /* 0x000000040004e308 */ /* 0x000ea20000000800 */
[----:B------:R-:W-:Y:S01]  /*a460*/  F2FP.BF16.PACK_AB R12, R65, R74 ;  /* 0x0000004a410c723e */ /* 0x000fe200000010ff */
[----:B-1----:R-:W-:Y:S01]  /*a470*/  @!P4 FADD.FTZ R8, R8, 1 ;  /* 0x3f8000000808c421 */ /* 0x002fe20000010000 */
[----:B------:R-:W-:Y:S01]  /*a480*/  F2FP.BF16.PACK_AB R61, R55, R64 ;  /* 0x00000040373d723e */ /* 0x000fe200000010ff */
[----:B------:R-:W-:Y:S01]  /*a490*/  @!P1 FMUL.FTZ R7, R7, -1.4426950216293334961 ;  /* 0xbfb8aa3b07079820 */ /* 0x000fe20000410000 */
[----:B------:R-:W-:Y:S01]  /*a4a0*/  F2FP.BF16.PACK_AB R60, R57, R66 ;  /* 0x00000042393c723e */ /* 0x000fe200000010ff */
[----:B------:R1:W-:Y:S01]  /*a4b0*/  STS.128 [R29], R12 ;  /* 0x0000000c1d007388 */ /* 0x0003e20000000c00 */
[----:B------:R-:W-:Y:S01]  /*a4c0*/  FSETP.GTU.FTZ.AND P3, PT, R11, 20, PT ;  /* 0x41a000000b00780b */ /* 0x000fe20003f7c000 */
[----:B------:R-:W-:Y:S01]  /*a4d0*/  @!P0 MUFU.EX2 R5, R5 ;  /* 0x0000000500058308 */ /* 0x000fe20000000800 */
[----:B0-----:R-:W-:Y:S01]  /*a4e0*/  @!P5 FADD.FTZ R0, R0, 1 ;  /* 0x3f8000000000d421 */ /* 0x001fe20000010000 */
[----:B------:R-:W-:Y:S01]  /*a4f0*/  STS.128 [R29+0x10], R60 ;  /* 0x0000103c1d007388 */ /* 0x000fe20000000c00 */
[----:B------:R-:W-:-:S06]  /*a500*/  NOP ;  /* 0x0000000000007918 */ /* 0x000fcc0000000000 */
[----:B------:R-:W0:Y:S01]  /*a510*/  LDS.128 R20, [R35.X16] ;  /* 0x0000000023147984 */ /* 0x000e22000000cc00 */
[----:B------:R3:W4:Y:S01]  /*a520*/  @!P2 MUFU.EX2 R9, R6 ;  /* 0x000000060009a308 */ /* 0x0007220000000800 */
[----:B--2---:R-:W-:Y:S02]  /*a530*/  @!P6 FADD.FTZ R4, R4, 1 ;  /* 0x3f8000000404e421 */ /* 0x004fe40000010000 */
[----:B------:R-:W2:Y:S01]  /*a540*/  LDS.128 R24, [R35.X16+0x200] ;  /* 0x0002000023187984 */ /* 0x000ea2000000cc00 */
[----:B------:R-:W-:Y:S01]  /*a550*/  @!P3 FMUL.FTZ R11, R11, -1.4426950216293334961 ;  /* 0xbfb8aa3b0b0bb820 */ /* 0x000fe20000410000 */
[----:B-1----:R-:W-:Y:S01]  /*a560*/  F2FP.BF16.PACK_AB R12, R67, R76 ;  /* 0x0000004c430c723e */ /* 0x002fe200000010ff */
[----:B------:R-:W-:Y:S01]  /*a570*/  IMAD R13, R47, c[0x0][0x2e0], RZ ;  /* 0x0000b8002f0d7a24 */ /* 0x000fe200078e02ff */
[----:B------:R-:W-:Y:S01]  /*a580*/  F2FP.BF16.PACK_AB R15, R82, R73 ;  /* 0x00000049520f723e */ /* 0x000fe200000010ff */
[----:B------:R1:W5:Y:S01]  /*a590*/  @!P1 MUFU.EX2 R10, R7 ;  /* 0x00000007000a9308 */ /* 0x0003620000000800 */
[----:B---3--:R-:W-:Y:S01]  /*a5a0*/  SHF.L.U32 R6, R30, 0x9, RZ ;  /* 0x000000091e067819 */ /* 0x008fe200000006ff */
[----:B------:R-:W-:Y:S01]  /*a5b0*/  IMAD R13, R48, c[0x0][0x2e4], R13 ;  /* 0x0000b900300d7a24 */ /* 0x000fe200078e020d */
[----:B------:R-:W-:-:S05]  /*a5c0*/  F2FP.BF16.PACK_AB R14, R80, R71 ;  /* 0x00000047500e723e */ /* 0x000fca00000010ff */
[----:B------:R3:W0:Y:S01]  /*a5d0*/  @!P4 MUFU.RCP R85, R8 ;  /* 0x000000080055c308 */ /* 0x0006220000001000 */
[----:B-1----:R-:W-:Y:S01]  /*a5e0*/  SHF.R.S32.HI R7, RZ, 0x1f, R6 ;  /* 0x0000001fff077819 */ /* 0x002fe20000011406 */
[----:B----4-:R-:W-:-:S06]  /*a5f0*/  @!P2 FADD.FTZ R9, R9, 1 ;  /* 0x3f8000000909a421 */ /* 0x010fcc0000010000 */
[----:B------:R1:W4:Y:S01]  /*a600*/  @!P5 MUFU.RCP R28, R0 ;  /* 0x00000000001cd308 */ /* 0x0003220000001000 */
[----:B---3--:R-:W-:Y:S02]  /*a610*/  IMAD R8, R41, c[0x0][0x2d8], RZ ;  /* 0x0000b60029087a24 */ /* 0x008fe400078e02ff */
[----:B-----5:R-:W-:Y:S02]  /*a620*/  @!P1 FADD.FTZ R10, R10, 1 ;  /* 0x3f8000000a0a9421 */ /* 0x020fe40000010000 */
[----:B------:R-:W-:-:S03]  /*a630*/  IMAD R55, R43, c[0x0][0x2dc], R8 ;  /* 0x0000b7002b377a24 */ /* 0x000fc600078e0208 */
[----:B------:R3:W5:Y:S01]  /*a640*/  @!P6 MUFU.RCP R51, R4 ;  /* 0x000000040033e308 */ /* 0x0007620000001000 */
[----:B-1----:R-:W-:Y:S02]  /*a650*/  @!P0 FADD.FTZ R0, R5, 1 ;  /* 0x3f80000005008421 */ /* 0x002fe40000010000 */
[----:B0-----:R-:W-:-:S05]  /*a660*/  @!P4 FMUL.FTZ R84, R84, R85 ;  /* 0x000000555454c220 */ /* 0x001fca0000410000 */
[----:B------:R-:W0:Y:S01]  /*a670*/  @!P3 MUFU.EX2 R11, R11 ;  /* 0x0000000b000bb308 */ /* 0x000e220000000800 */
[----:B---3--:R-:W-:-:S04]  /*a680*/  IMAD.WIDE.U32 R4, R43, c[0x0][0x2d8], R6 ;  /* 0x0000b6002b047a25 */ /* 0x008fc800078e0006 */
[----:B----4-:R-:W-:Y:S01]  /*a690*/  @!P5 FMUL.FTZ R77, R77, R28 ;  /* 0x0000001c4d4dd220 */ /* 0x010fe20000410000 */
[----:B------:R-:W-:Y:S01]  /*a6a0*/  IADD3 R5, R5, R55, RZ ;  /* 0x0000003705057210 */ /* 0x000fe20007ffe0ff */
[----:B------:R-:W-:Y:S01]  /*a6b0*/  IMAD R28, R41, c[0x0][0x2f8], RZ ;  /* 0x0000be00291c7a24 */ /* 0x000fe200078e02ff */
[----:B------:R1:W3:Y:S01]  /*a6c0*/  @!P2 MUFU.RCP R53, R9 ;  /* 0x000000090035a308 */ /* 0x0002e20000001000 */
[----:B-----5:R-:W-:Y:S02]  /*a6d0*/  @!P6 FMUL.FTZ R86, R86, R51 ;  /* 0x000000335656e220 */ /* 0x020fe40000410000 */
[----:B------:R-:W-:-:S04]  /*a6e0*/  IMAD.WIDE.U32 R4, R48, c[0x0][0x2e0], R4 ;  /* 0x0000b80030047a25 */ /* 0x000fc800078e0004 */
[----:B------:R-:W-:Y:S01]  /*a6f0*/  IMAD.WIDE.U32 R6, R43, c[0x0][0x2f8], R6 ;  /* 0x0000be002b067a25 */ /* 0x000fe200078e0006 */
[----:B------:R-:W-:Y:S01]  /*a700*/  IADD3 R5, R5, R13, RZ ;  /* 0x0000000d05057210 */ /* 0x000fe20007ffe0ff */
[----:B------:R-:W4:Y:S01]  /*a710*/  @!P0 MUFU.RCP R0, R0 ;  /* 0x0000000000008308 */ /* 0x000f220000001000 */
[----:B------:R-:W-:Y:S01]  /*a720*/  LEA R8, P4, R4, c[0x0][0x330], 0x1 ;  /* 0x0000cc0004087a11 */ /* 0x000fe200078808ff */
[----:B0-----:R-:W-:Y:S01]  /*a730*/  @!P3 FADD.FTZ R11, R11, 1 ;  /* 0x3f8000000b0bb421 */ /* 0x001fe20000010000 */
[----:B------:R-:W-:Y:S02]  /*a740*/  F2FP.BF16.PACK_AB R13, R78, R69 ;  /* 0x000000454e0d723e */ /* 0x000fe400000010ff */
[----:B-1----:R-:W-:Y:S01]  /*a750*/  LEA.HI.X R9, R4, c[0x0][0x334], R5, 0x1, P4 ;  /* 0x0000cd0004097a11 */ /* 0x002fe200020f0c05 */
[----:B---3--:R-:W-:Y:S02]  /*a760*/  @!P2 FMUL.FTZ R88, R88, R53 ;  /* 0x000000355858a220 */ /* 0x008fe40000410000 */
[----:B------:R-:W0:Y:S02]  /*a770*/  @!P1 MUFU.RCP R10, R10 ;  /* 0x0000000a000a9308 */ /* 0x000e240000001000 */
[----:B------:R-:W-:Y:S01]  /*a780*/  IMAD.WIDE R4, R83, 0x10, R8 ;  /* 0x0000001053047825 */ /* 0x000fe200078e0208 */
[----:B------:R-:W-:-:S02]  /*a790*/  F2FP.BF16.PACK_AB R9, R86, R77 ;  /* 0x0000004d5609723e */ /* 0x000fc400000010ff */
[----:B------:R-:W-:Y:S02]  /*a7a0*/  F2FP.BF16.PACK_AB R8, R84, R75 ;  /* 0x0000004b5408723e */ /* 0x000fe400000010ff */
[----:B------:R-:W-:Y:S01]  /*a7b0*/  STG.E.128 [R4.64], R20 ;  /* 0x0000001404007986 */ /* 0x000fe2000c101d0c */
[----:B------:R-:W1:Y:S01]  /*a7c0*/  @!P3 MUFU.RCP R11, R11 ;  /* 0x0000000b000bb308 */ /* 0x000e620000001000 */
[----:B----4-:R-:W-:Y:S02]  /*a7d0*/  @!P0 FMUL.FTZ R79, R79, R0 ;  /* 0x000000004f4f8220 */ /* 0x010fe40000410000 */
[----:B--2---:R2:W-:Y:S01]  /*a7e0*/  STG.E.128 [R4.64+0x200], R24 ;  /* 0x0002001804007986 */ /* 0x0045e2000c101d0c */
[----:B------:R-:W-:Y:S02]  /*a7f0*/  FADD.FTZ R0, R76, R39 ;  /* 0x000000274c007221 */ /* 0x000fe40000010000 */
[----:B------:R-:W-:Y:S01]  /*a800*/  IMAD R39, R43, c[0x0][0x2fc], R28 ;  /* 0x0000bf002b277a24 */ /* 0x000fe200078e021c */
[----:B------:R-:W-:Y:S01]  /*a810*/  BAR.SYNC.DEFER_BLOCKING 0x0 ;  /* 0x0000000000007b1d */ /* 0x000fe20000010000 */
[----:B0-----:R-:W-:Y:S01]  /*a820*/  @!P1 FMUL.FTZ R81, R81, R10 ;  /* 0x0000000a51519220 */ /* 0x001fe20000410000 */
[----:B------:R-:W-:Y:S01]  /*a830*/  F2FP.BF16.PACK_AB R10, R88, R79 ;  /* 0x0000004f580a723e */ /* 0x000fe200000010ff */
[----:B------:R-:W-:Y:S01]  /*a840*/  FADD.FTZ R0, R0, R67 ;  /* 0x0000004300007221 */ /* 0x000fe20000010000 */
[----:B------:R-:W-:-:S03]  /*a850*/  IADD3 R7, R7, R39, RZ ;  /* 0x0000002707077210 */ /* 0x000fc60007ffe0ff */
[----:B------:R-:W-:Y:S02]  /*a860*/  FADD.FTZ R69, R0, R69 ;  /* 0x0000004500457221 */ /* 0x000fe40000010000 */
[----:B-1----:R-:W-:Y:S02]  /*a870*/  @!P3 FMUL.FTZ R90, R90, R11 ;  /* 0x0000000b5a5ab220 */ /* 0x002fe40000410000 */
[----:B------:R-:W-:-:S03]  /*a880*/  FADD.FTZ R78, R69, R78 ;  /* 0x0000004e454e7221 */ /* 0x000fc60000010000 */
[----:B------:R-:W-:Y:S01]  /*a890*/  F2FP.BF16.PACK_AB R11, R90, R81 ;  /* 0x000000515a0b723e */ /* 0x000fe200000010ff */
[----:B------:R-:W-:Y:S02]  /*a8a0*/  FADD.FTZ R71, R78, R71 ;  /* 0x000000474e477221 */ /* 0x000fe40000010000 */
[----:B--2---:R-:W-:Y:S02]  /*a8b0*/  IMAD R5, R47, c[0x0][0x300], RZ ;  /* 0x0000c0002f057a24 */ /* 0x004fe400078e02ff */
        /* <DEDUP_REMOVED lines=10> */
[C---:B0-----:R-:W-:Y:S02]  /*a960*/  IMAD R9, R48.reuse, c[0x0][0x304], R5 ;  /* 0x0000c10030097a24 */ /* 0x041fe400078e0205 */
[----:B------:R-:W-:-:S04]  /*a970*/  IMAD.WIDE.U32 R4, R48, c[0x0][0x300], R6 ;  /* 0x0000c00030047a25 */ /* 0x000fc800078e0006 */
        /* <DEDUP_REMOVED lines=13> */
[----:B--2---:R0:W-:Y:S01]  /*aa50*/  STG.E.128 [R4.64+0x200], R56 ;  /* 0x0002003804007986 */ /* 0x0041e2000c101d0c */
[----:B------:R-:W-:Y:S01]  /*aa60*/  @!P0 CALL.REL.NOINC `(.L_x_9742) ;  /* 0x0000001000008944 */ /* 0x000fe20003c00000 */
[----:B------:R-:W-:Y:S05]  /*aa70*/  BRA `(.L_x_9792) ;  /* 0xffff5b6000007947 */ /* 0x000fea000383ffff */
.L_x_9742:
[----:B------:R-:W-:Y:S02]  /*aa80*/  ISETP.NE.U32.AND P0, PT, RZ, c[0x0][0x328], PT ;  /* 0x0000ca00ff007a0c */ /* 0x000fe40003f05070 */
[----:B------:R-:W-:Y:S02]  /*aa90*/  ISETP.NE.U32.AND P2, PT, RZ, c[0x0][0x348], PT ;  /* 0x0000d200ff007a0c */ /* 0x000fe40003f45070 */
[----:B------:R-:W-:-:S02]  /*aaa0*/  ISETP.NE.AND.EX P1, PT, RZ, c[0x0][0x32c], PT, P0 ;  /* 0x0000cb00ff007a0c */ /* 0x000fc40003f25300 */
[----:B------:R-:W-:-:S11]  /*aab0*/  ISETP.NE.AND.EX P0, PT, RZ, c[0x0][0x34c], PT, P2 ;  /* 0x0000d300ff007a0c */ /* 0x000fd60003f05320 */
[----:B------:R-:W-:Y:S05]  /*aac0*/  @!P1 BRA `(.L_x_9793) ;  /* 0x0000014000009947 */ /* 0x000fea0003800000 */
[----:B0-----:R-:W0:Y:S01]  /*aad0*/  SHFL.DOWN P1, R0, R49, 0x1, 0x1f ;  /* 0x08201f0031007f89 */ /* 0x001e220000020000 */
[----:B------:R-:W-:Y:S03]  /*aae0*/  BSSY B0, `(.L_x_9793) ;  /* 0x0000012000007945 */ /* 0x000fe60003800000 */
[----:B------:R-:W2:Y:S01]  /*aaf0*/  S2R R8, SR_LANEID ;  /* 0x0000000000087919 */ /* 0x000ea20000000000 */
[----:B0-----:R-:W-:Y:S01]  /*ab00*/  @P1 FADD R0, R0, R49 ;  /* 0x0000003100001221 */ /* 0x001fe20000000000 */
[----:B--2---:R-:W-:-:S04]  /*ab10*/  ISETP.NE.AND P2, PT, R8, RZ, PT ;  /* 0x000000ff0800720c */ /* 0x004fc80003f45270 */
[----:B------:R-:W0:Y:S04]  /*ab20*/  SHFL.DOWN P1, R5, R0, 0x2, 0x1f ;  /* 0x08401f0000057f89 */ /* 0x000e280000020000 */
        /* <DEDUP_REMOVED lines=13> */
.L_x_9794:
[----:B0-----:R-:W-:Y:S05]  /*ac00*/  BSYNC B0 ;  /* 0x0000000000007941 */ /* 0x001fea0003800000 */
.L_x_9793:
        /* <DEDUP_REMOVED lines=23> */
.L_x_9796:
[----:B------:R-:W2:Y:S02]  /*ad80*/  S2R R19, SR_TID.X ;  /* 0x0000000000137919 */ /* 0x000ea40000002100 */
.L_x_9797:
[----:B0-----:R-:W-:Y:S05]  /*ad90*/  BSYNC B0 ;  /* 0x0000000000007941 */ /* 0x001fea0003800000 */
.L_x_9795:
[----:B--2---:R-:W-:-:S13]  /*ada0*/  ISETP.GE.AND P0, PT, R19, c[0x0][0x16c], PT ;  /* 0x00005b0013007a0c */ /* 0x004fda0003f06270 */
        /* <DEDUP_REMOVED lines=21> */
.L_x_9798:
        /* <DEDUP_REMOVED lines=64> */
.L_x_9799:
        /* <DEDUP_REMOVED lines=16> */
.L_x_14707:


//--------------------- .text._Z25selective_scan_bwd_kernelI32Selective_Scan_bwd_kernel_traitsILi32ELi16ELb1ELb0ELb1ELb0ELb0EN3c108BFloat16ENS1_7complexIfEEEEv12SSMParamsBwd --------------------------
	.section	.text._Z25selective_scan_bwd_kernelI32Selective_Scan_bwd_kernel_traitsILi32ELi16ELb1ELb0ELb1ELb0ELb0EN3c108BFloat16ENS1_7complexIfEEEEv12SSMParamsBwd,"ax",@progbits
	.sectioninfo	@"SHI_REGISTERS=246"
	.align	128
        .global         _Z25selective_scan_bwd_kernelI32Selective_Scan_bwd_kernel_traitsILi32ELi16ELb1ELb0ELb1ELb0ELb0EN3c108BFloat16ENS1_7complexIfEEEEv12SSMParamsBwd
        .type           _Z25selective_scan_bwd_kernelI32Selective_Scan_bwd_kernel_traitsILi32ELi16ELb1ELb0ELb1ELb0ELb0EN3c108BFloat16ENS1_7complexIfEEEEv12SSMParamsBwd,@function
        .size           _Z25selective_scan_bwd_kernelI32Selective_Scan_bwd_kernel_traitsILi32ELi16ELb1ELb0ELb1ELb0ELb0EN3c108BFloat16ENS1_7complexIfEEEEv12SSMParamsBwd,(.L_x_14708 - _Z25selective_scan_bwd_kernelI32Selective_Scan_bwd_kernel_traitsILi32ELi16ELb1ELb0ELb1ELb0ELb0EN3c108BFloat16ENS1_7complexIfEEEEv12SSMParamsBwd)
        .other          _Z25selective_scan_bwd_kernelI32Selective_Scan_bwd_kernel_traitsILi32ELi16ELb1ELb0ELb1ELb0ELb0EN3c108BFloat16ENS1_7complexIfEEEEv12SSMParamsBwd,@"STO_CUDA_ENTRY STV_DEFAULT"
_Z25selective_scan_bwd_kernelI32Selective_Scan_bwd_kernel_traitsILi32ELi16ELb1ELb0ELb1ELb0ELb0EN3c108BFloat16ENS1_7complexIfEEEEv12SSMParamsBwd:
.text._Z25selective_scan_bwd_kernelI32Selective_Scan_bwd_kernel_traitsILi32ELi16ELb1ELb0ELb1ELb0ELb0EN3c108BFloat16ENS1_7complexIfEEEEv12SSMParamsBwd:
        /* <DEDUP_REMOVED lines=162> */
[----:B---3--:R-:W-:-:S04]  /*0a20*/  SHF.L.U32 R99, R102, 0x1, RZ ;  /* 0x0000000166637819 */ /* 0x008fc800000006ff */
[----:B----4-:R-:W-:Y:S02]  /*0a30*/  LOP3.LUT R99, R99, 0xffffffc0, RZ, 0xc0, !PT ;  /* 0xffffffc063637812 */ /* 0x010fe400078ec0ff */
.L_x_9882:
[----:B------:R-:W-:Y:S01]  /*0a40*/  BAR.SYNC.DEFER_BLOCKING 0x0 ;  /* 0x0000000000007b1d */ /* 0x000fe20000010000 */
[----:B0-----:R-:W-:Y:S02]  /*0a50*/  MOV R2, UR20 ;  /* 0x0000001400027c02 */ /* 0x001fe40008000f00 */
[----:B0-----:R-:W-:Y:S02]  /*0a60*/  MOV R3, UR21 ;  /* 0x0000001500037c02 */ /* 0x001fe40008000f00 */
[----:B------:R-:W-:-:S05]  /*0a70*/  LOP3.LUT R98, R99, 0x1f, R102, 0xf8, !PT ;  /* 0x0000001f63627812 */ /* 0x000fca00078ef866 */
[----:B------:R-:W-:-:S05]  /*0a80*/  IMAD.WIDE R2, R98, 0x10, R2 ;  /* 0x0000001062027825 */ /* 0x000fca00078e0202 */
[----:B---3--:R-:W3:Y:S04]  /*0a90*/  LDG.E.128 R12, [R2.64] ;  /* 0x0000001e020c7981 */ /* 0x008ee8000c1e1d00 */
[----:B------:R-:W4:Y:S01]  /*0aa0*/  LDG.E.128 R20, [R2.64+0x200] ;  /* 0x0002001e02147981 */ /* 0x000f22000c1e1d00 */
[----:B------:R-:W-:Y:S02]  /*0ab0*/  SHF.L.U32 R97, R100, 0x5, RZ ;  /* 0x0000000564617819 */ /* 0x000fe400000006ff */
[----:B------:R-:W-:Y:S02]  /*0ac0*/  MOV R16, UR22 ;  /* 0x0000001600107c02 */ /* 0x000fe40008000f00 */
[----:B------:R-:W-:-:S05]  /*0ad0*/  MOV R17, UR23 ;  /* 0x0000001700117c02 */ /* 0x000fca0008000f00 */
[----:B------:R-:W-:Y:S01]  /*0ae0*/  IMAD.WIDE R16, R98, 0x10, R16 ;  /* 0x0000001062107825 */ /* 0x000fe200078e0210 */
[----:B---3--:R-:W-:Y:S04]  /*0af0*/  STS.128 [R100.X16], R12 ;  /* 0x0000000c64007388 */ /* 0x008fe8000000cc00 */
[----:B----4-:R-:W-:Y:S01]  /*0b00*/  STS.128 [R100.X16+0x200], R20 ;  /* 0x0002001464007388 */ /* 0x010fe2000000cc00 */
[----:B------:R-:W-:-:S06]  /*0b10*/  NOP ;  /* 0x0000000000007918 */ /* 0x000fcc0000000000 */
[----:B------:R-:W0:Y:S04]  /*0b20*/  LDS.128 R8, [R97] ;  /* 0x0000000061087984 */ /* 0x000e280000000c00 */
[----:B------:R-:W-:Y:S04]  /*0b30*/  LDS.128 R4, [R97+0x10] ;  /* 0x0000100061047984 */ /* 0x000fe80000000c00 */
        /* <DEDUP_REMOVED lines=9> */
[----:B------:R-:W3:Y:S04]  /*0bd0*/  LDS.128 R20, [R97] ;  /* 0x0000000061147984 */ /* 0x000ee80000000c00 */
[----:B------:R-:W4:Y:S04]  /*0be0*/  LDS.128 R12, [R97+0x10] ;  /* 0x00001000610c7984 */ /* 0x000f280000000c00 */
[----:B------:R-:W-:Y:S06]  /*0bf0*/  BAR.SYNC.DEFER_BLOCKING 0x0 ;  /* 0x0000000000007b1d */ /* 0x000fec0000010000 */
[----:B--2---:R5:W2:Y:S04]  /*0c00*/  LDG.E.128 R32, [R2.64] ;  /* 0x0000001e02207981 */ /* 0x004aa8000c1e1d00 */
[----:B------:R5:W2:Y:S01]  /*0c10*/  LDG.E.128 R36, [R2.64+0x200] ;  /* 0x0002001e02247981 */ /* 0x000aa2000c1e1d00 */
[----:B0-----:R-:W-:-:S02]  /*0c20*/  PRMT R0, RZ, 0x5410, R8 ;  /* 0x00005410ff007816 */ /* 0x001fc40000000008 */
[----:B------:R-:W-:Y:S02]  /*0c30*/  ISETP.LT.AND P0, PT, RZ, c[0x0][0x16c], PT ;  /* 0x00005b00ff007a0c */ /* 0x000fe40003f01270 */
[--C-:B---3--:R-:W-:Y:S02]  /*0c40*/  PRMT R80, RZ, 0x5410, R20.reuse ;  /* 0x00005410ff507816 */ /* 0x108fe40000000014 */
[----:B------:R-:W-:Y:S02]  /*0c50*/  PRMT R79, RZ, 0x7610, R20 ;  /* 0x00007610ff4f7816 */ /* 0x000fe40000000014 */
[--C-:B------:R-:W-:Y:S01]  /*0c60*/  PRMT R78, RZ, 0x5410, R21.reuse ;  /* 0x00005410ff4e7816 */ /* 0x100fe20000000015 */
[----:B------:R-:W-:Y:S01]  /*0c70*/  FADD.FTZ R80, R80, UR5 ;  /* 0x0000000550507e21 */ /* 0x000fe20008010000 */
[----:B-----5:R-:W-:Y:S01]  /*0c80*/  PRMT R2, RZ, 0x7610, R8 ;  /* 0x00007610ff027816 */ /* 0x020fe20000000008 */
        /* <DEDUP_REMOVED lines=28> */
[----:B--2---:R-:W-:Y:S04]  /*0e50*/  STS.128 [R100.X16], R32 ;  /* 0x0000002064007388 */ /* 0x004fe8000000cc00 */
[----:B------:R-:W-:Y:S01]  /*0e60*/  STS.128 [R100.X16+0x200], R36 ;  /* 0x0002002464007388 */ /* 0x000fe2000000cc00 */
[----:B------:R-:W-:-:S06]  /*0e70*/  NOP ;  /* 0x0000000000007918 */ /* 0x000fcc0000000000 */
[----:B------:R-:W0:Y:S04]  /*0e80*/  LDS.128 R24, [R97] ;  /* 0x0000000061187984 */ /* 0x000e280000000c00 */
[----:B------:R-:W2:Y:S01]  /*0e90*/  LDS.128 R16, [R97+0x10] ;  /* 0x0000100061107984 */ /* 0x000ea20000000c00 */
[--C-:B0-----:R-:W-:Y:S02]  /*0ea0*/  PRMT R96, RZ, 0x5410, R24.reuse ;  /* 0x00005410ff607816 */ /* 0x101fe40000000018 */
[----:B------:R-:W-:Y:S02]  /*0eb0*/  PRMT R95, RZ, 0x7610, R24 ;  /* 0x00007610ff5f7816 */ /* 0x000fe40000000018 */
[----:B------:R-:W-:Y:S01]  /*0ec0*/  PRMT R94, RZ, 0x5410, R25 ;  /* 0x00005410ff5e7816 */ /* 0x000fe20000000019 */
[C---:B------:R-:W-:Y:S01]  /*0ed0*/  FFMA.FTZ R0, R96.reuse, R0, R103 ;  /* 0x0000000060007223 */ /* 0x040fe20000010067 */
[----:B------:R-:W-:Y:S01]  /*0ee0*/  PRMT R93, RZ, 0x7610, R25 ;  /* 0x00007610ff5d7816 */ /* 0x000fe20000000019 */
[----:B-1----:R-:W-:Y:S01]  /*0ef0*/  FMUL.FTZ R65, R96, UR4 ;  /* 0x0000000460417c20 */ /* 0x002fe20008410000 */
[----:B------:R-:W-:Y:S01]  /*0f00*/  PRMT R92, RZ, 0x5410, R26 ;  /* 0x00005410ff5c7816 */ /* 0x000fe2000000001a */
[C---:B------:R-:W-:Y:S01]  /*0f10*/  FFMA.FTZ R3, R95.reuse, R2, R0 ;  /* 0x000000025f037223 */ /* 0x040fe20000010000 */
[--C-:B------:R-:W-:Y:S01]  /*0f20*/  PRMT R0, RZ, 0x5410, R9.reuse ;  /* 0x00005410ff007816 */ /* 0x100fe20000000009 */
[----:B------:R-:W-:Y:S01]  /*0f30*/  FMUL.FTZ R62, R95, UR4 ;  /* 0x000000045f3e7c20 */ /* 0x000fe20008410000 */
[----:B------:R-:W-:Y:S01]  /*0f40*/  PRMT R2, RZ, 0x7610, R9 ;  /* 0x00007610ff027816 */ /* 0x000fe20000000009 */
[C---:B------:R-:W-:Y:S01]  /*0f50*/  FMUL.FTZ R63, R94.reuse, UR4 ;  /* 0x000000045e3f7c20 */ /* 0x040fe20008410000 */
[----:B------:R-:W-:Y:S01]  /*0f60*/  PRMT R91, RZ, 0x7610, R26 ;  /* 0x00007610ff5b7816 */ /* 0x000fe2000000001a */
[----:B------:R-:W-:Y:S01]  /*0f70*/  FFMA.FTZ R0, R94, R0, R3 ;  /* 0x000000005e007223 */ /* 0x000fe20000010003 */
[--C-:B------:R-:W-:Y:S01]  /*0f80*/  PRMT R90, RZ, 0x5410, R27.reuse ;  /* 0x00005410ff5a7816 */ /* 0x100fe2000000001b */
[C---:B------:R-:W-:Y:S01]  /*0f90*/  FMUL.FTZ R60, R93.reuse, UR4 ;  /* 0x000000045d3c7c20 */ /* 0x040fe20008410000 */
[----:B------:R-:W-:Y:S01]  /*0fa0*/  PRMT R89, RZ, 0x7610, R27 ;  /* 0x00007610ff597816 */ /* 0x000fe2000000001b */
[----:B------:R-:W-:Y:S01]  /*0fb0*/  FFMA.FTZ R3, R93, R2, R0 ;  /* 0x000000025d037223 */ /* 0x000fe20000010000 */
[--C-:B------:R-:W-:Y:S01]  /*0fc0*/  PRMT R0, RZ, 0x5410, R10.reuse ;  /* 0x00005410ff007816 */ /* 0x100fe2000000000a */
[C---:B------:R-:W-:Y:S01]  /*0fd0*/  FMUL.FTZ R61, R92.reuse, UR4 ;  /* 0x000000045c3d7c20 */ /* 0x040fe20008410000 */
[----:B------:R-:W-:Y:S01]  /*0fe0*/  PRMT R2, RZ, 0x7610, R10 ;  /* 0x00007610ff027816 */ /* 0x000fe2000000000a */
[C---:B------:R-:W-:Y:S01]  /*0ff0*/  FMUL.FTZ R58, R91.reuse, UR4 ;  /* 0x000000045b3a7c20 */ /* 0x040fe20008410000 */
[--C-:B--2---:R-:W-:Y:S01]  /*1000*/  PRMT R88, RZ, 0x5410, R16.reuse ;  /* 0x00005410ff587816 */ /* 0x104fe20000000010 */
[----:B------:R-:W-:Y:S01]  /*1010*/  FFMA.FTZ R0, R92, R0, R3 ;  /* 0x000000005c007223 */ /* 0x000fe20000010003 */
[----:B------:R-:W-:Y:S01]  /*1020*/  PRMT R87, RZ, 0x7610, R16 ;  /* 0x00007610ff577816 */ /* 0x000fe20000000010 */
        /* <DEDUP_REMOVED lines=26> */
[----:B------:R-:W-:-:S02]  /*11d0*/  FMUL.FTZ R51, R82, UR4 ;  /* 0x0000000452337c20 */ /* 0x000fc40008410000 */
[----:B------:R-:W-:Y:S02]  /*11e0*/  FFMA.FTZ R0, R86, R0, R3 ;  /* 0x0000000056007223 */ /* 0x000fe40000010003 */
[----:B------:R-:W-:Y:S02]  /*11f0*/  FMUL.FTZ R48, R81, UR4 ;  /* 0x0000000451307c20 */ /* 0x000fe40008410000 */
        /* <DEDUP_REMOVED lines=20> */
.L_x_9801:
        /* <DEDUP_REMOVED lines=12> */
.L_x_9881:
        /* <DEDUP_REMOVED lines=16> */
[----:B------:R-:W-:-:S05]  /*1500*/  MOV R3, UR33 ;  /* 0x0000002100037c02 */ /* 0x000fca0008000f00 */
[----:B------:R0:W2:Y:S01]  /*1510*/  LDG.E.64 R104, [R2.64] ;  /* 0x0000001e02687981 */ /* 0x0000a2000c1e1b00 */
[----:B------:R-:W-:Y:S01]  /*1520*/  UIMAD UR32, UR37, UR38, URZ ;  /* 0x00000026252072a4 */ /* 0x000fe2000f8e023f */
[C---:B------:R-:W-:Y:S01]  /*1530*/  LOP3.LUT R98, R99.reuse, 0x1f, R102, 0xf8, !PT ;  /* 0x0000001f63627812 */ /* 0x040fe200078ef866 */
[----:B------:R-:W-:Y:S02]  /*1540*/  UIMAD.WIDE.U32 UR28, UR7, UR38, URZ ;  /* 0x00000026071c72a5 */ /* 0x000fe4000f8e003f */
[----:B------:R-:W-:Y:S02]  /*1550*/  UIMAD UR32, UR7, UR39, UR32 ;  /* 0x00000027072072a4 */ /* 0x000fe4000f8e0220 */
[----:B------:R-:W-:Y:S02]  /*1560*/  ULEA UR33, UP0, UR28, UR26, 0x1 ;  /* 0x0000001a1c217291 */ /* 0x000fe4000f80083f */
[----:B------:R-:W-:Y:S01]  /*1570*/  UIADD3 UR29, UR29, UR32, URZ ;  /* 0x000000201d1d7290 */ /* 0x000fe2000fffe03f */
[----:B0-----:R-:W-:-:S03]  /*1580*/  IADD3 R3, R99, R98, RZ ;  /* 0x0000006263037210 */ /* 0x001fc60007ffe0ff */
[----:B------:R-:W-:Y:S01]  /*1590*/  ULEA.HI.X UR28, UR28, UR27, UR29, 0x1, UP0 ;  /* 0x0000001b1c1c7291 */ /* 0x000fe200080f0c1d */
[----:B------:R-:W-:Y:S01]  /*15a0*/  MOV R12, UR33 ;  /* 0x00000021000c7c02 */ /* 0x000fe20008000f00 */
[----:B------:R-:W-:-:S04]  /*15b0*/  ULDC.64 UR32, c[0x0][0x198] ;  /* 0x0000660000207ab9 */ /* 0x000fc80000000a00 */
[----:B------:R-:W-:-:S05]  /*15c0*/  MOV R13, UR28 ;  /* 0x0000001c000d7c02 */ /* 0x000fca0008000f00 */
[----:B------:R-:W-:-:S05]  /*15d0*/  IMAD.WIDE R2, R3, 0x10, R12 ;  /* 0x0000001003027825 */ /* 0x000fca00078e020c */
[----:B---3--:R0:W3:Y:S04]  /*15e0*/  LDG.E.128 R12, [R2.64] ;  /* 0x0000001e020c7981 */ /* 0x0080e8000c1e1d00 */
[----:B------:R0:W4:Y:S04]  /*15f0*/  LDG.E.128 R20, [R2.64+0x400] ;  /* 0x0004001e02147981 */ /* 0x000128000c1e1d00 */
[----:B------:R0:W3:Y:S04]  /*1600*/  LDG.E.128 R16, [R2.64+0x200] ;  /* 0x0002001e02107981 */ /* 0x0000e8000c1e1d00 */
[----:B------:R0:W3:Y:S01]  /*1610*/  LDG.E.128 R24, [R2.64+0x600] ;  /* 0x0006001e02187981 */ /* 0x0000e2000c1e1d00 */
[----:B------:R-:W-:Y:S01]  /*1620*/  LOP3.LUT R166, R102, 0x1f, RZ, 0xc0, !PT ;  /* 0x0000001f66a67812 */ /* 0x000fe200078ec0ff */
[----:B------:R-:W-:-:S03]  /*1630*/  UIMAD UR38, UR16, UR32, URZ ;  /* 0x00000020102672a4 */ /* 0x000fc6000f8e023f */
[----:B------:R-:W-:Y:S01]  /*1640*/  ISETP.NE.AND P0, PT, R166, RZ, PT ;  /* 0x000000ffa600720c */ /* 0x000fe20003f05270 */
[----:B------:R-:W-:Y:S02]  /*1650*/  UIMAD.WIDE.U32 UR28, UR17, UR32, URZ ;  /* 0x00000020111c72a5 */ /* 0x000fe4000f8e003f */
[----:B------:R-:W-:-:S03]  /*1660*/  UIMAD UR38, UR17, UR33, UR38 ;  /* 0x00000021112672a4 */ /* 0x000fc6000f8e0226 */
[----:B------:R-:W-:Y:S02]  /*1670*/  ULDC.64 UR32, c[0x0][0x1a0] ;  /* 0x0000680000207ab9 */ /* 0x000fe40000000a00 */
[----:B------:R-:W-:Y:S02]  /*1680*/  UIMAD UR39, UR37, UR32, URZ ;  /* 0x00000020252772a4 */ /* 0x000fe4000f8e023f */
[----:B------:R-:W-:Y:S02]  /*1690*/  UIADD3 UR29, UR29, UR38, URZ ;  /* 0x000000261d1d7290 */ /* 0x000fe4000fffe03f */
[----:B------:R-:W-:Y:S02]  /*16a0*/  UIADD3 UR38, UR19, -0x1, URZ ;  /* 0xffffffff13267890 */ /* 0x000fe4000fffe03f */
[----:B------:R-:W-:Y:S02]  /*16b0*/  UIMAD UR42, UR7, UR33, UR39 ;  /* 0x00000021072a72a4 */ /* 0x000fe4000f8e0227 */
[----:B------:R-:W-:-:S02]  /*16c0*/  ULEA.HI UR39, UR38, UR38, URZ, 0x1 ;  /* 0x0000002626277291 */ /* 0x000fc4000f8f083f */
[----:B------:R-:W-:Y:S02]  /*16d0*/  UIMAD.WIDE.U32 UR28, UR7, UR32, UR28 ;  /* 0x00000020071c72a5 */ /* 0x000fe4000f8e001c */
[----:B------:R-:W-:Y:S01]  /*16e0*/  ULOP3.LUT UR39, UR39, 0xfffffe, URZ, 0xc0, !UPT ;  /* 0x00fffffe27277892 */ /* 0x000fe2000f8ec03f */
[----:B------:R-:W-:Y:S01]  /*16f0*/  MOV R33, c[0x0][0x16c] ;  /* 0x00005b0000217a02 */ /* 0x000fe20000000f00 */
[----:B------:R-:W-:Y:S02]  /*1700*/  ULDC.64 UR32, c[0x0][0x228] ;  /* 0x00008a0000207ab9 */ /* 0x000fe40000000a00 */
[----:B------:R-:W-:Y:S02]  /*1710*/  UIADD3 UR29, UR29, UR42, URZ ;  /* 0x0000002a1d1d7290 */ /* 0x000fe4000fffe03f */
[----:B------:R-:W-:Y:S02]  /*1720*/  ULEA UR32, UP0, UR28, UR32, 0x3 ;  /* 0x000000201c207291 */ /* 0x000fe4000f80183f */
[----:B------:R-:W-:-:S02]  /*1730*/  UIADD3 UR39, UR38, -UR39, URZ ;  /* 0x8000002726277290 */ /* 0x000fc4000fffe03f */
[----:B------:R-:W-:Y:S02]  /*1740*/  ULEA.HI.X UR33, UR28, UR33, UR29, 0x3, UP0 ;  /* 0x000000211c217291 */ /* 0x000fe400080f1c1d */
[----:B------:R-:W-:Y:S01]  /*1750*/  ULEA UR39, UR39, UR7, 0x8 ;  /* 0x0000000727277291 */ /* 0x000fe2000f8e403f */
[C---:B------:R-:W-:Y:S02]  /*1760*/  ISETP.NE.AND P2, PT, R102.reuse, RZ, PT ;  /* 0x000000ff6600720c */ /* 0x040fe40003f45270 */
[----:B------:R-:W-:-:S03]  /*1770*/  IADD3 R149, R102, 0x200, RZ ;  /* 0x0000020066957810 */ /* 0x000fc60007ffe0ff */
[----:B------:R-:W-:-:S04]  /*1780*/  MOV R106, UR39 ;  /* 0x00000027006a7c02 */ /* 0x000fc80008000f00 */
[----:B------:R-:W-:Y:S01]  /*1790*/  SEL R106, R106, R149, !P2 ;  /* 0x000000956a6a7207 */ /* 0x000fe20005000000 */
[----:B-12---:R-:W1:Y:S08]  /*17a0*/  R2UR UR40, R105 ;  /* 0x00000000692873c2 */ /* 0x006e7000000e0000 */
[----:B------:R-:W2:Y:S01]  /*17b0*/  R2UR UR41, R104 ;  /* 0x00000000682973c2 */ /* 0x000ea200000e0000 */
[----:B-1----:R-:W-:-:S02]  /*17c0*/  FMUL.FTZ R28, R80, UR40 ;  /* 0x00000028501c7c20 */ /* 0x002fc40008410000 */
[----:B0-----:R-:W-:Y:S02]  /*17d0*/  FMUL.FTZ R2, R77, UR40 ;  /* 0x000000284d027c20 */ /* 0x001fe40008410000 */
[----:B------:R-:W-:Y:S02]  /*17e0*/  FMUL.RZ R30, R28, 0.15915493667125701904 ;  /* 0x3e22f9831c1e7820 */ /* 0x000fe4000040c000 */
[----:B------:R-:W-:Y:S02]  /*17f0*/  FMUL.RZ R3, R2, 0.15915493667125701904 ;  /* 0x3e22f98302037820 */ /* 0x000fe4000040c000 */
[----:B------:R-:W-:Y:S02]  /*1800*/  FMUL.FTZ R28, R79, UR40 ;  /* 0x000000284f1c7c20 */ /* 0x000fe40008410000 */
[----:B------:R-:W-:Y:S01]  /*1810*/  FMUL.FTZ R2, R76, UR40 ;  /* 0x000000284c027c20 */ /* 0x000fe20008410000 */
[----:B------:R-:W-:Y:S01]  /*1820*/  MUFU.SIN R29, R30 ;  /* 0x0000001e001d7308 */ /* 0x000fe20000000400 */
[----:B------:R-:W-:-:S02]  /*1830*/  FMUL.RZ R32, R28, 0.15915493667125701904 ;  /* 0x3e22f9831c207820 */ /* 0x000fc4000040c000 */
[----:B------:R-:W-:-:S05]  /*1840*/  FMUL.FTZ R28, R78, UR40 ;  /* 0x000000284e1c7c20 */ /* 0x000fca0008410000 */
[----:B------:R0:W-:Y:S01]  /*1850*/  MUFU.COS R31, R30 ;  /* 0x0000001e001f7308 */ /* 0x0001e20000000000 */
[----:B------:R-:W-:Y:S02]  /*1860*/  FMUL.RZ R28, R28, 0.15915493667125701904 ;  /* 0x3e22f9831c1c7820 */ /* 0x000fe4000040c000 */
[----:B0-----:R-:W-:Y:S02]  /*1870*/  FMUL.RZ R30, R2, 0.15915493667125701904 ;  /* 0x3e22f983021e7820 */ /* 0x001fe4000040c000 */
[----:B------:R-:W-:-:S03]  /*1880*/  FMUL.FTZ R2, R75, UR40 ;  /* 0x000000284b027c20 */ /* 0x000fc60008410000 */
        /* <DEDUP_REMOVED lines=9> */
[----:B------:R2:W-:Y:S01]  /*1920*/  MUFU.COS R108, R3 ;  /* 0x00000003006c7308 */ /* 0x0005e20000000000 */
[----:B------:R-:W-:Y:S01]  /*1930*/  ISETP.LT.OR P1, PT, R2, 0x2, P0 ;  /* 0x000000020200780c */ /* 0x000fe20000721670 */
[----:B------:R-:W-:Y:S01]  /*1940*/  FMUL.FTZ R2, R73, UR40 ;  /* 0x0000002849027c20 */ /* 0x000fe20008410000 */
[----:B--2---:R-:W-:-:S03]  /*1950*/  MOV R3, UR41 ;  /* 0x0000002900037c02 */ /* 0x004fc60008000f00 */
[----:B------:R-:W-:Y:S02]  /*1960*/  FMUL.RZ R135, R2, 0.15915493667125701904 ;  /* 0x3e22f98302877820 */ /* 0x000fe4000040c000 */
[----:B------:R-:W-:-:S04]  /*1970*/  FMUL.FTZ R3, R3, 1.4426950216293334961 ;  /* 0x3fb8aa3b03037820 */ /* 0x000fc80000410000 */
[----:B------:R-:W-:Y:S01]  /*1980*/  FMUL.FTZ R2, R80, R3 ;  /* 0x0000000350027220 */ /* 0x000fe20000410000 */
[----:B------:R-:W-:Y:S08]  /*1990*/  MUFU.SIN R111, R30 ;  /* 0x0000001e006f7308 */ /* 0x000ff00000000400 */
[----:B------:R0:W-:Y:S08]  /*19a0*/  MUFU.COS R141, R30 ;  /* 0x0000001e008d7308 */ /* 0x0001f00000000000 */
[----:B------:R-:W1:Y:S01]  /*19b0*/  MUFU.EX2 R2, R2 ;  /* 0x0000000200027308 */ /* 0x000e620000000800 */
[----:B0-----:R-:W-:-:S07]  /*19c0*/  MOV R30, UR19 ;  /* 0x00000013001e7c02 */ /* 0x001fce0008000f00 */
[----:B------:R-:W-:Y:S08]  /*19d0*/  MUFU.SIN R115, R28 ;  /* 0x0000001c00737308 */ /* 0x000ff00000000400 */
[----:B------:R0:W-:Y:S02]  /*19e0*/  MUFU.COS R137, R28 ;  /* 0x0000001c00897308 */ /* 0x0001e40000000000 */
[----:B0-----:R-:W-:-:S05]  /*19f0*/  @!P1 IADD3 R28, R30, -0x2, RZ ;  /* 0xfffffffe1e1c9810 */ /* 0x001fca0007ffe0ff */
[----:B------:R-:W-:Y:S02]  /*1a00*/  @!P1 IMAD R104, R28, R33, UR7 ;  /* 0x000000071c689e24 */ /* 0x000fe4000f8e0221 */
[----:B------:R-:W-:Y:S01]  /*1a10*/  FMUL.FTZ R28, R72, UR40 ;  /* 0x00000028481c7c20 */ /* 0x000fe20008410000 */
[----:B------:R-:W-:-:S03]  /*1a20*/  MOV R30, UR32 ;  /* 0x00000020001e7c02 */ /* 0x000fc60008000f00 */
[----:B------:R-:W-:Y:S02]  /*1a30*/  FMUL.RZ R105, R28, 0.15915493667125701904 ;  /* 0x3e22f9831c697820 */ /* 0x000fe4000040c000 */
[C---:B-1----:R-:W-:Y:S01]  /*1a40*/  FMUL.FTZ R28, R2.reuse, R31 ;  /* 0x0000001f021c7220 */ /* 0x042fe20000410000 */
[----:B------:R-:W-:Y:S01]  /*1a50*/  MOV R31, UR33 ;  /* 0x00000021001f7c02 */ /* 0x000fe20008000f00 */
[----:B---3--:R0:W-:Y:S01]  /*1a60*/  STS.128 [R100.X16], R12 ;  /* 0x0000000c64007388 */ /* 0x0081e2000000cc00 */
[----:B------:R-:W-:Y:S01]  /*1a70*/  FMUL.FTZ R29, R2, R29 ;  /* 0x0000001d021d7220 */ /* 0x000fe20000410000 */
[----:B------:R-:W-:Y:S02]  /*1a80*/  SHF.L.U32 R2, R100, 0x6, RZ ;  /* 0x0000000664027819 */ /* 0x000fe400000006ff */
[----:B----4-:R1:W-:Y:S01]  /*1a90*/  STS.128 [R100.X16+0x400], R20 ;  /* 0x0004001464007388 */ /* 0x0103e2000000cc00 */
[----:B------:R-:W-:Y:S03]  /*1aa0*/  MUFU.SIN R119, R105 ;  /* 0x0000006900777308 */ /* 0x000fe60000000400 */
[----:B------:R-:W-:Y:S04]  /*1ab0*/  STS.128 [R100.X16+0x200], R16 ;  /* 0x0002001064007388 */ /* 0x000fe8000000cc00 */
[----:B------:R-:W-:Y:S01]  /*1ac0*/  STS.128 [R100.X16+0x600], R24 ;  /* 0x0006001864007388 */ /* 0x000fe2000000cc00 */
[----:B0-----:R-:W-:Y:S01]  /*1ad0*/  FMUL.FTZ R12, R71, UR40 ;  /* 0x00000028470c7c20 */ /* 0x001fe20008410000 */
[----:B------:R-:W-:Y:S01]  /*1ae0*/  MOV R13, 0x10 ;  /* 0x00000010000d7802 */ /* 0x000fe20000000f00 */
[----:B------:R0:W-:Y:S01]  /*1af0*/  MUFU.COS R133, R105 ;  /* 0x0000006900857308 */ /* 0x0001e20000000000 */
[----:B------:R-:W5:Y:S01]  /*1b00*/  LDG.E.64 R30, [R30.64] ;  /* 0x0000001e1e1e7981 */ /* 0x000f62000c1e1b00 */
[----:B-1----:R-:W-:Y:S01]  /*1b10*/  FMUL.FTZ R20, R70, UR40 ;  /* 0x0000002846147c20 */ /* 0x002fe20008410000 */
[----:B------:R-:W-:-:S06]  /*1b20*/  NOP ;  /* 0x0000000000007918 */ /* 0x000fcc0000000000 */
[----:B------:R-:W-:Y:S01]  /*1b30*/  FMUL.RZ R110, R12, 0.15915493667125701904 ;  /* 0x3e22f9830c6e7820 */ /* 0x000fe2000040c000 */
[----:B------:R-:W1:Y:S01]  /*1b40*/  LDS.128 R16, [R2+0x10] ;  /* 0x0000100002107984 */ /* 0x000e620000000c00 */
[----:B0-----:R-:W-:-:S03]  /*1b50*/  @!P1 IMAD.WIDE R104, R104, R13, UR10 ;  /* 0x0000000a68689e25 */ /* 0x001fc6000f8e020d */
[----:B------:R-:W0:Y:S01]  /*1b60*/  LDS.128 R12, [R2] ;  /* 0x00000000020c7984 */ /* 0x000e220000000c00 */
[----:B------:R-:W-:-:S03]  /*1b70*/  FMUL.RZ R112, R20, 0.15915493667125701904 ;  /* 0x3e22f98314707820 */ /* 0x000fc6000040c000 */
[----:B------:R-:W2:Y:S04]  /*1b80*/  LDS.128 R20, [R2+0x20] ;  /* 0x0000200002147984 */ /* 0x000ea80000000c00 */
[----:B------:R3:W4:Y:S04]  /*1b90*/  LDS.128 R24, [R2+0x30] ;  /* 0x0000300002187984 */ /* 0x0007280000000c00 */
[----:B------:R1:W-:Y:S01]  /*1ba0*/  STS.64 [R106.X8+0x1d10], R28 ;  /* 0x001d101c6a007388 */ /* 0x0003e20000008a00 */
[----:B------:R-:W-:Y:S01]  /*1bb0*/  MUFU.SIN R113, R32 ;  /* 0x0000002000717308 */ /* 0x000fe20000000400 */
[----:B---3--:R-:W-:-:S07]  /*1bc0*/  FMUL.FTZ R2, R67, UR40 ;  /* 0x0000002843027c20 */ /* 0x008fce0008410000 */
[----:B------:R3:W-:Y:S01]  /*1bd0*/  MUFU.COS R139, R32 ;  /* 0x00000020008b7308 */ /* 0x0007e20000000000 */
[----:B------:R-:W-:Y:S02]  /*1be0*/  FMUL.RZ R120, R2, 0.15915493667125701904 ;  /* 0x3e22f98302787820 */ /* 0x000fe4000040c000 */
[-C--:B------:R-:W-:Y:S01]  /*1bf0*/  FMUL.FTZ R2, R79, R3.reuse ;  /* 0x000000034f027220 */ /* 0x080fe20000410000 */
[----:B---3--:R-:W-:Y:S01]  /*1c00*/  CS2R R32, SRZ ;  /* 0x0000000000207805 */ /* 0x008fe2000001ff00 */
[----:B------:R-:W-:Y:S01]  /*1c10*/  BAR.SYNC.DEFER_BLOCKING 0x0 ;  /* 0x0000000000007b1d */ /* 0x000fe20000010000 */
[----:B-1----:R-:W-:-:S05]  /*1c20*/  FMUL.FTZ R106, R76, R3 ;  /* 0x000000034c6a7220 */ /* 0x002fca0000410000 */
[----:B------:R-:W1:Y:S01]  /*1c30*/  MUFU.EX2 R2, R2 ;  /* 0x0000000200027308 */ /* 0x000e620000000800 */
[----:B------:R3:W5:Y:S02]  /*1c40*/  @!P1 LDG.E.64 R32, [R104.64+0x8] ;  /* 0x0000081e68209981 */ /* 0x000764000c1e1b00 */
[-C--:B---3--:R-:W-:Y:S02]  /*1c50*/  FMUL.FTZ R105, R77, R3.reuse ;  /* 0x000000034d697220 */ /* 0x088fe40000410000 */
[----:B------:R-:W-:-:S04]  /*1c60*/  FMUL.FTZ R104, R78, R3 ;  /* 0x000000034e687220 */ /* 0x000fc80000410000 */
[----:B------:R-:W3:Y:S08]  /*1c70*/  MUFU.EX2 R105, R105 ;  /* 0x0000006900697308 */ /* 0x000ef00000000800 */
[----:B------:R-:W-:Y:S08]  /*1c80*/  MUFU.SIN R121, R110 ;  /* 0x0000006e00797308 */ /* 0x000ff00000000400 */
[----:B------:R0:W-:Y:S08]  /*1c90*/  MUFU.COS R131, R110 ;  /* 0x0000006e00837308 */ /* 0x0001f00000000000 */
[----:B------:R-:W2:Y:S01]  /*1ca0*/  MUFU.EX2 R104, R104 ;  /* 0x0000006800687308 */ /* 0x000ea20000000800 */
[----:B0-----:R-:W-:-:S04]  /*1cb0*/  FMUL.FTZ R110, R69, UR40 ;  /* 0x00000028456e7c20 */ /* 0x001fc80008410000 */
[----:B------:R-:W-:-:S03]  /*1cc0*/  FMUL.RZ R114, R110, 0.15915493667125701904 ;  /* 0x3e22f9836e727820 */ /* 0x000fc6000040c000 */
[----:B------:R-:W0:Y:S01]  /*1cd0*/  MUFU.EX2 R106, R106 ;  /* 0x0000006a006a7308 */ /* 0x000e220000000800 */
[----:B------:R-:W-:Y:S02]  /*1ce0*/  FMUL.FTZ R110, R68, UR40 ;  /* 0x00000028446e7c20 */ /* 0x000fe40008410000 */
[----:B-1----:R-:W-:Y:S02]  /*1cf0*/  FMUL.FTZ R147, R2, R147 ;  /* 0x0000009302937220 */ /* 0x002fe40000410000 */
[----:B------:R-:W-:Y:S02]  /*1d00*/  FMUL.RZ R110, R110, 0.15915493667125701904 ;  /* 0x3e22f9836e6e7820 */ /* 0x000fe4000040c000 */
[----:B------:R-:W-:Y:S02]  /*1d10*/  FMUL.FTZ R146, R2, R107 ;  /* 0x0000006b02927220 */ /* 0x000fe40000410000 */
[----:B------:R-:W-:Y:S02]  /*1d20*/  FMUL.FTZ R2, R70, R3 ;  /* 0x0000000346027220 */ /* 0x000fe40000410000 */
[----:B---3--:R-:W-:-:S02]  /*1d30*/  FMUL.FTZ R143, R105, R108 ;  /* 0x0000006c698f7220 */ /* 0x008fc40000410000 */
[----:B------:R-:W-:Y:S01]  /*1d40*/  FMUL.FTZ R142, R105, R142 ;  /* 0x0000008e698e7220 */ /* 0x000fe20000410000 */
[----:B------:R-:W-:Y:S01]  /*1d50*/  PRMT R105, RZ, 0x5410, R8 ;  /* 0x00005410ff697816 */ /* 0x000fe20000000008 */
[----:B------:R-:W-:Y:S01]  /*1d60*/  MUFU.SIN R151, R110 ;  /* 0x0000006e00977308 */ /* 0x000fe20000000400 */
[C---:B--2---:R-:W-:Y:S02]  /*1d70*/  FMUL.FTZ R145, R104.reuse, R145 ;  /* 0x0000009168917220 */ /* 0x044fe40000410000 */
[----:B------:R-:W-:-:S05]  /*1d80*/  FMUL.FTZ R144, R104, R109 ;  /* 0x0000006d68907220 */ /* 0x000fca0000410000 */
[----:B------:R1:W-:Y:S01]  /*1d90*/  MUFU.COS R153, R110 ;  /* 0x0000006e00997308 */ /* 0x0003e20000000000 */
[----:B------:R-:W-:Y:S02]  /*1da0*/  FMUL.FTZ R192, R80, R105 ;  /* 0x0000006950c07220 */ /* 0x000fe40000410000 */
[C---:B0-----:R-:W-:Y:S02]  /*1db0*/  FMUL.FTZ R141, R106.reuse, R141 ;  /* 0x0000008d6a8d7220 */ /* 0x041fe40000410000 */
[----:B------:R-:W-:Y:S02]  /*1dc0*/  FMUL.FTZ R140, R106, R111 ;  /* 0x0000006f6a8c7220 */ /* 0x000fe40000410000 */
[-C--:B-1----:R-:W-:Y:S01]  /*1dd0*/  FMUL.FTZ R110, R75, R3.reuse ;  /* 0x000000034b6e7220 */ /* 0x082fe20000410000 */
[----:B------:R-:W-:Y:S01]  /*1de0*/  MUFU.SIN R123, R112 ;  /* 0x00000070007b7308 */ /* 0x000fe20000000400 */
[-C--:B------:R-:W-:Y:S02]  /*1df0*/  FMUL.FTZ R104, R69, R3.reuse ;  /* 0x0000000345687220 */ /* 0x080fe40000410000 */
[----:B------:R-:W-:-:S05]  /*1e00*/  FMUL.FTZ R106, R68, R3 ;  /* 0x00000003446a7220 */ /* 0x000fca0000410000 */
[----:B------:R0:W-:Y:S01]  /*1e10*/  MUFU.COS R129, R112 ;  /* 0x0000007000817308 */ /* 0x0001e20000000000 */
[----:B------:R-:W-:-:S07]  /*1e20*/  FMUL.FTZ R108, R146, R192 ;  /* 0x000000c0926c7220 */ /* 0x000fce0000410000 */
[----:B------:R-:W1:Y:S01]  /*1e30*/  MUFU.EX2 R2, R2 ;  /* 0x0000000200027308 */ /* 0x000e620000000800 */
[----:B------:R-:W-:Y:S02]  /*1e40*/  FMUL.FTZ R107, RZ, R146 ;  /* 0x00000092ff6b7220 */ /* 0x000fe40000410000 */
[----:B------:R-:W-:-:S05]  /*1e50*/  FFMA.FTZ R108, RZ, R147, R108 ;  /* 0x00000093ff6c7223 */ /* 0x000fca000001006c */
[----:B------:R-:W2:Y:S01]  /*1e60*/  MUFU.EX2 R110, R110 ;  /* 0x0000006e006e7308 */ /* 0x000ea20000000800 */
[----:B0-----:R-:W-:-:S07]  /*1e70*/  FMUL.FTZ R112, R74, R3 ;  /* 0x000000034a707220 */ /* 0x001fce0000410000 */
[----:B------:R0:W-:Y:S01]  /*1e80*/  MUFU.EX2 R126, R104 ;  /* 0x00000068007e7308 */ /* 0x0001e20000000800 */
[----:B------:R-:W-:-:S07]  /*1e90*/  FFMA.FTZ R107, R147, R192, -R107 ;  /* 0x000000c0936b7223 */ /* 0x000fce000001086b */
[----:B------:R-:W3:Y:S01]  /*1ea0*/  MUFU.COS R127, R114 ;  /* 0x00000072007f7308 */ /* 0x000ee20000000000 */
[----:B0-----:R-:W-:Y:S02]  /*1eb0*/  FMUL.FTZ R104, R67, R3 ;  /* 0x0000000343687220 */ /* 0x001fe40000410000 */
[----:B------:R-:W-:-:S05]  /*1ec0*/  FADD.FTZ R108, RZ, R108 ;  /* 0x0000006cff6c7221 */ /* 0x000fca0000010000 */
[----:B------:R0:W2:Y:S01]  /*1ed0*/  MUFU.SIN R125, R114 ;  /* 0x00000072007d7308 */ /* 0x0000a20000000400 */
[----:B-1----:R-:W-:-:S07]  /*1ee0*/  FMUL.FTZ R129, R2, R129 ;  /* 0x0000008102817220 */ /* 0x002fce0000410000 */
[----:B------:R-:W1:Y:S01]  /*1ef0*/  MUFU.EX2 R106, R106 ;  /* 0x0000006a006a7308 */ /* 0x000e620000000800 */
[----:B0-----:R-:W-:Y:S02]  /*1f00*/  FMUL.FTZ R114, R73, R3 ;  /* 0x0000000349727220 */ /* 0x001fe40000410000 */
[----:B------:R-:W-:-:S05]  /*1f10*/  FMUL.FTZ R128, R2, R123 ;  /* 0x0000007b02807220 */ /* 0x000fca0000410000 */
[----:B------:R0:W-:Y:S01]  /*1f20*/  MUFU.EX2 R122, R104 ;  /* 0x00000068007a7308 */ /* 0x0001e20000000800 */
[----:B------:R-:W-:Y:S01]  /*1f30*/  FMUL.FTZ R2, R144, R108 ;  /* 0x0000006c90027220 */ /* 0x000fe20000410000 */
[----:B0-----:R-:W-:-:S06]  /*1f40*/  PRMT R104, RZ, 0x7610, R8 ;  /* 0x00007610ff687816 */ /* 0x001fcc0000000008 */
[----:B------:R-:W-:Y:S01]  /*1f50*/  MUFU.SIN R117, R135 ;  /* 0x0000008700757308 */ /* 0x000fe20000000400 */
[----:B--2---:R-:W-:Y:S02]  /*1f60*/  FMUL.FTZ R139, R110, R139 ;  /* 0x0000008b6e8b7220 */ /* 0x004fe40000410000 */
[----:B------:R-:W-:-:S05]  /*1f70*/  FFMA.FTZ R107, R79, R104, R107 ;  /* 0x000000684f6b7223 */ /* 0x000fca000001006b */
[----:B------:R-:W-:Y:S01]  /*1f80*/  MUFU.COS R135, R135 ;  /* 0x0000008700877308 */ /* 0x000fe20000000000 */
[----:B------:R-:W-:Y:S02]  /*1f90*/  FMUL.FTZ R138, R110, R113 ;  /* 0x000000716e8a7220 */ /* 0x000fe40000410000 */
[----:B------:R-:W-:-:S05]  /*1fa0*/  FMUL.FTZ R111, R144, R107 ;  /* 0x0000006b906f7220 */ /* 0x000fca0000410000 */
[----:B------:R-:W-:Y:S01]  /*1fb0*/  MUFU.COS R155, R120 ;  /* 0x00000078009b7308 */ /* 0x000fe20000000000 */
[----:B------:R-:W-:-:S07]  /*1fc0*/  FFMA.FTZ R110, R145, R107, -R2 ;  /* 0x0000006b916e7223 */ /* 0x000fce0000010802 */
[----:B------:R-:W0:Y:S01]  /*1fd0*/  MUFU.EX2 R112, R112 ;  /* 0x0000007000707308 */ /* 0x000e220000000800 */
[----:B------:R-:W-:-:S07]  /*1fe0*/  FMUL.FTZ R2, R29, R146 ;  /* 0x000000921d027220 */ /* 0x000fce0000410000 */
[----:B------:R-:W2:Y:S01]  /*1ff0*/  MUFU.EX2 R114, R114 ;  /* 0x0000007200727308 */ /* 0x000ea20000000800 */
[----:B---3--:R-:W-:-:S07]  /*2000*/  FMUL.FTZ R127, R126, R127 ;  /* 0x0000007f7e7f7220 */ /* 0x008fce0000410000 */
[----:B------:R-:W3:Y:S01]  /*2010*/  MUFU.SIN R109, R120 ;  /* 0x00000078006d7308 */ /* 0x000ee20000000400 */
[----:B------:R-:W-:Y:S01]  /*2020*/  FMUL.FTZ R126, R126, R125 ;  /* 0x0000007d7e7e7220 */ /* 0x000fe20000410000 */
[----:B------:R-:W-:Y:S01]  /*2030*/  PRMT R107, RZ, 0x5410, R9 ;  /* 0x00005410ff6b7816 */ /* 0x000fe20000000009 */
[C---:B-1----:R-:W-:Y:S02]  /*2040*/  FMUL.FTZ R125, R106.reuse, R153 ;  /* 0x000000996a7d7220 */ /* 0x042fe40000410000 */
[----:B------:R-:W-:Y:S02]  /*2050*/  FMUL.FTZ R124, R106, R151 ;  /* 0x000000976a7c7220 */ /* 0x000fe40000410000 */
[----:B------:R-:W-:Y:S02]  /*2060*/  FFMA.FTZ R111, R145, R108, R111 ;  /* 0x0000006c916f7223 */ /* 0x000fe4000001006f */
[C---:B------:R-:W-:Y:S02]  /*2070*/  FMUL.FTZ R106, R28.reuse, R146 ;  /* 0x000000921c6a7220 */ /* 0x040fe40000410000 */
[----:B------:R-:W-:-:S02]  /*2080*/  FFMA.FTZ R2, R28, R147, -R2 ;  /* 0x000000931c027223 */ /* 0x000fc40000010802 */
[----:B------:R-:W-:Y:S02]  /*2090*/  FADD.FTZ R111, RZ, R111 ;  /* 0x0000006fff6f7221 */ /* 0x000fe40000010000 */
[----:B------:R-:W-:Y:S02]  /*20a0*/  FFMA.FTZ R110, R78, R107, R110 ;  /* 0x0000006b4e6e7223 */ /* 0x000fe4000001006e */
[----:B------:R-:W-:Y:S02]  /*20b0*/  FFMA.FTZ R106, R29, R147, R106 ;  /* 0x000000931d6a7223 */ /* 0x000fe4000001006a */
[----:B------:R-:W-:Y:S02]  /*20c0*/  FMUL.FTZ R108, R144, R2 ;  /* 0x00000002906c7220 */ /* 0x000fe40000410000 */
[C---:B0-----:R-:W-:Y:S02]  /*20d0*/  FMUL.FTZ R137, R112.reuse, R137 ;  /* 0x0000008970897220 */ /* 0x041fe40000410000 */
[----:B------:R-:W-:-:S02]  /*20e0*/  FMUL.FTZ R136, R112, R115 ;  /* 0x0000007370887220 */ /* 0x000fc40000410000 */
[C---:B--2---:R-:W-:Y:S02]  /*20f0*/  FMUL.FTZ R135, R114.reuse, R135 ;  /* 0x0000008772877220 */ /* 0x044fe40000410000 */
[----:B------:R-:W-:Y:S02]  /*2100*/  FMUL.FTZ R134, R114, R117 ;  /* 0x0000007572867220 */ /* 0x000fe40000410000 */
[----:B------:R-:W-:Y:S02]  /*2110*/  FMUL.FTZ R123, R122, R155 ;  /* 0x0000009b7a7b7220 */ /* 0x000fe40000410000 */
[C---:B------:R-:W-:Y:S02]  /*2120*/  FMUL.FTZ R112, R142.reuse, R111 ;  /* 0x0000006f8e707220 */ /* 0x040fe40000410000 */
[----:B------:R-:W-:Y:S02]  /*2130*/  FMUL.FTZ R114, R142, R110 ;  /* 0x0000006e8e727220 */ /* 0x000fe40000410000 */
[----:B---3--:R-:W-:-:S02]  /*2140*/  FMUL.FTZ R122, R122, R109 ;  /* 0x0000006d7a7a7220 */ /* 0x008fc40000410000 */
[-C--:B------:R-:W-:Y:S02]  /*2150*/  FFMA.FTZ R109, R145, R106.reuse, R108 ;  /* 0x0000006a916d7223 */ /* 0x080fe4000001006c */
[----:B------:R-:W-:Y:S02]  /*2160*/  FMUL.FTZ R116, R72, R3 ;  /* 0x0000000348747220 */ /* 0x000fe40000410000 */
[----:B------:R-:W-:Y:S01]  /*2170*/  FMUL.FTZ R108, R144, R106 ;  /* 0x0000006a906c7220 */ /* 0x000fe20000410000 */
[----:B------:R-:W-:Y:S01]  /*2180*/  PRMT R106, RZ, 0x7610, R9 ;  /* 0x00007610ff6a7816 */ /* 0x000fe20000000009 */
[C---:B------:R-:W-:Y:S02]  /*2190*/  FFMA.FTZ R112, R143.reuse, R110, -R112 ;  /* 0x0000006e8f707223 */ /* 0x040fe40000010870 */
[----:B------:R-:W-:Y:S02]  /*21a0*/  FFMA.FTZ R114, R143, R111, R114 ;  /* 0x0000006f8f727223 */ /* 0x000fe40000010072 */
[----:B------:R-:W-:Y:S01]  /*21b0*/  FFMA.FTZ R108, R145, R2, -R108 ;  /* 0x00000002916c7223 */ /* 0x000fe2000001086c */
[----:B------:R-:W0:Y:S01]  /*21c0*/  MUFU.EX2 R116, R116 ;  /* 0x0000007400747308 */ /* 0x000e220000000800 */
[----:B------:R-:W-:-:S02]  /*21d0*/  FFMA.FTZ R112, R77, R106, R112 ;  /* 0x0000006a4d707223 */ /* 0x000fc40000010070 */
[----:B------:R-:W-:Y:S02]  /*21e0*/  FADD.FTZ R114, RZ, R114 ;  /* 0x00000072ff727221 */ /* 0x000fe40000010000 */
        /* <DEDUP_REMOVED lines=8> */
[----:B------:R-:W-:Y:S02]  /*2270*/  FFMA.FTZ R2, R143, R108, -R2 ;  /* 0x0000006c8f027223 */ /* 0x000fe40000010802 */
[----:B------:R-:W-:Y:S02]  /*2280*/  FADD.FTZ R113, RZ, R113 ;  /* 0x00000071ff717221 */ /* 0x000fe40000010000 */
[----:B------:R-:W-:Y:S02]  /*2290*/  FFMA.FTZ R112, R76, R109, R111 ;  /* 0x0000006d4c707223 */ /* 0x000fe4000001006f */
[----:B------:R-:W-:Y:S02]  /*22a0*/  FMUL.FTZ R111, R140, R2 ;  /* 0x000000028c6f7220 */ /* 0x000fe40000410000 */
[----:B0-----:R-:W-:-:S02]  /*22b0*/  FMUL.FTZ R133, R116, R133 ;  /* 0x0000008574857220 */ /* 0x001fc40000410000 */
[----:B------:R-:W-:Y:S02]  /*22c0*/  FMUL.FTZ R132, R116, R119 ;  /* 0x0000007774847220 */ /* 0x000fe40000410000 */
[----:B------:R-:W-:Y:S02]  /*22d0*/  FMUL.FTZ R108, R140, R110 ;  /* 0x0000006e8c6c7220 */ /* 0x000fe40000410000 */
[C---:B------:R-:W-:Y:S02]  /*22e0*/  FMUL.FTZ R114, R138.reuse, R113 ;  /* 0x000000718a727220 */ /* 0x040fe40000410000 */
[----:B------:R-:W-:Y:S02]  /*22f0*/  FMUL.FTZ R116, R138, R112 ;  /* 0x000000708a747220 */ /* 0x000fe40000410000 */
[----:B------:R-:W-:Y:S02]  /*2300*/  FFMA.FTZ R111, R141, R110, R111 ;  /* 0x0000006e8d6f7223 */ /* 0x000fe4000001006f */
[----:B------:R-:W-:-:S02]  /*2310*/  FMUL.FTZ R118, R71, R3 ;  /* 0x0000000347767220 */ /* 0x000fc40000410000 */
[----:B------:R-:W-:Y:S01]  /*2320*/  FFMA.FTZ R110, R141, R2, -R108 ;  /* 0x000000028d6e7223 */ /* 0x000fe2000001086c */
[----:B------:R-:W-:Y:S01]  /*2330*/  PRMT R108, RZ, 0x7610, R10 ;  /* 0x00007610ff6c7816 */ /* 0x000fe2000000000a */
[C---:B------:R-:W-:Y:S02]  /*2340*/  FFMA.FTZ R114, R139.reuse, R112, -R114 ;  /* 0x000000708b727223 */ /* 0x040fe40000010872 */
[----:B------:R-:W-:Y:S02]  /*2350*/  FFMA.FTZ R116, R139, R113, R116 ;  /* 0x000000718b747223 */ /* 0x000fe40000010074 */
[----:B------:R-:W-:Y:S01]  /*2360*/  FMUL.FTZ R112, R138, R111 ;  /* 0x0000006f8a707220 */ /* 0x000fe20000410000 */
[----:B------:R-:W0:Y:S01]  /*2370*/  MUFU.EX2 R118, R118 ;  /* 0x0000007600767308 */ /* 0x000e220000000800 */
[----:B------:R-:W-:Y:S02]  /*2380*/  FMUL.FTZ R2, R66, UR40 ;  /* 0x0000002842027c20 */ /* 0x000fe40008410000 */
[----:B------:R-:W-:-:S02]  /*2390*/  FADD.FTZ R116, RZ, R116 ;  /* 0x00000074ff747221 */ /* 0x000fc40000010000 */
[-C--:B------:R-:W-:Y:S02]  /*23a0*/  FFMA.FTZ R112, R139, R110.reuse, -R112 ;  /* 0x0000006e8b707223 */ /* 0x080fe40000010870 */
[----:B------:R-:W-:Y:S02]  /*23b0*/  FMUL.FTZ R110, R138, R110 ;  /* 0x0000006e8a6e7220 */ /* 0x000fe40000410000 */
[----:B------:R-:W-:Y:S02]  /*23c0*/  FFMA.FTZ R114, R75, R108, R114 ;  /* 0x0000006c4b727223 */ /* 0x000fe40000010072 */
[----:B------:R-:W-:Y:S02]  /*23d0*/  FMUL.FTZ R113, R136, R116 ;  /* 0x0000007488717220 */ /* 0x000fe40000410000 */
[----:B------:R-:W-:Y:S02]  /*23e0*/  FMUL.RZ R120, R2, 0.15915493667125701904 ;  /* 0x3e22f98302787820 */ /* 0x000fe4000040c000 */
[----:B------:R-:W-:-:S02]  /*23f0*/  FFMA.FTZ R110, R139, R111, R110 ;  /* 0x0000006f8b6e7223 */ /* 0x000fc4000001006e */
[CC--:B------:R-:W-:Y:S01]  /*2400*/  FMUL.FTZ R2, R136.reuse, R114.reuse ;  /* 0x0000007288027220 */ /* 0x0c0fe20000410000 */
[----:B------:R-:W-:Y:S01]  /*2410*/  PRMT R111, RZ, 0x5410, R11 ;  /* 0x00005410ff6f7816 */ /* 0x000fe2000000000b */
[C---:B------:R-:W-:Y:S02]  /*2420*/  FFMA.FTZ R114, R137.reuse, R114, -R113 ;  /* 0x0000007289727223 */ /* 0x040fe40000010871 */
[----:B------:R-:W-:Y:S02]  /*2430*/  FMUL.FTZ R113, R136, R110 ;  /* 0x0000006e88717220 */ /* 0x000fe40000410000 */
[C---:B------:R-:W-:Y:S02]  /*2440*/  FFMA.FTZ R116, R137.reuse, R116, R2 ;  /* 0x0000007489747223 */ /* 0x040fe40000010002 */
[----:B------:R-:W-:Y:S02]  /*2450*/  FFMA.FTZ R113, R137, R112, -R113 ;  /* 0x0000007089717223 */ /* 0x000fe40000010871 */
[----:B------:R-:W-:-:S02]  /*2460*/  FADD.FTZ R116, RZ, R116 ;  /* 0x00000074ff747221 */ /* 0x000fc40000010000 */
[----:B------:R-:W-:Y:S02]  /*2470*/  FFMA.FTZ R114, R74, R111, R114 ;  /* 0x0000006f4a727223 */ /* 0x000fe40000010072 */
[----:B------:R-:W-:Y:S02]  /*2480*/  FMUL.FTZ R112, R136, R112 ;  /* 0x0000007088707220 */ /* 0x000fe40000410000 */
[C---:B0-----:R-:W-:Y:S02]  /*2490*/  FMUL.FTZ R131, R118.reuse, R131 ;  /* 0x0000008376837220 */ /* 0x041fe40000410000 */
[----:B------:R-:W-:Y:S02]  /*24a0*/  FMUL.FTZ R130, R118, R121 ;  /* 0x0000007976827220 */ /* 0x000fe40000410000 */
[C---:B------:R-:W-:Y:S02]  /*24b0*/  FMUL.FTZ R118, R134.reuse, R116 ;  /* 0x0000007486767220 */ /* 0x040fe40000410000 */
[----:B------:R-:W-:-:S02]  /*24c0*/  FMUL.FTZ R119, R134, R114 ;  /* 0x0000007286777220 */ /* 0x000fc40000410000 */
[----:B------:R-:W-:Y:S01]  /*24d0*/  FFMA.FTZ R112, R137, R110, R112 ;  /* 0x0000006e89707223 */ /* 0x000fe20000010070 */
[----:B------:R-:W-:Y:S01]  /*24e0*/  PRMT R110, RZ, 0x7610, R11 ;  /* 0x00007610ff6e7816 */ /* 0x000fe2000000000b */
[C---:B------:R-:W-:Y:S02]  /*24f0*/  FFMA.FTZ R118, R135.reuse, R114, -R118 ;  /* 0x0000007287767223 */ /* 0x040fe40000010876 */
[----:B------:R-:W-:Y:S02]  /*2500*/  FFMA.FTZ R119, R135, R116, R119 ;  /* 0x0000007487777223 */ /* 0x000fe40000010077 */
[----:B------:R-:W-:Y:S02]  /*2510*/  FMUL.FTZ R114, R134, R112 ;  /* 0x0000007086727220 */ /* 0x000fe40000410000 */
[----:B------:R-:W-:Y:S02]  /*2520*/  FADD.FTZ R119, RZ, R119 ;  /* 0x00000077ff777221 */ /* 0x000fe40000010000 */
[----:B------:R-:W-:-:S02]  /*2530*/  FFMA.FTZ R118, R73, R110, R118 ;  /* 0x0000006e49767223 */ /* 0x000fc40000010076 */
[-C--:B------:R-:W-:Y:S01]  /*2540*/  FFMA.FTZ R114, R135, R113.reuse, -R114 ;  /* 0x0000007187727223 */ /* 0x080fe20000010872 */
[----:B------:R-:W-:Y:S01]  /*2550*/  MUFU.SIN R115, R120 ;  /* 0x0000007800737308 */ /* 0x000fe20000000400 */
[----:B------:R-:W-:Y:S02]  /*2560*/  FMUL.FTZ R2, R64, UR40 ;  /* 0x0000002840027c20 */ /* 0x000fe40008410000 */
[----:B------:R-:W-:Y:S02]  /*2570*/  FMUL.FTZ R113, R134, R113 ;  /* 0x0000007186717220 */ /* 0x000fe40000410000 */
[----:B------:R-:W-:-:S03]  /*2580*/  FMUL.FTZ R116, R132, R119 ;  /* 0x0000007784747220 */ /* 0x000fc60000410000 */
[----:B------:R0:W-:Y:S01]  /*2590*/  MUFU.COS R117, R120 ;  /* 0x0000007800757308 */ /* 0x0001e20000000000 */
[----:B------:R-:W-:Y:S02]  /*25a0*/  FMUL.RZ R151, R2, 0.15915493667125701904 ;  /* 0x3e22f98302977820 */ /* 0x000fe4000040c000 */
[----:B------:R-:W-:Y:S01]  /*25b0*/  FFMA.FTZ R112, R135, R112, R113 ;  /* 0x0000007087707223 */ /* 0x000fe20000010071 */
[----:B------:R-:W-:Y:S01]  /*25c0*/  PRMT R113, RZ, 0x5410, R4 ;  /* 0x00005410ff717816 */ /* 0x000fe20000000004 */
[----:B------:R-:W-:Y:S02]  /*25d0*/  FMUL.FTZ R2, R66, R3 ;  /* 0x0000000342027220 */ /* 0x000fe40000410000 */
[-C--:B0-----:R-:W-:Y:S02]  /*25e0*/  FMUL.FTZ R120, R132, R118.reuse ;  /* 0x0000007684787220 */ /* 0x081fe40000410000 */
[C---:B------:R-:W-:Y:S02]  /*25f0*/  FFMA.FTZ R116, R133.reuse, R118, -R116 ;  /* 0x0000007685747223 */ /* 0x040fe40000010874 */
[----:B------:R-:W-:Y:S01]  /*2600*/  FFMA.FTZ R120, R133, R119, R120 ;  /* 0x0000007785787223 */ /* 0x000fe20000010078 */
[----:B------:R-:W0:Y:S01]  /*2610*/  MUFU.EX2 R2, R2 ;  /* 0x0000000200027308 */ /* 0x000e220000000800 */
[----:B------:R-:W-:-:S02]  /*2620*/  FFMA.FTZ R119, R72, R113, R116 ;  /* 0x0000007148777223 */ /* 0x000fc40000010074 */
[----:B------:R-:W-:Y:S02]  /*2630*/  FADD.FTZ R120, RZ, R120 ;  /* 0x00000078ff787221 */ /* 0x000fe40000010000 */
[C---:B------:R-:W-:Y:S02]  /*2640*/  FMUL.FTZ R116, R132.reuse, R112 ;  /* 0x0000007084747220 */ /* 0x040fe40000410000 */
[----:B------:R-:W-:Y:S02]  /*2650*/  FMUL.FTZ R118, R132, R114 ;  /* 0x0000007284767220 */ /* 0x000fe40000410000 */
[C---:B------:R-:W-:Y:S02]  /*2660*/  FMUL.FTZ R148, R130.reuse, R120 ;  /* 0x0000007882947220 */ /* 0x040fe40000410000 */
[C---:B------:R-:W-:Y:S02]  /*2670*/  FFMA.FTZ R116, R133.reuse, R114, -R116 ;  /* 0x0000007285747223 */ /* 0x040fe40000010874 */
[----:B------:R-:W-:Y:S01]  /*2680*/  FFMA.FTZ R114, R133, R112, R118 ;  /* 0x0000007085727223 */ /* 0x000fe20000010076 */
[----:B------:R-:W-:Y:S01]  /*2690*/  PRMT R112, RZ, 0x7610, R4 ;  /* 0x00007610ff707816 */ /* 0x000fe20000000004 */
[----:B------:R-:W-:-:S02]  /*26a0*/  FMUL.FTZ R121, R130, R119 ;  /* 0x0000007782797220 */ /* 0x000fc40000410000 */
[C---:B------:R-:W-:Y:S02]  /*26b0*/  FFMA.FTZ R148, R131.reuse, R119, -R148 ;  /* 0x0000007783947223 */ /* 0x040fe40000010894 */
[----:B------:R-:W-:Y:S02]  /*26c0*/  FFMA.FTZ R121, R131, R120, R121 ;  /* 0x0000007883797223 */ /* 0x000fe40000010079 */
[----:B------:R-:W-:Y:S02]  /*26d0*/  FFMA.FTZ R119, R71, R112, R148 ;  /* 0x0000007047777223 */ /* 0x000fe40000010094 */
[----:B------:R-:W-:Y:S02]  /*26e0*/  FADD.FTZ R121, RZ, R121 ;  /* 0x00000079ff797221 */ /* 0x000fe40000010000 */
[----:B------:R-:W-:Y:S02]  /*26f0*/  FMUL.FTZ R154, R128, R119 ;  /* 0x00000077809a7220 */ /* 0x000fe40000410000 */
[----:B0-----:R-:W-:-:S02]  /*2700*/  FMUL.FTZ R120, R2, R117 ;  /* 0x0000007502787220 */ /* 0x001fc40000410000 */
[----:B------:R-:W-:Y:S02]  /*2710*/  FMUL.FTZ R117, R130, R114 ;  /* 0x0000007282757220 */ /* 0x000fe40000410000 */
[-C--:B------:R-:W-:Y:S02]  /*2720*/  FMUL.FTZ R152, R128, R121.reuse ;  /* 0x0000007980987220 */ /* 0x080fe40000410000 */
[----:B------:R-:W-:Y:S02]  /*2730*/  FFMA.FTZ R154, R129, R121, R154 ;  /* 0x00000079819a7223 */ /* 0x000fe4000001009a */
[----:B------:R-:W-:Y:S02]  /*2740*/  FMUL.FTZ R3, R64, R3 ;  /* 0x0000000340037220 */ /* 0x000fe40000410000 */
[----:B------:R-:W-:Y:S01]  /*2750*/  FMUL.FTZ R118, R2, R115 ;  /* 0x0000007302767220 */ /* 0x000fe20000410000 */
[----:B------:R-:W-:Y:S01]  /*2760*/  PRMT R115, RZ, 0x5410, R5 ;  /* 0x00005410ff737816 */ /* 0x000fe20000000005 */
[----:B------:R-:W-:-:S02]  /*2770*/  FFMA.FTZ R117, R131, R116, -R117 ;  /* 0x0000007483757223 */ /* 0x000fc40000010875 */
[----:B------:R-:W-:Y:S02]  /*2780*/  FFMA.FTZ R152, R129, R119, -R152 ;  /* 0x0000007781987223 */ /* 0x000fe40000010898 */
[----:B------:R-:W-:Y:S02]  /*2790*/  FMUL.FTZ R116, R130, R116 ;  /* 0x0000007482747220 */ /* 0x000fe40000410000 */
[----:B------:R-:W-:Y:S01]  /*27a0*/  FADD.FTZ R154, RZ, R154 ;  /* 0x0000009aff9a7221 */ /* 0x000fe20000010000 */
[----:B------:R-:W-:Y:S01]  /*27b0*/  MUFU.COS R150, R151 ;  /* 0x0000009700967308 */ /* 0x000fe20000000000 */
[----:B------:R-:W-:Y:S02]  /*27c0*/  FFMA.FTZ R152, R70, R115, R152 ;  /* 0x0000007346987223 */ /* 0x000fe40000010098 */
[----:B------:R-:W-:Y:S02]  /*27d0*/  FFMA.FTZ R116, R131, R114, R116 ;  /* 0x0000007283747223 */ /* 0x000fe40000010074 */
[----:B------:R-:W-:-:S02]  /*27e0*/  FMUL.FTZ R114, R126, R154 ;  /* 0x0000009a7e727220 */ /* 0x000fc40000410000 */
[----:B------:R-:W-:Y:S01]  /*27f0*/  FMUL.FTZ R2, R128, R117 ;  /* 0x0000007580027220 */ /* 0x000fe20000410000 */
[----:B------:R-:W0:Y:S01]  /*2800*/  MUFU.EX2 R3, R3 ;  /* 0x0000000300037308 */ /* 0x000e220000000800 */
[-C--:B------:R-:W-:Y:S02]  /*2810*/  FMUL.FTZ R119, R126, R152.reuse ;  /* 0x000000987e777220 */ /* 0x080fe40000410000 */
[----:B------:R-:W-:-:S05]  /*2820*/  FFMA.FTZ R152, R127, R152, -R114 ;  /* 0x000000987f987223 */ /* 0x000fca0000010872 */
[----:B------:R-:W1:Y:S01]  /*2830*/  MUFU.SIN R148, R151 ;  /* 0x0000009700947308 */ /* 0x000e620000000400 */
[-C--:B------:R-:W-:Y:S01]  /*2840*/  FFMA.FTZ R2, R129, R116.reuse, R2 ;  /* 0x0000007481027223 */ /* 0x080fe20000010002 */
[----:B------:R-:W-:Y:S01]  /*2850*/  PRMT R114, RZ, 0x7610, R5 ;  /* 0x00007610ff727816 */ /* 0x000fe20000000005 */
[----:B------:R-:W-:Y:S02]  /*2860*/  FMUL.FTZ R116, R128, R116 ;  /* 0x0000007480747220 */ /* 0x000fe40000410000 */
[----:B------:R-:W-:Y:S02]  /*2870*/  FFMA.FTZ R119, R127, R154, R119 ;  /* 0x0000009a7f777223 */ /* 0x000fe40000010077 */
[----:B------:R-:W-:Y:S02]  /*2880*/  FFMA.FTZ R116, R129, R117, -R116 ;  /* 0x0000007581747223 */ /* 0x000fe40000010874 */
[----:B------:R-:W-:Y:S02]  /*2890*/  FFMA.FTZ R152, R69, R114, R152 ;  /* 0x0000007245987223 */ /* 0x000fe40000010098 */
[----:B------:R-:W-:-:S02]  /*28a0*/  FADD.FTZ R119, RZ, R119 ;  /* 0x00000077ff777221 */ /* 0x000fc40000010000 */
[----:B------:R-:W-:Y:S02]  /*28b0*/  FMUL.FTZ R117, R126, R116 ;  /* 0x000000747e757220 */ /* 0x000fe40000410000 */
[C---:B------:R-:W-:Y:S02]  /*28c0*/  FMUL.FTZ R154, R124.reuse, R152 ;  /* 0x000000987c9a7220 */ /* 0x040fe40000410000 */
[C---:B0-----:R-:W-:Y:S02]  /*28d0*/  FMUL.FTZ R150, R3.reuse, R150 ;  /* 0x0000009603967220 */ /* 0x041fe40000410000 */
[----:B-1----:R-:W-:Y:S02]  /*28e0*/  FMUL.FTZ R148, R3, R148 ;  /* 0x0000009403947220 */ /* 0x002fe40000410000 */
[----:B------:R-:W-:Y:S02]  /*28f0*/  FMUL.FTZ R121, R124, R119 ;  /* 0x000000777c797220 */ /* 0x000fe40000410000 */
[----:B------:R-:W-:-:S02]  /*2900*/  FMUL.FTZ R3, R126, R2 ;  /* 0x000000027e037220 */ /* 0x000fc40000410000 */
[----:B------:R-:W-:Y:S01]  /*2910*/  FFMA.FTZ R2, R127, R2, R117 ;  /* 0x000000027f027223 */ /* 0x000fe20000010075 */
[----:B------:R-:W-:Y:S01]  /*2920*/  PRMT R117, RZ, 0x5410, R6 ;  /* 0x00005410ff757816 */ /* 0x000fe20000000006 */
[C---:B------:R-:W-:Y:S02]  /*2930*/  FFMA.FTZ R154, R125.reuse, R119, R154 ;  /* 0x000000777d9a7223 */ /* 0x040fe4000001009a */
[----:B------:R-:W-:Y:S02]  /*2940*/  FFMA.FTZ R121, R125, R152, -R121 ;  /* 0x000000987d797223 */ /* 0x000fe40000010879 */
[----:B------:R-:W-:Y:S02]  /*2950*/  FFMA.FTZ R3, R127, R116, -R3 ;  /* 0x000000747f037223 */ /* 0x000fe40000010803 */
[----:B------:R-:W-:Y:S02]  /*2960*/  FADD.FTZ R154, RZ, R154 ;  /* 0x0000009aff9a7221 */ /* 0x000fe40000010000 */
[----:B------:R-:W-:-:S02]  /*2970*/  FFMA.FTZ R121, R68, R117, R121 ;  /* 0x0000007544797223 */ /* 0x000fc40000010079 */
[C---:B------:R-:W-:Y:S02]  /*2980*/  FMUL.FTZ R116, R124.reuse, R2 ;  /* 0x000000027c747220 */ /* 0x040fe40000410000 */
[----:B------:R-:W-:Y:S02]  /*2990*/  FMUL.FTZ R119, R124, R3 ;  /* 0x000000037c777220 */ /* 0x000fe40000410000 */
[C---:B------:R-:W-:Y:S02]  /*29a0*/  FMUL.FTZ R152, R122.reuse, R154 ;  /* 0x0000009a7a987220 */ /* 0x040fe40000410000 */
[----:B------:R-:W-:Y:S02]  /*29b0*/  FMUL.FTZ R151, R122, R121 ;  /* 0x000000797a977220 */ /* 0x000fe40000410000 */
[C---:B------:R-:W-:Y:S01]  /*29c0*/  FFMA.FTZ R3, R125.reuse, R3, -R116 ;  /* 0x000000037d037223 */ /* 0x040fe20000010874 */
[----:B------:R-:W-:Y:S01]  /*29d0*/  PRMT R116, RZ, 0x7610, R6 ;  /* 0x00007610ff747816 */ /* 0x000fe20000000006 */
[----:B------:R-:W-:-:S02]  /*29e0*/  FFMA.FTZ R119, R125, R2, R119 ;  /* 0x000000027d777223 */ /* 0x000fc40000010077 */
[C---:B------:R-:W-:Y:S02]  /*29f0*/  FFMA.FTZ R152, R123.reuse, R121, -R152 ;  /* 0x000000797b987223 */ /* 0x040fe40000010898 */
[----:B------:R-:W-:Y:S02]  /*2a00*/  FFMA.FTZ R151, R123, R154, R151 ;  /* 0x0000009a7b977223 */ /* 0x000fe40000010097 */
[C---:B------:R-:W-:Y:S02]  /*2a10*/  FMUL.FTZ R2, R122.reuse, R119 ;  /* 0x000000777a027220 */ /* 0x040fe40000410000 */
[----:B------:R-:W-:Y:S02]  /*2a20*/  FFMA.FTZ R121, R67, R116, R152 ;  /* 0x0000007443797223 */ /* 0x000fe40000010098 */
[----:B------:R-:W-:Y:S02]  /*2a30*/  FADD.FTZ R151, RZ, R151 ;  /* 0x00000097ff977221 */ /* 0x000fe40000010000 */
[----:B------:R-:W-:-:S02]  /*2a40*/  FMUL.FTZ R152, R122, R3 ;  /* 0x000000037a987220 */ /* 0x000fc40000410000 */
[C---:B------:R-:W-:Y:S02]  /*2a50*/  FFMA.FTZ R3, R123.reuse, R3, -R2 ;  /* 0x000000037b037223 */ /* 0x040fe40000010802 */
[C---:B------:R-:W-:Y:S02]  /*2a60*/  FMUL.FTZ R153, R118.reuse, R151 ;  /* 0x0000009776997220 */ /* 0x040fe40000410000 */
[----:B------:R-:W-:Y:S02]  /*2a70*/  FFMA.FTZ R119, R123, R119, R152 ;  /* 0x000000777b777223 */ /* 0x000fe40000010098 */
[C---:B------:R-:W-:Y:S02]  /*2a80*/  FMUL.FTZ R2, R118.reuse, R3 ;  /* 0x0000000376027220 */ /* 0x040fe40000410000 */
[-C--:B------:R-:W-:Y:S02]  /*2a90*/  FMUL.FTZ R154, R118, R121.reuse ;  /* 0x00000079769a7220 */ /* 0x080fe40000410000 */
[----:B------:R-:W-:-:S02]  /*2aa0*/  FFMA.FTZ R153, R120, R121, -R153 ;  /* 0x0000007978997223 */ /* 0x000fc40000010899 */
[-C--:B------:R-:W-:Y:S02]  /*2ab0*/  FFMA.FTZ R121, R120, R119.reuse, R2 ;  /* 0x0000007778797223 */ /* 0x080fe40000010002 */
[----:B------:R-:W-:Y:S01]  /*2ac0*/  FMUL.FTZ R2, R118, R119 ;  /* 0x0000007776027220 */ /* 0x000fe20000410000 */
[----:B------:R-:W-:Y:S02]  /*2ad0*/  PRMT R119, RZ, 0x5410, R7 ;  /* 0x00005410ff777816 */ /* 0x000fe40000000007 */
[----:B------:R-:W-:Y:S01]  /*2ae0*/  ISETP.NE.AND P1, PT, R102, 0x1f, PT ;  /* 0x0000001f6600780c */ /* 0x000fe20003f25270 */
[----:B------:R-:W-:Y:S02]  /*2af0*/  FFMA.FTZ R154, R120, R151, R154 ;  /* 0x00000097789a7223 */ /* 0x000fe4000001009a */
[----:B------:R-:W-:Y:S02]  /*2b00*/  FFMA.FTZ R153, R66, R119, R153 ;  /* 0x0000007742997223 */ /* 0x000fe40000010099 */
[----:B------:R-:W-:-:S02]  /*2b10*/  FFMA.FTZ R3, R120, R3, -R2 ;  /* 0x0000000378037223 */ /* 0x000fc40000010802 */
[----:B------:R-:W-:Y:S02]  /*2b20*/  FADD.FTZ R151, RZ, R154 ;  /* 0x0000009aff977221 */ /* 0x000fe40000010000 */
[C---:B------:R-:W-:Y:S02]  /*2b30*/  FMUL.FTZ R154, R148.reuse, R153 ;  /* 0x00000099949a7220 */ /* 0x040fe40000410000 */
[C---:B------:R-:W-:Y:S02]  /*2b40*/  FMUL.FTZ R2, R148.reuse, R3 ;  /* 0x0000000394027220 */ /* 0x040fe40000410000 */
[C---:B------:R-:W-:Y:S02]  /*2b50*/  FMUL.FTZ R170, R148.reuse, R121 ;  /* 0x0000007994aa7220 */ /* 0x040fe40000410000 */
[-C--:B------:R-:W-:Y:S02]  /*2b60*/  FMUL.FTZ R152, R148, R151.reuse ;  /* 0x0000009794987220 */ /* 0x080fe40000410000 */
[----:B------:R-:W-:-:S02]  /*2b70*/  FFMA.FTZ R154, R150, R151, R154 ;  /* 0x00000097969a7223 */ /* 0x000fc4000001009a */
[C---:B------:R-:W-:Y:S02]  /*2b80*/  FFMA.FTZ R170, R150.reuse, R3, -R170 ;  /* 0x0000000396aa7223 */ /* 0x040fe400000108aa */
[C---:B------:R-:W-:Y:S02]  /*2b90*/  FFMA.FTZ R151, R150.reuse, R121, R2 ;  /* 0x0000007996977223 */ /* 0x040fe40000010002 */
[----:B------:R0:W1:Y:S01]  /*2ba0*/  @P1 LDS.64 R2, [R102.X8+0x2d18] ;  /* 0x002d180066021984 */ /* 0x0000620000008a00 */
[----:B------:R-:W-:Y:S01]  /*2bb0*/  PRMT R121, RZ, 0x7610, R7 ;  /* 0x00007610ff797816 */ /* 0x000fe20000000007 */
[----:B------:R-:W-:Y:S01]  /*2bc0*/  FFMA.FTZ R152, R150, R153, -R152 ;  /* 0x0000009996987223 */ /* 0x000fe20000010898 */
[----:B------:R-:W-:Y:S01]  /*2bd0*/  BSSY B0, `(.L_x_9803) ;  /* 0x000000f000007945 */ /* 0x000fe20003800000 */
[----:B------:R-:W-:Y:S02]  /*2be0*/  FADD.FTZ R172, RZ, R154 ;  /* 0x0000009affac7221 */ /* 0x000fe40000010000 */
[----:B------:R-:W-:Y:S01]  /*2bf0*/  FFMA.FTZ R173, R64, R121, R152 ;  /* 0x0000007940ad7223 */ /* 0x000fe20000010098 */
[----:B------:R-:W-:Y:S05]  /*2c00*/  @P1 BRA `(.L_x_9804) ;  /* 0x000000b000001947 */ /* 0x000fea0003800000 */
[----:B----4-:R-:W-:Y:S01]  /*2c10*/  ULDC UR28, c[0x0][0x174] ;  /* 0x00005d00001c7ab9 */ /* 0x010fe20000000800 */
[----:B-1----:R-:W-:Y:S01]  /*2c20*/  HFMA2.MMA R3, -RZ, RZ, 0, 0 ;  /* 0x00000000ff037435 */ /* 0x002fe200000001ff */
        /* <DEDUP_REMOVED lines=9> */
.L_x_9804:
[----:B----4-:R-:W-:Y:S05]  /*2cc0*/  BSYNC B0 ;  /* 0x0000000000007941 */ /* 0x010fea0003800000 */
.L_x_9803:
[----:B------:R-:W3:Y:S01]  /*2cd0*/  SHFL.UP PT, R154, R173, 0x1, RZ ;  /* 0x04200000ad9a7989 */ /* 0x000ee200000e00ff */
[----:B------:R-:W-:Y:S01]  /*2ce0*/  ISETP.GE.AND P3, PT, R100, 0x1, PT ;  /* 0x000000016400780c */ /* 0x000fe20003f66270 */
[----:B-----5:R4:W0:Y:S01]  /*2cf0*/  R2UR UR28, R30 ;  /* 0x000000001e1c73c2 */ /* 0x02082200000e0000 */
[----:B------:R-:W-:Y:S01]  /*2d00*/  PRMT R163, RZ, 0x7610, R25 ;  /* 0x00007610ffa37816 */ /* 0x000fe20000000019 */
[----:B------:R-:W2:Y:S01]  /*2d10*/  SHFL.UP PT, R155, R172, 0x1, RZ ;  /* 0x04200000ac9b7989 */ /* 0x000ea200000e00ff */
[----:B------:R-:W-:Y:S01]  /*2d20*/  PRMT R224, RZ, 0x7610, R23 ;  /* 0x00007610ffe07816 */ /* 0x000fe20000000017 */
[----:B------:R-:W-:Y:S01]  /*2d30*/  FADD.FTZ R222, R87, R87 ;  /* 0x0000005757de7221 */ /* 0x000fe20000010000 */
[----:B------:R-:W-:Y:S01]  /*2d40*/  PRMT R221, RZ, 0x7610, R22 ;  /* 0x00007610ffdd7816 */ /* 0x000fe20000000016 */
[----:B-1----:R-:W1:Y:S01]  /*2d50*/  SHFL.UP PT, R152, R170, 0x1, RZ ;  /* 0x04200000aa987989 */ /* 0x002e6200000e00ff */
[----:B------:R-:W-:Y:S01]  /*2d60*/  PRMT R217, RZ, 0x5410, R20 ;  /* 0x00005410ffd97816 */ /* 0x000fe20000000014 */
[----:B------:R3:W0:Y:S01]  /*2d70*/  R2UR UR29, R31 ;  /* 0x000000001f1d73c2 */ /* 0x00062200000e0000 */
[----:B----4-:R-:W-:Y:S01]  /*2d80*/  PRMT R30, RZ, 0x5410, R26 ;  /* 0x00005410ff1e7816 */ /* 0x010fe2000000001a */
[----:B------:R-:W4:Y:S01]  /*2d90*/  SHFL.UP PT, R153, R151, 0x1, RZ ;  /* 0x0420000097997989 */ /* 0x000f2200000e00ff */
[----:B------:R-:W-:Y:S01]  /*2da0*/  PRMT R223, RZ, 0x7610, R20 ;  /* 0x00007610ffdf7816 */ /* 0x000fe20000000014 */
[----:B------:R-:W-:Y:S01]  /*2db0*/  FADD.FTZ R219, R88, R88 ;  /* 0x0000005858db7221 */ /* 0x000fe20000010000 */
[----:B------:R-:W-:Y:S01]  /*2dc0*/  PRMT R220, RZ, 0x7610, R21 ;  /* 0x00007610ffdc7816 */ /* 0x000fe20000000015 */
[----:B------:R-:W-:Y:S01]  /*2dd0*/  FADD.FTZ R216, R89, R89 ;  /* 0x0000005959d87221 */ /* 0x000fe20000010000 */
[----:B------:R-:W-:Y:S01]  /*2de0*/  PRMT R218, RZ, 0x5410, R21 ;  /* 0x00005410ffda7816 */ /* 0x000fe20000000015 */
[----:B---3--:R-:W-:Y:S01]  /*2df0*/  FADD.FTZ R31, R81, R81 ;  /* 0x00000051511f7221 */ /* 0x008fe20000010000 */
[--C-:B------:R-:W-:Y:S01]  /*2e00*/  PRMT R212, RZ, 0x7610, R19.reuse ;  /* 0x00007610ffd47816 */ /* 0x100fe20000000013 */
[----:B------:R-:W-:Y:S01]  /*2e10*/  FADD.FTZ R213, R90, R90 ;  /* 0x0000005a5ad57221 */ /* 0x000fe20000010000 */
[----:B------:R-:W-:Y:S01]  /*2e20*/  PRMT R214, RZ, 0x5410, R19 ;  /* 0x00005410ffd67816 */ /* 0x000fe20000000013 */
[----:B------:R-:W-:Y:S01]  /*2e30*/  FADD.FTZ R210, R91, R91 ;  /* 0x0000005b5bd27221 */ /* 0x000fe20000010000 */
[--C-:B------:R-:W-:Y:S01]  /*2e40*/  PRMT R193, RZ, 0x5410, R12.reuse ;  /* 0x00005410ffc17816 */ /* 0x100fe2000000000c */
[C---:B------:R-:W-:Y:S01]  /*2e50*/  FMUL.FTZ R158, R151.reuse, R154 ;  /* 0x0000009a979e7220 */ /* 0x040fe20000410000 */
[----:B------:R-:W-:Y:S01]  /*2e60*/  PRMT R194, RZ, 0x7610, R12 ;  /* 0x00007610ffc27816 */ /* 0x000fe2000000000c */
[----:B------:R-:W-:Y:S01]  /*2e70*/  FADD.FTZ R207, R92, R92 ;  /* 0x0000005c5ccf7221 */ /* 0x000fe20000010000 */
[----:B------:R-:W-:Y:S01]  /*2e80*/  PRMT R211, RZ, 0x5410, R18 ;  /* 0x00005410ffd37816 */ /* 0x000fe20000000012 */
[CC--:B--2---:R-:W-:Y:S01]  /*2e90*/  FMUL.FTZ R157, R151.reuse, R155.reuse ;  /* 0x0000009b979d7220 */ /* 0x0c4fe20000410000 */
[----:B------:R-:W-:Y:S01]  /*2ea0*/  ISETP.NE.AND P6, PT, R166, 0x1f, PT ;  /* 0x0000001fa600780c */ /* 0x000fe20003fc5270 */
[----:B------:R-:W-:Y:S01]  /*2eb0*/  FFMA.FTZ R155, R170, R155, R158 ;  /* 0x0000009baa9b7223 */ /* 0x000fe2000001009e */
[C---:B------:R-:W-:Y:S01]  /*2ec0*/  ISETP.GT.U32.AND P4, PT, R166.reuse, 0x17, PT ;  /* 0x00000017a600780c */ /* 0x040fe20003f84070 */
[C---:B-1----:R-:W-:Y:S01]  /*2ed0*/  FMUL.FTZ R156, R151.reuse, R152 ;  /* 0x00000098979c7220 */ /* 0x042fe20000410000 */
[----:B------:R-:W-:Y:S01]  /*2ee0*/  ISETP.GT.U32.AND P5, PT, R166, 0xf, PT ;  /* 0x0000000fa600780c */ /* 0x000fe20003fa4070 */
[C---:B------:R-:W-:Y:S01]  /*2ef0*/  FFMA.FTZ R154, R170.reuse, R154, -R157 ;  /* 0x0000009aaa9a7223 */ /* 0x040fe2000001089d */
[----:B------:R-:W-:Y:S01]  /*2f00*/  PRMT R196, RZ, 0x7610, R13 ;  /* 0x00007610ffc47816 */ /* 0x000fe2000000000d */
[-C--:B----4-:R-:W-:Y:S01]  /*2f10*/  FFMA.FTZ R156, R170, R153.reuse, R156 ;  /* 0x00000099aa9c7223 */ /* 0x090fe2000001009c */
[----:B------:R-:W-:Y:S01]  /*2f20*/  PRMT R206, RZ, 0x7610, R17 ;  /* 0x00007610ffce7816 */ /* 0x000fe20000000011 */
[C---:B------:R-:W-:Y:S01]  /*2f30*/  FMUL.FTZ R153, R151.reuse, R153 ;  /* 0x0000009997997220 */ /* 0x040fe20000410000 */
[----:B------:R-:W-:Y:S01]  /*2f40*/  PRMT R200, RZ, 0x7610, R15 ;  /* 0x00007610ffc87816 */ /* 0x000fe2000000000f */
[----:B------:R-:W-:Y:S01]  /*2f50*/  @P3 FADD.FTZ R172, R172, R155 ;  /* 0x0000009bacac3221 */ /* 0x000fe20000010000 */
[----:B------:R-:W-:Y:S01]  /*2f60*/  FSEL R156, R151, R156, !P3 ;  /* 0x0000009c979c7208 */ /* 0x000fe20005800000 */
[----:B------:R-:W-:Y:S01]  /*2f70*/  @P3 FADD.FTZ R173, R173, R154 ;  /* 0x0000009aadad3221 */ /* 0x000fe20000010000 */
[----:B------:R-:W-:Y:S01]  /*2f80*/  PRMT R197, RZ, 0x7610, R14 ;  /* 0x00007610ffc57816 */ /* 0x000fe2000000000e */
[----:B------:R-:W-:Y:S01]  /*2f90*/  @P3 FFMA.FTZ R170, R170, R152, -R153 ;  /* 0x00000098aaaa3223 */ /* 0x000fe20000010899 */
[----:B------:R-:W1:Y:S01]  /*2fa0*/  SHFL.UP PT, R157, R172, 0x2, RZ ;  /* 0x04400000ac9d7989 */ /* 0x000e6200000e00ff */
[----:B------:R-:W-:Y:S01]  /*2fb0*/  ISETP.GE.AND P3, PT, R100, 0x2, PT ;  /* 0x000000026400780c */ /* 0x000fe20003f66270 */
[----:B------:R-:W-:Y:S01]  /*2fc0*/  FADD.FTZ R203, R93, R93 ;  /* 0x0000005d5dcb7221 */ /* 0x000fe20000010000 */
[--C-:B------:R-:W-:Y:S01]  /*2fd0*/  PRMT R205, RZ, 0x5410, R16.reuse ;  /* 0x00005410ffcd7816 */ /* 0x100fe20000000010 */
[----:B------:R-:W2:Y:S01]  /*2fe0*/  SHFL.UP PT, R155, R173, 0x2, RZ ;  /* 0x04400000ad9b7989 */ /* 0x000ea200000e00ff */
[----:B------:R-:W-:Y:S01]  /*2ff0*/  PRMT R209, RZ, 0x7610, R16 ;  /* 0x00007610ffd17816 */ /* 0x000fe20000000010 */
[----:B------:R-:W-:Y:S01]  /*3000*/  FADD.FTZ R201, R94, R94 ;  /* 0x0000005e5ec97221 */ /* 0x000fe20000010000 */
[----:B------:R-:W-:Y:S01]  /*3010*/  MOV R199, UR7 ;  /* 0x0000000700c77c02 */ /* 0x000fe20008000f00 */
[----:B------:R-:W3:Y:S01]  /*3020*/  SHFL.UP PT, R151, R170, 0x2, RZ ;  /* 0x04400000aa977989 */ /* 0x000ee200000e00ff */
[----:B------:R-:W-:Y:S01]  /*3030*/  FADD.FTZ R198, R95, R95 ;  /* 0x0000005f5fc67221 */ /* 0x000fe20000010000 */
[----:B------:R-:W-:Y:S02]  /*3040*/  BSSY B0, `(.L_x_9805) ;  /* 0x000016f000007945 */ /* 0x000fe40003800000 */
[----:B------:R-:W4:Y:S01]  /*3050*/  SHFL.UP PT, R153, R156, 0x2, RZ ;  /* 0x044000009c997989 */ /* 0x000f2200000e00ff */
[----:B-1----:R-:W-:-:S02]  /*3060*/  FMUL.FTZ R152, R156, R157 ;  /* 0x0000009d9c987220 */ /* 0x002fc40000410000 */
[-C--:B--2---:R-:W-:Y:S02]  /*3070*/  FMUL.FTZ R159, R156, R155.reuse ;  /* 0x0000009b9c9f7220 */ /* 0x084fe40000410000 */
[----:B------:R-:W-:Y:S02]  /*3080*/  FFMA.FTZ R158, R170, R155, -R152 ;  /* 0x0000009baa9e7223 */ /* 0x000fe40000010898 */
[----:B---3--:R-:W-:Y:S02]  /*3090*/  FMUL.FTZ R154, R156, R151 ;  /* 0x000000979c9a7220 */ /* 0x008fe40000410000 */
[----:B------:R-:W-:Y:S02]  /*30a0*/  FFMA.FTZ R159, R170, R157, R159 ;  /* 0x0000009daa9f7223 */ /* 0x000fe4000001009f */
[-C--:B----4-:R-:W-:Y:S02]  /*30b0*/  FMUL.FTZ R152, R156, R153.reuse ;  /* 0x000000999c987220 */ /* 0x090fe40000410000 */
[C---:B------:R-:W-:Y:S01]  /*30c0*/  FFMA.FTZ R153, R170.reuse, R153, R154 ;  /* 0x00000099aa997223 */ /* 0x040fe2000001009a */
[----:B------:R-:W-:Y:S01]  /*30d0*/  PRMT R154, RZ, 0x5410, R27 ;  /* 0x00005410ff9a7816 */ /* 0x000fe2000000001b */
[----:B------:R-:W-:Y:S01]  /*30e0*/  @P3 FFMA.FTZ R170, R170, R151, -R152 ;  /* 0x00000097aaaa3223 */ /* 0x000fe20000010898 */
[----:B------:R-:W-:Y:S01]  /*30f0*/  PRMT R152, RZ, 0x7610, R26 ;  /* 0x00007610ff987816 */ /* 0x000fe2000000001a */
[----:B------:R-:W-:Y:S01]  /*3100*/  @P3 FADD.FTZ R172, R172, R159 ;  /* 0x0000009facac3221 */ /* 0x000fe20000010000 */
[----:B------:R-:W-:Y:S01]  /*3110*/  PRMT R26, RZ, 0x7610, R27 ;  /* 0x00007610ff1a7816 */ /* 0x000fe2000000001b */
[----:B------:R-:W-:Y:S01]  /*3120*/  @P3 FADD.FTZ R173, R173, R158 ;  /* 0x0000009eadad3221 */ /* 0x000fe20000010000 */
[----:B------:R-:W-:Y:S01]  /*3130*/  FSEL R159, R156, R153, !P3 ;  /* 0x000000999c9f7208 */ /* 0x000fe20005800000 */
[----:B------:R-:W-:Y:S01]  /*3140*/  SHFL.UP PT, R161, R170, 0x4, RZ ;  /* 0x04800000aaa17989 */ /* 0x000fe200000e00ff */
[----:B------:R-:W-:Y:S01]  /*3150*/  FADD.FTZ R151, R82, R82 ;  /* 0x0000005252977221 */ /* 0x000fe20000010000 */
[----:B------:R-:W-:Y:S01]  /*3160*/  ISETP.GE.AND P3, PT, R100, 0x4, PT ;  /* 0x000000046400780c */ /* 0x000fe20003f66270 */
[C---:B0-----:R-:W-:Y:S01]  /*3170*/  FMUL.FTZ R153, R26.reuse, UR28 ;  /* 0x0000001c1a997c20 */ /* 0x041fe20008410000 */
[----:B------:R-:W0:Y:S01]  /*3180*/  SHFL.UP PT, R164, R172, 0x4, RZ ;  /* 0x04800000aca47989 */ /* 0x000e2200000e00ff */
[----:B------:R-:W-:-:S02]  /*3190*/  FMUL.FTZ R155, R26, UR29 ;  /* 0x0000001d1a9b7c20 */ /* 0x000fc40008410000 */
[----:B------:R-:W-:Y:S01]  /*31a0*/  FFMA.FTZ R158, R154, UR29, R153 ;  /* 0x0000001d9a9e7c23 */ /* 0x000fe20008010099 */
[----:B------:R-:W1:Y:S01]  /*31b0*/  SHFL.UP PT, R162, R173, 0x4, RZ ;  /* 0x04800000ada27989 */ /* 0x000e6200000e00ff */
[----:B------:R-:W-:Y:S02]  /*31c0*/  FMUL.FTZ R153, R152, UR28 ;  /* 0x0000001c98997c20 */ /* 0x000fe40008410000 */
[----:B------:R-:W-:Y:S01]  /*31d0*/  FFMA.FTZ R160, R154, UR28, -R155 ;  /* 0x0000001c9aa07c23 */ /* 0x000fe2000801089b */
[----:B------:R-:W2:Y:S01]  /*31e0*/  SHFL.UP PT, R157, R159, 0x4, RZ ;  /* 0x048000009f9d7989 */ /* 0x000ea200000e00ff */
[----:B------:R-:W-:Y:S02]  /*31f0*/  FMUL.FTZ R167, R31, R158 ;  /* 0x0000009e1fa77220 */ /* 0x000fe40000410000 */
[----:B------:R-:W-:Y:S02]  /*3200*/  FMUL.FTZ R27, R152, UR29 ;  /* 0x0000001d981b7c20 */ /* 0x000fe40008410000 */
[----:B------:R-:W-:-:S02]  /*3210*/  FFMA.FTZ R158, R30, UR29, R153 ;  /* 0x0000001d1e9e7c23 */ /* 0x000fc40008010099 */
[----:B------:R-:W-:Y:S02]  /*3220*/  FMUL.FTZ R179, R31, R160 ;  /* 0x000000a01fb37220 */ /* 0x000fe40000410000 */
[-C--:B------:R-:W-:Y:S02]  /*3230*/  FMUL.FTZ R155, R150, R167.reuse ;  /* 0x000000a7969b7220 */ /* 0x080fe40000410000 */
[----:B------:R-:W-:Y:S02]  /*3240*/  FFMA.FTZ R156, R30, UR28, -R27 ;  /* 0x0000001c1e9c7c23 */ /* 0x000fe4000801081b */
[----:B------:R-:W-:Y:S02]  /*3250*/  FMUL.FTZ R153, R151, R158 ;  /* 0x0000009e97997220 */ /* 0x000fe40000410000 */
[C---:B------:R-:W-:Y:S02]  /*3260*/  FMUL.FTZ R27, R148.reuse, R167 ;  /* 0x000000a7941b7220 */ /* 0x040fe40000410000 */
[----:B------:R-:W-:-:S02]  /*3270*/  FFMA.FTZ R158, -R148, R179, -R155 ;  /* 0x000000b3949e7223 */ /* 0x000fc4000001099b */
[----:B------:R-:W-:Y:S02]  /*3280*/  FMUL.FTZ R156, R151, R156 ;  /* 0x0000009c979c7220 */ /* 0x000fe40000410000 */
[----:B------:R-:W-:Y:S01]  /*3290*/  FFMA.FTZ R155, R150, R179, -R27 ;  /* 0x000000b3969b7223 */ /* 0x000fe2000001081b */
[----:B------:R-:W-:Y:S01]  /*32a0*/  PRMT R27, RZ, 0x5410, R24 ;  /* 0x00005410ff1b7816 */ /* 0x000fe20000000018 */
[----:B------:R-:W-:Y:S02]  /*32b0*/  FADD.FTZ R169, -R153, R158 ;  /* 0x0000009e99a97221 */ /* 0x000fe40000010100 */
[----:B------:R-:W-:Y:S01]  /*32c0*/  FADD.FTZ R165, R156, R155 ;  /* 0x0000009b9ca57221 */ /* 0x000fe20000010000 */
[----:B------:R-:W-:Y:S01]  /*32d0*/  PRMT R155, RZ, 0x7610, R24 ;  /* 0x00007610ff9b7816 */ /* 0x000fe20000000018 */
[----:B------:R-:W-:Y:S01]  /*32e0*/  FMUL.FTZ R158, R118, -R169 ;  /* 0x800000a9769e7220 */ /* 0x000fe20000410000 */
[----:B------:R-:W-:Y:S01]  /*32f0*/  PRMT R24, RZ, 0x5410, R25 ;  /* 0x00005410ff187816 */ /* 0x000fe20000000019 */
[----:B0-----:R-:W-:-:S02]  /*3300*/  FMUL.FTZ R25, R159, R164 ;  /* 0x000000a49f197220 */ /* 0x001fc40000410000 */
[-C--:B------:R-:W-:Y:S02]  /*3310*/  FFMA.FTZ R168, R120, R165.reuse, -R158 ;  /* 0x000000a578a87223 */ /* 0x080fe4000001089e */
[----:B------:R-:W-:Y:S02]  /*3320*/  FMUL.FTZ R158, R118, -R165 ;  /* 0x800000a5769e7220 */ /* 0x000fe40000410000 */
[CC--:B-1----:R-:W-:Y:S02]  /*3330*/  FMUL.FTZ R165, R159.reuse, R162.reuse ;  /* 0x000000a29fa57220 */ /* 0x0c2fe40000410000 */
[----:B------:R-:W-:Y:S02]  /*3340*/  FFMA.FTZ R169, R120, R169, R158 ;  /* 0x000000a978a97223 */ /* 0x000fe4000001009e */
[----:B------:R-:W-:Y:S02]  /*3350*/  FMUL.FTZ R158, R159, R161 ;  /* 0x000000a19f9e7220 */ /* 0x000fe40000410000 */
[----:B------:R-:W-:-:S02]  /*3360*/  FFMA.FTZ R160, R170, R162, -R25 ;  /* 0x000000a2aaa07223 */ /* 0x000fc40000010819 */
[C---:B------:R-:W-:Y:S02]  /*3370*/  FFMA.FTZ R165, R170.reuse, R164, R165 ;  /* 0x000000a4aaa57223 */ /* 0x040fe400000100a5 */
[----:B------:R-:W-:Y:S02]  /*3380*/  FMUL.FTZ R25, R163, UR29 ;  /* 0x0000001da3197c20 */ /* 0x000fe40008410000 */
[-C--:B--2---:R-:W-:Y:S02]  /*3390*/  FFMA.FTZ R164, R170, R157.reuse, R158 ;  /* 0x0000009daaa47223 */ /* 0x084fe4000001009e */
[----:B------:R-:W-:Y:S02]  /*33a0*/  FMUL.FTZ R158, R159, R157 ;  /* 0x0000009d9f9e7220 */ /* 0x000fe40000410000 */
[----:B------:R-:W-:Y:S02]  /*33b0*/  FMUL.FTZ R157, R163, UR28 ;  /* 0x0000001ca39d7c20 */ /* 0x000fe40008410000 */
[----:B------:R-:W-:-:S02]  /*33c0*/  FADD.FTZ R162, R83, R83 ;  /* 0x0000005353a27221 */ /* 0x000fc40000010000 */
[----:B------:R-:W-:Y:S02]  /*33d0*/  FFMA.FTZ R25, R24, UR28, -R25 ;  /* 0x0000001c18197c23 */ /* 0x000fe40008010819 */
[----:B------:R-:W-:Y:S02]  /*33e0*/  @P3 FFMA.FTZ R170, R170, R161, -R158 ;  /* 0x000000a1aaaa3223 */ /* 0x000fe4000001089e */
[----:B------:R-:W-:Y:S02]  /*33f0*/  FFMA.FTZ R157, R24, UR29, R157 ;  /* 0x0000001d189d7c23 */ /* 0x000fe4000801009d */
[----:B------:R-:W-:Y:S02]  /*3400*/  @P3 FADD.FTZ R173, R173, R160 ;  /* 0x000000a0adad3221 */ /* 0x000fe40000010000 */
[----:B------:R-:W-:Y:S02]  /*3410*/  @P3 FADD.FTZ R172, R172, R165 ;  /* 0x000000a5acac3221 */ /* 0x000fe40000010000 */
[C---:B------:R-:W-:Y:S01]  /*3420*/  FMUL.FTZ R161, R162.reuse, R25 ;  /* 0x00000019a2a17220 */ /* 0x040fe20000410000 */
[----:B------:R-:W-:Y:S01]  /*3430*/  FSEL R25, R159, R164, !P3 ;  /* 0x000000a49f197208 */ /* 0x000fe20005800000 */
[----:B------:R-:W-:Y:S01]  /*3440*/  FMUL.FTZ R160, R162, R157 ;  /* 0x0000009da2a07220 */ /* 0x000fe20000410000 */
[----:B------:R-:W-:Y:S01]  /*3450*/  SHFL.UP PT, R165, R170, 0x8, RZ ;  /* 0x05000000aaa57989 */ /* 0x000fe200000e00ff */
[----:B------:R-:W-:Y:S01]  /*3460*/  FADD.FTZ R157, R161, R168 ;  /* 0x000000a8a19d7221 */ /* 0x000fe20000010000 */
[----:B------:R-:W-:Y:S01]  /*3470*/  ISETP.GE.AND P3, PT, R100, 0x8, PT ;  /* 0x000000086400780c */ /* 0x000fe20003f66270 */
[----:B------:R-:W-:Y:S01]  /*3480*/  FMUL.FTZ R164, R155, UR28 ;  /* 0x0000001c9ba47c20 */ /* 0x000fe20008410000 */
[----:B------:R-:W0:Y:S01]  /*3490*/  SHFL.UP PT, R171, R173, 0x8, RZ ;  /* 0x05000000adab7989 */ /* 0x000e2200000e00ff */
[----:B------:R-:W-:-:S02]  /*34a0*/  FADD.FTZ R175, -R160, R169 ;  /* 0x000000a9a0af7221 */ /* 0x000fc40000010100 */
[----:B------:R-:W-:Y:S01]  /*34b0*/  FMUL.FTZ R176, R122, -R157 ;  /* 0x8000009d7ab07220 */ /* 0x000fe20000410000 */
[----:B------:R-:W1:Y:S01]  /*34c0*/  SHFL.UP PT, R174, R172, 0x8, RZ ;  /* 0x05000000acae7989 */ /* 0x000e6200000e00ff */
[----:B------:R-:W-:Y:S02]  /*34d0*/  FMUL.FTZ R158, R155, UR29 ;  /* 0x0000001d9b9e7c20 */ /* 0x000fe40008410000 */
[----:B------:R-:W-:Y:S01]  /*34e0*/  FADD.FTZ R159, R84, R84 ;  /* 0x00000054549f7221 */ /* 0x000fe20000010000 */
[----:B------:R-:W2:Y:S01]  /*34f0*/  SHFL.UP PT, R169, R25, 0x8, RZ ;  /* 0x0500000019a97989 */ /* 0x000ea200000e00ff */
[----:B------:R-:W-:Y:S02]  /*3500*/  FFMA.FTZ R168, R27, UR29, R164 ;  /* 0x0000001d1ba87c23 */ /* 0x000fe400080100a4 */
[-C--:B------:R-:W-:Y:S02]  /*3510*/  FFMA.FTZ R177, R123, R175.reuse, R176 ;  /* 0x000000af7bb17223 */ /* 0x080fe400000100b0 */
[----:B------:R-:W-:-:S02]  /*3520*/  FMUL.FTZ R176, R122, -R175 ;  /* 0x800000af7ab07220 */ /* 0x000fc40000410000 */
[----:B------:R-:W-:Y:S02]  /*3530*/  FFMA.FTZ R164, R27, UR28, -R158 ;  /* 0x0000001c1ba47c23 */ /* 0x000fe4000801089e */
[----:B------:R-:W-:Y:S02]  /*3540*/  FMUL.FTZ R158, R159, R168 ;  /* 0x000000a89f9e7220 */ /* 0x000fe40000410000 */
[----:B------:R-:W-:Y:S02]  /*3550*/  FFMA.FTZ R176, R123, R157, -R176 ;  /* 0x0000009d7bb07223 */ /* 0x000fe400000108b0 */
[----:B------:R-:W-:Y:S02]  /*3560*/  FMUL.FTZ R157, R159, R164 ;  /* 0x000000a49f9d7220 */ /* 0x000fe40000410000 */
[----:B------:R-:W-:Y:S02]  /*3570*/  FADD.FTZ R177, -R158, R177 ;  /* 0x000000b19eb17221 */ /* 0x000fe40000010100 */
[----:B------:R-:W-:-:S02]  /*3580*/  FADD.FTZ R176, R157, R176 ;  /* 0x000000b09db07221 */ /* 0x000fc40000010000 */
[----:B------:R-:W-:Y:S02]  /*3590*/  FMUL.FTZ R164, R124, -R177 ;  /* 0x800000b17ca47220 */ /* 0x000fe40000410000 */
[----:B0-----:R-:W-:Y:S02]  /*35a0*/  FMUL.FTZ R175, R25, R171 ;  /* 0x000000ab19af7220 */ /* 0x001fe40000410000 */
[----:B------:R-:W-:Y:S02]  /*35b0*/  FFMA.FTZ R181, R125, R176, -R164 ;  /* 0x000000b07db57223 */ /* 0x000fe400000108a4 */
[C---:B------:R-:W-:Y:S02]  /*35c0*/  FMUL.FTZ R164, R25.reuse, R165 ;  /* 0x000000a519a47220 */ /* 0x040fe40000410000 */
[----:B-1----:R-:W-:Y:S02]  /*35d0*/  FMUL.FTZ R168, R25, R174 ;  /* 0x000000ae19a87220 */ /* 0x002fe40000410000 */
[----:B--2---:R-:W-:-:S02]  /*35e0*/  FFMA.FTZ R164, R170, R169, R164 ;  /* 0x000000a9aaa47223 */ /* 0x004fc400000100a4 */
[C---:B------:R-:W-:Y:S01]  /*35f0*/  FFMA.FTZ R175, R170.reuse, R174, R175 ;  /* 0x000000aeaaaf7223 */ /* 0x040fe200000100af */
[----:B------:R-:W-:Y:S01]  /*3600*/  PRMT R174, RZ, 0x5410, R22 ;  /* 0x00005410ffae7816 */ /* 0x000fe20000000016 */
[----:B------:R-:W-:Y:S01]  /*3610*/  FFMA.FTZ R168, R170, R171, -R168 ;  /* 0x000000abaaa87223 */ /* 0x000fe200000108a8 */
[----:B------:R-:W-:Y:S01]  /*3620*/  FSEL R171, R25, R164, !P3 ;  /* 0x000000a419ab7208 */ /* 0x000fe20005800000 */
[----:B------:R-:W-:Y:S01]  /*3630*/  @P3 FADD.FTZ R172, R172, R175 ;  /* 0x000000afacac3221 */ /* 0x000fe20000010000 */
[----:B------:R-:W-:Y:S01]  /*3640*/  PRMT R175, RZ, 0x5410, R23 ;  /* 0x00005410ffaf7816 */ /* 0x000fe20000000017 */
[----:B------:R-:W-:Y:S02]  /*3650*/  @P3 FADD.FTZ R173, R173, R168 ;  /* 0x000000a8adad3221 */ /* 0x000fe40000010000 */
[C---:B------:R-:W-:Y:S01]  /*3660*/  FMUL.FTZ R164, R224.reuse, UR29 ;  /* 0x0000001de0a47c20 */ /* 0x040fe20008410000 */
[----:B------:R-:W-:Y:S01]  /*3670*/  SHFL.UP PT, R180, R172, 0x10, RZ ;  /* 0x06000000acb47989 */ /* 0x000fe200000e00ff */
[----:B------:R-:W-:-:S02]  /*3680*/  FMUL.FTZ R168, R224, UR28 ;  /* 0x0000001ce0a87c20 */ /* 0x000fc40008410000 */
[----:B------:R-:W-:Y:S02]  /*3690*/  FMUL.FTZ R169, R25, R169 ;  /* 0x000000a919a97220 */ /* 0x000fe40000410000 */
[----:B------:R-:W-:Y:S02]  /*36a0*/  FMUL.FTZ R176, R124, -R176 ;  /* 0x800000b07cb07220 */ /* 0x000fe40000410000 */
[----:B------:R-:W-:Y:S02]  /*36b0*/  FADD.FTZ R25, R85, R85 ;  /* 0x0000005555197221 */ /* 0x000fe40000010000 */
[C---:B------:R-:W-:Y:S02]  /*36c0*/  FFMA.FTZ R164, R175.reuse, UR28, -R164 ;  /* 0x0000001cafa47c23 */ /* 0x040fe400080108a4 */
[----:B------:R-:W-:Y:S02]  /*36d0*/  FFMA.FTZ R168, R175, UR29, R168 ;  /* 0x0000001dafa87c23 */ /* 0x000fe400080100a8 */
[----:B------:R-:W-:Y:S01]  /*36e0*/  @P3 FFMA.FTZ R170, R170, R165, -R169 ;  /* 0x000000a5aaaa3223 */ /* 0x000fe200000108a9 */
[----:B------:R-:W-:Y:S01]  /*36f0*/  ISETP.GE.AND P3, PT, R100, 0x10, PT ;  /* 0x000000106400780c */ /* 0x000fe20003f66270 */
[----:B------:R-:W-:-:S02]  /*3700*/  FFMA.FTZ R178, R125, R177, R176 ;  /* 0x000000b17db27223 */ /* 0x000fc400000100b0 */
[C---:B------:R-:W-:Y:S01]  /*3710*/  FMUL.FTZ R22, R25.reuse, R164 ;  /* 0x000000a419167220 */ /* 0x040fe20000410000 */
[----:B------:R-:W-:Y:S01]  /*3720*/  SHFL.UP PT, R177, R171, 0x10, RZ ;  /* 0x06000000abb17989 */ /* 0x000fe200000e00ff */
[----:B------:R-:W-:Y:S02]  /*3730*/  FMUL.FTZ R23, R25, R168 ;  /* 0x000000a819177220 */ /* 0x000fe40000410000 */
[----:B------:R-:W-:Y:S01]  /*3740*/  FADD.FTZ R181, R22, R181 ;  /* 0x000000b516b57221 */ /* 0x000fe20000010000 */
[----:B------:R-:W0:Y:S01]  /*3750*/  SHFL.UP PT, R168, R170, 0x10, RZ ;  /* 0x06000000aaa87989 */ /* 0x000e2200000e00ff */
[----:B------:R-:W-:Y:S02]  /*3760*/  FMUL.FTZ R169, R221, UR28 ;  /* 0x0000001cdda97c20 */ /* 0x000fe40008410000 */
[----:B------:R-:W-:Y:S02]  /*3770*/  FADD.FTZ R164, -R23, R178 ;  /* 0x000000b217a47221 */ /* 0x000fe40000010100 */
[----:B------:R-:W1:Y:S01]  /*3780*/  SHFL.UP PT, R178, R173, 0x10, RZ ;  /* 0x06000000adb27989 */ /* 0x000e6200000e00ff */
[----:B------:R-:W-:-:S02]  /*3790*/  FMUL.FTZ R165, R221, UR29 ;  /* 0x0000001ddda57c20 */ /* 0x000fc40008410000 */
[----:B------:R-:W-:Y:S02]  /*37a0*/  FMUL.FTZ R183, R126, -R181 ;  /* 0x800000b57eb77220 */ /* 0x000fe40000410000 */
[----:B------:R-:W-:Y:S02]  /*37b0*/  FADD.FTZ R176, R86, R86 ;  /* 0x0000005656b07221 */ /* 0x000fe40000010000 */
[----:B------:R-:W-:Y:S02]  /*37c0*/  FFMA.FTZ R169, R174, UR29, R169 ;  /* 0x0000001daea97c23 */ /* 0x000fe400080100a9 */
[-C--:B------:R-:W-:Y:S02]  /*37d0*/  FMUL.FTZ R182, R126, -R164.reuse ;  /* 0x800000a47eb67220 */ /* 0x080fe40000410000 */
[----:B------:R-:W-:Y:S02]  /*37e0*/  FFMA.FTZ R165, R174, UR28, -R165 ;  /* 0x0000001caea57c23 */ /* 0x000fe400080108a5 */
[----:B------:R-:W-:-:S02]  /*37f0*/  FFMA.FTZ R183, R127, R164, R183 ;  /* 0x000000a47fb77223 */ /* 0x000fc400000100b7 */
[C---:B------:R-:W-:Y:S02]  /*3800*/  FMUL.FTZ R164, R176.reuse, R169 ;  /* 0x000000a9b0a47220 */ /* 0x040fe40000410000 */
[----:B------:R-:W-:Y:S02]  /*3810*/  FFMA.FTZ R182, R127, R181, -R182 ;  /* 0x000000b57fb67223 */ /* 0x000fe400000108b6 */
[----:B------:R-:W-:Y:S02]  /*3820*/  FMUL.FTZ R165, R176, R165 ;  /* 0x000000a5b0a57220 */ /* 0x000fe40000410000 */
[----:B------:R-:W-:Y:S02]  /*3830*/  FADD.FTZ R183, -R164, R183 ;  /* 0x000000b7a4b77221 */ /* 0x000fe40000010100 */
[----:B------:R-:W-:Y:S02]  /*3840*/  FADD.FTZ R182, R165, R182 ;  /* 0x000000b6a5b67221 */ /* 0x000fe40000010000 */
[----:B------:R-:W-:-:S02]  /*3850*/  FMUL.FTZ R20, R128, -R183 ;  /* 0x800000b780147220 */ /* 0x000fc40000410000 */
[-C--:B------:R-:W-:Y:S02]  /*3860*/  FMUL.FTZ R184, R128, -R182.reuse ;  /* 0x800000b680b87220 */ /* 0x080fe40000410000 */
[----:B------:R-:W-:Y:S02]  /*3870*/  FFMA.FTZ R182, R129, R182, -R20 ;  /* 0x000000b681b67223 */ /* 0x000fe40000010814 */
[C---:B0-----:R-:W-:Y:S02]  /*3880*/  FMUL.FTZ R20, R171.reuse, R168 ;  /* 0x000000a8ab147220 */ /* 0x041fe40000410000 */
[C---:B------:R-:W-:Y:S02]  /*3890*/  FMUL.FTZ R169, R171.reuse, R180 ;  /* 0x000000b4aba97220 */ /* 0x040fe40000410000 */
[----:B-1----:R-:W-:Y:S02]  /*38a0*/  FMUL.FTZ R181, R171, R178 ;  /* 0x000000b2abb57220 */ /* 0x002fe40000410000 */
[----:B------:R-:W-:-:S02]  /*38b0*/  FFMA.FTZ R20, R170, R177, R20 ;  /* 0x000000b1aa147223 */ /* 0x000fc40000010014 */
[C---:B------:R-:W-:Y:S02]  /*38c0*/  FMUL.FTZ R21, R171.reuse, R177 ;  /* 0x000000b1ab157220 */ /* 0x040fe40000410000 */
[----:B------:R-:W-:Y:S01]  /*38d0*/  FFMA.FTZ R178, R170, R178, -R169 ;  /* 0x000000b2aab27223 */ /* 0x000fe200000108a9 */
[----:B------:R-:W-:Y:S01]  /*38e0*/  FSEL R171, R171, R20, !P3 ;  /* 0x00000014abab7208 */ /* 0x000fe20005800000 */
[----:B------:R-:W-:Y:S02]  /*38f0*/  FMUL.FTZ R169, R220, UR28 ;  /* 0x0000001cdca97c20 */ /* 0x000fe40008410000 */
[C---:B------:R-:W-:Y:S02]  /*3900*/  FFMA.FTZ R181, R170.reuse, R180, R181 ;  /* 0x000000b4aab57223 */ /* 0x040fe400000100b5 */
[----:B------:R-:W-:Y:S02]  /*3910*/  @P3 FFMA.FTZ R170, R170, R168, -R21 ;  /* 0x000000a8aaaa3223 */ /* 0x000fe40000010815 */
[----:B------:R-:W-:Y:S01]  /*3920*/  FMUL.FTZ R21, R220, UR29 ;  /* 0x0000001ddc157c20 */ /* 0x000fe20008410000 */
[----:B------:R0:W-:Y:S01]  /*3930*/  SHFL.IDX PT, R168, R33, RZ, 0x1f ;  /* 0x00001fff21a87589 */ /* 0x0001e200000e0000 */
[----:B------:R-:W-:-:S02]  /*3940*/  FFMA.FTZ R169, R218, UR29, R169 ;  /* 0x0000001ddaa97c23 */ /* 0x000fc400080100a9 */
[----:B------:R-:W-:Y:S01]  /*3950*/  @P3 FADD.FTZ R172, R172, R181 ;  /* 0x000000b5acac3221 */ /* 0x000fe20000010000 */
[----:B------:R-:W-:Y:S01]  /*3960*/  SHFL.UP PT, R177, R170, 0x1, RZ ;  /* 0x04200000aab17989 */ /* 0x000fe200000e00ff */
[----:B------:R-:W-:Y:S02]  /*3970*/  FFMA.FTZ R183, R129, R183, R184 ;  /* 0x000000b781b77223 */ /* 0x000fe400000100b8 */
[----:B------:R-:W-:Y:S01]  /*3980*/  FFMA.FTZ R21, R218, UR28, -R21 ;  /* 0x0000001cda157c23 */ /* 0x000fe20008010815 */
[----:B------:R1:W2:Y:S01]  /*3990*/  SHFL.UP PT, R181, R171, 0x1, RZ ;  /* 0x04200000abb57989 */ /* 0x0002a200000e00ff */
[C---:B------:R-:W-:Y:S02]  /*39a0*/  FMUL.FTZ R20, R222.reuse, R169 ;  /* 0x000000a9de147220 */ /* 0x040fe40000410000 */
[----:B------:R-:W-:Y:S01]  /*39b0*/  @P3 FADD.FTZ R173, R173, R178 ;  /* 0x000000b2adad3221 */ /* 0x000fe20000010000 */
[----:B------:R2:W3:Y:S01]  /*39c0*/  SHFL.IDX PT, R169, R32, RZ, 0x1f ;  /* 0x00001fff20a97589 */ /* 0x0004e200000e0000 */
[----:B------:R-:W-:Y:S01]  /*39d0*/  FMUL.FTZ R21, R222, R21 ;  /* 0x00000015de157220 */ /* 0x000fe20000410000 */
[----:B------:R-:W-:Y:S01]  /*39e0*/  ISETP.GT.U32.AND P3, PT, R166, 0x1b, PT ;  /* 0x0000001ba600780c */ /* 0x000fe20003f64070 */
[----:B------:R-:W-:Y:S01]  /*39f0*/  FADD.FTZ R183, -R20, R183 ;  /* 0x000000b714b77221 */ /* 0x000fe20000010100 */
[----:B------:R-:W-:Y:S01]  /*3a00*/  SHFL.UP PT, R172, R172, 0x1, RZ ;  /* 0x04200000acac7989 */ /* 0x000fe200000e00ff */
[----:B------:R-:W-:-:S02]  /*3a10*/  FADD.FTZ R182, R21, R182 ;  /* 0x000000b615b67221 */ /* 0x000fc40000010000 */
[C---:B------:R-:W-:Y:S01]  /*3a20*/  FMUL.FTZ R184, R130.reuse, -R183 ;  /* 0x800000b782b87220 */ /* 0x040fe20000410000 */
[----:B------:R-:W4:Y:S01]  /*3a30*/  SHFL.UP PT, R173, R173, 0x1, RZ ;  /* 0x04200000adad7989 */ /* 0x000f2200000e00ff */
[----:B------:R-:W-:Y:S02]  /*3a40*/  FMUL.FTZ R180, R223, UR28 ;  /* 0x0000001cdfb47c20 */ /* 0x000fe40008410000 */
[-C--:B0-----:R-:W-:Y:S02]  /*3a50*/  FFMA.FTZ R33, R131, R182.reuse, -R184 ;  /* 0x000000b683217223 */ /* 0x081fe400000108b8 */
[----:B------:R-:W-:Y:S02]  /*3a60*/  FMUL.FTZ R178, R223, UR29 ;  /* 0x0000001ddfb27c20 */ /* 0x000fe40008410000 */
[----:B------:R-:W-:Y:S02]  /*3a70*/  FMUL.FTZ R182, R130, -R182 ;  /* 0x800000b682b67220 */ /* 0x000fe40000410000 */
[----:B------:R-:W-:-:S02]  /*3a80*/  FFMA.FTZ R180, R217, UR29, R180 ;  /* 0x0000001dd9b47c23 */ /* 0x000fc400080100b4 */
[----:B------:R-:W-:Y:S02]  /*3a90*/  FFMA.FTZ R178, R217, UR28, -R178 ;  /* 0x0000001cd9b27c23 */ /* 0x000fe400080108b2 */
[----:B------:R-:W-:Y:S02]  /*3aa0*/  FFMA.FTZ R182, R131, R183, R182 ;  /* 0x000000b783b67223 */ /* 0x000fe400000100b6 */
[C---:B-1----:R-:W-:Y:S02]  /*3ab0*/  FMUL.FTZ R171, R219.reuse, R180 ;  /* 0x000000b4dbab7220 */ /* 0x042fe40000410000 */
[----:B------:R-:W-:Y:S02]  /*3ac0*/  FMUL.FTZ R170, R219, R178 ;  /* 0x000000b2dbaa7220 */ /* 0x000fe40000410000 */
[----:B------:R-:W-:Y:S02]  /*3ad0*/  FADD.FTZ R182, -R171, R182 ;  /* 0x000000b6abb67221 */ /* 0x000fe40000010100 */
[----:B--2---:R-:W-:-:S02]  /*3ae0*/  FMUL.FTZ R32, R181, R168 ;  /* 0x000000a8b5207220 */ /* 0x004fc40000410000 */
[----:B------:R-:W-:Y:S02]  /*3af0*/  FADD.FTZ R33, R170, R33 ;  /* 0x00000021aa217221 */ /* 0x000fe40000010000 */
[C---:B------:R-:W-:Y:S02]  /*3b00*/  FMUL.FTZ R178, R132.reuse, -R182 ;  /* 0x800000b684b27220 */ /* 0x040fe40000410000 */
[----:B---3--:R-:W-:Y:S02]  /*3b10*/  FFMA.FTZ R32, R177, R169, -R32 ;  /* 0x000000a9b1207223 */ /* 0x008fe40000010820 */
[----:B------:R-:W-:Y:S02]  /*3b20*/  FMUL.FTZ R180, R132, -R33 ;  /* 0x8000002184b47220 */ /* 0x000fe40000410000 */
[----:B------:R-:W-:Y:S02]  /*3b30*/  FMUL.FTZ R181, R181, R169 ;  /* 0x000000a9b5b57220 */ /* 0x000fe40000410000 */
[----:B------:R-:W-:-:S02]  /*3b40*/  FFMA.FTZ R183, R133, R33, -R178 ;  /* 0x0000002185b77223 */ /* 0x000fc400000108b2 */
[C---:B------:R-:W-:Y:S02]  /*3b50*/  FMUL.FTZ R33, R212.reuse, UR29 ;  /* 0x0000001dd4217c20 */ /* 0x040fe40008410000 */
[----:B----4-:R-:W-:Y:S02]  /*3b60*/  @P2 FADD.FTZ R169, R173, R32 ;  /* 0x00000020ada92221 */ /* 0x010fe40000010000 */
[----:B------:R-:W-:Y:S01]  /*3b70*/  FFMA.FTZ R181, R177, R168, R181 ;  /* 0x000000a8b1b57223 */ /* 0x000fe200000100b5 */
[----:B------:R-:W-:Y:S01]  /*3b80*/  MOV R177, UR19 ;  /* 0x0000001300b17c02 */ /* 0x000fe20008000f00 */
[----:B------:R-:W-:Y:S02]  /*3b90*/  FMUL.FTZ R173, R212, UR28 ;  /* 0x0000001cd4ad7c20 */ /* 0x000fe40008410000 */
[C---:B------:R-:W-:Y:S01]  /*3ba0*/  FFMA.FTZ R33, R214.reuse, UR28, -R33 ;  /* 0x0000001cd6217c23 */ /* 0x040fe20008010821 */
[----:B------:R-:W-:Y:S01]  /*3bb0*/  ISETP.GE.OR P0, PT, R177, c[0x0][0x174], P0 ;  /* 0x00005d00b1007a0c */ /* 0x000fe20000706670 */
[----:B------:R-:W-:-:S02]  /*3bc0*/  FFMA.FTZ R173, R214, UR29, R173 ;  /* 0x0000001dd6ad7c23 */ /* 0x000fc400080100ad */
[----:B------:R-:W-:Y:S01]  /*3bd0*/  @P2 FADD.FTZ R168, R172, R181 ;  /* 0x000000b5aca82221 */ /* 0x000fe20000010000 */
[----:B------:R-:W-:Y:S01]  /*3be0*/  ISETP.GT.U32.AND P2, PT, R166, 0x1d, PT ;  /* 0x0000001da600780c */ /* 0x000fe20003f44070 */
[C---:B------:R-:W-:Y:S01]  /*3bf0*/  FMUL.FTZ R172, R216.reuse, R33 ;  /* 0x00000021d8ac7220 */ /* 0x040fe20000410000 */
[----:B------:R-:W-:Y:S01]  /*3c00*/  PRMT R166, RZ, 0x5410, R13 ;  /* 0x00005410ffa67816 */ /* 0x000fe2000000000d */
[----:B------:R-:W-:Y:S01]  /*3c10*/  FFMA.FTZ R180, R133, R182, R180 ;  /* 0x000000b685b47223 */ /* 0x000fe200000100b4 */
[----:B------:R-:W-:Y:S01]  /*3c20*/  PRMT R33, RZ, 0x5410, R14 ;  /* 0x00005410ff217816 */ /* 0x000fe2000000000e */
[----:B------:R-:W-:Y:S02]  /*3c30*/  FMUL.FTZ R173, R216, R173 ;  /* 0x000000add8ad7220 */ /* 0x000fe40000410000 */
[----:B------:R-:W-:Y:S02]  /*3c40*/  FADD.FTZ R183, R172, R183 ;  /* 0x000000b7acb77221 */ /* 0x000fe40000010000 */
[----:B------:R-:W-:-:S02]  /*3c50*/  FADD.FTZ R180, -R173, R180 ;  /* 0x000000b4adb47221 */ /* 0x000fc40000010100 */
[CC--:B------:R-:W-:Y:S02]  /*3c60*/  FMUL.FTZ R19, R134.reuse, -R183.reuse ;  /* 0x800000b786137220 */ /* 0x0c0fe40000410000 */
[-C--:B------:R-:W-:Y:S02]  /*3c70*/  FMUL.FTZ R32, R134, -R180.reuse ;  /* 0x800000b486207220 */ /* 0x080fe40000410000 */
[C---:B------:R-:W-:Y:S01]  /*3c80*/  FFMA.FTZ R180, R135.reuse, R180, R19 ;  /* 0x000000b487b47223 */ /* 0x040fe20000010013 */
[----:B------:R-:W-:Y:S01]  /*3c90*/  PRMT R19, RZ, 0x7610, R18 ;  /* 0x00007610ff137816 */ /* 0x000fe20000000012 */
[----:B------:R-:W-:Y:S01]  /*3ca0*/  FFMA.FTZ R183, R135, R183, -R32 ;  /* 0x000000b787b77223 */ /* 0x000fe20000010820 */
[----:B------:R-:W-:Y:S01]  /*3cb0*/  PRMT R18, RZ, 0x5410, R17 ;  /* 0x00005410ff127816 */ /* 0x000fe20000000011 */
[----:B------:R-:W-:Y:S02]  /*3cc0*/  FMUL.FTZ R17, R148, R3 ;  /* 0x0000000394117220 */ /* 0x000fe40000410000 */
[----:B------:R-:W-:-:S02]  /*3cd0*/  FMUL.FTZ R12, R19, UR29 ;  /* 0x0000001d130c7c20 */ /* 0x000fc40008410000 */
[----:B------:R-:W-:Y:S02]  /*3ce0*/  FMUL.FTZ R32, R19, UR28 ;  /* 0x0000001c13207c20 */ /* 0x000fe40008410000 */
[C---:B------:R-:W-:Y:S02]  /*3cf0*/  FFMA.FTZ R12, R211.reuse, UR28, -R12 ;  /* 0x0000001cd30c7c23 */ /* 0x040fe4000801080c */
[----:B------:R-:W-:Y:S02]  /*3d00*/  FFMA.FTZ R32, R211, UR29, R32 ;  /* 0x0000001dd3207c23 */ /* 0x000fe40008010020 */
[C---:B------:R-:W-:Y:S02]  /*3d10*/  FMUL.FTZ R178, R213.reuse, R12 ;  /* 0x0000000cd5b27220 */ /* 0x040fe40000410000 */
[----:B------:R-:W-:Y:S01]  /*3d20*/  FMUL.FTZ R177, R213, R32 ;  /* 0x00000020d5b17220 */ /* 0x000fe20000410000 */
[----:B------:R-:W-:Y:S01]  /*3d30*/  PRMT R32, RZ, 0x5410, R15 ;  /* 0x00005410ff207816 */ /* 0x000fe2000000000f */
[----:B------:R-:W-:-:S02]  /*3d40*/  FADD.FTZ R183, R178, R183 ;  /* 0x000000b7b2b77221 */ /* 0x000fc40000010000 */
[----:B------:R-:W-:Y:S02]  /*3d50*/  FADD.FTZ R180, -R177, R180 ;  /* 0x000000b4b1b47221 */ /* 0x000fe40000010100 */
[CC--:B------:R-:W-:Y:S02]  /*3d60*/  FMUL.FTZ R13, R136.reuse, -R183.reuse ;  /* 0x800000b7880d7220 */ /* 0x0c0fe40000410000 */
[-C--:B------:R-:W-:Y:S02]  /*3d70*/  FMUL.FTZ R12, R136, -R180.reuse ;  /* 0x800000b4880c7220 */ /* 0x080fe40000410000 */
[C---:B------:R-:W-:Y:S02]  /*3d80*/  FFMA.FTZ R180, R137.reuse, R180, R13 ;  /* 0x000000b489b47223 */ /* 0x040fe4000001000d */
[----:B------:R-:W-:Y:S02]  /*3d90*/  FMUL.FTZ R15, R206, UR28 ;  /* 0x0000001cce0f7c20 */ /* 0x000fe40008410000 */
[----:B------:R-:W-:-:S02]  /*3da0*/  FFMA.FTZ R183, R137, R183, -R12 ;  /* 0x000000b789b77223 */ /* 0x000fc4000001080c */
[----:B------:R-:W-:Y:S02]  /*3db0*/  FMUL.FTZ R13, R206, UR29 ;  /* 0x0000001dce0d7c20 */ /* 0x000fe40008410000 */
[-C--:B------:R-:W-:Y:S02]  /*3dc0*/  FMUL.FTZ R12, R148, -R2.reuse ;  /* 0x80000002940c7220 */ /* 0x080fe40000410000 */
[C---:B------:R-:W-:Y:S02]  /*3dd0*/  FFMA.FTZ R15, R18.reuse, UR29, R15 ;  /* 0x0000001d120f7c23 */ /* 0x040fe4000801000f */
[----:B------:R-:W-:Y:S02]  /*3de0*/  FFMA.FTZ R13, R18, UR28, -R13 ;  /* 0x0000001c120d7c23 */ /* 0x000fe4000801080d */
[C---:B------:R-:W-:Y:S02]  /*3df0*/  FFMA.FTZ R17, R150.reuse, R2, -R17 ;  /* 0x0000000296117223 */ /* 0x040fe40000010811 */
[----:B------:R-:W-:-:S02]  /*3e00*/  FFMA.FTZ R181, R150, -R3, R12 ;  /* 0x8000000396b57223 */ /* 0x000fc4000001000c */
[C---:B------:R-:W-:Y:S02]  /*3e10*/  FMUL.FTZ R189, R210.reuse, R15 ;  /* 0x0000000fd2bd7220 */ /* 0x040fe40000410000 */
[----:B------:R-:W-:Y:S02]  /*3e20*/  FMUL.FTZ R188, R210, R13 ;  /* 0x0000000dd2bc7220 */ /* 0x000fe40000410000 */
[C---:B------:R-:W-:Y:S02]  /*3e30*/  FMUL.FTZ R13, R118.reuse, -R17 ;  /* 0x80000011760d7220 */ /* 0x040fe40000410000 */
[----:B------:R-:W-:Y:S02]  /*3e40*/  FMUL.FTZ R12, R118, -R181 ;  /* 0x800000b5760c7220 */ /* 0x000fe40000410000 */
[----:B------:R-:W-:Y:S02]  /*3e50*/  FADD.FTZ R180, -R189, R180 ;  /* 0x000000b4bdb47221 */ /* 0x000fe40000010100 */
[----:B------:R-:W-:-:S02]  /*3e60*/  FADD.FTZ R183, R188, R183 ;  /* 0x000000b7bcb77221 */ /* 0x000fc40000010000 */
[C---:B------:R-:W-:Y:S02]  /*3e70*/  FFMA.FTZ R13, R120.reuse, R181, R13 ;  /* 0x000000b5780d7223 */ /* 0x040fe4000001000d */
[----:B------:R-:W-:Y:S02]  /*3e80*/  FFMA.FTZ R12, R120, R17, -R12 ;  /* 0x00000011780c7223 */ /* 0x000fe4000001080c */
        /* <DEDUP_REMOVED lines=8> */
[C---:B------:R-:W-:Y:S02]  /*3f10*/  FMUL.FTZ R14, R209.reuse, UR28 ;  /* 0x0000001cd10e7c20 */ /* 0x040fe40008410000 */
[----:B------:R-:W-:-:S02]  /*3f20*/  FMUL.FTZ R12, R209, UR29 ;  /* 0x0000001dd10c7c20 */ /* 0x000fc40008410000 */
[CC--:B------:R-:W-:Y:S02]  /*3f30*/  FMUL.FTZ R180, R124.reuse, -R16.reuse ;  /* 0x800000107cb47220 */ /* 0x0c0fe40000410000 */
[-C--:B------:R-:W-:Y:S02]  /*3f40*/  FMUL.FTZ R13, R124, -R15.reuse ;  /* 0x8000000f7c0d7220 */ /* 0x080fe40000410000 */
[C---:B------:R-:W-:Y:S02]  /*3f50*/  FFMA.FTZ R14, R205.reuse, UR29, R14 ;  /* 0x0000001dcd0e7c23 */ /* 0x040fe4000801000e */
[----:B------:R-:W-:Y:S02]  /*3f60*/  FFMA.FTZ R12, R205, UR28, -R12 ;  /* 0x0000001ccd0c7c23 */ /* 0x000fe4000801080c */
[C---:B------:R-:W-:Y:S02]  /*3f70*/  FFMA.FTZ R180, R125.reuse, R15, -R180 ;  /* 0x0000000f7db47223 */ /* 0x040fe400000108b4 */
[----:B------:R-:W-:-:S02]  /*3f80*/  FFMA.FTZ R13, R125, R16, R13 ;  /* 0x000000107d0d7223 */ /* 0x000fc4000001000d */
[C---:B------:R-:W-:Y:S02]  /*3f90*/  FMUL.FTZ R187, R207.reuse, R14 ;  /* 0x0000000ecfbb7220 */ /* 0x040fe40000410000 */
[----:B------:R-:W-:Y:S02]  /*3fa0*/  FMUL.FTZ R186, R207, R12 ;  /* 0x0000000ccfba7220 */ /* 0x000fe40000410000 */
[C---:B------:R-:W-:Y:S02]  /*3fb0*/  FMUL.FTZ R14, R126.reuse, -R180 ;  /* 0x800000b47e0e7220 */ /* 0x040fe40000410000 */
[-C--:B------:R-:W-:Y:S02]  /*3fc0*/  FMUL.FTZ R12, R126, -R13.reuse ;  /* 0x8000000d7e0c7220 */ /* 0x080fe40000410000 */
[----:B------:R-:W-:Y:S02]  /*3fd0*/  FADD.FTZ R182, -R187, R182 ;  /* 0x000000b6bbb67221 */ /* 0x000fe40000010100 */
[----:B------:R-:W-:-:S02]  /*3fe0*/  FFMA.FTZ R14, R127, R13, R14 ;  /* 0x0000000d7f0e7223 */ /* 0x000fc4000001000e */
[----:B------:R-:W-:Y:S02]  /*3ff0*/  FFMA.FTZ R12, R127, R180, -R12 ;  /* 0x000000b47f0c7223 */ /* 0x000fe4000001080c */
[----:B------:R-:W-:Y:S02]  /*4000*/  FADD.FTZ R183, R186, R183 ;  /* 0x000000b7bab77221 */ /* 0x000fe40000010000 */
[----:B------:R-:W-:Y:S02]  /*4010*/  FMUL.FTZ R16, R140, -R182 ;  /* 0x800000b68c107220 */ /* 0x000fe40000410000 */
[C---:B------:R-:W-:Y:S02]  /*4020*/  FMUL.FTZ R13, R128.reuse, -R14 ;  /* 0x8000000e800d7220 */ /* 0x040fe40000410000 */
[----:B------:R-:W-:Y:S02]  /*4030*/  FMUL.FTZ R15, R128, -R12 ;  /* 0x8000000c800f7220 */ /* 0x000fe40000410000 */
[----:B------:R-:W-:-:S02]  /*4040*/  FMUL.FTZ R17, R140, -R183 ;  /* 0x800000b78c117220 */ /* 0x000fc40000410000 */
[----:B------:R-:W-:Y:S02]  /*4050*/  FFMA.FTZ R183, R141, R183, -R16 ;  /* 0x000000b78db77223 */ /* 0x000fe40000010810 */
[C---:B------:R-:W-:Y:S02]  /*4060*/  FFMA.FTZ R16, R129.reuse, R12, -R13 ;  /* 0x0000000c81107223 */ /* 0x040fe4000001080d */
[----:B------:R-:W-:Y:S02]  /*4070*/  FFMA.FTZ R14, R129, R14, R15 ;  /* 0x0000000e810e7223 */ /* 0x000fe4000001000f */
[----:B------:R-:W-:Y:S02]  /*4080*/  FFMA.FTZ R182, R141, R182, R17 ;  /* 0x000000b68db67223 */ /* 0x000fe40000010011 */
[C---:B------:R-:W-:Y:S02]  /*4090*/  FMUL.FTZ R15, R200.reuse, UR28 ;  /* 0x0000001cc80f7c20 */ /* 0x040fe40008410000 */
[----:B------:R-:W-:-:S02]  /*40a0*/  FMUL.FTZ R13, R200, UR29 ;  /* 0x0000001dc80d7c20 */ /* 0x000fc40008410000 */
[C---:B------:R-:W-:Y:S02]  /*40b0*/  FMUL.FTZ R17, R130.reuse, -R14 ;  /* 0x8000000e82117220 */ /* 0x040fe40000410000 */
        /* <DEDUP_REMOVED lines=9> */
[----:B------:R-:W-:Y:S02]  /*4150*/  FADD.FTZ R183, R184, R183 ;  /* 0x000000b7b8b77221 */ /* 0x000fe40000010000 */
[----:B------:R-:W-:-:S02]  /*4160*/  FFMA.FTZ R13, R133, R180, R13 ;  /* 0x000000b4850d7223 */ /* 0x000fc4000001000d */
[----:B------:R-:W-:Y:S02]  /*4170*/  FFMA.FTZ R12, R133, R17, -R12 ;  /* 0x00000011850c7223 */ /* 0x000fe4000001080c */
[----:B------:R-:W-:Y:S02]  /*4180*/  FADD.FTZ R182, -R185, R182 ;  /* 0x000000b6b9b67221 */ /* 0x000fe40000010100 */
[----:B------:R-:W-:Y:S02]  /*4190*/  FMUL.FTZ R15, R142, -R183 ;  /* 0x800000b78e0f7220 */ /* 0x000fe40000410000 */
[C---:B------:R-:W-:Y:S02]  /*41a0*/  FMUL.FTZ R14, R134.reuse, -R13 ;  /* 0x8000000d860e7220 */ /* 0x040fe40000410000 */
[----:B------:R-:W-:Y:S02]  /*41b0*/  FMUL.FTZ R16, R134, -R12 ;  /* 0x8000000c86107220 */ /* 0x000fe40000410000 */
[----:B------:R-:W-:-:S02]  /*41c0*/  FMUL.FTZ R180, R142, -R182 ;  /* 0x800000b68eb47220 */ /* 0x000fc40000410000 */
[----:B------:R-:W-:Y:S02]  /*41d0*/  FFMA.FTZ R190, R143, R182, R15 ;  /* 0x000000b68fbe7223 */ /* 0x000fe4000001000f */
[C---:B------:R-:W-:Y:S02]  /*41e0*/  FFMA.FTZ R15, R135.reuse, R12, -R14 ;  /* 0x0000000c870f7223 */ /* 0x040fe4000001080e */
[----:B------:R-:W-:Y:S02]  /*41f0*/  FFMA.FTZ R16, R135, R13, R16 ;  /* 0x0000000d87107223 */ /* 0x000fe40000010010 */
[----:B------:R-:W-:Y:S02]  /*4200*/  FFMA.FTZ R17, R143, R183, -R180 ;  /* 0x000000b78f117223 */ /* 0x000fe400000108b4 */
        /* <DEDUP_REMOVED lines=22> */
[C---:B------:R-:W-:Y:S01]  /*4370*/  FFMA.FTZ R16, R141.reuse, R12, -R13 ;  /* 0x0000000c8d107223 */ /* 0x040fe2000001080d */
[----:B------:R-:W-:Y:S01]  /*4380*/  HFMA2.MMA R13, -RZ, RZ, 0, 0 ;  /* 0x00000000ff0d7435 */ /* 0x000fe200000001ff */
[----:B------:R-:W-:Y:S01]  /*4390*/  FFMA.FTZ R190, R141, R14, R15 ;  /* 0x0000000e8dbe7223 */ /* 0x000fe2000001000f */
[----:B------:R-:W-:Y:S01]  /*43a0*/  MOV R12, 0x3f800000 ;  /* 0x3f800000000c7802 */ /* 0x000fe20000000f00 */
[----:B------:R-:W-:Y:S01]  /*43b0*/  FMUL.FTZ R181, R196, UR28 ;  /* 0x0000001cc4b57c20 */ /* 0x000fe20008410000 */
[----:B------:R-:W-:Y:S01]  /*43c0*/  CS2R R14, SRZ ;  /* 0x00000000000e7805 */ /* 0x000fe2000001ff00 */
[----:B------:R-:W-:-:S02]  /*43d0*/  FMUL.FTZ R180, R142, -R190 ;  /* 0x800000be8eb47220 */ /* 0x000fc40000410000 */
[----:B------:R-:W-:Y:S02]  /*43e0*/  FMUL.FTZ R17, R196, UR29 ;  /* 0x0000001dc4117c20 */ /* 0x000fe40008410000 */
[C---:B------:R-:W-:Y:S01]  /*43f0*/  FFMA.FTZ R181, R166.reuse, UR29, R181 ;  /* 0x0000001da6b57c23 */ /* 0x040fe200080100b5 */
[----:B------:R0:W1:Y:S01]  /*4400*/  @!P0 LDS.128 R12, [R199.X16+0x2e10] ;  /* 0x002e1000c70c8984 */ /* 0x000062000000cc00 */
[-C--:B------:R-:W-:Y:S02]  /*4410*/  FFMA.FTZ R191, R143, R16.reuse, -R180 ;  /* 0x000000108fbf7223 */ /* 0x080fe400000108b4 */
[----:B------:R-:W-:Y:S02]  /*4420*/  FFMA.FTZ R17, R166, UR28, -R17 ;  /* 0x0000001ca6117c23 */ /* 0x000fe40008010811 */
[----:B------:R-:W-:Y:S02]  /*4430*/  FMUL.FTZ R16, R142, -R16 ;  /* 0x800000108e107220 */ /* 0x000fe40000410000 */
[----:B------:R-:W-:-:S02]  /*4440*/  FMUL.FTZ R181, R198, R181 ;  /* 0x000000b5c6b57220 */ /* 0x000fc40000410000 */
[----:B------:R-:W-:Y:S02]  /*4450*/  FMUL.FTZ R180, R198, R17 ;  /* 0x00000011c6b47220 */ /* 0x000fe40000410000 */
[----:B------:R-:W-:Y:S02]  /*4460*/  FFMA.FTZ R16, R143, R190, R16 ;  /* 0x000000be8f107223 */ /* 0x000fe40000010010 */
[----:B------:R-:W-:Y:S02]  /*4470*/  FMUL.FTZ R17, R144, -R191 ;  /* 0x800000bf90117220 */ /* 0x000fe40000410000 */
[----:B------:R-:W-:Y:S02]  /*4480*/  FADD.FTZ R202, -R181, R202 ;  /* 0x000000cab5ca7221 */ /* 0x000fe40000010100 */
[----:B------:R-:W-:Y:S02]  /*4490*/  FADD.FTZ R195, R180, R195 ;  /* 0x000000c3b4c37221 */ /* 0x000fe40000010000 */
[----:B------:R-:W-:-:S02]  /*44a0*/  FMUL.FTZ R190, R144, -R16 ;  /* 0x8000001090be7220 */ /* 0x000fc40000410000 */
[C---:B------:R-:W-:Y:S02]  /*44b0*/  FFMA.FTZ R16, R145.reuse, R16, R17 ;  /* 0x0000001091107223 */ /* 0x040fe40000010011 */
[C---:B------:R-:W-:Y:S02]  /*44c0*/  FMUL.FTZ R204, R146.reuse, -R202 ;  /* 0x800000ca92cc7220 */ /* 0x040fe40000410000 */
[C---:B------:R-:W-:Y:S02]  /*44d0*/  FMUL.FTZ R17, R146.reuse, -R195 ;  /* 0x800000c392117220 */ /* 0x040fe40000410000 */
[----:B------:R-:W-:Y:S02]  /*44e0*/  FFMA.FTZ R190, R145, R191, -R190 ;  /* 0x000000bf91be7223 */ /* 0x000fe400000108be */
[----:B------:R-:W-:Y:S02]  /*44f0*/  FMUL.FTZ R226, R146, -R16 ;  /* 0x8000001092e27220 */ /* 0x000fe40000410000 */
[----:B------:R-:W-:-:S02]  /*4500*/  FFMA.FTZ R225, R147, R195, -R204 ;  /* 0x000000c393e17223 */ /* 0x000fc400000108cc */
[C---:B------:R-:W-:Y:S02]  /*4510*/  FFMA.FTZ R204, R147.reuse, R202, R17 ;  /* 0x000000ca93cc7223 */ /* 0x040fe40000010011 */
[-C--:B------:R-:W-:Y:S02]  /*4520*/  FMUL.FTZ R17, R146, -R190.reuse ;  /* 0x800000be92117220 */ /* 0x080fe40000410000 */
[C---:B------:R-:W-:Y:S02]  /*4530*/  FFMA.FTZ R226, R147.reuse, R190, -R226 ;  /* 0x000000be93e27223 */ /* 0x040fe400000108e2 */
[C---:B------:R-:W-:Y:S02]  /*4540*/  FMUL.FTZ R190, R194.reuse, UR29 ;  /* 0x0000001dc2be7c20 */ /* 0x040fe40008410000 */
[----:B------:R-:W-:Y:S01]  /*4550*/  FMUL.FTZ R202, R194, UR28 ;  /* 0x0000001cc2ca7c20 */ /* 0x000fe20008410000 */
[----:B------:R0:W2:Y:S01]  /*4560*/  SHFL.DOWN PT, R215, R226, 0x1, 0x1f ;  /* 0x08201f00e2d77f89 */ /* 0x0000a200000e0000 */
[----:B------:R-:W-:-:S02]  /*4570*/  FFMA.FTZ R16, R147, R16, R17 ;  /* 0x0000001093107223 */ /* 0x000fc40000010011 */
[----:B------:R-:W-:Y:S02]  /*4580*/  FADD.FTZ R17, R96, R96 ;  /* 0x0000006060117221 */ /* 0x000fe40000010000 */
[C---:B------:R-:W-:Y:S01]  /*4590*/  FFMA.FTZ R190, R193.reuse, UR28, -R190 ;  /* 0x0000001cc1be7c23 */ /* 0x040fe200080108be */
[----:B------:R0:W3:Y:S01]  /*45a0*/  SHFL.DOWN PT, R229, R16, 0x1, 0x1f ;  /* 0x08201f0010e57f89 */ /* 0x0000e200000e0000 */
[----:B------:R-:W-:Y:S02]  /*45b0*/  FFMA.FTZ R202, R193, UR29, R202 ;  /* 0x0000001dc1ca7c23 */ /* 0x000fe400080100ca */
[C---:B------:R-:W-:Y:S02]  /*45c0*/  FMUL.FTZ R190, R17.reuse, R190 ;  /* 0x000000be11be7220 */ /* 0x040fe40000410000 */
[----:B------:R-:W-:Y:S02]  /*45d0*/  FMUL.FTZ R191, R17, R202 ;  /* 0x000000ca11bf7220 */ /* 0x000fe40000410000 */
[----:B------:R-:W-:-:S02]  /*45e0*/  FMUL.FTZ R195, R29, R168 ;  /* 0x000000a81dc37220 */ /* 0x000fc40000410000 */
[----:B------:R-:W-:Y:S02]  /*45f0*/  FADD.FTZ R225, R190, R225 ;  /* 0x000000e1bee17221 */ /* 0x000fe40000010000 */
[----:B------:R-:W-:Y:S02]  /*4600*/  FADD.FTZ R227, -R191, R204 ;  /* 0x000000ccbfe37221 */ /* 0x000fe40000010100 */
[-C--:B------:R-:W-:Y:S01]  /*4610*/  FMUL.FTZ R29, R29, R169.reuse ;  /* 0x000000a91d1d7220 */ /* 0x080fe20000410000 */
[----:B------:R0:W4:Y:S01]  /*4620*/  SHFL.DOWN PT, R231, R225, 0x1, 0x1f ;  /* 0x08201f00e1e77f89 */ /* 0x00012200000e0000 */
[C---:B------:R-:W-:Y:S02]  /*4630*/  FFMA.FTZ R195, R28.reuse, R169, -R195 ;  /* 0x000000a91cc37223 */ /* 0x040fe400000108c3 */
[----:B------:R-:W-:Y:S01]  /*4640*/  FFMA.FTZ R29, R28, R168, R29 ;  /* 0x000000a81c1d7223 */ /* 0x000fe2000001001d */
[----:B------:R0:W0:Y:S01]  /*4650*/  SHFL.DOWN PT, R233, R227, 0x1, 0x1f ;  /* 0x08201f00e3e97f89 */ /* 0x00002200000e0000 */
[----:B------:R-:W-:Y:S01]  /*4660*/  FADD.FTZ R192, R192, R195 ;  /* 0x000000c3c0c07221 */ /* 0x000fe20000010000 */
[----:B------:R-:W-:Y:S05]  /*4670*/  @!P6 BRA `(.L_x_9806) ;  /* 0x000000b00000e947 */ /* 0x000fea0003800000 */
[C---:B012---:R-:W-:Y:S02]  /*4680*/  FMUL.FTZ R195, R16.reuse, R233 ;  /* 0x000000e910c37220 */ /* 0x047fe40000410000 */
[----:B---3--:R-:W-:-:S02]  /*4690*/  FMUL.FTZ R169, R16, R229 ;  /* 0x000000e510a97220 */ /* 0x008fc40000410000 */
[-C--:B----4-:R-:W-:Y:S02]  /*46a0*/  FMUL.FTZ R199, R16, R231.reuse ;  /* 0x000000e710c77220 */ /* 0x090fe40000410000 */
[----:B------:R-:W-:Y:S02]  /*46b0*/  FFMA.FTZ R28, R226, R231, -R195 ;  /* 0x000000e7e21c7223 */ /* 0x000fe400000108c3 */
[-C--:B------:R-:W-:Y:S02]  /*46c0*/  FMUL.FTZ R195, R16, R215.reuse ;  /* 0x000000d710c37220 */ /* 0x080fe40000410000 */
[C---:B------:R-:W-:Y:S02]  /*46d0*/  FFMA.FTZ R169, R226.reuse, R215, -R169 ;  /* 0x000000d7e2a97223 */ /* 0x040fe400000108a9 */
[C---:B------:R-:W-:Y:S02]  /*46e0*/  FFMA.FTZ R168, R226.reuse, R233, R199 ;  /* 0x000000e9e2a87223 */ /* 0x040fe400000100c7 */
[----:B------:R-:W-:Y:S01]  /*46f0*/  FFMA.FTZ R16, R226, R229, R195 ;  /* 0x000000e5e2107223 */ /* 0x000fe200000100c3 */
[----:B------:R-:W-:Y:S01]  /*4700*/  MOV R226, R169 ;  /* 0x000000a900e27202 */ /* 0x000fe20000000f00 */
[----:B------:R-:W-:-:S02]  /*4710*/  FADD.FTZ R225, R225, R28 ;  /* 0x0000001ce1e17221 */ /* 0x000fc40000010000 */
[----:B------:R-:W-:Y:S02]  /*4720*/  FADD.FTZ R227, R227, R168 ;  /* 0x000000a8e3e37221 */ /* 0x000fe40000010000 */
.L_x_9806:
[----:B-12---:R-:W-:Y:S05]  /*4730*/  BSYNC B0 ;  /* 0x0000000000007941 */ /* 0x006fea0003800000 */
.L_x_9805:
[----:B------:R-:W-:Y:S01]  /*4740*/  FADD.FTZ R169, RZ, R29 ;  /* 0x0000001dffa97221 */ /* 0x000fe20000010000 */
[----:B------:R1:W2:Y:S01]  /*4750*/  SHFL.DOWN PT, R215, R226, 0x2, 0x1f ;  /* 0x08401f00e2d77f89 */ /* 0x0002a200000e0000 */
[----:B------:R-:W-:Y:S02]  /*4760*/  BSSY B0, `(.L_x_9807) ;  /* 0x0000012000007945 */ /* 0x000fe40003800000 */
[C---:B------:R-:W-:Y:S01]  /*4770*/  FMUL.FTZ R202, R194.reuse, R169 ;  /* 0x000000a9c2ca7220 */ /* 0x040fe20000410000 */
[----:B---3--:R1:W3:Y:S01]  /*4780*/  SHFL.DOWN PT, R229, R16, 0x2, 0x1f ;  /* 0x08401f0010e57f89 */ /* 0x0082e200000e0000 */
[----:B------:R-:W-:-:S03]  /*4790*/  FMUL.FTZ R194, R194, R192 ;  /* 0x000000c0c2c27220 */ /* 0x000fc60000410000 */
[----:B----4-:R1:W4:Y:S04]  /*47a0*/  SHFL.DOWN PT, R231, R225, 0x2, 0x1f ;  /* 0x08401f00e1e77f89 */ /* 0x01032800000e0000 */
[----:B0-----:R1:W0:Y:S01]  /*47b0*/  SHFL.DOWN PT, R233, R227, 0x2, 0x1f ;  /* 0x08401f00e3e97f89 */ /* 0x00122200000e0000 */
[----:B------:R-:W-:Y:S05]  /*47c0*/  @P2 BRA `(.L_x_9808) ;  /* 0x000000b000002947 */ /* 0x000fea0003800000 */
[C---:B0-----:R-:W-:Y:S02]  /*47d0*/  FMUL.FTZ R195, R16.reuse, R233 ;  /* 0x000000e910c37220 */ /* 0x041fe40000410000 */
[C---:B---3--:R-:W-:Y:S02]  /*47e0*/  FMUL.FTZ R29, R16.reuse, R229 ;  /* 0x000000e5101d7220 */ /* 0x048fe40000410000 */
[-C--:B----4-:R-:W-:Y:S02]  /*47f0*/  FMUL.FTZ R199, R16, R231.reuse ;  /* 0x000000e710c77220 */ /* 0x090fe40000410000 */
[----:B------:R-:W-:-:S02]  /*4800*/  FFMA.FTZ R28, R226, R231, -R195 ;  /* 0x000000e7e21c7223 */ /* 0x000fc400000108c3 */
[-C--:B--2---:R-:W-:Y:S02]  /*4810*/  FMUL.FTZ R195, R16, R215.reuse ;  /* 0x000000d710c37220 */ /* 0x084fe40000410000 */
[C---:B------:R-:W-:Y:S02]  /*4820*/  FFMA.FTZ R29, R226.reuse, R215, -R29 ;  /* 0x000000d7e21d7223 */ /* 0x040fe4000001081d */
[C---:B------:R-:W-:Y:S02]  /*4830*/  FFMA.FTZ R168, R226.reuse, R233, R199 ;  /* 0x000000e9e2a87223 */ /* 0x040fe400000100c7 */
[----:B-1----:R-:W-:Y:S01]  /*4840*/  FFMA.FTZ R16, R226, R229, R195 ;  /* 0x000000e5e2107223 */ /* 0x002fe200000100c3 */
[----:B------:R-:W-:Y:S01]  /*4850*/  MOV R226, R29 ;  /* 0x0000001d00e27202 */ /* 0x000fe20000000f00 */
[----:B------:R-:W-:Y:S02]  /*4860*/  FADD.FTZ R225, R225, R28 ;  /* 0x0000001ce1e17221 */ /* 0x000fe40000010000 */
[----:B------:R-:W-:-:S02]  /*4870*/  FADD.FTZ R227, R227, R168 ;  /* 0x000000a8e3e37221 */ /* 0x000fc40000010000 */
.L_x_9808:
[----:B------:R-:W-:Y:S05]  /*4880*/  BSYNC B0 ;  /* 0x0000000000007941 */ /* 0x000fea0003800000 */
.L_x_9807:
[CC--:B------:R-:W-:Y:S01]  /*4890*/  FMUL.FTZ R28, R146.reuse, R169.reuse ;  /* 0x000000a9921c7220 */ /* 0x0c0fe20000410000 */
[----:B0-----:R0:W1:Y:S01]  /*48a0*/  SHFL.DOWN PT, R233, R226, 0x4, 0x1f ;  /* 0x08801f00e2e97f89 */ /* 0x00106200000e0000 */
[-C--:B------:R-:W-:Y:S01]  /*48b0*/  FMUL.FTZ R168, R146, R192.reuse ;  /* 0x000000c092a87220 */ /* 0x080fe20000410000 */
[----:B------:R-:W-:Y:S01]  /*48c0*/  BSSY B0, `(.L_x_9809) ;  /* 0x0000020000007945 */ /* 0x000fe20003800000 */
[C---:B------:R-:W-:Y:S01]  /*48d0*/  FFMA.FTZ R202, R193.reuse, R192, -R202 ;  /* 0x000000c0c1ca7223 */ /* 0x040fe200000108ca */
[----:B------:R0:W4:Y:S01]  /*48e0*/  SHFL.DOWN PT, R235, R16, 0x4, 0x1f ;  /* 0x08801f0010eb7f89 */ /* 0x00012200000e0000 */
[----:B------:R-:W-:-:S02]  /*48f0*/  FFMA.FTZ R194, R193, R169, R194 ;  /* 0x000000a9c1c27223 */ /* 0x000fc400000100c2 */
[C---:B------:R-:W-:Y:S01]  /*4900*/  FMUL.FTZ R29, R169.reuse, UR29 ;  /* 0x0000001da91d7c20 */ /* 0x040fe20008410000 */
[----:B------:R0:W3:Y:S01]  /*4910*/  SHFL.DOWN PT, R237, R225, 0x4, 0x1f ;  /* 0x08801f00e1ed7f89 */ /* 0x0000e200000e0000 */
[----:B------:R-:W-:Y:S02]  /*4920*/  FMUL.FTZ R193, R169, UR28 ;  /* 0x0000001ca9c17c20 */ /* 0x000fe40008410000 */
[C---:B------:R-:W-:Y:S01]  /*4930*/  FFMA.FTZ R28, R147.reuse, R192, -R28 ;  /* 0x000000c0931c7223 */ /* 0x040fe2000001081c */
[----:B------:R0:W2:Y:S01]  /*4940*/  SHFL.DOWN PT, R239, R227, 0x4, 0x1f ;  /* 0x08801f00e3ef7f89 */ /* 0x0000a200000e0000 */
[----:B------:R-:W-:Y:S02]  /*4950*/  FFMA.FTZ R168, R147, R169, R168 ;  /* 0x000000a993a87223 */ /* 0x000fe400000100a8 */
[C---:B------:R-:W-:Y:S02]  /*4960*/  FFMA.FTZ R204, R192.reuse, UR28, -R29 ;  /* 0x0000001cc0cc7c23 */ /* 0x040fe4000801081d */
[----:B------:R-:W-:-:S02]  /*4970*/  FFMA.FTZ R208, R192, UR29, R193 ;  /* 0x0000001dc0d07c23 */ /* 0x000fc400080100c1 */
[----:B------:R-:W-:Y:S02]  /*4980*/  FADD.FTZ R168, RZ, R168 ;  /* 0x000000a8ffa87221 */ /* 0x000fe40000010000 */
[----:B------:R-:W-:Y:S02]  /*4990*/  FFMA.FTZ R195, R79, R104, R28 ;  /* 0x000000684fc37223 */ /* 0x000fe4000001001c */
[C---:B--2---:R-:W-:Y:S02]  /*49a0*/  FFMA.FTZ R215, R17.reuse, R202, RZ ;  /* 0x000000ca11d77223 */ /* 0x044fe400000100ff */
[C---:B---3--:R-:W-:Y:S02]  /*49b0*/  FFMA.FTZ R229, -R17.reuse, R194, RZ ;  /* 0x000000c211e57223 */ /* 0x048fe400000101ff */
[C---:B------:R-:W-:Y:S02]  /*49c0*/  FMUL.FTZ R193, R17.reuse, R204 ;  /* 0x000000cc11c17220 */ /* 0x040fe40000410000 */
[----:B------:R-:W-:-:S02]  /*49d0*/  FFMA.FTZ R194, -R17, R208, -RZ ;  /* 0x000000d011c27223 */ /* 0x000fc400000109ff */
[C---:B------:R-:W-:Y:S02]  /*49e0*/  FMUL.FTZ R202, R196.reuse, R168 ;  /* 0x000000a8c4ca7220 */ /* 0x040fe40000410000 */
[----:B----4-:R-:W-:Y:S01]  /*49f0*/  FMUL.FTZ R231, R196, R195 ;  /* 0x000000c3c4e77220 */ /* 0x010fe20000410000 */
[----:B------:R-:W-:Y:S05]  /*4a00*/  @P3 BRA `(.L_x_9810) ;  /* 0x000000b000003947 */ /* 0x000fea0003800000 */
[C---:B01----:R-:W-:Y:S02]  /*4a10*/  FMUL.FTZ R29, R16.reuse, R239 ;  /* 0x000000ef101d7220 */ /* 0x043fe40000410000 */
[C---:B------:R-:W-:Y:S02]  /*4a20*/  FMUL.FTZ R17, R16.reuse, R235 ;  /* 0x000000eb10117220 */ /* 0x040fe40000410000 */
[-C--:B------:R-:W-:Y:S02]  /*4a30*/  FMUL.FTZ R199, R16, R237.reuse ;  /* 0x000000ed10c77220 */ /* 0x080fe40000410000 */
[----:B------:R-:W-:Y:S02]  /*4a40*/  FFMA.FTZ R28, R226, R237, -R29 ;  /* 0x000000ede21c7223 */ /* 0x000fe4000001081d */
[----:B------:R-:W-:-:S02]  /*4a50*/  FMUL.FTZ R29, R16, R233 ;  /* 0x000000e9101d7220 */ /* 0x000fc40000410000 */
[C---:B------:R-:W-:Y:S02]  /*4a60*/  FFMA.FTZ R17, R226.reuse, R233, -R17 ;  /* 0x000000e9e2117223 */ /* 0x040fe40000010811 */
[C---:B------:R-:W-:Y:S02]  /*4a70*/  FFMA.FTZ R196, R226.reuse, R239, R199 ;  /* 0x000000efe2c47223 */ /* 0x040fe400000100c7 */
[----:B------:R-:W-:Y:S01]  /*4a80*/  FFMA.FTZ R16, R226, R235, R29 ;  /* 0x000000ebe2107223 */ /* 0x000fe2000001001d */
[----:B------:R-:W-:Y:S01]  /*4a90*/  MOV R226, R17 ;  /* 0x0000001100e27202 */ /* 0x000fe20000000f00 */
[----:B------:R-:W-:Y:S02]  /*4aa0*/  FADD.FTZ R225, R225, R28 ;  /* 0x0000001ce1e17221 */ /* 0x000fe40000010000 */
[----:B------:R-:W-:Y:S02]  /*4ab0*/  FADD.FTZ R227, R227, R196 ;  /* 0x000000c4e3e37221 */ /* 0x000fe40000010000 */
.L_x_9810:
[----:B01----:R-:W-:Y:S05]  /*4ac0*/  BSYNC B0 ;  /* 0x0000000000007941 */ /* 0x003fea0003800000 */
.L_x_9809:
[CC--:B------:R-:W-:Y:S01]  /*4ad0*/  FMUL.FTZ R17, R144.reuse, R195.reuse ;  /* 0x000000c390117220 */ /* 0x0c0fe20000410000 */
[----:B------:R0:W1:Y:S01]  /*4ae0*/  SHFL.DOWN PT, R233, R225, 0x8, 0x1f ;  /* 0x09001f00e1e97f89 */ /* 0x00006200000e0000 */
[-C--:B------:R-:W-:Y:S01]  /*4af0*/  FMUL.FTZ R28, R144, R168.reuse ;  /* 0x000000a8901c7220 */ /* 0x080fe20000410000 */
[----:B------:R-:W-:Y:S01]  /*4b00*/  BSSY B0, `(.L_x_9811) ;  /* 0x0000022000007945 */ /* 0x000fe20003800000 */
[----:B------:R-:W-:Y:S01]  /*4b10*/  FFMA.FTZ R202, R166, R195, -R202 ;  /* 0x000000c3a6ca7223 */ /* 0x000fe200000108ca */
[----:B------:R0:W2:Y:S01]  /*4b20*/  SHFL.DOWN PT, R235, R227, 0x8, 0x1f ;  /* 0x09001f00e3eb7f89 */ /* 0x0000a200000e0000 */
[----:B------:R-:W-:-:S02]  /*4b30*/  FFMA.FTZ R17, R145, R168, R17 ;  /* 0x000000a891117223 */ /* 0x000fc40000010011 */
[----:B------:R-:W-:Y:S02]  /*4b40*/  FFMA.FTZ R28, R145, R195, -R28 ;  /* 0x000000c3911c7223 */ /* 0x000fe4000001081c */
[----:B------:R-:W-:Y:S02]  /*4b50*/  FFMA.FTZ R204, R198, R202, R215 ;  /* 0x000000cac6cc7223 */ /* 0x000fe400000100d7 */
[----:B------:R-:W-:Y:S02]  /*4b60*/  FFMA.FTZ R231, R166, R168, R231 ;  /* 0x000000a8a6e77223 */ /* 0x000fe400000100e7 */
[C---:B------:R-:W-:Y:S02]  /*4b70*/  FMUL.FTZ R202, R168.reuse, UR29 ;  /* 0x0000001da8ca7c20 */ /* 0x040fe40008410000 */
[----:B------:R-:W-:Y:S02]  /*4b80*/  FMUL.FTZ R228, R168, UR28 ;  /* 0x0000001ca8e47c20 */ /* 0x000fe40008410000 */
[----:B------:R-:W-:-:S02]  /*4b90*/  FADD.FTZ R166, RZ, R17 ;  /* 0x00000011ffa67221 */ /* 0x000fc40000010000 */
[----:B------:R-:W-:Y:S02]  /*4ba0*/  FFMA.FTZ R196, R78, R107, R28 ;  /* 0x0000006b4ec47223 */ /* 0x000fe4000001001c */
[C---:B------:R-:W-:Y:S02]  /*4bb0*/  FFMA.FTZ R17, R195.reuse, UR28, -R202 ;  /* 0x0000001cc3117c23 */ /* 0x040fe400080108ca */
[C---:B------:R-:W-:Y:S02]  /*4bc0*/  FFMA.FTZ R208, -R198.reuse, R231, R229 ;  /* 0x000000e7c6d07223 */ /* 0x040fe400000101e5 */
[----:B------:R-:W-:Y:S01]  /*4bd0*/  FFMA.FTZ R29, R195, UR29, R228 ;  /* 0x0000001dc31d7c23 */ /* 0x000fe200080100e4 */
[----:B------:R0:W3:Y:S01]  /*4be0*/  SHFL.DOWN PT, R229, R226, 0x8, 0x1f ;  /* 0x09001f00e2e57f89 */ /* 0x0000e200000e0000 */
[C---:B------:R-:W-:Y:S02]  /*4bf0*/  FMUL.FTZ R28, R197.reuse, R166 ;  /* 0x000000a6c51c7220 */ /* 0x040fe40000410000 */
[----:B------:R-:W-:Y:S01]  /*4c00*/  FMUL.FTZ R202, R197, R196 ;  /* 0x000000c4c5ca7220 */ /* 0x000fe20000410000 */
[----:B------:R0:W4:Y:S01]  /*4c10*/  SHFL.DOWN PT, R231, R16, 0x8, 0x1f ;  /* 0x09001f0010e77f89 */ /* 0x00012200000e0000 */
[----:B------:R-:W-:-:S02]  /*4c20*/  FMUL.FTZ R197, R198, R17 ;  /* 0x00000011c6c57220 */ /* 0x000fc40000410000 */
[----:B------:R-:W-:Y:S02]  /*4c30*/  FFMA.FTZ R198, -R198, R29, -RZ ;  /* 0x0000001dc6c67223 */ /* 0x000fe400000109ff */
[C---:B------:R-:W-:Y:S02]  /*4c40*/  FFMA.FTZ R199, R33.reuse, R196, -R28 ;  /* 0x000000c421c77223 */ /* 0x040fe4000001081c */
[----:B------:R-:W-:Y:S01]  /*4c50*/  FFMA.FTZ R215, R33, R166, R202 ;  /* 0x000000a621d77223 */ /* 0x000fe200000100ca */
[----:B------:R-:W-:Y:S05]  /*4c60*/  @P4 BRA `(.L_x_9812) ;  /* 0x000000b000004947 */ /* 0x000fea0003800000 */
[C---:B012---:R-:W-:Y:S02]  /*4c70*/  FMUL.FTZ R29, R16.reuse, R235 ;  /* 0x000000eb101d7220 */ /* 0x047fe40000410000 */
[C---:B----4-:R-:W-:Y:S02]  /*4c80*/  FMUL.FTZ R17, R16.reuse, R231 ;  /* 0x000000e710117220 */ /* 0x050fe40000410000 */
[-C--:B------:R-:W-:Y:S02]  /*4c90*/  FMUL.FTZ R33, R16, R233.reuse ;  /* 0x000000e910217220 */ /* 0x080fe40000410000 */
[----:B------:R-:W-:-:S02]  /*4ca0*/  FFMA.FTZ R28, R226, R233, -R29 ;  /* 0x000000e9e21c7223 */ /* 0x000fc4000001081d */
[-C--:B---3--:R-:W-:Y:S02]  /*4cb0*/  FMUL.FTZ R29, R16, R229.reuse ;  /* 0x000000e5101d7220 */ /* 0x088fe40000410000 */
[C---:B------:R-:W-:Y:S02]  /*4cc0*/  FFMA.FTZ R17, R226.reuse, R229, -R17 ;  /* 0x000000e5e2117223 */ /* 0x040fe40000010811 */
[C---:B------:R-:W-:Y:S02]  /*4cd0*/  FFMA.FTZ R202, R226.reuse, R235, R33 ;  /* 0x000000ebe2ca7223 */ /* 0x040fe40000010021 */
[----:B------:R-:W-:Y:S01]  /*4ce0*/  FFMA.FTZ R16, R226, R231, R29 ;  /* 0x000000e7e2107223 */ /* 0x000fe2000001001d */
[----:B------:R-:W-:Y:S01]  /*4cf0*/  MOV R226, R17 ;  /* 0x0000001100e27202 */ /* 0x000fe20000000f00 */
[----:B------:R-:W-:Y:S02]  /*4d00*/  FADD.FTZ R225, R225, R28 ;  /* 0x0000001ce1e17221 */ /* 0x000fe40000010000 */
[----:B------:R-:W-:-:S02]  /*4d10*/  FADD.FTZ R227, R227, R202 ;  /* 0x000000cae3e37221 */ /* 0x000fc40000010000 */
.L_x_9812:
[----:B012---:R-:W-:Y:S05]  /*4d20*/  BSYNC B0 ;  /* 0x0000000000007941 */ /* 0x007fea0003800000 */
.L_x_9811:
[C---:B------:R-:W-:Y:S01]  /*4d30*/  FMUL.FTZ R28, R142.reuse, R196 ;  /* 0x000000c48e1c7220 */ /* 0x040fe20000410000 */
[----:B---3--:R0:W1:Y:S01]  /*4d40*/  SHFL.DOWN PT, R229, R226, 0x10, 0x1f ;  /* 0x0a001f00e2e57f89 */ /* 0x00806200000e0000 */
[-C--:B------:R-:W-:Y:S01]  /*4d50*/  FMUL.FTZ R17, R142, R166.reuse ;  /* 0x000000a68e117220 */ /* 0x080fe20000410000 */
[----:B------:R-:W-:Y:S01]  /*4d60*/  BSSY B0, `(.L_x_9813) ;  /* 0x000002e000007945 */ /* 0x000fe20003800000 */
[C---:B------:R-:W-:Y:S01]  /*4d70*/  FFMA.FTZ R28, R143.reuse, R166, R28 ;  /* 0x000000a68f1c7223 */ /* 0x040fe2000001001c */
[----:B----4-:R0:W2:Y:S01]  /*4d80*/  SHFL.DOWN PT, R231, R16, 0x10, 0x1f ;  /* 0x0a001f0010e77f89 */ /* 0x0100a200000e0000 */
[----:B------:R-:W-:-:S02]  /*4d90*/  FFMA.FTZ R17, R143, R196, -R17 ;  /* 0x000000c48f117223 */ /* 0x000fc40000010811 */
[----:B------:R-:W-:Y:S01]  /*4da0*/  FFMA.FTZ R204, R201, R199, R204 ;  /* 0x000000c7c9cc7223 */ /* 0x000fe200000100cc */
[----:B------:R0:W3:Y:S01]  /*4db0*/  SHFL.DOWN PT, R233, R225, 0x10, 0x1f ;  /* 0x0a001f00e1e97f89 */ /* 0x0000e200000e0000 */
[----:B------:R-:W-:Y:S02]  /*4dc0*/  FMUL.FTZ R29, R166, UR29 ;  /* 0x0000001da61d7c20 */ /* 0x000fe40008410000 */
[----:B------:R-:W-:Y:S01]  /*4dd0*/  FADD.FTZ R33, RZ, R28 ;  /* 0x0000001cff217221 */ /* 0x000fe20000010000 */
[----:B------:R0:W4:Y:S01]  /*4de0*/  SHFL.DOWN PT, R235, R227, 0x10, 0x1f ;  /* 0x0a001f00e3eb7f89 */ /* 0x00012200000e0000 */
[----:B------:R-:W-:Y:S02]  /*4df0*/  FFMA.FTZ R199, R77, R106, R17 ;  /* 0x0000006a4dc77223 */ /* 0x000fe40000010011 */
[----:B------:R-:W-:Y:S02]  /*4e00*/  FFMA.FTZ R208, -R201, R215, R208 ;  /* 0x000000d7c9d07223 */ /* 0x000fe400000101d0 */
[----:B------:R-:W-:-:S02]  /*4e10*/  FFMA.FTZ R28, R196, UR28, -R29 ;  /* 0x0000001cc41c7c23 */ /* 0x000fc4000801081d */
[----:B------:R-:W-:Y:S02]  /*4e20*/  FMUL.FTZ R215, R166, UR28 ;  /* 0x0000001ca6d77c20 */ /* 0x000fe40008410000 */
[C---:B------:R-:W-:Y:S02]  /*4e30*/  FMUL.FTZ R17, R200.reuse, R33 ;  /* 0x00000021c8117220 */ /* 0x040fe40000410000 */
[-C--:B------:R-:W-:Y:S02]  /*4e40*/  FMUL.FTZ R29, R200, R199.reuse ;  /* 0x000000c7c81d7220 */ /* 0x080fe40000410000 */
[----:B------:R-:W-:Y:S02]  /*4e50*/  FFMA.FTZ R202, R196, UR29, R215 ;  /* 0x0000001dc4ca7c23 */ /* 0x000fe400080100d7 */
[C---:B------:R-:W-:Y:S02]  /*4e60*/  FFMA.FTZ R17, R32.reuse, R199, -R17 ;  /* 0x000000c720117223 */ /* 0x040fe40000010811 */
[----:B------:R-:W-:-:S02]  /*4e70*/  FFMA.FTZ R29, R32, R33, R29 ;  /* 0x00000021201d7223 */ /* 0x000fc4000001001d */
[----:B------:R-:W-:Y:S02]  /*4e80*/  FMUL.FTZ R32, R33, UR29 ;  /* 0x0000001d21207c20 */ /* 0x000fe40008410000 */
[C---:B------:R-:W-:Y:S02]  /*4e90*/  FMUL.FTZ R200, R201.reuse, R28 ;  /* 0x0000001cc9c87220 */ /* 0x040fe40000410000 */
[----:B------:R-:W-:Y:S02]  /*4ea0*/  FFMA.FTZ R201, -R201, R202, -RZ ;  /* 0x000000cac9c97223 */ /* 0x000fe400000109ff */
[----:B------:R-:W-:Y:S02]  /*4eb0*/  FFMA.FTZ R202, R199, UR28, -R32 ;  /* 0x0000001cc7ca7c23 */ /* 0x000fe40008010820 */
[----:B------:R-:W-:Y:S02]  /*4ec0*/  FFMA.FTZ R28, R203, R17, R204 ;  /* 0x00000011cb1c7223 */ /* 0x000fe400000100cc */
[----:B------:R-:W-:-:S02]  /*4ed0*/  FMUL.FTZ R32, R140, R33 ;  /* 0x000000218c207220 */ /* 0x000fc40000410000 */
[----:B------:R-:W-:Y:S02]  /*4ee0*/  FMUL.FTZ R228, R33, UR28 ;  /* 0x0000001c21e47c20 */ /* 0x000fe40008410000 */
[-C--:B------:R-:W-:Y:S02]  /*4ef0*/  FMUL.FTZ R204, R140, R199.reuse ;  /* 0x000000c78ccc7220 */ /* 0x080fe40000410000 */
[----:B------:R-:W-:Y:S02]  /*4f00*/  FFMA.FTZ R32, R141, R199, -R32 ;  /* 0x000000c78d207223 */ /* 0x000fe40000010820 */
[----:B------:R-:W-:Y:S02]  /*4f10*/  FFMA.FTZ R228, R199, UR29, R228 ;  /* 0x0000001dc7e47c23 */ /* 0x000fe400080100e4 */
[----:B------:R-:W-:Y:S02]  /*4f20*/  FFMA.FTZ R17, R141, R33, R204 ;  /* 0x000000218d117223 */ /* 0x000fe400000100cc */
[----:B------:R-:W-:-:S02]  /*4f30*/  FFMA.FTZ R208, -R203, R29, R208 ;  /* 0x0000001dcbd07223 */ /* 0x000fc400000101d0 */
[C---:B------:R-:W-:Y:S02]  /*4f40*/  FMUL.FTZ R202, R203.reuse, R202 ;  /* 0x000000cacbca7220 */ /* 0x040fe40000410000 */
[----:B------:R-:W-:Y:S02]  /*4f50*/  FFMA.FTZ R204, R76, R109, R32 ;  /* 0x0000006d4ccc7223 */ /* 0x000fe40000010020 */
[----:B------:R-:W-:Y:S02]  /*4f60*/  FFMA.FTZ R203, -R203, R228, -RZ ;  /* 0x000000e4cbcb7223 */ /* 0x000fe400000109ff */
[----:B------:R-:W-:Y:S01]  /*4f70*/  FADD.FTZ R32, RZ, R17 ;  /* 0x00000011ff207221 */ /* 0x000fe20000010000 */
[----:B------:R-:W-:Y:S05]  /*4f80*/  @P5 BRA `(.L_x_9814) ;  /* 0x000000b000005947 */ /* 0x000fea0003800000 */
[C---:B01234-:R-:W-:Y:S02]  /*4f90*/  FMUL.FTZ R29, R16.reuse, R235 ;  /* 0x000000eb101d7220 */ /* 0x05ffe40000410000 */
[C---:B------:R-:W-:Y:S02]  /*4fa0*/  FMUL.FTZ R17, R16.reuse, R231 ;  /* 0x000000e710117220 */ /* 0x040fe40000410000 */
[----:B------:R-:W-:-:S02]  /*4fb0*/  FMUL.FTZ R215, R16, R233 ;  /* 0x000000e910d77220 */ /* 0x000fc40000410000 */
        /* <DEDUP_REMOVED lines=8> */
.L_x_9814:
[----:B01234-:R-:W-:Y:S05]  /*5040*/  BSYNC B0 ;  /* 0x0000000000007941 */ /* 0x01ffea0003800000 */
.L_x_9813:
[C---:B------:R-:W-:Y:S01]  /*5050*/  FMUL.FTZ R29, R138.reuse, R204 ;  /* 0x000000cc8a1d7220 */ /* 0x040fe20000410000 */
[----:B------:R-:W0:Y:S01]  /*5060*/  SHFL.IDX PT, R235, R16, RZ, 0x1f ;  /* 0x00001fff10eb7589 */ /* 0x000e2200000e0000 */
[-C--:B------:R-:W-:Y:S01]  /*5070*/  FMUL.FTZ R17, R138, R32.reuse ;  /* 0x000000208a117220 */ /* 0x080fe20000410000 */
[----:B------:R-:W-:Y:S01]  /*5080*/  ISETP.NE.AND P0, PT, R102, RZ, PT ;  /* 0x000000ff6600720c */ /* 0x000fe20003f05270 */
[C---:B------:R-:W-:Y:S01]  /*5090*/  FMUL.FTZ R215, R209.reuse, R32 ;  /* 0x00000020d1d77220 */ /* 0x040fe20000410000 */
[----:B------:R-:W-:Y:S01]  /*50a0*/  BSSY B0, `(.L_x_9815) ;  /* 0x0000232000007945 */ /* 0x000fe20003800000 */
[----:B------:R-:W-:Y:S02]  /*50b0*/  FMUL.FTZ R209, R209, R204 ;  /* 0x000000ccd1d17220 */ /* 0x000fe40000410000 */
[C---:B------:R-:W-:Y:S02]  /*50c0*/  FFMA.FTZ R29, R139.reuse, R32, R29 ;  /* 0x000000208b1d7223 */ /* 0x040fe4000001001d */
[----:B------:R-:W-:-:S02]  /*50d0*/  FFMA.FTZ R17, R139, R204, -R17 ;  /* 0x000000cc8b117223 */ /* 0x000fc40000010811 */
[C---:B------:R-:W-:Y:S02]  /*50e0*/  FFMA.FTZ R215, R205.reuse, R204, -R215 ;  /* 0x000000cccdd77223 */ /* 0x040fe400000108d7 */
[----:B------:R-:W-:Y:S02]  /*50f0*/  FFMA.FTZ R209, R205, R32, R209 ;  /* 0x00000020cdd17223 */ /* 0x000fe400000100d1 */
[----:B------:R-:W-:Y:S02]  /*5100*/  FADD.FTZ R29, RZ, R29 ;  /* 0x0000001dff1d7221 */ /* 0x000fe40000010000 */
[----:B------:R-:W-:Y:S02]  /*5110*/  FFMA.FTZ R205, R75, R108, R17 ;  /* 0x0000006c4bcd7223 */ /* 0x000fe40000010011 */
[C---:B------:R-:W-:Y:S02]  /*5120*/  FMUL.FTZ R17, R32.reuse, UR29 ;  /* 0x0000001d20117c20 */ /* 0x040fe40008410000 */
[----:B------:R-:W-:-:S02]  /*5130*/  FMUL.FTZ R229, R32, UR28 ;  /* 0x0000001c20e57c20 */ /* 0x000fc40008410000 */
[C---:B------:R-:W-:Y:S02]  /*5140*/  FFMA.FTZ R209, -R207.reuse, R209, R208 ;  /* 0x000000d1cfd17223 */ /* 0x040fe400000101d0 */
[C---:B------:R-:W-:Y:S02]  /*5150*/  FMUL.FTZ R208, R206.reuse, R29 ;  /* 0x0000001dced07220 */ /* 0x040fe40000410000 */
[----:B------:R-:W-:Y:S02]  /*5160*/  FMUL.FTZ R228, R206, R205 ;  /* 0x000000cdcee47220 */ /* 0x000fe40000410000 */
[----:B------:R-:W-:Y:S02]  /*5170*/  FFMA.FTZ R215, R207, R215, R28 ;  /* 0x000000d7cfd77223 */ /* 0x000fe4000001001c */
[C---:B------:R-:W-:Y:S02]  /*5180*/  FFMA.FTZ R206, R204.reuse, UR28, -R17 ;  /* 0x0000001cccce7c23 */ /* 0x040fe40008010811 */
[----:B------:R-:W-:-:S02]  /*5190*/  FFMA.FTZ R28, R204, UR29, R229 ;  /* 0x0000001dcc1c7c23 */ /* 0x000fc400080100e5 */
[C---:B------:R-:W-:Y:S02]  /*51a0*/  FMUL.FTZ R206, R207.reuse, R206 ;  /* 0x000000cecfce7220 */ /* 0x040fe40000410000 */
[C---:B------:R-:W-:Y:S02]  /*51b0*/  FFMA.FTZ R208, R18.reuse, R205, -R208 ;  /* 0x000000cd12d07223 */ /* 0x040fe400000108d0 */
[----:B------:R-:W-:Y:S02]  /*51c0*/  FFMA.FTZ R207, -R207, R28, -RZ ;  /* 0x0000001ccfcf7223 */ /* 0x000fe400000109ff */
[----:B------:R-:W-:Y:S02]  /*51d0*/  FFMA.FTZ R228, R18, R29, R228 ;  /* 0x0000001d12e47223 */ /* 0x000fe400000100e4 */
[C---:B------:R-:W-:Y:S02]  /*51e0*/  FMUL.FTZ R28, R136.reuse, R205 ;  /* 0x000000cd881c7220 */ /* 0x040fe40000410000 */
[----:B------:R-:W-:-:S02]  /*51f0*/  FMUL.FTZ R18, R136, R29 ;  /* 0x0000001d88127220 */ /* 0x000fc40000410000 */
[C---:B------:R-:W-:Y:S02]  /*5200*/  FFMA.FTZ R230, R210.reuse, R208, R215 ;  /* 0x000000d0d2e67223 */ /* 0x040fe400000100d7 */
[----:B------:R-:W-:Y:S02]  /*5210*/  FMUL.FTZ R208, R29, UR29 ;  /* 0x0000001d1dd07c20 */ /* 0x000fe40008410000 */
[----:B------:R-:W-:Y:S02]  /*5220*/  FFMA.FTZ R28, R137, R29, R28 ;  /* 0x0000001d891c7223 */ /* 0x000fe4000001001c */
[----:B------:R-:W-:Y:S02]  /*5230*/  FMUL.FTZ R232, R29, UR28 ;  /* 0x0000001c1de87c20 */ /* 0x000fe40008410000 */
[----:B------:R-:W-:Y:S02]  /*5240*/  FFMA.FTZ R18, R137, R205, -R18 ;  /* 0x000000cd89127223 */ /* 0x000fe40000010812 */
[----:B------:R-:W-:-:S02]  /*5250*/  FFMA.FTZ R228, -R210, R228, R209 ;  /* 0x000000e4d2e47223 */ /* 0x000fc400000101d1 */
[C---:B------:R-:W-:Y:S02]  /*5260*/  FFMA.FTZ R209, R205.reuse, UR28, -R208 ;  /* 0x0000001ccdd17c23 */ /* 0x040fe400080108d0 */
[----:B------:R-:W-:Y:S02]  /*5270*/  FADD.FTZ R28, RZ, R28 ;  /* 0x0000001cff1c7221 */ /* 0x000fe40000010000 */
[----:B------:R-:W-:Y:S02]  /*5280*/  FFMA.FTZ R17, R205, UR29, R232 ;  /* 0x0000001dcd117c23 */ /* 0x000fe400080100e8 */
[----:B------:R-:W-:Y:S02]  /*5290*/  FFMA.FTZ R208, R74, R111, R18 ;  /* 0x0000006f4ad07223 */ /* 0x000fe40000010012 */
[----:B------:R-:W-:Y:S02]  /*52a0*/  FMUL.FTZ R209, R210, R209 ;  /* 0x000000d1d2d17220 */ /* 0x000fe40000410000 */
[----:B------:R-:W-:-:S02]  /*52b0*/  FMUL.FTZ R215, R19, R28 ;  /* 0x0000001c13d77220 */ /* 0x000fc40000410000 */
[----:B------:R-:W-:Y:S02]  /*52c0*/  FFMA.FTZ R210, -R210, R17, -RZ ;  /* 0x00000011d2d27223 */ /* 0x000fe400000109ff */
[-C--:B------:R-:W-:Y:S02]  /*52d0*/  FMUL.FTZ R19, R19, R208.reuse ;  /* 0x000000d013137220 */ /* 0x080fe40000410000 */
[C---:B------:R-:W-:Y:S02]  /*52e0*/  FMUL.FTZ R18, R134.reuse, R208 ;  /* 0x000000d086127220 */ /* 0x040fe40000410000 */
[-C--:B------:R-:W-:Y:S02]  /*52f0*/  FMUL.FTZ R17, R134, R28.reuse ;  /* 0x0000001c86117220 */ /* 0x080fe40000410000 */
[-C--:B------:R-:W-:Y:S02]  /*5300*/  FFMA.FTZ R19, R211, R28.reuse, R19 ;  /* 0x0000001cd3137223 */ /* 0x080fe40000010013 */
[----:B------:R-:W-:-:S02]  /*5310*/  FFMA.FTZ R18, R135, R28, R18 ;  /* 0x0000001c87127223 */ /* 0x000fc40000010012 */
[-C--:B------:R-:W-:Y:S02]  /*5320*/  FFMA.FTZ R17, R135, R208.reuse, -R17 ;  /* 0x000000d087117223 */ /* 0x080fe40000010811 */
[----:B------:R-:W-:Y:S02]  /*5330*/  FFMA.FTZ R215, R211, R208, -R215 ;  /* 0x000000d0d3d77223 */ /* 0x000fe400000108d7 */
[----:B------:R-:W-:Y:S02]  /*5340*/  FFMA.FTZ R229, -R213, R19, R228 ;  /* 0x00000013d5e57223 */ /* 0x000fe400000101e4 */
[----:B------:R-:W-:Y:S02]  /*5350*/  FADD.FTZ R19, RZ, R18 ;  /* 0x00000012ff137221 */ /* 0x000fe40000010000 */
[----:B------:R-:W-:Y:S02]  /*5360*/  FFMA.FTZ R211, R73, R110, R17 ;  /* 0x0000006e49d37223 */ /* 0x000fe40000010011 */
[----:B------:R-:W-:-:S02]  /*5370*/  FMUL.FTZ R17, R28, UR29 ;  /* 0x0000001d1c117c20 */ /* 0x000fc40008410000 */
[----:B------:R-:W-:Y:S02]  /*5380*/  FMUL.FTZ R231, R28, UR28 ;  /* 0x0000001c1ce77c20 */ /* 0x000fe40008410000 */
[----:B------:R-:W-:Y:S02]  /*5390*/  FFMA.FTZ R215, R213, R215, R230 ;  /* 0x000000d7d5d77223 */ /* 0x000fe400000100e6 */
[C---:B------:R-:W-:Y:S02]  /*53a0*/  FMUL.FTZ R228, R212.reuse, R19 ;  /* 0x00000013d4e47220 */ /* 0x040fe40000410000 */
[----:B------:R-:W-:Y:S02]  /*53b0*/  FMUL.FTZ R230, R212, R211 ;  /* 0x000000d3d4e67220 */ /* 0x000fe40000410000 */
[C---:B------:R-:W-:Y:S02]  /*53c0*/  FFMA.FTZ R212, R208.reuse, UR28, -R17 ;  /* 0x0000001cd0d47c23 */ /* 0x040fe40008010811 */
[----:B------:R-:W-:-:S02]  /*53d0*/  FFMA.FTZ R18, R208, UR29, R231 ;  /* 0x0000001dd0127c23 */ /* 0x000fc400080100e7 */
[C---:B------:R-:W-:Y:S02]  /*53e0*/  FFMA.FTZ R228, R214.reuse, R211, -R228 ;  /* 0x000000d3d6e47223 */ /* 0x040fe400000108e4 */
[----:B------:R-:W-:Y:S02]  /*53f0*/  FFMA.FTZ R230, R214, R19, R230 ;  /* 0x00000013d6e67223 */ /* 0x000fe400000100e6 */
[C---:B------:R-:W-:Y:S02]  /*5400*/  FMUL.FTZ R212, R213.reuse, R212 ;  /* 0x000000d4d5d47220 */ /* 0x040fe40000410000 */
[----:B------:R-:W-:Y:S02]  /*5410*/  FFMA.FTZ R213, -R213, R18, -RZ ;  /* 0x00000012d5d57223 */ /* 0x000fe400000109ff */
[C---:B------:R-:W-:Y:S02]  /*5420*/  FMUL.FTZ R214, R132.reuse, R211 ;  /* 0x000000d384d67220 */ /* 0x040fe40000410000 */
[----:B------:R-:W-:-:S02]  /*5430*/  FMUL.FTZ R18, R132, R19 ;  /* 0x0000001384127220 */ /* 0x000fc40000410000 */
[C---:B------:R-:W-:Y:S02]  /*5440*/  FMUL.FTZ R232, R19.reuse, UR29 ;  /* 0x0000001d13e87c20 */ /* 0x040fe40008410000 */
[----:B------:R-:W-:Y:S02]  /*5450*/  FMUL.FTZ R234, R19, UR28 ;  /* 0x0000001c13ea7c20 */ /* 0x000fe40008410000 */
[C---:B------:R-:W-:Y:S02]  /*5460*/  FFMA.FTZ R17, R133.reuse, R19, R214 ;  /* 0x0000001385117223 */ /* 0x040fe400000100d6 */
[----:B------:R-:W-:Y:S02]  /*5470*/  FFMA.FTZ R214, R133, R211, -R18 ;  /* 0x000000d385d67223 */ /* 0x000fe40000010812 */
[C---:B------:R-:W-:Y:S02]  /*5480*/  FFMA.FTZ R228, R216.reuse, R228, R215 ;  /* 0x000000e4d8e47223 */ /* 0x040fe400000100d7 */
[----:B------:R-:W-:-:S02]  /*5490*/  FFMA.FTZ R230, -R216, R230, R229 ;  /* 0x000000e6d8e67223 */ /* 0x000fc400000101e5 */
[C---:B------:R-:W-:Y:S02]  /*54a0*/  FFMA.FTZ R215, R211.reuse, UR28, -R232 ;  /* 0x0000001cd3d77c23 */ /* 0x040fe400080108e8 */
[----:B------:R-:W-:Y:S02]  /*54b0*/  FFMA.FTZ R229, R211, UR29, R234 ;  /* 0x0000001dd3e57c23 */ /* 0x000fe400080100ea */
[----:B------:R-:W-:Y:S02]  /*54c0*/  FADD.FTZ R18, RZ, R17 ;  /* 0x00000011ff127221 */ /* 0x000fe40000010000 */
[----:B------:R-:W-:Y:S02]  /*54d0*/  FFMA.FTZ R214, R72, R113, R214 ;  /* 0x0000007148d67223 */ /* 0x000fe400000100d6 */
[C---:B------:R-:W-:Y:S02]  /*54e0*/  FMUL.FTZ R215, R216.reuse, R215 ;  /* 0x000000d7d8d77220 */ /* 0x040fe40000410000 */
[----:B------:R-:W-:-:S02]  /*54f0*/  FFMA.FTZ R216, -R216, R229, -RZ ;  /* 0x000000e5d8d87223 */ /* 0x000fc400000109ff */
[C---:B------:R-:W-:Y:S02]  /*5500*/  FMUL.FTZ R229, R223.reuse, R18 ;  /* 0x00000012dfe57220 */ /* 0x040fe40000410000 */
[-C--:B------:R-:W-:Y:S02]  /*5510*/  FMUL.FTZ R231, R223, R214.reuse ;  /* 0x000000d6dfe77220 */ /* 0x080fe40000410000 */
[C---:B------:R-:W-:Y:S02]  /*5520*/  FMUL.FTZ R223, R130.reuse, R214 ;  /* 0x000000d682df7220 */ /* 0x040fe40000410000 */
[----:B------:R-:W-:Y:S02]  /*5530*/  FMUL.FTZ R17, R130, R18 ;  /* 0x0000001282117220 */ /* 0x000fe40000410000 */
[C---:B------:R-:W-:Y:S02]  /*5540*/  FFMA.FTZ R229, R217.reuse, R214, -R229 ;  /* 0x000000d6d9e57223 */ /* 0x040fe400000108e5 */
[----:B------:R-:W-:-:S02]  /*5550*/  FFMA.FTZ R231, R217, R18, R231 ;  /* 0x00000012d9e77223 */ /* 0x000fc400000100e7 */
[C---:B------:R-:W-:Y:S02]  /*5560*/  FFMA.FTZ R223, R131.reuse, R18, R223 ;  /* 0x0000001283df7223 */ /* 0x040fe400000100df */
[----:B------:R-:W-:Y:S02]  /*5570*/  FFMA.FTZ R217, R131, R214, -R17 ;  /* 0x000000d683d97223 */ /* 0x000fe40000010811 */
[----:B------:R-:W-:Y:S02]  /*5580*/  FADD.FTZ R17, RZ, R223 ;  /* 0x000000dfff117221 */ /* 0x000fe40000010000 */
[----:B------:R-:W-:Y:S02]  /*5590*/  FFMA.FTZ R217, R71, R112, R217 ;  /* 0x0000007047d97223 */ /* 0x000fe400000100d9 */
[----:B------:R-:W-:Y:S02]  /*55a0*/  FFMA.FTZ R231, -R219, R231, R230 ;  /* 0x000000e7dbe77223 */ /* 0x000fe400000101e6 */
[----:B------:R-:W-:-:S02]  /*55b0*/  FMUL.FTZ R223, R18, UR29 ;  /* 0x0000001d12df7c20 */ /* 0x000fc40008410000 */
[----:B------:R-:W-:Y:S02]  /*55c0*/  FMUL.FTZ R233, R18, UR28 ;  /* 0x0000001c12e97c20 */ /* 0x000fe40008410000 */
[C---:B------:R-:W-:Y:S02]  /*55d0*/  FMUL.FTZ R230, R220.reuse, R17 ;  /* 0x00000011dce67220 */ /* 0x040fe40000410000 */
[----:B------:R-:W-:Y:S02]  /*55e0*/  FMUL.FTZ R232, R220, R217 ;  /* 0x000000d9dce87220 */ /* 0x000fe40000410000 */
[----:B------:R-:W-:Y:S02]  /*55f0*/  FFMA.FTZ R229, R219, R229, R228 ;  /* 0x000000e5dbe57223 */ /* 0x000fe400000100e4 */
[C---:B------:R-:W-:Y:S02]  /*5600*/  FFMA.FTZ R220, R214.reuse, UR28, -R223 ;  /* 0x0000001cd6dc7c23 */ /* 0x040fe400080108df */
[----:B------:R-:W-:-:S02]  /*5610*/  FFMA.FTZ R228, R214, UR29, R233 ;  /* 0x0000001dd6e47c23 */ /* 0x000fc400080100e9 */
[C---:B------:R-:W-:Y:S01]  /*5620*/  FFMA.FTZ R230, R218.reuse, R217, -R230 ;  /* 0x000000d9dae67223 */ /* 0x040fe200000108e6 */
[----:B------:R-:W1:Y:S01]  /*5630*/  SHFL.IDX PT, R233, R226, RZ, 0x1f ;  /* 0x00001fffe2e97589 */ /* 0x000e6200000e0000 */
[----:B------:R-:W-:Y:S02]  /*5640*/  FFMA.FTZ R232, R218, R17, R232 ;  /* 0x00000011dae87223 */ /* 0x000fe400000100e8 */
[C---:B------:R-:W-:Y:S02]  /*5650*/  FMUL.FTZ R218, R219.reuse, R220 ;  /* 0x000000dcdbda7220 */ /* 0x040fe40000410000 */
[----:B------:R-:W-:Y:S02]  /*5660*/  FFMA.FTZ R219, -R219, R228, -RZ ;  /* 0x000000e4dbdb7223 */ /* 0x000fe400000109ff */
[C---:B------:R-:W-:Y:S01]  /*5670*/  FFMA.FTZ R239, R222.reuse, R230, R229 ;  /* 0x000000e6deef7223 */ /* 0x040fe200000100e5 */
[----:B------:R2:W-:Y:S01]  /*5680*/  SHFL.DOWN PT, R228, R16, 0x1, 0x1f ;  /* 0x08201f0010e47f89 */ /* 0x0005e200000e0000 */
[----:B------:R-:W-:-:S02]  /*5690*/  FFMA.FTZ R237, -R222, R232, R231 ;  /* 0x000000e8deed7223 */ /* 0x000fc400000101e7 */
[C---:B------:R-:W-:Y:S01]  /*56a0*/  FMUL.FTZ R232, R128.reuse, R217 ;  /* 0x000000d980e87220 */ /* 0x040fe20000410000 */
[----:B------:R1:W3:Y:S01]  /*56b0*/  SHFL.IDX PT, R229, R14, RZ, 0x1f ;  /* 0x00001fff0ee57589 */ /* 0x0002e200000e0000 */
[-C--:B------:R-:W-:Y:S02]  /*56c0*/  FMUL.FTZ R220, R128, R17.reuse ;  /* 0x0000001180dc7220 */ /* 0x080fe40000410000 */
[C---:B------:R-:W-:Y:S01]  /*56d0*/  FFMA.FTZ R232, R129.reuse, R17, R232 ;  /* 0x0000001181e87223 */ /* 0x040fe200000100e8 */
[----:B------:R-:W-:Y:S01]  /*56e0*/  SHFL.DOWN PT, R231, R226, 0x1, 0x1f ;  /* 0x08201f00e2e77f89 */ /* 0x000fe200000e0000 */
[----:B------:R-:W-:Y:S02]  /*56f0*/  FFMA.FTZ R223, R129, R217, -R220 ;  /* 0x000000d981df7223 */ /* 0x000fe400000108dc */
[----:B--2---:R-:W-:Y:S01]  /*5700*/  FADD.FTZ R16, RZ, R232 ;  /* 0x000000e8ff107221 */ /* 0x004fe20000010000 */
[----:B------:R2:W4:Y:S01]  /*5710*/  SHFL.IDX PT, R230, R15, RZ, 0x1f ;  /* 0x00001fff0fe67589 */ /* 0x00052200000e0000 */
[----:B------:R-:W-:-:S02]  /*5720*/  FFMA.FTZ R223, R70, R115, R223 ;  /* 0x0000007346df7223 */ /* 0x000fc400000100df */
[-C--:B------:R-:W-:Y:S01]  /*5730*/  FMUL.FTZ R232, R221, R16.reuse ;  /* 0x00000010dde87220 */ /* 0x080fe20000410000 */
[----:B------:R-:W5:Y:S01]  /*5740*/  SHFL.DOWN PT, R226, R227, 0x1, 0x1f ;  /* 0x08201f00e3e27f89 */ /* 0x000f6200000e0000 */
[----:B------:R-:W-:Y:S02]  /*5750*/  FMUL.FTZ R236, R17, UR28 ;  /* 0x0000001c11ec7c20 */ /* 0x000fe40008410000 */
[-C--:B------:R-:W-:Y:S02]  /*5760*/  FMUL.FTZ R221, R221, R223.reuse ;  /* 0x000000dfdddd7220 */ /* 0x080fe40000410000 */
[----:B------:R-:W-:Y:S02]  /*5770*/  FFMA.FTZ R243, R217, UR29, R236 ;  /* 0x0000001dd9f37c23 */ /* 0x000fe400080100ec */
[C---:B------:R-:W-:Y:S02]  /*5780*/  FFMA.FTZ R232, R174.reuse, R223, -R232 ;  /* 0x000000dfaee87223 */ /* 0x040fe400000108e8 */
[----:B------:R-:W-:-:S02]  /*5790*/  FFMA.FTZ R221, R174, R16, R221 ;  /* 0x00000010aedd7223 */ /* 0x000fc400000100dd */
[----:B------:R-:W-:Y:S02]  /*57a0*/  FMUL.FTZ R234, R17, UR29 ;  /* 0x0000001d11ea7c20 */ /* 0x000fe40008410000 */
[CC--:B0-----:R-:W-:Y:S02]  /*57b0*/  FMUL.FTZ R174, R235.reuse, R15.reuse ;  /* 0x0000000febae7220 */ /* 0x0c1fe40000410000 */
[-C--:B------:R-:W-:Y:S02]  /*57c0*/  FMUL.FTZ R236, R235, R14.reuse ;  /* 0x0000000eebec7220 */ /* 0x080fe40000410000 */
[----:B------:R-:W-:Y:S02]  /*57d0*/  FFMA.FTZ R241, R217, UR28, -R234 ;  /* 0x0000001cd9f17c23 */ /* 0x000fe400080108ea */
[C---:B-1----:R-:W-:Y:S02]  /*57e0*/  FFMA.FTZ R14, R233.reuse, R14, -R174 ;  /* 0x0000000ee90e7223 */ /* 0x042fe400000108ae */
[----:B--2---:R-:W-:-:S02]  /*57f0*/  FFMA.FTZ R15, R233, R15, R236 ;  /* 0x0000000fe90f7223 */ /* 0x004fc400000100ec */
[----:B------:R-:W-:Y:S02]  /*5800*/  FFMA.FTZ R234, -R176, R221, R237 ;  /* 0x000000ddb0ea7223 */ /* 0x000fe400000101ed */
[C---:B------:R-:W-:Y:S02]  /*5810*/  FMUL.FTZ R174, R235.reuse, R13 ;  /* 0x0000000debae7220 */ /* 0x040fe40000410000 */
[-C--:B------:R-:W-:Y:S02]  /*5820*/  FMUL.FTZ R236, R235, R12.reuse ;  /* 0x0000000cebec7220 */ /* 0x080fe40000410000 */
[----:B---3--:R-:W-:Y:S02]  /*5830*/  @P1 FMUL.FTZ R221, R228, R229 ;  /* 0x000000e5e4dd1220 */ /* 0x008fe40000410000 */
[C---:B------:R-:W-:Y:S02]  /*5840*/  FFMA.FTZ R12, R233.reuse, R12, -R174 ;  /* 0x0000000ce90c7223 */ /* 0x040fe400000108ae */
[----:B------:R-:W-:-:S02]  /*5850*/  FFMA.FTZ R13, R233, R13, R236 ;  /* 0x0000000de90d7223 */ /* 0x000fc400000100ec */
[----:B----4-:R-:W-:Y:S02]  /*5860*/  @P1 FFMA.FTZ R233, R231, R230, R221 ;  /* 0x000000e6e7e91223 */ /* 0x010fe400000100dd */
[CC--:B------:R-:W-:Y:S02]  /*5870*/  FMUL.FTZ R221, R126.reuse, R223.reuse ;  /* 0x000000df7edd7220 */ /* 0x0c0fe40000410000 */
[----:B------:R-:W-:Y:S02]  /*5880*/  FMUL.FTZ R174, R126, R16 ;  /* 0x000000107eae7220 */ /* 0x000fe40000410000 */
[----:B------:R-:W-:Y:S02]  /*5890*/  @P1 FMUL.FTZ R238, R228, R230 ;  /* 0x000000e6e4ee1220 */ /* 0x000fe40000410000 */
[----:B-----5:R-:W-:Y:S02]  /*58a0*/  @P1 FADD.FTZ R230, R226, R233 ;  /* 0x000000e9e2e61221 */ /* 0x020fe40000010000 */
[C---:B------:R-:W-:Y:S01]  /*58b0*/  FFMA.FTZ R226, R127.reuse, R16, R221 ;  /* 0x000000107fe27223 */ /* 0x040fe200000100dd */
[----:B------:R-:W0:Y:S01]  /*58c0*/  SHFL.DOWN PT, R233, R225, 0x1, 0x1f ;  /* 0x08201f00e1e97f89 */ /* 0x000e2200000e0000 */
[----:B------:R-:W-:-:S02]  /*58d0*/  FFMA.FTZ R221, R127, R223, -R174 ;  /* 0x000000df7fdd7223 */ /* 0x000fc400000108ae */
[C---:B------:R-:W-:Y:S02]  /*58e0*/  FMUL.FTZ R236, R16.reuse, UR28 ;  /* 0x0000001c10ec7c20 */ /* 0x040fe40008410000 */
[----:B------:R-:W-:Y:S02]  /*58f0*/  FADD.FTZ R174, RZ, R226 ;  /* 0x000000e2ffae7221 */ /* 0x000fe40000010000 */
[----:B------:R-:W-:Y:S02]  /*5900*/  FFMA.FTZ R221, R69, R114, R221 ;  /* 0x0000007245dd7223 */ /* 0x000fe400000100dd */
[----:B------:R-:W-:Y:S02]  /*5910*/  FMUL.FTZ R228, R16, UR29 ;  /* 0x0000001d10e47c20 */ /* 0x000fe40008410000 */
[----:B------:R-:W-:Y:S02]  /*5920*/  FFMA.FTZ R237, R223, UR29, R236 ;  /* 0x0000001ddfed7c23 */ /* 0x000fe400080100ec */
[----:B------:R-:W-:-:S02]  /*5930*/  FMUL.FTZ R236, R224, R174 ;  /* 0x000000aee0ec7220 */ /* 0x000fc40000410000 */
[----:B------:R-:W-:Y:S02]  /*5940*/  FMUL.FTZ R224, R224, R221 ;  /* 0x000000dde0e07220 */ /* 0x000fe40000410000 */
[----:B------:R-:W-:Y:S02]  /*5950*/  FFMA.FTZ R235, R223, UR28, -R228 ;  /* 0x0000001cdfeb7c23 */ /* 0x000fe400080108e4 */
[C---:B------:R-:W-:Y:S02]  /*5960*/  FFMA.FTZ R228, -R176.reuse, R237, -RZ ;  /* 0x000000edb0e47223 */ /* 0x040fe400000109ff */
[C---:B------:R-:W-:Y:S02]  /*5970*/  FFMA.FTZ R236, R175.reuse, R221, -R236 ;  /* 0x000000ddafec7223 */ /* 0x040fe400000108ec */
[----:B------:R-:W-:Y:S02]  /*5980*/  FFMA.FTZ R237, R175, R174, R224 ;  /* 0x000000aeafed7223 */ /* 0x000fe400000100e0 */
[----:B------:R-:W-:-:S02]  /*5990*/  FFMA.FTZ R232, R176, R232, R239 ;  /* 0x000000e8b0e87223 */ /* 0x000fc400000100ef */
[----:B------:R-:W-:Y:S02]  /*59a0*/  FMUL.FTZ R226, R176, R235 ;  /* 0x000000ebb0e27220 */ /* 0x000fe40000410000 */
[CC--:B------:R-:W-:Y:S01]  /*59b0*/  FMUL.FTZ R175, R124.reuse, R221.reuse ;  /* 0x000000dd7caf7220 */ /* 0x0c0fe20000410000 */
[----:B------:R1:W2:Y:S01]  /*59c0*/  SHFL.IDX PT, R235, R225, RZ, 0x1f ;  /* 0x00001fffe1eb7589 */ /* 0x0002a200000e0000 */
[-C--:B------:R-:W-:Y:S02]  /*59d0*/  FMUL.FTZ R176, R124, R174.reuse ;  /* 0x000000ae7cb07220 */ /* 0x080fe40000410000 */
[C---:B------:R-:W-:Y:S02]  /*59e0*/  FFMA.FTZ R175, R125.reuse, R174, R175 ;  /* 0x000000ae7daf7223 */ /* 0x040fe400000100af */
[----:B------:R-:W-:Y:S02]  /*59f0*/  FFMA.FTZ R224, R125, R221, -R176 ;  /* 0x000000dd7de07223 */ /* 0x000fe400000108b0 */
[----:B------:R-:W-:-:S02]  /*5a00*/  FADD.FTZ R176, RZ, R175 ;  /* 0x000000afffb07221 */ /* 0x000fc40000010000 */
[----:B------:R-:W-:Y:S02]  /*5a10*/  FFMA.FTZ R224, R68, R117, R224 ;  /* 0x0000007544e07223 */ /* 0x000fe400000100e0 */
[----:B------:R-:W-:Y:S02]  /*5a20*/  @P1 FFMA.FTZ R238, R231, R229, -R238 ;  /* 0x000000e5e7ee1223 */ /* 0x000fe400000108ee */
[C---:B------:R-:W-:Y:S02]  /*5a30*/  FMUL.FTZ R175, R122.reuse, R176 ;  /* 0x000000b07aaf7220 */ /* 0x040fe40000410000 */
[-C--:B------:R-:W-:Y:S02]  /*5a40*/  FMUL.FTZ R231, R122, R224.reuse ;  /* 0x000000e07ae77220 */ /* 0x080fe40000410000 */
[C---:B------:R-:W-:Y:S02]  /*5a50*/  FFMA.FTZ R175, R123.reuse, R224, -R175 ;  /* 0x000000e07baf7223 */ /* 0x040fe400000108af */
[----:B------:R-:W-:-:S02]  /*5a60*/  FFMA.FTZ R231, R123, R176, R231 ;  /* 0x000000b07be77223 */ /* 0x000fc400000100e7 */
[----:B0-----:R-:W-:Y:S02]  /*5a70*/  @P1 FADD.FTZ R229, R233, R238 ;  /* 0x000000eee9e51221 */ /* 0x001fe40000010000 */
[-C--:B------:R-:W-:Y:S02]  /*5a80*/  FMUL.FTZ R233, R230, -R3.reuse ;  /* 0x80000003e6e97220 */ /* 0x080fe40000410000 */
[----:B-1----:R-:W-:Y:S02]  /*5a90*/  FFMA.FTZ R225, R67, R116, R175 ;  /* 0x0000007443e17223 */ /* 0x002fe400000100af */
[----:B------:R-:W-:Y:S02]  /*5aa0*/  FADD.FTZ R175, RZ, R231 ;  /* 0x000000e7ffaf7221 */ /* 0x000fe40000010000 */
[----:B------:R-:W-:Y:S02]  /*5ab0*/  FFMA.FTZ R232, R25, R236, R232 ;  /* 0x000000ec19e87223 */ /* 0x000fe400000100e8 */
[C---:B------:R-:W-:Y:S01]  /*5ac0*/  FMUL.FTZ R3, R229.reuse, -R3 ;  /* 0x80000003e5037220 */ /* 0x040fe20000410000 */
[----:B------:R0:W1:Y:S01]  /*5ad0*/  SHFL.IDX PT, R236, R227, RZ, 0x1f ;  /* 0x00001fffe3ec7589 */ /* 0x00006200000e0000 */
[----:B------:R-:W-:-:S02]  /*5ae0*/  FFMA.FTZ R238, R229, R2, -R233 ;  /* 0x00000002e5ee7223 */ /* 0x000fc400000108e9 */
[----:B------:R-:W-:Y:S02]  /*5af0*/  FMUL.FTZ R229, R118, R225 ;  /* 0x000000e176e57220 */ /* 0x000fe40000410000 */
[----:B------:R-:W-:Y:S02]  /*5b00*/  FFMA.FTZ R230, R230, R2, R3 ;  /* 0x00000002e6e67223 */ /* 0x000fe40000010003 */
[-C--:B------:R-:W-:Y:S02]  /*5b10*/  FFMA.FTZ R2, R120, R175.reuse, R229 ;  /* 0x000000af78027223 */ /* 0x080fe400000100e5 */
[----:B0-----:R-:W-:Y:S02]  /*5b20*/  FMUL.FTZ R227, R118, R175 ;  /* 0x000000af76e37220 */ /* 0x001fe40000410000 */
[----:B------:R-:W-:Y:S02]  /*5b30*/  FADD.FTZ R3, R179, R238 ;  /* 0x000000eeb3037221 */ /* 0x000fe40000010000 */
[----:B------:R-:W-:-:S02]  /*5b40*/  FFMA.FTZ R229, R120, R225, -R227 ;  /* 0x000000e178e57223 */ /* 0x000fc400000108e3 */
[----:B------:R-:W-:Y:S02]  /*5b50*/  FADD.FTZ R227, -R167, R230 ;  /* 0x000000e6a7e37221 */ /* 0x000fe40000010100 */
[----:B------:R-:W-:Y:S02]  /*5b60*/  FADD.FTZ R167, RZ, R2 ;  /* 0x00000002ffa77221 */ /* 0x000fe40000010000 */
[----:B------:R-:W-:Y:S02]  /*5b70*/  FFMA.FTZ R229, R66, R119, R229 ;  /* 0x0000007742e57223 */ /* 0x000fe400000100e5 */
[C---:B------:R-:W-:Y:S02]  /*5b80*/  FMUL.FTZ R179, R148.reuse, -R227 ;  /* 0x800000e394b37220 */ /* 0x040fe40000410000 */
[C---:B------:R-:W-:Y:S02]  /*5b90*/  FMUL.FTZ R2, R148.reuse, R167 ;  /* 0x000000a794027220 */ /* 0x040fe40000410000 */
[----:B------:R-:W-:-:S02]  /*5ba0*/  FMUL.FTZ R230, R148, R229 ;  /* 0x000000e594e67220 */ /* 0x000fc40000410000 */
[-C--:B------:R-:W-:Y:S02]  /*5bb0*/  FMUL.FTZ R231, R148, -R3.reuse ;  /* 0x8000000394e77220 */ /* 0x080fe40000410000 */
[C---:B------:R-:W-:Y:S02]  /*5bc0*/  FFMA.FTZ R179, R150.reuse, R3, -R179 ;  /* 0x0000000396b37223 */ /* 0x040fe400000108b3 */
[C---:B------:R-:W-:Y:S02]  /*5bd0*/  FFMA.FTZ R148, R150.reuse, R229, -R2 ;  /* 0x000000e596947223 */ /* 0x040fe40000010802 */
[C---:B------:R-:W-:Y:S02]  /*5be0*/  FFMA.FTZ R230, R150.reuse, R167, R230 ;  /* 0x000000a796e67223 */ /* 0x040fe400000100e6 */
        /* <DEDUP_REMOVED lines=9> */
[C---:B------:R-:W-:Y:S02]  /*5c80*/  FMUL.FTZ R120, R155.reuse, R176 ;  /* 0x000000b09b787220 */ /* 0x040fe40000410000 */
[----:B------:R-:W-:Y:S02]  /*5c90*/  FMUL.FTZ R155, R155, R224 ;  /* 0x000000e09b9b7220 */ /* 0x000fe40000410000 */
[C---:B------:R-:W-:Y:S02]  /*5ca0*/  FMUL.FTZ R118, R122.reuse, -R160 ;  /* 0x800000a07a767220 */ /* 0x040fe40000410000 */
[----:B------:R-:W-:Y:S02]  /*5cb0*/  FMUL.FTZ R122, R122, -R161 ;  /* 0x800000a17a7a7220 */ /* 0x000fe40000410000 */
[----:B------:R-:W-:-:S02]  /*5cc0*/  FFMA.FTZ R120, R27, R224, -R120 ;  /* 0x000000e01b787223 */ /* 0x000fc40000010878 */
[----:B------:R-:W-:Y:S02]  /*5cd0*/  FFMA.FTZ R155, R27, R176, R155 ;  /* 0x000000b01b9b7223 */ /* 0x000fe4000001009b */
[C---:B------:R-:W-:Y:S02]  /*5ce0*/  FFMA.FTZ R118, R123.reuse, R161, -R118 ;  /* 0x000000a17b767223 */ /* 0x040fe40000010876 */
[----:B------:R-:W-:Y:S02]  /*5cf0*/  FFMA.FTZ R27, R123, R160, R122 ;  /* 0x000000a07b1b7223 */ /* 0x000fe4000001007a */
[----:B------:R-:W-:Y:S02]  /*5d00*/  FADD.FTZ R157, R157, R118 ;  /* 0x000000769d9d7221 */ /* 0x000fe40000010000 */
[----:B------:R-:W-:Y:S02]  /*5d10*/  FADD.FTZ R27, -R158, R27 ;  /* 0x0000001b9e1b7221 */ /* 0x000fe40000010100 */
[----:B------:R-:W-:-:S02]  /*5d20*/  FMUL.FTZ R123, R176, UR29 ;  /* 0x0000001db07b7c20 */ /* 0x000fc40008410000 */
[----:B------:R-:W-:Y:S02]  /*5d30*/  FMUL.FTZ R118, R124, -R157 ;  /* 0x8000009d7c767220 */ /* 0x000fe40000410000 */
[----:B------:R-:W-:Y:S02]  /*5d40*/  FMUL.FTZ R233, R176, UR28 ;  /* 0x0000001cb0e97c20 */ /* 0x000fe40008410000 */
[----:B------:R-:W-:Y:S02]  /*5d50*/  FMUL.FTZ R124, R124, -R27 ;  /* 0x8000001b7c7c7220 */ /* 0x000fe40000410000 */
[----:B------:R-:W-:Y:S02]  /*5d60*/  FFMA.FTZ R231, R159, R120, R232 ;  /* 0x000000789fe77223 */ /* 0x000fe400000100e8 */
[----:B------:R-:W-:Y:S02]  /*5d70*/  FFMA.FTZ R234, -R25, R237, R234 ;  /* 0x000000ed19ea7223 */ /* 0x000fe400000101ea */
[----:B------:R-:W-:-:S02]  /*5d80*/  FFMA.FTZ R120, R224, UR28, -R123 ;  /* 0x0000001ce0787c23 */ /* 0x000fc4000801087b */
[C---:B------:R-:W-:Y:S02]  /*5d90*/  FFMA.FTZ R118, R125.reuse, R27, R118 ;  /* 0x0000001b7d767223 */ /* 0x040fe40000010076 */
[----:B------:R-:W-:Y:S02]  /*5da0*/  FFMA.FTZ R122, R224, UR29, R233 ;  /* 0x0000001de07a7c23 */ /* 0x000fe400080100e9 */
[----:B------:R-:W-:Y:S02]  /*5db0*/  FFMA.FTZ R125, R125, R157, -R124 ;  /* 0x0000009d7d7d7223 */ /* 0x000fe4000001087c */
[C---:B------:R-:W-:Y:S02]  /*5dc0*/  FFMA.FTZ R155, -R159.reuse, R155, R234 ;  /* 0x0000009b9f9b7223 */ /* 0x040fe400000101ea */
[----:B------:R-:W-:Y:S02]  /*5dd0*/  FMUL.FTZ R120, R159, R120 ;  /* 0x000000789f787220 */ /* 0x000fe40000410000 */
[----:B------:R-:W-:-:S02]  /*5de0*/  FADD.FTZ R118, -R23, R118 ;  /* 0x0000007617767221 */ /* 0x000fc40000010100 */
[----:B------:R-:W-:Y:S02]  /*5df0*/  FFMA.FTZ R159, -R159, R122, -RZ ;  /* 0x0000007a9f9f7223 */ /* 0x000fe400000109ff */
        /* <DEDUP_REMOVED lines=15> */
[----:B------:R-:W-:Y:S02]  /*5ef0*/  FMUL.FTZ R126, R175, UR29 ;  /* 0x0000001daf7e7c20 */ /* 0x000fe40008410000 */
[----:B------:R-:W-:-:S02]  /*5f00*/  FADD.FTZ R20, -R20, R23 ;  /* 0x0000001714147221 */ /* 0x000fc40000010100 */
[----:B------:R-:W-:Y:S02]  /*5f10*/  FADD.FTZ R21, R21, R128 ;  /* 0x0000008015157221 */ /* 0x000fe40000010000 */
[----:B------:R-:W-:Y:S02]  /*5f20*/  FFMA.FTZ R125, R225, UR28, -R126 ;  /* 0x0000001ce17d7c23 */ /* 0x000fe4000801087e */
[----:B------:R-:W-:Y:S02]  /*5f30*/  FMUL.FTZ R23, R152, R167 ;  /* 0x000000a798177220 */ /* 0x000fe40000410000 */
[C---:B------:R-:W-:Y:S02]  /*5f40*/  FMUL.FTZ R24, R130.reuse, -R20 ;  /* 0x8000001482187220 */ /* 0x040fe40000410000 */
[----:B------:R-:W-:Y:S02]  /*5f50*/  FMUL.FTZ R130, R130, -R21 ;  /* 0x8000001582827220 */ /* 0x000fe40000410000 */
[----:B------:R-:W-:-:S02]  /*5f60*/  FMUL.FTZ R126, R162, R125 ;  /* 0x0000007da27e7220 */ /* 0x000fc40000410000 */
[----:B------:R-:W-:Y:S02]  /*5f70*/  FFMA.FTZ R125, R30, R229, -R23 ;  /* 0x000000e51e7d7223 */ /* 0x000fe40000010817 */
[C---:B------:R-:W-:Y:S02]  /*5f80*/  FFMA.FTZ R23, R131.reuse, R21, -R24 ;  /* 0x0000001583177223 */ /* 0x040fe40000010818 */
[----:B------:R-:W-:Y:S02]  /*5f90*/  FFMA.FTZ R130, R131, R20, R130 ;  /* 0x0000001483827223 */ /* 0x000fe40000010082 */
[----:B------:R-:W-:Y:S02]  /*5fa0*/  FMUL.FTZ R152, R152, R229 ;  /* 0x000000e598987220 */ /* 0x000fe40000410000 */
[----:B------:R-:W-:Y:S02]  /*5fb0*/  FADD.FTZ R170, R170, R23 ;  /* 0x00000017aaaa7221 */ /* 0x000fe40000010000 */
[----:B------:R-:W-:-:S02]  /*5fc0*/  FADD.FTZ R171, -R171, R130 ;  /* 0x00000082abab7221 */ /* 0x000fc40000010100 */
[----:B------:R-:W-:Y:S02]  /*5fd0*/  FFMA.FTZ R122, R162, R122, R231 ;  /* 0x0000007aa27a7223 */ /* 0x000fe400000100e7 */
[----:B------:R-:W-:Y:S02]  /*5fe0*/  FFMA.FTZ R152, R30, R167, R152 ;  /* 0x000000a71e987223 */ /* 0x000fe40000010098 */
[C---:B------:R-:W-:Y:S02]  /*5ff0*/  FMUL.FTZ R30, R132.reuse, -R170 ;  /* 0x800000aa841e7220 */ /* 0x040fe40000410000 */
[----:B------:R-:W-:Y:S02]  /*6000*/  FMUL.FTZ R132, R132, -R171 ;  /* 0x800000ab84847220 */ /* 0x000fe40000410000 */
[----:B------:R-:W-:Y:S02]  /*6010*/  FMUL.FTZ R150, R175, UR28 ;  /* 0x0000001caf967c20 */ /* 0x000fe40008410000 */
[----:B------:R-:W-:-:S02]  /*6020*/  FFMA.FTZ R24, R151, R125, R122 ;  /* 0x0000007d97187223 */ /* 0x000fc4000001007a */
[----:B------:R-:W-:Y:S02]  /*6030*/  FMUL.FTZ R122, R167, UR29 ;  /* 0x0000001da77a7c20 */ /* 0x000fe40008410000 */
[C---:B------:R-:W-:Y:S02]  /*6040*/  FFMA.FTZ R30, R133.reuse, R171, R30 ;  /* 0x000000ab851e7223 */ /* 0x040fe4000001001e */
[----:B------:R-:W-:Y:S02]  /*6050*/  FFMA.FTZ R133, R133, R170, -R132 ;  /* 0x000000aa85857223 */ /* 0x000fe40000010884 */
[----:B------:R-:W-:Y:S02]  /*6060*/  FFMA.FTZ R127, R225, UR29, R150 ;  /* 0x0000001de17f7c23 */ /* 0x000fe40008010096 */
[----:B------:R-:W-:Y:S02]  /*6070*/  FMUL.FTZ R128, R167, UR28 ;  /* 0x0000001ca7807c20 */ /* 0x000fe40008410000 */
[----:B------:R-:W-:-:S02]  /*6080*/  FFMA.FTZ R122, R229, UR28, -R122 ;  /* 0x0000001ce57a7c23 */ /* 0x000fc4000801087a */
[----:B------:R-:W-:Y:S02]  /*6090*/  FADD.FTZ R30, -R173, R30 ;  /* 0x0000001ead1e7221 */ /* 0x000fe40000010100 */
[----:B------:R-:W-:Y:S02]  /*60a0*/  FFMA.FTZ R124, -R162, R163, R155 ;  /* 0x000000a3a27c7223 */ /* 0x000fe4000001019b */
[----:B------:R-:W-:Y:S02]  /*60b0*/  FADD.FTZ R172, R172, R133 ;  /* 0x00000085acac7221 */ /* 0x000fe40000010000 */
[----:B------:R-:W-:Y:S02]  /*60c0*/  FFMA.FTZ R162, -R162, R127, -RZ ;  /* 0x0000007fa2a27223 */ /* 0x000fe400000109ff */
[----:B------:R-:W-:Y:S02]  /*60d0*/  FFMA.FTZ R128, R229, UR29, R128 ;  /* 0x0000001de5807c23 */ /* 0x000fe40008010080 */
[----:B------:R-:W-:-:S02]  /*60e0*/  FMUL.FTZ R127, R151, R122 ;  /* 0x0000007a977f7220 */ /* 0x000fc40000410000 */
[----:B------:R-:W-:Y:S02]  /*60f0*/  FADD.FTZ R23, RZ, R230 ;  /* 0x000000e6ff177221 */ /* 0x000fe40000010000 */
[----:B------:R-:W-:Y:S02]  /*6100*/  FFMA.FTZ R125, R64, R121, R148 ;  /* 0x00000079407d7223 */ /* 0x000fe40000010094 */
[C---:B------:R-:W-:Y:S02]  /*6110*/  FMUL.FTZ R122, R134.reuse, -R30 ;  /* 0x8000001e867a7220 */ /* 0x040fe40000410000 */
[C---:B------:R-:W-:Y:S02]  /*6120*/  FFMA.FTZ R124, -R151.reuse, R152, R124 ;  /* 0x00000098977c7223 */ /* 0x040fe4000001017c */
[----:B------:R-:W-:Y:S02]  /*6130*/  FMUL.FTZ R134, R134, -R172 ;  /* 0x800000ac86867220 */ /* 0x000fe40000410000 */
[----:B------:R-:W-:-:S02]  /*6140*/  FFMA.FTZ R151, -R151, R128, -RZ ;  /* 0x0000008097977223 */ /* 0x000fc400000109ff */
[C---:B------:R-:W-:Y:S02]  /*6150*/  FMUL.FTZ R128, R26.reuse, R23 ;  /* 0x000000171a807220 */ /* 0x040fe40000410000 */
[----:B------:R-:W-:Y:S02]  /*6160*/  FMUL.FTZ R26, R26, R125 ;  /* 0x0000007d1a1a7220 */ /* 0x000fe40000410000 */
[C---:B------:R-:W-:Y:S02]  /*6170*/  FFMA.FTZ R134, R135.reuse, R30, R134 ;  /* 0x0000001e87867223 */ /* 0x040fe40000010086 */
[----:B------:R-:W-:Y:S02]  /*6180*/  FFMA.FTZ R129, R135, R172, -R122 ;  /* 0x000000ac87817223 */ /* 0x000fe4000001087a */
[----:B------:R-:W-:Y:S02]  /*6190*/  FFMA.FTZ R26, R154, R23, R26 ;  /* 0x000000179a1a7223 */ /* 0x000fe4000001001a */
[----:B------:R-:W-:-:S02]  /*61a0*/  FMUL.FTZ R122, R23, UR29 ;  /* 0x0000001d177a7c20 */ /* 0x000fc40008410000 */
[----:B------:R-:W-:Y:S02]  /*61b0*/  FADD.FTZ R177, -R177, R134 ;  /* 0x00000086b1b17221 */ /* 0x000fe40000010100 */
[----:B------:R-:W-:Y:S02]  /*61c0*/  FFMA.FTZ R128, R154, R125, -R128 ;  /* 0x0000007d9a807223 */ /* 0x000fe40000010880 */
[----:B------:R-:W-:Y:S02]  /*61d0*/  FADD.FTZ R178, R178, R129 ;  /* 0x00000081b2b27221 */ /* 0x000fe40000010000 */
[----:B------:R-:W-:Y:S02]  /*61e0*/  FMUL.FTZ R131, R31, R26 ;  /* 0x0000001a1f837220 */ /* 0x000fe40000410000 */
[----:B------:R-:W-:Y:S02]  /*61f0*/  FFMA.FTZ R122, R125, UR28, -R122 ;  /* 0x0000001c7d7a7c23 */ /* 0x000fe4000801087a */
[----:B------:R-:W-:-:S02]  /*6200*/  FMUL.FTZ R26, R136, -R177 ;  /* 0x800000b1881a7220 */ /* 0x000fc40000410000 */
[C---:B------:R-:W-:Y:S01]  /*6210*/  FMUL.FTZ R129, R31.reuse, R128 ;  /* 0x000000801f817220 */ /* 0x040fe20000410000 */
[----:B------:R-:W-:Y:S01]  /*6220*/  P2R R128, PR, RZ, 0x1 ;  /* 0x00000001ff807803 */ /* 0x000fe20000000000 */
[----:B------:R-:W-:Y:S02]  /*6230*/  FMUL.FTZ R136, R136, -R178 ;  /* 0x800000b288887220 */ /* 0x000fe40000410000 */
[----:B------:R-:W-:Y:S02]  /*6240*/  FMUL.FTZ R128, R31, R122 ;  /* 0x0000007a1f807220 */ /* 0x000fe40000410000 */
[----:B------:R-:W-:Y:S02]  /*6250*/  FADD.FTZ R24, R24, R129 ;  /* 0x0000008118187221 */ /* 0x000fe40000010000 */
[C---:B------:R-:W-:Y:S02]  /*6260*/  FFMA.FTZ R122, R137.reuse, R177, R136 ;  /* 0x000000b1897a7223 */ /* 0x040fe40000010088 */
[----:B------:R-:W-:Y:S01]  /*6270*/  FFMA.FTZ R129, R137, R178, -R26 ;  /* 0x000000b289817223 */ /* 0x000fe2000001081a */
[----:B------:R-:W-:Y:S01]  /*6280*/  SHF.L.U32 R26, R102, 0x5, RZ ;  /* 0x00000005661a7819 */ /* 0x000fe200000006ff */
[----:B------:R-:W-:-:S02]  /*6290*/  FADD.FTZ R122, -R189, R122 ;  /* 0x0000007abd7a7221 */ /* 0x000fc40000010100 */
[----:B------:R-:W-:Y:S02]  /*62a0*/  FMUL.FTZ R130, R23, UR28 ;  /* 0x0000001c17827c20 */ /* 0x000fe40008410000 */
[----:B------:R-:W-:Y:S01]  /*62b0*/  FADD.FTZ R188, R188, R129 ;  /* 0x00000081bcbc7221 */ /* 0x000fe20000010000 */
[----:B------:R-:W-:Y:S01]  /*62c0*/  LEA.HI.SX32 R129, R26, R26, 0x1b ;  /* 0x0000001a1a817211 */ /* 0x000fe200078fdaff */
[----:B------:R-:W-:Y:S02]  /*62d0*/  FADD.FTZ R26, R124, -R131 ;  /* 0x800000837c1a7221 */ /* 0x000fe40000010000 */
[C---:B------:R-:W-:Y:S02]  /*62e0*/  FMUL.FTZ R124, R138.reuse, -R122 ;  /* 0x8000007a8a7c7220 */ /* 0x040fe40000410000 */
[----:B------:R-:W-:Y:S02]  /*62f0*/  FFMA.FTZ R130, R125, UR29, R130 ;  /* 0x0000001d7d827c23 */ /* 0x000fe40008010082 */
[----:B------:R-:W-:-:S02]  /*6300*/  FMUL.FTZ R138, R138, -R188 ;  /* 0x800000bc8a8a7220 */ /* 0x000fc40000410000 */
[----:B------:R-:W-:Y:S02]  /*6310*/  FFMA.FTZ R131, R139, R188, -R124 ;  /* 0x000000bc8b837223 */ /* 0x000fe4000001087c */
[----:B------:R-:W-:Y:S01]  /*6320*/  FFMA.FTZ R31, -R31, R130, -RZ ;  /* 0x000000821f1f7223 */ /* 0x000fe200000109ff */
[----:B------:R-:W-:Y:S01]  /*6330*/  MOV R130, UR7 ;  /* 0x0000000700827c02 */ /* 0x000fe20008000f00 */
[----:B------:R-:W-:Y:S02]  /*6340*/  FFMA.FTZ R138, R139, R122, R138 ;  /* 0x0000007a8b8a7223 */ /* 0x000fe4000001008a */
[----:B--2---:R-:W-:Y:S02]  /*6350*/  FADD.FTZ R14, R235, R14 ;  /* 0x0000000eeb0e7221 */ /* 0x004fe40000010000 */
[----:B-1----:R-:W-:Y:S02]  /*6360*/  FADD.FTZ R15, R236, R15 ;  /* 0x0000000fec0f7221 */ /* 0x002fe40000010000 */
[----:B------:R-:W-:-:S02]  /*6370*/  FADD.FTZ R186, R186, R131 ;  /* 0x00000083baba7221 */ /* 0x000fc40000010000 */
[----:B------:R-:W-:Y:S01]  /*6380*/  FADD.FTZ R187, -R187, R138 ;  /* 0x0000008abbbb7221 */ /* 0x000fe20000010100 */
[----:B------:R0:W-:Y:S01]  /*6390*/  @!P0 STS.128 [R130.X16+0x2e10], R12 ;  /* 0x002e100c82008388 */ /* 0x0001e2000000cc00 */
[C---:B------:R-:W-:Y:S02]  /*63a0*/  FMUL.FTZ R156, R174.reuse, UR29 ;  /* 0x0000001dae9c7c20 */ /* 0x040fe40008410000 */
[----:B------:R-:W-:Y:S01]  /*63b0*/  FMUL.FTZ R236, R174, UR28 ;  /* 0x0000001caeec7c20 */ /* 0x000fe20008410000 */
[----:B------:R-:W-:Y:S01]  /*63c0*/  STS [R129.X4+0x8a0], R120 ;  /* 0x0008a07881007388 */ /* 0x000fe20000004800 */
[C---:B------:R-:W-:Y:S01]  /*63d0*/  FFMA.FTZ R156, R221.reuse, UR28, -R156 ;  /* 0x0000001cdd9c7c23 */ /* 0x040fe2000801089c */
[----:B------:R-:W-:Y:S01]  /*63e0*/  ULEA UR28, UR19, 0xfffffe00, 0x9 ;  /* 0xfffffe00131c7891 */ /* 0x000fe2000f8e483f */
[----:B------:R-:W-:Y:S01]  /*63f0*/  FFMA.FTZ R236, R221, UR29, R236 ;  /* 0x0000001dddec7c23 */ /* 0x000fe200080100ec */
[----:B------:R-:W-:Y:S01]  /*6400*/  STS [R129.X4+0x8a8], R126 ;  /* 0x0008a87e81007388 */ /* 0x000fe20000004800 */
[C---:B------:R-:W-:Y:S01]  /*6410*/  FMUL.FTZ R2, R25.reuse, R156 ;  /* 0x0000009c19027220 */ /* 0x040fe20000410000 */
[----:B------:R-:W-:Y:S01]  /*6420*/  ULDC UR29, c[0x0][0x168] ;  /* 0x00005a00001d7ab9 */ /* 0x000fe20000000800 */
[----:B------:R-:W-:Y:S01]  /*6430*/  FFMA.FTZ R25, -R25, R236, -RZ ;  /* 0x000000ec19197223 */ /* 0x000fe200000109ff */
[----:B------:R-:W-:Y:S01]  /*6440*/  STS [R129.X4+0x8b0], R127 ;  /* 0x0008b07f81007388 */ /* 0x000fe20000004800 */
[----:B------:R-:W-:Y:S01]  /*6450*/  FFMA.FTZ R124, -R79, R104, R195 ;  /* 0x000000684f7c7223 */ /* 0x000fe200000101c3 */
[----:B------:R-:W-:Y:S01]  /*6460*/  UIADD3 UR28, -UR28, UR29, URZ ;  /* 0x0000001d1c1c7290 */ /* 0x000fe2000fffe13f */
[----:B------:R-:W-:Y:S01]  /*6470*/  FFMA.FTZ R131, -R80, R105, R192 ;  /* 0x0000006950837223 */ /* 0x000fe200000101c0 */
[----:B------:R1:W-:Y:S01]  /*6480*/  STS [R129.X4+0x89c], R25 ;  /* 0x00089c1981007388 */ /* 0x0003e20000004800 */
[----:B0-----:R-:W-:-:S02]  /*6490*/  FMUL.FTZ R12, R140, -R186 ;  /* 0x800000ba8c0c7220 */ /* 0x001fc40000410000 */
[-C--:B------:R-:W-:Y:S01]  /*64a0*/  FMUL.FTZ R140, R140, -R187.reuse ;  /* 0x800000bb8c8c7220 */ /* 0x080fe20000410000 */
[----:B------:R0:W-:Y:S01]  /*64b0*/  STS [R129.X4+0x898], R2 ;  /* 0x0008980281007388 */ /* 0x0001e20000004800 */
[C---:B------:R-:W-:Y:S02]  /*64c0*/  FFMA.FTZ R12, R141.reuse, R187, R12 ;  /* 0x000000bb8d0c7223 */ /* 0x040fe4000001000c */
[----:B------:R-:W-:Y:S01]  /*64d0*/  FFMA.FTZ R141, R141, R186, -R140 ;  /* 0x000000ba8d8d7223 */ /* 0x000fe2000001088c */
[----:B------:R-:W-:Y:S01]  /*64e0*/  STS [R129.X4+0x8b8], R128 ;  /* 0x0008b88081007388 */ /* 0x000fe20000004800 */
[----:B------:R-:W-:Y:S02]  /*64f0*/  FADD.FTZ R12, -R185, R12 ;  /* 0x0000000cb90c7221 */ /* 0x000fe40000010100 */
[----:B------:R-:W-:Y:S01]  /*6500*/  FADD.FTZ R184, R184, R141 ;  /* 0x0000008db8b87221 */ /* 0x000fe20000010000 */
[----:B------:R-:W-:Y:S01]  /*6510*/  STS [R129.X4+0x840], R193 ;  /* 0x000840c181007388 */ /* 0x000fe20000004800 */
        /* <DEDUP_REMOVED lines=9> */
[----:B------:R-:W-:-:S02]  /*65b0*/  FMUL.FTZ R14, R144, -R182 ;  /* 0x800000b6900e7220 */ /* 0x000fc40000410000 */
[-C--:B------:R-:W-:Y:S01]  /*65c0*/  FMUL.FTZ R144, R144, -R183.reuse ;  /* 0x800000b790907220 */ /* 0x080fe20000410000 */
[----:B------:R-:W-:Y:S01]  /*65d0*/  STS [R129.X4+0x850], R200 ;  /* 0x000850c881007388 */ /* 0x000fe20000004800 */
        /* <DEDUP_REMOVED lines=12> */
[----:B-1----:R-:W-:Y:S02]  /*66a0*/  FMUL.FTZ R25, R79, R180 ;  /* 0x000000b44f197220 */ /* 0x002fe40000410000 */
[----:B------:R-:W-:Y:S01]  /*66b0*/  FADD.FTZ R191, -R191, R146 ;  /* 0x00000092bfbf7221 */ /* 0x000fe20000010100 */
[----:B------:R-:W-:Y:S01]  /*66c0*/  STS [R129.X4+0x864], R207 ;  /* 0x000864cf81007388 */ /* 0x000fe20000004800 */
[----:B------:R-:W-:-:S02]  /*66d0*/  FADD.FTZ R190, R190, R13 ;  /* 0x0000000dbebe7221 */ /* 0x000fc40000010000 */
[----:B------:R-:W-:Y:S01]  /*66e0*/  FMUL.FTZ R120, R80, R191 ;  /* 0x000000bf50787220 */ /* 0x000fe20000410000 */
[----:B------:R-:W-:Y:S01]  /*66f0*/  STS [R129.X4+0x868], R209 ;  /* 0x000868d181007388 */ /* 0x000fe20000004800 */
[----:B------:R-:W-:Y:S02]  /*6700*/  FMUL.FTZ R133, R79, R14 ;  /* 0x0000000e4f857220 */ /* 0x000fe40000410000 */
[----:B------:R-:W-:Y:S01]  /*6710*/  FMUL.FTZ R130, R168, R25 ;  /* 0x00000019a8827220 */ /* 0x000fe20000410000 */
[----:B------:R-:W-:Y:S01]  /*6720*/  STS [R129.X4+0x86c], R210 ;  /* 0x00086cd281007388 */ /* 0x000fe20000004800 */
[----:B0-----:R-:W-:Y:S02]  /*6730*/  FMUL.FTZ R2, R80, R190 ;  /* 0x000000be50027220 */ /* 0x001fe40000410000 */
[----:B------:R-:W-:Y:S01]  /*6740*/  FMUL.FTZ R13, R169, R120 ;  /* 0x00000078a90d7220 */ /* 0x000fe20000410000 */
[----:B------:R-:W-:Y:S01]  /*6750*/  STS [R129.X4+0x870], R212 ;  /* 0x000870d481007388 */ /* 0x000fe20000004800 */
[----:B------:R-:W-:-:S02]  /*6760*/  FFMA.FTZ R130, R124, R133, -R130 ;  /* 0x000000857c827223 */ /* 0x000fc40000010882 */
[-C--:B------:R-:W-:Y:S01]  /*6770*/  FMUL.FTZ R15, R169, R2.reuse ;  /* 0x00000002a90f7220 */ /* 0x080fe20000410000 */
[----:B------:R-:W-:Y:S01]  /*6780*/  STS [R129.X4+0x874], R213 ;  /* 0x000874d581007388 */ /* 0x000fe20000004800 */
[----:B------:R-:W-:Y:S02]  /*6790*/  FMUL.FTZ R133, R168, R133 ;  /* 0x00000085a8857220 */ /* 0x000fe40000410000 */
[C---:B------:R-:W-:Y:S01]  /*67a0*/  FFMA.FTZ R13, R131.reuse, R2, R13 ;  /* 0x00000002830d7223 */ /* 0x040fe2000001000d */
[----:B------:R-:W-:Y:S01]  /*67b0*/  STS [R129.X4+0x878], R215 ;  /* 0x000878d781007388 */ /* 0x000fe20000004800 */
[----:B------:R-:W-:Y:S02]  /*67c0*/  FMUL.FTZ R132, R78, R183 ;  /* 0x000000b74e847220 */ /* 0x000fe40000410000 */
[----:B------:R-:W-:Y:S01]  /*67d0*/  FFMA.FTZ R15, R131, R120, -R15 ;  /* 0x00000078830f7223 */ /* 0x000fe2000001080f */
[----:B------:R-:W-:Y:S01]  /*67e0*/  STS [R129.X4+0x87c], R216 ;  /* 0x00087cd881007388 */ /* 0x000fe20000004800 */
[----:B------:R-:W-:-:S02]  /*67f0*/  FFMA.FTZ R126, R124, R25, R133 ;  /* 0x000000197c7e7223 */ /* 0x000fc40000010085 */
[----:B------:R-:W-:Y:S01]  /*6800*/  FADD.FTZ R13, RZ, R13 ;  /* 0x0000000dff0d7221 */ /* 0x000fe20000010000 */
[----:B------:R-:W-:Y:S01]  /*6810*/  STS [R129.X4+0x880], R218 ;  /* 0x000880da81007388 */ /* 0x000fe20000004800 */
[C---:B------:R-:W-:Y:S02]  /*6820*/  FMUL.FTZ R120, R78.reuse, R182 ;  /* 0x000000b64e787220 */ /* 0x040fe40000410000 */
[----:B------:R-:W-:Y:S01]  /*6830*/  FFMA.FTZ R133, -R78, R107, R196 ;  /* 0x0000006b4e857223 */ /* 0x000fe200000101c4 */
[----:B------:R-:W-:Y:S01]  /*6840*/  STS [R129.X4+0x884], R219 ;  /* 0x000884db81007388 */ /* 0x000fe20000004800 */
[----:B------:R-:W-:Y:S02]  /*6850*/  FMUL.FTZ R134, R166, R132 ;  /* 0x00000084a6867220 */ /* 0x000fe40000410000 */
[----:B------:R-:W-:Y:S01]  /*6860*/  FADD.FTZ R13, R13, R126 ;  /* 0x0000007e0d0d7221 */ /* 0x000fe20000010000 */
[----:B------:R-:W-:Y:S01]  /*6870*/  STS [R129.X4+0x890], R226 ;  /* 0x000890e281007388 */ /* 0x000fe20000004800 */
[----:B------:R-:W-:-:S02]  /*6880*/  FFMA.FTZ R134, R133, R120, R134 ;  /* 0x0000007885867223 */ /* 0x000fc40000010086 */
[----:B------:R-:W-:Y:S01]  /*6890*/  FMUL.FTZ R126, R166, R120 ;  /* 0x00000078a67e7220 */ /* 0x000fe20000410000 */
[----:B------:R-:W-:Y:S01]  /*68a0*/  STS [R129.X4+0x894], R228 ;  /* 0x000894e481007388 */ /* 0x000fe20000004800 */
[----:B------:R-:W-:Y:S02]  /*68b0*/  FADD.FTZ R13, R13, R134 ;  /* 0x000000860d0d7221 */ /* 0x000fe40000010000 */
[----:B------:R-:W-:Y:S01]  /*68c0*/  FMUL.FTZ R134, R77, R12 ;  /* 0x0000000c4d867220 */ /* 0x000fe20000410000 */
[----:B------:R-:W-:Y:S01]  /*68d0*/  STS [R129.X4+0x8a4], R159 ;  /* 0x0008a49f81007388 */ /* 0x000fe20000004800 */
[----:B------:R-:W-:Y:S02]  /*68e0*/  FADD.FTZ R15, RZ, R15 ;  /* 0x0000000fff0f7221 */ /* 0x000fe40000010000 */
[----:B------:R-:W-:Y:S01]  /*68f0*/  FFMA.FTZ R132, R133, R132, -R126 ;  /* 0x0000008485847223 */ /* 0x000fe2000001087e */
[----:B------:R-:W-:Y:S01]  /*6900*/  STS [R129.X4+0x8ac], R162 ;  /* 0x0008aca281007388 */ /* 0x000fe20000004800 */
[----:B------:R-:W-:-:S02]  /*6910*/  FFMA.FTZ R199, -R77, R106, R199 ;  /* 0x0000006a4dc77223 */ /* 0x000fc400000101c7 */
[----:B------:R-:W-:Y:S01]  /*6920*/  FMUL.FTZ R126, R77, R184 ;  /* 0x000000b84d7e7220 */ /* 0x000fe20000410000 */
[----:B------:R0:W-:Y:S01]  /*6930*/  STS [R129.X4+0x8b4], R151 ;  /* 0x0008b49781007388 */ /* 0x0001e20000004800 */
[----:B------:R-:W-:Y:S02]  /*6940*/  FMUL.FTZ R136, R33, R134 ;  /* 0x0000008621887220 */ /* 0x000fe40000410000 */
[----:B------:R-:W-:Y:S01]  /*6950*/  FADD.FTZ R15, R15, R130 ;  /* 0x000000820f0f7221 */ /* 0x000fe20000010000 */
[----:B------:R1:W-:Y:S01]  /*6960*/  STS [R129.X4+0x8bc], R31 ;  /* 0x0008bc1f81007388 */ /* 0x0003e20000004800 */
[C---:B------:R-:W-:Y:S02]  /*6970*/  FMUL.FTZ R130, R76.reuse, R186 ;  /* 0x000000ba4c827220 */ /* 0x040fe40000410000 */
[-C--:B------:R-:W-:Y:S02]  /*6980*/  FMUL.FTZ R137, R33, R126.reuse ;  /* 0x0000007e21897220 */ /* 0x080fe40000410000 */
[----:B------:R-:W-:Y:S01]  /*6990*/  FFMA.FTZ R136, R199, R126, R136 ;  /* 0x0000007ec7887223 */ /* 0x000fe20000010088 */
[----:B0-----:R-:W-:Y:S01]  /*69a0*/  MOV R151, UR28 ;  /* 0x0000001c00977c02 */ /* 0x001fe20008000f00 */
[----:B------:R-:W-:-:S02]  /*69b0*/  FMUL.FTZ R127, R76, R187 ;  /* 0x000000bb4c7f7220 */ /* 0x000fc40000410000 */
[----:B------:R-:W-:Y:S01]  /*69c0*/  FFMA.FTZ R135, -R76, R109, R204 ;  /* 0x0000006d4c877223 */ /* 0x000fe200000101cc */
[----:B------:R-:W-:Y:S01]  /*69d0*/  LEA R151, R151, -R102, 0x1 ;  /* 0x8000006697977211 */ /* 0x000fe200078e08ff */
[C---:B------:R-:W-:Y:S02]  /*69e0*/  FMUL.FTZ R138, R32.reuse, R130 ;  /* 0x00000082208a7220 */ /* 0x040fe40000410000 */
[----:B------:R-:W-:Y:S01]  /*69f0*/  FFMA.FTZ R134, R199, R134, -R137 ;  /* 0x00000086c7867223 */ /* 0x000fe20000010889 */
[----:B------:R-:W-:Y:S01]  /*6a00*/  ISETP.GE.AND P0, PT, R151, 0x1, PT ;  /* 0x000000019700780c */ /* 0x000fe20003f06270 */
[----:B------:R-:W-:Y:S02]  /*6a10*/  FADD.FTZ R13, R13, R136 ;  /* 0x000000880d0d7221 */ /* 0x000fe40000010000 */
[----:B------:R-:W-:Y:S02]  /*6a20*/  FMUL.FTZ R136, R32, R127 ;  /* 0x0000007f20887220 */ /* 0x000fe40000410000 */
[----:B------:R-:W-:-:S02]  /*6a30*/  FMUL.FTZ R137, R75, R122 ;  /* 0x0000007a4b897220 */ /* 0x000fc40000410000 */
[----:B------:R-:W-:Y:S02]  /*6a40*/  FADD.FTZ R15, R15, R132 ;  /* 0x000000840f0f7221 */ /* 0x000fe40000010000 */
[----:B------:R-:W-:Y:S02]  /*6a50*/  FFMA.FTZ R138, R135, R127, -R138 ;  /* 0x0000007f878a7223 */ /* 0x000fe4000001088a */
[C---:B------:R-:W-:Y:S02]  /*6a60*/  FMUL.FTZ R127, R75.reuse, R188 ;  /* 0x000000bc4b7f7220 */ /* 0x040fe40000410000 */
[----:B------:R-:W-:Y:S02]  /*6a70*/  FFMA.FTZ R132, -R75, R108, R205 ;  /* 0x0000006c4b847223 */ /* 0x000fe400000101cd */
[----:B------:R-:W-:Y:S02]  /*6a80*/  FFMA.FTZ R136, R135, R130, R136 ;  /* 0x0000008287887223 */ /* 0x000fe40000010088 */
        /* <DEDUP_REMOVED lines=9> */
[----:B------:R-:W-:Y:S02]  /*6b20*/  FADD.FTZ R15, R15, R140 ;  /* 0x0000008c0f0f7221 */ /* 0x000fe40000010000 */
[C---:B------:R-:W-:Y:S02]  /*6b30*/  FFMA.FTZ R137, -R74.reuse, R111, R208 ;  /* 0x0000006f4a897223 */ /* 0x040fe400000101d0 */
[----:B------:R-:W-:Y:S02]  /*6b40*/  FMUL.FTZ R138, R74, R177 ;  /* 0x000000b14a8a7220 */ /* 0x000fe40000410000 */
[----:B------:R-:W-:-:S02]  /*6b50*/  FMUL.FTZ R140, R28, R134 ;  /* 0x000000861c8c7220 */ /* 0x000fc40000410000 */
[C---:B------:R-:W-:Y:S02]  /*6b60*/  FMUL.FTZ R136, R73.reuse, R172 ;  /* 0x000000ac49887220 */ /* 0x040fe40000410000 */
[----:B------:R-:W-:Y:S02]  /*6b70*/  FFMA.FTZ R211, -R73, R110, R211 ;  /* 0x0000006e49d37223 */ /* 0x000fe400000101d3 */
[----:B------:R-:W-:Y:S02]  /*6b80*/  FFMA.FTZ R140, R137, R138, -R140 ;  /* 0x0000008a898c7223 */ /* 0x000fe4000001088c */
[----:B------:R-:W-:Y:S02]  /*6b90*/  FMUL.FTZ R142, R73, R30 ;  /* 0x0000001e498e7220 */ /* 0x000fe40000410000 */
[----:B------:R-:W-:Y:S02]  /*6ba0*/  FMUL.FTZ R141, R19, R136 ;  /* 0x00000088138d7220 */ /* 0x000fe40000410000 */
[----:B------:R-:W-:-:S02]  /*6bb0*/  FMUL.FTZ R138, R28, R138 ;  /* 0x0000008a1c8a7220 */ /* 0x000fc40000410000 */
[C---:B------:R-:W-:Y:S02]  /*6bc0*/  FMUL.FTZ R139, R72.reuse, R170 ;  /* 0x000000aa488b7220 */ /* 0x040fe40000410000 */
[----:B------:R-:W-:Y:S02]  /*6bd0*/  FFMA.FTZ R144, R211, R142, -R141 ;  /* 0x0000008ed3907223 */ /* 0x000fe4000001088d */
[----:B------:R-:W-:Y:S02]  /*6be0*/  FFMA.FTZ R138, R137, R134, R138 ;  /* 0x00000086898a7223 */ /* 0x000fe4000001008a */
[----:B------:R-:W-:Y:S02]  /*6bf0*/  FMUL.FTZ R142, R19, R142 ;  /* 0x0000008e138e7220 */ /* 0x000fe40000410000 */
[C---:B------:R-:W-:Y:S02]  /*6c00*/  FFMA.FTZ R214, -R72.reuse, R113, R214 ;  /* 0x0000007148d67223 */ /* 0x040fe400000101d6 */
[----:B------:R-:W-:-:S02]  /*6c10*/  FMUL.FTZ R143, R72, R171 ;  /* 0x000000ab488f7220 */ /* 0x000fc40000410000 */
[----:B------:R-:W-:Y:S02]  /*6c20*/  FMUL.FTZ R145, R18, R139 ;  /* 0x0000008b12917220 */ /* 0x000fe40000410000 */
[----:B------:R-:W-:Y:S02]  /*6c30*/  FADD.FTZ R13, R13, R138 ;  /* 0x0000008a0d0d7221 */ /* 0x000fe40000010000 */
[----:B------:R-:W-:Y:S02]  /*6c40*/  FFMA.FTZ R142, R211, R136, R142 ;  /* 0x00000088d38e7223 */ /* 0x000fe4000001008e */
[-C--:B------:R-:W-:Y:S02]  /*6c50*/  FFMA.FTZ R146, R214, R143.reuse, -R145 ;  /* 0x0000008fd6927223 */ /* 0x080fe40000010891 */
[----:B------:R-:W-:Y:S02]  /*6c60*/  FMUL.FTZ R143, R18, R143 ;  /* 0x0000008f128f7220 */ /* 0x000fe40000410000 */
[----:B------:R-:W-:-:S02]  /*6c70*/  FADD.FTZ R13, R13, R142 ;  /* 0x0000008e0d0d7221 */ /* 0x000fc40000010000 */
[----:B------:R-:W-:Y:S02]  /*6c80*/  FADD.FTZ R15, R15, R140 ;  /* 0x0000008c0f0f7221 */ /* 0x000fe40000010000 */
[----:B------:R-:W-:Y:S02]  /*6c90*/  FMUL.FTZ R142, R3, UR40 ;  /* 0x00000028038e7c20 */ /* 0x000fe40008410000 */
[----:B------:R-:W-:Y:S02]  /*6ca0*/  FFMA.FTZ R138, R214, R139, R143 ;  /* 0x0000008bd68a7223 */ /* 0x000fe4000001008f */
[C---:B------:R-:W-:Y:S02]  /*6cb0*/  FMUL.FTZ R220, R222.reuse, R241 ;  /* 0x000000f1dedc7220 */ /* 0x040fe40000410000 */
[----:B------:R-:W-:Y:S02]  /*6cc0*/  FFMA.FTZ R222, -R222, R243, -RZ ;  /* 0x000000f3dede7223 */ /* 0x000fe400000109ff */
[----:B------:R-:W-:Y:S01]  /*6cd0*/  FADD.FTZ R15, R15, R144 ;  /* 0x000000900f0f7221 */ /* 0x000fe20000010000 */
[----:B------:R-:W-:Y:S01]  /*6ce0*/  STS [R129.X4+0x888], R220 ;  /* 0x000888dc81007388 */ /* 0x000fe20000004800 */
[----:B------:R-:W-:-:S02]  /*6cf0*/  FFMA.FTZ R128, R227, UR41, -R142 ;  /* 0x00000029e3807c23 */ /* 0x000fc4000801088e */
[----:B------:R-:W-:Y:S01]  /*6d00*/  FADD.FTZ R185, R13, R138 ;  /* 0x0000008a0db97221 */ /* 0x000fe20000010000 */
[----:B------:R0:W-:Y:S01]  /*6d10*/  STS [R129.X4+0x88c], R222 ;  /* 0x00088cde81007388 */ /* 0x0001e20000004800 */
[----:B------:R-:W-:Y:S02]  /*6d20*/  FMUL.FTZ R142, R153, UR40 ;  /* 0x00000028998e7c20 */ /* 0x000fe40008410000 */
[C---:B------:R-:W-:Y:S02]  /*6d30*/  FMUL.FTZ R144, R160.reuse, UR40 ;  /* 0x00000028a0907c20 */ /* 0x040fe40008410000 */
[----:B------:R-:W-:Y:S02]  /*6d40*/  FMUL.FTZ R13, R161, UR40 ;  /* 0x00000028a10d7c20 */ /* 0x000fe40008410000 */
[----:B-1----:R-:W-:Y:S02]  /*6d50*/  FFMA.FTZ R31, R179, UR41, R142 ;  /* 0x00000029b31f7c23 */ /* 0x002fe4000801008e */
[----:B------:R-:W-:-:S02]  /*6d60*/  FFMA.FTZ R142, R160, UR41, -R13 ;  /* 0x00000029a08e7c23 */ /* 0x000fc4000801080d */
[----:B0-----:R-:W-:Y:S02]  /*6d70*/  FFMA.FTZ R129, R161, UR41, R144 ;  /* 0x00000029a1817c23 */ /* 0x001fe40008010090 */
[----:B------:R-:W-:Y:S02]  /*6d80*/  FMUL.FTZ R144, R27, UR40 ;  /* 0x000000281b907c20 */ /* 0x000fe40008410000 */
[----:B------:R-:W-:Y:S02]  /*6d90*/  FMUL.FTZ R13, R118, UR40 ;  /* 0x00000028760d7c20 */ /* 0x000fe40008410000 */
[----:B------:R-:W-:Y:S02]  /*6da0*/  FMUL.FTZ R150, R165, UR40 ;  /* 0x00000028a5967c20 */ /* 0x000fe40008410000 */
[----:B------:R-:W-:Y:S02]  /*6db0*/  FFMA.FTZ R143, R157, UR41, R144 ;  /* 0x000000299d8f7c23 */ /* 0x000fe40008010090 */
[----:B------:R-:W-:-:S02]  /*6dc0*/  FFMA.FTZ R144, R22, UR41, R13 ;  /* 0x0000002916907c23 */ /* 0x000fc4000801000d */
[----:B------:R-:W-:Y:S02]  /*6dd0*/  FFMA.FTZ R147, R123, UR41, -R150 ;  /* 0x000000297b937c23 */ /* 0x000fe40008010896 */
[----:B------:R-:W-:Y:S02]  /*6de0*/  FMUL.FTZ R13, R21, UR40 ;  /* 0x00000028150d7c20 */ /* 0x000fe40008410000 */
[C---:B------:R-:W-:Y:S02]  /*6df0*/  FMUL.FTZ R150, R71.reuse, R21 ;  /* 0x0000001547967220 */ /* 0x040fe40000410000 */
[C---:B------:R-:W-:Y:S02]  /*6e00*/  FMUL.FTZ R156, R20.reuse, UR40 ;  /* 0x00000028149c7c20 */ /* 0x040fe40008410000 */
[----:B------:R-:W-:Y:S02]  /*6e10*/  FFMA.FTZ R152, R20, UR41, -R13 ;  /* 0x0000002914987c23 */ /* 0x000fe4000801080d */
[----:B------:R-:W-:-:S02]  /*6e20*/  FFMA.FTZ R217, -R71, R112, R217 ;  /* 0x0000007047d97223 */ /* 0x000fc400000101d9 */
[----:B------:R-:W-:Y:S02]  /*6e30*/  FMUL.FTZ R158, R71, R20 ;  /* 0x00000014479e7220 */ /* 0x000fe40000410000 */
[----:B------:R-:W-:Y:S02]  /*6e40*/  FMUL.FTZ R13, R17, R150 ;  /* 0x00000096110d7220 */ /* 0x000fe40000410000 */
[----:B------:R-:W-:Y:S02]  /*6e50*/  FFMA.FTZ R20, R21, UR41, R156 ;  /* 0x0000002915147c23 */ /* 0x000fe4000801009c */
[----:B------:R-:W-:Y:S02]  /*6e60*/  FMUL.FTZ R154, R170, UR40 ;  /* 0x00000028aa9a7c20 */ /* 0x000fe40008410000 */
[----:B------:R-:W-:Y:S02]  /*6e70*/  FFMA.FTZ R198, R217, R158, -R13 ;  /* 0x0000009ed9c67223 */ /* 0x000fe4000001080d */
[----:B------:R-:W-:-:S02]  /*6e80*/  FMUL.FTZ R156, R178, UR40 ;  /* 0x00000028b29c7c20 */ /* 0x000fc40008410000 */
[----:B------:R-:W-:Y:S02]  /*6e90*/  FMUL.FTZ R13, R172, UR40 ;  /* 0x00000028ac0d7c20 */ /* 0x000fe40008410000 */
[----:B------:R-:W-:Y:S02]  /*6ea0*/  FMUL.FTZ R148, R123, UR40 ;  /* 0x000000287b947c20 */ /* 0x000fe40008410000 */
[----:B------:R-:W-:Y:S02]  /*6eb0*/  FMUL.FTZ R195, R70, R123 ;  /* 0x0000007b46c37220 */ /* 0x000fe40000410000 */
[----:B------:R-:W-:Y:S02]  /*6ec0*/  FFMA.FTZ R123, R171, UR41, -R154 ;  /* 0x00000029ab7b7c23 */ /* 0x000fe4000801089a */
[----:B------:R-:W-:Y:S02]  /*6ed0*/  FFMA.FTZ R163, R177, UR41, -R156 ;  /* 0x00000029b1a37c23 */ /* 0x000fe4000801089c */
[----:B------:R-:W-:-:S02]  /*6ee0*/  FFMA.FTZ R154, R30, UR41, -R13 ;  /* 0x000000291e9a7c23 */ /* 0x000fc4000801080d */
[----:B------:R-:W-:Y:S02]  /*6ef0*/  FMUL.FTZ R177, R177, UR40 ;  /* 0x00000028b1b17c20 */ /* 0x000fe40008410000 */
[----:B------:R-:W-:Y:S02]  /*6f00*/  FMUL.FTZ R13, R188, UR40 ;  /* 0x00000028bc0d7c20 */ /* 0x000fe40008410000 */
[----:B------:R-:W-:Y:S02]  /*6f10*/  FMUL.FTZ R193, R17, R158 ;  /* 0x0000009e11c17220 */ /* 0x000fe40000410000 */
[----:B------:R-:W-:Y:S02]  /*6f20*/  FFMA.FTZ R158, R178, UR41, R177 ;  /* 0x00000029b29e7c23 */ /* 0x000fe400080100b1 */
[----:B------:R-:W-:Y:S02]  /*6f30*/  FADD.FTZ R189, R15, R146 ;  /* 0x000000920fbd7221 */ /* 0x000fe40000010000 */
[----:B------:R-:W-:-:S02]  /*6f40*/  FFMA.FTZ R156, R122, UR41, -R13 ;  /* 0x000000297a9c7c23 */ /* 0x000fc4000801080d */
[----:B------:R-:W-:Y:S02]  /*6f50*/  FMUL.FTZ R177, R122, UR40 ;  /* 0x000000287ab17c20 */ /* 0x000fe40008410000 */
[----:B------:R-:W-:Y:S02]  /*6f60*/  FMUL.FTZ R146, R157, UR40 ;  /* 0x000000289d927c20 */ /* 0x000fe40008410000 */
[----:B------:R-:W-:Y:S02]  /*6f70*/  FMUL.FTZ R122, R182, UR40 ;  /* 0x00000028b67a7c20 */ /* 0x000fe40008410000 */
[----:B------:R-:W-:Y:S02]  /*6f80*/  FMUL.FTZ R15, R30, UR40 ;  /* 0x000000281e0f7c20 */ /* 0x000fe40008410000 */
[----:B------:R-:W-:Y:S02]  /*6f90*/  FFMA.FTZ R141, R27, UR41, -R146 ;  /* 0x000000291b8d7c23 */ /* 0x000fe40008010892 */
[----:B------:R-:W-:-:S02]  /*6fa0*/  FMUL.FTZ R30, R186, UR40 ;  /* 0x00000028ba1e7c20 */ /* 0x000fc40008410000 */
[----:B------:R-:W-:Y:S02]  /*6fb0*/  FFMA.FTZ R155, R183, UR41, -R122 ;  /* 0x00000029b79b7c23 */ /* 0x000fe4000801087a */
[----:B------:R-:W-:Y:S02]  /*6fc0*/  FMUL.FTZ R146, R70, R165 ;  /* 0x000000a546927220 */ /* 0x000fe40000410000 */
[----:B------:R-:W-:Y:S02]  /*6fd0*/  FMUL.FTZ R13, R184, UR40 ;  /* 0x00000028b80d7c20 */ /* 0x000fe40008410000 */
[----:B------:R-:W-:Y:S02]  /*6fe0*/  FMUL.FTZ R122, R190, UR40 ;  /* 0x00000028be7a7c20 */ /* 0x000fe40008410000 */
[----:B------:R-:W-:Y:S02]  /*6ff0*/  FMUL.FTZ R173, R171, UR40 ;  /* 0x00000028abad7c20 */ /* 0x000fe40008410000 */
[----:B------:R-:W-:-:S02]  /*7000*/  FFMA.FTZ R171, R187, UR41, -R30 ;  /* 0x00000029bbab7c23 */ /* 0x000fc4000801081e */
[----:B------:R-:W-:Y:S02]  /*7010*/  FFMA.FTZ R223, -R70, R115, R223 ;  /* 0x0000007346df7223 */ /* 0x000fe400000101df */
[----:B------:R-:W-:Y:S02]  /*7020*/  FMUL.FTZ R162, R16, R146 ;  /* 0x0000009210a27220 */ /* 0x000fe40000410000 */
[----:B------:R-:W-:Y:S02]  /*7030*/  FFMA.FTZ R30, R12, UR41, -R13 ;  /* 0x000000290c1e7c23 */ /* 0x000fe4000801080d */
[----:B------:R-:W-:Y:S02]  /*7040*/  FFMA.FTZ R122, R191, UR41, -R122 ;  /* 0x00000029bf7a7c23 */ /* 0x000fe4000801087a */
        /* <DEDUP_REMOVED lines=9> */
[----:B------:R-:W-:Y:S02]  /*70e0*/  FFMA.FTZ R200, R223, R195, -R162 ;  /* 0x000000c3dfc87223 */ /* 0x000fe400000108a2 */
        /* <DEDUP_REMOVED lines=45> */
.L_x_9816:
[----:B------:R-:W-:Y:S05]  /*73c0*/  BSYNC B0 ;  /* 0x0000000000007941 */ /* 0x000fea0003800000 */
.L_x_9815:
[----:B0-----:R-:W-:Y:S01]  /*73d0*/  FMUL.FTZ R183, R69, R22 ;  /* 0x0000001645b77220 */ /* 0x001fe20000410000 */
[----:B------:R-:W-:Y:S01]  /*73e0*/  ULDC.64 UR28, c[0x0][0x2b8] ;  /* 0x0000ae00001c7ab9 */ /* 0x000fe20000000a00 */
[----:B------:R-:W-:Y:S01]  /*73f0*/  FFMA.FTZ R12, R217, R150, R193 ;  /* 0x00000096d90c7223 */ /* 0x000fe200000100c1 */
[----:B------:R-:W-:Y:S01]  /*7400*/  USHF.R.U32.HI UR33, URZ, 0x1, UR29 ;  /* 0x000000013f217899 */ /* 0x000fe2000801161d */
[----:B------:R-:W-:Y:S01]  /*7410*/  FMUL.FTZ R15, R68, R27 ;  /* 0x0000001b440f7220 */ /* 0x000fe20000410000 */
[----:B------:R-:W-:Y:S01]  /*7420*/  USHF.R.U64 UR32, UR28, 0x1, UR29 ;  /* 0x000000011c207899 */ /* 0x000fe2000800121d */
[C---:B------:R-:W-:Y:S01]  /*7430*/  FMUL.FTZ R118, R69.reuse, R118 ;  /* 0x0000007645767220 */ /* 0x040fe20000410000 */
[----:B------:R-:W-:Y:S01]  /*7440*/  UIMAD UR33, UR33, UR35, URZ ;  /* 0x00000023212172a4 */ /* 0x000fe2000f8e023f */
[----:B------:R-:W-:Y:S01]  /*7450*/  FFMA.FTZ R221, -R69, R114, R221 ;  /* 0x0000007245dd7223 */ /* 0x000fe200000101dd */
[----:B------:R-:W-:Y:S01]  /*7460*/  UIMAD.WIDE.U32 UR28, UR32, UR35, URZ ;  /* 0x00000023201c72a5 */ /* 0x000fe2000f8e003f */
[----:B------:R-:W-:Y:S01]  /*7470*/  FMUL.FTZ R13, R174, R183 ;  /* 0x000000b7ae0d7220 */ /* 0x000fe20000410000 */
[----:B------:R-:W-:Y:S01]  /*7480*/  UIMAD UR37, UR34, UR32, UR33 ;  /* 0x00000020222572a4 */ /* 0x000fe2000f8e0221 */
[----:B------:R-:W-:Y:S01]  /*7490*/  FMUL.FTZ R27, R68, R157 ;  /* 0x0000009d441b7220 */ /* 0x000fe20000410000 */
[----:B------:R-:W-:Y:S01]  /*74a0*/  ULDC UR38, c[0x0][0x174] ;  /* 0x00005d0000267ab9 */ /* 0x000fe20000000800 */
[----:B------:R-:W-:Y:S01]  /*74b0*/  FMUL.FTZ R195, R16, R195 ;  /* 0x000000c310c37220 */ /* 0x000fe20000410000 */
[----:B------:R-:W-:Y:S01]  /*74c0*/  ULDC.64 UR32, c[0x0][0x2c0] ;  /* 0x0000b00000207ab9 */ /* 0x000fe20000000a00 */
[----:B------:R-:W-:Y:S01]  /*74d0*/  FADD.FTZ R12, R185, R12 ;  /* 0x0000000cb90c7221 */ /* 0x000fe20000010000 */
[----:B------:R-:W-:Y:S01]  /*74e0*/  UIADD3 UR29, UR37, UR29, URZ ;  /* 0x0000001d251d7290 */ /* 0x000fe2000fffe03f */
[----:B------:R-:W-:Y:S01]  /*74f0*/  FFMA.FTZ R14, R221, R118, -R13 ;  /* 0x00000076dd0e7223 */ /* 0x000fe2000001080d */
[----:B------:R-:W-:Y:S01]  /*7500*/  UIMAD UR37, UR36, UR32, URZ ;  /* 0x00000020242572a4 */ /* 0x000fe2000f8e023f */
[----:B------:R-:W-:Y:S01]  /*7510*/  FFMA.FTZ R224, -R68, R117, R224 ;  /* 0x0000007544e07223 */ /* 0x000fe200000101e0 */
[----:B------:R-:W-:Y:S01]  /*7520*/  UIMAD.WIDE.U32 UR28, UR18, UR32, UR28 ;  /* 0x00000020121c72a5 */ /* 0x000fe2000f8e001c */
[----:B------:R-:W-:Y:S01]  /*7530*/  FMUL.FTZ R185, R176, R27 ;  /* 0x0000001bb0b97220 */ /* 0x000fe20000410000 */
[----:B------:R-:W-:Y:S01]  /*7540*/  UIMAD UR37, UR18, UR33, UR37 ;  /* 0x00000021122572a4 */ /* 0x000fe2000f8e0225 */
[----:B------:R-:W-:Y:S01]  /*7550*/  FFMA.FTZ R195, R223, R146, R195 ;  /* 0x00000092dfc37223 */ /* 0x000fe200000100c3 */
[----:B------:R-:W-:Y:S01]  /*7560*/  BSSY B0, `(.L_x_9817) ;  /* 0x0000045000007945 */ /* 0x000fe20003800000 */
[----:B------:R-:W-:Y:S01]  /*7570*/  FMUL.FTZ R118, R174, R118 ;  /* 0x00000076ae767220 */ /* 0x000fe20000410000 */
[----:B------:R-:W-:Y:S01]  /*7580*/  ULDC.64 UR32, c[0x0][0x320] ;  /* 0x0000c80000207ab9 */ /* 0x000fe20000000a00 */
[----:B------:R-:W-:Y:S01]  /*7590*/  FFMA.FTZ R187, R224, R15, -R185 ;  /* 0x0000000fe0bb7223 */ /* 0x000fe200000108b9 */
[----:B------:R-:W-:Y:S01]  /*75a0*/  UIADD3 UR37, UR37, UR29, URZ ;  /* 0x0000001d25257290 */ /* 0x000fe2000fffe03f */
[----:B------:R-:W-:Y:S01]  /*75b0*/  FADD.FTZ R189, R189, R198 ;  /* 0x000000c6bdbd7221 */ /* 0x000fe20000010000 */
[----:B------:R-:W-:Y:S01]  /*75c0*/  ULEA UR32, UP0, UR28, UR32, 0x3 ;  /* 0x000000201c207291 */ /* 0x000fe2000f80183f */
[----:B------:R-:W-:Y:S01]  /*75d0*/  FADD.FTZ R12, R12, R195 ;  /* 0x000000c30c0c7221 */ /* 0x000fe20000010000 */
[----:B------:R-:W-:Y:S01]  /*75e0*/  UIADD3 UR29, UR6, -UR38, URZ ;  /* 0x80000026061d7290 */ /* 0x000fe2000fffe03f */
[----:B------:R-:W-:Y:S01]  /*75f0*/  FFMA.FTZ R13, R221, R183, R118 ;  /* 0x000000b7dd0d7223 */ /* 0x000fe20000010076 */
[----:B------:R-:W-:Y:S01]  /*7600*/  ULEA.HI.X UR33, UR28, UR33, UR37, 0x3, UP0 ;  /* 0x000000211c217291 */ /* 0x000fe200080f1c25 */
[----:B------:R-:W-:Y:S01]  /*7610*/  FMUL.FTZ R15, R176, R15 ;  /* 0x0000000fb00f7220 */ /* 0x000fe20000410000 */
[----:B------:R-:W-:Y:S01]  /*7620*/  UIMAD UR28, UR29, -0x400, URZ ;  /* 0xfffffc001d1c78a4 */ /* 0x000fe2000f8e023f */
[----:B------:R-:W-:Y:S01]  /*7630*/  FADD.FTZ R189, R189, R200 ;  /* 0x000000c8bdbd7221 */ /* 0x000fe20000010000 */
[----:B------:R-:W-:Y:S01]  /*7640*/  USHF.L.U64.HI UR29, UR8, 0x2, UR9 ;  /* 0x00000002081d7899 */ /* 0x000fe20008010209 */
[----:B------:R-:W-:Y:S01]  /*7650*/  FADD.FTZ R13, R12, R13 ;  /* 0x0000000d0c0d7221 */ /* 0x000fe20000010000 */
[----:B------:R-:W-:Y:S01]  /*7660*/  LEA R12, P0, R102, UR32, 0x2 ;  /* 0x00000020660c7c11 */ /* 0x000fe2000f8010ff */
[----:B------:R-:W-:Y:S01]  /*7670*/  FFMA.FTZ R118, R224, R27, R15 ;  /* 0x0000001be0767223 */ /* 0x000fe2000001000f */
[----:B------:R-:W-:Y:S01]  /*7680*/  MOV R191, UR28 ;  /* 0x0000001c00bf7c02 */ /* 0x000fe20008000f00 */
[----:B------:R-:W-:Y:S01]  /*7690*/  FMUL.FTZ R185, R67, R161 ;  /* 0x000000a143b97220 */ /* 0x000fe20000410000 */
[----:B------:R-:W-:Y:S01]  /*76a0*/  USHF.L.U32 UR28, UR8, 0x2, URZ ;  /* 0x00000002081c7899 */ /* 0x000fe2000800063f */
[----:B------:R-:W-:Y:S01]  /*76b0*/  FADD.FTZ R14, R189, R14 ;  /* 0x0000000ebd0e7221 */ /* 0x000fe20000010000 */
[----:B------:R-:W-:Y:S01]  /*76c0*/  ISETP.GE.AND P1, PT, R151, 0x41, PT ;  /* 0x000000419700780c */ /* 0x000fe20003f26270 */
[----:B------:R-:W-:Y:S01]  /*76d0*/  FADD.FTZ R15, R13, R118 ;  /* 0x000000760d0f7221 */ /* 0x000fe20000010000 */
[----:B------:R-:W-:Y:S01]  /*76e0*/  LEA.HI.X R13, R102, UR33, RZ, 0x2, P0 ;  /* 0x00000021660d7c11 */ /* 0x000fe200080f14ff */
[C---:B------:R-:W-:Y:S01]  /*76f0*/  FMUL.FTZ R160, R67.reuse, R160 ;  /* 0x000000a043a07220 */ /* 0x040fe20000410000 */
[----:B------:R-:W-:Y:S01]  /*7700*/  ULDC.64 UR32, c[0x0][0x2d0] ;  /* 0x0000b40000207ab9 */ /* 0x000fe20000000a00 */
[----:B------:R-:W-:Y:S01]  /*7710*/  FFMA.FTZ R118, -R67, R116, R225 ;  /* 0x0000007443767223 */ /* 0x000fe200000101e1 */
[----:B------:R-:W-:Y:S01]  /*7720*/  ISETP.GE.AND P0, PT, R151, 0x21, PT ;  /* 0x000000219700780c */ /* 0x000fe20003f06270 */
[----:B------:R-:W-:Y:S01]  /*7730*/  FMUL.FTZ R189, R175, R185 ;  /* 0x000000b9afbd7220 */ /* 0x000fe20000410000 */
[----:B------:R-:W-:Y:S01]  /*7740*/  UIMAD UR29, UR29, UR32, URZ ;  /* 0x000000201d1d72a4 */ /* 0x000fe2000f8e023f */
[----:B------:R-:W-:Y:S01]  /*7750*/  FMUL.FTZ R198, R66, R179 ;  /* 0x000000b342c67220 */ /* 0x000fe20000410000 */
[----:B------:R-:W-:Y:S01]  /*7760*/  ISETP.GE.AND P2, PT, R151, 0x61, PT ;  /* 0x000000619700780c */ /* 0x000fe20003f46270 */
[-C--:B------:R-:W-:Y:S01]  /*7770*/  FFMA.FTZ R189, R118, R160.reuse, -R189 ;  /* 0x000000a076bd7223 */ /* 0x080fe200000108bd */
[----:B------:R-:W-:Y:S01]  /*7780*/  UIMAD UR29, UR28, UR33, UR29 ;  /* 0x000000211c1d72a4 */ /* 0x000fe2000f8e021d */
[----:B------:R-:W-:-:S02]  /*7790*/  FMUL.FTZ R160, R175, R160 ;  /* 0x000000a0afa07220 */ /* 0x000fc40000410000 */
[----:B------:R-:W-:Y:S02]  /*77a0*/  FADD.FTZ R14, R14, R187 ;  /* 0x000000bb0e0e7221 */ /* 0x000fe40000010000 */
[----:B------:R-:W-:Y:S02]  /*77b0*/  FFMA.FTZ R200, R118, R185, R160 ;  /* 0x000000b976c87223 */ /* 0x000fe400000100a0 */
[C---:B------:R-:W-:Y:S02]  /*77c0*/  FMUL.FTZ R153, R66.reuse, R153 ;  /* 0x0000009942997220 */ /* 0x040fe40000410000 */
[----:B------:R-:W-:Y:S02]  /*77d0*/  FFMA.FTZ R160, -R66, R119, R229 ;  /* 0x0000007742a07223 */ /* 0x000fe400000101e5 */
[----:B------:R-:W-:Y:S02]  /*77e0*/  FMUL.FTZ R187, R167, R198 ;  /* 0x000000c6a7bb7220 */ /* 0x000fe40000410000 */
[----:B------:R-:W-:-:S02]  /*77f0*/  FADD.FTZ R15, R15, R200 ;  /* 0x000000c80f0f7221 */ /* 0x000fc40000010000 */
[-C--:B------:R-:W-:Y:S02]  /*7800*/  FFMA.FTZ R187, R160, R153.reuse, -R187 ;  /* 0x00000099a0bb7223 */ /* 0x080fe400000108bb */
[----:B------:R-:W-:Y:S02]  /*7810*/  FMUL.FTZ R153, R167, R153 ;  /* 0x00000099a7997220 */ /* 0x000fe40000410000 */
[----:B------:R-:W-:Y:S02]  /*7820*/  FMUL.FTZ R200, R64, R3 ;  /* 0x0000000340c87220 */ /* 0x000fe40000410000 */
[----:B------:R-:W-:Y:S02]  /*7830*/  FFMA.FTZ R202, R160, R198, R153 ;  /* 0x000000c6a0ca7223 */ /* 0x000fe40000010099 */
[----:B------:R-:W-:Y:S01]  /*7840*/  IMAD.WIDE R12, R191, 0x4, R12 ;  /* 0x00000004bf0c7825 */ /* 0x000fe200078e020c */
[----:B------:R-:W-:-:S03]  /*7850*/  MOV R191, UR28 ;  /* 0x0000001c00bf7c02 */ /* 0x000fc60008000f00 */
[----:B------:R-:W-:Y:S01]  /*7860*/  FADD.FTZ R202, R15, R202 ;  /* 0x000000ca0fca7221 */ /* 0x000fe20000010000 */
[----:B------:R-:W-:Y:S01]  /*7870*/  IADD3 R15, R102, 0x20, RZ ;  /* 0x00000020660f7810 */ /* 0x000fe20007ffe0ff */
[----:B------:R-:W-:Y:S01]  /*7880*/  FADD.FTZ R14, R14, R189 ;  /* 0x000000bd0e0e7221 */ /* 0x000fe20000010000 */
[----:B------:R-:W-:Y:S01]  /*7890*/  IADD3 R189, R102, 0x40, RZ ;  /* 0x0000004066bd7810 */ /* 0x000fe20007ffe0ff */
[C---:B------:R-:W-:Y:S01]  /*78a0*/  FMUL.FTZ R204, R64.reuse, R227 ;  /* 0x000000e340cc7220 */ /* 0x040fe20000410000 */
[-C--:B------:R-:W-:Y:S01]  /*78b0*/  LEA.HI.SX32 R15, R15, R102.reuse, 0x1b ;  /* 0x000000660f0f7211 */ /* 0x080fe200078fdaff */
[----:B------:R-:W-:Y:S01]  /*78c0*/  FFMA.FTZ R125, -R64, R121, R125 ;  /* 0x00000079407d7223 */ /* 0x000fe2000001017d */
[----:B------:R-:W-:Y:S01]  /*78d0*/  LEA.HI.SX32 R189, R189, R102, 0x1b ;  /* 0x00000066bdbd7211 */ /* 0x000fe200078fdaff */
[----:B------:R-:W-:Y:S02]  /*78e0*/  FMUL.FTZ R153, R23, R200 ;  /* 0x000000c817997220 */ /* 0x000fe40000410000 */
[----:B------:R-:W-:Y:S01]  /*78f0*/  FADD.FTZ R187, R14, R187 ;  /* 0x000000bb0ebb7221 */ /* 0x000fe20000010000 */
[----:B------:R-:W0:Y:S01]  /*7900*/  LDS R15, [R15.X4+0x8c0] ;  /* 0x0008c0000f0f7984 */ /* 0x000e220000004800 */
[----:B------:R-:W-:-:S02]  /*7910*/  FFMA.FTZ R14, R125, R204, -R153 ;  /* 0x000000cc7d0e7223 */ /* 0x000fc40000010899 */
[----:B------:R-:W-:Y:S01]  /*7920*/  IMAD.WIDE.U32 R12, R191, c[0x0][0x2d0], R12 ;  /* 0x0000b400bf0c7a25 */ /* 0x000fe200078e000c */
[----:B------:R-:W-:-:S03]  /*7930*/  IADD3 R191, R102, 0x60, RZ ;  /* 0x0000006066bf7810 */ /* 0x000fc60007ffe0ff */
[----:B------:R-:W-:Y:S01]  /*7940*/  FMUL.FTZ R204, R23, R204 ;  /* 0x000000cc17cc7220 */ /* 0x000fe20000410000 */
[----:B------:R-:W-:Y:S01]  /*7950*/  IADD3 R13, R13, UR29, RZ ;  /* 0x0000001d0d0d7c10 */ /* 0x000fe2000fffe0ff */
[----:B------:R-:W-:Y:S02]  /*7960*/  FADD.FTZ R187, R187, R14 ;  /* 0x0000000ebbbb7221 */ /* 0x000fe40000010000 */
[----:B------:R-:W-:-:S04]  /*7970*/  FFMA.FTZ R153, R125, R200, R204 ;  /* 0x000000c87d997223 */ /* 0x000fc800000100cc */
[----:B------:R-:W-:Y:S01]  /*7980*/  FADD.FTZ R153, R202, R153 ;  /* 0x00000099ca997221 */ /* 0x000fe20000010000 */
[----:B------:R-:W-:Y:S05]  /*7990*/  @!P0 BRA `(.L_x_9818) ;  /* 0x0000001000008947 */ /* 0x000fea0003800000 */
[----:B0-----:R0:W-:Y:S02]  /*79a0*/  RED.E.ADD.F32.FTZ.RN.STRONG.GPU [R12.64+-0xf80], R15 ;  /* 0xfff0800f0c00798e */ /* 0x0011e4000c10e79e */
.L_x_9818:
[----:B------:R-:W-:Y:S05]  /*79b0*/  BSYNC B0 ;  /* 0x0000000000007941 */ /* 0x000fea0003800000 */
.L_x_9817:
[----:B------:R-:W1:Y:S01]  /*79c0*/  LDS R189, [R189.X4+0x940] ;  /* 0x00094000bdbd7984 */ /* 0x000e620000004800 */
[----:B------:R-:W-:Y:S01]  /*79d0*/  BSSY B0, `(.L_x_9819) ;  /* 0x0000004000007945 */ /* 0x000fe20003800000 */
[----:B------:R-:W-:Y:S01]  /*79e0*/  LEA.HI.SX32 R191, R191, R102, 0x1b ;  /* 0x00000066bfbf7211 */ /* 0x000fe200078fdaff */
[----:B------:R-:W-:Y:S05]  /*79f0*/  @!P1 BRA `(.L_x_9820) ;  /* 0x0000001000009947 */ /* 0x000fea0003800000 */
[----:B-1----:R1:W-:Y:S02]  /*7a00*/  RED.E.ADD.F32.FTZ.RN.STRONG.GPU [R12.64+-0xf00], R189 ;  /* 0xfff100bd0c00798e */ /* 0x0023e4000c10e79e */
.L_x_9820:
[----:B------:R-:W-:Y:S05]  /*7a10*/  BSYNC B0 ;  /* 0x0000000000007941 */ /* 0x000fea0003800000 */
.L_x_9819:
[----:B------:R-:W2:Y:S01]  /*7a20*/  LDS R191, [R191.X4+0x9c0] ;  /* 0x0009c000bfbf7984 */ /* 0x000ea20000004800 */
[----:B------:R-:W-:Y:S01]  /*7a30*/  BSSY B0, `(.L_x_9821) ;  /* 0x0000005000007945 */ /* 0x000fe20003800000 */
[C---:B0-----:R-:W-:Y:S02]  /*7a40*/  IADD3 R15, R102.reuse, 0x80, RZ ;  /* 0x00000080660f7810 */ /* 0x041fe40007ffe0ff */
[----:B-1----:R-:W-:Y:S01]  /*7a50*/  IADD3 R189, R102, 0xa0, RZ ;  /* 0x000000a066bd7810 */ /* 0x002fe20007ffe0ff */
[----:B------:R-:W-:Y:S05]  /*7a60*/  @!P2 BRA `(.L_x_9822) ;  /* 0x000000100000a947 */ /* 0x000fea0003800000 */
[----:B--2---:R0:W-:Y:S02]  /*7a70*/  RED.E.ADD.F32.FTZ.RN.STRONG.GPU [R12.64+-0xe80], R191 ;  /* 0xfff180bf0c00798e */ /* 0x0041e4000c10e79e */
.L_x_9822:
[----:B------:R-:W-:Y:S05]  /*7a80*/  BSYNC B0 ;  /* 0x0000000000007941 */ /* 0x000fea0003800000 */
.L_x_9821:
        /* <DEDUP_REMOVED lines=14> */
.L_x_9824:
[----:B------:R-:W-:Y:S05]  /*7b70*/  BSYNC B0 ;  /* 0x0000000000007941 */ /* 0x000fea0003800000 */
.L_x_9823:
[----:B------:R-:W1:Y:S01]  /*7b80*/  LDS R189, [R189.X4+0xac0] ;  /* 0x000ac000bdbd7984 */ /* 0x000e620000004800 */
[----:B------:R-:W-:Y:S01]  /*7b90*/  BSSY B0, `(.L_x_9825) ;  /* 0x0000005000007945 */ /* 0x000fe20003800000 */
[----:B0-----:R-:W-:Y:S02]  /*7ba0*/  IADD3 R15, R102, 0xe0, RZ ;  /* 0x000000e0660f7810 */ /* 0x001fe40007ffe0ff */
[----:B------:R-:W-:Y:S01]  /*7bb0*/  LEA.HI.SX32 R191, R191, R102, 0x1b ;  /* 0x00000066bfbf7211 */ /* 0x000fe200078fdaff */
[----:B------:R-:W-:Y:S05]  /*7bc0*/  @!P0 BRA `(.L_x_9826) ;  /* 0x0000001000008947 */ /* 0x000fea0003800000 */
[----:B-1----:R0:W-:Y:S02]  /*7bd0*/  RED.E.ADD.F32.FTZ.RN.STRONG.GPU [R12.64+-0xd80], R189 ;  /* 0xfff280bd0c00798e */ /* 0x0021e4000c10e79e */
.L_x_9826:
[----:B------:R-:W-:Y:S05]  /*7be0*/  BSYNC B0 ;  /* 0x0000000000007941 */ /* 0x000fea0003800000 */
.L_x_9825:
[----:B------:R-:W2:Y:S01]  /*7bf0*/  LDS R191, [R191.X4+0xb40] ;  /* 0x000b4000bfbf7984 */ /* 0x000ea20000004800 */
[----:B------:R-:W-:Y:S01]  /*7c00*/  BSSY B0, `(.L_x_9827) ;  /* 0x0000005000007945 */ /* 0x000fe20003800000 */
[----:B01----:R-:W-:-:S02]  /*7c10*/  IADD3 R189, R102, 0x100, RZ ;  /* 0x0000010066bd7810 */ /* 0x003fc40007ffe0ff */
[----:B------:R-:W-:Y:S01]  /*7c20*/  LEA.HI.SX32 R15, R15, R102, 0x1b ;  /* 0x000000660f0f7211 */ /* 0x000fe200078fdaff */
[----:B------:R-:W-:Y:S05]  /*7c30*/  @!P1 BRA `(.L_x_9828) ;  /* 0x0000001000009947 */ /* 0x000fea0003800000 */
[----:B--2---:R0:W-:Y:S02]  /*7c40*/  RED.E.ADD.F32.FTZ.RN.STRONG.GPU [R12.64+-0xd00], R191 ;  /* 0xfff300bf0c00798e */ /* 0x0041e4000c10e79e */
.L_x_9828:
[----:B------:R-:W-:Y:S05]  /*7c50*/  BSYNC B0 ;  /* 0x0000000000007941 */ /* 0x000fea0003800000 */
.L_x_9827:
[----:B------:R-:W1:Y:S01]  /*7c60*/  LDS R15, [R15.X4+0xbc0] ;  /* 0x000bc0000f0f7984 */ /* 0x000e620000004800 */
[----:B------:R-:W-:Y:S01]  /*7c70*/  BSSY B0, `(.L_x_9829) ;  /* 0x0000005000007945 */ /* 0x000fe20003800000 */
[----:B0-2---:R-:W-:Y:S02]  /*7c80*/  IADD3 R191, R102, 0x120, RZ ;  /* 0x0000012066bf7810 */ /* 0x005fe40007ffe0ff */
[----:B------:R-:W-:Y:S01]  /*7c90*/  LEA.HI.SX32 R189, R189, R102, 0x1b ;  /* 0x00000066bdbd7211 */ /* 0x000fe200078fdaff */
[----:B------:R-:W-:Y:S05]  /*7ca0*/  @!P2 BRA `(.L_x_9830) ;  /* 0x000000100000a947 */ /* 0x000fea0003800000 */
[----:B-1----:R0:W-:Y:S02]  /*7cb0*/  RED.E.ADD.F32.FTZ.RN.STRONG.GPU [R12.64+-0xc80], R15 ;  /* 0xfff3800f0c00798e */ /* 0x0021e4000c10e79e */
.L_x_9830:
[----:B------:R-:W-:Y:S05]  /*7cc0*/  BSYNC B0 ;  /* 0x0000000000007941 */ /* 0x000fea0003800000 */
.L_x_9829:
[----:B------:R-:W2:Y:S01]  /*7cd0*/  LDS R189, [R189.X4+0xc40] ;  /* 0x000c4000bdbd7984 */ /* 0x000ea20000004800 */
[----:B------:R-:W-:Y:S01]  /*7ce0*/  BSSY B0, `(.L_x_9831) ;  /* 0x0000005000007945 */ /* 0x000fe20003800000 */
[----:B01----:R-:W-:Y:S02]  /*7cf0*/  IADD3 R15, R102, 0x140, RZ ;  /* 0x00000140660f7810 */ /* 0x003fe40007ffe0ff */
[----:B------:R-:W-:Y:S01]  /*7d00*/  LEA.HI.SX32 R191, R191, R102, 0x1b ;  /* 0x00000066bfbf7211 */ /* 0x000fe200078fdaff */
[----:B------:R-:W-:Y:S05]  /*7d10*/  @!P3 BRA `(.L_x_9832) ;  /* 0x000000100000b947 */ /* 0x000fea0003800000 */
[----:B--2---:R0:W-:Y:S02]  /*7d20*/  RED.E.ADD.F32.FTZ.RN.STRONG.GPU [R12.64+-0xc00], R189 ;  /* 0xfff400bd0c00798e */ /* 0x0041e4000c10e79e */
.L_x_9832:
[----:B------:R-:W-:Y:S05]  /*7d30*/  BSYNC B0 ;  /* 0x0000000000007941 */ /* 0x000fea0003800000 */
.L_x_9831:
[----:B------:R-:W1:Y:S01]  /*7d40*/  LDS R191, [R191.X4+0xcc0] ;  /* 0x000cc000bfbf7984 */ /* 0x000e620000004800 */
[----:B------:R-:W-:Y:S01]  /*7d50*/  BSSY B0, `(.L_x_9833) ;  /* 0x0000004000007945 */ /* 0x000fe20003800000 */
[----:B------:R-:W-:Y:S01]  /*7d60*/  LEA.HI.SX32 R15, R15, R102, 0x1b ;  /* 0x000000660f0f7211 */ /* 0x000fe200078fdaff */
[----:B------:R-:W-:Y:S05]  /*7d70*/  @!P4 BRA `(.L_x_9834) ;  /* 0x000000100000c947 */ /* 0x000fea0003800000 */
[----:B-1----:R1:W-:Y:S02]  /*7d80*/  RED.E.ADD.F32.FTZ.RN.STRONG.GPU [R12.64+-0xb80], R191 ;  /* 0xfff480bf0c00798e */ /* 0x0023e4000c10e79e */
.L_x_9834:
[----:B------:R-:W-:Y:S05]  /*7d90*/  BSYNC B0 ;  /* 0x0000000000007941 */ /* 0x000fea0003800000 */
.L_x_9833:
[----:B------:R-:W3:Y:S01]  /*7da0*/  LDS R15, [R15.X4+0xd40] ;  /* 0x000d40000f0f7984 */ /* 0x000ee20000004800 */
[----:B------:R-:W-:Y:S01]  /*7db0*/  BSSY B0, `(.L_x_9835) ;  /* 0x0000005000007945 */ /* 0x000fe20003800000 */
[----:B0-2---:R-:W-:-:S02]  /*7dc0*/  IADD3 R189, R102, 0x160, RZ ;  /* 0x0000016066bd7810 */ /* 0x005fc40007ffe0ff */
[----:B-1----:R-:W-:Y:S01]  /*7dd0*/  IADD3 R191, R102, 0x180, RZ ;  /* 0x0000018066bf7810 */ /* 0x002fe20007ffe0ff */
[----:B------:R-:W-:Y:S05]  /*7de0*/  @!P5 BRA `(.L_x_9836) ;  /* 0x000000100000d947 */ /* 0x000fea0003800000 */
[----:B---3--:R0:W-:Y:S02]  /*7df0*/  RED.E.ADD.F32.FTZ.RN.STRONG.GPU [R12.64+-0xb00], R15 ;  /* 0xfff5000f0c00798e */ /* 0x0081e4000c10e79e */
.L_x_9836:
[----:B------:R-:W-:Y:S05]  /*7e00*/  BSYNC B0 ;  /* 0x0000000000007941 */ /* 0x000fea0003800000 */
.L_x_9835:
        /* <DEDUP_REMOVED lines=14> */
.L_x_9838:
[----:B------:R-:W-:Y:S05]  /*7ef0*/  BSYNC B0 ;  /* 0x0000000000007941 */ /* 0x000fea0003800000 */
.L_x_9837:
[----:B------:R-:W1:Y:S01]  /*7f00*/  LDS R191, [R191.X4+0xe40] ;  /* 0x000e4000bfbf7984 */ /* 0x000e620000004800 */
[----:B------:R-:W-:Y:S01]  /*7f10*/  BSSY B0, `(.L_x_9839) ;  /* 0x0000005000007945 */ /* 0x000fe20003800000 */
[----:B0-----:R-:W-:-:S02]  /*7f20*/  IADD3 R189, R102, 0x1c0, RZ ;  /* 0x000001c066bd7810 */ /* 0x001fc40007ffe0ff */
[----:B------:R-:W-:Y:S01]  /*7f30*/  LEA.HI.SX32 R15, R15, R102, 0x1b ;  /* 0x000000660f0f7211 */ /* 0x000fe200078fdaff */
[----:B------:R-:W-:Y:S05]  /*7f40*/  @!P0 BRA `(.L_x_9840) ;  /* 0x0000001000008947 */ /* 0x000fea0003800000 */
[----:B-1----:R0:W-:Y:S02]  /*7f50*/  RED.E.ADD.F32.FTZ.RN.STRONG.GPU [R12.64+-0xa00], R191 ;  /* 0xfff600bf0c00798e */ /* 0x0021e4000c10e79e */
.L_x_9840:
[----:B------:R-:W-:Y:S05]  /*7f60*/  BSYNC B0 ;  /* 0x0000000000007941 */ /* 0x000fea0003800000 */
.L_x_9839:
[----:B------:R-:W2:Y:S01]  /*7f70*/  LDS R15, [R15.X4+0xec0] ;  /* 0x000ec0000f0f7984 */ /* 0x000ea20000004800 */
[----:B------:R-:W-:Y:S01]  /*7f80*/  BSSY B0, `(.L_x_9841) ;  /* 0x0000005000007945 */ /* 0x000fe20003800000 */
[----:B01----:R-:W-:Y:S02]  /*7f90*/  IADD3 R191, R102, 0x1e0, RZ ;  /* 0x000001e066bf7810 */ /* 0x003fe40007ffe0ff */
[----:B------:R-:W-:Y:S01]  /*7fa0*/  LEA.HI.SX32 R189, R189, R102, 0x1b ;  /* 0x00000066bdbd7211 */ /* 0x000fe200078fdaff */
[----:B------:R-:W-:Y:S05]  /*7fb0*/  @!P1 BRA `(.L_x_9842) ;  /* 0x0000001000009947 */ /* 0x000fea0003800000 */
[----:B--2---:R0:W-:Y:S02]  /*7fc0*/  RED.E.ADD.F32.FTZ.RN.STRONG.GPU [R12.64+-0x980], R15 ;  /* 0xfff6800f0c00798e */ /* 0x0041e4000c10e79e */
.L_x_9842:
[----:B------:R-:W-:Y:S05]  /*7fd0*/  BSYNC B0 ;  /* 0x0000000000007941 */ /* 0x000fea0003800000 */
.L_x_9841:
[----:B------:R-:W1:Y:S01]  /*7fe0*/  LDS R189, [R189.X4+0xf40] ;  /* 0x000f4000bdbd7984 */ /* 0x000e620000004800 */
[----:B------:R-:W-:Y:S01]  /*7ff0*/  BSSY B0, `(.L_x_9843) ;  /* 0x0000004000007945 */ /* 0x000fe20003800000 */
[----:B------:R-:W-:Y:S01]  /*8000*/  LEA.HI.SX32 R191, R191, R102, 0x1b ;  /* 0x00000066bfbf7211 */ /* 0x000fe200078fdaff */
[----:B------:R-:W-:Y:S05]  /*8010*/  @!P2 BRA `(.L_x_9844) ;  /* 0x000000100000a947 */ /* 0x000fea0003800000 */
[----:B-1----:R1:W-:Y:S02]  /*8020*/  RED.E.ADD.F32.FTZ.RN.STRONG.GPU [R12.64+-0x900], R189 ;  /* 0xfff700bd0c00798e */ /* 0x0023e4000c10e79e */
.L_x_9844:
[----:B------:R-:W-:Y:S05]  /*8030*/  BSYNC B0 ;  /* 0x0000000000007941 */ /* 0x000fea0003800000 */
.L_x_9843:
[----:B------:R-:W3:Y:S01]  /*8040*/  LDS R191, [R191.X4+0xfc0] ;  /* 0x000fc000bfbf7984 */ /* 0x000ee20000004800 */
[----:B------:R-:W-:Y:S01]  /*8050*/  BSSY B0, `(.L_x_9845) ;  /* 0x0000005000007945 */ /* 0x000fe20003800000 */
[----:B0-2---:R-:W-:-:S02]  /*8060*/  IADD3 R15, R102, 0x220, RZ ;  /* 0x00000220660f7810 */ /* 0x005fc40007ffe0ff */
[----:B------:R-:W-:Y:S01]  /*8070*/  LEA.HI.SX32 R149, R149, R102, 0x1b ;  /* 0x0000006695957211 */ /* 0x000fe200078fdaff */
[----:B------:R-:W-:Y:S05]  /*8080*/  @!P3 BRA `(.L_x_9846) ;  /* 0x000000100000b947 */ /* 0x000fea0003800000 */
[----:B---3--:R0:W-:Y:S02]  /*8090*/  RED.E.ADD.F32.FTZ.RN.STRONG.GPU [R12.64+-0x880], R191 ;  /* 0xfff780bf0c00798e */ /* 0x0081e4000c10e79e */
.L_x_9846:
[----:B------:R-:W-:Y:S05]  /*80a0*/  BSYNC B0 ;  /* 0x0000000000007941 */ /* 0x000fea0003800000 */
.L_x_9845:
[----:B------:R-:W2:Y:S01]  /*80b0*/  LDS R149, [R149.X4+0x1040] ;  /* 0x0010400095957984 */ /* 0x000ea20000004800 */
[----:B------:R-:W-:Y:S01]  /*80c0*/  BSSY B0, `(.L_x_9847) ;  /* 0x0000004000007945 */ /* 0x000fe20003800000 */
[----:B------:R-:W-:Y:S01]  /*80d0*/  LEA.HI.SX32 R15, R15, R102, 0x1b ;  /* 0x000000660f0f7211 */ /* 0x000fe200078fdaff */
[----:B------:R-:W-:Y:S05]  /*80e0*/  @!P4 BRA `(.L_x_9848) ;  /* 0x000000100000c947 */ /* 0x000fea0003800000 */
[----:B--2---:R2:W-:Y:S02]  /*80f0*/  RED.E.ADD.F32.FTZ.RN.STRONG.GPU [R12.64+-0x800], R149 ;  /* 0xfff800950c00798e */ /* 0x0045e4000c10e79e */
.L_x_9848:
[----:B------:R-:W-:Y:S05]  /*8100*/  BSYNC B0 ;  /* 0x0000000000007941 */ /* 0x000fea0003800000 */
.L_x_9847:
[----:B------:R-:W4:Y:S01]  /*8110*/  LDS R15, [R15.X4+0x10c0] ;  /* 0x0010c0000f0f7984 */ /* 0x000f220000004800 */
[----:B------:R-:W-:Y:S01]  /*8120*/  BSSY B0, `(.L_x_9849) ;  /* 0x0000005000007945 */ /* 0x000fe20003800000 */
[C---:B--2---:R-:W-:Y:S02]  /*8130*/  IADD3 R149, R102.reuse, 0x240, RZ ;  /* 0x0000024066957810 */ /* 0x044fe40007ffe0ff */
[----:B-1----:R-:W-:Y:S01]  /*8140*/  IADD3 R189, R102, 0x260, RZ ;  /* 0x0000026066bd7810 */ /* 0x002fe20007ffe0ff */
[----:B------:R-:W-:Y:S05]  /*8150*/  @!P5 BRA `(.L_x_9850) ;  /* 0x000000100000d947 */ /* 0x000fea0003800000 */
[----:B----4-:R1:W-:Y:S02]  /*8160*/  RED.E.ADD.F32.FTZ.RN.STRONG.GPU [R12.64+-0x780], R15 ;  /* 0xfff8800f0c00798e */ /* 0x0103e4000c10e79e */
.L_x_9850:
[----:B------:R-:W-:Y:S05]  /*8170*/  BSYNC B0 ;  /* 0x0000000000007941 */ /* 0x000fea0003800000 */
.L_x_9849:
        /* <DEDUP_REMOVED lines=14> */
.L_x_9852:
[----:B------:R-:W-:Y:S05]  /*8260*/  BSYNC B0 ;  /* 0x0000000000007941 */ /* 0x000fea0003800000 */
.L_x_9851:
[----:B------:R-:W2:Y:S01]  /*8270*/  LDS R189, [R189.X4+0x11c0] ;  /* 0x0011c000bdbd7984 */ /* 0x000ea20000004800 */
[----:B------:R-:W-:Y:S01]  /*8280*/  BSSY B0, `(.L_x_9853) ;  /* 0x0000005000007945 */ /* 0x000fe20003800000 */
[----:B-1----:R-:W-:Y:S02]  /*8290*/  IADD3 R149, R102, 0x2a0, RZ ;  /* 0x000002a066957810 */ /* 0x002fe40007ffe0ff */
[----:B------:R-:W-:Y:S01]  /*82a0*/  LEA.HI.SX32 R15, R15, R102, 0x1b ;  /* 0x000000660f0f7211 */ /* 0x000fe200078fdaff */
[----:B------:R-:W-:Y:S05]  /*82b0*/  @!P0 BRA `(.L_x_9854) ;  /* 0x0000001000008947 */ /* 0x000fea0003800000 */
[----:B--2---:R1:W-:Y:S02]  /*82c0*/  RED.E.ADD.F32.FTZ.RN.STRONG.GPU [R12.64+-0x680], R189 ;  /* 0xfff980bd0c00798e */ /* 0x0043e4000c10e79e */
.L_x_9854:
[----:B------:R-:W-:Y:S05]  /*82d0*/  BSYNC B0 ;  /* 0x0000000000007941 */ /* 0x000fea0003800000 */
.L_x_9853:
[----:B------:R-:W4:Y:S01]  /*82e0*/  LDS R15, [R15.X4+0x1240] ;  /* 0x001240000f0f7984 */ /* 0x000f220000004800 */
[----:B------:R-:W-:Y:S01]  /*82f0*/  BSSY B0, `(.L_x_9855) ;  /* 0x0000005000007945 */ /* 0x000fe20003800000 */
[----:B-12---:R-:W-:-:S02]  /*8300*/  IADD3 R189, R102, 0x2c0, RZ ;  /* 0x000002c066bd7810 */ /* 0x006fc40007ffe0ff */
[----:B------:R-:W-:Y:S01]  /*8310*/  LEA.HI.SX32 R149, R149, R102, 0x1b ;  /* 0x0000006695957211 */ /* 0x000fe200078fdaff */
[----:B------:R-:W-:Y:S05]  /*8320*/  @!P1 BRA `(.L_x_9856) ;  /* 0x0000001000009947 */ /* 0x000fea0003800000 */
[----:B----4-:R1:W-:Y:S02]  /*8330*/  RED.E.ADD.F32.FTZ.RN.STRONG.GPU [R12.64+-0x600], R15 ;  /* 0xfffa000f0c00798e */ /* 0x0103e4000c10e79e */
.L_x_9856:
[----:B------:R-:W-:Y:S05]  /*8340*/  BSYNC B0 ;  /* 0x0000000000007941 */ /* 0x000fea0003800000 */
.L_x_9855:
[----:B------:R-:W2:Y:S01]  /*8350*/  LDS R149, [R149.X4+0x12c0] ;  /* 0x0012c00095957984 */ /* 0x000ea20000004800 */
[----:B------:R-:W-:Y:S01]  /*8360*/  BSSY B0, `(.L_x_9857) ;  /* 0x0000005000007945 */ /* 0x000fe20003800000 */
[----:B-1--4-:R-:W-:Y:S02]  /*8370*/  IADD3 R15, R102, 0x2e0, RZ ;  /* 0x000002e0660f7810 */ /* 0x012fe40007ffe0ff */
[----:B------:R-:W-:Y:S01]  /*8380*/  LEA.HI.SX32 R189, R189, R102, 0x1b ;  /* 0x00000066bdbd7211 */ /* 0x000fe200078fdaff */
[----:B------:R-:W-:Y:S05]  /*8390*/  @!P2 BRA `(.L_x_9858) ;  /* 0x000000100000a947 */ /* 0x000fea0003800000 */
[----:B--2---:R1:W-:Y:S02]  /*83a0*/  RED.E.ADD.F32.FTZ.RN.STRONG.GPU [R12.64+-0x580], R149 ;  /* 0xfffa80950c00798e */ /* 0x0043e4000c10e79e */
.L_x_9858:
[----:B------:R-:W-:Y:S05]  /*83b0*/  BSYNC B0 ;  /* 0x0000000000007941 */ /* 0x000fea0003800000 */
.L_x_9857:
[----:B------:R-:W4:Y:S01]  /*83c0*/  LDS R189, [R189.X4+0x1340] ;  /* 0x00134000bdbd7984 */ /* 0x000f220000004800 */
[----:B------:R-:W-:Y:S01]  /*83d0*/  BSSY B0, `(.L_x_9859) ;  /* 0x0000005000007945 */ /* 0x000fe20003800000 */
[----:B-12---:R-:W-:Y:S02]  /*83e0*/  IADD3 R149, R102, 0x300, RZ ;  /* 0x0000030066957810 */ /* 0x006fe40007ffe0ff */
[----:B------:R-:W-:Y:S01]  /*83f0*/  LEA.HI.SX32 R15, R15, R102, 0x1b ;  /* 0x000000660f0f7211 */ /* 0x000fe200078fdaff */
[----:B------:R-:W-:Y:S05]  /*8400*/  @!P3 BRA `(.L_x_9860) ;  /* 0x000000100000b947 */ /* 0x000fea0003800000 */
[----:B----4-:R1:W-:Y:S02]  /*8410*/  RED.E.ADD.F32.FTZ.RN.STRONG.GPU [R12.64+-0x500], R189 ;  /* 0xfffb00bd0c00798e */ /* 0x0103e4000c10e79e */
.L_x_9860:
[----:B------:R-:W-:Y:S05]  /*8420*/  BSYNC B0 ;  /* 0x0000000000007941 */ /* 0x000fea0003800000 */
.L_x_9859:
[----:B------:R-:W2:Y:S01]  /*8430*/  LDS R15, [R15.X4+0x13c0] ;  /* 0x0013c0000f0f7984 */ /* 0x000ea20000004800 */
[----:B------:R-:W-:Y:S01]  /*8440*/  BSSY B0, `(.L_x_9861) ;  /* 0x0000004000007945 */ /* 0x000fe20003800000 */
[----:B------:R-:W-:Y:S01]  /*8450*/  LEA.HI.SX32 R149, R149, R102, 0x1b ;  /* 0x0000006695957211 */ /* 0x000fe200078fdaff */
[----:B------:R-:W-:Y:S05]  /*8460*/  @!P4 BRA `(.L_x_9862) ;  /* 0x000000100000c947 */ /* 0x000fea0003800000 */
[----:B--2---:R2:W-:Y:S02]  /*8470*/  RED.E.ADD.F32.FTZ.RN.STRONG.GPU [R12.64+-0x480], R15 ;  /* 0xfffb800f0c00798e */ /* 0x0045e4000c10e79e */
.L_x_9862:
[----:B------:R-:W-:Y:S05]  /*8480*/  BSYNC B0 ;  /* 0x0000000000007941 */ /* 0x000fea0003800000 */
.L_x_9861:
[----:B------:R-:W0:Y:S01]  /*8490*/  LDS R149, [R149.X4+0x1440] ;  /* 0x0014400095957984 */ /* 0x000e220000004800 */
[----:B------:R-:W-:Y:S01]  /*84a0*/  BSSY B0, `(.L_x_9863) ;  /* 0x0000005000007945 */ /* 0x000fe20003800000 */
[----:B--2---:R-:W-:-:S02]  /*84b0*/  IADD3 R15, R102, 0x320, RZ ;  /* 0x00000320660f7810 */ /* 0x004fc40007ffe0ff */
[----:B-1--4-:R-:W-:Y:S01]  /*84c0*/  IADD3 R189, R102, 0x340, RZ ;  /* 0x0000034066bd7810 */ /* 0x012fe20007ffe0ff */
[----:B------:R-:W-:Y:S05]  /*84d0*/  @!P5 BRA `(.L_x_9864) ;  /* 0x000000100000d947 */ /* 0x000fea0003800000 */
[----:B0-----:R0:W-:Y:S02]  /*84e0*/  RED.E.ADD.F32.FTZ.RN.STRONG.GPU [R12.64+-0x400], R149 ;  /* 0xfffc00950c00798e */ /* 0x0011e4000c10e79e */
.L_x_9864:
[----:B------:R-:W-:Y:S05]  /*84f0*/  BSYNC B0 ;  /* 0x0000000000007941 */ /* 0x000fea0003800000 */
.L_x_9863:
[-C--:B------:R-:W-:Y:S01]  /*8500*/  LEA.HI.SX32 R15, R15, R102.reuse, 0x1b ;  /* 0x000000660f0f7211 */ /* 0x080fe200078fdaff */
[----:B------:R-:W-:Y:S01]  /*8510*/  BSSY B0, `(.L_x_9865) ;  /* 0x000000d000007945 */ /* 0x000fe20003800000 */
[----:B------:R-:W-:Y:S02]  /*8520*/  ISETP.GE.AND P6, PT, R151, 0x321, PT ;  /* 0x000003219700780c */ /* 0x000fe40003fc6270 */
[----:B0-----:R-:W-:Y:S02]  /*8530*/  IADD3 R149, R102, 0x360, RZ ;  /* 0x0000036066957810 */ /* 0x001fe40007ffe0ff */
        /* <DEDUP_REMOVED lines=10> */
.L_x_9866:
[----:B------:R-:W-:Y:S05]  /*85e0*/  BSYNC B0 ;  /* 0x0000000000007941 */ /* 0x000fea0003800000 */
.L_x_9865:
[----:B------:R-:W1:Y:S01]  /*85f0*/  LDS R189, [R189.X4+0x1540] ;  /* 0x00154000bdbd7984 */ /* 0x000e620000004800 */
[----:B------:R-:W-:Y:S01]  /*8600*/  BSSY B0, `(.L_x_9867) ;  /* 0x0000005000007945 */ /* 0x000fe20003800000 */
[----:B0-----:R-:W-:-:S02]  /*8610*/  IADD3 R15, R102, 0x380, RZ ;  /* 0x00000380660f7810 */ /* 0x001fc40007ffe0ff */
[----:B------:R-:W-:Y:S01]  /*8620*/  LEA.HI.SX32 R149, R149, R102, 0x1b ;  /* 0x0000006695957211 */ /* 0x000fe200078fdaff */
[----:B------:R-:W-:Y:S05]  /*8630*/  @!P0 BRA `(.L_x_9868) ;  /* 0x0000001000008947 */ /* 0x000fea0003800000 */
[----:B-1----:R0:W-:Y:S02]  /*8640*/  RED.E.ADD.F32.FTZ.RN.STRONG.GPU [R12.64+-0x300], R189 ;  /* 0xfffd00bd0c00798e */ /* 0x0021e4000c10e79e */
.L_x_9868:
[----:B------:R-:W-:Y:S05]  /*8650*/  BSYNC B0 ;  /* 0x0000000000007941 */ /* 0x000fea0003800000 */
.L_x_9867:
[----:B------:R-:W2:Y:S01]  /*8660*/  LDS R149, [R149.X4+0x15c0] ;  /* 0x0015c00095957984 */ /* 0x000ea20000004800 */
[----:B------:R-:W-:Y:S01]  /*8670*/  BSSY B0, `(.L_x_9869) ;  /* 0x0000005000007945 */ /* 0x000fe20003800000 */
[----:B------:R-:W-:Y:S02]  /*8680*/  IADD3 R151, R102, 0x3a0, RZ ;  /* 0x000003a066977810 */ /* 0x000fe40007ffe0ff */
[----:B------:R-:W-:Y:S01]  /*8690*/  LEA.HI.SX32 R15, R15, R102, 0x1b ;  /* 0x000000660f0f7211 */ /* 0x000fe200078fdaff */
[----:B------:R-:W-:Y:S05]  /*86a0*/  @!P1 BRA `(.L_x_9870) ;  /* 0x0000001000009947 */ /* 0x000fea0003800000 */
[----:B--2---:R2:W-:Y:S02]  /*86b0*/  RED.E.ADD.F32.FTZ.RN.STRONG.GPU [R12.64+-0x280], R149 ;  /* 0xfffd80950c00798e */ /* 0x0045e4000c10e79e */
.L_x_9870:
[----:B------:R-:W-:Y:S05]  /*86c0*/  BSYNC B0 ;  /* 0x0000000000007941 */ /* 0x000fea0003800000 */
.L_x_9869:
[----:B------:R-:W4:Y:S01]  /*86d0*/  LDS R15, [R15.X4+0x1640] ;  /* 0x001640000f0f7984 */ /* 0x000f220000004800 */
[----:B------:R-:W-:Y:S01]  /*86e0*/  BSSY B0, `(.L_x_9871) ;  /* 0x0000005000007945 */ /* 0x000fe20003800000 */
[----:B--2---:R-:W-:Y:S02]  /*86f0*/  IADD3 R149, R102, 0x3c0, RZ ;  /* 0x000003c066957810 */ /* 0x004fe40007ffe0ff */
[----:B------:R-:W-:Y:S01]  /*8700*/  LEA.HI.SX32 R151, R151, R102, 0x1b ;  /* 0x0000006697977211 */ /* 0x000fe200078fdaff */
[----:B------:R-:W-:Y:S05]  /*8710*/  @!P2 BRA `(.L_x_9872) ;  /* 0x000000100000a947 */ /* 0x000fea0003800000 */
[----:B----4-:R2:W-:Y:S02]  /*8720*/  RED.E.ADD.F32.FTZ.RN.STRONG.GPU [R12.64+-0x200], R15 ;  /* 0xfffe000f0c00798e */ /* 0x0105e4000c10e79e */
.L_x_9872:
[----:B------:R-:W-:Y:S05]  /*8730*/  BSYNC B0 ;  /* 0x0000000000007941 */ /* 0x000fea0003800000 */
.L_x_9871:
[----:B------:R-:W0:Y:S01]  /*8740*/  LDS R151, [R151.X4+0x16c0] ;  /* 0x0016c00097977984 */ /* 0x000e220000004800 */
[----:B------:R-:W-:Y:S01]  /*8750*/  BSSY B0, `(.L_x_9873) ;  /* 0x0000005000007945 */ /* 0x000fe20003800000 */
[----:B--2-4-:R-:W-:-:S02]  /*8760*/  IADD3 R15, R102, 0x3e0, RZ ;  /* 0x000003e0660f7810 */ /* 0x014fc40007ffe0ff */
[----:B------:R-:W-:Y:S01]  /*8770*/  LEA.HI.SX32 R149, R149, R102, 0x1b ;  /* 0x0000006695957211 */ /* 0x000fe200078fdaff */
[----:B------:R-:W-:Y:S05]  /*8780*/  @!P3 BRA `(.L_x_9874) ;  /* 0x000000100000b947 */ /* 0x000fea0003800000 */
[----:B0-----:R0:W-:Y:S02]  /*8790*/  RED.E.ADD.F32.FTZ.RN.STRONG.GPU [R12.64+-0x180], R151 ;  /* 0xfffe80970c00798e */ /* 0x0011e4000c10e79e */
.L_x_9874:
[----:B------:R-:W-:Y:S05]  /*87a0*/  BSYNC B0 ;  /* 0x0000000000007941 */ /* 0x000fea0003800000 */
.L_x_9873:
[----:B------:R-:W2:Y:S01]  /*87b0*/  LDS R149, [R149.X4+0x1740] ;  /* 0x0017400095957984 */ /* 0x000ea20000004800 */
[----:B------:R-:W-:Y:S01]  /*87c0*/  BSSY B0, `(.L_x_9875) ;  /* 0x0000004000007945 */ /* 0x000fe20003800000 */
[----:B------:R-:W-:Y:S01]  /*87d0*/  LEA.HI.SX32 R15, R15, R102, 0x1b ;  /* 0x000000660f0f7211 */ /* 0x000fe200078fdaff */
[----:B------:R-:W-:Y:S05]  /*87e0*/  @!P4 BRA `(.L_x_9876) ;  /* 0x000000100000c947 */ /* 0x000fea0003800000 */
[----:B--2---:R2:W-:Y:S02]  /*87f0*/  RED.E.ADD.F32.FTZ.RN.STRONG.GPU [R12.64+-0x100], R149 ;  /* 0xffff00950c00798e */ /* 0x0045e4000c10e79e */
.L_x_9876:
[----:B------:R-:W-:Y:S05]  /*8800*/  BSYNC B0 ;  /* 0x0000000000007941 */ /* 0x000fea0003800000 */
.L_x_9875:
[----:B------:R-:W4:Y:S01]  /*8810*/  LDS R15, [R15.X4+0x17c0] ;  /* 0x0017c0000f0f7984 */ /* 0x000f220000004800 */
[----:B------:R-:W-:Y:S01]  /*8820*/  BSSY B0, `(.L_x_9877) ;  /* 0x0000003000007945 */ /* 0x000fe20003800000 */
[----:B------:R-:W-:Y:S05]  /*8830*/  @!P5 BRA `(.L_x_9878) ;  /* 0x000000100000d947 */ /* 0x000fea0003800000 */
[----:B----4-:R4:W-:Y:S02]  /*8840*/  RED.E.ADD.F32.FTZ.RN.STRONG.GPU [R12.64+-0x80], R15 ;  /* 0xffff800f0c00798e */ /* 0x0109e4000c10e79e */
.L_x_9878:
[----:B------:R-:W-:Y:S05]  /*8850*/  BSYNC B0 ;  /* 0x0000000000007941 */ /* 0x000fea0003800000 */
.L_x_9877:
[----:B------:R-:W5:Y:S01]  /*8860*/  SHFL.DOWN PT, R202, R187, 0x1, 0x1f ;  /* 0x08201f00bbca7f89 */ /* 0x000f6200000e0000 */
[----:B------:R-:W-:Y:S01]  /*8870*/  ISETP.GT.AND P0, PT, R100, 0x1e, PT ;  /* 0x0000001e6400780c */ /* 0x000fe20003f04270 */
[----:B------:R-:W-:Y:S01]  /*8880*/  FMUL.FTZ R145, R174, R145 ;  /* 0x00000091ae917220 */ /* 0x000fe20000410000 */
[----:B0-2-4-:R-:W-:Y:S01]  /*8890*/  MOV R13, R187 ;  /* 0x000000bb000d7202 */ /* 0x015fe20000000f00 */
[----:B------:R-:W0:Y:S01]  /*88a0*/  SHFL.DOWN PT, R151, R24, 0x1, 0x1f ;  /* 0x08201f0018977f89 */ /* 0x000e2200000e0000 */
[----:B------:R-:W-:Y:S01]  /*88b0*/  MOV R14, R24 ;  /* 0x00000018000e7202 */ /* 0x000fe20000000f00 */
[----:B------:R-:W-:Y:S01]  /*88c0*/  FFMA.FTZ R145, R221, R144, R145 ;  /* 0x00000090dd917223 */ /* 0x000fe20000010091 */
[----:B------:R-:W-:Y:S01]  /*88d0*/  MOV R15, R26 ;  /* 0x0000001a000f7202 */ /* 0x000fe20000000f00 */
[----:B------:R-:W2:Y:S01]  /*88e0*/  SHFL.DOWN PT, R204, R26, 0x1, 0x1f ;  /* 0x08201f001acc7f89 */ /* 0x000ea200000e0000 */
[----:B------:R-:W-:Y:S01]  /*88f0*/  MOV R12, R153 ;  /* 0x00000099000c7202 */ /* 0x000fe20000000f00 */
[----:B------:R-:W-:Y:S01]  /*8900*/  FFMA.FTZ R22, R114, R22, R145 ;  /* 0x0000001672167223 */ /* 0x000fe20000010091 */
[----:B------:R-:W-:Y:S01]  /*8910*/  ISETP.NE.AND P1, PT, R100, RZ, PT ;  /* 0x000000ff6400720c */ /* 0x000fe20003f25270 */
[----:B------:R-:W4:Y:S01]  /*8920*/  SHFL.DOWN PT, R149, R153, 0x1, 0x1f ;  /* 0x08201f0099957f89 */ /* 0x000f2200000e0000 */
[----:B------:R-:W-:Y:S01]  /*8930*/  FADD.FTZ R53, R27, R53 ;  /* 0x000000351b357221 */ /* 0x000fe20000010000 */
[----:B------:R-:W-:Y:S01]  /*8940*/  ISETP.NE.AND P2, PT, R102, RZ, PT ;  /* 0x000000ff6600720c */ /* 0x000fe20003f45270 */
[----:B------:R-:W-:Y:S01]  /*8950*/  FMUL.FTZ R147, R16, R147 ;  /* 0x0000009310937220 */ /* 0x000fe20000410000 */
[----:B------:R-:W-:Y:S01]  /*8960*/  BSSY B0, `(.L_x_9879) ;  /* 0x0000083000007945 */ /* 0x000fe20003800000 */
[----:B------:R-:W-:-:S02]  /*8970*/  FADD.FTZ R45, R22, R45 ;  /* 0x0000002d162d7221 */ /* 0x000fc40000010000 */
[----:B------:R-:W-:Y:S02]  /*8980*/  FMUL.FTZ R152, R17, R152 ;  /* 0x0000009811987220 */ /* 0x000fe40000410000 */
[----:B------:R-:W-:Y:S02]  /*8990*/  FMUL.FTZ R123, R18, R123 ;  /* 0x0000007b127b7220 */ /* 0x000fe40000410000 */
[----:B------:R-:W-:Y:S02]  /*89a0*/  FMUL.FTZ R154, R19, R154 ;  /* 0x0000009a139a7220 */ /* 0x000fe40000410000 */
[----:B-----5:R-:W-:Y:S02]  /*89b0*/  @!P0 FADD.FTZ R13, R13, R202 ;  /* 0x000000ca0d0d8221 */ /* 0x020fe40000010000 */
[----:B------:R-:W-:Y:S02]  /*89c0*/  FMUL.FTZ R141, R176, R141 ;  /* 0x0000008db08d7220 */ /* 0x000fe40000410000 */
[----:B0-----:R-:W-:Y:S01]  /*89d0*/  @!P0 FADD.FTZ R14, R14, R151 ;  /* 0x000000970e0e8221 */ /* 0x001fe20000010000 */
[----:B------:R-:W0:Y:S01]  /*89e0*/  SHFL.DOWN PT, R24, R13, 0x2, 0x1f ;  /* 0x08401f000d187f89 */ /* 0x000e2200000e0000 */
[----:B------:R-:W-:-:S02]  /*89f0*/  FMUL.FTZ R142, R175, R142 ;  /* 0x0000008eaf8e7220 */ /* 0x000fc40000410000 */
[----:B--2---:R-:W-:Y:S01]  /*8a00*/  @!P0 FADD.FTZ R15, R15, R204 ;  /* 0x000000cc0f0f8221 */ /* 0x004fe20000010000 */
[----:B------:R-:W2:Y:S01]  /*8a10*/  SHFL.DOWN PT, R151, R14, 0x2, 0x1f ;  /* 0x08401f000e977f89 */ /* 0x000ea200000e0000 */
[----:B------:R-:W-:Y:S02]  /*8a20*/  FMUL.FTZ R140, R167, R140 ;  /* 0x0000008ca78c7220 */ /* 0x000fe40000410000 */
[----:B----4-:R-:W-:Y:S01]  /*8a30*/  @!P0 FADD.FTZ R12, R12, R149 ;  /* 0x000000950c0c8221 */ /* 0x010fe20000010000 */
[----:B------:R-:W4:Y:S01]  /*8a40*/  SHFL.DOWN PT, R26, R15, 0x2, 0x1f ;  /* 0x08401f000f1a7f89 */ /* 0x000f2200000e0000 */
[----:B------:R-:W-:Y:S01]  /*8a50*/  ISETP.GT.AND P0, PT, R100, 0x1d, PT ;  /* 0x0000001d6400780c */ /* 0x000fe20003f04270 */
[----:B------:R-:W-:Y:S02]  /*8a60*/  FMUL.FTZ R128, R23, R128 ;  /* 0x0000008017807220 */ /* 0x000fe40000410000 */
[----:B------:R-:W5:Y:S01]  /*8a70*/  SHFL.DOWN PT, R149, R12, 0x2, 0x1f ;  /* 0x08401f000c957f89 */ /* 0x000f6200000e0000 */
        /* <DEDUP_REMOVED lines=10> */
[----:B------:R-:W-:Y:S02]  /*8b20*/  FFMA.FTZ R224, R224, R143, R141 ;  /* 0x0000008fe0e07223 */ /* 0x000fe4000001008d */
[----:B----4-:R-:W-:Y:S01]  /*8b30*/  @!P0 FADD.FTZ R15, R15, R26 ;  /* 0x0000001a0f0f8221 */ /* 0x010fe20000010000 */
[----:B------:R-:W2:Y:S01]  /*8b40*/  SHFL.DOWN PT, R151, R14, 0x4, 0x1f ;  /* 0x08801f000e977f89 */ /* 0x000ea200000e0000 */
[----:B------:R-:W-:Y:S02]  /*8b50*/  FFMA.FTZ R148, R223, R148, R147 ;  /* 0x00000094df947223 */ /* 0x000fe40000010093 */
[----:B-----5:R-:W-:Y:S01]  /*8b60*/  @!P0 FADD.FTZ R12, R12, R149 ;  /* 0x000000950c0c8221 */ /* 0x020fe20000010000 */
[----:B------:R-:W4:Y:S01]  /*8b70*/  SHFL.DOWN PT, R26, R15, 0x4, 0x1f ;  /* 0x08801f000f1a7f89 */ /* 0x000f2200000e0000 */
        /* <DEDUP_REMOVED lines=11> */
[----:B--2---:R-:W-:Y:S01]  /*8c30*/  @!P0 FADD.FTZ R14, R14, R151 ;  /* 0x000000970e0e8221 */ /* 0x004fe20000010000 */
[----:B------:R-:W0:Y:S01]  /*8c40*/  SHFL.DOWN PT, R16, R13, 0x8, 0x1f ;  /* 0x09001f000d107f89 */ /* 0x000e2200000e0000 */
[----:B------:R-:W-:Y:S02]  /*8c50*/  FFMA.FTZ R162, R135, R162, R171 ;  /* 0x000000a287a27223 */ /* 0x000fe400000100ab */
[----:B----4-:R-:W-:Y:S01]  /*8c60*/  @!P0 FADD.FTZ R15, R15, R26 ;  /* 0x0000001a0f0f8221 */ /* 0x010fe20000010000 */
[----:B------:R-:W2:Y:S01]  /*8c70*/  SHFL.DOWN PT, R27, R14, 0x8, 0x1f ;  /* 0x09001f000e1b7f89 */ /* 0x000ea200000e0000 */
[----:B------:R-:W-:-:S02]  /*8c80*/  FFMA.FTZ R199, R199, R196, R30 ;  /* 0x000000c4c7c77223 */ /* 0x000fc4000001001e */
[----:B-----5:R-:W-:Y:S01]  /*8c90*/  @!P0 FADD.FTZ R12, R12, R149 ;  /* 0x000000950c0c8221 */ /* 0x020fe20000010000 */
[----:B------:R-:W4:Y:S01]  /*8ca0*/  SHFL.DOWN PT, R22, R15, 0x8, 0x1f ;  /* 0x09001f000f167f89 */ /* 0x000f2200000e0000 */
[----:B------:R-:W-:Y:S01]  /*8cb0*/  ISETP.GT.AND P0, PT, R100, 0x17, PT ;  /* 0x000000176400780c */ /* 0x000fe20003f04270 */
[----:B------:R-:W-:Y:S02]  /*8cc0*/  FFMA.FTZ R155, R133, R192, R155 ;  /* 0x000000c0859b7223 */ /* 0x000fe4000001009b */
[----:B------:R-:W5:Y:S01]  /*8cd0*/  SHFL.DOWN PT, R17, R12, 0x8, 0x1f ;  /* 0x09001f000c117f89 */ /* 0x000f6200000e0000 */
        /* <DEDUP_REMOVED lines=8> */
[----:B--2---:R-:W-:Y:S01]  /*8d60*/  @!P0 FADD.FTZ R14, R14, R27 ;  /* 0x0000001b0e0e8221 */ /* 0x004fe20000010000 */
[----:B------:R-:W0:Y:S01]  /*8d70*/  SHFL.DOWN PT, R16, R13, 0x10, 0x1f ;  /* 0x0a001f000d107f89 */ /* 0x000e2200000e0000 */
[----:B------:R-:W-:-:S02]  /*8d80*/  FFMA.FTZ R123, R113, R170, R123 ;  /* 0x000000aa717b7223 */ /* 0x000fc4000001007b */
[----:B----4-:R-:W-:Y:S01]  /*8d90*/  @!P0 FADD.FTZ R15, R15, R22 ;  /* 0x000000160f0f8221 */ /* 0x010fe20000010000 */
[----:B------:R-:W2:Y:S01]  /*8da0*/  SHFL.DOWN PT, R19, R14, 0x10, 0x1f ;  /* 0x0a001f000e137f89 */ /* 0x000ea200000e0000 */
[----:B------:R-:W-:Y:S02]  /*8db0*/  FFMA.FTZ R128, R121, R3, R128 ;  /* 0x0000000379807223 */ /* 0x000fe40000010080 */
[----:B-----5:R-:W-:Y:S01]  /*8dc0*/  @!P0 FADD.FTZ R12, R12, R17 ;  /* 0x000000110c0c8221 */ /* 0x020fe20000010000 */
[----:B------:R-:W4:Y:S01]  /*8dd0*/  SHFL.DOWN PT, R18, R15, 0x10, 0x1f ;  /* 0x0a001f000f127f89 */ /* 0x000f2200000e0000 */
        /* <DEDUP_REMOVED lines=11> */
[----:B--2---:R-:W-:Y:S02]  /*8e90*/  @!P0 FADD.FTZ R14, R14, R19 ;  /* 0x000000130e0e8221 */ /* 0x004fe40000010000 */
[----:B------:R-:W-:Y:S02]  /*8ea0*/  FADD.FTZ R48, R200, R48 ;  /* 0x00000030c8307221 */ /* 0x000fe40000010000 */
[----:B----4-:R-:W-:Y:S02]  /*8eb0*/  @!P0 FADD.FTZ R15, R15, R18 ;  /* 0x000000120f0f8221 */ /* 0x010fe40000010000 */
[----:B------:R-:W-:Y:S02]  /*8ec0*/  FADD.FTZ R51, R198, R51 ;  /* 0x00000033c6337221 */ /* 0x000fe40000010000 */
[----:B-----5:R-:W-:-:S02]  /*8ed0*/  @!P0 FADD.FTZ R12, R12, R17 ;  /* 0x000000110c0c8221 */ /* 0x020fc40000010000 */
[----:B------:R-:W-:Y:S02]  /*8ee0*/  FADD.FTZ R50, R185, R50 ;  /* 0x00000032b9327221 */ /* 0x000fe40000010000 */
[----:B------:R-:W-:Y:S01]  /*8ef0*/  FADD.FTZ R52, R183, R52 ;  /* 0x00000034b7347221 */ /* 0x000fe20000010000 */
        /* <DEDUP_REMOVED lines=34> */
[----:B------:R-:W2:Y:S01]  /*9120*/  @P0 LDS.64 R16, [UR28+0x3e10] ;  /* 0x003e101cff100984 */ /* 0x000ea20008000a00 */
[----:B0-----:R-:W-:Y:S02]  /*9130*/  @P0 FADD.FTZ R15, R15, R3 ;  /* 0x000000030f0f0221 */ /* 0x001fe40000010000 */
[----:B------:R-:W-:Y:S02]  /*9140*/  @P0 FADD.FTZ R14, R14, R2 ;  /* 0x000000020e0e0221 */ /* 0x000fe40000010000 */
[----:B--2---:R-:W-:Y:S02]  /*9150*/  @P0 FADD.FTZ R13, R13, R17 ;  /* 0x000000110d0d0221 */ /* 0x004fe40000010000 */
[----:B------:R-:W-:Y:S01]  /*9160*/  @P0 FADD.FTZ R12, R12, R16 ;  /* 0x000000100c0c0221 */ /* 0x000fe20000010000 */
[----:B------:R0:W-:Y:S04]  /*9170*/  STS.64 [UR28+0x4610], R14 ;  /* 0x0046100eff007988 */ /* 0x0001e80008000a1c */
[----:B------:R0:W-:Y:S02]  /*9180*/  STS.64 [UR28+0x3e10], R12 ;  /* 0x003e100cff007988 */ /* 0x0001e40008000a1c */
.L_x_9880:
[----:B0-----:R-:W-:Y:S05]  /*9190*/  BSYNC B0 ;  /* 0x0000000000007941 */ /* 0x001fea0003800000 */
.L_x_9879:
        /* <DEDUP_REMOVED lines=8> */
.L_x_9802:
[----:B------:R-:W-:Y:S01]  /*9220*/  BAR.SYNC.DEFER_BLOCKING 0x0 ;  /* 0x0000000000007b1d */ /* 0x000fe20000010000 */
[----:B------:R-:W-:Y:S01]  /*9230*/  F2FP.BF16.PACK_AB R7, R56, R59 ;  /* 0x0000003b3807723e */ /* 0x000fe200000010ff */
[----:B------:R-:W-:Y:S01]  /*9240*/  UIADD3 UR7, UR19, -0x1, URZ ;  /* 0xffffffff13077890 */ /* 0x000fe2000fffe03f */
[----:B------:R-:W-:Y:S01]  /*9250*/  F2FP.BF16.PACK_AB R6, R58, R61 ;  /* 0x0000003d3a06723e */ /* 0x000fe200000010ff */
[----:B------:R-:W-:Y:S01]  /*9260*/  UIADD3 UR26, UP1, UR26, -0x800, URZ ;  /* 0xfffff8001a1a7890 */ /* 0x000fe2000ff3e03f */
[----:B------:R-:W-:Y:S01]  /*9270*/  F2FP.BF16.PACK_AB R5, R60, R63 ;  /* 0x0000003f3c05723e */ /* 0x000fe200000010ff */
        /* <DEDUP_REMOVED lines=10> */
[----:B------:R-:W-:-:S02]  /*9320*/  UIMAD.WIDE.U32 UR32, UR35, UR32, UR8 ;  /* 0x00000020232072a5 */ /* 0x000fc4000f8e0008 */
[----:B------:R-:W-:Y:S02]  /*9330*/  ULDC.64 UR28, c[0x0][0x2e0] ;  /* 0x0000b800001c7ab9 */ /* 0x000fe40000000a00 */
[----:B------:R-:W-:Y:S02]  /*9340*/  UIADD3 UR33, UR33, UR37, URZ ;  /* 0x0000002521217290 */ /* 0x000fe4000fffe03f */
[----:B------:R-:W-:Y:S01]  /*9350*/  UIMAD UR37, UR16, UR28, URZ ;  /* 0x0000001c102572a4 */ /* 0x000fe2000f8e023f */
[----:B------:R0:W-:Y:S01]  /*9360*/  STS.128 [R97], R4 ;  /* 0x0000000461007388 */ /* 0x0001e20000000c00 */
[----:B------:R-:W-:Y:S02]  /*9370*/  ULDC.64 UR38, c[0x0][0x330] ;  /* 0x0000cc0000267ab9 */ /* 0x000fe40000000a00 */
[----:B------:R-:W-:Y:S01]  /*9380*/  UIMAD UR37, UR17, UR29, UR37 ;  /* 0x0000001d112572a4 */ /* 0x000fe2000f8e0225 */
[----:B------:R2:W-:Y:S01]  /*9390*/  STS.128 [R97+0x10], R8 ;  /* 0x0000100861007388 */ /* 0x0005e20000000c00 */
[----:B------:R-:W-:-:S06]  /*93a0*/  NOP ;  /* 0x0000000000007918 */ /* 0x000fcc0000000000 */
[----:B------:R-:W4:Y:S01]  /*93b0*/  LDS.128 R12, [R100.X16] ;  /* 0x00000000640c7984 */ /* 0x000f22000000cc00 */
[----:B------:R-:W-:Y:S02]  /*93c0*/  UIMAD.WIDE.U32 UR28, UR17, UR28, UR32 ;  /* 0x0000001c111c72a5 */ /* 0x000fe4000f8e0020 */
[----:B------:R-:W-:Y:S01]  /*93d0*/  UIADD3 UR24, UP2, UR24, -0x400, URZ ;  /* 0xfffffc0018187890 */ /* 0x000fe2000ff5e03f */
[----:B------:R-:W5:Y:S01]  /*93e0*/  LDS.128 R16, [R100.X16+0x200] ;  /* 0x0002000064107984 */ /* 0x000f62000000cc00 */
[----:B------:R-:W-:Y:S01]  /*93f0*/  UIADD3 UR32, UR29, UR37, URZ ;  /* 0x000000251d207290 */ /* 0x000fe2000fffe03f */
[----:B0-----:R-:W-:Y:S01]  /*9400*/  FADD.FTZ R4, R101, R0 ;  /* 0x0000000065047221 */ /* 0x001fe20000010000 */
        /* <DEDUP_REMOVED lines=8> */
[----:B------:R-:W-:Y:S01]  /*9490*/  FADD.FTZ R0, R5, R34 ;  /* 0x0000002205007221 */ /* 0x000fe20000010000 */
[----:B------:R-:W-:Y:S01]  /*94a0*/  F2FP.BF16.PACK_AB R5, R37, R34 ;  /* 0x000000222505723e */ /* 0x000fe200000010ff */
[----:B------:R-:W-:Y:S01]  /*94b0*/  ULDC.64 UR32, c[0x0][0x2f8] ;  /* 0x0000be0000207ab9 */ /* 0x000fe20000000a00 */
[----:B------:R-:W-:Y:S01]  /*94c0*/  MOV R3, UR28 ;  /* 0x0000001c00037c02 */ /* 0x000fe20008000f00 */
[----:B------:R-:W-:Y:S01]  /*94d0*/  UIMAD UR28, UR34, UR32, URZ ;  /* 0x00000020221c72a4 */ /* 0x000fe2000f8e023f */
[----:B------:R-:W-:Y:S01]  /*94e0*/  F2FP.BF16.PACK_AB R6, R39, R36 ;  /* 0x000000242706723e */ /* 0x000fe200000010ff */
[----:B------:R-:W-:Y:S01]  /*94f0*/  UIMAD.WIDE.U32 UR8, UR35, UR32, UR8 ;  /* 0x00000020230872a5 */ /* 0x000fe2000f8e0008 */
[----:B--2---:R-:W-:Y:S01]  /*9500*/  F2FP.BF16.PACK_AB R11, R49, R46 ;  /* 0x0000002e310b723e */ /* 0x004fe200000010ff */
[----:B------:R-:W-:Y:S01]  /*9510*/  IMAD.WIDE R2, R98, 0x10, R2 ;  /* 0x0000001062027825 */ /* 0x000fe200078e0202 */
[----:B------:R-:W-:Y:S01]  /*9520*/  F2FP.BF16.PACK_AB R10, R47, R44 ;  /* 0x0000002c2f0a723e */ /* 0x000fe200000010ff */
[----:B------:R-:W-:Y:S01]  /*9530*/  UIMAD UR28, UR35, UR33, UR28 ;  /* 0x00000021231c72a4 */ /* 0x000fe2000f8e021c */
[----:B------:R-:W-:Y:S01]  /*9540*/  F2FP.BF16.PACK_AB R9, R45, R42 ;  /* 0x0000002a2d09723e */ /* 0x000fe200000010ff */
[----:B------:R-:W-:Y:S01]  /*9550*/  FADD.FTZ R37, R0, R37 ;  /* 0x0000002500257221 */ /* 0x000fe20000010000 */
[----:B------:R-:W-:Y:S01]  /*9560*/  F2FP.BF16.PACK_AB R8, R43, R40 ;  /* 0x000000282b08723e */ /* 0x000fe200000010ff */
[----:B------:R-:W-:-:S02]  /*9570*/  ULDC.64 UR32, c[0x0][0x300] ;  /* 0x0000c00000207ab9 */ /* 0x000fc40000000a00 */
[----:B------:R-:W-:Y:S01]  /*9580*/  UIADD3 UR9, UR9, UR28, URZ ;  /* 0x0000001c09097290 */ /* 0x000fe2000fffe03f */
[----:B------:R-:W-:Y:S01]  /*9590*/  FADD.FTZ R36, R37, R36 ;  /* 0x0000002425247221 */ /* 0x000fe20000010000 */
[----:B------:R-:W-:Y:S02]  /*95a0*/  UIMAD UR28, UR16, UR32, URZ ;  /* 0x00000020101c72a4 */ /* 0x000fe4000f8e023f */
[----:B------:R-:W-:Y:S01]  /*95b0*/  UIMAD.WIDE.U32 UR8, UR17, UR32, UR8 ;  /* 0x00000020110872a5 */ /* 0x000fe2000f8e0008 */
[----:B------:R-:W-:Y:S01]  /*95c0*/  FADD.FTZ R39, R36, R39 ;  /* 0x0000002724277221 */ /* 0x000fe20000010000 */
[----:B------:R-:W-:Y:S02]  /*95d0*/  UIMAD UR28, UR17, UR33, UR28 ;  /* 0x00000021111c72a4 */ /* 0x000fe4000f8e021c */
[----:B------:R-:W-:Y:S01]  /*95e0*/  UIADD3 UR6, UR6, 0x1, URZ ;  /* 0x0000000106067890 */ /* 0x000fe2000fffe03f */
[----:B----4-:R-:W-:Y:S01]  /*95f0*/  STG.E.128 [R2.64], R12 ;  /* 0x0000000c02007986 */ /* 0x010fe2000c101d1e */
[----:B------:R-:W-:Y:S01]  /*9600*/  ULDC.64 UR32, c[0x0][0x340] ;  /* 0x0000d00000207ab9 */ /* 0x000fe20000000a00 */
[----:B------:R-:W-:Y:S01]  /*9610*/  FADD.FTZ R38, R39, R38 ;  /* 0x0000002627267221 */ /* 0x000fe20000010000 */
[----:B------:R-:W-:Y:S01]  /*9620*/  UIADD3 UR28, UR9, UR28, URZ ;  /* 0x0000001c091c7290 */ /* 0x000fe2000fffe03f */
[----:B-----5:R0:W-:Y:S01]  /*9630*/  STG.E.128 [R2.64+0x200], R16 ;  /* 0x0002001002007986 */ /* 0x0201e2000c101d1e */
        /* <DEDUP_REMOVED lines=13> */
[----:B------:R-:W-:Y:S01]  /*9710*/  UMOV UR19, UR7 ;  /* 0x0000000700137c82 */ /* 0x000fe20008000000 */
[----:B0-----:R-:W-:Y:S01]  /*9720*/  MOV R2, UR9 ;  /* 0x0000000900027c02 */ /* 0x001fe20008000f00 */
[----:B------:R-:W-:Y:S01]  /*9730*/  FADD.FTZ R45, R42, R45 ;  /* 0x0000002d2a2d7221 */ /* 0x000fe20000010000 */
[----:B------:R-:W-:-:S03]  /*9740*/  MOV R3, UR8 ;  /* 0x0000000800037c02 */ /* 0x000fc60008000f00 */
[----:B------:R-:W-:Y:S02]  /*9750*/  FADD.FTZ R44, R45, R44 ;  /* 0x0000002c2d2c7221 */ /* 0x000fe40000010000 */
[----:B------:R-:W-:Y:S01]  /*9760*/  IMAD.WIDE R2, R98, 0x10, R2 ;  /* 0x0000001062027825 */ /* 0x000fe200078e0202 */
[----:B------:R-:W-:Y:S03]  /*9770*/  STS.128 [R97], R4 ;  /* 0x0000000461007388 */ /* 0x000fe60000000c00 */
[----:B------:R-:W-:Y:S01]  /*9780*/  FADD.FTZ R47, R44, R47 ;  /* 0x0000002f2c2f7221 */ /* 0x000fe20000010000 */
[----:B------:R-:W-:Y:S01]  /*9790*/  STS.128 [R97+0x10], R8 ;  /* 0x0000100861007388 */ /* 0x000fe20000000c00 */
[----:B------:R-:W-:-:S06]  /*97a0*/  NOP ;  /* 0x0000000000007918 */ /* 0x000fcc0000000000 */
[----:B------:R-:W0:Y:S01]  /*97b0*/  LDS.128 R12, [R100.X16] ;  /* 0x00000000640c7984 */ /* 0x000e22000000cc00 */
[----:B------:R-:W-:-:S03]  /*97c0*/  FADD.FTZ R46, R47, R46 ;  /* 0x0000002e2f2e7221 */ /* 0x000fc60000010000 */
[----:B------:R-:W2:Y:S01]  /*97d0*/  LDS.128 R20, [R100.X16+0x200] ;  /* 0x0002000064147984 */ /* 0x000ea2000000cc00 */
[----:B------:R-:W-:-:S03]  /*97e0*/  FADD.FTZ R101, R46, R49 ;  /* 0x000000312e657221 */ /* 0x000fc60000010000 */
[----:B0-----:R0:W-:Y:S04]  /*97f0*/  STG.E.128 [R2.64], R12 ;  /* 0x0000000c02007986 */ /* 0x0011e8000c101d1e */
[----:B--2---:R0:W-:Y:S01]  /*9800*/  STG.E.128 [R2.64+0x200], R20 ;  /* 0x0002001402007986 */ /* 0x0041e2000c101d1e */
[----:B------:R-:W-:Y:S01]  /*9810*/  @!P0 CALL.REL.NOINC `(.L_x_9800) ;  /* 0x0000001000008944 */ /* 0x000fe20003c00000 */
[----:B------:R-:W-:Y:S05]  /*9820*/  BRA `(.L_x_9882) ;  /* 0xffff721000007947 */ /* 0x000fea000383ffff */
.L_x_9800:
[----:B------:R-:W-:Y:S02]  /*9830*/  ISETP.NE.U32.AND P0, PT, RZ, c[0x0][0x328], PT ;  /* 0x0000ca00ff007a0c */ /* 0x000fe40003f05070 */
[----:B------:R-:W-:Y:S02]  /*9840*/  ISETP.NE.U32.AND P2, PT, RZ, c[0x0][0x348], PT ;  /* 0x0000d200ff007a0c */ /* 0x000fe40003f45070 */
[----:B------:R-:W-:Y:S02]  /*9850*/  ISETP.NE.AND.EX P1, PT, RZ, c[0x0][0x32c], PT, P0 ;  /* 0x0000cb00ff007a0c */ /* 0x000fe40003f25300 */
[----:B------:R-:W-:-:S11]  /*9860*/  ISETP.NE.AND.EX P0, PT, RZ, c[0x0][0x34c], PT, P2 ;  /* 0x0000d300ff007a0c */ /* 0x000fd60003f05320 */
[----:B------:R-:W-:Y:S05]  /*9870*/  @!P1 BRA `(.L_x_9883) ;  /* 0x0000016000009947 */ /* 0x000fea0003800000 */
[----:B------:R-:W4:Y:S01]  /*9880*/  SHFL.DOWN P1, R0, R103, 0x1, 0x1f ;  /* 0x08201f0067007f89 */ /* 0x000f220000020000 */
[----:B------:R-:W-:Y:S03]  /*9890*/  BSSY B0, `(.L_x_9883) ;  /* 0x0000014000007945 */ /* 0x000fe60003800000 */
[----:B------:R-:W5:Y:S01]  /*98a0*/  S2R R6, SR_LANEID ;  /* 0x0000000000067919 */ /* 0x000f620000000000 */
[----:B----4-:R-:W-:Y:S01]  /*98b0*/  @P1 FADD R0, R0, R103 ;  /* 0x0000006700001221 */ /* 0x010fe20000000000 */
[----:B-----5:R-:W-:-:S04]  /*98c0*/  ISETP.NE.AND P2, PT, R6, RZ, PT ;  /* 0x000000ff0600720c */ /* 0x020fc80003f45270 */
[----:B0-----:R-:W0:Y:S04]  /*98d0*/  SHFL.DOWN P1, R3, R0, 0x2, 0x1f ;  /* 0x08401f0000037f89 */ /* 0x001e280000020000 */
[----:B------:R-:W4:Y:S01]  /*98e0*/  S2R R6, SR_TID.X ;  /* 0x0000000000067919 */ /* 0x000f220000002100 */
        /* <DEDUP_REMOVED lines=13> */
[----:B------:R0:W-:Y:S02]  /*99c0*/  RED.E.ADD.F32.FTZ.RN.STRONG.GPU [R2.64], R4 ;  /* 0x000000040200798e */ /* 0x0001e4000c10e79e */
.L_x_9884:
[----:B0-----:R-:W-:Y:S05]  /*99d0*/  BSYNC B0 ;  /* 0x0000000000007941 */ /* 0x001fea0003800000 */
.L_x_9883:
        /* <DEDUP_REMOVED lines=25> */
.L_x_9886:
[----:B------:R-:W4:Y:S02]  /*9b70*/  S2R R11, SR_TID.X ;  /* 0x00000000000b7919 */ /* 0x000f240000002100 */
.L_x_9887:
[----:B0-----:R-:W-:Y:S05]  /*9b80*/  BSYNC B0 ;  /* 0x0000000000007941 */ /* 0x001fea0003800000 */
.L_x_9885:
[----:B----4-:R-:W-:-:S13]  /*9b90*/  ISETP.GE.AND P0, PT, R11, c[0x0][0x16c], PT ;  /* 0x00005b000b007a0c */ /* 0x010fda0003f06270 */
        /* <DEDUP_REMOVED lines=11> */
.L_x_9888:
        /* <DEDUP_REMOVED lines=32> */
.L_x_9889:
        /* <DEDUP_REMOVED lines=11> */
.L_x_14708:


//--------------------- .text._Z25selective_scan_bwd_kernelI32Selective_Scan_bwd_kernel_traitsILi32ELi16ELb1ELb0ELb1ELb0ELb1EN3c108BFloat16ENS1_7complexIfEEEEv12SSMParamsBwd --------------------------
	.section	.text._Z25selective_scan_bwd_kernelI32Selective_Scan_bwd_kernel_traitsILi32ELi16ELb1ELb0ELb1ELb0ELb1EN3c108BFloat16ENS1_7complexIfEEEEv12SSMParamsBwd,"ax",@progbits
	.sectioninfo	@"SHI_REGISTERS=244"
	.align	128
        .global         _Z25selective_scan_bwd_kernelI32Selective_Scan_bwd_kernel_traitsILi32ELi16ELb1ELb0ELb1ELb0ELb1EN3c108BFloat16ENS1_7complexIfEEEEv12SSMParamsBwd
        .type           _Z25selective_scan_bwd_kernelI32Selective_Scan_bwd_kernel_traitsILi32ELi16ELb1ELb0ELb1ELb0ELb1EN3c108BFloat16ENS1_7complexIfEEEEv12SSMParamsBwd,@function
        .size           _Z25selective_scan_bwd_kernelI32Selective_Scan_bwd_kernel_traitsILi32ELi16ELb1ELb0ELb1ELb0ELb1EN3c108BFloat16ENS1_7complexIfEEEEv12SSMParamsBwd,(.L_x_14709 - _Z25selective_scan_bwd_kernelI32Selective_Scan_bwd_kernel_traitsILi32ELi16ELb1ELb0ELb1ELb0ELb1EN3c108BFloat16ENS1_7complexIfEEEEv12SSMParamsBwd)
        .other          _Z25selective_scan_bwd_kernelI32Selective_Scan_bwd_kernel_traitsILi32ELi16ELb1ELb0ELb1ELb0ELb1EN3c108BFloat16ENS1_7complexIfEEEEv12SSMParamsBwd,@"STO_CUDA_ENTRY STV_DEFAULT"
_Z25selective_scan_bwd_kernelI32Selective_Scan_bwd_kernel_traitsILi32ELi16ELb1ELb0ELb1ELb0ELb1EN3c108BFloat16ENS1_7complexIfEEEEv12SSMParamsBwd:
.text._Z25selective_scan_bwd_kernelI32Selective_Scan_bwd_kernel_traitsILi32ELi16ELb1ELb0ELb1ELb0ELb1EN3c108BFloat16ENS1_7complexIfEEEEv12SSMParamsBwd:
        /* <DEDUP_REMOVED lines=32> */
[----:B------:R-:W-:Y:S01]  /*0200*/  MOV R34, RZ ;  /* 0x000000ff00227202 */ /* 0x000fe20000000f00 */
[----:B------:R-:W-:Y:S02]  /*0210*/  UISETP.NE.U32.AND UP0, UPT, URZ, UR4, UPT ;  /* 0x000000043f00728c */ /* 0x000fe4000bf05070 */
        /* <DEDUP_REMOVED lines=29> */
[----:B------:R1:W2:Y:S01]  /*03f0*/  R2UR UR23, R0 ;  /* 0x00000000001773c2 */ /* 0x0002a200000e0000 */
[----:B------:R-:W-:Y:S02]  /*0400*/  UIMAD.WIDE.U32 UR10, UR37, UR20, URZ ;  /* 0x00000014250a72a5 */ /* 0x000fe4000f8e003f */
[----:B------:R-:W-:-:S02]  /*0410*/  UIMAD UR20, UR36, UR20, URZ ;  /* 0x00000014241472a4 */ /* 0x000fc4000f8e023f */
[----:B------:R-:W-:Y:S02]  /*0420*/  UMOV UR7, URZ ;  /* 0x0000003f00077c82 */ /* 0x000fe40008000000 */
[----:B------:R-:W-:Y:S01]  /*0430*/  @UP2 ULEA.HI.X UR7, UR19, UR29, UR18, 0x2, UP1 ;  /* 0x0000001d13072291 */ /* 0x000fe200088f1412 */
[----:B-1----:R-:W-:Y:S01]  /*0440*/  HFMA2.MMA R0, -RZ, RZ, 0, 0 ;  /* 0x00000000ff007435 */ /* 0x002fe200000001ff */
        /* <DEDUP_REMOVED lines=94> */
.L_x_9972:
[----:B------:R-:W-:Y:S01]  /*0a30*/  BAR.SYNC.DEFER_BLOCKING 0x0 ;  /* 0x0000000000007b1d */ /* 0x000fe20000010000 */
[----:B0-----:R-:W-:Y:S02]  /*0a40*/  MOV R2, UR21 ;  /* 0x0000001500027c02 */ /* 0x001fe40008000f00 */
[----:B0-----:R-:W-:Y:S02]  /*0a50*/  MOV R3, UR22 ;  /* 0x0000001600037c02 */ /* 0x001fe40008000f00 */
[----:B------:R-:W-:Y:S02]  /*0a60*/  LOP3.LUT R37, R38, 0x1f, R35, 0xf8, !PT ;  /* 0x0000001f26257812 */ /* 0x000fe400078ef823 */
[----:B------:R-:W-:Y:S02]  /*0a70*/  SHF.L.U32 R39, R36, 0x5, RZ ;  /* 0x0000000524277819 */ /* 0x000fe400000006ff */
[----:B------:R-:W-:Y:S01]  /*0a80*/  MOV R16, UR23 ;  /* 0x0000001700107c02 */ /* 0x000fe20008000f00 */
[----:B------:R-:W-:Y:S01]  /*0a90*/  IMAD.WIDE R2, R37, 0x10, R2 ;  /* 0x0000001025027825 */ /* 0x000fe200078e0202 */
[----:B------:R-:W-:Y:S01]  /*0aa0*/  MOV R17, UR24 ;  /* 0x0000001800117c02 */ /* 0x000fe20008000f00 */
[----:B------:R-:W-:-:S02]  /*0ab0*/  ULDC UR29, c[0x0][0x174] ;  /* 0x00005d00001d7ab9 */ /* 0x000fc40000000800 */
[----:B------:R-:W-:Y:S02]  /*0ac0*/  ULDC.64 UR8, c[0x0][0x1f0] ;  /* 0x00007c0000087ab9 */ /* 0x000fe40000000a00 */
[----:B------:R-:W-:Y:S02]  /*0ad0*/  ULDC.64 UR30, c[0x0][0x1f8] ;  /* 0x00007e00001e7ab9 */ /* 0x000fe40000000a00 */
[----:B------:R-:W-:Y:S01]  /*0ae0*/  ULDC.64 UR34, c[0x0][0x2f0] ;  /* 0x0000bc0000227ab9 */ /* 0x000fe20000000a00 */
[----:B------:R-:W3:Y:S04]  /*0af0*/  LDG.E.128 R12, [R2.64] ;  /* 0x00000020020c7981 */ /* 0x000ee8000c1e1d00 */
[----:B------:R-:W4:Y:S01]  /*0b00*/  LDG.E.128 R20, [R2.64+0x200] ;  /* 0x0002002002147981 */ /* 0x000f22000c1e1d00 */
[----:B------:R-:W-:-:S03]  /*0b10*/  IMAD.WIDE R16, R37, 0x10, R16 ;  /* 0x0000001025107825 */ /* 0x000fc600078e0210 */
[----:B---3--:R-:W-:Y:S04]  /*0b20*/  STS.128 [R36.X16], R12 ;  /* 0x0000000c24007388 */ /* 0x008fe8000000cc00 */
[----:B----4-:R0:W-:Y:S01]  /*0b30*/  STS.128 [R36.X16+0x200], R20 ;  /* 0x0002001424007388 */ /* 0x0101e2000000cc00 */
[----:B------:R-:W-:-:S06]  /*0b40*/  NOP ;  /* 0x0000000000007918 */ /* 0x000fcc0000000000 */
[----:B------:R-:W-:Y:S04]  /*0b50*/  LDS.128 R8, [R39] ;  /* 0x0000000027087984 */ /* 0x000fe80000000c00 */
        /* <DEDUP_REMOVED lines=10> */
[----:B------:R-:W-:Y:S04]  /*0c00*/  LDS.128 R76, [R39] ;  /* 0x00000000274c7984 */ /* 0x000fe80000000c00 */
[----:B------:R-:W-:Y:S04]  /*0c10*/  LDS.128 R12, [R39+0x10] ;  /* 0x00001000270c7984 */ /* 0x000fe80000000c00 */
        /* <DEDUP_REMOVED lines=25> */
[----:B------:R-:W-:Y:S04]  /*0db0*/  LDS.128 R40, [R39] ;  /* 0x0000000027287984 */ /* 0x000fe80000000c00 */
[----:B------:R-:W3:Y:S04]  /*0dc0*/  LDS.128 R28, [R39+0x10] ;  /* 0x00001000271c7984 */ /* 0x000ee80000000c00 */
        /* <DEDUP_REMOVED lines=21> */
[----:B------:R-:W2:Y:S04]  /*0f20*/  LDS.128 R52, [R39] ;  /* 0x0000000027347984 */ /* 0x000ea80000000c00 */
[----:B------:R-:W4:Y:S04]  /*0f30*/  LDS.128 R16, [R39+0x10] ;  /* 0x0000100027107984 */ /* 0x000f280000000c00 */
[----:B------:R-:W-:Y:S06]  /*0f40*/  BAR.SYNC.DEFER_BLOCKING 0x0 ;  /* 0x0000000000007b1d */ /* 0x000fec0000010000 */
[----:B0-----:R0:W5:Y:S04]  /*0f50*/  LDG.E.128 R20, [R2.64] ;  /* 0x0000002002147981 */ /* 0x001168000c1e1d00 */
[----:B------:R0:W5:Y:S01]  /*0f60*/  LDG.E.128 R24, [R2.64+0x200] ;  /* 0x0002002002187981 */ /* 0x000162000c1e1d00 */
[----:B---3--:R-:W-:Y:S01]  /*0f70*/  PRMT R81, RZ, 0x5410, R29 ;  /* 0x00005410ff517816 */ /* 0x008fe2000000001d */
[----:B------:R-:W-:Y:S01]  /*0f80*/  UIMAD UR7, UR36, UR8, URZ ;  /* 0x00000008240772a4 */ /* 0x000fe2000f8e023f */
[----:B------:R-:W-:Y:S01]  /*0f90*/  PRMT R63, RZ, 0x5410, R40 ;  /* 0x00005410ff3f7816 */ /* 0x000fe20000000028 */
[----:B------:R-:W-:Y:S01]  /*0fa0*/  UIMAD UR30, UR18, UR34, URZ ;  /* 0x00000022121e72a4 */ /* 0x000fe2000f8e023f */
[----:B--2---:R-:W-:Y:S01]  /*0fb0*/  PRMT R33, RZ, 0x7610, R52 ;  /* 0x00007610ff217816 */ /* 0x004fe20000000034 */
[----:B------:R-:W-:Y:S01]  /*0fc0*/  UIMAD UR7, UR37, UR9, UR7 ;  /* 0x00000009250772a4 */ /* 0x000fe2000f8e0207 */
[--C-:B------:R-:W-:Y:S01]  /*0fd0*/  PRMT R45, RZ, 0x5410, R53.reuse ;  /* 0x00005410ff2d7816 */ /* 0x100fe20000000035 */
[----:B------:R-:W-:Y:S01]  /*0fe0*/  UIMAD.WIDE.U32 UR8, UR37, UR8, UR16 ;  /* 0x00000008250872a5 */ /* 0x000fe2000f8e0010 */
[----:B------:R-:W-:Y:S01]  /*0ff0*/  PRMT R56, RZ, 0x5410, R54 ;  /* 0x00005410ff387816 */ /* 0x000fe20000000036 */
[----:B------:R-:W-:Y:S01]  /*1000*/  FMUL.FTZ R44, R33, -1.4426950216293334961 ;  /* 0xbfb8aa3b212c7820 */ /* 0x000fe20000410000 */
[----:B0-----:R-:W-:Y:S01]  /*1010*/  PRMT R2, RZ, 0x5410, R52 ;  /* 0x00005410ff027816 */ /* 0x001fe20000000034 */
[----:B------:R-:W-:Y:S01]  /*1020*/  FMUL.FTZ R46, R45, -1.4426950216293334961 ;  /* 0xbfb8aa3b2d2e7820 */ /* 0x000fe20000410000 */
[----:B------:R-:W-:Y:S01]  /*1030*/  PRMT R47, RZ, 0x7610, R53 ;  /* 0x00007610ff2f7816 */ /* 0x000fe20000000035 */
[----:B------:R-:W-:Y:S01]  /*1040*/  FMUL.FTZ R49, R56, -1.4426950216293334961 ;  /* 0xbfb8aa3b38317820 */ /* 0x000fe20000410000 */
[--C-:B------:R-:W-:Y:S01]  /*1050*/  PRMT R60, RZ, 0x7610, R55.reuse ;  /* 0x00007610ff3c7816 */ /* 0x100fe20000000037 */
[----:B------:R-:W-:Y:S01]  /*1060*/  FMUL.FTZ R32, R2, -1.4426950216293334961 ;  /* 0xbfb8aa3b02207820 */ /* 0x000fe20000410000 */
[----:B------:R-:W0:Y:S01]  /*1070*/  MUFU.EX2 R44, R44 ;  /* 0x0000002c002c7308 */ /* 0x000e220000000800 */
[----:B------:R-:W-:Y:S01]  /*1080*/  FMUL.FTZ R3, R47, -1.4426950216293334961 ;  /* 0xbfb8aa3b2f037820 */ /* 0x000fe20000410000 */
[----:B------:R-:W-:Y:S01]  /*1090*/  PRMT R50, RZ, 0x7610, R54 ;  /* 0x00007610ff327816 */ /* 0x000fe20000000036 */
[----:B------:R-:W-:Y:S01]  /*10a0*/  UIADD3 UR9, UR9, UR7, URZ ;  /* 0x0000000709097290 */ /* 0x000fe2000fffe03f */
[----:B------:R-:W-:Y:S01]  /*10b0*/  PRMT R59, RZ, 0x5410, R55 ;  /* 0x00005410ff3b7816 */ /* 0x000fe20000000037 */
[----:B------:R-:W-:Y:S01]  /*10c0*/  UIMAD UR30, UR19, UR35, UR30 ;  /* 0x00000023131e72a4 */ /* 0x000fe2000f8e021e */
[--C-:B----4-:R-:W-:Y:S01]  /*10d0*/  PRMT R62, RZ, 0x5410, R16.reuse ;  /* 0x00005410ff3e7816 */ /* 0x110fe20000000010 */
[----:B------:R-:W-:Y:S01]  /*10e0*/  FMUL.FTZ R51, R50, -1.4426950216293334961 ;  /* 0xbfb8aa3b32337820 */ /* 0x000fe20000410000 */
[----:B------:R-:W2:Y:S01]  /*10f0*/  MUFU.EX2 R32, R32 ;  /* 0x0000002000207308 */ /* 0x000ea20000000800 */
[----:B------:R-:W-:Y:S01]  /*1100*/  MOV R54, c[0x0][0x16c] ;  /* 0x00005b0000367a02 */ /* 0x000fe20000000f00 */
[----:B------:R-:W-:Y:S01]  /*1110*/  FMUL.FTZ R52, R59, -1.4426950216293334961 ;  /* 0xbfb8aa3b3b347820 */ /* 0x000fe20000410000 */
[----:B------:R-:W-:Y:S01]  /*1120*/  PRMT R89, RZ, 0x7610, R16 ;  /* 0x00007610ff597816 */ /* 0x000fe20000000010 */
[----:B------:R-:W-:Y:S01]  /*1130*/  FMUL.FTZ R53, R62, -1.4426950216293334961 ;  /* 0xbfb8aa3b3e357820 */ /* 0x000fe20000410000 */
[----:B------:R-:W-:Y:S01]  /*1140*/  ISETP.GE.AND P1, PT, R54, 0x1, PT ;  /* 0x000000013600780c */ /* 0x000fe20003f26270 */
[----:B------:R-:W-:Y:S01]  /*1150*/  UIMAD.WIDE.U32 UR8, UR19, UR34, UR8 ;  /* 0x00000022130872a5 */ /* 0x000fe2000f8e0008 */
[--C-:B------:R-:W-:Y:S01]  /*1160*/  PRMT R54, RZ, 0x5410, R31.reuse ;  /* 0x00005410ff367816 */ /* 0x100fe2000000001f */
[----:B------:R-:W3:Y:S01]  /*1170*/  MUFU.EX2 R46, R46 ;  /* 0x0000002e002e7308 */ /* 0x000ee20000000800 */
[----:B0-----:R-:W-:Y:S01]  /*1180*/  FADD.FTZ R44, R44, 1 ;  /* 0x3f8000002c2c7421 */ /* 0x001fe20000010000 */
[----:B------:R-:W-:Y:S01]  /*1190*/  PRMT R55, RZ, 0x7610, R31 ;  /* 0x00007610ff377816 */ /* 0x000fe2000000001f */
[----:B------:R-:W-:Y:S01]  /*11a0*/  ULDC.64 UR34, c[0x0][0x338] ;  /* 0x0000ce0000227ab9 */ /* 0x000fe20000000a00 */
[--C-:B------:R-:W-:Y:S01]  /*11b0*/  PRMT R65, RZ, 0x5410, R41.reuse ;  /* 0x00005410ff417816 */ /* 0x100fe20000000029 */
[----:B------:R-:W-:Y:S01]  /*11c0*/  UIADD3 UR9, UR9, UR30, URZ ;  /* 0x0000001e09097290 */ /* 0x000fe2000fffe03f */
[----:B------:R-:W-:Y:S01]  /*11d0*/  PRMT R66, RZ, 0x7610, R41 ;  /* 0x00007610ff427816 */ /* 0x000fe20000000029 */
[----:B------:R-:W-:Y:S01]  /*11e0*/  ULEA UR7, UP0, UR8, UR34, 0x1 ;  /* 0x0000002208077291 */ /* 0x000fe2000f80083f */
[----:B--2---:R-:W-:Y:S01]  /*11f0*/  FADD.FTZ R32, R32, 1 ;  /* 0x3f80000020207421 */ /* 0x004fe20000010000 */
[----:B------:R-:W0:Y:S01]  /*1200*/  MUFU.RCP R80, R44 ;  /* 0x0000002c00507308 */ /* 0x000e220000001000 */
[----:B------:R-:W-:Y:S01]  /*1210*/  PRMT R31, RZ, 0x5410, R8 ;  /* 0x00005410ff1f7816 */ /* 0x000fe20000000008 */
[----:B------:R-:W-:Y:S01]  /*1220*/  ULEA.HI.X UR8, UR8, UR35, UR9, 0x1, UP0 ;  /* 0x0000002308087291 */ /* 0x000fe200080f0c09 */
[----:B------:R-:W-:-:S02]  /*1230*/  PRMT R64, RZ, 0x7610, R40 ;  /* 0x00007610ff407816 */ /* 0x000fc40000000028 */
[--C-:B------:R-:W-:Y:S01]  /*1240*/  PRMT R67, RZ, 0x5410, R42.reuse ;  /* 0x00005410ff437816 */ /* 0x100fe2000000002a */
[----:B---3--:R-:W-:Y:S02]  /*1250*/  FADD.FTZ R46, R46, 1 ;  /* 0x3f8000002e2e7421 */ /* 0x008fe40000010000 */
[----:B------:R2:W-:Y:S01]  /*1260*/  MUFU.RCP R83, R32 ;  /* 0x0000002000537308 */ /* 0x0005e20000001000 */
[----:B------:R-:W-:Y:S02]  /*1270*/  PRMT R68, RZ, 0x7610, R42 ;  /* 0x00007610ff447816 */ /* 0x000fe4000000002a */
[--C-:B------:R-:W-:Y:S02]  /*1280*/  PRMT R70, RZ, 0x5410, R43.reuse ;  /* 0x00005410ff467816 */ /* 0x100fe4000000002b */
[----:B------:R-:W-:Y:S02]  /*1290*/  PRMT R69, RZ, 0x7610, R43 ;  /* 0x00007610ff457816 */ /* 0x000fe4000000002b */
[----:B------:R-:W-:Y:S01]  /*12a0*/  PRMT R100, RZ, 0x5410, R18 ;  /* 0x00005410ff647816 */ /* 0x000fe20000000012 */
[----:B------:R3:W4:Y:S01]  /*12b0*/  MUFU.EX2 R48, R3 ;  /* 0x0000000300307308 */ /* 0x0007220000000800 */
[----:B0-----:R-:W-:Y:S01]  /*12c0*/  FADD.FTZ R16, -R80, 1 ;  /* 0x3f80000050107421 */ /* 0x001fe20000010100 */
[----:B------:R-:W-:Y:S01]  /*12d0*/  PRMT R71, RZ, 0x5410, R28 ;  /* 0x00005410ff477816 */ /* 0x000fe2000000001c */
[----:B--2---:R-:W-:Y:S01]  /*12e0*/  FMUL.FTZ R32, R89, -1.4426950216293334961 ;  /* 0xbfb8aa3b59207820 */ /* 0x004fe20000410000 */
[----:B------:R-:W-:Y:S01]  /*12f0*/  PRMT R104, RZ, 0x7610, R18 ;  /* 0x00007610ff687816 */ /* 0x000fe20000000012 */
[----:B------:R-:W-:Y:S01]  /*1300*/  FMUL.FTZ R18, R100, -1.4426950216293334961 ;  /* 0xbfb8aa3b64127820 */ /* 0x000fe20000410000 */
[----:B------:R-:W-:-:S02]  /*1310*/  PRMT R28, RZ, 0x7610, R28 ;  /* 0x00007610ff1c7816 */ /* 0x000fc4000000001c */
[----:B------:R-:W0:Y:S01]  /*1320*/  MUFU.EX2 R49, R49 ;  /* 0x0000003100317308 */ /* 0x000e220000000800 */
[----:B---3--:R-:W-:Y:S01]  /*1330*/  FMUL.FTZ R3, R60, -1.4426950216293334961 ;  /* 0xbfb8aa3b3c037820 */ /* 0x008fe20000410000 */
[--C-:B------:R-:W-:Y:S02]  /*1340*/  PRMT R108, RZ, 0x5410, R19.reuse ;  /* 0x00005410ff6c7816 */ /* 0x100fe40000000013 */
[----:B------:R-:W-:Y:S02]  /*1350*/  PRMT R111, RZ, 0x7610, R19 ;  /* 0x00007610ff6f7816 */ /* 0x000fe40000000013 */
[----:B------:R-:W-:Y:S02]  /*1360*/  ISETP.NE.U32.AND P0, PT, RZ, c[0x0][0x270], PT ;  /* 0x00009c00ff007a0c */ /* 0x000fe40003f05070 */
[----:B------:R2:W3:Y:S01]  /*1370*/  MUFU.EX2 R61, R3 ;  /* 0x00000003003d7308 */ /* 0x0004e20000000800 */
[----:B----4-:R-:W-:Y:S01]  /*1380*/  FADD.FTZ R48, R48, 1 ;  /* 0x3f80000030307421 */ /* 0x010fe20000010000 */
[----:B------:R-:W-:-:S02]  /*1390*/  ISETP.NE.AND.EX P0, PT, RZ, c[0x0][0x274], PT, P0 ;  /* 0x00009d00ff007a0c */ /* 0x000fc40003f05300 */
[--C-:B------:R-:W-:Y:S02]  /*13a0*/  PRMT R72, RZ, 0x5410, R76.reuse ;  /* 0x00005410ff487816 */ /* 0x100fe4000000004c */
[----:B------:R-:W-:Y:S02]  /*13b0*/  PRMT R73, RZ, 0x7610, R76 ;  /* 0x00007610ff497816 */ /* 0x000fe4000000004c */
[----:B------:R4:W-:Y:S01]  /*13c0*/  MUFU.RCP R82, R46 ;  /* 0x0000002e00527308 */ /* 0x0009e20000001000 */
[----:B--2---:R-:W-:Y:S01]  /*13d0*/  FADD.FTZ R3, -R83, 1 ;  /* 0x3f80000053037421 */ /* 0x004fe20000010100 */
[--C-:B------:R-:W-:Y:S01]  /*13e0*/  PRMT R74, RZ, 0x5410, R77.reuse ;  /* 0x00005410ff4a7816 */ /* 0x100fe2000000004d */
[----:B0-----:R-:W-:Y:S01]  /*13f0*/  FADD.FTZ R49, R49, 1 ;  /* 0x3f80000031317421 */ /* 0x001fe20000010000 */
[----:B------:R-:W-:Y:S02]  /*1400*/  PRMT R75, RZ, 0x7610, R77 ;  /* 0x00007610ff4b7816 */ /* 0x000fe4000000004d */
[----:B------:R-:W-:-:S02]  /*1410*/  PRMT R76, RZ, 0x5410, R78 ;  /* 0x00005410ff4c7816 */ /* 0x000fc4000000004e */
[----:B------:R0:W2:Y:S01]  /*1420*/  MUFU.EX2 R57, R51 ;  /* 0x0000003300397308 */ /* 0x0000a20000000800 */
[----:B----4-:R-:W-:Y:S01]  /*1430*/  PRMT R46, RZ, 0x7610, R9 ;  /* 0x00007610ff2e7816 */ /* 0x010fe20000000009 */
[----:B---3--:R-:W-:Y:S01]  /*1440*/  FADD.FTZ R61, R61, 1 ;  /* 0x3f8000003d3d7421 */ /* 0x008fe20000010000 */
[----:B------:R-:W-:Y:S02]  /*1450*/  PRMT R77, RZ, 0x7610, R78 ;  /* 0x00007610ff4d7816 */ /* 0x000fe4000000004e */
[--C-:B------:R-:W-:Y:S02]  /*1460*/  PRMT R78, RZ, 0x5410, R79.reuse ;  /* 0x00005410ff4e7816 */ /* 0x100fe4000000004f */
[----:B------:R-:W-:Y:S01]  /*1470*/  PRMT R79, RZ, 0x7610, R79 ;  /* 0x00007610ff4f7816 */ /* 0x000fe2000000004f */
[----:B------:R3:W4:Y:S01]  /*1480*/  MUFU.EX2 R58, R52 ;  /* 0x00000034003a7308 */ /* 0x0007220000000800 */
[----:B0-----:R-:W-:Y:S01]  /*1490*/  PRMT R51, RZ, 0x7610, R29 ;  /* 0x00007610ff337816 */ /* 0x001fe2000000001d */
[----:B------:R-:W-:-:S02]  /*14a0*/  FFMA.FTZ R29, R2, R3, 1 ;  /* 0x3f800000021d7423 */ /* 0x000fc40000010003 */
[----:B------:R-:W-:Y:S02]  /*14b0*/  FMUL.FTZ R2, R2, R83 ;  /* 0x0000005302027220 */ /* 0x000fe40000410000 */
[----:B------:R-:W-:Y:S02]  /*14c0*/  FMUL.FTZ R3, R33, R80 ;  /* 0x0000005021037220 */ /* 0x000fe40000410000 */
[----:B------:R-:W-:Y:S01]  /*14d0*/  FMUL.FTZ R41, R63, R2 ;  /* 0x000000023f297220 */ /* 0x000fe20000410000 */
[----:B------:R0:W1:Y:S01]  /*14e0*/  MUFU.EX2 R88, R53 ;  /* 0x0000003500587308 */ /* 0x0000620000000800 */
[----:B---3--:R-:W-:Y:S01]  /*14f0*/  PRMT R52, RZ, 0x5410, R30 ;  /* 0x00005410ff347816 */ /* 0x008fe2000000001e */
[----:B------:R-:W-:Y:S02]  /*1500*/  FMUL.FTZ R40, R64, R3 ;  /* 0x0000000340287220 */ /* 0x000fe40000410000 */
[----:B--2---:R-:W-:Y:S02]  /*1510*/  FADD.FTZ R57, R57, 1 ;  /* 0x3f80000039397421 */ /* 0x004fe40000010000 */
[----:B----4-:R-:W-:-:S02]  /*1520*/  FADD.FTZ R58, R58, 1 ;  /* 0x3f8000003a3a7421 */ /* 0x010fc40000010000 */
[----:B------:R-:W2:Y:S01]  /*1530*/  MUFU.RCP R86, R48 ;  /* 0x0000003000567308 */ /* 0x000ea20000001000 */
[----:B0-----:R-:W-:Y:S01]  /*1540*/  PRMT R53, RZ, 0x7610, R30 ;  /* 0x00007610ff357816 */ /* 0x001fe2000000001e */
[----:B------:R-:W-:Y:S01]  /*1550*/  FFMA.FTZ R30, R33, R16, 1 ;  /* 0x3f800000211e7423 */ /* 0x000fe20000010010 */
[----:B------:R-:W-:Y:S01]  /*1560*/  PRMT R16, RZ, 0x5410, R9 ;  /* 0x00005410ff107816 */ /* 0x000fe20000000009 */
[----:B------:R-:W-:Y:S01]  /*1570*/  FFMA.FTZ R33, R41, R31, R0 ;  /* 0x0000001f29217223 */ /* 0x000fe20000010000 */
[----:B------:R-:W-:-:S03]  /*1580*/  PRMT R0, RZ, 0x7610, R8 ;  /* 0x00007610ff007816 */ /* 0x000fc60000000008 */
[----:B------:R0:W3:Y:S01]  /*1590*/  MUFU.EX2 R90, R32 ;  /* 0x00000020005a7308 */ /* 0x0000e20000000800 */
[----:B-1----:R-:W-:Y:S02]  /*15a0*/  FADD.FTZ R88, R88, 1 ;  /* 0x3f80000058587421 */ /* 0x002fe40000010000 */
[----:B------:R-:W-:-:S05]  /*15b0*/  FFMA.FTZ R33, R40, R0, R33 ;  /* 0x0000000028217223 */ /* 0x000fca0000010021 */
[----:B------:R-:W1:Y:S01]  /*15c0*/  MUFU.RCP R31, R49 ;  /* 0x00000031001f7308 */ /* 0x000e620000001000 */
[----:B0-----:R-:W-:Y:S02]  /*15d0*/  FADD.FTZ R32, -R82, 1 ;  /* 0x3f80000052207421 */ /* 0x001fe40000010100 */
[----:B--2---:R-:W-:Y:S02]  /*15e0*/  FADD.FTZ R0, -R86, 1 ;  /* 0x3f80000056007421 */ /* 0x004fe40000010100 */
[C---:B------:R-:W-:Y:S02]  /*15f0*/  FFMA.FTZ R84, R45.reuse, R32, 1 ;  /* 0x3f8000002d547423 */ /* 0x040fe40000010020 */
[----:B------:R-:W-:Y:S01]  /*1600*/  FMUL.FTZ R32, R45, R82 ;  /* 0x000000522d207220 */ /* 0x000fe20000410000 */
[----:B------:R-:W0:Y:S01]  /*1610*/  MUFU.RCP R87, R57 ;  /* 0x0000003900577308 */ /* 0x000e220000001000 */
[----:B------:R-:W-:Y:S02]  /*1620*/  FFMA.FTZ R92, R47, R0, 1 ;  /* 0x3f8000002f5c7423 */ /* 0x000fe40000010000 */
[----:B------:R-:W-:-:S02]  /*1630*/  FMUL.FTZ R42, R65, R32 ;  /* 0x00000020412a7220 */ /* 0x000fc40000410000 */
[----:B---3--:R-:W-:Y:S02]  /*1640*/  FADD.FTZ R90, R90, 1 ;  /* 0x3f8000005a5a7421 */ /* 0x008fe40000010000 */
[----:B------:R-:W-:Y:S01]  /*1650*/  FFMA.FTZ R44, R42, R16, R33 ;  /* 0x000000102a2c7223 */ /* 0x000fe20000010021 */
[----:B------:R-:W-:Y:S01]  /*1660*/  PRMT R16, RZ, 0x5410, R17 ;  /* 0x00005410ff107816 */ /* 0x000fe20000000011 */
[----:B------:R-:W-:Y:S01]  /*1670*/  FMUL.FTZ R33, R47, R86 ;  /* 0x000000562f217220 */ /* 0x000fe20000410000 */
[----:B------:R-:W-:Y:S01]  /*1680*/  MUFU.RCP R96, R58 ;  /* 0x0000003a00607308 */ /* 0x000fe20000001000 */
[----:B-1----:R-:W-:Y:S02]  /*1690*/  FADD.FTZ R45, -R31, 1 ;  /* 0x3f8000001f2d7421 */ /* 0x002fe40000010100 */
[----:B------:R-:W-:Y:S02]  /*16a0*/  FMUL.FTZ R43, R66, R33 ;  /* 0x00000021422b7220 */ /* 0x000fe40000410000 */
[----:B------:R-:W-:-:S02]  /*16b0*/  FFMA.FTZ R85, R56, R45, 1 ;  /* 0x3f80000038557423 */ /* 0x000fc4000001002d */
[----:B------:R-:W-:Y:S01]  /*16c0*/  FMUL.FTZ R56, R56, R31 ;  /* 0x0000001f38387220 */ /* 0x000fe20000410000 */
[----:B------:R-:W1:Y:S01]  /*16d0*/  MUFU.RCP R99, R61 ;  /* 0x0000003d00637308 */ /* 0x000e620000001000 */
[----:B------:R-:W-:Y:S02]  /*16e0*/  FMUL.FTZ R0, R16, -1.4426950216293334961 ;  /* 0xbfb8aa3b10007820 */ /* 0x000fe40000410000 */
[----:B------:R-:W-:Y:S01]  /*16f0*/  FFMA.FTZ R45, R43, R46, R44 ;  /* 0x0000002e2b2d7223 */ /* 0x000fe2000001002c */
[----:B------:R-:W-:Y:S01]  /*1700*/  PRMT R46, RZ, 0x5410, R10 ;  /* 0x00005410ff2e7816 */ /* 0x000fe2000000000a */
[----:B------:R-:W-:Y:S02]  /*1710*/  FMUL.FTZ R44, R67, R56 ;  /* 0x00000038432c7220 */ /* 0x000fe40000410000 */
[----:B0-----:R-:W-:Y:S01]  /*1720*/  FMUL.FTZ R57, R50, R87 ;  /* 0x0000005732397220 */ /* 0x001fe20000410000 */
[----:B------:R0:W2:Y:S01]  /*1730*/  MUFU.EX2 R48, R0 ;  /* 0x0000000000307308 */ /* 0x0000a20000000800 */
[----:B------:R-:W-:-:S02]  /*1740*/  FADD.FTZ R47, -R87, 1 ;  /* 0x3f800000572f7421 */ /* 0x000fc40000010100 */
[----:B------:R-:W-:Y:S02]  /*1750*/  FFMA.FTZ R46, R44, R46, R45 ;  /* 0x0000002e2c2e7223 */ /* 0x000fe4000001002d */
[----:B------:R-:W-:Y:S02]  /*1760*/  FMUL.FTZ R45, R68, R57 ;  /* 0x00000039442d7220 */ /* 0x000fe40000410000 */
[----:B------:R-:W-:Y:S01]  /*1770*/  FFMA.FTZ R95, R50, R47, 1 ;  /* 0x3f800000325f7423 */ /* 0x000fe2000001002f */
[----:B------:R-:W-:Y:S01]  /*1780*/  MUFU.RCP R103, R88 ;  /* 0x0000005800677308 */ /* 0x000fe20000001000 */
[----:B0-----:R-:W-:Y:S01]  /*1790*/  PRMT R0, RZ, 0x7610, R10 ;  /* 0x00007610ff007816 */ /* 0x001fe2000000000a */
[----:B-1----:R-:W-:-:S04]  /*17a0*/  FMUL.FTZ R58, R60, R99 ;  /* 0x000000633c3a7220 */ /* 0x002fc80000410000 */
[----:B------:R-:W-:Y:S02]  /*17b0*/  FFMA.FTZ R47, R45, R0, R46 ;  /* 0x000000002d2f7223 */ /* 0x000fe4000001002e */
[----:B------:R-:W-:Y:S01]  /*17c0*/  FADD.FTZ R0, -R96, 1 ;  /* 0x3f80000060007421 */ /* 0x000fe20000010100 */
[----:B------:R-:W0:Y:S01]  /*17d0*/  MUFU.RCP R98, R90 ;  /* 0x0000005a00627308 */ /* 0x000e220000001000 */
[----:B--2---:R-:W-:Y:S02]  /*17e0*/  FADD.FTZ R48, R48, 1 ;  /* 0x3f80000030307421 */ /* 0x004fe40000010000 */
[C---:B------:R-:W-:Y:S01]  /*17f0*/  FFMA.FTZ R97, R59.reuse, R0, 1 ;  /* 0x3f8000003b617423 */ /* 0x040fe20000010000 */
[----:B------:R-:W-:Y:S01]  /*1800*/  PRMT R0, RZ, 0x7610, R11 ;  /* 0x00007610ff007816 */ /* 0x000fe2000000000b */
[----:B------:R-:W-:-:S03]  /*1810*/  FMUL.FTZ R59, R59, R96 ;  /* 0x000000603b3b7220 */ /* 0x000fc60000410000 */
[----:B------:R-:W-:Y:S01]  /*1820*/  MUFU.RCP R107, R48 ;  /* 0x00000030006b7308 */ /* 0x000fe20000001000 */
[----:B------:R-:W-:Y:S02]  /*1830*/  FMUL.FTZ R46, R70, R59 ;  /* 0x0000003b462e7220 */ /* 0x000fe40000410000 */
[----:B0-----:R-:W-:-:S05]  /*1840*/  FMUL.FTZ R61, R89, R98 ;  /* 0x00000062593d7220 */ /* 0x001fca0000410000 */
[----:B------:R0:W1:Y:S01]  /*1850*/  MUFU.EX2 R102, R18 ;  /* 0x0000001200667308 */ /* 0x0000620000000800 */
[----:B------:R-:W-:Y:S01]  /*1860*/  FMUL.FTZ R49, R28, R61 ;  /* 0x0000003d1c317220 */ /* 0x000fe20000410000 */
[----:B0-----:R-:W-:Y:S01]  /*1870*/  PRMT R18, RZ, 0x7610, R4 ;  /* 0x00007610ff127816 */ /* 0x001fe20000000004 */
[----:B-1----:R-:W-:Y:S01]  /*1880*/  FADD.FTZ R102, R102, 1 ;  /* 0x3f80000066667421 */ /* 0x002fe20000010000 */
[----:B-----5:R-:W-:Y:S04]  /*1890*/  STS.128 [R36.X16], R20 ;  /* 0x0000001424007388 */ /* 0x020fe8000000cc00 */
[----:B------:R0:W-:Y:S01]  /*18a0*/  STS.128 [R36.X16+0x200], R24 ;  /* 0x0002001824007388 */ /* 0x0001e2000000cc00 */
[----:B------:R-:W-:-:S06]  /*18b0*/  NOP ;  /* 0x0000000000007918 */ /* 0x000fcc0000000000 */
[----:B------:R-:W1:Y:S01]  /*18c0*/  LDS.128 R20, [R39] ;  /* 0x0000000027147984 */ /* 0x000e620000000c00 */
[----:B0-----:R-:W-:Y:S01]  /*18d0*/  PRMT R24, RZ, 0x5410, R11 ;  /* 0x00005410ff187816 */ /* 0x001fe2000000000b */
[----:B------:R-:W-:Y:S01]  /*18e0*/  FADD.FTZ R25, -R99, 1 ;  /* 0x3f80000063197421 */ /* 0x000fe20000010100 */
[----:B------:R-:W-:Y:S01]  /*18f0*/  PRMT R26, RZ, 0x7610, R17 ;  /* 0x00007610ff1a7816 */ /* 0x000fe20000000011 */
[----:B------:R-:W-:Y:S02]  /*1900*/  FADD.FTZ R17, -R103, 1 ;  /* 0x3f80000067117421 */ /* 0x000fe40000010100 */
[----:B------:R-:W-:Y:S02]  /*1910*/  FFMA.FTZ R24, R46, R24, R47 ;  /* 0x000000182e187223 */ /* 0x000fe4000001002f */
[----:B------:R-:W-:Y:S02]  /*1920*/  FMUL.FTZ R47, R69, R58 ;  /* 0x0000003a452f7220 */ /* 0x000fe40000410000 */
[----:B------:R-:W-:-:S02]  /*1930*/  FFMA.FTZ R101, R60, R25, 1 ;  /* 0x3f8000003c657423 */ /* 0x000fc40000010019 */
[C---:B------:R-:W-:Y:S02]  /*1940*/  FMUL.FTZ R60, R62.reuse, R103 ;  /* 0x000000673e3c7220 */ /* 0x040fe40000410000 */
[----:B------:R-:W-:Y:S02]  /*1950*/  FFMA.FTZ R27, R47, R0, R24 ;  /* 0x000000002f1b7223 */ /* 0x000fe40000010018 */
[----:B------:R-:W-:Y:S01]  /*1960*/  FFMA.FTZ R105, R62, R17, 1 ;  /* 0x3f8000003e697423 */ /* 0x000fe20000010011 */
[----:B------:R-:W-:Y:S01]  /*1970*/  PRMT R17, RZ, 0x5410, R4 ;  /* 0x00005410ff117816 */ /* 0x000fe20000000004 */
[----:B------:R-:W-:Y:S02]  /*1980*/  FADD.FTZ R0, -R98, 1 ;  /* 0x3f80000062007421 */ /* 0x000fe40000010100 */
[----:B------:R-:W-:Y:S02]  /*1990*/  FMUL.FTZ R48, R71, R60 ;  /* 0x0000003c47307220 */ /* 0x000fe40000410000 */
[----:B------:R-:W-:-:S02]  /*19a0*/  FFMA.FTZ R24, R89, R0, 1 ;  /* 0x3f80000059187423 */ /* 0x000fc40000010000 */
[----:B------:R-:W-:Y:S02]  /*19b0*/  FMUL.FTZ R0, R104, -1.4426950216293334961 ;  /* 0xbfb8aa3b68007820 */ /* 0x000fe40000410000 */
[----:B------:R-:W-:Y:S02]  /*19c0*/  FFMA.FTZ R50, R48, R17, R27 ;  /* 0x0000001130327223 */ /* 0x000fe4000001001b */
[----:B------:R-:W-:Y:S01]  /*19d0*/  FMUL.FTZ R62, R16, R107 ;  /* 0x0000006b103e7220 */ /* 0x000fe20000410000 */
[----:B------:R0:W-:Y:S01]  /*19e0*/  MUFU.EX2 R106, R0 ;  /* 0x00000000006a7308 */ /* 0x0001e20000000800 */
[----:B------:R-:W-:Y:S02]  /*19f0*/  FADD.FTZ R17, -R107, 1 ;  /* 0x3f8000006b117421 */ /* 0x000fe40000010100 */
[----:B------:R-:W-:Y:S01]  /*1a00*/  FFMA.FTZ R19, R49, R18, R50 ;  /* 0x0000001231137223 */ /* 0x000fe20000010032 */
[----:B-1----:R-:W-:Y:S01]  /*1a10*/  PRMT R89, RZ, 0x7610, R20 ;  /* 0x00007610ff597816 */ /* 0x002fe20000000014 */
[----:B------:R-:W-:Y:S01]  /*1a20*/  FMUL.FTZ R50, R81, R62 ;  /* 0x0000003e51327220 */ /* 0x000fe20000410000 */
[--C-:B------:R-:W-:Y:S01]  /*1a30*/  PRMT R90, RZ, 0x5410, R21.reuse ;  /* 0x00005410ff5a7816 */ /* 0x100fe20000000015 */
[----:B------:R-:W-:Y:S01]  /*1a40*/  FMUL.FTZ R25, R26, -1.4426950216293334961 ;  /* 0xbfb8aa3b1a197820 */ /* 0x000fe20000410000 */
[----:B------:R-:W-:Y:S01]  /*1a50*/  PRMT R91, RZ, 0x7610, R21 ;  /* 0x00007610ff5b7816 */ /* 0x000fe20000000015 */
[----:B------:R-:W-:Y:S01]  /*1a60*/  FFMA.FTZ R109, R16, R17, 1 ;  /* 0x3f800000106d7423 */ /* 0x000fe20000010011 */
[----:B0-----:R-:W-:Y:S01]  /*1a70*/  PRMT R0, RZ, 0x5410, R5 ;  /* 0x00005410ff007816 */ /* 0x001fe20000000005 */
[----:B------:R-:W-:Y:S01]  /*1a80*/  FMUL.FTZ R21, R64, R89 ;  /* 0x0000005940157220 */ /* 0x000fe20000410000 */
[----:B------:R-:W-:Y:S01]  /*1a90*/  PRMT R93, RZ, 0x5410, R22 ;  /* 0x00005410ff5d7816 */ /* 0x000fe20000000016 */
[----:B------:R-:W0:Y:S01]  /*1aa0*/  MUFU.EX2 R25, R25 ;  /* 0x0000001900197308 */ /* 0x000e220000000800 */
[----:B------:R-:W-:Y:S01]  /*1ab0*/  FMUL.FTZ R27, R108, -1.4426950216293334961 ;  /* 0xbfb8aa3b6c1b7820 */ /* 0x000fe20000410000 */
[----:B------:R-:W-:Y:S01]  /*1ac0*/  PRMT R88, RZ, 0x5410, R20 ;  /* 0x00005410ff587816 */ /* 0x000fe20000000014 */
[----:B------:R-:W-:Y:S01]  /*1ad0*/  FFMA.FTZ R112, R50, R0, R19 ;  /* 0x0000000032707223 */ /* 0x000fe20000010013 */
[----:B------:R-:W-:Y:S01]  /*1ae0*/  PRMT R64, RZ, 0x7610, R23 ;  /* 0x00007610ff407816 */ /* 0x000fe20000000017 */
[----:B------:R-:W1:Y:S01]  /*1af0*/  LDS.128 R16, [R39+0x10] ;  /* 0x0000100027107984 */ /* 0x000e620000000c00 */
[----:B------:R-:W-:Y:S01]  /*1b00*/  FMUL.FTZ R21, R80, R21 ;  /* 0x0000001550157220 */ /* 0x000fe20000410000 */
[----:B------:R-:W-:Y:S01]  /*1b10*/  PRMT R94, RZ, 0x7610, R22 ;  /* 0x00007610ff5e7816 */ /* 0x000fe20000000016 */
[----:B------:R-:W-:Y:S01]  /*1b20*/  FMUL.FTZ R80, R111, -1.4426950216293334961 ;  /* 0xbfb8aa3b6f507820 */ /* 0x000fe20000410000 */
[----:B------:R0:W2:Y:S01]  /*1b30*/  MUFU.EX2 R110, R27 ;  /* 0x0000001b006e7308 */ /* 0x0000a20000000800 */
[----:B------:R-:W-:-:S02]  /*1b40*/  FMUL.FTZ R20, R67, R93 ;  /* 0x0000005d43147220 */ /* 0x000fc40000410000 */
[----:B------:R-:W-:Y:S01]  /*1b50*/  FMUL.FTZ R0, R63, R88 ;  /* 0x000000583f007220 */ /* 0x000fe20000410000 */
[----:B------:R-:W-:Y:S01]  /*1b60*/  PRMT R63, RZ, 0x5410, R23 ;  /* 0x00005410ff3f7816 */ /* 0x000fe20000000017 */
[----:B------:R-:W-:Y:S02]  /*1b70*/  FMUL.FTZ R20, R31, R20 ;  /* 0x000000141f147220 */ /* 0x000fe40000410000 */
[----:B------:R-:W-:Y:S01]  /*1b80*/  FMUL.FTZ R0, R83, R0 ;  /* 0x0000000053007220 */ /* 0x000fe20000410000 */
[----:B------:R-:W3:Y:S01]  /*1b90*/  MUFU.EX2 R80, R80 ;  /* 0x0000005000507308 */ /* 0x000ee20000000800 */
[----:B0-----:R-:W-:Y:S02]  /*1ba0*/  FADD.FTZ R27, R25, 1 ;  /* 0x3f800000191b7421 */ /* 0x001fe40000010000 */
[----:B------:R-:W-:Y:S02]  /*1bb0*/  FMUL.FTZ R0, R0, R29 ;  /* 0x0000001d00007220 */ /* 0x000fe40000410000 */
[----:B------:R-:W-:-:S02]  /*1bc0*/  FMUL.FTZ R25, R70, R63 ;  /* 0x0000003f46197220 */ /* 0x000fc40000410000 */
[----:B------:R-:W-:Y:S01]  /*1bd0*/  FMUL.FTZ R22, R69, R64 ;  /* 0x0000004045167220 */ /* 0x000fe20000410000 */
[----:B------:R0:W4:Y:S01]  /*1be0*/  MUFU.RCP R31, R27 ;  /* 0x0000001b001f7308 */ /* 0x0001220000001000 */
[----:B------:R-:W-:Y:S02]  /*1bf0*/  FMUL.FTZ R96, R96, R25 ;  /* 0x0000001960607220 */ /* 0x000fe40000410000 */
[----:B------:R-:W-:Y:S02]  /*1c00*/  FADD.FTZ R106, R106, 1 ;  /* 0x3f8000006a6a7421 */ /* 0x000fe40000010000 */
[----:B--2---:R-:W-:Y:S02]  /*1c10*/  FADD.FTZ R110, R110, 1 ;  /* 0x3f8000006e6e7421 */ /* 0x004fe40000010000 */
[----:B------:R-:W-:Y:S01]  /*1c20*/  FMUL.FTZ R68, R68, R94 ;  /* 0x0000005e44447220 */ /* 0x000fe20000410000 */
[----:B------:R-:W2:Y:S01]  /*1c30*/  MUFU.RCP R29, R102 ;  /* 0x00000066001d7308 */ /* 0x000ea20000001000 */
[----:B---3--:R-:W-:-:S02]  /*1c40*/  FADD.FTZ R80, R80, 1 ;  /* 0x3f80000050507421 */ /* 0x008fc40000010000 */
[----:B------:R-:W-:Y:S02]  /*1c50*/  FMUL.FTZ R23, R66, R91 ;  /* 0x0000005b42177220 */ /* 0x000fe40000410000 */
[----:B------:R-:W-:Y:S02]  /*1c60*/  FMUL.FTZ R20, R20, R85 ;  /* 0x0000005514147220 */ /* 0x000fe40000410000 */
[----:B------:R-:W-:Y:S01]  /*1c70*/  FMUL.FTZ R65, R65, R90 ;  /* 0x0000005a41417220 */ /* 0x000fe20000410000 */
[----:B------:R-:W3:Y:S01]  /*1c80*/  MUFU.RCP R83, R106 ;  /* 0x0000006a00537308 */ /* 0x000ee20000001000 */
[----:B------:R-:W-:Y:S02]  /*1c90*/  FMUL.FTZ R22, R99, R22 ;  /* 0x0000001663167220 */ /* 0x000fe40000410000 */
[----:B0-----:R-:W-:Y:S01]  /*1ca0*/  FMUL.FTZ R27, R96, R97 ;  /* 0x00000061601b7220 */ /* 0x001fe20000410000 */
[----:B-1----:R-:W-:Y:S01]  /*1cb0*/  PRMT R66, RZ, 0x7610, R16 ;  /* 0x00007610ff427816 */ /* 0x002fe20000000010 */
[----:B------:R-:W-:Y:S01]  /*1cc0*/  FMUL.FTZ R68, R87, R68 ;  /* 0x0000004457447220 */ /* 0x000fe20000410000 */
[--C-:B------:R-:W-:Y:S01]  /*1cd0*/  PRMT R97, RZ, 0x5410, R19.reuse ;  /* 0x00005410ff617816 */ /* 0x100fe20000000013 */
[----:B------:R-:W-:Y:S01]  /*1ce0*/  FMUL.FTZ R23, R86, R23 ;  /* 0x0000001756177220 */ /* 0x000fe20000410000 */
[----:B------:R-:W0:Y:S01]  /*1cf0*/  MUFU.RCP R85, R110 ;  /* 0x0000006e00557308 */ /* 0x000e220000001000 */
[----:B------:R-:W-:Y:S01]  /*1d00*/  PRMT R99, RZ, 0x7610, R19 ;  /* 0x00007610ff637816 */ /* 0x000fe20000000013 */
[----:B----4-:R-:W-:Y:S01]  /*1d10*/  FADD.FTZ R19, -R31, 1 ;  /* 0x3f8000001f137421 */ /* 0x010fe20000010100 */
[--C-:B------:R-:W-:Y:S01]  /*1d20*/  PRMT R69, RZ, 0x7610, R17.reuse ;  /* 0x00007610ff457816 */ /* 0x100fe20000000011 */
[----:B------:R-:W-:Y:S01]  /*1d30*/  FMUL.FTZ R65, R82, R65 ;  /* 0x0000004152417220 */ /* 0x000fe20000410000 */
[--C-:B------:R-:W-:Y:S01]  /*1d40*/  PRMT R70, RZ, 0x5410, R18.reuse ;  /* 0x00005410ff467816 */ /* 0x100fe20000000012 */
[----:B------:R-:W-:Y:S01]  /*1d50*/  FMUL.FTZ R95, R68, R95 ;  /* 0x0000005f445f7220 */ /* 0x000fe20000410000 */
[----:B------:R-:W-:Y:S01]  /*1d60*/  PRMT R67, RZ, 0x5410, R17 ;  /* 0x00005410ff437816 */ /* 0x000fe20000000011 */
[----:B------:R-:W1:Y:S01]  /*1d70*/  MUFU.RCP R80, R80 ;  /* 0x0000005000507308 */ /* 0x000e620000001000 */
[----:B------:R-:W-:Y:S01]  /*1d80*/  FMUL.FTZ R92, R23, R92 ;  /* 0x0000005c175c7220 */ /* 0x000fe20000410000 */
[----:B------:R-:W-:Y:S01]  /*1d90*/  PRMT R96, RZ, 0x7610, R18 ;  /* 0x00007610ff607816 */ /* 0x000fe20000000012 */
[----:B------:R-:W-:Y:S01]  /*1da0*/  FMUL.FTZ R17, R28, R66 ;  /* 0x000000421c117220 */ /* 0x000fe20000410000 */
[--C-:B------:R-:W-:Y:S01]  /*1db0*/  PRMT R86, RZ, 0x5410, R15.reuse ;  /* 0x00005410ff567816 */ /* 0x100fe2000000000f */
[C---:B------:R-:W-:Y:S01]  /*1dc0*/  FFMA.FTZ R19, R26.reuse, R19, 1 ;  /* 0x3f8000001a137423 */ /* 0x040fe20000010013 */
[----:B------:R-:W-:Y:S01]  /*1dd0*/  PRMT R87, RZ, 0x7610, R15 ;  /* 0x00007610ff577816 */ /* 0x000fe2000000000f */
[----:B------:R-:W-:-:S02]  /*1de0*/  FMUL.FTZ R68, R26, R31 ;  /* 0x0000001f1a447220 */ /* 0x000fc40000410000 */
[----:B--2---:R-:W-:Y:S02]  /*1df0*/  FADD.FTZ R23, -R29, 1 ;  /* 0x3f8000001d177421 */ /* 0x004fe40000010100 */
[----:B------:R-:W-:Y:S02]  /*1e00*/  FMUL.FTZ R28, R51, R69 ;  /* 0x00000045331c7220 */ /* 0x000fe40000410000 */
[----:B------:R-:W-:Y:S02]  /*1e10*/  FMUL.FTZ R26, R52, R70 ;  /* 0x00000046341a7220 */ /* 0x000fe40000410000 */
[----:B------:R-:W-:Y:S01]  /*1e20*/  FMUL.FTZ R25, R65, R84 ;  /* 0x0000005441197220 */ /* 0x000fe20000410000 */
[----:B------:R-:W-:Y:S01]  /*1e30*/  PRMT R65, RZ, 0x5410, R16 ;  /* 0x00005410ff417816 */ /* 0x000fe20000000010 */
[----:B------:R-:W-:Y:S01]  /*1e40*/  FMUL.FTZ R17, R98, R17 ;  /* 0x0000001162117220 */ /* 0x000fe20000410000 */
[----:B------:R-:W-:Y:S01]  /*1e50*/  PRMT R84, RZ, 0x5410, R14 ;  /* 0x00005410ff547816 */ /* 0x000fe2000000000e */
[----:B------:R-:W-:Y:S01]  /*1e60*/  FMUL.FTZ R28, R31, R28 ;  /* 0x0000001c1f1c7220 */ /* 0x000fe20000410000 */
[----:B------:R-:W-:Y:S01]  /*1e70*/  F2FP.BF16.PACK_AB R25, R92, R25 ;  /* 0x000000195c19723e */ /* 0x000fe200000010ff */
        /* <DEDUP_REMOVED lines=8> */
[----:B---3--:R-:W-:Y:S02]  /*1f00*/  FADD.FTZ R29, -R83, 1 ;  /* 0x3f800000531d7421 */ /* 0x008fe40000010100 */
[----:B0-----:R-:W-:Y:S02]  /*1f10*/  FADD.FTZ R31, -R85, 1 ;  /* 0x3f800000551f7421 */ /* 0x001fe40000010100 */
[----:B-1----:R-:W-:Y:S02]  /*1f20*/  FADD.FTZ R28, -R80, 1 ;  /* 0x3f800000501c7421 */ /* 0x002fe40000010100 */
        /* <DEDUP_REMOVED lines=10> */
[----:B------:R-:W-:Y:S02]  /*1fd0*/  FMUL.FTZ R81, R80, R81 ;  /* 0x0000005150517220 */ /* 0x000fe40000410000 */
        /* <DEDUP_REMOVED lines=14> */
[----:B------:R-:W-:Y:S01]  /*20c0*/  FMUL.FTZ R52, R52, R71 ;  /* 0x0000004734347220 */ /* 0x000fe20000410000 */
[----:B------:R-:W-:Y:S01]  /*20d0*/  F2FP.BF16.PACK_AB R30, R30, R23 ;  /* 0x000000171e1e723e */ /* 0x000fe200000010ff */
[----:B------:R-:W-:Y:S01]  /*20e0*/  FMUL.FTZ R104, R104, R83 ;  /* 0x0000005368687220 */ /* 0x000fe20000410000 */
[----:B------:R-:W-:-:S02]  /*20f0*/  F2FP.BF16.PACK_AB R31, R82, R31 ;  /* 0x0000001f521f723e */ /* 0x000fc400000010ff */
[----:B------:R-:W-:Y:S01]  /*2100*/  PRMT R0, RZ, 0x7610, R5 ;  /* 0x00007610ff007816 */ /* 0x000fe20000000005 */
[----:B------:R-:W-:Y:S01]  /*2110*/  FMUL.FTZ R53, R53, R104 ;  /* 0x0000006835357220 */ /* 0x000fe20000410000 */
[--C-:B------:R-:W-:Y:S02]  /*2120*/  PRMT R82, RZ, 0x5410, R13.reuse ;  /* 0x00005410ff527816 */ /* 0x100fe4000000000d */
[----:B------:R-:W-:Y:S01]  /*2130*/  PRMT R83, RZ, 0x7610, R13 ;  /* 0x00007610ff537816 */ /* 0x000fe2000000000d */
[----:B------:R-:W-:Y:S01]  /*2140*/  FFMA.FTZ R81, R51, R0, R112 ;  /* 0x0000000033517223 */ /* 0x000fe20000010070 */
[----:B------:R-:W-:-:S05]  /*2150*/  PRMT R0, RZ, 0x5410, R6 ;  /* 0x00005410ff007816 */ /* 0x000fca0000000006 */
[----:B------:R-:W-:Y:S01]  /*2160*/  FFMA.FTZ R0, R52, R0, R81 ;  /* 0x0000000034007223 */ /* 0x000fe20000010051 */
[----:B------:R-:W-:Y:S01]  /*2170*/  PRMT R81, RZ, 0x7610, R12 ;  /* 0x00007610ff517816 */ /* 0x000fe2000000000c */
[----:B------:R0:W-:Y:S04]  /*2180*/  STS.128 [R39], R24 ;  /* 0x0000001827007388 */ /* 0x0001e80000000c00 */
[----:B------:R-:W-:Y:S01]  /*2190*/  STS.128 [R39+0x10], R28 ;  /* 0x0000101c27007388 */ /* 0x000fe20000000c00 */
[----:B------:R-:W-:-:S06]  /*21a0*/  NOP ;  /* 0x0000000000007918 */ /* 0x000fcc0000000000 */
[----:B------:R-:W1:Y:S04]  /*21b0*/  LDS.128 R16, [R36.X16] ;  /* 0x0000000024107984 */ /* 0x000e68000000cc00 */
[----:B------:R-:W2:Y:S01]  /*21c0*/  LDS.128 R20, [R36.X16+0x200] ;  /* 0x0002000024147984 */ /* 0x000ea2000000cc00 */
[----:B0-----:R-:W-:Y:S01]  /*21d0*/  PRMT R24, RZ, 0x7610, R6 ;  /* 0x00007610ff187816 */ /* 0x001fe20000000006 */
[----:B------:R-:W-:Y:S01]  /*21e0*/  FMUL.FTZ R27, R108, R85 ;  /* 0x000000556c1b7220 */ /* 0x000fe20000410000 */
[----:B------:R-:W-:Y:S01]  /*21f0*/  PRMT R85, RZ, 0x7610, R14 ;  /* 0x00007610ff557816 */ /* 0x000fe2000000000e */
[----:B------:R-:W-:Y:S01]  /*2200*/  FMUL.FTZ R26, R111, R80 ;  /* 0x000000506f1a7220 */ /* 0x000fe20000410000 */
[----:B------:R-:W-:Y:S01]  /*2210*/  PRMT R80, RZ, 0x5410, R12 ;  /* 0x00005410ff507816 */ /* 0x000fe2000000000c */
[----:B------:R-:W-:Y:S01]  /*2220*/  FFMA.FTZ R25, R53, R24, R0 ;  /* 0x0000001835197223 */ /* 0x000fe20000010000 */
[--C-:B------:R-:W-:Y:S01]  /*2230*/  PRMT R0, RZ, 0x5410, R7.reuse ;  /* 0x00005410ff007816 */ /* 0x100fe20000000007 */
[----:B------:R-:W-:Y:S01]  /*2240*/  FMUL.FTZ R54, R54, R27 ;  /* 0x0000001b36367220 */ /* 0x000fe20000410000 */
[----:B------:R-:W-:Y:S01]  /*2250*/  MOV R24, UR7 ;  /* 0x0000000700187c02 */ /* 0x000fe20008000f00 */
[----:B------:R-:W-:Y:S01]  /*2260*/  FMUL.FTZ R55, R55, R26 ;  /* 0x0000001a37377220 */ /* 0x000fe20000410000 */
[----:B------:R-:W-:Y:S01]  /*2270*/  PRMT R14, RZ, 0x7610, R7 ;  /* 0x00007610ff0e7816 */ /* 0x000fe20000000007 */
[----:B------:R-:W-:Y:S01]  /*2280*/  FFMA.FTZ R0, R54, R0, R25 ;  /* 0x0000000036007223 */ /* 0x000fe20000010019 */
[----:B------:R-:W-:-:S03]  /*2290*/  MOV R25, UR8 ;  /* 0x0000000800197c02 */ /* 0x000fc60008000f00 */
[----:B------:R-:W-:Y:S02]  /*22a0*/  FFMA.FTZ R0, R55, R14, R0 ;  /* 0x0000000e37007223 */ /* 0x000fe40000010000 */
[----:B------:R-:W-:-:S05]  /*22b0*/  IMAD.WIDE R12, R37, 0x10, R24 ;  /* 0x00000010250c7825 */ /* 0x000fca00078e0218 */
[----:B-1----:R0:W-:Y:S04]  /*22c0*/  STG.E.128 [R12.64], R16 ;  /* 0x000000100c007986 */ /* 0x0021e8000c101d20 */
[----:B--2---:R0:W-:Y:S01]  /*22d0*/  STG.E.128 [R12.64+0x200], R20 ;  /* 0x000200140c007986 */ /* 0x0041e2000c101d20 */
        /* <DEDUP_REMOVED lines=25> */
[----:B------:R-:W-:Y:S01]  /*2470*/  STS.128 [R39], R56 ;  /* 0x0000003827007388 */ /* 0x000fe20000000c00 */
[----:B0-----:R-:W-:Y:S01]  /*2480*/  FMUL.FTZ R13, R104, R96 ;  /* 0x00000060680d7220 */ /* 0x001fe20000410000 */
        /* <DEDUP_REMOVED lines=10> */
[----:B------:R-:W-:Y:S01]  /*2530*/  STS.128 [R39+0x10], R68 ;  /* 0x0000104427007388 */ /* 0x000fe20000000c00 */
        /* <DEDUP_REMOVED lines=11> */
.L_x_9891:
[----:B------:R-:W-:Y:S01]  /*25f0*/  BAR.SYNC.DEFER_BLOCKING 0x0 ;  /* 0x0000000000007b1d */ /* 0x000fe20000010000 */
        /* <DEDUP_REMOVED lines=41> */
[----:B------:R-:W-:Y:S01]  /*2890*/  HFMA2.MMA R57, -RZ, RZ, 0, 0 ;  /* 0x00000000ff397435 */ /* 0x000fe200000001ff */
[----:B------:R-:W-:Y:S02]  /*28a0*/  UMOV UR7, URZ ;  /* 0x0000003f00077c82 */ /* 0x000fe40008000000 */
[----:B------:R-:W-:Y:S02]  /*28b0*/  UMOV UR8, URZ ;  /* 0x0000003f00087c82 */ /* 0x000fe40008000000 */
[----:B------:R-:W-:Y:S02]  /*28c0*/  UMOV UR9, URZ ;  /* 0x0000003f00097c82 */ /* 0x000fe40008000000 */
.L_x_9971:
        /* <DEDUP_REMOVED lines=14> */
[----:B0-----:R-:W-:-:S04]  /*29b0*/  MOV R2, UR34 ;  /* 0x0000002200027c02 */ /* 0x001fc80008000f00 */
[----:B------:R-:W-:Y:S01]  /*29c0*/  MOV R3, UR35 ;  /* 0x0000002300037c02 */ /* 0x000fe20008000f00 */
[----:B------:R-:W-:-:S04]  /*29d0*/  ULDC.64 UR34, c[0x0][0x1c0] ;  /* 0x0000700000227ab9 */ /* 0x000fc80000000a00 */
[----:B--2---:R0:W2:Y:S01]  /*29e0*/  LDG.E.64 R104, [R2.64] ;  /* 0x0000002002687981 */ /* 0x0040a2000c1e1b00 */
        /* <DEDUP_REMOVED lines=12> */
[----:B------:R0:W3:Y:S04]  /*2ab0*/  LDG.E.128 R12, [R2.64] ;  /* 0x00000020020c7981 */ /* 0x0000e8000c1e1d00 */
[----:B------:R0:W4:Y:S04]  /*2ac0*/  LDG.E.128 R20, [R2.64+0x400] ;  /* 0x0004002002147981 */ /* 0x000128000c1e1d00 */
[----:B------:R0:W3:Y:S04]  /*2ad0*/  LDG.E.128 R16, [R2.64+0x200] ;  /* 0x0002002002107981 */ /* 0x0000e8000c1e1d00 */
[----:B------:R0:W3:Y:S01]  /*2ae0*/  LDG.E.128 R24, [R2.64+0x600] ;  /* 0x0006002002187981 */ /* 0x0000e2000c1e1d00 */
[----:B------:R-:W-:-:S04]  /*2af0*/  LOP3.LUT R167, R35, 0x1f, RZ, 0xc0, !PT ;  /* 0x0000001f23a77812 */ /* 0x000fc800078ec0ff */
[----:B------:R-:W-:Y:S01]  /*2b00*/  ISETP.NE.AND P0, PT, R167, RZ, PT ;  /* 0x000000ffa700720c */ /* 0x000fe20003f05270 */
[----:B------:R-:W-:Y:S02]  /*2b10*/  UIMAD UR40, UR18, UR34, URZ ;  /* 0x00000022122872a4 */ /* 0x000fe4000f8e023f */
        /* <DEDUP_REMOVED lines=9> */
[----:B------:R-:W-:Y:S02]  /*2bb0*/  ULOP3.LUT UR41, UR41, 0xfffffe, URZ, 0xc0, !UPT ;  /* 0x00fffffe29297892 */ /* 0x000fe4000f8ec03f */
[----:B------:R-:W-:Y:S02]  /*2bc0*/  ULDC.64 UR30, c[0x0][0x228] ;  /* 0x00008a00001e7ab9 */ /* 0x000fe40000000a00 */
[----:B------:R-:W-:Y:S02]  /*2bd0*/  UIADD3 UR35, UR35, UR44, URZ ;  /* 0x0000002c23237290 */ /* 0x000fe4000fffe03f */
[----:B------:R-:W-:Y:S02]  /*2be0*/  ULEA UR30, UP0, UR34, UR30, 0x3 ;  /* 0x0000001e221e7291 */ /* 0x000fe4000f80183f */
[----:B------:R-:W-:-:S02]  /*2bf0*/  UIADD3 UR41, UR40, -UR41, URZ ;  /* 0x8000002928297290 */ /* 0x000fc4000fffe03f */
[----:B------:R-:W-:Y:S02]  /*2c00*/  ULEA.HI.X UR31, UR34, UR31, UR35, 0x3, UP0 ;  /* 0x0000001f221f7291 */ /* 0x000fe400080f1c23 */
[----:B------:R-:W-:Y:S01]  /*2c10*/  ULEA UR41, UR41, UR7, 0x8 ;  /* 0x0000000729297291 */ /* 0x000fe2000f8e403f */
[C---:B------:R-:W-:Y:S02]  /*2c20*/  ISETP.NE.AND P2, PT, R35.reuse, RZ, PT ;  /* 0x000000ff2300720c */ /* 0x040fe40003f45270 */
[----:B------:R-:W-:Y:S01]  /*2c30*/  IADD3 R148, R35, 0x200, RZ ;  /* 0x0000020023947810 */ /* 0x000fe20007ffe0ff */
[----:B--2---:R-:W1:Y:S08]  /*2c40*/  R2UR UR42, R105 ;  /* 0x00000000692a73c2 */ /* 0x004e7000000e0000 */
        /* <DEDUP_REMOVED lines=19> */
[----:B------:R0:W-:Y:S02]  /*2d80*/  MUFU.COS R145, R29 ;  /* 0x0000001d00917308 */ /* 0x0001e40000000000 */
[----:B0-----:R-:W-:Y:S01]  /*2d90*/  FMUL.RZ R29, R2, 0.15915493667125701904 ;  /* 0x3e22f983021d7820 */ /* 0x001fe2000040c000 */
[----:B------:R-:W-:-:S05]  /*2da0*/  MOV R2, UR29 ;  /* 0x0000001d00027c02 */ /* 0x000fca0008000f00 */
[----:B------:R-:W-:Y:S01]  /*2db0*/  MUFU.SIN R142, R3 ;  /* 0x00000003008e7308 */ /* 0x000fe20000000400 */
[----:B------:R-:W-:Y:S01]  /*2dc0*/  ISETP.LT.OR P1, PT, R2, 0x2, P0 ;  /* 0x000000020200780c */ /* 0x000fe20000721670 */
[----:B------:R-:W-:-:S06]  /*2dd0*/  FMUL.FTZ R2, R79, UR42 ;  /* 0x0000002a4f027c20 */ /* 0x000fcc0008410000 */
[----:B------:R2:W-:Y:S01]  /*2de0*/  MUFU.COS R110, R3 ;  /* 0x00000003006e7308 */ /* 0x0005e20000000000 */
[----:B------:R-:W-:Y:S01]  /*2df0*/  FMUL.RZ R116, R2, 0.15915493667125701904 ;  /* 0x3e22f98302747820 */ /* 0x000fe2000040c000 */
[----:B--2---:R-:W-:-:S05]  /*2e00*/  MOV R3, UR43 ;  /* 0x0000002b00037c02 */ /* 0x004fca0008000f00 */
[----:B------:R-:W-:-:S04]  /*2e10*/  FMUL.FTZ R2, R3, 1.4426950216293334961 ;  /* 0x3fb8aa3b03027820 */ /* 0x000fc80000410000 */
[----:B------:R-:W-:Y:S01]  /*2e20*/  FMUL.FTZ R3, R72, R2 ;  /* 0x0000000248037220 */ /* 0x000fe20000410000 */
[----:B------:R-:W-:Y:S01]  /*2e30*/  MUFU.SIN R109, R31 ;  /* 0x0000001f006d7308 */ /* 0x000fe20000000400 */
[----:B------:R-:W-:-:S07]  /*2e40*/  MOV R104, c[0x0][0x16c] ;  /* 0x00005b0000687a02 */ /* 0x000fce0000000f00 */
        /* <DEDUP_REMOVED lines=8> */
[----:B---3--:R0:W-:Y:S01]  /*2ed0*/  STS.128 [R36.X16], R12 ;  /* 0x0000000c24007388 */ /* 0x0081e2000000cc00 */
[----:B------:R-:W-:Y:S02]  /*2ee0*/  MOV R31, UR31 ;  /* 0x0000001f001f7c02 */ /* 0x000fe40008000f00 */
[----:B------:R-:W-:Y:S02]  /*2ef0*/  FMUL.RZ R105, R29, 0.15915493667125701904 ;  /* 0x3e22f9831d697820 */ /* 0x000fe4000040c000 */
[C---:B-1----:R-:W-:Y:S01]  /*2f00*/  FMUL.FTZ R29, R3.reuse, R30 ;  /* 0x0000001e031d7220 */ /* 0x042fe20000410000 */
[----:B------:R-:W-:Y:S01]  /*2f10*/  MOV R30, UR30 ;  /* 0x0000001e001e7c02 */ /* 0x000fe20008000f00 */
[----:B----4-:R1:W-:Y:S01]  /*2f20*/  STS.128 [R36.X16+0x400], R20 ;  /* 0x0004001424007388 */ /* 0x0103e2000000cc00 */
[----:B------:R-:W-:Y:S01]  /*2f30*/  FMUL.FTZ R28, R3, R28 ;  /* 0x0000001c031c7220 */ /* 0x000fe20000410000 */
[----:B------:R-:W-:Y:S01]  /*2f40*/  SHF.L.U32 R3, R36, 0x6, RZ ;  /* 0x0000000624037819 */ /* 0x000fe200000006ff */
[----:B------:R-:W-:Y:S01]  /*2f50*/  MUFU.SIN R132, R105 ;  /* 0x0000006900847308 */ /* 0x000fe20000000400 */
[----:B------:R-:W-:Y:S04]  /*2f60*/  STS.128 [R36.X16+0x200], R16 ;  /* 0x0002001024007388 */ /* 0x000fe8000000cc00 */
[----:B------:R-:W-:Y:S01]  /*2f70*/  STS.128 [R36.X16+0x600], R24 ;  /* 0x0006001824007388 */ /* 0x000fe2000000cc00 */
[----:B0-----:R-:W-:Y:S01]  /*2f80*/  MOV R13, UR41 ;  /* 0x00000029000d7c02 */ /* 0x001fe20008000f00 */
[----:B------:R-:W-:Y:S01]  /*2f90*/  FMUL.FTZ R12, R81, UR42 ;  /* 0x0000002a510c7c20 */ /* 0x000fe20008410000 */
[----:B------:R-:W-:Y:S01]  /*2fa0*/  MOV R15, 0x10 ;  /* 0x00000010000f7802 */ /* 0x000fe20000000f00 */
[----:B------:R0:W-:Y:S01]  /*2fb0*/  MUFU.COS R118, R105 ;  /* 0x0000006900767308 */ /* 0x0001e20000000000 */
[----:B------:R-:W-:Y:S01]  /*2fc0*/  SEL R106, R13, R148, !P2 ;  /* 0x000000940d6a7207 */ /* 0x000fe20005000000 */
        /* <DEDUP_REMOVED lines=11> */
[----:B------:R-:W-:Y:S08]  /*3080*/  MUFU.SIN R138, R32 ;  /* 0x00000020008a7308 */ /* 0x000ff00000000400 */
[----:B------:R1:W-:Y:S01]  /*3090*/  MUFU.COS R112, R32 ;  /* 0x0000002000707308 */ /* 0x0003e20000000000 */
[----:B---3--:R-:W-:Y:S01]  /*30a0*/  FMUL.FTZ R3, R85, UR42 ;  /* 0x0000002a55037c20 */ /* 0x008fe20008410000 */
[----:B-1----:R-:W-:Y:S01]  /*30b0*/  CS2R R32, SRZ ;  /* 0x0000000000207805 */ /* 0x002fe2000001ff00 */
[----:B------:R-:W-:Y:S02]  /*30c0*/  BAR.SYNC.DEFER_BLOCKING 0x0 ;  /* 0x0000000000007b1d */ /* 0x000fe40000010000 */
[----:B------:R-:W-:-:S02]  /*30d0*/  FMUL.RZ R150, R3, 0.15915493667125701904 ;  /* 0x3e22f98303967820 */ /* 0x000fc4000040c000 */
[-C--:B------:R-:W-:Y:S02]  /*30e0*/  FMUL.FTZ R3, R73, R2.reuse ;  /* 0x0000000249037220 */ /* 0x080fe40000410000 */
[----:B------:R-:W-:-:S04]  /*30f0*/  FMUL.FTZ R117, R80, R2 ;  /* 0x0000000250757220 */ /* 0x000fc80000410000 */
[----:B------:R-:W-:Y:S01]  /*3100*/  MUFU.EX2 R3, R3 ;  /* 0x0000000300037308 */ /* 0x000fe20000000800 */
[----:B------:R1:W5:Y:S02]  /*3110*/  @!P1 LDG.E.64 R32, [R104.64+0x8] ;  /* 0x0000082068209981 */ /* 0x000364000c1e1b00 */
[----:B-1----:R-:W-:-:S06]  /*3120*/  FMUL.FTZ R104, R74, R2 ;  /* 0x000000024a687220 */ /* 0x002fcc0000410000 */
[----:B------:R-:W1:Y:S01]  /*3130*/  MUFU.EX2 R104, R104 ;  /* 0x0000006800687308 */ /* 0x000e620000000800 */
[-C--:B------:R-:W-:Y:S02]  /*3140*/  FMUL.FTZ R105, R75, R2.reuse ;  /* 0x000000024b697220 */ /* 0x080fe40000410000 */
[-C--:B------:R-:W-:Y:S02]  /*3150*/  FMUL.FTZ R119, R81, R2.reuse ;  /* 0x0000000251777220 */ /* 0x080fe40000410000 */
[----:B0-----:R-:W-:-:S03]  /*3160*/  FMUL.FTZ R106, R76, R2 ;  /* 0x000000024c6a7220 */ /* 0x001fc60000410000 */
[----:B------:R-:W0:Y:S08]  /*3170*/  MUFU.EX2 R117, R117 ;  /* 0x0000007500757308 */ /* 0x000e300000000800 */
[----:B------:R-:W-:Y:S01]  /*3180*/  MUFU.SIN R121, R111 ;  /* 0x0000006f00797308 */ /* 0x000fe20000000400 */
[C---:B-1----:R-:W-:Y:S02]  /*3190*/  FMUL.FTZ R145, R104.reuse, R145 ;  /* 0x0000009168917220 */ /* 0x042fe40000410000 */
[----:B------:R-:W-:-:S02]  /*31a0*/  FMUL.FTZ R144, R104, R107 ;  /* 0x0000006b68907220 */ /* 0x000fc40000410000 */
[----:B------:R-:W-:-:S03]  /*31b0*/  FMUL.FTZ R104, R83, R2 ;  /* 0x0000000253687220 */ /* 0x000fc60000410000 */
[----:B------:R1:W-:Y:S01]  /*31c0*/  MUFU.COS R131, R111 ;  /* 0x0000006f00837308 */ /* 0x0003e20000000000 */
[----:B------:R-:W-:-:S07]  /*31d0*/  FMUL.FTZ R146, R3, R146 ;  /* 0x0000009203927220 */ /* 0x000fce0000410000 */
[----:B------:R-:W3:Y:S01]  /*31e0*/  MUFU.EX2 R105, R105 ;  /* 0x0000006900697308 */ /* 0x000ee20000000800 */
[----:B-1----:R-:W-:-:S04]  /*31f0*/  FMUL.FTZ R111, R83, UR42 ;  /* 0x0000002a536f7c20 */ /* 0x002fc80008410000 */
[----:B------:R-:W-:-:S03]  /*3200*/  FMUL.RZ R115, R111, 0.15915493667125701904 ;  /* 0x3e22f9836f737820 */ /* 0x000fc6000040c000 */
[----:B------:R1:W-:Y:S01]  /*3210*/  MUFU.EX2 R130, R119 ;  /* 0x0000007700827308 */ /* 0x0003e20000000800 */
[----:B------:R-:W-:Y:S02]  /*3220*/  FMUL.FTZ R111, R84, UR42 ;  /* 0x0000002a546f7c20 */ /* 0x000fe40008410000 */
[----:B------:R-:W-:Y:S01]  /*3230*/  FMUL.FTZ R147, R3, R108 ;  /* 0x0000006c03937220 */ /* 0x000fe20000410000 */
[----:B-1----:R-:W-:-:S04]  /*3240*/  PRMT R119, RZ, 0x5410, R8 ;  /* 0x00005410ff777816 */ /* 0x002fc80000000008 */
[----:B------:R-:W1:Y:S01]  /*3250*/  MUFU.EX2 R106, R106 ;  /* 0x0000006a006a7308 */ /* 0x000e620000000800 */
[----:B------:R-:W-:Y:S02]  /*3260*/  FMUL.RZ R111, R111, 0.15915493667125701904 ;  /* 0x3e22f9836f6f7820 */ /* 0x000fe4000040c000 */
[----:B------:R-:W-:Y:S02]  /*3270*/  FMUL.FTZ R3, R82, R2 ;  /* 0x0000000252037220 */ /* 0x000fe40000410000 */
[----:B------:R-:W-:-:S03]  /*3280*/  FMUL.FTZ R192, R72, R119 ;  /* 0x0000007748c07220 */ /* 0x000fc60000410000 */
[----:B------:R-:W-:Y:S01]  /*3290*/  MUFU.SIN R123, R115 ;  /* 0x00000073007b7308 */ /* 0x000fe20000000400 */
[----:B------:R-:W-:Y:S02]  /*32a0*/  FMUL.FTZ R107, RZ, R146 ;  /* 0x00000092ff6b7220 */ /* 0x000fe40000410000 */
[----:B0-----:R-:W-:-:S05]  /*32b0*/  FMUL.FTZ R133, R117, R118 ;  /* 0x0000007675857220 */ /* 0x001fca0000410000 */
[----:B------:R0:W-:Y:S01]  /*32c0*/  MUFU.COS R127, R115 ;  /* 0x00000073007f7308 */ /* 0x0001e20000000000 */
[----:B------:R-:W-:Y:S01]  /*32d0*/  FMUL.FTZ R108, R146, R192 ;  /* 0x000000c0926c7220 */ /* 0x000fe20000410000 */
[----:B------:R-:W-:-:S06]  /*32e0*/  PRMT R118, RZ, 0x7610, R8 ;  /* 0x00007610ff767816 */ /* 0x000fcc0000000008 */
[----:B------:R-:W1:Y:S01]  /*32f0*/  MUFU.EX2 R104, R104 ;  /* 0x0000006800687308 */ /* 0x000e620000000800 */
[----:B0-----:R-:W-:Y:S02]  /*3300*/  FMUL.FTZ R115, R79, R2 ;  /* 0x000000024f737220 */ /* 0x001fe40000410000 */
[----:B------:R-:W-:Y:S02]  /*3310*/  FFMA.FTZ R107, R147, R192, -R107 ;  /* 0x000000c0936b7223 */ /* 0x000fe4000001086b */
[----:B---3--:R-:W-:-:S03]  /*3320*/  FMUL.FTZ R143, R105, R110 ;  /* 0x0000006e698f7220 */ /* 0x008fc60000410000 */
[----:B------:R-:W-:Y:S01]  /*3330*/  MUFU.SIN R124, R111 ;  /* 0x0000006f007c7308 */ /* 0x000fe20000000400 */
[----:B------:R-:W-:Y:S02]  /*3340*/  FMUL.FTZ R142, R105, R142 ;  /* 0x0000008e698e7220 */ /* 0x000fe40000410000 */
[----:B------:R-:W-:-:S05]  /*3350*/  FMUL.FTZ R105, R84, R2 ;  /* 0x0000000254697220 */ /* 0x000fca0000410000 */
[----:B------:R0:W-:Y:S01]  /*3360*/  MUFU.COS R122, R111 ;  /* 0x0000006f007a7308 */ /* 0x0001e20000000000 */
[----:B------:R-:W-:Y:S02]  /*3370*/  FFMA.FTZ R108, RZ, R147, R108 ;  /* 0x00000093ff6c7223 */ /* 0x000fe4000001006c */
[----:B------:R-:W-:-:S05]  /*3380*/  FFMA.FTZ R107, R73, R118, R107 ;  /* 0x00000076496b7223 */ /* 0x000fca000001006b */
[----:B------:R-:W-:Y:S01]  /*3390*/  MUFU.SIN R128, R113 ;  /* 0x0000007100807308 */ /* 0x000fe20000000400 */
[----:B0-----:R-:W-:-:S07]  /*33a0*/  FMUL.FTZ R111, R77, R2 ;  /* 0x000000024d6f7220 */ /* 0x001fce0000410000 */
[----:B------:R-:W-:Y:S01]  /*33b0*/  MUFU.COS R120, R113 ;  /* 0x0000007100787308 */ /* 0x000fe20000000000 */
[----:B------:R-:W-:-:S07]  /*33c0*/  FADD.FTZ R108, RZ, R108 ;  /* 0x0000006cff6c7221 */ /* 0x000fce0000010000 */
[----:B------:R-:W0:Y:S01]  /*33d0*/  MUFU.EX2 R3, R3 ;  /* 0x0000000300037308 */ /* 0x000e220000000800 */
[----:B-1----:R-:W-:Y:S02]  /*33e0*/  FMUL.FTZ R140, R106, R109 ;  /* 0x0000006d6a8c7220 */ /* 0x002fe40000410000 */
[----:B------:R-:W-:-:S05]  /*33f0*/  FMUL.FTZ R109, R144, R107 ;  /* 0x0000006b906d7220 */ /* 0x000fca0000410000 */
[----:B------:R-:W-:Y:S01]  /*3400*/  MUFU.SIN R134, R116 ;  /* 0x0000007400867308 */ /* 0x000fe20000000400 */
[C---:B------:R-:W-:Y:S02]  /*3410*/  FMUL.FTZ R127, R104.reuse, R127 ;  /* 0x0000007f687f7220 */ /* 0x040fe40000410000 */
[----:B------:R-:W-:-:S05]  /*3420*/  FMUL.FTZ R126, R104, R123 ;  /* 0x0000007b687e7220 */ /* 0x000fca0000410000 */
[----:B------:R-:W1:Y:S01]  /*3430*/  MUFU.EX2 R111, R111 ;  /* 0x0000006f006f7308 */ /* 0x000e620000000800 */
[----:B------:R-:W-:Y:S02]  /*3440*/  FMUL.FTZ R141, R106, R141 ;  /* 0x0000008d6a8d7220 */ /* 0x000fe40000410000 */
[----:B------:R-:W-:-:S05]  /*3450*/  FMUL.FTZ R104, R144, R108 ;  /* 0x0000006c90687220 */ /* 0x000fca0000410000 */
[----:B------:R-:W-:Y:S01]  /*3460*/  MUFU.COS R116, R116 ;  /* 0x0000007400747308 */ /* 0x000fe20000000000 */
[----:B------:R-:W-:-:S07]  /*3470*/  FMUL.FTZ R106, R85, R2 ;  /* 0x00000002556a7220 */ /* 0x000fce0000410000 */
[----:B------:R-:W3:Y:S01]  /*3480*/  MUFU.EX2 R115, R115 ;  /* 0x0000007300737308 */ /* 0x000ee20000000800 */
[----:B------:R-:W-:Y:S01]  /*3490*/  FMUL.FTZ R132, R117, R132 ;  /* 0x0000008475847220 */ /* 0x000fe20000410000 */
[----:B------:R-:W-:Y:S01]  /*34a0*/  PRMT R117, RZ, 0x5410, R9 ;  /* 0x00005410ff757816 */ /* 0x000fe20000000009 */
[----:B------:R-:W-:-:S05]  /*34b0*/  FFMA.FTZ R109, R145, R108, R109 ;  /* 0x0000006c916d7223 */ /* 0x000fca000001006d */
[----:B------:R-:W1:Y:S01]  /*34c0*/  MUFU.EX2 R105, R105 ;  /* 0x0000006900697308 */ /* 0x000e620000000800 */
[----:B------:R-:W-:Y:S02]  /*34d0*/  FFMA.FTZ R107, R145, R107, -R104 ;  /* 0x0000006b916b7223 */ /* 0x000fe40000010868 */
[C---:B0-----:R-:W-:Y:S02]  /*34e0*/  FMUL.FTZ R129, R3.reuse, R120 ;  /* 0x0000007803817220 */ /* 0x041fe40000410000 */
[----:B------:R-:W-:Y:S02]  /*34f0*/  FMUL.FTZ R128, R3, R128 ;  /* 0x0000008003807220 */ /* 0x000fe40000410000 */
[----:B------:R-:W-:Y:S01]  /*3500*/  FADD.FTZ R109, RZ, R109 ;  /* 0x0000006dff6d7221 */ /* 0x000fe20000010000 */
[----:B------:R-:W-:Y:S01]  /*3510*/  MUFU.COS R149, R150 ;  /* 0x0000009600957308 */ /* 0x000fe20000000000 */
[----:B------:R-:W-:Y:S02]  /*3520*/  FMUL.FTZ R104, R29, R146 ;  /* 0x000000921d687220 */ /* 0x000fe40000410000 */
[----:B------:R-:W-:-:S02]  /*3530*/  FFMA.FTZ R107, R74, R117, R107 ;  /* 0x000000754a6b7223 */ /* 0x000fc4000001006b */
[----:B------:R-:W-:-:S03]  /*3540*/  FMUL.FTZ R110, R142, R109 ;  /* 0x0000006d8e6e7220 */ /* 0x000fc60000410000 */
[----:B------:R-:W0:Y:S01]  /*3550*/  MUFU.EX2 R106, R106 ;  /* 0x0000006a006a7308 */ /* 0x000e220000000800 */
[----:B-1----:R-:W-:Y:S02]  /*3560*/  FMUL.FTZ R139, R111, R112 ;  /* 0x000000706f8b7220 */ /* 0x002fe40000410000 */
[----:B------:R-:W-:-:S05]  /*3570*/  FMUL.FTZ R108, R28, R146 ;  /* 0x000000921c6c7220 */ /* 0x000fca0000410000 */
[----:B------:R-:W1:Y:S01]  /*3580*/  MUFU.SIN R3, R150 ;  /* 0x0000009600037308 */ /* 0x000e620000000400 */
[----:B------:R-:W-:Y:S02]  /*3590*/  FFMA.FTZ R104, R28, R147, -R104 ;  /* 0x000000931c687223 */ /* 0x000fe40000010868 */
[----:B---3--:R-:W-:Y:S01]  /*35a0*/  FMUL.FTZ R135, R115, R116 ;  /* 0x0000007473877220 */ /* 0x008fe20000410000 */
[----:B------:R-:W-:Y:S01]  /*35b0*/  PRMT R116, RZ, 0x7610, R9 ;  /* 0x00007610ff747816 */ /* 0x000fe20000000009 */
[----:B------:R-:W-:Y:S02]  /*35c0*/  FMUL.FTZ R112, R142, R107 ;  /* 0x0000006b8e707220 */ /* 0x000fe40000410000 */
[----:B------:R-:W-:Y:S02]  /*35d0*/  FMUL.FTZ R113, R78, R2 ;  /* 0x000000024e717220 */ /* 0x000fe40000410000 */
[C---:B------:R-:W-:Y:S02]  /*35e0*/  FMUL.FTZ R125, R105.reuse, R122 ;  /* 0x0000007a697d7220 */ /* 0x040fe40000410000 */
[----:B------:R-:W-:-:S02]  /*35f0*/  FMUL.FTZ R124, R105, R124 ;  /* 0x0000007c697c7220 */ /* 0x000fc40000410000 */
[----:B------:R-:W-:Y:S02]  /*3600*/  FFMA.FTZ R110, R143, R107, -R110 ;  /* 0x0000006b8f6e7223 */ /* 0x000fe4000001086e */
[----:B------:R-:W-:Y:S02]  /*3610*/  FFMA.FTZ R108, R29, R147, R108 ;  /* 0x000000931d6c7223 */ /* 0x000fe4000001006c */
[----:B------:R-:W-:Y:S02]  /*3620*/  FMUL.FTZ R105, R144, R104 ;  /* 0x0000006890697220 */ /* 0x000fe40000410000 */
[----:B------:R-:W-:Y:S02]  /*3630*/  FFMA.FTZ R112, R143, R109, R112 ;  /* 0x0000006d8f707223 */ /* 0x000fe40000010070 */
[----:B------:R-:W-:Y:S01]  /*3640*/  FFMA.FTZ R110, R75, R116, R110 ;  /* 0x000000744b6e7223 */ /* 0x000fe2000001006e */
[----:B------:R-:W3:Y:S01]  /*3650*/  MUFU.EX2 R113, R113 ;  /* 0x0000007100717308 */ /* 0x000ee20000000800 */
[----:B------:R-:W-:-:S02]  /*3660*/  FFMA.FTZ R105, R145, R108, R105 ;  /* 0x0000006c91697223 */ /* 0x000fc40000010069 */
[----:B------:R-:W-:Y:S02]  /*3670*/  FMUL.FTZ R108, R144, R108 ;  /* 0x0000006c906c7220 */ /* 0x000fe40000410000 */
[----:B------:R-:W-:Y:S02]  /*3680*/  FADD.FTZ R112, RZ, R112 ;  /* 0x00000070ff707221 */ /* 0x000fe40000010000 */
[----:B------:R-:W-:Y:S02]  /*3690*/  FMUL.FTZ R107, R140, R110 ;  /* 0x0000006e8c6b7220 */ /* 0x000fe40000410000 */
[C---:B0-----:R-:W-:Y:S02]  /*36a0*/  FMUL.FTZ R123, R106.reuse, R149 ;  /* 0x000000956a7b7220 */ /* 0x041fe40000410000 */
[----:B-1----:R-:W-:Y:S02]  /*36b0*/  FMUL.FTZ R122, R106, R3 ;  /* 0x000000036a7a7220 */ /* 0x002fe40000410000 */
[----:B------:R-:W-:-:S02]  /*36c0*/  FFMA.FTZ R108, R145, R104, -R108 ;  /* 0x00000068916c7223 */ /* 0x000fc4000001086c */
[----:B------:R-:W-:Y:S02]  /*36d0*/  FMUL.FTZ R106, R140, R112 ;  /* 0x000000708c6a7220 */ /* 0x000fe40000410000 */
[C---:B------:R-:W-:Y:S02]  /*36e0*/  FMUL.FTZ R3, R142.reuse, R105 ;  /* 0x000000698e037220 */ /* 0x040fe40000410000 */
[----:B------:R-:W-:Y:S01]  /*36f0*/  FMUL.FTZ R134, R115, R134 ;  /* 0x0000008673867220 */ /* 0x000fe20000410000 */
[----:B------:R-:W-:Y:S01]  /*3700*/  PRMT R115, RZ, 0x5410, R10 ;  /* 0x00005410ff737816 */ /* 0x000fe2000000000a */
[C---:B------:R-:W-:Y:S02]  /*3710*/  FFMA.FTZ R107, R141.reuse, R112, R107 ;  /* 0x000000708d6b7223 */ /* 0x040fe4000001006b */
[----:B------:R-:W-:Y:S02]  /*3720*/  FMUL.FTZ R104, R142, R108 ;  /* 0x0000006c8e687220 */ /* 0x000fe40000410000 */
[----:B------:R-:W-:-:S02]  /*3730*/  FFMA.FTZ R106, R141, R110, -R106 ;  /* 0x0000006e8d6a7223 */ /* 0x000fc4000001086a */
[----:B------:R-:W-:Y:S02]  /*3740*/  FFMA.FTZ R3, R143, R108, -R3 ;  /* 0x0000006c8f037223 */ /* 0x000fe40000010803 */
[----:B------:R-:W-:Y:S02]  /*3750*/  FMUL.FTZ R138, R111, R138 ;  /* 0x0000008a6f8a7220 */ /* 0x000fe40000410000 */
[----:B------:R-:W-:Y:S02]  /*3760*/  FADD.FTZ R108, RZ, R107 ;  /* 0x0000006bff6c7221 */ /* 0x000fe40000010000 */
[----:B------:R-:W-:Y:S02]  /*3770*/  FFMA.FTZ R104, R143, R105, R104 ;  /* 0x000000698f687223 */ /* 0x000fe40000010068 */
[----:B------:R-:W-:Y:S02]  /*3780*/  FFMA.FTZ R107, R76, R115, R106 ;  /* 0x000000734c6b7223 */ /* 0x000fe4000001006a */
[----:B------:R-:W-:-:S02]  /*3790*/  FMUL.FTZ R105, R140, R3 ;  /* 0x000000038c697220 */ /* 0x000fc40000410000 */
[C---:B------:R-:W-:Y:S02]  /*37a0*/  FMUL.FTZ R110, R138.reuse, R108 ;  /* 0x0000006c8a6e7220 */ /* 0x040fe40000410000 */
[----:B---3--:R-:W-:Y:S01]  /*37b0*/  FMUL.FTZ R137, R113, R114 ;  /* 0x0000007271897220 */ /* 0x008fe20000410000 */
[----:B------:R-:W-:Y:S01]  /*37c0*/  PRMT R114, RZ, 0x7610, R10 ;  /* 0x00007610ff727816 */ /* 0x000fe2000000000a */
[-C--:B------:R-:W-:Y:S02]  /*37d0*/  FMUL.FTZ R109, R138, R107.reuse ;  /* 0x0000006b8a6d7220 */ /* 0x080fe40000410000 */
[-C--:B------:R-:W-:Y:S02]  /*37e0*/  FMUL.FTZ R106, R140, R104.reuse ;  /* 0x000000688c6a7220 */ /* 0x080fe40000410000 */
[----:B------:R-:W-:Y:S02]  /*37f0*/  FFMA.FTZ R105, R141, R104, R105 ;  /* 0x000000688d697223 */ /* 0x000fe40000010069 */
[----:B------:R-:W-:-:S02]  /*3800*/  FFMA.FTZ R110, R139, R107, -R110 ;  /* 0x0000006b8b6e7223 */ /* 0x000fc4000001086e */
[----:B------:R-:W-:Y:S02]  /*3810*/  FFMA.FTZ R109, R139, R108, R109 ;  /* 0x0000006c8b6d7223 */ /* 0x000fe4000001006d */
[----:B------:R-:W-:Y:S02]  /*3820*/  FFMA.FTZ R106, R141, R3, -R106 ;  /* 0x000000038d6a7223 */ /* 0x000fe4000001086a */
[----:B------:R-:W-:Y:S02]  /*3830*/  FMUL.FTZ R104, R138, R105 ;  /* 0x000000698a687220 */ /* 0x000fe40000410000 */
[----:B------:R-:W-:Y:S02]  /*3840*/  FMUL.FTZ R136, R113, R136 ;  /* 0x0000008871887220 */ /* 0x000fe40000410000 */
[----:B------:R-:W-:Y:S02]  /*3850*/  FFMA.FTZ R110, R77, R114, R110 ;  /* 0x000000724d6e7223 */ /* 0x000fe4000001006e */
[----:B------:R-:W-:-:S02]  /*3860*/  FADD.FTZ R109, RZ, R109 ;  /* 0x0000006dff6d7221 */ /* 0x000fc40000010000 */
[CC--:B------:R-:W-:Y:S02]  /*3870*/  FFMA.FTZ R104, R139.reuse, R106.reuse, -R104 ;  /* 0x0000006a8b687223 */ /* 0x0c0fe40000010868 */
[----:B------:R-:W-:Y:S02]  /*3880*/  FMUL.FTZ R106, R138, R106 ;  /* 0x0000006a8a6a7220 */ /* 0x000fe40000410000 */
[C---:B------:R-:W-:Y:S02]  /*3890*/  FMUL.FTZ R108, R136.reuse, R110 ;  /* 0x0000006e886c7220 */ /* 0x040fe40000410000 */
[----:B------:R-:W-:Y:S01]  /*38a0*/  FMUL.FTZ R107, R136, R109 ;  /* 0x0000006d886b7220 */ /* 0x000fe20000410000 */
[----:B------:R-:W-:Y:S01]  /*38b0*/  PRMT R113, RZ, 0x5410, R11 ;  /* 0x00005410ff717816 */ /* 0x000fe2000000000b */
[----:B------:R-:W-:Y:S02]  /*38c0*/  FFMA.FTZ R106, R139, R105, R106 ;  /* 0x000000698b6a7223 */ /* 0x000fe4000001006a */
[----:B------:R-:W-:-:S02]  /*38d0*/  FFMA.FTZ R108, R137, R109, R108 ;  /* 0x0000006d896c7223 */ /* 0x000fc4000001006c */
[----:B------:R-:W-:Y:S02]  /*38e0*/  FMUL.FTZ R3, R86, UR42 ;  /* 0x0000002a56037c20 */ /* 0x000fe40008410000 */
[----:B------:R-:W-:Y:S02]  /*38f0*/  FFMA.FTZ R110, R137, R110, -R107 ;  /* 0x0000006e896e7223 */ /* 0x000fe4000001086b */
[----:B------:R-:W-:Y:S02]  /*3900*/  FMUL.FTZ R105, R136, R106 ;  /* 0x0000006a88697220 */ /* 0x000fe40000410000 */
[----:B------:R-:W-:Y:S02]  /*3910*/  FADD.FTZ R108, RZ, R108 ;  /* 0x0000006cff6c7221 */ /* 0x000fe40000010000 */
[----:B------:R-:W-:Y:S02]  /*3920*/  FMUL.RZ R112, R3, 0.15915493667125701904 ;  /* 0x3e22f98303707820 */ /* 0x000fe4000040c000 */
[----:B------:R-:W-:-:S02]  /*3930*/  FFMA.FTZ R110, R78, R113, R110 ;  /* 0x000000714e6e7223 */ /* 0x000fc4000001006e */
[----:B------:R-:W-:Y:S02]  /*3940*/  FFMA.FTZ R107, R137, R104, -R105 ;  /* 0x00000068896b7223 */ /* 0x000fe40000010869 */
[----:B------:R-:W-:Y:S01]  /*3950*/  FMUL.FTZ R109, R134, R108 ;  /* 0x0000006c866d7220 */ /* 0x000fe20000410000 */
[----:B------:R-:W-:Y:S01]  /*3960*/  MUFU.SIN R120, R112 ;  /* 0x0000007000787308 */ /* 0x000fe20000000400 */
[----:B------:R-:W-:Y:S02]  /*3970*/  FMUL.FTZ R105, R136, R104 ;  /* 0x0000006888697220 */ /* 0x000fe40000410000 */
[-C--:B------:R-:W-:Y:S02]  /*3980*/  FMUL.FTZ R111, R134, R110.reuse ;  /* 0x0000006e866f7220 */ /* 0x080fe40000410000 */
[----:B------:R-:W-:-:S03]  /*3990*/  FFMA.FTZ R109, R135, R110, -R109 ;  /* 0x0000006e876d7223 */ /* 0x000fc6000001086d */
[----:B------:R0:W-:Y:S01]  /*39a0*/  MUFU.COS R104, R112 ;  /* 0x0000007000687308 */ /* 0x0001e20000000000 */
[----:B------:R-:W-:Y:S01]  /*39b0*/  FFMA.FTZ R111, R135, R108, R111 ;  /* 0x0000006c876f7223 */ /* 0x000fe2000001006f */
[----:B0-----:R-:W-:-:S03]  /*39c0*/  PRMT R112, RZ, 0x7610, R11 ;  /* 0x00007610ff707816 */ /* 0x001fc6000000000b */
[----:B------:R-:W-:Y:S02]  /*39d0*/  FADD.FTZ R111, RZ, R111 ;  /* 0x0000006fff6f7221 */ /* 0x000fe40000010000 */
[----:B------:R-:W-:Y:S02]  /*39e0*/  FFMA.FTZ R109, R79, R112, R109 ;  /* 0x000000704f6d7223 */ /* 0x000fe4000001006d */
[----:B------:R-:W-:Y:S02]  /*39f0*/  FFMA.FTZ R106, R137, R106, R105 ;  /* 0x0000006a896a7223 */ /* 0x000fe40000010069 */
[C---:B------:R-:W-:Y:S02]  /*3a00*/  FMUL.FTZ R150, R132.reuse, R109 ;  /* 0x0000006d84967220 */ /* 0x040fe40000410000 */
[----:B------:R-:W-:Y:S02]  /*3a10*/  FMUL.FTZ R3, R87, UR42 ;  /* 0x0000002a57037c20 */ /* 0x000fe40008410000 */
[----:B------:R-:W-:-:S02]  /*3a20*/  FMUL.FTZ R110, R132, R111 ;  /* 0x0000006f846e7220 */ /* 0x000fc40000410000 */
[----:B------:R-:W-:Y:S02]  /*3a30*/  FMUL.FTZ R108, R134, R106 ;  /* 0x0000006a866c7220 */ /* 0x000fe40000410000 */
[----:B------:R-:W-:Y:S01]  /*3a40*/  FFMA.FTZ R150, R133, R111, R150 ;  /* 0x0000006f85967223 */ /* 0x000fe20000010096 */
[----:B------:R-:W-:Y:S01]  /*3a50*/  PRMT R111, RZ, 0x5410, R4 ;  /* 0x00005410ff6f7816 */ /* 0x000fe20000000004 */
[----:B------:R-:W-:Y:S02]  /*3a60*/  FMUL.RZ R149, R3, 0.15915493667125701904 ;  /* 0x3e22f98303957820 */ /* 0x000fe4000040c000 */
[----:B------:R-:W-:Y:S02]  /*3a70*/  FFMA.FTZ R110, R133, R109, -R110 ;  /* 0x0000006d856e7223 */ /* 0x000fe4000001086e */
[----:B------:R-:W-:Y:S02]  /*3a80*/  FMUL.FTZ R3, R86, R2 ;  /* 0x0000000256037220 */ /* 0x000fe40000410000 */
[----:B------:R-:W-:-:S02]  /*3a90*/  FFMA.FTZ R108, R135, R107, -R108 ;  /* 0x0000006b876c7223 */ /* 0x000fc4000001086c */
[----:B------:R-:W-:Y:S02]  /*3aa0*/  FMUL.FTZ R131, R130, R131 ;  /* 0x0000008382837220 */ /* 0x000fe40000410000 */
[----:B------:R-:W-:Y:S02]  /*3ab0*/  FMUL.FTZ R107, R134, R107 ;  /* 0x0000006b866b7220 */ /* 0x000fe40000410000 */
[----:B------:R-:W-:Y:S02]  /*3ac0*/  FMUL.FTZ R130, R130, R121 ;  /* 0x0000007982827220 */ /* 0x000fe40000410000 */
[----:B------:R-:W-:Y:S01]  /*3ad0*/  FFMA.FTZ R109, R80, R111, R110 ;  /* 0x0000006f506d7223 */ /* 0x000fe2000001006e */
[----:B------:R-:W0:Y:S01]  /*3ae0*/  MUFU.EX2 R3, R3 ;  /* 0x0000000300037308 */ /* 0x000e220000000800 */
[----:B------:R-:W-:Y:S02]  /*3af0*/  FFMA.FTZ R107, R135, R106, R107 ;  /* 0x0000006a876b7223 */ /* 0x000fe4000001006b */
[----:B------:R-:W-:-:S02]  /*3b00*/  FADD.FTZ R150, RZ, R150 ;  /* 0x00000096ff967221 */ /* 0x000fc40000010000 */
[----:B------:R-:W-:Y:S02]  /*3b10*/  FMUL.FTZ R121, R130, R109 ;  /* 0x0000006d82797220 */ /* 0x000fe40000410000 */
[C---:B------:R-:W-:Y:S02]  /*3b20*/  FMUL.FTZ R110, R132.reuse, R108 ;  /* 0x0000006c846e7220 */ /* 0x040fe40000410000 */
[-C--:B------:R-:W-:Y:S02]  /*3b30*/  FMUL.FTZ R106, R132, R107.reuse ;  /* 0x0000006b846a7220 */ /* 0x080fe40000410000 */
[-C--:B------:R-:W-:Y:S02]  /*3b40*/  FMUL.FTZ R152, R130, R150.reuse ;  /* 0x0000009682987220 */ /* 0x080fe40000410000 */
[----:B------:R-:W-:Y:S02]  /*3b50*/  FFMA.FTZ R121, R131, R150, R121 ;  /* 0x0000009683797223 */ /* 0x000fe40000010079 */
[----:B------:R-:W-:Y:S01]  /*3b60*/  FFMA.FTZ R107, R133, R107, R110 ;  /* 0x0000006b856b7223 */ /* 0x000fe2000001006e */
[----:B------:R-:W-:Y:S01]  /*3b70*/  PRMT R110, RZ, 0x7610, R4 ;  /* 0x00007610ff6e7816 */ /* 0x000fe20000000004 */
[----:B------:R-:W-:-:S02]  /*3b80*/  FMUL.FTZ R2, R87, R2 ;  /* 0x0000000257027220 */ /* 0x000fc40000410000 */
[----:B------:R-:W-:Y:S02]  /*3b90*/  FFMA.FTZ R106, R133, R108, -R106 ;  /* 0x0000006c856a7223 */ /* 0x000fe4000001086a */
[----:B------:R-:W-:Y:S02]  /*3ba0*/  FFMA.FTZ R152, R131, R109, -R152 ;  /* 0x0000006d83987223 */ /* 0x000fe40000010898 */
[----:B------:R-:W-:Y:S01]  /*3bb0*/  FADD.FTZ R108, RZ, R121 ;  /* 0x00000079ff6c7221 */ /* 0x000fe20000010000 */
[----:B------:R-:W-:Y:S01]  /*3bc0*/  MUFU.COS R105, R149 ;  /* 0x0000009500697308 */ /* 0x000fe20000000000 */
[----:B------:R-:W-:Y:S02]  /*3bd0*/  FFMA.FTZ R152, R81, R110, R152 ;  /* 0x0000006e51987223 */ /* 0x000fe40000010098 */
[----:B------:R-:W-:Y:S02]  /*3be0*/  FMUL.FTZ R109, R128, R108 ;  /* 0x0000006c806d7220 */ /* 0x000fe40000410000 */
[----:B0-----:R-:W-:-:S03]  /*3bf0*/  FMUL.FTZ R121, R3, R104 ;  /* 0x0000006803797220 */ /* 0x001fc60000410000 */
[----:B------:R-:W0:Y:S01]  /*3c00*/  MUFU.EX2 R2, R2 ;  /* 0x0000000200027308 */ /* 0x000e220000000800 */
[-C--:B------:R-:W-:Y:S02]  /*3c10*/  FMUL.FTZ R150, R128, R152.reuse ;  /* 0x0000009880967220 */ /* 0x080fe40000410000 */
[----:B------:R-:W-:Y:S02]  /*3c20*/  FMUL.FTZ R104, R130, R107 ;  /* 0x0000006b82687220 */ /* 0x000fe40000410000 */
[----:B------:R-:W-:Y:S01]  /*3c30*/  FFMA.FTZ R152, R129, R152, -R109 ;  /* 0x0000009881987223 */ /* 0x000fe2000001086d */
[----:B------:R-:W-:Y:S02]  /*3c40*/  PRMT R109, RZ, 0x5410, R5 ;  /* 0x00005410ff6d7816 */ /* 0x000fe40000000005 */
[----:B------:R-:W1:Y:S01]  /*3c50*/  MUFU.SIN R149, R149 ;  /* 0x0000009500957308 */ /* 0x000e620000000400 */
[----:B------:R-:W-:Y:S02]  /*3c60*/  FFMA.FTZ R104, R131, R106, -R104 ;  /* 0x0000006a83687223 */ /* 0x000fe40000010868 */
[----:B------:R-:W-:-:S02]  /*3c70*/  FFMA.FTZ R150, R129, R108, R150 ;  /* 0x0000006c81967223 */ /* 0x000fc40000010096 */
[----:B------:R-:W-:Y:S02]  /*3c80*/  FMUL.FTZ R106, R130, R106 ;  /* 0x0000006a826a7220 */ /* 0x000fe40000410000 */
[----:B------:R-:W-:Y:S02]  /*3c90*/  FFMA.FTZ R152, R82, R109, R152 ;  /* 0x0000006d52987223 */ /* 0x000fe40000010098 */
[----:B------:R-:W-:Y:S02]  /*3ca0*/  FMUL.FTZ R120, R3, R120 ;  /* 0x0000007803787220 */ /* 0x000fe40000410000 */
[----:B------:R-:W-:Y:S02]  /*3cb0*/  FADD.FTZ R108, RZ, R150 ;  /* 0x00000096ff6c7221 */ /* 0x000fe40000010000 */
[----:B------:R-:W-:Y:S02]  /*3cc0*/  FFMA.FTZ R106, R131, R107, R106 ;  /* 0x0000006b836a7223 */ /* 0x000fe4000001006a */
[----:B------:R-:W-:-:S02]  /*3cd0*/  FMUL.FTZ R3, R128, R104 ;  /* 0x0000006880037220 */ /* 0x000fc40000410000 */
[----:B------:R-:W-:Y:S02]  /*3ce0*/  FMUL.FTZ R107, R126, R152 ;  /* 0x000000987e6b7220 */ /* 0x000fe40000410000 */
[----:B0-----:R-:W-:Y:S02]  /*3cf0*/  FMUL.FTZ R150, R2, R105 ;  /* 0x0000006902967220 */ /* 0x001fe40000410000 */
[----:B------:R-:W-:Y:S02]  /*3d00*/  FMUL.FTZ R105, R126, R108 ;  /* 0x0000006c7e697220 */ /* 0x000fe40000410000 */
[----:B------:R-:W-:Y:S02]  /*3d10*/  FFMA.FTZ R3, R129, R106, R3 ;  /* 0x0000006a81037223 */ /* 0x000fe40000010003 */
[C---:B------:R-:W-:Y:S02]  /*3d20*/  FFMA.FTZ R107, R127.reuse, R108, R107 ;  /* 0x0000006c7f6b7223 */ /* 0x040fe4000001006b */
[----:B------:R-:W-:Y:S01]  /*3d30*/  FMUL.FTZ R106, R128, R106 ;  /* 0x0000006a806a7220 */ /* 0x000fe20000410000 */
[----:B------:R-:W-:Y:S01]  /*3d40*/  PRMT R108, RZ, 0x7610, R5 ;  /* 0x00007610ff6c7816 */ /* 0x000fe20000000005 */
[----:B------:R-:W-:-:S02]  /*3d50*/  FFMA.FTZ R105, R127, R152, -R105 ;  /* 0x000000987f697223 */ /* 0x000fc40000010869 */
[----:B-1----:R-:W-:Y:S02]  /*3d60*/  FMUL.FTZ R149, R2, R149 ;  /* 0x0000009502957220 */ /* 0x002fe40000410000 */
[----:B------:R-:W-:Y:S02]  /*3d70*/  FADD.FTZ R107, RZ, R107 ;  /* 0x0000006bff6b7221 */ /* 0x000fe40000010000 */
[----:B------:R-:W-:Y:S02]  /*3d80*/  FFMA.FTZ R106, R129, R104, -R106 ;  /* 0x00000068816a7223 */ /* 0x000fe4000001086a */
[----:B------:R-:W-:Y:S02]  /*3d90*/  FMUL.FTZ R2, R126, R3 ;  /* 0x000000037e027220 */ /* 0x000fe40000410000 */
[----:B------:R-:W-:Y:S02]  /*3da0*/  FFMA.FTZ R105, R83, R108, R105 ;  /* 0x0000006c53697223 */ /* 0x000fe40000010069 */
[----:B------:R-:W-:-:S02]  /*3db0*/  FMUL.FTZ R152, R124, R107 ;  /* 0x0000006b7c987220 */ /* 0x000fc40000410000 */
[-C--:B------:R-:W-:Y:S02]  /*3dc0*/  FMUL.FTZ R104, R126, R106.reuse ;  /* 0x0000006a7e687220 */ /* 0x080fe40000410000 */
[----:B------:R-:W-:Y:S02]  /*3dd0*/  FFMA.FTZ R2, R127, R106, -R2 ;  /* 0x0000006a7f027223 */ /* 0x000fe40000010802 */
[CC--:B------:R-:W-:Y:S02]  /*3de0*/  FMUL.FTZ R154, R124.reuse, R105.reuse ;  /* 0x000000697c9a7220 */ /* 0x0c0fe40000410000 */
[----:B------:R-:W-:Y:S02]  /*3df0*/  FFMA.FTZ R152, R125, R105, -R152 ;  /* 0x000000697d987223 */ /* 0x000fe40000010898 */
[----:B------:R-:W-:Y:S02]  /*3e00*/  FFMA.FTZ R104, R127, R3, R104 ;  /* 0x000000037f687223 */ /* 0x000fe40000010068 */
[----:B------:R-:W-:-:S02]  /*3e10*/  FMUL.FTZ R105, R124, R2 ;  /* 0x000000027c697220 */ /* 0x000fc40000410000 */
[C---:B------:R-:W-:Y:S01]  /*3e20*/  FFMA.FTZ R154, R125.reuse, R107, R154 ;  /* 0x0000006b7d9a7223 */ /* 0x040fe2000001009a */
[----:B------:R-:W-:Y:S01]  /*3e30*/  PRMT R107, RZ, 0x5410, R6 ;  /* 0x00005410ff6b7816 */ /* 0x000fe20000000006 */
[-C--:B------:R-:W-:Y:S02]  /*3e40*/  FMUL.FTZ R3, R124, R104.reuse ;  /* 0x000000687c037220 */ /* 0x080fe40000410000 */
[C---:B------:R-:W-:Y:S02]  /*3e50*/  FFMA.FTZ R105, R125.reuse, R104, R105 ;  /* 0x000000687d697223 */ /* 0x040fe40000010069 */
[----:B------:R-:W-:Y:S02]  /*3e60*/  FADD.FTZ R154, RZ, R154 ;  /* 0x0000009aff9a7221 */ /* 0x000fe40000010000 */
[----:B------:R-:W-:Y:S02]  /*3e70*/  FFMA.FTZ R3, R125, R2, -R3 ;  /* 0x000000027d037223 */ /* 0x000fe40000010803 */
[----:B------:R-:W-:-:S02]  /*3e80*/  FMUL.FTZ R2, R122, R105 ;  /* 0x000000697a027220 */ /* 0x000fc40000410000 */
[----:B------:R-:W-:Y:S02]  /*3e90*/  FFMA.FTZ R152, R84, R107, R152 ;  /* 0x0000006b54987223 */ /* 0x000fe40000010098 */
[C---:B------:R-:W-:Y:S02]  /*3ea0*/  FMUL.FTZ R106, R122.reuse, R154 ;  /* 0x0000009a7a6a7220 */ /* 0x040fe40000410000 */
[CC--:B------:R-:W-:Y:S02]  /*3eb0*/  FMUL.FTZ R104, R122.reuse, R3.reuse ;  /* 0x000000037a687220 */ /* 0x0c0fe40000410000 */
[C---:B------:R-:W-:Y:S02]  /*3ec0*/  FFMA.FTZ R2, R123.reuse, R3, -R2 ;  /* 0x000000037b027223 */ /* 0x040fe40000010802 */
[-C--:B------:R-:W-:Y:S02]  /*3ed0*/  FMUL.FTZ R151, R122, R152.reuse ;  /* 0x000000987a977220 */ /* 0x080fe40000410000 */
[C---:B------:R-:W-:Y:S01]  /*3ee0*/  FFMA.FTZ R152, R123.reuse, R152, -R106 ;  /* 0x000000987b987223 */ /* 0x040fe2000001086a */
[----:B------:R-:W-:Y:S01]  /*3ef0*/  PRMT R106, RZ, 0x7610, R6 ;  /* 0x00007610ff6a7816 */ /* 0x000fe20000000006 */
[----:B------:R-:W-:-:S02]  /*3f00*/  FFMA.FTZ R104, R123, R105, R104 ;  /* 0x000000697b687223 */ /* 0x000fc40000010068 */
[C---:B------:R-:W-:Y:S02]  /*3f10*/  FMUL.FTZ R3, R120.reuse, R2 ;  /* 0x0000000278037220 */ /* 0x040fe40000410000 */
[----:B------:R-:W-:Y:S02]  /*3f20*/  FFMA.FTZ R151, R123, R154, R151 ;  /* 0x0000009a7b977223 */ /* 0x000fe40000010097 */
[----:B------:R-:W-:Y:S02]  /*3f30*/  FFMA.FTZ R152, R85, R106, R152 ;  /* 0x0000006a55987223 */ /* 0x000fe40000010098 */
[-C--:B------:R-:W-:Y:S01]  /*3f40*/  FFMA.FTZ R3, R121, R104.reuse, R3 ;  /* 0x0000006879037223 */ /* 0x080fe20000010003 */
[----:B------:R-:W-:Y:S01]  /*3f50*/  ISETP.NE.AND P1, PT, R35, 0x1f, PT ;  /* 0x0000001f2300780c */ /* 0x000fe20003f25270 */
[----:B------:R-:W-:Y:S02]  /*3f60*/  FMUL.FTZ R104, R120, R104 ;  /* 0x0000006878687220 */ /* 0x000fe40000410000 */
[----:B------:R-:W-:-:S02]  /*3f70*/  FADD.FTZ R151, RZ, R151 ;  /* 0x00000097ff977221 */ /* 0x000fc40000010000 */
[C---:B------:R-:W-:Y:S02]  /*3f80*/  FMUL.FTZ R154, R120.reuse, R152 ;  /* 0x00000098789a7220 */ /* 0x040fe40000410000 */
[C---:B------:R-:W-:Y:S02]  /*3f90*/  FFMA.FTZ R104, R121.reuse, R2, -R104 ;  /* 0x0000000279687223 */ /* 0x040fe40000010868 */
[-C--:B------:R-:W-:Y:S02]  /*3fa0*/  FMUL.FTZ R153, R120, R151.reuse ;  /* 0x0000009778997220 */ /* 0x080fe40000410000 */
[----:B------:R-:W-:Y:S02]  /*3fb0*/  FFMA.FTZ R154, R121, R151, R154 ;  /* 0x00000097799a7223 */ /* 0x000fe4000001009a */
[C---:B------:R-:W-:Y:S02]  /*3fc0*/  FMUL.FTZ R151, R149.reuse, R3 ;  /* 0x0000000395977220 */ /* 0x040fe40000410000 */
[----:B------:R-:W-:-:S02]  /*3fd0*/  FMUL.FTZ R2, R149, R104 ;  /* 0x0000006895027220 */ /* 0x000fc40000410000 */
[C---:B------:R-:W-:Y:S02]  /*3fe0*/  FFMA.FTZ R170, R150.reuse, R104, -R151 ;  /* 0x0000006896aa7223 */ /* 0x040fe40000010897 */
[----:B------:R-:W-:Y:S02]  /*3ff0*/  FFMA.FTZ R151, R150, R3, R2 ;  /* 0x0000000396977223 */ /* 0x000fe40000010002 */
[----:B------:R0:W1:Y:S01]  /*4000*/  @P1 LDS.64 R2, [R35.X8+0x2d18] ;  /* 0x002d180023021984 */ /* 0x0000620000008a00 */
[----:B------:R-:W-:Y:S01]  /*4010*/  PRMT R105, RZ, 0x5410, R7 ;  /* 0x00005410ff697816 */ /* 0x000fe20000000007 */
[----:B------:R-:W-:Y:S02]  /*4020*/  FFMA.FTZ R153, R121, R152, -R153 ;  /* 0x0000009879997223 */ /* 0x000fe40000010899 */
[----:B------:R-:W-:Y:S02]  /*4030*/  FADD.FTZ R154, RZ, R154 ;  /* 0x0000009aff9a7221 */ /* 0x000fe40000010000 */
[----:B------:R-:W-:-:S02]  /*4040*/  FFMA.FTZ R153, R86, R105, R153 ;  /* 0x0000006956997223 */ /* 0x000fc40000010099 */
[CC--:B------:R-:W-:Y:S02]  /*4050*/  FMUL.FTZ R152, R149.reuse, R154.reuse ;  /* 0x0000009a95987220 */ /* 0x0c0fe40000410000 */
[-C--:B------:R-:W-:Y:S01]  /*4060*/  FMUL.FTZ R155, R149, R153.reuse ;  /* 0x00000099959b7220 */ /* 0x080fe20000410000 */
[----:B------:R-:W-:Y:S01]  /*4070*/  PRMT R104, RZ, 0x7610, R7 ;  /* 0x00007610ff687816 */ /* 0x000fe20000000007 */
[C---:B------:R-:W-:Y:S01]  /*4080*/  FFMA.FTZ R152, R150.reuse, R153, -R152 ;  /* 0x0000009996987223 */ /* 0x040fe20000010898 */
[----:B------:R-:W-:Y:S01]  /*4090*/  BSSY B0, `(.L_x_9893) ;  /* 0x0000011000007945 */ /* 0x000fe20003800000 */
[----:B------:R-:W-:Y:S02]  /*40a0*/  FFMA.FTZ R155, R150, R154, R155 ;  /* 0x0000009a969b7223 */ /* 0x000fe4000001009b */
[----:B------:R-:W-:Y:S02]  /*40b0*/  FFMA.FTZ R173, R87, R104, R152 ;  /* 0x0000006857ad7223 */ /* 0x000fe40000010098 */
[----:B------:R-:W-:Y:S01]  /*40c0*/  FADD.FTZ R172, RZ, R155 ;  /* 0x0000009bffac7221 */ /* 0x000fe20000010000 */
[----:B------:R-:W-:Y:S05]  /*40d0*/  @P1 BRA `(.L_x_9894) ;  /* 0x000000c000001947 */ /* 0x000fea0003800000 */
[----:B0-2-4-:R-:W-:Y:S01]  /*40e0*/  ULDC UR31, c[0x0][0x174] ;  /* 0x00005d00001f7ab9 */ /* 0x015fe20000000800 */
        /* <DEDUP_REMOVED lines=11> */
.L_x_9894:
[----:B0-2-4-:R-:W-:Y:S05]  /*41a0*/  BSYNC B0 ;  /* 0x0000000000007941 */ /* 0x015fea0003800000 */
.L_x_9893:
[----:B------:R-:W0:Y:S01]  /*41b0*/  SHFL.UP PT, R154, R173, 0x1, RZ ;  /* 0x04200000ad9a7989 */ /* 0x000e2200000e00ff */
[----:B------:R-:W-:Y:S01]  /*41c0*/  ISETP.GE.AND P3, PT, R36, 0x1, PT ;  /* 0x000000012400780c */ /* 0x000fe20003f66270 */
[----:B-----5:R2:W3:Y:S01]  /*41d0*/  R2UR UR30, R30 ;  /* 0x000000001e1e73c2 */ /* 0x0204e200000e0000 */
[----:B------:R-:W-:Y:S01]  /*41e0*/  PRMT R163, RZ, 0x7610, R25 ;  /* 0x00007610ffa37816 */ /* 0x000fe20000000019 */
[----:B------:R-:W4:Y:S01]  /*41f0*/  SHFL.UP PT, R155, R172, 0x1, RZ ;  /* 0x04200000ac9b7989 */ /* 0x000f2200000e00ff */
[----:B------:R-:W-:Y:S01]  /*4200*/  PRMT R221, RZ, 0x7610, R23 ;  /* 0x00007610ffdd7816 */ /* 0x000fe20000000017 */
[----:B------:R-:W-:Y:S01]  /*4210*/  FADD.FTZ R224, R49, R49 ;  /* 0x0000003131e07221 */ /* 0x000fe20000010000 */
[--C-:B------:R-:W-:Y:S01]  /*4220*/  PRMT R223, RZ, 0x5410, R22.reuse ;  /* 0x00005410ffdf7816 */ /* 0x100fe20000000016 */
[----:B------:R-:W1:Y:S01]  /*4230*/  SHFL.UP PT, R152, R170, 0x1, RZ ;  /* 0x04200000aa987989 */ /* 0x000e6200000e00ff */
[----:B------:R-:W-:Y:S01]  /*4240*/  PRMT R225, RZ, 0x7610, R22 ;  /* 0x00007610ffe17816 */ /* 0x000fe20000000016 */
[----:B------:R0:W3:Y:S01]  /*4250*/  R2UR UR31, R31 ;  /* 0x000000001f1f73c2 */ /* 0x0000e200000e0000 */
[----:B--2---:R-:W-:Y:S01]  /*4260*/  PRMT R30, RZ, 0x5410, R26 ;  /* 0x00005410ff1e7816 */ /* 0x004fe2000000001a */
[----:B------:R-:W2:Y:S01]  /*4270*/  SHFL.UP PT, R153, R151, 0x1, RZ ;  /* 0x0420000097997989 */ /* 0x000ea200000e00ff */
[----:B------:R-:W-:Y:S01]  /*4280*/  PRMT R217, RZ, 0x5410, R20 ;  /* 0x00005410ffd97816 */ /* 0x000fe20000000014 */
[----:B------:R-:W-:Y:S01]  /*4290*/  FADD.FTZ R219, R48, R48 ;  /* 0x0000003030db7221 */ /* 0x000fe20000010000 */
[----:B------:R-:W-:Y:S01]  /*42a0*/  PRMT R231, RZ, 0x7610, R20 ;  /* 0x00007610ffe77816 */ /* 0x000fe20000000014 */
[----:B------:R-:W-:Y:S01]  /*42b0*/  FADD.FTZ R216, R47, R47 ;  /* 0x0000002f2fd87221 */ /* 0x000fe20000010000 */
[----:B------:R-:W-:Y:S01]  /*42c0*/  PRMT R218, RZ, 0x7610, R21 ;  /* 0x00007610ffda7816 */ /* 0x000fe20000000015 */
[----:B0-----:R-:W-:Y:S01]  /*42d0*/  FADD.FTZ R31, R54, R54 ;  /* 0x00000036361f7221 */ /* 0x001fe20000010000 */
[--C-:B------:R-:W-:Y:S01]  /*42e0*/  PRMT R212, RZ, 0x7610, R19.reuse ;  /* 0x00007610ffd47816 */ /* 0x100fe20000000013 */
[----:B------:R-:W-:Y:S01]  /*42f0*/  FADD.FTZ R213, R46, R46 ;  /* 0x0000002e2ed57221 */ /* 0x000fe20000010000 */
[----:B------:R-:W-:Y:S01]  /*4300*/  PRMT R214, RZ, 0x5410, R19 ;  /* 0x00005410ffd67816 */ /* 0x000fe20000000013 */
[----:B------:R-:W-:Y:S01]  /*4310*/  FADD.FTZ R210, R45, R45 ;  /* 0x0000002d2dd27221 */ /* 0x000fe20000010000 */
[----:B------:R-:W-:Y:S01]  /*4320*/  PRMT R211, RZ, 0x5410, R18 ;  /* 0x00005410ffd37816 */ /* 0x000fe20000000012 */
[C---:B------:R-:W-:Y:S01]  /*4330*/  FMUL.FTZ R158, R151.reuse, R154 ;  /* 0x0000009a979e7220 */ /* 0x040fe20000410000 */
[----:B------:R-:W-:Y:S01]  /*4340*/  PRMT R193, RZ, 0x5410, R12 ;  /* 0x00005410ffc17816 */ /* 0x000fe2000000000c */
[----:B------:R-:W-:Y:S01]  /*4350*/  FADD.FTZ R207, R44, R44 ;  /* 0x0000002c2ccf7221 */ /* 0x000fe20000010000 */
[----:B------:R-:W-:Y:S01]  /*4360*/  PRMT R194, RZ, 0x7610, R12 ;  /* 0x00007610ffc27816 */ /* 0x000fe2000000000c */
[-C--:B----4-:R-:W-:Y:S01]  /*4370*/  FMUL.FTZ R157, R151, R155.reuse ;  /* 0x0000009b979d7220 */ /* 0x090fe20000410000 */
[C---:B------:R-:W-:Y:S01]  /*4380*/  ISETP.NE.AND P6, PT, R167.reuse, 0x1f, PT ;  /* 0x0000001fa700780c */ /* 0x040fe20003fc5270 */
[C---:B------:R-:W-:Y:S01]  /*4390*/  FFMA.FTZ R155, R170.reuse, R155, R158 ;  /* 0x0000009baa9b7223 */ /* 0x040fe2000001009e */
[----:B------:R-:W-:Y:S01]  /*43a0*/  ISETP.GT.U32.AND P4, PT, R167, 0x17, PT ;  /* 0x00000017a700780c */ /* 0x000fe20003f84070 */
[----:B-1----:R-:W-:Y:S01]  /*43b0*/  FMUL.FTZ R156, R151, R152 ;  /* 0x00000098979c7220 */ /* 0x002fe20000410000 */
[----:B------:R-:W-:Y:S01]  /*43c0*/  ISETP.GT.U32.AND P5, PT, R167, 0xf, PT ;  /* 0x0000000fa700780c */ /* 0x000fe20003fa4070 */
[C---:B------:R-:W-:Y:S01]  /*43d0*/  FFMA.FTZ R154, R170.reuse, R154, -R157 ;  /* 0x0000009aaa9a7223 */ /* 0x040fe2000001089d */
[----:B------:R-:W-:Y:S01]  /*43e0*/  PRMT R196, RZ, 0x7610, R13 ;  /* 0x00007610ffc47816 */ /* 0x000fe2000000000d */
[-C--:B--2---:R-:W-:Y:S01]  /*43f0*/  FFMA.FTZ R156, R170, R153.reuse, R156 ;  /* 0x00000099aa9c7223 */ /* 0x084fe2000001009c */
        /* <DEDUP_REMOVED lines=8> */
[----:B------:R-:W0:Y:S01]  /*4480*/  SHFL.UP PT, R157, R172, 0x2, RZ ;  /* 0x04400000ac9d7989 */ /* 0x000e2200000e00ff */
[----:B------:R-:W-:Y:S01]  /*4490*/  ISETP.GE.AND P3, PT, R36, 0x2, PT ;  /* 0x000000022400780c */ /* 0x000fe20003f66270 */
[----:B------:R-:W-:Y:S01]  /*44a0*/  FADD.FTZ R203, R43, R43 ;  /* 0x0000002b2bcb7221 */ /* 0x000fe20000010000 */
[----:B------:R-:W-:Y:S01]  /*44b0*/  PRMT R200, RZ, 0x7610, R15 ;  /* 0x00007610ffc87816 */ /* 0x000fe2000000000f */
[----:B------:R-:W1:Y:S01]  /*44c0*/  SHFL.UP PT, R155, R173, 0x2, RZ ;  /* 0x04400000ad9b7989 */ /* 0x000e6200000e00ff */
[----:B------:R-:W-:Y:S01]  /*44d0*/  PRMT R197, RZ, 0x7610, R14 ;  /* 0x00007610ffc57816 */ /* 0x000fe2000000000e */
[----:B------:R-:W-:Y:S01]  /*44e0*/  FADD.FTZ R201, R42, R42 ;  /* 0x0000002a2ac97221 */ /* 0x000fe20000010000 */
[----:B------:R-:W-:Y:S01]  /*44f0*/  MOV R208, UR7 ;  /* 0x0000000700d07c02 */ /* 0x000fe20008000f00 */
[----:B------:R-:W2:Y:S01]  /*4500*/  SHFL.UP PT, R151, R170, 0x2, RZ ;  /* 0x04400000aa977989 */ /* 0x000ea200000e00ff */
[----:B------:R-:W-:Y:S01]  /*4510*/  FADD.FTZ R198, R40, R40 ;  /* 0x0000002828c67221 */ /* 0x000fe20000010000 */
[----:B------:R-:W-:Y:S02]  /*4520*/  BSSY B0, `(.L_x_9895) ;  /* 0x000016f000007945 */ /* 0x000fe40003800000 */
[----:B------:R-:W4:Y:S01]  /*4530*/  SHFL.UP PT, R153, R156, 0x2, RZ ;  /* 0x044000009c997989 */ /* 0x000f2200000e00ff */
[----:B0-----:R-:W-:-:S02]  /*4540*/  FMUL.FTZ R152, R156, R157 ;  /* 0x0000009d9c987220 */ /* 0x001fc40000410000 */
[-C--:B-1----:R-:W-:Y:S02]  /*4550*/  FMUL.FTZ R159, R156, R155.reuse ;  /* 0x0000009b9c9f7220 */ /* 0x082fe40000410000 */
[----:B------:R-:W-:Y:S02]  /*4560*/  FFMA.FTZ R158, R170, R155, -R152 ;  /* 0x0000009baa9e7223 */ /* 0x000fe40000010898 */
[----:B--2---:R-:W-:Y:S02]  /*4570*/  FMUL.FTZ R154, R156, R151 ;  /* 0x000000979c9a7220 */ /* 0x004fe40000410000 */
        /* <DEDUP_REMOVED lines=10> */
[----:B------:R-:W-:Y:S01]  /*4620*/  FADD.FTZ R151, R55, R55 ;  /* 0x0000003737977221 */ /* 0x000fe20000010000 */
[----:B------:R-:W0:Y:S01]  /*4630*/  SHFL.UP PT, R164, R172, 0x4, RZ ;  /* 0x04800000aca47989 */ /* 0x000e2200000e00ff */
[----:B---3--:R-:W-:Y:S01]  /*4640*/  FMUL.FTZ R153, R26, UR30 ;  /* 0x0000001e1a997c20 */ /* 0x008fe20008410000 */
[----:B------:R-:W-:Y:S01]  /*4650*/  ISETP.GE.AND P3, PT, R36, 0x4, PT ;  /* 0x000000042400780c */ /* 0x000fe20003f66270 */
[----:B------:R-:W-:Y:S01]  /*4660*/  FMUL.FTZ R155, R26, UR31 ;  /* 0x0000001f1a9b7c20 */ /* 0x000fe20008410000 */
[----:B------:R-:W1:Y:S01]  /*4670*/  SHFL.UP PT, R162, R173, 0x4, RZ ;  /* 0x04800000ada27989 */ /* 0x000e6200000e00ff */
[----:B------:R-:W-:-:S02]  /*4680*/  FFMA.FTZ R166, R154, UR31, R153 ;  /* 0x0000001f9aa67c23 */ /* 0x000fc40008010099 */
[----:B------:R-:W-:Y:S01]  /*4690*/  FFMA.FTZ R160, R154, UR30, -R155 ;  /* 0x0000001e9aa07c23 */ /* 0x000fe2000801089b */
[----:B------:R-:W2:Y:S01]  /*46a0*/  SHFL.UP PT, R161, R170, 0x4, RZ ;  /* 0x04800000aaa17989 */ /* 0x000ea200000e00ff */
[C---:B------:R-:W-:Y:S02]  /*46b0*/  FMUL.FTZ R153, R152.reuse, UR30 ;  /* 0x0000001e98997c20 */ /* 0x040fe40008410000 */
[C---:B------:R-:W-:Y:S01]  /*46c0*/  FMUL.FTZ R166, R151.reuse, R166 ;  /* 0x000000a697a67220 */ /* 0x040fe20000410000 */
[----:B------:R-:W3:Y:S01]  /*46d0*/  SHFL.UP PT, R157, R159, 0x4, RZ ;  /* 0x048000009f9d7989 */ /* 0x000ee200000e00ff */
[----:B------:R-:W-:Y:S02]  /*46e0*/  FMUL.FTZ R27, R152, UR31 ;  /* 0x0000001f981b7c20 */ /* 0x000fe40008410000 */
[----:B------:R-:W-:Y:S02]  /*46f0*/  FMUL.FTZ R179, R151, R160 ;  /* 0x000000a097b37220 */ /* 0x000fe40000410000 */
[----:B------:R-:W-:-:S02]  /*4700*/  FFMA.FTZ R158, R30, UR31, R153 ;  /* 0x0000001f1e9e7c23 */ /* 0x000fc40008010099 */
[----:B------:R-:W-:Y:S02]  /*4710*/  FMUL.FTZ R160, R150, R166 ;  /* 0x000000a696a07220 */ /* 0x000fe40000410000 */
[----:B------:R-:W-:Y:S02]  /*4720*/  FFMA.FTZ R156, R30, UR30, -R27 ;  /* 0x0000001e1e9c7c23 */ /* 0x000fe4000801081b */
[----:B------:R-:W-:Y:S02]  /*4730*/  FMUL.FTZ R153, R31, R158 ;  /* 0x0000009e1f997220 */ /* 0x000fe40000410000 */
[C---:B------:R-:W-:Y:S02]  /*4740*/  FMUL.FTZ R27, R149.reuse, R166 ;  /* 0x000000a6951b7220 */ /* 0x040fe40000410000 */
[----:B------:R-:W-:Y:S02]  /*4750*/  FFMA.FTZ R160, -R149, R179, -R160 ;  /* 0x000000b395a07223 */ /* 0x000fe400000109a0 */
[----:B------:R-:W-:-:S02]  /*4760*/  FMUL.FTZ R156, R31, R156 ;  /* 0x0000009c1f9c7220 */ /* 0x000fc40000410000 */
[----:B------:R-:W-:Y:S01]  /*4770*/  FFMA.FTZ R155, R150, R179, -R27 ;  /* 0x000000b3969b7223 */ /* 0x000fe2000001081b */
[----:B------:R-:W-:Y:S01]  /*4780*/  PRMT R27, RZ, 0x5410, R24 ;  /* 0x00005410ff1b7816 */ /* 0x000fe20000000018 */
[----:B------:R-:W-:Y:S02]  /*4790*/  FADD.FTZ R160, -R153, R160 ;  /* 0x000000a099a07221 */ /* 0x000fe40000010100 */
[----:B------:R-:W-:Y:S01]  /*47a0*/  FADD.FTZ R158, R156, R155 ;  /* 0x0000009b9c9e7221 */ /* 0x000fe20000010000 */
[----:B------:R-:W-:Y:S01]  /*47b0*/  PRMT R155, RZ, 0x7610, R24 ;  /* 0x00007610ff9b7816 */ /* 0x000fe20000000018 */
[----:B------:R-:W-:Y:S01]  /*47c0*/  FMUL.FTZ R165, R120, -R160 ;  /* 0x800000a078a57220 */ /* 0x000fe20000410000 */
[----:B------:R-:W-:Y:S01]  /*47d0*/  PRMT R24, RZ, 0x5410, R25 ;  /* 0x00005410ff187816 */ /* 0x000fe20000000019 */
[----:B0-----:R-:W-:Y:S02]  /*47e0*/  FMUL.FTZ R25, R159, R164 ;  /* 0x000000a49f197220 */ /* 0x001fe40000410000 */
[----:B------:R-:W-:-:S02]  /*47f0*/  FFMA.FTZ R168, R121, R158, -R165 ;  /* 0x0000009e79a87223 */ /* 0x000fc400000108a5 */
[----:B------:R-:W-:Y:S02]  /*4800*/  FMUL.FTZ R158, R120, -R158 ;  /* 0x8000009e789e7220 */ /* 0x000fe40000410000 */
[----:B-1----:R-:W-:Y:S02]  /*4810*/  FMUL.FTZ R165, R159, R162 ;  /* 0x000000a29fa57220 */ /* 0x002fe40000410000 */
[----:B------:R-:W-:Y:S02]  /*4820*/  FFMA.FTZ R169, R121, R160, R158 ;  /* 0x000000a079a97223 */ /* 0x000fe4000001009e */
[----:B--2---:R-:W-:Y:S02]  /*4830*/  FMUL.FTZ R158, R159, R161 ;  /* 0x000000a19f9e7220 */ /* 0x004fe40000410000 */
[C---:B------:R-:W-:Y:S02]  /*4840*/  FFMA.FTZ R160, R170.reuse, R162, -R25 ;  /* 0x000000a2aaa07223 */ /* 0x040fe40000010819 */
[----:B------:R-:W-:-:S02]  /*4850*/  FFMA.FTZ R165, R170, R164, R165 ;  /* 0x000000a4aaa57223 */ /* 0x000fc400000100a5 */
[----:B------:R-:W-:Y:S02]  /*4860*/  FMUL.FTZ R25, R163, UR31 ;  /* 0x0000001fa3197c20 */ /* 0x000fe40008410000 */
[-C--:B---3--:R-:W-:Y:S02]  /*4870*/  FFMA.FTZ R164, R170, R157.reuse, R158 ;  /* 0x0000009daaa47223 */ /* 0x088fe4000001009e */
[----:B------:R-:W-:Y:S02]  /*4880*/  FMUL.FTZ R158, R159, R157 ;  /* 0x0000009d9f9e7220 */ /* 0x000fe40000410000 */
[----:B------:R-:W-:Y:S02]  /*4890*/  FMUL.FTZ R157, R163, UR30 ;  /* 0x0000001ea39d7c20 */ /* 0x000fe40008410000 */
[----:B------:R-:W-:Y:S02]  /*48a0*/  FADD.FTZ R162, R53, R53 ;  /* 0x0000003535a27221 */ /* 0x000fe40000010000 */
[----:B------:R-:W-:-:S02]  /*48b0*/  FFMA.FTZ R25, R24, UR30, -R25 ;  /* 0x0000001e18197c23 */ /* 0x000fc40008010819 */
[----:B------:R-:W-:Y:S02]  /*48c0*/  @P3 FFMA.FTZ R170, R170, R161, -R158 ;  /* 0x000000a1aaaa3223 */ /* 0x000fe4000001089e */
[----:B------:R-:W-:Y:S02]  /*48d0*/  FFMA.FTZ R157, R24, UR31, R157 ;  /* 0x0000001f189d7c23 */ /* 0x000fe4000801009d */
[----:B------:R-:W-:Y:S02]  /*48e0*/  @P3 FADD.FTZ R173, R173, R160 ;  /* 0x000000a0adad3221 */ /* 0x000fe40000010000 */
[----:B------:R-:W-:Y:S01]  /*48f0*/  FMUL.FTZ R161, R162, R25 ;  /* 0x00000019a2a17220 */ /* 0x000fe20000410000 */
[----:B------:R-:W-:Y:S01]  /*4900*/  FSEL R25, R159, R164, !P3 ;  /* 0x000000a49f197208 */ /* 0x000fe20005800000 */
[----:B------:R-:W-:Y:S01]  /*4910*/  @P3 FADD.FTZ R172, R172, R165 ;  /* 0x000000a5acac3221 */ /* 0x000fe20000010000 */
[----:B------:R-:W0:Y:S01]  /*4920*/  SHFL.UP PT, R171, R173, 0x8, RZ ;  /* 0x05000000adab7989 */ /* 0x000e2200000e00ff */
[----:B------:R-:W-:Y:S01]  /*4930*/  FMUL.FTZ R160, R162, R157 ;  /* 0x0000009da2a07220 */ /* 0x000fe20000410000 */
[----:B------:R-:W-:Y:S01]  /*4940*/  ISETP.GE.AND P3, PT, R36, 0x8, PT ;  /* 0x000000082400780c */ /* 0x000fe20003f66270 */
[----:B------:R-:W-:Y:S01]  /*4950*/  FADD.FTZ R157, R161, R168 ;  /* 0x000000a8a19d7221 */ /* 0x000fe20000010000 */
[----:B------:R-:W1:Y:S01]  /*4960*/  SHFL.UP PT, R165, R170, 0x8, RZ ;  /* 0x05000000aaa57989 */ /* 0x000e6200000e00ff */
[----:B------:R-:W-:-:S02]  /*4970*/  FMUL.FTZ R164, R155, UR30 ;  /* 0x0000001e9ba47c20 */ /* 0x000fc40008410000 */
[----:B------:R-:W-:Y:S01]  /*4980*/  FADD.FTZ R175, -R160, R169 ;  /* 0x000000a9a0af7221 */ /* 0x000fe20000010100 */
[----:B------:R-:W2:Y:S01]  /*4990*/  SHFL.UP PT, R174, R172, 0x8, RZ ;  /* 0x05000000acae7989 */ /* 0x000ea200000e00ff */
[----:B------:R-:W-:Y:S02]  /*49a0*/  FMUL.FTZ R176, R122, -R157 ;  /* 0x8000009d7ab07220 */ /* 0x000fe40000410000 */
[----:B------:R-:W-:Y:S01]  /*49b0*/  FMUL.FTZ R158, R155, UR31 ;  /* 0x0000001f9b9e7c20 */ /* 0x000fe20008410000 */
[----:B------:R-:W3:Y:S01]  /*49c0*/  SHFL.UP PT, R169, R25, 0x8, RZ ;  /* 0x0500000019a97989 */ /* 0x000ee200000e00ff */
[----:B------:R-:W-:Y:S02]  /*49d0*/  FADD.FTZ R159, R52, R52 ;  /* 0x00000034349f7221 */ /* 0x000fe40000010000 */
[----:B------:R-:W-:Y:S02]  /*49e0*/  FFMA.FTZ R168, R27, UR31, R164 ;  /* 0x0000001f1ba87c23 */ /* 0x000fe400080100a4 */
[----:B------:R-:W-:-:S02]  /*49f0*/  FFMA.FTZ R177, R123, R175, R176 ;  /* 0x000000af7bb17223 */ /* 0x000fc400000100b0 */
[----:B------:R-:W-:Y:S02]  /*4a00*/  FMUL.FTZ R176, R122, -R175 ;  /* 0x800000af7ab07220 */ /* 0x000fe40000410000 */
[----:B------:R-:W-:Y:S02]  /*4a10*/  FFMA.FTZ R164, R27, UR30, -R158 ;  /* 0x0000001e1ba47c23 */ /* 0x000fe4000801089e */
[----:B------:R-:W-:Y:S02]  /*4a20*/  FMUL.FTZ R158, R159, R168 ;  /* 0x000000a89f9e7220 */ /* 0x000fe40000410000 */
[----:B------:R-:W-:Y:S02]  /*4a30*/  FFMA.FTZ R176, R123, R157, -R176 ;  /* 0x0000009d7bb07223 */ /* 0x000fe400000108b0 */
[----:B------:R-:W-:Y:S02]  /*4a40*/  FMUL.FTZ R157, R159, R164 ;  /* 0x000000a49f9d7220 */ /* 0x000fe40000410000 */
[----:B------:R-:W-:-:S02]  /*4a50*/  FADD.FTZ R177, -R158, R177 ;  /* 0x000000b19eb17221 */ /* 0x000fc40000010100 */
[----:B------:R-:W-:Y:S02]  /*4a60*/  FADD.FTZ R176, R157, R176 ;  /* 0x000000b09db07221 */ /* 0x000fe40000010000 */
[----:B------:R-:W-:Y:S02]  /*4a70*/  FMUL.FTZ R164, R124, -R177 ;  /* 0x800000b17ca47220 */ /* 0x000fe40000410000 */
[----:B0-----:R-:W-:Y:S02]  /*4a80*/  FMUL.FTZ R175, R25, R171 ;  /* 0x000000ab19af7220 */ /* 0x001fe40000410000 */
[----:B------:R-:W-:Y:S02]  /*4a90*/  FFMA.FTZ R181, R125, R176, -R164 ;  /* 0x000000b07db57223 */ /* 0x000fe400000108a4 */
[C---:B-1----:R-:W-:Y:S02]  /*4aa0*/  FMUL.FTZ R164, R25.reuse, R165 ;  /* 0x000000a519a47220 */ /* 0x042fe40000410000 */
[----:B--2---:R-:W-:-:S02]  /*4ab0*/  FMUL.FTZ R168, R25, R174 ;  /* 0x000000ae19a87220 */ /* 0x004fc40000410000 */
[C---:B---3--:R-:W-:Y:S02]  /*4ac0*/  FFMA.FTZ R164, R170.reuse, R169, R164 ;  /* 0x000000a9aaa47223 */ /* 0x048fe400000100a4 */
[C---:B------:R-:W-:Y:S02]  /*4ad0*/  FFMA.FTZ R175, R170.reuse, R174, R175 ;  /* 0x000000aeaaaf7223 */ /* 0x040fe400000100af */
[----:B------:R-:W-:Y:S01]  /*4ae0*/  FFMA.FTZ R168, R170, R171, -R168 ;  /* 0x000000abaaa87223 */ /* 0x000fe200000108a8 */
[----:B------:R-:W-:Y:S01]  /*4af0*/  FSEL R171, R25, R164, !P3 ;  /* 0x000000a419ab7208 */ /* 0x000fe20005800000 */
[----:B------:R-:W-:Y:S01]  /*4b00*/  @P3 FADD.FTZ R172, R172, R175 ;  /* 0x000000afacac3221 */ /* 0x000fe20000010000 */
[----:B------:R-:W-:Y:S01]  /*4b10*/  PRMT R175, RZ, 0x5410, R23 ;  /* 0x00005410ffaf7816 */ /* 0x000fe20000000017 */
[----:B------:R-:W-:Y:S02]  /*4b20*/  FMUL.FTZ R164, R221, UR31 ;  /* 0x0000001fdda47c20 */ /* 0x000fe40008410000 */
[----:B------:R-:W-:Y:S01]  /*4b30*/  FMUL.FTZ R169, R25, R169 ;  /* 0x000000a919a97220 */ /* 0x000fe20000410000 */
[----:B------:R-:W-:Y:S01]  /*4b40*/  SHFL.UP PT, R178, R171, 0x10, RZ ;  /* 0x06000000abb27989 */ /* 0x000fe200000e00ff */
[----:B------:R-:W-:-:S02]  /*4b50*/  @P3 FADD.FTZ R173, R173, R168 ;  /* 0x000000a8adad3221 */ /* 0x000fc40000010000 */
[----:B------:R-:W-:Y:S02]  /*4b60*/  FADD.FTZ R25, R51, R51 ;  /* 0x0000003333197221 */ /* 0x000fe40000010000 */
[----:B------:R-:W-:Y:S01]  /*4b70*/  FFMA.FTZ R164, R175, UR30, -R164 ;  /* 0x0000001eafa47c23 */ /* 0x000fe200080108a4 */
[----:B------:R-:W-:Y:S01]  /*4b80*/  SHFL.UP PT, R180, R173, 0x10, RZ ;  /* 0x06000000adb47989 */ /* 0x000fe200000e00ff */
[----:B------:R-:W-:Y:S02]  /*4b90*/  FMUL.FTZ R168, R221, UR30 ;  /* 0x0000001edda87c20 */ /* 0x000fe40008410000 */
[----:B------:R-:W-:Y:S02]  /*4ba0*/  FMUL.FTZ R176, R124, -R176 ;  /* 0x800000b07cb07220 */ /* 0x000fe40000410000 */
[----:B------:R-:W-:Y:S01]  /*4bb0*/  @P3 FFMA.FTZ R170, R170, R165, -R169 ;  /* 0x000000a5aaaa3223 */ /* 0x000fe200000108a9 */
[----:B------:R-:W-:Y:S01]  /*4bc0*/  ISETP.GE.AND P3, PT, R36, 0x10, PT ;  /* 0x000000102400780c */ /* 0x000fe20003f66270 */
[----:B------:R-:W-:-:S02]  /*4bd0*/  FMUL.FTZ R22, R25, R164 ;  /* 0x000000a419167220 */ /* 0x000fc40000410000 */
[----:B------:R-:W-:Y:S02]  /*4be0*/  FFMA.FTZ R168, R175, UR31, R168 ;  /* 0x0000001fafa87c23 */ /* 0x000fe400080100a8 */
[----:B------:R-:W-:Y:S02]  /*4bf0*/  FFMA.FTZ R174, R125, R177, R176 ;  /* 0x000000b17dae7223 */ /* 0x000fe400000100b0 */
[----:B------:R-:W-:Y:S01]  /*4c00*/  FADD.FTZ R182, R22, R181 ;  /* 0x000000b516b67221 */ /* 0x000fe20000010000 */
[----:B------:R-:W0:Y:S01]  /*4c10*/  SHFL.UP PT, R177, R170, 0x10, RZ ;  /* 0x06000000aab17989 */ /* 0x000e2200000e00ff */
[----:B------:R-:W-:Y:S02]  /*4c20*/  FMUL.FTZ R23, R25, R168 ;  /* 0x000000a819177220 */ /* 0x000fe40000410000 */
[----:B------:R-:W-:Y:S01]  /*4c30*/  FMUL.FTZ R168, R225, UR30 ;  /* 0x0000001ee1a87c20 */ /* 0x000fe20008410000 */
[----:B------:R-:W1:Y:S01]  /*4c40*/  SHFL.UP PT, R181, R172, 0x10, RZ ;  /* 0x06000000acb57989 */ /* 0x000e6200000e00ff */
[----:B------:R-:W-:-:S02]  /*4c50*/  FADD.FTZ R174, -R23, R174 ;  /* 0x000000ae17ae7221 */ /* 0x000fc40000010100 */
[----:B------:R-:W-:Y:S02]  /*4c60*/  FMUL.FTZ R164, R225, UR31 ;  /* 0x0000001fe1a47c20 */ /* 0x000fe40008410000 */
[----:B------:R-:W-:Y:S02]  /*4c70*/  FMUL.FTZ R183, R126, -R174 ;  /* 0x800000ae7eb77220 */ /* 0x000fe40000410000 */
[----:B------:R-:W-:Y:S02]  /*4c80*/  FADD.FTZ R176, R50, R50 ;  /* 0x0000003232b07221 */ /* 0x000fe40000010000 */
[----:B------:R-:W-:Y:S02]  /*4c90*/  FMUL.FTZ R184, R126, -R182 ;  /* 0x800000b67eb87220 */ /* 0x000fe40000410000 */
[C---:B------:R-:W-:Y:S02]  /*4ca0*/  FFMA.FTZ R169, R223.reuse, UR31, R168 ;  /* 0x0000001fdfa97c23 */ /* 0x040fe400080100a8 */
[----:B------:R-:W-:-:S02]  /*4cb0*/  FFMA.FTZ R165, R223, UR30, -R164 ;  /* 0x0000001edfa57c23 */ /* 0x000fc400080108a4 */
[C---:B------:R-:W-:Y:S02]  /*4cc0*/  FFMA.FTZ R182, R127.reuse, R182, -R183 ;  /* 0x000000b67fb67223 */ /* 0x040fe400000108b7 */
[----:B------:R-:W-:Y:S01]  /*4cd0*/  FFMA.FTZ R183, R127, R174, R184 ;  /* 0x000000ae7fb77223 */ /* 0x000fe200000100b8 */
[----:B------:R-:W-:Y:S01]  /*4ce0*/  PRMT R174, RZ, 0x5410, R21 ;  /* 0x00005410ffae7816 */ /* 0x000fe20000000015 */
[C---:B------:R-:W-:Y:S02]  /*4cf0*/  FMUL.FTZ R164, R176.reuse, R169 ;  /* 0x000000a9b0a47220 */ /* 0x040fe40000410000 */
[----:B------:R-:W-:Y:S02]  /*4d00*/  FMUL.FTZ R165, R176, R165 ;  /* 0x000000a5b0a57220 */ /* 0x000fe40000410000 */
[----:B------:R-:W-:Y:S02]  /*4d10*/  FADD.FTZ R183, -R164, R183 ;  /* 0x000000b7a4b77221 */ /* 0x000fe40000010100 */
[----:B------:R-:W-:-:S02]  /*4d20*/  FADD.FTZ R182, R165, R182 ;  /* 0x000000b6a5b67221 */ /* 0x000fc40000010000 */
[C---:B------:R-:W-:Y:S02]  /*4d30*/  FMUL.FTZ R20, R128.reuse, -R183 ;  /* 0x800000b780147220 */ /* 0x040fe40000410000 */
[-C--:B------:R-:W-:Y:S02]  /*4d40*/  FMUL.FTZ R168, R128, -R182.reuse ;  /* 0x800000b680a87220 */ /* 0x080fe40000410000 */
[C---:B0-----:R-:W-:Y:S02]  /*4d50*/  FMUL.FTZ R21, R171.reuse, R177 ;  /* 0x000000b1ab157220 */ /* 0x041fe40000410000 */
[----:B-1----:R-:W-:Y:S02]  /*4d60*/  FMUL.FTZ R169, R171, R181 ;  /* 0x000000b5aba97220 */ /* 0x002fe40000410000 */
[C---:B------:R-:W-:Y:S02]  /*4d70*/  FFMA.FTZ R182, R129.reuse, R182, -R20 ;  /* 0x000000b681b67223 */ /* 0x040fe40000010814 */
[----:B------:R-:W-:-:S02]  /*4d80*/  FFMA.FTZ R183, R129, R183, R168 ;  /* 0x000000b781b77223 */ /* 0x000fc400000100a8 */
[C---:B------:R-:W-:Y:S02]  /*4d90*/  FMUL.FTZ R20, R171.reuse, R178 ;  /* 0x000000b2ab147220 */ /* 0x040fe40000410000 */
[C---:B------:R-:W-:Y:S02]  /*4da0*/  FMUL.FTZ R168, R171.reuse, R180 ;  /* 0x000000b4aba87220 */ /* 0x040fe40000410000 */
[C---:B------:R-:W-:Y:S02]  /*4db0*/  FFMA.FTZ R178, R170.reuse, R178, R21 ;  /* 0x000000b2aab27223 */ /* 0x040fe40000010015 */
[----:B------:R-:W-:Y:S02]  /*4dc0*/  FFMA.FTZ R180, R170, R180, -R169 ;  /* 0x000000b4aab47223 */ /* 0x000fe400000108a9 */
[----:B------:R-:W-:Y:S01]  /*4dd0*/  FMUL.FTZ R169, R218, UR30 ;  /* 0x0000001edaa97c20 */ /* 0x000fe20008410000 */
[----:B------:R-:W-:Y:S01]  /*4de0*/  FSEL R171, R171, R178, !P3 ;  /* 0x000000b2abab7208 */ /* 0x000fe20005800000 */
[----:B------:R-:W-:-:S02]  /*4df0*/  FFMA.FTZ R181, R170, R181, R168 ;  /* 0x000000b5aab57223 */ /* 0x000fc400000100a8 */
[----:B------:R-:W-:Y:S01]  /*4e00*/  FMUL.FTZ R21, R218, UR31 ;  /* 0x0000001fda157c20 */ /* 0x000fe20008410000 */
[----:B------:R0:W-:Y:S01]  /*4e10*/  SHFL.IDX PT, R168, R33, RZ, 0x1f ;  /* 0x00001fff21a87589 */ /* 0x0001e200000e0000 */
[----:B------:R-:W-:Y:S02]  /*4e20*/  FFMA.FTZ R169, R174, UR31, R169 ;  /* 0x0000001faea97c23 */ /* 0x000fe400080100a9 */
[----:B------:R-:W-:Y:S02]  /*4e30*/  @P3 FFMA.FTZ R170, R170, R177, -R20 ;  /* 0x000000b1aaaa3223 */ /* 0x000fe40000010814 */
[----:B------:R-:W-:Y:S02]  /*4e40*/  @P3 FADD.FTZ R172, R172, R181 ;  /* 0x000000b5acac3221 */ /* 0x000fe40000010000 */
[----:B------:R-:W-:Y:S01]  /*4e50*/  FFMA.FTZ R21, R174, UR30, -R21 ;  /* 0x0000001eae157c23 */ /* 0x000fe20008010815 */
[----:B------:R1:W2:Y:S01]  /*4e60*/  SHFL.UP PT, R181, R171, 0x1, RZ ;  /* 0x04200000abb57989 */ /* 0x0002a200000e00ff */
[----:B------:R-:W-:-:S02]  /*4e70*/  FMUL.FTZ R20, R224, R169 ;  /* 0x000000a9e0147220 */ /* 0x000fc40000410000 */
[----:B------:R-:W-:Y:S01]  /*4e80*/  @P3 FADD.FTZ R173, R173, R180 ;  /* 0x000000b4adad3221 */ /* 0x000fe20000010000 */
[----:B------:R-:W-:Y:S01]  /*4e90*/  SHFL.IDX PT, R169, R32, RZ, 0x1f ;  /* 0x00001fff20a97589 */ /* 0x000fe200000e0000 */
[----:B------:R-:W-:Y:S01]  /*4ea0*/  FMUL.FTZ R21, R224, R21 ;  /* 0x00000015e0157220 */ /* 0x000fe20000410000 */
[----:B------:R-:W-:Y:S01]  /*4eb0*/  ISETP.GT.U32.AND P3, PT, R167, 0x1b, PT ;  /* 0x0000001ba700780c */ /* 0x000fe20003f64070 */
[----:B------:R-:W-:Y:S01]  /*4ec0*/  FADD.FTZ R183, -R20, R183 ;  /* 0x000000b714b77221 */ /* 0x000fe20000010100 */
[----:B------:R3:W4:Y:S01]  /*4ed0*/  SHFL.UP PT, R177, R170, 0x1, RZ ;  /* 0x04200000aab17989 */ /* 0x00072200000e00ff */
[----:B------:R-:W-:Y:S02]  /*4ee0*/  FADD.FTZ R182, R21, R182 ;  /* 0x000000b615b67221 */ /* 0x000fe40000010000 */
[----:B------:R-:W-:Y:S01]  /*4ef0*/  FMUL.FTZ R184, R130, -R183 ;  /* 0x800000b782b87220 */ /* 0x000fe20000410000 */
[----:B------:R-:W4:Y:S01]  /*4f00*/  SHFL.UP PT, R173, R173, 0x1, RZ ;  /* 0x04200000adad7989 */ /* 0x000f2200000e00ff */
[----:B------:R-:W-:-:S02]  /*4f10*/  FMUL.FTZ R180, R231, UR30 ;  /* 0x0000001ee7b47c20 */ /* 0x000fc40008410000 */
[-C--:B0-----:R-:W-:Y:S01]  /*4f20*/  FFMA.FTZ R33, R131, R182.reuse, -R184 ;  /* 0x000000b683217223 */ /* 0x081fe200000108b8 */
[----:B------:R-:W0:Y:S01]  /*4f30*/  SHFL.UP PT, R172, R172, 0x1, RZ ;  /* 0x04200000acac7989 */ /* 0x000e2200000e00ff */
[----:B------:R-:W-:Y:S02]  /*4f40*/  FMUL.FTZ R178, R231, UR31 ;  /* 0x0000001fe7b27c20 */ /* 0x000fe40008410000 */
[----:B------:R-:W-:Y:S02]  /*4f50*/  FMUL.FTZ R182, R130, -R182 ;  /* 0x800000b682b67220 */ /* 0x000fe40000410000 */
[C---:B------:R-:W-:Y:S02]  /*4f60*/  FFMA.FTZ R180, R217.reuse, UR31, R180 ;  /* 0x0000001fd9b47c23 */ /* 0x040fe400080100b4 */
[----:B------:R-:W-:Y:S02]  /*4f70*/  FFMA.FTZ R178, R217, UR30, -R178 ;  /* 0x0000001ed9b27c23 */ /* 0x000fe400080108b2 */
[----:B------:R-:W-:-:S02]  /*4f80*/  FFMA.FTZ R182, R131, R183, R182 ;  /* 0x000000b783b67223 */ /* 0x000fc400000100b6 */
[C---:B-1----:R-:W-:Y:S02]  /*4f90*/  FMUL.FTZ R171, R219.reuse, R180 ;  /* 0x000000b4dbab7220 */ /* 0x042fe40000410000 */
[----:B---3--:R-:W-:Y:S02]  /*4fa0*/  FMUL.FTZ R170, R219, R178 ;  /* 0x000000b2dbaa7220 */ /* 0x008fe40000410000 */
[----:B------:R-:W-:Y:S02]  /*4fb0*/  FADD.FTZ R182, -R171, R182 ;  /* 0x000000b6abb67221 */ /* 0x000fe40000010100 */
[----:B--2---:R-:W-:Y:S02]  /*4fc0*/  FMUL.FTZ R32, R181, R168 ;  /* 0x000000a8b5207220 */ /* 0x004fe40000410000 */
[----:B------:R-:W-:Y:S02]  /*4fd0*/  FADD.FTZ R33, R170, R33 ;  /* 0x00000021aa217221 */ /* 0x000fe40000010000 */
[----:B------:R-:W-:-:S02]  /*4fe0*/  FMUL.FTZ R178, R132, -R182 ;  /* 0x800000b684b27220 */ /* 0x000fc40000410000 */
[----:B----4-:R-:W-:Y:S02]  /*4ff0*/  FFMA.FTZ R32, R177, R169, -R32 ;  /* 0x000000a9b1207223 */ /* 0x010fe40000010820 */
[----:B------:R-:W-:Y:S02]  /*5000*/  FMUL.FTZ R180, R132, -R33 ;  /* 0x8000002184b47220 */ /* 0x000fe40000410000 */
[----:B------:R-:W-:Y:S02]  /*5010*/  FMUL.FTZ R181, R181, R169 ;  /* 0x000000a9b5b57220 */ /* 0x000fe40000410000 */
[----:B------:R-:W-:Y:S02]  /*5020*/  FFMA.FTZ R183, R133, R33, -R178 ;  /* 0x0000002185b77223 */ /* 0x000fe400000108b2 */
[----:B------:R-:W-:Y:S02]  /*5030*/  FMUL.FTZ R33, R212, UR31 ;  /* 0x0000001fd4217c20 */ /* 0x000fe40008410000 */
[----:B------:R-:W-:-:S02]  /*5040*/  @P2 FADD.FTZ R169, R173, R32 ;  /* 0x00000020ada92221 */ /* 0x000fc40000010000 */
[----:B------:R-:W-:Y:S01]  /*5050*/  FFMA.FTZ R181, R177, R168, R181 ;  /* 0x000000a8b1b57223 */ /* 0x000fe200000100b5 */
[----:B------:R-:W-:Y:S01]  /*5060*/  MOV R177, UR29 ;  /* 0x0000001d00b17c02 */ /* 0x000fe20008000f00 */
[----:B------:R-:W-:Y:S02]  /*5070*/  FMUL.FTZ R173, R212, UR30 ;  /* 0x0000001ed4ad7c20 */ /* 0x000fe40008410000 */
[C---:B------:R-:W-:Y:S01]  /*5080*/  FFMA.FTZ R33, R214.reuse, UR30, -R33 ;  /* 0x0000001ed6217c23 */ /* 0x040fe20008010821 */
[----:B------:R-:W-:Y:S01]  /*5090*/  ISETP.GE.OR P0, PT, R177, c[0x0][0x174], P0 ;  /* 0x00005d00b1007a0c */ /* 0x000fe20000706670 */
[----:B------:R-:W-:Y:S02]  /*50a0*/  FFMA.FTZ R173, R214, UR31, R173 ;  /* 0x0000001fd6ad7c23 */ /* 0x000fe400080100ad */
[----:B0-----:R-:W-:Y:S01]  /*50b0*/  @P2 FADD.FTZ R168, R172, R181 ;  /* 0x000000b5aca82221 */ /* 0x001fe20000010000 */
[----:B------:R-:W-:Y:S01]  /*50c0*/  ISETP.GT.U32.AND P2, PT, R167, 0x1d, PT ;  /* 0x0000001da700780c */ /* 0x000fe20003f44070 */
[C---:B------:R-:W-:Y:S01]  /*50d0*/  FMUL.FTZ R172, R216.reuse, R33 ;  /* 0x00000021d8ac7220 */ /* 0x040fe20000410000 */
[----:B------:R-:W-:Y:S01]  /*50e0*/  PRMT R167, RZ, 0x5410, R13 ;  /* 0x00005410ffa77816 */ /* 0x000fe2000000000d */
[----:B------:R-:W-:Y:S01]  /*50f0*/  FFMA.FTZ R180, R133, R182, R180 ;  /* 0x000000b685b47223 */ /* 0x000fe200000100b4 */
[----:B------:R-:W-:Y:S01]  /*5100*/  PRMT R33, RZ, 0x5410, R14 ;  /* 0x00005410ff217816 */ /* 0x000fe2000000000e */
[----:B------:R-:W-:-:S02]  /*5110*/  FMUL.FTZ R173, R216, R173 ;  /* 0x000000add8ad7220 */ /* 0x000fc40000410000 */
[----:B------:R-:W-:Y:S02]  /*5120*/  FADD.FTZ R183, R172, R183 ;  /* 0x000000b7acb77221 */ /* 0x000fe40000010000 */
[----:B------:R-:W-:Y:S02]  /*5130*/  FADD.FTZ R180, -R173, R180 ;  /* 0x000000b4adb47221 */ /* 0x000fe40000010100 */
[CC--:B------:R-:W-:Y:S02]  /*5140*/  FMUL.FTZ R19, R134.reuse, -R183.reuse ;  /* 0x800000b786137220 */ /* 0x0c0fe40000410000 */
[-C--:B------:R-:W-:Y:S02]  /*5150*/  FMUL.FTZ R32, R134, -R180.reuse ;  /* 0x800000b486207220 */ /* 0x080fe40000410000 */
[C---:B------:R-:W-:Y:S01]  /*5160*/  FFMA.FTZ R180, R135.reuse, R180, R19 ;  /* 0x000000b487b47223 */ /* 0x040fe20000010013 */
[----:B------:R-:W-:Y:S01]  /*5170*/  PRMT R19, RZ, 0x7610, R18 ;  /* 0x00007610ff137816 */ /* 0x000fe20000000012 */
[----:B------:R-:W-:Y:S01]  /*5180*/  FFMA.FTZ R183, R135, R183, -R32 ;  /* 0x000000b787b77223 */ /* 0x000fe20000010820 */
[----:B------:R-:W-:Y:S01]  /*5190*/  PRMT R18, RZ, 0x5410, R17 ;  /* 0x00005410ff127816 */ /* 0x000fe20000000011 */
[----:B------:R-:W-:-:S02]  /*51a0*/  FMUL.FTZ R17, R149, R3 ;  /* 0x0000000395117220 */ /* 0x000fc40000410000 */
[C---:B------:R-:W-:Y:S02]  /*51b0*/  FMUL.FTZ R32, R19.reuse, UR30 ;  /* 0x0000001e13207c20 */ /* 0x040fe40008410000 */
[----:B------:R-:W-:Y:S02]  /*51c0*/  FMUL.FTZ R12, R19, UR31 ;  /* 0x0000001f130c7c20 */ /* 0x000fe40008410000 */
[C---:B------:R-:W-:Y:S02]  /*51d0*/  FFMA.FTZ R32, R211.reuse, UR31, R32 ;  /* 0x0000001fd3207c23 */ /* 0x040fe40008010020 */
[----:B------:R-:W-:Y:S02]  /*51e0*/  FFMA.FTZ R12, R211, UR30, -R12 ;  /* 0x0000001ed30c7c23 */ /* 0x000fe4000801080c */
[C---:B------:R-:W-:Y:S01]  /*51f0*/  FMUL.FTZ R177, R213.reuse, R32 ;  /* 0x00000020d5b17220 */ /* 0x040fe20000410000 */
[----:B------:R-:W-:Y:S01]  /*5200*/  PRMT R32, RZ, 0x5410, R15 ;  /* 0x00005410ff207816 */ /* 0x000fe2000000000f */
[----:B------:R-:W-:-:S02]  /*5210*/  FMUL.FTZ R178, R213, R12 ;  /* 0x0000000cd5b27220 */ /* 0x000fc40000410000 */
[----:B------:R-:W-:Y:S02]  /*5220*/  FADD.FTZ R180, -R177, R180 ;  /* 0x000000b4b1b47221 */ /* 0x000fe40000010100 */
[----:B------:R-:W-:Y:S02]  /*5230*/  FADD.FTZ R183, R178, R183 ;  /* 0x000000b7b2b77221 */ /* 0x000fe40000010000 */
[CC--:B------:R-:W-:Y:S02]  /*5240*/  FMUL.FTZ R12, R136.reuse, -R180.reuse ;  /* 0x800000b4880c7220 */ /* 0x0c0fe40000410000 */
[-C--:B------:R-:W-:Y:S02]  /*5250*/  FMUL.FTZ R13, R136, -R183.reuse ;  /* 0x800000b7880d7220 */ /* 0x080fe40000410000 */
[C---:B------:R-:W-:Y:S02]  /*5260*/  FFMA.FTZ R16, R137.reuse, R183, -R12 ;  /* 0x000000b789107223 */ /* 0x040fe4000001080c */
[----:B------:R-:W-:-:S02]  /*5270*/  FFMA.FTZ R183, R137, R180, R13 ;  /* 0x000000b489b77223 */ /* 0x000fc4000001000d */
[C---:B------:R-:W-:Y:S02]  /*5280*/  FMUL.FTZ R15, R206.reuse, UR30 ;  /* 0x0000001ece0f7c20 */ /* 0x040fe40008410000 */
[----:B------:R-:W-:Y:S02]  /*5290*/  FMUL.FTZ R13, R206, UR31 ;  /* 0x0000001fce0d7c20 */ /* 0x000fe40008410000 */
[-C--:B------:R-:W-:Y:S02]  /*52a0*/  FMUL.FTZ R12, R149, -R2.reuse ;  /* 0x80000002950c7220 */ /* 0x080fe40000410000 */
[C---:B------:R-:W-:Y:S02]  /*52b0*/  FFMA.FTZ R15, R18.reuse, UR31, R15 ;  /* 0x0000001f120f7c23 */ /* 0x040fe4000801000f */
[----:B------:R-:W-:Y:S02]  /*52c0*/  FFMA.FTZ R13, R18, UR30, -R13 ;  /* 0x0000001e120d7c23 */ /* 0x000fe4000801080d */
[----:B------:R-:W-:-:S02]  /*52d0*/  FFMA.FTZ R17, R150, R2, -R17 ;  /* 0x0000000296117223 */ /* 0x000fc40000010811 */
[----:B------:R-:W-:Y:S02]  /*52e0*/  FFMA.FTZ R12, R150, -R3, R12 ;  /* 0x80000003960c7223 */ /* 0x000fe4000001000c */
[C---:B------:R-:W-:Y:S02]  /*52f0*/  FMUL.FTZ R180, R210.reuse, R15 ;  /* 0x0000000fd2b47220 */ /* 0x040fe40000410000 */
[----:B------:R-:W-:Y:S02]  /*5300*/  FMUL.FTZ R181, R210, R13 ;  /* 0x0000000dd2b57220 */ /* 0x000fe40000410000 */
[C---:B------:R-:W-:Y:S02]  /*5310*/  FMUL.FTZ R13, R120.reuse, -R17 ;  /* 0x80000011780d7220 */ /* 0x040fe40000410000 */
[----:B------:R-:W-:Y:S02]  /*5320*/  FMUL.FTZ R14, R120, -R12 ;  /* 0x8000000c780e7220 */ /* 0x000fe40000410000 */
[----:B------:R-:W-:-:S02]  /*5330*/  FADD.FTZ R183, -R180, R183 ;  /* 0x000000b7b4b77221 */ /* 0x000fc40000010100 */
[----:B------:R-:W-:Y:S02]  /*5340*/  FFMA.FTZ R13, R121, R12, R13 ;  /* 0x0000000c790d7223 */ /* 0x000fe4000001000d */
[----:B------:R-:W-:Y:S02]  /*5350*/  FADD.FTZ R15, R181, R16 ;  /* 0x00000010b50f7221 */ /* 0x000fe40000010000 */
[----:B------:R-:W-:Y:S02]  /*5360*/  FFMA.FTZ R14, R121, R17, -R14 ;  /* 0x00000011790e7223 */ /* 0x000fe4000001080e */
[----:B------:R-:W-:Y:S02]  /*5370*/  FMUL.FTZ R182, R138, -R183 ;  /* 0x800000b78ab67220 */ /* 0x000fe40000410000 */
[----:B------:R-:W-:Y:S02]  /*5380*/  FMUL.FTZ R12, R122, -R13 ;  /* 0x8000000d7a0c7220 */ /* 0x000fe40000410000 */
[----:B------:R-:W-:-:S02]  /*5390*/  FMUL.FTZ R186, R138, -R15 ;  /* 0x8000000f8aba7220 */ /* 0x000fc40000410000 */
[-C--:B------:R-:W-:Y:S02]  /*53a0*/  FMUL.FTZ R16, R122, -R14.reuse ;  /* 0x8000000e7a107220 */ /* 0x080fe40000410000 */
[----:B------:R-:W-:Y:S02]  /*53b0*/  FFMA.FTZ R184, R139, R15, -R182 ;  /* 0x0000000f8bb87223 */ /* 0x000fe400000108b6 */
[C---:B------:R-:W-:Y:S02]  /*53c0*/  FFMA.FTZ R15, R123.reuse, R14, -R12 ;  /* 0x0000000e7b0f7223 */ /* 0x040fe4000001080c */
[----:B------:R-:W-:Y:S02]  /*53d0*/  FFMA.FTZ R16, R123, R13, R16 ;  /* 0x0000000d7b107223 */ /* 0x000fe40000010010 */
[----:B------:R-:W-:Y:S02]  /*53e0*/  FMUL.FTZ R12, R209, UR31 ;  /* 0x0000001fd10c7c20 */ /* 0x000fe40008410000 */
[----:B------:R-:W-:-:S02]  /*53f0*/  FMUL.FTZ R13, R124, -R15 ;  /* 0x8000000f7c0d7220 */ /* 0x000fc40000410000 */
[----:B------:R-:W-:Y:S02]  /*5400*/  FMUL.FTZ R14, R209, UR30 ;  /* 0x0000001ed10e7c20 */ /* 0x000fe40008410000 */
[-C--:B------:R-:W-:Y:S02]  /*5410*/  FMUL.FTZ R182, R124, -R16.reuse ;  /* 0x800000107cb67220 */ /* 0x080fe40000410000 */
[----:B------:R-:W-:Y:S02]  /*5420*/  FFMA.FTZ R12, R205, UR30, -R12 ;  /* 0x0000001ecd0c7c23 */ /* 0x000fe4000801080c */
[----:B------:R-:W-:Y:S02]  /*5430*/  FFMA.FTZ R13, R125, R16, R13 ;  /* 0x000000107d0d7223 */ /* 0x000fe4000001000d */
[----:B------:R-:W-:Y:S02]  /*5440*/  FFMA.FTZ R17, R139, R183, R186 ;  /* 0x000000b78b117223 */ /* 0x000fe400000100ba */
[----:B------:R-:W-:-:S02]  /*5450*/  FFMA.FTZ R14, R205, UR31, R14 ;  /* 0x0000001fcd0e7c23 */ /* 0x000fc4000801000e */
[----:B------:R-:W-:Y:S02]  /*5460*/  FFMA.FTZ R15, R125, R15, -R182 ;  /* 0x0000000f7d0f7223 */ /* 0x000fe400000108b6 */
[C---:B------:R-:W-:Y:S02]  /*5470*/  FMUL.FTZ R183, R207.reuse, R12 ;  /* 0x0000000ccfb77220 */ /* 0x040fe40000410000 */
[C---:B------:R-:W-:Y:S02]  /*5480*/  FMUL.FTZ R12, R126.reuse, -R13 ;  /* 0x8000000d7e0c7220 */ /* 0x040fe40000410000 */
[----:B------:R-:W-:Y:S02]  /*5490*/  FMUL.FTZ R182, R207, R14 ;  /* 0x0000000ecfb67220 */ /* 0x000fe40000410000 */
[-C--:B------:R-:W-:Y:S02]  /*54a0*/  FMUL.FTZ R14, R126, -R15.reuse ;  /* 0x8000000f7e0e7220 */ /* 0x080fe40000410000 */
[----:B------:R-:W-:-:S02]  /*54b0*/  FFMA.FTZ R12, R127, R15, -R12 ;  /* 0x0000000f7f0c7223 */ /* 0x000fc4000001080c */
[----:B------:R-:W-:Y:S02]  /*54c0*/  FADD.FTZ R17, -R182, R17 ;  /* 0x00000011b6117221 */ /* 0x000fe40000010100 */
[----:B------:R-:W-:Y:S02]  /*54d0*/  FADD.FTZ R184, R183, R184 ;  /* 0x000000b8b7b87221 */ /* 0x000fe40000010000 */
[----:B------:R-:W-:Y:S02]  /*54e0*/  FFMA.FTZ R14, R127, R13, R14 ;  /* 0x0000000d7f0e7223 */ /* 0x000fe4000001000e */
[----:B------:R-:W-:Y:S02]  /*54f0*/  FMUL.FTZ R15, R128, -R12 ;  /* 0x8000000c800f7220 */ /* 0x000fe40000410000 */
[C---:B------:R-:W-:Y:S02]  /*5500*/  FMUL.FTZ R16, R140.reuse, -R17 ;  /* 0x800000118c107220 */ /* 0x040fe40000410000 */
[----:B------:R-:W-:-:S02]  /*5510*/  FMUL.FTZ R188, R140, -R184 ;  /* 0x800000b88cbc7220 */ /* 0x000fc40000410000 */
[-C--:B------:R-:W-:Y:S02]  /*5520*/  FMUL.FTZ R13, R128, -R14.reuse ;  /* 0x8000000e800d7220 */ /* 0x080fe40000410000 */
[----:B------:R-:W-:Y:S02]  /*5530*/  FFMA.FTZ R14, R129, R14, R15 ;  /* 0x0000000e810e7223 */ /* 0x000fe4000001000f */
[C---:B------:R-:W-:Y:S02]  /*5540*/  FFMA.FTZ R186, R141.reuse, R184, -R16 ;  /* 0x000000b88dba7223 */ /* 0x040fe40000010810 */
[----:B------:R-:W-:Y:S02]  /*5550*/  FFMA.FTZ R187, R141, R17, R188 ;  /* 0x000000118dbb7223 */ /* 0x000fe400000100bc */
[----:B------:R-:W-:Y:S02]  /*5560*/  FFMA.FTZ R16, R129, R12, -R13 ;  /* 0x0000000c81107223 */ /* 0x000fe4000001080d */
[----:B------:R-:W-:-:S02]  /*5570*/  FMUL.FTZ R15, R200, UR30 ;  /* 0x0000001ec80f7c20 */ /* 0x000fc40008410000 */
[----:B------:R-:W-:Y:S02]  /*5580*/  FMUL.FTZ R17, R130, -R14 ;  /* 0x8000000e82117220 */ /* 0x000fe40000410000 */
[----:B------:R-:W-:Y:S02]  /*5590*/  FMUL.FTZ R13, R200, UR31 ;  /* 0x0000001fc80d7c20 */ /* 0x000fe40008410000 */
[-C--:B------:R-:W-:Y:S02]  /*55a0*/  FMUL.FTZ R185, R130, -R16.reuse ;  /* 0x8000001082b97220 */ /* 0x080fe40000410000 */
[C---:B------:R-:W-:Y:S02]  /*55b0*/  FFMA.FTZ R184, R32.reuse, UR31, R15 ;  /* 0x0000001f20b87c23 */ /* 0x040fe4000801000f */
[----:B------:R-:W-:Y:S02]  /*55c0*/  FFMA.FTZ R17, R131, R16, -R17 ;  /* 0x0000001083117223 */ /* 0x000fe40000010811 */
[----:B------:R-:W-:-:S02]  /*55d0*/  FFMA.FTZ R12, R32, UR30, -R13 ;  /* 0x0000001e200c7c23 */ /* 0x000fc4000801080d */
[----:B------:R-:W-:Y:S02]  /*55e0*/  FFMA.FTZ R14, R131, R14, R185 ;  /* 0x0000000e830e7223 */ /* 0x000fe400000100b9 */
[C---:B------:R-:W-:Y:S02]  /*55f0*/  FMUL.FTZ R184, R203.reuse, R184 ;  /* 0x000000b8cbb87220 */ /* 0x040fe40000410000 */
[C---:B------:R-:W-:Y:S02]  /*5600*/  FMUL.FTZ R13, R132.reuse, -R17 ;  /* 0x80000011840d7220 */ /* 0x040fe40000410000 */
[----:B------:R-:W-:Y:S02]  /*5610*/  FMUL.FTZ R185, R203, R12 ;  /* 0x0000000ccbb97220 */ /* 0x000fe40000410000 */
[----:B------:R-:W-:Y:S02]  /*5620*/  FMUL.FTZ R12, R132, -R14 ;  /* 0x8000000e840c7220 */ /* 0x000fe40000410000 */
[----:B------:R-:W-:-:S02]  /*5630*/  FADD.FTZ R187, -R184, R187 ;  /* 0x000000bbb8bb7221 */ /* 0x000fc40000010100 */
[----:B------:R-:W-:Y:S02]  /*5640*/  FFMA.FTZ R13, R133, R14, R13 ;  /* 0x0000000e850d7223 */ /* 0x000fe4000001000d */
[----:B------:R-:W-:Y:S02]  /*5650*/  FADD.FTZ R186, R185, R186 ;  /* 0x000000bab9ba7221 */ /* 0x000fe40000010000 */
[----:B------:R-:W-:Y:S02]  /*5660*/  FFMA.FTZ R12, R133, R17, -R12 ;  /* 0x00000011850c7223 */ /* 0x000fe4000001080c */
[----:B------:R-:W-:Y:S02]  /*5670*/  FMUL.FTZ R15, R142, -R187 ;  /* 0x800000bb8e0f7220 */ /* 0x000fe40000410000 */
[C---:B------:R-:W-:Y:S02]  /*5680*/  FMUL.FTZ R14, R134.reuse, -R13 ;  /* 0x8000000d860e7220 */ /* 0x040fe40000410000 */
[----:B------:R-:W-:-:S02]  /*5690*/  FMUL.FTZ R16, R134, -R12 ;  /* 0x8000000c86107220 */ /* 0x000fc40000410000 */
[----:B------:R-:W-:Y:S02]  /*56a0*/  FFMA.FTZ R188, R143, R186, -R15 ;  /* 0x000000ba8fbc7223 */ /* 0x000fe4000001080f */
[C---:B------:R-:W-:Y:S02]  /*56b0*/  FFMA.FTZ R15, R135.reuse, R12, -R14 ;  /* 0x0000000c870f7223 */ /* 0x040fe4000001080e */
[----:B------:R-:W-:Y:S02]  /*56c0*/  FFMA.FTZ R16, R135, R13, R16 ;  /* 0x0000000d87107223 */ /* 0x000fe40000010010 */
[----:B------:R-:W-:Y:S02]  /*56d0*/  FMUL.FTZ R12, R197, UR31 ;  /* 0x0000001fc50c7c20 */ /* 0x000fe40008410000 */
[----:B------:R-:W-:Y:S02]  /*56e0*/  FMUL.FTZ R13, R136, -R15 ;  /* 0x8000000f880d7220 */ /* 0x000fe40000410000 */
[----:B------:R-:W-:-:S02]  /*56f0*/  FMUL.FTZ R190, R142, -R186 ;  /* 0x800000ba8ebe7220 */ /* 0x000fc40000410000 */
[----:B------:R-:W-:Y:S02]  /*5700*/  FMUL.FTZ R14, R197, UR30 ;  /* 0x0000001ec50e7c20 */ /* 0x000fe40008410000 */
[----:B------:R-:W-:Y:S02]  /*5710*/  FFMA.FTZ R12, R33, UR30, -R12 ;  /* 0x0000001e210c7c23 */ /* 0x000fe4000801080c */
[-C--:B------:R-:W-:Y:S02]  /*5720*/  FMUL.FTZ R186, R136, -R16.reuse ;  /* 0x8000001088ba7220 */ /* 0x080fe40000410000 */
[----:B------:R-:W-:Y:S02]  /*5730*/  FFMA.FTZ R13, R137, R16, R13 ;  /* 0x00000010890d7223 */ /* 0x000fe4000001000d */
[----:B------:R-:W-:Y:S02]  /*5740*/  FFMA.FTZ R17, R143, R187, R190 ;  /* 0x000000bb8f117223 */ /* 0x000fe400000100be */
[----:B------:R-:W-:-:S02]  /*5750*/  FFMA.FTZ R14, R33, UR31, R14 ;  /* 0x0000001f210e7c23 */ /* 0x000fc4000801000e */
[----:B------:R-:W-:Y:S02]  /*5760*/  FMUL.FTZ R187, R201, R12 ;  /* 0x0000000cc9bb7220 */ /* 0x000fe40000410000 */
[----:B------:R-:W-:Y:S02]  /*5770*/  FFMA.FTZ R15, R137, R15, -R186 ;  /* 0x0000000f890f7223 */ /* 0x000fe400000108ba */
        /* <DEDUP_REMOVED lines=12> */
[C---:B------:R-:W-:Y:S01]  /*5840*/  FFMA.FTZ R202, R145.reuse, R188, -R16 ;  /* 0x000000bc91ca7223 */ /* 0x040fe20000010810 */
[----:B------:R-:W-:Y:S01]  /*5850*/  CS2R R14, SRZ ;  /* 0x00000000000e7805 */ /* 0x000fe2000001ff00 */
[----:B------:R-:W-:Y:S02]  /*5860*/  FFMA.FTZ R199, R145, R17, R190 ;  /* 0x0000001191c77223 */ /* 0x000fe400000100be */
[----:B------:R-:W-:Y:S01]  /*5870*/  FFMA.FTZ R190, R141, R12, -R13 ;  /* 0x0000000c8dbe7223 */ /* 0x000fe2000001080d */
[----:B------:R-:W-:Y:S01]  /*5880*/  HFMA2.MMA R13, -RZ, RZ, 0, 0 ;  /* 0x00000000ff0d7435 */ /* 0x000fe200000001ff */
[----:B------:R-:W-:Y:S01]  /*5890*/  FMUL.FTZ R16, R196, UR31 ;  /* 0x0000001fc4107c20 */ /* 0x000fe20008410000 */
[----:B------:R-:W-:Y:S01]  /*58a0*/  MOV R12, 0x3f800000 ;  /* 0x3f800000000c7802 */ /* 0x000fe20000000f00 */
[----:B------:R-:W-:-:S02]  /*58b0*/  FMUL.FTZ R195, R142, -R191 ;  /* 0x800000bf8ec37220 */ /* 0x000fc40000410000 */
[----:B------:R-:W-:Y:S02]  /*58c0*/  FMUL.FTZ R188, R196, UR30 ;  /* 0x0000001ec4bc7c20 */ /* 0x000fe40008410000 */
[----:B------:R-:W-:Y:S02]  /*58d0*/  FFMA.FTZ R189, R167, UR30, -R16 ;  /* 0x0000001ea7bd7c23 */ /* 0x000fe40008010810 */
[-C--:B------:R-:W-:Y:S01]  /*58e0*/  FFMA.FTZ R195, R143, R190.reuse, -R195 ;  /* 0x000000be8fc37223 */ /* 0x080fe200000108c3 */
[----:B------:R0:W1:Y:S01]  /*58f0*/  @!P0 LDS.128 R12, [R208.X16+0x2e10] ;  /* 0x002e1000d00c8984 */ /* 0x000062000000cc00 */
[----:B------:R-:W-:Y:S02]  /*5900*/  FFMA.FTZ R17, R167, UR31, R188 ;  /* 0x0000001fa7117c23 */ /* 0x000fe400080100bc */
[----:B------:R-:W-:Y:S02]  /*5910*/  FMUL.FTZ R190, R142, -R190 ;  /* 0x800000be8ebe7220 */ /* 0x000fe40000410000 */
[----:B------:R-:W-:-:S02]  /*5920*/  FMUL.FTZ R189, R198, R189 ;  /* 0x000000bdc6bd7220 */ /* 0x000fc40000410000 */
[----:B------:R-:W-:Y:S02]  /*5930*/  FMUL.FTZ R188, R198, R17 ;  /* 0x00000011c6bc7220 */ /* 0x000fe40000410000 */
[----:B------:R-:W-:Y:S02]  /*5940*/  FFMA.FTZ R190, R143, R191, R190 ;  /* 0x000000bf8fbe7223 */ /* 0x000fe400000100be */
[----:B------:R-:W-:Y:S02]  /*5950*/  FMUL.FTZ R17, R144, -R195 ;  /* 0x800000c390117220 */ /* 0x000fe40000410000 */
[----:B------:R-:W-:Y:S02]  /*5960*/  FADD.FTZ R202, R189, R202 ;  /* 0x000000cabdca7221 */ /* 0x000fe40000010000 */
[----:B------:R-:W-:Y:S02]  /*5970*/  FADD.FTZ R199, -R188, R199 ;  /* 0x000000c7bcc77221 */ /* 0x000fe40000010100 */
[----:B------:R-:W-:-:S02]  /*5980*/  FMUL.FTZ R16, R144, -R190 ;  /* 0x800000be90107220 */ /* 0x000fc40000410000 */
[C---:B------:R-:W-:Y:S02]  /*5990*/  FFMA.FTZ R17, R145.reuse, R190, R17 ;  /* 0x000000be91117223 */ /* 0x040fe40000010011 */
[C---:B------:R-:W-:Y:S02]  /*59a0*/  FMUL.FTZ R204, R146.reuse, -R202 ;  /* 0x800000ca92cc7220 */ /* 0x040fe40000410000 */
[C---:B------:R-:W-:Y:S02]  /*59b0*/  FMUL.FTZ R190, R146.reuse, -R199 ;  /* 0x800000c792be7220 */ /* 0x040fe40000410000 */
[----:B------:R-:W-:Y:S02]  /*59c0*/  FFMA.FTZ R16, R145, R195, -R16 ;  /* 0x000000c391107223 */ /* 0x000fe40000010810 */
[----:B------:R-:W-:Y:S02]  /*59d0*/  FMUL.FTZ R220, R146, -R17 ;  /* 0x8000001192dc7220 */ /* 0x000fe40000410000 */
[----:B------:R-:W-:-:S02]  /*59e0*/  FFMA.FTZ R199, R147, R199, R204 ;  /* 0x000000c793c77223 */ /* 0x000fc400000100cc */
[C---:B0-----:R-:W-:Y:S02]  /*59f0*/  FFMA.FTZ R208, R147.reuse, R202, -R190 ;  /* 0x000000ca93d07223 */ /* 0x041fe400000108be */
[-C--:B------:R-:W-:Y:S02]  /*5a00*/  FMUL.FTZ R204, R146, -R16.reuse ;  /* 0x8000001092cc7220 */ /* 0x080fe40000410000 */
[C---:B------:R-:W-:Y:S02]  /*5a10*/  FMUL.FTZ R190, R194.reuse, UR31 ;  /* 0x0000001fc2be7c20 */ /* 0x040fe40008410000 */
[----:B------:R-:W-:Y:S02]  /*5a20*/  FMUL.FTZ R202, R194, UR30 ;  /* 0x0000001ec2ca7c20 */ /* 0x000fe40008410000 */
[C---:B------:R-:W-:Y:S02]  /*5a30*/  FFMA.FTZ R220, R147.reuse, R16, -R220 ;  /* 0x0000001093dc7223 */ /* 0x040fe400000108dc */
[----:B------:R-:W-:-:S02]  /*5a40*/  FFMA.FTZ R16, R147, R17, R204 ;  /* 0x0000001193107223 */ /* 0x000fc400000100cc */
[----:B------:R-:W-:Y:S01]  /*5a50*/  FADD.FTZ R17, R41, R41 ;  /* 0x0000002929117221 */ /* 0x000fe20000010000 */
[----:B------:R0:W2:Y:S01]  /*5a60*/  SHFL.DOWN PT, R215, R220, 0x1, 0x1f ;  /* 0x08201f00dcd77f89 */ /* 0x0000a200000e0000 */
[C---:B------:R-:W-:Y:S02]  /*5a70*/  FFMA.FTZ R190, R193.reuse, UR30, -R190 ;  /* 0x0000001ec1be7c23 */ /* 0x040fe400080108be */
[----:B------:R-:W-:Y:S01]  /*5a80*/  FFMA.FTZ R202, R193, UR31, R202 ;  /* 0x0000001fc1ca7c23 */ /* 0x000fe200080100ca */
[----:B------:R0:W3:Y:S01]  /*5a90*/  SHFL.DOWN PT, R233, R16, 0x1, 0x1f ;  /* 0x08201f0010e97f89 */ /* 0x0000e200000e0000 */
        /* <DEDUP_REMOVED lines=12> */
[C---:B01----:R-:W-:Y:S02]  /*5b60*/  FMUL.FTZ R195, R16.reuse, R237 ;  /* 0x000000ed10c37220 */ /* 0x043fe40000410000 */
[----:B---3--:R-:W-:-:S02]  /*5b70*/  FMUL.FTZ R169, R16, R233 ;  /* 0x000000e910a97220 */ /* 0x008fc40000410000 */
[-C--:B----4-:R-:W-:Y:S02]  /*5b80*/  FMUL.FTZ R199, R16, R235.reuse ;  /* 0x000000eb10c77220 */ /* 0x090fe40000410000 */
[----:B------:R-:W-:Y:S02]  /*5b90*/  FFMA.FTZ R28, R220, R235, -R195 ;  /* 0x000000ebdc1c7223 */ /* 0x000fe400000108c3 */
[-C--:B--2---:R-:W-:Y:S02]  /*5ba0*/  FMUL.FTZ R195, R16, R215.reuse ;  /* 0x000000d710c37220 */ /* 0x084fe40000410000 */
[C---:B------:R-:W-:Y:S02]  /*5bb0*/  FFMA.FTZ R169, R220.reuse, R215, -R169 ;  /* 0x000000d7dca97223 */ /* 0x040fe400000108a9 */
[C---:B------:R-:W-:Y:S02]  /*5bc0*/  FFMA.FTZ R168, R220.reuse, R237, R199 ;  /* 0x000000eddca87223 */ /* 0x040fe400000100c7 */
[----:B------:R-:W-:Y:S01]  /*5bd0*/  FFMA.FTZ R16, R220, R233, R195 ;  /* 0x000000e9dc107223 */ /* 0x000fe200000100c3 */
[----:B------:R-:W-:Y:S01]  /*5be0*/  MOV R220, R169 ;  /* 0x000000a900dc7202 */ /* 0x000fe20000000f00 */
[----:B------:R-:W-:-:S02]  /*5bf0*/  FADD.FTZ R229, R229, R28 ;  /* 0x0000001ce5e57221 */ /* 0x000fc40000010000 */
[----:B------:R-:W-:Y:S02]  /*5c00*/  FADD.FTZ R227, R227, R168 ;  /* 0x000000a8e3e37221 */ /* 0x000fe40000010000 */
.L_x_9896:
[----:B-1----:R-:W-:Y:S05]  /*5c10*/  BSYNC B0 ;  /* 0x0000000000007941 */ /* 0x002fea0003800000 */
.L_x_9895:
[----:B------:R-:W-:Y:S01]  /*5c20*/  FADD.FTZ R169, RZ, R29 ;  /* 0x0000001dffa97221 */ /* 0x000fe20000010000 */
[----:B--2---:R1:W2:Y:S01]  /*5c30*/  SHFL.DOWN PT, R215, R220, 0x2, 0x1f ;  /* 0x08401f00dcd77f89 */ /* 0x0042a200000e0000 */
        /* <DEDUP_REMOVED lines=18> */
.L_x_9898:
[----:B------:R-:W-:Y:S05]  /*5d60*/  BSYNC B0 ;  /* 0x0000000000007941 */ /* 0x000fea0003800000 */
.L_x_9897:
[CC--:B------:R-:W-:Y:S01]  /*5d70*/  FMUL.FTZ R28, R146.reuse, R169.reuse ;  /* 0x000000a9921c7220 */ /* 0x0c0fe20000410000 */
[----:B----4-:R4:W1:Y:S01]  /*5d80*/  SHFL.DOWN PT, R235, R220, 0x4, 0x1f ;  /* 0x08801f00dceb7f89 */ /* 0x01086200000e0000 */
[-C--:B------:R-:W-:Y:S01]  /*5d90*/  FMUL.FTZ R168, R146, R192.reuse ;  /* 0x000000c092a87220 */ /* 0x080fe20000410000 */
[----:B------:R-:W-:Y:S01]  /*5da0*/  BSSY B0, `(.L_x_9899) ;  /* 0x0000020000007945 */ /* 0x000fe20003800000 */
[C---:B------:R-:W-:Y:S01]  /*5db0*/  FFMA.FTZ R202, R193.reuse, R192, -R202 ;  /* 0x000000c0c1ca7223 */ /* 0x040fe200000108ca */
[----:B0-----:R4:W0:Y:S01]  /*5dc0*/  SHFL.DOWN PT, R237, R16, 0x4, 0x1f ;  /* 0x08801f0010ed7f89 */ /* 0x00182200000e0000 */
        /* <DEDUP_REMOVED lines=16> */
[----:B------:R-:W-:Y:S01]  /*5ed0*/  FMUL.FTZ R204, R196, R195 ;  /* 0x000000c3c4cc7220 */ /* 0x000fe20000410000 */
[----:B------:R-:W-:Y:S05]  /*5ee0*/  @P3 BRA `(.L_x_9900) ;  /* 0x000000b000003947 */ /* 0x000fea0003800000 */
[C---:B01--4-:R-:W-:Y:S02]  /*5ef0*/  FMUL.FTZ R29, R16.reuse, R241 ;  /* 0x000000f1101d7220 */ /* 0x053fe40000410000 */
        /* <DEDUP_REMOVED lines=10> */
.L_x_9900:
[----:B01--4-:R-:W-:Y:S05]  /*5fa0*/  BSYNC B0 ;  /* 0x0000000000007941 */ /* 0x013fea0003800000 */
.L_x_9899:
[CC--:B------:R-:W-:Y:S01]  /*5fb0*/  FMUL.FTZ R17, R144.reuse, R195.reuse ;  /* 0x000000c390117220 */ /* 0x0c0fe20000410000 */
[----:B------:R0:W1:Y:S01]  /*5fc0*/  SHFL.DOWN PT, R235, R16, 0x8, 0x1f ;  /* 0x09001f0010eb7f89 */ /* 0x00006200000e0000 */
[-C--:B------:R-:W-:Y:S01]  /*5fd0*/  FMUL.FTZ R28, R144, R168.reuse ;  /* 0x000000a8901c7220 */ /* 0x080fe20000410000 */
[----:B------:R-:W-:Y:S01]  /*5fe0*/  BSSY B0, `(.L_x_9901) ;  /* 0x0000022000007945 */ /* 0x000fe20003800000 */
[----:B------:R-:W-:Y:S01]  /*5ff0*/  FFMA.FTZ R202, R167, R195, -R202 ;  /* 0x000000c3a7ca7223 */ /* 0x000fe200000108ca */
[----:B------:R0:W2:Y:S01]  /*6000*/  SHFL.DOWN PT, R237, R229, 0x8, 0x1f ;  /* 0x09001f00e5ed7f89 */ /* 0x0000a200000e0000 */
[----:B------:R-:W-:-:S02]  /*6010*/  FFMA.FTZ R17, R145, R168, R17 ;  /* 0x000000a891117223 */ /* 0x000fc40000010011 */
[----:B------:R-:W-:Y:S01]  /*6020*/  FFMA.FTZ R28, R145, R195, -R28 ;  /* 0x000000c3911c7223 */ /* 0x000fe2000001081c */
[----:B------:R0:W3:Y:S01]  /*6030*/  SHFL.DOWN PT, R239, R227, 0x8, 0x1f ;  /* 0x09001f00e3ef7f89 */ /* 0x0000e200000e0000 */
[----:B------:R-:W-:Y:S02]  /*6040*/  FFMA.FTZ R208, R198, R202, R215 ;  /* 0x000000cac6d07223 */ /* 0x000fe400000100d7 */
[----:B------:R-:W-:Y:S02]  /*6050*/  FFMA.FTZ R204, R167, R168, R204 ;  /* 0x000000a8a7cc7223 */ /* 0x000fe400000100cc */
[C---:B------:R-:W-:Y:S02]  /*6060*/  FMUL.FTZ R202, R168.reuse, UR31 ;  /* 0x0000001fa8ca7c20 */ /* 0x040fe40008410000 */
[----:B------:R-:W-:Y:S02]  /*6070*/  FMUL.FTZ R222, R168, UR30 ;  /* 0x0000001ea8de7c20 */ /* 0x000fe40008410000 */
[----:B------:R-:W-:-:S02]  /*6080*/  FADD.FTZ R167, RZ, R17 ;  /* 0x00000011ffa77221 */ /* 0x000fc40000010000 */
[----:B------:R-:W-:Y:S02]  /*6090*/  FFMA.FTZ R196, R74, R117, R28 ;  /* 0x000000754ac47223 */ /* 0x000fe4000001001c */
[C---:B------:R-:W-:Y:S02]  /*60a0*/  FFMA.FTZ R17, R195.reuse, UR30, -R202 ;  /* 0x0000001ec3117c23 */ /* 0x040fe400080108ca */
[----:B------:R-:W-:Y:S02]  /*60b0*/  FFMA.FTZ R204, -R198, R204, R233 ;  /* 0x000000ccc6cc7223 */ /* 0x000fe400000101e9 */
[----:B------:R-:W-:Y:S01]  /*60c0*/  FFMA.FTZ R29, R195, UR31, R222 ;  /* 0x0000001fc31d7c23 */ /* 0x000fe200080100de */
[----:B------:R0:W4:Y:S01]  /*60d0*/  SHFL.DOWN PT, R233, R220, 0x8, 0x1f ;  /* 0x09001f00dce97f89 */ /* 0x00012200000e0000 */
[C---:B------:R-:W-:Y:S02]  /*60e0*/  FMUL.FTZ R28, R197.reuse, R167 ;  /* 0x000000a7c51c7220 */ /* 0x040fe40000410000 */
[----:B------:R-:W-:-:S02]  /*60f0*/  FMUL.FTZ R202, R197, R196 ;  /* 0x000000c4c5ca7220 */ /* 0x000fc40000410000 */
[C---:B------:R-:W-:Y:S02]  /*6100*/  FMUL.FTZ R197, R198.reuse, R17 ;  /* 0x00000011c6c57220 */ /* 0x040fe40000410000 */
[----:B------:R-:W-:Y:S02]  /*6110*/  FFMA.FTZ R198, -R198, R29, -RZ ;  /* 0x0000001dc6c67223 */ /* 0x000fe400000109ff */
[C---:B------:R-:W-:Y:S02]  /*6120*/  FFMA.FTZ R199, R33.reuse, R196, -R28 ;  /* 0x000000c421c77223 */ /* 0x040fe4000001081c */
[----:B------:R-:W-:Y:S01]  /*6130*/  FFMA.FTZ R215, R33, R167, R202 ;  /* 0x000000a721d77223 */ /* 0x000fe200000100ca */
[----:B------:R-:W-:Y:S05]  /*6140*/  @P4 BRA `(.L_x_9902) ;  /* 0x000000b000004947 */ /* 0x000fea0003800000 */
[C---:B0123--:R-:W-:Y:S02]  /*6150*/  FMUL.FTZ R29, R16.reuse, R239 ;  /* 0x000000ef101d7220 */ /* 0x04ffe40000410000 */
[C---:B------:R-:W-:Y:S02]  /*6160*/  FMUL.FTZ R17, R16.reuse, R235 ;  /* 0x000000eb10117220 */ /* 0x040fe40000410000 */
[----:B------:R-:W-:-:S02]  /*6170*/  FMUL.FTZ R33, R16, R237 ;  /* 0x000000ed10217220 */ /* 0x000fc40000410000 */
[----:B------:R-:W-:Y:S02]  /*6180*/  FFMA.FTZ R28, R220, R237, -R29 ;  /* 0x000000eddc1c7223 */ /* 0x000fe4000001081d */
[-C--:B----4-:R-:W-:Y:S02]  /*6190*/  FMUL.FTZ R29, R16, R233.reuse ;  /* 0x000000e9101d7220 */ /* 0x090fe40000410000 */
[C---:B------:R-:W-:Y:S02]  /*61a0*/  FFMA.FTZ R17, R220.reuse, R233, -R17 ;  /* 0x000000e9dc117223 */ /* 0x040fe40000010811 */
[C---:B------:R-:W-:Y:S02]  /*61b0*/  FFMA.FTZ R202, R220.reuse, R239, R33 ;  /* 0x000000efdcca7223 */ /* 0x040fe40000010021 */
[----:B------:R-:W-:Y:S01]  /*61c0*/  FFMA.FTZ R16, R220, R235, R29 ;  /* 0x000000ebdc107223 */ /* 0x000fe2000001001d */
[----:B------:R-:W-:Y:S01]  /*61d0*/  MOV R220, R17 ;  /* 0x0000001100dc7202 */ /* 0x000fe20000000f00 */
[----:B------:R-:W-:-:S02]  /*61e0*/  FADD.FTZ R229, R229, R28 ;  /* 0x0000001ce5e57221 */ /* 0x000fc40000010000 */
[----:B------:R-:W-:Y:S02]  /*61f0*/  FADD.FTZ R227, R227, R202 ;  /* 0x000000cae3e37221 */ /* 0x000fe40000010000 */
.L_x_9902:
[----:B0123--:R-:W-:Y:S05]  /*6200*/  BSYNC B0 ;  /* 0x0000000000007941 */ /* 0x00ffea0003800000 */
.L_x_9901:
[CC--:B------:R-:W-:Y:S01]  /*6210*/  FMUL.FTZ R28, R142.reuse, R196.reuse ;  /* 0x000000c48e1c7220 */ /* 0x0c0fe20000410000 */
[----:B----4-:R0:W1:Y:S01]  /*6220*/  SHFL.DOWN PT, R233, R220, 0x10, 0x1f ;  /* 0x0a001f00dce97f89 */ /* 0x01006200000e0000 */
[-C--:B------:R-:W-:Y:S01]  /*6230*/  FMUL.FTZ R17, R142, R167.reuse ;  /* 0x000000a78e117220 */ /* 0x080fe20000410000 */
[----:B------:R-:W-:Y:S01]  /*6240*/  BSSY B0, `(.L_x_9903) ;  /* 0x000002e000007945 */ /* 0x000fe20003800000 */
[C---:B------:R-:W-:Y:S01]  /*6250*/  FFMA.FTZ R28, R143.reuse, R167, R28 ;  /* 0x000000a78f1c7223 */ /* 0x040fe2000001001c */
[----:B------:R0:W2:Y:S01]  /*6260*/  SHFL.DOWN PT, R235, R16, 0x10, 0x1f ;  /* 0x0a001f0010eb7f89 */ /* 0x0000a200000e0000 */
[----:B------:R-:W-:Y:S02]  /*6270*/  FFMA.FTZ R17, R143, R196, -R17 ;  /* 0x000000c48f117223 */ /* 0x000fe40000010811 */
[----:B------:R-:W-:Y:S01]  /*6280*/  FFMA.FTZ R208, R201, R199, R208 ;  /* 0x000000c7c9d07223 */ /* 0x000fe200000100d0 */
[----:B------:R0:W3:Y:S01]  /*6290*/  SHFL.DOWN PT, R237, R229, 0x10, 0x1f ;  /* 0x0a001f00e5ed7f89 */ /* 0x0000e200000e0000 */
[----:B------:R-:W-:-:S02]  /*62a0*/  FMUL.FTZ R29, R167, UR31 ;  /* 0x0000001fa71d7c20 */ /* 0x000fc40008410000 */
[----:B------:R-:W-:Y:S01]  /*62b0*/  FADD.FTZ R33, RZ, R28 ;  /* 0x0000001cff217221 */ /* 0x000fe20000010000 */
[----:B------:R0:W4:Y:S01]  /*62c0*/  SHFL.DOWN PT, R239, R227, 0x10, 0x1f ;  /* 0x0a001f00e3ef7f89 */ /* 0x00012200000e0000 */
[----:B------:R-:W-:Y:S02]  /*62d0*/  FFMA.FTZ R199, R75, R116, R17 ;  /* 0x000000744bc77223 */ /* 0x000fe40000010011 */
[----:B------:R-:W-:Y:S02]  /*62e0*/  FFMA.FTZ R204, -R201, R215, R204 ;  /* 0x000000d7c9cc7223 */ /* 0x000fe400000101cc */
[----:B------:R-:W-:Y:S02]  /*62f0*/  FFMA.FTZ R28, R196, UR30, -R29 ;  /* 0x0000001ec41c7c23 */ /* 0x000fe4000801081d */
[----:B------:R-:W-:Y:S02]  /*6300*/  FMUL.FTZ R215, R167, UR30 ;  /* 0x0000001ea7d77c20 */ /* 0x000fe40008410000 */
[----:B------:R-:W-:-:S02]  /*6310*/  FMUL.FTZ R17, R200, R33 ;  /* 0x00000021c8117220 */ /* 0x000fc40000410000 */
[-C--:B------:R-:W-:Y:S02]  /*6320*/  FMUL.FTZ R29, R200, R199.reuse ;  /* 0x000000c7c81d7220 */ /* 0x080fe40000410000 */
[----:B------:R-:W-:Y:S02]  /*6330*/  FFMA.FTZ R202, R196, UR31, R215 ;  /* 0x0000001fc4ca7c23 */ /* 0x000fe400080100d7 */
[C---:B------:R-:W-:Y:S02]  /*6340*/  FFMA.FTZ R17, R32.reuse, R199, -R17 ;  /* 0x000000c720117223 */ /* 0x040fe40000010811 */
[----:B------:R-:W-:Y:S02]  /*6350*/  FFMA.FTZ R29, R32, R33, R29 ;  /* 0x00000021201d7223 */ /* 0x000fe4000001001d */
[----:B------:R-:W-:Y:S02]  /*6360*/  FMUL.FTZ R32, R33, UR31 ;  /* 0x0000001f21207c20 */ /* 0x000fe40008410000 */
[----:B------:R-:W-:-:S02]  /*6370*/  FMUL.FTZ R200, R201, R28 ;  /* 0x0000001cc9c87220 */ /* 0x000fc40000410000 */
[----:B------:R-:W-:Y:S02]  /*6380*/  FFMA.FTZ R201, -R201, R202, -RZ ;  /* 0x000000cac9c97223 */ /* 0x000fe400000109ff */
[----:B------:R-:W-:Y:S02]  /*6390*/  FFMA.FTZ R28, R203, R17, R208 ;  /* 0x00000011cb1c7223 */ /* 0x000fe400000100d0 */
[----:B------:R-:W-:Y:S02]  /*63a0*/  FFMA.FTZ R202, R199, UR30, -R32 ;  /* 0x0000001ec7ca7c23 */ /* 0x000fe40008010820 */
[----:B------:R-:W-:Y:S02]  /*63b0*/  FFMA.FTZ R208, -R203, R29, R204 ;  /* 0x0000001dcbd07223 */ /* 0x000fe400000101cc */
[----:B------:R-:W-:Y:S02]  /*63c0*/  FMUL.FTZ R32, R140, R33 ;  /* 0x000000218c207220 */ /* 0x000fe40000410000 */
[----:B------:R-:W-:-:S02]  /*63d0*/  FMUL.FTZ R222, R33, UR30 ;  /* 0x0000001e21de7c20 */ /* 0x000fc40008410000 */
[-C--:B------:R-:W-:Y:S02]  /*63e0*/  FMUL.FTZ R204, R140, R199.reuse ;  /* 0x000000c78ccc7220 */ /* 0x080fe40000410000 */
[----:B------:R-:W-:Y:S02]  /*63f0*/  FFMA.FTZ R32, R141, R199, -R32 ;  /* 0x000000c78d207223 */ /* 0x000fe40000010820 */
[----:B------:R-:W-:Y:S02]  /*6400*/  FFMA.FTZ R222, R199, UR31, R222 ;  /* 0x0000001fc7de7c23 */ /* 0x000fe400080100de */
[----:B------:R-:W-:Y:S02]  /*6410*/  FFMA.FTZ R17, R141, R33, R204 ;  /* 0x000000218d117223 */ /* 0x000fe400000100cc */
[----:B------:R-:W-:Y:S02]  /*6420*/  FMUL.FTZ R202, R203, R202 ;  /* 0x000000cacbca7220 */ /* 0x000fe40000410000 */
[----:B------:R-:W-:-:S02]  /*6430*/  FFMA.FTZ R204, R76, R115, R32 ;  /* 0x000000734ccc7223 */ /* 0x000fc40000010020 */
[----:B------:R-:W-:Y:S02]  /*6440*/  FFMA.FTZ R203, -R203, R222, -RZ ;  /* 0x000000decbcb7223 */ /* 0x000fe400000109ff */
[----:B------:R-:W-:Y:S01]  /*6450*/  FADD.FTZ R32, RZ, R17 ;  /* 0x00000011ff207221 */ /* 0x000fe20000010000 */
[----:B------:R-:W-:Y:S05]  /*6460*/  @P5 BRA `(.L_x_9904) ;  /* 0x000000b000005947 */ /* 0x000fea0003800000 */
[C---:B01234-:R-:W-:Y:S02]  /*6470*/  FMUL.FTZ R29, R16.reuse, R239 ;  /* 0x000000ef101d7220 */ /* 0x05ffe40000410000 */
        /* <DEDUP_REMOVED lines=10> */
.L_x_9904:
[----:B01234-:R-:W-:Y:S05]  /*6520*/  BSYNC B0 ;  /* 0x0000000000007941 */ /* 0x01ffea0003800000 */
.L_x_9903:
[C---:B------:R-:W-:Y:S01]  /*6530*/  FMUL.FTZ R29, R138.reuse, R204 ;  /* 0x000000cc8a1d7220 */ /* 0x040fe20000410000 */
[----:B------:R-:W-:Y:S01]  /*6540*/  SHFL.DOWN PT, R232, R220, 0x1, 0x1f ;  /* 0x08201f00dce87f89 */ /* 0x000fe200000e0000 */
[-C--:B------:R-:W-:Y:S01]  /*6550*/  FMUL.FTZ R17, R138, R32.reuse ;  /* 0x000000208a117220 */ /* 0x080fe20000410000 */
[----:B------:R-:W-:Y:S01]  /*6560*/  ISETP.NE.AND P0, PT, R35, RZ, PT ;  /* 0x000000ff2300720c */ /* 0x000fe20003f05270 */
[C---:B------:R-:W-:Y:S01]  /*6570*/  FMUL.FTZ R215, R209.reuse, R32 ;  /* 0x00000020d1d77220 */ /* 0x040fe20000410000 */
[----:B------:R-:W-:Y:S01]  /*6580*/  BSSY B0, `(.L_x_9905) ;  /* 0x0000231000007945 */ /* 0x000fe20003800000 */
[----:B------:R-:W-:-:S02]  /*6590*/  FMUL.FTZ R209, R209, R204 ;  /* 0x000000ccd1d17220 */ /* 0x000fc40000410000 */
[C---:B------:R-:W-:Y:S02]  /*65a0*/  FFMA.FTZ R29, R139.reuse, R32, R29 ;  /* 0x000000208b1d7223 */ /* 0x040fe4000001001d */
[-C--:B------:R-:W-:Y:S02]  /*65b0*/  FFMA.FTZ R17, R139, R204.reuse, -R17 ;  /* 0x000000cc8b117223 */ /* 0x080fe40000010811 */
[C---:B------:R-:W-:Y:S02]  /*65c0*/  FFMA.FTZ R215, R205.reuse, R204, -R215 ;  /* 0x000000cccdd77223 */ /* 0x040fe400000108d7 */
[----:B------:R-:W-:Y:S02]  /*65d0*/  FFMA.FTZ R209, R205, R32, R209 ;  /* 0x00000020cdd17223 */ /* 0x000fe400000100d1 */
[----:B------:R-:W-:Y:S02]  /*65e0*/  FADD.FTZ R29, RZ, R29 ;  /* 0x0000001dff1d7221 */ /* 0x000fe40000010000 */
[----:B------:R-:W-:-:S02]  /*65f0*/  FFMA.FTZ R205, R77, R114, R17 ;  /* 0x000000724dcd7223 */ /* 0x000fc40000010011 */
[C---:B------:R-:W-:Y:S02]  /*6600*/  FMUL.FTZ R17, R32.reuse, UR31 ;  /* 0x0000001f20117c20 */ /* 0x040fe40008410000 */
[----:B------:R-:W-:Y:S02]  /*6610*/  FMUL.FTZ R233, R32, UR30 ;  /* 0x0000001e20e97c20 */ /* 0x000fe40008410000 */
[C---:B------:R-:W-:Y:S02]  /*6620*/  FFMA.FTZ R209, -R207.reuse, R209, R208 ;  /* 0x000000d1cfd17223 */ /* 0x040fe400000101d0 */
[C---:B------:R-:W-:Y:S02]  /*6630*/  FMUL.FTZ R208, R206.reuse, R29 ;  /* 0x0000001dced07220 */ /* 0x040fe40000410000 */
[----:B------:R-:W-:Y:S02]  /*6640*/  FMUL.FTZ R222, R206, R205 ;  /* 0x000000cdcede7220 */ /* 0x000fe40000410000 */
[----:B------:R-:W-:-:S02]  /*6650*/  FFMA.FTZ R215, R207, R215, R28 ;  /* 0x000000d7cfd77223 */ /* 0x000fc4000001001c */
[C---:B------:R-:W-:Y:S02]  /*6660*/  FFMA.FTZ R206, R204.reuse, UR30, -R17 ;  /* 0x0000001eccce7c23 */ /* 0x040fe40008010811 */
[----:B------:R-:W-:Y:S02]  /*6670*/  FFMA.FTZ R28, R204, UR31, R233 ;  /* 0x0000001fcc1c7c23 */ /* 0x000fe400080100e9 */
[C---:B------:R-:W-:Y:S02]  /*6680*/  FMUL.FTZ R206, R207.reuse, R206 ;  /* 0x000000cecfce7220 */ /* 0x040fe40000410000 */
[C---:B------:R-:W-:Y:S02]  /*6690*/  FFMA.FTZ R208, R18.reuse, R205, -R208 ;  /* 0x000000cd12d07223 */ /* 0x040fe400000108d0 */
[----:B------:R-:W-:Y:S02]  /*66a0*/  FFMA.FTZ R207, -R207, R28, -RZ ;  /* 0x0000001ccfcf7223 */ /* 0x000fe400000109ff */
[----:B------:R-:W-:-:S02]  /*66b0*/  FFMA.FTZ R222, R18, R29, R222 ;  /* 0x0000001d12de7223 */ /* 0x000fc400000100de */
[C---:B------:R-:W-:Y:S02]  /*66c0*/  FMUL.FTZ R28, R136.reuse, R205 ;  /* 0x000000cd881c7220 */ /* 0x040fe40000410000 */
[-C--:B------:R-:W-:Y:S02]  /*66d0*/  FMUL.FTZ R18, R136, R29.reuse ;  /* 0x0000001d88127220 */ /* 0x080fe40000410000 */
[----:B------:R-:W-:Y:S02]  /*66e0*/  FFMA.FTZ R226, R210, R208, R215 ;  /* 0x000000d0d2e27223 */ /* 0x000fe400000100d7 */
[----:B------:R-:W-:Y:S02]  /*66f0*/  FMUL.FTZ R208, R29, UR31 ;  /* 0x0000001f1dd07c20 */ /* 0x000fe40008410000 */
[----:B------:R-:W-:Y:S02]  /*6700*/  FFMA.FTZ R28, R137, R29, R28 ;  /* 0x0000001d891c7223 */ /* 0x000fe4000001001c */
[----:B------:R-:W-:-:S02]  /*6710*/  FMUL.FTZ R228, R29, UR30 ;  /* 0x0000001e1de47c20 */ /* 0x000fc40008410000 */
[----:B------:R-:W-:Y:S02]  /*6720*/  FFMA.FTZ R18, R137, R205, -R18 ;  /* 0x000000cd89127223 */ /* 0x000fe40000010812 */
[----:B------:R-:W-:Y:S02]  /*6730*/  FFMA.FTZ R222, -R210, R222, R209 ;  /* 0x000000ded2de7223 */ /* 0x000fe400000101d1 */
[C---:B------:R-:W-:Y:S02]  /*6740*/  FFMA.FTZ R209, R205.reuse, UR30, -R208 ;  /* 0x0000001ecdd17c23 */ /* 0x040fe400080108d0 */
[----:B------:R-:W-:Y:S02]  /*6750*/  FADD.FTZ R28, RZ, R28 ;  /* 0x0000001cff1c7221 */ /* 0x000fe40000010000 */
[----:B------:R-:W-:Y:S02]  /*6760*/  FFMA.FTZ R17, R205, UR31, R228 ;  /* 0x0000001fcd117c23 */ /* 0x000fe400080100e4 */
[----:B------:R-:W-:-:S02]  /*6770*/  FFMA.FTZ R208, R78, R113, R18 ;  /* 0x000000714ed07223 */ /* 0x000fc40000010012 */
[C---:B------:R-:W-:Y:S02]  /*6780*/  FMUL.FTZ R209, R210.reuse, R209 ;  /* 0x000000d1d2d17220 */ /* 0x040fe40000410000 */
[C---:B------:R-:W-:Y:S02]  /*6790*/  FMUL.FTZ R215, R19.reuse, R28 ;  /* 0x0000001c13d77220 */ /* 0x040fe40000410000 */
[----:B------:R-:W-:Y:S02]  /*67a0*/  FFMA.FTZ R210, -R210, R17, -RZ ;  /* 0x00000011d2d27223 */ /* 0x000fe400000109ff */
[-C--:B------:R-:W-:Y:S02]  /*67b0*/  FMUL.FTZ R19, R19, R208.reuse ;  /* 0x000000d013137220 */ /* 0x080fe40000410000 */
[C---:B------:R-:W-:Y:S02]  /*67c0*/  FMUL.FTZ R18, R134.reuse, R208 ;  /* 0x000000d086127220 */ /* 0x040fe40000410000 */
[----:B------:R-:W-:-:S02]  /*67d0*/  FMUL.FTZ R17, R134, R28 ;  /* 0x0000001c86117220 */ /* 0x000fc40000410000 */
[-C--:B------:R-:W-:Y:S02]  /*67e0*/  FFMA.FTZ R19, R211, R28.reuse, R19 ;  /* 0x0000001cd3137223 */ /* 0x080fe40000010013 */
[C---:B------:R-:W-:Y:S02]  /*67f0*/  FFMA.FTZ R18, R135.reuse, R28, R18 ;  /* 0x0000001c87127223 */ /* 0x040fe40000010012 */
[-C--:B------:R-:W-:Y:S02]  /*6800*/  FFMA.FTZ R17, R135, R208.reuse, -R17 ;  /* 0x000000d087117223 */ /* 0x080fe40000010811 */
[----:B------:R-:W-:Y:S02]  /*6810*/  FFMA.FTZ R215, R211, R208, -R215 ;  /* 0x000000d0d3d77223 */ /* 0x000fe400000108d7 */
[----:B------:R-:W-:Y:S02]  /*6820*/  FFMA.FTZ R233, -R213, R19, R222 ;  /* 0x00000013d5e97223 */ /* 0x000fe400000101de */
[----:B------:R-:W-:-:S02]  /*6830*/  FADD.FTZ R19, RZ, R18 ;  /* 0x00000012ff137221 */ /* 0x000fc40000010000 */
[----:B------:R-:W-:Y:S02]  /*6840*/  FFMA.FTZ R211, R79, R112, R17 ;  /* 0x000000704fd37223 */ /* 0x000fe40000010011 */
[C---:B------:R-:W-:Y:S02]  /*6850*/  FMUL.FTZ R17, R28.reuse, UR31 ;  /* 0x0000001f1c117c20 */ /* 0x040fe40008410000 */
[----:B------:R-:W-:Y:S02]  /*6860*/  FMUL.FTZ R235, R28, UR30 ;  /* 0x0000001e1ceb7c20 */ /* 0x000fe40008410000 */
[----:B------:R-:W-:Y:S02]  /*6870*/  FFMA.FTZ R215, R213, R215, R226 ;  /* 0x000000d7d5d77223 */ /* 0x000fe400000100e2 */
[C---:B------:R-:W-:Y:S02]  /*6880*/  FMUL.FTZ R222, R212.reuse, R19 ;  /* 0x00000013d4de7220 */ /* 0x040fe40000410000 */
[----:B------:R-:W-:-:S02]  /*6890*/  FMUL.FTZ R226, R212, R211 ;  /* 0x000000d3d4e27220 */ /* 0x000fc40000410000 */
[C---:B------:R-:W-:Y:S02]  /*68a0*/  FFMA.FTZ R212, R208.reuse, UR30, -R17 ;  /* 0x0000001ed0d47c23 */ /* 0x040fe40008010811 */
[----:B------:R-:W-:Y:S02]  /*68b0*/  FFMA.FTZ R18, R208, UR31, R235 ;  /* 0x0000001fd0127c23 */ /* 0x000fe400080100eb */
[C---:B------:R-:W-:Y:S02]  /*68c0*/  FFMA.FTZ R222, R214.reuse, R211, -R222 ;  /* 0x000000d3d6de7223 */ /* 0x040fe400000108de */
[----:B------:R-:W-:Y:S02]  /*68d0*/  FFMA.FTZ R226, R214, R19, R226 ;  /* 0x00000013d6e27223 */ /* 0x000fe400000100e2 */
[C---:B------:R-:W-:Y:S02]  /*68e0*/  FMUL.FTZ R212, R213.reuse, R212 ;  /* 0x000000d4d5d47220 */ /* 0x040fe40000410000 */
[----:B------:R-:W-:-:S02]  /*68f0*/  FFMA.FTZ R213, -R213, R18, -RZ ;  /* 0x00000012d5d57223 */ /* 0x000fc400000109ff */
[C---:B------:R-:W-:Y:S02]  /*6900*/  FMUL.FTZ R214, R132.reuse, R211 ;  /* 0x000000d384d67220 */ /* 0x040fe40000410000 */
[-C--:B------:R-:W-:Y:S02]  /*6910*/  FMUL.FTZ R18, R132, R19.reuse ;  /* 0x0000001384127220 */ /* 0x080fe40000410000 */
[C---:B------:R-:W-:Y:S02]  /*6920*/  FFMA.FTZ R17, R133.reuse, R19, R214 ;  /* 0x0000001385117223 */ /* 0x040fe400000100d6 */
[----:B------:R-:W-:Y:S02]  /*6930*/  FFMA.FTZ R214, R133, R211, -R18 ;  /* 0x000000d385d67223 */ /* 0x000fe40000010812 */
[----:B------:R-:W-:Y:S02]  /*6940*/  FMUL.FTZ R230, R19, UR30 ;  /* 0x0000001e13e67c20 */ /* 0x000fe40008410000 */
[----:B------:R-:W-:-:S02]  /*6950*/  FADD.FTZ R18, RZ, R17 ;  /* 0x00000011ff127221 */ /* 0x000fc40000010000 */
[----:B------:R-:W-:Y:S02]  /*6960*/  FFMA.FTZ R214, R80, R111, R214 ;  /* 0x0000006f50d67223 */ /* 0x000fe400000100d6 */
[C---:B------:R-:W-:Y:S02]  /*6970*/  FFMA.FTZ R226, -R216.reuse, R226, R233 ;  /* 0x000000e2d8e27223 */ /* 0x040fe400000101e9 */
[----:B------:R-:W-:Y:S02]  /*6980*/  FFMA.FTZ R233, R211, UR31, R230 ;  /* 0x0000001fd3e97c23 */ /* 0x000fe400080100e6 */
[----:B------:R-:W-:Y:S02]  /*6990*/  FFMA.FTZ R228, R216, R222, R215 ;  /* 0x000000ded8e47223 */ /* 0x000fe400000100d7 */
[----:B------:R-:W-:Y:S02]  /*69a0*/  FMUL.FTZ R230, R231, R18 ;  /* 0x00000012e7e67220 */ /* 0x000fe40000410000 */
[----:B------:R-:W-:-:S02]  /*69b0*/  FMUL.FTZ R222, R19, UR31 ;  /* 0x0000001f13de7c20 */ /* 0x000fc40008410000 */
[----:B------:R-:W-:Y:S02]  /*69c0*/  FMUL.FTZ R231, R231, R214 ;  /* 0x000000d6e7e77220 */ /* 0x000fe40000410000 */
[C---:B------:R-:W-:Y:S02]  /*69d0*/  FMUL.FTZ R17, R130.reuse, R18 ;  /* 0x0000001282117220 */ /* 0x040fe40000410000 */
[----:B------:R-:W-:Y:S02]  /*69e0*/  FFMA.FTZ R215, R211, UR30, -R222 ;  /* 0x0000001ed3d77c23 */ /* 0x000fe400080108de */
[C---:B------:R-:W-:Y:S02]  /*69f0*/  FFMA.FTZ R230, R217.reuse, R214, -R230 ;  /* 0x000000d6d9e67223 */ /* 0x040fe400000108e6 */
[----:B------:R-:W-:Y:S02]  /*6a00*/  FFMA.FTZ R231, R217, R18, R231 ;  /* 0x00000012d9e77223 */ /* 0x000fe400000100e7 */
[----:B------:R-:W-:-:S02]  /*6a10*/  FMUL.FTZ R222, R130, R214 ;  /* 0x000000d682de7220 */ /* 0x000fc40000410000 */
[C---:B------:R-:W-:Y:S02]  /*6a20*/  FFMA.FTZ R217, R131.reuse, R214, -R17 ;  /* 0x000000d683d97223 */ /* 0x040fe40000010811 */
[----:B------:R-:W-:Y:S02]  /*6a30*/  FFMA.FTZ R222, R131, R18, R222 ;  /* 0x0000001283de7223 */ /* 0x000fe400000100de */
[----:B------:R-:W-:Y:S02]  /*6a40*/  FFMA.FTZ R217, R81, R110, R217 ;  /* 0x0000006e51d97223 */ /* 0x000fe400000100d9 */
[C---:B------:R-:W-:Y:S02]  /*6a50*/  FMUL.FTZ R215, R216.reuse, R215 ;  /* 0x000000d7d8d77220 */ /* 0x040fe40000410000 */
[----:B------:R-:W-:Y:S02]  /*6a60*/  FFMA.FTZ R216, -R216, R233, -RZ ;  /* 0x000000e9d8d87223 */ /* 0x000fe400000109ff */
[----:B------:R-:W-:-:S02]  /*6a70*/  FFMA.FTZ R233, R219, R230, R228 ;  /* 0x000000e6dbe97223 */ /* 0x000fc400000100e4 */
[----:B------:R-:W-:Y:S01]  /*6a80*/  FADD.FTZ R17, RZ, R222 ;  /* 0x000000deff117221 */ /* 0x000fe20000010000 */
[----:B------:R-:W-:Y:S01]  /*6a90*/  SHFL.IDX PT, R230, R14, RZ, 0x1f ;  /* 0x00001fff0ee67589 */ /* 0x000fe200000e0000 */
[----:B------:R-:W-:Y:S02]  /*6aa0*/  FMUL.FTZ R228, R218, R217 ;  /* 0x000000d9dae47220 */ /* 0x000fe40000410000 */
[C---:B------:R-:W-:Y:S02]  /*6ab0*/  FMUL.FTZ R235, R18.reuse, UR31 ;  /* 0x0000001f12eb7c20 */ /* 0x040fe40008410000 */
[----:B------:R-:W-:Y:S02]  /*6ac0*/  FMUL.FTZ R237, R18, UR30 ;  /* 0x0000001e12ed7c20 */ /* 0x000fe40008410000 */
[----:B------:R-:W-:Y:S02]  /*6ad0*/  FFMA.FTZ R228, R174, R17, R228 ;  /* 0x00000011aee47223 */ /* 0x000fe400000100e4 */
[----:B------:R-:W-:-:S02]  /*6ae0*/  FFMA.FTZ R231, -R219, R231, R226 ;  /* 0x000000e7dbe77223 */ /* 0x000fc400000101e2 */
[----:B------:R-:W-:Y:S02]  /*6af0*/  FMUL.FTZ R226, R218, R17 ;  /* 0x00000011dae27220 */ /* 0x000fe40000410000 */
[C---:B------:R-:W-:Y:S02]  /*6b00*/  FFMA.FTZ R218, R214.reuse, UR30, -R235 ;  /* 0x0000001ed6da7c23 */ /* 0x040fe400080108eb */
[----:B------:R-:W-:Y:S02]  /*6b10*/  FFMA.FTZ R222, R214, UR31, R237 ;  /* 0x0000001fd6de7c23 */ /* 0x000fe400080100ed */
[----:B------:R-:W-:Y:S02]  /*6b20*/  FFMA.FTZ R235, -R224, R228, R231 ;  /* 0x000000e4e0eb7223 */ /* 0x000fe400000101e7 */
[----:B------:R-:W0:Y:S01]  /*6b30*/  SHFL.IDX PT, R228, R16, RZ, 0x1f ;  /* 0x00001fff10e47589 */ /* 0x000e2200000e0000 */
[----:B------:R-:W-:Y:S02]  /*6b40*/  FFMA.FTZ R226, R174, R217, -R226 ;  /* 0x000000d9aee27223 */ /* 0x000fe400000108e2 */
[C---:B------:R-:W-:Y:S01]  /*6b50*/  FMUL.FTZ R218, R219.reuse, R218 ;  /* 0x000000dadbda7220 */ /* 0x040fe20000410000 */
[----:B------:R1:W-:Y:S01]  /*6b60*/  SHFL.DOWN PT, R174, R16, 0x1, 0x1f ;  /* 0x08201f0010ae7f89 */ /* 0x0003e200000e0000 */
[----:B------:R-:W-:-:S02]  /*6b70*/  FFMA.FTZ R219, -R219, R222, -RZ ;  /* 0x000000dedbdb7223 */ /* 0x000fc400000109ff */
[----:B------:R-:W-:Y:S01]  /*6b80*/  FFMA.FTZ R237, R224, R226, R233 ;  /* 0x000000e2e0ed7223 */ /* 0x000fe200000100e9 */
[----:B------:R2:W3:Y:S01]  /*6b90*/  SHFL.IDX PT, R222, R220, RZ, 0x1f ;  /* 0x00001fffdcde7589 */ /* 0x0004e200000e0000 */
[C---:B------:R-:W-:Y:S02]  /*6ba0*/  FMUL.FTZ R234, R128.reuse, R217 ;  /* 0x000000d980ea7220 */ /* 0x040fe40000410000 */
[-C--:B------:R-:W-:Y:S01]  /*6bb0*/  FMUL.FTZ R226, R128, R17.reuse ;  /* 0x0000001180e27220 */ /* 0x080fe20000410000 */
[----:B------:R4:W5:Y:S01]  /*6bc0*/  SHFL.IDX PT, R231, R15, RZ, 0x1f ;  /* 0x00001fff0fe77589 */ /* 0x00096200000e0000 */
[C---:B------:R-:W-:Y:S02]  /*6bd0*/  FFMA.FTZ R234, R129.reuse, R17, R234 ;  /* 0x0000001181ea7223 */ /* 0x040fe400000100ea */
[----:B------:R-:W-:Y:S02]  /*6be0*/  FFMA.FTZ R226, R129, R217, -R226 ;  /* 0x000000d981e27223 */ /* 0x000fe400000108e2 */
[----:B------:R-:W-:-:S02]  /*6bf0*/  FMUL.FTZ R236, R17, UR31 ;  /* 0x0000001f11ec7c20 */ /* 0x000fc40008410000 */
[----:B-1----:R-:W-:Y:S02]  /*6c00*/  FADD.FTZ R16, RZ, R234 ;  /* 0x000000eaff107221 */ /* 0x002fe40000010000 */
[----:B------:R-:W-:Y:S02]  /*6c10*/  FFMA.FTZ R226, R82, R109, R226 ;  /* 0x0000006d52e27223 */ /* 0x000fe400000100e2 */
[----:B------:R-:W-:Y:S02]  /*6c20*/  FFMA.FTZ R233, R217, UR30, -R236 ;  /* 0x0000001ed9e97c23 */ /* 0x000fe400080108ec */
[C---:B------:R-:W-:Y:S02]  /*6c30*/  FMUL.FTZ R234, R225.reuse, R16 ;  /* 0x00000010e1ea7220 */ /* 0x040fe40000410000 */
[----:B------:R-:W-:Y:S02]  /*6c40*/  FMUL.FTZ R225, R225, R226 ;  /* 0x000000e2e1e17220 */ /* 0x000fe40000410000 */
[----:B--2---:R-:W-:-:S02]  /*6c50*/  FMUL.FTZ R220, R224, R233 ;  /* 0x000000e9e0dc7220 */ /* 0x004fc40000410000 */
[----:B------:R-:W1:Y:S01]  /*6c60*/  SHFL.DOWN PT, R233, R227, 0x1, 0x1f ;  /* 0x08201f00e3e97f89 */ /* 0x000e6200000e0000 */
[C---:B------:R-:W-:Y:S02]  /*6c70*/  FFMA.FTZ R234, R223.reuse, R226, -R234 ;  /* 0x000000e2dfea7223 */ /* 0x040fe400000108ea */
[----:B------:R-:W-:Y:S02]  /*6c80*/  FFMA.FTZ R236, R223, R16, R225 ;  /* 0x00000010dfec7223 */ /* 0x000fe400000100e1 */
[C---:B0-----:R-:W-:Y:S02]  /*6c90*/  FMUL.FTZ R223, R228.reuse, R15 ;  /* 0x0000000fe4df7220 */ /* 0x041fe40000410000 */
[-C--:B------:R-:W-:Y:S02]  /*6ca0*/  FMUL.FTZ R225, R228, R14.reuse ;  /* 0x0000000ee4e17220 */ /* 0x080fe40000410000 */
[----:B---3--:R-:W-:Y:S02]  /*6cb0*/  FFMA.FTZ R14, R222, R14, -R223 ;  /* 0x0000000ede0e7223 */ /* 0x008fe400000108df */
[----:B------:R-:W-:-:S02]  /*6cc0*/  FMUL.FTZ R223, R228, R13 ;  /* 0x0000000de4df7220 */ /* 0x000fc40000410000 */
[----:B------:R-:W-:Y:S02]  /*6cd0*/  FMUL.FTZ R228, R228, R12 ;  /* 0x0000000ce4e47220 */ /* 0x000fe40000410000 */
[----:B------:R-:W-:Y:S02]  /*6ce0*/  FFMA.FTZ R236, -R176, R236, R235 ;  /* 0x000000ecb0ec7223 */ /* 0x000fe400000101eb */
[C---:B----4-:R-:W-:Y:S02]  /*6cf0*/  FFMA.FTZ R15, R222.reuse, R15, R225 ;  /* 0x0000000fde0f7223 */ /* 0x050fe400000100e1 */
[C---:B------:R-:W-:Y:S02]  /*6d00*/  FFMA.FTZ R12, R222.reuse, R12, -R223 ;  /* 0x0000000cde0c7223 */ /* 0x040fe400000108df */
[----:B------:R-:W-:Y:S02]  /*6d10*/  FFMA.FTZ R13, R222, R13, R228 ;  /* 0x0000000dde0d7223 */ /* 0x000fe400000100e4 */
[----:B------:R-:W-:-:S02]  /*6d20*/  @P1 FMUL.FTZ R225, R174, R230 ;  /* 0x000000e6aee11220 */ /* 0x000fc40000410000 */
[-C--:B-----5:R-:W-:Y:S02]  /*6d30*/  @P1 FMUL.FTZ R235, R174, R231.reuse ;  /* 0x000000e7aeeb1220 */ /* 0x0a0fe40000410000 */
[C---:B------:R-:W-:Y:S02]  /*6d40*/  FMUL.FTZ R222, R126.reuse, R226 ;  /* 0x000000e27ede7220 */ /* 0x040fe40000410000 */
[-C--:B------:R-:W-:Y:S02]  /*6d50*/  FMUL.FTZ R174, R126, R16.reuse ;  /* 0x000000107eae7220 */ /* 0x080fe40000410000 */
[C---:B------:R-:W-:Y:S02]  /*6d60*/  FFMA.FTZ R223, R127.reuse, R16, R222 ;  /* 0x000000107fdf7223 */ /* 0x040fe400000100de */
[----:B------:R-:W-:Y:S02]  /*6d70*/  FFMA.FTZ R222, R127, R226, -R174 ;  /* 0x000000e27fde7223 */ /* 0x000fe400000108ae */
[----:B------:R-:W-:-:S02]  /*6d80*/  @P1 FFMA.FTZ R228, R232, R231, R225 ;  /* 0x000000e7e8e41223 */ /* 0x000fc400000100e1 */
[----:B------:R-:W-:Y:S02]  /*6d90*/  FFMA.FTZ R234, R176, R234, R237 ;  /* 0x000000eab0ea7223 */ /* 0x000fe400000100ed */
[C---:B------:R-:W-:Y:S02]  /*6da0*/  FMUL.FTZ R225, R16.reuse, UR31 ;  /* 0x0000001f10e17c20 */ /* 0x040fe40008410000 */
[----:B------:R-:W-:Y:S02]  /*6db0*/  FMUL.FTZ R237, R16, UR30 ;  /* 0x0000001e10ed7c20 */ /* 0x000fe40008410000 */
[----:B------:R-:W-:Y:S02]  /*6dc0*/  FADD.FTZ R174, RZ, R223 ;  /* 0x000000dfffae7221 */ /* 0x000fe40000010000 */
[----:B------:R-:W-:Y:S02]  /*6dd0*/  FFMA.FTZ R222, R83, R108, R222 ;  /* 0x0000006c53de7223 */ /* 0x000fe400000100de */
[----:B-1----:R-:W-:-:S02]  /*6de0*/  @P1 FADD.FTZ R231, R233, R228 ;  /* 0x000000e4e9e71221 */ /* 0x002fc40000010000 */
[C---:B------:R-:W-:Y:S01]  /*6df0*/  FFMA.FTZ R223, R226.reuse, UR30, -R225 ;  /* 0x0000001ee2df7c23 */ /* 0x040fe200080108e1 */
[----:B------:R-:W0:Y:S01]  /*6e00*/  SHFL.DOWN PT, R233, R229, 0x1, 0x1f ;  /* 0x08201f00e5e97f89 */ /* 0x000e2200000e0000 */
[----:B------:R-:W-:Y:S02]  /*6e10*/  FFMA.FTZ R225, R226, UR31, R237 ;  /* 0x0000001fe2e17c23 */ /* 0x000fe400080100ed */
[C---:B------:R-:W-:Y:S01]  /*6e20*/  FMUL.FTZ R228, R221.reuse, R174 ;  /* 0x000000aedde47220 */ /* 0x040fe20000410000 */
[----:B------:R-:W1:Y:S01]  /*6e30*/  SHFL.IDX PT, R229, R229, RZ, 0x1f ;  /* 0x00001fffe5e57589 */ /* 0x000e6200000e0000 */
[----:B------:R-:W-:Y:S02]  /*6e40*/  FMUL.FTZ R221, R221, R222 ;  /* 0x000000dedddd7220 */ /* 0x000fe40000410000 */
[C---:B------:R-:W-:Y:S02]  /*6e50*/  FMUL.FTZ R223, R176.reuse, R223 ;  /* 0x000000dfb0df7220 */ /* 0x040fe40000410000 */
[----:B------:R-:W-:-:S02]  /*6e60*/  FFMA.FTZ R225, -R176, R225, -RZ ;  /* 0x000000e1b0e17223 */ /* 0x000fc400000109ff */
[C---:B------:R-:W-:Y:S02]  /*6e70*/  FFMA.FTZ R228, R175.reuse, R222, -R228 ;  /* 0x000000deafe47223 */ /* 0x040fe400000108e4 */
[----:B------:R-:W-:Y:S02]  /*6e80*/  FFMA.FTZ R237, R175, R174, R221 ;  /* 0x000000aeafed7223 */ /* 0x000fe400000100dd */
[C---:B------:R-:W-:Y:S02]  /*6e90*/  FMUL.FTZ R176, R124.reuse, R222 ;  /* 0x000000de7cb07220 */ /* 0x040fe40000410000 */
[-C--:B------:R-:W-:Y:S02]  /*6ea0*/  FMUL.FTZ R175, R124, R174.reuse ;  /* 0x000000ae7caf7220 */ /* 0x080fe40000410000 */
[C---:B------:R-:W-:Y:S02]  /*6eb0*/  FFMA.FTZ R176, R125.reuse, R174, R176 ;  /* 0x000000ae7db07223 */ /* 0x040fe400000100b0 */
[----:B------:R-:W-:-:S02]  /*6ec0*/  FFMA.FTZ R175, R125, R222, -R175 ;  /* 0x000000de7daf7223 */ /* 0x000fc400000108af */
[----:B------:R-:W-:Y:S02]  /*6ed0*/  FFMA.FTZ R234, R25, R228, R234 ;  /* 0x000000e419ea7223 */ /* 0x000fe400000100ea */
[----:B------:R-:W-:Y:S02]  /*6ee0*/  FADD.FTZ R176, RZ, R176 ;  /* 0x000000b0ffb07221 */ /* 0x000fe40000010000 */
[----:B------:R-:W-:Y:S02]  /*6ef0*/  FFMA.FTZ R228, R84, R107, R175 ;  /* 0x0000006b54e47223 */ /* 0x000fe400000100af */
[C---:B------:R-:W-:Y:S02]  /*6f00*/  FMUL.FTZ R175, R122.reuse, R176 ;  /* 0x000000b07aaf7220 */ /* 0x040fe40000410000 */
[----:B------:R-:W-:Y:S02]  /*6f10*/  FMUL.FTZ R221, R122, R228 ;  /* 0x000000e47add7220 */ /* 0x000fe40000410000 */
[----:B------:R-:W-:-:S02]  /*6f20*/  @P1 FFMA.FTZ R240, R232, R230, -R235 ;  /* 0x000000e6e8f01223 */ /* 0x000fc400000108eb */
[C---:B------:R-:W-:Y:S02]  /*6f30*/  FFMA.FTZ R175, R123.reuse, R228, -R175 ;  /* 0x000000e47baf7223 */ /* 0x040fe400000108af */
[----:B------:R-:W-:Y:S02]  /*6f40*/  FFMA.FTZ R232, R123, R176, R221 ;  /* 0x000000b07be87223 */ /* 0x000fe400000100dd */
[----:B0-----:R-:W-:Y:S02]  /*6f50*/  @P1 FADD.FTZ R230, R233, R240 ;  /* 0x000000f0e9e61221 */ /* 0x001fe40000010000 */
[----:B------:R-:W-:Y:S02]  /*6f60*/  FMUL.FTZ R233, R231, -R3 ;  /* 0x80000003e7e97220 */ /* 0x000fe40000410000 */
[----:B------:R-:W-:Y:S02]  /*6f70*/  FFMA.FTZ R221, R85, R106, R175 ;  /* 0x0000006a55dd7223 */ /* 0x000fe400000100af */
[----:B------:R-:W-:-:S02]  /*6f80*/  FADD.FTZ R175, RZ, R232 ;  /* 0x000000e8ffaf7221 */ /* 0x000fc40000010000 */
[C---:B------:R-:W-:Y:S02]  /*6f90*/  FMUL.FTZ R3, R230.reuse, -R3 ;  /* 0x80000003e6037220 */ /* 0x040fe40000410000 */
[-C--:B------:R-:W-:Y:S02]  /*6fa0*/  FFMA.FTZ R240, R230, R2.reuse, -R233 ;  /* 0x00000002e6f07223 */ /* 0x080fe400000108e9 */
[C---:B------:R-:W-:Y:S02]  /*6fb0*/  FMUL.FTZ R232, R120.reuse, R221 ;  /* 0x000000dd78e87220 */ /* 0x040fe40000410000 */
[----:B------:R-:W-:Y:S02]  /*6fc0*/  FMUL.FTZ R230, R120, R175 ;  /* 0x000000af78e67220 */ /* 0x000fe40000410000 */
[----:B------:R-:W-:Y:S02]  /*6fd0*/  FFMA.FTZ R231, R231, R2, R3 ;  /* 0x00000002e7e77223 */ /* 0x000fe40000010003 */
[----:B------:R-:W-:-:S02]  /*6fe0*/  FADD.FTZ R2, R179, R240 ;  /* 0x000000f0b3027221 */ /* 0x000fc40000010000 */
[----:B------:R-:W-:Y:S02]  /*6ff0*/  FFMA.FTZ R3, R121, R175, R232 ;  /* 0x000000af79037223 */ /* 0x000fe400000100e8 */
[----:B------:R-:W-:Y:S02]  /*7000*/  FMUL.FTZ R238, R17, UR30 ;  /* 0x0000001e11ee7c20 */ /* 0x000fe40008410000 */
[----:B------:R-:W-:Y:S02]  /*7010*/  FFMA.FTZ R179, R121, R221, -R230 ;  /* 0x000000dd79b37223 */ /* 0x000fe400000108e6 */
[----:B------:R-:W-:Y:S02]  /*7020*/  FADD.FTZ R3, RZ, R3 ;  /* 0x00000003ff037221 */ /* 0x000fe40000010000 */
[----:B------:R-:W-:Y:S02]  /*7030*/  FADD.FTZ R166, -R166, R231 ;  /* 0x000000e7a6a67221 */ /* 0x000fe40000010100 */
[----:B------:R-:W-:-:S02]  /*7040*/  FFMA.FTZ R179, R86, R105, R179 ;  /* 0x0000006956b37223 */ /* 0x000fc400000100b3 */
[----:B------:R-:W-:Y:S02]  /*7050*/  FFMA.FTZ R239, R217, UR31, R238 ;  /* 0x0000001fd9ef7c23 */ /* 0x000fe400080100ee */
[----:B------:R0:W2:Y:S01]  /*7060*/  SHFL.IDX PT, R238, R227, RZ, 0x1f ;  /* 0x00001fffe3ee7589 */ /* 0x0000a200000e0000 */
[----:B-1----:R-:W-:Y:S02]  /*7070*/  FADD.FTZ R14, R229, R14 ;  /* 0x0000000ee50e7221 */ /* 0x002fe40000010000 */
[C---:B------:R-:W-:Y:S02]  /*7080*/  FMUL.FTZ R231, R149.reuse, -R166 ;  /* 0x800000a695e77220 */ /* 0x040fe40000410000 */
[C---:B------:R-:W-:Y:S02]  /*7090*/  FMUL.FTZ R229, R149.reuse, R179 ;  /* 0x000000b395e57220 */ /* 0x040fe40000410000 */
[C---:B------:R-:W-:Y:S02]  /*70a0*/  FMUL.FTZ R233, R149.reuse, -R2 ;  /* 0x8000000295e97220 */ /* 0x040fe40000410000 */
[----:B0-----:R-:W-:-:S02]  /*70b0*/  FMUL.FTZ R227, R149, R3 ;  /* 0x0000000395e37220 */ /* 0x001fc40000410000 */
[C---:B------:R-:W-:Y:S02]  /*70c0*/  FFMA.FTZ R231, R150.reuse, R2, -R231 ;  /* 0x0000000296e77223 */ /* 0x040fe400000108e7 */
[C---:B------:R-:W-:Y:S02]  /*70d0*/  FFMA.FTZ R149, R150.reuse, R179, -R227 ;  /* 0x000000b396957223 */ /* 0x040fe400000108e3 */
[C---:B------:R-:W-:Y:S02]  /*70e0*/  FFMA.FTZ R227, R150.reuse, R3, R229 ;  /* 0x0000000396e37223 */ /* 0x040fe400000100e5 */
[----:B------:R-:W-:Y:S02]  /*70f0*/  FFMA.FTZ R150, R150, R166, R233 ;  /* 0x000000a696967223 */ /* 0x000fe400000100e9 */
[----:B------:R-:W-:Y:S02]  /*7100*/  FADD.FTZ R156, R156, R231 ;  /* 0x000000e79c9c7221 */ /* 0x000fe40000010000 */
[----:B------:R-:W-:-:S02]  /*7110*/  FADD.FTZ R153, -R153, R150 ;  /* 0x0000009699997221 */ /* 0x000fc40000010100 */
[----:B------:R-:W-:Y:S02]  /*7120*/  FMUL.FTZ R229, R174, UR31 ;  /* 0x0000001faee57c20 */ /* 0x000fe40008410000 */
[CC--:B------:R-:W-:Y:S02]  /*7130*/  FMUL.FTZ R230, R120.reuse, -R156.reuse ;  /* 0x8000009c78e67220 */ /* 0x0c0fe40000410000 */
[-C--:B------:R-:W-:Y:S02]  /*7140*/  FMUL.FTZ R150, R120, -R153.reuse ;  /* 0x8000009978967220 */ /* 0x080fe40000410000 */
[----:B------:R-:W-:Y:S02]  /*7150*/  FFMA.FTZ R232, R222, UR30, -R229 ;  /* 0x0000001edee87c23 */ /* 0x000fe400080108e5 */
[C---:B------:R-:W-:Y:S02]  /*7160*/  FFMA.FTZ R229, R121.reuse, R153, R230 ;  /* 0x0000009979e57223 */ /* 0x040fe400000100e6 */
[----:B------:R-:W-:-:S02]  /*7170*/  FFMA.FTZ R150, R121, R156, -R150 ;  /* 0x0000009c79967223 */ /* 0x000fc40000010896 */
[----:B------:R-:W-:Y:S02]  /*7180*/  FADD.FTZ R160, -R160, R229 ;  /* 0x000000e5a0a07221 */ /* 0x000fe40000010100 */
        /* <DEDUP_REMOVED lines=14> */
[----:B------:R-:W-:Y:S02]  /*7270*/  FMUL.FTZ R123, R176, UR30 ;  /* 0x0000001eb07b7c20 */ /* 0x000fe40008410000 */
[----:B------:R-:W-:Y:S02]  /*7280*/  FFMA.FTZ R125, R125, R157, -R124 ;  /* 0x0000009d7d7d7223 */ /* 0x000fe4000001087c */
[----:B------:R-:W-:-:S02]  /*7290*/  FADD.FTZ R122, -R23, R122 ;  /* 0x0000007a177a7221 */ /* 0x000fc40000010100 */
[----:B------:R-:W-:Y:S02]  /*72a0*/  FFMA.FTZ R158, R228, UR31, R123 ;  /* 0x0000001fe49e7c23 */ /* 0x000fe4000801007b */
        /* <DEDUP_REMOVED lines=12> */
[----:B------:R-:W-:Y:S02]  /*7370*/  FMUL.FTZ R128, R128, -R23 ;  /* 0x8000001780807220 */ /* 0x000fe40000410000 */
[----:B------:R-:W-:Y:S02]  /*7380*/  FFMA.FTZ R229, R159, R121, R234 ;  /* 0x000000799fe57223 */ /* 0x000fe400000100ea */
[----:B------:R-:W-:Y:S02]  /*7390*/  FMUL.FTZ R121, R176, UR31 ;  /* 0x0000001fb0797c20 */ /* 0x000fe40008410000 */
[C---:B------:R-:W-:Y:S02]  /*73a0*/  FFMA.FTZ R125, R129.reuse, R23, R24 ;  /* 0x00000017817d7223 */ /* 0x040fe40000010018 */
[----:B------:R-:W-:Y:S01]  /*73b0*/  FFMA.FTZ R128, R129, R165, -R128 ;  /* 0x000000a581807223 */ /* 0x000fe20000010880 */
[----:B------:R-:W-:Y:S01]  /*73c0*/  MOV R129, UR7 ;  /* 0x0000000700817c02 */ /* 0x000fe20008000f00 */
[----:B------:R-:W-:-:S02]  /*73d0*/  FFMA.FTZ R236, -R25, R237, R236 ;  /* 0x000000ed19ec7223 */ /* 0x000fc400000101ec */
[----:B------:R-:W-:Y:S02]  /*73e0*/  FFMA.FTZ R150, R228, UR30, -R121 ;  /* 0x0000001ee4967c23 */ /* 0x000fe40008010879 */
[----:B------:R-:W-:Y:S02]  /*73f0*/  FADD.FTZ R20, -R20, R125 ;  /* 0x0000007d14147221 */ /* 0x000fe40000010100 */
[----:B------:R-:W-:Y:S02]  /*7400*/  FADD.FTZ R21, R21, R128 ;  /* 0x0000008015157221 */ /* 0x000fe40000010000 */
[----:B------:R-:W-:Y:S02]  /*7410*/  FMUL.FTZ R126, R175, UR31 ;  /* 0x0000001faf7e7c20 */ /* 0x000fe40008410000 */
[----:B------:R-:W-:Y:S02]  /*7420*/  FMUL.FTZ R125, R152, R3 ;  /* 0x00000003987d7220 */ /* 0x000fe40000410000 */
[----:B------:R-:W-:-:S02]  /*7430*/  FFMA.FTZ R155, -R159, R155, R236 ;  /* 0x0000009b9f9b7223 */ /* 0x000fc400000101ec */
[C---:B------:R-:W-:Y:S02]  /*7440*/  FMUL.FTZ R121, R159.reuse, R150 ;  /* 0x000000969f797220 */ /* 0x040fe40000410000 */
[----:B------:R-:W-:Y:S02]  /*7450*/  FMUL.FTZ R24, R130, -R20 ;  /* 0x8000001482187220 */ /* 0x000fe40000410000 */
[----:B------:R-:W-:Y:S02]  /*7460*/  FFMA.FTZ R159, -R159, R158, -RZ ;  /* 0x0000009e9f9f7223 */ /* 0x000fe400000109ff */
[----:B------:R-:W-:Y:S02]  /*7470*/  FFMA.FTZ R124, R162, R123, R229 ;  /* 0x0000007ba27c7223 */ /* 0x000fe400000100e5 */
[----:B------:R-:W-:Y:S02]  /*7480*/  FMUL.FTZ R130, R130, -R21 ;  /* 0x8000001582827220 */ /* 0x000fe40000410000 */
[----:B------:R-:W-:-:S02]  /*7490*/  FMUL.FTZ R158, R175, UR30 ;  /* 0x0000001eaf9e7c20 */ /* 0x000fc40008410000 */
[----:B------:R-:W-:Y:S02]  /*74a0*/  FFMA.FTZ R123, R221, UR30, -R126 ;  /* 0x0000001edd7b7c23 */ /* 0x000fe4000801087e */
[----:B------:R-:W-:Y:S02]  /*74b0*/  FFMA.FTZ R126, R30, R179, -R125 ;  /* 0x000000b31e7e7223 */ /* 0x000fe4000001087d */
[C---:B------:R-:W-:Y:S02]  /*74c0*/  FFMA.FTZ R125, R131.reuse, R21, -R24 ;  /* 0x00000015837d7223 */ /* 0x040fe40000010818 */
[----:B------:R-:W-:Y:S02]  /*74d0*/  FFMA.FTZ R130, R131, R20, R130 ;  /* 0x0000001483827223 */ /* 0x000fe40000010082 */
[----:B------:R-:W-:Y:S02]  /*74e0*/  FFMA.FTZ R127, R221, UR31, R158 ;  /* 0x0000001fdd7f7c23 */ /* 0x000fe4000801009e */
[----:B------:R-:W-:-:S02]  /*74f0*/  FMUL.FTZ R152, R152, R179 ;  /* 0x000000b398987220 */ /* 0x000fc40000410000 */
[----:B------:R-:W-:Y:S02]  /*7500*/  FADD.FTZ R170, R170, R125 ;  /* 0x0000007daaaa7221 */ /* 0x000fe40000010000 */
[C---:B------:R-:W-:Y:S02]  /*7510*/  FFMA.FTZ R150, -R162.reuse, R163, R155 ;  /* 0x000000a3a2967223 */ /* 0x040fe4000001019b */
[C---:B------:R-:W-:Y:S02]  /*7520*/  FMUL.FTZ R123, R162.reuse, R123 ;  /* 0x0000007ba27b7220 */ /* 0x040fe40000410000 */
[----:B------:R-:W-:Y:S02]  /*7530*/  FADD.FTZ R171, -R171, R130 ;  /* 0x00000082abab7221 */ /* 0x000fe40000010100 */
[----:B------:R-:W-:Y:S02]  /*7540*/  FFMA.FTZ R162, -R162, R127, -RZ ;  /* 0x0000007fa2a27223 */ /* 0x000fe400000109ff */
[----:B------:R-:W-:-:S02]  /*7550*/  FFMA.FTZ R127, R30, R3, R152 ;  /* 0x000000031e7f7223 */ /* 0x000fc40000010098 */
[C---:B------:R-:W-:Y:S02]  /*7560*/  FMUL.FTZ R30, R132.reuse, -R170 ;  /* 0x800000aa841e7220 */ /* 0x040fe40000410000 */
[-C--:B------:R-:W-:Y:S02]  /*7570*/  FMUL.FTZ R132, R132, -R171.reuse ;  /* 0x800000ab84847220 */ /* 0x080fe40000410000 */
        /* <DEDUP_REMOVED lines=8> */
[----:B------:R-:W-:Y:S02]  /*7600*/  FADD.FTZ R172, R172, R133 ;  /* 0x00000085acac7221 */ /* 0x000fe40000010000 */
[----:B------:R-:W-:-:S02]  /*7610*/  FFMA.FTZ R127, -R31, R127, R150 ;  /* 0x0000007f1f7f7223 */ /* 0x000fc40000010196 */
[C---:B------:R-:W-:Y:S02]  /*7620*/  FMUL.FTZ R124, R31.reuse, R124 ;  /* 0x0000007c1f7c7220 */ /* 0x040fe40000410000 */
[----:B------:R-:W-:Y:S02]  /*7630*/  FFMA.FTZ R125, -R31, R126, -RZ ;  /* 0x0000007e1f7d7223 */ /* 0x000fe400000109ff */
[----:B------:R-:W-:Y:S02]  /*7640*/  FADD.FTZ R227, RZ, R227 ;  /* 0x000000e3ffe37221 */ /* 0x000fe40000010000 */
[----:B------:R-:W-:Y:S02]  /*7650*/  FFMA.FTZ R149, R87, R104, R149 ;  /* 0x0000006857957223 */ /* 0x000fe40000010095 */
[C---:B------:R-:W-:Y:S02]  /*7660*/  FMUL.FTZ R31, R134.reuse, -R30 ;  /* 0x8000001e861f7220 */ /* 0x040fe40000410000 */
[----:B------:R-:W-:-:S02]  /*7670*/  FMUL.FTZ R134, R134, -R172 ;  /* 0x800000ac86867220 */ /* 0x000fc40000410000 */
[C---:B------:R-:W-:Y:S02]  /*7680*/  FMUL.FTZ R126, R26.reuse, R227 ;  /* 0x000000e31a7e7220 */ /* 0x040fe40000410000 */
[----:B------:R-:W-:Y:S02]  /*7690*/  FMUL.FTZ R26, R26, R149 ;  /* 0x000000951a1a7220 */ /* 0x000fe40000410000 */
[C---:B------:R-:W-:Y:S02]  /*76a0*/  FFMA.FTZ R134, R135.reuse, R30, R134 ;  /* 0x0000001e87867223 */ /* 0x040fe40000010086 */
[----:B------:R-:W-:Y:S02]  /*76b0*/  FFMA.FTZ R31, R135, R172, -R31 ;  /* 0x000000ac871f7223 */ /* 0x000fe4000001081f */
[----:B------:R-:W-:Y:S02]  /*76c0*/  FFMA.FTZ R26, R154, R227, R26 ;  /* 0x000000e39a1a7223 */ /* 0x000fe4000001001a */
[----:B------:R-:W-:-:S02]  /*76d0*/  FADD.FTZ R177, -R177, R134 ;  /* 0x00000086b1b17221 */ /* 0x000fc40000010100 */
[----:B------:R-:W-:Y:S02]  /*76e0*/  FADD.FTZ R178, R178, R31 ;  /* 0x0000001fb2b27221 */ /* 0x000fe40000010000 */
[----:B------:R-:W-:Y:S02]  /*76f0*/  FMUL.FTZ R132, R151, R26 ;  /* 0x0000001a97847220 */ /* 0x000fe40000410000 */
[C---:B------:R-:W-:Y:S02]  /*7700*/  FMUL.FTZ R26, R136.reuse, -R177 ;  /* 0x800000b1881a7220 */ /* 0x040fe40000410000 */
[----:B------:R-:W-:Y:S02]  /*7710*/  FMUL.FTZ R136, R136, -R178 ;  /* 0x800000b288887220 */ /* 0x000fe40000410000 */
[C---:B------:R-:W-:Y:S02]  /*7720*/  FMUL.FTZ R128, R227.reuse, UR31 ;  /* 0x0000001fe3807c20 */ /* 0x040fe40008410000 */
[----:B------:R-:W-:-:S02]  /*7730*/  FMUL.FTZ R130, R227, UR30 ;  /* 0x0000001ee3827c20 */ /* 0x000fc40008410000 */
[C---:B------:R-:W-:Y:S02]  /*7740*/  FFMA.FTZ R26, R137.reuse, R178, -R26 ;  /* 0x000000b2891a7223 */ /* 0x040fe4000001081a */
[----:B------:R-:W-:Y:S02]  /*7750*/  FFMA.FTZ R126, R154, R149, -R126 ;  /* 0x000000959a7e7223 */ /* 0x000fe4000001087e */
[----:B------:R-:W-:Y:S02]  /*7760*/  FFMA.FTZ R137, R137, R177, R136 ;  /* 0x000000b189897223 */ /* 0x000fe40000010088 */
[C---:B------:R-:W-:Y:S02]  /*7770*/  FFMA.FTZ R128, R149.reuse, UR30, -R128 ;  /* 0x0000001e95807c23 */ /* 0x040fe40008010880 */
[----:B------:R-:W-:Y:S02]  /*7780*/  FFMA.FTZ R130, R149, UR31, R130 ;  /* 0x0000001f95827c23 */ /* 0x000fe40008010082 */
[----:B------:R-:W-:Y:S01]  /*7790*/  FMUL.FTZ R31, R151, R126 ;  /* 0x0000007e971f7220 */ /* 0x000fe20000410000 */
[----:B------:R-:W-:Y:S01]  /*77a0*/  P2R R126, PR, RZ, 0x1 ;  /* 0x00000001ff7e7803 */ /* 0x000fe20000000000 */
[----:B------:R-:W-:-:S02]  /*77b0*/  FADD.FTZ R180, -R180, R137 ;  /* 0x00000089b4b47221 */ /* 0x000fc40000010100 */
[----:B------:R-:W-:Y:S01]  /*77c0*/  FMUL.FTZ R126, R151, R128 ;  /* 0x00000080977e7220 */ /* 0x000fe20000410000 */
[----:B------:R-:W-:Y:S01]  /*77d0*/  SHF.L.U32 R128, R35, 0x5, RZ ;  /* 0x0000000523807819 */ /* 0x000fe200000006ff */
[----:B------:R-:W-:Y:S02]  /*77e0*/  FFMA.FTZ R151, -R151, R130, -RZ ;  /* 0x0000008297977223 */ /* 0x000fe400000109ff */
[----:B------:R-:W-:Y:S01]  /*77f0*/  FADD.FTZ R181, R181, R26 ;  /* 0x0000001ab5b57221 */ /* 0x000fe20000010000 */
[----:B------:R-:W-:Y:S01]  /*7800*/  LEA.HI.SX32 R128, R128, R128, 0x1b ;  /* 0x0000008080807211 */ /* 0x000fe200078fdaff */
[C---:B------:R-:W-:Y:S02]  /*7810*/  FMUL.FTZ R130, R138.reuse, -R180 ;  /* 0x800000b48a827220 */ /* 0x040fe40000410000 */
[-C--:B------:R-:W-:Y:S02]  /*7820*/  FMUL.FTZ R138, R138, -R181.reuse ;  /* 0x800000b58a8a7220 */ /* 0x080fe40000410000 */
[----:B------:R-:W-:-:S02]  /*7830*/  FFMA.FTZ R130, R139, R181, -R130 ;  /* 0x000000b58b827223 */ /* 0x000fc40000010882 */
[----:B--2---:R-:W-:Y:S02]  /*7840*/  FADD.FTZ R15, R238, R15 ;  /* 0x0000000fee0f7221 */ /* 0x004fe40000010000 */
[----:B------:R-:W-:Y:S02]  /*7850*/  FADD.FTZ R24, R24, R31 ;  /* 0x0000001f18187221 */ /* 0x000fe40000010000 */
[----:B------:R-:W-:Y:S01]  /*7860*/  FFMA.FTZ R31, R139, R180, R138 ;  /* 0x000000b48b1f7223 */ /* 0x000fe2000001008a */
[----:B------:R0:W-:Y:S01]  /*7870*/  @!P0 STS.128 [R129.X16+0x2e10], R12 ;  /* 0x002e100c81008388 */ /* 0x0001e2000000cc00 */
[----:B------:R-:W-:Y:S02]  /*7880*/  FADD.FTZ R183, R183, R130 ;  /* 0x00000082b7b77221 */ /* 0x000fe40000010000 */
[----:B------:R-:W-:Y:S01]  /*7890*/  FADD.FTZ R31, -R182, R31 ;  /* 0x0000001fb61f7221 */ /* 0x000fe20000010100 */
[----:B------:R-:W-:Y:S01]  /*78a0*/  STS [R128.X4+0x8a8], R123 ;  /* 0x0008a87b80007388 */ /* 0x000fe20000004800 */
[----:B------:R-:W-:Y:S01]  /*78b0*/  FMUL.FTZ R231, R174, UR30 ;  /* 0x0000001eaee77c20 */ /* 0x000fe20008410000 */
[----:B------:R-:W-:Y:S01]  /*78c0*/  ULDC UR30, c[0x0][0x168] ;  /* 0x00005a00001e7ab9 */ /* 0x000fe20000000800 */
[C---:B------:R-:W-:Y:S01]  /*78d0*/  FMUL.FTZ R120, R25.reuse, R232 ;  /* 0x000000e819787220 */ /* 0x040fe20000410000 */
[----:B------:R-:W-:Y:S01]  /*78e0*/  STS [R128.X4+0x8a0], R121 ;  /* 0x0008a07980007388 */ /* 0x000fe20000004800 */
[----:B------:R-:W-:Y:S01]  /*78f0*/  FFMA.FTZ R238, R222, UR31, R231 ;  /* 0x0000001fdeee7c23 */ /* 0x000fe200080100e7 */
[----:B------:R-:W-:Y:S01]  /*7900*/  UIADD3 UR30, -UR16, UR30, URZ ;  /* 0x0000001e101e7290 */ /* 0x000fe2000fffe13f */
[----:B------:R-:W-:Y:S01]  /*7910*/  FFMA.FTZ R192, -R72, R119, R192 ;  /* 0x0000007748c07223 */ /* 0x000fe200000101c0 */
[----:B------:R-:W-:Y:S01]  /*7920*/  STS [R128.X4+0x898], R120 ;  /* 0x0008987880007388 */ /* 0x000fe20000004800 */
[----:B------:R-:W-:-:S02]  /*7930*/  FFMA.FTZ R25, -R25, R238, -RZ ;  /* 0x000000ee19197223 */ /* 0x000fc400000109ff */
[----:B------:R-:W-:Y:S01]  /*7940*/  FADD.FTZ R26, R127, -R132 ;  /* 0x800000847f1a7221 */ /* 0x000fe20000010000 */
[----:B------:R-:W-:Y:S01]  /*7950*/  STS [R128.X4+0x8b0], R124 ;  /* 0x0008b07c80007388 */ /* 0x000fe20000004800 */
[C---:B0-----:R-:W-:Y:S02]  /*7960*/  FMUL.FTZ R12, R140.reuse, -R183 ;  /* 0x800000b78c0c7220 */ /* 0x041fe40000410000 */
[-C--:B------:R-:W-:Y:S01]  /*7970*/  FMUL.FTZ R140, R140, -R31.reuse ;  /* 0x8000001f8c8c7220 */ /* 0x080fe20000410000 */
[----:B------:R0:W-:Y:S01]  /*7980*/  STS [R128.X4+0x89c], R25 ;  /* 0x00089c1980007388 */ /* 0x0001e20000004800 */
[C---:B------:R-:W-:Y:S02]  /*7990*/  FFMA.FTZ R13, R141.reuse, R31, R12 ;  /* 0x0000001f8d0d7223 */ /* 0x040fe4000001000c */
[----:B------:R-:W-:Y:S01]  /*79a0*/  FFMA.FTZ R140, R141, R183, -R140 ;  /* 0x000000b78d8c7223 */ /* 0x000fe2000001088c */
[----:B------:R1:W-:Y:S01]  /*79b0*/  STS [R128.X4+0x8b4], R125 ;  /* 0x0008b47d80007388 */ /* 0x0003e20000004800 */
[----:B------:R-:W-:-:S02]  /*79c0*/  FADD.FTZ R184, -R184, R13 ;  /* 0x0000000db8b87221 */ /* 0x000fc40000010100 */
[----:B------:R-:W-:Y:S01]  /*79d0*/  FADD.FTZ R185, R185, R140 ;  /* 0x0000008cb9b97221 */ /* 0x000fe20000010000 */
[----:B------:R-:W-:Y:S01]  /*79e0*/  STS [R128.X4+0x840], R193 ;  /* 0x000840c180007388 */ /* 0x000fe20000004800 */
[CC--:B------:R-:W-:Y:S02]  /*79f0*/  FMUL.FTZ R12, R142.reuse, -R184.reuse ;  /* 0x800000b88e0c7220 */ /* 0x0c0fe40000410000 */
        /* <DEDUP_REMOVED lines=8> */
[C---:B------:R-:W-:Y:S02]  /*7a80*/  FMUL.FTZ R12, R144.reuse, -R187 ;  /* 0x800000bb900c7220 */ /* 0x040fe40000410000 */
[-C--:B------:R-:W-:Y:S01]  /*7a90*/  FMUL.FTZ R144, R144, -R13.reuse ;  /* 0x8000000d90907220 */ /* 0x080fe20000410000 */
[----:B------:R-:W-:Y:S01]  /*7aa0*/  STS [R128.X4+0x850], R200 ;  /* 0x000850c880007388 */ /* 0x000fe20000004800 */
[C---:B------:R-:W-:Y:S02]  /*7ab0*/  FFMA.FTZ R15, R145.reuse, R13, R12 ;  /* 0x0000000d910f7223 */ /* 0x040fe4000001000c */
[----:B------:R-:W-:Y:S01]  /*7ac0*/  FFMA.FTZ R144, R145, R187, -R144 ;  /* 0x000000bb91907223 */ /* 0x000fe20000010890 */
[----:B------:R-:W-:Y:S01]  /*7ad0*/  STS [R128.X4+0x854], R201 ;  /* 0x000854c980007388 */ /* 0x000fe20000004800 */
        /* <DEDUP_REMOVED lines=12> */
[C---:B0-----:R-:W-:Y:S02]  /*7ba0*/  FMUL.FTZ R25, R72.reuse, R191 ;  /* 0x000000bf48197220 */ /* 0x041fe40000410000 */
[----:B------:R-:W-:Y:S01]  /*7bb0*/  FMUL.FTZ R120, R73, R189 ;  /* 0x000000bd49787220 */ /* 0x000fe20000410000 */
[----:B------:R-:W-:Y:S01]  /*7bc0*/  STS [R128.X4+0x868], R209 ;  /* 0x000868d180007388 */ /* 0x000fe20000004800 */
[----:B------:R-:W-:Y:S02]  /*7bd0*/  FMUL.FTZ R12, R72, R15 ;  /* 0x0000000f480c7220 */ /* 0x000fe40000410000 */
[----:B------:R-:W-:Y:S01]  /*7be0*/  FMUL.FTZ R123, R169, R25 ;  /* 0x00000019a97b7220 */ /* 0x000fe20000410000 */
[----:B------:R-:W-:Y:S01]  /*7bf0*/  STS [R128.X4+0x86c], R210 ;  /* 0x00086cd280007388 */ /* 0x000fe20000004800 */
[----:B------:R-:W-:-:S02]  /*7c00*/  FFMA.FTZ R195, -R73, R118, R195 ;  /* 0x0000007649c37223 */ /* 0x000fc400000101c3 */
[----:B------:R-:W-:Y:S01]  /*7c10*/  FMUL.FTZ R121, R74, R187 ;  /* 0x000000bb4a797220 */ /* 0x000fe20000410000 */
[----:B------:R-:W-:Y:S01]  /*7c20*/  STS [R128.X4+0x870], R212 ;  /* 0x000870d480007388 */ /* 0x000fe20000004800 */
[----:B------:R-:W-:Y:S02]  /*7c30*/  FMUL.FTZ R14, R73, R188 ;  /* 0x000000bc490e7220 */ /* 0x000fe40000410000 */
[----:B------:R-:W-:Y:S01]  /*7c40*/  FMUL.FTZ R127, R168, R120 ;  /* 0x00000078a87f7220 */ /* 0x000fe20000410000 */
[----:B------:R-:W-:Y:S01]  /*7c50*/  STS [R128.X4+0x874], R213 ;  /* 0x000874d580007388 */ /* 0x000fe20000004800 */
[-C--:B------:R-:W-:Y:S02]  /*7c60*/  FFMA.FTZ R123, R192, R12.reuse, -R123 ;  /* 0x0000000cc07b7223 */ /* 0x080fe4000001087b */
[----:B------:R-:W-:Y:S01]  /*7c70*/  FMUL.FTZ R12, R169, R12 ;  /* 0x0000000ca90c7220 */ /* 0x000fe20000410000 */
[----:B------:R-:W-:Y:S01]  /*7c80*/  STS [R128.X4+0x878], R215 ;  /* 0x000878d780007388 */ /* 0x000fe20000004800 */
[----:B------:R-:W-:-:S02]  /*7c90*/  FFMA.FTZ R196, -R74, R117, R196 ;  /* 0x000000754ac47223 */ /* 0x000fc400000101c4 */
[----:B------:R-:W-:Y:S01]  /*7ca0*/  FMUL.FTZ R129, R74, R13 ;  /* 0x0000000d4a817220 */ /* 0x000fe20000410000 */
[----:B------:R-:W-:Y:S01]  /*7cb0*/  STS [R128.X4+0x87c], R216 ;  /* 0x00087cd880007388 */ /* 0x000fe20000004800 */
[----:B------:R-:W-:Y:S02]  /*7cc0*/  FMUL.FTZ R131, R167, R121 ;  /* 0x00000079a7837220 */ /* 0x000fe40000410000 */
[-C--:B------:R-:W-:Y:S01]  /*7cd0*/  FFMA.FTZ R132, R195, R14.reuse, -R127 ;  /* 0x0000000ec3847223 */ /* 0x080fe2000001087f */
[----:B------:R-:W-:Y:S01]  /*7ce0*/  STS [R128.X4+0x880], R218 ;  /* 0x000880da80007388 */ /* 0x000fe20000004800 */
[----:B------:R-:W-:Y:S02]  /*7cf0*/  FMUL.FTZ R14, R168, R14 ;  /* 0x0000000ea80e7220 */ /* 0x000fe40000410000 */
[----:B------:R-:W-:Y:S01]  /*7d00*/  FFMA.FTZ R12, R192, R25, R12 ;  /* 0x00000019c00c7223 */ /* 0x000fe2000001000c */
[----:B------:R-:W-:Y:S01]  /*7d10*/  STS [R128.X4+0x884], R219 ;  /* 0x000884db80007388 */ /* 0x000fe20000004800 */
[----:B------:R-:W-:-:S02]  /*7d20*/  FFMA.FTZ R131, R196, R129, -R131 ;  /* 0x00000081c4837223 */ /* 0x000fc40000010883 */
[----:B------:R-:W-:Y:S01]  /*7d30*/  FMUL.FTZ R130, R75, R185 ;  /* 0x000000b94b827220 */ /* 0x000fe20000410000 */
[----:B------:R-:W-:Y:S01]  /*7d40*/  STS [R128.X4+0x888], R220 ;  /* 0x000888dc80007388 */ /* 0x000fe20000004800 */
[----:B------:R-:W-:Y:S02]  /*7d50*/  FFMA.FTZ R127, R195, R120, R14 ;  /* 0x00000078c37f7223 */ /* 0x000fe4000001000e */
[----:B------:R-:W-:Y:S01]  /*7d60*/  FADD.FTZ R12, RZ, R12 ;  /* 0x0000000cff0c7221 */ /* 0x000fe20000010000 */
[----:B------:R-:W-:Y:S01]  /*7d70*/  STS [R128.X4+0x890], R223 ;  /* 0x000890df80007388 */ /* 0x000fe20000004800 */
[----:B------:R-:W-:Y:S02]  /*7d80*/  FMUL.FTZ R129, R167, R129 ;  /* 0x00000081a7817220 */ /* 0x000fe40000410000 */
[----:B------:R-:W-:Y:S01]  /*7d90*/  FADD.FTZ R123, RZ, R123 ;  /* 0x0000007bff7b7221 */ /* 0x000fe20000010000 */
[----:B------:R-:W-:Y:S01]  /*7da0*/  STS [R128.X4+0x894], R225 ;  /* 0x000894e180007388 */ /* 0x000fe20000004800 */
[----:B------:R-:W-:-:S02]  /*7db0*/  FFMA.FTZ R199, -R75, R116, R199 ;  /* 0x000000744bc77223 */ /* 0x000fc400000101c7 */
[----:B------:R-:W-:Y:S01]  /*7dc0*/  FMUL.FTZ R134, R75, R184 ;  /* 0x000000b84b867220 */ /* 0x000fe20000410000 */
[----:B------:R-:W-:Y:S01]  /*7dd0*/  STS [R128.X4+0x8a4], R159 ;  /* 0x0008a49f80007388 */ /* 0x000fe20000004800 */
[----:B------:R-:W-:Y:S02]  /*7de0*/  FMUL.FTZ R14, R33, R130 ;  /* 0x00000082210e7220 */ /* 0x000fe40000410000 */
[----:B------:R-:W-:Y:S01]  /*7df0*/  FADD.FTZ R12, R12, R127 ;  /* 0x0000007f0c0c7221 */ /* 0x000fe20000010000 */
[----:B------:R-:W-:Y:S01]  /*7e00*/  STS [R128.X4+0x8ac], R162 ;  /* 0x0008aca280007388 */ /* 0x000fe20000004800 */
[----:B------:R-:W-:Y:S02]  /*7e10*/  FFMA.FTZ R129, R196, R121, R129 ;  /* 0x00000079c4817223 */ /* 0x000fe40000010081 */
[----:B------:R-:W-:Y:S01]  /*7e20*/  FADD.FTZ R132, R123, R132 ;  /* 0x000000847b847221 */ /* 0x000fe20000010000 */
[----:B------:R-:W-:Y:S01]  /*7e30*/  STS [R128.X4+0x8b8], R126 ;  /* 0x0008b87e80007388 */ /* 0x000fe20000004800 */
[----:B------:R-:W-:-:S02]  /*7e40*/  FMUL.FTZ R123, R76, R183 ;  /* 0x000000b74c7b7220 */ /* 0x000fc40000410000 */
[-C--:B------:R-:W-:Y:S01]  /*7e50*/  FFMA.FTZ R14, R199, R134.reuse, -R14 ;  /* 0x00000086c70e7223 */ /* 0x080fe2000001080e */
[----:B------:R-:W-:Y:S01]  /*7e60*/  STS [R128.X4+0x8bc], R151 ;  /* 0x0008bc9780007388 */ /* 0x000fe20000004800 */
[----:B------:R-:W-:Y:S02]  /*7e70*/  FADD.FTZ R12, R12, R129 ;  /* 0x000000810c0c7221 */ /* 0x000fe40000010000 */
[----:B------:R-:W-:Y:S02]  /*7e80*/  FMUL.FTZ R134, R33, R134 ;  /* 0x0000008621867220 */ /* 0x000fe40000410000 */
[C---:B------:R-:W-:Y:S02]  /*7e90*/  FFMA.FTZ R204, -R76.reuse, R115, R204 ;  /* 0x000000734ccc7223 */ /* 0x040fe400000101cc */
[----:B------:R-:W-:Y:S02]  /*7ea0*/  FMUL.FTZ R129, R76, R31 ;  /* 0x0000001f4c817220 */ /* 0x000fe40000410000 */
[----:B------:R-:W-:-:S02]  /*7eb0*/  FMUL.FTZ R133, R32, R123 ;  /* 0x0000007b20857220 */ /* 0x000fc40000410000 */
[----:B------:R-:W-:Y:S02]  /*7ec0*/  FFMA.FTZ R127, R199, R130, R134 ;  /* 0x00000082c77f7223 */ /* 0x000fe40000010086 */
[-C--:B------:R-:W-:Y:S02]  /*7ed0*/  FFMA.FTZ R133, R204, R129.reuse, -R133 ;  /* 0x00000081cc857223 */ /* 0x080fe40000010885 */
[----:B------:R-:W-:Y:S02]  /*7ee0*/  FMUL.FTZ R129, R32, R129 ;  /* 0x0000008120817220 */ /* 0x000fe40000410000 */
[----:B------:R-:W-:Y:S02]  /*7ef0*/  FMUL.FTZ R134, R77, R180 ;  /* 0x000000b44d867220 */ /* 0x000fe40000410000 */
[----:B------:R-:W-:Y:S02]  /*7f00*/  FADD.FTZ R131, R132, R131 ;  /* 0x0000008384837221 */ /* 0x000fe40000010000 */
[----:B------:R-:W-:-:S02]  /*7f10*/  FADD.FTZ R12, R12, R127 ;  /* 0x0000007f0c0c7221 */ /* 0x000fc40000010000 */
[C---:B------:R-:W-:Y:S02]  /*7f20*/  FMUL.FTZ R132, R77.reuse, R181 ;  /* 0x000000b54d847220 */ /* 0x040fe40000410000 */
[----:B------:R-:W-:Y:S02]  /*7f30*/  FFMA.FTZ R205, -R77, R114, R205 ;  /* 0x000000724dcd7223 */ /* 0x000fe400000101cd */
[----:B------:R-:W-:Y:S02]  /*7f40*/  FFMA.FTZ R129, R204, R123, R129 ;  /* 0x0000007bcc817223 */ /* 0x000fe40000010081 */
[----:B------:R-:W-:Y:S02]  /*7f50*/  FMUL.FTZ R127, R29, R134 ;  /* 0x000000861d7f7220 */ /* 0x000fe40000410000 */
[----:B------:R-:W-:Y:S02]  /*7f60*/  FADD.FTZ R12, R12, R129 ;  /* 0x000000810c0c7221 */ /* 0x000fe40000010000 */
[----:B------:R-:W-:-:S02]  /*7f70*/  FFMA.FTZ R127, R205, R132, R127 ;  /* 0x00000084cd7f7223 */ /* 0x000fc4000001007f */
[----:B------:R-:W-:Y:S02]  /*7f80*/  FADD.FTZ R14, R131, R14 ;  /* 0x0000000e830e7221 */ /* 0x000fe40000010000 */
[----:B------:R-:W-:Y:S02]  /*7f90*/  FADD.FTZ R12, R12, R127 ;  /* 0x0000007f0c0c7221 */ /* 0x000fe40000010000 */
[----:B------:R-:W-:Y:S02]  /*7fa0*/  FMUL.FTZ R127, R78, R178 ;  /* 0x000000b24e7f7220 */ /* 0x000fe40000410000 */
[----:B------:R-:W-:Y:S02]  /*7fb0*/  FADD.FTZ R14, R14, R133 ;  /* 0x000000850e0e7221 */ /* 0x000fe40000010000 */
[C---:B------:R-:W-:Y:S02]  /*7fc0*/  FFMA.FTZ R208, -R78.reuse, R113, R208 ;  /* 0x000000714ed07223 */ /* 0x040fe400000101d0 */
[----:B------:R-:W-:-:S02]  /*7fd0*/  FMUL.FTZ R131, R78, R177 ;  /* 0x000000b14e837220 */ /* 0x000fc40000410000 */
[----:B------:R-:W-:Y:S02]  /*7fe0*/  FMUL.FTZ R133, R28, R127 ;  /* 0x0000007f1c857220 */ /* 0x000fe40000410000 */
[----:B------:R-:W-:Y:S02]  /*7ff0*/  FMUL.FTZ R135, R29, R132 ;  /* 0x000000841d877220 */ /* 0x000fe40000410000 */
[----:B------:R-:W-:Y:S02]  /*8000*/  FMUL.FTZ R124, R79, R172 ;  /* 0x000000ac4f7c7220 */ /* 0x000fe40000410000 */
[-C--:B------:R-:W-:Y:S02]  /*8010*/  FFMA.FTZ R133, R208, R131.reuse, -R133 ;  /* 0x00000083d0857223 */ /* 0x080fe40000010885 */
[----:B------:R-:W-:Y:S02]  /*8020*/  FFMA.FTZ R135, R205, R134, -R135 ;  /* 0x00000086cd877223 */ /* 0x000fe40000010887 */
[----:B------:R-:W-:-:S02]  /*8030*/  FMUL.FTZ R131, R28, R131 ;  /* 0x000000831c837220 */ /* 0x000fc40000410000 */
[C---:B------:R-:W-:Y:S02]  /*8040*/  FFMA.FTZ R211, -R79.reuse, R112, R211 ;  /* 0x000000704fd37223 */ /* 0x040fe400000101d3 */
[----:B------:R-:W-:Y:S02]  /*8050*/  FMUL.FTZ R129, R80, R170 ;  /* 0x000000aa50817220 */ /* 0x000fe40000410000 */
[----:B------:R-:W-:Y:S02]  /*8060*/  FMUL.FTZ R134, R79, R30 ;  /* 0x0000001e4f867220 */ /* 0x000fe40000410000 */
[----:B-1----:R-:W-:Y:S02]  /*8070*/  FMUL.FTZ R125, R19, R124 ;  /* 0x0000007c137d7220 */ /* 0x002fe40000410000 */
[----:B------:R-:W-:Y:S02]  /*8080*/  FADD.FTZ R14, R14, R135 ;  /* 0x000000870e0e7221 */ /* 0x000fe40000010000 */
[----:B------:R-:W-:-:S02]  /*8090*/  FFMA.FTZ R131, R208, R127, R131 ;  /* 0x0000007fd0837223 */ /* 0x000fc40000010083 */
[C---:B------:R-:W-:Y:S02]  /*80a0*/  FFMA.FTZ R214, -R80.reuse, R111, R214 ;  /* 0x0000006f50d67223 */ /* 0x040fe400000101d6 */
[----:B------:R-:W-:Y:S02]  /*80b0*/  FMUL.FTZ R137, R80, R171 ;  /* 0x000000ab50897220 */ /* 0x000fe40000410000 */
[----:B------:R-:W-:Y:S02]  /*80c0*/  FMUL.FTZ R136, R18, R129 ;  /* 0x0000008112887220 */ /* 0x000fe40000410000 */
[-C--:B------:R-:W-:Y:S02]  /*80d0*/  FFMA.FTZ R135, R211, R134.reuse, -R125 ;  /* 0x00000086d3877223 */ /* 0x080fe4000001087d */
[----:B------:R-:W-:Y:S02]  /*80e0*/  FMUL.FTZ R134, R19, R134 ;  /* 0x0000008613867220 */ /* 0x000fe40000410000 */
[----:B------:R-:W-:-:S02]  /*80f0*/  FADD.FTZ R12, R12, R131 ;  /* 0x000000830c0c7221 */ /* 0x000fc40000010000 */
[-C--:B------:R-:W-:Y:S02]  /*8100*/  FFMA.FTZ R131, R214, R137.reuse, -R136 ;  /* 0x00000089d6837223 */ /* 0x080fe40000010888 */
[----:B------:R-:W-:Y:S01]  /*8110*/  FFMA.FTZ R125, R211, R124, R134 ;  /* 0x0000007cd37d7223 */ /* 0x000fe20000010086 */
[----:B------:R-:W-:Y:S01]  /*8120*/  MOV R134, UR30 ;  /* 0x0000001e00867c02 */ /* 0x000fe20008000f00 */
[----:B------:R-:W-:Y:S02]  /*8130*/  FMUL.FTZ R137, R18, R137 ;  /* 0x0000008912897220 */ /* 0x000fe40000410000 */
[----:B------:R-:W-:Y:S01]  /*8140*/  FADD.FTZ R12, R12, R125 ;  /* 0x0000007d0c0c7221 */ /* 0x000fe20000010000 */
[----:B------:R-:W-:Y:S01]  /*8150*/  LEA R143, R134, -R35, 0x1 ;  /* 0x80000023868f7211 */ /* 0x000fe200078e08ff */
[----:B------:R-:W-:Y:S02]  /*8160*/  FFMA.FTZ R137, R214, R129, R137 ;  /* 0x00000081d6897223 */ /* 0x000fe40000010089 */
[----:B------:R-:W-:Y:S01]  /*8170*/  FFMA.FTZ R224, -R224, R239, -RZ ;  /* 0x000000efe0e07223 */ /* 0x000fe200000109ff */
[----:B------:R-:W-:Y:S01]  /*8180*/  ISETP.GE.AND P0, PT, R143, 0x1, PT ;  /* 0x000000018f00780c */ /* 0x000fe20003f06270 */
[----:B------:R-:W-:-:S02]  /*8190*/  FADD.FTZ R182, R12, R137 ;  /* 0x000000890cb67221 */ /* 0x000fc40000010000 */
[----:B------:R-:W-:Y:S01]  /*81a0*/  FMUL.FTZ R12, R156, UR42 ;  /* 0x0000002a9c0c7c20 */ /* 0x000fe20008410000 */
[----:B------:R0:W-:Y:S01]  /*81b0*/  STS [R128.X4+0x88c], R224 ;  /* 0x00088ce080007388 */ /* 0x0001e20000004800 */
[----:B------:R-:W-:Y:S02]  /*81c0*/  FADD.FTZ R14, R14, R133 ;  /* 0x000000850e0e7221 */ /* 0x000fe40000010000 */
[----:B------:R-:W-:Y:S02]  /*81d0*/  FMUL.FTZ R133, R161, UR42 ;  /* 0x0000002aa1857c20 */ /* 0x000fe40008410000 */
[----:B------:R-:W-:Y:S02]  /*81e0*/  FADD.FTZ R14, R14, R135 ;  /* 0x000000870e0e7221 */ /* 0x000fe40000010000 */
[----:B------:R-:W-:Y:S02]  /*81f0*/  FFMA.FTZ R134, R160, UR43, -R133 ;  /* 0x0000002ba0867c23 */ /* 0x000fe40008010885 */
[----:B------:R-:W-:-:S02]  /*8200*/  FADD.FTZ R186, R14, R131 ;  /* 0x000000830eba7221 */ /* 0x000fc40000010000 */
[----:B0-----:R-:W-:Y:S02]  /*8210*/  FFMA.FTZ R128, R153, UR43, -R12 ;  /* 0x0000002b99807c23 */ /* 0x001fe4000801080c */
[----:B------:R-:W-:Y:S02]  /*8220*/  FMUL.FTZ R12, R160, UR42 ;  /* 0x0000002aa00c7c20 */ /* 0x000fe40008410000 */
[----:B------:R-:W-:Y:S02]  /*8230*/  FMUL.FTZ R139, R122, UR42 ;  /* 0x0000002a7a8b7c20 */ /* 0x000fe40008410000 */
[----:B------:R-:W-:Y:S02]  /*8240*/  FFMA.FTZ R133, R161, UR43, R12 ;  /* 0x0000002ba1857c23 */ /* 0x000fe4000801000c */
[----:B------:R-:W-:Y:S02]  /*8250*/  FMUL.FTZ R12, R157, UR42 ;  /* 0x0000002a9d0c7c20 */ /* 0x000fe40008410000 */
[----:B------:R-:W-:-:S02]  /*8260*/  FMUL.FTZ R14, R165, UR42 ;  /* 0x0000002aa50e7c20 */ /* 0x000fc40008410000 */
[----:B------:R-:W-:Y:S02]  /*8270*/  FFMA.FTZ R135, R27, UR43, -R12 ;  /* 0x0000002b1b877c23 */ /* 0x000fe4000801080c */
[----:B------:R-:W-:Y:S02]  /*8280*/  FMUL.FTZ R145, R21, UR42 ;  /* 0x0000002a15917c20 */ /* 0x000fe40008410000 */
[----:B------:R-:W-:Y:S02]  /*8290*/  FMUL.FTZ R12, R23, UR42 ;  /* 0x0000002a170c7c20 */ /* 0x000fe40008410000 */
[----:B------:R-:W-:Y:S02]  /*82a0*/  FMUL.FTZ R140, R81, R21 ;  /* 0x00000015518c7220 */ /* 0x000fe40000410000 */
[----:B------:R-:W-:Y:S02]  /*82b0*/  FFMA.FTZ R138, R22, UR43, R139 ;  /* 0x0000002b168a7c23 */ /* 0x000fe4000801008b */
[----:B------:R-:W-:-:S02]  /*82c0*/  FFMA.FTZ R141, R23, UR43, -R14 ;  /* 0x0000002b178d7c23 */ /* 0x000fc4000801080e */
[----:B------:R-:W-:Y:S02]  /*82d0*/  FMUL.FTZ R197, R82, R23 ;  /* 0x0000001752c57220 */ /* 0x000fe40000410000 */
[----:B------:R-:W-:Y:S02]  /*82e0*/  FFMA.FTZ R142, R20, UR43, -R145 ;  /* 0x0000002b148e7c23 */ /* 0x000fe40008010891 */
[----:B------:R-:W-:Y:S02]  /*82f0*/  FFMA.FTZ R217, -R81, R110, R217 ;  /* 0x0000006e51d97223 */ /* 0x000fe400000101d9 */
[----:B------:R-:W-:Y:S02]  /*8300*/  FMUL.FTZ R139, R82, R165 ;  /* 0x000000a5528b7220 */ /* 0x000fe40000410000 */
[----:B------:R-:W-:Y:S02]  /*8310*/  FFMA.FTZ R23, R165, UR43, R12 ;  /* 0x0000002ba5177c23 */ /* 0x000fe4000801000c */
[----:B------:R-:W-:-:S02]  /*8320*/  FMUL.FTZ R144, R81, R20 ;  /* 0x0000001451907220 */ /* 0x000fc40000410000 */
[----:B------:R-:W-:Y:S02]  /*8330*/  FMUL.FTZ R145, R17, R140 ;  /* 0x0000008c11917220 */ /* 0x000fe40000410000 */
[----:B------:R-:W-:Y:S02]  /*8340*/  FMUL.FTZ R12, R170, UR42 ;  /* 0x0000002aaa0c7c20 */ /* 0x000fe40008410000 */
[----:B------:R-:W-:Y:S02]  /*8350*/  FFMA.FTZ R226, -R82, R109, R226 ;  /* 0x0000006d52e27223 */ /* 0x000fe400000101e2 */
[----:B------:R-:W-:Y:S02]  /*8360*/  FMUL.FTZ R146, R16, R139 ;  /* 0x0000008b10927220 */ /* 0x000fe40000410000 */
[----:B------:R-:W-:Y:S02]  /*8370*/  FFMA.FTZ R193, R217, R144, -R145 ;  /* 0x00000090d9c17223 */ /* 0x000fe40000010891 */
[----:B------:R-:W-:-:S02]  /*8380*/  FFMA.FTZ R145, R171, UR43, -R12 ;  /* 0x0000002bab917c23 */ /* 0x000fc4000801080c */
[----:B------:R-:W-:Y:S02]  /*8390*/  FMUL.FTZ R147, R172, UR42 ;  /* 0x0000002aac937c20 */ /* 0x000fe40008410000 */
[----:B------:R-:W-:Y:S02]  /*83a0*/  FMUL.FTZ R12, R178, UR42 ;  /* 0x0000002ab20c7c20 */ /* 0x000fe40008410000 */
[----:B------:R-:W-:Y:S02]  /*83b0*/  FFMA.FTZ R201, R226, R197, -R146 ;  /* 0x000000c5e2c97223 */ /* 0x000fe40000010892 */
[----:B------:R-:W-:Y:S02]  /*83c0*/  FFMA.FTZ R146, R30, UR43, -R147 ;  /* 0x0000002b1e927c23 */ /* 0x000fe40008010893 */
[----:B------:R-:W-:Y:S02]  /*83d0*/  FFMA.FTZ R147, R177, UR43, -R12 ;  /* 0x0000002bb1937c23 */ /* 0x000fe4000801080c */
[----:B------:R-:W-:-:S02]  /*83e0*/  FMUL.FTZ R151, R181, UR42 ;  /* 0x0000002ab5977c20 */ /* 0x000fc40008410000 */
[----:B------:R-:W-:Y:S02]  /*83f0*/  FMUL.FTZ R12, R183, UR42 ;  /* 0x0000002ab70c7c20 */ /* 0x000fe40008410000 */
[----:B------:R-:W-:Y:S02]  /*8400*/  FFMA.FTZ R152, R180, UR43, -R151 ;  /* 0x0000002bb4987c23 */ /* 0x000fe40008010897 */
[C---:B------:R-:W-:Y:S02]  /*8410*/  FFMA.FTZ R151, R31.reuse, UR43, -R12 ;  /* 0x0000002b1f977c23 */ /* 0x040fe4000801080c */
[----:B------:R-:W-:Y:S02]  /*8420*/  FMUL.FTZ R163, R30, UR42 ;  /* 0x0000002a1ea37c20 */ /* 0x000fe40008410000 */
[----:B------:R-:W-:Y:S02]  /*8430*/  FMUL.FTZ R12, R31, UR42 ;  /* 0x0000002a1f0c7c20 */ /* 0x000fe40008410000 */
[----:B------:R-:W-:-:S02]  /*8440*/  FMUL.FTZ R131, R2, UR42 ;  /* 0x0000002a02837c20 */ /* 0x000fc40008410000 */
[----:B------:R-:W-:Y:S02]  /*8450*/  FMUL.FTZ R14, R20, UR42 ;  /* 0x0000002a140e7c20 */ /* 0x000fe40008410000 */
[----:B------:R-:W-:Y:S02]  /*8460*/  FMUL.FTZ R31, R185, UR42 ;  /* 0x0000002ab91f7c20 */ /* 0x000fe40008410000 */
[----:B------:R-:W-:Y:S02]  /*8470*/  FMUL.FTZ R190, R17, R144 ;  /* 0x0000009011be7220 */ /* 0x000fe40000410000 */
[----:B------:R-:W-:Y:S02]  /*8480*/  FFMA.FTZ R162, R172, UR43, R163 ;  /* 0x0000002baca27c23 */ /* 0x000fe400080100a3 */
[----:B------:R-:W-:Y:S02]  /*8490*/  FFMA.FTZ R126, R166, UR43, -R131 ;  /* 0x0000002ba67e7c23 */ /* 0x000fe40008010883 */
[----:B------:R-:W-:-:S02]  /*84a0*/  FFMA.FTZ R20, R21, UR43, R14 ;  /* 0x0000002b15147c23 */ /* 0x000fc4000801000e */
[----:B------:R-:W-:Y:S02]  /*84b0*/  FFMA.FTZ R163, R183, UR43, R12 ;  /* 0x0000002bb7a37c23 */ /* 0x000fe4000801000c */
[----:B------:R-:W-:Y:S02]  /*84c0*/  FFMA.FTZ R144, R184, UR43, -R31 ;  /* 0x0000002bb8907c23 */ /* 0x000fe4000801081f */
        /* <DEDUP_REMOVED lines=18> */
[----:B------:R-:W-:Y:S02]  /*85f0*/  FFMA.FTZ R159, R170, UR43, R159 ;  /* 0x0000002baa9f7c23 */ /* 0x000fe4000801009f */
[----:B------:R-:W-:Y:S02]  /*8600*/  FFMA.FTZ R155, R178, UR43, R155 ;  /* 0x0000002bb29b7c23 */ /* 0x000fe4000801009b */
[----:B------:R-:W-:Y:S02]  /*8610*/  FFMA.FTZ R154, R181, UR43, R154 ;  /* 0x0000002bb59a7c23 */ /* 0x000fe4000801009a */
[----:B------:R-:W-:-:S02]  /*8620*/  FFMA.FTZ R30, R13, UR43, -R30 ;  /* 0x0000002b0d1e7c23 */ /* 0x000fc4000801081e */
[----:B------:R-:W-:Y:S02]  /*8630*/  FFMA.FTZ R31, R188, UR43, -R31 ;  /* 0x0000002bbc1f7c23 */ /* 0x000fe4000801081f */
        /* <DEDUP_REMOVED lines=37> */
.L_x_9906:
[----:B------:R-:W-:Y:S05]  /*8890*/  BSYNC B0 ;  /* 0x0000000000007941 */ /* 0x000fea0003800000 */
.L_x_9905:
[----:B------:R-:W-:Y:S01]  /*88a0*/  FFMA.FTZ R13, R217, R140, R190 ;  /* 0x0000008cd90d7223 */ /* 0x000fe200000100be */
[----:B------:R-:W-:Y:S01]  /*88b0*/  ULDC.64 UR30, c[0x0][0x2b8] ;  /* 0x0000ae00001e7ab9 */ /* 0x000fe20000000a00 */
[----:B------:R-:W-:Y:S01]  /*88c0*/  FMUL.FTZ R197, R16, R197 ;  /* 0x000000c510c57220 */ /* 0x000fe20000410000 */
[----:B------:R-:W-:Y:S01]  /*88d0*/  USHF.R.U32.HI UR35, URZ, 0x1, UR31 ;  /* 0x000000013f237899 */ /* 0x000fe2000801161f */
[----:B------:R-:W-:Y:S01]  /*88e0*/  FADD.FTZ R13, R182, R13 ;  /* 0x0000000db60d7221 */ /* 0x000fe20000010000 */
[----:B------:R-:W-:Y:S01]  /*88f0*/  USHF.R.U64 UR34, UR30, 0x1, UR31 ;  /* 0x000000011e227899 */ /* 0x000fe2000800121f */
[----:B------:R-:W-:Y:S01]  /*8900*/  FFMA.FTZ R12, R226, R139, R197 ;  /* 0x0000008be20c7223 */ /* 0x000fe200000100c5 */
[----:B------:R-:W-:Y:S01]  /*8910*/  UIMAD UR35, UR35, UR37, URZ ;  /* 0x00000025232372a4 */ /* 0x000fe2000f8e023f */
[----:B0-----:R-:W-:Y:S01]  /*8920*/  FMUL.FTZ R177, R83, R22 ;  /* 0x0000001653b17220 */ /* 0x001fe20000410000 */
[----:B------:R-:W-:Y:S01]  /*8930*/  UIMAD.WIDE.U32 UR30, UR34, UR37, URZ ;  /* 0x00000025221e72a5 */ /* 0x000fe2000f8e003f */
[----:B------:R-:W-:Y:S01]  /*8940*/  FADD.FTZ R12, R13, R12 ;  /* 0x0000000c0d0c7221 */ /* 0x000fe20000010000 */
[----:B------:R-:W-:Y:S01]  /*8950*/  UIMAD UR39, UR36, UR34, UR35 ;  /* 0x00000022242772a4 */ /* 0x000fe2000f8e0223 */
[----:B------:R-:W-:Y:S01]  /*8960*/  FADD.FTZ R186, R186, R193 ;  /* 0x000000c1baba7221 */ /* 0x000fe20000010000 */
[----:B------:R-:W-:Y:S01]  /*8970*/  ULDC UR40, c[0x0][0x174] ;  /* 0x00005d0000287ab9 */ /* 0x000fe20000000800 */
[C---:B------:R-:W-:Y:S01]  /*8980*/  FMUL.FTZ R13, R83.reuse, R122 ;  /* 0x0000007a530d7220 */ /* 0x040fe20000410000 */
[----:B------:R-:W-:Y:S01]  /*8990*/  ULDC.64 UR34, c[0x0][0x2c0] ;  /* 0x0000b00000227ab9 */ /* 0x000fe20000000a00 */
[----:B------:R-:W-:Y:S01]  /*89a0*/  FFMA.FTZ R222, -R83, R108, R222 ;  /* 0x0000006c53de7223 */ /* 0x000fe200000101de */
[----:B------:R-:W-:Y:S01]  /*89b0*/  UIADD3 UR31, UR39, UR31, URZ ;  /* 0x0000001f271f7290 */ /* 0x000fe2000fffe03f */
[----:B------:R-:W-:Y:S01]  /*89c0*/  FMUL.FTZ R14, R174, R177 ;  /* 0x000000b1ae0e7220 */ /* 0x000fe20000410000 */
[----:B------:R-:W-:Y:S01]  /*89d0*/  UIMAD UR39, UR38, UR34, URZ ;  /* 0x00000022262772a4 */ /* 0x000fe2000f8e023f */
[C---:B------:R-:W-:Y:S01]  /*89e0*/  FMUL.FTZ R193, R84.reuse, R157 ;  /* 0x0000009d54c17220 */ /* 0x040fe20000410000 */
[----:B------:R-:W-:Y:S01]  /*89f0*/  UIMAD.WIDE.U32 UR30, UR20, UR34, UR30 ;  /* 0x00000022141e72a5 */ /* 0x000fe2000f8e001e */
[----:B------:R-:W-:Y:S01]  /*8a00*/  FMUL.FTZ R122, R84, R27 ;  /* 0x0000001b547a7220 */ /* 0x000fe20000410000 */
[----:B------:R-:W-:Y:S01]  /*8a10*/  UIMAD UR39, UR20, UR35, UR39 ;  /* 0x00000023142772a4 */ /* 0x000fe2000f8e0227 */
[----:B------:R-:W-:Y:S01]  /*8a20*/  FFMA.FTZ R15, R222, R13, -R14 ;  /* 0x0000000dde0f7223 */ /* 0x000fe2000001080e */
[----:B------:R-:W-:Y:S01]  /*8a30*/  BSSY B0, `(.L_x_9907) ;  /* 0x0000045000007945 */ /* 0x000fe20003800000 */
[----:B------:R-:W-:Y:S01]  /*8a40*/  FFMA.FTZ R27, -R84, R107, R228 ;  /* 0x0000006b541b7223 */ /* 0x000fe200000101e4 */
[----:B------:R-:W-:Y:S01]  /*8a50*/  ULDC.64 UR34, c[0x0][0x320] ;  /* 0x0000c80000227ab9 */ /* 0x000fe20000000a00 */
[----:B------:R-:W-:Y:S01]  /*8a60*/  FMUL.FTZ R14, R176, R193 ;  /* 0x000000c1b00e7220 */ /* 0x000fe20000410000 */
[----:B------:R-:W-:Y:S01]  /*8a70*/  UIADD3 UR39, UR39, UR31, URZ ;  /* 0x0000001f27277290 */ /* 0x000fe2000fffe03f */
[----:B------:R-:W-:Y:S01]  /*8a80*/  FMUL.FTZ R13, R174, R13 ;  /* 0x0000000dae0d7220 */ /* 0x000fe20000410000 */
[----:B------:R-:W-:Y:S01]  /*8a90*/  ULEA UR34, UP0, UR30, UR34, 0x3 ;  /* 0x000000221e227291 */ /* 0x000fe2000f80183f */
[-C--:B------:R-:W-:Y:S01]  /*8aa0*/  FFMA.FTZ R14, R27, R122.reuse, -R14 ;  /* 0x0000007a1b0e7223 */ /* 0x080fe2000001080e */
[----:B------:R-:W-:Y:S01]  /*8ab0*/  UIADD3 UR31, UR6, -UR40, URZ ;  /* 0x80000028061f7290 */ /* 0x000fe2000fffe03f */
[----:B------:R-:W-:Y:S01]  /*8ac0*/  FFMA.FTZ R13, R222, R177, R13 ;  /* 0x000000b1de0d7223 */ /* 0x000fe2000001000d */
[----:B------:R-:W-:Y:S01]  /*8ad0*/  ULEA.HI.X UR35, UR30, UR35, UR39, 0x3, UP0 ;  /* 0x000000231e237291 */ /* 0x000fe200080f1c27 */
[----:B------:R-:W-:Y:S01]  /*8ae0*/  FMUL.FTZ R122, R176, R122 ;  /* 0x0000007ab07a7220 */ /* 0x000fe20000410000 */
[----:B------:R-:W-:Y:S01]  /*8af0*/  UIMAD UR30, UR31, -0x400, URZ ;  /* 0xfffffc001f1e78a4 */ /* 0x000fe2000f8e023f */
[----:B------:R-:W-:Y:S01]  /*8b00*/  FADD.FTZ R186, R186, R201 ;  /* 0x000000c9baba7221 */ /* 0x000fe20000010000 */
[----:B------:R-:W-:Y:S01]  /*8b10*/  ISETP.GE.AND P1, PT, R143, 0x41, PT ;  /* 0x000000418f00780c */ /* 0x000fe20003f26270 */
[----:B------:R-:W-:Y:S01]  /*8b20*/  FADD.FTZ R13, R12, R13 ;  /* 0x0000000d0c0d7221 */ /* 0x000fe20000010000 */
[----:B------:R-:W-:Y:S01]  /*8b30*/  LEA R12, P0, R35, UR34, 0x2 ;  /* 0x00000022230c7c11 */ /* 0x000fe2000f8010ff */
[----:B------:R-:W-:Y:S01]  /*8b40*/  FFMA.FTZ R122, R27, R193, R122 ;  /* 0x000000c11b7a7223 */ /* 0x000fe2000001007a */
[----:B------:R-:W-:Y:S01]  /*8b50*/  MOV R201, UR30 ;  /* 0x0000001e00c97c02 */ /* 0x000fe20008000f00 */
[----:B------:R-:W-:Y:S01]  /*8b60*/  FMUL.FTZ R180, R85, R161 ;  /* 0x000000a155b47220 */ /* 0x000fe20000410000 */
[----:B------:R-:W-:Y:S01]  /*8b70*/  USHF.L.U32 UR34, UR8, 0x2, URZ ;  /* 0x0000000208227899 */ /* 0x000fe2000800063f */
[----:B------:R-:W-:Y:S01]  /*8b80*/  FADD.FTZ R15, R186, R15 ;  /* 0x0000000fba0f7221 */ /* 0x000fe20000010000 */
[----:B------:R-:W-:Y:S01]  /*8b90*/  ULDC.64 UR30, c[0x0][0x2d0] ;  /* 0x0000b400001e7ab9 */ /* 0x000fe20000000a00 */
[----:B------:R-:W-:Y:S01]  /*8ba0*/  FADD.FTZ R182, R13, R122 ;  /* 0x0000007a0db67221 */ /* 0x000fe20000010000 */
[----:B------:R-:W-:Y:S01]  /*8bb0*/  LEA.HI.X R13, R35, UR35, RZ, 0x2, P0 ;  /* 0x00000023230d7c11 */ /* 0x000fe200080f14ff */
[C---:B------:R-:W-:Y:S01]  /*8bc0*/  FMUL.FTZ R160, R85.reuse, R160 ;  /* 0x000000a055a07220 */ /* 0x040fe20000410000 */
[----:B------:R-:W-:Y:S01]  /*8bd0*/  USHF.L.U64.HI UR35, UR8, 0x2, UR9 ;  /* 0x0000000208237899 */ /* 0x000fe20008010209 */
[----:B------:R-:W-:Y:S01]  /*8be0*/  FFMA.FTZ R122, -R85, R106, R221 ;  /* 0x0000006a557a7223 */ /* 0x000fe200000101dd */
[----:B------:R-:W-:Y:S01]  /*8bf0*/  ISETP.GE.AND P0, PT, R143, 0x21, PT ;  /* 0x000000218f00780c */ /* 0x000fe20003f06270 */
[----:B------:R-:W-:Y:S01]  /*8c00*/  FMUL.FTZ R197, R175, R180 ;  /* 0x000000b4afc57220 */ /* 0x000fe20000410000 */
[----:B------:R-:W-:Y:S01]  /*8c10*/  UIMAD UR30, UR35, UR30, URZ ;  /* 0x0000001e231e72a4 */ /* 0x000fe2000f8e023f */
[C---:B------:R-:W-:Y:S01]  /*8c20*/  FMUL.FTZ R184, R86.reuse, R153 ;  /* 0x0000009956b87220 */ /* 0x040fe20000410000 */
[----:B------:R-:W-:Y:S01]  /*8c30*/  ISETP.GE.AND P2, PT, R143, 0x61, PT ;  /* 0x000000618f00780c */ /* 0x000fe20003f46270 */
[----:B------:R-:W-:Y:S01]  /*8c40*/  FMUL.FTZ R153, R86, R156 ;  /* 0x0000009c56997220 */ /* 0x000fe20000410000 */
[----:B------:R-:W-:Y:S01]  /*8c50*/  UIMAD UR30, UR34, UR31, UR30 ;  /* 0x0000001f221e72a4 */ /* 0x000fe2000f8e021e */
[----:B------:R-:W-:-:S02]  /*8c60*/  FADD.FTZ R14, R15, R14 ;  /* 0x0000000e0f0e7221 */ /* 0x000fc40000010000 */
[-C--:B------:R-:W-:Y:S02]  /*8c70*/  FFMA.FTZ R197, R122, R160.reuse, -R197 ;  /* 0x000000a07ac57223 */ /* 0x080fe400000108c5 */
[----:B------:R-:W-:Y:S02]  /*8c80*/  FMUL.FTZ R15, R175, R160 ;  /* 0x000000a0af0f7220 */ /* 0x000fe40000410000 */
[----:B------:R-:W-:Y:S02]  /*8c90*/  FFMA.FTZ R160, -R86, R105, R179 ;  /* 0x0000006956a07223 */ /* 0x000fe400000101b3 */
[----:B------:R-:W-:Y:S02]  /*8ca0*/  FMUL.FTZ R179, R3, R153 ;  /* 0x0000009903b37220 */ /* 0x000fe40000410000 */
[----:B------:R-:W-:Y:S02]  /*8cb0*/  FFMA.FTZ R15, R122, R180, R15 ;  /* 0x000000b47a0f7223 */ /* 0x000fe4000001000f */
[----:B------:R-:W-:-:S02]  /*8cc0*/  FFMA.FTZ R179, R160, R184, -R179 ;  /* 0x000000b8a0b37223 */ /* 0x000fc400000108b3 */
[----:B------:R-:W-:Y:S02]  /*8cd0*/  FMUL.FTZ R184, R3, R184 ;  /* 0x000000b803b87220 */ /* 0x000fe40000410000 */
[----:B------:R-:W-:Y:S02]  /*8ce0*/  FADD.FTZ R15, R182, R15 ;  /* 0x0000000fb60f7221 */ /* 0x000fe40000010000 */
[----:B------:R-:W-:Y:S02]  /*8cf0*/  FFMA.FTZ R184, R160, R153, R184 ;  /* 0x00000099a0b87223 */ /* 0x000fe400000100b8 */
[----:B------:R-:W-:Y:S02]  /*8d00*/  FADD.FTZ R14, R14, R197 ;  /* 0x000000c50e0e7221 */ /* 0x000fe40000010000 */
[----:B------:R-:W-:Y:S02]  /*8d10*/  FMUL.FTZ R186, R87, R166 ;  /* 0x000000a657ba7220 */ /* 0x000fe40000410000 */
[----:B------:R-:W-:Y:S01]  /*8d20*/  FADD.FTZ R188, R15, R184 ;  /* 0x000000b80fbc7221 */ /* 0x000fe20000010000 */
[----:B------:R-:W-:Y:S01]  /*8d30*/  IADD3 R184, R35, 0x40, RZ ;  /* 0x0000004023b87810 */ /* 0x000fe20007ffe0ff */
[----:B------:R-:W-:-:S02]  /*8d40*/  FMUL.FTZ R182, R87, R2 ;  /* 0x0000000257b67220 */ /* 0x000fc40000410000 */
[----:B------:R-:W-:Y:S01]  /*8d50*/  FFMA.FTZ R166, -R87, R104, R149 ;  /* 0x0000006857a67223 */ /* 0x000fe20000010195 */
[-C--:B------:R-:W-:Y:S01]  /*8d60*/  LEA.HI.SX32 R184, R184, R35.reuse, 0x1b ;  /* 0x00000023b8b87211 */ /* 0x080fe200078fdaff */
[----:B------:R-:W-:Y:S01]  /*8d70*/  FADD.FTZ R179, R14, R179 ;  /* 0x000000b30eb37221 */ /* 0x000fe20000010000 */
[----:B------:R-:W-:Y:S01]  /*8d80*/  IADD3 R14, R35, 0x20, RZ ;  /* 0x00000020230e7810 */ /* 0x000fe20007ffe0ff */
[C---:B------:R-:W-:Y:S02]  /*8d90*/  FMUL.FTZ R15, R227.reuse, R186 ;  /* 0x000000bae30f7220 */ /* 0x040fe40000410000 */
[-C--:B------:R-:W-:Y:S01]  /*8da0*/  FMUL.FTZ R149, R227, R182.reuse ;  /* 0x000000b6e3957220 */ /* 0x080fe20000410000 */
[----:B------:R-:W-:Y:S01]  /*8db0*/  LEA.HI.SX32 R14, R14, R35, 0x1b ;  /* 0x000000230e0e7211 */ /* 0x000fe200078fdaff */
[C---:B------:R-:W-:Y:S02]  /*8dc0*/  FFMA.FTZ R15, R166.reuse, R182, R15 ;  /* 0x000000b6a60f7223 */ /* 0x040fe4000001000f */
[----:B------:R-:W-:Y:S01]  /*8dd0*/  FFMA.FTZ R190, R166, R186, -R149 ;  /* 0x000000baa6be7223 */ /* 0x000fe20000010895 */
[----:B------:R-:W-:Y:S01]  /*8de0*/  IADD3 R186, R35, 0x60, RZ ;  /* 0x0000006023ba7810 */ /* 0x000fe20007ffe0ff */
[----:B------:R-:W-:-:S02]  /*8df0*/  FADD.FTZ R149, R188, R15 ;  /* 0x0000000fbc957221 */ /* 0x000fc40000010000 */
[----:B------:R0:W1:Y:S01]  /*8e00*/  LDS R15, [R14.X4+0x8c0] ;  /* 0x0008c0000e0f7984 */ /* 0x0000620000004800 */
[----:B------:R-:W-:Y:S01]  /*8e10*/  IMAD.WIDE R12, R201, 0x4, R12 ;  /* 0x00000004c90c7825 */ /* 0x000fe200078e020c */
[----:B------:R-:W-:-:S03]  /*8e20*/  MOV R201, UR34 ;  /* 0x0000002200c97c02 */ /* 0x000fc60008000f00 */
[----:B------:R-:W-:Y:S02]  /*8e30*/  FADD.FTZ R179, R179, R190 ;  /* 0x000000beb3b37221 */ /* 0x000fe40000010000 */
[----:B------:R-:W-:-:S05]  /*8e40*/  IMAD.WIDE.U32 R12, R201, c[0x0][0x2d0], R12 ;  /* 0x0000b400c90c7a25 */ /* 0x000fca00078e000c */
[----:B------:R-:W-:Y:S01]  /*8e50*/  IADD3 R13, R13, UR30, RZ ;  /* 0x0000001e0d0d7c10 */ /* 0x000fe2000fffe0ff */
[----:B------:R-:W-:Y:S05]  /*8e60*/  @!P0 BRA `(.L_x_9908) ;  /* 0x0000001000008947 */ /* 0x000fea0003800000 */
[----:B01----:R0:W-:Y:S02]  /*8e70*/  RED.E.ADD.F32.FTZ.RN.STRONG.GPU [R12.64+-0xf80], R15 ;  /* 0xfff0800f0c00798e */ /* 0x0031e4000c10e7a0 */
.L_x_9908:
[----:B0-----:R-:W-:Y:S05]  /*8e80*/  BSYNC B0 ;  /* 0x0000000000007941 */ /* 0x001fea0003800000 */
.L_x_9907:
[----:B-1----:R0:W1:Y:S01]  /*8e90*/  LDS R15, [R184.X4+0x940] ;  /* 0x00094000b80f7984 */ /* 0x0020620000004800 */
[----:B------:R-:W-:Y:S01]  /*8ea0*/  BSSY B0, `(.L_x_9909) ;  /* 0x0000004000007945 */ /* 0x000fe20003800000 */
[----:B------:R-:W-:Y:S01]  /*8eb0*/  LEA.HI.SX32 R186, R186, R35, 0x1b ;  /* 0x00000023baba7211 */ /* 0x000fe200078fdaff */
[----:B------:R-:W-:Y:S05]  /*8ec0*/  @!P1 BRA `(.L_x_9910) ;  /* 0x0000001000009947 */ /* 0x000fea0003800000 */
[----:B-1----:R1:W-:Y:S02]  /*8ed0*/  RED.E.ADD.F32.FTZ.RN.STRONG.GPU [R12.64+-0xf00], R15 ;  /* 0xfff1000f0c00798e */ /* 0x0023e4000c10e7a0 */
.L_x_9910:
[----:B------:R-:W-:Y:S05]  /*8ee0*/  BSYNC B0 ;  /* 0x0000000000007941 */ /* 0x000fea0003800000 */
.L_x_9909:
[----:B-1----:R1:W2:Y:S01]  /*8ef0*/  LDS R15, [R186.X4+0x9c0] ;  /* 0x0009c000ba0f7984 */ /* 0x0022a20000004800 */
[----:B------:R-:W-:Y:S01]  /*8f00*/  BSSY B0, `(.L_x_9911) ;  /* 0x0000005000007945 */ /* 0x000fe20003800000 */
[C---:B------:R-:W-:Y:S02]  /*8f10*/  IADD3 R14, R35.reuse, 0x80, RZ ;  /* 0x00000080230e7810 */ /* 0x040fe40007ffe0ff */
[----:B0-----:R-:W-:Y:S01]  /*8f20*/  IADD3 R184, R35, 0xa0, RZ ;  /* 0x000000a023b87810 */ /* 0x001fe20007ffe0ff */
[----:B------:R-:W-:Y:S05]  /*8f30*/  @!P2 BRA `(.L_x_9912) ;  /* 0x000000100000a947 */ /* 0x000fea0003800000 */
[----:B--2---:R0:W-:Y:S02]  /*8f40*/  RED.E.ADD.F32.FTZ.RN.STRONG.GPU [R12.64+-0xe80], R15 ;  /* 0xfff1800f0c00798e */ /* 0x0041e4000c10e7a0 */
.L_x_9912:
[----:B------:R-:W-:Y:S05]  /*8f50*/  BSYNC B0 ;  /* 0x0000000000007941 */ /* 0x000fea0003800000 */
.L_x_9911:
        /* <DEDUP_REMOVED lines=14> */
.L_x_9914:
[----:B0-----:R-:W-:Y:S05]  /*9040*/  BSYNC B0 ;  /* 0x0000000000007941 */ /* 0x001fea0003800000 */
.L_x_9913:
[----:B-1----:R0:W1:Y:S01]  /*9050*/  LDS R15, [R184.X4+0xac0] ;  /* 0x000ac000b80f7984 */ /* 0x0020620000004800 */
[----:B------:R-:W-:Y:S01]  /*9060*/  BSSY B0, `(.L_x_9915) ;  /* 0x0000005000007945 */ /* 0x000fe20003800000 */
[----:B------:R-:W-:Y:S02]  /*9070*/  IADD3 R14, R35, 0xe0, RZ ;  /* 0x000000e0230e7810 */ /* 0x000fe40007ffe0ff */
[----:B------:R-:W-:Y:S01]  /*9080*/  LEA.HI.SX32 R186, R186, R35, 0x1b ;  /* 0x00000023baba7211 */ /* 0x000fe200078fdaff */
[----:B------:R-:W-:Y:S05]  /*9090*/  @!P0 BRA `(.L_x_9916) ;  /* 0x0000001000008947 */ /* 0x000fea0003800000 */
[----:B-1----:R1:W-:Y:S02]  /*90a0*/  RED.E.ADD.F32.FTZ.RN.STRONG.GPU [R12.64+-0xd80], R15 ;  /* 0xfff2800f0c00798e */ /* 0x0023e4000c10e7a0 */
.L_x_9916:
[----:B------:R-:W-:Y:S05]  /*90b0*/  BSYNC B0 ;  /* 0x0000000000007941 */ /* 0x000fea0003800000 */
.L_x_9915:
[----:B-1----:R1:W2:Y:S01]  /*90c0*/  LDS R15, [R186.X4+0xb40] ;  /* 0x000b4000ba0f7984 */ /* 0x0022a20000004800 */
[----:B------:R-:W-:Y:S01]  /*90d0*/  BSSY B0, `(.L_x_9917) ;  /* 0x0000005000007945 */ /* 0x000fe20003800000 */
[----:B0-----:R-:W-:-:S02]  /*90e0*/  IADD3 R184, R35, 0x100, RZ ;  /* 0x0000010023b87810 */ /* 0x001fc40007ffe0ff */
[----:B------:R-:W-:Y:S01]  /*90f0*/  LEA.HI.SX32 R14, R14, R35, 0x1b ;  /* 0x000000230e0e7211 */ /* 0x000fe200078fdaff */
[----:B------:R-:W-:Y:S05]  /*9100*/  @!P1 BRA `(.L_x_9918) ;  /* 0x0000001000009947 */ /* 0x000fea0003800000 */
[----:B--2---:R0:W-:Y:S02]  /*9110*/  RED.E.ADD.F32.FTZ.RN.STRONG.GPU [R12.64+-0xd00], R15 ;  /* 0xfff3000f0c00798e */ /* 0x0041e4000c10e7a0 */
.L_x_9918:
[----:B------:R-:W-:Y:S05]  /*9120*/  BSYNC B0 ;  /* 0x0000000000007941 */ /* 0x000fea0003800000 */
.L_x_9917:
[----:B0-2---:R0:W2:Y:S01]  /*9130*/  LDS R15, [R14.X4+0xbc0] ;  /* 0x000bc0000e0f7984 */ /* 0x0050a20000004800 */
[----:B------:R-:W-:Y:S01]  /*9140*/  BSSY B0, `(.L_x_9919) ;  /* 0x0000005000007945 */ /* 0x000fe20003800000 */
[----:B-1----:R-:W-:Y:S02]  /*9150*/  IADD3 R186, R35, 0x120, RZ ;  /* 0x0000012023ba7810 */ /* 0x002fe40007ffe0ff */
[----:B------:R-:W-:Y:S01]  /*9160*/  LEA.HI.SX32 R184, R184, R35, 0x1b ;  /* 0x00000023b8b87211 */ /* 0x000fe200078fdaff */
[----:B------:R-:W-:Y:S05]  /*9170*/  @!P2 BRA `(.L_x_9920) ;  /* 0x000000100000a947 */ /* 0x000fea0003800000 */
[----:B--2---:R1:W-:Y:S02]  /*9180*/  RED.E.ADD.F32.FTZ.RN.STRONG.GPU [R12.64+-0xc80], R15 ;  /* 0xfff3800f0c00798e */ /* 0x0043e4000c10e7a0 */
.L_x_9920:
[----:B------:R-:W-:Y:S05]  /*9190*/  BSYNC B0 ;  /* 0x0000000000007941 */ /* 0x000fea0003800000 */
.L_x_9919:
[----:B-12---:R1:W2:Y:S01]  /*91a0*/  LDS R15, [R184.X4+0xc40] ;  /* 0x000c4000b80f7984 */ /* 0x0062a20000004800 */
[----:B------:R-:W-:Y:S01]  /*91b0*/  BSSY B0, `(.L_x_9921) ;  /* 0x0000005000007945 */ /* 0x000fe20003800000 */
[----:B0-----:R-:W-:Y:S02]  /*91c0*/  IADD3 R14, R35, 0x140, RZ ;  /* 0x00000140230e7810 */ /* 0x001fe40007ffe0ff */
[----:B------:R-:W-:Y:S01]  /*91d0*/  LEA.HI.SX32 R186, R186, R35, 0x1b ;  /* 0x00000023baba7211 */ /* 0x000fe200078fdaff */
[----:B------:R-:W-:Y:S05]  /*91e0*/  @!P3 BRA `(.L_x_9922) ;  /* 0x000000100000b947 */ /* 0x000fea0003800000 */
[----:B--2---:R0:W-:Y:S02]  /*91f0*/  RED.E.ADD.F32.FTZ.RN.STRONG.GPU [R12.64+-0xc00], R15 ;  /* 0xfff4000f0c00798e */ /* 0x0041e4000c10e7a0 */
.L_x_9922:
[----:B------:R-:W-:Y:S05]  /*9200*/  BSYNC B0 ;  /* 0x0000000000007941 */ /* 0x000fea0003800000 */
.L_x_9921:
[----:B0-2---:R0:W2:Y:S01]  /*9210*/  LDS R15, [R186.X4+0xcc0] ;  /* 0x000cc000ba0f7984 */ /* 0x0050a20000004800 */
[----:B------:R-:W-:Y:S01]  /*9220*/  BSSY B0, `(.L_x_9923) ;  /* 0x0000004000007945 */ /* 0x000fe20003800000 */
[----:B------:R-:W-:Y:S01]  /*9230*/  LEA.HI.SX32 R14, R14, R35, 0x1b ;  /* 0x000000230e0e7211 */ /* 0x000fe200078fdaff */
[----:B------:R-:W-:Y:S05]  /*9240*/  @!P4 BRA `(.L_x_9924) ;  /* 0x000000100000c947 */ /* 0x000fea0003800000 */
[----:B--2---:R2:W-:Y:S02]  /*9250*/  RED.E.ADD.F32.FTZ.RN.STRONG.GPU [R12.64+-0xb80], R15 ;  /* 0xfff4800f0c00798e */ /* 0x0045e4000c10e7a0 */
.L_x_9924:
[----:B------:R-:W-:Y:S05]  /*9260*/  BSYNC B0 ;  /* 0x0000000000007941 */ /* 0x000fea0003800000 */
.L_x_9923:
[----:B--2---:R2:W3:Y:S01]  /*9270*/  LDS R15, [R14.X4+0xd40] ;  /* 0x000d40000e0f7984 */ /* 0x0044e20000004800 */
[----:B------:R-:W-:Y:S01]  /*9280*/  BSSY B0, `(.L_x_9925) ;  /* 0x0000005000007945 */ /* 0x000fe20003800000 */
[----:B-1----:R-:W-:-:S02]  /*9290*/  IADD3 R184, R35, 0x160, RZ ;  /* 0x0000016023b87810 */ /* 0x002fc40007ffe0ff */
[----:B0-----:R-:W-:Y:S01]  /*92a0*/  IADD3 R186, R35, 0x180, RZ ;  /* 0x0000018023ba7810 */ /* 0x001fe20007ffe0ff */
[----:B------:R-:W-:Y:S05]  /*92b0*/  @!P5 BRA `(.L_x_9926) ;  /* 0x000000100000d947 */ /* 0x000fea0003800000 */
[----:B---3--:R0:W-:Y:S02]  /*92c0*/  RED.E.ADD.F32.FTZ.RN.STRONG.GPU [R12.64+-0xb00], R15 ;  /* 0xfff5000f0c00798e */ /* 0x0081e4000c10e7a0 */
.L_x_9926:
[----:B------:R-:W-:Y:S05]  /*92d0*/  BSYNC B0 ;  /* 0x0000000000007941 */ /* 0x000fea0003800000 */
.L_x_9925:
        /* <DEDUP_REMOVED lines=14> */
.L_x_9928:
[----:B0-----:R-:W-:Y:S05]  /*93c0*/  BSYNC B0 ;  /* 0x0000000000007941 */ /* 0x001fea0003800000 */
.L_x_9927:
[----:B-1----:R0:W1:Y:S01]  /*93d0*/  LDS R15, [R186.X4+0xe40] ;  /* 0x000e4000ba0f7984 */ /* 0x0020620000004800 */
[----:B------:R-:W-:Y:S01]  /*93e0*/  BSSY B0, `(.L_x_9929) ;  /* 0x0000005000007945 */ /* 0x000fe20003800000 */
[----:B------:R-:W-:Y:S02]  /*93f0*/  IADD3 R184, R35, 0x1c0, RZ ;  /* 0x000001c023b87810 */ /* 0x000fe40007ffe0ff */
[----:B------:R-:W-:Y:S01]  /*9400*/  LEA.HI.SX32 R14, R14, R35, 0x1b ;  /* 0x000000230e0e7211 */ /* 0x000fe200078fdaff */
[----:B------:R-:W-:Y:S05]  /*9410*/  @!P0 BRA `(.L_x_9930) ;  /* 0x0000001000008947 */ /* 0x000fea0003800000 */
[----:B-1----:R1:W-:Y:S02]  /*9420*/  RED.E.ADD.F32.FTZ.RN.STRONG.GPU [R12.64+-0xa00], R15 ;  /* 0xfff6000f0c00798e */ /* 0x0023e4000c10e7a0 */
.L_x_9930:
[----:B------:R-:W-:Y:S05]  /*9430*/  BSYNC B0 ;  /* 0x0000000000007941 */ /* 0x000fea0003800000 */
.L_x_9929:
[----:B-1----:R1:W2:Y:S01]  /*9440*/  LDS R15, [R14.X4+0xec0] ;  /* 0x000ec0000e0f7984 */ /* 0x0022a20000004800 */
[----:B------:R-:W-:Y:S01]  /*9450*/  BSSY B0, `(.L_x_9931) ;  /* 0x0000005000007945 */ /* 0x000fe20003800000 */
[----:B0-----:R-:W-:-:S02]  /*9460*/  IADD3 R186, R35, 0x1e0, RZ ;  /* 0x000001e023ba7810 */ /* 0x001fc40007ffe0ff */
[----:B------:R-:W-:Y:S01]  /*9470*/  LEA.HI.SX32 R184, R184, R35, 0x1b ;  /* 0x00000023b8b87211 */ /* 0x000fe200078fdaff */
[----:B------:R-:W-:Y:S05]  /*9480*/  @!P1 BRA `(.L_x_9932) ;  /* 0x0000001000009947 */ /* 0x000fea0003800000 */
[----:B--2---:R0:W-:Y:S02]  /*9490*/  RED.E.ADD.F32.FTZ.RN.STRONG.GPU [R12.64+-0x980], R15 ;  /* 0xfff6800f0c00798e */ /* 0x0041e4000c10e7a0 */
.L_x_9932:
[----:B------:R-:W-:Y:S05]  /*94a0*/  BSYNC B0 ;  /* 0x0000000000007941 */ /* 0x000fea0003800000 */
.L_x_9931:
[----:B0-2---:R0:W2:Y:S01]  /*94b0*/  LDS R15, [R184.X4+0xf40] ;  /* 0x000f4000b80f7984 */ /* 0x0050a20000004800 */
[----:B------:R-:W-:Y:S01]  /*94c0*/  BSSY B0, `(.L_x_9933) ;  /* 0x0000004000007945 */ /* 0x000fe20003800000 */
[----:B------:R-:W-:Y:S01]  /*94d0*/  LEA.HI.SX32 R186, R186, R35, 0x1b ;  /* 0x00000023baba7211 */ /* 0x000fe200078fdaff */
[----:B------:R-:W-:Y:S05]  /*94e0*/  @!P2 BRA `(.L_x_9934) ;  /* 0x000000100000a947 */ /* 0x000fea0003800000 */
[----:B--2---:R2:W-:Y:S02]  /*94f0*/  RED.E.ADD.F32.FTZ.RN.STRONG.GPU [R12.64+-0x900], R15 ;  /* 0xfff7000f0c00798e */ /* 0x0045e4000c10e7a0 */
.L_x_9934:
[----:B------:R-:W-:Y:S05]  /*9500*/  BSYNC B0 ;  /* 0x0000000000007941 */ /* 0x000fea0003800000 */
.L_x_9933:
[----:B--2---:R2:W3:Y:S01]  /*9510*/  LDS R15, [R186.X4+0xfc0] ;  /* 0x000fc000ba0f7984 */ /* 0x0044e20000004800 */
[----:B------:R-:W-:Y:S01]  /*9520*/  BSSY B0, `(.L_x_9935) ;  /* 0x0000005000007945 */ /* 0x000fe20003800000 */
[----:B-1----:R-:W-:Y:S02]  /*9530*/  IADD3 R14, R35, 0x220, RZ ;  /* 0x00000220230e7810 */ /* 0x002fe40007ffe0ff */
[----:B------:R-:W-:Y:S01]  /*9540*/  LEA.HI.SX32 R148, R148, R35, 0x1b ;  /* 0x0000002394947211 */ /* 0x000fe200078fdaff */
[----:B------:R-:W-:Y:S05]  /*9550*/  @!P3 BRA `(.L_x_9936) ;  /* 0x000000100000b947 */ /* 0x000fea0003800000 */
[----:B---3--:R1:W-:Y:S02]  /*9560*/  RED.E.ADD.F32.FTZ.RN.STRONG.GPU [R12.64+-0x880], R15 ;  /* 0xfff7800f0c00798e */ /* 0x0083e4000c10e7a0 */
.L_x_9936:
[----:B------:R-:W-:Y:S05]  /*9570*/  BSYNC B0 ;  /* 0x0000000000007941 */ /* 0x000fea0003800000 */
.L_x_9935:
[----:B-1-3--:R1:W3:Y:S01]  /*9580*/  LDS R15, [R148.X4+0x1040] ;  /* 0x00104000940f7984 */ /* 0x00a2e20000004800 */
[----:B------:R-:W-:Y:S01]  /*9590*/  BSSY B0, `(.L_x_9937) ;  /* 0x0000004000007945 */ /* 0x000fe20003800000 */
[----:B------:R-:W-:Y:S01]  /*95a0*/  LEA.HI.SX32 R14, R14, R35, 0x1b ;  /* 0x000000230e0e7211 */ /* 0x000fe200078fdaff */
[----:B------:R-:W-:Y:S05]  /*95b0*/  @!P4 BRA `(.L_x_9938) ;  /* 0x000000100000c947 */ /* 0x000fea0003800000 */
[----:B---3--:R3:W-:Y:S02]  /*95c0*/  RED.E.ADD.F32.FTZ.RN.STRONG.GPU [R12.64+-0x800], R15 ;  /* 0xfff8000f0c00798e */ /* 0x0087e4000c10e7a0 */
.L_x_9938:
[----:B------:R-:W-:Y:S05]  /*95d0*/  BSYNC B0 ;  /* 0x0000000000007941 */ /* 0x000fea0003800000 */
.L_x_9937:
[----:B---3--:R3:W4:Y:S01]  /*95e0*/  LDS R15, [R14.X4+0x10c0] ;  /* 0x0010c0000e0f7984 */ /* 0x0087220000004800 */
[----:B------:R-:W-:Y:S01]  /*95f0*/  BSSY B0, `(.L_x_9939) ;  /* 0x0000005000007945 */ /* 0x000fe20003800000 */
[----:B-1----:R-:W-:-:S02]  /*9600*/  IADD3 R148, R35, 0x240, RZ ;  /* 0x0000024023947810 */ /* 0x002fc40007ffe0ff */
[----:B0-----:R-:W-:Y:S01]  /*9610*/  IADD3 R184, R35, 0x260, RZ ;  /* 0x0000026023b87810 */ /* 0x001fe20007ffe0ff */
[----:B------:R-:W-:Y:S05]  /*9620*/  @!P5 BRA `(.L_x_9940) ;  /* 0x000000100000d947 */ /* 0x000fea0003800000 */
[----:B----4-:R0:W-:Y:S02]  /*9630*/  RED.E.ADD.F32.FTZ.RN.STRONG.GPU [R12.64+-0x780], R15 ;  /* 0xfff8800f0c00798e */ /* 0x0101e4000c10e7a0 */
.L_x_9940:
[----:B------:R-:W-:Y:S05]  /*9640*/  BSYNC B0 ;  /* 0x0000000000007941 */ /* 0x000fea0003800000 */
.L_x_9939:
        /* <DEDUP_REMOVED lines=14> */
.L_x_9942:
[----:B0-----:R-:W-:Y:S05]  /*9730*/  BSYNC B0 ;  /* 0x0000000000007941 */ /* 0x001fea0003800000 */
.L_x_9941:
[----:B-1----:R0:W1:Y:S01]  /*9740*/  LDS R15, [R184.X4+0x11c0] ;  /* 0x0011c000b80f7984 */ /* 0x0020620000004800 */
[----:B------:R-:W-:Y:S01]  /*9750*/  BSSY B0, `(.L_x_9943) ;  /* 0x0000005000007945 */ /* 0x000fe20003800000 */
[----:B------:R-:W-:Y:S02]  /*9760*/  IADD3 R148, R35, 0x2a0, RZ ;  /* 0x000002a023947810 */ /* 0x000fe40007ffe0ff */
[----:B------:R-:W-:Y:S01]  /*9770*/  LEA.HI.SX32 R14, R14, R35, 0x1b ;  /* 0x000000230e0e7211 */ /* 0x000fe200078fdaff */
[----:B------:R-:W-:Y:S05]  /*9780*/  @!P0 BRA `(.L_x_9944) ;  /* 0x0000001000008947 */ /* 0x000fea0003800000 */
[----:B-1----:R1:W-:Y:S02]  /*9790*/  RED.E.ADD.F32.FTZ.RN.STRONG.GPU [R12.64+-0x680], R15 ;  /* 0xfff9800f0c00798e */ /* 0x0023e4000c10e7a0 */
.L_x_9944:
[----:B------:R-:W-:Y:S05]  /*97a0*/  BSYNC B0 ;  /* 0x0000000000007941 */ /* 0x000fea0003800000 */
.L_x_9943:
[----:B-1----:R1:W3:Y:S01]  /*97b0*/  LDS R15, [R14.X4+0x1240] ;  /* 0x001240000e0f7984 */ /* 0x0022e20000004800 */
[----:B------:R-:W-:Y:S01]  /*97c0*/  BSSY B0, `(.L_x_9945) ;  /* 0x0000005000007945 */ /* 0x000fe20003800000 */
[----:B0-----:R-:W-:-:S02]  /*97d0*/  IADD3 R184, R35, 0x2c0, RZ ;  /* 0x000002c023b87810 */ /* 0x001fc40007ffe0ff */
[----:B------:R-:W-:Y:S01]  /*97e0*/  LEA.HI.SX32 R148, R148, R35, 0x1b ;  /* 0x0000002394947211 */ /* 0x000fe200078fdaff */
[----:B------:R-:W-:Y:S05]  /*97f0*/  @!P1 BRA `(.L_x_9946) ;  /* 0x0000001000009947 */ /* 0x000fea0003800000 */
[----:B---3--:R0:W-:Y:S02]  /*9800*/  RED.E.ADD.F32.FTZ.RN.STRONG.GPU [R12.64+-0x600], R15 ;  /* 0xfffa000f0c00798e */ /* 0x0081e4000c10e7a0 */
.L_x_9946:
[----:B------:R-:W-:Y:S05]  /*9810*/  BSYNC B0 ;  /* 0x0000000000007941 */ /* 0x000fea0003800000 */
.L_x_9945:
[----:B0--3--:R0:W3:Y:S01]  /*9820*/  LDS R15, [R148.X4+0x12c0] ;  /* 0x0012c000940f7984 */ /* 0x0090e20000004800 */
[----:B------:R-:W-:Y:S01]  /*9830*/  BSSY B0, `(.L_x_9947) ;  /* 0x0000005000007945 */ /* 0x000fe20003800000 */
[----:B-1----:R-:W-:Y:S02]  /*9840*/  IADD3 R14, R35, 0x2e0, RZ ;  /* 0x000002e0230e7810 */ /* 0x002fe40007ffe0ff */
[----:B------:R-:W-:Y:S01]  /*9850*/  LEA.HI.SX32 R184, R184, R35, 0x1b ;  /* 0x00000023b8b87211 */ /* 0x000fe200078fdaff */
[----:B------:R-:W-:Y:S05]  /*9860*/  @!P2 BRA `(.L_x_9948) ;  /* 0x000000100000a947 */ /* 0x000fea0003800000 */
[----:B---3--:R1:W-:Y:S02]  /*9870*/  RED.E.ADD.F32.FTZ.RN.STRONG.GPU [R12.64+-0x580], R15 ;  /* 0xfffa800f0c00798e */ /* 0x0083e4000c10e7a0 */
.L_x_9948:
[----:B------:R-:W-:Y:S05]  /*9880*/  BSYNC B0 ;  /* 0x0000000000007941 */ /* 0x000fea0003800000 */
.L_x_9947:
[----:B-1-3--:R1:W3:Y:S01]  /*9890*/  LDS R15, [R184.X4+0x1340] ;  /* 0x00134000b80f7984 */ /* 0x00a2e20000004800 */
[----:B------:R-:W-:Y:S01]  /*98a0*/  BSSY B0, `(.L_x_9949) ;  /* 0x0000005000007945 */ /* 0x000fe20003800000 */
[----:B0-----:R-:W-:Y:S02]  /*98b0*/  IADD3 R148, R35, 0x300, RZ ;  /* 0x0000030023947810 */ /* 0x001fe40007ffe0ff */
[----:B------:R-:W-:Y:S01]  /*98c0*/  LEA.HI.SX32 R14, R14, R35, 0x1b ;  /* 0x000000230e0e7211 */ /* 0x000fe200078fdaff */
[----:B------:R-:W-:Y:S05]  /*98d0*/  @!P3 BRA `(.L_x_9950) ;  /* 0x000000100000b947 */ /* 0x000fea0003800000 */
[----:B---3--:R0:W-:Y:S02]  /*98e0*/  RED.E.ADD.F32.FTZ.RN.STRONG.GPU [R12.64+-0x500], R15 ;  /* 0xfffb000f0c00798e */ /* 0x0081e4000c10e7a0 */
.L_x_9950:
[----:B------:R-:W-:Y:S05]  /*98f0*/  BSYNC B0 ;  /* 0x0000000000007941 */ /* 0x000fea0003800000 */
.L_x_9949:
[----:B0--3--:R0:W3:Y:S01]  /*9900*/  LDS R15, [R14.X4+0x13c0] ;  /* 0x0013c0000e0f7984 */ /* 0x0090e20000004800 */
[----:B------:R-:W-:Y:S01]  /*9910*/  BSSY B0, `(.L_x_9951) ;  /* 0x0000004000007945 */ /* 0x000fe20003800000 */
[----:B------:R-:W-:Y:S01]  /*9920*/  LEA.HI.SX32 R148, R148, R35, 0x1b ;  /* 0x0000002394947211 */ /* 0x000fe200078fdaff */
[----:B------:R-:W-:Y:S05]  /*9930*/  @!P4 BRA `(.L_x_9952) ;  /* 0x000000100000c947 */ /* 0x000fea0003800000 */
[----:B---3--:R3:W-:Y:S02]  /*9940*/  RED.E.ADD.F32.FTZ.RN.STRONG.GPU [R12.64+-0x480], R15 ;  /* 0xfffb800f0c00798e */ /* 0x0087e4000c10e7a0 */
.L_x_9952:
[----:B------:R-:W-:Y:S05]  /*9950*/  BSYNC B0 ;  /* 0x0000000000007941 */ /* 0x000fea0003800000 */
.L_x_9951:
[----:B---3--:R3:W4:Y:S01]  /*9960*/  LDS R15, [R148.X4+0x1440] ;  /* 0x00144000940f7984 */ /* 0x0087220000004800 */
[----:B------:R-:W-:Y:S01]  /*9970*/  BSSY B0, `(.L_x_9953) ;  /* 0x0000005000007945 */ /* 0x000fe20003800000 */
[----:B0-----:R-:W-:-:S02]  /*9980*/  IADD3 R14, R35, 0x320, RZ ;  /* 0x00000320230e7810 */ /* 0x001fc40007ffe0ff */
[----:B-1----:R-:W-:Y:S01]  /*9990*/  IADD3 R184, R35, 0x340, RZ ;  /* 0x0000034023b87810 */ /* 0x002fe20007ffe0ff */
[----:B------:R-:W-:Y:S05]  /*99a0*/  @!P5 BRA `(.L_x_9954) ;  /* 0x000000100000d947 */ /* 0x000fea0003800000 */
[----:B----4-:R0:W-:Y:S02]  /*99b0*/  RED.E.ADD.F32.FTZ.RN.STRONG.GPU [R12.64+-0x400], R15 ;  /* 0xfffc000f0c00798e */ /* 0x0101e4000c10e7a0 */
.L_x_9954:
[----:B------:R-:W-:Y:S05]  /*99c0*/  BSYNC B0 ;  /* 0x0000000000007941 */ /* 0x000fea0003800000 */
.L_x_9953:
        /* <DEDUP_REMOVED lines=14> */
.L_x_9956:
[----:B0-----:R-:W-:Y:S05]  /*9ab0*/  BSYNC B0 ;  /* 0x0000000000007941 */ /* 0x001fea0003800000 */
.L_x_9955:
[----:B-1----:R0:W1:Y:S01]  /*9ac0*/  LDS R15, [R184.X4+0x1540] ;  /* 0x00154000b80f7984 */ /* 0x0020620000004800 */
[----:B------:R-:W-:Y:S01]  /*9ad0*/  BSSY B0, `(.L_x_9957) ;  /* 0x0000005000007945 */ /* 0x000fe20003800000 */
[----:B------:R-:W-:Y:S02]  /*9ae0*/  IADD3 R14, R35, 0x380, RZ ;  /* 0x00000380230e7810 */ /* 0x000fe40007ffe0ff */
[----:B------:R-:W-:Y:S01]  /*9af0*/  LEA.HI.SX32 R148, R148, R35, 0x1b ;  /* 0x0000002394947211 */ /* 0x000fe200078fdaff */
[----:B------:R-:W-:Y:S05]  /*9b00*/  @!P0 BRA `(.L_x_9958) ;  /* 0x0000001000008947 */ /* 0x000fea0003800000 */
[----:B-1----:R1:W-:Y:S02]  /*9b10*/  RED.E.ADD.F32.FTZ.RN.STRONG.GPU [R12.64+-0x300], R15 ;  /* 0xfffd000f0c00798e */ /* 0x0023e4000c10e7a0 */
.L_x_9958:
[----:B------:R-:W-:Y:S05]  /*9b20*/  BSYNC B0 ;  /* 0x0000000000007941 */ /* 0x000fea0003800000 */
.L_x_9957:
[----:B-1----:R1:W3:Y:S01]  /*9b30*/  LDS R15, [R148.X4+0x15c0] ;  /* 0x0015c000940f7984 */ /* 0x0022e20000004800 */
[----:B------:R-:W-:Y:S01]  /*9b40*/  BSSY B0, `(.L_x_9959) ;  /* 0x0000005000007945 */ /* 0x000fe20003800000 */
[----:B0-----:R-:W-:-:S02]  /*9b50*/  IADD3 R184, R35, 0x3a0, RZ ;  /* 0x000003a023b87810 */ /* 0x001fc40007ffe0ff */
[----:B------:R-:W-:Y:S01]  /*9b60*/  LEA.HI.SX32 R14, R14, R35, 0x1b ;  /* 0x000000230e0e7211 */ /* 0x000fe200078fdaff */
[----:B------:R-:W-:Y:S05]  /*9b70*/  @!P1 BRA `(.L_x_9960) ;  /* 0x0000001000009947 */ /* 0x000fea0003800000 */
[----:B---3--:R0:W-:Y:S02]  /*9b80*/  RED.E.ADD.F32.FTZ.RN.STRONG.GPU [R12.64+-0x280], R15 ;  /* 0xfffd800f0c00798e */ /* 0x0081e4000c10e7a0 */
.L_x_9960:
[----:B------:R-:W-:Y:S05]  /*9b90*/  BSYNC B0 ;  /* 0x0000000000007941 */ /* 0x000fea0003800000 */
.L_x_9959:
[----:B0--3--:R0:W3:Y:S01]  /*9ba0*/  LDS R15, [R14.X4+0x1640] ;  /* 0x001640000e0f7984 */ /* 0x0090e20000004800 */
[----:B------:R-:W-:Y:S01]  /*9bb0*/  BSSY B0, `(.L_x_9961) ;  /* 0x0000005000007945 */ /* 0x000fe20003800000 */
[----:B-1----:R-:W-:Y:S02]  /*9bc0*/  IADD3 R148, R35, 0x3c0, RZ ;  /* 0x000003c023947810 */ /* 0x002fe40007ffe0ff */
[----:B------:R-:W-:Y:S01]  /*9bd0*/  LEA.HI.SX32 R184, R184, R35, 0x1b ;  /* 0x00000023b8b87211 */ /* 0x000fe200078fdaff */
[----:B------:R-:W-:Y:S05]  /*9be0*/  @!P2 BRA `(.L_x_9962) ;  /* 0x000000100000a947 */ /* 0x000fea0003800000 */
[----:B---3--:R1:W-:Y:S02]  /*9bf0*/  RED.E.ADD.F32.FTZ.RN.STRONG.GPU [R12.64+-0x200], R15 ;  /* 0xfffe000f0c00798e */ /* 0x0083e4000c10e7a0 */
.L_x_9962:
[----:B------:R-:W-:Y:S05]  /*9c00*/  BSYNC B0 ;  /* 0x0000000000007941 */ /* 0x000fea0003800000 */
.L_x_9961:
[----:B-1-3--:R1:W3:Y:S01]  /*9c10*/  LDS R15, [R184.X4+0x16c0] ;  /* 0x0016c000b80f7984 */ /* 0x00a2e20000004800 */
[----:B------:R-:W-:Y:S01]  /*9c20*/  BSSY B0, `(.L_x_9963) ;  /* 0x0000005000007945 */ /* 0x000fe20003800000 */
[----:B0-----:R-:W-:Y:S02]  /*9c30*/  IADD3 R14, R35, 0x3e0, RZ ;  /* 0x000003e0230e7810 */ /* 0x001fe40007ffe0ff */
[----:B------:R-:W-:Y:S01]  /*9c40*/  LEA.HI.SX32 R148, R148, R35, 0x1b ;  /* 0x0000002394947211 */ /* 0x000fe200078fdaff */
[----:B------:R-:W-:Y:S05]  /*9c50*/  @!P3 BRA `(.L_x_9964) ;  /* 0x000000100000b947 */ /* 0x000fea0003800000 */
[----:B---3--:R0:W-:Y:S02]  /*9c60*/  RED.E.ADD.F32.FTZ.RN.STRONG.GPU [R12.64+-0x180], R15 ;  /* 0xfffe800f0c00798e */ /* 0x0081e4000c10e7a0 */
.L_x_9964:
[----:B------:R-:W-:Y:S05]  /*9c70*/  BSYNC B0 ;  /* 0x0000000000007941 */ /* 0x000fea0003800000 */
.L_x_9963:
[----:B0--3--:R0:W3:Y:S01]  /*9c80*/  LDS R15, [R148.X4+0x1740] ;  /* 0x00174000940f7984 */ /* 0x0090e20000004800 */
[----:B------:R-:W-:Y:S01]  /*9c90*/  BSSY B0, `(.L_x_9965) ;  /* 0x0000004000007945 */ /* 0x000fe20003800000 */
[----:B------:R-:W-:Y:S01]  /*9ca0*/  LEA.HI.SX32 R14, R14, R35, 0x1b ;  /* 0x000000230e0e7211 */ /* 0x000fe200078fdaff */
[----:B------:R-:W-:Y:S05]  /*9cb0*/  @!P4 BRA `(.L_x_9966) ;  /* 0x000000100000c947 */ /* 0x000fea0003800000 */
[----:B---3--:R3:W-:Y:S02]  /*9cc0*/  RED.E.ADD.F32.FTZ.RN.STRONG.GPU [R12.64+-0x100], R15 ;  /* 0xffff000f0c00798e */ /* 0x0087e4000c10e7a0 */
.L_x_9966:
[----:B------:R-:W-:Y:S05]  /*9cd0*/  BSYNC B0 ;  /* 0x0000000000007941 */ /* 0x000fea0003800000 */
.L_x_9965:
[----:B---3--:R3:W4:Y:S01]  /*9ce0*/  LDS R15, [R14.X4+0x17c0] ;  /* 0x0017c0000e0f7984 */ /* 0x0087220000004800 */
[----:B------:R-:W-:Y:S01]  /*9cf0*/  BSSY B0, `(.L_x_9967) ;  /* 0x0000003000007945 */ /* 0x000fe20003800000 */
[----:B------:R-:W-:Y:S05]  /*9d00*/  @!P5 BRA `(.L_x_9968) ;  /* 0x000000100000d947 */ /* 0x000fea0003800000 */
[----:B----4-:R4:W-:Y:S02]  /*9d10*/  RED.E.ADD.F32.FTZ.RN.STRONG.GPU [R12.64+-0x80], R15 ;  /* 0xffff800f0c00798e */ /* 0x0109e4000c10e7a0 */
.L_x_9968:
[----:B------:R-:W-:Y:S05]  /*9d20*/  BSYNC B0 ;  /* 0x0000000000007941 */ /* 0x000fea0003800000 */
.L_x_9967:
[----:B0-----:R-:W0:Y:S01]  /*9d30*/  SHFL.DOWN PT, R148, R179, 0x1, 0x1f ;  /* 0x08201f00b3947f89 */ /* 0x001e2200000e0000 */
[----:B------:R-:W-:Y:S01]  /*9d40*/  ISETP.GT.AND P0, PT, R36, 0x1e, PT ;  /* 0x0000001e2400780c */ /* 0x000fe20003f04270 */
[----:B------:R-:W-:Y:S01]  /*9d50*/  FMUL.FTZ R137, R174, R137 ;  /* 0x00000089ae897220 */ /* 0x000fe20000410000 */
[----:B----4-:R-:W-:Y:S01]  /*9d60*/  MOV R13, R179 ;  /* 0x000000b3000d7202 */ /* 0x010fe20000000f00 */
[----:B------:R-:W4:Y:S01]  /*9d70*/  SHFL.DOWN PT, R197, R24, 0x1, 0x1f ;  /* 0x08201f0018c57f89 */ /* 0x000f2200000e0000 */
[----:B---3--:R-:W-:Y:S01]  /*9d80*/  MOV R14, R24 ;  /* 0x00000018000e7202 */ /* 0x008fe20000000f00 */
[----:B------:R-:W-:Y:S01]  /*9d90*/  FFMA.FTZ R137, R222, R138, R137 ;  /* 0x0000008ade897223 */ /* 0x000fe20000010089 */
[----:B------:R-:W-:Y:S01]  /*9da0*/  MOV R15, R26 ;  /* 0x0000001a000f7202 */ /* 0x000fe20000000f00 */
[----:B-1----:R-:W1:Y:S01]  /*9db0*/  SHFL.DOWN PT, R184, R26, 0x1, 0x1f ;  /* 0x08201f001ab87f89 */ /* 0x002e6200000e0000 */
        /* <DEDUP_REMOVED lines=8> */
[----:B------:R-:W-:-:S02]  /*9e40*/  FFMA.FTZ R226, R226, R23, R141 ;  /* 0x00000017e2e27223 */ /* 0x000fc4000001008d */
[----:B------:R-:W-:Y:S02]  /*9e50*/  FMUL.FTZ R142, R17, R142 ;  /* 0x0000008e118e7220 */ /* 0x000fe40000410000 */
[----:B------:R-:W-:Y:S02]  /*9e60*/  FMUL.FTZ R128, R3, R128 ;  /* 0x0000008003807220 */ /* 0x000fe40000410000 */
[----:B------:R-:W-:Y:S02]  /*9e70*/  FMUL.FTZ R145, R18, R145 ;  /* 0x0000009112917220 */ /* 0x000fe40000410000 */
[----:B0-----:R-:W-:Y:S02]  /*9e80*/  @!P0 FADD.FTZ R13, R13, R148 ;  /* 0x000000940d0d8221 */ /* 0x001fe40000010000 */
[----:B------:R-:W-:Y:S02]  /*9e90*/  FMUL.FTZ R135, R176, R135 ;  /* 0x00000087b0877220 */ /* 0x000fe40000410000 */
[----:B----4-:R-:W-:Y:S01]  /*9ea0*/  @!P0 FADD.FTZ R14, R14, R197 ;  /* 0x000000c50e0e8221 */ /* 0x010fe20000010000 */
        /* <DEDUP_REMOVED lines=59> */
[----:B---3--:R-:W-:Y:S02]  /*a260*/  @!P0 FADD.FTZ R15, R15, R22 ;  /* 0x000000160f0f8221 */ /* 0x008fe40000010000 */
[----:B------:R-:W-:Y:S02]  /*a270*/  FFMA.FTZ R112, R112, R172, R211 ;  /* 0x000000ac70707223 */ /* 0x000fe400000100d3 */
[----:B----4-:R-:W-:Y:S01]  /*a280*/  @!P0 FADD.FTZ R12, R12, R17 ;  /* 0x000000110c0c8221 */ /* 0x010fe20000010000 */
[----:B------:R-:W1:Y:S01]  /*a290*/  SHFL.DOWN PT, R18, R15, 0x10, 0x1f ;  /* 0x0a001f000f127f89 */ /* 0x000e6200000e0000 */
[----:B------:R-:W-:Y:S01]  /*a2a0*/  ISETP.GT.AND P0, PT, R36, 0xf, PT ;  /* 0x0000000f2400780c */ /* 0x000fe20003f04270 */
[----:B------:R-:W-:Y:S02]  /*a2b0*/  FFMA.FTZ R147, R113, R178, R147 ;  /* 0x000000b271937223 */ /* 0x000fe40000010093 */
        /* <DEDUP_REMOVED lines=8> */
[----:B0-----:R-:W-:-:S02]  /*a340*/  @!P0 FADD.FTZ R13, R13, R16 ;  /* 0x000000100d0d8221 */ /* 0x001fc40000010000 */
[----:B------:R-:W-:Y:S02]  /*a350*/  FADD.FTZ R103, R182, R103 ;  /* 0x00000067b6677221 */ /* 0x000fe40000010000 */
[----:B------:R-:W-:Y:S02]  /*a360*/  FADD.FTZ R102, R153, R102 ;  /* 0x0000006699667221 */ /* 0x000fe40000010000 */
[----:B------:R-:W-:Y:S02]  /*a370*/  FADD.FTZ R101, R180, R101 ;  /* 0x00000065b4657221 */ /* 0x000fe40000010000 */
[----:B-1----:R-:W-:Y:S02]  /*a380*/  @!P0 FADD.FTZ R15, R15, R18 ;  /* 0x000000120f0f8221 */ /* 0x002fe40000010000 */
[----:B------:R-:W-:Y:S02]  /*a390*/  FADD.FTZ R100, R193, R100 ;  /* 0x00000064c1647221 */ /* 0x000fe40000010000 */
[----:B---3--:R-:W-:-:S02]  /*a3a0*/  @!P0 FADD.FTZ R14, R14, R17 ;  /* 0x000000110e0e8221 */ /* 0x008fc40000010000 */
[----:B------:R-:W-:Y:S02]  /*a3b0*/  FADD.FTZ R99, R177, R99 ;  /* 0x00000063b1637221 */ /* 0x000fe40000010000 */
[----:B----4-:R-:W-:Y:S02]  /*a3c0*/  @!P0 FADD.FTZ R12, R12, R3 ;  /* 0x000000030c0c8221 */ /* 0x010fe40000010000 */
        /* <DEDUP_REMOVED lines=41> */
.L_x_9970:
[----:B0-----:R-:W-:Y:S05]  /*a660*/  BSYNC B0 ;  /* 0x0000000000007941 */ /* 0x001fea0003800000 */
.L_x_9969:
        /* <DEDUP_REMOVED lines=8> */
.L_x_9892:
        /* <DEDUP_REMOVED lines=17> */
[----:B0-----:R-:W-:Y:S01]  /*a800*/  F2FP.BF16.PACK_AB R16, R56, R57 ;  /* 0x000000393810723e */ /* 0x001fe200000010ff */
[----:B------:R-:W-:Y:S01]  /*a810*/  UIADD3 UR9, UR9, UR7, URZ ;  /* 0x0000000709097290 */ /* 0x000fe2000fffe03f */
[----:B------:R-:W-:Y:S01]  /*a820*/  F2FP.BF16.PACK_AB R17, R59, R58 ;  /* 0x0000003a3b11723e */ /* 0x000fe200000010ff */
[----:B------:R-:W-:Y:S01]  /*a830*/  UIMAD UR7, UR18, UR30, URZ ;  /* 0x0000001e120772a4 */ /* 0x000fe2000f8e023f */
[----:B------:R-:W-:Y:S01]  /*a840*/  F2FP.BF16.PACK_AB R19, R63, R62 ;  /* 0x0000003e3f13723e */ /* 0x000fe200000010ff */
[----:B------:R-:W-:Y:S01]  /*a850*/  UIMAD.WIDE.U32 UR8, UR19, UR30, UR8 ;  /* 0x0000001e130872a5 */ /* 0x000fe2000f8e0008 */
[----:B------:R-:W-:Y:S01]  /*a860*/  F2FP.BF16.PACK_AB R18, R61, R60 ;  /* 0x0000003c3d12723e */ /* 0x000fe200000010ff */
[----:B------:R-:W-:Y:S01]  /*a870*/  STS.128 [R39], R92 ;  /* 0x0000005c27007388 */ /* 0x000fe20000000c00 */
[----:B------:R-:W-:Y:S01]  /*a880*/  UIMAD UR7, UR19, UR31, UR7 ;  /* 0x0000001f130772a4 */ /* 0x000fe2000f8e0207 */
[----:B------:R-:W-:Y:S01]  /*a890*/  F2FP.BF16.PACK_AB R23, R71, R70 ;  /* 0x000000464717723e */ /* 0x000fe200000010ff */
[----:B------:R-:W-:Y:S01]  /*a8a0*/  FADD.FTZ R4, R5, R58 ;  /* 0x0000003a05047221 */ /* 0x000fe20000010000 */
[----:B------:R-:W-:Y:S01]  /*a8b0*/  STS.128 [R39+0x10], R100 ;  /* 0x0000106427007388 */ /* 0x000fe20000000c00 */
        /* <DEDUP_REMOVED lines=12> */
[----:B------:R-:W-:Y:S01]  /*a980*/  ULDC.64 UR30, c[0x0][0x300] ;  /* 0x0000c000001e7ab9 */ /* 0x000fe20000000a00 */
[----:B------:R-:W-:Y:S01]  /*a990*/  FADD.FTZ R60, R59, R60 ;  /* 0x0000003c3b3c7221 */ /* 0x000fe20000010000 */
[----:B------:R-:W-:Y:S01]  /*a9a0*/  UIADD3 UR21, UP2, UR21, -0x400, URZ ;  /* 0xfffffc0015157890 */ /* 0x000fe2000ff5e03f */
[----:B------:R-:W-:Y:S01]  /*a9b0*/  MOV R3, UR8 ;  /* 0x0000000800037c02 */ /* 0x000fe20008000f00 */
[----:B------:R-:W-:Y:S01]  /*a9c0*/  ULDC.64 UR8, c[0x0][0x2f8] ;  /* 0x0000be0000087ab9 */ /* 0x000fe20000000a00 */
[----:B------:R-:W-:Y:S01]  /*a9d0*/  FADD.FTZ R61, R60, R61 ;  /* 0x0000003d3c3d7221 */ /* 0x000fe20000010000 */
[----:B------:R-:W-:-:S02]  /*a9e0*/  UIMAD UR7, UR36, UR8, URZ ;  /* 0x00000008240772a4 */ /* 0x000fc4000f8e023f */
[----:B------:R-:W-:Y:S01]  /*a9f0*/  IMAD.WIDE R2, R37, 0x10, R2 ;  /* 0x0000001025027825 */ /* 0x000fe200078e0202 */
[----:B------:R-:W-:Y:S02]  /*aa00*/  UIMAD.WIDE.U32 UR16, UR37, UR8, UR16 ;  /* 0x00000008251072a5 */ /* 0x000fe4000f8e0010 */
[----:B------:R-:W-:Y:S01]  /*aa10*/  UIMAD UR7, UR37, UR9, UR7 ;  /* 0x00000009250772a4 */ /* 0x000fe2000f8e0207 */
[----:B------:R-:W-:Y:S01]  /*aa20*/  FADD.FTZ R62, R61, R62 ;  /* 0x0000003e3d3e7221 */ /* 0x000fe20000010000 */
[----:B------:R-:W-:Y:S02]  /*aa30*/  UIADD3 UR23, UP3, UR23, -0x400, URZ ;  /* 0xfffffc0017177890 */ /* 0x000fe4000ff7e03f */
[----:B------:R-:W-:Y:S01]  /*aa40*/  UIADD3 UR9, UR17, UR7, URZ ;  /* 0x0000000711097290 */ /* 0x000fe2000fffe03f */
[----:B------:R-:W-:Y:S01]  /*aa50*/  FADD.FTZ R63, R62, R63 ;  /* 0x0000003f3e3f7221 */ /* 0x000fe20000010000 */
[----:B------:R-:W-:Y:S02]  /*aa60*/  UIMAD UR7, UR18, UR30, URZ ;  /* 0x0000001e120772a4 */ /* 0x000fe4000f8e023f */
[----:B------:R-:W-:Y:S01]  /*aa70*/  UMOV UR8, UR16 ;  /* 0x0000001000087c82 */ /* 0x000fe20008000000 */
[----:B------:R-:W-:Y:S01]  /*aa80*/  FADD.FTZ R64, R63, R64 ;  /* 0x000000403f407221 */ /* 0x000fe20000010000 */
[----:B------:R-:W-:-:S02]  /*aa90*/  UIMAD UR7, UR19, UR31, UR7 ;  /* 0x0000001f130772a4 */ /* 0x000fc4000f8e0207 */
[----:B------:R-:W-:Y:S01]  /*aaa0*/  UIMAD.WIDE.U32 UR8, UR19, UR30, UR8 ;  /* 0x0000001e130872a5 */ /* 0x000fe2000f8e0008 */
[----:B------:R-:W-:Y:S01]  /*aab0*/  FADD.FTZ R65, R64, R65 ;  /* 0x0000004140417221 */ /* 0x000fe20000010000 */
[----:B------:R-:W-:Y:S02]  /*aac0*/  ULDC.64 UR16, c[0x0][0x340] ;  /* 0x0000d00000107ab9 */ /* 0x000fe40000000a00 */
        /* <DEDUP_REMOVED lines=14> */
[----:B------:R-:W-:Y:S01]  /*abb0*/  FADD.FTZ R69, R68, R69 ;  /* 0x0000004544457221 */ /* 0x000fe20000010000 */
[----:B------:R-:W-:Y:S02]  /*abc0*/  UIADD3.X UR22, UR22, -0x1, URZ, UP2, !UPT ;  /* 0xffffffff16167890 */ /* 0x000fe400097fe43f */
[----:B------:R-:W-:Y:S01]  /*abd0*/  UIADD3.X UR24, UR24, -0x1, URZ, UP3, !UPT ;  /* 0xffffffff18187890 */ /* 0x000fe20009ffe43f */
[----:B------:R-:W-:Y:S01]  /*abe0*/  FADD.FTZ R34, R69, R70 ;  /* 0x0000004645227221 */ /* 0x000fe20000010000 */
[----:B------:R-:W-:Y:S01]  /*abf0*/  UIADD3.X UR26, UR26, -0x1, URZ, UP4, !UPT ;  /* 0xffffffff1a1a7890 */ /* 0x000fe2000a7fe43f */
[----:B0-----:R-:W-:Y:S02]  /*ac00*/  MOV R2, UR7 ;  /* 0x0000000700027c02 */ /* 0x001fe40008000f00 */
[----:B------:R-:W-:Y:S01]  /*ac10*/  FADD.FTZ R34, R34, R71 ;  /* 0x0000004722227221 */ /* 0x000fe20000010000 */
[----:B------:R-:W-:-:S05]  /*ac20*/  MOV R3, UR8 ;  /* 0x0000000800037c02 */ /* 0x000fca0008000f00 */
[----:B------:R-:W-:Y:S01]  /*ac30*/  IMAD.WIDE R2, R37, 0x10, R2 ;  /* 0x0000001025027825 */ /* 0x000fe200078e0202 */
[----:B------:R-:W-:Y:S04]  /*ac40*/  STS.128 [R39], R16 ;  /* 0x0000001027007388 */ /* 0x000fe80000000c00 */
[----:B------:R-:W-:Y:S01]  /*ac50*/  STS.128 [R39+0x10], R20 ;  /* 0x0000101427007388 */ /* 0x000fe20000000c00 */
[----:B------:R-:W-:-:S06]  /*ac60*/  NOP ;  /* 0x0000000000007918 */ /* 0x000fcc0000000000 */
[----:B------:R-:W0:Y:S04]  /*ac70*/  LDS.128 R8, [R36.X16] ;  /* 0x0000000024087984 */ /* 0x000e28000000cc00 */
[----:B------:R-:W1:Y:S04]  /*ac80*/  LDS.128 R12, [R36.X16+0x200] ;  /* 0x00020000240c7984 */ /* 0x000e68000000cc00 */
[----:B0-----:R0:W-:Y:S04]  /*ac90*/  STG.E.128 [R2.64], R8 ;  /* 0x0000000802007986 */ /* 0x0011e8000c101d20 */
[----:B-1----:R0:W-:Y:S01]  /*aca0*/  STG.E.128 [R2.64+0x200], R12 ;  /* 0x0002000c02007986 */ /* 0x0021e2000c101d20 */
[----:B------:R-:W-:Y:S01]  /*acb0*/  @!P0 CALL.REL.NOINC `(.L_x_9890) ;  /* 0x0000001000008944 */ /* 0x000fe20003c00000 */
[----:B------:R-:W-:Y:S05]  /*acc0*/  BRA `(.L_x_9972) ;  /* 0xffff5d6000007947 */ /* 0x000fea000383ffff */
.L_x_9890:
[----:B------:R-:W-:Y:S02]  /*acd0*/  ISETP.NE.U32.AND P0, PT, RZ, c[0x0][0x328], PT ;  /* 0x0000ca00ff007a0c */ /* 0x000fe40003f05070 */
[----:B------:R-:W-:-:S02]  /*ace0*/  ISETP.NE.U32.AND P2, PT, RZ, c[0x0][0x348], PT ;  /* 0x0000d200ff007a0c */ /* 0x000fc40003f45070 */
[----:B------:R-:W-:Y:S02]  /*acf0*/  ISETP.NE.AND.EX P1, PT, RZ, c[0x0][0x32c], PT, P0 ;  /* 0x0000cb00ff007a0c */ /* 0x000fe40003f25300 */
[----:B------:R-:W-:-:S11]  /*ad00*/  ISETP.NE.AND.EX P0, PT, RZ, c[0x0][0x34c], PT, P2 ;  /* 0x0000d300ff007a0c */ /* 0x000fd60003f05320 */
[----:B------:R-:W-:Y:S05]  /*ad10*/  @!P1 BRA `(.L_x_9973) ;  /* 0x0000016000009947 */ /* 0x000fea0003800000 */
[----:B0-----:R-:W0:Y:S01]  /*ad20*/  SHFL.DOWN P1, R3, R0, 0x1, 0x1f ;  /* 0x08201f0000037f89 */ /* 0x001e220000020000 */
[----:B------:R-:W-:Y:S03]  /*ad30*/  BSSY B0, `(.L_x_9973) ;  /* 0x0000014000007945 */ /* 0x000fe60003800000 */
[----:B------:R-:W3:Y:S01]  /*ad40*/  S2R R6, SR_LANEID ;  /* 0x0000000000067919 */ /* 0x000ee20000000000 */
[----:B0-----:R-:W-:-:S03]  /*ad50*/  @P1 FADD R3, R3, R0 ;  /* 0x0000000003031221 */ /* 0x001fc60000000000 */
[----:B------:R-:W0:Y:S01]  /*ad60*/  S2R R0, SR_TID.X ;  /* 0x0000000000007919 */ /* 0x000e220000002100 */
[----:B---3--:R-:W-:-:S03]  /*ad70*/  ISETP.NE.AND P2, PT, R6, RZ, PT ;  /* 0x000000ff0600720c */ /* 0x008fc60003f45270 */
        /* <DEDUP_REMOVED lines=8> */
[----:B0-----:R-:W-:-:S04]  /*ae00*/  ISETP.NE.AND P1, PT, R0, RZ, PT ;  /* 0x000000ff0000720c */ /* 0x001fc80003f25270 */
[----:B------:R0:W-:Y:S04]  /*ae10*/  @!P2 STS [0x18c4], R7 ;  /* 0x0018c407ff00a388 */ /* 0x0001e80000000800 */
[----:B------:R-:W-:Y:S06]  /*ae20*/  BAR.SYNC.DEFER_BLOCKING 0x0 ;  /* 0x0000000000007b1d */ /* 0x000fec0000010000 */
[----:B------:R-:W-:Y:S05]  /*ae30*/  @P1 BRA `(.L_x_9974) ;  /* 0x0000003000001947 */ /* 0x000fea0003800000 */
[----:B0-----:R-:W-:Y:S02]  /*ae40*/  MOV R2, UR12 ;  /* 0x0000000c00027c02 */ /* 0x001fe40008000f00 */
[----:B------:R-:W-:-:S05]  /*ae50*/  MOV R3, UR13 ;  /* 0x0000000d00037c02 */ /* 0x000fca0008000f00 */
[----:B------:R0:W-:Y:S02]  /*ae60*/  RED.E.ADD.F32.FTZ.RN.STRONG.GPU [R2.64], R7 ;  /* 0x000000070200798e */ /* 0x0001e4000c10e7a0 */
.L_x_9974:
[----:B0-----:R-:W-:Y:S05]  /*ae70*/  BSYNC B0 ;  /* 0x0000000000007941 */ /* 0x001fea0003800000 */
.L_x_9973:
        /* <DEDUP_REMOVED lines=25> */
.L_x_9976:
[----:B0-----:R-:W0:Y:S02]  /*b010*/  S2R R11, SR_TID.X ;  /* 0x00000000000b7919 */ /* 0x001e240000002100 */
.L_x_9977:
[----:B0-----:R-:W-:Y:S05]  /*b020*/  BSYNC B0 ;  /* 0x0000000000007941 */ /* 0x001fea0003800000 */
.L_x_9975:
[----:B------:R-:W-:-:S13]  /*b030*/  ISETP.GE.AND P0, PT, R11, c[0x0][0x16c], PT ;  /* 0x00005b000b007a0c */ /* 0x000fda0003f06270 */
        /* <DEDUP_REMOVED lines=11> */
.L_x_9978:
        /* <DEDUP_REMOVED lines=32> */
.L_x_9979:
        /* <DEDUP_REMOVED lines=9> */
.L_x_14709:


//--------------------- .text._Z25selective_scan_bwd_kernelI32Selective_Scan_bwd_kernel_traitsILi32ELi16ELb1ELb0ELb1ELb1ELb0EN3c108BFloat16ENS1_7complexIfEEEEv12SSMParamsBwd --------------------------
	.section	.text._Z25selective_scan_bwd_kernelI32Selective_Scan_bwd_kernel_traitsILi32ELi16ELb1ELb0ELb1ELb1ELb0EN3c108BFloat16ENS1_7complexIfEEEEv12SSMParamsBwd,"ax",@progbits
	.sectioninfo	@"SHI_REGISTERS=244"
	.align	128
        .global         _Z25selective_scan_bwd_kernelI32Selective_Scan_bwd_kernel_traitsILi32ELi16ELb1ELb0ELb1ELb1ELb0EN3c108BFloat16ENS1_7complexIfEEEEv12SSMParamsBwd
        .type           _Z25selective_scan_bwd_kernelI32Selective_Scan_bwd_kernel_traitsILi32ELi16ELb1ELb0ELb1ELb1ELb0EN3c108BFloat16ENS1_7complexIfEEEEv12SSMParamsBwd,@function
        .size           _Z25selective_scan_bwd_kernelI32Selective_Scan_bwd_kernel_traitsILi32ELi16ELb1ELb0ELb1ELb1ELb0EN3c108BFloat16ENS1_7complexIfEEEEv12SSMParamsBwd,(.L_x_14710 - _Z25selective_scan_bwd_kernelI32Selective_Scan_bwd_kernel_traitsILi32ELi16ELb1ELb0ELb1ELb1ELb0EN3c108BFloat16ENS1_7complexIfEEEEv12SSMParamsBwd)
        .other          _Z25selective_scan_bwd_kernelI32Selective_Scan_bwd_kernel_traitsILi32ELi16ELb1ELb0ELb1ELb1ELb0EN3c108BFloat16ENS1_7complexIfEEEEv12SSMParamsBwd,@"STO_CUDA_ENTRY STV_DEFAULT"
_Z25selective_scan_bwd_kernelI32Selective_Scan_bwd_kernel_traitsILi32ELi16ELb1ELb0ELb1ELb1ELb0EN3c108BFloat16ENS1_7complexIfEEEEv12SSMParamsBwd:
.text._Z25selective_scan_bwd_kernelI32Selective_Scan_bwd_kernel_traitsILi32ELi16ELb1ELb0ELb1ELb1ELb0EN3c108BFloat16ENS1_7complexIfEEEEv12SSMParamsBwd:
        /* <DEDUP_REMOVED lines=164> */
[----:B---3--:R-:W-:-:S04]  /*0a40*/  SHF.L.U32 R99, R102, 0x1, RZ ;  /* 0x0000000166637819 */ /* 0x008fc800000006ff */
[----:B----4-:R-:W-:Y:S02]  /*0a50*/  LOP3.LUT R99, R99, 0xffffffc0, RZ, 0xc0, !PT ;  /* 0xffffffc063637812 */ /* 0x010fe400078ec0ff */
.L_x_10093:
[----:B------:R-:W-:Y:S01]  /*0a60*/  BAR.SYNC.DEFER_BLOCKING 0x0 ;  /* 0x0000000000007b1d */ /* 0x000fe20000010000 */
[----:B0-----:R-:W-:Y:S02]  /*0a70*/  MOV R2, UR22 ;  /* 0x0000001600027c02 */ /* 0x001fe40008000f00 */
[----:B0-----:R-:W-:Y:S02]  /*0a80*/  MOV R3, UR23 ;  /* 0x0000001700037c02 */ /* 0x001fe40008000f00 */
[----:B------:R-:W-:-:S05]  /*0a90*/  LOP3.LUT R98, R99, 0x1f, R102, 0xf8, !PT ;  /* 0x0000001f63627812 */ /* 0x000fca00078ef866 */
[----:B------:R-:W-:-:S05]  /*0aa0*/  IMAD.WIDE R2, R98, 0x10, R2 ;  /* 0x0000001062027825 */ /* 0x000fca00078e0202 */
[----:B------:R-:W3:Y:S04]  /*0ab0*/  LDG.E.128 R12, [R2.64] ;  /* 0x00000020020c7981 */ /* 0x000ee8000c1e1d00 */
[----:B------:R-:W4:Y:S01]  /*0ac0*/  LDG.E.128 R20, [R2.64+0x200] ;  /* 0x0002002002147981 */ /* 0x000f22000c1e1d00 */
[----:B------:R-:W-:Y:S01]  /*0ad0*/  SHF.L.U32 R97, R100, 0x5, RZ ;  /* 0x0000000564617819 */ /* 0x000fe200000006ff */
[----:B------:R-:W-:Y:S01]  /*0ae0*/  HFMA2.MMA R17, -RZ, RZ, 0, 9.5367431640625e-07 ;  /* 0x00000010ff117435 */ /* 0x000fe200000001ff */
[----:B------:R-:W-:-:S09]  /*0af0*/  UMOV UR18, UR8 ;  /* 0x0000000800127c82 */ /* 0x000fd20008000000 */
[----:B------:R-:W-:Y:S01]  /*0b00*/  IMAD.WIDE R16, R98, R17, UR18 ;  /* 0x0000001262107e25 */ /* 0x000fe2000f8e0211 */
        /* <DEDUP_REMOVED lines=14> */
[----:B------:R-:W4:Y:S04]  /*0bf0*/  LDS.128 R20, [R97] ;  /* 0x0000000061147984 */ /* 0x000f280000000c00 */
[----:B------:R-:W-:Y:S04]  /*0c00*/  LDS.128 R12, [R97+0x10] ;  /* 0x00001000610c7984 */ /* 0x000fe80000000c00 */
[----:B------:R-:W-:Y:S06]  /*0c10*/  BAR.SYNC.DEFER_BLOCKING 0x0 ;  /* 0x0000000000007b1d */ /* 0x000fec0000010000 */
[----:B--2---:R5:W2:Y:S04]  /*0c20*/  LDG.E.128 R32, [R2.64] ;  /* 0x0000002002207981 */ /* 0x004aa8000c1e1d00 */
[----:B------:R5:W2:Y:S01]  /*0c30*/  LDG.E.128 R16, [R2.64+0x200] ;  /* 0x0002002002107981 */ /* 0x000aa2000c1e1d00 */
[----:B0-----:R-:W-:Y:S01]  /*0c40*/  PRMT R0, RZ, 0x5410, R8 ;  /* 0x00005410ff007816 */ /* 0x001fe20000000008 */
[----:B------:R-:W-:Y:S01]  /*0c50*/  BSSY B0, `(.L_x_9981) ;  /* 0x0000054000007945 */ /* 0x000fe20003800000 */
[----:B---3--:R-:W-:-:S02]  /*0c60*/  MOV R24, c[0x0][0x16c] ;  /* 0x00005b0000187a02 */ /* 0x008fc40000000f00 */
[----:B----4-:R-:W-:Y:S02]  /*0c70*/  PRMT R89, RZ, 0x5410, R20 ;  /* 0x00005410ff597816 */ /* 0x010fe40000000014 */
[----:B------:R-:W-:Y:S02]  /*0c80*/  PRMT R87, RZ, 0x5410, R21 ;  /* 0x00005410ff577816 */ /* 0x000fe40000000015 */
[----:B------:R-:W-:Y:S01]  /*0c90*/  PRMT R85, RZ, 0x5410, R22 ;  /* 0x00005410ff557816 */ /* 0x000fe20000000016 */
[----:B------:R-:W-:Y:S01]  /*0ca0*/  FADD.FTZ R89, R89, UR5 ;  /* 0x0000000559597e21 */ /* 0x000fe20008010000 */
[----:B-----5:R-:W-:Y:S01]  /*0cb0*/  PRMT R2, RZ, 0x7610, R8 ;  /* 0x00007610ff027816 */ /* 0x020fe20000000008 */
[----:B------:R-:W-:Y:S01]  /*0cc0*/  FADD.FTZ R87, R87, UR5 ;  /* 0x0000000557577e21 */ /* 0x000fe20008010000 */
[----:B------:R-:W-:Y:S01]  /*0cd0*/  PRMT R20, RZ, 0x7610, R20 ;  /* 0x00007610ff147816 */ /* 0x000fe20000000014 */
[----:B------:R-:W-:Y:S01]  /*0ce0*/  FADD.FTZ R85, R85, UR5 ;  /* 0x0000000555557e21 */ /* 0x000fe20008010000 */
[----:B------:R-:W-:-:S02]  /*0cf0*/  FSETP.GTU.FTZ.AND P4, PT, R89, 20, PT ;  /* 0x41a000005900780b */ /* 0x000fc40003f9c000 */
[----:B------:R-:W-:Y:S01]  /*0d00*/  PRMT R21, RZ, 0x7610, R21 ;  /* 0x00007610ff157816 */ /* 0x000fe20000000015 */
[----:B------:R-:W-:Y:S01]  /*0d10*/  FADD.FTZ R88, R20, UR5 ;  /* 0x0000000514587e21 */ /* 0x000fe20008010000 */
[----:B------:R-:W-:Y:S02]  /*0d20*/  PRMT R22, RZ, 0x7610, R22 ;  /* 0x00007610ff167816 */ /* 0x000fe40000000016 */
[----:B------:R-:W-:Y:S01]  /*0d30*/  ISETP.GE.AND P5, PT, R24, 0x1, PT ;  /* 0x000000011800780c */ /* 0x000fe20003fa6270 */
[----:B------:R-:W-:Y:S01]  /*0d40*/  FADD.FTZ R86, R21, UR5 ;  /* 0x0000000515567e21 */ /* 0x000fe20008010000 */
[----:B------:R-:W-:Y:S01]  /*0d50*/  FSETP.GTU.FTZ.AND P3, PT, R88, 20, PT ;  /* 0x41a000005800780b */ /* 0x000fe20003f7c000 */
[----:B------:R-:W-:Y:S01]  /*0d60*/  FADD.FTZ R84, R22, UR5 ;  /* 0x0000000516547e21 */ /* 0x000fe20008010000 */
[----:B------:R-:W-:Y:S02]  /*0d70*/  FSETP.GTU.FTZ.AND P2, PT, R87, 20, PT ;  /* 0x41a000005700780b */ /* 0x000fe40003f5c000 */
[----:B------:R-:W-:-:S02]  /*0d80*/  FSETP.GTU.FTZ.AND P1, PT, R86, 20, PT ;  /* 0x41a000005600780b */ /* 0x000fc40003f3c000 */
[----:B------:R-:W-:Y:S02]  /*0d90*/  FSETP.GTU.FTZ.AND P0, PT, R85, 20, PT ;  /* 0x41a000005500780b */ /* 0x000fe40003f1c000 */
[----:B------:R-:W-:Y:S02]  /*0da0*/  FSETP.GTU.FTZ.AND P6, PT, R84, 20, PT ;  /* 0x41a000005400780b */ /* 0x000fe40003fdc000 */
[----:B------:R-:W-:Y:S01]  /*0db0*/  PRMT R21, RZ, 0x5410, R4 ;  /* 0x00005410ff157816 */ /* 0x000fe20000000004 */
[----:B--2---:R-:W-:Y:S04]  /*0dc0*/  STS.128 [R100.X16], R32 ;  /* 0x0000002064007388 */ /* 0x004fe8000000cc00 */
[----:B------:R-:W-:Y:S01]  /*0dd0*/  STS.128 [R100.X16+0x200], R16 ;  /* 0x0002001064007388 */ /* 0x000fe2000000cc00 */
[----:B------:R-:W-:-:S06]  /*0de0*/  NOP ;  /* 0x0000000000007918 */ /* 0x000fcc0000000000 */
[----:B------:R-:W0:Y:S04]  /*0df0*/  LDS.128 R80, [R97] ;  /* 0x0000000061507984 */ /* 0x000e280000000c00 */
[----:B------:R2:W3:Y:S01]  /*0e00*/  LDS.128 R16, [R97+0x10] ;  /* 0x0000100061107984 */ /* 0x0004e20000000c00 */
[--C-:B0-----:R-:W-:Y:S02]  /*0e10*/  PRMT R96, RZ, 0x5410, R80.reuse ;  /* 0x00005410ff607816 */ /* 0x101fe40000000050 */
[----:B------:R-:W-:Y:S02]  /*0e20*/  PRMT R95, RZ, 0x7610, R80 ;  /* 0x00007610ff5f7816 */ /* 0x000fe40000000050 */
[----:B------:R-:W-:Y:S01]  /*0e30*/  PRMT R94, RZ, 0x5410, R81 ;  /* 0x00005410ff5e7816 */ /* 0x000fe20000000051 */
[----:B------:R-:W-:Y:S01]  /*0e40*/  FFMA.FTZ R0, R96, R0, R103 ;  /* 0x0000000060007223 */ /* 0x000fe20000010067 */
[----:B------:R-:W-:-:S02]  /*0e50*/  PRMT R93, RZ, 0x7610, R81 ;  /* 0x00007610ff5d7816 */ /* 0x000fc40000000051 */
[----:B------:R-:W-:Y:S01]  /*0e60*/  PRMT R92, RZ, 0x5410, R82 ;  /* 0x00005410ff5c7816 */ /* 0x000fe20000000052 */
        /* <DEDUP_REMOVED lines=9> */
[----:B------:R-:W-:Y:S02]  /*0f00*/  PRMT R2, RZ, 0x7610, R10 ;  /* 0x00007610ff027816 */ /* 0x000fe4000000000a */
        /* <DEDUP_REMOVED lines=9> */
[----:B--23--:R-:W-:Y:S01]  /*0fa0*/  FMUL.FTZ R89, R89, 1.4426950216293334961 ;  /* 0x3fb8aa3b59597820 */ /* 0x00cfe20000410000 */
        /* <DEDUP_REMOVED lines=30> */
.L_x_9982:
[----:B--23--:R-:W-:Y:S05]  /*1190*/  BSYNC B0 ;  /* 0x0000000000007941 */ /* 0x00cfea0003800000 */
.L_x_9981:
        /* <DEDUP_REMOVED lines=41> */
.L_x_9984:
[----:B------:R-:W-:Y:S05]  /*1430*/  BSYNC B0 ;  /* 0x0000000000007941 */ /* 0x000fea0003800000 */
.L_x_9983:
        /* <DEDUP_REMOVED lines=39> */
.L_x_9986:
[----:B------:R-:W-:Y:S05]  /*16b0*/  BSYNC B0 ;  /* 0x0000000000007941 */ /* 0x000fea0003800000 */
.L_x_9985:
        /* <DEDUP_REMOVED lines=39> */
.L_x_9988:
[----:B------:R-:W-:Y:S05]  /*1930*/  BSYNC B0 ;  /* 0x0000000000007941 */ /* 0x000fea0003800000 */
.L_x_9987:
        /* <DEDUP_REMOVED lines=39> */
.L_x_9990:
[----:B------:R-:W-:Y:S05]  /*1bb0*/  BSYNC B0 ;  /* 0x0000000000007941 */ /* 0x000fea0003800000 */
.L_x_9989:
        /* <DEDUP_REMOVED lines=39> */
.L_x_9992:
[----:B------:R-:W-:Y:S05]  /*1e30*/  BSYNC B0 ;  /* 0x0000000000007941 */ /* 0x000fea0003800000 */
.L_x_9991:
        /* <DEDUP_REMOVED lines=39> */
.L_x_9994:
[----:B------:R-:W-:Y:S05]  /*20b0*/  BSYNC B0 ;  /* 0x0000000000007941 */ /* 0x000fea0003800000 */
.L_x_9993:
        /* <DEDUP_REMOVED lines=39> */
.L_x_9996:
[----:B------:R-:W-:Y:S05]  /*2330*/  BSYNC B0 ;  /* 0x0000000000007941 */ /* 0x000fea0003800000 */
.L_x_9995:
        /* <DEDUP_REMOVED lines=40> */
.L_x_9998:
[----:B------:R-:W-:Y:S05]  /*25c0*/  BSYNC B0 ;  /* 0x0000000000007941 */ /* 0x000fea0003800000 */
.L_x_9997:
        /* <DEDUP_REMOVED lines=38> */
.L_x_10000:
[----:B------:R-:W-:Y:S05]  /*2830*/  BSYNC B0 ;  /* 0x0000000000007941 */ /* 0x000fea0003800000 */
.L_x_9999:
        /* <DEDUP_REMOVED lines=37> */
.L_x_10002:
[----:B------:R-:W-:Y:S05]  /*2a90*/  BSYNC B0 ;  /* 0x0000000000007941 */ /* 0x000fea0003800000 */
.L_x_10001:
        /* <DEDUP_REMOVED lines=33> */
.L_x_10004:
[----:B------:R-:W-:Y:S05]  /*2cb0*/  BSYNC B0 ;  /* 0x0000000000007941 */ /* 0x000fea0003800000 */
.L_x_10003:
        /* <DEDUP_REMOVED lines=33> */
.L_x_10006:
[----:B------:R-:W-:Y:S05]  /*2ed0*/  BSYNC B0 ;  /* 0x0000000000007941 */ /* 0x000fea0003800000 */
.L_x_10005:
        /* <DEDUP_REMOVED lines=33> */
.L_x_10008:
[----:B------:R-:W-:Y:S05]  /*30f0*/  BSYNC B0 ;  /* 0x0000000000007941 */ /* 0x000fea0003800000 */
.L_x_10007:
        /* <DEDUP_REMOVED lines=33> */
.L_x_10010:
[----:B------:R-:W-:Y:S05]  /*3310*/  BSYNC B0 ;  /* 0x0000000000007941 */ /* 0x000fea0003800000 */
.L_x_10009:
        /* <DEDUP_REMOVED lines=33> */
.L_x_10012:
[----:B------:R-:W-:Y:S05]  /*3530*/  BSYNC B0 ;  /* 0x0000000000007941 */ /* 0x000fea0003800000 */
.L_x_10011:
        /* <DEDUP_REMOVED lines=23> */
.L_x_10092:
[----:B------:R-:W-:Y:S02]  /*36b0*/  ULDC.64 UR38, c[0x0][0x180] ;  /* 0x0000600000267ab9 */ /* 0x000fe40000000a00 */
[----:B------:R-:W-:Y:S02]  /*36c0*/  UIMAD UR30, UR17, UR38, URZ ;  /* 0x00000026111e72a4 */ /* 0x000fe4000f8e023f */
[----:B------:R-:W-:Y:S02]  /*36d0*/  UIMAD.WIDE.U32 UR28, UR16, UR38, URZ ;  /* 0x00000026101c72a5 */ /* 0x000fe4000f8e003f */
[----:B------:R-:W-:Y:S02]  /*36e0*/  UIMAD UR38, UR16, UR39, UR30 ;  /* 0x00000027102672a4 */ /* 0x000fe4000f8e021e */
[----:B------:R-:W-:-:S02]  /*36f0*/  USHF.R.S32.HI UR37, URZ, 0x1f, UR7 ;  /* 0x0000001f3f257899 */ /* 0x000fc40008011407 */
        /* <DEDUP_REMOVED lines=89> */
[----:B------:R0:W-:Y:S01]  /*3c90*/  MUFU.COS R114, R29 ;  /* 0x0000001d00727308 */ /* 0x0001e20000000000 */
[----:B---3--:R2:W-:Y:S01]  /*3ca0*/  STS.128 [R100.X16], R12 ;  /* 0x0000000c64007388 */ /* 0x0085e2000000cc00 */
[----:B0-----:R-:W-:-:S05]  /*3cb0*/  @!P1 IADD3 R29, R31, -0x2, RZ ;  /* 0xfffffffe1f1d9810 */ /* 0x001fca0007ffe0ff */
[----:B------:R-:W-:Y:S02]  /*3cc0*/  @!P1 IMAD R104, R29, R104, UR7 ;  /* 0x000000071d689e24 */ /* 0x000fe4000f8e0268 */
[----:B------:R-:W-:Y:S01]  /*3cd0*/  FMUL.FTZ R29, R77, UR40 ;  /* 0x000000284d1d7c20 */ /* 0x000fe20008410000 */
[----:B--2---:R-:W-:Y:S01]  /*3ce0*/  HFMA2.MMA R13, -RZ, RZ, 0, 9.5367431640625e-07 ;  /* 0x00000010ff0d7435 */ /* 0x004fe200000001ff */
[----:B------:R-:W-:Y:S02]  /*3cf0*/  MOV R31, UR31 ;  /* 0x0000001f001f7c02 */ /* 0x000fe40008000f00 */
[----:B------:R-:W-:Y:S02]  /*3d00*/  FMUL.RZ R105, R29, 0.15915493667125701904 ;  /* 0x3e22f9831d697820 */ /* 0x000fe4000040c000 */
[C---:B-1----:R-:W-:Y:S01]  /*3d10*/  FMUL.FTZ R29, R3.reuse, R30 ;  /* 0x0000001e031d7220 */ /* 0x042fe20000410000 */
[----:B------:R-:W-:Y:S01]  /*3d20*/  MOV R30, UR30 ;  /* 0x0000001e001e7c02 */ /* 0x000fe20008000f00 */
[----:B----4-:R0:W-:Y:S01]  /*3d30*/  STS.128 [R100.X16+0x400], R20 ;  /* 0x0004001464007388 */ /* 0x0101e2000000cc00 */
[----:B------:R-:W-:Y:S01]  /*3d40*/  FMUL.FTZ R28, R3, R28 ;  /* 0x0000001c031c7220 */ /* 0x000fe20000410000 */
[----:B------:R-:W-:Y:S01]  /*3d50*/  SHF.L.U32 R3, R100, 0x6, RZ ;  /* 0x0000000664037819 */ /* 0x000fe200000006ff */
[----:B------:R-:W-:Y:S01]  /*3d60*/  FMUL.FTZ R12, R75, UR40 ;  /* 0x000000284b0c7c20 */ /* 0x000fe20008410000 */
[----:B------:R-:W-:Y:S01]  /*3d70*/  STS.128 [R100.X16+0x200], R16 ;  /* 0x0002001064007388 */ /* 0x000fe2000000cc00 */
[----:B------:R-:W-:Y:S02]  /*3d80*/  MUFU.SIN R132, R105 ;  /* 0x0000006900847308 */ /* 0x000fe40000000400 */
[----:B------:R-:W-:Y:S01]  /*3d90*/  FMUL.RZ R111, R12, 0.15915493667125701904 ;  /* 0x3e22f9830c6f7820 */ /* 0x000fe2000040c000 */
[----:B------:R-:W-:Y:S04]  /*3da0*/  STS.128 [R100.X16+0x600], R24 ;  /* 0x0006001864007388 */ /* 0x000fe8000000cc00 */
[----:B------:R-:W5:Y:S01]  /*3db0*/  LDG.E.64 R30, [R30.64] ;  /* 0x000000201e1e7981 */ /* 0x000f62000c1e1b00 */
[----:B------:R1:W-:Y:S01]  /*3dc0*/  MUFU.COS R118, R105 ;  /* 0x0000006900767308 */ /* 0x0003e20000000000 */
[----:B------:R-:W-:-:S06]  /*3dd0*/  NOP ;  /* 0x0000000000007918 */ /* 0x000fcc0000000000 */
[----:B0-----:R-:W-:Y:S01]  /*3de0*/  FMUL.FTZ R20, R73, UR40 ;  /* 0x0000002849147c20 */ /* 0x001fe20008410000 */
[----:B------:R-:W0:Y:S01]  /*3df0*/  LDS.128 R16, [R3+0x10] ;  /* 0x0000100003107984 */ /* 0x000e220000000c00 */
[----:B-1----:R-:W-:-:S03]  /*3e00*/  @!P1 IMAD.WIDE R104, R104, R13, UR10 ;  /* 0x0000000a68689e25 */ /* 0x002fc6000f8e020d */
[----:B------:R-:W1:Y:S01]  /*3e10*/  LDS.128 R12, [R3] ;  /* 0x00000000030c7984 */ /* 0x000e620000000c00 */
[----:B------:R-:W-:-:S03]  /*3e20*/  FMUL.RZ R113, R20, 0.15915493667125701904 ;  /* 0x3e22f98314717820 */ /* 0x000fc6000040c000 */
[----:B------:R-:W2:Y:S04]  /*3e30*/  LDS.128 R20, [R3+0x20] ;  /* 0x0000200003147984 */ /* 0x000ea80000000c00 */
[----:B------:R3:W4:Y:S04]  /*3e40*/  LDS.128 R24, [R3+0x30] ;  /* 0x0000300003187984 */ /* 0x0007280000000c00 */
[----:B------:R0:W-:Y:S01]  /*3e50*/  STS.64 [R106.X8+0x1d10], R28 ;  /* 0x001d101c6a007388 */ /* 0x0001e20000008a00 */
[----:B------:R-:W-:Y:S08]  /*3e60*/  MUFU.SIN R138, R32 ;  /* 0x00000020008a7308 */ /* 0x000ff00000000400 */
[----:B------:R0:W-:Y:S01]  /*3e70*/  MUFU.COS R112, R32 ;  /* 0x0000002000707308 */ /* 0x0001e20000000000 */
[----:B---3--:R-:W-:Y:S01]  /*3e80*/  FMUL.FTZ R3, R67, UR40 ;  /* 0x0000002843037c20 */ /* 0x008fe20008410000 */
[----:B0-----:R-:W-:Y:S01]  /*3e90*/  CS2R R32, SRZ ;  /* 0x0000000000207805 */ /* 0x001fe2000001ff00 */
[----:B------:R-:W-:Y:S02]  /*3ea0*/  BAR.SYNC.DEFER_BLOCKING 0x0 ;  /* 0x0000000000007b1d */ /* 0x000fe40000010000 */
[----:B------:R-:W-:-:S02]  /*3eb0*/  FMUL.RZ R150, R3, 0.15915493667125701904 ;  /* 0x3e22f98303967820 */ /* 0x000fc4000040c000 */
[----:B------:R-:W-:-:S06]  /*3ec0*/  FMUL.FTZ R3, R2, R88 ;  /* 0x0000005802037220 */ /* 0x000fcc0000410000 */
[----:B------:R-:W-:Y:S01]  /*3ed0*/  MUFU.EX2 R3, R3 ;  /* 0x0000000300037308 */ /* 0x000fe20000000800 */
[----:B------:R0:W5:Y:S02]  /*3ee0*/  @!P1 LDG.E.64 R32, [R104.64+0x8] ;  /* 0x0000082068209981 */ /* 0x000164000c1e1b00 */
[----:B0-----:R-:W-:-:S06]  /*3ef0*/  FMUL.FTZ R104, R2, R87 ;  /* 0x0000005702687220 */ /* 0x001fcc0000410000 */
[----:B------:R-:W0:Y:S01]  /*3f00*/  MUFU.EX2 R104, R104 ;  /* 0x0000006800687308 */ /* 0x000e220000000800 */
[----:B------:R-:W-:-:S07]  /*3f10*/  FMUL.FTZ R105, R2, R86 ;  /* 0x0000005602697220 */ /* 0x000fce0000410000 */
[----:B------:R-:W-:Y:S08]  /*3f20*/  MUFU.SIN R130, R111 ;  /* 0x0000006f00827308 */ /* 0x000ff00000000400 */
[----:B------:R3:W-:Y:S01]  /*3f30*/  MUFU.COS R120, R111 ;  /* 0x0000006f00787308 */ /* 0x0007e20000000000 */
[----:B------:R-:W-:Y:S02]  /*3f40*/  FMUL.FTZ R106, R2, R85 ;  /* 0x00000055026a7220 */ /* 0x000fe40000410000 */
[----:B---3--:R-:W-:-:S05]  /*3f50*/  FMUL.FTZ R111, R71, UR40 ;  /* 0x00000028476f7c20 */ /* 0x008fca0008410000 */
[----:B------:R-:W3:Y:S01]  /*3f60*/  MUFU.EX2 R105, R105 ;  /* 0x0000006900697308 */ /* 0x000ee20000000800 */
[----:B------:R-:W-:Y:S02]  /*3f70*/  FMUL.RZ R115, R111, 0.15915493667125701904 ;  /* 0x3e22f9836f737820 */ /* 0x000fe4000040c000 */
[----:B------:R-:W-:Y:S02]  /*3f80*/  FMUL.FTZ R111, R69, UR40 ;  /* 0x00000028456f7c20 */ /* 0x000fe40008410000 */
[C---:B0-----:R-:W-:Y:S02]  /*3f90*/  FMUL.FTZ R145, R104.reuse, R145 ;  /* 0x0000009168917220 */ /* 0x041fe40000410000 */
[----:B------:R-:W-:Y:S02]  /*3fa0*/  FMUL.FTZ R144, R104, R107 ;  /* 0x0000006b68907220 */ /* 0x000fe40000410000 */
[----:B------:R-:W-:Y:S02]  /*3fb0*/  FMUL.FTZ R104, R2, R71 ;  /* 0x0000004702687220 */ /* 0x000fe40000410000 */
[----:B------:R-:W-:-:S02]  /*3fc0*/  FMUL.RZ R111, R111, 0.15915493667125701904 ;  /* 0x3e22f9836f6f7820 */ /* 0x000fc4000040c000 */
[C---:B------:R-:W-:Y:S02]  /*3fd0*/  FMUL.FTZ R147, R3.reuse, R108 ;  /* 0x0000006c03937220 */ /* 0x040fe40000410000 */
[----:B------:R-:W-:Y:S01]  /*3fe0*/  FMUL.FTZ R146, R3, R146 ;  /* 0x0000009203927220 */ /* 0x000fe20000410000 */
[----:B------:R0:W-:Y:S01]  /*3ff0*/  MUFU.EX2 R126, R104 ;  /* 0x00000068007e7308 */ /* 0x0001e20000000800 */
[----:B------:R-:W-:-:S07]  /*4000*/  FMUL.FTZ R3, R2, R73 ;  /* 0x0000004902037220 */ /* 0x000fce0000410000 */
[----:B------:R-:W-:Y:S01]  /*4010*/  MUFU.SIN R123, R111 ;  /* 0x0000006f007b7308 */ /* 0x000fe20000000400 */
[----:B0-----:R-:W-:-:S07]  /*4020*/  PRMT R104, RZ, 0x5410, R8 ;  /* 0x00005410ff687816 */ /* 0x001fce0000000008 */
[----:B------:R0:W-:Y:S01]  /*4030*/  MUFU.COS R125, R111 ;  /* 0x0000006f007d7308 */ /* 0x0001e20000000000 */
[----:B------:R-:W-:-:S07]  /*4040*/  FMUL.FTZ R192, R104, R89 ;  /* 0x0000005968c07220 */ /* 0x000fce0000410000 */
[----:B------:R-:W1:Y:S01]  /*4050*/  MUFU.EX2 R106, R106 ;  /* 0x0000006a006a7308 */ /* 0x000e620000000800 */
[----:B0-----:R-:W-:Y:S02]  /*4060*/  FMUL.FTZ R111, R2, R84 ;  /* 0x00000054026f7220 */ /* 0x001fe40000410000 */
[----:B---3--:R-:W-:-:S05]  /*4070*/  FMUL.FTZ R143, R105, R110 ;  /* 0x0000006e698f7220 */ /* 0x008fca0000410000 */
[----:B------:R-:W-:Y:S01]  /*4080*/  MUFU.SIN R128, R113 ;  /* 0x0000007100807308 */ /* 0x000fe20000000400 */
[----:B------:R-:W-:Y:S02]  /*4090*/  FMUL.FTZ R142, R105, R142 ;  /* 0x0000008e698e7220 */ /* 0x000fe40000410000 */
[----:B------:R-:W-:-:S05]  /*40a0*/  FMUL.FTZ R108, R146, R192 ;  /* 0x000000c0926c7220 */ /* 0x000fca0000410000 */
[----:B------:R0:W-:Y:S01]  /*40b0*/  MUFU.COS R122, R113 ;  /* 0x00000071007a7308 */ /* 0x0001e20000000000 */
[----:B------:R-:W-:-:S07]  /*40c0*/  FMUL.FTZ R105, R2, R69 ;  /* 0x0000004502697220 */ /* 0x000fce0000410000 */
[----:B------:R-:W3:Y:S01]  /*40d0*/  MUFU.EX2 R3, R3 ;  /* 0x0000000300037308 */ /* 0x000ee20000000800 */
[----:B------:R-:W-:-:S07]  /*40e0*/  FMUL.FTZ R107, RZ, R146 ;  /* 0x00000092ff6b7220 */ /* 0x000fce0000410000 */
[----:B------:R-:W2:Y:S01]  /*40f0*/  MUFU.EX2 R111, R111 ;  /* 0x0000006f006f7308 */ /* 0x000ea20000000800 */
[----:B0-----:R-:W-:Y:S02]  /*4100*/  FMUL.FTZ R113, R2, R82 ;  /* 0x0000005202717220 */ /* 0x001fe40000410000 */
[----:B------:R-:W-:Y:S02]  /*4110*/  FFMA.FTZ R108, RZ, R147, R108 ;  /* 0x00000093ff6c7223 */ /* 0x000fe4000001006c */
[----:B-1----:R-:W-:-:S03]  /*4120*/  FMUL.FTZ R141, R106, R141 ;  /* 0x0000008d6a8d7220 */ /* 0x002fc60000410000 */
[----:B------:R0:W-:Y:S01]  /*4130*/  MUFU.EX2 R124, R105 ;  /* 0x00000069007c7308 */ /* 0x0001e20000000800 */
[----:B------:R-:W-:Y:S02]  /*4140*/  FMUL.FTZ R140, R106, R109 ;  /* 0x0000006d6a8c7220 */ /* 0x000fe40000410000 */
[----:B------:R-:W-:Y:S02]  /*4150*/  FFMA.FTZ R107, R147, R192, -R107 ;  /* 0x000000c0936b7223 */ /* 0x000fe4000001086b */
[----:B------:R-:W-:Y:S02]  /*4160*/  FMUL.FTZ R106, R2, R67 ;  /* 0x00000043026a7220 */ /* 0x000fe40000410000 */
[----:B------:R-:W-:Y:S01]  /*4170*/  FADD.FTZ R109, RZ, R108 ;  /* 0x0000006cff6d7221 */ /* 0x000fe20000010000 */
[----:B0-----:R-:W-:Y:S01]  /*4180*/  PRMT R105, RZ, 0x7610, R8 ;  /* 0x00007610ff697816 */ /* 0x001fe20000000008 */
[----:B------:R-:W-:Y:S01]  /*4190*/  MUFU.COS R127, R115 ;  /* 0x00000073007f7308 */ /* 0x000fe20000000000 */
[----:B---3--:R-:W-:-:S02]  /*41a0*/  FMUL.FTZ R129, R3, R122 ;  /* 0x0000007a03817220 */ /* 0x008fc40000410000 */
[----:B------:R-:W-:Y:S02]  /*41b0*/  FMUL.FTZ R128, R3, R128 ;  /* 0x0000008003807220 */ /* 0x000fe40000410000 */
[----:B------:R-:W-:-:S03]  /*41c0*/  FFMA.FTZ R107, R105, R88, R107 ;  /* 0x00000058696b7223 */ /* 0x000fc6000001006b */
[----:B------:R-:W0:Y:S01]  /*41d0*/  MUFU.EX2 R113, R113 ;  /* 0x0000007100717308 */ /* 0x000e220000000800 */
[----:B------:R-:W-:Y:S02]  /*41e0*/  FMUL.FTZ R110, R144, R109 ;  /* 0x0000006d906e7220 */ /* 0x000fe40000410000 */
[----:B--2---:R-:W-:-:S05]  /*41f0*/  FMUL.FTZ R139, R111, R112 ;  /* 0x000000706f8b7220 */ /* 0x004fca0000410000 */
[----:B------:R1:W2:Y:S01]  /*4200*/  MUFU.SIN R121, R115 ;  /* 0x0000007300797308 */ /* 0x0002a20000000400 */
[----:B------:R-:W-:Y:S02]  /*4210*/  FMUL.FTZ R138, R111, R138 ;  /* 0x0000008a6f8a7220 */ /* 0x000fe40000410000 */
[----:B------:R-:W-:-:S05]  /*4220*/  FMUL.FTZ R112, R144, R107 ;  /* 0x0000006b90707220 */ /* 0x000fca0000410000 */
[----:B------:R-:W-:Y:S01]  /*4230*/  MUFU.COS R148, R150 ;  /* 0x0000009600947308 */ /* 0x000fe20000000000 */
[----:B-1----:R-:W-:Y:S02]  /*4240*/  FMUL.FTZ R115, R2, R79 ;  /* 0x0000004f02737220 */ /* 0x002fe40000410000 */
[----:B------:R-:W-:-:S05]  /*4250*/  FFMA.FTZ R111, R145, R107, -R110 ;  /* 0x0000006b916f7223 */ /* 0x000fca000001086e */
[----:B------:R1:W3:Y:S01]  /*4260*/  MUFU.EX2 R3, R106 ;  /* 0x0000006a00037308 */ /* 0x0002e20000000800 */
[----:B------:R-:W-:-:S07]  /*4270*/  FMUL.FTZ R107, R29, R146 ;  /* 0x000000921d6b7220 */ /* 0x000fce0000410000 */
[----:B------:R-:W0:Y:S01]  /*4280*/  MUFU.SIN R108, R150 ;  /* 0x00000096006c7308 */ /* 0x000e220000000400 */
[----:B-1----:R-:W-:Y:S01]  /*4290*/  PRMT R106, RZ, 0x5410, R9 ;  /* 0x00005410ff6a7816 */ /* 0x002fe20000000009 */
[----:B------:R-:W-:Y:S02]  /*42a0*/  FFMA.FTZ R112, R145, R109, R112 ;  /* 0x0000006d91707223 */ /* 0x000fe40000010070 */
[C---:B------:R-:W-:Y:S02]  /*42b0*/  FMUL.FTZ R110, R28.reuse, R146 ;  /* 0x000000921c6e7220 */ /* 0x040fe40000410000 */
[----:B------:R-:W-:Y:S02]  /*42c0*/  FFMA.FTZ R109, R28, R147, -R107 ;  /* 0x000000931c6d7223 */ /* 0x000fe4000001086b */
[----:B------:R-:W-:Y:S01]  /*42d0*/  MUFU.SIN R134, R116 ;  /* 0x0000007400867308 */ /* 0x000fe20000000400 */
[----:B------:R-:W-:Y:S02]  /*42e0*/  FADD.FTZ R112, RZ, R112 ;  /* 0x00000070ff707221 */ /* 0x000fe40000010000 */
[----:B------:R-:W-:-:S02]  /*42f0*/  FFMA.FTZ R111, R106, R87, R111 ;  /* 0x000000576a6f7223 */ /* 0x000fc4000001006f */
[----:B------:R-:W-:-:S03]  /*4300*/  FFMA.FTZ R110, R29, R147, R110 ;  /* 0x000000931d6e7223 */ /* 0x000fc6000001006e */
[----:B------:R-:W-:Y:S01]  /*4310*/  MUFU.COS R116, R116 ;  /* 0x0000007400747308 */ /* 0x000fe20000000000 */
[----:B------:R-:W-:Y:S02]  /*4320*/  FMUL.FTZ R107, R144, R109 ;  /* 0x0000006d906b7220 */ /* 0x000fe40000410000 */
[----:B0-----:R-:W-:-:S05]  /*4330*/  FMUL.FTZ R137, R113, R114 ;  /* 0x0000007271897220 */ /* 0x001fca0000410000 */
[----:B------:R-:W0:Y:S01]  /*4340*/  MUFU.EX2 R115, R115 ;  /* 0x0000007300737308 */ /* 0x000e220000000800 */
[----:B------:R-:W-:Y:S02]  /*4350*/  FMUL.FTZ R136, R113, R136 ;  /* 0x0000008871887220 */ /* 0x000fe40000410000 */
[----:B------:R-:W-:Y:S02]  /*4360*/  FMUL.FTZ R127, R126, R127 ;  /* 0x0000007f7e7f7220 */ /* 0x000fe40000410000 */
[----:B------:R-:W-:Y:S02]  /*4370*/  FMUL.FTZ R125, R124, R125 ;  /* 0x0000007d7c7d7220 */ /* 0x000fe40000410000 */
[----:B--2---:R-:W-:Y:S02]  /*4380*/  FMUL.FTZ R126, R126, R121 ;  /* 0x000000797e7e7220 */ /* 0x004fe40000410000 */
[----:B------:R-:W-:Y:S02]  /*4390*/  FMUL.FTZ R124, R124, R123 ;  /* 0x0000007b7c7c7220 */ /* 0x000fe40000410000 */
[----:B------:R-:W-:-:S02]  /*43a0*/  FMUL.FTZ R114, R142, R112 ;  /* 0x000000708e727220 */ /* 0x000fc40000410000 */
[-C--:B------:R-:W-:Y:S02]  /*43b0*/  FMUL.FTZ R113, R142, R111.reuse ;  /* 0x0000006f8e717220 */ /* 0x080fe40000410000 */
[C---:B---3--:R-:W-:Y:S02]  /*43c0*/  FMUL.FTZ R123, R3.reuse, R148 ;  /* 0x00000094037b7220 */ /* 0x048fe40000410000 */
[----:B------:R-:W-:Y:S02]  /*43d0*/  FMUL.FTZ R121, R3, R108 ;  /* 0x0000006c03797220 */ /* 0x000fe40000410000 */
[----:B------:R-:W-:Y:S01]  /*43e0*/  FFMA.FTZ R3, R145, R110, R107 ;  /* 0x0000006e91037223 */ /* 0x000fe2000001006b */
[----:B------:R-:W-:Y:S01]  /*43f0*/  PRMT R107, RZ, 0x7610, R9 ;  /* 0x00007610ff6b7816 */ /* 0x000fe20000000009 */
[C---:B------:R-:W-:Y:S02]  /*4400*/  FFMA.FTZ R114, R143.reuse, R111, -R114 ;  /* 0x0000006f8f727223 */ /* 0x040fe40000010872 */
[----:B------:R-:W-:-:S02]  /*4410*/  FFMA.FTZ R113, R143, R112, R113 ;  /* 0x000000708f717223 */ /* 0x000fc40000010071 */
[----:B------:R-:W-:Y:S02]  /*4420*/  FMUL.FTZ R110, R144, R110 ;  /* 0x0000006e906e7220 */ /* 0x000fe40000410000 */
[----:B------:R-:W-:Y:S02]  /*4430*/  FFMA.FTZ R114, R107, R86, R114 ;  /* 0x000000566b727223 */ /* 0x000fe40000010072 */
[----:B------:R-:W-:Y:S02]  /*4440*/  FADD.FTZ R113, RZ, R113 ;  /* 0x00000071ff717221 */ /* 0x000fe40000010000 */
[----:B------:R-:W-:Y:S02]  /*4450*/  FFMA.FTZ R110, R145, R109, -R110 ;  /* 0x0000006d916e7223 */ /* 0x000fe4000001086e */
[----:B------:R-:W-:Y:S02]  /*4460*/  FMUL.FTZ R108, R142, R3 ;  /* 0x000000038e6c7220 */ /* 0x000fe40000410000 */
[----:B0-----:R-:W-:-:S02]  /*4470*/  FMUL.FTZ R135, R115, R116 ;  /* 0x0000007473877220 */ /* 0x001fc40000410000 */
[C---:B------:R-:W-:Y:S02]  /*4480*/  FMUL.FTZ R116, R140.reuse, R114 ;  /* 0x000000728c747220 */ /* 0x040fe40000410000 */
[----:B------:R-:W-:Y:S02]  /*4490*/  FMUL.FTZ R109, R140, R113 ;  /* 0x000000718c6d7220 */ /* 0x000fe40000410000 */
[-C--:B------:R-:W-:Y:S02]  /*44a0*/  FMUL.FTZ R112, R142, R110.reuse ;  /* 0x0000006e8e707220 */ /* 0x080fe40000410000 */
[----:B------:R-:W-:Y:S01]  /*44b0*/  FFMA.FTZ R110, R143, R110, -R108 ;  /* 0x0000006e8f6e7223 */ /* 0x000fe2000001086c */
[----:B------:R-:W-:Y:S01]  /*44c0*/  PRMT R108, RZ, 0x5410, R10 ;  /* 0x00005410ff6c7816 */ /* 0x000fe2000000000a */
[----:B------:R-:W-:Y:S02]  /*44d0*/  FMUL.FTZ R117, R2, R77 ;  /* 0x0000004d02757220 */ /* 0x000fe40000410000 */
[----:B------:R-:W-:-:S02]  /*44e0*/  FFMA.FTZ R116, R141, R113, R116 ;  /* 0x000000718d747223 */ /* 0x000fc40000010074 */
[----:B------:R-:W-:Y:S02]  /*44f0*/  FFMA.FTZ R109, R141, R114, -R109 ;  /* 0x000000728d6d7223 */ /* 0x000fe4000001086d */
[----:B------:R-:W-:Y:S01]  /*4500*/  FFMA.FTZ R112, R143, R3, R112 ;  /* 0x000000038f707223 */ /* 0x000fe20000010070 */
[----:B------:R-:W0:Y:S01]  /*4510*/  MUFU.EX2 R117, R117 ;  /* 0x0000007500757308 */ /* 0x000e220000000800 */
[----:B------:R-:W-:Y:S02]  /*4520*/  FADD.FTZ R116, RZ, R116 ;  /* 0x00000074ff747221 */ /* 0x000fe40000010000 */
[----:B------:R-:W-:Y:S02]  /*4530*/  FFMA.FTZ R111, R108, R85, R109 ;  /* 0x000000556c6f7223 */ /* 0x000fe4000001006d */
[C---:B------:R-:W-:Y:S02]  /*4540*/  FMUL.FTZ R109, R140.reuse, R110 ;  /* 0x0000006e8c6d7220 */ /* 0x040fe40000410000 */
[----:B------:R-:W-:-:S02]  /*4550*/  FMUL.FTZ R3, R140, R112 ;  /* 0x000000708c037220 */ /* 0x000fc40000410000 */
[C---:B------:R-:W-:Y:S02]  /*4560*/  FMUL.FTZ R114, R138.reuse, R116 ;  /* 0x000000748a727220 */ /* 0x040fe40000410000 */
[----:B------:R-:W-:Y:S02]  /*4570*/  FMUL.FTZ R113, R138, R111 ;  /* 0x0000006f8a717220 */ /* 0x000fe40000410000 */
[----:B------:R-:W-:Y:S02]  /*4580*/  FFMA.FTZ R112, R141, R112, R109 ;  /* 0x000000708d707223 */ /* 0x000fe4000001006d */
[----:B------:R-:W-:Y:S01]  /*4590*/  FMUL.FTZ R119, R2, R75 ;  /* 0x0000004b02777220 */ /* 0x000fe20000410000 */
[----:B------:R-:W-:Y:S01]  /*45a0*/  PRMT R109, RZ, 0x7610, R10 ;  /* 0x00007610ff6d7816 */ /* 0x000fe2000000000a */
[C---:B------:R-:W-:Y:S02]  /*45b0*/  FFMA.FTZ R114, R139.reuse, R111, -R114 ;  /* 0x0000006f8b727223 */ /* 0x040fe40000010872 */
[----:B------:R-:W-:-:S02]  /*45c0*/  FFMA.FTZ R113, R139, R116, R113 ;  /* 0x000000748b717223 */ /* 0x000fc40000010071 */
[----:B------:R-:W-:Y:S02]  /*45d0*/  FFMA.FTZ R110, R141, R110, -R3 ;  /* 0x0000006e8d6e7223 */ /* 0x000fe40000010803 */
[C---:B------:R-:W-:Y:S02]  /*45e0*/  FMUL.FTZ R111, R138.reuse, R112 ;  /* 0x000000708a6f7220 */ /* 0x040fe40000410000 */
[----:B------:R-:W-:Y:S01]  /*45f0*/  FMUL.FTZ R134, R115, R134 ;  /* 0x0000008673867220 */ /* 0x000fe20000410000 */
[----:B------:R-:W1:Y:S01]  /*4600*/  MUFU.EX2 R119, R119 ;  /* 0x0000007700777308 */ /* 0x000e620000000800 */
[----:B------:R-:W-:Y:S02]  /*4610*/  FADD.FTZ R115, RZ, R113 ;  /* 0x00000071ff737221 */ /* 0x000fe40000010000 */
[-C--:B------:R-:W-:Y:S02]  /*4620*/  FFMA.FTZ R113, R139, R110.reuse, -R111 ;  /* 0x0000006e8b717223 */ /* 0x080fe4000001086f */
[----:B------:R-:W-:-:S02]  /*4630*/  FMUL.FTZ R110, R138, R110 ;  /* 0x0000006e8a6e7220 */ /* 0x000fc40000410000 */
[----:B------:R-:W-:Y:S02]  /*4640*/  FFMA.FTZ R114, R109, R84, R114 ;  /* 0x000000546d727223 */ /* 0x000fe40000010072 */
[C---:B------:R-:W-:Y:S02]  /*4650*/  FMUL.FTZ R111, R136.reuse, R115 ;  /* 0x00000073886f7220 */ /* 0x040fe40000410000 */
[----:B0-----:R-:W-:Y:S02]  /*4660*/  FMUL.FTZ R133, R117, R118 ;  /* 0x0000007675857220 */ /* 0x001fe40000410000 */
[----:B------:R-:W-:Y:S02]  /*4670*/  FFMA.FTZ R110, R139, R112, R110 ;  /* 0x000000708b6e7223 */ /* 0x000fe4000001006e */
[CC--:B------:R-:W-:Y:S02]  /*4680*/  FMUL.FTZ R118, R136.reuse, R114.reuse ;  /* 0x0000007288767220 */ /* 0x0c0fe40000410000 */
[----:B------:R-:W-:Y:S01]  /*4690*/  FFMA.FTZ R114, R137, R114, -R111 ;  /* 0x0000007289727223 */ /* 0x000fe2000001086f */
[----:B------:R-:W-:Y:S01]  /*46a0*/  PRMT R111, RZ, 0x5410, R11 ;  /* 0x00005410ff6f7816 */ /* 0x000fe2000000000b */
[----:B------:R-:W-:-:S02]  /*46b0*/  FMUL.FTZ R112, R136, R110 ;  /* 0x0000006e88707220 */ /* 0x000fc40000410000 */
[C---:B------:R-:W-:Y:S02]  /*46c0*/  FFMA.FTZ R118, R137.reuse, R115, R118 ;  /* 0x0000007389767223 */ /* 0x040fe40000010076 */
[-C--:B------:R-:W-:Y:S02]  /*46d0*/  FFMA.FTZ R112, R137, R113.reuse, -R112 ;  /* 0x0000007189707223 */ /* 0x080fe40000010870 */
[----:B------:R-:W-:Y:S02]  /*46e0*/  FADD.FTZ R115, RZ, R118 ;  /* 0x00000076ff737221 */ /* 0x000fe40000010000 */
[----:B------:R-:W-:Y:S02]  /*46f0*/  FFMA.FTZ R114, R111, R82, R114 ;  /* 0x000000526f727223 */ /* 0x000fe40000010072 */
[----:B------:R-:W-:Y:S02]  /*4700*/  FMUL.FTZ R113, R136, R113 ;  /* 0x0000007188717220 */ /* 0x000fe40000410000 */
[----:B------:R-:W-:-:S02]  /*4710*/  FMUL.FTZ R132, R117, R132 ;  /* 0x0000008475847220 */ /* 0x000fc40000410000 */
[----:B-1----:R-:W-:Y:S02]  /*4720*/  FMUL.FTZ R131, R119, R120 ;  /* 0x0000007877837220 */ /* 0x002fe40000410000 */
[C---:B------:R-:W-:Y:S02]  /*4730*/  FMUL.FTZ R117, R134.reuse, R115 ;  /* 0x0000007386757220 */ /* 0x040fe40000410000 */
[----:B------:R-:W-:Y:S02]  /*4740*/  FMUL.FTZ R120, R134, R114 ;  /* 0x0000007286787220 */ /* 0x000fe40000410000 */
[----:B------:R-:W-:Y:S01]  /*4750*/  FFMA.FTZ R113, R137, R110, R113 ;  /* 0x0000006e89717223 */ /* 0x000fe20000010071 */
[----:B------:R-:W-:Y:S01]  /*4760*/  PRMT R110, RZ, 0x7610, R11 ;  /* 0x00007610ff6e7816 */ /* 0x000fe2000000000b */
[----:B------:R-:W-:Y:S02]  /*4770*/  FMUL.FTZ R3, R62, UR40 ;  /* 0x000000283e037c20 */ /* 0x000fe40008410000 */
[----:B------:R-:W-:-:S02]  /*4780*/  FFMA.FTZ R117, R135, R114, -R117 ;  /* 0x0000007287757223 */ /* 0x000fc40000010875 */
[----:B------:R-:W-:Y:S02]  /*4790*/  FFMA.FTZ R120, R135, R115, R120 ;  /* 0x0000007387787223 */ /* 0x000fe40000010078 */
[----:B------:R-:W-:Y:S02]  /*47a0*/  FMUL.FTZ R114, R134, R113 ;  /* 0x0000007186727220 */ /* 0x000fe40000410000 */
[----:B------:R-:W-:Y:S02]  /*47b0*/  FMUL.FTZ R130, R119, R130 ;  /* 0x0000008277827220 */ /* 0x000fe40000410000 */
[----:B------:R-:W-:Y:S02]  /*47c0*/  FMUL.RZ R119, R3, 0.15915493667125701904 ;  /* 0x3e22f98303777820 */ /* 0x000fe4000040c000 */
[----:B------:R-:W-:Y:S02]  /*47d0*/  FADD.FTZ R120, RZ, R120 ;  /* 0x00000078ff787221 */ /* 0x000fe40000010000 */
[----:B------:R-:W-:-:S02]  /*47e0*/  FFMA.FTZ R117, R110, R79, R117 ;  /* 0x0000004f6e757223 */ /* 0x000fc40000010075 */
[CC--:B------:R-:W-:Y:S02]  /*47f0*/  FFMA.FTZ R114, R135.reuse, R112.reuse, -R114 ;  /* 0x0000007087727223 */ /* 0x0c0fe40000010872 */
[----:B------:R-:W-:Y:S01]  /*4800*/  FMUL.FTZ R112, R134, R112 ;  /* 0x0000007086707220 */ /* 0x000fe20000410000 */
[----:B------:R-:W-:Y:S01]  /*4810*/  MUFU.SIN R116, R119 ;  /* 0x0000007700747308 */ /* 0x000fe20000000400 */
[----:B------:R-:W-:Y:S02]  /*4820*/  FMUL.FTZ R3, R56, UR40 ;  /* 0x0000002838037c20 */ /* 0x000fe40008410000 */
[----:B------:R-:W-:Y:S02]  /*4830*/  FMUL.FTZ R122, R132, R120 ;  /* 0x00000078847a7220 */ /* 0x000fe40000410000 */
[----:B------:R-:W-:-:S03]  /*4840*/  FFMA.FTZ R113, R135, R113, R112 ;  /* 0x0000007187717223 */ /* 0x000fc60000010070 */
[----:B------:R0:W-:Y:S01]  /*4850*/  MUFU.COS R118, R119 ;  /* 0x0000007700767308 */ /* 0x0001e20000000000 */
[----:B------:R-:W-:Y:S01]  /*4860*/  FMUL.RZ R153, R3, 0.15915493667125701904 ;  /* 0x3e22f98303997820 */ /* 0x000fe2000040c000 */
[----:B------:R-:W-:Y:S01]  /*4870*/  PRMT R112, RZ, 0x5410, R4 ;  /* 0x00005410ff707816 */ /* 0x000fe20000000004 */
[----:B------:R-:W-:Y:S02]  /*4880*/  FMUL.FTZ R3, R2, R62 ;  /* 0x0000003e02037220 */ /* 0x000fe40000410000 */
[-C--:B------:R-:W-:Y:S02]  /*4890*/  FFMA.FTZ R122, R133, R117.reuse, -R122 ;  /* 0x00000075857a7223 */ /* 0x080fe4000001087a */
[----:B0-----:R-:W-:-:S04]  /*48a0*/  FMUL.FTZ R119, R132, R117 ;  /* 0x0000007584777220 */ /* 0x001fc80000410000 */
[----:B------:R-:W-:Y:S02]  /*48b0*/  FFMA.FTZ R119, R133, R120, R119 ;  /* 0x0000007885777223 */ /* 0x000fe40000010077 */
[----:B------:R-:W-:Y:S01]  /*48c0*/  FFMA.FTZ R148, R112, R77, R122 ;  /* 0x0000004d70947223 */ /* 0x000fe2000001007a */
[----:B------:R-:W0:Y:S01]  /*48d0*/  MUFU.EX2 R3, R3 ;  /* 0x0000000300037308 */ /* 0x000e220000000800 */
[----:B------:R-:W-:Y:S02]  /*48e0*/  FADD.FTZ R119, RZ, R119 ;  /* 0x00000077ff777221 */ /* 0x000fe40000010000 */
[----:B------:R-:W-:Y:S02]  /*48f0*/  FMUL.FTZ R117, R132, R113 ;  /* 0x0000007184757220 */ /* 0x000fe40000410000 */
[C---:B------:R-:W-:Y:S02]  /*4900*/  FMUL.FTZ R152, R130.reuse, R148 ;  /* 0x0000009482987220 */ /* 0x040fe40000410000 */
[----:B------:R-:W-:-:S02]  /*4910*/  FMUL.FTZ R150, R130, R119 ;  /* 0x0000007782967220 */ /* 0x000fc40000410000 */
[----:B------:R-:W-:Y:S02]  /*4920*/  FMUL.FTZ R2, R2, R56 ;  /* 0x0000003802027220 */ /* 0x000fe40000410000 */
[-C--:B------:R-:W-:Y:S02]  /*4930*/  FMUL.FTZ R122, R132, R114.reuse ;  /* 0x00000072847a7220 */ /* 0x080fe40000410000 */
[----:B------:R-:W-:Y:S01]  /*4940*/  FFMA.FTZ R120, R133, R114, -R117 ;  /* 0x0000007285787223 */ /* 0x000fe20000010875 */
[----:B------:R-:W-:Y:S01]  /*4950*/  PRMT R114, RZ, 0x7610, R4 ;  /* 0x00007610ff727816 */ /* 0x000fe20000000004 */
[C---:B------:R-:W-:Y:S02]  /*4960*/  FFMA.FTZ R152, R131.reuse, R119, R152 ;  /* 0x0000007783987223 */ /* 0x040fe40000010098 */
[----:B------:R-:W-:Y:S01]  /*4970*/  FFMA.FTZ R150, R131, R148, -R150 ;  /* 0x0000009483967223 */ /* 0x000fe20000010896 */
[----:B------:R-:W-:Y:S01]  /*4980*/  MUFU.COS R115, R153 ;  /* 0x0000009900737308 */ /* 0x000fe20000000000 */
[----:B------:R-:W-:-:S02]  /*4990*/  FADD.FTZ R152, RZ, R152 ;  /* 0x00000098ff987221 */ /* 0x000fc40000010000 */
[----:B------:R-:W-:Y:S02]  /*49a0*/  FFMA.FTZ R150, R114, R75, R150 ;  /* 0x0000004b72967223 */ /* 0x000fe40000010096 */
[----:B------:R-:W-:-:S03]  /*49b0*/  FFMA.FTZ R122, R133, R113, R122 ;  /* 0x00000071857a7223 */ /* 0x000fc6000001007a */
[----:B------:R-:W1:Y:S01]  /*49c0*/  MUFU.EX2 R2, R2 ;  /* 0x0000000200027308 */ /* 0x000e620000000800 */
[C---:B------:R-:W-:Y:S02]  /*49d0*/  FMUL.FTZ R148, R128.reuse, R152 ;  /* 0x0000009880947220 */ /* 0x040fe40000410000 */
[----:B------:R-:W-:Y:S02]  /*49e0*/  FMUL.FTZ R151, R128, R150 ;  /* 0x0000009680977220 */ /* 0x000fe40000410000 */
[C---:B0-----:R-:W-:Y:S02]  /*49f0*/  FMUL.FTZ R119, R3.reuse, R118 ;  /* 0x0000007603777220 */ /* 0x041fe40000410000 */
[----:B------:R-:W-:Y:S01]  /*4a00*/  FMUL.FTZ R117, R3, R116 ;  /* 0x0000007403757220 */ /* 0x000fe20000410000 */
[----:B------:R-:W-:Y:S01]  /*4a10*/  PRMT R116, RZ, 0x5410, R5 ;  /* 0x00005410ff747816 */ /* 0x000fe20000000005 */
[----:B------:R-:W-:Y:S01]  /*4a20*/  FMUL.FTZ R118, R130, R122 ;  /* 0x0000007a82767220 */ /* 0x000fe20000410000 */
[----:B------:R-:W0:Y:S01]  /*4a30*/  MUFU.SIN R113, R153 ;  /* 0x0000009900717308 */ /* 0x000e220000000400 */
[----:B------:R-:W-:-:S02]  /*4a40*/  FFMA.FTZ R148, R129, R150, -R148 ;  /* 0x0000009681947223 */ /* 0x000fc40000010894 */
[----:B------:R-:W-:Y:S02]  /*4a50*/  FFMA.FTZ R151, R129, R152, R151 ;  /* 0x0000009881977223 */ /* 0x000fe40000010097 */
[CC--:B------:R-:W-:Y:S02]  /*4a60*/  FFMA.FTZ R3, R131.reuse, R120.reuse, -R118 ;  /* 0x0000007883037223 */ /* 0x0c0fe40000010876 */
[----:B------:R-:W-:Y:S02]  /*4a70*/  FMUL.FTZ R120, R130, R120 ;  /* 0x0000007882787220 */ /* 0x000fe40000410000 */
[----:B------:R-:W-:Y:S02]  /*4a80*/  FFMA.FTZ R118, R116, R73, R148 ;  /* 0x0000004974767223 */ /* 0x000fe40000010094 */
[----:B------:R-:W-:Y:S02]  /*4a90*/  FADD.FTZ R151, RZ, R151 ;  /* 0x00000097ff977221 */ /* 0x000fe40000010000 */
[----:B------:R-:W-:-:S02]  /*4aa0*/  FFMA.FTZ R120, R131, R122, R120 ;  /* 0x0000007a83787223 */ /* 0x000fc40000010078 */
[----:B-1----:R-:W-:Y:S02]  /*4ab0*/  FMUL.FTZ R150, R2, R115 ;  /* 0x0000007302967220 */ /* 0x002fe40000410000 */
[CC--:B------:R-:W-:Y:S02]  /*4ac0*/  FMUL.FTZ R152, R126.reuse, R118.reuse ;  /* 0x000000767e987220 */ /* 0x0c0fe40000410000 */
[----:B------:R-:W-:Y:S02]  /*4ad0*/  FMUL.FTZ R122, R126, R151 ;  /* 0x000000977e7a7220 */ /* 0x000fe40000410000 */
[----:B------:R-:W-:Y:S02]  /*4ae0*/  FMUL.FTZ R115, R128, R3 ;  /* 0x0000000380737220 */ /* 0x000fe40000410000 */
[C---:B------:R-:W-:Y:S02]  /*4af0*/  FFMA.FTZ R152, R127.reuse, R151, R152 ;  /* 0x000000977f987223 */ /* 0x040fe40000010098 */
[----:B------:R-:W-:Y:S01]  /*4b00*/  FFMA.FTZ R122, R127, R118, -R122 ;  /* 0x000000767f7a7223 */ /* 0x000fe2000001087a */
[----:B------:R-:W-:Y:S01]  /*4b10*/  PRMT R118, RZ, 0x7610, R5 ;  /* 0x00007610ff767816 */ /* 0x000fe20000000005 */
[----:B------:R-:W-:-:S02]  /*4b20*/  FFMA.FTZ R115, R129, R120, R115 ;  /* 0x0000007881737223 */ /* 0x000fc40000010073 */
[----:B------:R-:W-:Y:S02]  /*4b30*/  FMUL.FTZ R120, R128, R120 ;  /* 0x0000007880787220 */ /* 0x000fe40000410000 */
[----:B------:R-:W-:Y:S02]  /*4b40*/  FADD.FTZ R152, RZ, R152 ;  /* 0x00000098ff987221 */ /* 0x000fe40000010000 */
[----:B0-----:R-:W-:Y:S02]  /*4b50*/  FMUL.FTZ R148, R2, R113 ;  /* 0x0000007102947220 */ /* 0x001fe40000410000 */
[----:B------:R-:W-:Y:S02]  /*4b60*/  FFMA.FTZ R120, R129, R3, -R120 ;  /* 0x0000000381787223 */ /* 0x000fe40000010878 */
[----:B------:R-:W-:Y:S02]  /*4b70*/  FMUL.FTZ R2, R126, R115 ;  /* 0x000000737e027220 */ /* 0x000fe40000410000 */
[----:B------:R-:W-:-:S02]  /*4b80*/  FFMA.FTZ R113, R118, R71, R122 ;  /* 0x0000004776717223 */ /* 0x000fc4000001007a */
[----:B------:R-:W-:Y:S02]  /*4b90*/  FMUL.FTZ R154, R124, R152 ;  /* 0x000000987c9a7220 */ /* 0x000fe40000410000 */
[-C--:B------:R-:W-:Y:S02]  /*4ba0*/  FMUL.FTZ R122, R126, R120.reuse ;  /* 0x000000787e7a7220 */ /* 0x080fe40000410000 */
[----:B------:R-:W-:Y:S01]  /*4bb0*/  FFMA.FTZ R2, R127, R120, -R2 ;  /* 0x000000787f027223 */ /* 0x000fe20000010802 */
[----:B------:R-:W-:Y:S01]  /*4bc0*/  PRMT R120, RZ, 0x5410, R6 ;  /* 0x00005410ff787816 */ /* 0x000fe20000000006 */
[-C--:B------:R-:W-:Y:S02]  /*4bd0*/  FMUL.FTZ R3, R124, R113.reuse ;  /* 0x000000717c037220 */ /* 0x080fe40000410000 */
[C---:B------:R-:W-:Y:S02]  /*4be0*/  FFMA.FTZ R154, R125.reuse, R113, -R154 ;  /* 0x000000717d9a7223 */ /* 0x040fe4000001089a */
[----:B------:R-:W-:-:S02]  /*4bf0*/  FFMA.FTZ R3, R125, R152, R3 ;  /* 0x000000987d037223 */ /* 0x000fc40000010003 */
[----:B------:R-:W-:Y:S02]  /*4c00*/  FFMA.FTZ R122, R127, R115, R122 ;  /* 0x000000737f7a7223 */ /* 0x000fe4000001007a */
[----:B------:R-:W-:Y:S02]  /*4c10*/  FFMA.FTZ R154, R120, R69, R154 ;  /* 0x00000045789a7223 */ /* 0x000fe4000001009a */
[C---:B------:R-:W-:Y:S02]  /*4c20*/  FMUL.FTZ R113, R124.reuse, R2 ;  /* 0x000000027c717220 */ /* 0x040fe40000410000 */
[----:B------:R-:W-:Y:S02]  /*4c30*/  FADD.FTZ R156, RZ, R3 ;  /* 0x00000003ff9c7221 */ /* 0x000fe40000010000 */
[----:B------:R-:W-:Y:S02]  /*4c40*/  FMUL.FTZ R3, R124, R122 ;  /* 0x0000007a7c037220 */ /* 0x000fe40000410000 */
[----:B------:R-:W-:-:S02]  /*4c50*/  FMUL.FTZ R151, R121, R154 ;  /* 0x0000009a79977220 */ /* 0x000fc40000410000 */
[----:B------:R-:W-:Y:S02]  /*4c60*/  FFMA.FTZ R152, R125, R122, R113 ;  /* 0x0000007a7d987223 */ /* 0x000fe40000010071 */
[----:B------:R-:W-:Y:S02]  /*4c70*/  FMUL.FTZ R115, R121, R156 ;  /* 0x0000009c79737220 */ /* 0x000fe40000410000 */
[----:B------:R-:W-:Y:S02]  /*4c80*/  FFMA.FTZ R2, R125, R2, -R3 ;  /* 0x000000027d027223 */ /* 0x000fe40000010803 */
[----:B------:R-:W-:Y:S01]  /*4c90*/  FFMA.FTZ R151, R123, R156, R151 ;  /* 0x0000009c7b977223 */ /* 0x000fe20000010097 */
[----:B------:R-:W-:Y:S01]  /*4ca0*/  PRMT R122, RZ, 0x7610, R6 ;  /* 0x00007610ff7a7816 */ /* 0x000fe20000000006 */
[----:B------:R-:W-:Y:S02]  /*4cb0*/  FMUL.FTZ R3, R121, R152 ;  /* 0x0000009879037220 */ /* 0x000fe40000410000 */
[----:B------:R-:W-:-:S02]  /*4cc0*/  FFMA.FTZ R115, R123, R154, -R115 ;  /* 0x0000009a7b737223 */ /* 0x000fc40000010873 */
[----:B------:R-:W-:Y:S02]  /*4cd0*/  FADD.FTZ R156, RZ, R151 ;  /* 0x00000097ff9c7221 */ /* 0x000fe40000010000 */
[-C--:B------:R-:W-:Y:S02]  /*4ce0*/  FMUL.FTZ R113, R121, R2.reuse ;  /* 0x0000000279717220 */ /* 0x080fe40000410000 */
[----:B------:R-:W-:Y:S02]  /*4cf0*/  FFMA.FTZ R2, R123, R2, -R3 ;  /* 0x000000027b027223 */ /* 0x000fe40000010803 */
[----:B------:R-:W-:Y:S02]  /*4d00*/  FFMA.FTZ R154, R122, R67, R115 ;  /* 0x000000437a9a7223 */ /* 0x000fe40000010073 */
[----:B------:R-:W-:Y:S02]  /*4d10*/  FMUL.FTZ R115, R117, R156 ;  /* 0x0000009c75737220 */ /* 0x000fe40000410000 */
[----:B------:R-:W-:-:S02]  /*4d20*/  FFMA.FTZ R152, R123, R152, R113 ;  /* 0x000000987b987223 */ /* 0x000fc40000010071 */
[C---:B------:R-:W-:Y:S02]  /*4d30*/  FMUL.FTZ R3, R117.reuse, R2 ;  /* 0x0000000275037220 */ /* 0x040fe40000410000 */
[-C--:B------:R-:W-:Y:S01]  /*4d40*/  FMUL.FTZ R151, R117, R154.reuse ;  /* 0x0000009a75977220 */ /* 0x080fe20000410000 */
[----:B------:R-:W-:Y:S01]  /*4d50*/  PRMT R113, RZ, 0x5410, R7 ;  /* 0x00005410ff717816 */ /* 0x000fe20000000007 */
[C---:B------:R-:W-:Y:S02]  /*4d60*/  FFMA.FTZ R154, R119.reuse, R154, -R115 ;  /* 0x0000009a779a7223 */ /* 0x040fe40000010873 */
[-C--:B------:R-:W-:Y:S01]  /*4d70*/  FFMA.FTZ R115, R119, R152.reuse, R3 ;  /* 0x0000009877737223 */ /* 0x080fe20000010003 */
[----:B------:R-:W-:Y:S01]  /*4d80*/  ISETP.NE.AND P1, PT, R102, 0x1f, PT ;  /* 0x0000001f6600780c */ /* 0x000fe20003f25270 */
[----:B------:R-:W-:Y:S02]  /*4d90*/  FMUL.FTZ R152, R117, R152 ;  /* 0x0000009875987220 */ /* 0x000fe40000410000 */
[----:B------:R-:W-:-:S02]  /*4da0*/  FFMA.FTZ R151, R119, R156, R151 ;  /* 0x0000009c77977223 */ /* 0x000fc40000010097 */
[----:B------:R-:W-:Y:S02]  /*4db0*/  FFMA.FTZ R153, R113, R62, R154 ;  /* 0x0000003e71997223 */ /* 0x000fe4000001009a */
[----:B------:R-:W-:Y:S02]  /*4dc0*/  FFMA.FTZ R3, R119, R2, -R152 ;  /* 0x0000000277037223 */ /* 0x000fe40000010898 */
[----:B------:R-:W-:Y:S02]  /*4dd0*/  FADD.FTZ R151, RZ, R151 ;  /* 0x00000097ff977221 */ /* 0x000fe40000010000 */
[C---:B------:R-:W-:Y:S02]  /*4de0*/  FMUL.FTZ R154, R148.reuse, R153 ;  /* 0x00000099949a7220 */ /* 0x040fe40000410000 */
[C---:B------:R-:W-:Y:S02]  /*4df0*/  FMUL.FTZ R2, R148.reuse, R3 ;  /* 0x0000000394027220 */ /* 0x040fe40000410000 */
[----:B------:R-:W-:-:S02]  /*4e00*/  FMUL.FTZ R170, R148, R115 ;  /* 0x0000007394aa7220 */ /* 0x000fc40000410000 */
[-C--:B------:R-:W-:Y:S02]  /*4e10*/  FMUL.FTZ R152, R148, R151.reuse ;  /* 0x0000009794987220 */ /* 0x080fe40000410000 */
[C---:B------:R-:W-:Y:S02]  /*4e20*/  FFMA.FTZ R154, R150.reuse, R151, R154 ;  /* 0x00000097969a7223 */ /* 0x040fe4000001009a */
[C---:B------:R-:W-:Y:S02]  /*4e30*/  FFMA.FTZ R170, R150.reuse, R3, -R170 ;  /* 0x0000000396aa7223 */ /* 0x040fe400000108aa */
[C---:B------:R-:W-:Y:S02]  /*4e40*/  FFMA.FTZ R151, R150.reuse, R115, R2 ;  /* 0x0000007396977223 */ /* 0x040fe40000010002 */
[----:B------:R0:W1:Y:S01]  /*4e50*/  @P1 LDS.64 R2, [R102.X8+0x2d18] ;  /* 0x002d180066021984 */ /* 0x0000620000008a00 */
[----:B------:R-:W-:Y:S01]  /*4e60*/  PRMT R115, RZ, 0x7610, R7 ;  /* 0x00007610ff737816 */ /* 0x000fe20000000007 */
[----:B------:R-:W-:Y:S01]  /*4e70*/  FFMA.FTZ R152, R150, R153, -R152 ;  /* 0x0000009996987223 */ /* 0x000fe20000010898 */
[----:B------:R-:W-:Y:S01]  /*4e80*/  BSSY B0, `(.L_x_10014) ;  /* 0x000000f000007945 */ /* 0x000fe20003800000 */
[----:B------:R-:W-:-:S02]  /*4e90*/  FADD.FTZ R172, RZ, R154 ;  /* 0x0000009affac7221 */ /* 0x000fc40000010000 */
[----:B------:R-:W-:Y:S01]  /*4ea0*/  FFMA.FTZ R173, R115, R56, R152 ;  /* 0x0000003873ad7223 */ /* 0x000fe20000010098 */
[----:B------:R-:W-:Y:S05]  /*4eb0*/  @P1 BRA `(.L_x_10015) ;  /* 0x000000b000001947 */ /* 0x000fea0003800000 */
[----:B----4-:R-:W-:Y:S01]  /*4ec0*/  ULDC UR28, c[0x0][0x174] ;  /* 0x00005d00001c7ab9 */ /* 0x010fe20000000800 */
[----:B-1----:R-:W-:Y:S01]  /*4ed0*/  MOV R3, RZ ;  /* 0x000000ff00037202 */ /* 0x002fe20000000f00 */
        /* <DEDUP_REMOVED lines=9> */
.L_x_10015:
[----:B----4-:R-:W-:Y:S05]  /*4f70*/  BSYNC B0 ;  /* 0x0000000000007941 */ /* 0x010fea0003800000 */
.L_x_10014:
        /* <DEDUP_REMOVED lines=102> */
[----:B-1----:R-:W-:Y:S02]  /*55e0*/  FMUL.FTZ R165, R159, R162 ;  /* 0x000000a29fa57220 */ /* 0x002fe40000410000 */
        /* <DEDUP_REMOVED lines=12> */
[----:B------:R-:W-:Y:S01]  /*56b0*/  FMUL.FTZ R161, R162, R25 ;  /* 0x00000019a2a17220 */ /* 0x000fe20000410000 */
[----:B------:R-:W-:Y:S01]  /*56c0*/  FSEL R25, R159, R164, !P3 ;  /* 0x000000a49f197208 */ /* 0x000fe20005800000 */
[----:B------:R-:W-:Y:S02]  /*56d0*/  @P3 FADD.FTZ R173, R173, R160 ;  /* 0x000000a0adad3221 */ /* 0x000fe40000010000 */
[----:B------:R-:W-:Y:S01]  /*56e0*/  @P3 FADD.FTZ R172, R172, R165 ;  /* 0x000000a5acac3221 */ /* 0x000fe20000010000 */
[----:B------:R-:W-:Y:S01]  /*56f0*/  ISETP.GE.AND P3, PT, R100, 0x8, PT ;  /* 0x000000086400780c */ /* 0x000fe20003f66270 */
[----:B------:R-:W-:Y:S01]  /*5700*/  FMUL.FTZ R160, R162, R157 ;  /* 0x0000009da2a07220 */ /* 0x000fe20000410000 */
[----:B------:R-:W-:Y:S01]  /*5710*/  SHFL.UP PT, R165, R170, 0x8, RZ ;  /* 0x05000000aaa57989 */ /* 0x000fe200000e00ff */
[----:B------:R-:W-:-:S02]  /*5720*/  FADD.FTZ R176, R161, R168 ;  /* 0x000000a8a1b07221 */ /* 0x000fc40000010000 */
[----:B------:R-:W-:Y:S01]  /*5730*/  FMUL.FTZ R164, R155, UR28 ;  /* 0x0000001c9ba47c20 */ /* 0x000fe20008410000 */
[----:B------:R-:W0:Y:S01]  /*5740*/  SHFL.UP PT, R171, R173, 0x8, RZ ;  /* 0x05000000adab7989 */ /* 0x000e2200000e00ff */
[----:B------:R-:W-:Y:S02]  /*5750*/  FADD.FTZ R178, -R160, R169 ;  /* 0x000000a9a0b27221 */ /* 0x000fe40000010100 */
[----:B------:R-:W-:Y:S01]  /*5760*/  FMUL.FTZ R157, R121, -R176 ;  /* 0x800000b0799d7220 */ /* 0x000fe20000410000 */
[----:B------:R-:W1:Y:S01]  /*5770*/  SHFL.UP PT, R174, R172, 0x8, RZ ;  /* 0x05000000acae7989 */ /* 0x000e6200000e00ff */
[----:B------:R-:W-:Y:S02]  /*5780*/  FMUL.FTZ R158, R155, UR29 ;  /* 0x0000001d9b9e7c20 */ /* 0x000fe40008410000 */
[----:B------:R-:W-:Y:S01]  /*5790*/  FADD.FTZ R159, R74, R74 ;  /* 0x0000004a4a9f7221 */ /* 0x000fe20000010000 */
[----:B------:R-:W2:Y:S01]  /*57a0*/  SHFL.UP PT, R169, R25, 0x8, RZ ;  /* 0x0500000019a97989 */ /* 0x000ea200000e00ff */
[----:B------:R-:W-:-:S02]  /*57b0*/  FFMA.FTZ R168, R27, UR29, R164 ;  /* 0x0000001d1ba87c23 */ /* 0x000fc400080100a4 */
[-C--:B------:R-:W-:Y:S02]  /*57c0*/  FFMA.FTZ R175, R123, R178.reuse, R157 ;  /* 0x000000b27baf7223 */ /* 0x080fe4000001009d */
[----:B------:R-:W-:Y:S02]  /*57d0*/  FMUL.FTZ R178, R121, -R178 ;  /* 0x800000b279b27220 */ /* 0x000fe40000410000 */
[----:B------:R-:W-:Y:S02]  /*57e0*/  FFMA.FTZ R164, R27, UR28, -R158 ;  /* 0x0000001c1ba47c23 */ /* 0x000fe4000801089e */
[----:B------:R-:W-:Y:S02]  /*57f0*/  FMUL.FTZ R158, R159, R168 ;  /* 0x000000a89f9e7220 */ /* 0x000fe40000410000 */
[----:B------:R-:W-:Y:S02]  /*5800*/  FFMA.FTZ R178, R123, R176, -R178 ;  /* 0x000000b07bb27223 */ /* 0x000fe400000108b2 */
[----:B------:R-:W-:-:S02]  /*5810*/  FMUL.FTZ R157, R159, R164 ;  /* 0x000000a49f9d7220 */ /* 0x000fc40000410000 */
[----:B------:R-:W-:Y:S02]  /*5820*/  FADD.FTZ R176, -R158, R175 ;  /* 0x000000af9eb07221 */ /* 0x000fe40000010100 */
[----:B------:R-:W-:Y:S02]  /*5830*/  FADD.FTZ R178, R157, R178 ;  /* 0x000000b29db27221 */ /* 0x000fe40000010000 */
[----:B------:R-:W-:Y:S02]  /*5840*/  FMUL.FTZ R164, R124, -R176 ;  /* 0x800000b07ca47220 */ /* 0x000fe40000410000 */
[----:B0-----:R-:W-:Y:S02]  /*5850*/  FMUL.FTZ R175, R25, R171 ;  /* 0x000000ab19af7220 */ /* 0x001fe40000410000 */
[----:B------:R-:W-:Y:S02]  /*5860*/  FFMA.FTZ R177, R125, R178, -R164 ;  /* 0x000000b27db17223 */ /* 0x000fe400000108a4 */
[----:B------:R-:W-:-:S02]  /*5870*/  FMUL.FTZ R164, R25, R165 ;  /* 0x000000a519a47220 */ /* 0x000fc40000410000 */
[----:B------:R-:W-:Y:S02]  /*5880*/  FMUL.FTZ R178, R124, -R178 ;  /* 0x800000b27cb27220 */ /* 0x000fe40000410000 */
[CC--:B-1----:R-:W-:Y:S02]  /*5890*/  FMUL.FTZ R168, R25.reuse, R174.reuse ;  /* 0x000000ae19a87220 */ /* 0x0c2fe40000410000 */
[CC--:B--2---:R-:W-:Y:S02]  /*58a0*/  FFMA.FTZ R164, R170.reuse, R169.reuse, R164 ;  /* 0x000000a9aaa47223 */ /* 0x0c4fe400000100a4 */
[C---:B------:R-:W-:Y:S02]  /*58b0*/  FMUL.FTZ R169, R25.reuse, R169 ;  /* 0x000000a919a97220 */ /* 0x040fe40000410000 */
[C---:B------:R-:W-:Y:S01]  /*58c0*/  FFMA.FTZ R175, R170.reuse, R174, R175 ;  /* 0x000000aeaaaf7223 */ /* 0x040fe200000100af */
[----:B------:R-:W-:Y:S01]  /*58d0*/  PRMT R174, RZ, 0x5410, R22 ;  /* 0x00005410ffae7816 */ /* 0x000fe20000000016 */
[C---:B------:R-:W-:Y:S01]  /*58e0*/  FFMA.FTZ R168, R170.reuse, R171, -R168 ;  /* 0x000000abaaa87223 */ /* 0x040fe200000108a8 */
[----:B------:R-:W-:Y:S01]  /*58f0*/  FSEL R171, R25, R164, !P3 ;  /* 0x000000a419ab7208 */ /* 0x000fe20005800000 */
[----:B------:R-:W-:Y:S01]  /*5900*/  FFMA.FTZ R180, R125, R176, R178 ;  /* 0x000000b07db47223 */ /* 0x000fe200000100b2 */
[----:B------:R-:W-:Y:S01]  /*5910*/  PRMT R176, RZ, 0x5410, R23 ;  /* 0x00005410ffb07816 */ /* 0x000fe20000000017 */
[----:B------:R-:W-:-:S02]  /*5920*/  @P3 FFMA.FTZ R170, R170, R165, -R169 ;  /* 0x000000a5aaaa3223 */ /* 0x000fc400000108a9 */
[C---:B------:R-:W-:Y:S02]  /*5930*/  FMUL.FTZ R169, R224.reuse, UR28 ;  /* 0x0000001ce0a97c20 */ /* 0x040fe40008410000 */
[----:B------:R-:W-:Y:S02]  /*5940*/  FMUL.FTZ R165, R224, UR29 ;  /* 0x0000001de0a57c20 */ /* 0x000fe40008410000 */
[----:B------:R-:W-:Y:S02]  /*5950*/  @P3 FADD.FTZ R173, R173, R168 ;  /* 0x000000a8adad3221 */ /* 0x000fe40000010000 */
[----:B------:R-:W-:Y:S02]  /*5960*/  FADD.FTZ R25, R76, R76 ;  /* 0x0000004c4c197221 */ /* 0x000fe40000010000 */
[C---:B------:R-:W-:Y:S02]  /*5970*/  FFMA.FTZ R168, R176.reuse, UR29, R169 ;  /* 0x0000001db0a87c23 */ /* 0x040fe400080100a9 */
[----:B------:R-:W-:-:S02]  /*5980*/  FFMA.FTZ R164, R176, UR28, -R165 ;  /* 0x0000001cb0a47c23 */ /* 0x000fc400080108a5 */
[----:B------:R-:W-:Y:S01]  /*5990*/  @P3 FADD.FTZ R172, R172, R175 ;  /* 0x000000afacac3221 */ /* 0x000fe20000010000 */
[----:B------:R-:W-:Y:S01]  /*59a0*/  ISETP.GE.AND P3, PT, R100, 0x10, PT ;  /* 0x000000106400780c */ /* 0x000fe20003f66270 */
[C---:B------:R-:W-:Y:S01]  /*59b0*/  FMUL.FTZ R23, R25.reuse, R168 ;  /* 0x000000a819177220 */ /* 0x040fe20000410000 */
[----:B------:R-:W-:Y:S01]  /*59c0*/  SHFL.UP PT, R175, R171, 0x10, RZ ;  /* 0x06000000abaf7989 */ /* 0x000fe200000e00ff */
[----:B------:R-:W-:Y:S02]  /*59d0*/  FMUL.FTZ R22, R25, R164 ;  /* 0x000000a419167220 */ /* 0x000fe40000410000 */
[----:B------:R-:W-:Y:S01]  /*59e0*/  FADD.FTZ R180, -R23, R180 ;  /* 0x000000b417b47221 */ /* 0x000fe20000010100 */
[----:B------:R-:W0:Y:S01]  /*59f0*/  SHFL.UP PT, R168, R170, 0x10, RZ ;  /* 0x06000000aaa87989 */ /* 0x000e2200000e00ff */
[----:B------:R-:W-:Y:S02]  /*5a00*/  FMUL.FTZ R169, R221, UR28 ;  /* 0x0000001cdda97c20 */ /* 0x000fe40008410000 */
[----:B------:R-:W-:Y:S01]  /*5a10*/  FADD.FTZ R164, R22, R177 ;  /* 0x000000b116a47221 */ /* 0x000fe20000010000 */
[----:B------:R-:W1:Y:S01]  /*5a20*/  SHFL.UP PT, R179, R172, 0x10, RZ ;  /* 0x06000000acb37989 */ /* 0x000e6200000e00ff */
[----:B------:R-:W-:-:S02]  /*5a30*/  FMUL.FTZ R181, R126, -R180 ;  /* 0x800000b47eb57220 */ /* 0x000fc40000410000 */
[----:B------:R-:W-:Y:S01]  /*5a40*/  FADD.FTZ R178, R78, R78 ;  /* 0x0000004e4eb27221 */ /* 0x000fe20000010000 */
[----:B------:R-:W2:Y:S01]  /*5a50*/  SHFL.UP PT, R177, R173, 0x10, RZ ;  /* 0x06000000adb17989 */ /* 0x000ea200000e00ff */
[----:B------:R-:W-:Y:S02]  /*5a60*/  FMUL.FTZ R165, R221, UR29 ;  /* 0x0000001ddda57c20 */ /* 0x000fe40008410000 */
[-C--:B------:R-:W-:Y:S02]  /*5a70*/  FMUL.FTZ R183, R126, -R164.reuse ;  /* 0x800000a47eb77220 */ /* 0x080fe40000410000 */
[C---:B------:R-:W-:Y:S02]  /*5a80*/  FFMA.FTZ R169, R174.reuse, UR29, R169 ;  /* 0x0000001daea97c23 */ /* 0x040fe400080100a9 */
[----:B------:R-:W-:Y:S02]  /*5a90*/  FFMA.FTZ R182, R127, R164, -R181 ;  /* 0x000000a47fb67223 */ /* 0x000fe400000108b5 */
[----:B------:R-:W-:-:S02]  /*5aa0*/  FFMA.FTZ R165, R174, UR28, -R165 ;  /* 0x0000001caea57c23 */ /* 0x000fc400080108a5 */
[----:B------:R-:W-:Y:S02]  /*5ab0*/  FFMA.FTZ R183, R127, R180, R183 ;  /* 0x000000b47fb77223 */ /* 0x000fe400000100b7 */
[C---:B------:R-:W-:Y:S02]  /*5ac0*/  FMUL.FTZ R164, R178.reuse, R169 ;  /* 0x000000a9b2a47220 */ /* 0x040fe40000410000 */
[----:B------:R-:W-:Y:S02]  /*5ad0*/  FMUL.FTZ R165, R178, R165 ;  /* 0x000000a5b2a57220 */ /* 0x000fe40000410000 */
[----:B------:R-:W-:Y:S02]  /*5ae0*/  FADD.FTZ R183, -R164, R183 ;  /* 0x000000b7a4b77221 */ /* 0x000fe40000010100 */
[----:B------:R-:W-:Y:S02]  /*5af0*/  FADD.FTZ R182, R165, R182 ;  /* 0x000000b6a5b67221 */ /* 0x000fe40000010000 */
[----:B------:R-:W-:-:S02]  /*5b00*/  FMUL.FTZ R20, R128, -R183 ;  /* 0x800000b780147220 */ /* 0x000fc40000410000 */
[-C--:B------:R-:W-:Y:S02]  /*5b10*/  FMUL.FTZ R180, R128, -R182.reuse ;  /* 0x800000b680b47220 */ /* 0x080fe40000410000 */
[----:B------:R-:W-:Y:S02]  /*5b20*/  FFMA.FTZ R184, R129, R182, -R20 ;  /* 0x000000b681b87223 */ /* 0x000fe40000010814 */
[C---:B0-----:R-:W-:Y:S02]  /*5b30*/  FMUL.FTZ R20, R171.reuse, R168 ;  /* 0x000000a8ab147220 */ /* 0x041fe40000410000 */
[----:B-1----:R-:W-:Y:S02]  /*5b40*/  FMUL.FTZ R169, R171, R179 ;  /* 0x000000b3aba97220 */ /* 0x002fe40000410000 */
[----:B------:R-:W-:Y:S02]  /*5b50*/  FFMA.FTZ R182, R170, R175, R20 ;  /* 0x000000afaab67223 */ /* 0x000fe40000010014 */
[----:B------:R-:W-:-:S02]  /*5b60*/  FFMA.FTZ R183, R129, R183, R180 ;  /* 0x000000b781b77223 */ /* 0x000fc400000100b4 */
[CC--:B--2---:R-:W-:Y:S02]  /*5b70*/  FMUL.FTZ R180, R171.reuse, R177.reuse ;  /* 0x000000b1abb47220 */ /* 0x0c4fe40000410000 */
[----:B------:R-:W-:Y:S02]  /*5b80*/  FFMA.FTZ R20, R170, R177, -R169 ;  /* 0x000000b1aa147223 */ /* 0x000fe400000108a9 */
[C---:B------:R-:W-:Y:S01]  /*5b90*/  FMUL.FTZ R21, R171.reuse, R175 ;  /* 0x000000afab157220 */ /* 0x040fe20000410000 */
[----:B------:R-:W-:Y:S01]  /*5ba0*/  FSEL R171, R171, R182, !P3 ;  /* 0x000000b6abab7208 */ /* 0x000fe20005800000 */
[----:B------:R-:W-:Y:S02]  /*5bb0*/  FMUL.FTZ R169, R220, UR28 ;  /* 0x0000001cdca97c20 */ /* 0x000fe40008410000 */
[C---:B------:R-:W-:Y:S02]  /*5bc0*/  FFMA.FTZ R179, R170.reuse, R179, R180 ;  /* 0x000000b3aab37223 */ /* 0x040fe400000100b4 */
[----:B------:R-:W-:Y:S01]  /*5bd0*/  @P3 FFMA.FTZ R170, R170, R168, -R21 ;  /* 0x000000a8aaaa3223 */ /* 0x000fe20000010815 */
[----:B------:R-:W-:Y:S01]  /*5be0*/  SHFL.UP PT, R177, R171, 0x1, RZ ;  /* 0x04200000abb17989 */ /* 0x000fe200000e00ff */
[----:B------:R-:W-:-:S02]  /*5bf0*/  FFMA.FTZ R169, R218, UR29, R169 ;  /* 0x0000001ddaa97c23 */ /* 0x000fc400080100a9 */
[----:B------:R-:W-:Y:S01]  /*5c00*/  FMUL.FTZ R21, R220, UR29 ;  /* 0x0000001ddc157c20 */ /* 0x000fe20008410000 */
[----:B------:R-:W0:Y:S01]  /*5c10*/  SHFL.IDX PT, R168, R33, RZ, 0x1f ;  /* 0x00001fff21a87589 */ /* 0x000e2200000e0000 */
[----:B------:R-:W-:Y:S02]  /*5c20*/  @P3 FADD.FTZ R173, R173, R20 ;  /* 0x00000014adad3221 */ /* 0x000fe40000010000 */
[----:B------:R-:W-:Y:S01]  /*5c30*/  FFMA.FTZ R21, R218, UR28, -R21 ;  /* 0x0000001cda157c23 */ /* 0x000fe20008010815 */
[----:B------:R1:W-:Y:S01]  /*5c40*/  SHFL.UP PT, R175, R170, 0x1, RZ ;  /* 0x04200000aaaf7989 */ /* 0x0003e200000e00ff */
[----:B------:R-:W-:Y:S02]  /*5c50*/  FMUL.FTZ R20, R222, R169 ;  /* 0x000000a9de147220 */ /* 0x000fe40000410000 */
[----:B------:R-:W-:Y:S01]  /*5c60*/  @P3 FADD.FTZ R172, R172, R179 ;  /* 0x000000b3acac3221 */ /* 0x000fe20000010000 */
[----:B------:R0:W2:Y:S01]  /*5c70*/  SHFL.IDX PT, R169, R32, RZ, 0x1f ;  /* 0x00001fff20a97589 */ /* 0x0000a200000e0000 */
[----:B------:R-:W-:Y:S01]  /*5c80*/  FMUL.FTZ R21, R222, R21 ;  /* 0x00000015de157220 */ /* 0x000fe20000410000 */
[----:B------:R-:W-:Y:S01]  /*5c90*/  ISETP.GT.U32.AND P3, PT, R166, 0x1b, PT ;  /* 0x0000001ba600780c */ /* 0x000fe20003f64070 */
[----:B------:R-:W-:Y:S01]  /*5ca0*/  FADD.FTZ R183, -R20, R183 ;  /* 0x000000b714b77221 */ /* 0x000fe20000010100 */
[----:B------:R-:W3:Y:S01]  /*5cb0*/  SHFL.UP PT, R173, R173, 0x1, RZ ;  /* 0x04200000adad7989 */ /* 0x000ee200000e00ff */
[----:B------:R-:W-:-:S02]  /*5cc0*/  FMUL.FTZ R180, R223, UR29 ;  /* 0x0000001ddfb47c20 */ /* 0x000fc40008410000 */
[----:B------:R-:W-:Y:S01]  /*5cd0*/  FADD.FTZ R184, R21, R184 ;  /* 0x000000b815b87221 */ /* 0x000fe20000010000 */
[----:B------:R-:W4:Y:S01]  /*5ce0*/  SHFL.UP PT, R172, R172, 0x1, RZ ;  /* 0x04200000acac7989 */ /* 0x000f2200000e00ff */
[C---:B------:R-:W-:Y:S02]  /*5cf0*/  FMUL.FTZ R179, R130.reuse, -R183 ;  /* 0x800000b782b37220 */ /* 0x040fe40000410000 */
[----:B------:R-:W-:Y:S02]  /*5d00*/  FMUL.FTZ R182, R223, UR28 ;  /* 0x0000001cdfb67c20 */ /* 0x000fe40008410000 */
[----:B------:R-:W-:Y:S02]  /*5d10*/  FFMA.FTZ R180, R217, UR28, -R180 ;  /* 0x0000001cd9b47c23 */ /* 0x000fe400080108b4 */
[-C--:B------:R-:W-:Y:S02]  /*5d20*/  FFMA.FTZ R179, R131, R184.reuse, -R179 ;  /* 0x000000b883b37223 */ /* 0x080fe400000108b3 */
[----:B------:R-:W-:-:S02]  /*5d30*/  FMUL.FTZ R184, R130, -R184 ;  /* 0x800000b882b87220 */ /* 0x000fc40000410000 */
[----:B------:R-:W-:Y:S02]  /*5d40*/  FFMA.FTZ R182, R217, UR29, R182 ;  /* 0x0000001dd9b67c23 */ /* 0x000fe400080100b6 */
[----:B-1----:R-:W-:Y:S02]  /*5d50*/  FMUL.FTZ R170, R219, R180 ;  /* 0x000000b4dbaa7220 */ /* 0x002fe40000410000 */
[----:B------:R-:W-:Y:S02]  /*5d60*/  FFMA.FTZ R184, R131, R183, R184 ;  /* 0x000000b783b87223 */ /* 0x000fe400000100b8 */
[----:B------:R-:W-:Y:S02]  /*5d70*/  FMUL.FTZ R171, R219, R182 ;  /* 0x000000b6dbab7220 */ /* 0x000fe40000410000 */
[----:B------:R-:W-:Y:S02]  /*5d80*/  FADD.FTZ R179, R170, R179 ;  /* 0x000000b3aab37221 */ /* 0x000fe40000010000 */
[----:B------:R-:W-:-:S02]  /*5d90*/  FADD.FTZ R184, -R171, R184 ;  /* 0x000000b8abb87221 */ /* 0x000fc40000010100 */
[----:B0-----:R-:W-:Y:S02]  /*5da0*/  FMUL.FTZ R32, R177, R168 ;  /* 0x000000a8b1207220 */ /* 0x001fe40000410000 */
[C---:B------:R-:W-:Y:S02]  /*5db0*/  FMUL.FTZ R33, R132.reuse, -R179 ;  /* 0x800000b384217220 */ /* 0x040fe40000410000 */
[-C--:B------:R-:W-:Y:S02]  /*5dc0*/  FMUL.FTZ R180, R132, -R184.reuse ;  /* 0x800000b884b47220 */ /* 0x080fe40000410000 */
[-C--:B--2---:R-:W-:Y:S02]  /*5dd0*/  FFMA.FTZ R32, R175, R169.reuse, -R32 ;  /* 0x000000a9af207223 */ /* 0x084fe40000010820 */
[----:B------:R-:W-:Y:S02]  /*5de0*/  FMUL.FTZ R177, R177, R169 ;  /* 0x000000a9b1b17220 */ /* 0x000fe40000410000 */
[----:B------:R-:W-:-:S02]  /*5df0*/  FFMA.FTZ R184, R133, R184, R33 ;  /* 0x000000b885b87223 */ /* 0x000fc40000010021 */
[C---:B------:R-:W-:Y:S02]  /*5e00*/  FMUL.FTZ R33, R212.reuse, UR29 ;  /* 0x0000001dd4217c20 */ /* 0x040fe40008410000 */
[----:B---3--:R-:W-:Y:S02]  /*5e10*/  @P2 FADD.FTZ R169, R173, R32 ;  /* 0x00000020ada92221 */ /* 0x008fe40000010000 */
[----:B------:R-:W-:Y:S01]  /*5e20*/  FFMA.FTZ R177, R175, R168, R177 ;  /* 0x000000a8afb17223 */ /* 0x000fe200000100b1 */
[----:B------:R-:W-:Y:S01]  /*5e30*/  MOV R175, UR21 ;  /* 0x0000001500af7c02 */ /* 0x000fe20008000f00 */
[----:B------:R-:W-:Y:S02]  /*5e40*/  FMUL.FTZ R173, R212, UR28 ;  /* 0x0000001cd4ad7c20 */ /* 0x000fe40008410000 */
[C---:B------:R-:W-:Y:S01]  /*5e50*/  FFMA.FTZ R33, R214.reuse, UR28, -R33 ;  /* 0x0000001cd6217c23 */ /* 0x040fe20008010821 */
[----:B------:R-:W-:Y:S01]  /*5e60*/  ISETP.GE.OR P0, PT, R175, c[0x0][0x174], P0 ;  /* 0x00005d00af007a0c */ /* 0x000fe20000706670 */
[----:B------:R-:W-:-:S02]  /*5e70*/  FFMA.FTZ R173, R214, UR29, R173 ;  /* 0x0000001dd6ad7c23 */ /* 0x000fc400080100ad */
[----:B----4-:R-:W-:Y:S01]  /*5e80*/  @P2 FADD.FTZ R168, R172, R177 ;  /* 0x000000b1aca82221 */ /* 0x010fe20000010000 */
[----:B------:R-:W-:Y:S01]  /*5e90*/  ISETP.GT.U32.AND P2, PT, R166, 0x1d, PT ;  /* 0x0000001da600780c */ /* 0x000fe20003f44070 */
[----:B------:R-:W-:Y:S01]  /*5ea0*/  FFMA.FTZ R179, R133, R179, -R180 ;  /* 0x000000b385b37223 */ /* 0x000fe200000108b4 */
[----:B------:R-:W-:Y:S01]  /*5eb0*/  PRMT R166, RZ, 0x5410, R13 ;  /* 0x00005410ffa67816 */ /* 0x000fe2000000000d */
[C---:B------:R-:W-:Y:S01]  /*5ec0*/  FMUL.FTZ R172, R216.reuse, R33 ;  /* 0x00000021d8ac7220 */ /* 0x040fe20000410000 */
        /* <DEDUP_REMOVED lines=20> */
[C---:B------:R-:W-:Y:S02]  /*6010*/  FMUL.FTZ R13, R136.reuse, -R180 ;  /* 0x800000b4880d7220 */ /* 0x040fe40000410000 */
[-C--:B------:R-:W-:Y:S02]  /*6020*/  FMUL.FTZ R12, R136, -R184.reuse ;  /* 0x800000b8880c7220 */ /* 0x080fe40000410000 */
[----:B------:R-:W-:Y:S02]  /*6030*/  FFMA.FTZ R179, R137, R184, R13 ;  /* 0x000000b889b37223 */ /* 0x000fe4000001000d */
[C---:B------:R-:W-:Y:S02]  /*6040*/  FMUL.FTZ R15, R206.reuse, UR28 ;  /* 0x0000001cce0f7c20 */ /* 0x040fe40008410000 */
[----:B------:R-:W-:-:S02]  /*6050*/  FMUL.FTZ R13, R206, UR29 ;  /* 0x0000001dce0d7c20 */ /* 0x000fc40008410000 */
[----:B------:R-:W-:Y:S02]  /*6060*/  FMUL.FTZ R14, R148, -R2 ;  /* 0x80000002940e7220 */ /* 0x000fe40000410000 */
[----:B------:R-:W-:Y:S02]  /*6070*/  FFMA.FTZ R180, R137, R180, -R12 ;  /* 0x000000b489b47223 */ /* 0x000fe4000001080c */
[C---:B------:R-:W-:Y:S02]  /*6080*/  FFMA.FTZ R15, R18.reuse, UR29, R15 ;  /* 0x0000001d120f7c23 */ /* 0x040fe4000801000f */
[----:B------:R-:W-:Y:S02]  /*6090*/  FFMA.FTZ R13, R18, UR28, -R13 ;  /* 0x0000001c120d7c23 */ /* 0x000fe4000801080d */
[C---:B------:R-:W-:Y:S02]  /*60a0*/  FFMA.FTZ R12, R150.reuse, R2, -R17 ;  /* 0x00000002960c7223 */ /* 0x040fe40000010811 */
[----:B------:R-:W-:-:S02]  /*60b0*/  FFMA.FTZ R14, R150, -R3, R14 ;  /* 0x80000003960e7223 */ /* 0x000fc4000001000e */
[C---:B------:R-:W-:Y:S02]  /*60c0*/  FMUL.FTZ R188, R210.reuse, R15 ;  /* 0x0000000fd2bc7220 */ /* 0x040fe40000410000 */
[----:B------:R-:W-:Y:S02]  /*60d0*/  FMUL.FTZ R187, R210, R13 ;  /* 0x0000000dd2bb7220 */ /* 0x000fe40000410000 */
[C---:B------:R-:W-:Y:S02]  /*60e0*/  FMUL.FTZ R15, R117.reuse, -R12 ;  /* 0x8000000c750f7220 */ /* 0x040fe40000410000 */
        /* <DEDUP_REMOVED lines=8> */
[----:B------:R-:W-:-:S02]  /*6170*/  FFMA.FTZ R13, R123, R12, -R13 ;  /* 0x0000000c7b0d7223 */ /* 0x000fc4000001080d */
[----:B------:R-:W-:Y:S02]  /*6180*/  FFMA.FTZ R15, R123, R14, R15 ;  /* 0x0000000e7b0f7223 */ /* 0x000fe4000001000f */
[-C--:B------:R-:W-:Y:S02]  /*6190*/  FMUL.FTZ R184, R138, -R180.reuse ;  /* 0x800000b48ab87220 */ /* 0x080fe40000410000 */
[----:B------:R-:W-:Y:S02]  /*61a0*/  FFMA.FTZ R182, R139, R180, -R16 ;  /* 0x000000b48bb67223 */ /* 0x000fe40000010810 */
[----:B------:R-:W-:Y:S02]  /*61b0*/  FMUL.FTZ R12, R209, UR29 ;  /* 0x0000001dd10c7c20 */ /* 0x000fe40008410000 */
[C---:B------:R-:W-:Y:S02]  /*61c0*/  FMUL.FTZ R16, R124.reuse, -R15 ;  /* 0x8000000f7c107220 */ /* 0x040fe40000410000 */
[----:B------:R-:W-:-:S02]  /*61d0*/  FMUL.FTZ R180, R124, -R13 ;  /* 0x8000000d7cb47220 */ /* 0x000fc40000410000 */
[----:B------:R-:W-:Y:S02]  /*61e0*/  FFMA.FTZ R12, R205, UR28, -R12 ;  /* 0x0000001ccd0c7c23 */ /* 0x000fe4000801080c */
[C---:B------:R-:W-:Y:S02]  /*61f0*/  FFMA.FTZ R16, R125.reuse, R13, -R16 ;  /* 0x0000000d7d107223 */ /* 0x040fe40000010810 */
[----:B------:R-:W-:Y:S02]  /*6200*/  FFMA.FTZ R180, R125, R15, R180 ;  /* 0x0000000f7db47223 */ /* 0x000fe400000100b4 */
[----:B------:R-:W-:Y:S02]  /*6210*/  FMUL.FTZ R14, R209, UR28 ;  /* 0x0000001cd10e7c20 */ /* 0x000fe40008410000 */
[----:B------:R-:W-:Y:S02]  /*6220*/  FMUL.FTZ R185, R207, R12 ;  /* 0x0000000ccfb97220 */ /* 0x000fe40000410000 */
[----:B------:R-:W-:-:S02]  /*6230*/  FMUL.FTZ R13, R126, -R16 ;  /* 0x800000107e0d7220 */ /* 0x000fc40000410000 */
[-C--:B------:R-:W-:Y:S02]  /*6240*/  FMUL.FTZ R12, R126, -R180.reuse ;  /* 0x800000b47e0c7220 */ /* 0x080fe40000410000 */
[----:B------:R-:W-:Y:S02]  /*6250*/  FFMA.FTZ R14, R205, UR29, R14 ;  /* 0x0000001dcd0e7c23 */ /* 0x000fe4000801000e */
[C---:B------:R-:W-:Y:S02]  /*6260*/  FFMA.FTZ R13, R127.reuse, R180, R13 ;  /* 0x000000b47f0d7223 */ /* 0x040fe4000001000d */
[----:B------:R-:W-:Y:S02]  /*6270*/  FFMA.FTZ R12, R127, R16, -R12 ;  /* 0x000000107f0c7223 */ /* 0x000fe4000001080c */
[----:B------:R-:W-:Y:S02]  /*6280*/  FFMA.FTZ R179, R139, R179, R184 ;  /* 0x000000b38bb37223 */ /* 0x000fe400000100b8 */
[----:B------:R-:W-:-:S02]  /*6290*/  FMUL.FTZ R186, R207, R14 ;  /* 0x0000000ecfba7220 */ /* 0x000fc40000410000 */
[----:B------:R-:W-:Y:S02]  /*62a0*/  FADD.FTZ R182, R185, R182 ;  /* 0x000000b6b9b67221 */ /* 0x000fe40000010000 */
[C---:B------:R-:W-:Y:S02]  /*62b0*/  FMUL.FTZ R14, R128.reuse, -R13 ;  /* 0x8000000d800e7220 */ /* 0x040fe40000410000 */
[----:B------:R-:W-:Y:S02]  /*62c0*/  FMUL.FTZ R16, R128, -R12 ;  /* 0x8000000c80107220 */ /* 0x000fe40000410000 */
[----:B------:R-:W-:Y:S02]  /*62d0*/  FADD.FTZ R179, -R186, R179 ;  /* 0x000000b3bab37221 */ /* 0x000fe40000010100 */
[----:B------:R-:W-:Y:S02]  /*62e0*/  FMUL.FTZ R180, R140, -R182 ;  /* 0x800000b68cb47220 */ /* 0x000fe40000410000 */
[----:B------:R-:W-:-:S02]  /*62f0*/  FFMA.FTZ R14, R129, R12, -R14 ;  /* 0x0000000c810e7223 */ /* 0x000fc4000001080e */
[----:B------:R-:W-:Y:S02]  /*6300*/  FFMA.FTZ R16, R129, R13, R16 ;  /* 0x0000000d81107223 */ /* 0x000fe40000010010 */
[-C--:B------:R-:W-:Y:S02]  /*6310*/  FMUL.FTZ R15, R140, -R179.reuse ;  /* 0x800000b38c0f7220 */ /* 0x080fe40000410000 */
[----:B------:R-:W-:Y:S02]  /*6320*/  FFMA.FTZ R181, R141, R179, R180 ;  /* 0x000000b38db57223 */ /* 0x000fe400000100b4 */
[----:B------:R-:W-:Y:S02]  /*6330*/  FMUL.FTZ R13, R200, UR29 ;  /* 0x0000001dc80d7c20 */ /* 0x000fe40008410000 */
[C---:B------:R-:W-:Y:S02]  /*6340*/  FMUL.FTZ R17, R130.reuse, -R16 ;  /* 0x8000001082117220 */ /* 0x040fe40000410000 */
[----:B------:R-:W-:-:S02]  /*6350*/  FMUL.FTZ R179, R130, -R14 ;  /* 0x8000000e82b37220 */ /* 0x000fc40000410000 */
[----:B------:R-:W-:Y:S02]  /*6360*/  FFMA.FTZ R182, R141, R182, -R15 ;  /* 0x000000b68db67223 */ /* 0x000fe4000001080f */
[----:B------:R-:W-:Y:S02]  /*6370*/  FMUL.FTZ R15, R200, UR28 ;  /* 0x0000001cc80f7c20 */ /* 0x000fe40008410000 */
[C---:B------:R-:W-:Y:S02]  /*6380*/  FFMA.FTZ R12, R32.reuse, UR28, -R13 ;  /* 0x0000001c200c7c23 */ /* 0x040fe4000801080d */
[C---:B------:R-:W-:Y:S02]  /*6390*/  FFMA.FTZ R17, R131.reuse, R14, -R17 ;  /* 0x0000000e83117223 */ /* 0x040fe40000010811 */
[----:B------:R-:W-:Y:S02]  /*63a0*/  FFMA.FTZ R179, R131, R16, R179 ;  /* 0x0000001083b37223 */ /* 0x000fe400000100b3 */
[----:B------:R-:W-:-:S02]  /*63b0*/  FFMA.FTZ R184, R32, UR29, R15 ;  /* 0x0000001d20b87c23 */ /* 0x000fc4000801000f */
[C---:B------:R-:W-:Y:S02]  /*63c0*/  FMUL.FTZ R183, R203.reuse, R12 ;  /* 0x0000000ccbb77220 */ /* 0x040fe40000410000 */
[C---:B------:R-:W-:Y:S02]  /*63d0*/  FMUL.FTZ R14, R132.reuse, -R17 ;  /* 0x80000011840e7220 */ /* 0x040fe40000410000 */
[-C--:B------:R-:W-:Y:S02]  /*63e0*/  FMUL.FTZ R12, R132, -R179.reuse ;  /* 0x800000b3840c7220 */ /* 0x080fe40000410000 */
[----:B------:R-:W-:Y:S02]  /*63f0*/  FMUL.FTZ R184, R203, R184 ;  /* 0x000000b8cbb87220 */ /* 0x000fe40000410000 */
[C---:B------:R-:W-:Y:S02]  /*6400*/  FFMA.FTZ R14, R133.reuse, R179, R14 ;  /* 0x000000b3850e7223 */ /* 0x040fe4000001000e */
[----:B------:R-:W-:-:S02]  /*6410*/  FFMA.FTZ R12, R133, R17, -R12 ;  /* 0x00000011850c7223 */ /* 0x000fc4000001080c */
[----:B------:R-:W-:Y:S02]  /*6420*/  FADD.FTZ R181, -R184, R181 ;  /* 0x000000b5b8b57221 */ /* 0x000fe40000010100 */
[----:B------:R-:W-:Y:S02]  /*6430*/  FADD.FTZ R182, R183, R182 ;  /* 0x000000b6b7b67221 */ /* 0x000fe40000010000 */
        /* <DEDUP_REMOVED lines=31> */
[----:B------:R-:W-:Y:S01]  /*6630*/  HFMA2.MMA R12, -RZ, RZ, 1.875, 0 ;  /* 0x3f800000ff0c7435 */ /* 0x000fe200000001ff */
[----:B------:R-:W-:Y:S01]  /*6640*/  FFMA.FTZ R190, R141, R13, R180 ;  /* 0x0000000d8dbe7223 */ /* 0x000fe200000100b4 */
[----:B------:R-:W-:Y:S01]  /*6650*/  MOV R13, RZ ;  /* 0x000000ff000d7202 */ /* 0x000fe20000000f00 */
        /* <DEDUP_REMOVED lines=14> */
[-C--:B------:R-:W-:Y:S02]  /*6740*/  FMUL.FTZ R190, R144, -R16.reuse ;  /* 0x8000001090be7220 */ /* 0x080fe40000410000 */
[----:B------:R-:W-:-:S02]  /*6750*/  FFMA.FTZ R16, R145, R16, R17 ;  /* 0x0000001091107223 */ /* 0x000fc40000010011 */
[----:B------:R-:W-:Y:S02]  /*6760*/  FADD.FTZ R202, R179, R202 ;  /* 0x000000cab3ca7221 */ /* 0x000fe40000010000 */
[C---:B------:R-:W-:Y:S02]  /*6770*/  FMUL.FTZ R17, R146.reuse, -R195 ;  /* 0x800000c392117220 */ /* 0x040fe40000410000 */
[----:B------:R-:W-:Y:S02]  /*6780*/  FFMA.FTZ R190, R145, R191, -R190 ;  /* 0x000000bf91be7223 */ /* 0x000fe400000108be */
[C---:B------:R-:W-:Y:S02]  /*6790*/  FMUL.FTZ R226, R146.reuse, -R16 ;  /* 0x8000001092e27220 */ /* 0x040fe40000410000 */
[-C--:B------:R-:W-:Y:S02]  /*67a0*/  FFMA.FTZ R229, R147, R202.reuse, -R17 ;  /* 0x000000ca93e57223 */ /* 0x080fe40000010811 */
[----:B------:R-:W-:-:S02]  /*67b0*/  FMUL.FTZ R204, R146, -R202 ;  /* 0x800000ca92cc7220 */ /* 0x000fc40000410000 */
[-C--:B------:R-:W-:Y:S02]  /*67c0*/  FMUL.FTZ R17, R146, -R190.reuse ;  /* 0x800000be92117220 */ /* 0x080fe40000410000 */
[C---:B------:R-:W-:Y:S02]  /*67d0*/  FFMA.FTZ R226, R147.reuse, R190, -R226 ;  /* 0x000000be93e27223 */ /* 0x040fe400000108e2 */
[C---:B------:R-:W-:Y:S02]  /*67e0*/  FMUL.FTZ R190, R194.reuse, UR29 ;  /* 0x0000001dc2be7c20 */ /* 0x040fe40008410000 */
[----:B------:R-:W-:Y:S01]  /*67f0*/  FMUL.FTZ R202, R194, UR28 ;  /* 0x0000001cc2ca7c20 */ /* 0x000fe20008410000 */
[----:B------:R0:W2:Y:S01]  /*6800*/  SHFL.DOWN PT, R215, R226, 0x1, 0x1f ;  /* 0x08201f00e2d77f89 */ /* 0x0000a200000e0000 */
[----:B------:R-:W-:Y:S02]  /*6810*/  FFMA.FTZ R16, R147, R16, R17 ;  /* 0x0000001093107223 */ /* 0x000fe40000010011 */
[----:B------:R-:W-:-:S02]  /*6820*/  FADD.FTZ R17, R96, R96 ;  /* 0x0000006060117221 */ /* 0x000fc40000010000 */
[C---:B------:R-:W-:Y:S01]  /*6830*/  FFMA.FTZ R190, R193.reuse, UR28, -R190 ;  /* 0x0000001cc1be7c23 */ /* 0x040fe200080108be */
[----:B------:R0:W3:Y:S01]  /*6840*/  SHFL.DOWN PT, R227, R16, 0x1, 0x1f ;  /* 0x08201f0010e37f89 */ /* 0x0000e200000e0000 */
[----:B------:R-:W-:Y:S02]  /*6850*/  FFMA.FTZ R202, R193, UR29, R202 ;  /* 0x0000001dc1ca7c23 */ /* 0x000fe400080100ca */
[----:B------:R-:W-:Y:S02]  /*6860*/  FFMA.FTZ R204, R147, R195, R204 ;  /* 0x000000c393cc7223 */ /* 0x000fe400000100cc */
        /* <DEDUP_REMOVED lines=23> */
.L_x_10017:
[----:B-12---:R-:W-:Y:S05]  /*69e0*/  BSYNC B0 ;  /* 0x0000000000007941 */ /* 0x006fea0003800000 */
.L_x_10016:
        /* <DEDUP_REMOVED lines=20> */
.L_x_10019:
[----:B------:R-:W-:Y:S05]  /*6b30*/  BSYNC B0 ;  /* 0x0000000000007941 */ /* 0x000fea0003800000 */
.L_x_10018:
        /* <DEDUP_REMOVED lines=35> */
.L_x_10021:
[----:B01----:R-:W-:Y:S05]  /*6d70*/  BSYNC B0 ;  /* 0x0000000000007941 */ /* 0x003fea0003800000 */
.L_x_10020:
        /* <DEDUP_REMOVED lines=37> */
.L_x_10023:
[----:B012---:R-:W-:Y:S05]  /*6fd0*/  BSYNC B0 ;  /* 0x0000000000007941 */ /* 0x007fea0003800000 */
.L_x_10022:
        /* <DEDUP_REMOVED lines=49> */
.L_x_10025:
[----:B01234-:R-:W-:Y:S05]  /*72f0*/  BSYNC B0 ;  /* 0x0000000000007941 */ /* 0x01ffea0003800000 */
.L_x_10024:
[----:B------:R-:W-:Y:S01]  /*7300*/  FMUL.FTZ R29, R138, R204 ;  /* 0x000000cc8a1d7220 */ /* 0x000fe20000410000 */
[----:B------:R-:W-:Y:S01]  /*7310*/  ISETP.NE.AND P0, PT, R102, RZ, PT ;  /* 0x000000ff6600720c */ /* 0x000fe20003f05270 */
[-C--:B------:R-:W-:Y:S01]  /*7320*/  FMUL.FTZ R17, R138, R32.reuse ;  /* 0x000000208a117220 */ /* 0x080fe20000410000 */
[----:B------:R-:W-:Y:S01]  /*7330*/  BSSY B0, `(.L_x_10026) ;  /* 0x0000234000007945 */ /* 0x000fe20003800000 */
[C---:B------:R-:W-:Y:S02]  /*7340*/  FMUL.FTZ R215, R209.reuse, R32 ;  /* 0x00000020d1d77220 */ /* 0x040fe40000410000 */
        /* <DEDUP_REMOVED lines=79> */
[C---:B------:R-:W-:Y:S02]  /*7840*/  FMUL.FTZ R223, R18.reuse, UR29 ;  /* 0x0000001d12df7c20 */ /* 0x040fe40008410000 */
[----:B------:R-:W-:-:S02]  /*7850*/  FMUL.FTZ R233, R18, UR28 ;  /* 0x0000001c12e97c20 */ /* 0x000fc40008410000 */
[C---:B------:R-:W-:Y:S02]  /*7860*/  FFMA.FTZ R231, -R219.reuse, R231, R230 ;  /* 0x000000e7dbe77223 */ /* 0x040fe400000101e6 */
[----:B------:R-:W-:Y:S02]  /*7870*/  FFMA.FTZ R227, R219, R227, R228 ;  /* 0x000000e3dbe37223 */ /* 0x000fe400000100e4 */
[C---:B------:R-:W-:Y:S02]  /*7880*/  FMUL.FTZ R230, R220.reuse, R17 ;  /* 0x00000011dce67220 */ /* 0x040fe40000410000 */
[----:B------:R-:W-:Y:S02]  /*7890*/  FMUL.FTZ R232, R220, R217 ;  /* 0x000000d9dce87220 */ /* 0x000fe40000410000 */
[C---:B------:R-:W-:Y:S02]  /*78a0*/  FFMA.FTZ R220, R214.reuse, UR28, -R223 ;  /* 0x0000001cd6dc7c23 */ /* 0x040fe400080108df */
[----:B------:R-:W-:-:S02]  /*78b0*/  FFMA.FTZ R228, R214, UR29, R233 ;  /* 0x0000001dd6e47c23 */ /* 0x000fc400080100e9 */
[----:B------:R-:W0:Y:S01]  /*78c0*/  SHFL.IDX PT, R233, R16, RZ, 0x1f ;  /* 0x00001fff10e97589 */ /* 0x000e2200000e0000 */
[C---:B------:R-:W-:Y:S02]  /*78d0*/  FFMA.FTZ R230, R218.reuse, R217, -R230 ;  /* 0x000000d9dae67223 */ /* 0x040fe400000108e6 */
[----:B------:R-:W-:Y:S02]  /*78e0*/  FFMA.FTZ R232, R218, R17, R232 ;  /* 0x00000011dae87223 */ /* 0x000fe400000100e8 */
[C---:B------:R-:W-:Y:S02]  /*78f0*/  FMUL.FTZ R218, R219.reuse, R220 ;  /* 0x000000dcdbda7220 */ /* 0x040fe40000410000 */
[----:B------:R-:W-:Y:S02]  /*7900*/  FFMA.FTZ R219, -R219, R228, -RZ ;  /* 0x000000e4dbdb7223 */ /* 0x000fe400000109ff */
[----:B------:R-:W1:Y:S01]  /*7910*/  SHFL.IDX PT, R228, R226, RZ, 0x1f ;  /* 0x00001fffe2e47589 */ /* 0x000e6200000e0000 */
[----:B------:R-:W-:-:S02]  /*7920*/  FFMA.FTZ R237, R222, R230, R227 ;  /* 0x000000e6deed7223 */ /* 0x000fc400000100e3 */
[C---:B------:R-:W-:Y:S01]  /*7930*/  FMUL.FTZ R234, R128.reuse, R217 ;  /* 0x000000d980ea7220 */ /* 0x040fe20000410000 */
[----:B------:R2:W-:Y:S01]  /*7940*/  SHFL.DOWN PT, R227, R16, 0x1, 0x1f ;  /* 0x08201f0010e37f89 */ /* 0x0005e200000e0000 */
[-C--:B------:R-:W-:Y:S02]  /*7950*/  FMUL.FTZ R220, R128, R17.reuse ;  /* 0x0000001180dc7220 */ /* 0x080fe40000410000 */
[----:B------:R-:W-:Y:S01]  /*7960*/  FFMA.FTZ R235, -R222, R232, R231 ;  /* 0x000000e8deeb7223 */ /* 0x000fe200000101e7 */
[----:B------:R1:W3:Y:S01]  /*7970*/  SHFL.IDX PT, R230, R14, RZ, 0x1f ;  /* 0x00001fff0ee67589 */ /* 0x0002e200000e0000 */
[C---:B------:R-:W-:Y:S02]  /*7980*/  FFMA.FTZ R234, R129.reuse, R17, R234 ;  /* 0x0000001181ea7223 */ /* 0x040fe400000100ea */
[----:B------:R-:W-:Y:S01]  /*7990*/  FFMA.FTZ R223, R129, R217, -R220 ;  /* 0x000000d981df7223 */ /* 0x000fe200000108dc */
[----:B------:R-:W-:Y:S01]  /*79a0*/  SHFL.DOWN PT, R232, R226, 0x1, 0x1f ;  /* 0x08201f00e2e87f89 */ /* 0x000fe200000e0000 */
[----:B--2---:R-:W-:-:S02]  /*79b0*/  FADD.FTZ R16, RZ, R234 ;  /* 0x000000eaff107221 */ /* 0x004fc40000010000 */
[----:B------:R-:W-:Y:S01]  /*79c0*/  FFMA.FTZ R223, R116, R73, R223 ;  /* 0x0000004974df7223 */ /* 0x000fe200000100df */
[----:B------:R2:W4:Y:S01]  /*79d0*/  SHFL.IDX PT, R231, R15, RZ, 0x1f ;  /* 0x00001fff0fe77589 */ /* 0x00052200000e0000 */
[----:B------:R-:W-:Y:S02]  /*79e0*/  FMUL.FTZ R236, R17, UR29 ;  /* 0x0000001d11ec7c20 */ /* 0x000fe40008410000 */
[CC--:B------:R-:W-:Y:S01]  /*79f0*/  FMUL.FTZ R234, R221.reuse, R16.reuse ;  /* 0x00000010ddea7220 */ /* 0x0c0fe20000410000 */
[----:B------:R-:W5:Y:S01]  /*7a00*/  SHFL.DOWN PT, R226, R225, 0x1, 0x1f ;  /* 0x08201f00e1e27f89 */ /* 0x000f6200000e0000 */
[----:B------:R-:W-:Y:S02]  /*7a10*/  FMUL.FTZ R221, R221, R223 ;  /* 0x000000dfdddd7220 */ /* 0x000fe40000410000 */
[----:B------:R-:W-:Y:S02]  /*7a20*/  FFMA.FTZ R239, R217, UR28, -R236 ;  /* 0x0000001cd9ef7c23 */ /* 0x000fe400080108ec */
[----:B------:R-:W-:-:S02]  /*7a30*/  FFMA.FTZ R236, R174, R16, R221 ;  /* 0x00000010aeec7223 */ /* 0x000fc400000100dd */
[C---:B0-----:R-:W-:Y:S02]  /*7a40*/  FMUL.FTZ R221, R233.reuse, R15 ;  /* 0x0000000fe9dd7220 */ /* 0x041fe40000410000 */
[----:B------:R-:W-:Y:S02]  /*7a50*/  FFMA.FTZ R234, R174, R223, -R234 ;  /* 0x000000dfaeea7223 */ /* 0x000fe400000108ea */
[CC--:B------:R-:W-:Y:S02]  /*7a60*/  FMUL.FTZ R174, R233.reuse, R14.reuse ;  /* 0x0000000ee9ae7220 */ /* 0x0c0fe40000410000 */
[C---:B-1----:R-:W-:Y:S02]  /*7a70*/  FFMA.FTZ R14, R228.reuse, R14, -R221 ;  /* 0x0000000ee40e7223 */ /* 0x042fe400000108dd */
[----:B------:R-:W-:Y:S02]  /*7a80*/  FMUL.FTZ R221, R233, R13 ;  /* 0x0000000de9dd7220 */ /* 0x000fe40000410000 */
[----:B--2---:R-:W-:-:S02]  /*7a90*/  FFMA.FTZ R15, R228, R15, R174 ;  /* 0x0000000fe40f7223 */ /* 0x004fc400000100ae */
[----:B------:R-:W-:Y:S02]  /*7aa0*/  FMUL.FTZ R233, R233, R12 ;  /* 0x0000000ce9e97220 */ /* 0x000fe40000410000 */
[----:B---3--:R-:W-:Y:S02]  /*7ab0*/  @P1 FMUL.FTZ R174, R227, R230 ;  /* 0x000000e6e3ae1220 */ /* 0x008fe40000410000 */
[C---:B------:R-:W-:Y:S02]  /*7ac0*/  FFMA.FTZ R13, R228.reuse, R13, R233 ;  /* 0x0000000de40d7223 */ /* 0x040fe400000100e9 */
[----:B------:R-:W-:Y:S02]  /*7ad0*/  FFMA.FTZ R12, R228, R12, -R221 ;  /* 0x0000000ce40c7223 */ /* 0x000fe400000108dd */
[----:B----4-:R-:W-:Y:S02]  /*7ae0*/  @P1 FFMA.FTZ R233, R232, R231, R174 ;  /* 0x000000e7e8e91223 */ /* 0x010fe400000100ae */
[----:B------:R-:W-:-:S02]  /*7af0*/  FMUL.FTZ R221, R126, R223 ;  /* 0x000000df7edd7220 */ /* 0x000fc40000410000 */
[----:B------:R-:W-:Y:S02]  /*7b00*/  FFMA.FTZ R236, -R178, R236, R235 ;  /* 0x000000ecb2ec7223 */ /* 0x000fe400000101eb */
[-C--:B------:R-:W-:Y:S02]  /*7b10*/  FMUL.FTZ R174, R126, R16.reuse ;  /* 0x000000107eae7220 */ /* 0x080fe40000410000 */
[----:B------:R-:W-:Y:S02]  /*7b20*/  @P1 FMUL.FTZ R235, R227, R231 ;  /* 0x000000e7e3eb1220 */ /* 0x000fe40000410000 */
[----:B------:R-:W-:Y:S02]  /*7b30*/  FMUL.FTZ R238, R17, UR28 ;  /* 0x0000001c11ee7c20 */ /* 0x000fe40008410000 */
[----:B-----5:R-:W-:Y:S02]  /*7b40*/  @P1 FADD.FTZ R231, R226, R233 ;  /* 0x000000e9e2e71221 */ /* 0x020fe40000010000 */
[C---:B------:R-:W-:Y:S01]  /*7b50*/  FFMA.FTZ R226, R127.reuse, R16, R221 ;  /* 0x000000107fe27223 */ /* 0x040fe200000100dd */
[----:B------:R-:W0:Y:S01]  /*7b60*/  SHFL.DOWN PT, R233, R229, 0x1, 0x1f ;  /* 0x08201f00e5e97f89 */ /* 0x000e2200000e0000 */
[----:B------:R-:W-:-:S02]  /*7b70*/  FFMA.FTZ R221, R127, R223, -R174 ;  /* 0x000000df7fdd7223 */ /* 0x000fc400000108ae */
[----:B------:R-:W-:Y:S01]  /*7b80*/  FFMA.FTZ R241, R217, UR29, R238 ;  /* 0x0000001dd9f17c23 */ /* 0x000fe200080100ee */
[----:B------:R-:W1:Y:S01]  /*7b90*/  SHFL.IDX PT, R229, R229, RZ, 0x1f ;  /* 0x00001fffe5e57589 */ /* 0x000e6200000e0000 */
[C---:B------:R-:W-:Y:S02]  /*7ba0*/  FMUL.FTZ R228, R16.reuse, UR29 ;  /* 0x0000001d10e47c20 */ /* 0x040fe40008410000 */
[----:B------:R-:W-:Y:S02]  /*7bb0*/  FMUL.FTZ R238, R16, UR28 ;  /* 0x0000001c10ee7c20 */ /* 0x000fe40008410000 */
[----:B------:R-:W-:Y:S02]  /*7bc0*/  FADD.FTZ R174, RZ, R226 ;  /* 0x000000e2ffae7221 */ /* 0x000fe40000010000 */
[----:B------:R-:W-:Y:S02]  /*7bd0*/  FFMA.FTZ R221, R118, R71, R221 ;  /* 0x0000004776dd7223 */ /* 0x000fe400000100dd */
[----:B------:R-:W-:-:S02]  /*7be0*/  FFMA.FTZ R234, R178, R234, R237 ;  /* 0x000000eab2ea7223 */ /* 0x000fc400000100ed */
[----:B------:R-:W-:Y:S02]  /*7bf0*/  FMUL.FTZ R220, R222, R239 ;  /* 0x000000efdedc7220 */ /* 0x000fe40000410000 */
[C---:B------:R-:W-:Y:S02]  /*7c00*/  FFMA.FTZ R227, R223.reuse, UR28, -R228 ;  /* 0x0000001cdfe37c23 */ /* 0x040fe400080108e4 */
[----:B------:R-:W-:Y:S02]  /*7c10*/  FFMA.FTZ R237, R223, UR29, R238 ;  /* 0x0000001ddfed7c23 */ /* 0x000fe400080100ee */
[C---:B------:R-:W-:Y:S01]  /*7c20*/  FMUL.FTZ R226, R224.reuse, R174 ;  /* 0x000000aee0e27220 */ /* 0x040fe20000410000 */
[----:B------:R2:W3:Y:S01]  /*7c30*/  SHFL.IDX PT, R238, R225, RZ, 0x1f ;  /* 0x00001fffe1ee7589 */ /* 0x0004e200000e0000 */
[----:B------:R-:W-:Y:S02]  /*7c40*/  FMUL.FTZ R239, R224, R221 ;  /* 0x000000dde0ef7220 */ /* 0x000fe40000410000 */
[----:B------:R-:W-:-:S02]  /*7c50*/  FMUL.FTZ R227, R178, R227 ;  /* 0x000000e3b2e37220 */ /* 0x000fc40000410000 */
[----:B------:R-:W-:Y:S02]  /*7c60*/  FFMA.FTZ R228, -R178, R237, -RZ ;  /* 0x000000edb2e47223 */ /* 0x000fe400000109ff */
[CC--:B------:R-:W-:Y:S02]  /*7c70*/  FFMA.FTZ R226, R176.reuse, R221.reuse, -R226 ;  /* 0x000000ddb0e27223 */ /* 0x0c0fe400000108e2 */
[-C--:B------:R-:W-:Y:S02]  /*7c80*/  FFMA.FTZ R239, R176, R174.reuse, R239 ;  /* 0x000000aeb0ef7223 */ /* 0x080fe400000100ef */
[C---:B------:R-:W-:Y:S02]  /*7c90*/  FMUL.FTZ R178, R124.reuse, R221 ;  /* 0x000000dd7cb27220 */ /* 0x040fe40000410000 */
[----:B------:R-:W-:Y:S02]  /*7ca0*/  FMUL.FTZ R176, R124, R174 ;  /* 0x000000ae7cb07220 */ /* 0x000fe40000410000 */
[----:B------:R-:W-:-:S02]  /*7cb0*/  FFMA.FTZ R234, R25, R226, R234 ;  /* 0x000000e219ea7223 */ /* 0x000fc400000100ea */
[C---:B------:R-:W-:Y:S02]  /*7cc0*/  FFMA.FTZ R178, R125.reuse, R174, R178 ;  /* 0x000000ae7db27223 */ /* 0x040fe400000100b2 */
[----:B------:R-:W-:Y:S02]  /*7cd0*/  FFMA.FTZ R226, R125, R221, -R176 ;  /* 0x000000dd7de27223 */ /* 0x000fe400000108b0 */
[----:B------:R-:W-:Y:S02]  /*7ce0*/  FADD.FTZ R176, RZ, R178 ;  /* 0x000000b2ffb07221 */ /* 0x000fe40000010000 */
[----:B------:R-:W-:Y:S02]  /*7cf0*/  FFMA.FTZ R226, R120, R69, R226 ;  /* 0x0000004578e27223 */ /* 0x000fe400000100e2 */
[C---:B------:R-:W-:Y:S02]  /*7d00*/  FMUL.FTZ R178, R121.reuse, R176 ;  /* 0x000000b079b27220 */ /* 0x040fe40000410000 */
[----:B------:R-:W-:-:S02]  /*7d10*/  FMUL.FTZ R224, R121, R226 ;  /* 0x000000e279e07220 */ /* 0x000fc40000410000 */
[----:B------:R-:W-:Y:S02]  /*7d20*/  @P1 FFMA.FTZ R240, R232, R230, -R235 ;  /* 0x000000e6e8f01223 */ /* 0x000fe400000108eb */
[C---:B------:R-:W-:Y:S02]  /*7d30*/  FFMA.FTZ R178, R123.reuse, R226, -R178 ;  /* 0x000000e27bb27223 */ /* 0x040fe400000108b2 */
[----:B------:R-:W-:Y:S02]  /*7d40*/  FFMA.FTZ R232, R123, R176, R224 ;  /* 0x000000b07be87223 */ /* 0x000fe400000100e0 */
[----:B0-----:R-:W-:Y:S02]  /*7d50*/  @P1 FADD.FTZ R230, R233, R240 ;  /* 0x000000f0e9e61221 */ /* 0x001fe40000010000 */
[----:B------:R-:W-:Y:S02]  /*7d60*/  FMUL.FTZ R233, R231, -R3 ;  /* 0x80000003e7e97220 */ /* 0x000fe40000410000 */
[----:B------:R-:W-:-:S02]  /*7d70*/  FFMA.FTZ R224, R122, R67, R178 ;  /* 0x000000437ae07223 */ /* 0x000fc400000100b2 */
[----:B------:R-:W-:Y:S02]  /*7d80*/  FADD.FTZ R178, RZ, R232 ;  /* 0x000000e8ffb27221 */ /* 0x000fe40000010000 */
[C---:B------:R-:W-:Y:S02]  /*7d90*/  FMUL.FTZ R3, R230.reuse, -R3 ;  /* 0x80000003e6037220 */ /* 0x040fe40000410000 */
[----:B------:R-:W-:Y:S02]  /*7da0*/  FFMA.FTZ R232, R230, R2, -R233 ;  /* 0x00000002e6e87223 */ /* 0x000fe400000108e9 */
[C---:B------:R-:W-:Y:S02]  /*7db0*/  FMUL.FTZ R230, R117.reuse, R224 ;  /* 0x000000e075e67220 */ /* 0x040fe40000410000 */
[----:B--2---:R-:W-:Y:S02]  /*7dc0*/  FMUL.FTZ R225, R117, R178 ;  /* 0x000000b275e17220 */ /* 0x004fe40000410000 */
[----:B------:R-:W-:-:S02]  /*7dd0*/  FFMA.FTZ R2, R231, R2, R3 ;  /* 0x00000002e7027223 */ /* 0x000fc40000010003 */
[C---:B------:R-:W-:Y:S02]  /*7de0*/  FFMA.FTZ R230, R119.reuse, R178, R230 ;  /* 0x000000b277e67223 */ /* 0x040fe400000100e6 */
[----:B------:R-:W-:Y:S02]  /*7df0*/  FFMA.FTZ R225, R119, R224, -R225 ;  /* 0x000000e077e17223 */ /* 0x000fe400000108e1 */
[----:B------:R-:W-:Y:S02]  /*7e00*/  FADD.FTZ R3, R189, R232 ;  /* 0x000000e8bd037221 */ /* 0x000fe40000010000 */
[----:B------:R-:W-:Y:S02]  /*7e10*/  FADD.FTZ R189, -R167, R2 ;  /* 0x00000002a7bd7221 */ /* 0x000fe40000010100 */
[----:B------:R-:W-:Y:S02]  /*7e20*/  FADD.FTZ R167, RZ, R230 ;  /* 0x000000e6ffa77221 */ /* 0x000fe40000010000 */
[----:B------:R-:W-:-:S02]  /*7e30*/  FFMA.FTZ R225, R113, R62, R225 ;  /* 0x0000003e71e17223 */ /* 0x000fc400000100e1 */
[C---:B------:R-:W-:Y:S02]  /*7e40*/  FMUL.FTZ R2, R148.reuse, -R189 ;  /* 0x800000bd94027220 */ /* 0x040fe40000410000 */
[----:B-1----:R-:W-:Y:S02]  /*7e50*/  FADD.FTZ R14, R229, R14 ;  /* 0x0000000ee50e7221 */ /* 0x002fe40000010000 */
[C---:B------:R-:W-:Y:S02]  /*7e60*/  FMUL.FTZ R229, R148.reuse, R167 ;  /* 0x000000a794e57220 */ /* 0x040fe40000410000 */
[C---:B------:R-:W-:Y:S02]  /*7e70*/  FMUL.FTZ R230, R148.reuse, R225 ;  /* 0x000000e194e67220 */ /* 0x040fe40000410000 */
[-C--:B------:R-:W-:Y:S02]  /*7e80*/  FMUL.FTZ R148, R148, -R3.reuse ;  /* 0x8000000394947220 */ /* 0x080fe40000410000 */
[----:B------:R-:W-:-:S02]  /*7e90*/  FFMA.FTZ R231, R150, R3, -R2 ;  /* 0x0000000396e77223 */ /* 0x000fc40000010802 */
[----:B------:R-:W-:Y:S02]  /*7ea0*/  FFMA.FTZ R148, R150, R189, R148 ;  /* 0x000000bd96947223 */ /* 0x000fe40000010094 */
[----:B------:R-:W-:Y:S02]  /*7eb0*/  FADD.FTZ R156, R156, R231 ;  /* 0x000000e79c9c7221 */ /* 0x000fe40000010000 */
[----:B------:R-:W-:Y:S02]  /*7ec0*/  FMUL.FTZ R2, R174, UR29 ;  /* 0x0000001dae027c20 */ /* 0x000fe40008410000 */
[C---:B------:R-:W-:Y:S02]  /*7ed0*/  FFMA.FTZ R229, R150.reuse, R225, -R229 ;  /* 0x000000e196e57223 */ /* 0x040fe400000108e5 */
[----:B------:R-:W-:Y:S02]  /*7ee0*/  FFMA.FTZ R230, R150, R167, R230 ;  /* 0x000000a796e67223 */ /* 0x000fe400000100e6 */
[----:B------:R-:W-:-:S02]  /*7ef0*/  FADD.FTZ R148, -R153, R148 ;  /* 0x0000009499947221 */ /* 0x000fc40000010100 */
[----:B------:R-:W-:Y:S02]  /*7f00*/  FMUL.FTZ R150, R117, -R156 ;  /* 0x8000009c75967220 */ /* 0x000fe40000410000 */
[----:B------:R-:W-:Y:S02]  /*7f10*/  FFMA.FTZ R232, R221, UR28, -R2 ;  /* 0x0000001cdde87c23 */ /* 0x000fe40008010802 */
[-C--:B------:R-:W-:Y:S02]  /*7f20*/  FMUL.FTZ R2, R117, -R148.reuse ;  /* 0x8000009475027220 */ /* 0x080fe40000410000 */
[C---:B------:R-:W-:Y:S02]  /*7f30*/  FFMA.FTZ R153, R119.reuse, R148, R150 ;  /* 0x0000009477997223 */ /* 0x040fe40000010096 */
[----:B------:R-:W-:Y:S02]  /*7f40*/  FFMA.FTZ R2, R119, R156, -R2 ;  /* 0x0000009c77027223 */ /* 0x000fe40000010802 */
[----:B------:R-:W-:-:S02]  /*7f50*/  FADD.FTZ R160, -R160, R153 ;  /* 0x00000099a0a07221 */ /* 0x000fc40000010100 */
[----:B------:R-:W-:Y:S02]  /*7f60*/  FMUL.FTZ R150, R155, R176 ;  /* 0x000000b09b967220 */ /* 0x000fe40000410000 */
[----:B------:R-:W-:Y:S02]  /*7f70*/  FADD.FTZ R2, R161, R2 ;  /* 0x00000002a1027221 */ /* 0x000fe40000010000 */
[----:B------:R-:W-:Y:S02]  /*7f80*/  FMUL.FTZ R119, R121, -R160 ;  /* 0x800000a079777220 */ /* 0x000fe40000410000 */
[----:B------:R-:W-:Y:S02]  /*7f90*/  FFMA.FTZ R153, R27, R226, -R150 ;  /* 0x000000e21b997223 */ /* 0x000fe40000010896 */
[-C--:B------:R-:W-:Y:S02]  /*7fa0*/  FMUL.FTZ R121, R121, -R2.reuse ;  /* 0x8000000279797220 */ /* 0x080fe40000410000 */
[----:B------:R-:W-:-:S02]  /*7fb0*/  FFMA.FTZ R150, R123, R2, -R119 ;  /* 0x000000027b967223 */ /* 0x000fc40000010877 */
[----:B------:R-:W-:Y:S02]  /*7fc0*/  FMUL.FTZ R155, R155, R226 ;  /* 0x000000e29b9b7220 */ /* 0x000fe40000410000 */
[----:B------:R-:W-:Y:S02]  /*7fd0*/  FFMA.FTZ R121, R123, R160, R121 ;  /* 0x000000a07b797223 */ /* 0x000fe40000010079 */
[----:B------:R-:W-:Y:S02]  /*7fe0*/  FADD.FTZ R157, R157, R150 ;  /* 0x000000969d9d7221 */ /* 0x000fe40000010000 */
[----:B------:R-:W-:Y:S02]  /*7ff0*/  FFMA.FTZ R155, R27, R176, R155 ;  /* 0x000000b01b9b7223 */ /* 0x000fe4000001009b */
[----:B------:R-:W-:Y:S02]  /*8000*/  FADD.FTZ R158, -R158, R121 ;  /* 0x000000799e9e7221 */ /* 0x000fe40000010100 */
[----:B------:R-:W-:-:S02]  /*8010*/  FMUL.FTZ R27, R124, -R157 ;  /* 0x8000009d7c1b7220 */ /* 0x000fc40000410000 */
[-C--:B------:R-:W-:Y:S02]  /*8020*/  FMUL.FTZ R124, R124, -R158.reuse ;  /* 0x8000009e7c7c7220 */ /* 0x080fe40000410000 */
[C---:B------:R-:W-:Y:S02]  /*8030*/  FFMA.FTZ R150, R125.reuse, R158, R27 ;  /* 0x0000009e7d967223 */ /* 0x040fe4000001001b */
[----:B------:R-:W-:Y:S02]  /*8040*/  FMUL.FTZ R119, R176, UR29 ;  /* 0x0000001db0777c20 */ /* 0x000fe40008410000 */
[----:B------:R-:W-:Y:S02]  /*8050*/  FFMA.FTZ R125, R125, R157, -R124 ;  /* 0x0000009d7d7d7223 */ /* 0x000fe4000001087c */
[----:B------:R-:W-:Y:S02]  /*8060*/  FMUL.FTZ R117, R25, R232 ;  /* 0x000000e819757220 */ /* 0x000fe40000410000 */
[----:B------:R-:W-:-:S02]  /*8070*/  FADD.FTZ R124, -R23, R150 ;  /* 0x00000096177c7221 */ /* 0x000fc40000010100 */
[----:B------:R-:W-:Y:S02]  /*8080*/  FFMA.FTZ R232, R226, UR28, -R119 ;  /* 0x0000001ce2e87c23 */ /* 0x000fe40008010877 */
[C---:B------:R-:W-:Y:S02]  /*8090*/  FMUL.FTZ R119, R163.reuse, R178 ;  /* 0x000000b2a3777220 */ /* 0x040fe40000410000 */
[----:B------:R-:W-:Y:S02]  /*80a0*/  FMUL.FTZ R163, R163, R224 ;  /* 0x000000e0a3a37220 */ /* 0x000fe40000410000 */
[----:B------:R-:W-:Y:S02]  /*80b0*/  FADD.FTZ R22, R22, R125 ;  /* 0x0000007d16167221 */ /* 0x000fe40000010000 */
[----:B------:R-:W-:Y:S02]  /*80c0*/  FMUL.FTZ R23, R126, -R124 ;  /* 0x8000007c7e177220 */ /* 0x000fe40000410000 */
[----:B------:R-:W-:-:S02]  /*80d0*/  FFMA.FTZ R119, R24, R224, -R119 ;  /* 0x000000e018777223 */ /* 0x000fc40000010877 */
[----:B------:R-:W-:Y:S02]  /*80e0*/  FFMA.FTZ R163, R24, R178, R163 ;  /* 0x000000b218a37223 */ /* 0x000fe400000100a3 */
[-C--:B------:R-:W-:Y:S02]  /*80f0*/  FMUL.FTZ R126, R126, -R22.reuse ;  /* 0x800000167e7e7220 */ /* 0x080fe40000410000 */
[C---:B------:R-:W-:Y:S02]  /*8100*/  FFMA.FTZ R24, R127.reuse, R22, -R23 ;  /* 0x000000167f187223 */ /* 0x040fe40000010817 */
[----:B------:R-:W-:Y:S02]  /*8110*/  FFMA.FTZ R127, R127, R124, R126 ;  /* 0x0000007c7f7f7223 */ /* 0x000fe4000001007e */
[----:B------:R-:W-:Y:S02]  /*8120*/  FADD.FTZ R165, R165, R24 ;  /* 0x00000018a5a57221 */ /* 0x000fe40000010000 */
[----:B------:R-:W-:-:S02]  /*8130*/  FFMA.FTZ R153, R159, R153, R234 ;  /* 0x000000999f997223 */ /* 0x000fc400000100ea */
[----:B------:R-:W-:Y:S02]  /*8140*/  FADD.FTZ R164, -R164, R127 ;  /* 0x0000007fa4a47221 */ /* 0x000fe40000010100 */
[----:B------:R-:W-:Y:S02]  /*8150*/  FMUL.FTZ R23, R128, -R165 ;  /* 0x800000a580177220 */ /* 0x000fe40000410000 */
[----:B------:R-:W-:Y:S02]  /*8160*/  FFMA.FTZ R150, R162, R119, R153 ;  /* 0x00000077a2967223 */ /* 0x000fe40000010099 */
[-C--:B------:R-:W-:Y:S02]  /*8170*/  FMUL.FTZ R128, R128, -R164.reuse ;  /* 0x800000a480807220 */ /* 0x080fe40000410000 */
[----:B------:R-:W-:Y:S02]  /*8180*/  FFMA.FTZ R23, R129, R164, R23 ;  /* 0x000000a481177223 */ /* 0x000fe40000010017 */
[----:B------:R-:W-:-:S02]  /*8190*/  FFMA.FTZ R236, -R25, R239, R236 ;  /* 0x000000ef19ec7223 */ /* 0x000fc400000101ec */
[C---:B------:R-:W-:Y:S02]  /*81a0*/  FMUL.FTZ R119, R178.reuse, UR29 ;  /* 0x0000001db2777c20 */ /* 0x040fe40008410000 */
[----:B------:R-:W-:Y:S02]  /*81b0*/  FMUL.FTZ R121, R178, UR28 ;  /* 0x0000001cb2797c20 */ /* 0x000fe40008410000 */
[----:B------:R-:W-:Y:S02]  /*81c0*/  FFMA.FTZ R128, R129, R165, -R128 ;  /* 0x000000a581807223 */ /* 0x000fe40000010880 */
[----:B------:R-:W-:Y:S02]  /*81d0*/  FADD.FTZ R20, -R20, R23 ;  /* 0x0000001714147221 */ /* 0x000fe40000010100 */
[----:B------:R-:W-:Y:S02]  /*81e0*/  FFMA.FTZ R155, -R159, R155, R236 ;  /* 0x0000009b9f9b7223 */ /* 0x000fe400000101ec */
[----:B------:R-:W-:-:S02]  /*81f0*/  FFMA.FTZ R119, R224, UR28, -R119 ;  /* 0x0000001ce0777c23 */ /* 0x000fc40008010877 */
[----:B------:R-:W-:Y:S02]  /*8200*/  FFMA.FTZ R121, R224, UR29, R121 ;  /* 0x0000001de0797c23 */ /* 0x000fe40008010079 */
[----:B------:R-:W-:Y:S02]  /*8210*/  FMUL.FTZ R23, R152, R167 ;  /* 0x000000a798177220 */ /* 0x000fe40000410000 */
[----:B------:R-:W-:Y:S02]  /*8220*/  FMUL.FTZ R27, R159, R232 ;  /* 0x000000e89f1b7220 */ /* 0x000fe40000410000 */
[----:B------:R-:W-:Y:S02]  /*8230*/  FADD.FTZ R21, R21, R128 ;  /* 0x0000008015157221 */ /* 0x000fe40000010000 */
[----:B------:R-:W-:Y:S02]  /*8240*/  FMUL.FTZ R24, R130, -R20 ;  /* 0x8000001482187220 */ /* 0x000fe40000410000 */
[----:B------:R-:W-:-:S02]  /*8250*/  FFMA.FTZ R232, -R162, R163, R155 ;  /* 0x000000a3a2e87223 */ /* 0x000fc4000001019b */
[C---:B------:R-:W-:Y:S02]  /*8260*/  FMUL.FTZ R119, R162.reuse, R119 ;  /* 0x00000077a2777220 */ /* 0x040fe40000410000 */
[----:B------:R-:W-:Y:S02]  /*8270*/  FFMA.FTZ R162, -R162, R121, -RZ ;  /* 0x00000079a2a27223 */ /* 0x000fe400000109ff */
[-C--:B------:R-:W-:Y:S02]  /*8280*/  FMUL.FTZ R152, R152, R225.reuse ;  /* 0x000000e198987220 */ /* 0x080fe40000410000 */
[----:B------:R-:W-:Y:S02]  /*8290*/  FFMA.FTZ R121, R30, R225, -R23 ;  /* 0x000000e11e797223 */ /* 0x000fe40000010817 */
[-C--:B------:R-:W-:Y:S02]  /*82a0*/  FMUL.FTZ R130, R130, -R21.reuse ;  /* 0x8000001582827220 */ /* 0x080fe40000410000 */
[----:B------:R-:W-:-:S02]  /*82b0*/  FFMA.FTZ R23, R131, R21, -R24 ;  /* 0x0000001583177223 */ /* 0x000fc40000010818 */
[----:B------:R-:W-:Y:S02]  /*82c0*/  FFMA.FTZ R127, R30, R167, R152 ;  /* 0x000000a71e7f7223 */ /* 0x000fe40000010098 */
[----:B------:R-:W-:Y:S02]  /*82d0*/  FFMA.FTZ R30, R131, R20, R130 ;  /* 0x00000014831e7223 */ /* 0x000fe40000010082 */
[----:B------:R-:W-:Y:S02]  /*82e0*/  FADD.FTZ R170, R170, R23 ;  /* 0x00000017aaaa7221 */ /* 0x000fe40000010000 */
[----:B------:R-:W-:Y:S02]  /*82f0*/  FMUL.FTZ R126, R167, UR29 ;  /* 0x0000001da77e7c20 */ /* 0x000fe40008410000 */
[----:B------:R-:W-:Y:S02]  /*8300*/  FADD.FTZ R30, -R171, R30 ;  /* 0x0000001eab1e7221 */ /* 0x000fe40000010100 */
[----:B------:R-:W-:-:S02]  /*8310*/  FMUL.FTZ R23, R132, -R170 ;  /* 0x800000aa84177220 */ /* 0x000fc40000410000 */
[----:B------:R-:W-:Y:S02]  /*8320*/  FFMA.FTZ R128, R225, UR28, -R126 ;  /* 0x0000001ce1807c23 */ /* 0x000fe4000801087e */
[-C--:B------:R-:W-:Y:S02]  /*8330*/  FMUL.FTZ R132, R132, -R30.reuse ;  /* 0x8000001e84847220 */ /* 0x080fe40000410000 */
[C---:B------:R-:W-:Y:S02]  /*8340*/  FFMA.FTZ R126, R133.reuse, R30, R23 ;  /* 0x0000001e857e7223 */ /* 0x040fe40000010017 */
[----:B------:R-:W-:Y:S02]  /*8350*/  FMUL.FTZ R123, R176, UR28 ;  /* 0x0000001cb07b7c20 */ /* 0x000fe40008410000 */
[----:B------:R-:W-:Y:S01]  /*8360*/  FFMA.FTZ R133, R133, R170, -R132 ;  /* 0x000000aa85857223 */ /* 0x000fe20000010884 */
[----:B------:R-:W-:Y:S01]  /*8370*/  SHF.L.U32 R132, R102, 0x5, RZ ;  /* 0x0000000566847819 */ /* 0x000fe200000006ff */
[----:B------:R-:W-:-:S02]  /*8380*/  FADD.FTZ R126, -R173, R126 ;  /* 0x0000007ead7e7221 */ /* 0x000fc40000010100 */
[----:B------:R-:W-:Y:S01]  /*8390*/  FFMA.FTZ R234, R226, UR29, R123 ;  /* 0x0000001de2ea7c23 */ /* 0x000fe2000801007b */
[----:B------:R-:W-:Y:S01]  /*83a0*/  LEA.HI.SX32 R132, R132, R132, 0x1b ;  /* 0x0000008484847211 */ /* 0x000fe200078fdaff */
[----:B------:R-:W-:Y:S02]  /*83b0*/  FADD.FTZ R23, RZ, R230 ;  /* 0x000000e6ff177221 */ /* 0x000fe40000010000 */
[----:B------:R-:W-:Y:S02]  /*83c0*/  FFMA.FTZ R229, R115, R56, R229 ;  /* 0x0000003873e57223 */ /* 0x000fe400000100e5 */
[----:B------:R-:W-:Y:S02]  /*83d0*/  FADD.FTZ R172, R172, R133 ;  /* 0x00000085acac7221 */ /* 0x000fe40000010000 */
[----:B------:R-:W-:Y:S02]  /*83e0*/  FMUL.FTZ R123, R134, -R126 ;  /* 0x8000007e867b7220 */ /* 0x000fe40000410000 */
[----:B------:R-:W-:-:S02]  /*83f0*/  FMUL.FTZ R125, R26, R23 ;  /* 0x000000171a7d7220 */ /* 0x000fc40000410000 */
[----:B------:R-:W-:Y:S02]  /*8400*/  FMUL.FTZ R129, R26, R229 ;  /* 0x000000e51a817220 */ /* 0x000fe40000410000 */
[-C--:B------:R-:W-:Y:S01]  /*8410*/  FFMA.FTZ R26, R135, R172.reuse, -R123 ;  /* 0x000000ac871a7223 */ /* 0x080fe2000001087b */
[----:B------:R-:W-:Y:S01]  /*8420*/  P2R R123, PR, RZ, 0x1 ;  /* 0x00000001ff7b7803 */ /* 0x000fe20000000000 */
[----:B------:R-:W-:Y:S02]  /*8430*/  FMUL.FTZ R130, R167, UR28 ;  /* 0x0000001ca7827c20 */ /* 0x000fe40008410000 */
[----:B------:R-:W-:Y:S02]  /*8440*/  FMUL.FTZ R134, R134, -R172 ;  /* 0x800000ac86867220 */ /* 0x000fe40000410000 */
[----:B------:R-:W-:Y:S02]  /*8450*/  FADD.FTZ R177, R177, R26 ;  /* 0x0000001ab1b17221 */ /* 0x000fe40000010000 */
[----:B------:R-:W-:-:S02]  /*8460*/  FFMA.FTZ R130, R225, UR29, R130 ;  /* 0x0000001de1827c23 */ /* 0x000fc40008010082 */
[----:B------:R-:W-:Y:S02]  /*8470*/  FMUL.FTZ R26, R23, UR29 ;  /* 0x0000001d171a7c20 */ /* 0x000fe40008410000 */
[----:B------:R-:W-:Y:S02]  /*8480*/  FFMA.FTZ R134, R135, R126, R134 ;  /* 0x0000007e87867223 */ /* 0x000fe40000010086 */
[C---:B------:R-:W-:Y:S02]  /*8490*/  FFMA.FTZ R24, R151.reuse, R121, R150 ;  /* 0x0000007997187223 */ /* 0x040fe40000010096 */
[C---:B------:R-:W-:Y:S02]  /*84a0*/  FFMA.FTZ R127, -R151.reuse, R127, R232 ;  /* 0x0000007f977f7223 */ /* 0x040fe400000101e8 */
[C---:B------:R-:W-:Y:S02]  /*84b0*/  FMUL.FTZ R121, R151.reuse, R128 ;  /* 0x0000008097797220 */ /* 0x040fe40000410000 */
[----:B------:R-:W-:-:S02]  /*84c0*/  FFMA.FTZ R151, -R151, R130, -RZ ;  /* 0x0000008297977223 */ /* 0x000fc400000109ff */
[----:B------:R-:W-:Y:S02]  /*84d0*/  FFMA.FTZ R26, R229, UR28, -R26 ;  /* 0x0000001ce51a7c23 */ /* 0x000fe4000801081a */
[----:B------:R-:W-:Y:S02]  /*84e0*/  FMUL.FTZ R130, R23, UR28 ;  /* 0x0000001c17827c20 */ /* 0x000fe40008410000 */
[----:B------:R-:W-:Y:S02]  /*84f0*/  FADD.FTZ R175, -R175, R134 ;  /* 0x00000086afaf7221 */ /* 0x000fe40000010100 */
[C---:B------:R-:W-:Y:S02]  /*8500*/  FFMA.FTZ R128, R154.reuse, R229, -R125 ;  /* 0x000000e59a807223 */ /* 0x040fe4000001087d */
[----:B------:R-:W-:Y:S02]  /*8510*/  FMUL.FTZ R123, R31, R26 ;  /* 0x0000001a1f7b7220 */ /* 0x000fe40000410000 */
[----:B------:R-:W-:-:S02]  /*8520*/  FFMA.FTZ R154, R154, R23, R129 ;  /* 0x000000179a9a7223 */ /* 0x000fc40000010081 */
[----:B------:R-:W-:Y:S02]  /*8530*/  FFMA.FTZ R130, R229, UR29, R130 ;  /* 0x0000001de5827c23 */ /* 0x000fe40008010082 */
[C---:B------:R-:W-:Y:S02]  /*8540*/  FMUL.FTZ R26, R136.reuse, -R175 ;  /* 0x800000af881a7220 */ /* 0x040fe40000410000 */
[----:B------:R-:W-:Y:S02]  /*8550*/  FMUL.FTZ R136, R136, -R177 ;  /* 0x800000b188887220 */ /* 0x000fe40000410000 */
[C---:B------:R-:W-:Y:S02]  /*8560*/  FMUL.FTZ R129, R31.reuse, R128 ;  /* 0x000000801f817220 */ /* 0x040fe40000410000 */
[C---:B------:R-:W-:Y:S02]  /*8570*/  FMUL.FTZ R154, R31.reuse, R154 ;  /* 0x0000009a1f9a7220 */ /* 0x040fe40000410000 */
[----:B------:R-:W-:-:S02]  /*8580*/  FFMA.FTZ R125, -R31, R130, -RZ ;  /* 0x000000821f7d7223 */ /* 0x000fc400000109ff */
[C---:B------:R-:W-:Y:S02]  /*8590*/  FFMA.FTZ R31, R137.reuse, R175, R136 ;  /* 0x000000af891f7223 */ /* 0x040fe40000010088 */
[----:B------:R-:W-:Y:S02]  /*85a0*/  FFMA.FTZ R26, R137, R177, -R26 ;  /* 0x000000b1891a7223 */ /* 0x000fe4000001081a */
[----:B------:R-:W-:Y:S02]  /*85b0*/  FADD.FTZ R31, -R188, R31 ;  /* 0x0000001fbc1f7221 */ /* 0x000fe40000010100 */
[----:B------:R-:W-:Y:S02]  /*85c0*/  FADD.FTZ R187, R187, R26 ;  /* 0x0000001abbbb7221 */ /* 0x000fe40000010000 */
[C---:B------:R-:W-:Y:S02]  /*85d0*/  FMUL.FTZ R128, R138.reuse, -R31 ;  /* 0x8000001f8a807220 */ /* 0x040fe40000410000 */
[----:B------:R-:W-:-:S02]  /*85e0*/  FMUL.FTZ R138, R138, -R187 ;  /* 0x800000bb8a8a7220 */ /* 0x000fc40000410000 */
[C---:B------:R-:W-:Y:S02]  /*85f0*/  FFMA.FTZ R128, R139.reuse, R187, -R128 ;  /* 0x000000bb8b807223 */ /* 0x040fe40000010880 */
[----:B------:R-:W-:Y:S01]  /*8600*/  FADD.FTZ R24, R24, R129 ;  /* 0x0000008118187221 */ /* 0x000fe20000010000 */
[----:B------:R-:W-:Y:S01]  /*8610*/  MOV R129, UR7 ;  /* 0x0000000700817c02 */ /* 0x000fe20008000f00 */
[----:B------:R-:W-:Y:S02]  /*8620*/  FFMA.FTZ R139, R139, R31, R138 ;  /* 0x0000001f8b8b7223 */ /* 0x000fe4000001008a */
[----:B---3--:R-:W-:Y:S02]  /*8630*/  FADD.FTZ R15, R238, R15 ;  /* 0x0000000fee0f7221 */ /* 0x008fe40000010000 */
[----:B------:R-:W-:Y:S02]  /*8640*/  FADD.FTZ R185, R185, R128 ;  /* 0x00000080b9b97221 */ /* 0x000fe40000010000 */
[----:B------:R-:W-:Y:S01]  /*8650*/  FADD.FTZ R186, -R186, R139 ;  /* 0x0000008bbaba7221 */ /* 0x000fe20000010100 */
[----:B------:R0:W-:Y:S01]  /*8660*/  @!P0 STS.128 [R129.X16+0x2e10], R12 ;  /* 0x002e100c81008388 */ /* 0x0001e2000000cc00 */
[----:B------:R-:W-:Y:S01]  /*8670*/  FMUL.FTZ R238, R174, UR28 ;  /* 0x0000001caeee7c20 */ /* 0x000fe20008410000 */
[----:B------:R-:W-:Y:S01]  /*8680*/  ULEA UR28, UR21, 0xfffffe00, 0x9 ;  /* 0xfffffe00151c7891 */ /* 0x000fe2000f8e483f */
[----:B------:R-:W-:Y:S01]  /*8690*/  FADD.FTZ R26, R127, -R154 ;  /* 0x8000009a7f1a7221 */ /* 0x000fe20000010000 */
[----:B------:R-:W-:Y:S01]  /*86a0*/  STS [R132.X4+0x898], R117 ;  /* 0x0008987584007388 */ /* 0x000fe20000004800 */
[----:B------:R-:W-:Y:S01]  /*86b0*/  FFMA.FTZ R238, R221, UR29, R238 ;  /* 0x0000001dddee7c23 */ /* 0x000fe200080100ee */
[----:B------:R-:W-:Y:S01]  /*86c0*/  ULDC UR29, c[0x0][0x168] ;  /* 0x00005a00001d7ab9 */ /* 0x000fe20000000800 */
[----:B------:R-:W-:Y:S01]  /*86d0*/  FFMA.FTZ R130, R105, -R88, R195 ;  /* 0x8000005869827223 */ /* 0x000fe200000100c3 */
[----:B------:R-:W-:Y:S01]  /*86e0*/  STS [R132.X4+0x8a0], R27 ;  /* 0x0008a01b84007388 */ /* 0x000fe20000004800 */
[----:B------:R-:W-:Y:S01]  /*86f0*/  FFMA.FTZ R25, -R25, R238, -RZ ;  /* 0x000000ee19197223 */ /* 0x000fe200000109ff */
[----:B------:R-:W-:Y:S01]  /*8700*/  UIADD3 UR28, -UR28, UR29, URZ ;  /* 0x0000001d1c1c7290 */ /* 0x000fe2000fffe13f */
[----:B------:R-:W-:Y:S01]  /*8710*/  FFMA.FTZ R196, R106, -R87, R196 ;  /* 0x800000576ac47223 */ /* 0x000fe200000100c4 */
[----:B------:R-:W-:Y:S01]  /*8720*/  STS [R132.X4+0x8a8], R119 ;  /* 0x0008a87784007388 */ /* 0x000fe20000004800 */
[----:B------:R-:W-:-:S02]  /*8730*/  FFMA.FTZ R199, R107, -R86, R199 ;  /* 0x800000566bc77223 */ /* 0x000fc400000100c7 */
[----:B------:R-:W-:Y:S01]  /*8740*/  FFMA.FTZ R204, R108, -R85, R204 ;  /* 0x800000556ccc7223 */ /* 0x000fe200000100cc */
[----:B------:R1:W-:Y:S01]  /*8750*/  STS [R132.X4+0x89c], R25 ;  /* 0x00089c1984007388 */ /* 0x0003e20000004800 */
[CC--:B0-----:R-:W-:Y:S02]  /*8760*/  FMUL.FTZ R12, R140.reuse, -R185.reuse ;  /* 0x800000b98c0c7220 */ /* 0x0c1fe40000410000 */
[-C--:B------:R-:W-:Y:S01]  /*8770*/  FMUL.FTZ R140, R140, -R186.reuse ;  /* 0x800000ba8c8c7220 */ /* 0x080fe20000410000 */
[----:B------:R0:W-:Y:S01]  /*8780*/  STS [R132.X4+0x8b0], R121 ;  /* 0x0008b07984007388 */ /* 0x0001e20000004800 */
[C---:B------:R-:W-:Y:S02]  /*8790*/  FFMA.FTZ R13, R141.reuse, R186, R12 ;  /* 0x000000ba8d0d7223 */ /* 0x040fe4000001000c */
        /* <DEDUP_REMOVED lines=10> */
[----:B------:R-:W-:Y:S01]  /*8840*/  STS [R132.X4+0x844], R194 ;  /* 0x000844c284007388 */ /* 0x000fe20000004800 */
[----:B------:R-:W-:-:S02]  /*8850*/  FADD.FTZ R181, R181, R12 ;  /* 0x0000000cb5b57221 */ /* 0x000fc40000010000 */
[----:B------:R-:W-:Y:S01]  /*8860*/  FADD.FTZ R182, -R182, R143 ;  /* 0x0000008fb6b67221 */ /* 0x000fe20000010100 */
[----:B------:R-:W-:Y:S01]  /*8870*/  STS [R132.X4+0x848], R197 ;  /* 0x000848c584007388 */ /* 0x000fe20000004800 */
[CC--:B------:R-:W-:Y:S02]  /*8880*/  FMUL.FTZ R12, R144.reuse, -R181.reuse ;  /* 0x800000b5900c7220 */ /* 0x0c0fe40000410000 */
[-C--:B------:R-:W-:Y:S01]  /*8890*/  FMUL.FTZ R144, R144, -R182.reuse ;  /* 0x800000b690907220 */ /* 0x080fe20000410000 */
[----:B------:R-:W-:Y:S01]  /*88a0*/  STS [R132.X4+0x84c], R198 ;  /* 0x00084cc684007388 */ /* 0x000fe20000004800 */
[C---:B------:R-:W-:Y:S02]  /*88b0*/  FFMA.FTZ R15, R145.reuse, R182, R12 ;  /* 0x000000b6910f7223 */ /* 0x040fe4000001000c */
[----:B------:R-:W-:Y:S01]  /*88c0*/  FFMA.FTZ R144, R145, R181, -R144 ;  /* 0x000000b591907223 */ /* 0x000fe20000010890 */
[----:B------:R-:W-:Y:S01]  /*88d0*/  MOV R145, UR28 ;  /* 0x0000001c00917c02 */ /* 0x000fe20008000f00 */
[----:B------:R-:W-:Y:S01]  /*88e0*/  FADD.FTZ R15, -R180, R15 ;  /* 0x0000000fb40f7221 */ /* 0x000fe20000010100 */
[----:B------:R-:W-:Y:S01]  /*88f0*/  STS [R132.X4+0x850], R200 ;  /* 0x000850c884007388 */ /* 0x000fe20000004800 */
[----:B------:R-:W-:Y:S01]  /*8900*/  FADD.FTZ R179, R179, R144 ;  /* 0x00000090b3b37221 */ /* 0x000fe20000010000 */
[----:B------:R-:W-:Y:S01]  /*8910*/  LEA R145, R145, -R102, 0x1 ;  /* 0x8000006691917211 */ /* 0x000fe200078e08ff */
[C---:B------:R-:W-:Y:S01]  /*8920*/  FMUL.FTZ R12, R146.reuse, -R15 ;  /* 0x8000000f920c7220 */ /* 0x040fe20000410000 */
[----:B------:R-:W-:Y:S01]  /*8930*/  STS [R132.X4+0x854], R201 ;  /* 0x000854c984007388 */ /* 0x000fe20000004800 */
[-C--:B------:R-:W-:Y:S01]  /*8940*/  FMUL.FTZ R146, R146, -R179.reuse ;  /* 0x800000b392927220 */ /* 0x080fe20000410000 */
[----:B------:R-:W-:Y:S01]  /*8950*/  ISETP.GE.AND P0, PT, R145, 0x1, PT ;  /* 0x000000019100780c */ /* 0x000fe20003f06270 */
[C---:B------:R-:W-:Y:S01]  /*8960*/  FFMA.FTZ R127, R147.reuse, R179, -R12 ;  /* 0x000000b3937f7223 */ /* 0x040fe2000001080c */
[----:B------:R-:W-:Y:S01]  /*8970*/  STS [R132.X4+0x858], R202 ;  /* 0x000858ca84007388 */ /* 0x000fe20000004800 */
[----:B------:R-:W-:-:S02]  /*8980*/  FFMA.FTZ R12, R147, R15, R146 ;  /* 0x0000000f930c7223 */ /* 0x000fc40000010092 */
[----:B------:R-:W-:Y:S01]  /*8990*/  FADD.FTZ R190, R190, R127 ;  /* 0x0000007fbebe7221 */ /* 0x000fe20000010000 */
[----:B------:R-:W-:Y:S01]  /*89a0*/  STS [R132.X4+0x85c], R203 ;  /* 0x00085ccb84007388 */ /* 0x000fe20000004800 */
[----:B------:R-:W-:Y:S02]  /*89b0*/  FADD.FTZ R12, -R191, R12 ;  /* 0x0000000cbf0c7221 */ /* 0x000fe40000010100 */
[-C--:B-1----:R-:W-:Y:S01]  /*89c0*/  FMUL.FTZ R25, R179, R88.reuse ;  /* 0x00000058b3197220 */ /* 0x082fe20000410000 */
[----:B------:R-:W-:Y:S01]  /*89d0*/  STS [R132.X4+0x860], R206 ;  /* 0x000860ce84007388 */ /* 0x000fe20000004800 */
[-C--:B------:R-:W-:Y:S02]  /*89e0*/  FMUL.FTZ R14, R12, R89.reuse ;  /* 0x000000590c0e7220 */ /* 0x080fe40000410000 */
        /* <DEDUP_REMOVED lines=9> */
[-C--:B------:R-:W-:Y:S01]  /*8a80*/  FFMA.FTZ R134, R130, R127.reuse, -R129 ;  /* 0x0000007f82867223 */ /* 0x080fe20000010881 */
[----:B------:R-:W-:Y:S01]  /*8a90*/  STS [R132.X4+0x870], R212 ;  /* 0x000870d484007388 */ /* 0x000fe20000004800 */
[----:B------:R-:W-:-:S02]  /*8aa0*/  FMUL.FTZ R127, R168, R127 ;  /* 0x0000007fa87f7220 */ /* 0x000fc40000410000 */
[C---:B------:R-:W-:Y:S01]  /*8ab0*/  FFMA.FTZ R117, R27.reuse, R128, R117 ;  /* 0x000000801b757223 */ /* 0x040fe20000010075 */
[----:B------:R-:W-:Y:S01]  /*8ac0*/  STS [R132.X4+0x874], R213 ;  /* 0x000874d584007388 */ /* 0x000fe20000004800 */
[----:B------:R-:W-:Y:S02]  /*8ad0*/  FFMA.FTZ R119, R27, R14, -R119 ;  /* 0x0000000e1b777223 */ /* 0x000fe40000010877 */
[----:B------:R-:W-:Y:S01]  /*8ae0*/  FFMA.FTZ R127, R130, R25, R127 ;  /* 0x00000019827f7223 */ /* 0x000fe2000001007f */
[----:B------:R-:W-:Y:S01]  /*8af0*/  STS [R132.X4+0x878], R215 ;  /* 0x000878d784007388 */ /* 0x000fe20000004800 */
[----:B------:R-:W-:Y:S02]  /*8b00*/  FADD.FTZ R14, RZ, R117 ;  /* 0x00000075ff0e7221 */ /* 0x000fe40000010000 */
[-C--:B------:R-:W-:Y:S01]  /*8b10*/  FMUL.FTZ R117, R181, R87.reuse ;  /* 0x00000057b5757220 */ /* 0x080fe20000410000 */
[----:B------:R-:W-:Y:S01]  /*8b20*/  STS [R132.X4+0x87c], R216 ;  /* 0x00087cd884007388 */ /* 0x000fe20000004800 */
[----:B------:R-:W-:-:S02]  /*8b30*/  FMUL.FTZ R129, R182, R87 ;  /* 0x00000057b6817220 */ /* 0x000fc40000410000 */
[----:B------:R-:W-:Y:S01]  /*8b40*/  FADD.FTZ R14, R14, R127 ;  /* 0x0000007f0e0e7221 */ /* 0x000fe20000010000 */
[----:B------:R-:W-:Y:S01]  /*8b50*/  STS [R132.X4+0x880], R218 ;  /* 0x000880da84007388 */ /* 0x000fe20000004800 */
[C---:B------:R-:W-:Y:S02]  /*8b60*/  FMUL.FTZ R127, R166.reuse, R117 ;  /* 0x00000075a67f7220 */ /* 0x040fe40000410000 */
[----:B------:R-:W-:Y:S01]  /*8b70*/  FADD.FTZ R119, RZ, R119 ;  /* 0x00000077ff777221 */ /* 0x000fe20000010000 */
[----:B------:R-:W-:Y:S01]  /*8b80*/  STS [R132.X4+0x884], R219 ;  /* 0x000884db84007388 */ /* 0x000fe20000004800 */
[-C--:B------:R-:W-:Y:S02]  /*8b90*/  FMUL.FTZ R131, R166, R129.reuse ;  /* 0x00000081a6837220 */ /* 0x080fe40000410000 */
[----:B------:R-:W-:Y:S01]  /*8ba0*/  FMUL.FTZ R138, R13, R86 ;  /* 0x000000560d8a7220 */ /* 0x000fe20000410000 */
[----:B------:R-:W-:Y:S01]  /*8bb0*/  STS [R132.X4+0x888], R220 ;  /* 0x000888dc84007388 */ /* 0x000fe20000004800 */
[----:B------:R-:W-:-:S02]  /*8bc0*/  FFMA.FTZ R136, R196, R129, -R127 ;  /* 0x00000081c4887223 */ /* 0x000fc4000001087f */
[----:B------:R-:W-:Y:S01]  /*8bd0*/  FADD.FTZ R127, R119, R134 ;  /* 0x00000086777f7221 */ /* 0x000fe20000010000 */
[----:B------:R-:W-:Y:S01]  /*8be0*/  STS [R132.X4+0x890], R227 ;  /* 0x000890e384007388 */ /* 0x000fe20000004800 */
[----:B------:R-:W-:Y:S02]  /*8bf0*/  FFMA.FTZ R131, R196, R117, R131 ;  /* 0x00000075c4837223 */ /* 0x000fe40000010083 */
[----:B------:R-:W-:Y:S01]  /*8c00*/  FMUL.FTZ R134, R183, R86 ;  /* 0x00000056b7867220 */ /* 0x000fe20000410000 */
[----:B------:R-:W-:Y:S01]  /*8c10*/  STS [R132.X4+0x894], R228 ;  /* 0x000894e484007388 */ /* 0x000fe20000004800 */
[----:B------:R-:W-:Y:S02]  /*8c20*/  FMUL.FTZ R129, R33, R138 ;  /* 0x0000008a21817220 */ /* 0x000fe40000410000 */
[----:B------:R-:W-:Y:S01]  /*8c30*/  FMUL.FTZ R119, R185, R85 ;  /* 0x00000055b9777220 */ /* 0x000fe20000410000 */
[----:B------:R-:W-:Y:S01]  /*8c40*/  STS [R132.X4+0x8ac], R162 ;  /* 0x0008aca284007388 */ /* 0x000fe20000004800 */
[----:B------:R-:W-:-:S02]  /*8c50*/  FADD.FTZ R14, R14, R131 ;  /* 0x000000830e0e7221 */ /* 0x000fc40000010000 */
[-C--:B------:R-:W-:Y:S01]  /*8c60*/  FFMA.FTZ R129, R199, R134.reuse, R129 ;  /* 0x00000086c7817223 */ /* 0x080fe20000010081 */
[----:B------:R-:W-:Y:S01]  /*8c70*/  STS [R132.X4+0x8bc], R125 ;  /* 0x0008bc7d84007388 */ /* 0x000fe20000004800 */
[----:B0-----:R-:W-:Y:S02]  /*8c80*/  FMUL.FTZ R121, R186, R85 ;  /* 0x00000055ba797220 */ /* 0x001fe40000410000 */
[----:B------:R-:W-:Y:S02]  /*8c90*/  FMUL.FTZ R133, R32, R119 ;  /* 0x0000007720857220 */ /* 0x000fe40000410000 */
[----:B------:R-:W-:Y:S02]  /*8ca0*/  FMUL.FTZ R131, R33, R134 ;  /* 0x0000008621837220 */ /* 0x000fe40000410000 */
[----:B------:R-:W-:Y:S02]  /*8cb0*/  FADD.FTZ R14, R14, R129 ;  /* 0x000000810e0e7221 */ /* 0x000fe40000010000 */
[----:B------:R-:W-:-:S02]  /*8cc0*/  FFMA.FTZ R140, R204, R121, -R133 ;  /* 0x00000079cc8c7223 */ /* 0x000fc40000010885 */
[----:B------:R-:W-:Y:S02]  /*8cd0*/  FMUL.FTZ R129, R32, R121 ;  /* 0x0000007920817220 */ /* 0x000fe40000410000 */
[----:B------:R-:W-:Y:S02]  /*8ce0*/  FFMA.FTZ R138, R199, R138, -R131 ;  /* 0x0000008ac78a7223 */ /* 0x000fe40000010883 */
[----:B------:R-:W-:Y:S02]  /*8cf0*/  FADD.FTZ R127, R127, R136 ;  /* 0x000000887f7f7221 */ /* 0x000fe40000010000 */
[-C--:B------:R-:W-:Y:S02]  /*8d00*/  FMUL.FTZ R121, R187, R84.reuse ;  /* 0x00000054bb797220 */ /* 0x080fe40000410000 */
[-C--:B------:R-:W-:Y:S02]  /*8d10*/  FMUL.FTZ R131, R31, R84.reuse ;  /* 0x000000541f837220 */ /* 0x080fe40000410000 */
[----:B------:R-:W-:-:S02]  /*8d20*/  FFMA.FTZ R136, R109, -R84, R205 ;  /* 0x800000546d887223 */ /* 0x000fc400000100cd */
[----:B------:R-:W-:Y:S02]  /*8d30*/  FMUL.FTZ R135, R29, R121 ;  /* 0x000000791d877220 */ /* 0x000fe40000410000 */
[----:B------:R-:W-:Y:S02]  /*8d40*/  FADD.FTZ R127, R127, R138 ;  /* 0x0000008a7f7f7221 */ /* 0x000fe40000010000 */
[----:B------:R-:W-:Y:S02]  /*8d50*/  FFMA.FTZ R129, R204, R119, R129 ;  /* 0x00000077cc817223 */ /* 0x000fe40000010081 */
[-C--:B------:R-:W-:Y:S02]  /*8d60*/  FMUL.FTZ R133, R29, R131.reuse ;  /* 0x000000831d857220 */ /* 0x080fe40000410000 */
[----:B------:R-:W-:Y:S02]  /*8d70*/  FFMA.FTZ R138, R136, R131, -R135 ;  /* 0x00000083888a7223 */ /* 0x000fe40000010887 */
[----:B------:R-:W-:-:S02]  /*8d80*/  FADD.FTZ R127, R127, R140 ;  /* 0x0000008c7f7f7221 */ /* 0x000fc40000010000 */
[----:B------:R-:W-:Y:S02]  /*8d90*/  FADD.FTZ R14, R14, R129 ;  /* 0x000000810e0e7221 */ /* 0x000fe40000010000 */
[----:B------:R-:W-:Y:S02]  /*8da0*/  FFMA.FTZ R133, R136, R121, R133 ;  /* 0x0000007988857223 */ /* 0x000fe40000010085 */
[----:B------:R-:W-:Y:S02]  /*8db0*/  FADD.FTZ R131, R127, R138 ;  /* 0x0000008a7f837221 */ /* 0x000fe40000010000 */
[-C--:B------:R-:W-:Y:S02]  /*8dc0*/  FMUL.FTZ R127, R177, R82.reuse ;  /* 0x00000052b17f7220 */ /* 0x080fe40000410000 */
[----:B------:R-:W-:Y:S02]  /*8dd0*/  FADD.FTZ R14, R14, R133 ;  /* 0x000000850e0e7221 */ /* 0x000fe40000010000 */
[----:B------:R-:W-:-:S02]  /*8de0*/  FFMA.FTZ R208, R111, -R82, R208 ;  /* 0x800000526fd07223 */ /* 0x000fc400000100d0 */
[----:B------:R-:W-:Y:S02]  /*8df0*/  FMUL.FTZ R133, R175, R82 ;  /* 0x00000052af857220 */ /* 0x000fe40000410000 */
[----:B------:R-:W-:Y:S02]  /*8e00*/  FMUL.FTZ R135, R28, R127 ;  /* 0x0000007f1c877220 */ /* 0x000fe40000410000 */
[----:B------:R-:W-:Y:S02]  /*8e10*/  FMUL.FTZ R138, R172, R79 ;  /* 0x0000004fac8a7220 */ /* 0x000fe40000410000 */
[----:B------:R-:W-:Y:S02]  /*8e20*/  FFMA.FTZ R140, R208, R133, -R135 ;  /* 0x00000085d08c7223 */ /* 0x000fe40000010887 */
[----:B------:R-:W-:Y:S02]  /*8e30*/  FFMA.FTZ R211, R110, -R79, R211 ;  /* 0x8000004f6ed37223 */ /* 0x000fe400000100d3 */
[----:B------:R-:W-:-:S02]  /*8e40*/  FMUL.FTZ R129, R170, R77 ;  /* 0x0000004daa817220 */ /* 0x000fc40000410000 */
[----:B------:R-:W-:Y:S02]  /*8e50*/  FMUL.FTZ R133, R28, R133 ;  /* 0x000000851c857220 */ /* 0x000fe40000410000 */
[----:B------:R-:W-:Y:S02]  /*8e60*/  FMUL.FTZ R142, R126, R79 ;  /* 0x0000004f7e8e7220 */ /* 0x000fe40000410000 */
[----:B------:R-:W-:Y:S02]  /*8e70*/  FMUL.FTZ R135, R19, R138 ;  /* 0x0000008a13877220 */ /* 0x000fe40000410000 */
[-C--:B------:R-:W-:Y:S02]  /*8e80*/  FFMA.FTZ R214, R112, -R77.reuse, R214 ;  /* 0x8000004d70d67223 */ /* 0x080fe400000100d6 */
[----:B------:R-:W-:Y:S02]  /*8e90*/  FMUL.FTZ R137, R30, R77 ;  /* 0x0000004d1e897220 */ /* 0x000fe40000410000 */
[----:B------:R-:W-:-:S02]  /*8ea0*/  FFMA.FTZ R133, R208, R127, R133 ;  /* 0x0000007fd0857223 */ /* 0x000fc40000010085 */
[----:B------:R-:W-:Y:S02]  /*8eb0*/  FMUL.FTZ R139, R18, R129 ;  /* 0x00000081128b7220 */ /* 0x000fe40000410000 */
[-C--:B------:R-:W-:Y:S02]  /*8ec0*/  FFMA.FTZ R144, R211, R142.reuse, -R135 ;  /* 0x0000008ed3907223 */ /* 0x080fe40000010887 */
[----:B------:R-:W-:Y:S02]  /*8ed0*/  FMUL.FTZ R142, R19, R142 ;  /* 0x0000008e138e7220 */ /* 0x000fe40000410000 */
[----:B------:R-:W-:Y:S02]  /*8ee0*/  FADD.FTZ R14, R14, R133 ;  /* 0x000000850e0e7221 */ /* 0x000fe40000010000 */
[----:B------:R-:W-:Y:S02]  /*8ef0*/  FFMA.FTZ R188, R214, R137, -R139 ;  /* 0x00000089d6bc7223 */ /* 0x000fe4000001088b */
[----:B------:R-:W-:-:S02]  /*8f00*/  FFMA.FTZ R133, R211, R138, R142 ;  /* 0x0000008ad3857223 */ /* 0x000fc4000001008e */
[----:B------:R-:W-:Y:S02]  /*8f10*/  FMUL.FTZ R137, R18, R137 ;  /* 0x0000008912897220 */ /* 0x000fe40000410000 */
[----:B------:R-:W-:Y:S02]  /*8f20*/  FADD.FTZ R14, R14, R133 ;  /* 0x000000850e0e7221 */ /* 0x000fe40000010000 */
[----:B------:R-:W-:Y:S02]  /*8f30*/  FFMA.FTZ R137, R214, R129, R137 ;  /* 0x00000081d6897223 */ /* 0x000fe40000010089 */
[----:B------:R-:W-:Y:S02]  /*8f40*/  FMUL.FTZ R147, R21, UR40 ;  /* 0x0000002815937c20 */ /* 0x000fe40008410000 */
[----:B------:R-:W-:Y:S02]  /*8f50*/  FADD.FTZ R184, R14, R137 ;  /* 0x000000890eb87221 */ /* 0x000fe40000010000 */
[----:B------:R-:W-:-:S02]  /*8f60*/  FMUL.FTZ R14, R189, UR40 ;  /* 0x00000028bd0e7c20 */ /* 0x000fc40008410000 */
[----:B------:R-:W-:Y:S02]  /*8f70*/  FMUL.FTZ R142, R165, R73 ;  /* 0x00000049a58e7220 */ /* 0x000fe40000410000 */
[----:B--2---:R-:W-:Y:S02]  /*8f80*/  FFMA.FTZ R123, R3, UR41, R14 ;  /* 0x00000029037b7c23 */ /* 0x004fe4000801000e */
[----:B------:R-:W-:Y:S02]  /*8f90*/  FMUL.FTZ R14, R158, UR40 ;  /* 0x000000289e0e7c20 */ /* 0x000fe40008410000 */
[----:B------:R-:W-:Y:S02]  /*8fa0*/  FMUL.FTZ R146, R21, R75 ;  /* 0x0000004b15927220 */ /* 0x000fe40000410000 */
[----:B------:R-:W-:Y:S02]  /*8fb0*/  FFMA.FTZ R137, R157, UR41, R14 ;  /* 0x000000299d897c23 */ /* 0x000fe4000801000e */
[----:B------:R-:W-:-:S02]  /*8fc0*/  FMUL.FTZ R14, R20, UR40 ;  /* 0x00000028140e7c20 */ /* 0x000fc40008410000 */
[C---:B------:R-:W-:Y:S02]  /*8fd0*/  FFMA.FTZ R150, R20.reuse, UR41, -R147 ;  /* 0x0000002914967c23 */ /* 0x040fe40008010893 */
[-C--:B------:R-:W-:Y:S02]  /*8fe0*/  FMUL.FTZ R152, R20, R75.reuse ;  /* 0x0000004b14987220 */ /* 0x080fe40000410000 */
[----:B------:R-:W-:Y:S02]  /*8ff0*/  FFMA.FTZ R217, R114, -R75, R217 ;  /* 0x8000004b72d97223 */ /* 0x000fe400000100d9 */
[-C--:B------:R-:W-:Y:S02]  /*9000*/  FFMA.FTZ R223, R116, -R73.reuse, R223 ;  /* 0x8000004974df7223 */ /* 0x080fe400000100df */
[----:B------:R-:W-:Y:S02]  /*9010*/  FMUL.FTZ R192, R164, R73 ;  /* 0x00000049a4c07220 */ /* 0x000fe40000410000 */
[----:B------:R-:W-:-:S02]  /*9020*/  FMUL.FTZ R153, R16, R142 ;  /* 0x0000008e10997220 */ /* 0x000fc40000410000 */
[----:B---3--:R-:W-:Y:S02]  /*9030*/  FMUL.FTZ R151, R17, R146 ;  /* 0x0000009211977220 */ /* 0x008fe40000410000 */
[----:B------:R-:W-:Y:S02]  /*9040*/  FFMA.FTZ R20, R21, UR41, R14 ;  /* 0x0000002915147c23 */ /* 0x000fe4000801000e */
[----:B------:R-:W-:Y:S02]  /*9050*/  FMUL.FTZ R14, R177, UR40 ;  /* 0x00000028b10e7c20 */ /* 0x000fe40008410000 */
[----:B------:R-:W-:Y:S02]  /*9060*/  FFMA.FTZ R159, -R159, R234, -RZ ;  /* 0x000000ea9f9f7223 */ /* 0x000fe400000109ff */
[----:B------:R-:W-:Y:S02]  /*9070*/  FFMA.FTZ R195, R223, R192, -R153 ;  /* 0x000000c0dfc37223 */ /* 0x000fe40000010899 */
[----:B----4-:R-:W-:Y:S01]  /*9080*/  FFMA.FTZ R193, R217, R152, -R151 ;  /* 0x00000098d9c17223 */ /* 0x010fe20000010897 */
[----:B------:R0:W-:Y:S01]  /*9090*/  STS [R132.X4+0x8a4], R159 ;  /* 0x0008a49f84007388 */ /* 0x0001e20000004800 */
[----:B------:R-:W-:-:S02]  /*90a0*/  FMUL.FTZ R151, R172, UR40 ;  /* 0x00000028ac977c20 */ /* 0x000fc40008410000 */
[C---:B------:R-:W-:Y:S02]  /*90b0*/  FFMA.FTZ R153, R175.reuse, UR41, -R14 ;  /* 0x00000029af997c23 */ /* 0x040fe4000801080e */
[----:B------:R-:W-:Y:S02]  /*90c0*/  FMUL.FTZ R147, R170, UR40 ;  /* 0x00000028aa937c20 */ /* 0x000fe40008410000 */
[----:B------:R-:W-:Y:S02]  /*90d0*/  FMUL.FTZ R14, R175, UR40 ;  /* 0x00000028af0e7c20 */ /* 0x000fe40008410000 */
[----:B------:R-:W-:Y:S02]  /*90e0*/  FADD.FTZ R131, R131, R140 ;  /* 0x0000008c83837221 */ /* 0x000fe40000010000 */
[----:B------:R-:W-:Y:S02]  /*90f0*/  FMUL.FTZ R191, R17, R152 ;  /* 0x0000009811bf7220 */ /* 0x000fe40000410000 */
[----:B------:R-:W-:-:S02]  /*9100*/  FFMA.FTZ R152, R126, UR41, -R151 ;  /* 0x000000297e987c23 */ /* 0x000fc40008010897 */
[C---:B------:R-:W-:Y:S02]  /*9110*/  FFMA.FTZ R147, R30.reuse, UR41, -R147 ;  /* 0x000000291e937c23 */ /* 0x040fe40008010893 */
[----:B------:R-:W-:Y:S02]  /*9120*/  FMUL.FTZ R161, R30, UR40 ;  /* 0x000000281ea17c20 */ /* 0x000fe40008410000 */
[----:B------:R-:W-:Y:S02]  /*9130*/  FMUL.FTZ R151, R126, UR40 ;  /* 0x000000287e977c20 */ /* 0x000fe40008410000 */
[----:B0-----:R-:W-:Y:S02]  /*9140*/  FFMA.FTZ R159, R177, UR41, R14 ;  /* 0x00000029b19f7c23 */ /* 0x001fe4000801000e */
[----:B------:R-:W-:Y:S02]  /*9150*/  FADD.FTZ R131, R131, R144 ;  /* 0x0000009083837221 */ /* 0x000fe40000010000 */
[----:B------:R-:W-:-:S02]  /*9160*/  FMUL.FTZ R126, R187, UR40 ;  /* 0x00000028bb7e7c20 */ /* 0x000fc40008410000 */
[----:B------:R-:W-:Y:S02]  /*9170*/  FMUL.FTZ R14, R31, UR40 ;  /* 0x000000281f0e7c20 */ /* 0x000fe40008410000 */
[----:B------:R-:W-:Y:S02]  /*9180*/  FMUL.FTZ R30, R183, UR40 ;  /* 0x00000028b71e7c20 */ /* 0x000fe40008410000 */
[----:B------:R-:W-:Y:S02]  /*9190*/  FFMA.FTZ R222, -R222, R241, -RZ ;  /* 0x000000f1dede7223 */ /* 0x000fe400000109ff */
[----:B------:R-:W-:Y:S02]  /*91a0*/  FMUL.FTZ R143, R165, UR40 ;  /* 0x00000028a58f7c20 */ /* 0x000fe40008410000 */
[----:B------:R-:W-:Y:S01]  /*91b0*/  FADD.FTZ R188, R131, R188 ;  /* 0x000000bc83bc7221 */ /* 0x000fe20000010000 */
[----:B------:R0:W-:Y:S01]  /*91c0*/  STS [R132.X4+0x88c], R222 ;  /* 0x00088cde84007388 */ /* 0x0001e20000004800 */
[----:B------:R-:W-:-:S02]  /*91d0*/  FFMA.FTZ R126, R31, UR41, -R126 ;  /* 0x000000291f7e7c23 */ /* 0x000fc4000801087e */
[----:B------:R-:W-:Y:S02]  /*91e0*/  FFMA.FTZ R171, R187, UR41, R14 ;  /* 0x00000029bbab7c23 */ /* 0x000fe4000801000e */
[C---:B------:R-:W-:Y:S02]  /*91f0*/  FFMA.FTZ R30, R13.reuse, UR41, -R30 ;  /* 0x000000290d1e7c23 */ /* 0x040fe4000801081e */
[----:B------:R-:W-:Y:S02]  /*9200*/  FMUL.FTZ R180, R13, UR40 ;  /* 0x000000280db47c20 */ /* 0x000fe40008410000 */
[----:B------:R-:W-:Y:S02]  /*9210*/  FMUL.FTZ R131, R156, UR40 ;  /* 0x000000289c837c20 */ /* 0x000fe40008410000 */
[----:B------:R-:W-:Y:S02]  /*9220*/  FMUL.FTZ R135, R148, UR40 ;  /* 0x0000002894877c20 */ /* 0x000fe40008410000 */
[----:B------:R-:W-:-:S02]  /*9230*/  FMUL.FTZ R155, R185, UR40 ;  /* 0x00000028b99b7c20 */ /* 0x000fc40008410000 */
[----:B------:R-:W-:Y:S02]  /*9240*/  FMUL.FTZ R31, R181, UR40 ;  /* 0x00000028b51f7c20 */ /* 0x000fe40008410000 */
[----:B------:R-:W-:Y:S02]  /*9250*/  FMUL.FTZ R14, R179, UR40 ;  /* 0x00000028b30e7c20 */ /* 0x000fe40008410000 */
[----:B------:R-:W-:Y:S02]  /*9260*/  FMUL.FTZ R13, R190, UR40 ;  /* 0x00000028be0d7c20 */ /* 0x000fe40008410000 */
[C---:B------:R-:W-:Y:S02]  /*9270*/  FMUL.FTZ R144, R164.reuse, UR40 ;  /* 0x00000028a4907c20 */ /* 0x040fe40008410000 */
[----:B------:R-:W-:Y:S02]  /*9280*/  FFMA.FTZ R143, R164, UR41, -R143 ;  /* 0x00000029a48f7c23 */ /* 0x000fe4000801088f */
[----:B------:R-:W-:-:S02]  /*9290*/  FFMA.FTZ R164, R172, UR41, R151 ;  /* 0x00000029aca47c23 */ /* 0x000fc40008010097 */
[----:B0-----:R-:W-:Y:S02]  /*92a0*/  FFMA.FTZ R132, R148, UR41, -R131 ;  /* 0x0000002994847c23 */ /* 0x001fe40008010883 */
[----:B------:R-:W-:Y:S02]  /*92b0*/  FFMA.FTZ R125, R156, UR41, R135 ;  /* 0x000000299c7d7c23 */ /* 0x000fe40008010087 */
[----:B------:R-:W-:Y:S02]  /*92c0*/  FFMA.FTZ R155, R186, UR41, -R155 ;  /* 0x00000029ba9b7c23 */ /* 0x000fe4000801089b */
[----:B------:R-:W-:Y:S02]  /*92d0*/  FFMA.FTZ R31, R182, UR41, -R31 ;  /* 0x00000029b61f7c23 */ /* 0x000fe4000801081f */
        /* <DEDUP_REMOVED lines=13> */
[----:B------:R-:W-:-:S02]  /*93b0*/  FFMA.FTZ R131, R160, UR41, -R131 ;  /* 0x00000029a0837c23 */ /* 0x000fc40008010883 */
[----:B------:R-:W-:Y:S02]  /*93c0*/  FFMA.FTZ R133, R2, UR41, R133 ;  /* 0x0000002902857c23 */ /* 0x000fe40008010085 */
[----:B------:R-:W-:Y:S02]  /*93d0*/  FFMA.FTZ R135, R158, UR41, -R135 ;  /* 0x000000299e877c23 */ /* 0x000fe40008010887 */
[----:B------:R-:W-:Y:S02]  /*93e0*/  FFMA.FTZ R139, R124, UR41, -R139 ;  /* 0x000000297c8b7c23 */ /* 0x000fe4000801088b */
[----:B------:R-:W-:Y:S02]  /*93f0*/  FFMA.FTZ R141, R22, UR41, R141 ;  /* 0x00000029168d7c23 */ /* 0x000fe4000801008d */
[----:B------:R-:W-:Y:S02]  /*9400*/  FFMA.FTZ R144, R165, UR41, R144 ;  /* 0x00000029a5907c23 */ /* 0x000fe40008010090 */
[----:B------:R-:W-:-:S02]  /*9410*/  FFMA.FTZ R161, R170, UR41, R161 ;  /* 0x00000029aaa17c23 */ /* 0x000fc400080100a1 */
        /* <DEDUP_REMOVED lines=37> */
.L_x_10027:
[----:B------:R-:W-:Y:S05]  /*9670*/  BSYNC B0 ;  /* 0x0000000000007941 */ /* 0x000fea0003800000 */
.L_x_10026:
[----:B------:R-:W-:Y:S01]  /*9680*/  ULDC.64 UR28, c[0x0][0x2b8] ;  /* 0x0000ae00001c7ab9 */ /* 0x000fe20000000a00 */
[----:B------:R-:W-:Y:S01]  /*9690*/  FFMA.FTZ R191, R217, R146, R191 ;  /* 0x00000092d9bf7223 */ /* 0x000fe200000100bf */
[----:B------:R-:W-:Y:S01]  /*96a0*/  USHF.R.U32.HI UR31, URZ, 0x1, UR29 ;  /* 0x000000013f1f7899 */ /* 0x000fe2000801161d */
[----:B------:R-:W-:Y:S01]  /*96b0*/  FADD.FTZ R188, R188, R193 ;  /* 0x000000c1bcbc7221 */ /* 0x000fe20000010000 */
[----:B------:R-:W-:Y:S01]  /*96c0*/  USHF.R.U64 UR30, UR28, 0x1, UR29 ;  /* 0x000000011c1e7899 */ /* 0x000fe2000800121d */
[----:B------:R-:W-:Y:S01]  /*96d0*/  FADD.FTZ R184, R184, R191 ;  /* 0x000000bfb8b87221 */ /* 0x000fe20000010000 */
[----:B------:R-:W-:Y:S01]  /*96e0*/  UIMAD UR31, UR31, UR34, URZ ;  /* 0x000000221f1f72a4 */ /* 0x000fe2000f8e023f */
[-C--:B------:R-:W-:Y:S01]  /*96f0*/  FMUL.FTZ R191, R22, R71.reuse ;  /* 0x0000004716bf7220 */ /* 0x080fe20000410000 */
[----:B------:R-:W-:Y:S01]  /*9700*/  UIMAD.WIDE.U32 UR28, UR30, UR34, URZ ;  /* 0x000000221e1c72a5 */ /* 0x000fe2000f8e003f */
[-C--:B0-----:R-:W-:Y:S01]  /*9710*/  FMUL.FTZ R15, R124, R71.reuse ;  /* 0x000000477c0f7220 */ /* 0x081fe20000410000 */
[----:B------:R-:W-:Y:S01]  /*9720*/  UIMAD UR37, UR35, UR30, UR31 ;  /* 0x0000001e232572a4 */ /* 0x000fe2000f8e021f */
[----:B------:R-:W-:Y:S01]  /*9730*/  FFMA.FTZ R124, R118, -R71, R221 ;  /* 0x80000047767c7223 */ /* 0x000fe200000100dd */
[----:B------:R-:W-:Y:S01]  /*9740*/  ULDC UR38, c[0x0][0x174] ;  /* 0x00005d0000267ab9 */ /* 0x000fe20000000800 */
[----:B------:R-:W-:Y:S01]  /*9750*/  FMUL.FTZ R12, R174, R191 ;  /* 0x000000bfae0c7220 */ /* 0x000fe20000410000 */
[----:B------:R-:W-:Y:S01]  /*9760*/  ULDC.64 UR30, c[0x0][0x2c0] ;  /* 0x0000b000001e7ab9 */ /* 0x000fe20000000a00 */
[----:B------:R-:W-:Y:S01]  /*9770*/  FMUL.FTZ R193, R157, R69 ;  /* 0x000000459dc17220 */ /* 0x000fe20000410000 */
[----:B------:R-:W-:Y:S01]  /*9780*/  UIADD3 UR29, UR37, UR29, URZ ;  /* 0x0000001d251d7290 */ /* 0x000fe2000fffe03f */
[----:B------:R-:W-:Y:S01]  /*9790*/  FMUL.FTZ R192, R16, R192 ;  /* 0x000000c010c07220 */ /* 0x000fe20000410000 */
[----:B------:R-:W-:Y:S01]  /*97a0*/  UIMAD UR37, UR36, UR30, URZ ;  /* 0x0000001e242572a4 */ /* 0x000fe2000f8e023f */
[----:B------:R-:W-:Y:S01]  /*97b0*/  FADD.FTZ R188, R188, R195 ;  /* 0x000000c3bcbc7221 */ /* 0x000fe20000010000 */
[----:B------:R-:W-:Y:S01]  /*97c0*/  BSSY B0, `(.L_x_10028) ;  /* 0x000004a000007945 */ /* 0x000fe20003800000 */
[-C--:B------:R-:W-:Y:S01]  /*97d0*/  FFMA.FTZ R195, R124, R15.reuse, -R12 ;  /* 0x0000000f7cc37223 */ /* 0x080fe2000001080c */
[----:B------:R-:W-:Y:S01]  /*97e0*/  UIMAD UR37, UR20, UR31, UR37 ;  /* 0x0000001f142572a4 */ /* 0x000fe2000f8e0225 */
[----:B------:R-:W-:Y:S01]  /*97f0*/  FMUL.FTZ R15, R174, R15 ;  /* 0x0000000fae0f7220 */ /* 0x000fe20000410000 */
[----:B------:R-:W-:Y:S01]  /*9800*/  UIMAD.WIDE.U32 UR30, UR20, UR30, UR28 ;  /* 0x0000001e141e72a5 */ /* 0x000fe2000f8e001c */
[-C--:B------:R-:W-:Y:S01]  /*9810*/  FMUL.FTZ R197, R158, R69.reuse ;  /* 0x000000459ec57220 */ /* 0x080fe20000410000 */
[----:B------:R-:W-:Y:S01]  /*9820*/  ISETP.GE.AND P1, PT, R145, 0x41, PT ;  /* 0x000000419100780c */ /* 0x000fe20003f26270 */
[----:B------:R-:W-:Y:S01]  /*9830*/  FFMA.FTZ R226, R120, -R69, R226 ;  /* 0x8000004578e27223 */ /* 0x000fe200000100e2 */
[----:B------:R-:W-:Y:S01]  /*9840*/  ULDC.64 UR28, c[0x0][0x320] ;  /* 0x0000c800001c7ab9 */ /* 0x000fe20000000a00 */
[----:B------:R-:W-:Y:S01]  /*9850*/  FMUL.FTZ R14, R176, R193 ;  /* 0x000000c1b00e7220 */ /* 0x000fe20000410000 */
[----:B------:R-:W-:Y:S01]  /*9860*/  UIADD3 UR37, UR37, UR31, URZ ;  /* 0x0000001f25257290 */ /* 0x000fe2000fffe03f */
[----:B------:R-:W-:Y:S01]  /*9870*/  FFMA.FTZ R13, R223, R142, R192 ;  /* 0x0000008edf0d7223 */ /* 0x000fe200000100c0 */
[----:B------:R-:W-:Y:S01]  /*9880*/  ULEA UR31, UP0, UR30, UR28, 0x3 ;  /* 0x0000001c1e1f7291 */ /* 0x000fe2000f80183f */
[----:B------:R-:W-:Y:S01]  /*9890*/  FFMA.FTZ R12, R124, R191, R15 ;  /* 0x000000bf7c0c7223 */ /* 0x000fe2000001000f */
[----:B------:R-:W-:Y:S01]  /*98a0*/  UIADD3 UR28, UR6, -UR38, URZ ;  /* 0x80000026061c7290 */ /* 0x000fe2000fffe03f */
[-C--:B------:R-:W-:Y:S01]  /*98b0*/  FFMA.FTZ R15, R226, R197.reuse, -R14 ;  /* 0x000000c5e20f7223 */ /* 0x080fe2000001080e */
[----:B------:R-:W-:Y:S01]  /*98c0*/  ULEA.HI.X UR29, UR30, UR29, UR37, 0x3, UP0 ;  /* 0x0000001d1e1d7291 */ /* 0x000fe200080f1c25 */
[----:B------:R-:W-:Y:S01]  /*98d0*/  FADD.FTZ R13, R184, R13 ;  /* 0x0000000db80d7221 */ /* 0x000fe20000010000 */
[----:B------:R-:W-:Y:S01]  /*98e0*/  UIMAD UR28, UR28, -0x400, URZ ;  /* 0xfffffc001c1c78a4 */ /* 0x000fe2000f8e023f */
[----:B------:R-:W-:Y:S01]  /*98f0*/  FMUL.FTZ R197, R176, R197 ;  /* 0x000000c5b0c57220 */ /* 0x000fe20000410000 */
[----:B------:R-:W-:Y:S01]  /*9900*/  ISETP.GE.AND P2, PT, R145, 0x61, PT ;  /* 0x000000619100780c */ /* 0x000fe20003f46270 */
[----:B------:R-:W-:Y:S01]  /*9910*/  FADD.FTZ R13, R13, R12 ;  /* 0x0000000c0d0d7221 */ /* 0x000fe20000010000 */
[----:B------:R-:W-:Y:S01]  /*9920*/  LEA R12, P0, R102, UR31, 0x2 ;  /* 0x0000001f660c7c11 */ /* 0x000fe2000f8010ff */
[----:B------:R-:W-:Y:S01]  /*9930*/  FFMA.FTZ R14, R226, R193, R197 ;  /* 0x000000c1e20e7223 */ /* 0x000fe200000100c5 */
[----:B------:R-:W-:Y:S01]  /*9940*/  MOV R201, UR28 ;  /* 0x0000001c00c97c02 */ /* 0x000fe20008000f00 */
[----:B------:R-:W-:Y:S01]  /*9950*/  FADD.FTZ R188, R188, R195 ;  /* 0x000000c3bcbc7221 */ /* 0x000fe20000010000 */
[----:B------:R-:W-:Y:S01]  /*9960*/  USHF.L.U32 UR28, UR8, 0x2, URZ ;  /* 0x00000002081c7899 */ /* 0x000fe2000800063f */
[-C--:B------:R-:W-:Y:S01]  /*9970*/  FMUL.FTZ R195, R2, R67.reuse ;  /* 0x0000004302c37220 */ /* 0x080fe20000410000 */
[----:B------:R-:W-:Y:S01]  /*9980*/  ULDC.64 UR30, c[0x0][0x2d0] ;  /* 0x0000b400001e7ab9 */ /* 0x000fe20000000a00 */
[----:B------:R-:W-:Y:S01]  /*9990*/  FADD.FTZ R14, R13, R14 ;  /* 0x0000000e0d0e7221 */ /* 0x000fe20000010000 */
[----:B------:R-:W-:Y:S01]  /*99a0*/  LEA.HI.X R13, R102, UR29, RZ, 0x2, P0 ;  /* 0x0000001d660d7c11 */ /* 0x000fe200080f14ff */
[-C--:B------:R-:W-:Y:S01]  /*99b0*/  FMUL.FTZ R197, R160, R67.reuse ;  /* 0x00000043a0c57220 */ /* 0x080fe20000410000 */
[----:B------:R-:W-:Y:S01]  /*99c0*/  USHF.L.U64.HI UR29, UR8, 0x2, UR9 ;  /* 0x00000002081d7899 */ /* 0x000fe20008010209 */
[----:B------:R-:W-:Y:S01]  /*99d0*/  FFMA.FTZ R224, R122, -R67, R224 ;  /* 0x800000437ae07223 */ /* 0x000fe200000100e0 */
[----:B------:R-:W-:Y:S01]  /*99e0*/  MOV R203, UR28 ;  /* 0x0000001c00cb7c02 */ /* 0x000fe20008000f00 */
[----:B------:R-:W-:Y:S01]  /*99f0*/  FMUL.FTZ R158, R178, R195 ;  /* 0x000000c3b29e7220 */ /* 0x000fe20000410000 */
[----:B------:R-:W-:Y:S01]  /*9a00*/  ISETP.GE.AND P0, PT, R145, 0x21, PT ;  /* 0x000000219100780c */ /* 0x000fe20003f06270 */
[----:B------:R-:W-:Y:S01]  /*9a10*/  FMUL.FTZ R160, R156, R62 ;  /* 0x0000003e9ca07220 */ /* 0x000fe20000410000 */
[----:B------:R-:W-:Y:S01]  /*9a20*/  UIMAD UR29, UR29, UR30, URZ ;  /* 0x0000001e1d1d72a4 */ /* 0x000fe2000f8e023f */
[----:B------:R-:W-:-:S03]  /*9a30*/  IMAD.WIDE R12, R201, 0x4, R12 ;  /* 0x00000004c90c7825 */ /* 0x000fc600078e020c */
[----:B------:R-:W-:Y:S01]  /*9a40*/  UIMAD UR29, UR28, UR31, UR29 ;  /* 0x0000001f1c1d72a4 */ /* 0x000fe2000f8e021d */
[-C--:B------:R-:W-:Y:S02]  /*9a50*/  FMUL.FTZ R182, R148, R62.reuse ;  /* 0x0000003e94b67220 */ /* 0x080fe40000410000 */
[----:B------:R-:W-:Y:S02]  /*9a60*/  FADD.FTZ R15, R188, R15 ;  /* 0x0000000fbc0f7221 */ /* 0x000fe40000010000 */
[----:B------:R-:W-:Y:S02]  /*9a70*/  FFMA.FTZ R158, R224, R197, -R158 ;  /* 0x000000c5e09e7223 */ /* 0x000fe4000001089e */
[----:B------:R-:W-:Y:S02]  /*9a80*/  FFMA.FTZ R148, R113, -R62, R225 ;  /* 0x8000003e71947223 */ /* 0x000fe400000100e1 */
[----:B------:R-:W-:Y:S02]  /*9a90*/  FMUL.FTZ R201, R167, R160 ;  /* 0x000000a0a7c97220 */ /* 0x000fe40000410000 */
[----:B------:R-:W-:-:S02]  /*9aa0*/  FADD.FTZ R15, R15, R158 ;  /* 0x0000009e0f0f7221 */ /* 0x000fc40000010000 */
[----:B------:R-:W-:Y:S02]  /*9ab0*/  FFMA.FTZ R184, R148, R182, -R201 ;  /* 0x000000b694b87223 */ /* 0x000fe400000108c9 */
[----:B------:R-:W-:Y:S02]  /*9ac0*/  FMUL.FTZ R197, R178, R197 ;  /* 0x000000c5b2c57220 */ /* 0x000fe40000410000 */
[----:B------:R-:W-:Y:S01]  /*9ad0*/  FADD.FTZ R184, R15, R184 ;  /* 0x000000b80fb87221 */ /* 0x000fe20000010000 */
[----:B------:R-:W-:Y:S01]  /*9ae0*/  IADD3 R15, R102, 0x20, RZ ;  /* 0x00000020660f7810 */ /* 0x000fe20007ffe0ff */
[----:B------:R-:W-:Y:S02]  /*9af0*/  FFMA.FTZ R197, R224, R195, R197 ;  /* 0x000000c3e0c57223 */ /* 0x000fe400000100c5 */
[----:B------:R-:W-:Y:S01]  /*9b00*/  FFMA.FTZ R158, R115, -R56, R229 ;  /* 0x80000038739e7223 */ /* 0x000fe200000100e5 */
[----:B------:R-:W-:Y:S01]  /*9b10*/  LEA.HI.SX32 R15, R15, R102, 0x1b ;  /* 0x000000660f0f7211 */ /* 0x000fe200078fdaff */
[----:B------:R-:W-:-:S02]  /*9b20*/  FADD.FTZ R14, R14, R197 ;  /* 0x000000c50e0e7221 */ /* 0x000fc40000010000 */
[----:B------:R-:W-:Y:S02]  /*9b30*/  FMUL.FTZ R197, R167, R182 ;  /* 0x000000b6a7c57220 */ /* 0x000fe40000410000 */
[-C--:B------:R-:W-:Y:S01]  /*9b40*/  FMUL.FTZ R182, R189, R56.reuse ;  /* 0x00000038bdb67220 */ /* 0x080fe20000410000 */
[----:B------:R-:W0:Y:S01]  /*9b50*/  LDS R15, [R15.X4+0x8c0] ;  /* 0x0008c0000f0f7984 */ /* 0x000e220000004800 */
[----:B------:R-:W-:Y:S02]  /*9b60*/  FMUL.FTZ R189, R3, R56 ;  /* 0x0000003803bd7220 */ /* 0x000fe40000410000 */
[----:B------:R-:W-:-:S04]  /*9b70*/  IMAD.WIDE.U32 R12, R203, c[0x0][0x2d0], R12 ;  /* 0x0000b400cb0c7a25 */ /* 0x000fc800078e000c */
[-C--:B------:R-:W-:Y:S01]  /*9b80*/  FMUL.FTZ R201, R23, R189.reuse ;  /* 0x000000bd17c97220 */ /* 0x080fe20000410000 */
[----:B------:R-:W-:Y:S01]  /*9b90*/  IADD3 R13, R13, UR29, RZ ;  /* 0x0000001d0d0d7c10 */ /* 0x000fe2000fffe0ff */
[----:B------:R-:W-:Y:S02]  /*9ba0*/  FFMA.FTZ R197, R148, R160, R197 ;  /* 0x000000a094c57223 */ /* 0x000fe400000100c5 */
[-C--:B------:R-:W-:Y:S02]  /*9bb0*/  FFMA.FTZ R203, R158, R182.reuse, -R201 ;  /* 0x000000b69ecb7223 */ /* 0x080fe400000108c9 */
[----:B------:R-:W-:Y:S02]  /*9bc0*/  FMUL.FTZ R182, R23, R182 ;  /* 0x000000b617b67220 */ /* 0x000fe40000410000 */
[----:B------:R-:W-:Y:S01]  /*9bd0*/  FADD.FTZ R14, R14, R197 ;  /* 0x000000c50e0e7221 */ /* 0x000fe20000010000 */
[----:B------:R-:W-:Y:S01]  /*9be0*/  IADD3 R197, R102, 0x40, RZ ;  /* 0x0000004066c57810 */ /* 0x000fe20007ffe0ff */
[----:B------:R-:W-:-:S02]  /*9bf0*/  FFMA.FTZ R201, R158, R189, R182 ;  /* 0x000000bd9ec97223 */ /* 0x000fc400000100b6 */
[----:B------:R-:W-:Y:S01]  /*9c00*/  FADD.FTZ R184, R184, R203 ;  /* 0x000000cbb8b87221 */ /* 0x000fe20000010000 */
[----:B------:R-:W-:Y:S01]  /*9c10*/  LEA.HI.SX32 R197, R197, R102, 0x1b ;  /* 0x00000066c5c57211 */ /* 0x000fe200078fdaff */
[----:B------:R-:W-:Y:S01]  /*9c20*/  FADD.FTZ R182, R14, R201 ;  /* 0x000000c90eb67221 */ /* 0x000fe20000010000 */
[----:B------:R-:W-:Y:S01]  /*9c30*/  IADD3 R201, R102, 0x60, RZ ;  /* 0x0000006066c97810 */ /* 0x000fe20007ffe0ff */
[----:B------:R-:W-:Y:S05]  /*9c40*/  @!P0 BRA `(.L_x_10029) ;  /* 0x0000001000008947 */ /* 0x000fea0003800000 */
[----:B0-----:R0:W-:Y:S02]  /*9c50*/  RED.E.ADD.F32.FTZ.RN.STRONG.GPU [R12.64+-0xf80], R15 ;  /* 0xfff0800f0c00798e */ /* 0x0011e4000c10e7a0 */
.L_x_10029:
[----:B------:R-:W-:Y:S05]  /*9c60*/  BSYNC B0 ;  /* 0x0000000000007941 */ /* 0x000fea0003800000 */
.L_x_10028:
[----:B------:R-:W1:Y:S01]  /*9c70*/  LDS R197, [R197.X4+0x940] ;  /* 0x00094000c5c57984 */ /* 0x000e620000004800 */
[----:B------:R-:W-:Y:S01]  /*9c80*/  BSSY B0, `(.L_x_10030) ;  /* 0x0000004000007945 */ /* 0x000fe20003800000 */
[----:B------:R-:W-:Y:S01]  /*9c90*/  LEA.HI.SX32 R201, R201, R102, 0x1b ;  /* 0x00000066c9c97211 */ /* 0x000fe200078fdaff */
[----:B------:R-:W-:Y:S05]  /*9ca0*/  @!P1 BRA `(.L_x_10031) ;  /* 0x0000001000009947 */ /* 0x000fea0003800000 */
[----:B-1----:R1:W-:Y:S02]  /*9cb0*/  RED.E.ADD.F32.FTZ.RN.STRONG.GPU [R12.64+-0xf00], R197 ;  /* 0xfff100c50c00798e */ /* 0x0023e4000c10e7a0 */
.L_x_10031:
[----:B------:R-:W-:Y:S05]  /*9cc0*/  BSYNC B0 ;  /* 0x0000000000007941 */ /* 0x000fea0003800000 */
.L_x_10030:
[----:B------:R-:W2:Y:S01]  /*9cd0*/  LDS R201, [R201.X4+0x9c0] ;  /* 0x0009c000c9c97984 */ /* 0x000ea20000004800 */
[----:B------:R-:W-:Y:S01]  /*9ce0*/  BSSY B0, `(.L_x_10032) ;  /* 0x0000005000007945 */ /* 0x000fe20003800000 */
[C---:B0-----:R-:W-:Y:S02]  /*9cf0*/  IADD3 R15, R102.reuse, 0x80, RZ ;  /* 0x00000080660f7810 */ /* 0x041fe40007ffe0ff */
[----:B-1----:R-:W-:Y:S01]  /*9d00*/  IADD3 R197, R102, 0xa0, RZ ;  /* 0x000000a066c57810 */ /* 0x002fe20007ffe0ff */
[----:B------:R-:W-:Y:S05]  /*9d10*/  @!P2 BRA `(.L_x_10033) ;  /* 0x000000100000a947 */ /* 0x000fea0003800000 */
[----:B--2---:R0:W-:Y:S02]  /*9d20*/  RED.E.ADD.F32.FTZ.RN.STRONG.GPU [R12.64+-0xe80], R201 ;  /* 0xfff180c90c00798e */ /* 0x0041e4000c10e7a0 */
.L_x_10033:
[----:B------:R-:W-:Y:S05]  /*9d30*/  BSYNC B0 ;  /* 0x0000000000007941 */ /* 0x000fea0003800000 */
.L_x_10032:
        /* <DEDUP_REMOVED lines=14> */
.L_x_10035:
[----:B------:R-:W-:Y:S05]  /*9e20*/  BSYNC B0 ;  /* 0x0000000000007941 */ /* 0x000fea0003800000 */
.L_x_10034:
[----:B------:R-:W1:Y:S01]  /*9e30*/  LDS R197, [R197.X4+0xac0] ;  /* 0x000ac000c5c57984 */ /* 0x000e620000004800 */
[----:B------:R-:W-:Y:S01]  /*9e40*/  BSSY B0, `(.L_x_10036) ;  /* 0x0000005000007945 */ /* 0x000fe20003800000 */
[----:B0-----:R-:W-:Y:S02]  /*9e50*/  IADD3 R15, R102, 0xe0, RZ ;  /* 0x000000e0660f7810 */ /* 0x001fe40007ffe0ff */
[----:B------:R-:W-:Y:S01]  /*9e60*/  LEA.HI.SX32 R201, R201, R102, 0x1b ;  /* 0x00000066c9c97211 */ /* 0x000fe200078fdaff */
[----:B------:R-:W-:Y:S05]  /*9e70*/  @!P0 BRA `(.L_x_10037) ;  /* 0x0000001000008947 */ /* 0x000fea0003800000 */
[----:B-1----:R0:W-:Y:S02]  /*9e80*/  RED.E.ADD.F32.FTZ.RN.STRONG.GPU [R12.64+-0xd80], R197 ;  /* 0xfff280c50c00798e */ /* 0x0021e4000c10e7a0 */
.L_x_10037:
[----:B------:R-:W-:Y:S05]  /*9e90*/  BSYNC B0 ;  /* 0x0000000000007941 */ /* 0x000fea0003800000 */
.L_x_10036:
[----:B------:R-:W2:Y:S01]  /*9ea0*/  LDS R201, [R201.X4+0xb40] ;  /* 0x000b4000c9c97984 */ /* 0x000ea20000004800 */
[----:B------:R-:W-:Y:S01]  /*9eb0*/  BSSY B0, `(.L_x_10038) ;  /* 0x0000005000007945 */ /* 0x000fe20003800000 */
[----:B01----:R-:W-:-:S02]  /*9ec0*/  IADD3 R197, R102, 0x100, RZ ;  /* 0x0000010066c57810 */ /* 0x003fc40007ffe0ff */
[----:B------:R-:W-:Y:S01]  /*9ed0*/  LEA.HI.SX32 R15, R15, R102, 0x1b ;  /* 0x000000660f0f7211 */ /* 0x000fe200078fdaff */
[----:B------:R-:W-:Y:S05]  /*9ee0*/  @!P1 BRA `(.L_x_10039) ;  /* 0x0000001000009947 */ /* 0x000fea0003800000 */
[----:B--2---:R0:W-:Y:S02]  /*9ef0*/  RED.E.ADD.F32.FTZ.RN.STRONG.GPU [R12.64+-0xd00], R201 ;  /* 0xfff300c90c00798e */ /* 0x0041e4000c10e7a0 */
.L_x_10039:
[----:B------:R-:W-:Y:S05]  /*9f00*/  BSYNC B0 ;  /* 0x0000000000007941 */ /* 0x000fea0003800000 */
.L_x_10038:
[----:B------:R-:W1:Y:S01]  /*9f10*/  LDS R15, [R15.X4+0xbc0] ;  /* 0x000bc0000f0f7984 */ /* 0x000e620000004800 */
[----:B------:R-:W-:Y:S01]  /*9f20*/  BSSY B0, `(.L_x_10040) ;  /* 0x0000005000007945 */ /* 0x000fe20003800000 */
[----:B0-2---:R-:W-:Y:S02]  /*9f30*/  IADD3 R201, R102, 0x120, RZ ;  /* 0x0000012066c97810 */ /* 0x005fe40007ffe0ff */
[----:B------:R-:W-:Y:S01]  /*9f40*/  LEA.HI.SX32 R197, R197, R102, 0x1b ;  /* 0x00000066c5c57211 */ /* 0x000fe200078fdaff */
[----:B------:R-:W-:Y:S05]  /*9f50*/  @!P2 BRA `(.L_x_10041) ;  /* 0x000000100000a947 */ /* 0x000fea0003800000 */
[----:B-1----:R0:W-:Y:S02]  /*9f60*/  RED.E.ADD.F32.FTZ.RN.STRONG.GPU [R12.64+-0xc80], R15 ;  /* 0xfff3800f0c00798e */ /* 0x0021e4000c10e7a0 */
.L_x_10041:
[----:B------:R-:W-:Y:S05]  /*9f70*/  BSYNC B0 ;  /* 0x0000000000007941 */ /* 0x000fea0003800000 */
.L_x_10040:
[----:B------:R-:W2:Y:S01]  /*9f80*/  LDS R197, [R197.X4+0xc40] ;  /* 0x000c4000c5c57984 */ /* 0x000ea20000004800 */
[----:B------:R-:W-:Y:S01]  /*9f90*/  BSSY B0, `(.L_x_10042) ;  /* 0x0000005000007945 */ /* 0x000fe20003800000 */
[----:B01----:R-:W-:Y:S02]  /*9fa0*/  IADD3 R15, R102, 0x140, RZ ;  /* 0x00000140660f7810 */ /* 0x003fe40007ffe0ff */
[----:B------:R-:W-:Y:S01]  /*9fb0*/  LEA.HI.SX32 R201, R201, R102, 0x1b ;  /* 0x00000066c9c97211 */ /* 0x000fe200078fdaff */
[----:B------:R-:W-:Y:S05]  /*9fc0*/  @!P3 BRA `(.L_x_10043) ;  /* 0x000000100000b947 */ /* 0x000fea0003800000 */
[----:B--2---:R0:W-:Y:S02]  /*9fd0*/  RED.E.ADD.F32.FTZ.RN.STRONG.GPU [R12.64+-0xc00], R197 ;  /* 0xfff400c50c00798e */ /* 0x0041e4000c10e7a0 */
.L_x_10043:
[----:B------:R-:W-:Y:S05]  /*9fe0*/  BSYNC B0 ;  /* 0x0000000000007941 */ /* 0x000fea0003800000 */
.L_x_10042:
[----:B------:R-:W1:Y:S01]  /*9ff0*/  LDS R201, [R201.X4+0xcc0] ;  /* 0x000cc000c9c97984 */ /* 0x000e620000004800 */
[----:B------:R-:W-:Y:S01]  /*a000*/  BSSY B0, `(.L_x_10044) ;  /* 0x0000004000007945 */ /* 0x000fe20003800000 */
[----:B------:R-:W-:Y:S01]  /*a010*/  LEA.HI.SX32 R15, R15, R102, 0x1b ;  /* 0x000000660f0f7211 */ /* 0x000fe200078fdaff */
[----:B------:R-:W-:Y:S05]  /*a020*/  @!P4 BRA `(.L_x_10045) ;  /* 0x000000100000c947 */ /* 0x000fea0003800000 */
[----:B-1----:R1:W-:Y:S02]  /*a030*/  RED.E.ADD.F32.FTZ.RN.STRONG.GPU [R12.64+-0xb80], R201 ;  /* 0xfff480c90c00798e */ /* 0x0023e4000c10e7a0 */
.L_x_10045:
[----:B------:R-:W-:Y:S05]  /*a040*/  BSYNC B0 ;  /* 0x0000000000007941 */ /* 0x000fea0003800000 */
.L_x_10044:
[----:B------:R-:W3:Y:S01]  /*a050*/  LDS R15, [R15.X4+0xd40] ;  /* 0x000d40000f0f7984 */ /* 0x000ee20000004800 */
[----:B------:R-:W-:Y:S01]  /*a060*/  BSSY B0, `(.L_x_10046) ;  /* 0x0000005000007945 */ /* 0x000fe20003800000 */
[----:B0-2---:R-:W-:-:S02]  /*a070*/  IADD3 R197, R102, 0x160, RZ ;  /* 0x0000016066c57810 */ /* 0x005fc40007ffe0ff */
[----:B-1----:R-:W-:Y:S01]  /*a080*/  IADD3 R201, R102, 0x180, RZ ;  /* 0x0000018066c97810 */ /* 0x002fe20007ffe0ff */
[----:B------:R-:W-:Y:S05]  /*a090*/  @!P5 BRA `(.L_x_10047) ;  /* 0x000000100000d947 */ /* 0x000fea0003800000 */
[----:B---3--:R0:W-:Y:S02]  /*a0a0*/  RED.E.ADD.F32.FTZ.RN.STRONG.GPU [R12.64+-0xb00], R15 ;  /* 0xfff5000f0c00798e */ /* 0x0081e4000c10e7a0 */
.L_x_10047:
[----:B------:R-:W-:Y:S05]  /*a0b0*/  BSYNC B0 ;  /* 0x0000000000007941 */ /* 0x000fea0003800000 */
.L_x_10046:
        /* <DEDUP_REMOVED lines=14> */
.L_x_10049:
[----:B------:R-:W-:Y:S05]  /*a1a0*/  BSYNC B0 ;  /* 0x0000000000007941 */ /* 0x000fea0003800000 */
.L_x_10048:
[----:B------:R-:W1:Y:S01]  /*a1b0*/  LDS R201, [R201.X4+0xe40] ;  /* 0x000e4000c9c97984 */ /* 0x000e620000004800 */
[----:B------:R-:W-:Y:S01]  /*a1c0*/  BSSY B0, `(.L_x_10050) ;  /* 0x0000005000007945 */ /* 0x000fe20003800000 */
[----:B0-----:R-:W-:-:S02]  /*a1d0*/  IADD3 R197, R102, 0x1c0, RZ ;  /* 0x000001c066c57810 */ /* 0x001fc40007ffe0ff */
[----:B------:R-:W-:Y:S01]  /*a1e0*/  LEA.HI.SX32 R15, R15, R102, 0x1b ;  /* 0x000000660f0f7211 */ /* 0x000fe200078fdaff */
[----:B------:R-:W-:Y:S05]  /*a1f0*/  @!P0 BRA `(.L_x_10051) ;  /* 0x0000001000008947 */ /* 0x000fea0003800000 */
[----:B-1----:R0:W-:Y:S02]  /*a200*/  RED.E.ADD.F32.FTZ.RN.STRONG.GPU [R12.64+-0xa00], R201 ;  /* 0xfff600c90c00798e */ /* 0x0021e4000c10e7a0 */
.L_x_10051:
[----:B------:R-:W-:Y:S05]  /*a210*/  BSYNC B0 ;  /* 0x0000000000007941 */ /* 0x000fea0003800000 */
.L_x_10050:
[----:B------:R-:W2:Y:S01]  /*a220*/  LDS R15, [R15.X4+0xec0] ;  /* 0x000ec0000f0f7984 */ /* 0x000ea20000004800 */
[----:B------:R-:W-:Y:S01]  /*a230*/  BSSY B0, `(.L_x_10052) ;  /* 0x0000005000007945 */ /* 0x000fe20003800000 */
[----:B01----:R-:W-:Y:S02]  /*a240*/  IADD3 R201, R102, 0x1e0, RZ ;  /* 0x000001e066c97810 */ /* 0x003fe40007ffe0ff */
[----:B------:R-:W-:Y:S01]  /*a250*/  LEA.HI.SX32 R197, R197, R102, 0x1b ;  /* 0x00000066c5c57211 */ /* 0x000fe200078fdaff */
[----:B------:R-:W-:Y:S05]  /*a260*/  @!P1 BRA `(.L_x_10053) ;  /* 0x0000001000009947 */ /* 0x000fea0003800000 */
[----:B--2---:R0:W-:Y:S02]  /*a270*/  RED.E.ADD.F32.FTZ.RN.STRONG.GPU [R12.64+-0x980], R15 ;  /* 0xfff6800f0c00798e */ /* 0x0041e4000c10e7a0 */
.L_x_10053:
[----:B------:R-:W-:Y:S05]  /*a280*/  BSYNC B0 ;  /* 0x0000000000007941 */ /* 0x000fea0003800000 */
.L_x_10052:
[----:B------:R-:W1:Y:S01]  /*a290*/  LDS R197, [R197.X4+0xf40] ;  /* 0x000f4000c5c57984 */ /* 0x000e620000004800 */
[----:B------:R-:W-:Y:S01]  /*a2a0*/  BSSY B0, `(.L_x_10054) ;  /* 0x0000004000007945 */ /* 0x000fe20003800000 */
[----:B------:R-:W-:Y:S01]  /*a2b0*/  LEA.HI.SX32 R201, R201, R102, 0x1b ;  /* 0x00000066c9c97211 */ /* 0x000fe200078fdaff */
[----:B------:R-:W-:Y:S05]  /*a2c0*/  @!P2 BRA `(.L_x_10055) ;  /* 0x000000100000a947 */ /* 0x000fea0003800000 */
[----:B-1----:R1:W-:Y:S02]  /*a2d0*/  RED.E.ADD.F32.FTZ.RN.STRONG.GPU [R12.64+-0x900], R197 ;  /* 0xfff700c50c00798e */ /* 0x0023e4000c10e7a0 */
.L_x_10055:
[----:B------:R-:W-:Y:S05]  /*a2e0*/  BSYNC B0 ;  /* 0x0000000000007941 */ /* 0x000fea0003800000 */
.L_x_10054:
[----:B------:R-:W3:Y:S01]  /*a2f0*/  LDS R201, [R201.X4+0xfc0] ;  /* 0x000fc000c9c97984 */ /* 0x000ee20000004800 */
[----:B------:R-:W-:Y:S01]  /*a300*/  BSSY B0, `(.L_x_10056) ;  /* 0x0000005000007945 */ /* 0x000fe20003800000 */
[----:B0-2---:R-:W-:-:S02]  /*a310*/  IADD3 R15, R102, 0x220, RZ ;  /* 0x00000220660f7810 */ /* 0x005fc40007ffe0ff */
[----:B------:R-:W-:Y:S01]  /*a320*/  LEA.HI.SX32 R149, R149, R102, 0x1b ;  /* 0x0000006695957211 */ /* 0x000fe200078fdaff */
[----:B------:R-:W-:Y:S05]  /*a330*/  @!P3 BRA `(.L_x_10057) ;  /* 0x000000100000b947 */ /* 0x000fea0003800000 */
[----:B---3--:R0:W-:Y:S02]  /*a340*/  RED.E.ADD.F32.FTZ.RN.STRONG.GPU [R12.64+-0x880], R201 ;  /* 0xfff780c90c00798e */ /* 0x0081e4000c10e7a0 */
.L_x_10057:
[----:B------:R-:W-:Y:S05]  /*a350*/  BSYNC B0 ;  /* 0x0000000000007941 */ /* 0x000fea0003800000 */
.L_x_10056:
[----:B------:R-:W2:Y:S01]  /*a360*/  LDS R149, [R149.X4+0x1040] ;  /* 0x0010400095957984 */ /* 0x000ea20000004800 */
[----:B------:R-:W-:Y:S01]  /*a370*/  BSSY B0, `(.L_x_10058) ;  /* 0x0000004000007945 */ /* 0x000fe20003800000 */
[----:B------:R-:W-:Y:S01]  /*a380*/  LEA.HI.SX32 R15, R15, R102, 0x1b ;  /* 0x000000660f0f7211 */ /* 0x000fe200078fdaff */
[----:B------:R-:W-:Y:S05]  /*a390*/  @!P4 BRA `(.L_x_10059) ;  /* 0x000000100000c947 */ /* 0x000fea0003800000 */
[----:B--2---:R2:W-:Y:S02]  /*a3a0*/  RED.E.ADD.F32.FTZ.RN.STRONG.GPU [R12.64+-0x800], R149 ;  /* 0xfff800950c00798e */ /* 0x0045e4000c10e7a0 */
.L_x_10059:
[----:B------:R-:W-:Y:S05]  /*a3b0*/  BSYNC B0 ;  /* 0x0000000000007941 */ /* 0x000fea0003800000 */
.L_x_10058:
[----:B------:R-:W4:Y:S01]  /*a3c0*/  LDS R15, [R15.X4+0x10c0] ;  /* 0x0010c0000f0f7984 */ /* 0x000f220000004800 */
[----:B------:R-:W-:Y:S01]  /*a3d0*/  BSSY B0, `(.L_x_10060) ;  /* 0x0000005000007945 */ /* 0x000fe20003800000 */
[C---:B--2---:R-:W-:Y:S02]  /*a3e0*/  IADD3 R149, R102.reuse, 0x240, RZ ;  /* 0x0000024066957810 */ /* 0x044fe40007ffe0ff */
[----:B-1----:R-:W-:Y:S01]  /*a3f0*/  IADD3 R197, R102, 0x260, RZ ;  /* 0x0000026066c57810 */ /* 0x002fe20007ffe0ff */
[----:B------:R-:W-:Y:S05]  /*a400*/  @!P5 BRA `(.L_x_10061) ;  /* 0x000000100000d947 */ /* 0x000fea0003800000 */
[----:B----4-:R1:W-:Y:S02]  /*a410*/  RED.E.ADD.F32.FTZ.RN.STRONG.GPU [R12.64+-0x780], R15 ;  /* 0xfff8800f0c00798e */ /* 0x0103e4000c10e7a0 */
.L_x_10061:
[----:B------:R-:W-:Y:S05]  /*a420*/  BSYNC B0 ;  /* 0x0000000000007941 */ /* 0x000fea0003800000 */
.L_x_10060:
        /* <DEDUP_REMOVED lines=14> */
.L_x_10063:
[----:B------:R-:W-:Y:S05]  /*a510*/  BSYNC B0 ;  /* 0x0000000000007941 */ /* 0x000fea0003800000 */
.L_x_10062:
[----:B------:R-:W2:Y:S01]  /*a520*/  LDS R197, [R197.X4+0x11c0] ;  /* 0x0011c000c5c57984 */ /* 0x000ea20000004800 */
[----:B------:R-:W-:Y:S01]  /*a530*/  BSSY B0, `(.L_x_10064) ;  /* 0x0000005000007945 */ /* 0x000fe20003800000 */
[----:B-1----:R-:W-:Y:S02]  /*a540*/  IADD3 R149, R102, 0x2a0, RZ ;  /* 0x000002a066957810 */ /* 0x002fe40007ffe0ff */
[----:B------:R-:W-:Y:S01]  /*a550*/  LEA.HI.SX32 R15, R15, R102, 0x1b ;  /* 0x000000660f0f7211 */ /* 0x000fe200078fdaff */
[----:B------:R-:W-:Y:S05]  /*a560*/  @!P0 BRA `(.L_x_10065) ;  /* 0x0000001000008947 */ /* 0x000fea0003800000 */
[----:B--2---:R1:W-:Y:S02]  /*a570*/  RED.E.ADD.F32.FTZ.RN.STRONG.GPU [R12.64+-0x680], R197 ;  /* 0xfff980c50c00798e */ /* 0x0043e4000c10e7a0 */
.L_x_10065:
[----:B------:R-:W-:Y:S05]  /*a580*/  BSYNC B0 ;  /* 0x0000000000007941 */ /* 0x000fea0003800000 */
.L_x_10064:
[----:B------:R-:W4:Y:S01]  /*a590*/  LDS R15, [R15.X4+0x1240] ;  /* 0x001240000f0f7984 */ /* 0x000f220000004800 */
[----:B------:R-:W-:Y:S01]  /*a5a0*/  BSSY B0, `(.L_x_10066) ;  /* 0x0000005000007945 */ /* 0x000fe20003800000 */
[----:B-12---:R-:W-:-:S02]  /*a5b0*/  IADD3 R197, R102, 0x2c0, RZ ;  /* 0x000002c066c57810 */ /* 0x006fc40007ffe0ff */
[----:B------:R-:W-:Y:S01]  /*a5c0*/  LEA.HI.SX32 R149, R149, R102, 0x1b ;  /* 0x0000006695957211 */ /* 0x000fe200078fdaff */
[----:B------:R-:W-:Y:S05]  /*a5d0*/  @!P1 BRA `(.L_x_10067) ;  /* 0x0000001000009947 */ /* 0x000fea0003800000 */
[----:B----4-:R1:W-:Y:S02]  /*a5e0*/  RED.E.ADD.F32.FTZ.RN.STRONG.GPU [R12.64+-0x600], R15 ;  /* 0xfffa000f0c00798e */ /* 0x0103e4000c10e7a0 */
.L_x_10067:
[----:B------:R-:W-:Y:S05]  /*a5f0*/  BSYNC B0 ;  /* 0x0000000000007941 */ /* 0x000fea0003800000 */
.L_x_10066:
[----:B------:R-:W2:Y:S01]  /*a600*/  LDS R149, [R149.X4+0x12c0] ;  /* 0x0012c00095957984 */ /* 0x000ea20000004800 */
[----:B------:R-:W-:Y:S01]  /*a610*/  BSSY B0, `(.L_x_10068) ;  /* 0x0000005000007945 */ /* 0x000fe20003800000 */
[----:B-1--4-:R-:W-:Y:S02]  /*a620*/  IADD3 R15, R102, 0x2e0, RZ ;  /* 0x000002e0660f7810 */ /* 0x012fe40007ffe0ff */
[----:B------:R-:W-:Y:S01]  /*a630*/  LEA.HI.SX32 R197, R197, R102, 0x1b ;  /* 0x00000066c5c57211 */ /* 0x000fe200078fdaff */
[----:B------:R-:W-:Y:S05]  /*a640*/  @!P2 BRA `(.L_x_10069) ;  /* 0x000000100000a947 */ /* 0x000fea0003800000 */
[----:B--2---:R1:W-:Y:S02]  /*a650*/  RED.E.ADD.F32.FTZ.RN.STRONG.GPU [R12.64+-0x580], R149 ;  /* 0xfffa80950c00798e */ /* 0x0043e4000c10e7a0 */
.L_x_10069:
[----:B------:R-:W-:Y:S05]  /*a660*/  BSYNC B0 ;  /* 0x0000000000007941 */ /* 0x000fea0003800000 */
.L_x_10068:
[----:B------:R-:W4:Y:S01]  /*a670*/  LDS R197, [R197.X4+0x1340] ;  /* 0x00134000c5c57984 */ /* 0x000f220000004800 */
[----:B------:R-:W-:Y:S01]  /*a680*/  BSSY B0, `(.L_x_10070) ;  /* 0x0000005000007945 */ /* 0x000fe20003800000 */
[----:B-12---:R-:W-:Y:S02]  /*a690*/  IADD3 R149, R102, 0x300, RZ ;  /* 0x0000030066957810 */ /* 0x006fe40007ffe0ff */
[----:B------:R-:W-:Y:S01]  /*a6a0*/  LEA.HI.SX32 R15, R15, R102, 0x1b ;  /* 0x000000660f0f7211 */ /* 0x000fe200078fdaff */
[----:B------:R-:W-:Y:S05]  /*a6b0*/  @!P3 BRA `(.L_x_10071) ;  /* 0x000000100000b947 */ /* 0x000fea0003800000 */
[----:B----4-:R1:W-:Y:S02]  /*a6c0*/  RED.E.ADD.F32.FTZ.RN.STRONG.GPU [R12.64+-0x500], R197 ;  /* 0xfffb00c50c00798e */ /* 0x0103e4000c10e7a0 */
.L_x_10071:
[----:B------:R-:W-:Y:S05]  /*a6d0*/  BSYNC B0 ;  /* 0x0000000000007941 */ /* 0x000fea0003800000 */
.L_x_10070:
[----:B------:R-:W2:Y:S01]  /*a6e0*/  LDS R15, [R15.X4+0x13c0] ;  /* 0x0013c0000f0f7984 */ /* 0x000ea20000004800 */
[----:B------:R-:W-:Y:S01]  /*a6f0*/  BSSY B0, `(.L_x_10072) ;  /* 0x0000004000007945 */ /* 0x000fe20003800000 */
[----:B------:R-:W-:Y:S01]  /*a700*/  LEA.HI.SX32 R149, R149, R102, 0x1b ;  /* 0x0000006695957211 */ /* 0x000fe200078fdaff */
[----:B------:R-:W-:Y:S05]  /*a710*/  @!P4 BRA `(.L_x_10073) ;  /* 0x000000100000c947 */ /* 0x000fea0003800000 */
[----:B--2---:R2:W-:Y:S02]  /*a720*/  RED.E.ADD.F32.FTZ.RN.STRONG.GPU [R12.64+-0x480], R15 ;  /* 0xfffb800f0c00798e */ /* 0x0045e4000c10e7a0 */
.L_x_10073:
[----:B------:R-:W-:Y:S05]  /*a730*/  BSYNC B0 ;  /* 0x0000000000007941 */ /* 0x000fea0003800000 */
.L_x_10072:
[----:B------:R-:W0:Y:S01]  /*a740*/  LDS R149, [R149.X4+0x1440] ;  /* 0x0014400095957984 */ /* 0x000e220000004800 */
[----:B------:R-:W-:Y:S01]  /*a750*/  BSSY B0, `(.L_x_10074) ;  /* 0x0000005000007945 */ /* 0x000fe20003800000 */
[----:B--2---:R-:W-:-:S02]  /*a760*/  IADD3 R15, R102, 0x320, RZ ;  /* 0x00000320660f7810 */ /* 0x004fc40007ffe0ff */
[----:B-1--4-:R-:W-:Y:S01]  /*a770*/  IADD3 R197, R102, 0x340, RZ ;  /* 0x0000034066c57810 */ /* 0x012fe20007ffe0ff */
[----:B------:R-:W-:Y:S05]  /*a780*/  @!P5 BRA `(.L_x_10075) ;  /* 0x000000100000d947 */ /* 0x000fea0003800000 */
[----:B0-----:R0:W-:Y:S02]  /*a790*/  RED.E.ADD.F32.FTZ.RN.STRONG.GPU [R12.64+-0x400], R149 ;  /* 0xfffc00950c00798e */ /* 0x0011e4000c10e7a0 */
.L_x_10075:
[----:B------:R-:W-:Y:S05]  /*a7a0*/  BSYNC B0 ;  /* 0x0000000000007941 */ /* 0x000fea0003800000 */
.L_x_10074:
        /* <DEDUP_REMOVED lines=14> */
.L_x_10077:
[----:B------:R-:W-:Y:S05]  /*a890*/  BSYNC B0 ;  /* 0x0000000000007941 */ /* 0x000fea0003800000 */
.L_x_10076:
[----:B------:R-:W1:Y:S01]  /*a8a0*/  LDS R197, [R197.X4+0x1540] ;  /* 0x00154000c5c57984 */ /* 0x000e620000004800 */
[----:B------:R-:W-:Y:S01]  /*a8b0*/  BSSY B0, `(.L_x_10078) ;  /* 0x0000005000007945 */ /* 0x000fe20003800000 */
[----:B0-----:R-:W-:-:S02]  /*a8c0*/  IADD3 R15, R102, 0x380, RZ ;  /* 0x00000380660f7810 */ /* 0x001fc40007ffe0ff */
[----:B------:R-:W-:Y:S01]  /*a8d0*/  LEA.HI.SX32 R149, R149, R102, 0x1b ;  /* 0x0000006695957211 */ /* 0x000fe200078fdaff */
[----:B------:R-:W-:Y:S05]  /*a8e0*/  @!P0 BRA `(.L_x_10079) ;  /* 0x0000001000008947 */ /* 0x000fea0003800000 */
[----:B-1----:R0:W-:Y:S02]  /*a8f0*/  RED.E.ADD.F32.FTZ.RN.STRONG.GPU [R12.64+-0x300], R197 ;  /* 0xfffd00c50c00798e */ /* 0x0021e4000c10e7a0 */
.L_x_10079:
[----:B------:R-:W-:Y:S05]  /*a900*/  BSYNC B0 ;  /* 0x0000000000007941 */ /* 0x000fea0003800000 */
.L_x_10078:
[----:B------:R-:W2:Y:S01]  /*a910*/  LDS R149, [R149.X4+0x15c0] ;  /* 0x0015c00095957984 */ /* 0x000ea20000004800 */
[----:B------:R-:W-:Y:S01]  /*a920*/  BSSY B0, `(.L_x_10080) ;  /* 0x0000005000007945 */ /* 0x000fe20003800000 */
[----:B------:R-:W-:Y:S02]  /*a930*/  IADD3 R145, R102, 0x3a0, RZ ;  /* 0x000003a066917810 */ /* 0x000fe40007ffe0ff */
[----:B------:R-:W-:Y:S01]  /*a940*/  LEA.HI.SX32 R15, R15, R102, 0x1b ;  /* 0x000000660f0f7211 */ /* 0x000fe200078fdaff */
[----:B------:R-:W-:Y:S05]  /*a950*/  @!P1 BRA `(.L_x_10081) ;  /* 0x0000001000009947 */ /* 0x000fea0003800000 */
[----:B--2---:R2:W-:Y:S02]  /*a960*/  RED.E.ADD.F32.FTZ.RN.STRONG.GPU [R12.64+-0x280], R149 ;  /* 0xfffd80950c00798e */ /* 0x0045e4000c10e7a0 */
.L_x_10081:
[----:B------:R-:W-:Y:S05]  /*a970*/  BSYNC B0 ;  /* 0x0000000000007941 */ /* 0x000fea0003800000 */
.L_x_10080:
[----:B------:R-:W4:Y:S01]  /*a980*/  LDS R15, [R15.X4+0x1640] ;  /* 0x001640000f0f7984 */ /* 0x000f220000004800 */
[----:B------:R-:W-:Y:S01]  /*a990*/  BSSY B0, `(.L_x_10082) ;  /* 0x0000005000007945 */ /* 0x000fe20003800000 */
[----:B--2---:R-:W-:Y:S02]  /*a9a0*/  IADD3 R149, R102, 0x3c0, RZ ;  /* 0x000003c066957810 */ /* 0x004fe40007ffe0ff */
[----:B------:R-:W-:Y:S01]  /*a9b0*/  LEA.HI.SX32 R145, R145, R102, 0x1b ;  /* 0x0000006691917211 */ /* 0x000fe200078fdaff */
[----:B------:R-:W-:Y:S05]  /*a9c0*/  @!P2 BRA `(.L_x_10083) ;  /* 0x000000100000a947 */ /* 0x000fea0003800000 */
[----:B----4-:R2:W-:Y:S02]  /*a9d0*/  RED.E.ADD.F32.FTZ.RN.STRONG.GPU [R12.64+-0x200], R15 ;  /* 0xfffe000f0c00798e */ /* 0x0105e4000c10e7a0 */
.L_x_10083:
[----:B------:R-:W-:Y:S05]  /*a9e0*/  BSYNC B0 ;  /* 0x0000000000007941 */ /* 0x000fea0003800000 */
.L_x_10082:
[----:B------:R-:W0:Y:S01]  /*a9f0*/  LDS R145, [R145.X4+0x16c0] ;  /* 0x0016c00091917984 */ /* 0x000e220000004800 */
[----:B------:R-:W-:Y:S01]  /*aa00*/  BSSY B0, `(.L_x_10084) ;  /* 0x0000005000007945 */ /* 0x000fe20003800000 */
[----:B--2-4-:R-:W-:-:S02]  /*aa10*/  IADD3 R15, R102, 0x3e0, RZ ;  /* 0x000003e0660f7810 */ /* 0x014fc40007ffe0ff */
[----:B------:R-:W-:Y:S01]  /*aa20*/  LEA.HI.SX32 R149, R149, R102, 0x1b ;  /* 0x0000006695957211 */ /* 0x000fe200078fdaff */
[----:B------:R-:W-:Y:S05]  /*aa30*/  @!P3 BRA `(.L_x_10085) ;  /* 0x000000100000b947 */ /* 0x000fea0003800000 */
[----:B0-----:R0:W-:Y:S02]  /*aa40*/  RED.E.ADD.F32.FTZ.RN.STRONG.GPU [R12.64+-0x180], R145 ;  /* 0xfffe80910c00798e */ /* 0x0011e4000c10e7a0 */
.L_x_10085:
[----:B------:R-:W-:Y:S05]  /*aa50*/  BSYNC B0 ;  /* 0x0000000000007941 */ /* 0x000fea0003800000 */
.L_x_10084:
[----:B------:R-:W2:Y:S01]  /*aa60*/  LDS R149, [R149.X4+0x1740] ;  /* 0x0017400095957984 */ /* 0x000ea20000004800 */
[----:B------:R-:W-:Y:S01]  /*aa70*/  BSSY B0, `(.L_x_10086) ;  /* 0x0000004000007945 */ /* 0x000fe20003800000 */
[----:B------:R-:W-:Y:S01]  /*aa80*/  LEA.HI.SX32 R15, R15, R102, 0x1b ;  /* 0x000000660f0f7211 */ /* 0x000fe200078fdaff */
[----:B------:R-:W-:Y:S05]  /*aa90*/  @!P4 BRA `(.L_x_10087) ;  /* 0x000000100000c947 */ /* 0x000fea0003800000 */
[----:B--2---:R2:W-:Y:S02]  /*aaa0*/  RED.E.ADD.F32.FTZ.RN.STRONG.GPU [R12.64+-0x100], R149 ;  /* 0xffff00950c00798e */ /* 0x0045e4000c10e7a0 */
.L_x_10087:
[----:B------:R-:W-:Y:S05]  /*aab0*/  BSYNC B0 ;  /* 0x0000000000007941 */ /* 0x000fea0003800000 */
.L_x_10086:
[----:B------:R-:W4:Y:S01]  /*aac0*/  LDS R15, [R15.X4+0x17c0] ;  /* 0x0017c0000f0f7984 */ /* 0x000f220000004800 */
[----:B------:R-:W-:Y:S01]  /*aad0*/  BSSY B0, `(.L_x_10088) ;  /* 0x0000003000007945 */ /* 0x000fe20003800000 */
[----:B------:R-:W-:Y:S05]  /*aae0*/  @!P5 BRA `(.L_x_10089) ;  /* 0x000000100000d947 */ /* 0x000fea0003800000 */
[----:B----4-:R4:W-:Y:S02]  /*aaf0*/  RED.E.ADD.F32.FTZ.RN.STRONG.GPU [R12.64+-0x80], R15 ;  /* 0xffff800f0c00798e */ /* 0x0109e4000c10e7a0 */
.L_x_10089:
[----:B------:R-:W-:Y:S05]  /*ab00*/  BSYNC B0 ;  /* 0x0000000000007941 */ /* 0x000fea0003800000 */
.L_x_10088:
        /* <DEDUP_REMOVED lines=13> */
[----:B------:R-:W-:Y:S01]  /*abe0*/  FMUL.FTZ R131, R178, R131 ;  /* 0x00000083b2837220 */ /* 0x000fe20000410000 */
[----:B------:R-:W-:Y:S01]  /*abf0*/  ISETP.NE.AND P2, PT, R102, RZ, PT ;  /* 0x000000ff6600720c */ /* 0x000fe20003f45270 */
[----:B------:R-:W-:Y:S01]  /*ac00*/  FMUL.FTZ R143, R16, R143 ;  /* 0x0000008f108f7220 */ /* 0x000fe20000410000 */
[----:B------:R-:W-:Y:S01]  /*ac10*/  BSSY B0, `(.L_x_10090) ;  /* 0x0000083000007945 */ /* 0x000fe20003800000 */
[----:B------:R-:W-:-:S02]  /*ac20*/  FADD.FTZ R61, R22, R61 ;  /* 0x0000003d163d7221 */ /* 0x000fc40000010000 */
[----:B------:R-:W-:Y:S02]  /*ac30*/  FFMA.FTZ R131, R224, R133, R131 ;  /* 0x00000085e0837223 */ /* 0x000fe40000010083 */
[----:B------:R-:W-:Y:S02]  /*ac40*/  FMUL.FTZ R150, R17, R150 ;  /* 0x0000009611967220 */ /* 0x000fe40000410000 */
[----:B------:R-:W-:Y:S02]  /*ac50*/  FFMA.FTZ R131, R122, R2, R131 ;  /* 0x000000027a837223 */ /* 0x000fe40000010083 */
        /* <DEDUP_REMOVED lines=126> */
.L_x_10091:
[----:B0-----:R-:W-:Y:S05]  /*b440*/  BSYNC B0 ;  /* 0x0000000000007941 */ /* 0x001fea0003800000 */
.L_x_10090:
        /* <DEDUP_REMOVED lines=8> */
.L_x_10013:
[----:B------:R-:W-:Y:S01]  /*b4d0*/  BAR.SYNC.DEFER_BLOCKING 0x0 ;  /* 0x0000000000007b1d */ /* 0x000fe20000010000 */
[----:B------:R-:W-:-:S05]  /*b4e0*/  MOV R3, 0x10 ;  /* 0x0000001000037802 */ /* 0x000fca0000000f00 */
[----:B------:R-:W-:Y:S01]  /*b4f0*/  IMAD.WIDE R2, R98, R3, UR18 ;  /* 0x0000001262027e25 */ /* 0x000fe2000f8e0203 */
[----:B------:R-:W-:Y:S01]  /*b500*/  F2FP.BF16.PACK_AB R35, R0, R35 ;  /* 0x000000230023723e */ /* 0x000fe200000010ff */
[----:B------:R-:W-:Y:S01]  /*b510*/  UIADD3 UR7, UR21, -0x1, URZ ;  /* 0xffffffff15077890 */ /* 0x000fe2000fffe03f */
[----:B------:R-:W-:Y:S01]  /*b520*/  F2FP.BF16.PACK_AB R34, R34, R37 ;  /* 0x000000252222723e */ /* 0x000fe200000010ff */
[----:B------:R-:W-:Y:S01]  /*b530*/  ULDC.64 UR38, c[0x0][0x2d8] ;  /* 0x0000b60000267ab9 */ /* 0x000fe20000000a00 */
[----:B------:R-:W2:Y:S04]  /*b540*/  LDG.E.128 R4, [R2.64] ;  /* 0x0000002002047981 */ /* 0x000ea8000c1e1d00 */
[----:B------:R-:W4:Y:S01]  /*b550*/  LDG.E.128 R12, [R2.64+0x200] ;  /* 0x00020020020c7981 */ /* 0x000f22000c1e1d00 */
[----:B------:R-:W-:Y:S01]  /*b560*/  F2FP.BF16.PACK_AB R33, R36, R39 ;  /* 0x000000272421723e */ /* 0x000fe200000010ff */
[----:B------:R-:W-:Y:S01]  /*b570*/  USHF.L.U32 UR8, UR7, 0x9, URZ ;  /* 0x0000000907087899 */ /* 0x000fe2000800063f */
[----:B------:R-:W-:Y:S01]  /*b580*/  F2FP.BF16.PACK_AB R32, R38, R41 ;  /* 0x000000292620723e */ /* 0x000fe200000010ff */
[----:B------:R-:W-:-:S02]  /*b590*/  UIMAD UR28, UR35, UR38, URZ ;  /* 0x00000026231c72a4 */ /* 0x000fc4000f8e023f */
[----:B------:R-:W-:Y:S02]  /*b5a0*/  USHF.R.S32.HI UR9, URZ, 0x1f, UR8 ;  /* 0x0000001f3f097899 */ /* 0x000fe40008011408 */
[----:B------:R-:W-:Y:S02]  /*b5b0*/  UIMAD UR30, UR34, UR39, UR28 ;  /* 0x00000027221e72a4 */ /* 0x000fe4000f8e021c */
[----:B------:R-:W-:Y:S02]  /*b5c0*/  UIMAD.WIDE.U32 UR28, UR34, UR38, UR8 ;  /* 0x00000026221c72a5 */ /* 0x000fe4000f8e0008 */
[----:B------:R-:W-:Y:S02]  /*b5d0*/  UIADD3 UR26, UP2, UR26, -0x800, URZ ;  /* 0xfffff8001a1a7890 */ /* 0x000fe4000ff5e03f */
[----:B------:R-:W-:Y:S02]  /*b5e0*/  ULDC.64 UR38, c[0x0][0x2e0] ;  /* 0x0000b80000267ab9 */ /* 0x000fe40000000a00 */
[----:B------:R-:W-:-:S02]  /*b5f0*/  UIMAD UR31, UR17, UR38, URZ ;  /* 0x00000026111f72a4 */ /* 0x000fc4000f8e023f */
[----:B------:R-:W-:Y:S02]  /*b600*/  UIADD3 UR29, UR29, UR30, URZ ;  /* 0x0000001e1d1d7290 */ /* 0x000fe4000fffe03f */
[----:B------:R-:W-:Y:S02]  /*b610*/  UIMAD UR30, UR16, UR39, UR31 ;  /* 0x00000027101e72a4 */ /* 0x000fe4000f8e021f */
[----:B------:R-:W-:Y:S02]  /*b620*/  UIMAD.WIDE.U32 UR28, UR16, UR38, UR28 ;  /* 0x00000026101c72a5 */ /* 0x000fe4000f8e001c */
[----:B------:R-:W-:Y:S02]  /*b630*/  UIADD3 UR22, UP3, UR22, -0x400, URZ ;  /* 0xfffffc0016167890 */ /* 0x000fe4000ff7e03f */
[----:B------:R-:W-:Y:S02]  /*b640*/  ULDC.64 UR38, c[0x0][0x330] ;  /* 0x0000cc0000267ab9 */ /* 0x000fe40000000a00 */
[----:B------:R-:W-:-:S02]  /*b650*/  UIADD3 UR30, UR29, UR30, URZ ;  /* 0x0000001e1d1e7290 */ /* 0x000fc4000fffe03f */
[----:B------:R-:W-:Y:S02]  /*b660*/  ULEA UR29, UP0, UR28, UR38, 0x1 ;  /* 0x000000261c1d7291 */ /* 0x000fe4000f80083f */
[----:B------:R-:W-:Y:S02]  /*b670*/  UIADD3 UR24, UP4, UR24, -0x400, URZ ;  /* 0xfffffc0018187890 */ /* 0x000fe4000ff9e03f */
[----:B------:R-:W-:Y:S02]  /*b680*/  ULEA.HI.X UR28, UR28, UR39, UR30, 0x1, UP0 ;  /* 0x000000271c1c7291 */ /* 0x000fe400080f0c1e */
[----:B------:R-:W-:Y:S02]  /*b690*/  UIADD3 UR6, UR6, 0x1, URZ ;  /* 0x0000000106067890 */ /* 0x000fe4000fffe03f */
[----:B------:R-:W-:Y:S02]  /*b6a0*/  ULDC.64 UR30, c[0x0][0x2f8] ;  /* 0x0000be00001e7ab9 */ /* 0x000fe40000000a00 */
[----:B------:R-:W-:-:S02]  /*b6b0*/  UIMAD.WIDE.U32 UR8, UR34, UR30, UR8 ;  /* 0x0000001e220872a5 */ /* 0x000fc4000f8e0008 */
[----:B------:R-:W-:Y:S02]  /*b6c0*/  UIADD3.X UR27, UR27, -0x1, URZ, UP2, !UPT ;  /* 0xffffffff1b1b7890 */ /* 0x000fe400097fe43f */
[----:B------:R-:W-:Y:S02]  /*b6d0*/  UIADD3.X UR23, UR23, -0x1, URZ, UP3, !UPT ;  /* 0xffffffff17177890 */ /* 0x000fe40009ffe43f */
[----:B------:R-:W-:Y:S01]  /*b6e0*/  UIADD3.X UR25, UR25, -0x1, URZ, UP4, !UPT ;  /* 0xffffffff19197890 */ /* 0x000fe2000a7fe43f */
[----:B--2---:R-:W-:Y:S04]  /*b6f0*/  STS.128 [R100.X16], R4 ;  /* 0x0000000464007388 */ /* 0x004fe8000000cc00 */
[----:B----4-:R-:W-:Y:S01]  /*b700*/  STS.128 [R100.X16+0x200], R12 ;  /* 0x0002000c64007388 */ /* 0x010fe2000000cc00 */
[----:B------:R-:W-:-:S06]  /*b710*/  NOP ;  /* 0x0000000000007918 */ /* 0x000fcc0000000000 */
[----:B------:R-:W0:Y:S04]  /*b720*/  LDS.128 R8, [R97] ;  /* 0x0000000061087984 */ /* 0x000e280000000c00 */
[----:B------:R-:W2:Y:S04]  /*b730*/  LDS.128 R4, [R97+0x10] ;  /* 0x0000100061047984 */ /* 0x000ea80000000c00 */
        /* <DEDUP_REMOVED lines=19> */
[----:B------:R-:W4:Y:S01]  /*b870*/  @!P3 MUFU.EX2 R8, R8 ;  /* 0x000000080008b308 */ /* 0x000f220000000800 */
[----:B0-----:R-:W-:Y:S01]  /*b880*/  @!P1 FADD.FTZ R3, R2, 1 ;  /* 0x3f80000002039421 */ /* 0x001fe20000010000 */
[----:B------:R-:W-:-:S06]  /*b890*/  PRMT R2, RZ, 0x5410, R10 ;  /* 0x00005410ff027816 */ /* 0x000fcc000000000a */
[----:B------:R-:W0:Y:S01]  /*b8a0*/  @!P0 MUFU.EX2 R9, R9 ;  /* 0x0000000900098308 */ /* 0x000e220000000800 */
[----:B------:R-:W-:Y:S01]  /*b8b0*/  PRMT R10, RZ, 0x7610, R10 ;  /* 0x00007610ff0a7816 */ /* 0x000fe2000000000a */
[----:B------:R-:W-:Y:S02]  /*b8c0*/  FADD.FTZ R14, R2, UR5 ;  /* 0x00000005020e7e21 */ /* 0x000fe40008010000 */
[----:B----4-:R-:W-:Y:S02]  /*b8d0*/  @!P3 FADD.FTZ R2, R8, 1 ;  /* 0x3f8000000802b421 */ /* 0x010fe40000010000 */
[----:B------:R-:W-:Y:S02]  /*b8e0*/  FADD.FTZ R10, R10, UR5 ;  /* 0x000000050a0a7e21 */ /* 0x000fe40008010000 */
[----:B------:R4:W5:Y:S01]  /*b8f0*/  @!P1 MUFU.RCP R13, R3 ;  /* 0x00000003000d9308 */ /* 0x0009620000001000 */
[----:B------:R-:W-:Y:S02]  /*b900*/  FSETP.GTU.FTZ.AND P6, PT, R14, 20, PT ;  /* 0x41a000000e00780b */ /* 0x000fe40003fdc000 */
[----:B------:R-:W-:Y:S01]  /*b910*/  FSETP.GTU.FTZ.AND P5, PT, R10, 20, PT ;  /* 0x41a000000a00780b */ /* 0x000fe20003fbc000 */
[----:B0-----:R-:W-:-:S04]  /*b920*/  @!P0 FADD.FTZ R9, R9, 1 ;  /* 0x3f80000009098421 */ /* 0x001fc80000010000 */
[----:B------:R0:W3:Y:S06]  /*b930*/  @!P3 MUFU.RCP R8, R2 ;  /* 0x000000020008b308 */ /* 0x0000ec0000001000 */
[----:B----4-:R-:W-:Y:S02]  /*b940*/  @!P6 FMUL.FTZ R3, R14, -1.4426950216293334961 ;  /* 0xbfb8aa3b0e03e820 */ /* 0x010fe40000410000 */
[----:B-----5:R-:W-:Y:S01]  /*b950*/  @!P1 FMUL.FTZ R48, R48, R13 ;  /* 0x0000000d30309220 */ /* 0x020fe20000410000 */
[--C-:B0-----:R-:W-:Y:S01]  /*b960*/  PRMT R2, RZ, 0x5410, R11.reuse ;  /* 0x00005410ff027816 */ /* 0x101fe2000000000b */
[----:B------:R-:W0:Y:S01]  /*b970*/  @!P2 MUFU.EX2 R12, R12 ;  /* 0x0000000c000ca308 */ /* 0x000e220000000800 */
[----:B------:R-:W-:-:S03]  /*b980*/  PRMT R11, RZ, 0x7610, R11 ;  /* 0x00007610ff0b7816 */ /* 0x000fc6000000000b */
[----:B------:R-:W-:Y:S02]  /*b990*/  FADD.FTZ R15, R2, UR5 ;  /* 0x00000005020f7e21 */ /* 0x000fe40008010000 */
[----:B------:R-:W-:Y:S02]  /*b9a0*/  FADD.FTZ R11, R11, UR5 ;  /* 0x000000050b0b7e21 */ /* 0x000fe40008010000 */
[----:B---3--:R-:W-:Y:S01]  /*b9b0*/  @!P3 FMUL.FTZ R51, R51, R8 ;  /* 0x000000083333b220 */ /* 0x008fe20000410000 */
[----:B------:R-:W-:Y:S01]  /*b9c0*/  FSETP.GTU.FTZ.AND P4, PT, R15, 20, PT ;  /* 0x41a000000f00780b */ /* 0x000fe20003f9c000 */
[----:B------:R-:W-:Y:S01]  /*b9d0*/  @!P5 FMUL.FTZ R2, R10, -1.4426950216293334961 ;  /* 0xbfb8aa3b0a02d820 */ /* 0x000fe20000410000 */
[----:B------:R-:W-:Y:S01]  /*b9e0*/  FSETP.GTU.FTZ.AND P3, PT, R11, 20, PT ;  /* 0x41a000000b00780b */ /* 0x000fe20003f7c000 */
[----:B------:R-:W3:Y:S01]  /*b9f0*/  @!P0 MUFU.RCP R9, R9 ;  /* 0x0000000900098308 */ /* 0x000ee20000001000 */
[--C-:B--2---:R-:W-:Y:S02]  /*ba00*/  PRMT R8, RZ, 0x5410, R4.reuse ;  /* 0x00005410ff087816 */ /* 0x104fe40000000004 */
        /* <DEDUP_REMOVED lines=9> */
[----:B---3--:R-:W-:-:S03]  /*baa0*/  @!P0 FMUL.FTZ R50, R50, R9 ;  /* 0x0000000932328220 */ /* 0x008fc60000410000 */
[----:B------:R-:W2:Y:S01]  /*bab0*/  @!P4 MUFU.EX2 R4, R4 ;  /* 0x000000040004c308 */ /* 0x000ea20000000800 */
[----:B------:R-:W-:-:S06]  /*bac0*/  FSETP.GTU.FTZ.AND P0, PT, R13, 20, PT ;  /* 0x41a000000d00780b */ /* 0x000fcc0003f1c000 */
[----:B------:R-:W-:Y:S01]  /*bad0*/  @!P1 FMUL.FTZ R9, R10, -1.4426950216293334961 ;  /* 0xbfb8aa3b0a099820 */ /* 0x000fe20000410000 */
[----:B------:R-:W3:Y:S01]  /*bae0*/  @!P3 MUFU.EX2 R8, R8 ;  /* 0x000000080008b308 */ /* 0x000ee20000000800 */
[----:B0-----:R-:W-:-:S05]  /*baf0*/  @!P5 FADD.FTZ R2, R2, 1 ;  /* 0x3f8000000202d421 */ /* 0x001fca0000010000 */
[----:B------:R-:W-:Y:S02]  /*bb00*/  @!P0 FMUL.FTZ R10, R13, -1.4426950216293334961 ;  /* 0xbfb8aa3b0d0a8820 */ /* 0x000fe40000410000 */
[----:B------:R-:W0:Y:S01]  /*bb10*/  @!P6 MUFU.EX2 R3, R3 ;  /* 0x000000030003e308 */ /* 0x000e220000000800 */
[----:B--2---:R-:W-:-:S07]  /*bb20*/  @!P4 FADD.FTZ R4, R4, 1 ;  /* 0x3f8000000404c421 */ /* 0x004fce0000010000 */
[----:B------:R-:W2:Y:S01]  /*bb30*/  @!P2 MUFU.RCP R12, R12 ;  /* 0x0000000c000ca308 */ /* 0x000ea20000001000 */
[----:B---3--:R-:W-:-:S07]  /*bb40*/  @!P3 FADD.FTZ R8, R8, 1 ;  /* 0x3f8000000808b421 */ /* 0x008fce0000010000 */
[----:B------:R-:W3:Y:S01]  /*bb50*/  @!P1 MUFU.EX2 R9, R9 ;  /* 0x0000000900099308 */ /* 0x000ee20000000800 */
[----:B0-----:R-:W-:-:S07]  /*bb60*/  @!P6 FADD.FTZ R3, R3, 1 ;  /* 0x3f8000000303e421 */ /* 0x001fce0000010000 */
[----:B------:R0:W-:Y:S01]  /*bb70*/  @!P5 MUFU.RCP R14, R2 ;  /* 0x00000002000ed308 */ /* 0x0001e20000001000 */
[----:B--2---:R-:W-:-:S07]  /*bb80*/  @!P2 FMUL.FTZ R53, R53, R12 ;  /* 0x0000000c3535a220 */ /* 0x004fce0000410000 */
[----:B------:R2:W4:Y:S01]  /*bb90*/  @!P4 MUFU.RCP R11, R4 ;  /* 0x00000004000bc308 */ /* 0x0005220000001000 */
[--C-:B0-----:R-:W-:Y:S01]  /*bba0*/  PRMT R2, RZ, 0x5410, R5.reuse ;  /* 0x00005410ff027816 */ /* 0x101fe20000000005 */
[----:B---3--:R-:W-:Y:S01]  /*bbb0*/  @!P1 FADD.FTZ R9, R9, 1 ;  /* 0x3f80000009099421 */ /* 0x008fe20000010000 */
[----:B------:R-:W-:-:S03]  /*bbc0*/  PRMT R5, RZ, 0x7610, R5 ;  /* 0x00007610ff057816 */ /* 0x000fc60000000005 */
[----:B------:R-:W-:Y:S01]  /*bbd0*/  FADD.FTZ R13, R2, UR5 ;  /* 0x00000005020d7e21 */ /* 0x000fe20008010000 */
[--C-:B------:R-:W-:Y:S01]  /*bbe0*/  PRMT R2, RZ, 0x5410, R6.reuse ;  /* 0x00005410ff027816 */ /* 0x100fe20000000006 */
[----:B------:R-:W0:Y:S01]  /*bbf0*/  @!P3 MUFU.RCP R8, R8 ;  /* 0x000000080008b308 */ /* 0x000e220000001000 */
[----:B------:R-:W-:Y:S01]  /*bc00*/  PRMT R6, RZ, 0x7610, R6 ;  /* 0x00007610ff067816 */ /* 0x000fe20000000006 */
[----:B------:R-:W-:Y:S01]  /*bc10*/  FADD.FTZ R5, R5, UR5 ;  /* 0x0000000505057e21 */ /* 0x000fe20008010000 */
[--C-:B--2---:R-:W-:Y:S01]  /*bc20*/  PRMT R4, RZ, 0x5410, R7.reuse ;  /* 0x00005410ff047816 */ /* 0x104fe20000000007 */
[----:B------:R-:W-:Y:S01]  /*bc30*/  FADD.FTZ R12, R2, UR5 ;  /* 0x00000005020c7e21 */ /* 0x000fe20008010000 */
[----:B------:R-:W-:Y:S01]  /*bc40*/  FSETP.GTU.FTZ.AND P2, PT, R13, 20, PT ;  /* 0x41a000000d00780b */ /* 0x000fe20003f5c000 */
[----:B------:R-:W-:Y:S01]  /*bc50*/  FADD.FTZ R6, R6, UR5 ;  /* 0x0000000506067e21 */ /* 0x000fe20008010000 */
[----:B------:R-:W-:Y:S01]  /*bc60*/  PRMT R7, RZ, 0x7610, R7 ;  /* 0x00007610ff077816 */ /* 0x000fe20000000007 */
[----:B------:R-:W2:Y:S01]  /*bc70*/  @!P6 MUFU.RCP R3, R3 ;  /* 0x000000030003e308 */ /* 0x000ea20000001000 */
[----:B----4-:R-:W-:Y:S01]  /*bc80*/  @!P4 FMUL.FTZ R54, R54, R11 ;  /* 0x0000000b3636c220 */ /* 0x010fe20000410000 */
[----:B------:R-:W-:Y:S01]  /*bc90*/  FSETP.GTU.FTZ.AND P4, PT, R12, 20, PT ;  /* 0x41a000000c00780b */ /* 0x000fe20003f9c000 */
[----:B------:R-:W-:Y:S01]  /*bca0*/  @!P5 FMUL.FTZ R55, R55, R14 ;  /* 0x0000000e3737d220 */ /* 0x000fe20000410000 */
[----:B------:R-:W-:Y:S01]  /*bcb0*/  FSETP.GTU.FTZ.AND P5, PT, R6, 20, PT ;  /* 0x41a000000600780b */ /* 0x000fe20003fbc000 */
[----:B------:R-:W-:Y:S01]  /*bcc0*/  FADD.FTZ R7, R7, UR5 ;  /* 0x0000000507077e21 */ /* 0x000fe20008010000 */
[----:B------:R-:W-:-:S02]  /*bcd0*/  F2FP.BF16.PACK_AB R14, R42, R45 ;  /* 0x0000002d2a0e723e */ /* 0x000fc400000010ff */
[----:B------:R-:W3:Y:S01]  /*bce0*/  @!P0 MUFU.EX2 R10, R10 ;  /* 0x0000000a000a8308 */ /* 0x000ee20000000800 */
[----:B0-----:R-:W-:Y:S02]  /*bcf0*/  @!P3 FMUL.FTZ R57, R57, R8 ;  /* 0x000000083939b220 */ /* 0x001fe40000410000 */
[----:B------:R-:W-:Y:S02]  /*bd00*/  FADD.FTZ R8, R4, UR5 ;  /* 0x0000000504087e21 */ /* 0x000fe40008010000 */
[----:B------:R-:W-:Y:S01]  /*bd10*/  @!P2 FMUL.FTZ R2, R13, -1.4426950216293334961 ;  /* 0xbfb8aa3b0d02a820 */ /* 0x000fe20000410000 */
[----:B------:R-:W-:Y:S01]  /*bd20*/  F2FP.BF16.PACK_AB R13, R44, R47 ;  /* 0x0000002f2c0d723e */ /* 0x000fe200000010ff */
[----:B------:R-:W-:Y:S01]  /*bd30*/  @!P4 FMUL.FTZ R4, R12, -1.4426950216293334961 ;  /* 0xbfb8aa3b0c04c820 */ /* 0x000fe20000410000 */
[----:B------:R-:W0:Y:S01]  /*bd40*/  @!P1 MUFU.RCP R9, R9 ;  /* 0x0000000900099308 */ /* 0x000e220000001000 */
[----:B--2---:R-:W-:Y:S01]  /*bd50*/  @!P6 FMUL.FTZ R52, R52, R3 ;  /* 0x000000033434e220 */ /* 0x004fe20000410000 */
[----:B------:R-:W-:-:S02]  /*bd60*/  FSETP.GTU.FTZ.AND P6, PT, R5, 20, PT ;  /* 0x41a000000500780b */ /* 0x000fc40003fdc000 */
[----:B------:R-:W-:Y:S02]  /*bd70*/  FSETP.GTU.FTZ.AND P3, PT, R8, 20, PT ;  /* 0x41a000000800780b */ /* 0x000fe40003f7c000 */
[----:B------:R-:W-:Y:S01]  /*bd80*/  F2FP.BF16.PACK_AB R12, R46, R49 ;  /* 0x000000312e0c723e */ /* 0x000fe200000010ff */
[----:B---3--:R-:W-:Y:S01]  /*bd90*/  @!P0 FADD.FTZ R10, R10, 1 ;  /* 0x3f8000000a0a8421 */ /* 0x008fe20000010000 */
[----:B------:R-:W2:Y:S03]  /*bda0*/  @!P2 MUFU.EX2 R2, R2 ;  /* 0x000000020002a308 */ /* 0x000ea60000000800 */
[----:B------:R-:W-:Y:S01]  /*bdb0*/  STS.128 [R97], R12 ;  /* 0x0000000c61007388 */ /* 0x000fe20000000c00 */
[----:B------:R-:W-:-:S06]  /*bdc0*/  NOP ;  /* 0x0000000000007918 */ /* 0x000fcc0000000000 */
[----:B------:R-:W-:Y:S01]  /*bdd0*/  @!P6 FMUL.FTZ R3, R5, -1.4426950216293334961 ;  /* 0xbfb8aa3b0503e820 */ /* 0x000fe20000410000 */
[----:B------:R3:W4:Y:S01]  /*bde0*/  @!P0 MUFU.RCP R0, R10 ;  /* 0x0000000a00008308 */ /* 0x0007220000001000 */
[----:B0-----:R-:W-:Y:S01]  /*bdf0*/  @!P1 FMUL.FTZ R58, R58, R9 ;  /* 0x000000093a3a9220 */ /* 0x001fe20000410000 */
[C---:B------:R-:W-:Y:S01]  /*be00*/  FSETP.GTU.FTZ.AND P1, PT, R7.reuse, 20, PT ;  /* 0x41a000000700780b */ /* 0x040fe20003f3c000 */
[----:B------:R-:W-:Y:S01]  /*be10*/  @!P5 FMUL.FTZ R5, R6, -1.4426950216293334961 ;  /* 0xbfb8aa3b0605d820 */ /* 0x000fe20000410000 */
[----:B------:R-:W-:Y:S01]  /*be20*/  LDS.128 R12, [R100.X16+0x200] ;  /* 0x00020000640c7984 */ /* 0x000fe2000000cc00 */
[----:B------:R-:W-:Y:S02]  /*be30*/  @!P3 FMUL.FTZ R6, R8, -1.4426950216293334961 ;  /* 0xbfb8aa3b0806b820 */ /* 0x000fe40000410000 */
[----:B--2---:R-:W-:Y:S01]  /*be40*/  @!P2 FADD.FTZ R2, R2, 1 ;  /* 0x3f8000000202a421 */ /* 0x004fe20000010000 */
[----:B------:R-:W0:Y:S01]  /*be50*/  @!P6 MUFU.EX2 R3, R3 ;  /* 0x000000030003e308 */ /* 0x000e220000000800 */
[----:B---3--:R-:W2:Y:S06]  /*be60*/  LDS.128 R8, [R100.X16] ;  /* 0x0000000064087984 */ /* 0x008eac000000cc00 */
[----:B------:R-:W-:Y:S01]  /*be70*/  @!P1 FMUL.FTZ R7, R7, -1.4426950216293334961 ;  /* 0xbfb8aa3b07079820 */ /* 0x000fe20000410000 */
[----:B------:R-:W3:Y:S01]  /*be80*/  @!P4 MUFU.EX2 R4, R4 ;  /* 0x000000040004c308 */ /* 0x000ee20000000800 */
[----:B----4-:R-:W-:-:S02]  /*be90*/  @!P0 FMUL.FTZ R59, R59, R0 ;  /* 0x000000003b3b8220 */ /* 0x010fc40000410000 */
[----:B------:R-:W-:-:S05]  /*bea0*/  FADD.FTZ R0, R48, R101 ;  /* 0x0000006530007221 */ /* 0x000fca0000010000 */
[----:B------:R-:W4:Y:S01]  /*beb0*/  @!P5 MUFU.EX2 R5, R5 ;  /* 0x000000050005d308 */ /* 0x000f220000000800 */
[----:B0-----:R-:W-:-:S07]  /*bec0*/  @!P6 FADD.FTZ R3, R3, 1 ;  /* 0x3f8000000303e421 */ /* 0x001fce0000010000 */
[----:B------:R-:W0:Y:S01]  /*bed0*/  @!P3 MUFU.EX2 R6, R6 ;  /* 0x000000060006b308 */ /* 0x000e220000000800 */
[----:B---3--:R-:W-:-:S07]  /*bee0*/  @!P4 FADD.FTZ R4, R4, 1 ;  /* 0x3f8000000404c421 */ /* 0x008fce0000010000 */
[----:B------:R-:W3:Y:S01]  /*bef0*/  @!P1 MUFU.EX2 R7, R7 ;  /* 0x0000000700079308 */ /* 0x000ee20000000800 */
[----:B----4-:R-:W-:-:S07]  /*bf00*/  @!P5 FADD.FTZ R5, R5, 1 ;  /* 0x3f8000000505d421 */ /* 0x010fce0000010000 */
[----:B------:R4:W5:Y:S01]  /*bf10*/  @!P2 MUFU.RCP R17, R2 ;  /* 0x000000020011a308 */ /* 0x0009620000001000 */
[----:B0-----:R-:W-:-:S07]  /*bf20*/  @!P3 FADD.FTZ R6, R6, 1 ;  /* 0x3f8000000606b421 */ /* 0x001fce0000010000 */
[----:B------:R0:W1:Y:S01]  /*bf30*/  @!P6 MUFU.RCP R16, R3 ;  /* 0x000000030010e308 */ /* 0x0000620000001000 */
[----:B----4-:R-:W-:Y:S01]  /*bf40*/  MOV R2, UR29 ;  /* 0x0000001d00027c02 */ /* 0x010fe20008000f00 */
[----:B---3--:R-:W-:-:S06]  /*bf50*/  @!P1 FADD.FTZ R7, R7, 1 ;  /* 0x3f80000007079421 */ /* 0x008fcc0000010000 */
[----:B------:R-:W3:Y:S01]  /*bf60*/  @!P4 MUFU.RCP R4, R4 ;  /* 0x000000040004c308 */ /* 0x000ee20000001000 */
[----:B0-----:R-:W-:Y:S01]  /*bf70*/  MOV R3, UR28 ;  /* 0x0000001c00037c02 */ /* 0x001fe20008000f00 */
[----:B-----5:R-:W-:Y:S01]  /*bf80*/  @!P2 FMUL.FTZ R60, R60, R17 ;  /* 0x000000113c3ca220 */ /* 0x020fe20000410000 */
[----:B------:R-:W-:-:S03]  /*bf90*/  UIMAD UR28, UR35, UR30, URZ ;  /* 0x0000001e231c72a4 */ /* 0x000fc6000f8e023f */
[----:B------:R-:W-:Y:S01]  /*bfa0*/  IMAD.WIDE R2, R98, 0x10, R2 ;  /* 0x0000001062027825 */ /* 0x000fe200078e0202 */
[----:B------:R-:W-:Y:S01]  /*bfb0*/  UIMAD UR28, UR34, UR31, UR28 ;  /* 0x0000001f221c72a4 */ /* 0x000fe2000f8e021c */
[----:B------:R-:W0:Y:S02]  /*bfc0*/  @!P5 MUFU.RCP R5, R5 ;  /* 0x000000050005d308 */ /* 0x000e240000001000 */
[----:B-1----:R-:W-:Y:S01]  /*bfd0*/  @!P6 FMUL.FTZ R61, R61, R16 ;  /* 0x000000103d3de220 */ /* 0x002fe20000410000 */
[----:B--2---:R-:W-:Y:S01]  /*bfe0*/  STG.E.128 [R2.64], R8 ;  /* 0x0000000802007986 */ /* 0x004fe2000c101d20 */
[----:B------:R-:W-:Y:S01]  /*bff0*/  F2FP.BF16.PACK_AB R16, R59, R58 ;  /* 0x0000003a3b10723e */ /* 0x000fe200000010ff */
[----:B------:R-:W-:Y:S02]  /*c000*/  ULDC.64 UR30, c[0x0][0x300] ;  /* 0x0000c000001e7ab9 */ /* 0x000fe40000000a00 */
[----:B------:R1:W-:Y:S01]  /*c010*/  STG.E.128 [R2.64+0x200], R12 ;  /* 0x0002000c02007986 */ /* 0x0003e2000c101d20 */
[----:B------:R-:W2:Y:S01]  /*c020*/  @!P3 MUFU.RCP R6, R6 ;  /* 0x000000060006b308 */ /* 0x000ea20000001000 */
[----:B---3--:R-:W-:Y:S01]  /*c030*/  @!P4 FMUL.FTZ R63, R63, R4 ;  /* 0x000000043f3fc220 */ /* 0x008fe20000410000 */
[----:B------:R-:W-:Y:S01]  /*c040*/  F2FP.BF16.PACK_AB R4, R51, R48 ;  /* 0x000000303304723e */ /* 0x000fe200000010ff */
[----:B------:R-:W-:Y:S01]  /*c050*/  FADD.FTZ R51, R0, R51 ;  /* 0x0000003300337221 */ /* 0x000fe20000010000 */
[----:B------:R-:W-:Y:S01]  /*c060*/  F2FP.BF16.PACK_AB R17, R61, R60 ;  /* 0x0000003c3d11723e */ /* 0x000fe200000010ff */
[----:B------:R-:W-:-:S02]  /*c070*/  UIADD3 UR9, UR9, UR28, URZ ;  /* 0x0000001c09097290 */ /* 0x000fc4000fffe03f */
[----:B------:R-:W-:Y:S01]  /*c080*/  UIMAD UR28, UR17, UR30, URZ ;  /* 0x0000001e111c72a4 */ /* 0x000fe2000f8e023f */
[----:B------:R-:W3:Y:S01]  /*c090*/  @!P1 MUFU.RCP R7, R7 ;  /* 0x0000000700079308 */ /* 0x000ee20000001000 */
[----:B0-----:R-:W-:Y:S01]  /*c0a0*/  @!P5 FMUL.FTZ R64, R64, R5 ;  /* 0x000000054040d220 */ /* 0x001fe20000410000 */
[----:B------:R-:W-:Y:S01]  /*c0b0*/  F2FP.BF16.PACK_AB R5, R53, R50 ;  /* 0x000000323505723e */ /* 0x000fe200000010ff */
[----:B------:R-:W-:Y:S01]  /*c0c0*/  FADD.FTZ R50, R51, R50 ;  /* 0x0000003233327221 */ /* 0x000fe20000010000 */
[----:B------:R-:W-:Y:S02]  /*c0d0*/  UIMAD UR28, UR16, UR31, UR28 ;  /* 0x0000001f101c72a4 */ /* 0x000fe4000f8e021c */
[----:B------:R-:W-:Y:S01]  /*c0e0*/  F2FP.BF16.PACK_AB R18, R64, R63 ;  /* 0x0000003f4012723e */ /* 0x000fe200000010ff */
[----:B------:R-:W-:Y:S01]  /*c0f0*/  FADD.FTZ R53, R50, R53 ;  /* 0x0000003532357221 */ /* 0x000fe20000010000 */
[----:B------:R-:W-:Y:S01]  /*c100*/  UIMAD.WIDE.U32 UR8, UR16, UR30, UR8 ;  /* 0x0000001e100872a5 */ /* 0x000fe2000f8e0008 */
[----:B--2---:R-:W-:Y:S01]  /*c110*/  @!P3 FMUL.FTZ R65, R65, R6 ;  /* 0x000000064141b220 */ /* 0x004fe20000410000 */
[----:B------:R-:W-:Y:S01]  /*c120*/  F2FP.BF16.PACK_AB R6, R55, R52 ;  /* 0x000000343706723e */ /* 0x000fe200000010ff */
[----:B------:R-:W-:Y:S01]  /*c130*/  FADD.FTZ R52, R53, R52 ;  /* 0x0000003435347221 */ /* 0x000fe20000010000 */
[----:B------:R-:W-:-:S02]  /*c140*/  ULDC.64 UR30, c[0x0][0x340] ;  /* 0x0000d000001e7ab9 */ /* 0x000fc40000000a00 */
[----:B------:R-:W-:Y:S01]  /*c150*/  UIADD3 UR28, UR9, UR28, URZ ;  /* 0x0000001c091c7290 */ /* 0x000fe2000fffe03f */
[----:B------:R-:W-:Y:S01]  /*c160*/  FADD.FTZ R55, R52, R55 ;  /* 0x0000003734377221 */ /* 0x000fe20000010000 */
[----:B------:R-:W-:Y:S01]  /*c170*/  ULEA UR9, UP0, UR8, UR30, 0x1 ;  /* 0x0000001e08097291 */ /* 0x000fe2000f80083f */
[----:B---3--:R-:W-:Y:S01]  /*c180*/  @!P1 FMUL.FTZ R66, R66, R7 ;  /* 0x0000000742429220 */ /* 0x008fe20000410000 */
[----:B------:R-:W-:Y:S01]  /*c190*/  F2FP.BF16.PACK_AB R7, R57, R54 ;  /* 0x000000363907723e */ /* 0x000fe200000010ff */
[----:B------:R-:W-:Y:S01]  /*c1a0*/  BAR.SYNC.DEFER_BLOCKING 0x0 ;  /* 0x0000000000007b1d */ /* 0x000fe20000010000 */
[----:B------:R-:W-:Y:S01]  /*c1b0*/  FADD.FTZ R54, R55, R54 ;  /* 0x0000003637367221 */ /* 0x000fe20000010000 */
[----:B------:R-:W-:Y:S01]  /*c1c0*/  ULEA.HI.X UR8, UR8, UR31, UR28, 0x1, UP0 ;  /* 0x0000001f08087291 */ /* 0x000fe200080f0c1c */
[----:B------:R-:W-:Y:S01]  /*c1d0*/  F2FP.BF16.PACK_AB R19, R66, R65 ;  /* 0x000000414213723e */ /* 0x000fe200000010ff */
[----:B------:R-:W-:Y:S01]  /*c1e0*/  UISETP.GT.AND UP0, UPT, UR21, 0x1, UPT ;  /* 0x000000011500788c */ /* 0x000fe2000bf04270 */
[----:B------:R-:W-:Y:S01]  /*c1f0*/  FADD.FTZ R57, R54, R57 ;  /* 0x0000003936397221 */ /* 0x000fe20000010000 */
[----:B-1----:R-:W-:Y:S01]  /*c200*/  MOV R2, UR9 ;  /* 0x0000000900027c02 */ /* 0x002fe20008000f00 */
[----:B------:R-:W-:Y:S01]  /*c210*/  UMOV UR21, UR7 ;  /* 0x0000000700157c82 */ /* 0x000fe20008000000 */
[----:B------:R-:W-:Y:S01]  /*c220*/  MOV R3, UR8 ;  /* 0x0000000800037c02 */ /* 0x000fe20008000f00 */
[----:B------:R-:W-:Y:S01]  /*c230*/  FADD.FTZ R58, R57, R58 ;  /* 0x0000003a393a7221 */ /* 0x000fe20000010000 */
[----:B------:R-:W-:Y:S01]  /*c240*/  PLOP3.LUT P0, PT, PT, PT, UP0, 0x80, 0x0 ;  /* 0x000000000000781c */ /* 0x000fe20003f0f008 */
[----:B------:R-:W-:-:S02]  /*c250*/  UIADD3 UR8, UP1, UR18, -0x400, URZ ;  /* 0xfffffc0012087890 */ /* 0x000fc4000ff3e03f */
[----:B------:R-:W-:Y:S02]  /*c260*/  IMAD.WIDE R2, R98, 0x10, R2 ;  /* 0x0000001062027825 */ /* 0x000fe400078e0202 */
[----:B------:R-:W-:Y:S02]  /*c270*/  UIADD3.X UR19, UR19, -0x1, URZ, UP1, !UPT ;  /* 0xffffffff13137890 */ /* 0x000fe40008ffe43f */
[----:B------:R-:W-:-:S04]  /*c280*/  FADD.FTZ R59, R58, R59 ;  /* 0x0000003b3a3b7221 */ /* 0x000fc80000010000 */
[----:B------:R-:W-:Y:S01]  /*c290*/  FADD.FTZ R60, R59, R60 ;  /* 0x0000003c3b3c7221 */ /* 0x000fe20000010000 */
[----:B------:R-:W-:Y:S03]  /*c2a0*/  STS.128 [R97], R4 ;  /* 0x0000000461007388 */ /* 0x000fe60000000c00 */
[----:B------:R-:W-:Y:S01]  /*c2b0*/  FADD.FTZ R60, R60, R61 ;  /* 0x0000003d3c3c7221 */ /* 0x000fe20000010000 */
[----:B------:R-:W-:Y:S01]  /*c2c0*/  STS.128 [R97+0x10], R16 ;  /* 0x0000101061007388 */ /* 0x000fe20000000c00 */
[----:B------:R-:W-:-:S06]  /*c2d0*/  NOP ;  /* 0x0000000000007918 */ /* 0x000fcc0000000000 */
[----:B------:R-:W0:Y:S01]  /*c2e0*/  LDS.128 R8, [R100.X16] ;  /* 0x0000000064087984 */ /* 0x000e22000000cc00 */
[----:B------:R-:W-:-:S03]  /*c2f0*/  FADD.FTZ R63, R60, R63 ;  /* 0x0000003f3c3f7221 */ /* 0x000fc60000010000 */
[----:B------:R-:W1:Y:S01]  /*c300*/  LDS.128 R20, [R100.X16+0x200] ;  /* 0x0002000064147984 */ /* 0x000e62000000cc00 */
[----:B------:R-:W-:-:S04]  /*c310*/  FADD.FTZ R64, R63, R64 ;  /* 0x000000403f407221 */ /* 0x000fc80000010000 */
[----:B------:R-:W-:-:S04]  /*c320*/  FADD.FTZ R65, R64, R65 ;  /* 0x0000004140417221 */ /* 0x000fc80000010000 */
[----:B------:R-:W-:Y:S01]  /*c330*/  FADD.FTZ R101, R65, R66 ;  /* 0x0000004241657221 */ /* 0x000fe20000010000 */
[----:B0-----:R0:W-:Y:S04]  /*c340*/  STG.E.128 [R2.64], R8 ;  /* 0x0000000802007986 */ /* 0x0011e8000c101d20 */
[----:B-1----:R0:W-:Y:S01]  /*c350*/  STG.E.128 [R2.64+0x200], R20 ;  /* 0x0002001402007986 */ /* 0x0021e2000c101d20 */
[----:B------:R-:W-:Y:S01]  /*c360*/  @!P0 CALL.REL.NOINC `(.L_x_9980) ;  /* 0x0000001000008944 */ /* 0x000fe20003c00000 */
[----:B------:R-:W-:Y:S05]  /*c370*/  BRA `(.L_x_10093) ;  /* 0xffff46e000007947 */ /* 0x000fea000383ffff */
.L_x_9980:
[----:B------:R-:W-:Y:S02]  /*c380*/  ISETP.NE.U32.AND P0, PT, RZ, c[0x0][0x328], PT ;  /* 0x0000ca00ff007a0c */ /* 0x000fe40003f05070 */
[----:B------:R-:W-:Y:S02]  /*c390*/  ISETP.NE.U32.AND P2, PT, RZ, c[0x0][0x348], PT ;  /* 0x0000d200ff007a0c */ /* 0x000fe40003f45070 */
[----:B------:R-:W-:-:S02]  /*c3a0*/  ISETP.NE.AND.EX P1, PT, RZ, c[0x0][0x32c], PT, P0 ;  /* 0x0000cb00ff007a0c */ /* 0x000fc40003f25300 */
[----:B------:R-:W-:-:S11]  /*c3b0*/  ISETP.NE.AND.EX P0, PT, RZ, c[0x0][0x34c], PT, P2 ;  /* 0x0000d300ff007a0c */ /* 0x000fd60003f05320 */
[----:B------:R-:W-:Y:S05]  /*c3c0*/  @!P1 BRA `(.L_x_10094) ;  /* 0x0000016000009947 */ /* 0x000fea0003800000 */
[----:B------:R-:W3:Y:S01]  /*c3d0*/  SHFL.DOWN P1, R0, R103, 0x1, 0x1f ;  /* 0x08201f0067007f89 */ /* 0x000ee20000020000 */
[----:B------:R-:W-:Y:S03]  /*c3e0*/  BSSY B0, `(.L_x_10094) ;  /* 0x0000014000007945 */ /* 0x000fe60003800000 */
[----:B------:R-:W4:Y:S01]  /*c3f0*/  S2R R6, SR_LANEID ;  /* 0x0000000000067919 */ /* 0x000f220000000000 */
[----:B---3--:R-:W-:Y:S01]  /*c400*/  @P1 FADD R0, R0, R103 ;  /* 0x0000006700001221 */ /* 0x008fe20000000000 */
[----:B----4-:R-:W-:-:S04]  /*c410*/  ISETP.NE.AND P2, PT, R6, RZ, PT ;  /* 0x000000ff0600720c */ /* 0x010fc80003f45270 */
[----:B0-----:R-:W0:Y:S04]  /*c420*/  SHFL.DOWN P1, R3, R0, 0x2, 0x1f ;  /* 0x08401f0000037f89 */ /* 0x001e280000020000 */
        /* <DEDUP_REMOVED lines=15> */
.L_x_10095:
[----:B0-----:R-:W-:Y:S05]  /*c520*/  BSYNC B0 ;  /* 0x0000000000007941 */ /* 0x001fea0003800000 */
.L_x_10094:
        /* <DEDUP_REMOVED lines=25> */
.L_x_10097:
[----:B0-----:R-:W0:Y:S02]  /*c6c0*/  S2R R11, SR_TID.X ;  /* 0x00000000000b7919 */ /* 0x001e240000002100 */
.L_x_10098:
[----:B0-----:R-:W-:Y:S05]  /*c6d0*/  BSYNC B0 ;  /* 0x0000000000007941 */ /* 0x001fea0003800000 */
.L_x_10096:
        /* <DEDUP_REMOVED lines=12> */
.L_x_10099:
        /* <DEDUP_REMOVED lines=32> */
.L_x_10100:
        /* <DEDUP_REMOVED lines=14> */
.L_x_14710:


//--------------------- .text._Z25selective_scan_bwd_kernelI32Selective_Scan_bwd_kernel_traitsILi32ELi16ELb1ELb0ELb1ELb1ELb1EN3c108BFloat16ENS1_7complexIfEEEEv12SSMParamsBwd --------------------------
	.section	.text._Z25selective_scan_bwd_kernelI32Selective_Scan_bwd_kernel_traitsILi32ELi16ELb1ELb0ELb1ELb1ELb1EN3c108BFloat16ENS1_7complexIfEEEEv12SSMParamsBwd,"ax",@progbits
	.sectioninfo	@"SHI_REGISTERS=244"
	.align	128
        .global         _Z25selective_scan_bwd_kernelI32Selective_Scan_bwd_kernel_traitsILi32ELi16ELb1ELb0ELb1ELb1ELb1EN3c108BFloat16ENS1_7complexIfEEEEv12SSMParamsBwd
        .type           _Z25selective_scan_bwd_kernelI32Selective_Scan_bwd_kernel_traitsILi32ELi16ELb1ELb0ELb1ELb1ELb1EN3c108BFloat16ENS1_7complexIfEEEEv12SSMParamsBwd,@function
        .size           _Z25selective_scan_bwd_kernelI32Selective_Scan_bwd_kernel_traitsILi32ELi16ELb1ELb0ELb1ELb1ELb1EN3c108BFloat16ENS1_7complexIfEEEEv12SSMParamsBwd,(.L_x_14711 - _Z25selective_scan_bwd_kernelI32Selective_Scan_bwd_kernel_traitsILi32ELi16ELb1ELb0ELb1ELb1ELb1EN3c108BFloat16ENS1_7complexIfEEEEv12SSMParamsBwd)
        .other          _Z25selective_scan_bwd_kernelI32Selective_Scan_bwd_kernel_traitsILi32ELi16ELb1ELb0ELb1ELb1ELb1EN3c108BFloat16ENS1_7complexIfEEEEv12SSMParamsBwd,@"STO_CUDA_ENTRY STV_DEFAULT"
_Z25selective_scan_bwd_kernelI32Selective_Scan_bwd_kernel_traitsILi32ELi16ELb1ELb0ELb1ELb1ELb1EN3c108BFloat16ENS1_7complexIfEEEEv12SSMParamsBwd:
.text._Z25selective_scan_bwd_kernelI32Selective_Scan_bwd_kernel_traitsILi32ELi16ELb1ELb0ELb1ELb1ELb1EN3c108BFloat16ENS1_7complexIfEEEEv12SSMParamsBwd:
        /* <DEDUP_REMOVED lines=33> */
[----:B------:R-:W-:Y:S01]  /*0210*/  MOV R34, RZ ;  /* 0x000000ff00227202 */ /* 0x000fe20000000f00 */
[----:B------:R-:W-:Y:S02]  /*0220*/  UISETP.NE.U32.AND UP0, UPT, URZ, UR4, UPT ;  /* 0x000000043f00728c */ /* 0x000fe4000bf05070 */
        /* <DEDUP_REMOVED lines=29> */
[----:B------:R1:W2:Y:S01]  /*0400*/  R2UR UR23, R0 ;  /* 0x00000000001773c2 */ /* 0x0002a200000e0000 */
[----:B------:R-:W-:Y:S02]  /*0410*/  UIMAD.WIDE.U32 UR10, UR31, UR18, URZ ;  /* 0x000000121f0a72a5 */ /* 0x000fe4000f8e003f */
[----:B------:R-:W-:Y:S02]  /*0420*/  UIMAD UR18, UR38, UR18, URZ ;  /* 0x00000012261272a4 */ /* 0x000fe4000f8e023f */
[----:B------:R-:W-:Y:S02]  /*0430*/  UMOV UR7, URZ ;  /* 0x0000003f00077c82 */ /* 0x000fe40008000000 */
[----:B------:R-:W-:Y:S01]  /*0440*/  @UP2 ULEA.HI.X UR7, UR20, UR27, UR21, 0x2, UP1 ;  /* 0x0000001b14072291 */ /* 0x000fe200088f1415 */
[----:B-1----:R-:W-:Y:S01]  /*0450*/  HFMA2.MMA R0, -RZ, RZ, 0, 0 ;  /* 0x00000000ff007435 */ /* 0x002fe200000001ff */
        /* <DEDUP_REMOVED lines=22> */
[----:B--2---:R-:W-:-:S07]  /*05c0*/  UIMAD.WIDE.U32 UR4, UR5, UR23, URZ ;  /* 0x00000017050472a5 */ /* 0x004fce000f8e003f */
        /* <DEDUP_REMOVED lines=70> */
.L_x_10215:
        /* <DEDUP_REMOVED lines=8> */
[----:B------:R-:W-:-:S10]  /*0ab0*/  HFMA2.MMA R16, -RZ, RZ, 0, 9.5367431640625e-07 ;  /* 0x00000010ff107435 */ /* 0x000fd400000001ff */
[----:B------:R-:W-:Y:S01]  /*0ac0*/  IMAD.WIDE R16, R37, R16, UR16 ;  /* 0x0000001025107e25 */ /* 0x000fe2000f8e0210 */
[----:B---3--:R-:W-:Y:S04]  /*0ad0*/  STS.128 [R36.X16], R12 ;  /* 0x0000000c24007388 */ /* 0x008fe8000000cc00 */
[----:B----4-:R-:W-:Y:S01]  /*0ae0*/  STS.128 [R36.X16+0x200], R20 ;  /* 0x0002001424007388 */ /* 0x010fe2000000cc00 */
        /* <DEDUP_REMOVED lines=12> */
[----:B------:R-:W0:Y:S04]  /*0bb0*/  LDS.128 R20, [R39] ;  /* 0x0000000027147984 */ /* 0x000e280000000c00 */
[----:B------:R3:W4:Y:S04]  /*0bc0*/  LDS.128 R12, [R39+0x10] ;  /* 0x00001000270c7984 */ /* 0x0007280000000c00 */
        /* <DEDUP_REMOVED lines=64> */
.L_x_10103:
[----:B----4-:R-:W-:Y:S05]  /*0fd0*/  BSYNC B0 ;  /* 0x0000000000007941 */ /* 0x010fea0003800000 */
.L_x_10102:
[----:B---3--:R-:W-:Y:S01]  /*0fe0*/  PRMT R48, RZ, 0x5410, R12 ;  /* 0x00005410ff307816 */ /* 0x008fe2000000000c */
        /* <DEDUP_REMOVED lines=35> */
.L_x_10105:
[----:B------:R-:W-:Y:S05]  /*1220*/  BSYNC B0 ;  /* 0x0000000000007941 */ /* 0x000fea0003800000 */
.L_x_10104:
        /* <DEDUP_REMOVED lines=36> */
.L_x_10107:
[----:B------:R-:W-:Y:S05]  /*1470*/  BSYNC B0 ;  /* 0x0000000000007941 */ /* 0x000fea0003800000 */
.L_x_10106:
        /* <DEDUP_REMOVED lines=36> */
.L_x_10109:
[----:B------:R-:W-:Y:S05]  /*16c0*/  BSYNC B0 ;  /* 0x0000000000007941 */ /* 0x000fea0003800000 */
.L_x_10108:
        /* <DEDUP_REMOVED lines=36> */
.L_x_10111:
[----:B------:R-:W-:Y:S05]  /*1910*/  BSYNC B0 ;  /* 0x0000000000007941 */ /* 0x000fea0003800000 */
.L_x_10110:
        /* <DEDUP_REMOVED lines=36> */
.L_x_10113:
[----:B------:R-:W-:Y:S05]  /*1b60*/  BSYNC B0 ;  /* 0x0000000000007941 */ /* 0x000fea0003800000 */
.L_x_10112:
        /* <DEDUP_REMOVED lines=36> */
.L_x_10115:
[----:B------:R-:W-:Y:S05]  /*1db0*/  BSYNC B0 ;  /* 0x0000000000007941 */ /* 0x000fea0003800000 */
.L_x_10114:
        /* <DEDUP_REMOVED lines=36> */
.L_x_10117:
[----:B------:R-:W-:Y:S05]  /*2000*/  BSYNC B0 ;  /* 0x0000000000007941 */ /* 0x000fea0003800000 */
.L_x_10116:
        /* <DEDUP_REMOVED lines=36> */
.L_x_10119:
[----:B------:R-:W-:Y:S05]  /*2250*/  BSYNC B0 ;  /* 0x0000000000007941 */ /* 0x000fea0003800000 */
.L_x_10118:
        /* <DEDUP_REMOVED lines=34> */
.L_x_10121:
[----:B------:R-:W-:Y:S05]  /*2480*/  BSYNC B0 ;  /* 0x0000000000007941 */ /* 0x000fea0003800000 */
.L_x_10120:
        /* <DEDUP_REMOVED lines=33> */
.L_x_10123:
[----:B------:R-:W-:Y:S05]  /*26a0*/  BSYNC B0 ;  /* 0x0000000000007941 */ /* 0x000fea0003800000 */
.L_x_10122:
        /* <DEDUP_REMOVED lines=33> */
.L_x_10125:
[----:B------:R-:W-:Y:S05]  /*28c0*/  BSYNC B0 ;  /* 0x0000000000007941 */ /* 0x000fea0003800000 */
.L_x_10124:
        /* <DEDUP_REMOVED lines=33> */
.L_x_10127:
[----:B------:R-:W-:Y:S05]  /*2ae0*/  BSYNC B0 ;  /* 0x0000000000007941 */ /* 0x000fea0003800000 */
.L_x_10126:
        /* <DEDUP_REMOVED lines=33> */
.L_x_10129:
[----:B------:R-:W-:Y:S05]  /*2d00*/  BSYNC B0 ;  /* 0x0000000000007941 */ /* 0x000fea0003800000 */
.L_x_10128:
        /* <DEDUP_REMOVED lines=33> */
.L_x_10131:
[----:B------:R-:W-:Y:S05]  /*2f20*/  BSYNC B0 ;  /* 0x0000000000007941 */ /* 0x000fea0003800000 */
.L_x_10130:
        /* <DEDUP_REMOVED lines=33> */
.L_x_10133:
[----:B------:R-:W-:Y:S05]  /*3140*/  BSYNC B0 ;  /* 0x0000000000007941 */ /* 0x000fea0003800000 */
.L_x_10132:
[----:B------:R-:W-:Y:S01]  /*3150*/  ULEA UR18, UR29, 0xfffffe00, 0x9 ;  /* 0xfffffe001d127891 */ /* 0x000fe2000f8e483f */
[----:B------:R-:W-:Y:S01]  /*3160*/  LDS.128 R28, [R39] ;  /* 0x00000000271c7984 */ /* 0x000fe20000000c00 */
[----:B------:R-:W-:Y:S02]  /*3170*/  ULDC.64 UR8, c[0x0][0x1f0] ;  /* 0x00007c0000087ab9 */ /* 0x000fe40000000a00 */
[----:B------:R-:W-:Y:S01]  /*3180*/  UIMAD UR7, UR38, UR8, URZ ;  /* 0x00000008260772a4 */ /* 0x000fe2000f8e023f */
[----:B------:R-:W0:Y:S01]  /*3190*/  LDS.128 R16, [R39+0x10] ;  /* 0x0000100027107984 */ /* 0x000e220000000c00 */
        /* <DEDUP_REMOVED lines=39> */
[----:B------:R-:W2:Y:S04]  /*3410*/  LDS.128 R64, [R39] ;  /* 0x0000000027407984 */ /* 0x000ea80000000c00 */
[----:B------:R-:W3:Y:S04]  /*3420*/  LDS.128 R12, [R39+0x10] ;  /* 0x00001000270c7984 */ /* 0x000ee80000000c00 */
        /* <DEDUP_REMOVED lines=11> */
[--C-:B------:R-:W-:Y:S01]  /*34e0*/  PRMT R58, RZ, 0x5410, R65.reuse ;  /* 0x00005410ff3a7816 */ /* 0x100fe20000000041 */
[----:B------:R-:W-:Y:S01]  /*34f0*/  FMUL.FTZ R33, R32, -1.4426950216293334961 ;  /* 0xbfb8aa3b20217820 */ /* 0x000fe20000410000 */
[----:B------:R-:W-:Y:S01]  /*3500*/  PRMT R60, RZ, 0x7610, R65 ;  /* 0x00007610ff3c7816 */ /* 0x000fe20000000041 */
[----:B------:R-:W-:Y:S01]  /*3510*/  FMUL.FTZ R56, R64, -1.4426950216293334961 ;  /* 0xbfb8aa3b40387820 */ /* 0x000fe20000410000 */
[----:B------:R-:W-:Y:S01]  /*3520*/  PRMT R61, RZ, 0x5410, R66 ;  /* 0x00005410ff3d7816 */ /* 0x000fe20000000042 */
[----:B------:R-:W-:Y:S01]  /*3530*/  FMUL.FTZ R57, R58, -1.4426950216293334961 ;  /* 0xbfb8aa3b3a397820 */ /* 0x000fe20000410000 */
[--C-:B------:R-:W-:Y:S01]  /*3540*/  PRMT R84, RZ, 0x7610, R67.reuse ;  /* 0x00007610ff547816 */ /* 0x100fe20000000043 */
[----:B------:R-:W0:Y:S01]  /*3550*/  MUFU.EX2 R33, R33 ;  /* 0x0000002100217308 */ /* 0x000e220000000800 */
[----:B----4-:R-:W-:Y:S01]  /*3560*/  FMUL.FTZ R2, R60, -1.4426950216293334961 ;  /* 0xbfb8aa3b3c027820 */ /* 0x010fe20000410000 */
[----:B------:R-:W-:Y:S01]  /*3570*/  PRMT R72, RZ, 0x5410, R67 ;  /* 0x00005410ff487816 */ /* 0x000fe20000000043 */
[----:B------:R-:W-:Y:S01]  /*3580*/  FMUL.FTZ R59, R61, -1.4426950216293334961 ;  /* 0xbfb8aa3b3d3b7820 */ /* 0x000fe20000410000 */
[----:B---3--:R-:W-:Y:S01]  /*3590*/  PRMT R100, RZ, 0x7610, R12 ;  /* 0x00007610ff647816 */ /* 0x008fe2000000000c */
[----:B------:R-:W-:Y:S01]  /*35a0*/  UIADD3 UR9, UR9, UR7, URZ ;  /* 0x0000000709097290 */ /* 0x000fe2000fffe03f */
[--C-:B------:R-:W-:Y:S01]  /*35b0*/  PRMT R106, RZ, 0x7610, R13.reuse ;  /* 0x00007610ff6a7816 */ /* 0x100fe2000000000d */
[----:B------:R-:W-:Y:S01]  /*35c0*/  FMUL.FTZ R65, R72, -1.4426950216293334961 ;  /* 0xbfb8aa3b48417820 */ /* 0x000fe20000410000 */
[----:B------:R-:W2:Y:S01]  /*35d0*/  MUFU.EX2 R56, R56 ;  /* 0x0000003800387308 */ /* 0x000ea20000000800 */
[----:B------:R-:W-:Y:S01]  /*35e0*/  PRMT R62, RZ, 0x7610, R66 ;  /* 0x00007610ff3e7816 */ /* 0x000fe20000000042 */
[----:B------:R-:W-:Y:S01]  /*35f0*/  UIMAD UR30, UR20, UR33, UR30 ;  /* 0x00000021141e72a4 */ /* 0x000fe2000f8e021e */
[----:B------:R-:W-:Y:S01]  /*3600*/  PRMT R88, RZ, 0x5410, R12 ;  /* 0x00005410ff587816 */ /* 0x000fe2000000000c */
[----:B------:R-:W-:Y:S01]  /*3610*/  FMUL.FTZ R12, R100, -1.4426950216293334961 ;  /* 0xbfb8aa3b640c7820 */ /* 0x000fe20000410000 */
[----:B------:R-:W-:Y:S01]  /*3620*/  PRMT R102, RZ, 0x5410, R13 ;  /* 0x00005410ff667816 */ /* 0x000fe2000000000d */
[----:B------:R-:W-:Y:S01]  /*3630*/  FMUL.FTZ R63, R62, -1.4426950216293334961 ;  /* 0xbfb8aa3b3e3f7820 */ /* 0x000fe20000410000 */
[----:B------:R-:W-:Y:S01]  /*3640*/  PRMT R67, RZ, 0x7610, R17 ;  /* 0x00007610ff437816 */ /* 0x000fe20000000011 */
[----:B------:R-:W-:Y:S01]  /*3650*/  MUFU.EX2 R57, R57 ;  /* 0x0000003900397308 */ /* 0x000fe20000000800 */
[----:B0-----:R-:W-:Y:S01]  /*3660*/  FADD.FTZ R33, R33, 1 ;  /* 0x3f80000021217421 */ /* 0x001fe20000010000 */
[----:B------:R-:W-:Y:S01]  /*3670*/  PRMT R73, RZ, 0x7610, R28 ;  /* 0x00007610ff497816 */ /* 0x000fe2000000001c */
[----:B------:R-:W-:Y:S01]  /*3680*/  FMUL.FTZ R66, R88, -1.4426950216293334961 ;  /* 0xbfb8aa3b58427820 */ /* 0x000fe20000410000 */
[--C-:B------:R-:W-:Y:S01]  /*3690*/  PRMT R75, RZ, 0x5410, R29.reuse ;  /* 0x00005410ff4b7816 */ /* 0x100fe2000000001d */
[----:B------:R-:W-:Y:S01]  /*36a0*/  UIMAD.WIDE.U32 UR8, UR20, UR32, UR8 ;  /* 0x00000020140872a5 */ /* 0x000fe2000f8e0008 */
[----:B------:R-:W-:-:S02]  /*36b0*/  PRMT R76, RZ, 0x7610, R29 ;  /* 0x00007610ff4c7816 */ /* 0x000fc4000000001d */
[----:B------:R0:W-:Y:S01]  /*36c0*/  MUFU.EX2 R3, R2 ;  /* 0x0000000200037308 */ /* 0x0001e20000000800 */
[----:B--2---:R-:W-:Y:S01]  /*36d0*/  FADD.FTZ R56, R56, 1 ;  /* 0x3f80000038387421 */ /* 0x004fe20000010000 */
[--C-:B------:R-:W-:Y:S01]  /*36e0*/  PRMT R77, RZ, 0x5410, R30.reuse ;  /* 0x00005410ff4d7816 */ /* 0x100fe2000000001e */
[----:B------:R-:W-:Y:S01]  /*36f0*/  ULDC.64 UR32, c[0x0][0x338] ;  /* 0x0000ce0000207ab9 */ /* 0x000fe20000000a00 */
[----:B------:R-:W-:Y:S01]  /*3700*/  PRMT R78, RZ, 0x7610, R30 ;  /* 0x00007610ff4e7816 */ /* 0x000fe2000000001e */
[----:B------:R-:W-:Y:S01]  /*3710*/  UIADD3 UR9, UR9, UR30, URZ ;  /* 0x0000001e09097290 */ /* 0x000fe2000fffe03f */
[--C-:B------:R-:W-:Y:S01]  /*3720*/  PRMT R79, RZ, 0x5410, R31.reuse ;  /* 0x00005410ff4f7816 */ /* 0x100fe2000000001f */
[----:B------:R-:W-:Y:S01]  /*3730*/  ULEA UR7, UP0, UR8, UR32, 0x1 ;  /* 0x0000002008077291 */ /* 0x000fe2000f80083f */
[----:B------:R-:W-:Y:S01]  /*3740*/  MUFU.RCP R83, R33 ;  /* 0x0000002100537308 */ /* 0x000fe20000001000 */
[----:B0-----:R-:W-:Y:S01]  /*3750*/  FMUL.FTZ R2, R84, -1.4426950216293334961 ;  /* 0xbfb8aa3b54027820 */ /* 0x001fe20000410000 */
[----:B------:R-:W-:Y:S01]  /*3760*/  PRMT R80, RZ, 0x7610, R31 ;  /* 0x00007610ff507816 */ /* 0x000fe2000000001f */
[----:B------:R-:W-:Y:S01]  /*3770*/  ULEA.HI.X UR8, UR8, UR33, UR9, 0x1, UP0 ;  /* 0x0000002108087291 */ /* 0x000fe200080f0c09 */
[----:B------:R-:W-:-:S02]  /*3780*/  PRMT R110, RZ, 0x7610, R14 ;  /* 0x00007610ff6e7816 */ /* 0x000fc4000000000e */
[--C-:B------:R-:W-:Y:S02]  /*3790*/  PRMT R68, RZ, 0x5410, R18.reuse ;  /* 0x00005410ff447816 */ /* 0x100fe40000000012 */
[----:B------:R0:W2:Y:S01]  /*37a0*/  MUFU.EX2 R86, R2 ;  /* 0x0000000200567308 */ /* 0x0000a20000000800 */
[----:B------:R-:W-:Y:S02]  /*37b0*/  PRMT R69, RZ, 0x7610, R18 ;  /* 0x00007610ff457816 */ /* 0x000fe40000000012 */
[--C-:B------:R-:W-:Y:S02]  /*37c0*/  PRMT R70, RZ, 0x5410, R19.reuse ;  /* 0x00005410ff467816 */ /* 0x100fe40000000013 */
[----:B------:R-:W-:Y:S02]  /*37d0*/  PRMT R71, RZ, 0x7610, R19 ;  /* 0x00007610ff477816 */ /* 0x000fe40000000013 */
[--C-:B------:R-:W-:Y:S01]  /*37e0*/  PRMT R111, RZ, 0x5410, R15.reuse ;  /* 0x00005410ff6f7816 */ /* 0x100fe2000000000f */
[----:B------:R-:W3:Y:S01]  /*37f0*/  MUFU.EX2 R59, R59 ;  /* 0x0000003b003b7308 */ /* 0x000ee20000000800 */
[----:B0-----:R-:W-:Y:S01]  /*3800*/  FMUL.FTZ R2, R106, -1.4426950216293334961 ;  /* 0xbfb8aa3b6a027820 */ /* 0x001fe20000410000 */
[----:B------:R-:W-:-:S02]  /*3810*/  PRMT R113, RZ, 0x7610, R15 ;  /* 0x00007610ff717816 */ /* 0x000fc4000000000f */
[----:B------:R-:W-:-:S04]  /*3820*/  ISETP.NE.U32.AND P0, PT, RZ, c[0x0][0x270], PT ;  /* 0x00009c00ff007a0c */ /* 0x000fc80003f05070 */
[----:B------:R0:W4:Y:S01]  /*3830*/  MUFU.EX2 R82, R65 ;  /* 0x0000004100527308 */ /* 0x0001220000000800 */
[----:B--2---:R-:W-:Y:S01]  /*3840*/  FADD.FTZ R86, R86, 1 ;  /* 0x3f80000056567421 */ /* 0x004fe20000010000 */
[----:B------:R-:W-:-:S06]  /*3850*/  ISETP.NE.AND.EX P0, PT, RZ, c[0x0][0x274], PT, P0 ;  /* 0x00009d00ff007a0c */ /* 0x000fcc0003f05300 */
[----:B------:R2:W1:Y:S01]  /*3860*/  MUFU.EX2 R96, R12 ;  /* 0x0000000c00607308 */ /* 0x0004620000000800 */
[----:B0-----:R-:W-:Y:S02]  /*3870*/  FMUL.FTZ R65, R102, -1.4426950216293334961 ;  /* 0xbfb8aa3b66417820 */ /* 0x001fe40000410000 */
[----:B---3--:R-:W-:-:S05]  /*3880*/  FADD.FTZ R59, R59, 1 ;  /* 0x3f8000003b3b7421 */ /* 0x008fca0000010000 */
[----:B------:R0:W3:Y:S01]  /*3890*/  MUFU.EX2 R108, R2 ;  /* 0x00000002006c7308 */ /* 0x0000e20000000800 */
[----:B--2---:R-:W-:Y:S02]  /*38a0*/  FADD.FTZ R12, R57, 1 ;  /* 0x3f800000390c7421 */ /* 0x004fe40000010000 */
[----:B----4-:R-:W-:-:S05]  /*38b0*/  FADD.FTZ R82, R82, 1 ;  /* 0x3f80000052527421 */ /* 0x010fca0000010000 */
[----:B------:R-:W-:Y:S01]  /*38c0*/  MUFU.RCP R87, R56 ;  /* 0x0000003800577308 */ /* 0x000fe20000001000 */
[----:B0-----:R-:W-:Y:S01]  /*38d0*/  PRMT R2, RZ, 0x5410, R14 ;  /* 0x00005410ff027816 */ /* 0x001fe2000000000e */
[----:B------:R-:W-:Y:S02]  /*38e0*/  FMUL.FTZ R14, R111, -1.4426950216293334961 ;  /* 0xbfb8aa3b6f0e7820 */ /* 0x000fe40000410000 */
[----:B-1----:R-:W-:Y:S02]  /*38f0*/  FADD.FTZ R96, R96, 1 ;  /* 0x3f80000060607421 */ /* 0x002fe40000010000 */
[----:B------:R-:W-:Y:S02]  /*3900*/  FMUL.FTZ R13, R2, -1.4426950216293334961 ;  /* 0xbfb8aa3b020d7820 */ /* 0x000fe40000410000 */
[----:B------:R0:W1:Y:S01]  /*3910*/  MUFU.EX2 R104, R65 ;  /* 0x0000004100687308 */ /* 0x0000620000000800 */
[----:B---3--:R-:W-:-:S07]  /*3920*/  FADD.FTZ R108, R108, 1 ;  /* 0x3f8000006c6c7421 */ /* 0x008fce0000010000 */
[----:B------:R-:W2:Y:S01]  /*3930*/  MUFU.EX2 R63, R63 ;  /* 0x0000003f003f7308 */ /* 0x000ea20000000800 */
[----:B0-----:R-:W-:Y:S01]  /*3940*/  PRMT R65, RZ, 0x7610, R16 ;  /* 0x00007610ff417816 */ /* 0x001fe20000000010 */
[----:B------:R-:W-:Y:S02]  /*3950*/  FADD.FTZ R16, R3, 1 ;  /* 0x3f80000003107421 */ /* 0x000fe40000010000 */
[----:B------:R-:W-:-:S04]  /*3960*/  FMUL.FTZ R3, R32, R83 ;  /* 0x0000005320037220 */ /* 0x000fc80000410000 */
[----:B------:R0:W3:Y:S01]  /*3970*/  MUFU.RCP R91, R12 ;  /* 0x0000000c005b7308 */ /* 0x0000e20000001000 */
[----:B------:R-:W-:Y:S02]  /*3980*/  FMUL.FTZ R57, R74, R3 ;  /* 0x000000034a397220 */ /* 0x000fe40000410000 */
[----:B-1----:R-:W-:-:S05]  /*3990*/  FADD.FTZ R104, R104, 1 ;  /* 0x3f80000068687421 */ /* 0x002fca0000010000 */
[----:B------:R1:W-:Y:S01]  /*39a0*/  MUFU.EX2 R92, R66 ;  /* 0x00000042005c7308 */ /* 0x0003e20000000800 */
[----:B0-----:R-:W-:Y:S01]  /*39b0*/  PRMT R12, RZ, 0x5410, R8 ;  /* 0x00005410ff0c7816 */ /* 0x001fe20000000008 */
[----:B--2---:R-:W-:-:S06]  /*39c0*/  FADD.FTZ R63, R63, 1 ;  /* 0x3f8000003f3f7421 */ /* 0x004fcc0000010000 */
[----:B------:R0:W-:Y:S01]  /*39d0*/  MUFU.EX2 R109, R13 ;  /* 0x0000000d006d7308 */ /* 0x0001e20000000800 */
[----:B-1----:R-:W-:Y:S01]  /*39e0*/  MOV R66, c[0x0][0x16c] ;  /* 0x00005b0000427a02 */ /* 0x002fe20000000f00 */
[----:B---3--:R-:W-:-:S03]  /*39f0*/  FMUL.FTZ R28, R58, R91 ;  /* 0x0000005b3a1c7220 */ /* 0x008fc60000410000 */
[----:B------:R-:W-:Y:S02]  /*3a00*/  ISETP.GE.AND P1, PT, R66, 0x1, PT ;  /* 0x000000014200780c */ /* 0x000fe40003f26270 */
[----:B------:R-:W-:Y:S01]  /*3a10*/  PRMT R66, RZ, 0x5410, R17 ;  /* 0x00005410ff427816 */ /* 0x000fe20000000011 */
[----:B------:R-:W1:Y:S01]  /*3a20*/  MUFU.RCP R95, R16 ;  /* 0x00000010005f7308 */ /* 0x000e620000001000 */
[----:B0-----:R-:W-:Y:S02]  /*3a30*/  FADD.FTZ R13, -R83, 1 ;  /* 0x3f800000530d7421 */ /* 0x001fe40000010100 */
[----:B------:R-:W-:Y:S01]  /*3a40*/  FFMA.FTZ R17, R57, R12, R0 ;  /* 0x0000000c39117223 */ /* 0x000fe20000010000 */
[----:B------:R-:W-:Y:S01]  /*3a50*/  PRMT R12, RZ, 0x7610, R8 ;  /* 0x00007610ff0c7816 */ /* 0x000fe20000000008 */
[----:B------:R-:W-:Y:S02]  /*3a60*/  FFMA.FTZ R85, R32, R13, 1 ;  /* 0x3f80000020557423 */ /* 0x000fe4000001000d */
[----:B------:R-:W-:Y:S01]  /*3a70*/  FADD.FTZ R13, -R87, 1 ;  /* 0x3f800000570d7421 */ /* 0x000fe20000010100 */
[----:B------:R0:W2:Y:S01]  /*3a80*/  MUFU.RCP R90, R59 ;  /* 0x0000003b005a7308 */ /* 0x0000a20000001000 */
[----:B------:R-:W-:-:S02]  /*3a90*/  FMUL.FTZ R0, R64, R87 ;  /* 0x0000005740007220 */ /* 0x000fc40000410000 */
[----:B------:R-:W-:Y:S02]  /*3aa0*/  FFMA.FTZ R89, R64, R13, 1 ;  /* 0x3f80000040597423 */ /* 0x000fe4000001000d */
[----:B------:R-:W-:Y:S02]  /*3ab0*/  FADD.FTZ R13, -R91, 1 ;  /* 0x3f8000005b0d7421 */ /* 0x000fe40000010100 */
[----:B------:R-:W-:Y:S01]  /*3ac0*/  FMUL.FTZ R56, R73, R0 ;  /* 0x0000000049387220 */ /* 0x000fe20000410000 */
[----:B------:R-:W3:Y:S01]  /*3ad0*/  MUFU.RCP R99, R63 ;  /* 0x0000003f00637308 */ /* 0x000ee20000001000 */
[----:B------:R-:W-:Y:S02]  /*3ae0*/  FFMA.FTZ R93, R58, R13, 1 ;  /* 0x3f8000003a5d7423 */ /* 0x000fe4000001000d */
[----:B------:R-:W-:Y:S01]  /*3af0*/  FFMA.FTZ R17, R56, R12, R17 ;  /* 0x0000000c38117223 */ /* 0x000fe20000010011 */
[----:B------:R-:W-:Y:S01]  /*3b00*/  PRMT R12, RZ, 0x5410, R9 ;  /* 0x00005410ff0c7816 */ /* 0x000fe20000000009 */
[----:B-1----:R-:W-:-:S02]  /*3b10*/  FADD.FTZ R13, -R95, 1 ;  /* 0x3f8000005f0d7421 */ /* 0x002fc40000010100 */
[----:B------:R-:W-:Y:S01]  /*3b20*/  FMUL.FTZ R58, R75, R28 ;  /* 0x0000001c4b3a7220 */ /* 0x000fe20000410000 */
[----:B------:R-:W1:Y:S01]  /*3b30*/  MUFU.RCP R101, R82 ;  /* 0x0000005200657308 */ /* 0x000e620000001000 */
[C---:B------:R-:W-:Y:S02]  /*3b40*/  FMUL.FTZ R29, R60.reuse, R95 ;  /* 0x0000005f3c1d7220 */ /* 0x040fe40000410000 */
[----:B------:R-:W-:Y:S01]  /*3b50*/  FFMA.FTZ R97, R60, R13, 1 ;  /* 0x3f8000003c617423 */ /* 0x000fe2000001000d */
[----:B------:R-:W-:Y:S01]  /*3b60*/  PRMT R13, RZ, 0x7610, R9 ;  /* 0x00007610ff0d7816 */ /* 0x000fe20000000009 */
[----:B------:R-:W-:Y:S02]  /*3b70*/  FFMA.FTZ R12, R58, R12, R17 ;  /* 0x0000000c3a0c7223 */ /* 0x000fe40000010011 */
[----:B0-----:R-:W-:Y:S01]  /*3b80*/  FMUL.FTZ R59, R76, R29 ;  /* 0x0000001d4c3b7220 */ /* 0x001fe20000410000 */
[----:B------:R-:W0:Y:S01]  /*3b90*/  MUFU.RCP R103, R86 ;  /* 0x0000005600677308 */ /* 0x000e220000001000 */
[----:B--2---:R-:W-:-:S02]  /*3ba0*/  FMUL.FTZ R30, R61, R90 ;  /* 0x0000005a3d1e7220 */ /* 0x004fc40000410000 */
[----:B------:R-:W-:Y:S02]  /*3bb0*/  FFMA.FTZ R31, R59, R13, R12 ;  /* 0x0000000d3b1f7223 */ /* 0x000fe4000001000c */
[----:B------:R-:W-:Y:S02]  /*3bc0*/  FMUL.FTZ R60, R77, R30 ;  /* 0x0000001e4d3c7220 */ /* 0x000fe40000410000 */
[----:B------:R-:W-:Y:S01]  /*3bd0*/  FADD.FTZ R92, R92, 1 ;  /* 0x3f8000005c5c7421 */ /* 0x000fe20000010000 */
[----:B------:R-:W2:Y:S01]  /*3be0*/  MUFU.EX2 R112, R14 ;  /* 0x0000000e00707308 */ /* 0x000ea20000000800 */
[----:B------:R-:W-:Y:S02]  /*3bf0*/  FADD.FTZ R12, -R90, 1 ;  /* 0x3f8000005a0c7421 */ /* 0x000fe40000010100 */
[----:B---3--:R-:W-:Y:S02]  /*3c00*/  FADD.FTZ R13, -R99, 1 ;  /* 0x3f800000630d7421 */ /* 0x008fe40000010100 */
[----:B------:R-:W-:-:S02]  /*3c10*/  FFMA.FTZ R94, R61, R12, 1 ;  /* 0x3f8000003d5e7423 */ /* 0x000fc4000001000c */
[----:B------:R-:W-:Y:S01]  /*3c20*/  FMUL.FTZ R12, R110, -1.4426950216293334961 ;  /* 0xbfb8aa3b6e0c7820 */ /* 0x000fe20000410000 */
[----:B------:R-:W-:Y:S01]  /*3c30*/  MUFU.RCP R107, R96 ;  /* 0x00000060006b7308 */ /* 0x000fe20000001000 */
[----:B-1----:R-:W-:Y:S02]  /*3c40*/  FMUL.FTZ R32, R72, R101 ;  /* 0x0000006548207220 */ /* 0x002fe40000410000 */
[----:B0-----:R-:W-:Y:S02]  /*3c50*/  FMUL.FTZ R33, R84, R103 ;  /* 0x0000006754217220 */ /* 0x001fe40000410000 */
[----:B------:R-:W-:Y:S02]  /*3c60*/  FADD.FTZ R109, R109, 1 ;  /* 0x3f8000006d6d7421 */ /* 0x000fe40000010000 */
[----:B------:R-:W-:Y:S02]  /*3c70*/  FMUL.FTZ R63, R80, R33 ;  /* 0x00000021503f7220 */ /* 0x000fe40000410000 */
[----:B--2---:R-:W-:-:S02]  /*3c80*/  FADD.FTZ R112, R112, 1 ;  /* 0x3f80000070707421 */ /* 0x004fc40000010000 */
[----:B------:R-:W-:Y:S08]  /*3c90*/  MUFU.RCP R109, R109 ;  /* 0x0000006d006d7308 */ /* 0x000ff00000001000 */
[----:B------:R-:W-:Y:S01]  /*3ca0*/  MUFU.RCP R112, R112 ;  /* 0x0000007000707308 */ /* 0x000fe20000001000 */
[----:B-----5:R0:W-:Y:S04]  /*3cb0*/  STS.128 [R36.X16], R20 ;  /* 0x0000001424007388 */ /* 0x0201e8000000cc00 */
[----:B------:R1:W-:Y:S01]  /*3cc0*/  STS.128 [R36.X16+0x200], R24 ;  /* 0x0002001824007388 */ /* 0x0003e2000000cc00 */
[----:B------:R-:W-:-:S06]  /*3cd0*/  NOP ;  /* 0x0000000000007918 */ /* 0x000fcc0000000000 */
[----:B------:R-:W2:Y:S01]  /*3ce0*/  LDS.128 R16, [R39] ;  /* 0x0000000027107984 */ /* 0x000ea20000000c00 */
[--C-:B0-----:R-:W-:Y:S01]  /*3cf0*/  PRMT R20, RZ, 0x5410, R10.reuse ;  /* 0x00005410ff147816 */ /* 0x101fe2000000000a */
[----:B------:R-:W-:Y:S01]  /*3d00*/  FFMA.FTZ R23, R62, R13, 1 ;  /* 0x3f8000003e177423 */ /* 0x000fe2000001000d */
[----:B------:R-:W-:Y:S01]  /*3d10*/  PRMT R21, RZ, 0x7610, R10 ;  /* 0x00007610ff157816 */ /* 0x000fe2000000000a */
[----:B------:R-:W-:Y:S01]  /*3d20*/  FADD.FTZ R13, -R101, 1 ;  /* 0x3f800000650d7421 */ /* 0x000fe20000010100 */
[----:B-1----:R-:W0:Y:S01]  /*3d30*/  MUFU.RCP R27, R92 ;  /* 0x0000005c001b7308 */ /* 0x002e220000001000 */
[----:B------:R-:W-:Y:S02]  /*3d40*/  FFMA.FTZ R20, R60, R20, R31 ;  /* 0x000000143c147223 */ /* 0x000fe4000001001f */
[----:B------:R-:W-:Y:S02]  /*3d50*/  FMUL.FTZ R31, R62, R99 ;  /* 0x000000633e1f7220 */ /* 0x000fe40000410000 */
[----:B------:R-:W-:-:S02]  /*3d60*/  FMUL.FTZ R62, R79, R32 ;  /* 0x000000204f3e7220 */ /* 0x000fc40000410000 */
[----:B------:R-:W-:Y:S01]  /*3d70*/  FMUL.FTZ R61, R78, R31 ;  /* 0x0000001f4e3d7220 */ /* 0x000fe20000410000 */
[----:B------:R1:W3:Y:S01]  /*3d80*/  MUFU.EX2 R26, R12 ;  /* 0x0000000c001a7308 */ /* 0x0002e20000000800 */
[----:B------:R-:W-:Y:S02]  /*3d90*/  FFMA.FTZ R24, R72, R13, 1 ;  /* 0x3f80000048187423 */ /* 0x000fe4000001000d */
[----:B------:R-:W-:Y:S02]  /*3da0*/  FFMA.FTZ R21, R61, R21, R20 ;  /* 0x000000153d157223 */ /* 0x000fe40000010014 */
[----:B------:R-:W-:Y:S02]  /*3db0*/  FADD.FTZ R13, -R103, 1 ;  /* 0x3f800000670d7421 */ /* 0x000fe40000010100 */
[----:B------:R-:W-:Y:S01]  /*3dc0*/  FMUL.FTZ R20, R113, -1.4426950216293334961 ;  /* 0xbfb8aa3b71147820 */ /* 0x000fe20000410000 */
[----:B-1----:R-:W-:Y:S01]  /*3dd0*/  PRMT R12, RZ, 0x5410, R11 ;  /* 0x00005410ff0c7816 */ /* 0x002fe2000000000b */
[----:B0-----:R-:W-:-:S02]  /*3de0*/  FMUL.FTZ R72, R88, R27 ;  /* 0x0000001b58487220 */ /* 0x001fc40000410000 */
[----:B------:R0:W1:Y:S01]  /*3df0*/  MUFU.EX2 R114, R20 ;  /* 0x0000001400727308 */ /* 0x0000620000000800 */
[----:B------:R-:W-:Y:S02]  /*3e00*/  FFMA.FTZ R25, R84, R13, 1 ;  /* 0x3f80000054197423 */ /* 0x000fe4000001000d */
[----:B------:R-:W-:Y:S01]  /*3e10*/  FFMA.FTZ R22, R62, R12, R21 ;  /* 0x0000000c3e167223 */ /* 0x000fe20000010015 */
[----:B------:R-:W-:Y:S01]  /*3e20*/  PRMT R12, RZ, 0x7610, R11 ;  /* 0x00007610ff0c7816 */ /* 0x000fe2000000000b */
[----:B------:R-:W-:Y:S02]  /*3e30*/  FADD.FTZ R13, -R27, 1 ;  /* 0x3f8000001b0d7421 */ /* 0x000fe40000010100 */
[----:B------:R-:W-:Y:S02]  /*3e40*/  FMUL.FTZ R64, R81, R72 ;  /* 0x0000004851407220 */ /* 0x000fe40000410000 */
[----:B------:R-:W-:Y:S01]  /*3e50*/  FFMA.FTZ R15, R63, R12, R22 ;  /* 0x0000000c3f0f7223 */ /* 0x000fe20000010016 */
[----:B------:R-:W-:Y:S01]  /*3e60*/  PRMT R12, RZ, 0x5410, R4 ;  /* 0x00005410ff0c7816 */ /* 0x000fe20000000004 */
[----:B------:R-:W-:Y:S01]  /*3e70*/  FFMA.FTZ R105, R88, R13, 1 ;  /* 0x3f80000058697423 */ /* 0x000fe2000001000d */
[--C-:B--2---:R-:W-:Y:S01]  /*3e80*/  PRMT R84, RZ, 0x7610, R16.reuse ;  /* 0x00007610ff547816 */ /* 0x104fe20000000010 */
[----:B---3--:R-:W-:Y:S01]  /*3e90*/  FADD.FTZ R26, R26, 1 ;  /* 0x3f8000001a1a7421 */ /* 0x008fe20000010000 */
[----:B------:R-:W-:Y:S01]  /*3ea0*/  PRMT R82, RZ, 0x5410, R16 ;  /* 0x00005410ff527816 */ /* 0x000fe20000000010 */
[----:B------:R-:W-:Y:S01]  /*3eb0*/  FFMA.FTZ R116, R64, R12, R15 ;  /* 0x0000000c40747223 */ /* 0x000fe2000001000f */
[----:B------:R-:W-:Y:S01]  /*3ec0*/  PRMT R88, RZ, 0x7610, R17 ;  /* 0x00007610ff587816 */ /* 0x000fe20000000011 */
[----:B------:R-:W2:Y:S01]  /*3ed0*/  LDS.128 R12, [R39+0x10] ;  /* 0x00001000270c7984 */ /* 0x000ea20000000c00 */
[----:B------:R-:W-:Y:S01]  /*3ee0*/  FMUL.FTZ R16, R73, R84 ;  /* 0x0000005449107220 */ /* 0x000fe20000410000 */
[----:B------:R-:W-:Y:S01]  /*3ef0*/  PRMT R73, RZ, 0x5410, R19 ;  /* 0x00005410ff497816 */ /* 0x000fe20000000013 */
[----:B------:R-:W-:Y:S01]  /*3f00*/  FMUL.FTZ R74, R74, R82 ;  /* 0x000000524a4a7220 */ /* 0x000fe20000410000 */
[----:B------:R-:W-:Y:S01]  /*3f10*/  PRMT R86, RZ, 0x5410, R17 ;  /* 0x00005410ff567816 */ /* 0x000fe20000000011 */
[----:B------:R-:W-:Y:S01]  /*3f20*/  FMUL.FTZ R76, R76, R88 ;  /* 0x000000584c4c7220 */ /* 0x000fe20000410000 */
[----:B------:R-:W3:Y:S01]  /*3f30*/  MUFU.RCP R17, R104 ;  /* 0x0000006800117308 */ /* 0x000ee20000001000 */
[--C-:B------:R-:W-:Y:S01]  /*3f40*/  PRMT R96, RZ, 0x7610, R18.reuse ;  /* 0x00007610ff607816 */ /* 0x100fe20000000012 */
[----:B0-----:R-:W-:Y:S01]  /*3f50*/  FMUL.FTZ R20, R79, R73 ;  /* 0x000000494f147220 */ /* 0x001fe20000410000 */
[----:B------:R-:W-:Y:S01]  /*3f60*/  PRMT R98, RZ, 0x7610, R19 ;  /* 0x00007610ff627816 */ /* 0x000fe20000000013 */
[----:B-1----:R-:W-:Y:S01]  /*3f70*/  FADD.FTZ R114, R114, 1 ;  /* 0x3f80000072727421 */ /* 0x002fe20000010000 */
[----:B------:R-:W-:Y:S01]  /*3f80*/  PRMT R92, RZ, 0x5410, R18 ;  /* 0x00005410ff5c7816 */ /* 0x000fe20000000012 */
[----:B------:R-:W-:-:S02]  /*3f90*/  FMUL.FTZ R74, R83, R74 ;  /* 0x0000004a534a7220 */ /* 0x000fc40000410000 */
[----:B------:R-:W0:Y:S01]  /*3fa0*/  MUFU.RCP R19, R108 ;  /* 0x0000006c00137308 */ /* 0x000e220000001000 */
[----:B------:R-:W-:Y:S02]  /*3fb0*/  FMUL.FTZ R76, R95, R76 ;  /* 0x0000004c5f4c7220 */ /* 0x000fe40000410000 */
[----:B------:R-:W-:Y:S02]  /*3fc0*/  FMUL.FTZ R78, R78, R96 ;  /* 0x000000604e4e7220 */ /* 0x000fe40000410000 */
[----:B------:R-:W-:Y:S02]  /*3fd0*/  FMUL.FTZ R80, R80, R98 ;  /* 0x0000006250507220 */ /* 0x000fe40000410000 */
[----:B------:R-:W-:Y:S01]  /*3fe0*/  FMUL.FTZ R101, R101, R20 ;  /* 0x0000001465657220 */ /* 0x000fe20000410000 */
[----:B------:R-:W1:Y:S01]  /*3ff0*/  MUFU.RCP R114, R114 ;  /* 0x0000007200727308 */ /* 0x000e620000001000 */
[----:B------:R-:W-:Y:S02]  /*4000*/  FMUL.FTZ R20, R74, R85 ;  /* 0x000000554a147220 */ /* 0x000fe40000410000 */
[----:B------:R-:W-:-:S02]  /*4010*/  FMUL.FTZ R18, R75, R86 ;  /* 0x000000564b127220 */ /* 0x000fc40000410000 */
[----:B------:R-:W-:Y:S02]  /*4020*/  FMUL.FTZ R78, R99, R78 ;  /* 0x0000004e634e7220 */ /* 0x000fe40000410000 */
[----:B------:R-:W-:Y:S01]  /*4030*/  FMUL.FTZ R80, R103, R80 ;  /* 0x0000005067507220 */ /* 0x000fe20000410000 */
[----:B------:R4:W5:Y:S01]  /*4040*/  MUFU.RCP R83, R26 ;  /* 0x0000001a00537308 */ /* 0x0009620000001000 */
[----:B------:R-:W-:Y:S02]  /*4050*/  FMUL.FTZ R21, R76, R97 ;  /* 0x000000614c157220 */ /* 0x000fe40000410000 */
[----:B------:R-:W-:Y:S02]  /*4060*/  FMUL.FTZ R16, R87, R16 ;  /* 0x0000001057107220 */ /* 0x000fe40000410000 */
[----:B------:R-:W-:Y:S02]  /*4070*/  FMUL.FTZ R23, R78, R23 ;  /* 0x000000174e177220 */ /* 0x000fe40000410000 */
[----:B------:R-:W-:-:S02]  /*4080*/  FMUL.FTZ R25, R80, R25 ;  /* 0x0000001950197220 */ /* 0x000fc40000410000 */
[----:B------:R-:W-:Y:S01]  /*4090*/  FMUL.FTZ R89, R16, R89 ;  /* 0x0000005910597220 */ /* 0x000fe20000410000 */
[--C-:B--2---:R-:W-:Y:S01]  /*40a0*/  PRMT R74, RZ, 0x5410, R12.reuse ;  /* 0x00005410ff4a7816 */ /* 0x104fe2000000000c */
        /* <DEDUP_REMOVED lines=8> */
[----:B------:R-:W-:Y:S01]  /*4130*/  FMUL.FTZ R16, R66, R76 ;  /* 0x0000004c42107220 */ /* 0x000fe20000410000 */
[----:B------:R-:W-:Y:S01]  /*4140*/  PRMT R80, RZ, 0x7610, R14 ;  /* 0x00007610ff507816 */ /* 0x000fe2000000000e */
[----:B------:R-:W-:Y:S01]  /*4150*/  FMUL.FTZ R14, R65, R75 ;  /* 0x0000004b410e7220 */ /* 0x000fe20000410000 */
[--C-:B------:R-:W-:Y:S01]  /*4160*/  PRMT R85, RZ, 0x5410, R15.reuse ;  /* 0x00005410ff557816 */ /* 0x100fe2000000000f */
[----:B------:R-:W-:Y:S01]  /*4170*/  FMUL.FTZ R12, R27, R12 ;  /* 0x0000000c1b0c7220 */ /* 0x000fe20000410000 */
[----:B------:R-:W-:Y:S01]  /*4180*/  PRMT R81, RZ, 0x7610, R15 ;  /* 0x00007610ff517816 */ /* 0x000fe2000000000f */
[----:B---3--:R-:W-:Y:S01]  /*4190*/  FADD.FTZ R15, -R17, 1 ;  /* 0x3f800000110f7421 */ /* 0x008fe20000010100 */
[----:B------:R-:W-:Y:S01]  /*41a0*/  F2FP.BF16.PACK_AB R20, R89, R20 ;  /* 0x000000145914723e */ /* 0x000fe200000010ff */
[----:B------:R-:W-:-:S02]  /*41b0*/  FFMA.FTZ R13, R100, R13, 1 ;  /* 0x3f800000640d7423 */ /* 0x000fc4000001000d */
[----:B------:R-:W-:Y:S02]  /*41c0*/  FMUL.FTZ R14, R107, R14 ;  /* 0x0000000e6b0e7220 */ /* 0x000fe40000410000 */
[----:B------:R-:W-:Y:S02]  /*41d0*/  FFMA.FTZ R15, R102, R15, 1 ;  /* 0x3f800000660f7423 */ /* 0x000fe4000001000f */
[----:B------:R-:W-:Y:S02]  /*41e0*/  FMUL.FTZ R16, R17, R16 ;  /* 0x0000001011107220 */ /* 0x000fe40000410000 */
[----:B0-----:R-:W-:Y:S02]  /*41f0*/  FADD.FTZ R27, -R19, 1 ;  /* 0x3f800000131b7421 */ /* 0x001fe40000010100 */
[----:B----4-:R-:W-:Y:S02]  /*4200*/  FMUL.FTZ R26, R67, R78 ;  /* 0x0000004e431a7220 */ /* 0x010fe40000410000 */
[----:B------:R-:W-:-:S02]  /*4210*/  FMUL.FTZ R77, R90, R77 ;  /* 0x0000004d5a4d7220 */ /* 0x000fc40000410000 */
[----:B------:R-:W-:Y:S02]  /*4220*/  FMUL.FTZ R13, R14, R13 ;  /* 0x0000000d0e0d7220 */ /* 0x000fe40000410000 */
[----:B------:R-:W-:Y:S02]  /*4230*/  FMUL.FTZ R15, R16, R15 ;  /* 0x0000000f100f7220 */ /* 0x000fe40000410000 */
[----:B------:R-:W-:Y:S02]  /*4240*/  FFMA.FTZ R27, R106, R27, 1 ;  /* 0x3f8000006a1b7423 */ /* 0x000fe4000001001b */
[----:B------:R-:W-:Y:S02]  /*4250*/  FMUL.FTZ R26, R19, R26 ;  /* 0x0000001a131a7220 */ /* 0x000fe40000410000 */
[----:B------:R-:W-:Y:S02]  /*4260*/  FADD.FTZ R14, -R112, 1 ;  /* 0x3f800000700e7421 */ /* 0x000fe40000010100 */
[----:B-1----:R-:W-:-:S02]  /*4270*/  FADD.FTZ R16, -R114, 1 ;  /* 0x3f80000072107421 */ /* 0x002fc40000010100 */
[----:B------:R-:W-:Y:S02]  /*4280*/  FMUL.FTZ R22, R77, R94 ;  /* 0x0000005e4d167220 */ /* 0x000fe40000410000 */
[----:B------:R-:W-:Y:S02]  /*4290*/  FMUL.FTZ R77, R102, R17 ;  /* 0x00000011664d7220 */ /* 0x000fe40000410000 */
[----:B------:R-:W-:Y:S01]  /*42a0*/  FMUL.FTZ R106, R106, R19 ;  /* 0x000000136a6a7220 */ /* 0x000fe20000410000 */
[----:B------:R-:W-:Y:S01]  /*42b0*/  F2FP.BF16.PACK_AB R22, R23, R22 ;  /* 0x000000161716723e */ /* 0x000fe200000010ff */
[----:B------:R-:W-:Y:S02]  /*42c0*/  FMUL.FTZ R26, R26, R27 ;  /* 0x0000001b1a1a7220 */ /* 0x000fe40000410000 */
[----:B------:R-:W-:Y:S02]  /*42d0*/  FFMA.FTZ R90, R111, R14, 1 ;  /* 0x3f8000006f5a7423 */ /* 0x000fe4000001000e */
[----:B------:R-:W-:-:S02]  /*42e0*/  FFMA.FTZ R94, R113, R16, 1 ;  /* 0x3f800000715e7423 */ /* 0x000fc40000010010 */
[----:B------:R-:W-:Y:S02]  /*42f0*/  FADD.FTZ R17, -R109, 1 ;  /* 0x3f8000006d117421 */ /* 0x000fe40000010100 */
[----:B-----5:R-:W-:Y:S02]  /*4300*/  FADD.FTZ R19, -R83, 1 ;  /* 0x3f80000053137421 */ /* 0x020fe40000010100 */
[----:B------:R-:W-:Y:S02]  /*4310*/  FMUL.FTZ R14, R68, R79 ;  /* 0x0000004f440e7220 */ /* 0x000fe40000410000 */
[----:B------:R-:W-:Y:S02]  /*4320*/  FMUL.FTZ R16, R69, R80 ;  /* 0x0000005045107220 */ /* 0x000fe40000410000 */
[----:B------:R-:W-:Y:S02]  /*4330*/  FMUL.FTZ R27, R70, R85 ;  /* 0x00000055461b7220 */ /* 0x000fe40000410000 */
[----:B------:R-:W-:-:S02]  /*4340*/  FMUL.FTZ R87, R71, R81 ;  /* 0x0000005147577220 */ /* 0x000fc40000410000 */
[----:B------:R-:W-:Y:S02]  /*4350*/  FFMA.FTZ R17, R2, R17, 1 ;  /* 0x3f80000002117423 */ /* 0x000fe40000010011 */
[----:B------:R-:W-:Y:S02]  /*4360*/  FFMA.FTZ R19, R110, R19, 1 ;  /* 0x3f8000006e137423 */ /* 0x000fe40000010013 */
[----:B------:R-:W-:Y:S02]  /*4370*/  FMUL.FTZ R14, R109, R14 ;  /* 0x0000000e6d0e7220 */ /* 0x000fe40000410000 */
        /* <DEDUP_REMOVED lines=26> */
[----:B------:R-:W-:Y:S02]  /*4520*/  FMUL.FTZ R69, R69, R110 ;  /* 0x0000006e45457220 */ /* 0x000fe40000410000 */
[----:B------:R-:W-:Y:S01]  /*4530*/  FMUL.FTZ R70, R70, R111 ;  /* 0x0000006f46467220 */ /* 0x000fe20000410000 */
[----:B------:R0:W-:Y:S01]  /*4540*/  STS.128 [R39], R20 ;  /* 0x0000001427007388 */ /* 0x0001e20000000c00 */
[----:B------:R-:W-:-:S03]  /*4550*/  FMUL.FTZ R114, R113, R114 ;  /* 0x0000007271727220 */ /* 0x000fc60000410000 */
[----:B------:R-:W-:Y:S01]  /*4560*/  STS.128 [R39+0x10], R24 ;  /* 0x0000101827007388 */ /* 0x000fe20000000c00 */
[----:B------:R-:W-:-:S06]  /*4570*/  NOP ;  /* 0x0000000000007918 */ /* 0x000fcc0000000000 */
[----:B------:R-:W1:Y:S01]  /*4580*/  LDS.128 R16, [R36.X16] ;  /* 0x0000000024107984 */ /* 0x000e62000000cc00 */
[----:B------:R-:W-:-:S03]  /*4590*/  FMUL.FTZ R71, R71, R114 ;  /* 0x0000007247477220 */ /* 0x000fc60000410000 */
[----:B------:R-:W2:Y:S01]  /*45a0*/  LDS.128 R12, [R36.X16+0x200] ;  /* 0x00020000240c7984 */ /* 0x000ea2000000cc00 */
[----:B0-----:R-:W-:Y:S01]  /*45b0*/  FFMA.FTZ R21, R65, R2, R116 ;  /* 0x0000000241157223 */ /* 0x001fe20000010074 */
[--C-:B------:R-:W-:Y:S02]  /*45c0*/  PRMT R2, RZ, 0x5410, R5.reuse ;  /* 0x00005410ff027816 */ /* 0x100fe40000000005 */
[----:B------:R-:W-:Y:S02]  /*45d0*/  PRMT R20, RZ, 0x7610, R5 ;  /* 0x00007610ff147816 */ /* 0x000fe40000000005 */
[----:B------:R-:W-:Y:S01]  /*45e0*/  PRMT R22, RZ, 0x7610, R6 ;  /* 0x00007610ff167816 */ /* 0x000fe20000000006 */
[----:B------:R-:W-:-:S04]  /*45f0*/  FFMA.FTZ R2, R66, R2, R21 ;  /* 0x0000000242027223 */ /* 0x000fc80000010015 */
[----:B------:R-:W-:Y:S01]  /*4600*/  FFMA.FTZ R21, R67, R20, R2 ;  /* 0x0000001443157223 */ /* 0x000fe20000010002 */
[----:B------:R-:W-:Y:S02]  /*4610*/  PRMT R2, RZ, 0x5410, R6 ;  /* 0x00005410ff027816 */ /* 0x000fe40000000006 */
[----:B------:R-:W-:-:S03]  /*4620*/  MOV R20, UR7 ;  /* 0x0000000700147c02 */ /* 0x000fc60008000f00 */
[----:B------:R-:W-:Y:S01]  /*4630*/  FFMA.FTZ R2, R68, R2, R21 ;  /* 0x0000000244027223 */ /* 0x000fe20000010015 */
[----:B------:R-:W-:-:S03]  /*4640*/  MOV R21, UR8 ;  /* 0x0000000800157c02 */ /* 0x000fc60008000f00 */
[----:B------:R-:W-:Y:S01]  /*4650*/  FFMA.FTZ R23, R69, R22, R2 ;  /* 0x0000001645177223 */ /* 0x000fe20000010002 */
[----:B------:R-:W-:Y:S01]  /*4660*/  PRMT R2, RZ, 0x5410, R7 ;  /* 0x00005410ff027816 */ /* 0x000fe20000000007 */
[----:B------:R-:W-:-:S04]  /*4670*/  IMAD.WIDE R20, R37, 0x10, R20 ;  /* 0x0000001025147825 */ /* 0x000fc800078e0214 */
[----:B------:R-:W-:Y:S01]  /*4680*/  FFMA.FTZ R90, R70, R2, R23 ;  /* 0x00000002465a7223 */ /* 0x000fe20000010017 */
        /* <DEDUP_REMOVED lines=51> */
.L_x_10134:
        /* <DEDUP_REMOVED lines=29> */
[----:B------:R-:W-:Y:S01]  /*4b90*/  HFMA2.MMA R72, -RZ, RZ, 0, 0 ;  /* 0x00000000ff487435 */ /* 0x000fe200000001ff */
[----:B------:R-:W-:Y:S02]  /*4ba0*/  UMOV UR8, URZ ;  /* 0x0000003f00087c82 */ /* 0x000fe40008000000 */
[----:B------:R-:W-:Y:S02]  /*4bb0*/  ULEA.HI UR7, UR30, UR30, URZ, 0x1 ;  /* 0x0000001e1e077291 */ /* 0x000fe4000f8f083f */
[----:B------:R-:W-:-:S02]  /*4bc0*/  UMOV UR9, URZ ;  /* 0x0000003f00097c82 */ /* 0x000fc40008000000 */
[----:B------:R-:W-:-:S04]  /*4bd0*/  ULOP3.LUT UR7, UR7, 0xfffffe, URZ, 0xc0, !UPT ;  /* 0x00fffffe07077892 */ /* 0x000fc8000f8ec03f */
[----:B------:R-:W-:-:S03]  /*4be0*/  UIADD3 UR30, UR30, -UR7, URZ ;  /* 0x800000071e1e7290 */ /* 0x000fc6000fffe03f */
[----:B------:R-:W-:Y:S02]  /*4bf0*/  UMOV UR7, URZ ;  /* 0x0000003f00077c82 */ /* 0x000fe40008000000 */
.L_x_10214:
        /* <DEDUP_REMOVED lines=125> */
[C---:B------:R-:W-:Y:S02]  /*53d0*/  FMUL.FTZ R3, R2.reuse, R41 ;  /* 0x0000002902037220 */ /* 0x040fe40000410000 */
[----:B------:R-:W-:-:S04]  /*53e0*/  FMUL.FTZ R117, R2, R48 ;  /* 0x0000003002757220 */ /* 0x000fc80000410000 */
[----:B------:R-:W-:Y:S01]  /*53f0*/  MUFU.EX2 R3, R3 ;  /* 0x0000000300037308 */ /* 0x000fe20000000800 */
[----:B------:R1:W5:Y:S02]  /*5400*/  @!P1 LDG.E.64 R32, [R104.64+0x8] ;  /* 0x0000082268209981 */ /* 0x000364000c1e1b00 */
[----:B-1----:R-:W-:-:S06]  /*5410*/  FMUL.FTZ R104, R2, R42 ;  /* 0x0000002a02687220 */ /* 0x002fcc0000410000 */
[----:B------:R-:W1:Y:S01]  /*5420*/  MUFU.EX2 R104, R104 ;  /* 0x0000006800687308 */ /* 0x000e620000000800 */
[C---:B------:R-:W-:Y:S02]  /*5430*/  FMUL.FTZ R105, R2.reuse, R43 ;  /* 0x0000002b02697220 */ /* 0x040fe40000410000 */
[C---:B------:R-:W-:Y:S02]  /*5440*/  FMUL.FTZ R119, R2.reuse, R49 ;  /* 0x0000003102777220 */ /* 0x040fe40000410000 */
        /* <DEDUP_REMOVED lines=219> */
[----:B------:R-:W-:Y:S02]  /*6200*/  FMUL.FTZ R3, R120, R2 ;  /* 0x0000000278037220 */ /* 0x000fe40000410000 */
        /* <DEDUP_REMOVED lines=40> */
.L_x_10137:
[----:B0-2-4-:R-:W-:Y:S05]  /*6490*/  BSYNC B0 ;  /* 0x0000000000007941 */ /* 0x015fea0003800000 */
.L_x_10136:
        /* <DEDUP_REMOVED lines=422> */
.L_x_10139:
[----:B-1----:R-:W-:Y:S05]  /*7f00*/  BSYNC B0 ;  /* 0x0000000000007941 */ /* 0x002fea0003800000 */
.L_x_10138:
        /* <DEDUP_REMOVED lines=20> */
.L_x_10141:
[----:B------:R-:W-:Y:S05]  /*8050*/  BSYNC B0 ;  /* 0x0000000000007941 */ /* 0x000fea0003800000 */
.L_x_10140:
        /* <DEDUP_REMOVED lines=35> */
.L_x_10143:
[----:B01--4-:R-:W-:Y:S05]  /*8290*/  BSYNC B0 ;  /* 0x0000000000007941 */ /* 0x013fea0003800000 */
.L_x_10142:
        /* <DEDUP_REMOVED lines=37> */
.L_x_10145:
[----:B0123--:R-:W-:Y:S05]  /*84f0*/  BSYNC B0 ;  /* 0x0000000000007941 */ /* 0x00ffea0003800000 */
.L_x_10144:
        /* <DEDUP_REMOVED lines=49> */
.L_x_10147:
[----:B01234-:R-:W-:Y:S05]  /*8810*/  BSYNC B0 ;  /* 0x0000000000007941 */ /* 0x01ffea0003800000 */
.L_x_10146:
        /* <DEDUP_REMOVED lines=175> */
[----:B------:R-:W-:Y:S02]  /*9310*/  FADD.FTZ R166, -R166, R231 ;  /* 0x000000e7a6a67221 */ /* 0x000fe40000010100 */
[----:B------:R-:W-:Y:S02]  /*9320*/  FADD.FTZ R3, RZ, R3 ;  /* 0x00000003ff037221 */ /* 0x000fe40000010000 */
[----:B------:R-:W-:-:S02]  /*9330*/  FFMA.FTZ R179, R105, R54, R179 ;  /* 0x0000003669b37223 */ /* 0x000fc400000100b3 */
[----:B------:R-:W-:Y:S02]  /*9340*/  FFMA.FTZ R239, R217, UR33, R238 ;  /* 0x00000021d9ef7c23 */ /* 0x000fe400080100ee */
[----:B------:R0:W2:Y:S01]  /*9350*/  SHFL.IDX PT, R238, R227, RZ, 0x1f ;  /* 0x00001fffe3ee7589 */ /* 0x0000a200000e0000 */
[----:B------:R-:W-:Y:S02]  /*9360*/  FMUL.FTZ R231, R149, -R166 ;  /* 0x800000a695e77220 */ /* 0x000fe40000410000 */
[----:B-1----:R-:W-:Y:S02]  /*9370*/  FADD.FTZ R14, R229, R14 ;  /* 0x0000000ee50e7221 */ /* 0x002fe40000010000 */
        /* <DEDUP_REMOVED lines=8> */
[----:B------:R-:W-:-:S02]  /*9400*/  FMUL.FTZ R229, R174, UR33 ;  /* 0x00000021aee57c20 */ /* 0x000fc40008410000 */
[----:B------:R-:W-:Y:S02]  /*9410*/  FADD.FTZ R153, -R153, R150 ;  /* 0x0000009699997221 */ /* 0x000fe40000010100 */
[-C--:B------:R-:W-:Y:S02]  /*9420*/  FMUL.FTZ R230, R120, -R156.reuse ;  /* 0x8000009c78e67220 */ /* 0x080fe40000410000 */
[----:B------:R-:W-:Y:S02]  /*9430*/  FFMA.FTZ R232, R222, UR32, -R229 ;  /* 0x00000020dee87c23 */ /* 0x000fe400080108e5 */
[-C--:B------:R-:W-:Y:S02]  /*9440*/  FMUL.FTZ R150, R120, -R153.reuse ;  /* 0x8000009978967220 */ /* 0x080fe40000410000 */
[C---:B------:R-:W-:Y:S02]  /*9450*/  FFMA.FTZ R229, R121.reuse, R153, R230 ;  /* 0x0000009979e57223 */ /* 0x040fe400000100e6 */
[----:B------:R-:W-:-:S02]  /*9460*/  FFMA.FTZ R150, R121, R156, -R150 ;  /* 0x0000009c79967223 */ /* 0x000fc40000010896 */
[----:B------:R-:W-:Y:S02]  /*9470*/  FADD.FTZ R160, -R160, R229 ;  /* 0x000000e5a0a07221 */ /* 0x000fe40000010100 */
[----:B------:R-:W-:Y:S02]  /*9480*/  FADD.FTZ R161, R161, R150 ;  /* 0x00000096a1a17221 */ /* 0x000fe40000010000 */
[C---:B------:R-:W-:Y:S02]  /*9490*/  FMUL.FTZ R150, R122.reuse, -R160 ;  /* 0x800000a07a967220 */ /* 0x040fe40000410000 */
[C---:B------:R-:W-:Y:S02]  /*94a0*/  FMUL.FTZ R121, R155.reuse, R176 ;  /* 0x000000b09b797220 */ /* 0x040fe40000410000 */
[----:B------:R-:W-:Y:S02]  /*94b0*/  FMUL.FTZ R155, R155, R228 ;  /* 0x000000e49b9b7220 */ /* 0x000fe40000410000 */
[----:B------:R-:W-:-:S02]  /*94c0*/  FMUL.FTZ R122, R122, -R161 ;  /* 0x800000a17a7a7220 */ /* 0x000fc40000410000 */
[----:B------:R-:W-:Y:S02]  /*94d0*/  FFMA.FTZ R150, R123, R161, -R150 ;  /* 0x000000a17b967223 */ /* 0x000fe40000010896 */
[C---:B------:R-:W-:Y:S02]  /*94e0*/  FFMA.FTZ R121, R27.reuse, R228, -R121 ;  /* 0x000000e41b797223 */ /* 0x040fe40000010879 */
[----:B------:R-:W-:Y:S02]  /*94f0*/  FFMA.FTZ R155, R27, R176, R155 ;  /* 0x000000b01b9b7223 */ /* 0x000fe4000001009b */
        /* <DEDUP_REMOVED lines=10> */
[C---:B------:R-:W-:Y:S02]  /*95a0*/  FMUL.FTZ R123, R163.reuse, R175 ;  /* 0x000000afa37b7220 */ /* 0x040fe40000410000 */
[-C--:B------:R-:W-:Y:S02]  /*95b0*/  FMUL.FTZ R163, R163, R221.reuse ;  /* 0x000000dda3a37220 */ /* 0x080fe40000410000 */
        /* <DEDUP_REMOVED lines=8> */
[----:B------:R-:W-:-:S02]  /*9640*/  FADD.FTZ R23, -R164, R23 ;  /* 0x00000017a4177221 */ /* 0x000fc40000010100 */
[----:B------:R-:W-:Y:S02]  /*9650*/  FMUL.FTZ R24, R128, -R165 ;  /* 0x800000a580187220 */ /* 0x000fe40000410000 */
[----:B------:R-:W-:Y:S02]  /*9660*/  FFMA.FTZ R229, R159, R121, R234 ;  /* 0x000000799fe57223 */ /* 0x000fe400000100ea */
[----:B------:R-:W-:Y:S02]  /*9670*/  FMUL.FTZ R121, R176, UR33 ;  /* 0x00000021b0797c20 */ /* 0x000fe40008410000 */
[-C--:B------:R-:W-:Y:S02]  /*9680*/  FMUL.FTZ R128, R128, -R23.reuse ;  /* 0x8000001780807220 */ /* 0x080fe40000410000 */
[----:B------:R-:W-:Y:S02]  /*9690*/  FFMA.FTZ R125, R129, R23, R24 ;  /* 0x00000017817d7223 */ /* 0x000fe40000010018 */
[----:B------:R-:W-:-:S02]  /*96a0*/  FFMA.FTZ R236, -R25, R237, R236 ;  /* 0x000000ed19ec7223 */ /* 0x000fc400000101ec */
[----:B------:R-:W-:Y:S02]  /*96b0*/  FFMA.FTZ R150, R228, UR32, -R121 ;  /* 0x00000020e4967c23 */ /* 0x000fe40008010879 */
[----:B------:R-:W-:Y:S02]  /*96c0*/  FFMA.FTZ R128, R129, R165, -R128 ;  /* 0x000000a581807223 */ /* 0x000fe40000010880 */
[----:B------:R-:W-:Y:S02]  /*96d0*/  FADD.FTZ R20, -R20, R125 ;  /* 0x0000007d14147221 */ /* 0x000fe40000010100 */
[----:B------:R-:W-:Y:S02]  /*96e0*/  FMUL.FTZ R126, R175, UR33 ;  /* 0x00000021af7e7c20 */ /* 0x000fe40008410000 */
[----:B------:R-:W-:Y:S02]  /*96f0*/  FMUL.FTZ R125, R152, R3 ;  /* 0x00000003987d7220 */ /* 0x000fe40000410000 */
[----:B------:R-:W-:-:S02]  /*9700*/  FFMA.FTZ R155, -R159, R155, R236 ;  /* 0x0000009b9f9b7223 */ /* 0x000fc400000101ec */
[----:B------:R-:W-:Y:S02]  /*9710*/  FMUL.FTZ R121, R159, R150 ;  /* 0x000000969f797220 */ /* 0x000fe40000410000 */
[----:B------:R-:W-:Y:S02]  /*9720*/  FADD.FTZ R21, R21, R128 ;  /* 0x0000008015157221 */ /* 0x000fe40000010000 */
[----:B------:R-:W-:Y:S02]  /*9730*/  FMUL.FTZ R24, R130, -R20 ;  /* 0x8000001482187220 */ /* 0x000fe40000410000 */
[----:B------:R-:W-:Y:S02]  /*9740*/  FFMA.FTZ R159, -R159, R158, -RZ ;  /* 0x0000009e9f9f7223 */ /* 0x000fe400000109ff */
[----:B------:R-:W-:Y:S02]  /*9750*/  FFMA.FTZ R124, R162, R123, R229 ;  /* 0x0000007ba27c7223 */ /* 0x000fe400000100e5 */
[----:B------:R-:W-:-:S02]  /*9760*/  FMUL.FTZ R158, R175, UR32 ;  /* 0x00000020af9e7c20 */ /* 0x000fc40008410000 */
[----:B------:R-:W-:Y:S02]  /*9770*/  FFMA.FTZ R123, R221, UR32, -R126 ;  /* 0x00000020dd7b7c23 */ /* 0x000fe4000801087e */
[----:B------:R-:W-:Y:S02]  /*9780*/  FFMA.FTZ R126, R30, R179, -R125 ;  /* 0x000000b31e7e7223 */ /* 0x000fe4000001087d */
[-C--:B------:R-:W-:Y:S02]  /*9790*/  FMUL.FTZ R130, R130, -R21.reuse ;  /* 0x8000001582827220 */ /* 0x080fe40000410000 */
[----:B------:R-:W-:Y:S02]  /*97a0*/  FFMA.FTZ R125, R131, R21, -R24 ;  /* 0x00000015837d7223 */ /* 0x000fe40000010818 */
[----:B------:R-:W-:Y:S02]  /*97b0*/  FFMA.FTZ R127, R221, UR33, R158 ;  /* 0x00000021dd7f7c23 */ /* 0x000fe4000801009e */
[----:B------:R-:W-:-:S02]  /*97c0*/  FMUL.FTZ R152, R152, R179 ;  /* 0x000000b398987220 */ /* 0x000fc40000410000 */
[----:B------:R-:W-:Y:S02]  /*97d0*/  FFMA.FTZ R130, R131, R20, R130 ;  /* 0x0000001483827223 */ /* 0x000fe40000010082 */
[----:B------:R-:W-:Y:S02]  /*97e0*/  FADD.FTZ R170, R170, R125 ;  /* 0x0000007daaaa7221 */ /* 0x000fe40000010000 */
[C---:B------:R-:W-:Y:S02]  /*97f0*/  FFMA.FTZ R150, -R162.reuse, R163, R155 ;  /* 0x000000a3a2967223 */ /* 0x040fe4000001019b */
[C---:B------:R-:W-:Y:S02]  /*9800*/  FMUL.FTZ R123, R162.reuse, R123 ;  /* 0x0000007ba27b7220 */ /* 0x040fe40000410000 */
[----:B------:R-:W-:Y:S02]  /*9810*/  FFMA.FTZ R162, -R162, R127, -RZ ;  /* 0x0000007fa2a27223 */ /* 0x000fe400000109ff */
[----:B------:R-:W-:-:S02]  /*9820*/  FFMA.FTZ R127, R30, R3, R152 ;  /* 0x000000031e7f7223 */ /* 0x000fc40000010098 */
[----:B------:R-:W-:Y:S02]  /*9830*/  FADD.FTZ R171, -R171, R130 ;  /* 0x00000082abab7221 */ /* 0x000fe40000010100 */
[C---:B------:R-:W-:Y:S02]  /*9840*/  FMUL.FTZ R30, R132.reuse, -R170 ;  /* 0x800000aa841e7220 */ /* 0x040fe40000410000 */
[----:B------:R-:W-:Y:S02]  /*9850*/  FFMA.FTZ R24, R31, R126, R124 ;  /* 0x0000007e1f187223 */ /* 0x000fe4000001007c */
[C---:B------:R-:W-:Y:S02]  /*9860*/  FMUL.FTZ R124, R3.reuse, UR33 ;  /* 0x00000021037c7c20 */ /* 0x040fe40008410000 */
[----:B------:R-:W-:Y:S02]  /*9870*/  FMUL.FTZ R126, R3, UR32 ;  /* 0x00000020037e7c20 */ /* 0x000fe40008410000 */
[----:B------:R-:W-:-:S02]  /*9880*/  FMUL.FTZ R132, R132, -R171 ;  /* 0x800000ab84847220 */ /* 0x000fc40000410000 */
[----:B------:R-:W-:Y:S02]  /*9890*/  FFMA.FTZ R30, R133, R171, R30 ;  /* 0x000000ab851e7223 */ /* 0x000fe4000001001e */
[C---:B------:R-:W-:Y:S02]  /*98a0*/  FFMA.FTZ R124, R179.reuse, UR32, -R124 ;  /* 0x00000020b37c7c23 */ /* 0x040fe4000801087c */
[----:B------:R-:W-:Y:S02]  /*98b0*/  FFMA.FTZ R126, R179, UR33, R126 ;  /* 0x00000021b37e7c23 */ /* 0x000fe4000801007e */
[----:B------:R-:W-:Y:S02]  /*98c0*/  FFMA.FTZ R133, R133, R170, -R132 ;  /* 0x000000aa85857223 */ /* 0x000fe40000010884 */
[----:B------:R-:W-:Y:S02]  /*98d0*/  FADD.FTZ R30, -R173, R30 ;  /* 0x0000001ead1e7221 */ /* 0x000fe40000010100 */
[----:B------:R-:W-:-:S02]  /*98e0*/  FADD.FTZ R227, RZ, R227 ;  /* 0x000000e3ffe37221 */ /* 0x000fc40000010000 */
[C---:B------:R-:W-:Y:S02]  /*98f0*/  FFMA.FTZ R127, -R31.reuse, R127, R150 ;  /* 0x0000007f1f7f7223 */ /* 0x040fe40000010196 */
[C---:B------:R-:W-:Y:S02]  /*9900*/  FMUL.FTZ R124, R31.reuse, R124 ;  /* 0x0000007c1f7c7220 */ /* 0x040fe40000410000 */
[----:B------:R-:W-:Y:S02]  /*9910*/  FFMA.FTZ R125, -R31, R126, -RZ ;  /* 0x0000007e1f7d7223 */ /* 0x000fe400000109ff */
        /* <DEDUP_REMOVED lines=10> */
[----:B------:R-:W-:Y:S01]  /*99c0*/  FADD.FTZ R178, R178, R31 ;  /* 0x0000001fb2b27221 */ /* 0x000fe20000010000 */
[----:B------:R-:W-:Y:S01]  /*99d0*/  P2R R31, PR, RZ, 0x1 ;  /* 0x00000001ff1f7803 */ /* 0x000fe20000000000 */
[----:B------:R-:W-:Y:S01]  /*99e0*/  FMUL.FTZ R129, R151, R126 ;  /* 0x0000007e97817220 */ /* 0x000fe20000410000 */
[----:B------:R-:W-:Y:S01]  /*99f0*/  SHF.L.U32 R126, R35, 0x5, RZ ;  /* 0x00000005237e7819 */ /* 0x000fe200000006ff */
[----:B------:R-:W-:Y:S02]  /*9a00*/  FMUL.FTZ R132, R151, R26 ;  /* 0x0000001a97847220 */ /* 0x000fe40000410000 */
[----:B------:R-:W-:Y:S01]  /*9a10*/  FADD.FTZ R177, -R177, R134 ;  /* 0x00000086b1b17221 */ /* 0x000fe20000010100 */
[----:B------:R-:W-:Y:S01]  /*9a20*/  LEA.HI.SX32 R126, R126, R126, 0x1b ;  /* 0x0000007e7e7e7211 */ /* 0x000fe200078fdaff */
[----:B------:R-:W-:-:S02]  /*9a30*/  FMUL.FTZ R26, R136, -R178 ;  /* 0x800000b2881a7220 */ /* 0x000fc40000410000 */
[----:B------:R-:W-:Y:S02]  /*9a40*/  FMUL.FTZ R128, R227, UR33 ;  /* 0x00000021e3807c20 */ /* 0x000fe40008410000 */
[----:B------:R-:W-:Y:S02]  /*9a50*/  FADD.FTZ R24, R24, R129 ;  /* 0x0000008118187221 */ /* 0x000fe40000010000 */
[-C--:B------:R-:W-:Y:S02]  /*9a60*/  FMUL.FTZ R136, R136, -R177.reuse ;  /* 0x800000b188887220 */ /* 0x080fe40000410000 */
[----:B------:R-:W-:Y:S02]  /*9a70*/  FFMA.FTZ R129, R137, R177, R26 ;  /* 0x000000b189817223 */ /* 0x000fe4000001001a */
[----:B------:R-:W-:Y:S02]  /*9a80*/  FFMA.FTZ R128, R149, UR32, -R128 ;  /* 0x0000002095807c23 */ /* 0x000fe40008010880 */
[----:B------:R-:W-:-:S02]  /*9a90*/  FFMA.FTZ R136, R137, R178, -R136 ;  /* 0x000000b289887223 */ /* 0x000fc40000010888 */
[----:B------:R-:W-:Y:S02]  /*9aa0*/  FADD.FTZ R180, -R180, R129 ;  /* 0x00000081b4b47221 */ /* 0x000fe40000010100 */
[----:B------:R-:W-:Y:S02]  /*9ab0*/  FMUL.FTZ R130, R227, UR32 ;  /* 0x00000020e3827c20 */ /* 0x000fe40008410000 */
[----:B------:R-:W-:Y:S02]  /*9ac0*/  FMUL.FTZ R31, R151, R128 ;  /* 0x00000080971f7220 */ /* 0x000fe40000410000 */
[----:B------:R-:W-:Y:S02]  /*9ad0*/  FADD.FTZ R181, R181, R136 ;  /* 0x00000088b5b57221 */ /* 0x000fe40000010000 */
[----:B------:R-:W-:Y:S02]  /*9ae0*/  FMUL.FTZ R128, R138, -R180 ;  /* 0x800000b48a807220 */ /* 0x000fe40000410000 */
[----:B------:R-:W-:-:S02]  /*9af0*/  FFMA.FTZ R130, R149, UR33, R130 ;  /* 0x0000002195827c23 */ /* 0x000fc40008010082 */
[-C--:B------:R-:W-:Y:S02]  /*9b00*/  FMUL.FTZ R138, R138, -R181.reuse ;  /* 0x800000b58a8a7220 */ /* 0x080fe40000410000 */
[----:B------:R-:W-:Y:S02]  /*9b10*/  FFMA.FTZ R128, R139, R181, -R128 ;  /* 0x000000b58b807223 */ /* 0x000fe40000010880 */
[----:B------:R-:W-:Y:S01]  /*9b20*/  FFMA.FTZ R151, -R151, R130, -RZ ;  /* 0x0000008297977223 */ /* 0x000fe200000109ff */
[----:B------:R-:W-:Y:S01]  /*9b30*/  MOV R130, UR7 ;  /* 0x0000000700827c02 */ /* 0x000fe20008000f00 */
[----:B--2---:R-:W-:Y:S02]  /*9b40*/  FADD.FTZ R15, R238, R15 ;  /* 0x0000000fee0f7221 */ /* 0x004fe40000010000 */
[----:B------:R-:W-:Y:S02]  /*9b50*/  FFMA.FTZ R139, R139, R180, R138 ;  /* 0x000000b48b8b7223 */ /* 0x000fe4000001008a */
[----:B------:R-:W-:Y:S01]  /*9b60*/  FADD.FTZ R183, R183, R128 ;  /* 0x00000080b7b77221 */ /* 0x000fe20000010000 */
[----:B------:R0:W-:Y:S01]  /*9b70*/  @!P0 STS.128 [R130.X16+0x2e10], R12 ;  /* 0x002e100c82008388 */ /* 0x0001e2000000cc00 */
[----:B------:R-:W-:-:S02]  /*9b80*/  FADD.FTZ R26, R127, -R132 ;  /* 0x800000847f1a7221 */ /* 0x000fc40000010000 */
[----:B------:R-:W-:Y:S01]  /*9b90*/  FMUL.FTZ R231, R174, UR32 ;  /* 0x00000020aee77c20 */ /* 0x000fe20008410000 */
[----:B------:R-:W-:Y:S01]  /*9ba0*/  STS [R126.X4+0x8a0], R121 ;  /* 0x0008a0797e007388 */ /* 0x000fe20000004800 */
[----:B------:R-:W-:Y:S01]  /*9bb0*/  FMUL.FTZ R120, R25, R232 ;  /* 0x000000e819787220 */ /* 0x000fe20000410000 */
[----:B------:R-:W-:Y:S01]  /*9bc0*/  ULDC UR32, c[0x0][0x174] ;  /* 0x00005d0000207ab9 */ /* 0x000fe20000000800 */
[----:B------:R-:W-:Y:S01]  /*9bd0*/  FFMA.FTZ R238, R222, UR33, R231 ;  /* 0x00000021deee7c23 */ /* 0x000fe200080100e7 */
[----:B------:R-:W-:Y:S01]  /*9be0*/  STS [R126.X4+0x8a8], R123 ;  /* 0x0008a87b7e007388 */ /* 0x000fe20000004800 */
[----:B------:R-:W-:Y:S01]  /*9bf0*/  FFMA.FTZ R192, R119, -R40, R192 ;  /* 0x8000002877c07223 */ /* 0x000fe200000100c0 */
[----:B------:R-:W-:Y:S01]  /*9c00*/  UIADD3 UR32, -UR6, UR32, URZ ;  /* 0x0000002006207290 */ /* 0x000fe2000fffe13f */
[----:B------:R-:W-:Y:S01]  /*9c10*/  FFMA.FTZ R25, -R25, R238, -RZ ;  /* 0x000000ee19197223 */ /* 0x000fe200000109ff */
[----:B------:R-:W-:Y:S01]  /*9c20*/  STS [R126.X4+0x898], R120 ;  /* 0x000898787e007388 */ /* 0x000fe20000004800 */
[----:B------:R-:W-:Y:S01]  /*9c30*/  FFMA.FTZ R195, R118, -R41, R195 ;  /* 0x8000002976c37223 */ /* 0x000fe200000100c3 */
[----:B------:R-:W-:Y:S01]  /*9c40*/  ULEA UR32, UR32, 0xfffffe00, 0x9 ;  /* 0xfffffe0020207891 */ /* 0x000fe2000f8e483f */
[----:B------:R-:W-:Y:S01]  /*9c50*/  FFMA.FTZ R196, R117, -R42, R196 ;  /* 0x8000002a75c47223 */ /* 0x000fe200000100c4 */
[----:B------:R1:W-:Y:S01]  /*9c60*/  STS [R126.X4+0x89c], R25 ;  /* 0x00089c197e007388 */ /* 0x0003e20000004800 */
[----:B0-----:R-:W-:Y:S01]  /*9c70*/  FADD.FTZ R13, -R182, R139 ;  /* 0x0000008bb60d7221 */ /* 0x001fe20000010100 */
[----:B------:R-:W-:Y:S01]  /*9c80*/  ULDC UR33, c[0x0][0x168] ;  /* 0x00005a0000217ab9 */ /* 0x000fe20000000800 */
[C---:B------:R-:W-:Y:S01]  /*9c90*/  FMUL.FTZ R12, R140.reuse, -R183 ;  /* 0x800000b78c0c7220 */ /* 0x040fe20000410000 */
[----:B------:R0:W-:Y:S01]  /*9ca0*/  STS [R126.X4+0x8b4], R125 ;  /* 0x0008b47d7e007388 */ /* 0x0001e20000004800 */
[-C--:B------:R-:W-:Y:S01]  /*9cb0*/  FMUL.FTZ R140, R140, -R13.reuse ;  /* 0x8000000d8c8c7220 */ /* 0x080fe20000410000 */
[----:B------:R-:W-:Y:S01]  /*9cc0*/  UIADD3 UR32, -UR32, UR33, URZ ;  /* 0x0000002120207290 */ /* 0x000fe2000fffe13f */
[C---:B------:R-:W-:Y:S01]  /*9cd0*/  FFMA.FTZ R15, R141.reuse, R13, R12 ;  /* 0x0000000d8d0f7223 */ /* 0x040fe2000001000c */
[----:B------:R2:W-:Y:S01]  /*9ce0*/  STS [R126.X4+0x8b0], R124 ;  /* 0x0008b07c7e007388 */ /* 0x0005e20000004800 */
[----:B------:R-:W-:-:S02]  /*9cf0*/  FFMA.FTZ R140, R141, R183, -R140 ;  /* 0x000000b78d8c7223 */ /* 0x000fc4000001088c */
[----:B------:R-:W-:Y:S01]  /*9d00*/  FADD.FTZ R184, -R184, R15 ;  /* 0x0000000fb8b87221 */ /* 0x000fe20000010100 */
[----:B------:R-:W-:Y:S01]  /*9d10*/  STS [R126.X4+0x840], R193 ;  /* 0x000840c17e007388 */ /* 0x000fe20000004800 */
[----:B------:R-:W-:Y:S02]  /*9d20*/  FADD.FTZ R185, R185, R140 ;  /* 0x0000008cb9b97221 */ /* 0x000fe40000010000 */
[CC--:B------:R-:W-:Y:S01]  /*9d30*/  FMUL.FTZ R12, R142.reuse, -R184.reuse ;  /* 0x800000b88e0c7220 */ /* 0x0c0fe20000410000 */
[----:B------:R-:W-:Y:S01]  /*9d40*/  STS [R126.X4+0x844], R194 ;  /* 0x000844c27e007388 */ /* 0x000fe20000004800 */
[-C--:B------:R-:W-:Y:S02]  /*9d50*/  FMUL.FTZ R142, R142, -R185.reuse ;  /* 0x800000b98e8e7220 */ /* 0x080fe40000410000 */
[C---:B------:R-:W-:Y:S01]  /*9d60*/  FFMA.FTZ R12, R143.reuse, R185, -R12 ;  /* 0x000000b98f0c7223 */ /* 0x040fe2000001080c */
[----:B------:R-:W-:Y:S01]  /*9d70*/  STS [R126.X4+0x848], R197 ;  /* 0x000848c57e007388 */ /* 0x000fe20000004800 */
[----:B------:R-:W-:-:S02]  /*9d80*/  FFMA.FTZ R15, R143, R184, R142 ;  /* 0x000000b88f0f7223 */ /* 0x000fc4000001008e */
[----:B------:R-:W-:Y:S01]  /*9d90*/  FADD.FTZ R187, R187, R12 ;  /* 0x0000000cbbbb7221 */ /* 0x000fe20000010000 */
[----:B------:R-:W-:Y:S01]  /*9da0*/  STS [R126.X4+0x84c], R198 ;  /* 0x00084cc67e007388 */ /* 0x000fe20000004800 */
[----:B------:R-:W-:Y:S02]  /*9db0*/  FADD.FTZ R15, -R186, R15 ;  /* 0x0000000fba0f7221 */ /* 0x000fe40000010100 */
[C---:B------:R-:W-:Y:S01]  /*9dc0*/  FMUL.FTZ R12, R144.reuse, -R187 ;  /* 0x800000bb900c7220 */ /* 0x040fe20000410000 */
[----:B------:R-:W-:Y:S01]  /*9dd0*/  STS [R126.X4+0x850], R200 ;  /* 0x000850c87e007388 */ /* 0x000fe20000004800 */
[-C--:B------:R-:W-:Y:S02]  /*9de0*/  FMUL.FTZ R144, R144, -R15.reuse ;  /* 0x8000000f90907220 */ /* 0x080fe40000410000 */
[C---:B------:R-:W-:Y:S01]  /*9df0*/  FFMA.FTZ R127, R145.reuse, R15, R12 ;  /* 0x0000000f917f7223 */ /* 0x040fe2000001000c */
[----:B------:R-:W-:Y:S01]  /*9e00*/  STS [R126.X4+0x854], R201 ;  /* 0x000854c97e007388 */ /* 0x000fe20000004800 */
        /* <DEDUP_REMOVED lines=15> */
[----:B------:R-:W-:Y:S02]  /*9f00*/  FMUL.FTZ R120, R189, R41 ;  /* 0x00000029bd787220 */ /* 0x000fe40000410000 */
[----:B------:R-:W-:Y:S01]  /*9f10*/  FMUL.FTZ R12, R127, R40 ;  /* 0x000000287f0c7220 */ /* 0x000fe20000410000 */
[----:B------:R-:W-:Y:S01]  /*9f20*/  STS [R126.X4+0x86c], R210 ;  /* 0x00086cd27e007388 */ /* 0x000fe20000004800 */
[----:B------:R-:W-:-:S02]  /*9f30*/  FMUL.FTZ R121, R169, R25 ;  /* 0x00000019a9797220 */ /* 0x000fc40000410000 */
[----:B------:R-:W-:Y:S01]  /*9f40*/  FMUL.FTZ R123, R188, R41 ;  /* 0x00000029bc7b7220 */ /* 0x000fe20000410000 */
[----:B------:R-:W-:Y:S01]  /*9f50*/  STS [R126.X4+0x870], R212 ;  /* 0x000870d47e007388 */ /* 0x000fe20000004800 */
[----:B------:R-:W-:Y:S02]  /*9f60*/  FMUL.FTZ R128, R168, R120 ;  /* 0x00000078a8807220 */ /* 0x000fe40000410000 */
[-C--:B------:R-:W-:Y:S01]  /*9f70*/  FFMA.FTZ R14, R192, R12.reuse, -R121 ;  /* 0x0000000cc00e7223 */ /* 0x080fe20000010879 */
[----:B------:R-:W-:Y:S01]  /*9f80*/  STS [R126.X4+0x874], R213 ;  /* 0x000874d57e007388 */ /* 0x000fe20000004800 */
[----:B------:R-:W-:Y:S02]  /*9f90*/  FMUL.FTZ R12, R169, R12 ;  /* 0x0000000ca90c7220 */ /* 0x000fe40000410000 */
[-C--:B0-----:R-:W-:Y:S01]  /*9fa0*/  FFMA.FTZ R125, R195, R123.reuse, -R128 ;  /* 0x0000007bc37d7223 */ /* 0x081fe20000010880 */
[----:B------:R-:W-:Y:S01]  /*9fb0*/  STS [R126.X4+0x878], R215 ;  /* 0x000878d77e007388 */ /* 0x000fe20000004800 */
[----:B------:R-:W-:-:S02]  /*9fc0*/  FMUL.FTZ R123, R168, R123 ;  /* 0x0000007ba87b7220 */ /* 0x000fc40000410000 */
[----:B------:R-:W-:Y:S01]  /*9fd0*/  FFMA.FTZ R12, R192, R25, R12 ;  /* 0x00000019c00c7223 */ /* 0x000fe2000001000c */
[----:B------:R-:W-:Y:S01]  /*9fe0*/  STS [R126.X4+0x87c], R216 ;  /* 0x00087cd87e007388 */ /* 0x000fe20000004800 */
[-C--:B--2---:R-:W-:Y:S02]  /*9ff0*/  FMUL.FTZ R124, R15, R42.reuse ;  /* 0x0000002a0f7c7220 */ /* 0x084fe40000410000 */
[----:B------:R-:W-:Y:S01]  /*a000*/  FMUL.FTZ R121, R187, R42 ;  /* 0x0000002abb797220 */ /* 0x000fe20000410000 */
[----:B------:R-:W-:Y:S01]  /*a010*/  STS [R126.X4+0x880], R218 ;  /* 0x000880da7e007388 */ /* 0x000fe20000004800 */
[----:B------:R-:W-:Y:S02]  /*a020*/  FFMA.FTZ R123, R195, R120, R123 ;  /* 0x00000078c37b7223 */ /* 0x000fe4000001007b */
[----:B------:R-:W-:Y:S01]  /*a030*/  FADD.FTZ R12, RZ, R12 ;  /* 0x0000000cff0c7221 */ /* 0x000fe20000010000 */
[----:B------:R-:W-:Y:S01]  /*a040*/  STS [R126.X4+0x884], R219 ;  /* 0x000884db7e007388 */ /* 0x000fe20000004800 */
[----:B------:R-:W-:-:S02]  /*a050*/  FMUL.FTZ R128, R167, R124 ;  /* 0x0000007ca7807220 */ /* 0x000fc40000410000 */
[-C--:B------:R-:W-:Y:S01]  /*a060*/  FMUL.FTZ R129, R167, R121.reuse ;  /* 0x00000079a7817220 */ /* 0x080fe20000410000 */
[----:B------:R-:W-:Y:S01]  /*a070*/  STS [R126.X4+0x888], R220 ;  /* 0x000888dc7e007388 */ /* 0x000fe20000004800 */
[----:B------:R-:W-:Y:S02]  /*a080*/  FADD.FTZ R12, R12, R123 ;  /* 0x0000007b0c0c7221 */ /* 0x000fe40000010000 */
[----:B------:R-:W-:Y:S01]  /*a090*/  FADD.FTZ R14, RZ, R14 ;  /* 0x0000000eff0e7221 */ /* 0x000fe20000010000 */
[----:B------:R-:W-:Y:S01]  /*a0a0*/  STS [R126.X4+0x890], R223 ;  /* 0x000890df7e007388 */ /* 0x000fe20000004800 */
[C---:B------:R-:W-:Y:S02]  /*a0b0*/  FFMA.FTZ R123, R196.reuse, R121, R128 ;  /* 0x00000079c47b7223 */ /* 0x040fe40000010080 */
[----:B------:R-:W-:Y:S01]  /*a0c0*/  FFMA.FTZ R129, R196, R124, -R129 ;  /* 0x0000007cc4817223 */ /* 0x000fe20000010881 */
[----:B------:R-:W-:Y:S01]  /*a0d0*/  STS [R126.X4+0x894], R225 ;  /* 0x000894e17e007388 */ /* 0x000fe20000004800 */
[----:B------:R-:W-:-:S02]  /*a0e0*/  FMUL.FTZ R124, R185, R43 ;  /* 0x0000002bb97c7220 */ /* 0x000fc40000410000 */
[----:B------:R-:W-:Y:S01]  /*a0f0*/  FADD.FTZ R14, R14, R125 ;  /* 0x0000007d0e0e7221 */ /* 0x000fe20000010000 */
[----:B------:R-:W-:Y:S01]  /*a100*/  STS [R126.X4+0x8a4], R159 ;  /* 0x0008a49f7e007388 */ /* 0x000fe20000004800 */
[----:B------:R-:W-:Y:S02]  /*a110*/  FADD.FTZ R12, R12, R123 ;  /* 0x0000007b0c0c7221 */ /* 0x000fe40000010000 */
[-C--:B------:R-:W-:Y:S01]  /*a120*/  FFMA.FTZ R199, R116, -R43.reuse, R199 ;  /* 0x8000002b74c77223 */ /* 0x080fe200000100c7 */
[----:B------:R-:W-:Y:S01]  /*a130*/  STS [R126.X4+0x8ac], R162 ;  /* 0x0008aca27e007388 */ /* 0x000fe20000004800 */
[----:B------:R-:W-:Y:S02]  /*a140*/  FMUL.FTZ R128, R184, R43 ;  /* 0x0000002bb8807220 */ /* 0x000fe40000410000 */
[----:B------:R-:W-:Y:S01]  /*a150*/  FMUL.FTZ R123, R33, R124 ;  /* 0x0000007c217b7220 */ /* 0x000fe20000410000 */
[----:B------:R-:W-:Y:S01]  /*a160*/  STS [R126.X4+0x8b8], R31 ;  /* 0x0008b81f7e007388 */ /* 0x000fe20000004800 */
[----:B------:R-:W-:-:S02]  /*a170*/  FADD.FTZ R14, R14, R129 ;  /* 0x000000810e0e7221 */ /* 0x000fc40000010000 */
[-C--:B------:R-:W-:Y:S01]  /*a180*/  FFMA.FTZ R129, R199, R128.reuse, -R123 ;  /* 0x00000080c7817223 */ /* 0x080fe2000001087b */
[----:B------:R-:W-:Y:S01]  /*a190*/  STS [R126.X4+0x8bc], R151 ;  /* 0x0008bc977e007388 */ /* 0x000fe20000004800 */
[----:B------:R-:W-:Y:S02]  /*a1a0*/  FMUL.FTZ R123, R33, R128 ;  /* 0x00000080217b7220 */ /* 0x000fe40000410000 */
[----:B------:R-:W-:Y:S02]  /*a1b0*/  FMUL.FTZ R128, R181, R45 ;  /* 0x0000002db5807220 */ /* 0x000fe40000410000 */
[----:B------:R-:W-:Y:S02]  /*a1c0*/  FMUL.FTZ R131, R13, R44 ;  /* 0x0000002c0d837220 */ /* 0x000fe40000410000 */
[----:B------:R-:W-:Y:S02]  /*a1d0*/  FFMA.FTZ R125, R199, R124, R123 ;  /* 0x0000007cc77d7223 */ /* 0x000fe4000001007b */
[----:B------:R-:W-:-:S02]  /*a1e0*/  FFMA.FTZ R204, R115, -R44, R204 ;  /* 0x8000002c73cc7223 */ /* 0x000fc400000100cc */
[-C--:B------:R-:W-:Y:S02]  /*a1f0*/  FFMA.FTZ R205, R114, -R45.reuse, R205 ;  /* 0x8000002d72cd7223 */ /* 0x080fe400000100cd */
[----:B------:R-:W-:Y:S02]  /*a200*/  FMUL.FTZ R134, R180, R45 ;  /* 0x0000002db4867220 */ /* 0x000fe40000410000 */
[----:B------:R-:W-:Y:S02]  /*a210*/  FMUL.FTZ R123, R183, R44 ;  /* 0x0000002cb77b7220 */ /* 0x000fe40000410000 */
[----:B------:R-:W-:Y:S02]  /*a220*/  FMUL.FTZ R133, R29, R128 ;  /* 0x000000801d857220 */ /* 0x000fe40000410000 */
[----:B------:R-:W-:Y:S02]  /*a230*/  FMUL.FTZ R130, R32, R131 ;  /* 0x0000008320827220 */ /* 0x000fe40000410000 */
[----:B------:R-:W-:-:S02]  /*a240*/  FADD.FTZ R12, R12, R125 ;  /* 0x0000007d0c0c7221 */ /* 0x000fc40000010000 */
[-C--:B------:R-:W-:Y:S02]  /*a250*/  FFMA.FTZ R133, R205, R134.reuse, -R133 ;  /* 0x00000086cd857223 */ /* 0x080fe40000010885 */
[-C--:B------:R-:W-:Y:S02]  /*a260*/  FFMA.FTZ R125, R204, R123.reuse, R130 ;  /* 0x0000007bcc7d7223 */ /* 0x080fe40000010082 */
[----:B------:R-:W-:Y:S02]  /*a270*/  FMUL.FTZ R134, R29, R134 ;  /* 0x000000861d867220 */ /* 0x000fe40000410000 */
[----:B------:R-:W-:Y:S02]  /*a280*/  FADD.FTZ R12, R12, R125 ;  /* 0x0000007d0c0c7221 */ /* 0x000fe40000010000 */
[----:B------:R-:W-:Y:S02]  /*a290*/  FMUL.FTZ R132, R32, R123 ;  /* 0x0000007b20847220 */ /* 0x000fe40000410000 */
[----:B------:R-:W-:-:S02]  /*a2a0*/  FFMA.FTZ R125, R205, R128, R134 ;  /* 0x00000080cd7d7223 */ /* 0x000fc40000010086 */
[----:B------:R-:W-:Y:S02]  /*a2b0*/  FFMA.FTZ R131, R204, R131, -R132 ;  /* 0x00000083cc837223 */ /* 0x000fe40000010884 */
[----:B------:R-:W-:Y:S02]  /*a2c0*/  FADD.FTZ R14, R14, R129 ;  /* 0x000000810e0e7221 */ /* 0x000fe40000010000 */
[----:B------:R-:W-:Y:S02]  /*a2d0*/  FADD.FTZ R12, R12, R125 ;  /* 0x0000007d0c0c7221 */ /* 0x000fe40000010000 */
        /* <DEDUP_REMOVED lines=8> */
[----:B------:R-:W-:-:S02]  /*a360*/  FFMA.FTZ R211, R112, -R47, R211 ;  /* 0x8000002f70d37223 */ /* 0x000fc400000100d3 */
[----:B------:R-:W-:Y:S02]  /*a370*/  FMUL.FTZ R129, R170, R48 ;  /* 0x00000030aa817220 */ /* 0x000fe40000410000 */
[----:B------:R-:W-:Y:S02]  /*a380*/  FMUL.FTZ R131, R28, R131 ;  /* 0x000000831c837220 */ /* 0x000fe40000410000 */
[----:B------:R-:W-:Y:S02]  /*a390*/  FMUL.FTZ R132, R30, R47 ;  /* 0x0000002f1e847220 */ /* 0x000fe40000410000 */
[----:B------:R-:W-:Y:S02]  /*a3a0*/  FMUL.FTZ R134, R19, R130 ;  /* 0x0000008213867220 */ /* 0x000fe40000410000 */
[-C--:B------:R-:W-:Y:S02]  /*a3b0*/  FFMA.FTZ R214, R111, -R48.reuse, R214 ;  /* 0x800000306fd67223 */ /* 0x080fe400000100d6 */
[----:B------:R-:W-:-:S02]  /*a3c0*/  FMUL.FTZ R137, R171, R48 ;  /* 0x00000030ab897220 */ /* 0x000fc40000410000 */
[----:B------:R-:W-:Y:S02]  /*a3d0*/  FFMA.FTZ R131, R208, R125, R131 ;  /* 0x0000007dd0837223 */ /* 0x000fe40000010083 */
[----:B------:R-:W-:Y:S02]  /*a3e0*/  FMUL.FTZ R136, R18, R129 ;  /* 0x0000008112887220 */ /* 0x000fe40000410000 */
[-C--:B------:R-:W-:Y:S02]  /*a3f0*/  FFMA.FTZ R135, R211, R132.reuse, -R134 ;  /* 0x00000084d3877223 */ /* 0x080fe40000010886 */
[----:B------:R-:W-:Y:S02]  /*a400*/  FMUL.FTZ R132, R19, R132 ;  /* 0x0000008413847220 */ /* 0x000fe40000410000 */
[----:B------:R-:W-:Y:S02]  /*a410*/  FADD.FTZ R12, R12, R131 ;  /* 0x000000830c0c7221 */ /* 0x000fe40000010000 */
[----:B------:R-:W-:-:S02]  /*a420*/  FFMA.FTZ R139, R214, R137, -R136 ;  /* 0x00000089d68b7223 */ /* 0x000fc40000010888 */
        /* <DEDUP_REMOVED lines=24> */
[----:B------:R-:W-:Y:S02]  /*a5b0*/  FMUL.FTZ R140, R21, R49 ;  /* 0x00000031158c7220 */ /* 0x000fe40000410000 */
[C---:B------:R-:W-:Y:S02]  /*a5c0*/  FFMA.FTZ R141, R23.reuse, UR43, -R14 ;  /* 0x0000002b178d7c23 */ /* 0x040fe4000801080e */
[----:B------:R-:W-:Y:S02]  /*a5d0*/  FMUL.FTZ R197, R23, R50 ;  /* 0x0000003217c57220 */ /* 0x000fe40000410000 */
[----:B------:R-:W-:-:S02]  /*a5e0*/  FFMA.FTZ R142, R20, UR43, -R145 ;  /* 0x0000002b148e7c23 */ /* 0x000fc40008010891 */
[-C--:B------:R-:W-:Y:S02]  /*a5f0*/  FFMA.FTZ R217, R110, -R49.reuse, R217 ;  /* 0x800000316ed97223 */ /* 0x080fe400000100d9 */
[----:B------:R-:W-:Y:S02]  /*a600*/  FFMA.FTZ R23, R165, UR43, R12 ;  /* 0x0000002ba5177c23 */ /* 0x000fe4000801000c */
[----:B------:R-:W-:Y:S02]  /*a610*/  FMUL.FTZ R144, R20, R49 ;  /* 0x0000003114907220 */ /* 0x000fe40000410000 */
[----:B------:R-:W-:Y:S02]  /*a620*/  FMUL.FTZ R145, R17, R140 ;  /* 0x0000008c11917220 */ /* 0x000fe40000410000 */
[----:B------:R-:W-:Y:S02]  /*a630*/  FMUL.FTZ R139, R122, UR42 ;  /* 0x0000002a7a8b7c20 */ /* 0x000fe40008410000 */
[----:B------:R-:W-:-:S02]  /*a640*/  FMUL.FTZ R12, R170, UR42 ;  /* 0x0000002aaa0c7c20 */ /* 0x000fc40008410000 */
[----:B------:R-:W-:Y:S02]  /*a650*/  FFMA.FTZ R193, R217, R144, -R145 ;  /* 0x00000090d9c17223 */ /* 0x000fe40000010891 */
[----:B------:R-:W-:Y:S02]  /*a660*/  FFMA.FTZ R138, R22, UR43, R139 ;  /* 0x0000002b168a7c23 */ /* 0x000fe4000801008b */
[----:B------:R-:W-:Y:S02]  /*a670*/  FFMA.FTZ R145, R171, UR43, -R12 ;  /* 0x0000002bab917c23 */ /* 0x000fe4000801080c */
[-C--:B------:R-:W-:Y:S02]  /*a680*/  FMUL.FTZ R139, R165, R50.reuse ;  /* 0x00000032a58b7220 */ /* 0x080fe40000410000 */
[----:B------:R-:W-:Y:S02]  /*a690*/  FMUL.FTZ R12, R178, UR42 ;  /* 0x0000002ab20c7c20 */ /* 0x000fe40008410000 */
[----:B------:R-:W-:-:S02]  /*a6a0*/  FFMA.FTZ R226, R109, -R50, R226 ;  /* 0x800000326de27223 */ /* 0x000fc400000100e2 */
[----:B------:R-:W-:Y:S02]  /*a6b0*/  FMUL.FTZ R146, R16, R139 ;  /* 0x0000008b10927220 */ /* 0x000fe40000410000 */
[----:B------:R-:W-:Y:S02]  /*a6c0*/  FMUL.FTZ R155, R30, UR42 ;  /* 0x0000002a1e9b7c20 */ /* 0x000fe40008410000 */
[----:B------:R-:W-:Y:S02]  /*a6d0*/  FFMA.FTZ R151, R177, UR43, -R12 ;  /* 0x0000002bb1977c23 */ /* 0x000fe4000801080c */
[----:B------:R-:W-:Y:S02]  /*a6e0*/  FMUL.FTZ R147, R172, UR42 ;  /* 0x0000002aac937c20 */ /* 0x000fe40008410000 */
[----:B------:R-:W-:Y:S02]  /*a6f0*/  FMUL.FTZ R12, R183, UR42 ;  /* 0x0000002ab70c7c20 */ /* 0x000fe40008410000 */
[----:B------:R-:W-:-:S02]  /*a700*/  FFMA.FTZ R201, R226, R197, -R146 ;  /* 0x000000c5e2c97223 */ /* 0x000fc40000010892 */
[----:B------:R-:W-:Y:S02]  /*a710*/  FFMA.FTZ R162, R172, UR43, R155 ;  /* 0x0000002baca27c23 */ /* 0x000fe4000801009b */
[----:B------:R-:W-:Y:S02]  /*a720*/  FFMA.FTZ R146, R30, UR43, -R147 ;  /* 0x0000002b1e927c23 */ /* 0x000fe40008010893 */
[----:B------:R-:W-:Y:S02]  /*a730*/  FFMA.FTZ R155, R13, UR43, -R12 ;  /* 0x0000002b0d9b7c23 */ /* 0x000fe4000801080c */
[----:B------:R-:W-:Y:S02]  /*a740*/  FMUL.FTZ R131, R2, UR42 ;  /* 0x0000002a02837c20 */ /* 0x000fe40008410000 */
[----:B------:R-:W-:Y:S02]  /*a750*/  FMUL.FTZ R14, R20, UR42 ;  /* 0x0000002a140e7c20 */ /* 0x000fe40008410000 */
[----:B------:R-:W-:-:S02]  /*a760*/  FMUL.FTZ R147, R181, UR42 ;  /* 0x0000002ab5937c20 */ /* 0x000fc40008410000 */
[----:B------:R-:W-:Y:S02]  /*a770*/  FMUL.FTZ R12, R13, UR42 ;  /* 0x0000002a0d0c7c20 */ /* 0x000fe40008410000 */
[----:B------:R-:W-:Y:S02]  /*a780*/  FMUL.FTZ R163, R171, UR42 ;  /* 0x0000002aaba37c20 */ /* 0x000fe40008410000 */
        /* <DEDUP_REMOVED lines=18> */
[----:B------:R-:W-:Y:S02]  /*a8b0*/  FMUL.FTZ R190, R17, R144 ;  /* 0x0000009011be7220 */ /* 0x000fe40000410000 */
[----:B------:R-:W-:Y:S02]  /*a8c0*/  FFMA.FTZ R152, R127, UR43, -R152 ;  /* 0x0000002b7f987c23 */ /* 0x000fe40008010898 */
        /* <DEDUP_REMOVED lines=46> */
.L_x_10149:
[----:B------:R-:W-:Y:S05]  /*abb0*/  BSYNC B0 ;  /* 0x0000000000007941 */ /* 0x000fea0003800000 */
.L_x_10148:
        /* <DEDUP_REMOVED lines=8> */
[-C--:B0-----:R-:W-:Y:S01]  /*ac40*/  FMUL.FTZ R177, R22, R51.reuse ;  /* 0x0000003316b17220 */ /* 0x081fe20000410000 */
[----:B------:R-:W-:Y:S01]  /*ac50*/  UIMAD.WIDE.U32 UR32, UR36, UR31, URZ ;  /* 0x0000001f242072a5 */ /* 0x000fe2000f8e003f */
[----:B------:R-:W-:Y:S01]  /*ac60*/  FADD.FTZ R12, R13, R12 ;  /* 0x0000000c0d0c7221 */ /* 0x000fe20000010000 */
[----:B------:R-:W-:Y:S01]  /*ac70*/  UIMAD UR40, UR38, UR36, UR37 ;  /* 0x00000024262872a4 */ /* 0x000fe2000f8e0225 */
[----:B------:R-:W-:Y:S01]  /*ac80*/  FADD.FTZ R186, R186, R193 ;  /* 0x000000c1baba7221 */ /* 0x000fe20000010000 */
[----:B------:R-:W-:Y:S01]  /*ac90*/  ULDC UR41, c[0x0][0x174] ;  /* 0x00005d0000297ab9 */ /* 0x000fe20000000800 */
[-C--:B------:R-:W-:Y:S01]  /*aca0*/  FMUL.FTZ R13, R122, R51.reuse ;  /* 0x000000337a0d7220 */ /* 0x080fe20000410000 */
[----:B------:R-:W-:Y:S01]  /*acb0*/  ULDC.64 UR36, c[0x0][0x2c0] ;  /* 0x0000b00000247ab9 */ /* 0x000fe20000000a00 */
[----:B------:R-:W-:Y:S01]  /*acc0*/  FFMA.FTZ R222, R108, -R51, R222 ;  /* 0x800000336cde7223 */ /* 0x000fe200000100de */
[----:B------:R-:W-:Y:S01]  /*acd0*/  UIADD3 UR33, UR40, UR33, URZ ;  /* 0x0000002128217290 */ /* 0x000fe2000fffe03f */
[----:B------:R-:W-:Y:S01]  /*ace0*/  FMUL.FTZ R14, R174, R177 ;  /* 0x000000b1ae0e7220 */ /* 0x000fe20000410000 */
[----:B------:R-:W-:Y:S01]  /*acf0*/  UIMAD UR40, UR39, UR36, URZ ;  /* 0x00000024272872a4 */ /* 0x000fe2000f8e023f */
[-C--:B------:R-:W-:Y:S01]  /*ad00*/  FMUL.FTZ R193, R157, R52.reuse ;  /* 0x000000349dc17220 */ /* 0x080fe20000410000 */
[----:B------:R-:W-:Y:S01]  /*ad10*/  UIMAD.WIDE.U32 UR32, UR22, UR36, UR32 ;  /* 0x00000024162072a5 */ /* 0x000fe2000f8e0020 */
[-C--:B------:R-:W-:Y:S01]  /*ad20*/  FMUL.FTZ R122, R27, R52.reuse ;  /* 0x000000341b7a7220 */ /* 0x080fe20000410000 */
[----:B------:R-:W-:Y:S01]  /*ad30*/  UIMAD UR40, UR22, UR37, UR40 ;  /* 0x00000025162872a4 */ /* 0x000fe2000f8e0228 */
[----:B------:R-:W-:Y:S01]  /*ad40*/  FFMA.FTZ R15, R222, R13, -R14 ;  /* 0x0000000dde0f7223 */ /* 0x000fe2000001080e */
[----:B------:R-:W-:Y:S01]  /*ad50*/  BSSY B0, `(.L_x_10150) ;  /* 0x0000045000007945 */ /* 0x000fe20003800000 */
[----:B------:R-:W-:Y:S01]  /*ad60*/  FFMA.FTZ R27, R107, -R52, R228 ;  /* 0x800000346b1b7223 */ /* 0x000fe200000100e4 */
        /* <DEDUP_REMOVED lines=17> */
[-C--:B------:R-:W-:Y:S01]  /*ae80*/  FMUL.FTZ R180, R161, R53.reuse ;  /* 0x00000035a1b47220 */ /* 0x080fe20000410000 */
[----:B------:R-:W-:Y:S01]  /*ae90*/  USHF.L.U32 UR36, UR8, 0x2, URZ ;  /* 0x0000000208247899 */ /* 0x000fe2000800063f */
[----:B------:R-:W-:Y:S01]  /*aea0*/  FADD.FTZ R15, R186, R15 ;  /* 0x0000000fba0f7221 */ /* 0x000fe20000010000 */
[----:B------:R-:W-:Y:S01]  /*aeb0*/  ULDC.64 UR32, c[0x0][0x2d0] ;  /* 0x0000b40000207ab9 */ /* 0x000fe20000000a00 */
[----:B------:R-:W-:Y:S01]  /*aec0*/  FADD.FTZ R182, R13, R122 ;  /* 0x0000007a0db67221 */ /* 0x000fe20000010000 */
[----:B------:R-:W-:Y:S01]  /*aed0*/  LEA.HI.X R13, R35, UR37, RZ, 0x2, P0 ;  /* 0x00000025230d7c11 */ /* 0x000fe200080f14ff */
[-C--:B------:R-:W-:Y:S01]  /*aee0*/  FMUL.FTZ R160, R160, R53.reuse ;  /* 0x00000035a0a07220 */ /* 0x080fe20000410000 */
[----:B------:R-:W-:Y:S01]  /*aef0*/  USHF.L.U64.HI UR37, UR8, 0x2, UR9 ;  /* 0x0000000208257899 */ /* 0x000fe20008010209 */
[----:B------:R-:W-:Y:S01]  /*af00*/  FFMA.FTZ R122, R106, -R53, R221 ;  /* 0x800000356a7a7223 */ /* 0x000fe200000100dd */
[----:B------:R-:W-:Y:S01]  /*af10*/  ISETP.GE.AND P0, PT, R143, 0x21, PT ;  /* 0x000000218f00780c */ /* 0x000fe20003f06270 */
[----:B------:R-:W-:Y:S01]  /*af20*/  FMUL.FTZ R197, R175, R180 ;  /* 0x000000b4afc57220 */ /* 0x000fe20000410000 */
[----:B------:R-:W-:Y:S01]  /*af30*/  UIMAD UR32, UR37, UR32, URZ ;  /* 0x00000020252072a4 */ /* 0x000fe2000f8e023f */
[-C--:B------:R-:W-:Y:S01]  /*af40*/  FMUL.FTZ R184, R153, R54.reuse ;  /* 0x0000003699b87220 */ /* 0x080fe20000410000 */
[----:B------:R-:W-:Y:S01]  /*af50*/  ISETP.GE.AND P2, PT, R143, 0x61, PT ;  /* 0x000000618f00780c */ /* 0x000fe20003f46270 */
[----:B------:R-:W-:Y:S01]  /*af60*/  FMUL.FTZ R153, R156, R54 ;  /* 0x000000369c997220 */ /* 0x000fe20000410000 */
[----:B------:R-:W-:Y:S01]  /*af70*/  UIMAD UR32, UR36, UR33, UR32 ;  /* 0x00000021242072a4 */ /* 0x000fe2000f8e0220 */
[----:B------:R-:W-:-:S02]  /*af80*/  FADD.FTZ R14, R15, R14 ;  /* 0x0000000e0f0e7221 */ /* 0x000fc40000010000 */
[CC--:B------:R-:W-:Y:S02]  /*af90*/  FFMA.FTZ R197, R122.reuse, R160.reuse, -R197 ;  /* 0x000000a07ac57223 */ /* 0x0c0fe400000108c5 */
[----:B------:R-:W-:Y:S02]  /*afa0*/  FMUL.FTZ R15, R175, R160 ;  /* 0x000000a0af0f7220 */ /* 0x000fe40000410000 */
[----:B------:R-:W-:Y:S02]  /*afb0*/  FFMA.FTZ R160, R105, -R54, R179 ;  /* 0x8000003669a07223 */ /* 0x000fe400000100b3 */
[----:B------:R-:W-:Y:S02]  /*afc0*/  FMUL.FTZ R179, R3, R153 ;  /* 0x0000009903b37220 */ /* 0x000fe40000410000 */
[----:B------:R-:W-:Y:S02]  /*afd0*/  FFMA.FTZ R15, R122, R180, R15 ;  /* 0x000000b47a0f7223 */ /* 0x000fe4000001000f */
[----:B------:R-:W-:-:S02]  /*afe0*/  FFMA.FTZ R179, R160, R184, -R179 ;  /* 0x000000b8a0b37223 */ /* 0x000fc400000108b3 */
[----:B------:R-:W-:Y:S02]  /*aff0*/  FMUL.FTZ R184, R3, R184 ;  /* 0x000000b803b87220 */ /* 0x000fe40000410000 */
[----:B------:R-:W-:Y:S02]  /*b000*/  FADD.FTZ R15, R182, R15 ;  /* 0x0000000fb60f7221 */ /* 0x000fe40000010000 */
[----:B------:R-:W-:Y:S02]  /*b010*/  FFMA.FTZ R184, R160, R153, R184 ;  /* 0x00000099a0b87223 */ /* 0x000fe400000100b8 */
[----:B------:R-:W-:Y:S02]  /*b020*/  FADD.FTZ R14, R14, R197 ;  /* 0x000000c50e0e7221 */ /* 0x000fe40000010000 */
[-C--:B------:R-:W-:Y:S02]  /*b030*/  FMUL.FTZ R186, R166, R55.reuse ;  /* 0x00000037a6ba7220 */ /* 0x080fe40000410000 */
[----:B------:R-:W-:Y:S01]  /*b040*/  FADD.FTZ R188, R15, R184 ;  /* 0x000000b80fbc7221 */ /* 0x000fe20000010000 */
[----:B------:R-:W-:Y:S01]  /*b050*/  IADD3 R184, R35, 0x40, RZ ;  /* 0x0000004023b87810 */ /* 0x000fe20007ffe0ff */
[----:B------:R-:W-:-:S02]  /*b060*/  FMUL.FTZ R182, R2, R55 ;  /* 0x0000003702b67220 */ /* 0x000fc40000410000 */
[----:B------:R-:W-:Y:S01]  /*b070*/  FFMA.FTZ R166, R104, -R55, R149 ;  /* 0x8000003768a67223 */ /* 0x000fe20000010095 */
        /* <DEDUP_REMOVED lines=18> */
.L_x_10151:
[----:B0-----:R-:W-:Y:S05]  /*b1a0*/  BSYNC B0 ;  /* 0x0000000000007941 */ /* 0x001fea0003800000 */
.L_x_10150:
[----:B-1----:R0:W1:Y:S01]  /*b1b0*/  LDS R15, [R184.X4+0x940] ;  /* 0x00094000b80f7984 */ /* 0x0020620000004800 */
[----:B------:R-:W-:Y:S01]  /*b1c0*/  BSSY B0, `(.L_x_10152) ;  /* 0x0000004000007945 */ /* 0x000fe20003800000 */
[----:B------:R-:W-:Y:S01]  /*b1d0*/  LEA.HI.SX32 R186, R186, R35, 0x1b ;  /* 0x00000023baba7211 */ /* 0x000fe200078fdaff */
[----:B------:R-:W-:Y:S05]  /*b1e0*/  @!P1 BRA `(.L_x_10153) ;  /* 0x0000001000009947 */ /* 0x000fea0003800000 */
[----:B-1----:R1:W-:Y:S02]  /*b1f0*/  RED.E.ADD.F32.FTZ.RN.STRONG.GPU [R12.64+-0xf00], R15 ;  /* 0xfff1000f0c00798e */ /* 0x0023e4000c10e7a2 */
.L_x_10153:
[----:B------:R-:W-:Y:S05]  /*b200*/  BSYNC B0 ;  /* 0x0000000000007941 */ /* 0x000fea0003800000 */
.L_x_10152:
[----:B-1----:R1:W2:Y:S01]  /*b210*/  LDS R15, [R186.X4+0x9c0] ;  /* 0x0009c000ba0f7984 */ /* 0x0022a20000004800 */
[----:B------:R-:W-:Y:S01]  /*b220*/  BSSY B0, `(.L_x_10154) ;  /* 0x0000005000007945 */ /* 0x000fe20003800000 */
[C---:B------:R-:W-:Y:S02]  /*b230*/  IADD3 R14, R35.reuse, 0x80, RZ ;  /* 0x00000080230e7810 */ /* 0x040fe40007ffe0ff */
[----:B0-----:R-:W-:Y:S01]  /*b240*/  IADD3 R184, R35, 0xa0, RZ ;  /* 0x000000a023b87810 */ /* 0x001fe20007ffe0ff */
[----:B------:R-:W-:Y:S05]  /*b250*/  @!P2 BRA `(.L_x_10155) ;  /* 0x000000100000a947 */ /* 0x000fea0003800000 */
[----:B--2---:R0:W-:Y:S02]  /*b260*/  RED.E.ADD.F32.FTZ.RN.STRONG.GPU [R12.64+-0xe80], R15 ;  /* 0xfff1800f0c00798e */ /* 0x0041e4000c10e7a2 */
.L_x_10155:
[----:B------:R-:W-:Y:S05]  /*b270*/  BSYNC B0 ;  /* 0x0000000000007941 */ /* 0x000fea0003800000 */
.L_x_10154:
        /* <DEDUP_REMOVED lines=14> */
.L_x_10157:
[----:B0-----:R-:W-:Y:S05]  /*b360*/  BSYNC B0 ;  /* 0x0000000000007941 */ /* 0x001fea0003800000 */
.L_x_10156:
[----:B-1----:R0:W1:Y:S01]  /*b370*/  LDS R15, [R184.X4+0xac0] ;  /* 0x000ac000b80f7984 */ /* 0x0020620000004800 */
[----:B------:R-:W-:Y:S01]  /*b380*/  BSSY B0, `(.L_x_10158) ;  /* 0x0000005000007945 */ /* 0x000fe20003800000 */
[----:B------:R-:W-:Y:S02]  /*b390*/  IADD3 R14, R35, 0xe0, RZ ;  /* 0x000000e0230e7810 */ /* 0x000fe40007ffe0ff */
[----:B------:R-:W-:Y:S01]  /*b3a0*/  LEA.HI.SX32 R186, R186, R35, 0x1b ;  /* 0x00000023baba7211 */ /* 0x000fe200078fdaff */
[----:B------:R-:W-:Y:S05]  /*b3b0*/  @!P0 BRA `(.L_x_10159) ;  /* 0x0000001000008947 */ /* 0x000fea0003800000 */
[----:B-1----:R1:W-:Y:S02]  /*b3c0*/  RED.E.ADD.F32.FTZ.RN.STRONG.GPU [R12.64+-0xd80], R15 ;  /* 0xfff2800f0c00798e */ /* 0x0023e4000c10e7a2 */
.L_x_10159:
[----:B------:R-:W-:Y:S05]  /*b3d0*/  BSYNC B0 ;  /* 0x0000000000007941 */ /* 0x000fea0003800000 */
.L_x_10158:
[----:B-1----:R1:W2:Y:S01]  /*b3e0*/  LDS R15, [R186.X4+0xb40] ;  /* 0x000b4000ba0f7984 */ /* 0x0022a20000004800 */
[----:B------:R-:W-:Y:S01]  /*b3f0*/  BSSY B0, `(.L_x_10160) ;  /* 0x0000005000007945 */ /* 0x000fe20003800000 */
[----:B0-----:R-:W-:-:S02]  /*b400*/  IADD3 R184, R35, 0x100, RZ ;  /* 0x0000010023b87810 */ /* 0x001fc40007ffe0ff */
[----:B------:R-:W-:Y:S01]  /*b410*/  LEA.HI.SX32 R14, R14, R35, 0x1b ;  /* 0x000000230e0e7211 */ /* 0x000fe200078fdaff */
[----:B------:R-:W-:Y:S05]  /*b420*/  @!P1 BRA `(.L_x_10161) ;  /* 0x0000001000009947 */ /* 0x000fea0003800000 */
[----:B--2---:R0:W-:Y:S02]  /*b430*/  RED.E.ADD.F32.FTZ.RN.STRONG.GPU [R12.64+-0xd00], R15 ;  /* 0xfff3000f0c00798e */ /* 0x0041e4000c10e7a2 */
.L_x_10161:
[----:B------:R-:W-:Y:S05]  /*b440*/  BSYNC B0 ;  /* 0x0000000000007941 */ /* 0x000fea0003800000 */
.L_x_10160:
[----:B0-2---:R0:W2:Y:S01]  /*b450*/  LDS R15, [R14.X4+0xbc0] ;  /* 0x000bc0000e0f7984 */ /* 0x0050a20000004800 */
[----:B------:R-:W-:Y:S01]  /*b460*/  BSSY B0, `(.L_x_10162) ;  /* 0x0000005000007945 */ /* 0x000fe20003800000 */
[----:B-1----:R-:W-:Y:S02]  /*b470*/  IADD3 R186, R35, 0x120, RZ ;  /* 0x0000012023ba7810 */ /* 0x002fe40007ffe0ff */
[----:B------:R-:W-:Y:S01]  /*b480*/  LEA.HI.SX32 R184, R184, R35, 0x1b ;  /* 0x00000023b8b87211 */ /* 0x000fe200078fdaff */
[----:B------:R-:W-:Y:S05]  /*b490*/  @!P2 BRA `(.L_x_10163) ;  /* 0x000000100000a947 */ /* 0x000fea0003800000 */
[----:B--2---:R1:W-:Y:S02]  /*b4a0*/  RED.E.ADD.F32.FTZ.RN.STRONG.GPU [R12.64+-0xc80], R15 ;  /* 0xfff3800f0c00798e */ /* 0x0043e4000c10e7a2 */
.L_x_10163:
[----:B------:R-:W-:Y:S05]  /*b4b0*/  BSYNC B0 ;  /* 0x0000000000007941 */ /* 0x000fea0003800000 */
.L_x_10162:
[----:B-12---:R1:W2:Y:S01]  /*b4c0*/  LDS R15, [R184.X4+0xc40] ;  /* 0x000c4000b80f7984 */ /* 0x0062a20000004800 */
[----:B------:R-:W-:Y:S01]  /*b4d0*/  BSSY B0, `(.L_x_10164) ;  /* 0x0000005000007945 */ /* 0x000fe20003800000 */
[----:B0-----:R-:W-:Y:S02]  /*b4e0*/  IADD3 R14, R35, 0x140, RZ ;  /* 0x00000140230e7810 */ /* 0x001fe40007ffe0ff */
[----:B------:R-:W-:Y:S01]  /*b4f0*/  LEA.HI.SX32 R186, R186, R35, 0x1b ;  /* 0x00000023baba7211 */ /* 0x000fe200078fdaff */
[----:B------:R-:W-:Y:S05]  /*b500*/  @!P3 BRA `(.L_x_10165) ;  /* 0x000000100000b947 */ /* 0x000fea0003800000 */
[----:B--2---:R0:W-:Y:S02]  /*b510*/  RED.E.ADD.F32.FTZ.RN.STRONG.GPU [R12.64+-0xc00], R15 ;  /* 0xfff4000f0c00798e */ /* 0x0041e4000c10e7a2 */
.L_x_10165:
[----:B------:R-:W-:Y:S05]  /*b520*/  BSYNC B0 ;  /* 0x0000000000007941 */ /* 0x000fea0003800000 */
.L_x_10164:
[----:B0-2---:R0:W2:Y:S01]  /*b530*/  LDS R15, [R186.X4+0xcc0] ;  /* 0x000cc000ba0f7984 */ /* 0x0050a20000004800 */
[----:B------:R-:W-:Y:S01]  /*b540*/  BSSY B0, `(.L_x_10166) ;  /* 0x0000004000007945 */ /* 0x000fe20003800000 */
[----:B------:R-:W-:Y:S01]  /*b550*/  LEA.HI.SX32 R14, R14, R35, 0x1b ;  /* 0x000000230e0e7211 */ /* 0x000fe200078fdaff */
[----:B------:R-:W-:Y:S05]  /*b560*/  @!P4 BRA `(.L_x_10167) ;  /* 0x000000100000c947 */ /* 0x000fea0003800000 */
[----:B--2---:R2:W-:Y:S02]  /*b570*/  RED.E.ADD.F32.FTZ.RN.STRONG.GPU [R12.64+-0xb80], R15 ;  /* 0xfff4800f0c00798e */ /* 0x0045e4000c10e7a2 */
.L_x_10167:
[----:B------:R-:W-:Y:S05]  /*b580*/  BSYNC B0 ;  /* 0x0000000000007941 */ /* 0x000fea0003800000 */
.L_x_10166:
[----:B--2---:R2:W3:Y:S01]  /*b590*/  LDS R15, [R14.X4+0xd40] ;  /* 0x000d40000e0f7984 */ /* 0x0044e20000004800 */
[----:B------:R-:W-:Y:S01]  /*b5a0*/  BSSY B0, `(.L_x_10168) ;  /* 0x0000005000007945 */ /* 0x000fe20003800000 */
[----:B-1----:R-:W-:-:S02]  /*b5b0*/  IADD3 R184, R35, 0x160, RZ ;  /* 0x0000016023b87810 */ /* 0x002fc40007ffe0ff */
[----:B0-----:R-:W-:Y:S01]  /*b5c0*/  IADD3 R186, R35, 0x180, RZ ;  /* 0x0000018023ba7810 */ /* 0x001fe20007ffe0ff */
[----:B------:R-:W-:Y:S05]  /*b5d0*/  @!P5 BRA `(.L_x_10169) ;  /* 0x000000100000d947 */ /* 0x000fea0003800000 */
[----:B---3--:R0:W-:Y:S02]  /*b5e0*/  RED.E.ADD.F32.FTZ.RN.STRONG.GPU [R12.64+-0xb00], R15 ;  /* 0xfff5000f0c00798e */ /* 0x0081e4000c10e7a2 */
.L_x_10169:
[----:B------:R-:W-:Y:S05]  /*b5f0*/  BSYNC B0 ;  /* 0x0000000000007941 */ /* 0x000fea0003800000 */
.L_x_10168:
        /* <DEDUP_REMOVED lines=14> */
.L_x_10171:
[----:B0-----:R-:W-:Y:S05]  /*b6e0*/  BSYNC B0 ;  /* 0x0000000000007941 */ /* 0x001fea0003800000 */
.L_x_10170:
[----:B-1----:R0:W1:Y:S01]  /*b6f0*/  LDS R15, [R186.X4+0xe40] ;  /* 0x000e4000ba0f7984 */ /* 0x0020620000004800 */
[----:B------:R-:W-:Y:S01]  /*b700*/  BSSY B0, `(.L_x_10172) ;  /* 0x0000005000007945 */ /* 0x000fe20003800000 */
[----:B------:R-:W-:Y:S02]  /*b710*/  IADD3 R184, R35, 0x1c0, RZ ;  /* 0x000001c023b87810 */ /* 0x000fe40007ffe0ff */
[----:B------:R-:W-:Y:S01]  /*b720*/  LEA.HI.SX32 R14, R14, R35, 0x1b ;  /* 0x000000230e0e7211 */ /* 0x000fe200078fdaff */
[----:B------:R-:W-:Y:S05]  /*b730*/  @!P0 BRA `(.L_x_10173) ;  /* 0x0000001000008947 */ /* 0x000fea0003800000 */
[----:B-1----:R1:W-:Y:S02]  /*b740*/  RED.E.ADD.F32.FTZ.RN.STRONG.GPU [R12.64+-0xa00], R15 ;  /* 0xfff6000f0c00798e */ /* 0x0023e4000c10e7a2 */
.L_x_10173:
[----:B------:R-:W-:Y:S05]  /*b750*/  BSYNC B0 ;  /* 0x0000000000007941 */ /* 0x000fea0003800000 */
.L_x_10172:
[----:B-1----:R1:W2:Y:S01]  /*b760*/  LDS R15, [R14.X4+0xec0] ;  /* 0x000ec0000e0f7984 */ /* 0x0022a20000004800 */
[----:B------:R-:W-:Y:S01]  /*b770*/  BSSY B0, `(.L_x_10174) ;  /* 0x0000005000007945 */ /* 0x000fe20003800000 */
[----:B0-----:R-:W-:-:S02]  /*b780*/  IADD3 R186, R35, 0x1e0, RZ ;  /* 0x000001e023ba7810 */ /* 0x001fc40007ffe0ff */
[----:B------:R-:W-:Y:S01]  /*b790*/  LEA.HI.SX32 R184, R184, R35, 0x1b ;  /* 0x00000023b8b87211 */ /* 0x000fe200078fdaff */
[----:B------:R-:W-:Y:S05]  /*b7a0*/  @!P1 BRA `(.L_x_10175) ;  /* 0x0000001000009947 */ /* 0x000fea0003800000 */
[----:B--2---:R0:W-:Y:S02]  /*b7b0*/  RED.E.ADD.F32.FTZ.RN.STRONG.GPU [R12.64+-0x980], R15 ;  /* 0xfff6800f0c00798e */ /* 0x0041e4000c10e7a2 */
.L_x_10175:
[----:B------:R-:W-:Y:S05]  /*b7c0*/  BSYNC B0 ;  /* 0x0000000000007941 */ /* 0x000fea0003800000 */
.L_x_10174:
[----:B0-2---:R0:W2:Y:S01]  /*b7d0*/  LDS R15, [R184.X4+0xf40] ;  /* 0x000f4000b80f7984 */ /* 0x0050a20000004800 */
[----:B------:R-:W-:Y:S01]  /*b7e0*/  BSSY B0, `(.L_x_10176) ;  /* 0x0000004000007945 */ /* 0x000fe20003800000 */
[----:B------:R-:W-:Y:S01]  /*b7f0*/  LEA.HI.SX32 R186, R186, R35, 0x1b ;  /* 0x00000023baba7211 */ /* 0x000fe200078fdaff */
[----:B------:R-:W-:Y:S05]  /*b800*/  @!P2 BRA `(.L_x_10177) ;  /* 0x000000100000a947 */ /* 0x000fea0003800000 */
[----:B--2---:R2:W-:Y:S02]  /*b810*/  RED.E.ADD.F32.FTZ.RN.STRONG.GPU [R12.64+-0x900], R15 ;  /* 0xfff7000f0c00798e */ /* 0x0045e4000c10e7a2 */
.L_x_10177:
[----:B------:R-:W-:Y:S05]  /*b820*/  BSYNC B0 ;  /* 0x0000000000007941 */ /* 0x000fea0003800000 */
.L_x_10176:
[----:B--2---:R2:W3:Y:S01]  /*b830*/  LDS R15, [R186.X4+0xfc0] ;  /* 0x000fc000ba0f7984 */ /* 0x0044e20000004800 */
[----:B------:R-:W-:Y:S01]  /*b840*/  BSSY B0, `(.L_x_10178) ;  /* 0x0000005000007945 */ /* 0x000fe20003800000 */
[----:B-1----:R-:W-:Y:S02]  /*b850*/  IADD3 R14, R35, 0x220, RZ ;  /* 0x00000220230e7810 */ /* 0x002fe40007ffe0ff */
[----:B------:R-:W-:Y:S01]  /*b860*/  LEA.HI.SX32 R148, R148, R35, 0x1b ;  /* 0x0000002394947211 */ /* 0x000fe200078fdaff */
[----:B------:R-:W-:Y:S05]  /*b870*/  @!P3 BRA `(.L_x_10179) ;  /* 0x000000100000b947 */ /* 0x000fea0003800000 */
[----:B---3--:R1:W-:Y:S02]  /*b880*/  RED.E.ADD.F32.FTZ.RN.STRONG.GPU [R12.64+-0x880], R15 ;  /* 0xfff7800f0c00798e */ /* 0x0083e4000c10e7a2 */
.L_x_10179:
[----:B------:R-:W-:Y:S05]  /*b890*/  BSYNC B0 ;  /* 0x0000000000007941 */ /* 0x000fea0003800000 */
.L_x_10178:
[----:B-1-3--:R1:W3:Y:S01]  /*b8a0*/  LDS R15, [R148.X4+0x1040] ;  /* 0x00104000940f7984 */ /* 0x00a2e20000004800 */
[----:B------:R-:W-:Y:S01]  /*b8b0*/  BSSY B0, `(.L_x_10180) ;  /* 0x0000004000007945 */ /* 0x000fe20003800000 */
[----:B------:R-:W-:Y:S01]  /*b8c0*/  LEA.HI.SX32 R14, R14, R35, 0x1b ;  /* 0x000000230e0e7211 */ /* 0x000fe200078fdaff */
[----:B------:R-:W-:Y:S05]  /*b8d0*/  @!P4 BRA `(.L_x_10181) ;  /* 0x000000100000c947 */ /* 0x000fea0003800000 */
[----:B---3--:R3:W-:Y:S02]  /*b8e0*/  RED.E.ADD.F32.FTZ.RN.STRONG.GPU [R12.64+-0x800], R15 ;  /* 0xfff8000f0c00798e */ /* 0x0087e4000c10e7a2 */
.L_x_10181:
[----:B------:R-:W-:Y:S05]  /*b8f0*/  BSYNC B0 ;  /* 0x0000000000007941 */ /* 0x000fea0003800000 */
.L_x_10180:
[----:B---3--:R3:W4:Y:S01]  /*b900*/  LDS R15, [R14.X4+0x10c0] ;  /* 0x0010c0000e0f7984 */ /* 0x0087220000004800 */
[----:B------:R-:W-:Y:S01]  /*b910*/  BSSY B0, `(.L_x_10182) ;  /* 0x0000005000007945 */ /* 0x000fe20003800000 */
[----:B-1----:R-:W-:-:S02]  /*b920*/  IADD3 R148, R35, 0x240, RZ ;  /* 0x0000024023947810 */ /* 0x002fc40007ffe0ff */
[----:B0-----:R-:W-:Y:S01]  /*b930*/  IADD3 R184, R35, 0x260, RZ ;  /* 0x0000026023b87810 */ /* 0x001fe20007ffe0ff */
[----:B------:R-:W-:Y:S05]  /*b940*/  @!P5 BRA `(.L_x_10183) ;  /* 0x000000100000d947 */ /* 0x000fea0003800000 */
[----:B----4-:R0:W-:Y:S02]  /*b950*/  RED.E.ADD.F32.FTZ.RN.STRONG.GPU [R12.64+-0x780], R15 ;  /* 0xfff8800f0c00798e */ /* 0x0101e4000c10e7a2 */
.L_x_10183:
[----:B------:R-:W-:Y:S05]  /*b960*/  BSYNC B0 ;  /* 0x0000000000007941 */ /* 0x000fea0003800000 */
.L_x_10182:
        /* <DEDUP_REMOVED lines=14> */
.L_x_10185:
[----:B0-----:R-:W-:Y:S05]  /*ba50*/  BSYNC B0 ;  /* 0x0000000000007941 */ /* 0x001fea0003800000 */
.L_x_10184:
[----:B-1----:R0:W1:Y:S01]  /*ba60*/  LDS R15, [R184.X4+0x11c0] ;  /* 0x0011c000b80f7984 */ /* 0x0020620000004800 */
[----:B------:R-:W-:Y:S01]  /*ba70*/  BSSY B0, `(.L_x_10186) ;  /* 0x0000005000007945 */ /* 0x000fe20003800000 */
[----:B------:R-:W-:Y:S02]  /*ba80*/  IADD3 R148, R35, 0x2a0, RZ ;  /* 0x000002a023947810 */ /* 0x000fe40007ffe0ff */
[----:B------:R-:W-:Y:S01]  /*ba90*/  LEA.HI.SX32 R14, R14, R35, 0x1b ;  /* 0x000000230e0e7211 */ /* 0x000fe200078fdaff */
[----:B------:R-:W-:Y:S05]  /*baa0*/  @!P0 BRA `(.L_x_10187) ;  /* 0x0000001000008947 */ /* 0x000fea0003800000 */
[----:B-1----:R1:W-:Y:S02]  /*bab0*/  RED.E.ADD.F32.FTZ.RN.STRONG.GPU [R12.64+-0x680], R15 ;  /* 0xfff9800f0c00798e */ /* 0x0023e4000c10e7a2 */
.L_x_10187:
[----:B------:R-:W-:Y:S05]  /*bac0*/  BSYNC B0 ;  /* 0x0000000000007941 */ /* 0x000fea0003800000 */
.L_x_10186:
[----:B-1----:R1:W3:Y:S01]  /*bad0*/  LDS R15, [R14.X4+0x1240] ;  /* 0x001240000e0f7984 */ /* 0x0022e20000004800 */
[----:B------:R-:W-:Y:S01]  /*bae0*/  BSSY B0, `(.L_x_10188) ;  /* 0x0000005000007945 */ /* 0x000fe20003800000 */
[----:B0-----:R-:W-:-:S02]  /*baf0*/  IADD3 R184, R35, 0x2c0, RZ ;  /* 0x000002c023b87810 */ /* 0x001fc40007ffe0ff */
[----:B------:R-:W-:Y:S01]  /*bb00*/  LEA.HI.SX32 R148, R148, R35, 0x1b ;  /* 0x0000002394947211 */ /* 0x000fe200078fdaff */
[----:B------:R-:W-:Y:S05]  /*bb10*/  @!P1 BRA `(.L_x_10189) ;  /* 0x0000001000009947 */ /* 0x000fea0003800000 */
[----:B---3--:R0:W-:Y:S02]  /*bb20*/  RED.E.ADD.F32.FTZ.RN.STRONG.GPU [R12.64+-0x600], R15 ;  /* 0xfffa000f0c00798e */ /* 0x0081e4000c10e7a2 */
.L_x_10189:
[----:B------:R-:W-:Y:S05]  /*bb30*/  BSYNC B0 ;  /* 0x0000000000007941 */ /* 0x000fea0003800000 */
.L_x_10188:
[----:B0--3--:R0:W3:Y:S01]  /*bb40*/  LDS R15, [R148.X4+0x12c0] ;  /* 0x0012c000940f7984 */ /* 0x0090e20000004800 */
[----:B------:R-:W-:Y:S01]  /*bb50*/  BSSY B0, `(.L_x_10190) ;  /* 0x0000005000007945 */ /* 0x000fe20003800000 */
[----:B-1----:R-:W-:Y:S02]  /*bb60*/  IADD3 R14, R35, 0x2e0, RZ ;  /* 0x000002e0230e7810 */ /* 0x002fe40007ffe0ff */
[----:B------:R-:W-:Y:S01]  /*bb70*/  LEA.HI.SX32 R184, R184, R35, 0x1b ;  /* 0x00000023b8b87211 */ /* 0x000fe200078fdaff */
[----:B------:R-:W-:Y:S05]  /*bb80*/  @!P2 BRA `(.L_x_10191) ;  /* 0x000000100000a947 */ /* 0x000fea0003800000 */
[----:B---3--:R1:W-:Y:S02]  /*bb90*/  RED.E.ADD.F32.FTZ.RN.STRONG.GPU [R12.64+-0x580], R15 ;  /* 0xfffa800f0c00798e */ /* 0x0083e4000c10e7a2 */
.L_x_10191:
[----:B------:R-:W-:Y:S05]  /*bba0*/  BSYNC B0 ;  /* 0x0000000000007941 */ /* 0x000fea0003800000 */
.L_x_10190:
[----:B-1-3--:R1:W3:Y:S01]  /*bbb0*/  LDS R15, [R184.X4+0x1340] ;  /* 0x00134000b80f7984 */ /* 0x00a2e20000004800 */
[----:B------:R-:W-:Y:S01]  /*bbc0*/  BSSY B0, `(.L_x_10192) ;  /* 0x0000005000007945 */ /* 0x000fe20003800000 */
[----:B0-----:R-:W-:Y:S02]  /*bbd0*/  IADD3 R148, R35, 0x300, RZ ;  /* 0x0000030023947810 */ /* 0x001fe40007ffe0ff */
[----:B------:R-:W-:Y:S01]  /*bbe0*/  LEA.HI.SX32 R14, R14, R35, 0x1b ;  /* 0x000000230e0e7211 */ /* 0x000fe200078fdaff */
[----:B------:R-:W-:Y:S05]  /*bbf0*/  @!P3 BRA `(.L_x_10193) ;  /* 0x000000100000b947 */ /* 0x000fea0003800000 */
[----:B---3--:R0:W-:Y:S02]  /*bc00*/  RED.E.ADD.F32.FTZ.RN.STRONG.GPU [R12.64+-0x500], R15 ;  /* 0xfffb000f0c00798e */ /* 0x0081e4000c10e7a2 */
.L_x_10193:
[----:B------:R-:W-:Y:S05]  /*bc10*/  BSYNC B0 ;  /* 0x0000000000007941 */ /* 0x000fea0003800000 */
.L_x_10192:
[----:B0--3--:R0:W3:Y:S01]  /*bc20*/  LDS R15, [R14.X4+0x13c0] ;  /* 0x0013c0000e0f7984 */ /* 0x0090e20000004800 */
[----:B------:R-:W-:Y:S01]  /*bc30*/  BSSY B0, `(.L_x_10194) ;  /* 0x0000004000007945 */ /* 0x000fe20003800000 */
[----:B------:R-:W-:Y:S01]  /*bc40*/  LEA.HI.SX32 R148, R148, R35, 0x1b ;  /* 0x0000002394947211 */ /* 0x000fe200078fdaff */
[----:B------:R-:W-:Y:S05]  /*bc50*/  @!P4 BRA `(.L_x_10195) ;  /* 0x000000100000c947 */ /* 0x000fea0003800000 */
[----:B---3--:R3:W-:Y:S02]  /*bc60*/  RED.E.ADD.F32.FTZ.RN.STRONG.GPU [R12.64+-0x480], R15 ;  /* 0xfffb800f0c00798e */ /* 0x0087e4000c10e7a2 */
.L_x_10195:
[----:B------:R-:W-:Y:S05]  /*bc70*/  BSYNC B0 ;  /* 0x0000000000007941 */ /* 0x000fea0003800000 */
.L_x_10194:
[----:B---3--:R3:W4:Y:S01]  /*bc80*/  LDS R15, [R148.X4+0x1440] ;  /* 0x00144000940f7984 */ /* 0x0087220000004800 */
[----:B------:R-:W-:Y:S01]  /*bc90*/  BSSY B0, `(.L_x_10196) ;  /* 0x0000005000007945 */ /* 0x000fe20003800000 */
[----:B0-----:R-:W-:-:S02]  /*bca0*/  IADD3 R14, R35, 0x320, RZ ;  /* 0x00000320230e7810 */ /* 0x001fc40007ffe0ff */
[----:B-1----:R-:W-:Y:S01]  /*bcb0*/  IADD3 R184, R35, 0x340, RZ ;  /* 0x0000034023b87810 */ /* 0x002fe20007ffe0ff */
[----:B------:R-:W-:Y:S05]  /*bcc0*/  @!P5 BRA `(.L_x_10197) ;  /* 0x000000100000d947 */ /* 0x000fea0003800000 */
[----:B----4-:R0:W-:Y:S02]  /*bcd0*/  RED.E.ADD.F32.FTZ.RN.STRONG.GPU [R12.64+-0x400], R15 ;  /* 0xfffc000f0c00798e */ /* 0x0101e4000c10e7a2 */
.L_x_10197:
[----:B------:R-:W-:Y:S05]  /*bce0*/  BSYNC B0 ;  /* 0x0000000000007941 */ /* 0x000fea0003800000 */
.L_x_10196:
        /* <DEDUP_REMOVED lines=14> */
.L_x_10199:
[----:B0-----:R-:W-:Y:S05]  /*bdd0*/  BSYNC B0 ;  /* 0x0000000000007941 */ /* 0x001fea0003800000 */
.L_x_10198:
[----:B-1----:R0:W1:Y:S01]  /*bde0*/  LDS R15, [R184.X4+0x1540] ;  /* 0x00154000b80f7984 */ /* 0x0020620000004800 */
[----:B------:R-:W-:Y:S01]  /*bdf0*/  BSSY B0, `(.L_x_10200) ;  /* 0x0000005000007945 */ /* 0x000fe20003800000 */
[----:B------:R-:W-:Y:S02]  /*be00*/  IADD3 R14, R35, 0x380, RZ ;  /* 0x00000380230e7810 */ /* 0x000fe40007ffe0ff */
[----:B------:R-:W-:Y:S01]  /*be10*/  LEA.HI.SX32 R148, R148, R35, 0x1b ;  /* 0x0000002394947211 */ /* 0x000fe200078fdaff */
[----:B------:R-:W-:Y:S05]  /*be20*/  @!P0 BRA `(.L_x_10201) ;  /* 0x0000001000008947 */ /* 0x000fea0003800000 */
[----:B-1----:R1:W-:Y:S02]  /*be30*/  RED.E.ADD.F32.FTZ.RN.STRONG.GPU [R12.64+-0x300], R15 ;  /* 0xfffd000f0c00798e */ /* 0x0023e4000c10e7a2 */
.L_x_10201:
[----:B------:R-:W-:Y:S05]  /*be40*/  BSYNC B0 ;  /* 0x0000000000007941 */ /* 0x000fea0003800000 */
.L_x_10200:
[----:B-1----:R1:W3:Y:S01]  /*be50*/  LDS R15, [R148.X4+0x15c0] ;  /* 0x0015c000940f7984 */ /* 0x0022e20000004800 */
[----:B------:R-:W-:Y:S01]  /*be60*/  BSSY B0, `(.L_x_10202) ;  /* 0x0000005000007945 */ /* 0x000fe20003800000 */
[----:B0-----:R-:W-:-:S02]  /*be70*/  IADD3 R184, R35, 0x3a0, RZ ;  /* 0x000003a023b87810 */ /* 0x001fc40007ffe0ff */
[----:B------:R-:W-:Y:S01]  /*be80*/  LEA.HI.SX32 R14, R14, R35, 0x1b ;  /* 0x000000230e0e7211 */ /* 0x000fe200078fdaff */
[----:B------:R-:W-:Y:S05]  /*be90*/  @!P1 BRA `(.L_x_10203) ;  /* 0x0000001000009947 */ /* 0x000fea0003800000 */
[----:B---3--:R0:W-:Y:S02]  /*bea0*/  RED.E.ADD.F32.FTZ.RN.STRONG.GPU [R12.64+-0x280], R15 ;  /* 0xfffd800f0c00798e */ /* 0x0081e4000c10e7a2 */
.L_x_10203:
[----:B------:R-:W-:Y:S05]  /*beb0*/  BSYNC B0 ;  /* 0x0000000000007941 */ /* 0x000fea0003800000 */
.L_x_10202:
[----:B0--3--:R0:W3:Y:S01]  /*bec0*/  LDS R15, [R14.X4+0x1640] ;  /* 0x001640000e0f7984 */ /* 0x0090e20000004800 */
[----:B------:R-:W-:Y:S01]  /*bed0*/  BSSY B0, `(.L_x_10204) ;  /* 0x0000005000007945 */ /* 0x000fe20003800000 */
[----:B-1----:R-:W-:Y:S02]  /*bee0*/  IADD3 R148, R35, 0x3c0, RZ ;  /* 0x000003c023947810 */ /* 0x002fe40007ffe0ff */
[----:B------:R-:W-:Y:S01]  /*bef0*/  LEA.HI.SX32 R184, R184, R35, 0x1b ;  /* 0x00000023b8b87211 */ /* 0x000fe200078fdaff */
[----:B------:R-:W-:Y:S05]  /*bf00*/  @!P2 BRA `(.L_x_10205) ;  /* 0x000000100000a947 */ /* 0x000fea0003800000 */
[----:B---3--:R1:W-:Y:S02]  /*bf10*/  RED.E.ADD.F32.FTZ.RN.STRONG.GPU [R12.64+-0x200], R15 ;  /* 0xfffe000f0c00798e */ /* 0x0083e4000c10e7a2 */
.L_x_10205:
[----:B------:R-:W-:Y:S05]  /*bf20*/  BSYNC B0 ;  /* 0x0000000000007941 */ /* 0x000fea0003800000 */
.L_x_10204:
[----:B-1-3--:R1:W3:Y:S01]  /*bf30*/  LDS R15, [R184.X4+0x16c0] ;  /* 0x0016c000b80f7984 */ /* 0x00a2e20000004800 */
[----:B------:R-:W-:Y:S01]  /*bf40*/  BSSY B0, `(.L_x_10206) ;  /* 0x0000005000007945 */ /* 0x000fe20003800000 */
[----:B0-----:R-:W-:Y:S02]  /*bf50*/  IADD3 R14, R35, 0x3e0, RZ ;  /* 0x000003e0230e7810 */ /* 0x001fe40007ffe0ff */
[----:B------:R-:W-:Y:S01]  /*bf60*/  LEA.HI.SX32 R148, R148, R35, 0x1b ;  /* 0x0000002394947211 */ /* 0x000fe200078fdaff */
[----:B------:R-:W-:Y:S05]  /*bf70*/  @!P3 BRA `(.L_x_10207) ;  /* 0x000000100000b947 */ /* 0x000fea0003800000 */
[----:B---3--:R0:W-:Y:S02]  /*bf80*/  RED.E.ADD.F32.FTZ.RN.STRONG.GPU [R12.64+-0x180], R15 ;  /* 0xfffe800f0c00798e */ /* 0x0081e4000c10e7a2 */
.L_x_10207:
[----:B------:R-:W-:Y:S05]  /*bf90*/  BSYNC B0 ;  /* 0x0000000000007941 */ /* 0x000fea0003800000 */
.L_x_10206:
[----:B0--3--:R0:W3:Y:S01]  /*bfa0*/  LDS R15, [R148.X4+0x1740] ;  /* 0x00174000940f7984 */ /* 0x0090e20000004800 */
[----:B------:R-:W-:Y:S01]  /*bfb0*/  BSSY B0, `(.L_x_10208) ;  /* 0x0000004000007945 */ /* 0x000fe20003800000 */
[----:B------:R-:W-:Y:S01]  /*bfc0*/  LEA.HI.SX32 R14, R14, R35, 0x1b ;  /* 0x000000230e0e7211 */ /* 0x000fe200078fdaff */
[----:B------:R-:W-:Y:S05]  /*bfd0*/  @!P4 BRA `(.L_x_10209) ;  /* 0x000000100000c947 */ /* 0x000fea0003800000 */
[----:B---3--:R3:W-:Y:S02]  /*bfe0*/  RED.E.ADD.F32.FTZ.RN.STRONG.GPU [R12.64+-0x100], R15 ;  /* 0xffff000f0c00798e */ /* 0x0087e4000c10e7a2 */
.L_x_10209:
[----:B------:R-:W-:Y:S05]  /*bff0*/  BSYNC B0 ;  /* 0x0000000000007941 */ /* 0x000fea0003800000 */
.L_x_10208:
[----:B---3--:R3:W4:Y:S01]  /*c000*/  LDS R15, [R14.X4+0x17c0] ;  /* 0x0017c0000e0f7984 */ /* 0x0087220000004800 */
[----:B------:R-:W-:Y:S01]  /*c010*/  BSSY B0, `(.L_x_10210) ;  /* 0x0000003000007945 */ /* 0x000fe20003800000 */
[----:B------:R-:W-:Y:S05]  /*c020*/  @!P5 BRA `(.L_x_10211) ;  /* 0x000000100000d947 */ /* 0x000fea0003800000 */
[----:B----4-:R4:W-:Y:S02]  /*c030*/  RED.E.ADD.F32.FTZ.RN.STRONG.GPU [R12.64+-0x80], R15 ;  /* 0xffff800f0c00798e */ /* 0x0109e4000c10e7a2 */
.L_x_10211:
[----:B------:R-:W-:Y:S05]  /*c040*/  BSYNC B0 ;  /* 0x0000000000007941 */ /* 0x000fea0003800000 */
.L_x_10210:
        /* <DEDUP_REMOVED lines=17> */
[----:B------:R-:W-:-:S02]  /*c160*/  FMUL.FTZ R142, R17, R142 ;  /* 0x0000008e118e7220 */ /* 0x000fc40000410000 */
        /* <DEDUP_REMOVED lines=78> */
[----:B------:R-:W-:Y:S02]  /*c650*/  FADD.FTZ R103, R182, R103 ;  /* 0x00000067b6677221 */ /* 0x000fe40000010000 */
        /* <DEDUP_REMOVED lines=50> */
.L_x_10213:
[----:B0-----:R-:W-:Y:S05]  /*c980*/  BSYNC B0 ;  /* 0x0000000000007941 */ /* 0x001fea0003800000 */
.L_x_10212:
        /* <DEDUP_REMOVED lines=8> */
.L_x_10135:
[----:B------:R-:W-:Y:S01]  /*ca10*/  BAR.SYNC.DEFER_BLOCKING 0x0 ;  /* 0x0000000000007b1d */ /* 0x000fe20000010000 */
[----:B0-----:R-:W-:Y:S01]  /*ca20*/  HFMA2.MMA R2, -RZ, RZ, 0, 9.5367431640625e-07 ;  /* 0x00000010ff027435 */ /* 0x001fe200000001ff */
[----:B------:R-:W-:Y:S02]  /*ca30*/  F2FP.BF16.PACK_AB R95, R95, R94 ;  /* 0x0000005e5f5f723e */ /* 0x000fe400000010ff */
[----:B------:R-:W-:Y:S02]  /*ca40*/  F2FP.BF16.PACK_AB R103, R103, R102 ;  /* 0x000000666767723e */ /* 0x000fe400000010ff */
[----:B------:R-:W-:-:S05]  /*ca50*/  ULDC.64 UR32, c[0x0][0x2d8] ;  /* 0x0000b60000207ab9 */ /* 0x000fca0000000a00 */
[----:B------:R-:W-:-:S05]  /*ca60*/  IMAD.WIDE R2, R37, R2, UR16 ;  /* 0x0000001025027e25 */ /* 0x000fca000f8e0202 */
[----:B------:R-:W3:Y:S04]  /*ca70*/  LDG.E.128 R4, [R2.64] ;  /* 0x0000002202047981 */ /* 0x000ee8000c1e1d00 */
[----:B------:R-:W4:Y:S01]  /*ca80*/  LDG.E.128 R12, [R2.64+0x200] ;  /* 0x00020022020c7981 */ /* 0x000f22000c1e1d00 */
        /* <DEDUP_REMOVED lines=11> */
[----:B------:R-:W-:-:S02]  /*cb40*/  UIADD3 UR9, UR9, UR7, URZ ;  /* 0x0000000709097290 */ /* 0x000fc4000fffe03f */
[----:B------:R-:W-:Y:S02]  /*cb50*/  UIMAD UR7, UR21, UR32, URZ ;  /* 0x00000020150772a4 */ /* 0x000fe4000f8e023f */
[----:B------:R-:W-:Y:S02]  /*cb60*/  UIMAD.WIDE.U32 UR8, UR20, UR32, UR8 ;  /* 0x00000020140872a5 */ /* 0x000fe4000f8e0008 */
[----:B------:R-:W-:Y:S02]  /*cb70*/  UIMAD UR7, UR20, UR33, UR7 ;  /* 0x00000021140772a4 */ /* 0x000fe4000f8e0207 */
[----:B------:R-:W-:Y:S02]  /*cb80*/  UIADD3 UR27, UP2, UR27, -0x800, URZ ;  /* 0xfffff8001b1b7890 */ /* 0x000fe4000ff5e03f */
[----:B------:R-:W-:Y:S02]  /*cb90*/  ULDC.64 UR32, c[0x0][0x330] ;  /* 0x0000cc0000207ab9 */ /* 0x000fe40000000a00 */
[----:B------:R-:W-:-:S02]  /*cba0*/  UIADD3 UR9, UR9, UR7, URZ ;  /* 0x0000000709097290 */ /* 0x000fc4000fffe03f */
[----:B------:R-:W-:Y:S02]  /*cbb0*/  ULEA UR7, UP0, UR8, UR32, 0x1 ;  /* 0x0000002008077291 */ /* 0x000fe4000f80083f */
[----:B------:R-:W-:Y:S02]  /*cbc0*/  UIADD3 UR25, UP3, UR25, -0x400, URZ ;  /* 0xfffffc0019197890 */ /* 0x000fe4000ff7e03f */
[----:B------:R-:W-:Y:S02]  /*cbd0*/  ULEA.HI.X UR8, UR8, UR33, UR9, 0x1, UP0 ;  /* 0x0000002108087291 */ /* 0x000fe400080f0c09 */
[----:B------:R-:W-:Y:S02]  /*cbe0*/  UIADD3 UR23, UP4, UR23, -0x400, URZ ;  /* 0xfffffc0017177890 */ /* 0x000fe4000ff9e03f */
[----:B------:R-:W-:Y:S02]  /*cbf0*/  ULDC.64 UR32, c[0x0][0x300] ;  /* 0x0000c00000207ab9 */ /* 0x000fe40000000a00 */
[----:B------:R-:W-:-:S02]  /*cc00*/  UIADD3 UR6, UR6, 0x1, URZ ;  /* 0x0000000106067890 */ /* 0x000fc4000fffe03f */
[----:B------:R-:W-:Y:S02]  /*cc10*/  UIADD3.X UR17, UR17, -0x1, URZ, UP1, !UPT ;  /* 0xffffffff11117890 */ /* 0x000fe40008ffe43f */
[----:B------:R-:W-:Y:S02]  /*cc20*/  UIADD3.X UR28, UR28, -0x1, URZ, UP2, !UPT ;  /* 0xffffffff1c1c7890 */ /* 0x000fe400097fe43f */
[----:B------:R-:W-:Y:S02]  /*cc30*/  UIADD3.X UR26, UR26, -0x1, URZ, UP3, !UPT ;  /* 0xffffffff1a1a7890 */ /* 0x000fe40009ffe43f */
[----:B------:R-:W-:Y:S01]  /*cc40*/  UIADD3.X UR24, UR24, -0x1, URZ, UP4, !UPT ;  /* 0xffffffff18187890 */ /* 0x000fe2000a7fe43f */
[----:B---3--:R-:W-:Y:S04]  /*cc50*/  STS.128 [R36.X16], R4 ;  /* 0x0000000424007388 */ /* 0x008fe8000000cc00 */
[----:B----4-:R-:W-:Y:S01]  /*cc60*/  STS.128 [R36.X16+0x200], R12 ;  /* 0x0002000c24007388 */ /* 0x010fe2000000cc00 */
[----:B------:R-:W-:-:S06]  /*cc70*/  NOP ;  /* 0x0000000000007918 */ /* 0x000fcc0000000000 */
[----:B------:R-:W0:Y:S04]  /*cc80*/  LDS.128 R8, [R39] ;  /* 0x0000000027087984 */ /* 0x000e280000000c00 */
[----:B------:R-:W1:Y:S04]  /*cc90*/  LDS.128 R4, [R39+0x10] ;  /* 0x0000100027047984 */ /* 0x000e680000000c00 */
[----:B------:R-:W-:Y:S06]  /*cca0*/  BAR.SYNC.DEFER_BLOCKING 0x0 ;  /* 0x0000000000007b1d */ /* 0x000fec0000010000 */
[----:B------:R-:W-:Y:S04]  /*ccb0*/  STS.128 [R39], R92 ;  /* 0x0000005c27007388 */ /* 0x000fe80000000c00 */
        /* <DEDUP_REMOVED lines=18> */
[----:B------:R-:W3:Y:S01]  /*cde0*/  @!P3 MUFU.EX2 R8, R8 ;  /* 0x000000080008b308 */ /* 0x000ee20000000800 */
[----:B0-----:R-:W-:Y:S01]  /*cdf0*/  @!P1 FADD.FTZ R3, R2, 1 ;  /* 0x3f80000002039421 */ /* 0x001fe20000010000 */
[----:B------:R-:W-:-:S06]  /*ce00*/  PRMT R2, RZ, 0x5410, R10 ;  /* 0x00005410ff027816 */ /* 0x000fcc000000000a */
[----:B------:R-:W0:Y:S01]  /*ce10*/  @!P0 MUFU.EX2 R9, R9 ;  /* 0x0000000900098308 */ /* 0x000e220000000800 */
[----:B------:R-:W-:Y:S01]  /*ce20*/  PRMT R10, RZ, 0x7610, R10 ;  /* 0x00007610ff0a7816 */ /* 0x000fe2000000000a */
[----:B------:R-:W-:Y:S02]  /*ce30*/  FADD.FTZ R15, R2, UR5 ;  /* 0x00000005020f7e21 */ /* 0x000fe40008010000 */
[----:B---3--:R-:W-:Y:S02]  /*ce40*/  @!P3 FADD.FTZ R2, R8, 1 ;  /* 0x3f8000000802b421 */ /* 0x008fe40000010000 */
[----:B------:R-:W-:Y:S02]  /*ce50*/  FADD.FTZ R8, R10, UR5 ;  /* 0x000000050a087e21 */ /* 0x000fe40008010000 */
[----:B------:R3:W4:Y:S01]  /*ce60*/  @!P1 MUFU.RCP R14, R3 ;  /* 0x00000003000e9308 */ /* 0x0007220000001000 */
[----:B------:R-:W-:Y:S02]  /*ce70*/  FSETP.GTU.FTZ.AND P6, PT, R15, 20, PT ;  /* 0x41a000000f00780b */ /* 0x000fe40003fdc000 */
[----:B------:R-:W-:Y:S01]  /*ce80*/  FSETP.GTU.FTZ.AND P5, PT, R8, 20, PT ;  /* 0x41a000000800780b */ /* 0x000fe20003fbc000 */
[----:B0-----:R-:W-:-:S04]  /*ce90*/  @!P0 FADD.FTZ R9, R9, 1 ;  /* 0x3f80000009098421 */ /* 0x001fc80000010000 */
[----:B------:R0:W5:Y:S06]  /*cea0*/  @!P3 MUFU.RCP R13, R2 ;  /* 0x00000002000db308 */ /* 0x00016c0000001000 */
[----:B---3--:R-:W-:Y:S02]  /*ceb0*/  @!P6 FMUL.FTZ R3, R15, -1.4426950216293334961 ;  /* 0xbfb8aa3b0f03e820 */ /* 0x008fe40000410000 */
[----:B------:R-:W3:Y:S01]  /*cec0*/  @!P2 MUFU.EX2 R12, R12 ;  /* 0x0000000c000ca308 */ /* 0x000ee20000000800 */
[--C-:B0-----:R-:W-:Y:S01]  /*ced0*/  PRMT R2, RZ, 0x5410, R11.reuse ;  /* 0x00005410ff027816 */ /* 0x101fe2000000000b */
[----:B----4-:R-:W-:Y:S01]  /*cee0*/  @!P1 FMUL.FTZ R87, R87, R14 ;  /* 0x0000000e57579220 */ /* 0x010fe20000410000 */
[----:B------:R-:W-:-:S03]  /*cef0*/  PRMT R11, RZ, 0x7610, R11 ;  /* 0x00007610ff0b7816 */ /* 0x000fc6000000000b */
[----:B------:R-:W-:Y:S02]  /*cf00*/  FADD.FTZ R16, R2, UR5 ;  /* 0x0000000502107e21 */ /* 0x000fe40008010000 */
[----:B------:R-:W-:Y:S01]  /*cf10*/  @!P5 FMUL.FTZ R2, R8, -1.4426950216293334961 ;  /* 0xbfb8aa3b0802d820 */ /* 0x000fe20000410000 */
[--C-:B-1----:R-:W-:Y:S01]  /*cf20*/  PRMT R8, RZ, 0x5410, R4.reuse ;  /* 0x00005410ff087816 */ /* 0x102fe20000000004 */
[----:B------:R-:W-:Y:S01]  /*cf30*/  FADD.FTZ R11, R11, UR5 ;  /* 0x000000050b0b7e21 */ /* 0x000fe20008010000 */
[----:B------:R-:W-:Y:S01]  /*cf40*/  FSETP.GTU.FTZ.AND P4, PT, R16, 20, PT ;  /* 0x41a000001000780b */ /* 0x000fe20003f9c000 */
[----:B-----5:R-:W-:Y:S01]  /*cf50*/  @!P3 FMUL.FTZ R86, R86, R13 ;  /* 0x0000000d5656b220 */ /* 0x020fe20000410000 */
[----:B------:R-:W-:Y:S01]  /*cf60*/  PRMT R4, RZ, 0x7610, R4 ;  /* 0x00007610ff047816 */ /* 0x000fe20000000004 */
[----:B------:R0:W1:Y:S01]  /*cf70*/  @!P0 MUFU.RCP R10, R9 ;  /* 0x00000009000a8308 */ /* 0x0000620000001000 */
[----:B------:R-:W-:Y:S01]  /*cf80*/  FSETP.GTU.FTZ.AND P3, PT, R11, 20, PT ;  /* 0x41a000000b00780b */ /* 0x000fe20003f7c000 */
[----:B---3--:R-:W-:-:S02]  /*cf90*/  @!P2 FADD.FTZ R12, R12, 1 ;  /* 0x3f8000000c0ca421 */ /* 0x008fc40000010000 */
[----:B------:R-:W-:-:S04]  /*cfa0*/  FADD.FTZ R13, R4, UR5 ;  /* 0x00000005040d7e21 */ /* 0x000fc80008010000 */
[----:B------:R-:W3:Y:S01]  /*cfb0*/  @!P6 MUFU.EX2 R3, R3 ;  /* 0x000000030003e308 */ /* 0x000ee20000000800 */
[----:B0-----:R-:W-:Y:S02]  /*cfc0*/  FADD.FTZ R9, R8, UR5 ;  /* 0x0000000508097e21 */ /* 0x001fe40008010000 */
[----:B------:R-:W-:-:S03]  /*cfd0*/  @!P4 FMUL.FTZ R4, R16, -1.4426950216293334961 ;  /* 0xbfb8aa3b1004c820 */ /* 0x000fc60000410000 */
[----:B------:R-:W-:Y:S01]  /*cfe0*/  FSETP.GTU.FTZ.AND P1, PT, R9, 20, PT ;  /* 0x41a000000900780b */ /* 0x000fe20003f3c000 */
[----:B------:R-:W-:Y:S01]  /*cff0*/  @!P3 FMUL.FTZ R8, R11, -1.4426950216293334961 ;  /* 0xbfb8aa3b0b08b820 */ /* 0x000fe20000410000 */
[----:B------:R-:W0:Y:S01]  /*d000*/  @!P5 MUFU.EX2 R2, R2 ;  /* 0x000000020002d308 */ /* 0x000e220000000800 */
[----:B-1----:R-:W-:Y:S01]  /*d010*/  @!P0 FMUL.FTZ R85, R85, R10 ;  /* 0x0000000a55558220 */ /* 0x002fe20000410000 */
[----:B------:R-:W-:-:S06]  /*d020*/  FSETP.GTU.FTZ.AND P0, PT, R13, 20, PT ;  /* 0x41a000000d00780b */ /* 0x000fcc0003f1c000 */
[----:B------:R-:W1:Y:S01]  /*d030*/  @!P4 MUFU.EX2 R4, R4 ;  /* 0x000000040004c308 */ /* 0x000e620000000800 */
[----:B---3--:R-:W-:Y:S02]  /*d040*/  @!P6 FADD.FTZ R3, R3, 1 ;  /* 0x3f8000000303e421 */ /* 0x008fe40000010000 */
[----:B------:R-:W-:-:S04]  /*d050*/  @!P1 FMUL.FTZ R9, R9, -1.4426950216293334961 ;  /* 0xbfb8aa3b09099820 */ /* 0x000fc80000410000 */
[----:B------:R-:W-:Y:S01]  /*d060*/  @!P0 FMUL.FTZ R10, R13, -1.4426950216293334961 ;  /* 0xbfb8aa3b0d0a8820 */ /* 0x000fe20000410000 */
[----:B------:R-:W3:Y:S01]  /*d070*/  @!P3 MUFU.EX2 R8, R8 ;  /* 0x000000080008b308 */ /* 0x000ee20000000800 */
[----:B0-----:R-:W-:-:S07]  /*d080*/  @!P5 FADD.FTZ R2, R2, 1 ;  /* 0x3f8000000202d421 */ /* 0x001fce0000010000 */
[----:B------:R-:W0:Y:S01]  /*d090*/  @!P2 MUFU.RCP R11, R12 ;  /* 0x0000000c000ba308 */ /* 0x000e220000001000 */
[----:B-1----:R-:W-:-:S07]  /*d0a0*/  @!P4 FADD.FTZ R4, R4, 1 ;  /* 0x3f8000000404c421 */ /* 0x002fce0000010000 */
[----:B------:R-:W1:Y:S01]  /*d0b0*/  @!P4 MUFU.RCP R4, R4 ;  /* 0x000000040004c308 */ /* 0x000e620000001000 */
[----:B---3--:R-:W-:-:S07]  /*d0c0*/  @!P3 FADD.FTZ R8, R8, 1 ;  /* 0x3f8000000808b421 */ /* 0x008fce0000010000 */
[----:B------:R-:W3:Y:S01]  /*d0d0*/  @!P1 MUFU.EX2 R9, R9 ;  /* 0x0000000900099308 */ /* 0x000ee20000000800 */
[----:B0-----:R-:W-:-:S07]  /*d0e0*/  @!P2 FMUL.FTZ R84, R84, R11 ;  /* 0x0000000b5454a220 */ /* 0x001fce0000410000 */
[----:B------:R-:W0:Y:S01]  /*d0f0*/  @!P6 MUFU.RCP R14, R3 ;  /* 0x00000003000ee308 */ /* 0x000e220000001000 */
[----:B-1----:R-:W-:Y:S01]  /*d100*/  @!P4 FMUL.FTZ R81, R81, R4 ;  /* 0x000000045151c220 */ /* 0x002fe20000410000 */
[--C-:B------:R-:W-:Y:S02]  /*d110*/  PRMT R4, RZ, 0x5410, R7.reuse ;  /* 0x00005410ff047816 */ /* 0x100fe40000000007 */
[----:B------:R-:W-:-:S04]  /*d120*/  PRMT R7, RZ, 0x7610, R7 ;  /* 0x00007610ff077816 */ /* 0x000fc80000000007 */
[----:B------:R1:W4:Y:S01]  /*d130*/  @!P5 MUFU.RCP R13, R2 ;  /* 0x00000002000dd308 */ /* 0x0003220000001000 */
[----:B---3--:R-:W-:Y:S02]  /*d140*/  @!P1 FADD.FTZ R9, R9, 1 ;  /* 0x3f80000009099421 */ /* 0x008fe40000010000 */
[----:B------:R-:W-:-:S05]  /*d150*/  FADD.FTZ R7, R7, UR5 ;  /* 0x0000000507077e21 */ /* 0x000fca0008010000 */
[----:B------:R3:W5:Y:S01]  /*d160*/  @!P3 MUFU.RCP R11, R8 ;  /* 0x00000008000bb308 */ /* 0x0007620000001000 */
[--C-:B-1----:R-:W-:Y:S01]  /*d170*/  PRMT R2, RZ, 0x5410, R5.reuse ;  /* 0x00005410ff027816 */ /* 0x102fe20000000005 */
[----:B0-----:R-:W-:Y:S01]  /*d180*/  @!P6 FMUL.FTZ R83, R83, R14 ;  /* 0x0000000e5353e220 */ /* 0x001fe20000410000 */
[----:B------:R-:W-:-:S03]  /*d190*/  PRMT R5, RZ, 0x7610, R5 ;  /* 0x00007610ff057816 */ /* 0x000fc60000000005 */
[----:B------:R-:W-:Y:S01]  /*d1a0*/  FADD.FTZ R15, R2, UR5 ;  /* 0x00000005020f7e21 */ /* 0x000fe20008010000 */
[--C-:B------:R-:W-:Y:S01]  /*d1b0*/  PRMT R2, RZ, 0x5410, R6.reuse ;  /* 0x00005410ff027816 */ /* 0x100fe20000000006 */
[----:B------:R-:W0:Y:S01]  /*d1c0*/  @!P0 MUFU.EX2 R10, R10 ;  /* 0x0000000a000a8308 */ /* 0x000e220000000800 */
[----:B------:R-:W-:Y:S01]  /*d1d0*/  PRMT R6, RZ, 0x7610, R6 ;  /* 0x00007610ff067816 */ /* 0x000fe20000000006 */
[----:B------:R-:W-:Y:S01]  /*d1e0*/  FADD.FTZ R5, R5, UR5 ;  /* 0x0000000505057e21 */ /* 0x000fe20008010000 */
[----:B------:R-:W-:Y:S01]  /*d1f0*/  FSETP.GTU.FTZ.AND P2, PT, R15, 20, PT ;  /* 0x41a000000f00780b */ /* 0x000fe20003f5c000 */
[----:B------:R-:W-:Y:S02]  /*d200*/  FADD.FTZ R14, R2, UR5 ;  /* 0x00000005020e7e21 */ /* 0x000fe40008010000 */
[----:B------:R-:W-:Y:S01]  /*d210*/  FADD.FTZ R6, R6, UR5 ;  /* 0x0000000506067e21 */ /* 0x000fe20008010000 */
[----:B------:R-:W-:Y:S01]  /*d220*/  FSETP.GTU.FTZ.AND P6, PT, R5, 20, PT ;  /* 0x41a000000500780b */ /* 0x000fe20003fdc000 */
[----:B------:R-:W1:Y:S01]  /*d230*/  @!P1 MUFU.RCP R12, R9 ;  /* 0x00000009000c9308 */ /* 0x000e620000001000 */
[----:B---3--:R-:W-:Y:S01]  /*d240*/  FADD.FTZ R8, R4, UR5 ;  /* 0x0000000504087e21 */ /* 0x008fe20008010000 */
[----:B------:R-:W-:Y:S01]  /*d250*/  FSETP.GTU.FTZ.AND P4, PT, R14, 20, PT ;  /* 0x41a000000e00780b */ /* 0x000fe20003f9c000 */
[----:B----4-:R-:W-:Y:S01]  /*d260*/  @!P5 FMUL.FTZ R82, R82, R13 ;  /* 0x0000000d5252d220 */ /* 0x010fe20000410000 */
[----:B------:R-:W-:Y:S01]  /*d270*/  FSETP.GTU.FTZ.AND P5, PT, R6, 20, PT ;  /* 0x41a000000600780b */ /* 0x000fe20003fbc000 */
[----:B-----5:R-:W-:Y:S01]  /*d280*/  @!P3 FMUL.FTZ R80, R80, R11 ;  /* 0x0000000b5050b220 */ /* 0x020fe20000410000 */
[----:B------:R-:W-:Y:S01]  /*d290*/  FSETP.GTU.FTZ.AND P3, PT, R8, 20, PT ;  /* 0x41a000000800780b */ /* 0x000fe20003f7c000 */
[----:B0-----:R-:W-:Y:S01]  /*d2a0*/  @!P0 FADD.FTZ R10, R10, 1 ;  /* 0x3f8000000a0a8421 */ /* 0x001fe20000010000 */
[----:B------:R-:W-:Y:S01]  /*d2b0*/  F2FP.BF16.PACK_AB R18, R82, R83 ;  /* 0x000000535212723e */ /* 0x000fe200000010ff */
[----:B------:R-:W-:-:S03]  /*d2c0*/  @!P2 FMUL.FTZ R2, R15, -1.4426950216293334961 ;  /* 0xbfb8aa3b0f02a820 */ /* 0x000fc60000410000 */
[----:B------:R-:W-:Y:S01]  /*d2d0*/  @!P6 FMUL.FTZ R3, R5, -1.4426950216293334961 ;  /* 0xbfb8aa3b0503e820 */ /* 0x000fe20000410000 */
[----:B------:R-:W0:Y:S02]  /*d2e0*/  @!P0 MUFU.RCP R17, R10 ;  /* 0x0000000a00118308 */ /* 0x000e240000001000 */
[----:B------:R-:W-:Y:S02]  /*d2f0*/  @!P4 FMUL.FTZ R4, R14, -1.4426950216293334961 ;  /* 0xbfb8aa3b0e04c820 */ /* 0x000fe40000410000 */
[----:B-1----:R-:W-:Y:S01]  /*d300*/  @!P1 FMUL.FTZ R79, R79, R12 ;  /* 0x0000000c4f4f9220 */ /* 0x002fe20000410000 */
[----:B------:R-:W-:Y:S01]  /*d310*/  FSETP.GTU.FTZ.AND P1, PT, R7, 20, PT ;  /* 0x41a000000700780b */ /* 0x000fe20003f3c000 */
[----:B------:R-:W-:Y:S01]  /*d320*/  @!P5 FMUL.FTZ R5, R6, -1.4426950216293334961 ;  /* 0xbfb8aa3b0605d820 */ /* 0x000fe20000410000 */
[----:B------:R-:W-:-:S06]  /*d330*/  NOP ;  /* 0x0000000000007918 */ /* 0x000fcc0000000000 */
[----:B------:R-:W-:Y:S01]  /*d340*/  @!P3 FMUL.FTZ R6, R8, -1.4426950216293334961 ;  /* 0xbfb8aa3b0806b820 */ /* 0x000fe20000410000 */
[----:B------:R-:W-:Y:S01]  /*d350*/  LDS.128 R12, [R36.X16+0x200] ;  /* 0x00020000240c7984 */ /* 0x000fe2000000cc00 */
[----:B------:R-:W1:Y:S01]  /*d360*/  @!P2 MUFU.EX2 R2, R2 ;  /* 0x000000020002a308 */ /* 0x000e620000000800 */
[----:B0-----:R-:W-:Y:S01]  /*d370*/  @!P0 FMUL.FTZ R78, R78, R17 ;  /* 0x000000114e4e8220 */ /* 0x001fe20000410000 */
[----:B------:R-:W-:Y:S01]  /*d380*/  F2FP.BF16.PACK_AB R17, R84, R85 ;  /* 0x000000555411723e */ /* 0x000fe200000010ff */
[----:B------:R-:W0:Y:S01]  /*d390*/  LDS.128 R8, [R36.X16] ;  /* 0x0000000024087984 */ /* 0x000e22000000cc00 */
[----:B------:R-:W-:Y:S02]  /*d3a0*/  @!P1 FMUL.FTZ R7, R7, -1.4426950216293334961 ;  /* 0xbfb8aa3b07079820 */ /* 0x000fe40000410000 */
[----:B------:R-:W-:Y:S02]  /*d3b0*/  F2FP.BF16.PACK_AB R20, R78, R79 ;  /* 0x0000004f4e14723e */ /* 0x000fe400000010ff */
[----:B------:R-:W3:Y:S08]  /*d3c0*/  @!P6 MUFU.EX2 R3, R3 ;  /* 0x000000030003e308 */ /* 0x000ef00000000800 */
[----:B------:R-:W4:Y:S01]  /*d3d0*/  @!P4 MUFU.EX2 R4, R4 ;  /* 0x000000040004c308 */ /* 0x000f220000000800 */
[----:B-1----:R-:W-:-:S07]  /*d3e0*/  @!P2 FADD.FTZ R2, R2, 1 ;  /* 0x3f8000000202a421 */ /* 0x002fce0000010000 */
[----:B------:R-:W1:Y:S01]  /*d3f0*/  @!P5 MUFU.EX2 R5, R5 ;  /* 0x000000050005d308 */ /* 0x000e620000000800 */
[----:B---3--:R-:W-:-:S07]  /*d400*/  @!P6 FADD.FTZ R3, R3, 1 ;  /* 0x3f8000000303e421 */ /* 0x008fce0000010000 */
[----:B------:R-:W3:Y:S01]  /*d410*/  @!P3 MUFU.EX2 R6, R6 ;  /* 0x000000060006b308 */ /* 0x000ee20000000800 */
[----:B----4-:R-:W-:-:S07]  /*d420*/  @!P4 FADD.FTZ R4, R4, 1 ;  /* 0x3f8000000404c421 */ /* 0x010fce0000010000 */
[----:B------:R-:W4:Y:S01]  /*d430*/  @!P1 MUFU.EX2 R7, R7 ;  /* 0x0000000700079308 */ /* 0x000f220000000800 */
[----:B-1----:R-:W-:-:S07]  /*d440*/  @!P5 FADD.FTZ R5, R5, 1 ;  /* 0x3f8000000505d421 */ /* 0x002fce0000010000 */
[----:B------:R1:W5:Y:S01]  /*d450*/  @!P2 MUFU.RCP R16, R2 ;  /* 0x000000020010a308 */ /* 0x0003620000001000 */
[----:B---3--:R-:W-:-:S07]  /*d460*/  @!P3 FADD.FTZ R6, R6, 1 ;  /* 0x3f8000000606b421 */ /* 0x008fce0000010000 */
[----:B------:R3:W2:Y:S01]  /*d470*/  @!P6 MUFU.RCP R19, R3 ;  /* 0x000000030013e308 */ /* 0x0006a20000001000 */
[----:B-1----:R-:W-:Y:S01]  /*d480*/  MOV R2, UR7 ;  /* 0x0000000700027c02 */ /* 0x002fe20008000f00 */
[----:B----4-:R-:W-:-:S06]  /*d490*/  @!P1 FADD.FTZ R7, R7, 1 ;  /* 0x3f80000007079421 */ /* 0x010fcc0000010000 */
[----:B------:R-:W1:Y:S01]  /*d4a0*/  @!P4 MUFU.RCP R4, R4 ;  /* 0x000000040004c308 */ /* 0x000e620000001000 */
[----:B---3--:R-:W-:Y:S01]  /*d4b0*/  MOV R3, UR8 ;  /* 0x0000000800037c02 */ /* 0x008fe20008000f00 */
[----:B-----5:R-:W-:Y:S01]  /*d4c0*/  @!P2 FMUL.FTZ R77, R77, R16 ;  /* 0x000000104d4da220 */ /* 0x020fe20000410000 */
[----:B------:R-:W-:Y:S01]  /*d4d0*/  F2FP.BF16.PACK_AB R16, R86, R87 ;  /* 0x000000575610723e */ /* 0x000fe200000010ff */
[----:B------:R-:W-:Y:S02]  /*d4e0*/  ULDC.64 UR8, c[0x0][0x2f8] ;  /* 0x0000be0000087ab9 */ /* 0x000fe40000000a00 */
[----:B------:R-:W-:Y:S01]  /*d4f0*/  IMAD.WIDE R2, R37, 0x10, R2 ;  /* 0x0000001025027825 */ /* 0x000fe200078e0202 */
[----:B------:R-:W-:Y:S01]  /*d500*/  UIMAD UR7, UR38, UR8, URZ ;  /* 0x00000008260772a4 */ /* 0x000fe2000f8e023f */
[----:B------:R-:W3:Y:S01]  /*d510*/  @!P5 MUFU.RCP R5, R5 ;  /* 0x000000050005d308 */ /* 0x000ee20000001000 */
[----:B------:R-:W-:Y:S01]  /*d520*/  UIMAD.WIDE.U32 UR18, UR31, UR8, UR18 ;  /* 0x000000081f1272a5 */ /* 0x000fe2000f8e0012 */
[----:B--2---:R-:W-:Y:S01]  /*d530*/  @!P6 FMUL.FTZ R76, R76, R19 ;  /* 0x000000134c4ce220 */ /* 0x004fe20000410000 */
[----:B0-----:R-:W-:Y:S01]  /*d540*/  STG.E.128 [R2.64], R8 ;  /* 0x0000000802007986 */ /* 0x001fe2000c101d22 */
[----:B------:R-:W-:Y:S01]  /*d550*/  F2FP.BF16.PACK_AB R19, R80, R81 ;  /* 0x000000515013723e */ /* 0x000fe200000010ff */
[----:B------:R-:W-:-:S02]  /*d560*/  UIMAD UR7, UR31, UR9, UR7 ;  /* 0x000000091f0772a4 */ /* 0x000fc4000f8e0207 */
[----:B------:R0:W-:Y:S01]  /*d570*/  STG.E.128 [R2.64+0x200], R12 ;  /* 0x0002000c02007986 */ /* 0x0001e2000c101d22 */
[----:B------:R-:W2:Y:S01]  /*d580*/  @!P3 MUFU.RCP R6, R6 ;  /* 0x000000060006b308 */ /* 0x000ea20000001000 */
[----:B-1----:R-:W-:Y:S01]  /*d590*/  @!P4 FMUL.FTZ R75, R75, R4 ;  /* 0x000000044b4bc220 */ /* 0x002fe20000410000 */
[----:B------:R-:W-:Y:S01]  /*d5a0*/  F2FP.BF16.PACK_AB R21, R76, R77 ;  /* 0x0000004d4c15723e */ /* 0x000fe200000010ff */
[----:B------:R-:W-:Y:S01]  /*d5b0*/  BAR.SYNC.DEFER_BLOCKING 0x0 ;  /* 0x0000000000007b1d */ /* 0x000fe20000010000 */
[----:B------:R-:W-:Y:S02]  /*d5c0*/  UIADD3 UR9, UR19, UR7, URZ ;  /* 0x0000000713097290 */ /* 0x000fe4000fffe03f */
[----:B------:R-:W-:Y:S01]  /*d5d0*/  UIMAD UR7, UR21, UR32, URZ ;  /* 0x00000020150772a4 */ /* 0x000fe2000f8e023f */
[----:B---3--:R-:W-:Y:S02]  /*d5e0*/  @!P5 FMUL.FTZ R74, R74, R5 ;  /* 0x000000054a4ad220 */ /* 0x008fe40000410000 */
[----:B------:R-:W1:Y:S01]  /*d5f0*/  @!P1 MUFU.RCP R7, R7 ;  /* 0x0000000700079308 */ /* 0x000e620000001000 */
[----:B------:R-:W-:Y:S01]  /*d600*/  FADD.FTZ R5, R87, R34 ;  /* 0x0000002257057221 */ /* 0x000fe20000010000 */
[----:B------:R-:W-:Y:S01]  /*d610*/  UMOV UR8, UR18 ;  /* 0x0000001200087c82 */ /* 0x000fe20008000000 */
[----:B------:R-:W-:-:S02]  /*d620*/  F2FP.BF16.PACK_AB R22, R74, R75 ;  /* 0x0000004b4a16723e */ /* 0x000fc400000010ff */
[----:B------:R-:W-:Y:S01]  /*d630*/  FADD.FTZ R86, R5, R86 ;  /* 0x0000005605567221 */ /* 0x000fe20000010000 */
[----:B------:R-:W-:Y:S01]  /*d640*/  UIMAD UR7, UR20, UR33, UR7 ;  /* 0x00000021140772a4 */ /* 0x000fe2000f8e0207 */
[----:B--2---:R-:W-:Y:S01]  /*d650*/  @!P3 FMUL.FTZ R73, R73, R6 ;  /* 0x000000064949b220 */ /* 0x004fe20000410000 */
[----:B------:R-:W-:Y:S01]  /*d660*/  UIMAD.WIDE.U32 UR8, UR20, UR32, UR8 ;  /* 0x00000020140872a5 */ /* 0x000fe2000f8e0008 */
[----:B------:R-:W-:Y:S01]  /*d670*/  FADD.FTZ R85, R86, R85 ;  /* 0x0000005556557221 */ /* 0x000fe20000010000 */
[----:B------:R-:W-:Y:S02]  /*d680*/  ULDC.64 UR18, c[0x0][0x340] ;  /* 0x0000d00000127ab9 */ /* 0x000fe40000000a00 */
[----:B------:R-:W-:Y:S01]  /*d690*/  UIADD3 UR9, UR9, UR7, URZ ;  /* 0x0000000709097290 */ /* 0x000fe2000fffe03f */
[----:B------:R-:W-:Y:S01]  /*d6a0*/  FADD.FTZ R84, R85, R84 ;  /* 0x0000005455547221 */ /* 0x000fe20000010000 */
[----:B------:R-:W-:Y:S01]  /*d6b0*/  ULEA UR7, UP0, UR8, UR18, 0x1 ;  /* 0x0000001208077291 */ /* 0x000fe2000f80083f */
[----:B-1----:R-:W-:Y:S01]  /*d6c0*/  @!P1 FMUL.FTZ R72, R72, R7 ;  /* 0x0000000748489220 */ /* 0x002fe20000410000 */
[----:B------:R-:W-:Y:S01]  /*d6d0*/  STS.128 [R39], R16 ;  /* 0x0000001027007388 */ /* 0x000fe20000000c00 */
[----:B------:R-:W-:Y:S01]  /*d6e0*/  FADD.FTZ R83, R84, R83 ;  /* 0x0000005354537221 */ /* 0x000fe20000010000 */
[----:B------:R-:W-:-:S02]  /*d6f0*/  ULEA.HI.X UR8, UR8, UR19, UR9, 0x1, UP0 ;  /* 0x0000001308087291 */ /* 0x000fc400080f0c09 */
[----:B------:R-:W-:Y:S01]  /*d700*/  F2FP.BF16.PACK_AB R23, R72, R73 ;  /* 0x000000494817723e */ /* 0x000fe200000010ff */
[----:B------:R-:W-:Y:S01]  /*d710*/  UISETP.GT.AND UP0, UPT, UR29, 0x1, UPT ;  /* 0x000000011d00788c */ /* 0x000fe2000bf04270 */
[----:B------:R-:W-:Y:S01]  /*d720*/  FADD.FTZ R82, R83, R82 ;  /* 0x0000005253527221 */ /* 0x000fe20000010000 */
[----:B0-----:R-:W-:Y:S02]  /*d730*/  MOV R2, UR7 ;  /* 0x0000000700027c02 */ /* 0x001fe40008000f00 */
[----:B------:R-:W-:Y:S01]  /*d740*/  STS.128 [R39+0x10], R20 ;  /* 0x0000101427007388 */ /* 0x000fe20000000c00 */
        /* <DEDUP_REMOVED lines=17> */
[----:B-1----:R0:W-:Y:S01]  /*d860*/  STG.E.128 [R2.64+0x200], R4 ;  /* 0x0002000402007986 */ /* 0x0021e2000c101d22 */
[----:B------:R-:W-:Y:S01]  /*d870*/  @!P0 CALL.REL.NOINC `(.L_x_10101) ;  /* 0x0000001000008944 */ /* 0x000fe20003c00000 */
[----:B------:R-:W-:Y:S05]  /*d880*/  BRA `(.L_x_10215) ;  /* 0xffff31a000007947 */ /* 0x000fea000383ffff */
.L_x_10101:
[----:B------:R-:W-:Y:S02]  /*d890*/  ISETP.NE.U32.AND P0, PT, RZ, c[0x0][0x328], PT ;  /* 0x0000ca00ff007a0c */ /* 0x000fe40003f05070 */
[----:B------:R-:W-:Y:S02]  /*d8a0*/  ISETP.NE.U32.AND P2, PT, RZ, c[0x0][0x348], PT ;  /* 0x0000d200ff007a0c */ /* 0x000fe40003f45070 */
[----:B------:R-:W-:-:S02]  /*d8b0*/  ISETP.NE.AND.EX P1, PT, RZ, c[0x0][0x32c], PT, P0 ;  /* 0x0000cb00ff007a0c */ /* 0x000fc40003f25300 */
        /* <DEDUP_REMOVED lines=23> */
.L_x_10217:
[----:B0-----:R-:W-:Y:S05]  /*da30*/  BSYNC B0 ;  /* 0x0000000000007941 */ /* 0x001fea0003800000 */
.L_x_10216:
        /* <DEDUP_REMOVED lines=25> */
.L_x_10219:
[----:B0-----:R-:W0:Y:S02]  /*dbd0*/  S2R R11, SR_TID.X ;  /* 0x00000000000b7919 */ /* 0x001e240000002100 */
.L_x_10220:
[----:B0-----:R-:W-:Y:S05]  /*dbe0*/  BSYNC B0 ;  /* 0x0000000000007941 */ /* 0x001fea0003800000 */
.L_x_10218:
        /* <DEDUP_REMOVED lines=12> */
.L_x_10221:
        /* <DEDUP_REMOVED lines=32> */
.L_x_10222:
        /* <DEDUP_REMOVED lines=13> */
.L_x_14711:


//--------------------- .text._Z25selective_scan_bwd_kernelI32Selective_Scan_bwd_kernel_traitsILi32ELi16ELb1ELb1ELb0ELb0ELb0EN3c108BFloat16ENS1_7complexIfEEEEv12SSMParamsBwd --------------------------
	.section	.text._Z25selective_scan_bwd_kernelI32Selective_Scan_bwd_kernel_traitsILi32ELi16ELb1ELb1ELb0ELb0ELb0EN3c108BFloat16ENS1_7complexIfEEEEv12SSMParamsBwd,"ax",@progbits
	.sectioninfo	@"SHI_REGISTERS=251"
	.align	128
        .global         _Z25selective_scan_bwd_kernelI32Selective_Scan_bwd_kernel_traitsILi32ELi16ELb1ELb1ELb0ELb0ELb0EN3c108BFloat16ENS1_7complexIfEEEEv12SSMParamsBwd
        .type           _Z25selective_scan_bwd_kernelI32Selective_Scan_bwd_kernel_traitsILi32ELi16ELb1ELb1ELb0ELb0ELb0EN3c108BFloat16ENS1_7complexIfEEEEv12SSMParamsBwd,@function
        .size           _Z25selective_scan_bwd_kernelI32Selective_Scan_bwd_kernel_traitsILi32ELi16ELb1ELb1ELb0ELb0ELb0EN3c108BFloat16ENS1_7complexIfEEEEv12SSMParamsBwd,(.L_x_14712 - _Z25selective_scan_bwd_kernelI32Selective_Scan_bwd_kernel_traitsILi32ELi16ELb1ELb1ELb0ELb0ELb0EN3c108BFloat16ENS1_7complexIfEEEEv12SSMParamsBwd)
        .other          _Z25selective_scan_bwd_kernelI32Selective_Scan_bwd_kernel_traitsILi32ELi16ELb1ELb1ELb0ELb0ELb0EN3c108BFloat16ENS1_7complexIfEEEEv12SSMParamsBwd,@"STO_CUDA_ENTRY STV_DEFAULT"
_Z25selective_scan_bwd_kernelI32Selective_Scan_bwd_kernel_traitsILi32ELi16ELb1ELb1ELb0ELb0ELb0EN3c108BFloat16ENS1_7complexIfEEEEv12SSMParamsBwd:
.text._Z25selective_scan_bwd_kernelI32Selective_Scan_bwd_kernel_traitsILi32ELi16ELb1ELb1ELb0ELb0ELb0EN3c108BFloat16ENS1_7complexIfEEEEv12SSMParamsBwd:
        /* <DEDUP_REMOVED lines=164> */
.L_x_10305:
[----:B------:R-:W-:Y:S01]  /*0a40*/  BAR.SYNC.DEFER_BLOCKING 0x0 ;  /* 0x0000000000007b1d */ /* 0x000fe20000010000 */
[----:B-1----:R-:W-:Y:S02]  /*0a50*/  MOV R2, UR20 ;  /* 0x0000001400027c02 */ /* 0x002fe40008000f00 */
[----:B0-----:R-:W-:Y:S02]  /*0a60*/  MOV R3, UR21 ;  /* 0x0000001500037c02 */ /* 0x001fe40008000f00 */
[----:B------:R-:W-:-:S05]  /*0a70*/  LOP3.LUT R92, R93, 0x1f, R96, 0xf8, !PT ;  /* 0x0000001f5d5c7812 */ /* 0x000fca00078ef860 */
[----:B------:R-:W-:-:S05]  /*0a80*/  IMAD.WIDE R2, R92, 0x10, R2 ;  /* 0x000000105c027825 */ /* 0x000fca00078e0202 */
[----:B------:R-:W3:Y:S04]  /*0a90*/  LDG.E.128 R12, [R2.64] ;  /* 0x0000001c020c7981 */ /* 0x000ee8000c1e1d00 */
        /* <DEDUP_REMOVED lines=28> */
[----:B------:R-:W-:Y:S01]  /*0c60*/  PRMT R87, RZ, 0x5410, R21 ;  /* 0x00005410ff577816 */ /* 0x000fe20000000015 */
        /* <DEDUP_REMOVED lines=42> */
[C---:B------:R-:W-:Y:S01]  /*0f10*/  FMUL.FTZ R73, R24.reuse, UR4 ;  /* 0x0000000418497c20 */ /* 0x040fe20008410000 */
[--C-:B------:R-:W-:Y:S01]  /*0f20*/  PRMT R38, RZ, 0x5410, R26.reuse ;  /* 0x00005410ff267816 */ /* 0x100fe2000000001a */
[----:B------:R-:W-:Y:S01]  /*0f30*/  FFMA.FTZ R95, R24, R0, R95 ;  /* 0x00000000185f7223 */ /* 0x000fe2000001005f */
[----:B------:R-:W-:Y:S01]  /*0f40*/  PRMT R0, RZ, 0x5410, R9 ;  /* 0x00005410ff007816 */ /* 0x000fe20000000009 */
[C---:B------:R-:W-:Y:S01]  /*0f50*/  FMUL.FTZ R72, R40.reuse, UR4 ;  /* 0x0000000428487c20 */ /* 0x040fe20008410000 */
[----:B------:R-:W-:Y:S01]  /*0f60*/  PRMT R26, RZ, 0x7610, R26 ;  /* 0x00007610ff1a7816 */ /* 0x000fe2000000001a */
[C---:B------:R-:W-:Y:S01]  /*0f70*/  FMUL.FTZ R71, R25.reuse, UR4 ;  /* 0x0000000419477c20 */ /* 0x040fe20008410000 */
[----:B------:R-:W-:Y:S01]  /*0f80*/  PRMT R36, RZ, 0x5410, R27 ;  /* 0x00005410ff247816 */ /* 0x000fe2000000001b */
[----:B------:R-:W-:Y:S01]  /*0f90*/  FFMA.FTZ R0, R40, R0, R95 ;  /* 0x0000000028007223 */ /* 0x000fe2000001005f */
[----:B------:R-:W-:Y:S01]  /*0fa0*/  PRMT R27, RZ, 0x7610, R27 ;  /* 0x00007610ff1b7816 */ /* 0x000fe2000000001b */
[----:B------:R-:W-:Y:S01]  /*0fb0*/  FMUL.FTZ R70, R38, UR4 ;  /* 0x0000000426467c20 */ /* 0x000fe20008410000 */
[----:B--2---:R-:W-:Y:S01]  /*0fc0*/  PRMT R34, RZ, 0x5410, R16 ;  /* 0x00005410ff227816 */ /* 0x004fe20000000010 */
        /* <DEDUP_REMOVED lines=9> */
[--C-:B------:R-:W-:Y:S01]  /*1060*/  PRMT R32, RZ, 0x5410, R17.reuse ;  /* 0x00005410ff207816 */ /* 0x100fe20000000011 */
        /* <DEDUP_REMOVED lines=16> */
[----:B------:R-:W-:-:S02]  /*1170*/  FMUL.FTZ R61, R18, UR4 ;  /* 0x00000004123d7c20 */ /* 0x000fc40008410000 */
[----:B------:R-:W-:Y:S01]  /*1180*/  FFMA.FTZ R3, R34, R0, R3 ;  /* 0x0000000022037223 */ /* 0x000fe20000010003 */
[----:B------:R-:W-:Y:S01]  /*1190*/  PRMT R0, RZ, 0x7610, R4 ;  /* 0x00007610ff007816 */ /* 0x000fe20000000004 */
[----:B------:R-:W-:-:S04]  /*11a0*/  FMUL.FTZ R60, R28, UR4 ;  /* 0x000000041c3c7c20 */ /* 0x000fc80008410000 */
[----:B------:R-:W-:Y:S01]  /*11b0*/  FFMA.FTZ R3, R16, R0, R3 ;  /* 0x0000000010037223 */ /* 0x000fe20000010003 */
[----:B------:R-:W-:-:S05]  /*11c0*/  PRMT R0, RZ, 0x5410, R5 ;  /* 0x00005410ff007816 */ /* 0x000fca0000000005 */
[----:B------:R-:W-:-:S04]  /*11d0*/  FFMA.FTZ R0, R32, R0, R3 ;  /* 0x0000000020007223 */ /* 0x000fc80000010003 */
[----:B------:R-:W-:Y:S01]  /*11e0*/  FFMA.FTZ R3, R17, R2, R0 ;  /* 0x0000000211037223 */ /* 0x000fe20000010000 */
[--C-:B------:R-:W-:Y:S02]  /*11f0*/  PRMT R0, RZ, 0x5410, R6.reuse ;  /* 0x00005410ff007816 */ /* 0x100fe40000000006 */
[----:B------:R-:W-:-:S03]  /*1200*/  PRMT R2, RZ, 0x7610, R6 ;  /* 0x00007610ff027816 */ /* 0x000fc60000000006 */
[----:B------:R-:W-:Y:S01]  /*1210*/  FFMA.FTZ R3, R30, R0, R3 ;  /* 0x000000001e037223 */ /* 0x000fe20000010003 */
[----:B------:R-:W-:-:S03]  /*1220*/  PRMT R0, RZ, 0x5410, R7 ;  /* 0x00005410ff007816 */ /* 0x000fc60000000007 */
[----:B------:R-:W-:-:S04]  /*1230*/  FFMA.FTZ R3, R18, R2, R3 ;  /* 0x0000000212037223 */ /* 0x000fc80000010003 */
[----:B------:R-:W-:Y:S01]  /*1240*/  FFMA.FTZ R3, R28, R0, R3 ;  /* 0x000000001c037223 */ /* 0x000fe20000010003 */
[----:B------:R-:W-:-:S05]  /*1250*/  PRMT R0, RZ, 0x7610, R19 ;  /* 0x00007610ff007816 */ /* 0x000fca0000000013 */
[C---:B------:R-:W-:Y:S02]  /*1260*/  FFMA.FTZ R95, R0.reuse, R95, R3 ;  /* 0x0000005f005f7223 */ /* 0x040fe40000010003 */
        /* <DEDUP_REMOVED lines=13> */
.L_x_10224:
        /* <DEDUP_REMOVED lines=28> */
.L_x_10304:
[----:B------:R-:W-:Y:S02]  /*1500*/  ULDC.64 UR38, c[0x0][0x180] ;  /* 0x0000600000267ab9 */ /* 0x000fe40000000a00 */
[----:B------:R-:W-:Y:S02]  /*1510*/  UIMAD UR32, UR16, UR38, URZ ;  /* 0x00000026102072a4 */ /* 0x000fe4000f8e023f */
[----:B------:R-:W-:-:S02]  /*1520*/  UIMAD.WIDE.U32 UR30, UR17, UR38, URZ ;  /* 0x00000026111e72a5 */ /* 0x000fc4000f8e003f */
[----:B------:R-:W-:Y:S02]  /*1530*/  UIMAD UR38, UR17, UR39, UR32 ;  /* 0x00000027112672a4 */ /* 0x000fe4000f8e0220 */
[----:B------:R-:W-:Y:S02]  /*1540*/  USHF.R.S32.HI UR37, URZ, 0x1f, UR7 ;  /* 0x0000001f3f257899 */ /* 0x000fe40008011407 */
[----:B------:R-:W-:Y:S02]  /*1550*/  ULDC.64 UR32, c[0x0][0x188] ;  /* 0x0000620000207ab9 */ /* 0x000fe40000000a00 */
[----:B------:R-:W-:Y:S02]  /*1560*/  UIADD3 UR31, UR31, UR38, URZ ;  /* 0x000000261f1f7290 */ /* 0x000fe4000fffe03f */
[----:B------:R-:W-:Y:S02]  /*1570*/  UIMAD UR38, UR37, UR32, URZ ;  /* 0x00000020252672a4 */ /* 0x000fe4000f8e023f */
[----:B------:R-:W-:-:S02]  /*1580*/  UIMAD.WIDE.U32 UR30, UR7, UR32, UR30 ;  /* 0x00000020071e72a5 */ /* 0x000fc4000f8e001e */
        /* <DEDUP_REMOVED lines=8> */
[----:B--2---:R-:W2:Y:S01]  /*1610*/  LDG.E.64 R2, [R2.64] ;  /* 0x0000001c02027981 */ /* 0x004ea2000c1e1b00 */
[----:B------:R-:W-:Y:S01]  /*1620*/  UIMAD UR32, UR37, UR38, URZ ;  /* 0x00000026252072a4 */ /* 0x000fe2000f8e023f */
[C---:B------:R-:W-:Y:S01]  /*1630*/  LOP3.LUT R92, R93.reuse, 0x1f, R96, 0xf8, !PT ;  /* 0x0000001f5d5c7812 */ /* 0x040fe200078ef860 */
[----:B------:R-:W-:Y:S02]  /*1640*/  UIMAD.WIDE.U32 UR30, UR7, UR38, URZ ;  /* 0x00000026071e72a5 */ /* 0x000fe4000f8e003f */
[----:B------:R-:W-:Y:S01]  /*1650*/  UIMAD UR32, UR7, UR39, UR32 ;  /* 0x00000027072072a4 */ /* 0x000fe2000f8e0220 */
[----:B------:R-:W-:Y:S01]  /*1660*/  IADD3 R13, R93, R92, RZ ;  /* 0x0000005c5d0d7210 */ /* 0x000fe20007ffe0ff */
[----:B------:R-:W-:Y:S02]  /*1670*/  ULEA UR33, UP0, UR30, UR26, 0x1 ;  /* 0x0000001a1e217291 */ /* 0x000fe4000f80083f */
[----:B------:R-:W-:-:S04]  /*1680*/  UIADD3 UR31, UR31, UR32, URZ ;  /* 0x000000201f1f7290 */ /* 0x000fc8000fffe03f */
[----:B------:R-:W-:Y:S01]  /*1690*/  ULEA.HI.X UR30, UR30, UR27, UR31, 0x1, UP0 ;  /* 0x0000001b1e1e7291 */ /* 0x000fe200080f0c1f */
[----:B------:R-:W-:Y:S01]  /*16a0*/  MOV R100, UR33 ;  /* 0x0000002100647c02 */ /* 0x000fe20008000f00 */
[----:B------:R-:W-:-:S04]  /*16b0*/  ULDC.64 UR32, c[0x0][0x1b8] ;  /* 0x00006e0000207ab9 */ /* 0x000fc80000000a00 */
[----:B------:R-:W-:-:S05]  /*16c0*/  MOV R101, UR30 ;  /* 0x0000001e00657c02 */ /* 0x000fca0008000f00 */
[----:B------:R-:W-:-:S05]  /*16d0*/  IMAD.WIDE R100, R13, 0x10, R100 ;  /* 0x000000100d647825 */ /* 0x000fca00078e0264 */
[----:B------:R-:W3:Y:S04]  /*16e0*/  LDG.E.128 R12, [R100.64] ;  /* 0x0000001c640c7981 */ /* 0x000ee8000c1e1d00 */
[----:B0-----:R0:W4:Y:S04]  /*16f0*/  LDG.E.128 R16, [R100.64+0x200] ;  /* 0x0002001c64107981 */ /* 0x001128000c1e1d00 */
[----:B------:R0:W5:Y:S04]  /*1700*/  LDG.E.128 R20, [R100.64+0x400] ;  /* 0x0004001c64147981 */ /* 0x000168000c1e1d00 */
[----:B------:R0:W5:Y:S01]  /*1710*/  LDG.E.128 R24, [R100.64+0x600] ;  /* 0x0006001c64187981 */ /* 0x000162000c1e1d00 */
[----:B------:R-:W-:Y:S01]  /*1720*/  UIMAD UR40, UR16, UR32, URZ ;  /* 0x00000020102872a4 */ /* 0x000fe2000f8e023f */
[----:B------:R-:W-:Y:S01]  /*1730*/  SHF.L.U32 R123, R94, 0x6, RZ ;  /* 0x000000065e7b7819 */ /* 0x000fe200000006ff */
[----:B------:R-:W-:Y:S01]  /*1740*/  UIMAD.WIDE.U32 UR30, UR17, UR32, URZ ;  /* 0x00000020111e72a5 */ /* 0x000fe2000f8e003f */
[----:B------:R-:W-:Y:S01]  /*1750*/  LOP3.LUT R109, R96, 0x1f, RZ, 0xc0, !PT ;  /* 0x0000001f606d7812 */ /* 0x000fe200078ec0ff */
[----:B------:R-:W-:Y:S01]  /*1760*/  UIMAD UR40, UR17, UR33, UR40 ;  /* 0x00000021112872a4 */ /* 0x000fe2000f8e0228 */
[----:B------:R-:W-:-:S02]  /*1770*/  MOV R108, UR19 ;  /* 0x00000013006c7c02 */ /* 0x000fc40008000f00 */
[----:B------:R-:W-:Y:S01]  /*1780*/  ULDC.64 UR32, c[0x0][0x1c0] ;  /* 0x0000700000207ab9 */ /* 0x000fe20000000a00 */
[----:B------:R-:W-:Y:S01]  /*1790*/  ISETP.NE.AND P0, PT, R109, RZ, PT ;  /* 0x000000ff6d00720c */ /* 0x000fe20003f05270 */
[----:B------:R-:W-:Y:S01]  /*17a0*/  UIADD3 UR31, UR31, UR40, URZ ;  /* 0x000000281f1f7290 */ /* 0x000fe2000fffe03f */
[----:B------:R-:W-:Y:S01]  /*17b0*/  MOV R192, UR19 ;  /* 0x0000001300c07c02 */ /* 0x000fe20008000f00 */
[----:B------:R-:W-:Y:S01]  /*17c0*/  UIMAD UR40, UR37, UR32, URZ ;  /* 0x00000020252872a4 */ /* 0x000fe2000f8e023f */
[----:B------:R-:W-:Y:S01]  /*17d0*/  ISETP.LT.OR P3, PT, R108, 0x2, P0 ;  /* 0x000000026c00780c */ /* 0x000fe20000761670 */
[----:B------:R-:W-:Y:S02]  /*17e0*/  UIMAD.WIDE.U32 UR30, UR7, UR32, UR30 ;  /* 0x00000020071e72a5 */ /* 0x000fe4000f8e001e */
[----:B------:R-:W-:-:S03]  /*17f0*/  UIMAD UR40, UR7, UR33, UR40 ;  /* 0x00000021072872a4 */ /* 0x000fc6000f8e0228 */
[----:B------:R-:W-:Y:S02]  /*1800*/  ULDC.64 UR32, c[0x0][0x230] ;  /* 0x00008c0000207ab9 */ /* 0x000fe40000000a00 */
[----:B------:R-:W-:Y:S02]  /*1810*/  UIADD3 UR31, UR31, UR40, URZ ;  /* 0x000000281f1f7290 */ /* 0x000fe4000fffe03f */
[----:B------:R-:W-:-:S03]  /*1820*/  ULEA UR32, UP0, UR30, UR32, 0x3 ;  /* 0x000000201e207291 */ /* 0x000fc6000f80183f */
[----:B------:R-:W-:Y:S01]  /*1830*/  @!P3 IADD3 R192, R192, -0x2, RZ ;  /* 0xfffffffec0c0b810 */ /* 0x000fe20007ffe0ff */
[----:B------:R-:W-:Y:S01]  /*1840*/  ULEA.HI.X UR33, UR30, UR33, UR31, 0x3, UP0 ;  /* 0x000000211e217291 */ /* 0x000fe200080f1c1f */
[----:B--2---:R-:W1:Y:S08]  /*1850*/  R2UR UR38, R3 ;  /* 0x00000000032673c2 */ /* 0x004e7000000e0000 */
[----:B------:R-:W2:Y:S01]  /*1860*/  R2UR UR39, R2 ;  /* 0x00000000022773c2 */ /* 0x000ea200000e0000 */
[----:B-1----:R-:W-:-:S02]  /*1870*/  FMUL.FTZ R97, R90, UR38 ;  /* 0x000000265a617c20 */ /* 0x002fc40008410000 */
[----:B------:R-:W-:Y:S02]  /*1880*/  FMUL.FTZ R3, R85, UR38 ;  /* 0x0000002655037c20 */ /* 0x000fe40008410000 */
[----:B------:R-:W-:Y:S01]  /*1890*/  FMUL.RZ R102, R97, 0.15915493667125701904 ;  /* 0x3e22f98361667820 */ /* 0x000fe2000040c000 */
[----:B---3--:R1:W-:Y:S01]  /*18a0*/  STS.128 [R94.X16], R12 ;  /* 0x0000000c5e007388 */ /* 0x0083e2000000cc00 */
[----:B0-----:R-:W-:Y:S02]  /*18b0*/  FMUL.RZ R100, R3, 0.15915493667125701904 ;  /* 0x3e22f98303647820 */ /* 0x001fe4000040c000 */
[----:B------:R-:W-:Y:S01]  /*18c0*/  FMUL.FTZ R97, R87, UR38 ;  /* 0x0000002657617c20 */ /* 0x000fe20008410000 */
[----:B------:R-:W-:Y:S01]  /*18d0*/  MUFU.SIN R99, R102 ;  /* 0x0000006600637308 */ /* 0x000fe20000000400 */
[----:B------:R-:W-:Y:S01]  /*18e0*/  FMUL.FTZ R3, R86, UR38 ;  /* 0x0000002656037c20 */ /* 0x000fe20008410000 */
[----:B--2---:R-:W-:Y:S01]  /*18f0*/  MOV R2, UR39 ;  /* 0x0000002700027c02 */ /* 0x004fe20008000f00 */
[----:B------:R-:W-:Y:S01]  /*1900*/  FMUL.RZ R104, R97, 0.15915493667125701904 ;  /* 0x3e22f98361687820 */ /* 0x000fe2000040c000 */
[----:B----4-:R-:W-:Y:S01]  /*1910*/  STS.128 [R94.X16+0x200], R16 ;  /* 0x000200105e007388 */ /* 0x010fe2000000cc00 */
[----:B------:R-:W-:-:S03]  /*1920*/  FMUL.FTZ R97, R88, UR38 ;  /* 0x0000002658617c20 */ /* 0x000fc60008410000 */
[----:B------:R0:W-:Y:S01]  /*1930*/  MUFU.COS R155, R102 ;  /* 0x00000066009b7308 */ /* 0x0001e20000000000 */
[----:B------:R-:W-:Y:S01]  /*1940*/  FMUL.RZ R97, R97, 0.15915493667125701904 ;  /* 0x3e22f98361617820 */ /* 0x000fe2000040c000 */
[----:B-----5:R-:W-:Y:S01]  /*1950*/  STS.128 [R94.X16+0x400], R20 ;  /* 0x000400145e007388 */ /* 0x020fe2000000cc00 */
[----:B-1----:R-:W-:-:S03]  /*1960*/  MOV R15, c[0x0][0x16c] ;  /* 0x00005b00000f7a02 */ /* 0x002fc60000000f00 */
[----:B------:R-:W-:Y:S01]  /*1970*/  STS.128 [R94.X16+0x600], R24 ;  /* 0x000600185e007388 */ /* 0x000fe2000000cc00 */
[----:B------:R-:W-:-:S06]  /*1980*/  NOP ;  /* 0x0000000000007918 */ /* 0x000fcc0000000000 */
[----:B0-----:R-:W-:Y:S01]  /*1990*/  FMUL.RZ R102, R3, 0.15915493667125701904 ;  /* 0x3e22f98303667820 */ /* 0x001fe2000040c000 */
[----:B------:R-:W-:Y:S01]  /*19a0*/  MUFU.SIN R103, R104 ;  /* 0x0000006800677308 */ /* 0x000fe20000000400 */
[----:B------:R-:W-:Y:S01]  /*19b0*/  FMUL.FTZ R3, R83, UR38 ;  /* 0x0000002653037c20 */ /* 0x000fe20008410000 */
[----:B------:R-:W0:Y:S06]  /*19c0*/  LDS.128 R16, [R123] ;  /* 0x000000007b107984 */ /* 0x000e2c0000000c00 */
        /* <DEDUP_REMOVED lines=31> */
[----:B------:R-:W-:-:S04]  /*1bc0*/  FMUL.FTZ R3, R75, UR38 ;  /* 0x000000264b037c20 */ /* 0x000fc80008410000 */
[----:B------:R-:W-:Y:S01]  /*1bd0*/  FMUL.RZ R106, R3, 0.15915493667125701904 ;  /* 0x3e22f983036a7820 */ /* 0x000fe2000040c000 */
[----:B------:R1:W-:Y:S01]  /*1be0*/  MUFU.COS R110, R97 ;  /* 0x00000061006e7308 */ /* 0x0003e20000000000 */
[--C-:B0-----:R-:W-:Y:S02]  /*1bf0*/  PRMT R22, RZ, 0x5410, R16.reuse ;  /* 0x00005410ff167816 */ /* 0x101fe40000000010 */
[----:B------:R-:W-:-:S05]  /*1c00*/  PRMT R26, RZ, 0x7610, R16 ;  /* 0x00007610ff1a7816 */ /* 0x000fca0000000010 */
[----:B------:R-:W-:Y:S01]  /*1c10*/  MUFU.SIN R119, R104 ;  /* 0x0000006800777308 */ /* 0x000fe20000000400 */
[----:B-1----:R-:W-:-:S04]  /*1c20*/  FMUL.FTZ R97, R2, 1.4426950216293334961 ;  /* 0x3fb8aa3b02617820 */ /* 0x002fc80000410000 */
[-C--:B------:R-:W-:Y:S02]  /*1c30*/  FMUL.FTZ R2, R90, R97.reuse ;  /* 0x000000615a027220 */ /* 0x080fe40000410000 */
[-C--:B------:R-:W-:Y:S01]  /*1c40*/  FMUL.FTZ R3, R87, R97.reuse ;  /* 0x0000006157037220 */ /* 0x080fe20000410000 */
[----:B------:R0:W-:Y:S01]  /*1c50*/  MUFU.COS R137, R104 ;  /* 0x0000006800897308 */ /* 0x0001e20000000000 */
[-C--:B------:R-:W-:Y:S02]  /*1c60*/  FMUL.FTZ R12, R79, R97.reuse ;  /* 0x000000614f0c7220 */ /* 0x080fe40000410000 */
[-C--:B------:R-:W-:Y:S02]  /*1c70*/  FMUL.FTZ R14, R77, R97.reuse ;  /* 0x000000614d0e7220 */ /* 0x080fe40000410000 */
[----:B------:R-:W-:-:S03]  /*1c80*/  FMUL.FTZ R13, R80, R97 ;  /* 0x00000061500d7220 */ /* 0x000fc60000410000 */
[----:B------:R-:W-:Y:S01]  /*1c90*/  MUFU.SIN R121, R100 ;  /* 0x0000006400797308 */ /* 0x000fe20000000400 */
[----:B0-----:R-:W-:-:S07]  /*1ca0*/  FMUL.FTZ R104, R86, R97 ;  /* 0x0000006156687220 */ /* 0x001fce0000410000 */
[----:B------:R0:W-:Y:S01]  /*1cb0*/  MUFU.COS R133, R100 ;  /* 0x0000006400857308 */ /* 0x0001e20000000000 */
[----:B------:R-:W-:Y:S01]  /*1cc0*/  PRMT R24, RZ, 0x5410, R8 ;  /* 0x00005410ff187816 */ /* 0x000fe20000000008 */
[C---:B------:R-:W-:Y:S02]  /*1cd0*/  FMUL.FTZ R169, R89.reuse, R22 ;  /* 0x0000001659a97220 */ /* 0x040fe40000410000 */
[----:B------:R-:W-:-:S04]  /*1ce0*/  FMUL.FTZ R167, R89, R26 ;  /* 0x0000001a59a77220 */ /* 0x000fc80000410000 */
[----:B------:R-:W-:Y:S01]  /*1cf0*/  MUFU.SIN R112, R102 ;  /* 0x0000006600707308 */ /* 0x000fe20000000400 */
[----:B0-----:R-:W-:-:S07]  /*1d00*/  FMUL.FTZ R100, R88, R97 ;  /* 0x0000006158647220 */ /* 0x001fce0000410000 */
[----:B------:R0:W-:Y:S01]  /*1d10*/  MUFU.COS R114, R102 ;  /* 0x0000006600727308 */ /* 0x0001e20000000000 */
[--C-:B------:R-:W-:Y:S02]  /*1d20*/  PRMT R23, RZ, 0x5410, R17.reuse ;  /* 0x00005410ff177816 */ /* 0x100fe40000000011 */
[----:B------:R-:W-:Y:S01]  /*1d30*/  PRMT R27, RZ, 0x7610, R17 ;  /* 0x00007610ff1b7816 */ /* 0x000fe20000000011 */
[----:B------:R-:W-:Y:S01]  /*1d40*/  @!P3 IMAD R192, R192, R15, UR7 ;  /* 0x00000007c0c0be24 */ /* 0x000fe2000f8e020f */
[----:B------:R-:W-:Y:S01]  /*1d50*/  PRMT R25, RZ, 0x7610, R8 ;  /* 0x00007610ff197816 */ /* 0x000fe20000000008 */
[-C--:B------:R-:W-:Y:S02]  /*1d60*/  FMUL.FTZ R16, R76, R97.reuse ;  /* 0x000000614c107220 */ /* 0x080fe40000410000 */
[----:B------:R1:W2:Y:S01]  /*1d70*/  MUFU.EX2 R154, R2 ;  /* 0x00000002009a7308 */ /* 0x0002a20000000800 */
[-C--:B0-----:R-:W-:Y:S02]  /*1d80*/  FMUL.FTZ R102, R85, R97.reuse ;  /* 0x0000006155667220 */ /* 0x081fe40000410000 */
[----:B------:R-:W-:-:S05]  /*1d90*/  FMUL.FTZ R108, R82, R97 ;  /* 0x00000061526c7220 */ /* 0x000fca0000410000 */
[----:B------:R0:W-:Y:S01]  /*1da0*/  MUFU.EX2 R152, R3 ;  /* 0x0000000300987308 */ /* 0x0001e20000000800 */
[----:B-1----:R-:W-:-:S07]  /*1db0*/  FMUL.FTZ R2, R83, R97 ;  /* 0x0000006153027220 */ /* 0x002fce0000410000 */
[----:B------:R1:W-:Y:S01]  /*1dc0*/  MUFU.EX2 R144, R2 ;  /* 0x0000000200907308 */ /* 0x0003e20000000800 */
[----:B0-----:R-:W-:-:S07]  /*1dd0*/  FMUL.FTZ R3, R84, R97 ;  /* 0x0000006154037220 */ /* 0x001fce0000410000 */
[----:B------:R0:W-:Y:S01]  /*1de0*/  MUFU.EX2 R142, R3 ;  /* 0x00000003008e7308 */ /* 0x0001e20000000800 */
[----:B-1----:R-:W-:-:S07]  /*1df0*/  MOV R2, UR32 ;  /* 0x0000002000027c02 */ /* 0x002fce0008000f00 */
[----:B------:R-:W1:Y:S01]  /*1e00*/  MUFU.EX2 R12, R12 ;  /* 0x0000000c000c7308 */ /* 0x000e620000000800 */
[----:B0-----:R-:W-:-:S05]  /*1e10*/  MOV R3, UR33 ;  /* 0x0000002100037c02 */ /* 0x001fca0008000f00 */
[----:B------:R0:W3:Y:S02]  /*1e20*/  LDG.E.64 R20, [R2.64] ;  /* 0x0000001c02147981 */ /* 0x0000e4000c1e1b00 */
[----:B------:R-:W4:Y:S01]  /*1e30*/  MUFU.EX2 R14, R14 ;  /* 0x0000000e000e7308 */ /* 0x000f220000000800 */
[C---:B--2---:R-:W-:Y:S02]  /*1e40*/  FMUL.FTZ R155, R154.reuse, R155 ;  /* 0x0000009b9a9b7220 */ /* 0x044fe40000410000 */
[----:B------:R-:W-:-:S05]  /*1e50*/  FMUL.FTZ R154, R154, R99 ;  /* 0x000000639a9a7220 */ /* 0x000fca0000410000 */
[----:B------:R-:W2:Y:S01]  /*1e60*/  MUFU.EX2 R100, R100 ;  /* 0x0000006400647308 */ /* 0x000ea20000000800 */
[C---:B------:R-:W-:Y:S02]  /*1e70*/  FMUL.FTZ R169, R24.reuse, R169 ;  /* 0x000000a918a97220 */ /* 0x040fe40000410000 */
[----:B------:R-:W-:-:S05]  /*1e80*/  FMUL.FTZ R167, R24, R167 ;  /* 0x000000a718a77220 */ /* 0x000fca0000410000 */
[----:B------:R-:W5:Y:S01]  /*1e90*/  MUFU.EX2 R104, R104 ;  /* 0x0000006800687308 */ /* 0x000f620000000800 */
[----:B-1----:R-:W-:-:S07]  /*1ea0*/  FMUL.FTZ R137, R12, R137 ;  /* 0x000000890c897220 */ /* 0x002fce0000410000 */
[----:B------:R-:W1:Y:S01]  /*1eb0*/  MUFU.EX2 R13, R13 ;  /* 0x0000000d000d7308 */ /* 0x000e620000000800 */
[----:B------:R-:W-:Y:S02]  /*1ec0*/  FMUL.FTZ R136, R12, R119 ;  /* 0x000000770c887220 */ /* 0x000fe40000410000 */
[C---:B----4-:R-:W-:Y:S02]  /*1ed0*/  FMUL.FTZ R133, R14.reuse, R133 ;  /* 0x000000850e857220 */ /* 0x050fe40000410000 */
[----:B------:R-:W-:-:S03]  /*1ee0*/  FMUL.FTZ R132, R14, R121 ;  /* 0x000000790e847220 */ /* 0x000fc60000410000 */
[----:B------:R-:W4:Y:S01]  /*1ef0*/  MUFU.EX2 R102, R102 ;  /* 0x0000006600667308 */ /* 0x000f220000000800 */
[----:B0-----:R-:W-:Y:S02]  /*1f00*/  FMUL.FTZ R2, R78, R97 ;  /* 0x000000614e027220 */ /* 0x001fe40000410000 */
[----:B------:R-:W-:Y:S02]  /*1f10*/  FMUL.FTZ R3, R76, UR38 ;  /* 0x000000264c037c20 */ /* 0x000fe40008410000 */
[C---:B------:R-:W-:Y:S02]  /*1f20*/  FMUL.FTZ R14, R154.reuse, R169 ;  /* 0x000000a99a0e7220 */ /* 0x040fe40000410000 */
[-C--:B------:R-:W-:Y:S01]  /*1f30*/  FMUL.FTZ R12, R154, R167.reuse ;  /* 0x000000a79a0c7220 */ /* 0x080fe20000410000 */
[----:B------:R0:W-:Y:S01]  /*1f40*/  MUFU.EX2 R129, R2 ;  /* 0x0000000200817308 */ /* 0x0001e20000000800 */
[----:B------:R-:W-:Y:S02]  /*1f50*/  FMUL.RZ R15, R3, 0.15915493667125701904 ;  /* 0x3e22f983030f7820 */ /* 0x000fe4000040c000 */
[----:B------:R-:W-:-:S02]  /*1f60*/  FFMA.FTZ R14, R155, R167, R14 ;  /* 0x000000a79b0e7223 */ /* 0x000fc4000001000e */
[----:B------:R-:W-:Y:S02]  /*1f70*/  FFMA.FTZ R12, R155, R169, -R12 ;  /* 0x000000a99b0c7223 */ /* 0x000fe4000001080c */
[C---:B------:R-:W-:Y:S01]  /*1f80*/  FMUL.FTZ R170, R90.reuse, R23 ;  /* 0x000000175aaa7220 */ /* 0x040fe20000410000 */
[----:B------:R-:W-:Y:S01]  /*1f90*/  MUFU.SIN R125, R106 ;  /* 0x0000006a007d7308 */ /* 0x000fe20000000400 */
[----:B0-----:R-:W-:Y:S02]  /*1fa0*/  FMUL.FTZ R2, R89, UR38 ;  /* 0x0000002659027c20 */ /* 0x001fe40008410000 */
[----:B------:R-:W-:Y:S02]  /*1fb0*/  FMUL.FTZ R168, R90, R27 ;  /* 0x0000001b5aa87220 */ /* 0x000fe40000410000 */
[----:B------:R-:W-:Y:S02]  /*1fc0*/  FMUL.FTZ R153, R152, R153 ;  /* 0x0000009998997220 */ /* 0x000fe40000410000 */
[C---:B--2---:R-:W-:Y:S01]  /*1fd0*/  FMUL.FTZ R151, R100.reuse, R151 ;  /* 0x0000009764977220 */ /* 0x044fe20000410000 */
[----:B------:R-:W-:Y:S01]  /*1fe0*/  MUFU.SIN R99, R15 ;  /* 0x0000000f00637308 */ /* 0x000fe20000000400 */
[----:B------:R-:W-:-:S02]  /*1ff0*/  FMUL.FTZ R150, R100, R101 ;  /* 0x0000006564967220 */ /* 0x000fc40000410000 */
[C---:B-----5:R-:W-:Y:S02]  /*2000*/  FMUL.FTZ R147, R104.reuse, R147 ;  /* 0x0000009368937220 */ /* 0x060fe40000410000 */
[----:B------:R-:W-:Y:S02]  /*2010*/  FMUL.FTZ R146, R104, R107 ;  /* 0x0000006b68927220 */ /* 0x000fe40000410000 */
[----:B------:R-:W-:Y:S01]  /*2020*/  FMUL.FTZ R152, R152, R103 ;  /* 0x0000006798987220 */ /* 0x000fe20000410000 */
[----:B------:R0:W-:Y:S01]  /*2030*/  MUFU.COS R159, R15 ;  /* 0x0000000f009f7308 */ /* 0x0001e20000000000 */
[C---:B-1----:R-:W-:Y:S02]  /*2040*/  FMUL.FTZ R135, R13.reuse, R110 ;  /* 0x0000006e0d877220 */ /* 0x042fe40000410000 */
[----:B------:R-:W-:Y:S02]  /*2050*/  FMUL.FTZ R134, R13, R134 ;  /* 0x000000860d867220 */ /* 0x000fe40000410000 */
[----:B------:R-:W-:-:S02]  /*2060*/  FMUL.RZ R104, R2, 0.15915493667125701904 ;  /* 0x3e22f98302687820 */ /* 0x000fc4000040c000 */
[C---:B------:R-:W-:Y:S01]  /*2070*/  FFMA.FTZ R100, R25.reuse, R168, R14 ;  /* 0x000000a819647223 */ /* 0x040fe2000001000e */
[----:B------:R1:W-:Y:S01]  /*2080*/  MUFU.COS R157, R106 ;  /* 0x0000006a009d7308 */ /* 0x0003e20000000000 */
[----:B------:R-:W-:Y:S02]  /*2090*/  FFMA.FTZ R17, R25, R170, R12 ;  /* 0x000000aa19117223 */ /* 0x000fe4000001000c */
[----:B------:R-:W-:Y:S01]  /*20a0*/  FMUL.FTZ R2, R75, R97 ;  /* 0x000000614b027220 */ /* 0x000fe20000410000 */
[----:B0-----:R-:W0:Y:S01]  /*20b0*/  LDS.128 R12, [R123+0x10] ;  /* 0x000010007b0c7984 */ /* 0x001e220000000c00 */
[----:B------:R-:W-:-:S03]  /*20c0*/  FMUL.FTZ R103, R152, R17 ;  /* 0x0000001198677220 */ /* 0x000fc60000410000 */
[----:B------:R-:W2:Y:S01]  /*20d0*/  MUFU.EX2 R16, R16 ;  /* 0x0000001000107308 */ /* 0x000ea20000000800 */
[-C--:B-1----:R-:W-:Y:S02]  /*20e0*/  FMUL.FTZ R106, R81, R97.reuse ;  /* 0x00000061516a7220 */ /* 0x082fe40000410000 */
[----:B------:R-:W-:Y:S02]  /*20f0*/  FMUL.FTZ R97, R89, R97 ;  /* 0x0000006159617220 */ /* 0x000fe40000410000 */
[C---:B----4-:R-:W-:Y:S02]  /*2100*/  FMUL.FTZ R149, R102.reuse, R149 ;  /* 0x0000009566957220 */ /* 0x050fe40000410000 */
[----:B------:R-:W-:Y:S01]  /*2110*/  FMUL.FTZ R148, R102, R105 ;  /* 0x0000006966947220 */ /* 0x000fe20000410000 */
[----:B------:R-:W-:Y:S01]  /*2120*/  MUFU.EX2 R156, R2 ;  /* 0x00000002009c7308 */ /* 0x000fe20000000800 */
[-C--:B------:R-:W-:Y:S02]  /*2130*/  FMUL.FTZ R102, R152, R100.reuse ;  /* 0x0000006498667220 */ /* 0x080fe40000410000 */
[C---:B------:R-:W-:Y:S01]  /*2140*/  FFMA.FTZ R103, R153.reuse, R100, R103 ;  /* 0x0000006499677223 */ /* 0x040fe20000010067 */
[----:B------:R-:W-:Y:S01]  /*2150*/  PRMT R100, RZ, 0x7610, R18 ;  /* 0x00007610ff647816 */ /* 0x000fe20000000012 */
[----:B------:R-:W-:-:S03]  /*2160*/  FFMA.FTZ R101, R153, R17, -R102 ;  /* 0x0000001199657223 */ /* 0x000fc60000010866 */
[----:B------:R-:W-:Y:S01]  /*2170*/  MUFU.SIN R3, R104 ;  /* 0x0000006800037308 */ /* 0x000fe20000000400 */
[----:B------:R-:W-:-:S07]  /*2180*/  PRMT R102, RZ, 0x5410, R9 ;  /* 0x00005410ff667816 */ /* 0x000fce0000000009 */
[----:B------:R-:W1:Y:S01]  /*2190*/  MUFU.EX2 R2, R97 ;  /* 0x0000006100027308 */ /* 0x000e620000000800 */
[----:B------:R-:W-:-:S07]  /*21a0*/  FMUL.FTZ R165, R87, R100 ;  /* 0x0000006457a57220 */ /* 0x000fce0000410000 */
[----:B------:R-:W4:Y:S01]  /*21b0*/  MUFU.EX2 R106, R106 ;  /* 0x0000006a006a7308 */ /* 0x000f220000000800 */
[----:B------:R-:W-:-:S07]  /*21c0*/  FFMA.FTZ R103, R102, R165, R103 ;  /* 0x000000a566677223 */ /* 0x000fce0000010067 */
[----:B------:R5:W0:Y:S01]  /*21d0*/  MUFU.COS R17, R104 ;  /* 0x0000006800117308 */ /* 0x000a220000000000 */
[----:B--2---:R-:W-:-:S07]  /*21e0*/  FMUL.FTZ R159, R16, R159 ;  /* 0x0000009f109f7220 */ /* 0x004fce0000410000 */
[----:B------:R-:W2:Y:S01]  /*21f0*/  MUFU.EX2 R108, R108 ;  /* 0x0000006c006c7308 */ /* 0x000ea20000000800 */
[----:B-----5:R-:W-:Y:S01]  /*2200*/  PRMT R104, RZ, 0x5410, R18 ;  /* 0x00005410ff687816 */ /* 0x020fe20000000012 */
[----:B------:R-:W-:-:S04]  /*2210*/  FMUL.FTZ R158, R16, R99 ;  /* 0x00000063109e7220 */ /* 0x000fc80000410000 */
[----:B------:R-:W-:Y:S01]  /*2220*/  FMUL.FTZ R189, R87, R104 ;  /* 0x0000006857bd7220 */ /* 0x000fe20000410000 */
[----:B------:R-:W-:Y:S01]  /*2230*/  PRMT R97, RZ, 0x5410, R19 ;  /* 0x00005410ff617816 */ /* 0x000fe20000000013 */
[----:B------:R-:W-:Y:S02]  /*2240*/  FMUL.FTZ R18, R150, R103 ;  /* 0x0000006796127220 */ /* 0x000fe40000410000 */
[----:B------:R-:W-:Y:S02]  /*2250*/  FFMA.FTZ R16, R102, R189, R101 ;  /* 0x000000bd66107223 */ /* 0x000fe40000010065 */
[----:B-1----:R-:W-:Y:S02]  /*2260*/  FMUL.FTZ R3, R2, R3 ;  /* 0x0000000302037220 */ /* 0x002fe40000410000 */
[C---:B----4-:R-:W-:Y:S02]  /*2270*/  FMUL.FTZ R141, R106.reuse, R141 ;  /* 0x0000008d6a8d7220 */ /* 0x050fe40000410000 */
[----:B------:R-:W-:Y:S01]  /*2280*/  FMUL.FTZ R140, R106, R115 ;  /* 0x000000736a8c7220 */ /* 0x000fe20000410000 */
[----:B------:R-:W-:Y:S01]  /*2290*/  PRMT R101, RZ, 0x7610, R19 ;  /* 0x00007610ff657816 */ /* 0x000fe20000000013 */
[-C--:B------:R-:W-:Y:S01]  /*22a0*/  FMUL.FTZ R106, R150, R16.reuse ;  /* 0x00000010966a7220 */ /* 0x080fe20000410000 */
[----:B------:R-:W-:Y:S01]  /*22b0*/  PRMT R99, RZ, 0x7610, R9 ;  /* 0x00007610ff637816 */ /* 0x000fe20000000009 */
[----:B------:R-:W-:-:S02]  /*22c0*/  FFMA.FTZ R105, R151, R16, -R18 ;  /* 0x0000001097697223 */ /* 0x000fc40000010812 */
[----:B0-----:R-:W-:Y:S02]  /*22d0*/  FMUL.FTZ R2, R2, R17 ;  /* 0x0000001102027220 */ /* 0x001fe40000410000 */
[-C--:B------:R-:W-:Y:S02]  /*22e0*/  FMUL.FTZ R16, R3, R154.reuse ;  /* 0x0000009a03107220 */ /* 0x080fe40000410000 */
[----:B------:R-:W-:Y:S02]  /*22f0*/  FMUL.FTZ R160, R88, R97 ;  /* 0x0000006158a07220 */ /* 0x000fe40000410000 */
[C---:B------:R-:W-:Y:S02]  /*2300*/  FMUL.FTZ R18, R2.reuse, R154 ;  /* 0x0000009a02127220 */ /* 0x040fe40000410000 */
[----:B------:R-:W-:Y:S02]  /*2310*/  FFMA.FTZ R16, R2, R155, -R16 ;  /* 0x0000009b02107223 */ /* 0x000fe40000010810 */
[----:B------:R-:W-:-:S02]  /*2320*/  FFMA.FTZ R106, R151, R103, R106 ;  /* 0x00000067976a7223 */ /* 0x000fc4000001006a */
[----:B------:R-:W-:Y:S02]  /*2330*/  FMUL.FTZ R162, R88, R101 ;  /* 0x0000006558a27220 */ /* 0x000fe40000410000 */
[----:B------:R-:W-:Y:S02]  /*2340*/  FFMA.FTZ R105, R99, R160, R105 ;  /* 0x000000a063697223 */ /* 0x000fe40000010069 */
[----:B------:R-:W-:Y:S02]  /*2350*/  FFMA.FTZ R18, R3, R155, R18 ;  /* 0x0000009b03127223 */ /* 0x000fe40000010012 */
[----:B------:R-:W-:Y:S02]  /*2360*/  FMUL.FTZ R19, R152, R16 ;  /* 0x0000001098137220 */ /* 0x000fe40000410000 */
[----:B------:R-:W-:Y:S02]  /*2370*/  FFMA.FTZ R106, R99, R162, R106 ;  /* 0x000000a2636a7223 */ /* 0x000fe4000001006a */
[----:B------:R-:W-:-:S02]  /*2380*/  FMUL.FTZ R103, R148, R105 ;  /* 0x0000006994677220 */ /* 0x000fc40000410000 */
[-C--:B------:R-:W-:Y:S02]  /*2390*/  FMUL.FTZ R17, R152, R18.reuse ;  /* 0x0000001298117220 */ /* 0x080fe40000410000 */
[----:B------:R-:W-:Y:S02]  /*23a0*/  FFMA.FTZ R19, R153, R18, R19 ;  /* 0x0000001299137223 */ /* 0x000fe40000010013 */
[-C--:B------:R-:W-:Y:S02]  /*23b0*/  FMUL.FTZ R18, R148, R106.reuse ;  /* 0x0000006a94127220 */ /* 0x080fe40000410000 */
[----:B------:R-:W-:Y:S01]  /*23c0*/  FFMA.FTZ R103, R149, R106, R103 ;  /* 0x0000006a95677223 */ /* 0x000fe20000010067 */
[--C-:B------:R-:W-:Y:S02]  /*23d0*/  PRMT R106, RZ, 0x5410, R12.reuse ;  /* 0x00005410ff6a7816 */ /* 0x100fe4000000000c */
[----:B------:R-:W-:Y:S01]  /*23e0*/  PRMT R110, RZ, 0x7610, R12 ;  /* 0x00007610ff6e7816 */ /* 0x000fe2000000000c */
[----:B--2---:R-:W-:-:S02]  /*23f0*/  FMUL.FTZ R139, R108, R139 ;  /* 0x0000008b6c8b7220 */ /* 0x004fc40000410000 */
[----:B------:R-:W-:Y:S01]  /*2400*/  FMUL.FTZ R138, R108, R117 ;  /* 0x000000756c8a7220 */ /* 0x000fe20000410000 */
[----:B------:R-:W-:Y:S01]  /*2410*/  PRMT R108, RZ, 0x5410, R10 ;  /* 0x00005410ff6c7816 */ /* 0x000fe2000000000a */
[----:B------:R-:W-:Y:S02]  /*2420*/  FFMA.FTZ R105, R149, R105, -R18 ;  /* 0x0000006995697223 */ /* 0x000fe40000010812 */
[C---:B------:R-:W-:Y:S02]  /*2430*/  FMUL.FTZ R161, R85.reuse, R106 ;  /* 0x0000006a55a17220 */ /* 0x040fe40000410000 */
[----:B------:R-:W-:Y:S02]  /*2440*/  FMUL.FTZ R163, R85, R110 ;  /* 0x0000006e55a37220 */ /* 0x000fe40000410000 */
[----:B------:R-:W-:Y:S02]  /*2450*/  FFMA.FTZ R17, R153, R16, -R17 ;  /* 0x0000001099117223 */ /* 0x000fe40000010811 */
[----:B------:R-:W-:-:S02]  /*2460*/  FFMA.FTZ R105, R108, R161, R105 ;  /* 0x000000a16c697223 */ /* 0x000fc40000010069 */
[----:B------:R-:W-:Y:S02]  /*2470*/  FMUL.FTZ R16, R150, R19 ;  /* 0x0000001396107220 */ /* 0x000fe40000410000 */
[----:B------:R-:W-:Y:S02]  /*2480*/  FFMA.FTZ R103, R108, R163, R103 ;  /* 0x000000a36c677223 */ /* 0x000fe40000010067 */
[----:B------:R-:W-:Y:S02]  /*2490*/  FMUL.FTZ R18, R150, R17 ;  /* 0x0000001196127220 */ /* 0x000fe40000410000 */
[C---:B------:R-:W-:Y:S02]  /*24a0*/  FMUL.FTZ R131, R129.reuse, R114 ;  /* 0x0000007281837220 */ /* 0x040fe40000410000 */
[----:B------:R-:W-:Y:S02]  /*24b0*/  FMUL.FTZ R129, R129, R112 ;  /* 0x0000007081817220 */ /* 0x000fe40000410000 */
[----:B------:R-:W-:Y:S01]  /*24c0*/  FMUL.FTZ R114, R146, R105 ;  /* 0x0000006992727220 */ /* 0x000fe20000410000 */
[----:B------:R-:W-:Y:S01]  /*24d0*/  PRMT R107, RZ, 0x7610, R13 ;  /* 0x00007610ff6b7816 */ /* 0x000fe2000000000d */
[----:B------:R-:W-:-:S02]  /*24e0*/  FFMA.FTZ R16, R151, R17, -R16 ;  /* 0x0000001197107223 */ /* 0x000fc40000010810 */
[----:B------:R-:W-:Y:S02]  /*24f0*/  FMUL.FTZ R112, R146, R103 ;  /* 0x0000006792707220 */ /* 0x000fe40000410000 */
[----:B------:R-:W-:Y:S02]  /*2500*/  FFMA.FTZ R18, R151, R19, R18 ;  /* 0x0000001397127223 */ /* 0x000fe40000010012 */
[C---:B------:R-:W-:Y:S01]  /*2510*/  FFMA.FTZ R114, R147.reuse, R103, R114 ;  /* 0x0000006793727223 */ /* 0x040fe20000010072 */
[----:B------:R-:W-:Y:S01]  /*2520*/  PRMT R103, RZ, 0x5410, R13 ;  /* 0x00005410ff677816 */ /* 0x000fe2000000000d */
[C---:B------:R-:W-:Y:S02]  /*2530*/  FMUL.FTZ R17, R148.reuse, R16 ;  /* 0x0000001094117220 */ /* 0x040fe40000410000 */
[----:B------:R-:W-:Y:S01]  /*2540*/  FFMA.FTZ R112, R147, R105, -R112 ;  /* 0x0000006993707223 */ /* 0x000fe20000010870 */
[----:B------:R-:W-:Y:S01]  /*2550*/  PRMT R105, RZ, 0x7610, R10 ;  /* 0x00007610ff697816 */ /* 0x000fe2000000000a */
[----:B------:R-:W-:-:S02]  /*2560*/  FMUL.FTZ R12, R148, R18 ;  /* 0x00000012940c7220 */ /* 0x000fc40000410000 */
[----:B------:R-:W-:Y:S02]  /*2570*/  FMUL.FTZ R166, R86, R107 ;  /* 0x0000006b56a67220 */ /* 0x000fe40000410000 */
[C---:B------:R-:W-:Y:S02]  /*2580*/  FMUL.FTZ R145, R144.reuse, R145 ;  /* 0x0000009190917220 */ /* 0x040fe40000410000 */
[----:B------:R-:W-:Y:S02]  /*2590*/  FMUL.FTZ R144, R144, R111 ;  /* 0x0000006f90907220 */ /* 0x000fe40000410000 */
[C---:B------:R-:W-:Y:S02]  /*25a0*/  FFMA.FTZ R12, R149.reuse, R16, -R12 ;  /* 0x00000010950c7223 */ /* 0x040fe4000001080c */
[----:B------:R-:W-:Y:S02]  /*25b0*/  FFMA.FTZ R111, R149, R18, R17 ;  /* 0x00000012956f7223 */ /* 0x000fe40000010011 */
[----:B------:R-:W-:Y:S01]  /*25c0*/  FMUL.FTZ R164, R86, R103 ;  /* 0x0000006756a47220 */ /* 0x000fe20000410000 */
[----:B------:R-:W0:Y:S01]  /*25d0*/  LDS.128 R16, [R123+0x20] ;  /* 0x000020007b107984 */ /* 0x000e220000000c00 */
[----:B------:R-:W-:-:S02]  /*25e0*/  FFMA.FTZ R114, R105, R166, R114 ;  /* 0x000000a669727223 */ /* 0x000fc40000010072 */
[C---:B------:R-:W-:Y:S02]  /*25f0*/  FMUL.FTZ R143, R142.reuse, R143 ;  /* 0x0000008f8e8f7220 */ /* 0x040fe40000410000 */
[----:B------:R-:W-:Y:S02]  /*2600*/  FMUL.FTZ R142, R142, R113 ;  /* 0x000000718e8e7220 */ /* 0x000fe40000410000 */
[----:B------:R-:W-:Y:S02]  /*2610*/  FFMA.FTZ R113, R105, R164, R112 ;  /* 0x000000a469717223 */ /* 0x000fe40000010070 */
[----:B------:R-:W-:Y:S02]  /*2620*/  FMUL.FTZ R116, R144, R114 ;  /* 0x0000007290747220 */ /* 0x000fe40000410000 */
[----:B------:R-:W-:Y:S02]  /*2630*/  FMUL.FTZ R112, R146, R12 ;  /* 0x0000000c92707220 */ /* 0x000fe40000410000 */
[----:B------:R-:W-:-:S02]  /*2640*/  FMUL.FTZ R115, R144, R113 ;  /* 0x0000007190737220 */ /* 0x000fc40000410000 */
[----:B------:R-:W-:Y:S01]  /*2650*/  FFMA.FTZ R113, R145, R113, -R116 ;  /* 0x0000007191717223 */ /* 0x000fe20000010874 */
[----:B------:R-:W-:Y:S01]  /*2660*/  PRMT R116, RZ, 0x7610, R14 ;  /* 0x00007610ff747816 */ /* 0x000fe2000000000e */
[-C--:B------:R-:W-:Y:S02]  /*2670*/  FMUL.FTZ R13, R146, R111.reuse ;  /* 0x0000006f920d7220 */ /* 0x080fe40000410000 */
[----:B------:R-:W-:Y:S01]  /*2680*/  FFMA.FTZ R111, R147, R111, R112 ;  /* 0x0000006f936f7223 */ /* 0x000fe20000010070 */
[----:B------:R-:W-:Y:S01]  /*2690*/  PRMT R112, RZ, 0x5410, R14 ;  /* 0x00005410ff707816 */ /* 0x000fe2000000000e */
[----:B------:R-:W-:Y:S01]  /*26a0*/  FFMA.FTZ R115, R145, R114, R115 ;  /* 0x0000007291737223 */ /* 0x000fe20000010073 */
[----:B------:R-:W-:Y:S01]  /*26b0*/  PRMT R114, RZ, 0x5410, R11 ;  /* 0x00005410ff727816 */ /* 0x000fe2000000000b */
[C---:B------:R-:W-:Y:S02]  /*26c0*/  FMUL.FTZ R173, R83.reuse, R116 ;  /* 0x0000007453ad7220 */ /* 0x040fe40000410000 */
[----:B------:R-:W-:-:S02]  /*26d0*/  FMUL.FTZ R171, R83, R112 ;  /* 0x0000007053ab7220 */ /* 0x000fc40000410000 */
[----:B------:R-:W-:Y:S02]  /*26e0*/  FFMA.FTZ R13, R147, R12, -R13 ;  /* 0x0000000c930d7223 */ /* 0x000fe4000001080d */
[C---:B------:R-:W-:Y:S02]  /*26f0*/  FFMA.FTZ R117, R114.reuse, R173, R115 ;  /* 0x000000ad72757223 */ /* 0x040fe40000010073 */
[----:B------:R-:W-:Y:S02]  /*2700*/  FFMA.FTZ R113, R114, R171, R113 ;  /* 0x000000ab72717223 */ /* 0x000fe40000010071 */
[----:B------:R-:W-:Y:S01]  /*2710*/  FMUL.FTZ R14, R144, R13 ;  /* 0x0000000d900e7220 */ /* 0x000fe20000410000 */
[----:B------:R-:W-:Y:S01]  /*2720*/  PRMT R115, RZ, 0x7610, R15 ;  /* 0x00007610ff737816 */ /* 0x000fe2000000000f */
[----:B------:R-:W-:Y:S02]  /*2730*/  FMUL.FTZ R118, R142, R117 ;  /* 0x000000758e767220 */ /* 0x000fe40000410000 */
[----:B------:R-:W-:-:S02]  /*2740*/  FMUL.FTZ R12, R144, R111 ;  /* 0x0000006f900c7220 */ /* 0x000fc40000410000 */
[----:B------:R-:W-:Y:S02]  /*2750*/  FMUL.FTZ R120, R142, R113 ;  /* 0x000000718e787220 */ /* 0x000fe40000410000 */
[----:B------:R-:W-:Y:S01]  /*2760*/  FFMA.FTZ R14, R145, R111, R14 ;  /* 0x0000006f910e7223 */ /* 0x000fe2000001000e */
[----:B------:R-:W-:Y:S01]  /*2770*/  PRMT R111, RZ, 0x5410, R15 ;  /* 0x00005410ff6f7816 */ /* 0x000fe2000000000f */
[----:B------:R-:W-:Y:S01]  /*2780*/  FFMA.FTZ R118, R143, R113, -R118 ;  /* 0x000000718f767223 */ /* 0x000fe20000010876 */
[----:B------:R-:W-:Y:S01]  /*2790*/  PRMT R113, RZ, 0x7610, R11 ;  /* 0x00007610ff717816 */ /* 0x000fe2000000000b */
[----:B------:R-:W-:Y:S02]  /*27a0*/  FFMA.FTZ R12, R145, R13, -R12 ;  /* 0x0000000d910c7223 */ /* 0x000fe4000001080c */
[----:B------:R-:W-:Y:S02]  /*27b0*/  FFMA.FTZ R120, R143, R117, R120 ;  /* 0x000000758f787223 */ /* 0x000fe40000010078 */
[----:B------:R-:W-:-:S02]  /*27c0*/  FMUL.FTZ R174, R84, R115 ;  /* 0x0000007354ae7220 */ /* 0x000fc40000410000 */
[----:B------:R-:W-:Y:S02]  /*27d0*/  FMUL.FTZ R172, R84, R111 ;  /* 0x0000006f54ac7220 */ /* 0x000fe40000410000 */
[C---:B------:R-:W-:Y:S02]  /*27e0*/  FMUL.FTZ R15, R142.reuse, R12 ;  /* 0x0000000c8e0f7220 */ /* 0x040fe40000410000 */
[C---:B------:R-:W-:Y:S02]  /*27f0*/  FFMA.FTZ R120, R113.reuse, R174, R120 ;  /* 0x000000ae71787223 */ /* 0x040fe40000010078 */
[----:B------:R-:W-:Y:S02]  /*2800*/  FMUL.FTZ R13, R142, R14 ;  /* 0x0000000e8e0d7220 */ /* 0x000fe40000410000 */
[----:B------:R-:W-:Y:S02]  /*2810*/  FFMA.FTZ R118, R113, R172, R118 ;  /* 0x000000ac71767223 */ /* 0x000fe40000010076 */
[----:B------:R-:W-:-:S02]  /*2820*/  FFMA.FTZ R15, R143, R14, R15 ;  /* 0x0000000e8f0f7223 */ /* 0x000fc4000001000f */
[C---:B------:R-:W-:Y:S02]  /*2830*/  FMUL.FTZ R14, R140.reuse, R120 ;  /* 0x000000788c0e7220 */ /* 0x040fe40000410000 */
[----:B------:R-:W-:Y:S01]  /*2840*/  FFMA.FTZ R13, R143, R12, -R13 ;  /* 0x0000000c8f0d7223 */ /* 0x000fe2000001080d */
[----:B0-----:R-:W-:Y:S01]  /*2850*/  PRMT R122, RZ, 0x7610, R16 ;  /* 0x00007610ff7a7816 */ /* 0x001fe20000000010 */
[CC--:B------:R-:W-:Y:S02]  /*2860*/  FMUL.FTZ R119, R140.reuse, R118.reuse ;  /* 0x000000768c777220 */ /* 0x0c0fe40000410000 */
[----:B------:R-:W-:Y:S01]  /*2870*/  FFMA.FTZ R117, R141, R118, -R14 ;  /* 0x000000768d757223 */ /* 0x000fe2000001080e */
[----:B------:R-:W-:Y:S01]  /*2880*/  PRMT R118, RZ, 0x5410, R16 ;  /* 0x00005410ff767816 */ /* 0x000fe20000000010 */
[C---:B------:R-:W-:Y:S02]  /*2890*/  FMUL.FTZ R12, R140.reuse, R15 ;  /* 0x0000000f8c0c7220 */ /* 0x040fe40000410000 */
[----:B------:R-:W-:-:S02]  /*28a0*/  FMUL.FTZ R14, R140, R13 ;  /* 0x0000000d8c0e7220 */ /* 0x000fc40000410000 */
[C---:B------:R-:W-:Y:S01]  /*28b0*/  FFMA.FTZ R119, R141.reuse, R120, R119 ;  /* 0x000000788d777223 */ /* 0x040fe20000010077 */
[----:B------:R-:W-:Y:S01]  /*28c0*/  PRMT R120, RZ, 0x5410, R4 ;  /* 0x00005410ff787816 */ /* 0x000fe20000000004 */
[----:B------:R-:W-:Y:S02]  /*28d0*/  FFMA.FTZ R12, R141, R13, -R12 ;  /* 0x0000000d8d0c7223 */ /* 0x000fe4000001080c */
[----:B------:R-:W-:Y:S02]  /*28e0*/  FMUL.FTZ R179, R81, R122 ;  /* 0x0000007a51b37220 */ /* 0x000fe40000410000 */
[----:B------:R-:W-:Y:S02]  /*28f0*/  FFMA.FTZ R14, R141, R15, R14 ;  /* 0x0000000f8d0e7223 */ /* 0x000fe4000001000e */
[----:B------:R-:W-:Y:S02]  /*2900*/  FMUL.FTZ R177, R81, R118 ;  /* 0x0000007651b17220 */ /* 0x000fe40000410000 */
[----:B------:R-:W-:-:S02]  /*2910*/  FFMA.FTZ R119, R120, R179, R119 ;  /* 0x000000b378777223 */ /* 0x000fc40000010077 */
[C---:B------:R-:W-:Y:S02]  /*2920*/  FMUL.FTZ R13, R138.reuse, R14 ;  /* 0x0000000e8a0d7220 */ /* 0x040fe40000410000 */
[-C--:B------:R-:W-:Y:S02]  /*2930*/  FMUL.FTZ R15, R138, R12.reuse ;  /* 0x0000000c8a0f7220 */ /* 0x080fe40000410000 */
[----:B------:R-:W-:Y:S02]  /*2940*/  FFMA.FTZ R117, R120, R177, R117 ;  /* 0x000000b178757223 */ /* 0x000fe40000010075 */
[C---:B------:R-:W-:Y:S01]  /*2950*/  FMUL.FTZ R126, R138.reuse, R119 ;  /* 0x000000778a7e7220 */ /* 0x040fe20000410000 */
[----:B------:R-:W-:Y:S01]  /*2960*/  PRMT R121, RZ, 0x7610, R17 ;  /* 0x00007610ff797816 */ /* 0x000fe20000000011 */
[----:B------:R-:W-:Y:S02]  /*2970*/  FMUL.FTZ R128, R138, R117 ;  /* 0x000000758a807220 */ /* 0x000fe40000410000 */
[----:B------:R-:W-:-:S02]  /*2980*/  FFMA.FTZ R16, R139, R12, -R13 ;  /* 0x0000000c8b107223 */ /* 0x000fc4000001080d */
[C---:B------:R-:W-:Y:S02]  /*2990*/  FFMA.FTZ R124, R139.reuse, R14, R15 ;  /* 0x0000000e8b7c7223 */ /* 0x040fe4000001000f */
[----:B------:R0:W1:Y:S01]  /*29a0*/  LDS.128 R12, [R123+0x30] ;  /* 0x000030007b0c7984 */ /* 0x0000620000000c00 */
[C---:B------:R-:W-:Y:S01]  /*29b0*/  FFMA.FTZ R126, R139.reuse, R117, -R126 ;  /* 0x000000758b7e7223 */ /* 0x040fe2000001087e */
[----:B------:R-:W-:Y:S01]  /*29c0*/  PRMT R117, RZ, 0x5410, R17 ;  /* 0x00005410ff757816 */ /* 0x000fe20000000011 */
[----:B------:R-:W-:Y:S01]  /*29d0*/  FFMA.FTZ R128, R139, R119, R128 ;  /* 0x000000778b807223 */ /* 0x000fe20000010080 */
[----:B------:R-:W-:Y:S01]  /*29e0*/  PRMT R119, RZ, 0x7610, R4 ;  /* 0x00007610ff777816 */ /* 0x000fe20000000004 */
[----:B------:R-:W-:Y:S02]  /*29f0*/  FMUL.FTZ R180, R82, R121 ;  /* 0x0000007952b47220 */ /* 0x000fe40000410000 */
[C---:B------:R-:W-:Y:S02]  /*2a00*/  FMUL.FTZ R157, R156.reuse, R157 ;  /* 0x0000009d9c9d7220 */ /* 0x040fe40000410000 */
[----:B------:R-:W-:-:S02]  /*2a10*/  FMUL.FTZ R156, R156, R125 ;  /* 0x0000007d9c9c7220 */ /* 0x000fc40000410000 */
[----:B------:R-:W-:Y:S02]  /*2a20*/  FMUL.FTZ R178, R82, R117 ;  /* 0x0000007552b27220 */ /* 0x000fe40000410000 */
[C---:B------:R-:W-:Y:S02]  /*2a30*/  FFMA.FTZ R128, R119.reuse, R180, R128 ;  /* 0x000000b477807223 */ /* 0x040fe40000010080 */
[C---:B------:R-:W-:Y:S02]  /*2a40*/  FMUL.FTZ R125, R136.reuse, R16 ;  /* 0x00000010887d7220 */ /* 0x040fe40000410000 */
[----:B------:R-:W-:Y:S02]  /*2a50*/  FFMA.FTZ R126, R119, R178, R126 ;  /* 0x000000b2777e7223 */ /* 0x000fe4000001007e */
[C---:B------:R-:W-:Y:S02]  /*2a60*/  FMUL.FTZ R17, R136.reuse, R124 ;  /* 0x0000007c88117220 */ /* 0x040fe40000410000 */
[----:B------:R-:W-:-:S02]  /*2a70*/  FMUL.FTZ R127, R136, R128 ;  /* 0x00000080887f7220 */ /* 0x000fc40000410000 */
[C---:B------:R-:W-:Y:S01]  /*2a80*/  FFMA.FTZ R125, R137.reuse, R124, R125 ;  /* 0x0000007c897d7223 */ /* 0x040fe2000001007d */
[--C-:B------:R-:W-:Y:S01]  /*2a90*/  PRMT R124, RZ, 0x5410, R18.reuse ;  /* 0x00005410ff7c7816 */ /* 0x100fe20000000012 */
[----:B------:R-:W-:Y:S01]  /*2aa0*/  FMUL.FTZ R130, R136, R126 ;  /* 0x0000007e88827220 */ /* 0x000fe20000410000 */
[----:B------:R-:W-:Y:S01]  /*2ab0*/  PRMT R18, RZ, 0x7610, R18 ;  /* 0x00007610ff127816 */ /* 0x000fe20000000012 */
[C---:B------:R-:W-:Y:S02]  /*2ac0*/  FFMA.FTZ R17, R137.reuse, R16, -R17 ;  /* 0x0000001089117223 */ /* 0x040fe40000010811 */
[----:B------:R-:W-:Y:S01]  /*2ad0*/  FFMA.FTZ R127, R137, R126, -R127 ;  /* 0x0000007e897f7223 */ /* 0x000fe2000001087f */
[----:B------:R-:W-:Y:S01]  /*2ae0*/  PRMT R126, RZ, 0x5410, R5 ;  /* 0x00005410ff7e7816 */ /* 0x000fe20000000005 */
[----:B------:R-:W-:Y:S02]  /*2af0*/  FMUL.FTZ R16, R134, R125 ;  /* 0x0000007d86107220 */ /* 0x000fe40000410000 */
[----:B------:R-:W-:-:S02]  /*2b00*/  FMUL.FTZ R185, R79, R124 ;  /* 0x0000007c4fb97220 */ /* 0x000fc40000410000 */
[----:B------:R-:W-:Y:S02]  /*2b10*/  FFMA.FTZ R130, R137, R128, R130 ;  /* 0x0000008089827223 */ /* 0x000fe40000010082 */
[----:B------:R-:W-:Y:S02]  /*2b20*/  FMUL.FTZ R187, R79, R18 ;  /* 0x000000124fbb7220 */ /* 0x000fe40000410000 */
[-C--:B------:R-:W-:Y:S02]  /*2b30*/  FMUL.FTZ R128, R134, R17.reuse ;  /* 0x0000001186807220 */ /* 0x080fe40000410000 */
[----:B------:R-:W-:Y:S02]  /*2b40*/  FFMA.FTZ R16, R135, R17, -R16 ;  /* 0x0000001187107223 */ /* 0x000fe40000010810 */
[C---:B------:R-:W-:Y:S01]  /*2b50*/  FFMA.FTZ R127, R126.reuse, R185, R127 ;  /* 0x000000b97e7f7223 */ /* 0x040fe2000001007f */
[----:B------:R-:W-:Y:S01]  /*2b60*/  PRMT R181, RZ, 0x7610, R19 ;  /* 0x00007610ffb57816 */ /* 0x000fe20000000013 */
[----:B------:R-:W-:-:S02]  /*2b70*/  FFMA.FTZ R130, R126, R187, R130 ;  /* 0x000000bb7e827223 */ /* 0x000fc40000010082 */
[----:B------:R-:W-:Y:S02]  /*2b80*/  FFMA.FTZ R128, R135, R125, R128 ;  /* 0x0000007d87807223 */ /* 0x000fe40000010080 */
[----:B------:R-:W-:Y:S01]  /*2b90*/  FMUL.FTZ R125, R132, R16 ;  /* 0x00000010847d7220 */ /* 0x000fe20000410000 */
[----:B------:R-:W-:Y:S01]  /*2ba0*/  PRMT R175, RZ, 0x5410, R19 ;  /* 0x00005410ffaf7816 */ /* 0x000fe20000000013 */
[C---:B------:R-:W-:Y:S01]  /*2bb0*/  FMUL.FTZ R17, R134.reuse, R127 ;  /* 0x0000007f86117220 */ /* 0x040fe20000410000 */
[----:B------:R-:W-:Y:S01]  /*2bc0*/  PRMT R19, RZ, 0x7610, R5 ;  /* 0x00007610ff137816 */ /* 0x000fe20000000005 */
[----:B------:R-:W-:Y:S02]  /*2bd0*/  FMUL.FTZ R176, R134, R130 ;  /* 0x0000008286b07220 */ /* 0x000fe40000410000 */
[-C--:B0-----:R-:W-:Y:S02]  /*2be0*/  FMUL.FTZ R123, R132, R128.reuse ;  /* 0x00000080847b7220 */ /* 0x081fe40000410000 */
[----:B------:R-:W-:-:S02]  /*2bf0*/  FFMA.FTZ R128, R133, R128, R125 ;  /* 0x0000008085807223 */ /* 0x000fc4000001007d */
[C---:B------:R-:W-:Y:S02]  /*2c00*/  FFMA.FTZ R17, R135.reuse, R130, R17 ;  /* 0x0000008287117223 */ /* 0x040fe40000010011 */
[C---:B------:R-:W-:Y:S02]  /*2c10*/  FMUL.FTZ R188, R80.reuse, R181 ;  /* 0x000000b550bc7220 */ /* 0x040fe40000410000 */
[----:B------:R-:W-:Y:S02]  /*2c20*/  FFMA.FTZ R176, R135, R127, -R176 ;  /* 0x0000007f87b07223 */ /* 0x000fe400000108b0 */
[----:B------:R-:W-:Y:S02]  /*2c30*/  FMUL.FTZ R186, R80, R175 ;  /* 0x000000af50ba7220 */ /* 0x000fe40000410000 */
[----:B------:R-:W-:Y:S02]  /*2c40*/  FFMA.FTZ R16, R133, R16, -R123 ;  /* 0x0000001085107223 */ /* 0x000fe4000001087b */
[----:B------:R-:W-:-:S02]  /*2c50*/  FMUL.FTZ R123, R129, R128 ;  /* 0x00000080817b7220 */ /* 0x000fc40000410000 */
[C---:B------:R-:W-:Y:S02]  /*2c60*/  FFMA.FTZ R17, R19.reuse, R188, R17 ;  /* 0x000000bc13117223 */ /* 0x040fe40000010011 */
[----:B------:R-:W-:Y:S02]  /*2c70*/  FFMA.FTZ R176, R19, R186, R176 ;  /* 0x000000ba13b07223 */ /* 0x000fe400000100b0 */
[-C--:B------:R-:W-:Y:S01]  /*2c80*/  FFMA.FTZ R123, R131, R16.reuse, -R123 ;  /* 0x00000010837b7223 */ /* 0x080fe2000001087b */
[----:B-1----:R-:W-:Y:S01]  /*2c90*/  PRMT R182, RZ, 0x7610, R12 ;  /* 0x00007610ffb67816 */ /* 0x002fe2000000000c */
[C---:B------:R-:W-:Y:S02]  /*2ca0*/  FMUL.FTZ R125, R132.reuse, R17 ;  /* 0x00000011847d7220 */ /* 0x040fe40000410000 */
[----:B------:R-:W-:Y:S02]  /*2cb0*/  FMUL.FTZ R16, R129, R16 ;  /* 0x0000001081107220 */ /* 0x000fe40000410000 */
[----:B------:R-:W-:-:S02]  /*2cc0*/  FMUL.FTZ R130, R132, R176 ;  /* 0x000000b084827220 */ /* 0x000fc40000410000 */
[----:B------:R-:W-:Y:S01]  /*2cd0*/  FFMA.FTZ R125, R133, R176, -R125 ;  /* 0x000000b0857d7223 */ /* 0x000fe2000001087d */
[----:B------:R-:W-:Y:S01]  /*2ce0*/  PRMT R176, RZ, 0x5410, R12 ;  /* 0x00005410ffb07816 */ /* 0x000fe2000000000c */
[----:B------:R-:W-:Y:S01]  /*2cf0*/  FFMA.FTZ R16, R131, R128, R16 ;  /* 0x0000008083107223 */ /* 0x000fe20000010010 */
[----:B------:R-:W-:Y:S01]  /*2d00*/  PRMT R128, RZ, 0x5410, R6 ;  /* 0x00005410ff807816 */ /* 0x000fe20000000006 */
[----:B------:R-:W-:Y:S02]  /*2d10*/  FFMA.FTZ R130, R133, R17, R130 ;  /* 0x0000001185827223 */ /* 0x000fe40000010082 */
[C---:B------:R-:W-:Y:S01]  /*2d20*/  FMUL.FTZ R197, R77.reuse, R182 ;  /* 0x000000b64dc57220 */ /* 0x040fe20000410000 */
[----:B------:R-:W-:Y:S01]  /*2d30*/  UIADD3 UR30, UR19, -0x1, URZ ;  /* 0xffffffff131e7890 */ /* 0x000fe2000fffe03f */
[----:B------:R-:W-:Y:S02]  /*2d40*/  FMUL.FTZ R195, R77, R176 ;  /* 0x000000b04dc37220 */ /* 0x000fe40000410000 */
[----:B------:R-:W-:Y:S01]  /*2d50*/  FFMA.FTZ R130, R128, R197, R130 ;  /* 0x000000c580827223 */ /* 0x000fe20000010082 */
[----:B------:R-:W-:Y:S01]  /*2d60*/  PRMT R183, RZ, 0x5410, R13 ;  /* 0x00005410ffb77816 */ /* 0x000fe2000000000d */
[----:B------:R-:W-:Y:S01]  /*2d70*/  FMUL.FTZ R184, R156, R16 ;  /* 0x000000109cb87220 */ /* 0x000fe20000410000 */
[----:B------:R-:W-:Y:S01]  /*2d80*/  ULEA.HI UR31, UR30, UR30, URZ, 0x1 ;  /* 0x0000001e1e1f7291 */ /* 0x000fe2000f8f083f */
[----:B------:R-:W-:-:S02]  /*2d90*/  FFMA.FTZ R12, R128, R195, R125 ;  /* 0x000000c3800c7223 */ /* 0x000fc4000001007d */
[----:B------:R-:W-:Y:S01]  /*2da0*/  FMUL.FTZ R17, R129, R130 ;  /* 0x0000008281117220 */ /* 0x000fe20000410000 */
[----:B------:R-:W-:Y:S01]  /*2db0*/  PRMT R191, RZ, 0x7610, R13 ;  /* 0x00007610ffbf7816 */ /* 0x000fe2000000000d */
[-C--:B------:R-:W-:Y:S01]  /*2dc0*/  FMUL.FTZ R127, R156, R123.reuse ;  /* 0x0000007b9c7f7220 */ /* 0x080fe20000410000 */
[----:B------:R-:W-:Y:S01]  /*2dd0*/  ULOP3.LUT UR31, UR31, 0xfffffe, URZ, 0xc0, !UPT ;  /* 0x00fffffe1f1f7892 */ /* 0x000fe2000f8ec03f */
[----:B------:R-:W-:Y:S01]  /*2de0*/  FFMA.FTZ R184, R157, R123, -R184 ;  /* 0x0000007b9db87223 */ /* 0x000fe200000108b8 */
[----:B------:R-:W-:Y:S01]  /*2df0*/  PRMT R123, RZ, 0x7610, R6 ;  /* 0x00007610ff7b7816 */ /* 0x000fe20000000006 */
[-C--:B------:R-:W-:Y:S02]  /*2e00*/  FMUL.FTZ R125, R129, R12.reuse ;  /* 0x0000000c817d7220 */ /* 0x080fe40000410000 */
[----:B------:R-:W-:Y:S02]  /*2e10*/  FFMA.FTZ R17, R131, R12, -R17 ;  /* 0x0000000c83117223 */ /* 0x000fe40000010811 */
[----:B------:R-:W-:Y:S01]  /*2e20*/  FMUL.FTZ R200, R78, R183 ;  /* 0x000000b74ec87220 */ /* 0x000fe20000410000 */
[----:B------:R-:W-:Y:S01]  /*2e30*/  UIADD3 UR31, UR30, -UR31, URZ ;  /* 0x8000001f1e1f7290 */ /* 0x000fe2000fffe03f */
[----:B------:R-:W-:-:S02]  /*2e40*/  FFMA.FTZ R127, R157, R16, R127 ;  /* 0x000000109d7f7223 */ /* 0x000fc4000001007f */
[----:B------:R-:W-:Y:S02]  /*2e50*/  FFMA.FTZ R125, R131, R130, R125 ;  /* 0x00000082837d7223 */ /* 0x000fe4000001007d */
[----:B------:R-:W-:Y:S02]  /*2e60*/  FMUL.FTZ R202, R78, R191 ;  /* 0x000000bf4eca7220 */ /* 0x000fe40000410000 */
[C---:B------:R-:W-:Y:S01]  /*2e70*/  FFMA.FTZ R17, R123.reuse, R200, R17 ;  /* 0x000000c87b117223 */ /* 0x040fe20000010011 */
[----:B------:R-:W-:Y:S01]  /*2e80*/  ULEA UR31, UR31, UR7, 0x8 ;  /* 0x000000071f1f7291 */ /* 0x000fe2000f8e403f */
[C---:B------:R-:W-:Y:S01]  /*2e90*/  FMUL.FTZ R236, R158.reuse, R127 ;  /* 0x0000007f9eec7220 */ /* 0x040fe20000410000 */
[----:B------:R-:W-:Y:S01]  /*2ea0*/  PRMT R190, RZ, 0x7610, R14 ;  /* 0x00007610ffbe7816 */ /* 0x000fe2000000000e */
[----:B------:R-:W-:Y:S02]  /*2eb0*/  FFMA.FTZ R125, R123, R202, R125 ;  /* 0x000000ca7b7d7223 */ /* 0x000fe4000001007d */
[----:B------:R-:W-:-:S02]  /*2ec0*/  FMUL.FTZ R204, R158, R184 ;  /* 0x000000b89ecc7220 */ /* 0x000fc40000410000 */
[----:B------:R-:W-:Y:S01]  /*2ed0*/  FMUL.FTZ R16, R156, R17 ;  /* 0x000000119c107220 */ /* 0x000fe20000410000 */
[----:B------:R-:W-:Y:S01]  /*2ee0*/  PRMT R130, RZ, 0x5410, R7 ;  /* 0x00005410ff827816 */ /* 0x000fe20000000007 */
[C---:B------:R-:W-:Y:S01]  /*2ef0*/  FFMA.FTZ R236, R159.reuse, R184, -R236 ;  /* 0x000000b89fec7223 */ /* 0x040fe200000108ec */
[----:B------:R-:W-:Y:S01]  /*2f00*/  PRMT R184, RZ, 0x5410, R14 ;  /* 0x00005410ffb87816 */ /* 0x000fe2000000000e */
[----:B------:R-:W-:Y:S01]  /*2f10*/  FFMA.FTZ R204, R159, R127, R204 ;  /* 0x0000007f9fcc7223 */ /* 0x000fe200000100cc */
[C---:B------:R-:W-:Y:S01]  /*2f20*/  ISETP.NE.AND P1, PT, R96.reuse, RZ, PT ;  /* 0x000000ff6000720c */ /* 0x040fe20003f25270 */
[----:B------:R-:W-:Y:S01]  /*2f30*/  FFMA.FTZ R16, R157, R125, R16 ;  /* 0x0000007d9d107223 */ /* 0x000fe20000010010 */
[----:B------:R-:W-:Y:S01]  /*2f40*/  IADD3 R127, R96, 0x200, RZ ;  /* 0x00000200607f7810 */ /* 0x000fe20007ffe0ff */
[----:B------:R-:W-:Y:S01]  /*2f50*/  FMUL.FTZ R203, R75, R190 ;  /* 0x000000be4bcb7220 */ /* 0x000fe20000410000 */
[----:B------:R-:W-:-:S03]  /*2f60*/  MOV R14, UR31 ;  /* 0x0000001f000e7c02 */ /* 0x000fc60008000f00 */
[----:B------:R-:W-:Y:S01]  /*2f70*/  FFMA.FTZ R13, R130, R203, R16 ;  /* 0x000000cb820d7223 */ /* 0x000fe20000010010 */
[----:B------:R-:W-:-:S05]  /*2f80*/  SEL R16, R14, R127, !P1 ;  /* 0x0000007f0e107207 */ /* 0x000fca0004800000 */
[----:B------:R0:W-:Y:S01]  /*2f90*/  STS.64 [R16.X8+0x1d10], R2 ;  /* 0x001d100210007388 */ /* 0x0001e20000008a00 */
[----:B------:R-:W-:Y:S01]  /*2fa0*/  ISETP.NE.AND P2, PT, R96, 0x1f, PT ;  /* 0x0000001f6000780c */ /* 0x000fe20003f45270 */
[----:B---3--:R-:W-:Y:S02]  /*2fb0*/  FMUL.FTZ R231, R0, R21 ;  /* 0x0000001500e77220 */ /* 0x008fe40000410000 */
[----:B------:R-:W-:Y:S02]  /*2fc0*/  FMUL.FTZ R12, R156, R125 ;  /* 0x0000007d9c0c7220 */ /* 0x000fe40000410000 */
[----:B------:R-:W-:Y:S02]  /*2fd0*/  FMUL.FTZ R230, R0, R20 ;  /* 0x0000001400e67220 */ /* 0x000fe40000410000 */
[----:B0-----:R-:W-:Y:S02]  /*2fe0*/  FMUL.FTZ R16, R158, R231 ;  /* 0x000000e79e107220 */ /* 0x001fe40000410000 */
[----:B------:R-:W-:-:S02]  /*2ff0*/  FFMA.FTZ R12, R157, R17, -R12 ;  /* 0x000000119d0c7223 */ /* 0x000fc4000001080c */
[----:B------:R-:W-:Y:S01]  /*3000*/  FFMA.FTZ R209, R159, R230, -R16 ;  /* 0x000000e69fd17223 */ /* 0x000fe20000010810 */
[----:B------:R-:W-:Y:S01]  /*3010*/  BAR.SYNC.DEFER_BLOCKING 0x0 ;  /* 0x0000000000007b1d */ /* 0x000fe20000010000 */
[----:B------:R-:W-:-:S05]  /*3020*/  FMUL.FTZ R201, R75, R184 ;  /* 0x000000b84bc97220 */ /* 0x000fca0000410000 */
[----:B------:R0:W1:Y:S01]  /*3030*/  @P2 LDS.64 R16, [R96.X8+0x2d18] ;  /* 0x002d180060102984 */ /* 0x0000620000008a00 */
[----:B------:R-:W-:Y:S01]  /*3040*/  FFMA.FTZ R12, R130, R201, R12 ;  /* 0x000000c9820c7223 */ /* 0x000fe2000001000c */
[--C-:B------:R-:W-:Y:S01]  /*3050*/  PRMT R193, RZ, 0x5410, R15.reuse ;  /* 0x00005410ffc17816 */ /* 0x100fe2000000000f */
[C---:B------:R-:W-:Y:S01]  /*3060*/  FMUL.FTZ R14, R158.reuse, R13 ;  /* 0x0000000d9e0e7220 */ /* 0x040fe20000410000 */
[----:B------:R-:W-:Y:S02]  /*3070*/  PRMT R199, RZ, 0x7610, R15 ;  /* 0x00007610ffc77816 */ /* 0x000fe4000000000f */
[----:B------:R-:W-:Y:S01]  /*3080*/  MOV R15, 0x10 ;  /* 0x00000010000f7802 */ /* 0x000fe20000000f00 */
[-C--:B------:R-:W-:Y:S01]  /*3090*/  FMUL.FTZ R194, R158, R12.reuse ;  /* 0x0000000c9ec27220 */ /* 0x080fe20000410000 */
[----:B------:R-:W-:Y:S01]  /*30a0*/  PRMT R125, RZ, 0x7610, R7 ;  /* 0x00007610ff7d7816 */ /* 0x000fe20000000007 */
[C---:B------:R-:W-:Y:S02]  /*30b0*/  FFMA.FTZ R237, R159.reuse, R12, -R14 ;  /* 0x0000000c9fed7223 */ /* 0x040fe4000001080e */
[----:B------:R-:W-:Y:S01]  /*30c0*/  @!P3 IMAD.WIDE R14, R192, R15, UR10 ;  /* 0x0000000ac00ebe25 */ /* 0x000fe2000f8e020f */
[----:B------:R-:W-:Y:S03]  /*30d0*/  BSSY B0, `(.L_x_10226) ;  /* 0x0000015000007945 */ /* 0x000fe60003800000 */
[----:B------:R-:W-:-:S02]  /*30e0*/  FFMA.FTZ R238, R159, R13, R194 ;  /* 0x0000000d9fee7223 */ /* 0x000fc400000100c2 */
[----:B------:R-:W-:Y:S01]  /*30f0*/  FMUL.FTZ R192, R76, R199 ;  /* 0x000000c74cc07220 */ /* 0x000fe20000410000 */
[----:B------:R-:W-:Y:S01]  /*3100*/  CS2R R12, SRZ ;  /* 0x00000000000c7805 */ /* 0x000fe2000001ff00 */
[C---:B------:R-:W-:Y:S02]  /*3110*/  FMUL.FTZ R198, R28.reuse, R20 ;  /* 0x000000141cc67220 */ /* 0x040fe40000410000 */
[----:B------:R-:W-:Y:S02]  /*3120*/  FMUL.FTZ R196, R28, R21 ;  /* 0x000000151cc47220 */ /* 0x000fe40000410000 */
[----:B------:R-:W-:Y:S02]  /*3130*/  FMUL.FTZ R194, R76, R193 ;  /* 0x000000c14cc27220 */ /* 0x000fe40000410000 */
[----:B------:R-:W-:Y:S02]  /*3140*/  FMUL.FTZ R207, R159, R231 ;  /* 0x000000e79fcf7220 */ /* 0x000fe40000410000 */
[----:B------:R-:W-:Y:S01]  /*3150*/  FFMA.FTZ R238, R125, R192, R238 ;  /* 0x000000c07dee7223 */ /* 0x000fe200000100ee */
[----:B------:R-:W-:Y:S05]  /*3160*/  @P2 BRA `(.L_x_10227) ;  /* 0x000000b000002947 */ /* 0x000fea0003800000 */
[----:B0-----:R-:W-:Y:S01]  /*3170*/  ULDC UR30, c[0x0][0x174] ;  /* 0x00005d00001e7ab9 */ /* 0x001fe20000000800 */
        /* <DEDUP_REMOVED lines=10> */
.L_x_10227:
[----:B0-----:R-:W-:Y:S05]  /*3220*/  BSYNC B0 ;  /* 0x0000000000007941 */ /* 0x001fea0003800000 */
.L_x_10226:
[----:B------:R0:W2:Y:S01]  /*3230*/  @!P3 LDG.E.64 R12, [R14.64+0x8] ;  /* 0x0000081c0e0cb981 */ /* 0x0000a2000c1e1b00 */
[----:B------:R-:W-:Y:S02]  /*3240*/  FFMA.FTZ R237, R125, R194, R237 ;  /* 0x000000c27ded7223 */ /* 0x000fe400000100ed */
[----:B------:R-:W-:Y:S01]  /*3250*/  FADD.FTZ R206, R198, R209 ;  /* 0x000000d1c6ce7221 */ /* 0x000fe20000010000 */
[----:B------:R-:W3:Y:S01]  /*3260*/  SHFL.UP PT, R205, R236, 0x1, RZ ;  /* 0x04200000eccd7989 */ /* 0x000ee200000e00ff */
[----:B------:R-:W-:-:S03]  /*3270*/  FFMA.FTZ R213, -R158, R230, -R207 ;  /* 0x000000e69ed57223 */ /* 0x000fc600000109cf */
[----:B------:R-:W4:Y:S04]  /*3280*/  SHFL.UP PT, R211, R238, 0x1, RZ ;  /* 0x04200000eed37989 */ /* 0x000f2800000e00ff */
[----:B------:R-:W5:Y:S04]  /*3290*/  SHFL.UP PT, R209, R237, 0x1, RZ ;  /* 0x04200000edd17989 */ /* 0x000f6800000e00ff */
[----:B------:R-:W1:Y:S01]  /*32a0*/  SHFL.UP PT, R207, R204, 0x1, RZ ;  /* 0x04200000cccf7989 */ /* 0x000e6200000e00ff */
[----:B------:R-:W-:Y:S02]  /*32b0*/  FADD.FTZ R213, -R196, R213 ;  /* 0x000000d5c4d57221 */ /* 0x000fe40000010100 */
[----:B------:R-:W-:-:S02]  /*32c0*/  FMUL.FTZ R210, R156, -R206 ;  /* 0x800000ce9cd27220 */ /* 0x000fc40000410000 */
[-C--:B------:R-:W-:Y:S02]  /*32d0*/  FMUL.FTZ R208, R156, -R213.reuse ;  /* 0x800000d59cd07220 */ /* 0x080fe40000410000 */
[----:B------:R-:W-:Y:S02]  /*32e0*/  FFMA.FTZ R210, R157, R213, R210 ;  /* 0x000000d59dd27223 */ /* 0x000fe400000100d2 */
[----:B------:R-:W-:Y:S02]  /*32f0*/  FMUL.FTZ R229, R29, R21 ;  /* 0x000000151de57220 */ /* 0x000fe40000410000 */
[----:B------:R-:W-:Y:S02]  /*3300*/  FFMA.FTZ R213, R157, R206, -R208 ;  /* 0x000000ce9dd57223 */ /* 0x000fe400000108d0 */
[----:B------:R-:W-:Y:S02]  /*3310*/  FMUL.FTZ R228, R29, R20 ;  /* 0x000000141de47220 */ /* 0x000fe40000410000 */
[----:B------:R-:W-:Y:S01]  /*3320*/  FADD.FTZ R210, -R229, R210 ;  /* 0x000000d2e5d27221 */ /* 0x000fe20000010100 */
[----:B------:R-:W-:Y:S01]  /*3330*/  ISETP.GE.AND P3, PT, R94, 0x1, PT ;  /* 0x000000015e00780c */ /* 0x000fe20003f66270 */
[----:B------:R-:W-:-:S02]  /*3340*/  FADD.FTZ R206, R228, R213 ;  /* 0x000000d5e4ce7221 */ /* 0x000fc40000010000 */
[C---:B0-----:R-:W-:Y:S02]  /*3350*/  FMUL.FTZ R15, R129.reuse, -R210 ;  /* 0x800000d2810f7220 */ /* 0x041fe40000410000 */
[C---:B---3--:R-:W-:Y:S02]  /*3360*/  FMUL.FTZ R14, R204.reuse, R205 ;  /* 0x000000cdcc0e7220 */ /* 0x048fe40000410000 */
[-C--:B------:R-:W-:Y:S02]  /*3370*/  FMUL.FTZ R212, R129, -R206.reuse ;  /* 0x800000ce81d47220 */ /* 0x080fe40000410000 */
[----:B------:R-:W-:Y:S02]  /*3380*/  FFMA.FTZ R208, R131, R206, -R15 ;  /* 0x000000ce83d07223 */ /* 0x000fe4000001080f */
[C---:B----4-:R-:W-:Y:S02]  /*3390*/  FMUL.FTZ R15, R204.reuse, R211 ;  /* 0x000000d3cc0f7220 */ /* 0x050fe40000410000 */
[----:B-----5:R-:W-:-:S02]  /*33a0*/  FMUL.FTZ R206, R204, R209 ;  /* 0x000000d1ccce7220 */ /* 0x020fc40000410000 */
[C---:B-1----:R-:W-:Y:S02]  /*33b0*/  FFMA.FTZ R213, R236.reuse, R207, R14 ;  /* 0x000000cfecd57223 */ /* 0x042fe4000001000e */
[----:B------:R-:W-:Y:S02]  /*33c0*/  FFMA.FTZ R14, R236, R209, -R15 ;  /* 0x000000d1ec0e7223 */ /* 0x000fe4000001080f */
[----:B------:R-:W-:Y:S02]  /*33d0*/  FMUL.FTZ R207, R204, R207 ;  /* 0x000000cfcccf7220 */ /* 0x000fe40000410000 */
[----:B------:R-:W-:Y:S02]  /*33e0*/  FFMA.FTZ R211, R236, R211, R206 ;  /* 0x000000d3ecd37223 */ /* 0x000fe400000100ce */
[----:B------:R-:W-:Y:S02]  /*33f0*/  @P3 FADD.FTZ R237, R237, R14 ;  /* 0x0000000eeded3221 */ /* 0x000fe40000010000 */
[----:B------:R-:W-:-:S02]  /*3400*/  @P3 FADD.FTZ R238, R238, R211 ;  /* 0x000000d3eeee3221 */ /* 0x000fc40000010000 */
[----:B------:R-:W-:Y:S01]  /*3410*/  @P3 FFMA.FTZ R236, R236, R205, -R207 ;  /* 0x000000cdecec3223 */ /* 0x000fe200000108cf */
[----:B------:R-:W-:Y:S01]  /*3420*/  FSEL R213, R204, R213, !P3 ;  /* 0x000000d5ccd57208 */ /* 0x000fe20005800000 */
[----:B------:R-:W-:Y:S01]  /*3430*/  FFMA.FTZ R215, R131, R210, R212 ;  /* 0x000000d283d77223 */ /* 0x000fe200000100d4 */
[----:B------:R-:W0:Y:S01]  /*3440*/  SHFL.UP PT, R204, R237, 0x2, RZ ;  /* 0x04400000edcc7989 */ /* 0x000e2200000e00ff */
[C---:B------:R-:W-:Y:S02]  /*3450*/  FMUL.FTZ R227, R30.reuse, R20 ;  /* 0x000000141ee37220 */ /* 0x040fe40000410000 */
[----:B------:R-:W-:Y:S01]  /*3460*/  FMUL.FTZ R226, R30, R21 ;  /* 0x000000151ee27220 */ /* 0x000fe20000410000 */
[----:B------:R-:W1:Y:S01]  /*3470*/  SHFL.UP PT, R205, R238, 0x2, RZ ;  /* 0x04400000eecd7989 */ /* 0x000e6200000e00ff */
[----:B------:R-:W-:-:S03]  /*3480*/  FADD.FTZ R208, R227, R208 ;  /* 0x000000d0e3d07221 */ /* 0x000fc60000010000 */
[----:B------:R-:W3:Y:S01]  /*3490*/  SHFL.UP PT, R14, R236, 0x2, RZ ;  /* 0x04400000ec0e7989 */ /* 0x000ee200000e00ff */
[----:B------:R-:W-:-:S03]  /*34a0*/  FADD.FTZ R215, -R226, R215 ;  /* 0x000000d7e2d77221 */ /* 0x000fc60000010100 */
[----:B------:R-:W4:Y:S01]  /*34b0*/  SHFL.UP PT, R15, R213, 0x2, RZ ;  /* 0x04400000d50f7989 */ /* 0x000f2200000e00ff */
[CC--:B------:R-:W-:Y:S02]  /*34c0*/  FMUL.FTZ R206, R132.reuse, -R215.reuse ;  /* 0x800000d784ce7220 */ /* 0x0c0fe40000410000 */
[-C--:B------:R-:W-:Y:S02]  /*34d0*/  FMUL.FTZ R210, R132, -R208.reuse ;  /* 0x800000d084d27220 */ /* 0x080fe40000410000 */
[C---:B------:R-:W-:Y:S02]  /*34e0*/  FFMA.FTZ R207, R133.reuse, R208, -R206 ;  /* 0x000000d085cf7223 */ /* 0x040fe400000108ce */
[----:B------:R-:W-:Y:S02]  /*34f0*/  FFMA.FTZ R210, R133, R215, R210 ;  /* 0x000000d785d27223 */ /* 0x000fe400000100d2 */
[C---:B------:R-:W-:Y:S02]  /*3500*/  FMUL.FTZ R225, R31.reuse, R21 ;  /* 0x000000151fe17220 */ /* 0x040fe40000410000 */
[----:B------:R-:W-:-:S02]  /*3510*/  FMUL.FTZ R224, R31, R20 ;  /* 0x000000141fe07220 */ /* 0x000fc40000410000 */
[----:B------:R-:W-:Y:S02]  /*3520*/  FADD.FTZ R210, -R225, R210 ;  /* 0x000000d2e1d27221 */ /* 0x000fe40000010100 */
[----:B------:R-:W-:Y:S01]  /*3530*/  FADD.FTZ R207, R224, R207 ;  /* 0x000000cfe0cf7221 */ /* 0x000fe20000010000 */
[----:B------:R-:W-:Y:S01]  /*3540*/  ISETP.GE.AND P3, PT, R94, 0x2, PT ;  /* 0x000000025e00780c */ /* 0x000fe20003f66270 */
[CC--:B------:R-:W-:Y:S02]  /*3550*/  FMUL.FTZ R206, R134.reuse, -R210.reuse ;  /* 0x800000d286ce7220 */ /* 0x0c0fe40000410000 */
[-C--:B------:R-:W-:Y:S02]  /*3560*/  FMUL.FTZ R208, R134, -R207.reuse ;  /* 0x800000cf86d07220 */ /* 0x080fe40000410000 */
[C---:B------:R-:W-:Y:S02]  /*3570*/  FFMA.FTZ R211, R135.reuse, R207, -R206 ;  /* 0x000000cf87d37223 */ /* 0x040fe400000108ce */
[----:B------:R-:W-:-:S02]  /*3580*/  FFMA.FTZ R210, R135, R210, R208 ;  /* 0x000000d287d27223 */ /* 0x000fc400000100d0 */
[C---:B0-----:R-:W-:Y:S02]  /*3590*/  FMUL.FTZ R208, R213.reuse, R204 ;  /* 0x000000ccd5d07220 */ /* 0x041fe40000410000 */
[C---:B-1----:R-:W-:Y:S02]  /*35a0*/  FMUL.FTZ R209, R213.reuse, R205 ;  /* 0x000000cdd5d17220 */ /* 0x042fe40000410000 */
[C---:B---3--:R-:W-:Y:S02]  /*35b0*/  FMUL.FTZ R206, R213.reuse, R14 ;  /* 0x0000000ed5ce7220 */ /* 0x048fe40000410000 */
[----:B----4-:R-:W-:Y:S02]  /*35c0*/  FMUL.FTZ R207, R213, R15 ;  /* 0x0000000fd5cf7220 */ /* 0x010fe40000410000 */
[C---:B------:R-:W-:Y:S02]  /*35d0*/  FFMA.FTZ R205, R236.reuse, R205, R208 ;  /* 0x000000cdeccd7223 */ /* 0x040fe400000100d0 */
[----:B------:R-:W-:-:S02]  /*35e0*/  FFMA.FTZ R204, R236, R204, -R209 ;  /* 0x000000cceccc7223 */ /* 0x000fc400000108d1 */
[C---:B------:R-:W-:Y:S02]  /*35f0*/  FFMA.FTZ R206, R236.reuse, R15, R206 ;  /* 0x0000000fecce7223 */ /* 0x040fe400000100ce */
[----:B------:R-:W-:Y:S02]  /*3600*/  @P3 FFMA.FTZ R236, R236, R14, -R207 ;  /* 0x0000000eecec3223 */ /* 0x000fe400000108cf */
[----:B------:R-:W-:Y:S01]  /*3610*/  @P3 FADD.FTZ R238, R238, R205 ;  /* 0x000000cdeeee3221 */ /* 0x000fe20000010000 */
[----:B------:R-:W-:Y:S01]  /*3620*/  FSEL R14, R213, R206, !P3 ;  /* 0x000000ced50e7208 */ /* 0x000fe20005800000 */
[----:B------:R-:W-:Y:S02]  /*3630*/  @P3 FADD.FTZ R237, R237, R204 ;  /* 0x000000cceded3221 */ /* 0x000fe40000010000 */
[C---:B------:R-:W-:Y:S02]  /*3640*/  FMUL.FTZ R222, R32.reuse, R20 ;  /* 0x0000001420de7220 */ /* 0x040fe40000410000 */
[----:B------:R-:W-:Y:S01]  /*3650*/  FMUL.FTZ R223, R32, R21 ;  /* 0x0000001520df7220 */ /* 0x000fe20000410000 */
[----:B------:R-:W0:Y:S01]  /*3660*/  SHFL.UP PT, R207, R237, 0x4, RZ ;  /* 0x04800000edcf7989 */ /* 0x000e2200000e00ff */
[----:B------:R-:W-:-:S03]  /*3670*/  FADD.FTZ R211, R222, R211 ;  /* 0x000000d3ded37221 */ /* 0x000fc60000010000 */
[----:B------:R-:W1:Y:S01]  /*3680*/  SHFL.UP PT, R15, R236, 0x4, RZ ;  /* 0x04800000ec0f7989 */ /* 0x000e6200000e00ff */
[----:B------:R-:W-:-:S03]  /*3690*/  FADD.FTZ R210, -R223, R210 ;  /* 0x000000d2dfd27221 */ /* 0x000fc60000010100 */
[----:B------:R-:W3:Y:S01]  /*36a0*/  SHFL.UP PT, R209, R238, 0x4, RZ ;  /* 0x04800000eed17989 */ /* 0x000ee200000e00ff */
[----:B------:R-:W-:-:S03]  /*36b0*/  FMUL.FTZ R206, R158, -R16 ;  /* 0x800000109ece7220 */ /* 0x000fc60000410000 */
[----:B------:R-:W4:Y:S01]  /*36c0*/  SHFL.UP PT, R205, R14, 0x4, RZ ;  /* 0x048000000ecd7989 */ /* 0x000f2200000e00ff */
[----:B------:R-:W-:Y:S02]  /*36d0*/  FMUL.FTZ R204, R158, R17 ;  /* 0x000000119ecc7220 */ /* 0x000fe40000410000 */
[C---:B------:R-:W-:Y:S02]  /*36e0*/  FMUL.FTZ R212, R136.reuse, -R211 ;  /* 0x800000d388d47220 */ /* 0x040fe40000410000 */
[----:B------:R-:W-:Y:S02]  /*36f0*/  FMUL.FTZ R208, R136, -R210 ;  /* 0x800000d288d07220 */ /* 0x000fe40000410000 */
[C---:B------:R-:W-:Y:S02]  /*3700*/  FFMA.FTZ R206, R159.reuse, -R17, R206 ;  /* 0x800000119fce7223 */ /* 0x040fe400000100ce */
[----:B------:R-:W-:Y:S02]  /*3710*/  FFMA.FTZ R204, R159, R16, -R204 ;  /* 0x000000109fcc7223 */ /* 0x000fe400000108cc */
[----:B------:R-:W-:-:S02]  /*3720*/  FFMA.FTZ R212, R137, R210, R212 ;  /* 0x000000d289d47223 */ /* 0x000fc400000100d4 */
[----:B------:R-:W-:Y:S02]  /*3730*/  FMUL.FTZ R221, R33, R21 ;  /* 0x0000001521dd7220 */ /* 0x000fe40000410000 */
[----:B------:R-:W-:Y:S02]  /*3740*/  FFMA.FTZ R211, R137, R211, -R208 ;  /* 0x000000d389d37223 */ /* 0x000fe400000108d0 */
[----:B------:R-:W-:Y:S02]  /*3750*/  FMUL.FTZ R220, R33, R20 ;  /* 0x0000001421dc7220 */ /* 0x000fe40000410000 */
[C---:B------:R-:W-:Y:S02]  /*3760*/  FMUL.FTZ R208, R156.reuse, -R206 ;  /* 0x800000ce9cd07220 */ /* 0x040fe40000410000 */
[----:B------:R-:W-:Y:S02]  /*3770*/  FMUL.FTZ R210, R156, -R204 ;  /* 0x800000cc9cd27220 */ /* 0x000fe40000410000 */
[----:B------:R-:W-:-:S02]  /*3780*/  FADD.FTZ R212, -R221, R212 ;  /* 0x000000d4ddd47221 */ /* 0x000fc40000010100 */
[----:B------:R-:W-:Y:S01]  /*3790*/  FADD.FTZ R211, R220, R211 ;  /* 0x000000d3dcd37221 */ /* 0x000fe20000010000 */
[----:B------:R-:W-:Y:S01]  /*37a0*/  ISETP.GE.AND P3, PT, R94, 0x4, PT ;  /* 0x000000045e00780c */ /* 0x000fe20003f66270 */
        /* <DEDUP_REMOVED lines=11> */
[C---:B-1----:R-:W-:Y:S02]  /*3860*/  FMUL.FTZ R206, R14.reuse, R15 ;  /* 0x0000000f0ece7220 */ /* 0x042fe40000410000 */
[C---:B---3--:R-:W-:Y:S02]  /*3870*/  FMUL.FTZ R208, R14.reuse, R209 ;  /* 0x000000d10ed07220 */ /* 0x048fe40000410000 */
[----:B----4-:R-:W-:Y:S02]  /*3880*/  FMUL.FTZ R204, R14, R205 ;  /* 0x000000cd0ecc7220 */ /* 0x010fe40000410000 */
        /* <DEDUP_REMOVED lines=9> */
[----:B------:R-:W-:Y:S02]  /*3920*/  @P3 FADD.FTZ R237, R237, R208 ;  /* 0x000000d0eded3221 */ /* 0x000fe40000010000 */
[----:B------:R-:W-:-:S02]  /*3930*/  FADD.FTZ R214, -R219, R214 ;  /* 0x000000d6dbd67221 */ /* 0x000fc40000010100 */
[----:B------:R-:W-:Y:S01]  /*3940*/  FADD.FTZ R213, R218, R213 ;  /* 0x000000d5dad57221 */ /* 0x000fe20000010000 */
[----:B------:R-:W1:Y:S01]  /*3950*/  SHFL.UP PT, R205, R237, 0x8, RZ ;  /* 0x05000000edcd7989 */ /* 0x000e6200000e00ff */
[----:B------:R-:W-:-:S03]  /*3960*/  FMUL.FTZ R204, R132, -R212 ;  /* 0x800000d484cc7220 */ /* 0x000fc60000410000 */
[----:B------:R-:W3:Y:S01]  /*3970*/  SHFL.UP PT, R207, R238, 0x8, RZ ;  /* 0x05000000eecf7989 */ /* 0x000ee200000e00ff */
[----:B------:R-:W-:-:S03]  /*3980*/  FMUL.FTZ R206, R132, -R211 ;  /* 0x800000d384ce7220 */ /* 0x000fc60000410000 */
[----:B------:R-:W4:Y:S01]  /*3990*/  SHFL.UP PT, R209, R14, 0x8, RZ ;  /* 0x050000000ed17989 */ /* 0x000f2200000e00ff */
[CC--:B------:R-:W-:Y:S02]  /*39a0*/  FMUL.FTZ R208, R140.reuse, -R214.reuse ;  /* 0x800000d68cd07220 */ /* 0x0c0fe40000410000 */
[----:B------:R-:W-:Y:S02]  /*39b0*/  FMUL.FTZ R210, R140, -R213 ;  /* 0x800000d58cd27220 */ /* 0x000fe40000410000 */
[----:B------:R-:W-:Y:S02]  /*39c0*/  FFMA.FTZ R204, R133, R211, -R204 ;  /* 0x000000d385cc7223 */ /* 0x000fe400000108cc */
[C---:B------:R-:W-:Y:S02]  /*39d0*/  FFMA.FTZ R213, R141.reuse, R213, -R208 ;  /* 0x000000d58dd57223 */ /* 0x040fe400000108d0 */
[----:B------:R-:W-:Y:S02]  /*39e0*/  FFMA.FTZ R214, R141, R214, R210 ;  /* 0x000000d68dd67223 */ /* 0x000fe400000100d2 */
[----:B------:R-:W-:-:S02]  /*39f0*/  FFMA.FTZ R206, R133, R212, R206 ;  /* 0x000000d485ce7223 */ /* 0x000fc400000100ce */
[C---:B------:R-:W-:Y:S02]  /*3a00*/  FMUL.FTZ R216, R35.reuse, R20 ;  /* 0x0000001423d87220 */ /* 0x040fe40000410000 */
[C---:B------:R-:W-:Y:S02]  /*3a10*/  FMUL.FTZ R210, R134.reuse, -R204 ;  /* 0x800000cc86d27220 */ /* 0x040fe40000410000 */
[----:B------:R-:W-:Y:S02]  /*3a20*/  FMUL.FTZ R217, R35, R21 ;  /* 0x0000001523d97220 */ /* 0x000fe40000410000 */
[-C--:B------:R-:W-:Y:S02]  /*3a30*/  FMUL.FTZ R208, R134, -R206.reuse ;  /* 0x800000ce86d07220 */ /* 0x080fe40000410000 */
[----:B------:R-:W-:Y:S02]  /*3a40*/  FADD.FTZ R213, R216, R213 ;  /* 0x000000d5d8d57221 */ /* 0x000fe40000010000 */
[----:B------:R-:W-:-:S02]  /*3a50*/  FFMA.FTZ R210, R135, R206, R210 ;  /* 0x000000ce87d27223 */ /* 0x000fc400000100d2 */
[----:B------:R-:W-:Y:S02]  /*3a60*/  FADD.FTZ R214, -R217, R214 ;  /* 0x000000d6d9d67221 */ /* 0x000fe40000010100 */
[----:B------:R-:W-:Y:S02]  /*3a70*/  FFMA.FTZ R208, R135, R204, -R208 ;  /* 0x000000cc87d07223 */ /* 0x000fe400000108d0 */
[----:B------:R-:W-:Y:S01]  /*3a80*/  FMUL.FTZ R212, R142, -R213 ;  /* 0x800000d58ed47220 */ /* 0x000fe20000410000 */
[----:B------:R-:W-:Y:S01]  /*3a90*/  ISETP.GE.AND P3, PT, R94, 0x8, PT ;  /* 0x000000085e00780c */ /* 0x000fe20003f66270 */
[----:B------:R-:W-:Y:S02]  /*3aa0*/  FMUL.FTZ R204, R136, -R210 ;  /* 0x800000d288cc7220 */ /* 0x000fe40000410000 */
[-C--:B------:R-:W-:Y:S02]  /*3ab0*/  FFMA.FTZ R232, R143, R214.reuse, R212 ;  /* 0x000000d68fe87223 */ /* 0x080fe400000100d4 */
[----:B------:R-:W-:-:S02]  /*3ac0*/  FMUL.FTZ R206, R142, -R214 ;  /* 0x800000d68ece7220 */ /* 0x000fc40000410000 */
[-C--:B------:R-:W-:Y:S02]  /*3ad0*/  FFMA.FTZ R212, R137, R208.reuse, -R204 ;  /* 0x000000d089d47223 */ /* 0x080fe400000108cc */
[----:B0-----:R-:W-:Y:S02]  /*3ae0*/  FMUL.FTZ R204, R14, R15 ;  /* 0x0000000f0ecc7220 */ /* 0x001fe40000410000 */
[----:B------:R-:W-:Y:S02]  /*3af0*/  FFMA.FTZ R211, R143, R213, -R206 ;  /* 0x000000d58fd37223 */ /* 0x000fe400000108ce */
[----:B------:R-:W-:Y:S02]  /*3b00*/  FMUL.FTZ R214, R136, -R208 ;  /* 0x800000d088d67220 */ /* 0x000fe40000410000 */
[C---:B-1----:R-:W-:Y:S02]  /*3b10*/  FMUL.FTZ R208, R14.reuse, R205 ;  /* 0x000000cd0ed07220 */ /* 0x042fe40000410000 */
[----:B---3--:R-:W-:-:S02]  /*3b20*/  FMUL.FTZ R206, R14, R207 ;  /* 0x000000cf0ece7220 */ /* 0x008fc40000410000 */
[-C--:B----4-:R-:W-:Y:S02]  /*3b30*/  FFMA.FTZ R213, R236, R209.reuse, R204 ;  /* 0x000000d1ecd57223 */ /* 0x090fe400000100cc */
[----:B------:R-:W-:Y:S02]  /*3b40*/  FMUL.FTZ R209, R14, R209 ;  /* 0x000000d10ed17220 */ /* 0x000fe40000410000 */
[C---:B------:R-:W-:Y:S02]  /*3b50*/  FFMA.FTZ R207, R236.reuse, R207, R208 ;  /* 0x000000cfeccf7223 */ /* 0x040fe400000100d0 */
[C---:B------:R-:W-:Y:S02]  /*3b60*/  FFMA.FTZ R206, R236.reuse, R205, -R206 ;  /* 0x000000cdecce7223 */ /* 0x040fe400000108ce */
[----:B------:R-:W-:Y:S01]  /*3b70*/  @P3 FFMA.FTZ R236, R236, R15, -R209 ;  /* 0x0000000fecec3223 */ /* 0x000fe200000108d1 */
[----:B------:R-:W-:Y:S01]  /*3b80*/  FSEL R14, R14, R213, !P3 ;  /* 0x000000d50e0e7208 */ /* 0x000fe20005800000 */
[----:B------:R-:W-:-:S02]  /*3b90*/  @P3 FADD.FTZ R238, R238, R207 ;  /* 0x000000cfeeee3221 */ /* 0x000fc40000010000 */
[----:B------:R-:W-:Y:S01]  /*3ba0*/  @P3 FADD.FTZ R237, R237, R206 ;  /* 0x000000ceeded3221 */ /* 0x000fe20000010000 */
[----:B------:R-:W0:Y:S01]  /*3bb0*/  SHFL.UP PT, R15, R236, 0x10, RZ ;  /* 0x06000000ec0f7989 */ /* 0x000e2200000e00ff */
[----:B------:R-:W-:-:S03]  /*3bc0*/  FFMA.FTZ R210, R137, R210, R214 ;  /* 0x000000d289d27223 */ /* 0x000fc600000100d6 */
[----:B------:R-:W1:Y:S04]  /*3bd0*/  SHFL.UP PT, R205, R238, 0x10, RZ ;  /* 0x06000000eecd7989 */ /* 0x000e6800000e00ff */
[----:B------:R-:W3:Y:S04]  /*3be0*/  SHFL.UP PT, R213, R14, 0x10, RZ ;  /* 0x060000000ed57989 */ /* 0x000ee800000e00ff */
[----:B------:R-:W4:Y:S01]  /*3bf0*/  SHFL.UP PT, R209, R237, 0x10, RZ ;  /* 0x06000000edd17989 */ /* 0x000f2200000e00ff */
[----:B------:R-:W-:Y:S02]  /*3c00*/  FMUL.FTZ R215, R36, R21 ;  /* 0x0000001524d77220 */ /* 0x000fe40000410000 */
[----:B------:R-:W-:-:S02]  /*3c10*/  FMUL.FTZ R204, R138, -R210 ;  /* 0x800000d28acc7220 */ /* 0x000fc40000410000 */
[----:B------:R-:W-:Y:S02]  /*3c20*/  FMUL.FTZ R214, R36, R20 ;  /* 0x0000001424d67220 */ /* 0x000fe40000410000 */
[----:B------:R-:W-:Y:S02]  /*3c30*/  FADD.FTZ R232, -R215, R232 ;  /* 0x000000e8d7e87221 */ /* 0x000fe40000010100 */
[-C--:B------:R-:W-:Y:S02]  /*3c40*/  FMUL.FTZ R206, R138, -R212.reuse ;  /* 0x800000d48ace7220 */ /* 0x080fe40000410000 */
[----:B------:R-:W-:Y:S02]  /*3c50*/  FFMA.FTZ R204, R139, R212, -R204 ;  /* 0x000000d48bcc7223 */ /* 0x000fe400000108cc */
[----:B------:R-:W-:Y:S02]  /*3c60*/  FADD.FTZ R211, R214, R211 ;  /* 0x000000d3d6d37221 */ /* 0x000fe40000010000 */
[----:B------:R-:W-:-:S02]  /*3c70*/  FMUL.FTZ R208, R144, -R232 ;  /* 0x800000e890d07220 */ /* 0x000fc40000410000 */
[----:B------:R-:W-:Y:S02]  /*3c80*/  FFMA.FTZ R206, R139, R210, R206 ;  /* 0x000000d28bce7223 */ /* 0x000fe400000100ce */
[----:B------:R-:W-:Y:S01]  /*3c90*/  FMUL.FTZ R210, R140, -R204 ;  /* 0x800000cc8cd27220 */ /* 0x000fe20000410000 */
[----:B------:R-:W-:Y:S01]  /*3ca0*/  ISETP.GE.AND P3, PT, R94, 0x10, PT ;  /* 0x000000105e00780c */ /* 0x000fe20003f66270 */
[-C--:B------:R-:W-:Y:S02]  /*3cb0*/  FFMA.FTZ R207, R145, R211.reuse, -R208 ;  /* 0x000000d391cf7223 */ /* 0x080fe400000108d0 */
[-C--:B------:R-:W-:Y:S02]  /*3cc0*/  FMUL.FTZ R208, R140, -R206.reuse ;  /* 0x800000ce8cd07220 */ /* 0x080fe40000410000 */
[----:B------:R-:W-:Y:S02]  /*3cd0*/  FFMA.FTZ R210, R141, R206, R210 ;  /* 0x000000ce8dd27223 */ /* 0x000fe400000100d2 */
[----:B------:R-:W-:-:S02]  /*3ce0*/  FMUL.FTZ R211, R144, -R211 ;  /* 0x800000d390d37220 */ /* 0x000fc40000410000 */
[----:B0-----:R-:W-:Y:S02]  /*3cf0*/  FMUL.FTZ R233, R14, R15 ;  /* 0x0000000f0ee97220 */ /* 0x001fe40000410000 */
[----:B------:R-:W-:Y:S02]  /*3d00*/  FFMA.FTZ R208, R141, R204, -R208 ;  /* 0x000000cc8dd07223 */ /* 0x000fe400000108d0 */
[----:B------:R-:W-:Y:S02]  /*3d10*/  FMUL.FTZ R204, R142, -R210 ;  /* 0x800000d28ecc7220 */ /* 0x000fe40000410000 */
[----:B------:R-:W-:Y:S02]  /*3d20*/  FFMA.FTZ R234, R145, R232, R211 ;  /* 0x000000e891ea7223 */ /* 0x000fe400000100d3 */
[----:B-1----:R-:W-:Y:S02]  /*3d30*/  FMUL.FTZ R232, R14, R205 ;  /* 0x000000cd0ee87220 */ /* 0x002fe40000410000 */
[----:B---3--:R-:W-:-:S02]  /*3d40*/  FFMA.FTZ R233, R236, R213, R233 ;  /* 0x000000d5ece97223 */ /* 0x008fc400000100e9 */
[----:B----4-:R-:W-:Y:S02]  /*3d50*/  FMUL.FTZ R235, R14, R209 ;  /* 0x000000d10eeb7220 */ /* 0x010fe40000410000 */
[-C--:B------:R-:W-:Y:S02]  /*3d60*/  FMUL.FTZ R206, R142, -R208.reuse ;  /* 0x800000d08ece7220 */ /* 0x080fe40000410000 */
[----:B------:R-:W-:Y:S02]  /*3d70*/  FMUL.FTZ R213, R14, R213 ;  /* 0x000000d50ed57220 */ /* 0x000fe40000410000 */
[----:B------:R-:W-:Y:S02]  /*3d80*/  FFMA.FTZ R204, R143, R208, -R204 ;  /* 0x000000d08fcc7223 */ /* 0x000fe400000108cc */
[----:B------:R-:W-:Y:S02]  /*3d90*/  FMUL.FTZ R212, R37, R20 ;  /* 0x0000001425d47220 */ /* 0x000fe40000410000 */
[----:B------:R-:W-:-:S02]  /*3da0*/  FFMA.FTZ R232, R236, R209, -R232 ;  /* 0x000000d1ece87223 */ /* 0x000fc400000108e8 */
[C---:B------:R-:W-:Y:S02]  /*3db0*/  FFMA.FTZ R235, R236.reuse, R205, R235 ;  /* 0x000000cdeceb7223 */ /* 0x040fe400000100eb */
[----:B------:R-:W-:Y:S02]  /*3dc0*/  FFMA.FTZ R206, R143, R210, R206 ;  /* 0x000000d28fce7223 */ /* 0x000fe400000100ce */
[----:B------:R-:W-:Y:S02]  /*3dd0*/  @P3 FFMA.FTZ R236, R236, R15, -R213 ;  /* 0x0000000fecec3223 */ /* 0x000fe400000108d5 */
[----:B------:R-:W-:Y:S02]  /*3de0*/  FMUL.FTZ R213, R37, R21 ;  /* 0x0000001525d57220 */ /* 0x000fe40000410000 */
        /* <DEDUP_REMOVED lines=9> */
[C---:B------:R-:W-:Y:S02]  /*3e80*/  FMUL.FTZ R211, R38.reuse, R21 ;  /* 0x0000001526d37220 */ /* 0x040fe40000410000 */
[----:B------:R-:W-:Y:S02]  /*3e90*/  FFMA.FTZ R207, R147, R207, -R204 ;  /* 0x000000cf93cf7223 */ /* 0x000fe400000108cc */
[----:B------:R-:W-:Y:S02]  /*3ea0*/  FMUL.FTZ R210, R38, R20 ;  /* 0x0000001426d27220 */ /* 0x000fe40000410000 */
[----:B------:R-:W-:Y:S02]  /*3eb0*/  FADD.FTZ R234, -R211, R234 ;  /* 0x000000ead3ea7221 */ /* 0x000fe40000010100 */
[----:B------:R-:W-:-:S02]  /*3ec0*/  FMUL.FTZ R204, R146, -R205 ;  /* 0x800000cd92cc7220 */ /* 0x000fc40000410000 */
[----:B------:R-:W-:Y:S02]  /*3ed0*/  FADD.FTZ R207, R210, R207 ;  /* 0x000000cfd2cf7221 */ /* 0x000fe40000010000 */
[----:B------:R-:W-:Y:S02]  /*3ee0*/  FMUL.FTZ R208, R148, -R234 ;  /* 0x800000ea94d07220 */ /* 0x000fe40000410000 */
[-C--:B------:R-:W-:Y:S02]  /*3ef0*/  FMUL.FTZ R206, R146, -R15.reuse ;  /* 0x8000000f92ce7220 */ /* 0x080fe40000410000 */
[----:B------:R-:W-:Y:S02]  /*3f00*/  FFMA.FTZ R204, R147, R15, -R204 ;  /* 0x0000000f93cc7223 */ /* 0x000fe400000108cc */
[-C--:B------:R-:W-:Y:S02]  /*3f10*/  FMUL.FTZ R15, R148, -R207.reuse ;  /* 0x800000cf940f7220 */ /* 0x080fe40000410000 */
[----:B------:R-:W-:-:S02]  /*3f20*/  FFMA.FTZ R207, R149, R207, -R208 ;  /* 0x000000cf95cf7223 */ /* 0x000fc400000108d0 */
[----:B------:R-:W-:Y:S02]  /*3f30*/  FMUL.FTZ R208, R39, R20 ;  /* 0x0000001427d07220 */ /* 0x000fe40000410000 */
[----:B------:R-:W-:Y:S02]  /*3f40*/  FFMA.FTZ R206, R147, R205, R206 ;  /* 0x000000cd93ce7223 */ /* 0x000fe400000100ce */
[----:B------:R-:W-:Y:S02]  /*3f50*/  FFMA.FTZ R234, R149, R234, R15 ;  /* 0x000000ea95ea7223 */ /* 0x000fe4000001000f */
[----:B------:R-:W-:Y:S02]  /*3f60*/  FMUL.FTZ R205, R148, -R204 ;  /* 0x800000cc94cd7220 */ /* 0x000fe40000410000 */
[----:B------:R-:W-:Y:S02]  /*3f70*/  FMUL.FTZ R209, R39, R21 ;  /* 0x0000001527d17220 */ /* 0x000fe40000410000 */
[----:B------:R-:W-:-:S02]  /*3f80*/  FADD.FTZ R207, R208, R207 ;  /* 0x000000cfd0cf7221 */ /* 0x000fc40000010000 */
[-C--:B------:R-:W-:Y:S02]  /*3f90*/  FMUL.FTZ R15, R148, -R206.reuse ;  /* 0x800000ce940f7220 */ /* 0x080fe40000410000 */
[----:B------:R-:W-:Y:S02]  /*3fa0*/  FFMA.FTZ R205, R149, R206, R205 ;  /* 0x000000ce95cd7223 */ /* 0x000fe400000100cd */
[----:B------:R-:W-:Y:S02]  /*3fb0*/  FADD.FTZ R234, -R209, R234 ;  /* 0x000000ead1ea7221 */ /* 0x000fe40000010100 */
[C---:B------:R-:W-:Y:S02]  /*3fc0*/  FMUL.FTZ R206, R150.reuse, -R207 ;  /* 0x800000cf96ce7220 */ /* 0x040fe40000410000 */
[----:B------:R-:W-:Y:S02]  /*3fd0*/  FFMA.FTZ R15, R149, R204, -R15 ;  /* 0x000000cc950f7223 */ /* 0x000fe4000001080f */
[----:B------:R-:W-:-:S02]  /*3fe0*/  FMUL.FTZ R204, R150, -R234 ;  /* 0x800000ea96cc7220 */ /* 0x000fc40000410000 */
[C---:B------:R-:W-:Y:S02]  /*3ff0*/  FFMA.FTZ R234, R151.reuse, R234, R206 ;  /* 0x000000ea97ea7223 */ /* 0x040fe400000100ce */
[C---:B------:R-:W-:Y:S02]  /*4000*/  FMUL.FTZ R206, R150.reuse, -R15 ;  /* 0x8000000f96ce7220 */ /* 0x040fe40000410000 */
[C---:B------:R-:W-:Y:S02]  /*4010*/  FFMA.FTZ R239, R151.reuse, R207, -R204 ;  /* 0x000000cf97ef7223 */ /* 0x040fe400000108cc */
[-C--:B------:R-:W-:Y:S02]  /*4020*/  FMUL.FTZ R204, R150, -R205.reuse ;  /* 0x800000cd96cc7220 */ /* 0x080fe40000410000 */
[----:B------:R-:W-:Y:S02]  /*4030*/  FFMA.FTZ R205, R151, R205, R206 ;  /* 0x000000cd97cd7223 */ /* 0x000fe400000100ce */
[----:B------:R-:W-:-:S02]  /*4040*/  FMUL.FTZ R207, R40, R21 ;  /* 0x0000001528cf7220 */ /* 0x000fc40000410000 */
[----:B------:R-:W-:Y:S02]  /*4050*/  FMUL.FTZ R206, R40, R20 ;  /* 0x0000001428ce7220 */ /* 0x000fe40000410000 */
[----:B------:R-:W-:Y:S02]  /*4060*/  FADD.FTZ R234, -R207, R234 ;  /* 0x000000eacfea7221 */ /* 0x000fe40000010100 */
[----:B------:R-:W-:Y:S02]  /*4070*/  FADD.FTZ R239, R206, R239 ;  /* 0x000000efceef7221 */ /* 0x000fe40000010000 */
[----:B------:R-:W-:Y:S02]  /*4080*/  FFMA.FTZ R204, R151, R15, -R204 ;  /* 0x0000000f97cc7223 */ /* 0x000fe400000108cc */
[C---:B------:R-:W-:Y:S02]  /*4090*/  FMUL.FTZ R240, R152.reuse, -R234 ;  /* 0x800000ea98f07220 */ /* 0x040fe40000410000 */
[----:B------:R-:W-:-:S02]  /*40a0*/  FMUL.FTZ R15, R152, -R239 ;  /* 0x800000ef980f7220 */ /* 0x000fc40000410000 */
[C---:B------:R-:W-:Y:S02]  /*40b0*/  FFMA.FTZ R239, R153.reuse, R239, -R240 ;  /* 0x000000ef99ef7223 */ /* 0x040fe400000108f0 */
[C---:B------:R-:W-:Y:S02]  /*40c0*/  FFMA.FTZ R240, R153.reuse, R234, R15 ;  /* 0x000000ea99f07223 */ /* 0x040fe4000001000f */
[CC--:B------:R-:W-:Y:S02]  /*40d0*/  FMUL.FTZ R234, R152.reuse, -R204.reuse ;  /* 0x800000cc98ea7220 */ /* 0x0c0fe40000410000 */
[-C--:B------:R-:W-:Y:S02]  /*40e0*/  FMUL.FTZ R15, R152, -R205.reuse ;  /* 0x800000cd980f7220 */ /* 0x080fe40000410000 */
[C---:B------:R-:W-:Y:S02]  /*40f0*/  FFMA.FTZ R234, R153.reuse, R205, R234 ;  /* 0x000000cd99ea7223 */ /* 0x040fe400000100ea */
[----:B------:R-:W-:-:S02]  /*4100*/  FFMA.FTZ R15, R153, R204, -R15 ;  /* 0x000000cc990f7223 */ /* 0x000fc4000001080f */
[C---:B------:R-:W-:Y:S02]  /*4110*/  FMUL.FTZ R205, R41.reuse, R21 ;  /* 0x0000001529cd7220 */ /* 0x040fe40000410000 */
[----:B------:R-:W-:Y:S02]  /*4120*/  FMUL.FTZ R204, R41, R20 ;  /* 0x0000001429cc7220 */ /* 0x000fe40000410000 */
[----:B------:R-:W-:Y:S02]  /*4130*/  FADD.FTZ R240, -R205, R240 ;  /* 0x000000f0cdf07221 */ /* 0x000fe40000010100 */
[----:B------:R-:W-:Y:S02]  /*4140*/  FADD.FTZ R239, R204, R239 ;  /* 0x000000efccef7221 */ /* 0x000fe40000010000 */
[C---:B------:R-:W-:Y:S02]  /*4150*/  FMUL.FTZ R242, R154.reuse, -R240 ;  /* 0x800000f09af27220 */ /* 0x040fe40000410000 */
[----:B------:R-:W-:-:S02]  /*4160*/  FMUL.FTZ R241, R154, -R239 ;  /* 0x800000ef9af17220 */ /* 0x000fc40000410000 */
[C---:B------:R-:W-:Y:S02]  /*4170*/  FFMA.FTZ R243, R155.reuse, R239, -R242 ;  /* 0x000000ef9bf37223 */ /* 0x040fe400000108f2 */
[----:B------:R-:W-:Y:S01]  /*4180*/  FFMA.FTZ R242, R155, R240, R241 ;  /* 0x000000f09bf27223 */ /* 0x000fe200000100f1 */
[----:B------:R-:W-:Y:S01]  /*4190*/  FSEL R241, R14, R233, !P3 ;  /* 0x000000e90ef17208 */ /* 0x000fe20005800000 */
[----:B------:R-:W-:Y:S02]  /*41a0*/  @P3 FADD.FTZ R238, R238, R235 ;  /* 0x000000ebeeee3221 */ /* 0x000fe40000010000 */
[----:B------:R-:W-:Y:S01]  /*41b0*/  @P3 FADD.FTZ R237, R237, R232 ;  /* 0x000000e8eded3221 */ /* 0x000fe20000010000 */
[----:B------:R-:W-:Y:S01]  /*41c0*/  ISETP.NE.AND P3, PT, R109, 0x1f, PT ;  /* 0x0000001f6d00780c */ /* 0x000fe20003f65270 */
[C---:B------:R-:W-:Y:S02]  /*41d0*/  FMUL.FTZ R239, R154.reuse, -R15 ;  /* 0x8000000f9aef7220 */ /* 0x040fe40000410000 */
[----:B------:R-:W-:-:S02]  /*41e0*/  FMUL.FTZ R240, R154, -R234 ;  /* 0x800000ea9af07220 */ /* 0x000fc40000410000 */
[C---:B------:R-:W-:Y:S02]  /*41f0*/  FMUL.FTZ R232, R42.reuse, R20 ;  /* 0x000000142ae87220 */ /* 0x040fe40000410000 */
[----:B------:R-:W-:Y:S02]  /*4200*/  FMUL.FTZ R233, R42, R21 ;  /* 0x000000152ae97220 */ /* 0x000fe40000410000 */
[C---:B------:R-:W-:Y:S02]  /*4210*/  FFMA.FTZ R239, R155.reuse, R234, R239 ;  /* 0x000000ea9bef7223 */ /* 0x040fe400000100ef */
[----:B------:R-:W-:Y:S02]  /*4220*/  FFMA.FTZ R240, R155, R15, -R240 ;  /* 0x0000000f9bf07223 */ /* 0x000fe400000108f0 */
[----:B------:R-:W-:Y:S02]  /*4230*/  FADD.FTZ R235, R232, R243 ;  /* 0x000000f3e8eb7221 */ /* 0x000fe40000010000 */
[----:B------:R-:W-:Y:S01]  /*4240*/  FADD.FTZ R234, -R233, R242 ;  /* 0x000000f2e9ea7221 */ /* 0x000fe20000010100 */
[----:B--2---:R0:W1:Y:S01]  /*4250*/  SHFL.IDX PT, R21, R12, RZ, 0x1f ;  /* 0x00001fff0c157589 */ /* 0x00406200000e0000 */
[----:B------:R-:W-:Y:S03]  /*4260*/  BSSY B0, `(.L_x_10228) ;  /* 0x0000016000007945 */ /* 0x000fe60003800000 */
[----:B------:R0:W2:Y:S04]  /*4270*/  SHFL.IDX PT, R20, R13, RZ, 0x1f ;  /* 0x00001fff0d147589 */ /* 0x0000a800000e0000 */
[----:B------:R-:W3:Y:S04]  /*4280*/  SHFL.UP PT, R236, R236, 0x1, RZ ;  /* 0x04200000ecec7989 */ /* 0x000ee800000e00ff */
[----:B------:R-:W4:Y:S04]  /*4290*/  SHFL.UP PT, R241, R241, 0x1, RZ ;  /* 0x04200000f1f17989 */ /* 0x000f2800000e00ff */
[----:B------:R-:W0:Y:S04]  /*42a0*/  SHFL.UP PT, R237, R237, 0x1, RZ ;  /* 0x04200000eded7989 */ /* 0x000e2800000e00ff */
[----:B------:R-:W0:Y:S04]  /*42b0*/  SHFL.UP PT, R238, R238, 0x1, RZ ;  /* 0x04200000eeee7989 */ /* 0x000e2800000e00ff */
[----:B------:R0:W0:Y:S04]  /*42c0*/  SHFL.DOWN PT, R14, R240, 0x1, 0x1f ;  /* 0x08201f00f00e7f89 */ /* 0x00002800000e0000 */
[----:B------:R0:W0:Y:S04]  /*42d0*/  SHFL.DOWN PT, R242, R239, 0x1, 0x1f ;  /* 0x08201f00eff27f89 */ /* 0x00002800000e0000 */
[----:B------:R0:W0:Y:S04]  /*42e0*/  SHFL.DOWN PT, R12, R235, 0x1, 0x1f ;  /* 0x08201f00eb0c7f89 */ /* 0x00002800000e0000 */
[----:B------:R0:W0:Y:S01]  /*42f0*/  SHFL.DOWN PT, R244, R234, 0x1, 0x1f ;  /* 0x08201f00eaf47f89 */ /* 0x00002200000e0000 */
[----:B------:R-:W-:Y:S05]  /*4300*/  @!P3 BRA `(.L_x_10229) ;  /* 0x000000b00000b947 */ /* 0x000fea0003800000 */
[C---:B01234-:R-:W-:Y:S02]  /*4310*/  FMUL.FTZ R13, R239.reuse, R244 ;  /* 0x000000f4ef0d7220 */ /* 0x05ffe40000410000 */
[----:B------:R-:W-:-:S02]  /*4320*/  FMUL.FTZ R15, R239, R12 ;  /* 0x0000000cef0f7220 */ /* 0x000fc40000410000 */
[C---:B------:R-:W-:Y:S02]  /*4330*/  FFMA.FTZ R12, R240.reuse, R12, -R13 ;  /* 0x0000000cf00c7223 */ /* 0x040fe4000001080d */
[C---:B------:R-:W-:Y:S02]  /*4340*/  FMUL.FTZ R13, R239.reuse, R242 ;  /* 0x000000f2ef0d7220 */ /* 0x040fe40000410000 */
[-C--:B------:R-:W-:Y:S02]  /*4350*/  FMUL.FTZ R239, R239, R14.reuse ;  /* 0x0000000eefef7220 */ /* 0x080fe40000410000 */
[C---:B------:R-:W-:Y:S02]  /*4360*/  FFMA.FTZ R13, R240.reuse, R14, -R13 ;  /* 0x0000000ef00d7223 */ /* 0x040fe4000001080d */
[C---:B------:R-:W-:Y:S02]  /*4370*/  FFMA.FTZ R15, R240.reuse, R244, R15 ;  /* 0x000000f4f00f7223 */ /* 0x040fe4000001000f */
[----:B------:R-:W-:Y:S01]  /*4380*/  FFMA.FTZ R239, R240, R242, R239 ;  /* 0x000000f2f0ef7223 */ /* 0x000fe200000100ef */
[----:B------:R-:W-:Y:S01]  /*4390*/  MOV R240, R13 ;  /* 0x0000000d00f07202 */ /* 0x000fe20000000f00 */
[----:B------:R-:W-:-:S02]  /*43a0*/  FADD.FTZ R235, R235, R12 ;  /* 0x0000000cebeb7221 */ /* 0x000fc40000010000 */
[----:B------:R-:W-:Y:S02]  /*43b0*/  FADD.FTZ R234, R234, R15 ;  /* 0x0000000feaea7221 */ /* 0x000fe40000010000 */
.L_x_10229:
[----:B-1234-:R-:W-:Y:S05]  /*43c0*/  BSYNC B0 ;  /* 0x0000000000007941 */ /* 0x01efea0003800000 */
.L_x_10228:
[----:B0-----:R-:W-:Y:S01]  /*43d0*/  MOV R12, UR19 ;  /* 0x00000013000c7c02 */ /* 0x001fe20008000f00 */
[----:B------:R-:W-:Y:S01]  /*43e0*/  HFMA2.MMA R13, -RZ, RZ, 0, 0 ;  /* 0x00000000ff0d7435 */ /* 0x000fe200000001ff */
[----:B------:R-:W-:Y:S01]  /*43f0*/  USHF.L.U32 UR30, UR7, 0x4, URZ ;  /* 0x00000004071e7899 */ /* 0x000fe2000800063f */
[----:B------:R-:W-:Y:S01]  /*4400*/  CS2R R14, SRZ ;  /* 0x00000000000e7805 */ /* 0x000fe2000001ff00 */
[----:B------:R-:W-:Y:S01]  /*4410*/  ISETP.GE.OR P0, PT, R12, c[0x0][0x174], P0 ;  /* 0x00005d000c007a0c */ /* 0x000fe20000706670 */
[----:B------:R0:W1:Y:S01]  /*4420*/  SHFL.DOWN PT, R244, R240, 0x2, 0x1f ;  /* 0x08401f00f0f47f89 */ /* 0x00006200000e0000 */
[----:B------:R-:W-:Y:S01]  /*4430*/  MOV R12, 0x3f800000 ;  /* 0x3f800000000c7802 */ /* 0x000fe20000000f00 */
[----:B------:R-:W-:Y:S01]  /*4440*/  BSSY B0, `(.L_x_10230) ;  /* 0x0000012000007945 */ /* 0x000fe20003800000 */
[----:B------:R-:W-:Y:S01]  /*4450*/  ISETP.GT.U32.AND P3, PT, R109, 0x1d, PT ;  /* 0x0000001d6d00780c */ /* 0x000fe20003f64070 */
[----:B------:R0:W2:Y:S04]  /*4460*/  SHFL.DOWN PT, R246, R239, 0x2, 0x1f ;  /* 0x08401f00eff67f89 */ /* 0x0000a800000e0000 */
[----:B------:R0:W3:Y:S04]  /*4470*/  SHFL.DOWN PT, R242, R235, 0x2, 0x1f ;  /* 0x08401f00ebf27f89 */ /* 0x0000e800000e0000 */
[----:B------:R-:W4:Y:S04]  /*4480*/  @!P0 LDS.128 R12, [UR30+0x2e10] ;  /* 0x002e101eff0c8984 */ /* 0x000f280008000c00 */
[----:B------:R0:W0:Y:S01]  /*4490*/  SHFL.DOWN PT, R248, R234, 0x2, 0x1f ;  /* 0x08401f00eaf87f89 */ /* 0x00002200000e0000 */
[----:B------:R-:W-:Y:S05]  /*44a0*/  @P3 BRA `(.L_x_10231) ;  /* 0x000000b000003947 */ /* 0x000fea0003800000 */
[C---:B0-----:R-:W-:Y:S02]  /*44b0*/  FMUL.FTZ R243, R239.reuse, R248 ;  /* 0x000000f8eff37220 */ /* 0x041fe40000410000 */
        /* <DEDUP_REMOVED lines=10> */
.L_x_10231:
[----:B------:R-:W-:Y:S05]  /*4560*/  BSYNC B0 ;  /* 0x0000000000007941 */ /* 0x000fea0003800000 */
.L_x_10230:
[----:B------:R-:W-:Y:S01]  /*4570*/  ISETP.GT.U32.AND P0, PT, R109, 0x1b, PT ;  /* 0x0000001b6d00780c */ /* 0x000fe20003f04070 */
[----:B-1----:R1:W4:Y:S01]  /*4580*/  SHFL.DOWN PT, R244, R240, 0x4, 0x1f ;  /* 0x08801f00f0f47f89 */ /* 0x00232200000e0000 */
[----:B------:R-:W-:Y:S03]  /*4590*/  BSSY B0, `(.L_x_10232) ;  /* 0x0000010000007945 */ /* 0x000fe60003800000 */
[----:B--2---:R1:W2:Y:S04]  /*45a0*/  SHFL.DOWN PT, R246, R239, 0x4, 0x1f ;  /* 0x08801f00eff67f89 */ /* 0x0042a800000e0000 */
[----:B---3--:R1:W3:Y:S04]  /*45b0*/  SHFL.DOWN PT, R242, R235, 0x4, 0x1f ;  /* 0x08801f00ebf27f89 */ /* 0x0082e800000e0000 */
[----:B0-----:R1:W0:Y:S01]  /*45c0*/  SHFL.DOWN PT, R248, R234, 0x4, 0x1f ;  /* 0x08801f00eaf87f89 */ /* 0x00122200000e0000 */
        /* <DEDUP_REMOVED lines=12> */
.L_x_10233:
[----:B------:R-:W-:Y:S05]  /*4690*/  BSYNC B0 ;  /* 0x0000000000007941 */ /* 0x000fea0003800000 */
.L_x_10232:
[----:B------:R-:W-:Y:S01]  /*46a0*/  ISETP.GT.U32.AND P0, PT, R109, 0x17, PT ;  /* 0x000000176d00780c */ /* 0x000fe20003f04070 */
[----:B----4-:R4:W1:Y:S01]  /*46b0*/  SHFL.DOWN PT, R244, R240, 0x8, 0x1f ;  /* 0x09001f00f0f47f89 */ /* 0x01086200000e0000 */
        /* <DEDUP_REMOVED lines=16> */
.L_x_10235:
[----:B------:R-:W-:Y:S05]  /*47c0*/  BSYNC B0 ;  /* 0x0000000000007941 */ /* 0x000fea0003800000 */
.L_x_10234:
        /* <DEDUP_REMOVED lines=18> */
.L_x_10237:
[----:B------:R-:W-:Y:S05]  /*48f0*/  BSYNC B0 ;  /* 0x0000000000007941 */ /* 0x000fea0003800000 */
.L_x_10236:
[CC--:B------:R-:W-:Y:S01]  /*4900*/  FMUL.FTZ R109, R241.reuse, R21.reuse ;  /* 0x00000015f16d7220 */ /* 0x0c0fe20000410000 */
[----:B------:R-:W-:Y:S01]  /*4910*/  SHFL.DOWN PT, R243, R239, 0x1, 0x1f ;  /* 0x08201f00eff37f89 */ /* 0x000fe200000e0000 */
[-C--:B------:R-:W-:Y:S01]  /*4920*/  FMUL.FTZ R241, R241, R20.reuse ;  /* 0x00000014f1f17220 */ /* 0x080fe20000410000 */
[----:B------:R-:W-:Y:S01]  /*4930*/  ISETP.NE.AND P0, PT, R96, RZ, PT ;  /* 0x000000ff6000720c */ /* 0x000fe20003f05270 */
[C---:B------:R-:W-:Y:S01]  /*4940*/  FFMA.FTZ R109, R236.reuse, R20, R109 ;  /* 0x00000014ec6d7223 */ /* 0x040fe2000001006d */
[----:B------:R-:W-:Y:S01]  /*4950*/  SHFL.DOWN PT, R245, R235, 0x1, 0x1f ;  /* 0x08201f00ebf57f89 */ /* 0x000fe200000e0000 */
[----:B------:R-:W-:Y:S01]  /*4960*/  FFMA.FTZ R236, R236, R21, -R241 ;  /* 0x00000015ecec7223 */ /* 0x000fe200000108f1 */
[----:B------:R-:W-:Y:S01]  /*4970*/  ULDC UR31, c[0x0][0x168] ;  /* 0x00005a00001f7ab9 */ /* 0x000fe20000000800 */
[----:B------:R-:W-:Y:S01]  /*4980*/  @P1 FADD.FTZ R20, R238, R109 ;  /* 0x0000006dee141221 */ /* 0x000fe20000010000 */
[----:B------:R-:W-:Y:S01]  /*4990*/  SHFL.DOWN PT, R241, R240, 0x1, 0x1f ;  /* 0x08201f00f0f17f89 */ /* 0x000fe200000e0000 */
[----:B------:R-:W-:Y:S01]  /*49a0*/  @P1 FADD.FTZ R21, R237, R236 ;  /* 0x000000eced151221 */ /* 0x000fe20000010000 */
[----:B------:R-:W-:Y:S01]  /*49b0*/  BSSY B0, `(.L_x_10238) ;  /* 0x0000257000007945 */ /* 0x000fe20003800000 */
[C---:B------:R-:W-:Y:S01]  /*49c0*/  FMUL.FTZ R236, R3.reuse, R20 ;  /* 0x0000001403ec7220 */ /* 0x040fe20000410000 */
[----:B------:R-:W5:Y:S01]  /*49d0*/  SHFL.IDX PT, R238, R239, RZ, 0x1f ;  /* 0x00001fffefee7589 */ /* 0x000f6200000e0000 */
[----:B------:R-:W-:-:S02]  /*49e0*/  FMUL.FTZ R3, R3, R21 ;  /* 0x0000001503037220 */ /* 0x000fc40000410000 */
[C---:B------:R-:W-:Y:S01]  /*49f0*/  FFMA.FTZ R236, R2.reuse, R21, -R236 ;  /* 0x0000001502ec7223 */ /* 0x040fe200000108ec */
[----:B------:R-:W1:Y:S01]  /*4a00*/  SHFL.IDX PT, R109, R240, RZ, 0x1f ;  /* 0x00001ffff06d7589 */ /* 0x000e6200000e0000 */
[----:B---3--:R-:W-:Y:S02]  /*4a10*/  FFMA.FTZ R242, R2, R20, R3 ;  /* 0x0000001402f27223 */ /* 0x008fe40000010003 */
[----:B------:R-:W-:Y:S01]  /*4a20*/  FADD.FTZ R169, R169, R236 ;  /* 0x000000eca9a97221 */ /* 0x000fe20000010000 */
[----:B------:R-:W3:Y:S01]  /*4a30*/  SHFL.IDX PT, R21, R14, RZ, 0x1f ;  /* 0x00001fff0e157589 */ /* 0x000ee200000e0000 */
[----:B------:R-:W-:-:S03]  /*4a40*/  FADD.FTZ R167, R167, R242 ;  /* 0x000000f2a7a77221 */ /* 0x000fc60000010000 */
[----:B------:R3:W4:Y:S04]  /*4a50*/  SHFL.IDX PT, R20, R15, RZ, 0x1f ;  /* 0x00001fff0f147589 */ /* 0x00072800000e0000 */
[----:B-1--4-:R-:W-:Y:S01]  /*4a60*/  SHFL.IDX PT, R235, R235, RZ, 0x1f ;  /* 0x00001fffebeb7589 */ /* 0x012fe200000e0000 */
[C---:B-----5:R-:W-:Y:S02]  /*4a70*/  FMUL.FTZ R244, R238.reuse, R14 ;  /* 0x0000000eeef47220 */ /* 0x060fe40000410000 */
[CC--:B------:R-:W-:Y:S02]  /*4a80*/  FMUL.FTZ R2, R238.reuse, R15.reuse ;  /* 0x0000000fee027220 */ /* 0x0c0fe40000410000 */
[----:B------:R-:W-:Y:S02]  /*4a90*/  FFMA.FTZ R3, R109, R15, R244 ;  /* 0x0000000f6d037223 */ /* 0x000fe400000100f4 */
[----:B------:R-:W1:Y:S01]  /*4aa0*/  SHFL.DOWN PT, R244, R234, 0x1, 0x1f ;  /* 0x08201f00eaf47f89 */ /* 0x000e6200000e0000 */
[----:B------:R-:W-:-:S02]  /*4ab0*/  FMUL.FTZ R237, R238, R13 ;  /* 0x0000000deeed7220 */ /* 0x000fc40000410000 */
[----:B---3--:R-:W-:Y:S01]  /*4ac0*/  @P2 FMUL.FTZ R15, R243, R21 ;  /* 0x00000015f30f2220 */ /* 0x008fe20000410000 */
[----:B------:R-:W3:Y:S01]  /*4ad0*/  SHFL.IDX PT, R234, R234, RZ, 0x1f ;  /* 0x00001fffeaea7589 */ /* 0x000ee200000e0000 */
[----:B------:R-:W-:Y:S02]  /*4ae0*/  FMUL.FTZ R238, R238, R12 ;  /* 0x0000000ceeee7220 */ /* 0x000fe40000410000 */
[----:B------:R-:W-:Y:S02]  /*4af0*/  FFMA.FTZ R2, R109, R14, -R2 ;  /* 0x0000000e6d027223 */ /* 0x000fe40000010802 */
[----:B------:R-:W-:Y:S02]  /*4b00*/  @P2 FFMA.FTZ R15, R241, R20, R15 ;  /* 0x00000014f10f2223 */ /* 0x000fe4000001000f */
[----:B------:R-:W-:Y:S02]  /*4b10*/  FMUL.FTZ R14, R154, R169 ;  /* 0x000000a99a0e7220 */ /* 0x000fe40000410000 */
[----:B------:R-:W-:-:S02]  /*4b20*/  FFMA.FTZ R13, R109, R13, R238 ;  /* 0x0000000d6d0d7223 */ /* 0x000fc400000100ee */
[----:B------:R-:W-:Y:S02]  /*4b30*/  @P2 FMUL.FTZ R238, R243, R20 ;  /* 0x00000014f3ee2220 */ /* 0x000fe40000410000 */
[----:B------:R-:W-:Y:S02]  /*4b40*/  FFMA.FTZ R12, R109, R12, -R237 ;  /* 0x0000000c6d0c7223 */ /* 0x000fe400000108ed */
[----:B------:R-:W-:-:S04]  /*4b50*/  @P2 FFMA.FTZ R238, R241, R21, -R238 ;  /* 0x00000015f1ee2223 */ /* 0x000fc800000108ee */
[----:B------:R-:W-:Y:S02]  /*4b60*/  @P2 FADD.FTZ R21, R245, R238 ;  /* 0x000000eef5152221 */ /* 0x000fe40000010000 */
[----:B-1----:R-:W-:Y:S02]  /*4b70*/  @P2 FADD.FTZ R20, R244, R15 ;  /* 0x0000000ff4142221 */ /* 0x002fe40000010000 */
[-C--:B------:R-:W-:Y:S02]  /*4b80*/  FFMA.FTZ R15, R155, R167.reuse, R14 ;  /* 0x000000a79b0f7223 */ /* 0x080fe4000001000e */
[----:B------:R-:W-:Y:S02]  /*4b90*/  FMUL.FTZ R14, R154, R167 ;  /* 0x000000a79a0e7220 */ /* 0x000fe40000410000 */
[----:B------:R-:W-:Y:S02]  /*4ba0*/  FFMA.FTZ R168, R25, R168, R15 ;  /* 0x000000a819a87223 */ /* 0x000fe4000001000f */
[----:B------:R-:W-:-:S04]  /*4bb0*/  FFMA.FTZ R14, R155, R169, -R14 ;  /* 0x000000a99b0e7223 */ /* 0x000fc8000001080e */
[----:B------:R-:W-:Y:S02]  /*4bc0*/  FFMA.FTZ R237, R25, R170, R14 ;  /* 0x000000aa19ed7223 */ /* 0x000fe4000001000e */
[CC--:B------:R-:W-:Y:S02]  /*4bd0*/  FMUL.FTZ R14, R152.reuse, R168.reuse ;  /* 0x000000a8980e7220 */ /* 0x0c0fe40000410000 */
[-C--:B------:R-:W-:Y:S02]  /*4be0*/  FMUL.FTZ R15, R152, R237.reuse ;  /* 0x000000ed980f7220 */ /* 0x080fe40000410000 */
[C---:B------:R-:W-:Y:S02]  /*4bf0*/  FFMA.FTZ R14, R153.reuse, R237, -R14 ;  /* 0x000000ed990e7223 */ /* 0x040fe4000001080e */
[----:B------:R-:W-:Y:S02]  /*4c00*/  FFMA.FTZ R15, R153, R168, R15 ;  /* 0x000000a8990f7223 */ /* 0x000fe4000001000f */
[----:B------:R-:W-:-:S02]  /*4c10*/  FFMA.FTZ R189, R102, R189, R14 ;  /* 0x000000bd66bd7223 */ /* 0x000fc4000001000e */
[-C--:B------:R-:W-:Y:S02]  /*4c20*/  FMUL.FTZ R14, R20, -R17.reuse ;  /* 0x80000011140e7220 */ /* 0x080fe40000410000 */
[C---:B------:R-:W-:Y:S02]  /*4c30*/  FMUL.FTZ R17, R21.reuse, -R17 ;  /* 0x8000001115117220 */ /* 0x040fe40000410000 */
[----:B------:R-:W-:Y:S02]  /*4c40*/  FFMA.FTZ R109, R102, R165, R15 ;  /* 0x000000a5666d7223 */ /* 0x000fe4000001000f */
[----:B------:R-:W-:Y:S02]  /*4c50*/  FFMA.FTZ R15, R21, R16, -R14 ;  /* 0x00000010150f7223 */ /* 0x000fe4000001080e */
[----:B------:R-:W-:Y:S02]  /*4c60*/  FMUL.FTZ R165, R89, R24 ;  /* 0x0000001859a57220 */ /* 0x000fe40000410000 */
[----:B------:R-:W-:-:S02]  /*4c70*/  FFMA.FTZ R14, R20, R16, R17 ;  /* 0x00000010140e7223 */ /* 0x000fc40000010011 */
[C---:B------:R-:W-:Y:S02]  /*4c80*/  FFMA.FTZ R16, R42.reuse, R169, RZ ;  /* 0x000000a92a107223 */ /* 0x040fe400000100ff */
[----:B------:R-:W-:Y:S02]  /*4c90*/  FFMA.FTZ R17, R42, -R167, RZ ;  /* 0x800000a72a117223 */ /* 0x000fe400000100ff */
[----:B------:R-:W-:Y:S02]  /*4ca0*/  FMUL.FTZ R170, R90, R25 ;  /* 0x000000195aaa7220 */ /* 0x000fe40000410000 */
[-C--:B------:R-:W-:Y:S02]  /*4cb0*/  FFMA.FTZ R21, R22, -R165.reuse, R169 ;  /* 0x800000a516157223 */ /* 0x080fe400000100a9 */
[----:B------:R-:W-:Y:S02]  /*4cc0*/  FFMA.FTZ R20, R26, -R165, R167 ;  /* 0x800000a51a147223 */ /* 0x000fe400000100a7 */
[----:B------:R-:W-:-:S02]  /*4cd0*/  FFMA.FTZ R165, R41, R237, R16 ;  /* 0x000000ed29a57223 */ /* 0x000fc40000010010 */
[----:B------:R-:W-:Y:S02]  /*4ce0*/  FFMA.FTZ R167, R41, -R168, R17 ;  /* 0x800000a829a77223 */ /* 0x000fe40000010011 */
[-C--:B------:R-:W-:Y:S02]  /*4cf0*/  FFMA.FTZ R16, R27, -R170.reuse, R168 ;  /* 0x800000aa1b107223 */ /* 0x080fe400000100a8 */
[C---:B------:R-:W-:Y:S02]  /*4d00*/  FMUL.FTZ R168, R150.reuse, R109 ;  /* 0x0000006d96a87220 */ /* 0x040fe40000410000 */
[----:B------:R-:W-:Y:S02]  /*4d10*/  FFMA.FTZ R17, R23, -R170, R237 ;  /* 0x800000aa17117223 */ /* 0x000fe400000100ed */
[-C--:B------:R-:W-:Y:S02]  /*4d20*/  FMUL.FTZ R170, R150, R189.reuse ;  /* 0x000000bd96aa7220 */ /* 0x080fe40000410000 */
[----:B------:R-:W-:-:S02]  /*4d30*/  FFMA.FTZ R168, R151, R189, -R168 ;  /* 0x000000bd97a87223 */ /* 0x000fc400000108a8 */
[----:B------:R-:W-:Y:S02]  /*4d40*/  FFMA.FTZ R170, R151, R109, R170 ;  /* 0x0000006d97aa7223 */ /* 0x000fe400000100aa */
[C---:B------:R-:W-:Y:S02]  /*4d50*/  FFMA.FTZ R169, R99.reuse, R160, R168 ;  /* 0x000000a063a97223 */ /* 0x040fe400000100a8 */
[----:B------:R-:W-:Y:S02]  /*4d60*/  FFMA.FTZ R237, R99, R162, R170 ;  /* 0x000000a263ed7223 */ /* 0x000fe400000100aa */
[----:B------:R-:W-:Y:S02]  /*4d70*/  FMUL.FTZ R162, R87, R102 ;  /* 0x0000006657a27220 */ /* 0x000fe40000410000 */
[----:B------:R-:W-:Y:S02]  /*4d80*/  FMUL.FTZ R168, R148, R169 ;  /* 0x000000a994a87220 */ /* 0x000fe40000410000 */
[----:B------:R-:W-:-:S02]  /*4d90*/  FFMA.FTZ R236, R40, -R109, R167 ;  /* 0x8000006d28ec7223 */ /* 0x000fc400000100a7 */
[-C--:B------:R-:W-:Y:S02]  /*4da0*/  FFMA.FTZ R160, R104, -R162.reuse, R189 ;  /* 0x800000a268a07223 */ /* 0x080fe400000100bd */
[----:B------:R-:W-:Y:S02]  /*4db0*/  FFMA.FTZ R109, R100, -R162, R109 ;  /* 0x800000a2646d7223 */ /* 0x000fe4000001006d */
[-C--:B------:R-:W-:Y:S02]  /*4dc0*/  FMUL.FTZ R162, R148, R237.reuse ;  /* 0x000000ed94a27220 */ /* 0x080fe40000410000 */
[C---:B------:R-:W-:Y:S02]  /*4dd0*/  FFMA.FTZ R168, R149.reuse, R237, R168 ;  /* 0x000000ed95a87223 */ /* 0x040fe400000100a8 */
[----:B------:R-:W-:Y:S02]  /*4de0*/  FFMA.FTZ R162, R149, R169, -R162 ;  /* 0x000000a995a27223 */ /* 0x000fe400000108a2 */
[----:B------:R-:W-:-:S02]  /*4df0*/  FFMA.FTZ R239, R108, R163, R168 ;  /* 0x000000a36cef7223 */ /* 0x000fc400000100a8 */
[----:B------:R-:W-:Y:S02]  /*4e00*/  FMUL.FTZ R168, R88, R99 ;  /* 0x0000006358a87220 */ /* 0x000fe40000410000 */
[----:B------:R-:W-:Y:S02]  /*4e10*/  FFMA.FTZ R170, R40, R189, R165 ;  /* 0x000000bd28aa7223 */ /* 0x000fe400000100a5 */
[----:B------:R-:W-:Y:S02]  /*4e20*/  FFMA.FTZ R189, R108, R161, R162 ;  /* 0x000000a16cbd7223 */ /* 0x000fe400000100a2 */
[-C--:B------:R-:W-:Y:S02]  /*4e30*/  FFMA.FTZ R162, R97, -R168.reuse, R169 ;  /* 0x800000a861a27223 */ /* 0x080fe400000100a9 */
[----:B------:R-:W-:Y:S02]  /*4e40*/  FFMA.FTZ R161, R101, -R168, R237 ;  /* 0x800000a865a17223 */ /* 0x000fe400000100ed */
[----:B------:R-:W-:-:S02]  /*4e50*/  FMUL.FTZ R168, R146, R239 ;  /* 0x000000ef92a87220 */ /* 0x000fc40000410000 */
[----:B------:R-:W-:Y:S02]  /*4e60*/  FFMA.FTZ R163, R39, R169, R170 ;  /* 0x000000a927a37223 */ /* 0x000fe400000100aa */
[-C--:B------:R-:W-:Y:S02]  /*4e70*/  FMUL.FTZ R170, R146, R189.reuse ;  /* 0x000000bd92aa7220 */ /* 0x080fe40000410000 */
[----:B------:R-:W-:Y:S02]  /*4e80*/  FFMA.FTZ R168, R147, R189, -R168 ;  /* 0x000000bd93a87223 */ /* 0x000fe400000108a8 */
[----:B------:R-:W-:Y:S02]  /*4e90*/  FFMA.FTZ R165, R39, -R237, R236 ;  /* 0x800000ed27a57223 */ /* 0x000fe400000100ec */
[----:B------:R-:W-:Y:S02]  /*4ea0*/  FFMA.FTZ R170, R147, R239, R170 ;  /* 0x000000ef93aa7223 */ /* 0x000fe400000100aa */
[----:B------:R-:W-:-:S02]  /*4eb0*/  FFMA.FTZ R237, R105, R164, R168 ;  /* 0x000000a469ed7223 */ /* 0x000fc400000100a8 */
[----:B------:R-:W-:Y:S02]  /*4ec0*/  FFMA.FTZ R241, R105, R166, R170 ;  /* 0x000000a669f17223 */ /* 0x000fe400000100aa */
[C---:B------:R-:W-:Y:S02]  /*4ed0*/  FMUL.FTZ R168, R144.reuse, R237 ;  /* 0x000000ed90a87220 */ /* 0x040fe40000410000 */
[-C--:B------:R-:W-:Y:S02]  /*4ee0*/  FMUL.FTZ R166, R144, R241.reuse ;  /* 0x000000f190a67220 */ /* 0x080fe40000410000 */
[----:B------:R-:W-:Y:S02]  /*4ef0*/  FFMA.FTZ R168, R145, R241, R168 ;  /* 0x000000f191a87223 */ /* 0x000fe400000100a8 */
[----:B------:R-:W-:Y:S02]  /*4f00*/  FMUL.FTZ R167, R85, R108 ;  /* 0x0000006c55a77220 */ /* 0x000fe40000410000 */
[----:B------:R-:W-:-:S02]  /*4f10*/  FFMA.FTZ R166, R145, R237, -R166 ;  /* 0x000000ed91a67223 */ /* 0x000fc400000108a6 */
[----:B------:R-:W-:Y:S02]  /*4f20*/  FFMA.FTZ R173, R114, R173, R168 ;  /* 0x000000ad72ad7223 */ /* 0x000fe400000100a8 */
[----:B------:R-:W-:Y:S02]  /*4f30*/  FMUL.FTZ R168, R86, R105 ;  /* 0x0000006956a87220 */ /* 0x000fe40000410000 */
[----:B------:R-:W-:Y:S02]  /*4f40*/  FFMA.FTZ R170, R38, R189, R163 ;  /* 0x000000bd26aa7223 */ /* 0x000fe400000100a3 */
[----:B------:R-:W-:Y:S02]  /*4f50*/  FFMA.FTZ R164, R106, -R167, R189 ;  /* 0x800000a76aa47223 */ /* 0x000fe400000100bd */
[----:B------:R-:W-:Y:S02]  /*4f60*/  FFMA.FTZ R236, R38, -R239, R165 ;  /* 0x800000ef26ec7223 */ /* 0x000fe400000100a5 */
[----:B------:R-:W-:-:S02]  /*4f70*/  FFMA.FTZ R189, R114, R171, R166 ;  /* 0x000000ab72bd7223 */ /* 0x000fc400000100a6 */
[-C--:B------:R-:W-:Y:S02]  /*4f80*/  FFMA.FTZ R166, R103, -R168.reuse, R237 ;  /* 0x800000a867a67223 */ /* 0x080fe400000100ed */
[----:B------:R-:W-:Y:S02]  /*4f90*/  FFMA.FTZ R165, R107, -R168, R241 ;  /* 0x800000a86ba57223 */ /* 0x000fe400000100f1 */
[----:B------:R-:W-:Y:S02]  /*4fa0*/  FFMA.FTZ R163, R110, -R167, R239 ;  /* 0x800000a76ea37223 */ /* 0x000fe400000100ef */
[C---:B------:R-:W-:Y:S02]  /*4fb0*/  FMUL.FTZ R168, R142.reuse, R173 ;  /* 0x000000ad8ea87220 */ /* 0x040fe40000410000 */
[----:B------:R-:W-:Y:S02]  /*4fc0*/  FFMA.FTZ R167, R37, R237, R170 ;  /* 0x000000ed25a77223 */ /* 0x000fe400000100aa */
[----:B------:R-:W-:-:S02]  /*4fd0*/  FMUL.FTZ R170, R142, R189 ;  /* 0x000000bd8eaa7220 */ /* 0x000fc40000410000 */
[C---:B------:R-:W-:Y:S02]  /*4fe0*/  FFMA.FTZ R168, R143.reuse, R189, -R168 ;  /* 0x000000bd8fa87223 */ /* 0x040fe400000108a8 */
[----:B------:R-:W-:Y:S02]  /*4ff0*/  FFMA.FTZ R170, R143, R173, R170 ;  /* 0x000000ad8faa7223 */ /* 0x000fe400000100aa */
[C---:B------:R-:W-:Y:S02]  /*5000*/  FFMA.FTZ R237, R113.reuse, R172, R168 ;  /* 0x000000ac71ed7223 */ /* 0x040fe400000100a8 */
[----:B------:R-:W-:Y:S02]  /*5010*/  FFMA.FTZ R239, R113, R174, R170 ;  /* 0x000000ae71ef7223 */ /* 0x000fe400000100aa */
[C---:B------:R-:W-:Y:S02]  /*5020*/  FMUL.FTZ R172, R140.reuse, R237 ;  /* 0x000000ed8cac7220 */ /* 0x040fe40000410000 */
[----:B------:R-:W-:-:S02]  /*5030*/  FMUL.FTZ R170, R140, R239 ;  /* 0x000000ef8caa7220 */ /* 0x000fc40000410000 */
[----:B------:R-:W-:Y:S02]  /*5040*/  FFMA.FTZ R172, R141, R239, R172 ;  /* 0x000000ef8dac7223 */ /* 0x000fe400000100ac */
[----:B------:R-:W-:Y:S02]  /*5050*/  FMUL.FTZ R171, R83, R114 ;  /* 0x0000007253ab7220 */ /* 0x000fe40000410000 */
[----:B------:R-:W-:Y:S02]  /*5060*/  FFMA.FTZ R170, R141, R237, -R170 ;  /* 0x000000ed8daa7223 */ /* 0x000fe400000108aa */
[----:B------:R-:W-:Y:S02]  /*5070*/  FFMA.FTZ R169, R37, -R241, R236 ;  /* 0x800000f125a97223 */ /* 0x000fe400000100ec */
[----:B------:R-:W-:Y:S02]  /*5080*/  FFMA.FTZ R179, R120, R179, R172 ;  /* 0x000000b378b37223 */ /* 0x000fe400000100ac */
[----:B------:R-:W-:-:S02]  /*5090*/  FFMA.FTZ R174, R36, R189, R167 ;  /* 0x000000bd24ae7223 */ /* 0x000fc400000100a7 */
[----:B------:R-:W-:Y:S02]  /*50a0*/  FFMA.FTZ R168, R112, -R171, R189 ;  /* 0x800000ab70a87223 */ /* 0x000fe400000100bd */
[----:B------:R-:W-:Y:S02]  /*50b0*/  FMUL.FTZ R172, R84, R113 ;  /* 0x0000007154ac7220 */ /* 0x000fe40000410000 */
[----:B------:R-:W-:Y:S02]  /*50c0*/  FFMA.FTZ R189, R120, R177, R170 ;  /* 0x000000b178bd7223 */ /* 0x000fe400000100aa */
[----:B------:R-:W-:Y:S02]  /*50d0*/  FFMA.FTZ R236, R36, -R173, R169 ;  /* 0x800000ad24ec7223 */ /* 0x000fe400000100a9 */
[----:B------:R-:W-:Y:S02]  /*50e0*/  FFMA.FTZ R167, R116, -R171, R173 ;  /* 0x800000ab74a77223 */ /* 0x000fe400000100ad */
[----:B------:R-:W-:-:S02]  /*50f0*/  FFMA.FTZ R171, R35, R237, R174 ;  /* 0x000000ed23ab7223 */ /* 0x000fc400000100ae */
[-C--:B------:R-:W-:Y:S02]  /*5100*/  FFMA.FTZ R170, R111, -R172.reuse, R237 ;  /* 0x800000ac6faa7223 */ /* 0x080fe400000100ed */
[----:B------:R-:W-:Y:S02]  /*5110*/  FFMA.FTZ R169, R115, -R172, R239 ;  /* 0x800000ac73a97223 */ /* 0x000fe400000100ef */
[C---:B------:R-:W-:Y:S02]  /*5120*/  FMUL.FTZ R172, R138.reuse, R179 ;  /* 0x000000b38aac7220 */ /* 0x040fe40000410000 */
[-C--:B------:R-:W-:Y:S02]  /*5130*/  FMUL.FTZ R174, R138, R189.reuse ;  /* 0x000000bd8aae7220 */ /* 0x080fe40000410000 */
[C---:B------:R-:W-:Y:S02]  /*5140*/  FFMA.FTZ R172, R139.reuse, R189, -R172 ;  /* 0x000000bd8bac7223 */ /* 0x040fe400000108ac */
[----:B------:R-:W-:-:S02]  /*5150*/  FFMA.FTZ R174, R139, R179, R174 ;  /* 0x000000b38bae7223 */ /* 0x000fc400000100ae */
[----:B------:R-:W-:Y:S02]  /*5160*/  FFMA.FTZ R173, R35, -R239, R236 ;  /* 0x800000ef23ad7223 */ /* 0x000fe400000100ec */
[C---:B------:R-:W-:Y:S02]  /*5170*/  FFMA.FTZ R237, R119.reuse, R178, R172 ;  /* 0x000000b277ed7223 */ /* 0x040fe400000100ac */
[----:B------:R-:W-:Y:S02]  /*5180*/  FFMA.FTZ R239, R119, R180, R174 ;  /* 0x000000b477ef7223 */ /* 0x000fe400000100ae */
[C---:B------:R-:W-:Y:S02]  /*5190*/  FMUL.FTZ R178, R136.reuse, R237 ;  /* 0x000000ed88b27220 */ /* 0x040fe40000410000 */
[----:B------:R-:W-:Y:S02]  /*51a0*/  FMUL.FTZ R174, R136, R239 ;  /* 0x000000ef88ae7220 */ /* 0x000fe40000410000 */
[----:B------:R-:W-:-:S02]  /*51b0*/  FMUL.FTZ R177, R81, R120 ;  /* 0x0000007851b17220 */ /* 0x000fc40000410000 */
[C---:B------:R-:W-:Y:S02]  /*51c0*/  FFMA.FTZ R174, R137.reuse, R237, -R174 ;  /* 0x000000ed89ae7223 */ /* 0x040fe400000108ae */
[----:B------:R-:W-:Y:S02]  /*51d0*/  FFMA.FTZ R178, R137, R239, R178 ;  /* 0x000000ef89b27223 */ /* 0x000fe400000100b2 */
[----:B------:R-:W-:Y:S02]  /*51e0*/  FFMA.FTZ R180, R34, R189, R171 ;  /* 0x000000bd22b47223 */ /* 0x000fe400000100ab */
[----:B------:R-:W-:Y:S02]  /*51f0*/  FFMA.FTZ R172, R118, -R177, R189 ;  /* 0x800000b176ac7223 */ /* 0x000fe400000100bd */
[C---:B------:R-:W-:Y:S02]  /*5200*/  FFMA.FTZ R189, R126.reuse, R185, R174 ;  /* 0x000000b97ebd7223 */ /* 0x040fe400000100ae */
[----:B------:R-:W-:-:S02]  /*5210*/  FFMA.FTZ R187, R126, R187, R178 ;  /* 0x000000bb7ebb7223 */ /* 0x000fc400000100b2 */
[----:B------:R-:W-:Y:S02]  /*5220*/  FMUL.FTZ R178, R82, R119 ;  /* 0x0000007752b27220 */ /* 0x000fe40000410000 */
[----:B------:R-:W-:Y:S02]  /*5230*/  FFMA.FTZ R171, R122, -R177, R179 ;  /* 0x800000b17aab7223 */ /* 0x000fe400000100b3 */
[----:B------:R-:W-:Y:S02]  /*5240*/  FFMA.FTZ R177, R33, R237, R180 ;  /* 0x000000ed21b17223 */ /* 0x000fe400000100b4 */
[----:B------:R-:W-:Y:S02]  /*5250*/  FFMA.FTZ R236, R34, -R179, R173 ;  /* 0x800000b322ec7223 */ /* 0x000fe400000100ad */
[----:B------:R-:W-:Y:S02]  /*5260*/  FMUL.FTZ R180, R134, R189 ;  /* 0x000000bd86b47220 */ /* 0x000fe40000410000 */
[----:B------:R-:W-:-:S02]  /*5270*/  FFMA.FTZ R174, R117, -R178, R237 ;  /* 0x800000b275ae7223 */ /* 0x000fc400000100ed */
[----:B------:R-:W-:Y:S02]  /*5280*/  FFMA.FTZ R173, R121, -R178, R239 ;  /* 0x800000b279ad7223 */ /* 0x000fe400000100ef */
[-C--:B------:R-:W-:Y:S02]  /*5290*/  FMUL.FTZ R178, R134, R187.reuse ;  /* 0x000000bb86b27220 */ /* 0x080fe40000410000 */
[C---:B------:R-:W-:Y:S02]  /*52a0*/  FFMA.FTZ R180, R135.reuse, R187, R180 ;  /* 0x000000bb87b47223 */ /* 0x040fe400000100b4 */
[----:B------:R-:W-:Y:S02]  /*52b0*/  FFMA.FTZ R178, R135, R189, -R178 ;  /* 0x000000bd87b27223 */ /* 0x000fe400000108b2 */
[----:B------:R-:W-:Y:S02]  /*52c0*/  FFMA.FTZ R179, R33, -R239, R236 ;  /* 0x800000ef21b37223 */ /* 0x000fe400000100ec */
[----:B------:R-:W-:-:S02]  /*52d0*/  FFMA.FTZ R239, R19, R188, R180 ;  /* 0x000000bc13ef7223 */ /* 0x000fc400000100b4 */
[----:B------:R-:W-:Y:S02]  /*52e0*/  FFMA.FTZ R237, R19, R186, R178 ;  /* 0x000000ba13ed7223 */ /* 0x000fe400000100b2 */
[C---:B------:R-:W-:Y:S02]  /*52f0*/  FMUL.FTZ R180, R132.reuse, R239 ;  /* 0x000000ef84b47220 */ /* 0x040fe40000410000 */
[-C--:B------:R-:W-:Y:S02]  /*5300*/  FMUL.FTZ R186, R132, R237.reuse ;  /* 0x000000ed84ba7220 */ /* 0x080fe40000410000 */
[C---:B------:R-:W-:Y:S02]  /*5310*/  FFMA.FTZ R180, R133.reuse, R237, -R180 ;  /* 0x000000ed85b47223 */ /* 0x040fe400000108b4 */
[----:B------:R-:W-:Y:S02]  /*5320*/  FFMA.FTZ R186, R133, R239, R186 ;  /* 0x000000ef85ba7223 */ /* 0x000fe400000100ba */
[----:B------:R-:W-:-:S02]  /*5330*/  FMUL.FTZ R185, R79, R126 ;  /* 0x0000007e4fb97220 */ /* 0x000fc40000410000 */
[----:B------:R-:W-:Y:S02]  /*5340*/  FFMA.FTZ R236, R32, -R187, R179 ;  /* 0x800000bb20ec7223 */ /* 0x000fe400000100b3 */
[----:B------:R-:W-:Y:S02]  /*5350*/  FFMA.FTZ R238, R128, R195, R180 ;  /* 0x000000c380ee7223 */ /* 0x000fe400000100b4 */
[----:B------:R-:W-:Y:S02]  /*5360*/  FMUL.FTZ R180, R80, R19 ;  /* 0x0000001350b47220 */ /* 0x000fe40000410000 */
[----:B------:R-:W-:Y:S02]  /*5370*/  FFMA.FTZ R188, R32, R189, R177 ;  /* 0x000000bd20bc7223 */ /* 0x000fe400000100b1 */
[----:B------:R-:W-:Y:S02]  /*5380*/  FFMA.FTZ R240, R128, R197, R186 ;  /* 0x000000c580f07223 */ /* 0x000fe400000100ba */
[----:B------:R-:W-:-:S02]  /*5390*/  FFMA.FTZ R178, R124, -R185, R189 ;  /* 0x800000b97cb27223 */ /* 0x000fc400000100bd */
[----:B------:R-:W-:Y:S02]  /*53a0*/  FFMA.FTZ R177, R18, -R185, R187 ;  /* 0x800000b912b17223 */ /* 0x000fe400000100bb */
[----:B------:R-:W-:Y:S02]  /*53b0*/  FFMA.FTZ R185, R31, -R239, R236 ;  /* 0x800000ef1fb97223 */ /* 0x000fe400000100ec */
[----:B------:R-:W-:Y:S02]  /*53c0*/  FMUL.FTZ R186, R129, R238 ;  /* 0x000000ee81ba7220 */ /* 0x000fe40000410000 */
[-C--:B------:R-:W-:Y:S02]  /*53d0*/  FFMA.FTZ R197, R175, -R180.reuse, R237 ;  /* 0x800000b4afc57223 */ /* 0x080fe400000100ed */
[----:B------:R-:W-:Y:S02]  /*53e0*/  FFMA.FTZ R236, R181, -R180, R239 ;  /* 0x800000b4b5ec7223 */ /* 0x000fe400000100ef */
[----:B------:R-:W-:-:S02]  /*53f0*/  FMUL.FTZ R180, R129, R240 ;  /* 0x000000f081b47220 */ /* 0x000fc40000410000 */
[C---:B------:R-:W-:Y:S02]  /*5400*/  FFMA.FTZ R186, R131.reuse, R240, R186 ;  /* 0x000000f083ba7223 */ /* 0x040fe400000100ba */
[----:B------:R-:W-:Y:S02]  /*5410*/  FFMA.FTZ R180, R131, R238, -R180 ;  /* 0x000000ee83b47223 */ /* 0x000fe400000108b4 */
[----:B------:R-:W-:Y:S02]  /*5420*/  FFMA.FTZ R239, R123, R202, R186 ;  /* 0x000000ca7bef7223 */ /* 0x000fe400000100ba */
[----:B------:R-:W-:Y:S02]  /*5430*/  FFMA.FTZ R179, R31, R237, R188 ;  /* 0x000000ed1fb37223 */ /* 0x000fe400000100bc */
[----:B------:R-:W-:Y:S02]  /*5440*/  FFMA.FTZ R237, R123, R200, R180 ;  /* 0x000000c87bed7223 */ /* 0x000fe400000100b4 */
[----:B------:R-:W-:-:S02]  /*5450*/  FMUL.FTZ R186, R156, R239 ;  /* 0x000000ef9cba7220 */ /* 0x000fc40000410000 */
[-C--:B------:R-:W-:Y:S02]  /*5460*/  FMUL.FTZ R188, R156, R237.reuse ;  /* 0x000000ed9cbc7220 */ /* 0x080fe40000410000 */
[C---:B------:R-:W-:Y:S02]  /*5470*/  FFMA.FTZ R186, R157.reuse, R237, -R186 ;  /* 0x000000ed9dba7223 */ /* 0x040fe400000108ba */
[----:B------:R-:W-:Y:S02]  /*5480*/  FFMA.FTZ R188, R157, R239, R188 ;  /* 0x000000ef9dbc7223 */ /* 0x000fe400000100bc */
[----:B------:R-:W-:Y:S02]  /*5490*/  FMUL.FTZ R187, R77, R128 ;  /* 0x000000804dbb7220 */ /* 0x000fe40000410000 */
[----:B------:R-:W-:Y:S02]  /*54a0*/  FFMA.FTZ R241, R130, R201, R186 ;  /* 0x000000c982f17223 */ /* 0x000fe400000100ba */
[----:B------:R-:W-:-:S02]  /*54b0*/  FFMA.FTZ R200, R30, R238, R179 ;  /* 0x000000ee1ec87223 */ /* 0x000fc400000100b3 */
[----:B------:R-:W-:Y:S02]  /*54c0*/  FMUL.FTZ R186, R78, R123 ;  /* 0x0000007b4eba7220 */ /* 0x000fe40000410000 */
[----:B------:R-:W-:Y:S02]  /*54d0*/  FFMA.FTZ R203, R130, R203, R188 ;  /* 0x000000cb82cb7223 */ /* 0x000fe400000100bc */
[----:B------:R-:W-:Y:S02]  /*54e0*/  FADD.FTZ R231, -R231, R14 ;  /* 0x0000000ee7e77221 */ /* 0x000fe40000010100 */
[----:B------:R-:W-:Y:S02]  /*54f0*/  FADD.FTZ R230, R230, R15 ;  /* 0x0000000fe6e67221 */ /* 0x000fe40000010000 */
[-C--:B------:R-:W-:Y:S02]  /*5500*/  FFMA.FTZ R180, R176, -R187.reuse, R238 ;  /* 0x800000bbb0b47223 */ /* 0x080fe400000100ee */
[----:B------:R-:W-:-:S02]  /*5510*/  FFMA.FTZ R179, R182, -R187, R240 ;  /* 0x800000bbb6b37223 */ /* 0x000fc400000100f0 */
[----:B------:R-:W-:Y:S02]  /*5520*/  FFMA.FTZ R195, R29, R237, R200 ;  /* 0x000000ed1dc37223 */ /* 0x000fe400000100c8 */
[-C--:B------:R-:W-:Y:S02]  /*5530*/  FFMA.FTZ R188, R183, -R186.reuse, R237 ;  /* 0x800000bab7bc7223 */ /* 0x080fe400000100ed */
[----:B------:R-:W-:Y:S02]  /*5540*/  FFMA.FTZ R187, R191, -R186, R239 ;  /* 0x800000babfbb7223 */ /* 0x000fe400000100ef */
[----:B------:R-:W-:Y:S02]  /*5550*/  FADD.FTZ R14, R235, R2 ;  /* 0x00000002eb0e7221 */ /* 0x000fe40000010000 */
[C---:B------:R-:W-:Y:S02]  /*5560*/  FMUL.FTZ R186, R158.reuse, R203 ;  /* 0x000000cb9eba7220 */ /* 0x040fe40000410000 */
[----:B------:R-:W-:-:S02]  /*5570*/  FMUL.FTZ R200, R158, R241 ;  /* 0x000000f19ec87220 */ /* 0x000fc40000410000 */
[C---:B------:R-:W-:Y:S02]  /*5580*/  FMUL.FTZ R2, R158.reuse, -R231 ;  /* 0x800000e79e027220 */ /* 0x040fe40000410000 */
[-C--:B------:R-:W-:Y:S02]  /*5590*/  FMUL.FTZ R158, R158, -R230.reuse ;  /* 0x800000e69e9e7220 */ /* 0x080fe40000410000 */
[----:B---3--:R-:W-:Y:S02]  /*55a0*/  FADD.FTZ R15, R234, R3 ;  /* 0x00000003ea0f7221 */ /* 0x008fe40000010000 */
[C---:B------:R-:W-:Y:S02]  /*55b0*/  FFMA.FTZ R201, R159.reuse, R241, -R186 ;  /* 0x000000f19fc97223 */ /* 0x040fe400000108ba */
[C---:B------:R-:W-:Y:S01]  /*55c0*/  FFMA.FTZ R200, R159.reuse, R203, R200 ;  /* 0x000000cb9fc87223 */ /* 0x040fe200000100c8 */
[----:B------:R1:W-:Y:S01]  /*55d0*/  @!P0 STS.128 [UR30+0x2e10], R12 ;  /* 0x002e100cff008988 */ /* 0x0003e20008000c1e */
[C---:B------:R-:W-:Y:S01]  /*55e0*/  FFMA.FTZ R3, R159.reuse, R230, -R2 ;  /* 0x000000e69f037223 */ /* 0x040fe20000010802 */
[----:B------:R-:W-:Y:S01]  /*55f0*/  SHF.L.U32 R2, R96, 0x5, RZ ;  /* 0x0000000560027819 */ /* 0x000fe200000006ff */
[----:B------:R-:W-:Y:S01]  /*5600*/  FFMA.FTZ R159, R159, R231, R158 ;  /* 0x000000e79f9f7223 */ /* 0x000fe2000001009e */
[----:B------:R-:W-:Y:S01]  /*5610*/  ULEA UR30, UR19, 0xfffffe00, 0x9 ;  /* 0xfffffe00131e7891 */ /* 0x000fe2000f8e483f */
[----:B------:R-:W-:Y:S01]  /*5620*/  FFMA.FTZ R202, R30, -R240, R185 ;  /* 0x800000f01eca7223 */ /* 0x000fe200000100b9 */
[----:B------:R-:W-:Y:S01]  /*5630*/  P2R R185, PR, RZ, 0x1 ;  /* 0x00000001ffb97803 */ /* 0x000fe20000000000 */
[----:B------:R-:W-:Y:S01]  /*5640*/  FADD.FTZ R235, -R196, R159 ;  /* 0x0000009fc4eb7221 */ /* 0x000fe20000010100 */
[----:B------:R-:W-:Y:S01]  /*5650*/  LEA.HI.SX32 R2, R2, R2, 0x1b ;  /* 0x0000000202027211 */ /* 0x000fe200078fdaff */
[----:B------:R-:W-:Y:S01]  /*5660*/  FADD.FTZ R198, R198, R3 ;  /* 0x00000003c6c67221 */ /* 0x000fe20000010000 */
[----:B------:R-:W-:Y:S01]  /*5670*/  UIADD3 UR30, -UR30, UR31, URZ ;  /* 0x0000001f1e1e7290 */ /* 0x000fe2000fffe13f */
[----:B------:R-:W-:-:S02]  /*5680*/  FMUL.FTZ R185, R75, R130 ;  /* 0x000000824bb97220 */ /* 0x000fc40000410000 */
[C---:B------:R-:W-:Y:S02]  /*5690*/  FMUL.FTZ R196, R156.reuse, -R235 ;  /* 0x800000eb9cc47220 */ /* 0x040fe40000410000 */
[----:B------:R-:W-:Y:S02]  /*56a0*/  FMUL.FTZ R156, R156, -R198 ;  /* 0x800000c69c9c7220 */ /* 0x000fe40000410000 */
[-C--:B------:R-:W-:Y:S02]  /*56b0*/  FFMA.FTZ R186, R184, -R185.reuse, R241 ;  /* 0x800000b9b8ba7223 */ /* 0x080fe400000100f1 */
[C---:B------:R-:W-:Y:S02]  /*56c0*/  FFMA.FTZ R185, R190.reuse, -R185, R203 ;  /* 0x800000b9beb97223 */ /* 0x040fe400000100cb */
[----:B------:R-:W-:Y:S02]  /*56d0*/  FMUL.FTZ R3, R190, R235 ;  /* 0x000000ebbe037220 */ /* 0x000fe40000410000 */
[----:B------:R-:W-:-:S02]  /*56e0*/  FFMA.FTZ R189, R29, -R239, R202 ;  /* 0x800000ef1dbd7223 */ /* 0x000fc400000100ca */
[C---:B------:R-:W-:Y:S02]  /*56f0*/  FFMA.FTZ R190, R157.reuse, R235, R156 ;  /* 0x000000eb9dbe7223 */ /* 0x040fe4000001009c */
[----:B-1----:R-:W-:Y:S02]  /*5700*/  FMUL.FTZ R12, R76, R230 ;  /* 0x000000e64c0c7220 */ /* 0x002fe40000410000 */
[----:B------:R-:W-:Y:S02]  /*5710*/  FFMA.FTZ R15, R157, R198, -R196 ;  /* 0x000000c69d0f7223 */ /* 0x000fe400000108c4 */
[----:B------:R-:W-:Y:S02]  /*5720*/  FMUL.FTZ R13, R231, UR38 ;  /* 0x00000026e70d7c20 */ /* 0x000fe40008410000 */
[----:B------:R-:W-:Y:S02]  /*5730*/  FFMA.FTZ R189, R28, -R203, R189 ;  /* 0x800000cb1cbd7223 */ /* 0x000fe400000100bd */
[----:B------:R-:W-:-:S02]  /*5740*/  FADD.FTZ R229, -R229, R190 ;  /* 0x000000bee5e57221 */ /* 0x000fc40000010100 */
[----:B------:R-:W-:Y:S02]  /*5750*/  FMUL.FTZ R203, R125, R12 ;  /* 0x0000000c7dcb7220 */ /* 0x000fe40000410000 */
[----:B------:R-:W-:Y:S02]  /*5760*/  FADD.FTZ R228, R228, R15 ;  /* 0x0000000fe4e47221 */ /* 0x000fe40000010000 */
[----:B------:R-:W-:Y:S01]  /*5770*/  FFMA.FTZ R159, R230, UR39, R13 ;  /* 0x00000027e69f7c23 */ /* 0x000fe2000801000d */
[----:B------:R1:W-:Y:S01]  /*5780*/  STS [R2.X4+0x8b8], R203 ;  /* 0x0008b8cb02007388 */ /* 0x0003e20000004800 */
[-C--:B------:R-:W-:Y:S02]  /*5790*/  FFMA.FTZ R157, R184, R198.reuse, R3 ;  /* 0x000000c6b89d7223 */ /* 0x080fe40000010003 */
[----:B------:R-:W-:Y:S02]  /*57a0*/  FMUL.FTZ R13, R75, R198 ;  /* 0x000000c64b0d7220 */ /* 0x000fe40000410000 */
[----:B------:R-:W-:-:S02]  /*57b0*/  FMUL.FTZ R184, R129, -R229 ;  /* 0x800000e581b87220 */ /* 0x000fc40000410000 */
[----:B------:R-:W-:Y:S02]  /*57c0*/  FMUL.FTZ R190, R129, -R228 ;  /* 0x800000e481be7220 */ /* 0x000fe40000410000 */
[C---:B------:R-:W-:Y:S02]  /*57d0*/  FFMA.FTZ R200, R125.reuse, R192, R200 ;  /* 0x000000c07dc87223 */ /* 0x040fe400000100c8 */
[----:B-1----:R-:W-:Y:S02]  /*57e0*/  FMUL.FTZ R203, R130, R13 ;  /* 0x0000000d82cb7220 */ /* 0x002fe40000410000 */
[----:B------:R-:W-:Y:S02]  /*57f0*/  FFMA.FTZ R201, R125, R194, R201 ;  /* 0x000000c27dc97223 */ /* 0x000fe400000100c9 */
[----:B------:R-:W-:Y:S01]  /*5800*/  FMUL.FTZ R192, R76, R125 ;  /* 0x0000007d4cc07220 */ /* 0x000fe20000410000 */
[----:B------:R1:W-:Y:S01]  /*5810*/  STS [R2.X4+0x8b0], R203 ;  /* 0x0008b0cb02007388 */ /* 0x0003e20000004800 */
[----:B------:R-:W-:-:S02]  /*5820*/  FFMA.FTZ R202, R131, R228, -R184 ;  /* 0x000000e483ca7223 */ /* 0x000fc400000108b8 */
[----:B------:R-:W-:Y:S02]  /*5830*/  FMUL.FTZ R194, R199, R231 ;  /* 0x000000e7c7c27220 */ /* 0x000fe40000410000 */
[-C--:B------:R-:W-:Y:S02]  /*5840*/  FFMA.FTZ R131, R131, R229.reuse, R190 ;  /* 0x000000e583837223 */ /* 0x080fe400000100be */
[----:B------:R-:W-:Y:S02]  /*5850*/  FMUL.FTZ R196, R191, R229 ;  /* 0x000000e5bfc47220 */ /* 0x000fe40000410000 */
[----:B------:R-:W-:Y:S02]  /*5860*/  FMUL.FTZ R3, R75, R235 ;  /* 0x000000eb4b037220 */ /* 0x000fe40000410000 */
[-C--:B------:R-:W-:Y:S02]  /*5870*/  FFMA.FTZ R199, R199, -R192.reuse, R200 ;  /* 0x800000c0c7c77223 */ /* 0x080fe400000100c8 */
[----:B------:R-:W-:-:S02]  /*5880*/  FFMA.FTZ R158, R193, -R192, R201 ;  /* 0x800000c0c19e7223 */ /* 0x000fc400000100c9 */
[----:B------:R-:W-:Y:S02]  /*5890*/  FFMA.FTZ R194, R193, R230, R194 ;  /* 0x000000e6c1c27223 */ /* 0x000fe400000100c2 */
[----:B------:R-:W-:Y:S02]  /*58a0*/  FMUL.FTZ R192, R230, UR38 ;  /* 0x00000026e6c07c20 */ /* 0x000fe40008410000 */
[----:B-1----:R-:W-:Y:S02]  /*58b0*/  FADD.FTZ R203, -R226, R131 ;  /* 0x00000083e2cb7221 */ /* 0x002fe40000010100 */
[----:B------:R-:W-:Y:S02]  /*58c0*/  FFMA.FTZ R190, R183, R228, R196 ;  /* 0x000000e4b7be7223 */ /* 0x000fe400000100c4 */
[----:B------:R-:W-:Y:S02]  /*58d0*/  FADD.FTZ R230, R227, R202 ;  /* 0x000000cae3e67221 */ /* 0x000fe40000010000 */
[----:B------:R-:W-:-:S02]  /*58e0*/  FMUL.FTZ R15, R130, R3 ;  /* 0x00000003820f7220 */ /* 0x000fc40000410000 */
[----:B------:R-:W-:Y:S02]  /*58f0*/  FMUL.FTZ R196, R78, R229 ;  /* 0x000000e54ec47220 */ /* 0x000fe40000410000 */
[CC--:B------:R-:W-:Y:S01]  /*5900*/  FMUL.FTZ R202, R132.reuse, -R203.reuse ;  /* 0x800000cb84ca7220 */ /* 0x0c0fe20000410000 */
[----:B------:R1:W-:Y:S01]  /*5910*/  STS [R2.X4+0x8b4], R15 ;  /* 0x0008b40f02007388 */ /* 0x0003e20000004800 */
[----:B------:R-:W-:Y:S02]  /*5920*/  FMUL.FTZ R132, R132, -R230 ;  /* 0x800000e684847220 */ /* 0x000fe40000410000 */
[----:B------:R-:W-:Y:S02]  /*5930*/  FMUL.FTZ R227, R123, R196 ;  /* 0x000000c47be37220 */ /* 0x000fe40000410000 */
[-C--:B------:R-:W-:Y:S02]  /*5940*/  FMUL.FTZ R131, R182, R203.reuse ;  /* 0x000000cbb6837220 */ /* 0x080fe40000410000 */
[----:B------:R-:W-:Y:S01]  /*5950*/  FFMA.FTZ R182, R133, R203, R132 ;  /* 0x000000cb85b67223 */ /* 0x000fe20000010084 */
[----:B------:R3:W-:Y:S01]  /*5960*/  STS [R2.X4+0x8ac], R227 ;  /* 0x0008ace302007388 */ /* 0x0007e20000004800 */
[----:B------:R-:W-:-:S02]  /*5970*/  FFMA.FTZ R131, R176, R230, R131 ;  /* 0x000000e6b0837223 */ /* 0x000fc40000010083 */
[----:B-1----:R-:W-:Y:S02]  /*5980*/  FFMA.FTZ R15, R133, R230, -R202 ;  /* 0x000000e6850f7223 */ /* 0x002fe400000108ca */
[----:B------:R-:W-:Y:S02]  /*5990*/  FMUL.FTZ R193, R235, UR38 ;  /* 0x00000026ebc17c20 */ /* 0x000fe40008410000 */
[C---:B------:R-:W-:Y:S02]  /*59a0*/  FMUL.FTZ R156, R198.reuse, UR38 ;  /* 0x00000026c69c7c20 */ /* 0x040fe40008410000 */
[----:B------:R-:W-:Y:S02]  /*59b0*/  FFMA.FTZ R193, R198, UR39, R193 ;  /* 0x00000027c6c17c23 */ /* 0x000fe400080100c1 */
[----:B---3--:R-:W-:Y:S02]  /*59c0*/  FADD.FTZ R227, R224, R15 ;  /* 0x0000000fe0e37221 */ /* 0x008fe40000010000 */
[----:B------:R-:W-:-:S02]  /*59d0*/  FADD.FTZ R224, -R225, R182 ;  /* 0x000000b6e1e07221 */ /* 0x000fc40000010100 */
[-C--:B------:R-:W-:Y:S02]  /*59e0*/  FMUL.FTZ R202, R80, R227.reuse ;  /* 0x000000e350ca7220 */ /* 0x080fe40000410000 */
        /* <DEDUP_REMOVED lines=12> */
[CC--:B------:R-:W-:Y:S02]  /*5ab0*/  FMUL.FTZ R136, R138.reuse, -R221.reuse ;  /* 0x800000dd8a887220 */ /* 0x0c0fe40000410000 */
[----:B------:R-:W-:Y:S02]  /*5ac0*/  FMUL.FTZ R138, R138, -R220 ;  /* 0x800000dc8a8a7220 */ /* 0x000fe40000410000 */
[----:B------:R-:W-:Y:S02]  /*5ad0*/  FMUL.FTZ R182, R181, R224 ;  /* 0x000000e0b5b67220 */ /* 0x000fe40000410000 */
[C---:B------:R-:W-:Y:S02]  /*5ae0*/  FFMA.FTZ R137, R139.reuse, R220, -R136 ;  /* 0x000000dc8b897223 */ /* 0x040fe40000010888 */
[----:B------:R-:W-:-:S02]  /*5af0*/  FFMA.FTZ R138, R139, R221, R138 ;  /* 0x000000dd8b8a7223 */ /* 0x000fc4000001008a */
[----:B------:R-:W-:Y:S02]  /*5b00*/  FFMA.FTZ R134, R175, R227, R182 ;  /* 0x000000e3af867223 */ /* 0x000fe400000100b6 */
[----:B------:R-:W-:Y:S02]  /*5b10*/  FMUL.FTZ R175, R19, R202 ;  /* 0x000000ca13af7220 */ /* 0x000fe40000410000 */
[----:B------:R-:W-:Y:S02]  /*5b20*/  FMUL.FTZ R198, R78, R228 ;  /* 0x000000e44ec67220 */ /* 0x000fe40000410000 */
[----:B------:R-:W-:Y:S01]  /*5b30*/  FADD.FTZ R218, R218, R137 ;  /* 0x00000089dada7221 */ /* 0x000fe20000010000 */
[----:B------:R1:W-:Y:S01]  /*5b40*/  STS [R2.X4+0x898], R175 ;  /* 0x000898af02007388 */ /* 0x0003e20000004800 */
[----:B------:R-:W-:Y:S02]  /*5b50*/  FADD.FTZ R219, -R219, R138 ;  /* 0x0000008adbdb7221 */ /* 0x000fe40000010100 */
[----:B------:R-:W-:-:S02]  /*5b60*/  FMUL.FTZ R183, R123, R198 ;  /* 0x000000c67bb77220 */ /* 0x000fc40000410000 */
[C---:B------:R-:W-:Y:S02]  /*5b70*/  FMUL.FTZ R138, R140.reuse, -R218 ;  /* 0x800000da8c8a7220 */ /* 0x040fe40000410000 */
[-C--:B------:R-:W-:Y:S01]  /*5b80*/  FMUL.FTZ R140, R140, -R219.reuse ;  /* 0x800000db8c8c7220 */ /* 0x080fe20000410000 */
[----:B------:R3:W-:Y:S01]  /*5b90*/  STS [R2.X4+0x8a8], R183 ;  /* 0x0008a8b702007388 */ /* 0x0007e20000004800 */
[----:B------:R-:W-:Y:S02]  /*5ba0*/  FFMA.FTZ R138, R141, R219, R138 ;  /* 0x000000db8d8a7223 */ /* 0x000fe4000001008a */
[C---:B-1----:R-:W-:Y:S02]  /*5bb0*/  FMUL.FTZ R175, R79.reuse, R223 ;  /* 0x000000df4faf7220 */ /* 0x042fe40000410000 */
[----:B------:R-:W-:Y:S02]  /*5bc0*/  FMUL.FTZ R139, R79, R222 ;  /* 0x000000de4f8b7220 */ /* 0x000fe40000410000 */
[----:B------:R-:W-:-:S02]  /*5bd0*/  FMUL.FTZ R136, R177, R175 ;  /* 0x000000afb1887220 */ /* 0x000fc40000410000 */
[----:B------:R-:W-:Y:S02]  /*5be0*/  FFMA.FTZ R141, R141, R218, -R140 ;  /* 0x000000da8d8d7223 */ /* 0x000fe4000001088c */
[----:B---3--:R-:W-:Y:S02]  /*5bf0*/  FMUL.FTZ R183, R77, R203 ;  /* 0x000000cb4db77220 */ /* 0x008fe40000410000 */
[----:B------:R-:W-:Y:S02]  /*5c00*/  FMUL.FTZ R132, R230, UR38 ;  /* 0x00000026e6847c20 */ /* 0x000fe40008410000 */
[----:B------:R-:W-:Y:S02]  /*5c10*/  FADD.FTZ R217, -R217, R138 ;  /* 0x0000008ad9d97221 */ /* 0x000fe40000010100 */
[----:B------:R-:W-:Y:S02]  /*5c20*/  FMUL.FTZ R191, R77, R230 ;  /* 0x000000e64dbf7220 */ /* 0x000fe40000410000 */
[----:B------:R-:W-:-:S02]  /*5c30*/  FMUL.FTZ R137, R177, R139 ;  /* 0x0000008bb1897220 */ /* 0x000fc40000410000 */
[-C--:B------:R-:W-:Y:S02]  /*5c40*/  FFMA.FTZ R136, R178, R139.reuse, R136 ;  /* 0x0000008bb2887223 */ /* 0x080fe40000010088 */
[----:B------:R-:W-:Y:S02]  /*5c50*/  FADD.FTZ R216, R216, R141 ;  /* 0x0000008dd8d87221 */ /* 0x000fe40000010000 */
[----:B------:R-:W-:Y:S02]  /*5c60*/  FMUL.FTZ R139, R126, R139 ;  /* 0x0000008b7e8b7220 */ /* 0x000fe40000410000 */
[----:B------:R-:W-:Y:S02]  /*5c70*/  FMUL.FTZ R140, R179, R183 ;  /* 0x000000b7b38c7220 */ /* 0x000fe40000410000 */
[C---:B------:R-:W-:Y:S01]  /*5c80*/  FMUL.FTZ R133, R203.reuse, UR38 ;  /* 0x00000026cb857c20 */ /* 0x040fe20008410000 */
[----:B------:R1:W-:Y:S01]  /*5c90*/  STS [R2.X4+0x890], R139 ;  /* 0x0008908b02007388 */ /* 0x0003e20000004800 */
[----:B------:R-:W-:-:S02]  /*5ca0*/  FFMA.FTZ R132, R203, UR39, -R132 ;  /* 0x00000027cb847c23 */ /* 0x000fc40008010884 */
[----:B------:R-:W-:Y:S02]  /*5cb0*/  FMUL.FTZ R138, R142, -R217 ;  /* 0x800000d98e8a7220 */ /* 0x000fe40000410000 */
[-C--:B------:R-:W-:Y:S02]  /*5cc0*/  FMUL.FTZ R203, R128, R191.reuse ;  /* 0x000000bf80cb7220 */ /* 0x080fe40000410000 */
[-C--:B------:R-:W-:Y:S02]  /*5cd0*/  FMUL.FTZ R141, R179, R191.reuse ;  /* 0x000000bfb38d7220 */ /* 0x080fe40000410000 */
[----:B------:R-:W-:Y:S01]  /*5ce0*/  FMUL.FTZ R142, R142, -R216 ;  /* 0x800000d88e8e7220 */ /* 0x000fe20000410000 */
[----:B------:R-:W-:Y:S01]  /*5cf0*/  STS [R2.X4+0x8a0], R203 ;  /* 0x0008a0cb02007388 */ /* 0x000fe20000004800 */
[----:B------:R-:W-:Y:S02]  /*5d00*/  FFMA.FTZ R191, R180, R191, R140 ;  /* 0x000000bfb4bf7223 */ /* 0x000fe4000001008c */
[----:B------:R-:W-:-:S02]  /*5d10*/  FMUL.FTZ R140, R82, R221 ;  /* 0x000000dd528c7220 */ /* 0x000fc40000410000 */
[C---:B-1----:R-:W-:Y:S02]  /*5d20*/  FFMA.FTZ R139, R143.reuse, R216, -R138 ;  /* 0x000000d88f8b7223 */ /* 0x042fe4000001088a */
[----:B------:R-:W-:Y:S02]  /*5d30*/  FMUL.FTZ R225, R128, R183 ;  /* 0x000000b780e17220 */ /* 0x000fe40000410000 */
[----:B------:R-:W-:Y:S02]  /*5d40*/  FFMA.FTZ R142, R143, R217, R142 ;  /* 0x000000d98f8e7223 */ /* 0x000fe4000001008e */
[----:B------:R-:W-:Y:S01]  /*5d50*/  FFMA.FTZ R183, R180, R183, -R141 ;  /* 0x000000b7b4b77223 */ /* 0x000fe2000001088d */
[----:B------:R-:W-:Y:S01]  /*5d60*/  STS [R2.X4+0x8a4], R225 ;  /* 0x0008a4e102007388 */ /* 0x000fe20000004800 */
        /* <DEDUP_REMOVED lines=12> */
[----:B------:R-:W-:Y:S02]  /*5e30*/  FADD.FTZ R213, -R213, R138 ;  /* 0x0000008ad5d57221 */ /* 0x000fe40000010100 */
[----:B------:R-:W-:Y:S02]  /*5e40*/  FADD.FTZ R212, R212, R145 ;  /* 0x00000091d4d47221 */ /* 0x000fe40000010000 */
[----:B------:R-:W-:-:S02]  /*5e50*/  FFMA.FTZ R142, R174, R140, -R139 ;  /* 0x0000008cae8e7223 */ /* 0x000fc4000001088b */
[C---:B------:R-:W-:Y:S02]  /*5e60*/  FMUL.FTZ R139, R187.reuse, R196 ;  /* 0x000000c4bb8b7220 */ /* 0x040fe40000410000 */
[C---:B------:R-:W-:Y:S02]  /*5e70*/  FMUL.FTZ R138, R146.reuse, -R213 ;  /* 0x800000d5928a7220 */ /* 0x040fe40000410000 */
[----:B------:R-:W-:Y:S02]  /*5e80*/  FMUL.FTZ R146, R146, -R212 ;  /* 0x800000d492927220 */ /* 0x000fe40000410000 */
[-C--:B------:R-:W-:Y:S02]  /*5e90*/  FMUL.FTZ R145, R187, R198.reuse ;  /* 0x000000c6bb917220 */ /* 0x080fe40000410000 */
[----:B------:R-:W-:Y:S02]  /*5ea0*/  FFMA.FTZ R198, R188, R198, R139 ;  /* 0x000000c6bcc67223 */ /* 0x000fe4000001008b */
[----:B------:R-:W-:-:S02]  /*5eb0*/  FFMA.FTZ R139, R147, R212, -R138 ;  /* 0x000000d4938b7223 */ /* 0x000fc4000001088a */
[----:B------:R-:W-:Y:S02]  /*5ec0*/  FFMA.FTZ R146, R147, R213, R146 ;  /* 0x000000d593927223 */ /* 0x000fe40000010092 */
[----:B------:R-:W-:Y:S02]  /*5ed0*/  FMUL.FTZ R181, R227, UR38 ;  /* 0x00000026e3b57c20 */ /* 0x000fe40008410000 */
[----:B------:R-:W-:Y:S02]  /*5ee0*/  FADD.FTZ R210, R210, R139 ;  /* 0x0000008bd2d27221 */ /* 0x000fe40000010000 */
[----:B------:R-:W-:Y:S02]  /*5ef0*/  FADD.FTZ R211, -R211, R146 ;  /* 0x00000092d3d37221 */ /* 0x000fe40000010100 */
[C---:B------:R-:W-:Y:S02]  /*5f00*/  FMUL.FTZ R135, R224.reuse, UR38 ;  /* 0x00000026e0877c20 */ /* 0x040fe40008410000 */
[----:B------:R-:W-:-:S02]  /*5f10*/  FFMA.FTZ R181, R224, UR39, -R181 ;  /* 0x00000027e0b57c23 */ /* 0x000fc400080108b5 */
[C---:B------:R-:W-:Y:S02]  /*5f20*/  FMUL.FTZ R138, R148.reuse, -R210 ;  /* 0x800000d2948a7220 */ /* 0x040fe40000410000 */
[----:B------:R-:W-:Y:S02]  /*5f30*/  FMUL.FTZ R148, R148, -R211 ;  /* 0x800000d394947220 */ /* 0x000fe40000410000 */
[----:B------:R-:W-:Y:S02]  /*5f40*/  FFMA.FTZ R182, R227, UR39, R135 ;  /* 0x00000027e3b67c23 */ /* 0x000fe40008010087 */
[----:B------:R-:W-:Y:S02]  /*5f50*/  FMUL.FTZ R135, R236, R181 ;  /* 0x000000b5ec877220 */ /* 0x000fe40000410000 */
[----:B------:R-:W-:Y:S02]  /*5f60*/  FMUL.FTZ R181, R126, R175 ;  /* 0x000000af7eb57220 */ /* 0x000fe40000410000 */
[----:B------:R-:W-:-:S02]  /*5f70*/  FFMA.FTZ R138, R149, R211, R138 ;  /* 0x000000d3958a7223 */ /* 0x000fc4000001008a */
[----:B------:R-:W-:Y:S01]  /*5f80*/  FFMA.FTZ R149, R149, R210, -R148 ;  /* 0x000000d295957223 */ /* 0x000fe20000010894 */
[----:B------:R1:W-:Y:S01]  /*5f90*/  STS [R2.X4+0x894], R181 ;  /* 0x000894b502007388 */ /* 0x0003e20000004800 */
[----:B------:R-:W-:Y:S02]  /*5fa0*/  FMUL.FTZ R139, R185, R3 ;  /* 0x00000003b98b7220 */ /* 0x000fe40000410000 */
[----:B------:R-:W-:Y:S02]  /*5fb0*/  FFMA.FTZ R137, R178, R175, -R137 ;  /* 0x000000afb2897223 */ /* 0x000fe40000010889 */
[----:B------:R-:W-:Y:S02]  /*5fc0*/  FADD.FTZ R209, -R209, R138 ;  /* 0x0000008ad1d17221 */ /* 0x000fe40000010100 */
[----:B------:R-:W-:Y:S02]  /*5fd0*/  FMUL.FTZ R175, R81, R219 ;  /* 0x000000db51af7220 */ /* 0x000fe40000410000 */
[----:B------:R-:W-:-:S02]  /*5fe0*/  FADD.FTZ R208, R208, R149 ;  /* 0x00000095d0d07221 */ /* 0x000fc40000010000 */
[----:B-1----:R-:W-:Y:S02]  /*5ff0*/  FMUL.FTZ R181, R119, R140 ;  /* 0x0000008c77b57220 */ /* 0x002fe40000410000 */
[-C--:B------:R-:W-:Y:S02]  /*6000*/  FMUL.FTZ R140, R185, R13.reuse ;  /* 0x0000000db98c7220 */ /* 0x080fe40000410000 */
[----:B------:R-:W-:Y:S01]  /*6010*/  FFMA.FTZ R138, R186, R13, R139 ;  /* 0x0000000dba8a7223 */ /* 0x000fe2000001008b */
[----:B------:R-:W-:Y:S01]  /*6020*/  STS [R2.X4+0x88c], R181 ;  /* 0x00088cb502007388 */ /* 0x000fe20000004800 */
[----:B------:R-:W-:Y:S02]  /*6030*/  FFMA.FTZ R196, R188, R196, -R145 ;  /* 0x000000c4bcc47223 */ /* 0x000fe40000010891 */
[----:B------:R-:W-:Y:S02]  /*6040*/  FMUL.FTZ R13, R150, -R209 ;  /* 0x800000d1960d7220 */ /* 0x000fe40000410000 */
[----:B------:R-:W-:-:S02]  /*6050*/  FMUL.FTZ R145, R81, R218 ;  /* 0x000000da51917220 */ /* 0x000fc40000410000 */
[C---:B------:R-:W-:Y:S02]  /*6060*/  FMUL.FTZ R143, R171.reuse, R175 ;  /* 0x000000afab8f7220 */ /* 0x040fe40000410000 */
[----:B------:R-:W-:Y:S02]  /*6070*/  FMUL.FTZ R150, R150, -R208 ;  /* 0x800000d096967220 */ /* 0x000fe40000410000 */
[----:B------:R-:W-:Y:S02]  /*6080*/  FMUL.FTZ R146, R84, R217 ;  /* 0x000000d954927220 */ /* 0x000fe40000410000 */
[-C--:B------:R-:W-:Y:S02]  /*6090*/  FMUL.FTZ R144, R171, R145.reuse ;  /* 0x00000091ab907220 */ /* 0x080fe40000410000 */
[----:B------:R-:W-:Y:S02]  /*60a0*/  FFMA.FTZ R143, R172, R145, R143 ;  /* 0x00000091ac8f7223 */ /* 0x000fe4000001008f */
[----:B------:R-:W-:-:S02]  /*60b0*/  FFMA.FTZ R150, R151, R209, R150 ;  /* 0x000000d197967223 */ /* 0x000fc40000010096 */
[----:B------:R-:W-:Y:S02]  /*60c0*/  FMUL.FTZ R145, R120, R145 ;  /* 0x0000009178917220 */ /* 0x000fe40000410000 */
[----:B------:R-:W-:Y:S02]  /*60d0*/  FFMA.FTZ R139, R186, R3, -R140 ;  /* 0x00000003ba8b7223 */ /* 0x000fe4000001088c */
[----:B------:R-:W-:Y:S01]  /*60e0*/  FFMA.FTZ R13, R151, R208, -R13 ;  /* 0x000000d0970d7223 */ /* 0x000fe2000001080d */
[----:B------:R1:W-:Y:S01]  /*60f0*/  STS [R2.X4+0x880], R145 ;  /* 0x0008809102007388 */ /* 0x0003e20000004800 */
[----:B------:R-:W-:Y:S02]  /*6100*/  FMUL.FTZ R140, R84, R216 ;  /* 0x000000d8548c7220 */ /* 0x000fe40000410000 */
[----:B------:R-:W-:Y:S02]  /*6110*/  FMUL.FTZ R3, R169, R146 ;  /* 0x00000092a9037220 */ /* 0x000fe40000410000 */
[----:B------:R-:W-:-:S02]  /*6120*/  FADD.FTZ R207, -R207, R150 ;  /* 0x00000096cfcf7221 */ /* 0x000fc40000010100 */
[----:B------:R-:W-:Y:S02]  /*6130*/  FADD.FTZ R206, R206, R13 ;  /* 0x0000000dcece7221 */ /* 0x000fe40000010000 */
[-C--:B------:R-:W-:Y:S02]  /*6140*/  FFMA.FTZ R13, R170, R140.reuse, R3 ;  /* 0x0000008caa0d7223 */ /* 0x080fe40000010003 */
[-C--:B-1----:R-:W-:Y:S02]  /*6150*/  FMUL.FTZ R145, R169, R140.reuse ;  /* 0x0000008ca9917220 */ /* 0x082fe40000410000 */
[----:B------:R-:W-:Y:S02]  /*6160*/  FMUL.FTZ R149, R113, R140 ;  /* 0x0000008c71957220 */ /* 0x000fe40000410000 */
[----:B------:R-:W-:Y:S02]  /*6170*/  FMUL.FTZ R140, R152, -R207 ;  /* 0x800000cf988c7220 */ /* 0x000fe40000410000 */
[----:B------:R-:W-:Y:S01]  /*6180*/  FMUL.FTZ R147, R120, R175 ;  /* 0x000000af78937220 */ /* 0x000fe20000410000 */
[----:B------:R-:W-:Y:S01]  /*6190*/  STS [R2.X4+0x878], R149 ;  /* 0x0008789502007388 */ /* 0x000fe20000004800 */
[----:B------:R-:W-:-:S02]  /*61a0*/  FMUL.FTZ R14, R76, R231 ;  /* 0x000000e74c0e7220 */ /* 0x000fc40000410000 */
[----:B------:R-:W-:Y:S01]  /*61b0*/  FFMA.FTZ R3, R170, R146, -R145 ;  /* 0x00000092aa037223 */ /* 0x000fe20000010891 */
[----:B------:R1:W-:Y:S01]  /*61c0*/  STS [R2.X4+0x884], R147 ;  /* 0x0008849302007388 */ /* 0x0003e20000004800 */
[-C--:B------:R-:W-:Y:S02]  /*61d0*/  FMUL.FTZ R152, R152, -R206.reuse ;  /* 0x800000ce98987220 */ /* 0x080fe40000410000 */
[C---:B------:R-:W-:Y:S02]  /*61e0*/  FFMA.FTZ R145, R153.reuse, R206, -R140 ;  /* 0x000000ce99917223 */ /* 0x040fe4000001088c */
[----:B------:R-:W-:Y:S02]  /*61f0*/  FFMA.FTZ R152, R153, R207, R152 ;  /* 0x000000cf99987223 */ /* 0x000fe40000010098 */
[----:B------:R-:W-:Y:S02]  /*6200*/  FADD.FTZ R204, R204, R145 ;  /* 0x00000091cccc7221 */ /* 0x000fe40000010000 */
[----:B------:R-:W-:-:S02]  /*6210*/  FMUL.FTZ R145, R199, R12 ;  /* 0x0000000cc7917220 */ /* 0x000fc40000410000 */
[----:B-1----:R-:W-:Y:S02]  /*6220*/  FMUL.FTZ R147, R199, R14 ;  /* 0x0000000ec7937220 */ /* 0x002fe40000410000 */
[----:B------:R-:W-:Y:S02]  /*6230*/  FADD.FTZ R205, -R205, R152 ;  /* 0x00000098cdcd7221 */ /* 0x000fe40000010100 */
[----:B------:R-:W-:Y:S02]  /*6240*/  FFMA.FTZ R140, R158, R12, R147 ;  /* 0x0000000c9e8c7223 */ /* 0x000fe40000010093 */
[C---:B------:R-:W-:Y:S02]  /*6250*/  FMUL.FTZ R12, R154.reuse, -R204 ;  /* 0x800000cc9a0c7220 */ /* 0x040fe40000410000 */
[-C--:B------:R-:W-:Y:S02]  /*6260*/  FMUL.FTZ R154, R154, -R205.reuse ;  /* 0x800000cd9a9a7220 */ /* 0x080fe40000410000 */
[----:B------:R-:W-:-:S02]  /*6270*/  FFMA.FTZ R12, R155, R205, R12 ;  /* 0x000000cd9b0c7223 */ /* 0x000fc4000001000c */
[----:B------:R-:W-:Y:S02]  /*6280*/  FMUL.FTZ R153, R83, R215 ;  /* 0x000000d753997220 */ /* 0x000fe40000410000 */
[----:B------:R-:W-:Y:S02]  /*6290*/  FFMA.FTZ R155, R155, R204, -R154 ;  /* 0x000000cc9b9b7223 */ /* 0x000fe4000001089a */
[----:B------:R-:W-:Y:S02]  /*62a0*/  FADD.FTZ R233, -R233, R12 ;  /* 0x0000000ce9e97221 */ /* 0x000fe40000010100 */
[----:B------:R-:W-:Y:S02]  /*62b0*/  FFMA.FTZ R192, R231, UR39, -R192 ;  /* 0x00000027e7c07c23 */ /* 0x000fe400080108c0 */
[----:B------:R-:W-:Y:S02]  /*62c0*/  FMUL.FTZ R231, R125, R14 ;  /* 0x0000000e7de77220 */ /* 0x000fe40000410000 */
[----:B------:R-:W-:-:S02]  /*62d0*/  FMUL.FTZ R147, R83, R214 ;  /* 0x000000d653937220 */ /* 0x000fc40000410000 */
[----:B------:R-:W-:Y:S01]  /*62e0*/  FFMA.FTZ R14, R158, R14, -R145 ;  /* 0x0000000e9e0e7223 */ /* 0x000fe20000010891 */
[----:B------:R-:W-:Y:S01]  /*62f0*/  STS [R2.X4+0x8bc], R231 ;  /* 0x0008bce702007388 */ /* 0x000fe20000004800 */
[----:B------:R-:W-:Y:S02]  /*6300*/  FMUL.FTZ R149, R167, R153 ;  /* 0x00000099a7957220 */ /* 0x000fe40000410000 */
[----:B------:R-:W-:Y:S02]  /*6310*/  FADD.FTZ R232, R232, R155 ;  /* 0x0000009be8e87221 */ /* 0x000fe40000010000 */
[----:B------:R-:W-:Y:S02]  /*6320*/  FMUL.FTZ R145, R89, R233 ;  /* 0x000000e959917220 */ /* 0x000fe40000410000 */
[----:B------:R-:W-:Y:S02]  /*6330*/  FFMA.FTZ R144, R172, R175, -R144 ;  /* 0x000000afac907223 */ /* 0x000fe40000010890 */
[----:B------:R-:W-:-:S02]  /*6340*/  FMUL.FTZ R151, R113, R146 ;  /* 0x0000009271977220 */ /* 0x000fc40000410000 */
[-C--:B------:R-:W-:Y:S02]  /*6350*/  FMUL.FTZ R175, R114, R147.reuse ;  /* 0x0000009372af7220 */ /* 0x080fe40000410000 */
[-C--:B------:R-:W-:Y:S01]  /*6360*/  FFMA.FTZ R149, R168, R147.reuse, R149 ;  /* 0x00000093a8957223 */ /* 0x080fe20000010095 */
[----:B------:R1:W-:Y:S01]  /*6370*/  STS [R2.X4+0x87c], R151 ;  /* 0x00087c9702007388 */ /* 0x0003e20000004800 */
[----:B------:R-:W-:Y:S02]  /*6380*/  FMUL.FTZ R148, R167, R147 ;  /* 0x00000093a7947220 */ /* 0x000fe40000410000 */
[----:B------:R-:W-:Y:S01]  /*6390*/  FMUL.FTZ R12, R90, R205 ;  /* 0x000000cd5a0c7220 */ /* 0x000fe20000410000 */
[----:B------:R3:W-:Y:S01]  /*63a0*/  STS [R2.X4+0x870], R175 ;  /* 0x000870af02007388 */ /* 0x0007e20000004800 */
[----:B------:R-:W-:Y:S02]  /*63b0*/  FMUL.FTZ R147, R89, R232 ;  /* 0x000000e859937220 */ /* 0x000fe40000410000 */
[----:B------:R-:W-:-:S02]  /*63c0*/  FMUL.FTZ R150, R20, R145 ;  /* 0x0000009114967220 */ /* 0x000fc40000410000 */
[----:B------:R-:W-:Y:S02]  /*63d0*/  FMUL.FTZ R146, R90, R204 ;  /* 0x000000cc5a927220 */ /* 0x000fe40000410000 */
[----:B-1----:R-:W-:Y:S02]  /*63e0*/  FMUL.FTZ R151, R16, R12 ;  /* 0x0000000c10977220 */ /* 0x002fe40000410000 */
[----:B------:R-:W-:Y:S02]  /*63f0*/  FFMA.FTZ R150, R21, R147, R150 ;  /* 0x0000009315967223 */ /* 0x000fe40000010096 */
[----:B------:R-:W-:Y:S02]  /*6400*/  FFMA.FTZ R135, R197, R182, R135 ;  /* 0x000000b6c5877223 */ /* 0x000fe40000010087 */
[----:B------:R-:W-:Y:S02]  /*6410*/  FMUL.FTZ R182, R86, R213 ;  /* 0x000000d556b67220 */ /* 0x000fe40000410000 */
[----:B------:R-:W-:-:S02]  /*6420*/  FFMA.FTZ R151, R17, R146, R151 ;  /* 0x0000009211977223 */ /* 0x000fc40000010097 */
[----:B------:R-:W-:Y:S02]  /*6430*/  FADD.FTZ R150, RZ, R150 ;  /* 0x00000096ff967221 */ /* 0x000fe40000010000 */
[----:B------:R-:W-:Y:S02]  /*6440*/  FMUL.FTZ R152, R86, R212 ;  /* 0x000000d456987220 */ /* 0x000fe40000410000 */
[-C--:B------:R-:W-:Y:S02]  /*6450*/  FFMA.FTZ R148, R168, R153.reuse, -R148 ;  /* 0x00000099a8947223 */ /* 0x080fe40000010894 */
[----:B------:R-:W-:Y:S02]  /*6460*/  FMUL.FTZ R181, R114, R153 ;  /* 0x0000009972b57220 */ /* 0x000fe40000410000 */
[C---:B------:R-:W-:Y:S02]  /*6470*/  FMUL.FTZ R153, R165.reuse, R182 ;  /* 0x000000b6a5997220 */ /* 0x040fe40000410000 */
[----:B---3--:R-:W-:Y:S01]  /*6480*/  FADD.FTZ R175, R150, R151 ;  /* 0x0000009796af7221 */ /* 0x008fe20000010000 */
[----:B------:R1:W-:Y:S01]  /*6490*/  STS [R2.X4+0x874], R181 ;  /* 0x000874b502007388 */ /* 0x0003e20000004800 */
[----:B------:R-:W-:-:S02]  /*64a0*/  FMUL.FTZ R151, R165, R152 ;  /* 0x00000098a5977220 */ /* 0x000fc40000410000 */
[CC--:B------:R-:W-:Y:S02]  /*64b0*/  FFMA.FTZ R150, R166.reuse, R152.reuse, R153 ;  /* 0x00000098a6967223 */ /* 0x0c0fe40000010099 */
[----:B------:R-:W-:Y:S02]  /*64c0*/  FMUL.FTZ R227, R105, R152 ;  /* 0x0000009869e37220 */ /* 0x000fe40000410000 */
[----:B------:R-:W-:Y:S02]  /*64d0*/  FFMA.FTZ R152, R166, R182, -R151 ;  /* 0x000000b6a6987223 */ /* 0x000fe40000010897 */
[----:B------:R-:W-:Y:S01]  /*64e0*/  FMUL.FTZ R154, R20, R147 ;  /* 0x00000093149a7220 */ /* 0x000fe20000410000 */
[----:B------:R-:W-:Y:S01]  /*64f0*/  STS [R2.X4+0x868], R227 ;  /* 0x000868e302007388 */ /* 0x000fe20000004800 */
[----:B------:R-:W-:Y:S02]  /*6500*/  FMUL.FTZ R151, R87, R207 ;  /* 0x000000cf57977220 */ /* 0x000fe40000410000 */
[----:B------:R-:W-:-:S02]  /*6510*/  FMUL.FTZ R184, R228, UR38 ;  /* 0x00000026e4b87c20 */ /* 0x000fc40008410000 */
[----:B------:R-:W-:Y:S02]  /*6520*/  FMUL.FTZ R155, R16, R146 ;  /* 0x00000092109b7220 */ /* 0x000fe40000410000 */
[----:B------:R-:W-:Y:S02]  /*6530*/  FFMA.FTZ R154, R21, R145, -R154 ;  /* 0x00000091159a7223 */ /* 0x000fe4000001089a */
[----:B------:R-:W-:Y:S02]  /*6540*/  FMUL.FTZ R153, R87, R206 ;  /* 0x000000ce57997220 */ /* 0x000fe40000410000 */
[----:B------:R-:W-:Y:S02]  /*6550*/  FMUL.FTZ R176, R109, R151 ;  /* 0x000000976db07220 */ /* 0x000fe40000410000 */
[C---:B------:R-:W-:Y:S02]  /*6560*/  FMUL.FTZ R129, R229.reuse, UR38 ;  /* 0x00000026e5817c20 */ /* 0x040fe40008410000 */
[----:B------:R-:W-:-:S02]  /*6570*/  FFMA.FTZ R184, R229, UR39, -R184 ;  /* 0x00000027e5b87c23 */ /* 0x000fc400080108b8 */
[----:B------:R-:W-:Y:S02]  /*6580*/  FMUL.FTZ R224, R80, R224 ;  /* 0x000000e050e07220 */ /* 0x000fe40000410000 */
[----:B------:R-:W-:Y:S02]  /*6590*/  FFMA.FTZ R155, R17, R12, -R155 ;  /* 0x0000000c119b7223 */ /* 0x000fe4000001089b */
[----:B------:R-:W-:Y:S02]  /*65a0*/  FADD.FTZ R154, RZ, R154 ;  /* 0x0000009aff9a7221 */ /* 0x000fe40000010000 */
[----:B------:R-:W-:Y:S02]  /*65b0*/  FMUL.FTZ R229, R105, R182 ;  /* 0x000000b669e57220 */ /* 0x000fe40000410000 */
[----:B------:R-:W-:Y:S02]  /*65c0*/  FFMA.FTZ R176, R160, R153, R176 ;  /* 0x00000099a0b07223 */ /* 0x000fe400000100b0 */
[----:B------:R-:W-:Y:S01]  /*65d0*/  FMUL.FTZ R182, R88, R209 ;  /* 0x000000d158b67220 */ /* 0x000fe20000410000 */
[----:B------:R-:W-:Y:S01]  /*65e0*/  STS [R2.X4+0x86c], R229 ;  /* 0x00086ce502007388 */ /* 0x000fe20000004800 */
[----:B------:R-:W-:-:S02]  /*65f0*/  FMUL.FTZ R203, R19, R224 ;  /* 0x000000e013cb7220 */ /* 0x000fc40000410000 */
[C---:B------:R-:W-:Y:S02]  /*6600*/  FMUL.FTZ R15, R236.reuse, R224 ;  /* 0x000000e0ec0f7220 */ /* 0x040fe40000410000 */
[----:B------:R-:W-:Y:S01]  /*6610*/  FMUL.FTZ R236, R236, R202 ;  /* 0x000000caecec7220 */ /* 0x000fe20000410000 */
[----:B------:R3:W-:Y:S01]  /*6620*/  STS [R2.X4+0x89c], R203 ;  /* 0x00089ccb02007388 */ /* 0x0007e20000004800 */
[----:B------:R-:W-:Y:S02]  /*6630*/  FADD.FTZ R154, R154, R155 ;  /* 0x0000009b9a9a7221 */ /* 0x000fe40000010000 */
[----:B------:R-:W-:Y:S02]  /*6640*/  FADD.FTZ R175, R175, R176 ;  /* 0x000000b0afaf7221 */ /* 0x000fe40000010000 */
[----:B------:R-:W-:Y:S02]  /*6650*/  FMUL.FTZ R225, R85, R211 ;  /* 0x000000d355e17220 */ /* 0x000fe40000410000 */
[----:B------:R-:W-:-:S02]  /*6660*/  FMUL.FTZ R176, R88, R208 ;  /* 0x000000d058b07220 */ /* 0x000fc40000410000 */
[----:B------:R-:W-:Y:S02]  /*6670*/  FMUL.FTZ R155, R161, R182 ;  /* 0x000000b6a19b7220 */ /* 0x000fe40000410000 */
[----:B------:R-:W-:Y:S02]  /*6680*/  FFMA.FTZ R15, R197, R202, R15 ;  /* 0x000000cac50f7223 */ /* 0x000fe4000001000f */
[----:B-1----:R-:W-:Y:S02]  /*6690*/  FMUL.FTZ R181, R109, R153 ;  /* 0x000000996db57220 */ /* 0x002fe40000410000 */
[----:B------:R-:W-:Y:S02]  /*66a0*/  FFMA.FTZ R197, R197, R224, -R236 ;  /* 0x000000e0c5c57223 */ /* 0x000fe400000108ec */
[----:B---3--:R-:W-:Y:S02]  /*66b0*/  FMUL.FTZ R203, R85, R210 ;  /* 0x000000d255cb7220 */ /* 0x008fe40000410000 */
[----:B------:R-:W-:-:S02]  /*66c0*/  FMUL.FTZ R224, R163, R225 ;  /* 0x000000e1a3e07220 */ /* 0x000fc40000410000 */
[-C--:B------:R-:W-:Y:S02]  /*66d0*/  FFMA.FTZ R202, R162, R176.reuse, R155 ;  /* 0x000000b0a2ca7223 */ /* 0x080fe4000001009b */
[----:B------:R-:W-:Y:S02]  /*66e0*/  FFMA.FTZ R181, R160, R151, -R181 ;  /* 0x00000097a0b57223 */ /* 0x000fe400000108b5 */
[----:B------:R-:W-:Y:S02]  /*66f0*/  FFMA.FTZ R224, R164, R203, R224 ;  /* 0x000000cba4e07223 */ /* 0x000fe400000100e0 */
[----:B------:R-:W-:Y:S02]  /*6700*/  FADD.FTZ R175, R175, R202 ;  /* 0x000000caafaf7221 */ /* 0x000fe40000010000 */
[----:B------:R-:W-:Y:S02]  /*6710*/  FADD.FTZ R154, R154, R181 ;  /* 0x000000b59a9a7221 */ /* 0x000fe40000010000 */
[----:B------:R-:W-:-:S02]  /*6720*/  FMUL.FTZ R181, R161, R176 ;  /* 0x000000b0a1b57220 */ /* 0x000fc40000410000 */
[----:B------:R-:W-:Y:S02]  /*6730*/  FADD.FTZ R175, R175, R224 ;  /* 0x000000e0afaf7221 */ /* 0x000fe40000010000 */
[----:B------:R-:W-:Y:S02]  /*6740*/  FMUL.FTZ R226, R163, R203 ;  /* 0x000000cba3e27220 */ /* 0x000fe40000410000 */
[----:B------:R-:W-:Y:S02]  /*6750*/  FFMA.FTZ R181, R162, R182, -R181 ;  /* 0x000000b6a2b57223 */ /* 0x000fe400000108b5 */
[----:B------:R-:W-:Y:S02]  /*6760*/  FADD.FTZ R150, R175, R150 ;  /* 0x00000096af967221 */ /* 0x000fe40000010000 */
[-C--:B------:R-:W-:Y:S02]  /*6770*/  FMUL.FTZ R227, R108, R225.reuse ;  /* 0x000000e16ce37220 */ /* 0x080fe40000410000 */
[----:B------:R-:W-:-:S02]  /*6780*/  FFMA.FTZ R225, R164, R225, -R226 ;  /* 0x000000e1a4e17223 */ /* 0x000fc400000108e2 */
[----:B------:R-:W-:Y:S01]  /*6790*/  FADD.FTZ R154, R154, R181 ;  /* 0x000000b59a9a7221 */ /* 0x000fe20000010000 */
[----:B------:R-:W-:Y:S01]  /*67a0*/  STS [R2.X4+0x864], R227 ;  /* 0x000864e302007388 */ /* 0x000fe20000004800 */
        /* <DEDUP_REMOVED lines=11> */
[----:B------:R-:W-:Y:S01]  /*6860*/  MOV R15, UR30 ;  /* 0x0000001e000f7c02 */ /* 0x000fe20008000f00 */
[----:B------:R-:W-:-:S02]  /*6870*/  FADD.FTZ R142, R149, R142 ;  /* 0x0000008e958e7221 */ /* 0x000fc40000010000 */
[----:B------:R-:W-:Y:S01]  /*6880*/  FMUL.FTZ R3, R25, R146 ;  /* 0x0000009219037220 */ /* 0x000fe20000410000 */
[----:B------:R-:W-:Y:S01]  /*6890*/  LEA R15, R15, -R96, 0x1 ;  /* 0x800000600f0f7211 */ /* 0x000fe200078e08ff */
[----:B------:R-:W-:Y:S02]  /*68a0*/  FADD.FTZ R142, R142, R137 ;  /* 0x000000898e8e7221 */ /* 0x000fe40000010000 */
[----:B------:R-:W-:Y:S01]  /*68b0*/  FMUL.FTZ R203, R108, R203 ;  /* 0x000000cb6ccb7220 */ /* 0x000fe20000410000 */
[----:B------:R-:W-:Y:S01]  /*68c0*/  ISETP.GE.AND P0, PT, R15, 0x1, PT ;  /* 0x000000010f00780c */ /* 0x000fe20003f06270 */
[----:B------:R-:W-:Y:S01]  /*68d0*/  FADD.FTZ R142, R142, R197 ;  /* 0x000000c58e8e7221 */ /* 0x000fe20000010000 */
[----:B------:R1:W-:Y:S01]  /*68e0*/  STS [R2.X4+0x848], R3 ;  /* 0x0008480302007388 */ /* 0x0003e20000004800 */
[C---:B------:R-:W-:Y:S02]  /*68f0*/  FMUL.FTZ R155, R99.reuse, R176 ;  /* 0x000000b0639b7220 */ /* 0x040fe40000410000 */
[----:B------:R-:W-:Y:S01]  /*6900*/  FMUL.FTZ R175, R99, R182 ;  /* 0x000000b663af7220 */ /* 0x000fe20000410000 */
[----:B------:R-:W-:Y:S01]  /*6910*/  STS [R2.X4+0x860], R203 ;  /* 0x000860cb02007388 */ /* 0x000fe20000004800 */
[----:B------:R-:W-:-:S02]  /*6920*/  FMUL.FTZ R153, R102, R153 ;  /* 0x0000009966997220 */ /* 0x000fc40000410000 */
[----:B------:R-:W-:Y:S01]  /*6930*/  FMUL.FTZ R151, R102, R151 ;  /* 0x0000009766977220 */ /* 0x000fe20000410000 */
[----:B------:R3:W-:Y:S01]  /*6940*/  STS [R2.X4+0x858], R155 ;  /* 0x0008589b02007388 */ /* 0x0007e20000004800 */
[----:B------:R-:W-:Y:S02]  /*6950*/  FMUL.FTZ R13, R25, R12 ;  /* 0x0000000c190d7220 */ /* 0x000fe40000410000 */
[C---:B------:R-:W-:Y:S01]  /*6960*/  FMUL.FTZ R147, R24.reuse, R147 ;  /* 0x0000009318937220 */ /* 0x040fe20000410000 */
[----:B------:R4:W-:Y:S01]  /*6970*/  STS [R2.X4+0x85c], R175 ;  /* 0x00085caf02007388 */ /* 0x0009e20000004800 */
[----:B------:R-:W-:Y:S02]  /*6980*/  FMUL.FTZ R145, R24, R145 ;  /* 0x0000009118917220 */ /* 0x000fe40000410000 */
[----:B------:R-:W-:Y:S01]  /*6990*/  FADD.FTZ R191, R136, R191 ;  /* 0x000000bf88bf7221 */ /* 0x000fe20000010000 */
[----:B------:R5:W-:Y:S01]  /*69a0*/  STS [R2.X4+0x850], R153 ;  /* 0x0008509902007388 */ /* 0x000be20000004800 */
[----:B-1----:R-:W-:-:S02]  /*69b0*/  FADD.FTZ R3, R142, R183 ;  /* 0x000000b78e037221 */ /* 0x002fc40000010000 */
[----:B------:R-:W-:Y:S01]  /*69c0*/  FADD.FTZ R183, R191, R198 ;  /* 0x000000c6bfb77221 */ /* 0x000fe20000010000 */
[----:B------:R1:W-:Y:S01]  /*69d0*/  STS [R2.X4+0x854], R151 ;  /* 0x0008549702007388 */ /* 0x0003e20000004800 */
[----:B------:R-:W-:Y:S02]  /*69e0*/  FADD.FTZ R198, R3, R196 ;  /* 0x000000c403c67221 */ /* 0x000fe40000010000 */
[----:B------:R-:W-:Y:S01]  /*69f0*/  FMUL.FTZ R176, R222, UR38 ;  /* 0x00000026deb07c20 */ /* 0x000fe20008410000 */
[----:B------:R-:W-:Y:S01]  /*6a00*/  STS [R2.X4+0x84c], R13 ;  /* 0x00084c0d02007388 */ /* 0x000fe20000004800 */
[----:B---3--:R-:W-:Y:S02]  /*6a10*/  FMUL.FTZ R155, R223, UR38 ;  /* 0x00000026df9b7c20 */ /* 0x008fe40008410000 */
[----:B------:R-:W-:Y:S01]  /*6a20*/  FMUL.FTZ R182, R220, UR38 ;  /* 0x00000026dcb67c20 */ /* 0x000fe20008410000 */
[----:B------:R3:W-:Y:S01]  /*6a30*/  STS [R2.X4+0x840], R147 ;  /* 0x0008409302007388 */ /* 0x0007e20000004800 */
[----:B----4-:R-:W-:-:S02]  /*6a40*/  FMUL.FTZ R175, R221, UR38 ;  /* 0x00000026ddaf7c20 */ /* 0x010fc40008410000 */
[----:B------:R-:W-:Y:S01]  /*6a50*/  FMUL.FTZ R196, R218, UR38 ;  /* 0x00000026dac47c20 */ /* 0x000fe20008410000 */
[----:B------:R4:W-:Y:S01]  /*6a60*/  STS [R2.X4+0x844], R145 ;  /* 0x0008449102007388 */ /* 0x0009e20000004800 */
[----:B------:R-:W-:Y:S02]  /*6a70*/  FMUL.FTZ R181, R219, UR38 ;  /* 0x00000026dbb57c20 */ /* 0x000fe40008410000 */
[----:B------:R-:W-:Y:S02]  /*6a80*/  FMUL.FTZ R154, R216, UR38 ;  /* 0x00000026d89a7c20 */ /* 0x000fe40008410000 */
[----:B-----5:R-:W-:Y:S02]  /*6a90*/  FMUL.FTZ R153, R217, UR38 ;  /* 0x00000026d9997c20 */ /* 0x020fe40008410000 */
[----:B------:R-:W-:Y:S02]  /*6aa0*/  FMUL.FTZ R152, R214, UR38 ;  /* 0x00000026d6987c20 */ /* 0x000fe40008410000 */
[----:B-1----:R-:W-:-:S02]  /*6ab0*/  FMUL.FTZ R151, R215, UR38 ;  /* 0x00000026d7977c20 */ /* 0x002fc40008410000 */
[----:B------:R-:W-:Y:S02]  /*6ac0*/  FMUL.FTZ R150, R212, UR38 ;  /* 0x00000026d4967c20 */ /* 0x000fe40008410000 */
[----:B------:R-:W-:Y:S02]  /*6ad0*/  FMUL.FTZ R149, R213, UR38 ;  /* 0x00000026d5957c20 */ /* 0x000fe40008410000 */
[----:B------:R-:W-:Y:S02]  /*6ae0*/  FMUL.FTZ R148, R210, UR38 ;  /* 0x00000026d2947c20 */ /* 0x000fe40008410000 */
[----:B---3--:R-:W-:Y:S02]  /*6af0*/  FMUL.FTZ R147, R211, UR38 ;  /* 0x00000026d3937c20 */ /* 0x008fe40008410000 */
[----:B------:R-:W-:Y:S02]  /*6b00*/  FMUL.FTZ R146, R208, UR38 ;  /* 0x00000026d0927c20 */ /* 0x000fe40008410000 */
[----:B----4-:R-:W-:-:S02]  /*6b10*/  FMUL.FTZ R145, R209, UR38 ;  /* 0x00000026d1917c20 */ /* 0x010fc40008410000 */
[----:B------:R-:W-:Y:S02]  /*6b20*/  FMUL.FTZ R144, R206, UR38 ;  /* 0x00000026ce907c20 */ /* 0x000fe40008410000 */
[----:B------:R-:W-:Y:S02]  /*6b30*/  FMUL.FTZ R143, R207, UR38 ;  /* 0x00000026cf8f7c20 */ /* 0x000fe40008410000 */
[----:B------:R-:W-:Y:S02]  /*6b40*/  FMUL.FTZ R12, R204, UR38 ;  /* 0x00000026cc0c7c20 */ /* 0x000fe40008410000 */
[----:B------:R-:W-:Y:S02]  /*6b50*/  FMUL.FTZ R13, R205, UR38 ;  /* 0x00000026cd0d7c20 */ /* 0x000fe40008410000 */
[----:B------:R-:W-:Y:S02]  /*6b60*/  FMUL.FTZ R2, R232, UR38 ;  /* 0x00000026e8027c20 */ /* 0x000fe40008410000 */
[----:B------:R-:W-:-:S02]  /*6b70*/  FMUL.FTZ R3, R233, UR38 ;  /* 0x00000026e9037c20 */ /* 0x000fc40008410000 */
[----:B------:R-:W-:Y:S02]  /*6b80*/  FFMA.FTZ R195, R28, R241, R195 ;  /* 0x000000f11cc37223 */ /* 0x000fe400000100c3 */
        /* <DEDUP_REMOVED lines=31> */
[----:B------:R1:W3:Y:S01]  /*6d80*/  LDS R191, [R12.X4+0x840] ;  /* 0x000840000cbf7984 */ /* 0x0002e20000004800 */
        /* <DEDUP_REMOVED lines=22> */
[----:B-1----:R-:W-:-:S04]  /*6ef0*/  LEA R12, P0, R2, UR32, 0x2 ;  /* 0x00000020020c7c11 */ /* 0x002fc8000f8010ff */
[----:B------:R-:W-:-:S05]  /*6f00*/  LEA.HI.X R13, R2, UR33, R3, 0x2, P0 ;  /* 0x00000021020d7c11 */ /* 0x000fca00080f1403 */
[----:B---3--:R1:W-:Y:S04]  /*6f10*/  RED.E.ADD.F32.FTZ.RN.STRONG.GPU [R12.64], R191 ;  /* 0x000000bf0c00798e */ /* 0x0083e8000c10e79c */
.L_x_10239:
[----:B------:R-:W-:Y:S05]  /*6f20*/  BSYNC B0 ;  /* 0x0000000000007941 */ /* 0x000fea0003800000 */
.L_x_10238:
[----:B------:R-:W-:Y:S01]  /*6f30*/  ULDC.64 UR30, c[0x0][0x298] ;  /* 0x0000a600001e7ab9 */ /* 0x000fe20000000a00 */
[----:B------:R-:W-:Y:S01]  /*6f40*/  FADD.FTZ R183, R183, R138 ;  /* 0x0000008ab7b77221 */ /* 0x000fe20000010000 */
[----:B------:R-:W-:Y:S01]  /*6f50*/  USHF.R.U32.HI UR33, URZ, 0x1, UR31 ;  /* 0x000000013f217899 */ /* 0x000fe2000801161f */
[----:B-1----:R-:W-:Y:S01]  /*6f60*/  FADD.FTZ R191, R198, R139 ;  /* 0x0000008bc6bf7221 */ /* 0x002fe20000010000 */
[----:B------:R-:W-:Y:S01]  /*6f70*/  USHF.R.U64 UR32, UR30, 0x1, UR31 ;  /* 0x000000011e207899 */ /* 0x000fe2000800121f */
[C---:B------:R-:W-:Y:S01]  /*6f80*/  FMUL.FTZ R12, R0.reuse, R201 ;  /* 0x000000c9000c7220 */ /* 0x040fe20000410000 */
[----:B------:R-:W-:Y:S01]  /*6f90*/  UIMAD UR33, UR33, UR35, URZ ;  /* 0x00000023212172a4 */ /* 0x000fe2000f8e023f */
[----:B------:R-:W-:Y:S01]  /*6fa0*/  FMUL.FTZ R200, R0, R200 ;  /* 0x000000c800c87220 */ /* 0x000fe20000410000 */
[----:B------:R-:W-:Y:S01]  /*6fb0*/  UIMAD.WIDE.U32 UR30, UR32, UR35, URZ ;  /* 0x00000023201e72a5 */ /* 0x000fe2000f8e003f */
[C---:B------:R-:W-:Y:S01]  /*6fc0*/  IADD3 R139, R96.reuse, 0x40, RZ ;  /* 0x00000040608b7810 */ /* 0x040fe20007ffe0ff */
[----:B------:R-:W-:Y:S01]  /*6fd0*/  UIMAD UR37, UR34, UR32, UR33 ;  /* 0x00000020222572a4 */ /* 0x000fe2000f8e0221 */
[----:B------:R-:W-:Y:S01]  /*6fe0*/  BSSY B0, `(.L_x_10240) ;  /* 0x0000027000007945 */ /* 0x000fe20003800000 */
[----:B------:R-:W-:Y:S01]  /*6ff0*/  ULDC UR38, c[0x0][0x174] ;  /* 0x00005d0000267ab9 */ /* 0x000fe20000000800 */
[----:B------:R-:W-:Y:S01]  /*7000*/  FADD.FTZ R140, R183, R140 ;  /* 0x0000008cb78c7221 */ /* 0x000fe20000010000 */
[----:B------:R-:W-:Y:S01]  /*7010*/  ULDC.64 UR32, c[0x0][0x2a0] ;  /* 0x0000a80000207ab9 */ /* 0x000fe20000000a00 */
[----:B------:R-:W-:Y:S01]  /*7020*/  FADD.FTZ R195, R195, R12 ;  /* 0x0000000cc3c37221 */ /* 0x000fe20000010000 */
[----:B------:R-:W-:Y:S01]  /*7030*/  UIADD3 UR31, UR37, UR31, URZ ;  /* 0x0000001f251f7290 */ /* 0x000fe2000fffe03f */
[----:B------:R-:W-:Y:S01]  /*7040*/  FADD.FTZ R189, R189, -R200 ;  /* 0x800000c8bdbd7221 */ /* 0x000fe20000010000 */
[----:B------:R-:W-:Y:S01]  /*7050*/  UIMAD UR37, UR36, UR32, URZ ;  /* 0x00000020242572a4 */ /* 0x000fe2000f8e023f */
[C---:B------:R-:W-:Y:S01]  /*7060*/  ISETP.GE.AND P1, PT, R15.reuse, 0x41, PT ;  /* 0x000000410f00780c */ /* 0x040fe20003f26270 */
[----:B------:R-:W-:Y:S01]  /*7070*/  UIMAD.WIDE.U32 UR30, UR18, UR32, UR30 ;  /* 0x00000020121e72a5 */ /* 0x000fe2000f8e001e */
[----:B------:R-:W-:Y:S01]  /*7080*/  ISETP.GE.AND P2, PT, R15, 0x61, PT ;  /* 0x000000610f00780c */ /* 0x000fe20003f46270 */
[----:B------:R-:W-:Y:S01]  /*7090*/  UIMAD UR37, UR18, UR33, UR37 ;  /* 0x00000021122572a4 */ /* 0x000fe2000f8e0225 */
[----:B------:R-:W-:Y:S01]  /*70a0*/  FADD.FTZ R138, R191, R14 ;  /* 0x0000000ebf8a7221 */ /* 0x000fe20000010000 */
[----:B------:R-:W-:Y:S01]  /*70b0*/  IADD3 R183, R96, 0x60, RZ ;  /* 0x0000006060b77810 */ /* 0x000fe20007ffe0ff */
[----:B------:R-:W-:Y:S01]  /*70c0*/  ULDC.64 UR32, c[0x0][0x318] ;  /* 0x0000c60000207ab9 */ /* 0x000fe20000000a00 */
[----:B------:R-:W-:Y:S01]  /*70d0*/  LEA.HI.SX32 R139, R139, R96, 0x1b ;  /* 0x000000608b8b7211 */ /* 0x000fe200078fdaff */
[----:B------:R-:W-:-:S02]  /*70e0*/  UIADD3 UR37, UR37, UR31, URZ ;  /* 0x0000001f25257290 */ /* 0x000fc4000fffe03f */
        /* <DEDUP_REMOVED lines=22> */
.L_x_10241:
[----:B------:R-:W-:Y:S05]  /*7250*/  BSYNC B0 ;  /* 0x0000000000007941 */ /* 0x000fea0003800000 */
.L_x_10240:
[----:B------:R-:W3:Y:S01]  /*7260*/  LDS R139, [R139.X4+0x940] ;  /* 0x000940008b8b7984 */ /* 0x000ee20000004800 */
[----:B------:R-:W-:Y:S01]  /*7270*/  BSSY B0, `(.L_x_10242) ;  /* 0x0000004000007945 */ /* 0x000fe20003800000 */
[----:B------:R-:W-:Y:S01]  /*7280*/  LEA.HI.SX32 R183, R183, R96, 0x1b ;  /* 0x00000060b7b77211 */ /* 0x000fe200078fdaff */
[----:B------:R-:W-:Y:S05]  /*7290*/  @!P1 BRA `(.L_x_10243) ;  /* 0x0000001000009947 */ /* 0x000fea0003800000 */
[----:B---3--:R3:W-:Y:S02]  /*72a0*/  RED.E.ADD.F32.FTZ.RN.STRONG.GPU [R2.64+-0xf00], R139 ;  /* 0xfff1008b0200798e */ /* 0x0087e4000c10e79c */
.L_x_10243:
[----:B------:R-:W-:Y:S05]  /*72b0*/  BSYNC B0 ;  /* 0x0000000000007941 */ /* 0x000fea0003800000 */
.L_x_10242:
[----:B------:R-:W4:Y:S01]  /*72c0*/  LDS R183, [R183.X4+0x9c0] ;  /* 0x0009c000b7b77984 */ /* 0x000f220000004800 */
[----:B------:R-:W-:Y:S01]  /*72d0*/  BSSY B0, `(.L_x_10244) ;  /* 0x0000005000007945 */ /* 0x000fe20003800000 */
[C---:B-1----:R-:W-:Y:S02]  /*72e0*/  IADD3 R13, R96.reuse, 0x80, RZ ;  /* 0x00000080600d7810 */ /* 0x042fe40007ffe0ff */
[----:B---3--:R-:W-:Y:S01]  /*72f0*/  IADD3 R139, R96, 0xa0, RZ ;  /* 0x000000a0608b7810 */ /* 0x008fe20007ffe0ff */
[----:B------:R-:W-:Y:S05]  /*7300*/  @!P2 BRA `(.L_x_10245) ;  /* 0x000000100000a947 */ /* 0x000fea0003800000 */
[----:B----4-:R1:W-:Y:S02]  /*7310*/  RED.E.ADD.F32.FTZ.RN.STRONG.GPU [R2.64+-0xe80], R183 ;  /* 0xfff180b70200798e */ /* 0x0103e4000c10e79c */
.L_x_10245:
[----:B------:R-:W-:Y:S05]  /*7320*/  BSYNC B0 ;  /* 0x0000000000007941 */ /* 0x000fea0003800000 */
.L_x_10244:
        /* <DEDUP_REMOVED lines=14> */
.L_x_10247:
[----:B------:R-:W-:Y:S05]  /*7410*/  BSYNC B0 ;  /* 0x0000000000007941 */ /* 0x000fea0003800000 */
.L_x_10246:
[----:B------:R-:W3:Y:S01]  /*7420*/  LDS R139, [R139.X4+0xac0] ;  /* 0x000ac0008b8b7984 */ /* 0x000ee20000004800 */
[----:B------:R-:W-:Y:S01]  /*7430*/  BSSY B0, `(.L_x_10248) ;  /* 0x0000005000007945 */ /* 0x000fe20003800000 */
[----:B-1----:R-:W-:Y:S02]  /*7440*/  IADD3 R13, R96, 0xe0, RZ ;  /* 0x000000e0600d7810 */ /* 0x002fe40007ffe0ff */
[----:B------:R-:W-:Y:S01]  /*7450*/  LEA.HI.SX32 R183, R183, R96, 0x1b ;  /* 0x00000060b7b77211 */ /* 0x000fe200078fdaff */
[----:B------:R-:W-:Y:S05]  /*7460*/  @!P0 BRA `(.L_x_10249) ;  /* 0x0000001000008947 */ /* 0x000fea0003800000 */
[----:B---3--:R1:W-:Y:S02]  /*7470*/  RED.E.ADD.F32.FTZ.RN.STRONG.GPU [R2.64+-0xd80], R139 ;  /* 0xfff2808b0200798e */ /* 0x0083e4000c10e79c */
.L_x_10249:
[----:B------:R-:W-:Y:S05]  /*7480*/  BSYNC B0 ;  /* 0x0000000000007941 */ /* 0x000fea0003800000 */
.L_x_10248:
[----:B------:R-:W4:Y:S01]  /*7490*/  LDS R183, [R183.X4+0xb40] ;  /* 0x000b4000b7b77984 */ /* 0x000f220000004800 */
[----:B------:R-:W-:Y:S01]  /*74a0*/  BSSY B0, `(.L_x_10250) ;  /* 0x0000005000007945 */ /* 0x000fe20003800000 */
[----:B-1-3--:R-:W-:-:S02]  /*74b0*/  IADD3 R139, R96, 0x100, RZ ;  /* 0x00000100608b7810 */ /* 0x00afc40007ffe0ff */
[----:B------:R-:W-:Y:S01]  /*74c0*/  LEA.HI.SX32 R13, R13, R96, 0x1b ;  /* 0x000000600d0d7211 */ /* 0x000fe200078fdaff */
[----:B------:R-:W-:Y:S05]  /*74d0*/  @!P1 BRA `(.L_x_10251) ;  /* 0x0000001000009947 */ /* 0x000fea0003800000 */
[----:B----4-:R1:W-:Y:S02]  /*74e0*/  RED.E.ADD.F32.FTZ.RN.STRONG.GPU [R2.64+-0xd00], R183 ;  /* 0xfff300b70200798e */ /* 0x0103e4000c10e79c */
.L_x_10251:
[----:B------:R-:W-:Y:S05]  /*74f0*/  BSYNC B0 ;  /* 0x0000000000007941 */ /* 0x000fea0003800000 */
.L_x_10250:
[----:B------:R-:W3:Y:S01]  /*7500*/  LDS R13, [R13.X4+0xbc0] ;  /* 0x000bc0000d0d7984 */ /* 0x000ee20000004800 */
[----:B------:R-:W-:Y:S01]  /*7510*/  BSSY B0, `(.L_x_10252) ;  /* 0x0000005000007945 */ /* 0x000fe20003800000 */
[----:B-1--4-:R-:W-:Y:S02]  /*7520*/  IADD3 R183, R96, 0x120, RZ ;  /* 0x0000012060b77810 */ /* 0x012fe40007ffe0ff */
[----:B------:R-:W-:Y:S01]  /*7530*/  LEA.HI.SX32 R139, R139, R96, 0x1b ;  /* 0x000000608b8b7211 */ /* 0x000fe200078fdaff */
[----:B------:R-:W-:Y:S05]  /*7540*/  @!P2 BRA `(.L_x_10253) ;  /* 0x000000100000a947 */ /* 0x000fea0003800000 */
[----:B---3--:R1:W-:Y:S02]  /*7550*/  RED.E.ADD.F32.FTZ.RN.STRONG.GPU [R2.64+-0xc80], R13 ;  /* 0xfff3800d0200798e */ /* 0x0083e4000c10e79c */
.L_x_10253:
[----:B------:R-:W-:Y:S05]  /*7560*/  BSYNC B0 ;  /* 0x0000000000007941 */ /* 0x000fea0003800000 */
.L_x_10252:
[----:B------:R-:W4:Y:S01]  /*7570*/  LDS R139, [R139.X4+0xc40] ;  /* 0x000c40008b8b7984 */ /* 0x000f220000004800 */
[----:B------:R-:W-:Y:S01]  /*7580*/  BSSY B0, `(.L_x_10254) ;  /* 0x0000005000007945 */ /* 0x000fe20003800000 */
[----:B-1-3--:R-:W-:Y:S02]  /*7590*/  IADD3 R13, R96, 0x140, RZ ;  /* 0x00000140600d7810 */ /* 0x00afe40007ffe0ff */
[----:B------:R-:W-:Y:S01]  /*75a0*/  LEA.HI.SX32 R183, R183, R96, 0x1b ;  /* 0x00000060b7b77211 */ /* 0x000fe200078fdaff */
[----:B------:R-:W-:Y:S05]  /*75b0*/  @!P3 BRA `(.L_x_10255) ;  /* 0x000000100000b947 */ /* 0x000fea0003800000 */
[----:B----4-:R1:W-:Y:S02]  /*75c0*/  RED.E.ADD.F32.FTZ.RN.STRONG.GPU [R2.64+-0xc00], R139 ;  /* 0xfff4008b0200798e */ /* 0x0103e4000c10e79c */
.L_x_10255:
[----:B------:R-:W-:Y:S05]  /*75d0*/  BSYNC B0 ;  /* 0x0000000000007941 */ /* 0x000fea0003800000 */
.L_x_10254:
[----:B------:R-:W3:Y:S01]  /*75e0*/  LDS R183, [R183.X4+0xcc0] ;  /* 0x000cc000b7b77984 */ /* 0x000ee20000004800 */
[----:B------:R-:W-:Y:S01]  /*75f0*/  BSSY B0, `(.L_x_10256) ;  /* 0x0000004000007945 */ /* 0x000fe20003800000 */
[----:B------:R-:W-:Y:S01]  /*7600*/  LEA.HI.SX32 R13, R13, R96, 0x1b ;  /* 0x000000600d0d7211 */ /* 0x000fe200078fdaff */
[----:B------:R-:W-:Y:S05]  /*7610*/  @!P4 BRA `(.L_x_10257) ;  /* 0x000000100000c947 */ /* 0x000fea0003800000 */
[----:B---3--:R3:W-:Y:S02]  /*7620*/  RED.E.ADD.F32.FTZ.RN.STRONG.GPU [R2.64+-0xb80], R183 ;  /* 0xfff480b70200798e */ /* 0x0087e4000c10e79c */
.L_x_10257:
[----:B------:R-:W-:Y:S05]  /*7630*/  BSYNC B0 ;  /* 0x0000000000007941 */ /* 0x000fea0003800000 */
.L_x_10256:
[----:B------:R-:W1:Y:S01]  /*7640*/  LDS R13, [R13.X4+0xd40] ;  /* 0x000d40000d0d7984 */ /* 0x000e620000004800 */
[----:B------:R-:W-:Y:S01]  /*7650*/  BSSY B0, `(.L_x_10258) ;  /* 0x0000005000007945 */ /* 0x000fe20003800000 */
[----:B-1--4-:R-:W-:-:S02]  /*7660*/  IADD3 R139, R96, 0x160, RZ ;  /* 0x00000160608b7810 */ /* 0x012fc40007ffe0ff */
[----:B---3--:R-:W-:Y:S01]  /*7670*/  IADD3 R183, R96, 0x180, RZ ;  /* 0x0000018060b77810 */ /* 0x008fe20007ffe0ff */
[----:B------:R-:W-:Y:S05]  /*7680*/  @!P5 BRA `(.L_x_10259) ;  /* 0x000000100000d947 */ /* 0x000fea0003800000 */
[----:B------:R1:W-:Y:S02]  /*7690*/  RED.E.ADD.F32.FTZ.RN.STRONG.GPU [R2.64+-0xb00], R13 ;  /* 0xfff5000d0200798e */ /* 0x0003e4000c10e79c */
.L_x_10259:
[----:B------:R-:W-:Y:S05]  /*76a0*/  BSYNC B0 ;  /* 0x0000000000007941 */ /* 0x000fea0003800000 */
.L_x_10258:
[-C--:B------:R-:W-:Y:S01]  /*76b0*/  LEA.HI.SX32 R139, R139, R96.reuse, 0x1b ;  /* 0x000000608b8b7211 */ /* 0x080fe200078fdaff */
[----:B------:R-:W-:Y:S01]  /*76c0*/  BSSY B0, `(.L_x_10260) ;  /* 0x000000d000007945 */ /* 0x000fe20003800000 */
[----:B------:R-:W-:Y:S02]  /*76d0*/  ISETP.GE.AND P6, PT, R15, 0x161, PT ;  /* 0x000001610f00780c */ /* 0x000fe40003fc6270 */
[----:B-1----:R-:W-:Y:S02]  /*76e0*/  IADD3 R13, R96, 0x1a0, RZ ;  /* 0x000001a0600d7810 */ /* 0x002fe40007ffe0ff */
        /* <DEDUP_REMOVED lines=10> */
.L_x_10261:
[----:B------:R-:W-:Y:S05]  /*7790*/  BSYNC B0 ;  /* 0x0000000000007941 */ /* 0x000fea0003800000 */
.L_x_10260:
[----:B------:R-:W3:Y:S01]  /*77a0*/  LDS R183, [R183.X4+0xe40] ;  /* 0x000e4000b7b77984 */ /* 0x000ee20000004800 */
[----:B------:R-:W-:Y:S01]  /*77b0*/  BSSY B0, `(.L_x_10262) ;  /* 0x0000005000007945 */ /* 0x000fe20003800000 */
[----:B-1----:R-:W-:-:S02]  /*77c0*/  IADD3 R139, R96, 0x1c0, RZ ;  /* 0x000001c0608b7810 */ /* 0x002fc40007ffe0ff */
[----:B------:R-:W-:Y:S01]  /*77d0*/  LEA.HI.SX32 R13, R13, R96, 0x1b ;  /* 0x000000600d0d7211 */ /* 0x000fe200078fdaff */
[----:B------:R-:W-:Y:S05]  /*77e0*/  @!P0 BRA `(.L_x_10263) ;  /* 0x0000001000008947 */ /* 0x000fea0003800000 */
[----:B---3--:R1:W-:Y:S02]  /*77f0*/  RED.E.ADD.F32.FTZ.RN.STRONG.GPU [R2.64+-0xa00], R183 ;  /* 0xfff600b70200798e */ /* 0x0083e4000c10e79c */
.L_x_10263:
[----:B------:R-:W-:Y:S05]  /*7800*/  BSYNC B0 ;  /* 0x0000000000007941 */ /* 0x000fea0003800000 */
.L_x_10262:
[----:B------:R-:W4:Y:S01]  /*7810*/  LDS R13, [R13.X4+0xec0] ;  /* 0x000ec0000d0d7984 */ /* 0x000f220000004800 */
[----:B------:R-:W-:Y:S01]  /*7820*/  BSSY B0, `(.L_x_10264) ;  /* 0x0000005000007945 */ /* 0x000fe20003800000 */
[----:B-1-3--:R-:W-:Y:S02]  /*7830*/  IADD3 R183, R96, 0x1e0, RZ ;  /* 0x000001e060b77810 */ /* 0x00afe40007ffe0ff */
[----:B------:R-:W-:Y:S01]  /*7840*/  LEA.HI.SX32 R139, R139, R96, 0x1b ;  /* 0x000000608b8b7211 */ /* 0x000fe200078fdaff */
[----:B------:R-:W-:Y:S05]  /*7850*/  @!P1 BRA `(.L_x_10265) ;  /* 0x0000001000009947 */ /* 0x000fea0003800000 */
[----:B----4-:R1:W-:Y:S02]  /*7860*/  RED.E.ADD.F32.FTZ.RN.STRONG.GPU [R2.64+-0x980], R13 ;  /* 0xfff6800d0200798e */ /* 0x0103e4000c10e79c */
.L_x_10265:
[----:B------:R-:W-:Y:S05]  /*7870*/  BSYNC B0 ;  /* 0x0000000000007941 */ /* 0x000fea0003800000 */
.L_x_10264:
[----:B------:R-:W3:Y:S01]  /*7880*/  LDS R139, [R139.X4+0xf40] ;  /* 0x000f40008b8b7984 */ /* 0x000ee20000004800 */
[----:B------:R-:W-:Y:S01]  /*7890*/  BSSY B0, `(.L_x_10266) ;  /* 0x0000004000007945 */ /* 0x000fe20003800000 */
[----:B------:R-:W-:Y:S01]  /*78a0*/  LEA.HI.SX32 R183, R183, R96, 0x1b ;  /* 0x00000060b7b77211 */ /* 0x000fe200078fdaff */
[----:B------:R-:W-:Y:S05]  /*78b0*/  @!P2 BRA `(.L_x_10267) ;  /* 0x000000100000a947 */ /* 0x000fea0003800000 */
[----:B---3--:R3:W-:Y:S02]  /*78c0*/  RED.E.ADD.F32.FTZ.RN.STRONG.GPU [R2.64+-0x900], R139 ;  /* 0xfff7008b0200798e */ /* 0x0087e4000c10e79c */
.L_x_10267:
[----:B------:R-:W-:Y:S05]  /*78d0*/  BSYNC B0 ;  /* 0x0000000000007941 */ /* 0x000fea0003800000 */
.L_x_10266:
[----:B------:R-:W1:Y:S01]  /*78e0*/  LDS R183, [R183.X4+0xfc0] ;  /* 0x000fc000b7b77984 */ /* 0x000e620000004800 */
[----:B------:R-:W-:Y:S01]  /*78f0*/  BSSY B0, `(.L_x_10268) ;  /* 0x0000005000007945 */ /* 0x000fe20003800000 */
[----:B-1--4-:R-:W-:-:S02]  /*7900*/  IADD3 R13, R96, 0x220, RZ ;  /* 0x00000220600d7810 */ /* 0x012fc40007ffe0ff */
[----:B------:R-:W-:Y:S01]  /*7910*/  LEA.HI.SX32 R127, R127, R96, 0x1b ;  /* 0x000000607f7f7211 */ /* 0x000fe200078fdaff */
[----:B------:R-:W-:Y:S05]  /*7920*/  @!P3 BRA `(.L_x_10269) ;  /* 0x000000100000b947 */ /* 0x000fea0003800000 */
[----:B------:R1:W-:Y:S02]  /*7930*/  RED.E.ADD.F32.FTZ.RN.STRONG.GPU [R2.64+-0x880], R183 ;  /* 0xfff780b70200798e */ /* 0x0003e4000c10e79c */
.L_x_10269:
[----:B------:R-:W-:Y:S05]  /*7940*/  BSYNC B0 ;  /* 0x0000000000007941 */ /* 0x000fea0003800000 */
.L_x_10268:
[----:B------:R-:W4:Y:S01]  /*7950*/  LDS R127, [R127.X4+0x1040] ;  /* 0x001040007f7f7984 */ /* 0x000f220000004800 */
[----:B------:R-:W-:Y:S01]  /*7960*/  BSSY B0, `(.L_x_10270) ;  /* 0x0000004000007945 */ /* 0x000fe20003800000 */
[----:B------:R-:W-:Y:S01]  /*7970*/  LEA.HI.SX32 R13, R13, R96, 0x1b ;  /* 0x000000600d0d7211 */ /* 0x000fe200078fdaff */
[----:B------:R-:W-:Y:S05]  /*7980*/  @!P4 BRA `(.L_x_10271) ;  /* 0x000000100000c947 */ /* 0x000fea0003800000 */
[----:B----4-:R4:W-:Y:S02]  /*7990*/  RED.E.ADD.F32.FTZ.RN.STRONG.GPU [R2.64+-0x800], R127 ;  /* 0xfff8007f0200798e */ /* 0x0109e4000c10e79c */
.L_x_10271:
[----:B------:R-:W-:Y:S05]  /*79a0*/  BSYNC B0 ;  /* 0x0000000000007941 */ /* 0x000fea0003800000 */
.L_x_10270:
[----:B------:R-:W1:Y:S01]  /*79b0*/  LDS R13, [R13.X4+0x10c0] ;  /* 0x0010c0000d0d7984 */ /* 0x000e620000004800 */
[----:B------:R-:W-:Y:S01]  /*79c0*/  BSSY B0, `(.L_x_10272) ;  /* 0x0000005000007945 */ /* 0x000fe20003800000 */
[C---:B----4-:R-:W-:Y:S02]  /*79d0*/  IADD3 R127, R96.reuse, 0x240, RZ ;  /* 0x00000240607f7810 */ /* 0x050fe40007ffe0ff */
[----:B---3--:R-:W-:Y:S01]  /*79e0*/  IADD3 R139, R96, 0x260, RZ ;  /* 0x00000260608b7810 */ /* 0x008fe20007ffe0ff */
[----:B------:R-:W-:Y:S05]  /*79f0*/  @!P5 BRA `(.L_x_10273) ;  /* 0x000000100000d947 */ /* 0x000fea0003800000 */
[----:B-1----:R1:W-:Y:S02]  /*7a00*/  RED.E.ADD.F32.FTZ.RN.STRONG.GPU [R2.64+-0x780], R13 ;  /* 0xfff8800d0200798e */ /* 0x0023e4000c10e79c */
.L_x_10273:
[----:B------:R-:W-:Y:S05]  /*7a10*/  BSYNC B0 ;  /* 0x0000000000007941 */ /* 0x000fea0003800000 */
.L_x_10272:
[----:B------:R-:W-:Y:S01]  /*7a20*/  LEA.HI.SX32 R127, R127, R96, 0x1b ;  /* 0x000000607f7f7211 */ /* 0x000fe200078fdaff */
[----:B------:R-:W-:Y:S01]  /*7a30*/  BSSY B0, `(.L_x_10274) ;  /* 0x000000d000007945 */ /* 0x000fe20003800000 */
[----:B------:R-:W-:-:S02]  /*7a40*/  ISETP.GE.AND P6, PT, R15, 0x241, PT ;  /* 0x000002410f00780c */ /* 0x000fc40003fc6270 */
[----:B-1----:R-:W-:Y:S02]  /*7a50*/  IADD3 R13, R96, 0x280, RZ ;  /* 0x00000280600d7810 */ /* 0x002fe40007ffe0ff */
        /* <DEDUP_REMOVED lines=10> */
.L_x_10275:
[----:B------:R-:W-:Y:S05]  /*7b00*/  BSYNC B0 ;  /* 0x0000000000007941 */ /* 0x000fea0003800000 */
.L_x_10274:
[----:B------:R-:W3:Y:S01]  /*7b10*/  LDS R139, [R139.X4+0x11c0] ;  /* 0x0011c0008b8b7984 */ /* 0x000ee20000004800 */
[----:B------:R-:W-:Y:S01]  /*7b20*/  BSSY B0, `(.L_x_10276) ;  /* 0x0000005000007945 */ /* 0x000fe20003800000 */
[----:B-1----:R-:W-:Y:S02]  /*7b30*/  IADD3 R127, R96, 0x2a0, RZ ;  /* 0x000002a0607f7810 */ /* 0x002fe40007ffe0ff */
[----:B------:R-:W-:Y:S01]  /*7b40*/  LEA.HI.SX32 R13, R13, R96, 0x1b ;  /* 0x000000600d0d7211 */ /* 0x000fe200078fdaff */
[----:B------:R-:W-:Y:S05]  /*7b50*/  @!P0 BRA `(.L_x_10277) ;  /* 0x0000001000008947 */ /* 0x000fea0003800000 */
[----:B---3--:R1:W-:Y:S02]  /*7b60*/  RED.E.ADD.F32.FTZ.RN.STRONG.GPU [R2.64+-0x680], R139 ;  /* 0xfff9808b0200798e */ /* 0x0083e4000c10e79c */
.L_x_10277:
[----:B------:R-:W-:Y:S05]  /*7b70*/  BSYNC B0 ;  /* 0x0000000000007941 */ /* 0x000fea0003800000 */
.L_x_10276:
[----:B------:R-:W4:Y:S01]  /*7b80*/  LDS R13, [R13.X4+0x1240] ;  /* 0x001240000d0d7984 */ /* 0x000f220000004800 */
[----:B------:R-:W-:Y:S01]  /*7b90*/  BSSY B0, `(.L_x_10278) ;  /* 0x0000005000007945 */ /* 0x000fe20003800000 */
[----:B-1-3--:R-:W-:-:S02]  /*7ba0*/  IADD3 R139, R96, 0x2c0, RZ ;  /* 0x000002c0608b7810 */ /* 0x00afc40007ffe0ff */
[----:B------:R-:W-:Y:S01]  /*7bb0*/  LEA.HI.SX32 R127, R127, R96, 0x1b ;  /* 0x000000607f7f7211 */ /* 0x000fe200078fdaff */
[----:B------:R-:W-:Y:S05]  /*7bc0*/  @!P1 BRA `(.L_x_10279) ;  /* 0x0000001000009947 */ /* 0x000fea0003800000 */
[----:B----4-:R1:W-:Y:S02]  /*7bd0*/  RED.E.ADD.F32.FTZ.RN.STRONG.GPU [R2.64+-0x600], R13 ;  /* 0xfffa000d0200798e */ /* 0x0103e4000c10e79c */
.L_x_10279:
[----:B------:R-:W-:Y:S05]  /*7be0*/  BSYNC B0 ;  /* 0x0000000000007941 */ /* 0x000fea0003800000 */
.L_x_10278:
[----:B------:R-:W3:Y:S01]  /*7bf0*/  LDS R127, [R127.X4+0x12c0] ;  /* 0x0012c0007f7f7984 */ /* 0x000ee20000004800 */
[----:B------:R-:W-:Y:S01]  /*7c00*/  BSSY B0, `(.L_x_10280) ;  /* 0x0000005000007945 */ /* 0x000fe20003800000 */
[----:B-1--4-:R-:W-:Y:S02]  /*7c10*/  IADD3 R13, R96, 0x2e0, RZ ;  /* 0x000002e0600d7810 */ /* 0x012fe40007ffe0ff */
[----:B------:R-:W-:Y:S01]  /*7c20*/  LEA.HI.SX32 R139, R139, R96, 0x1b ;  /* 0x000000608b8b7211 */ /* 0x000fe200078fdaff */
[----:B------:R-:W-:Y:S05]  /*7c30*/  @!P2 BRA `(.L_x_10281) ;  /* 0x000000100000a947 */ /* 0x000fea0003800000 */
[----:B---3--:R1:W-:Y:S02]  /*7c40*/  RED.E.ADD.F32.FTZ.RN.STRONG.GPU [R2.64+-0x580], R127 ;  /* 0xfffa807f0200798e */ /* 0x0083e4000c10e79c */
.L_x_10281:
[----:B------:R-:W-:Y:S05]  /*7c50*/  BSYNC B0 ;  /* 0x0000000000007941 */ /* 0x000fea0003800000 */
.L_x_10280:
[----:B------:R-:W4:Y:S01]  /*7c60*/  LDS R139, [R139.X4+0x1340] ;  /* 0x001340008b8b7984 */ /* 0x000f220000004800 */
[----:B------:R-:W-:Y:S01]  /*7c70*/  BSSY B0, `(.L_x_10282) ;  /* 0x0000005000007945 */ /* 0x000fe20003800000 */
[----:B-1-3--:R-:W-:Y:S02]  /*7c80*/  IADD3 R127, R96, 0x300, RZ ;  /* 0x00000300607f7810 */ /* 0x00afe40007ffe0ff */
[----:B------:R-:W-:Y:S01]  /*7c90*/  LEA.HI.SX32 R13, R13, R96, 0x1b ;  /* 0x000000600d0d7211 */ /* 0x000fe200078fdaff */
[----:B------:R-:W-:Y:S05]  /*7ca0*/  @!P3 BRA `(.L_x_10283) ;  /* 0x000000100000b947 */ /* 0x000fea0003800000 */
[----:B----4-:R1:W-:Y:S02]  /*7cb0*/  RED.E.ADD.F32.FTZ.RN.STRONG.GPU [R2.64+-0x500], R139 ;  /* 0xfffb008b0200798e */ /* 0x0103e4000c10e79c */
.L_x_10283:
[----:B------:R-:W-:Y:S05]  /*7cc0*/  BSYNC B0 ;  /* 0x0000000000007941 */ /* 0x000fea0003800000 */
.L_x_10282:
[----:B------:R-:W3:Y:S01]  /*7cd0*/  LDS R13, [R13.X4+0x13c0] ;  /* 0x0013c0000d0d7984 */ /* 0x000ee20000004800 */
[----:B------:R-:W-:Y:S01]  /*7ce0*/  BSSY B0, `(.L_x_10284) ;  /* 0x0000004000007945 */ /* 0x000fe20003800000 */
[----:B------:R-:W-:Y:S01]  /*7cf0*/  LEA.HI.SX32 R127, R127, R96, 0x1b ;  /* 0x000000607f7f7211 */ /* 0x000fe200078fdaff */
[----:B------:R-:W-:Y:S05]  /*7d00*/  @!P4 BRA `(.L_x_10285) ;  /* 0x000000100000c947 */ /* 0x000fea0003800000 */
[----:B---3--:R3:W-:Y:S02]  /*7d10*/  RED.E.ADD.F32.FTZ.RN.STRONG.GPU [R2.64+-0x480], R13 ;  /* 0xfffb800d0200798e */ /* 0x0087e4000c10e79c */
.L_x_10285:
[----:B------:R-:W-:Y:S05]  /*7d20*/  BSYNC B0 ;  /* 0x0000000000007941 */ /* 0x000fea0003800000 */
.L_x_10284:
[----:B------:R-:W1:Y:S01]  /*7d30*/  LDS R127, [R127.X4+0x1440] ;  /* 0x001440007f7f7984 */ /* 0x000e620000004800 */
[----:B------:R-:W-:Y:S01]  /*7d40*/  BSSY B0, `(.L_x_10286) ;  /* 0x0000005000007945 */ /* 0x000fe20003800000 */
[----:B---3--:R-:W-:-:S02]  /*7d50*/  IADD3 R13, R96, 0x320, RZ ;  /* 0x00000320600d7810 */ /* 0x008fc40007ffe0ff */
[----:B-1--4-:R-:W-:Y:S01]  /*7d60*/  IADD3 R139, R96, 0x340, RZ ;  /* 0x00000340608b7810 */ /* 0x012fe20007ffe0ff */
[----:B------:R-:W-:Y:S05]  /*7d70*/  @!P5 BRA `(.L_x_10287) ;  /* 0x000000100000d947 */ /* 0x000fea0003800000 */
[----:B------:R1:W-:Y:S02]  /*7d80*/  RED.E.ADD.F32.FTZ.RN.STRONG.GPU [R2.64+-0x400], R127 ;  /* 0xfffc007f0200798e */ /* 0x0003e4000c10e79c */
.L_x_10287:
[----:B------:R-:W-:Y:S05]  /*7d90*/  BSYNC B0 ;  /* 0x0000000000007941 */ /* 0x000fea0003800000 */
.L_x_10286:
        /* <DEDUP_REMOVED lines=14> */
.L_x_10289:
[----:B------:R-:W-:Y:S05]  /*7e80*/  BSYNC B0 ;  /* 0x0000000000007941 */ /* 0x000fea0003800000 */
.L_x_10288:
[----:B------:R-:W3:Y:S01]  /*7e90*/  LDS R139, [R139.X4+0x1540] ;  /* 0x001540008b8b7984 */ /* 0x000ee20000004800 */
[----:B------:R-:W-:Y:S01]  /*7ea0*/  BSSY B0, `(.L_x_10290) ;  /* 0x0000005000007945 */ /* 0x000fe20003800000 */
[----:B-1----:R-:W-:-:S02]  /*7eb0*/  IADD3 R13, R96, 0x380, RZ ;  /* 0x00000380600d7810 */ /* 0x002fc40007ffe0ff */
[----:B------:R-:W-:Y:S01]  /*7ec0*/  LEA.HI.SX32 R127, R127, R96, 0x1b ;  /* 0x000000607f7f7211 */ /* 0x000fe200078fdaff */
[----:B------:R-:W-:Y:S05]  /*7ed0*/  @!P0 BRA `(.L_x_10291) ;  /* 0x0000001000008947 */ /* 0x000fea0003800000 */
[----:B---3--:R1:W-:Y:S02]  /*7ee0*/  RED.E.ADD.F32.FTZ.RN.STRONG.GPU [R2.64+-0x300], R139 ;  /* 0xfffd008b0200798e */ /* 0x0083e4000c10e79c */
.L_x_10291:
[----:B------:R-:W-:Y:S05]  /*7ef0*/  BSYNC B0 ;  /* 0x0000000000007941 */ /* 0x000fea0003800000 */
.L_x_10290:
[----:B------:R-:W4:Y:S01]  /*7f00*/  LDS R127, [R127.X4+0x15c0] ;  /* 0x0015c0007f7f7984 */ /* 0x000f220000004800 */
[----:B------:R-:W-:Y:S01]  /*7f10*/  BSSY B0, `(.L_x_10292) ;  /* 0x0000005000007945 */ /* 0x000fe20003800000 */
[----:B------:R-:W-:Y:S02]  /*7f20*/  IADD3 R15, R96, 0x3a0, RZ ;  /* 0x000003a0600f7810 */ /* 0x000fe40007ffe0ff */
[----:B------:R-:W-:Y:S01]  /*7f30*/  LEA.HI.SX32 R13, R13, R96, 0x1b ;  /* 0x000000600d0d7211 */ /* 0x000fe200078fdaff */
[----:B------:R-:W-:Y:S05]  /*7f40*/  @!P1 BRA `(.L_x_10293) ;  /* 0x0000001000009947 */ /* 0x000fea0003800000 */
[----:B----4-:R4:W-:Y:S02]  /*7f50*/  RED.E.ADD.F32.FTZ.RN.STRONG.GPU [R2.64+-0x280], R127 ;  /* 0xfffd807f0200798e */ /* 0x0109e4000c10e79c */
.L_x_10293:
[----:B------:R-:W-:Y:S05]  /*7f60*/  BSYNC B0 ;  /* 0x0000000000007941 */ /* 0x000fea0003800000 */
.L_x_10292:
[----:B------:R-:W1:Y:S01]  /*7f70*/  LDS R13, [R13.X4+0x1640] ;  /* 0x001640000d0d7984 */ /* 0x000e620000004800 */
[----:B------:R-:W-:Y:S01]  /*7f80*/  BSSY B0, `(.L_x_10294) ;  /* 0x0000005000007945 */ /* 0x000fe20003800000 */
[----:B----4-:R-:W-:Y:S02]  /*7f90*/  IADD3 R127, R96, 0x3c0, RZ ;  /* 0x000003c0607f7810 */ /* 0x010fe40007ffe0ff */
[----:B------:R-:W-:Y:S01]  /*7fa0*/  LEA.HI.SX32 R15, R15, R96, 0x1b ;  /* 0x000000600f0f7211 */ /* 0x000fe200078fdaff */
[----:B------:R-:W-:Y:S05]  /*7fb0*/  @!P2 BRA `(.L_x_10295) ;  /* 0x000000100000a947 */ /* 0x000fea0003800000 */
[----:B-1----:R1:W-:Y:S02]  /*7fc0*/  RED.E.ADD.F32.FTZ.RN.STRONG.GPU [R2.64+-0x200], R13 ;  /* 0xfffe000d0200798e */ /* 0x0023e4000c10e79c */
.L_x_10295:
[----:B------:R-:W-:Y:S05]  /*7fd0*/  BSYNC B0 ;  /* 0x0000000000007941 */ /* 0x000fea0003800000 */
.L_x_10294:
[----:B------:R-:W4:Y:S01]  /*7fe0*/  LDS R15, [R15.X4+0x16c0] ;  /* 0x0016c0000f0f7984 */ /* 0x000f220000004800 */
[----:B------:R-:W-:Y:S01]  /*7ff0*/  BSSY B0, `(.L_x_10296) ;  /* 0x0000005000007945 */ /* 0x000fe20003800000 */
[----:B-1----:R-:W-:-:S02]  /*8000*/  IADD3 R13, R96, 0x3e0, RZ ;  /* 0x000003e0600d7810 */ /* 0x002fc40007ffe0ff */
[----:B------:R-:W-:Y:S01]  /*8010*/  LEA.HI.SX32 R127, R127, R96, 0x1b ;  /* 0x000000607f7f7211 */ /* 0x000fe200078fdaff */
[----:B------:R-:W-:Y:S05]  /*8020*/  @!P3 BRA `(.L_x_10297) ;  /* 0x000000100000b947 */ /* 0x000fea0003800000 */
[----:B----4-:R1:W-:Y:S02]  /*8030*/  RED.E.ADD.F32.FTZ.RN.STRONG.GPU [R2.64+-0x180], R15 ;  /* 0xfffe800f0200798e */ /* 0x0103e4000c10e79c */
.L_x_10297:
[----:B------:R-:W-:Y:S05]  /*8040*/  BSYNC B0 ;  /* 0x0000000000007941 */ /* 0x000fea0003800000 */
.L_x_10296:
[----:B------:R-:W1:Y:S01]  /*8050*/  LDS R127, [R127.X4+0x1740] ;  /* 0x001740007f7f7984 */ /* 0x000e620000004800 */
[----:B------:R-:W-:Y:S01]  /*8060*/  BSSY B0, `(.L_x_10298) ;  /* 0x0000004000007945 */ /* 0x000fe20003800000 */
[----:B------:R-:W-:Y:S01]  /*8070*/  LEA.HI.SX32 R13, R13, R96, 0x1b ;  /* 0x000000600d0d7211 */ /* 0x000fe200078fdaff */
[----:B------:R-:W-:Y:S05]  /*8080*/  @!P4 BRA `(.L_x_10299) ;  /* 0x000000100000c947 */ /* 0x000fea0003800000 */
[----:B-1----:R1:W-:Y:S02]  /*8090*/  RED.E.ADD.F32.FTZ.RN.STRONG.GPU [R2.64+-0x100], R127 ;  /* 0xffff007f0200798e */ /* 0x0023e4000c10e79c */
.L_x_10299:
[----:B------:R-:W-:Y:S05]  /*80a0*/  BSYNC B0 ;  /* 0x0000000000007941 */ /* 0x000fea0003800000 */
.L_x_10298:
[----:B------:R-:W4:Y:S01]  /*80b0*/  LDS R13, [R13.X4+0x17c0] ;  /* 0x0017c0000d0d7984 */ /* 0x000f220000004800 */
[----:B------:R-:W-:Y:S01]  /*80c0*/  BSSY B0, `(.L_x_10300) ;  /* 0x0000003000007945 */ /* 0x000fe20003800000 */
[----:B------:R-:W-:Y:S05]  /*80d0*/  @!P5 BRA `(.L_x_10301) ;  /* 0x000000100000d947 */ /* 0x000fea0003800000 */
[----:B----4-:R4:W-:Y:S02]  /*80e0*/  RED.E.ADD.F32.FTZ.RN.STRONG.GPU [R2.64+-0x80], R13 ;  /* 0xffff800d0200798e */ /* 0x0109e4000c10e79c */
.L_x_10301:
[----:B------:R-:W-:Y:S05]  /*80f0*/  BSYNC B0 ;  /* 0x0000000000007941 */ /* 0x000fea0003800000 */
.L_x_10300:
[----:B-1--4-:R-:W1:Y:S01]  /*8100*/  SHFL.DOWN PT, R2, R138, 0x1, 0x1f ;  /* 0x08201f008a027f89 */ /* 0x012e6200000e0000 */
[----:B------:R-:W-:Y:S01]  /*8110*/  ISETP.GT.AND P0, PT, R94, 0x1e, PT ;  /* 0x0000001e5e00780c */ /* 0x000fe20003f04270 */
[----:B------:R-:W-:Y:S01]  /*8120*/  FMUL.FTZ R223, R18, R223 ;  /* 0x000000df12df7220 */ /* 0x000fe20000410000 */
[----:B------:R-:W-:Y:S01]  /*8130*/  MOV R13, R138 ;  /* 0x0000008a000d7202 */ /* 0x000fe20000000f00 */
[----:B------:R-:W4:Y:S01]  /*8140*/  SHFL.DOWN PT, R127, R195, 0x1, 0x1f ;  /* 0x08201f00c37f7f89 */ /* 0x000f2200000e0000 */
[----:B------:R-:W-:Y:S01]  /*8150*/  MOV R14, R195 ;  /* 0x000000c3000e7202 */ /* 0x000fe20000000f00 */
[----:B------:R-:W-:Y:S01]  /*8160*/  FFMA.FTZ R135, R19, R134, R135 ;  /* 0x0000008613877223 */ /* 0x000fe20000010087 */
[----:B------:R-:W-:Y:S01]  /*8170*/  MOV R15, R189 ;  /* 0x000000bd000f7202 */ /* 0x000fe20000000f00 */
[----:B------:R-:W5:Y:S01]  /*8180*/  SHFL.DOWN PT, R198, R189, 0x1, 0x1f ;  /* 0x08201f00bdc67f89 */ /* 0x000f6200000e0000 */
        /* <DEDUP_REMOVED lines=11> */
[----:B-1----:R-:W-:Y:S02]  /*8240*/  @!P0 FADD.FTZ R13, R13, R2 ;  /* 0x000000020d0d8221 */ /* 0x002fe40000010000 */
[----:B------:R-:W-:Y:S02]  /*8250*/  FMUL.FTZ R196, R171, R196 ;  /* 0x000000c4abc47220 */ /* 0x000fe40000410000 */
[----:B----4-:R-:W-:Y:S01]  /*8260*/  @!P0 FADD.FTZ R14, R14, R127 ;  /* 0x0000007f0e0e8221 */ /* 0x010fe20000010000 */
[----:B------:R-:W1:Y:S01]  /*8270*/  SHFL.DOWN PT, R2, R13, 0x2, 0x1f ;  /* 0x08401f000d027f89 */ /* 0x000e6200000e0000 */
[----:B------:R-:W-:-:S02]  /*8280*/  FMUL.FTZ R156, R185, R156 ;  /* 0x0000009cb99c7220 */ /* 0x000fc40000410000 */
[----:B-----5:R-:W-:Y:S01]  /*8290*/  @!P0 FADD.FTZ R15, R15, R198 ;  /* 0x000000c60f0f8221 */ /* 0x020fe20000010000 */
[----:B------:R-:W4:Y:S01]  /*82a0*/  SHFL.DOWN PT, R127, R14, 0x2, 0x1f ;  /* 0x08401f000e7f7f89 */ /* 0x000f2200000e0000 */
[----:B------:R-:W-:Y:S02]  /*82b0*/  FMUL.FTZ R115, R115, R217 ;  /* 0x000000d973737220 */ /* 0x000fe40000410000 */
[----:B---3--:R-:W-:Y:S01]  /*82c0*/  @!P0 FADD.FTZ R12, R12, R3 ;  /* 0x000000030c0c8221 */ /* 0x008fe20000010000 */
[----:B------:R-:W3:Y:S01]  /*82d0*/  SHFL.DOWN PT, R18, R15, 0x2, 0x1f ;  /* 0x08401f000f127f89 */ /* 0x000ee200000e0000 */
        /* <DEDUP_REMOVED lines=11> */
[----:B----4-:R-:W-:Y:S01]  /*8390*/  @!P0 FADD.FTZ R14, R14, R127 ;  /* 0x0000007f0e0e8221 */ /* 0x010fe20000010000 */
[----:B------:R-:W1:Y:S01]  /*83a0*/  SHFL.DOWN PT, R2, R13, 0x4, 0x1f ;  /* 0x08801f000d027f89 */ /* 0x000e6200000e0000 */
[----:B------:R-:W-:Y:S02]  /*83b0*/  FMUL.FTZ R101, R101, R209 ;  /* 0x000000d165657220 */ /* 0x000fe40000410000 */
[----:B---3--:R-:W-:Y:S01]  /*83c0*/  @!P0 FADD.FTZ R15, R15, R18 ;  /* 0x000000120f0f8221 */ /* 0x008fe20000010000 */
[----:B------:R-:W3:Y:S01]  /*83d0*/  SHFL.DOWN PT, R19, R14, 0x4, 0x1f ;  /* 0x08801f000e137f89 */ /* 0x000ee200000e0000 */
[----:B------:R-:W-:Y:S02]  /*83e0*/  FMUL.FTZ R146, R161, R146 ;  /* 0x00000092a1927220 */ /* 0x000fe40000410000 */
[----:B-----5:R-:W-:Y:S01]  /*83f0*/  @!P0 FADD.FTZ R12, R12, R3 ;  /* 0x000000030c0c8221 */ /* 0x020fe20000010000 */
[----:B------:R-:W4:Y:S01]  /*8400*/  SHFL.DOWN PT, R18, R15, 0x4, 0x1f ;  /* 0x08801f000f127f89 */ /* 0x000f2200000e0000 */
[----:B------:R-:W-:Y:S01]  /*8410*/  ISETP.GT.AND P0, PT, R94, 0x1b, PT ;  /* 0x0000001b5e00780c */ /* 0x000fe20003f04270 */
[----:B------:R-:W-:-:S02]  /*8420*/  FMUL.FTZ R207, R100, R207 ;  /* 0x000000cf64cf7220 */ /* 0x000fc40000410000 */
[----:B------:R-:W5:Y:S01]  /*8430*/  SHFL.DOWN PT, R3, R12, 0x4, 0x1f ;  /* 0x08801f000c037f89 */ /* 0x000f6200000e0000 */
[----:B------:R-:W-:Y:S02]  /*8440*/  FMUL.FTZ R144, R109, R144 ;  /* 0x000000906d907220 */ /* 0x000fe40000410000 */
[----:B------:R-:W-:Y:S02]  /*8450*/  FMUL.FTZ R27, R27, R205 ;  /* 0x000000cd1b1b7220 */ /* 0x000fe40000410000 */
[----:B------:R-:W-:Y:S02]  /*8460*/  FMUL.FTZ R141, R16, R141 ;  /* 0x0000008d108d7220 */ /* 0x000fe40000410000 */
[----:B------:R-:W-:Y:S02]  /*8470*/  FMUL.FTZ R233, R26, R233 ;  /* 0x000000e91ae97220 */ /* 0x000fe40000410000 */
[----:B------:R-:W-:Y:S02]  /*8480*/  FMUL.FTZ R137, R20, R137 ;  /* 0x0000008914897220 */ /* 0x000fe40000410000 */
        /* <DEDUP_REMOVED lines=39> */
[----:B-1----:R-:W-:-:S02]  /*8700*/  @!P0 FADD.FTZ R13, R13, R2 ;  /* 0x000000020d0d8221 */ /* 0x002fc40000010000 */
[----:B------:R-:W-:Y:S02]  /*8710*/  FFMA.FTZ R143, R160, R143, R144 ;  /* 0x0000008fa08f7223 */ /* 0x000fe40000010090 */
[----:B---3--:R-:W-:Y:S02]  /*8720*/  @!P0 FADD.FTZ R14, R14, R19 ;  /* 0x000000130e0e8221 */ /* 0x008fe40000010000 */
[----:B------:R-:W-:Y:S02]  /*8730*/  FFMA.FTZ R204, R23, R204, R27 ;  /* 0x000000cc17cc7223 */ /* 0x000fe4000001001b */
[----:B----4-:R-:W-:Y:S02]  /*8740*/  @!P0 FADD.FTZ R15, R15, R18 ;  /* 0x000000120f0f8221 */ /* 0x010fe40000010000 */
[----:B------:R-:W-:Y:S02]  /*8750*/  FFMA.FTZ R141, R17, R142, R141 ;  /* 0x0000008e118d7223 */ /* 0x000fe4000001008d */
[----:B-----5:R-:W-:-:S02]  /*8760*/  @!P0 FADD.FTZ R12, R12, R3 ;  /* 0x000000030c0c8221 */ /* 0x020fc40000010000 */
        /* <DEDUP_REMOVED lines=52> */
[----:B-1----:R-:W-:Y:S02]  /*8ab0*/  ULDC UR30, c[0x0][0x174] ;  /* 0x00005d00001e7ab9 */ /* 0x002fe40000000800 */
[----:B------:R-:W-:Y:S02]  /*8ac0*/  UISETP.NE.AND UP0, UPT, UR19, UR30, UPT ;  /* 0x0000001e1300728c */ /* 0x000fe4000bf05270 */
[----:B------:R-:W-:-:S04]  /*8ad0*/  USHF.L.U32 UR30, UR7, 0x3, URZ ;  /* 0x00000003071e7899 */ /* 0x000fc8000800063f */
[----:B------:R-:W-:-:S13]  /*8ae0*/  PLOP3.LUT P0, PT, PT, PT, UP0, 0x80, 0x0 ;  /* 0x000000000000781c */ /* 0x000fda0003f0f008 */
[----:B------:R-:W1:Y:S04]  /*8af0*/  @P0 LDS.64 R2, [UR30+0x4610] ;  /* 0x0046101eff020984 */ /* 0x000e680008000a00 */
[----:B------:R-:W3:Y:S01]  /*8b00*/  @P0 LDS.64 R16, [UR30+0x3e10] ;  /* 0x003e101eff100984 */ /* 0x000ee20008000a00 */
[----:B-1----:R-:W-:Y:S02]  /*8b10*/  @P0 FADD.FTZ R15, R15, R3 ;  /* 0x000000030f0f0221 */ /* 0x002fe40000010000 */
[----:B------:R-:W-:Y:S02]  /*8b20*/  @P0 FADD.FTZ R14, R14, R2 ;  /* 0x000000020e0e0221 */ /* 0x000fe40000010000 */
[----:B---3--:R-:W-:Y:S02]  /*8b30*/  @P0 FADD.FTZ R13, R13, R17 ;  /* 0x000000110d0d0221 */ /* 0x008fe40000010000 */
[----:B------:R-:W-:Y:S01]  /*8b40*/  @P0 FADD.FTZ R12, R12, R16 ;  /* 0x000000100c0c0221 */ /* 0x000fe20000010000 */
[----:B------:R1:W-:Y:S04]  /*8b50*/  STS.64 [UR30+0x4610], R14 ;  /* 0x0046100eff007988 */ /* 0x0003e80008000a1e */
[----:B------:R1:W-:Y:S02]  /*8b60*/  STS.64 [UR30+0x3e10], R12 ;  /* 0x003e100cff007988 */ /* 0x0003e40008000a1e */
.L_x_10303:
[----:B-1----:R-:W-:Y:S05]  /*8b70*/  BSYNC B0 ;  /* 0x0000000000007941 */ /* 0x002fea0003800000 */
.L_x_10302:
        /* <DEDUP_REMOVED lines=8> */
.L_x_10225:
        /* <DEDUP_REMOVED lines=19> */
[----:B------:R-:W-:Y:S01]  /*8d30*/  F2FP.BF16.PACK_AB R22, R56, R55 ;  /* 0x000000373816723e */ /* 0x000fe200000010ff */
[----:B------:R-:W-:Y:S01]  /*8d40*/  UIADD3 UR33, UR33, UR37, URZ ;  /* 0x0000002521217290 */ /* 0x000fe2000fffe03f */
[----:B------:R-:W-:Y:S01]  /*8d50*/  F2FP.BF16.PACK_AB R21, R54, R53 ;  /* 0x000000353615723e */ /* 0x000fe200000010ff */
[----:B------:R-:W-:Y:S01]  /*8d60*/  UIMAD UR37, UR16, UR30, URZ ;  /* 0x0000001e102572a4 */ /* 0x000fe2000f8e023f */
[----:B------:R-:W-:Y:S01]  /*8d70*/  F2FP.BF16.PACK_AB R20, R52, R51 ;  /* 0x000000333414723e */ /* 0x000fe200000010ff */
[----:B------:R1:W-:Y:S01]  /*8d80*/  STS.128 [R91], R4 ;  /* 0x000000045b007388 */ /* 0x0003e20000000c00 */
[----:B------:R-:W-:-:S02]  /*8d90*/  ULDC.64 UR38, c[0x0][0x330] ;  /* 0x0000cc0000267ab9 */ /* 0x000fc40000000a00 */
        /* <DEDUP_REMOVED lines=8> */
[----:B-1----:R-:W-:Y:S01]  /*8e20*/  FADD.FTZ R5, R98, R43 ;  /* 0x0000002b62057221 */ /* 0x002fe20000010000 */
[----:B------:R-:W-:Y:S01]  /*8e30*/  ULEA UR31, UP0, UR30, UR38, 0x1 ;  /* 0x000000261e1f7291 */ /* 0x000fe2000f80083f */
[----:B---3--:R-:W-:Y:S02]  /*8e40*/  F2FP.BF16.PACK_AB R8, R44, R43 ;  /* 0x0000002b2c08723e */ /* 0x008fe400000010ff */
        /* <DEDUP_REMOVED lines=12> */
[----:B------:R-:W-:Y:S01]  /*8f10*/  UIADD3 UR20, UP4, UR20, -0x400, URZ ;  /* 0xfffffc0014147890 */ /* 0x000fe2000ff9e03f */
[----:B------:R-:W-:Y:S01]  /*8f20*/  IMAD.WIDE R2, R92, 0x10, R2 ;  /* 0x000000105c027825 */ /* 0x000fe200078e0202 */
[----:B------:R-:W-:-:S02]  /*8f30*/  UIMAD UR30, UR35, UR33, UR30 ;  /* 0x00000021231e72a4 */ /* 0x000fc4000f8e021e */
[----:B------:R-:W-:Y:S01]  /*8f40*/  UIADD3 UR6, UR6, 0x1, URZ ;  /* 0x0000000106067890 */ /* 0x000fe2000fffe03f */
[----:B------:R-:W-:Y:S01]  /*8f50*/  FADD.FTZ R46, R5, R46 ;  /* 0x0000002e052e7221 */ /* 0x000fe20000010000 */
[----:B------:R-:W-:Y:S02]  /*8f60*/  ULDC.64 UR32, c[0x0][0x300] ;  /* 0x0000c00000207ab9 */ /* 0x000fe40000000a00 */
[----:B------:R-:W-:Y:S01]  /*8f70*/  UIADD3 UR9, UR9, UR30, URZ ;  /* 0x0000001e09097290 */ /* 0x000fe2000fffe03f */
[----:B------:R-:W-:Y:S01]  /*8f80*/  FADD.FTZ R47, R46, R47 ;  /* 0x0000002f2e2f7221 */ /* 0x000fe20000010000 */
[----:B------:R-:W-:Y:S02]  /*8f90*/  UIMAD UR30, UR16, UR32, URZ ;  /* 0x00000020101e72a4 */ /* 0x000fe4000f8e023f */
[----:B------:R-:W-:Y:S01]  /*8fa0*/  UIMAD.WIDE.U32 UR8, UR17, UR32, UR8 ;  /* 0x00000020110872a5 */ /* 0x000fe2000f8e0008 */
[----:B------:R-:W-:Y:S01]  /*8fb0*/  FADD.FTZ R48, R47, R48 ;  /* 0x000000302f307221 */ /* 0x000fe20000010000 */
[----:B------:R-:W-:-:S02]  /*8fc0*/  UIMAD UR30, UR17, UR33, UR30 ;  /* 0x00000021111e72a4 */ /* 0x000fc4000f8e021e */
[----:B------:R-:W-:Y:S01]  /*8fd0*/  UIADD3.X UR27, UR27, -0x1, URZ, UP1, !UPT ;  /* 0xffffffff1b1b7890 */ /* 0x000fe20008ffe43f */
[----:B------:R-:W-:Y:S01]  /*8fe0*/  FADD.FTZ R49, R48, R49 ;  /* 0x0000003130317221 */ /* 0x000fe20000010000 */
[----:B----4-:R-:W-:Y:S01]  /*8ff0*/  STG.E.128 [R2.64], R12 ;  /* 0x0000000c02007986 */ /* 0x010fe2000c101d1c */
[----:B------:R-:W-:Y:S02]  /*9000*/  ULDC.64 UR32, c[0x0][0x340] ;  /* 0x0000d00000207ab9 */ /* 0x000fe40000000a00 */
        /* <DEDUP_REMOVED lines=14> */
[----:B------:R-:W-:Y:S01]  /*90f0*/  UMOV UR19, UR7 ;  /* 0x0000000700137c82 */ /* 0x000fe20008000000 */
[----:B-1----:R-:W-:Y:S02]  /*9100*/  MOV R2, UR9 ;  /* 0x0000000900027c02 */ /* 0x002fe40008000f00 */
        /* <DEDUP_REMOVED lines=8> */
[----:B------:R-:W1:Y:S01]  /*9190*/  LDS.128 R12, [R94.X16] ;  /* 0x000000005e0c7984 */ /* 0x000e62000000cc00 */
[----:B------:R-:W-:-:S03]  /*91a0*/  FADD.FTZ R57, R56, R57 ;  /* 0x0000003938397221 */ /* 0x000fc60000010000 */
[----:B------:R-:W3:Y:S01]  /*91b0*/  LDS.128 R24, [R94.X16+0x200] ;  /* 0x000200005e187984 */ /* 0x000ee2000000cc00 */
[----:B------:R-:W-:-:S03]  /*91c0*/  FADD.FTZ R98, R57, R58 ;  /* 0x0000003a39627221 */ /* 0x000fc60000010000 */
[----:B-1----:R1:W-:Y:S04]  /*91d0*/  STG.E.128 [R2.64], R12 ;  /* 0x0000000c02007986 */ /* 0x0023e8000c101d1c */
[----:B---3--:R1:W-:Y:S01]  /*91e0*/  STG.E.128 [R2.64+0x200], R24 ;  /* 0x0002001802007986 */ /* 0x0083e2000c101d1c */
[----:B------:R-:W-:Y:S01]  /*91f0*/  @!P0 CALL.REL.NOINC `(.L_x_10223) ;  /* 0x0000001000008944 */ /* 0x000fe20003c00000 */
[----:B------:R-:W-:Y:S05]  /*9200*/  BRA `(.L_x_10305) ;  /* 0xffff783000007947 */ /* 0x000fea000383ffff */
.L_x_10223:
        /* <DEDUP_REMOVED lines=8> */
[----:B---3--:R-:W-:Y:S01]  /*9290*/  @P1 FADD R0, R0, R95 ;  /* 0x0000005f00001221 */ /* 0x008fe20000000000 */
[----:B----4-:R-:W-:-:S04]  /*92a0*/  ISETP.NE.AND P2, PT, R6, RZ, PT ;  /* 0x000000ff0600720c */ /* 0x010fc80003f45270 */
[----:B01----:R-:W0:Y:S04]  /*92b0*/  SHFL.DOWN P1, R3, R0, 0x2, 0x1f ;  /* 0x08401f0000037f89 */ /* 0x003e280000020000 */
        /* <DEDUP_REMOVED lines=12> */
[----:B0-----:R-:W-:Y:S02]  /*9380*/  MOV R2, UR12 ;  /* 0x0000000c00027c02 */ /* 0x001fe40008000f00 */
[----:B------:R-:W-:-:S05]  /*9390*/  MOV R3, UR13 ;  /* 0x0000000d00037c02 */ /* 0x000fca0008000f00 */
[----:B------:R0:W-:Y:S02]  /*93a0*/  RED.E.ADD.F32.FTZ.RN.STRONG.GPU [R2.64], R4 ;  /* 0x000000040200798e */ /* 0x0001e4000c10e79c */
.L_x_10307:
[----:B0-----:R-:W-:Y:S05]  /*93b0*/  BSYNC B0 ;  /* 0x0000000000007941 */ /* 0x001fea0003800000 */
.L_x_10306:
[----:B------:R-:W-:Y:S01]  /*93c0*/  BSSY B0, `(.L_x_10308) ;  /* 0x000001a000007945 */ /* 0x000fe20003800000 */
[----:B------:R-:W-:Y:S05]  /*93d0*/  @!P0 BRA `(.L_x_10309) ;  /* 0x0000017000008947 */ /* 0x000fea0003800000 */
[----:B------:R-:W-:Y:S06]  /*93e0*/  BAR.SYNC.DEFER_BLOCKING 0x0 ;  /* 0x0000000000007b1d */ /* 0x000fec0000010000 */
[----:B01----:R-:W0:Y:S04]  /*93f0*/  SHFL.DOWN P0, R3, R98, 0x1, 0x1f ;  /* 0x08201f0062037f89 */ /* 0x003e280000000000 */
[----:B------:R-:W1:Y:S04]  /*9400*/  S2R R4, SR_LANEID ;  /* 0x0000000000047919 */ /* 0x000e680000000000 */
[----:B------:R-:W3:Y:S01]  /*9410*/  S2R R11, SR_TID.X ;  /* 0x00000000000b7919 */ /* 0x000ee20000002100 */
[----:B0-----:R-:W-:Y:S01]  /*9420*/  @P0 FADD R3, R3, R98 ;  /* 0x0000006203030221 */ /* 0x001fe20000000000 */
[----:B-1----:R-:W-:-:S04]  /*9430*/  ISETP.NE.AND P1, PT, R4, RZ, PT ;  /* 0x000000ff0400720c */ /* 0x002fc80003f25270 */
        /* <DEDUP_REMOVED lines=17> */
.L_x_10309:
[----:B------:R-:W3:Y:S02]  /*9550*/  S2R R11, SR_TID.X ;  /* 0x00000000000b7919 */ /* 0x000ee40000002100 */
.L_x_10310:
[----:B0-----:R-:W-:Y:S05]  /*9560*/  BSYNC B0 ;  /* 0x0000000000007941 */ /* 0x001fea0003800000 */
.L_x_10308:
        /* <DEDUP_REMOVED lines=12> */
.L_x_10311:
        /* <DEDUP_REMOVED lines=32> */
.L_x_10312:
        /* <DEDUP_REMOVED lines=13> */
.L_x_14712:


//--------------------- .text._Z25selective_scan_bwd_kernelI32Selective_Scan_bwd_kernel_traitsILi32ELi16ELb1ELb1ELb0ELb0ELb1EN3c108BFloat16ENS1_7complexIfEEEEv12SSMParamsBwd --------------------------
	.section	.text._Z25selective_scan_bwd_kernelI32Selective_Scan_bwd_kernel_traitsILi32ELi16ELb1ELb1ELb0ELb0ELb1EN3c108BFloat16ENS1_7complexIfEEEEv12SSMParamsBwd,"ax",@progbits
	.sectioninfo	@"SHI_REGISTERS=251"
	.align	128
        .global         _Z25selective_scan_bwd_kernelI32Selective_Scan_bwd_kernel_traitsILi32ELi16ELb1ELb1ELb0ELb0ELb1EN3c108BFloat16ENS1_7complexIfEEEEv12SSMParamsBwd
        .type           _Z25selective_scan_bwd_kernelI32Selective_Scan_bwd_kernel_traitsILi32ELi16ELb1ELb1ELb0ELb0ELb1EN3c108BFloat16ENS1_7complexIfEEEEv12SSMParamsBwd,@function
        .size           _Z25selective_scan_bwd_kernelI32Selective_Scan_bwd_kernel_traitsILi32ELi16ELb1ELb1ELb0ELb0ELb1EN3c108BFloat16ENS1_7complexIfEEEEv12SSMParamsBwd,(.L_x_14713 - _Z25selective_scan_bwd_kernelI32Selective_Scan_bwd_kernel_traitsILi32ELi16ELb1ELb1ELb0ELb0ELb1EN3c108BFloat16ENS1_7complexIfEEEEv12SSMParamsBwd)
        .other          _Z25selective_scan_bwd_kernelI32Selective_Scan_bwd_kernel_traitsILi32ELi16ELb1ELb1ELb0ELb0ELb1EN3c108BFloat16ENS1_7complexIfEEEEv12SSMParamsBwd,@"STO_CUDA_ENTRY STV_DEFAULT"
_Z25selective_scan_bwd_kernelI32Selective_Scan_bwd_kernel_traitsILi32ELi16ELb1ELb1ELb0ELb0ELb1EN3c108BFloat16ENS1_7complexIfEEEEv12SSMParamsBwd:
.text._Z25selective_scan_bwd_kernelI32Selective_Scan_bwd_kernel_traitsILi32ELi16ELb1ELb1ELb0ELb0ELb1EN3c108BFloat16ENS1_7complexIfEEEEv12SSMParamsBwd:
        /* <DEDUP_REMOVED lines=163> */
.L_x_10395:
        /* <DEDUP_REMOVED lines=29> */
[----:B------:R-:W-:Y:S04]  /*0c00*/  LDS.128 R36, [R91] ;  /* 0x000000005b247984 */ /* 0x000fe80000000c00 */
[----:B------:R-:W-:Y:S04]  /*0c10*/  LDS.128 R12, [R91+0x10] ;  /* 0x000010005b0c7984 */ /* 0x000fe80000000c00 */
        /* <DEDUP_REMOVED lines=25> */
[----:B------:R-:W-:Y:S04]  /*0db0*/  LDS.128 R32, [R91] ;  /* 0x000000005b207984 */ /* 0x000fe80000000c00 */
[----:B------:R-:W-:Y:S04]  /*0dc0*/  LDS.128 R28, [R91+0x10] ;  /* 0x000010005b1c7984 */ /* 0x000fe80000000c00 */
        /* <DEDUP_REMOVED lines=24> */
[----:B---3--:R2:W3:Y:S04]  /*0f50*/  LDG.E.128 R24, [R2.64+0x200] ;  /* 0x0002002002187981 */ /* 0x0084e8000c1e1d00 */
[----:B0-----:R2:W5:Y:S02]  /*0f60*/  LDG.E.128 R20, [R2.64] ;  /* 0x0000002002147981 */ /* 0x001564000c1e1d00 */
[----:B--2---:R-:W-:-:S02]  /*0f70*/  PRMT R2, RZ, 0x5410, R48 ;  /* 0x00005410ff027816 */ /* 0x004fc40000000030 */
[----:B------:R-:W-:-:S03]  /*0f80*/  PRMT R48, RZ, 0x7610, R48 ;  /* 0x00007610ff307816 */ /* 0x000fc60000000030 */
[----:B------:R-:W-:Y:S01]  /*0f90*/  FMUL.FTZ R0, R2, -1.4426950216293334961 ;  /* 0xbfb8aa3b02007820 */ /* 0x000fe20000410000 */
[----:B------:R-:W-:Y:S01]  /*0fa0*/  PRMT R43, RZ, 0x5410, R49 ;  /* 0x00005410ff2b7816 */ /* 0x000fe20000000031 */
[----:B------:R-:W-:-:S04]  /*0fb0*/  FMUL.FTZ R40, R48, -1.4426950216293334961 ;  /* 0xbfb8aa3b30287820 */ /* 0x000fc80000410000 */
[----:B------:R-:W0:Y:S01]  /*0fc0*/  MUFU.EX2 R0, R0 ;  /* 0x0000000000007308 */ /* 0x000e220000000800 */
[----:B------:R-:W-:Y:S01]  /*0fd0*/  FMUL.FTZ R41, R43, -1.4426950216293334961 ;  /* 0xbfb8aa3b2b297820 */ /* 0x000fe20000410000 */
[----:B------:R-:W-:-:S06]  /*0fe0*/  PRMT R47, RZ, 0x7610, R49 ;  /* 0x00007610ff2f7816 */ /* 0x000fcc0000000031 */
[----:B------:R-:W2:Y:S08]  /*0ff0*/  MUFU.EX2 R40, R40 ;  /* 0x0000002800287308 */ /* 0x000eb00000000800 */
[----:B------:R-:W1:Y:S01]  /*1000*/  MUFU.EX2 R41, R41 ;  /* 0x0000002900297308 */ /* 0x000e620000000800 */
[----:B0-----:R-:W-:Y:S02]  /*1010*/  FADD.FTZ R0, R0, 1 ;  /* 0x3f80000000007421 */ /* 0x001fe40000010000 */
[----:B------:R-:W-:Y:S01]  /*1020*/  FMUL.FTZ R3, R47, -1.4426950216293334961 ;  /* 0xbfb8aa3b2f037820 */ /* 0x000fe20000410000 */
[----:B------:R-:W-:-:S04]  /*1030*/  PRMT R49, RZ, 0x5410, R50 ;  /* 0x00005410ff317816 */ /* 0x000fc80000000032 */
[----:B------:R-:W-:Y:S01]  /*1040*/  MUFU.RCP R65, R0 ;  /* 0x0000000000417308 */ /* 0x000fe20000001000 */
[----:B--2---:R-:W-:Y:S01]  /*1050*/  FADD.FTZ R40, R40, 1 ;  /* 0x3f80000028287421 */ /* 0x004fe20000010000 */
[----:B------:R-:W-:Y:S01]  /*1060*/  PRMT R53, RZ, 0x7610, R50 ;  /* 0x00007610ff357816 */ /* 0x000fe20000000032 */
[----:B------:R-:W-:Y:S01]  /*1070*/  FMUL.FTZ R44, R49, -1.4426950216293334961 ;  /* 0xbfb8aa3b312c7820 */ /* 0x000fe20000410000 */
[----:B------:R-:W-:-:S04]  /*1080*/  PRMT R76, RZ, 0x7610, R51 ;  /* 0x00007610ff4c7816 */ /* 0x000fc80000000033 */
[----:B------:R0:W2:Y:S01]  /*1090*/  MUFU.EX2 R42, R3 ;  /* 0x00000003002a7308 */ /* 0x0000a20000000800 */
[----:B-1----:R-:W-:Y:S02]  /*10a0*/  FADD.FTZ R41, R41, 1 ;  /* 0x3f80000029297421 */ /* 0x002fe40000010000 */
[----:B------:R-:W-:-:S05]  /*10b0*/  FMUL.FTZ R45, R53, -1.4426950216293334961 ;  /* 0xbfb8aa3b352d7820 */ /* 0x000fca0000410000 */
[----:B------:R-:W1:Y:S01]  /*10c0*/  MUFU.RCP R77, R40 ;  /* 0x00000028004d7308 */ /* 0x000e620000001000 */
[----:B0-----:R-:W-:Y:S01]  /*10d0*/  FMUL.FTZ R3, R76, -1.4426950216293334961 ;  /* 0xbfb8aa3b4c037820 */ /* 0x001fe20000410000 */
[----:B------:R-:W-:Y:S02]  /*10e0*/  PRMT R55, RZ, 0x5410, R51 ;  /* 0x00005410ff377816 */ /* 0x000fe40000000033 */
[----:B------:R-:W-:-:S04]  /*10f0*/  MOV R50, c[0x0][0x16c] ;  /* 0x00005b0000327a02 */ /* 0x000fc80000000f00 */
[----:B------:R-:W0:Y:S01]  /*1100*/  MUFU.EX2 R52, R44 ;  /* 0x0000002c00347308 */ /* 0x000e220000000800 */
[--C-:B------:R-:W-:Y:S02]  /*1110*/  PRMT R58, RZ, 0x5410, R33.reuse ;  /* 0x00005410ff3a7816 */ /* 0x100fe40000000021 */
[----:B------:R-:W-:-:S05]  /*1120*/  PRMT R60, RZ, 0x7610, R33 ;  /* 0x00007610ff3c7816 */ /* 0x000fca0000000021 */
[----:B------:R-:W0:Y:S01]  /*1130*/  MUFU.RCP R78, R41 ;  /* 0x00000029004e7308 */ /* 0x000e220000001000 */
[--C-:B----4-:R-:W-:Y:S02]  /*1140*/  PRMT R79, RZ, 0x5410, R16.reuse ;  /* 0x00005410ff4f7816 */ /* 0x110fe40000000010 */
[----:B------:R-:W-:Y:S01]  /*1150*/  PRMT R33, RZ, 0x7610, R16 ;  /* 0x00007610ff217816 */ /* 0x000fe20000000010 */
[----:B------:R-:W-:Y:S01]  /*1160*/  FMUL.FTZ R46, R55, -1.4426950216293334961 ;  /* 0xbfb8aa3b372e7820 */ /* 0x000fe20000410000 */
[----:B------:R-:W-:-:S03]  /*1170*/  PRMT R57, RZ, 0x5410, R32 ;  /* 0x00005410ff397816 */ /* 0x000fc60000000020 */
[----:B------:R-:W4:Y:S01]  /*1180*/  MUFU.EX2 R54, R45 ;  /* 0x0000002d00367308 */ /* 0x000f220000000800 */
[----:B------:R-:W-:Y:S01]  /*1190*/  PRMT R56, RZ, 0x7610, R32 ;  /* 0x00007610ff387816 */ /* 0x000fe20000000020 */
[----:B--2---:R-:W-:Y:S01]  /*11a0*/  FADD.FTZ R32, R42, 1 ;  /* 0x3f8000002a207421 */ /* 0x004fe20000010000 */
[----:B------:R-:W-:Y:S02]  /*11b0*/  ISETP.GE.AND P1, PT, R50, 0x1, PT ;  /* 0x000000013200780c */ /* 0x000fe40003f26270 */
[----:B------:R-:W-:-:S03]  /*11c0*/  PRMT R66, RZ, 0x5410, R28 ;  /* 0x00005410ff427816 */ /* 0x000fc6000000001c */
[----:B------:R2:W-:Y:S01]  /*11d0*/  MUFU.EX2 R51, R3 ;  /* 0x0000000300337308 */ /* 0x0005e20000000800 */
[----:B------:R-:W-:Y:S02]  /*11e0*/  PRMT R63, RZ, 0x7610, R28 ;  /* 0x00007610ff3f7816 */ /* 0x000fe4000000001c */
[--C-:B------:R-:W-:Y:S02]  /*11f0*/  PRMT R28, RZ, 0x5410, R29.reuse ;  /* 0x00005410ff1c7816 */ /* 0x100fe4000000001d */
[----:B------:R-:W-:Y:S01]  /*1200*/  PRMT R50, RZ, 0x7610, R29 ;  /* 0x00007610ff327816 */ /* 0x000fe2000000001d */
[----:B--2---:R-:W-:Y:S02]  /*1210*/  FADD.FTZ R3, -R65, 1 ;  /* 0x3f80000041037421 */ /* 0x004fe40000010100 */
[----:B------:R2:W-:Y:S01]  /*1220*/  MUFU.EX2 R75, R46 ;  /* 0x0000002e004b7308 */ /* 0x0005e20000000800 */
[----:B------:R-:W-:Y:S02]  /*1230*/  FMUL.FTZ R44, R79, -1.4426950216293334961 ;  /* 0xbfb8aa3b4f2c7820 */ /* 0x000fe40000410000 */
[----:B------:R-:W-:-:S02]  /*1240*/  FFMA.FTZ R29, R2, R3, 1 ;  /* 0x3f800000021d7423 */ /* 0x000fc40000010003 */
[----:B------:R-:W-:Y:S02]  /*1250*/  FMUL.FTZ R0, R33, -1.4426950216293334961 ;  /* 0xbfb8aa3b21007820 */ /* 0x000fe40000410000 */
[----:B------:R-:W-:Y:S01]  /*1260*/  FMUL.FTZ R2, R2, R65 ;  /* 0x0000004102027220 */ /* 0x000fe20000410000 */
[----:B------:R-:W4:Y:S01]  /*1270*/  MUFU.RCP R80, R32 ;  /* 0x0000002000507308 */ /* 0x000f220000001000 */
[--C-:B--2---:R-:W-:Y:S01]  /*1280*/  PRMT R46, RZ, 0x5410, R30.reuse ;  /* 0x00005410ff2e7816 */ /* 0x104fe2000000001e */
[----:B-1----:R-:W-:Y:S01]  /*1290*/  FADD.FTZ R3, -R77, 1 ;  /* 0x3f8000004d037421 */ /* 0x002fe20000010100 */
[----:B------:R-:W-:Y:S01]  /*12a0*/  PRMT R45, RZ, 0x7610, R30 ;  /* 0x00007610ff2d7816 */ /* 0x000fe2000000001e */
[----:B------:R-:W-:Y:S01]  /*12b0*/  FMUL.FTZ R42, R57, R2 ;  /* 0x00000002392a7220 */ /* 0x000fe20000410000 */
[--C-:B------:R-:W-:Y:S02]  /*12c0*/  PRMT R59, RZ, 0x5410, R34.reuse ;  /* 0x00005410ff3b7816 */ /* 0x100fe40000000022 */
[----:B------:R-:W-:Y:S01]  /*12d0*/  PRMT R62, RZ, 0x7610, R34 ;  /* 0x00007610ff3e7816 */ /* 0x000fe20000000022 */
[----:B------:R1:W-:Y:S01]  /*12e0*/  MUFU.EX2 R81, R44 ;  /* 0x0000002c00517308 */ /* 0x0003e20000000800 */
[----:B------:R-:W-:Y:S01]  /*12f0*/  PRMT R30, RZ, 0x5410, R8 ;  /* 0x00005410ff1e7816 */ /* 0x000fe20000000008 */
[----:B0-----:R-:W-:-:S02]  /*1300*/  FADD.FTZ R52, R52, 1 ;  /* 0x3f80000034347421 */ /* 0x001fc40000010000 */
[----:B------:R-:W-:Y:S01]  /*1310*/  FADD.FTZ R16, -R78, 1 ;  /* 0x3f8000004e107421 */ /* 0x000fe20000010100 */
[----:B------:R-:W-:-:S03]  /*1320*/  PRMT R73, RZ, 0x5410, R36 ;  /* 0x00005410ff497816 */ /* 0x000fc60000000024 */
[----:B------:R0:W-:Y:S01]  /*1330*/  MUFU.EX2 R34, R0 ;  /* 0x0000000000227308 */ /* 0x0001e20000000800 */
[----:B-1----:R-:W-:Y:S02]  /*1340*/  PRMT R44, RZ, 0x5410, R31 ;  /* 0x00005410ff2c7816 */ /* 0x002fe4000000001f */
[----:B------:R-:W-:Y:S01]  /*1350*/  PRMT R74, RZ, 0x7610, R36 ;  /* 0x00007610ff4a7816 */ /* 0x000fe20000000024 */
[----:B------:R-:W-:Y:S01]  /*1360*/  FFMA.FTZ R36, R42, R30, R97 ;  /* 0x0000001e2a247223 */ /* 0x000fe20000010061 */
[----:B0-----:R-:W-:Y:S01]  /*1370*/  PRMT R0, RZ, 0x7610, R31 ;  /* 0x00007610ff007816 */ /* 0x001fe2000000001f */
[C---:B------:R-:W-:Y:S02]  /*1380*/  FFMA.FTZ R31, R48.reuse, R3, 1 ;  /* 0x3f800000301f7423 */ /* 0x040fe40000010003 */
[----:B------:R-:W-:Y:S01]  /*1390*/  FMUL.FTZ R3, R48, R77 ;  /* 0x0000004d30037220 */ /* 0x000fe20000410000 */
[----:B------:R-:W0:Y:S01]  /*13a0*/  MUFU.RCP R84, R52 ;  /* 0x0000003400547308 */ /* 0x000e220000001000 */
[----:B------:R-:W-:Y:S01]  /*13b0*/  FFMA.FTZ R30, R43, R16, 1 ;  /* 0x3f8000002b1e7423 */ /* 0x000fe20000010010 */
[----:B------:R-:W-:Y:S01]  /*13c0*/  PRMT R16, RZ, 0x7610, R8 ;  /* 0x00007610ff107816 */ /* 0x000fe20000000008 */
[----:B----4-:R-:W-:-:S02]  /*13d0*/  FADD.FTZ R54, R54, 1 ;  /* 0x3f80000036367421 */ /* 0x010fc40000010000 */
[----:B------:R-:W-:Y:S02]  /*13e0*/  FMUL.FTZ R41, R56, R3 ;  /* 0x0000000338297220 */ /* 0x000fe40000410000 */
[----:B------:R-:W-:Y:S01]  /*13f0*/  FMUL.FTZ R43, R43, R78 ;  /* 0x0000004e2b2b7220 */ /* 0x000fe20000410000 */
[--C-:B------:R-:W-:Y:S01]  /*1400*/  PRMT R61, RZ, 0x5410, R35.reuse ;  /* 0x00005410ff3d7816 */ /* 0x100fe20000000023 */
[----:B------:R-:W1:Y:S01]  /*1410*/  MUFU.RCP R88, R54 ;  /* 0x0000003600587308 */ /* 0x000e620000001000 */
[----:B------:R-:W-:Y:S01]  /*1420*/  PRMT R64, RZ, 0x7610, R35 ;  /* 0x00007610ff407816 */ /* 0x000fe20000000023 */
[----:B------:R-:W-:Y:S01]  /*1430*/  FFMA.FTZ R35, R41, R16, R36 ;  /* 0x0000001029237223 */ /* 0x000fe20000010024 */
[----:B------:R-:W-:Y:S01]  /*1440*/  PRMT R32, RZ, 0x5410, R9 ;  /* 0x00005410ff207816 */ /* 0x000fe20000000009 */
[----:B------:R-:W-:Y:S01]  /*1450*/  FMUL.FTZ R40, R58, R43 ;  /* 0x0000002b3a287220 */ /* 0x000fe20000410000 */
[----:B------:R-:W-:Y:S01]  /*1460*/  PRMT R83, RZ, 0x5410, R17 ;  /* 0x00005410ff537816 */ /* 0x000fe20000000011 */
[----:B------:R-:W-:-:S02]  /*1470*/  FADD.FTZ R16, -R80, 1 ;  /* 0x3f80000050107421 */ /* 0x000fc40000010100 */
[----:B------:R-:W-:Y:S02]  /*1480*/  FADD.FTZ R75, R75, 1 ;  /* 0x3f8000004b4b7421 */ /* 0x000fe40000010000 */
[----:B------:R-:W-:Y:S02]  /*1490*/  FFMA.FTZ R36, R40, R32, R35 ;  /* 0x0000002028247223 */ /* 0x000fe40000010023 */
[----:B------:R-:W-:Y:S01]  /*14a0*/  FMUL.FTZ R32, R83, -1.4426950216293334961 ;  /* 0xbfb8aa3b53207820 */ /* 0x000fe20000410000 */
[----:B------:R-:W2:Y:S01]  /*14b0*/  MUFU.RCP R98, R75 ;  /* 0x0000004b00627308 */ /* 0x000ea20000001000 */
[C---:B------:R-:W-:Y:S02]  /*14c0*/  FFMA.FTZ R82, R47.reuse, R16, 1 ;  /* 0x3f8000002f527423 */ /* 0x040fe40000010010 */
[----:B------:R-:W-:Y:S02]  /*14d0*/  FMUL.FTZ R47, R47, R80 ;  /* 0x000000502f2f7220 */ /* 0x000fe40000410000 */
[----:B------:R-:W-:Y:S01]  /*14e0*/  FADD.FTZ R51, R51, 1 ;  /* 0x3f80000033337421 */ /* 0x000fe20000010000 */
[--C-:B------:R-:W-:Y:S01]  /*14f0*/  PRMT R67, RZ, 0x5410, R39.reuse ;  /* 0x00005410ff437816 */ /* 0x100fe20000000027 */
[----:B0-----:R-:W-:Y:S01]  /*1500*/  FADD.FTZ R16, -R84, 1 ;  /* 0x3f80000054107421 */ /* 0x001fe20000010100 */
[----:B------:R-:W-:Y:S01]  /*1510*/  PRMT R68, RZ, 0x7610, R39 ;  /* 0x00007610ff447816 */ /* 0x000fe20000000027 */
[----:B------:R-:W-:Y:S01]  /*1520*/  FMUL.FTZ R39, R60, R47 ;  /* 0x0000002f3c277220 */ /* 0x000fe20000410000 */
[----:B------:R-:W-:Y:S01]  /*1530*/  PRMT R35, RZ, 0x7610, R9 ;  /* 0x00007610ff237816 */ /* 0x000fe20000000009 */
[----:B------:R-:W0:Y:S01]  /*1540*/  MUFU.EX2 R32, R32 ;  /* 0x0000002000207308 */ /* 0x000e220000000800 */
[----:B------:R-:W-:-:S02]  /*1550*/  FMUL.FTZ R48, R49, R84 ;  /* 0x0000005431307220 */ /* 0x000fc40000410000 */
[----:B------:R-:W-:Y:S01]  /*1560*/  FFMA.FTZ R86, R49, R16, 1 ;  /* 0x3f80000031567423 */ /* 0x000fe20000010010 */
[----:B------:R-:W-:Y:S01]  /*1570*/  PRMT R69, RZ, 0x5410, R38 ;  /* 0x00005410ff457816 */ /* 0x000fe20000000026 */
[----:B------:R-:W-:-:S03]  /*1580*/  FFMA.FTZ R35, R39, R35, R36 ;  /* 0x0000002327237223 */ /* 0x000fc60000010024 */
[----:B------:R-:W4:Y:S01]  /*1590*/  MUFU.RCP R87, R51 ;  /* 0x0000003300577308 */ /* 0x000f220000001000 */
[----:B-1----:R-:W-:Y:S01]  /*15a0*/  FADD.FTZ R16, -R88, 1 ;  /* 0x3f80000058107421 */ /* 0x002fe20000010100 */
[----:B------:R-:W-:Y:S01]  /*15b0*/  PRMT R70, RZ, 0x7610, R38 ;  /* 0x00007610ff467816 */ /* 0x000fe20000000026 */
[----:B------:R-:W-:Y:S01]  /*15c0*/  FMUL.FTZ R38, R59, R48 ;  /* 0x000000303b267220 */ /* 0x000fe20000410000 */
[--C-:B------:R-:W-:Y:S01]  /*15d0*/  PRMT R36, RZ, 0x5410, R10.reuse ;  /* 0x00005410ff247816 */ /* 0x100fe2000000000a */
[----:B------:R-:W-:Y:S02]  /*15e0*/  FMUL.FTZ R49, R53, R88 ;  /* 0x0000005835317220 */ /* 0x000fe40000410000 */
[----:B------:R-:W-:Y:S01]  /*15f0*/  FADD.FTZ R81, R81, 1 ;  /* 0x3f80000051517421 */ /* 0x000fe20000010000 */
[--C-:B------:R-:W-:Y:S01]  /*1600*/  PRMT R71, RZ, 0x5410, R37.reuse ;  /* 0x00005410ff477816 */ /* 0x100fe20000000025 */
[----:B------:R-:W-:Y:S01]  /*1610*/  FFMA.FTZ R90, R53, R16, 1 ;  /* 0x3f800000355a7423 */ /* 0x000fe20000010010 */
[----:B------:R-:W-:Y:S01]  /*1620*/  PRMT R72, RZ, 0x7610, R37 ;  /* 0x00007610ff487816 */ /* 0x000fe20000000025 */
[----:B------:R-:W-:Y:S01]  /*1630*/  FFMA.FTZ R36, R38, R36, R35 ;  /* 0x0000002426247223 */ /* 0x000fe20000010023 */
[----:B------:R-:W-:Y:S01]  /*1640*/  PRMT R16, RZ, 0x7610, R10 ;  /* 0x00007610ff107816 */ /* 0x000fe2000000000a */
[----:B------:R-:W-:Y:S01]  /*1650*/  FMUL.FTZ R37, R62, R49 ;  /* 0x000000313e257220 */ /* 0x000fe20000410000 */
[----:B------:R-:W1:Y:S01]  /*1660*/  MUFU.RCP R102, R81 ;  /* 0x0000005100667308 */ /* 0x000e620000001000 */
[----:B------:R-:W-:-:S02]  /*1670*/  FADD.FTZ R34, R34, 1 ;  /* 0x3f80000022227421 */ /* 0x000fc40000010000 */
[----:B--2---:R-:W-:Y:S02]  /*1680*/  FMUL.FTZ R52, R55, R98 ;  /* 0x0000006237347220 */ /* 0x004fe40000410000 */
[----:B------:R-:W-:Y:S02]  /*1690*/  FFMA.FTZ R35, R37, R16, R36 ;  /* 0x0000001025237223 */ /* 0x000fe40000010024 */
[----:B------:R-:W-:Y:S01]  /*16a0*/  FADD.FTZ R16, -R98, 1 ;  /* 0x3f80000062107421 */ /* 0x000fe20000010100 */
[----:B------:R2:W2:Y:S01]  /*16b0*/  MUFU.RCP R104, R34 ;  /* 0x0000002200687308 */ /* 0x0004a20000001000 */
[----:B------:R-:W-:Y:S02]  /*16c0*/  FMUL.FTZ R36, R61, R52 ;  /* 0x000000343d247220 */ /* 0x000fe40000410000 */
[----:B0-----:R-:W-:Y:S02]  /*16d0*/  FADD.FTZ R32, R32, 1 ;  /* 0x3f80000020207421 */ /* 0x001fe40000010000 */
[----:B----4-:R-:W-:Y:S01]  /*16e0*/  FMUL.FTZ R51, R76, R87 ;  /* 0x000000574c337220 */ /* 0x010fe20000410000 */
[----:B------:R-:W-:Y:S01]  /*16f0*/  PRMT R99, RZ, 0x7610, R17 ;  /* 0x00007610ff637816 */ /* 0x000fe20000000011 */
[----:B------:R-:W-:Y:S01]  /*1700*/  FFMA.FTZ R100, R55, R16, 1 ;  /* 0x3f80000037647423 */ /* 0x000fe20000010010 */
[----:B------:R-:W-:Y:S01]  /*1710*/  PRMT R16, RZ, 0x7610, R11 ;  /* 0x00007610ff107816 */ /* 0x000fe2000000000b */
[----:B------:R-:W0:Y:S02]  /*1720*/  MUFU.RCP R108, R32 ;  /* 0x00000020006c7308 */ /* 0x000e240000001000 */
[----:B------:R-:W-:-:S02]  /*1730*/  FMUL.FTZ R17, R99, -1.4426950216293334961 ;  /* 0xbfb8aa3b63117820 */ /* 0x000fc40000410000 */
[----:B-1----:R-:W-:-:S04]  /*1740*/  FMUL.FTZ R53, R79, R102 ;  /* 0x000000664f357220 */ /* 0x002fc80000410000 */
[----:B--2---:R-:W-:Y:S02]  /*1750*/  FMUL.FTZ R34, R66, R53 ;  /* 0x0000003542227220 */ /* 0x004fe40000410000 */
[----:B------:R-:W-:Y:S01]  /*1760*/  FMUL.FTZ R54, R33, R104 ;  /* 0x0000006821367220 */ /* 0x000fe20000410000 */
[--C-:B------:R-:W-:Y:S02]  /*1770*/  PRMT R101, RZ, 0x5410, R18.reuse ;  /* 0x00005410ff657816 */ /* 0x100fe40000000012 */
[----:B------:R-:W-:Y:S01]  /*1780*/  PRMT R103, RZ, 0x7610, R18 ;  /* 0x00007610ff677816 */ /* 0x000fe20000000012 */
[----:B0-----:R-:W-:Y:S02]  /*1790*/  FMUL.FTZ R55, R83, R108 ;  /* 0x0000006c53377220 */ /* 0x001fe40000410000 */
[----:B------:R-:W-:Y:S01]  /*17a0*/  FMUL.FTZ R18, R101, -1.4426950216293334961 ;  /* 0xbfb8aa3b65127820 */ /* 0x000fe20000410000 */
[--C-:B------:R-:W-:Y:S02]  /*17b0*/  PRMT R105, RZ, 0x5410, R19.reuse ;  /* 0x00005410ff697816 */ /* 0x100fe40000000013 */
[----:B------:R-:W-:-:S03]  /*17c0*/  PRMT R109, RZ, 0x7610, R19 ;  /* 0x00007610ff6d7816 */ /* 0x000fc60000000013 */
[----:B------:R-:W-:-:S04]  /*17d0*/  FMUL.FTZ R75, R105, -1.4426950216293334961 ;  /* 0xbfb8aa3b694b7820 */ /* 0x000fc80000410000 */
[----:B------:R-:W-:Y:S01]  /*17e0*/  MUFU.EX2 R107, R75 ;  /* 0x0000004b006b7308 */ /* 0x000fe20000000800 */
[----:B---3--:R0:W-:Y:S04]  /*17f0*/  STS.128 [R94.X16+0x200], R24 ;  /* 0x000200185e007388 */ /* 0x0081e8000000cc00 */
[----:B-----5:R-:W-:Y:S01]  /*1800*/  STS.128 [R94.X16], R20 ;  /* 0x000000145e007388 */ /* 0x020fe2000000cc00 */
[----:B------:R-:W-:-:S06]  /*1810*/  NOP ;  /* 0x0000000000007918 */ /* 0x000fcc0000000000 */
[----:B------:R-:W1:Y:S01]  /*1820*/  LDS.128 R20, [R91] ;  /* 0x000000005b147984 */ /* 0x000e620000000c00 */
[----:B0-----:R-:W-:Y:S01]  /*1830*/  PRMT R24, RZ, 0x5410, R11 ;  /* 0x00005410ff187816 */ /* 0x001fe2000000000b */
[----:B------:R-:W-:-:S04]  /*1840*/  FADD.FTZ R25, -R87, 1 ;  /* 0x3f80000057197421 */ /* 0x000fc80000010100 */
[----:B------:R-:W-:Y:S02]  /*1850*/  FFMA.FTZ R24, R36, R24, R35 ;  /* 0x0000001824187223 */ /* 0x000fe40000010023 */
[----:B------:R-:W-:-:S04]  /*1860*/  FMUL.FTZ R35, R64, R51 ;  /* 0x0000003340237220 */ /* 0x000fc80000410000 */
[----:B------:R-:W-:Y:S02]  /*1870*/  FFMA.FTZ R27, R35, R16, R24 ;  /* 0x00000010231b7223 */ /* 0x000fe40000010018 */
[----:B------:R-:W-:Y:S02]  /*1880*/  FADD.FTZ R16, -R102, 1 ;  /* 0x3f80000066107421 */ /* 0x000fe40000010100 */
[----:B------:R-:W-:Y:S02]  /*1890*/  FFMA.FTZ R97, R76, R25, 1 ;  /* 0x3f8000004c617423 */ /* 0x000fe40000010019 */
[----:B------:R0:W2:Y:S01]  /*18a0*/  MUFU.EX2 R25, R17 ;  /* 0x0000001100197308 */ /* 0x0000a20000000800 */
[----:B------:R-:W-:Y:S02]  /*18b0*/  FFMA.FTZ R24, R79, R16, 1 ;  /* 0x3f8000004f187423 */ /* 0x000fe40000010010 */
[----:B------:R-:W-:Y:S01]  /*18c0*/  FADD.FTZ R16, -R104, 1 ;  /* 0x3f80000068107421 */ /* 0x000fe20000010100 */
[----:B0-----:R-:W-:-:S03]  /*18d0*/  PRMT R17, RZ, 0x5410, R4 ;  /* 0x00005410ff117816 */ /* 0x001fc60000000004 */
[----:B------:R-:W-:Y:S02]  /*18e0*/  FFMA.FTZ R106, R33, R16, 1 ;  /* 0x3f800000216a7423 */ /* 0x000fe40000010010 */
[----:B------:R-:W-:Y:S02]  /*18f0*/  FADD.FTZ R16, -R108, 1 ;  /* 0x3f8000006c107421 */ /* 0x000fe40000010100 */
[----:B------:R-:W-:Y:S01]  /*1900*/  FFMA.FTZ R32, R34, R17, R27 ;  /* 0x0000001122207223 */ /* 0x000fe2000001001b */
[----:B------:R-:W-:Y:S01]  /*1910*/  PRMT R17, RZ, 0x7610, R4 ;  /* 0x00007610ff117816 */ /* 0x000fe20000000004 */
[----:B------:R-:W-:Y:S02]  /*1920*/  FMUL.FTZ R33, R63, R54 ;  /* 0x000000363f217220 */ /* 0x000fe40000410000 */
[----:B------:R-:W-:Y:S01]  /*1930*/  FFMA.FTZ R110, R83, R16, 1 ;  /* 0x3f800000536e7423 */ /* 0x000fe20000010010 */
[----:B------:R-:W-:Y:S01]  /*1940*/  PRMT R16, RZ, 0x5410, R5 ;  /* 0x00005410ff107816 */ /* 0x000fe20000000005 */
[----:B------:R-:W-:-:S02]  /*1950*/  FFMA.FTZ R17, R33, R17, R32 ;  /* 0x0000001121117223 */ /* 0x000fc40000010020 */
[----:B------:R-:W-:Y:S01]  /*1960*/  FMUL.FTZ R32, R28, R55 ;  /* 0x000000371c207220 */ /* 0x000fe20000410000 */
[----:B------:R0:W3:Y:S03]  /*1970*/  MUFU.EX2 R26, R18 ;  /* 0x00000012001a7308 */ /* 0x0000e60000000800 */
[----:B------:R-:W-:Y:S02]  /*1980*/  FFMA.FTZ R111, R32, R16, R17 ;  /* 0x00000010206f7223 */ /* 0x000fe40000010011 */
[----:B0-----:R-:W0:Y:S01]  /*1990*/  LDS.128 R16, [R91+0x10] ;  /* 0x000010005b107984 */ /* 0x001e220000000c00 */
[--C-:B-1----:R-:W-:Y:S02]  /*19a0*/  PRMT R75, RZ, 0x5410, R20.reuse ;  /* 0x00005410ff4b7816 */ /* 0x102fe40000000014 */
[----:B------:R-:W-:-:S03]  /*19b0*/  PRMT R76, RZ, 0x7610, R20 ;  /* 0x00007610ff4c7816 */ /* 0x000fc60000000014 */
[----:B------:R-:W-:Y:S02]  /*19c0*/  FMUL.FTZ R20, R57, R75 ;  /* 0x0000004b39147220 */ /* 0x000fe40000410000 */
[----:B------:R-:W-:Y:S02]  /*19d0*/  FMUL.FTZ R27, R103, -1.4426950216293334961 ;  /* 0xbfb8aa3b671b7820 */ /* 0x000fe40000410000 */
[----:B------:R-:W-:Y:S02]  /*19e0*/  FMUL.FTZ R20, R65, R20 ;  /* 0x0000001441147220 */ /* 0x000fe40000410000 */
[----:B------:R-:W-:Y:S01]  /*19f0*/  FMUL.FTZ R65, R109, -1.4426950216293334961 ;  /* 0xbfb8aa3b6d417820 */ /* 0x000fe20000410000 */
[--C-:B------:R-:W-:Y:S01]  /*1a00*/  PRMT R79, RZ, 0x5410, R21.reuse ;  /* 0x00005410ff4f7816 */ /* 0x100fe20000000015 */
[----:B------:R-:W1:Y:S01]  /*1a10*/  MUFU.EX2 R27, R27 ;  /* 0x0000001b001b7308 */ /* 0x000e620000000800 */
[----:B------:R-:W-:Y:S02]  /*1a20*/  PRMT R81, RZ, 0x7610, R21 ;  /* 0x00007610ff517816 */ /* 0x000fe40000000015 */
[----:B------:R-:W-:Y:S01]  /*1a30*/  PRMT R85, RZ, 0x7610, R22 ;  /* 0x00007610ff557816 */ /* 0x000fe20000000016 */
[----:B------:R-:W-:-:S04]  /*1a40*/  FMUL.FTZ R21, R58, R79 ;  /* 0x0000004f3a157220 */ /* 0x000fc80000410000 */
[----:B------:R-:W4:Y:S01]  /*1a50*/  MUFU.EX2 R65, R65 ;  /* 0x0000004100417308 */ /* 0x000f220000000800 */
[----:B------:R-:W-:Y:S01]  /*1a60*/  PRMT R83, RZ, 0x5410, R22 ;  /* 0x00005410ff537816 */ /* 0x000fe20000000016 */
[----:B------:R-:W-:Y:S01]  /*1a70*/  FMUL.FTZ R56, R56, R76 ;  /* 0x0000004c38387220 */ /* 0x000fe20000410000 */
[--C-:B------:R-:W-:Y:S01]  /*1a80*/  PRMT R57, RZ, 0x5410, R23.reuse ;  /* 0x00005410ff397816 */ /* 0x100fe20000000017 */
[----:B--2---:R-:W-:Y:S01]  /*1a90*/  FADD.FTZ R22, R25, 1 ;  /* 0x3f80000019167421 */ /* 0x004fe20000010000 */
[----:B------:R-:W-:Y:S01]  /*1aa0*/  PRMT R89, RZ, 0x7610, R23 ;  /* 0x00007610ff597816 */ /* 0x000fe20000000017 */
[----:B------:R-:W-:Y:S02]  /*1ab0*/  FMUL.FTZ R23, R60, R81 ;  /* 0x000000513c177220 */ /* 0x000fe40000410000 */
[----:B------:R-:W-:Y:S02]  /*1ac0*/  FMUL.FTZ R21, R78, R21 ;  /* 0x000000154e157220 */ /* 0x000fe40000410000 */
[----:B------:R-:W-:-:S02]  /*1ad0*/  FMUL.FTZ R25, R62, R85 ;  /* 0x000000553e197220 */ /* 0x000fc40000410000 */
[----:B---3--:R-:W-:Y:S02]  /*1ae0*/  FADD.FTZ R58, R26, 1 ;  /* 0x3f8000001a3a7421 */ /* 0x008fe40000010000 */
[----:B------:R-:W-:Y:S01]  /*1af0*/  FMUL.FTZ R56, R77, R56 ;  /* 0x000000384d387220 */ /* 0x000fe20000410000 */
[----:B------:R-:W2:Y:S01]  /*1b00*/  MUFU.RCP R22, R22 ;  /* 0x0000001600167308 */ /* 0x000ea20000001000 */
[----:B------:R-:W-:Y:S02]  /*1b10*/  FMUL.FTZ R23, R80, R23 ;  /* 0x0000001750177220 */ /* 0x000fe40000410000 */
[----:B------:R-:W-:Y:S02]  /*1b20*/  FMUL.FTZ R25, R88, R25 ;  /* 0x0000001958197220 */ /* 0x000fe40000410000 */
[----:B------:R-:W-:Y:S02]  /*1b30*/  FMUL.FTZ R21, R21, R30 ;  /* 0x0000001e15157220 */ /* 0x000fe40000410000 */
[----:B------:R-:W-:Y:S01]  /*1b40*/  FMUL.FTZ R31, R56, R31 ;  /* 0x0000001f381f7220 */ /* 0x000fe20000410000 */
[----:B------:R3:W5:Y:S01]  /*1b50*/  MUFU.RCP R30, R58 ;  /* 0x0000003a001e7308 */ /* 0x0007620000001000 */
[----:B------:R-:W-:Y:S01]  /*1b60*/  FMUL.FTZ R82, R23, R82 ;  /* 0x0000005217527220 */ /* 0x000fe20000410000 */
[----:B0-----:R-:W-:Y:S01]  /*1b70*/  PRMT R56, RZ, 0x5410, R16 ;  /* 0x00005410ff387816 */ /* 0x001fe20000000010 */
[----:B------:R-:W-:-:S02]  /*1b80*/  FMUL.FTZ R23, R25, R90 ;  /* 0x0000005a19177220 */ /* 0x000fc40000410000 */
[----:B-1----:R-:W-:Y:S02]  /*1b90*/  FADD.FTZ R25, R27, 1 ;  /* 0x3f8000001b197421 */ /* 0x002fe40000010000 */
[----:B----4-:R-:W-:Y:S01]  /*1ba0*/  FADD.FTZ R65, R65, 1 ;  /* 0x3f80000041417421 */ /* 0x010fe20000010000 */
[--C-:B------:R-:W-:Y:S01]  /*1bb0*/  PRMT R77, RZ, 0x5410, R17.reuse ;  /* 0x00005410ff4d7816 */ /* 0x100fe20000000011 */
[----:B------:R-:W-:Y:S01]  /*1bc0*/  FADD.FTZ R107, R107, 1 ;  /* 0x3f8000006b6b7421 */ /* 0x000fe20000010000 */
[----:B------:R-:W-:Y:S01]  /*1bd0*/  PRMT R78, RZ, 0x7610, R17 ;  /* 0x00007610ff4e7816 */ /* 0x000fe20000000011 */
[----:B------:R-:W-:Y:S01]  /*1be0*/  FMUL.FTZ R17, R66, R56 ;  /* 0x0000003842117220 */ /* 0x000fe20000410000 */
[----:B------:R0:W1:Y:S01]  /*1bf0*/  MUFU.RCP R60, R25 ;  /* 0x00000019003c7308 */ /* 0x0000620000001000 */
[----:B------:R-:W-:Y:S01]  /*1c00*/  FMUL.FTZ R59, R59, R83 ;  /* 0x000000533b3b7220 */ /* 0x000fe20000410000 */
[----:B------:R-:W-:-:S06]  /*1c10*/  PRMT R80, RZ, 0x5410, R18 ;  /* 0x00005410ff507816 */ /* 0x000fcc0000000012 */
[----:B------:R-:W4:Y:S01]  /*1c20*/  MUFU.RCP R66, R65 ;  /* 0x0000004100427308 */ /* 0x000f220000001000 */
[----:B------:R-:W-:Y:S01]  /*1c30*/  FMUL.FTZ R59, R84, R59 ;  /* 0x0000003b543b7220 */ /* 0x000fe20000410000 */
[----:B---3--:R-:W-:-:S06]  /*1c40*/  PRMT R58, RZ, 0x7610, R16 ;  /* 0x00007610ff3a7816 */ /* 0x008fcc0000000010 */
[----:B------:R-:W3:Y:S01]  /*1c50*/  MUFU.RCP R62, R107 ;  /* 0x0000006b003e7308 */ /* 0x000ee20000001000 */
[----:B------:R-:W-:Y:S01]  /*1c60*/  FMUL.FTZ R64, R64, R89 ;  /* 0x0000005940407220 */ /* 0x000fe20000410000 */
[----:B------:R-:W-:Y:S01]  /*1c70*/  PRMT R84, RZ, 0x7610, R18 ;  /* 0x00007610ff547816 */ /* 0x000fe20000000012 */
[----:B------:R-:W-:Y:S02]  /*1c80*/  FMUL.FTZ R20, R20, R29 ;  /* 0x0000001d14147220 */ /* 0x000fe40000410000 */
[----:B--2---:R-:W-:Y:S02]  /*1c90*/  FADD.FTZ R16, -R22, 1 ;  /* 0x3f80000016107421 */ /* 0x004fe40000010100 */
[----:B0-----:R-:W-:Y:S02]  /*1ca0*/  FMUL.FTZ R25, R50, R78 ;  /* 0x0000004e32197220 */ /* 0x001fe40000410000 */
[----:B-----5:R-:W-:Y:S02]  /*1cb0*/  FADD.FTZ R18, -R30, 1 ;  /* 0x3f8000001e127421 */ /* 0x020fe40000010100 */
[----:B------:R-:W-:-:S02]  /*1cc0*/  FMUL.FTZ R29, R46, R80 ;  /* 0x000000502e1d7220 */ /* 0x000fc40000410000 */
[----:B------:R-:W-:Y:S02]  /*1cd0*/  FMUL.FTZ R61, R61, R57 ;  /* 0x000000393d3d7220 */ /* 0x000fe40000410000 */
[----:B------:R-:W-:Y:S01]  /*1ce0*/  FMUL.FTZ R64, R87, R64 ;  /* 0x0000004057407220 */ /* 0x000fe20000410000 */
[--C-:B------:R-:W-:Y:S01]  /*1cf0*/  PRMT R87, RZ, 0x7610, R19.reuse ;  /* 0x00007610ff577816 */ /* 0x100fe20000000013 */
[----:B------:R-:W-:Y:S01]  /*1d00*/  FMUL.FTZ R26, R59, R86 ;  /* 0x000000563b1a7220 */ /* 0x000fe20000410000 */
[----:B------:R-:W-:Y:S01]  /*1d10*/  PRMT R86, RZ, 0x5410, R19 ;  /* 0x00005410ff567816 */ /* 0x000fe20000000013 */
[----:B------:R-:W-:Y:S02]  /*1d20*/  FFMA.FTZ R16, R99, R16, 1 ;  /* 0x3f80000063107423 */ /* 0x000fe40000010010 */
[----:B------:R-:W-:Y:S02]  /*1d30*/  FMUL.FTZ R25, R22, R25 ;  /* 0x0000001916197220 */ /* 0x000fe40000410000 */
        /* <DEDUP_REMOVED lines=9> */
[----:B-1----:R-:W-:Y:S02]  /*1dd0*/  FADD.FTZ R22, -R60, 1 ;  /* 0x3f8000003c167421 */ /* 0x002fe40000010100 */
[----:B----4-:R-:W-:Y:S02]  /*1de0*/  FADD.FTZ R30, -R66, 1 ;  /* 0x3f800000421e7421 */ /* 0x010fe40000010100 */
[----:B------:R-:W-:Y:S02]  /*1df0*/  FMUL.FTZ R25, R45, R84 ;  /* 0x000000542d197220 */ /* 0x000fe40000410000 */
[----:B------:R-:W-:-:S02]  /*1e00*/  FMUL.FTZ R63, R63, R58 ;  /* 0x0000003a3f3f7220 */ /* 0x000fc40000410000 */
[----:B------:R-:W-:Y:S02]  /*1e10*/  FMUL.FTZ R19, R28, R77 ;  /* 0x0000004d1c137220 */ /* 0x000fe40000410000 */
[----:B---3--:R-:W-:Y:S02]  /*1e20*/  FADD.FTZ R24, -R62, 1 ;  /* 0x3f8000003e187421 */ /* 0x008fe40000010100 */
        /* <DEDUP_REMOVED lines=17> */
[----:B------:R-:W-:Y:S02]  /*1f40*/  F2FP.BF16.PACK_AB R24, R31, R20 ;  /* 0x000000141f18723e */ /* 0x000fe400000010ff */
[----:B------:R-:W-:Y:S02]  /*1f50*/  F2FP.BF16.PACK_AB R25, R82, R21 ;  /* 0x000000155219723e */ /* 0x000fe400000010ff */
[----:B------:R-:W-:Y:S02]  /*1f60*/  F2FP.BF16.PACK_AB R26, R23, R26 ;  /* 0x0000001a171a723e */ /* 0x000fe400000010ff */
[----:B------:R-:W-:Y:S01]  /*1f70*/  F2FP.BF16.PACK_AB R27, R64, R27 ;  /* 0x0000001b401b723e */ /* 0x000fe200000010ff */
[----:B------:R-:W-:Y:S01]  /*1f80*/  BAR.SYNC.DEFER_BLOCKING 0x0 ;  /* 0x0000000000007b1d */ /* 0x000fe20000010000 */
[----:B------:R-:W-:Y:S02]  /*1f90*/  F2FP.BF16.PACK_AB R28, R28, R17 ;  /* 0x000000111c1c723e */ /* 0x000fe400000010ff */
[----:B------:R-:W-:-:S02]  /*1fa0*/  F2FP.BF16.PACK_AB R29, R16, R19 ;  /* 0x00000013101d723e */ /* 0x000fc400000010ff */
[----:B------:R-:W-:Y:S02]  /*1fb0*/  F2FP.BF16.PACK_AB R30, R59, R18 ;  /* 0x000000123b1e723e */ /* 0x000fe400000010ff */
[----:B------:R-:W-:Y:S01]  /*1fc0*/  F2FP.BF16.PACK_AB R31, R61, R22 ;  /* 0x000000163d1f723e */ /* 0x000fe200000010ff */
[----:B------:R-:W-:Y:S01]  /*1fd0*/  UIMAD UR7, UR36, UR8, URZ ;  /* 0x00000008240772a4 */ /* 0x000fe2000f8e023f */
[----:B------:R-:W-:-:S03]  /*1fe0*/  FMUL.FTZ R98, R50, R99 ;  /* 0x0000006332627220 */ /* 0x000fc60000410000 */
[----:B------:R-:W-:Y:S02]  /*1ff0*/  UIMAD UR7, UR37, UR9, UR7 ;  /* 0x00000009250772a4 */ /* 0x000fe4000f8e0207 */
[----:B------:R-:W-:Y:S01]  /*2000*/  UIMAD.WIDE.U32 UR8, UR37, UR8, UR16 ;  /* 0x00000008250872a5 */ /* 0x000fe2000f8e0010 */
[----:B------:R0:W-:Y:S04]  /*2010*/  STS.128 [R91], R24 ;  /* 0x000000185b007388 */ /* 0x0001e80000000c00 */
[----:B------:R1:W-:Y:S01]  /*2020*/  STS.128 [R91+0x10], R28 ;  /* 0x0000101c5b007388 */ /* 0x0003e20000000c00 */
[----:B------:R-:W-:-:S06]  /*2030*/  NOP ;  /* 0x0000000000007918 */ /* 0x000fcc0000000000 */
[----:B------:R-:W2:Y:S04]  /*2040*/  LDS.128 R16, [R94.X16] ;  /* 0x000000005e107984 */ /* 0x000ea8000000cc00 */
[----:B------:R-:W3:Y:S01]  /*2050*/  LDS.128 R20, [R94.X16+0x200] ;  /* 0x000200005e147984 */ /* 0x000ee2000000cc00 */
[----:B0-----:R-:W-:Y:S01]  /*2060*/  PRMT R24, RZ, 0x7610, R5 ;  /* 0x00007610ff187816 */ /* 0x001fe20000000005 */
[----:B------:R-:W-:Y:S02]  /*2070*/  UIMAD UR30, UR18, UR34, URZ ;  /* 0x00000022121e72a4 */ /* 0x000fe4000f8e023f */
[----:B------:R-:W-:Y:S02]  /*2080*/  UIADD3 UR9, UR9, UR7, URZ ;  /* 0x0000000709097290 */ /* 0x000fe4000fffe03f */
[----:B------:R-:W-:Y:S01]  /*2090*/  FFMA.FTZ R111, R98, R24, R111 ;  /* 0x00000018626f7223 */ /* 0x000fe2000001006f */
[--C-:B------:R-:W-:Y:S01]  /*20a0*/  PRMT R24, RZ, 0x5410, R6.reuse ;  /* 0x00005410ff187816 */ /* 0x100fe20000000006 */
[----:B-1----:R-:W-:Y:S01]  /*20b0*/  FMUL.FTZ R30, R46, R101 ;  /* 0x000000652e1e7220 */ /* 0x002fe20000410000 */
[----:B------:R-:W-:Y:S01]  /*20c0*/  UIMAD UR30, UR19, UR35, UR30 ;  /* 0x00000023131e72a4 */ /* 0x000fe2000f8e021e */
[----:B------:R-:W-:Y:S01]  /*20d0*/  FMUL.FTZ R26, R103, R60 ;  /* 0x0000003c671a7220 */ /* 0x000fe20000410000 */
[----:B------:R-:W-:Y:S01]  /*20e0*/  UIMAD.WIDE.U32 UR8, UR19, UR34, UR8 ;  /* 0x00000022130872a5 */ /* 0x000fe2000f8e0008 */
[----:B------:R-:W-:Y:S01]  /*20f0*/  PRMT R25, RZ, 0x7610, R6 ;  /* 0x00007610ff197816 */ /* 0x000fe20000000006 */
[----:B------:R-:W-:Y:S01]  /*2100*/  FFMA.FTZ R24, R30, R24, R111 ;  /* 0x000000181e187223 */ /* 0x000fe2000001006f */
[----:B------:R-:W-:Y:S01]  /*2110*/  ULDC.64 UR34, c[0x0][0x338] ;  /* 0x0000ce0000227ab9 */ /* 0x000fe20000000a00 */
[----:B------:R-:W-:Y:S01]  /*2120*/  FMUL.FTZ R29, R45, R26 ;  /* 0x0000001a2d1d7220 */ /* 0x000fe20000410000 */
[----:B------:R-:W-:Y:S01]  /*2130*/  UIADD3 UR9, UR9, UR30, URZ ;  /* 0x0000001e09097290 */ /* 0x000fe2000fffe03f */
[----:B------:R-:W-:Y:S01]  /*2140*/  FMUL.FTZ R105, R105, R62 ;  /* 0x0000003e69697220 */ /* 0x000fe20000410000 */
[----:B------:R-:W-:Y:S01]  /*2150*/  ULEA UR7, UP0, UR8, UR34, 0x1 ;  /* 0x0000002208077291 */ /* 0x000fe2000f80083f */
[----:B------:R-:W-:Y:S01]  /*2160*/  FFMA.FTZ R25, R29, R25, R24 ;  /* 0x000000191d197223 */ /* 0x000fe20000010018 */
[----:B------:R-:W-:Y:S01]  /*2170*/  PRMT R24, RZ, 0x5410, R7 ;  /* 0x00005410ff187816 */ /* 0x000fe20000000007 */
[----:B------:R-:W-:Y:S01]  /*2180*/  FMUL.FTZ R28, R44, R105 ;  /* 0x000000692c1c7220 */ /* 0x000fe20000410000 */
[----:B------:R-:W-:-:S03]  /*2190*/  ULEA.HI.X UR8, UR8, UR35, UR9, 0x1, UP0 ;  /* 0x0000002308087291 */ /* 0x000fc600080f0c09 */
[----:B------:R-:W-:Y:S01]  /*21a0*/  FFMA.FTZ R97, R28, R24, R25 ;  /* 0x000000181c617223 */ /* 0x000fe20000010019 */
        /* <DEDUP_REMOVED lines=11> */
[----:B------:R-:W-:Y:S02]  /*2260*/  ISETP.NE.AND.EX P0, PT, RZ, c[0x0][0x274], PT, P0 ;  /* 0x00009d00ff007a0c */ /* 0x000fe40003f05300 */
[--C-:B------:R-:W-:Y:S02]  /*2270*/  PRMT R61, RZ, 0x5410, R14.reuse ;  /* 0x00005410ff3d7816 */ /* 0x100fe4000000000e */
[----:B------:R-:W-:Y:S01]  /*2280*/  PRMT R62, RZ, 0x7610, R14 ;  /* 0x00007610ff3e7816 */ /* 0x000fe2000000000e */
[----:B------:R-:W-:Y:S01]  /*2290*/  FMUL.FTZ R0, R0, R109 ;  /* 0x0000006d00007220 */ /* 0x000fe20000410000 */
[----:B------:R-:W-:-:S02]  /*22a0*/  PRMT R14, RZ, 0x7610, R7 ;  /* 0x00007610ff0e7816 */ /* 0x000fc40000000007 */
[--C-:B------:R-:W-:Y:S02]  /*22b0*/  PRMT R59, RZ, 0x5410, R15.reuse ;  /* 0x00005410ff3b7816 */ /* 0x100fe4000000000f */
[----:B------:R-:W-:Y:S01]  /*22c0*/  PRMT R60, RZ, 0x7610, R15 ;  /* 0x00007610ff3c7816 */ /* 0x000fe2000000000f */
[----:B------:R-:W-:Y:S02]  /*22d0*/  FFMA.FTZ R97, R0, R14, R97 ;  /* 0x0000000e00617223 */ /* 0x000fe40000010061 */
        /* <DEDUP_REMOVED lines=14> */
[----:B0-----:R-:W-:Y:S01]  /*23c0*/  FMUL.FTZ R12, R47, R81 ;  /* 0x000000512f0c7220 */ /* 0x001fe20000410000 */
        /* <DEDUP_REMOVED lines=12> */
[----:B------:R-:W-:Y:S01]  /*2490*/  UIMAD UR7, UR18, UR30, URZ ;  /* 0x0000001e120772a4 */ /* 0x000fe2000f8e023f */
[----:B------:R-:W-:Y:S01]  /*24a0*/  FMUL.FTZ R80, R101, R80 ;  /* 0x0000005065507220 */ /* 0x000fe20000410000 */
[----:B------:R-:W-:Y:S01]  /*24b0*/  STS.128 [R91], R48 ;  /* 0x000000305b007388 */ /* 0x000fe20000000c00 */
[----:B------:R-:W-:Y:S01]  /*24c0*/  FMUL.FTZ R13, R26, R84 ;  /* 0x000000541a0d7220 */ /* 0x000fe20000410000 */
[----:B------:R-:W-:Y:S01]  /*24d0*/  F2FP.BF16.PACK_AB R85, R78, R55 ;  /* 0x000000374e55723e */ /* 0x000fe200000010ff */
[----:B------:R-:W-:Y:S01]  /*24e0*/  UIMAD UR7, UR19, UR31, UR7 ;  /* 0x0000001f130772a4 */ /* 0x000fe2000f8e0207 */
[----:B------:R-:W-:Y:S01]  /*24f0*/  F2FP.BF16.PACK_AB R84, R54, R53 ;  /* 0x000000353654723e */ /* 0x000fe200000010ff */
[----:B------:R-:W-:Y:S01]  /*2500*/  UIMAD.WIDE.U32 UR8, UR19, UR30, UR8 ;  /* 0x0000001e130872a5 */ /* 0x000fe2000f8e0008 */
[----:B------:R-:W-:-:S02]  /*2510*/  F2FP.BF16.PACK_AB R86, R13, R80 ;  /* 0x000000500d56723e */ /* 0x000fc400000010ff */
[----:B------:R-:W-:Y:S02]  /*2520*/  ULDC.64 UR30, c[0x0][0x270] ;  /* 0x00009c00001e7ab9 */ /* 0x000fe40000000a00 */
[----:B------:R-:W-:Y:S01]  /*2530*/  UIADD3 UR9, UR9, UR7, URZ ;  /* 0x0000000709097290 */ /* 0x000fe2000fffe03f */
[----:B------:R-:W-:Y:S01]  /*2540*/  STS.128 [R91+0x10], R84 ;  /* 0x000010545b007388 */ /* 0x000fe20000000c00 */
[----:B------:R-:W-:-:S06]  /*2550*/  NOP ;  /* 0x0000000000007918 */ /* 0x000fcc0000000000 */
[----:B------:R-:W0:Y:S01]  /*2560*/  LDS.128 R12, [R94.X16] ;  /* 0x000000005e0c7984 */ /* 0x000e22000000cc00 */
[----:B------:R-:W-:-:S03]  /*2570*/  ULEA UR7, UP0, UR8, UR30, 0x1 ;  /* 0x0000001e08077291 */ /* 0x000fc6000f80083f */
[----:B------:R-:W1:Y:S01]  /*2580*/  LDS.128 R16, [R94.X16+0x200] ;  /* 0x000200005e107984 */ /* 0x000e62000000cc00 */
[----:B------:R-:W-:Y:S02]  /*2590*/  ULEA.HI.X UR8, UR8, UR31, UR9, 0x1, UP0 ;  /* 0x0000001f08087291 */ /* 0x000fe400080f0c09 */
[----:B------:R-:W-:-:S04]  /*25a0*/  MOV R2, UR7 ;  /* 0x0000000700027c02 */ /* 0x000fc80008000f00 */
[----:B------:R-:W-:-:S05]  /*25b0*/  MOV R3, UR8 ;  /* 0x0000000800037c02 */ /* 0x000fca0008000f00 */
[----:B------:R-:W-:-:S05]  /*25c0*/  IMAD.WIDE R2, R92, 0x10, R2 ;  /* 0x000000105c027825 */ /* 0x000fca00078e0202 */
[----:B0-----:R0:W-:Y:S04]  /*25d0*/  STG.E.128 [R2.64], R12 ;  /* 0x0000000c02007986 */ /* 0x0011e8000c101d20 */
[----:B-1----:R0:W-:Y:S02]  /*25e0*/  STG.E.128 [R2.64+0x200], R16 ;  /* 0x0002001002007986 */ /* 0x0021e4000c101d20 */
.L_x_10314:
[----:B------:R-:W-:Y:S01]  /*25f0*/  BAR.SYNC.DEFER_BLOCKING 0x0 ;  /* 0x0000000000007b1d */ /* 0x000fe20000010000 */
        /* <DEDUP_REMOVED lines=62> */
.L_x_10394:
        /* <DEDUP_REMOVED lines=16> */
[----:B------:R-:W-:-:S05]  /*2ae0*/  ULDC.64 UR34, c[0x0][0x1a0] ;  /* 0x0000680000227ab9 */ /* 0x000fca0000000a00 */
        /* <DEDUP_REMOVED lines=14> */
[----:B------:R0:W4:Y:S04]  /*2bd0*/  LDG.E.128 R16, [R98.64+0x200] ;  /* 0x0002002062107981 */ /* 0x000128000c1e1d00 */
        /* <DEDUP_REMOVED lines=13> */
[----:B------:R-:W-:-:S03]  /*2cb0*/  ISETP.LT.OR P3, PT, R108, 0x2, P0 ;  /* 0x000000026c00780c */ /* 0x000fc60000761670 */
[----:B------:R-:W-:Y:S02]  /*2cc0*/  UIMAD UR42, UR7, UR35, UR42 ;  /* 0x00000023072a72a4 */ /* 0x000fe4000f8e022a */
[----:B------:R-:W-:-:S03]  /*2cd0*/  UIMAD.WIDE.U32 UR34, UR7, UR34, UR30 ;  /* 0x00000022072272a5 */ /* 0x000fc6000f8e001e */
[----:B------:R-:W-:Y:S02]  /*2ce0*/  ULDC.64 UR30, c[0x0][0x230] ;  /* 0x00008c00001e7ab9 */ /* 0x000fe40000000a00 */
[----:B------:R-:W-:Y:S02]  /*2cf0*/  UIADD3 UR35, UR35, UR42, URZ ;  /* 0x0000002a23237290 */ /* 0x000fe4000fffe03f */
[----:B------:R-:W-:Y:S01]  /*2d00*/  ULEA UR30, UP0, UR34, UR30, 0x3 ;  /* 0x0000001e221e7291 */ /* 0x000fe2000f80183f */
[----:B------:R-:W-:-:S03]  /*2d10*/  @!P3 IADD3 R192, R192, -0x2, RZ ;  /* 0xfffffffec0c0b810 */ /* 0x000fc60007ffe0ff */
        /* <DEDUP_REMOVED lines=59> */
[----:B0-----:R-:W-:-:S07]  /*30d0*/  PRMT R22, RZ, 0x5410, R16 ;  /* 0x00005410ff167816 */ /* 0x001fce0000000010 */
[----:B------:R-:W-:Y:S01]  /*30e0*/  MUFU.SIN R119, R104 ;  /* 0x0000006800777308 */ /* 0x000fe20000000400 */
[----:B-1----:R-:W-:-:S04]  /*30f0*/  FMUL.FTZ R98, R2, 1.4426950216293334961 ;  /* 0x3fb8aa3b02627820 */ /* 0x002fc80000410000 */
[-C--:B------:R-:W-:Y:S02]  /*3100*/  FMUL.FTZ R2, R74, R98.reuse ;  /* 0x000000624a027220 */ /* 0x080fe40000410000 */
[-C--:B------:R-:W-:Y:S01]  /*3110*/  FMUL.FTZ R3, R71, R98.reuse ;  /* 0x0000006247037220 */ /* 0x080fe20000410000 */
[----:B------:R0:W-:Y:S01]  /*3120*/  MUFU.COS R137, R104 ;  /* 0x0000006800897308 */ /* 0x0001e20000000000 */
[-C--:B------:R-:W-:Y:S02]  /*3130*/  FMUL.FTZ R14, R61, R98.reuse ;  /* 0x000000623d0e7220 */ /* 0x080fe40000410000 */
[-C--:B------:R-:W-:Y:S01]  /*3140*/  FMUL.FTZ R12, R63, R98.reuse ;  /* 0x000000623f0c7220 */ /* 0x080fe20000410000 */
[----:B------:R-:W-:Y:S01]  /*3150*/  PRMT R26, RZ, 0x7610, R16 ;  /* 0x00007610ff1a7816 */ /* 0x000fe20000000010 */
[----:B------:R-:W-:-:S03]  /*3160*/  FMUL.FTZ R13, R64, R98 ;  /* 0x00000062400d7220 */ /* 0x000fc60000410000 */
[----:B------:R-:W-:Y:S01]  /*3170*/  MUFU.SIN R121, R99 ;  /* 0x0000006300797308 */ /* 0x000fe20000000400 */
[----:B0-----:R-:W-:-:S07]  /*3180*/  FMUL.FTZ R104, R70, R98 ;  /* 0x0000006246687220 */ /* 0x001fce0000410000 */
[----:B------:R0:W-:Y:S01]  /*3190*/  MUFU.COS R133, R99 ;  /* 0x0000006300857308 */ /* 0x0001e20000000000 */
[----:B------:R-:W-:Y:S01]  /*31a0*/  PRMT R24, RZ, 0x5410, R8 ;  /* 0x00005410ff187816 */ /* 0x000fe20000000008 */
[----:B------:R-:W-:Y:S01]  /*31b0*/  FMUL.FTZ R169, R73, R22 ;  /* 0x0000001649a97220 */ /* 0x000fe20000410000 */
[--C-:B------:R-:W-:Y:S01]  /*31c0*/  PRMT R27, RZ, 0x7610, R17.reuse ;  /* 0x00007610ff1b7816 */ /* 0x100fe20000000011 */
[----:B------:R-:W-:Y:S01]  /*31d0*/  @!P3 IMAD R192, R192, R15, UR7 ;  /* 0x00000007c0c0be24 */ /* 0x000fe2000f8e020f */
[----:B------:R-:W-:Y:S01]  /*31e0*/  PRMT R23, RZ, 0x5410, R17 ;  /* 0x00005410ff177816 */ /* 0x000fe20000000011 */
[-C--:B------:R-:W-:Y:S02]  /*31f0*/  FMUL.FTZ R108, R66, R98.reuse ;  /* 0x00000062426c7220 */ /* 0x080fe40000410000 */
[----:B------:R1:W2:Y:S01]  /*3200*/  MUFU.EX2 R154, R2 ;  /* 0x00000002009a7308 */ /* 0x0002a20000000800 */
[----:B0-----:R-:W-:-:S07]  /*3210*/  FMUL.FTZ R99, R72, R98 ;  /* 0x0000006248637220 */ /* 0x001fce0000410000 */
        /* <DEDUP_REMOVED lines=10> */
[----:B------:R-:W-:-:S07]  /*32c0*/  FMUL.FTZ R167, R73, R26 ;  /* 0x0000001a49a77220 */ /* 0x000fce0000410000 */
[----:B------:R-:W-:Y:S01]  /*32d0*/  MUFU.SIN R123, R102 ;  /* 0x00000066007b7308 */ /* 0x000fe20000000400 */
[----:B--2---:R-:W-:-:S07]  /*32e0*/  FMUL.FTZ R155, R154, R155 ;  /* 0x0000009b9a9b7220 */ /* 0x004fce0000410000 */
[----:B------:R2:W-:Y:S01]  /*32f0*/  MUFU.COS R131, R102 ;  /* 0x0000006600837308 */ /* 0x0005e20000000000 */
[----:B------:R-:W-:-:S07]  /*3300*/  FMUL.FTZ R154, R154, R101 ;  /* 0x000000659a9a7220 */ /* 0x000fce0000410000 */
[----:B------:R-:W5:Y:S01]  /*3310*/  MUFU.EX2 R104, R104 ;  /* 0x0000006800687308 */ /* 0x000f620000000800 */
[----:B--2---:R-:W-:Y:S02]  /*3320*/  FMUL.FTZ R102, R69, R98 ;  /* 0x0000006245667220 */ /* 0x004fe40000410000 */
[----:B------:R-:W-:-:S05]  /*3330*/  FMUL.FTZ R169, R24, R169 ;  /* 0x000000a918a97220 */ /* 0x000fca0000410000 */
[----:B------:R-:W2:Y:S01]  /*3340*/  MUFU.EX2 R99, R99 ;  /* 0x0000006300637308 */ /* 0x000ea20000000800 */
[----:B0-----:R-:W-:Y:S02]  /*3350*/  FMUL.FTZ R2, R62, R98 ;  /* 0x000000623e027220 */ /* 0x001fe40000410000 */
[----:B------:R-:W-:-:S05]  /*3360*/  FMUL.FTZ R167, R24, R167 ;  /* 0x000000a718a77220 */ /* 0x000fca0000410000 */
[----:B------:R-:W0:Y:S01]  /*3370*/  MUFU.EX2 R13, R13 ;  /* 0x0000000d000d7308 */ /* 0x000e220000000800 */
[C---:B-1----:R-:W-:Y:S02]  /*3380*/  FMUL.FTZ R133, R14.reuse, R133 ;  /* 0x000000850e857220 */ /* 0x042fe40000410000 */
[----:B------:R-:W-:-:S05]  /*3390*/  FMUL.FTZ R132, R14, R121 ;  /* 0x000000790e847220 */ /* 0x000fca0000410000 */
[----:B------:R-:W1:Y:S01]  /*33a0*/  MUFU.EX2 R102, R102 ;  /* 0x0000006600667308 */ /* 0x000e620000000800 */
[C---:B----4-:R-:W-:Y:S02]  /*33b0*/  FMUL.FTZ R137, R12.reuse, R137 ;  /* 0x000000890c897220 */ /* 0x050fe40000410000 */
[----:B------:R-:W-:Y:S02]  /*33c0*/  FMUL.FTZ R136, R12, R119 ;  /* 0x000000770c887220 */ /* 0x000fe40000410000 */
[----:B------:R-:W-:Y:S02]  /*33d0*/  FMUL.FTZ R14, R154, R169 ;  /* 0x000000a99a0e7220 */ /* 0x000fe40000410000 */
[----:B------:R-:W-:Y:S01]  /*33e0*/  FMUL.FTZ R3, R60, UR40 ;  /* 0x000000283c037c20 */ /* 0x000fe20008410000 */
[----:B------:R4:W-:Y:S01]  /*33f0*/  MUFU.EX2 R130, R2 ;  /* 0x0000000200827308 */ /* 0x0009e20000000800 */
[----:B------:R-:W-:Y:S01]  /*3400*/  FMUL.FTZ R12, R154, R167 ;  /* 0x000000a79a0c7220 */ /* 0x000fe20000410000 */
[----:B------:R-:W-:Y:S01]  /*3410*/  PRMT R25, RZ, 0x7610, R8 ;  /* 0x00007610ff197816 */ /* 0x000fe20000000008 */
[----:B------:R-:W-:-:S02]  /*3420*/  FMUL.FTZ R168, R74, R27 ;  /* 0x0000001b4aa87220 */ /* 0x000fc40000410000 */
[----:B------:R-:W-:Y:S02]  /*3430*/  FFMA.FTZ R14, R155, R167, R14 ;  /* 0x000000a79b0e7223 */ /* 0x000fe4000001000e */
[----:B------:R-:W-:Y:S01]  /*3440*/  FMUL.FTZ R16, R60, R98 ;  /* 0x000000623c107220 */ /* 0x000fe20000410000 */
[----:B------:R-:W-:Y:S01]  /*3450*/  MUFU.SIN R125, R106 ;  /* 0x0000006a007d7308 */ /* 0x000fe20000000400 */
[----:B----4-:R-:W-:Y:S02]  /*3460*/  FMUL.FTZ R2, R73, UR40 ;  /* 0x0000002849027c20 */ /* 0x010fe40008410000 */
[C---:B-----5:R-:W-:Y:S02]  /*3470*/  FMUL.FTZ R147, R104.reuse, R147 ;  /* 0x0000009368937220 */ /* 0x060fe40000410000 */
[----:B------:R-:W-:Y:S02]  /*3480*/  FMUL.FTZ R146, R104, R107 ;  /* 0x0000006b68927220 */ /* 0x000fe40000410000 */
[----:B------:R-:W-:Y:S01]  /*3490*/  FMUL.RZ R15, R3, 0.15915493667125701904 ;  /* 0x3e22f983030f7820 */ /* 0x000fe2000040c000 */
[----:B------:R4:W-:Y:S01]  /*34a0*/  MUFU.COS R157, R106 ;  /* 0x0000006a009d7308 */ /* 0x0009e20000000000 */
[----:B------:R-:W-:-:S02]  /*34b0*/  FFMA.FTZ R12, R155, R169, -R12 ;  /* 0x000000a99b0c7223 */ /* 0x000fc4000001080c */
[----:B------:R-:W-:Y:S02]  /*34c0*/  FMUL.RZ R104, R2, 0.15915493667125701904 ;  /* 0x3e22f98302687820 */ /* 0x000fe4000040c000 */
[----:B------:R-:W-:Y:S02]  /*34d0*/  FMUL.FTZ R170, R74, R23 ;  /* 0x000000174aaa7220 */ /* 0x000fe40000410000 */
[----:B------:R-:W-:Y:S01]  /*34e0*/  FMUL.FTZ R153, R152, R153 ;  /* 0x0000009998997220 */ /* 0x000fe20000410000 */
[----:B------:R-:W-:Y:S01]  /*34f0*/  MUFU.EX2 R108, R108 ;  /* 0x0000006c006c7308 */ /* 0x000fe20000000800 */
[----:B--2---:R-:W-:Y:S02]  /*3500*/  FMUL.FTZ R151, R99, R100 ;  /* 0x0000006463977220 */ /* 0x004fe40000410000 */
[-C--:B------:R-:W-:Y:S02]  /*3510*/  FMUL.FTZ R2, R59, R98.reuse ;  /* 0x000000623b027220 */ /* 0x080fe40000410000 */
[----:B----4-:R-:W-:-:S02]  /*3520*/  FMUL.FTZ R106, R65, R98 ;  /* 0x00000062416a7220 */ /* 0x010fc40000410000 */
[----:B------:R-:W-:Y:S02]  /*3530*/  FMUL.FTZ R152, R152, R103 ;  /* 0x0000006798987220 */ /* 0x000fe40000410000 */
[----:B------:R-:W-:Y:S01]  /*3540*/  FFMA.FTZ R100, R25, R168, R14 ;  /* 0x000000a819647223 */ /* 0x000fe2000001000e */
[----:B------:R-:W-:Y:S01]  /*3550*/  MUFU.COS R159, R15 ;  /* 0x0000000f009f7308 */ /* 0x000fe20000000000 */
[----:B------:R-:W-:Y:S02]  /*3560*/  FMUL.FTZ R150, R99, R150 ;  /* 0x0000009663967220 */ /* 0x000fe40000410000 */
[----:B------:R-:W-:Y:S02]  /*3570*/  FMUL.FTZ R98, R73, R98 ;  /* 0x0000006249627220 */ /* 0x000fe40000410000 */
[C---:B0-----:R-:W-:Y:S02]  /*3580*/  FMUL.FTZ R135, R13.reuse, R110 ;  /* 0x0000006e0d877220 */ /* 0x041fe40000410000 */
[----:B------:R-:W-:Y:S01]  /*3590*/  FMUL.FTZ R134, R13, R134 ;  /* 0x000000860d867220 */ /* 0x000fe20000410000 */
[----:B------:R0:W-:Y:S01]  /*35a0*/  MUFU.SIN R99, R15 ;  /* 0x0000000f00637308 */ /* 0x0001e20000000400 */
[----:B------:R-:W-:-:S02]  /*35b0*/  FFMA.FTZ R17, R25, R170, R12 ;  /* 0x000000aa19117223 */ /* 0x000fc4000001000c */
[C---:B-1----:R-:W-:Y:S02]  /*35c0*/  FMUL.FTZ R149, R102.reuse, R149 ;  /* 0x0000009566957220 */ /* 0x042fe40000410000 */
[----:B------:R-:W-:Y:S02]  /*35d0*/  FMUL.FTZ R148, R102, R105 ;  /* 0x0000006966947220 */ /* 0x000fe40000410000 */
[C---:B------:R-:W-:Y:S01]  /*35e0*/  FMUL.FTZ R102, R152.reuse, R100 ;  /* 0x0000006498667220 */ /* 0x040fe20000410000 */
[----:B------:R-:W1:Y:S01]  /*35f0*/  MUFU.EX2 R16, R16 ;  /* 0x0000001000107308 */ /* 0x000e620000000800 */
[----:B0-----:R-:W0:Y:S01]  /*3600*/  LDS.128 R12, [R122+0x10] ;  /* 0x000010007a0c7984 */ /* 0x001e220000000c00 */
[-C--:B------:R-:W-:Y:S02]  /*3610*/  FMUL.FTZ R103, R152, R17.reuse ;  /* 0x0000001198677220 */ /* 0x080fe40000410000 */
[----:B------:R-:W-:-:S04]  /*3620*/  FFMA.FTZ R101, R153, R17, -R102 ;  /* 0x0000001199657223 */ /* 0x000fc80000010866 */
[----:B------:R-:W-:Y:S01]  /*3630*/  MUFU.EX2 R156, R2 ;  /* 0x00000002009c7308 */ /* 0x000fe20000000800 */
[----:B------:R-:W-:Y:S01]  /*3640*/  FFMA.FTZ R103, R153, R100, R103 ;  /* 0x0000006499677223 */ /* 0x000fe20000010067 */
[----:B------:R-:W-:-:S06]  /*3650*/  PRMT R100, RZ, 0x5410, R9 ;  /* 0x00005410ff647816 */ /* 0x000fcc0000000009 */
[----:B------:R-:W-:Y:S01]  /*3660*/  MUFU.SIN R3, R104 ;  /* 0x0000006800037308 */ /* 0x000fe20000000400 */
[----:B------:R-:W-:-:S07]  /*3670*/  PRMT R102, RZ, 0x5410, R18 ;  /* 0x00005410ff667816 */ /* 0x000fce0000000012 */
[----:B------:R2:W4:Y:S08]  /*3680*/  MUFU.EX2 R2, R98 ;  /* 0x0000006200027308 */ /* 0x0005300000000800 */
[----:B------:R-:W-:Y:S01]  /*3690*/  MUFU.EX2 R106, R106 ;  /* 0x0000006a006a7308 */ /* 0x000fe20000000800 */
[----:B--2---:R-:W-:-:S07]  /*36a0*/  PRMT R98, RZ, 0x7610, R18 ;  /* 0x00007610ff627816 */ /* 0x004fce0000000012 */
[----:B------:R2:W5:Y:S01]  /*36b0*/  MUFU.COS R17, R104 ;  /* 0x0000006800117308 */ /* 0x0005620000000000 */
[C---:B------:R-:W-:Y:S02]  /*36c0*/  FMUL.FTZ R165, R71.reuse, R98 ;  /* 0x0000006247a57220 */ /* 0x040fe40000410000 */
[----:B------:R-:W-:Y:S02]  /*36d0*/  FMUL.FTZ R189, R71, R102 ;  /* 0x0000006647bd7220 */ /* 0x000fe40000410000 */
[----:B------:R-:W-:Y:S02]  /*36e0*/  FFMA.FTZ R18, R100, R165, R103 ;  /* 0x000000a564127223 */ /* 0x000fe40000010067 */
[C---:B-1----:R-:W-:Y:S02]  /*36f0*/  FMUL.FTZ R159, R16.reuse, R159 ;  /* 0x0000009f109f7220 */ /* 0x042fe40000410000 */
[----:B------:R-:W-:Y:S02]  /*3700*/  FMUL.FTZ R158, R16, R99 ;  /* 0x00000063109e7220 */ /* 0x000fe40000410000 */
[----:B------:R-:W-:-:S02]  /*3710*/  FFMA.FTZ R101, R100, R189, R101 ;  /* 0x000000bd64657223 */ /* 0x000fc40000010065 */
[----:B------:R-:W-:Y:S02]  /*3720*/  FMUL.FTZ R16, R150, R18 ;  /* 0x0000001296107220 */ /* 0x000fe40000410000 */
[----:B----4-:R-:W-:Y:S01]  /*3730*/  FMUL.FTZ R3, R2, R3 ;  /* 0x0000000302037220 */ /* 0x010fe20000410000 */
[--C-:B------:R-:W-:Y:S01]  /*3740*/  PRMT R99, RZ, 0x5410, R19.reuse ;  /* 0x00005410ff637816 */ /* 0x100fe20000000013 */
[-C--:B--2---:R-:W-:Y:S01]  /*3750*/  FFMA.FTZ R104, R151, R101.reuse, -R16 ;  /* 0x0000006597687223 */ /* 0x084fe20000010810 */
[----:B------:R-:W-:Y:S01]  /*3760*/  PRMT R103, RZ, 0x7610, R19 ;  /* 0x00007610ff677816 */ /* 0x000fe20000000013 */
[----:B------:R-:W-:Y:S02]  /*3770*/  FMUL.FTZ R19, R150, R101 ;  /* 0x0000006596137220 */ /* 0x000fe40000410000 */
[----:B-----5:R-:W-:Y:S02]  /*3780*/  FMUL.FTZ R2, R2, R17 ;  /* 0x0000001102027220 */ /* 0x020fe40000410000 */
[----:B------:R-:W-:Y:S01]  /*3790*/  FMUL.FTZ R16, R3, R154 ;  /* 0x0000009a03107220 */ /* 0x000fe20000410000 */
[----:B------:R-:W-:Y:S01]  /*37a0*/  PRMT R101, RZ, 0x7610, R9 ;  /* 0x00007610ff657816 */ /* 0x000fe20000000009 */
[----:B------:R-:W-:-:S02]  /*37b0*/  FFMA.FTZ R17, R151, R18, R19 ;  /* 0x0000001297117223 */ /* 0x000fc40000010013 */
[C---:B------:R-:W-:Y:S02]  /*37c0*/  FMUL.FTZ R18, R2.reuse, R154 ;  /* 0x0000009a02127220 */ /* 0x040fe40000410000 */
[----:B------:R-:W-:Y:S02]  /*37d0*/  FFMA.FTZ R16, R2, R155, -R16 ;  /* 0x0000009b02107223 */ /* 0x000fe40000010810 */
[----:B------:R-:W-:Y:S02]  /*37e0*/  FMUL.FTZ R162, R72, R103 ;  /* 0x0000006748a27220 */ /* 0x000fe40000410000 */
[----:B------:R-:W-:Y:S02]  /*37f0*/  FFMA.FTZ R18, R3, R155, R18 ;  /* 0x0000009b03127223 */ /* 0x000fe40000010012 */
[----:B------:R-:W-:Y:S02]  /*3800*/  FMUL.FTZ R19, R152, R16 ;  /* 0x0000001098137220 */ /* 0x000fe40000410000 */
[----:B------:R-:W-:-:S02]  /*3810*/  FMUL.FTZ R160, R72, R99 ;  /* 0x0000006348a07220 */ /* 0x000fc40000410000 */
[----:B------:R-:W-:Y:S02]  /*3820*/  FFMA.FTZ R105, R101, R162, R17 ;  /* 0x000000a265697223 */ /* 0x000fe40000010011 */
[-C--:B------:R-:W-:Y:S02]  /*3830*/  FMUL.FTZ R17, R152, R18.reuse ;  /* 0x0000001298117220 */ /* 0x080fe40000410000 */
[----:B------:R-:W-:Y:S02]  /*3840*/  FFMA.FTZ R19, R153, R18, R19 ;  /* 0x0000001299137223 */ /* 0x000fe40000010013 */
[----:B------:R-:W-:Y:S02]  /*3850*/  FFMA.FTZ R104, R101, R160, R104 ;  /* 0x000000a065687223 */ /* 0x000fe40000010068 */
[----:B------:R-:W-:Y:S02]  /*3860*/  FMUL.FTZ R18, R148, R105 ;  /* 0x0000006994127220 */ /* 0x000fe40000410000 */
[----:B------:R-:W-:-:S02]  /*3870*/  FMUL.FTZ R141, R106, R141 ;  /* 0x0000008d6a8d7220 */ /* 0x000fc40000410000 */
[----:B------:R-:W-:Y:S02]  /*3880*/  FMUL.FTZ R140, R106, R115 ;  /* 0x000000736a8c7220 */ /* 0x000fe40000410000 */
[-C--:B------:R-:W-:Y:S02]  /*3890*/  FMUL.FTZ R106, R148, R104.reuse ;  /* 0x00000068946a7220 */ /* 0x080fe40000410000 */
[C---:B------:R-:W-:Y:S01]  /*38a0*/  FFMA.FTZ R107, R149.reuse, R104, -R18 ;  /* 0x00000068956b7223 */ /* 0x040fe20000010812 */
[--C-:B0-----:R-:W-:Y:S01]  /*38b0*/  PRMT R104, RZ, 0x5410, R12.reuse ;  /* 0x00005410ff687816 */ /* 0x101fe2000000000c */
[C---:B------:R-:W-:Y:S02]  /*38c0*/  FMUL.FTZ R139, R108.reuse, R139 ;  /* 0x0000008b6c8b7220 */ /* 0x040fe40000410000 */
[----:B------:R-:W-:Y:S01]  /*38d0*/  FMUL.FTZ R138, R108, R117 ;  /* 0x000000756c8a7220 */ /* 0x000fe20000410000 */
[----:B------:R-:W-:Y:S01]  /*38e0*/  PRMT R108, RZ, 0x7610, R12 ;  /* 0x00007610ff6c7816 */ /* 0x000fe2000000000c */
[----:B------:R-:W-:Y:S01]  /*38f0*/  FFMA.FTZ R105, R149, R105, R106 ;  /* 0x0000006995697223 */ /* 0x000fe2000001006a */
[----:B------:R-:W-:Y:S01]  /*3900*/  PRMT R106, RZ, 0x5410, R10 ;  /* 0x00005410ff6a7816 */ /* 0x000fe2000000000a */
[----:B------:R-:W-:-:S02]  /*3910*/  FMUL.FTZ R161, R69, R104 ;  /* 0x0000006845a17220 */ /* 0x000fc40000410000 */
[----:B------:R-:W-:Y:S02]  /*3920*/  FFMA.FTZ R17, R153, R16, -R17 ;  /* 0x0000001099117223 */ /* 0x000fe40000010811 */
[----:B------:R-:W-:Y:S02]  /*3930*/  FMUL.FTZ R163, R69, R108 ;  /* 0x0000006c45a37220 */ /* 0x000fe40000410000 */
[----:B------:R-:W-:Y:S02]  /*3940*/  FFMA.FTZ R107, R106, R161, R107 ;  /* 0x000000a16a6b7223 */ /* 0x000fe4000001006b */
[C---:B------:R-:W-:Y:S02]  /*3950*/  FMUL.FTZ R16, R150.reuse, R19 ;  /* 0x0000001396107220 */ /* 0x040fe40000410000 */
[----:B------:R-:W-:Y:S02]  /*3960*/  FMUL.FTZ R18, R150, R17 ;  /* 0x0000001196127220 */ /* 0x000fe40000410000 */
[----:B------:R-:W-:-:S02]  /*3970*/  FFMA.FTZ R105, R106, R163, R105 ;  /* 0x000000a36a697223 */ /* 0x000fc40000010069 */
[C---:B------:R-:W-:Y:S02]  /*3980*/  FMUL.FTZ R114, R146.reuse, R107 ;  /* 0x0000006b92727220 */ /* 0x040fe40000410000 */
[C---:B------:R-:W-:Y:S02]  /*3990*/  FFMA.FTZ R16, R151.reuse, R17, -R16 ;  /* 0x0000001197107223 */ /* 0x040fe40000010810 */
[----:B------:R-:W-:Y:S02]  /*39a0*/  FFMA.FTZ R18, R151, R19, R18 ;  /* 0x0000001397127223 */ /* 0x000fe40000010012 */
[-C--:B------:R-:W-:Y:S02]  /*39b0*/  FMUL.FTZ R112, R146, R105.reuse ;  /* 0x0000006992707220 */ /* 0x080fe40000410000 */
[----:B------:R-:W-:Y:S01]  /*39c0*/  FFMA.FTZ R114, R147, R105, R114 ;  /* 0x0000006993727223 */ /* 0x000fe20000010072 */
[----:B------:R-:W-:Y:S01]  /*39d0*/  PRMT R105, RZ, 0x5410, R13 ;  /* 0x00005410ff697816 */ /* 0x000fe2000000000d */
[----:B------:R-:W-:-:S02]  /*39e0*/  FMUL.FTZ R145, R144, R145 ;  /* 0x0000009190917220 */ /* 0x000fc40000410000 */
[----:B------:R-:W-:Y:S02]  /*39f0*/  FMUL.FTZ R17, R148, R16 ;  /* 0x0000001094117220 */ /* 0x000fe40000410000 */
[----:B------:R-:W-:Y:S01]  /*3a00*/  FMUL.FTZ R144, R144, R109 ;  /* 0x0000006d90907220 */ /* 0x000fe20000410000 */
[----:B------:R-:W-:Y:S01]  /*3a10*/  PRMT R109, RZ, 0x7610, R13 ;  /* 0x00007610ff6d7816 */ /* 0x000fe2000000000d */
[-C--:B------:R-:W-:Y:S02]  /*3a20*/  FMUL.FTZ R12, R148, R18.reuse ;  /* 0x00000012940c7220 */ /* 0x080fe40000410000 */
[----:B------:R-:W-:Y:S01]  /*3a30*/  FFMA.FTZ R112, R147, R107, -R112 ;  /* 0x0000006b93707223 */ /* 0x000fe20000010870 */
[----:B------:R-:W-:Y:S01]  /*3a40*/  PRMT R107, RZ, 0x7610, R10 ;  /* 0x00007610ff6b7816 */ /* 0x000fe2000000000a */
[----:B------:R-:W-:Y:S02]  /*3a50*/  FMUL.FTZ R164, R70, R105 ;  /* 0x0000006946a47220 */ /* 0x000fe40000410000 */
[----:B------:R-:W-:-:S02]  /*3a60*/  FFMA.FTZ R110, R149, R18, R17 ;  /* 0x00000012956e7223 */ /* 0x000fc40000010011 */
[C---:B------:R-:W-:Y:S02]  /*3a70*/  FMUL.FTZ R143, R142.reuse, R143 ;  /* 0x0000008f8e8f7220 */ /* 0x040fe40000410000 */
[----:B------:R-:W-:Y:S02]  /*3a80*/  FFMA.FTZ R12, R149, R16, -R12 ;  /* 0x00000010950c7223 */ /* 0x000fe4000001080c */
[----:B------:R-:W-:Y:S01]  /*3a90*/  FMUL.FTZ R142, R142, R113 ;  /* 0x000000718e8e7220 */ /* 0x000fe20000410000 */
[----:B------:R-:W0:Y:S01]  /*3aa0*/  LDS.128 R16, [R122+0x20] ;  /* 0x000020007a107984 */ /* 0x000e220000000c00 */
[----:B------:R-:W-:Y:S02]  /*3ab0*/  FMUL.FTZ R166, R70, R109 ;  /* 0x0000006d46a67220 */ /* 0x000fe40000410000 */
[----:B------:R-:W-:Y:S02]  /*3ac0*/  FFMA.FTZ R113, R107, R164, R112 ;  /* 0x000000a46b717223 */ /* 0x000fe40000010070 */
[----:B------:R-:W-:-:S02]  /*3ad0*/  FMUL.FTZ R13, R146, R110 ;  /* 0x0000006e920d7220 */ /* 0x000fc40000410000 */
[----:B------:R-:W-:Y:S02]  /*3ae0*/  FMUL.FTZ R112, R146, R12 ;  /* 0x0000000c92707220 */ /* 0x000fe40000410000 */
[----:B------:R-:W-:Y:S02]  /*3af0*/  FFMA.FTZ R114, R107, R166, R114 ;  /* 0x000000a66b727223 */ /* 0x000fe40000010072 */
[C---:B------:R-:W-:Y:S02]  /*3b00*/  FMUL.FTZ R115, R144.reuse, R113 ;  /* 0x0000007190737220 */ /* 0x040fe40000410000 */
[C---:B------:R-:W-:Y:S02]  /*3b10*/  FFMA.FTZ R13, R147.reuse, R12, -R13 ;  /* 0x0000000c930d7223 */ /* 0x040fe4000001080d */
[----:B------:R-:W-:Y:S01]  /*3b20*/  FFMA.FTZ R12, R147, R110, R112 ;  /* 0x0000006e930c7223 */ /* 0x000fe20000010070 */
[----:B------:R-:W-:Y:S01]  /*3b30*/  PRMT R110, RZ, 0x5410, R14 ;  /* 0x00005410ff6e7816 */ /* 0x000fe2000000000e */
[----:B------:R-:W-:-:S02]  /*3b40*/  FMUL.FTZ R116, R144, R114 ;  /* 0x0000007290747220 */ /* 0x000fc40000410000 */
[C---:B------:R-:W-:Y:S01]  /*3b50*/  FFMA.FTZ R115, R145.reuse, R114, R115 ;  /* 0x0000007291737223 */ /* 0x040fe20000010073 */
[----:B------:R-:W-:Y:S01]  /*3b60*/  PRMT R114, RZ, 0x7610, R14 ;  /* 0x00007610ff727816 */ /* 0x000fe2000000000e */
[----:B------:R-:W-:Y:S01]  /*3b70*/  FFMA.FTZ R116, R145, R113, -R116 ;  /* 0x0000007191747223 */ /* 0x000fe20000010874 */
[----:B------:R-:W-:Y:S01]  /*3b80*/  PRMT R112, RZ, 0x5410, R11 ;  /* 0x00005410ff707816 */ /* 0x000fe2000000000b */
[C---:B------:R-:W-:Y:S02]  /*3b90*/  FMUL.FTZ R171, R67.reuse, R110 ;  /* 0x0000006e43ab7220 */ /* 0x040fe40000410000 */
[----:B------:R-:W-:Y:S02]  /*3ba0*/  FMUL.FTZ R173, R67, R114 ;  /* 0x0000007243ad7220 */ /* 0x000fe40000410000 */
[----:B------:R-:W-:Y:S02]  /*3bb0*/  FMUL.FTZ R113, R144, R13 ;  /* 0x0000000d90717220 */ /* 0x000fe40000410000 */
[----:B------:R-:W-:-:S02]  /*3bc0*/  FFMA.FTZ R116, R112, R171, R116 ;  /* 0x000000ab70747223 */ /* 0x000fc40000010074 */
[-C--:B------:R-:W-:Y:S02]  /*3bd0*/  FMUL.FTZ R14, R144, R12.reuse ;  /* 0x0000000c900e7220 */ /* 0x080fe40000410000 */
[----:B------:R-:W-:Y:S02]  /*3be0*/  FFMA.FTZ R115, R112, R173, R115 ;  /* 0x000000ad70737223 */ /* 0x000fe40000010073 */
[C---:B------:R-:W-:Y:S01]  /*3bf0*/  FFMA.FTZ R12, R145.reuse, R12, R113 ;  /* 0x0000000c910c7223 */ /* 0x040fe20000010071 */
[--C-:B------:R-:W-:Y:S01]  /*3c00*/  PRMT R113, RZ, 0x5410, R15.reuse ;  /* 0x00005410ff717816 */ /* 0x100fe2000000000f */
[C---:B------:R-:W-:Y:S01]  /*3c10*/  FMUL.FTZ R118, R142.reuse, R116 ;  /* 0x000000748e767220 */ /* 0x040fe20000410000 */
[----:B------:R-:W-:Y:S01]  /*3c20*/  PRMT R117, RZ, 0x7610, R15 ;  /* 0x00007610ff757816 */ /* 0x000fe2000000000f */
[----:B------:R-:W-:Y:S02]  /*3c30*/  FFMA.FTZ R14, R145, R13, -R14 ;  /* 0x0000000d910e7223 */ /* 0x000fe4000001080e */
[----:B------:R-:W-:-:S02]  /*3c40*/  FMUL.FTZ R13, R142, R115 ;  /* 0x000000738e0d7220 */ /* 0x000fc40000410000 */
[C---:B------:R-:W-:Y:S01]  /*3c50*/  FFMA.FTZ R118, R143.reuse, R115, R118 ;  /* 0x000000738f767223 */ /* 0x040fe20000010076 */
[----:B------:R-:W-:Y:S01]  /*3c60*/  PRMT R115, RZ, 0x7610, R11 ;  /* 0x00007610ff737816 */ /* 0x000fe2000000000b */
[----:B------:R-:W-:Y:S02]  /*3c70*/  FFMA.FTZ R13, R143, R116, -R13 ;  /* 0x000000748f0d7223 */ /* 0x000fe4000001080d */
[C---:B------:R-:W-:Y:S02]  /*3c80*/  FMUL.FTZ R172, R68.reuse, R113 ;  /* 0x0000007144ac7220 */ /* 0x040fe40000410000 */
[----:B------:R-:W-:Y:S02]  /*3c90*/  FMUL.FTZ R174, R68, R117 ;  /* 0x0000007544ae7220 */ /* 0x000fe40000410000 */
[C---:B------:R-:W-:Y:S02]  /*3ca0*/  FFMA.FTZ R116, R115.reuse, R172, R13 ;  /* 0x000000ac73747223 */ /* 0x040fe4000001000d */
[----:B------:R-:W-:-:S02]  /*3cb0*/  FFMA.FTZ R118, R115, R174, R118 ;  /* 0x000000ae73767223 */ /* 0x000fc40000010076 */
[----:B------:R-:W-:Y:S02]  /*3cc0*/  FMUL.FTZ R120, R140, R116 ;  /* 0x000000748c787220 */ /* 0x000fe40000410000 */
[C---:B------:R-:W-:Y:S02]  /*3cd0*/  FMUL.FTZ R15, R142.reuse, R14 ;  /* 0x0000000e8e0f7220 */ /* 0x040fe40000410000 */
[----:B------:R-:W-:Y:S02]  /*3ce0*/  FMUL.FTZ R13, R142, R12 ;  /* 0x0000000c8e0d7220 */ /* 0x000fe40000410000 */
[-C--:B------:R-:W-:Y:S02]  /*3cf0*/  FMUL.FTZ R119, R140, R118.reuse ;  /* 0x000000768c777220 */ /* 0x080fe40000410000 */
[----:B------:R-:W-:Y:S01]  /*3d00*/  FFMA.FTZ R121, R141, R118, R120 ;  /* 0x000000768d797223 */ /* 0x000fe20000010078 */
[----:B0-----:R-:W-:Y:S01]  /*3d10*/  PRMT R120, RZ, 0x7610, R16 ;  /* 0x00007610ff787816 */ /* 0x001fe20000000010 */
[----:B------:R-:W-:-:S02]  /*3d20*/  FFMA.FTZ R15, R143, R12, R15 ;  /* 0x0000000c8f0f7223 */ /* 0x000fc4000001000f */
[----:B------:R-:W-:Y:S02]  /*3d30*/  FFMA.FTZ R13, R143, R14, -R13 ;  /* 0x0000000e8f0d7223 */ /* 0x000fe4000001080d */
[----:B------:R-:W-:Y:S01]  /*3d40*/  FFMA.FTZ R119, R141, R116, -R119 ;  /* 0x000000748d777223 */ /* 0x000fe20000010877 */
[----:B------:R-:W-:Y:S01]  /*3d50*/  PRMT R116, RZ, 0x5410, R16 ;  /* 0x00005410ff747816 */ /* 0x000fe20000000010 */
[C---:B------:R-:W-:Y:S01]  /*3d60*/  FMUL.FTZ R12, R140.reuse, R15 ;  /* 0x0000000f8c0c7220 */ /* 0x040fe20000410000 */
[----:B------:R-:W-:Y:S01]  /*3d70*/  PRMT R118, RZ, 0x5410, R4 ;  /* 0x00005410ff767816 */ /* 0x000fe20000000004 */
[----:B------:R-:W-:Y:S02]  /*3d80*/  FMUL.FTZ R14, R140, R13 ;  /* 0x0000000d8c0e7220 */ /* 0x000fe40000410000 */
[C---:B------:R-:W-:Y:S02]  /*3d90*/  FMUL.FTZ R179, R65.reuse, R120 ;  /* 0x0000007841b37220 */ /* 0x040fe40000410000 */
[----:B------:R-:W-:-:S02]  /*3da0*/  FMUL.FTZ R177, R65, R116 ;  /* 0x0000007441b17220 */ /* 0x000fc40000410000 */
[C---:B------:R-:W-:Y:S02]  /*3db0*/  FFMA.FTZ R12, R141.reuse, R13, -R12 ;  /* 0x0000000d8d0c7223 */ /* 0x040fe4000001080c */
[----:B------:R-:W-:Y:S02]  /*3dc0*/  FFMA.FTZ R14, R141, R15, R14 ;  /* 0x0000000f8d0e7223 */ /* 0x000fe4000001000e */
[C---:B------:R-:W-:Y:S02]  /*3dd0*/  FFMA.FTZ R121, R118.reuse, R179, R121 ;  /* 0x000000b376797223 */ /* 0x040fe40000010079 */
[----:B------:R-:W-:Y:S02]  /*3de0*/  FFMA.FTZ R119, R118, R177, R119 ;  /* 0x000000b176777223 */ /* 0x000fe40000010077 */
[C---:B------:R-:W-:Y:S02]  /*3df0*/  FMUL.FTZ R13, R138.reuse, R14 ;  /* 0x0000000e8a0d7220 */ /* 0x040fe40000410000 */
        /* <DEDUP_REMOVED lines=8> */
[C---:B------:R-:W-:Y:S01]  /*3e80*/  FFMA.FTZ R126, R139.reuse, R119, -R126 ;  /* 0x000000778b7e7223 */ /* 0x040fe2000001087e */
[----:B------:R-:W-:Y:S01]  /*3e90*/  PRMT R119, RZ, 0x5410, R17 ;  /* 0x00005410ff777816 */ /* 0x000fe20000000011 */
[----:B------:R-:W-:Y:S01]  /*3ea0*/  FFMA.FTZ R128, R139, R121, R128 ;  /* 0x000000798b807223 */ /* 0x000fe20000010080 */
[----:B------:R0:W1:Y:S01]  /*3eb0*/  LDS.128 R12, [R122+0x30] ;  /* 0x000030007a0c7984 */ /* 0x0000620000000c00 */
[----:B------:R-:W-:Y:S01]  /*3ec0*/  PRMT R121, RZ, 0x7610, R4 ;  /* 0x00007610ff797816 */ /* 0x000fe20000000004 */
[C---:B------:R-:W-:Y:S02]  /*3ed0*/  FMUL.FTZ R180, R66.reuse, R123 ;  /* 0x0000007b42b47220 */ /* 0x040fe40000410000 */
[----:B------:R-:W-:Y:S02]  /*3ee0*/  FMUL.FTZ R178, R66, R119 ;  /* 0x0000007742b27220 */ /* 0x000fe40000410000 */
[----:B------:R-:W-:Y:S02]  /*3ef0*/  FMUL.FTZ R157, R156, R157 ;  /* 0x0000009d9c9d7220 */ /* 0x000fe40000410000 */
[----:B------:R-:W-:-:S02]  /*3f00*/  FFMA.FTZ R128, R121, R180, R128 ;  /* 0x000000b479807223 */ /* 0x000fc40000010080 */
[----:B------:R-:W-:Y:S01]  /*3f10*/  FMUL.FTZ R156, R156, R125 ;  /* 0x0000007d9c9c7220 */ /* 0x000fe20000410000 */
[----:B0-----:R-:W-:Y:S01]  /*3f20*/  PRMT R122, RZ, 0x5410, R18 ;  /* 0x00005410ff7a7816 */ /* 0x001fe20000000012 */
[C---:B------:R-:W-:Y:S02]  /*3f30*/  FMUL.FTZ R125, R136.reuse, R16 ;  /* 0x00000010887d7220 */ /* 0x040fe40000410000 */
[----:B------:R-:W-:Y:S02]  /*3f40*/  FFMA.FTZ R126, R121, R178, R126 ;  /* 0x000000b2797e7223 */ /* 0x000fe4000001007e */
[C---:B------:R-:W-:Y:S01]  /*3f50*/  FMUL.FTZ R127, R136.reuse, R128 ;  /* 0x00000080887f7220 */ /* 0x040fe20000410000 */
[----:B------:R-:W-:Y:S01]  /*3f60*/  PRMT R18, RZ, 0x7610, R18 ;  /* 0x00007610ff127816 */ /* 0x000fe20000000012 */
[CC--:B------:R-:W-:Y:S02]  /*3f70*/  FMUL.FTZ R17, R136.reuse, R124.reuse ;  /* 0x0000007c88117220 */ /* 0x0c0fe40000410000 */
[----:B------:R-:W-:Y:S01]  /*3f80*/  FFMA.FTZ R125, R137, R124, R125 ;  /* 0x0000007c897d7223 */ /* 0x000fe2000001007d */
[----:B------:R-:W-:Y:S01]  /*3f90*/  PRMT R124, RZ, 0x5410, R5 ;  /* 0x00005410ff7c7816 */ /* 0x000fe20000000005 */
[----:B------:R-:W-:-:S02]  /*3fa0*/  FMUL.FTZ R129, R136, R126 ;  /* 0x0000007e88817220 */ /* 0x000fc40000410000 */
[----:B------:R-:W-:Y:S02]  /*3fb0*/  FFMA.FTZ R127, R137, R126, -R127 ;  /* 0x0000007e897f7223 */ /* 0x000fe4000001087f */
[----:B------:R-:W-:Y:S02]  /*3fc0*/  FMUL.FTZ R185, R63, R122 ;  /* 0x0000007a3fb97220 */ /* 0x000fe40000410000 */
[----:B------:R-:W-:Y:S02]  /*3fd0*/  FFMA.FTZ R129, R137, R128, R129 ;  /* 0x0000008089817223 */ /* 0x000fe40000010081 */
[----:B------:R-:W-:Y:S02]  /*3fe0*/  FMUL.FTZ R187, R63, R18 ;  /* 0x000000123fbb7220 */ /* 0x000fe40000410000 */
[----:B------:R-:W-:Y:S02]  /*3ff0*/  FFMA.FTZ R127, R124, R185, R127 ;  /* 0x000000b97c7f7223 */ /* 0x000fe4000001007f */
[----:B------:R-:W-:Y:S01]  /*4000*/  FFMA.FTZ R17, R137, R16, -R17 ;  /* 0x0000001089117223 */ /* 0x000fe20000010811 */
[----:B------:R-:W-:Y:S01]  /*4010*/  PRMT R181, RZ, 0x7610, R19 ;  /* 0x00007610ffb57816 */ /* 0x000fe20000000013 */
[----:B------:R-:W-:-:S02]  /*4020*/  FMUL.FTZ R16, R134, R125 ;  /* 0x0000007d86107220 */ /* 0x000fc40000410000 */
[----:B------:R-:W-:Y:S02]  /*4030*/  FFMA.FTZ R129, R124, R187, R129 ;  /* 0x000000bb7c817223 */ /* 0x000fe40000010081 */
[C---:B------:R-:W-:Y:S01]  /*4040*/  FMUL.FTZ R176, R134.reuse, R127 ;  /* 0x0000007f86b07220 */ /* 0x040fe20000410000 */
[----:B------:R-:W-:Y:S01]  /*4050*/  PRMT R175, RZ, 0x5410, R19 ;  /* 0x00005410ffaf7816 */ /* 0x000fe20000000013 */
[CC--:B------:R-:W-:Y:S01]  /*4060*/  FMUL.FTZ R126, R134.reuse, R17.reuse ;  /* 0x00000011867e7220 */ /* 0x0c0fe20000410000 */
[----:B------:R-:W-:Y:S01]  /*4070*/  PRMT R19, RZ, 0x7610, R5 ;  /* 0x00007610ff137816 */ /* 0x000fe20000000005 */
[C---:B------:R-:W-:Y:S02]  /*4080*/  FFMA.FTZ R16, R135.reuse, R17, -R16 ;  /* 0x0000001187107223 */ /* 0x040fe40000010810 */
[-C--:B------:R-:W-:Y:S02]  /*4090*/  FMUL.FTZ R128, R134, R129.reuse ;  /* 0x0000008186807220 */ /* 0x080fe40000410000 */
[----:B------:R-:W-:-:S02]  /*40a0*/  FFMA.FTZ R176, R135, R129, R176 ;  /* 0x0000008187b07223 */ /* 0x000fc400000100b0 */
[C---:B------:R-:W-:Y:S02]  /*40b0*/  FMUL.FTZ R188, R64.reuse, R181 ;  /* 0x000000b540bc7220 */ /* 0x040fe40000410000 */
[C---:B------:R-:W-:Y:S02]  /*40c0*/  FFMA.FTZ R126, R135.reuse, R125, R126 ;  /* 0x0000007d877e7223 */ /* 0x040fe4000001007e */
[----:B------:R-:W-:Y:S02]  /*40d0*/  FFMA.FTZ R128, R135, R127, -R128 ;  /* 0x0000007f87807223 */ /* 0x000fe40000010880 */
[----:B------:R-:W-:Y:S02]  /*40e0*/  FMUL.FTZ R186, R64, R175 ;  /* 0x000000af40ba7220 */ /* 0x000fe40000410000 */
[----:B------:R-:W-:Y:S02]  /*40f0*/  FMUL.FTZ R125, R132, R16 ;  /* 0x00000010847d7220 */ /* 0x000fe40000410000 */
[----:B------:R-:W-:-:S02]  /*4100*/  FFMA.FTZ R176, R19, R188, R176 ;  /* 0x000000bc13b07223 */ /* 0x000fc400000100b0 */
[C---:B------:R-:W-:Y:S02]  /*4110*/  FMUL.FTZ R17, R132.reuse, R126 ;  /* 0x0000007e84117220 */ /* 0x040fe40000410000 */
[----:B------:R-:W-:Y:S02]  /*4120*/  FFMA.FTZ R128, R19, R186, R128 ;  /* 0x000000ba13807223 */ /* 0x000fe40000010080 */
[C---:B------:R-:W-:Y:S02]  /*4130*/  FFMA.FTZ R125, R133.reuse, R126, R125 ;  /* 0x0000007e857d7223 */ /* 0x040fe4000001007d */
[C---:B------:R-:W-:Y:S02]  /*4140*/  FMUL.FTZ R126, R132.reuse, R176 ;  /* 0x000000b0847e7220 */ /* 0x040fe40000410000 */
[----:B------:R-:W-:Y:S02]  /*4150*/  FFMA.FTZ R17, R133, R16, -R17 ;  /* 0x0000001085117223 */ /* 0x000fe40000010811 */
[----:B------:R-:W-:-:S02]  /*4160*/  FMUL.FTZ R127, R132, R128 ;  /* 0x00000080847f7220 */ /* 0x000fc40000410000 */
[C---:B------:R-:W-:Y:S01]  /*4170*/  FFMA.FTZ R128, R133.reuse, R128, -R126 ;  /* 0x0000008085807223 */ /* 0x040fe2000001087e */
[--C-:B-1----:R-:W-:Y:S01]  /*4180*/  PRMT R182, RZ, 0x7610, R12.reuse ;  /* 0x00007610ffb67816 */ /* 0x102fe2000000000c */
[C---:B------:R-:W-:Y:S02]  /*4190*/  FMUL.FTZ R126, R130.reuse, R17 ;  /* 0x00000011827e7220 */ /* 0x040fe40000410000 */
[-C--:B------:R-:W-:Y:S02]  /*41a0*/  FMUL.FTZ R16, R130, R125.reuse ;  /* 0x0000007d82107220 */ /* 0x080fe40000410000 */
[----:B------:R-:W-:Y:S01]  /*41b0*/  FFMA.FTZ R127, R133, R176, R127 ;  /* 0x000000b0857f7223 */ /* 0x000fe2000001007f */
[----:B------:R-:W-:Y:S01]  /*41c0*/  PRMT R176, RZ, 0x5410, R12 ;  /* 0x00005410ffb07816 */ /* 0x000fe2000000000c */
[----:B------:R-:W-:Y:S01]  /*41d0*/  FFMA.FTZ R125, R131, R125, R126 ;  /* 0x0000007d837d7223 */ /* 0x000fe2000001007e */
[----:B------:R-:W-:Y:S01]  /*41e0*/  PRMT R126, RZ, 0x5410, R6 ;  /* 0x00005410ff7e7816 */ /* 0x000fe20000000006 */
[----:B------:R-:W-:-:S02]  /*41f0*/  FMUL.FTZ R197, R61, R182 ;  /* 0x000000b63dc57220 */ /* 0x000fc40000410000 */
[----:B------:R-:W-:Y:S01]  /*4200*/  FFMA.FTZ R16, R131, R17, -R16 ;  /* 0x0000001183107223 */ /* 0x000fe20000010810 */
[----:B------:R-:W-:Y:S01]  /*4210*/  UIADD3 UR30, UR29, -0x1, URZ ;  /* 0xffffffff1d1e7890 */ /* 0x000fe2000fffe03f */
[----:B------:R-:W-:Y:S02]  /*4220*/  FMUL.FTZ R195, R61, R176 ;  /* 0x000000b03dc37220 */ /* 0x000fe40000410000 */
[----:B------:R-:W-:Y:S01]  /*4230*/  FFMA.FTZ R127, R126, R197, R127 ;  /* 0x000000c57e7f7223 */ /* 0x000fe2000001007f */
[----:B------:R-:W-:Y:S01]  /*4240*/  PRMT R183, RZ, 0x5410, R13 ;  /* 0x00005410ffb77816 */ /* 0x000fe2000000000d */
[C---:B------:R-:W-:Y:S01]  /*4250*/  FMUL.FTZ R190, R156.reuse, R16 ;  /* 0x000000109cbe7220 */ /* 0x040fe20000410000 */
[----:B------:R-:W-:Y:S01]  /*4260*/  ULEA.HI UR31, UR30, UR30, URZ, 0x1 ;  /* 0x0000001e1e1f7291 */ /* 0x000fe2000f8f083f */
[----:B------:R-:W-:Y:S02]  /*4270*/  FMUL.FTZ R17, R156, R125 ;  /* 0x0000007d9c117220 */ /* 0x000fe40000410000 */
[----:B------:R-:W-:-:S02]  /*4280*/  FFMA.FTZ R128, R126, R195, R128 ;  /* 0x000000c37e807223 */ /* 0x000fc40000010080 */
[C---:B------:R-:W-:Y:S01]  /*4290*/  FMUL.FTZ R12, R130.reuse, R127 ;  /* 0x0000007f820c7220 */ /* 0x040fe20000410000 */
[----:B------:R-:W-:Y:S01]  /*42a0*/  PRMT R191, RZ, 0x7610, R13 ;  /* 0x00007610ffbf7816 */ /* 0x000fe2000000000d */
[C---:B------:R-:W-:Y:S01]  /*42b0*/  FFMA.FTZ R190, R157.reuse, R125, R190 ;  /* 0x0000007d9dbe7223 */ /* 0x040fe200000100be */
[----:B------:R-:W-:Y:S01]  /*42c0*/  PRMT R125, RZ, 0x7610, R6 ;  /* 0x00007610ff7d7816 */ /* 0x000fe20000000006 */
[----:B------:R-:W-:Y:S01]  /*42d0*/  FFMA.FTZ R17, R157, R16, -R17 ;  /* 0x000000109d117223 */ /* 0x000fe20000010811 */
[----:B------:R-:W-:Y:S01]  /*42e0*/  ULOP3.LUT UR31, UR31, 0xfffffe, URZ, 0xc0, !UPT ;  /* 0x00fffffe1f1f7892 */ /* 0x000fe2000f8ec03f */
[-C--:B------:R-:W-:Y:S02]  /*42f0*/  FMUL.FTZ R184, R130, R128.reuse ;  /* 0x0000008082b87220 */ /* 0x080fe40000410000 */
[----:B------:R-:W-:Y:S02]  /*4300*/  FFMA.FTZ R12, R131, R128, -R12 ;  /* 0x00000080830c7223 */ /* 0x000fe4000001080c */
[----:B------:R-:W-:Y:S01]  /*4310*/  FMUL.FTZ R200, R62, R183 ;  /* 0x000000b73ec87220 */ /* 0x000fe20000410000 */
[----:B------:R-:W-:Y:S01]  /*4320*/  UIADD3 UR31, UR30, -UR31, URZ ;  /* 0x8000001f1e1f7290 */ /* 0x000fe2000fffe03f */
[----:B------:R-:W-:-:S02]  /*4330*/  FMUL.FTZ R204, R158, R17 ;  /* 0x000000119ecc7220 */ /* 0x000fc40000410000 */
[----:B------:R-:W-:Y:S02]  /*4340*/  FFMA.FTZ R184, R131, R127, R184 ;  /* 0x0000007f83b87223 */ /* 0x000fe400000100b8 */
[----:B------:R-:W-:Y:S02]  /*4350*/  FMUL.FTZ R202, R62, R191 ;  /* 0x000000bf3eca7220 */ /* 0x000fe40000410000 */
[----:B------:R-:W-:Y:S01]  /*4360*/  FFMA.FTZ R12, R125, R200, R12 ;  /* 0x000000c87d0c7223 */ /* 0x000fe2000001000c */
[----:B------:R-:W-:Y:S01]  /*4370*/  ULEA UR31, UR31, UR7, 0x8 ;  /* 0x000000071f1f7291 */ /* 0x000fe2000f8e403f */
[-C--:B------:R-:W-:Y:S02]  /*4380*/  FMUL.FTZ R236, R158, R190.reuse ;  /* 0x000000be9eec7220 */ /* 0x080fe40000410000 */
[----:B------:R-:W-:Y:S01]  /*4390*/  FFMA.FTZ R204, R159, R190, R204 ;  /* 0x000000be9fcc7223 */ /* 0x000fe200000100cc */
[----:B------:R-:W-:Y:S01]  /*43a0*/  PRMT R190, RZ, 0x7610, R14 ;  /* 0x00007610ffbe7816 */ /* 0x000fe2000000000e */
[----:B------:R-:W-:-:S02]  /*43b0*/  FFMA.FTZ R184, R125, R202, R184 ;  /* 0x000000ca7db87223 */ /* 0x000fc400000100b8 */
[C---:B------:R-:W-:Y:S01]  /*43c0*/  FMUL.FTZ R16, R156.reuse, R12 ;  /* 0x0000000c9c107220 */ /* 0x040fe20000410000 */
[----:B------:R-:W-:Y:S01]  /*43d0*/  PRMT R128, RZ, 0x5410, R7 ;  /* 0x00005410ff807816 */ /* 0x000fe20000000007 */
[-C--:B------:R-:W-:Y:S02]  /*43e0*/  FMUL.FTZ R13, R156, R184.reuse ;  /* 0x000000b89c0d7220 */ /* 0x080fe40000410000 */
[----:B------:R-:W-:Y:S01]  /*43f0*/  FFMA.FTZ R16, R157, R184, R16 ;  /* 0x000000b89d107223 */ /* 0x000fe20000010010 */
[----:B------:R-:W-:Y:S01]  /*4400*/  PRMT R184, RZ, 0x5410, R14 ;  /* 0x00005410ffb87816 */ /* 0x000fe2000000000e */
[----:B------:R-:W-:Y:S01]  /*4410*/  FMUL.FTZ R203, R59, R190 ;  /* 0x000000be3bcb7220 */ /* 0x000fe20000410000 */
[C---:B------:R-:W-:Y:S02]  /*4420*/  ISETP.NE.AND P1, PT, R96.reuse, RZ, PT ;  /* 0x000000ff6000720c */ /* 0x040fe40003f25270 */
[----:B------:R-:W-:Y:S02]  /*4430*/  IADD3 R129, R96, 0x200, RZ ;  /* 0x0000020060817810 */ /* 0x000fe40007ffe0ff */
[----:B------:R-:W-:Y:S01]  /*4440*/  MOV R14, UR31 ;  /* 0x0000001f000e7c02 */ /* 0x000fe20008000f00 */
[----:B------:R-:W-:-:S02]  /*4450*/  FFMA.FTZ R13, R157, R12, -R13 ;  /* 0x0000000c9d0d7223 */ /* 0x000fc4000001080d */
[----:B------:R-:W-:Y:S01]  /*4460*/  FFMA.FTZ R12, R128, R203, R16 ;  /* 0x000000cb800c7223 */ /* 0x000fe20000010010 */
[----:B------:R-:W-:-:S05]  /*4470*/  SEL R16, R14, R129, !P1 ;  /* 0x000000810e107207 */ /* 0x000fca0004800000 */
[----:B------:R0:W-:Y:S01]  /*4480*/  STS.64 [R16.X8+0x1d10], R2 ;  /* 0x001d100210007388 */ /* 0x0001e20000008a00 */
[----:B------:R-:W-:Y:S01]  /*4490*/  FMUL.FTZ R201, R59, R184 ;  /* 0x000000b83bc97220 */ /* 0x000fe20000410000 */
[--C-:B------:R-:W-:Y:S02]  /*44a0*/  PRMT R193, RZ, 0x5410, R15.reuse ;  /* 0x00005410ffc17816 */ /* 0x100fe4000000000f */
[----:B------:R-:W-:Y:S01]  /*44b0*/  PRMT R199, RZ, 0x7610, R15 ;  /* 0x00007610ffc77816 */ /* 0x000fe2000000000f */
[----:B------:R-:W-:Y:S01]  /*44c0*/  HFMA2.MMA R15, -RZ, RZ, 0, 9.5367431640625e-07 ;  /* 0x00000010ff0f7435 */ /* 0x000fe200000001ff */
[----:B------:R-:W-:Y:S01]  /*44d0*/  FFMA.FTZ R13, R128, R201, R13 ;  /* 0x000000c9800d7223 */ /* 0x000fe2000001000d */
[----:B------:R-:W-:Y:S01]  /*44e0*/  ISETP.NE.AND P2, PT, R96, 0x1f, PT ;  /* 0x0000001f6000780c */ /* 0x000fe20003f45270 */
[----:B------:R-:W-:Y:S02]  /*44f0*/  FFMA.FTZ R236, R159, R17, -R236 ;  /* 0x000000119fec7223 */ /* 0x000fe400000108ec */
[----:B------:R-:W-:-:S02]  /*4500*/  FMUL.FTZ R14, R158, R12 ;  /* 0x0000000c9e0e7220 */ /* 0x000fc40000410000 */
[----:B------:R-:W-:Y:S02]  /*4510*/  FMUL.FTZ R17, R158, R13 ;  /* 0x0000000d9e117220 */ /* 0x000fe40000410000 */
[----:B---3--:R-:W-:Y:S01]  /*4520*/  FMUL.FTZ R231, R0, R21 ;  /* 0x0000001500e77220 */ /* 0x008fe20000410000 */
[----:B------:R-:W-:Y:S01]  /*4530*/  PRMT R127, RZ, 0x7610, R7 ;  /* 0x00007610ff7f7816 */ /* 0x000fe20000000007 */
[C---:B------:R-:W-:Y:S02]  /*4540*/  FFMA.FTZ R237, R159.reuse, R13, -R14 ;  /* 0x0000000d9fed7223 */ /* 0x040fe4000001080e */
[----:B------:R-:W-:Y:S02]  /*4550*/  FFMA.FTZ R17, R159, R12, R17 ;  /* 0x0000000c9f117223 */ /* 0x000fe40000010011 */
[----:B------:R-:W-:-:S04]  /*4560*/  @!P3 IMAD.WIDE R14, R192, R15, UR10 ;  /* 0x0000000ac00ebe25 */ /* 0x000fc8000f8e020f */
[----:B0-----:R-:W-:Y:S02]  /*4570*/  FMUL.FTZ R16, R158, R231 ;  /* 0x000000e79e107220 */ /* 0x001fe40000410000 */
[----:B------:R-:W-:Y:S02]  /*4580*/  FMUL.FTZ R230, R0, R20 ;  /* 0x0000001400e67220 */ /* 0x000fe40000410000 */
[----:B------:R-:W-:Y:S02]  /*4590*/  FMUL.FTZ R192, R60, R199 ;  /* 0x000000c73cc07220 */ /* 0x000fe40000410000 */
[----:B------:R-:W-:Y:S02]  /*45a0*/  FFMA.FTZ R209, R159, R230, -R16 ;  /* 0x000000e69fd17223 */ /* 0x000fe40000010810 */
[----:B------:R-:W-:Y:S01]  /*45b0*/  FFMA.FTZ R238, R127, R192, R17 ;  /* 0x000000c07fee7223 */ /* 0x000fe20000010011 */
[----:B------:R-:W-:Y:S06]  /*45c0*/  BAR.SYNC.DEFER_BLOCKING 0x0 ;  /* 0x0000000000007b1d */ /* 0x000fec0000010000 */
[----:B------:R0:W1:Y:S01]  /*45d0*/  @P2 LDS.64 R16, [R96.X8+0x2d18] ;  /* 0x002d180060102984 */ /* 0x0000620000008a00 */
[----:B------:R-:W-:Y:S01]  /*45e0*/  BSSY B0, `(.L_x_10316) ;  /* 0x0000013000007945 */ /* 0x000fe20003800000 */
[----:B------:R-:W-:Y:S01]  /*45f0*/  CS2R R12, SRZ ;  /* 0x00000000000c7805 */ /* 0x000fe2000001ff00 */
[----:B------:R-:W-:-:S02]  /*4600*/  FMUL.FTZ R198, R28, R20 ;  /* 0x000000141cc67220 */ /* 0x000fc40000410000 */
[----:B------:R-:W-:Y:S02]  /*4610*/  FMUL.FTZ R196, R28, R21 ;  /* 0x000000151cc47220 */ /* 0x000fe40000410000 */
[----:B------:R-:W-:Y:S02]  /*4620*/  FMUL.FTZ R194, R60, R193 ;  /* 0x000000c13cc27220 */ /* 0x000fe40000410000 */
        /* <DEDUP_REMOVED lines=14> */
.L_x_10317:
[----:B0-----:R-:W-:Y:S05]  /*4710*/  BSYNC B0 ;  /* 0x0000000000007941 */ /* 0x001fea0003800000 */
.L_x_10316:
[----:B------:R0:W2:Y:S01]  /*4720*/  @!P3 LDG.E.64 R12, [R14.64+0x8] ;  /* 0x000008200e0cb981 */ /* 0x0000a2000c1e1b00 */
[----:B------:R-:W-:Y:S02]  /*4730*/  FFMA.FTZ R237, R127, R194, R237 ;  /* 0x000000c27fed7223 */ /* 0x000fe400000100ed */
[----:B------:R-:W-:Y:S01]  /*4740*/  FADD.FTZ R206, R198, R209 ;  /* 0x000000d1c6ce7221 */ /* 0x000fe20000010000 */
[----:B------:R-:W0:Y:S01]  /*4750*/  SHFL.UP PT, R205, R236, 0x1, RZ ;  /* 0x04200000eccd7989 */ /* 0x000e2200000e00ff */
[----:B------:R-:W-:-:S03]  /*4760*/  FFMA.FTZ R213, -R158, R230, -R207 ;  /* 0x000000e69ed57223 */ /* 0x000fc600000109cf */
[----:B------:R-:W3:Y:S04]  /*4770*/  SHFL.UP PT, R211, R238, 0x1, RZ ;  /* 0x04200000eed37989 */ /* 0x000ee800000e00ff */
[----:B------:R-:W4:Y:S04]  /*4780*/  SHFL.UP PT, R209, R237, 0x1, RZ ;  /* 0x04200000edd17989 */ /* 0x000f2800000e00ff */
[----:B------:R-:W5:Y:S01]  /*4790*/  SHFL.UP PT, R207, R204, 0x1, RZ ;  /* 0x04200000cccf7989 */ /* 0x000f6200000e00ff */
        /* <DEDUP_REMOVED lines=10> */
[----:B------:R-:W-:Y:S02]  /*4840*/  FMUL.FTZ R206, R130, -R210 ;  /* 0x800000d282ce7220 */ /* 0x000fe40000410000 */
[C---:B0-----:R-:W-:Y:S02]  /*4850*/  FMUL.FTZ R14, R204.reuse, R205 ;  /* 0x000000cdcc0e7220 */ /* 0x041fe40000410000 */
[----:B------:R-:W-:Y:S02]  /*4860*/  FFMA.FTZ R208, R131, R213, -R206 ;  /* 0x000000d583d07223 */ /* 0x000fe400000108ce */
[C---:B---3--:R-:W-:Y:S02]  /*4870*/  FMUL.FTZ R15, R204.reuse, R211 ;  /* 0x000000d3cc0f7220 */ /* 0x048fe40000410000 */
[----:B----4-:R-:W-:Y:S02]  /*4880*/  FMUL.FTZ R206, R204, R209 ;  /* 0x000000d1ccce7220 */ /* 0x010fe40000410000 */
[----:B------:R-:W-:-:S02]  /*4890*/  FMUL.FTZ R212, R130, -R213 ;  /* 0x800000d582d47220 */ /* 0x000fc40000410000 */
[C---:B-----5:R-:W-:Y:S02]  /*48a0*/  FFMA.FTZ R213, R236.reuse, R207, R14 ;  /* 0x000000cfecd57223 */ /* 0x060fe4000001000e */
        /* <DEDUP_REMOVED lines=11> */
[----:B------:R-:W3:Y:S01]  /*4960*/  SHFL.UP PT, R205, R238, 0x2, RZ ;  /* 0x04400000eecd7989 */ /* 0x000ee200000e00ff */
[----:B------:R-:W-:-:S03]  /*4970*/  FADD.FTZ R208, R227, R208 ;  /* 0x000000d0e3d07221 */ /* 0x000fc60000010000 */
[----:B------:R-:W4:Y:S01]  /*4980*/  SHFL.UP PT, R14, R236, 0x2, RZ ;  /* 0x04400000ec0e7989 */ /* 0x000f2200000e00ff */
[----:B------:R-:W-:-:S03]  /*4990*/  FADD.FTZ R215, -R226, R215 ;  /* 0x000000d7e2d77221 */ /* 0x000fc60000010100 */
[----:B------:R-:W5:Y:S01]  /*49a0*/  SHFL.UP PT, R15, R213, 0x2, RZ ;  /* 0x04400000d50f7989 */ /* 0x000f6200000e00ff */
        /* <DEDUP_REMOVED lines=14> */
[C---:B---3--:R-:W-:Y:S02]  /*4a90*/  FMUL.FTZ R209, R213.reuse, R205 ;  /* 0x000000cdd5d17220 */ /* 0x048fe40000410000 */
[C---:B----4-:R-:W-:Y:S02]  /*4aa0*/  FMUL.FTZ R206, R213.reuse, R14 ;  /* 0x0000000ed5ce7220 */ /* 0x050fe40000410000 */
[----:B-----5:R-:W-:Y:S02]  /*4ab0*/  FMUL.FTZ R207, R213, R15 ;  /* 0x0000000fd5cf7220 */ /* 0x020fe40000410000 */
        /* <DEDUP_REMOVED lines=11> */
[----:B------:R-:W3:Y:S01]  /*4b70*/  SHFL.UP PT, R15, R236, 0x4, RZ ;  /* 0x04800000ec0f7989 */ /* 0x000ee200000e00ff */
[----:B------:R-:W-:-:S03]  /*4b80*/  FADD.FTZ R210, -R223, R210 ;  /* 0x000000d2dfd27221 */ /* 0x000fc60000010100 */
[----:B------:R-:W4:Y:S01]  /*4b90*/  SHFL.UP PT, R209, R238, 0x4, RZ ;  /* 0x04800000eed17989 */ /* 0x000f2200000e00ff */
[----:B-1----:R-:W-:-:S03]  /*4ba0*/  FMUL.FTZ R206, R158, -R16 ;  /* 0x800000109ece7220 */ /* 0x002fc60000410000 */
[----:B------:R-:W1:Y:S01]  /*4bb0*/  SHFL.UP PT, R205, R14, 0x4, RZ ;  /* 0x048000000ecd7989 */ /* 0x000e6200000e00ff */
        /* <DEDUP_REMOVED lines=25> */
[C---:B---3--:R-:W-:Y:S02]  /*4d50*/  FMUL.FTZ R206, R14.reuse, R15 ;  /* 0x0000000f0ece7220 */ /* 0x048fe40000410000 */
[C---:B----4-:R-:W-:Y:S02]  /*4d60*/  FMUL.FTZ R208, R14.reuse, R209 ;  /* 0x000000d10ed07220 */ /* 0x050fe40000410000 */
[----:B-1----:R-:W-:Y:S02]  /*4d70*/  FMUL.FTZ R204, R14, R205 ;  /* 0x000000cd0ecc7220 */ /* 0x002fe40000410000 */
        /* <DEDUP_REMOVED lines=179> */
.L_x_10319:
[----:B-1234-:R-:W-:Y:S05]  /*58b0*/  BSYNC B0 ;  /* 0x0000000000007941 */ /* 0x01efea0003800000 */
.L_x_10318:
        /* <DEDUP_REMOVED lines=25> */
.L_x_10321:
[----:B------:R-:W-:Y:S05]  /*5a50*/  BSYNC B0 ;  /* 0x0000000000007941 */ /* 0x000fea0003800000 */
.L_x_10320:
        /* <DEDUP_REMOVED lines=18> */
.L_x_10323:
[----:B------:R-:W-:Y:S05]  /*5b80*/  BSYNC B0 ;  /* 0x0000000000007941 */ /* 0x000fea0003800000 */
.L_x_10322:
        /* <DEDUP_REMOVED lines=18> */
.L_x_10325:
[----:B------:R-:W-:Y:S05]  /*5cb0*/  BSYNC B0 ;  /* 0x0000000000007941 */ /* 0x000fea0003800000 */
.L_x_10324:
        /* <DEDUP_REMOVED lines=18> */
.L_x_10327:
[----:B------:R-:W-:Y:S05]  /*5de0*/  BSYNC B0 ;  /* 0x0000000000007941 */ /* 0x000fea0003800000 */
.L_x_10326:
[CC--:B------:R-:W-:Y:S01]  /*5df0*/  FMUL.FTZ R111, R241.reuse, R21.reuse ;  /* 0x00000015f16f7220 */ /* 0x0c0fe20000410000 */
[----:B------:R-:W-:Y:S01]  /*5e00*/  SHFL.DOWN PT, R243, R239, 0x1, 0x1f ;  /* 0x08201f00eff37f89 */ /* 0x000fe200000e0000 */
[-C--:B------:R-:W-:Y:S01]  /*5e10*/  FMUL.FTZ R241, R241, R20.reuse ;  /* 0x00000014f1f17220 */ /* 0x080fe20000410000 */
[----:B------:R-:W-:Y:S01]  /*5e20*/  ISETP.NE.AND P0, PT, R96, RZ, PT ;  /* 0x000000ff6000720c */ /* 0x000fe20003f05270 */
[C---:B------:R-:W-:Y:S01]  /*5e30*/  FFMA.FTZ R111, R236.reuse, R20, R111 ;  /* 0x00000014ec6f7223 */ /* 0x040fe2000001006f */
[----:B------:R-:W-:Y:S01]  /*5e40*/  SHFL.DOWN PT, R245, R235, 0x1, 0x1f ;  /* 0x08201f00ebf57f89 */ /* 0x000fe200000e0000 */
[----:B------:R-:W-:Y:S01]  /*5e50*/  FFMA.FTZ R236, R236, R21, -R241 ;  /* 0x00000015ecec7223 */ /* 0x000fe200000108f1 */
[----:B------:R-:W-:Y:S01]  /*5e60*/  BSSY B0, `(.L_x_10328) ;  /* 0x000025a000007945 */ /* 0x000fe20003800000 */
[----:B------:R-:W-:Y:S01]  /*5e70*/  @P1 FADD.FTZ R20, R238, R111 ;  /* 0x0000006fee141221 */ /* 0x000fe20000010000 */
[----:B------:R-:W-:Y:S01]  /*5e80*/  SHFL.DOWN PT, R241, R240, 0x1, 0x1f ;  /* 0x08201f00f0f17f89 */ /* 0x000fe200000e0000 */
[----:B------:R-:W-:-:S02]  /*5e90*/  @P1 FADD.FTZ R21, R237, R236 ;  /* 0x000000eced151221 */ /* 0x000fc40000010000 */
[CC--:B------:R-:W-:Y:S01]  /*5ea0*/  FMUL.FTZ R236, R3.reuse, R20.reuse ;  /* 0x0000001403ec7220 */ /* 0x0c0fe20000410000 */
[----:B------:R-:W5:Y:S01]  /*5eb0*/  SHFL.IDX PT, R238, R239, RZ, 0x1f ;  /* 0x00001fffefee7589 */ /* 0x000f6200000e0000 */
[-C--:B------:R-:W-:Y:S02]  /*5ec0*/  FMUL.FTZ R3, R3, R21.reuse ;  /* 0x0000001503037220 */ /* 0x080fe40000410000 */
        /* <DEDUP_REMOVED lines=146> */
[----:B------:R-:W-:Y:S02]  /*67f0*/  FFMA.FTZ R180, R133, R237, -R180 ;  /* 0x000000ed85b47223 */ /* 0x000fe400000108b4 */
[----:B------:R-:W-:Y:S02]  /*6800*/  FMUL.FTZ R185, R63, R124 ;  /* 0x0000007c3fb97220 */ /* 0x000fe40000410000 */
[----:B------:R-:W-:-:S02]  /*6810*/  FFMA.FTZ R186, R133, R239, R186 ;  /* 0x000000ef85ba7223 */ /* 0x000fc400000100ba */
[----:B------:R-:W-:Y:S02]  /*6820*/  FFMA.FTZ R236, R32, -R187, R179 ;  /* 0x800000bb20ec7223 */ /* 0x000fe400000100b3 */
[----:B------:R-:W-:Y:S02]  /*6830*/  FFMA.FTZ R195, R126, R195, R180 ;  /* 0x000000c37ec37223 */ /* 0x000fe400000100b4 */
[----:B------:R-:W-:Y:S02]  /*6840*/  FFMA.FTZ R188, R32, R189, R177 ;  /* 0x000000bd20bc7223 */ /* 0x000fe400000100b1 */
[----:B------:R-:W-:Y:S02]  /*6850*/  FFMA.FTZ R178, R122, -R185, R189 ;  /* 0x800000b97ab27223 */ /* 0x000fe400000100bd */
[----:B------:R-:W-:Y:S02]  /*6860*/  FMUL.FTZ R180, R64, R19 ;  /* 0x0000001340b47220 */ /* 0x000fe40000410000 */
[----:B------:R-:W-:-:S02]  /*6870*/  FFMA.FTZ R189, R126, R197, R186 ;  /* 0x000000c57ebd7223 */ /* 0x000fc400000100ba */
[----:B------:R-:W-:Y:S02]  /*6880*/  FFMA.FTZ R177, R18, -R185, R187 ;  /* 0x800000b912b17223 */ /* 0x000fe400000100bb */
[----:B------:R-:W-:Y:S02]  /*6890*/  FFMA.FTZ R185, R31, -R239, R236 ;  /* 0x800000ef1fb97223 */ /* 0x000fe400000100ec */
[C---:B------:R-:W-:Y:S02]  /*68a0*/  FMUL.FTZ R186, R130.reuse, R195 ;  /* 0x000000c382ba7220 */ /* 0x040fe40000410000 */
        /* <DEDUP_REMOVED lines=36> */
[----:B------:R-:W-:Y:S01]  /*6af0*/  ULDC UR30, c[0x0][0x168] ;  /* 0x00005a00001e7ab9 */ /* 0x000fe20000000800 */
[C---:B------:R-:W-:Y:S01]  /*6b00*/  FFMA.FTZ R201, R127.reuse, R194, R201 ;  /* 0x000000c27fc97223 */ /* 0x040fe200000100c9 */
[----:B------:R-:W-:Y:S01]  /*6b10*/  LEA.HI.SX32 R2, R2, R2, 0x1b ;  /* 0x0000000202027211 */ /* 0x000fe200078fdaff */
[----:B------:R-:W-:Y:S01]  /*6b20*/  FFMA.FTZ R200, R127, R192, R200 ;  /* 0x000000c07fc87223 */ /* 0x000fe200000100c8 */
[----:B------:R-:W-:Y:S01]  /*6b30*/  UIADD3 UR30, -UR16, UR30, URZ ;  /* 0x0000001e101e7290 */ /* 0x000fe2000fffe13f */
[----:B------:R-:W-:-:S02]  /*6b40*/  FMUL.FTZ R194, R60, R127 ;  /* 0x0000007f3cc27220 */ /* 0x000fc40000410000 */
[----:B------:R-:W-:Y:S02]  /*6b50*/  FADD.FTZ R235, -R196, R159 ;  /* 0x0000009fc4eb7221 */ /* 0x000fe40000010100 */
[----:B------:R-:W-:Y:S01]  /*6b60*/  FFMA.FTZ R202, R30, -R189, R185 ;  /* 0x800000bd1eca7223 */ /* 0x000fe200000100b9 */
[----:B------:R-:W-:Y:S01]  /*6b70*/  P2R R185, PR, RZ, 0x1 ;  /* 0x00000001ffb97803 */ /* 0x000fe20000000000 */
[----:B------:R-:W-:Y:S02]  /*6b80*/  FADD.FTZ R198, R198, R3 ;  /* 0x00000003c6c67221 */ /* 0x000fe40000010000 */
[----:B------:R-:W-:Y:S02]  /*6b90*/  FMUL.FTZ R185, R59, R128 ;  /* 0x000000803bb97220 */ /* 0x000fe40000410000 */
[C---:B------:R-:W-:Y:S02]  /*6ba0*/  FMUL.FTZ R192, R199.reuse, R231 ;  /* 0x000000e7c7c07220 */ /* 0x040fe40000410000 */
[----:B------:R-:W-:-:S02]  /*6bb0*/  FFMA.FTZ R199, R199, -R194, R200 ;  /* 0x800000c2c7c77223 */ /* 0x000fc400000100c8 */
[----:B------:R-:W-:Y:S02]  /*6bc0*/  FFMA.FTZ R158, R193, -R194, R201 ;  /* 0x800000c2c19e7223 */ /* 0x000fe400000100c9 */
[----:B------:R-:W-:Y:S02]  /*6bd0*/  FMUL.FTZ R196, R156, -R235 ;  /* 0x800000eb9cc47220 */ /* 0x000fe40000410000 */
[----:B------:R-:W-:Y:S02]  /*6be0*/  FMUL.FTZ R194, R230, UR40 ;  /* 0x00000028e6c27c20 */ /* 0x000fe40008410000 */
[----:B------:R-:W-:Y:S02]  /*6bf0*/  FMUL.FTZ R156, R156, -R198 ;  /* 0x800000c69c9c7220 */ /* 0x000fe40000410000 */
[----:B-1----:R-:W-:Y:S02]  /*6c00*/  FMUL.FTZ R14, R60, R231 ;  /* 0x000000e73c0e7220 */ /* 0x002fe40000410000 */
[----:B------:R-:W-:-:S02]  /*6c10*/  FFMA.FTZ R186, R184, -R185, R241 ;  /* 0x800000b9b8ba7223 */ /* 0x000fc400000100f1 */
[C---:B------:R-:W-:Y:S02]  /*6c20*/  FFMA.FTZ R185, R190.reuse, -R185, R203 ;  /* 0x800000b9beb97223 */ /* 0x040fe400000100cb */
[-C--:B------:R-:W-:Y:S02]  /*6c30*/  FMUL.FTZ R3, R190, R235.reuse ;  /* 0x000000ebbe037220 */ /* 0x080fe40000410000 */
[C---:B------:R-:W-:Y:S02]  /*6c40*/  FMUL.FTZ R13, R231.reuse, UR40 ;  /* 0x00000028e70d7c20 */ /* 0x040fe40008410000 */
[----:B------:R-:W-:Y:S02]  /*6c50*/  FFMA.FTZ R194, R231, UR41, -R194 ;  /* 0x00000029e7c27c23 */ /* 0x000fe400080108c2 */
[----:B------:R-:W-:Y:S02]  /*6c60*/  FFMA.FTZ R190, R157, R235, R156 ;  /* 0x000000eb9dbe7223 */ /* 0x000fe4000001009c */
[----:B------:R-:W-:-:S02]  /*6c70*/  FMUL.FTZ R231, R127, R14 ;  /* 0x0000000e7fe77220 */ /* 0x000fc40000410000 */
[----:B------:R-:W-:Y:S02]  /*6c80*/  FMUL.FTZ R156, R198, UR40 ;  /* 0x00000028c69c7c20 */ /* 0x000fe40008410000 */
[----:B------:R-:W-:Y:S01]  /*6c90*/  FFMA.FTZ R15, R157, R198, -R196 ;  /* 0x000000c69d0f7223 */ /* 0x000fe200000108c4 */
[----:B------:R1:W-:Y:S01]  /*6ca0*/  STS [R2.X4+0x8bc], R231 ;  /* 0x0008bce702007388 */ /* 0x0003e20000004800 */
[----:B------:R-:W-:Y:S02]  /*6cb0*/  FFMA.FTZ R192, R193, R230, R192 ;  /* 0x000000e6c1c07223 */ /* 0x000fe400000100c0 */
[----:B------:R-:W-:Y:S02]  /*6cc0*/  FFMA.FTZ R157, R184, R198, R3 ;  /* 0x000000c6b89d7223 */ /* 0x000fe40000010003 */
[C---:B------:R-:W-:Y:S02]  /*6cd0*/  FMUL.FTZ R193, R235.reuse, UR40 ;  /* 0x00000028ebc17c20 */ /* 0x040fe40008410000 */
[----:B------:R-:W-:-:S02]  /*6ce0*/  FFMA.FTZ R156, R235, UR41, -R156 ;  /* 0x00000029eb9c7c23 */ /* 0x000fc4000801089c */
[----:B------:R-:W-:Y:S02]  /*6cf0*/  FMUL.FTZ R3, R59, R235 ;  /* 0x000000eb3b037220 */ /* 0x000fe40000410000 */
[----:B------:R-:W-:Y:S02]  /*6d00*/  FADD.FTZ R235, -R229, R190 ;  /* 0x000000bee5eb7221 */ /* 0x000fe40000010100 */
[----:B-1----:R-:W-:Y:S02]  /*6d10*/  FADD.FTZ R231, R228, R15 ;  /* 0x0000000fe4e77221 */ /* 0x002fe40000010000 */
[C---:B------:R-:W-:Y:S02]  /*6d20*/  FMUL.FTZ R184, R130.reuse, -R235 ;  /* 0x800000eb82b87220 */ /* 0x040fe40000410000 */
[----:B------:R-:W-:Y:S02]  /*6d30*/  FMUL.FTZ R130, R130, -R231 ;  /* 0x800000e782827220 */ /* 0x000fe40000410000 */
[----:B------:R-:W-:-:S02]  /*6d40*/  FFMA.FTZ R159, R230, UR41, R13 ;  /* 0x00000029e69f7c23 */ /* 0x000fc4000801000d */
[----:B------:R-:W-:Y:S02]  /*6d50*/  FMUL.FTZ R13, R59, R198 ;  /* 0x000000c63b0d7220 */ /* 0x000fe40000410000 */
[----:B------:R-:W-:Y:S02]  /*6d60*/  FFMA.FTZ R193, R198, UR41, R193 ;  /* 0x00000029c6c17c23 */ /* 0x000fe400080100c1 */
[C---:B------:R-:W-:Y:S02]  /*6d70*/  FFMA.FTZ R198, R131.reuse, R231, -R184 ;  /* 0x000000e783c67223 */ /* 0x040fe400000108b8 */
[----:B------:R-:W-:Y:S02]  /*6d80*/  FFMA.FTZ R131, R131, R235, R130 ;  /* 0x000000eb83837223 */ /* 0x000fe40000010082 */
[----:B------:R-:W-:Y:S02]  /*6d90*/  FFMA.FTZ R189, R29, -R239, R202 ;  /* 0x800000ef1dbd7223 */ /* 0x000fe400000100ca */
[----:B------:R-:W-:-:S02]  /*6da0*/  FMUL.FTZ R190, R191, R235 ;  /* 0x000000ebbfbe7220 */ /* 0x000fc40000410000 */
[----:B------:R-:W-:Y:S02]  /*6db0*/  FADD.FTZ R202, R227, R198 ;  /* 0x000000c6e3ca7221 */ /* 0x000fe40000010000 */
[----:B------:R-:W-:Y:S02]  /*6dc0*/  FADD.FTZ R227, -R226, R131 ;  /* 0x00000083e2e37221 */ /* 0x000fe40000010100 */
[----:B------:R-:W-:Y:S02]  /*6dd0*/  FMUL.FTZ R229, R128, R3 ;  /* 0x0000000380e57220 */ /* 0x000fe40000410000 */
[----:B------:R-:W-:Y:S02]  /*6de0*/  FFMA.FTZ R184, R183, R231, R190 ;  /* 0x000000e7b7b87223 */ /* 0x000fe400000100be */
[----:B------:R-:W-:Y:S01]  /*6df0*/  FMUL.FTZ R190, R62, R235 ;  /* 0x000000eb3ebe7220 */ /* 0x000fe20000410000 */
[----:B------:R1:W-:Y:S01]  /*6e00*/  STS [R2.X4+0x8b4], R229 ;  /* 0x0008b4e502007388 */ /* 0x0003e20000004800 */
[----:B------:R-:W-:-:S02]  /*6e10*/  FMUL.FTZ R198, R132, -R227 ;  /* 0x800000e384c67220 */ /* 0x000fc40000410000 */
[----:B------:R-:W-:Y:S02]  /*6e20*/  FMUL.FTZ R15, R235, UR40 ;  /* 0x00000028eb0f7c20 */ /* 0x000fe40008410000 */
[----:B------:R-:W-:Y:S02]  /*6e30*/  FMUL.FTZ R132, R132, -R202 ;  /* 0x800000ca84847220 */ /* 0x000fe40000410000 */
[-C--:B------:R-:W-:Y:S02]  /*6e40*/  FMUL.FTZ R183, R182, R227.reuse ;  /* 0x000000e3b6b77220 */ /* 0x080fe40000410000 */
[----:B------:R-:W-:Y:S02]  /*6e50*/  FFMA.FTZ R131, R231, UR41, R15 ;  /* 0x00000029e7837c23 */ /* 0x000fe4000801000f */
[----:B-1----:R-:W-:Y:S02]  /*6e60*/  FMUL.FTZ R229, R125, R190 ;  /* 0x000000be7de57220 */ /* 0x002fe40000410000 */
[----:B------:R-:W-:-:S02]  /*6e70*/  FFMA.FTZ R182, R133, R227, R132 ;  /* 0x000000e385b67223 */ /* 0x000fc40000010084 */
[-C--:B------:R-:W-:Y:S01]  /*6e80*/  FFMA.FTZ R15, R133, R202.reuse, -R198 ;  /* 0x000000ca850f7223 */ /* 0x080fe200000108c6 */
[----:B------:R1:W-:Y:S01]  /*6e90*/  STS [R2.X4+0x8ac], R229 ;  /* 0x0008ace502007388 */ /* 0x0003e20000004800 */
[----:B------:R-:W-:Y:S02]  /*6ea0*/  FADD.FTZ R226, -R225, R182 ;  /* 0x000000b6e1e27221 */ /* 0x000fe40000010100 */
[----:B------:R-:W-:Y:S02]  /*6eb0*/  FFMA.FTZ R183, R176, R202, R183 ;  /* 0x000000cab0b77223 */ /* 0x000fe400000100b7 */
[-C--:B------:R-:W-:Y:S02]  /*6ec0*/  FMUL.FTZ R176, R134, -R226.reuse ;  /* 0x800000e286b07220 */ /* 0x080fe40000410000 */
[----:B------:R-:W-:Y:S02]  /*6ed0*/  FMUL.FTZ R182, R181, R226 ;  /* 0x000000e2b5b67220 */ /* 0x000fe40000410000 */
[----:B------:R-:W-:-:S02]  /*6ee0*/  FMUL.FTZ R12, R60, R230 ;  /* 0x000000e63c0c7220 */ /* 0x000fc40000410000 */
[----:B-1----:R-:W-:Y:S02]  /*6ef0*/  FADD.FTZ R229, R224, R15 ;  /* 0x0000000fe0e57221 */ /* 0x002fe40000010000 */
[----:B------:R-:W-:Y:S02]  /*6f00*/  FFMA.FTZ R189, R28, -R203, R189 ;  /* 0x800000cb1cbd7223 */ /* 0x000fe400000100bd */
[-C--:B------:R-:W-:Y:S02]  /*6f10*/  FMUL.FTZ R134, R134, -R229.reuse ;  /* 0x800000e586867220 */ /* 0x080fe40000410000 */
[CC--:B------:R-:W-:Y:S02]  /*6f20*/  FFMA.FTZ R15, R135.reuse, R229.reuse, -R176 ;  /* 0x000000e5870f7223 */ /* 0x0c0fe400000108b0 */
[----:B------:R-:W-:Y:S02]  /*6f30*/  FFMA.FTZ R176, R135, R226, R134 ;  /* 0x000000e287b07223 */ /* 0x000fe40000010086 */
[----:B------:R-:W-:-:S02]  /*6f40*/  FFMA.FTZ R134, R175, R229, R182 ;  /* 0x000000e5af867223 */ /* 0x000fc400000100b6 */
[----:B------:R-:W-:Y:S02]  /*6f50*/  FMUL.FTZ R175, R229, UR40 ;  /* 0x00000028e5af7c20 */ /* 0x000fe40008410000 */
[----:B------:R-:W-:Y:S02]  /*6f60*/  FMUL.FTZ R203, R127, R12 ;  /* 0x0000000c7fcb7220 */ /* 0x000fe40000410000 */
[C---:B------:R-:W-:Y:S02]  /*6f70*/  FMUL.FTZ R135, R226.reuse, UR40 ;  /* 0x00000028e2877c20 */ /* 0x040fe40008410000 */
[----:B------:R-:W-:Y:S01]  /*6f80*/  FFMA.FTZ R175, R226, UR41, -R175 ;  /* 0x00000029e2af7c23 */ /* 0x000fe200080108af */
[----:B------:R1:W-:Y:S01]  /*6f90*/  STS [R2.X4+0x8b8], R203 ;  /* 0x0008b8cb02007388 */ /* 0x0003e20000004800 */
[----:B------:R-:W-:Y:S02]  /*6fa0*/  FADD.FTZ R223, -R223, R176 ;  /* 0x000000b0dfdf7221 */ /* 0x000fe40000010100 */
[----:B------:R-:W-:-:S02]  /*6fb0*/  FMUL.FTZ R196, R62, R231 ;  /* 0x000000e73ec47220 */ /* 0x000fc40000410000 */
[----:B------:R-:W-:Y:S02]  /*6fc0*/  FADD.FTZ R222, R222, R15 ;  /* 0x0000000fdede7221 */ /* 0x000fe40000010000 */
[----:B------:R-:W-:Y:S02]  /*6fd0*/  FFMA.FTZ R182, R229, UR41, R135 ;  /* 0x00000029e5b67c23 */ /* 0x000fe40008010087 */
[----:B------:R-:W-:Y:S02]  /*6fe0*/  FMUL.FTZ R135, R236, R175 ;  /* 0x000000afec877220 */ /* 0x000fe40000410000 */
[----:B-1----:R-:W-:Y:S02]  /*6ff0*/  FMUL.FTZ R203, R128, R13 ;  /* 0x0000000d80cb7220 */ /* 0x002fe40000410000 */
[----:B------:R-:W-:Y:S02]  /*7000*/  FMUL.FTZ R198, R64, R229 ;  /* 0x000000e540c67220 */ /* 0x000fe40000410000 */
[----:B------:R-:W-:Y:S01]  /*7010*/  FMUL.FTZ R175, R136, -R223 ;  /* 0x800000df88af7220 */ /* 0x000fe20000410000 */
[----:B------:R1:W-:Y:S01]  /*7020*/  STS [R2.X4+0x8b0], R203 ;  /* 0x0008b0cb02007388 */ /* 0x0003e20000004800 */
[----:B------:R-:W-:-:S02]  /*7030*/  FMUL.FTZ R191, R125, R196 ;  /* 0x000000c47dbf7220 */ /* 0x000fc40000410000 */
[----:B------:R-:W-:Y:S02]  /*7040*/  FMUL.FTZ R136, R136, -R222 ;  /* 0x800000de88887220 */ /* 0x000fe40000410000 */
[----:B------:R-:W-:Y:S01]  /*7050*/  FMUL.FTZ R132, R202, UR40 ;  /* 0x00000028ca847c20 */ /* 0x000fe20008410000 */
[----:B------:R3:W-:Y:S01]  /*7060*/  STS [R2.X4+0x8a8], R191 ;  /* 0x0008a8bf02007388 */ /* 0x0007e20000004800 */
[----:B------:R-:W-:Y:S02]  /*7070*/  FMUL.FTZ R181, R19, R198 ;  /* 0x000000c613b57220 */ /* 0x000fe40000410000 */
[----:B------:R-:W-:Y:S02]  /*7080*/  FFMA.FTZ R175, R137, R222, -R175 ;  /* 0x000000de89af7223 */ /* 0x000fe400000108af */
[----:B-1----:R-:W-:Y:S01]  /*7090*/  FMUL.FTZ R203, R61, R202 ;  /* 0x000000ca3dcb7220 */ /* 0x002fe20000410000 */
[----:B------:R1:W-:Y:S01]  /*70a0*/  STS [R2.X4+0x898], R181 ;  /* 0x000898b502007388 */ /* 0x0003e20000004800 */
[----:B------:R-:W-:-:S02]  /*70b0*/  FFMA.FTZ R136, R137, R223, R136 ;  /* 0x000000df89887223 */ /* 0x000fc40000010088 */
[----:B------:R-:W-:Y:S02]  /*70c0*/  FMUL.FTZ R137, R63, R222 ;  /* 0x000000de3f897220 */ /* 0x000fe40000410000 */
[C---:B------:R-:W-:Y:S02]  /*70d0*/  FMUL.FTZ R133, R227.reuse, UR40 ;  /* 0x00000028e3857c20 */ /* 0x040fe40008410000 */
[----:B------:R-:W-:Y:S02]  /*70e0*/  FFMA.FTZ R132, R227, UR41, -R132 ;  /* 0x00000029e3847c23 */ /* 0x000fe40008010884 */
[----:B---3--:R-:W-:Y:S02]  /*70f0*/  FMUL.FTZ R191, R61, R227 ;  /* 0x000000e33dbf7220 */ /* 0x008fe40000410000 */
[----:B------:R-:W-:Y:S02]  /*7100*/  FMUL.FTZ R227, R126, R203 ;  /* 0x000000cb7ee37220 */ /* 0x000fe40000410000 */
[----:B------:R-:W-:-:S02]  /*7110*/  FADD.FTZ R221, -R221, R136 ;  /* 0x00000088dddd7221 */ /* 0x000fc40000010100 */
[----:B-1----:R-:W-:Y:S01]  /*7120*/  FMUL.FTZ R181, R63, R223 ;  /* 0x000000df3fb57220 */ /* 0x002fe20000410000 */
[----:B------:R1:W-:Y:S01]  /*7130*/  STS [R2.X4+0x8a0], R227 ;  /* 0x0008a0e302007388 */ /* 0x0003e20000004800 */
[C---:B------:R-:W-:Y:S02]  /*7140*/  FMUL.FTZ R136, R177.reuse, R137 ;  /* 0x00000089b1887220 */ /* 0x040fe40000410000 */
[----:B------:R-:W-:Y:S02]  /*7150*/  FADD.FTZ R220, R220, R175 ;  /* 0x000000afdcdc7221 */ /* 0x000fe40000010000 */
[-C--:B------:R-:W-:Y:S02]  /*7160*/  FMUL.FTZ R175, R177, R181.reuse ;  /* 0x000000b5b1af7220 */ /* 0x080fe40000410000 */
[----:B------:R-:W-:Y:S02]  /*7170*/  FFMA.FTZ R136, R178, R181, -R136 ;  /* 0x000000b5b2887223 */ /* 0x000fe40000010888 */
[----:B------:R-:W-:-:S02]  /*7180*/  FFMA.FTZ R133, R202, UR41, R133 ;  /* 0x00000029ca857c23 */ /* 0x000fc40008010085 */
[----:B-1----:R-:W-:Y:S02]  /*7190*/  FMUL.FTZ R227, R124, R181 ;  /* 0x000000b57ce37220 */ /* 0x002fe40000410000 */
[----:B------:R-:W-:Y:S02]  /*71a0*/  FMUL.FTZ R181, R179, R203 ;  /* 0x000000cbb3b57220 */ /* 0x000fe40000410000 */
[----:B------:R-:W-:Y:S01]  /*71b0*/  FMUL.FTZ R202, R64, R226 ;  /* 0x000000e240ca7220 */ /* 0x000fe20000410000 */
[----:B------:R-:W-:Y:S01]  /*71c0*/  STS [R2.X4+0x894], R227 ;  /* 0x000894e302007388 */ /* 0x000fe20000004800 */
[----:B------:R-:W-:Y:S02]  /*71d0*/  FFMA.FTZ R135, R197, R182, R135 ;  /* 0x000000b6c5877223 */ /* 0x000fe40000010087 */
[C---:B------:R-:W-:Y:S02]  /*71e0*/  FMUL.FTZ R176, R138.reuse, -R221 ;  /* 0x800000dd8ab07220 */ /* 0x040fe40000410000 */
[----:B------:R-:W-:-:S02]  /*71f0*/  FMUL.FTZ R182, R138, -R220 ;  /* 0x800000dc8ab67220 */ /* 0x000fc40000410000 */
[-C--:B------:R-:W-:Y:S02]  /*7200*/  FMUL.FTZ R225, R126, R191.reuse ;  /* 0x000000bf7ee17220 */ /* 0x080fe40000410000 */
[----:B------:R-:W-:Y:S02]  /*7210*/  FFMA.FTZ R138, R180, R191, -R181 ;  /* 0x000000bfb48a7223 */ /* 0x000fe400000108b5 */
[C---:B------:R-:W-:Y:S01]  /*7220*/  FMUL.FTZ R15, R236.reuse, R202 ;  /* 0x000000caec0f7220 */ /* 0x040fe20000410000 */
[----:B------:R1:W-:Y:S01]  /*7230*/  STS [R2.X4+0x8a4], R225 ;  /* 0x0008a4e102007388 */ /* 0x0003e20000004800 */
[C---:B------:R-:W-:Y:S02]  /*7240*/  FFMA.FTZ R181, R139.reuse, R220, -R176 ;  /* 0x000000dc8bb57223 */ /* 0x040fe400000108b0 */
[----:B------:R-:W-:Y:S02]  /*7250*/  FMUL.FTZ R236, R236, R198 ;  /* 0x000000c6ecec7220 */ /* 0x000fe40000410000 */
[----:B------:R-:W-:-:S02]  /*7260*/  FFMA.FTZ R182, R139, R221, R182 ;  /* 0x000000dd8bb67223 */ /* 0x000fc400000100b6 */
[----:B------:R-:W-:Y:S02]  /*7270*/  FFMA.FTZ R15, R197, R198, R15 ;  /* 0x000000c6c50f7223 */ /* 0x000fe4000001000f */
[----:B------:R-:W-:Y:S02]  /*7280*/  FADD.FTZ R218, R218, R181 ;  /* 0x000000b5dada7221 */ /* 0x000fe40000010000 */
[-C--:B-1----:R-:W-:Y:S02]  /*7290*/  FMUL.FTZ R225, R19, R202.reuse ;  /* 0x000000ca13e17220 */ /* 0x082fe40000410000 */
[----:B------:R-:W-:Y:S02]  /*72a0*/  FFMA.FTZ R197, R197, R202, -R236 ;  /* 0x000000cac5c57223 */ /* 0x000fe400000108ec */
[----:B------:R-:W-:Y:S01]  /*72b0*/  FADD.FTZ R219, -R219, R182 ;  /* 0x000000b6dbdb7221 */ /* 0x000fe20000010100 */
[----:B------:R1:W-:Y:S01]  /*72c0*/  STS [R2.X4+0x89c], R225 ;  /* 0x00089ce102007388 */ /* 0x0003e20000004800 */
[----:B------:R-:W-:-:S02]  /*72d0*/  FMUL.FTZ R202, R66, R221 ;  /* 0x000000dd42ca7220 */ /* 0x000fc40000410000 */
[C---:B------:R-:W-:Y:S02]  /*72e0*/  FMUL.FTZ R182, R140.reuse, -R218 ;  /* 0x800000da8cb67220 */ /* 0x040fe40000410000 */
[-C--:B------:R-:W-:Y:S02]  /*72f0*/  FMUL.FTZ R140, R140, -R219.reuse ;  /* 0x800000db8c8c7220 */ /* 0x080fe40000410000 */
[----:B------:R-:W-:Y:S02]  /*7300*/  FMUL.FTZ R198, R66, R220 ;  /* 0x000000dc42c67220 */ /* 0x000fe40000410000 */
[----:B------:R-:W-:Y:S02]  /*7310*/  FMUL.FTZ R139, R173, R202 ;  /* 0x000000caad8b7220 */ /* 0x000fe40000410000 */
[C---:B------:R-:W-:Y:S02]  /*7320*/  FFMA.FTZ R182, R141.reuse, R219, R182 ;  /* 0x000000db8db67223 */ /* 0x040fe400000100b6 */
[----:B------:R-:W-:-:S02]  /*7330*/  FFMA.FTZ R141, R141, R218, -R140 ;  /* 0x000000da8d8d7223 */ /* 0x000fc4000001088c */
[----:B------:R-:W-:Y:S02]  /*7340*/  FFMA.FTZ R176, R174, R198, R139 ;  /* 0x000000c6aeb07223 */ /* 0x000fe4000001008b */
[-C--:B-1----:R-:W-:Y:S02]  /*7350*/  FMUL.FTZ R225, R124, R137.reuse ;  /* 0x000000897ce17220 */ /* 0x082fe40000410000 */
[----:B------:R-:W-:Y:S02]  /*7360*/  FFMA.FTZ R175, R178, R137, R175 ;  /* 0x00000089b2af7223 */ /* 0x000fe400000100af */
[----:B------:R-:W-:Y:S01]  /*7370*/  FMUL.FTZ R139, R187, R190 ;  /* 0x000000bebb8b7220 */ /* 0x000fe20000410000 */
[----:B------:R-:W-:Y:S01]  /*7380*/  STS [R2.X4+0x890], R225 ;  /* 0x000890e102007388 */ /* 0x000fe20000004800 */
[----:B------:R-:W-:Y:S02]  /*7390*/  FMUL.FTZ R137, R179, R191 ;  /* 0x000000bfb3897220 */ /* 0x000fe40000410000 */
[----:B------:R-:W-:-:S02]  /*73a0*/  FADD.FTZ R217, -R217, R182 ;  /* 0x000000b6d9d97221 */ /* 0x000fc40000010100 */
[----:B------:R-:W-:Y:S02]  /*73b0*/  FMUL.FTZ R191, R121, R198 ;  /* 0x000000c679bf7220 */ /* 0x000fe40000410000 */
[----:B------:R-:W-:Y:S02]  /*73c0*/  FADD.FTZ R216, R216, R141 ;  /* 0x0000008dd8d87221 */ /* 0x000fe40000010000 */
[-C--:B------:R-:W-:Y:S01]  /*73d0*/  FMUL.FTZ R141, R187, R196.reuse ;  /* 0x000000c4bb8d7220 */ /* 0x080fe20000410000 */
[----:B------:R1:W-:Y:S01]  /*73e0*/  STS [R2.X4+0x888], R191 ;  /* 0x000888bf02007388 */ /* 0x0003e20000004800 */
[----:B------:R-:W-:Y:S02]  /*73f0*/  FFMA.FTZ R196, R188, R196, R139 ;  /* 0x000000c4bcc47223 */ /* 0x000fe4000001008b */
[C---:B------:R-:W-:Y:S02]  /*7400*/  FMUL.FTZ R139, R142.reuse, -R217 ;  /* 0x800000d98e8b7220 */ /* 0x040fe40000410000 */
[----:B------:R-:W-:-:S02]  /*7410*/  FMUL.FTZ R142, R142, -R216 ;  /* 0x800000d88e8e7220 */ /* 0x000fc40000410000 */
[C---:B------:R-:W-:Y:S02]  /*7420*/  FFMA.FTZ R139, R143.reuse, R216, -R139 ;  /* 0x000000d88f8b7223 */ /* 0x040fe4000001088b */
[----:B------:R-:W-:Y:S02]  /*7430*/  FFMA.FTZ R142, R143, R217, R142 ;  /* 0x000000d98f8e7223 */ /* 0x000fe4000001008e */
[C---:B-1----:R-:W-:Y:S02]  /*7440*/  FMUL.FTZ R191, R65.reuse, R219 ;  /* 0x000000db41bf7220 */ /* 0x042fe40000410000 */
[----:B------:R-:W-:Y:S02]  /*7450*/  FFMA.FTZ R190, R188, R190, -R141 ;  /* 0x000000bebcbe7223 */ /* 0x000fe4000001088d */
[----:B------:R-:W-:Y:S02]  /*7460*/  FMUL.FTZ R141, R65, R218 ;  /* 0x000000da418d7220 */ /* 0x000fe40000410000 */
[----:B------:R-:W-:-:S02]  /*7470*/  FMUL.FTZ R140, R171, R191 ;  /* 0x000000bfab8c7220 */ /* 0x000fc40000410000 */
[----:B------:R-:W-:Y:S02]  /*7480*/  FADD.FTZ R214, R214, R139 ;  /* 0x0000008bd6d67221 */ /* 0x000fe40000010000 */
[----:B------:R-:W-:Y:S02]  /*7490*/  FADD.FTZ R215, -R215, R142 ;  /* 0x0000008ed7d77221 */ /* 0x000fe40000010100 */
[----:B------:R-:W-:Y:S02]  /*74a0*/  FFMA.FTZ R142, R172, R141, R140 ;  /* 0x0000008dac8e7223 */ /* 0x000fe4000001008c */
[C---:B------:R-:W-:Y:S02]  /*74b0*/  FMUL.FTZ R140, R144.reuse, -R214 ;  /* 0x800000d6908c7220 */ /* 0x040fe40000410000 */
[-C--:B------:R-:W-:Y:S02]  /*74c0*/  FMUL.FTZ R144, R144, -R215.reuse ;  /* 0x800000d790907220 */ /* 0x080fe40000410000 */
[----:B------:R-:W-:-:S02]  /*74d0*/  FFMA.FTZ R140, R145, R215, R140 ;  /* 0x000000d7918c7223 */ /* 0x000fc4000001008c */
[----:B------:R-:W-:Y:S02]  /*74e0*/  FFMA.FTZ R145, R145, R214, -R144 ;  /* 0x000000d691917223 */ /* 0x000fe40000010890 */
[----:B------:R-:W-:Y:S02]  /*74f0*/  FMUL.FTZ R139, R185, R3 ;  /* 0x00000003b98b7220 */ /* 0x000fe40000410000 */
[----:B------:R-:W-:Y:S02]  /*7500*/  FADD.FTZ R213, -R213, R140 ;  /* 0x0000008cd5d57221 */ /* 0x000fe40000010100 */
[----:B------:R-:W-:Y:S02]  /*7510*/  FADD.FTZ R212, R212, R145 ;  /* 0x00000091d4d47221 */ /* 0x000fe40000010000 */
[-C--:B------:R-:W-:Y:S02]  /*7520*/  FMUL.FTZ R140, R185, R13.reuse ;  /* 0x0000000db98c7220 */ /* 0x080fe40000410000 */
[----:B------:R-:W-:-:S02]  /*7530*/  FFMA.FTZ R139, R186, R13, R139 ;  /* 0x0000000dba8b7223 */ /* 0x000fc4000001008b */
[C---:B------:R-:W-:Y:S02]  /*7540*/  FMUL.FTZ R13, R146.reuse, -R213 ;  /* 0x800000d5920d7220 */ /* 0x040fe40000410000 */
[-C--:B------:R-:W-:Y:S02]  /*7550*/  FMUL.FTZ R146, R146, -R212.reuse ;  /* 0x800000d492927220 */ /* 0x080fe40000410000 */
[----:B------:R-:W-:Y:S02]  /*7560*/  FMUL.FTZ R182, R68, R217 ;  /* 0x000000d944b67220 */ /* 0x000fe40000410000 */
[C---:B------:R-:W-:Y:S02]  /*7570*/  FFMA.FTZ R13, R147.reuse, R212, -R13 ;  /* 0x000000d4930d7223 */ /* 0x040fe4000001080d */
[----:B------:R-:W-:Y:S02]  /*7580*/  FFMA.FTZ R146, R147, R213, R146 ;  /* 0x000000d593927223 */ /* 0x000fe40000010092 */
[----:B------:R-:W-:-:S02]  /*7590*/  FFMA.FTZ R140, R186, R3, -R140 ;  /* 0x00000003ba8c7223 */ /* 0x000fc4000001088c */
[----:B------:R-:W-:Y:S02]  /*75a0*/  FMUL.FTZ R144, R68, R216 ;  /* 0x000000d844907220 */ /* 0x000fe40000410000 */
[----:B------:R-:W-:Y:S02]  /*75b0*/  FMUL.FTZ R3, R169, R182 ;  /* 0x000000b6a9037220 */ /* 0x000fe40000410000 */
[----:B------:R-:W-:Y:S02]  /*75c0*/  FADD.FTZ R210, R210, R13 ;  /* 0x0000000dd2d27221 */ /* 0x000fe40000010000 */
[----:B------:R-:W-:Y:S02]  /*75d0*/  FADD.FTZ R211, -R211, R146 ;  /* 0x00000092d3d37221 */ /* 0x000fe40000010100 */
[-C--:B------:R-:W-:Y:S02]  /*75e0*/  FMUL.FTZ R13, R169, R144.reuse ;  /* 0x00000090a90d7220 */ /* 0x080fe40000410000 */
[----:B------:R-:W-:-:S02]  /*75f0*/  FFMA.FTZ R3, R170, R144, R3 ;  /* 0x00000090aa037223 */ /* 0x000fc40000010003 */
[----:B------:R-:W-:Y:S02]  /*7600*/  FMUL.FTZ R145, R115, R144 ;  /* 0x0000009073917220 */ /* 0x000fe40000410000 */
[-C--:B------:R-:W-:Y:S02]  /*7610*/  FMUL.FTZ R143, R171, R141.reuse ;  /* 0x0000008dab8f7220 */ /* 0x080fe40000410000 */
[-C--:B------:R-:W-:Y:S01]  /*7620*/  FMUL.FTZ R144, R148, -R210.reuse ;  /* 0x800000d294907220 */ /* 0x080fe20000410000 */
[----:B------:R-:W-:Y:S01]  /*7630*/  STS [R2.X4+0x878], R145 ;  /* 0x0008789102007388 */ /* 0x000fe20000004800 */
[----:B------:R-:W-:Y:S02]  /*7640*/  FMUL.FTZ R141, R118, R141 ;  /* 0x0000008d768d7220 */ /* 0x000fe40000410000 */
[-C--:B------:R-:W-:Y:S02]  /*7650*/  FMUL.FTZ R148, R148, -R211.reuse ;  /* 0x800000d394947220 */ /* 0x080fe40000410000 */
[C---:B------:R-:W-:Y:S01]  /*7660*/  FFMA.FTZ R144, R149.reuse, R211, R144 ;  /* 0x000000d395907223 */ /* 0x040fe20000010090 */
[----:B------:R1:W-:Y:S01]  /*7670*/  STS [R2.X4+0x880], R141 ;  /* 0x0008808d02007388 */ /* 0x0003e20000004800 */
[----:B------:R-:W-:-:S02]  /*7680*/  FFMA.FTZ R149, R149, R210, -R148 ;  /* 0x000000d295957223 */ /* 0x000fc40000010894 */
[----:B------:R-:W-:Y:S02]  /*7690*/  FADD.FTZ R209, -R209, R144 ;  /* 0x00000090d1d17221 */ /* 0x000fe40000010100 */
[----:B------:R-:W-:Y:S02]  /*76a0*/  FADD.FTZ R208, R208, R149 ;  /* 0x00000095d0d07221 */ /* 0x000fe40000010000 */
[----:B------:R-:W-:Y:S02]  /*76b0*/  FMUL.FTZ R149, R199, R12 ;  /* 0x0000000cc7957220 */ /* 0x000fe40000410000 */
[----:B------:R-:W-:Y:S02]  /*76c0*/  FMUL.FTZ R147, R115, R182 ;  /* 0x000000b673937220 */ /* 0x000fe40000410000 */
[-C--:B-1----:R-:W-:Y:S02]  /*76d0*/  FMUL.FTZ R141, R199, R14.reuse ;  /* 0x0000000ec78d7220 */ /* 0x082fe40000410000 */
[C---:B------:R-:W-:Y:S01]  /*76e0*/  FFMA.FTZ R14, R158.reuse, R14, -R149 ;  /* 0x0000000e9e0e7223 */ /* 0x040fe20000010895 */
[----:B------:R1:W-:Y:S01]  /*76f0*/  STS [R2.X4+0x87c], R147 ;  /* 0x00087c9302007388 */ /* 0x0003e20000004800 */
[----:B------:R-:W-:-:S02]  /*7700*/  FFMA.FTZ R141, R158, R12, R141 ;  /* 0x0000000c9e8d7223 */ /* 0x000fc4000001008d */
[CC--:B------:R-:W-:Y:S02]  /*7710*/  FMUL.FTZ R12, R150.reuse, -R209.reuse ;  /* 0x800000d1960c7220 */ /* 0x0c0fe40000410000 */
[-C--:B------:R-:W-:Y:S02]  /*7720*/  FMUL.FTZ R150, R150, -R208.reuse ;  /* 0x800000d096967220 */ /* 0x080fe40000410000 */
[C---:B------:R-:W-:Y:S02]  /*7730*/  FFMA.FTZ R145, R151.reuse, R208, -R12 ;  /* 0x000000d097917223 */ /* 0x040fe4000001080c */
[----:B------:R-:W-:Y:S02]  /*7740*/  FFMA.FTZ R150, R151, R209, R150 ;  /* 0x000000d197967223 */ /* 0x000fe40000010096 */
[----:B------:R-:W-:Y:S02]  /*7750*/  FADD.FTZ R206, R206, R145 ;  /* 0x00000091cece7221 */ /* 0x000fe40000010000 */
[----:B------:R-:W-:-:S02]  /*7760*/  FADD.FTZ R207, -R207, R150 ;  /* 0x00000096cfcf7221 */ /* 0x000fc40000010100 */
[----:B------:R-:W-:Y:S02]  /*7770*/  FFMA.FTZ R13, R170, R182, -R13 ;  /* 0x000000b6aa0d7223 */ /* 0x000fe4000001080d */
[CC--:B------:R-:W-:Y:S02]  /*7780*/  FMUL.FTZ R145, R152.reuse, -R207.reuse ;  /* 0x800000cf98917220 */ /* 0x0c0fe40000410000 */
[-C--:B------:R-:W-:Y:S02]  /*7790*/  FMUL.FTZ R152, R152, -R206.reuse ;  /* 0x800000ce98987220 */ /* 0x080fe40000410000 */
[C---:B------:R-:W-:Y:S02]  /*77a0*/  FFMA.FTZ R145, R153.reuse, R206, -R145 ;  /* 0x000000ce99917223 */ /* 0x040fe40000010891 */
[----:B------:R-:W-:Y:S02]  /*77b0*/  FFMA.FTZ R152, R153, R207, R152 ;  /* 0x000000cf99987223 */ /* 0x000fe40000010098 */
[----:B------:R-:W-:-:S02]  /*77c0*/  FMUL.FTZ R149, R67, R215 ;  /* 0x000000d743957220 */ /* 0x000fc40000410000 */
[----:B------:R-:W-:Y:S02]  /*77d0*/  FMUL.FTZ R182, R70, R213 ;  /* 0x000000d546b67220 */ /* 0x000fe40000410000 */
[----:B------:R-:W-:Y:S02]  /*77e0*/  FADD.FTZ R204, R204, R145 ;  /* 0x00000091cccc7221 */ /* 0x000fe40000010000 */
[----:B------:R-:W-:Y:S02]  /*77f0*/  FADD.FTZ R205, -R205, R152 ;  /* 0x00000098cdcd7221 */ /* 0x000fe40000010100 */
[----:B-1----:R-:W-:Y:S02]  /*7800*/  FMUL.FTZ R147, R67, R214 ;  /* 0x000000d643937220 */ /* 0x002fe40000410000 */
[----:B------:R-:W-:Y:S02]  /*7810*/  FMUL.FTZ R144, R167, R149 ;  /* 0x00000095a7907220 */ /* 0x000fe40000410000 */
[----:B------:R-:W-:-:S02]  /*7820*/  FMUL.FTZ R150, R70, R212 ;  /* 0x000000d446967220 */ /* 0x000fc40000410000 */
[----:B------:R-:W-:Y:S02]  /*7830*/  FMUL.FTZ R145, R165, R182 ;  /* 0x000000b6a5917220 */ /* 0x000fe40000410000 */
[C---:B------:R-:W-:Y:S02]  /*7840*/  FMUL.FTZ R148, R154.reuse, -R204 ;  /* 0x800000cc9a947220 */ /* 0x040fe40000410000 */
[----:B------:R-:W-:Y:S02]  /*7850*/  FMUL.FTZ R154, R154, -R205 ;  /* 0x800000cd9a9a7220 */ /* 0x000fe40000410000 */
[----:B------:R-:W-:Y:S02]  /*7860*/  FFMA.FTZ R137, R180, R203, R137 ;  /* 0x000000cbb4897223 */ /* 0x000fe40000010089 */
[-C--:B------:R-:W-:Y:S02]  /*7870*/  FMUL.FTZ R12, R167, R147.reuse ;  /* 0x00000093a70c7220 */ /* 0x080fe40000410000 */
[----:B------:R-:W-:-:S02]  /*7880*/  FFMA.FTZ R144, R168, R147, R144 ;  /* 0x00000093a8907223 */ /* 0x000fc40000010090 */
[----:B------:R-:W-:Y:S02]  /*7890*/  FMUL.FTZ R151, R112, R147 ;  /* 0x0000009370977220 */ /* 0x000fe40000410000 */
[----:B------:R-:W-:Y:S02]  /*78a0*/  FMUL.FTZ R203, R121, R202 ;  /* 0x000000ca79cb7220 */ /* 0x000fe40000410000 */
[-C--:B------:R-:W-:Y:S01]  /*78b0*/  FMUL.FTZ R147, R165, R150.reuse ;  /* 0x00000096a5937220 */ /* 0x080fe20000410000 */
[----:B------:R-:W-:Y:S01]  /*78c0*/  STS [R2.X4+0x870], R151 ;  /* 0x0008709702007388 */ /* 0x000fe20000004800 */
[-C--:B------:R-:W-:Y:S02]  /*78d0*/  FFMA.FTZ R146, R166, R150.reuse, R145 ;  /* 0x00000096a6927223 */ /* 0x080fe40000010091 */
[----:B------:R-:W-:Y:S01]  /*78e0*/  FMUL.FTZ R153, R107, R150 ;  /* 0x000000966b997220 */ /* 0x000fe20000410000 */
[----:B------:R1:W-:Y:S01]  /*78f0*/  STS [R2.X4+0x88c], R203 ;  /* 0x00088ccb02007388 */ /* 0x0003e20000004800 */
[----:B------:R-:W-:-:S02]  /*7900*/  FFMA.FTZ R150, R155, R205, R148 ;  /* 0x000000cd9b967223 */ /* 0x000fc40000010094 */
[----:B------:R-:W-:Y:S01]  /*7910*/  FFMA.FTZ R155, R155, R204, -R154 ;  /* 0x000000cc9b9b7223 */ /* 0x000fe2000001089a */
[----:B------:R-:W-:Y:S01]  /*7920*/  STS [R2.X4+0x868], R153 ;  /* 0x0008689902007388 */ /* 0x000fe20000004800 */
[-C--:B------:R-:W-:Y:S02]  /*7930*/  FFMA.FTZ R143, R172, R191.reuse, -R143 ;  /* 0x000000bfac8f7223 */ /* 0x080fe4000001088f */
[----:B------:R-:W-:Y:S02]  /*7940*/  FADD.FTZ R233, -R233, R150 ;  /* 0x00000096e9e97221 */ /* 0x000fe40000010100 */
[----:B------:R-:W-:Y:S02]  /*7950*/  FADD.FTZ R232, R232, R155 ;  /* 0x0000009be8e87221 */ /* 0x000fe40000010000 */
[----:B-1----:R-:W-:Y:S02]  /*7960*/  FMUL.FTZ R203, R118, R191 ;  /* 0x000000bf76cb7220 */ /* 0x002fe40000410000 */
[----:B------:R-:W-:-:S02]  /*7970*/  FMUL.FTZ R191, R112, R149 ;  /* 0x0000009570bf7220 */ /* 0x000fc40000410000 */
[----:B------:R-:W-:Y:S01]  /*7980*/  FFMA.FTZ R148, R166, R182, -R147 ;  /* 0x000000b6a6947223 */ /* 0x000fe20000010893 */
[----:B------:R-:W-:Y:S01]  /*7990*/  STS [R2.X4+0x884], R203 ;  /* 0x000884cb02007388 */ /* 0x000fe20000004800 */
[C---:B------:R-:W-:Y:S02]  /*79a0*/  FMUL.FTZ R145, R73.reuse, R233 ;  /* 0x000000e949917220 */ /* 0x040fe40000410000 */
[----:B------:R-:W-:Y:S01]  /*79b0*/  FMUL.FTZ R147, R73, R232 ;  /* 0x000000e849937220 */ /* 0x000fe20000410000 */
[----:B------:R1:W-:Y:S01]  /*79c0*/  STS [R2.X4+0x874], R191 ;  /* 0x000874bf02007388 */ /* 0x0003e20000004800 */
[----:B------:R-:W-:Y:S02]  /*79d0*/  FMUL.FTZ R150, R74, R205 ;  /* 0x000000cd4a967220 */ /* 0x000fe40000410000 */
[----:B------:R-:W-:Y:S02]  /*79e0*/  FMUL.FTZ R154, R20, R145 ;  /* 0x00000091149a7220 */ /* 0x000fe40000410000 */
[----:B------:R-:W-:-:S02]  /*79f0*/  FMUL.FTZ R152, R74, R204 ;  /* 0x000000cc4a987220 */ /* 0x000fc40000410000 */
[----:B------:R-:W-:Y:S02]  /*7a00*/  FMUL.FTZ R151, R16, R150 ;  /* 0x0000009610977220 */ /* 0x000fe40000410000 */
[-C--:B------:R-:W-:Y:S02]  /*7a10*/  FFMA.FTZ R154, R21, R147.reuse, R154 ;  /* 0x00000093159a7223 */ /* 0x080fe4000001009a */
[----:B-1----:R-:W-:Y:S02]  /*7a20*/  FMUL.FTZ R191, R107, R182 ;  /* 0x000000b66bbf7220 */ /* 0x002fe40000410000 */
[----:B------:R-:W-:Y:S02]  /*7a30*/  FMUL.FTZ R182, R20, R147 ;  /* 0x0000009314b67220 */ /* 0x000fe40000410000 */
[----:B------:R-:W-:Y:S01]  /*7a40*/  FMUL.FTZ R153, R16, R152 ;  /* 0x0000009810997220 */ /* 0x000fe20000410000 */
[----:B------:R1:W-:Y:S01]  /*7a50*/  STS [R2.X4+0x86c], R191 ;  /* 0x00086cbf02007388 */ /* 0x0003e20000004800 */
[----:B------:R-:W-:-:S02]  /*7a60*/  FFMA.FTZ R182, R21, R145, -R182 ;  /* 0x0000009115b67223 */ /* 0x000fc400000108b6 */
[----:B------:R-:W-:Y:S02]  /*7a70*/  FFMA.FTZ R12, R168, R149, -R12 ;  /* 0x00000095a80c7223 */ /* 0x000fe4000001080c */
[C---:B------:R-:W-:Y:S02]  /*7a80*/  FFMA.FTZ R151, R17.reuse, R152, R151 ;  /* 0x0000009811977223 */ /* 0x040fe40000010097 */
[----:B------:R-:W-:Y:S02]  /*7a90*/  FADD.FTZ R154, RZ, R154 ;  /* 0x0000009aff9a7221 */ /* 0x000fe40000010000 */
[----:B------:R-:W-:Y:S02]  /*7aa0*/  FFMA.FTZ R153, R17, R150, -R153 ;  /* 0x0000009611997223 */ /* 0x000fe40000010899 */
[----:B------:R-:W-:Y:S02]  /*7ab0*/  FADD.FTZ R182, RZ, R182 ;  /* 0x000000b6ffb67221 */ /* 0x000fe40000010000 */
[----:B------:R-:W-:-:S02]  /*7ac0*/  FMUL.FTZ R181, R173, R198 ;  /* 0x000000c6adb57220 */ /* 0x000fc40000410000 */
[C---:B------:R-:W-:Y:S02]  /*7ad0*/  FMUL.FTZ R149, R71.reuse, R207 ;  /* 0x000000cf47957220 */ /* 0x040fe40000410000 */
[----:B------:R-:W-:Y:S02]  /*7ae0*/  FMUL.FTZ R155, R71, R206 ;  /* 0x000000ce479b7220 */ /* 0x000fe40000410000 */
[----:B------:R-:W-:Y:S02]  /*7af0*/  FADD.FTZ R151, R154, R151 ;  /* 0x000000979a977221 */ /* 0x000fe40000010000 */
[----:B------:R-:W-:Y:S02]  /*7b00*/  FADD.FTZ R153, R182, R153 ;  /* 0x00000099b6997221 */ /* 0x000fe40000010000 */
[----:B------:R-:W-:Y:S02]  /*7b10*/  FFMA.FTZ R181, R174, R202, -R181 ;  /* 0x000000caaeb57223 */ /* 0x000fe400000108b5 */
[----:B------:R-:W-:-:S02]  /*7b20*/  FMUL.FTZ R154, R111, R149 ;  /* 0x000000956f9a7220 */ /* 0x000fc40000410000 */
[----:B------:R-:W-:Y:S02]  /*7b30*/  FMUL.FTZ R182, R111, R155 ;  /* 0x0000009b6fb67220 */ /* 0x000fe40000410000 */
[----:B------:R-:W-:Y:S02]  /*7b40*/  FMUL.FTZ R202, R72, R209 ;  /* 0x000000d148ca7220 */ /* 0x000fe40000410000 */
[C---:B------:R-:W-:Y:S02]  /*7b50*/  FFMA.FTZ R154, R160.reuse, R155, R154 ;  /* 0x0000009ba09a7223 */ /* 0x040fe4000001009a */
[----:B------:R-:W-:Y:S02]  /*7b60*/  FFMA.FTZ R182, R160, R149, -R182 ;  /* 0x00000095a0b67223 */ /* 0x000fe400000108b6 */
[----:B------:R-:W-:Y:S02]  /*7b70*/  FMUL.FTZ R198, R72, R208 ;  /* 0x000000d048c67220 */ /* 0x000fe40000410000 */
[----:B-1----:R-:W-:-:S02]  /*7b80*/  FMUL.FTZ R191, R161, R202 ;  /* 0x000000caa1bf7220 */ /* 0x002fc40000410000 */
[----:B------:R-:W-:Y:S02]  /*7b90*/  FMUL.FTZ R225, R69, R211 ;  /* 0x000000d345e17220 */ /* 0x000fe40000410000 */
[----:B------:R-:W-:Y:S02]  /*7ba0*/  FADD.FTZ R151, R151, R154 ;  /* 0x0000009a97977221 */ /* 0x000fe40000010000 */
[----:B------:R-:W-:Y:S02]  /*7bb0*/  FADD.FTZ R153, R153, R182 ;  /* 0x000000b699997221 */ /* 0x000fe40000010000 */
[----:B------:R-:W-:Y:S02]  /*7bc0*/  FFMA.FTZ R154, R162, R198, R191 ;  /* 0x000000c6a29a7223 */ /* 0x000fe400000100bf */
[----:B------:R-:W-:Y:S02]  /*7bd0*/  FMUL.FTZ R203, R69, R210 ;  /* 0x000000d245cb7220 */ /* 0x000fe40000410000 */
[----:B------:R-:W-:-:S02]  /*7be0*/  FMUL.FTZ R182, R163, R225 ;  /* 0x000000e1a3b67220 */ /* 0x000fc40000410000 */
[----:B------:R-:W-:Y:S02]  /*7bf0*/  FMUL.FTZ R191, R161, R198 ;  /* 0x000000c6a1bf7220 */ /* 0x000fe40000410000 */
[----:B------:R-:W-:Y:S02]  /*7c00*/  FADD.FTZ R151, R151, R154 ;  /* 0x0000009a97977221 */ /* 0x000fe40000010000 */
[-C--:B------:R-:W-:Y:S02]  /*7c10*/  FFMA.FTZ R182, R164, R203.reuse, R182 ;  /* 0x000000cba4b67223 */ /* 0x080fe400000100b6 */
[----:B------:R-:W-:Y:S02]  /*7c20*/  FMUL.FTZ R224, R163, R203 ;  /* 0x000000cba3e07220 */ /* 0x000fe40000410000 */
[----:B------:R-:W-:Y:S02]  /*7c30*/  FFMA.FTZ R154, R162, R202, -R191 ;  /* 0x000000caa29a7223 */ /* 0x000fe400000108bf */
[----:B------:R-:W-:-:S02]  /*7c40*/  FADD.FTZ R151, R151, R182 ;  /* 0x000000b697977221 */ /* 0x000fc40000010000 */
[-C--:B------:R-:W-:Y:S02]  /*7c50*/  FMUL.FTZ R227, R106, R225.reuse ;  /* 0x000000e16ae37220 */ /* 0x080fe40000410000 */
[----:B------:R-:W-:Y:S02]  /*7c60*/  FFMA.FTZ R224, R164, R225, -R224 ;  /* 0x000000e1a4e07223 */ /* 0x000fe400000108e0 */
[----:B------:R-:W-:Y:S01]  /*7c70*/  FADD.FTZ R153, R153, R154 ;  /* 0x0000009a99997221 */ /* 0x000fe20000010000 */
[----:B------:R-:W-:Y:S01]  /*7c80*/  STS [R2.X4+0x864], R227 ;  /* 0x000864e302007388 */ /* 0x000fe20000004800 */
        /* <DEDUP_REMOVED lines=13> */
[----:B------:R-:W-:Y:S01]  /*7d60*/  MOV R15, UR30 ;  /* 0x0000001e000f7c02 */ /* 0x000fe20008000f00 */
[----:B------:R-:W-:Y:S02]  /*7d70*/  FADD.FTZ R136, R181, R136 ;  /* 0x00000088b5887221 */ /* 0x000fe40000010000 */
[----:B------:R-:W-:Y:S01]  /*7d80*/  FMUL.FTZ R203, R106, R203 ;  /* 0x000000cb6acb7220 */ /* 0x000fe20000410000 */
[----:B------:R-:W-:Y:S01]  /*7d90*/  LEA R15, R15, -R96, 0x1 ;  /* 0x800000600f0f7211 */ /* 0x000fe200078e08ff */
[----:B------:R-:W-:-:S02]  /*7da0*/  FMUL.FTZ R151, R101, R198 ;  /* 0x000000c665977220 */ /* 0x000fc40000410000 */
[----:B------:R-:W-:Y:S01]  /*7db0*/  FMUL.FTZ R153, R101, R202 ;  /* 0x000000ca65997220 */ /* 0x000fe20000410000 */
[----:B------:R-:W-:Y:S01]  /*7dc0*/  ISETP.GE.AND P0, PT, R15, 0x1, PT ;  /* 0x000000010f00780c */ /* 0x000fe20003f06270 */
[C---:B------:R-:W-:Y:S01]  /*7dd0*/  FMUL.FTZ R155, R100.reuse, R155 ;  /* 0x0000009b649b7220 */ /* 0x040fe20000410000 */
[----:B------:R-:W-:Y:S01]  /*7de0*/  STS [R2.X4+0x860], R203 ;  /* 0x000860cb02007388 */ /* 0x000fe20000004800 */
[----:B------:R-:W-:Y:S02]  /*7df0*/  FMUL.FTZ R149, R100, R149 ;  /* 0x0000009564957220 */ /* 0x000fe40000410000 */
[C---:B------:R-:W-:Y:S01]  /*7e00*/  FMUL.FTZ R3, R25.reuse, R152 ;  /* 0x0000009819037220 */ /* 0x040fe20000410000 */
[----:B------:R-:W-:Y:S01]  /*7e10*/  STS [R2.X4+0x858], R151 ;  /* 0x0008589702007388 */ /* 0x000fe20000004800 */
[----:B------:R-:W-:Y:S02]  /*7e20*/  FMUL.FTZ R13, R25, R150 ;  /* 0x00000096190d7220 */ /* 0x000fe40000410000 */
[C---:B------:R-:W-:Y:S01]  /*7e30*/  FMUL.FTZ R147, R24.reuse, R147 ;  /* 0x0000009318937220 */ /* 0x040fe20000410000 */
[----:B------:R-:W-:Y:S01]  /*7e40*/  STS [R2.X4+0x85c], R153 ;  /* 0x00085c9902007388 */ /* 0x000fe20000004800 */
[----:B------:R-:W-:-:S02]  /*7e50*/  FMUL.FTZ R145, R24, R145 ;  /* 0x0000009118917220 */ /* 0x000fc40000410000 */
[----:B------:R-:W-:Y:S01]  /*7e60*/  FADD.FTZ R197, R136, R197 ;  /* 0x000000c588c57221 */ /* 0x000fe20000010000 */
[----:B------:R1:W-:Y:S01]  /*7e70*/  STS [R2.X4+0x850], R155 ;  /* 0x0008509b02007388 */ /* 0x0003e20000004800 */
[----:B------:R-:W-:Y:S02]  /*7e80*/  FADD.FTZ R137, R176, R137 ;  /* 0x00000089b0897221 */ /* 0x000fe40000010000 */
[----:B------:R-:W-:Y:S01]  /*7e90*/  FMUL.FTZ R130, R231, UR40 ;  /* 0x00000028e7827c20 */ /* 0x000fe20008410000 */
[----:B------:R3:W-:Y:S01]  /*7ea0*/  STS [R2.X4+0x854], R149 ;  /* 0x0008549502007388 */ /* 0x0007e20000004800 */
[----:B------:R-:W-:Y:S02]  /*7eb0*/  FADD.FTZ R197, R197, R138 ;  /* 0x0000008ac5c57221 */ /* 0x000fe40000010000 */
[----:B------:R-:W-:Y:S01]  /*7ec0*/  FMUL.FTZ R154, R222, UR40 ;  /* 0x00000028de9a7c20 */ /* 0x000fe20008410000 */
[----:B------:R-:W-:Y:S01]  /*7ed0*/  STS [R2.X4+0x848], R3 ;  /* 0x0008480302007388 */ /* 0x000fe20000004800 */
[----:B------:R-:W-:-:S02]  /*7ee0*/  FMUL.FTZ R175, R223, UR40 ;  /* 0x00000028dfaf7c20 */ /* 0x000fc40008410000 */
        /* <DEDUP_REMOVED lines=8> */
[----:B-1----:R-:W-:-:S02]  /*7f70*/  FMUL.FTZ R155, R217, UR40 ;  /* 0x00000028d99b7c20 */ /* 0x002fc40008410000 */
[----:B------:R-:W-:Y:S02]  /*7f80*/  FMUL.FTZ R150, R214, UR40 ;  /* 0x00000028d6967c20 */ /* 0x000fe40008410000 */
[----:B------:R-:W-:Y:S02]  /*7f90*/  FMUL.FTZ R153, R215, UR40 ;  /* 0x00000028d7997c20 */ /* 0x000fe40008410000 */
[----:B------:R-:W-:Y:S02]  /*7fa0*/  FMUL.FTZ R148, R212, UR40 ;  /* 0x00000028d4947c20 */ /* 0x000fe40008410000 */
[----:B------:R-:W-:Y:S02]  /*7fb0*/  FMUL.FTZ R151, R213, UR40 ;  /* 0x00000028d5977c20 */ /* 0x000fe40008410000 */
[----:B------:R-:W-:Y:S02]  /*7fc0*/  FMUL.FTZ R146, R210, UR40 ;  /* 0x00000028d2927c20 */ /* 0x000fe40008410000 */
[----:B---3--:R-:W-:-:S02]  /*7fd0*/  FMUL.FTZ R149, R211, UR40 ;  /* 0x00000028d3957c20 */ /* 0x008fc40008410000 */
[----:B------:R-:W-:Y:S02]  /*7fe0*/  FMUL.FTZ R144, R208, UR40 ;  /* 0x00000028d0907c20 */ /* 0x000fe40008410000 */
[----:B----4-:R-:W-:Y:S02]  /*7ff0*/  FMUL.FTZ R147, R209, UR40 ;  /* 0x00000028d1937c20 */ /* 0x010fe40008410000 */
[----:B------:R-:W-:Y:S02]  /*8000*/  FMUL.FTZ R142, R206, UR40 ;  /* 0x00000028ce8e7c20 */ /* 0x000fe40008410000 */
[----:B-----5:R-:W-:Y:S02]  /*8010*/  FMUL.FTZ R145, R207, UR40 ;  /* 0x00000028cf917c20 */ /* 0x020fe40008410000 */
[----:B------:R-:W-:Y:S02]  /*8020*/  FMUL.FTZ R12, R204, UR40 ;  /* 0x00000028cc0c7c20 */ /* 0x000fe40008410000 */
[----:B------:R-:W-:-:S02]  /*8030*/  FMUL.FTZ R13, R205, UR40 ;  /* 0x00000028cd0d7c20 */ /* 0x000fc40008410000 */
[----:B------:R-:W-:Y:S02]  /*8040*/  FMUL.FTZ R2, R232, UR40 ;  /* 0x00000028e8027c20 */ /* 0x000fe40008410000 */
[----:B------:R-:W-:Y:S02]  /*8050*/  FMUL.FTZ R3, R233, UR40 ;  /* 0x00000028e9037c20 */ /* 0x000fe40008410000 */
[----:B------:R-:W-:Y:S02]  /*8060*/  FADD.FTZ R196, R137, R196 ;  /* 0x000000c489c47221 */ /* 0x000fe40000010000 */
[----:B------:R-:W-:Y:S02]  /*8070*/  FFMA.FTZ R195, R28, R241, R195 ;  /* 0x000000f11cc37223 */ /* 0x000fe400000100c3 */
[----:B------:R-:W-:Y:S02]  /*8080*/  FFMA.FTZ R130, R235, UR41, -R130 ;  /* 0x00000029eb827c23 */ /* 0x000fe40008010882 */
[----:B------:R-:W-:-:S02]  /*8090*/  FADD.FTZ R197, R197, R190 ;  /* 0x000000bec5c57221 */ /* 0x000fc40000010000 */
        /* <DEDUP_REMOVED lines=54> */
.L_x_10329:
[----:B------:R-:W-:Y:S05]  /*8400*/  BSYNC B0 ;  /* 0x0000000000007941 */ /* 0x000fea0003800000 */
.L_x_10328:
[----:B------:R-:W-:Y:S01]  /*8410*/  ULDC.64 UR30, c[0x0][0x298] ;  /* 0x0000a600001e7ab9 */ /* 0x000fe20000000a00 */
[----:B------:R-:W-:Y:S01]  /*8420*/  FADD.FTZ R196, R196, R139 ;  /* 0x0000008bc4c47221 */ /* 0x000fe20000010000 */
[----:B------:R-:W-:Y:S01]  /*8430*/  USHF.R.U32.HI UR35, URZ, 0x1, UR31 ;  /* 0x000000013f237899 */ /* 0x000fe2000801161f */
[----:B------:R-:W-:Y:S01]  /*8440*/  FADD.FTZ R139, R197, R140 ;  /* 0x0000008cc58b7221 */ /* 0x000fe20000010000 */
[----:B------:R-:W-:Y:S01]  /*8450*/  USHF.R.U64 UR34, UR30, 0x1, UR31 ;  /* 0x000000011e227899 */ /* 0x000fe2000800121f */
[C---:B-1----:R-:W-:Y:S01]  /*8460*/  FMUL.FTZ R12, R0.reuse, R201 ;  /* 0x000000c9000c7220 */ /* 0x042fe20000410000 */
[----:B------:R-:W-:Y:S01]  /*8470*/  UIMAD UR35, UR35, UR37, URZ ;  /* 0x00000025232372a4 */ /* 0x000fe2000f8e023f */
[----:B------:R-:W-:Y:S01]  /*8480*/  FMUL.FTZ R200, R0, R200 ;  /* 0x000000c800c87220 */ /* 0x000fe20000410000 */
[----:B------:R-:W-:Y:S01]  /*8490*/  UIMAD.WIDE.U32 UR30, UR34, UR37, URZ ;  /* 0x00000025221e72a5 */ /* 0x000fe2000f8e003f */
[----:B------:R-:W-:Y:S01]  /*84a0*/  IADD3 R197, R96, 0x40, RZ ;  /* 0x0000004060c57810 */ /* 0x000fe20007ffe0ff */
[----:B------:R-:W-:Y:S01]  /*84b0*/  UIMAD UR39, UR36, UR34, UR35 ;  /* 0x00000022242772a4 */ /* 0x000fe2000f8e0223 */
[----:B------:R-:W-:Y:S01]  /*84c0*/  BSSY B0, `(.L_x_10330) ;  /* 0x0000027000007945 */ /* 0x000fe20003800000 */
[----:B------:R-:W-:Y:S01]  /*84d0*/  ULDC UR40, c[0x0][0x174] ;  /* 0x00005d0000287ab9 */ /* 0x000fe20000000800 */
[----:B------:R-:W-:Y:S01]  /*84e0*/  FADD.FTZ R195, R195, R12 ;  /* 0x0000000cc3c37221 */ /* 0x000fe20000010000 */
[----:B------:R-:W-:Y:S01]  /*84f0*/  ULDC.64 UR34, c[0x0][0x2a0] ;  /* 0x0000a80000227ab9 */ /* 0x000fe20000000a00 */
[----:B------:R-:W-:Y:S01]  /*8500*/  FADD.FTZ R189, R189, -R200 ;  /* 0x800000c8bdbd7221 */ /* 0x000fe20000010000 */
[----:B------:R-:W-:Y:S01]  /*8510*/  UIADD3 UR31, UR39, UR31, URZ ;  /* 0x0000001f271f7290 */ /* 0x000fe2000fffe03f */
[----:B------:R-:W-:Y:S01]  /*8520*/  FADD.FTZ R141, R196, R141 ;  /* 0x0000008dc48d7221 */ /* 0x000fe20000010000 */
        /* <DEDUP_REMOVED lines=14> */
[C---:B------:R-:W-:Y:S01]  /*8610*/  LEA R2, P0, R96.reuse, UR34, 0x2 ;  /* 0x0000002260027c11 */ /* 0x040fe2000f8010ff */
[----:B------:R-:W-:Y:S02]  /*8620*/  USHF.L.U32 UR34, UR8, 0x2, URZ ;  /* 0x0000000208227899 */ /* 0x000fe4000800063f */
        /* <DEDUP_REMOVED lines=16> */
.L_x_10331:
[----:B------:R-:W-:Y:S05]  /*8730*/  BSYNC B0 ;  /* 0x0000000000007941 */ /* 0x000fea0003800000 */
.L_x_10330:
[----:B------:R-:W3:Y:S01]  /*8740*/  LDS R197, [R197.X4+0x940] ;  /* 0x00094000c5c57984 */ /* 0x000ee20000004800 */
[----:B------:R-:W-:Y:S01]  /*8750*/  BSSY B0, `(.L_x_10332) ;  /* 0x0000004000007945 */ /* 0x000fe20003800000 */
[----:B------:R-:W-:Y:S01]  /*8760*/  LEA.HI.SX32 R201, R201, R96, 0x1b ;  /* 0x00000060c9c97211 */ /* 0x000fe200078fdaff */
[----:B------:R-:W-:Y:S05]  /*8770*/  @!P1 BRA `(.L_x_10333) ;  /* 0x0000001000009947 */ /* 0x000fea0003800000 */
[----:B---3--:R3:W-:Y:S02]  /*8780*/  RED.E.ADD.F32.FTZ.RN.STRONG.GPU [R2.64+-0xf00], R197 ;  /* 0xfff100c50200798e */ /* 0x0087e4000c10e7a0 */
.L_x_10333:
[----:B------:R-:W-:Y:S05]  /*8790*/  BSYNC B0 ;  /* 0x0000000000007941 */ /* 0x000fea0003800000 */
.L_x_10332:
[----:B------:R-:W4:Y:S01]  /*87a0*/  LDS R201, [R201.X4+0x9c0] ;  /* 0x0009c000c9c97984 */ /* 0x000f220000004800 */
[----:B------:R-:W-:Y:S01]  /*87b0*/  BSSY B0, `(.L_x_10334) ;  /* 0x0000005000007945 */ /* 0x000fe20003800000 */
[C---:B-1----:R-:W-:Y:S02]  /*87c0*/  IADD3 R13, R96.reuse, 0x80, RZ ;  /* 0x00000080600d7810 */ /* 0x042fe40007ffe0ff */
[----:B---3--:R-:W-:Y:S01]  /*87d0*/  IADD3 R197, R96, 0xa0, RZ ;  /* 0x000000a060c57810 */ /* 0x008fe20007ffe0ff */
[----:B------:R-:W-:Y:S05]  /*87e0*/  @!P2 BRA `(.L_x_10335) ;  /* 0x000000100000a947 */ /* 0x000fea0003800000 */
[----:B----4-:R1:W-:Y:S02]  /*87f0*/  RED.E.ADD.F32.FTZ.RN.STRONG.GPU [R2.64+-0xe80], R201 ;  /* 0xfff180c90200798e */ /* 0x0103e4000c10e7a0 */
.L_x_10335:
[----:B------:R-:W-:Y:S05]  /*8800*/  BSYNC B0 ;  /* 0x0000000000007941 */ /* 0x000fea0003800000 */
.L_x_10334:
        /* <DEDUP_REMOVED lines=14> */
.L_x_10337:
[----:B------:R-:W-:Y:S05]  /*88f0*/  BSYNC B0 ;  /* 0x0000000000007941 */ /* 0x000fea0003800000 */
.L_x_10336:
[----:B------:R-:W3:Y:S01]  /*8900*/  LDS R197, [R197.X4+0xac0] ;  /* 0x000ac000c5c57984 */ /* 0x000ee20000004800 */
[----:B------:R-:W-:Y:S01]  /*8910*/  BSSY B0, `(.L_x_10338) ;  /* 0x0000005000007945 */ /* 0x000fe20003800000 */
[----:B-1----:R-:W-:Y:S02]  /*8920*/  IADD3 R13, R96, 0xe0, RZ ;  /* 0x000000e0600d7810 */ /* 0x002fe40007ffe0ff */
[----:B------:R-:W-:Y:S01]  /*8930*/  LEA.HI.SX32 R201, R201, R96, 0x1b ;  /* 0x00000060c9c97211 */ /* 0x000fe200078fdaff */
[----:B------:R-:W-:Y:S05]  /*8940*/  @!P0 BRA `(.L_x_10339) ;  /* 0x0000001000008947 */ /* 0x000fea0003800000 */
[----:B---3--:R1:W-:Y:S02]  /*8950*/  RED.E.ADD.F32.FTZ.RN.STRONG.GPU [R2.64+-0xd80], R197 ;  /* 0xfff280c50200798e */ /* 0x0083e4000c10e7a0 */
.L_x_10339:
[----:B------:R-:W-:Y:S05]  /*8960*/  BSYNC B0 ;  /* 0x0000000000007941 */ /* 0x000fea0003800000 */
.L_x_10338:
[----:B------:R-:W4:Y:S01]  /*8970*/  LDS R201, [R201.X4+0xb40] ;  /* 0x000b4000c9c97984 */ /* 0x000f220000004800 */
[----:B------:R-:W-:Y:S01]  /*8980*/  BSSY B0, `(.L_x_10340) ;  /* 0x0000005000007945 */ /* 0x000fe20003800000 */
[----:B-1-3--:R-:W-:-:S02]  /*8990*/  IADD3 R197, R96, 0x100, RZ ;  /* 0x0000010060c57810 */ /* 0x00afc40007ffe0ff */
[----:B------:R-:W-:Y:S01]  /*89a0*/  LEA.HI.SX32 R13, R13, R96, 0x1b ;  /* 0x000000600d0d7211 */ /* 0x000fe200078fdaff */
[----:B------:R-:W-:Y:S05]  /*89b0*/  @!P1 BRA `(.L_x_10341) ;  /* 0x0000001000009947 */ /* 0x000fea0003800000 */
[----:B----4-:R1:W-:Y:S02]  /*89c0*/  RED.E.ADD.F32.FTZ.RN.STRONG.GPU [R2.64+-0xd00], R201 ;  /* 0xfff300c90200798e */ /* 0x0103e4000c10e7a0 */
.L_x_10341:
[----:B------:R-:W-:Y:S05]  /*89d0*/  BSYNC B0 ;  /* 0x0000000000007941 */ /* 0x000fea0003800000 */
.L_x_10340:
[----:B------:R-:W3:Y:S01]  /*89e0*/  LDS R13, [R13.X4+0xbc0] ;  /* 0x000bc0000d0d7984 */ /* 0x000ee20000004800 */
[----:B------:R-:W-:Y:S01]  /*89f0*/  BSSY B0, `(.L_x_10342) ;  /* 0x0000005000007945 */ /* 0x000fe20003800000 */
[----:B-1--4-:R-:W-:Y:S02]  /*8a00*/  IADD3 R201, R96, 0x120, RZ ;  /* 0x0000012060c97810 */ /* 0x012fe40007ffe0ff */
[----:B------:R-:W-:Y:S01]  /*8a10*/  LEA.HI.SX32 R197, R197, R96, 0x1b ;  /* 0x00000060c5c57211 */ /* 0x000fe200078fdaff */
[----:B------:R-:W-:Y:S05]  /*8a20*/  @!P2 BRA `(.L_x_10343) ;  /* 0x000000100000a947 */ /* 0x000fea0003800000 */
[----:B---3--:R1:W-:Y:S02]  /*8a30*/  RED.E.ADD.F32.FTZ.RN.STRONG.GPU [R2.64+-0xc80], R13 ;  /* 0xfff3800d0200798e */ /* 0x0083e4000c10e7a0 */
.L_x_10343:
[----:B------:R-:W-:Y:S05]  /*8a40*/  BSYNC B0 ;  /* 0x0000000000007941 */ /* 0x000fea0003800000 */
.L_x_10342:
[----:B------:R-:W4:Y:S01]  /*8a50*/  LDS R197, [R197.X4+0xc40] ;  /* 0x000c4000c5c57984 */ /* 0x000f220000004800 */
[----:B------:R-:W-:Y:S01]  /*8a60*/  BSSY B0, `(.L_x_10344) ;  /* 0x0000005000007945 */ /* 0x000fe20003800000 */
[----:B-1-3--:R-:W-:Y:S02]  /*8a70*/  IADD3 R13, R96, 0x140, RZ ;  /* 0x00000140600d7810 */ /* 0x00afe40007ffe0ff */
[----:B------:R-:W-:Y:S01]  /*8a80*/  LEA.HI.SX32 R201, R201, R96, 0x1b ;  /* 0x00000060c9c97211 */ /* 0x000fe200078fdaff */
[----:B------:R-:W-:Y:S05]  /*8a90*/  @!P3 BRA `(.L_x_10345) ;  /* 0x000000100000b947 */ /* 0x000fea0003800000 */
[----:B----4-:R1:W-:Y:S02]  /*8aa0*/  RED.E.ADD.F32.FTZ.RN.STRONG.GPU [R2.64+-0xc00], R197 ;  /* 0xfff400c50200798e */ /* 0x0103e4000c10e7a0 */
.L_x_10345:
[----:B------:R-:W-:Y:S05]  /*8ab0*/  BSYNC B0 ;  /* 0x0000000000007941 */ /* 0x000fea0003800000 */
.L_x_10344:
[----:B------:R-:W3:Y:S01]  /*8ac0*/  LDS R201, [R201.X4+0xcc0] ;  /* 0x000cc000c9c97984 */ /* 0x000ee20000004800 */
[----:B------:R-:W-:Y:S01]  /*8ad0*/  BSSY B0, `(.L_x_10346) ;  /* 0x0000004000007945 */ /* 0x000fe20003800000 */
[----:B------:R-:W-:Y:S01]  /*8ae0*/  LEA.HI.SX32 R13, R13, R96, 0x1b ;  /* 0x000000600d0d7211 */ /* 0x000fe200078fdaff */
[----:B------:R-:W-:Y:S05]  /*8af0*/  @!P4 BRA `(.L_x_10347) ;  /* 0x000000100000c947 */ /* 0x000fea0003800000 */
[----:B---3--:R3:W-:Y:S02]  /*8b00*/  RED.E.ADD.F32.FTZ.RN.STRONG.GPU [R2.64+-0xb80], R201 ;  /* 0xfff480c90200798e */ /* 0x0087e4000c10e7a0 */
.L_x_10347:
[----:B------:R-:W-:Y:S05]  /*8b10*/  BSYNC B0 ;  /* 0x0000000000007941 */ /* 0x000fea0003800000 */
.L_x_10346:
[----:B------:R-:W1:Y:S01]  /*8b20*/  LDS R13, [R13.X4+0xd40] ;  /* 0x000d40000d0d7984 */ /* 0x000e620000004800 */
[----:B------:R-:W-:Y:S01]  /*8b30*/  BSSY B0, `(.L_x_10348) ;  /* 0x0000005000007945 */ /* 0x000fe20003800000 */
[----:B-1--4-:R-:W-:-:S02]  /*8b40*/  IADD3 R197, R96, 0x160, RZ ;  /* 0x0000016060c57810 */ /* 0x012fc40007ffe0ff */
[----:B---3--:R-:W-:Y:S01]  /*8b50*/  IADD3 R201, R96, 0x180, RZ ;  /* 0x0000018060c97810 */ /* 0x008fe20007ffe0ff */
[----:B------:R-:W-:Y:S05]  /*8b60*/  @!P5 BRA `(.L_x_10349) ;  /* 0x000000100000d947 */ /* 0x000fea0003800000 */
[----:B------:R1:W-:Y:S02]  /*8b70*/  RED.E.ADD.F32.FTZ.RN.STRONG.GPU [R2.64+-0xb00], R13 ;  /* 0xfff5000d0200798e */ /* 0x0003e4000c10e7a0 */
.L_x_10349:
[----:B------:R-:W-:Y:S05]  /*8b80*/  BSYNC B0 ;  /* 0x0000000000007941 */ /* 0x000fea0003800000 */
.L_x_10348:
        /* <DEDUP_REMOVED lines=14> */
.L_x_10351:
[----:B------:R-:W-:Y:S05]  /*8c70*/  BSYNC B0 ;  /* 0x0000000000007941 */ /* 0x000fea0003800000 */
.L_x_10350:
[----:B------:R-:W3:Y:S01]  /*8c80*/  LDS R201, [R201.X4+0xe40] ;  /* 0x000e4000c9c97984 */ /* 0x000ee20000004800 */
[----:B------:R-:W-:Y:S01]  /*8c90*/  BSSY B0, `(.L_x_10352) ;  /* 0x0000005000007945 */ /* 0x000fe20003800000 */
[----:B-1----:R-:W-:-:S02]  /*8ca0*/  IADD3 R197, R96, 0x1c0, RZ ;  /* 0x000001c060c57810 */ /* 0x002fc40007ffe0ff */
[----:B------:R-:W-:Y:S01]  /*8cb0*/  LEA.HI.SX32 R13, R13, R96, 0x1b ;  /* 0x000000600d0d7211 */ /* 0x000fe200078fdaff */
[----:B------:R-:W-:Y:S05]  /*8cc0*/  @!P0 BRA `(.L_x_10353) ;  /* 0x0000001000008947 */ /* 0x000fea0003800000 */
[----:B---3--:R1:W-:Y:S02]  /*8cd0*/  RED.E.ADD.F32.FTZ.RN.STRONG.GPU [R2.64+-0xa00], R201 ;  /* 0xfff600c90200798e */ /* 0x0083e4000c10e7a0 */
.L_x_10353:
[----:B------:R-:W-:Y:S05]  /*8ce0*/  BSYNC B0 ;  /* 0x0000000000007941 */ /* 0x000fea0003800000 */
.L_x_10352:
[----:B------:R-:W4:Y:S01]  /*8cf0*/  LDS R13, [R13.X4+0xec0] ;  /* 0x000ec0000d0d7984 */ /* 0x000f220000004800 */
[----:B------:R-:W-:Y:S01]  /*8d00*/  BSSY B0, `(.L_x_10354) ;  /* 0x0000005000007945 */ /* 0x000fe20003800000 */
[----:B-1-3--:R-:W-:Y:S02]  /*8d10*/  IADD3 R201, R96, 0x1e0, RZ ;  /* 0x000001e060c97810 */ /* 0x00afe40007ffe0ff */
[----:B------:R-:W-:Y:S01]  /*8d20*/  LEA.HI.SX32 R197, R197, R96, 0x1b ;  /* 0x00000060c5c57211 */ /* 0x000fe200078fdaff */
[----:B------:R-:W-:Y:S05]  /*8d30*/  @!P1 BRA `(.L_x_10355) ;  /* 0x0000001000009947 */ /* 0x000fea0003800000 */
[----:B----4-:R1:W-:Y:S02]  /*8d40*/  RED.E.ADD.F32.FTZ.RN.STRONG.GPU [R2.64+-0x980], R13 ;  /* 0xfff6800d0200798e */ /* 0x0103e4000c10e7a0 */
.L_x_10355:
[----:B------:R-:W-:Y:S05]  /*8d50*/  BSYNC B0 ;  /* 0x0000000000007941 */ /* 0x000fea0003800000 */
.L_x_10354:
[----:B------:R-:W3:Y:S01]  /*8d60*/  LDS R197, [R197.X4+0xf40] ;  /* 0x000f4000c5c57984 */ /* 0x000ee20000004800 */
[----:B------:R-:W-:Y:S01]  /*8d70*/  BSSY B0, `(.L_x_10356) ;  /* 0x0000004000007945 */ /* 0x000fe20003800000 */
[----:B------:R-:W-:Y:S01]  /*8d80*/  LEA.HI.SX32 R201, R201, R96, 0x1b ;  /* 0x00000060c9c97211 */ /* 0x000fe200078fdaff */
[----:B------:R-:W-:Y:S05]  /*8d90*/  @!P2 BRA `(.L_x_10357) ;  /* 0x000000100000a947 */ /* 0x000fea0003800000 */
[----:B---3--:R3:W-:Y:S02]  /*8da0*/  RED.E.ADD.F32.FTZ.RN.STRONG.GPU [R2.64+-0x900], R197 ;  /* 0xfff700c50200798e */ /* 0x0087e4000c10e7a0 */
.L_x_10357:
[----:B------:R-:W-:Y:S05]  /*8db0*/  BSYNC B0 ;  /* 0x0000000000007941 */ /* 0x000fea0003800000 */
.L_x_10356:
[----:B------:R-:W1:Y:S01]  /*8dc0*/  LDS R201, [R201.X4+0xfc0] ;  /* 0x000fc000c9c97984 */ /* 0x000e620000004800 */
[----:B------:R-:W-:Y:S01]  /*8dd0*/  BSSY B0, `(.L_x_10358) ;  /* 0x0000005000007945 */ /* 0x000fe20003800000 */
[----:B-1--4-:R-:W-:-:S02]  /*8de0*/  IADD3 R13, R96, 0x220, RZ ;  /* 0x00000220600d7810 */ /* 0x012fc40007ffe0ff */
[----:B------:R-:W-:Y:S01]  /*8df0*/  LEA.HI.SX32 R129, R129, R96, 0x1b ;  /* 0x0000006081817211 */ /* 0x000fe200078fdaff */
[----:B------:R-:W-:Y:S05]  /*8e00*/  @!P3 BRA `(.L_x_10359) ;  /* 0x000000100000b947 */ /* 0x000fea0003800000 */
[----:B------:R1:W-:Y:S02]  /*8e10*/  RED.E.ADD.F32.FTZ.RN.STRONG.GPU [R2.64+-0x880], R201 ;  /* 0xfff780c90200798e */ /* 0x0003e4000c10e7a0 */
.L_x_10359:
[----:B------:R-:W-:Y:S05]  /*8e20*/  BSYNC B0 ;  /* 0x0000000000007941 */ /* 0x000fea0003800000 */
.L_x_10358:
[----:B------:R-:W4:Y:S01]  /*8e30*/  LDS R129, [R129.X4+0x1040] ;  /* 0x0010400081817984 */ /* 0x000f220000004800 */
[----:B------:R-:W-:Y:S01]  /*8e40*/  BSSY B0, `(.L_x_10360) ;  /* 0x0000004000007945 */ /* 0x000fe20003800000 */
[----:B------:R-:W-:Y:S01]  /*8e50*/  LEA.HI.SX32 R13, R13, R96, 0x1b ;  /* 0x000000600d0d7211 */ /* 0x000fe200078fdaff */
[----:B------:R-:W-:Y:S05]  /*8e60*/  @!P4 BRA `(.L_x_10361) ;  /* 0x000000100000c947 */ /* 0x000fea0003800000 */
[----:B----4-:R4:W-:Y:S02]  /*8e70*/  RED.E.ADD.F32.FTZ.RN.STRONG.GPU [R2.64+-0x800], R129 ;  /* 0xfff800810200798e */ /* 0x0109e4000c10e7a0 */
.L_x_10361:
[----:B------:R-:W-:Y:S05]  /*8e80*/  BSYNC B0 ;  /* 0x0000000000007941 */ /* 0x000fea0003800000 */
.L_x_10360:
[----:B------:R-:W1:Y:S01]  /*8e90*/  LDS R13, [R13.X4+0x10c0] ;  /* 0x0010c0000d0d7984 */ /* 0x000e620000004800 */
[----:B------:R-:W-:Y:S01]  /*8ea0*/  BSSY B0, `(.L_x_10362) ;  /* 0x0000005000007945 */ /* 0x000fe20003800000 */
[C---:B----4-:R-:W-:Y:S02]  /*8eb0*/  IADD3 R129, R96.reuse, 0x240, RZ ;  /* 0x0000024060817810 */ /* 0x050fe40007ffe0ff */
[----:B---3--:R-:W-:Y:S01]  /*8ec0*/  IADD3 R197, R96, 0x260, RZ ;  /* 0x0000026060c57810 */ /* 0x008fe20007ffe0ff */
[----:B------:R-:W-:Y:S05]  /*8ed0*/  @!P5 BRA `(.L_x_10363) ;  /* 0x000000100000d947 */ /* 0x000fea0003800000 */
[----:B-1----:R1:W-:Y:S02]  /*8ee0*/  RED.E.ADD.F32.FTZ.RN.STRONG.GPU [R2.64+-0x780], R13 ;  /* 0xfff8800d0200798e */ /* 0x0023e4000c10e7a0 */
.L_x_10363:
[----:B------:R-:W-:Y:S05]  /*8ef0*/  BSYNC B0 ;  /* 0x0000000000007941 */ /* 0x000fea0003800000 */
.L_x_10362:
        /* <DEDUP_REMOVED lines=14> */
.L_x_10365:
[----:B------:R-:W-:Y:S05]  /*8fe0*/  BSYNC B0 ;  /* 0x0000000000007941 */ /* 0x000fea0003800000 */
.L_x_10364:
[----:B------:R-:W3:Y:S01]  /*8ff0*/  LDS R197, [R197.X4+0x11c0] ;  /* 0x0011c000c5c57984 */ /* 0x000ee20000004800 */
[----:B------:R-:W-:Y:S01]  /*9000*/  BSSY B0, `(.L_x_10366) ;  /* 0x0000005000007945 */ /* 0x000fe20003800000 */
[----:B-1----:R-:W-:Y:S02]  /*9010*/  IADD3 R129, R96, 0x2a0, RZ ;  /* 0x000002a060817810 */ /* 0x002fe40007ffe0ff */
[----:B------:R-:W-:Y:S01]  /*9020*/  LEA.HI.SX32 R13, R13, R96, 0x1b ;  /* 0x000000600d0d7211 */ /* 0x000fe200078fdaff */
[----:B------:R-:W-:Y:S05]  /*9030*/  @!P0 BRA `(.L_x_10367) ;  /* 0x0000001000008947 */ /* 0x000fea0003800000 */
[----:B---3--:R1:W-:Y:S02]  /*9040*/  RED.E.ADD.F32.FTZ.RN.STRONG.GPU [R2.64+-0x680], R197 ;  /* 0xfff980c50200798e */ /* 0x0083e4000c10e7a0 */
.L_x_10367:
[----:B------:R-:W-:Y:S05]  /*9050*/  BSYNC B0 ;  /* 0x0000000000007941 */ /* 0x000fea0003800000 */
.L_x_10366:
[----:B------:R-:W4:Y:S01]  /*9060*/  LDS R13, [R13.X4+0x1240] ;  /* 0x001240000d0d7984 */ /* 0x000f220000004800 */
[----:B------:R-:W-:Y:S01]  /*9070*/  BSSY B0, `(.L_x_10368) ;  /* 0x0000005000007945 */ /* 0x000fe20003800000 */
[----:B-1-3--:R-:W-:-:S02]  /*9080*/  IADD3 R197, R96, 0x2c0, RZ ;  /* 0x000002c060c57810 */ /* 0x00afc40007ffe0ff */
[----:B------:R-:W-:Y:S01]  /*9090*/  LEA.HI.SX32 R129, R129, R96, 0x1b ;  /* 0x0000006081817211 */ /* 0x000fe200078fdaff */
[----:B------:R-:W-:Y:S05]  /*90a0*/  @!P1 BRA `(.L_x_10369) ;  /* 0x0000001000009947 */ /* 0x000fea0003800000 */
[----:B----4-:R1:W-:Y:S02]  /*90b0*/  RED.E.ADD.F32.FTZ.RN.STRONG.GPU [R2.64+-0x600], R13 ;  /* 0xfffa000d0200798e */ /* 0x0103e4000c10e7a0 */
.L_x_10369:
[----:B------:R-:W-:Y:S05]  /*90c0*/  BSYNC B0 ;  /* 0x0000000000007941 */ /* 0x000fea0003800000 */
.L_x_10368:
[----:B------:R-:W3:Y:S01]  /*90d0*/  LDS R129, [R129.X4+0x12c0] ;  /* 0x0012c00081817984 */ /* 0x000ee20000004800 */
[----:B------:R-:W-:Y:S01]  /*90e0*/  BSSY B0, `(.L_x_10370) ;  /* 0x0000005000007945 */ /* 0x000fe20003800000 */
[----:B-1--4-:R-:W-:Y:S02]  /*90f0*/  IADD3 R13, R96, 0x2e0, RZ ;  /* 0x000002e0600d7810 */ /* 0x012fe40007ffe0ff */
[----:B------:R-:W-:Y:S01]  /*9100*/  LEA.HI.SX32 R197, R197, R96, 0x1b ;  /* 0x00000060c5c57211 */ /* 0x000fe200078fdaff */
[----:B------:R-:W-:Y:S05]  /*9110*/  @!P2 BRA `(.L_x_10371) ;  /* 0x000000100000a947 */ /* 0x000fea0003800000 */
[----:B---3--:R1:W-:Y:S02]  /*9120*/  RED.E.ADD.F32.FTZ.RN.STRONG.GPU [R2.64+-0x580], R129 ;  /* 0xfffa80810200798e */ /* 0x0083e4000c10e7a0 */
.L_x_10371:
[----:B------:R-:W-:Y:S05]  /*9130*/  BSYNC B0 ;  /* 0x0000000000007941 */ /* 0x000fea0003800000 */
.L_x_10370:
[----:B------:R-:W4:Y:S01]  /*9140*/  LDS R197, [R197.X4+0x1340] ;  /* 0x00134000c5c57984 */ /* 0x000f220000004800 */
[----:B------:R-:W-:Y:S01]  /*9150*/  BSSY B0, `(.L_x_10372) ;  /* 0x0000005000007945 */ /* 0x000fe20003800000 */
[----:B-1-3--:R-:W-:Y:S02]  /*9160*/  IADD3 R129, R96, 0x300, RZ ;  /* 0x0000030060817810 */ /* 0x00afe40007ffe0ff */
[----:B------:R-:W-:Y:S01]  /*9170*/  LEA.HI.SX32 R13, R13, R96, 0x1b ;  /* 0x000000600d0d7211 */ /* 0x000fe200078fdaff */
[----:B------:R-:W-:Y:S05]  /*9180*/  @!P3 BRA `(.L_x_10373) ;  /* 0x000000100000b947 */ /* 0x000fea0003800000 */
[----:B----4-:R1:W-:Y:S02]  /*9190*/  RED.E.ADD.F32.FTZ.RN.STRONG.GPU [R2.64+-0x500], R197 ;  /* 0xfffb00c50200798e */ /* 0x0103e4000c10e7a0 */
.L_x_10373:
[----:B------:R-:W-:Y:S05]  /*91a0*/  BSYNC B0 ;  /* 0x0000000000007941 */ /* 0x000fea0003800000 */
.L_x_10372:
[----:B------:R-:W3:Y:S01]  /*91b0*/  LDS R13, [R13.X4+0x13c0] ;  /* 0x0013c0000d0d7984 */ /* 0x000ee20000004800 */
[----:B------:R-:W-:Y:S01]  /*91c0*/  BSSY B0, `(.L_x_10374) ;  /* 0x0000004000007945 */ /* 0x000fe20003800000 */
[----:B------:R-:W-:Y:S01]  /*91d0*/  LEA.HI.SX32 R129, R129, R96, 0x1b ;  /* 0x0000006081817211 */ /* 0x000fe200078fdaff */
[----:B------:R-:W-:Y:S05]  /*91e0*/  @!P4 BRA `(.L_x_10375) ;  /* 0x000000100000c947 */ /* 0x000fea0003800000 */
[----:B---3--:R3:W-:Y:S02]  /*91f0*/  RED.E.ADD.F32.FTZ.RN.STRONG.GPU [R2.64+-0x480], R13 ;  /* 0xfffb800d0200798e */ /* 0x0087e4000c10e7a0 */
.L_x_10375:
[----:B------:R-:W-:Y:S05]  /*9200*/  BSYNC B0 ;  /* 0x0000000000007941 */ /* 0x000fea0003800000 */
.L_x_10374:
[----:B------:R-:W1:Y:S01]  /*9210*/  LDS R129, [R129.X4+0x1440] ;  /* 0x0014400081817984 */ /* 0x000e620000004800 */
[----:B------:R-:W-:Y:S01]  /*9220*/  BSSY B0, `(.L_x_10376) ;  /* 0x0000005000007945 */ /* 0x000fe20003800000 */
[----:B---3--:R-:W-:-:S02]  /*9230*/  IADD3 R13, R96, 0x320, RZ ;  /* 0x00000320600d7810 */ /* 0x008fc40007ffe0ff */
[----:B-1--4-:R-:W-:Y:S01]  /*9240*/  IADD3 R197, R96, 0x340, RZ ;  /* 0x0000034060c57810 */ /* 0x012fe20007ffe0ff */
[----:B------:R-:W-:Y:S05]  /*9250*/  @!P5 BRA `(.L_x_10377) ;  /* 0x000000100000d947 */ /* 0x000fea0003800000 */
[----:B------:R1:W-:Y:S02]  /*9260*/  RED.E.ADD.F32.FTZ.RN.STRONG.GPU [R2.64+-0x400], R129 ;  /* 0xfffc00810200798e */ /* 0x0003e4000c10e7a0 */
.L_x_10377:
[----:B------:R-:W-:Y:S05]  /*9270*/  BSYNC B0 ;  /* 0x0000000000007941 */ /* 0x000fea0003800000 */
.L_x_10376:
        /* <DEDUP_REMOVED lines=14> */
.L_x_10379:
[----:B------:R-:W-:Y:S05]  /*9360*/  BSYNC B0 ;  /* 0x0000000000007941 */ /* 0x000fea0003800000 */
.L_x_10378:
[----:B------:R-:W3:Y:S01]  /*9370*/  LDS R197, [R197.X4+0x1540] ;  /* 0x00154000c5c57984 */ /* 0x000ee20000004800 */
[----:B------:R-:W-:Y:S01]  /*9380*/  BSSY B0, `(.L_x_10380) ;  /* 0x0000005000007945 */ /* 0x000fe20003800000 */
[----:B-1----:R-:W-:-:S02]  /*9390*/  IADD3 R13, R96, 0x380, RZ ;  /* 0x00000380600d7810 */ /* 0x002fc40007ffe0ff */
[----:B------:R-:W-:Y:S01]  /*93a0*/  LEA.HI.SX32 R129, R129, R96, 0x1b ;  /* 0x0000006081817211 */ /* 0x000fe200078fdaff */
[----:B------:R-:W-:Y:S05]  /*93b0*/  @!P0 BRA `(.L_x_10381) ;  /* 0x0000001000008947 */ /* 0x000fea0003800000 */
[----:B---3--:R1:W-:Y:S02]  /*93c0*/  RED.E.ADD.F32.FTZ.RN.STRONG.GPU [R2.64+-0x300], R197 ;  /* 0xfffd00c50200798e */ /* 0x0083e4000c10e7a0 */
.L_x_10381:
[----:B------:R-:W-:Y:S05]  /*93d0*/  BSYNC B0 ;  /* 0x0000000000007941 */ /* 0x000fea0003800000 */
.L_x_10380:
[----:B------:R-:W4:Y:S01]  /*93e0*/  LDS R129, [R129.X4+0x15c0] ;  /* 0x0015c00081817984 */ /* 0x000f220000004800 */
[----:B------:R-:W-:Y:S01]  /*93f0*/  BSSY B0, `(.L_x_10382) ;  /* 0x0000005000007945 */ /* 0x000fe20003800000 */
[----:B------:R-:W-:Y:S02]  /*9400*/  IADD3 R15, R96, 0x3a0, RZ ;  /* 0x000003a0600f7810 */ /* 0x000fe40007ffe0ff */
[----:B------:R-:W-:Y:S01]  /*9410*/  LEA.HI.SX32 R13, R13, R96, 0x1b ;  /* 0x000000600d0d7211 */ /* 0x000fe200078fdaff */
[----:B------:R-:W-:Y:S05]  /*9420*/  @!P1 BRA `(.L_x_10383) ;  /* 0x0000001000009947 */ /* 0x000fea0003800000 */
[----:B----4-:R4:W-:Y:S02]  /*9430*/  RED.E.ADD.F32.FTZ.RN.STRONG.GPU [R2.64+-0x280], R129 ;  /* 0xfffd80810200798e */ /* 0x0109e4000c10e7a0 */
.L_x_10383:
[----:B------:R-:W-:Y:S05]  /*9440*/  BSYNC B0 ;  /* 0x0000000000007941 */ /* 0x000fea0003800000 */
.L_x_10382:
[----:B------:R-:W1:Y:S01]  /*9450*/  LDS R13, [R13.X4+0x1640] ;  /* 0x001640000d0d7984 */ /* 0x000e620000004800 */
[----:B------:R-:W-:Y:S01]  /*9460*/  BSSY B0, `(.L_x_10384) ;  /* 0x0000005000007945 */ /* 0x000fe20003800000 */
[----:B----4-:R-:W-:Y:S02]  /*9470*/  IADD3 R129, R96, 0x3c0, RZ ;  /* 0x000003c060817810 */ /* 0x010fe40007ffe0ff */
[----:B------:R-:W-:Y:S01]  /*9480*/  LEA.HI.SX32 R15, R15, R96, 0x1b ;  /* 0x000000600f0f7211 */ /* 0x000fe200078fdaff */
[----:B------:R-:W-:Y:S05]  /*9490*/  @!P2 BRA `(.L_x_10385) ;  /* 0x000000100000a947 */ /* 0x000fea0003800000 */
[----:B-1----:R1:W-:Y:S02]  /*94a0*/  RED.E.ADD.F32.FTZ.RN.STRONG.GPU [R2.64+-0x200], R13 ;  /* 0xfffe000d0200798e */ /* 0x0023e4000c10e7a0 */
.L_x_10385:
[----:B------:R-:W-:Y:S05]  /*94b0*/  BSYNC B0 ;  /* 0x0000000000007941 */ /* 0x000fea0003800000 */
.L_x_10384:
[----:B------:R-:W4:Y:S01]  /*94c0*/  LDS R15, [R15.X4+0x16c0] ;  /* 0x0016c0000f0f7984 */ /* 0x000f220000004800 */
[----:B------:R-:W-:Y:S01]  /*94d0*/  BSSY B0, `(.L_x_10386) ;  /* 0x0000005000007945 */ /* 0x000fe20003800000 */
[----:B-1----:R-:W-:-:S02]  /*94e0*/  IADD3 R13, R96, 0x3e0, RZ ;  /* 0x000003e0600d7810 */ /* 0x002fc40007ffe0ff */
[----:B------:R-:W-:Y:S01]  /*94f0*/  LEA.HI.SX32 R129, R129, R96, 0x1b ;  /* 0x0000006081817211 */ /* 0x000fe200078fdaff */
[----:B------:R-:W-:Y:S05]  /*9500*/  @!P3 BRA `(.L_x_10387) ;  /* 0x000000100000b947 */ /* 0x000fea0003800000 */
[----:B----4-:R1:W-:Y:S02]  /*9510*/  RED.E.ADD.F32.FTZ.RN.STRONG.GPU [R2.64+-0x180], R15 ;  /* 0xfffe800f0200798e */ /* 0x0103e4000c10e7a0 */
.L_x_10387:
[----:B------:R-:W-:Y:S05]  /*9520*/  BSYNC B0 ;  /* 0x0000000000007941 */ /* 0x000fea0003800000 */
.L_x_10386:
[----:B------:R-:W1:Y:S01]  /*9530*/  LDS R129, [R129.X4+0x1740] ;  /* 0x0017400081817984 */ /* 0x000e620000004800 */
[----:B------:R-:W-:Y:S01]  /*9540*/  BSSY B0, `(.L_x_10388) ;  /* 0x0000004000007945 */ /* 0x000fe20003800000 */
[----:B------:R-:W-:Y:S01]  /*9550*/  LEA.HI.SX32 R13, R13, R96, 0x1b ;  /* 0x000000600d0d7211 */ /* 0x000fe200078fdaff */
[----:B------:R-:W-:Y:S05]  /*9560*/  @!P4 BRA `(.L_x_10389) ;  /* 0x000000100000c947 */ /* 0x000fea0003800000 */
[----:B-1----:R1:W-:Y:S02]  /*9570*/  RED.E.ADD.F32.FTZ.RN.STRONG.GPU [R2.64+-0x100], R129 ;  /* 0xffff00810200798e */ /* 0x0023e4000c10e7a0 */
.L_x_10389:
[----:B------:R-:W-:Y:S05]  /*9580*/  BSYNC B0 ;  /* 0x0000000000007941 */ /* 0x000fea0003800000 */
.L_x_10388:
[----:B------:R-:W4:Y:S01]  /*9590*/  LDS R13, [R13.X4+0x17c0] ;  /* 0x0017c0000d0d7984 */ /* 0x000f220000004800 */
[----:B------:R-:W-:Y:S01]  /*95a0*/  BSSY B0, `(.L_x_10390) ;  /* 0x0000003000007945 */ /* 0x000fe20003800000 */
[----:B------:R-:W-:Y:S05]  /*95b0*/  @!P5 BRA `(.L_x_10391) ;  /* 0x000000100000d947 */ /* 0x000fea0003800000 */
[----:B----4-:R4:W-:Y:S02]  /*95c0*/  RED.E.ADD.F32.FTZ.RN.STRONG.GPU [R2.64+-0x80], R13 ;  /* 0xffff800d0200798e */ /* 0x0109e4000c10e7a0 */
.L_x_10391:
[----:B------:R-:W-:Y:S05]  /*95d0*/  BSYNC B0 ;  /* 0x0000000000007941 */ /* 0x000fea0003800000 */
.L_x_10390:
[----:B-1--4-:R-:W1:Y:S01]  /*95e0*/  SHFL.DOWN PT, R2, R139, 0x1, 0x1f ;  /* 0x08201f008b027f89 */ /* 0x012e6200000e0000 */
[----:B------:R-:W-:Y:S01]  /*95f0*/  ISETP.GT.AND P0, PT, R94, 0x1e, PT ;  /* 0x0000001e5e00780c */ /* 0x000fe20003f04270 */
[----:B------:R-:W-:Y:S01]  /*9600*/  FMUL.FTZ R223, R18, R223 ;  /* 0x000000df12df7220 */ /* 0x000fe20000410000 */
[----:B------:R-:W-:Y:S01]  /*9610*/  MOV R13, R139 ;  /* 0x0000008b000d7202 */ /* 0x000fe20000000f00 */
[----:B------:R-:W4:Y:S01]  /*9620*/  SHFL.DOWN PT, R129, R195, 0x1, 0x1f ;  /* 0x08201f00c3817f89 */ /* 0x000f2200000e0000 */
[----:B------:R-:W-:Y:S01]  /*9630*/  MOV R14, R195 ;  /* 0x000000c3000e7202 */ /* 0x000fe20000000f00 */
[-C--:B------:R-:W-:Y:S01]  /*9640*/  FFMA.FTZ R47, R64, R134.reuse, R47 ;  /* 0x00000086402f7223 */ /* 0x080fe2000001002f */
[----:B------:R-:W-:Y:S01]  /*9650*/  MOV R15, R189 ;  /* 0x000000bd000f7202 */ /* 0x000fe20000000f00 */
[----:B------:R-:W5:Y:S01]  /*9660*/  SHFL.DOWN PT, R140, R189, 0x1, 0x1f ;  /* 0x08201f00bd8c7f89 */ /* 0x000f6200000e0000 */
        /* <DEDUP_REMOVED lines=48> */
[----:B------:R-:W-:-:S02]  /*9970*/  FMUL.FTZ R137, R20, R137 ;  /* 0x0000008914897220 */ /* 0x000fc40000410000 */
        /* <DEDUP_REMOVED lines=109> */
.L_x_10393:
[----:B-1----:R-:W-:Y:S05]  /*a050*/  BSYNC B0 ;  /* 0x0000000000007941 */ /* 0x002fea0003800000 */
.L_x_10392:
        /* <DEDUP_REMOVED lines=8> */
.L_x_10315:
        /* <DEDUP_REMOVED lines=24> */
[----:B------:R0:W-:Y:S01]  /*a260*/  STS.128 [R91], R4 ;  /* 0x000000045b007388 */ /* 0x0001e20000000c00 */
[----:B------:R-:W-:-:S02]  /*a270*/  UIMAD UR7, UR19, UR31, UR7 ;  /* 0x0000001f130772a4 */ /* 0x000fc4000f8e0207 */
[----:B------:R-:W-:Y:S01]  /*a280*/  UIADD3 UR23, UP3, UR23, -0x400, URZ ;  /* 0xfffffc0017177890 */ /* 0x000fe2000ff7e03f */
[----:B------:R-:W-:Y:S01]  /*a290*/  STS.128 [R91+0x10], R40 ;  /* 0x000010285b007388 */ /* 0x000fe20000000c00 */
[----:B------:R-:W-:-:S06]  /*a2a0*/  NOP ;  /* 0x0000000000007918 */ /* 0x000fcc0000000000 */
[----:B------:R-:W1:Y:S01]  /*a2b0*/  LDS.128 R8, [R94.X16] ;  /* 0x000000005e087984 */ /* 0x000e62000000cc00 */
[----:B------:R-:W-:Y:S02]  /*a2c0*/  ULDC.64 UR30, c[0x0][0x330] ;  /* 0x0000cc00001e7ab9 */ /* 0x000fe40000000a00 */
[----:B------:R-:W-:Y:S01]  /*a2d0*/  UIADD3 UR9, UR9, UR7, URZ ;  /* 0x0000000709097290 */ /* 0x000fe2000fffe03f */
[----:B------:R-:W3:Y:S01]  /*a2e0*/  LDS.128 R12, [R94.X16+0x200] ;  /* 0x000200005e0c7984 */ /* 0x000ee2000000cc00 */
        /* <DEDUP_REMOVED lines=33> */
[----:B---3--:R0:W-:Y:S01]  /*a500*/  STG.E.128 [R2.64+0x200], R12 ;  /* 0x0002000c02007986 */ /* 0x0081e2000c101d20 */
        /* <DEDUP_REMOVED lines=27> */
.L_x_10313:
[----:B------:R-:W-:Y:S02]  /*a6c0*/  ISETP.NE.U32.AND P0, PT, RZ, c[0x0][0x328], PT ;  /* 0x0000ca00ff007a0c */ /* 0x000fe40003f05070 */
[----:B------:R-:W-:-:S02]  /*a6d0*/  ISETP.NE.U32.AND P2, PT, RZ, c[0x0][0x348], PT ;  /* 0x0000d200ff007a0c */ /* 0x000fc40003f45070 */
        /* <DEDUP_REMOVED lines=24> */
.L_x_10397:
[----:B0-----:R-:W-:Y:S05]  /*a860*/  BSYNC B0 ;  /* 0x0000000000007941 */ /* 0x001fea0003800000 */
.L_x_10396:
        /* <DEDUP_REMOVED lines=25> */
.L_x_10399:
[----:B0-----:R-:W0:Y:S02]  /*aa00*/  S2R R11, SR_TID.X ;  /* 0x00000000000b7919 */ /* 0x001e240000002100 */
.L_x_10400:
[----:B0-----:R-:W-:Y:S05]  /*aa10*/  BSYNC B0 ;  /* 0x0000000000007941 */ /* 0x001fea0003800000 */
.L_x_10398:
        /* <DEDUP_REMOVED lines=12> */
.L_x_10401:
        /* <DEDUP_REMOVED lines=32> */
.L_x_10402:
        /* <DEDUP_REMOVED lines=10> */
.L_x_14713:


//--------------------- .text._Z25selective_scan_bwd_kernelI32Selective_Scan_bwd_kernel_traitsILi32ELi16ELb1ELb1ELb0ELb1ELb0EN3c108BFloat16ENS1_7complexIfEEEEv12SSMParamsBwd --------------------------
	.section	.text._Z25selective_scan_bwd_kernelI32Selective_Scan_bwd_kernel_traitsILi32ELi16ELb1ELb1ELb0ELb1ELb0EN3c108BFloat16ENS1_7complexIfEEEEv12SSMParamsBwd,"ax",@progbits
	.sectioninfo	@"SHI_REGISTERS=251"
	.align	128
        .global         _Z25selective_scan_bwd_kernelI32Selective_Scan_bwd_kernel_traitsILi32ELi16ELb1ELb1ELb0ELb1ELb0EN3c108BFloat16ENS1_7complexIfEEEEv12SSMParamsBwd
        .type           _Z25selective_scan_bwd_kernelI32Selective_Scan_bwd_kernel_traitsILi32ELi16ELb1ELb1ELb0ELb1ELb0EN3c108BFloat16ENS1_7complexIfEEEEv12SSMParamsBwd,@function
        .size           _Z25selective_scan_bwd_kernelI32Selective_Scan_bwd_kernel_traitsILi32ELi16ELb1ELb1ELb0ELb1ELb0EN3c108BFloat16ENS1_7complexIfEEEEv12SSMParamsBwd,(.L_x_14714 - _Z25selective_scan_bwd_kernelI32Selective_Scan_bwd_kernel_traitsILi32ELi16ELb1ELb1ELb0ELb1ELb0EN3c108BFloat16ENS1_7complexIfEEEEv12SSMParamsBwd)
        .other          _Z25selective_scan_bwd_kernelI32Selective_Scan_bwd_kernel_traitsILi32ELi16ELb1ELb1ELb0ELb1ELb0EN3c108BFloat16ENS1_7complexIfEEEEv12SSMParamsBwd,@"STO_CUDA_ENTRY STV_DEFAULT"
_Z25selective_scan_bwd_kernelI32Selective_Scan_bwd_kernel_traitsILi32ELi16ELb1ELb1ELb0ELb1ELb0EN3c108BFloat16ENS1_7complexIfEEEEv12SSMParamsBwd:
.text._Z25selective_scan_bwd_kernelI32Selective_Scan_bwd_kernel_traitsILi32ELi16ELb1ELb1ELb0ELb1ELb0EN3c108BFloat16ENS1_7complexIfEEEEv12SSMParamsBwd:
        /* <DEDUP_REMOVED lines=166> */
.L_x_10516:
        /* <DEDUP_REMOVED lines=26> */
[----:B------:R-:W-:Y:S04]  /*0c00*/  LDS.128 R12, [R91+0x10] ;  /* 0x000010005b0c7984 */ /* 0x000fe80000000c00 */
[----:B------:R-:W-:Y:S06]  /*0c10*/  BAR.SYNC.DEFER_BLOCKING 0x0 ;  /* 0x0000000000007b1d */ /* 0x000fec0000010000 */
[----:B------:R4:W5:Y:S04]  /*0c20*/  LDG.E.128 R32, [R2.64] ;  /* 0x0000002002207981 */ /* 0x000968000c1e1d00 */
[----:B--2---:R4:W2:Y:S01]  /*0c30*/  LDG.E.128 R16, [R2.64+0x200] ;  /* 0x0002002002107981 */ /* 0x0048a2000c1e1d00 */
[----:B0-----:R-:W-:Y:S01]  /*0c40*/  PRMT R0, RZ, 0x5410, R8 ;  /* 0x00005410ff007816 */ /* 0x001fe20000000008 */
[----:B------:R-:W-:Y:S01]  /*0c50*/  BSSY B0, `(.L_x_10404) ;  /* 0x0000054000007945 */ /* 0x000fe20003800000 */
[----:B---3--:R-:W-:-:S02]  /*0c60*/  PRMT R89, RZ, 0x5410, R20 ;  /* 0x00005410ff597816 */ /* 0x008fc40000000014 */
[--C-:B------:R-:W-:Y:S02]  /*0c70*/  PRMT R87, RZ, 0x5410, R21.reuse ;  /* 0x00005410ff577816 */ /* 0x100fe40000000015 */
[----:B------:R-:W-:Y:S01]  /*0c80*/  PRMT R85, RZ, 0x5410, R22 ;  /* 0x00005410ff557816 */ /* 0x000fe20000000016 */
[----:B------:R-:W-:Y:S01]  /*0c90*/  FADD.FTZ R89, R89, UR5 ;  /* 0x0000000559597e21 */ /* 0x000fe20008010000 */
[----:B----4-:R-:W-:Y:S01]  /*0ca0*/  PRMT R2, RZ, 0x7610, R8 ;  /* 0x00007610ff027816 */ /* 0x010fe20000000008 */
        /* <DEDUP_REMOVED lines=18> */
[----:B--2---:R-:W-:Y:S01]  /*0dd0*/  STS.128 [R94.X16+0x200], R16 ;  /* 0x000200105e007388 */ /* 0x004fe2000000cc00 */
        /* <DEDUP_REMOVED lines=19> */
[----:B------:R-:W-:Y:S01]  /*0f10*/  MOV R24, c[0x0][0x16c] ;  /* 0x00005b0000187a02 */ /* 0x000fe20000000f00 */
[----:B------:R-:W-:-:S03]  /*0f20*/  FFMA.FTZ R0, R38, R0, R3 ;  /* 0x0000000026007223 */ /* 0x000fc60000010003 */
[----:B------:R-:W-:Y:S01]  /*0f30*/  ISETP.GE.AND P5, PT, R24, 0x1, PT ;  /* 0x000000011800780c */ /* 0x000fe20003fa6270 */
[----:B------:R-:W-:Y:S01]  /*0f40*/  FFMA.FTZ R3, R37, R2, R0 ;  /* 0x0000000225037223 */ /* 0x000fe20000010000 */
[--C-:B------:R-:W-:Y:S02]  /*0f50*/  PRMT R0, RZ, 0x5410, R11.reuse ;  /* 0x00005410ff007816 */ /* 0x100fe4000000000b */
        /* <DEDUP_REMOVED lines=35> */
.L_x_10405:
[----:B--23--:R-:W-:Y:S05]  /*1190*/  BSYNC B0 ;  /* 0x0000000000007941 */ /* 0x00cfea0003800000 */
.L_x_10404:
        /* <DEDUP_REMOVED lines=41> */
.L_x_10407:
[----:B------:R-:W-:Y:S05]  /*1430*/  BSYNC B0 ;  /* 0x0000000000007941 */ /* 0x000fea0003800000 */
.L_x_10406:
        /* <DEDUP_REMOVED lines=39> */
.L_x_10409:
[----:B------:R-:W-:Y:S05]  /*16b0*/  BSYNC B0 ;  /* 0x0000000000007941 */ /* 0x000fea0003800000 */
.L_x_10408:
        /* <DEDUP_REMOVED lines=39> */
.L_x_10411:
[----:B------:R-:W-:Y:S05]  /*1930*/  BSYNC B0 ;  /* 0x0000000000007941 */ /* 0x000fea0003800000 */
.L_x_10410:
        /* <DEDUP_REMOVED lines=39> */
.L_x_10413:
[----:B------:R-:W-:Y:S05]  /*1bb0*/  BSYNC B0 ;  /* 0x0000000000007941 */ /* 0x000fea0003800000 */
.L_x_10412:
        /* <DEDUP_REMOVED lines=39> */
.L_x_10415:
[----:B------:R-:W-:Y:S05]  /*1e30*/  BSYNC B0 ;  /* 0x0000000000007941 */ /* 0x000fea0003800000 */
.L_x_10414:
        /* <DEDUP_REMOVED lines=39> */
.L_x_10417:
[----:B------:R-:W-:Y:S05]  /*20b0*/  BSYNC B0 ;  /* 0x0000000000007941 */ /* 0x000fea0003800000 */
.L_x_10416:
        /* <DEDUP_REMOVED lines=39> */
.L_x_10419:
[----:B------:R-:W-:Y:S05]  /*2330*/  BSYNC B0 ;  /* 0x0000000000007941 */ /* 0x000fea0003800000 */
.L_x_10418:
        /* <DEDUP_REMOVED lines=40> */
.L_x_10421:
[----:B------:R-:W-:Y:S05]  /*25c0*/  BSYNC B0 ;  /* 0x0000000000007941 */ /* 0x000fea0003800000 */
.L_x_10420:
        /* <DEDUP_REMOVED lines=39> */
.L_x_10423:
[----:B------:R-:W-:Y:S05]  /*2840*/  BSYNC B0 ;  /* 0x0000000000007941 */ /* 0x000fea0003800000 */
.L_x_10422:
        /* <DEDUP_REMOVED lines=37> */
.L_x_10425:
[----:B------:R-:W-:Y:S05]  /*2aa0*/  BSYNC B0 ;  /* 0x0000000000007941 */ /* 0x000fea0003800000 */
.L_x_10424:
        /* <DEDUP_REMOVED lines=33> */
.L_x_10427:
[----:B------:R-:W-:Y:S05]  /*2cc0*/  BSYNC B0 ;  /* 0x0000000000007941 */ /* 0x000fea0003800000 */
.L_x_10426:
        /* <DEDUP_REMOVED lines=33> */
.L_x_10429:
[----:B------:R-:W-:Y:S05]  /*2ee0*/  BSYNC B0 ;  /* 0x0000000000007941 */ /* 0x000fea0003800000 */
.L_x_10428:
        /* <DEDUP_REMOVED lines=33> */
.L_x_10431:
[----:B------:R-:W-:Y:S05]  /*3100*/  BSYNC B0 ;  /* 0x0000000000007941 */ /* 0x000fea0003800000 */
.L_x_10430:
        /* <DEDUP_REMOVED lines=33> */
.L_x_10433:
[----:B------:R-:W-:Y:S05]  /*3320*/  BSYNC B0 ;  /* 0x0000000000007941 */ /* 0x000fea0003800000 */
.L_x_10432:
        /* <DEDUP_REMOVED lines=33> */
.L_x_10435:
[----:B------:R-:W-:Y:S05]  /*3540*/  BSYNC B0 ;  /* 0x0000000000007941 */ /* 0x000fea0003800000 */
.L_x_10434:
        /* <DEDUP_REMOVED lines=39> */
.L_x_10515:
        /* <DEDUP_REMOVED lines=115> */
[C---:B------:R-:W-:Y:S02]  /*3ef0*/  FMUL.FTZ R2, R97.reuse, R90 ;  /* 0x0000005a61027220 */ /* 0x040fe40000410000 */
[C---:B------:R-:W-:Y:S01]  /*3f00*/  FMUL.FTZ R3, R97.reuse, R87 ;  /* 0x0000005761037220 */ /* 0x040fe20000410000 */
[----:B------:R0:W-:Y:S01]  /*3f10*/  MUFU.COS R137, R104 ;  /* 0x0000006800897308 */ /* 0x0001e20000000000 */
[C---:B------:R-:W-:Y:S02]  /*3f20*/  FMUL.FTZ R12, R97.reuse, R79 ;  /* 0x0000004f610c7220 */ /* 0x040fe40000410000 */
[C---:B------:R-:W-:Y:S02]  /*3f30*/  FMUL.FTZ R14, R97.reuse, R77 ;  /* 0x0000004d610e7220 */ /* 0x040fe40000410000 */
[----:B------:R-:W-:-:S03]  /*3f40*/  FMUL.FTZ R13, R97, R80 ;  /* 0x00000050610d7220 */ /* 0x000fc60000410000 */
[----:B------:R-:W-:Y:S01]  /*3f50*/  MUFU.SIN R121, R100 ;  /* 0x0000006400797308 */ /* 0x000fe20000000400 */
[----:B0-----:R-:W-:-:S07]  /*3f60*/  FMUL.FTZ R104, R97, R86 ;  /* 0x0000005661687220 */ /* 0x001fce0000410000 */
[----:B------:R0:W-:Y:S01]  /*3f70*/  MUFU.COS R133, R100 ;  /* 0x0000006400857308 */ /* 0x0001e20000000000 */
[----:B------:R-:W-:Y:S01]  /*3f80*/  PRMT R24, RZ, 0x5410, R8 ;  /* 0x00005410ff187816 */ /* 0x000fe20000000008 */
[-C--:B------:R-:W-:Y:S02]  /*3f90*/  FMUL.FTZ R169, R22, R89.reuse ;  /* 0x0000005916a97220 */ /* 0x080fe40000410000 */
        /* <DEDUP_REMOVED lines=8> */
[C---:B------:R-:W-:Y:S02]  /*4020*/  FMUL.FTZ R16, R97.reuse, R66 ;  /* 0x0000004261107220 */ /* 0x040fe40000410000 */
[----:B------:R1:W2:Y:S01]  /*4030*/  MUFU.EX2 R154, R2 ;  /* 0x00000002009a7308 */ /* 0x0002a20000000800 */
[C---:B0-----:R-:W-:Y:S02]  /*4040*/  FMUL.FTZ R102, R97.reuse, R85 ;  /* 0x0000005561667220 */ /* 0x041fe40000410000 */
        /* <DEDUP_REMOVED lines=31> */
[-C--:B------:R-:W-:Y:S01]  /*4240*/  FMUL.FTZ R170, R23, R90.reuse ;  /* 0x0000005a17aa7220 */ /* 0x080fe20000410000 */
        /* <DEDUP_REMOVED lines=21> */
[C---:B-1----:R-:W-:Y:S02]  /*43a0*/  FMUL.FTZ R106, R97.reuse, R81 ;  /* 0x00000051616a7220 */ /* 0x042fe40000410000 */
        /* <DEDUP_REMOVED lines=31> */
[----:B------:R-:W-:Y:S02]  /*45a0*/  FMUL.FTZ R16, R3, R154 ;  /* 0x0000009a03107220 */ /* 0x000fe40000410000 */
        /* <DEDUP_REMOVED lines=20> */
[-C--:B------:R-:W-:Y:S02]  /*46f0*/  FMUL.FTZ R161, R106, R85.reuse ;  /* 0x000000556aa17220 */ /* 0x080fe40000410000 */
        /* <DEDUP_REMOVED lines=40> */
[-C--:B------:R-:W-:Y:S02]  /*4980*/  FMUL.FTZ R173, R116, R83.reuse ;  /* 0x0000005374ad7220 */ /* 0x080fe40000410000 */
        /* <DEDUP_REMOVED lines=32> */
[C---:B------:R-:W-:Y:S02]  /*4b90*/  FFMA.FTZ R12, R141.reuse, R13, -R12 ;  /* 0x0000000d8d0c7223 */ /* 0x040fe4000001080c */
        /* <DEDUP_REMOVED lines=50> */
[----:B------:R-:W-:Y:S02]  /*4ec0*/  FFMA.FTZ R17, R135, R130, R17 ;  /* 0x0000008287117223 */ /* 0x000fe40000010011 */
[-C--:B------:R-:W-:Y:S02]  /*4ed0*/  FMUL.FTZ R188, R181, R80.reuse ;  /* 0x00000050b5bc7220 */ /* 0x080fe40000410000 */
        /* <DEDUP_REMOVED lines=16> */
[-C--:B------:R-:W-:Y:S01]  /*4fe0*/  FMUL.FTZ R197, R182, R77.reuse ;  /* 0x0000004db6c57220 */ /* 0x080fe20000410000 */
        /* <DEDUP_REMOVED lines=47> */
[----:B------:R-:W-:Y:S01]  /*52e0*/  FMUL.FTZ R201, R184, R71 ;  /* 0x00000047b8c97220 */ /* 0x000fe20000410000 */
[--C-:B------:R-:W-:Y:S02]  /*52f0*/  PRMT R193, RZ, 0x5410, R15.reuse ;  /* 0x00005410ffc17816 */ /* 0x100fe4000000000f */
[----:B------:R-:W-:Y:S02]  /*5300*/  PRMT R199, RZ, 0x7610, R15 ;  /* 0x00007610ffc77816 */ /* 0x000fe4000000000f */
[----:B------:R0:W1:Y:S01]  /*5310*/  @P2 LDS.64 R16, [R96.X8+0x2d18] ;  /* 0x002d180060102984 */ /* 0x0000620000008a00 */
[----:B------:R-:W-:Y:S01]  /*5320*/  HFMA2.MMA R15, -RZ, RZ, 0, 9.5367431640625e-07 ;  /* 0x00000010ff0f7435 */ /* 0x000fe200000001ff */
[----:B------:R-:W-:Y:S02]  /*5330*/  FFMA.FTZ R12, R130, R201, R12 ;  /* 0x000000c9820c7223 */ /* 0x000fe4000001000c */
[----:B------:R-:W-:-:S02]  /*5340*/  FMUL.FTZ R14, R158, R13 ;  /* 0x0000000d9e0e7220 */ /* 0x000fc40000410000 */
[-C--:B------:R-:W-:Y:S01]  /*5350*/  FMUL.FTZ R194, R158, R12.reuse ;  /* 0x0000000c9ec27220 */ /* 0x080fe20000410000 */
[----:B------:R-:W-:Y:S01]  /*5360*/  PRMT R125, RZ, 0x7610, R7 ;  /* 0x00007610ff7d7816 */ /* 0x000fe20000000007 */
[C---:B------:R-:W-:Y:S01]  /*5370*/  FFMA.FTZ R237, R159.reuse, R12, -R14 ;  /* 0x0000000c9fed7223 */ /* 0x040fe2000001080e */
[----:B------:R-:W-:Y:S01]  /*5380*/  BSSY B0, `(.L_x_10437) ;  /* 0x0000016000007945 */ /* 0x000fe20003800000 */
[----:B------:R-:W-:Y:S02]  /*5390*/  FFMA.FTZ R238, R159, R13, R194 ;  /* 0x0000000d9fee7223 */ /* 0x000fe400000100c2 */
[----:B------:R-:W-:-:S04]  /*53a0*/  @!P3 IMAD.WIDE R14, R192, R15, UR10 ;  /* 0x0000000ac00ebe25 */ /* 0x000fc8000f8e020f */
        /* <DEDUP_REMOVED lines=19> */
.L_x_10438:
[----:B0-----:R-:W-:Y:S05]  /*54e0*/  BSYNC B0 ;  /* 0x0000000000007941 */ /* 0x001fea0003800000 */
.L_x_10437:
        /* <DEDUP_REMOVED lines=281> */
.L_x_10440:
[----:B-1234-:R-:W-:Y:S05]  /*6680*/  BSYNC B0 ;  /* 0x0000000000007941 */ /* 0x01efea0003800000 */
.L_x_10439:
        /* <DEDUP_REMOVED lines=25> */
.L_x_10442:
[----:B------:R-:W-:Y:S05]  /*6820*/  BSYNC B0 ;  /* 0x0000000000007941 */ /* 0x000fea0003800000 */
.L_x_10441:
        /* <DEDUP_REMOVED lines=18> */
.L_x_10444:
[----:B------:R-:W-:Y:S05]  /*6950*/  BSYNC B0 ;  /* 0x0000000000007941 */ /* 0x000fea0003800000 */
.L_x_10443:
        /* <DEDUP_REMOVED lines=18> */
.L_x_10446:
[----:B------:R-:W-:Y:S05]  /*6a80*/  BSYNC B0 ;  /* 0x0000000000007941 */ /* 0x000fea0003800000 */
.L_x_10445:
        /* <DEDUP_REMOVED lines=18> */
.L_x_10448:
[----:B------:R-:W-:Y:S05]  /*6bb0*/  BSYNC B0 ;  /* 0x0000000000007941 */ /* 0x000fea0003800000 */
.L_x_10447:
        /* <DEDUP_REMOVED lines=53> */
[-C--:B------:R-:W-:Y:S02]  /*6f10*/  FFMA.FTZ R15, R21, R16.reuse, -R14 ;  /* 0x00000010150f7223 */ /* 0x080fe4000001080e */
        /* <DEDUP_REMOVED lines=41> */
[C---:B------:R-:W-:Y:S02]  /*71b0*/  FFMA.FTZ R168, R145.reuse, R241, R168 ;  /* 0x000000f191a87223 */ /* 0x040fe400000100a8 */
        /* <DEDUP_REMOVED lines=20> */
[C---:B------:R-:W-:Y:S02]  /*7300*/  FFMA.FTZ R172, R141.reuse, R239, R172 ;  /* 0x000000ef8dac7223 */ /* 0x040fe400000100ac */
        /* <DEDUP_REMOVED lines=116> */
[----:B------:R-:W-:Y:S02]  /*7a50*/  FFMA.FTZ R157, R184, R198, R3 ;  /* 0x000000c6b89d7223 */ /* 0x000fe40000010003 */
[----:B------:R-:W-:Y:S02]  /*7a60*/  FMUL.FTZ R13, R198, R71 ;  /* 0x00000047c60d7220 */ /* 0x000fe40000410000 */
[----:B------:R-:W-:-:S02]  /*7a70*/  FMUL.FTZ R184, R129, -R229 ;  /* 0x800000e581b87220 */ /* 0x000fc40000410000 */
[----:B------:R-:W-:Y:S02]  /*7a80*/  FMUL.FTZ R190, R129, -R228 ;  /* 0x800000e481be7220 */ /* 0x000fe40000410000 */
[C---:B------:R-:W-:Y:S02]  /*7a90*/  FFMA.FTZ R200, R125.reuse, R192, R200 ;  /* 0x000000c07dc87223 */ /* 0x040fe400000100c8 */
[----:B-1----:R-:W-:Y:S02]  /*7aa0*/  FMUL.FTZ R203, R130, R13 ;  /* 0x0000000d82cb7220 */ /* 0x002fe40000410000 */
[C---:B------:R-:W-:Y:S02]  /*7ab0*/  FFMA.FTZ R201, R125.reuse, R194, R201 ;  /* 0x000000c27dc97223 */ /* 0x040fe400000100c9 */
        /* <DEDUP_REMOVED lines=30> */
[----:B------:R-:W-:Y:S02]  /*7ca0*/  FMUL.FTZ R202, R227, R80 ;  /* 0x00000050e3ca7220 */ /* 0x000fe40000410000 */
        /* <DEDUP_REMOVED lines=28> */
[-C--:B-1----:R-:W-:Y:S02]  /*7e70*/  FMUL.FTZ R175, R223, R79.reuse ;  /* 0x0000004fdfaf7220 */ /* 0x082fe40000410000 */
[----:B------:R-:W-:Y:S02]  /*7e80*/  FMUL.FTZ R139, R222, R79 ;  /* 0x0000004fde8b7220 */ /* 0x000fe40000410000 */
[----:B------:R-:W-:-:S02]  /*7e90*/  FMUL.FTZ R136, R177, R175 ;  /* 0x000000afb1887220 */ /* 0x000fc40000410000 */
[----:B------:R-:W-:Y:S02]  /*7ea0*/  FFMA.FTZ R141, R141, R218, -R140 ;  /* 0x000000da8d8d7223 */ /* 0x000fe4000001088c */
[-C--:B---3--:R-:W-:Y:S02]  /*7eb0*/  FMUL.FTZ R183, R203, R77.reuse ;  /* 0x0000004dcbb77220 */ /* 0x088fe40000410000 */
[C---:B------:R-:W-:Y:S02]  /*7ec0*/  FMUL.FTZ R132, R230.reuse, UR38 ;  /* 0x00000026e6847c20 */ /* 0x040fe40008410000 */
        /* <DEDUP_REMOVED lines=69> */
[----:B------:R-:W-:Y:S02]  /*8320*/  FMUL.FTZ R143, R171, R175 ;  /* 0x000000afab8f7220 */ /* 0x000fe40000410000 */
        /* <DEDUP_REMOVED lines=33> */
[-C--:B------:R-:W-:Y:S02]  /*8540*/  FMUL.FTZ R153, R215, R83.reuse ;  /* 0x00000053d7997220 */ /* 0x080fe40000410000 */
        /* <DEDUP_REMOVED lines=201> */
.L_x_10450:
[----:B------:R-:W-:Y:S05]  /*91e0*/  BSYNC B0 ;  /* 0x0000000000007941 */ /* 0x000fea0003800000 */
.L_x_10449:
        /* <DEDUP_REMOVED lines=19> */
[----:B------:R-:W-:Y:S01]  /*9320*/  ISETP.GE.AND P1, PT, R15, 0x41, PT ;  /* 0x000000410f00780c */ /* 0x000fe20003f26270 */
[----:B------:R-:W-:Y:S01]  /*9330*/  FADD.FTZ R138, R191, R14 ;  /* 0x0000000ebf8a7221 */ /* 0x000fe20000010000 */
[----:B------:R-:W-:Y:S01]  /*9340*/  ISETP.GE.AND P2, PT, R15, 0x61, PT ;  /* 0x000000610f00780c */ /* 0x000fe20003f46270 */
[----:B------:R-:W-:Y:S01]  /*9350*/  UIMAD UR37, UR20, UR31, UR37 ;  /* 0x0000001f142572a4 */ /* 0x000fe2000f8e0225 */
[----:B------:R-:W-:Y:S01]  /*9360*/  IADD3 R183, R96, 0x60, RZ ;  /* 0x0000006060b77810 */ /* 0x000fe20007ffe0ff */
[----:B------:R-:W-:Y:S01]  /*9370*/  UIMAD.WIDE.U32 UR30, UR20, UR30, UR28 ;  /* 0x0000001e141e72a5 */ /* 0x000fe2000f8e001c */
[----:B------:R-:W-:-:S02]  /*9380*/  LEA.HI.SX32 R139, R139, R96, 0x1b ;  /* 0x000000608b8b7211 */ /* 0x000fc400078fdaff */
[----:B------:R-:W-:Y:S02]  /*9390*/  ULDC.64 UR28, c[0x0][0x318] ;  /* 0x0000c600001c7ab9 */ /* 0x000fe40000000a00 */
[----:B------:R-:W-:Y:S02]  /*93a0*/  UIADD3 UR37, UR37, UR31, URZ ;  /* 0x0000001f25257290 */ /* 0x000fe4000fffe03f */
[----:B------:R-:W-:Y:S02]  /*93b0*/  ULEA UR31, UP0, UR30, UR28, 0x3 ;  /* 0x0000001c1e1f7291 */ /* 0x000fe4000f80183f */
[----:B------:R-:W-:Y:S02]  /*93c0*/  UIADD3 UR28, UR6, -UR38, URZ ;  /* 0x80000026061c7290 */ /* 0x000fe4000fffe03f */
[----:B------:R-:W-:Y:S02]  /*93d0*/  ULEA.HI.X UR29, UR30, UR29, UR37, 0x3, UP0 ;  /* 0x0000001d1e1d7291 */ /* 0x000fe400080f1c25 */
[----:B------:R-:W-:Y:S01]  /*93e0*/  UIMAD UR28, UR28, -0x400, URZ ;  /* 0xfffffc001c1c78a4 */ /* 0x000fe2000f8e023f */
[----:B------:R-:W-:Y:S01]  /*93f0*/  LEA R2, P0, R96, UR31, 0x2 ;  /* 0x0000001f60027c11 */ /* 0x000fe2000f8010ff */
[----:B------:R-:W-:-:S02]  /*9400*/  USHF.L.U64.HI UR30, UR8, 0x2, UR9 ;  /* 0x00000002081e7899 */ /* 0x000fc40008010209 */
[----:B------:R-:W-:Y:S01]  /*9410*/  ULDC.64 UR38, c[0x0][0x2b0] ;  /* 0x0000ac0000267ab9 */ /* 0x000fe20000000a00 */
[----:B------:R-:W-:Y:S01]  /*9420*/  LEA.HI.X R3, R96, UR29, RZ, 0x2, P0 ;  /* 0x0000001d60037c11 */ /* 0x000fe200080f14ff */
[----:B------:R-:W-:Y:S01]  /*9430*/  UIMAD UR30, UR30, UR38, URZ ;  /* 0x000000261e1e72a4 */ /* 0x000fe2000f8e023f */
[----:B------:R-:W-:Y:S01]  /*9440*/  MOV R13, UR28 ;  /* 0x0000001c000d7c02 */ /* 0x000fe20008000f00 */
[----:B------:R-:W-:Y:S01]  /*9450*/  USHF.L.U32 UR28, UR8, 0x2, URZ ;  /* 0x00000002081c7899 */ /* 0x000fe2000800063f */
[----:B------:R-:W-:-:S03]  /*9460*/  ISETP.GE.AND P0, PT, R15, 0x21, PT ;  /* 0x000000210f00780c */ /* 0x000fc60003f06270 */
[----:B------:R-:W-:Y:S01]  /*9470*/  IMAD.WIDE R2, R13, 0x4, R2 ;  /* 0x000000040d027825 */ /* 0x000fe200078e0202 */
[----:B------:R-:W-:Y:S01]  /*9480*/  UIMAD UR30, UR28, UR39, UR30 ;  /* 0x000000271c1e72a4 */ /* 0x000fe2000f8e021e */
[----:B------:R-:W-:-:S05]  /*9490*/  MOV R13, UR28 ;  /* 0x0000001c000d7c02 */ /* 0x000fca0008000f00 */
[----:B------:R-:W-:Y:S01]  /*94a0*/  IMAD.WIDE.U32 R2, R13, c[0x0][0x2b0], R2 ;  /* 0x0000ac000d027a25 */ /* 0x000fe200078e0002 */
[----:B------:R-:W-:-:S04]  /*94b0*/  IADD3 R13, R96, 0x20, RZ ;  /* 0x00000020600d7810 */ /* 0x000fc80007ffe0ff */
[----:B------:R-:W-:Y:S02]  /*94c0*/  LEA.HI.SX32 R13, R13, R96, 0x1b ;  /* 0x000000600d0d7211 */ /* 0x000fe400078fdaff */
[----:B------:R-:W-:-:S04]  /*94d0*/  IADD3 R3, R3, UR30, RZ ;  /* 0x0000001e03037c10 */ /* 0x000fc8000fffe0ff */
[----:B------:R-:W1:Y:S01]  /*94e0*/  LDS R13, [R13.X4+0x8c0] ;  /* 0x0008c0000d0d7984 */ /* 0x000e620000004800 */
[----:B------:R-:W-:Y:S05]  /*94f0*/  @!P0 BRA `(.L_x_10452) ;  /* 0x0000001000008947 */ /* 0x000fea0003800000 */
[----:B-1----:R1:W-:Y:S02]  /*9500*/  RED.E.ADD.F32.FTZ.RN.STRONG.GPU [R2.64+-0xf80], R13 ;  /* 0xfff0800d0200798e */ /* 0x0023e4000c10e7a0 */
.L_x_10452:
[----:B------:R-:W-:Y:S05]  /*9510*/  BSYNC B0 ;  /* 0x0000000000007941 */ /* 0x000fea0003800000 */
.L_x_10451:
[----:B------:R-:W3:Y:S01]  /*9520*/  LDS R139, [R139.X4+0x940] ;  /* 0x000940008b8b7984 */ /* 0x000ee20000004800 */
[----:B------:R-:W-:Y:S01]  /*9530*/  BSSY B0, `(.L_x_10453) ;  /* 0x0000004000007945 */ /* 0x000fe20003800000 */
[----:B------:R-:W-:Y:S01]  /*9540*/  LEA.HI.SX32 R183, R183, R96, 0x1b ;  /* 0x00000060b7b77211 */ /* 0x000fe200078fdaff */
[----:B------:R-:W-:Y:S05]  /*9550*/  @!P1 BRA `(.L_x_10454) ;  /* 0x0000001000009947 */ /* 0x000fea0003800000 */
[----:B---3--:R3:W-:Y:S02]  /*9560*/  RED.E.ADD.F32.FTZ.RN.STRONG.GPU [R2.64+-0xf00], R139 ;  /* 0xfff1008b0200798e */ /* 0x0087e4000c10e7a0 */
.L_x_10454:
[----:B------:R-:W-:Y:S05]  /*9570*/  BSYNC B0 ;  /* 0x0000000000007941 */ /* 0x000fea0003800000 */
.L_x_10453:
[----:B------:R-:W4:Y:S01]  /*9580*/  LDS R183, [R183.X4+0x9c0] ;  /* 0x0009c000b7b77984 */ /* 0x000f220000004800 */
[----:B------:R-:W-:Y:S01]  /*9590*/  BSSY B0, `(.L_x_10455) ;  /* 0x0000005000007945 */ /* 0x000fe20003800000 */
[C---:B-1----:R-:W-:Y:S02]  /*95a0*/  IADD3 R13, R96.reuse, 0x80, RZ ;  /* 0x00000080600d7810 */ /* 0x042fe40007ffe0ff */
[----:B---3--:R-:W-:Y:S01]  /*95b0*/  IADD3 R139, R96, 0xa0, RZ ;  /* 0x000000a0608b7810 */ /* 0x008fe20007ffe0ff */
[----:B------:R-:W-:Y:S05]  /*95c0*/  @!P2 BRA `(.L_x_10456) ;  /* 0x000000100000a947 */ /* 0x000fea0003800000 */
[----:B----4-:R1:W-:Y:S02]  /*95d0*/  RED.E.ADD.F32.FTZ.RN.STRONG.GPU [R2.64+-0xe80], R183 ;  /* 0xfff180b70200798e */ /* 0x0103e4000c10e7a0 */
.L_x_10456:
[----:B------:R-:W-:Y:S05]  /*95e0*/  BSYNC B0 ;  /* 0x0000000000007941 */ /* 0x000fea0003800000 */
.L_x_10455:
        /* <DEDUP_REMOVED lines=14> */
.L_x_10458:
[----:B------:R-:W-:Y:S05]  /*96d0*/  BSYNC B0 ;  /* 0x0000000000007941 */ /* 0x000fea0003800000 */
.L_x_10457:
[----:B------:R-:W3:Y:S01]  /*96e0*/  LDS R139, [R139.X4+0xac0] ;  /* 0x000ac0008b8b7984 */ /* 0x000ee20000004800 */
[----:B------:R-:W-:Y:S01]  /*96f0*/  BSSY B0, `(.L_x_10459) ;  /* 0x0000005000007945 */ /* 0x000fe20003800000 */
[----:B-1----:R-:W-:Y:S02]  /*9700*/  IADD3 R13, R96, 0xe0, RZ ;  /* 0x000000e0600d7810 */ /* 0x002fe40007ffe0ff */
[----:B------:R-:W-:Y:S01]  /*9710*/  LEA.HI.SX32 R183, R183, R96, 0x1b ;  /* 0x00000060b7b77211 */ /* 0x000fe200078fdaff */
[----:B------:R-:W-:Y:S05]  /*9720*/  @!P0 BRA `(.L_x_10460) ;  /* 0x0000001000008947 */ /* 0x000fea0003800000 */
[----:B---3--:R1:W-:Y:S02]  /*9730*/  RED.E.ADD.F32.FTZ.RN.STRONG.GPU [R2.64+-0xd80], R139 ;  /* 0xfff2808b0200798e */ /* 0x0083e4000c10e7a0 */
.L_x_10460:
[----:B------:R-:W-:Y:S05]  /*9740*/  BSYNC B0 ;  /* 0x0000000000007941 */ /* 0x000fea0003800000 */
.L_x_10459:
[----:B------:R-:W4:Y:S01]  /*9750*/  LDS R183, [R183.X4+0xb40] ;  /* 0x000b4000b7b77984 */ /* 0x000f220000004800 */
[----:B------:R-:W-:Y:S01]  /*9760*/  BSSY B0, `(.L_x_10461) ;  /* 0x0000005000007945 */ /* 0x000fe20003800000 */
[----:B-1-3--:R-:W-:-:S02]  /*9770*/  IADD3 R139, R96, 0x100, RZ ;  /* 0x00000100608b7810 */ /* 0x00afc40007ffe0ff */
[----:B------:R-:W-:Y:S01]  /*9780*/  LEA.HI.SX32 R13, R13, R96, 0x1b ;  /* 0x000000600d0d7211 */ /* 0x000fe200078fdaff */
[----:B------:R-:W-:Y:S05]  /*9790*/  @!P1 BRA `(.L_x_10462) ;  /* 0x0000001000009947 */ /* 0x000fea0003800000 */
[----:B----4-:R1:W-:Y:S02]  /*97a0*/  RED.E.ADD.F32.FTZ.RN.STRONG.GPU [R2.64+-0xd00], R183 ;  /* 0xfff300b70200798e */ /* 0x0103e4000c10e7a0 */
.L_x_10462:
[----:B------:R-:W-:Y:S05]  /*97b0*/  BSYNC B0 ;  /* 0x0000000000007941 */ /* 0x000fea0003800000 */
.L_x_10461:
[----:B------:R-:W3:Y:S01]  /*97c0*/  LDS R13, [R13.X4+0xbc0] ;  /* 0x000bc0000d0d7984 */ /* 0x000ee20000004800 */
[----:B------:R-:W-:Y:S01]  /*97d0*/  BSSY B0, `(.L_x_10463) ;  /* 0x0000005000007945 */ /* 0x000fe20003800000 */
[----:B-1--4-:R-:W-:Y:S02]  /*97e0*/  IADD3 R183, R96, 0x120, RZ ;  /* 0x0000012060b77810 */ /* 0x012fe40007ffe0ff */
[----:B------:R-:W-:Y:S01]  /*97f0*/  LEA.HI.SX32 R139, R139, R96, 0x1b ;  /* 0x000000608b8b7211 */ /* 0x000fe200078fdaff */
[----:B------:R-:W-:Y:S05]  /*9800*/  @!P2 BRA `(.L_x_10464) ;  /* 0x000000100000a947 */ /* 0x000fea0003800000 */
[----:B---3--:R1:W-:Y:S02]  /*9810*/  RED.E.ADD.F32.FTZ.RN.STRONG.GPU [R2.64+-0xc80], R13 ;  /* 0xfff3800d0200798e */ /* 0x0083e4000c10e7a0 */
.L_x_10464:
[----:B------:R-:W-:Y:S05]  /*9820*/  BSYNC B0 ;  /* 0x0000000000007941 */ /* 0x000fea0003800000 */
.L_x_10463:
[----:B------:R-:W4:Y:S01]  /*9830*/  LDS R139, [R139.X4+0xc40] ;  /* 0x000c40008b8b7984 */ /* 0x000f220000004800 */
[----:B------:R-:W-:Y:S01]  /*9840*/  BSSY B0, `(.L_x_10465) ;  /* 0x0000005000007945 */ /* 0x000fe20003800000 */
[----:B-1-3--:R-:W-:Y:S02]  /*9850*/  IADD3 R13, R96, 0x140, RZ ;  /* 0x00000140600d7810 */ /* 0x00afe40007ffe0ff */
[----:B------:R-:W-:Y:S01]  /*9860*/  LEA.HI.SX32 R183, R183, R96, 0x1b ;  /* 0x00000060b7b77211 */ /* 0x000fe200078fdaff */
[----:B------:R-:W-:Y:S05]  /*9870*/  @!P3 BRA `(.L_x_10466) ;  /* 0x000000100000b947 */ /* 0x000fea0003800000 */
[----:B----4-:R1:W-:Y:S02]  /*9880*/  RED.E.ADD.F32.FTZ.RN.STRONG.GPU [R2.64+-0xc00], R139 ;  /* 0xfff4008b0200798e */ /* 0x0103e4000c10e7a0 */
.L_x_10466:
[----:B------:R-:W-:Y:S05]  /*9890*/  BSYNC B0 ;  /* 0x0000000000007941 */ /* 0x000fea0003800000 */
.L_x_10465:
[----:B------:R-:W3:Y:S01]  /*98a0*/  LDS R183, [R183.X4+0xcc0] ;  /* 0x000cc000b7b77984 */ /* 0x000ee20000004800 */
[----:B------:R-:W-:Y:S01]  /*98b0*/  BSSY B0, `(.L_x_10467) ;  /* 0x0000004000007945 */ /* 0x000fe20003800000 */
[----:B------:R-:W-:Y:S01]  /*98c0*/  LEA.HI.SX32 R13, R13, R96, 0x1b ;  /* 0x000000600d0d7211 */ /* 0x000fe200078fdaff */
[----:B------:R-:W-:Y:S05]  /*98d0*/  @!P4 BRA `(.L_x_10468) ;  /* 0x000000100000c947 */ /* 0x000fea0003800000 */
[----:B---3--:R3:W-:Y:S02]  /*98e0*/  RED.E.ADD.F32.FTZ.RN.STRONG.GPU [R2.64+-0xb80], R183 ;  /* 0xfff480b70200798e */ /* 0x0087e4000c10e7a0 */
.L_x_10468:
[----:B------:R-:W-:Y:S05]  /*98f0*/  BSYNC B0 ;  /* 0x0000000000007941 */ /* 0x000fea0003800000 */
.L_x_10467:
[----:B------:R-:W1:Y:S01]  /*9900*/  LDS R13, [R13.X4+0xd40] ;  /* 0x000d40000d0d7984 */ /* 0x000e620000004800 */
[----:B------:R-:W-:Y:S01]  /*9910*/  BSSY B0, `(.L_x_10469) ;  /* 0x0000005000007945 */ /* 0x000fe20003800000 */
[----:B-1--4-:R-:W-:-:S02]  /*9920*/  IADD3 R139, R96, 0x160, RZ ;  /* 0x00000160608b7810 */ /* 0x012fc40007ffe0ff */
[----:B---3--:R-:W-:Y:S01]  /*9930*/  IADD3 R183, R96, 0x180, RZ ;  /* 0x0000018060b77810 */ /* 0x008fe20007ffe0ff */
[----:B------:R-:W-:Y:S05]  /*9940*/  @!P5 BRA `(.L_x_10470) ;  /* 0x000000100000d947 */ /* 0x000fea0003800000 */
[----:B------:R1:W-:Y:S02]  /*9950*/  RED.E.ADD.F32.FTZ.RN.STRONG.GPU [R2.64+-0xb00], R13 ;  /* 0xfff5000d0200798e */ /* 0x0003e4000c10e7a0 */
.L_x_10470:
[----:B------:R-:W-:Y:S05]  /*9960*/  BSYNC B0 ;  /* 0x0000000000007941 */ /* 0x000fea0003800000 */
.L_x_10469:
        /* <DEDUP_REMOVED lines=14> */
.L_x_10472:
[----:B------:R-:W-:Y:S05]  /*9a50*/  BSYNC B0 ;  /* 0x0000000000007941 */ /* 0x000fea0003800000 */
.L_x_10471:
[----:B------:R-:W3:Y:S01]  /*9a60*/  LDS R183, [R183.X4+0xe40] ;  /* 0x000e4000b7b77984 */ /* 0x000ee20000004800 */
[----:B------:R-:W-:Y:S01]  /*9a70*/  BSSY B0, `(.L_x_10473) ;  /* 0x0000005000007945 */ /* 0x000fe20003800000 */
[----:B-1----:R-:W-:-:S02]  /*9a80*/  IADD3 R139, R96, 0x1c0, RZ ;  /* 0x000001c0608b7810 */ /* 0x002fc40007ffe0ff */
[----:B------:R-:W-:Y:S01]  /*9a90*/  LEA.HI.SX32 R13, R13, R96, 0x1b ;  /* 0x000000600d0d7211 */ /* 0x000fe200078fdaff */
[----:B------:R-:W-:Y:S05]  /*9aa0*/  @!P0 BRA `(.L_x_10474) ;  /* 0x0000001000008947 */ /* 0x000fea0003800000 */
[----:B---3--:R1:W-:Y:S02]  /*9ab0*/  RED.E.ADD.F32.FTZ.RN.STRONG.GPU [R2.64+-0xa00], R183 ;  /* 0xfff600b70200798e */ /* 0x0083e4000c10e7a0 */
.L_x_10474:
[----:B------:R-:W-:Y:S05]  /*9ac0*/  BSYNC B0 ;  /* 0x0000000000007941 */ /* 0x000fea0003800000 */
.L_x_10473:
[----:B------:R-:W4:Y:S01]  /*9ad0*/  LDS R13, [R13.X4+0xec0] ;  /* 0x000ec0000d0d7984 */ /* 0x000f220000004800 */
[----:B------:R-:W-:Y:S01]  /*9ae0*/  BSSY B0, `(.L_x_10475) ;  /* 0x0000005000007945 */ /* 0x000fe20003800000 */
[----:B-1-3--:R-:W-:Y:S02]  /*9af0*/  IADD3 R183, R96, 0x1e0, RZ ;  /* 0x000001e060b77810 */ /* 0x00afe40007ffe0ff */
[----:B------:R-:W-:Y:S01]  /*9b00*/  LEA.HI.SX32 R139, R139, R96, 0x1b ;  /* 0x000000608b8b7211 */ /* 0x000fe200078fdaff */
[----:B------:R-:W-:Y:S05]  /*9b10*/  @!P1 BRA `(.L_x_10476) ;  /* 0x0000001000009947 */ /* 0x000fea0003800000 */
[----:B----4-:R1:W-:Y:S02]  /*9b20*/  RED.E.ADD.F32.FTZ.RN.STRONG.GPU [R2.64+-0x980], R13 ;  /* 0xfff6800d0200798e */ /* 0x0103e4000c10e7a0 */
.L_x_10476:
[----:B------:R-:W-:Y:S05]  /*9b30*/  BSYNC B0 ;  /* 0x0000000000007941 */ /* 0x000fea0003800000 */
.L_x_10475:
[----:B------:R-:W3:Y:S01]  /*9b40*/  LDS R139, [R139.X4+0xf40] ;  /* 0x000f40008b8b7984 */ /* 0x000ee20000004800 */
[----:B------:R-:W-:Y:S01]  /*9b50*/  BSSY B0, `(.L_x_10477) ;  /* 0x0000004000007945 */ /* 0x000fe20003800000 */
[----:B------:R-:W-:Y:S01]  /*9b60*/  LEA.HI.SX32 R183, R183, R96, 0x1b ;  /* 0x00000060b7b77211 */ /* 0x000fe200078fdaff */
[----:B------:R-:W-:Y:S05]  /*9b70*/  @!P2 BRA `(.L_x_10478) ;  /* 0x000000100000a947 */ /* 0x000fea0003800000 */
[----:B---3--:R3:W-:Y:S02]  /*9b80*/  RED.E.ADD.F32.FTZ.RN.STRONG.GPU [R2.64+-0x900], R139 ;  /* 0xfff7008b0200798e */ /* 0x0087e4000c10e7a0 */
.L_x_10478:
[----:B------:R-:W-:Y:S05]  /*9b90*/  BSYNC B0 ;  /* 0x0000000000007941 */ /* 0x000fea0003800000 */
.L_x_10477:
[----:B------:R-:W1:Y:S01]  /*9ba0*/  LDS R183, [R183.X4+0xfc0] ;  /* 0x000fc000b7b77984 */ /* 0x000e620000004800 */
[----:B------:R-:W-:Y:S01]  /*9bb0*/  BSSY B0, `(.L_x_10479) ;  /* 0x0000005000007945 */ /* 0x000fe20003800000 */
[----:B-1--4-:R-:W-:-:S02]  /*9bc0*/  IADD3 R13, R96, 0x220, RZ ;  /* 0x00000220600d7810 */ /* 0x012fc40007ffe0ff */
[----:B------:R-:W-:Y:S01]  /*9bd0*/  LEA.HI.SX32 R127, R127, R96, 0x1b ;  /* 0x000000607f7f7211 */ /* 0x000fe200078fdaff */
[----:B------:R-:W-:Y:S05]  /*9be0*/  @!P3 BRA `(.L_x_10480) ;  /* 0x000000100000b947 */ /* 0x000fea0003800000 */
[----:B------:R1:W-:Y:S02]  /*9bf0*/  RED.E.ADD.F32.FTZ.RN.STRONG.GPU [R2.64+-0x880], R183 ;  /* 0xfff780b70200798e */ /* 0x0003e4000c10e7a0 */
.L_x_10480:
[----:B------:R-:W-:Y:S05]  /*9c00*/  BSYNC B0 ;  /* 0x0000000000007941 */ /* 0x000fea0003800000 */
.L_x_10479:
[----:B------:R-:W4:Y:S01]  /*9c10*/  LDS R127, [R127.X4+0x1040] ;  /* 0x001040007f7f7984 */ /* 0x000f220000004800 */
[----:B------:R-:W-:Y:S01]  /*9c20*/  BSSY B0, `(.L_x_10481) ;  /* 0x0000004000007945 */ /* 0x000fe20003800000 */
[----:B------:R-:W-:Y:S01]  /*9c30*/  LEA.HI.SX32 R13, R13, R96, 0x1b ;  /* 0x000000600d0d7211 */ /* 0x000fe200078fdaff */
[----:B------:R-:W-:Y:S05]  /*9c40*/  @!P4 BRA `(.L_x_10482) ;  /* 0x000000100000c947 */ /* 0x000fea0003800000 */
[----:B----4-:R4:W-:Y:S02]  /*9c50*/  RED.E.ADD.F32.FTZ.RN.STRONG.GPU [R2.64+-0x800], R127 ;  /* 0xfff8007f0200798e */ /* 0x0109e4000c10e7a0 */
.L_x_10482:
[----:B------:R-:W-:Y:S05]  /*9c60*/  BSYNC B0 ;  /* 0x0000000000007941 */ /* 0x000fea0003800000 */
.L_x_10481:
[----:B------:R-:W1:Y:S01]  /*9c70*/  LDS R13, [R13.X4+0x10c0] ;  /* 0x0010c0000d0d7984 */ /* 0x000e620000004800 */
[----:B------:R-:W-:Y:S01]  /*9c80*/  BSSY B0, `(.L_x_10483) ;  /* 0x0000005000007945 */ /* 0x000fe20003800000 */
[C---:B----4-:R-:W-:Y:S02]  /*9c90*/  IADD3 R127, R96.reuse, 0x240, RZ ;  /* 0x00000240607f7810 */ /* 0x050fe40007ffe0ff */
[----:B---3--:R-:W-:Y:S01]  /*9ca0*/  IADD3 R139, R96, 0x260, RZ ;  /* 0x00000260608b7810 */ /* 0x008fe20007ffe0ff */
[----:B------:R-:W-:Y:S05]  /*9cb0*/  @!P5 BRA `(.L_x_10484) ;  /* 0x000000100000d947 */ /* 0x000fea0003800000 */
[----:B-1----:R1:W-:Y:S02]  /*9cc0*/  RED.E.ADD.F32.FTZ.RN.STRONG.GPU [R2.64+-0x780], R13 ;  /* 0xfff8800d0200798e */ /* 0x0023e4000c10e7a0 */
.L_x_10484:
[----:B------:R-:W-:Y:S05]  /*9cd0*/  BSYNC B0 ;  /* 0x0000000000007941 */ /* 0x000fea0003800000 */
.L_x_10483:
        /* <DEDUP_REMOVED lines=14> */
.L_x_10486:
[----:B------:R-:W-:Y:S05]  /*9dc0*/  BSYNC B0 ;  /* 0x0000000000007941 */ /* 0x000fea0003800000 */
.L_x_10485:
[----:B------:R-:W3:Y:S01]  /*9dd0*/  LDS R139, [R139.X4+0x11c0] ;  /* 0x0011c0008b8b7984 */ /* 0x000ee20000004800 */
[----:B------:R-:W-:Y:S01]  /*9de0*/  BSSY B0, `(.L_x_10487) ;  /* 0x0000005000007945 */ /* 0x000fe20003800000 */
[----:B-1----:R-:W-:Y:S02]  /*9df0*/  IADD3 R127, R96, 0x2a0, RZ ;  /* 0x000002a0607f7810 */ /* 0x002fe40007ffe0ff */
[----:B------:R-:W-:Y:S01]  /*9e00*/  LEA.HI.SX32 R13, R13, R96, 0x1b ;  /* 0x000000600d0d7211 */ /* 0x000fe200078fdaff */
[----:B------:R-:W-:Y:S05]  /*9e10*/  @!P0 BRA `(.L_x_10488) ;  /* 0x0000001000008947 */ /* 0x000fea0003800000 */
[----:B---3--:R1:W-:Y:S02]  /*9e20*/  RED.E.ADD.F32.FTZ.RN.STRONG.GPU [R2.64+-0x680], R139 ;  /* 0xfff9808b0200798e */ /* 0x0083e4000c10e7a0 */
.L_x_10488:
[----:B------:R-:W-:Y:S05]  /*9e30*/  BSYNC B0 ;  /* 0x0000000000007941 */ /* 0x000fea0003800000 */
.L_x_10487:
[----:B------:R-:W4:Y:S01]  /*9e40*/  LDS R13, [R13.X4+0x1240] ;  /* 0x001240000d0d7984 */ /* 0x000f220000004800 */
[----:B------:R-:W-:Y:S01]  /*9e50*/  BSSY B0, `(.L_x_10489) ;  /* 0x0000005000007945 */ /* 0x000fe20003800000 */
[----:B-1-3--:R-:W-:-:S02]  /*9e60*/  IADD3 R139, R96, 0x2c0, RZ ;  /* 0x000002c0608b7810 */ /* 0x00afc40007ffe0ff */
[----:B------:R-:W-:Y:S01]  /*9e70*/  LEA.HI.SX32 R127, R127, R96, 0x1b ;  /* 0x000000607f7f7211 */ /* 0x000fe200078fdaff */
[----:B------:R-:W-:Y:S05]  /*9e80*/  @!P1 BRA `(.L_x_10490) ;  /* 0x0000001000009947 */ /* 0x000fea0003800000 */
[----:B----4-:R1:W-:Y:S02]  /*9e90*/  RED.E.ADD.F32.FTZ.RN.STRONG.GPU [R2.64+-0x600], R13 ;  /* 0xfffa000d0200798e */ /* 0x0103e4000c10e7a0 */
.L_x_10490:
[----:B------:R-:W-:Y:S05]  /*9ea0*/  BSYNC B0 ;  /* 0x0000000000007941 */ /* 0x000fea0003800000 */
.L_x_10489:
[----:B------:R-:W3:Y:S01]  /*9eb0*/  LDS R127, [R127.X4+0x12c0] ;  /* 0x0012c0007f7f7984 */ /* 0x000ee20000004800 */
[----:B------:R-:W-:Y:S01]  /*9ec0*/  BSSY B0, `(.L_x_10491) ;  /* 0x0000005000007945 */ /* 0x000fe20003800000 */
[----:B-1--4-:R-:W-:Y:S02]  /*9ed0*/  IADD3 R13, R96, 0x2e0, RZ ;  /* 0x000002e0600d7810 */ /* 0x012fe40007ffe0ff */
[----:B------:R-:W-:Y:S01]  /*9ee0*/  LEA.HI.SX32 R139, R139, R96, 0x1b ;  /* 0x000000608b8b7211 */ /* 0x000fe200078fdaff */
[----:B------:R-:W-:Y:S05]  /*9ef0*/  @!P2 BRA `(.L_x_10492) ;  /* 0x000000100000a947 */ /* 0x000fea0003800000 */
[----:B---3--:R1:W-:Y:S02]  /*9f00*/  RED.E.ADD.F32.FTZ.RN.STRONG.GPU [R2.64+-0x580], R127 ;  /* 0xfffa807f0200798e */ /* 0x0083e4000c10e7a0 */
.L_x_10492:
[----:B------:R-:W-:Y:S05]  /*9f10*/  BSYNC B0 ;  /* 0x0000000000007941 */ /* 0x000fea0003800000 */
.L_x_10491:
[----:B------:R-:W4:Y:S01]  /*9f20*/  LDS R139, [R139.X4+0x1340] ;  /* 0x001340008b8b7984 */ /* 0x000f220000004800 */
[----:B------:R-:W-:Y:S01]  /*9f30*/  BSSY B0, `(.L_x_10493) ;  /* 0x0000005000007945 */ /* 0x000fe20003800000 */
[----:B-1-3--:R-:W-:Y:S02]  /*9f40*/  IADD3 R127, R96, 0x300, RZ ;  /* 0x00000300607f7810 */ /* 0x00afe40007ffe0ff */
[----:B------:R-:W-:Y:S01]  /*9f50*/  LEA.HI.SX32 R13, R13, R96, 0x1b ;  /* 0x000000600d0d7211 */ /* 0x000fe200078fdaff */
[----:B------:R-:W-:Y:S05]  /*9f60*/  @!P3 BRA `(.L_x_10494) ;  /* 0x000000100000b947 */ /* 0x000fea0003800000 */
[----:B----4-:R1:W-:Y:S02]  /*9f70*/  RED.E.ADD.F32.FTZ.RN.STRONG.GPU [R2.64+-0x500], R139 ;  /* 0xfffb008b0200798e */ /* 0x0103e4000c10e7a0 */
.L_x_10494:
[----:B------:R-:W-:Y:S05]  /*9f80*/  BSYNC B0 ;  /* 0x0000000000007941 */ /* 0x000fea0003800000 */
.L_x_10493:
[----:B------:R-:W3:Y:S01]  /*9f90*/  LDS R13, [R13.X4+0x13c0] ;  /* 0x0013c0000d0d7984 */ /* 0x000ee20000004800 */
[----:B------:R-:W-:Y:S01]  /*9fa0*/  BSSY B0, `(.L_x_10495) ;  /* 0x0000004000007945 */ /* 0x000fe20003800000 */
[----:B------:R-:W-:Y:S01]  /*9fb0*/  LEA.HI.SX32 R127, R127, R96, 0x1b ;  /* 0x000000607f7f7211 */ /* 0x000fe200078fdaff */
[----:B------:R-:W-:Y:S05]  /*9fc0*/  @!P4 BRA `(.L_x_10496) ;  /* 0x000000100000c947 */ /* 0x000fea0003800000 */
[----:B---3--:R3:W-:Y:S02]  /*9fd0*/  RED.E.ADD.F32.FTZ.RN.STRONG.GPU [R2.64+-0x480], R13 ;  /* 0xfffb800d0200798e */ /* 0x0087e4000c10e7a0 */
.L_x_10496:
[----:B------:R-:W-:Y:S05]  /*9fe0*/  BSYNC B0 ;  /* 0x0000000000007941 */ /* 0x000fea0003800000 */
.L_x_10495:
[----:B------:R-:W1:Y:S01]  /*9ff0*/  LDS R127, [R127.X4+0x1440] ;  /* 0x001440007f7f7984 */ /* 0x000e620000004800 */
[----:B------:R-:W-:Y:S01]  /*a000*/  BSSY B0, `(.L_x_10497) ;  /* 0x0000005000007945 */ /* 0x000fe20003800000 */
[----:B---3--:R-:W-:-:S02]  /*a010*/  IADD3 R13, R96, 0x320, RZ ;  /* 0x00000320600d7810 */ /* 0x008fc40007ffe0ff */
[----:B-1--4-:R-:W-:Y:S01]  /*a020*/  IADD3 R139, R96, 0x340, RZ ;  /* 0x00000340608b7810 */ /* 0x012fe20007ffe0ff */
[----:B------:R-:W-:Y:S05]  /*a030*/  @!P5 BRA `(.L_x_10498) ;  /* 0x000000100000d947 */ /* 0x000fea0003800000 */
[----:B------:R1:W-:Y:S02]  /*a040*/  RED.E.ADD.F32.FTZ.RN.STRONG.GPU [R2.64+-0x400], R127 ;  /* 0xfffc007f0200798e */ /* 0x0003e4000c10e7a0 */
.L_x_10498:
[----:B------:R-:W-:Y:S05]  /*a050*/  BSYNC B0 ;  /* 0x0000000000007941 */ /* 0x000fea0003800000 */
.L_x_10497:
        /* <DEDUP_REMOVED lines=14> */
.L_x_10500:
[----:B------:R-:W-:Y:S05]  /*a140*/  BSYNC B0 ;  /* 0x0000000000007941 */ /* 0x000fea0003800000 */
.L_x_10499:
[----:B------:R-:W3:Y:S01]  /*a150*/  LDS R139, [R139.X4+0x1540] ;  /* 0x001540008b8b7984 */ /* 0x000ee20000004800 */
[----:B------:R-:W-:Y:S01]  /*a160*/  BSSY B0, `(.L_x_10501) ;  /* 0x0000005000007945 */ /* 0x000fe20003800000 */
[----:B-1----:R-:W-:-:S02]  /*a170*/  IADD3 R13, R96, 0x380, RZ ;  /* 0x00000380600d7810 */ /* 0x002fc40007ffe0ff */
[----:B------:R-:W-:Y:S01]  /*a180*/  LEA.HI.SX32 R127, R127, R96, 0x1b ;  /* 0x000000607f7f7211 */ /* 0x000fe200078fdaff */
[----:B------:R-:W-:Y:S05]  /*a190*/  @!P0 BRA `(.L_x_10502) ;  /* 0x0000001000008947 */ /* 0x000fea0003800000 */
[----:B---3--:R1:W-:Y:S02]  /*a1a0*/  RED.E.ADD.F32.FTZ.RN.STRONG.GPU [R2.64+-0x300], R139 ;  /* 0xfffd008b0200798e */ /* 0x0083e4000c10e7a0 */
.L_x_10502:
[----:B------:R-:W-:Y:S05]  /*a1b0*/  BSYNC B0 ;  /* 0x0000000000007941 */ /* 0x000fea0003800000 */
.L_x_10501:
[----:B------:R-:W4:Y:S01]  /*a1c0*/  LDS R127, [R127.X4+0x15c0] ;  /* 0x0015c0007f7f7984 */ /* 0x000f220000004800 */
[----:B------:R-:W-:Y:S01]  /*a1d0*/  BSSY B0, `(.L_x_10503) ;  /* 0x0000005000007945 */ /* 0x000fe20003800000 */
[----:B------:R-:W-:Y:S02]  /*a1e0*/  IADD3 R15, R96, 0x3a0, RZ ;  /* 0x000003a0600f7810 */ /* 0x000fe40007ffe0ff */
[----:B------:R-:W-:Y:S01]  /*a1f0*/  LEA.HI.SX32 R13, R13, R96, 0x1b ;  /* 0x000000600d0d7211 */ /* 0x000fe200078fdaff */
[----:B------:R-:W-:Y:S05]  /*a200*/  @!P1 BRA `(.L_x_10504) ;  /* 0x0000001000009947 */ /* 0x000fea0003800000 */
[----:B----4-:R4:W-:Y:S02]  /*a210*/  RED.E.ADD.F32.FTZ.RN.STRONG.GPU [R2.64+-0x280], R127 ;  /* 0xfffd807f0200798e */ /* 0x0109e4000c10e7a0 */
.L_x_10504:
[----:B------:R-:W-:Y:S05]  /*a220*/  BSYNC B0 ;  /* 0x0000000000007941 */ /* 0x000fea0003800000 */
.L_x_10503:
[----:B------:R-:W1:Y:S01]  /*a230*/  LDS R13, [R13.X4+0x1640] ;  /* 0x001640000d0d7984 */ /* 0x000e620000004800 */
[----:B------:R-:W-:Y:S01]  /*a240*/  BSSY B0, `(.L_x_10505) ;  /* 0x0000005000007945 */ /* 0x000fe20003800000 */
[----:B----4-:R-:W-:Y:S02]  /*a250*/  IADD3 R127, R96, 0x3c0, RZ ;  /* 0x000003c0607f7810 */ /* 0x010fe40007ffe0ff */
[----:B------:R-:W-:Y:S01]  /*a260*/  LEA.HI.SX32 R15, R15, R96, 0x1b ;  /* 0x000000600f0f7211 */ /* 0x000fe200078fdaff */
[----:B------:R-:W-:Y:S05]  /*a270*/  @!P2 BRA `(.L_x_10506) ;  /* 0x000000100000a947 */ /* 0x000fea0003800000 */
[----:B-1----:R1:W-:Y:S02]  /*a280*/  RED.E.ADD.F32.FTZ.RN.STRONG.GPU [R2.64+-0x200], R13 ;  /* 0xfffe000d0200798e */ /* 0x0023e4000c10e7a0 */
.L_x_10506:
[----:B------:R-:W-:Y:S05]  /*a290*/  BSYNC B0 ;  /* 0x0000000000007941 */ /* 0x000fea0003800000 */
.L_x_10505:
[----:B------:R-:W4:Y:S01]  /*a2a0*/  LDS R15, [R15.X4+0x16c0] ;  /* 0x0016c0000f0f7984 */ /* 0x000f220000004800 */
[----:B------:R-:W-:Y:S01]  /*a2b0*/  BSSY B0, `(.L_x_10507) ;  /* 0x0000005000007945 */ /* 0x000fe20003800000 */
[----:B-1----:R-:W-:-:S02]  /*a2c0*/  IADD3 R13, R96, 0x3e0, RZ ;  /* 0x000003e0600d7810 */ /* 0x002fc40007ffe0ff */
[----:B------:R-:W-:Y:S01]  /*a2d0*/  LEA.HI.SX32 R127, R127, R96, 0x1b ;  /* 0x000000607f7f7211 */ /* 0x000fe200078fdaff */
[----:B------:R-:W-:Y:S05]  /*a2e0*/  @!P3 BRA `(.L_x_10508) ;  /* 0x000000100000b947 */ /* 0x000fea0003800000 */
[----:B----4-:R1:W-:Y:S02]  /*a2f0*/  RED.E.ADD.F32.FTZ.RN.STRONG.GPU [R2.64+-0x180], R15 ;  /* 0xfffe800f0200798e */ /* 0x0103e4000c10e7a0 */
.L_x_10508:
[----:B------:R-:W-:Y:S05]  /*a300*/  BSYNC B0 ;  /* 0x0000000000007941 */ /* 0x000fea0003800000 */
.L_x_10507:
[----:B------:R-:W1:Y:S01]  /*a310*/  LDS R127, [R127.X4+0x1740] ;  /* 0x001740007f7f7984 */ /* 0x000e620000004800 */
[----:B------:R-:W-:Y:S01]  /*a320*/  BSSY B0, `(.L_x_10509) ;  /* 0x0000004000007945 */ /* 0x000fe20003800000 */
[----:B------:R-:W-:Y:S01]  /*a330*/  LEA.HI.SX32 R13, R13, R96, 0x1b ;  /* 0x000000600d0d7211 */ /* 0x000fe200078fdaff */
[----:B------:R-:W-:Y:S05]  /*a340*/  @!P4 BRA `(.L_x_10510) ;  /* 0x000000100000c947 */ /* 0x000fea0003800000 */
[----:B-1----:R1:W-:Y:S02]  /*a350*/  RED.E.ADD.F32.FTZ.RN.STRONG.GPU [R2.64+-0x100], R127 ;  /* 0xffff007f0200798e */ /* 0x0023e4000c10e7a0 */
.L_x_10510:
[----:B------:R-:W-:Y:S05]  /*a360*/  BSYNC B0 ;  /* 0x0000000000007941 */ /* 0x000fea0003800000 */
.L_x_10509:
[----:B------:R-:W4:Y:S01]  /*a370*/  LDS R13, [R13.X4+0x17c0] ;  /* 0x0017c0000d0d7984 */ /* 0x000f220000004800 */
[----:B------:R-:W-:Y:S01]  /*a380*/  BSSY B0, `(.L_x_10511) ;  /* 0x0000003000007945 */ /* 0x000fe20003800000 */
[----:B------:R-:W-:Y:S05]  /*a390*/  @!P5 BRA `(.L_x_10512) ;  /* 0x000000100000d947 */ /* 0x000fea0003800000 */
[----:B----4-:R4:W-:Y:S02]  /*a3a0*/  RED.E.ADD.F32.FTZ.RN.STRONG.GPU [R2.64+-0x80], R13 ;  /* 0xffff800d0200798e */ /* 0x0109e4000c10e7a0 */
.L_x_10512:
[----:B------:R-:W-:Y:S05]  /*a3b0*/  BSYNC B0 ;  /* 0x0000000000007941 */ /* 0x000fea0003800000 */
.L_x_10511:
        /* <DEDUP_REMOVED lines=167> */
.L_x_10514:
[----:B-1----:R-:W-:Y:S05]  /*ae30*/  BSYNC B0 ;  /* 0x0000000000007941 */ /* 0x002fea0003800000 */
.L_x_10513:
        /* <DEDUP_REMOVED lines=8> */
.L_x_10436:
[----:B------:R-:W-:Y:S01]  /*aec0*/  BAR.SYNC.DEFER_BLOCKING 0x0 ;  /* 0x0000000000007b1d */ /* 0x000fe20000010000 */
[----:B------:R-:W-:-:S05]  /*aed0*/  MOV R3, 0x10 ;  /* 0x0000001000037802 */ /* 0x000fca0000000f00 */
[----:B------:R-:W-:Y:S01]  /*aee0*/  IMAD.WIDE R2, R92, R3, UR18 ;  /* 0x000000125c027e25 */ /* 0x000fe2000f8e0203 */
[----:B------:R-:W-:Y:S01]  /*aef0*/  F2FP.BF16.PACK_AB R43, R43, R44 ;  /* 0x0000002c2b2b723e */ /* 0x000fe200000010ff */
[----:B------:R-:W-:Y:S01]  /*af00*/  UIADD3 UR7, UR21, -0x1, URZ ;  /* 0xffffffff15077890 */ /* 0x000fe2000fffe03f */
[----:B------:R-:W-:Y:S01]  /*af10*/  F2FP.BF16.PACK_AB R42, R45, R46 ;  /* 0x0000002e2d2a723e */ /* 0x000fe200000010ff */
[----:B------:R-:W-:Y:S01]  /*af20*/  ULDC.64 UR38, c[0x0][0x2d8] ;  /* 0x0000b60000267ab9 */ /* 0x000fe20000000a00 */
[----:B------:R-:W3:Y:S04]  /*af30*/  LDG.E.128 R4, [R2.64] ;  /* 0x0000002002047981 */ /* 0x000ee8000c1e1d00 */
        /* <DEDUP_REMOVED lines=26> */
[----:B---3--:R-:W-:Y:S04]  /*b0e0*/  STS.128 [R94.X16], R4 ;  /* 0x000000045e007388 */ /* 0x008fe8000000cc00 */
[----:B----4-:R1:W-:Y:S01]  /*b0f0*/  STS.128 [R94.X16+0x200], R12 ;  /* 0x0002000c5e007388 */ /* 0x0103e2000000cc00 */
[----:B------:R-:W-:-:S06]  /*b100*/  NOP ;  /* 0x0000000000007918 */ /* 0x000fcc0000000000 */
[----:B------:R-:W3:Y:S04]  /*b110*/  LDS.128 R8, [R91] ;  /* 0x000000005b087984 */ /* 0x000ee80000000c00 */
[----:B------:R-:W4:Y:S04]  /*b120*/  LDS.128 R4, [R91+0x10] ;  /* 0x000010005b047984 */ /* 0x000f280000000c00 */
[----:B------:R-:W-:Y:S01]  /*b130*/  BAR.SYNC.DEFER_BLOCKING 0x0 ;  /* 0x0000000000007b1d */ /* 0x000fe20000010000 */
[----:B-1----:R-:W-:-:S05]  /*b140*/  F2FP.BF16.PACK_AB R15, R51, R52 ;  /* 0x00000034330f723e */ /* 0x002fca00000010ff */
[----:B------:R-:W-:Y:S01]  /*b150*/  STS.128 [R91+0x10], R40 ;  /* 0x000010285b007388 */ /* 0x000fe20000000c00 */
[--C-:B---3--:R-:W-:Y:S02]  /*b160*/  PRMT R0, RZ, 0x5410, R8.reuse ;  /* 0x00005410ff007816 */ /* 0x108fe40000000008 */
        /* <DEDUP_REMOVED lines=13> */
[----:B------:R-:W1:Y:S01]  /*b240*/  @!P1 MUFU.EX2 R0, R0 ;  /* 0x0000000000009308 */ /* 0x000e620000000800 */
[----:B------:R-:W-:Y:S02]  /*b250*/  @!P0 FMUL.FTZ R8, R2, -1.4426950216293334961 ;  /* 0xbfb8aa3b02088820 */ /* 0x000fe40000410000 */
[----:B------:R-:W-:-:S05]  /*b260*/  @!P2 FMUL.FTZ R9, R9, -1.4426950216293334961 ;  /* 0xbfb8aa3b0909a820 */ /* 0x000fca0000410000 */
[----:B------:R-:W3:Y:S01]  /*b270*/  @!P3 MUFU.EX2 R3, R3 ;  /* 0x000000030003b308 */ /* 0x000ee20000000800 */
[----:B-1----:R-:W-:Y:S01]  /*b280*/  @!P1 FADD.FTZ R2, R0, 1 ;  /* 0x3f80000000029421 */ /* 0x002fe20000010000 */
[----:B------:R-:W-:-:S06]  /*b290*/  PRMT R0, RZ, 0x5410, R10 ;  /* 0x00005410ff007816 */ /* 0x000fcc000000000a */
[----:B------:R-:W1:Y:S01]  /*b2a0*/  @!P0 MUFU.EX2 R8, R8 ;  /* 0x0000000800088308 */ /* 0x000e620000000800 */
[----:B------:R-:W-:Y:S01]  /*b2b0*/  PRMT R10, RZ, 0x7610, R10 ;  /* 0x00007610ff0a7816 */ /* 0x000fe2000000000a */
[----:B------:R-:W-:Y:S02]  /*b2c0*/  FADD.FTZ R13, R0, UR5 ;  /* 0x00000005000d7e21 */ /* 0x000fe40008010000 */
[----:B---3--:R-:W-:Y:S02]  /*b2d0*/  @!P3 FADD.FTZ R0, R3, 1 ;  /* 0x3f8000000300b421 */ /* 0x008fe40000010000 */
[----:B------:R-:W-:Y:S02]  /*b2e0*/  FADD.FTZ R10, R10, UR5 ;  /* 0x000000050a0a7e21 */ /* 0x000fe40008010000 */
[----:B------:R3:W5:Y:S01]  /*b2f0*/  @!P1 MUFU.RCP R12, R2 ;  /* 0x00000002000c9308 */ /* 0x0007620000001000 */
[----:B------:R-:W-:Y:S02]  /*b300*/  FSETP.GTU.FTZ.AND P6, PT, R13, 20, PT ;  /* 0x41a000000d00780b */ /* 0x000fe40003fdc000 */
[----:B------:R-:W-:Y:S01]  /*b310*/  FSETP.GTU.FTZ.AND P5, PT, R10, 20, PT ;  /* 0x41a000000a00780b */ /* 0x000fe20003fbc000 */
[----:B-1----:R-:W-:-:S04]  /*b320*/  @!P0 FADD.FTZ R8, R8, 1 ;  /* 0x3f80000008088421 */ /* 0x002fc80000010000 */
[----:B------:R1:W2:Y:S06]  /*b330*/  @!P3 MUFU.RCP R3, R0 ;  /* 0x000000000003b308 */ /* 0x0002ac0000001000 */
[----:B---3--:R-:W-:Y:S02]  /*b340*/  @!P6 FMUL.FTZ R2, R13, -1.4426950216293334961 ;  /* 0xbfb8aa3b0d02e820 */ /* 0x008fe40000410000 */
[----:B------:R-:W3:Y:S01]  /*b350*/  @!P0 MUFU.RCP R8, R8 ;  /* 0x0000000800088308 */ /* 0x000ee20000001000 */
[--C-:B-1----:R-:W-:Y:S01]  /*b360*/  PRMT R0, RZ, 0x5410, R11.reuse ;  /* 0x00005410ff007816 */ /* 0x102fe2000000000b */
[----:B-----5:R-:W-:Y:S01]  /*b370*/  @!P1 FMUL.FTZ R59, R59, R12 ;  /* 0x0000000c3b3b9220 */ /* 0x020fe20000410000 */
[----:B------:R-:W-:-:S03]  /*b380*/  PRMT R11, RZ, 0x7610, R11 ;  /* 0x00007610ff0b7816 */ /* 0x000fc6000000000b */
[----:B------:R-:W-:Y:S02]  /*b390*/  FADD.FTZ R14, R0, UR5 ;  /* 0x00000005000e7e21 */ /* 0x000fe40008010000 */
[----:B--2---:R-:W-:Y:S01]  /*b3a0*/  @!P3 FMUL.FTZ R60, R60, R3 ;  /* 0x000000033c3cb220 */ /* 0x004fe20000410000 */
[--C-:B----4-:R-:W-:Y:S01]  /*b3b0*/  PRMT R3, RZ, 0x5410, R4.reuse ;  /* 0x00005410ff037816 */ /* 0x110fe20000000004 */
[----:B------:R-:W-:Y:S01]  /*b3c0*/  @!P5 FMUL.FTZ R0, R10, -1.4426950216293334961 ;  /* 0xbfb8aa3b0a00d820 */ /* 0x000fe20000410000 */
[----:B------:R-:W-:Y:S01]  /*b3d0*/  FSETP.GTU.FTZ.AND P4, PT, R14, 20, PT ;  /* 0x41a000000e00780b */ /* 0x000fe20003f9c000 */
[----:B------:R-:W1:Y:S01]  /*b3e0*/  @!P6 MUFU.EX2 R2, R2 ;  /* 0x000000020002e308 */ /* 0x000e620000000800 */
[----:B------:R-:W-:Y:S01]  /*b3f0*/  PRMT R4, RZ, 0x7610, R4 ;  /* 0x00007610ff047816 */ /* 0x000fe20000000004 */
[----:B------:R-:W-:Y:S02]  /*b400*/  FADD.FTZ R10, R3, UR5 ;  /* 0x00000005030a7e21 */ /* 0x000fe40008010000 */
[----:B------:R-:W-:-:S02]  /*b410*/  FADD.FTZ R11, R11, UR5 ;  /* 0x000000050b0b7e21 */ /* 0x000fc40008010000 */
[----:B---3--:R-:W-:Y:S01]  /*b420*/  @!P0 FMUL.FTZ R61, R61, R8 ;  /* 0x000000083d3d8220 */ /* 0x008fe20000410000 */
[----:B------:R-:W-:Y:S01]  /*b430*/  FSETP.GTU.FTZ.AND P1, PT, R10, 20, PT ;  /* 0x41a000000a00780b */ /* 0x000fe20003f3c000 */
[----:B------:R-:W2:Y:S01]  /*b440*/  @!P2 MUFU.EX2 R9, R9 ;  /* 0x000000090009a308 */ /* 0x000ea20000000800 */
[----:B------:R-:W-:Y:S01]  /*b450*/  FADD.FTZ R12, R4, UR5 ;  /* 0x00000005040c7e21 */ /* 0x000fe20008010000 */
[----:B------:R-:W-:Y:S02]  /*b460*/  FSETP.GTU.FTZ.AND P3, PT, R11, 20, PT ;  /* 0x41a000000b00780b */ /* 0x000fe40003f7c000 */
[----:B------:R-:W-:Y:S02]  /*b470*/  @!P4 FMUL.FTZ R3, R14, -1.4426950216293334961 ;  /* 0xbfb8aa3b0e03c820 */ /* 0x000fe40000410000 */
[----:B------:R-:W-:Y:S02]  /*b480*/  FSETP.GTU.FTZ.AND P0, PT, R12, 20, PT ;  /* 0x41a000000c00780b */ /* 0x000fe40003f1c000 */
[----:B------:R-:W3:Y:S01]  /*b490*/  @!P5 MUFU.EX2 R0, R0 ;  /* 0x000000000000d308 */ /* 0x000ee20000000800 */
[----:B-1----:R-:W-:-:S03]  /*b4a0*/  @!P6 FADD.FTZ R2, R2, 1 ;  /* 0x3f8000000202e421 */ /* 0x002fc60000010000 */
[----:B------:R-:W-:-:S03]  /*b4b0*/  @!P1 FMUL.FTZ R8, R10, -1.4426950216293334961 ;  /* 0xbfb8aa3b0a089820 */ /* 0x000fc60000410000 */
[----:B------:R-:W-:Y:S01]  /*b4c0*/  @!P3 FMUL.FTZ R4, R11, -1.4426950216293334961 ;  /* 0xbfb8aa3b0b04b820 */ /* 0x000fe20000410000 */
[----:B------:R-:W1:Y:S01]  /*b4d0*/  @!P4 MUFU.EX2 R3, R3 ;  /* 0x000000030003c308 */ /* 0x000e620000000800 */
[----:B--2---:R-:W-:Y:S02]  /*b4e0*/  @!P2 FADD.FTZ R9, R9, 1 ;  /* 0x3f8000000909a421 */ /* 0x004fe40000010000 */
[----:B------:R-:W-:-:S05]  /*b4f0*/  @!P0 FMUL.FTZ R10, R12, -1.4426950216293334961 ;  /* 0xbfb8aa3b0c0a8820 */ /* 0x000fca0000410000 */
[----:B------:R-:W2:Y:S01]  /*b500*/  @!P1 MUFU.EX2 R8, R8 ;  /* 0x0000000800089308 */ /* 0x000ea20000000800 */
[----:B---3--:R-:W-:Y:S02]  /*b510*/  @!P5 FADD.FTZ R0, R0, 1 ;  /* 0x3f8000000000d421 */ /* 0x008fe40000010000 */
[----:B-1----:R-:W-:-:S05]  /*b520*/  @!P4 FADD.FTZ R3, R3, 1 ;  /* 0x3f8000000303c421 */ /* 0x002fca0000010000 */
[----:B------:R-:W1:Y:S01]  /*b530*/  @!P6 MUFU.RCP R2, R2 ;  /* 0x000000020002e308 */ /* 0x000e620000001000 */
[----:B--2---:R-:W-:-:S07]  /*b540*/  @!P1 FADD.FTZ R8, R8, 1 ;  /* 0x3f80000008089421 */ /* 0x004fce0000010000 */
[----:B------:R-:W2:Y:S08]  /*b550*/  @!P2 MUFU.RCP R9, R9 ;  /* 0x000000090009a308 */ /* 0x000eb00000001000 */
[----:B------:R3:W4:Y:S01]  /*b560*/  @!P5 MUFU.RCP R11, R0 ;  /* 0x00000000000bd308 */ /* 0x0007220000001000 */
[----:B-1----:R-:W-:-:S07]  /*b570*/  @!P6 FMUL.FTZ R63, R63, R2 ;  /* 0x000000023f3fe220 */ /* 0x002fce0000410000 */
[----:B------:R1:W5:Y:S01]  /*b580*/  @!P4 MUFU.RCP R12, R3 ;  /* 0x00000003000cc308 */ /* 0x0003620000001000 */
[--C-:B---3--:R-:W-:Y:S01]  /*b590*/  PRMT R0, RZ, 0x5410, R5.reuse ;  /* 0x00005410ff007816 */ /* 0x108fe20000000005 */
[----:B--2---:R-:W-:Y:S01]  /*b5a0*/  @!P2 FMUL.FTZ R62, R62, R9 ;  /* 0x000000093e3ea220 */ /* 0x004fe20000410000 */
[----:B------:R-:W-:-:S03]  /*b5b0*/  PRMT R5, RZ, 0x7610, R5 ;  /* 0x00007610ff057816 */ /* 0x000fc60000000005 */
[----:B------:R-:W-:Y:S01]  /*b5c0*/  FADD.FTZ R13, R0, UR5 ;  /* 0x00000005000d7e21 */ /* 0x000fe20008010000 */
[--C-:B------:R-:W-:Y:S01]  /*b5d0*/  PRMT R0, RZ, 0x5410, R6.reuse ;  /* 0x00005410ff007816 */ /* 0x100fe20000000006 */
[----:B------:R-:W2:Y:S01]  /*b5e0*/  @!P3 MUFU.EX2 R4, R4 ;  /* 0x000000040004b308 */ /* 0x000ea20000000800 */
[----:B------:R-:W-:Y:S01]  /*b5f0*/  FADD.FTZ R5, R5, UR5 ;  /* 0x0000000505057e21 */ /* 0x000fe20008010000 */
[----:B------:R-:W-:Y:S01]  /*b600*/  PRMT R6, RZ, 0x7610, R6 ;  /* 0x00007610ff067816 */ /* 0x000fe20000000006 */
[----:B----4-:R-:W-:Y:S01]  /*b610*/  @!P5 FMUL.FTZ R64, R64, R11 ;  /* 0x0000000b4040d220 */ /* 0x010fe20000410000 */
[--C-:B-1----:R-:W-:Y:S01]  /*b620*/  PRMT R3, RZ, 0x5410, R7.reuse ;  /* 0x00005410ff037816 */ /* 0x102fe20000000007 */
[----:B------:R-:W-:Y:S01]  /*b630*/  FADD.FTZ R14, R0, UR5 ;  /* 0x00000005000e7e21 */ /* 0x000fe20008010000 */
[----:B------:R-:W-:Y:S01]  /*b640*/  PRMT R7, RZ, 0x7610, R7 ;  /* 0x00007610ff077816 */ /* 0x000fe20000000007 */
[----:B------:R-:W-:Y:S01]  /*b650*/  FADD.FTZ R6, R6, UR5 ;  /* 0x0000000506067e21 */ /* 0x000fe20008010000 */
[----:B------:R-:W1:Y:S01]  /*b660*/  @!P1 MUFU.RCP R8, R8 ;  /* 0x0000000800089308 */ /* 0x000e620000001000 */
[----:B------:R-:W-:Y:S01]  /*b670*/  FSETP.GTU.FTZ.AND P6, PT, R5, 20, PT ;  /* 0x41a000000500780b */ /* 0x000fe20003fdc000 */
[----:B-----5:R-:W-:Y:S01]  /*b680*/  @!P4 FMUL.FTZ R65, R65, R12 ;  /* 0x0000000c4141c220 */ /* 0x020fe20000410000 */
[----:B------:R-:W-:Y:S01]  /*b690*/  FSETP.GTU.FTZ.AND P2, PT, R13, 20, PT ;  /* 0x41a000000d00780b */ /* 0x000fe20003f5c000 */
[----:B------:R-:W-:Y:S01]  /*b6a0*/  FADD.FTZ R7, R7, UR5 ;  /* 0x0000000507077e21 */ /* 0x000fe20008010000 */
[----:B------:R-:W-:-:S02]  /*b6b0*/  FSETP.GTU.FTZ.AND P4, PT, R14, 20, PT ;  /* 0x41a000000e00780b */ /* 0x000fc40003f9c000 */
[----:B------:R-:W-:Y:S01]  /*b6c0*/  FSETP.GTU.FTZ.AND P5, PT, R6, 20, PT ;  /* 0x41a000000600780b */ /* 0x000fe20003fbc000 */
[----:B------:R-:W3:Y:S01]  /*b6d0*/  @!P0 MUFU.EX2 R10, R10 ;  /* 0x0000000a000a8308 */ /* 0x000ee20000000800 */
[----:B--2---:R-:W-:Y:S01]  /*b6e0*/  @!P3 FADD.FTZ R4, R4, 1 ;  /* 0x3f8000000404b421 */ /* 0x004fe20000010000 */
[----:B------:R-:W-:-:S04]  /*b6f0*/  F2FP.BF16.PACK_AB R12, R57, R58 ;  /* 0x0000003a390c723e */ /* 0x000fc800000010ff */
[----:B------:R-:W-:Y:S02]  /*b700*/  @!P6 FMUL.FTZ R2, R5, -1.4426950216293334961 ;  /* 0xbfb8aa3b0502e820 */ /* 0x000fe40000410000 */
[----:B------:R2:W4:Y:S01]  /*b710*/  @!P3 MUFU.RCP R9, R4 ;  /* 0x000000040009b308 */ /* 0x0005220000001000 */
[----:B-1----:R-:W-:Y:S01]  /*b720*/  @!P1 FMUL.FTZ R67, R67, R8 ;  /* 0x0000000843439220 */ /* 0x002fe20000410000 */
[----:B------:R-:W-:Y:S01]  /*b730*/  FSETP.GTU.FTZ.AND P1, PT, R7, 20, PT ;  /* 0x41a000000700780b */ /* 0x000fe20003f3c000 */
[----:B------:R-:W-:Y:S02]  /*b740*/  FADD.FTZ R5, R3, UR5 ;  /* 0x0000000503057e21 */ /* 0x000fe40008010000 */
[----:B------:R-:W-:Y:S01]  /*b750*/  @!P2 FMUL.FTZ R0, R13, -1.4426950216293334961 ;  /* 0xbfb8aa3b0d00a820 */ /* 0x000fe20000410000 */
[----:B------:R-:W-:Y:S01]  /*b760*/  F2FP.BF16.PACK_AB R13, R55, R56 ;  /* 0x00000038370d723e */ /* 0x000fe200000010ff */
[----:B------:R-:W-:Y:S01]  /*b770*/  @!P4 FMUL.FTZ R3, R14, -1.4426950216293334961 ;  /* 0xbfb8aa3b0e03c820 */ /* 0x000fe20000410000 */
[----:B------:R-:W-:Y:S01]  /*b780*/  F2FP.BF16.PACK_AB R14, R53, R54 ;  /* 0x00000036350e723e */ /* 0x000fe200000010ff */
[----:B---3--:R-:W-:Y:S01]  /*b790*/  @!P0 FADD.FTZ R10, R10, 1 ;  /* 0x3f8000000a0a8421 */ /* 0x008fe20000010000 */
[----:B------:R-:W1:Y:S01]  /*b7a0*/  @!P6 MUFU.EX2 R2, R2 ;  /* 0x000000020002e308 */ /* 0x000e620000000800 */
[----:B--2---:R-:W-:-:S02]  /*b7b0*/  @!P5 FMUL.FTZ R4, R6, -1.4426950216293334961 ;  /* 0xbfb8aa3b0604d820 */ /* 0x004fc40000410000 */
[----:B------:R-:W-:Y:S01]  /*b7c0*/  STS.128 [R91], R12 ;  /* 0x0000000c5b007388 */ /* 0x000fe20000000c00 */
[----:B------:R-:W-:-:S06]  /*b7d0*/  NOP ;  /* 0x0000000000007918 */ /* 0x000fcc0000000000 */
[----:B------:R-:W-:Y:S01]  /*b7e0*/  @!P1 FMUL.FTZ R6, R7, -1.4426950216293334961 ;  /* 0xbfb8aa3b07069820 */ /* 0x000fe20000410000 */
[----:B------:R-:W-:Y:S01]  /*b7f0*/  LDS.128 R12, [R94.X16+0x200] ;  /* 0x000200005e0c7984 */ /* 0x000fe2000000cc00 */
[----:B----4-:R-:W-:Y:S01]  /*b800*/  @!P3 FMUL.FTZ R68, R68, R9 ;  /* 0x000000094444b220 */ /* 0x010fe20000410000 */
[----:B------:R2:W3:Y:S01]  /*b810*/  @!P0 MUFU.RCP R7, R10 ;  /* 0x0000000a00078308 */ /* 0x0004e20000001000 */
[----:B------:R-:W-:Y:S01]  /*b820*/  FSETP.GTU.FTZ.AND P3, PT, R5, 20, PT ;  /* 0x41a000000500780b */ /* 0x000fe20003f7c000 */
[----:B-1----:R-:W-:-:S06]  /*b830*/  @!P6 FADD.FTZ R2, R2, 1 ;  /* 0x3f8000000202e421 */ /* 0x002fcc0000010000 */
[----:B------:R-:W1:Y:S01]  /*b840*/  @!P4 MUFU.EX2 R3, R3 ;  /* 0x000000030003c308 */ /* 0x000e620000000800 */
[----:B--2---:R-:W2:Y:S05]  /*b850*/  LDS.128 R8, [R94.X16] ;  /* 0x000000005e087984 */ /* 0x004eaa000000cc00 */
[----:B------:R-:W-:Y:S02]  /*b860*/  @!P3 FMUL.FTZ R5, R5, -1.4426950216293334961 ;  /* 0xbfb8aa3b0505b820 */ /* 0x000fe40000410000 */
[----:B------:R-:W4:Y:S01]  /*b870*/  @!P2 MUFU.EX2 R0, R0 ;  /* 0x000000000000a308 */ /* 0x000f220000000800 */
[----:B---3--:R-:W-:-:S05]  /*b880*/  @!P0 FMUL.FTZ R70, R70, R7 ;  /* 0x0000000746468220 */ /* 0x008fca0000410000 */
[----:B------:R-:W-:Y:S02]  /*b890*/  F2FP.BF16.PACK_AB R20, R70, R67 ;  /* 0x000000434614723e */ /* 0x000fe400000010ff */
[----:B------:R-:W3:Y:S01]  /*b8a0*/  @!P5 MUFU.EX2 R4, R4 ;  /* 0x000000040004d308 */ /* 0x000ee20000000800 */
[----:B-1----:R-:W-:-:S07]  /*b8b0*/  @!P4 FADD.FTZ R3, R3, 1 ;  /* 0x3f8000000303c421 */ /* 0x002fce0000010000 */
[----:B------:R-:W1:Y:S01]  /*b8c0*/  @!P3 MUFU.EX2 R5, R5 ;  /* 0x000000050005b308 */ /* 0x000e620000000800 */
[----:B----4-:R-:W-:-:S07]  /*b8d0*/  @!P2 FADD.FTZ R0, R0, 1 ;  /* 0x3f8000000000a421 */ /* 0x010fce0000010000 */
[----:B------:R-:W4:Y:S01]  /*b8e0*/  @!P1 MUFU.EX2 R6, R6 ;  /* 0x0000000600069308 */ /* 0x000f220000000800 */
[----:B---3--:R-:W-:-:S07]  /*b8f0*/  @!P5 FADD.FTZ R4, R4, 1 ;  /* 0x3f8000000404d421 */ /* 0x008fce0000010000 */
[----:B------:R3:W5:Y:S01]  /*b900*/  @!P6 MUFU.RCP R17, R2 ;  /* 0x000000020011e308 */ /* 0x0007620000001000 */
[----:B-1----:R-:W-:-:S07]  /*b910*/  @!P3 FADD.FTZ R5, R5, 1 ;  /* 0x3f8000000505b421 */ /* 0x002fce0000010000 */
[----:B------:R1:W0:Y:S01]  /*b920*/  @!P4 MUFU.RCP R16, R3 ;  /* 0x000000030010c308 */ /* 0x0002220000001000 */
[----:B---3--:R-:W-:Y:S01]  /*b930*/  MOV R2, UR29 ;  /* 0x0000001d00027c02 */ /* 0x008fe20008000f00 */
[----:B----4-:R-:W-:-:S06]  /*b940*/  @!P1 FADD.FTZ R6, R6, 1 ;  /* 0x3f80000006069421 */ /* 0x010fcc0000010000 */
[----:B------:R-:W3:Y:S01]  /*b950*/  @!P2 MUFU.RCP R0, R0 ;  /* 0x000000000000a308 */ /* 0x000ee20000001000 */
[----:B-1----:R-:W-:Y:S01]  /*b960*/  MOV R3, UR28 ;  /* 0x0000001c00037c02 */ /* 0x002fe20008000f00 */
[----:B-----5:R-:W-:Y:S01]  /*b970*/  @!P6 FMUL.FTZ R72, R72, R17 ;  /* 0x000000114848e220 */ /* 0x020fe20000410000 */
[----:B------:R-:W-:Y:S01]  /*b980*/  F2FP.BF16.PACK_AB R17, R62, R61 ;  /* 0x0000003d3e11723e */ /* 0x000fe200000010ff */
[----:B------:R-:W-:Y:S02]  /*b990*/  UIMAD UR28, UR35, UR30, URZ ;  /* 0x0000001e231c72a4 */ /* 0x000fe4000f8e023f */
[----:B------:R-:W-:Y:S02]  /*b9a0*/  IMAD.WIDE R2, R92, 0x10, R2 ;  /* 0x000000105c027825 */ /* 0x000fe400078e0202 */
[----:B------:R-:W1:Y:S01]  /*b9b0*/  @!P5 MUFU.RCP R19, R4 ;  /* 0x000000040013d308 */ /* 0x000e620000001000 */
[----:B------:R-:W-:Y:S01]  /*b9c0*/  UIMAD UR28, UR34, UR31, UR28 ;  /* 0x0000001f221c72a4 */ /* 0x000fe2000f8e021c */
[----:B0-----:R-:W-:Y:S01]  /*b9d0*/  @!P4 FMUL.FTZ R73, R73, R16 ;  /* 0x000000104949c220 */ /* 0x001fe20000410000 */
[----:B--2---:R-:W-:Y:S01]  /*b9e0*/  STG.E.128 [R2.64], R8 ;  /* 0x0000000802007986 */ /* 0x004fe2000c101d20 */
[----:B------:R-:W-:Y:S01]  /*b9f0*/  F2FP.BF16.PACK_AB R16, R60, R59 ;  /* 0x0000003b3c10723e */ /* 0x000fe200000010ff */
[----:B------:R-:W-:-:S02]  /*ba00*/  ULDC.64 UR30, c[0x0][0x300] ;  /* 0x0000c000001e7ab9 */ /* 0x000fc40000000a00 */
[----:B------:R0:W-:Y:S01]  /*ba10*/  STG.E.128 [R2.64+0x200], R12 ;  /* 0x0002000c02007986 */ /* 0x0001e2000c101d20 */
[----:B------:R2:W4:Y:S01]  /*ba20*/  @!P3 MUFU.RCP R18, R5 ;  /* 0x000000050012b308 */ /* 0x0005220000001000 */
[----:B---3--:R-:W-:Y:S01]  /*ba30*/  @!P2 FMUL.FTZ R69, R69, R0 ;  /* 0x000000004545a220 */ /* 0x008fe20000410000 */
[----:B------:R-:W-:Y:S02]  /*ba40*/  UIADD3 UR9, UR9, UR28, URZ ;  /* 0x0000001c09097290 */ /* 0x000fe4000fffe03f */
[----:B------:R-:W-:Y:S02]  /*ba50*/  UIMAD UR28, UR17, UR30, URZ ;  /* 0x0000001e111c72a4 */ /* 0x000fe4000f8e023f */
[----:B------:R-:W-:Y:S02]  /*ba60*/  UIMAD.WIDE.U32 UR8, UR16, UR30, UR8 ;  /* 0x0000001e100872a5 */ /* 0x000fe4000f8e0008 */
[----:B------:R-:W3:Y:S01]  /*ba70*/  @!P1 MUFU.RCP R21, R6 ;  /* 0x0000000600159308 */ /* 0x000ee20000001000 */
[----:B-1----:R-:W-:Y:S01]  /*ba80*/  @!P5 FMUL.FTZ R74, R74, R19 ;  /* 0x000000134a4ad220 */ /* 0x002fe20000410000 */
[----:B------:R-:W-:Y:S01]  /*ba90*/  F2FP.BF16.PACK_AB R19, R68, R65 ;  /* 0x000000414413723e */ /* 0x000fe200000010ff */
[----:B--2---:R-:W-:Y:S01]  /*baa0*/  FADD.FTZ R5, R59, R98 ;  /* 0x000000623b057221 */ /* 0x004fe20000010000 */
[----:B------:R-:W-:-:S02]  /*bab0*/  UIMAD UR28, UR16, UR31, UR28 ;  /* 0x0000001f101c72a4 */ /* 0x000fc4000f8e021c */
[----:B------:R-:W-:Y:S01]  /*bac0*/  F2FP.BF16.PACK_AB R22, R74, R73 ;  /* 0x000000494a16723e */ /* 0x000fe200000010ff */
[----:B------:R-:W-:Y:S01]  /*bad0*/  FADD.FTZ R60, R5, R60 ;  /* 0x0000003c053c7221 */ /* 0x000fe20000010000 */
[----:B------:R-:W-:Y:S01]  /*bae0*/  BAR.SYNC.DEFER_BLOCKING 0x0 ;  /* 0x0000000000007b1d */ /* 0x000fe20000010000 */
[----:B----4-:R-:W-:Y:S01]  /*baf0*/  @!P3 FMUL.FTZ R75, R75, R18 ;  /* 0x000000124b4bb220 */ /* 0x010fe20000410000 */
[----:B------:R-:W-:Y:S01]  /*bb00*/  F2FP.BF16.PACK_AB R18, R64, R63 ;  /* 0x0000003f4012723e */ /* 0x000fe200000010ff */
[----:B------:R-:W-:Y:S01]  /*bb10*/  FADD.FTZ R61, R60, R61 ;  /* 0x0000003d3c3d7221 */ /* 0x000fe20000010000 */
[----:B------:R-:W-:Y:S02]  /*bb20*/  UIADD3 UR28, UR9, UR28, URZ ;  /* 0x0000001c091c7290 */ /* 0x000fe4000fffe03f */
[----:B------:R-:W-:Y:S01]  /*bb30*/  ULDC.64 UR30, c[0x0][0x340] ;  /* 0x0000d000001e7ab9 */ /* 0x000fe20000000a00 */
[----:B------:R-:W-:Y:S01]  /*bb40*/  FADD.FTZ R62, R61, R62 ;  /* 0x0000003e3d3e7221 */ /* 0x000fe20000010000 */
[----:B------:R-:W-:Y:S01]  /*bb50*/  ULEA UR9, UP0, UR8, UR30, 0x1 ;  /* 0x0000001e08097291 */ /* 0x000fe2000f80083f */
[----:B---3--:R-:W-:Y:S01]  /*bb60*/  @!P1 FMUL.FTZ R76, R76, R21 ;  /* 0x000000154c4c9220 */ /* 0x008fe20000410000 */
[----:B------:R-:W-:Y:S01]  /*bb70*/  F2FP.BF16.PACK_AB R21, R72, R69 ;  /* 0x000000454815723e */ /* 0x000fe200000010ff */
[----:B------:R-:W-:Y:S01]  /*bb80*/  FADD.FTZ R63, R62, R63 ;  /* 0x0000003f3e3f7221 */ /* 0x000fe20000010000 */
[----:B------:R-:W-:-:S02]  /*bb90*/  ULEA.HI.X UR8, UR8, UR31, UR28, 0x1, UP0 ;  /* 0x0000001f08087291 */ /* 0x000fc400080f0c1c */
[----:B------:R-:W-:Y:S01]  /*bba0*/  F2FP.BF16.PACK_AB R23, R76, R75 ;  /* 0x0000004b4c17723e */ /* 0x000fe200000010ff */
[----:B------:R-:W-:Y:S01]  /*bbb0*/  FADD.FTZ R64, R63, R64 ;  /* 0x000000403f407221 */ /* 0x000fe20000010000 */
[----:B0-----:R-:W-:Y:S01]  /*bbc0*/  MOV R2, UR9 ;  /* 0x0000000900027c02 */ /* 0x001fe20008000f00 */
[----:B------:R-:W-:Y:S01]  /*bbd0*/  UISETP.GT.AND UP0, UPT, UR21, 0x1, UPT ;  /* 0x000000011500788c */ /* 0x000fe2000bf04270 */
[----:B------:R-:W-:Y:S01]  /*bbe0*/  MOV R3, UR8 ;  /* 0x0000000800037c02 */ /* 0x000fe20008000f00 */
[----:B------:R-:W-:Y:S01]  /*bbf0*/  FADD.FTZ R65, R64, R65 ;  /* 0x0000004140417221 */ /* 0x000fe20000010000 */
[----:B------:R-:W-:Y:S02]  /*bc00*/  UIADD3 UR8, UP1, UR18, -0x400, URZ ;  /* 0xfffffc0012087890 */ /* 0x000fe4000ff3e03f */
[----:B------:R-:W-:Y:S01]  /*bc10*/  UMOV UR21, UR7 ;  /* 0x0000000700157c82 */ /* 0x000fe20008000000 */
[----:B------:R-:W-:Y:S01]  /*bc20*/  FADD.FTZ R68, R65, R68 ;  /* 0x0000004441447221 */ /* 0x000fe20000010000 */
[----:B------:R-:W-:Y:S01]  /*bc30*/  STS.128 [R91], R16 ;  /* 0x000000105b007388 */ /* 0x000fe20000000c00 */
[----:B------:R-:W-:Y:S01]  /*bc40*/  IMAD.WIDE R2, R92, 0x10, R2 ;  /* 0x000000105c027825 */ /* 0x000fe200078e0202 */
[----:B------:R-:W-:Y:S01]  /*bc50*/  PLOP3.LUT P0, PT, PT, PT, UP0, 0x80, 0x0 ;  /* 0x000000000000781c */ /* 0x000fe20003f0f008 */
[----:B------:R-:W-:Y:S01]  /*bc60*/  UIADD3.X UR19, UR19, -0x1, URZ, UP1, !UPT ;  /* 0xffffffff13137890 */ /* 0x000fe20008ffe43f */
[----:B------:R-:W-:Y:S01]  /*bc70*/  STS.128 [R91+0x10], R20 ;  /* 0x000010145b007388 */ /* 0x000fe20000000c00 */
        /* <DEDUP_REMOVED lines=15> */
.L_x_10403:
[----:B------:R-:W-:Y:S02]  /*bd70*/  ISETP.NE.U32.AND P0, PT, RZ, c[0x0][0x328], PT ;  /* 0x0000ca00ff007a0c */ /* 0x000fe40003f05070 */
[----:B------:R-:W-:Y:S02]  /*bd80*/  ISETP.NE.U32.AND P2, PT, RZ, c[0x0][0x348], PT ;  /* 0x0000d200ff007a0c */ /* 0x000fe40003f45070 */
[----:B------:R-:W-:-:S02]  /*bd90*/  ISETP.NE.AND.EX P1, PT, RZ, c[0x0][0x32c], PT, P0 ;  /* 0x0000cb00ff007a0c */ /* 0x000fc40003f25300 */
        /* <DEDUP_REMOVED lines=23> */
.L_x_10518:
[----:B0-----:R-:W-:Y:S05]  /*bf10*/  BSYNC B0 ;  /* 0x0000000000007941 */ /* 0x001fea0003800000 */
.L_x_10517:
        /* <DEDUP_REMOVED lines=25> */
.L_x_10520:
[----:B0-----:R-:W0:Y:S02]  /*c0b0*/  S2R R11, SR_TID.X ;  /* 0x00000000000b7919 */ /* 0x001e240000002100 */
.L_x_10521:
[----:B0-----:R-:W-:Y:S05]  /*c0c0*/  BSYNC B0 ;  /* 0x0000000000007941 */ /* 0x001fea0003800000 */
.L_x_10519:
        /* <DEDUP_REMOVED lines=12> */
.L_x_10522:
        /* <DEDUP_REMOVED lines=32> */
.L_x_10523:
        /* <DEDUP_REMOVED lines=15> */
.L_x_14714:


//--------------------- .text._Z25selective_scan_bwd_kernelI32Selective_Scan_bwd_kernel_traitsILi32ELi16ELb1ELb1ELb0ELb1ELb1EN3c108BFloat16ENS1_7complexIfEEEEv12SSMParamsBwd --------------------------
	.section	.text._Z25selective_scan_bwd_kernelI32Selective_Scan_bwd_kernel_traitsILi32ELi16ELb1ELb1ELb0ELb1ELb1EN3c108BFloat16ENS1_7complexIfEEEEv12SSMParamsBwd,"ax",@progbits
	.sectioninfo	@"SHI_REGISTERS=251"
	.align	128
        .global         _Z25selective_scan_bwd_kernelI32Selective_Scan_bwd_kernel_traitsILi32ELi16ELb1ELb1ELb0ELb1ELb1EN3c108BFloat16ENS1_7complexIfEEEEv12SSMParamsBwd
        .type           _Z25selective_scan_bwd_kernelI32Selective_Scan_bwd_kernel_traitsILi32ELi16ELb1ELb1ELb0ELb1ELb1EN3c108BFloat16ENS1_7complexIfEEEEv12SSMParamsBwd,@function
        .size           _Z25selective_scan_bwd_kernelI32Selective_Scan_bwd_kernel_traitsILi32ELi16ELb1ELb1ELb0ELb1ELb1EN3c108BFloat16ENS1_7complexIfEEEEv12SSMParamsBwd,(.L_x_14715 - _Z25selective_scan_bwd_kernelI32Selective_Scan_bwd_kernel_traitsILi32ELi16ELb1ELb1ELb0ELb1ELb1EN3c108BFloat16ENS1_7complexIfEEEEv12SSMParamsBwd)
        .other          _Z25selective_scan_bwd_kernelI32Selective_Scan_bwd_kernel_traitsILi32ELi16ELb1ELb1ELb0ELb1ELb1EN3c108BFloat16ENS1_7complexIfEEEEv12SSMParamsBwd,@"STO_CUDA_ENTRY STV_DEFAULT"
_Z25selective_scan_bwd_kernelI32Selective_Scan_bwd_kernel_traitsILi32ELi16ELb1ELb1ELb0ELb1ELb1EN3c108BFloat16ENS1_7complexIfEEEEv12SSMParamsBwd:
.text._Z25selective_scan_bwd_kernelI32Selective_Scan_bwd_kernel_traitsILi32ELi16ELb1ELb1ELb0ELb1ELb1EN3c108BFloat16ENS1_7complexIfEEEEv12SSMParamsBwd:
        /* <DEDUP_REMOVED lines=163> */
.L_x_10638:
        /* <DEDUP_REMOVED lines=90> */
.L_x_10526:
[----:B----4-:R-:W-:Y:S05]  /*0fd0*/  BSYNC B0 ;  /* 0x0000000000007941 */ /* 0x010fea0003800000 */
.L_x_10525:
        /* <DEDUP_REMOVED lines=36> */
.L_x_10528:
[----:B------:R-:W-:Y:S05]  /*1220*/  BSYNC B0 ;  /* 0x0000000000007941 */ /* 0x000fea0003800000 */
.L_x_10527:
[----:B------:R-:W-:Y:S01]  /*1230*/  PRMT R12, RZ, 0x7610, R12 ;  /* 0x00007610ff0c7816 */ /* 0x000fe2000000000c */
[----:B------:R-:W-:Y:S01]  /*1240*/  BSSY B0, `(.L_x_10529) ;  /* 0x0000023000007945 */ /* 0x000fe20003800000 */
[----:B------:R-:W-:-:S03]  /*1250*/  FSETP.GTU.FTZ.AND P3, PT, R81, 20, PT ;  /* 0x41a000005100780b */ /* 0x000fc60003f7c000 */
[----:B------:R-:W-:Y:S01]  /*1260*/  FADD.FTZ R82, R12, UR5 ;  /* 0x000000050c527e21 */ /* 0x000fe20008010000 */
[----:B------:R-:W-:Y:S05]  /*1270*/  @P4 BRA `(.L_x_10530) ;  /* 0x000001f000004947 */ /* 0x000fea0003800000 */
[----:B------:R-:W-:Y:S01]  /*1280*/  FMUL.FTZ R87, R87, 1.4426950216293334961 ;  /* 0x3fb8aa3b57577820 */ /* 0x000fe20000410000 */
[----:B------:R-:W-:Y:S01]  /*1290*/  HFMA2.MMA R12, -RZ, RZ, 1.625, 0 ;  /* 0x3e800000ff0c7435 */ /* 0x000fe200000001ff */
[----:B---3--:R-:W-:Y:S02]  /*12a0*/  MOV R19, 0x3d39bf78 ;  /* 0x3d39bf7800137802 */ /* 0x008fe40000000f00 */
        /* <DEDUP_REMOVED lines=28> */
.L_x_10530:
[----:B------:R-:W-:Y:S05]  /*1470*/  BSYNC B0 ;  /* 0x0000000000007941 */ /* 0x000fea0003800000 */
.L_x_10529:
        /* <DEDUP_REMOVED lines=36> */
.L_x_10532:
[----:B------:R-:W-:Y:S05]  /*16c0*/  BSYNC B0 ;  /* 0x0000000000007941 */ /* 0x000fea0003800000 */
.L_x_10531:
        /* <DEDUP_REMOVED lines=36> */
.L_x_10534:
[----:B------:R-:W-:Y:S05]  /*1910*/  BSYNC B0 ;  /* 0x0000000000007941 */ /* 0x000fea0003800000 */
.L_x_10533:
        /* <DEDUP_REMOVED lines=36> */
.L_x_10536:
[----:B------:R-:W-:Y:S05]  /*1b60*/  BSYNC B0 ;  /* 0x0000000000007941 */ /* 0x000fea0003800000 */
.L_x_10535:
        /* <DEDUP_REMOVED lines=36> */
.L_x_10538:
[----:B------:R-:W-:Y:S05]  /*1db0*/  BSYNC B0 ;  /* 0x0000000000007941 */ /* 0x000fea0003800000 */
.L_x_10537:
        /* <DEDUP_REMOVED lines=36> */
.L_x_10540:
[----:B------:R-:W-:Y:S05]  /*2000*/  BSYNC B0 ;  /* 0x0000000000007941 */ /* 0x000fea0003800000 */
.L_x_10539:
        /* <DEDUP_REMOVED lines=36> */
.L_x_10542:
[----:B------:R-:W-:Y:S05]  /*2250*/  BSYNC B0 ;  /* 0x0000000000007941 */ /* 0x000fea0003800000 */
.L_x_10541:
        /* <DEDUP_REMOVED lines=34> */
.L_x_10544:
[----:B------:R-:W-:Y:S05]  /*2480*/  BSYNC B0 ;  /* 0x0000000000007941 */ /* 0x000fea0003800000 */
.L_x_10543:
        /* <DEDUP_REMOVED lines=33> */
.L_x_10546:
[----:B------:R-:W-:Y:S05]  /*26a0*/  BSYNC B0 ;  /* 0x0000000000007941 */ /* 0x000fea0003800000 */
.L_x_10545:
        /* <DEDUP_REMOVED lines=33> */
.L_x_10548:
[----:B------:R-:W-:Y:S05]  /*28c0*/  BSYNC B0 ;  /* 0x0000000000007941 */ /* 0x000fea0003800000 */
.L_x_10547:
        /* <DEDUP_REMOVED lines=33> */
.L_x_10550:
[----:B------:R-:W-:Y:S05]  /*2ae0*/  BSYNC B0 ;  /* 0x0000000000007941 */ /* 0x000fea0003800000 */
.L_x_10549:
        /* <DEDUP_REMOVED lines=33> */
.L_x_10552:
[----:B------:R-:W-:Y:S05]  /*2d00*/  BSYNC B0 ;  /* 0x0000000000007941 */ /* 0x000fea0003800000 */
.L_x_10551:
        /* <DEDUP_REMOVED lines=33> */
.L_x_10554:
[----:B------:R-:W-:Y:S05]  /*2f20*/  BSYNC B0 ;  /* 0x0000000000007941 */ /* 0x000fea0003800000 */
.L_x_10553:
        /* <DEDUP_REMOVED lines=33> */
.L_x_10556:
[----:B------:R-:W-:Y:S05]  /*3140*/  BSYNC B0 ;  /* 0x0000000000007941 */ /* 0x000fea0003800000 */
.L_x_10555:
[----:B------:R-:W-:Y:S01]  /*3150*/  ULEA UR18, UR29, 0xfffffe00, 0x9 ;  /* 0xfffffe001d127891 */ /* 0x000fe2000f8e483f */
[----:B------:R-:W-:Y:S01]  /*3160*/  LDS.128 R28, [R91] ;  /* 0x000000005b1c7984 */ /* 0x000fe20000000c00 */
[----:B------:R-:W-:Y:S02]  /*3170*/  ULDC.64 UR8, c[0x0][0x1f0] ;  /* 0x00007c0000087ab9 */ /* 0x000fe40000000a00 */
[----:B------:R-:W-:Y:S01]  /*3180*/  UIMAD UR7, UR38, UR8, URZ ;  /* 0x00000008260772a4 */ /* 0x000fe2000f8e023f */
[----:B---3--:R-:W0:Y:S01]  /*3190*/  LDS.128 R16, [R91+0x10] ;  /* 0x000010005b107984 */ /* 0x008e220000000c00 */
        /* <DEDUP_REMOVED lines=57> */
[----:B------:R0:W2:Y:S01]  /*3530*/  MUFU.EX2 R44, R0 ;  /* 0x00000000002c7308 */ /* 0x0000a20000000800 */
[----:B------:R-:W-:Y:S01]  /*3540*/  FMUL.FTZ R33, R35, -1.4426950216293334961 ;  /* 0xbfb8aa3b23217820 */ /* 0x000fe20000410000 */
[----:B---3--:R-:W-:Y:S01]  /*3550*/  PRMT R62, RZ, 0x5410, R12 ;  /* 0x00005410ff3e7816 */ /* 0x008fe2000000000c */
[----:B----4-:R-:W-:Y:S01]  /*3560*/  FMUL.FTZ R2, R37, -1.4426950216293334961 ;  /* 0xbfb8aa3b25027820 */ /* 0x010fe20000410000 */
[----:B------:R-:W-:Y:S01]  /*3570*/  PRMT R47, RZ, 0x7610, R42 ;  /* 0x00007610ff2f7816 */ /* 0x000fe2000000002a */
[----:B------:R-:W-:Y:S01]  /*3580*/  UIADD3 UR9, UR9, UR7, URZ ;  /* 0x0000000709097290 */ /* 0x000fe2000fffe03f */
[----:B------:R-:W-:Y:S01]  /*3590*/  PRMT R48, RZ, 0x5410, R43 ;  /* 0x00005410ff307816 */ /* 0x000fe2000000002b */
[----:B------:R-:W-:Y:S01]  /*35a0*/  UIMAD UR30, UR20, UR33, UR30 ;  /* 0x00000021141e72a4 */ /* 0x000fe2000f8e021e */
[----:B------:R-:W3:Y:S01]  /*35b0*/  MUFU.EX2 R32, R32 ;  /* 0x0000002000207308 */ /* 0x000ee20000000800 */
[----:B0-----:R-:W-:Y:S01]  /*35c0*/  FMUL.FTZ R0, R46, -1.4426950216293334961 ;  /* 0xbfb8aa3b2e007820 */ /* 0x001fe20000410000 */
[--C-:B------:R-:W-:Y:S01]  /*35d0*/  PRMT R104, RZ, 0x5410, R13.reuse ;  /* 0x00005410ff687816 */ /* 0x100fe2000000000d */
[----:B------:R-:W-:Y:S01]  /*35e0*/  FMUL.FTZ R39, R47, -1.4426950216293334961 ;  /* 0xbfb8aa3b2f277820 */ /* 0x000fe20000410000 */
[----:B------:R-:W-:Y:S01]  /*35f0*/  PRMT R106, RZ, 0x7610, R13 ;  /* 0x00007610ff6a7816 */ /* 0x000fe2000000000d */
[----:B------:R-:W-:Y:S01]  /*3600*/  UIMAD.WIDE.U32 UR8, UR20, UR32, UR8 ;  /* 0x00000020140872a5 */ /* 0x000fe2000f8e0008 */
[----:B------:R-:W-:-:S02]  /*3610*/  PRMT R103, RZ, 0x7610, R12 ;  /* 0x00007610ff677816 */ /* 0x000fc4000000000c */
[----:B------:R0:W4:Y:S01]  /*3620*/  MUFU.EX2 R36, R33 ;  /* 0x0000002100247308 */ /* 0x0001220000000800 */
[----:B--2---:R-:W-:Y:S01]  /*3630*/  FADD.FTZ R44, R44, 1 ;  /* 0x3f8000002c2c7421 */ /* 0x004fe20000010000 */
[----:B------:R-:W-:Y:S01]  /*3640*/  PRMT R50, RZ, 0x7610, R43 ;  /* 0x00007610ff327816 */ /* 0x000fe2000000002b */
[----:B------:R-:W-:Y:S01]  /*3650*/  FMUL.FTZ R12, R103, -1.4426950216293334961 ;  /* 0xbfb8aa3b670c7820 */ /* 0x000fe20000410000 */
[----:B------:R-:W-:Y:S01]  /*3660*/  MOV R41, c[0x0][0x16c] ;  /* 0x00005b0000297a02 */ /* 0x000fe20000000f00 */
[----:B------:R-:W-:Y:S01]  /*3670*/  ULDC.64 UR32, c[0x0][0x338] ;  /* 0x0000ce0000207ab9 */ /* 0x000fe20000000a00 */
[----:B------:R-:W-:Y:S01]  /*3680*/  PRMT R54, RZ, 0x7610, R28 ;  /* 0x00007610ff367816 */ /* 0x000fe2000000001c */
[----:B------:R-:W-:Y:S01]  /*3690*/  UIADD3 UR9, UR9, UR30, URZ ;  /* 0x0000001e09097290 */ /* 0x000fe2000fffe03f */
[----:B------:R2:W-:Y:S01]  /*36a0*/  MUFU.EX2 R3, R2 ;  /* 0x0000000200037308 */ /* 0x0005e20000000800 */
[----:B---3--:R-:W-:Y:S01]  /*36b0*/  FADD.FTZ R32, R32, 1 ;  /* 0x3f80000020207421 */ /* 0x008fe20000010000 */
[--C-:B------:R-:W-:Y:S01]  /*36c0*/  PRMT R51, RZ, 0x5410, R29.reuse ;  /* 0x00005410ff337816 */ /* 0x100fe2000000001d */
[----:B0-----:R-:W-:Y:S01]  /*36d0*/  FMUL.FTZ R33, R48, -1.4426950216293334961 ;  /* 0xbfb8aa3b30217820 */ /* 0x001fe20000410000 */
[----:B------:R-:W-:Y:S01]  /*36e0*/  PRMT R56, RZ, 0x7610, R29 ;  /* 0x00007610ff387816 */ /* 0x000fe2000000001d */
[----:B------:R-:W-:Y:S01]  /*36f0*/  ULEA UR7, UP0, UR8, UR32, 0x1 ;  /* 0x0000002008077291 */ /* 0x000fe2000f80083f */
[----:B------:R-:W-:-:S02]  /*3700*/  PRMT R53, RZ, 0x5410, R30 ;  /* 0x00005410ff357816 */ /* 0x000fc4000000001e */
[----:B------:R0:W3:Y:S01]  /*3710*/  MUFU.EX2 R38, R0 ;  /* 0x0000000000267308 */ /* 0x0000e20000000800 */
[----:B----4-:R-:W-:Y:S01]  /*3720*/  FADD.FTZ R36, R36, 1 ;  /* 0x3f80000024247421 */ /* 0x010fe20000010000 */
[----:B------:R-:W-:Y:S01]  /*3730*/  PRMT R58, RZ, 0x7610, R30 ;  /* 0x00007610ff3a7816 */ /* 0x000fe2000000001e */
[----:B--2---:R-:W-:Y:S01]  /*3740*/  FMUL.FTZ R2, R50, -1.4426950216293334961 ;  /* 0xbfb8aa3b32027820 */ /* 0x004fe20000410000 */
[--C-:B------:R-:W-:Y:S01]  /*3750*/  PRMT R30, RZ, 0x5410, R18.reuse ;  /* 0x00005410ff1e7816 */ /* 0x100fe20000000012 */
[----:B------:R-:W-:Y:S01]  /*3760*/  ULEA.HI.X UR8, UR8, UR33, UR9, 0x1, UP0 ;  /* 0x0000002108087291 */ /* 0x000fe200080f0c09 */
[----:B------:R-:W-:Y:S02]  /*3770*/  PRMT R29, RZ, 0x7610, R18 ;  /* 0x00007610ff1d7816 */ /* 0x000fe40000000012 */
[----:B------:R-:W-:Y:S01]  /*3780*/  MUFU.RCP R59, R44 ;  /* 0x0000002c003b7308 */ /* 0x000fe20000001000 */
[----:B0-----:R-:W-:Y:S01]  /*3790*/  FMUL.FTZ R0, R62, -1.4426950216293334961 ;  /* 0xbfb8aa3b3e007820 */ /* 0x001fe20000410000 */
[----:B------:R-:W-:-:S02]  /*37a0*/  ISETP.GE.AND P1, PT, R41, 0x1, PT ;  /* 0x000000012900780c */ /* 0x000fc40003f26270 */
[--C-:B------:R-:W-:Y:S02]  /*37b0*/  PRMT R55, RZ, 0x5410, R31.reuse ;  /* 0x00005410ff377816 */ /* 0x100fe4000000001f */
[----:B------:R-:W-:Y:S02]  /*37c0*/  PRMT R60, RZ, 0x7610, R31 ;  /* 0x00007610ff3c7816 */ /* 0x000fe4000000001f */
[----:B------:R0:W2:Y:S01]  /*37d0*/  MUFU.EX2 R66, R0 ;  /* 0x0000000000427308 */ /* 0x0000a20000000800 */
[----:B---3--:R-:W-:Y:S01]  /*37e0*/  FADD.FTZ R38, R38, 1 ;  /* 0x3f80000026267421 */ /* 0x008fe20000010000 */
[----:B------:R-:W-:Y:S02]  /*37f0*/  PRMT R31, RZ, 0x5410, R17 ;  /* 0x00005410ff1f7816 */ /* 0x000fe40000000011 */
[----:B------:R-:W-:Y:S02]  /*3800*/  PRMT R109, RZ, 0x7610, R14 ;  /* 0x00007610ff6d7816 */ /* 0x000fe4000000000e */
[----:B------:R-:W-:-:S02]  /*3810*/  PRMT R110, RZ, 0x5410, R15 ;  /* 0x00005410ff6e7816 */ /* 0x000fc4000000000f */
[----:B------:R3:W4:Y:S01]  /*3820*/  MUFU.RCP R65, R32 ;  /* 0x0000002000417308 */ /* 0x0007220000001000 */
[----:B0-----:R-:W-:Y:S02]  /*3830*/  PRMT R0, RZ, 0x5410, R14 ;  /* 0x00005410ff007816 */ /* 0x001fe4000000000e */
[----:B------:R-:W-:Y:S01]  /*3840*/  PRMT R28, RZ, 0x7610, R19 ;  /* 0x00007610ff1c7816 */ /* 0x000fe20000000013 */
[----:B------:R-:W-:Y:S01]  /*3850*/  FMUL.FTZ R14, R110, -1.4426950216293334961 ;  /* 0xbfb8aa3b6e0e7820 */ /* 0x000fe20000410000 */
[----:B------:R-:W-:Y:S01]  /*3860*/  PRMT R111, RZ, 0x7610, R15 ;  /* 0x00007610ff6f7816 */ /* 0x000fe2000000000f */
[----:B------:R-:W-:Y:S01]  /*3870*/  FMUL.FTZ R13, R0, -1.4426950216293334961 ;  /* 0xbfb8aa3b000d7820 */ /* 0x000fe20000410000 */
[----:B------:R-:W-:Y:S01]  /*3880*/  ISETP.NE.U32.AND P0, PT, RZ, c[0x0][0x270], PT ;  /* 0x00009c00ff007a0c */ /* 0x000fe20003f05070 */
[----:B------:R0:W1:Y:S01]  /*3890*/  MUFU.EX2 R49, R33 ;  /* 0x0000002100317308 */ /* 0x0000620000000800 */
[----:B---3--:R-:W-:Y:S01]  /*38a0*/  PRMT R32, RZ, 0x7610, R17 ;  /* 0x00007610ff207816 */ /* 0x008fe20000000011 */
[----:B--2---:R-:W-:Y:S01]  /*38b0*/  FADD.FTZ R66, R66, 1 ;  /* 0x3f80000042427421 */ /* 0x004fe20000010000 */
[----:B------:R-:W-:-:S05]  /*38c0*/  ISETP.NE.AND.EX P0, PT, RZ, c[0x0][0x274], PT, P0 ;  /* 0x00009d00ff007a0c */ /* 0x000fca0003f05300 */
[----:B------:R-:W-:Y:S01]  /*38d0*/  MUFU.EX2 R39, R39 ;  /* 0x0000002700277308 */ /* 0x000fe20000000800 */
[----:B0-----:R-:W-:Y:S02]  /*38e0*/  FMUL.FTZ R33, R104, -1.4426950216293334961 ;  /* 0xbfb8aa3b68217820 */ /* 0x001fe40000410000 */
[----:B----4-:R-:W-:-:S04]  /*38f0*/  FMUL.FTZ R43, R40, R65 ;  /* 0x00000041282b7220 */ /* 0x010fc80000410000 */
[----:B------:R-:W-:Y:S01]  /*3900*/  FMUL.FTZ R41, R54, R43 ;  /* 0x0000002b36297220 */ /* 0x000fe20000410000 */
[----:B------:R0:W2:Y:S01]  /*3910*/  MUFU.EX2 R105, R33 ;  /* 0x0000002100697308 */ /* 0x0000a20000000800 */
[----:B-1----:R-:W-:-:S07]  /*3920*/  FADD.FTZ R49, R49, 1 ;  /* 0x3f80000031317421 */ /* 0x002fce0000010000 */
[----:B------:R-:W1:Y:S01]  /*3930*/  MUFU.RCP R64, R36 ;  /* 0x0000002400407308 */ /* 0x000e620000001000 */
[----:B0-----:R-:W-:Y:S01]  /*3940*/  PRMT R33, RZ, 0x7610, R16 ;  /* 0x00007610ff217816 */ /* 0x001fe20000000010 */
[----:B------:R-:W-:Y:S02]  /*3950*/  FADD.FTZ R16, R3, 1 ;  /* 0x3f80000003107421 */ /* 0x000fe40000010000 */
[----:B------:R-:W-:-:S04]  /*3960*/  FMUL.FTZ R3, R34, R59 ;  /* 0x0000003b22037220 */ /* 0x000fc80000410000 */
[----:B------:R0:W3:Y:S01]  /*3970*/  MUFU.EX2 R108, R13 ;  /* 0x0000000d006c7308 */ /* 0x0000e20000000800 */
[----:B------:R-:W-:Y:S02]  /*3980*/  FMUL.FTZ R42, R52, R3 ;  /* 0x00000003342a7220 */ /* 0x000fe40000410000 */
[----:B--2---:R-:W-:-:S05]  /*3990*/  FADD.FTZ R105, R105, 1 ;  /* 0x3f80000069697421 */ /* 0x004fca0000010000 */
[----:B------:R2:W4:Y:S01]  /*39a0*/  MUFU.RCP R70, R16 ;  /* 0x0000001000467308 */ /* 0x0005220000001000 */
[----:B0-----:R-:W-:Y:S02]  /*39b0*/  FADD.FTZ R13, -R59, 1 ;  /* 0x3f8000003b0d7421 */ /* 0x001fe40000010100 */
[----:B-1----:R-:W-:Y:S02]  /*39c0*/  FMUL.FTZ R44, R35, R64 ;  /* 0x00000040232c7220 */ /* 0x002fe40000410000 */
[----:B------:R-:W-:Y:S02]  /*39d0*/  FFMA.FTZ R63, R34, R13, 1 ;  /* 0x3f800000223f7423 */ /* 0x000fe4000001000d */
[----:B------:R-:W-:Y:S01]  /*39e0*/  FADD.FTZ R13, -R65, 1 ;  /* 0x3f800000410d7421 */ /* 0x000fe20000010100 */
[----:B------:R-:W0:Y:S01]  /*39f0*/  MUFU.RCP R71, R38 ;  /* 0x0000002600477308 */ /* 0x000e220000001000 */
[----:B--2---:R-:W-:Y:S01]  /*3a00*/  PRMT R16, RZ, 0x7610, R8 ;  /* 0x00007610ff107816 */ /* 0x004fe20000000008 */
[----:B---3--:R-:W-:-:S02]  /*3a10*/  FADD.FTZ R108, R108, 1 ;  /* 0x3f8000006c6c7421 */ /* 0x008fc40000010000 */
[----:B------:R-:W-:Y:S02]  /*3a20*/  FFMA.FTZ R67, R40, R13, 1 ;  /* 0x3f80000028437423 */ /* 0x000fe4000001000d */
[----:B------:R-:W-:Y:S02]  /*3a30*/  FADD.FTZ R13, R39, 1 ;  /* 0x3f800000270d7421 */ /* 0x000fe40000010000 */
[----:B------:R1:W-:Y:S01]  /*3a40*/  MUFU.EX2 R69, R12 ;  /* 0x0000000c00457308 */ /* 0x0003e20000000800 */
[----:B------:R-:W-:Y:S02]  /*3a50*/  FMUL.FTZ R40, R51, R44 ;  /* 0x0000002c33287220 */ /* 0x000fe40000410000 */
[----:B----4-:R-:W-:-:S04]  /*3a60*/  FMUL.FTZ R45, R37, R70 ;  /* 0x00000046252d7220 */ /* 0x010fc80000410000 */
[----:B------:R-:W-:Y:S01]  /*3a70*/  FMUL.FTZ R39, R56, R45 ;  /* 0x0000002d38277220 */ /* 0x000fe20000410000 */
[----:B------:R-:W2:Y:S01]  /*3a80*/  MUFU.EX2 R61, R2 ;  /* 0x00000002003d7308 */ /* 0x000ea20000000800 */
[----:B-1----:R-:W-:-:S05]  /*3a90*/  PRMT R12, RZ, 0x5410, R8 ;  /* 0x00005410ff0c7816 */ /* 0x002fca0000000008 */
[----:B------:R-:W-:Y:S02]  /*3aa0*/  FFMA.FTZ R18, R42, R12, R95 ;  /* 0x0000000c2a127223 */ /* 0x000fe4000001005f */
[----:B------:R-:W-:Y:S01]  /*3ab0*/  FADD.FTZ R12, -R64, 1 ;  /* 0x3f800000400c7421 */ /* 0x000fe20000010100 */
[----:B------:R0:W1:Y:S01]  /*3ac0*/  MUFU.RCP R74, R13 ;  /* 0x0000000d004a7308 */ /* 0x0000620000001000 */
[----:B------:R-:W-:Y:S01]  /*3ad0*/  FFMA.FTZ R17, R41, R16, R18 ;  /* 0x0000001029117223 */ /* 0x000fe20000010012 */
[----:B------:R-:W-:Y:S01]  /*3ae0*/  PRMT R16, RZ, 0x5410, R9 ;  /* 0x00005410ff107816 */ /* 0x000fe20000000009 */
[----:B------:R-:W-:Y:S02]  /*3af0*/  FFMA.FTZ R68, R35, R12, 1 ;  /* 0x3f80000023447423 */ /* 0x000fe4000001000c */
[----:B------:R-:W-:Y:S02]  /*3b00*/  FADD.FTZ R12, -R70, 1 ;  /* 0x3f800000460c7421 */ /* 0x000fe40000010100 */
[----:B------:R-:W-:Y:S01]  /*3b10*/  FFMA.FTZ R16, R40, R16, R17 ;  /* 0x0000001028107223 */ /* 0x000fe20000010011 */
[----:B------:R-:W3:Y:S01]  /*3b20*/  MUFU.RCP R99, R49 ;  /* 0x0000003100637308 */ /* 0x000ee20000001000 */
[----:B0-----:R-:W-:-:S02]  /*3b30*/  FADD.FTZ R13, -R71, 1 ;  /* 0x3f800000470d7421 */ /* 0x001fc40000010100 */
[----:B------:R-:W-:Y:S01]  /*3b40*/  FFMA.FTZ R72, R37, R12, 1 ;  /* 0x3f80000025487423 */ /* 0x000fe2000001000c */
[----:B------:R-:W-:Y:S01]  /*3b50*/  PRMT R12, RZ, 0x7610, R9 ;  /* 0x00007610ff0c7816 */ /* 0x000fe20000000009 */
[C---:B------:R-:W-:Y:S02]  /*3b60*/  FFMA.FTZ R95, R46.reuse, R13, 1 ;  /* 0x3f8000002e5f7423 */ /* 0x040fe4000001000d */
[----:B--2---:R-:W-:Y:S01]  /*3b70*/  FADD.FTZ R61, R61, 1 ;  /* 0x3f8000003d3d7421 */ /* 0x004fe20000010000 */
[----:B------:R-:W-:Y:S01]  /*3b80*/  MUFU.RCP R105, R105 ;  /* 0x0000006900697308 */ /* 0x000fe20000001000 */
[----:B------:R-:W-:Y:S02]  /*3b90*/  FMUL.FTZ R46, R46, R71 ;  /* 0x000000472e2e7220 */ /* 0x000fe40000410000 */
[----:B------:R-:W-:Y:S02]  /*3ba0*/  FFMA.FTZ R35, R39, R12, R16 ;  /* 0x0000000c27237223 */ /* 0x000fe40000010010 */
[----:B------:R-:W-:-:S02]  /*3bb0*/  FMUL.FTZ R38, R53, R46 ;  /* 0x0000002e35267220 */ /* 0x000fc40000410000 */
[----:B-1----:R-:W-:Y:S01]  /*3bc0*/  FADD.FTZ R12, -R74, 1 ;  /* 0x3f8000004a0c7421 */ /* 0x002fe20000010100 */
[----:B------:R0:W1:Y:S01]  /*3bd0*/  MUFU.RCP R101, R61 ;  /* 0x0000003d00657308 */ /* 0x0000620000001000 */
[----:B---3--:R-:W-:Y:S02]  /*3be0*/  FADD.FTZ R13, -R99, 1 ;  /* 0x3f800000630d7421 */ /* 0x008fe40000010100 */
[----:B------:R-:W-:Y:S02]  /*3bf0*/  FMUL.FTZ R2, R106, -1.4426950216293334961 ;  /* 0xbfb8aa3b6a027820 */ /* 0x000fe40000410000 */
[----:B------:R-:W-:-:S03]  /*3c00*/  FADD.FTZ R69, R69, 1 ;  /* 0x3f80000045457421 */ /* 0x000fc60000010000 */
[----:B------:R2:W3:Y:S01]  /*3c10*/  MUFU.EX2 R107, R2 ;  /* 0x00000002006b7308 */ /* 0x0004e20000000800 */
[----:B0-----:R-:W-:Y:S02]  /*3c20*/  FMUL.FTZ R61, R111, -1.4426950216293334961 ;  /* 0xbfb8aa3b6f3d7820 */ /* 0x001fe40000410000 */
[----:B-1----:R-:W-:Y:S01]  /*3c30*/  FMUL.FTZ R49, R50, R101 ;  /* 0x0000006532317220 */ /* 0x002fe20000410000 */
[----:B--2---:R-:W-:-:S04]  /*3c40*/  PRMT R2, RZ, 0x5410, R19 ;  /* 0x00005410ff027816 */ /* 0x004fc80000000013 */
[----:B------:R-:W0:Y:S01]  /*3c50*/  MUFU.EX2 R112, R61 ;  /* 0x0000003d00707308 */ /* 0x000e220000000800 */
[----:B---3--:R-:W-:-:S07]  /*3c60*/  FADD.FTZ R107, R107, 1 ;  /* 0x3f8000006b6b7421 */ /* 0x008fce0000010000 */
[----:B------:R-:W-:Y:S01]  /*3c70*/  MUFU.RCP R107, R107 ;  /* 0x0000006b006b7308 */ /* 0x000fe20000001000 */
[----:B0-----:R-:W-:-:S07]  /*3c80*/  FADD.FTZ R112, R112, 1 ;  /* 0x3f80000070707421 */ /* 0x001fce0000010000 */
[----:B------:R-:W-:Y:S01]  /*3c90*/  MUFU.RCP R112, R112 ;  /* 0x0000007000707308 */ /* 0x000fe20000001000 */
[----:B-----5:R0:W-:Y:S04]  /*3ca0*/  STS.128 [R94.X16], R20 ;  /* 0x000000145e007388 */ /* 0x0201e8000000cc00 */
[----:B------:R1:W-:Y:S01]  /*3cb0*/  STS.128 [R94.X16+0x200], R24 ;  /* 0x000200185e007388 */ /* 0x0003e2000000cc00 */
[----:B------:R-:W-:-:S06]  /*3cc0*/  NOP ;  /* 0x0000000000007918 */ /* 0x000fcc0000000000 */
[----:B------:R-:W2:Y:S01]  /*3cd0*/  LDS.128 R16, [R91] ;  /* 0x000000005b107984 */ /* 0x000ea20000000c00 */
[--C-:B0-----:R-:W-:Y:S01]  /*3ce0*/  PRMT R20, RZ, 0x5410, R10.reuse ;  /* 0x00005410ff147816 */ /* 0x101fe2000000000a */
[C---:B------:R-:W-:Y:S01]  /*3cf0*/  FFMA.FTZ R21, R48.reuse, R13, 1 ;  /* 0x3f80000030157423 */ /* 0x040fe2000001000d */
[----:B------:R-:W-:Y:S01]  /*3d00*/  PRMT R23, RZ, 0x7610, R10 ;  /* 0x00007610ff177816 */ /* 0x000fe2000000000a */
[----:B------:R-:W-:Y:S01]  /*3d10*/  FMUL.FTZ R48, R48, R99 ;  /* 0x0000006330307220 */ /* 0x000fe20000410000 */
[----:B-1----:R-:W-:Y:S01]  /*3d20*/  MUFU.RCP R25, R66 ;  /* 0x0000004200197308 */ /* 0x002fe20000001000 */
[----:B------:R-:W-:Y:S02]  /*3d30*/  FFMA.FTZ R22, R38, R20, R35 ;  /* 0x0000001426167223 */ /* 0x000fe40000010023 */
[C---:B------:R-:W-:Y:S02]  /*3d40*/  FFMA.FTZ R20, R47.reuse, R12, 1 ;  /* 0x3f8000002f147423 */ /* 0x040fe4000001000c */
[----:B------:R-:W-:-:S02]  /*3d50*/  FMUL.FTZ R47, R47, R74 ;  /* 0x0000004a2f2f7220 */ /* 0x000fc40000410000 */
[----:B------:R-:W-:Y:S01]  /*3d60*/  FMUL.FTZ R12, R109, -1.4426950216293334961 ;  /* 0xbfb8aa3b6d0c7820 */ /* 0x000fe20000410000 */
[----:B------:R-:W0:Y:S01]  /*3d70*/  MUFU.EX2 R26, R14 ;  /* 0x0000000e001a7308 */ /* 0x000e220000000800 */
[----:B------:R-:W-:Y:S02]  /*3d80*/  FMUL.FTZ R37, R58, R47 ;  /* 0x0000002f3a257220 */ /* 0x000fe40000410000 */
[----:B------:R-:W-:Y:S02]  /*3d90*/  FMUL.FTZ R36, R55, R48 ;  /* 0x0000003037247220 */ /* 0x000fe40000410000 */
[----:B------:R-:W-:Y:S02]  /*3da0*/  FFMA.FTZ R23, R37, R23, R22 ;  /* 0x0000001725177223 */ /* 0x000fe40000010016 */
[----:B------:R-:W-:Y:S01]  /*3db0*/  FADD.FTZ R13, -R101, 1 ;  /* 0x3f800000650d7421 */ /* 0x000fe20000010100 */
[----:B------:R1:W3:Y:S01]  /*3dc0*/  MUFU.EX2 R24, R12 ;  /* 0x0000000c00187308 */ /* 0x0002e20000000800 */
[----:B------:R-:W-:-:S02]  /*3dd0*/  FMUL.FTZ R35, R60, R49 ;  /* 0x000000313c237220 */ /* 0x000fc40000410000 */
[----:B0-----:R-:W-:Y:S01]  /*3de0*/  FADD.FTZ R26, R26, 1 ;  /* 0x3f8000001a1a7421 */ /* 0x001fe20000010000 */
[----:B-1----:R-:W-:-:S05]  /*3df0*/  PRMT R12, RZ, 0x5410, R11 ;  /* 0x00005410ff0c7816 */ /* 0x002fca000000000b */
[----:B------:R-:W-:Y:S01]  /*3e00*/  FFMA.FTZ R22, R36, R12, R23 ;  /* 0x0000000c24167223 */ /* 0x000fe20000010017 */
[----:B------:R-:W-:Y:S01]  /*3e10*/  PRMT R12, RZ, 0x7610, R11 ;  /* 0x00007610ff0c7816 */ /* 0x000fe2000000000b */
[----:B------:R-:W-:Y:S01]  /*3e20*/  FFMA.FTZ R23, R50, R13, 1 ;  /* 0x3f80000032177423 */ /* 0x000fe2000001000d */
[----:B--2---:R-:W-:Y:S01]  /*3e30*/  PRMT R66, RZ, 0x5410, R17 ;  /* 0x00005410ff427816 */ /* 0x004fe20000000011 */
[C---:B------:R-:W-:Y:S01]  /*3e40*/  FMUL.FTZ R50, R62.reuse, R25 ;  /* 0x000000193e327220 */ /* 0x040fe20000410000 */
[----:B------:R-:W-:Y:S01]  /*3e50*/  PRMT R61, RZ, 0x5410, R16 ;  /* 0x00005410ff3d7816 */ /* 0x000fe20000000010 */
[----:B------:R-:W-:Y:S01]  /*3e60*/  FFMA.FTZ R15, R35, R12, R22 ;  /* 0x0000000c230f7223 */ /* 0x000fe20000010016 */
[----:B------:R-:W-:Y:S01]  /*3e70*/  PRMT R12, RZ, 0x5410, R4 ;  /* 0x00005410ff0c7816 */ /* 0x000fe20000000004 */
[----:B------:R-:W-:Y:S01]  /*3e80*/  FADD.FTZ R13, -R25, 1 ;  /* 0x3f800000190d7421 */ /* 0x000fe20000010100 */
[----:B------:R0:W1:Y:S01]  /*3e90*/  MUFU.RCP R22, R69 ;  /* 0x0000004500167308 */ /* 0x0000620000001000 */
[----:B------:R-:W-:Y:S01]  /*3ea0*/  FMUL.FTZ R34, R57, R50 ;  /* 0x0000003239227220 */ /* 0x000fe20000410000 */
[----:B------:R-:W-:Y:S01]  /*3eb0*/  PRMT R100, RZ, 0x5410, R19 ;  /* 0x00005410ff647816 */ /* 0x000fe20000000013 */
[----:B------:R-:W-:Y:S01]  /*3ec0*/  FFMA.FTZ R27, R62, R13, 1 ;  /* 0x3f8000003e1b7423 */ /* 0x000fe2000001000d */
[----:B------:R-:W-:Y:S01]  /*3ed0*/  PRMT R62, RZ, 0x7610, R16 ;  /* 0x00007610ff3e7816 */ /* 0x000fe20000000010 */
[----:B------:R-:W-:Y:S01]  /*3ee0*/  FFMA.FTZ R114, R34, R12, R15 ;  /* 0x0000000c22727223 */ /* 0x000fe2000001000f */
[----:B------:R-:W-:Y:S01]  /*3ef0*/  PRMT R102, RZ, 0x7610, R19 ;  /* 0x00007610ff667816 */ /* 0x000fe20000000013 */
[----:B------:R-:W2:Y:S01]  /*3f00*/  LDS.128 R12, [R91+0x10] ;  /* 0x000010005b0c7984 */ /* 0x000ea20000000c00 */
[--C-:B------:R-:W-:Y:S01]  /*3f10*/  PRMT R97, RZ, 0x7610, R18.reuse ;  /* 0x00007610ff617816 */ /* 0x100fe20000000012 */
[----:B------:R-:W-:Y:S01]  /*3f20*/  FMUL.FTZ R54, R54, R62 ;  /* 0x0000003e36367220 */ /* 0x000fe20000410000 */
[----:B0-----:R-:W-:Y:S01]  /*3f30*/  PRMT R69, RZ, 0x7610, R17 ;  /* 0x00007610ff457816 */ /* 0x001fe20000000011 */
[----:B------:R-:W-:Y:S01]  /*3f40*/  FMUL.FTZ R51, R51, R66 ;  /* 0x0000004233337220 */ /* 0x000fe20000410000 */
[----:B------:R-:W-:Y:S01]  /*3f50*/  PRMT R73, RZ, 0x5410, R18 ;  /* 0x00005410ff497816 */ /* 0x000fe20000000012 */
[----:B---3--:R-:W-:-:S02]  /*3f60*/  FADD.FTZ R24, R24, 1 ;  /* 0x3f80000018187421 */ /* 0x008fc40000010000 */
[----:B------:R-:W-:Y:S02]  /*3f70*/  FMUL.FTZ R52, R52, R61 ;  /* 0x0000003d34347220 */ /* 0x000fe40000410000 */
[----:B------:R-:W-:Y:S02]  /*3f80*/  FMUL.FTZ R18, R55, R100 ;  /* 0x0000006437127220 */ /* 0x000fe40000410000 */
[----:B------:R-:W-:Y:S02]  /*3f90*/  FMUL.FTZ R60, R60, R102 ;  /* 0x000000663c3c7220 */ /* 0x000fe40000410000 */
[----:B------:R-:W-:Y:S02]  /*3fa0*/  FMUL.FTZ R19, R58, R97 ;  /* 0x000000613a137220 */ /* 0x000fe40000410000 */
[----:B------:R-:W-:Y:S02]  /*3fb0*/  FMUL.FTZ R54, R65, R54 ;  /* 0x0000003641367220 */ /* 0x000fe40000410000 */
[----:B------:R-:W-:Y:S01]  /*3fc0*/  FMUL.FTZ R17, R56, R69 ;  /* 0x0000004538117220 */ /* 0x000fe20000410000 */
[----:B------:R-:W-:Y:S01]  /*3fd0*/  MUFU.RCP R65, R26 ;  /* 0x0000001a00417308 */ /* 0x000fe20000001000 */
        /* <DEDUP_REMOVED lines=10> */
[----:B------:R-:W-:Y:S02]  /*4080*/  FMUL.FTZ R23, R60, R23 ;  /* 0x000000173c177220 */ /* 0x000fe40000410000 */
        /* <DEDUP_REMOVED lines=12> */
[C---:B-1----:R-:W-:Y:S01]  /*4150*/  FADD.FTZ R14, -R22.reuse, 1 ;  /* 0x3f800000160e7421 */ /* 0x042fe20000010100 */
[--C-:B------:R-:W-:Y:S01]  /*4160*/  PRMT R68, RZ, 0x5410, R15.reuse ;  /* 0x00005410ff447816 */ /* 0x100fe2000000000f */
[----:B------:R-:W-:Y:S01]  /*4170*/  FMUL.FTZ R54, R103, R22 ;  /* 0x0000001667367220 */ /* 0x000fe20000410000 */
[----:B------:R-:W-:Y:S01]  /*4180*/  PRMT R70, RZ, 0x7610, R15 ;  /* 0x00007610ff467816 */ /* 0x000fe2000000000f */
[----:B------:R-:W-:-:S02]  /*4190*/  FMUL.FTZ R13, R22, R13 ;  /* 0x0000000d160d7220 */ /* 0x000fc40000410000 */
[----:B------:R-:W-:Y:S02]  /*41a0*/  FADD.FTZ R15, -R105, 1 ;  /* 0x3f800000690f7421 */ /* 0x000fe40000010100 */
[----:B------:R-:W-:Y:S02]  /*41b0*/  FMUL.FTZ R20, R31, R56 ;  /* 0x000000381f147220 */ /* 0x000fe40000410000 */
[----:B------:R-:W-:Y:S02]  /*41c0*/  FADD.FTZ R17, -R107, 1 ;  /* 0x3f8000006b117421 */ /* 0x000fe40000010100 */
[----:B------:R-:W-:Y:S02]  /*41d0*/  FMUL.FTZ R22, R32, R58 ;  /* 0x0000003a20167220 */ /* 0x000fe40000410000 */
[----:B------:R-:W-:Y:S02]  /*41e0*/  FMUL.FTZ R18, R18, R21 ;  /* 0x0000001512127220 */ /* 0x000fe40000410000 */
[----:B------:R-:W-:-:S02]  /*41f0*/  FMUL.FTZ R12, R25, R12 ;  /* 0x0000000c190c7220 */ /* 0x000fc40000410000 */
[----:B------:R-:W-:Y:S02]  /*4200*/  FFMA.FTZ R15, R104, R15, 1 ;  /* 0x3f800000680f7423 */ /* 0x000fe4000001000f */
[----:B------:R-:W-:Y:S02]  /*4210*/  FMUL.FTZ R20, R105, R20 ;  /* 0x0000001469147220 */ /* 0x000fe40000410000 */
[----:B------:R-:W-:Y:S02]  /*4220*/  FFMA.FTZ R21, R106, R17, 1 ;  /* 0x3f8000006a157423 */ /* 0x000fe40000010011 */
[----:B------:R-:W-:Y:S02]  /*4230*/  FMUL.FTZ R22, R107, R22 ;  /* 0x000000166b167220 */ /* 0x000fe40000410000 */
[----:B------:R-:W-:Y:S02]  /*4240*/  FFMA.FTZ R14, R103, R14, 1 ;  /* 0x3f800000670e7423 */ /* 0x000fe4000001000e */
[----:B0-----:R-:W-:-:S02]  /*4250*/  FMUL.FTZ R24, R12, R27 ;  /* 0x0000001b0c187220 */ /* 0x001fc40000410000 */
[----:B------:R-:W-:Y:S02]  /*4260*/  FMUL.FTZ R20, R20, R15 ;  /* 0x0000000f14147220 */ /* 0x000fe40000410000 */
[----:B------:R-:W-:Y:S02]  /*4270*/  FMUL.FTZ R21, R22, R21 ;  /* 0x0000001516157220 */ /* 0x000fe40000410000 */
[----:B---3--:R-:W-:Y:S02]  /*4280*/  FADD.FTZ R12, -R64, 1 ;  /* 0x3f800000400c7421 */ /* 0x008fe40000010100 */
[----:B------:R-:W-:Y:S02]  /*4290*/  FADD.FTZ R15, -R65, 1 ;  /* 0x3f800000410f7421 */ /* 0x000fe40000010100 */
[----:B------:R-:W-:Y:S02]  /*42a0*/  FADD.FTZ R22, -R112, 1 ;  /* 0x3f80000070167421 */ /* 0x000fe40000010100 */
[----:B------:R-:W-:-:S02]  /*42b0*/  FMUL.FTZ R17, R13, R14 ;  /* 0x0000000e0d117220 */ /* 0x000fc40000410000 */
[----:B------:R-:W-:Y:S02]  /*42c0*/  FFMA.FTZ R14, R109, R12, 1 ;  /* 0x3f8000006d0e7423 */ /* 0x000fe4000001000c */
[----:B------:R-:W-:Y:S01]  /*42d0*/  FFMA.FTZ R25, R110, R15, 1 ;  /* 0x3f8000006e197423 */ /* 0x000fe2000001000f */
[----:B------:R-:W-:Y:S01]  /*42e0*/  F2FP.BF16.PACK_AB R24, R17, R24 ;  /* 0x000000181118723e */ /* 0x000fe200000010ff */
[----:B----4-:R-:W-:Y:S02]  /*42f0*/  FADD.FTZ R13, -R59, 1 ;  /* 0x3f8000003b0d7421 */ /* 0x010fe40000010100 */
[----:B------:R-:W-:Y:S02]  /*4300*/  FFMA.FTZ R74, R111, R22, 1 ;  /* 0x3f8000006f4a7423 */ /* 0x000fe40000010016 */
[----:B------:R-:W-:Y:S02]  /*4310*/  FMUL.FTZ R12, R30, R60 ;  /* 0x0000003c1e0c7220 */ /* 0x000fe40000410000 */
[----:B------:R-:W-:-:S02]  /*4320*/  FMUL.FTZ R15, R29, R63 ;  /* 0x0000003f1d0f7220 */ /* 0x000fc40000410000 */
[----:B------:R-:W-:Y:S02]  /*4330*/  FMUL.FTZ R22, R2, R68 ;  /* 0x0000004402167220 */ /* 0x000fe40000410000 */
[----:B------:R-:W-:Y:S02]  /*4340*/  FMUL.FTZ R27, R28, R70 ;  /* 0x000000461c1b7220 */ /* 0x000fe40000410000 */
[----:B------:R-:W-:Y:S02]  /*4350*/  FMUL.FTZ R16, R71, R16 ;  /* 0x0000001047107220 */ /* 0x000fe40000410000 */
[----:B------:R-:W-:Y:S02]  /*4360*/  FFMA.FTZ R13, R0, R13, 1 ;  /* 0x3f800000000d7423 */ /* 0x000fe4000001000d */
        /* <DEDUP_REMOVED lines=17> */
[----:B------:R-:W-:Y:S01]  /*4480*/  F2FP.BF16.PACK_AB R27, R71, R22 ;  /* 0x00000016471b723e */ /* 0x000fe200000010ff */
        /* <DEDUP_REMOVED lines=8> */
[----:B------:R-:W-:-:S02]  /*4510*/  FMUL.FTZ R65, R110, R65 ;  /* 0x000000416e417220 */ /* 0x000fc40000410000 */
[----:B------:R-:W-:Y:S02]  /*4520*/  FMUL.FTZ R29, R29, R64 ;  /* 0x000000401d1d7220 */ /* 0x000fe40000410000 */
[----:B------:R-:W-:Y:S01]  /*4530*/  FMUL.FTZ R111, R111, R112 ;  /* 0x000000706f6f7220 */ /* 0x000fe20000410000 */
[----:B------:R0:W-:Y:S04]  /*4540*/  STS.128 [R91], R12 ;  /* 0x0000000c5b007388 */ /* 0x0001e80000000c00 */
[----:B------:R-:W-:Y:S01]  /*4550*/  STS.128 [R91+0x10], R24 ;  /* 0x000010185b007388 */ /* 0x000fe20000000c00 */
[----:B------:R-:W-:-:S06]  /*4560*/  NOP ;  /* 0x0000000000007918 */ /* 0x000fcc0000000000 */
[----:B------:R-:W1:Y:S04]  /*4570*/  LDS.128 R16, [R94.X16] ;  /* 0x000000005e107984 */ /* 0x000e68000000cc00 */
[----:B------:R-:W2:Y:S01]  /*4580*/  LDS.128 R20, [R94.X16+0x200] ;  /* 0x000200005e147984 */ /* 0x000ea2000000cc00 */
[----:B0-----:R-:W-:Y:S02]  /*4590*/  PRMT R12, RZ, 0x5410, R5 ;  /* 0x00005410ff0c7816 */ /* 0x001fe40000000005 */
[----:B------:R-:W-:-:S03]  /*45a0*/  PRMT R15, RZ, 0x7610, R6 ;  /* 0x00007610ff0f7816 */ /* 0x000fc60000000006 */
[----:B------:R-:W-:Y:S01]  /*45b0*/  FFMA.FTZ R13, R31, R12, R0 ;  /* 0x0000000c1f0d7223 */ /* 0x000fe20000010000 */
[----:B------:R-:W-:Y:S01]  /*45c0*/  PRMT R12, RZ, 0x7610, R5 ;  /* 0x00007610ff0c7816 */ /* 0x000fe20000000005 */
[----:B------:R-:W-:-:S04]  /*45d0*/  FMUL.FTZ R0, R32, R57 ;  /* 0x0000003920007220 */ /* 0x000fc80000410000 */
[----:B------:R-:W-:Y:S01]  /*45e0*/  FFMA.FTZ R13, R0, R12, R13 ;  /* 0x0000000c000d7223 */ /* 0x000fe2000001000d */
[----:B------:R-:W-:-:S05]  /*45f0*/  PRMT R12, RZ, 0x5410, R6 ;  /* 0x00005410ff0c7816 */ /* 0x000fca0000000006 */
[----:B------:R-:W-:Y:S01]  /*4600*/  FFMA.FTZ R14, R30, R12, R13 ;  /* 0x0000000c1e0e7223 */ /* 0x000fe2000001000d */
[----:B------:R-:W-:Y:S02]  /*4610*/  MOV R12, UR7 ;  /* 0x00000007000c7c02 */ /* 0x000fe40008000f00 */
[----:B------:R-:W-:Y:S01]  /*4620*/  MOV R13, UR8 ;  /* 0x00000008000d7c02 */ /* 0x000fe20008000f00 */
[----:B------:R-:W-:Y:S02]  /*4630*/  FFMA.FTZ R15, R29, R15, R14 ;  /* 0x0000000f1d0f7223 */ /* 0x000fe4000001000e */
[----:B------:R-:W-:Y:S01]  /*4640*/  FMUL.FTZ R14, R2, R65 ;  /* 0x00000041020e7220 */ /* 0x000fe20000410000 */
[----:B------:R-:W-:Y:S01]  /*4650*/  PRMT R2, RZ, 0x5410, R7 ;  /* 0x00005410ff027816 */ /* 0x000fe20000000007 */
[----:B------:R-:W-:-:S04]  /*4660*/  IMAD.WIDE R12, R92, 0x10, R12 ;  /* 0x000000105c0c7825 */ /* 0x000fc800078e020c */
[----:B------:R-:W-:Y:S02]  /*4670*/  FFMA.FTZ R32, R14, R2, R15 ;  /* 0x000000020e207223 */ /* 0x000fe4000001000f */
[----:B------:R-:W-:Y:S01]  /*4680*/  FMUL.FTZ R15, R28, R111 ;  /* 0x0000006f1c0f7220 */ /* 0x000fe20000410000 */
[----:B-1----:R0:W-:Y:S04]  /*4690*/  STG.E.128 [R12.64], R16 ;  /* 0x000000100c007986 */ /* 0x0021e8000c101d22 */
[----:B--2---:R0:W-:Y:S01]  /*46a0*/  STG.E.128 [R12.64+0x200], R20 ;  /* 0x000200140c007986 */ /* 0x0041e2000c101d22 */
        /* <DEDUP_REMOVED lines=49> */
.L_x_10557:
        /* <DEDUP_REMOVED lines=23> */
[----:B0-----:R-:W-:Y:S02]  /*4b30*/  FMUL.FTZ R47, R0, UR4 ;  /* 0x00000004002f7c20 */ /* 0x001fe40008410000 */
        /* <DEDUP_REMOVED lines=29> */
.L_x_10637:
        /* <DEDUP_REMOVED lines=35> */
[----:B------:R-:W-:Y:S01]  /*4f40*/  LOP3.LUT R109, R96, 0x1f, RZ, 0xc0, !PT ;  /* 0x0000001f606d7812 */ /* 0x000fe200078ec0ff */
[----:B------:R-:W-:Y:S01]  /*4f50*/  UIMAD.WIDE.U32 UR32, UR20, UR36, URZ ;  /* 0x00000024142072a5 */ /* 0x000fe2000f8e003f */
[----:B------:R-:W-:Y:S01]  /*4f60*/  SHF.L.U32 R123, R94, 0x6, RZ ;  /* 0x000000065e7b7819 */ /* 0x000fe200000006ff */
[----:B------:R-:W-:Y:S01]  /*4f70*/  UIMAD UR41, UR20, UR37, UR41 ;  /* 0x00000025142972a4 */ /* 0x000fe2000f8e0229 */
[----:B------:R-:W-:-:S02]  /*4f80*/  ISETP.NE.AND P0, PT, R109, RZ, PT ;  /* 0x000000ff6d00720c */ /* 0x000fc40003f05270 */
[----:B------:R-:W-:Y:S01]  /*4f90*/  ULDC.64 UR36, c[0x0][0x1c0] ;  /* 0x0000700000247ab9 */ /* 0x000fe20000000a00 */
[----:B------:R-:W-:Y:S01]  /*4fa0*/  MOV R194, UR29 ;  /* 0x0000001d00c27c02 */ /* 0x000fe20008000f00 */
        /* <DEDUP_REMOVED lines=12> */
[----:B------:R-:W-:Y:S01]  /*5070*/  FMUL.RZ R106, R97, 0.15915493667125701904 ;  /* 0x3e22f983616a7820 */ /* 0x000fe2000040c000 */
[----:B---3--:R1:W-:Y:S01]  /*5080*/  STS.128 [R94.X16], R12 ;  /* 0x0000000c5e007388 */ /* 0x0083e2000000cc00 */
[----:B------:R-:W-:Y:S02]  /*5090*/  FMUL.FTZ R97, R87, UR42 ;  /* 0x0000002a57617c20 */ /* 0x000fe40008410000 */
[----:B------:R-:W-:Y:S01]  /*50a0*/  FMUL.RZ R99, R2, 0.15915493667125701904 ;  /* 0x3e22f98302637820 */ /* 0x000fe2000040c000 */
[----:B------:R-:W-:Y:S01]  /*50b0*/  MUFU.SIN R152, R106 ;  /* 0x0000006a00987308 */ /* 0x000fe20000000400 */
[----:B0-----:R-:W-:Y:S01]  /*50c0*/  FMUL.RZ R102, R97, 0.15915493667125701904 ;  /* 0x3e22f98361667820 */ /* 0x001fe2000040c000 */
[----:B----4-:R-:W-:Y:S01]  /*50d0*/  STS.128 [R94.X16+0x200], R16 ;  /* 0x000200105e007388 */ /* 0x010fe2000000cc00 */
[----:B------:R-:W-:-:S03]  /*50e0*/  FMUL.FTZ R97, R88, UR42 ;  /* 0x0000002a58617c20 */ /* 0x000fc60008410000 */
[----:B-----5:R-:W-:Y:S01]  /*50f0*/  STS.128 [R94.X16+0x400], R20 ;  /* 0x000400145e007388 */ /* 0x020fe2000000cc00 */
[----:B------:R-:W-:Y:S01]  /*5100*/  FMUL.RZ R101, R97, 0.15915493667125701904 ;  /* 0x3e22f98361657820 */ /* 0x000fe2000040c000 */
[----:B------:R-:W-:Y:S01]  /*5110*/  MUFU.SIN R3, R99 ;  /* 0x0000006300037308 */ /* 0x000fe20000000400 */
[----:B------:R-:W-:Y:S01]  /*5120*/  FMUL.FTZ R97, R85, UR42 ;  /* 0x0000002a55617c20 */ /* 0x000fe20008410000 */
[----:B------:R-:W-:Y:S01]  /*5130*/  STS.128 [R94.X16+0x600], R24 ;  /* 0x000600185e007388 */ /* 0x000fe2000000cc00 */
[----:B------:R-:W-:-:S06]  /*5140*/  NOP ;  /* 0x0000000000007918 */ /* 0x000fcc0000000000 */
[----:B------:R0:W-:Y:S01]  /*5150*/  MUFU.COS R2, R99 ;  /* 0x0000006300027308 */ /* 0x0001e20000000000 */
[----:B------:R-:W3:Y:S07]  /*5160*/  LDS.128 R16, [R123] ;  /* 0x000000007b107984 */ /* 0x000eee0000000c00 */
[----:B------:R4:W-:Y:S01]  /*5170*/  MUFU.COS R104, R106 ;  /* 0x0000006a00687308 */ /* 0x0009e20000000000 */
[----:B0-----:R-:W-:Y:S02]  /*5180*/  FMUL.RZ R99, R97, 0.15915493667125701904 ;  /* 0x3e22f98361637820 */ /* 0x001fe4000040c000 */
[----:B------:R-:W-:-:S05]  /*5190*/  FMUL.FTZ R97, R86, UR42 ;  /* 0x0000002a56617c20 */ /* 0x000fca0008410000 */
[----:B------:R-:W-:Y:S01]  /*51a0*/  MUFU.SIN R103, R102 ;  /* 0x0000006600677308 */ /* 0x000fe20000000400 */
[----:B----4-:R-:W-:Y:S02]  /*51b0*/  FMUL.RZ R106, R97, 0.15915493667125701904 ;  /* 0x3e22f983616a7820 */ /* 0x010fe4000040c000 */
        /* <DEDUP_REMOVED lines=27> */
[----:B------:R-:W-:-:S07]  /*5370*/  FMUL.FTZ R97, R78, UR42 ;  /* 0x0000002a4e617c20 */ /* 0x000fce0008410000 */
[----:B------:R-:W-:Y:S01]  /*5380*/  MUFU.SIN R117, R99 ;  /* 0x0000006300757308 */ /* 0x000fe20000000400 */
[----:B0-----:R-:W-:Y:S02]  /*5390*/  FMUL.RZ R106, R97, 0.15915493667125701904 ;  /* 0x3e22f983616a7820 */ /* 0x001fe4000040c000 */
[----:B------:R-:W-:-:S04]  /*53a0*/  FMUL.FTZ R97, R75, UR42 ;  /* 0x0000002a4b617c20 */ /* 0x000fc80008410000 */
[----:B------:R-:W-:Y:S01]  /*53b0*/  FMUL.RZ R159, R97, 0.15915493667125701904 ;  /* 0x3e22f983619f7820 */ /* 0x000fe2000040c000 */
[----:B------:R2:W-:Y:S08]  /*53c0*/  MUFU.COS R139, R99 ;  /* 0x00000063008b7308 */ /* 0x0005f00000000000 */
[----:B------:R-:W-:Y:S01]  /*53d0*/  MUFU.SIN R132, R101 ;  /* 0x0000006500847308 */ /* 0x000fe20000000400 */
[----:B--2---:R-:W-:-:S05]  /*53e0*/  MOV R99, UR43 ;  /* 0x0000002b00637c02 */ /* 0x004fca0008000f00 */
[----:B------:R-:W-:Y:S02]  /*53f0*/  FMUL.FTZ R97, R99, 1.4426950216293334961 ;  /* 0x3fb8aa3b63617820 */ /* 0x000fe40000410000 */
[----:B------:R0:W-:Y:S02]  /*5400*/  MUFU.COS R114, R101 ;  /* 0x0000006500727308 */ /* 0x0001e40000000000 */
[C---:B------:R-:W-:Y:S02]  /*5410*/  FMUL.FTZ R100, R97.reuse, R87 ;  /* 0x0000005761647220 */ /* 0x040fe40000410000 */
[C---:B-1----:R-:W-:Y:S02]  /*5420*/  FMUL.FTZ R13, R97.reuse, R80 ;  /* 0x00000050610d7220 */ /* 0x042fe40000410000 */
[C---:B------:R-:W-:Y:S02]  /*5430*/  FMUL.FTZ R99, R97.reuse, R90 ;  /* 0x0000005a61637220 */ /* 0x040fe40000410000 */
[----:B------:R1:W-:Y:S01]  /*5440*/  MUFU.EX2 R150, R100 ;  /* 0x0000006400967308 */ /* 0x0003e20000000800 */
[----:B0-----:R-:W-:-:S02]  /*5450*/  FMUL.FTZ R101, R97, R88 ;  /* 0x0000005861657220 */ /* 0x001fc40000410000 */
[C---:B------:R-:W-:Y:S02]  /*5460*/  FMUL.FTZ R14, R97.reuse, R77 ;  /* 0x0000004d610e7220 */ /* 0x040fe40000410000 */
[C---:B------:R-:W-:Y:S01]  /*5470*/  FMUL.FTZ R12, R97.reuse, R79 ;  /* 0x0000004f610c7220 */ /* 0x040fe20000410000 */
[----:B---3--:R-:W-:Y:S01]  /*5480*/  PRMT R22, RZ, 0x5410, R16 ;  /* 0x00005410ff167816 */ /* 0x008fe20000000010 */
[C---:B------:R-:W-:Y:S01]  /*5490*/  FMUL.FTZ R110, R97.reuse, R81 ;  /* 0x00000051616e7220 */ /* 0x040fe20000410000 */
[----:B------:R0:W-:Y:S01]  /*54a0*/  MUFU.EX2 R148, R101 ;  /* 0x0000006500947308 */ /* 0x0001e20000000800 */
[C---:B-1----:R-:W-:Y:S01]  /*54b0*/  FMUL.FTZ R100, R97.reuse, R83 ;  /* 0x0000005361647220 */ /* 0x042fe20000410000 */
[----:B------:R-:W-:Y:S01]  /*54c0*/  PRMT R24, RZ, 0x5410, R8 ;  /* 0x00005410ff187816 */ /* 0x000fe20000000008 */
[----:B------:R-:W-:-:S05]  /*54d0*/  FMUL.FTZ R112, R97, R82 ;  /* 0x0000005261707220 */ /* 0x000fca0000410000 */
[----:B------:R1:W-:Y:S01]  /*54e0*/  MUFU.EX2 R142, R100 ;  /* 0x00000064008e7308 */ /* 0x0003e20000000800 */
[----:B0-----:R-:W-:-:S04]  /*54f0*/  MOV R101, UR29 ;  /* 0x0000001d00657c02 */ /* 0x001fc80008000f00 */
[----:B------:R-:W-:Y:S02]  /*5500*/  ISETP.LT.OR P3, PT, R101, 0x2, P0 ;  /* 0x000000026500780c */ /* 0x000fe40000761670 */
[----:B------:R-:W-:Y:S01]  /*5510*/  MOV R101, UR33 ;  /* 0x0000002100657c02 */ /* 0x000fe20008000f00 */
[----:B------:R-:W0:Y:S01]  /*5520*/  MUFU.EX2 R13, R13 ;  /* 0x0000000d000d7308 */ /* 0x000e220000000800 */
[----:B-1----:R-:W-:-:S05]  /*5530*/  MOV R100, UR32 ;  /* 0x0000002000647c02 */ /* 0x002fca0008000f00 */
[----:B------:R1:W2:Y:S02]  /*5540*/  LDG.E.64 R20, [R100.64] ;  /* 0x0000002264147981 */ /* 0x0002a4000c1e1b00 */
[----:B------:R-:W3:Y:S08]  /*5550*/  MUFU.EX2 R99, R99 ;  /* 0x0000006300637308 */ /* 0x000ef00000000800 */
[----:B------:R-:W-:Y:S08]  /*5560*/  MUFU.SIN R129, R108 ;  /* 0x0000006c00817308 */ /* 0x000ff00000000400 */
[----:B------:R-:W-:Y:S08]  /*5570*/  MUFU.COS R131, R108 ;  /* 0x0000006c00837308 */ /* 0x000ff00000000000 */
[----:B------:R-:W4:Y:S01]  /*5580*/  MUFU.EX2 R14, R14 ;  /* 0x0000000e000e7308 */ /* 0x000f220000000800 */
[----:B0-----:R-:W-:Y:S01]  /*5590*/  FMUL.FTZ R133, R13, R114 ;  /* 0x000000720d857220 */ /* 0x001fe20000410000 */
[----:B------:R-:W-:-:S06]  /*55a0*/  PRMT R26, RZ, 0x7610, R16 ;  /* 0x00007610ff1a7816 */ /* 0x000fcc0000000010 */
[----:B------:R-:W-:Y:S01]  /*55b0*/  MUFU.SIN R125, R106 ;  /* 0x0000006a007d7308 */ /* 0x000fe20000000400 */
[----:B------:R-:W-:-:S07]  /*55c0*/  FMUL.FTZ R132, R13, R132 ;  /* 0x000000840d847220 */ /* 0x000fce0000410000 */
[----:B------:R0:W-:Y:S01]  /*55d0*/  MUFU.COS R155, R106 ;  /* 0x0000006a009b7308 */ /* 0x0001e20000000000 */
[----:B------:R-:W-:-:S07]  /*55e0*/  FMUL.FTZ R13, R22, R89 ;  /* 0x00000059160d7220 */ /* 0x000fce0000410000 */
[----:B------:R-:W-:Y:S01]  /*55f0*/  MUFU.SIN R121, R102 ;  /* 0x0000006600797308 */ /* 0x000fe20000000400 */
[----:B0-----:R-:W-:-:S07]  /*5600*/  FMUL.FTZ R106, R97, R86 ;  /* 0x00000056616a7220 */ /* 0x001fce0000410000 */
[----:B------:R0:W-:Y:S01]  /*5610*/  MUFU.COS R135, R102 ;  /* 0x0000006600877308 */ /* 0x0001e20000000000 */
[----:B------:R-:W-:-:S07]  /*5620*/  MOV R15, c[0x0][0x16c] ;  /* 0x00005b00000f7a02 */ /* 0x000fce0000000f00 */
[----:B------:R-:W5:Y:S01]  /*5630*/  MUFU.EX2 R12, R12 ;  /* 0x0000000c000c7308 */ /* 0x000f620000000800 */
[----:B------:R-:W-:Y:S01]  /*5640*/  @!P3 IADD3 R194, R194, -0x2, RZ ;  /* 0xfffffffec2c2b810 */ /* 0x000fe20007ffe0ff */
[----:B---3--:R-:W-:Y:S02]  /*5650*/  FMUL.FTZ R152, R99, R152 ;  /* 0x0000009863987220 */ /* 0x008fe40000410000 */
[----:B------:R-:W-:Y:S02]  /*5660*/  FMUL.FTZ R165, R26, R89 ;  /* 0x000000591aa57220 */ /* 0x000fe40000410000 */
[----:B------:R-:W-:Y:S02]  /*5670*/  FMUL.FTZ R164, R24, R13 ;  /* 0x0000000d18a47220 */ /* 0x000fe40000410000 */
[----:B------:R-:W3:Y:S01]  /*5680*/  MUFU.EX2 R106, R106 ;  /* 0x0000006a006a7308 */ /* 0x000ee20000000800 */
[----:B0-----:R-:W-:Y:S01]  /*5690*/  FMUL.FTZ R102, R97, R85 ;  /* 0x0000005561667220 */ /* 0x001fe20000410000 */
[----:B------:R-:W-:Y:S01]  /*56a0*/  PRMT R27, RZ, 0x7610, R17 ;  /* 0x00007610ff1b7816 */ /* 0x000fe20000000011 */
[----:B------:R-:W-:-:S02]  /*56b0*/  @!P3 IMAD R194, R194, R15, UR7 ;  /* 0x00000007c2c2be24 */ /* 0x000fc4000f8e020f */
[C---:B----4-:R-:W-:Y:S02]  /*56c0*/  FMUL.FTZ R131, R14.reuse, R131 ;  /* 0x000000830e837220 */ /* 0x050fe40000410000 */
[----:B------:R-:W-:Y:S01]  /*56d0*/  FMUL.FTZ R129, R14, R129 ;  /* 0x000000810e817220 */ /* 0x000fe20000410000 */
[----:B------:R-:W0:Y:S01]  /*56e0*/  MUFU.EX2 R102, R102 ;  /* 0x0000006600667308 */ /* 0x000e220000000800 */
[----:B------:R-:W-:Y:S02]  /*56f0*/  FMUL.FTZ R153, R99, R104 ;  /* 0x0000006863997220 */ /* 0x000fe40000410000 */
[----:B------:R-:W-:Y:S02]  /*5700*/  FMUL.FTZ R15, R76, UR42 ;  /* 0x0000002a4c0f7c20 */ /* 0x000fe40008410000 */
[----:B------:R-:W-:Y:S02]  /*5710*/  FMUL.FTZ R165, R24, R165 ;  /* 0x000000a518a57220 */ /* 0x000fe40000410000 */
[----:B------:R-:W-:Y:S01]  /*5720*/  FMUL.FTZ R14, R152, R164 ;  /* 0x000000a4980e7220 */ /* 0x000fe20000410000 */
[----:B------:R-:W-:Y:S01]  /*5730*/  PRMT R23, RZ, 0x7610, R8 ;  /* 0x00007610ff177816 */ /* 0x000fe20000000008 */
[C---:B-----5:R-:W-:Y:S01]  /*5740*/  FMUL.FTZ R135, R12.reuse, R135 ;  /* 0x000000870c877220 */ /* 0x060fe20000410000 */
[----:B------:R-:W-:Y:S01]  /*5750*/  PRMT R25, RZ, 0x5410, R17 ;  /* 0x00005410ff197816 */ /* 0x000fe20000000011 */
[----:B------:R-:W-:Y:S01]  /*5760*/  FMUL.FTZ R134, R12, R121 ;  /* 0x000000790c867220 */ /* 0x000fe20000410000 */
[----:B------:R-:W-:Y:S01]  /*5770*/  MUFU.EX2 R110, R110 ;  /* 0x0000006e006e7308 */ /* 0x000fe20000000800 */
[----:B------:R-:W-:-:S02]  /*5780*/  FMUL.RZ R15, R15, 0.15915493667125701904 ;  /* 0x3e22f9830f0f7820 */ /* 0x000fc4000040c000 */
[----:B------:R-:W-:Y:S02]  /*5790*/  FMUL.FTZ R12, R97, R78 ;  /* 0x0000004e610c7220 */ /* 0x000fe40000410000 */
[-C--:B------:R-:W-:Y:S02]  /*57a0*/  FMUL.FTZ R13, R152, R165.reuse ;  /* 0x000000a5980d7220 */ /* 0x080fe40000410000 */
[----:B------:R-:W-:Y:S01]  /*57b0*/  FFMA.FTZ R14, R153, R165, R14 ;  /* 0x000000a5990e7223 */ /* 0x000fe2000001000e */
[----:B------:R-:W-:Y:S01]  /*57c0*/  MUFU.EX2 R112, R112 ;  /* 0x0000007000707308 */ /* 0x000fe20000000800 */
[----:B------:R-:W-:Y:S02]  /*57d0*/  FMUL.FTZ R172, R27, R90 ;  /* 0x0000005a1bac7220 */ /* 0x000fe40000410000 */
[C---:B---3--:R-:W-:Y:S02]  /*57e0*/  FMUL.FTZ R145, R106.reuse, R145 ;  /* 0x000000916a917220 */ /* 0x048fe40000410000 */
[----:B------:R-:W-:-:S02]  /*57f0*/  FMUL.FTZ R144, R106, R111 ;  /* 0x0000006f6a907220 */ /* 0x000fc40000410000 */
[----:B------:R-:W-:Y:S01]  /*5800*/  FFMA.FTZ R99, R153, R164, -R13 ;  /* 0x000000a499637223 */ /* 0x000fe2000001080d */
[----:B------:R-:W-:Y:S01]  /*5810*/  MUFU.SIN R156, R15 ;  /* 0x0000000f009c7308 */ /* 0x000fe20000000400 */
[----:B-1----:R-:W-:Y:S02]  /*5820*/  FFMA.FTZ R100, R23, R172, R14 ;  /* 0x000000ac17647223 */ /* 0x002fe4000001000e */
[----:B------:R-:W-:Y:S02]  /*5830*/  FMUL.FTZ R170, R25, R90 ;  /* 0x0000005a19aa7220 */ /* 0x000fe40000410000 */
[C---:B------:R-:W-:Y:S02]  /*5840*/  FMUL.FTZ R17, R97.reuse, R76 ;  /* 0x0000004c61117220 */ /* 0x040fe40000410000 */
[----:B------:R-:W-:Y:S01]  /*5850*/  FMUL.FTZ R151, R150, R151 ;  /* 0x0000009796977220 */ /* 0x000fe20000410000 */
[----:B------:R-:W-:Y:S01]  /*5860*/  MUFU.COS R106, R15 ;  /* 0x0000000f006a7308 */ /* 0x000fe20000000000 */
[----:B------:R-:W-:-:S02]  /*5870*/  FMUL.FTZ R16, R97, R75 ;  /* 0x0000004b61107220 */ /* 0x000fc40000410000 */
[----:B------:R-:W-:Y:S02]  /*5880*/  FMUL.FTZ R150, R150, R103 ;  /* 0x0000006796967220 */ /* 0x000fe40000410000 */
[----:B------:R-:W-:-:S03]  /*5890*/  FMUL.FTZ R108, R97, R84 ;  /* 0x00000054616c7220 */ /* 0x000fc60000410000 */
[----:B------:R1:W-:Y:S01]  /*58a0*/  MUFU.EX2 R154, R12 ;  /* 0x0000000c009a7308 */ /* 0x0003e20000000800 */
[----:B------:R-:W-:Y:S02]  /*58b0*/  FFMA.FTZ R99, R23, R170, R99 ;  /* 0x000000aa17637223 */ /* 0x000fe40000010063 */
[C---:B0-----:R-:W-:Y:S02]  /*58c0*/  FMUL.FTZ R147, R102.reuse, R147 ;  /* 0x0000009366937220 */ /* 0x041fe40000410000 */
[----:B------:R-:W-:-:S03]  /*58d0*/  FMUL.FTZ R146, R102, R107 ;  /* 0x0000006b66927220 */ /* 0x000fc60000410000 */
[----:B------:R0:W-:Y:S01]  /*58e0*/  MUFU.EX2 R158, R16 ;  /* 0x00000010009e7308 */ /* 0x0001e20000000800 */
[----:B-1----:R-:W1:Y:S01]  /*58f0*/  LDS.128 R12, [R123+0x10] ;  /* 0x000010007b0c7984 */ /* 0x002e620000000c00 */
[----:B------:R-:W-:Y:S01]  /*5900*/  FMUL.FTZ R102, R150, R100 ;  /* 0x0000006496667220 */ /* 0x000fe20000410000 */
[----:B------:R-:W-:-:S05]  /*5910*/  PRMT R104, RZ, 0x7610, R18 ;  /* 0x00007610ff687816 */ /* 0x000fca0000000012 */
[----:B------:R-:W3:Y:S01]  /*5920*/  MUFU.EX2 R17, R17 ;  /* 0x0000001100117308 */ /* 0x000ee20000000800 */
[----:B0-----:R-:W-:Y:S02]  /*5930*/  FMUL.FTZ R16, R150, R99 ;  /* 0x0000006396107220 */ /* 0x001fe40000410000 */
[----:B------:R-:W-:Y:S02]  /*5940*/  FMUL.FTZ R97, R97, R89 ;  /* 0x0000005961617220 */ /* 0x000fe40000410000 */
[C---:B------:R-:W-:Y:S01]  /*5950*/  FFMA.FTZ R101, R151.reuse, R100, R16 ;  /* 0x0000006497657223 */ /* 0x040fe20000010010 */
[----:B------:R-:W-:Y:S01]  /*5960*/  PRMT R100, RZ, 0x5410, R18 ;  /* 0x00005410ff647816 */ /* 0x000fe20000000012 */
[----:B------:R-:W-:Y:S01]  /*5970*/  FFMA.FTZ R99, R151, R99, -R102 ;  /* 0x0000006397637223 */ /* 0x000fe20000010866 */
[----:B------:R-:W-:Y:S01]  /*5980*/  PRMT R102, RZ, 0x5410, R9 ;  /* 0x00005410ff667816 */ /* 0x000fe20000000009 */
[-C--:B------:R-:W-:Y:S01]  /*5990*/  FMUL.FTZ R185, R104, R87.reuse ;  /* 0x0000005768b97220 */ /* 0x080fe20000410000 */
[----:B------:R0:W4:Y:S01]  /*59a0*/  MUFU.EX2 R16, R97 ;  /* 0x0000006100107308 */ /* 0x0001220000000800 */
[----:B------:R-:W-:-:S02]  /*59b0*/  FMUL.FTZ R187, R100, R87 ;  /* 0x0000005764bb7220 */ /* 0x000fc40000410000 */
[C---:B------:R-:W-:Y:S02]  /*59c0*/  FMUL.FTZ R149, R148.reuse, R149 ;  /* 0x0000009594957220 */ /* 0x040fe40000410000 */
[----:B------:R-:W-:Y:S02]  /*59d0*/  FMUL.FTZ R148, R148, R105 ;  /* 0x0000006994947220 */ /* 0x000fe40000410000 */
[C---:B------:R-:W-:Y:S01]  /*59e0*/  FFMA.FTZ R18, R102.reuse, R185, R101 ;  /* 0x000000b966127223 */ /* 0x040fe20000010065 */
[----:B------:R-:W5:Y:S01]  /*59f0*/  MUFU.EX2 R108, R108 ;  /* 0x0000006c006c7308 */ /* 0x000f620000000800 */
[----:B------:R-:W-:Y:S02]  /*5a00*/  FFMA.FTZ R99, R102, R187, R99 ;  /* 0x000000bb66637223 */ /* 0x000fe40000010063 */
[C---:B---3--:R-:W-:Y:S01]  /*5a10*/  FMUL.FTZ R157, R17.reuse, R106 ;  /* 0x0000006a119d7220 */ /* 0x048fe20000410000 */
[--C-:B------:R-:W-:Y:S01]  /*5a20*/  PRMT R101, RZ, 0x7610, R19.reuse ;  /* 0x00007610ff657816 */ /* 0x100fe20000000013 */
[C---:B------:R-:W-:Y:S01]  /*5a30*/  FMUL.FTZ R106, R148.reuse, R18 ;  /* 0x00000012946a7220 */ /* 0x040fe20000410000 */
[----:B0-----:R-:W-:Y:S01]  /*5a40*/  PRMT R97, RZ, 0x5410, R19 ;  /* 0x00005410ff617816 */ /* 0x001fe20000000013 */
[----:B------:R-:W-:Y:S01]  /*5a50*/  FMUL.FTZ R156, R17, R156 ;  /* 0x0000009c119c7220 */ /* 0x000fe20000410000 */
[----:B------:R-:W-:Y:S01]  /*5a60*/  MUFU.SIN R127, R159 ;  /* 0x0000009f007f7308 */ /* 0x000fe20000000400 */
[----:B------:R-:W-:-:S02]  /*5a70*/  FMUL.FTZ R17, R148, R99 ;  /* 0x0000006394117220 */ /* 0x000fc40000410000 */
[C---:B------:R-:W-:Y:S01]  /*5a80*/  FFMA.FTZ R106, R149.reuse, R99, -R106 ;  /* 0x00000063956a7223 */ /* 0x040fe2000001086a */
[----:B------:R-:W-:Y:S01]  /*5a90*/  PRMT R99, RZ, 0x7610, R9 ;  /* 0x00007610ff637816 */ /* 0x000fe20000000009 */
[----:B------:R-:W-:Y:S02]  /*5aa0*/  FFMA.FTZ R17, R149, R18, R17 ;  /* 0x0000001295117223 */ /* 0x000fe40000010011 */
[-C--:B------:R-:W-:Y:S02]  /*5ab0*/  FMUL.FTZ R162, R101, R88.reuse ;  /* 0x0000005865a27220 */ /* 0x080fe40000410000 */
[----:B------:R-:W-:Y:S02]  /*5ac0*/  FMUL.FTZ R160, R97, R88 ;  /* 0x0000005861a07220 */ /* 0x000fe40000410000 */
[----:B----4-:R-:W-:Y:S02]  /*5ad0*/  FMUL.FTZ R2, R16, R2 ;  /* 0x0000000210027220 */ /* 0x010fe40000410000 */
[----:B------:R-:W-:-:S02]  /*5ae0*/  FFMA.FTZ R19, R99, R162, R17 ;  /* 0x000000a263137223 */ /* 0x000fc40000010011 */
[----:B------:R-:W-:Y:S02]  /*5af0*/  FFMA.FTZ R106, R99, R160, R106 ;  /* 0x000000a0636a7223 */ /* 0x000fe4000001006a */
[----:B------:R-:W-:Y:S02]  /*5b00*/  FMUL.FTZ R3, R16, R3 ;  /* 0x0000000310037220 */ /* 0x000fe40000410000 */
[----:B------:R-:W-:Y:S02]  /*5b10*/  FMUL.FTZ R18, R2, R152 ;  /* 0x0000009802127220 */ /* 0x000fe40000410000 */
[C---:B-----5:R-:W-:Y:S02]  /*5b20*/  FMUL.FTZ R141, R108.reuse, R141 ;  /* 0x0000008d6c8d7220 */ /* 0x060fe40000410000 */
[----:B------:R-:W-:Y:S02]  /*5b30*/  FMUL.FTZ R140, R108, R115 ;  /* 0x000000736c8c7220 */ /* 0x000fe40000410000 */
[----:B------:R-:W-:-:S02]  /*5b40*/  FMUL.FTZ R103, R146, R19 ;  /* 0x0000001392677220 */ /* 0x000fc40000410000 */
[C---:B------:R-:W-:Y:S02]  /*5b50*/  FMUL.FTZ R139, R110.reuse, R139 ;  /* 0x0000008b6e8b7220 */ /* 0x040fe40000410000 */
[----:B------:R-:W-:Y:S01]  /*5b60*/  FMUL.FTZ R138, R110, R117 ;  /* 0x000000756e8a7220 */ /* 0x000fe20000410000 */
[----:B-1----:R-:W-:Y:S01]  /*5b70*/  PRMT R110, RZ, 0x7610, R12 ;  /* 0x00007610ff6e7816 */ /* 0x002fe2000000000c */
[----:B------:R-:W-:Y:S02]  /*5b80*/  FMUL.FTZ R108, R146, R106 ;  /* 0x0000006a926c7220 */ /* 0x000fe40000410000 */
[C---:B------:R-:W-:Y:S02]  /*5b90*/  FMUL.FTZ R16, R3.reuse, R152 ;  /* 0x0000009803107220 */ /* 0x040fe40000410000 */
[----:B------:R-:W-:Y:S02]  /*5ba0*/  FFMA.FTZ R18, R3, R153, R18 ;  /* 0x0000009903127223 */ /* 0x000fe40000010012 */
[C---:B------:R-:W-:Y:S01]  /*5bb0*/  FFMA.FTZ R103, R147.reuse, R106, -R103 ;  /* 0x0000006a93677223 */ /* 0x040fe20000010867 */
[----:B------:R-:W-:Y:S01]  /*5bc0*/  PRMT R106, RZ, 0x5410, R12 ;  /* 0x00005410ff6a7816 */ /* 0x000fe2000000000c */
[----:B------:R-:W-:Y:S01]  /*5bd0*/  FFMA.FTZ R19, R147, R19, R108 ;  /* 0x0000001393137223 */ /* 0x000fe2000001006c */
[----:B------:R-:W-:Y:S01]  /*5be0*/  PRMT R108, RZ, 0x5410, R10 ;  /* 0x00005410ff6c7816 */ /* 0x000fe2000000000a */
[----:B------:R-:W-:-:S02]  /*5bf0*/  FFMA.FTZ R16, R2, R153, -R16 ;  /* 0x0000009902107223 */ /* 0x000fc40000010810 */
[----:B------:R-:W-:Y:S02]  /*5c00*/  FMUL.FTZ R17, R150, R18 ;  /* 0x0000001296117220 */ /* 0x000fe40000410000 */
[-C--:B------:R-:W-:Y:S02]  /*5c10*/  FMUL.FTZ R163, R110, R85.reuse ;  /* 0x000000556ea37220 */ /* 0x080fe40000410000 */
[----:B------:R-:W-:Y:S02]  /*5c20*/  FMUL.FTZ R161, R106, R85 ;  /* 0x000000556aa17220 */ /* 0x000fe40000410000 */
[-C--:B------:R-:W-:Y:S02]  /*5c30*/  FFMA.FTZ R17, R151, R16.reuse, -R17 ;  /* 0x0000001097117223 */ /* 0x080fe40000010811 */
[----:B------:R-:W-:Y:S02]  /*5c40*/  FFMA.FTZ R19, R108, R163, R19 ;  /* 0x000000a36c137223 */ /* 0x000fe40000010013 */
[----:B------:R-:W-:-:S02]  /*5c50*/  FMUL.FTZ R16, R150, R16 ;  /* 0x0000001096107220 */ /* 0x000fc40000410000 */
[C---:B------:R-:W-:Y:S02]  /*5c60*/  FMUL.FTZ R137, R112.reuse, R137 ;  /* 0x0000008970897220 */ /* 0x040fe40000410000 */
[----:B------:R-:W-:Y:S02]  /*5c70*/  FMUL.FTZ R136, R112, R119 ;  /* 0x0000007770887220 */ /* 0x000fe40000410000 */
[----:B------:R-:W-:Y:S02]  /*5c80*/  FFMA.FTZ R103, R108, R161, R103 ;  /* 0x000000a16c677223 */ /* 0x000fe40000010067 */
[C---:B------:R-:W-:Y:S01]  /*5c90*/  FMUL.FTZ R112, R144.reuse, R19 ;  /* 0x0000001390707220 */ /* 0x040fe20000410000 */
[----:B------:R-:W-:Y:S01]  /*5ca0*/  PRMT R107, RZ, 0x7610, R13 ;  /* 0x00007610ff6b7816 */ /* 0x000fe2000000000d */
[----:B------:R-:W-:Y:S02]  /*5cb0*/  FFMA.FTZ R16, R151, R18, R16 ;  /* 0x0000001297107223 */ /* 0x000fe40000010010 */
[----:B------:R-:W-:-:S02]  /*5cc0*/  FMUL.FTZ R114, R144, R103 ;  /* 0x0000006790727220 */ /* 0x000fc40000410000 */
[C---:B------:R-:W-:Y:S02]  /*5cd0*/  FMUL.FTZ R18, R148.reuse, R17 ;  /* 0x0000001194127220 */ /* 0x040fe40000410000 */
[C---:B------:R-:W-:Y:S01]  /*5ce0*/  FFMA.FTZ R112, R145.reuse, R103, -R112 ;  /* 0x0000006791707223 */ /* 0x040fe20000010870 */
[----:B------:R-:W-:Y:S01]  /*5cf0*/  PRMT R103, RZ, 0x5410, R13 ;  /* 0x00005410ff677816 */ /* 0x000fe2000000000d */
[----:B------:R-:W-:Y:S01]  /*5d00*/  FMUL.FTZ R12, R148, R16 ;  /* 0x00000010940c7220 */ /* 0x000fe20000410000 */
[----:B------:R-:W-:Y:S01]  /*5d10*/  PRMT R105, RZ, 0x7610, R10 ;  /* 0x00007610ff697816 */ /* 0x000fe2000000000a */
[----:B------:R-:W-:Y:S02]  /*5d20*/  FFMA.FTZ R114, R145, R19, R114 ;  /* 0x0000001391727223 */ /* 0x000fe40000010072 */
[----:B------:R-:W-:Y:S02]  /*5d30*/  FMUL.FTZ R168, R107, R86 ;  /* 0x000000566ba87220 */ /* 0x000fe40000410000 */
[----:B------:R-:W-:-:S02]  /*5d40*/  FFMA.FTZ R12, R149, R17, -R12 ;  /* 0x00000011950c7223 */ /* 0x000fc4000001080c */
[----:B------:R-:W-:Y:S02]  /*5d50*/  FFMA.FTZ R111, R149, R16, R18 ;  /* 0x00000010956f7223 */ /* 0x000fe40000010012 */
[C---:B------:R-:W-:Y:S01]  /*5d60*/  FMUL.FTZ R143, R142.reuse, R143 ;  /* 0x0000008f8e8f7220 */ /* 0x040fe20000410000 */
[----:B------:R-:W0:Y:S01]  /*5d70*/  LDS.128 R16, [R123+0x20] ;  /* 0x000020007b107984 */ /* 0x000e220000000c00 */
[----:B------:R-:W-:Y:S02]  /*5d80*/  FMUL.FTZ R166, R103, R86 ;  /* 0x0000005667a67220 */ /* 0x000fe40000410000 */
[----:B------:R-:W-:Y:S02]  /*5d90*/  FMUL.FTZ R142, R142, R113 ;  /* 0x000000718e8e7220 */ /* 0x000fe40000410000 */
[C---:B------:R-:W-:Y:S02]  /*5da0*/  FFMA.FTZ R114, R105.reuse, R168, R114 ;  /* 0x000000a869727223 */ /* 0x040fe40000010072 */
[----:B------:R-:W-:-:S02]  /*5db0*/  FFMA.FTZ R113, R105, R166, R112 ;  /* 0x000000a669717223 */ /* 0x000fc40000010070 */
[----:B------:R-:W-:Y:S02]  /*5dc0*/  FMUL.FTZ R116, R142, R114 ;  /* 0x000000728e747220 */ /* 0x000fe40000410000 */
[----:B------:R-:W-:Y:S02]  /*5dd0*/  FMUL.FTZ R112, R146, R12 ;  /* 0x0000000c92707220 */ /* 0x000fe40000410000 */
[-C--:B------:R-:W-:Y:S02]  /*5de0*/  FMUL.FTZ R115, R142, R113.reuse ;  /* 0x000000718e737220 */ /* 0x080fe40000410000 */
[----:B------:R-:W-:Y:S01]  /*5df0*/  FFMA.FTZ R113, R143, R113, -R116 ;  /* 0x000000718f717223 */ /* 0x000fe20000010874 */
[----:B------:R-:W-:Y:S01]  /*5e00*/  PRMT R116, RZ, 0x7610, R14 ;  /* 0x00007610ff747816 */ /* 0x000fe2000000000e */
[-C--:B------:R-:W-:Y:S02]  /*5e10*/  FMUL.FTZ R13, R146, R111.reuse ;  /* 0x0000006f920d7220 */ /* 0x080fe40000410000 */
[----:B------:R-:W-:Y:S01]  /*5e20*/  FFMA.FTZ R111, R147, R111, R112 ;  /* 0x0000006f936f7223 */ /* 0x000fe20000010070 */
[----:B------:R-:W-:Y:S01]  /*5e30*/  PRMT R112, RZ, 0x5410, R14 ;  /* 0x00005410ff707816 */ /* 0x000fe2000000000e */
[----:B------:R-:W-:Y:S01]  /*5e40*/  FFMA.FTZ R115, R143, R114, R115 ;  /* 0x000000728f737223 */ /* 0x000fe20000010073 */
[----:B------:R-:W-:Y:S01]  /*5e50*/  PRMT R114, RZ, 0x5410, R11 ;  /* 0x00005410ff727816 */ /* 0x000fe2000000000b */
[----:B------:R-:W-:-:S02]  /*5e60*/  FMUL.FTZ R169, R116, R83 ;  /* 0x0000005374a97220 */ /* 0x000fc40000410000 */
[----:B------:R-:W-:Y:S02]  /*5e70*/  FFMA.FTZ R13, R147, R12, -R13 ;  /* 0x0000000c930d7223 */ /* 0x000fe4000001080d */
[----:B------:R-:W-:Y:S02]  /*5e80*/  FMUL.FTZ R167, R112, R83 ;  /* 0x0000005370a77220 */ /* 0x000fe40000410000 */
[----:B------:R-:W-:Y:S02]  /*5e90*/  FFMA.FTZ R117, R114, R169, R115 ;  /* 0x000000a972757223 */ /* 0x000fe40000010073 */
[----:B------:R-:W-:Y:S02]  /*5ea0*/  FMUL.FTZ R14, R144, R13 ;  /* 0x0000000d900e7220 */ /* 0x000fe40000410000 */
[----:B------:R-:W-:Y:S01]  /*5eb0*/  FFMA.FTZ R113, R114, R167, R113 ;  /* 0x000000a772717223 */ /* 0x000fe20000010071 */
        /* <DEDUP_REMOVED lines=9> */
[----:B------:R-:W-:-:S02]  /*5f50*/  FFMA.FTZ R120, R141, R117, R120 ;  /* 0x000000758d787223 */ /* 0x000fc40000010078 */
[-C--:B------:R-:W-:Y:S02]  /*5f60*/  FMUL.FTZ R176, R115, R84.reuse ;  /* 0x0000005473b07220 */ /* 0x080fe40000410000 */
[----:B------:R-:W-:Y:S02]  /*5f70*/  FMUL.FTZ R174, R111, R84 ;  /* 0x000000546fae7220 */ /* 0x000fe40000410000 */
[C---:B------:R-:W-:Y:S02]  /*5f80*/  FMUL.FTZ R15, R142.reuse, R12 ;  /* 0x0000000c8e0f7220 */ /* 0x040fe40000410000 */
[C---:B------:R-:W-:Y:S02]  /*5f90*/  FFMA.FTZ R120, R113.reuse, R176, R120 ;  /* 0x000000b071787223 */ /* 0x040fe40000010078 */
[----:B------:R-:W-:Y:S02]  /*5fa0*/  FFMA.FTZ R118, R113, R174, R118 ;  /* 0x000000ae71767223 */ /* 0x000fe40000010076 */
[----:B------:R-:W-:-:S02]  /*5fb0*/  FMUL.FTZ R13, R142, R14 ;  /* 0x0000000e8e0d7220 */ /* 0x000fc40000410000 */
[----:B------:R-:W-:Y:S02]  /*5fc0*/  FFMA.FTZ R15, R143, R14, R15 ;  /* 0x0000000e8f0f7223 */ /* 0x000fe4000001000f */
[C---:B------:R-:W-:Y:S01]  /*5fd0*/  FMUL.FTZ R14, R138.reuse, R120 ;  /* 0x000000788a0e7220 */ /* 0x040fe20000410000 */
[----:B0-----:R-:W-:Y:S01]  /*5fe0*/  PRMT R122, RZ, 0x7610, R16 ;  /* 0x00007610ff7a7816 */ /* 0x001fe20000000010 */
[-C--:B------:R-:W-:Y:S02]  /*5ff0*/  FMUL.FTZ R119, R138, R118.reuse ;  /* 0x000000768a777220 */ /* 0x080fe40000410000 */
[C---:B------:R-:W-:Y:S01]  /*6000*/  FFMA.FTZ R117, R139.reuse, R118, -R14 ;  /* 0x000000768b757223 */ /* 0x040fe2000001080e */
[----:B------:R-:W-:Y:S01]  /*6010*/  PRMT R118, RZ, 0x5410, R16 ;  /* 0x00005410ff767816 */ /* 0x000fe20000000010 */
[----:B------:R-:W-:Y:S01]  /*6020*/  FFMA.FTZ R119, R139, R120, R119 ;  /* 0x000000788b777223 */ /* 0x000fe20000010077 */
[----:B------:R-:W-:Y:S01]  /*6030*/  PRMT R120, RZ, 0x5410, R4 ;  /* 0x00005410ff787816 */ /* 0x000fe20000000004 */
[----:B------:R-:W-:-:S02]  /*6040*/  FFMA.FTZ R13, R143, R12, -R13 ;  /* 0x0000000c8f0d7223 */ /* 0x000fc4000001080d */
[-C--:B------:R-:W-:Y:S02]  /*6050*/  FMUL.FTZ R175, R122, R81.reuse ;  /* 0x000000517aaf7220 */ /* 0x080fe40000410000 */
[----:B------:R-:W-:Y:S02]  /*6060*/  FMUL.FTZ R173, R118, R81 ;  /* 0x0000005176ad7220 */ /* 0x000fe40000410000 */
[C---:B------:R-:W-:Y:S02]  /*6070*/  FMUL.FTZ R12, R140.reuse, R15 ;  /* 0x0000000f8c0c7220 */ /* 0x040fe40000410000 */
[----:B------:R-:W-:Y:S02]  /*6080*/  FMUL.FTZ R14, R140, R13 ;  /* 0x0000000d8c0e7220 */ /* 0x000fe40000410000 */
[C---:B------:R-:W-:Y:S01]  /*6090*/  FFMA.FTZ R119, R120.reuse, R175, R119 ;  /* 0x000000af78777223 */ /* 0x040fe20000010077 */
[----:B------:R-:W0:Y:S01]  /*60a0*/  MUFU.COS R159, R159 ;  /* 0x0000009f009f7308 */ /* 0x000e220000000000 */
[----:B------:R-:W-:-:S02]  /*60b0*/  FFMA.FTZ R117, R120, R173, R117 ;  /* 0x000000ad78757223 */ /* 0x000fc40000010075 */
[C---:B------:R-:W-:Y:S02]  /*60c0*/  FFMA.FTZ R12, R141.reuse, R13, -R12 ;  /* 0x0000000d8d0c7223 */ /* 0x040fe4000001080c */
[----:B------:R-:W-:Y:S02]  /*60d0*/  FFMA.FTZ R14, R141, R15, R14 ;  /* 0x0000000f8d0e7223 */ /* 0x000fe4000001000e */
[C---:B------:R-:W-:Y:S01]  /*60e0*/  FMUL.FTZ R126, R136.reuse, R119 ;  /* 0x00000077887e7220 */ /* 0x040fe20000410000 */
[----:B------:R-:W-:Y:S01]  /*60f0*/  PRMT R121, RZ, 0x7610, R17 ;  /* 0x00007610ff797816 */ /* 0x000fe20000000011 */
[----:B------:R-:W-:Y:S02]  /*6100*/  FMUL.FTZ R128, R136, R117 ;  /* 0x0000007588807220 */ /* 0x000fe40000410000 */
[C---:B------:R-:W-:Y:S02]  /*6110*/  FMUL.FTZ R13, R138.reuse, R14 ;  /* 0x0000000e8a0d7220 */ /* 0x040fe40000410000 */
[----:B------:R-:W-:-:S02]  /*6120*/  FMUL.FTZ R15, R138, R12 ;  /* 0x0000000c8a0f7220 */ /* 0x000fc40000410000 */
[C---:B------:R-:W-:Y:S01]  /*6130*/  FFMA.FTZ R126, R137.reuse, R117, -R126 ;  /* 0x00000075897e7223 */ /* 0x040fe2000001087e */
[----:B------:R-:W-:Y:S01]  /*6140*/  PRMT R117, RZ, 0x5410, R17 ;  /* 0x00005410ff757816 */ /* 0x000fe20000000011 */
[----:B------:R-:W-:Y:S01]  /*6150*/  FFMA.FTZ R128, R137, R119, R128 ;  /* 0x0000007789807223 */ /* 0x000fe20000010080 */
[----:B------:R-:W-:Y:S01]  /*6160*/  PRMT R119, RZ, 0x7610, R4 ;  /* 0x00007610ff777816 */ /* 0x000fe20000000004 */
[C---:B------:R-:W-:Y:S02]  /*6170*/  FFMA.FTZ R16, R139.reuse, R12, -R13 ;  /* 0x0000000c8b107223 */ /* 0x040fe4000001080d */
[----:B------:R-:W-:Y:S02]  /*6180*/  FFMA.FTZ R124, R139, R14, R15 ;  /* 0x0000000e8b7c7223 */ /* 0x000fe4000001000f */
[----:B------:R-:W-:Y:S01]  /*6190*/  FMUL.FTZ R182, R121, R82 ;  /* 0x0000005279b67220 */ /* 0x000fe20000410000 */
[----:B------:R1:W3:Y:S01]  /*61a0*/  LDS.128 R12, [R123+0x30] ;  /* 0x000030007b0c7984 */ /* 0x0002e20000000c00 */
[----:B------:R-:W-:-:S02]  /*61b0*/  FMUL.FTZ R155, R154, R155 ;  /* 0x0000009b9a9b7220 */ /* 0x000fc40000410000 */
[----:B------:R-:W-:Y:S02]  /*61c0*/  FMUL.FTZ R180, R117, R82 ;  /* 0x0000005275b47220 */ /* 0x000fe40000410000 */
[----:B------:R-:W-:Y:S02]  /*61d0*/  FMUL.FTZ R154, R154, R125 ;  /* 0x0000007d9a9a7220 */ /* 0x000fe40000410000 */
[C---:B------:R-:W-:Y:S02]  /*61e0*/  FFMA.FTZ R128, R119.reuse, R182, R128 ;  /* 0x000000b677807223 */ /* 0x040fe40000010080 */
[----:B------:R-:W-:Y:S02]  /*61f0*/  FMUL.FTZ R125, R136, R16 ;  /* 0x00000010887d7220 */ /* 0x000fe40000410000 */
[----:B0-----:R-:W-:Y:S02]  /*6200*/  FMUL.FTZ R159, R158, R159 ;  /* 0x0000009f9e9f7220 */ /* 0x001fe40000410000 */
[----:B------:R-:W-:-:S02]  /*6210*/  FFMA.FTZ R126, R119, R180, R126 ;  /* 0x000000b4777e7223 */ /* 0x000fc4000001007e */
[----:B------:R-:W-:Y:S02]  /*6220*/  FMUL.FTZ R158, R158, R127 ;  /* 0x0000007f9e9e7220 */ /* 0x000fe40000410000 */
[----:B------:R-:W-:Y:S02]  /*6230*/  FMUL.FTZ R17, R136, R124 ;  /* 0x0000007c88117220 */ /* 0x000fe40000410000 */
[C---:B------:R-:W-:Y:S02]  /*6240*/  FMUL.FTZ R127, R134.reuse, R128 ;  /* 0x00000080867f7220 */ /* 0x040fe40000410000 */
[C---:B------:R-:W-:Y:S01]  /*6250*/  FFMA.FTZ R125, R137.reuse, R124, R125 ;  /* 0x0000007c897d7223 */ /* 0x040fe2000001007d */
[--C-:B------:R-:W-:Y:S01]  /*6260*/  PRMT R124, RZ, 0x7610, R18.reuse ;  /* 0x00007610ff7c7816 */ /* 0x100fe20000000012 */
[----:B------:R-:W-:Y:S01]  /*6270*/  FMUL.FTZ R130, R134, R126 ;  /* 0x0000007e86827220 */ /* 0x000fe20000410000 */
[----:B------:R-:W-:Y:S01]  /*6280*/  PRMT R18, RZ, 0x5410, R18 ;  /* 0x00005410ff127816 */ /* 0x000fe20000000012 */
[----:B------:R-:W-:-:S02]  /*6290*/  FFMA.FTZ R17, R137, R16, -R17 ;  /* 0x0000001089117223 */ /* 0x000fc40000010811 */
[C---:B------:R-:W-:Y:S01]  /*62a0*/  FFMA.FTZ R127, R135.reuse, R126, -R127 ;  /* 0x0000007e877f7223 */ /* 0x040fe2000001087f */
[----:B------:R-:W-:Y:S01]  /*62b0*/  PRMT R126, RZ, 0x5410, R5 ;  /* 0x00005410ff7e7816 */ /* 0x000fe20000000005 */
[----:B------:R-:W-:Y:S02]  /*62c0*/  FFMA.FTZ R130, R135, R128, R130 ;  /* 0x0000008087827223 */ /* 0x000fe40000010082 */
[----:B------:R-:W-:Y:S02]  /*62d0*/  FMUL.FTZ R179, R124, R79 ;  /* 0x0000004f7cb37220 */ /* 0x000fe40000410000 */
[----:B------:R-:W-:Y:S02]  /*62e0*/  FMUL.FTZ R128, R134, R17 ;  /* 0x0000001186807220 */ /* 0x000fe40000410000 */
[----:B------:R-:W-:Y:S02]  /*62f0*/  FMUL.FTZ R183, R18, R79 ;  /* 0x0000004f12b77220 */ /* 0x000fe40000410000 */
[----:B------:R-:W-:-:S02]  /*6300*/  FMUL.FTZ R16, R134, R125 ;  /* 0x0000007d86107220 */ /* 0x000fc40000410000 */
[C---:B------:R-:W-:Y:S02]  /*6310*/  FFMA.FTZ R130, R126.reuse, R179, R130 ;  /* 0x000000b37e827223 */ /* 0x040fe40000010082 */
[C---:B------:R-:W-:Y:S02]  /*6320*/  FFMA.FTZ R128, R135.reuse, R125, R128 ;  /* 0x0000007d87807223 */ /* 0x040fe40000010080 */
[----:B------:R-:W-:Y:S02]  /*6330*/  FFMA.FTZ R127, R126, R183, R127 ;  /* 0x000000b77e7f7223 */ /* 0x000fe4000001007f */
[----:B------:R-:W-:Y:S02]  /*6340*/  FFMA.FTZ R16, R135, R17, -R16 ;  /* 0x0000001187107223 */ /* 0x000fe40000010810 */
[C---:B------:R-:W-:Y:S01]  /*6350*/  FMUL.FTZ R178, R132.reuse, R130 ;  /* 0x0000008284b27220 */ /* 0x040fe20000410000 */
[--C-:B------:R-:W-:Y:S01]  /*6360*/  PRMT R171, RZ, 0x5410, R19.reuse ;  /* 0x00005410ffab7816 */ /* 0x100fe20000000013 */
[C---:B------:R-:W-:Y:S01]  /*6370*/  FMUL.FTZ R17, R132.reuse, R128 ;  /* 0x0000008084117220 */ /* 0x040fe20000410000 */
[----:B------:R-:W-:Y:S01]  /*6380*/  PRMT R177, RZ, 0x7610, R19 ;  /* 0x00007610ffb17816 */ /* 0x000fe20000000013 */
[----:B------:R-:W-:-:S02]  /*6390*/  FMUL.FTZ R19, R132, R127 ;  /* 0x0000007f84137220 */ /* 0x000fc40000410000 */
[C---:B------:R-:W-:Y:S02]  /*63a0*/  FFMA.FTZ R127, R133.reuse, R127, -R178 ;  /* 0x0000007f857f7223 */ /* 0x040fe400000108b2 */
[CC--:B------:R-:W-:Y:S02]  /*63b0*/  FFMA.FTZ R178, R133.reuse, R16.reuse, -R17 ;  /* 0x0000001085b27223 */ /* 0x0c0fe40000010811 */
[----:B------:R-:W-:Y:S02]  /*63c0*/  FMUL.FTZ R16, R132, R16 ;  /* 0x0000001084107220 */ /* 0x000fe40000410000 */
[----:B------:R-:W-:Y:S01]  /*63d0*/  FFMA.FTZ R130, R133, R130, R19 ;  /* 0x0000008285827223 */ /* 0x000fe20000010013 */
[----:B------:R-:W-:Y:S01]  /*63e0*/  PRMT R19, RZ, 0x7610, R5 ;  /* 0x00007610ff137816 */ /* 0x000fe20000000005 */
[----:B------:R-:W-:Y:S02]  /*63f0*/  FMUL.FTZ R190, R177, R80 ;  /* 0x00000050b1be7220 */ /* 0x000fe40000410000 */
[----:B------:R-:W-:-:S02]  /*6400*/  FFMA.FTZ R16, R133, R128, R16 ;  /* 0x0000008085107223 */ /* 0x000fc40000010010 */
[----:B------:R-:W-:Y:S02]  /*6410*/  FMUL.FTZ R188, R171, R80 ;  /* 0x00000050abbc7220 */ /* 0x000fe40000410000 */
[----:B------:R-:W-:Y:S02]  /*6420*/  FFMA.FTZ R130, R19, R190, R130 ;  /* 0x000000be13827223 */ /* 0x000fe40000010082 */
[----:B------:R-:W-:Y:S02]  /*6430*/  FMUL.FTZ R17, R129, R16 ;  /* 0x0000001081117220 */ /* 0x000fe40000410000 */
[----:B------:R-:W-:Y:S02]  /*6440*/  FFMA.FTZ R128, R19, R188, R127 ;  /* 0x000000bc13807223 */ /* 0x000fe4000001007f */
[C---:B-1----:R-:W-:Y:S02]  /*6450*/  FMUL.FTZ R123, R129.reuse, R178 ;  /* 0x000000b2817b7220 */ /* 0x042fe40000410000 */
[----:B------:R-:W-:-:S02]  /*6460*/  FMUL.FTZ R125, R129, R130 ;  /* 0x00000082817d7220 */ /* 0x000fc40000410000 */
[----:B------:R-:W-:Y:S01]  /*6470*/  FFMA.FTZ R17, R131, R178, -R17 ;  /* 0x000000b283117223 */ /* 0x000fe20000010811 */
[--C-:B---3--:R-:W-:Y:S01]  /*6480*/  PRMT R178, RZ, 0x5410, R12.reuse ;  /* 0x00005410ffb27816 */ /* 0x108fe2000000000c */
[-C--:B------:R-:W-:Y:S01]  /*6490*/  FMUL.FTZ R127, R129, R128.reuse ;  /* 0x00000080817f7220 */ /* 0x080fe20000410000 */
[----:B------:R-:W-:Y:S01]  /*64a0*/  PRMT R184, RZ, 0x7610, R12 ;  /* 0x00007610ffb87816 */ /* 0x000fe2000000000c */
[C---:B------:R-:W-:Y:S01]  /*64b0*/  FFMA.FTZ R125, R131.reuse, R128, -R125 ;  /* 0x00000080837d7223 */ /* 0x040fe2000001087d */
[----:B------:R-:W-:Y:S01]  /*64c0*/  PRMT R128, RZ, 0x5410, R6 ;  /* 0x00005410ff807816 */ /* 0x000fe20000000006 */
[-C--:B------:R-:W-:Y:S02]  /*64d0*/  FMUL.FTZ R193, R178, R77.reuse ;  /* 0x0000004db2c17220 */ /* 0x080fe40000410000 */
[----:B------:R-:W-:Y:S02]  /*64e0*/  FFMA.FTZ R127, R131, R130, R127 ;  /* 0x00000082837f7223 */ /* 0x000fe4000001007f */
[----:B------:R-:W-:-:S02]  /*64f0*/  FMUL.FTZ R195, R184, R77 ;  /* 0x0000004db8c37220 */ /* 0x000fc40000410000 */
[----:B------:R-:W-:Y:S02]  /*6500*/  FFMA.FTZ R123, R131, R16, R123 ;  /* 0x00000010837b7223 */ /* 0x000fe4000001007b */
[----:B------:R-:W-:Y:S02]  /*6510*/  FMUL.FTZ R16, R154, R17 ;  /* 0x000000119a107220 */ /* 0x000fe40000410000 */
[C---:B------:R-:W-:Y:S02]  /*6520*/  FFMA.FTZ R125, R128.reuse, R193, R125 ;  /* 0x000000c1807d7223 */ /* 0x040fe4000001007d */
[----:B------:R-:W-:Y:S01]  /*6530*/  FFMA.FTZ R127, R128, R195, R127 ;  /* 0x000000c3807f7223 */ /* 0x000fe2000001007f */
[--C-:B------:R-:W-:Y:S01]  /*6540*/  PRMT R189, RZ, 0x7610, R13.reuse ;  /* 0x00007610ffbd7816 */ /* 0x100fe2000000000d */
[-C--:B------:R-:W-:Y:S01]  /*6550*/  FMUL.FTZ R12, R154, R123.reuse ;  /* 0x0000007b9a0c7220 */ /* 0x080fe20000410000 */
[----:B------:R-:W-:Y:S01]  /*6560*/  PRMT R181, RZ, 0x5410, R13 ;  /* 0x00005410ffb57816 */ /* 0x000fe2000000000d */
[----:B------:R-:W-:-:S02]  /*6570*/  FFMA.FTZ R16, R155, R123, R16 ;  /* 0x0000007b9b107223 */ /* 0x000fc40000010010 */
[C---:B------:R-:W-:Y:S02]  /*6580*/  FMUL.FTZ R186, R154.reuse, R125 ;  /* 0x0000007d9aba7220 */ /* 0x040fe40000410000 */
[----:B------:R-:W-:Y:S01]  /*6590*/  FMUL.FTZ R130, R154, R127 ;  /* 0x0000007f9a827220 */ /* 0x000fe20000410000 */
[----:B------:R-:W-:Y:S01]  /*65a0*/  PRMT R123, RZ, 0x7610, R6 ;  /* 0x00007610ff7b7816 */ /* 0x000fe20000000006 */
[C---:B------:R-:W-:Y:S02]  /*65b0*/  FFMA.FTZ R12, R155.reuse, R17, -R12 ;  /* 0x000000119b0c7223 */ /* 0x040fe4000001080c */
[----:B------:R-:W-:Y:S02]  /*65c0*/  FMUL.FTZ R17, R158, R16 ;  /* 0x000000109e117220 */ /* 0x000fe40000410000 */
[----:B------:R-:W-:Y:S02]  /*65d0*/  FFMA.FTZ R186, R155, R127, R186 ;  /* 0x0000007f9bba7223 */ /* 0x000fe400000100ba */
[----:B------:R-:W-:-:S02]  /*65e0*/  FMUL.FTZ R202, R189, R78 ;  /* 0x0000004ebdca7220 */ /* 0x000fc40000410000 */
[----:B------:R-:W-:Y:S02]  /*65f0*/  FFMA.FTZ R130, R155, R125, -R130 ;  /* 0x0000007d9b827223 */ /* 0x000fe40000010882 */
[----:B------:R-:W-:Y:S02]  /*6600*/  FMUL.FTZ R200, R181, R78 ;  /* 0x0000004eb5c87220 */ /* 0x000fe40000410000 */
[-C--:B------:R-:W-:Y:S02]  /*6610*/  FFMA.FTZ R17, R159, R12.reuse, -R17 ;  /* 0x0000000c9f117223 */ /* 0x080fe40000010811 */
[C---:B------:R-:W-:Y:S02]  /*6620*/  FMUL.FTZ R12, R158.reuse, R12 ;  /* 0x0000000c9e0c7220 */ /* 0x040fe40000410000 */
[C---:B------:R-:W-:Y:S02]  /*6630*/  FFMA.FTZ R186, R123.reuse, R202, R186 ;  /* 0x000000ca7bba7223 */ /* 0x040fe400000100ba */
[----:B------:R-:W-:Y:S01]  /*6640*/  FFMA.FTZ R130, R123, R200, R130 ;  /* 0x000000c87b827223 */ /* 0x000fe20000010082 */
[----:B------:R-:W-:Y:S01]  /*6650*/  ULEA UR32, UR30, UR7, 0x8 ;  /* 0x000000071e207291 */ /* 0x000fe2000f8e403f */
[----:B------:R-:W-:Y:S01]  /*6660*/  FFMA.FTZ R12, R159, R16, R12 ;  /* 0x000000109f0c7223 */ /* 0x000fe2000001000c */
[----:B------:R-:W-:Y:S01]  /*6670*/  PRMT R192, RZ, 0x7610, R14 ;  /* 0x00007610ffc07816 */ /* 0x000fe2000000000e */
[----:B------:R-:W-:-:S02]  /*6680*/  FMUL.FTZ R13, R158, R186 ;  /* 0x000000ba9e0d7220 */ /* 0x000fc40000410000 */
[-C--:B------:R-:W-:Y:S02]  /*6690*/  FMUL.FTZ R16, R158, R130.reuse ;  /* 0x000000829e107220 */ /* 0x080fe40000410000 */
[C---:B------:R-:W-:Y:S01]  /*66a0*/  FFMA.FTZ R13, R159.reuse, R130, -R13 ;  /* 0x000000829f0d7223 */ /* 0x040fe2000001080d */
[----:B------:R-:W-:Y:S01]  /*66b0*/  PRMT R130, RZ, 0x5410, R7 ;  /* 0x00005410ff827816 */ /* 0x000fe20000000007 */
[----:B------:R-:W-:Y:S02]  /*66c0*/  FMUL.FTZ R204, R156, R17 ;  /* 0x000000119ccc7220 */ /* 0x000fe40000410000 */
[----:B------:R-:W-:Y:S01]  /*66d0*/  FFMA.FTZ R16, R159, R186, R16 ;  /* 0x000000ba9f107223 */ /* 0x000fe20000010010 */
[----:B------:R-:W-:Y:S01]  /*66e0*/  PRMT R186, RZ, 0x5410, R14 ;  /* 0x00005410ffba7816 */ /* 0x000fe2000000000e */
[----:B------:R-:W-:Y:S01]  /*66f0*/  FMUL.FTZ R203, R192, R75 ;  /* 0x0000004bc0cb7220 */ /* 0x000fe20000410000 */
[C---:B------:R-:W-:Y:S02]  /*6700*/  ISETP.NE.AND P1, PT, R96.reuse, RZ, PT ;  /* 0x000000ff6000720c */ /* 0x040fe40003f25270 */
[----:B------:R-:W-:-:S02]  /*6710*/  IADD3 R127, R96, 0x200, RZ ;  /* 0x00000200607f7810 */ /* 0x000fc40007ffe0ff */
[----:B------:R-:W-:Y:S01]  /*6720*/  MOV R14, UR32 ;  /* 0x00000020000e7c02 */ /* 0x000fe20008000f00 */
[-C--:B------:R-:W-:Y:S02]  /*6730*/  FMUL.FTZ R236, R156, R12.reuse ;  /* 0x0000000c9cec7220 */ /* 0x080fe40000410000 */
[----:B------:R-:W-:Y:S02]  /*6740*/  FFMA.FTZ R204, R157, R12, R204 ;  /* 0x0000000c9dcc7223 */ /* 0x000fe400000100cc */
        /* <DEDUP_REMOVED lines=12> */
[----:B--2---:R-:W-:Y:S01]  /*6810*/  FMUL.FTZ R231, R0, R21 ;  /* 0x0000001500e77220 */ /* 0x004fe20000410000 */
        /* <DEDUP_REMOVED lines=30> */
.L_x_10560:
[----:B0-----:R-:W-:Y:S05]  /*6a00*/  BSYNC B0 ;  /* 0x0000000000007941 */ /* 0x001fea0003800000 */
.L_x_10559:
        /* <DEDUP_REMOVED lines=41> */
[C---:B------:R-:W-:Y:S02]  /*6ca0*/  FMUL.FTZ R207, R129.reuse, -R206 ;  /* 0x800000ce81cf7220 */ /* 0x040fe40000410000 */
        /* <DEDUP_REMOVED lines=26> */
[----:B------:R-:W-:-:S03]  /*6e50*/  FADD.FTZ R210, -R223, R210 ;  /* 0x000000d2dfd27221 */ /* 0x000fc60000010100 */
[----:B------:R-:W3:Y:S01]  /*6e60*/  SHFL.UP PT, R15, R236, 0x4, RZ ;  /* 0x04800000ec0f7989 */ /* 0x000ee200000e00ff */
[----:B------:R-:W-:-:S03]  /*6e70*/  FADD.FTZ R211, R222, R211 ;  /* 0x000000d3ded37221 */ /* 0x000fc60000010000 */
        /* <DEDUP_REMOVED lines=34> */
[----:B------:R-:W-:Y:S02]  /*70a0*/  @P3 FFMA.FTZ R236, R236, R15, -R204 ;  /* 0x0000000fecec3223 */ /* 0x000fe400000108cc */
[----:B------:R-:W-:Y:S01]  /*70b0*/  FMUL.FTZ R218, R34, R20 ;  /* 0x0000001422da7220 */ /* 0x000fe20000410000 */
[----:B------:R-:W-:Y:S01]  /*70c0*/  FSEL R14, R14, R205, !P3 ;  /* 0x000000cd0e0e7208 */ /* 0x000fe20005800000 */
[----:B------:R-:W-:Y:S01]  /*70d0*/  FMUL.FTZ R219, R34, R21 ;  /* 0x0000001522db7220 */ /* 0x000fe20000410000 */
[----:B------:R-:W0:Y:S01]  /*70e0*/  SHFL.UP PT, R15, R236, 0x8, RZ ;  /* 0x05000000ec0f7989 */ /* 0x000e2200000e00ff */
[----:B------:R-:W-:Y:S02]  /*70f0*/  @P3 FADD.FTZ R238, R238, R209 ;  /* 0x000000d1eeee3221 */ /* 0x000fe40000010000 */
[----:B------:R-:W-:Y:S02]  /*7100*/  @P3 FADD.FTZ R237, R237, R208 ;  /* 0x000000d0eded3221 */ /* 0x000fe40000010000 */
[----:B------:R-:W-:-:S02]  /*7110*/  FADD.FTZ R211, R218, R211 ;  /* 0x000000d3dad37221 */ /* 0x000fc40000010000 */
[----:B------:R-:W-:Y:S01]  /*7120*/  FADD.FTZ R216, -R219, R216 ;  /* 0x000000d8dbd87221 */ /* 0x000fe20000010100 */
[----:B------:R-:W1:Y:S01]  /*7130*/  SHFL.UP PT, R205, R237, 0x8, RZ ;  /* 0x05000000edcd7989 */ /* 0x000e6200000e00ff */
[C---:B------:R-:W-:Y:S02]  /*7140*/  FMUL.FTZ R204, R129.reuse, -R214 ;  /* 0x800000d681cc7220 */ /* 0x040fe40000410000 */
[----:B------:R-:W-:Y:S01]  /*7150*/  FMUL.FTZ R210, R138, -R211 ;  /* 0x800000d38ad27220 */ /* 0x000fe20000410000 */
[----:B------:R-:W3:Y:S01]  /*7160*/  SHFL.UP PT, R207, R238, 0x8, RZ ;  /* 0x05000000eecf7989 */ /* 0x000ee200000e00ff */
[----:B------:R-:W-:-:S03]  /*7170*/  FMUL.FTZ R206, R129, -R212 ;  /* 0x800000d481ce7220 */ /* 0x000fc60000410000 */
[----:B------:R-:W4:Y:S01]  /*7180*/  SHFL.UP PT, R209, R14, 0x8, RZ ;  /* 0x050000000ed17989 */ /* 0x000f2200000e00ff */
[----:B------:R-:W-:Y:S02]  /*7190*/  FMUL.FTZ R208, R138, -R216 ;  /* 0x800000d88ad07220 */ /* 0x000fe40000410000 */
[----:B------:R-:W-:Y:S02]  /*71a0*/  FFMA.FTZ R204, R131, R212, -R204 ;  /* 0x000000d483cc7223 */ /* 0x000fe400000108cc */
[C---:B------:R-:W-:Y:S02]  /*71b0*/  FFMA.FTZ R232, R139.reuse, R216, R210 ;  /* 0x000000d88be87223 */ /* 0x040fe400000100d2 */
[----:B------:R-:W-:Y:S02]  /*71c0*/  FFMA.FTZ R211, R139, R211, -R208 ;  /* 0x000000d38bd37223 */ /* 0x000fe400000108d0 */
[----:B------:R-:W-:Y:S02]  /*71d0*/  FFMA.FTZ R206, R131, R214, R206 ;  /* 0x000000d683ce7223 */ /* 0x000fe400000100ce */
[----:B------:R-:W-:-:S02]  /*71e0*/  FMUL.FTZ R216, R35, R20 ;  /* 0x0000001423d87220 */ /* 0x000fc40000410000 */
[C---:B------:R-:W-:Y:S02]  /*71f0*/  FMUL.FTZ R210, R132.reuse, -R204 ;  /* 0x800000cc84d27220 */ /* 0x040fe40000410000 */
[----:B------:R-:W-:Y:S02]  /*7200*/  FMUL.FTZ R217, R35, R21 ;  /* 0x0000001523d97220 */ /* 0x000fe40000410000 */
[-C--:B------:R-:W-:Y:S02]  /*7210*/  FMUL.FTZ R208, R132, -R206.reuse ;  /* 0x800000ce84d07220 */ /* 0x080fe40000410000 */
[----:B------:R-:W-:Y:S02]  /*7220*/  FADD.FTZ R211, R216, R211 ;  /* 0x000000d3d8d37221 */ /* 0x000fe40000010000 */
[----:B------:R-:W-:Y:S02]  /*7230*/  FFMA.FTZ R210, R133, R206, R210 ;  /* 0x000000ce85d27223 */ /* 0x000fe400000100d2 */
[----:B------:R-:W-:-:S02]  /*7240*/  FADD.FTZ R232, -R217, R232 ;  /* 0x000000e8d9e87221 */ /* 0x000fc40000010100 */
[----:B------:R-:W-:Y:S02]  /*7250*/  FFMA.FTZ R208, R133, R204, -R208 ;  /* 0x000000cc85d07223 */ /* 0x000fe400000108d0 */
[----:B------:R-:W-:Y:S01]  /*7260*/  FMUL.FTZ R212, R140, -R211 ;  /* 0x800000d38cd47220 */ /* 0x000fe20000410000 */
[----:B------:R-:W-:Y:S01]  /*7270*/  ISETP.GE.AND P3, PT, R94, 0x8, PT ;  /* 0x000000085e00780c */ /* 0x000fe20003f66270 */
[----:B------:R-:W-:Y:S02]  /*7280*/  FMUL.FTZ R204, R134, -R210 ;  /* 0x800000d286cc7220 */ /* 0x000fe40000410000 */
[-C--:B------:R-:W-:Y:S02]  /*7290*/  FMUL.FTZ R206, R140, -R232.reuse ;  /* 0x800000e88cce7220 */ /* 0x080fe40000410000 */
[----:B------:R-:W-:Y:S02]  /*72a0*/  FFMA.FTZ R232, R141, R232, R212 ;  /* 0x000000e88de87223 */ /* 0x000fe400000100d4 */
[----:B------:R-:W-:-:S02]  /*72b0*/  FFMA.FTZ R212, R135, R208, -R204 ;  /* 0x000000d087d47223 */ /* 0x000fc400000108cc */
[----:B0-----:R-:W-:Y:S02]  /*72c0*/  FMUL.FTZ R204, R14, R15 ;  /* 0x0000000f0ecc7220 */ /* 0x001fe40000410000 */
[----:B------:R-:W-:Y:S02]  /*72d0*/  FFMA.FTZ R211, R141, R211, -R206 ;  /* 0x000000d38dd37223 */ /* 0x000fe400000108ce */
[----:B------:R-:W-:Y:S02]  /*72e0*/  FMUL.FTZ R214, R134, -R208 ;  /* 0x800000d086d67220 */ /* 0x000fe40000410000 */
[C---:B-1----:R-:W-:Y:S02]  /*72f0*/  FMUL.FTZ R208, R14.reuse, R205 ;  /* 0x000000cd0ed07220 */ /* 0x042fe40000410000 */
[----:B---3--:R-:W-:Y:S02]  /*7300*/  FMUL.FTZ R206, R14, R207 ;  /* 0x000000cf0ece7220 */ /* 0x008fe40000410000 */
[----:B----4-:R-:W-:-:S02]  /*7310*/  FFMA.FTZ R213, R236, R209, R204 ;  /* 0x000000d1ecd57223 */ /* 0x010fc400000100cc */
[----:B------:R-:W-:Y:S02]  /*7320*/  FMUL.FTZ R209, R14, R209 ;  /* 0x000000d10ed17220 */ /* 0x000fe40000410000 */
[C---:B------:R-:W-:Y:S02]  /*7330*/  FFMA.FTZ R207, R236.reuse, R207, R208 ;  /* 0x000000cfeccf7223 */ /* 0x040fe400000100d0 */
[C---:B------:R-:W-:Y:S02]  /*7340*/  FFMA.FTZ R206, R236.reuse, R205, -R206 ;  /* 0x000000cdecce7223 */ /* 0x040fe400000108ce */
[----:B------:R-:W-:Y:S01]  /*7350*/  @P3 FFMA.FTZ R236, R236, R15, -R209 ;  /* 0x0000000fecec3223 */ /* 0x000fe200000108d1 */
[----:B------:R-:W-:Y:S01]  /*7360*/  FSEL R14, R14, R213, !P3 ;  /* 0x000000d50e0e7208 */ /* 0x000fe20005800000 */
[----:B------:R-:W-:Y:S02]  /*7370*/  @P3 FADD.FTZ R238, R238, R207 ;  /* 0x000000cfeeee3221 */ /* 0x000fe40000010000 */
        /* <DEDUP_REMOVED lines=130> */
.L_x_10562:
[----:B-1234-:R-:W-:Y:S05]  /*7ba0*/  BSYNC B0 ;  /* 0x0000000000007941 */ /* 0x01efea0003800000 */
.L_x_10561:
        /* <DEDUP_REMOVED lines=25> */
.L_x_10564:
[----:B------:R-:W-:Y:S05]  /*7d40*/  BSYNC B0 ;  /* 0x0000000000007941 */ /* 0x000fea0003800000 */
.L_x_10563:
        /* <DEDUP_REMOVED lines=18> */
.L_x_10566:
[----:B------:R-:W-:Y:S05]  /*7e70*/  BSYNC B0 ;  /* 0x0000000000007941 */ /* 0x000fea0003800000 */
.L_x_10565:
        /* <DEDUP_REMOVED lines=18> */
.L_x_10568:
[----:B------:R-:W-:Y:S05]  /*7fa0*/  BSYNC B0 ;  /* 0x0000000000007941 */ /* 0x000fea0003800000 */
.L_x_10567:
        /* <DEDUP_REMOVED lines=18> */
.L_x_10570:
[----:B------:R-:W-:Y:S05]  /*80d0*/  BSYNC B0 ;  /* 0x0000000000007941 */ /* 0x000fea0003800000 */
.L_x_10569:
[CC--:B------:R-:W-:Y:S01]  /*80e0*/  FMUL.FTZ R109, R241.reuse, R21.reuse ;  /* 0x00000015f16d7220 */ /* 0x0c0fe20000410000 */
[----:B----4-:R-:W-:Y:S01]  /*80f0*/  SHFL.DOWN PT, R244, R239, 0x1, 0x1f ;  /* 0x08201f00eff47f89 */ /* 0x010fe200000e0000 */
[-C--:B------:R-:W-:Y:S01]  /*8100*/  FMUL.FTZ R241, R241, R20.reuse ;  /* 0x00000014f1f17220 */ /* 0x080fe20000410000 */
[----:B------:R-:W-:Y:S01]  /*8110*/  ISETP.NE.AND P0, PT, R96, RZ, PT ;  /* 0x000000ff6000720c */ /* 0x000fe20003f05270 */
[----:B------:R-:W-:Y:S01]  /*8120*/  FFMA.FTZ R109, R236, R20, R109 ;  /* 0x00000014ec6d7223 */ /* 0x000fe2000001006d */
[----:B------:R-:W-:Y:S01]  /*8130*/  SHFL.DOWN PT, R243, R240, 0x1, 0x1f ;  /* 0x08201f00f0f37f89 */ /* 0x000fe200000e0000 */
[----:B------:R-:W-:Y:S01]  /*8140*/  ULDC UR33, c[0x0][0x168] ;  /* 0x00005a0000217ab9 */ /* 0x000fe20000000800 */
[----:B------:R-:W-:Y:S01]  /*8150*/  BSSY B0, `(.L_x_10571) ;  /* 0x000025d000007945 */ /* 0x000fe20003800000 */
[----:B------:R-:W-:Y:S01]  /*8160*/  @P1 FADD.FTZ R20, R238, R109 ;  /* 0x0000006dee141221 */ /* 0x000fe20000010000 */
[----:B------:R-:W-:Y:S01]  /*8170*/  SHFL.DOWN PT, R245, R235, 0x1, 0x1f ;  /* 0x08201f00ebf57f89 */ /* 0x000fe200000e0000 */
[----:B------:R-:W-:-:S03]  /*8180*/  FFMA.FTZ R238, R236, R21, -R241 ;  /* 0x00000015ecee7223 */ /* 0x000fc600000108f1 */
[----:B------:R4:W5:Y:S01]  /*8190*/  SHFL.IDX PT, R236, R239, RZ, 0x1f ;  /* 0x00001fffefec7589 */ /* 0x00096200000e0000 */
[----:B------:R-:W-:Y:S02]  /*81a0*/  @P1 FADD.FTZ R21, R237, R238 ;  /* 0x000000eeed151221 */ /* 0x000fe40000010000 */
[CC--:B------:R-:W-:Y:S01]  /*81b0*/  FMUL.FTZ R237, R3.reuse, R20.reuse ;  /* 0x0000001403ed7220 */ /* 0x0c0fe20000410000 */
[----:B------:R-:W1:Y:S01]  /*81c0*/  SHFL.IDX PT, R109, R240, RZ, 0x1f ;  /* 0x00001ffff06d7589 */ /* 0x000e6200000e0000 */
[-C--:B------:R-:W-:Y:S02]  /*81d0*/  FMUL.FTZ R3, R3, R21.reuse ;  /* 0x0000001503037220 */ /* 0x080fe40000410000 */
[C---:B------:R-:W-:Y:S01]  /*81e0*/  FFMA.FTZ R237, R2.reuse, R21, -R237 ;  /* 0x0000001502ed7223 */ /* 0x040fe200000108ed */
[----:B-1----:R-:W-:Y:S01]  /*81f0*/  SHFL.IDX PT, R235, R235, RZ, 0x1f ;  /* 0x00001fffebeb7589 */ /* 0x002fe200000e0000 */
[----:B------:R-:W-:Y:S02]  /*8200*/  FFMA.FTZ R238, R2, R20, R3 ;  /* 0x0000001402ee7223 */ /* 0x000fe40000010003 */
[----:B------:R-:W-:Y:S01]  /*8210*/  FADD.FTZ R237, R164, R237 ;  /* 0x000000eda4ed7221 */ /* 0x000fe20000010000 */
[----:B------:R-:W1:Y:S01]  /*8220*/  SHFL.IDX PT, R21, R14, RZ, 0x1f ;  /* 0x00001fff0e157589 */ /* 0x000e6200000e0000 */
[----:B----4-:R-:W-:-:S02]  /*8230*/  FADD.FTZ R239, R165, R238 ;  /* 0x000000eea5ef7221 */ /* 0x010fc40000010000 */
[----:B------:R-:W-:Y:S01]  /*8240*/  FMUL.FTZ R165, R24, R89 ;  /* 0x0000005918a57220 */ /* 0x000fe20000410000 */
[----:B------:R1:W4:Y:S01]  /*8250*/  SHFL.IDX PT, R20, R15, RZ, 0x1f ;  /* 0x00001fff0f147589 */ /* 0x00032200000e0000 */
[----:B------:R-:W-:Y:S02]  /*8260*/  FMUL.FTZ R164, R23, R90 ;  /* 0x0000005a17a47220 */ /* 0x000fe40000410000 */
[C---:B---3-5:R-:W-:Y:S02]  /*8270*/  FMUL.FTZ R242, R236.reuse, R14 ;  /* 0x0000000eecf27220 */ /* 0x068fe40000410000 */
[CC--:B------:R-:W-:Y:S02]  /*8280*/  FMUL.FTZ R2, R236.reuse, R15.reuse ;  /* 0x0000000fec027220 */ /* 0x0c0fe40000410000 */
[----:B------:R-:W-:Y:S02]  /*8290*/  FFMA.FTZ R3, R109, R15, R242 ;  /* 0x0000000f6d037223 */ /* 0x000fe400000100f2 */
[----:B------:R-:W3:Y:S01]  /*82a0*/  SHFL.DOWN PT, R242, R234, 0x1, 0x1f ;  /* 0x08201f00eaf27f89 */ /* 0x000ee200000e0000 */
[----:B------:R-:W-:-:S02]  /*82b0*/  FMUL.FTZ R241, R236, R13 ;  /* 0x0000000decf17220 */ /* 0x000fc40000410000 */
[----:B------:R-:W-:Y:S01]  /*82c0*/  FMUL.FTZ R236, R236, R12 ;  /* 0x0000000cecec7220 */ /* 0x000fe20000410000 */
[----:B------:R-:W5:Y:S01]  /*82d0*/  SHFL.IDX PT, R234, R234, RZ, 0x1f ;  /* 0x00001fffeaea7589 */ /* 0x000f6200000e0000 */
[----:B------:R-:W-:Y:S02]  /*82e0*/  FFMA.FTZ R2, R109, R14, -R2 ;  /* 0x0000000e6d027223 */ /* 0x000fe40000010802 */
[----:B-1----:R-:W-:Y:S02]  /*82f0*/  @P2 FMUL.FTZ R15, R244, R21 ;  /* 0x00000015f40f2220 */ /* 0x002fe40000410000 */
[----:B------:R-:W-:Y:S02]  /*8300*/  FMUL.FTZ R14, R152, R237 ;  /* 0x000000ed980e7220 */ /* 0x000fe40000410000 */
[----:B----4-:R-:W-:Y:S02]  /*8310*/  @P2 FFMA.FTZ R15, R243, R20, R15 ;  /* 0x00000014f30f2223 */ /* 0x010fe4000001000f */
[----:B------:R-:W-:-:S02]  /*8320*/  FFMA.FTZ R13, R109, R13, R236 ;  /* 0x0000000d6d0d7223 */ /* 0x000fc400000100ec */
[----:B------:R-:W-:Y:S02]  /*8330*/  @P2 FMUL.FTZ R236, R244, R20 ;  /* 0x00000014f4ec2220 */ /* 0x000fe40000410000 */
[----:B------:R-:W-:Y:S02]  /*8340*/  FFMA.FTZ R12, R109, R12, -R241 ;  /* 0x0000000c6d0c7223 */ /* 0x000fe400000108f1 */
[----:B------:R-:W-:-:S04]  /*8350*/  @P2 FFMA.FTZ R236, R243, R21, -R236 ;  /* 0x00000015f3ec2223 */ /* 0x000fc800000108ec */
[----:B------:R-:W-:Y:S02]  /*8360*/  @P2 FADD.FTZ R21, R245, R236 ;  /* 0x000000ecf5152221 */ /* 0x000fe40000010000 */
[----:B---3--:R-:W-:Y:S02]  /*8370*/  @P2 FADD.FTZ R20, R242, R15 ;  /* 0x0000000ff2142221 */ /* 0x008fe40000010000 */
[-C--:B------:R-:W-:Y:S02]  /*8380*/  FFMA.FTZ R15, R153, R239.reuse, R14 ;  /* 0x000000ef990f7223 */ /* 0x080fe4000001000e */
[----:B------:R-:W-:Y:S02]  /*8390*/  FMUL.FTZ R14, R152, R239 ;  /* 0x000000ef980e7220 */ /* 0x000fe40000410000 */
[----:B------:R-:W-:Y:S02]  /*83a0*/  FFMA.FTZ R172, R23, R172, R15 ;  /* 0x000000ac17ac7223 */ /* 0x000fe4000001000f */
[----:B------:R-:W-:-:S02]  /*83b0*/  FFMA.FTZ R14, R153, R237, -R14 ;  /* 0x000000ed990e7223 */ /* 0x000fc4000001080e */
[----:B------:R-:W-:Y:S02]  /*83c0*/  FMUL.FTZ R236, R19, R80 ;  /* 0x0000005013ec7220 */ /* 0x000fe40000410000 */
[----:B------:R-:W-:Y:S02]  /*83d0*/  FFMA.FTZ R241, R23, R170, R14 ;  /* 0x000000aa17f17223 */ /* 0x000fe4000001000e */
[CC--:B------:R-:W-:Y:S02]  /*83e0*/  FMUL.FTZ R14, R150.reuse, R172.reuse ;  /* 0x000000ac960e7220 */ /* 0x0c0fe40000410000 */
[-C--:B------:R-:W-:Y:S02]  /*83f0*/  FMUL.FTZ R15, R150, R241.reuse ;  /* 0x000000f1960f7220 */ /* 0x080fe40000410000 */
[C---:B------:R-:W-:Y:S02]  /*8400*/  FFMA.FTZ R14, R151.reuse, R241, -R14 ;  /* 0x000000f1970e7223 */ /* 0x040fe4000001080e */
[----:B------:R-:W-:-:S02]  /*8410*/  FFMA.FTZ R15, R151, R172, R15 ;  /* 0x000000ac970f7223 */ /* 0x000fc4000001000f */
[----:B------:R-:W-:Y:S02]  /*8420*/  FFMA.FTZ R187, R102, R187, R14 ;  /* 0x000000bb66bb7223 */ /* 0x000fe4000001000e */
[-C--:B------:R-:W-:Y:S02]  /*8430*/  FMUL.FTZ R14, R20, -R17.reuse ;  /* 0x80000011140e7220 */ /* 0x080fe40000410000 */
[C---:B------:R-:W-:Y:S02]  /*8440*/  FMUL.FTZ R17, R21.reuse, -R17 ;  /* 0x8000001115117220 */ /* 0x040fe40000410000 */
[----:B------:R-:W-:Y:S02]  /*8450*/  FFMA.FTZ R109, R102, R185, R15 ;  /* 0x000000b9666d7223 */ /* 0x000fe4000001000f */
[-C--:B------:R-:W-:Y:S02]  /*8460*/  FFMA.FTZ R15, R21, R16.reuse, -R14 ;  /* 0x00000010150f7223 */ /* 0x080fe4000001080e */
[----:B------:R-:W-:-:S02]  /*8470*/  FFMA.FTZ R14, R20, R16, R17 ;  /* 0x00000010140e7223 */ /* 0x000fc40000010011 */
[C---:B------:R-:W-:Y:S02]  /*8480*/  FFMA.FTZ R16, R42.reuse, R237, RZ ;  /* 0x000000ed2a107223 */ /* 0x040fe400000100ff */
[----:B------:R-:W-:Y:S02]  /*8490*/  FFMA.FTZ R17, R42, -R239, RZ ;  /* 0x800000ef2a117223 */ /* 0x000fe400000100ff */
[-C--:B------:R-:W-:Y:S02]  /*84a0*/  FFMA.FTZ R21, R22, -R165.reuse, R237 ;  /* 0x800000a516157223 */ /* 0x080fe400000100ed */
[----:B------:R-:W-:Y:S02]  /*84b0*/  FFMA.FTZ R20, R26, -R165, R239 ;  /* 0x800000a51a147223 */ /* 0x000fe400000100ef */
[C---:B------:R-:W-:Y:S02]  /*84c0*/  FFMA.FTZ R165, R41.reuse, R241, R16 ;  /* 0x000000f129a57223 */ /* 0x040fe40000010010 */
[----:B------:R-:W-:-:S02]  /*84d0*/  FFMA.FTZ R185, R41, -R172, R17 ;  /* 0x800000ac29b97223 */ /* 0x000fc40000010011 */
[-C--:B------:R-:W-:Y:S02]  /*84e0*/  FFMA.FTZ R17, R25, -R164.reuse, R241 ;  /* 0x800000a419117223 */ /* 0x080fe400000100f1 */
[----:B------:R-:W-:Y:S02]  /*84f0*/  FFMA.FTZ R16, R27, -R164, R172 ;  /* 0x800000a41b107223 */ /* 0x000fe400000100ac */
[C---:B------:R-:W-:Y:S02]  /*8500*/  FMUL.FTZ R164, R148.reuse, R109 ;  /* 0x0000006d94a47220 */ /* 0x040fe40000410000 */
[-C--:B------:R-:W-:Y:S02]  /*8510*/  FMUL.FTZ R170, R148, R187.reuse ;  /* 0x000000bb94aa7220 */ /* 0x080fe40000410000 */
[C---:B------:R-:W-:Y:S02]  /*8520*/  FFMA.FTZ R164, R149.reuse, R187, -R164 ;  /* 0x000000bb95a47223 */ /* 0x040fe400000108a4 */
[----:B------:R-:W-:-:S02]  /*8530*/  FFMA.FTZ R170, R149, R109, R170 ;  /* 0x0000006d95aa7223 */ /* 0x000fc400000100aa */
[C---:B------:R-:W-:Y:S02]  /*8540*/  FFMA.FTZ R237, R99.reuse, R160, R164 ;  /* 0x000000a063ed7223 */ /* 0x040fe400000100a4 */
[----:B------:R-:W-:Y:S02]  /*8550*/  FFMA.FTZ R239, R99, R162, R170 ;  /* 0x000000a263ef7223 */ /* 0x000fe400000100aa */
[----:B------:R-:W-:Y:S02]  /*8560*/  FMUL.FTZ R162, R102, R87 ;  /* 0x0000005766a27220 */ /* 0x000fe40000410000 */
[----:B------:R-:W-:Y:S02]  /*8570*/  FMUL.FTZ R164, R146, R237 ;  /* 0x000000ed92a47220 */ /* 0x000fe40000410000 */
[----:B------:R-:W-:Y:S02]  /*8580*/  FFMA.FTZ R172, R40, -R109, R185 ;  /* 0x8000006d28ac7223 */ /* 0x000fe400000100b9 */
[----:B------:R-:W-:-:S02]  /*8590*/  FFMA.FTZ R160, R100, -R162, R187 ;  /* 0x800000a264a07223 */ /* 0x000fc400000100bb */
[----:B------:R-:W-:Y:S02]  /*85a0*/  FFMA.FTZ R109, R104, -R162, R109 ;  /* 0x800000a2686d7223 */ /* 0x000fe4000001006d */
[-C--:B------:R-:W-:Y:S02]  /*85b0*/  FMUL.FTZ R162, R146, R239.reuse ;  /* 0x000000ef92a27220 */ /* 0x080fe40000410000 */
[C---:B------:R-:W-:Y:S02]  /*85c0*/  FFMA.FTZ R164, R147.reuse, R239, R164 ;  /* 0x000000ef93a47223 */ /* 0x040fe400000100a4 */
[----:B------:R-:W-:Y:S02]  /*85d0*/  FFMA.FTZ R162, R147, R237, -R162 ;  /* 0x000000ed93a27223 */ /* 0x000fe400000108a2 */
[----:B------:R-:W-:Y:S02]  /*85e0*/  FFMA.FTZ R241, R108, R163, R164 ;  /* 0x000000a36cf17223 */ /* 0x000fe400000100a4 */
[----:B------:R-:W-:-:S02]  /*85f0*/  FMUL.FTZ R164, R99, R88 ;  /* 0x0000005863a47220 */ /* 0x000fc40000410000 */
[----:B------:R-:W-:Y:S02]  /*8600*/  FFMA.FTZ R170, R40, R187, R165 ;  /* 0x000000bb28aa7223 */ /* 0x000fe400000100a5 */
[----:B------:R-:W-:Y:S02]  /*8610*/  FFMA.FTZ R187, R108, R161, R162 ;  /* 0x000000a16cbb7223 */ /* 0x000fe400000100a2 */
[-C--:B------:R-:W-:Y:S02]  /*8620*/  FFMA.FTZ R162, R97, -R164.reuse, R237 ;  /* 0x800000a461a27223 */ /* 0x080fe400000100ed */
[----:B------:R-:W-:Y:S02]  /*8630*/  FFMA.FTZ R161, R101, -R164, R239 ;  /* 0x800000a465a17223 */ /* 0x000fe400000100ef */
[----:B------:R-:W-:Y:S02]  /*8640*/  FMUL.FTZ R164, R144, R241 ;  /* 0x000000f190a47220 */ /* 0x000fe40000410000 */
[----:B------:R-:W-:-:S02]  /*8650*/  FFMA.FTZ R163, R39, R237, R170 ;  /* 0x000000ed27a37223 */ /* 0x000fc400000100aa */
[-C--:B------:R-:W-:Y:S02]  /*8660*/  FMUL.FTZ R170, R144, R187.reuse ;  /* 0x000000bb90aa7220 */ /* 0x080fe40000410000 */
[C---:B------:R-:W-:Y:S02]  /*8670*/  FFMA.FTZ R164, R145.reuse, R187, -R164 ;  /* 0x000000bb91a47223 */ /* 0x040fe400000108a4 */
[----:B------:R-:W-:Y:S02]  /*8680*/  FFMA.FTZ R170, R145, R241, R170 ;  /* 0x000000f191aa7223 */ /* 0x000fe400000100aa */
[----:B------:R-:W-:Y:S02]  /*8690*/  FFMA.FTZ R237, R105, R166, R164 ;  /* 0x000000a669ed7223 */ /* 0x000fe400000100a4 */
[----:B------:R-:W-:Y:S02]  /*86a0*/  FFMA.FTZ R165, R39, -R239, R172 ;  /* 0x800000ef27a57223 */ /* 0x000fe400000100ac */
[----:B------:R-:W-:-:S02]  /*86b0*/  FFMA.FTZ R239, R105, R168, R170 ;  /* 0x000000a869ef7223 */ /* 0x000fc400000100aa */
[----:B------:R-:W-:Y:S02]  /*86c0*/  FMUL.FTZ R168, R142, R237 ;  /* 0x000000ed8ea87220 */ /* 0x000fe40000410000 */
[----:B------:R-:W-:Y:S02]  /*86d0*/  FMUL.FTZ R185, R108, R85 ;  /* 0x000000556cb97220 */ /* 0x000fe40000410000 */
[-C--:B------:R-:W-:Y:S02]  /*86e0*/  FMUL.FTZ R166, R142, R239.reuse ;  /* 0x000000ef8ea67220 */ /* 0x080fe40000410000 */
[----:B------:R-:W-:Y:S02]  /*86f0*/  FFMA.FTZ R168, R143, R239, R168 ;  /* 0x000000ef8fa87223 */ /* 0x000fe400000100a8 */
[C---:B------:R-:W-:Y:S02]  /*8700*/  FFMA.FTZ R170, R38.reuse, R187, R163 ;  /* 0x000000bb26aa7223 */ /* 0x040fe400000100a3 */
[----:B------:R-:W-:-:S02]  /*8710*/  FFMA.FTZ R172, R38, -R241, R165 ;  /* 0x800000f126ac7223 */ /* 0x000fc400000100a5 */
[----:B------:R-:W-:Y:S02]  /*8720*/  FFMA.FTZ R163, R110, -R185, R241 ;  /* 0x800000b96ea37223 */ /* 0x000fe400000100f1 */
[----:B------:R-:W-:Y:S02]  /*8730*/  FFMA.FTZ R166, R143, R237, -R166 ;  /* 0x000000ed8fa67223 */ /* 0x000fe400000108a6 */
[----:B------:R-:W-:Y:S02]  /*8740*/  FFMA.FTZ R241, R114, R169, R168 ;  /* 0x000000a972f17223 */ /* 0x000fe400000100a8 */
[----:B------:R-:W-:Y:S02]  /*8750*/  FMUL.FTZ R168, R105, R86 ;  /* 0x0000005669a87220 */ /* 0x000fe40000410000 */
[----:B------:R-:W-:Y:S02]  /*8760*/  FFMA.FTZ R164, R106, -R185, R187 ;  /* 0x800000b96aa47223 */ /* 0x000fe400000100bb */
[----:B------:R-:W-:-:S02]  /*8770*/  FFMA.FTZ R187, R114, R167, R166 ;  /* 0x000000a772bb7223 */ /* 0x000fc400000100a6 */
[-C--:B------:R-:W-:Y:S02]  /*8780*/  FFMA.FTZ R166, R103, -R168.reuse, R237 ;  /* 0x800000a867a67223 */ /* 0x080fe400000100ed */
[----:B------:R-:W-:Y:S02]  /*8790*/  FFMA.FTZ R165, R107, -R168, R239 ;  /* 0x800000a86ba57223 */ /* 0x000fe400000100ef */
[C---:B------:R-:W-:Y:S02]  /*87a0*/  FMUL.FTZ R168, R140.reuse, R241 ;  /* 0x000000f18ca87220 */ /* 0x040fe40000410000 */
[----:B------:R-:W-:Y:S02]  /*87b0*/  FFMA.FTZ R167, R37, R237, R170 ;  /* 0x000000ed25a77223 */ /* 0x000fe400000100aa */
[-C--:B------:R-:W-:Y:S02]  /*87c0*/  FMUL.FTZ R170, R140, R187.reuse ;  /* 0x000000bb8caa7220 */ /* 0x080fe40000410000 */
[----:B------:R-:W-:-:S02]  /*87d0*/  FFMA.FTZ R168, R141, R187, -R168 ;  /* 0x000000bb8da87223 */ /* 0x000fc400000108a8 */
[----:B------:R-:W-:Y:S02]  /*87e0*/  FFMA.FTZ R170, R141, R241, R170 ;  /* 0x000000f18daa7223 */ /* 0x000fe400000100aa */
[----:B------:R-:W-:Y:S02]  /*87f0*/  FFMA.FTZ R237, R113, R174, R168 ;  /* 0x000000ae71ed7223 */ /* 0x000fe400000100a8 */
[----:B------:R-:W-:Y:S02]  /*8800*/  FFMA.FTZ R169, R37, -R239, R172 ;  /* 0x800000ef25a97223 */ /* 0x000fe400000100ac */
[----:B------:R-:W-:Y:S02]  /*8810*/  FFMA.FTZ R239, R113, R176, R170 ;  /* 0x000000b071ef7223 */ /* 0x000fe400000100aa */
[----:B------:R-:W-:Y:S02]  /*8820*/  FMUL.FTZ R172, R138, R237 ;  /* 0x000000ed8aac7220 */ /* 0x000fe40000410000 */
[----:B------:R-:W-:-:S02]  /*8830*/  FMUL.FTZ R185, R114, R83 ;  /* 0x0000005372b97220 */ /* 0x000fc40000410000 */
[-C--:B------:R-:W-:Y:S02]  /*8840*/  FMUL.FTZ R170, R138, R239.reuse ;  /* 0x000000ef8aaa7220 */ /* 0x080fe40000410000 */
[C---:B------:R-:W-:Y:S02]  /*8850*/  FFMA.FTZ R172, R139.reuse, R239, R172 ;  /* 0x000000ef8bac7223 */ /* 0x040fe400000100ac */
[C---:B------:R-:W-:Y:S02]  /*8860*/  FFMA.FTZ R174, R36.reuse, R187, R167 ;  /* 0x000000bb24ae7223 */ /* 0x040fe400000100a7 */
[----:B------:R-:W-:Y:S02]  /*8870*/  FFMA.FTZ R176, R36, -R241, R169 ;  /* 0x800000f124b07223 */ /* 0x000fe400000100a9 */
[----:B------:R-:W-:Y:S02]  /*8880*/  FFMA.FTZ R167, R116, -R185, R241 ;  /* 0x800000b974a77223 */ /* 0x000fe400000100f1 */
[----:B------:R-:W-:-:S02]  /*8890*/  FFMA.FTZ R170, R139, R237, -R170 ;  /* 0x000000ed8baa7223 */ /* 0x000fc400000108aa */
[----:B------:R-:W-:Y:S02]  /*88a0*/  FFMA.FTZ R241, R120, R175, R172 ;  /* 0x000000af78f17223 */ /* 0x000fe400000100ac */
[----:B------:R-:W-:Y:S02]  /*88b0*/  FMUL.FTZ R172, R113, R84 ;  /* 0x0000005471ac7220 */ /* 0x000fe40000410000 */
[----:B------:R-:W-:Y:S02]  /*88c0*/  FFMA.FTZ R168, R112, -R185, R187 ;  /* 0x800000b970a87223 */ /* 0x000fe400000100bb */
[----:B------:R-:W-:Y:S02]  /*88d0*/  FFMA.FTZ R187, R120, R173, R170 ;  /* 0x000000ad78bb7223 */ /* 0x000fe400000100aa */
[-C--:B------:R-:W-:Y:S02]  /*88e0*/  FFMA.FTZ R170, R111, -R172.reuse, R237 ;  /* 0x800000ac6faa7223 */ /* 0x080fe400000100ed */
[----:B------:R-:W-:-:S02]  /*88f0*/  FFMA.FTZ R169, R115, -R172, R239 ;  /* 0x800000ac73a97223 */ /* 0x000fc400000100ef */
[----:B------:R-:W-:Y:S02]  /*8900*/  FFMA.FTZ R173, R35, R237, R174 ;  /* 0x000000ed23ad7223 */ /* 0x000fe400000100ae */
[C---:B------:R-:W-:Y:S02]  /*8910*/  FMUL.FTZ R172, R136.reuse, R241 ;  /* 0x000000f188ac7220 */ /* 0x040fe40000410000 */
[-C--:B------:R-:W-:Y:S02]  /*8920*/  FMUL.FTZ R174, R136, R187.reuse ;  /* 0x000000bb88ae7220 */ /* 0x080fe40000410000 */
[C---:B------:R-:W-:Y:S02]  /*8930*/  FFMA.FTZ R172, R137.reuse, R187, -R172 ;  /* 0x000000bb89ac7223 */ /* 0x040fe400000108ac */
[----:B------:R-:W-:Y:S02]  /*8940*/  FFMA.FTZ R174, R137, R241, R174 ;  /* 0x000000f189ae7223 */ /* 0x000fe400000100ae */
[----:B------:R-:W-:-:S02]  /*8950*/  FFMA.FTZ R175, R35, -R239, R176 ;  /* 0x800000ef23af7223 */ /* 0x000fc400000100b0 */
[C---:B------:R-:W-:Y:S02]  /*8960*/  FFMA.FTZ R237, R119.reuse, R180, R172 ;  /* 0x000000b477ed7223 */ /* 0x040fe400000100ac */
[----:B------:R-:W-:Y:S02]  /*8970*/  FFMA.FTZ R239, R119, R182, R174 ;  /* 0x000000b677ef7223 */ /* 0x000fe400000100ae */
[C---:B------:R-:W-:Y:S02]  /*8980*/  FMUL.FTZ R176, R134.reuse, R237 ;  /* 0x000000ed86b07220 */ /* 0x040fe40000410000 */
[----:B------:R-:W-:Y:S02]  /*8990*/  FMUL.FTZ R174, R134, R239 ;  /* 0x000000ef86ae7220 */ /* 0x000fe40000410000 */
[----:B------:R-:W-:Y:S02]  /*89a0*/  FMUL.FTZ R185, R120, R81 ;  /* 0x0000005178b97220 */ /* 0x000fe40000410000 */
[----:B------:R-:W-:-:S02]  /*89b0*/  FFMA.FTZ R176, R135, R239, R176 ;  /* 0x000000ef87b07223 */ /* 0x000fc400000100b0 */
[----:B------:R-:W-:Y:S02]  /*89c0*/  FFMA.FTZ R174, R135, R237, -R174 ;  /* 0x000000ed87ae7223 */ /* 0x000fe400000108ae */
[C---:B------:R-:W-:Y:S02]  /*89d0*/  FFMA.FTZ R180, R34.reuse, R187, R173 ;  /* 0x000000bb22b47223 */ /* 0x040fe400000100ad */
[----:B------:R-:W-:Y:S02]  /*89e0*/  FFMA.FTZ R182, R34, -R241, R175 ;  /* 0x800000f122b67223 */ /* 0x000fe400000100af */
[-C--:B------:R-:W-:Y:S02]  /*89f0*/  FFMA.FTZ R172, R122, -R185.reuse, R241 ;  /* 0x800000b97aac7223 */ /* 0x080fe400000100f1 */
[----:B------:R-:W-:Y:S02]  /*8a00*/  FFMA.FTZ R173, R118, -R185, R187 ;  /* 0x800000b976ad7223 */ /* 0x000fe400000100bb */
[----:B------:R-:W-:-:S02]  /*8a10*/  FFMA.FTZ R241, R126, R179, R176 ;  /* 0x000000b37ef17223 */ /* 0x000fc400000100b0 */
[----:B------:R-:W-:Y:S02]  /*8a20*/  FFMA.FTZ R187, R126, R183, R174 ;  /* 0x000000b77ebb7223 */ /* 0x000fe400000100ae */
[----:B------:R-:W-:Y:S02]  /*8a30*/  FFMA.FTZ R179, R33, R237, R180 ;  /* 0x000000ed21b37223 */ /* 0x000fe400000100b4 */
[C---:B------:R-:W-:Y:S02]  /*8a40*/  FMUL.FTZ R176, R132.reuse, R241 ;  /* 0x000000f184b07220 */ /* 0x040fe40000410000 */
[-C--:B------:R-:W-:Y:S02]  /*8a50*/  FMUL.FTZ R180, R132, R187.reuse ;  /* 0x000000bb84b47220 */ /* 0x080fe40000410000 */
[C---:B------:R-:W-:Y:S02]  /*8a60*/  FFMA.FTZ R176, R133.reuse, R187, -R176 ;  /* 0x000000bb85b07223 */ /* 0x040fe400000108b0 */
[----:B------:R-:W-:-:S02]  /*8a70*/  FFMA.FTZ R180, R133, R241, R180 ;  /* 0x000000f185b47223 */ /* 0x000fc400000100b4 */
[C---:B------:R-:W-:Y:S02]  /*8a80*/  FFMA.FTZ R238, R19.reuse, R188, R176 ;  /* 0x000000bc13ee7223 */ /* 0x040fe400000100b0 */
[----:B------:R-:W-:Y:S02]  /*8a90*/  FFMA.FTZ R240, R19, R190, R180 ;  /* 0x000000be13f07223 */ /* 0x000fe400000100b4 */
[----:B------:R-:W-:Y:S02]  /*8aa0*/  FFMA.FTZ R183, R33, -R239, R182 ;  /* 0x800000ef21b77223 */ /* 0x000fe400000100b6 */
[C---:B------:R-:W-:Y:S02]  /*8ab0*/  FMUL.FTZ R182, R129.reuse, R238 ;  /* 0x000000ee81b67220 */ /* 0x040fe40000410000 */
[----:B------:R-:W-:Y:S02]  /*8ac0*/  FMUL.FTZ R180, R129, R240 ;  /* 0x000000f081b47220 */ /* 0x000fe40000410000 */
[----:B------:R-:W-:-:S02]  /*8ad0*/  FMUL.FTZ R174, R119, R82 ;  /* 0x0000005277ae7220 */ /* 0x000fc40000410000 */
[C---:B------:R-:W-:Y:S02]  /*8ae0*/  FFMA.FTZ R182, R131.reuse, R240, R182 ;  /* 0x000000f083b67223 */ /* 0x040fe400000100b6 */
[----:B------:R-:W-:Y:S02]  /*8af0*/  FFMA.FTZ R180, R131, R238, -R180 ;  /* 0x000000ee83b47223 */ /* 0x000fe400000108b4 */
[----:B------:R-:W-:Y:S02]  /*8b00*/  FFMA.FTZ R175, R117, -R174, R237 ;  /* 0x800000ae75af7223 */ /* 0x000fe400000100ed */
[C---:B------:R-:W-:Y:S02]  /*8b10*/  FFMA.FTZ R237, R128.reuse, R195, R182 ;  /* 0x000000c380ed7223 */ /* 0x040fe400000100b6 */
[----:B------:R-:W-:Y:S02]  /*8b20*/  FFMA.FTZ R193, R128, R193, R180 ;  /* 0x000000c180c17223 */ /* 0x000fe400000100b4 */
[----:B------:R-:W-:-:S02]  /*8b30*/  FMUL.FTZ R180, R154, R237 ;  /* 0x000000ed9ab47220 */ /* 0x000fc40000410000 */
[----:B------:R-:W-:Y:S02]  /*8b40*/  FMUL.FTZ R182, R154, R193 ;  /* 0x000000c19ab67220 */ /* 0x000fe40000410000 */
[----:B------:R-:W-:Y:S02]  /*8b50*/  FMUL.FTZ R185, R126, R79 ;  /* 0x0000004f7eb97220 */ /* 0x000fe40000410000 */
[C---:B------:R-:W-:Y:S02]  /*8b60*/  FFMA.FTZ R180, R155.reuse, R193, -R180 ;  /* 0x000000c19bb47223 */ /* 0x040fe400000108b4 */
[----:B------:R-:W-:Y:S02]  /*8b70*/  FFMA.FTZ R182, R155, R237, R182 ;  /* 0x000000ed9bb67223 */ /* 0x000fe400000100b6 */
[----:B------:R-:W-:Y:S02]  /*8b80*/  FFMA.FTZ R174, R121, -R174, R239 ;  /* 0x800000ae79ae7223 */ /* 0x000fe400000100ef */
[----:B------:R-:W-:-:S02]  /*8b90*/  FFMA.FTZ R190, R32, -R241, R183 ;  /* 0x800000f120be7223 */ /* 0x000fc400000100b7 */
[----:B------:R-:W-:Y:S02]  /*8ba0*/  FFMA.FTZ R188, R32, R187, R179 ;  /* 0x000000bb20bc7223 */ /* 0x000fe400000100b3 */
[-C--:B------:R-:W-:Y:S02]  /*8bb0*/  FFMA.FTZ R176, R124, -R185.reuse, R241 ;  /* 0x800000b97cb07223 */ /* 0x080fe400000100f1 */
[C---:B------:R-:W-:Y:S02]  /*8bc0*/  FFMA.FTZ R239, R123.reuse, R200, R180 ;  /* 0x000000c87bef7223 */ /* 0x040fe400000100b4 */
[----:B------:R-:W-:Y:S02]  /*8bd0*/  FFMA.FTZ R241, R123, R202, R182 ;  /* 0x000000ca7bf17223 */ /* 0x000fe400000100b6 */
[----:B------:R-:W-:Y:S02]  /*8be0*/  FFMA.FTZ R179, R18, -R185, R187 ;  /* 0x800000b912b37223 */ /* 0x000fe400000100bb */
[----:B------:R-:W-:-:S02]  /*8bf0*/  FFMA.FTZ R185, R31, -R240, R190 ;  /* 0x800000f01fb97223 */ /* 0x000fc400000100be */
[----:B------:R-:W-:Y:S02]  /*8c00*/  FFMA.FTZ R183, R31, R238, R188 ;  /* 0x000000ee1fb77223 */ /* 0x000fe400000100bc */
[C---:B------:R-:W-:Y:S02]  /*8c10*/  FMUL.FTZ R190, R158.reuse, R239 ;  /* 0x000000ef9ebe7220 */ /* 0x040fe40000410000 */
[-C--:B------:R-:W-:Y:S02]  /*8c20*/  FMUL.FTZ R188, R158, R241.reuse ;  /* 0x000000f19ebc7220 */ /* 0x080fe40000410000 */
[C---:B------:R-:W-:Y:S02]  /*8c30*/  FFMA.FTZ R190, R159.reuse, R241, R190 ;  /* 0x000000f19fbe7223 */ /* 0x040fe400000100be */
[----:B------:R-:W-:Y:S02]  /*8c40*/  FFMA.FTZ R188, R159, R239, -R188 ;  /* 0x000000ef9fbc7223 */ /* 0x000fe400000108bc */
[----:B------:R-:W-:-:S02]  /*8c50*/  FMUL.FTZ R187, R128, R77 ;  /* 0x0000004d80bb7220 */ /* 0x000fc40000410000 */
[C---:B------:R-:W-:Y:S02]  /*8c60*/  FFMA.FTZ R200, R30.reuse, R193, R183 ;  /* 0x000000c11ec87223 */ /* 0x040fe400000100b7 */
[----:B------:R-:W-:Y:S02]  /*8c70*/  FFMA.FTZ R202, R30, -R237, R185 ;  /* 0x800000ed1eca7223 */ /* 0x000fe400000100b9 */
[C---:B------:R-:W-:Y:S02]  /*8c80*/  FFMA.FTZ R203, R130.reuse, R203, R190 ;  /* 0x000000cb82cb7223 */ /* 0x040fe400000100be */
[----:B------:R-:W-:Y:S02]  /*8c90*/  FFMA.FTZ R185, R130, R201, R188 ;  /* 0x000000c982b97223 */ /* 0x000fe400000100bc */
[----:B------:R-:W-:Y:S02]  /*8ca0*/  FFMA.FTZ R182, R178, -R187, R193 ;  /* 0x800000bbb2b67223 */ /* 0x000fe400000100c1 */
[----:B------:R-:W-:-:S02]  /*8cb0*/  FFMA.FTZ R193, R29, R239, R200 ;  /* 0x000000ef1dc17223 */ /* 0x000fc400000100c8 */
[----:B------:R-:W-:Y:S02]  /*8cc0*/  FFMA.FTZ R183, R29, -R241, R202 ;  /* 0x800000f11db77223 */ /* 0x000fe400000100ca */
[C---:B------:R-:W-:Y:S02]  /*8cd0*/  FMUL.FTZ R200, R156.reuse, R203 ;  /* 0x000000cb9cc87220 */ /* 0x040fe40000410000 */
[----:B------:R-:W-:Y:S02]  /*8ce0*/  FMUL.FTZ R202, R156, R185 ;  /* 0x000000b99cca7220 */ /* 0x000fe40000410000 */
[----:B------:R-:W-:Y:S02]  /*8cf0*/  FADD.FTZ R231, -R231, R14 ;  /* 0x0000000ee7e77221 */ /* 0x000fe40000010100 */
[----:B------:R-:W-:Y:S02]  /*8d00*/  FMUL.FTZ R190, R123, R78 ;  /* 0x0000004e7bbe7220 */ /* 0x000fe40000410000 */
[----:B------:R-:W-:-:S02]  /*8d10*/  FADD.FTZ R230, R230, R15 ;  /* 0x0000000fe6e67221 */ /* 0x000fc40000010000 */
[----:B------:R-:W-:Y:S02]  /*8d20*/  FFMA.FTZ R200, R157, R185, -R200 ;  /* 0x000000b99dc87223 */ /* 0x000fe400000108c8 */
[----:B------:R-:W-:Y:S02]  /*8d30*/  FADD.FTZ R14, R235, R2 ;  /* 0x00000002eb0e7221 */ /* 0x000fe40000010000 */
[----:B------:R-:W-:Y:S02]  /*8d40*/  FFMA.FTZ R180, R184, -R187, R237 ;  /* 0x800000bbb8b47223 */ /* 0x000fe400000100ed */
[----:B------:R-:W-:Y:S02]  /*8d50*/  FFMA.FTZ R202, R157, R203, R202 ;  /* 0x000000cb9dca7223 */ /* 0x000fe400000100ca */
[----:B------:R-:W-:Y:S02]  /*8d60*/  FMUL.FTZ R2, R156, -R231 ;  /* 0x800000e79c027220 */ /* 0x000fe40000410000 */
[----:B------:R-:W-:-:S02]  /*8d70*/  FFMA.FTZ R188, R181, -R190, R239 ;  /* 0x800000beb5bc7223 */ /* 0x000fc400000100ef */
[----:B------:R-:W-:Y:S02]  /*8d80*/  FFMA.FTZ R187, R189, -R190, R241 ;  /* 0x800000bebdbb7223 */ /* 0x000fe400000100f1 */
[----:B------:R-:W-:Y:S02]  /*8d90*/  FMUL.FTZ R156, R156, -R230 ;  /* 0x800000e69c9c7220 */ /* 0x000fe40000410000 */
[----:B------:R-:W-:Y:S01]  /*8da0*/  FFMA.FTZ R190, R28, -R203, R183 ;  /* 0x800000cb1cbe7223 */ /* 0x000fe200000100b7 */
[----:B------:R-:W-:Y:S01]  /*8db0*/  P2R R183, PR, RZ, 0x1 ;  /* 0x00000001ffb77803 */ /* 0x000fe20000000000 */
[C---:B------:R-:W-:Y:S02]  /*8dc0*/  FFMA.FTZ R201, R125.reuse, R196, R200 ;  /* 0x000000c47dc97223 */ /* 0x040fe400000100c8 */
[----:B------:R-:W-:Y:S02]  /*8dd0*/  FMUL.FTZ R183, R130, R75 ;  /* 0x0000004b82b77220 */ /* 0x000fe40000410000 */
[----:B------:R-:W-:-:S02]  /*8de0*/  FFMA.FTZ R200, R125, R194, R202 ;  /* 0x000000c27dc87223 */ /* 0x000fc400000100ca */
[----:B-----5:R-:W-:Y:S02]  /*8df0*/  FADD.FTZ R15, R234, R3 ;  /* 0x00000003ea0f7221 */ /* 0x020fe40000010000 */
[C---:B------:R-:W-:Y:S02]  /*8e00*/  FFMA.FTZ R202, R157.reuse, R231, R156 ;  /* 0x000000e79dca7223 */ /* 0x040fe4000001009c */
[----:B------:R-:W-:Y:S01]  /*8e10*/  FFMA.FTZ R3, R157, R230, -R2 ;  /* 0x000000e69d037223 */ /* 0x000fe20000010802 */
[----:B------:R1:W-:Y:S01]  /*8e20*/  @!P0 STS.128 [UR32+0x2e10], R12 ;  /* 0x002e100cff008988 */ /* 0x0003e20008000c20 */
[----:B------:R-:W-:Y:S01]  /*8e30*/  FFMA.FTZ R193, R28, R185, R193 ;  /* 0x000000b91cc17223 */ /* 0x000fe200000100c1 */
[----:B------:R-:W-:Y:S01]  /*8e40*/  SHF.L.U32 R2, R96, 0x5, RZ ;  /* 0x0000000560027819 */ /* 0x000fe200000006ff */
[-C--:B------:R-:W-:Y:S01]  /*8e50*/  FFMA.FTZ R185, R186, -R183.reuse, R185 ;  /* 0x800000b7bab97223 */ /* 0x080fe200000100b9 */
[----:B------:R-:W-:Y:S01]  /*8e60*/  ULDC UR32, c[0x0][0x174] ;  /* 0x00005d0000207ab9 */ /* 0x000fe20000000800 */
[----:B------:R-:W-:Y:S01]  /*8e70*/  FFMA.FTZ R183, R192, -R183, R203 ;  /* 0x800000b7c0b77223 */ /* 0x000fe200000100cb */
[----:B------:R-:W-:Y:S01]  /*8e80*/  LEA.HI.SX32 R2, R2, R2, 0x1b ;  /* 0x0000000202027211 */ /* 0x000fe200078fdaff */
[----:B------:R-:W-:Y:S01]  /*8e90*/  FADD.FTZ R197, -R197, R202 ;  /* 0x000000cac5c57221 */ /* 0x000fe20000010100 */
[----:B------:R-:W-:Y:S01]  /*8ea0*/  UIADD3 UR32, -UR6, UR32, URZ ;  /* 0x0000002006207290 */ /* 0x000fe2000fffe13f */
[----:B------:R-:W-:-:S02]  /*8eb0*/  FADD.FTZ R203, R198, R3 ;  /* 0x00000003c6cb7221 */ /* 0x000fc40000010000 */
[C---:B------:R-:W-:Y:S01]  /*8ec0*/  FMUL.FTZ R198, R158.reuse, -R197 ;  /* 0x800000c59ec67220 */ /* 0x040fe20000410000 */
[----:B------:R-:W-:Y:S01]  /*8ed0*/  ULEA UR32, UR32, 0xfffffe00, 0x9 ;  /* 0xfffffe0020207891 */ /* 0x000fe2000f8e483f */
[----:B------:R-:W-:Y:S02]  /*8ee0*/  FMUL.FTZ R158, R158, -R203 ;  /* 0x800000cb9e9e7220 */ /* 0x000fe40000410000 */
[-C--:B-1----:R-:W-:Y:S01]  /*8ef0*/  FMUL.FTZ R13, R192, R197.reuse ;  /* 0x000000c5c00d7220 */ /* 0x082fe20000410000 */
[----:B------:R-:W-:Y:S01]  /*8f00*/  UIADD3 UR32, -UR32, UR33, URZ ;  /* 0x0000002120207290 */ /* 0x000fe2000fffe13f */
[----:B------:R-:W-:Y:S02]  /*8f10*/  FFMA.FTZ R192, R159, R197, R158 ;  /* 0x000000c59fc07223 */ /* 0x000fe4000001009e */
[----:B------:R-:W-:Y:S02]  /*8f20*/  FMUL.FTZ R158, R203, UR42 ;  /* 0x0000002acb9e7c20 */ /* 0x000fe40008410000 */
[----:B------:R-:W-:-:S02]  /*8f30*/  FFMA.FTZ R3, R159, R203, -R198 ;  /* 0x000000cb9f037223 */ /* 0x000fc400000108c6 */
[----:B------:R-:W-:Y:S02]  /*8f40*/  FFMA.FTZ R159, R186, R203, R13 ;  /* 0x000000cbba9f7223 */ /* 0x000fe4000001000d */
[C---:B------:R-:W-:Y:S02]  /*8f50*/  FMUL.FTZ R186, R197.reuse, UR42 ;  /* 0x0000002ac5ba7c20 */ /* 0x040fe40008410000 */
[C---:B------:R-:W-:Y:S02]  /*8f60*/  FFMA.FTZ R158, R197.reuse, UR43, -R158 ;  /* 0x0000002bc59e7c23 */ /* 0x040fe4000801089e */
[----:B------:R-:W-:Y:S02]  /*8f70*/  FMUL.FTZ R198, R197, R75 ;  /* 0x0000004bc5c67220 */ /* 0x000fe40000410000 */
[----:B------:R-:W-:Y:S02]  /*8f80*/  FADD.FTZ R229, -R229, R192 ;  /* 0x000000c0e5e57221 */ /* 0x000fe40000010100 */
[----:B------:R-:W-:-:S02]  /*8f90*/  FADD.FTZ R197, R228, R3 ;  /* 0x00000003e4c57221 */ /* 0x000fc40000010000 */
[C---:B------:R-:W-:Y:S02]  /*8fa0*/  FMUL.FTZ R192, R154.reuse, -R229 ;  /* 0x800000e59ac07220 */ /* 0x040fe40000410000 */
[-C--:B------:R-:W-:Y:S02]  /*8fb0*/  FMUL.FTZ R154, R154, -R197.reuse ;  /* 0x800000c59a9a7220 */ /* 0x080fe40000410000 */
[C---:B------:R-:W-:Y:S02]  /*8fc0*/  FFMA.FTZ R234, R155.reuse, R197, -R192 ;  /* 0x000000c59bea7223 */ /* 0x040fe400000108c0 */
[----:B------:R-:W-:Y:S02]  /*8fd0*/  FFMA.FTZ R155, R155, R229, R154 ;  /* 0x000000e59b9b7223 */ /* 0x000fe4000001009a */
[-C--:B------:R-:W-:Y:S02]  /*8fe0*/  FFMA.FTZ R195, R171, -R236.reuse, R238 ;  /* 0x800000ecabc37223 */ /* 0x080fe400000100ee */
[----:B------:R-:W-:-:S02]  /*8ff0*/  FFMA.FTZ R236, R177, -R236, R240 ;  /* 0x800000ecb1ec7223 */ /* 0x000fc400000100f0 */
[----:B------:R-:W-:Y:S02]  /*9000*/  FADD.FTZ R238, R227, R234 ;  /* 0x000000eae3ee7221 */ /* 0x000fe40000010000 */
[----:B------:R-:W-:Y:S02]  /*9010*/  FMUL.FTZ R202, R203, R75 ;  /* 0x0000004bcbca7220 */ /* 0x000fe40000410000 */
[----:B------:R-:W-:Y:S02]  /*9020*/  FADD.FTZ R240, -R226, R155 ;  /* 0x0000009be2f07221 */ /* 0x000fe40000010100 */
[----:B------:R-:W-:Y:S02]  /*9030*/  FMUL.FTZ R3, R229, UR42 ;  /* 0x0000002ae5037c20 */ /* 0x000fe40008410000 */
[----:B------:R-:W-:Y:S02]  /*9040*/  FMUL.FTZ R234, R129, -R238 ;  /* 0x800000ee81ea7220 */ /* 0x000fe40000410000 */
[----:B------:R-:W-:-:S02]  /*9050*/  FMUL.FTZ R13, R130, R202 ;  /* 0x000000ca820d7220 */ /* 0x000fc40000410000 */
[-C--:B------:R-:W-:Y:S02]  /*9060*/  FMUL.FTZ R226, R129, -R240.reuse ;  /* 0x800000f081e27220 */ /* 0x080fe40000410000 */
[----:B------:R-:W-:Y:S01]  /*9070*/  FFMA.FTZ R155, R197, UR43, R3 ;  /* 0x0000002bc59b7c23 */ /* 0x000fe20008010003 */
[----:B------:R1:W-:Y:S01]  /*9080*/  STS [R2.X4+0x8b0], R13 ;  /* 0x0008b00d02007388 */ /* 0x0003e20000004800 */
[C---:B------:R-:W-:Y:S02]  /*9090*/  FFMA.FTZ R234, R131.reuse, R240, R234 ;  /* 0x000000f083ea7223 */ /* 0x040fe400000100ea */
[----:B------:R-:W-:Y:S02]  /*90a0*/  FFMA.FTZ R3, R131, R238, -R226 ;  /* 0x000000ee83037223 */ /* 0x000fe400000108e2 */
[----:B------:R-:W-:Y:S02]  /*90b0*/  FADD.FTZ R234, -R225, R234 ;  /* 0x000000eae1ea7221 */ /* 0x000fe40000010100 */
[----:B------:R-:W-:-:S02]  /*90c0*/  FADD.FTZ R227, R224, R3 ;  /* 0x00000003e0e37221 */ /* 0x000fc40000010000 */
[----:B------:R-:W-:Y:S02]  /*90d0*/  FMUL.FTZ R194, R125, R76 ;  /* 0x0000004c7dc27220 */ /* 0x000fe40000410000 */
[----:B-1----:R-:W-:Y:S02]  /*90e0*/  FMUL.FTZ R13, R184, R240 ;  /* 0x000000f0b80d7220 */ /* 0x002fe40000410000 */
[----:B------:R-:W-:Y:S02]  /*90f0*/  FMUL.FTZ R12, R230, R76 ;  /* 0x0000004ce60c7220 */ /* 0x000fe40000410000 */
[----:B------:R-:W-:Y:S02]  /*9100*/  FFMA.FTZ R131, R178, R238, R13 ;  /* 0x000000eeb2837223 */ /* 0x000fe4000001000d */
[C---:B------:R-:W-:Y:S02]  /*9110*/  FMUL.FTZ R178, R132.reuse, -R234 ;  /* 0x800000ea84b27220 */ /* 0x040fe40000410000 */
[----:B------:R-:W-:-:S02]  /*9120*/  FMUL.FTZ R132, R132, -R227 ;  /* 0x800000e384847220 */ /* 0x000fc40000410000 */
[----:B------:R-:W-:Y:S02]  /*9130*/  FMUL.FTZ R196, R199, R231 ;  /* 0x000000e7c7c47220 */ /* 0x000fe40000410000 */
[----:B------:R-:W-:Y:S02]  /*9140*/  FMUL.FTZ R157, R231, UR42 ;  /* 0x0000002ae79d7c20 */ /* 0x000fe40008410000 */
[C---:B------:R-:W-:Y:S02]  /*9150*/  FFMA.FTZ R3, R133.reuse, R227, -R178 ;  /* 0x000000e385037223 */ /* 0x040fe400000108b2 */
[----:B------:R-:W-:Y:S02]  /*9160*/  FFMA.FTZ R178, R133, R234, R132 ;  /* 0x000000ea85b27223 */ /* 0x000fe40000010084 */
[-C--:B------:R-:W-:Y:S02]  /*9170*/  FFMA.FTZ R199, R199, -R194.reuse, R200 ;  /* 0x800000c2c7c77223 */ /* 0x080fe400000100c8 */
[----:B------:R-:W-:-:S02]  /*9180*/  FFMA.FTZ R156, R191, -R194, R201 ;  /* 0x800000c2bf9c7223 */ /* 0x000fc400000100c9 */
[----:B------:R-:W-:Y:S02]  /*9190*/  FMUL.FTZ R15, R125, R12 ;  /* 0x0000000c7d0f7220 */ /* 0x000fe40000410000 */
[----:B------:R-:W-:Y:S02]  /*91a0*/  FFMA.FTZ R196, R191, R230, R196 ;  /* 0x000000e6bfc47223 */ /* 0x000fe400000100c4 */
[C---:B------:R-:W-:Y:S01]  /*91b0*/  FMUL.FTZ R194, R230.reuse, UR42 ;  /* 0x0000002ae6c27c20 */ /* 0x040fe20008410000 */
[----:B------:R1:W-:Y:S01]  /*91c0*/  STS [R2.X4+0x8b8], R15 ;  /* 0x0008b80f02007388 */ /* 0x0003e20000004800 */
[----:B------:R-:W-:Y:S02]  /*91d0*/  FFMA.FTZ R157, R230, UR43, R157 ;  /* 0x0000002be69d7c23 */ /* 0x000fe4000801009d */
[----:B------:R-:W-:Y:S02]  /*91e0*/  FMUL.FTZ R230, R197, R78 ;  /* 0x0000004ec5e67220 */ /* 0x000fe40000410000 */
[----:B------:R-:W-:-:S02]  /*91f0*/  FADD.FTZ R223, -R223, R178 ;  /* 0x000000b2dfdf7221 */ /* 0x000fc40000010100 */
[----:B------:R-:W-:Y:S02]  /*9200*/  FADD.FTZ R222, R222, R3 ;  /* 0x00000003dede7221 */ /* 0x000fe40000010000 */
[CC--:B------:R-:W-:Y:S02]  /*9210*/  FMUL.FTZ R3, R134.reuse, -R223.reuse ;  /* 0x800000df86037220 */ /* 0x0c0fe40000410000 */
[----:B-1----:R-:W-:Y:S02]  /*9220*/  FMUL.FTZ R15, R123, R230 ;  /* 0x000000e67b0f7220 */ /* 0x002fe40000410000 */
[-C--:B------:R-:W-:Y:S02]  /*9230*/  FMUL.FTZ R134, R134, -R222.reuse ;  /* 0x800000de86867220 */ /* 0x080fe40000410000 */
[C---:B------:R-:W-:Y:S01]  /*9240*/  FFMA.FTZ R3, R135.reuse, R222, -R3 ;  /* 0x000000de87037223 */ /* 0x040fe20000010803 */
[----:B------:R1:W-:Y:S01]  /*9250*/  STS [R2.X4+0x8a8], R15 ;  /* 0x0008a80f02007388 */ /* 0x0003e20000004800 */
[----:B------:R-:W-:-:S02]  /*9260*/  FFMA.FTZ R134, R135, R223, R134 ;  /* 0x000000df87867223 */ /* 0x000fc40000010086 */
[----:B------:R-:W-:Y:S02]  /*9270*/  FADD.FTZ R220, R220, R3 ;  /* 0x00000003dcdc7221 */ /* 0x000fe40000010000 */
[----:B------:R-:W-:Y:S02]  /*9280*/  FMUL.FTZ R184, R177, R234 ;  /* 0x000000eab1b87220 */ /* 0x000fe40000410000 */
[----:B------:R-:W-:Y:S02]  /*9290*/  FMUL.FTZ R13, R234, UR42 ;  /* 0x0000002aea0d7c20 */ /* 0x000fe40008410000 */
[----:B------:R-:W-:Y:S02]  /*92a0*/  FADD.FTZ R221, -R221, R134 ;  /* 0x00000086dddd7221 */ /* 0x000fe40000010100 */
[----:B-1----:R-:W-:Y:S02]  /*92b0*/  FMUL.FTZ R15, R227, UR42 ;  /* 0x0000002ae30f7c20 */ /* 0x002fe40008410000 */
[----:B------:R-:W-:-:S02]  /*92c0*/  FMUL.FTZ R134, R136, -R220 ;  /* 0x800000dc88867220 */ /* 0x000fc40000410000 */
[----:B------:R-:W-:Y:S02]  /*92d0*/  FFMA.FTZ R15, R234, UR43, -R15 ;  /* 0x0000002bea0f7c23 */ /* 0x000fe4000801080f */
[----:B------:R-:W-:Y:S02]  /*92e0*/  FFMA.FTZ R132, R171, R227, R184 ;  /* 0x000000e3ab847223 */ /* 0x000fe400000100b8 */
[C---:B------:R-:W-:Y:S02]  /*92f0*/  FFMA.FTZ R184, R227.reuse, UR43, R13 ;  /* 0x0000002be3b87c23 */ /* 0x040fe4000801000d */
[----:B------:R-:W-:Y:S02]  /*9300*/  FMUL.FTZ R15, R236, R15 ;  /* 0x0000000fec0f7220 */ /* 0x000fe40000410000 */
[----:B------:R-:W-:Y:S02]  /*9310*/  FMUL.FTZ R224, R227, R80 ;  /* 0x00000050e3e07220 */ /* 0x000fe40000410000 */
[----:B------:R-:W-:-:S02]  /*9320*/  FMUL.FTZ R136, R136, -R221 ;  /* 0x800000dd88887220 */ /* 0x000fc40000410000 */
[----:B------:R-:W-:Y:S02]  /*9330*/  FFMA.FTZ R134, R137, R221, R134 ;  /* 0x000000dd89867223 */ /* 0x000fe40000010086 */
[----:B------:R-:W-:Y:S02]  /*9340*/  FMUL.FTZ R226, R234, R80 ;  /* 0x00000050eae27220 */ /* 0x000fe40000410000 */
[----:B------:R-:W-:Y:S02]  /*9350*/  FMUL.FTZ R14, R231, R76 ;  /* 0x0000004ce70e7220 */ /* 0x000fe40000410000 */
[----:B------:R-:W-:Y:S02]  /*9360*/  FFMA.FTZ R133, R195, R184, R15 ;  /* 0x000000b8c3857223 */ /* 0x000fe4000001000f */
[-C--:B------:R-:W-:Y:S02]  /*9370*/  FMUL.FTZ R135, R223, R79.reuse ;  /* 0x0000004fdf877220 */ /* 0x080fe40000410000 */
[----:B------:R-:W-:-:S02]  /*9380*/  FMUL.FTZ R15, R222, R79 ;  /* 0x0000004fde0f7220 */ /* 0x000fc40000410000 */
[----:B------:R-:W-:Y:S02]  /*9390*/  FMUL.FTZ R171, R19, R224 ;  /* 0x000000e013ab7220 */ /* 0x000fe40000410000 */
[----:B------:R-:W-:Y:S02]  /*93a0*/  FFMA.FTZ R137, R137, R220, -R136 ;  /* 0x000000dc89897223 */ /* 0x000fe40000010888 */
[----:B------:R-:W-:Y:S01]  /*93b0*/  FADD.FTZ R219, -R219, R134 ;  /* 0x00000086dbdb7221 */ /* 0x000fe20000010100 */
[----:B------:R1:W-:Y:S01]  /*93c0*/  STS [R2.X4+0x898], R171 ;  /* 0x000898ab02007388 */ /* 0x0003e20000004800 */
[----:B------:R-:W-:Y:S02]  /*93d0*/  FMUL.FTZ R13, R236, R226 ;  /* 0x000000e2ec0d7220 */ /* 0x000fe40000410000 */
[----:B------:R-:W-:Y:S02]  /*93e0*/  FMUL.FTZ R191, R125, R14 ;  /* 0x0000000e7dbf7220 */ /* 0x000fe40000410000 */
[----:B------:R-:W-:-:S02]  /*93f0*/  FMUL.FTZ R178, R176, R135 ;  /* 0x00000087b0b27220 */ /* 0x000fc40000410000 */
[----:B------:R-:W-:Y:S01]  /*9400*/  FMUL.FTZ R136, R176, R15 ;  /* 0x0000000fb0887220 */ /* 0x000fe20000410000 */
[----:B------:R3:W-:Y:S01]  /*9410*/  STS [R2.X4+0x8bc], R191 ;  /* 0x0008bcbf02007388 */ /* 0x0007e20000004800 */
[----:B------:R-:W-:Y:S02]  /*9420*/  FADD.FTZ R218, R218, R137 ;  /* 0x00000089dada7221 */ /* 0x000fe40000010000 */
[----:B------:R-:W-:Y:S02]  /*9430*/  FMUL.FTZ R134, R138, -R219 ;  /* 0x800000db8a867220 */ /* 0x000fe40000410000 */
[----:B------:R-:W-:Y:S02]  /*9440*/  FFMA.FTZ R3, R195, R224, R13 ;  /* 0x000000e0c3037223 */ /* 0x000fe4000001000d */
[----:B------:R-:W-:Y:S02]  /*9450*/  FMUL.FTZ R228, R189, R229 ;  /* 0x000000e5bde47220 */ /* 0x000fe40000410000 */
[----:B------:R-:W-:-:S02]  /*9460*/  FFMA.FTZ R13, R179, R15, R178 ;  /* 0x0000000fb30d7223 */ /* 0x000fc400000100b2 */
[C---:B-1----:R-:W-:Y:S02]  /*9470*/  FMUL.FTZ R171, R126.reuse, R15 ;  /* 0x0000000f7eab7220 */ /* 0x042fe40000410000 */
[-C--:B------:R-:W-:Y:S02]  /*9480*/  FMUL.FTZ R137, R126, R135.reuse ;  /* 0x000000877e897220 */ /* 0x080fe40000410000 */
[----:B------:R-:W-:Y:S01]  /*9490*/  FFMA.FTZ R15, R179, R135, -R136 ;  /* 0x00000087b30f7223 */ /* 0x000fe20000010888 */
[----:B------:R-:W-:Y:S01]  /*94a0*/  STS [R2.X4+0x890], R171 ;  /* 0x000890ab02007388 */ /* 0x000fe20000004800 */
[----:B---3--:R-:W-:Y:S02]  /*94b0*/  FMUL.FTZ R191, R130, R198 ;  /* 0x000000c682bf7220 */ /* 0x008fe40000410000 */
[-C--:B------:R-:W-:Y:S01]  /*94c0*/  FMUL.FTZ R138, R138, -R218.reuse ;  /* 0x800000da8a8a7220 */ /* 0x080fe20000410000 */
[----:B------:R-:W-:Y:S01]  /*94d0*/  STS [R2.X4+0x894], R137 ;  /* 0x0008948902007388 */ /* 0x000fe20000004800 */
[----:B------:R-:W-:-:S02]  /*94e0*/  FFMA.FTZ R135, R139, R218, -R134 ;  /* 0x000000da8b877223 */ /* 0x000fc40000010886 */
[----:B------:R-:W-:Y:S01]  /*94f0*/  FFMA.FTZ R192, R181, R197, R228 ;  /* 0x000000c5b5c07223 */ /* 0x000fe200000100e4 */
[----:B------:R1:W-:Y:S01]  /*9500*/  STS [R2.X4+0x8b4], R191 ;  /* 0x0008b4bf02007388 */ /* 0x0003e20000004800 */
[----:B------:R-:W-:Y:S02]  /*9510*/  FMUL.FTZ R228, R229, R78 ;  /* 0x0000004ee5e47220 */ /* 0x000fe40000410000 */
[----:B------:R-:W-:Y:S02]  /*9520*/  FFMA.FTZ R138, R139, R219, R138 ;  /* 0x000000db8b8a7223 */ /* 0x000fe4000001008a */
[----:B------:R-:W-:Y:S02]  /*9530*/  FADD.FTZ R216, R216, R135 ;  /* 0x00000087d8d87221 */ /* 0x000fe40000010000 */
[----:B------:R-:W-:Y:S02]  /*9540*/  FFMA.FTZ R186, R203, UR43, R186 ;  /* 0x0000002bcbba7c23 */ /* 0x000fe400080100ba */
[----:B------:R-:W-:-:S02]  /*9550*/  FMUL.FTZ R203, R123, R228 ;  /* 0x000000e47bcb7220 */ /* 0x000fc40000410000 */
[-C--:B-1----:R-:W-:Y:S02]  /*9560*/  FMUL.FTZ R191, R238, R77.reuse ;  /* 0x0000004deebf7220 */ /* 0x082fe40000410000 */
[----:B------:R-:W-:Y:S01]  /*9570*/  FADD.FTZ R217, -R217, R138 ;  /* 0x0000008ad9d97221 */ /* 0x000fe20000010100 */
[----:B------:R1:W-:Y:S01]  /*9580*/  STS [R2.X4+0x8ac], R203 ;  /* 0x0008accb02007388 */ /* 0x0003e20000004800 */
[----:B------:R-:W-:Y:S02]  /*9590*/  FMUL.FTZ R136, R140, -R216 ;  /* 0x800000d88c887220 */ /* 0x000fe40000410000 */
[----:B------:R-:W-:Y:S02]  /*95a0*/  FMUL.FTZ R189, R240, R77 ;  /* 0x0000004df0bd7220 */ /* 0x000fe40000410000 */
[----:B------:R-:W-:Y:S02]  /*95b0*/  FMUL.FTZ R135, R180, R191 ;  /* 0x000000bfb4877220 */ /* 0x000fe40000410000 */
[----:B------:R-:W-:-:S02]  /*95c0*/  FMUL.FTZ R178, R221, R82 ;  /* 0x00000052ddb27220 */ /* 0x000fc40000410000 */
[-C--:B------:R-:W-:Y:S02]  /*95d0*/  FMUL.FTZ R140, R140, -R217.reuse ;  /* 0x800000d98c8c7220 */ /* 0x080fe40000410000 */
[----:B------:R-:W-:Y:S02]  /*95e0*/  FFMA.FTZ R136, R141, R217, R136 ;  /* 0x000000d98d887223 */ /* 0x000fe40000010088 */
[-C--:B-1----:R-:W-:Y:S02]  /*95f0*/  FMUL.FTZ R203, R128, R189.reuse ;  /* 0x000000bd80cb7220 */ /* 0x082fe40000410000 */
[-C--:B------:R-:W-:Y:S02]  /*9600*/  FMUL.FTZ R134, R180, R189.reuse ;  /* 0x000000bdb4867220 */ /* 0x080fe40000410000 */
[----:B------:R-:W-:Y:S01]  /*9610*/  FFMA.FTZ R189, R182, R189, -R135 ;  /* 0x000000bdb6bd7223 */ /* 0x000fe20000010887 */
[----:B------:R-:W-:Y:S01]  /*9620*/  STS [R2.X4+0x8a4], R203 ;  /* 0x0008a4cb02007388 */ /* 0x000fe20000004800 */
[----:B------:R-:W-:-:S02]  /*9630*/  FMUL.FTZ R138, R220, R82 ;  /* 0x00000052dc8a7220 */ /* 0x000fc40000410000 */
[----:B------:R-:W-:Y:S02]  /*9640*/  FMUL.FTZ R135, R174, R178 ;  /* 0x000000b2ae877220 */ /* 0x000fe40000410000 */
[----:B------:R-:W-:Y:S02]  /*9650*/  FFMA.FTZ R141, R141, R216, -R140 ;  /* 0x000000d88d8d7223 */ /* 0x000fe4000001088c */
[----:B------:R-:W-:Y:S02]  /*9660*/  FADD.FTZ R215, -R215, R136 ;  /* 0x00000088d7d77221 */ /* 0x000fe40000010100 */
[----:B------:R-:W-:Y:S02]  /*9670*/  FFMA.FTZ R136, R175, R138, R135 ;  /* 0x0000008aaf887223 */ /* 0x000fe40000010087 */
[----:B------:R-:W-:Y:S02]  /*9680*/  FADD.FTZ R214, R214, R141 ;  /* 0x0000008dd6d67221 */ /* 0x000fe40000010000 */
[----:B------:R-:W-:-:S02]  /*9690*/  FMUL.FTZ R135, R142, -R215 ;  /* 0x800000d78e877220 */ /* 0x000fc40000410000 */
[-C--:B------:R-:W-:Y:S02]  /*96a0*/  FMUL.FTZ R142, R142, -R214.reuse ;  /* 0x800000d68e8e7220 */ /* 0x080fe40000410000 */
[C---:B------:R-:W-:Y:S02]  /*96b0*/  FFMA.FTZ R135, R143.reuse, R214, -R135 ;  /* 0x000000d68f877223 */ /* 0x040fe40000010887 */
[----:B------:R-:W-:Y:S02]  /*96c0*/  FFMA.FTZ R142, R143, R215, R142 ;  /* 0x000000d78f8e7223 */ /* 0x000fe4000001008e */
[----:B------:R-:W-:Y:S02]  /*96d0*/  FADD.FTZ R212, R212, R135 ;  /* 0x00000087d4d47221 */ /* 0x000fe40000010000 */
[-C--:B------:R-:W-:Y:S02]  /*96e0*/  FMUL.FTZ R139, R119, R138.reuse ;  /* 0x0000008a778b7220 */ /* 0x080fe40000410000 */
[----:B------:R-:W-:-:S02]  /*96f0*/  FMUL.FTZ R137, R174, R138 ;  /* 0x0000008aae897220 */ /* 0x000fc40000410000 */
[----:B------:R-:W-:Y:S01]  /*9700*/  FADD.FTZ R213, -R213, R142 ;  /* 0x0000008ed5d57221 */ /* 0x000fe20000010100 */
[----:B------:R1:W-:Y:S01]  /*9710*/  STS [R2.X4+0x888], R139 ;  /* 0x0008888b02007388 */ /* 0x0003e20000004800 */
[C---:B------:R-:W-:Y:S02]  /*9720*/  FMUL.FTZ R138, R144.reuse, -R212 ;  /* 0x800000d4908a7220 */ /* 0x040fe40000410000 */
[----:B------:R-:W-:Y:S02]  /*9730*/  FMUL.FTZ R135, R187, R230 ;  /* 0x000000e6bb877220 */ /* 0x000fe40000410000 */
[-C--:B------:R-:W-:Y:S02]  /*9740*/  FMUL.FTZ R144, R144, -R213.reuse ;  /* 0x800000d590907220 */ /* 0x080fe40000410000 */
[----:B------:R-:W-:Y:S02]  /*9750*/  FFMA.FTZ R138, R145, R213, R138 ;  /* 0x000000d5918a7223 */ /* 0x000fe4000001008a */
[----:B------:R-:W-:-:S02]  /*9760*/  FMUL.FTZ R141, R119, R178 ;  /* 0x000000b2778d7220 */ /* 0x000fc40000410000 */
[-C--:B-1----:R-:W-:Y:S02]  /*9770*/  FMUL.FTZ R139, R219, R81.reuse ;  /* 0x00000051db8b7220 */ /* 0x082fe40000410000 */
[-C--:B------:R-:W-:Y:S01]  /*9780*/  FMUL.FTZ R171, R187, R228.reuse ;  /* 0x000000e4bbab7220 */ /* 0x080fe20000410000 */
[----:B------:R1:W-:Y:S01]  /*9790*/  STS [R2.X4+0x88c], R141 ;  /* 0x00088c8d02007388 */ /* 0x0003e20000004800 */
[----:B------:R-:W-:Y:S02]  /*97a0*/  FFMA.FTZ R228, R188, R228, -R135 ;  /* 0x000000e4bce47223 */ /* 0x000fe40000010887 */
[----:B------:R-:W-:Y:S02]  /*97b0*/  FMUL.FTZ R135, R218, R81 ;  /* 0x00000051da877220 */ /* 0x000fe40000410000 */
[----:B------:R-:W-:Y:S02]  /*97c0*/  FMUL.FTZ R140, R172, R139 ;  /* 0x0000008bac8c7220 */ /* 0x000fe40000410000 */
[----:B------:R-:W-:-:S02]  /*97d0*/  FFMA.FTZ R145, R145, R212, -R144 ;  /* 0x000000d491917223 */ /* 0x000fc40000010890 */
[----:B------:R-:W-:Y:S02]  /*97e0*/  FADD.FTZ R211, -R211, R138 ;  /* 0x0000008ad3d37221 */ /* 0x000fe40000010100 */
[-C--:B------:R-:W-:Y:S02]  /*97f0*/  FMUL.FTZ R142, R172, R135.reuse ;  /* 0x00000087ac8e7220 */ /* 0x080fe40000410000 */
[-C--:B------:R-:W-:Y:S02]  /*9800*/  FFMA.FTZ R138, R173, R135.reuse, R140 ;  /* 0x00000087ad8a7223 */ /* 0x080fe4000001008c */
[----:B-1----:R-:W-:Y:S02]  /*9810*/  FMUL.FTZ R141, R120, R135 ;  /* 0x00000087788d7220 */ /* 0x002fe40000410000 */
[----:B------:R-:W-:Y:S02]  /*9820*/  FADD.FTZ R210, R210, R145 ;  /* 0x00000091d2d27221 */ /* 0x000fe40000010000 */
[C---:B------:R-:W-:Y:S01]  /*9830*/  FMUL.FTZ R135, R146.reuse, -R211 ;  /* 0x800000d392877220 */ /* 0x040fe20000410000 */
[----:B------:R-:W-:Y:S01]  /*9840*/  STS [R2.X4+0x880], R141 ;  /* 0x0008808d02007388 */ /* 0x000fe20000004800 */
[----:B------:R-:W-:-:S02]  /*9850*/  FMUL.FTZ R146, R146, -R210 ;  /* 0x800000d292927220 */ /* 0x000fc40000410000 */
[----:B------:R-:W-:Y:S02]  /*9860*/  FFMA.FTZ R135, R147, R210, -R135 ;  /* 0x000000d293877223 */ /* 0x000fe40000010887 */
[----:B------:R-:W-:Y:S02]  /*9870*/  FMUL.FTZ R140, R183, R198 ;  /* 0x000000c6b78c7220 */ /* 0x000fe40000410000 */
[----:B------:R-:W-:Y:S02]  /*9880*/  FFMA.FTZ R146, R147, R211, R146 ;  /* 0x000000d393927223 */ /* 0x000fe40000010092 */
[----:B------:R-:W-:Y:S02]  /*9890*/  FADD.FTZ R208, R208, R135 ;  /* 0x00000087d0d07221 */ /* 0x000fe40000010000 */
[-C--:B------:R-:W-:Y:S02]  /*98a0*/  FMUL.FTZ R135, R183, R202.reuse ;  /* 0x000000cab7877220 */ /* 0x080fe40000410000 */
[----:B------:R-:W-:-:S02]  /*98b0*/  FFMA.FTZ R202, R185, R202, R140 ;  /* 0x000000cab9ca7223 */ /* 0x000fc4000001008c */
[----:B------:R-:W-:Y:S02]  /*98c0*/  FADD.FTZ R209, -R209, R146 ;  /* 0x00000092d1d17221 */ /* 0x000fe40000010100 */
[C---:B------:R-:W-:Y:S02]  /*98d0*/  FMUL.FTZ R140, R148.reuse, -R208 ;  /* 0x800000d0948c7220 */ /* 0x040fe40000410000 */
[----:B------:R-:W-:Y:S02]  /*98e0*/  FMUL.FTZ R144, R217, R84 ;  /* 0x00000054d9907220 */ /* 0x000fe40000410000 */
[-C--:B------:R-:W-:Y:S02]  /*98f0*/  FMUL.FTZ R148, R148, -R209.reuse ;  /* 0x800000d194947220 */ /* 0x080fe40000410000 */
[----:B------:R-:W-:Y:S02]  /*9900*/  FFMA.FTZ R140, R149, R209, R140 ;  /* 0x000000d1958c7223 */ /* 0x000fe4000001008c */
[----:B------:R-:W-:-:S02]  /*9910*/  FMUL.FTZ R143, R120, R139 ;  /* 0x0000008b788f7220 */ /* 0x000fc40000410000 */
[----:B------:R-:W-:Y:S02]  /*9920*/  FFMA.FTZ R139, R173, R139, -R142 ;  /* 0x0000008bad8b7223 */ /* 0x000fe4000001088e */
[----:B------:R-:W-:Y:S01]  /*9930*/  FFMA.FTZ R198, R185, R198, -R135 ;  /* 0x000000c6b9c67223 */ /* 0x000fe20000010887 */
[----:B------:R1:W-:Y:S01]  /*9940*/  STS [R2.X4+0x884], R143 ;  /* 0x0008848f02007388 */ /* 0x0003e20000004800 */
[----:B------:R-:W-:Y:S02]  /*9950*/  FMUL.FTZ R142, R216, R84 ;  /* 0x00000054d88e7220 */ /* 0x000fe40000410000 */
[----:B------:R-:W-:Y:S02]  /*9960*/  FMUL.FTZ R135, R169, R144 ;  /* 0x00000090a9877220 */ /* 0x000fe40000410000 */
[----:B------:R-:W-:Y:S02]  /*9970*/  FFMA.FTZ R149, R149, R208, -R148 ;  /* 0x000000d095957223 */ /* 0x000fe40000010894 */
[----:B------:R-:W-:-:S02]  /*9980*/  FADD.FTZ R207, -R207, R140 ;  /* 0x0000008ccfcf7221 */ /* 0x000fc40000010100 */
[----:B------:R-:W-:Y:S02]  /*9990*/  FFMA.FTZ R140, R170, R142, R135 ;  /* 0x0000008eaa8c7223 */ /* 0x000fe40000010087 */
[----:B------:R-:W-:Y:S02]  /*99a0*/  FADD.FTZ R206, R206, R149 ;  /* 0x00000095cece7221 */ /* 0x000fe40000010000 */
[C---:B------:R-:W-:Y:S02]  /*99b0*/  FMUL.FTZ R135, R150.reuse, -R207 ;  /* 0x800000cf96877220 */ /* 0x040fe40000410000 */
[-C--:B------:R-:W-:Y:S02]  /*99c0*/  FMUL.FTZ R150, R150, -R206.reuse ;  /* 0x800000ce96967220 */ /* 0x080fe40000410000 */
[----:B------:R-:W-:Y:S02]  /*99d0*/  FFMA.FTZ R135, R151, R206, -R135 ;  /* 0x000000ce97877223 */ /* 0x000fe40000010887 */
[----:B------:R-:W-:-:S02]  /*99e0*/  FMUL.FTZ R147, R199, R14 ;  /* 0x0000000ec7937220 */ /* 0x000fc40000410000 */
[----:B------:R-:W-:Y:S02]  /*99f0*/  FFMA.FTZ R150, R151, R207, R150 ;  /* 0x000000cf97967223 */ /* 0x000fe40000010096 */
[----:B------:R-:W-:Y:S02]  /*9a00*/  FADD.FTZ R204, R204, R135 ;  /* 0x00000087cccc7221 */ /* 0x000fe40000010000 */
[-C--:B------:R-:W-:Y:S02]  /*9a10*/  FMUL.FTZ R149, R199, R12.reuse ;  /* 0x0000000cc7957220 */ /* 0x080fe40000410000 */
[----:B------:R-:W-:Y:S02]  /*9a20*/  FFMA.FTZ R135, R156, R12, R147 ;  /* 0x0000000c9c877223 */ /* 0x000fe40000010093 */
[----:B------:R-:W-:Y:S02]  /*9a30*/  FADD.FTZ R205, -R205, R150 ;  /* 0x00000096cdcd7221 */ /* 0x000fe40000010100 */
[----:B------:R-:W-:-:S02]  /*9a40*/  FMUL.FTZ R12, R152, -R204 ;  /* 0x800000cc980c7220 */ /* 0x000fc40000410000 */
[-C--:B-1----:R-:W-:Y:S02]  /*9a50*/  FMUL.FTZ R143, R113, R142.reuse ;  /* 0x0000008e718f7220 */ /* 0x082fe40000410000 */
[----:B------:R-:W-:Y:S02]  /*9a60*/  FMUL.FTZ R147, R215, R83 ;  /* 0x00000053d7937220 */ /* 0x000fe40000410000 */
[-C--:B------:R-:W-:Y:S01]  /*9a70*/  FMUL.FTZ R152, R152, -R205.reuse ;  /* 0x800000cd98987220 */ /* 0x080fe20000410000 */
[----:B------:R1:W-:Y:S01]  /*9a80*/  STS [R2.X4+0x878], R143 ;  /* 0x0008788f02007388 */ /* 0x0003e20000004800 */
[----:B------:R-:W-:Y:S02]  /*9a90*/  FFMA.FTZ R12, R153, R205, R12 ;  /* 0x000000cd990c7223 */ /* 0x000fe4000001000c */
[----:B------:R-:W-:Y:S02]  /*9aa0*/  FMUL.FTZ R141, R169, R142 ;  /* 0x0000008ea98d7220 */ /* 0x000fe40000410000 */
[----:B------:R-:W-:-:S02]  /*9ab0*/  FMUL.FTZ R142, R167, R147 ;  /* 0x00000093a78e7220 */ /* 0x000fc40000410000 */
[----:B------:R-:W-:Y:S02]  /*9ac0*/  FFMA.FTZ R153, R153, R204, -R152 ;  /* 0x000000cc99997223 */ /* 0x000fe40000010898 */
[----:B------:R-:W-:Y:S02]  /*9ad0*/  FADD.FTZ R233, -R233, R12 ;  /* 0x0000000ce9e97221 */ /* 0x000fe40000010100 */
[----:B-1----:R-:W-:Y:S02]  /*9ae0*/  FMUL.FTZ R143, R214, R83 ;  /* 0x00000053d68f7220 */ /* 0x002fe40000410000 */
[-C--:B------:R-:W-:Y:S02]  /*9af0*/  FMUL.FTZ R145, R113, R144.reuse ;  /* 0x0000009071917220 */ /* 0x080fe40000410000 */
[----:B------:R-:W-:Y:S02]  /*9b00*/  FFMA.FTZ R141, R170, R144, -R141 ;  /* 0x00000090aa8d7223 */ /* 0x000fe4000001088d */
[----:B------:R-:W-:Y:S01]  /*9b10*/  FFMA.FTZ R14, R156, R14, -R149 ;  /* 0x0000000e9c0e7223 */ /* 0x000fe20000010895 */
[----:B------:R1:W-:Y:S01]  /*9b20*/  STS [R2.X4+0x87c], R145 ;  /* 0x00087c9102007388 */ /* 0x0003e20000004800 */
[----:B------:R-:W-:-:S02]  /*9b30*/  FMUL.FTZ R149, R114, R143 ;  /* 0x0000008f72957220 */ /* 0x000fc40000410000 */
[-C--:B------:R-:W-:Y:S02]  /*9b40*/  FFMA.FTZ R142, R168, R143.reuse, R142 ;  /* 0x0000008fa88e7223 */ /* 0x080fe4000001008e */
[----:B------:R-:W-:Y:S01]  /*9b50*/  FMUL.FTZ R144, R167, R143 ;  /* 0x0000008fa7907220 */ /* 0x000fe20000410000 */
[----:B------:R3:W-:Y:S01]  /*9b60*/  STS [R2.X4+0x870], R149 ;  /* 0x0008709502007388 */ /* 0x0007e20000004800 */
[----:B------:R-:W-:Y:S02]  /*9b70*/  FADD.FTZ R232, R232, R153 ;  /* 0x00000099e8e87221 */ /* 0x000fe40000010000 */
[-C--:B------:R-:W-:Y:S02]  /*9b80*/  FMUL.FTZ R143, R233, R89.reuse ;  /* 0x00000059e98f7220 */ /* 0x080fe40000410000 */
[----:B------:R-:W-:Y:S02]  /*9b90*/  FMUL.FTZ R12, R205, R90 ;  /* 0x0000005acd0c7220 */ /* 0x000fe40000410000 */
[----:B-1----:R-:W-:-:S02]  /*9ba0*/  FMUL.FTZ R145, R232, R89 ;  /* 0x00000059e8917220 */ /* 0x002fc40000410000 */
[----:B------:R-:W-:Y:S02]  /*9bb0*/  FMUL.FTZ R148, R20, R143 ;  /* 0x0000008f14947220 */ /* 0x000fe40000410000 */
[-C--:B------:R-:W-:Y:S02]  /*9bc0*/  FFMA.FTZ R144, R168, R147.reuse, -R144 ;  /* 0x00000093a8907223 */ /* 0x080fe40000010890 */
[----:B------:R-:W-:Y:S02]  /*9bd0*/  FMUL.FTZ R153, R114, R147 ;  /* 0x0000009372997220 */ /* 0x000fe40000410000 */
[----:B------:R-:W-:Y:S02]  /*9be0*/  FFMA.FTZ R137, R175, R178, -R137 ;  /* 0x000000b2af897223 */ /* 0x000fe40000010889 */
[----:B------:R-:W-:Y:S01]  /*9bf0*/  FMUL.FTZ R146, R204, R90 ;  /* 0x0000005acc927220 */ /* 0x000fe20000410000 */
[----:B------:R-:W-:Y:S01]  /*9c00*/  STS [R2.X4+0x874], R153 ;  /* 0x0008749902007388 */ /* 0x000fe20000004800 */
[----:B------:R-:W-:-:S02]  /*9c10*/  FMUL.FTZ R147, R16, R12 ;  /* 0x0000000c10937220 */ /* 0x000fc40000410000 */
[----:B------:R-:W-:Y:S02]  /*9c20*/  FFMA.FTZ R148, R21, R145, R148 ;  /* 0x0000009115947223 */ /* 0x000fe40000010094 */
[----:B------:R-:W-:Y:S02]  /*9c30*/  FMUL.FTZ R178, R213, R86 ;  /* 0x00000056d5b27220 */ /* 0x000fe40000410000 */
[----:B------:R-:W-:Y:S02]  /*9c40*/  FFMA.FTZ R147, R17, R146, R147 ;  /* 0x0000009211937223 */ /* 0x000fe40000010093 */
[----:B------:R-:W-:Y:S02]  /*9c50*/  FADD.FTZ R148, RZ, R148 ;  /* 0x00000094ff947221 */ /* 0x000fe40000010000 */
[----:B------:R-:W-:Y:S02]  /*9c60*/  FMUL.FTZ R150, R212, R86 ;  /* 0x00000056d4967220 */ /* 0x000fe40000410000 */
[----:B---3--:R-:W-:-:S02]  /*9c70*/  FMUL.FTZ R149, R165, R178 ;  /* 0x000000b2a5957220 */ /* 0x008fc40000410000 */
[----:B------:R-:W-:Y:S02]  /*9c80*/  FFMA.FTZ R230, R188, R230, R171 ;  /* 0x000000e6bce67223 */ /* 0x000fe400000100ab */
[----:B------:R-:W-:Y:S02]  /*9c90*/  FMUL.FTZ R177, R19, R226 ;  /* 0x000000e213b17220 */ /* 0x000fe40000410000 */
[----:B------:R-:W-:Y:S02]  /*9ca0*/  FADD.FTZ R171, R148, R147 ;  /* 0x0000009394ab7221 */ /* 0x000fe40000010000 */
[-C--:B------:R-:W-:Y:S01]  /*9cb0*/  FMUL.FTZ R151, R165, R150.reuse ;  /* 0x00000096a5977220 */ /* 0x080fe20000410000 */
[----:B------:R1:W-:Y:S01]  /*9cc0*/  STS [R2.X4+0x89c], R177 ;  /* 0x00089cb102007388 */ /* 0x0003e20000004800 */
[----:B------:R-:W-:Y:S02]  /*9cd0*/  FFMA.FTZ R147, R166, R150, R149 ;  /* 0x00000096a6937223 */ /* 0x000fe40000010095 */
[----:B------:R-:W-:-:S02]  /*9ce0*/  FMUL.FTZ R149, R207, R87 ;  /* 0x00000057cf957220 */ /* 0x000fc40000410000 */
[----:B------:R-:W-:Y:S02]  /*9cf0*/  FMUL.FTZ R203, R105, R150 ;  /* 0x0000009669cb7220 */ /* 0x000fe40000410000 */
[----:B------:R-:W-:Y:S02]  /*9d00*/  FFMA.FTZ R148, R166, R178, -R151 ;  /* 0x000000b2a6947223 */ /* 0x000fe40000010897 */
[----:B------:R-:W-:Y:S01]  /*9d10*/  FMUL.FTZ R152, R16, R146 ;  /* 0x0000009210987220 */ /* 0x000fe20000410000 */
[----:B------:R-:W-:Y:S01]  /*9d20*/  STS [R2.X4+0x868], R203 ;  /* 0x000868cb02007388 */ /* 0x000fe20000004800 */
[----:B------:R-:W-:Y:S02]  /*9d30*/  FMUL.FTZ R150, R20, R145 ;  /* 0x0000009114967220 */ /* 0x000fe40000410000 */
[----:B------:R-:W-:Y:S02]  /*9d40*/  FMUL.FTZ R151, R206, R87 ;  /* 0x00000057ce977220 */ /* 0x000fe40000410000 */
[----:B-1----:R-:W-:-:S02]  /*9d50*/  FMUL.FTZ R177, R109, R149 ;  /* 0x000000956db17220 */ /* 0x002fc40000410000 */
[----:B------:R-:W-:Y:S02]  /*9d60*/  FMUL.FTZ R154, R197, UR42 ;  /* 0x0000002ac59a7c20 */ /* 0x000fe40008410000 */
[----:B------:R-:W-:Y:S02]  /*9d70*/  FFMA.FTZ R153, R17, R12, -R152 ;  /* 0x0000000c11997223 */ /* 0x000fe40000010898 */
[----:B------:R-:W-:Y:S02]  /*9d80*/  FMUL.FTZ R197, R128, R191 ;  /* 0x000000bf80c57220 */ /* 0x000fe40000410000 */
[----:B------:R-:W-:Y:S02]  /*9d90*/  FFMA.FTZ R150, R21, R143, -R150 ;  /* 0x0000008f15967223 */ /* 0x000fe40000010896 */
[----:B------:R-:W-:Y:S01]  /*9da0*/  FFMA.FTZ R152, R160, R151, R177 ;  /* 0x00000097a0987223 */ /* 0x000fe200000100b1 */
[----:B------:R1:W-:Y:S01]  /*9db0*/  STS [R2.X4+0x8a0], R197 ;  /* 0x0008a0c502007388 */ /* 0x0003e20000004800 */
[----:B------:R-:W-:-:S02]  /*9dc0*/  FADD.FTZ R150, RZ, R150 ;  /* 0x00000096ff967221 */ /* 0x000fc40000010000 */
[----:B------:R-:W-:Y:S02]  /*9dd0*/  FADD.FTZ R171, R171, R152 ;  /* 0x00000098abab7221 */ /* 0x000fe40000010000 */
[----:B------:R-:W-:Y:S02]  /*9de0*/  FMUL.FTZ R152, R109, R151 ;  /* 0x000000976d987220 */ /* 0x000fe40000410000 */
[----:B------:R-:W-:Y:S02]  /*9df0*/  FMUL.FTZ R225, R105, R178 ;  /* 0x000000b269e17220 */ /* 0x000fe40000410000 */
[----:B------:R-:W-:Y:S02]  /*9e00*/  FMUL.FTZ R178, R209, R88 ;  /* 0x00000058d1b27220 */ /* 0x000fe40000410000 */
[----:B-1----:R-:W-:Y:S01]  /*9e10*/  FMUL.FTZ R197, R211, R85 ;  /* 0x00000055d3c57220 */ /* 0x002fe20000410000 */
[----:B------:R-:W-:Y:S01]  /*9e20*/  STS [R2.X4+0x86c], R225 ;  /* 0x00086ce102007388 */ /* 0x000fe20000004800 */
[----:B------:R-:W-:-:S02]  /*9e30*/  FADD.FTZ R150, R150, R153 ;  /* 0x0000009996967221 */ /* 0x000fc40000010000 */
[----:B------:R-:W-:Y:S02]  /*9e40*/  FFMA.FTZ R134, R182, R191, R134 ;  /* 0x000000bfb6867223 */ /* 0x000fe40000010086 */
[----:B------:R-:W-:Y:S02]  /*9e50*/  FFMA.FTZ R153, R160, R149, -R152 ;  /* 0x00000095a0997223 */ /* 0x000fe40000010898 */
[----:B------:R-:W-:Y:S02]  /*9e60*/  FMUL.FTZ R191, R210, R85 ;  /* 0x00000055d2bf7220 */ /* 0x000fe40000410000 */
[----:B------:R-:W-:Y:S02]  /*9e70*/  FMUL.FTZ R184, R163, R197 ;  /* 0x000000c5a3b87220 */ /* 0x000fe40000410000 */
[----:B------:R-:W-:Y:S02]  /*9e80*/  FMUL.FTZ R152, R208, R88 ;  /* 0x00000058d0987220 */ /* 0x000fe40000410000 */
[----:B------:R-:W-:-:S02]  /*9e90*/  FMUL.FTZ R177, R161, R178 ;  /* 0x000000b2a1b17220 */ /* 0x000fc40000410000 */
[----:B------:R-:W-:Y:S02]  /*9ea0*/  FMUL.FTZ R236, R236, R224 ;  /* 0x000000e0ecec7220 */ /* 0x000fe40000410000 */
[----:B------:R-:W-:Y:S02]  /*9eb0*/  FADD.FTZ R150, R150, R153 ;  /* 0x0000009996967221 */ /* 0x000fe40000010000 */
[-C--:B------:R-:W-:Y:S02]  /*9ec0*/  FFMA.FTZ R224, R164, R191.reuse, R184 ;  /* 0x000000bfa4e07223 */ /* 0x080fe400000100b8 */
[-C--:B------:R-:W-:Y:S02]  /*9ed0*/  FMUL.FTZ R153, R161, R152.reuse ;  /* 0x00000098a1997220 */ /* 0x080fe40000410000 */
[----:B------:R-:W-:Y:S02]  /*9ee0*/  FFMA.FTZ R184, R162, R152, R177 ;  /* 0x00000098a2b87223 */ /* 0x000fe400000100b1 */
[----:B------:R-:W-:-:S02]  /*9ef0*/  FMUL.FTZ R203, R108, R191 ;  /* 0x000000bf6ccb7220 */ /* 0x000fc40000410000 */
[----:B------:R-:W-:Y:S02]  /*9f00*/  FMUL.FTZ R191, R163, R191 ;  /* 0x000000bfa3bf7220 */ /* 0x000fe40000410000 */
[----:B------:R-:W-:Y:S01]  /*9f10*/  FFMA.FTZ R153, R162, R178, -R153 ;  /* 0x000000b2a2997223 */ /* 0x000fe20000010899 */
[----:B------:R-:W-:Y:S01]  /*9f20*/  STS [R2.X4+0x860], R203 ;  /* 0x000860cb02007388 */ /* 0x000fe20000004800 */
        /* <DEDUP_REMOVED lines=16> */
[----:B------:R-:W-:Y:S02]  /*a030*/  FFMA.FTZ R195, R195, R226, -R236 ;  /* 0x000000e2c3c37223 */ /* 0x000fe400000108ec */
[----:B------:R-:W-:Y:S01]  /*a040*/  FADD.FTZ R144, R144, R15 ;  /* 0x0000000f90907221 */ /* 0x000fe20000010000 */
[----:B------:R-:W-:Y:S01]  /*a050*/  MOV R15, UR32 ;  /* 0x00000020000f7c02 */ /* 0x000fe20008000f00 */
[----:B------:R-:W-:Y:S02]  /*a060*/  FADD.FTZ R3, R136, R3 ;  /* 0x0000000388037221 */ /* 0x000fe40000010000 */
[----:B------:R-:W-:Y:S01]  /*a070*/  FADD.FTZ R144, R144, R195 ;  /* 0x000000c390907221 */ /* 0x000fe20000010000 */
[----:B------:R-:W-:Y:S01]  /*a080*/  LEA R15, R15, -R96, 0x1 ;  /* 0x800000600f0f7211 */ /* 0x000fe200078e08ff */
[----:B------:R-:W-:Y:S02]  /*a090*/  FADD.FTZ R3, R3, R134 ;  /* 0x0000008603037221 */ /* 0x000fe40000010000 */
[----:B------:R-:W-:Y:S01]  /*a0a0*/  FMUL.FTZ R153, R99, R178 ;  /* 0x000000b263997220 */ /* 0x000fe20000410000 */
[----:B------:R-:W-:Y:S01]  /*a0b0*/  ISETP.GE.AND P0, PT, R15, 0x1, PT ;  /* 0x000000010f00780c */ /* 0x000fe20003f06270 */
[----:B------:R-:W-:-:S02]  /*a0c0*/  FADD.FTZ R191, R144, R189 ;  /* 0x000000bd90bf7221 */ /* 0x000fc40000010000 */
[----:B------:R-:W-:Y:S01]  /*a0d0*/  FMUL.FTZ R197, R108, R197 ;  /* 0x000000c56cc57220 */ /* 0x000fe20000410000 */
[----:B------:R1:W-:Y:S01]  /*a0e0*/  STS [R2.X4+0x85c], R153 ;  /* 0x00085c9902007388 */ /* 0x0003e20000004800 */
[----:B------:R-:W-:Y:S02]  /*a0f0*/  FMUL.FTZ R177, R99, R152 ;  /* 0x0000009863b17220 */ /* 0x000fe40000410000 */
[C---:B------:R-:W-:Y:S01]  /*a100*/  FMUL.FTZ R151, R102.reuse, R151 ;  /* 0x0000009766977220 */ /* 0x040fe20000410000 */
[----:B------:R-:W-:Y:S01]  /*a110*/  STS [R2.X4+0x864], R197 ;  /* 0x000864c502007388 */ /* 0x000fe20000004800 */
[----:B------:R-:W-:Y:S02]  /*a120*/  FMUL.FTZ R149, R102, R149 ;  /* 0x0000009566957220 */ /* 0x000fe40000410000 */
[C---:B------:R-:W-:Y:S01]  /*a130*/  FMUL.FTZ R147, R23.reuse, R146 ;  /* 0x0000009217937220 */ /* 0x040fe20000410000 */
[----:B------:R-:W-:Y:S01]  /*a140*/  STS [R2.X4+0x858], R177 ;  /* 0x000858b102007388 */ /* 0x000fe20000004800 */
[----:B------:R-:W-:-:S02]  /*a150*/  FMUL.FTZ R141, R23, R12 ;  /* 0x0000000c178d7220 */ /* 0x000fc40000410000 */
[C---:B------:R-:W-:Y:S01]  /*a160*/  FMUL.FTZ R145, R24.reuse, R145 ;  /* 0x0000009118917220 */ /* 0x040fe20000410000 */
[----:B------:R-:W-:Y:S01]  /*a170*/  STS [R2.X4+0x850], R151 ;  /* 0x0008509702007388 */ /* 0x000fe20000004800 */
[----:B------:R-:W-:Y:S02]  /*a180*/  FMUL.FTZ R143, R24, R143 ;  /* 0x0000008f188f7220 */ /* 0x000fe40000410000 */
[----:B------:R-:W-:Y:S01]  /*a190*/  FADD.FTZ R189, R3, R230 ;  /* 0x000000e603bd7221 */ /* 0x000fe20000010000 */
[----:B------:R-:W-:Y:S01]  /*a1a0*/  STS [R2.X4+0x854], R149 ;  /* 0x0008549502007388 */ /* 0x000fe20000004800 */
[----:B------:R-:W-:Y:S02]  /*a1b0*/  FMUL.FTZ R12, R222, UR42 ;  /* 0x0000002ade0c7c20 */ /* 0x000fe40008410000 */
[C---:B------:R-:W-:Y:S01]  /*a1c0*/  FMUL.FTZ R3, R223.reuse, UR42 ;  /* 0x0000002adf037c20 */ /* 0x040fe20008410000 */
[----:B------:R-:W-:Y:S01]  /*a1d0*/  STS [R2.X4+0x848], R147 ;  /* 0x0008489302007388 */ /* 0x000fe20000004800 */
[----:B-1----:R-:W-:-:S02]  /*a1e0*/  FFMA.FTZ R153, R223, UR43, -R12 ;  /* 0x0000002bdf997c23 */ /* 0x002fc4000801080c */
[----:B------:R-:W-:Y:S01]  /*a1f0*/  FFMA.FTZ R150, R222, UR43, R3 ;  /* 0x0000002bde967c23 */ /* 0x000fe20008010003 */
[----:B------:R-:W-:Y:S01]  /*a200*/  STS [R2.X4+0x84c], R141 ;  /* 0x00084c8d02007388 */ /* 0x000fe20000004800 */
[C---:B------:R-:W-:Y:S02]  /*a210*/  FMUL.FTZ R12, R220.reuse, UR42 ;  /* 0x0000002adc0c7c20 */ /* 0x040fe40008410000 */
[----:B------:R-:W-:Y:S01]  /*a220*/  FMUL.FTZ R13, R221, UR42 ;  /* 0x0000002add0d7c20 */ /* 0x000fe20008410000 */
[----:B------:R-:W-:Y:S01]  /*a230*/  STS [R2.X4+0x840], R145 ;  /* 0x0008409102007388 */ /* 0x000fe20000004800 */
[----:B------:R-:W-:Y:S02]  /*a240*/  FMUL.FTZ R3, R219, UR42 ;  /* 0x0000002adb037c20 */ /* 0x000fe40008410000 */
[----:B------:R-:W-:Y:S01]  /*a250*/  FFMA.FTZ R171, R221, UR43, -R12 ;  /* 0x0000002bddab7c23 */ /* 0x000fe2000801080c */
[----:B------:R1:W-:Y:S01]  /*a260*/  STS [R2.X4+0x844], R143 ;  /* 0x0008448f02007388 */ /* 0x0003e20000004800 */
[----:B------:R-:W-:-:S02]  /*a270*/  FFMA.FTZ R152, R220, UR43, R13 ;  /* 0x0000002bdc987c23 */ /* 0x000fc4000801000d */
[----:B------:R-:W-:Y:S02]  /*a280*/  FFMA.FTZ R178, R218, UR43, R3 ;  /* 0x0000002bdab27c23 */ /* 0x000fe40008010003 */
[----:B------:R-:W-:Y:S02]  /*a290*/  FMUL.FTZ R129, R238, UR42 ;  /* 0x0000002aee817c20 */ /* 0x000fe40008410000 */
[----:B------:R-:W-:Y:S02]  /*a2a0*/  FMUL.FTZ R181, R240, UR42 ;  /* 0x0000002af0b57c20 */ /* 0x000fe40008410000 */
[----:B------:R-:W-:Y:S02]  /*a2b0*/  FMUL.FTZ R148, R216, UR42 ;  /* 0x0000002ad8947c20 */ /* 0x000fe40008410000 */
[----:B-1----:R-:W-:Y:S02]  /*a2c0*/  FMUL.FTZ R2, R218, UR42 ;  /* 0x0000002ada027c20 */ /* 0x002fe40008410000 */
[----:B------:R-:W-:-:S02]  /*a2d0*/  FMUL.FTZ R151, R217, UR42 ;  /* 0x0000002ad9977c20 */ /* 0x000fc40008410000 */
[----:B------:R-:W-:Y:S02]  /*a2e0*/  FFMA.FTZ R177, R219, UR43, -R2 ;  /* 0x0000002bdbb17c23 */ /* 0x000fe40008010802 */
        /* <DEDUP_REMOVED lines=15> */
[----:B------:R-:W-:Y:S02]  /*a3e0*/  FFMA.FTZ R154, R229, UR43, -R154 ;  /* 0x0000002be59a7c23 */ /* 0x000fe4000801089a */
[----:B------:R-:W-:-:S02]  /*a3f0*/  FFMA.FTZ R129, R240, UR43, -R129 ;  /* 0x0000002bf0817c23 */ /* 0x000fc40008010881 */
[----:B------:R-:W-:Y:S02]  /*a400*/  FFMA.FTZ R181, R238, UR43, R181 ;  /* 0x0000002beeb57c23 */ /* 0x000fe400080100b5 */
[----:B------:R-:W-:Y:S02]  /*a410*/  FADD.FTZ R191, R191, R228 ;  /* 0x000000e4bfbf7221 */ /* 0x000fe40000010000 */
        /* <DEDUP_REMOVED lines=48> */
.L_x_10572:
[----:B------:R-:W-:Y:S05]  /*a720*/  BSYNC B0 ;  /* 0x0000000000007941 */ /* 0x000fea0003800000 */
.L_x_10571:
[----:B------:R-:W-:Y:S01]  /*a730*/  ULDC.64 UR32, c[0x0][0x298] ;  /* 0x0000a60000207ab9 */ /* 0x000fe20000000a00 */
[----:B-1----:R-:W-:Y:S01]  /*a740*/  FMUL.FTZ R13, R0, R200 ;  /* 0x000000c8000d7220 */ /* 0x002fe20000410000 */
[----:B------:R-:W-:Y:S01]  /*a750*/  USHF.R.U32.HI UR37, URZ, 0x1, UR33 ;  /* 0x000000013f257899 */ /* 0x000fe20008011621 */
[----:B------:R-:W-:Y:S01]  /*a760*/  FADD.FTZ R202, R189, R202 ;  /* 0x000000cabdca7221 */ /* 0x000fe20000010000 */
[----:B------:R-:W-:Y:S01]  /*a770*/  USHF.R.U64 UR36, UR32, 0x1, UR33 ;  /* 0x0000000120247899 */ /* 0x000fe20008001221 */
[----:B------:R-:W-:Y:S01]  /*a780*/  FADD.FTZ R190, R190, -R13 ;  /* 0x8000000dbebe7221 */ /* 0x000fe20000010000 */
[----:B------:R-:W-:Y:S01]  /*a790*/  UIMAD UR37, UR37, UR31, URZ ;  /* 0x0000001f252572a4 */ /* 0x000fe2000f8e023f */
[----:B------:R-:W-:Y:S01]  /*a7a0*/  IADD3 R13, R96, 0x20, RZ ;  /* 0x00000020600d7810 */ /* 0x000fe20007ffe0ff */
[----:B------:R-:W-:Y:S01]  /*a7b0*/  UIMAD.WIDE.U32 UR32, UR36, UR31, URZ ;  /* 0x0000001f242072a5 */ /* 0x000fe2000f8e003f */
[----:B------:R-:W-:Y:S01]  /*a7c0*/  FADD.FTZ R191, R191, R198 ;  /* 0x000000c6bfbf7221 */ /* 0x000fe20000010000 */
[----:B------:R-:W-:Y:S01]  /*a7d0*/  UIMAD UR40, UR38, UR36, UR37 ;  /* 0x00000024262872a4 */ /* 0x000fe2000f8e0225 */
[-C--:B------:R-:W-:Y:S01]  /*a7e0*/  LEA.HI.SX32 R13, R13, R96.reuse, 0x1b ;  /* 0x000000600d0d7211 */ /* 0x080fe200078fdaff */
[----:B------:R-:W-:Y:S01]  /*a7f0*/  ULDC UR41, c[0x0][0x174] ;  /* 0x00005d0000297ab9 */ /* 0x000fe20000000800 */
[----:B------:R-:W-:Y:S01]  /*a800*/  FMUL.FTZ R12, R0, R201 ;  /* 0x000000c9000c7220 */ /* 0x000fe20000410000 */
[----:B------:R-:W-:Y:S01]  /*a810*/  ULDC.64 UR36, c[0x0][0x2a0] ;  /* 0x0000a80000247ab9 */ /* 0x000fe20000000a00 */
[----:B------:R-:W-:Y:S01]  /*a820*/  IADD3 R189, R96, 0x40, RZ ;  /* 0x0000004060bd7810 */ /* 0x000fe20007ffe0ff */
[----:B------:R-:W-:Y:S01]  /*a830*/  UIADD3 UR33, UR40, UR33, URZ ;  /* 0x0000002128217290 */ /* 0x000fe2000fffe03f */
[----:B------:R-:W1:Y:S01]  /*a840*/  LDS R13, [R13.X4+0x8c0] ;  /* 0x0008c0000d0d7984 */ /* 0x000e620000004800 */
        /* <DEDUP_REMOVED lines=8> */
[----:B------:R-:W-:Y:S01]  /*a8d0*/  FADD.FTZ R135, R202, R135 ;  /* 0x00000087ca877221 */ /* 0x000fe20000010000 */
[----:B------:R-:W-:Y:S01]  /*a8e0*/  UIADD3 UR40, UR40, UR33, URZ ;  /* 0x0000002128287290 */ /* 0x000fe2000fffe03f */
[----:B------:R-:W-:Y:S01]  /*a8f0*/  ISETP.GE.AND P2, PT, R15, 0x61, PT ;  /* 0x000000610f00780c */ /* 0x000fe20003f46270 */
        /* <DEDUP_REMOVED lines=17> */
[----:B------:R-:W-:-:S05]  /*aa10*/  IMAD.WIDE.U32 R2, R195, c[0x0][0x2b0], R2 ;  /* 0x0000ac00c3027a25 */ /* 0x000fca00078e0002 */
[----:B------:R-:W-:Y:S01]  /*aa20*/  IADD3 R3, R3, UR32, RZ ;  /* 0x0000002003037c10 */ /* 0x000fe2000fffe0ff */
[----:B------:R-:W-:Y:S05]  /*aa30*/  @!P0 BRA `(.L_x_10574) ;  /* 0x0000001000008947 */ /* 0x000fea0003800000 */
[----:B-1----:R1:W-:Y:S02]  /*aa40*/  RED.E.ADD.F32.FTZ.RN.STRONG.GPU [R2.64+-0xf80], R13 ;  /* 0xfff0800d0200798e */ /* 0x0023e4000c10e7a2 */
.L_x_10574:
[----:B-1----:R-:W-:Y:S05]  /*aa50*/  BSYNC B0 ;  /* 0x0000000000007941 */ /* 0x002fea0003800000 */
.L_x_10573:
[----:B------:R-:W1:Y:S01]  /*aa60*/  LDS R189, [R189.X4+0x940] ;  /* 0x00094000bdbd7984 */ /* 0x000e620000004800 */
[----:B------:R-:W-:Y:S01]  /*aa70*/  BSSY B0, `(.L_x_10575) ;  /* 0x0000004000007945 */ /* 0x000fe20003800000 */
[----:B------:R-:W-:Y:S01]  /*aa80*/  LEA.HI.SX32 R191, R191, R96, 0x1b ;  /* 0x00000060bfbf7211 */ /* 0x000fe200078fdaff */
[----:B------:R-:W-:Y:S05]  /*aa90*/  @!P1 BRA `(.L_x_10576) ;  /* 0x0000001000009947 */ /* 0x000fea0003800000 */
[----:B-1----:R1:W-:Y:S02]  /*aaa0*/  RED.E.ADD.F32.FTZ.RN.STRONG.GPU [R2.64+-0xf00], R189 ;  /* 0xfff100bd0200798e */ /* 0x0023e4000c10e7a2 */
.L_x_10576:
[----:B------:R-:W-:Y:S05]  /*aab0*/  BSYNC B0 ;  /* 0x0000000000007941 */ /* 0x000fea0003800000 */
.L_x_10575:
[----:B------:R-:W3:Y:S01]  /*aac0*/  LDS R191, [R191.X4+0x9c0] ;  /* 0x0009c000bfbf7984 */ /* 0x000ee20000004800 */
[----:B------:R-:W-:Y:S01]  /*aad0*/  BSSY B0, `(.L_x_10577) ;  /* 0x0000005000007945 */ /* 0x000fe20003800000 */
[C---:B------:R-:W-:Y:S02]  /*aae0*/  IADD3 R13, R96.reuse, 0x80, RZ ;  /* 0x00000080600d7810 */ /* 0x040fe40007ffe0ff */
[----:B-1----:R-:W-:Y:S01]  /*aaf0*/  IADD3 R189, R96, 0xa0, RZ ;  /* 0x000000a060bd7810 */ /* 0x002fe20007ffe0ff */
[----:B------:R-:W-:Y:S05]  /*ab00*/  @!P2 BRA `(.L_x_10578) ;  /* 0x000000100000a947 */ /* 0x000fea0003800000 */
[----:B---3--:R1:W-:Y:S02]  /*ab10*/  RED.E.ADD.F32.FTZ.RN.STRONG.GPU [R2.64+-0xe80], R191 ;  /* 0xfff180bf0200798e */ /* 0x0083e4000c10e7a2 */
.L_x_10578:
[----:B------:R-:W-:Y:S05]  /*ab20*/  BSYNC B0 ;  /* 0x0000000000007941 */ /* 0x000fea0003800000 */
.L_x_10577:
        /* <DEDUP_REMOVED lines=14> */
.L_x_10580:
[----:B------:R-:W-:Y:S05]  /*ac10*/  BSYNC B0 ;  /* 0x0000000000007941 */ /* 0x000fea0003800000 */
.L_x_10579:
[----:B------:R-:W3:Y:S01]  /*ac20*/  LDS R189, [R189.X4+0xac0] ;  /* 0x000ac000bdbd7984 */ /* 0x000ee20000004800 */
[----:B------:R-:W-:Y:S01]  /*ac30*/  BSSY B0, `(.L_x_10581) ;  /* 0x0000005000007945 */ /* 0x000fe20003800000 */
[----:B-1----:R-:W-:Y:S02]  /*ac40*/  IADD3 R13, R96, 0xe0, RZ ;  /* 0x000000e0600d7810 */ /* 0x002fe40007ffe0ff */
[----:B------:R-:W-:Y:S01]  /*ac50*/  LEA.HI.SX32 R191, R191, R96, 0x1b ;  /* 0x00000060bfbf7211 */ /* 0x000fe200078fdaff */
[----:B------:R-:W-:Y:S05]  /*ac60*/  @!P0 BRA `(.L_x_10582) ;  /* 0x0000001000008947 */ /* 0x000fea0003800000 */
[----:B---3--:R1:W-:Y:S02]  /*ac70*/  RED.E.ADD.F32.FTZ.RN.STRONG.GPU [R2.64+-0xd80], R189 ;  /* 0xfff280bd0200798e */ /* 0x0083e4000c10e7a2 */
.L_x_10582:
[----:B------:R-:W-:Y:S05]  /*ac80*/  BSYNC B0 ;  /* 0x0000000000007941 */ /* 0x000fea0003800000 */
.L_x_10581:
[----:B------:R-:W4:Y:S01]  /*ac90*/  LDS R191, [R191.X4+0xb40] ;  /* 0x000b4000bfbf7984 */ /* 0x000f220000004800 */
[----:B------:R-:W-:Y:S01]  /*aca0*/  BSSY B0, `(.L_x_10583) ;  /* 0x0000005000007945 */ /* 0x000fe20003800000 */
[----:B-1-3--:R-:W-:-:S02]  /*acb0*/  IADD3 R189, R96, 0x100, RZ ;  /* 0x0000010060bd7810 */ /* 0x00afc40007ffe0ff */
[----:B------:R-:W-:Y:S01]  /*acc0*/  LEA.HI.SX32 R13, R13, R96, 0x1b ;  /* 0x000000600d0d7211 */ /* 0x000fe200078fdaff */
[----:B------:R-:W-:Y:S05]  /*acd0*/  @!P1 BRA `(.L_x_10584) ;  /* 0x0000001000009947 */ /* 0x000fea0003800000 */
[----:B----4-:R1:W-:Y:S02]  /*ace0*/  RED.E.ADD.F32.FTZ.RN.STRONG.GPU [R2.64+-0xd00], R191 ;  /* 0xfff300bf0200798e */ /* 0x0103e4000c10e7a2 */
.L_x_10584:
[----:B------:R-:W-:Y:S05]  /*acf0*/  BSYNC B0 ;  /* 0x0000000000007941 */ /* 0x000fea0003800000 */
.L_x_10583:
[----:B------:R-:W3:Y:S01]  /*ad00*/  LDS R13, [R13.X4+0xbc0] ;  /* 0x000bc0000d0d7984 */ /* 0x000ee20000004800 */
[----:B------:R-:W-:Y:S01]  /*ad10*/  BSSY B0, `(.L_x_10585) ;  /* 0x0000005000007945 */ /* 0x000fe20003800000 */
[----:B-1--4-:R-:W-:Y:S02]  /*ad20*/  IADD3 R191, R96, 0x120, RZ ;  /* 0x0000012060bf7810 */ /* 0x012fe40007ffe0ff */
[----:B------:R-:W-:Y:S01]  /*ad30*/  LEA.HI.SX32 R189, R189, R96, 0x1b ;  /* 0x00000060bdbd7211 */ /* 0x000fe200078fdaff */
[----:B------:R-:W-:Y:S05]  /*ad40*/  @!P2 BRA `(.L_x_10586) ;  /* 0x000000100000a947 */ /* 0x000fea0003800000 */
[----:B---3--:R1:W-:Y:S02]  /*ad50*/  RED.E.ADD.F32.FTZ.RN.STRONG.GPU [R2.64+-0xc80], R13 ;  /* 0xfff3800d0200798e */ /* 0x0083e4000c10e7a2 */
.L_x_10586:
[----:B------:R-:W-:Y:S05]  /*ad60*/  BSYNC B0 ;  /* 0x0000000000007941 */ /* 0x000fea0003800000 */
.L_x_10585:
[----:B------:R-:W4:Y:S01]  /*ad70*/  LDS R189, [R189.X4+0xc40] ;  /* 0x000c4000bdbd7984 */ /* 0x000f220000004800 */
[----:B------:R-:W-:Y:S01]  /*ad80*/  BSSY B0, `(.L_x_10587) ;  /* 0x0000005000007945 */ /* 0x000fe20003800000 */
[----:B-1-3--:R-:W-:Y:S02]  /*ad90*/  IADD3 R13, R96, 0x140, RZ ;  /* 0x00000140600d7810 */ /* 0x00afe40007ffe0ff */
[----:B------:R-:W-:Y:S01]  /*ada0*/  LEA.HI.SX32 R191, R191, R96, 0x1b ;  /* 0x00000060bfbf7211 */ /* 0x000fe200078fdaff */
[----:B------:R-:W-:Y:S05]  /*adb0*/  @!P3 BRA `(.L_x_10588) ;  /* 0x000000100000b947 */ /* 0x000fea0003800000 */
[----:B----4-:R1:W-:Y:S02]  /*adc0*/  RED.E.ADD.F32.FTZ.RN.STRONG.GPU [R2.64+-0xc00], R189 ;  /* 0xfff400bd0200798e */ /* 0x0103e4000c10e7a2 */
.L_x_10588:
[----:B------:R-:W-:Y:S05]  /*add0*/  BSYNC B0 ;  /* 0x0000000000007941 */ /* 0x000fea0003800000 */
.L_x_10587:
[----:B------:R-:W3:Y:S01]  /*ade0*/  LDS R191, [R191.X4+0xcc0] ;  /* 0x000cc000bfbf7984 */ /* 0x000ee20000004800 */
[----:B------:R-:W-:Y:S01]  /*adf0*/  BSSY B0, `(.L_x_10589) ;  /* 0x0000004000007945 */ /* 0x000fe20003800000 */
[----:B------:R-:W-:Y:S01]  /*ae00*/  LEA.HI.SX32 R13, R13, R96, 0x1b ;  /* 0x000000600d0d7211 */ /* 0x000fe200078fdaff */
[----:B------:R-:W-:Y:S05]  /*ae10*/  @!P4 BRA `(.L_x_10590) ;  /* 0x000000100000c947 */ /* 0x000fea0003800000 */
[----:B---3--:R3:W-:Y:S02]  /*ae20*/  RED.E.ADD.F32.FTZ.RN.STRONG.GPU [R2.64+-0xb80], R191 ;  /* 0xfff480bf0200798e */ /* 0x0087e4000c10e7a2 */
.L_x_10590:
[----:B------:R-:W-:Y:S05]  /*ae30*/  BSYNC B0 ;  /* 0x0000000000007941 */ /* 0x000fea0003800000 */
.L_x_10589:
[----:B------:R-:W1:Y:S01]  /*ae40*/  LDS R13, [R13.X4+0xd40] ;  /* 0x000d40000d0d7984 */ /* 0x000e620000004800 */
[----:B------:R-:W-:Y:S01]  /*ae50*/  BSSY B0, `(.L_x_10591) ;  /* 0x0000005000007945 */ /* 0x000fe20003800000 */
[----:B-1--4-:R-:W-:-:S02]  /*ae60*/  IADD3 R189, R96, 0x160, RZ ;  /* 0x0000016060bd7810 */ /* 0x012fc40007ffe0ff */
[----:B---3--:R-:W-:Y:S01]  /*ae70*/  IADD3 R191, R96, 0x180, RZ ;  /* 0x0000018060bf7810 */ /* 0x008fe20007ffe0ff */
[----:B------:R-:W-:Y:S05]  /*ae80*/  @!P5 BRA `(.L_x_10592) ;  /* 0x000000100000d947 */ /* 0x000fea0003800000 */
[----:B------:R1:W-:Y:S02]  /*ae90*/  RED.E.ADD.F32.FTZ.RN.STRONG.GPU [R2.64+-0xb00], R13 ;  /* 0xfff5000d0200798e */ /* 0x0003e4000c10e7a2 */
.L_x_10592:
[----:B------:R-:W-:Y:S05]  /*aea0*/  BSYNC B0 ;  /* 0x0000000000007941 */ /* 0x000fea0003800000 */
.L_x_10591:
        /* <DEDUP_REMOVED lines=14> */
.L_x_10594:
[----:B------:R-:W-:Y:S05]  /*af90*/  BSYNC B0 ;  /* 0x0000000000007941 */ /* 0x000fea0003800000 */
.L_x_10593:
[----:B------:R-:W3:Y:S01]  /*afa0*/  LDS R191, [R191.X4+0xe40] ;  /* 0x000e4000bfbf7984 */ /* 0x000ee20000004800 */
[----:B------:R-:W-:Y:S01]  /*afb0*/  BSSY B0, `(.L_x_10595) ;  /* 0x0000005000007945 */ /* 0x000fe20003800000 */
[----:B-1----:R-:W-:-:S02]  /*afc0*/  IADD3 R189, R96, 0x1c0, RZ ;  /* 0x000001c060bd7810 */ /* 0x002fc40007ffe0ff */
[----:B------:R-:W-:Y:S01]  /*afd0*/  LEA.HI.SX32 R13, R13, R96, 0x1b ;  /* 0x000000600d0d7211 */ /* 0x000fe200078fdaff */
[----:B------:R-:W-:Y:S05]  /*afe0*/  @!P0 BRA `(.L_x_10596) ;  /* 0x0000001000008947 */ /* 0x000fea0003800000 */
[----:B---3--:R1:W-:Y:S02]  /*aff0*/  RED.E.ADD.F32.FTZ.RN.STRONG.GPU [R2.64+-0xa00], R191 ;  /* 0xfff600bf0200798e */ /* 0x0083e4000c10e7a2 */
.L_x_10596:
[----:B------:R-:W-:Y:S05]  /*b000*/  BSYNC B0 ;  /* 0x0000000000007941 */ /* 0x000fea0003800000 */
.L_x_10595:
[----:B------:R-:W4:Y:S01]  /*b010*/  LDS R13, [R13.X4+0xec0] ;  /* 0x000ec0000d0d7984 */ /* 0x000f220000004800 */
[----:B------:R-:W-:Y:S01]  /*b020*/  BSSY B0, `(.L_x_10597) ;  /* 0x0000005000007945 */ /* 0x000fe20003800000 */
[----:B-1-3--:R-:W-:Y:S02]  /*b030*/  IADD3 R191, R96, 0x1e0, RZ ;  /* 0x000001e060bf7810 */ /* 0x00afe40007ffe0ff */
[----:B------:R-:W-:Y:S01]  /*b040*/  LEA.HI.SX32 R189, R189, R96, 0x1b ;  /* 0x00000060bdbd7211 */ /* 0x000fe200078fdaff */
[----:B------:R-:W-:Y:S05]  /*b050*/  @!P1 BRA `(.L_x_10598) ;  /* 0x0000001000009947 */ /* 0x000fea0003800000 */
[----:B----4-:R1:W-:Y:S02]  /*b060*/  RED.E.ADD.F32.FTZ.RN.STRONG.GPU [R2.64+-0x980], R13 ;  /* 0xfff6800d0200798e */ /* 0x0103e4000c10e7a2 */
.L_x_10598:
[----:B------:R-:W-:Y:S05]  /*b070*/  BSYNC B0 ;  /* 0x0000000000007941 */ /* 0x000fea0003800000 */
.L_x_10597:
[----:B------:R-:W3:Y:S01]  /*b080*/  LDS R189, [R189.X4+0xf40] ;  /* 0x000f4000bdbd7984 */ /* 0x000ee20000004800 */
[----:B------:R-:W-:Y:S01]  /*b090*/  BSSY B0, `(.L_x_10599) ;  /* 0x0000004000007945 */ /* 0x000fe20003800000 */
[----:B------:R-:W-:Y:S01]  /*b0a0*/  LEA.HI.SX32 R191, R191, R96, 0x1b ;  /* 0x00000060bfbf7211 */ /* 0x000fe200078fdaff */
[----:B------:R-:W-:Y:S05]  /*b0b0*/  @!P2 BRA `(.L_x_10600) ;  /* 0x000000100000a947 */ /* 0x000fea0003800000 */
[----:B---3--:R3:W-:Y:S02]  /*b0c0*/  RED.E.ADD.F32.FTZ.RN.STRONG.GPU [R2.64+-0x900], R189 ;  /* 0xfff700bd0200798e */ /* 0x0087e4000c10e7a2 */
.L_x_10600:
[----:B------:R-:W-:Y:S05]  /*b0d0*/  BSYNC B0 ;  /* 0x0000000000007941 */ /* 0x000fea0003800000 */
.L_x_10599:
[----:B------:R-:W1:Y:S01]  /*b0e0*/  LDS R191, [R191.X4+0xfc0] ;  /* 0x000fc000bfbf7984 */ /* 0x000e620000004800 */
[----:B------:R-:W-:Y:S01]  /*b0f0*/  BSSY B0, `(.L_x_10601) ;  /* 0x0000005000007945 */ /* 0x000fe20003800000 */
[----:B-1--4-:R-:W-:-:S02]  /*b100*/  IADD3 R13, R96, 0x220, RZ ;  /* 0x00000220600d7810 */ /* 0x012fc40007ffe0ff */
[----:B------:R-:W-:Y:S01]  /*b110*/  LEA.HI.SX32 R127, R127, R96, 0x1b ;  /* 0x000000607f7f7211 */ /* 0x000fe200078fdaff */
[----:B------:R-:W-:Y:S05]  /*b120*/  @!P3 BRA `(.L_x_10602) ;  /* 0x000000100000b947 */ /* 0x000fea0003800000 */
[----:B------:R1:W-:Y:S02]  /*b130*/  RED.E.ADD.F32.FTZ.RN.STRONG.GPU [R2.64+-0x880], R191 ;  /* 0xfff780bf0200798e */ /* 0x0003e4000c10e7a2 */
.L_x_10602:
[----:B------:R-:W-:Y:S05]  /*b140*/  BSYNC B0 ;  /* 0x0000000000007941 */ /* 0x000fea0003800000 */
.L_x_10601:
[----:B------:R-:W4:Y:S01]  /*b150*/  LDS R127, [R127.X4+0x1040] ;  /* 0x001040007f7f7984 */ /* 0x000f220000004800 */
[----:B------:R-:W-:Y:S01]  /*b160*/  BSSY B0, `(.L_x_10603) ;  /* 0x0000004000007945 */ /* 0x000fe20003800000 */
[----:B------:R-:W-:Y:S01]  /*b170*/  LEA.HI.SX32 R13, R13, R96, 0x1b ;  /* 0x000000600d0d7211 */ /* 0x000fe200078fdaff */
[----:B------:R-:W-:Y:S05]  /*b180*/  @!P4 BRA `(.L_x_10604) ;  /* 0x000000100000c947 */ /* 0x000fea0003800000 */
[----:B----4-:R4:W-:Y:S02]  /*b190*/  RED.E.ADD.F32.FTZ.RN.STRONG.GPU [R2.64+-0x800], R127 ;  /* 0xfff8007f0200798e */ /* 0x0109e4000c10e7a2 */
.L_x_10604:
[----:B------:R-:W-:Y:S05]  /*b1a0*/  BSYNC B0 ;  /* 0x0000000000007941 */ /* 0x000fea0003800000 */
.L_x_10603:
[----:B------:R-:W1:Y:S01]  /*b1b0*/  LDS R13, [R13.X4+0x10c0] ;  /* 0x0010c0000d0d7984 */ /* 0x000e620000004800 */
[----:B------:R-:W-:Y:S01]  /*b1c0*/  BSSY B0, `(.L_x_10605) ;  /* 0x0000005000007945 */ /* 0x000fe20003800000 */
[C---:B----4-:R-:W-:Y:S02]  /*b1d0*/  IADD3 R127, R96.reuse, 0x240, RZ ;  /* 0x00000240607f7810 */ /* 0x050fe40007ffe0ff */
[----:B---3--:R-:W-:Y:S01]  /*b1e0*/  IADD3 R189, R96, 0x260, RZ ;  /* 0x0000026060bd7810 */ /* 0x008fe20007ffe0ff */
[----:B------:R-:W-:Y:S05]  /*b1f0*/  @!P5 BRA `(.L_x_10606) ;  /* 0x000000100000d947 */ /* 0x000fea0003800000 */
[----:B-1----:R1:W-:Y:S02]  /*b200*/  RED.E.ADD.F32.FTZ.RN.STRONG.GPU [R2.64+-0x780], R13 ;  /* 0xfff8800d0200798e */ /* 0x0023e4000c10e7a2 */
.L_x_10606:
[----:B------:R-:W-:Y:S05]  /*b210*/  BSYNC B0 ;  /* 0x0000000000007941 */ /* 0x000fea0003800000 */
.L_x_10605:
        /* <DEDUP_REMOVED lines=14> */
.L_x_10608:
[----:B------:R-:W-:Y:S05]  /*b300*/  BSYNC B0 ;  /* 0x0000000000007941 */ /* 0x000fea0003800000 */
.L_x_10607:
[----:B------:R-:W3:Y:S01]  /*b310*/  LDS R189, [R189.X4+0x11c0] ;  /* 0x0011c000bdbd7984 */ /* 0x000ee20000004800 */
[----:B------:R-:W-:Y:S01]  /*b320*/  BSSY B0, `(.L_x_10609) ;  /* 0x0000005000007945 */ /* 0x000fe20003800000 */
[----:B-1----:R-:W-:Y:S02]  /*b330*/  IADD3 R127, R96, 0x2a0, RZ ;  /* 0x000002a0607f7810 */ /* 0x002fe40007ffe0ff */
[----:B------:R-:W-:Y:S01]  /*b340*/  LEA.HI.SX32 R13, R13, R96, 0x1b ;  /* 0x000000600d0d7211 */ /* 0x000fe200078fdaff */
[----:B------:R-:W-:Y:S05]  /*b350*/  @!P0 BRA `(.L_x_10610) ;  /* 0x0000001000008947 */ /* 0x000fea0003800000 */
[----:B---3--:R1:W-:Y:S02]  /*b360*/  RED.E.ADD.F32.FTZ.RN.STRONG.GPU [R2.64+-0x680], R189 ;  /* 0xfff980bd0200798e */ /* 0x0083e4000c10e7a2 */
.L_x_10610:
[----:B------:R-:W-:Y:S05]  /*b370*/  BSYNC B0 ;  /* 0x0000000000007941 */ /* 0x000fea0003800000 */
.L_x_10609:
[----:B------:R-:W4:Y:S01]  /*b380*/  LDS R13, [R13.X4+0x1240] ;  /* 0x001240000d0d7984 */ /* 0x000f220000004800 */
[----:B------:R-:W-:Y:S01]  /*b390*/  BSSY B0, `(.L_x_10611) ;  /* 0x0000005000007945 */ /* 0x000fe20003800000 */
[----:B-1-3--:R-:W-:-:S02]  /*b3a0*/  IADD3 R189, R96, 0x2c0, RZ ;  /* 0x000002c060bd7810 */ /* 0x00afc40007ffe0ff */
[----:B------:R-:W-:Y:S01]  /*b3b0*/  LEA.HI.SX32 R127, R127, R96, 0x1b ;  /* 0x000000607f7f7211 */ /* 0x000fe200078fdaff */
[----:B------:R-:W-:Y:S05]  /*b3c0*/  @!P1 BRA `(.L_x_10612) ;  /* 0x0000001000009947 */ /* 0x000fea0003800000 */
[----:B----4-:R1:W-:Y:S02]  /*b3d0*/  RED.E.ADD.F32.FTZ.RN.STRONG.GPU [R2.64+-0x600], R13 ;  /* 0xfffa000d0200798e */ /* 0x0103e4000c10e7a2 */
.L_x_10612:
[----:B------:R-:W-:Y:S05]  /*b3e0*/  BSYNC B0 ;  /* 0x0000000000007941 */ /* 0x000fea0003800000 */
.L_x_10611:
[----:B------:R-:W3:Y:S01]  /*b3f0*/  LDS R127, [R127.X4+0x12c0] ;  /* 0x0012c0007f7f7984 */ /* 0x000ee20000004800 */
[----:B------:R-:W-:Y:S01]  /*b400*/  BSSY B0, `(.L_x_10613) ;  /* 0x0000005000007945 */ /* 0x000fe20003800000 */
[----:B-1--4-:R-:W-:Y:S02]  /*b410*/  IADD3 R13, R96, 0x2e0, RZ ;  /* 0x000002e0600d7810 */ /* 0x012fe40007ffe0ff */
[----:B------:R-:W-:Y:S01]  /*b420*/  LEA.HI.SX32 R189, R189, R96, 0x1b ;  /* 0x00000060bdbd7211 */ /* 0x000fe200078fdaff */
[----:B------:R-:W-:Y:S05]  /*b430*/  @!P2 BRA `(.L_x_10614) ;  /* 0x000000100000a947 */ /* 0x000fea0003800000 */
[----:B---3--:R1:W-:Y:S02]  /*b440*/  RED.E.ADD.F32.FTZ.RN.STRONG.GPU [R2.64+-0x580], R127 ;  /* 0xfffa807f0200798e */ /* 0x0083e4000c10e7a2 */
.L_x_10614:
[----:B------:R-:W-:Y:S05]  /*b450*/  BSYNC B0 ;  /* 0x0000000000007941 */ /* 0x000fea0003800000 */
.L_x_10613:
[----:B------:R-:W4:Y:S01]  /*b460*/  LDS R189, [R189.X4+0x1340] ;  /* 0x00134000bdbd7984 */ /* 0x000f220000004800 */
[----:B------:R-:W-:Y:S01]  /*b470*/  BSSY B0, `(.L_x_10615) ;  /* 0x0000005000007945 */ /* 0x000fe20003800000 */
[----:B-1-3--:R-:W-:Y:S02]  /*b480*/  IADD3 R127, R96, 0x300, RZ ;  /* 0x00000300607f7810 */ /* 0x00afe40007ffe0ff */
[----:B------:R-:W-:Y:S01]  /*b490*/  LEA.HI.SX32 R13, R13, R96, 0x1b ;  /* 0x000000600d0d7211 */ /* 0x000fe200078fdaff */
[----:B------:R-:W-:Y:S05]  /*b4a0*/  @!P3 BRA `(.L_x_10616) ;  /* 0x000000100000b947 */ /* 0x000fea0003800000 */
[----:B----4-:R1:W-:Y:S02]  /*b4b0*/  RED.E.ADD.F32.FTZ.RN.STRONG.GPU [R2.64+-0x500], R189 ;  /* 0xfffb00bd0200798e */ /* 0x0103e4000c10e7a2 */
.L_x_10616:
[----:B------:R-:W-:Y:S05]  /*b4c0*/  BSYNC B0 ;  /* 0x0000000000007941 */ /* 0x000fea0003800000 */
.L_x_10615:
[----:B------:R-:W3:Y:S01]  /*b4d0*/  LDS R13, [R13.X4+0x13c0] ;  /* 0x0013c0000d0d7984 */ /* 0x000ee20000004800 */
[----:B------:R-:W-:Y:S01]  /*b4e0*/  BSSY B0, `(.L_x_10617) ;  /* 0x0000004000007945 */ /* 0x000fe20003800000 */
[----:B------:R-:W-:Y:S01]  /*b4f0*/  LEA.HI.SX32 R127, R127, R96, 0x1b ;  /* 0x000000607f7f7211 */ /* 0x000fe200078fdaff */
[----:B------:R-:W-:Y:S05]  /*b500*/  @!P4 BRA `(.L_x_10618) ;  /* 0x000000100000c947 */ /* 0x000fea0003800000 */
[----:B---3--:R3:W-:Y:S02]  /*b510*/  RED.E.ADD.F32.FTZ.RN.STRONG.GPU [R2.64+-0x480], R13 ;  /* 0xfffb800d0200798e */ /* 0x0087e4000c10e7a2 */
.L_x_10618:
[----:B------:R-:W-:Y:S05]  /*b520*/  BSYNC B0 ;  /* 0x0000000000007941 */ /* 0x000fea0003800000 */
.L_x_10617:
[----:B------:R-:W1:Y:S01]  /*b530*/  LDS R127, [R127.X4+0x1440] ;  /* 0x001440007f7f7984 */ /* 0x000e620000004800 */
[----:B------:R-:W-:Y:S01]  /*b540*/  BSSY B0, `(.L_x_10619) ;  /* 0x0000005000007945 */ /* 0x000fe20003800000 */
[----:B---3--:R-:W-:-:S02]  /*b550*/  IADD3 R13, R96, 0x320, RZ ;  /* 0x00000320600d7810 */ /* 0x008fc40007ffe0ff */
[----:B-1--4-:R-:W-:Y:S01]  /*b560*/  IADD3 R189, R96, 0x340, RZ ;  /* 0x0000034060bd7810 */ /* 0x012fe20007ffe0ff */
[----:B------:R-:W-:Y:S05]  /*b570*/  @!P5 BRA `(.L_x_10620) ;  /* 0x000000100000d947 */ /* 0x000fea0003800000 */
[----:B------:R1:W-:Y:S02]  /*b580*/  RED.E.ADD.F32.FTZ.RN.STRONG.GPU [R2.64+-0x400], R127 ;  /* 0xfffc007f0200798e */ /* 0x0003e4000c10e7a2 */
.L_x_10620:
[----:B------:R-:W-:Y:S05]  /*b590*/  BSYNC B0 ;  /* 0x0000000000007941 */ /* 0x000fea0003800000 */
.L_x_10619:
        /* <DEDUP_REMOVED lines=14> */
.L_x_10622:
[----:B------:R-:W-:Y:S05]  /*b680*/  BSYNC B0 ;  /* 0x0000000000007941 */ /* 0x000fea0003800000 */
.L_x_10621:
[----:B------:R-:W3:Y:S01]  /*b690*/  LDS R189, [R189.X4+0x1540] ;  /* 0x00154000bdbd7984 */ /* 0x000ee20000004800 */
[----:B------:R-:W-:Y:S01]  /*b6a0*/  BSSY B0, `(.L_x_10623) ;  /* 0x0000005000007945 */ /* 0x000fe20003800000 */
[----:B-1----:R-:W-:-:S02]  /*b6b0*/  IADD3 R13, R96, 0x380, RZ ;  /* 0x00000380600d7810 */ /* 0x002fc40007ffe0ff */
[----:B------:R-:W-:Y:S01]  /*b6c0*/  LEA.HI.SX32 R127, R127, R96, 0x1b ;  /* 0x000000607f7f7211 */ /* 0x000fe200078fdaff */
[----:B------:R-:W-:Y:S05]  /*b6d0*/  @!P0 BRA `(.L_x_10624) ;  /* 0x0000001000008947 */ /* 0x000fea0003800000 */
[----:B---3--:R1:W-:Y:S02]  /*b6e0*/  RED.E.ADD.F32.FTZ.RN.STRONG.GPU [R2.64+-0x300], R189 ;  /* 0xfffd00bd0200798e */ /* 0x0083e4000c10e7a2 */
.L_x_10624:
[----:B------:R-:W-:Y:S05]  /*b6f0*/  BSYNC B0 ;  /* 0x0000000000007941 */ /* 0x000fea0003800000 */
.L_x_10623:
[----:B------:R-:W4:Y:S01]  /*b700*/  LDS R127, [R127.X4+0x15c0] ;  /* 0x0015c0007f7f7984 */ /* 0x000f220000004800 */
[----:B------:R-:W-:Y:S01]  /*b710*/  BSSY B0, `(.L_x_10625) ;  /* 0x0000005000007945 */ /* 0x000fe20003800000 */
[----:B------:R-:W-:Y:S02]  /*b720*/  IADD3 R15, R96, 0x3a0, RZ ;  /* 0x000003a0600f7810 */ /* 0x000fe40007ffe0ff */
[----:B------:R-:W-:Y:S01]  /*b730*/  LEA.HI.SX32 R13, R13, R96, 0x1b ;  /* 0x000000600d0d7211 */ /* 0x000fe200078fdaff */
[----:B------:R-:W-:Y:S05]  /*b740*/  @!P1 BRA `(.L_x_10626) ;  /* 0x0000001000009947 */ /* 0x000fea0003800000 */
[----:B----4-:R4:W-:Y:S02]  /*b750*/  RED.E.ADD.F32.FTZ.RN.STRONG.GPU [R2.64+-0x280], R127 ;  /* 0xfffd807f0200798e */ /* 0x0109e4000c10e7a2 */
.L_x_10626:
[----:B------:R-:W-:Y:S05]  /*b760*/  BSYNC B0 ;  /* 0x0000000000007941 */ /* 0x000fea0003800000 */
.L_x_10625:
[----:B------:R-:W1:Y:S01]  /*b770*/  LDS R13, [R13.X4+0x1640] ;  /* 0x001640000d0d7984 */ /* 0x000e620000004800 */
[----:B------:R-:W-:Y:S01]  /*b780*/  BSSY B0, `(.L_x_10627) ;  /* 0x0000005000007945 */ /* 0x000fe20003800000 */
[----:B----4-:R-:W-:Y:S02]  /*b790*/  IADD3 R127, R96, 0x3c0, RZ ;  /* 0x000003c0607f7810 */ /* 0x010fe40007ffe0ff */
[----:B------:R-:W-:Y:S01]  /*b7a0*/  LEA.HI.SX32 R15, R15, R96, 0x1b ;  /* 0x000000600f0f7211 */ /* 0x000fe200078fdaff */
[----:B------:R-:W-:Y:S05]  /*b7b0*/  @!P2 BRA `(.L_x_10628) ;  /* 0x000000100000a947 */ /* 0x000fea0003800000 */
[----:B-1----:R1:W-:Y:S02]  /*b7c0*/  RED.E.ADD.F32.FTZ.RN.STRONG.GPU [R2.64+-0x200], R13 ;  /* 0xfffe000d0200798e */ /* 0x0023e4000c10e7a2 */
.L_x_10628:
[----:B------:R-:W-:Y:S05]  /*b7d0*/  BSYNC B0 ;  /* 0x0000000000007941 */ /* 0x000fea0003800000 */
.L_x_10627:
[----:B------:R-:W4:Y:S01]  /*b7e0*/  LDS R15, [R15.X4+0x16c0] ;  /* 0x0016c0000f0f7984 */ /* 0x000f220000004800 */
[----:B------:R-:W-:Y:S01]  /*b7f0*/  BSSY B0, `(.L_x_10629) ;  /* 0x0000005000007945 */ /* 0x000fe20003800000 */
[----:B-1----:R-:W-:-:S02]  /*b800*/  IADD3 R13, R96, 0x3e0, RZ ;  /* 0x000003e0600d7810 */ /* 0x002fc40007ffe0ff */
[----:B------:R-:W-:Y:S01]  /*b810*/  LEA.HI.SX32 R127, R127, R96, 0x1b ;  /* 0x000000607f7f7211 */ /* 0x000fe200078fdaff */
[----:B------:R-:W-:Y:S05]  /*b820*/  @!P3 BRA `(.L_x_10630) ;  /* 0x000000100000b947 */ /* 0x000fea0003800000 */
[----:B----4-:R1:W-:Y:S02]  /*b830*/  RED.E.ADD.F32.FTZ.RN.STRONG.GPU [R2.64+-0x180], R15 ;  /* 0xfffe800f0200798e */ /* 0x0103e4000c10e7a2 */
.L_x_10630:
[----:B------:R-:W-:Y:S05]  /*b840*/  BSYNC B0 ;  /* 0x0000000000007941 */ /* 0x000fea0003800000 */
.L_x_10629:
[----:B------:R-:W1:Y:S01]  /*b850*/  LDS R127, [R127.X4+0x1740] ;  /* 0x001740007f7f7984 */ /* 0x000e620000004800 */
[----:B------:R-:W-:Y:S01]  /*b860*/  BSSY B0, `(.L_x_10631) ;  /* 0x0000004000007945 */ /* 0x000fe20003800000 */
[----:B------:R-:W-:Y:S01]  /*b870*/  LEA.HI.SX32 R13, R13, R96, 0x1b ;  /* 0x000000600d0d7211 */ /* 0x000fe200078fdaff */
[----:B------:R-:W-:Y:S05]  /*b880*/  @!P4 BRA `(.L_x_10632) ;  /* 0x000000100000c947 */ /* 0x000fea0003800000 */
[----:B-1----:R1:W-:Y:S02]  /*b890*/  RED.E.ADD.F32.FTZ.RN.STRONG.GPU [R2.64+-0x100], R127 ;  /* 0xffff007f0200798e */ /* 0x0023e4000c10e7a2 */
.L_x_10632:
[----:B------:R-:W-:Y:S05]  /*b8a0*/  BSYNC B0 ;  /* 0x0000000000007941 */ /* 0x000fea0003800000 */
.L_x_10631:
[----:B------:R-:W4:Y:S01]  /*b8b0*/  LDS R13, [R13.X4+0x17c0] ;  /* 0x0017c0000d0d7984 */ /* 0x000f220000004800 */
[----:B------:R-:W-:Y:S01]  /*b8c0*/  BSSY B0, `(.L_x_10633) ;  /* 0x0000003000007945 */ /* 0x000fe20003800000 */
[----:B------:R-:W-:Y:S05]  /*b8d0*/  @!P5 BRA `(.L_x_10634) ;  /* 0x000000100000d947 */ /* 0x000fea0003800000 */
[----:B----4-:R4:W-:Y:S02]  /*b8e0*/  RED.E.ADD.F32.FTZ.RN.STRONG.GPU [R2.64+-0x80], R13 ;  /* 0xffff800d0200798e */ /* 0x0109e4000c10e7a2 */
.L_x_10634:
[----:B------:R-:W-:Y:S05]  /*b8f0*/  BSYNC B0 ;  /* 0x0000000000007941 */ /* 0x000fea0003800000 */
.L_x_10633:
        /* <DEDUP_REMOVED lines=167> */
.L_x_10636:
[----:B-1----:R-:W-:Y:S05]  /*c370*/  BSYNC B0 ;  /* 0x0000000000007941 */ /* 0x002fea0003800000 */
.L_x_10635:
        /* <DEDUP_REMOVED lines=8> */
.L_x_10558:
[----:B------:R-:W-:Y:S01]  /*c400*/  BAR.SYNC.DEFER_BLOCKING 0x0 ;  /* 0x0000000000007b1d */ /* 0x000fe20000010000 */
[----:B------:R-:W-:-:S05]  /*c410*/  MOV R3, 0x10 ;  /* 0x0000001000037802 */ /* 0x000fca0000000f00 */
[----:B------:R-:W-:Y:S01]  /*c420*/  IMAD.WIDE R2, R92, R3, UR16 ;  /* 0x000000105c027e25 */ /* 0x000fe2000f8e0203 */
[----:B------:R-:W-:Y:S01]  /*c430*/  F2FP.BF16.PACK_AB R43, R43, R44 ;  /* 0x0000002c2b2b723e */ /* 0x000fe200000010ff */
[----:B------:R-:W-:-:S03]  /*c440*/  ULDC.64 UR32, c[0x0][0x2d8] ;  /* 0x0000b60000207ab9 */ /* 0x000fc60000000a00 */
[----:B------:R-:W3:Y:S04]  /*c450*/  LDG.E.128 R4, [R2.64] ;  /* 0x0000002202047981 */ /* 0x000ee8000c1e1d00 */
[----:B------:R-:W4:Y:S01]  /*c460*/  LDG.E.128 R12, [R2.64+0x200] ;  /* 0x00020022020c7981 */ /* 0x000f22000c1e1d00 */
[----:B------:R-:W-:Y:S01]  /*c470*/  F2FP.BF16.PACK_AB R42, R45, R46 ;  /* 0x0000002e2d2a723e */ /* 0x000fe200000010ff */
[----:B------:R-:W-:Y:S01]  /*c480*/  UIMAD UR7, UR38, UR32, URZ ;  /* 0x00000020260772a4 */ /* 0x000fe2000f8e023f */
[----:B------:R-:W-:Y:S01]  /*c490*/  F2FP.BF16.PACK_AB R41, R47, R48 ;  /* 0x000000302f29723e */ /* 0x000fe200000010ff */
[----:B------:R-:W-:Y:S01]  /*c4a0*/  UIMAD.WIDE.U32 UR8, UR31, UR32, UR18 ;  /* 0x000000201f0872a5 */ /* 0x000fe2000f8e0012 */
[----:B------:R-:W-:Y:S01]  /*c4b0*/  F2FP.BF16.PACK_AB R40, R49, R50 ;  /* 0x000000323128723e */ /* 0x000fe200000010ff */
        /* <DEDUP_REMOVED lines=159> */
[----:B------:R-:W-:Y:S02]  /*ceb0*/  ULDC.64 UR8, c[0x0][0x2f8] ;  /* 0x0000be0000087ab9 */ /* 0x000fe40000000a00 */
[----:B------:R-:W-:Y:S01]  /*cec0*/  IMAD.WIDE R2, R92, 0x10, R2 ;  /* 0x000000105c027825 */ /* 0x000fe200078e0202 */
[----:B------:R-:W-:Y:S01]  /*ced0*/  UIMAD UR7, UR38, UR8, URZ ;  /* 0x00000008260772a4 */ /* 0x000fe2000f8e023f */
[----:B------:R-:W1:Y:S01]  /*cee0*/  @!P5 MUFU.RCP R19, R4 ;  /* 0x000000040013d308 */ /* 0x000e620000001000 */
[----:B------:R-:W-:Y:S01]  /*cef0*/  UIMAD.WIDE.U32 UR18, UR31, UR8, UR18 ;  /* 0x000000081f1272a5 */ /* 0x000fe2000f8e0012 */
[----:B0-----:R-:W-:Y:S01]  /*cf00*/  @!P4 FMUL.FTZ R71, R71, R16 ;  /* 0x000000104747c220 */ /* 0x001fe20000410000 */
[----:B--2---:R-:W-:Y:S01]  /*cf10*/  STG.E.128 [R2.64], R8 ;  /* 0x0000000802007986 */ /* 0x004fe2000c101d22 */
[----:B------:R-:W-:Y:S01]  /*cf20*/  F2FP.BF16.PACK_AB R16, R60, R59 ;  /* 0x0000003b3c10723e */ /* 0x000fe200000010ff */
[----:B------:R-:W-:-:S02]  /*cf30*/  UIMAD UR7, UR31, UR9, UR7 ;  /* 0x000000091f0772a4 */ /* 0x000fc4000f8e0207 */
[----:B------:R0:W-:Y:S01]  /*cf40*/  STG.E.128 [R2.64+0x200], R12 ;  /* 0x0002000c02007986 */ /* 0x0001e2000c101d22 */
[----:B------:R2:W4:Y:S01]  /*cf50*/  @!P3 MUFU.RCP R18, R5 ;  /* 0x000000050012b308 */ /* 0x0005220000001000 */
[----:B---3--:R-:W-:Y:S01]  /*cf60*/  @!P2 FMUL.FTZ R69, R69, R0 ;  /* 0x000000004545a220 */ /* 0x008fe20000410000 */
[----:B------:R-:W-:Y:S02]  /*cf70*/  UIADD3 UR9, UR19, UR7, URZ ;  /* 0x0000000713097290 */ /* 0x000fe4000fffe03f */
[----:B------:R-:W-:Y:S02]  /*cf80*/  UIMAD UR7, UR21, UR32, URZ ;  /* 0x00000020150772a4 */ /* 0x000fe4000f8e023f */
[----:B------:R-:W-:Y:S02]  /*cf90*/  UMOV UR8, UR18 ;  /* 0x0000001200087c82 */ /* 0x000fe40008000000 */
        /* <DEDUP_REMOVED lines=11> */
[----:B------:R-:W-:Y:S02]  /*d050*/  UIMAD.WIDE.U32 UR8, UR20, UR32, UR8 ;  /* 0x00000020140872a5 */ /* 0x000fe4000f8e0008 */
[----:B------:R-:W-:Y:S01]  /*d060*/  ULDC.64 UR18, c[0x0][0x340] ;  /* 0x0000d00000127ab9 */ /* 0x000fe20000000a00 */
[----:B------:R-:W-:Y:S01]  /*d070*/  FADD.FTZ R62, R61, R62 ;  /* 0x0000003e3d3e7221 */ /* 0x000fe20000010000 */
[----:B------:R-:W-:Y:S01]  /*d080*/  UIADD3 UR9, UR9, UR7, URZ ;  /* 0x0000000709097290 */ /* 0x000fe2000fffe03f */
[----:B---3--:R-:W-:Y:S01]  /*d090*/  @!P1 FMUL.FTZ R74, R74, R21 ;  /* 0x000000154a4a9220 */ /* 0x008fe20000410000 */
[----:B------:R-:W-:Y:S01]  /*d0a0*/  F2FP.BF16.PACK_AB R21, R70, R69 ;  /* 0x000000454615723e */ /* 0x000fe200000010ff */
[----:B------:R-:W-:Y:S01]  /*d0b0*/  FADD.FTZ R63, R62, R63 ;  /* 0x0000003f3e3f7221 */ /* 0x000fe20000010000 */
[----:B------:R-:W-:-:S02]  /*d0c0*/  ULEA UR7, UP0, UR8, UR18, 0x1 ;  /* 0x0000001208077291 */ /* 0x000fc4000f80083f */
[----:B------:R-:W-:Y:S01]  /*d0d0*/  F2FP.BF16.PACK_AB R23, R74, R73 ;  /* 0x000000494a17723e */ /* 0x000fe200000010ff */
[----:B------:R-:W-:Y:S01]  /*d0e0*/  FADD.FTZ R64, R63, R64 ;  /* 0x000000403f407221 */ /* 0x000fe20000010000 */
[----:B------:R-:W-:Y:S02]  /*d0f0*/  ULEA.HI.X UR8, UR8, UR19, UR9, 0x1, UP0 ;  /* 0x0000001308087291 */ /* 0x000fe400080f0c09 */
[----:B0-----:R-:W-:Y:S01]  /*d100*/  MOV R2, UR7 ;  /* 0x0000000700027c02 */ /* 0x001fe20008000f00 */
[----:B------:R-:W-:Y:S01]  /*d110*/  FADD.FTZ R65, R64, R65 ;  /* 0x0000004140417221 */ /* 0x000fe20000010000 */
[----:B------:R-:W-:Y:S02]  /*d120*/  UISETP.GT.AND UP0, UPT, UR29, 0x1, UPT ;  /* 0x000000011d00788c */ /* 0x000fe4000bf04270 */
[----:B------:R-:W-:Y:S01]  /*d130*/  MOV R3, UR8 ;  /* 0x0000000800037c02 */ /* 0x000fe20008000f00 */
[----:B------:R-:W-:Y:S01]  /*d140*/  FADD.FTZ R66, R65, R66 ;  /* 0x0000004241427221 */ /* 0x000fe20000010000 */
[----:B------:R-:W-:Y:S02]  /*d150*/  STS.128 [R91], R16 ;  /* 0x000000105b007388 */ /* 0x000fe40000000c00 */
[----:B------:R-:W-:Y:S01]  /*d160*/  PLOP3.LUT P0, PT, PT, PT, UP0, 0x80, 0x0 ;  /* 0x000000000000781c */ /* 0x000fe20003f0f008 */
[----:B------:R-:W-:Y:S01]  /*d170*/  FADD.FTZ R67, R66, R67 ;  /* 0x0000004342437221 */ /* 0x000fe20000010000 */
[----:B------:R-:W-:Y:S01]  /*d180*/  STS.128 [R91+0x10], R20 ;  /* 0x000010145b007388 */ /* 0x000fe20000000c00 */
[----:B------:R-:W-:-:S06]  /*d190*/  NOP ;  /* 0x0000000000007918 */ /* 0x000fcc0000000000 */
[----:B------:R-:W0:Y:S01]  /*d1a0*/  LDS.128 R8, [R94.X16] ;  /* 0x000000005e087984 */ /* 0x000e22000000cc00 */
[----:B------:R-:W-:-:S03]  /*d1b0*/  IMAD.WIDE R2, R92, 0x10, R2 ;  /* 0x000000105c027825 */ /* 0x000fc600078e0202 */
        /* <DEDUP_REMOVED lines=12> */
.L_x_10524:
        /* <DEDUP_REMOVED lines=26> */
.L_x_10640:
[----:B0-----:R-:W-:Y:S05]  /*d420*/  BSYNC B0 ;  /* 0x0000000000007941 */ /* 0x001fea0003800000 */
.L_x_10639:
        /* <DEDUP_REMOVED lines=25> */
.L_x_10642:
[----:B0-----:R-:W0:Y:S02]  /*d5c0*/  S2R R11, SR_TID.X ;  /* 0x00000000000b7919 */ /* 0x001e240000002100 */
.L_x_10643:
[----:B0-----:R-:W-:Y:S05]  /*d5d0*/  BSYNC B0 ;  /* 0x0000000000007941 */ /* 0x001fea0003800000 */
.L_x_10641:
        /* <DEDUP_REMOVED lines=12> */
.L_x_10644:
        /* <DEDUP_REMOVED lines=32> */
.L_x_10645:
        /* <DEDUP_REMOVED lines=14> */
.L_x_14715:


//--------------------- .text._Z25selective_scan_bwd_kernelI32Selective_Scan_bwd_kernel_traitsILi32ELi16ELb1ELb1ELb1ELb0ELb0EN3c108BFloat16ENS1_7complexIfEEEEv12SSMParamsBwd --------------------------
	.section	.text._Z25selective_scan_bwd_kernelI32Selective_Scan_bwd_kernel_traitsILi32ELi16ELb1ELb1ELb1ELb0ELb0EN3c108BFloat16ENS1_7complexIfEEEEv12SSMParamsBwd,"ax",@progbits
	.sectioninfo	@"SHI_REGISTERS=254"
	.align	128
        .global         _Z25selective_scan_bwd_kernelI32Selective_Scan_bwd_kernel_traitsILi32ELi16ELb1ELb1ELb1ELb0ELb0EN3c108BFloat16ENS1_7complexIfEEEEv12SSMParamsBwd
        .type           _Z25selective_scan_bwd_kernelI32Selective_Scan_bwd_kernel_traitsILi32ELi16ELb1ELb1ELb1ELb0ELb0EN3c108BFloat16ENS1_7complexIfEEEEv12SSMParamsBwd,@function
        .size           _Z25selective_scan_bwd_kernelI32Selective_Scan_bwd_kernel_traitsILi32ELi16ELb1ELb1ELb1ELb0ELb0EN3c108BFloat16ENS1_7complexIfEEEEv12SSMParamsBwd,(.L_x_14716 - _Z25selective_scan_bwd_kernelI32Selective_Scan_bwd_kernel_traitsILi32ELi16ELb1ELb1ELb1ELb0ELb0EN3c108BFloat16ENS1_7complexIfEEEEv12SSMParamsBwd)
        .other          _Z25selective_scan_bwd_kernelI32Selective_Scan_bwd_kernel_traitsILi32ELi16ELb1ELb1ELb1ELb0ELb0EN3c108BFloat16ENS1_7complexIfEEEEv12SSMParamsBwd,@"STO_CUDA_ENTRY STV_DEFAULT"
_Z25selective_scan_bwd_kernelI32Selective_Scan_bwd_kernel_traitsILi32ELi16ELb1ELb1ELb1ELb0ELb0EN3c108BFloat16ENS1_7complexIfEEEEv12SSMParamsBwd:
.text._Z25selective_scan_bwd_kernelI32Selective_Scan_bwd_kernel_traitsILi32ELi16ELb1ELb1ELb1ELb0ELb0EN3c108BFloat16ENS1_7complexIfEEEEv12SSMParamsBwd:
        /* <DEDUP_REMOVED lines=174> */
[----:B------:R-:W-:Y:S02]  /*0ae0*/  UMOV UR24, UR35 ;  /* 0x0000002300187c82 */ /* 0x000fe40008000000 */
[----:B------:R-:W-:Y:S01]  /*0af0*/  UMOV UR6, URZ ;  /* 0x0000003f00067c82 */ /* 0x000fe20008000000 */
[----:B---3--:R-:W-:-:S04]  /*0b00*/  SHF.L.U32 R103, R106, 0x1, RZ ;  /* 0x000000016a677819 */ /* 0x008fc800000006ff */
[----:B----4-:R-:W-:Y:S02]  /*0b10*/  LOP3.LUT R103, R103, 0xffffffc0, RZ, 0xc0, !PT ;  /* 0xffffffc067677812 */ /* 0x010fe400078ec0ff */
.L_x_10728:
[----:B------:R-:W-:Y:S01]  /*0b20*/  BAR.SYNC.DEFER_BLOCKING 0x0 ;  /* 0x0000000000007b1d */ /* 0x000fe20000010000 */
[----:B0--3--:R-:W-:Y:S02]  /*0b30*/  MOV R2, UR17 ;  /* 0x0000001100027c02 */ /* 0x009fe40008000f00 */
[----:B------:R-:W-:Y:S02]  /*0b40*/  MOV R3, UR18 ;  /* 0x0000001200037c02 */ /* 0x000fe40008000f00 */
        /* <DEDUP_REMOVED lines=20> */
[----:B----4-:R0:W-:Y:S01]  /*0c90*/  STS.128 [R104.X16+0x200], R20 ;  /* 0x0002001468007388 */ /* 0x0101e2000000cc00 */
[----:B------:R-:W-:-:S06]  /*0ca0*/  NOP ;  /* 0x0000000000007918 */ /* 0x000fcc0000000000 */
[----:B------:R-:W3:Y:S04]  /*0cb0*/  LDS.128 R12, [R101] ;  /* 0x00000000650c7984 */ /* 0x000ee80000000c00 */
[----:B------:R-:W4:Y:S04]  /*0cc0*/  LDS.128 R4, [R101+0x10] ;  /* 0x0000100065047984 */ /* 0x000f280000000c00 */
[----:B------:R-:W-:Y:S06]  /*0cd0*/  BAR.SYNC.DEFER_BLOCKING 0x0 ;  /* 0x0000000000007b1d */ /* 0x000fec0000010000 */
[----:B--2---:R5:W2:Y:S04]  /*0ce0*/  LDG.E.128 R24, [R2.64] ;  /* 0x0000001a02187981 */ /* 0x004aa8000c1e1d00 */
[----:B------:R5:W2:Y:S01]  /*0cf0*/  LDG.E.128 R28, [R2.64+0x200] ;  /* 0x0002001a021c7981 */ /* 0x000aa2000c1e1d00 */
[----:B0-----:R-:W-:-:S02]  /*0d00*/  PRMT R20, RZ, 0x5410, R61 ;  /* 0x00005410ff147816 */ /* 0x001fc4000000003d */
[----:B------:R-:W-:Y:S02]  /*0d10*/  PRMT R22, RZ, 0x5410, R63 ;  /* 0x00005410ff167816 */ /* 0x000fe4000000003f */
[----:B------:R-:W-:Y:S02]  /*0d20*/  ISETP.LT.AND P0, PT, RZ, c[0x0][0x16c], PT ;  /* 0x00005b00ff007a0c */ /* 0x000fe40003f01270 */
[--C-:B---3--:R-:W-:Y:S02]  /*0d30*/  PRMT R99, RZ, 0x5410, R12.reuse ;  /* 0x00005410ff637816 */ /* 0x108fe4000000000c */
[----:B------:R-:W-:Y:S02]  /*0d40*/  PRMT R100, RZ, 0x7610, R12 ;  /* 0x00007610ff647816 */ /* 0x000fe4000000000c */
[--C-:B-----5:R-:W-:Y:S01]  /*0d50*/  PRMT R2, RZ, 0x5410, R60.reuse ;  /* 0x00005410ff027816 */ /* 0x120fe2000000003c */
        /* <DEDUP_REMOVED lines=34> */
[----:B------:R-:W2:Y:S04]  /*0f80*/  LDS.128 R16, [R101] ;  /* 0x0000000065107984 */ /* 0x000ea80000000c00 */
[----:B------:R-:W3:Y:S01]  /*0f90*/  LDS.128 R8, [R101+0x10] ;  /* 0x0000100065087984 */ /* 0x000ee20000000c00 */
[----:B0-----:R-:W-:Y:S02]  /*0fa0*/  PRMT R24, RZ, 0x7610, R64 ;  /* 0x00007610ff187816 */ /* 0x001fe40000000040 */
[----:B--2---:R-:W-:Y:S02]  /*0fb0*/  PRMT R0, RZ, 0x5410, R16 ;  /* 0x00005410ff007816 */ /* 0x004fe40000000010 */
[----:B---3--:R-:W-:-:S03]  /*0fc0*/  PRMT R26, RZ, 0x5410, R10 ;  /* 0x00005410ff1a7816 */ /* 0x008fc6000000000a */
[C---:B------:R-:W-:Y:S01]  /*0fd0*/  FFMA.FTZ R107, R0.reuse, R2, R107 ;  /* 0x00000002006b7223 */ /* 0x040fe2000001006b */
[----:B------:R-:W-:Y:S01]  /*0fe0*/  PRMT R2, RZ, 0x7610, R16 ;  /* 0x00007610ff027816 */ /* 0x000fe20000000010 */
[----:B-1----:R-:W-:Y:S01]  /*0ff0*/  FMUL.FTZ R48, R0, UR4 ;  /* 0x0000000400307c20 */ /* 0x002fe20008410000 */
[----:B------:R-:W-:Y:S01]  /*1000*/  PRMT R27, RZ, 0x7610, R10 ;  /* 0x00007610ff1b7816 */ /* 0x000fe2000000000a */
[----:B------:R-:W-:Y:S01]  /*1010*/  FMUL.FTZ R36, R26, UR4 ;  /* 0x000000041a247c20 */ /* 0x000fe20008410000 */
[----:B------:R-:W-:Y:S01]  /*1020*/  PRMT R28, RZ, 0x5410, R11 ;  /* 0x00005410ff1c7816 */ /* 0x000fe2000000000b */
[C---:B------:R-:W-:Y:S01]  /*1030*/  FFMA.FTZ R16, R2.reuse, R3, R107 ;  /* 0x0000000302107223 */ /* 0x040fe2000001006b */
[--C-:B------:R-:W-:Y:S01]  /*1040*/  PRMT R3, RZ, 0x5410, R17.reuse ;  /* 0x00005410ff037816 */ /* 0x100fe20000000011 */
[----:B------:R-:W-:Y:S01]  /*1050*/  FMUL.FTZ R47, R2, UR4 ;  /* 0x00000004022f7c20 */ /* 0x000fe20008410000 */
[----:B------:R-:W-:Y:S01]  /*1060*/  PRMT R17, RZ, 0x7610, R17 ;  /* 0x00007610ff117816 */ /* 0x000fe20000000011 */
[----:B------:R-:W-:Y:S01]  /*1070*/  FMUL.FTZ R35, R27, UR4 ;  /* 0x000000041b237c20 */ /* 0x000fe20008410000 */
[----:B------:R-:W-:Y:S01]  /*1080*/  PRMT R29, RZ, 0x7610, R11 ;  /* 0x00007610ff1d7816 */ /* 0x000fe2000000000b */
[C---:B------:R-:W-:Y:S01]  /*1090*/  FFMA.FTZ R16, R3.reuse, R20, R16 ;  /* 0x0000001403107223 */ /* 0x040fe20000010010 */
[----:B------:R-:W-:Y:S01]  /*10a0*/  PRMT R20, RZ, 0x7610, R61 ;  /* 0x00007610ff147816 */ /* 0x000fe2000000003d */
[----:B------:R-:W-:Y:S01]  /*10b0*/  FMUL.FTZ R46, R3, UR4 ;  /* 0x00000004032e7c20 */ /* 0x000fe20008410000 */
[----:B------:R-:W-:Y:S01]  /*10c0*/  PRMT R107, RZ, 0x7610, R67 ;  /* 0x00007610ff6b7816 */ /* 0x000fe20000000043 */
[----:B------:R-:W-:-:S02]  /*10d0*/  FMUL.FTZ R45, R17, UR4 ;  /* 0x00000004112d7c20 */ /* 0x000fc40008410000 */
[----:B------:R-:W-:Y:S01]  /*10e0*/  FFMA.FTZ R21, R17, R20, R16 ;  /* 0x0000001411157223 */ /* 0x000fe20000010010 */
[----:B------:R-:W-:Y:S01]  /*10f0*/  PRMT R16, RZ, 0x5410, R62 ;  /* 0x00005410ff107816 */ /* 0x000fe2000000003e */
[----:B------:R-:W-:Y:S01]  /*1100*/  FMUL.FTZ R34, R28, UR4 ;  /* 0x000000041c227c20 */ /* 0x000fe20008410000 */
        /* <DEDUP_REMOVED lines=49> */
.L_x_10647:
[----:B------:R-:W-:Y:S01]  /*1420*/  FADD.FTZ R16, R0, R0 ;  /* 0x0000000000107221 */ /* 0x000fe20000010000 */
[----:B------:R-:W-:Y:S01]  /*1430*/  HFMA2.MMA R32, -RZ, RZ, 0, 0 ;  /* 0x00000000ff207435 */ /* 0x000fe200000001ff */
[----:B------:R-:W-:Y:S01]  /*1440*/  FADD.FTZ R15, R2, R2 ;  /* 0x00000002020f7221 */ /* 0x000fe20000010000 */
[----:B------:R-:W-:Y:S01]  /*1450*/  CS2R R30, SRZ ;  /* 0x00000000001e7805 */ /* 0x000fe2000001ff00 */
[----:B------:R-:W-:Y:S01]  /*1460*/  FADD.FTZ R14, R3, R3 ;  /* 0x00000003030e7221 */ /* 0x000fe20000010000 */
[----:B------:R-:W-:Y:S01]  /*1470*/  UMOV UR7, URZ ;  /* 0x0000003f00077c82 */ /* 0x000fe20008000000 */
[----:B------:R-:W-:Y:S01]  /*1480*/  FADD.FTZ R13, R17, R17 ;  /* 0x00000011110d7221 */ /* 0x000fe20000010000 */
[----:B------:R-:W-:Y:S01]  /*1490*/  MOV R17, RZ ;  /* 0x000000ff00117202 */ /* 0x000fe20000000f00 */
[----:B------:R-:W-:Y:S01]  /*14a0*/  FADD.FTZ R12, R20, R20 ;  /* 0x00000014140c7221 */ /* 0x000fe20000010000 */
[----:B------:R-:W-:Y:S01]  /*14b0*/  UMOV UR8, URZ ;  /* 0x0000003f00087c82 */ /* 0x000fe20008000000 */
[----:B------:R-:W-:Y:S01]  /*14c0*/  FADD.FTZ R11, R18, R18 ;  /* 0x00000012120b7221 */ /* 0x000fe20000010000 */
[----:B------:R-:W-:Y:S01]  /*14d0*/  UMOV UR9, URZ ;  /* 0x0000003f00097c82 */ /* 0x000fe20008000000 */
[----:B------:R-:W-:-:S02]  /*14e0*/  FADD.FTZ R10, R21, R21 ;  /* 0x00000015150a7221 */ /* 0x000fc40000010000 */
[----:B------:R-:W-:Y:S01]  /*14f0*/  FADD.FTZ R9, R19, R19 ;  /* 0x0000001313097221 */ /* 0x000fe20000010000 */
[----:B------:R-:W-:Y:S01]  /*1500*/  CS2R R20, SRZ ;  /* 0x0000000000147805 */ /* 0x000fe2000001ff00 */
        /* <DEDUP_REMOVED lines=13> */
.L_x_10727:
        /* <DEDUP_REMOVED lines=26> */
[----:B------:R-:W-:Y:S02]  /*1780*/  MOV R70, UR35 ;  /* 0x0000002300467c02 */ /* 0x000fe40008000f00 */
[----:B------:R-:W-:-:S03]  /*1790*/  ULDC.64 UR34, c[0x0][0x1c0] ;  /* 0x0000700000227ab9 */ /* 0x000fc60000000a00 */
[----:B------:R-:W-:-:S05]  /*17a0*/  MOV R71, UR36 ;  /* 0x0000002400477c02 */ /* 0x000fca0008000f00 */
[----:B------:R-:W-:-:S05]  /*17b0*/  IMAD.WIDE R70, R77, 0x10, R70 ;  /* 0x000000104d467825 */ /* 0x000fca00078e0246 */
[----:B------:R-:W3:Y:S04]  /*17c0*/  LDG.E.128 R56, [R70.64] ;  /* 0x0000001a46387981 */ /* 0x000ee8000c1e1d00 */
[----:B0-----:R0:W4:Y:S04]  /*17d0*/  LDG.E.128 R72, [R70.64+0x200] ;  /* 0x0002001a46487981 */ /* 0x001128000c1e1d00 */
[----:B-1----:R0:W5:Y:S04]  /*17e0*/  LDG.E.128 R84, [R70.64+0x400] ;  /* 0x0004001a46547981 */ /* 0x002168000c1e1d00 */
[----:B------:R0:W5:Y:S01]  /*17f0*/  LDG.E.128 R92, [R70.64+0x600] ;  /* 0x0006001a465c7981 */ /* 0x000162000c1e1d00 */
[----:B------:R-:W-:-:S02]  /*1800*/  UIMAD UR38, UR43, UR34, URZ ;  /* 0x000000222b2672a4 */ /* 0x000fc4000f8e023f */
[----:B------:R-:W-:Y:S02]  /*1810*/  UIMAD.WIDE.U32 UR36, UR7, UR34, URZ ;  /* 0x00000022072472a5 */ /* 0x000fe4000f8e003f */
[----:B------:R-:W-:Y:S02]  /*1820*/  UIMAD UR34, UR7, UR35, UR38 ;  /* 0x00000023072272a4 */ /* 0x000fe4000f8e0226 */
[----:B------:R-:W-:Y:S02]  /*1830*/  ULEA UR35, UP0, UR36, UR25, 0x1 ;  /* 0x0000001924237291 */ /* 0x000fe4000f80083f */
[----:B------:R-:W-:-:S04]  /*1840*/  UIADD3 UR34, UR37, UR34, URZ ;  /* 0x0000002225227290 */ /* 0x000fc8000fffe03f */
[----:B------:R-:W-:Y:S01]  /*1850*/  ULEA.HI.X UR36, UR36, UR42, UR34, 0x1, UP0 ;  /* 0x0000002a24247291 */ /* 0x000fe200080f0c22 */
[----:B------:R-:W-:-:S05]  /*1860*/  MOV R108, UR35 ;  /* 0x00000023006c7c02 */ /* 0x000fca0008000f00 */
[----:B------:R-:W-:-:S05]  /*1870*/  MOV R109, UR36 ;  /* 0x00000024006d7c02 */ /* 0x000fca0008000f00 */
[----:B------:R-:W-:Y:S01]  /*1880*/  IMAD.WIDE R108, R77, 0x10, R108 ;  /* 0x000000104d6c7825 */ /* 0x000fe200078e026c */
[----:B------:R-:W-:Y:S01]  /*1890*/  SHF.L.U32 R216, R104, 0x6, RZ ;  /* 0x0000000668d87819 */ /* 0x000fe200000006ff */
[----:B--2---:R-:W1:Y:S08]  /*18a0*/  R2UR UR40, R69 ;  /* 0x00000000452873c2 */ /* 0x004e7000000e0000 */
[----:B------:R-:W2:Y:S01]  /*18b0*/  R2UR UR39, R68 ;  /* 0x00000000442773c2 */ /* 0x000ea200000e0000 */
[----:B-1----:R-:W-:-:S02]  /*18c0*/  FMUL.FTZ R76, R99, UR40 ;  /* 0x00000028634c7c20 */ /* 0x002fc40008410000 */
[----:B------:R-:W-:Y:S02]  /*18d0*/  FMUL.FTZ R69, R98, UR40 ;  /* 0x0000002862457c20 */ /* 0x000fe40008410000 */
[----:B------:R-:W-:Y:S01]  /*18e0*/  FMUL.RZ R78, R76, 0.15915493667125701904 ;  /* 0x3e22f9834c4e7820 */ /* 0x000fe2000040c000 */
[----:B---3--:R-:W-:Y:S01]  /*18f0*/  STS.128 [R104.X16], R56 ;  /* 0x0000003868007388 */ /* 0x008fe2000000cc00 */
[----:B0-----:R-:W-:Y:S02]  /*1900*/  FMUL.RZ R70, R69, 0.15915493667125701904 ;  /* 0x3e22f98345467820 */ /* 0x001fe4000040c000 */
[----:B------:R-:W-:Y:S01]  /*1910*/  FMUL.FTZ R76, R100, UR40 ;  /* 0x00000028644c7c20 */ /* 0x000fe20008410000 */
[----:B------:R-:W-:Y:S01]  /*1920*/  MUFU.SIN R131, R78 ;  /* 0x0000004e00837308 */ /* 0x000fe20000000400 */
[----:B------:R-:W-:Y:S01]  /*1930*/  FMUL.FTZ R69, R91, UR40 ;  /* 0x000000285b457c20 */ /* 0x000fe20008410000 */
[----:B--2---:R-:W-:Y:S01]  /*1940*/  MOV R136, UR39 ;  /* 0x0000002700887c02 */ /* 0x004fe20008000f00 */
[----:B------:R-:W-:Y:S01]  /*1950*/  FMUL.RZ R79, R76, 0.15915493667125701904 ;  /* 0x3e22f9834c4f7820 */ /* 0x000fe2000040c000 */
[----:B----4-:R0:W-:Y:S01]  /*1960*/  STS.128 [R104.X16+0x200], R72 ;  /* 0x0002004868007388 */ /* 0x0101e2000000cc00 */
[----:B------:R-:W-:-:S02]  /*1970*/  FMUL.RZ R71, R69, 0.15915493667125701904 ;  /* 0x3e22f98345477820 */ /* 0x000fc4000040c000 */
[----:B------:R-:W-:Y:S01]  /*1980*/  FMUL.FTZ R76, R97, UR40 ;  /* 0x00000028614c7c20 */ /* 0x000fe20008410000 */
[----:B------:R1:W-:Y:S01]  /*1990*/  MUFU.COS R130, R78 ;  /* 0x0000004e00827308 */ /* 0x0003e20000000000 */
[----:B------:R-:W-:Y:S01]  /*19a0*/  FMUL.FTZ R69, R96, UR40 ;  /* 0x0000002860457c20 */ /* 0x000fe20008410000 */
[----:B-----5:R-:W-:Y:S01]  /*19b0*/  STS.128 [R104.X16+0x400], R84 ;  /* 0x0004005468007388 */ /* 0x020fe2000000cc00 */
[----:B------:R-:W-:Y:S02]  /*19c0*/  FMUL.RZ R76, R76, 0.15915493667125701904 ;  /* 0x3e22f9834c4c7820 */ /* 0x000fe4000040c000 */
[----:B------:R-:W-:Y:S01]  /*19d0*/  FMUL.FTZ R68, R49, UR40 ;  /* 0x0000002831447c20 */ /* 0x000fe20008410000 */
[----:B------:R2:W-:Y:S01]  /*19e0*/  STS.128 [R104.X16+0x600], R92 ;  /* 0x0006005c68007388 */ /* 0x0005e2000000cc00 */
[----:B------:R-:W-:Y:S01]  /*19f0*/  FMUL.FTZ R136, R136, 1.4426950216293334961 ;  /* 0x3fb8aa3b88887820 */ /* 0x000fe20000410000 */
[----:B------:R-:W-:Y:S01]  /*1a00*/  MUFU.SIN R112, R76 ;  /* 0x0000004c00707308 */ /* 0x000fe20000000400 */
[----:B-1----:R-:W-:Y:S01]  /*1a10*/  FMUL.RZ R78, R69, 0.15915493667125701904 ;  /* 0x3e22f983454e7820 */ /* 0x002fe2000040c000 */
[----:B------:R-:W-:-:S06]  /*1a20*/  NOP ;  /* 0x0000000000007918 */ /* 0x000fcc0000000000 */
[----:B------:R-:W-:Y:S01]  /*1a30*/  FMUL.FTZ R69, R89, UR40 ;  /* 0x0000002859457c20 */ /* 0x000fe20008410000 */
[----:B------:R1:W-:Y:S01]  /*1a40*/  MUFU.COS R128, R76 ;  /* 0x0000004c00807308 */ /* 0x0003e20000000000 */
[----:B------:R-:W-:Y:S01]  /*1a50*/  FMUL.RZ R164, R68, 0.15915493667125701904 ;  /* 0x3e22f98344a47820 */ /* 0x000fe2000040c000 */
[----:B------:R3:W4:Y:S01]  /*1a60*/  LDG.E.128 R80, [R108.64+0x400] ;  /* 0x0004001a6c507981 */ /* 0x000722000c1e1d00 */
[----:B------:R-:W-:-:S05]  /*1a70*/  FMUL.FTZ R68, R100, R136 ;  /* 0x0000008864447220 */ /* 0x000fca0000410000 */
[----:B------:R-:W-:Y:S01]  /*1a80*/  MUFU.SIN R114, R70 ;  /* 0x0000004600727308 */ /* 0x000fe20000000400 */
[----:B-1----:R-:W-:Y:S01]  /*1a90*/  FMUL.RZ R76, R69, 0.15915493667125701904 ;  /* 0x3e22f983454c7820 */ /* 0x002fe2000040c000 */
[----:B0-----:R3:W5:Y:S01]  /*1aa0*/  LDG.E.128 R72, [R108.64+0x600] ;  /* 0x0006001a6c487981 */ /* 0x001762000c1e1d00 */
[----:B------:R-:W-:-:S05]  /*1ab0*/  FMUL.FTZ R69, R90, UR40 ;  /* 0x000000285a457c20 */ /* 0x000fca0008410000 */
[----:B------:R0:W-:Y:S01]  /*1ac0*/  MUFU.COS R126, R70 ;  /* 0x00000046007e7308 */ /* 0x0001e20000000000 */
[----:B------:R-:W1:Y:S07]  /*1ad0*/  LDS.128 R84, [R216] ;  /* 0x00000000d8547984 */ /* 0x000e6e0000000c00 */
[----:B------:R-:W-:Y:S01]  /*1ae0*/  MUFU.SIN R116, R71 ;  /* 0x0000004700747308 */ /* 0x000fe20000000400 */
[----:B0-----:R-:W-:Y:S02]  /*1af0*/  FMUL.RZ R70, R69, 0.15915493667125701904 ;  /* 0x3e22f98345467820 */ /* 0x001fe4000040c000 */
[----:B------:R-:W-:-:S05]  /*1b00*/  FMUL.FTZ R69, R55, UR40 ;  /* 0x0000002837457c20 */ /* 0x000fca0008410000 */
[----:B------:R0:W-:Y:S08]  /*1b10*/  MUFU.COS R124, R71 ;  /* 0x00000047007c7308 */ /* 0x0001f00000000000 */
[----:B------:R-:W-:Y:S01]  /*1b20*/  MUFU.SIN R110, R79 ;  /* 0x0000004f006e7308 */ /* 0x000fe20000000400 */
[----:B0-----:R-:W-:Y:S02]  /*1b30*/  FMUL.RZ R71, R69, 0.15915493667125701904 ;  /* 0x3e22f98345477820 */ /* 0x001fe4000040c000 */
[----:B------:R-:W-:-:S05]  /*1b40*/  FMUL.FTZ R69, R88, UR40 ;  /* 0x0000002858457c20 */ /* 0x000fca0008410000 */
[----:B------:R-:W-:Y:S01]  /*1b50*/  MUFU.COS R132, R79 ;  /* 0x0000004f00847308 */ /* 0x000fe20000000000 */
[-C--:B------:R-:W-:Y:S02]  /*1b60*/  FMUL.FTZ R58, R51, R136.reuse ;  /* 0x00000088333a7220 */ /* 0x080fe40000410000 */
[-C--:B------:R-:W-:Y:S02]  /*1b70*/  FMUL.FTZ R111, R55, R136.reuse ;  /* 0x00000088376f7220 */ /* 0x080fe40000410000 */
[-C--:B------:R-:W-:Y:S02]  /*1b80*/  FMUL.FTZ R56, R53, R136.reuse ;  /* 0x0000008835387220 */ /* 0x080fe40000410000 */
[-C--:B------:R-:W-:Y:S01]  /*1b90*/  FMUL.FTZ R57, R54, R136.reuse ;  /* 0x0000008836397220 */ /* 0x080fe20000410000 */
[----:B------:R-:W-:Y:S01]  /*1ba0*/  MUFU.SIN R118, R78 ;  /* 0x0000004e00767308 */ /* 0x000fe20000000400 */
[----:B--2---:R-:W-:Y:S01]  /*1bb0*/  PRMT R94, RZ, 0x5410, R60 ;  /* 0x00005410ff5e7816 */ /* 0x004fe2000000003c */
[----:B------:R-:W-:-:S06]  /*1bc0*/  FMUL.FTZ R113, R88, R136 ;  /* 0x0000008858717220 */ /* 0x000fcc0000410000 */
        /* <DEDUP_REMOVED lines=26> */
[----:B------:R0:W-:Y:S08]  /*1d70*/  MUFU.COS R139, R71 ;  /* 0x00000047008b7308 */ /* 0x0001f00000000000 */
[----:B------:R2:W-:Y:S01]  /*1d80*/  MUFU.EX2 R129, R68 ;  /* 0x0000004400817308 */ /* 0x0005e20000000800 */
[----:B0-----:R-:W-:-:S07]  /*1d90*/  FMUL.FTZ R71, R91, R136 ;  /* 0x000000885b477220 */ /* 0x001fce0000410000 */
[----:B------:R0:W-:Y:S01]  /*1da0*/  MUFU.EX2 R127, R69 ;  /* 0x00000045007f7308 */ /* 0x0001e20000000800 */
[----:B--2---:R-:W-:-:S07]  /*1db0*/  FMUL.FTZ R68, R96, R136 ;  /* 0x0000008860447220 */ /* 0x004fce0000410000 */
[----:B------:R-:W-:Y:S01]  /*1dc0*/  MUFU.SIN R154, R78 ;  /* 0x0000004e009a7308 */ /* 0x000fe20000000400 */
[----:B0-----:R-:W-:-:S07]  /*1dd0*/  FMUL.FTZ R69, R89, R136 ;  /* 0x0000008859457220 */ /* 0x001fce0000410000 */
[----:B------:R-:W-:Y:S08]  /*1de0*/  MUFU.COS R156, R78 ;  /* 0x0000004e009c7308 */ /* 0x000ff00000000000 */
[----:B------:R-:W-:Y:S08]  /*1df0*/  MUFU.EX2 R125, R70 ;  /* 0x00000046007d7308 */ /* 0x000ff00000000800 */
[----:B------:R-:W-:Y:S08]  /*1e00*/  MUFU.EX2 R123, R71 ;  /* 0x00000047007b7308 */ /* 0x000ff00000000800 */
[----:B------:R-:W-:Y:S08]  /*1e10*/  MUFU.EX2 R121, R68 ;  /* 0x0000004400797308 */ /* 0x000ff00000000800 */
[----:B------:R0:W2:Y:S08]  /*1e20*/  MUFU.EX2 R119, R69 ;  /* 0x0000004500777308 */ /* 0x0000b00000000800 */
[----:B------:R2:W-:Y:S01]  /*1e30*/  MUFU.EX2 R117, R76 ;  /* 0x0000004c00757308 */ /* 0x0005e20000000800 */
[----:B0-----:R3:W4:Y:S01]  /*1e40*/  LDG.E.128 R68, [R108.64] ;  /* 0x0000001a6c447981 */ /* 0x001722000c1e1d00 */
[----:B-1----:R-:W-:-:S06]  /*1e50*/  PRMT R92, RZ, 0x5410, R84 ;  /* 0x00005410ff5c7816 */ /* 0x002fcc0000000054 */
[----:B------:R-:W3:Y:S01]  /*1e60*/  MUFU.EX2 R58, R58 ;  /* 0x0000003a003a7308 */ /* 0x000ee20000000800 */
[----:B--2---:R3:W2:Y:S01]  /*1e70*/  LDG.E.128 R76, [R108.64+0x200] ;  /* 0x0002001a6c4c7981 */ /* 0x0046a2000c1e1d00 */
[C---:B------:R-:W-:Y:S02]  /*1e80*/  FMUL.FTZ R120, R119.reuse, R120 ;  /* 0x0000007877787220 */ /* 0x040fe40000410000 */
[----:B------:R-:W-:-:S04]  /*1e90*/  FMUL.FTZ R119, R119, R134 ;  /* 0x0000008677777220 */ /* 0x000fc80000410000 */
[----:B------:R-:W0:Y:S01]  /*1ea0*/  MUFU.EX2 R111, R111 ;  /* 0x0000006f006f7308 */ /* 0x000e220000000800 */
[----:B------:R-:W-:Y:S01]  /*1eb0*/  PRMT R134, RZ, 0x7610, R84 ;  /* 0x00007610ff867816 */ /* 0x000fe20000000054 */
[----:B------:R-:W-:-:S06]  /*1ec0*/  FMUL.FTZ R151, R99, R92 ;  /* 0x0000005c63977220 */ /* 0x000fcc0000410000 */
[----:B------:R-:W1:Y:S08]  /*1ed0*/  MUFU.EX2 R56, R56 ;  /* 0x0000003800387308 */ /* 0x000e700000000800 */
[----:B------:R-:W0:Y:S01]  /*1ee0*/  MUFU.EX2 R57, R57 ;  /* 0x0000003900397308 */ /* 0x000e220000000800 */
[C---:B------:R-:W-:Y:S02]  /*1ef0*/  FMUL.FTZ R132, R129.reuse, R132 ;  /* 0x0000008481847220 */ /* 0x040fe40000410000 */
[----:B------:R-:W-:-:S02]  /*1f00*/  FMUL.FTZ R129, R129, R110 ;  /* 0x0000006e81817220 */ /* 0x000fc40000410000 */
[----:B------:R-:W-:Y:S02]  /*1f10*/  FMUL.FTZ R157, R99, R134 ;  /* 0x00000086639d7220 */ /* 0x000fe40000410000 */
[----:B------:R-:W-:Y:S02]  /*1f20*/  FMUL.FTZ R151, R94, R151 ;  /* 0x000000975e977220 */ /* 0x000fe40000410000 */
[----:B------:R-:W-:Y:S01]  /*1f30*/  FMUL.FTZ R59, R50, UR40 ;  /* 0x00000028323b7c20 */ /* 0x000fe20008410000 */
[----:B------:R-:W-:Y:S01]  /*1f40*/  PRMT R93, RZ, 0x7610, R60 ;  /* 0x00007610ff5d7816 */ /* 0x000fe2000000003c */
[C---:B---3--:R-:W-:Y:S01]  /*1f50*/  FMUL.FTZ R108, R58.reuse, R139 ;  /* 0x0000008b3a6c7220 */ /* 0x048fe20000410000 */
[----:B------:R-:W-:Y:S01]  /*1f60*/  PRMT R139, RZ, 0x7610, R85 ;  /* 0x00007610ff8b7816 */ /* 0x000fe20000000055 */
[----:B------:R-:W-:Y:S01]  /*1f70*/  FMUL.FTZ R95, R58, R137 ;  /* 0x000000893a5f7220 */ /* 0x000fe20000410000 */
[----:B------:R-:W-:Y:S01]  /*1f80*/  MUFU.SIN R162, R164 ;  /* 0x000000a400a27308 */ /* 0x000fe20000000400 */
[----:B------:R-:W-:-:S02]  /*1f90*/  FMUL.FTZ R124, R123, R124 ;  /* 0x0000007c7b7c7220 */ /* 0x000fc40000410000 */
[----:B------:R-:W-:Y:S02]  /*1fa0*/  FMUL.FTZ R157, R94, R157 ;  /* 0x0000009d5e9d7220 */ /* 0x000fe40000410000 */
[----:B------:R-:W-:Y:S02]  /*1fb0*/  FMUL.FTZ R58, R129, R151 ;  /* 0x00000097813a7220 */ /* 0x000fe40000410000 */
[----:B------:R-:W-:Y:S02]  /*1fc0*/  FMUL.FTZ R128, R127, R128 ;  /* 0x000000807f807220 */ /* 0x000fe40000410000 */
[----:B------:R-:W-:Y:S02]  /*1fd0*/  FMUL.FTZ R123, R123, R116 ;  /* 0x000000747b7b7220 */ /* 0x000fe40000410000 */
[----:B------:R-:W-:Y:S02]  /*1fe0*/  FMUL.FTZ R127, R127, R112 ;  /* 0x000000707f7f7220 */ /* 0x000fe40000410000 */
[----:B0-----:R-:W-:-:S02]  /*1ff0*/  FMUL.FTZ R116, R111, R144 ;  /* 0x000000906f747220 */ /* 0x001fc40000410000 */
[----:B------:R-:W-:Y:S02]  /*2000*/  FMUL.FTZ R115, R111, R142 ;  /* 0x0000008e6f737220 */ /* 0x000fe40000410000 */
[C---:B-1----:R-:W-:Y:S02]  /*2010*/  FMUL.FTZ R112, R56.reuse, R135 ;  /* 0x0000008738707220 */ /* 0x042fe40000410000 */
[----:B------:R-:W-:Y:S02]  /*2020*/  FMUL.FTZ R111, R56, R133 ;  /* 0x00000085386f7220 */ /* 0x000fe40000410000 */
[C---:B------:R-:W-:Y:S02]  /*2030*/  FMUL.FTZ R110, R57.reuse, R152 ;  /* 0x00000098396e7220 */ /* 0x040fe40000410000 */
[----:B------:R-:W-:Y:S02]  /*2040*/  FMUL.FTZ R109, R57, R150 ;  /* 0x00000096396d7220 */ /* 0x000fe40000410000 */
[----:B------:R-:W-:-:S02]  /*2050*/  FMUL.RZ R59, R59, 0.15915493667125701904 ;  /* 0x3e22f9833b3b7820 */ /* 0x000fc4000040c000 */
[----:B------:R-:W-:Y:S02]  /*2060*/  FMUL.FTZ R56, R52, R136 ;  /* 0x0000008834387220 */ /* 0x000fe40000410000 */
[-C--:B------:R-:W-:Y:S02]  /*2070*/  FMUL.FTZ R57, R129, R157.reuse ;  /* 0x0000009d81397220 */ /* 0x080fe40000410000 */
[----:B------:R-:W-:Y:S01]  /*2080*/  FFMA.FTZ R58, R132, R157, R58 ;  /* 0x0000009d843a7223 */ /* 0x000fe2000001003a */
[----:B------:R-:W0:Y:S01]  /*2090*/  MUFU.EX2 R113, R113 ;  /* 0x0000007100717308 */ /* 0x000e220000000800 */
[C---:B------:R-:W-:Y:S02]  /*20a0*/  FMUL.FTZ R122, R121.reuse, R122 ;  /* 0x0000007a797a7220 */ /* 0x040fe40000410000 */
[----:B------:R-:W-:Y:S02]  /*20b0*/  FMUL.FTZ R160, R100, R139 ;  /* 0x0000008b64a07220 */ /* 0x000fe40000410000 */
[----:B------:R-:W-:Y:S01]  /*20c0*/  FMUL.FTZ R121, R121, R118 ;  /* 0x0000007679797220 */ /* 0x000fe20000410000 */
[----:B------:R-:W-:Y:S01]  /*20d0*/  PRMT R133, RZ, 0x5410, R85 ;  /* 0x00005410ff857816 */ /* 0x000fe20000000055 */
[C---:B------:R-:W-:Y:S01]  /*20e0*/  FMUL.FTZ R118, R117.reuse, R140 ;  /* 0x0000008c75767220 */ /* 0x040fe20000410000 */
[----:B------:R-:W-:Y:S01]  /*20f0*/  MUFU.EX2 R135, R56 ;  /* 0x0000003800877308 */ /* 0x000fe20000000800 */
[----:B------:R-:W-:-:S02]  /*2100*/  FMUL.FTZ R117, R117, R138 ;  /* 0x0000008a75757220 */ /* 0x000fc40000410000 */
[----:B------:R-:W-:Y:S02]  /*2110*/  FFMA.FTZ R137, R132, R151, -R57 ;  /* 0x0000009784897223 */ /* 0x000fe40000010839 */
[----:B------:R-:W-:-:S03]  /*2120*/  FFMA.FTZ R142, R93, R160, R58 ;  /* 0x000000a05d8e7223 */ /* 0x000fc6000001003a */
[----:B------:R-:W-:Y:S01]  /*2130*/  MUFU.SIN R138, R59 ;  /* 0x0000003b008a7308 */ /* 0x000fe20000000400 */
[----:B------:R-:W-:Y:S02]  /*2140*/  FMUL.FTZ R158, R100, R133 ;  /* 0x00000085649e7220 */ /* 0x000fe40000410000 */
[----:B------:R-:W-:-:S05]  /*2150*/  FMUL.FTZ R85, R50, R136 ;  /* 0x0000008832557220 */ /* 0x000fca0000410000 */
[----:B------:R1:W-:Y:S01]  /*2160*/  MUFU.COS R140, R59 ;  /* 0x0000003b008c7308 */ /* 0x0003e20000000000 */
[----:B------:R-:W-:Y:S01]  /*2170*/  FMUL.FTZ R84, R49, R136 ;  /* 0x0000008831547220 */ /* 0x000fe20000410000 */
[----:B-1----:R-:W1:Y:S01]  /*2180*/  LDS.128 R56, [R216+0x10] ;  /* 0x00001000d8387984 */ /* 0x002e620000000c00 */
[----:B------:R-:W-:-:S05]  /*2190*/  FFMA.FTZ R141, R93, R158, R137 ;  /* 0x0000009e5d8d7223 */ /* 0x000fca0000010089 */
[----:B------:R3:W-:Y:S01]  /*21a0*/  MUFU.EX2 R143, R84 ;  /* 0x00000054008f7308 */ /* 0x0007e20000000800 */
[C---:B------:R-:W-:Y:S02]  /*21b0*/  FMUL.FTZ R126, R125.reuse, R126 ;  /* 0x0000007e7d7e7220 */ /* 0x040fe40000410000 */
[----:B------:R-:W-:Y:S02]  /*21c0*/  FMUL.FTZ R125, R125, R114 ;  /* 0x000000727d7d7220 */ /* 0x000fe40000410000 */
[----:B------:R-:W-:-:S03]  /*21d0*/  FMUL.FTZ R145, R127, R141 ;  /* 0x0000008d7f917220 */ /* 0x000fc60000410000 */
[----:B------:R-:W5:Y:S01]  /*21e0*/  MUFU.EX2 R85, R85 ;  /* 0x0000005500557308 */ /* 0x000f620000000800 */
[----:B---3--:R-:W-:Y:S01]  /*21f0*/  FMUL.FTZ R84, R99, R136 ;  /* 0x0000008863547220 */ /* 0x008fe20000410000 */
[--C-:B------:R-:W-:Y:S01]  /*2200*/  PRMT R136, RZ, 0x5410, R86.reuse ;  /* 0x00005410ff887816 */ /* 0x100fe20000000056 */
[C---:B0-----:R-:W-:Y:S02]  /*2210*/  FMUL.FTZ R114, R113.reuse, R148 ;  /* 0x0000009471727220 */ /* 0x041fe40000410000 */
[----:B------:R-:W-:Y:S01]  /*2220*/  FMUL.FTZ R113, R113, R146 ;  /* 0x0000009271717220 */ /* 0x000fe20000410000 */
[----:B------:R-:W-:Y:S01]  /*2230*/  PRMT R146, RZ, 0x7610, R86 ;  /* 0x00007610ff927816 */ /* 0x000fe20000000056 */
[-C--:B------:R-:W-:Y:S02]  /*2240*/  FMUL.FTZ R144, R127, R142.reuse ;  /* 0x0000008e7f907220 */ /* 0x080fe40000410000 */
[C---:B------:R-:W-:Y:S01]  /*2250*/  FFMA.FTZ R145, R128.reuse, R142, R145 ;  /* 0x0000008e80917223 */ /* 0x040fe20000010091 */
[----:B------:R-:W-:Y:S01]  /*2260*/  PRMT R142, RZ, 0x5410, R61 ;  /* 0x00005410ff8e7816 */ /* 0x000fe2000000003d */
[----:B------:R-:W-:-:S02]  /*2270*/  FFMA.FTZ R141, R128, R141, -R144 ;  /* 0x0000008d808d7223 */ /* 0x000fc40000010890 */
[C---:B------:R-:W-:Y:S02]  /*2280*/  FMUL.FTZ R163, R97.reuse, R136 ;  /* 0x0000008861a37220 */ /* 0x040fe40000410000 */
[----:B------:R-:W-:Y:S01]  /*2290*/  FMUL.FTZ R161, R97, R146 ;  /* 0x0000009261a17220 */ /* 0x000fe20000410000 */
[----:B------:R-:W0:Y:S01]  /*22a0*/  MUFU.EX2 R84, R84 ;  /* 0x0000005400547308 */ /* 0x000e220000000800 */
[C---:B------:R-:W-:Y:S02]  /*22b0*/  FFMA.FTZ R86, R142.reuse, R163, R141 ;  /* 0x000000a38e567223 */ /* 0x040fe4000001008d */
[----:B------:R-:W-:Y:S01]  /*22c0*/  FFMA.FTZ R145, R142, R161, R145 ;  /* 0x000000a18e917223 */ /* 0x000fe20000010091 */
[----:B------:R-:W-:Y:S01]  /*22d0*/  PRMT R141, RZ, 0x5410, R87 ;  /* 0x00005410ff8d7816 */ /* 0x000fe20000000057 */
[----:B------:R-:W-:Y:S02]  /*22e0*/  FMUL.FTZ R148, R125, R86 ;  /* 0x000000567d947220 */ /* 0x000fe40000410000 */
[----:B-----5:R-:W-:-:S02]  /*22f0*/  FMUL.FTZ R140, R85, R140 ;  /* 0x0000008c558c7220 */ /* 0x020fc40000410000 */
[----:B------:R-:W-:Y:S02]  /*2300*/  FMUL.FTZ R138, R85, R138 ;  /* 0x0000008a558a7220 */ /* 0x000fe40000410000 */
[-C--:B------:R-:W-:Y:S01]  /*2310*/  FMUL.FTZ R85, R125, R145.reuse ;  /* 0x000000917d557220 */ /* 0x080fe20000410000 */
[----:B------:R-:W-:Y:S01]  /*2320*/  PRMT R147, RZ, 0x7610, R87 ;  /* 0x00007610ff937816 */ /* 0x000fe20000000057 */
[C---:B------:R-:W-:Y:S01]  /*2330*/  FFMA.FTZ R148, R126.reuse, R145, R148 ;  /* 0x000000917e947223 */ /* 0x040fe20000010094 */
[----:B------:R-:W-:Y:S01]  /*2340*/  PRMT R145, RZ, 0x7610, R61 ;  /* 0x00007610ff917816 */ /* 0x000fe2000000003d */
[----:B------:R-:W-:Y:S02]  /*2350*/  FFMA.FTZ R85, R126, R86, -R85 ;  /* 0x000000567e557223 */ /* 0x000fe40000010855 */
[C---:B------:R-:W-:Y:S02]  /*2360*/  FMUL.FTZ R166, R98.reuse, R141 ;  /* 0x0000008d62a67220 */ /* 0x040fe40000410000 */
[----:B------:R-:W-:-:S02]  /*2370*/  FMUL.FTZ R168, R98, R147 ;  /* 0x0000009362a87220 */ /* 0x000fc40000410000 */
[C---:B------:R-:W-:Y:S02]  /*2380*/  FFMA.FTZ R87, R145.reuse, R166, R85 ;  /* 0x000000a691577223 */ /* 0x040fe40000010055 */
[C---:B0-----:R-:W-:Y:S01]  /*2390*/  FMUL.FTZ R130, R84.reuse, R130 ;  /* 0x0000008254827220 */ /* 0x041fe20000410000 */
[----:B-1----:R-:W-:Y:S01]  /*23a0*/  PRMT R152, RZ, 0x7610, R56 ;  /* 0x00007610ff987816 */ /* 0x002fe20000000038 */
[----:B------:R-:W-:Y:S02]  /*23b0*/  FFMA.FTZ R148, R145, R168, R148 ;  /* 0x000000a891947223 */ /* 0x000fe40000010094 */
[C---:B------:R-:W-:Y:S02]  /*23c0*/  FMUL.FTZ R153, R123.reuse, R87 ;  /* 0x000000577b997220 */ /* 0x040fe40000410000 */
[----:B------:R-:W-:Y:S02]  /*23d0*/  FMUL.FTZ R131, R84, R131 ;  /* 0x0000008354837220 */ /* 0x000fe40000410000 */
[----:B------:R-:W-:Y:S01]  /*23e0*/  FMUL.FTZ R84, R130, R129 ;  /* 0x0000008182547220 */ /* 0x000fe20000410000 */
[----:B------:R-:W-:Y:S01]  /*23f0*/  PRMT R150, RZ, 0x5410, R62 ;  /* 0x00005410ff967816 */ /* 0x000fe2000000003e */
[----:B------:R-:W-:-:S02]  /*2400*/  FMUL.FTZ R149, R123, R148 ;  /* 0x000000947b957220 */ /* 0x000fc40000410000 */
[----:B------:R-:W-:Y:S01]  /*2410*/  FFMA.FTZ R153, R124, R148, R153 ;  /* 0x000000947c997223 */ /* 0x000fe20000010099 */
[----:B------:R-:W-:Y:S01]  /*2420*/  PRMT R148, RZ, 0x5410, R56 ;  /* 0x00005410ff947816 */ /* 0x000fe20000000038 */
[C---:B------:R-:W-:Y:S02]  /*2430*/  FMUL.FTZ R85, R131.reuse, R129 ;  /* 0x0000008183557220 */ /* 0x040fe40000410000 */
[----:B------:R-:W-:Y:S02]  /*2440*/  FFMA.FTZ R84, R131, R132, R84 ;  /* 0x0000008483547223 */ /* 0x000fe40000010054 */
[----:B------:R-:W-:Y:S02]  /*2450*/  FMUL.FTZ R173, R91, R152 ;  /* 0x000000985bad7220 */ /* 0x000fe40000410000 */
[----:B------:R-:W-:Y:S02]  /*2460*/  FFMA.FTZ R85, R130, R132, -R85 ;  /* 0x0000008482557223 */ /* 0x000fe40000010855 */
[----:B------:R-:W-:-:S02]  /*2470*/  FMUL.FTZ R86, R127, R84 ;  /* 0x000000547f567220 */ /* 0x000fc40000410000 */
[----:B------:R-:W-:Y:S02]  /*2480*/  FFMA.FTZ R149, R124, R87, -R149 ;  /* 0x000000577c957223 */ /* 0x000fe40000010895 */
[----:B------:R-:W-:Y:S02]  /*2490*/  FMUL.FTZ R171, R91, R148 ;  /* 0x000000945bab7220 */ /* 0x000fe40000410000 */
[----:B------:R-:W-:Y:S01]  /*24a0*/  FFMA.FTZ R153, R150, R173, R153 ;  /* 0x000000ad96997223 */ /* 0x000fe20000010099 */
[----:B------:R-:W0:Y:S01]  /*24b0*/  MUFU.COS R164, R164 ;  /* 0x000000a400a47308 */ /* 0x000e220000000000 */
[----:B------:R-:W-:Y:S02]  /*24c0*/  FFMA.FTZ R86, R128, R85, -R86 ;  /* 0x0000005580567223 */ /* 0x000fe40000010856 */
[----:B------:R-:W-:Y:S02]  /*24d0*/  FFMA.FTZ R149, R150, R171, R149 ;  /* 0x000000ab96957223 */ /* 0x000fe40000010095 */
[----:B------:R-:W-:-:S02]  /*24e0*/  FMUL.FTZ R155, R121, R153 ;  /* 0x00000099799b7220 */ /* 0x000fc40000410000 */
[----:B------:R-:W-:Y:S02]  /*24f0*/  FMUL.FTZ R85, R127, R85 ;  /* 0x000000557f557220 */ /* 0x000fe40000410000 */
[----:B------:R-:W-:Y:S02]  /*2500*/  FMUL.FTZ R137, R135, R156 ;  /* 0x0000009c87897220 */ /* 0x000fe40000410000 */
[-C--:B------:R-:W-:Y:S02]  /*2510*/  FMUL.FTZ R159, R121, R149.reuse ;  /* 0x00000095799f7220 */ /* 0x080fe40000410000 */
[----:B------:R-:W-:Y:S01]  /*2520*/  FFMA.FTZ R156, R122, R149, -R155 ;  /* 0x000000957a9c7223 */ /* 0x000fe2000001089b */
[----:B------:R-:W-:Y:S01]  /*2530*/  PRMT R149, RZ, 0x5410, R57 ;  /* 0x00005410ff957816 */ /* 0x000fe20000000039 */
[----:B------:R-:W-:Y:S01]  /*2540*/  FFMA.FTZ R85, R128, R84, R85 ;  /* 0x0000005480557223 */ /* 0x000fe20000010055 */
[----:B------:R-:W-:Y:S01]  /*2550*/  PRMT R155, RZ, 0x7610, R57 ;  /* 0x00007610ff9b7816 */ /* 0x000fe20000000039 */
[----:B------:R-:W-:Y:S01]  /*2560*/  FFMA.FTZ R159, R122, R153, R159 ;  /* 0x000000997a9f7223 */ /* 0x000fe2000001009f */
[----:B------:R-:W-:Y:S01]  /*2570*/  PRMT R153, RZ, 0x7610, R62 ;  /* 0x00007610ff997816 */ /* 0x000fe2000000003e */
[----:B------:R-:W-:-:S02]  /*2580*/  FMUL.FTZ R87, R125, R85 ;  /* 0x000000557d577220 */ /* 0x000fc40000410000 */
[----:B------:R-:W-:Y:S02]  /*2590*/  FMUL.FTZ R84, R125, R86 ;  /* 0x000000567d547220 */ /* 0x000fe40000410000 */
[----:B------:R-:W-:Y:S02]  /*25a0*/  FMUL.FTZ R178, R96, R149 ;  /* 0x0000009560b27220 */ /* 0x000fe40000410000 */
[----:B------:R-:W-:Y:S02]  /*25b0*/  FMUL.FTZ R135, R135, R154 ;  /* 0x0000009a87877220 */ /* 0x000fe40000410000 */
[C---:B------:R-:W-:Y:S02]  /*25c0*/  FFMA.FTZ R56, R126.reuse, R86, -R87 ;  /* 0x000000567e387223 */ /* 0x040fe40000010857 */
[----:B------:R-:W-:Y:S02]  /*25d0*/  FFMA.FTZ R154, R126, R85, R84 ;  /* 0x000000557e9a7223 */ /* 0x000fe40000010054 */
[----:B------:R-:W-:Y:S01]  /*25e0*/  FMUL.FTZ R180, R96, R155 ;  /* 0x0000009b60b47220 */ /* 0x000fe20000410000 */
[----:B------:R-:W1:Y:S01]  /*25f0*/  LDS.128 R84, [R216+0x20] ;  /* 0x00002000d8547984 */ /* 0x000e620000000c00 */
[----:B------:R-:W-:-:S02]  /*2600*/  FFMA.FTZ R156, R153, R178, R156 ;  /* 0x000000b2999c7223 */ /* 0x000fc4000001009c */
[C---:B0-----:R-:W-:Y:S02]  /*2610*/  FMUL.FTZ R144, R143.reuse, R164 ;  /* 0x000000a48f907220 */ /* 0x041fe40000410000 */
[----:B------:R-:W-:Y:S02]  /*2620*/  FMUL.FTZ R143, R143, R162 ;  /* 0x000000a28f8f7220 */ /* 0x000fe40000410000 */
[----:B------:R-:W-:Y:S02]  /*2630*/  FFMA.FTZ R162, R153, R180, R159 ;  /* 0x000000b499a27223 */ /* 0x000fe4000001009f */
[----:B------:R-:W-:Y:S02]  /*2640*/  FMUL.FTZ R167, R119, R156 ;  /* 0x0000009c77a77220 */ /* 0x000fe40000410000 */
[----:B------:R-:W-:Y:S02]  /*2650*/  FMUL.FTZ R159, R123, R56 ;  /* 0x000000387b9f7220 */ /* 0x000fe40000410000 */
[----:B------:R-:W-:-:S02]  /*2660*/  FMUL.FTZ R165, R119, R162 ;  /* 0x000000a277a57220 */ /* 0x000fc40000410000 */
[----:B------:R-:W-:Y:S01]  /*2670*/  FFMA.FTZ R167, R120, R162, R167 ;  /* 0x000000a278a77223 */ /* 0x000fe200000100a7 */
[--C-:B------:R-:W-:Y:S01]  /*2680*/  PRMT R162, RZ, 0x7610, R58.reuse ;  /* 0x00007610ffa27816 */ /* 0x100fe2000000003a */
[-C--:B------:R-:W-:Y:S02]  /*2690*/  FMUL.FTZ R57, R123, R154.reuse ;  /* 0x0000009a7b397220 */ /* 0x080fe40000410000 */
[----:B------:R-:W-:Y:S01]  /*26a0*/  FFMA.FTZ R159, R124, R154, R159 ;  /* 0x0000009a7c9f7223 */ /* 0x000fe2000001009f */
[----:B------:R-:W-:Y:S01]  /*26b0*/  PRMT R154, RZ, 0x5410, R58 ;  /* 0x00005410ff9a7816 */ /* 0x000fe2000000003a */
[----:B------:R-:W-:Y:S01]  /*26c0*/  FFMA.FTZ R165, R120, R156, -R165 ;  /* 0x0000009c78a57223 */ /* 0x000fe200000108a5 */
[----:B------:R-:W-:Y:S01]  /*26d0*/  PRMT R156, RZ, 0x5410, R63 ;  /* 0x00005410ff9c7816 */ /* 0x000fe2000000003f */
[----:B------:R-:W-:Y:S02]  /*26e0*/  FMUL.FTZ R187, R89, R162 ;  /* 0x000000a259bb7220 */ /* 0x000fe40000410000 */
[----:B------:R-:W-:-:S02]  /*26f0*/  FFMA.FTZ R57, R124, R56, -R57 ;  /* 0x000000387c397223 */ /* 0x000fc40000010839 */
[----:B------:R-:W-:Y:S02]  /*2700*/  FMUL.FTZ R185, R89, R154 ;  /* 0x0000009a59b97220 */ /* 0x000fe40000410000 */
[C---:B------:R-:W-:Y:S02]  /*2710*/  FMUL.FTZ R56, R121.reuse, R159 ;  /* 0x0000009f79387220 */ /* 0x040fe40000410000 */
[C---:B------:R-:W-:Y:S02]  /*2720*/  FFMA.FTZ R164, R156.reuse, R187, R167 ;  /* 0x000000bb9ca47223 */ /* 0x040fe400000100a7 */
[----:B------:R-:W-:Y:S02]  /*2730*/  FFMA.FTZ R165, R156, R185, R165 ;  /* 0x000000b99ca57223 */ /* 0x000fe400000100a5 */
[-C--:B------:R-:W-:Y:S02]  /*2740*/  FMUL.FTZ R58, R121, R57.reuse ;  /* 0x00000039793a7220 */ /* 0x080fe40000410000 */
[----:B------:R-:W-:Y:S01]  /*2750*/  FFMA.FTZ R56, R122, R57, -R56 ;  /* 0x000000397a387223 */ /* 0x000fe20000010838 */
[----:B------:R-:W-:Y:S01]  /*2760*/  PRMT R167, RZ, 0x7610, R59 ;  /* 0x00007610ffa77816 */ /* 0x000fe2000000003b */
[----:B------:R-:W-:-:S02]  /*2770*/  FMUL.FTZ R57, R117, R164 ;  /* 0x000000a475397220 */ /* 0x000fc40000410000 */
[----:B------:R-:W-:Y:S02]  /*2780*/  FMUL.FTZ R169, R117, R165 ;  /* 0x000000a575a97220 */ /* 0x000fe40000410000 */
[----:B------:R-:W-:Y:S01]  /*2790*/  FFMA.FTZ R58, R122, R159, R58 ;  /* 0x0000009f7a3a7223 */ /* 0x000fe2000001003a */
[----:B------:R-:W-:Y:S01]  /*27a0*/  PRMT R159, RZ, 0x5410, R59 ;  /* 0x00005410ff9f7816 */ /* 0x000fe2000000003b */
[C---:B------:R-:W-:Y:S01]  /*27b0*/  FFMA.FTZ R57, R118.reuse, R165, -R57 ;  /* 0x000000a576397223 */ /* 0x040fe20000010839 */
[----:B------:R-:W-:Y:S01]  /*27c0*/  PRMT R165, RZ, 0x7610, R63 ;  /* 0x00007610ffa57816 */ /* 0x000fe2000000003f */
[----:B------:R-:W-:Y:S02]  /*27d0*/  FFMA.FTZ R169, R118, R164, R169 ;  /* 0x000000a476a97223 */ /* 0x000fe400000100a9 */
[C---:B------:R-:W-:Y:S02]  /*27e0*/  FMUL.FTZ R192, R90.reuse, R167 ;  /* 0x000000a75ac07220 */ /* 0x040fe40000410000 */
[----:B------:R-:W-:-:S02]  /*27f0*/  FMUL.FTZ R190, R90, R159 ;  /* 0x0000009f5abe7220 */ /* 0x000fc40000410000 */
[----:B------:R-:W-:Y:S02]  /*2800*/  FFMA.FTZ R169, R165, R192, R169 ;  /* 0x000000c0a5a97223 */ /* 0x000fe400000100a9 */
[----:B------:R-:W-:Y:S02]  /*2810*/  FMUL.FTZ R59, R119, R56 ;  /* 0x00000038773b7220 */ /* 0x000fe40000410000 */
[----:B------:R-:W-:Y:S02]  /*2820*/  FFMA.FTZ R164, R165, R190, R57 ;  /* 0x000000bea5a47223 */ /* 0x000fe40000010039 */
[----:B------:R-:W-:Y:S02]  /*2830*/  FMUL.FTZ R175, R115, R169 ;  /* 0x000000a973af7220 */ /* 0x000fe40000410000 */
[-C--:B------:R-:W-:Y:S02]  /*2840*/  FMUL.FTZ R57, R119, R58.reuse ;  /* 0x0000003a77397220 */ /* 0x080fe40000410000 */
[----:B------:R-:W-:-:S02]  /*2850*/  FFMA.FTZ R59, R120, R58, R59 ;  /* 0x0000003a783b7223 */ /* 0x000fc4000001003b */
[-C--:B------:R-:W-:Y:S02]  /*2860*/  FMUL.FTZ R58, R115, R164.reuse ;  /* 0x000000a4733a7220 */ /* 0x080fe40000410000 */
[----:B------:R-:W-:Y:S01]  /*2870*/  FFMA.FTZ R175, R116, R164, -R175 ;  /* 0x000000a474af7223 */ /* 0x000fe200000108af */
[--C-:B-1----:R-:W-:Y:S01]  /*2880*/  PRMT R164, RZ, 0x5410, R84.reuse ;  /* 0x00005410ffa47816 */ /* 0x102fe20000000054 */
[----:B------:R-:W-:Y:S01]  /*2890*/  FFMA.FTZ R57, R120, R56, -R57 ;  /* 0x0000003878397223 */ /* 0x000fe20000010839 */
[----:B------:R-:W-:Y:S02]  /*28a0*/  PRMT R172, RZ, 0x7610, R84 ;  /* 0x00007610ffac7816 */ /* 0x000fe40000000054 */
[----:B------:R-:W-:Y:S01]  /*28b0*/  PRMT R170, RZ, 0x5410, R64 ;  /* 0x00005410ffaa7816 */ /* 0x000fe20000000040 */
[----:B------:R-:W-:Y:S02]  /*28c0*/  FMUL.FTZ R181, R55, R164 ;  /* 0x000000a437b57220 */ /* 0x000fe40000410000 */
[----:B------:R-:W-:-:S02]  /*28d0*/  FMUL.FTZ R56, R117, R59 ;  /* 0x0000003b75387220 */ /* 0x000fc40000410000 */
[----:B------:R-:W-:Y:S02]  /*28e0*/  FFMA.FTZ R58, R116, R169, R58 ;  /* 0x000000a9743a7223 */ /* 0x000fe4000001003a */
[----:B------:R-:W-:Y:S02]  /*28f0*/  FMUL.FTZ R183, R55, R172 ;  /* 0x000000ac37b77220 */ /* 0x000fe40000410000 */
[----:B------:R-:W-:Y:S02]  /*2900*/  FFMA.FTZ R175, R170, R181, R175 ;  /* 0x000000b5aaaf7223 */ /* 0x000fe400000100af */
[-C--:B------:R-:W-:Y:S02]  /*2910*/  FFMA.FTZ R56, R118, R57.reuse, -R56 ;  /* 0x0000003976387223 */ /* 0x080fe40000010838 */
[----:B------:R-:W-:Y:S02]  /*2920*/  FMUL.FTZ R57, R117, R57 ;  /* 0x0000003975397220 */ /* 0x000fe40000410000 */
[----:B------:R-:W-:-:S02]  /*2930*/  FFMA.FTZ R169, R170, R183, R58 ;  /* 0x000000b7aaa97223 */ /* 0x000fc4000001003a */
[C---:B------:R-:W-:Y:S02]  /*2940*/  FMUL.FTZ R177, R113.reuse, R175 ;  /* 0x000000af71b17220 */ /* 0x040fe40000410000 */
[----:B------:R-:W-:Y:S02]  /*2950*/  FFMA.FTZ R57, R118, R59, R57 ;  /* 0x0000003b76397223 */ /* 0x000fe40000010039 */
[-C--:B------:R-:W-:Y:S02]  /*2960*/  FMUL.FTZ R176, R113, R169.reuse ;  /* 0x000000a971b07220 */ /* 0x080fe40000410000 */
[C---:B------:R-:W-:Y:S01]  /*2970*/  FFMA.FTZ R179, R114.reuse, R169, R177 ;  /* 0x000000a972b37223 */ /* 0x040fe200000100b1 */
[--C-:B------:R-:W-:Y:S01]  /*2980*/  PRMT R169, RZ, 0x5410, R85.reuse ;  /* 0x00005410ffa97816 */ /* 0x100fe20000000055 */
[C---:B------:R-:W-:Y:S02]  /*2990*/  FMUL.FTZ R59, R115.reuse, R57 ;  /* 0x00000039733b7220 */ /* 0x040fe40000410000 */
[----:B------:R-:W-:Y:S01]  /*29a0*/  FMUL.FTZ R58, R115, R56 ;  /* 0x00000038733a7220 */ /* 0x000fe20000410000 */
[----:B------:R-:W-:Y:S01]  /*29b0*/  PRMT R177, RZ, 0x7610, R85 ;  /* 0x00007610ffb17816 */ /* 0x000fe20000000055 */
[----:B------:R-:W-:Y:S01]  /*29c0*/  FFMA.FTZ R176, R114, R175, -R176 ;  /* 0x000000af72b07223 */ /* 0x000fe200000108b0 */
[----:B------:R-:W-:Y:S01]  /*29d0*/  PRMT R175, RZ, 0x7610, R64 ;  /* 0x00007610ffaf7816 */ /* 0x000fe20000000040 */
[----:B------:R-:W-:-:S02]  /*29e0*/  FMUL.FTZ R186, R88, R169 ;  /* 0x000000a958ba7220 */ /* 0x000fc40000410000 */
[C---:B------:R-:W-:Y:S02]  /*29f0*/  FFMA.FTZ R84, R116.reuse, R56, -R59 ;  /* 0x0000003874547223 */ /* 0x040fe4000001083b */
[----:B------:R-:W-:Y:S02]  /*2a00*/  FFMA.FTZ R174, R116, R57, R58 ;  /* 0x0000003974ae7223 */ /* 0x000fe4000001003a */
[----:B------:R-:W0:Y:S01]  /*2a10*/  LDS.128 R56, [R216+0x30] ;  /* 0x00003000d8387984 */ /* 0x000e220000000c00 */
[----:B------:R-:W-:Y:S02]  /*2a20*/  FMUL.FTZ R188, R88, R177 ;  /* 0x000000b158bc7220 */ /* 0x000fe40000410000 */
[C---:B------:R-:W-:Y:S02]  /*2a30*/  FFMA.FTZ R176, R175.reuse, R186, R176 ;  /* 0x000000baafb07223 */ /* 0x040fe400000100b0 */
[----:B------:R-:W-:Y:S02]  /*2a40*/  FFMA.FTZ R182, R175, R188, R179 ;  /* 0x000000bcafb67223 */ /* 0x000fe400000100b3 */
[----:B------:R-:W-:-:S02]  /*2a50*/  FMUL.FTZ R191, R111, R176 ;  /* 0x000000b06fbf7220 */ /* 0x000fc40000410000 */
[----:B------:R-:W-:Y:S02]  /*2a60*/  FMUL.FTZ R179, R113, R84 ;  /* 0x0000005471b37220 */ /* 0x000fe40000410000 */
[-C--:B------:R-:W-:Y:S02]  /*2a70*/  FMUL.FTZ R189, R111, R182.reuse ;  /* 0x000000b66fbd7220 */ /* 0x080fe40000410000 */
[----:B------:R-:W-:Y:S01]  /*2a80*/  FFMA.FTZ R191, R112, R182, R191 ;  /* 0x000000b670bf7223 */ /* 0x000fe200000100bf */
[--C-:B------:R-:W-:Y:S01]  /*2a90*/  PRMT R182, RZ, 0x7610, R86.reuse ;  /* 0x00007610ffb67816 */ /* 0x100fe20000000056 */
[-C--:B------:R-:W-:Y:S02]  /*2aa0*/  FMUL.FTZ R85, R113, R174.reuse ;  /* 0x000000ae71557220 */ /* 0x080fe40000410000 */
[----:B------:R-:W-:Y:S01]  /*2ab0*/  FFMA.FTZ R179, R114, R174, R179 ;  /* 0x000000ae72b37223 */ /* 0x000fe200000100b3 */
[----:B------:R-:W-:Y:S01]  /*2ac0*/  PRMT R174, RZ, 0x5410, R86 ;  /* 0x00005410ffae7816 */ /* 0x000fe20000000056 */
[----:B------:R-:W-:Y:S01]  /*2ad0*/  FFMA.FTZ R189, R112, R176, -R189 ;  /* 0x000000b070bd7223 */ /* 0x000fe200000108bd */
[----:B------:R-:W-:Y:S01]  /*2ae0*/  PRMT R176, RZ, 0x5410, R65 ;  /* 0x00005410ffb07816 */ /* 0x000fe20000000041 */
[----:B------:R-:W-:-:S02]  /*2af0*/  FMUL.FTZ R197, R53, R182 ;  /* 0x000000b635c57220 */ /* 0x000fc40000410000 */
[----:B------:R-:W-:Y:S02]  /*2b00*/  FFMA.FTZ R85, R114, R84, -R85 ;  /* 0x0000005472557223 */ /* 0x000fe40000010855 */
[----:B------:R-:W-:Y:S02]  /*2b10*/  FMUL.FTZ R195, R53, R174 ;  /* 0x000000ae35c37220 */ /* 0x000fe40000410000 */
[C---:B------:R-:W-:Y:S02]  /*2b20*/  FMUL.FTZ R84, R111.reuse, R179 ;  /* 0x000000b36f547220 */ /* 0x040fe40000410000 */
[C---:B------:R-:W-:Y:S02]  /*2b30*/  FFMA.FTZ R184, R176.reuse, R197, R191 ;  /* 0x000000c5b0b87223 */ /* 0x040fe400000100bf */
[----:B------:R-:W-:Y:S02]  /*2b40*/  FFMA.FTZ R189, R176, R195, R189 ;  /* 0x000000c3b0bd7223 */ /* 0x000fe400000100bd */
[----:B------:R-:W-:-:S02]  /*2b50*/  FMUL.FTZ R86, R111, R85 ;  /* 0x000000556f567220 */ /* 0x000fc40000410000 */
[C---:B------:R-:W-:Y:S01]  /*2b60*/  FFMA.FTZ R84, R112.reuse, R85, -R84 ;  /* 0x0000005570547223 */ /* 0x040fe20000010854 */
[--C-:B------:R-:W-:Y:S01]  /*2b70*/  PRMT R191, RZ, 0x7610, R87.reuse ;  /* 0x00007610ffbf7816 */ /* 0x100fe20000000057 */
[CC--:B------:R-:W-:Y:S02]  /*2b80*/  FMUL.FTZ R85, R109.reuse, R184.reuse ;  /* 0x000000b86d557220 */ /* 0x0c0fe40000410000 */
[----:B------:R-:W-:Y:S02]  /*2b90*/  FMUL.FTZ R193, R109, R189 ;  /* 0x000000bd6dc17220 */ /* 0x000fe40000410000 */
[----:B------:R-:W-:Y:S01]  /*2ba0*/  FFMA.FTZ R86, R112, R179, R86 ;  /* 0x000000b370567223 */ /* 0x000fe20000010056 */
[----:B------:R-:W-:Y:S01]  /*2bb0*/  PRMT R179, RZ, 0x5410, R87 ;  /* 0x00005410ffb37816 */ /* 0x000fe20000000057 */
[C---:B------:R-:W-:Y:S01]  /*2bc0*/  FFMA.FTZ R85, R110.reuse, R189, -R85 ;  /* 0x000000bd6e557223 */ /* 0x040fe20000010855 */
[----:B------:R-:W-:Y:S01]  /*2bd0*/  PRMT R189, RZ, 0x7610, R65 ;  /* 0x00007610ffbd7816 */ /* 0x000fe20000000041 */
[----:B------:R-:W-:-:S02]  /*2be0*/  FFMA.FTZ R193, R110, R184, R193 ;  /* 0x000000b86ec17223 */ /* 0x000fc400000100c1 */
[C---:B------:R-:W-:Y:S02]  /*2bf0*/  FMUL.FTZ R204, R54.reuse, R191 ;  /* 0x000000bf36cc7220 */ /* 0x040fe40000410000 */
[----:B------:R-:W-:Y:S02]  /*2c00*/  FMUL.FTZ R202, R54, R179 ;  /* 0x000000b336ca7220 */ /* 0x000fe40000410000 */
[----:B------:R-:W-:Y:S02]  /*2c10*/  FFMA.FTZ R193, R189, R204, R193 ;  /* 0x000000ccbdc17223 */ /* 0x000fe400000100c1 */
[----:B------:R-:W-:Y:S02]  /*2c20*/  FMUL.FTZ R87, R109, R84 ;  /* 0x000000546d577220 */ /* 0x000fe40000410000 */
[----:B------:R-:W-:Y:S02]  /*2c30*/  FFMA.FTZ R184, R189, R202, R85 ;  /* 0x000000cabdb87223 */ /* 0x000fe40000010055 */
[----:B------:R-:W-:Y:S01]  /*2c40*/  FMUL.FTZ R199, R95, R193 ;  /* 0x000000c15fc77220 */ /* 0x000fe20000410000 */
[----:B0-----:R-:W-:Y:S01]  /*2c50*/  PRMT R196, RZ, 0x7610, R56 ;  /* 0x00007610ffc47816 */ /* 0x001fe20000000038 */
[----:B------:R-:W-:-:S02]  /*2c60*/  FMUL.FTZ R85, R109, R86 ;  /* 0x000000566d557220 */ /* 0x000fc40000410000 */
[----:B------:R-:W-:Y:S02]  /*2c70*/  FFMA.FTZ R87, R110, R86, R87 ;  /* 0x000000566e577223 */ /* 0x000fe40000010057 */
[-C--:B------:R-:W-:Y:S02]  /*2c80*/  FMUL.FTZ R86, R95, R184.reuse ;  /* 0x000000b85f567220 */ /* 0x080fe40000410000 */
[C---:B------:R-:W-:Y:S01]  /*2c90*/  FFMA.FTZ R199, R108.reuse, R184, -R199 ;  /* 0x000000b86cc77223 */ /* 0x040fe200000108c7 */
[----:B------:R-:W-:Y:S01]  /*2ca0*/  PRMT R184, RZ, 0x5410, R56 ;  /* 0x00005410ffb87816 */ /* 0x000fe20000000038 */
[----:B------:R-:W-:Y:S01]  /*2cb0*/  FFMA.FTZ R86, R108, R193, R86 ;  /* 0x000000c16c567223 */ /* 0x000fe20000010056 */
[----:B------:R-:W-:Y:S01]  /*2cc0*/  PRMT R194, RZ, 0x5410, R66 ;  /* 0x00005410ffc27816 */ /* 0x000fe20000000042 */
[----:B------:R-:W-:Y:S02]  /*2cd0*/  FMUL.FTZ R207, R51, R196 ;  /* 0x000000c433cf7220 */ /* 0x000fe40000410000 */
[----:B------:R-:W-:-:S02]  /*2ce0*/  FFMA.FTZ R85, R110, R84, -R85 ;  /* 0x000000546e557223 */ /* 0x000fc40000010855 */
[----:B------:R-:W-:Y:S02]  /*2cf0*/  FMUL.FTZ R84, R95, R87 ;  /* 0x000000575f547220 */ /* 0x000fe40000410000 */
        /* <DEDUP_REMOVED lines=8> */
[----:B------:R-:W-:Y:S01]  /*2d80*/  FFMA.FTZ R86, R137, R86, -R193 ;  /* 0x0000005689567223 */ /* 0x000fe200000108c1 */
[--C-:B------:R-:W-:Y:S01]  /*2d90*/  PRMT R193, RZ, 0x5410, R57.reuse ;  /* 0x00005410ffc17816 */ /* 0x100fe20000000039 */
[----:B------:R-:W-:Y:S01]  /*2da0*/  FMUL.FTZ R85, R135, R56 ;  /* 0x0000003887557220 */ /* 0x000fe20000410000 */
[----:B------:R-:W-:Y:S01]  /*2db0*/  PRMT R201, RZ, 0x7610, R57 ;  /* 0x00007610ffc97816 */ /* 0x000fe20000000039 */
[----:B------:R-:W-:Y:S01]  /*2dc0*/  FFMA.FTZ R198, R137, R198, R199 ;  /* 0x000000c689c67223 */ /* 0x000fe200000100c7 */
[----:B------:R-:W-:Y:S01]  /*2dd0*/  PRMT R199, RZ, 0x7610, R66 ;  /* 0x00007610ffc77816 */ /* 0x000fe20000000042 */
[----:B------:R-:W-:-:S02]  /*2de0*/  FMUL.FTZ R208, R52, R193 ;  /* 0x000000c134d07220 */ /* 0x000fc40000410000 */
[-C--:B------:R-:W-:Y:S02]  /*2df0*/  FMUL.FTZ R87, R135, R84.reuse ;  /* 0x0000005487577220 */ /* 0x080fe40000410000 */
[----:B------:R-:W-:Y:S01]  /*2e00*/  FFMA.FTZ R85, R137, R84, -R85 ;  /* 0x0000005489557223 */ /* 0x000fe20000010855 */
[----:B------:R-:W-:Y:S01]  /*2e10*/  UIADD3 UR34, UR16, -0x1, URZ ;  /* 0xffffffff10227890 */ /* 0x000fe2000fffe03f */
[----:B------:R-:W-:Y:S02]  /*2e20*/  FMUL.FTZ R210, R52, R201 ;  /* 0x000000c934d27220 */ /* 0x000fe40000410000 */
[----:B------:R-:W-:Y:S02]  /*2e30*/  FFMA.FTZ R86, R199, R208, R86 ;  /* 0x000000d0c7567223 */ /* 0x000fe40000010056 */
[----:B------:R-:W-:Y:S02]  /*2e40*/  FFMA.FTZ R87, R137, R56, R87 ;  /* 0x0000003889577223 */ /* 0x000fe40000010057 */
[----:B------:R-:W-:Y:S01]  /*2e50*/  FMUL.FTZ R57, R143, R85 ;  /* 0x000000558f397220 */ /* 0x000fe20000410000 */
[----:B------:R-:W-:Y:S01]  /*2e60*/  ULEA.HI UR35, UR34, UR34, URZ, 0x1 ;  /* 0x0000002222237291 */ /* 0x000fe2000f8f083f */
[----:B------:R-:W-:Y:S01]  /*2e70*/  FFMA.FTZ R198, R199, R210, R198 ;  /* 0x000000d2c7c67223 */ /* 0x000fe200000100c6 */
[----:B------:R-:W-:Y:S01]  /*2e80*/  PRMT R206, RZ, 0x7610, R58 ;  /* 0x00007610ffce7816 */ /* 0x000fe2000000003a */
[----:B------:R-:W-:-:S02]  /*2e90*/  FMUL.FTZ R209, R143, R86 ;  /* 0x000000568fd17220 */ /* 0x000fc40000410000 */
[CC--:B------:R-:W-:Y:S02]  /*2ea0*/  FMUL.FTZ R56, R143.reuse, R87.reuse ;  /* 0x000000578f387220 */ /* 0x0c0fe40000410000 */
[C---:B------:R-:W-:Y:S01]  /*2eb0*/  FFMA.FTZ R57, R144.reuse, R87, R57 ;  /* 0x0000005790397223 */ /* 0x040fe20000010039 */
[----:B------:R-:W-:Y:S01]  /*2ec0*/  PRMT R200, RZ, 0x5410, R67 ;  /* 0x00005410ffc87816 */ /* 0x000fe20000000043 */
[-C--:B------:R-:W-:Y:S01]  /*2ed0*/  FMUL.FTZ R203, R143, R198.reuse ;  /* 0x000000c68fcb7220 */ /* 0x080fe20000410000 */
[----:B------:R-:W-:Y:S01]  /*2ee0*/  ULOP3.LUT UR35, UR35, 0xfffffe, URZ, 0xc0, !UPT ;  /* 0x00fffffe23237892 */ /* 0x000fe2000f8ec03f */
[C---:B------:R-:W-:Y:S01]  /*2ef0*/  FFMA.FTZ R209, R144.reuse, R198, R209 ;  /* 0x000000c690d17223 */ /* 0x040fe200000100d1 */
[----:B------:R-:W-:Y:S01]  /*2f00*/  PRMT R198, RZ, 0x5410, R58 ;  /* 0x00005410ffc67816 */ /* 0x000fe2000000003a */
[----:B------:R-:W-:Y:S02]  /*2f10*/  FFMA.FTZ R85, R144, R85, -R56 ;  /* 0x0000005590557223 */ /* 0x000fe40000010838 */
[----:B------:R-:W-:-:S02]  /*2f20*/  FMUL.FTZ R212, R138, R57 ;  /* 0x000000398ad47220 */ /* 0x000fc40000410000 */
[C---:B------:R-:W-:Y:S01]  /*2f30*/  FMUL.FTZ R213, R49.reuse, R206 ;  /* 0x000000ce31d57220 */ /* 0x040fe20000410000 */
[----:B------:R-:W-:Y:S01]  /*2f40*/  UIADD3 UR35, UR34, -UR35, URZ ;  /* 0x8000002322237290 */ /* 0x000fe2000fffe03f */
[-C--:B------:R-:W-:Y:S02]  /*2f50*/  FFMA.FTZ R212, R140, R85.reuse, -R212 ;  /* 0x000000558cd47223 */ /* 0x080fe400000108d4 */
[----:B------:R-:W-:Y:S02]  /*2f60*/  FMUL.FTZ R220, R138, R85 ;  /* 0x000000558adc7220 */ /* 0x000fe40000410000 */
[----:B------:R-:W-:Y:S02]  /*2f70*/  FFMA.FTZ R203, R144, R86, -R203 ;  /* 0x0000005690cb7223 */ /* 0x000fe400000108cb */
[----:B------:R-:W-:Y:S02]  /*2f80*/  FMUL.FTZ R211, R49, R198 ;  /* 0x000000c631d37220 */ /* 0x000fe40000410000 */
[----:B------:R-:W-:Y:S01]  /*2f90*/  FFMA.FTZ R85, R200, R213, R209 ;  /* 0x000000d5c8557223 */ /* 0x000fe200000100d1 */
[----:B------:R-:W-:Y:S01]  /*2fa0*/  ULEA UR35, UR35, UR7, 0x8 ;  /* 0x0000000723237291 */ /* 0x000fe2000f8e403f */
[----:B------:R-:W-:-:S02]  /*2fb0*/  FFMA.FTZ R220, R140, R57, R220 ;  /* 0x000000398cdc7223 */ /* 0x000fc400000100dc */
[----:B------:R-:W-:Y:S02]  /*2fc0*/  FFMA.FTZ R57, R200, R211, R203 ;  /* 0x000000d3c8397223 */ /* 0x000fe400000100cb */
[----:B------:R-:W-:Y:S01]  /*2fd0*/  FMUL.FTZ R56, R138, R85 ;  /* 0x000000558a387220 */ /* 0x000fe20000410000 */
[C---:B------:R-:W-:Y:S02]  /*2fe0*/  ISETP.NE.AND P1, PT, R106.reuse, RZ, PT ;  /* 0x000000ff6a00720c */ /* 0x040fe40003f25270 */
[----:B------:R-:W-:Y:S01]  /*2ff0*/  IADD3 R215, R106, 0x200, RZ ;  /* 0x000002006ad77810 */ /* 0x000fe20007ffe0ff */
[-C--:B------:R-:W-:Y:S01]  /*3000*/  FFMA.FTZ R222, R140, R57.reuse, -R56 ;  /* 0x000000398cde7223 */ /* 0x080fe20000010838 */
[----:B------:R-:W-:Y:S01]  /*3010*/  MOV R56, UR35 ;  /* 0x0000002300387c02 */ /* 0x000fe20008000f00 */
[----:B------:R-:W-:Y:S01]  /*3020*/  FMUL.FTZ R58, R138, R57 ;  /* 0x000000398a3a7220 */ /* 0x000fe20000410000 */
[----:B----4-:R-:W-:Y:S02]  /*3030*/  STS.128 [R104.X16+0x840], R68 ;  /* 0x0008404468007388 */ /* 0x010fe4000000cc00 */
[----:B------:R-:W-:Y:S01]  /*3040*/  SEL R217, R56, R215, !P1 ;  /* 0x000000d738d97207 */ /* 0x000fe20004800000 */
[----:B------:R-:W-:Y:S01]  /*3050*/  FFMA.FTZ R221, R140, R85, R58 ;  /* 0x000000558cdd7223 */ /* 0x000fe2000001003a */
[----:B--2---:R-:W-:Y:S01]  /*3060*/  STS.128 [R104.X16+0xa40], R76 ;  /* 0x000a404c68007388 */ /* 0x004fe2000000cc00 */
[----:B------:R-:W-:-:S02]  /*3070*/  PRMT R203, RZ, 0x5410, R59 ;  /* 0x00005410ffcb7816 */ /* 0x000fc4000000003b */
[----:B------:R-:W-:Y:S01]  /*3080*/  PRMT R209, RZ, 0x7610, R59 ;  /* 0x00007610ffd17816 */ /* 0x000fe2000000003b */
[----:B------:R0:W-:Y:S04]  /*3090*/  STS.128 [R104.X16+0xc40], R80 ;  /* 0x000c405068007388 */ /* 0x0001e8000000cc00 */
[----:B------:R1:W-:Y:S01]  /*30a0*/  STS.128 [R104.X16+0xe40], R72 ;  /* 0x000e404868007388 */ /* 0x0003e2000000cc00 */
[----:B------:R-:W-:-:S06]  /*30b0*/  NOP ;  /* 0x0000000000007918 */ /* 0x000fcc0000000000 */
[----:B------:R1:W2:Y:S04]  /*30c0*/  LDS.128 R56, [R216+0x840] ;  /* 0x00084000d8387984 */ /* 0x0002a80000000c00 */
[----:B------:R1:W3:Y:S04]  /*30d0*/  LDS.128 R68, [R216+0x850] ;  /* 0x00085000d8447984 */ /* 0x0002e80000000c00 */
[----:B------:R1:W4:Y:S04]  /*30e0*/  LDS.128 R76, [R216+0x860] ;  /* 0x00086000d84c7984 */ /* 0x0003280000000c00 */
[----:B------:R1:W1:Y:S04]  /*30f0*/  LDS.128 R84, [R216+0x870] ;  /* 0x00087000d8547984 */ /* 0x0002680000000c00 */
[----:B------:R0:W-:Y:S04]  /*3100*/  STS.64 [R217.X8+0x35d0], R130 ;  /* 0x0035d082d9007388 */ /* 0x0001e80000008a00 */
[----:B------:R-:W-:Y:S01]  /*3110*/  BAR.SYNC.DEFER_BLOCKING 0x0 ;  /* 0x0000000000007b1d */ /* 0x000fe20000010000 */
[----:B------:R-:W-:-:S13]  /*3120*/  ISETP.NE.AND P2, PT, R106, 0x1f, PT ;  /* 0x0000001f6a00780c */ /* 0x000fda0003f45270 */
[----:B------:R1:W1:Y:S01]  /*3130*/  @P2 LDS.64 R72, [R106.X8+0x45d8] ;  /* 0x0045d8006a482984 */ /* 0x0002620000008a00 */
[----:B0-----:R-:W-:Y:S01]  /*3140*/  PRMT R83, RZ, 0x7610, R67 ;  /* 0x00007610ff537816 */ /* 0x001fe20000000043 */
[C---:B------:R-:W-:Y:S01]  /*3150*/  FMUL.FTZ R214, R50.reuse, R203 ;  /* 0x000000cb32d67220 */ /* 0x040fe20000410000 */
[----:B------:R-:W-:Y:S01]  /*3160*/  BSSY B0, `(.L_x_10649) ;  /* 0x0000010000007945 */ /* 0x000fe20003800000 */
[----:B------:R-:W-:Y:S02]  /*3170*/  FMUL.FTZ R82, R50, R209 ;  /* 0x000000d132527220 */ /* 0x000fe40000410000 */
[C---:B------:R-:W-:Y:S02]  /*3180*/  FFMA.FTZ R222, R83.reuse, R214, R222 ;  /* 0x000000d653de7223 */ /* 0x040fe400000100de */
[----:B------:R-:W-:Y:S01]  /*3190*/  FFMA.FTZ R221, R83, R82, R221 ;  /* 0x0000005253dd7223 */ /* 0x000fe200000100dd */
[----:B------:R-:W-:Y:S05]  /*31a0*/  @P2 BRA `(.L_x_10650) ;  /* 0x000000b000002947 */ /* 0x000fea0003800000 */
[----:B--234-:R-:W-:Y:S01]  /*31b0*/  ULDC UR34, c[0x0][0x174] ;  /* 0x00005d0000227ab9 */ /* 0x01cfe20000000800 */
        /* <DEDUP_REMOVED lines=10> */
.L_x_10650:
[----:B--234-:R-:W-:Y:S05]  /*3260*/  BSYNC B0 ;  /* 0x0000000000007941 */ /* 0x01cfea0003800000 */
.L_x_10649:
[----:B------:R-:W2:Y:S01]  /*3270*/  SHFL.UP PT, R219, R221, 0x1, RZ ;  /* 0x04200000dddb7989 */ /* 0x000ea200000e00ff */
[----:B------:R-:W-:Y:S02]  /*3280*/  ISETP.GE.AND P4, PT, R104, 0x1, PT ;  /* 0x000000016800780c */ /* 0x000fe40003f86270 */
[----:B------:R-:W-:Y:S01]  /*3290*/  LOP3.LUT R218, R106, 0x1f, RZ, 0xc0, !PT ;  /* 0x0000001f6ada7812 */ /* 0x000fe200078ec0ff */
[----:B------:R-:W3:Y:S01]  /*32a0*/  SHFL.UP PT, R217, R222, 0x1, RZ ;  /* 0x04200000ded97989 */ /* 0x000ee200000e00ff */
[----:B01----:R-:W-:Y:S02]  /*32b0*/  MOV R74, UR16 ;  /* 0x00000010004a7c02 */ /* 0x003fe40008000f00 */
[----:B------:R-:W-:Y:S01]  /*32c0*/  ISETP.NE.AND P0, PT, R218, RZ, PT ;  /* 0x000000ffda00720c */ /* 0x000fe20003f05270 */
[----:B------:R-:W0:Y:S01]  /*32d0*/  SHFL.UP PT, R75, R212, 0x1, RZ ;  /* 0x04200000d44b7989 */ /* 0x000e2200000e00ff */
[----:B------:R-:W-:Y:S02]  /*32e0*/  MOV R225, c[0x0][0x16c] ;  /* 0x00005b0000e17a02 */ /* 0x000fe40000000f00 */
[----:B------:R-:W-:Y:S01]  /*32f0*/  ISETP.LT.OR P3, PT, R74, 0x2, P0 ;  /* 0x000000024a00780c */ /* 0x000fe20000761670 */
[----:B------:R-:W1:Y:S01]  /*3300*/  SHFL.UP PT, R81, R220, 0x1, RZ ;  /* 0x04200000dc517989 */ /* 0x000e6200000e00ff */
[----:B--2---:R-:W-:-:S02]  /*3310*/  FMUL.FTZ R80, R220, R219 ;  /* 0x000000dbdc507220 */ /* 0x004fc40000410000 */
[-C--:B---3--:R-:W-:Y:S02]  /*3320*/  FMUL.FTZ R216, R220, R217.reuse ;  /* 0x000000d9dcd87220 */ /* 0x088fe40000410000 */
[----:B------:R-:W-:Y:S02]  /*3330*/  FFMA.FTZ R217, R212, R217, -R80 ;  /* 0x000000d9d4d97223 */ /* 0x000fe40000010850 */
[----:B0-----:R-:W-:Y:S02]  /*3340*/  FMUL.FTZ R74, R220, R75 ;  /* 0x0000004bdc4a7220 */ /* 0x001fe40000410000 */
[----:B------:R-:W-:Y:S01]  /*3350*/  @P4 FADD.FTZ R222, R222, R217 ;  /* 0x000000d9dede4221 */ /* 0x000fe20000010000 */
[----:B------:R-:W-:Y:S01]  /*3360*/  PRMT R217, RZ, 0x7610, R87 ;  /* 0x00007610ffd97816 */ /* 0x000fe20000000057 */
[-C--:B-1----:R-:W-:Y:S01]  /*3370*/  FFMA.FTZ R223, R212, R81.reuse, R74 ;  /* 0x00000051d4df7223 */ /* 0x082fe2000001004a */
[----:B------:R-:W-:Y:S01]  /*3380*/  MOV R74, UR16 ;  /* 0x00000010004a7c02 */ /* 0x000fe20008000f00 */
[----:B------:R-:W-:-:S02]  /*3390*/  FMUL.FTZ R81, R220, R81 ;  /* 0x00000051dc517220 */ /* 0x000fc40000410000 */
[----:B------:R-:W-:Y:S01]  /*33a0*/  FFMA.FTZ R216, R212, R219, R216 ;  /* 0x000000dbd4d87223 */ /* 0x000fe200000100d8 */
[----:B------:R-:W-:Y:S01]  /*33b0*/  PRMT R219, RZ, 0x5410, R87 ;  /* 0x00005410ffdb7816 */ /* 0x000fe20000000057 */
[----:B------:R-:W-:Y:S01]  /*33c0*/  FMUL.FTZ R217, R0, R217 ;  /* 0x000000d900d97220 */ /* 0x000fe20000410000 */
[--C-:B------:R-:W-:Y:S01]  /*33d0*/  PRMT R87, RZ, 0x7610, R86.reuse ;  /* 0x00007610ff577816 */ /* 0x100fe20000000056 */
[----:B------:R-:W-:Y:S01]  /*33e0*/  @P4 FFMA.FTZ R212, R212, R75, -R81 ;  /* 0x0000004bd4d44223 */ /* 0x000fe20000010851 */
[----:B------:R-:W-:Y:S01]  /*33f0*/  PRMT R75, RZ, 0x5410, R86 ;  /* 0x00005410ff4b7816 */ /* 0x000fe20000000056 */
[----:B------:R-:W-:Y:S01]  /*3400*/  FMUL.FTZ R219, R0, R219 ;  /* 0x000000db00db7220 */ /* 0x000fe20000410000 */
[----:B------:R-:W0:Y:S01]  /*3410*/  SHFL.UP PT, R81, R222, 0x2, RZ ;  /* 0x04400000de517989 */ /* 0x000e2200000e00ff */
[----:B------:R-:W-:Y:S01]  /*3420*/  FMUL.FTZ R80, R138, R217 ;  /* 0x000000d98a507220 */ /* 0x000fe20000410000 */
[----:B------:R-:W-:Y:S01]  /*3430*/  @!P3 IADD3 R74, R74, -0x2, RZ ;  /* 0xfffffffe4a4ab810 */ /* 0x000fe20007ffe0ff */
[----:B------:R-:W-:Y:S01]  /*3440*/  @P4 FADD.FTZ R221, R221, R216 ;  /* 0x000000d8dddd4221 */ /* 0x000fe20000010000 */
[----:B------:R-:W-:Y:S01]  /*3450*/  FSEL R220, R220, R223, !P4 ;  /* 0x000000dfdcdc7208 */ /* 0x000fe20006000000 */
[----:B------:R-:W-:Y:S01]  /*3460*/  FMUL.FTZ R216, R2, R75 ;  /* 0x0000004b02d87220 */ /* 0x000fe20000410000 */
[----:B------:R-:W-:Y:S01]  /*3470*/  SHFL.UP PT, R223, R212, 0x2, RZ ;  /* 0x04400000d4df7989 */ /* 0x000fe200000e00ff */
[----:B------:R-:W-:Y:S01]  /*3480*/  FMUL.FTZ R86, R140, R217 ;  /* 0x000000d98c567220 */ /* 0x000fe20000410000 */
[----:B------:R-:W-:Y:S01]  /*3490*/  ISETP.GE.AND P4, PT, R104, 0x2, PT ;  /* 0x000000026800780c */ /* 0x000fe20003f86270 */
[----:B------:R-:W-:Y:S01]  /*34a0*/  FFMA.FTZ R75, R140, R219, -R80 ;  /* 0x000000db8c4b7223 */ /* 0x000fe20000010850 */
[----:B------:R-:W1:Y:S01]  /*34b0*/  SHFL.UP PT, R229, R221, 0x2, RZ ;  /* 0x04400000dde57989 */ /* 0x000e6200000e00ff */
[----:B------:R-:W-:-:S02]  /*34c0*/  FMUL.FTZ R87, R2, R87 ;  /* 0x0000005702577220 */ /* 0x000fc40000410000 */
[----:B------:R-:W-:Y:S02]  /*34d0*/  FFMA.FTZ R86, -R138, R219, -R86 ;  /* 0x000000db8a567223 */ /* 0x000fe40000010956 */
[----:B------:R-:W-:Y:S02]  /*34e0*/  FADD.FTZ R224, R216, R75 ;  /* 0x0000004bd8e07221 */ /* 0x000fe40000010000 */
[----:B------:R-:W-:Y:S01]  /*34f0*/  FADD.FTZ R86, -R87, R86 ;  /* 0x0000005657567221 */ /* 0x000fe20000010100 */
[----:B------:R-:W2:Y:S01]  /*3500*/  SHFL.UP PT, R75, R220, 0x2, RZ ;  /* 0x04400000dc4b7989 */ /* 0x000ea200000e00ff */
[C---:B------:R-:W-:Y:S02]  /*3510*/  FMUL.FTZ R227, R143.reuse, -R224 ;  /* 0x800000e08fe37220 */ /* 0x040fe40000410000 */
[----:B------:R-:W-:Y:S01]  /*3520*/  @!P3 IMAD R80, R74, R225, UR7 ;  /* 0x000000074a50be24 */ /* 0x000fe2000f8e02e1 */
[----:B------:R-:W-:Y:S01]  /*3530*/  PRMT R74, RZ, 0x5410, R85 ;  /* 0x00005410ff4a7816 */ /* 0x000fe20000000055 */
[----:B------:R-:W-:-:S02]  /*3540*/  FMUL.FTZ R225, R143, -R86 ;  /* 0x800000568fe17220 */ /* 0x000fc40000410000 */
[C---:B------:R-:W-:Y:S01]  /*3550*/  FFMA.FTZ R227, R144.reuse, R86, R227 ;  /* 0x0000005690e37223 */ /* 0x040fe200000100e3 */
[----:B------:R-:W-:Y:S01]  /*3560*/  PRMT R86, RZ, 0x7610, R85 ;  /* 0x00007610ff567816 */ /* 0x000fe20000000055 */
[----:B------:R-:W-:Y:S01]  /*3570*/  FFMA.FTZ R224, R144, R224, -R225 ;  /* 0x000000e090e07223 */ /* 0x000fe200000108e1 */
[----:B------:R-:W-:Y:S01]  /*3580*/  PRMT R225, RZ, 0x5410, R84 ;  /* 0x00005410ffe17816 */ /* 0x000fe20000000054 */
[C---:B------:R-:W-:Y:S02]  /*3590*/  FMUL.FTZ R85, R3.reuse, R74 ;  /* 0x0000004a03557220 */ /* 0x040fe40000410000 */
[----:B------:R-:W-:Y:S02]  /*35a0*/  FMUL.FTZ R86, R3, R86 ;  /* 0x0000005603567220 */ /* 0x000fe40000410000 */
[----:B------:R-:W-:Y:S02]  /*35b0*/  FADD.FTZ R224, R85, R224 ;  /* 0x000000e055e07221 */ /* 0x000fe40000010000 */
[----:B------:R-:W-:Y:S01]  /*35c0*/  FADD.FTZ R226, -R86, R227 ;  /* 0x000000e356e27221 */ /* 0x000fe20000010100 */
[----:B------:R-:W-:Y:S01]  /*35d0*/  PRMT R227, RZ, 0x7610, R84 ;  /* 0x00007610ffe37816 */ /* 0x000fe20000000054 */
[----:B0-----:R-:W-:-:S02]  /*35e0*/  FMUL.FTZ R74, R220, R81 ;  /* 0x00000051dc4a7220 */ /* 0x001fc40000410000 */
[C---:B------:R-:W-:Y:S02]  /*35f0*/  FMUL.FTZ R228, R135.reuse, -R226 ;  /* 0x800000e287e47220 */ /* 0x040fe40000410000 */
[-C--:B-1----:R-:W-:Y:S02]  /*3600*/  FMUL.FTZ R84, R220, R229.reuse ;  /* 0x000000e5dc547220 */ /* 0x082fe40000410000 */
[-C--:B------:R-:W-:Y:S02]  /*3610*/  FMUL.FTZ R230, R135, -R224.reuse ;  /* 0x800000e087e67220 */ /* 0x080fe40000410000 */
[----:B------:R-:W-:Y:S02]  /*3620*/  FFMA.FTZ R233, R137, R224, -R228 ;  /* 0x000000e089e97223 */ /* 0x000fe400000108e4 */
[C---:B------:R-:W-:Y:S02]  /*3630*/  FFMA.FTZ R224, R212.reuse, R229, R74 ;  /* 0x000000e5d4e07223 */ /* 0x040fe4000001004a */
[----:B------:R-:W-:Y:S01]  /*3640*/  FFMA.FTZ R229, R212, R81, -R84 ;  /* 0x00000051d4e57223 */ /* 0x000fe20000010854 */
[----:B------:R-:W-:Y:S01]  /*3650*/  HFMA2.MMA R81, -RZ, RZ, 0, 9.5367431640625e-07 ;  /* 0x00000010ff517435 */ /* 0x000fe200000001ff */
[----:B------:R-:W-:-:S02]  /*3660*/  FMUL.FTZ R74, R220, R223 ;  /* 0x000000dfdc4a7220 */ /* 0x000fc40000410000 */
[----:B------:R-:W-:Y:S02]  /*3670*/  @P4 FADD.FTZ R221, R221, R224 ;  /* 0x000000e0dddd4221 */ /* 0x000fe40000010000 */
[-C--:B--2---:R-:W-:Y:S02]  /*3680*/  FFMA.FTZ R231, R212, R75.reuse, R74 ;  /* 0x0000004bd4e77223 */ /* 0x084fe4000001004a */
[----:B------:R-:W-:Y:S01]  /*3690*/  FMUL.FTZ R84, R220, R75 ;  /* 0x0000004bdc547220 */ /* 0x000fe20000410000 */
[----:B------:R-:W0:Y:S01]  /*36a0*/  SHFL.UP PT, R228, R221, 0x4, RZ ;  /* 0x04800000dde47989 */ /* 0x000e2200000e00ff */
[----:B------:R-:W-:Y:S01]  /*36b0*/  @P4 FADD.FTZ R222, R222, R229 ;  /* 0x000000e5dede4221 */ /* 0x000fe20000010000 */
[----:B------:R-:W-:Y:S01]  /*36c0*/  CS2R R74, SRZ ;  /* 0x00000000004a7805 */ /* 0x000fe2000001ff00 */
[----:B------:R-:W-:Y:S01]  /*36d0*/  @P4 FFMA.FTZ R212, R212, R223, -R84 ;  /* 0x000000dfd4d44223 */ /* 0x000fe20000010854 */
[----:B------:R-:W-:Y:S01]  /*36e0*/  FSEL R223, R220, R231, !P4 ;  /* 0x000000e7dcdf7208 */ /* 0x000fe20006000000 */
[----:B------:R-:W-:-:S04]  /*36f0*/  @!P3 IMAD.WIDE R80, R80, R81, UR28 ;  /* 0x0000001c5050be25 */ /* 0x000fc8000f8e0251 */
[----:B------:R-:W-:Y:S01]  /*3700*/  FMUL.FTZ R220, R4, R227 ;  /* 0x000000e304dc7220 */ /* 0x000fe20000410000 */
[----:B------:R1:W2:Y:S01]  /*3710*/  @!P3 LDG.E.64 R74, [R80.64+0x8] ;  /* 0x0000081a504ab981 */ /* 0x0002a2000c1e1b00 */
[----:B------:R-:W-:-:S03]  /*3720*/  FFMA.FTZ R235, R137, R226, R230 ;  /* 0x000000e289eb7223 */ /* 0x000fc600000100e6 */
[----:B------:R-:W3:Y:S01]  /*3730*/  SHFL.UP PT, R227, R222, 0x4, RZ ;  /* 0x04800000dee37989 */ /* 0x000ee200000e00ff */
[----:B------:R-:W-:-:S03]  /*3740*/  FMUL.FTZ R84, R4, R225 ;  /* 0x000000e104547220 */ /* 0x000fc60000410000 */
[----:B------:R-:W4:Y:S01]  /*3750*/  SHFL.UP PT, R225, R212, 0x4, RZ ;  /* 0x04800000d4e17989 */ /* 0x000f2200000e00ff */
[----:B------:R-:W-:-:S03]  /*3760*/  FADD.FTZ R235, -R220, R235 ;  /* 0x000000ebdceb7221 */ /* 0x000fc60000010100 */
[----:B------:R-:W5:Y:S01]  /*3770*/  SHFL.UP PT, R226, R223, 0x4, RZ ;  /* 0x04800000dfe27989 */ /* 0x000f6200000e00ff */
[----:B------:R-:W-:Y:S01]  /*3780*/  FADD.FTZ R233, R84, R233 ;  /* 0x000000e954e97221 */ /* 0x000fe20000010000 */
[--C-:B-1----:R-:W-:Y:S01]  /*3790*/  PRMT R80, RZ, 0x7610, R79.reuse ;  /* 0x00007610ff507816 */ /* 0x102fe2000000004f */
[C---:B------:R-:W-:Y:S02]  /*37a0*/  FMUL.FTZ R224, R95.reuse, -R235 ;  /* 0x800000eb5fe07220 */ /* 0x040fe40000410000 */
[-C--:B------:R-:W-:Y:S02]  /*37b0*/  FMUL.FTZ R229, R95, -R233.reuse ;  /* 0x800000e95fe57220 */ /* 0x080fe40000410000 */
[C---:B------:R-:W-:Y:S01]  /*37c0*/  FFMA.FTZ R230, R108.reuse, R233, -R224 ;  /* 0x000000e96ce67223 */ /* 0x040fe200000108e0 */
[----:B------:R-:W-:Y:S01]  /*37d0*/  PRMT R224, RZ, 0x5410, R79 ;  /* 0x00005410ffe07816 */ /* 0x000fe2000000004f */
[----:B------:R-:W-:Y:S01]  /*37e0*/  FFMA.FTZ R229, R108, R235, R229 ;  /* 0x000000eb6ce57223 */ /* 0x000fe200000100e5 */
[----:B------:R-:W-:Y:S01]  /*37f0*/  ISETP.GE.AND P3, PT, R104, 0x4, PT ;  /* 0x000000046800780c */ /* 0x000fe20003f66270 */
[----:B------:R-:W-:-:S02]  /*3800*/  FMUL.FTZ R80, R5, R80 ;  /* 0x0000005005507220 */ /* 0x000fc40000410000 */
[CC--:B0-----:R-:W-:Y:S02]  /*3810*/  FMUL.FTZ R79, R223.reuse, R228.reuse ;  /* 0x000000e4df4f7220 */ /* 0x0c1fe40000410000 */
[----:B------:R-:W-:Y:S02]  /*3820*/  FADD.FTZ R231, -R80, R229 ;  /* 0x000000e550e77221 */ /* 0x000fe40000010100 */
[CC--:B---3--:R-:W-:Y:S02]  /*3830*/  FFMA.FTZ R229, R212.reuse, R227.reuse, -R79 ;  /* 0x000000e3d4e57223 */ /* 0x0c8fe4000001084f */
[C---:B------:R-:W-:Y:S02]  /*3840*/  FMUL.FTZ R227, R223.reuse, R227 ;  /* 0x000000e3dfe37220 */ /* 0x040fe40000410000 */
[----:B----4-:R-:W-:Y:S02]  /*3850*/  FMUL.FTZ R79, R223, R225 ;  /* 0x000000e1df4f7220 */ /* 0x010fe40000410000 */
[----:B------:R-:W-:-:S02]  /*3860*/  FFMA.FTZ R228, R212, R228, R227 ;  /* 0x000000e4d4e47223 */ /* 0x000fc400000100e3 */
[----:B------:R-:W-:Y:S02]  /*3870*/  FMUL.FTZ R81, R5, R224 ;  /* 0x000000e005517220 */ /* 0x000fe40000410000 */
[-C--:B-----5:R-:W-:Y:S02]  /*3880*/  FFMA.FTZ R224, R212, R226.reuse, R79 ;  /* 0x000000e2d4e07223 */ /* 0x0a0fe4000001004f */
[----:B------:R-:W-:Y:S02]  /*3890*/  @P3 FADD.FTZ R221, R221, R228 ;  /* 0x000000e4dddd3221 */ /* 0x000fe40000010000 */
[----:B------:R-:W-:Y:S02]  /*38a0*/  FMUL.FTZ R226, R223, R226 ;  /* 0x000000e2dfe27220 */ /* 0x000fe40000410000 */
[----:B------:R-:W-:Y:S02]  /*38b0*/  @P3 FADD.FTZ R222, R222, R229 ;  /* 0x000000e5dede3221 */ /* 0x000fe40000010000 */
[----:B------:R-:W-:-:S02]  /*38c0*/  FADD.FTZ R230, R81, R230 ;  /* 0x000000e651e67221 */ /* 0x000fc40000010000 */
[C---:B------:R-:W-:Y:S01]  /*38d0*/  FMUL.FTZ R233, R109.reuse, -R231 ;  /* 0x800000e76de97220 */ /* 0x040fe20000410000 */
[----:B------:R-:W0:Y:S01]  /*38e0*/  SHFL.UP PT, R229, R221, 0x8, RZ ;  /* 0x05000000dde57989 */ /* 0x000e2200000e00ff */
[----:B------:R-:W-:Y:S01]  /*38f0*/  @P3 FFMA.FTZ R212, R212, R225, -R226 ;  /* 0x000000e1d4d43223 */ /* 0x000fe200000108e2 */
[--C-:B------:R-:W-:Y:S01]  /*3900*/  PRMT R79, RZ, 0x7610, R78.reuse ;  /* 0x00007610ff4f7816 */ /* 0x100fe2000000004e */
[-C--:B------:R-:W-:Y:S01]  /*3910*/  FFMA.FTZ R233, R110, R230.reuse, -R233 ;  /* 0x000000e66ee97223 */ /* 0x080fe200000108e9 */
[----:B------:R-:W1:Y:S01]  /*3920*/  SHFL.UP PT, R228, R222, 0x8, RZ ;  /* 0x05000000dee47989 */ /* 0x000e6200000e00ff */
[----:B------:R-:W-:Y:S01]  /*3930*/  FMUL.FTZ R230, R109, -R230 ;  /* 0x800000e66de67220 */ /* 0x000fe20000410000 */
[----:B------:R-:W-:Y:S01]  /*3940*/  FSEL R223, R223, R224, !P3 ;  /* 0x000000e0dfdf7208 */ /* 0x000fe20005800000 */
[----:B------:R-:W-:Y:S01]  /*3950*/  FMUL.FTZ R79, R6, R79 ;  /* 0x0000004f064f7220 */ /* 0x000fe20000410000 */
[----:B------:R-:W-:Y:S01]  /*3960*/  PRMT R225, RZ, 0x5410, R78 ;  /* 0x00005410ffe17816 */ /* 0x000fe2000000004e */
[----:B------:R-:W3:Y:S01]  /*3970*/  SHFL.UP PT, R224, R212, 0x8, RZ ;  /* 0x05000000d4e07989 */ /* 0x000ee200000e00ff */
[----:B------:R-:W-:-:S03]  /*3980*/  FFMA.FTZ R230, R110, R231, R230 ;  /* 0x000000e76ee67223 */ /* 0x000fc600000100e6 */
[----:B------:R-:W4:Y:S01]  /*3990*/  SHFL.UP PT, R227, R223, 0x8, RZ ;  /* 0x05000000dfe37989 */ /* 0x000f2200000e00ff */
[----:B------:R-:W-:Y:S02]  /*39a0*/  FMUL.FTZ R78, R6, R225 ;  /* 0x000000e1064e7220 */ /* 0x000fe40000410000 */
[----:B------:R-:W-:Y:S02]  /*39b0*/  FADD.FTZ R232, -R79, R230 ;  /* 0x000000e64fe87221 */ /* 0x000fe40000010100 */
[C---:B------:R-:W-:Y:S02]  /*39c0*/  FMUL.FTZ R225, R138.reuse, R73 ;  /* 0x000000498ae17220 */ /* 0x040fe40000410000 */
[----:B------:R-:W-:Y:S02]  /*39d0*/  FMUL.FTZ R226, R138, -R72 ;  /* 0x800000488ae27220 */ /* 0x000fe40000410000 */
[----:B------:R-:W-:Y:S02]  /*39e0*/  FADD.FTZ R233, R78, R233 ;  /* 0x000000e94ee97221 */ /* 0x000fe40000010000 */
[----:B------:R-:W-:-:S02]  /*39f0*/  FMUL.FTZ R234, R111, -R232 ;  /* 0x800000e86fea7220 */ /* 0x000fc40000410000 */
[C---:B------:R-:W-:Y:S02]  /*3a00*/  FFMA.FTZ R230, R140.reuse, R72, -R225 ;  /* 0x000000488ce67223 */ /* 0x040fe400000108e1 */
[----:B------:R-:W-:Y:S01]  /*3a10*/  FFMA.FTZ R231, R140, -R73, R226 ;  /* 0x800000498ce77223 */ /* 0x000fe200000100e2 */
[----:B------:R-:W-:Y:S01]  /*3a20*/  ISETP.GE.AND P3, PT, R104, 0x8, PT ;  /* 0x000000086800780c */ /* 0x000fe20003f66270 */
[-C--:B------:R-:W-:Y:S02]  /*3a30*/  FFMA.FTZ R226, R112, R233.reuse, -R234 ;  /* 0x000000e970e27223 */ /* 0x080fe400000108ea */
[----:B------:R-:W-:Y:S02]  /*3a40*/  FMUL.FTZ R225, R111, -R233 ;  /* 0x800000e96fe17220 */ /* 0x000fe40000410000 */
[C---:B------:R-:W-:Y:S02]  /*3a50*/  FMUL.FTZ R234, R143.reuse, -R230 ;  /* 0x800000e68fea7220 */ /* 0x040fe40000410000 */
[----:B------:R-:W-:-:S02]  /*3a60*/  FMUL.FTZ R233, R143, -R231 ;  /* 0x800000e78fe97220 */ /* 0x000fc40000410000 */
[----:B------:R-:W-:Y:S02]  /*3a70*/  FFMA.FTZ R225, R112, R232, R225 ;  /* 0x000000e870e17223 */ /* 0x000fe400000100e1 */
[C---:B------:R-:W-:Y:S02]  /*3a80*/  FFMA.FTZ R234, R144.reuse, R231, R234 ;  /* 0x000000e790ea7223 */ /* 0x040fe400000100ea */
[----:B------:R-:W-:Y:S02]  /*3a90*/  FFMA.FTZ R232, R144, R230, -R233 ;  /* 0x000000e690e87223 */ /* 0x000fe400000108e9 */
[C---:B0-----:R-:W-:Y:S02]  /*3aa0*/  FMUL.FTZ R231, R223.reuse, R229 ;  /* 0x000000e5dfe77220 */ /* 0x041fe40000410000 */
[-C--:B-1----:R-:W-:Y:S02]  /*3ab0*/  FMUL.FTZ R230, R223, R228.reuse ;  /* 0x000000e4dfe67220 */ /* 0x082fe40000410000 */
[----:B------:R-:W-:-:S02]  /*3ac0*/  FFMA.FTZ R231, R212, R228, -R231 ;  /* 0x000000e4d4e77223 */ /* 0x000fc400000108e7 */
[----:B------:R-:W-:Y:S02]  /*3ad0*/  FFMA.FTZ R230, R212, R229, R230 ;  /* 0x000000e5d4e67223 */ /* 0x000fe400000100e6 */
[CC--:B---3--:R-:W-:Y:S02]  /*3ae0*/  FMUL.FTZ R228, R223.reuse, R224.reuse ;  /* 0x000000e0dfe47220 */ /* 0x0c8fe40000410000 */
[----:B------:R-:W-:Y:S02]  /*3af0*/  @P3 FADD.FTZ R222, R222, R231 ;  /* 0x000000e7dede3221 */ /* 0x000fe40000010000 */
[-C--:B----4-:R-:W-:Y:S02]  /*3b00*/  FMUL.FTZ R229, R223, R227.reuse ;  /* 0x000000e3dfe57220 */ /* 0x090fe40000410000 */
[C---:B------:R-:W-:Y:S02]  /*3b10*/  FFMA.FTZ R228, R212.reuse, R227, R228 ;  /* 0x000000e3d4e47223 */ /* 0x040fe400000100e4 */
[----:B------:R-:W-:Y:S01]  /*3b20*/  @P3 FADD.FTZ R221, R221, R230 ;  /* 0x000000e6dddd3221 */ /* 0x000fe20000010000 */
[----:B------:R-:W0:Y:S01]  /*3b30*/  SHFL.UP PT, R239, R222, 0x10, RZ ;  /* 0x06000000deef7989 */ /* 0x000e2200000e00ff */
[----:B------:R-:W-:Y:S01]  /*3b40*/  @P3 FFMA.FTZ R212, R212, R224, -R229 ;  /* 0x000000e0d4d43223 */ /* 0x000fe200000108e5 */
[----:B------:R-:W-:Y:S01]  /*3b50*/  FSEL R235, R223, R228, !P3 ;  /* 0x000000e4dfeb7208 */ /* 0x000fe20005800000 */
[----:B------:R-:W-:Y:S01]  /*3b60*/  FMUL.FTZ R233, R135, -R234 ;  /* 0x800000ea87e97220 */ /* 0x000fe20000410000 */
[--C-:B------:R-:W-:Y:S01]  /*3b70*/  PRMT R224, RZ, 0x7610, R77.reuse ;  /* 0x00007610ffe07816 */ /* 0x100fe2000000004d */
[----:B------:R-:W1:Y:S01]  /*3b80*/  SHFL.UP PT, R240, R221, 0x10, RZ ;  /* 0x06000000ddf07989 */ /* 0x000e6200000e00ff */
[----:B------:R-:W-:Y:S01]  /*3b90*/  PRMT R228, RZ, 0x5410, R77 ;  /* 0x00005410ffe47816 */ /* 0x000fe2000000004d */
[----:B------:R-:W-:-:S02]  /*3ba0*/  FFMA.FTZ R233, R137, R232, -R233 ;  /* 0x000000e889e97223 */ /* 0x000fc400000108e9 */
[----:B------:R-:W3:Y:S01]  /*3bb0*/  SHFL.UP PT, R77, R212, 0x10, RZ ;  /* 0x06000000d44d7989 */ /* 0x000ee200000e00ff */
[----:B------:R-:W-:Y:S02]  /*3bc0*/  FMUL.FTZ R224, R7, R224 ;  /* 0x000000e007e07220 */ /* 0x000fe40000410000 */
[----:B------:R-:W-:Y:S01]  /*3bd0*/  FMUL.FTZ R232, R135, -R232 ;  /* 0x800000e887e87220 */ /* 0x000fe20000410000 */
[----:B------:R-:W4:Y:S01]  /*3be0*/  SHFL.UP PT, R236, R235, 0x10, RZ ;  /* 0x06000000ebec7989 */ /* 0x000f2200000e00ff */
[----:B------:R-:W-:Y:S02]  /*3bf0*/  FMUL.FTZ R223, R7, R228 ;  /* 0x000000e407df7220 */ /* 0x000fe40000410000 */
        /* <DEDUP_REMOVED lines=10> */
[C---:B------:R-:W-:Y:S01]  /*3ca0*/  FMUL.FTZ R226, R109.reuse, -R229 ;  /* 0x800000e56de27220 */ /* 0x040fe20000410000 */
[----:B------:R-:W-:Y:S01]  /*3cb0*/  ISETP.GE.AND P3, PT, R104, 0x10, PT ;  /* 0x000000106800780c */ /* 0x000fe20003f66270 */
[----:B------:R-:W-:Y:S02]  /*3cc0*/  FFMA.FTZ R232, R114, R228, R231 ;  /* 0x000000e472e87223 */ /* 0x000fe400000100e7 */
[-C--:B------:R-:W-:Y:S02]  /*3cd0*/  FMUL.FTZ R230, R109, -R227.reuse ;  /* 0x800000e36de67220 */ /* 0x080fe40000410000 */
[----:B------:R-:W-:Y:S02]  /*3ce0*/  FFMA.FTZ R228, R110, R227, -R226 ;  /* 0x000000e36ee47223 */ /* 0x000fe400000108e2 */
[----:B0-----:R-:W-:-:S02]  /*3cf0*/  FMUL.FTZ R227, R235, R239 ;  /* 0x000000efebe37220 */ /* 0x001fc40000410000 */
[CC--:B-1----:R-:W-:Y:S02]  /*3d00*/  FMUL.FTZ R226, R235.reuse, R240.reuse ;  /* 0x000000f0ebe27220 */ /* 0x0c2fe40000410000 */
[C---:B------:R-:W-:Y:S02]  /*3d10*/  FFMA.FTZ R240, R212.reuse, R240, R227 ;  /* 0x000000f0d4f07223 */ /* 0x040fe400000100e3 */
[C---:B------:R-:W-:Y:S02]  /*3d20*/  FFMA.FTZ R239, R212.reuse, R239, -R226 ;  /* 0x000000efd4ef7223 */ /* 0x040fe400000108e2 */
[C---:B---3--:R-:W-:Y:S02]  /*3d30*/  FMUL.FTZ R227, R235.reuse, R77 ;  /* 0x0000004debe37220 */ /* 0x048fe40000410000 */
[-C--:B----4-:R-:W-:Y:S02]  /*3d40*/  FMUL.FTZ R226, R235, R236.reuse ;  /* 0x000000ecebe27220 */ /* 0x090fe40000410000 */
[----:B------:R-:W-:-:S02]  /*3d50*/  FFMA.FTZ R236, R212, R236, R227 ;  /* 0x000000ecd4ec7223 */ /* 0x000fc400000100e3 */
[----:B------:R-:W-:Y:S01]  /*3d60*/  @P3 FFMA.FTZ R212, R212, R77, -R226 ;  /* 0x0000004dd4d43223 */ /* 0x000fe200000108e2 */
[--C-:B------:R-:W-:Y:S02]  /*3d70*/  PRMT R77, RZ, 0x7610, R76.reuse ;  /* 0x00007610ff4d7816 */ /* 0x100fe4000000004c */
[----:B------:R-:W-:Y:S01]  /*3d80*/  PRMT R227, RZ, 0x5410, R76 ;  /* 0x00005410ffe37816 */ /* 0x000fe2000000004c */
[----:B------:R-:W-:Y:S02]  /*3d90*/  FFMA.FTZ R230, R110, R229, R230 ;  /* 0x000000e56ee67223 */ /* 0x000fe400000100e6 */
[C---:B------:R-:W-:Y:S02]  /*3da0*/  FMUL.FTZ R77, R8.reuse, R77 ;  /* 0x0000004d084d7220 */ /* 0x040fe40000410000 */
[----:B------:R-:W-:Y:S02]  /*3db0*/  FMUL.FTZ R76, R8, R227 ;  /* 0x000000e3084c7220 */ /* 0x000fe40000410000 */
[----:B------:R-:W-:-:S02]  /*3dc0*/  FADD.FTZ R232, -R77, R232 ;  /* 0x000000e84de87221 */ /* 0x000fc40000010100 */
[C---:B------:R-:W-:Y:S02]  /*3dd0*/  FMUL.FTZ R229, R111.reuse, -R230 ;  /* 0x800000e66fe57220 */ /* 0x040fe40000410000 */
[----:B------:R-:W-:Y:S02]  /*3de0*/  FMUL.FTZ R227, R111, -R228 ;  /* 0x800000e46fe37220 */ /* 0x000fe40000410000 */
[----:B------:R-:W-:Y:S02]  /*3df0*/  FADD.FTZ R225, R76, R225 ;  /* 0x000000e14ce17221 */ /* 0x000fe40000010000 */
[----:B------:R-:W-:Y:S02]  /*3e00*/  FMUL.FTZ R226, R115, -R232 ;  /* 0x800000e873e27220 */ /* 0x000fe40000410000 */
[C---:B------:R-:W-:Y:S02]  /*3e10*/  FFMA.FTZ R229, R112.reuse, R228, -R229 ;  /* 0x000000e470e57223 */ /* 0x040fe400000108e5 */
[----:B------:R-:W-:-:S02]  /*3e20*/  FFMA.FTZ R227, R112, R230, R227 ;  /* 0x000000e670e37223 */ /* 0x000fc400000100e3 */
[----:B------:R-:W-:Y:S02]  /*3e30*/  FFMA.FTZ R234, R116, R225, -R226 ;  /* 0x000000e174ea7223 */ /* 0x000fe400000108e2 */
[----:B------:R-:W-:Y:S02]  /*3e40*/  FMUL.FTZ R226, R113, -R229 ;  /* 0x800000e571e27220 */ /* 0x000fe40000410000 */
[----:B------:R-:W-:Y:S02]  /*3e50*/  FMUL.FTZ R231, R115, -R225 ;  /* 0x800000e173e77220 */ /* 0x000fe40000410000 */
[-C--:B------:R-:W-:Y:S01]  /*3e60*/  FMUL.FTZ R225, R113, -R227.reuse ;  /* 0x800000e371e17220 */ /* 0x080fe20000410000 */
[--C-:B------:R-:W-:Y:S01]  /*3e70*/  PRMT R228, RZ, 0x7610, R71.reuse ;  /* 0x00007610ffe47816 */ /* 0x100fe20000000047 */
[C---:B------:R-:W-:Y:S01]  /*3e80*/  FFMA.FTZ R227, R114.reuse, R227, R226 ;  /* 0x000000e372e37223 */ /* 0x040fe200000100e2 */
[----:B------:R-:W-:Y:S01]  /*3e90*/  PRMT R226, RZ, 0x5410, R71 ;  /* 0x00005410ffe27816 */ /* 0x000fe20000000047 */
[----:B------:R-:W-:-:S02]  /*3ea0*/  FFMA.FTZ R229, R114, R229, -R225 ;  /* 0x000000e572e57223 */ /* 0x000fc400000108e1 */
[----:B------:R-:W-:Y:S02]  /*3eb0*/  FMUL.FTZ R230, R115, -R227 ;  /* 0x800000e373e67220 */ /* 0x000fe40000410000 */
[C---:B------:R-:W-:Y:S02]  /*3ec0*/  FFMA.FTZ R232, R116.reuse, R232, R231 ;  /* 0x000000e874e87223 */ /* 0x040fe400000100e7 */
[----:B------:R-:W-:Y:S02]  /*3ed0*/  FMUL.FTZ R71, R9, R228 ;  /* 0x000000e409477220 */ /* 0x000fe40000410000 */
[-C--:B------:R-:W-:Y:S02]  /*3ee0*/  FFMA.FTZ R230, R116, R229.reuse, -R230 ;  /* 0x000000e574e67223 */ /* 0x080fe400000108e6 */
[----:B------:R-:W-:Y:S02]  /*3ef0*/  FMUL.FTZ R229, R115, -R229 ;  /* 0x800000e573e57220 */ /* 0x000fe40000410000 */
[----:B------:R-:W-:-:S02]  /*3f00*/  FMUL.FTZ R225, R9, R226 ;  /* 0x000000e209e17220 */ /* 0x000fc40000410000 */
[----:B------:R-:W-:Y:S02]  /*3f10*/  FADD.FTZ R232, -R71, R232 ;  /* 0x000000e847e87221 */ /* 0x000fe40000010100 */
[----:B------:R-:W-:Y:S02]  /*3f20*/  FFMA.FTZ R229, R116, R227, R229 ;  /* 0x000000e374e57223 */ /* 0x000fe400000100e5 */
[----:B------:R-:W-:Y:S02]  /*3f30*/  FADD.FTZ R234, R225, R234 ;  /* 0x000000eae1ea7221 */ /* 0x000fe40000010000 */
[C---:B------:R-:W-:Y:S02]  /*3f40*/  FMUL.FTZ R227, R117.reuse, -R232 ;  /* 0x800000e875e37220 */ /* 0x040fe40000410000 */
[----:B------:R-:W-:Y:S02]  /*3f50*/  FMUL.FTZ R226, R117, -R230 ;  /* 0x800000e675e27220 */ /* 0x000fe40000410000 */
[----:B------:R-:W-:-:S02]  /*3f60*/  FFMA.FTZ R231, R118, R234, -R227 ;  /* 0x000000ea76e77223 */ /* 0x000fc400000108e3 */
[CC--:B------:R-:W-:Y:S02]  /*3f70*/  FMUL.FTZ R227, R117.reuse, -R229.reuse ;  /* 0x800000e575e37220 */ /* 0x0c0fe40000410000 */
[C---:B------:R-:W-:Y:S01]  /*3f80*/  FFMA.FTZ R228, R118.reuse, R229, R226 ;  /* 0x000000e576e47223 */ /* 0x040fe200000100e2 */
[--C-:B------:R-:W-:Y:S01]  /*3f90*/  PRMT R229, RZ, 0x7610, R70.reuse ;  /* 0x00007610ffe57816 */ /* 0x100fe20000000046 */
[----:B------:R-:W-:Y:S02]  /*3fa0*/  FMUL.FTZ R233, R117, -R234 ;  /* 0x800000ea75e97220 */ /* 0x000fe40000410000 */
[C---:B------:R-:W-:Y:S01]  /*3fb0*/  FFMA.FTZ R230, R118.reuse, R230, -R227 ;  /* 0x000000e676e67223 */ /* 0x040fe200000108e3 */
[----:B------:R-:W-:Y:S01]  /*3fc0*/  PRMT R227, RZ, 0x5410, R70 ;  /* 0x00005410ffe37816 */ /* 0x000fe20000000046 */
[----:B------:R-:W-:Y:S02]  /*3fd0*/  FFMA.FTZ R233, R118, R232, R233 ;  /* 0x000000e876e97223 */ /* 0x000fe400000100e9 */
[----:B------:R-:W-:-:S02]  /*3fe0*/  FMUL.FTZ R70, R10, R229 ;  /* 0x000000e50a467220 */ /* 0x000fc40000410000 */
[----:B------:R-:W-:Y:S02]  /*3ff0*/  FMUL.FTZ R226, R10, R227 ;  /* 0x000000e30ae27220 */ /* 0x000fe40000410000 */
[----:B------:R-:W-:Y:S02]  /*4000*/  FADD.FTZ R233, -R70, R233 ;  /* 0x000000e946e97221 */ /* 0x000fe40000010100 */
[----:B------:R-:W-:Y:S02]  /*4010*/  FADD.FTZ R231, R226, R231 ;  /* 0x000000e7e2e77221 */ /* 0x000fe40000010000 */
[C---:B------:R-:W-:Y:S02]  /*4020*/  FMUL.FTZ R227, R119.reuse, -R233 ;  /* 0x800000e977e37220 */ /* 0x040fe40000410000 */
[-C--:B------:R-:W-:Y:S02]  /*4030*/  FMUL.FTZ R229, R119, -R231.reuse ;  /* 0x800000e777e57220 */ /* 0x080fe40000410000 */
[----:B------:R-:W-:-:S02]  /*4040*/  FFMA.FTZ R232, R120, R231, -R227 ;  /* 0x000000e778e87223 */ /* 0x000fc400000108e3 */
[C---:B------:R-:W-:Y:S02]  /*4050*/  FMUL.FTZ R227, R119.reuse, -R228 ;  /* 0x800000e477e37220 */ /* 0x040fe40000410000 */
[C---:B------:R-:W-:Y:S02]  /*4060*/  FFMA.FTZ R234, R120.reuse, R233, R229 ;  /* 0x000000e978ea7223 */ /* 0x040fe400000100e5 */
[-C--:B------:R-:W-:Y:S02]  /*4070*/  FMUL.FTZ R231, R119, -R230.reuse ;  /* 0x800000e677e77220 */ /* 0x080fe40000410000 */
[C---:B------:R-:W-:Y:S01]  /*4080*/  FFMA.FTZ R229, R120.reuse, R230, -R227 ;  /* 0x000000e678e57223 */ /* 0x040fe200000108e3 */
[----:B------:R-:W-:Y:S01]  /*4090*/  PRMT R230, RZ, 0x7610, R69 ;  /* 0x00007610ffe67816 */ /* 0x000fe20000000045 */
[----:B------:R-:W-:Y:S01]  /*40a0*/  FFMA.FTZ R231, R120, R228, R231 ;  /* 0x000000e478e77223 */ /* 0x000fe200000100e7 */
[----:B------:R-:W-:-:S03]  /*40b0*/  PRMT R228, RZ, 0x5410, R69 ;  /* 0x00005410ffe47816 */ /* 0x000fc60000000045 */
[C---:B------:R-:W-:Y:S02]  /*40c0*/  FMUL.FTZ R69, R11.reuse, R230 ;  /* 0x000000e60b457220 */ /* 0x040fe40000410000 */
[----:B------:R-:W-:Y:S02]  /*40d0*/  FMUL.FTZ R227, R11, R228 ;  /* 0x000000e40be37220 */ /* 0x000fe40000410000 */
[----:B------:R-:W-:Y:S02]  /*40e0*/  FADD.FTZ R234, -R69, R234 ;  /* 0x000000ea45ea7221 */ /* 0x000fe40000010100 */
[----:B------:R-:W-:Y:S02]  /*40f0*/  FADD.FTZ R232, R227, R232 ;  /* 0x000000e8e3e87221 */ /* 0x000fe40000010000 */
[C---:B------:R-:W-:Y:S02]  /*4100*/  FMUL.FTZ R233, R121.reuse, -R234 ;  /* 0x800000ea79e97220 */ /* 0x040fe40000410000 */
[----:B------:R-:W-:-:S02]  /*4110*/  FMUL.FTZ R237, R121, -R232 ;  /* 0x800000e879ed7220 */ /* 0x000fc40000410000 */
[C---:B------:R-:W-:Y:S02]  /*4120*/  FFMA.FTZ R233, R122.reuse, R232, -R233 ;  /* 0x000000e87ae97223 */ /* 0x040fe400000108e9 */
[C---:B------:R-:W-:Y:S02]  /*4130*/  FMUL.FTZ R232, R121.reuse, -R229 ;  /* 0x800000e579e87220 */ /* 0x040fe40000410000 */
[-C--:B------:R-:W-:Y:S02]  /*4140*/  FMUL.FTZ R228, R121, -R231.reuse ;  /* 0x800000e779e47220 */ /* 0x080fe40000410000 */
[C---:B------:R-:W-:Y:S01]  /*4150*/  FFMA.FTZ R232, R122.reuse, R231, R232 ;  /* 0x000000e77ae87223 */ /* 0x040fe200000100e8 */
[----:B------:R-:W-:Y:S01]  /*4160*/  PRMT R231, RZ, 0x7610, R68 ;  /* 0x00007610ffe77816 */ /* 0x000fe20000000044 */
[C---:B------:R-:W-:Y:S01]  /*4170*/  FFMA.FTZ R230, R122.reuse, R229, -R228 ;  /* 0x000000e57ae67223 */ /* 0x040fe200000108e4 */
[----:B------:R-:W-:Y:S01]  /*4180*/  PRMT R229, RZ, 0x5410, R68 ;  /* 0x00005410ffe57816 */ /* 0x000fe20000000044 */
[----:B------:R-:W-:-:S02]  /*4190*/  FFMA.FTZ R237, R122, R234, R237 ;  /* 0x000000ea7aed7223 */ /* 0x000fc400000100ed */
        /* <DEDUP_REMOVED lines=11> */
[C---:B------:R-:W-:Y:S02]  /*4250*/  FFMA.FTZ R234, R124.reuse, R237, R231 ;  /* 0x000000ed7cea7223 */ /* 0x040fe400000100e7 */
[----:B------:R-:W-:Y:S01]  /*4260*/  FFMA.FTZ R231, R124, R230, -R229 ;  /* 0x000000e67ce77223 */ /* 0x000fe200000108e5 */
        /* <DEDUP_REMOVED lines=10> */
[-C--:B------:R-:W-:Y:S01]  /*4310*/  FFMA.FTZ R234, R126, R231.reuse, -R59 ;  /* 0x000000e77eea7223 */ /* 0x080fe2000001083b */
[--C-:B------:R-:W-:Y:S01]  /*4320*/  PRMT R59, RZ, 0x5410, R58.reuse ;  /* 0x00005410ff3b7816 */ /* 0x100fe2000000003a */
[----:B------:R-:W-:Y:S01]  /*4330*/  FMUL.FTZ R232, R125, -R231 ;  /* 0x800000e77de87220 */ /* 0x000fe20000410000 */
[----:B------:R-:W-:-:S03]  /*4340*/  PRMT R231, RZ, 0x7610, R58 ;  /* 0x00007610ffe77816 */ /* 0x000fc6000000003a */
[----:B------:R-:W-:Y:S02]  /*4350*/  FFMA.FTZ R233, R126, R233, R232 ;  /* 0x000000e97ee97223 */ /* 0x000fe400000100e8 */
[C---:B------:R-:W-:Y:S02]  /*4360*/  FMUL.FTZ R232, R14.reuse, R59 ;  /* 0x0000003b0ee87220 */ /* 0x040fe40000410000 */
[----:B------:R-:W-:Y:S02]  /*4370*/  FMUL.FTZ R231, R14, R231 ;  /* 0x000000e70ee77220 */ /* 0x000fe40000410000 */
[----:B------:R-:W-:Y:S02]  /*4380*/  FADD.FTZ R241, R232, R241 ;  /* 0x000000f1e8f17221 */ /* 0x000fe40000010000 */
[----:B------:R-:W-:Y:S02]  /*4390*/  FADD.FTZ R238, -R231, R238 ;  /* 0x000000eee7ee7221 */ /* 0x000fe40000010100 */
[----:B------:R-:W-:-:S02]  /*43a0*/  FMUL.FTZ R59, R127, -R241 ;  /* 0x800000f17f3b7220 */ /* 0x000fc40000410000 */
[CC--:B------:R-:W-:Y:S02]  /*43b0*/  FMUL.FTZ R58, R127.reuse, -R238.reuse ;  /* 0x800000ee7f3a7220 */ /* 0x0c0fe40000410000 */
[C---:B------:R-:W-:Y:S02]  /*43c0*/  FFMA.FTZ R237, R128.reuse, R238, R59 ;  /* 0x000000ee80ed7223 */ /* 0x040fe4000001003b */
[C---:B------:R-:W-:Y:S02]  /*43d0*/  FMUL.FTZ R59, R127.reuse, -R233 ;  /* 0x800000e97f3b7220 */ /* 0x040fe40000410000 */
[C---:B------:R-:W-:Y:S02]  /*43e0*/  FFMA.FTZ R242, R128.reuse, R241, -R58 ;  /* 0x000000f180f27223 */ /* 0x040fe4000001083a */
[-C--:B------:R-:W-:Y:S02]  /*43f0*/  FMUL.FTZ R58, R127, -R234.reuse ;  /* 0x800000ea7f3a7220 */ /* 0x080fe40000410000 */
[C---:B------:R-:W-:Y:S01]  /*4400*/  FFMA.FTZ R59, R128.reuse, R234, -R59 ;  /* 0x000000ea803b7223 */ /* 0x040fe2000001083b */
[--C-:B------:R-:W-:Y:S01]  /*4410*/  PRMT R234, RZ, 0x7610, R57.reuse ;  /* 0x00007610ffea7816 */ /* 0x100fe20000000039 */
        /* <DEDUP_REMOVED lines=9> */
[----:B------:R-:W-:Y:S02]  /*44b0*/  FMUL.FTZ R57, R129, -R59 ;  /* 0x8000003b81397220 */ /* 0x000fe40000410000 */
[C---:B------:R-:W-:Y:S01]  /*44c0*/  FFMA.FTZ R243, R132.reuse, R237, R58 ;  /* 0x000000ed84f37223 */ /* 0x040fe2000001003a */
[----:B------:R-:W-:Y:S01]  /*44d0*/  FSEL R241, R235, R236, !P3 ;  /* 0x000000ecebf17208 */ /* 0x000fe20005800000 */
[-C--:B------:R-:W-:Y:S01]  /*44e0*/  FMUL.FTZ R237, R129, -R238.reuse ;  /* 0x800000ee81ed7220 */ /* 0x080fe20000410000 */
[--C-:B------:R-:W-:Y:S01]  /*44f0*/  PRMT R235, RZ, 0x5410, R56.reuse ;  /* 0x00005410ffeb7816 */ /* 0x100fe20000000038 */
[----:B------:R-:W-:Y:S01]  /*4500*/  FFMA.FTZ R238, R132, R238, R57 ;  /* 0x000000ee84ee7223 */ /* 0x000fe20000010039 */
[----:B------:R-:W-:Y:S01]  /*4510*/  PRMT R57, RZ, 0x7610, R56 ;  /* 0x00007610ff397816 */ /* 0x000fe20000000038 */
[----:B------:R-:W-:-:S02]  /*4520*/  @P3 FADD.FTZ R221, R221, R240 ;  /* 0x000000f0dddd3221 */ /* 0x000fc40000010000 */
[----:B------:R-:W-:Y:S01]  /*4530*/  @P3 FADD.FTZ R222, R222, R239 ;  /* 0x000000efdede3221 */ /* 0x000fe20000010000 */
[----:B------:R-:W-:Y:S01]  /*4540*/  ISETP.NE.AND P3, PT, R218, 0x1f, PT ;  /* 0x0000001fda00780c */ /* 0x000fe20003f65270 */
[C---:B------:R-:W-:Y:S02]  /*4550*/  FMUL.FTZ R235, R16.reuse, R235 ;  /* 0x000000eb10eb7220 */ /* 0x040fe40000410000 */
[----:B------:R-:W-:Y:S02]  /*4560*/  FMUL.FTZ R236, R16, R57 ;  /* 0x0000003910ec7220 */ /* 0x000fe40000410000 */
[----:B------:R-:W-:Y:S02]  /*4570*/  FFMA.FTZ R237, R132, R59, -R237 ;  /* 0x0000003b84ed7223 */ /* 0x000fe400000108ed */
[----:B------:R-:W-:Y:S02]  /*4580*/  FADD.FTZ R239, R235, R242 ;  /* 0x000000f2ebef7221 */ /* 0x000fe40000010000 */
[----:B------:R-:W-:Y:S01]  /*4590*/  FADD.FTZ R240, -R236, R243 ;  /* 0x000000f3ecf07221 */ /* 0x000fe20000010100 */
[----:B--2---:R-:W0:Y:S01]  /*45a0*/  SHFL.IDX PT, R74, R74, RZ, 0x1f ;  /* 0x00001fff4a4a7589 */ /* 0x004e2200000e0000 */
[----:B------:R-:W-:Y:S03]  /*45b0*/  BSSY B0, `(.L_x_10651) ;  /* 0x0000016000007945 */ /* 0x000fe60003800000 */
[----:B------:R-:W1:Y:S04]  /*45c0*/  SHFL.IDX PT, R75, R75, RZ, 0x1f ;  /* 0x00001fff4b4b7589 */ /* 0x000e6800000e0000 */
[----:B------:R-:W2:Y:S04]  /*45d0*/  SHFL.UP PT, R212, R212, 0x1, RZ ;  /* 0x04200000d4d47989 */ /* 0x000ea800000e00ff */
[----:B------:R-:W3:Y:S04]  /*45e0*/  SHFL.UP PT, R241, R241, 0x1, RZ ;  /* 0x04200000f1f17989 */ /* 0x000ee800000e00ff */
[----:B------:R-:W4:Y:S04]  /*45f0*/  SHFL.UP PT, R222, R222, 0x1, RZ ;  /* 0x04200000dede7989 */ /* 0x000f2800000e00ff */
[----:B------:R-:W0:Y:S04]  /*4600*/  SHFL.UP PT, R221, R221, 0x1, RZ ;  /* 0x04200000dddd7989 */ /* 0x000e2800000e00ff */
[----:B------:R0:W0:Y:S04]  /*4610*/  SHFL.DOWN PT, R59, R237, 0x1, 0x1f ;  /* 0x08201f00ed3b7f89 */ /* 0x00002800000e0000 */
[----:B------:R0:W0:Y:S04]  /*4620*/  SHFL.DOWN PT, R243, R238, 0x1, 0x1f ;  /* 0x08201f00eef37f89 */ /* 0x00002800000e0000 */
[----:B------:R0:W0:Y:S04]  /*4630*/  SHFL.DOWN PT, R57, R239, 0x1, 0x1f ;  /* 0x08201f00ef397f89 */ /* 0x00002800000e0000 */
[----:B------:R0:W0:Y:S01]  /*4640*/  SHFL.DOWN PT, R245, R240, 0x1, 0x1f ;  /* 0x08201f00f0f57f89 */ /* 0x00002200000e0000 */
[----:B------:R-:W-:Y:S05]  /*4650*/  @!P3 BRA `(.L_x_10652) ;  /* 0x000000b00000b947 */ /* 0x000fea0003800000 */
[C---:B0123--:R-:W-:Y:S02]  /*4660*/  FMUL.FTZ R56, R238.reuse, R245 ;  /* 0x000000f5ee387220 */ /* 0x04ffe40000410000 */
        /* <DEDUP_REMOVED lines=10> */
.L_x_10652:
[----:B-123--:R-:W-:Y:S05]  /*4710*/  BSYNC B0 ;  /* 0x0000000000007941 */ /* 0x00efea0003800000 */
.L_x_10651:
[----:B------:R-:W-:Y:S01]  /*4720*/  MOV R56, UR16 ;  /* 0x0000001000387c02 */ /* 0x000fe20008000f00 */
[----:B------:R-:W-:Y:S01]  /*4730*/  USHF.L.U32 UR34, UR7, 0x4, URZ ;  /* 0x0000000407227899 */ /* 0x000fe2000800063f */
[----:B0-----:R-:W-:Y:S01]  /*4740*/  MOV R57, RZ ;  /* 0x000000ff00397202 */ /* 0x001fe20000000f00 */
[----:B------:R-:W-:Y:S01]  /*4750*/  CS2R R58, SRZ ;  /* 0x00000000003a7805 */ /* 0x000fe2000001ff00 */
[----:B------:R-:W-:Y:S01]  /*4760*/  ISETP.GE.OR P0, PT, R56, c[0x0][0x174], P0 ;  /* 0x00005d0038007a0c */ /* 0x000fe20000706670 */
[----:B------:R-:W-:Y:S01]  /*4770*/  HFMA2.MMA R56, -RZ, RZ, 1.875, 0 ;  /* 0x3f800000ff387435 */ /* 0x000fe200000001ff */
[----:B------:R-:W-:Y:S01]  /*4780*/  ISETP.GT.U32.AND P3, PT, R218, 0x1d, PT ;  /* 0x0000001dda00780c */ /* 0x000fe20003f64070 */
[----:B------:R0:W1:Y:S01]  /*4790*/  SHFL.DOWN PT, R245, R237, 0x2, 0x1f ;  /* 0x08401f00edf57f89 */ /* 0x00006200000e0000 */
[----:B------:R-:W-:Y:S03]  /*47a0*/  BSSY B0, `(.L_x_10653) ;  /* 0x0000011000007945 */ /* 0x000fe60003800000 */
        /* <DEDUP_REMOVED lines=16> */
.L_x_10654:
[----:B------:R-:W-:Y:S05]  /*48b0*/  BSYNC B0 ;  /* 0x0000000000007941 */ /* 0x000fea0003800000 */
.L_x_10653:
        /* <DEDUP_REMOVED lines=18> */
.L_x_10656:
[----:B------:R-:W-:Y:S05]  /*49e0*/  BSYNC B0 ;  /* 0x0000000000007941 */ /* 0x000fea0003800000 */
.L_x_10655:
        /* <DEDUP_REMOVED lines=18> */
.L_x_10658:
[----:B------:R-:W-:Y:S05]  /*4b10*/  BSYNC B0 ;  /* 0x0000000000007941 */ /* 0x000fea0003800000 */
.L_x_10657:
        /* <DEDUP_REMOVED lines=18> */
.L_x_10660:
[----:B------:R-:W-:Y:S05]  /*4c40*/  BSYNC B0 ;  /* 0x0000000000007941 */ /* 0x000fea0003800000 */
.L_x_10659:
[C---:B------:R-:W-:Y:S01]  /*4c50*/  FMUL.FTZ R218, R241.reuse, R74 ;  /* 0x0000004af1da7220 */ /* 0x040fe20000410000 */
[----:B------:R-:W-:Y:S01]  /*4c60*/  ISETP.NE.AND P0, PT, R106, RZ, PT ;  /* 0x000000ff6a00720c */ /* 0x000fe20003f05270 */
[-C--:B------:R-:W-:Y:S01]  /*4c70*/  FMUL.FTZ R241, R241, R75.reuse ;  /* 0x0000004bf1f17220 */ /* 0x080fe20000410000 */
[----:B------:R-:W-:Y:S01]  /*4c80*/  LEA.HI.SX32 R215, R215, R106, 0x1b ;  /* 0x0000006ad7d77211 */ /* 0x000fe200078fdaff */
[C---:B------:R-:W-:Y:S01]  /*4c90*/  FFMA.FTZ R218, R212.reuse, R75, R218 ;  /* 0x0000004bd4da7223 */ /* 0x040fe200000100da */
[----:B------:R-:W-:Y:S01]  /*4ca0*/  ULDC UR35, c[0x0][0x168] ;  /* 0x00005a0000237ab9 */ /* 0x000fe20000000800 */
[----:B------:R-:W-:Y:S01]  /*4cb0*/  FFMA.FTZ R241, R212, R74, -R241 ;  /* 0x0000004ad4f17223 */ /* 0x000fe200000108f1 */
[----:B------:R-:W-:Y:S01]  /*4cc0*/  BSSY B0, `(.L_x_10661) ;  /* 0x0000322000007945 */ /* 0x000fe20003800000 */
[----:B------:R-:W-:Y:S01]  /*4cd0*/  @P1 FADD.FTZ R75, R221, R218 ;  /* 0x000000dadd4b1221 */ /* 0x000fe20000010000 */
[----:B------:R-:W-:Y:S01]  /*4ce0*/  SHFL.DOWN PT, R212, R238, 0x1, 0x1f ;  /* 0x08201f00eed47f89 */ /* 0x000fe200000e0000 */
[----:B------:R-:W-:-:S02]  /*4cf0*/  @P1 FADD.FTZ R74, R222, R241 ;  /* 0x000000f1de4a1221 */ /* 0x000fc40000010000 */
[CC--:B------:R-:W-:Y:S01]  /*4d00*/  FMUL.FTZ R221, R131.reuse, R75.reuse ;  /* 0x0000004b83dd7220 */ /* 0x0c0fe20000410000 */
[----:B------:R-:W-:Y:S01]  /*4d10*/  SHFL.DOWN PT, R241, R240, 0x1, 0x1f ;  /* 0x08201f00f0f17f89 */ /* 0x000fe200000e0000 */
[-C--:B------:R-:W-:Y:S02]  /*4d20*/  FMUL.FTZ R131, R131, R74.reuse ;  /* 0x0000004a83837220 */ /* 0x080fe40000410000 */
[C---:B------:R-:W-:Y:S02]  /*4d30*/  FFMA.FTZ R74, R130.reuse, R74, -R221 ;  /* 0x0000004a824a7223 */ /* 0x040fe400000108dd */
[----:B------:R-:W-:Y:S02]  /*4d40*/  FFMA.FTZ R130, R130, R75, R131 ;  /* 0x0000004b82827223 */ /* 0x000fe40000010083 */
[----:B------:R-:W-:Y:S02]  /*4d50*/  FADD.FTZ R151, R151, R74 ;  /* 0x0000004a97977221 */ /* 0x000fe40000010000 */
[----:B------:R-:W-:-:S02]  /*4d60*/  FADD.FTZ R157, R157, R130 ;  /* 0x000000829d9d7221 */ /* 0x000fc40000010000 */
[C---:B------:R-:W-:Y:S01]  /*4d70*/  FMUL.FTZ R74, R129.reuse, R151 ;  /* 0x00000097814a7220 */ /* 0x040fe20000410000 */
[----:B------:R-:W-:Y:S03]  /*4d80*/  SHFL.IDX PT, R130, R237, RZ, 0x1f ;  /* 0x00001fffed827589 */ /* 0x000fe600000e0000 */
[CC--:B------:R-:W-:Y:S01]  /*4d90*/  FFMA.FTZ R75, R132.reuse, R157.reuse, R74 ;  /* 0x0000009d844b7223 */ /* 0x0c0fe2000001004a */
[----:B-1--4-:R-:W-:Y:S01]  /*4da0*/  SHFL.DOWN PT, R237, R237, 0x1, 0x1f ;  /* 0x08201f00eded7f89 */ /* 0x012fe200000e0000 */
[----:B------:R-:W-:Y:S02]  /*4db0*/  FMUL.FTZ R74, R129, R157 ;  /* 0x0000009d814a7220 */ /* 0x000fe40000410000 */
[----:B------:R-:W-:Y:S02]  /*4dc0*/  FFMA.FTZ R160, R93, R160, R75 ;  /* 0x000000a05da07223 */ /* 0x000fe4000001004b */
[----:B------:R-:W-:-:S02]  /*4dd0*/  FFMA.FTZ R74, R132, R151, -R74 ;  /* 0x00000097844a7223 */ /* 0x000fc4000001084a */
[----:B------:R-:W-:Y:S02]  /*4de0*/  FMUL.FTZ R75, R127, R160 ;  /* 0x000000a07f4b7220 */ /* 0x000fe40000410000 */
[----:B------:R-:W-:-:S04]  /*4df0*/  FFMA.FTZ R158, R93, R158, R74 ;  /* 0x0000009e5d9e7223 */ /* 0x000fc8000001004a */
[-C--:B------:R-:W-:Y:S02]  /*4e00*/  FFMA.FTZ R75, R128, R158.reuse, -R75 ;  /* 0x0000009e804b7223 */ /* 0x080fe4000001084b */
[----:B------:R-:W-:Y:S02]  /*4e10*/  FMUL.FTZ R131, R127, R158 ;  /* 0x0000009e7f837220 */ /* 0x000fe40000410000 */
[----:B------:R-:W-:Y:S02]  /*4e20*/  FFMA.FTZ R163, R142, R163, R75 ;  /* 0x000000a38ea37223 */ /* 0x000fe4000001004b */
[----:B------:R-:W-:Y:S02]  /*4e30*/  FFMA.FTZ R131, R128, R160, R131 ;  /* 0x000000a080837223 */ /* 0x000fe40000010083 */
[----:B------:R-:W-:Y:S02]  /*4e40*/  FMUL.FTZ R74, R125, R163 ;  /* 0x000000a37d4a7220 */ /* 0x000fe40000410000 */
[----:B------:R-:W-:-:S04]  /*4e50*/  FFMA.FTZ R161, R142, R161, R131 ;  /* 0x000000a18ea17223 */ /* 0x000fc80000010083 */
[CC--:B------:R-:W-:Y:S02]  /*4e60*/  FFMA.FTZ R75, R126.reuse, R161.reuse, R74 ;  /* 0x000000a17e4b7223 */ /* 0x0c0fe4000001004a */
[----:B------:R-:W-:Y:S02]  /*4e70*/  FMUL.FTZ R74, R125, R161 ;  /* 0x000000a17d4a7220 */ /* 0x000fe40000410000 */
[----:B------:R-:W-:Y:S02]  /*4e80*/  FFMA.FTZ R168, R145, R168, R75 ;  /* 0x000000a891a87223 */ /* 0x000fe4000001004b */
[----:B------:R-:W-:Y:S02]  /*4e90*/  FFMA.FTZ R74, R126, R163, -R74 ;  /* 0x000000a37e4a7223 */ /* 0x000fe4000001084a */
        /* <DEDUP_REMOVED lines=14> */
[-C--:B------:R-:W-:Y:S02]  /*4f80*/  FMUL.FTZ R131, R119, R178.reuse ;  /* 0x000000b277837220 */ /* 0x080fe40000410000 */
[C---:B------:R-:W-:Y:S02]  /*4f90*/  FFMA.FTZ R75, R120.reuse, R178, -R75 ;  /* 0x000000b2784b7223 */ /* 0x040fe4000001084b */
[----:B------:R-:W-:Y:S02]  /*4fa0*/  FFMA.FTZ R131, R120, R180, R131 ;  /* 0x000000b478837223 */ /* 0x000fe40000010083 */
[C---:B------:R-:W-:Y:S02]  /*4fb0*/  FFMA.FTZ R185, R156.reuse, R185, R75 ;  /* 0x000000b99cb97223 */ /* 0x040fe4000001004b */
[----:B------:R-:W-:Y:S02]  /*4fc0*/  FFMA.FTZ R187, R156, R187, R131 ;  /* 0x000000bb9cbb7223 */ /* 0x000fe40000010083 */
[----:B------:R-:W1:Y:S01]  /*4fd0*/  SHFL.IDX PT, R131, R238, RZ, 0x1f ;  /* 0x00001fffee837589 */ /* 0x000e6200000e0000 */
[----:B------:R-:W-:-:S04]  /*4fe0*/  FMUL.FTZ R74, R117, R185 ;  /* 0x000000b9754a7220 */ /* 0x000fc80000410000 */
[----:B------:R-:W-:-:S04]  /*4ff0*/  FFMA.FTZ R74, R118, R187, R74 ;  /* 0x000000bb764a7223 */ /* 0x000fc8000001004a */
[----:B------:R-:W-:Y:S02]  /*5000*/  FFMA.FTZ R192, R165, R192, R74 ;  /* 0x000000c0a5c07223 */ /* 0x000fe4000001004a */
[----:B------:R-:W-:Y:S02]  /*5010*/  FMUL.FTZ R74, R117, R187 ;  /* 0x000000bb754a7220 */ /* 0x000fe40000410000 */
[----:B------:R-:W-:Y:S02]  /*5020*/  FMUL.FTZ R75, R115, R192 ;  /* 0x000000c0734b7220 */ /* 0x000fe40000410000 */
[----:B------:R-:W-:-:S04]  /*5030*/  FFMA.FTZ R74, R118, R185, -R74 ;  /* 0x000000b9764a7223 */ /* 0x000fc8000001084a */
[----:B------:R-:W-:-:S04]  /*5040*/  FFMA.FTZ R190, R165, R190, R74 ;  /* 0x000000bea5be7223 */ /* 0x000fc8000001004a */
[----:B------:R-:W-:Y:S02]  /*5050*/  FFMA.FTZ R75, R116, R190, -R75 ;  /* 0x000000be744b7223 */ /* 0x000fe4000001084b */
[C---:B-1----:R-:W-:Y:S02]  /*5060*/  FMUL.FTZ R74, R131.reuse, R56 ;  /* 0x00000038834a7220 */ /* 0x042fe40000410000 */
[CC--:B------:R-:W-:Y:S02]  /*5070*/  FMUL.FTZ R221, R131.reuse, R57.reuse ;  /* 0x0000003983dd7220 */ /* 0x0c0fe40000410000 */
[----:B------:R-:W-:Y:S02]  /*5080*/  FFMA.FTZ R57, R130, R57, R74 ;  /* 0x0000003982397223 */ /* 0x000fe4000001004a */
[----:B------:R-:W-:Y:S02]  /*5090*/  FMUL.FTZ R74, R131, R58 ;  /* 0x0000003a834a7220 */ /* 0x000fe40000410000 */
[----:B------:R-:W-:-:S02]  /*50a0*/  FFMA.FTZ R181, R170, R181, R75 ;  /* 0x000000b5aab57223 */ /* 0x000fc4000001004b */
[-C--:B------:R-:W-:Y:S02]  /*50b0*/  FMUL.FTZ R75, R131, R59.reuse ;  /* 0x0000003b834b7220 */ /* 0x080fe40000410000 */
[C---:B------:R-:W-:Y:S02]  /*50c0*/  FFMA.FTZ R74, R130.reuse, R59, R74 ;  /* 0x0000003b824a7223 */ /* 0x040fe4000001004a */
[----:B------:R-:W1:Y:S01]  /*50d0*/  SHFL.IDX PT, R59, R59, RZ, 0x1f ;  /* 0x00001fff3b3b7589 */ /* 0x000e6200000e0000 */
[C---:B------:R-:W-:Y:S02]  /*50e0*/  FFMA.FTZ R75, R130.reuse, R58, -R75 ;  /* 0x0000003a824b7223 */ /* 0x040fe4000001084b */
[----:B------:R-:W-:Y:S01]  /*50f0*/  FMUL.FTZ R131, R115, R190 ;  /* 0x000000be73837220 */ /* 0x000fe20000410000 */
[----:B------:R-:W4:Y:S01]  /*5100*/  SHFL.IDX PT, R58, R58, RZ, 0x1f ;  /* 0x00001fff3a3a7589 */ /* 0x000f2200000e0000 */
[----:B------:R-:W-:Y:S02]  /*5110*/  FFMA.FTZ R56, R130, R56, -R221 ;  /* 0x0000003882387223 */ /* 0x000fe400000108dd */
[----:B------:R-:W-:Y:S01]  /*5120*/  FFMA.FTZ R131, R116, R192, R131 ;  /* 0x000000c074837223 */ /* 0x000fe20000010083 */
[----:B------:R-:W5:Y:S03]  /*5130*/  SHFL.DOWN PT, R221, R239, 0x1, 0x1f ;  /* 0x08201f00efdd7f89 */ /* 0x000f6600000e0000 */
[----:B------:R-:W-:-:S02]  /*5140*/  FFMA.FTZ R183, R170, R183, R131 ;  /* 0x000000b7aab77223 */ /* 0x000fc40000010083 */
[C---:B------:R-:W-:Y:S02]  /*5150*/  FMUL.FTZ R131, R113.reuse, R181 ;  /* 0x000000b571837220 */ /* 0x040fe40000410000 */
[-C--:B------:R-:W-:Y:S02]  /*5160*/  FMUL.FTZ R130, R113, R183.reuse ;  /* 0x000000b771827220 */ /* 0x080fe40000410000 */
[C---:B------:R-:W-:Y:S02]  /*5170*/  FFMA.FTZ R131, R114.reuse, R183, R131 ;  /* 0x000000b772837223 */ /* 0x040fe40000010083 */
[----:B------:R-:W-:Y:S02]  /*5180*/  FFMA.FTZ R130, R114, R181, -R130 ;  /* 0x000000b572827223 */ /* 0x000fe40000010882 */
[C---:B------:R-:W-:Y:S02]  /*5190*/  FFMA.FTZ R188, R175.reuse, R188, R131 ;  /* 0x000000bcafbc7223 */ /* 0x040fe40000010083 */
[----:B------:R-:W-:-:S02]  /*51a0*/  FFMA.FTZ R186, R175, R186, R130 ;  /* 0x000000baafba7223 */ /* 0x000fc40000010082 */
[C---:B-1----:R-:W-:Y:S02]  /*51b0*/  @P2 FMUL.FTZ R130, R212.reuse, R59 ;  /* 0x0000003bd4822220 */ /* 0x042fe40000410000 */
[----:B------:R-:W-:Y:S02]  /*51c0*/  FMUL.FTZ R131, R111, R188 ;  /* 0x000000bc6f837220 */ /* 0x000fe40000410000 */
[-C--:B----4-:R-:W-:Y:S02]  /*51d0*/  @P2 FFMA.FTZ R130, R237, R58.reuse, -R130 ;  /* 0x0000003aed822223 */ /* 0x090fe40000010882 */
[----:B------:R-:W-:Y:S02]  /*51e0*/  @P2 FMUL.FTZ R212, R212, R58 ;  /* 0x0000003ad4d42220 */ /* 0x000fe40000410000 */
[----:B-----5:R-:W-:Y:S02]  /*51f0*/  @P2 FADD.FTZ R58, R221, R130 ;  /* 0x00000082dd3a2221 */ /* 0x020fe40000010000 */
        /* <DEDUP_REMOVED lines=8> */
[----:B------:R-:W-:Y:S02]  /*5280*/  FFMA.FTZ R130, R110, R195, -R130 ;  /* 0x000000c36e827223 */ /* 0x000fe40000010882 */
[C---:B------:R-:W-:Y:S02]  /*5290*/  FFMA.FTZ R204, R189.reuse, R204, R131 ;  /* 0x000000ccbdcc7223 */ /* 0x040fe40000010083 */
[----:B------:R-:W-:Y:S02]  /*52a0*/  FFMA.FTZ R202, R189, R202, R130 ;  /* 0x000000cabdca7223 */ /* 0x000fe40000010082 */
[C---:B------:R-:W-:Y:S02]  /*52b0*/  FMUL.FTZ R131, R95.reuse, R204 ;  /* 0x000000cc5f837220 */ /* 0x040fe40000410000 */
[----:B------:R-:W-:-:S02]  /*52c0*/  FMUL.FTZ R221, R95, R202 ;  /* 0x000000ca5fdd7220 */ /* 0x000fc40000410000 */
[C---:B------:R-:W-:Y:S02]  /*52d0*/  FFMA.FTZ R131, R108.reuse, R202, -R131 ;  /* 0x000000ca6c837223 */ /* 0x040fe40000010883 */
[----:B------:R-:W-:Y:S02]  /*52e0*/  @P2 FFMA.FTZ R212, R237, R59, R212 ;  /* 0x0000003bedd42223 */ /* 0x000fe400000100d4 */
[----:B------:R-:W-:Y:S01]  /*52f0*/  FFMA.FTZ R221, R108, R204, R221 ;  /* 0x000000cc6cdd7223 */ /* 0x000fe200000100dd */
[----:B------:R-:W-:Y:S01]  /*5300*/  SHFL.IDX PT, R237, R240, RZ, 0x1f ;  /* 0x00001ffff0ed7589 */ /* 0x000fe200000e0000 */
[C---:B------:R-:W-:Y:S02]  /*5310*/  FFMA.FTZ R205, R194.reuse, R205, R131 ;  /* 0x000000cdc2cd7223 */ /* 0x040fe40000010083 */
[----:B------:R-:W-:Y:S02]  /*5320*/  FFMA.FTZ R207, R194, R207, R221 ;  /* 0x000000cfc2cf7223 */ /* 0x000fe400000100dd */
[----:B------:R-:W-:-:S02]  /*5330*/  @P2 FADD.FTZ R59, R241, R212 ;  /* 0x000000d4f13b2221 */ /* 0x000fc40000010000 */
[C---:B------:R-:W-:Y:S02]  /*5340*/  FMUL.FTZ R212, R135.reuse, R205 ;  /* 0x000000cd87d47220 */ /* 0x040fe40000410000 */
[-C--:B------:R-:W-:Y:S02]  /*5350*/  FMUL.FTZ R130, R135, R207.reuse ;  /* 0x000000cf87827220 */ /* 0x080fe40000410000 */
[C---:B------:R-:W-:Y:S02]  /*5360*/  FFMA.FTZ R212, R137.reuse, R207, R212 ;  /* 0x000000cf89d47223 */ /* 0x040fe400000100d4 */
[----:B------:R-:W-:Y:S02]  /*5370*/  FFMA.FTZ R130, R137, R205, -R130 ;  /* 0x000000cd89827223 */ /* 0x000fe40000010882 */
[C---:B------:R-:W-:Y:S02]  /*5380*/  FFMA.FTZ R210, R199.reuse, R210, R212 ;  /* 0x000000d2c7d27223 */ /* 0x040fe400000100d4 */
[----:B------:R-:W-:-:S02]  /*5390*/  FFMA.FTZ R208, R199, R208, R130 ;  /* 0x000000d0c7d07223 */ /* 0x000fc40000010082 */
[C---:B------:R-:W-:Y:S01]  /*53a0*/  FMUL.FTZ R131, R143.reuse, R210 ;  /* 0x000000d28f837220 */ /* 0x040fe20000410000 */
[----:B------:R-:W1:Y:S01]  /*53b0*/  SHFL.IDX PT, R130, R239, RZ, 0x1f ;  /* 0x00001fffef827589 */ /* 0x000e6200000e0000 */
[-C--:B------:R-:W-:Y:S02]  /*53c0*/  FMUL.FTZ R221, R143, R208.reuse ;  /* 0x000000d08fdd7220 */ /* 0x080fe40000410000 */
[C---:B------:R-:W-:Y:S02]  /*53d0*/  FFMA.FTZ R131, R144.reuse, R208, -R131 ;  /* 0x000000d090837223 */ /* 0x040fe40000010883 */
[----:B------:R-:W-:Y:S02]  /*53e0*/  FFMA.FTZ R221, R144, R210, R221 ;  /* 0x000000d290dd7223 */ /* 0x000fe400000100dd */
[----:B------:R-:W-:Y:S02]  /*53f0*/  FFMA.FTZ R211, R200, R211, R131 ;  /* 0x000000d3c8d37223 */ /* 0x000fe40000010083 */
[----:B------:R-:W-:-:S02]  /*5400*/  FMUL.FTZ R131, R59, -R73 ;  /* 0x800000493b837220 */ /* 0x000fc40000410000 */
[----:B------:R-:W-:Y:S02]  /*5410*/  FMUL.FTZ R73, R58, -R73 ;  /* 0x800000493a497220 */ /* 0x000fe40000410000 */
[----:B------:R-:W-:Y:S01]  /*5420*/  FFMA.FTZ R213, R200, R213, R221 ;  /* 0x000000d5c8d57223 */ /* 0x000fe200000100dd */
[----:B------:R-:W-:Y:S01]  /*5430*/  IADD3 R221, R106, 0x3c0, RZ ;  /* 0x000003c06add7810 */ /* 0x000fe20007ffe0ff */
[-C--:B------:R-:W-:Y:S02]  /*5440*/  FFMA.FTZ R212, R58, R72.reuse, -R131 ;  /* 0x000000483ad47223 */ /* 0x080fe40000010883 */
[----:B------:R-:W-:Y:S01]  /*5450*/  FFMA.FTZ R72, R59, R72, R73 ;  /* 0x000000483b487223 */ /* 0x000fe20000010049 */
[----:B------:R-:W-:Y:S01]  /*5460*/  P2R R73, PR, RZ, 0x1 ;  /* 0x00000001ff497803 */ /* 0x000fe20000000000 */
[C---:B------:R-:W-:Y:S02]  /*5470*/  FMUL.FTZ R58, R138.reuse, R213 ;  /* 0x000000d58a3a7220 */ /* 0x040fe40000410000 */
[----:B------:R-:W-:-:S02]  /*5480*/  FMUL.FTZ R59, R138, R211 ;  /* 0x000000d38a3b7220 */ /* 0x000fc40000410000 */
[----:B------:R-:W-:Y:S02]  /*5490*/  FADD.FTZ R217, -R217, R72 ;  /* 0x00000048d9d97221 */ /* 0x000fe40000010100 */
[C---:B------:R-:W-:Y:S02]  /*54a0*/  FFMA.FTZ R72, R140.reuse, R211, -R58 ;  /* 0x000000d38c487223 */ /* 0x040fe4000001083a */
[----:B------:R-:W-:Y:S02]  /*54b0*/  FFMA.FTZ R73, R140, R213, R59 ;  /* 0x000000d58c497223 */ /* 0x000fe4000001003b */
[----:B------:R-:W-:Y:S02]  /*54c0*/  FADD.FTZ R219, R219, R212 ;  /* 0x000000d4dbdb7221 */ /* 0x000fe40000010000 */
[C---:B------:R-:W-:Y:S02]  /*54d0*/  FFMA.FTZ R214, R83.reuse, R214, R72 ;  /* 0x000000d653d67223 */ /* 0x040fe40000010048 */
[----:B------:R-:W-:-:S02]  /*54e0*/  FFMA.FTZ R82, R83, R82, R73 ;  /* 0x0000005253527223 */ /* 0x000fc40000010049 */
[C---:B------:R-:W-:Y:S02]  /*54f0*/  FMUL.FTZ R72, R138.reuse, -R217 ;  /* 0x800000d98a487220 */ /* 0x040fe40000410000 */
[-C--:B------:R-:W-:Y:S02]  /*5500*/  FMUL.FTZ R73, R138, -R219.reuse ;  /* 0x800000db8a497220 */ /* 0x080fe40000410000 */
[----:B-1----:R-:W-:Y:S02]  /*5510*/  FADD.FTZ R58, R130, R75 ;  /* 0x0000004b823a7221 */ /* 0x002fe40000010000 */
[C---:B------:R-:W-:Y:S02]  /*5520*/  FFMA.FTZ R75, R140.reuse, R219, -R72 ;  /* 0x000000db8c4b7223 */ /* 0x040fe40000010848 */
[----:B------:R-:W-:Y:S01]  /*5530*/  FFMA.FTZ R140, R140, R217, R73 ;  /* 0x000000d98c8c7223 */ /* 0x000fe20000010049 */
[----:B------:R-:W-:Y:S01]  /*5540*/  SHF.L.U32 R73, R106, 0x5, RZ ;  /* 0x000000056a497819 */ /* 0x000fe200000006ff */
[----:B------:R-:W-:-:S02]  /*5550*/  FADD.FTZ R59, R237, R74 ;  /* 0x0000004aed3b7221 */ /* 0x000fc40000010000 */
[----:B------:R-:W-:Y:S01]  /*5560*/  FADD.FTZ R218, -R87, R140 ;  /* 0x0000008c57da7221 */ /* 0x000fe20000010100 */
[----:B------:R-:W-:Y:S01]  /*5570*/  LEA.HI.SX32 R73, R73, R73, 0x1b ;  /* 0x0000004949497211 */ /* 0x000fe200078fdaff */
[----:B------:R-:W-:Y:S01]  /*5580*/  FADD.FTZ R222, R216, R75 ;  /* 0x0000004bd8de7221 */ /* 0x000fe20000010000 */
[----:B------:R1:W-:Y:S01]  /*5590*/  @!P0 STS.128 [UR34+0x46d0], R56 ;  /* 0x0046d038ff008988 */ /* 0x0003e20008000c22 */
[----:B------:R-:W-:Y:S01]  /*55a0*/  FMUL.FTZ R130, R219, UR40 ;  /* 0x00000028db827c20 */ /* 0x000fe20008410000 */
[----:B------:R-:W-:Y:S01]  /*55b0*/  ULEA UR34, UR16, 0xfffffe00, 0x9 ;  /* 0xfffffe0010227891 */ /* 0x000fe2000f8e483f */
[----:B------:R-:W-:Y:S02]  /*55c0*/  FMUL.FTZ R74, R50, R83 ;  /* 0x00000053324a7220 */ /* 0x000fe40000410000 */
[C---:B------:R-:W-:Y:S01]  /*55d0*/  FMUL.FTZ R72, R209.reuse, R217 ;  /* 0x000000d9d1487220 */ /* 0x040fe20000410000 */
[----:B------:R-:W-:Y:S01]  /*55e0*/  UIADD3 UR34, -UR34, UR35, URZ ;  /* 0x0000002322227290 */ /* 0x000fe2000fffe13f */
[----:B------:R-:W-:-:S02]  /*55f0*/  FFMA.FTZ R209, R209, -R74, R82 ;  /* 0x8000004ad1d17223 */ /* 0x000fc40000010052 */
[-C--:B------:R-:W-:Y:S02]  /*5600*/  FMUL.FTZ R138, R50, R219.reuse ;  /* 0x000000db328a7220 */ /* 0x080fe40000410000 */
[C---:B------:R-:W-:Y:S02]  /*5610*/  FFMA.FTZ R74, R203.reuse, -R74, R214 ;  /* 0x8000004acb4a7223 */ /* 0x040fe400000100d6 */
[----:B------:R-:W-:Y:S02]  /*5620*/  FFMA.FTZ R72, R203, R219, R72 ;  /* 0x000000dbcb487223 */ /* 0x000fe40000010048 */
[C---:B-1----:R-:W-:Y:S02]  /*5630*/  FMUL.FTZ R57, R143.reuse, -R218 ;  /* 0x800000da8f397220 */ /* 0x042fe40000410000 */
        /* <DEDUP_REMOVED lines=8> */
[C---:B------:R-:W-:Y:S02]  /*56c0*/  FFMA.FTZ R58, R217.reuse, UR39, -R130 ;  /* 0x00000027d93a7c23 */ /* 0x040fe40008010882 */
[----:B------:R-:W-:Y:S02]  /*56d0*/  FMUL.FTZ R56, R217, UR40 ;  /* 0x00000028d9387c20 */ /* 0x000fe40008410000 */
[----:B------:R-:W-:Y:S02]  /*56e0*/  FMUL.FTZ R130, R50, R217 ;  /* 0x000000d932827220 */ /* 0x000fe40000410000 */
[----:B------:R-:W-:Y:S02]  /*56f0*/  FFMA.FTZ R75, R137, R85, -R86 ;  /* 0x00000055894b7223 */ /* 0x000fe40000010856 */
[----:B------:R-:W-:Y:S02]  /*5700*/  FMUL.FTZ R57, R206, R218 ;  /* 0x000000dace397220 */ /* 0x000fe40000410000 */
[----:B------:R-:W-:-:S02]  /*5710*/  FMUL.FTZ R217, R218, UR40 ;  /* 0x00000028dad97c20 */ /* 0x000fc40008410000 */
[----:B------:R-:W-:Y:S02]  /*5720*/  FFMA.FTZ R137, R137, R87, R140 ;  /* 0x0000005789897223 */ /* 0x000fe4000001008c */
[----:B------:R-:W-:Y:S02]  /*5730*/  FMUL.FTZ R144, R200, R143 ;  /* 0x0000008fc8907220 */ /* 0x000fe40000410000 */
[----:B------:R-:W-:Y:S02]  /*5740*/  FFMA.FTZ R59, R219, UR39, R56 ;  /* 0x00000027db3b7c23 */ /* 0x000fe40008010038 */
[----:B------:R-:W-:Y:S01]  /*5750*/  FMUL.FTZ R203, R222, UR40 ;  /* 0x00000028decb7c20 */ /* 0x000fe20008410000 */
[----:B------:R1:W-:Y:S01]  /*5760*/  STS [R73.X4+0x10f0], R144 ;  /* 0x0010f09049007388 */ /* 0x0003e20000004800 */
[----:B------:R-:W-:Y:S02]  /*5770*/  FFMA.FTZ R57, R198, R222, R57 ;  /* 0x000000dec6397223 */ /* 0x000fe40000010039 */
[----:B------:R-:W-:-:S02]  /*5780*/  FFMA.FTZ R217, R222, UR39, R217 ;  /* 0x00000027ded97c23 */ /* 0x000fc400080100d9 */
[----:B------:R-:W-:Y:S02]  /*5790*/  FADD.FTZ R238, -R220, R137 ;  /* 0x00000089dcee7221 */ /* 0x000fe40000010100 */
[C---:B------:R-:W-:Y:S02]  /*57a0*/  FMUL.FTZ R56, R49.reuse, R200 ;  /* 0x000000c831387220 */ /* 0x040fe40000410000 */
[----:B------:R-:W-:Y:S02]  /*57b0*/  FMUL.FTZ R131, R49, R218 ;  /* 0x000000da31837220 */ /* 0x000fe40000410000 */
[----:B------:R-:W-:Y:S02]  /*57c0*/  FADD.FTZ R222, R84, R75 ;  /* 0x0000004b54de7221 */ /* 0x000fe40000010000 */
[C---:B------:R-:W-:Y:S02]  /*57d0*/  FMUL.FTZ R212, R83.reuse, R138 ;  /* 0x0000008a53d47220 */ /* 0x040fe40000410000 */
[----:B------:R-:W-:-:S02]  /*57e0*/  FMUL.FTZ R216, R83, R130 ;  /* 0x0000008253d87220 */ /* 0x000fc40000410000 */
[----:B-1----:R-:W-:Y:S01]  /*57f0*/  FMUL.FTZ R144, R52, R87 ;  /* 0x0000005734907220 */ /* 0x002fe20000410000 */
[----:B------:R1:W-:Y:S01]  /*5800*/  STS [R73.X4+0x10f8], R212 ;  /* 0x0010f8d449007388 */ /* 0x0003e20000004800 */
[----:B------:R-:W-:Y:S02]  /*5810*/  FFMA.FTZ R203, R218, UR39, -R203 ;  /* 0x00000027dacb7c23 */ /* 0x000fe400080108cb */
[C---:B------:R-:W-:Y:S01]  /*5820*/  FMUL.FTZ R75, R95.reuse, -R238 ;  /* 0x800000ee5f4b7220 */ /* 0x040fe20000410000 */
[----:B------:R4:W-:Y:S01]  /*5830*/  STS [R73.X4+0x10fc], R216 ;  /* 0x0010fcd849007388 */ /* 0x0009e20000004800 */
[----:B------:R-:W-:Y:S02]  /*5840*/  FFMA.FTZ R206, R206, -R56, R213 ;  /* 0x80000038cece7223 */ /* 0x000fe400000100d5 */
[----:B------:R-:W-:Y:S02]  /*5850*/  FMUL.FTZ R218, R200, R131 ;  /* 0x00000083c8da7220 */ /* 0x000fe40000410000 */
[----:B------:R-:W-:-:S02]  /*5860*/  FMUL.FTZ R95, R95, -R222 ;  /* 0x800000de5f5f7220 */ /* 0x000fc40000410000 */
[----:B------:R-:W-:Y:S01]  /*5870*/  FFMA.FTZ R56, R198, -R56, R211 ;  /* 0x80000038c6387223 */ /* 0x000fe200000100d3 */
[----:B------:R5:W-:Y:S01]  /*5880*/  STS [R73.X4+0x10f4], R218 ;  /* 0x0010f4da49007388 */ /* 0x000be20000004800 */
[----:B------:R-:W-:Y:S02]  /*5890*/  FMUL.FTZ R198, R52, R85 ;  /* 0x0000005534c67220 */ /* 0x000fe40000410000 */
[----:B------:R-:W-:Y:S02]  /*58a0*/  FMUL.FTZ R220, R199, R144 ;  /* 0x00000090c7dc7220 */ /* 0x000fe40000410000 */
[----:B------:R-:W-:Y:S02]  /*58b0*/  FMUL.FTZ R140, R201, R87 ;  /* 0x00000057c98c7220 */ /* 0x000fe40000410000 */
[----:B-1----:R-:W-:Y:S01]  /*58c0*/  FMUL.FTZ R212, R85, UR40 ;  /* 0x0000002855d47c20 */ /* 0x002fe20008410000 */
[----:B------:R1:W-:Y:S01]  /*58d0*/  STS [R73.X4+0x10ec], R220 ;  /* 0x0010ecdc49007388 */ /* 0x0003e20000004800 */
[----:B----4-:R-:W-:-:S02]  /*58e0*/  FMUL.FTZ R216, R87, UR40 ;  /* 0x0000002857d87c20 */ /* 0x010fc40008410000 */
[C---:B------:R-:W-:Y:S02]  /*58f0*/  FFMA.FTZ R86, R108.reuse, R222, -R75 ;  /* 0x000000de6c567223 */ /* 0x040fe4000001084b */
[----:B------:R-:W-:Y:S02]  /*5900*/  FFMA.FTZ R75, R108, R238, R95 ;  /* 0x000000ee6c4b7223 */ /* 0x000fe4000001005f */
[----:B-----5:R-:W-:Y:S02]  /*5910*/  FMUL.FTZ R218, R199, R198 ;  /* 0x000000c6c7da7220 */ /* 0x020fe40000410000 */
[----:B------:R-:W-:Y:S02]  /*5920*/  FFMA.FTZ R140, R193, R85, R140 ;  /* 0x00000055c18c7223 */ /* 0x000fe4000001008c */
[----:B------:R-:W-:Y:S01]  /*5930*/  FFMA.FTZ R212, R87, UR39, -R212 ;  /* 0x0000002757d47c23 */ /* 0x000fe200080108d4 */
[----:B------:R4:W-:Y:S01]  /*5940*/  STS [R73.X4+0x10e8], R218 ;  /* 0x0010e8da49007388 */ /* 0x0009e20000004800 */
[----:B------:R-:W-:-:S02]  /*5950*/  FFMA.FTZ R216, R85, UR39, R216 ;  /* 0x0000002755d87c23 */ /* 0x000fc400080100d8 */
[C---:B------:R-:W-:Y:S02]  /*5960*/  FMUL.FTZ R84, R51.reuse, R194 ;  /* 0x000000c233547220 */ /* 0x040fe40000410000 */
[-C--:B------:R-:W-:Y:S02]  /*5970*/  FMUL.FTZ R87, R196, R238.reuse ;  /* 0x000000eec4577220 */ /* 0x080fe40000410000 */
[----:B------:R-:W-:Y:S02]  /*5980*/  FMUL.FTZ R85, R238, UR40 ;  /* 0x00000028ee557c20 */ /* 0x000fe40008410000 */
[C---:B------:R-:W-:Y:S02]  /*5990*/  FMUL.FTZ R95, R51.reuse, R238 ;  /* 0x000000ee335f7220 */ /* 0x040fe40000410000 */
[----:B-1----:R-:W-:Y:S02]  /*59a0*/  FADD.FTZ R220, -R80, R75 ;  /* 0x0000004b50dc7221 */ /* 0x002fe40000010100 */
[----:B------:R-:W-:-:S02]  /*59b0*/  FMUL.FTZ R137, R51, R222 ;  /* 0x000000de33897220 */ /* 0x000fc40000410000 */
[----:B------:R-:W-:Y:S02]  /*59c0*/  FADD.FTZ R219, R81, R86 ;  /* 0x0000005651db7221 */ /* 0x000fe40000010000 */
[-C--:B------:R-:W-:Y:S02]  /*59d0*/  FFMA.FTZ R196, R196, -R84.reuse, R207 ;  /* 0x80000054c4c47223 */ /* 0x080fe400000100cf */
[C---:B------:R-:W-:Y:S02]  /*59e0*/  FFMA.FTZ R84, R184.reuse, -R84, R205 ;  /* 0x80000054b8547223 */ /* 0x040fe400000100cd */
[----:B------:R-:W-:Y:S02]  /*59f0*/  FFMA.FTZ R87, R184, R222, R87 ;  /* 0x000000deb8577223 */ /* 0x000fe40000010057 */
[----:B----4-:R-:W-:Y:S02]  /*5a00*/  FMUL.FTZ R218, R194, R95 ;  /* 0x0000005fc2da7220 */ /* 0x010fe40000410000 */
[----:B------:R-:W-:-:S02]  /*5a10*/  FFMA.FTZ R81, R222, UR39, R85 ;  /* 0x00000027de517c23 */ /* 0x000fc40008010055 */
[-C--:B------:R-:W-:Y:S01]  /*5a20*/  FMUL.FTZ R80, R191, R220.reuse ;  /* 0x000000dcbf507220 */ /* 0x080fe20000410000 */
[----:B------:R1:W-:Y:S01]  /*5a30*/  STS [R73.X4+0x10e4], R218 ;  /* 0x0010e4da49007388 */ /* 0x0003e20000004800 */
[----:B------:R-:W-:Y:S02]  /*5a40*/  FMUL.FTZ R184, R194, R137 ;  /* 0x00000089c2b87220 */ /* 0x000fe40000410000 */
[----:B------:R-:W-:Y:S02]  /*5a50*/  FMUL.FTZ R75, R109, -R220 ;  /* 0x800000dc6d4b7220 */ /* 0x000fe40000410000 */
[----:B------:R-:W-:Y:S01]  /*5a60*/  FMUL.FTZ R85, R54, R189 ;  /* 0x000000bd36557220 */ /* 0x000fe20000410000 */
[----:B------:R4:W-:Y:S01]  /*5a70*/  STS [R73.X4+0x10e0], R184 ;  /* 0x0010e0b849007388 */ /* 0x0009e20000004800 */
[----:B------:R-:W-:Y:S02]  /*5a80*/  FMUL.FTZ R108, R219, UR40 ;  /* 0x00000028db6c7c20 */ /* 0x000fe40008410000 */
[----:B------:R-:W-:-:S02]  /*5a90*/  FMUL.FTZ R109, R109, -R219 ;  /* 0x800000db6d6d7220 */ /* 0x000fc40000410000 */
[----:B------:R-:W-:Y:S02]  /*5aa0*/  FMUL.FTZ R135, R52, R199 ;  /* 0x000000c734877220 */ /* 0x000fe40000410000 */
[-C--:B------:R-:W-:Y:S02]  /*5ab0*/  FFMA.FTZ R86, R179, R219.reuse, R80 ;  /* 0x000000dbb3567223 */ /* 0x080fe40000010050 */
[----:B------:R-:W-:Y:S02]  /*5ac0*/  FFMA.FTZ R75, R110, R219, -R75 ;  /* 0x000000db6e4b7223 */ /* 0x000fe4000001084b */
[----:B------:R-:W-:Y:S02]  /*5ad0*/  FFMA.FTZ R191, R191, -R85, R204 ;  /* 0x80000055bfbf7223 */ /* 0x000fe400000100cc */
[C---:B------:R-:W-:Y:S02]  /*5ae0*/  FMUL.FTZ R80, R220.reuse, UR40 ;  /* 0x00000028dc507c20 */ /* 0x040fe40008410000 */
[----:B------:R-:W-:-:S02]  /*5af0*/  FFMA.FTZ R108, R220, UR39, -R108 ;  /* 0x00000027dc6c7c23 */ /* 0x000fc4000801086c */
[-C--:B------:R-:W-:Y:S02]  /*5b00*/  FFMA.FTZ R110, R110, R220.reuse, R109 ;  /* 0x000000dc6e6e7223 */ /* 0x080fe4000001006d */
[C---:B-1----:R-:W-:Y:S02]  /*5b10*/  FMUL.FTZ R218, R54.reuse, R220 ;  /* 0x000000dc36da7220 */ /* 0x042fe40000410000 */
[----:B------:R-:W-:Y:S02]  /*5b20*/  FFMA.FTZ R201, R201, -R135, R210 ;  /* 0x80000087c9c97223 */ /* 0x000fe400000100d2 */
[----:B----4-:R-:W-:Y:S02]  /*5b30*/  FMUL.FTZ R184, R54, R219 ;  /* 0x000000db36b87220 */ /* 0x010fe40000410000 */
[----:B------:R-:W-:Y:S02]  /*5b40*/  FFMA.FTZ R135, R193, -R135, R208 ;  /* 0x80000087c1877223 */ /* 0x000fe400000100d0 */
[----:B------:R-:W-:-:S02]  /*5b50*/  FMUL.FTZ R193, R222, UR40 ;  /* 0x00000028dec17c20 */ /* 0x000fc40008410000 */
[----:B------:R-:W-:Y:S02]  /*5b60*/  FFMA.FTZ R85, R179, -R85, R202 ;  /* 0x80000055b3557223 */ /* 0x000fe400000100ca */
[----:B------:R-:W-:Y:S01]  /*5b70*/  FFMA.FTZ R80, R219, UR39, R80 ;  /* 0x00000027db507c23 */ /* 0x000fe20008010050 */
[----:B------:R-:W-:Y:S01]  /*5b80*/  IADD3 R219, R106, 0x3a0, RZ ;  /* 0x000003a06adb7810 */ /* 0x000fe20007ffe0ff */
[----:B------:R-:W-:Y:S02]  /*5b90*/  FADD.FTZ R78, R78, R75 ;  /* 0x0000004b4e4e7221 */ /* 0x000fe40000010000 */
[----:B------:R-:W-:Y:S02]  /*5ba0*/  FMUL.FTZ R108, R191, R108 ;  /* 0x0000006cbf6c7220 */ /* 0x000fe40000410000 */
[----:B------:R-:W-:Y:S02]  /*5bb0*/  FADD.FTZ R222, -R79, R110 ;  /* 0x0000006e4fde7221 */ /* 0x000fe40000010100 */
[----:B------:R-:W-:-:S02]  /*5bc0*/  FMUL.FTZ R75, R191, R218 ;  /* 0x000000dabf4b7220 */ /* 0x000fc40000410000 */
[----:B------:R-:W-:Y:S02]  /*5bd0*/  FMUL.FTZ R191, R191, R184 ;  /* 0x000000b8bfbf7220 */ /* 0x000fe40000410000 */
[----:B------:R-:W-:Y:S02]  /*5be0*/  FFMA.FTZ R108, R85, R80, R108 ;  /* 0x00000050556c7223 */ /* 0x000fe4000001006c */
[----:B------:R-:W-:Y:S02]  /*5bf0*/  FMUL.FTZ R79, R111, -R222 ;  /* 0x800000de6f4f7220 */ /* 0x000fe40000410000 */
[C---:B------:R-:W-:Y:S02]  /*5c00*/  FFMA.FTZ R75, R85.reuse, R184, R75 ;  /* 0x000000b8554b7223 */ /* 0x040fe4000001004b */
[----:B------:R-:W-:Y:S01]  /*5c10*/  FFMA.FTZ R80, R85, R218, -R191 ;  /* 0x000000da55507223 */ /* 0x000fe200000108bf */
[----:B------:R-:W-:Y:S01]  /*5c20*/  IADD3 R191, R106, 0x2c0, RZ ;  /* 0x000002c06abf7810 */ /* 0x000fe20007ffe0ff */
[----:B------:R-:W-:-:S02]  /*5c30*/  FMUL.FTZ R220, R189, R184 ;  /* 0x000000b8bddc7220 */ /* 0x000fc40000410000 */
[----:B------:R-:W-:Y:S02]  /*5c40*/  FMUL.FTZ R85, R53, R176 ;  /* 0x000000b035557220 */ /* 0x000fe40000410000 */
[-C--:B------:R-:W-:Y:S01]  /*5c50*/  FFMA.FTZ R37, R54, R86.reuse, R37 ;  /* 0x0000005636257223 */ /* 0x080fe20000010025 */
[----:B------:R-:W-:Y:S01]  /*5c60*/  STS [R73.X4+0x10d8], R220 ;  /* 0x0010d8dc49007388 */ /* 0x000fe20000004800 */
[----:B------:R-:W-:Y:S02]  /*5c70*/  FFMA.FTZ R184, R189, R86, R108 ;  /* 0x00000056bdb87223 */ /* 0x000fe4000001006c */
[----:B------:R-:W-:Y:S02]  /*5c80*/  FFMA.FTZ R86, R112, R78, -R79 ;  /* 0x0000004e70567223 */ /* 0x000fe4000001084f */
[C---:B------:R-:W-:Y:S02]  /*5c90*/  FMUL.FTZ R79, R182.reuse, R222 ;  /* 0x000000deb64f7220 */ /* 0x040fe40000410000 */
[----:B------:R-:W-:-:S02]  /*5ca0*/  FFMA.FTZ R182, R182, -R85, R197 ;  /* 0x80000055b6b67223 */ /* 0x000fc400000100c5 */
[----:B------:R-:W-:Y:S02]  /*5cb0*/  FFMA.FTZ R108, R174, -R85, R195 ;  /* 0x80000055ae6c7223 */ /* 0x000fe400000100c3 */
[----:B------:R-:W-:Y:S02]  /*5cc0*/  FMUL.FTZ R109, R78, UR40 ;  /* 0x000000284e6d7c20 */ /* 0x000fe40008410000 */
[C---:B------:R-:W-:Y:S02]  /*5cd0*/  FMUL.FTZ R85, R222.reuse, UR40 ;  /* 0x00000028de557c20 */ /* 0x040fe40008410000 */
[----:B------:R-:W-:Y:S02]  /*5ce0*/  FMUL.FTZ R110, R189, R218 ;  /* 0x000000dabd6e7220 */ /* 0x000fe40000410000 */
[----:B------:R-:W-:Y:S02]  /*5cf0*/  FMUL.FTZ R189, R53, R222 ;  /* 0x000000de35bd7220 */ /* 0x000fe40000410000 */
[----:B------:R-:W-:Y:S01]  /*5d00*/  FFMA.FTZ R179, R222, UR39, -R109 ;  /* 0x00000027deb37c23 */ /* 0x000fe2000801086d */
[----:B------:R1:W-:Y:S01]  /*5d10*/  STS [R73.X4+0x10dc], R110 ;  /* 0x0010dc6e49007388 */ /* 0x0003e20000004800 */
[----:B------:R-:W-:-:S02]  /*5d20*/  FMUL.FTZ R111, R111, -R78 ;  /* 0x8000004e6f6f7220 */ /* 0x000fc40000410000 */
[----:B------:R-:W-:Y:S02]  /*5d30*/  FFMA.FTZ R109, R78, UR39, R85 ;  /* 0x000000274e6d7c23 */ /* 0x000fe40008010055 */
[----:B------:R-:W-:Y:S02]  /*5d40*/  FFMA.FTZ R193, R238, UR39, -R193 ;  /* 0x00000027eec17c23 */ /* 0x000fe400080108c1 */
[-C--:B------:R-:W-:Y:S02]  /*5d50*/  FFMA.FTZ R79, R174, R78.reuse, R79 ;  /* 0x0000004eae4f7223 */ /* 0x080fe4000001004f */
[----:B------:R-:W-:Y:S02]  /*5d60*/  FMUL.FTZ R85, R53, R78 ;  /* 0x0000004e35557220 */ /* 0x000fe40000410000 */
[----:B------:R-:W-:Y:S02]  /*5d70*/  FMUL.FTZ R78, R182, R189 ;  /* 0x000000bdb64e7220 */ /* 0x000fe40000410000 */
[----:B------:R-:W-:-:S02]  /*5d80*/  FFMA.FTZ R111, R112, R222, R111 ;  /* 0x000000de706f7223 */ /* 0x000fc4000001006f */
[----:B------:R-:W-:Y:S02]  /*5d90*/  FADD.FTZ R223, R223, R86 ;  /* 0x00000056dfdf7221 */ /* 0x000fe40000010000 */
[C---:B------:R-:W-:Y:S02]  /*5da0*/  FMUL.FTZ R179, R182.reuse, R179 ;  /* 0x000000b3b6b37220 */ /* 0x040fe40000410000 */
[-C--:B------:R-:W-:Y:S02]  /*5db0*/  FMUL.FTZ R86, R182, R85.reuse ;  /* 0x00000055b6567220 */ /* 0x080fe40000410000 */
[----:B-1----:R-:W-:Y:S02]  /*5dc0*/  FMUL.FTZ R110, R176, R85 ;  /* 0x00000055b06e7220 */ /* 0x002fe40000410000 */
[----:B------:R-:W-:Y:S02]  /*5dd0*/  FMUL.FTZ R193, R196, R193 ;  /* 0x000000c1c4c17220 */ /* 0x000fe40000410000 */
[----:B------:R-:W-:Y:S01]  /*5de0*/  FFMA.FTZ R85, R108, R85, R78 ;  /* 0x000000556c557223 */ /* 0x000fe2000001004e */
[----:B------:R1:W-:Y:S01]  /*5df0*/  STS [R73.X4+0x10d0], R110 ;  /* 0x0010d06e49007388 */ /* 0x0003e20000004800 */
[----:B------:R-:W-:-:S02]  /*5e00*/  FMUL.FTZ R78, R196, R95 ;  /* 0x0000005fc44e7220 */ /* 0x000fc40000410000 */
[----:B------:R-:W-:Y:S02]  /*5e10*/  FADD.FTZ R174, -R224, R111 ;  /* 0x0000006fe0ae7221 */ /* 0x000fe40000010100 */
[----:B------:R-:W-:Y:S01]  /*5e20*/  FFMA.FTZ R109, R108, R109, R179 ;  /* 0x0000006d6c6d7223 */ /* 0x000fe200000100b3 */
[----:B------:R-:W-:Y:S01]  /*5e30*/  IADD3 R179, R106, 0x20, RZ ;  /* 0x000000206ab37810 */ /* 0x000fe20007ffe0ff */
[C---:B------:R-:W-:Y:S02]  /*5e40*/  FFMA.FTZ R193, R84.reuse, R81, R193 ;  /* 0x0000005154c17223 */ /* 0x040fe400000100c1 */
[----:B------:R-:W-:Y:S01]  /*5e50*/  FFMA.FTZ R81, R84, R137, R78 ;  /* 0x0000008954517223 */ /* 0x000fe2000001004e */
[----:B------:R-:W-:Y:S01]  /*5e60*/  LEA.HI.SX32 R179, R179, R106, 0x1b ;  /* 0x0000006ab3b37211 */ /* 0x000fe200078fdaff */
[----:B------:R-:W-:Y:S02]  /*5e70*/  FMUL.FTZ R112, R176, R189 ;  /* 0x000000bdb0707220 */ /* 0x000fe40000410000 */
[----:B------:R-:W-:-:S02]  /*5e80*/  FMUL.FTZ R78, R113, -R174 ;  /* 0x800000ae714e7220 */ /* 0x000fc40000410000 */
[----:B------:R-:W-:Y:S01]  /*5e90*/  FFMA.FTZ R111, R176, R79, R109 ;  /* 0x0000004fb06f7223 */ /* 0x000fe2000001006d */
[----:B------:R4:W-:Y:S01]  /*5ea0*/  STS [R73.X4+0x10d4], R112 ;  /* 0x0010d47049007388 */ /* 0x0009e20000004800 */
[----:B------:R-:W-:Y:S02]  /*5eb0*/  FFMA.FTZ R36, R51, R87, R36 ;  /* 0x0000005733247223 */ /* 0x000fe40000010024 */
[----:B------:R-:W-:Y:S02]  /*5ec0*/  FMUL.FTZ R113, R113, -R223 ;  /* 0x800000df71717220 */ /* 0x000fe40000410000 */
[----:B------:R-:W-:Y:S02]  /*5ed0*/  FFMA.FTZ R193, R194, R87, R193 ;  /* 0x00000057c2c17223 */ /* 0x000fe400000100c1 */
[----:B------:R-:W-:Y:S02]  /*5ee0*/  FMUL.FTZ R87, R88, R175 ;  /* 0x000000af58577220 */ /* 0x000fe40000410000 */
[----:B------:R-:W-:-:S02]  /*5ef0*/  FMUL.FTZ R109, R223, UR40 ;  /* 0x00000028df6d7c20 */ /* 0x000fc40008410000 */
[----:B------:R-:W-:Y:S02]  /*5f00*/  FFMA.FTZ R38, R53, R79, R38 ;  /* 0x0000004f35267223 */ /* 0x000fe40000010026 */
[----:B------:R-:W-:Y:S02]  /*5f10*/  FFMA.FTZ R79, R114, R223, -R78 ;  /* 0x000000df724f7223 */ /* 0x000fe4000001084e */
[----:B------:R-:W-:Y:S02]  /*5f20*/  FMUL.FTZ R196, R196, R137 ;  /* 0x00000089c4c47220 */ /* 0x000fe40000410000 */
[-C--:B------:R-:W-:Y:S02]  /*5f30*/  FFMA.FTZ R114, R114, R174.reuse, R113 ;  /* 0x000000ae72727223 */ /* 0x080fe40000010071 */
[C---:B------:R-:W-:Y:S02]  /*5f40*/  FMUL.FTZ R78, R177.reuse, R174 ;  /* 0x000000aeb14e7220 */ /* 0x040fe40000410000 */
[----:B------:R-:W-:-:S02]  /*5f50*/  FFMA.FTZ R177, R177, -R87, R188 ;  /* 0x80000057b1b17223 */ /* 0x000fc400000100bc */
[C---:B-1----:R-:W-:Y:S02]  /*5f60*/  FMUL.FTZ R110, R174.reuse, UR40 ;  /* 0x00000028ae6e7c20 */ /* 0x042fe40008410000 */
[----:B----4-:R-:W-:Y:S02]  /*5f70*/  FFMA.FTZ R112, R174, UR39, -R109 ;  /* 0x00000027ae707c23 */ /* 0x010fe4000801086d */
[----:B------:R-:W-:Y:S02]  /*5f80*/  FFMA.FTZ R84, R84, R95, -R196 ;  /* 0x0000005f54547223 */ /* 0x000fe400000108c4 */
[----:B------:R-:W-:Y:S02]  /*5f90*/  FADD.FTZ R113, -R77, R114 ;  /* 0x000000724d717221 */ /* 0x000fe40000010100 */
[----:B------:R-:W-:Y:S01]  /*5fa0*/  FFMA.FTZ R86, R108, R189, -R86 ;  /* 0x000000bd6c567223 */ /* 0x000fe20000010856 */
[----:B------:R-:W-:Y:S01]  /*5fb0*/  IADD3 R189, R106, 0x2a0, RZ ;  /* 0x000002a06abd7810 */ /* 0x000fe20007ffe0ff */
[----:B------:R-:W-:-:S02]  /*5fc0*/  FFMA.FTZ R95, R169, -R87, R186 ;  /* 0x80000057a95f7223 */ /* 0x000fc400000100ba */
[----:B------:R-:W-:Y:S02]  /*5fd0*/  FFMA.FTZ R110, R223, UR39, R110 ;  /* 0x00000027df6e7c23 */ /* 0x000fe4000801006e */
[----:B------:R-:W-:Y:S02]  /*5fe0*/  FMUL.FTZ R112, R177, R112 ;  /* 0x00000070b1707220 */ /* 0x000fe40000410000 */
[----:B------:R-:W-:Y:S02]  /*5ff0*/  FMUL.FTZ R77, R201, R144 ;  /* 0x00000090c94d7220 */ /* 0x000fe40000410000 */
[----:B------:R-:W-:Y:S02]  /*6000*/  FFMA.FTZ R108, R169, R223, R78 ;  /* 0x000000dfa96c7223 */ /* 0x000fe4000001004e */
[----:B------:R-:W-:Y:S02]  /*6010*/  FADD.FTZ R78, R76, R79 ;  /* 0x0000004f4c4e7221 */ /* 0x000fe40000010000 */
[----:B------:R-:W-:-:S02]  /*6020*/  FMUL.FTZ R212, R201, R212 ;  /* 0x000000d4c9d47220 */ /* 0x000fc40000410000 */
[----:B------:R-:W-:Y:S02]  /*6030*/  FMUL.FTZ R201, R201, R198 ;  /* 0x000000c6c9c97220 */ /* 0x000fe40000410000 */
[----:B------:R-:W-:Y:S02]  /*6040*/  FFMA.FTZ R110, R95, R110, R112 ;  /* 0x0000006e5f6e7223 */ /* 0x000fe40000010070 */
[----:B------:R-:W-:Y:S02]  /*6050*/  FFMA.FTZ R198, R135, R198, R77 ;  /* 0x000000c687c67223 */ /* 0x000fe4000001004d */
[C---:B------:R-:W-:Y:S02]  /*6060*/  FMUL.FTZ R77, R115.reuse, -R113 ;  /* 0x80000071734d7220 */ /* 0x040fe40000410000 */
[----:B------:R-:W-:Y:S02]  /*6070*/  FMUL.FTZ R174, R88, R174 ;  /* 0x000000ae58ae7220 */ /* 0x000fe40000410000 */
[----:B------:R-:W-:-:S02]  /*6080*/  FMUL.FTZ R115, R115, -R78 ;  /* 0x8000004e73737220 */ /* 0x000fc40000410000 */
[----:B------:R-:W-:Y:S01]  /*6090*/  FMUL.FTZ R76, R88, R223 ;  /* 0x000000df584c7220 */ /* 0x000fe20000410000 */
[----:B------:R-:W-:Y:S01]  /*60a0*/  IADD3 R223, R106, 0x3e0, RZ ;  /* 0x000003e06adf7810 */ /* 0x000fe20007ffe0ff */
[-C--:B------:R-:W-:Y:S02]  /*60b0*/  FFMA.FTZ R39, R88, R108.reuse, R39 ;  /* 0x0000006c58277223 */ /* 0x080fe40000010027 */
[----:B------:R-:W-:Y:S02]  /*60c0*/  FFMA.FTZ R110, R175, R108, R110 ;  /* 0x0000006caf6e7223 */ /* 0x000fe4000001006e */
[C---:B------:R-:W-:Y:S02]  /*60d0*/  FFMA.FTZ R108, R116.reuse, R78, -R77 ;  /* 0x0000004e746c7223 */ /* 0x040fe4000001084d */
[----:B------:R-:W-:Y:S02]  /*60e0*/  FMUL.FTZ R87, R177, R174 ;  /* 0x000000aeb1577220 */ /* 0x000fe40000410000 */
[----:B------:R-:W-:-:S02]  /*60f0*/  FFMA.FTZ R116, R116, R113, R115 ;  /* 0x0000007174747223 */ /* 0x000fc40000010073 */
[----:B------:R-:W-:Y:S02]  /*6100*/  FMUL.FTZ R177, R177, R76 ;  /* 0x0000004cb1b17220 */ /* 0x000fe40000410000 */
[----:B------:R-:W-:Y:S02]  /*6110*/  FMUL.FTZ R79, R55, R170 ;  /* 0x000000aa374f7220 */ /* 0x000fe40000410000 */
[----:B------:R-:W-:Y:S02]  /*6120*/  FMUL.FTZ R77, R172, R113 ;  /* 0x00000071ac4d7220 */ /* 0x000fe40000410000 */
[-C--:B------:R-:W-:Y:S02]  /*6130*/  FFMA.FTZ R87, R95, R76.reuse, R87 ;  /* 0x0000004c5f577223 */ /* 0x080fe40000010057 */
[----:B------:R-:W-:Y:S02]  /*6140*/  FMUL.FTZ R114, R175, R76 ;  /* 0x0000004caf727220 */ /* 0x000fe40000410000 */
[----:B------:R-:W-:-:S02]  /*6150*/  FADD.FTZ R71, -R71, R116 ;  /* 0x0000007447477221 */ /* 0x000fc40000010100 */
[----:B------:R-:W-:Y:S01]  /*6160*/  FFMA.FTZ R76, R95, R174, -R177 ;  /* 0x000000ae5f4c7223 */ /* 0x000fe200000108b1 */
[----:B------:R1:W-:Y:S01]  /*6170*/  STS [R73.X4+0x10c8], R114 ;  /* 0x0010c87249007388 */ /* 0x0003e20000004800 */
        /* <DEDUP_REMOVED lines=9> */
[----:B------:R-:W-:Y:S02]  /*6210*/  FMUL.FTZ R109, R113, UR40 ;  /* 0x00000028716d7c20 */ /* 0x000fe40008410000 */
[----:B------:R-:W-:-:S02]  /*6220*/  FMUL.FTZ R115, R55, R113 ;  /* 0x0000007137737220 */ /* 0x000fc40000410000 */
[----:B------:R-:W-:Y:S02]  /*6230*/  FADD.FTZ R22, R111, R22 ;  /* 0x000000166f167221 */ /* 0x000fe40000010000 */
[----:B------:R-:W-:Y:S02]  /*6240*/  FADD.FTZ R70, -R70, R117 ;  /* 0x0000007546467221 */ /* 0x000fe40000010100 */
[----:B------:R-:W-:Y:S02]  /*6250*/  FADD.FTZ R23, R110, R23 ;  /* 0x000000176e177221 */ /* 0x000fe40000010000 */
[----:B------:R-:W-:Y:S02]  /*6260*/  FFMA.FTZ R111, R113, UR39, -R108 ;  /* 0x00000027716f7c23 */ /* 0x000fe4000801086c */
[----:B------:R-:W-:Y:S02]  /*6270*/  FADD.FTZ R226, R226, R77 ;  /* 0x0000004de2e27221 */ /* 0x000fe40000010000 */
[----:B------:R-:W-:-:S02]  /*6280*/  FFMA.FTZ R110, R78, UR39, R109 ;  /* 0x000000274e6e7c23 */ /* 0x000fc4000801006d */
[----:B------:R-:W-:Y:S02]  /*6290*/  FMUL.FTZ R113, R55, R78 ;  /* 0x0000004e37717220 */ /* 0x000fe40000410000 */
[----:B------:R-:W-:Y:S02]  /*62a0*/  FMUL.FTZ R78, R172, R115 ;  /* 0x00000073ac4e7220 */ /* 0x000fe40000410000 */
[C---:B------:R-:W-:Y:S02]  /*62b0*/  FMUL.FTZ R77, R119.reuse, -R70 ;  /* 0x80000046774d7220 */ /* 0x040fe40000410000 */
[-C--:B------:R-:W-:Y:S02]  /*62c0*/  FMUL.FTZ R119, R119, -R226.reuse ;  /* 0x800000e277777220 */ /* 0x080fe40000410000 */
[----:B------:R-:W-:Y:S02]  /*62d0*/  FFMA.FTZ R109, R95, R113, R78 ;  /* 0x000000715f6d7223 */ /* 0x000fe4000001004e */
        /* <DEDUP_REMOVED lines=14> */
[----:B------:R-:W-:Y:S02]  /*63c0*/  FMUL.FTZ R111, R172, R111 ;  /* 0x0000006fac6f7220 */ /* 0x000fe40000410000 */
[----:B------:R-:W-:Y:S02]  /*63d0*/  FMUL.FTZ R78, R206, R131 ;  /* 0x00000083ce4e7220 */ /* 0x000fe40000410000 */
[-C--:B------:R-:W-:Y:S02]  /*63e0*/  FMUL.FTZ R108, R172, R113.reuse ;  /* 0x00000071ac6c7220 */ /* 0x080fe40000410000 */
[----:B------:R-:W-:Y:S02]  /*63f0*/  FMUL.FTZ R112, R170, R113 ;  /* 0x00000071aa707220 */ /* 0x000fe40000410000 */
[----:B------:R-:W-:-:S02]  /*6400*/  FMUL.FTZ R203, R206, R203 ;  /* 0x000000cbcecb7220 */ /* 0x000fc40000410000 */
[----:B------:R-:W-:Y:S01]  /*6410*/  FADD.FTZ R229, -R229, R124 ;  /* 0x0000007ce5e57221 */ /* 0x000fe20000010100 */
[----:B------:R4:W-:Y:S01]  /*6420*/  STS [R73.X4+0x10c0], R112 ;  /* 0x0010c07049007388 */ /* 0x0009e20000004800 */
[----:B-1----:R-:W-:Y:S02]  /*6430*/  FMUL.FTZ R114, R170, R115 ;  /* 0x00000073aa727220 */ /* 0x002fe40000410000 */
[----:B------:R-:W-:Y:S02]  /*6440*/  FFMA.FTZ R110, R95, R110, R111 ;  /* 0x0000006e5f6e7223 */ /* 0x000fe4000001006f */
[-C--:B------:R-:W-:Y:S01]  /*6450*/  FMUL.FTZ R206, R206, R143.reuse ;  /* 0x0000008fcece7220 */ /* 0x080fe20000410000 */
[----:B------:R1:W-:Y:S01]  /*6460*/  STS [R73.X4+0x10c4], R114 ;  /* 0x0010c47249007388 */ /* 0x0003e20000004800 */
[----:B------:R-:W-:Y:S02]  /*6470*/  FADD.FTZ R230, R230, R77 ;  /* 0x0000004de6e67221 */ /* 0x000fe40000010000 */
[----:B------:R-:W-:-:S02]  /*6480*/  FFMA.FTZ R143, R56, R143, R78 ;  /* 0x0000008f388f7223 */ /* 0x000fc4000001004e */
[----:B------:R-:W-:Y:S02]  /*6490*/  FMUL.FTZ R78, R90, R165 ;  /* 0x000000a55a4e7220 */ /* 0x000fe40000410000 */
[----:B------:R-:W-:Y:S02]  /*64a0*/  FFMA.FTZ R108, R95, R115, -R108 ;  /* 0x000000735f6c7223 */ /* 0x000fe4000001086c */
[----:B------:R-:W-:Y:S02]  /*64b0*/  FMUL.FTZ R77, R125, -R229 ;  /* 0x800000e57d4d7220 */ /* 0x000fe40000410000 */
[----:B------:R-:W-:Y:S01]  /*64c0*/  FFMA.FTZ R203, R56, R217, R203 ;  /* 0x000000d938cb7223 */ /* 0x000fe200000100cb */
[----:B------:R-:W-:Y:S01]  /*64d0*/  IADD3 R217, R106, 0x380, RZ ;  /* 0x000003806ad97810 */ /* 0x000fe20007ffe0ff */
[----:B------:R-:W-:Y:S02]  /*64e0*/  FFMA.FTZ R131, R56, R131, -R206 ;  /* 0x0000008338837223 */ /* 0x000fe400000108ce */
[----:B------:R-:W-:-:S02]  /*64f0*/  FFMA.FTZ R95, R170, R79, R110 ;  /* 0x0000004faa5f7223 */ /* 0x000fc4000001006e */
[----:B------:R-:W-:Y:S02]  /*6500*/  FMUL.FTZ R125, R125, -R230 ;  /* 0x800000e67d7d7220 */ /* 0x000fe40000410000 */
[-C--:B------:R-:W-:Y:S02]  /*6510*/  FMUL.FTZ R56, R167, R71.reuse ;  /* 0x00000047a7387220 */ /* 0x080fe40000410000 */
[----:B----4-:R-:W-:Y:S02]  /*6520*/  FMUL.FTZ R112, R225, UR40 ;  /* 0x00000028e1707c20 */ /* 0x010fe40008410000 */
[----:B------:R-:W-:Y:S02]  /*6530*/  FMUL.FTZ R110, R71, UR40 ;  /* 0x00000028476e7c20 */ /* 0x000fe40008410000 */
[----:B------:R-:W-:Y:S02]  /*6540*/  FFMA.FTZ R167, R167, -R78, R192 ;  /* 0x8000004ea7a77223 */ /* 0x000fe400000100c0 */
[----:B-1----:R-:W-:-:S02]  /*6550*/  FMUL.FTZ R114, R90, R71 ;  /* 0x000000475a727220 */ /* 0x002fc40000410000 */
[C---:B------:R-:W-:Y:S02]  /*6560*/  FFMA.FTZ R77, R126.reuse, R230, -R77 ;  /* 0x000000e67e4d7223 */ /* 0x040fe4000001084d */
[----:B------:R-:W-:Y:S02]  /*6570*/  FFMA.FTZ R40, R55, R79, R40 ;  /* 0x0000004f37287223 */ /* 0x000fe40000010028 */
[----:B------:R-:W-:Y:S02]  /*6580*/  FFMA.FTZ R126, R126, R229, R125 ;  /* 0x000000e57e7e7223 */ /* 0x000fe4000001007d */
[----:B------:R-:W-:Y:S02]  /*6590*/  FFMA.FTZ R112, R71, UR39, -R112 ;  /* 0x0000002747707c23 */ /* 0x000fe40008010870 */
[----:B------:R-:W-:Y:S02]  /*65a0*/  FFMA.FTZ R79, R225, UR39, R110 ;  /* 0x00000027e14f7c23 */ /* 0x000fe4000801006e */
[----:B------:R-:W-:-:S02]  /*65b0*/  FFMA.FTZ R78, R159, -R78, R190 ;  /* 0x8000004e9f4e7223 */ /* 0x000fc400000100be */
[----:B------:R-:W-:Y:S02]  /*65c0*/  FMUL.FTZ R110, R90, R225 ;  /* 0x000000e15a6e7220 */ /* 0x000fe40000410000 */
        /* <DEDUP_REMOVED lines=8> */
[----:B------:R-:W-:Y:S02]  /*6650*/  FMUL.FTZ R77, R209, R58 ;  /* 0x0000003ad14d7220 */ /* 0x000fe40000410000 */
[----:B------:R-:W-:Y:S02]  /*6660*/  FADD.FTZ R234, -R234, R71 ;  /* 0x00000047eaea7221 */ /* 0x000fe40000010100 */
[----:B------:R-:W-:-:S02]  /*6670*/  FADD.FTZ R233, R233, R128 ;  /* 0x00000080e9e97221 */ /* 0x000fc40000010000 */
[----:B------:R-:W-:Y:S02]  /*6680*/  FFMA.FTZ R59, R74, R59, R77 ;  /* 0x0000003b4a3b7223 */ /* 0x000fe4000001004d */
[----:B------:R-:W-:Y:S02]  /*6690*/  FMUL.FTZ R77, R129, -R234 ;  /* 0x800000ea814d7220 */ /* 0x000fe40000410000 */
[C---:B------:R-:W-:Y:S02]  /*66a0*/  FMUL.FTZ R112, R167.reuse, R112 ;  /* 0x00000070a7707220 */ /* 0x040fe40000410000 */
[----:B------:R-:W-:Y:S02]  /*66b0*/  FMUL.FTZ R121, R167, R110 ;  /* 0x0000006ea7797220 */ /* 0x000fe40000410000 */
[----:B------:R-:W-:Y:S02]  /*66c0*/  FMUL.FTZ R129, R129, -R233 ;  /* 0x800000e981817220 */ /* 0x000fe40000410000 */
[----:B------:R-:W-:-:S02]  /*66d0*/  FFMA.FTZ R121, R78, R114, -R121 ;  /* 0x000000724e797223 */ /* 0x000fc40000010879 */
[----:B------:R-:W-:Y:S02]  /*66e0*/  FFMA.FTZ R58, R78, R79, R112 ;  /* 0x0000004f4e3a7223 */ /* 0x000fe40000010070 */
[C---:B------:R-:W-:Y:S02]  /*66f0*/  FFMA.FTZ R129, R132.reuse, R234, R129 ;  /* 0x000000ea84817223 */ /* 0x040fe40000010081 */
[----:B------:R-:W-:Y:S02]  /*6700*/  FFMA.FTZ R78, R132, R233, -R77 ;  /* 0x000000e9844e7223 */ /* 0x000fe4000001084d */
[----:B------:R-:W-:Y:S02]  /*6710*/  FMUL.FTZ R118, R99, R94 ;  /* 0x0000005e63767220 */ /* 0x000fe40000410000 */
[----:B------:R-:W-:Y:S02]  /*6720*/  FADD.FTZ R236, -R236, R129 ;  /* 0x00000081ecec7221 */ /* 0x000fe40000010100 */
[----:B------:R-:W-:-:S02]  /*6730*/  FADD.FTZ R235, R235, R78 ;  /* 0x0000004eebeb7221 */ /* 0x000fc40000010000 */
[----:B------:R-:W-:Y:S02]  /*6740*/  FMUL.FTZ R110, R165, R110 ;  /* 0x0000006ea56e7220 */ /* 0x000fe40000410000 */
[----:B------:R-:W-:Y:S02]  /*6750*/  FMUL.FTZ R116, R100, R93 ;  /* 0x0000005d64747220 */ /* 0x000fe40000410000 */
[-C--:B------:R-:W-:Y:S01]  /*6760*/  FFMA.FTZ R119, R92, -R118.reuse, R151 ;  /* 0x800000765c777223 */ /* 0x080fe20000010097 */
[----:B------:R1:W-:Y:S01]  /*6770*/  STS [R73.X4+0x10b8], R110 ;  /* 0x0010b86e49007388 */ /* 0x0003e20000004800 */
[----:B------:R-:W-:Y:S02]  /*6780*/  FFMA.FTZ R118, R134, -R118, R157 ;  /* 0x8000007686767223 */ /* 0x000fe4000001009d */
[C---:B------:R-:W-:Y:S02]  /*6790*/  FMUL.FTZ R123, R99.reuse, R236 ;  /* 0x000000ec637b7220 */ /* 0x040fe40000410000 */
[----:B------:R-:W-:-:S02]  /*67a0*/  FMUL.FTZ R125, R99, R235 ;  /* 0x000000eb637d7220 */ /* 0x000fc40000410000 */
[----:B------:R-:W-:Y:S02]  /*67b0*/  FMUL.FTZ R114, R165, R114 ;  /* 0x00000072a5727220 */ /* 0x000fe40000410000 */
[-C--:B------:R-:W-:Y:S02]  /*67c0*/  FFMA.FTZ R117, R133, -R116.reuse, R158 ;  /* 0x8000007485757223 */ /* 0x080fe4000001009e */
[----:B------:R-:W-:Y:S01]  /*67d0*/  FFMA.FTZ R116, R139, -R116, R160 ;  /* 0x800000748b747223 */ /* 0x000fe200000100a0 */
[----:B------:R4:W-:Y:S01]  /*67e0*/  STS [R73.X4+0x10bc], R114 ;  /* 0x0010bc7249007388 */ /* 0x0009e20000004800 */
[----:B------:R-:W-:Y:S02]  /*67f0*/  FMUL.FTZ R122, R100, R234 ;  /* 0x000000ea647a7220 */ /* 0x000fe40000410000 */
[----:B------:R-:W-:Y:S02]  /*6800*/  FMUL.FTZ R78, R118, R123 ;  /* 0x0000007b764e7220 */ /* 0x000fe40000410000 */
[----:B------:R-:W-:-:S02]  /*6810*/  FMUL.FTZ R124, R100, R233 ;  /* 0x000000e9647c7220 */ /* 0x000fc40000410000 */
[-C--:B-1----:R-:W-:Y:S02]  /*6820*/  FMUL.FTZ R110, R118, R125.reuse ;  /* 0x0000007d766e7220 */ /* 0x082fe40000410000 */
[C---:B------:R-:W-:Y:S02]  /*6830*/  FMUL.FTZ R77, R116.reuse, R122 ;  /* 0x0000007a744d7220 */ /* 0x040fe40000410000 */
[C---:B------:R-:W-:Y:S02]  /*6840*/  FFMA.FTZ R78, R119.reuse, R125, R78 ;  /* 0x0000007d774e7223 */ /* 0x040fe4000001004e */
[----:B------:R-:W-:Y:S02]  /*6850*/  FMUL.FTZ R79, R116, R124 ;  /* 0x0000007c744f7220 */ /* 0x000fe40000410000 */
[----:B------:R-:W-:Y:S02]  /*6860*/  FFMA.FTZ R110, R119, R123, -R110 ;  /* 0x0000007b776e7223 */ /* 0x000fe4000001086e */
[----:B----4-:R-:W-:-:S02]  /*6870*/  FMUL.FTZ R114, R89, R156 ;  /* 0x0000009c59727220 */ /* 0x010fc40000410000 */
[----:B------:R-:W-:Y:S02]  /*6880*/  FFMA.FTZ R77, R117, R124, R77 ;  /* 0x0000007c754d7223 */ /* 0x000fe4000001004d */
[----:B------:R-:W-:Y:S02]  /*6890*/  FADD.FTZ R78, RZ, R78 ;  /* 0x0000004eff4e7221 */ /* 0x000fe40000010000 */
[----:B------:R-:W-:Y:S02]  /*68a0*/  FADD.FTZ R24, R95, R24 ;  /* 0x000000185f187221 */ /* 0x000fe40000010000 */
[----:B------:R-:W-:Y:S02]  /*68b0*/  FFMA.FTZ R79, R117, R122, -R79 ;  /* 0x0000007a754f7223 */ /* 0x000fe4000001084f */
[----:B------:R-:W-:Y:S02]  /*68c0*/  FADD.FTZ R110, RZ, R110 ;  /* 0x0000006eff6e7221 */ /* 0x000fe40000010000 */
[----:B------:R-:W-:-:S02]  /*68d0*/  FFMA.FTZ R115, R162, -R114, R187 ;  /* 0x80000072a2737223 */ /* 0x000fc400000100bb */
[----:B------:R-:W-:Y:S02]  /*68e0*/  FMUL.FTZ R137, R89, R70 ;  /* 0x0000004659897220 */ /* 0x000fe40000410000 */
[----:B------:R-:W-:Y:S02]  /*68f0*/  FMUL.FTZ R112, R97, R142 ;  /* 0x0000008e61707220 */ /* 0x000fe40000410000 */
[----:B------:R-:W-:Y:S02]  /*6900*/  FMUL.FTZ R95, R89, R226 ;  /* 0x000000e2595f7220 */ /* 0x000fe40000410000 */
[----:B------:R-:W-:Y:S02]  /*6910*/  FADD.FTZ R77, R78, R77 ;  /* 0x0000004d4e4d7221 */ /* 0x000fe40000010000 */
[----:B------:R-:W-:Y:S02]  /*6920*/  FMUL.FTZ R71, R209, R130 ;  /* 0x00000082d1477220 */ /* 0x000fe40000410000 */
[----:B------:R-:W-:-:S02]  /*6930*/  FADD.FTZ R79, R110, R79 ;  /* 0x0000004f6e4f7221 */ /* 0x000fc40000010000 */
[----:B------:R-:W-:Y:S02]  /*6940*/  FFMA.FTZ R114, R154, -R114, R185 ;  /* 0x800000729a727223 */ /* 0x000fe400000100b9 */
[----:B------:R-:W-:Y:S02]  /*6950*/  FMUL.FTZ R78, R115, R137 ;  /* 0x00000089734e7220 */ /* 0x000fe40000410000 */
[----:B------:R-:W-:Y:S02]  /*6960*/  FFMA.FTZ R113, R136, -R112, R163 ;  /* 0x8000007088717223 */ /* 0x000fe400000100a3 */
[----:B------:R-:W-:Y:S02]  /*6970*/  FMUL.FTZ R209, R209, R138 ;  /* 0x0000008ad1d17220 */ /* 0x000fe40000410000 */
[----:B------:R-:W-:Y:S02]  /*6980*/  FMUL.FTZ R126, R156, R95 ;  /* 0x0000005f9c7e7220 */ /* 0x000fe40000410000 */
[----:B------:R-:W-:-:S02]  /*6990*/  FMUL.FTZ R110, R98, R145 ;  /* 0x00000091626e7220 */ /* 0x000fc40000410000 */
[----:B------:R-:W-:Y:S01]  /*69a0*/  FFMA.FTZ R112, R146, -R112, R161 ;  /* 0x8000007092707223 */ /* 0x000fe200000100a1 */
[----:B------:R1:W-:Y:S01]  /*69b0*/  STS [R73.X4+0x10b0], R126 ;  /* 0x0010b07e49007388 */ /* 0x0003e20000004800 */
[----:B------:R-:W-:Y:S02]  /*69c0*/  FMUL.FTZ R129, R97, R231 ;  /* 0x000000e761817220 */ /* 0x000fe40000410000 */
[----:B------:R-:W-:Y:S02]  /*69d0*/  FMUL.FTZ R176, R175, R174 ;  /* 0x000000aeafb07220 */ /* 0x000fe40000410000 */
[----:B------:R-:W-:Y:S02]  /*69e0*/  FMUL.FTZ R127, R97, R232 ;  /* 0x000000e8617f7220 */ /* 0x000fe40000410000 */
[----:B------:R-:W-:Y:S01]  /*69f0*/  FFMA.FTZ R71, R74, R138, R71 ;  /* 0x0000008a4a477223 */ /* 0x000fe20000010047 */
[----:B------:R-:W-:Y:S01]  /*6a00*/  STS [R73.X4+0x10cc], R176 ;  /* 0x0010ccb049007388 */ /* 0x000fe20000004800 */
[----:B------:R-:W-:-:S02]  /*6a10*/  FFMA.FTZ R175, R114, R95, R78 ;  /* 0x0000005f72af7223 */ /* 0x000fc4000001004e */
[----:B------:R-:W-:Y:S01]  /*6a20*/  FFMA.FTZ R74, R74, R130, -R209 ;  /* 0x000000824a4a7223 */ /* 0x000fe200000108d1 */
[----:B------:R-:W-:Y:S01]  /*6a30*/  IADD3 R209, R106, 0x360, RZ ;  /* 0x000003606ad17810 */ /* 0x000fe20007ffe0ff */
[-C--:B------:R-:W-:Y:S02]  /*6a40*/  FFMA.FTZ R111, R141, -R110.reuse, R166 ;  /* 0x8000006e8d6f7223 */ /* 0x080fe400000100a6 */
[----:B------:R-:W-:Y:S02]  /*6a50*/  FMUL.FTZ R95, R115, R95 ;  /* 0x0000005f735f7220 */ /* 0x000fe40000410000 */
[----:B------:R-:W-:Y:S02]  /*6a60*/  FMUL.FTZ R78, R112, R129 ;  /* 0x00000081704e7220 */ /* 0x000fe40000410000 */
[----:B------:R-:W-:Y:S02]  /*6a70*/  FFMA.FTZ R110, R147, -R110, R168 ;  /* 0x8000006e936e7223 */ /* 0x000fe400000100a8 */
[----:B------:R-:W-:-:S02]  /*6a80*/  FMUL.FTZ R130, R98, R229 ;  /* 0x000000e562827220 */ /* 0x000fc40000410000 */
[----:B-1----:R-:W-:Y:S02]  /*6a90*/  FMUL.FTZ R126, R112, R127 ;  /* 0x0000007f707e7220 */ /* 0x002fe40000410000 */
[----:B------:R-:W-:Y:S02]  /*6aa0*/  FMUL.FTZ R128, R98, R230 ;  /* 0x000000e662807220 */ /* 0x000fe40000410000 */
[----:B------:R-:W-:Y:S02]  /*6ab0*/  FFMA.FTZ R177, R114, R137, -R95 ;  /* 0x0000008972b17223 */ /* 0x000fe4000001085f */
[C---:B------:R-:W-:Y:S02]  /*6ac0*/  FFMA.FTZ R78, R113.reuse, R127, R78 ;  /* 0x0000007f714e7223 */ /* 0x040fe4000001004e */
[----:B------:R-:W-:Y:S02]  /*6ad0*/  FMUL.FTZ R95, R110, R130 ;  /* 0x000000826e5f7220 */ /* 0x000fe40000410000 */
[----:B------:R-:W-:-:S02]  /*6ae0*/  FFMA.FTZ R126, R113, R129, -R126 ;  /* 0x00000081717e7223 */ /* 0x000fc4000001087e */
[----:B------:R-:W-:Y:S02]  /*6af0*/  FMUL.FTZ R132, R110, R128 ;  /* 0x000000806e847220 */ /* 0x000fe40000410000 */
[----:B------:R-:W-:Y:S02]  /*6b00*/  FFMA.FTZ R212, R135, R216, R212 ;  /* 0x000000d887d47223 */ /* 0x000fe400000100d4 */
[----:B------:R-:W-:Y:S02]  /*6b10*/  FADD.FTZ R77, R77, R78 ;  /* 0x0000004e4d4d7221 */ /* 0x000fe40000010000 */
[----:B------:R-:W-:Y:S01]  /*6b20*/  FFMA.FTZ R135, R135, R144, -R201 ;  /* 0x0000009087877223 */ /* 0x000fe200000108c9 */
[----:B------:R-:W-:Y:S01]  /*6b30*/  IADD3 R201, R106, 0x320, RZ ;  /* 0x000003206ac97810 */ /* 0x000fe20007ffe0ff */
[----:B------:R-:W-:Y:S02]  /*6b40*/  FFMA.FTZ R78, R111, R128, R95 ;  /* 0x000000806f4e7223 */ /* 0x000fe4000001005f */
[----:B------:R-:W-:-:S02]  /*6b50*/  FMUL.FTZ R144, R156, R137 ;  /* 0x000000899c907220 */ /* 0x000fc40000410000 */
[----:B------:R-:W-:Y:S02]  /*6b60*/  FADD.FTZ R79, R79, R126 ;  /* 0x0000007e4f4f7221 */ /* 0x000fe40000010000 */
[----:B------:R-:W-:Y:S01]  /*6b70*/  FFMA.FTZ R132, R111, R130, -R132 ;  /* 0x000000826f847223 */ /* 0x000fe20000010884 */
[----:B------:R1:W-:Y:S01]  /*6b80*/  STS [R73.X4+0x10b4], R144 ;  /* 0x0010b49049007388 */ /* 0x0003e20000004800 */
[----:B------:R-:W-:Y:S02]  /*6b90*/  FMUL.FTZ R137, R91, R150 ;  /* 0x000000965b897220 */ /* 0x000fe40000410000 */
[----:B------:R-:W-:Y:S02]  /*6ba0*/  FADD.FTZ R126, R77, R78 ;  /* 0x0000004e4d7e7221 */ /* 0x000fe40000010000 */
[----:B------:R-:W-:Y:S02]  /*6bb0*/  FADD.FTZ R132, R79, R132 ;  /* 0x000000844f847221 */ /* 0x000fe40000010000 */
[----:B------:R-:W-:-:S02]  /*6bc0*/  FMUL.FTZ R77, R96, R153 ;  /* 0x00000099604d7220 */ /* 0x000fc40000410000 */
[----:B------:R-:W-:Y:S02]  /*6bd0*/  FFMA.FTZ R79, R152, -R137, R173 ;  /* 0x80000089984f7223 */ /* 0x000fe400000100ad */
[----:B------:R-:W-:Y:S02]  /*6be0*/  FMUL.FTZ R138, R91, R68 ;  /* 0x000000445b8a7220 */ /* 0x000fe40000410000 */
[-C--:B------:R-:W-:Y:S02]  /*6bf0*/  FFMA.FTZ R35, R52, R140.reuse, R35 ;  /* 0x0000008c34237223 */ /* 0x080fe40000010023 */
[----:B------:R-:W-:Y:S01]  /*6c00*/  FFMA.FTZ R212, R199, R140, R212 ;  /* 0x0000008cc7d47223 */ /* 0x000fe200000100d4 */
[----:B------:R-:W-:Y:S01]  /*6c10*/  IADD3 R199, R106, 0x300, RZ ;  /* 0x000003006ac77810 */ /* 0x000fe20007ffe0ff */
[----:B------:R-:W-:Y:S02]  /*6c20*/  FFMA.FTZ R78, R149, -R77, R178 ;  /* 0x8000004d954e7223 */ /* 0x000fe400000100b2 */
[----:B------:R-:W-:-:S02]  /*6c30*/  FFMA.FTZ R95, R148, -R137, R171 ;  /* 0x80000089945f7223 */ /* 0x000fc400000100ab */
[----:B------:R-:W-:Y:S02]  /*6c40*/  FMUL.FTZ R140, R91, R228 ;  /* 0x000000e45b8c7220 */ /* 0x000fe40000410000 */
[----:B------:R-:W-:Y:S02]  /*6c50*/  FFMA.FTZ R77, R155, -R77, R180 ;  /* 0x8000004d9b4d7223 */ /* 0x000fe400000100b4 */
[----:B-1----:R-:W-:Y:S02]  /*6c60*/  FMUL.FTZ R144, R79, R138 ;  /* 0x0000008a4f907220 */ /* 0x002fe40000410000 */
[C---:B------:R-:W-:Y:S02]  /*6c70*/  FMUL.FTZ R164, R96.reuse, R227 ;  /* 0x000000e360a47220 */ /* 0x040fe40000410000 */
[----:B------:R-:W-:Y:S02]  /*6c80*/  FFMA.FTZ R56, R159, R225, R56 ;  /* 0x000000e19f387223 */ /* 0x000fe40000010038 */
[----:B------:R-:W-:-:S02]  /*6c90*/  FMUL.FTZ R170, R96, R69 ;  /* 0x0000004560aa7220 */ /* 0x000fc40000410000 */
[----:B------:R-:W-:Y:S02]  /*6ca0*/  FFMA.FTZ R159, R95, R140, -R144 ;  /* 0x0000008c5f9f7223 */ /* 0x000fe40000010890 */
[----:B------:R-:W-:Y:S02]  /*6cb0*/  FMUL.FTZ R169, R77, R164 ;  /* 0x000000a44da97220 */ /* 0x000fe40000410000 */
[----:B------:R-:W-:Y:S01]  /*6cc0*/  FADD.FTZ R132, R132, R159 ;  /* 0x0000009f84847221 */ /* 0x000fe20000010000 */
[----:B------:R-:W-:Y:S01]  /*6cd0*/  IADD3 R159, R106, 0x160, RZ ;  /* 0x000001606a9f7810 */ /* 0x000fe20007ffe0ff */
[----:B------:R-:W-:Y:S02]  /*6ce0*/  FFMA.FTZ R169, R78, R170, -R169 ;  /* 0x000000aa4ea97223 */ /* 0x000fe400000108a9 */
[----:B------:R-:W-:Y:S01]  /*6cf0*/  FMUL.FTZ R137, R79, R140 ;  /* 0x0000008c4f897220 */ /* 0x000fe20000410000 */
[----:B------:R-:W-:Y:S01]  /*6d00*/  LEA.HI.SX32 R159, R159, R106, 0x1b ;  /* 0x0000006a9f9f7211 */ /* 0x000fe200078fdaff */
[----:B------:R-:W-:Y:S01]  /*6d10*/  FADD.FTZ R132, R132, R169 ;  /* 0x000000a984847221 */ /* 0x000fe20000010000 */
[----:B------:R-:W-:Y:S01]  /*6d20*/  IADD3 R169, R106, 0x100, RZ ;  /* 0x000001006aa97810 */ /* 0x000fe20007ffe0ff */
[----:B------:R-:W-:-:S02]  /*6d30*/  FFMA.FTZ R137, R95, R138, R137 ;  /* 0x0000008a5f897223 */ /* 0x000fc40000010089 */
[----:B------:R-:W-:Y:S01]  /*6d40*/  FADD.FTZ R132, R132, R177 ;  /* 0x000000b184847221 */ /* 0x000fe20000010000 */
[----:B------:R-:W-:Y:S01]  /*6d50*/  IADD3 R177, R106, 0x40, RZ ;  /* 0x000000406ab17810 */ /* 0x000fe20007ffe0ff */
[----:B------:R-:W-:Y:S01]  /*6d60*/  FMUL.FTZ R167, R77, R170 ;  /* 0x000000aa4da77220 */ /* 0x000fe20000410000 */
[-C--:B------:R-:W-:Y:S01]  /*6d70*/  LEA.HI.SX32 R169, R169, R106.reuse, 0x1b ;  /* 0x0000006aa9a97211 */ /* 0x080fe200078fdaff */
[----:B------:R-:W-:Y:S01]  /*6d80*/  FADD.FTZ R121, R132, R121 ;  /* 0x0000007984797221 */ /* 0x000fe20000010000 */
        /* <DEDUP_REMOVED lines=8> */
[----:B------:R-:W-:-:S02]  /*6e10*/  FADD.FTZ R121, R121, R76 ;  /* 0x0000004c79797221 */ /* 0x000fc40000010000 */
[----:B------:R-:W-:Y:S01]  /*6e20*/  FADD.FTZ R175, R126, R175 ;  /* 0x000000af7eaf7221 */ /* 0x000fe20000010000 */
[-C--:B------:R-:W-:Y:S01]  /*6e30*/  LEA.HI.SX32 R167, R167, R106.reuse, 0x1b ;  /* 0x0000006aa7a77211 */ /* 0x080fe200078fdaff */
[----:B------:R-:W-:Y:S01]  /*6e40*/  FADD.FTZ R121, R121, R86 ;  /* 0x0000005679797221 */ /* 0x000fe20000010000 */
[----:B------:R-:W-:Y:S01]  /*6e50*/  LEA.HI.SX32 R126, R201, R106, 0x1b ;  /* 0x0000006ac97e7211 */ /* 0x000fe200078fdaff */
[----:B------:R-:W-:Y:S01]  /*6e60*/  FADD.FTZ R120, R175, R120 ;  /* 0x00000078af787221 */ /* 0x000fe20000010000 */
[----:B------:R-:W-:Y:S01]  /*6e70*/  IADD3 R175, R106, 0x80, RZ ;  /* 0x000000806aaf7810 */ /* 0x000fe20007ffe0ff */
[----:B------:R-:W-:Y:S02]  /*6e80*/  FADD.FTZ R121, R121, R80 ;  /* 0x0000005079797221 */ /* 0x000fe40000010000 */
[----:B------:R-:W-:Y:S01]  /*6e90*/  FADD.FTZ R120, R120, R109 ;  /* 0x0000006d78787221 */ /* 0x000fe20000010000 */
[C---:B------:R-:W-:Y:S01]  /*6ea0*/  IADD3 R109, R106.reuse, 0xe0, RZ ;  /* 0x000000e06a6d7810 */ /* 0x040fe20007ffe0ff */
[----:B------:R-:W-:Y:S01]  /*6eb0*/  FADD.FTZ R86, R121, R84 ;  /* 0x0000005479567221 */ /* 0x000fe20000010000 */
[----:B------:R-:W-:Y:S01]  /*6ec0*/  IADD3 R121, R106, 0x140, RZ ;  /* 0x000001406a797810 */ /* 0x000fe20007ffe0ff */
[----:B------:R-:W-:Y:S01]  /*6ed0*/  FMUL.FTZ R164, R153, R164 ;  /* 0x000000a499a47220 */ /* 0x000fe20000410000 */
[----:B------:R-:W-:Y:S01]  /*6ee0*/  LEA.HI.SX32 R175, R175, R106, 0x1b ;  /* 0x0000006aafaf7211 */ /* 0x000fe200078fdaff */
[----:B------:R-:W-:-:S02]  /*6ef0*/  FMUL.FTZ R170, R153, R170 ;  /* 0x000000aa99aa7220 */ /* 0x000fc40000410000 */
[C---:B------:R-:W-:Y:S01]  /*6f00*/  FMUL.FTZ R138, R150.reuse, R138 ;  /* 0x0000008a968a7220 */ /* 0x040fe20000410000 */
[----:B------:R-:W-:Y:S01]  /*6f10*/  STS [R73.X4+0x10a8], R164 ;  /* 0x0010a8a449007388 */ /* 0x000fe20000004800 */
[----:B------:R-:W-:Y:S02]  /*6f20*/  FMUL.FTZ R140, R150, R140 ;  /* 0x0000008c968c7220 */ /* 0x000fe40000410000 */
[C---:B------:R-:W-:Y:S01]  /*6f30*/  FMUL.FTZ R128, R145.reuse, R128 ;  /* 0x0000008091807220 */ /* 0x040fe20000410000 */
[----:B------:R-:W-:Y:S01]  /*6f40*/  STS [R73.X4+0x10ac], R170 ;  /* 0x0010acaa49007388 */ /* 0x000fe20000004800 */
[----:B------:R-:W-:Y:S02]  /*6f50*/  FMUL.FTZ R130, R145, R130 ;  /* 0x0000008291827220 */ /* 0x000fe40000410000 */
[----:B------:R-:W-:Y:S01]  /*6f60*/  FADD.FTZ R120, R120, R87 ;  /* 0x0000005778787221 */ /* 0x000fe20000010000 */
        /* <DEDUP_REMOVED lines=19> */
[-C--:B------:R-:W-:Y:S01]  /*70a0*/  FFMA.FTZ R34, R49, R57.reuse, R34 ;  /* 0x0000003931227223 */ /* 0x080fe20000010022 */
[----:B------:R4:W-:Y:S01]  /*70b0*/  STS [R73.X4+0x1094], R108 ;  /* 0x0010946c49007388 */ /* 0x0009e20000004800 */
[----:B------:R-:W-:Y:S01]  /*70c0*/  FADD.FTZ R81, R120, R81 ;  /* 0x0000005178517221 */ /* 0x000fe20000010000 */
[----:B------:R-:W-:Y:S01]  /*70d0*/  IADD3 R87, R106, 0xc0, RZ ;  /* 0x000000c06a577810 */ /* 0x000fe20007ffe0ff */
[----:B------:R-:W-:Y:S01]  /*70e0*/  FADD.FTZ R20, R193, R20 ;  /* 0x00000014c1147221 */ /* 0x000fe20000010000 */
[----:B------:R-:W-:Y:S01]  /*70f0*/  STS [R73.X4+0x1088], R124 ;  /* 0x0010887c49007388 */ /* 0x000fe20000004800 */
[----:B------:R-:W-:Y:S01]  /*7100*/  FFMA.FTZ R57, R200, R57, R203 ;  /* 0x00000039c8397223 */ /* 0x000fe200000100cb */
[----:B------:R-:W-:Y:S01]  /*7110*/  IADD3 R135, R106, 0x240, RZ ;  /* 0x000002406a877810 */ /* 0x000fe20007ffe0ff */
[----:B-1----:R-:W-:Y:S01]  /*7120*/  FADD.FTZ R76, R81, R198 ;  /* 0x000000c6514c7221 */ /* 0x002fe20000010000 */
[----:B------:R-:W-:Y:S01]  /*7130*/  STS [R73.X4+0x108c], R122 ;  /* 0x00108c7a49007388 */ /* 0x000fe20000004800 */
[----:B------:R-:W-:Y:S01]  /*7140*/  FADD.FTZ R75, R86, R131 ;  /* 0x00000083564b7221 */ /* 0x000fe20000010000 */
[----:B------:R-:W-:Y:S01]  /*7150*/  IADD3 R81, R106, 0x60, RZ ;  /* 0x000000606a517810 */ /* 0x000fe20007ffe0ff */
[----:B------:R-:W-:Y:S01]  /*7160*/  FADD.FTZ R76, R76, R143 ;  /* 0x0000008f4c4c7221 */ /* 0x000fe20000010000 */
[----:B------:R-:W-:Y:S01]  /*7170*/  STS [R73.X4+0x1080], R80 ;  /* 0x0010805049007388 */ /* 0x000fe20000004800 */
[C---:B------:R-:W-:Y:S01]  /*7180*/  IADD3 R143, R106.reuse, 0x1a0, RZ ;  /* 0x000001a06a8f7810 */ /* 0x040fe20007ffe0ff */
[----:B------:R-:W-:Y:S01]  /*7190*/  FMUL.FTZ R158, R15, R158 ;  /* 0x0000009e0f9e7220 */ /* 0x000fe20000410000 */
[C---:B------:R-:W-:Y:S01]  /*71a0*/  IADD3 R131, R106.reuse, 0x280, RZ ;  /* 0x000002806a837810 */ /* 0x040fe20007ffe0ff */
[----:B------:R1:W-:Y:S01]  /*71b0*/  STS [R73.X4+0x1084], R84 ;  /* 0x0010845449007388 */ /* 0x0003e20000004800 */
[----:B------:R-:W-:Y:S01]  /*71c0*/  IADD3 R193, R106, 0x2e0, RZ ;  /* 0x000002e06ac17810 */ /* 0x000fe20007ffe0ff */
[----:B------:R-:W-:Y:S01]  /*71d0*/  FADD.FTZ R21, R184, R21 ;  /* 0x00000015b8157221 */ /* 0x000fe20000010000 */
[----:B------:R-:W-:Y:S01]  /*71e0*/  IADD3 R203, R106, 0x340, RZ ;  /* 0x000003406acb7810 */ /* 0x000fe20007ffe0ff */
[----:B------:R-:W-:Y:S01]  /*71f0*/  BAR.SYNC.DEFER_BLOCKING 0x0 ;  /* 0x0000000000007b1d */ /* 0x000fe20000010000 */
[-C--:B------:R-:W-:Y:S01]  /*7200*/  LEA.HI.SX32 R164, R121, R106.reuse, 0x1b ;  /* 0x0000006a79a47211 */ /* 0x080fe200078fdaff */
[----:B------:R-:W-:Y:S01]  /*7210*/  FADD.FTZ R19, R212, R19 ;  /* 0x00000013d4137221 */ /* 0x000fe20000010000 */
[-C--:B------:R-:W-:Y:S01]  /*7220*/  LEA.HI.SX32 R144, R123, R106.reuse, 0x1b ;  /* 0x0000006a7b907211 */ /* 0x080fe200078fdaff */
[C---:B----4-:R-:W-:Y:S01]  /*7230*/  FMUL.FTZ R108, R16.reuse, R151 ;  /* 0x00000097106c7220 */ /* 0x050fe20000410000 */
[-C--:B------:R-:W-:Y:S01]  /*7240*/  LEA.HI.SX32 R140, R125, R106.reuse, 0x1b ;  /* 0x0000006a7d8c7211 */ /* 0x080fe200078fdaff */
[----:B-1----:R-:W-:Y:S01]  /*7250*/  FFMA.FTZ R84, -R16, R157, -RZ ;  /* 0x0000009d10547223 */ /* 0x002fe200000109ff */
[----:B------:R-:W-:Y:S01]  /*7260*/  LEA.HI.SX32 R138, R127, R106, 0x1b ;  /* 0x0000006a7f8a7211 */ /* 0x000fe200078fdaff */
[----:B------:R-:W-:Y:S01]  /*7270*/  FFMA.FTZ R160, -R15, R160, -RZ ;  /* 0x000000a00fa07223 */ /* 0x000fe200000109ff */
[-C--:B------:R-:W-:Y:S01]  /*7280*/  LEA.HI.SX32 R132, R129, R106.reuse, 0x1b ;  /* 0x0000006a81847211 */ /* 0x080fe200078fdaff */
[----:B------:R-:W-:Y:S01]  /*7290*/  FFMA.FTZ R86, -R14, R161, -RZ ;  /* 0x000000a10e567223 */ /* 0x000fe200000109ff */
[-C--:B------:R-:W-:Y:S01]  /*72a0*/  LEA.HI.SX32 R80, R106, R106.reuse, 0x1b ;  /* 0x0000006a6a507211 */ /* 0x080fe200078fdaff */
[----:B------:R-:W-:Y:S01]  /*72b0*/  FMUL.FTZ R220, R14, R163 ;  /* 0x000000a30edc7220 */ /* 0x000fe20000410000 */
[----:B------:R-:W-:Y:S01]  /*72c0*/  LEA.HI.SX32 R176, R81, R106, 0x1b ;  /* 0x0000006a51b07211 */ /* 0x000fe200078fdaff */
[----:B------:R-:W-:Y:S01]  /*72d0*/  FMUL.FTZ R166, R13, R166 ;  /* 0x000000a60da67220 */ /* 0x000fe20000410000 */
        /* <DEDUP_REMOVED lines=13> */
[----:B------:R-:W4:Y:S01]  /*73b0*/  LDS R151, [R179.X4+0x1100] ;  /* 0x00110000b3977984 */ /* 0x000f220000004800 */
[----:B------:R-:W-:Y:S01]  /*73c0*/  LEA.HI.SX32 R129, R191, R106, 0x1b ;  /* 0x0000006abf817211 */ /* 0x000fe200078fdaff */
[----:B------:R-:W-:Y:S01]  /*73d0*/  FFMA.FTZ R192, -R9, R192, -RZ ;  /* 0x000000c009c07223 */ /* 0x000fe200000109ff */
[-C--:B------:R-:W-:Y:S01]  /*73e0*/  LEA.HI.SX32 R128, R193, R106.reuse, 0x1b ;  /* 0x0000006ac1807211 */ /* 0x080fe200078fdaff */
[----:B------:R-:W3:Y:S01]  /*73f0*/  LDS R157, [R177.X4+0x1180] ;  /* 0x00118000b19d7984 */ /* 0x000ee20000004800 */
[----:B------:R-:W-:Y:S01]  /*7400*/  LEA.HI.SX32 R127, R199, R106, 0x1b ;  /* 0x0000006ac77f7211 */ /* 0x000fe200078fdaff */
[----:B------:R-:W-:Y:S01]  /*7410*/  FMUL.FTZ R186, R7, R186 ;  /* 0x000000ba07ba7220 */ /* 0x000fe20000410000 */
[-C--:B------:R-:W-:Y:S01]  /*7420*/  LEA.HI.SX32 R125, R203, R106.reuse, 0x1b ;  /* 0x0000006acb7d7211 */ /* 0x080fe200078fdaff */
[----:B------:R-:W2:Y:S01]  /*7430*/  LDS R189, [R176.X4+0x1200] ;  /* 0x00120000b0bd7984 */ /* 0x000ea20000004800 */
        /* <DEDUP_REMOVED lines=10> */
[----:B------:R-:W-:Y:S01]  /*74e0*/  MOV R81, UR34 ;  /* 0x0000002200517c02 */ /* 0x000fe20008000f00 */
        /* <DEDUP_REMOVED lines=20> */
[----:B---3--:R-:W3:Y:S04]  /*7630*/  LDS R243, [R135.X4+0x1980] ;  /* 0x0019800087f37984 */ /* 0x008ee80000004800 */
[----:B------:R-:W0:Y:S04]  /*7640*/  LDS R245, [R132.X4+0x1a00] ;  /* 0x001a000084f57984 */ /* 0x000e280000004800 */
[----:B--2---:R-:W2:Y:S04]  /*7650*/  LDS R247, [R131.X4+0x1a80] ;  /* 0x001a800083f77984 */ /* 0x004ea80000004800 */
[----:B0-----:R-:W0:Y:S04]  /*7660*/  LDS R249, [R130.X4+0x1b00] ;  /* 0x001b000082f97984 */ /* 0x001e280000004800 */
        /* <DEDUP_REMOVED lines=15> */
[----:B-1----:R-:W-:-:S03]  /*7760*/  FFMA.FTZ R108, -R10, R187, -RZ ;  /* 0x000000bb0a6c7223 */ /* 0x002fc600000109ff */
[----:B------:R1:W-:Y:S01]  /*7770*/  STS [R73.X4+0x2130], R158 ;  /* 0x0021309e49007388 */ /* 0x0003e20000004800 */
[----:B--2---:R-:W-:-:S03]  /*7780*/  FFMA.FTZ R84, -R12, R173, -RZ ;  /* 0x000000ad0c547223 */ /* 0x004fc600000109ff */
[----:B------:R2:W-:Y:S01]  /*7790*/  STS [R73.X4+0x2114], R86 ;  /* 0x0021145649007388 */ /* 0x0005e20000004800 */
[----:B-----5:R-:W-:-:S03]  /*77a0*/  FMUL.FTZ R160, R8, R181 ;  /* 0x000000b508a07220 */ /* 0x020fc60000410000 */
[----:B------:R5:W-:Y:S01]  /*77b0*/  STS [R73.X4+0x2124], R84 ;  /* 0x0021245449007388 */ /* 0x000be20000004800 */
[----:B------:R-:W-:Y:S02]  /*77c0*/  FMUL.FTZ R181, R70, UR40 ;  /* 0x0000002846b57c20 */ /* 0x000fe40008410000 */
[----:B-1----:R-:W-:Y:S01]  /*77d0*/  FMUL.FTZ R158, R4, R205 ;  /* 0x000000cd049e7220 */ /* 0x002fe20000410000 */
[----:B------:R1:W-:Y:S01]  /*77e0*/  STS [R73.X4+0x2134], R108 ;  /* 0x0021346c49007388 */ /* 0x0003e20000004800 */
[----:B------:R-:W-:Y:S02]  /*77f0*/  FFMA.FTZ R181, R226, UR39, R181 ;  /* 0x00000027e2b57c23 */ /* 0x000fe400080100b5 */
[----:B--2---:R-:W-:Y:S01]  /*7800*/  FFMA.FTZ R86, -R8, R183, -RZ ;  /* 0x000000b708567223 */ /* 0x004fe200000109ff */
[----:B------:R2:W-:Y:S01]  /*7810*/  STS [R73.X4+0x2160], R158 ;  /* 0x0021609e49007388 */ /* 0x0005e20000004800 */
[----:B-----5:R-:W-:-:S03]  /*7820*/  FFMA.FTZ R84, -R6, R197, -RZ ;  /* 0x000000c506547223 */ /* 0x020fc600000109ff */
[----:B------:R5:W-:Y:S01]  /*7830*/  STS [R73.X4+0x2140], R160 ;  /* 0x002140a049007388 */ /* 0x000be20000004800 */
[----:B-1----:R-:W-:-:S03]  /*7840*/  FMUL.FTZ R108, R6, R195 ;  /* 0x000000c3066c7220 */ /* 0x002fc60000410000 */
[----:B------:R1:W-:Y:S01]  /*7850*/  STS [R73.X4+0x2144], R86 ;  /* 0x0021445649007388 */ /* 0x0003e20000004800 */
[----:B--2---:R-:W-:Y:S01]  /*7860*/  LEA R158, R81, -R106, 0x1 ;  /* 0x8000006a519e7211 */ /* 0x004fe200078e08ff */
[----:B------:R-:W-:Y:S02]  /*7870*/  FMUL.FTZ R81, R226, UR40 ;  /* 0x00000028e2517c20 */ /* 0x000fe40008410000 */
[----:B------:R2:W-:Y:S01]  /*7880*/  STS [R73.X4+0x2150], R108 ;  /* 0x0021506c49007388 */ /* 0x0005e20000004800 */
[----:B------:R-:W-:Y:S01]  /*7890*/  ISETP.GE.AND P0, PT, R158, 0x1, PT ;  /* 0x000000019e00780c */ /* 0x000fe20003f06270 */
[----:B-----5:R-:W-:Y:S02]  /*78a0*/  FFMA.FTZ R160, R70, UR39, -R81 ;  /* 0x0000002746a07c23 */ /* 0x020fe40008010851 */
[----:B------:R5:W-:Y:S01]  /*78b0*/  STS [R73.X4+0x2154], R84 ;  /* 0x0021545449007388 */ /* 0x000be20000004800 */
[----:B------:R-:W-:Y:S02]  /*78c0*/  FMUL.FTZ R70, R69, UR40 ;  /* 0x0000002845467c20 */ /* 0x000fe40008410000 */
[----:B-1----:R-:W-:Y:S01]  /*78d0*/  FFMA.FTZ R86, -R4, R207, -RZ ;  /* 0x000000cf04567223 */ /* 0x002fe200000109ff */
[----:B------:R-:W-:Y:S01]  /*78e0*/  STS [R73.X4+0x2110], R220 ;  /* 0x002110dc49007388 */ /* 0x000fe20000004800 */
[----:B------:R-:W-:-:S02]  /*78f0*/  FFMA.FTZ R183, R227, UR39, R70 ;  /* 0x00000027e3b77c23 */ /* 0x000fc40008010046 */
[----:B--2---:R-:W-:Y:S01]  /*7900*/  FMUL.FTZ R108, R2, R211 ;  /* 0x000000d3026c7220 */ /* 0x004fe20000410000 */
[----:B------:R-:W-:Y:S01]  /*7910*/  STS [R73.X4+0x2118], R166 ;  /* 0x002118a649007388 */ /* 0x000fe20000004800 */
[----:B------:R-:W-:Y:S02]  /*7920*/  FMUL.FTZ R81, R228, UR40 ;  /* 0x00000028e4517c20 */ /* 0x000fe40008410000 */
[----:B-----5:R-:W-:Y:S01]  /*7930*/  FFMA.FTZ R84, -R2, R213, -RZ ;  /* 0x000000d502547223 */ /* 0x020fe200000109ff */
[----:B------:R1:W-:Y:S01]  /*7940*/  STS [R73.X4+0x211c], R168 ;  /* 0x00211ca849007388 */ /* 0x0003e20000004800 */
[----:B------:R-:W-:-:S03]  /*7950*/  FMUL.FTZ R70, R232, UR40 ;  /* 0x00000028e8467c20 */ /* 0x000fc60008410000 */
[----:B------:R-:W-:Y:S01]  /*7960*/  STS [R73.X4+0x2120], R222 ;  /* 0x002120de49007388 */ /* 0x000fe20000004800 */
[----:B------:R-:W-:Y:S02]  /*7970*/  FFMA.FTZ R171, R231, UR39, -R70 ;  /* 0x00000027e7ab7c23 */ /* 0x000fe40008010846 */
[----:B------:R-:W-:Y:S01]  /*7980*/  FMUL.FTZ R70, R236, UR40 ;  /* 0x00000028ec467c20 */ /* 0x000fe20008410000 */
[----:B------:R2:W-:Y:S01]  /*7990*/  STS [R73.X4+0x2128], R178 ;  /* 0x002128b249007388 */ /* 0x0005e20000004800 */
[----:B-1----:R-:W-:-:S03]  /*79a0*/  FFMA.FTZ R168, R68, UR39, R81 ;  /* 0x0000002744a87c23 */ /* 0x002fc60008010051 */
[----:B------:R1:W-:Y:S01]  /*79b0*/  STS [R73.X4+0x212c], R180 ;  /* 0x00212cb449007388 */ /* 0x0003e20000004800 */
[----:B------:R-:W-:Y:S02]  /*79c0*/  FMUL.FTZ R81, R229, UR40 ;  /* 0x00000028e5517c20 */ /* 0x000fe40008410000 */
[----:B------:R-:W-:Y:S01]  /*79d0*/  FFMA.FTZ R70, R235, UR39, R70 ;  /* 0x00000027eb467c23 */ /* 0x000fe20008010046 */
[----:B------:R-:W-:Y:S01]  /*79e0*/  STS [R73.X4+0x2138], R190 ;  /* 0x002138be49007388 */ /* 0x000fe20000004800 */
[----:B------:R-:W-:Y:S02]  /*79f0*/  FFMA.FTZ R166, R230, UR39, R81 ;  /* 0x00000027e6a67c23 */ /* 0x000fe40008010051 */
[----:B--2---:R-:W-:Y:S01]  /*7a00*/  FMUL.FTZ R178, R227, UR40 ;  /* 0x00000028e3b27c20 */ /* 0x004fe20008410000 */
[----:B------:R-:W-:Y:S01]  /*7a10*/  STS [R73.X4+0x213c], R192 ;  /* 0x00213cc049007388 */ /* 0x000fe20000004800 */
[----:B-1----:R-:W-:-:S03]  /*7a20*/  FFMA.FTZ R180, R228, UR39, -R85 ;  /* 0x00000027e4b47c23 */ /* 0x002fc60008010855 */
        /* <DEDUP_REMOVED lines=12> */
[----:B-1----:R-:W-:-:S02]  /*7af0*/  FMUL.FTZ R82, R230, UR40 ;  /* 0x00000028e6527c20 */ /* 0x002fc40008410000 */
[----:B------:R-:W-:Y:S02]  /*7b00*/  FMUL.FTZ R73, R231, UR40 ;  /* 0x00000028e7497c20 */ /* 0x000fe40008410000 */
[----:B------:R-:W-:Y:S02]  /*7b10*/  FFMA.FTZ R173, R229, UR39, -R82 ;  /* 0x00000027e5ad7c23 */ /* 0x000fe40008010852 */
[----:B------:R-:W-:Y:S02]  /*7b20*/  FFMA.FTZ R162, R232, UR39, R73 ;  /* 0x00000027e8a27c23 */ /* 0x000fe40008010049 */
[----:B------:R-:W-:Y:S02]  /*7b30*/  FMUL.FTZ R82, R234, UR40 ;  /* 0x00000028ea527c20 */ /* 0x000fe40008410000 */
[----:B------:R-:W-:Y:S02]  /*7b40*/  FMUL.FTZ R73, R235, UR40 ;  /* 0x00000028eb497c20 */ /* 0x000fe40008410000 */
[----:B------:R-:W-:-:S02]  /*7b50*/  FFMA.FTZ R82, R233, UR39, R82 ;  /* 0x00000027e9527c23 */ /* 0x000fc40008010052 */
[----:B------:R-:W-:Y:S01]  /*7b60*/  FFMA.FTZ R73, R236, UR39, -R73 ;  /* 0x00000027ec497c23 */ /* 0x000fe20008010849 */
[----:B------:R-:W-:Y:S06]  /*7b70*/  BAR.SYNC.DEFER_BLOCKING 0x0 ;  /* 0x0000000000007b1d */ /* 0x000fec0000010000 */
[----:B------:R-:W-:Y:S05]  /*7b80*/  @!P0 BRA `(.L_x_10662) ;  /* 0x0000035000008947 */ /* 0x000fea0003800000 */
[----:B0--34-:R-:W-:Y:S01]  /*7b90*/  ULDC.64 UR36, c[0x0][0x2b8] ;  /* 0x0000ae0000247ab9 */ /* 0x019fe20000000a00 */
[----:B------:R0:W1:Y:S01]  /*7ba0*/  LDS R185, [R80.X4+0x2100] ;  /* 0x0021000050b97984 */ /* 0x0000620000004800 */
[----:B------:R-:W-:Y:S01]  /*7bb0*/  USHF.R.U64 UR44, UR36, 0x1, UR37 ;  /* 0x00000001242c7899 */ /* 0x000fe20008001225 */
[----:B------:R-:W-:Y:S01]  /*7bc0*/  MOV R87, UR7 ;  /* 0x0000000700577c02 */ /* 0x000fe20008000f00 */
[----:B------:R-:W-:-:S02]  /*7bd0*/  USHF.R.U32.HI UR49, URZ, 0x1, UR37 ;  /* 0x000000013f317899 */ /* 0x000fc40008011625 */
[----:B------:R-:W-:Y:S02]  /*7be0*/  ULDC.64 UR34, c[0x0][0x298] ;  /* 0x0000a60000227ab9 */ /* 0x000fe40000000a00 */
[----:B------:R-:W-:Y:S02]  /*7bf0*/  ULDC.64 UR36, c[0x0][0x2a0] ;  /* 0x0000a80000247ab9 */ /* 0x000fe40000000a00 */
[----:B------:R-:W-:Y:S02]  /*7c00*/  UIMAD UR38, UR15, UR36, URZ ;  /* 0x000000240f2672a4 */ /* 0x000fe4000f8e023f */
[----:B------:R-:W-:Y:S02]  /*7c10*/  USHF.R.U64 UR45, UR34, 0x1, UR35 ;  /* 0x00000001222d7899 */ /* 0x000fe40008001223 */
[----:B------:R-:W-:Y:S02]  /*7c20*/  USHF.R.U32.HI UR48, URZ, 0x1, UR35 ;  /* 0x000000013f307899 */ /* 0x000fe40008011623 */
[----:B------:R-:W-:-:S02]  /*7c30*/  UIMAD UR50, UR14, UR37, UR38 ;  /* 0x000000250e3272a4 */ /* 0x000fc4000f8e0226 */
[----:B------:R-:W-:Y:S02]  /*7c40*/  ULDC.64 UR34, c[0x0][0x2b0] ;  /* 0x0000ac0000227ab9 */ /* 0x000fe40000000a00 */
[----:B------:R-:W-:Y:S02]  /*7c50*/  UIMAD UR34, UR43, UR34, URZ ;  /* 0x000000222b2272a4 */ /* 0x000fe4000f8e023f */
[----:B------:R-:W-:Y:S02]  /*7c60*/  ULDC.64 UR38, c[0x0][0x2c0] ;  /* 0x0000b00000267ab9 */ /* 0x000fe40000000a00 */
[----:B------:R-:W-:Y:S02]  /*7c70*/  UIMAD UR51, UR15, UR38, URZ ;  /* 0x000000260f3372a4 */ /* 0x000fe4000f8e023f */
[----:B------:R-:W-:Y:S02]  /*7c80*/  ULEA UR52, UR16, 0xfffffc00, 0xa ;  /* 0xfffffc0010347891 */ /* 0x000fe4000f8e503f */
[----:B------:R-:W-:-:S02]  /*7c90*/  UIMAD UR46, UR7, UR35, UR34 ;  /* 0x00000023072e72a4 */ /* 0x000fc4000f8e0222 */
[----:B------:R-:W-:Y:S02]  /*7ca0*/  UIMAD.WIDE.U32 UR34, UR14, UR36, URZ ;  /* 0x000000240e2272a5 */ /* 0x000fe4000f8e003f */
[----:B------:R-:W-:Y:S01]  /*7cb0*/  UIMAD.WIDE.U32 UR40, UR14, UR38, URZ ;  /* 0x000000260e2872a5 */ /* 0x000fe2000f8e003f */
[----:B------:R-:W-:Y:S01]  /*7cc0*/  IADD3 R84, P0, R106, UR52, RZ ;  /* 0x000000346a547c10 */ /* 0x000fe2000ff1e0ff */
[----:B------:R-:W-:Y:S01]  /*7cd0*/  ULDC.64 UR36, c[0x0][0x2d0] ;  /* 0x0000b40000247ab9 */ /* 0x000fe20000000a00 */
[----:B------:R-:W-:Y:S01]  /*7ce0*/  MOV R81, UR52 ;  /* 0x0000003400517c02 */ /* 0x000fe20008000f00 */
[----:B------:R-:W-:Y:S02]  /*7cf0*/  UIMAD UR51, UR14, UR39, UR51 ;  /* 0x000000270e3372a4 */ /* 0x000fe4000f8e0233 */
[----:B------:R-:W-:Y:S01]  /*7d00*/  UIMAD UR36, UR43, UR36, URZ ;  /* 0x000000242b2472a4 */ /* 0x000fe2000f8e023f */
[----:B------:R-:W-:Y:S01]  /*7d10*/  LEA.HI.X.SX32 R85, R81, RZ, 0x1, P0 ;  /* 0x000000ff51557211 */ /* 0x000fe200000f0eff */
[----:B------:R-:W-:Y:S01]  /*7d20*/  UIMAD UR48, UR48, UR12, URZ ;  /* 0x0000000c303072a4 */ /* 0x000fe2000f8e023f */
[----:B------:R-:W-:Y:S01]  /*7d30*/  MOV R81, UR7 ;  /* 0x0000000700517c02 */ /* 0x000fe20008000f00 */
[----:B------:R-:W-:-:S02]  /*7d40*/  UIADD3 UR35, UR35, UR50, URZ ;  /* 0x0000003223237290 */ /* 0x000fc4000fffe03f */
[----:B------:R-:W-:Y:S02]  /*7d50*/  UIMAD UR49, UR49, UR12, URZ ;  /* 0x0000000c313172a4 */ /* 0x000fe4000f8e023f */
[----:B------:R-:W-:Y:S01]  /*7d60*/  UIADD3 UR41, UR41, UR51, URZ ;  /* 0x0000003329297290 */ /* 0x000fe2000fffe03f */
[--C-:B0-----:R-:W-:Y:S01]  /*7d70*/  IMAD.WIDE.U32 R80, R81, c[0x0][0x2b0], R84.reuse ;  /* 0x0000ac0051507a25 */ /* 0x101fe200078e0054 */
[----:B------:R-:W-:Y:S02]  /*7d80*/  UIMAD UR48, UR13, UR45, UR48 ;  /* 0x0000002d0d3072a4 */ /* 0x000fe4000f8e0230 */
[----:B------:R-:W-:Y:S01]  /*7d90*/  UIMAD.WIDE.U32 UR34, UR12, UR45, UR34 ;  /* 0x0000002d0c2272a5 */ /* 0x000fe2000f8e0022 */
[----:B------:R-:W-:Y:S01]  /*7da0*/  IMAD.WIDE.U32 R84, R87, c[0x0][0x2d0], R84 ;  /* 0x0000b40057547a25 */ /* 0x000fe200078e0054 */
[----:B------:R-:W-:Y:S01]  /*7db0*/  UIMAD UR47, UR7, UR37, UR36 ;  /* 0x00000025072f72a4 */ /* 0x000fe2000f8e0224 */
[----:B------:R-:W-:Y:S01]  /*7dc0*/  IADD3 R87, R81, UR46, RZ ;  /* 0x0000002e51577c10 */ /* 0x000fe2000fffe0ff */
[----:B------:R-:W-:-:S02]  /*7dd0*/  UIMAD UR49, UR13, UR44, UR49 ;  /* 0x0000002c0d3172a4 */ /* 0x000fc4000f8e0231 */
[----:B------:R-:W-:Y:S02]  /*7de0*/  UIMAD.WIDE.U32 UR40, UR12, UR44, UR40 ;  /* 0x0000002c0c2872a5 */ /* 0x000fe4000f8e0028 */
[----:B------:R-:W-:Y:S01]  /*7df0*/  ULDC.64 UR36, c[0x0][0x318] ;  /* 0x0000c60000247ab9 */ /* 0x000fe20000000a00 */
[----:B------:R-:W-:Y:S01]  /*7e00*/  IADD3 R81, R85, UR47, RZ ;  /* 0x0000002f55517c10 */ /* 0x000fe2000fffe0ff */
[----:B------:R-:W-:Y:S02]  /*7e10*/  ULDC.64 UR38, c[0x0][0x320] ;  /* 0x0000c80000267ab9 */ /* 0x000fe40000000a00 */
[----:B------:R-:W-:Y:S02]  /*7e20*/  UIADD3 UR44, UR35, UR48, URZ ;  /* 0x00000030232c7290 */ /* 0x000fe4000fffe03f */
[----:B------:R-:W-:Y:S02]  /*7e30*/  ULEA UR36, UP0, UR34, UR36, 0x3 ;  /* 0x0000002422247291 */ /* 0x000fe4000f80183f */
[----:B------:R-:W-:-:S02]  /*7e40*/  UIADD3 UR35, UR41, UR49, URZ ;  /* 0x0000003129237290 */ /* 0x000fc4000fffe03f */
[----:B------:R-:W-:Y:S02]  /*7e50*/  ULEA UR38, UP1, UR40, UR38, 0x3 ;  /* 0x0000002628267291 */ /* 0x000fe4000f82183f */
[----:B------:R-:W-:Y:S01]  /*7e60*/  ULEA.HI.X UR37, UR34, UR37, UR44, 0x3, UP0 ;  /* 0x0000002522257291 */ /* 0x000fe200080f1c2c */
[----:B------:R-:W-:Y:S01]  /*7e70*/  LEA R86, P0, R80, UR36, 0x2 ;  /* 0x0000002450567c11 */ /* 0x000fe2000f8010ff */
[----:B------:R-:W-:Y:S02]  /*7e80*/  ULEA.HI.X UR39, UR40, UR39, UR35, 0x3, UP1 ;  /* 0x0000002728277291 */ /* 0x000fe400088f1c23 */
[----:B------:R-:W-:Y:S02]  /*7e90*/  LEA R108, P1, R84, UR38, 0x2 ;  /* 0x00000026546c7c11 */ /* 0x000fe4000f8210ff */
[----:B------:R-:W-:Y:S02]  /*7ea0*/  LEA.HI.X R87, R80, UR37, R87, 0x2, P0 ;  /* 0x0000002550577c11 */ /* 0x000fe400080f1457 */
[----:B------:R-:W-:-:S03]  /*7eb0*/  LEA.HI.X R109, R84, UR39, R81, 0x2, P1 ;  /* 0x00000027546d7c11 */ /* 0x000fc600088f1451 */
[----:B------:R0:W-:Y:S04]  /*7ec0*/  RED.E.ADD.F32.FTZ.RN.STRONG.GPU [R86.64], R218 ;  /* 0x000000da5600798e */ /* 0x0001e8000c10e79a */
[----:B-1----:R0:W-:Y:S02]  /*7ed0*/  RED.E.ADD.F32.FTZ.RN.STRONG.GPU [R108.64], R185 ;  /* 0x000000b96c00798e */ /* 0x0021e4000c10e79a */
.L_x_10662:
[----:B0--34-:R-:W-:Y:S05]  /*7ee0*/  BSYNC B0 ;  /* 0x0000000000007941 */ /* 0x019fea0003800000 */
.L_x_10661:
        /* <DEDUP_REMOVED lines=20> */
[----:B------:R-:W-:-:S02]  /*8030*/  UIMAD UR44, UR15, UR36, URZ ;  /* 0x000000240f2c72a4 */ /* 0x000fc4000f8e023f */
[----:B------:R-:W-:Y:S02]  /*8040*/  UIADD3 UR39, UR43, UR39, URZ ;  /* 0x000000272b277290 */ /* 0x000fe4000fffe03f */
[----:B------:R-:W-:Y:S02]  /*8050*/  UIADD3 UR41, UR46, UR41, URZ ;  /* 0x000000292e297290 */ /* 0x000fe4000fffe03f */
[----:B------:R-:W-:Y:S02]  /*8060*/  ULDC.64 UR34, c[0x0][0x2c0] ;  /* 0x0000b00000227ab9 */ /* 0x000fe40000000a00 */
[----:B------:R-:W-:Y:S02]  /*8070*/  UIMAD UR44, UR14, UR37, UR44 ;  /* 0x000000250e2c72a4 */ /* 0x000fe4000f8e022c */
[----:B------:R-:W-:Y:S02]  /*8080*/  UIMAD UR43, UR15, UR34, URZ ;  /* 0x000000220f2b72a4 */ /* 0x000fe4000f8e023f */
[----:B------:R-:W-:-:S02]  /*8090*/  UIMAD.WIDE.U32 UR36, UR14, UR36, UR38 ;  /* 0x000000240e2472a5 */ /* 0x000fc4000f8e0026 */
[----:B------:R-:W-:Y:S02]  /*80a0*/  UIMAD.WIDE.U32 UR40, UR14, UR34, UR40 ;  /* 0x000000220e2872a5 */ /* 0x000fe4000f8e0028 */
[----:B------:R-:W-:Y:S02]  /*80b0*/  ULDC.64 UR38, c[0x0][0x320] ;  /* 0x0000c80000267ab9 */ /* 0x000fe40000000a00 */
[----:B------:R-:W-:Y:S02]  /*80c0*/  UIMAD UR45, UR14, UR35, UR43 ;  /* 0x000000230e2d72a4 */ /* 0x000fe4000f8e022b */
[----:B------:R-:W-:Y:S02]  /*80d0*/  UIADD3 UR44, UR44, UR37, URZ ;  /* 0x000000252c2c7290 */ /* 0x000fe4000fffe03f */
[----:B------:R-:W-:Y:S02]  /*80e0*/  ULDC.64 UR34, c[0x0][0x318] ;  /* 0x0000c60000227ab9 */ /* 0x000fe40000000a00 */
[----:B------:R-:W-:-:S02]  /*80f0*/  ULEA UR37, UP1, UR40, UR38, 0x3 ;  /* 0x0000002628257291 */ /* 0x000fc4000f82183f */
        /* <DEDUP_REMOVED lines=27> */
[----:B------:R-:W-:-:S04]  /*82b0*/  IADD3 R85, R85, UR34, RZ ;  /* 0x0000002255557c10 */ /* 0x000fc8000fffe0ff */
[----:B------:R-:W-:Y:S01]  /*82c0*/  IADD3 R81, R81, UR36, RZ ;  /* 0x0000002451517c10 */ /* 0x000fe2000fffe0ff */
[----:B------:R-:W-:Y:S05]  /*82d0*/  @!P0 BRA `(.L_x_10664) ;  /* 0x0000002000008947 */ /* 0x000fea0003800000 */
[----:B0-----:R0:W-:Y:S04]  /*82e0*/  RED.E.ADD.F32.FTZ.RN.STRONG.GPU [R84.64+-0xf80], R151 ;  /* 0xfff080975400798e */ /* 0x0011e8000c10e79a */
[----:B------:R0:W-:Y:S02]  /*82f0*/  RED.E.ADD.F32.FTZ.RN.STRONG.GPU [R80.64+-0xf80], R179 ;  /* 0xfff080b35000798e */ /* 0x0001e4000c10e79a */
.L_x_10664:
[----:B0-----:R-:W-:Y:S05]  /*8300*/  BSYNC B0 ;  /* 0x0000000000007941 */ /* 0x001fea0003800000 */
.L_x_10663:
[----:B------:R-:W0:Y:S01]  /*8310*/  LDS R177, [R177.X4+0x2200] ;  /* 0x00220000b1b17984 */ /* 0x000e220000004800 */
[----:B------:R-:W-:Y:S01]  /*8320*/  BSSY B0, `(.L_x_10665) ;  /* 0x0000004000007945 */ /* 0x000fe20003800000 */
[----:B------:R-:W-:Y:S05]  /*8330*/  @!P1 BRA `(.L_x_10666) ;  /* 0x0000002000009947 */ /* 0x000fea0003800000 */
[----:B------:R1:W-:Y:S04]  /*8340*/  RED.E.ADD.F32.FTZ.RN.STRONG.GPU [R84.64+-0xf00], R157 ;  /* 0xfff1009d5400798e */ /* 0x0003e8000c10e79a */
[----:B0-----:R1:W-:Y:S02]  /*8350*/  RED.E.ADD.F32.FTZ.RN.STRONG.GPU [R80.64+-0xf00], R177 ;  /* 0xfff100b15000798e */ /* 0x0013e4000c10e79a */
.L_x_10666:
[----:B------:R-:W-:Y:S05]  /*8360*/  BSYNC B0 ;  /* 0x0000000000007941 */ /* 0x000fea0003800000 */
.L_x_10665:
[----:B------:R2:W3:Y:S01]  /*8370*/  LDS R75, [R176.X4+0x2280] ;  /* 0x00228000b04b7984 */ /* 0x0004e20000004800 */
[----:B------:R-:W-:Y:S01]  /*8380*/  BSSY B0, `(.L_x_10667) ;  /* 0x0000004000007945 */ /* 0x000fe20003800000 */
[----:B------:R-:W-:Y:S05]  /*8390*/  @!P2 BRA `(.L_x_10668) ;  /* 0x000000200000a947 */ /* 0x000fea0003800000 */
[----:B------:R4:W-:Y:S04]  /*83a0*/  RED.E.ADD.F32.FTZ.RN.STRONG.GPU [R84.64+-0xe80], R189 ;  /* 0xfff180bd5400798e */ /* 0x0009e8000c10e79a */
[----:B---3--:R4:W-:Y:S02]  /*83b0*/  RED.E.ADD.F32.FTZ.RN.STRONG.GPU [R80.64+-0xe80], R75 ;  /* 0xfff1804b5000798e */ /* 0x0089e4000c10e79a */
.L_x_10668:
[----:B------:R-:W-:Y:S05]  /*83c0*/  BSYNC B0 ;  /* 0x0000000000007941 */ /* 0x000fea0003800000 */
.L_x_10667:
        /* <DEDUP_REMOVED lines=12> */
.L_x_10670:
[----:B------:R-:W-:Y:S05]  /*8490*/  BSYNC B0 ;  /* 0x0000000000007941 */ /* 0x000fea0003800000 */
.L_x_10669:
[----:B---34-:R3:W4:Y:S01]  /*84a0*/  LDS R75, [R174.X4+0x2380] ;  /* 0x00238000ae4b7984 */ /* 0x0187220000004800 */
[----:B------:R-:W-:Y:S01]  /*84b0*/  BSSY B0, `(.L_x_10671) ;  /* 0x0000004000007945 */ /* 0x000fe20003800000 */
[----:B------:R-:W-:Y:S05]  /*84c0*/  @!P0 BRA `(.L_x_10672) ;  /* 0x0000002000008947 */ /* 0x000fea0003800000 */
[----:B------:R2:W-:Y:S04]  /*84d0*/  RED.E.ADD.F32.FTZ.RN.STRONG.GPU [R84.64+-0xd80], R193 ;  /* 0xfff280c15400798e */ /* 0x0005e8000c10e79a */
[----:B----4-:R2:W-:Y:S02]  /*84e0*/  RED.E.ADD.F32.FTZ.RN.STRONG.GPU [R80.64+-0xd80], R75 ;  /* 0xfff2804b5000798e */ /* 0x0105e4000c10e79a */
.L_x_10672:
[----:B------:R-:W-:Y:S05]  /*84f0*/  BSYNC B0 ;  /* 0x0000000000007941 */ /* 0x000fea0003800000 */
.L_x_10671:
[----:B--2-4-:R2:W4:Y:S01]  /*8500*/  LDS R75, [R172.X4+0x2400] ;  /* 0x00240000ac4b7984 */ /* 0x0145220000004800 */
[----:B------:R-:W-:Y:S01]  /*8510*/  BSSY B0, `(.L_x_10673) ;  /* 0x0000004000007945 */ /* 0x000fe20003800000 */
[----:B------:R-:W-:Y:S05]  /*8520*/  @!P1 BRA `(.L_x_10674) ;  /* 0x0000002000009947 */ /* 0x000fea0003800000 */
[----:B------:R2:W-:Y:S04]  /*8530*/  RED.E.ADD.F32.FTZ.RN.STRONG.GPU [R84.64+-0xd00], R199 ;  /* 0xfff300c75400798e */ /* 0x0005e8000c10e79a */
[----:B----4-:R2:W-:Y:S02]  /*8540*/  RED.E.ADD.F32.FTZ.RN.STRONG.GPU [R80.64+-0xd00], R75 ;  /* 0xfff3004b5000798e */ /* 0x0105e4000c10e79a */
.L_x_10674:
[----:B------:R-:W-:Y:S05]  /*8550*/  BSYNC B0 ;  /* 0x0000000000007941 */ /* 0x000fea0003800000 */
.L_x_10673:
[----:B--2-4-:R2:W4:Y:S01]  /*8560*/  LDS R75, [R170.X4+0x2480] ;  /* 0x00248000aa4b7984 */ /* 0x0145220000004800 */
[----:B------:R-:W-:Y:S01]  /*8570*/  BSSY B0, `(.L_x_10675) ;  /* 0x0000004000007945 */ /* 0x000fe20003800000 */
[----:B------:R-:W-:Y:S05]  /*8580*/  @!P2 BRA `(.L_x_10676) ;  /* 0x000000200000a947 */ /* 0x000fea0003800000 */
[----:B------:R2:W-:Y:S04]  /*8590*/  RED.E.ADD.F32.FTZ.RN.STRONG.GPU [R84.64+-0xc80], R201 ;  /* 0xfff380c95400798e */ /* 0x0005e8000c10e79a */
[----:B----4-:R2:W-:Y:S02]  /*85a0*/  RED.E.ADD.F32.FTZ.RN.STRONG.GPU [R80.64+-0xc80], R75 ;  /* 0xfff3804b5000798e */ /* 0x0105e4000c10e79a */
.L_x_10676:
[----:B------:R-:W-:Y:S05]  /*85b0*/  BSYNC B0 ;  /* 0x0000000000007941 */ /* 0x000fea0003800000 */
.L_x_10675:
[----:B------:R-:W2:Y:S01]  /*85c0*/  LDS R169, [R169.X4+0x2500] ;  /* 0x00250000a9a97984 */ /* 0x000ea20000004800 */
[----:B------:R-:W-:Y:S01]  /*85d0*/  BSSY B0, `(.L_x_10677) ;  /* 0x0000004000007945 */ /* 0x000fe20003800000 */
[----:B------:R-:W-:Y:S05]  /*85e0*/  @!P3 BRA `(.L_x_10678) ;  /* 0x000000200000b947 */ /* 0x000fea0003800000 */
[----:B------:R3:W-:Y:S04]  /*85f0*/  RED.E.ADD.F32.FTZ.RN.STRONG.GPU [R84.64+-0xc00], R203 ;  /* 0xfff400cb5400798e */ /* 0x0007e8000c10e79a */
[----:B--2---:R3:W-:Y:S02]  /*8600*/  RED.E.ADD.F32.FTZ.RN.STRONG.GPU [R80.64+-0xc00], R169 ;  /* 0xfff400a95000798e */ /* 0x0047e4000c10e79a */
.L_x_10678:
[----:B------:R-:W-:Y:S05]  /*8610*/  BSYNC B0 ;  /* 0x0000000000007941 */ /* 0x000fea0003800000 */
.L_x_10677:
[----:B------:R-:W3:Y:S01]  /*8620*/  LDS R167, [R167.X4+0x2580] ;  /* 0x00258000a7a77984 */ /* 0x000ee20000004800 */
[----:B------:R-:W-:Y:S01]  /*8630*/  BSSY B0, `(.L_x_10679) ;  /* 0x0000004000007945 */ /* 0x000fe20003800000 */
[----:B------:R-:W-:Y:S05]  /*8640*/  @!P4 BRA `(.L_x_10680) ;  /* 0x000000200000c947 */ /* 0x000fea0003800000 */
[----:B------:R4:W-:Y:S04]  /*8650*/  RED.E.ADD.F32.FTZ.RN.STRONG.GPU [R84.64+-0xb80], R209 ;  /* 0xfff480d15400798e */ /* 0x0009e8000c10e79a */
[----:B---3--:R4:W-:Y:S02]  /*8660*/  RED.E.ADD.F32.FTZ.RN.STRONG.GPU [R80.64+-0xb80], R167 ;  /* 0xfff480a75000798e */ /* 0x0089e4000c10e79a */
.L_x_10680:
[----:B------:R-:W-:Y:S05]  /*8670*/  BSYNC B0 ;  /* 0x0000000000007941 */ /* 0x000fea0003800000 */
.L_x_10679:
[----:B--2-4-:R2:W4:Y:S01]  /*8680*/  LDS R75, [R164.X4+0x2600] ;  /* 0x00260000a44b7984 */ /* 0x0145220000004800 */
[----:B------:R-:W-:Y:S01]  /*8690*/  BSSY B0, `(.L_x_10681) ;  /* 0x0000004000007945 */ /* 0x000fe20003800000 */
[----:B------:R-:W-:Y:S05]  /*86a0*/  @!P5 BRA `(.L_x_10682) ;  /* 0x000000200000d947 */ /* 0x000fea0003800000 */
[----:B------:R2:W-:Y:S04]  /*86b0*/  RED.E.ADD.F32.FTZ.RN.STRONG.GPU [R84.64+-0xb00], R217 ;  /* 0xfff500d95400798e */ /* 0x0005e8000c10e79a */
[----:B----4-:R2:W-:Y:S02]  /*86c0*/  RED.E.ADD.F32.FTZ.RN.STRONG.GPU [R80.64+-0xb00], R75 ;  /* 0xfff5004b5000798e */ /* 0x0105e4000c10e79a */
.L_x_10682:
[----:B------:R-:W-:Y:S05]  /*86d0*/  BSYNC B0 ;  /* 0x0000000000007941 */ /* 0x000fea0003800000 */
.L_x_10681:
        /* <DEDUP_REMOVED lines=12> */
.L_x_10684:
[----:B------:R-:W-:Y:S05]  /*87a0*/  BSYNC B0 ;  /* 0x0000000000007941 */ /* 0x000fea0003800000 */
.L_x_10683:
[----:B--2-4-:R2:W4:Y:S01]  /*87b0*/  LDS R75, [R144.X4+0x2700] ;  /* 0x00270000904b7984 */ /* 0x0145220000004800 */
[----:B------:R-:W-:Y:S01]  /*87c0*/  BSSY B0, `(.L_x_10685) ;  /* 0x0000004000007945 */ /* 0x000fe20003800000 */
[----:B------:R-:W-:Y:S05]  /*87d0*/  @!P0 BRA `(.L_x_10686) ;  /* 0x0000002000008947 */ /* 0x000fea0003800000 */
[----:B------:R2:W-:Y:S04]  /*87e0*/  RED.E.ADD.F32.FTZ.RN.STRONG.GPU [R84.64+-0xa00], R221 ;  /* 0xfff600dd5400798e */ /* 0x0005e8000c10e79a */
[----:B----4-:R2:W-:Y:S02]  /*87f0*/  RED.E.ADD.F32.FTZ.RN.STRONG.GPU [R80.64+-0xa00], R75 ;  /* 0xfff6004b5000798e */ /* 0x0105e4000c10e79a */
.L_x_10686:
[----:B------:R-:W-:Y:S05]  /*8800*/  BSYNC B0 ;  /* 0x0000000000007941 */ /* 0x000fea0003800000 */
.L_x_10685:
[----:B------:R-:W2:Y:S01]  /*8810*/  LDS R143, [R143.X4+0x2780] ;  /* 0x002780008f8f7984 */ /* 0x000ea20000004800 */
[----:B------:R-:W-:Y:S01]  /*8820*/  BSSY B0, `(.L_x_10687) ;  /* 0x0000004000007945 */ /* 0x000fe20003800000 */
[----:B------:R-:W-:Y:S05]  /*8830*/  @!P1 BRA `(.L_x_10688) ;  /* 0x0000002000009947 */ /* 0x000fea0003800000 */
[----:B------:R4:W-:Y:S04]  /*8840*/  RED.E.ADD.F32.FTZ.RN.STRONG.GPU [R84.64+-0x980], R223 ;  /* 0xfff680df5400798e */ /* 0x0009e8000c10e79a */
[----:B--2---:R4:W-:Y:S02]  /*8850*/  RED.E.ADD.F32.FTZ.RN.STRONG.GPU [R80.64+-0x980], R143 ;  /* 0xfff6808f5000798e */ /* 0x0049e4000c10e79a */
.L_x_10688:
[----:B------:R-:W-:Y:S05]  /*8860*/  BSYNC B0 ;  /* 0x0000000000007941 */ /* 0x000fea0003800000 */
.L_x_10687:
[----:B--2-4-:R2:W4:Y:S01]  /*8870*/  LDS R75, [R140.X4+0x2800] ;  /* 0x002800008c4b7984 */ /* 0x0145220000004800 */
[----:B------:R-:W-:Y:S01]  /*8880*/  BSSY B0, `(.L_x_10689) ;  /* 0x0000004000007945 */ /* 0x000fe20003800000 */
[----:B------:R-:W-:Y:S05]  /*8890*/  @!P2 BRA `(.L_x_10690) ;  /* 0x000000200000a947 */ /* 0x000fea0003800000 */
[----:B------:R2:W-:Y:S04]  /*88a0*/  RED.E.ADD.F32.FTZ.RN.STRONG.GPU [R84.64+-0x900], R225 ;  /* 0xfff700e15400798e */ /* 0x0005e8000c10e79a */
[----:B----4-:R2:W-:Y:S02]  /*88b0*/  RED.E.ADD.F32.FTZ.RN.STRONG.GPU [R80.64+-0x900], R75 ;  /* 0xfff7004b5000798e */ /* 0x0105e4000c10e79a */
.L_x_10690:
[----:B------:R-:W-:Y:S05]  /*88c0*/  BSYNC B0 ;  /* 0x0000000000007941 */ /* 0x000fea0003800000 */
.L_x_10689:
[----:B--2-4-:R2:W4:Y:S01]  /*88d0*/  LDS R75, [R138.X4+0x2880] ;  /* 0x002880008a4b7984 */ /* 0x0145220000004800 */
[----:B------:R-:W-:Y:S01]  /*88e0*/  BSSY B0, `(.L_x_10691) ;  /* 0x0000004000007945 */ /* 0x000fe20003800000 */
[----:B------:R-:W-:Y:S05]  /*88f0*/  @!P3 BRA `(.L_x_10692) ;  /* 0x000000200000b947 */ /* 0x000fea0003800000 */
[----:B------:R2:W-:Y:S04]  /*8900*/  RED.E.ADD.F32.FTZ.RN.STRONG.GPU [R84.64+-0x880], R237 ;  /* 0xfff780ed5400798e */ /* 0x0005e8000c10e79a */
[----:B----4-:R2:W-:Y:S02]  /*8910*/  RED.E.ADD.F32.FTZ.RN.STRONG.GPU [R80.64+-0x880], R75 ;  /* 0xfff7804b5000798e */ /* 0x0105e4000c10e79a */
.L_x_10692:
[----:B------:R-:W-:Y:S05]  /*8920*/  BSYNC B0 ;  /* 0x0000000000007941 */ /* 0x000fea0003800000 */
.L_x_10691:
[----:B------:R-:W2:Y:S01]  /*8930*/  LDS R215, [R215.X4+0x2900] ;  /* 0x00290000d7d77984 */ /* 0x000ea20000004800 */
[----:B------:R-:W-:Y:S01]  /*8940*/  BSSY B0, `(.L_x_10693) ;  /* 0x0000004000007945 */ /* 0x000fe20003800000 */
[----:B------:R-:W-:Y:S05]  /*8950*/  @!P4 BRA `(.L_x_10694) ;  /* 0x000000200000c947 */ /* 0x000fea0003800000 */
[----:B------:R4:W-:Y:S04]  /*8960*/  RED.E.ADD.F32.FTZ.RN.STRONG.GPU [R84.64+-0x800], R239 ;  /* 0xfff800ef5400798e */ /* 0x0009e8000c10e79a */
[----:B--2---:R4:W-:Y:S02]  /*8970*/  RED.E.ADD.F32.FTZ.RN.STRONG.GPU [R80.64+-0x800], R215 ;  /* 0xfff800d75000798e */ /* 0x0049e4000c10e79a */
.L_x_10694:
[----:B------:R-:W-:Y:S05]  /*8980*/  BSYNC B0 ;  /* 0x0000000000007941 */ /* 0x000fea0003800000 */
.L_x_10693:
[----:B------:R-:W4:Y:S01]  /*8990*/  LDS R137, [R137.X4+0x2980] ;  /* 0x0029800089897984 */ /* 0x000f220000004800 */
[----:B------:R-:W-:Y:S01]  /*89a0*/  BSSY B0, `(.L_x_10695) ;  /* 0x0000004000007945 */ /* 0x000fe20003800000 */
[----:B------:R-:W-:Y:S05]  /*89b0*/  @!P5 BRA `(.L_x_10696) ;  /* 0x000000200000d947 */ /* 0x000fea0003800000 */
[----:B------:R4:W-:Y:S04]  /*89c0*/  RED.E.ADD.F32.FTZ.RN.STRONG.GPU [R84.64+-0x780], R241 ;  /* 0xfff880f15400798e */ /* 0x0009e8000c10e79a */
[----:B----4-:R4:W-:Y:S02]  /*89d0*/  RED.E.ADD.F32.FTZ.RN.STRONG.GPU [R80.64+-0x780], R137 ;  /* 0xfff880895000798e */ /* 0x0109e4000c10e79a */
.L_x_10696:
[----:B------:R-:W-:Y:S05]  /*89e0*/  BSYNC B0 ;  /* 0x0000000000007941 */ /* 0x000fea0003800000 */
.L_x_10695:
        /* <DEDUP_REMOVED lines=12> */
.L_x_10698:
[----:B------:R-:W-:Y:S05]  /*8ab0*/  BSYNC B0 ;  /* 0x0000000000007941 */ /* 0x000fea0003800000 */
.L_x_10697:
[----:B--2-4-:R2:W4:Y:S01]  /*8ac0*/  LDS R75, [R132.X4+0x2a80] ;  /* 0x002a8000844b7984 */ /* 0x0145220000004800 */
[----:B------:R-:W-:Y:S01]  /*8ad0*/  BSSY B0, `(.L_x_10699) ;  /* 0x0000004000007945 */ /* 0x000fe20003800000 */
[----:B------:R-:W-:Y:S05]  /*8ae0*/  @!P0 BRA `(.L_x_10700) ;  /* 0x0000002000008947 */ /* 0x000fea0003800000 */
[----:B------:R2:W-:Y:S04]  /*8af0*/  RED.E.ADD.F32.FTZ.RN.STRONG.GPU [R84.64+-0x680], R245 ;  /* 0xfff980f55400798e */ /* 0x0005e8000c10e79a */
[----:B----4-:R2:W-:Y:S02]  /*8b00*/  RED.E.ADD.F32.FTZ.RN.STRONG.GPU [R80.64+-0x680], R75 ;  /* 0xfff9804b5000798e */ /* 0x0105e4000c10e79a */
.L_x_10700:
[----:B------:R-:W-:Y:S05]  /*8b10*/  BSYNC B0 ;  /* 0x0000000000007941 */ /* 0x000fea0003800000 */
.L_x_10699:
[----:B------:R-:W2:Y:S01]  /*8b20*/  LDS R131, [R131.X4+0x2b00] ;  /* 0x002b000083837984 */ /* 0x000ea20000004800 */
[----:B------:R-:W-:Y:S01]  /*8b30*/  BSSY B0, `(.L_x_10701) ;  /* 0x0000004000007945 */ /* 0x000fe20003800000 */
[----:B------:R-:W-:Y:S05]  /*8b40*/  @!P1 BRA `(.L_x_10702) ;  /* 0x0000002000009947 */ /* 0x000fea0003800000 */
[----:B------:R4:W-:Y:S04]  /*8b50*/  RED.E.ADD.F32.FTZ.RN.STRONG.GPU [R84.64+-0x600], R247 ;  /* 0xfffa00f75400798e */ /* 0x0009e8000c10e79a */
[----:B--2---:R4:W-:Y:S02]  /*8b60*/  RED.E.ADD.F32.FTZ.RN.STRONG.GPU [R80.64+-0x600], R131 ;  /* 0xfffa00835000798e */ /* 0x0049e4000c10e79a */
.L_x_10702:
[----:B------:R-:W-:Y:S05]  /*8b70*/  BSYNC B0 ;  /* 0x0000000000007941 */ /* 0x000fea0003800000 */
.L_x_10701:
[----:B--2-4-:R2:W4:Y:S01]  /*8b80*/  LDS R75, [R130.X4+0x2b80] ;  /* 0x002b8000824b7984 */ /* 0x0145220000004800 */
[----:B------:R-:W-:Y:S01]  /*8b90*/  BSSY B0, `(.L_x_10703) ;  /* 0x0000004000007945 */ /* 0x000fe20003800000 */
[----:B------:R-:W-:Y:S05]  /*8ba0*/  @!P2 BRA `(.L_x_10704) ;  /* 0x000000200000a947 */ /* 0x000fea0003800000 */
[----:B------:R2:W-:Y:S04]  /*8bb0*/  RED.E.ADD.F32.FTZ.RN.STRONG.GPU [R84.64+-0x580], R249 ;  /* 0xfffa80f95400798e */ /* 0x0005e8000c10e79a */
[----:B----4-:R2:W-:Y:S02]  /*8bc0*/  RED.E.ADD.F32.FTZ.RN.STRONG.GPU [R80.64+-0x580], R75 ;  /* 0xfffa804b5000798e */ /* 0x0105e4000c10e79a */
.L_x_10704:
[----:B------:R-:W-:Y:S05]  /*8bd0*/  BSYNC B0 ;  /* 0x0000000000007941 */ /* 0x000fea0003800000 */
.L_x_10703:
[----:B------:R-:W2:Y:S01]  /*8be0*/  LDS R129, [R129.X4+0x2c00] ;  /* 0x002c000081817984 */ /* 0x000ea20000004800 */
[----:B------:R-:W-:Y:S01]  /*8bf0*/  BSSY B0, `(.L_x_10705) ;  /* 0x0000004000007945 */ /* 0x000fe20003800000 */
[----:B------:R-:W-:Y:S05]  /*8c00*/  @!P3 BRA `(.L_x_10706) ;  /* 0x000000200000b947 */ /* 0x000fea0003800000 */
[----:B------:R4:W-:Y:S04]  /*8c10*/  RED.E.ADD.F32.FTZ.RN.STRONG.GPU [R84.64+-0x500], R251 ;  /* 0xfffb00fb5400798e */ /* 0x0009e8000c10e79a */
[----:B--2---:R4:W-:Y:S02]  /*8c20*/  RED.E.ADD.F32.FTZ.RN.STRONG.GPU [R80.64+-0x500], R129 ;  /* 0xfffb00815000798e */ /* 0x0049e4000c10e79a */
.L_x_10706:
[----:B------:R-:W-:Y:S05]  /*8c30*/  BSYNC B0 ;  /* 0x0000000000007941 */ /* 0x000fea0003800000 */
.L_x_10705:
[----:B--2-4-:R2:W4:Y:S01]  /*8c40*/  LDS R75, [R128.X4+0x2c80] ;  /* 0x002c8000804b7984 */ /* 0x0145220000004800 */
[----:B------:R-:W-:Y:S01]  /*8c50*/  BSSY B0, `(.L_x_10707) ;  /* 0x0000004000007945 */ /* 0x000fe20003800000 */
[----:B------:R-:W-:Y:S05]  /*8c60*/  @!P4 BRA `(.L_x_10708) ;  /* 0x000000200000c947 */ /* 0x000fea0003800000 */
[----:B------:R2:W-:Y:S04]  /*8c70*/  RED.E.ADD.F32.FTZ.RN.STRONG.GPU [R84.64+-0x480], R182 ;  /* 0xfffb80b65400798e */ /* 0x0005e8000c10e79a */
[----:B----4-:R2:W-:Y:S02]  /*8c80*/  RED.E.ADD.F32.FTZ.RN.STRONG.GPU [R80.64+-0x480], R75 ;  /* 0xfffb804b5000798e */ /* 0x0105e4000c10e79a */
.L_x_10708:
[----:B------:R-:W-:Y:S05]  /*8c90*/  BSYNC B0 ;  /* 0x0000000000007941 */ /* 0x000fea0003800000 */
.L_x_10707:
[----:B------:R-:W2:Y:S01]  /*8ca0*/  LDS R127, [R127.X4+0x2d00] ;  /* 0x002d00007f7f7984 */ /* 0x000ea20000004800 */
[----:B------:R-:W-:Y:S01]  /*8cb0*/  BSSY B0, `(.L_x_10709) ;  /* 0x0000004000007945 */ /* 0x000fe20003800000 */
[----:B------:R-:W-:Y:S05]  /*8cc0*/  @!P5 BRA `(.L_x_10710) ;  /* 0x000000200000d947 */ /* 0x000fea0003800000 */
[----:B------:R4:W-:Y:S04]  /*8cd0*/  RED.E.ADD.F32.FTZ.RN.STRONG.GPU [R84.64+-0x400], R184 ;  /* 0xfffc00b85400798e */ /* 0x0009e8000c10e79a */
[----:B--2---:R4:W-:Y:S02]  /*8ce0*/  RED.E.ADD.F32.FTZ.RN.STRONG.GPU [R80.64+-0x400], R127 ;  /* 0xfffc007f5000798e */ /* 0x0049e4000c10e79a */
.L_x_10710:
[----:B------:R-:W-:Y:S05]  /*8cf0*/  BSYNC B0 ;  /* 0x0000000000007941 */ /* 0x000fea0003800000 */
.L_x_10709:
        /* <DEDUP_REMOVED lines=12> */
.L_x_10712:
[----:B--2---:R-:W-:Y:S05]  /*8dc0*/  BSYNC B0 ;  /* 0x0000000000007941 */ /* 0x004fea0003800000 */
.L_x_10711:
[----:B------:R-:W2:Y:S01]  /*8dd0*/  LDS R125, [R125.X4+0x2e00] ;  /* 0x002e00007d7d7984 */ /* 0x000ea20000004800 */
[----:B------:R-:W-:Y:S01]  /*8de0*/  BSSY B0, `(.L_x_10713) ;  /* 0x0000004000007945 */ /* 0x000fe20003800000 */
[----:B------:R-:W-:Y:S05]  /*8df0*/  @!P0 BRA `(.L_x_10714) ;  /* 0x0000002000008947 */ /* 0x000fea0003800000 */
[----:B------:R4:W-:Y:S04]  /*8e00*/  RED.E.ADD.F32.FTZ.RN.STRONG.GPU [R84.64+-0x300], R196 ;  /* 0xfffd00c45400798e */ /* 0x0009e8000c10e79a */
[----:B--2---:R4:W-:Y:S02]  /*8e10*/  RED.E.ADD.F32.FTZ.RN.STRONG.GPU [R80.64+-0x300], R125 ;  /* 0xfffd007d5000798e */ /* 0x0049e4000c10e79a */
.L_x_10714:
[----:B------:R-:W-:Y:S05]  /*8e20*/  BSYNC B0 ;  /* 0x0000000000007941 */ /* 0x000fea0003800000 */
.L_x_10713:
[----:B----4-:R4:W3:Y:S01]  /*8e30*/  LDS R75, [R124.X4+0x2e80] ;  /* 0x002e80007c4b7984 */ /* 0x0108e20000004800 */
[----:B------:R-:W-:Y:S01]  /*8e40*/  BSSY B0, `(.L_x_10715) ;  /* 0x0000004000007945 */ /* 0x000fe20003800000 */
[----:B------:R-:W-:Y:S05]  /*8e50*/  @!P1 BRA `(.L_x_10716) ;  /* 0x0000002000009947 */ /* 0x000fea0003800000 */
[----:B------:R4:W-:Y:S04]  /*8e60*/  RED.E.ADD.F32.FTZ.RN.STRONG.GPU [R84.64+-0x280], R198 ;  /* 0xfffd80c65400798e */ /* 0x0009e8000c10e79a */
[----:B---3--:R4:W-:Y:S02]  /*8e70*/  RED.E.ADD.F32.FTZ.RN.STRONG.GPU [R80.64+-0x280], R75 ;  /* 0xfffd804b5000798e */ /* 0x0089e4000c10e79a */
.L_x_10716:
[----:B------:R-:W-:Y:S05]  /*8e80*/  BSYNC B0 ;  /* 0x0000000000007941 */ /* 0x000fea0003800000 */
.L_x_10715:
[----:B------:R-:W4:Y:S01]  /*8e90*/  LDS R123, [R123.X4+0x2f00] ;  /* 0x002f00007b7b7984 */ /* 0x000f220000004800 */
[----:B------:R-:W-:Y:S01]  /*8ea0*/  BSSY B0, `(.L_x_10717) ;  /* 0x0000004000007945 */ /* 0x000fe20003800000 */
[----:B------:R-:W-:Y:S05]  /*8eb0*/  @!P2 BRA `(.L_x_10718) ;  /* 0x000000200000a947 */ /* 0x000fea0003800000 */
[----:B------:R4:W-:Y:S04]  /*8ec0*/  RED.E.ADD.F32.FTZ.RN.STRONG.GPU [R84.64+-0x200], R200 ;  /* 0xfffe00c85400798e */ /* 0x0009e8000c10e79a */
[----:B----4-:R4:W-:Y:S02]  /*8ed0*/  RED.E.ADD.F32.FTZ.RN.STRONG.GPU [R80.64+-0x200], R123 ;  /* 0xfffe007b5000798e */ /* 0x0109e4000c10e79a */
.L_x_10718:
[----:B------:R-:W-:Y:S05]  /*8ee0*/  BSYNC B0 ;  /* 0x0000000000007941 */ /* 0x000fea0003800000 */
.L_x_10717:
[----:B---34-:R3:W4:Y:S01]  /*8ef0*/  LDS R75, [R122.X4+0x2f80] ;  /* 0x002f80007a4b7984 */ /* 0x0187220000004800 */
[----:B------:R-:W-:Y:S01]  /*8f00*/  BSSY B0, `(.L_x_10719) ;  /* 0x0000004000007945 */ /* 0x000fe20003800000 */
[----:B------:R-:W-:Y:S05]  /*8f10*/  @!P3 BRA `(.L_x_10720) ;  /* 0x000000200000b947 */ /* 0x000fea0003800000 */
[----:B------:R3:W-:Y:S04]  /*8f20*/  RED.E.ADD.F32.FTZ.RN.STRONG.GPU [R84.64+-0x180], R206 ;  /* 0xfffe80ce5400798e */ /* 0x0007e8000c10e79a */
[----:B----4-:R3:W-:Y:S02]  /*8f30*/  RED.E.ADD.F32.FTZ.RN.STRONG.GPU [R80.64+-0x180], R75 ;  /* 0xfffe804b5000798e */ /* 0x0107e4000c10e79a */
.L_x_10720:
[----:B------:R-:W-:Y:S05]  /*8f40*/  BSYNC B0 ;  /* 0x0000000000007941 */ /* 0x000fea0003800000 */
.L_x_10719:
[----:B------:R-:W3:Y:S01]  /*8f50*/  LDS R121, [R121.X4+0x3000] ;  /* 0x0030000079797984 */ /* 0x000ee20000004800 */
[----:B------:R-:W-:Y:S01]  /*8f60*/  BSSY B0, `(.L_x_10721) ;  /* 0x0000004000007945 */ /* 0x000fe20003800000 */
[----:B------:R-:W-:Y:S05]  /*8f70*/  @!P4 BRA `(.L_x_10722) ;  /* 0x000000200000c947 */ /* 0x000fea0003800000 */
[----:B------:R4:W-:Y:S04]  /*8f80*/  RED.E.ADD.F32.FTZ.RN.STRONG.GPU [R84.64+-0x100], R212 ;  /* 0xffff00d45400798e */ /* 0x0009e8000c10e79a */
[----:B---3--:R4:W-:Y:S02]  /*8f90*/  RED.E.ADD.F32.FTZ.RN.STRONG.GPU [R80.64+-0x100], R121 ;  /* 0xffff00795000798e */ /* 0x0089e4000c10e79a */
.L_x_10722:
[----:B------:R-:W-:Y:S05]  /*8fa0*/  BSYNC B0 ;  /* 0x0000000000007941 */ /* 0x000fea0003800000 */
.L_x_10721:
[----:B---34-:R3:W4:Y:S01]  /*8fb0*/  LDS R75, [R120.X4+0x3080] ;  /* 0x00308000784b7984 */ /* 0x0187220000004800 */
[----:B------:R-:W-:Y:S01]  /*8fc0*/  BSSY B0, `(.L_x_10723) ;  /* 0x0000004000007945 */ /* 0x000fe20003800000 */
[----:B------:R-:W-:Y:S05]  /*8fd0*/  @!P5 BRA `(.L_x_10724) ;  /* 0x000000200000d947 */ /* 0x000fea0003800000 */
[----:B------:R3:W-:Y:S04]  /*8fe0*/  RED.E.ADD.F32.FTZ.RN.STRONG.GPU [R84.64+-0x80], R216 ;  /* 0xffff80d85400798e */ /* 0x0007e8000c10e79a */
[----:B----4-:R3:W-:Y:S02]  /*8ff0*/  RED.E.ADD.F32.FTZ.RN.STRONG.GPU [R80.64+-0x80], R75 ;  /* 0xffff804b5000798e */ /* 0x0107e4000c10e79a */
.L_x_10724:
[----:B------:R-:W-:Y:S05]  /*9000*/  BSYNC B0 ;  /* 0x0000000000007941 */ /* 0x000fea0003800000 */
.L_x_10723:
[----:B------:R-:W5:Y:S01]  /*9010*/  SHFL.DOWN PT, R76, R71, 0x1, 0x1f ;  /* 0x08201f00474c7f89 */ /* 0x000f6200000e0000 */
[C---:B------:R-:W-:Y:S01]  /*9020*/  ISETP.GT.AND P0, PT, R104.reuse, 0x1e, PT ;  /* 0x0000001e6800780c */ /* 0x040fe20003f04270 */
[----:B------:R-:W-:Y:S01]  /*9030*/  FFMA.FTZ R58, R165, R56, R58 ;  /* 0x00000038a53a7223 */ /* 0x000fe2000001003a */
[----:B------:R-:W-:Y:S01]  /*9040*/  ISETP.NE.AND P1, PT, R104, RZ, PT ;  /* 0x000000ff6800720c */ /* 0x000fe20003f25270 */
[----:B---34-:R-:W3:Y:S01]  /*9050*/  SHFL.DOWN PT, R75, R74, 0x1, 0x1f ;  /* 0x08201f004a4b7f89 */ /* 0x018ee200000e0000 */
[-C--:B------:R-:W-:Y:S01]  /*9060*/  FFMA.FTZ R33, R50, R72.reuse, R33 ;  /* 0x0000004832217223 */ /* 0x080fe20000010021 */
[----:B------:R-:W-:Y:S01]  /*9070*/  ISETP.NE.AND P2, PT, R106, RZ, PT ;  /* 0x000000ff6a00720c */ /* 0x000fe20003f45270 */
[----:B------:R-:W-:Y:S01]  /*9080*/  FFMA.FTZ R72, R83, R72, R59 ;  /* 0x0000004853487223 */ /* 0x000fe2000001003b */
[----:B------:R-:W-:Y:S01]  /*9090*/  BSSY B0, `(.L_x_10725) ;  /* 0x0000058000007945 */ /* 0x000fe20003800000 */
[----:B------:R-:W-:-:S02]  /*90a0*/  FADD.FTZ R25, R58, R25 ;  /* 0x000000193a197221 */ /* 0x000fc40000010000 */
[----:B------:R-:W-:Y:S02]  /*90b0*/  FADD.FTZ R18, R57, R18 ;  /* 0x0000001239127221 */ /* 0x000fe40000010000 */
[----:B------:R-:W-:Y:S02]  /*90c0*/  FMUL.FTZ R57, R152, R228 ;  /* 0x000000e498397220 */ /* 0x000fe40000410000 */
[----:B------:R-:W-:Y:S02]  /*90d0*/  FMUL.FTZ R180, R79, R180 ;  /* 0x000000b44fb47220 */ /* 0x000fe40000410000 */
[----:B------:R-:W-:Y:S02]  /*90e0*/  FFMA.FTZ R57, R148, R68, R57 ;  /* 0x0000004494397223 */ /* 0x000fe40000010039 */
[----:B------:R-:W-:Y:S02]  /*90f0*/  FFMA.FTZ R41, R90, R56, R41 ;  /* 0x000000385a297223 */ /* 0x000fe40000010029 */
[----:B------:R-:W-:-:S02]  /*9100*/  FFMA.FTZ R168, R95, R168, R180 ;  /* 0x000000a85fa87223 */ /* 0x000fc400000100b4 */
        /* <DEDUP_REMOVED lines=16> */
[-C--:B------:R-:W-:Y:S02]  /*9210*/  FFMA.FTZ R44, R91, R57.reuse, R44 ;  /* 0x000000395b2c7223 */ /* 0x080fe4000001002c */
        /* <DEDUP_REMOVED lines=23> */
[----:B------:R-:W-:Y:S02]  /*9390*/  FADD.FTZ R28, R57, R28 ;  /* 0x0000001c391c7221 */ /* 0x000fe40000010000 */
[----:B------:R-:W4:Y:S01]  /*93a0*/  SHFL.DOWN PT, R75, R74, 0x8, 0x1f ;  /* 0x09001f004a4b7f89 */ /* 0x000f2200000e0000 */
        /* <DEDUP_REMOVED lines=20> */
[----:B------:R-:W-:Y:S02]  /*94f0*/  FFMA.FTZ R48, R99, R235, R48 ;  /* 0x000000eb63307223 */ /* 0x000fe40000010030 */
[----:B------:R-:W-:Y:S02]  /*9500*/  FADD.FTZ R31, R82, R31 ;  /* 0x0000001f521f7221 */ /* 0x000fe40000010000 */
[----:B------:R-:W-:Y:S02]  /*9510*/  FADD.FTZ R32, R57, R32 ;  /* 0x0000002039207221 */ /* 0x000fe40000010000 */
        /* <DEDUP_REMOVED lines=15> */
.L_x_10726:
[----:B---3--:R-:W-:Y:S05]  /*9610*/  BSYNC B0 ;  /* 0x0000000000007941 */ /* 0x008fea0003800000 */
.L_x_10725:
        /* <DEDUP_REMOVED lines=8> */
.L_x_10648:
[----:B------:R-:W-:Y:S01]  /*96a0*/  BAR.SYNC.DEFER_BLOCKING 0x0 ;  /* 0x0000000000007b1d */ /* 0x000fe20000010000 */
[----:B------:R-:W-:Y:S01]  /*96b0*/  F2FP.BF16.PACK_AB R51, R41, R42 ;  /* 0x0000002a2933723e */ /* 0x000fe200000010ff */
[----:B------:R-:W-:Y:S01]  /*96c0*/  UIADD3 UR7, UR16, -0x1, URZ ;  /* 0xffffffff10077890 */ /* 0x000fe2000fffe03f */
[----:B------:R-:W-:Y:S01]  /*96d0*/  F2FP.BF16.PACK_AB R50, R43, R44 ;  /* 0x0000002c2b32723e */ /* 0x000fe200000010ff */
[----:B------:R-:W-:Y:S01]  /*96e0*/  FADD.FTZ R0, R105, R32 ;  /* 0x0000002069007221 */ /* 0x000fe20000010000 */
        /* <DEDUP_REMOVED lines=12> */
[----:B------:R-:W-:Y:S01]  /*97b0*/  FADD.FTZ R5, R0, R31 ;  /* 0x0000001f00057221 */ /* 0x000fe20000010000 */
[----:B------:R-:W-:Y:S01]  /*97c0*/  ULDC.64 UR34, c[0x0][0x2e0] ;  /* 0x0000b80000227ab9 */ /* 0x000fe20000000a00 */
[----:B------:R-:W-:Y:S01]  /*97d0*/  F2FP.BF16.PACK_AB R32, R31, R32 ;  /* 0x000000201f20723e */ /* 0x000fe200000010ff */
[----:B------:R-:W-:Y:S01]  /*97e0*/  UIADD3 UR37, UR37, UR38, URZ ;  /* 0x0000002625257290 */ /* 0x000fe2000fffe03f */
[----:B------:R-:W-:Y:S01]  /*97f0*/  FADD.FTZ R0, R5, R30 ;  /* 0x0000001e05007221 */ /* 0x000fe20000010000 */
[----:B------:R-:W-:Y:S01]  /*9800*/  UIMAD UR38, UR11, UR34, URZ ;  /* 0x000000220b2672a4 */ /* 0x000fe2000f8e023f */
[----:B------:R-:W-:Y:S01]  /*9810*/  F2FP.BF16.PACK_AB R33, R29, R30 ;  /* 0x0000001e1d21723e */ /* 0x000fe200000010ff */
[----:B------:R-:W-:Y:S01]  /*9820*/  STS.128 [R101], R48 ;  /* 0x0000003065007388 */ /* 0x000fe20000000c00 */
[----:B------:R-:W-:Y:S01]  /*9830*/  F2FP.BF16.PACK_AB R35, R25, R26 ;  /* 0x0000001a1923723e */ /* 0x000fe200000010ff */
[----:B------:R-:W-:Y:S01]  /*9840*/  UIMAD UR38, UR10, UR35, UR38 ;  /* 0x000000230a2672a4 */ /* 0x000fe2000f8e0226 */
[----:B------:R-:W-:Y:S01]  /*9850*/  F2FP.BF16.PACK_AB R34, R27, R28 ;  /* 0x0000001c1b22723e */ /* 0x000fe200000010ff */
[----:B------:R-:W-:Y:S01]  /*9860*/  STS.128 [R101+0x10], R40 ;  /* 0x0000102865007388 */ /* 0x000fe20000000c00 */
[----:B------:R-:W-:-:S06]  /*9870*/  NOP ;  /* 0x0000000000007918 */ /* 0x000fcc0000000000 */
[----:B------:R-:W3:Y:S01]  /*9880*/  LDS.128 R8, [R104.X16] ;  /* 0x0000000068087984 */ /* 0x000ee2000000cc00 */
[----:B------:R-:W-:Y:S01]  /*9890*/  UIMAD.WIDE.U32 UR34, UR10, UR34, UR36 ;  /* 0x000000220a2272a5 */ /* 0x000fe2000f8e0024 */
[----:B------:R-:W-:Y:S01]  /*98a0*/  F2FP.BF16.PACK_AB R7, R17, R18 ;  /* 0x000000121107723e */ /* 0x000fe200000010ff */
[----:B------:R-:W-:Y:S01]  /*98b0*/  FADD.FTZ R29, R0, R29 ;  /* 0x0000001d001d7221 */ /* 0x000fe20000010000 */
[----:B------:R-:W4:Y:S01]  /*98c0*/  LDS.128 R12, [R104.X16+0x200] ;  /* 0x00020000680c7984 */ /* 0x000f22000000cc00 */
[----:B------:R-:W-:Y:S01]  /*98d0*/  ULDC.64 UR36, c[0x0][0x330] ;  /* 0x0000cc0000247ab9 */ /* 0x000fe20000000a00 */
[----:B------:R-:W-:Y:S01]  /*98e0*/  F2FP.BF16.PACK_AB R6, R19, R20 ;  /* 0x000000141306723e */ /* 0x000fe200000010ff */
[----:B------:R-:W-:Y:S01]  /*98f0*/  UIADD3 UR35, UR35, UR38, URZ ;  /* 0x0000002623237290 */ /* 0x000fe2000fffe03f */
[----:B------:R-:W-:Y:S01]  /*9900*/  F2FP.BF16.PACK_AB R5, R21, R22 ;  /* 0x000000161505723e */ /* 0x000fe200000010ff */
[----:B------:R-:W-:Y:S01]  /*9910*/  ULEA UR36, UP0, UR34, UR36, 0x1 ;  /* 0x0000002422247291 */ /* 0x000fe2000f80083f */
[----:B------:R-:W-:Y:S01]  /*9920*/  F2FP.BF16.PACK_AB R4, R23, R24 ;  /* 0x000000181704723e */ /* 0x000fe200000010ff */
[----:B------:R-:W-:Y:S01]  /*9930*/  ULDC.64 UR38, c[0x0][0x2f8] ;  /* 0x0000be0000267ab9 */ /* 0x000fe20000000a00 */
[----:B------:R-:W-:Y:S01]  /*9940*/  FADD.FTZ R28, R29, R28 ;  /* 0x0000001c1d1c7221 */ /* 0x000fe20000010000 */
[----:B------:R-:W-:-:S02]  /*9950*/  ULEA.HI.X UR37, UR34, UR37, UR35, 0x1, UP0 ;  /* 0x0000002522257291 */ /* 0x000fc400080f0c23 */
[----:B------:R-:W-:Y:S01]  /*9960*/  MOV R2, UR36 ;  /* 0x0000002400027c02 */ /* 0x000fe20008000f00 */
[----:B------:R-:W-:Y:S01]  /*9970*/  UIMAD UR34, UR13, UR38, URZ ;  /* 0x000000260d2272a4 */ /* 0x000fe2000f8e023f */
[----:B------:R-:W-:Y:S01]  /*9980*/  FADD.FTZ R27, R28, R27 ;  /* 0x0000001b1c1b7221 */ /* 0x000fe20000010000 */
[----:B------:R-:W-:Y:S01]  /*9990*/  UIADD3 UR23, UP1, UR23, -0x800, URZ ;  /* 0xfffff80017177890 */ /* 0x000fe2000ff3e03f */
[----:B------:R-:W-:Y:S01]  /*99a0*/  MOV R3, UR37 ;  /* 0x0000002500037c02 */ /* 0x000fe20008000f00 */
[----:B------:R-:W-:Y:S01]  /*99b0*/  UIMAD UR36, UR12, UR39, UR34 ;  /* 0x000000270c2472a4 */ /* 0x000fe2000f8e0222 */
[----:B------:R-:W-:Y:S01]  /*99c0*/  FADD.FTZ R26, R27, R26 ;  /* 0x0000001a1b1a7221 */ /* 0x000fe20000010000 */
[----:B------:R-:W-:Y:S02]  /*99d0*/  UIMAD.WIDE.U32 UR34, UR12, UR38, UR8 ;  /* 0x000000260c2272a5 */ /* 0x000fe4000f8e0008 */
[----:B------:R-:W-:Y:S01]  /*99e0*/  IMAD.WIDE R2, R102, 0x10, R2 ;  /* 0x0000001066027825 */ /* 0x000fe200078e0202 */
[----:B------:R-:W-:-:S02]  /*99f0*/  ULDC.64 UR8, c[0x0][0x300] ;  /* 0x0000c00000087ab9 */ /* 0x000fc40000000a00 */
[----:B------:R-:W-:Y:S01]  /*9a00*/  UIADD3 UR35, UR35, UR36, URZ ;  /* 0x0000002423237290 */ /* 0x000fe2000fffe03f */
[----:B------:R-:W-:Y:S01]  /*9a10*/  FADD.FTZ R25, R26, R25 ;  /* 0x000000191a197221 */ /* 0x000fe20000010000 */
[----:B------:R-:W-:Y:S02]  /*9a20*/  UIMAD UR36, UR11, UR8, URZ ;  /* 0x000000080b2472a4 */ /* 0x000fe4000f8e023f */
[----:B------:R-:W-:Y:S01]  /*9a30*/  UIADD3 UR25, UP2, UR25, -0x800, URZ ;  /* 0xfffff80019197890 */ /* 0x000fe2000ff5e03f */
[----:B------:R-:W-:Y:S01]  /*9a40*/  FADD.FTZ R24, R25, R24 ;  /* 0x0000001819187221 */ /* 0x000fe20000010000 */
[----:B------:R-:W-:Y:S02]  /*9a50*/  UIMAD UR36, UR10, UR9, UR36 ;  /* 0x000000090a2472a4 */ /* 0x000fe4000f8e0224 */
[----:B------:R-:W-:Y:S01]  /*9a60*/  UIMAD.WIDE.U32 UR8, UR10, UR8, UR34 ;  /* 0x000000080a0872a5 */ /* 0x000fe2000f8e0022 */
[----:B------:R-:W-:Y:S01]  /*9a70*/  FADD.FTZ R23, R24, R23 ;  /* 0x0000001718177221 */ /* 0x000fe20000010000 */
[----:B------:R-:W-:-:S02]  /*9a80*/  UIADD3 UR21, UP3, UR21, -0x400, URZ ;  /* 0xfffffc0015157890 */ /* 0x000fc4000ff7e03f */
[----:B------:R-:W-:Y:S01]  /*9a90*/  ULDC.64 UR34, c[0x0][0x340] ;  /* 0x0000d00000227ab9 */ /* 0x000fe20000000a00 */
[----:B---3--:R-:W-:Y:S01]  /*9aa0*/  STG.E.128 [R2.64], R8 ;  /* 0x0000000802007986 */ /* 0x008fe2000c101d1a */
[----:B------:R-:W-:Y:S01]  /*9ab0*/  UIADD3 UR9, UR9, UR36, URZ ;  /* 0x0000002409097290 */ /* 0x000fe2000fffe03f */
[----:B------:R-:W-:Y:S01]  /*9ac0*/  FADD.FTZ R22, R23, R22 ;  /* 0x0000001617167221 */ /* 0x000fe20000010000 */
[----:B------:R-:W-:Y:S01]  /*9ad0*/  ULEA UR34, UP0, UR8, UR34, 0x1 ;  /* 0x0000002208227291 */ /* 0x000fe2000f80083f */
[----:B----4-:R3:W-:Y:S01]  /*9ae0*/  STG.E.128 [R2.64+0x200], R12 ;  /* 0x0002000c02007986 */ /* 0x0107e2000c101d1a */
        /* <DEDUP_REMOVED lines=14> */
[----:B---3--:R-:W-:Y:S01]  /*9bd0*/  MOV R2, UR34 ;  /* 0x0000002200027c02 */ /* 0x008fe20008000f00 */
[----:B------:R-:W-:Y:S01]  /*9be0*/  UIADD3.X UR20, UR20, -0x1, URZ, UP4, !UPT ;  /* 0xffffffff14147890 */ /* 0x000fe2000a7fe43f */
[----:B------:R-:W-:Y:S01]  /*9bf0*/  MOV R3, UR35 ;  /* 0x0000002300037c02 */ /* 0x000fe20008000f00 */
[----:B------:R-:W-:Y:S01]  /*9c00*/  UIADD3.X UR18, UR18, -0x1, URZ, UP5, !UPT ;  /* 0xffffffff12127890 */ /* 0x000fe2000affe43f */
[----:B------:R-:W-:Y:S01]  /*9c10*/  FADD.FTZ R105, R18, R17 ;  /* 0x0000001112697221 */ /* 0x000fe20000010000 */
[----:B------:R-:W-:-:S02]  /*9c20*/  UMOV UR16, UR7 ;  /* 0x0000000700107c82 */ /* 0x000fc40008000000 */
[----:B------:R-:W-:Y:S01]  /*9c30*/  IMAD.WIDE R2, R102, 0x10, R2 ;  /* 0x0000001066027825 */ /* 0x000fe200078e0202 */
[----:B------:R-:W-:Y:S04]  /*9c40*/  STS.128 [R101], R32 ;  /* 0x0000002065007388 */ /* 0x000fe80000000c00 */
[----:B------:R-:W-:Y:S01]  /*9c50*/  STS.128 [R101+0x10], R4 ;  /* 0x0000100465007388 */ /* 0x000fe20000000c00 */
[----:B------:R-:W-:-:S06]  /*9c60*/  NOP ;  /* 0x0000000000007918 */ /* 0x000fcc0000000000 */
[----:B------:R-:W3:Y:S04]  /*9c70*/  LDS.128 R8, [R104.X16] ;  /* 0x0000000068087984 */ /* 0x000ee8000000cc00 */
[----:B------:R-:W4:Y:S04]  /*9c80*/  LDS.128 R36, [R104.X16+0x200] ;  /* 0x0002000068247984 */ /* 0x000f28000000cc00 */
[----:B---3--:R3:W-:Y:S04]  /*9c90*/  STG.E.128 [R2.64], R8 ;  /* 0x0000000802007986 */ /* 0x0087e8000c101d1a */
[----:B----4-:R3:W-:Y:S01]  /*9ca0*/  STG.E.128 [R2.64+0x200], R36 ;  /* 0x0002002402007986 */ /* 0x0107e2000c101d1a */
[----:B------:R-:W-:Y:S01]  /*9cb0*/  @!P0 CALL.REL.NOINC `(.L_x_10646) ;  /* 0x0000001000008944 */ /* 0x000fe20003c00000 */
[----:B------:R-:W-:Y:S05]  /*9cc0*/  BRA `(.L_x_10728) ;  /* 0xffff6e5000007947 */ /* 0x000fea000383ffff */
.L_x_10646:
[----:B------:R-:W-:Y:S02]  /*9cd0*/  ISETP.NE.U32.AND P0, PT, RZ, c[0x0][0x328], PT ;  /* 0x0000ca00ff007a0c */ /* 0x000fe40003f05070 */
[----:B------:R-:W-:-:S02]  /*9ce0*/  ISETP.NE.U32.AND P2, PT, RZ, c[0x0][0x348], PT ;  /* 0x0000d200ff007a0c */ /* 0x000fc40003f45070 */
        /* <DEDUP_REMOVED lines=8> */
[----:B---3--:R-:W3:Y:S04]  /*9d70*/  SHFL.DOWN P1, R3, R0, 0x2, 0x1f ;  /* 0x08401f0000037f89 */ /* 0x008ee80000020000 */
[----:B------:R-:W4:Y:S01]  /*9d80*/  S2R R6, SR_TID.X ;  /* 0x0000000000067919 */ /* 0x000f220000002100 */
[----:B---3--:R-:W-:-:S05]  /*9d90*/  @P1 FADD R3, R0, R3 ;  /* 0x0000000300031221 */ /* 0x008fca0000000000 */
[----:B0-----:R-:W0:Y:S02]  /*9da0*/  SHFL.DOWN P1, R2, R3, 0x4, 0x1f ;  /* 0x08801f0003027f89 */ /* 0x001e240000020000 */
        /* <DEDUP_REMOVED lines=12> */
.L_x_10730:
[----:B0-----:R-:W-:Y:S05]  /*9e70*/  BSYNC B0 ;  /* 0x0000000000007941 */ /* 0x001fea0003800000 */
.L_x_10729:
[----:B------:R-:W-:Y:S01]  /*9e80*/  BSSY B0, `(.L_x_10731) ;  /* 0x000001a000007945 */ /* 0x000fe20003800000 */
[----:B------:R-:W-:Y:S05]  /*9e90*/  @!P0 BRA `(.L_x_10732) ;  /* 0x0000017000008947 */ /* 0x000fea0003800000 */
[----:B------:R-:W-:Y:S06]  /*9ea0*/  BAR.SYNC.DEFER_BLOCKING 0x0 ;  /* 0x0000000000007b1d */ /* 0x000fec0000010000 */
[----:B------:R-:W4:Y:S04]  /*9eb0*/  SHFL.DOWN P0, R0, R105, 0x1, 0x1f ;  /* 0x08201f0069007f89 */ /* 0x000f280000000000 */
[----:B------:R-:W5:Y:S04]  /*9ec0*/  S2R R6, SR_LANEID ;  /* 0x0000000000067919 */ /* 0x000f680000000000 */
[----:B------:R-:W3:Y:S01]  /*9ed0*/  S2R R7, SR_TID.X ;  /* 0x0000000000077919 */ /* 0x000ee20000002100 */
[----:B----4-:R-:W-:Y:S01]  /*9ee0*/  @P0 FADD R0, R0, R105 ;  /* 0x0000006900000221 */ /* 0x010fe20000000000 */
[----:B-----5:R-:W-:-:S04]  /*9ef0*/  ISETP.NE.AND P1, PT, R6, RZ, PT ;  /* 0x000000ff0600720c */ /* 0x020fc80003f25270 */
[----:B---3--:R-:W3:Y:S02]  /*9f00*/  SHFL.DOWN P0, R3, R0, 0x2, 0x1f ;  /* 0x08401f0000037f89 */ /* 0x008ee40000000000 */
        /* <DEDUP_REMOVED lines=16> */
.L_x_10732:
[----:B------:R-:W4:Y:S02]  /*a010*/  S2R R7, SR_TID.X ;  /* 0x0000000000077919 */ /* 0x000f240000002100 */
.L_x_10733:
[----:B0-----:R-:W-:Y:S05]  /*a020*/  BSYNC B0 ;  /* 0x0000000000007941 */ /* 0x001fea0003800000 */
.L_x_10731:
[----:B----4-:R-:W-:-:S13]  /*a030*/  ISETP.GE.AND P0, PT, R7, c[0x0][0x16c], PT ;  /* 0x00005b0007007a0c */ /* 0x010fda0003f06270 */
[----:B------:R-:W-:Y:S05]  /*a040*/  @P0 EXIT ;  /* 0x000000000000094d */ /* 0x000fea0003800000 */
[----:B------:R-:W-:Y:S02]  /*a050*/  ULDC.64 UR6, c[0x0][0x288] ;  /* 0x0000a20000067ab9 */ /* 0x000fe40000000a00 */
[----:B------:R-:W-:Y:S02]  /*a060*/  UIMAD UR11, UR11, UR6, URZ ;  /* 0x000000060b0b72a4 */ /* 0x000fe4000f8e023f */
[----:B-12---:R-:W-:Y:S02]  /*a070*/  UIMAD.WIDE.U32 UR4, UR10, UR6, URZ ;  /* 0x000000060a0472a5 */ /* 0x006fe4000f8e003f */
[----:B------:R-:W-:-:S04]  /*a080*/  UIMAD UR6, UR10, UR7, UR11 ;  /* 0x000000070a0672a4 */ /* 0x000fc8000f8e020b */
[----:B------:R-:W-:Y:S02]  /*a090*/  UIADD3 UR6, UR5, UR6, URZ ;  /* 0x0000000605067290 */ /* 0x000fe4000fffe03f */
.L_x_10734:
[----:B0--3--:R0:W1:Y:S01]  /*a0a0*/  LDS.64 R8, [R7.X8+0x56d0] ;  /* 0x0056d00007087984 */ /* 0x0090620000008a00 */
        /* <DEDUP_REMOVED lines=18> */
.L_x_10735:
        /* <DEDUP_REMOVED lines=11> */
.L_x_14716:


//--------------------- .text._Z25selective_scan_bwd_kernelI32Selective_Scan_bwd_kernel_traitsILi32ELi16ELb1ELb1ELb1ELb0ELb1EN3c108BFloat16ENS1_7complexIfEEEEv12SSMParamsBwd --------------------------
	.section	.text._Z25selective_scan_bwd_kernelI32Selective_Scan_bwd_kernel_traitsILi32ELi16ELb1ELb1ELb1ELb0ELb1EN3c108BFloat16ENS1_7complexIfEEEEv12SSMParamsBwd,"ax",@progbits
	.sectioninfo	@"SHI_REGISTERS=254"
	.align	128
        .global         _Z25selective_scan_bwd_kernelI32Selective_Scan_bwd_kernel_traitsILi32ELi16ELb1ELb1ELb1ELb0ELb1EN3c108BFloat16ENS1_7complexIfEEEEv12SSMParamsBwd
        .type           _Z25selective_scan_bwd_kernelI32Selective_Scan_bwd_kernel_traitsILi32ELi16ELb1ELb1ELb1ELb0ELb1EN3c108BFloat16ENS1_7complexIfEEEEv12SSMParamsBwd,@function
        .size           _Z25selective_scan_bwd_kernelI32Selective_Scan_bwd_kernel_traitsILi32ELi16ELb1ELb1ELb1ELb0ELb1EN3c108BFloat16ENS1_7complexIfEEEEv12SSMParamsBwd,(.L_x_14717 - _Z25selective_scan_bwd_kernelI32Selective_Scan_bwd_kernel_traitsILi32ELi16ELb1ELb1ELb1ELb0ELb1EN3c108BFloat16ENS1_7complexIfEEEEv12SSMParamsBwd)
        .other          _Z25selective_scan_bwd_kernelI32Selective_Scan_bwd_kernel_traitsILi32ELi16ELb1ELb1ELb1ELb0ELb1EN3c108BFloat16ENS1_7complexIfEEEEv12SSMParamsBwd,@"STO_CUDA_ENTRY STV_DEFAULT"
_Z25selective_scan_bwd_kernelI32Selective_Scan_bwd_kernel_traitsILi32ELi16ELb1ELb1ELb1ELb0ELb1EN3c108BFloat16ENS1_7complexIfEEEEv12SSMParamsBwd:
.text._Z25selective_scan_bwd_kernelI32Selective_Scan_bwd_kernel_traitsILi32ELi16ELb1ELb1ELb1ELb0ELb1EN3c108BFloat16ENS1_7complexIfEEEEv12SSMParamsBwd:
        /* <DEDUP_REMOVED lines=180> */
[----:B---3--:R-:W-:-:S04]  /*0b40*/  SHF.L.U32 R103, R106, 0x1, RZ ;  /* 0x000000016a677819 */ /* 0x008fc800000006ff */
[----:B----4-:R-:W-:Y:S02]  /*0b50*/  LOP3.LUT R103, R103, 0xffffffc0, RZ, 0xc0, !PT ;  /* 0xffffffc067677812 */ /* 0x010fe400078ec0ff */
.L_x_10818:
[----:B------:R-:W-:Y:S01]  /*0b60*/  BAR.SYNC.DEFER_BLOCKING 0x0 ;  /* 0x0000000000007b1d */ /* 0x000fe20000010000 */
[----:B0--3--:R-:W-:Y:S02]  /*0b70*/  MOV R2, UR16 ;  /* 0x0000001000027c02 */ /* 0x009fe40008000f00 */
[----:B------:R-:W-:Y:S02]  /*0b80*/  MOV R3, UR17 ;  /* 0x0000001100037c02 */ /* 0x000fe40008000f00 */
[----:B------:R-:W-:Y:S02]  /*0b90*/  LOP3.LUT R102, R103, 0x1f, R106, 0xf8, !PT ;  /* 0x0000001f67667812 */ /* 0x000fe400078ef86a */
[----:B------:R-:W-:Y:S02]  /*0ba0*/  SHF.L.U32 R101, R104, 0x5, RZ ;  /* 0x0000000568657819 */ /* 0x000fe400000006ff */
[----:B------:R-:W-:Y:S01]  /*0bb0*/  MOV R8, UR18 ;  /* 0x0000001200087c02 */ /* 0x000fe20008000f00 */
[----:B------:R-:W-:Y:S01]  /*0bc0*/  IMAD.WIDE R2, R102, 0x10, R2 ;  /* 0x0000001066027825 */ /* 0x000fe200078e0202 */
[----:B------:R-:W-:Y:S01]  /*0bd0*/  MOV R9, UR19 ;  /* 0x0000001300097c02 */ /* 0x000fe20008000f00 */
[----:B------:R-:W-:-:S02]  /*0be0*/  ULDC UR26, c[0x0][0x174] ;  /* 0x00005d00001a7ab9 */ /* 0x000fc40000000800 */
        /* <DEDUP_REMOVED lines=73> */
[----:B---3--:R3:W5:Y:S04]  /*1080*/  LDG.E.128 R16, [R2.64+0x200] ;  /* 0x0002001c02107981 */ /* 0x008768000c1e1d00 */
[----:B0-----:R3:W5:Y:S01]  /*1090*/  LDG.E.128 R12, [R2.64] ;  /* 0x0000001c020c7981 */ /* 0x001762000c1e1d00 */
[----:B--2---:R-:W-:-:S02]  /*10a0*/  PRMT R0, RZ, 0x5410, R36 ;  /* 0x00005410ff007816 */ /* 0x004fc40000000024 */
[----:B------:R-:W-:Y:S02]  /*10b0*/  PRMT R36, RZ, 0x7610, R36 ;  /* 0x00007610ff247816 */ /* 0x000fe40000000024 */
[--C-:B------:R-:W-:Y:S01]  /*10c0*/  PRMT R31, RZ, 0x5410, R37.reuse ;  /* 0x00005410ff1f7816 */ /* 0x100fe20000000025 */
[----:B------:R-:W-:Y:S02]  /*10d0*/  FMUL.FTZ R40, R0, -1.4426950216293334961 ;  /* 0xbfb8aa3b00287820 */ /* 0x000fe40000410000 */
[----:B------:R-:W-:Y:S02]  /*10e0*/  FMUL.FTZ R28, R36, -1.4426950216293334961 ;  /* 0xbfb8aa3b241c7820 */ /* 0x000fe40000410000 */
[----:B------:R-:W-:Y:S02]  /*10f0*/  FMUL.FTZ R29, R31, -1.4426950216293334961 ;  /* 0xbfb8aa3b1f1d7820 */ /* 0x000fe40000410000 */
[----:B------:R-:W0:Y:S01]  /*1100*/  MUFU.EX2 R40, R40 ;  /* 0x0000002800287308 */ /* 0x000e220000000800 */
[----:B------:R-:W-:-:S07]  /*1110*/  PRMT R37, RZ, 0x7610, R37 ;  /* 0x00007610ff257816 */ /* 0x000fce0000000025 */
[----:B------:R-:W2:Y:S08]  /*1120*/  MUFU.EX2 R28, R28 ;  /* 0x0000001c001c7308 */ /* 0x000eb00000000800 */
[----:B-1----:R-:W1:Y:S01]  /*1130*/  MUFU.EX2 R29, R29 ;  /* 0x0000001d001d7308 */ /* 0x002e620000000800 */
[----:B------:R-:W-:Y:S01]  /*1140*/  PRMT R32, RZ, 0x5410, R38 ;  /* 0x00005410ff207816 */ /* 0x000fe20000000026 */
[----:B---3--:R-:W-:-:S02]  /*1150*/  FMUL.FTZ R2, R37, -1.4426950216293334961 ;  /* 0xbfb8aa3b25027820 */ /* 0x008fc40000410000 */
[----:B0-----:R-:W-:Y:S02]  /*1160*/  FADD.FTZ R40, R40, 1 ;  /* 0x3f80000028287421 */ /* 0x001fe40000010000 */
[----:B------:R-:W-:Y:S02]  /*1170*/  FMUL.FTZ R3, R32, -1.4426950216293334961 ;  /* 0xbfb8aa3b20037820 */ /* 0x000fe40000410000 */
[----:B------:R-:W-:Y:S01]  /*1180*/  MUFU.RCP R73, R40 ;  /* 0x0000002800497308 */ /* 0x000fe20000001000 */
[----:B--2---:R-:W-:Y:S01]  /*1190*/  FADD.FTZ R28, R28, 1 ;  /* 0x3f8000001c1c7421 */ /* 0x004fe20000010000 */
[----:B------:R-:W-:-:S06]  /*11a0*/  PRMT R38, RZ, 0x7610, R38 ;  /* 0x00007610ff267816 */ /* 0x000fcc0000000026 */
[----:B------:R-:W0:Y:S01]  /*11b0*/  MUFU.EX2 R2, R2 ;  /* 0x0000000200027308 */ /* 0x000e220000000800 */
[----:B-1----:R-:W-:Y:S01]  /*11c0*/  FADD.FTZ R29, R29, 1 ;  /* 0x3f8000001d1d7421 */ /* 0x002fe20000010000 */
[----:B----4-:R-:W-:Y:S01]  /*11d0*/  PRMT R69, RZ, 0x5410, R8 ;  /* 0x00005410ff457816 */ /* 0x010fe20000000008 */
[----:B------:R-:W-:-:S05]  /*11e0*/  FMUL.FTZ R30, R38, -1.4426950216293334961 ;  /* 0xbfb8aa3b261e7820 */ /* 0x000fca0000410000 */
[----:B------:R1:W2:Y:S01]  /*11f0*/  MUFU.EX2 R33, R3 ;  /* 0x0000000300217308 */ /* 0x0002a20000000800 */
[----:B------:R-:W-:-:S07]  /*1200*/  PRMT R59, RZ, 0x5410, R39 ;  /* 0x00005410ff3b7816 */ /* 0x000fce0000000027 */
[----:B------:R-:W3:Y:S01]  /*1210*/  MUFU.RCP R77, R28 ;  /* 0x0000001c004d7308 */ /* 0x000ee20000001000 */
[----:B------:R-:W-:Y:S01]  /*1220*/  PRMT R39, RZ, 0x7610, R39 ;  /* 0x00007610ff277816 */ /* 0x000fe20000000027 */
[----:B-1----:R-:W-:-:S06]  /*1230*/  FMUL.FTZ R3, R69, -1.4426950216293334961 ;  /* 0xbfb8aa3b45037820 */ /* 0x002fcc0000410000 */
[----:B------:R-:W1:Y:S01]  /*1240*/  MUFU.RCP R78, R29 ;  /* 0x0000001d004e7308 */ /* 0x000e620000001000 */
[----:B------:R-:W-:Y:S01]  /*1250*/  FMUL.FTZ R34, R59, -1.4426950216293334961 ;  /* 0xbfb8aa3b3b227820 */ /* 0x000fe20000410000 */
[----:B------:R-:W-:Y:S01]  /*1260*/  PRMT R70, RZ, 0x7610, R8 ;  /* 0x00007610ff467816 */ /* 0x000fe20000000008 */
[----:B------:R-:W-:Y:S01]  /*1270*/  FMUL.FTZ R41, R39, -1.4426950216293334961 ;  /* 0xbfb8aa3b27297820 */ /* 0x000fe20000410000 */
[----:B------:R-:W-:-:S04]  /*1280*/  PRMT R43, RZ, 0x5410, R50 ;  /* 0x00005410ff2b7816 */ /* 0x000fc80000000032 */
[----:B------:R-:W4:Y:S01]  /*1290*/  MUFU.EX2 R35, R30 ;  /* 0x0000001e00237308 */ /* 0x000f220000000800 */
[----:B------:R-:W-:Y:S01]  /*12a0*/  PRMT R44, RZ, 0x7610, R50 ;  /* 0x00007610ff2c7816 */ /* 0x000fe20000000032 */
[----:B0-----:R-:W-:Y:S01]  /*12b0*/  FADD.FTZ R8, R2, 1 ;  /* 0x3f80000002087421 */ /* 0x001fe20000010000 */
[----:B------:R-:W-:Y:S02]  /*12c0*/  MOV R42, c[0x0][0x16c] ;  /* 0x00005b00002a7a02 */ /* 0x000fe40000000f00 */
[----:B------:R-:W-:Y:S02]  /*12d0*/  PRMT R40, RZ, 0x5410, R24 ;  /* 0x00005410ff287816 */ /* 0x000fe40000000018 */
[--C-:B------:R-:W-:Y:S01]  /*12e0*/  PRMT R50, RZ, 0x5410, R25.reuse ;  /* 0x00005410ff327816 */ /* 0x100fe20000000019 */
[----:B------:R0:W-:Y:S01]  /*12f0*/  MUFU.EX2 R68, R3 ;  /* 0x0000000300447308 */ /* 0x0001e20000000800 */
[----:B------:R-:W-:Y:S01]  /*1300*/  PRMT R52, RZ, 0x7610, R25 ;  /* 0x00007610ff347816 */ /* 0x000fe20000000019 */
[----:B------:R-:W-:Y:S01]  /*1310*/  FMUL.FTZ R25, R0, R73 ;  /* 0x0000004900197220 */ /* 0x000fe20000410000 */
[----:B------:R-:W-:-:S02]  /*1320*/  PRMT R45, RZ, 0x5410, R49 ;  /* 0x00005410ff2d7816 */ /* 0x000fc40000000031 */
[----:B------:R-:W-:Y:S01]  /*1330*/  PRMT R46, RZ, 0x7610, R49 ;  /* 0x00007610ff2e7816 */ /* 0x000fe20000000031 */
[----:B--2---:R-:W-:Y:S01]  /*1340*/  FADD.FTZ R33, R33, 1 ;  /* 0x3f80000021217421 */ /* 0x004fe20000010000 */
[----:B------:R-:W-:Y:S01]  /*1350*/  PRMT R49, RZ, 0x7610, R24 ;  /* 0x00007610ff317816 */ /* 0x000fe20000000018 */
[----:B0-----:R-:W-:Y:S01]  /*1360*/  FADD.FTZ R3, -R73, 1 ;  /* 0x3f80000049037421 */ /* 0x001fe20000010100 */
[----:B------:R0:W-:Y:S01]  /*1370*/  MUFU.EX2 R56, R34 ;  /* 0x0000002200387308 */ /* 0x0001e20000000800 */
[--C-:B------:R-:W-:Y:S01]  /*1380*/  PRMT R74, RZ, 0x5410, R20.reuse ;  /* 0x00005410ff4a7816 */ /* 0x100fe20000000014 */
[----:B------:R-:W-:Y:S01]  /*1390*/  FMUL.FTZ R24, R70, -1.4426950216293334961 ;  /* 0xbfb8aa3b46187820 */ /* 0x000fe20000410000 */
[----:B------:R-:W-:Y:S02]  /*13a0*/  PRMT R55, RZ, 0x7610, R20 ;  /* 0x00007610ff377816 */ /* 0x000fe40000000014 */
[--C-:B------:R-:W-:Y:S02]  /*13b0*/  PRMT R20, RZ, 0x5410, R21.reuse ;  /* 0x00005410ff147816 */ /* 0x100fe40000000015 */
[--C-:B------:R-:W-:Y:S01]  /*13c0*/  PRMT R30, RZ, 0x5410, R22.reuse ;  /* 0x00005410ff1e7816 */ /* 0x100fe20000000016 */
[----:B------:R2:W-:Y:S01]  /*13d0*/  MUFU.EX2 R58, R41 ;  /* 0x00000029003a7308 */ /* 0x0005e20000000800 */
[----:B0-----:R-:W-:Y:S01]  /*13e0*/  PRMT R34, RZ, 0x7610, R21 ;  /* 0x00007610ff227816 */ /* 0x001fe20000000015 */
[----:B------:R-:W-:Y:S01]  /*13f0*/  FFMA.FTZ R21, R0, R3, 1 ;  /* 0x3f80000000157423 */ /* 0x000fe20000010003 */
[----:B------:R-:W-:Y:S01]  /*1400*/  PRMT R29, RZ, 0x7610, R22 ;  /* 0x00007610ff1d7816 */ /* 0x000fe20000000016 */
[----:B---3--:R-:W-:Y:S01]  /*1410*/  FADD.FTZ R3, -R77, 1 ;  /* 0x3f8000004d037421 */ /* 0x008fe20000010100 */
[----:B------:R-:W-:Y:S01]  /*1420*/  ISETP.GE.AND P1, PT, R42, 0x1, PT ;  /* 0x000000012a00780c */ /* 0x000fe20003f26270 */
[----:B------:R-:W-:Y:S01]  /*1430*/  FMUL.FTZ R0, R40, R25 ;  /* 0x0000001928007220 */ /* 0x000fe20000410000 */
[----:B------:R-:W-:Y:S01]  /*1440*/  PRMT R22, RZ, 0x5410, R60 ;  /* 0x00005410ff167816 */ /* 0x000fe2000000003c */
[----:B------:R-:W0:Y:S01]  /*1450*/  MUFU.RCP R80, R8 ;  /* 0x0000000800507308 */ /* 0x000e220000001000 */
[--C-:B--2---:R-:W-:Y:S01]  /*1460*/  PRMT R41, RZ, 0x5410, R51.reuse ;  /* 0x00005410ff297816 */ /* 0x104fe20000000033 */
[----:B-1----:R-:W-:Y:S01]  /*1470*/  FADD.FTZ R2, -R78, 1 ;  /* 0x3f8000004e027421 */ /* 0x002fe20000010100 */
[----:B------:R-:W-:-:S02]  /*1480*/  PRMT R42, RZ, 0x7610, R51 ;  /* 0x00007610ff2a7816 */ /* 0x000fc40000000033 */
[--C-:B------:R-:W-:Y:S02]  /*1490*/  PRMT R51, RZ, 0x5410, R26.reuse ;  /* 0x00005410ff337816 */ /* 0x100fe4000000001a */
[----:B------:R-:W-:Y:S01]  /*14a0*/  PRMT R54, RZ, 0x7610, R26 ;  /* 0x00007610ff367816 */ /* 0x000fe2000000001a */
[----:B------:R1:W-:Y:S01]  /*14b0*/  MUFU.EX2 R71, R24 ;  /* 0x0000001800477308 */ /* 0x0003e20000000800 */
[----:B------:R-:W-:Y:S01]  /*14c0*/  FMUL.FTZ R26, R36, R77 ;  /* 0x0000004d241a7220 */ /* 0x000fe20000410000 */
[----:B------:R-:W-:Y:S01]  /*14d0*/  PRMT R28, RZ, 0x5410, R23 ;  /* 0x00005410ff1c7816 */ /* 0x000fe20000000017 */
[----:B------:R-:W-:Y:S01]  /*14e0*/  FFMA.FTZ R107, R0, R22, R107 ;  /* 0x00000016006b7223 */ /* 0x000fe2000001006b */
[----:B------:R-:W-:Y:S01]  /*14f0*/  PRMT R53, RZ, 0x5410, R27 ;  /* 0x00005410ff357816 */ /* 0x000fe2000000001b */
[----:B------:R-:W-:-:S03]  /*1500*/  FFMA.FTZ R22, R31, R2, 1 ;  /* 0x3f8000001f167423 */ /* 0x000fc60000010002 */
[----:B------:R-:W2:Y:S01]  /*1510*/  MUFU.RCP R83, R33 ;  /* 0x0000002100537308 */ /* 0x000ea20000001000 */
[----:B-1----:R-:W-:Y:S01]  /*1520*/  PRMT R24, RZ, 0x7610, R23 ;  /* 0x00007610ff187816 */ /* 0x002fe20000000017 */
[----:B------:R-:W-:Y:S01]  /*1530*/  FFMA.FTZ R23, R36, R3, 1 ;  /* 0x3f80000024177423 */ /* 0x000fe20000010003 */
[----:B------:R-:W-:Y:S01]  /*1540*/  PRMT R3, RZ, 0x7610, R60 ;  /* 0x00007610ff037816 */ /* 0x000fe2000000003c */
[----:B------:R-:W-:Y:S01]  /*1550*/  FMUL.FTZ R2, R49, R26 ;  /* 0x0000001a31027220 */ /* 0x000fe20000410000 */
[----:B------:R-:W-:Y:S01]  /*1560*/  PRMT R72, RZ, 0x7610, R27 ;  /* 0x00007610ff487816 */ /* 0x000fe2000000001b */
[----:B------:R-:W-:Y:S02]  /*1570*/  FMUL.FTZ R27, R31, R78 ;  /* 0x0000004e1f1b7220 */ /* 0x000fe40000410000 */
[----:B----4-:R-:W-:Y:S01]  /*1580*/  FADD.FTZ R35, R35, 1 ;  /* 0x3f80000023237421 */ /* 0x010fe20000010000 */
[----:B------:R-:W-:Y:S01]  /*1590*/  PRMT R31, RZ, 0x5410, R61 ;  /* 0x00005410ff1f7816 */ /* 0x000fe2000000003d */
[----:B------:R-:W-:-:S02]  /*15a0*/  FFMA.FTZ R36, R2, R3, R107 ;  /* 0x0000000302247223 */ /* 0x000fc4000001006b */
[----:B------:R-:W-:Y:S01]  /*15b0*/  FMUL.FTZ R3, R50, R27 ;  /* 0x0000001b32037220 */ /* 0x000fe20000410000 */
[----:B------:R1:W3:Y:S01]  /*15c0*/  MUFU.RCP R87, R35 ;  /* 0x0000002300577308 */ /* 0x0002e20000001000 */
[----:B0-----:R-:W-:Y:S02]  /*15d0*/  FADD.FTZ R8, -R80, 1 ;  /* 0x3f80000050087421 */ /* 0x001fe40000010100 */
[----:B------:R-:W-:Y:S02]  /*15e0*/  FFMA.FTZ R57, R3, R31, R36 ;  /* 0x0000001f03397223 */ /* 0x000fe40000010024 */
[----:B------:R-:W-:Y:S01]  /*15f0*/  FADD.FTZ R36, R56, 1 ;  /* 0x3f80000038247421 */ /* 0x000fe20000010000 */
[----:B------:R-:W-:Y:S01]  /*1600*/  PRMT R75, RZ, 0x5410, R9 ;  /* 0x00005410ff4b7816 */ /* 0x000fe20000000009 */
[----:B------:R-:W-:Y:S02]  /*1610*/  FMUL.FTZ R31, R37, R80 ;  /* 0x00000050251f7220 */ /* 0x000fe40000410000 */
[----:B--2---:R-:W-:Y:S01]  /*1620*/  FADD.FTZ R33, -R83, 1 ;  /* 0x3f80000053217421 */ /* 0x004fe20000010100 */
[----:B------:R0:W2:Y:S01]  /*1630*/  MUFU.RCP R88, R36 ;  /* 0x0000002400587308 */ /* 0x0000a20000001000 */
[----:B------:R-:W-:Y:S01]  /*1640*/  FFMA.FTZ R82, R37, R8, 1 ;  /* 0x3f80000025527423 */ /* 0x000fe20000010008 */
[----:B-1----:R-:W-:Y:S01]  /*1650*/  PRMT R35, RZ, 0x7610, R61 ;  /* 0x00007610ff237816 */ /* 0x002fe2000000003d */
[----:B------:R-:W-:-:S02]  /*1660*/  FADD.FTZ R37, R58, 1 ;  /* 0x3f8000003a257421 */ /* 0x000fc40000010000 */
[----:B------:R-:W-:Y:S02]  /*1670*/  FMUL.FTZ R56, R52, R31 ;  /* 0x0000001f34387220 */ /* 0x000fe40000410000 */
[C---:B------:R-:W-:Y:S02]  /*1680*/  FFMA.FTZ R85, R32.reuse, R33, 1 ;  /* 0x3f80000020557423 */ /* 0x040fe40000010021 */
[----:B------:R-:W-:Y:S02]  /*1690*/  FMUL.FTZ R32, R32, R83 ;  /* 0x0000005320207220 */ /* 0x000fe40000410000 */
[----:B------:R-:W-:Y:S01]  /*16a0*/  FMUL.FTZ R8, R75, -1.4426950216293334961 ;  /* 0xbfb8aa3b4b087820 */ /* 0x000fe20000410000 */
[----:B------:R-:W1:Y:S01]  /*16b0*/  MUFU.RCP R92, R37 ;  /* 0x00000025005c7308 */ /* 0x000e620000001000 */
[----:B------:R-:W-:Y:S01]  /*16c0*/  FFMA.FTZ R84, R56, R35, R57 ;  /* 0x0000002338547223 */ /* 0x000fe20000010039 */
[----:B0-----:R-:W-:Y:S01]  /*16d0*/  PRMT R36, RZ, 0x5410, R62 ;  /* 0x00005410ff247816 */ /* 0x001fe2000000003e */
[----:B------:R-:W-:-:S02]  /*16e0*/  FMUL.FTZ R57, R51, R32 ;  /* 0x0000002033397220 */ /* 0x000fc40000410000 */
[----:B---3--:R-:W-:-:S03]  /*16f0*/  FMUL.FTZ R33, R38, R87 ;  /* 0x0000005726217220 */ /* 0x008fc60000410000 */
[----:B------:R0:W3:Y:S01]  /*1700*/  MUFU.EX2 R76, R8 ;  /* 0x00000008004c7308 */ /* 0x0000e20000000800 */
[----:B------:R-:W-:Y:S02]  /*1710*/  FADD.FTZ R35, -R87, 1 ;  /* 0x3f80000057237421 */ /* 0x000fe40000010100 */
[----:B------:R-:W-:Y:S02]  /*1720*/  FFMA.FTZ R79, R57, R36, R84 ;  /* 0x00000024394f7223 */ /* 0x000fe40000010054 */
[----:B------:R-:W-:Y:S02]  /*1730*/  FMUL.FTZ R58, R54, R33 ;  /* 0x00000021363a7220 */ /* 0x000fe40000410000 */
[----:B------:R-:W-:Y:S01]  /*1740*/  FADD.FTZ R68, R68, 1 ;  /* 0x3f80000044447421 */ /* 0x000fe20000010000 */
[----:B0-----:R-:W-:Y:S01]  /*1750*/  PRMT R8, RZ, 0x7610, R62 ;  /* 0x00007610ff087816 */ /* 0x001fe2000000003e */
[----:B------:R-:W-:Y:S02]  /*1760*/  FFMA.FTZ R89, R38, R35, 1 ;  /* 0x3f80000026597423 */ /* 0x000fe40000010023 */
[----:B------:R0:W4:Y:S02]  /*1770*/  MUFU.RCP R94, R68 ;  /* 0x00000044005e7308 */ /* 0x0001240000001000 */
[----:B------:R-:W-:-:S02]  /*1780*/  FFMA.FTZ R38, R58, R8, R79 ;  /* 0x000000083a267223 */ /* 0x000fc4000001004f */
[----:B--2---:R-:W-:Y:S02]  /*1790*/  FADD.FTZ R8, -R88, 1 ;  /* 0x3f80000058087421 */ /* 0x004fe40000010100 */
[----:B------:R-:W-:Y:S02]  /*17a0*/  FADD.FTZ R71, R71, 1 ;  /* 0x3f80000047477421 */ /* 0x000fe40000010000 */
[C---:B------:R-:W-:Y:S02]  /*17b0*/  FMUL.FTZ R36, R59.reuse, R88 ;  /* 0x000000583b247220 */ /* 0x040fe40000410000 */
[----:B------:R-:W-:Y:S01]  /*17c0*/  FFMA.FTZ R90, R59, R8, 1 ;  /* 0x3f8000003b5a7423 */ /* 0x000fe20000010008 */
[----:B------:R-:W2:Y:S01]  /*17d0*/  MUFU.RCP R93, R71 ;  /* 0x00000047005d7308 */ /* 0x000ea20000001000 */
[----:B-1----:R-:W-:Y:S02]  /*17e0*/  FADD.FTZ R8, -R92, 1 ;  /* 0x3f8000005c087421 */ /* 0x002fe40000010100 */
[----:B------:R-:W-:-:S02]  /*17f0*/  FMUL.FTZ R59, R53, R36 ;  /* 0x00000024353b7220 */ /* 0x000fc40000410000 */
[----:B------:R-:W-:Y:S02]  /*1800*/  FMUL.FTZ R35, R39, R92 ;  /* 0x0000005c27237220 */ /* 0x000fe40000410000 */
[----:B---3--:R-:W-:Y:S02]  /*1810*/  FADD.FTZ R76, R76, 1 ;  /* 0x3f8000004c4c7421 */ /* 0x008fe40000010000 */
[----:B0-----:R-:W-:Y:S02]  /*1820*/  FMUL.FTZ R68, R72, R35 ;  /* 0x0000002348447220 */ /* 0x001fe40000410000 */
[----:B------:R-:W0:Y:S01]  /*1830*/  MUFU.RCP R98, R76 ;  /* 0x0000004c00627308 */ /* 0x000e220000001000 */
[----:B----4-:R-:W-:Y:S01]  /*1840*/  FMUL.FTZ R37, R69, R94 ;  /* 0x0000005e45257220 */ /* 0x010fe20000410000 */
[----:B------:R-:W-:Y:S01]  /*1850*/  PRMT R97, RZ, 0x7610, R9 ;  /* 0x00007610ff617816 */ /* 0x000fe20000000009 */
[----:B--2---:R-:W-:Y:S01]  /*1860*/  FADD.FTZ R9, -R93, 1 ;  /* 0x3f8000005d097421 */ /* 0x004fe20000010100 */
[----:B------:R-:W-:-:S03]  /*1870*/  PRMT R99, RZ, 0x5410, R10 ;  /* 0x00005410ff637816 */ /* 0x000fc6000000000a */
[----:B------:R-:W-:Y:S01]  /*1880*/  FFMA.FTZ R95, R70, R9, 1 ;  /* 0x3f800000465f7423 */ /* 0x000fe20000010009 */
[----:B------:R-:W-:Y:S02]  /*1890*/  PRMT R9, RZ, 0x7610, R64 ;  /* 0x00007610ff097816 */ /* 0x000fe40000000040 */
[----:B------:R-:W-:Y:S01]  /*18a0*/  PRMT R108, RZ, 0x7610, R10 ;  /* 0x00007610ff6c7816 */ /* 0x000fe2000000000a */
[----:B------:R-:W-:Y:S01]  /*18b0*/  FMUL.FTZ R10, R99, -1.4426950216293334961 ;  /* 0xbfb8aa3b630a7820 */ /* 0x000fe20000410000 */
[--C-:B------:R-:W-:Y:S02]  /*18c0*/  PRMT R110, RZ, 0x5410, R11.reuse ;  /* 0x00005410ff6e7816 */ /* 0x100fe4000000000b */
[----:B------:R-:W-:Y:S01]  /*18d0*/  PRMT R112, RZ, 0x7610, R11 ;  /* 0x00007610ff707816 */ /* 0x000fe2000000000b */
[----:B------:R1:W-:Y:S01]  /*18e0*/  MUFU.EX2 R107, R10 ;  /* 0x0000000a006b7308 */ /* 0x0003e20000000800 */
[----:B-----5:R2:W-:Y:S04]  /*18f0*/  STS.128 [R104.X16+0x200], R16 ;  /* 0x0002001068007388 */ /* 0x0205e8000000cc00 */
[----:B------:R-:W-:Y:S01]  /*1900*/  STS.128 [R104.X16], R12 ;  /* 0x0000000c68007388 */ /* 0x000fe2000000cc00 */
[----:B------:R-:W-:-:S06]  /*1910*/  NOP ;  /* 0x0000000000007918 */ /* 0x000fcc0000000000 */
[----:B------:R-:W3:Y:S01]  /*1920*/  LDS.128 R12, [R101] ;  /* 0x00000000650c7984 */ /* 0x000ee20000000c00 */
[--C-:B--2---:R-:W-:Y:S01]  /*1930*/  PRMT R16, RZ, 0x5410, R63.reuse ;  /* 0x00005410ff107816 */ /* 0x104fe2000000003f */
[----:B------:R-:W-:Y:S01]  /*1940*/  FFMA.FTZ R18, R39, R8, 1 ;  /* 0x3f80000027127423 */ /* 0x000fe20000010008 */
[----:B------:R-:W-:-:S03]  /*1950*/  PRMT R8, RZ, 0x7610, R63 ;  /* 0x00007610ff087816 */ /* 0x000fc6000000003f */
[----:B------:R-:W-:-:S04]  /*1960*/  FFMA.FTZ R17, R59, R16, R38 ;  /* 0x000000103b117223 */ /* 0x000fc80000010026 */
[----:B------:R-:W-:Y:S02]  /*1970*/  FFMA.FTZ R84, R68, R8, R17 ;  /* 0x0000000844547223 */ /* 0x000fe40000010011 */
[----:B------:R-:W-:-:S04]  /*1980*/  FADD.FTZ R8, -R94, 1 ;  /* 0x3f8000005e087421 */ /* 0x000fc80000010100 */
[----:B------:R-:W-:Y:S01]  /*1990*/  FFMA.FTZ R96, R69, R8, 1 ;  /* 0x3f80000045607423 */ /* 0x000fe20000010008 */
[----:B------:R-:W-:Y:S01]  /*19a0*/  PRMT R8, RZ, 0x5410, R64 ;  /* 0x00005410ff087816 */ /* 0x000fe20000000040 */
[----:B------:R-:W-:Y:S02]  /*19b0*/  FMUL.FTZ R69, R74, R37 ;  /* 0x000000254a457220 */ /* 0x000fe40000410000 */
[----:B------:R-:W-:Y:S02]  /*19c0*/  FMUL.FTZ R38, R70, R93 ;  /* 0x0000005d46267220 */ /* 0x000fe40000410000 */
[----:B------:R-:W-:Y:S02]  /*19d0*/  FFMA.FTZ R84, R69, R8, R84 ;  /* 0x0000000845547223 */ /* 0x000fe40000010054 */
[----:B0-----:R-:W-:Y:S02]  /*19e0*/  FADD.FTZ R8, -R98, 1 ;  /* 0x3f80000062087421 */ /* 0x001fe40000010100 */
[----:B------:R-:W-:-:S02]  /*19f0*/  FMUL.FTZ R71, R55, R38 ;  /* 0x0000002637477220 */ /* 0x000fc40000410000 */
[C---:B------:R-:W-:Y:S02]  /*1a00*/  FMUL.FTZ R39, R75.reuse, R98 ;  /* 0x000000624b277220 */ /* 0x040fe40000410000 */
[----:B------:R-:W-:Y:S01]  /*1a10*/  FFMA.FTZ R100, R75, R8, 1 ;  /* 0x3f8000004b647423 */ /* 0x000fe20000010008 */
[----:B------:R-:W-:Y:S01]  /*1a20*/  PRMT R8, RZ, 0x5410, R65 ;  /* 0x00005410ff087816 */ /* 0x000fe20000000041 */
[----:B------:R-:W-:Y:S02]  /*1a30*/  FFMA.FTZ R9, R71, R9, R84 ;  /* 0x0000000947097223 */ /* 0x000fe40000010054 */
[----:B------:R-:W-:-:S04]  /*1a40*/  FMUL.FTZ R70, R20, R39 ;  /* 0x0000002714467220 */ /* 0x000fc80000410000 */
[----:B------:R-:W-:Y:S02]  /*1a50*/  FFMA.FTZ R113, R70, R8, R9 ;  /* 0x0000000846717223 */ /* 0x000fe40000010009 */
[----:B-1----:R-:W0:Y:S01]  /*1a60*/  LDS.128 R8, [R101+0x10] ;  /* 0x0000100065087984 */ /* 0x002e220000000c00 */
[----:B---3--:R-:W-:Y:S01]  /*1a70*/  PRMT R75, RZ, 0x5410, R12 ;  /* 0x00005410ff4b7816 */ /* 0x008fe2000000000c */
[----:B------:R-:W-:-:S04]  /*1a80*/  FMUL.FTZ R16, R97, -1.4426950216293334961 ;  /* 0xbfb8aa3b61107820 */ /* 0x000fc80000410000 */
[----:B------:R-:W-:Y:S02]  /*1a90*/  FMUL.FTZ R40, R40, R75 ;  /* 0x0000004b28287220 */ /* 0x000fe40000410000 */
[----:B------:R-:W1:Y:S02]  /*1aa0*/  MUFU.EX2 R16, R16 ;  /* 0x0000001000107308 */ /* 0x000e640000000800 */
[----:B------:R-:W-:Y:S02]  /*1ab0*/  FMUL.FTZ R40, R73, R40 ;  /* 0x0000002849287220 */ /* 0x000fe40000410000 */
[----:B------:R-:W-:Y:S02]  /*1ac0*/  FMUL.FTZ R73, R112, -1.4426950216293334961 ;  /* 0xbfb8aa3b70497820 */ /* 0x000fe40000410000 */
[----:B------:R-:W-:Y:S02]  /*1ad0*/  FMUL.FTZ R17, R108, -1.4426950216293334961 ;  /* 0xbfb8aa3b6c117820 */ /* 0x000fe40000410000 */
[----:B------:R-:W-:Y:S01]  /*1ae0*/  FMUL.FTZ R19, R110, -1.4426950216293334961 ;  /* 0xbfb8aa3b6e137820 */ /* 0x000fe20000410000 */
[--C-:B------:R-:W-:Y:S01]  /*1af0*/  PRMT R79, RZ, 0x5410, R13.reuse ;  /* 0x00005410ff4f7816 */ /* 0x100fe2000000000d */
[----:B------:R-:W2:Y:S01]  /*1b00*/  MUFU.EX2 R109, R17 ;  /* 0x00000011006d7308 */ /* 0x000ea20000000800 */
[----:B------:R-:W-:-:S02]  /*1b10*/  PRMT R81, RZ, 0x7610, R13 ;  /* 0x00007610ff517816 */ /* 0x000fc4000000000d */
[----:B------:R-:W-:Y:S01]  /*1b20*/  PRMT R76, RZ, 0x7610, R12 ;  /* 0x00007610ff4c7816 */ /* 0x000fe2000000000c */
[----:B------:R-:W-:-:S04]  /*1b30*/  FMUL.FTZ R13, R50, R79 ;  /* 0x0000004f320d7220 */ /* 0x000fc80000410000 */
[----:B------:R1:W3:Y:S01]  /*1b40*/  MUFU.EX2 R111, R19 ;  /* 0x00000013006f7308 */ /* 0x0002e20000000800 */
[----:B------:R-:W-:-:S07]  /*1b50*/  PRMT R91, RZ, 0x7610, R15 ;  /* 0x00007610ff5b7816 */ /* 0x000fce000000000f */
[----:B------:R-:W4:Y:S01]  /*1b60*/  MUFU.EX2 R73, R73 ;  /* 0x0000004900497308 */ /* 0x000f220000000800 */
[----:B------:R-:W-:Y:S01]  /*1b70*/  FMUL.FTZ R13, R78, R13 ;  /* 0x0000000d4e0d7220 */ /* 0x000fe20000410000 */
[--C-:B------:R-:W-:Y:S01]  /*1b80*/  PRMT R84, RZ, 0x5410, R14.reuse ;  /* 0x00005410ff547816 */ /* 0x100fe2000000000e */
[----:B------:R-:W-:Y:S01]  /*1b90*/  FMUL.FTZ R12, R49, R76 ;  /* 0x0000004c310c7220 */ /* 0x000fe20000410000 */
[----:B------:R-:W-:Y:S01]  /*1ba0*/  PRMT R86, RZ, 0x7610, R14 ;  /* 0x00007610ff567816 */ /* 0x000fe2000000000e */
[----:B-1----:R-:W-:Y:S01]  /*1bb0*/  FADD.FTZ R19, R16, 1 ;  /* 0x3f80000010137421 */ /* 0x002fe20000010000 */
[----:B------:R-:W-:Y:S01]  /*1bc0*/  PRMT R49, RZ, 0x5410, R15 ;  /* 0x00005410ff317816 */ /* 0x000fe2000000000f */
[----:B------:R-:W-:Y:S02]  /*1bd0*/  FADD.FTZ R107, R107, 1 ;  /* 0x3f8000006b6b7421 */ /* 0x000fe40000010000 */
[----:B------:R-:W-:Y:S02]  /*1be0*/  FMUL.FTZ R17, R72, R91 ;  /* 0x0000005b48117220 */ /* 0x000fe40000410000 */
[----:B------:R-:W-:Y:S01]  /*1bf0*/  FMUL.FTZ R13, R13, R22 ;  /* 0x000000160d0d7220 */ /* 0x000fe20000410000 */
[----:B------:R1:W5:Y:S01]  /*1c00*/  MUFU.RCP R72, R19 ;  /* 0x0000001300487308 */ /* 0x0003620000001000 */
[----:B------:R-:W-:Y:S01]  /*1c10*/  FMUL.FTZ R14, R51, R84 ;  /* 0x00000054330e7220 */ /* 0x000fe20000410000 */
[----:B0-----:R-:W-:Y:S01]  /*1c20*/  PRMT R51, RZ, 0x7610, R8 ;  /* 0x00007610ff337816 */ /* 0x001fe20000000008 */
[----:B------:R-:W-:-:S02]  /*1c30*/  FMUL.FTZ R54, R54, R86 ;  /* 0x0000005636367220 */ /* 0x000fc40000410000 */
[----:B------:R-:W-:-:S03]  /*1c40*/  FMUL.FTZ R53, R53, R49 ;  /* 0x0000003135357220 */ /* 0x000fc60000410000 */
[----:B------:R-:W0:Y:S01]  /*1c50*/  MUFU.RCP R22, R107 ;  /* 0x0000006b00167308 */ /* 0x000e220000001000 */
[----:B--2---:R-:W-:Y:S02]  /*1c60*/  FADD.FTZ R109, R109, 1 ;  /* 0x3f8000006d6d7421 */ /* 0x004fe40000010000 */
[----:B---3--:R-:W-:Y:S02]  /*1c70*/  FADD.FTZ R111, R111, 1 ;  /* 0x3f8000006f6f7421 */ /* 0x008fe40000010000 */
[----:B----4-:R-:W-:Y:S01]  /*1c80*/  FADD.FTZ R73, R73, 1 ;  /* 0x3f80000049497421 */ /* 0x010fe20000010000 */
[----:B------:R-:W-:Y:S01]  /*1c90*/  PRMT R50, RZ, 0x5410, R8 ;  /* 0x00005410ff327816 */ /* 0x000fe20000000008 */
[----:B------:R-:W-:Y:S02]  /*1ca0*/  FMUL.FTZ R54, R87, R54 ;  /* 0x0000003657367220 */ /* 0x000fe40000410000 */
[----:B------:R-:W-:Y:S02]  /*1cb0*/  FMUL.FTZ R53, R88, R53 ;  /* 0x0000003558357220 */ /* 0x000fe40000410000 */
[----:B------:R-:W-:-:S02]  /*1cc0*/  FMUL.FTZ R15, R52, R81 ;  /* 0x00000051340f7220 */ /* 0x000fc40000410000 */
[----:B------:R-:W-:Y:S01]  /*1cd0*/  FMUL.FTZ R8, R55, R51 ;  /* 0x0000003337087220 */ /* 0x000fe20000410000 */
[----:B------:R-:W-:Y:S01]  /*1ce0*/  MUFU.RCP R109, R109 ;  /* 0x0000006d006d7308 */ /* 0x000fe20000001000 */
[----:B------:R-:W-:Y:S02]  /*1cf0*/  FMUL.FTZ R12, R77, R12 ;  /* 0x0000000c4d0c7220 */ /* 0x000fe40000410000 */
[----:B------:R-:W-:Y:S01]  /*1d00*/  FMUL.FTZ R89, R54, R89 ;  /* 0x0000005936597220 */ /* 0x000fe20000410000 */
[----:B------:R-:W-:Y:S01]  /*1d10*/  PRMT R54, RZ, 0x5410, R10 ;  /* 0x00005410ff367816 */ /* 0x000fe2000000000a */
[----:B-1----:R-:W-:-:S03]  /*1d20*/  FMUL.FTZ R19, R53, R90 ;  /* 0x0000005a35137220 */ /* 0x002fc60000410000 */
[----:B------:R-:W1:Y:S01]  /*1d30*/  MUFU.RCP R55, R73 ;  /* 0x0000004900377308 */ /* 0x000e620000001000 */
[----:B------:R-:W-:Y:S01]  /*1d40*/  FMUL.FTZ R15, R80, R15 ;  /* 0x0000000f500f7220 */ /* 0x000fe20000410000 */
[----:B------:R-:W-:Y:S01]  /*1d50*/  PRMT R53, RZ, 0x7610, R9 ;  /* 0x00007610ff357816 */ /* 0x000fe20000000009 */
[----:B------:R-:W-:-:S05]  /*1d60*/  FMUL.FTZ R17, R92, R17 ;  /* 0x000000115c117220 */ /* 0x000fca0000410000 */
[----:B------:R-:W2:Y:S01]  /*1d70*/  MUFU.RCP R111, R111 ;  /* 0x0000006f006f7308 */ /* 0x000ea20000001000 */
[----:B------:R-:W-:Y:S01]  /*1d80*/  FMUL.FTZ R23, R12, R23 ;  /* 0x000000170c177220 */ /* 0x000fe20000410000 */
[----:B------:R-:W-:Y:S01]  /*1d90*/  PRMT R77, RZ, 0x7610, R10 ;  /* 0x00007610ff4d7816 */ /* 0x000fe2000000000a */
[----:B------:R-:W-:Y:S02]  /*1da0*/  FMUL.FTZ R82, R15, R82 ;  /* 0x000000520f527220 */ /* 0x000fe40000410000 */
[----:B------:R-:W-:Y:S02]  /*1db0*/  FMUL.FTZ R12, R17, R18 ;  /* 0x00000012110c7220 */ /* 0x000fe40000410000 */
[----:B-----5:R-:W-:Y:S02]  /*1dc0*/  FADD.FTZ R10, -R72, 1 ;  /* 0x3f800000480a7421 */ /* 0x020fe40000010100 */
[----:B0-----:R-:W-:Y:S02]  /*1dd0*/  FADD.FTZ R18, -R22, 1 ;  /* 0x3f80000016127421 */ /* 0x001fe40000010100 */
[----:B------:R-:W-:-:S02]  /*1de0*/  FMUL.FTZ R15, R34, R53 ;  /* 0x00000035220f7220 */ /* 0x000fc40000410000 */
[----:B------:R-:W-:Y:S01]  /*1df0*/  FMUL.FTZ R17, R30, R54 ;  /* 0x000000361e117220 */ /* 0x000fe20000410000 */
[----:B------:R-:W-:Y:S01]  /*1e00*/  PRMT R52, RZ, 0x5410, R9 ;  /* 0x00005410ff347816 */ /* 0x000fe20000000009 */
[----:B------:R-:W-:Y:S01]  /*1e10*/  FMUL.FTZ R14, R83, R14 ;  /* 0x0000000e530e7220 */ /* 0x000fe20000410000 */
[--C-:B------:R-:W-:Y:S01]  /*1e20*/  PRMT R78, RZ, 0x5410, R11.reuse ;  /* 0x00005410ff4e7816 */ /* 0x100fe2000000000b */
[----:B------:R-:W-:Y:S01]  /*1e30*/  FFMA.FTZ R10, R97, R10, 1 ;  /* 0x3f800000610a7423 */ /* 0x000fe2000001000a */
[----:B------:R-:W-:Y:S01]  /*1e40*/  PRMT R83, RZ, 0x7610, R11 ;  /* 0x00007610ff537816 */ /* 0x000fe2000000000b */
        /* <DEDUP_REMOVED lines=8> */
[----:B-1----:R-:W-:-:S02]  /*1ed0*/  FADD.FTZ R21, -R55, 1 ;  /* 0x3f80000037157421 */ /* 0x002fc40000010100 */
[----:B------:R-:W-:Y:S02]  /*1ee0*/  FMUL.FTZ R9, R74, R50 ;  /* 0x000000324a097220 */ /* 0x000fe40000410000 */
[----:B------:R-:W-:Y:S02]  /*1ef0*/  FADD.FTZ R15, -R109, 1 ;  /* 0x3f8000006d0f7421 */ /* 0x000fe40000010100 */
[----:B--2---:R-:W-:Y:S02]  /*1f00*/  FADD.FTZ R17, -R111, 1 ;  /* 0x3f8000006f117421 */ /* 0x004fe40000010100 */
[----:B------:R-:W-:Y:S02]  /*1f10*/  FMUL.FTZ R18, R29, R77 ;  /* 0x0000004d1d127220 */ /* 0x000fe40000410000 */
[----:B------:R-:W-:Y:S02]  /*1f20*/  FMUL.FTZ R20, R28, R78 ;  /* 0x0000004e1c147220 */ /* 0x000fe40000410000 */
[----:B------:R-:W-:-:S02]  /*1f30*/  FMUL.FTZ R40, R24, R83 ;  /* 0x0000005318287220 */ /* 0x000fc40000410000 */
[----:B------:R-:W-:Y:S02]  /*1f40*/  FMUL.FTZ R97, R97, R72 ;  /* 0x0000004861617220 */ /* 0x000fe40000410000 */
[----:B------:R-:W-:Y:S02]  /*1f50*/  FFMA.FTZ R72, R112, R21, 1 ;  /* 0x3f80000070487423 */ /* 0x000fe40000010015 */
        /* <DEDUP_REMOVED lines=18> */
[----:B------:R-:W-:Y:S01]  /*2080*/  F2FP.BF16.PACK_AB R19, R12, R19 ;  /* 0x000000130c13723e */ /* 0x000fe200000010ff */
[----:B------:R-:W-:Y:S01]  /*2090*/  BAR.SYNC.DEFER_BLOCKING 0x0 ;  /* 0x0000000000007b1d */ /* 0x000fe20000010000 */
[----:B------:R-:W-:Y:S02]  /*20a0*/  F2FP.BF16.PACK_AB R20, R8, R9 ;  /* 0x000000090814723e */ /* 0x000fe400000010ff */
[----:B------:R-:W-:Y:S02]  /*20b0*/  F2FP.BF16.PACK_AB R21, R10, R11 ;  /* 0x0000000b0a15723e */ /* 0x000fe400000010ff */
        /* <DEDUP_REMOVED lines=15> */
[----:B------:R-:W-:Y:S01]  /*21b0*/  PRMT R16, RZ, 0x5410, R66 ;  /* 0x00005410ff107816 */ /* 0x000fe20000000042 */
[----:B------:R-:W-:Y:S01]  /*21c0*/  FMUL.FTZ R73, R30, R99 ;  /* 0x000000631e497220 */ /* 0x000fe20000410000 */
[----:B------:R-:W-:Y:S01]  /*21d0*/  UIMAD UR7, UR10, UR9, UR27 ;  /* 0x000000090a0772a4 */ /* 0x000fe2000f8e021b */
[----:B------:R-:W-:Y:S01]  /*21e0*/  FMUL.FTZ R108, R108, R109 ;  /* 0x0000006d6c6c7220 */ /* 0x000fe20000410000 */
[----:B------:R-:W-:Y:S01]  /*21f0*/  UIMAD.WIDE.U32 UR8, UR10, UR8, UR36 ;  /* 0x000000080a0872a5 */ /* 0x000fe2000f8e0024 */
[----:B------:R-:W-:Y:S01]  /*2200*/  FFMA.FTZ R17, R73, R16, R34 ;  /* 0x0000001049117223 */ /* 0x000fe20000010022 */
[----:B------:R-:W-:Y:S01]  /*2210*/  PRMT R16, RZ, 0x7610, R66 ;  /* 0x00007610ff107816 */ /* 0x000fe20000000042 */
        /* <DEDUP_REMOVED lines=11> */
[----:B------:R-:W-:Y:S02]  /*22d0*/  MOV R17, UR37 ;  /* 0x0000002500117c02 */ /* 0x000fe40008000f00 */
[--C-:B------:R-:W-:Y:S02]  /*22e0*/  PRMT R18, RZ, 0x5410, R4.reuse ;  /* 0x00005410ff127816 */ /* 0x100fe40000000004 */
[----:B------:R-:W-:Y:S02]  /*22f0*/  PRMT R40, RZ, 0x7610, R4 ;  /* 0x00007610ff287816 */ /* 0x000fe40000000004 */
[--C-:B------:R-:W-:Y:S02]  /*2300*/  PRMT R19, RZ, 0x5410, R5.reuse ;  /* 0x00005410ff137816 */ /* 0x100fe40000000005 */
[----:B-1----:R-:W-:Y:S01]  /*2310*/  PRMT R20, RZ, 0x7610, R5 ;  /* 0x00007610ff147816 */ /* 0x002fe20000000005 */
[----:B------:R-:W-:Y:S01]  /*2320*/  IMAD.WIDE R4, R102, 0x10, R16 ;  /* 0x0000001066047825 */ /* 0x000fe200078e0210 */
[----:B------:R-:W-:-:S04]  /*2330*/  ISETP.NE.U32.AND P0, PT, RZ, c[0x0][0x270], PT ;  /* 0x00009c00ff007a0c */ /* 0x000fc80003f05070 */
[----:B--2---:R0:W-:Y:S04]  /*2340*/  STG.E.128 [R4.64], R8 ;  /* 0x0000000804007986 */ /* 0x0041e8000c101d1c */
[----:B---3--:R0:W-:Y:S01]  /*2350*/  STG.E.128 [R4.64+0x200], R12 ;  /* 0x0002000c04007986 */ /* 0x0081e2000c101d1c */
[----:B------:R-:W-:Y:S01]  /*2360*/  ISETP.NE.AND.EX P0, PT, RZ, c[0x0][0x274], PT, P0 ;  /* 0x00009d00ff007a0c */ /* 0x000fe20003f05300 */
[----:B------:R-:W-:Y:S01]  /*2370*/  FMUL.FTZ R55, R112, R55 ;  /* 0x0000003770377220 */ /* 0x000fe20000410000 */
[--C-:B------:R-:W-:Y:S02]  /*2380*/  PRMT R16, RZ, 0x5410, R7.reuse ;  /* 0x00005410ff107816 */ /* 0x100fe40000000007 */
[----:B------:R-:W-:Y:S01]  /*2390*/  PRMT R34, RZ, 0x7610, R7 ;  /* 0x00007610ff227816 */ /* 0x000fe20000000007 */
[----:B------:R-:W-:Y:S01]  /*23a0*/  FMUL.FTZ R82, R24, R55 ;  /* 0x0000003718527220 */ /* 0x000fe20000410000 */
[----:B------:R-:W-:-:S02]  /*23b0*/  PRMT R7, RZ, 0x7610, R67 ;  /* 0x00007610ff077816 */ /* 0x000fc40000000043 */
[----:B------:R-:W-:Y:S02]  /*23c0*/  PRMT R47, RZ, 0x5410, R48 ;  /* 0x00005410ff2f7816 */ /* 0x000fe40000000030 */
[----:B------:R-:W-:Y:S01]  /*23d0*/  PRMT R21, RZ, 0x5410, R6 ;  /* 0x00005410ff157816 */ /* 0x000fe20000000006 */
[----:B------:R-:W-:Y:S01]  /*23e0*/  FFMA.FTZ R107, R82, R7, R107 ;  /* 0x00000007526b7223 */ /* 0x000fe2000001006b */
[----:B------:R-:W-:Y:S02]  /*23f0*/  PRMT R48, RZ, 0x7610, R48 ;  /* 0x00007610ff307816 */ /* 0x000fe40000000030 */
[----:B------:R-:W-:Y:S01]  /*2400*/  PRMT R6, RZ, 0x7610, R6 ;  /* 0x00007610ff067816 */ /* 0x000fe20000000006 */
        /* <DEDUP_REMOVED lines=36> */
[----:B------:R-:W-:Y:S01]  /*2650*/  STS.128 [R101+0x10], R52 ;  /* 0x0000103465007388 */ /* 0x000fe20000000c00 */
        /* <DEDUP_REMOVED lines=12> */
.L_x_10737:
        /* <DEDUP_REMOVED lines=63> */
.L_x_10817:
        /* <DEDUP_REMOVED lines=457> */
.L_x_10740:
[----:B--234-:R-:W-:Y:S05]  /*47a0*/  BSYNC B0 ;  /* 0x0000000000007941 */ /* 0x01cfea0003800000 */
.L_x_10739:
        /* <DEDUP_REMOVED lines=330> */
.L_x_10742:
[----:B-123--:R-:W-:Y:S05]  /*5c50*/  BSYNC B0 ;  /* 0x0000000000007941 */ /* 0x00efea0003800000 */
.L_x_10741:
        /* <DEDUP_REMOVED lines=25> */
.L_x_10744:
[----:B------:R-:W-:Y:S05]  /*5df0*/  BSYNC B0 ;  /* 0x0000000000007941 */ /* 0x000fea0003800000 */
.L_x_10743:
        /* <DEDUP_REMOVED lines=18> */
.L_x_10746:
[----:B------:R-:W-:Y:S05]  /*5f20*/  BSYNC B0 ;  /* 0x0000000000007941 */ /* 0x000fea0003800000 */
.L_x_10745:
        /* <DEDUP_REMOVED lines=18> */
.L_x_10748:
[----:B------:R-:W-:Y:S05]  /*6050*/  BSYNC B0 ;  /* 0x0000000000007941 */ /* 0x000fea0003800000 */
.L_x_10747:
        /* <DEDUP_REMOVED lines=18> */
.L_x_10750:
[----:B------:R-:W-:Y:S05]  /*6180*/  BSYNC B0 ;  /* 0x0000000000007941 */ /* 0x000fea0003800000 */
.L_x_10749:
[C---:B------:R-:W-:Y:S01]  /*6190*/  FMUL.FTZ R218, R241.reuse, R74 ;  /* 0x0000004af1da7220 */ /* 0x040fe20000410000 */
[----:B------:R-:W-:Y:S01]  /*61a0*/  ISETP.NE.AND P0, PT, R106, RZ, PT ;  /* 0x000000ff6a00720c */ /* 0x000fe20003f05270 */
[-C--:B------:R-:W-:Y:S01]  /*61b0*/  FMUL.FTZ R241, R241, R75.reuse ;  /* 0x0000004bf1f17220 */ /* 0x080fe20000410000 */
[----:B------:R-:W-:Y:S01]  /*61c0*/  LEA.HI.SX32 R215, R215, R106, 0x1b ;  /* 0x0000006ad7d77211 */ /* 0x000fe200078fdaff */
[C---:B------:R-:W-:Y:S01]  /*61d0*/  FFMA.FTZ R218, R212.reuse, R75, R218 ;  /* 0x0000004bd4da7223 */ /* 0x040fe200000100da */
[----:B------:R-:W-:Y:S01]  /*61e0*/  BSSY B0, `(.L_x_10751) ;  /* 0x0000323000007945 */ /* 0x000fe20003800000 */
[----:B------:R-:W-:Y:S02]  /*61f0*/  FFMA.FTZ R241, R212, R74, -R241 ;  /* 0x0000004ad4f17223 */ /* 0x000fe400000108f1 */
        /* <DEDUP_REMOVED lines=142> */
[----:B------:R-:W-:Y:S01]  /*6ae0*/  ULDC UR36, c[0x0][0x168] ;  /* 0x00005a0000247ab9 */ /* 0x000fe20000000800 */
[----:B------:R-:W-:Y:S01]  /*6af0*/  FMUL.FTZ R74, R34, R83 ;  /* 0x00000053224a7220 */ /* 0x000fe20000410000 */
[----:B------:R-:W-:Y:S01]  /*6b00*/  UIADD3 UR36, -UR34, UR36, URZ ;  /* 0x0000002422247290 */ /* 0x000fe2000fffe13f */
[C---:B------:R-:W-:Y:S02]  /*6b10*/  FMUL.FTZ R72, R209.reuse, R217 ;  /* 0x000000d9d1487220 */ /* 0x040fe40000410000 */
        /* <DEDUP_REMOVED lines=655> */
.L_x_10752:
[----:B0--34-:R-:W-:Y:S05]  /*9410*/  BSYNC B0 ;  /* 0x0000000000007941 */ /* 0x019fea0003800000 */
.L_x_10751:
        /* <DEDUP_REMOVED lines=34> */
[----:B------:R-:W-:Y:S02]  /*9640*/  UIADD3 UR46, UR46, UR43, URZ ;  /* 0x0000002b2e2e7290 */ /* 0x000fe4000fffe03f */
[----:B------:R-:W-:Y:S02]  /*9650*/  ULDC UR27, c[0x0][0x174] ;  /* 0x00005d00001b7ab9 */ /* 0x000fe40000000800 */
        /* <DEDUP_REMOVED lines=24> */
[----:B------:R-:W-:-:S04]  /*97e0*/  IADD3 R85, R85, UR36, RZ ;  /* 0x0000002455557c10 */ /* 0x000fc8000fffe0ff */
[----:B------:R-:W-:Y:S01]  /*97f0*/  IADD3 R81, R81, UR38, RZ ;  /* 0x0000002651517c10 */ /* 0x000fe2000fffe0ff */
[----:B------:R-:W-:Y:S05]  /*9800*/  @!P0 BRA `(.L_x_10754) ;  /* 0x0000002000008947 */ /* 0x000fea0003800000 */
[----:B0-----:R0:W-:Y:S04]  /*9810*/  RED.E.ADD.F32.FTZ.RN.STRONG.GPU [R84.64+-0xf80], R151 ;  /* 0xfff080975400798e */ /* 0x0011e8000c10e79c */
[----:B------:R0:W-:Y:S02]  /*9820*/  RED.E.ADD.F32.FTZ.RN.STRONG.GPU [R80.64+-0xf80], R179 ;  /* 0xfff080b35000798e */ /* 0x0001e4000c10e79c */
.L_x_10754:
[----:B0-----:R-:W-:Y:S05]  /*9830*/  BSYNC B0 ;  /* 0x0000000000007941 */ /* 0x001fea0003800000 */
.L_x_10753:
[----:B------:R-:W0:Y:S01]  /*9840*/  LDS R177, [R177.X4+0x2200] ;  /* 0x00220000b1b17984 */ /* 0x000e220000004800 */
[----:B------:R-:W-:Y:S01]  /*9850*/  BSSY B0, `(.L_x_10755) ;  /* 0x0000004000007945 */ /* 0x000fe20003800000 */
[----:B------:R-:W-:Y:S05]  /*9860*/  @!P1 BRA `(.L_x_10756) ;  /* 0x0000002000009947 */ /* 0x000fea0003800000 */
[----:B------:R1:W-:Y:S04]  /*9870*/  RED.E.ADD.F32.FTZ.RN.STRONG.GPU [R84.64+-0xf00], R157 ;  /* 0xfff1009d5400798e */ /* 0x0003e8000c10e79c */
[----:B0-----:R1:W-:Y:S02]  /*9880*/  RED.E.ADD.F32.FTZ.RN.STRONG.GPU [R80.64+-0xf00], R177 ;  /* 0xfff100b15000798e */ /* 0x0013e4000c10e79c */
.L_x_10756:
[----:B------:R-:W-:Y:S05]  /*9890*/  BSYNC B0 ;  /* 0x0000000000007941 */ /* 0x000fea0003800000 */
.L_x_10755:
[----:B------:R2:W3:Y:S01]  /*98a0*/  LDS R75, [R176.X4+0x2280] ;  /* 0x00228000b04b7984 */ /* 0x0004e20000004800 */
[----:B------:R-:W-:Y:S01]  /*98b0*/  BSSY B0, `(.L_x_10757) ;  /* 0x0000004000007945 */ /* 0x000fe20003800000 */
[----:B------:R-:W-:Y:S05]  /*98c0*/  @!P2 BRA `(.L_x_10758) ;  /* 0x000000200000a947 */ /* 0x000fea0003800000 */
[----:B------:R4:W-:Y:S04]  /*98d0*/  RED.E.ADD.F32.FTZ.RN.STRONG.GPU [R84.64+-0xe80], R189 ;  /* 0xfff180bd5400798e */ /* 0x0009e8000c10e79c */
[----:B---3--:R4:W-:Y:S02]  /*98e0*/  RED.E.ADD.F32.FTZ.RN.STRONG.GPU [R80.64+-0xe80], R75 ;  /* 0xfff1804b5000798e */ /* 0x0089e4000c10e79c */
.L_x_10758:
[----:B------:R-:W-:Y:S05]  /*98f0*/  BSYNC B0 ;  /* 0x0000000000007941 */ /* 0x000fea0003800000 */
.L_x_10757:
        /* <DEDUP_REMOVED lines=12> */
.L_x_10760:
[----:B------:R-:W-:Y:S05]  /*99c0*/  BSYNC B0 ;  /* 0x0000000000007941 */ /* 0x000fea0003800000 */
.L_x_10759:
[----:B---34-:R3:W4:Y:S01]  /*99d0*/  LDS R75, [R174.X4+0x2380] ;  /* 0x00238000ae4b7984 */ /* 0x0187220000004800 */
[----:B------:R-:W-:Y:S01]  /*99e0*/  BSSY B0, `(.L_x_10761) ;  /* 0x0000004000007945 */ /* 0x000fe20003800000 */
[----:B------:R-:W-:Y:S05]  /*99f0*/  @!P0 BRA `(.L_x_10762) ;  /* 0x0000002000008947 */ /* 0x000fea0003800000 */
[----:B------:R2:W-:Y:S04]  /*9a00*/  RED.E.ADD.F32.FTZ.RN.STRONG.GPU [R84.64+-0xd80], R193 ;  /* 0xfff280c15400798e */ /* 0x0005e8000c10e79c */
[----:B----4-:R2:W-:Y:S02]  /*9a10*/  RED.E.ADD.F32.FTZ.RN.STRONG.GPU [R80.64+-0xd80], R75 ;  /* 0xfff2804b5000798e */ /* 0x0105e4000c10e79c */
.L_x_10762:
[----:B------:R-:W-:Y:S05]  /*9a20*/  BSYNC B0 ;  /* 0x0000000000007941 */ /* 0x000fea0003800000 */
.L_x_10761:
[----:B--2-4-:R2:W4:Y:S01]  /*9a30*/  LDS R75, [R172.X4+0x2400] ;  /* 0x00240000ac4b7984 */ /* 0x0145220000004800 */
[----:B------:R-:W-:Y:S01]  /*9a40*/  BSSY B0, `(.L_x_10763) ;  /* 0x0000004000007945 */ /* 0x000fe20003800000 */
[----:B------:R-:W-:Y:S05]  /*9a50*/  @!P1 BRA `(.L_x_10764) ;  /* 0x0000002000009947 */ /* 0x000fea0003800000 */
[----:B------:R2:W-:Y:S04]  /*9a60*/  RED.E.ADD.F32.FTZ.RN.STRONG.GPU [R84.64+-0xd00], R199 ;  /* 0xfff300c75400798e */ /* 0x0005e8000c10e79c */
[----:B----4-:R2:W-:Y:S02]  /*9a70*/  RED.E.ADD.F32.FTZ.RN.STRONG.GPU [R80.64+-0xd00], R75 ;  /* 0xfff3004b5000798e */ /* 0x0105e4000c10e79c */
.L_x_10764:
[----:B------:R-:W-:Y:S05]  /*9a80*/  BSYNC B0 ;  /* 0x0000000000007941 */ /* 0x000fea0003800000 */
.L_x_10763:
[----:B--2-4-:R2:W4:Y:S01]  /*9a90*/  LDS R75, [R170.X4+0x2480] ;  /* 0x00248000aa4b7984 */ /* 0x0145220000004800 */
[----:B------:R-:W-:Y:S01]  /*9aa0*/  BSSY B0, `(.L_x_10765) ;  /* 0x0000004000007945 */ /* 0x000fe20003800000 */
[----:B------:R-:W-:Y:S05]  /*9ab0*/  @!P2 BRA `(.L_x_10766) ;  /* 0x000000200000a947 */ /* 0x000fea0003800000 */
[----:B------:R2:W-:Y:S04]  /*9ac0*/  RED.E.ADD.F32.FTZ.RN.STRONG.GPU [R84.64+-0xc80], R201 ;  /* 0xfff380c95400798e */ /* 0x0005e8000c10e79c */
[----:B----4-:R2:W-:Y:S02]  /*9ad0*/  RED.E.ADD.F32.FTZ.RN.STRONG.GPU [R80.64+-0xc80], R75 ;  /* 0xfff3804b5000798e */ /* 0x0105e4000c10e79c */
.L_x_10766:
[----:B------:R-:W-:Y:S05]  /*9ae0*/  BSYNC B0 ;  /* 0x0000000000007941 */ /* 0x000fea0003800000 */
.L_x_10765:
[----:B------:R-:W2:Y:S01]  /*9af0*/  LDS R169, [R169.X4+0x2500] ;  /* 0x00250000a9a97984 */ /* 0x000ea20000004800 */
[----:B------:R-:W-:Y:S01]  /*9b00*/  BSSY B0, `(.L_x_10767) ;  /* 0x0000004000007945 */ /* 0x000fe20003800000 */
[----:B------:R-:W-:Y:S05]  /*9b10*/  @!P3 BRA `(.L_x_10768) ;  /* 0x000000200000b947 */ /* 0x000fea0003800000 */
[----:B------:R3:W-:Y:S04]  /*9b20*/  RED.E.ADD.F32.FTZ.RN.STRONG.GPU [R84.64+-0xc00], R203 ;  /* 0xfff400cb5400798e */ /* 0x0007e8000c10e79c */
[----:B--2---:R3:W-:Y:S02]  /*9b30*/  RED.E.ADD.F32.FTZ.RN.STRONG.GPU [R80.64+-0xc00], R169 ;  /* 0xfff400a95000798e */ /* 0x0047e4000c10e79c */
.L_x_10768:
[----:B------:R-:W-:Y:S05]  /*9b40*/  BSYNC B0 ;  /* 0x0000000000007941 */ /* 0x000fea0003800000 */
.L_x_10767:
[----:B------:R-:W3:Y:S01]  /*9b50*/  LDS R167, [R167.X4+0x2580] ;  /* 0x00258000a7a77984 */ /* 0x000ee20000004800 */
[----:B------:R-:W-:Y:S01]  /*9b60*/  BSSY B0, `(.L_x_10769) ;  /* 0x0000004000007945 */ /* 0x000fe20003800000 */
[----:B------:R-:W-:Y:S05]  /*9b70*/  @!P4 BRA `(.L_x_10770) ;  /* 0x000000200000c947 */ /* 0x000fea0003800000 */
[----:B------:R4:W-:Y:S04]  /*9b80*/  RED.E.ADD.F32.FTZ.RN.STRONG.GPU [R84.64+-0xb80], R209 ;  /* 0xfff480d15400798e */ /* 0x0009e8000c10e79c */
[----:B---3--:R4:W-:Y:S02]  /*9b90*/  RED.E.ADD.F32.FTZ.RN.STRONG.GPU [R80.64+-0xb80], R167 ;  /* 0xfff480a75000798e */ /* 0x0089e4000c10e79c */
.L_x_10770:
[----:B------:R-:W-:Y:S05]  /*9ba0*/  BSYNC B0 ;  /* 0x0000000000007941 */ /* 0x000fea0003800000 */
.L_x_10769:
[----:B--2-4-:R2:W4:Y:S01]  /*9bb0*/  LDS R75, [R164.X4+0x2600] ;  /* 0x00260000a44b7984 */ /* 0x0145220000004800 */
[----:B------:R-:W-:Y:S01]  /*9bc0*/  BSSY B0, `(.L_x_10771) ;  /* 0x0000004000007945 */ /* 0x000fe20003800000 */
[----:B------:R-:W-:Y:S05]  /*9bd0*/  @!P5 BRA `(.L_x_10772) ;  /* 0x000000200000d947 */ /* 0x000fea0003800000 */
[----:B------:R2:W-:Y:S04]  /*9be0*/  RED.E.ADD.F32.FTZ.RN.STRONG.GPU [R84.64+-0xb00], R217 ;  /* 0xfff500d95400798e */ /* 0x0005e8000c10e79c */
[----:B----4-:R2:W-:Y:S02]  /*9bf0*/  RED.E.ADD.F32.FTZ.RN.STRONG.GPU [R80.64+-0xb00], R75 ;  /* 0xfff5004b5000798e */ /* 0x0105e4000c10e79c */
.L_x_10772:
[----:B------:R-:W-:Y:S05]  /*9c00*/  BSYNC B0 ;  /* 0x0000000000007941 */ /* 0x000fea0003800000 */
.L_x_10771:
        /* <DEDUP_REMOVED lines=12> */
.L_x_10774:
[----:B------:R-:W-:Y:S05]  /*9cd0*/  BSYNC B0 ;  /* 0x0000000000007941 */ /* 0x000fea0003800000 */
.L_x_10773:
[----:B--2-4-:R2:W4:Y:S01]  /*9ce0*/  LDS R75, [R144.X4+0x2700] ;  /* 0x00270000904b7984 */ /* 0x0145220000004800 */
[----:B------:R-:W-:Y:S01]  /*9cf0*/  BSSY B0, `(.L_x_10775) ;  /* 0x0000004000007945 */ /* 0x000fe20003800000 */
[----:B------:R-:W-:Y:S05]  /*9d00*/  @!P0 BRA `(.L_x_10776) ;  /* 0x0000002000008947 */ /* 0x000fea0003800000 */
[----:B------:R2:W-:Y:S04]  /*9d10*/  RED.E.ADD.F32.FTZ.RN.STRONG.GPU [R84.64+-0xa00], R221 ;  /* 0xfff600dd5400798e */ /* 0x0005e8000c10e79c */
[----:B----4-:R2:W-:Y:S02]  /*9d20*/  RED.E.ADD.F32.FTZ.RN.STRONG.GPU [R80.64+-0xa00], R75 ;  /* 0xfff6004b5000798e */ /* 0x0105e4000c10e79c */
.L_x_10776:
[----:B------:R-:W-:Y:S05]  /*9d30*/  BSYNC B0 ;  /* 0x0000000000007941 */ /* 0x000fea0003800000 */
.L_x_10775:
[----:B------:R-:W2:Y:S01]  /*9d40*/  LDS R143, [R143.X4+0x2780] ;  /* 0x002780008f8f7984 */ /* 0x000ea20000004800 */
[----:B------:R-:W-:Y:S01]  /*9d50*/  BSSY B0, `(.L_x_10777) ;  /* 0x0000004000007945 */ /* 0x000fe20003800000 */
[----:B------:R-:W-:Y:S05]  /*9d60*/  @!P1 BRA `(.L_x_10778) ;  /* 0x0000002000009947 */ /* 0x000fea0003800000 */
[----:B------:R4:W-:Y:S04]  /*9d70*/  RED.E.ADD.F32.FTZ.RN.STRONG.GPU [R84.64+-0x980], R223 ;  /* 0xfff680df5400798e */ /* 0x0009e8000c10e79c */
[----:B--2---:R4:W-:Y:S02]  /*9d80*/  RED.E.ADD.F32.FTZ.RN.STRONG.GPU [R80.64+-0x980], R143 ;  /* 0xfff6808f5000798e */ /* 0x0049e4000c10e79c */
.L_x_10778:
[----:B------:R-:W-:Y:S05]  /*9d90*/  BSYNC B0 ;  /* 0x0000000000007941 */ /* 0x000fea0003800000 */
.L_x_10777:
[----:B--2-4-:R2:W4:Y:S01]  /*9da0*/  LDS R75, [R140.X4+0x2800] ;  /* 0x002800008c4b7984 */ /* 0x0145220000004800 */
[----:B------:R-:W-:Y:S01]  /*9db0*/  BSSY B0, `(.L_x_10779) ;  /* 0x0000004000007945 */ /* 0x000fe20003800000 */
[----:B------:R-:W-:Y:S05]  /*9dc0*/  @!P2 BRA `(.L_x_10780) ;  /* 0x000000200000a947 */ /* 0x000fea0003800000 */
[----:B------:R2:W-:Y:S04]  /*9dd0*/  RED.E.ADD.F32.FTZ.RN.STRONG.GPU [R84.64+-0x900], R225 ;  /* 0xfff700e15400798e */ /* 0x0005e8000c10e79c */
[----:B----4-:R2:W-:Y:S02]  /*9de0*/  RED.E.ADD.F32.FTZ.RN.STRONG.GPU [R80.64+-0x900], R75 ;  /* 0xfff7004b5000798e */ /* 0x0105e4000c10e79c */
.L_x_10780:
[----:B------:R-:W-:Y:S05]  /*9df0*/  BSYNC B0 ;  /* 0x0000000000007941 */ /* 0x000fea0003800000 */
.L_x_10779:
[----:B--2-4-:R2:W4:Y:S01]  /*9e00*/  LDS R75, [R138.X4+0x2880] ;  /* 0x002880008a4b7984 */ /* 0x0145220000004800 */
[----:B------:R-:W-:Y:S01]  /*9e10*/  BSSY B0, `(.L_x_10781) ;  /* 0x0000004000007945 */ /* 0x000fe20003800000 */
[----:B------:R-:W-:Y:S05]  /*9e20*/  @!P3 BRA `(.L_x_10782) ;  /* 0x000000200000b947 */ /* 0x000fea0003800000 */
[----:B------:R2:W-:Y:S04]  /*9e30*/  RED.E.ADD.F32.FTZ.RN.STRONG.GPU [R84.64+-0x880], R237 ;  /* 0xfff780ed5400798e */ /* 0x0005e8000c10e79c */
[----:B----4-:R2:W-:Y:S02]  /*9e40*/  RED.E.ADD.F32.FTZ.RN.STRONG.GPU [R80.64+-0x880], R75 ;  /* 0xfff7804b5000798e */ /* 0x0105e4000c10e79c */
.L_x_10782:
[----:B------:R-:W-:Y:S05]  /*9e50*/  BSYNC B0 ;  /* 0x0000000000007941 */ /* 0x000fea0003800000 */
.L_x_10781:
[----:B------:R-:W2:Y:S01]  /*9e60*/  LDS R215, [R215.X4+0x2900] ;  /* 0x00290000d7d77984 */ /* 0x000ea20000004800 */
[----:B------:R-:W-:Y:S01]  /*9e70*/  BSSY B0, `(.L_x_10783) ;  /* 0x0000004000007945 */ /* 0x000fe20003800000 */
[----:B------:R-:W-:Y:S05]  /*9e80*/  @!P4 BRA `(.L_x_10784) ;  /* 0x000000200000c947 */ /* 0x000fea0003800000 */
[----:B------:R4:W-:Y:S04]  /*9e90*/  RED.E.ADD.F32.FTZ.RN.STRONG.GPU [R84.64+-0x800], R239 ;  /* 0xfff800ef5400798e */ /* 0x0009e8000c10e79c */
[----:B--2---:R4:W-:Y:S02]  /*9ea0*/  RED.E.ADD.F32.FTZ.RN.STRONG.GPU [R80.64+-0x800], R215 ;  /* 0xfff800d75000798e */ /* 0x0049e4000c10e79c */
.L_x_10784:
[----:B------:R-:W-:Y:S05]  /*9eb0*/  BSYNC B0 ;  /* 0x0000000000007941 */ /* 0x000fea0003800000 */
.L_x_10783:
[----:B------:R-:W4:Y:S01]  /*9ec0*/  LDS R137, [R137.X4+0x2980] ;  /* 0x0029800089897984 */ /* 0x000f220000004800 */
[----:B------:R-:W-:Y:S01]  /*9ed0*/  BSSY B0, `(.L_x_10785) ;  /* 0x0000004000007945 */ /* 0x000fe20003800000 */
[----:B------:R-:W-:Y:S05]  /*9ee0*/  @!P5 BRA `(.L_x_10786) ;  /* 0x000000200000d947 */ /* 0x000fea0003800000 */
[----:B------:R4:W-:Y:S04]  /*9ef0*/  RED.E.ADD.F32.FTZ.RN.STRONG.GPU [R84.64+-0x780], R241 ;  /* 0xfff880f15400798e */ /* 0x0009e8000c10e79c */
[----:B----4-:R4:W-:Y:S02]  /*9f00*/  RED.E.ADD.F32.FTZ.RN.STRONG.GPU [R80.64+-0x780], R137 ;  /* 0xfff880895000798e */ /* 0x0109e4000c10e79c */
.L_x_10786:
[----:B------:R-:W-:Y:S05]  /*9f10*/  BSYNC B0 ;  /* 0x0000000000007941 */ /* 0x000fea0003800000 */
.L_x_10785:
        /* <DEDUP_REMOVED lines=12> */
.L_x_10788:
[----:B------:R-:W-:Y:S05]  /*9fe0*/  BSYNC B0 ;  /* 0x0000000000007941 */ /* 0x000fea0003800000 */
.L_x_10787:
[----:B--2-4-:R2:W4:Y:S01]  /*9ff0*/  LDS R75, [R132.X4+0x2a80] ;  /* 0x002a8000844b7984 */ /* 0x0145220000004800 */
[----:B------:R-:W-:Y:S01]  /*a000*/  BSSY B0, `(.L_x_10789) ;  /* 0x0000004000007945 */ /* 0x000fe20003800000 */
[----:B------:R-:W-:Y:S05]  /*a010*/  @!P0 BRA `(.L_x_10790) ;  /* 0x0000002000008947 */ /* 0x000fea0003800000 */
[----:B------:R2:W-:Y:S04]  /*a020*/  RED.E.ADD.F32.FTZ.RN.STRONG.GPU [R84.64+-0x680], R245 ;  /* 0xfff980f55400798e */ /* 0x0005e8000c10e79c */
[----:B----4-:R2:W-:Y:S02]  /*a030*/  RED.E.ADD.F32.FTZ.RN.STRONG.GPU [R80.64+-0x680], R75 ;  /* 0xfff9804b5000798e */ /* 0x0105e4000c10e79c */
.L_x_10790:
[----:B------:R-:W-:Y:S05]  /*a040*/  BSYNC B0 ;  /* 0x0000000000007941 */ /* 0x000fea0003800000 */
.L_x_10789:
[----:B------:R-:W2:Y:S01]  /*a050*/  LDS R131, [R131.X4+0x2b00] ;  /* 0x002b000083837984 */ /* 0x000ea20000004800 */
[----:B------:R-:W-:Y:S01]  /*a060*/  BSSY B0, `(.L_x_10791) ;  /* 0x0000004000007945 */ /* 0x000fe20003800000 */
[----:B------:R-:W-:Y:S05]  /*a070*/  @!P1 BRA `(.L_x_10792) ;  /* 0x0000002000009947 */ /* 0x000fea0003800000 */
[----:B------:R4:W-:Y:S04]  /*a080*/  RED.E.ADD.F32.FTZ.RN.STRONG.GPU [R84.64+-0x600], R247 ;  /* 0xfffa00f75400798e */ /* 0x0009e8000c10e79c */
[----:B--2---:R4:W-:Y:S02]  /*a090*/  RED.E.ADD.F32.FTZ.RN.STRONG.GPU [R80.64+-0x600], R131 ;  /* 0xfffa00835000798e */ /* 0x0049e4000c10e79c */
.L_x_10792:
[----:B------:R-:W-:Y:S05]  /*a0a0*/  BSYNC B0 ;  /* 0x0000000000007941 */ /* 0x000fea0003800000 */
.L_x_10791:
[----:B--2-4-:R2:W4:Y:S01]  /*a0b0*/  LDS R75, [R130.X4+0x2b80] ;  /* 0x002b8000824b7984 */ /* 0x0145220000004800 */
[----:B------:R-:W-:Y:S01]  /*a0c0*/  BSSY B0, `(.L_x_10793) ;  /* 0x0000004000007945 */ /* 0x000fe20003800000 */
[----:B------:R-:W-:Y:S05]  /*a0d0*/  @!P2 BRA `(.L_x_10794) ;  /* 0x000000200000a947 */ /* 0x000fea0003800000 */
[----:B------:R2:W-:Y:S04]  /*a0e0*/  RED.E.ADD.F32.FTZ.RN.STRONG.GPU [R84.64+-0x580], R249 ;  /* 0xfffa80f95400798e */ /* 0x0005e8000c10e79c */
[----:B----4-:R2:W-:Y:S02]  /*a0f0*/  RED.E.ADD.F32.FTZ.RN.STRONG.GPU [R80.64+-0x580], R75 ;  /* 0xfffa804b5000798e */ /* 0x0105e4000c10e79c */
.L_x_10794:
[----:B------:R-:W-:Y:S05]  /*a100*/  BSYNC B0 ;  /* 0x0000000000007941 */ /* 0x000fea0003800000 */
.L_x_10793:
[----:B------:R-:W2:Y:S01]  /*a110*/  LDS R129, [R129.X4+0x2c00] ;  /* 0x002c000081817984 */ /* 0x000ea20000004800 */
[----:B------:R-:W-:Y:S01]  /*a120*/  BSSY B0, `(.L_x_10795) ;  /* 0x0000004000007945 */ /* 0x000fe20003800000 */
[----:B------:R-:W-:Y:S05]  /*a130*/  @!P3 BRA `(.L_x_10796) ;  /* 0x000000200000b947 */ /* 0x000fea0003800000 */
[----:B------:R4:W-:Y:S04]  /*a140*/  RED.E.ADD.F32.FTZ.RN.STRONG.GPU [R84.64+-0x500], R251 ;  /* 0xfffb00fb5400798e */ /* 0x0009e8000c10e79c */
[----:B--2---:R4:W-:Y:S02]  /*a150*/  RED.E.ADD.F32.FTZ.RN.STRONG.GPU [R80.64+-0x500], R129 ;  /* 0xfffb00815000798e */ /* 0x0049e4000c10e79c */
.L_x_10796:
[----:B------:R-:W-:Y:S05]  /*a160*/  BSYNC B0 ;  /* 0x0000000000007941 */ /* 0x000fea0003800000 */
.L_x_10795:
[----:B--2-4-:R2:W4:Y:S01]  /*a170*/  LDS R75, [R128.X4+0x2c80] ;  /* 0x002c8000804b7984 */ /* 0x0145220000004800 */
[----:B------:R-:W-:Y:S01]  /*a180*/  BSSY B0, `(.L_x_10797) ;  /* 0x0000004000007945 */ /* 0x000fe20003800000 */
[----:B------:R-:W-:Y:S05]  /*a190*/  @!P4 BRA `(.L_x_10798) ;  /* 0x000000200000c947 */ /* 0x000fea0003800000 */
[----:B------:R2:W-:Y:S04]  /*a1a0*/  RED.E.ADD.F32.FTZ.RN.STRONG.GPU [R84.64+-0x480], R182 ;  /* 0xfffb80b65400798e */ /* 0x0005e8000c10e79c */
[----:B----4-:R2:W-:Y:S02]  /*a1b0*/  RED.E.ADD.F32.FTZ.RN.STRONG.GPU [R80.64+-0x480], R75 ;  /* 0xfffb804b5000798e */ /* 0x0105e4000c10e79c */
.L_x_10798:
[----:B------:R-:W-:Y:S05]  /*a1c0*/  BSYNC B0 ;  /* 0x0000000000007941 */ /* 0x000fea0003800000 */
.L_x_10797:
[----:B------:R-:W2:Y:S01]  /*a1d0*/  LDS R127, [R127.X4+0x2d00] ;  /* 0x002d00007f7f7984 */ /* 0x000ea20000004800 */
[----:B------:R-:W-:Y:S01]  /*a1e0*/  BSSY B0, `(.L_x_10799) ;  /* 0x0000004000007945 */ /* 0x000fe20003800000 */
[----:B------:R-:W-:Y:S05]  /*a1f0*/  @!P5 BRA `(.L_x_10800) ;  /* 0x000000200000d947 */ /* 0x000fea0003800000 */
[----:B------:R4:W-:Y:S04]  /*a200*/  RED.E.ADD.F32.FTZ.RN.STRONG.GPU [R84.64+-0x400], R184 ;  /* 0xfffc00b85400798e */ /* 0x0009e8000c10e79c */
[----:B--2---:R4:W-:Y:S02]  /*a210*/  RED.E.ADD.F32.FTZ.RN.STRONG.GPU [R80.64+-0x400], R127 ;  /* 0xfffc007f5000798e */ /* 0x0049e4000c10e79c */
.L_x_10800:
[----:B------:R-:W-:Y:S05]  /*a220*/  BSYNC B0 ;  /* 0x0000000000007941 */ /* 0x000fea0003800000 */
.L_x_10799:
        /* <DEDUP_REMOVED lines=12> */
.L_x_10802:
[----:B--2---:R-:W-:Y:S05]  /*a2f0*/  BSYNC B0 ;  /* 0x0000000000007941 */ /* 0x004fea0003800000 */
.L_x_10801:
[----:B------:R-:W2:Y:S01]  /*a300*/  LDS R125, [R125.X4+0x2e00] ;  /* 0x002e00007d7d7984 */ /* 0x000ea20000004800 */
[----:B------:R-:W-:Y:S01]  /*a310*/  BSSY B0, `(.L_x_10803) ;  /* 0x0000004000007945 */ /* 0x000fe20003800000 */
[----:B------:R-:W-:Y:S05]  /*a320*/  @!P0 BRA `(.L_x_10804) ;  /* 0x0000002000008947 */ /* 0x000fea0003800000 */
[----:B------:R4:W-:Y:S04]  /*a330*/  RED.E.ADD.F32.FTZ.RN.STRONG.GPU [R84.64+-0x300], R196 ;  /* 0xfffd00c45400798e */ /* 0x0009e8000c10e79c */
[----:B--2---:R4:W-:Y:S02]  /*a340*/  RED.E.ADD.F32.FTZ.RN.STRONG.GPU [R80.64+-0x300], R125 ;  /* 0xfffd007d5000798e */ /* 0x0049e4000c10e79c */
.L_x_10804:
[----:B------:R-:W-:Y:S05]  /*a350*/  BSYNC B0 ;  /* 0x0000000000007941 */ /* 0x000fea0003800000 */
.L_x_10803:
[----:B----4-:R4:W3:Y:S01]  /*a360*/  LDS R75, [R124.X4+0x2e80] ;  /* 0x002e80007c4b7984 */ /* 0x0108e20000004800 */
[----:B------:R-:W-:Y:S01]  /*a370*/  BSSY B0, `(.L_x_10805) ;  /* 0x0000004000007945 */ /* 0x000fe20003800000 */
[----:B------:R-:W-:Y:S05]  /*a380*/  @!P1 BRA `(.L_x_10806) ;  /* 0x0000002000009947 */ /* 0x000fea0003800000 */
[----:B------:R4:W-:Y:S04]  /*a390*/  RED.E.ADD.F32.FTZ.RN.STRONG.GPU [R84.64+-0x280], R198 ;  /* 0xfffd80c65400798e */ /* 0x0009e8000c10e79c */
[----:B---3--:R4:W-:Y:S02]  /*a3a0*/  RED.E.ADD.F32.FTZ.RN.STRONG.GPU [R80.64+-0x280], R75 ;  /* 0xfffd804b5000798e */ /* 0x0089e4000c10e79c */
.L_x_10806:
[----:B------:R-:W-:Y:S05]  /*a3b0*/  BSYNC B0 ;  /* 0x0000000000007941 */ /* 0x000fea0003800000 */
.L_x_10805:
[----:B------:R-:W4:Y:S01]  /*a3c0*/  LDS R123, [R123.X4+0x2f00] ;  /* 0x002f00007b7b7984 */ /* 0x000f220000004800 */
[----:B------:R-:W-:Y:S01]  /*a3d0*/  BSSY B0, `(.L_x_10807) ;  /* 0x0000004000007945 */ /* 0x000fe20003800000 */
[----:B------:R-:W-:Y:S05]  /*a3e0*/  @!P2 BRA `(.L_x_10808) ;  /* 0x000000200000a947 */ /* 0x000fea0003800000 */
[----:B------:R4:W-:Y:S04]  /*a3f0*/  RED.E.ADD.F32.FTZ.RN.STRONG.GPU [R84.64+-0x200], R200 ;  /* 0xfffe00c85400798e */ /* 0x0009e8000c10e79c */
[----:B----4-:R4:W-:Y:S02]  /*a400*/  RED.E.ADD.F32.FTZ.RN.STRONG.GPU [R80.64+-0x200], R123 ;  /* 0xfffe007b5000798e */ /* 0x0109e4000c10e79c */
.L_x_10808:
[----:B------:R-:W-:Y:S05]  /*a410*/  BSYNC B0 ;  /* 0x0000000000007941 */ /* 0x000fea0003800000 */
.L_x_10807:
[----:B---34-:R3:W4:Y:S01]  /*a420*/  LDS R75, [R122.X4+0x2f80] ;  /* 0x002f80007a4b7984 */ /* 0x0187220000004800 */
[----:B------:R-:W-:Y:S01]  /*a430*/  BSSY B0, `(.L_x_10809) ;  /* 0x0000004000007945 */ /* 0x000fe20003800000 */
[----:B------:R-:W-:Y:S05]  /*a440*/  @!P3 BRA `(.L_x_10810) ;  /* 0x000000200000b947 */ /* 0x000fea0003800000 */
[----:B------:R3:W-:Y:S04]  /*a450*/  RED.E.ADD.F32.FTZ.RN.STRONG.GPU [R84.64+-0x180], R206 ;  /* 0xfffe80ce5400798e */ /* 0x0007e8000c10e79c */
[----:B----4-:R3:W-:Y:S02]  /*a460*/  RED.E.ADD.F32.FTZ.RN.STRONG.GPU [R80.64+-0x180], R75 ;  /* 0xfffe804b5000798e */ /* 0x0107e4000c10e79c */
.L_x_10810:
[----:B------:R-:W-:Y:S05]  /*a470*/  BSYNC B0 ;  /* 0x0000000000007941 */ /* 0x000fea0003800000 */
.L_x_10809:
[----:B------:R-:W3:Y:S01]  /*a480*/  LDS R121, [R121.X4+0x3000] ;  /* 0x0030000079797984 */ /* 0x000ee20000004800 */
[----:B------:R-:W-:Y:S01]  /*a490*/  BSSY B0, `(.L_x_10811) ;  /* 0x0000004000007945 */ /* 0x000fe20003800000 */
[----:B------:R-:W-:Y:S05]  /*a4a0*/  @!P4 BRA `(.L_x_10812) ;  /* 0x000000200000c947 */ /* 0x000fea0003800000 */
[----:B------:R4:W-:Y:S04]  /*a4b0*/  RED.E.ADD.F32.FTZ.RN.STRONG.GPU [R84.64+-0x100], R212 ;  /* 0xffff00d45400798e */ /* 0x0009e8000c10e79c */
[----:B---3--:R4:W-:Y:S02]  /*a4c0*/  RED.E.ADD.F32.FTZ.RN.STRONG.GPU [R80.64+-0x100], R121 ;  /* 0xffff00795000798e */ /* 0x0089e4000c10e79c */
.L_x_10812:
[----:B------:R-:W-:Y:S05]  /*a4d0*/  BSYNC B0 ;  /* 0x0000000000007941 */ /* 0x000fea0003800000 */
.L_x_10811:
[----:B---34-:R3:W4:Y:S01]  /*a4e0*/  LDS R75, [R120.X4+0x3080] ;  /* 0x00308000784b7984 */ /* 0x0187220000004800 */
[----:B------:R-:W-:Y:S01]  /*a4f0*/  BSSY B0, `(.L_x_10813) ;  /* 0x0000004000007945 */ /* 0x000fe20003800000 */
[----:B------:R-:W-:Y:S05]  /*a500*/  @!P5 BRA `(.L_x_10814) ;  /* 0x000000200000d947 */ /* 0x000fea0003800000 */
[----:B------:R3:W-:Y:S04]  /*a510*/  RED.E.ADD.F32.FTZ.RN.STRONG.GPU [R84.64+-0x80], R216 ;  /* 0xffff80d85400798e */ /* 0x0007e8000c10e79c */
[----:B----4-:R3:W-:Y:S02]  /*a520*/  RED.E.ADD.F32.FTZ.RN.STRONG.GPU [R80.64+-0x80], R75 ;  /* 0xffff804b5000798e */ /* 0x0107e4000c10e79c */
.L_x_10814:
[----:B------:R-:W-:Y:S05]  /*a530*/  BSYNC B0 ;  /* 0x0000000000007941 */ /* 0x000fea0003800000 */
.L_x_10813:
        /* <DEDUP_REMOVED lines=96> */
.L_x_10816:
[----:B---3--:R-:W-:Y:S05]  /*ab40*/  BSYNC B0 ;  /* 0x0000000000007941 */ /* 0x008fea0003800000 */
.L_x_10815:
        /* <DEDUP_REMOVED lines=8> */
.L_x_10738:
        /* <DEDUP_REMOVED lines=24> */
[----:B------:R-:W-:Y:S01]  /*ad50*/  STS.128 [R101], R32 ;  /* 0x0000002065007388 */ /* 0x000fe20000000c00 */
[----:B------:R-:W-:Y:S01]  /*ad60*/  UIMAD UR7, UR10, UR37, UR7 ;  /* 0x000000250a0772a4 */ /* 0x000fe2000f8e0207 */
[----:B------:R-:W-:Y:S01]  /*ad70*/  F2FP.BF16.PACK_AB R6, R91, R96 ;  /* 0x000000605b06723e */ /* 0x000fe200000010ff */
[----:B------:R-:W-:Y:S01]  /*ad80*/  UIMAD.WIDE.U32 UR36, UR10, UR36, UR8 ;  /* 0x000000240a2472a5 */ /* 0x000fe2000f8e0008 */
[----:B------:R-:W-:Y:S01]  /*ad90*/  STS.128 [R101+0x10], R24 ;  /* 0x0000101865007388 */ /* 0x000fe20000000c00 */
[----:B------:R-:W-:-:S06]  /*ada0*/  NOP ;  /* 0x0000000000007918 */ /* 0x000fcc0000000000 */
[----:B------:R-:W3:Y:S01]  /*adb0*/  LDS.128 R8, [R104.X16] ;  /* 0x0000000068087984 */ /* 0x000ee2000000cc00 */
[----:B------:R-:W-:Y:S01]  /*adc0*/  ULDC.64 UR8, c[0x0][0x330] ;  /* 0x0000cc0000087ab9 */ /* 0x000fe20000000a00 */
[----:B------:R-:W-:Y:S01]  /*add0*/  F2FP.BF16.PACK_AB R19, R49, R50 ;  /* 0x000000323113723e */ /* 0x000fe200000010ff */
[----:B------:R-:W-:Y:S01]  /*ade0*/  UIADD3 UR7, UR37, UR7, URZ ;  /* 0x0000000725077290 */ /* 0x000fe2000fffe03f */
[----:B------:R-:W4:Y:S01]  /*adf0*/  LDS.128 R12, [R104.X16+0x200] ;  /* 0x00020000680c7984 */ /* 0x000f22000000cc00 */
        /* <DEDUP_REMOVED lines=28> */
[----:B---3--:R-:W-:Y:S01]  /*afc0*/  STG.E.128 [R2.64], R8 ;  /* 0x0000000802007986 */ /* 0x008fe2000c101d1c */
[----:B------:R-:W-:Y:S01]  /*afd0*/  ULDC.64 UR34, c[0x0][0x340] ;  /* 0x0000d00000227ab9 */ /* 0x000fe20000000a00 */
[----:B------:R-:W-:Y:S01]  /*afe0*/  FADD.FTZ R54, R55, R54 ;  /* 0x0000003637367221 */ /* 0x000fe20000010000 */
[----:B------:R-:W-:Y:S01]  /*aff0*/  UIADD3 UR9, UR9, UR7, URZ ;  /* 0x0000000709097290 */ /* 0x000fe2000fffe03f */
[----:B----4-:R3:W-:Y:S01]  /*b000*/  STG.E.128 [R2.64+0x200], R12 ;  /* 0x0002000c02007986 */ /* 0x0107e2000c101d1c */
        /* <DEDUP_REMOVED lines=14> */
[----:B---3--:R-:W-:Y:S01]  /*b0f0*/  MOV R2, UR7 ;  /* 0x0000000700027c02 */ /* 0x008fe20008000f00 */
[----:B------:R-:W-:Y:S01]  /*b100*/  FADD.FTZ R105, R50, R49 ;  /* 0x0000003132697221 */ /* 0x000fe20000010000 */
[----:B------:R-:W-:-:S05]  /*b110*/  MOV R3, UR8 ;  /* 0x0000000800037c02 */ /* 0x000fca0008000f00 */
        /* <DEDUP_REMOVED lines=10> */
.L_x_10736:
        /* <DEDUP_REMOVED lines=26> */
.L_x_10820:
[----:B0-----:R-:W-:Y:S05]  /*b360*/  BSYNC B0 ;  /* 0x0000000000007941 */ /* 0x001fea0003800000 */
.L_x_10819:
        /* <DEDUP_REMOVED lines=25> */
.L_x_10822:
[----:B------:R-:W4:Y:S02]  /*b500*/  S2R R7, SR_TID.X ;  /* 0x0000000000077919 */ /* 0x000f240000002100 */
.L_x_10823:
[----:B0-----:R-:W-:Y:S05]  /*b510*/  BSYNC B0 ;  /* 0x0000000000007941 */ /* 0x001fea0003800000 */
.L_x_10821:
[----:B----4-:R-:W-:-:S13]  /*b520*/  ISETP.GE.AND P0, PT, R7, c[0x0][0x16c], PT ;  /* 0x00005b0007007a0c */ /* 0x010fda0003f06270 */
[----:B------:R-:W-:Y:S05]  /*b530*/  @P0 EXIT ;  /* 0x000000000000094d */ /* 0x000fea0003800000 */
[----:B------:R-:W-:Y:S02]  /*b540*/  ULDC.64 UR6, c[0x0][0x288] ;  /* 0x0000a20000067ab9 */ /* 0x000fe40000000a00 */
[----:B------:R-:W-:Y:S02]  /*b550*/  UIMAD UR11, UR11, UR6, URZ ;  /* 0x000000060b0b72a4 */ /* 0x000fe4000f8e023f */
[----:B-12---:R-:W-:Y:S02]  /*b560*/  UIMAD.WIDE.U32 UR4, UR10, UR6, URZ ;  /* 0x000000060a0472a5 */ /* 0x006fe4000f8e003f */
[----:B------:R-:W-:-:S04]  /*b570*/  UIMAD UR6, UR10, UR7, UR11 ;  /* 0x000000070a0672a4 */ /* 0x000fc8000f8e020b */
[----:B------:R-:W-:Y:S02]  /*b580*/  UIADD3 UR6, UR5, UR6, URZ ;  /* 0x0000000605067290 */ /* 0x000fe4000fffe03f */
.L_x_10824:
        /* <DEDUP_REMOVED lines=19> */
.L_x_10825:
        /* <DEDUP_REMOVED lines=12> */
.L_x_14717:


//--------------------- .text._Z25selective_scan_bwd_kernelI32Selective_Scan_bwd_kernel_traitsILi32ELi16ELb1ELb1ELb1ELb1ELb0EN3c108BFloat16ENS1_7complexIfEEEEv12SSMParamsBwd --------------------------
	.section	.text._Z25selective_scan_bwd_kernelI32Selective_Scan_bwd_kernel_traitsILi32ELi16ELb1ELb1ELb1ELb1ELb0EN3c108BFloat16ENS1_7complexIfEEEEv12SSMParamsBwd,"ax",@progbits
	.sectioninfo	@"SHI_REGISTERS=254"
	.align	128
        .global         _Z25selective_scan_bwd_kernelI32Selective_Scan_bwd_kernel_traitsILi32ELi16ELb1ELb1ELb1ELb1ELb0EN3c108BFloat16ENS1_7complexIfEEEEv12SSMParamsBwd
        .type           _Z25selective_scan_bwd_kernelI32Selective_Scan_bwd_kernel_traitsILi32ELi16ELb1ELb1ELb1ELb1ELb0EN3c108BFloat16ENS1_7complexIfEEEEv12SSMParamsBwd,@function
        .size           _Z25selective_scan_bwd_kernelI32Selective_Scan_bwd_kernel_traitsILi32ELi16ELb1ELb1ELb1ELb1ELb0EN3c108BFloat16ENS1_7complexIfEEEEv12SSMParamsBwd,(.L_x_14718 - _Z25selective_scan_bwd_kernelI32Selective_Scan_bwd_kernel_traitsILi32ELi16ELb1ELb1ELb1ELb1ELb0EN3c108BFloat16ENS1_7complexIfEEEEv12SSMParamsBwd)
        .other          _Z25selective_scan_bwd_kernelI32Selective_Scan_bwd_kernel_traitsILi32ELi16ELb1ELb1ELb1ELb1ELb0EN3c108BFloat16ENS1_7complexIfEEEEv12SSMParamsBwd,@"STO_CUDA_ENTRY STV_DEFAULT"
_Z25selective_scan_bwd_kernelI32Selective_Scan_bwd_kernel_traitsILi32ELi16ELb1ELb1ELb1ELb1ELb0EN3c108BFloat16ENS1_7complexIfEEEEv12SSMParamsBwd:
.text._Z25selective_scan_bwd_kernelI32Selective_Scan_bwd_kernel_traitsILi32ELi16ELb1ELb1ELb1ELb1ELb0EN3c108BFloat16ENS1_7complexIfEEEEv12SSMParamsBwd:
        /* <DEDUP_REMOVED lines=179> */
[----:B---3--:R-:W-:-:S04]  /*0b30*/  SHF.L.U32 R103, R106, 0x1, RZ ;  /* 0x000000016a677819 */ /* 0x008fc800000006ff */
[----:B----4-:R-:W-:Y:S02]  /*0b40*/  LOP3.LUT R103, R103, 0xffffffc0, RZ, 0xc0, !PT ;  /* 0xffffffc067677812 */ /* 0x010fe400078ec0ff */
.L_x_10939:
[----:B------:R-:W-:Y:S01]  /*0b50*/  BAR.SYNC.DEFER_BLOCKING 0x0 ;  /* 0x0000000000007b1d */ /* 0x000fe20000010000 */
[----:B0-----:R-:W-:Y:S02]  /*0b60*/  MOV R2, UR17 ;  /* 0x0000001100027c02 */ /* 0x001fe40008000f00 */
[----:B------:R-:W-:Y:S02]  /*0b70*/  MOV R3, UR18 ;  /* 0x0000001200037c02 */ /* 0x000fe40008000f00 */
        /* <DEDUP_REMOVED lines=8> */
[----:B----4-:R0:W-:Y:S01]  /*0c00*/  STS.128 [R104.X16+0x200], R12 ;  /* 0x0002000c68007388 */ /* 0x0101e2000000cc00 */
[----:B------:R-:W-:-:S06]  /*0c10*/  NOP ;  /* 0x0000000000007918 */ /* 0x000fcc0000000000 */
[----:B------:R-:W3:Y:S04]  /*0c20*/  LDS.128 R60, [R101] ;  /* 0x00000000653c7984 */ /* 0x000ee80000000c00 */
[----:B------:R-:W-:Y:S04]  /*0c30*/  LDS.128 R64, [R101+0x10] ;  /* 0x0000100065407984 */ /* 0x000fe80000000c00 */
        /* <DEDUP_REMOVED lines=9> */
[----:B------:R-:W4:Y:S04]  /*0cd0*/  LDS.128 R20, [R101] ;  /* 0x0000000065147984 */ /* 0x000f280000000c00 */
[----:B------:R-:W-:Y:S04]  /*0ce0*/  LDS.128 R4, [R101+0x10] ;  /* 0x0000100065047984 */ /* 0x000fe80000000c00 */
        /* <DEDUP_REMOVED lines=41> */
[----:B------:R-:W-:Y:S01]  /*0f80*/  FFMA.FTZ R0, R14, R0, R17 ;  /* 0x000000000e007223 */ /* 0x000fe20000010011 */
[----:B------:R-:W-:-:S03]  /*0f90*/  MOV R17, c[0x0][0x16c] ;  /* 0x00005b0000117a02 */ /* 0x000fc60000000f00 */
[----:B------:R-:W-:Y:S01]  /*0fa0*/  FFMA.FTZ R3, R13, R2, R0 ;  /* 0x000000020d037223 */ /* 0x000fe20000010000 */
[----:B------:R-:W-:Y:S02]  /*0fb0*/  PRMT R0, RZ, 0x5410, R62 ;  /* 0x00005410ff007816 */ /* 0x000fe4000000003e */
[----:B------:R-:W-:Y:S02]  /*0fc0*/  PRMT R2, RZ, 0x7610, R30 ;  /* 0x00007610ff027816 */ /* 0x000fe4000000001e */
[----:B------:R-:W-:Y:S01]  /*0fd0*/  ISETP.GE.AND P5, PT, R17, 0x1, PT ;  /* 0x000000011100780c */ /* 0x000fe20003fa6270 */
[----:B------:R-:W-:Y:S01]  /*0fe0*/  FFMA.FTZ R3, R12, R0, R3 ;  /* 0x000000000c037223 */ /* 0x000fe20000010003 */
[----:B------:R-:W-:Y:S02]  /*0ff0*/  PRMT R0, RZ, 0x7610, R62 ;  /* 0x00007610ff007816 */ /* 0x000fe4000000003e */
[----:B------:R-:W-:-:S03]  /*1000*/  PRMT R17, RZ, 0x5410, R63 ;  /* 0x00005410ff117816 */ /* 0x000fc6000000003f */
[----:B------:R-:W-:Y:S01]  /*1010*/  FFMA.FTZ R3, R2, R0, R3 ;  /* 0x0000000002037223 */ /* 0x000fe20000010003 */
[----:B------:R-:W-:-:S05]  /*1020*/  PRMT R0, RZ, 0x5410, R31 ;  /* 0x00005410ff007816 */ /* 0x000fca000000001f */
[----:B------:R-:W-:Y:S01]  /*1030*/  FFMA.FTZ R18, R0, R17, R3 ;  /* 0x0000001100127223 */ /* 0x000fe20000010003 */
[----:B------:R-:W-:Y:S02]  /*1040*/  PRMT R3, RZ, 0x7610, R31 ;  /* 0x00007610ff037816 */ /* 0x000fe4000000001f */
[----:B------:R-:W-:-:S05]  /*1050*/  PRMT R17, RZ, 0x7610, R63 ;  /* 0x00007610ff117816 */ /* 0x000fca000000003f */
        /* <DEDUP_REMOVED lines=33> */
.L_x_10828:
[----:B--23--:R-:W-:Y:S05]  /*1270*/  BSYNC B0 ;  /* 0x0000000000007941 */ /* 0x00cfea0003800000 */
.L_x_10827:
        /* <DEDUP_REMOVED lines=41> */
.L_x_10830:
[----:B------:R-:W-:Y:S05]  /*1510*/  BSYNC B0 ;  /* 0x0000000000007941 */ /* 0x000fea0003800000 */
.L_x_10829:
        /* <DEDUP_REMOVED lines=39> */
.L_x_10832:
[----:B------:R-:W-:Y:S05]  /*1790*/  BSYNC B0 ;  /* 0x0000000000007941 */ /* 0x000fea0003800000 */
.L_x_10831:
        /* <DEDUP_REMOVED lines=39> */
.L_x_10834:
[----:B------:R-:W-:Y:S05]  /*1a10*/  BSYNC B0 ;  /* 0x0000000000007941 */ /* 0x000fea0003800000 */
.L_x_10833:
        /* <DEDUP_REMOVED lines=39> */
.L_x_10836:
[----:B------:R-:W-:Y:S05]  /*1c90*/  BSYNC B0 ;  /* 0x0000000000007941 */ /* 0x000fea0003800000 */
.L_x_10835:
        /* <DEDUP_REMOVED lines=39> */
.L_x_10838:
[----:B------:R-:W-:Y:S05]  /*1f10*/  BSYNC B0 ;  /* 0x0000000000007941 */ /* 0x000fea0003800000 */
.L_x_10837:
        /* <DEDUP_REMOVED lines=39> */
.L_x_10840:
[----:B------:R-:W-:Y:S05]  /*2190*/  BSYNC B0 ;  /* 0x0000000000007941 */ /* 0x000fea0003800000 */
.L_x_10839:
        /* <DEDUP_REMOVED lines=39> */
.L_x_10842:
[----:B------:R-:W-:Y:S05]  /*2410*/  BSYNC B0 ;  /* 0x0000000000007941 */ /* 0x000fea0003800000 */
.L_x_10841:
        /* <DEDUP_REMOVED lines=40> */
.L_x_10844:
[----:B------:R-:W-:Y:S05]  /*26a0*/  BSYNC B0 ;  /* 0x0000000000007941 */ /* 0x000fea0003800000 */
.L_x_10843:
        /* <DEDUP_REMOVED lines=39> */
.L_x_10846:
[----:B------:R-:W-:Y:S05]  /*2920*/  BSYNC B0 ;  /* 0x0000000000007941 */ /* 0x000fea0003800000 */
.L_x_10845:
        /* <DEDUP_REMOVED lines=37> */
.L_x_10848:
[----:B------:R-:W-:Y:S05]  /*2b80*/  BSYNC B0 ;  /* 0x0000000000007941 */ /* 0x000fea0003800000 */
.L_x_10847:
        /* <DEDUP_REMOVED lines=33> */
.L_x_10850:
[----:B------:R-:W-:Y:S05]  /*2da0*/  BSYNC B0 ;  /* 0x0000000000007941 */ /* 0x000fea0003800000 */
.L_x_10849:
        /* <DEDUP_REMOVED lines=33> */
.L_x_10852:
[----:B------:R-:W-:Y:S05]  /*2fc0*/  BSYNC B0 ;  /* 0x0000000000007941 */ /* 0x000fea0003800000 */
.L_x_10851:
        /* <DEDUP_REMOVED lines=33> */
.L_x_10854:
[----:B------:R-:W-:Y:S05]  /*31e0*/  BSYNC B0 ;  /* 0x0000000000007941 */ /* 0x000fea0003800000 */
.L_x_10853:
        /* <DEDUP_REMOVED lines=33> */
.L_x_10856:
[----:B------:R-:W-:Y:S05]  /*3400*/  BSYNC B0 ;  /* 0x0000000000007941 */ /* 0x000fea0003800000 */
.L_x_10855:
        /* <DEDUP_REMOVED lines=33> */
.L_x_10858:
[----:B------:R-:W-:Y:S05]  /*3620*/  BSYNC B0 ;  /* 0x0000000000007941 */ /* 0x000fea0003800000 */
.L_x_10857:
        /* <DEDUP_REMOVED lines=39> */
.L_x_10938:
        /* <DEDUP_REMOVED lines=30> */
[----:B---3--:R-:W3:Y:S04]  /*3a80*/  LDG.E.128 R56, [R70.64] ;  /* 0x0000001846387981 */ /* 0x008ee8000c1e1d00 */
        /* <DEDUP_REMOVED lines=33> */
[----:B------:R-:W-:Y:S01]  /*3ca0*/  STS.128 [R104.X16+0x600], R92 ;  /* 0x0006005c68007388 */ /* 0x000fe2000000cc00 */
[----:B------:R-:W-:Y:S01]  /*3cb0*/  FMUL.FTZ R136, R136, 1.4426950216293334961 ;  /* 0x3fb8aa3b88887820 */ /* 0x000fe20000410000 */
[----:B------:R-:W-:Y:S01]  /*3cc0*/  MUFU.SIN R114, R76 ;  /* 0x0000004c00727308 */ /* 0x000fe20000000400 */
[----:B-1----:R-:W-:Y:S01]  /*3cd0*/  FMUL.RZ R78, R69, 0.15915493667125701904 ;  /* 0x3e22f983454e7820 */ /* 0x002fe2000040c000 */
[----:B------:R-:W-:-:S06]  /*3ce0*/  NOP ;  /* 0x0000000000007918 */ /* 0x000fcc0000000000 */
[----:B------:R-:W-:Y:S01]  /*3cf0*/  FMUL.FTZ R69, R89, UR40 ;  /* 0x0000002859457c20 */ /* 0x000fe20008410000 */
[----:B------:R1:W-:Y:S01]  /*3d00*/  MUFU.COS R128, R76 ;  /* 0x0000004c00807308 */ /* 0x0003e20000000000 */
[----:B------:R-:W-:Y:S01]  /*3d10*/  FMUL.RZ R141, R68, 0.15915493667125701904 ;  /* 0x3e22f983448d7820 */ /* 0x000fe2000040c000 */
[----:B------:R2:W3:Y:S01]  /*3d20*/  LDG.E.128 R80, [R110.64+0x400] ;  /* 0x000400186e507981 */ /* 0x0004e2000c1e1d00 */
[C---:B------:R-:W-:Y:S02]  /*3d30*/  FMUL.FTZ R68, R136.reuse, R100 ;  /* 0x0000006488447220 */ /* 0x040fe40000410000 */
[----:B------:R-:W-:Y:S01]  /*3d40*/  FMUL.FTZ R107, R136, R55 ;  /* 0x00000037886b7220 */ /* 0x000fe20000410000 */
[----:B0-----:R2:W4:Y:S02]  /*3d50*/  LDG.E.128 R72, [R110.64+0x600] ;  /* 0x000600186e487981 */ /* 0x001524000c1e1d00 */
[----:B------:R-:W-:Y:S01]  /*3d60*/  MUFU.SIN R116, R70 ;  /* 0x0000004600747308 */ /* 0x000fe20000000400 */
[----:B-1----:R-:W-:Y:S01]  /*3d70*/  FMUL.RZ R76, R69, 0.15915493667125701904 ;  /* 0x3e22f983454c7820 */ /* 0x002fe2000040c000 */
[----:B------:R-:W0:Y:S01]  /*3d80*/  LDS.128 R84, [R216] ;  /* 0x00000000d8547984 */ /* 0x000e220000000c00 */
        /* <DEDUP_REMOVED lines=9> */
[----:B------:R-:W-:Y:S01]  /*3e20*/  MUFU.COS R132, R79 ;  /* 0x0000004f00847308 */ /* 0x000fe20000000000 */
[C---:B------:R-:W-:Y:S02]  /*3e30*/  FMUL.FTZ R58, R136.reuse, R51 ;  /* 0x00000033883a7220 */ /* 0x040fe40000410000 */
[----:B------:R-:W-:-:S05]  /*3e40*/  FMUL.FTZ R109, R136, R88 ;  /* 0x00000058886d7220 */ /* 0x000fca0000410000 */
[----:B------:R-:W-:Y:S08]  /*3e50*/  MUFU.SIN R120, R78 ;  /* 0x0000004e00787308 */ /* 0x000ff00000000400 */
        /* <DEDUP_REMOVED lines=19> */
[----:B------:R-:W-:-:S05]  /*3f90*/  FMUL.FTZ R69, R136, R97 ;  /* 0x0000006188457220 */ /* 0x000fca0000410000 */
[----:B------:R1:W-:Y:S08]  /*3fa0*/  MUFU.COS R135, R76 ;  /* 0x0000004c00877308 */ /* 0x0003f00000000000 */
[----:B------:R-:W-:Y:S01]  /*3fb0*/  MUFU.SIN R152, R70 ;  /* 0x0000004600987308 */ /* 0x000fe20000000400 */
[----:B-1----:R-:W-:-:S07]  /*3fc0*/  FMUL.FTZ R76, R136, R90 ;  /* 0x0000005a884c7220 */ /* 0x002fce0000410000 */
[----:B------:R1:W-:Y:S08]  /*3fd0*/  MUFU.COS R154, R70 ;  /* 0x00000046009a7308 */ /* 0x0003f00000000000 */
[----:B------:R-:W-:Y:S01]  /*3fe0*/  MUFU.SIN R137, R71 ;  /* 0x0000004700897308 */ /* 0x000fe20000000400 */
[----:B-1----:R-:W-:-:S07]  /*3ff0*/  FMUL.FTZ R70, R136, R98 ;  /* 0x0000006288467220 */ /* 0x002fce0000410000 */
[----:B------:R1:W-:Y:S08]  /*4000*/  MUFU.COS R139, R71 ;  /* 0x00000047008b7308 */ /* 0x0003f00000000000 */
[----:B------:R5:W-:Y:S01]  /*4010*/  MUFU.EX2 R129, R68 ;  /* 0x0000004400817308 */ /* 0x000be20000000800 */
[----:B-1----:R-:W-:-:S07]  /*4020*/  FMUL.FTZ R71, R136, R91 ;  /* 0x0000005b88477220 */ /* 0x002fce0000410000 */
[----:B------:R1:W-:Y:S01]  /*4030*/  MUFU.EX2 R127, R69 ;  /* 0x00000045007f7308 */ /* 0x0003e20000000800 */
[----:B-----5:R-:W-:-:S07]  /*4040*/  FMUL.FTZ R68, R136, R96 ;  /* 0x0000006088447220 */ /* 0x020fce0000410000 */
[----:B------:R-:W-:Y:S01]  /*4050*/  MUFU.SIN R156, R78 ;  /* 0x0000004e009c7308 */ /* 0x000fe20000000400 */
[----:B-1----:R-:W-:-:S07]  /*4060*/  FMUL.FTZ R69, R136, R89 ;  /* 0x0000005988457220 */ /* 0x002fce0000410000 */
[----:B------:R-:W-:Y:S08]  /*4070*/  MUFU.COS R162, R78 ;  /* 0x0000004e00a27308 */ /* 0x000ff00000000000 */
[----:B------:R-:W-:Y:S08]  /*4080*/  MUFU.EX2 R125, R70 ;  /* 0x00000046007d7308 */ /* 0x000ff00000000800 */
[----:B------:R-:W-:Y:S08]  /*4090*/  MUFU.EX2 R123, R71 ;  /* 0x00000047007b7308 */ /* 0x000ff00000000800 */
[----:B------:R-:W1:Y:S08]  /*40a0*/  MUFU.EX2 R121, R68 ;  /* 0x0000004400797308 */ /* 0x000e700000000800 */
[----:B------:R5:W0:Y:S08]  /*40b0*/  MUFU.EX2 R119, R69 ;  /* 0x0000004500777308 */ /* 0x000a300000000800 */
[----:B------:R0:W-:Y:S01]  /*40c0*/  MUFU.EX2 R117, R76 ;  /* 0x0000004c00757308 */ /* 0x0001e20000000800 */
[----:B-----5:R2:W5:Y:S01]  /*40d0*/  LDG.E.128 R68, [R110.64] ;  /* 0x000000186e447981 */ /* 0x020562000c1e1d00 */
[----:B------:R-:W-:-:S02]  /*40e0*/  FMUL.FTZ R56, R136, R53 ;  /* 0x0000003588387220 */ /* 0x000fc40000410000 */
[----:B------:R-:W-:-:S04]  /*40f0*/  FMUL.FTZ R57, R136, R54 ;  /* 0x0000003688397220 */ /* 0x000fc80000410000 */
[----:B------:R-:W2:Y:S01]  /*4100*/  MUFU.EX2 R107, R107 ;  /* 0x0000006b006b7308 */ /* 0x000ea20000000800 */
[----:B0-----:R0:W3:Y:S01]  /*4110*/  LDG.E.128 R76, [R110.64+0x200] ;  /* 0x000200186e4c7981 */ /* 0x0010e2000c1e1d00 */
[----:B-1----:R-:W-:Y:S01]  /*4120*/  FMUL.FTZ R122, R121, R122 ;  /* 0x0000007a797a7220 */ /* 0x002fe20000410000 */
[----:B------:R-:W-:-:S05]  /*4130*/  PRMT R92, RZ, 0x5410, R84 ;  /* 0x00005410ff5c7816 */ /* 0x000fca0000000054 */
[----:B------:R-:W1:Y:S01]  /*4140*/  MUFU.EX2 R58, R58 ;  /* 0x0000003a003a7308 */ /* 0x000e620000000800 */
[----:B------:R-:W-:Y:S02]  /*4150*/  FMUL.FTZ R121, R121, R120 ;  /* 0x0000007879797220 */ /* 0x000fe40000410000 */
[----:B------:R-:W-:-:S05]  /*4160*/  FMUL.FTZ R120, R119, R138 ;  /* 0x0000008a77787220 */ /* 0x000fca0000410000 */
[----:B------:R-:W0:Y:S01]  /*4170*/  MUFU.EX2 R109, R109 ;  /* 0x0000006d006d7308 */ /* 0x000e220000000800 */
[----:B------:R-:W-:Y:S01]  /*4180*/  FMUL.FTZ R119, R119, R134 ;  /* 0x0000008677777220 */ /* 0x000fe20000410000 */
[----:B------:R-:W-:Y:S01]  /*4190*/  PRMT R94, RZ, 0x5410, R60 ;  /* 0x00005410ff5e7816 */ /* 0x000fe2000000003c */
[----:B------:R-:W-:Y:S01]  /*41a0*/  FMUL.FTZ R151, R92, R99 ;  /* 0x000000635c977220 */ /* 0x000fe20000410000 */
[----:B------:R-:W-:-:S04]  /*41b0*/  PRMT R134, RZ, 0x7610, R84 ;  /* 0x00007610ff867816 */ /* 0x000fc80000000054 */
[----:B------:R-:W0:Y:S08]  /*41c0*/  MUFU.EX2 R56, R56 ;  /* 0x0000003800387308 */ /* 0x000e300000000800 */
[----:B------:R-:W0:Y:S01]  /*41d0*/  MUFU.EX2 R57, R57 ;  /* 0x0000003900397308 */ /* 0x000e220000000800 */
[C---:B------:R-:W-:Y:S02]  /*41e0*/  FMUL.FTZ R132, R129.reuse, R132 ;  /* 0x0000008481847220 */ /* 0x040fe40000410000 */
[----:B------:R-:W-:-:S02]  /*41f0*/  FMUL.FTZ R129, R129, R112 ;  /* 0x0000007081817220 */ /* 0x000fc40000410000 */
[C---:B------:R-:W-:Y:S02]  /*4200*/  FMUL.FTZ R126, R125.reuse, R126 ;  /* 0x0000007e7d7e7220 */ /* 0x040fe40000410000 */
[----:B------:R-:W-:Y:S02]  /*4210*/  FMUL.FTZ R157, R134, R99 ;  /* 0x00000063869d7220 */ /* 0x000fe40000410000 */
[----:B------:R-:W-:Y:S01]  /*4220*/  FMUL.FTZ R59, R40, UR40 ;  /* 0x00000028283b7c20 */ /* 0x000fe20008410000 */
[----:B------:R-:W-:Y:S01]  /*4230*/  PRMT R93, RZ, 0x7610, R60 ;  /* 0x00007610ff5d7816 */ /* 0x000fe2000000003c */
[----:B------:R-:W-:Y:S01]  /*4240*/  FMUL.FTZ R151, R94, R151 ;  /* 0x000000975e977220 */ /* 0x000fe20000410000 */
[----:B------:R-:W-:Y:S01]  /*4250*/  MUFU.SIN R164, R141 ;  /* 0x0000008d00a47308 */ /* 0x000fe20000000400 */
[----:B------:R-:W-:Y:S02]  /*4260*/  FMUL.FTZ R125, R125, R116 ;  /* 0x000000747d7d7220 */ /* 0x000fe40000410000 */
[----:B--2---:R-:W-:-:S02]  /*4270*/  FMUL.FTZ R116, R107, R146 ;  /* 0x000000926b747220 */ /* 0x004fc40000410000 */
[----:B------:R-:W-:Y:S02]  /*4280*/  FMUL.FTZ R115, R107, R144 ;  /* 0x000000906b737220 */ /* 0x000fe40000410000 */
[C---:B-1----:R-:W-:Y:S01]  /*4290*/  FMUL.FTZ R107, R58.reuse, R139 ;  /* 0x0000008b3a6b7220 */ /* 0x042fe20000410000 */
[----:B------:R-:W-:Y:S01]  /*42a0*/  PRMT R139, RZ, 0x7610, R85 ;  /* 0x00007610ff8b7816 */ /* 0x000fe20000000055 */
[----:B------:R-:W-:Y:S02]  /*42b0*/  FMUL.FTZ R95, R58, R137 ;  /* 0x000000893a5f7220 */ /* 0x000fe40000410000 */
[----:B------:R-:W-:Y:S02]  /*42c0*/  FMUL.FTZ R128, R127, R128 ;  /* 0x000000807f807220 */ /* 0x000fe40000410000 */
[----:B------:R-:W-:Y:S02]  /*42d0*/  FMUL.FTZ R157, R94, R157 ;  /* 0x0000009d5e9d7220 */ /* 0x000fe40000410000 */
[----:B------:R-:W-:-:S02]  /*42e0*/  FMUL.FTZ R58, R129, R151 ;  /* 0x00000097813a7220 */ /* 0x000fc40000410000 */
[----:B------:R-:W-:Y:S02]  /*42f0*/  FMUL.FTZ R127, R127, R114 ;  /* 0x000000727f7f7220 */ /* 0x000fe40000410000 */
[C---:B0-----:R-:W-:Y:S02]  /*4300*/  FMUL.FTZ R114, R109.reuse, R150 ;  /* 0x000000966d727220 */ /* 0x041fe40000410000 */
[----:B------:R-:W-:Y:S02]  /*4310*/  FMUL.FTZ R113, R109, R148 ;  /* 0x000000946d717220 */ /* 0x000fe40000410000 */
[C---:B------:R-:W-:Y:S02]  /*4320*/  FMUL.FTZ R112, R56.reuse, R135 ;  /* 0x0000008738707220 */ /* 0x040fe40000410000 */
[----:B------:R-:W-:Y:S02]  /*4330*/  FMUL.FTZ R111, R56, R133 ;  /* 0x00000085386f7220 */ /* 0x000fe40000410000 */
[----:B------:R-:W-:-:S02]  /*4340*/  FMUL.FTZ R110, R57, R154 ;  /* 0x0000009a396e7220 */ /* 0x000fc40000410000 */
[----:B------:R-:W-:Y:S02]  /*4350*/  FMUL.FTZ R109, R57, R152 ;  /* 0x00000098396d7220 */ /* 0x000fe40000410000 */
[----:B------:R-:W-:Y:S02]  /*4360*/  FMUL.RZ R59, R59, 0.15915493667125701904 ;  /* 0x3e22f9833b3b7820 */ /* 0x000fe4000040c000 */
[----:B------:R-:W-:Y:S02]  /*4370*/  FMUL.FTZ R56, R136, R52 ;  /* 0x0000003488387220 */ /* 0x000fe40000410000 */
[-C--:B------:R-:W-:Y:S02]  /*4380*/  FMUL.FTZ R57, R129, R157.reuse ;  /* 0x0000009d81397220 */ /* 0x080fe40000410000 */
[----:B------:R-:W-:Y:S02]  /*4390*/  FFMA.FTZ R58, R132, R157, R58 ;  /* 0x0000009d843a7223 */ /* 0x000fe4000001003a */
[----:B------:R-:W-:-:S02]  /*43a0*/  FMUL.FTZ R124, R123, R124 ;  /* 0x0000007c7b7c7220 */ /* 0x000fc40000410000 */
[----:B------:R-:W-:Y:S02]  /*43b0*/  FMUL.FTZ R160, R139, R100 ;  /* 0x000000648ba07220 */ /* 0x000fe40000410000 */
[----:B------:R-:W-:Y:S01]  /*43c0*/  FMUL.FTZ R123, R123, R118 ;  /* 0x000000767b7b7220 */ /* 0x000fe20000410000 */
[----:B------:R-:W-:Y:S01]  /*43d0*/  PRMT R133, RZ, 0x5410, R85 ;  /* 0x00005410ff857816 */ /* 0x000fe20000000055 */
[C---:B------:R-:W-:Y:S01]  /*43e0*/  FMUL.FTZ R118, R117.reuse, R142 ;  /* 0x0000008e75767220 */ /* 0x040fe20000410000 */
[----:B------:R-:W-:Y:S01]  /*43f0*/  MUFU.SIN R148, R59 ;  /* 0x0000003b00947308 */ /* 0x000fe20000000400 */
[----:B------:R-:W-:Y:S02]  /*4400*/  FMUL.FTZ R117, R117, R140 ;  /* 0x0000008c75757220 */ /* 0x000fe40000410000 */
[----:B------:R-:W-:Y:S02]  /*4410*/  FFMA.FTZ R137, R132, R151, -R57 ;  /* 0x0000009784897223 */ /* 0x000fe40000010839 */
[----:B------:R-:W-:-:S03]  /*4420*/  FFMA.FTZ R142, R93, R160, R58 ;  /* 0x000000a05d8e7223 */ /* 0x000fc6000001003a */
[----:B------:R-:W-:Y:S01]  /*4430*/  MUFU.COS R140, R59 ;  /* 0x0000003b008c7308 */ /* 0x000fe20000000000 */
[C---:B------:R-:W-:Y:S02]  /*4440*/  FMUL.FTZ R85, R136.reuse, R40 ;  /* 0x0000002888557220 */ /* 0x040fe40000410000 */
[----:B------:R-:W-:-:S05]  /*4450*/  FMUL.FTZ R84, R136, R45 ;  /* 0x0000002d88547220 */ /* 0x000fca0000410000 */
[----:B------:R0:W-:Y:S01]  /*4460*/  MUFU.EX2 R135, R56 ;  /* 0x0000003800877308 */ /* 0x0001e20000000800 */
[----:B------:R-:W-:Y:S01]  /*4470*/  FMUL.FTZ R158, R133, R100 ;  /* 0x00000064859e7220 */ /* 0x000fe20000410000 */
[----:B0-----:R-:W0:Y:S06]  /*4480*/  LDS.128 R56, [R216+0x10] ;  /* 0x00001000d8387984 */ /* 0x001e2c0000000c00 */
[----:B------:R1:W-:Y:S01]  /*4490*/  MUFU.COS R138, R141 ;  /* 0x0000008d008a7308 */ /* 0x0003e20000000000 */
[----:B------:R-:W-:-:S07]  /*44a0*/  FMUL.FTZ R144, R127, R142 ;  /* 0x0000008e7f907220 */ /* 0x000fce0000410000 */
[----:B------:R2:W4:Y:S01]  /*44b0*/  MUFU.EX2 R143, R84 ;  /* 0x00000054008f7308 */ /* 0x0005220000000800 */
[----:B-1----:R-:W-:Y:S01]  /*44c0*/  FFMA.FTZ R141, R93, R158, R137 ;  /* 0x0000009e5d8d7223 */ /* 0x002fe20000010089 */
[----:B------:R-:W-:-:S03]  /*44d0*/  PRMT R146, RZ, 0x7610, R86 ;  /* 0x00007610ff927816 */ /* 0x000fc60000000056 */
[----:B------:R-:W-:-:S03]  /*44e0*/  FMUL.FTZ R145, R127, R141 ;  /* 0x0000008d7f917220 */ /* 0x000fc60000410000 */
[----:B------:R-:W1:Y:S01]  /*44f0*/  MUFU.EX2 R85, R85 ;  /* 0x0000005500557308 */ /* 0x000e620000000800 */
[----:B--2---:R-:W-:Y:S01]  /*4500*/  FMUL.FTZ R84, R136, R99 ;  /* 0x0000006388547220 */ /* 0x004fe20000410000 */
[----:B------:R-:W-:Y:S01]  /*4510*/  PRMT R136, RZ, 0x5410, R86 ;  /* 0x00005410ff887816 */ /* 0x000fe20000000056 */
[C---:B------:R-:W-:Y:S01]  /*4520*/  FFMA.FTZ R145, R128.reuse, R142, R145 ;  /* 0x0000008e80917223 */ /* 0x040fe20000010091 */
[----:B------:R-:W-:Y:S01]  /*4530*/  PRMT R142, RZ, 0x5410, R61 ;  /* 0x00005410ff8e7816 */ /* 0x000fe2000000003d */
[----:B------:R-:W-:Y:S02]  /*4540*/  FFMA.FTZ R141, R128, R141, -R144 ;  /* 0x0000008d808d7223 */ /* 0x000fe40000010890 */
[-C--:B------:R-:W-:Y:S02]  /*4550*/  FMUL.FTZ R163, R136, R97.reuse ;  /* 0x0000006188a37220 */ /* 0x080fe40000410000 */
[----:B------:R-:W-:Y:S01]  /*4560*/  FMUL.FTZ R161, R146, R97 ;  /* 0x0000006192a17220 */ /* 0x000fe20000410000 */
[----:B------:R-:W2:Y:S01]  /*4570*/  MUFU.EX2 R84, R84 ;  /* 0x0000005400547308 */ /* 0x000ea20000000800 */
[----:B------:R-:W-:-:S02]  /*4580*/  FFMA.FTZ R86, R142, R163, R141 ;  /* 0x000000a38e567223 */ /* 0x000fc4000001008d */
[----:B----4-:R-:W-:Y:S02]  /*4590*/  FMUL.FTZ R144, R143, R138 ;  /* 0x0000008a8f907220 */ /* 0x010fe40000410000 */
[----:B------:R-:W-:Y:S02]  /*45a0*/  FFMA.FTZ R145, R142, R161, R145 ;  /* 0x000000a18e917223 */ /* 0x000fe40000010091 */
[----:B-1----:R-:W-:Y:S01]  /*45b0*/  FMUL.FTZ R138, R85, R148 ;  /* 0x00000094558a7220 */ /* 0x002fe20000410000 */
[--C-:B------:R-:W-:Y:S01]  /*45c0*/  PRMT R141, RZ, 0x5410, R87.reuse ;  /* 0x00005410ff8d7816 */ /* 0x100fe20000000057 */
[----:B------:R-:W-:Y:S02]  /*45d0*/  FMUL.FTZ R148, R125, R86 ;  /* 0x000000567d947220 */ /* 0x000fe40000410000 */
[----:B------:R-:W-:Y:S02]  /*45e0*/  FMUL.FTZ R140, R85, R140 ;  /* 0x0000008c558c7220 */ /* 0x000fe40000410000 */
[-C--:B------:R-:W-:Y:S01]  /*45f0*/  FMUL.FTZ R85, R125, R145.reuse ;  /* 0x000000917d557220 */ /* 0x080fe20000410000 */
[----:B------:R-:W-:Y:S01]  /*4600*/  PRMT R147, RZ, 0x7610, R87 ;  /* 0x00007610ff937816 */ /* 0x000fe20000000057 */
[C---:B------:R-:W-:Y:S01]  /*4610*/  FFMA.FTZ R148, R126.reuse, R145, R148 ;  /* 0x000000917e947223 */ /* 0x040fe20000010094 */
[----:B------:R-:W-:Y:S01]  /*4620*/  PRMT R145, RZ, 0x7610, R61 ;  /* 0x00007610ff917816 */ /* 0x000fe2000000003d */
[----:B------:R-:W-:-:S02]  /*4630*/  FFMA.FTZ R85, R126, R86, -R85 ;  /* 0x000000567e557223 */ /* 0x000fc40000010855 */
[-C--:B------:R-:W-:Y:S02]  /*4640*/  FMUL.FTZ R166, R141, R98.reuse ;  /* 0x000000628da67220 */ /* 0x080fe40000410000 */
[----:B------:R-:W-:Y:S02]  /*4650*/  FMUL.FTZ R168, R147, R98 ;  /* 0x0000006293a87220 */ /* 0x000fe40000410000 */
[C---:B------:R-:W-:Y:S02]  /*4660*/  FFMA.FTZ R87, R145.reuse, R166, R85 ;  /* 0x000000a691577223 */ /* 0x040fe40000010055 */
[----:B--2---:R-:W-:Y:S01]  /*4670*/  FMUL.FTZ R130, R84, R130 ;  /* 0x0000008254827220 */ /* 0x004fe20000410000 */
[----:B0-----:R-:W-:Y:S01]  /*4680*/  PRMT R152, RZ, 0x7610, R56 ;  /* 0x00007610ff987816 */ /* 0x001fe20000000038 */
[----:B------:R-:W-:Y:S02]  /*4690*/  FFMA.FTZ R148, R145, R168, R148 ;  /* 0x000000a891947223 */ /* 0x000fe40000010094 */
[----:B------:R-:W-:-:S02]  /*46a0*/  FMUL.FTZ R153, R123, R87 ;  /* 0x000000577b997220 */ /* 0x000fc40000410000 */
[----:B------:R-:W-:Y:S02]  /*46b0*/  FMUL.FTZ R131, R84, R131 ;  /* 0x0000008354837220 */ /* 0x000fe40000410000 */
[-C--:B------:R-:W-:Y:S01]  /*46c0*/  FMUL.FTZ R84, R130, R129.reuse ;  /* 0x0000008182547220 */ /* 0x080fe20000410000 */
[----:B------:R-:W-:Y:S01]  /*46d0*/  PRMT R150, RZ, 0x5410, R62 ;  /* 0x00005410ff967816 */ /* 0x000fe2000000003e */
[-C--:B------:R-:W-:Y:S02]  /*46e0*/  FMUL.FTZ R149, R123, R148.reuse ;  /* 0x000000947b957220 */ /* 0x080fe40000410000 */
[----:B------:R-:W-:Y:S01]  /*46f0*/  FFMA.FTZ R153, R124, R148, R153 ;  /* 0x000000947c997223 */ /* 0x000fe20000010099 */
[----:B------:R-:W-:Y:S01]  /*4700*/  PRMT R148, RZ, 0x5410, R56 ;  /* 0x00005410ff947816 */ /* 0x000fe20000000038 */
[C---:B------:R-:W-:Y:S02]  /*4710*/  FMUL.FTZ R85, R131.reuse, R129 ;  /* 0x0000008183557220 */ /* 0x040fe40000410000 */
[----:B------:R-:W-:-:S02]  /*4720*/  FFMA.FTZ R84, R131, R132, R84 ;  /* 0x0000008483547223 */ /* 0x000fc40000010054 */
[----:B------:R-:W-:Y:S02]  /*4730*/  FMUL.FTZ R173, R152, R91 ;  /* 0x0000005b98ad7220 */ /* 0x000fe40000410000 */
[----:B------:R-:W-:Y:S02]  /*4740*/  FFMA.FTZ R85, R130, R132, -R85 ;  /* 0x0000008482557223 */ /* 0x000fe40000010855 */
[----:B------:R-:W-:Y:S02]  /*4750*/  FMUL.FTZ R86, R127, R84 ;  /* 0x000000547f567220 */ /* 0x000fe40000410000 */
[----:B------:R-:W-:Y:S02]  /*4760*/  FFMA.FTZ R149, R124, R87, -R149 ;  /* 0x000000577c957223 */ /* 0x000fe40000010895 */
[----:B------:R-:W-:Y:S02]  /*4770*/  FMUL.FTZ R171, R148, R91 ;  /* 0x0000005b94ab7220 */ /* 0x000fe40000410000 */
[----:B------:R-:W-:-:S02]  /*4780*/  FFMA.FTZ R153, R150, R173, R153 ;  /* 0x000000ad96997223 */ /* 0x000fc40000010099 */
[----:B------:R-:W-:Y:S02]  /*4790*/  FFMA.FTZ R86, R128, R85, -R86 ;  /* 0x0000005580567223 */ /* 0x000fe40000010856 */
[----:B------:R-:W-:Y:S02]  /*47a0*/  FFMA.FTZ R149, R150, R171, R149 ;  /* 0x000000ab96957223 */ /* 0x000fe40000010095 */
[----:B------:R-:W-:Y:S02]  /*47b0*/  FMUL.FTZ R155, R121, R153 ;  /* 0x00000099799b7220 */ /* 0x000fe40000410000 */
[----:B------:R-:W-:Y:S02]  /*47c0*/  FMUL.FTZ R85, R127, R85 ;  /* 0x000000557f557220 */ /* 0x000fe40000410000 */
[C---:B------:R-:W-:Y:S02]  /*47d0*/  FMUL.FTZ R137, R135.reuse, R162 ;  /* 0x000000a287897220 */ /* 0x040fe40000410000 */
[----:B------:R-:W-:-:S02]  /*47e0*/  FMUL.FTZ R135, R135, R156 ;  /* 0x0000009c87877220 */ /* 0x000fc40000410000 */
[-C--:B------:R-:W-:Y:S02]  /*47f0*/  FMUL.FTZ R159, R121, R149.reuse ;  /* 0x00000095799f7220 */ /* 0x080fe40000410000 */
[----:B------:R-:W-:Y:S01]  /*4800*/  FFMA.FTZ R156, R122, R149, -R155 ;  /* 0x000000957a9c7223 */ /* 0x000fe2000001089b */
[----:B------:R-:W-:Y:S01]  /*4810*/  PRMT R149, RZ, 0x5410, R57 ;  /* 0x00005410ff957816 */ /* 0x000fe20000000039 */
[----:B------:R-:W-:Y:S01]  /*4820*/  FFMA.FTZ R85, R128, R84, R85 ;  /* 0x0000005480557223 */ /* 0x000fe20000010055 */
[----:B------:R-:W-:Y:S01]  /*4830*/  PRMT R155, RZ, 0x7610, R57 ;  /* 0x00007610ff9b7816 */ /* 0x000fe20000000039 */
[----:B------:R-:W-:Y:S01]  /*4840*/  FFMA.FTZ R159, R122, R153, R159 ;  /* 0x000000997a9f7223 */ /* 0x000fe2000001009f */
[----:B------:R-:W-:Y:S01]  /*4850*/  PRMT R153, RZ, 0x7610, R62 ;  /* 0x00007610ff997816 */ /* 0x000fe2000000003e */
[C---:B------:R-:W-:Y:S02]  /*4860*/  FMUL.FTZ R87, R125.reuse, R85 ;  /* 0x000000557d577220 */ /* 0x040fe40000410000 */
[----:B------:R-:W-:-:S02]  /*4870*/  FMUL.FTZ R84, R125, R86 ;  /* 0x000000567d547220 */ /* 0x000fc40000410000 */
[----:B------:R-:W-:Y:S02]  /*4880*/  FMUL.FTZ R178, R149, R96 ;  /* 0x0000006095b27220 */ /* 0x000fe40000410000 */
[C---:B------:R-:W-:Y:S02]  /*4890*/  FFMA.FTZ R56, R126.reuse, R86, -R87 ;  /* 0x000000567e387223 */ /* 0x040fe40000010857 */
[----:B------:R-:W-:Y:S02]  /*48a0*/  FFMA.FTZ R154, R126, R85, R84 ;  /* 0x000000557e9a7223 */ /* 0x000fe40000010054 */
[----:B------:R-:W-:Y:S01]  /*48b0*/  FMUL.FTZ R180, R155, R96 ;  /* 0x000000609bb47220 */ /* 0x000fe20000410000 */
[----:B------:R-:W0:Y:S01]  /*48c0*/  LDS.128 R84, [R216+0x20] ;  /* 0x00002000d8547984 */ /* 0x000e220000000c00 */
[C---:B------:R-:W-:Y:S02]  /*48d0*/  FFMA.FTZ R156, R153.reuse, R178, R156 ;  /* 0x000000b2999c7223 */ /* 0x040fe4000001009c */
[----:B------:R-:W-:-:S02]  /*48e0*/  FFMA.FTZ R162, R153, R180, R159 ;  /* 0x000000b499a27223 */ /* 0x000fc4000001009f */
[----:B------:R-:W-:Y:S02]  /*48f0*/  FMUL.FTZ R167, R119, R156 ;  /* 0x0000009c77a77220 */ /* 0x000fe40000410000 */
        /* <DEDUP_REMOVED lines=12> */
[----:B------:R-:W-:Y:S02]  /*49c0*/  FMUL.FTZ R143, R143, R164 ;  /* 0x000000a48f8f7220 */ /* 0x000fe40000410000 */
[----:B------:R-:W-:Y:S02]  /*49d0*/  FMUL.FTZ R56, R121, R159 ;  /* 0x0000009f79387220 */ /* 0x000fe40000410000 */
[C---:B------:R-:W-:Y:S02]  /*49e0*/  FFMA.FTZ R164, R156.reuse, R187, R167 ;  /* 0x000000bb9ca47223 */ /* 0x040fe400000100a7 */
[----:B------:R-:W-:-:S02]  /*49f0*/  FFMA.FTZ R165, R156, R185, R165 ;  /* 0x000000b99ca57223 */ /* 0x000fc400000100a5 */
[-C--:B------:R-:W-:Y:S02]  /*4a00*/  FMUL.FTZ R58, R121, R57.reuse ;  /* 0x00000039793a7220 */ /* 0x080fe40000410000 */
        /* <DEDUP_REMOVED lines=9> */
[-C--:B------:R-:W-:Y:S02]  /*4aa0*/  FMUL.FTZ R192, R167, R90.reuse ;  /* 0x0000005aa7c07220 */ /* 0x080fe40000410000 */
[----:B------:R-:W-:Y:S02]  /*4ab0*/  FMUL.FTZ R190, R159, R90 ;  /* 0x0000005a9fbe7220 */ /* 0x000fe40000410000 */
[----:B------:R-:W-:Y:S02]  /*4ac0*/  FFMA.FTZ R169, R165, R192, R169 ;  /* 0x000000c0a5a97223 */ /* 0x000fe400000100a9 */
[----:B------:R-:W-:Y:S02]  /*4ad0*/  FMUL.FTZ R59, R119, R56 ;  /* 0x00000038773b7220 */ /* 0x000fe40000410000 */
[----:B------:R-:W-:Y:S02]  /*4ae0*/  FFMA.FTZ R164, R165, R190, R57 ;  /* 0x000000bea5a47223 */ /* 0x000fe40000010039 */
[----:B------:R-:W-:-:S02]  /*4af0*/  FMUL.FTZ R175, R115, R169 ;  /* 0x000000a973af7220 */ /* 0x000fc40000410000 */
[-C--:B------:R-:W-:Y:S02]  /*4b00*/  FMUL.FTZ R57, R119, R58.reuse ;  /* 0x0000003a77397220 */ /* 0x080fe40000410000 */
[----:B------:R-:W-:Y:S02]  /*4b10*/  FFMA.FTZ R59, R120, R58, R59 ;  /* 0x0000003a783b7223 */ /* 0x000fe4000001003b */
[-C--:B------:R-:W-:Y:S02]  /*4b20*/  FMUL.FTZ R58, R115, R164.reuse ;  /* 0x000000a4733a7220 */ /* 0x080fe40000410000 */
[----:B------:R-:W-:Y:S01]  /*4b30*/  FFMA.FTZ R175, R116, R164, -R175 ;  /* 0x000000a474af7223 */ /* 0x000fe200000108af */
[--C-:B0-----:R-:W-:Y:S02]  /*4b40*/  PRMT R164, RZ, 0x5410, R84.reuse ;  /* 0x00005410ffa47816 */ /* 0x101fe40000000054 */
[----:B------:R-:W-:Y:S02]  /*4b50*/  PRMT R172, RZ, 0x7610, R84 ;  /* 0x00007610ffac7816 */ /* 0x000fe40000000054 */
[----:B------:R-:W-:Y:S01]  /*4b60*/  PRMT R170, RZ, 0x5410, R64 ;  /* 0x00005410ffaa7816 */ /* 0x000fe20000000040 */
[----:B------:R-:W-:-:S02]  /*4b70*/  FMUL.FTZ R181, R164, R55 ;  /* 0x00000037a4b57220 */ /* 0x000fc40000410000 */
[----:B------:R-:W-:Y:S02]  /*4b80*/  FFMA.FTZ R57, R120, R56, -R57 ;  /* 0x0000003878397223 */ /* 0x000fe40000010839 */
[----:B------:R-:W-:Y:S02]  /*4b90*/  FMUL.FTZ R56, R117, R59 ;  /* 0x0000003b75387220 */ /* 0x000fe40000410000 */
[----:B------:R-:W-:Y:S02]  /*4ba0*/  FFMA.FTZ R58, R116, R169, R58 ;  /* 0x000000a9743a7223 */ /* 0x000fe4000001003a */
[----:B------:R-:W-:Y:S02]  /*4bb0*/  FMUL.FTZ R183, R172, R55 ;  /* 0x00000037acb77220 */ /* 0x000fe40000410000 */
[----:B------:R-:W-:Y:S02]  /*4bc0*/  FFMA.FTZ R175, R170, R181, R175 ;  /* 0x000000b5aaaf7223 */ /* 0x000fe400000100af */
[----:B------:R-:W-:-:S02]  /*4bd0*/  FFMA.FTZ R56, R118, R57, -R56 ;  /* 0x0000003976387223 */ /* 0x000fc40000010838 */
[----:B------:R-:W-:Y:S02]  /*4be0*/  FMUL.FTZ R57, R117, R57 ;  /* 0x0000003975397220 */ /* 0x000fe40000410000 */
[----:B------:R-:W-:Y:S02]  /*4bf0*/  FFMA.FTZ R169, R170, R183, R58 ;  /* 0x000000b7aaa97223 */ /* 0x000fe4000001003a */
[C---:B------:R-:W-:Y:S02]  /*4c00*/  FMUL.FTZ R177, R113.reuse, R175 ;  /* 0x000000af71b17220 */ /* 0x040fe40000410000 */
[----:B------:R-:W-:Y:S02]  /*4c10*/  FFMA.FTZ R57, R118, R59, R57 ;  /* 0x0000003b76397223 */ /* 0x000fe40000010039 */
[-C--:B------:R-:W-:Y:S02]  /*4c20*/  FMUL.FTZ R176, R113, R169.reuse ;  /* 0x000000a971b07220 */ /* 0x080fe40000410000 */
[----:B------:R-:W-:Y:S01]  /*4c30*/  FFMA.FTZ R179, R114, R169, R177 ;  /* 0x000000a972b37223 */ /* 0x000fe200000100b1 */
[----:B------:R-:W-:Y:S01]  /*4c40*/  PRMT R169, RZ, 0x5410, R85 ;  /* 0x00005410ffa97816 */ /* 0x000fe20000000055 */
[----:B------:R-:W-:-:S02]  /*4c50*/  FMUL.FTZ R59, R115, R57 ;  /* 0x00000039733b7220 */ /* 0x000fc40000410000 */
[----:B------:R-:W-:Y:S01]  /*4c60*/  FMUL.FTZ R58, R115, R56 ;  /* 0x00000038733a7220 */ /* 0x000fe20000410000 */
[----:B------:R-:W-:Y:S01]  /*4c70*/  PRMT R177, RZ, 0x7610, R85 ;  /* 0x00007610ffb17816 */ /* 0x000fe20000000055 */
[----:B------:R-:W-:Y:S01]  /*4c80*/  FFMA.FTZ R176, R114, R175, -R176 ;  /* 0x000000af72b07223 */ /* 0x000fe200000108b0 */
[----:B------:R-:W-:Y:S01]  /*4c90*/  PRMT R175, RZ, 0x7610, R64 ;  /* 0x00007610ffaf7816 */ /* 0x000fe20000000040 */
[----:B------:R-:W-:Y:S02]  /*4ca0*/  FMUL.FTZ R186, R169, R88 ;  /* 0x00000058a9ba7220 */ /* 0x000fe40000410000 */
[C---:B------:R-:W-:Y:S02]  /*4cb0*/  FFMA.FTZ R84, R116.reuse, R56, -R59 ;  /* 0x0000003874547223 */ /* 0x040fe4000001083b */
[----:B------:R-:W-:Y:S02]  /*4cc0*/  FFMA.FTZ R174, R116, R57, R58 ;  /* 0x0000003974ae7223 */ /* 0x000fe4000001003a */
[----:B------:R-:W0:Y:S01]  /*4cd0*/  LDS.128 R56, [R216+0x30] ;  /* 0x00003000d8387984 */ /* 0x000e220000000c00 */
[----:B------:R-:W-:-:S02]  /*4ce0*/  FMUL.FTZ R188, R177, R88 ;  /* 0x00000058b1bc7220 */ /* 0x000fc40000410000 */
[C---:B------:R-:W-:Y:S02]  /*4cf0*/  FFMA.FTZ R176, R175.reuse, R186, R176 ;  /* 0x000000baafb07223 */ /* 0x040fe400000100b0 */
[----:B------:R-:W-:Y:S02]  /*4d00*/  FFMA.FTZ R182, R175, R188, R179 ;  /* 0x000000bcafb67223 */ /* 0x000fe400000100b3 */
[----:B------:R-:W-:Y:S02]  /*4d10*/  FMUL.FTZ R191, R111, R176 ;  /* 0x000000b06fbf7220 */ /* 0x000fe40000410000 */
[----:B------:R-:W-:Y:S02]  /*4d20*/  FMUL.FTZ R179, R113, R84 ;  /* 0x0000005471b37220 */ /* 0x000fe40000410000 */
[-C--:B------:R-:W-:Y:S02]  /*4d30*/  FMUL.FTZ R189, R111, R182.reuse ;  /* 0x000000b66fbd7220 */ /* 0x080fe40000410000 */
[----:B------:R-:W-:Y:S01]  /*4d40*/  FFMA.FTZ R191, R112, R182, R191 ;  /* 0x000000b670bf7223 */ /* 0x000fe200000100bf */
[----:B------:R-:W-:Y:S01]  /*4d50*/  PRMT R182, RZ, 0x7610, R86 ;  /* 0x00007610ffb67816 */ /* 0x000fe20000000056 */
[----:B------:R-:W-:-:S02]  /*4d60*/  FMUL.FTZ R85, R113, R174 ;  /* 0x000000ae71557220 */ /* 0x000fc40000410000 */
[----:B------:R-:W-:Y:S01]  /*4d70*/  FFMA.FTZ R179, R114, R174, R179 ;  /* 0x000000ae72b37223 */ /* 0x000fe200000100b3 */
[----:B------:R-:W-:Y:S01]  /*4d80*/  PRMT R174, RZ, 0x5410, R86 ;  /* 0x00005410ffae7816 */ /* 0x000fe20000000056 */
[----:B------:R-:W-:Y:S01]  /*4d90*/  FFMA.FTZ R189, R112, R176, -R189 ;  /* 0x000000b070bd7223 */ /* 0x000fe200000108bd */
[----:B------:R-:W-:Y:S01]  /*4da0*/  PRMT R176, RZ, 0x5410, R65 ;  /* 0x00005410ffb07816 */ /* 0x000fe20000000041 */
[----:B------:R-:W-:Y:S02]  /*4db0*/  FFMA.FTZ R85, R114, R84, -R85 ;  /* 0x0000005472557223 */ /* 0x000fe40000010855 */
[-C--:B------:R-:W-:Y:S02]  /*4dc0*/  FMUL.FTZ R197, R182, R53.reuse ;  /* 0x00000035b6c57220 */ /* 0x080fe40000410000 */
[----:B------:R-:W-:Y:S02]  /*4dd0*/  FMUL.FTZ R195, R174, R53 ;  /* 0x00000035aec37220 */ /* 0x000fe40000410000 */
[----:B------:R-:W-:-:S02]  /*4de0*/  FMUL.FTZ R84, R111, R179 ;  /* 0x000000b36f547220 */ /* 0x000fc40000410000 */
[----:B------:R-:W-:Y:S02]  /*4df0*/  FMUL.FTZ R86, R111, R85 ;  /* 0x000000556f567220 */ /* 0x000fe40000410000 */
[C---:B------:R-:W-:Y:S02]  /*4e00*/  FFMA.FTZ R184, R176.reuse, R197, R191 ;  /* 0x000000c5b0b87223 */ /* 0x040fe400000100bf */
[----:B------:R-:W-:Y:S02]  /*4e10*/  FFMA.FTZ R189, R176, R195, R189 ;  /* 0x000000c3b0bd7223 */ /* 0x000fe400000100bd */
[C---:B------:R-:W-:Y:S02]  /*4e20*/  FFMA.FTZ R84, R112.reuse, R85, -R84 ;  /* 0x0000005570547223 */ /* 0x040fe40000010854 */
[----:B------:R-:W-:Y:S01]  /*4e30*/  FFMA.FTZ R86, R112, R179, R86 ;  /* 0x000000b370567223 */ /* 0x000fe20000010056 */
[--C-:B------:R-:W-:Y:S01]  /*4e40*/  PRMT R179, RZ, 0x5410, R87.reuse ;  /* 0x00005410ffb37816 */ /* 0x100fe20000000057 */
[C---:B------:R-:W-:Y:S01]  /*4e50*/  FMUL.FTZ R85, R109.reuse, R184 ;  /* 0x000000b86d557220 */ /* 0x040fe20000410000 */
[----:B------:R-:W-:Y:S01]  /*4e60*/  PRMT R191, RZ, 0x7610, R87 ;  /* 0x00007610ffbf7816 */ /* 0x000fe20000000057 */
[----:B------:R-:W-:-:S02]  /*4e70*/  FMUL.FTZ R193, R109, R189 ;  /* 0x000000bd6dc17220 */ /* 0x000fc40000410000 */
[C---:B------:R-:W-:Y:S01]  /*4e80*/  FFMA.FTZ R85, R110.reuse, R189, -R85 ;  /* 0x000000bd6e557223 */ /* 0x040fe20000010855 */
[----:B------:R-:W-:Y:S01]  /*4e90*/  PRMT R189, RZ, 0x7610, R65 ;  /* 0x00007610ffbd7816 */ /* 0x000fe20000000041 */
[----:B------:R-:W-:Y:S02]  /*4ea0*/  FMUL.FTZ R202, R179, R54 ;  /* 0x00000036b3ca7220 */ /* 0x000fe40000410000 */
[----:B------:R-:W-:Y:S02]  /*4eb0*/  FFMA.FTZ R193, R110, R184, R193 ;  /* 0x000000b86ec17223 */ /* 0x000fe400000100c1 */
[----:B------:R-:W-:Y:S02]  /*4ec0*/  FMUL.FTZ R204, R191, R54 ;  /* 0x00000036bfcc7220 */ /* 0x000fe40000410000 */
[----:B------:R-:W-:Y:S02]  /*4ed0*/  FMUL.FTZ R87, R109, R84 ;  /* 0x000000546d577220 */ /* 0x000fe40000410000 */
[----:B------:R-:W-:-:S02]  /*4ee0*/  FFMA.FTZ R184, R189, R202, R85 ;  /* 0x000000cabdb87223 */ /* 0x000fc40000010055 */
[----:B------:R-:W-:Y:S02]  /*4ef0*/  FFMA.FTZ R194, R189, R204, R193 ;  /* 0x000000ccbdc27223 */ /* 0x000fe400000100c1 */
[-C--:B------:R-:W-:Y:S02]  /*4f00*/  FMUL.FTZ R85, R109, R86.reuse ;  /* 0x000000566d557220 */ /* 0x080fe40000410000 */
[C---:B------:R-:W-:Y:S02]  /*4f10*/  FFMA.FTZ R86, R110.reuse, R86, R87 ;  /* 0x000000566e567223 */ /* 0x040fe40000010057 */
[C---:B------:R-:W-:Y:S02]  /*4f20*/  FMUL.FTZ R87, R95.reuse, R194 ;  /* 0x000000c25f577220 */ /* 0x040fe40000410000 */
[----:B------:R-:W-:Y:S01]  /*4f30*/  FFMA.FTZ R84, R110, R84, -R85 ;  /* 0x000000546e547223 */ /* 0x000fe20000010855 */
[----:B0-----:R-:W-:Y:S01]  /*4f40*/  PRMT R196, RZ, 0x7610, R56 ;  /* 0x00007610ffc47816 */ /* 0x001fe20000000038 */
[----:B------:R-:W-:-:S02]  /*4f50*/  FMUL.FTZ R193, R95, R184 ;  /* 0x000000b85fc17220 */ /* 0x000fc40000410000 */
[----:B------:R-:W-:Y:S02]  /*4f60*/  FMUL.FTZ R85, R95, R86 ;  /* 0x000000565f557220 */ /* 0x000fe40000410000 */
[C---:B------:R-:W-:Y:S01]  /*4f70*/  FFMA.FTZ R87, R107.reuse, R184, -R87 ;  /* 0x000000b86b577223 */ /* 0x040fe20000010857 */
[----:B------:R-:W-:Y:S01]  /*4f80*/  PRMT R184, RZ, 0x5410, R56 ;  /* 0x00005410ffb87816 */ /* 0x000fe20000000038 */
[C---:B------:R-:W-:Y:S01]  /*4f90*/  FFMA.FTZ R193, R107.reuse, R194, R193 ;  /* 0x000000c26bc17223 */ /* 0x040fe200000100c1 */
[----:B------:R-:W-:Y:S01]  /*4fa0*/  PRMT R194, RZ, 0x5410, R66 ;  /* 0x00005410ffc27816 */ /* 0x000fe20000000042 */
[-C--:B------:R-:W-:Y:S02]  /*4fb0*/  FFMA.FTZ R198, R107, R84.reuse, -R85 ;  /* 0x000000546bc67223 */ /* 0x080fe40000010855 */
[----:B------:R-:W-:Y:S02]  /*4fc0*/  FMUL.FTZ R84, R95, R84 ;  /* 0x000000545f547220 */ /* 0x000fe40000410000 */
[----:B------:R-:W-:-:S02]  /*4fd0*/  FMUL.FTZ R207, R196, R51 ;  /* 0x00000033c4cf7220 */ /* 0x000fc40000410000 */
[----:B------:R-:W-:Y:S02]  /*4fe0*/  FMUL.FTZ R205, R184, R51 ;  /* 0x00000033b8cd7220 */ /* 0x000fe40000410000 */
[----:B------:R-:W-:Y:S02]  /*4ff0*/  FFMA.FTZ R84, R107, R86, R84 ;  /* 0x000000566b547223 */ /* 0x000fe40000010054 */
[C---:B------:R-:W-:Y:S02]  /*5000*/  FFMA.FTZ R86, R194.reuse, R207, R193 ;  /* 0x000000cfc2567223 */ /* 0x040fe400000100c1 */
[----:B------:R-:W-:Y:S02]  /*5010*/  FFMA.FTZ R56, R194, R205, R87 ;  /* 0x000000cdc2387223 */ /* 0x000fe40000010057 */
[C---:B------:R-:W-:Y:S02]  /*5020*/  FMUL.FTZ R193, R135.reuse, R86 ;  /* 0x0000005687c17220 */ /* 0x040fe40000410000 */
[----:B------:R-:W-:-:S02]  /*5030*/  FMUL.FTZ R199, R135, R56 ;  /* 0x0000003887c77220 */ /* 0x000fc40000410000 */
[----:B------:R-:W-:Y:S01]  /*5040*/  FFMA.FTZ R56, R137, R56, -R193 ;  /* 0x0000003889387223 */ /* 0x000fe200000108c1 */
[--C-:B------:R-:W-:Y:S01]  /*5050*/  PRMT R193, RZ, 0x5410, R57.reuse ;  /* 0x00005410ffc17816 */ /* 0x100fe20000000039 */
[C---:B------:R-:W-:Y:S01]  /*5060*/  FMUL.FTZ R85, R135.reuse, R84 ;  /* 0x0000005487557220 */ /* 0x040fe20000410000 */
[----:B------:R-:W-:Y:S01]  /*5070*/  PRMT R201, RZ, 0x7610, R57 ;  /* 0x00007610ffc97816 */ /* 0x000fe20000000039 */
[----:B------:R-:W-:Y:S02]  /*5080*/  FMUL.FTZ R87, R135, R198 ;  /* 0x000000c687577220 */ /* 0x000fe40000410000 */
[C---:B------:R-:W-:Y:S01]  /*5090*/  FFMA.FTZ R86, R137.reuse, R86, R199 ;  /* 0x0000005689567223 */ /* 0x040fe200000100c7 */
[----:B------:R-:W-:Y:S01]  /*50a0*/  PRMT R199, RZ, 0x7610, R66 ;  /* 0x00007610ffc77816 */ /* 0x000fe20000000042 */
[----:B------:R-:W-:Y:S02]  /*50b0*/  FFMA.FTZ R85, R137, R198, -R85 ;  /* 0x000000c689557223 */ /* 0x000fe40000010855 */
[----:B------:R-:W-:Y:S01]  /*50c0*/  FMUL.FTZ R208, R193, R52 ;  /* 0x00000034c1d07220 */ /* 0x000fe20000410000 */
[----:B------:R-:W-:Y:S01]  /*50d0*/  UIADD3 UR34, UR16, -0x1, URZ ;  /* 0xffffffff10227890 */ /* 0x000fe2000fffe03f */
[----:B------:R-:W-:-:S02]  /*50e0*/  FFMA.FTZ R87, R137, R84, R87 ;  /* 0x0000005489577223 */ /* 0x000fc40000010057 */
[----:B------:R-:W-:Y:S02]  /*50f0*/  FMUL.FTZ R84, R143, R85 ;  /* 0x000000558f547220 */ /* 0x000fe40000410000 */
[----:B------:R-:W-:Y:S02]  /*5100*/  FMUL.FTZ R210, R201, R52 ;  /* 0x00000034c9d27220 */ /* 0x000fe40000410000 */
[----:B------:R-:W-:Y:S01]  /*5110*/  FFMA.FTZ R56, R199, R208, R56 ;  /* 0x000000d0c7387223 */ /* 0x000fe20000010038 */
[----:B------:R-:W-:Y:S01]  /*5120*/  ULEA.HI UR35, UR34, UR34, URZ, 0x1 ;  /* 0x0000002222237291 */ /* 0x000fe2000f8f083f */
[-C--:B------:R-:W-:Y:S01]  /*5130*/  FMUL.FTZ R57, R143, R87.reuse ;  /* 0x000000578f397220 */ /* 0x080fe20000410000 */
[----:B------:R-:W-:Y:S01]  /*5140*/  PRMT R206, RZ, 0x7610, R58 ;  /* 0x00007610ffce7816 */ /* 0x000fe2000000003a */
[----:B------:R-:W-:Y:S02]  /*5150*/  FFMA.FTZ R87, R144, R87, R84 ;  /* 0x0000005790577223 */ /* 0x000fe40000010054 */
[----:B------:R-:W-:-:S02]  /*5160*/  FFMA.FTZ R86, R199, R210, R86 ;  /* 0x000000d2c7567223 */ /* 0x000fc40000010056 */
[C---:B------:R-:W-:Y:S01]  /*5170*/  FMUL.FTZ R203, R143.reuse, R56 ;  /* 0x000000388fcb7220 */ /* 0x040fe20000410000 */
[----:B------:R-:W-:Y:S01]  /*5180*/  PRMT R200, RZ, 0x5410, R67 ;  /* 0x00005410ffc87816 */ /* 0x000fe20000000043 */
[----:B------:R-:W-:Y:S01]  /*5190*/  FFMA.FTZ R57, R144, R85, -R57 ;  /* 0x0000005590397223 */ /* 0x000fe20000010839 */
[----:B------:R-:W-:Y:S01]  /*51a0*/  PRMT R198, RZ, 0x5410, R58 ;  /* 0x00005410ffc67816 */ /* 0x000fe2000000003a */
[----:B------:R-:W-:Y:S01]  /*51b0*/  FMUL.FTZ R212, R138, R87 ;  /* 0x000000578ad47220 */ /* 0x000fe20000410000 */
[----:B------:R-:W-:Y:S01]  /*51c0*/  ULOP3.LUT UR35, UR35, 0xfffffe, URZ, 0xc0, !UPT ;  /* 0x00fffffe23237892 */ /* 0x000fe2000f8ec03f */
[-C--:B------:R-:W-:Y:S02]  /*51d0*/  FMUL.FTZ R85, R143, R86.reuse ;  /* 0x000000568f557220 */ /* 0x080fe40000410000 */
[----:B------:R-:W-:Y:S02]  /*51e0*/  FFMA.FTZ R203, R144, R86, R203 ;  /* 0x0000005690cb7223 */ /* 0x000fe400000100cb */
[----:B------:R-:W-:Y:S01]  /*51f0*/  FMUL.FTZ R213, R206, R45 ;  /* 0x0000002dced57220 */ /* 0x000fe20000410000 */
[----:B------:R-:W-:Y:S01]  /*5200*/  UIADD3 UR35, UR34, -UR35, URZ ;  /* 0x8000002322237290 */ /* 0x000fe2000fffe03f */
[----:B------:R-:W-:-:S02]  /*5210*/  FFMA.FTZ R212, R140, R57, -R212 ;  /* 0x000000398cd47223 */ /* 0x000fc400000108d4 */
[----:B------:R-:W-:Y:S02]  /*5220*/  FMUL.FTZ R220, R138, R57 ;  /* 0x000000398adc7220 */ /* 0x000fe40000410000 */
[----:B------:R-:W-:Y:S02]  /*5230*/  FFMA.FTZ R85, R144, R56, -R85 ;  /* 0x0000003890557223 */ /* 0x000fe40000010855 */
[----:B------:R-:W-:Y:S02]  /*5240*/  FMUL.FTZ R211, R198, R45 ;  /* 0x0000002dc6d37220 */ /* 0x000fe40000410000 */
[C---:B------:R-:W-:Y:S01]  /*5250*/  FFMA.FTZ R57, R200.reuse, R213, R203 ;  /* 0x000000d5c8397223 */ /* 0x040fe200000100cb */
[----:B------:R-:W-:Y:S01]  /*5260*/  ULEA UR35, UR35, UR7, 0x8 ;  /* 0x0000000723237291 */ /* 0x000fe2000f8e403f */
[----:B------:R-:W-:Y:S02]  /*5270*/  FFMA.FTZ R85, R200, R211, R85 ;  /* 0x000000d3c8557223 */ /* 0x000fe40000010055 */
[----:B------:R-:W-:Y:S01]  /*5280*/  FMUL.FTZ R56, R138, R57 ;  /* 0x000000398a387220 */ /* 0x000fe20000410000 */
[----:B------:R-:W-:-:S02]  /*5290*/  ISETP.NE.AND P1, PT, R106, RZ, PT ;  /* 0x000000ff6a00720c */ /* 0x000fc40003f25270 */
[----:B------:R-:W-:Y:S01]  /*52a0*/  IADD3 R215, R106, 0x200, RZ ;  /* 0x000002006ad77810 */ /* 0x000fe20007ffe0ff */
[-C--:B------:R-:W-:Y:S01]  /*52b0*/  FFMA.FTZ R222, R140, R85.reuse, -R56 ;  /* 0x000000558cde7223 */ /* 0x080fe20000010838 */
[----:B------:R-:W-:Y:S01]  /*52c0*/  MOV R56, UR35 ;  /* 0x0000002300387c02 */ /* 0x000fe20008000f00 */
[----:B------:R-:W-:Y:S01]  /*52d0*/  FMUL.FTZ R58, R138, R85 ;  /* 0x000000558a3a7220 */ /* 0x000fe20000410000 */
[----:B-----5:R-:W-:Y:S02]  /*52e0*/  STS.128 [R104.X16+0x840], R68 ;  /* 0x0008404468007388 */ /* 0x020fe4000000cc00 */
[----:B------:R-:W-:Y:S01]  /*52f0*/  SEL R217, R56, R215, !P1 ;  /* 0x000000d738d97207 */ /* 0x000fe20004800000 */
[C---:B------:R-:W-:Y:S01]  /*5300*/  FFMA.FTZ R220, R140.reuse, R87, R220 ;  /* 0x000000578cdc7223 */ /* 0x040fe200000100dc */
[----:B---3--:R-:W-:Y:S01]  /*5310*/  STS.128 [R104.X16+0xa40], R76 ;  /* 0x000a404c68007388 */ /* 0x008fe2000000cc00 */
[--C-:B------:R-:W-:Y:S01]  /*5320*/  PRMT R203, RZ, 0x5410, R59.reuse ;  /* 0x00005410ffcb7816 */ /* 0x100fe2000000003b */
[----:B------:R-:W-:Y:S01]  /*5330*/  FFMA.FTZ R221, R140, R57, R58 ;  /* 0x000000398cdd7223 */ /* 0x000fe2000001003a */
        /* <DEDUP_REMOVED lines=13> */
[-C--:B------:R-:W-:Y:S01]  /*5410*/  FMUL.FTZ R214, R203, R40.reuse ;  /* 0x00000028cbd67220 */ /* 0x080fe20000410000 */
        /* <DEDUP_REMOVED lines=16> */
.L_x_10861:
[----:B--234-:R-:W-:Y:S05]  /*5520*/  BSYNC B0 ;  /* 0x0000000000007941 */ /* 0x01cfea0003800000 */
.L_x_10860:
        /* <DEDUP_REMOVED lines=57> */
[-C--:B------:R-:W-:Y:S02]  /*58c0*/  FMUL.FTZ R230, R135, -R224.reuse ;  /* 0x800000e087e67220 */ /* 0x080fe40000410000 */
[----:B------:R-:W-:Y:S02]  /*58d0*/  FFMA.FTZ R233, R137, R224, -R228 ;  /* 0x000000e089e97223 */ /* 0x000fe400000108e4 */
[-C--:B-1----:R-:W-:Y:S02]  /*58e0*/  FMUL.FTZ R84, R220, R229.reuse ;  /* 0x000000e5dc547220 */ /* 0x082fe40000410000 */
[----:B------:R-:W-:Y:S02]  /*58f0*/  FFMA.FTZ R224, R212, R229, R74 ;  /* 0x000000e5d4e07223 */ /* 0x000fe4000001004a */
[----:B------:R-:W-:-:S02]  /*5900*/  FMUL.FTZ R74, R220, R223 ;  /* 0x000000dfdc4a7220 */ /* 0x000fc40000410000 */
[C---:B------:R-:W-:Y:S01]  /*5910*/  FFMA.FTZ R229, R212.reuse, R81, -R84 ;  /* 0x00000051d4e57223 */ /* 0x040fe20000010854 */
[----:B------:R-:W-:Y:S01]  /*5920*/  HFMA2.MMA R81, -RZ, RZ, 0, 9.5367431640625e-07 ;  /* 0x00000010ff517435 */ /* 0x000fe200000001ff */
        /* <DEDUP_REMOVED lines=8> */
[----:B------:R-:W-:-:S02]  /*59b0*/  FMUL.FTZ R220, R4, R227 ;  /* 0x000000e304dc7220 */ /* 0x000fc40000410000 */
[----:B------:R-:W1:Y:S01]  /*59c0*/  SHFL.UP PT, R227, R222, 0x4, RZ ;  /* 0x04800000dee37989 */ /* 0x000e6200000e00ff */
[----:B------:R-:W-:-:S04]  /*59d0*/  @!P3 IMAD.WIDE R80, R80, R81, UR26 ;  /* 0x0000001a5050be25 */ /* 0x000fc8000f8e0251 */
[----:B------:R-:W-:Y:S01]  /*59e0*/  FMUL.FTZ R84, R4, R225 ;  /* 0x000000e104547220 */ /* 0x000fe20000410000 */
[----:B------:R2:W3:Y:S01]  /*59f0*/  @!P3 LDG.E.64 R74, [R80.64+0x8] ;  /* 0x00000818504ab981 */ /* 0x0004e2000c1e1b00 */
[----:B------:R-:W-:-:S03]  /*5a00*/  FFMA.FTZ R235, R137, R226, R230 ;  /* 0x000000e289eb7223 */ /* 0x000fc600000100e6 */
[----:B------:R-:W4:Y:S01]  /*5a10*/  SHFL.UP PT, R225, R212, 0x4, RZ ;  /* 0x04800000d4e17989 */ /* 0x000f2200000e00ff */
[----:B------:R-:W-:-:S03]  /*5a20*/  FADD.FTZ R230, -R220, R235 ;  /* 0x000000ebdce67221 */ /* 0x000fc60000010100 */
[----:B------:R-:W5:Y:S01]  /*5a30*/  SHFL.UP PT, R226, R223, 0x4, RZ ;  /* 0x04800000dfe27989 */ /* 0x000f6200000e00ff */
[----:B------:R-:W-:Y:S02]  /*5a40*/  FADD.FTZ R224, R84, R233 ;  /* 0x000000e954e07221 */ /* 0x000fe40000010000 */
[C---:B------:R-:W-:Y:S01]  /*5a50*/  FMUL.FTZ R229, R95.reuse, -R230 ;  /* 0x800000e65fe57220 */ /* 0x040fe20000410000 */
[----:B--2---:R-:W-:Y:S01]  /*5a60*/  PRMT R80, RZ, 0x7610, R79 ;  /* 0x00007610ff507816 */ /* 0x004fe2000000004f */
[-C--:B------:R-:W-:Y:S02]  /*5a70*/  FMUL.FTZ R231, R95, -R224.reuse ;  /* 0x800000e05fe77220 */ /* 0x080fe40000410000 */
[----:B------:R-:W-:Y:S01]  /*5a80*/  FFMA.FTZ R232, R107, R224, -R229 ;  /* 0x000000e06be87223 */ /* 0x000fe200000108e5 */
[----:B------:R-:W-:Y:S01]  /*5a90*/  PRMT R224, RZ, 0x5410, R79 ;  /* 0x00005410ffe07816 */ /* 0x000fe2000000004f */
[----:B0-----:R-:W-:Y:S01]  /*5aa0*/  FMUL.FTZ R79, R223, R228 ;  /* 0x000000e4df4f7220 */ /* 0x001fe20000410000 */
[----:B------:R-:W-:-:S03]  /*5ab0*/  ISETP.GE.AND P3, PT, R104, 0x4, PT ;  /* 0x000000046800780c */ /* 0x000fc60003f66270 */
[CC--:B-1----:R-:W-:Y:S02]  /*5ac0*/  FFMA.FTZ R229, R212.reuse, R227.reuse, -R79 ;  /* 0x000000e3d4e57223 */ /* 0x0c2fe4000001084f */
[----:B------:R-:W-:Y:S02]  /*5ad0*/  FMUL.FTZ R227, R223, R227 ;  /* 0x000000e3dfe37220 */ /* 0x000fe40000410000 */
[----:B------:R-:W-:Y:S02]  /*5ae0*/  FFMA.FTZ R231, R107, R230, R231 ;  /* 0x000000e66be77223 */ /* 0x000fe400000100e7 */
[----:B------:R-:W-:Y:S02]  /*5af0*/  FMUL.FTZ R80, R5, R80 ;  /* 0x0000005005507220 */ /* 0x000fe40000410000 */
[----:B----4-:R-:W-:Y:S02]  /*5b00*/  FMUL.FTZ R79, R223, R225 ;  /* 0x000000e1df4f7220 */ /* 0x010fe40000410000 */
[----:B------:R-:W-:-:S02]  /*5b10*/  FFMA.FTZ R228, R212, R228, R227 ;  /* 0x000000e4d4e47223 */ /* 0x000fc400000100e3 */
[----:B------:R-:W-:Y:S02]  /*5b20*/  FMUL.FTZ R81, R5, R224 ;  /* 0x000000e005517220 */ /* 0x000fe40000410000 */
[----:B------:R-:W-:Y:S02]  /*5b30*/  FADD.FTZ R231, -R80, R231 ;  /* 0x000000e750e77221 */ /* 0x000fe40000010100 */
[-C--:B-----5:R-:W-:Y:S02]  /*5b40*/  FFMA.FTZ R224, R212, R226.reuse, R79 ;  /* 0x000000e2d4e07223 */ /* 0x0a0fe4000001004f */
[----:B------:R-:W-:Y:S02]  /*5b50*/  @P3 FADD.FTZ R221, R221, R228 ;  /* 0x000000e4dddd3221 */ /* 0x000fe40000010000 */
[----:B------:R-:W-:Y:S02]  /*5b60*/  FMUL.FTZ R226, R223, R226 ;  /* 0x000000e2dfe27220 */ /* 0x000fe40000410000 */
[----:B------:R-:W-:-:S02]  /*5b70*/  @P3 FADD.FTZ R222, R222, R229 ;  /* 0x000000e5dede3221 */ /* 0x000fc40000010000 */
[----:B------:R-:W-:Y:S02]  /*5b80*/  FADD.FTZ R232, R81, R232 ;  /* 0x000000e851e87221 */ /* 0x000fe40000010000 */
        /* <DEDUP_REMOVED lines=10> */
[----:B------:R-:W2:Y:S01]  /*5c30*/  SHFL.UP PT, R224, R212, 0x8, RZ ;  /* 0x05000000d4e07989 */ /* 0x000ea200000e00ff */
        /* <DEDUP_REMOVED lines=22> */
[CC--:B--2---:R-:W-:Y:S02]  /*5da0*/  FMUL.FTZ R228, R223.reuse, R224.reuse ;  /* 0x000000e0dfe47220 */ /* 0x0c4fe40000410000 */
        /* <DEDUP_REMOVED lines=12> */
[----:B------:R-:W2:Y:S01]  /*5e70*/  SHFL.UP PT, R77, R212, 0x10, RZ ;  /* 0x06000000d44d7989 */ /* 0x000ea200000e00ff */
        /* <DEDUP_REMOVED lines=23> */
[C---:B--2---:R-:W-:Y:S02]  /*5ff0*/  FMUL.FTZ R227, R235.reuse, R77 ;  /* 0x0000004debe37220 */ /* 0x044fe40000410000 */
[-C--:B----4-:R-:W-:Y:S02]  /*6000*/  FMUL.FTZ R226, R235, R236.reuse ;  /* 0x000000ecebe27220 */ /* 0x090fe40000410000 */
[----:B------:R-:W-:-:S02]  /*6010*/  FFMA.FTZ R236, R212, R236, R227 ;  /* 0x000000ecd4ec7223 */ /* 0x000fc400000100e3 */
[----:B------:R-:W-:Y:S01]  /*6020*/  @P3 FFMA.FTZ R212, R212, R77, -R226 ;  /* 0x0000004dd4d43223 */ /* 0x000fe200000108e2 */
[--C-:B------:R-:W-:Y:S01]  /*6030*/  PRMT R77, RZ, 0x7610, R76.reuse ;  /* 0x00007610ff4d7816 */ /* 0x100fe2000000004c */
[----:B------:R-:W-:Y:S01]  /*6040*/  FFMA.FTZ R231, R110, R228, R231 ;  /* 0x000000e46ee77223 */ /* 0x000fe200000100e7 */
[----:B------:R-:W-:-:S03]  /*6050*/  PRMT R227, RZ, 0x5410, R76 ;  /* 0x00005410ffe37816 */ /* 0x000fc6000000004c */
[C---:B------:R-:W-:Y:S02]  /*6060*/  FMUL.FTZ R77, R8.reuse, R77 ;  /* 0x0000004d084d7220 */ /* 0x040fe40000410000 */
[----:B------:R-:W-:Y:S02]  /*6070*/  FMUL.FTZ R226, R111, -R231 ;  /* 0x800000e76fe27220 */ /* 0x000fe40000410000 */
[----:B------:R-:W-:Y:S02]  /*6080*/  FMUL.FTZ R76, R8, R227 ;  /* 0x000000e3084c7220 */ /* 0x000fe40000410000 */
[----:B------:R-:W-:Y:S02]  /*6090*/  FADD.FTZ R230, -R77, R230 ;  /* 0x000000e64de67221 */ /* 0x000fe40000010100 */
[-C--:B------:R-:W-:Y:S02]  /*60a0*/  FFMA.FTZ R226, R112, R229.reuse, -R226 ;  /* 0x000000e570e27223 */ /* 0x080fe400000108e2 */
[----:B------:R-:W-:-:S02]  /*60b0*/  FMUL.FTZ R229, R111, -R229 ;  /* 0x800000e56fe57220 */ /* 0x000fc40000410000 */
[----:B------:R-:W-:Y:S02]  /*60c0*/  FADD.FTZ R225, R76, R225 ;  /* 0x000000e14ce17221 */ /* 0x000fe40000010000 */
[----:B------:R-:W-:Y:S02]  /*60d0*/  FMUL.FTZ R227, R115, -R230 ;  /* 0x800000e673e37220 */ /* 0x000fe40000410000 */
[----:B------:R-:W-:Y:S02]  /*60e0*/  FFMA.FTZ R229, R112, R231, R229 ;  /* 0x000000e770e57223 */ /* 0x000fe400000100e5 */
[-C--:B------:R-:W-:Y:S02]  /*60f0*/  FFMA.FTZ R232, R116, R225.reuse, -R227 ;  /* 0x000000e174e87223 */ /* 0x080fe400000108e3 */
[----:B------:R-:W-:Y:S02]  /*6100*/  FMUL.FTZ R227, R113, -R226 ;  /* 0x800000e271e37220 */ /* 0x000fe40000410000 */
[----:B------:R-:W-:-:S02]  /*6110*/  FMUL.FTZ R231, R115, -R225 ;  /* 0x800000e173e77220 */ /* 0x000fc40000410000 */
[-C--:B------:R-:W-:Y:S01]  /*6120*/  FMUL.FTZ R225, R113, -R229.reuse ;  /* 0x800000e571e17220 */ /* 0x080fe20000410000 */
[----:B------:R-:W-:Y:S01]  /*6130*/  PRMT R228, RZ, 0x7610, R71 ;  /* 0x00007610ffe47816 */ /* 0x000fe20000000047 */
[----:B------:R-:W-:Y:S02]  /*6140*/  FFMA.FTZ R229, R114, R229, R227 ;  /* 0x000000e572e57223 */ /* 0x000fe400000100e3 */
[----:B------:R-:W-:Y:S02]  /*6150*/  FFMA.FTZ R234, R116, R230, R231 ;  /* 0x000000e674ea7223 */ /* 0x000fe400000100e7 */
[----:B------:R-:W-:Y:S01]  /*6160*/  FFMA.FTZ R227, R114, R226, -R225 ;  /* 0x000000e272e37223 */ /* 0x000fe200000108e1 */
[----:B------:R-:W-:Y:S01]  /*6170*/  PRMT R226, RZ, 0x5410, R71 ;  /* 0x00005410ffe27816 */ /* 0x000fe20000000047 */
[----:B------:R-:W-:Y:S02]  /*6180*/  FMUL.FTZ R230, R115, -R229 ;  /* 0x800000e573e67220 */ /* 0x000fe40000410000 */
[----:B------:R-:W-:-:S02]  /*6190*/  FMUL.FTZ R71, R9, R228 ;  /* 0x000000e409477220 */ /* 0x000fc40000410000 */
[CC--:B------:R-:W-:Y:S02]  /*61a0*/  FFMA.FTZ R230, R116.reuse, R227.reuse, -R230 ;  /* 0x000000e374e67223 */ /* 0x0c0fe400000108e6 */
[----:B------:R-:W-:Y:S02]  /*61b0*/  FMUL.FTZ R227, R115, -R227 ;  /* 0x800000e373e37220 */ /* 0x000fe40000410000 */
[----:B------:R-:W-:Y:S02]  /*61c0*/  FMUL.FTZ R225, R9, R226 ;  /* 0x000000e209e17220 */ /* 0x000fe40000410000 */
[----:B------:R-:W-:Y:S02]  /*61d0*/  FADD.FTZ R234, -R71, R234 ;  /* 0x000000ea47ea7221 */ /* 0x000fe40000010100 */
[----:B------:R-:W-:Y:S02]  /*61e0*/  FFMA.FTZ R227, R116, R229, R227 ;  /* 0x000000e574e37223 */ /* 0x000fe400000100e3 */
[----:B------:R-:W-:-:S02]  /*61f0*/  FADD.FTZ R232, R225, R232 ;  /* 0x000000e8e1e87221 */ /* 0x000fc40000010000 */
[----:B------:R-:W-:-:S04]  /*6200*/  FMUL.FTZ R229, R117, -R234 ;  /* 0x800000ea75e57220 */ /* 0x000fc80000410000 */
[C---:B------:R-:W-:Y:S02]  /*6210*/  FFMA.FTZ R231, R118.reuse, R232, -R229 ;  /* 0x000000e876e77223 */ /* 0x040fe400000108e5 */
[CC--:B------:R-:W-:Y:S02]  /*6220*/  FMUL.FTZ R229, R117.reuse, -R227.reuse ;  /* 0x800000e375e57220 */ /* 0x0c0fe40000410000 */
[CC--:B------:R-:W-:Y:S02]  /*6230*/  FMUL.FTZ R226, R117.reuse, -R230.reuse ;  /* 0x800000e675e27220 */ /* 0x0c0fe40000410000 */
[C---:B------:R-:W-:Y:S01]  /*6240*/  FFMA.FTZ R230, R118.reuse, R230, -R229 ;  /* 0x000000e676e67223 */ /* 0x040fe200000108e5 */
[----:B------:R-:W-:Y:S01]  /*6250*/  PRMT R229, RZ, 0x7610, R70 ;  /* 0x00007610ffe57816 */ /* 0x000fe20000000046 */
[----:B------:R-:W-:Y:S02]  /*6260*/  FMUL.FTZ R233, R117, -R232 ;  /* 0x800000e875e97220 */ /* 0x000fe40000410000 */
[C---:B------:R-:W-:Y:S01]  /*6270*/  FFMA.FTZ R228, R118.reuse, R227, R226 ;  /* 0x000000e376e47223 */ /* 0x040fe200000100e2 */
        /* <DEDUP_REMOVED lines=94> */
[----:B---3--:R-:W0:Y:S01]  /*6860*/  SHFL.IDX PT, R74, R74, RZ, 0x1f ;  /* 0x00001fff4a4a7589 */ /* 0x008e2200000e0000 */
        /* <DEDUP_REMOVED lines=22> */
.L_x_10863:
[----:B-123--:R-:W-:Y:S05]  /*69d0*/  BSYNC B0 ;  /* 0x0000000000007941 */ /* 0x00efea0003800000 */
.L_x_10862:
        /* <DEDUP_REMOVED lines=25> */
.L_x_10865:
[----:B------:R-:W-:Y:S05]  /*6b70*/  BSYNC B0 ;  /* 0x0000000000007941 */ /* 0x000fea0003800000 */
.L_x_10864:
        /* <DEDUP_REMOVED lines=18> */
.L_x_10867:
[----:B------:R-:W-:Y:S05]  /*6ca0*/  BSYNC B0 ;  /* 0x0000000000007941 */ /* 0x000fea0003800000 */
.L_x_10866:
        /* <DEDUP_REMOVED lines=18> */
.L_x_10869:
[----:B------:R-:W-:Y:S05]  /*6dd0*/  BSYNC B0 ;  /* 0x0000000000007941 */ /* 0x000fea0003800000 */
.L_x_10868:
        /* <DEDUP_REMOVED lines=18> */
.L_x_10871:
[----:B------:R-:W-:Y:S05]  /*6f00*/  BSYNC B0 ;  /* 0x0000000000007941 */ /* 0x000fea0003800000 */
.L_x_10870:
        /* <DEDUP_REMOVED lines=11> */
[CC--:B------:R-:W-:Y:S02]  /*6fc0*/  FMUL.FTZ R221, R131.reuse, R75.reuse ;  /* 0x0000004b83dd7220 */ /* 0x0c0fe40000410000 */
        /* <DEDUP_REMOVED lines=83> */
[----:B------:R-:W1:Y:S01]  /*7500*/  SHFL.DOWN PT, R221, R240, 0x1, 0x1f ;  /* 0x08201f00f0dd7f89 */ /* 0x000e6200000e0000 */
        /* <DEDUP_REMOVED lines=8> */
[----:B------:R-:W-:Y:S02]  /*7590*/  FFMA.FTZ R130, R107, R202, -R130 ;  /* 0x000000ca6b827223 */ /* 0x000fe40000010882 */
[----:B------:R-:W-:Y:S02]  /*75a0*/  @P2 FFMA.FTZ R212, R237, R59, R212 ;  /* 0x0000003bedd42223 */ /* 0x000fe400000100d4 */
[----:B------:R-:W-:Y:S01]  /*75b0*/  FFMA.FTZ R131, R107, R204, R131 ;  /* 0x000000cc6b837223 */ /* 0x000fe20000010083 */
[----:B------:R-:W-:Y:S01]  /*75c0*/  SHFL.IDX PT, R237, R240, RZ, 0x1f ;  /* 0x00001ffff0ed7589 */ /* 0x000fe200000e0000 */
[C---:B------:R-:W-:Y:S02]  /*75d0*/  FFMA.FTZ R205, R194.reuse, R205, R130 ;  /* 0x000000cdc2cd7223 */ /* 0x040fe40000010082 */
[----:B------:R-:W-:Y:S02]  /*75e0*/  FFMA.FTZ R207, R194, R207, R131 ;  /* 0x000000cfc2cf7223 */ /* 0x000fe40000010083 */
[----:B-1----:R-:W-:-:S02]  /*75f0*/  @P2 FADD.FTZ R59, R221, R212 ;  /* 0x000000d4dd3b2221 */ /* 0x002fc40000010000 */
        /* <DEDUP_REMOVED lines=41> */
[-C--:B------:R-:W-:Y:S01]  /*7890*/  FMUL.FTZ R74, R83, R40.reuse ;  /* 0x00000028534a7220 */ /* 0x080fe20000410000 */
[----:B------:R-:W-:Y:S01]  /*78a0*/  UIADD3 UR34, -UR34, UR35, URZ ;  /* 0x0000002322227290 */ /* 0x000fe2000fffe13f */
[----:B------:R-:W-:-:S02]  /*78b0*/  FMUL.FTZ R138, R219, R40 ;  /* 0x00000028db8a7220 */ /* 0x000fc40000410000 */
[-C--:B------:R-:W-:Y:S02]  /*78c0*/  FFMA.FTZ R209, R209, -R74.reuse, R82 ;  /* 0x8000004ad1d17223 */ /* 0x080fe40000010052 */
[C---:B------:R-:W-:Y:S02]  /*78d0*/  FFMA.FTZ R74, R203.reuse, -R74, R214 ;  /* 0x8000004acb4a7223 */ /* 0x040fe400000100d6 */
[----:B------:R-:W-:Y:S02]  /*78e0*/  FFMA.FTZ R72, R203, R219, R72 ;  /* 0x000000dbcb487223 */ /* 0x000fe40000010048 */
[C---:B-1----:R-:W-:Y:S02]  /*78f0*/  FMUL.FTZ R57, R143.reuse, -R218 ;  /* 0x800000da8f397220 */ /* 0x042fe40000410000 */
[-C--:B------:R-:W-:Y:S02]  /*7900*/  FMUL.FTZ R143, R143, -R222.reuse ;  /* 0x800000de8f8f7220 */ /* 0x080fe40000410000 */
[----:B------:R-:W-:-:S02]  /*7910*/  FFMA.FTZ R140, R144, R222, -R57 ;  /* 0x000000de908c7223 */ /* 0x000fc40000010839 */
[----:B------:R-:W-:Y:S02]  /*7920*/  FFMA.FTZ R87, R144, R218, R143 ;  /* 0x000000da90577223 */ /* 0x000fe4000001008f */
[C---:B------:R-:W-:Y:S02]  /*7930*/  FFMA.FTZ R58, R217.reuse, UR39, -R130 ;  /* 0x00000027d93a7c23 */ /* 0x040fe40008010882 */
[C---:B------:R-:W-:Y:S02]  /*7940*/  FMUL.FTZ R56, R217.reuse, UR40 ;  /* 0x00000028d9387c20 */ /* 0x040fe40008410000 */
[----:B------:R-:W-:Y:S02]  /*7950*/  FMUL.FTZ R130, R217, R40 ;  /* 0x00000028d9827220 */ /* 0x000fe40000410000 */
[----:B------:R-:W-:Y:S02]  /*7960*/  FADD.FTZ R87, -R86, R87 ;  /* 0x0000005756577221 */ /* 0x000fe40000010100 */
[----:B------:R-:W-:-:S02]  /*7970*/  FADD.FTZ R217, R85, R140 ;  /* 0x0000008c55d97221 */ /* 0x000fc40000010000 */
[C---:B------:R-:W-:Y:S02]  /*7980*/  FMUL.FTZ R86, R135.reuse, -R87 ;  /* 0x8000005787567220 */ /* 0x040fe40000410000 */
[-C--:B------:R-:W-:Y:S02]  /*7990*/  FMUL.FTZ R140, R135, -R217.reuse ;  /* 0x800000d9878c7220 */ /* 0x080fe40000410000 */
[----:B------:R-:W-:Y:S02]  /*79a0*/  FMUL.FTZ R57, R206, R218 ;  /* 0x000000dace397220 */ /* 0x000fe40000410000 */
[----:B------:R-:W-:Y:S02]  /*79b0*/  FMUL.FTZ R203, R218, UR40 ;  /* 0x00000028dacb7c20 */ /* 0x000fe40008410000 */
[----:B------:R-:W-:Y:S02]  /*79c0*/  FFMA.FTZ R85, R137, R217, -R86 ;  /* 0x000000d989557223 */ /* 0x000fe40000010856 */
[----:B------:R-:W-:-:S02]  /*79d0*/  FMUL.FTZ R212, R83, R138 ;  /* 0x0000008a53d47220 */ /* 0x000fc40000410000 */
[C---:B------:R-:W-:Y:S02]  /*79e0*/  FMUL.FTZ R131, R222.reuse, R45 ;  /* 0x0000002dde837220 */ /* 0x040fe40000410000 */
[----:B------:R-:W-:Y:S01]  /*79f0*/  FFMA.FTZ R137, R137, R87, R140 ;  /* 0x0000005789897223 */ /* 0x000fe2000001008c */
[----:B------:R1:W-:Y:S01]  /*7a00*/  STS [R73.X4+0x10f8], R212 ;  /* 0x0010f8d449007388 */ /* 0x0003e20000004800 */
[----:B------:R-:W-:Y:S02]  /*7a10*/  FMUL.FTZ R143, R222, UR40 ;  /* 0x00000028de8f7c20 */ /* 0x000fe40008410000 */
[----:B------:R-:W-:Y:S02]  /*7a20*/  FFMA.FTZ R57, R198, R222, R57 ;  /* 0x000000dec6397223 */ /* 0x000fe40000010039 */
[----:B------:R-:W-:Y:S02]  /*7a30*/  FFMA.FTZ R203, R222, UR39, R203 ;  /* 0x00000027decb7c23 */ /* 0x000fe400080100cb */
[----:B------:R-:W-:-:S02]  /*7a40*/  FADD.FTZ R222, R84, R85 ;  /* 0x0000005554de7221 */ /* 0x000fc40000010000 */
[----:B------:R-:W-:Y:S02]  /*7a50*/  FMUL.FTZ R216, R83, R130 ;  /* 0x0000008253d87220 */ /* 0x000fe40000410000 */
[----:B------:R-:W-:Y:S02]  /*7a60*/  FMUL.FTZ R144, R200, R131 ;  /* 0x00000083c8907220 */ /* 0x000fe40000410000 */
[----:B------:R-:W-:Y:S01]  /*7a70*/  FMUL.FTZ R135, R199, R52 ;  /* 0x00000034c7877220 */ /* 0x000fe20000410000 */
[----:B------:R4:W-:Y:S01]  /*7a80*/  STS [R73.X4+0x10fc], R216 ;  /* 0x0010fcd849007388 */ /* 0x0009e20000004800 */
[----:B------:R-:W-:Y:S02]  /*7a90*/  FADD.FTZ R238, -R220, R137 ;  /* 0x00000089dcee7221 */ /* 0x000fe40000010100 */
[----:B------:R-:W-:Y:S01]  /*7aa0*/  FMUL.FTZ R140, R201, R87 ;  /* 0x00000057c98c7220 */ /* 0x000fe20000410000 */
[----:B------:R5:W-:Y:S01]  /*7ab0*/  STS [R73.X4+0x10f0], R144 ;  /* 0x0010f09049007388 */ /* 0x000be20000004800 */
[----:B-1----:R-:W-:-:S02]  /*7ac0*/  FMUL.FTZ R212, R217, UR40 ;  /* 0x00000028d9d47c20 */ /* 0x002fc40008410000 */
[----:B------:R-:W-:Y:S02]  /*7ad0*/  FMUL.FTZ R86, R95, -R222 ;  /* 0x800000de5f567220 */ /* 0x000fe40000410000 */
[----:B------:R-:W-:Y:S01]  /*7ae0*/  FFMA.FTZ R59, R219, UR39, R56 ;  /* 0x00000027db3b7c23 */ /* 0x000fe20008010038 */
[----:B------:R-:W-:Y:S01]  /*7af0*/  IADD3 R219, R106, 0x3c0, RZ ;  /* 0x000003c06adb7810 */ /* 0x000fe20007ffe0ff */
[----:B------:R-:W-:Y:S02]  /*7b00*/  FFMA.FTZ R201, R201, -R135, R210 ;  /* 0x80000087c9c97223 */ /* 0x000fe400000100d2 */
[----:B------:R-:W-:Y:S02]  /*7b10*/  FMUL.FTZ R84, R95, -R238 ;  /* 0x800000ee5f547220 */ /* 0x000fe40000410000 */
[----:B------:R-:W-:Y:S02]  /*7b20*/  FMUL.FTZ R56, R200, R45 ;  /* 0x0000002dc8387220 */ /* 0x000fe40000410000 */
[----:B------:R-:W-:-:S02]  /*7b30*/  FFMA.FTZ R135, R193, -R135, R208 ;  /* 0x80000087c1877223 */ /* 0x000fc400000100d0 */
[----:B------:R-:W-:Y:S02]  /*7b40*/  FFMA.FTZ R140, R193, R217, R140 ;  /* 0x000000d9c18c7223 */ /* 0x000fe4000001008c */
[C---:B----4-:R-:W-:Y:S02]  /*7b50*/  FMUL.FTZ R216, R87.reuse, UR40 ;  /* 0x0000002857d87c20 */ /* 0x050fe40008410000 */
[C---:B------:R-:W-:Y:S02]  /*7b60*/  FFMA.FTZ R212, R87.reuse, UR39, -R212 ;  /* 0x0000002757d47c23 */ /* 0x040fe400080108d4 */
[----:B-----5:R-:W-:Y:S02]  /*7b70*/  FMUL.FTZ R144, R87, R52 ;  /* 0x0000003457907220 */ /* 0x020fe40000410000 */
[----:B------:R-:W-:Y:S02]  /*7b80*/  FMUL.FTZ R193, R222, UR40 ;  /* 0x00000028dec17c20 */ /* 0x000fe40008410000 */
[----:B------:R-:W-:-:S02]  /*7b90*/  FFMA.FTZ R87, R107, R238, R86 ;  /* 0x000000ee6b577223 */ /* 0x000fc40000010056 */
[----:B------:R-:W-:Y:S02]  /*7ba0*/  FFMA.FTZ R84, R107, R222, -R84 ;  /* 0x000000de6b547223 */ /* 0x000fe40000010854 */
[-C--:B------:R-:W-:Y:S02]  /*7bb0*/  FFMA.FTZ R206, R206, -R56.reuse, R213 ;  /* 0x80000038cece7223 */ /* 0x080fe400000100d5 */
[----:B------:R-:W-:Y:S02]  /*7bc0*/  FFMA.FTZ R56, R198, -R56, R211 ;  /* 0x80000038c6387223 */ /* 0x000fe400000100d3 */
[----:B------:R-:W-:Y:S02]  /*7bd0*/  FMUL.FTZ R95, R196, R238 ;  /* 0x000000eec45f7220 */ /* 0x000fe40000410000 */
[C---:B------:R-:W-:Y:S02]  /*7be0*/  FMUL.FTZ R86, R238.reuse, UR40 ;  /* 0x00000028ee567c20 */ /* 0x040fe40008410000 */
[----:B------:R-:W-:-:S02]  /*7bf0*/  FFMA.FTZ R193, R238, UR39, -R193 ;  /* 0x00000027eec17c23 */ /* 0x000fc400080108c1 */
[----:B------:R-:W-:Y:S02]  /*7c00*/  FMUL.FTZ R107, R238, R51 ;  /* 0x00000033ee6b7220 */ /* 0x000fe40000410000 */
[C---:B------:R-:W-:Y:S02]  /*7c10*/  FMUL.FTZ R198, R217.reuse, R52 ;  /* 0x00000034d9c67220 */ /* 0x040fe40000410000 */
[----:B------:R-:W-:Y:S02]  /*7c20*/  FFMA.FTZ R216, R217, UR39, R216 ;  /* 0x00000027d9d87c23 */ /* 0x000fe400080100d8 */
[----:B------:R-:W-:Y:S02]  /*7c30*/  FADD.FTZ R238, -R80, R87 ;  /* 0x0000005750ee7221 */ /* 0x000fe40000010100 */
[----:B------:R-:W-:Y:S02]  /*7c40*/  FMUL.FTZ R75, R218, R45 ;  /* 0x0000002dda4b7220 */ /* 0x000fe40000410000 */
[----:B------:R-:W-:-:S02]  /*7c50*/  FADD.FTZ R217, R81, R84 ;  /* 0x0000005451d97221 */ /* 0x000fc40000010000 */
[-C--:B------:R-:W-:Y:S02]  /*7c60*/  FMUL.FTZ R85, R194, R51.reuse ;  /* 0x00000033c2557220 */ /* 0x080fe40000410000 */
[----:B------:R-:W-:Y:S02]  /*7c70*/  FMUL.FTZ R220, R199, R144 ;  /* 0x00000090c7dc7220 */ /* 0x000fe40000410000 */
[----:B------:R-:W-:Y:S02]  /*7c80*/  FFMA.FTZ R143, R218, UR39, -R143 ;  /* 0x00000027da8f7c23 */ /* 0x000fe4000801088f */
[----:B------:R-:W-:Y:S01]  /*7c90*/  FMUL.FTZ R137, R222, R51 ;  /* 0x00000033de897220 */ /* 0x000fe20000410000 */
[----:B------:R1:W-:Y:S01]  /*7ca0*/  STS [R73.X4+0x10ec], R220 ;  /* 0x0010ecdc49007388 */ /* 0x0003e20000004800 */
[----:B------:R-:W-:Y:S02]  /*7cb0*/  FMUL.FTZ R81, R109, -R238 ;  /* 0x800000ee6d517220 */ /* 0x000fe40000410000 */
[----:B------:R-:W-:-:S02]  /*7cc0*/  FMUL.FTZ R218, R200, R75 ;  /* 0x0000004bc8da7220 */ /* 0x000fc40000410000 */
[----:B------:R-:W-:Y:S02]  /*7cd0*/  FMUL.FTZ R109, R109, -R217 ;  /* 0x800000d96d6d7220 */ /* 0x000fe40000410000 */
[-C--:B------:R-:W-:Y:S01]  /*7ce0*/  FFMA.FTZ R196, R196, -R85.reuse, R207 ;  /* 0x80000055c4c47223 */ /* 0x080fe200000100cf */
[----:B------:R4:W-:Y:S01]  /*7cf0*/  STS [R73.X4+0x10f4], R218 ;  /* 0x0010f4da49007388 */ /* 0x0009e20000004800 */
[----:B------:R-:W-:Y:S02]  /*7d00*/  FFMA.FTZ R84, R222, UR39, R86 ;  /* 0x00000027de547c23 */ /* 0x000fe40008010056 */
[C---:B------:R-:W-:Y:S02]  /*7d10*/  FFMA.FTZ R85, R184.reuse, -R85, R205 ;  /* 0x80000055b8557223 */ /* 0x040fe400000100cd */
[----:B------:R-:W-:Y:S02]  /*7d20*/  FFMA.FTZ R95, R184, R222, R95 ;  /* 0x000000deb85f7223 */ /* 0x000fe4000001005f */
[----:B------:R-:W-:-:S02]  /*7d30*/  FMUL.FTZ R86, R189, R54 ;  /* 0x00000036bd567220 */ /* 0x000fc40000410000 */
[----:B------:R-:W-:Y:S02]  /*7d40*/  FMUL.FTZ R184, R194, R137 ;  /* 0x00000089c2b87220 */ /* 0x000fe40000410000 */
[----:B------:R-:W-:Y:S02]  /*7d50*/  FFMA.FTZ R81, R110, R217, -R81 ;  /* 0x000000d96e517223 */ /* 0x000fe40000010851 */
[-C--:B------:R-:W-:Y:S01]  /*7d60*/  FMUL.FTZ R80, R191, R238.reuse ;  /* 0x000000eebf507220 */ /* 0x080fe20000410000 */
[----:B------:R5:W-:Y:S01]  /*7d70*/  STS [R73.X4+0x10e0], R184 ;  /* 0x0010e0b849007388 */ /* 0x000be20000004800 */
[----:B-1----:R-:W-:Y:S02]  /*7d80*/  FMUL.FTZ R220, R194, R107 ;  /* 0x0000006bc2dc7220 */ /* 0x002fe40000410000 */
[----:B------:R-:W-:Y:S02]  /*7d90*/  FFMA.FTZ R110, R110, R238, R109 ;  /* 0x000000ee6e6e7223 */ /* 0x000fe4000001006d */
[----:B------:R-:W-:Y:S01]  /*7da0*/  FMUL.FTZ R109, R217, UR40 ;  /* 0x00000028d96d7c20 */ /* 0x000fe20008410000 */
[----:B------:R1:W-:Y:S01]  /*7db0*/  STS [R73.X4+0x10e4], R220 ;  /* 0x0010e4dc49007388 */ /* 0x0003e20000004800 */
[----:B----4-:R-:W-:-:S02]  /*7dc0*/  FMUL.FTZ R218, R199, R198 ;  /* 0x000000c6c7da7220 */ /* 0x010fc40000410000 */
[-C--:B------:R-:W-:Y:S02]  /*7dd0*/  FFMA.FTZ R191, R191, -R86.reuse, R204 ;  /* 0x80000056bfbf7223 */ /* 0x080fe400000100cc */
[C---:B------:R-:W-:Y:S01]  /*7de0*/  FFMA.FTZ R87, R179.reuse, -R86, R202 ;  /* 0x80000056b3577223 */ /* 0x040fe200000100ca */
[----:B------:R4:W-:Y:S01]  /*7df0*/  STS [R73.X4+0x10e8], R218 ;  /* 0x0010e8da49007388 */ /* 0x0009e20000004800 */
[----:B------:R-:W-:Y:S02]  /*7e00*/  FFMA.FTZ R86, R179, R217, R80 ;  /* 0x000000d9b3567223 */ /* 0x000fe40000010050 */
[C---:B------:R-:W-:Y:S02]  /*7e10*/  FMUL.FTZ R80, R238.reuse, UR40 ;  /* 0x00000028ee507c20 */ /* 0x040fe40008410000 */
[C---:B-----5:R-:W-:Y:S02]  /*7e20*/  FFMA.FTZ R184, R238.reuse, UR39, -R109 ;  /* 0x00000027eeb87c23 */ /* 0x060fe4000801086d */
[----:B-1----:R-:W-:-:S02]  /*7e30*/  FMUL.FTZ R220, R238, R54 ;  /* 0x00000036eedc7220 */ /* 0x002fc40000410000 */
[C---:B------:R-:W-:Y:S02]  /*7e40*/  FFMA.FTZ R80, R217.reuse, UR39, R80 ;  /* 0x00000027d9507c23 */ /* 0x040fe40008010050 */
[----:B----4-:R-:W-:Y:S02]  /*7e50*/  FMUL.FTZ R218, R217, R54 ;  /* 0x00000036d9da7220 */ /* 0x010fe40000410000 */
[----:B------:R-:W-:Y:S02]  /*7e60*/  FADD.FTZ R217, -R79, R110 ;  /* 0x0000006e4fd97221 */ /* 0x000fe40000010100 */
[C---:B------:R-:W-:Y:S02]  /*7e70*/  FMUL.FTZ R184, R191.reuse, R184 ;  /* 0x000000b8bfb87220 */ /* 0x040fe40000410000 */
[----:B------:R-:W-:Y:S02]  /*7e80*/  FMUL.FTZ R79, R191, R220 ;  /* 0x000000dcbf4f7220 */ /* 0x000fe40000410000 */
[----:B------:R-:W-:-:S02]  /*7e90*/  FADD.FTZ R78, R78, R81 ;  /* 0x000000514e4e7221 */ /* 0x000fc40000010000 */
[----:B------:R-:W-:Y:S02]  /*7ea0*/  FMUL.FTZ R81, R191, R218 ;  /* 0x000000dabf517220 */ /* 0x000fe40000410000 */
[C---:B------:R-:W-:Y:S02]  /*7eb0*/  FFMA.FTZ R184, R87.reuse, R80, R184 ;  /* 0x0000005057b87223 */ /* 0x040fe400000100b8 */
[----:B------:R-:W-:Y:S02]  /*7ec0*/  FFMA.FTZ R80, R87, R218, R79 ;  /* 0x000000da57507223 */ /* 0x000fe4000001004f */
[-C--:B------:R-:W-:Y:S02]  /*7ed0*/  FMUL.FTZ R110, R189, R220.reuse ;  /* 0x000000dcbd6e7220 */ /* 0x080fe40000410000 */
[----:B------:R-:W-:Y:S02]  /*7ee0*/  FMUL.FTZ R79, R111, -R217 ;  /* 0x800000d96f4f7220 */ /* 0x000fe40000410000 */
[----:B------:R-:W-:Y:S01]  /*7ef0*/  FFMA.FTZ R81, R87, R220, -R81 ;  /* 0x000000dc57517223 */ /* 0x000fe20000010851 */
[----:B------:R1:W-:Y:S01]  /*7f00*/  STS [R73.X4+0x10dc], R110 ;  /* 0x0010dc6e49007388 */ /* 0x0003e20000004800 */
[----:B------:R-:W-:-:S02]  /*7f10*/  FMUL.FTZ R87, R176, R53 ;  /* 0x00000035b0577220 */ /* 0x000fc40000410000 */
[----:B------:R-:W-:Y:S02]  /*7f20*/  FFMA.FTZ R21, R86, R54, R21 ;  /* 0x0000003656157223 */ /* 0x000fe40000010015 */
[----:B------:R-:W-:Y:S02]  /*7f30*/  FFMA.FTZ R191, R189, R86, R184 ;  /* 0x00000056bdbf7223 */ /* 0x000fe400000100b8 */
[----:B------:R-:W-:Y:S02]  /*7f40*/  FFMA.FTZ R86, R112, R78, -R79 ;  /* 0x0000004e70567223 */ /* 0x000fe4000001084f */
[C---:B------:R-:W-:Y:S02]  /*7f50*/  FMUL.FTZ R79, R182.reuse, R217 ;  /* 0x000000d9b64f7220 */ /* 0x040fe40000410000 */
[-C--:B------:R-:W-:Y:S02]  /*7f60*/  FFMA.FTZ R182, R182, -R87.reuse, R197 ;  /* 0x80000057b6b67223 */ /* 0x080fe400000100c5 */
[----:B------:R-:W-:-:S02]  /*7f70*/  FFMA.FTZ R109, R174, -R87, R195 ;  /* 0x80000057ae6d7223 */ /* 0x000fc400000100c3 */
[C---:B-1----:R-:W-:Y:S02]  /*7f80*/  FMUL.FTZ R110, R78.reuse, UR40 ;  /* 0x000000284e6e7c20 */ /* 0x042fe40008410000 */
[----:B------:R-:W-:Y:S02]  /*7f90*/  FMUL.FTZ R87, R217, UR40 ;  /* 0x00000028d9577c20 */ /* 0x000fe40008410000 */
[----:B------:R-:W-:Y:S02]  /*7fa0*/  FMUL.FTZ R111, R111, -R78 ;  /* 0x8000004e6f6f7220 */ /* 0x000fe40000410000 */
[----:B------:R-:W-:Y:S02]  /*7fb0*/  FFMA.FTZ R179, R217, UR39, -R110 ;  /* 0x00000027d9b37c23 */ /* 0x000fe4000801086e */
[C---:B------:R-:W-:Y:S02]  /*7fc0*/  FFMA.FTZ R110, R78.reuse, UR39, R87 ;  /* 0x000000274e6e7c23 */ /* 0x040fe40008010057 */
[----:B------:R-:W-:-:S02]  /*7fd0*/  FMUL.FTZ R87, R78, R53 ;  /* 0x000000354e577220 */ /* 0x000fc40000410000 */
[----:B------:R-:W-:Y:S02]  /*7fe0*/  FFMA.FTZ R111, R112, R217, R111 ;  /* 0x000000d9706f7223 */ /* 0x000fe4000001006f */
[----:B------:R-:W-:Y:S02]  /*7ff0*/  FFMA.FTZ R79, R174, R78, R79 ;  /* 0x0000004eae4f7223 */ /* 0x000fe4000001004f */
[----:B------:R-:W-:Y:S02]  /*8000*/  FMUL.FTZ R193, R196, R193 ;  /* 0x000000c1c4c17220 */ /* 0x000fe40000410000 */
[----:B------:R-:W-:Y:S02]  /*8010*/  FMUL.FTZ R78, R176, R87 ;  /* 0x00000057b04e7220 */ /* 0x000fe40000410000 */
[----:B------:R-:W-:Y:S02]  /*8020*/  FMUL.FTZ R179, R182, R179 ;  /* 0x000000b3b6b37220 */ /* 0x000fe40000410000 */
[----:B------:R-:W-:Y:S01]  /*8030*/  FADD.FTZ R224, -R224, R111 ;  /* 0x0000006fe0e07221 */ /* 0x000fe20000010100 */
[----:B------:R1:W-:Y:S01]  /*8040*/  STS [R73.X4+0x10d0], R78 ;  /* 0x0010d04e49007388 */ /* 0x0003e20000004800 */
[----:B------:R-:W-:-:S02]  /*8050*/  FMUL.FTZ R174, R196, R107 ;  /* 0x0000006bc4ae7220 */ /* 0x000fc40000410000 */
[----:B------:R-:W-:Y:S02]  /*8060*/  FADD.FTZ R223, R223, R86 ;  /* 0x00000056dfdf7221 */ /* 0x000fe40000010000 */
[-C--:B------:R-:W-:Y:S02]  /*8070*/  FMUL.FTZ R196, R196, R137.reuse ;  /* 0x00000089c4c47220 */ /* 0x080fe40000410000 */
[----:B------:R-:W-:Y:S02]  /*8080*/  FFMA.FTZ R193, R85, R84, R193 ;  /* 0x0000005455c17223 */ /* 0x000fe400000100c1 */
[----:B------:R-:W-:Y:S01]  /*8090*/  FFMA.FTZ R110, R109, R110, R179 ;  /* 0x0000006e6d6e7223 */ /* 0x000fe200000100b3 */
[----:B------:R-:W-:Y:S01]  /*80a0*/  IADD3 R179, R106, 0x2a0, RZ ;  /* 0x000002a06ab37810 */ /* 0x000fe20007ffe0ff */
[----:B------:R-:W-:Y:S02]  /*80b0*/  FMUL.FTZ R222, R189, R218 ;  /* 0x000000dabdde7220 */ /* 0x000fe40000410000 */
[----:B------:R-:W-:-:S02]  /*80c0*/  FFMA.FTZ R84, R85, R137, R174 ;  /* 0x0000008955547223 */ /* 0x000fc400000100ae */
[----:B-1----:R-:W-:Y:S01]  /*80d0*/  FMUL.FTZ R78, R113, -R224 ;  /* 0x800000e0714e7220 */ /* 0x002fe20000410000 */
[----:B------:R-:W-:Y:S01]  /*80e0*/  STS [R73.X4+0x10d8], R222 ;  /* 0x0010d8de49007388 */ /* 0x000fe20000004800 */
[----:B------:R-:W-:Y:S01]  /*80f0*/  FMUL.FTZ R189, R217, R53 ;  /* 0x00000035d9bd7220 */ /* 0x000fe20000410000 */
[----:B------:R-:W-:Y:S01]  /*8100*/  IADD3 R217, R106, 0x3a0, RZ ;  /* 0x000003a06ad97810 */ /* 0x000fe20007ffe0ff */
[----:B------:R-:W-:Y:S02]  /*8110*/  FFMA.FTZ R85, R85, R107, -R196 ;  /* 0x0000006b55557223 */ /* 0x000fe400000108c4 */
[----:B------:R-:W-:Y:S02]  /*8120*/  FFMA.FTZ R20, R95, R51, R20 ;  /* 0x000000335f147223 */ /* 0x000fe40000010014 */
[----:B------:R-:W-:Y:S02]  /*8130*/  FMUL.FTZ R113, R113, -R223 ;  /* 0x800000df71717220 */ /* 0x000fe40000410000 */
[----:B------:R-:W-:Y:S01]  /*8140*/  FFMA.FTZ R194, R194, R95, R193 ;  /* 0x0000005fc2c27223 */ /* 0x000fe200000100c1 */
[----:B------:R-:W-:Y:S01]  /*8150*/  IADD3 R193, R106, 0x300, RZ ;  /* 0x000003006ac17810 */ /* 0x000fe20007ffe0ff */
[----:B------:R-:W-:-:S02]  /*8160*/  FMUL.FTZ R95, R175, R88 ;  /* 0x00000058af5f7220 */ /* 0x000fc40000410000 */
[----:B------:R-:W-:Y:S02]  /*8170*/  FMUL.FTZ R107, R223, UR40 ;  /* 0x00000028df6b7c20 */ /* 0x000fe40008410000 */
[----:B------:R-:W-:Y:S02]  /*8180*/  FFMA.FTZ R22, R79, R53, R22 ;  /* 0x000000354f167223 */ /* 0x000fe40000010016 */
[----:B------:R-:W-:Y:S02]  /*8190*/  FFMA.FTZ R196, R176, R79, R110 ;  /* 0x0000004fb0c47223 */ /* 0x000fe4000001006e */
[----:B------:R-:W-:Y:S02]  /*81a0*/  FFMA.FTZ R79, R114, R223, -R78 ;  /* 0x000000df724f7223 */ /* 0x000fe4000001084e */
[----:B------:R-:W-:Y:S02]  /*81b0*/  FMUL.FTZ R112, R176, R189 ;  /* 0x000000bdb0707220 */ /* 0x000fe40000410000 */
[----:B------:R-:W-:-:S02]  /*81c0*/  FFMA.FTZ R114, R114, R224, R113 ;  /* 0x000000e072727223 */ /* 0x000fc40000010071 */
[C---:B------:R-:W-:Y:S01]  /*81d0*/  FMUL.FTZ R78, R177.reuse, R224 ;  /* 0x000000e0b14e7220 */ /* 0x040fe20000410000 */
[----:B------:R1:W-:Y:S01]  /*81e0*/  STS [R73.X4+0x10d4], R112 ;  /* 0x0010d47049007388 */ /* 0x0003e20000004800 */
[----:B------:R-:W-:Y:S02]  /*81f0*/  FFMA.FTZ R177, R177, -R95, R188 ;  /* 0x8000005fb1b17223 */ /* 0x000fe400000100bc */
[C---:B------:R-:W-:Y:S02]  /*8200*/  FMUL.FTZ R110, R224.reuse, UR40 ;  /* 0x00000028e06e7c20 */ /* 0x040fe40008410000 */
[----:B------:R-:W-:Y:S02]  /*8210*/  FFMA.FTZ R176, R224, UR39, -R107 ;  /* 0x00000027e0b07c23 */ /* 0x000fe4000801086b */
[C---:B------:R-:W-:Y:S02]  /*8220*/  FMUL.FTZ R86, R182.reuse, R189 ;  /* 0x000000bdb6567220 */ /* 0x040fe40000410000 */
[----:B------:R-:W-:-:S02]  /*8230*/  FMUL.FTZ R182, R182, R87 ;  /* 0x00000057b6b67220 */ /* 0x000fc40000410000 */
[----:B------:R-:W-:Y:S02]  /*8240*/  FADD.FTZ R218, -R77, R114 ;  /* 0x000000724dda7221 */ /* 0x000fe40000010100 */
[----:B------:R-:W-:Y:S02]  /*8250*/  FFMA.FTZ R95, R169, -R95, R186 ;  /* 0x8000005fa95f7223 */ /* 0x000fe400000100ba */
[----:B------:R-:W-:Y:S02]  /*8260*/  FFMA.FTZ R174, R223, UR39, R110 ;  /* 0x00000027dfae7c23 */ /* 0x000fe4000801006e */
[----:B------:R-:W-:Y:S02]  /*8270*/  FMUL.FTZ R176, R177, R176 ;  /* 0x000000b0b1b07220 */ /* 0x000fe40000410000 */
[----:B------:R-:W-:Y:S02]  /*8280*/  FMUL.FTZ R77, R201, R144 ;  /* 0x00000090c94d7220 */ /* 0x000fe40000410000 */
[----:B------:R-:W-:-:S02]  /*8290*/  FFMA.FTZ R86, R109, R87, R86 ;  /* 0x000000576d567223 */ /* 0x000fc40000010056 */
[----:B-1----:R-:W-:Y:S02]  /*82a0*/  FFMA.FTZ R112, R169, R223, R78 ;  /* 0x000000dfa9707223 */ /* 0x002fe4000001004e */
[----:B------:R-:W-:Y:S01]  /*82b0*/  FFMA.FTZ R87, R109, R189, -R182 ;  /* 0x000000bd6d577223 */ /* 0x000fe200000108b6 */
[----:B------:R-:W-:Y:S01]  /*82c0*/  IADD3 R189, R106, 0x2c0, RZ ;  /* 0x000002c06abd7810 */ /* 0x000fe20007ffe0ff */
[----:B------:R-:W-:Y:S02]  /*82d0*/  FADD.FTZ R78, R76, R79 ;  /* 0x0000004f4c4e7221 */ /* 0x000fe40000010000 */
[----:B------:R-:W-:Y:S02]  /*82e0*/  FMUL.FTZ R212, R201, R212 ;  /* 0x000000d4c9d47220 */ /* 0x000fe40000410000 */
[-C--:B------:R-:W-:Y:S02]  /*82f0*/  FMUL.FTZ R182, R224, R88.reuse ;  /* 0x00000058e0b67220 */ /* 0x080fe40000410000 */
[----:B------:R-:W-:-:S02]  /*8300*/  FMUL.FTZ R76, R223, R88 ;  /* 0x00000058df4c7220 */ /* 0x000fc40000410000 */
[----:B------:R-:W-:Y:S02]  /*8310*/  FMUL.FTZ R201, R201, R198 ;  /* 0x000000c6c9c97220 */ /* 0x000fe40000410000 */
[----:B------:R-:W-:Y:S02]  /*8320*/  FFMA.FTZ R174, R95, R174, R176 ;  /* 0x000000ae5fae7223 */ /* 0x000fe400000100b0 */
[----:B------:R-:W-:Y:S02]  /*8330*/  FFMA.FTZ R198, R135, R198, R77 ;  /* 0x000000c687c67223 */ /* 0x000fe4000001004d */
[C---:B------:R-:W-:Y:S02]  /*8340*/  FMUL.FTZ R77, R115.reuse, -R218 ;  /* 0x800000da734d7220 */ /* 0x040fe40000410000 */
[----:B------:R-:W-:Y:S02]  /*8350*/  FMUL.FTZ R115, R115, -R78 ;  /* 0x8000004e73737220 */ /* 0x000fe40000410000 */
[----:B------:R-:W-:-:S02]  /*8360*/  FMUL.FTZ R114, R175, R76 ;  /* 0x0000004caf727220 */ /* 0x000fc40000410000 */
[C---:B------:R-:W-:Y:S02]  /*8370*/  FMUL.FTZ R184, R175.reuse, R182 ;  /* 0x000000b6afb87220 */ /* 0x040fe40000410000 */
[----:B------:R-:W-:Y:S01]  /*8380*/  FFMA.FTZ R23, R112, R88, R23 ;  /* 0x0000005870177223 */ /* 0x000fe20000010017 */
[----:B------:R-:W-:Y:S01]  /*8390*/  STS [R73.X4+0x10c8], R114 ;  /* 0x0010c87249007388 */ /* 0x000fe20000004800 */
[----:B------:R-:W-:Y:S02]  /*83a0*/  FFMA.FTZ R175, R175, R112, R174 ;  /* 0x00000070afaf7223 */ /* 0x000fe400000100ae */
[C---:B------:R-:W-:Y:S01]  /*83b0*/  FFMA.FTZ R112, R116.reuse, R78, -R77 ;  /* 0x0000004e74707223 */ /* 0x040fe2000001084d */
[----:B------:R-:W-:Y:S01]  /*83c0*/  STS [R73.X4+0x10cc], R184 ;  /* 0x0010ccb849007388 */ /* 0x000fe20000004800 */
[----:B------:R-:W-:Y:S02]  /*83d0*/  FMUL.FTZ R110, R177, R182 ;  /* 0x000000b6b16e7220 */ /* 0x000fe40000410000 */
[----:B------:R-:W-:-:S02]  /*83e0*/  FFMA.FTZ R116, R116, R218, R115 ;  /* 0x000000da74747223 */ /* 0x000fc40000010073 */
[----:B------:R-:W-:Y:S02]  /*83f0*/  FMUL.FTZ R177, R177, R76 ;  /* 0x0000004cb1b17220 */ /* 0x000fe40000410000 */
[----:B------:R-:W-:Y:S02]  /*8400*/  FMUL.FTZ R79, R170, R55 ;  /* 0x00000037aa4f7220 */ /* 0x000fe40000410000 */
[----:B------:R-:W-:Y:S02]  /*8410*/  FMUL.FTZ R77, R172, R218 ;  /* 0x000000daac4d7220 */ /* 0x000fe40000410000 */
[----:B------:R-:W-:Y:S02]  /*8420*/  FFMA.FTZ R110, R95, R76, R110 ;  /* 0x0000004c5f6e7223 */ /* 0x000fe4000001006e */
[----:B------:R-:W-:Y:S02]  /*8430*/  FADD.FTZ R71, -R71, R116 ;  /* 0x0000007447477221 */ /* 0x000fe40000010100 */
[----:B------:R-:W-:Y:S01]  /*8440*/  FFMA.FTZ R76, R95, R182, -R177 ;  /* 0x000000b65f4c7223 */ /* 0x000fe200000108b1 */
[----:B------:R-:W-:Y:S01]  /*8450*/  IADD3 R177, R106, 0x20, RZ ;  /* 0x000000206ab17810 */ /* 0x000fe20007ffe0ff */
[----:B------:R-:W-:-:S02]  /*8460*/  FADD.FTZ R225, R225, R112 ;  /* 0x00000070e1e17221 */ /* 0x000fc40000010000 */
[-C--:B------:R-:W-:Y:S01]  /*8470*/  FFMA.FTZ R172, R172, -R79.reuse, R183 ;  /* 0x8000004facac7223 */ /* 0x080fe200000100b7 */
[----:B------:R-:W-:Y:S01]  /*8480*/  LEA.HI.SX32 R177, R177, R106, 0x1b ;  /* 0x0000006ab1b17211 */ /* 0x000fe200078fdaff */
[C---:B------:R-:W-:Y:S02]  /*8490*/  FFMA.FTZ R95, R164.reuse, -R79, R181 ;  /* 0x8000004fa45f7223 */ /* 0x040fe400000100b5 */
[----:B------:R-:W-:Y:S02]  /*84a0*/  FFMA.FTZ R79, R164, R78, R77 ;  /* 0x0000004ea44f7223 */ /* 0x000fe4000001004d */
[C---:B------:R-:W-:Y:S02]  /*84b0*/  FMUL.FTZ R77, R117.reuse, -R71 ;  /* 0x80000047754d7220 */ /* 0x040fe40000410000 */
[----:B------:R-:W-:Y:S02]  /*84c0*/  FMUL.FTZ R117, R117, -R225 ;  /* 0x800000e175757220 */ /* 0x000fe40000410000 */
[----:B------:R-:W-:-:S02]  /*84d0*/  FMUL.FTZ R107, R218, UR40 ;  /* 0x00000028da6b7c20 */ /* 0x000fc40008410000 */
[C---:B------:R-:W-:Y:S02]  /*84e0*/  FFMA.FTZ R117, R118.reuse, R71, R117 ;  /* 0x0000004776757223 */ /* 0x040fe40000010075 */
[----:B------:R-:W-:Y:S02]  /*84f0*/  FFMA.FTZ R77, R118, R225, -R77 ;  /* 0x000000e1764d7223 */ /* 0x000fe4000001084d */
[----:B------:R-:W-:Y:S02]  /*8500*/  FMUL.FTZ R113, R218, R55 ;  /* 0x00000037da717220 */ /* 0x000fe40000410000 */
[----:B------:R-:W-:Y:S02]  /*8510*/  FADD.FTZ R70, -R70, R117 ;  /* 0x0000007546467221 */ /* 0x000fe40000010100 */
[----:B------:R-:W-:Y:S02]  /*8520*/  FFMA.FTZ R112, R78, UR39, R107 ;  /* 0x000000274e707c23 */ /* 0x000fe4000801006b */
[----:B------:R-:W-:-:S02]  /*8530*/  FADD.FTZ R226, R226, R77 ;  /* 0x0000004de2e27221 */ /* 0x000fc40000010000 */
[C---:B------:R-:W-:Y:S02]  /*8540*/  FMUL.FTZ R109, R78.reuse, UR40 ;  /* 0x000000284e6d7c20 */ /* 0x040fe40008410000 */
[----:B------:R-:W-:Y:S02]  /*8550*/  FMUL.FTZ R107, R78, R55 ;  /* 0x000000374e6b7220 */ /* 0x000fe40000410000 */
[----:B------:R-:W-:Y:S02]  /*8560*/  FMUL.FTZ R78, R172, R113 ;  /* 0x00000071ac4e7220 */ /* 0x000fe40000410000 */
[C---:B------:R-:W-:Y:S02]  /*8570*/  FMUL.FTZ R77, R119.reuse, -R70 ;  /* 0x80000046774d7220 */ /* 0x040fe40000410000 */
[----:B------:R-:W-:Y:S02]  /*8580*/  FMUL.FTZ R119, R119, -R226 ;  /* 0x800000e277777220 */ /* 0x000fe40000410000 */
[----:B------:R-:W-:-:S02]  /*8590*/  FFMA.FTZ R137, R95, R107, R78 ;  /* 0x0000006b5f897223 */ /* 0x000fc4000001004e */
        /* <DEDUP_REMOVED lines=8> */
[----:B------:R-:W-:Y:S02]  /*8620*/  FMUL.FTZ R119, R206, R131 ;  /* 0x00000083ce777220 */ /* 0x000fe40000410000 */
[----:B------:R-:W-:Y:S02]  /*8630*/  FADD.FTZ R228, -R228, R77 ;  /* 0x0000004de4e47221 */ /* 0x000fe40000010100 */
[----:B------:R-:W-:Y:S02]  /*8640*/  FADD.FTZ R68, R68, R121 ;  /* 0x0000007944447221 */ /* 0x000fe40000010000 */
[----:B------:R-:W-:-:S02]  /*8650*/  FMUL.FTZ R143, R206, R143 ;  /* 0x0000008fce8f7220 */ /* 0x000fc40000410000 */
[-C--:B------:R-:W-:Y:S02]  /*8660*/  FMUL.FTZ R78, R206, R75.reuse ;  /* 0x0000004bce4e7220 */ /* 0x080fe40000410000 */
[C---:B------:R-:W-:Y:S02]  /*8670*/  FFMA.FTZ R119, R56.reuse, R75, -R119 ;  /* 0x0000004b38777223 */ /* 0x040fe40000010877 */
[C---:B------:R-:W-:Y:S02]  /*8680*/  FMUL.FTZ R75, R123.reuse, -R228 ;  /* 0x800000e47b4b7220 */ /* 0x040fe40000410000 */
[-C--:B------:R-:W-:Y:S02]  /*8690*/  FMUL.FTZ R123, R123, -R68.reuse ;  /* 0x800000447b7b7220 */ /* 0x080fe40000410000 */
[----:B------:R-:W-:Y:S01]  /*86a0*/  FFMA.FTZ R143, R56, R203, R143 ;  /* 0x000000cb388f7223 */ /* 0x000fe2000001008f */
[----:B------:R-:W-:Y:S01]  /*86b0*/  IADD3 R203, R106, 0x360, RZ ;  /* 0x000003606acb7810 */ /* 0x000fe20007ffe0ff */
[----:B------:R-:W-:-:S02]  /*86c0*/  FFMA.FTZ R75, R124, R68, -R75 ;  /* 0x000000447c4b7223 */ /* 0x000fc4000001084b */
[----:B------:R-:W-:Y:S02]  /*86d0*/  FFMA.FTZ R124, R124, R228, R123 ;  /* 0x000000e47c7c7223 */ /* 0x000fe4000001007b */
[----:B------:R-:W-:Y:S02]  /*86e0*/  FFMA.FTZ R18, R57, R45, R18 ;  /* 0x0000002d39127223 */ /* 0x000fe40000010012 */
[----:B------:R-:W-:Y:S02]  /*86f0*/  FFMA.FTZ R200, R200, R57, R143 ;  /* 0x00000039c8c87223 */ /* 0x000fe4000001008f */
[----:B------:R-:W-:Y:S02]  /*8700*/  FMUL.FTZ R57, R165, R90 ;  /* 0x0000005aa5397220 */ /* 0x000fe40000410000 */
[----:B------:R-:W-:Y:S02]  /*8710*/  FADD.FTZ R229, -R229, R124 ;  /* 0x0000007ce5e57221 */ /* 0x000fe40000010100 */
[----:B------:R-:W-:-:S02]  /*8720*/  FFMA.FTZ R131, R56, R131, R78 ;  /* 0x0000008338837223 */ /* 0x000fc4000001004e */
[----:B------:R-:W-:Y:S02]  /*8730*/  FADD.FTZ R230, R230, R75 ;  /* 0x0000004be6e67221 */ /* 0x000fe40000010000 */
[C---:B------:R-:W-:Y:S02]  /*8740*/  FMUL.FTZ R56, R167.reuse, R71 ;  /* 0x00000047a7387220 */ /* 0x040fe40000410000 */
[-C--:B------:R-:W-:Y:S02]  /*8750*/  FFMA.FTZ R167, R167, -R57.reuse, R192 ;  /* 0x80000039a7a77223 */ /* 0x080fe400000100c0 */
[----:B------:R-:W-:Y:S02]  /*8760*/  FFMA.FTZ R75, R159, -R57, R190 ;  /* 0x800000399f4b7223 */ /* 0x000fe400000100be */
[C---:B------:R-:W-:Y:S02]  /*8770*/  FMUL.FTZ R57, R125.reuse, -R229 ;  /* 0x800000e57d397220 */ /* 0x040fe40000410000 */
[----:B------:R-:W-:-:S02]  /*8780*/  FMUL.FTZ R125, R125, -R230 ;  /* 0x800000e67d7d7220 */ /* 0x000fc40000410000 */
[----:B------:R-:W-:Y:S02]  /*8790*/  FFMA.FTZ R109, R218, UR39, -R109 ;  /* 0x00000027da6d7c23 */ /* 0x000fe4000801086d */
[C---:B------:R-:W-:Y:S02]  /*87a0*/  FFMA.FTZ R57, R126.reuse, R230, -R57 ;  /* 0x000000e67e397223 */ /* 0x040fe40000010839 */
[----:B------:R-:W-:Y:S02]  /*87b0*/  FFMA.FTZ R126, R126, R229, R125 ;  /* 0x000000e57e7e7223 */ /* 0x000fe4000001007d */
[----:B------:R-:W-:Y:S02]  /*87c0*/  FMUL.FTZ R109, R172, R109 ;  /* 0x0000006dac6d7220 */ /* 0x000fe40000410000 */
[----:B------:R-:W-:Y:S02]  /*87d0*/  FADD.FTZ R232, R232, R57 ;  /* 0x00000039e8e87221 */ /* 0x000fe40000010000 */
[----:B------:R-:W-:-:S02]  /*87e0*/  FMUL.FTZ R116, R170, R113 ;  /* 0x00000071aa747220 */ /* 0x000fc40000410000 */
[----:B------:R-:W-:Y:S02]  /*87f0*/  FADD.FTZ R231, -R231, R126 ;  /* 0x0000007ee7e77221 */ /* 0x000fe40000010100 */
[----:B------:R-:W-:Y:S01]  /*8800*/  FFMA.FTZ R109, R95, R112, R109 ;  /* 0x000000705f6d7223 */ /* 0x000fe2000001006d */
[----:B------:R1:W-:Y:S01]  /*8810*/  STS [R73.X4+0x10c4], R116 ;  /* 0x0010c47449007388 */ /* 0x0003e20000004800 */
[----:B------:R-:W-:Y:S02]  /*8820*/  FMUL.FTZ R112, R225, UR40 ;  /* 0x00000028e1707c20 */ /* 0x000fe40008410000 */
[C---:B------:R-:W-:Y:S02]  /*8830*/  FMUL.FTZ R57, R127.reuse, -R232 ;  /* 0x800000e87f397220 */ /* 0x040fe40000410000 */
[----:B------:R-:W-:Y:S02]  /*8840*/  FMUL.FTZ R127, R127, -R231 ;  /* 0x800000e77f7f7220 */ /* 0x000fe40000410000 */
[----:B------:R-:W-:-:S02]  /*8850*/  FMUL.FTZ R78, R71, UR40 ;  /* 0x00000028474e7c20 */ /* 0x000fc40008410000 */
[C---:B------:R-:W-:Y:S02]  /*8860*/  FFMA.FTZ R112, R71.reuse, UR39, -R112 ;  /* 0x0000002747707c23 */ /* 0x040fe40008010870 */
[----:B-1----:R-:W-:Y:S02]  /*8870*/  FMUL.FTZ R116, R71, R90 ;  /* 0x0000005a47747220 */ /* 0x002fe40000410000 */
[C---:B------:R-:W-:Y:S02]  /*8880*/  FFMA.FTZ R71, R128.reuse, R231, R57 ;  /* 0x000000e780477223 */ /* 0x040fe40000010039 */
[----:B------:R-:W-:Y:S02]  /*8890*/  FFMA.FTZ R128, R128, R232, -R127 ;  /* 0x000000e880807223 */ /* 0x000fe4000001087f */
[----:B------:R-:W-:Y:S02]  /*88a0*/  FMUL.FTZ R114, R170, R107 ;  /* 0x0000006baa727220 */ /* 0x000fe40000410000 */
[----:B------:R-:W-:-:S02]  /*88b0*/  FADD.FTZ R234, -R234, R71 ;  /* 0x00000047eaea7221 */ /* 0x000fc40000010100 */
[----:B------:R-:W-:Y:S01]  /*88c0*/  FADD.FTZ R233, R233, R128 ;  /* 0x00000080e9e97221 */ /* 0x000fe20000010000 */
[----:B------:R1:W-:Y:S01]  /*88d0*/  STS [R73.X4+0x10c0], R114 ;  /* 0x0010c07249007388 */ /* 0x0003e20000004800 */
[C---:B------:R-:W-:Y:S02]  /*88e0*/  FMUL.FTZ R71, R129.reuse, -R234 ;  /* 0x800000ea81477220 */ /* 0x040fe40000410000 */
[----:B------:R-:W-:Y:S02]  /*88f0*/  FMUL.FTZ R129, R129, -R233 ;  /* 0x800000e981817220 */ /* 0x000fe40000410000 */
[----:B------:R-:W-:Y:S02]  /*8900*/  FFMA.FTZ R78, R225, UR39, R78 ;  /* 0x00000027e14e7c23 */ /* 0x000fe4000801004e */
[----:B------:R-:W-:Y:S02]  /*8910*/  FMUL.FTZ R112, R167, R112 ;  /* 0x00000070a7707220 */ /* 0x000fe40000410000 */
[----:B------:R-:W-:-:S02]  /*8920*/  FFMA.FTZ R129, R132, R234, R129 ;  /* 0x000000ea84817223 */ /* 0x000fc40000010081 */
[----:B-1----:R-:W-:Y:S02]  /*8930*/  FMUL.FTZ R114, R225, R90 ;  /* 0x0000005ae1727220 */ /* 0x002fe40000410000 */
[----:B------:R-:W-:Y:S02]  /*8940*/  FMUL.FTZ R58, R209, R58 ;  /* 0x0000003ad13a7220 */ /* 0x000fe40000410000 */
[----:B------:R-:W-:Y:S02]  /*8950*/  FMUL.FTZ R121, R167, R114 ;  /* 0x00000072a7797220 */ /* 0x000fe40000410000 */
[----:B------:R-:W-:Y:S02]  /*8960*/  FFMA.FTZ R57, R75, R78, R112 ;  /* 0x0000004e4b397223 */ /* 0x000fe40000010070 */
[----:B------:R-:W-:Y:S02]  /*8970*/  FMUL.FTZ R117, R94, R99 ;  /* 0x000000635e757220 */ /* 0x000fe40000410000 */
[----:B------:R-:W-:-:S02]  /*8980*/  FMUL.FTZ R120, R167, R116 ;  /* 0x00000074a7787220 */ /* 0x000fc40000410000 */
[-C--:B------:R-:W-:Y:S02]  /*8990*/  FFMA.FTZ R121, R75, R116.reuse, -R121 ;  /* 0x000000744b797223 */ /* 0x080fe40000010879 */
[----:B------:R-:W-:Y:S02]  /*89a0*/  FFMA.FTZ R78, R132, R233, -R71 ;  /* 0x000000e9844e7223 */ /* 0x000fe40000010847 */
[----:B------:R-:W-:Y:S02]  /*89b0*/  FADD.FTZ R236, -R236, R129 ;  /* 0x00000081ecec7221 */ /* 0x000fe40000010100 */
[----:B------:R-:W-:Y:S02]  /*89c0*/  FMUL.FTZ R116, R165, R116 ;  /* 0x00000074a5747220 */ /* 0x000fe40000410000 */
[----:B------:R-:W-:Y:S02]  /*89d0*/  FFMA.FTZ R58, R74, R59, R58 ;  /* 0x0000003b4a3a7223 */ /* 0x000fe4000001003a */
[C---:B------:R-:W-:Y:S01]  /*89e0*/  FMUL.FTZ R59, R209.reuse, R130 ;  /* 0x00000082d13b7220 */ /* 0x040fe20000410000 */
[----:B------:R1:W-:Y:S01]  /*89f0*/  STS [R73.X4+0x10bc], R116 ;  /* 0x0010bc7449007388 */ /* 0x0003e20000004800 */
[----:B------:R-:W-:-:S02]  /*8a00*/  FMUL.FTZ R209, R209, R138 ;  /* 0x0000008ad1d17220 */ /* 0x000fc40000410000 */
[----:B------:R-:W-:Y:S02]  /*8a10*/  FMUL.FTZ R115, R93, R100 ;  /* 0x000000645d737220 */ /* 0x000fe40000410000 */
[-C--:B------:R-:W-:Y:S02]  /*8a20*/  FFMA.FTZ R118, R92, -R117.reuse, R151 ;  /* 0x800000755c767223 */ /* 0x080fe40000010097 */
[----:B------:R-:W-:Y:S02]  /*8a30*/  FADD.FTZ R235, R235, R78 ;  /* 0x0000004eebeb7221 */ /* 0x000fe40000010000 */
[----:B------:R-:W-:Y:S02]  /*8a40*/  FFMA.FTZ R117, R134, -R117, R157 ;  /* 0x8000007586757223 */ /* 0x000fe4000001009d */
[----:B------:R-:W-:Y:S02]  /*8a50*/  FMUL.FTZ R123, R236, R99 ;  /* 0x00000063ec7b7220 */ /* 0x000fe40000410000 */
[----:B------:R-:W-:-:S02]  /*8a60*/  FFMA.FTZ R120, R75, R114, R120 ;  /* 0x000000724b787223 */ /* 0x000fc40000010078 */
[C---:B------:R-:W-:Y:S02]  /*8a70*/  FFMA.FTZ R59, R74.reuse, R138, R59 ;  /* 0x0000008a4a3b7223 */ /* 0x040fe4000001003b */
[----:B------:R-:W-:Y:S01]  /*8a80*/  FFMA.FTZ R71, R74, R130, -R209 ;  /* 0x000000824a477223 */ /* 0x000fe200000108d1 */
[----:B------:R-:W-:Y:S01]  /*8a90*/  IADD3 R209, R106, 0x380, RZ ;  /* 0x000003806ad17810 */ /* 0x000fe20007ffe0ff */
[----:B-1----:R-:W-:Y:S02]  /*8aa0*/  FFMA.FTZ R116, R133, -R115, R158 ;  /* 0x8000007385747223 */ /* 0x002fe4000001009e */
[----:B------:R-:W-:Y:S02]  /*8ab0*/  FMUL.FTZ R172, R172, R107 ;  /* 0x0000006bacac7220 */ /* 0x000fe40000410000 */
[----:B------:R-:W-:Y:S02]  /*8ac0*/  FFMA.FTZ R115, R139, -R115, R160 ;  /* 0x800000738b737223 */ /* 0x000fe400000100a0 */
[----:B------:R-:W-:-:S02]  /*8ad0*/  FMUL.FTZ R125, R235, R99 ;  /* 0x00000063eb7d7220 */ /* 0x000fc40000410000 */
[----:B------:R-:W-:Y:S02]  /*8ae0*/  FMUL.FTZ R74, R234, R100 ;  /* 0x00000064ea4a7220 */ /* 0x000fe40000410000 */
[----:B------:R-:W-:Y:S02]  /*8af0*/  FMUL.FTZ R75, R117, R123 ;  /* 0x0000007b754b7220 */ /* 0x000fe40000410000 */
[----:B------:R-:W-:Y:S02]  /*8b00*/  FFMA.FTZ R24, R79, R55, R24 ;  /* 0x000000374f187223 */ /* 0x000fe40000010018 */
[----:B------:R-:W-:Y:S02]  /*8b10*/  FFMA.FTZ R170, R170, R79, R109 ;  /* 0x0000004faaaa7223 */ /* 0x000fe4000001006d */
[----:B------:R-:W-:Y:S02]  /*8b20*/  FMUL.FTZ R114, R165, R114 ;  /* 0x00000072a5727220 */ /* 0x000fe40000410000 */
[----:B------:R-:W-:-:S02]  /*8b30*/  FFMA.FTZ R111, R95, R113, -R172 ;  /* 0x000000715f6f7223 */ /* 0x000fc400000108ac */
[----:B------:R-:W-:Y:S01]  /*8b40*/  FMUL.FTZ R122, R233, R100 ;  /* 0x00000064e97a7220 */ /* 0x000fe20000410000 */
[----:B------:R1:W-:Y:S01]  /*8b50*/  STS [R73.X4+0x10b8], R114 ;  /* 0x0010b87249007388 */ /* 0x0003e20000004800 */
[----:B------:R-:W-:Y:S02]  /*8b60*/  FMUL.FTZ R79, R115, R74 ;  /* 0x0000004a734f7220 */ /* 0x000fe40000410000 */
[-C--:B------:R-:W-:Y:S02]  /*8b70*/  FFMA.FTZ R75, R118, R125.reuse, R75 ;  /* 0x0000007d764b7223 */ /* 0x080fe4000001004b */
[----:B------:R-:W-:Y:S02]  /*8b80*/  FMUL.FTZ R77, R117, R125 ;  /* 0x0000007d754d7220 */ /* 0x000fe40000410000 */
[----:B------:R-:W-:Y:S02]  /*8b90*/  FMUL.FTZ R113, R156, R89 ;  /* 0x000000599c717220 */ /* 0x000fe40000410000 */
[----:B------:R-:W-:-:S02]  /*8ba0*/  FFMA.FTZ R78, R116, R122, R79 ;  /* 0x0000007a744e7223 */ /* 0x000fc4000001004f */
[----:B------:R-:W-:Y:S02]  /*8bb0*/  FADD.FTZ R75, RZ, R75 ;  /* 0x0000004bff4b7221 */ /* 0x000fe40000010000 */
[----:B------:R-:W-:Y:S02]  /*8bc0*/  FMUL.FTZ R95, R115, R122 ;  /* 0x0000007a735f7220 */ /* 0x000fe40000410000 */
[----:B------:R-:W-:Y:S02]  /*8bd0*/  FFMA.FTZ R77, R118, R123, -R77 ;  /* 0x0000007b764d7223 */ /* 0x000fe4000001084d */
[----:B-1----:R-:W-:Y:S02]  /*8be0*/  FFMA.FTZ R114, R162, -R113, R187 ;  /* 0x80000071a2727223 */ /* 0x002fe400000100bb */
[----:B------:R-:W-:Y:S02]  /*8bf0*/  FMUL.FTZ R79, R70, R89 ;  /* 0x00000059464f7220 */ /* 0x000fe40000410000 */
[----:B------:R-:W-:-:S02]  /*8c00*/  FADD.FTZ R75, R75, R78 ;  /* 0x0000004e4b4b7221 */ /* 0x000fc40000010000 */
[----:B------:R-:W-:Y:S02]  /*8c10*/  FMUL.FTZ R127, R226, R89 ;  /* 0x00000059e27f7220 */ /* 0x000fe40000410000 */
[----:B------:R-:W-:Y:S02]  /*8c20*/  FFMA.FTZ R112, R116, R74, -R95 ;  /* 0x0000004a74707223 */ /* 0x000fe4000001085f */
[----:B------:R-:W-:Y:S02]  /*8c30*/  FADD.FTZ R77, RZ, R77 ;  /* 0x0000004dff4d7221 */ /* 0x000fe40000010000 */
[----:B------:R-:W-:Y:S02]  /*8c40*/  FFMA.FTZ R113, R154, -R113, R185 ;  /* 0x800000719a717223 */ /* 0x000fe400000100b9 */
[----:B------:R-:W-:Y:S02]  /*8c50*/  FMUL.FTZ R78, R114, R79 ;  /* 0x0000004f724e7220 */ /* 0x000fe40000410000 */
[----:B------:R-:W-:-:S02]  /*8c60*/  FMUL.FTZ R109, R142, R97 ;  /* 0x000000618e6d7220 */ /* 0x000fc40000410000 */
[----:B------:R-:W-:Y:S02]  /*8c70*/  FADD.FTZ R77, R77, R112 ;  /* 0x000000704d4d7221 */ /* 0x000fe40000010000 */
[-C--:B------:R-:W-:Y:S02]  /*8c80*/  FFMA.FTZ R164, R113, R127.reuse, R78 ;  /* 0x0000007f71a47223 */ /* 0x080fe4000001004e */
[----:B------:R-:W-:Y:S02]  /*8c90*/  FMUL.FTZ R124, R156, R127 ;  /* 0x0000007f9c7c7220 */ /* 0x000fe40000410000 */
[----:B------:R-:W-:Y:S02]  /*8ca0*/  FFMA.FTZ R112, R136, -R109, R163 ;  /* 0x8000006d88707223 */ /* 0x000fe400000100a3 */
[----:B------:R-:W-:Y:S01]  /*8cb0*/  FMUL.FTZ R78, R114, R127 ;  /* 0x0000007f724e7220 */ /* 0x000fe20000410000 */
[----:B------:R1:W-:Y:S01]  /*8cc0*/  STS [R73.X4+0x10b0], R124 ;  /* 0x0010b07c49007388 */ /* 0x0003e20000004800 */
[----:B------:R-:W-:-:S02]  /*8cd0*/  FMUL.FTZ R95, R145, R98 ;  /* 0x00000062915f7220 */ /* 0x000fc40000410000 */
[----:B------:R-:W-:Y:S02]  /*8ce0*/  FFMA.FTZ R109, R146, -R109, R161 ;  /* 0x8000006d926d7223 */ /* 0x000fe400000100a1 */
[-C--:B------:R-:W-:Y:S02]  /*8cf0*/  FMUL.FTZ R129, R231, R97.reuse ;  /* 0x00000061e7817220 */ /* 0x080fe40000410000 */
[----:B------:R-:W-:Y:S02]  /*8d00*/  FMUL.FTZ R127, R232, R97 ;  /* 0x00000061e87f7220 */ /* 0x000fe40000410000 */
[----:B------:R-:W-:Y:S02]  /*8d10*/  FADD.FTZ R44, R175, R44 ;  /* 0x0000002caf2c7221 */ /* 0x000fe40000010000 */
[-C--:B------:R-:W-:Y:S02]  /*8d20*/  FFMA.FTZ R175, R113, R79.reuse, -R78 ;  /* 0x0000004f71af7223 */ /* 0x080fe4000001084e */
[----:B------:R-:W-:-:S02]  /*8d30*/  FMUL.FTZ R138, R156, R79 ;  /* 0x0000004f9c8a7220 */ /* 0x000fc40000410000 */
[----:B------:R-:W-:Y:S02]  /*8d40*/  FFMA.FTZ R107, R141, -R95, R166 ;  /* 0x8000005f8d6b7223 */ /* 0x000fe400000100a6 */
[C---:B------:R-:W-:Y:S01]  /*8d50*/  FMUL.FTZ R78, R109.reuse, R129 ;  /* 0x000000816d4e7220 */ /* 0x040fe20000410000 */
[----:B------:R4:W-:Y:S01]  /*8d60*/  STS [R73.X4+0x10b4], R138 ;  /* 0x0010b48a49007388 */ /* 0x0009e20000004800 */
[----:B------:R-:W-:Y:S02]  /*8d70*/  FMUL.FTZ R79, R109, R127 ;  /* 0x0000007f6d4f7220 */ /* 0x000fe40000410000 */
[----:B------:R-:W-:Y:S02]  /*8d80*/  FFMA.FTZ R95, R147, -R95, R168 ;  /* 0x8000005f935f7223 */ /* 0x000fe400000100a8 */
[----:B------:R-:W-:Y:S02]  /*8d90*/  FMUL.FTZ R128, R229, R98 ;  /* 0x00000062e5807220 */ /* 0x000fe40000410000 */
[----:B------:R-:W-:-:S02]  /*8da0*/  FFMA.FTZ R78, R112, R127, R78 ;  /* 0x0000007f704e7223 */ /* 0x000fc4000001004e */
[----:B-1----:R-:W-:Y:S02]  /*8db0*/  FFMA.FTZ R124, R112, R129, -R79 ;  /* 0x00000081707c7223 */ /* 0x002fe4000001084f */
[----:B------:R-:W-:Y:S02]  /*8dc0*/  FMUL.FTZ R126, R230, R98 ;  /* 0x00000062e67e7220 */ /* 0x000fe40000410000 */
[----:B------:R-:W-:Y:S02]  /*8dd0*/  FMUL.FTZ R79, R95, R128 ;  /* 0x000000805f4f7220 */ /* 0x000fe40000410000 */
[----:B------:R-:W-:Y:S02]  /*8de0*/  FADD.FTZ R75, R75, R78 ;  /* 0x0000004e4b4b7221 */ /* 0x000fe40000010000 */
[-C--:B------:R-:W-:Y:S02]  /*8df0*/  FMUL.FTZ R130, R95, R126.reuse ;  /* 0x0000007e5f827220 */ /* 0x080fe40000410000 */
[----:B------:R-:W-:-:S02]  /*8e00*/  FFMA.FTZ R78, R107, R126, R79 ;  /* 0x0000007e6b4e7223 */ /* 0x000fc4000001004f */
[----:B------:R-:W-:Y:S02]  /*8e10*/  FMUL.FTZ R132, R150, R91 ;  /* 0x0000005b96847220 */ /* 0x000fe40000410000 */
[----:B------:R-:W-:Y:S02]  /*8e20*/  FADD.FTZ R77, R77, R124 ;  /* 0x0000007c4d4d7221 */ /* 0x000fe40000010000 */
[----:B------:R-:W-:Y:S02]  /*8e30*/  FFMA.FTZ R56, R159, R225, R56 ;  /* 0x000000e19f387223 */ /* 0x000fe40000010038 */
[----:B------:R-:W-:Y:S02]  /*8e40*/  FFMA.FTZ R130, R107, R128, -R130 ;  /* 0x000000806b827223 */ /* 0x000fe40000010882 */
[----:B------:R-:W-:Y:S02]  /*8e50*/  FADD.FTZ R124, R75, R78 ;  /* 0x0000004e4b7c7221 */ /* 0x000fe40000010000 */
[----:B------:R-:W-:-:S02]  /*8e60*/  FMUL.FTZ R75, R153, R96 ;  /* 0x00000060994b7220 */ /* 0x000fc40000410000 */
[----:B------:R-:W-:Y:S02]  /*8e70*/  FFMA.FTZ R78, R152, -R132, R173 ;  /* 0x80000084984e7223 */ /* 0x000fe400000100ad */
[-C--:B------:R-:W-:Y:S02]  /*8e80*/  FMUL.FTZ R159, R228, R91.reuse ;  /* 0x0000005be49f7220 */ /* 0x080fe40000410000 */
[----:B------:R-:W-:Y:S02]  /*8e90*/  FFMA.FTZ R212, R135, R216, R212 ;  /* 0x000000d887d47223 */ /* 0x000fe400000100d4 */
[----:B------:R-:W-:Y:S02]  /*8ea0*/  FADD.FTZ R130, R77, R130 ;  /* 0x000000824d827221 */ /* 0x000fe40000010000 */
[----:B------:R-:W-:Y:S02]  /*8eb0*/  FFMA.FTZ R79, R148, -R132, R171 ;  /* 0x80000084944f7223 */ /* 0x000fe400000100ab */
[----:B------:R-:W-:Y:S01]  /*8ec0*/  FFMA.FTZ R135, R135, R144, -R201 ;  /* 0x0000009087877223 */ /* 0x000fe200000108c9 */
[----:B------:R-:W-:Y:S01]  /*8ed0*/  IADD3 R201, R106, 0x340, RZ ;  /* 0x000003406ac97810 */ /* 0x000fe20007ffe0ff */
[----:B------:R-:W-:-:S02]  /*8ee0*/  FMUL.FTZ R143, R68, R91 ;  /* 0x0000005b448f7220 */ /* 0x000fc40000410000 */
[----:B------:R-:W-:Y:S02]  /*8ef0*/  FFMA.FTZ R77, R149, -R75, R178 ;  /* 0x8000004b954d7223 */ /* 0x000fe400000100b2 */
[----:B------:R-:W-:Y:S02]  /*8f00*/  FMUL.FTZ R132, R78, R159 ;  /* 0x0000009f4e847220 */ /* 0x000fe40000410000 */
[----:B------:R-:W-:Y:S02]  /*8f10*/  FFMA.FTZ R75, R155, -R75, R180 ;  /* 0x8000004b9b4b7223 */ /* 0x000fe400000100b4 */
[----:B------:R-:W-:Y:S02]  /*8f20*/  FMUL.FTZ R144, R69, R96 ;  /* 0x0000006045907220 */ /* 0x000fe40000410000 */
[----:B------:R-:W-:Y:S02]  /*8f30*/  FFMA.FTZ R19, R140, R52, R19 ;  /* 0x000000348c137223 */ /* 0x000fe40000010013 */
[----:B------:R-:W-:-:S02]  /*8f40*/  FFMA.FTZ R199, R199, R140, R212 ;  /* 0x0000008cc7c77223 */ /* 0x000fc400000100d4 */
[-C--:B------:R-:W-:Y:S02]  /*8f50*/  FFMA.FTZ R167, R79, R143.reuse, R132 ;  /* 0x0000008f4fa77223 */ /* 0x080fe40000010084 */
[----:B------:R-:W-:Y:S02]  /*8f60*/  FMUL.FTZ R140, R227, R96 ;  /* 0x00000060e38c7220 */ /* 0x000fe40000410000 */
[----:B------:R-:W-:Y:S02]  /*8f70*/  FMUL.FTZ R132, R75, R144 ;  /* 0x000000904b847220 */ /* 0x000fe40000410000 */
[----:B------:R-:W-:Y:S02]  /*8f80*/  FADD.FTZ R124, R124, R167 ;  /* 0x000000a77c7c7221 */ /* 0x000fe40000010000 */
[----:B------:R-:W-:Y:S02]  /*8f90*/  FFMA.FTZ R167, R77, R140, R132 ;  /* 0x0000008c4da77223 */ /* 0x000fe40000010084 */
[----:B----4-:R-:W-:-:S02]  /*8fa0*/  FMUL.FTZ R138, R78, R143 ;  /* 0x0000008f4e8a7220 */ /* 0x010fc40000410000 */
[----:B------:R-:W-:Y:S02]  /*8fb0*/  FADD.FTZ R167, R124, R167 ;  /* 0x000000a77ca77221 */ /* 0x000fe40000010000 */
[----:B------:R-:W-:Y:S02]  /*8fc0*/  FFMA.FTZ R169, R79, R159, -R138 ;  /* 0x0000009f4fa97223 */ /* 0x000fe4000001088a */
[----:B------:R-:W-:Y:S02]  /*8fd0*/  FMUL.FTZ R138, R75, R140 ;  /* 0x0000008c4b8a7220 */ /* 0x000fe40000410000 */
[----:B------:R-:W-:Y:S02]  /*8fe0*/  FADD.FTZ R167, R167, R164 ;  /* 0x000000a4a7a77221 */ /* 0x000fe40000010000 */
[----:B------:R-:W-:Y:S02]  /*8ff0*/  FADD.FTZ R130, R130, R169 ;  /* 0x000000a982827221 */ /* 0x000fe40000010000 */
[----:B------:R-:W-:-:S02]  /*9000*/  FFMA.FTZ R169, R77, R144, -R138 ;  /* 0x000000904da97223 */ /* 0x000fc4000001088a */
[----:B------:R-:W-:Y:S01]  /*9010*/  FADD.FTZ R120, R167, R120 ;  /* 0x00000078a7787221 */ /* 0x000fe20000010000 */
[----:B------:R-:W-:Y:S01]  /*9020*/  IADD3 R167, R106, 0x100, RZ ;  /* 0x000001006aa77810 */ /* 0x000fe20007ffe0ff */
[----:B------:R-:W-:Y:S01]  /*9030*/  FADD.FTZ R130, R130, R169 ;  /* 0x000000a982827221 */ /* 0x000fe20000010000 */
[----:B------:R-:W-:Y:S01]  /*9040*/  IADD3 R169, R106, 0xe0, RZ ;  /* 0x000000e06aa97810 */ /* 0x000fe20007ffe0ff */
        /* <DEDUP_REMOVED lines=10> */
[----:B------:R-:W-:-:S02]  /*90f0*/  FADD.FTZ R111, R132, R111 ;  /* 0x0000006f846f7221 */ /* 0x000fc40000010000 */
[----:B------:R-:W-:Y:S02]  /*9100*/  FADD.FTZ R137, R137, R80 ;  /* 0x0000005089897221 */ /* 0x000fe40000010000 */
[----:B------:R-:W-:Y:S01]  /*9110*/  FADD.FTZ R120, R111, R76 ;  /* 0x0000004c6f787221 */ /* 0x000fe20000010000 */
[----:B------:R-:W-:Y:S01]  /*9120*/  IADD3 R111, R106, 0xc0, RZ ;  /* 0x000000c06a6f7810 */ /* 0x000fe20007ffe0ff */
[----:B------:R-:W-:Y:S02]  /*9130*/  FADD.FTZ R137, R137, R84 ;  /* 0x0000005489897221 */ /* 0x000fe40000010000 */
[C---:B------:R-:W-:Y:S02]  /*9140*/  FMUL.FTZ R140, R153.reuse, R140 ;  /* 0x0000008c998c7220 */ /* 0x040fe40000410000 */
[----:B------:R-:W-:Y:S02]  /*9150*/  FMUL.FTZ R144, R153, R144 ;  /* 0x0000009099907220 */ /* 0x000fe40000410000 */
        /* <DEDUP_REMOVED lines=30> */
[----:B------:R-:W-:Y:S01]  /*9340*/  IADD3 R85, R106, 0x80, RZ ;  /* 0x000000806a557810 */ /* 0x000fe20007ffe0ff */
[----:B------:R-:W-:Y:S01]  /*9350*/  FADD.FTZ R41, R170, R41 ;  /* 0x00000029aa297221 */ /* 0x000fe20000010000 */
[----:B------:R-:W-:Y:S01]  /*9360*/  IADD3 R87, R106, 0xa0, RZ ;  /* 0x000000a06a577810 */ /* 0x000fe20007ffe0ff */
[----:B------:R-:W-:Y:S01]  /*9370*/  STS [R73.X4+0x1088], R122 ;  /* 0x0010887a49007388 */ /* 0x000fe20000004800 */
[----:B------:R-:W-:Y:S01]  /*9380*/  FADD.FTZ R74, R120, R135 ;  /* 0x00000087784a7221 */ /* 0x000fe20000010000 */
        /* <DEDUP_REMOVED lines=21> */
[-C--:B------:R-:W-:Y:S01]  /*94e0*/  LEA.HI.SX32 R138, R125, R106.reuse, 0x1b ;  /* 0x0000006a7d8a7211 */ /* 0x080fe200078fdaff */
[C---:B------:R-:W-:Y:S01]  /*94f0*/  FFMA.FTZ R86, -R14.reuse, R161, -RZ ;  /* 0x000000a10e567223 */ /* 0x040fe200000109ff */
        /* <DEDUP_REMOVED lines=51> */
[----:B------:R-:W-:Y:S02]  /*9830*/  FMUL.FTZ R171, R226, UR40 ;  /* 0x00000028e2ab7c20 */ /* 0x000fe40008410000 */
[----:B------:R-:W-:Y:S01]  /*9840*/  FMUL.FTZ R163, R162, R70 ;  /* 0x00000046a2a37220 */ /* 0x000fe20000410000 */
        /* <DEDUP_REMOVED lines=32> */
[----:B------:R-:W-:Y:S02]  /*9a50*/  FMUL.FTZ R173, R231, UR40 ;  /* 0x00000028e7ad7c20 */ /* 0x000fe40008410000 */
[----:B-----5:R-:W-:Y:S01]  /*9a60*/  FFMA.FTZ R86, -R8, R183, -RZ ;  /* 0x000000b708567223 */ /* 0x020fe200000109ff */
[----:B------:R5:W-:Y:S01]  /*9a70*/  STS [R73.X4+0x2124], R84 ;  /* 0x0021245449007388 */ /* 0x000be20000004800 */
[----:B------:R-:W-:Y:S02]  /*9a80*/  FFMA.FTZ R173, R232, UR39, R173 ;  /* 0x00000027e8ad7c23 */ /* 0x000fe400080100ad */
[----:B-1----:R-:W-:Y:S01]  /*9a90*/  FMUL.FTZ R158, R4, R205 ;  /* 0x000000cd049e7220 */ /* 0x002fe20000410000 */
[----:B------:R1:W-:Y:S01]  /*9aa0*/  STS [R73.X4+0x210c], R160 ;  /* 0x00210ca049007388 */ /* 0x0003e20000004800 */
[----:B--2---:R-:W-:-:S03]  /*9ab0*/  FMUL.FTZ R110, R6, R195 ;  /* 0x000000c3066e7220 */ /* 0x004fc60000410000 */
[----:B------:R2:W-:Y:S01]  /*9ac0*/  STS [R73.X4+0x2160], R158 ;  /* 0x0021609e49007388 */ /* 0x0005e20000004800 */
[----:B-----5:R-:W-:-:S03]  /*9ad0*/  FFMA.FTZ R84, -R6, R197, -RZ ;  /* 0x000000c506547223 */ /* 0x020fc600000109ff */
[----:B------:R5:W-:Y:S01]  /*9ae0*/  STS [R73.X4+0x2144], R86 ;  /* 0x0021445649007388 */ /* 0x000be20000004800 */
[----:B-1----:R-:W-:-:S03]  /*9af0*/  FMUL.FTZ R160, R8, R181 ;  /* 0x000000b508a07220 */ /* 0x002fc60000410000 */
[----:B------:R1:W-:Y:S01]  /*9b00*/  STS [R73.X4+0x2150], R110 ;  /* 0x0021506e49007388 */ /* 0x0003e20000004800 */
[----:B------:R-:W-:Y:S01]  /*9b10*/  FMUL.FTZ R181, R68, UR40 ;  /* 0x0000002844b57c20 */ /* 0x000fe20008410000 */
[----:B--2---:R-:W-:Y:S01]  /*9b20*/  LEA R158, R81, -R106, 0x1 ;  /* 0x8000006a519e7211 */ /* 0x004fe200078e08ff */
[----:B------:R-:W-:Y:S01]  /*9b30*/  FMUL.FTZ R81, R70, UR40 ;  /* 0x0000002846517c20 */ /* 0x000fe20008410000 */
[----:B------:R2:W-:Y:S01]  /*9b40*/  STS [R73.X4+0x2154], R84 ;  /* 0x0021545449007388 */ /* 0x0005e20000004800 */
[----:B------:R-:W-:Y:S01]  /*9b50*/  FMUL.FTZ R70, R234, UR40 ;  /* 0x00000028ea467c20 */ /* 0x000fe20008410000 */
[----:B------:R-:W-:Y:S01]  /*9b60*/  ISETP.GE.AND P0, PT, R158, 0x1, PT ;  /* 0x000000019e00780c */ /* 0x000fe20003f06270 */
[----:B-----5:R-:W-:Y:S01]  /*9b70*/  FFMA.FTZ R86, -R4, R207, -RZ ;  /* 0x000000cf04567223 */ /* 0x020fe200000109ff */
[----:B------:R-:W-:Y:S01]  /*9b80*/  STS [R73.X4+0x2110], R220 ;  /* 0x002110dc49007388 */ /* 0x000fe20000004800 */
[----:B------:R-:W-:Y:S02]  /*9b90*/  FFMA.FTZ R161, R233, UR39, R70 ;  /* 0x00000027e9a17c23 */ /* 0x000fe40008010046 */
[----:B-1----:R-:W-:Y:S01]  /*9ba0*/  FMUL.FTZ R110, R2, R211 ;  /* 0x000000d3026e7220 */ /* 0x002fe20000410000 */
[----:B------:R1:W-:Y:S01]  /*9bb0*/  STS [R73.X4+0x2118], R166 ;  /* 0x002118a649007388 */ /* 0x0003e20000004800 */
[----:B------:R-:W-:-:S02]  /*9bc0*/  FFMA.FTZ R181, R228, UR39, -R181 ;  /* 0x00000027e4b57c23 */ /* 0x000fc400080108b5 */
[----:B--2---:R-:W-:Y:S01]  /*9bd0*/  FFMA.FTZ R84, -R2, R213, -RZ ;  /* 0x000000d502547223 */ /* 0x004fe200000109ff */
[----:B------:R-:W-:Y:S04]  /*9be0*/  STS [R73.X4+0x211c], R168 ;  /* 0x00211ca849007388 */ /* 0x000fe80000004800 */
[----:B------:R-:W-:Y:S01]  /*9bf0*/  STS [R73.X4+0x2120], R222 ;  /* 0x002120de49007388 */ /* 0x000fe20000004800 */
[----:B-1----:R-:W-:-:S03]  /*9c00*/  FMUL.FTZ R166, R230, UR40 ;  /* 0x00000028e6a67c20 */ /* 0x002fc60008410000 */
[----:B------:R1:W-:Y:S01]  /*9c10*/  STS [R73.X4+0x2128], R178 ;  /* 0x002128b249007388 */ /* 0x0003e20000004800 */
[----:B------:R-:W-:-:S03]  /*9c20*/  FFMA.FTZ R166, R229, UR39, -R166 ;  /* 0x00000027e5a67c23 */ /* 0x000fc600080108a6 */
[----:B------:R2:W-:Y:S04]  /*9c30*/  STS [R73.X4+0x212c], R180 ;  /* 0x00212cb449007388 */ /* 0x0005e80000004800 */
[----:B------:R-:W-:Y:S01]  /*9c40*/  STS [R73.X4+0x2138], R190 ;  /* 0x002138be49007388 */ /* 0x000fe20000004800 */
[----:B-1----:R-:W-:-:S03]  /*9c50*/  FFMA.FTZ R178, R226, UR39, R81 ;  /* 0x00000027e2b27c23 */ /* 0x002fc60008010051 */
[----:B------:R-:W-:Y:S01]  /*9c60*/  STS [R73.X4+0x213c], R192 ;  /* 0x00213cc049007388 */ /* 0x000fe20000004800 */
[----:B------:R-:W-:Y:S02]  /*9c70*/  FMUL.FTZ R81, R228, UR40 ;  /* 0x00000028e4517c20 */ /* 0x000fe40008410000 */
[----:B--2---:R-:W-:Y:S01]  /*9c80*/  FMUL.FTZ R180, R227, UR40 ;  /* 0x00000028e3b47c20 */ /* 0x004fe20008410000 */
[----:B------:R1:W-:Y:S01]  /*9c90*/  STS [R73.X4+0x2140], R160 ;  /* 0x002140a049007388 */ /* 0x0003e20000004800 */
[----:B------:R-:W-:Y:S02]  /*9ca0*/  FFMA.FTZ R168, R68, UR39, R81 ;  /* 0x0000002744a87c23 */ /* 0x000fe40008010051 */
[----:B------:R-:W-:Y:S01]  /*9cb0*/  FMUL.FTZ R81, R233, UR40 ;  /* 0x00000028e9517c20 */ /* 0x000fe20008410000 */
[----:B------:R2:W-:Y:S01]  /*9cc0*/  STS [R73.X4+0x2148], R186 ;  /* 0x002148ba49007388 */ /* 0x0005e20000004800 */
[----:B------:R-:W-:-:S03]  /*9cd0*/  FFMA.FTZ R180, R69, UR39, -R180 ;  /* 0x0000002745b47c23 */ /* 0x000fc600080108b4 */
[----:B------:R-:W-:Y:S01]  /*9ce0*/  STS [R73.X4+0x214c], R188 ;  /* 0x00214cbc49007388 */ /* 0x000fe20000004800 */
[----:B-1----:R-:W-:-:S03]  /*9cf0*/  FMUL.FTZ R160, R232, UR40 ;  /* 0x00000028e8a07c20 */ /* 0x002fc60008410000 */
[----:B------:R-:W-:Y:S01]  /*9d00*/  STS [R73.X4+0x2158], R202 ;  /* 0x002158ca49007388 */ /* 0x000fe20000004800 */
[----:B--2---:R-:W-:-:S03]  /*9d10*/  FMUL.FTZ R186, R69, UR40 ;  /* 0x0000002845ba7c20 */ /* 0x004fc60008410000 */
[----:B------:R-:W-:Y:S01]  /*9d20*/  STS [R73.X4+0x215c], R204 ;  /* 0x00215ccc49007388 */ /* 0x000fe20000004800 */
[----:B------:R-:W-:Y:S02]  /*9d30*/  FFMA.FTZ R160, R231, UR39, -R160 ;  /* 0x00000027e7a07c23 */ /* 0x000fe400080108a0 */
[----:B------:R-:W-:Y:S01]  /*9d40*/  FFMA.FTZ R186, R227, UR39, R186 ;  /* 0x00000027e3ba7c23 */ /* 0x000fe200080100ba */
[----:B------:R-:W-:Y:S04]  /*9d50*/  STS [R73.X4+0x2164], R86 ;  /* 0x0021645649007388 */ /* 0x000fe80000004800 */
[----:B------:R-:W-:Y:S04]  /*9d60*/  STS [R73.X4+0x2168], R208 ;  /* 0x002168d049007388 */ /* 0x000fe80000004800 */
[----:B------:R-:W-:Y:S04]  /*9d70*/  STS [R73.X4+0x216c], R210 ;  /* 0x00216cd249007388 */ /* 0x000fe80000004800 */
[----:B------:R-:W-:Y:S04]  /*9d80*/  STS [R73.X4+0x2170], R110 ;  /* 0x0021706e49007388 */ /* 0x000fe80000004800 */
[----:B------:R1:W-:Y:S04]  /*9d90*/  STS [R73.X4+0x2174], R84 ;  /* 0x0021745449007388 */ /* 0x0003e80000004800 */
[----:B------:R-:W-:Y:S04]  /*9da0*/  STS [R73.X4+0x2178], R214 ;  /* 0x002178d649007388 */ /* 0x000fe80000004800 */
[----:B------:R2:W-:Y:S01]  /*9db0*/  STS [R73.X4+0x217c], R82 ;  /* 0x00217c5249007388 */ /* 0x0005e20000004800 */
[----:B-1----:R-:W-:-:S02]  /*9dc0*/  FMUL.FTZ R84, R236, UR40 ;  /* 0x00000028ec547c20 */ /* 0x002fc40008410000 */
[----:B--2---:R-:W-:Y:S02]  /*9dd0*/  FMUL.FTZ R73, R229, UR40 ;  /* 0x00000028e5497c20 */ /* 0x004fe40008410000 */
[----:B------:R-:W-:Y:S02]  /*9de0*/  FFMA.FTZ R82, R234, UR39, -R81 ;  /* 0x00000027ea527c23 */ /* 0x000fe40008010851 */
[----:B------:R-:W-:Y:S02]  /*9df0*/  FFMA.FTZ R162, R230, UR39, R73 ;  /* 0x00000027e6a27c23 */ /* 0x000fe40008010049 */
[----:B------:R-:W-:-:S04]  /*9e00*/  FMUL.FTZ R73, R235, UR40 ;  /* 0x00000028eb497c20 */ /* 0x000fc80008410000 */
[----:B------:R-:W-:Y:S02]  /*9e10*/  FFMA.FTZ R70, R236, UR39, -R73 ;  /* 0x00000027ec467c23 */ /* 0x000fe40008010849 */
[----:B------:R-:W-:Y:S01]  /*9e20*/  FFMA.FTZ R73, R235, UR39, R84 ;  /* 0x00000027eb497c23 */ /* 0x000fe20008010054 */
        /* <DEDUP_REMOVED lines=55> */
.L_x_10873:
[----:B0--34-:R-:W-:Y:S05]  /*a1a0*/  BSYNC B0 ;  /* 0x0000000000007941 */ /* 0x019fea0003800000 */
.L_x_10872:
        /* <DEDUP_REMOVED lines=65> */
.L_x_10875:
[----:B0-----:R-:W-:Y:S05]  /*a5c0*/  BSYNC B0 ;  /* 0x0000000000007941 */ /* 0x001fea0003800000 */
.L_x_10874:
[----:B------:R0:W1:Y:S01]  /*a5d0*/  LDS R87, [R176.X4+0x2200] ;  /* 0x00220000b0577984 */ /* 0x0000620000004800 */
[----:B------:R-:W-:Y:S01]  /*a5e0*/  BSSY B0, `(.L_x_10876) ;  /* 0x0000004000007945 */ /* 0x000fe20003800000 */
[----:B------:R-:W-:Y:S05]  /*a5f0*/  @!P1 BRA `(.L_x_10877) ;  /* 0x0000002000009947 */ /* 0x000fea0003800000 */
[----:B------:R2:W-:Y:S04]  /*a600*/  RED.E.ADD.F32.FTZ.RN.STRONG.GPU [R84.64+-0xf00], R157 ;  /* 0xfff1009d5400798e */ /* 0x0005e8000c10e798 */
[----:B-1----:R2:W-:Y:S02]  /*a610*/  RED.E.ADD.F32.FTZ.RN.STRONG.GPU [R80.64+-0xf00], R87 ;  /* 0xfff100575000798e */ /* 0x0025e4000c10e798 */
.L_x_10877:
[----:B------:R-:W-:Y:S05]  /*a620*/  BSYNC B0 ;  /* 0x0000000000007941 */ /* 0x000fea0003800000 */
.L_x_10876:
[----:B------:R-:W3:Y:S01]  /*a630*/  LDS R175, [R175.X4+0x2280] ;  /* 0x00228000afaf7984 */ /* 0x000ee20000004800 */
[----:B------:R-:W-:Y:S01]  /*a640*/  BSSY B0, `(.L_x_10878) ;  /* 0x0000004000007945 */ /* 0x000fe20003800000 */
[----:B------:R-:W-:Y:S05]  /*a650*/  @!P2 BRA `(.L_x_10879) ;  /* 0x000000200000a947 */ /* 0x000fea0003800000 */
[----:B------:R4:W-:Y:S04]  /*a660*/  RED.E.ADD.F32.FTZ.RN.STRONG.GPU [R84.64+-0xe80], R179 ;  /* 0xfff180b35400798e */ /* 0x0009e8000c10e798 */
[----:B---3--:R4:W-:Y:S02]  /*a670*/  RED.E.ADD.F32.FTZ.RN.STRONG.GPU [R80.64+-0xe80], R175 ;  /* 0xfff180af5000798e */ /* 0x0089e4000c10e798 */
.L_x_10879:
[----:B------:R-:W-:Y:S05]  /*a680*/  BSYNC B0 ;  /* 0x0000000000007941 */ /* 0x000fea0003800000 */
.L_x_10878:
        /* <DEDUP_REMOVED lines=12> */
.L_x_10881:
[----:B-1----:R-:W-:Y:S05]  /*a750*/  BSYNC B0 ;  /* 0x0000000000007941 */ /* 0x002fea0003800000 */
.L_x_10880:
[----:B--2---:R1:W2:Y:S01]  /*a760*/  LDS R87, [R172.X4+0x2380] ;  /* 0x00238000ac577984 */ /* 0x0042a20000004800 */
[----:B------:R-:W-:Y:S01]  /*a770*/  BSSY B0, `(.L_x_10882) ;  /* 0x0000004000007945 */ /* 0x000fe20003800000 */
[----:B------:R-:W-:Y:S05]  /*a780*/  @!P0 BRA `(.L_x_10883) ;  /* 0x0000002000008947 */ /* 0x000fea0003800000 */
[----:B------:R0:W-:Y:S04]  /*a790*/  RED.E.ADD.F32.FTZ.RN.STRONG.GPU [R84.64+-0xd80], R191 ;  /* 0xfff280bf5400798e */ /* 0x0001e8000c10e798 */
[----:B--2---:R0:W-:Y:S02]  /*a7a0*/  RED.E.ADD.F32.FTZ.RN.STRONG.GPU [R80.64+-0xd80], R87 ;  /* 0xfff280575000798e */ /* 0x0041e4000c10e798 */
.L_x_10883:
[----:B------:R-:W-:Y:S05]  /*a7b0*/  BSYNC B0 ;  /* 0x0000000000007941 */ /* 0x000fea0003800000 */
.L_x_10882:
[----:B0-2---:R0:W2:Y:S01]  /*a7c0*/  LDS R87, [R170.X4+0x2400] ;  /* 0x00240000aa577984 */ /* 0x0050a20000004800 */
[----:B------:R-:W-:Y:S01]  /*a7d0*/  BSSY B0, `(.L_x_10884) ;  /* 0x0000004000007945 */ /* 0x000fe20003800000 */
[----:B------:R-:W-:Y:S05]  /*a7e0*/  @!P1 BRA `(.L_x_10885) ;  /* 0x0000002000009947 */ /* 0x000fea0003800000 */
[----:B------:R0:W-:Y:S04]  /*a7f0*/  RED.E.ADD.F32.FTZ.RN.STRONG.GPU [R84.64+-0xd00], R193 ;  /* 0xfff300c15400798e */ /* 0x0001e8000c10e798 */
[----:B--2---:R0:W-:Y:S02]  /*a800*/  RED.E.ADD.F32.FTZ.RN.STRONG.GPU [R80.64+-0xd00], R87 ;  /* 0xfff300575000798e */ /* 0x0041e4000c10e798 */
.L_x_10885:
[----:B------:R-:W-:Y:S05]  /*a810*/  BSYNC B0 ;  /* 0x0000000000007941 */ /* 0x000fea0003800000 */
.L_x_10884:
[----:B------:R-:W0:Y:S01]  /*a820*/  LDS R169, [R169.X4+0x2480] ;  /* 0x00248000a9a97984 */ /* 0x000e220000004800 */
[----:B------:R-:W-:Y:S01]  /*a830*/  BSSY B0, `(.L_x_10886) ;  /* 0x0000004000007945 */ /* 0x000fe20003800000 */
[----:B------:R-:W-:Y:S05]  /*a840*/  @!P2 BRA `(.L_x_10887) ;  /* 0x000000200000a947 */ /* 0x000fea0003800000 */
[----:B------:R1:W-:Y:S04]  /*a850*/  RED.E.ADD.F32.FTZ.RN.STRONG.GPU [R84.64+-0xc80], R199 ;  /* 0xfff380c75400798e */ /* 0x0003e8000c10e798 */
[----:B0-----:R1:W-:Y:S02]  /*a860*/  RED.E.ADD.F32.FTZ.RN.STRONG.GPU [R80.64+-0xc80], R169 ;  /* 0xfff380a95000798e */ /* 0x0013e4000c10e798 */
.L_x_10887:
[----:B------:R-:W-:Y:S05]  /*a870*/  BSYNC B0 ;  /* 0x0000000000007941 */ /* 0x000fea0003800000 */
.L_x_10886:
[----:B------:R-:W1:Y:S01]  /*a880*/  LDS R167, [R167.X4+0x2500] ;  /* 0x00250000a7a77984 */ /* 0x000e620000004800 */
[----:B------:R-:W-:Y:S01]  /*a890*/  BSSY B0, `(.L_x_10888) ;  /* 0x0000004000007945 */ /* 0x000fe20003800000 */
[----:B------:R-:W-:Y:S05]  /*a8a0*/  @!P3 BRA `(.L_x_10889) ;  /* 0x000000200000b947 */ /* 0x000fea0003800000 */
[----:B------:R4:W-:Y:S04]  /*a8b0*/  RED.E.ADD.F32.FTZ.RN.STRONG.GPU [R84.64+-0xc00], R201 ;  /* 0xfff400c95400798e */ /* 0x0009e8000c10e798 */
[----:B-1----:R4:W-:Y:S02]  /*a8c0*/  RED.E.ADD.F32.FTZ.RN.STRONG.GPU [R80.64+-0xc00], R167 ;  /* 0xfff400a75000798e */ /* 0x0029e4000c10e798 */
.L_x_10889:
[----:B------:R-:W-:Y:S05]  /*a8d0*/  BSYNC B0 ;  /* 0x0000000000007941 */ /* 0x000fea0003800000 */
.L_x_10888:
[----:B0-2---:R0:W2:Y:S01]  /*a8e0*/  LDS R87, [R164.X4+0x2580] ;  /* 0x00258000a4577984 */ /* 0x0050a20000004800 */
[----:B------:R-:W-:Y:S01]  /*a8f0*/  BSSY B0, `(.L_x_10890) ;  /* 0x0000004000007945 */ /* 0x000fe20003800000 */
[----:B------:R-:W-:Y:S05]  /*a900*/  @!P4 BRA `(.L_x_10891) ;  /* 0x000000200000c947 */ /* 0x000fea0003800000 */
[----:B------:R0:W-:Y:S04]  /*a910*/  RED.E.ADD.F32.FTZ.RN.STRONG.GPU [R84.64+-0xb80], R203 ;  /* 0xfff480cb5400798e */ /* 0x0001e8000c10e798 */
[----:B--2---:R0:W-:Y:S02]  /*a920*/  RED.E.ADD.F32.FTZ.RN.STRONG.GPU [R80.64+-0xb80], R87 ;  /* 0xfff480575000798e */ /* 0x0041e4000c10e798 */
.L_x_10891:
[----:B------:R-:W-:Y:S05]  /*a930*/  BSYNC B0 ;  /* 0x0000000000007941 */ /* 0x000fea0003800000 */
.L_x_10890:
[----:B------:R-:W0:Y:S01]  /*a940*/  LDS R159, [R159.X4+0x2600] ;  /* 0x002600009f9f7984 */ /* 0x000e220000004800 */
[----:B------:R-:W-:Y:S01]  /*a950*/  BSSY B0, `(.L_x_10892) ;  /* 0x0000004000007945 */ /* 0x000fe20003800000 */
[----:B------:R-:W-:Y:S05]  /*a960*/  @!P5 BRA `(.L_x_10893) ;  /* 0x000000200000d947 */ /* 0x000fea0003800000 */
[----:B------:R4:W-:Y:S04]  /*a970*/  RED.E.ADD.F32.FTZ.RN.STRONG.GPU [R84.64+-0xb00], R209 ;  /* 0xfff500d15400798e */ /* 0x0009e8000c10e798 */
[----:B0-----:R4:W-:Y:S02]  /*a980*/  RED.E.ADD.F32.FTZ.RN.STRONG.GPU [R80.64+-0xb00], R159 ;  /* 0xfff5009f5000798e */ /* 0x0019e4000c10e798 */
.L_x_10893:
[----:B------:R-:W-:Y:S05]  /*a990*/  BSYNC B0 ;  /* 0x0000000000007941 */ /* 0x000fea0003800000 */
.L_x_10892:
        /* <DEDUP_REMOVED lines=12> */
.L_x_10895:
[----:B0-----:R-:W-:Y:S05]  /*aa60*/  BSYNC B0 ;  /* 0x0000000000007941 */ /* 0x001fea0003800000 */
.L_x_10894:
[----:B------:R-:W0:Y:S01]  /*aa70*/  LDS R143, [R143.X4+0x2700] ;  /* 0x002700008f8f7984 */ /* 0x000e220000004800 */
[----:B------:R-:W-:Y:S01]  /*aa80*/  BSSY B0, `(.L_x_10896) ;  /* 0x0000004000007945 */ /* 0x000fe20003800000 */
[----:B------:R-:W-:Y:S05]  /*aa90*/  @!P0 BRA `(.L_x_10897) ;  /* 0x0000002000008947 */ /* 0x000fea0003800000 */
[----:B------:R4:W-:Y:S04]  /*aaa0*/  RED.E.ADD.F32.FTZ.RN.STRONG.GPU [R84.64+-0xa00], R219 ;  /* 0xfff600db5400798e */ /* 0x0009e8000c10e798 */
[----:B0-----:R4:W-:Y:S02]  /*aab0*/  RED.E.ADD.F32.FTZ.RN.STRONG.GPU [R80.64+-0xa00], R143 ;  /* 0xfff6008f5000798e */ /* 0x0019e4000c10e798 */
.L_x_10897:
[----:B------:R-:W-:Y:S05]  /*aac0*/  BSYNC B0 ;  /* 0x0000000000007941 */ /* 0x000fea0003800000 */
.L_x_10896:
[----:B--2---:R2:W4:Y:S01]  /*aad0*/  LDS R87, [R140.X4+0x2780] ;  /* 0x002780008c577984 */ /* 0x0045220000004800 */
[----:B------:R-:W-:Y:S01]  /*aae0*/  BSSY B0, `(.L_x_10898) ;  /* 0x0000004000007945 */ /* 0x000fe20003800000 */
[----:B------:R-:W-:Y:S05]  /*aaf0*/  @!P1 BRA `(.L_x_10899) ;  /* 0x0000002000009947 */ /* 0x000fea0003800000 */
[----:B------:R2:W-:Y:S04]  /*ab00*/  RED.E.ADD.F32.FTZ.RN.STRONG.GPU [R84.64+-0x980], R221 ;  /* 0xfff680dd5400798e */ /* 0x0005e8000c10e798 */
[----:B----4-:R2:W-:Y:S02]  /*ab10*/  RED.E.ADD.F32.FTZ.RN.STRONG.GPU [R80.64+-0x980], R87 ;  /* 0xfff680575000798e */ /* 0x0105e4000c10e798 */
.L_x_10899:
[----:B------:R-:W-:Y:S05]  /*ab20*/  BSYNC B0 ;  /* 0x0000000000007941 */ /* 0x000fea0003800000 */
.L_x_10898:
[----:B--2-4-:R2:W4:Y:S01]  /*ab30*/  LDS R87, [R138.X4+0x2800] ;  /* 0x002800008a577984 */ /* 0x0145220000004800 */
[----:B------:R-:W-:Y:S01]  /*ab40*/  BSSY B0, `(.L_x_10900) ;  /* 0x0000004000007945 */ /* 0x000fe20003800000 */
[----:B------:R-:W-:Y:S05]  /*ab50*/  @!P2 BRA `(.L_x_10901) ;  /* 0x000000200000a947 */ /* 0x000fea0003800000 */
[----:B------:R2:W-:Y:S04]  /*ab60*/  RED.E.ADD.F32.FTZ.RN.STRONG.GPU [R84.64+-0x900], R223 ;  /* 0xfff700df5400798e */ /* 0x0005e8000c10e798 */
[----:B----4-:R2:W-:Y:S02]  /*ab70*/  RED.E.ADD.F32.FTZ.RN.STRONG.GPU [R80.64+-0x900], R87 ;  /* 0xfff700575000798e */ /* 0x0105e4000c10e798 */
.L_x_10901:
[----:B------:R-:W-:Y:S05]  /*ab80*/  BSYNC B0 ;  /* 0x0000000000007941 */ /* 0x000fea0003800000 */
.L_x_10900:
[----:B------:R-:W2:Y:S01]  /*ab90*/  LDS R137, [R137.X4+0x2880] ;  /* 0x0028800089897984 */ /* 0x000ea20000004800 */
[----:B------:R-:W-:Y:S01]  /*aba0*/  BSSY B0, `(.L_x_10902) ;  /* 0x0000004000007945 */ /* 0x000fe20003800000 */
[----:B------:R-:W-:Y:S05]  /*abb0*/  @!P3 BRA `(.L_x_10903) ;  /* 0x000000200000b947 */ /* 0x000fea0003800000 */
[----:B------:R4:W-:Y:S04]  /*abc0*/  RED.E.ADD.F32.FTZ.RN.STRONG.GPU [R84.64+-0x880], R225 ;  /* 0xfff780e15400798e */ /* 0x0009e8000c10e798 */
[----:B--2---:R4:W-:Y:S02]  /*abd0*/  RED.E.ADD.F32.FTZ.RN.STRONG.GPU [R80.64+-0x880], R137 ;  /* 0xfff780895000798e */ /* 0x0049e4000c10e798 */
.L_x_10903:
[----:B------:R-:W-:Y:S05]  /*abe0*/  BSYNC B0 ;  /* 0x0000000000007941 */ /* 0x000fea0003800000 */
.L_x_10902:
[----:B------:R-:W4:Y:S01]  /*abf0*/  LDS R215, [R215.X4+0x2900] ;  /* 0x00290000d7d77984 */ /* 0x000f220000004800 */
[----:B------:R-:W-:Y:S01]  /*ac00*/  BSSY B0, `(.L_x_10904) ;  /* 0x0000004000007945 */ /* 0x000fe20003800000 */
[----:B------:R-:W-:Y:S05]  /*ac10*/  @!P4 BRA `(.L_x_10905) ;  /* 0x000000200000c947 */ /* 0x000fea0003800000 */
[----:B------:R4:W-:Y:S04]  /*ac20*/  RED.E.ADD.F32.FTZ.RN.STRONG.GPU [R84.64+-0x800], R237 ;  /* 0xfff800ed5400798e */ /* 0x0009e8000c10e798 */
[----:B----4-:R4:W-:Y:S02]  /*ac30*/  RED.E.ADD.F32.FTZ.RN.STRONG.GPU [R80.64+-0x800], R215 ;  /* 0xfff800d75000798e */ /* 0x0109e4000c10e798 */
.L_x_10905:
[----:B------:R-:W-:Y:S05]  /*ac40*/  BSYNC B0 ;  /* 0x0000000000007941 */ /* 0x000fea0003800000 */
.L_x_10904:
[----:B------:R-:W4:Y:S01]  /*ac50*/  LDS R135, [R135.X4+0x2980] ;  /* 0x0029800087877984 */ /* 0x000f220000004800 */
[----:B------:R-:W-:Y:S01]  /*ac60*/  BSSY B0, `(.L_x_10906) ;  /* 0x0000004000007945 */ /* 0x000fe20003800000 */
[----:B------:R-:W-:Y:S05]  /*ac70*/  @!P5 BRA `(.L_x_10907) ;  /* 0x000000200000d947 */ /* 0x000fea0003800000 */
[----:B------:R4:W-:Y:S04]  /*ac80*/  RED.E.ADD.F32.FTZ.RN.STRONG.GPU [R84.64+-0x780], R239 ;  /* 0xfff880ef5400798e */ /* 0x0009e8000c10e798 */
[----:B----4-:R4:W-:Y:S02]  /*ac90*/  RED.E.ADD.F32.FTZ.RN.STRONG.GPU [R80.64+-0x780], R135 ;  /* 0xfff880875000798e */ /* 0x0109e4000c10e798 */
.L_x_10907:
[----:B------:R-:W-:Y:S05]  /*aca0*/  BSYNC B0 ;  /* 0x0000000000007941 */ /* 0x000fea0003800000 */
.L_x_10906:
        /* <DEDUP_REMOVED lines=12> */
.L_x_10909:
[----:B--2---:R-:W-:Y:S05]  /*ad70*/  BSYNC B0 ;  /* 0x0000000000007941 */ /* 0x004fea0003800000 */
.L_x_10908:
[----:B------:R-:W2:Y:S01]  /*ad80*/  LDS R131, [R131.X4+0x2a80] ;  /* 0x002a800083837984 */ /* 0x000ea20000004800 */
[----:B------:R-:W-:Y:S01]  /*ad90*/  BSSY B0, `(.L_x_10910) ;  /* 0x0000004000007945 */ /* 0x000fe20003800000 */
[----:B------:R-:W-:Y:S05]  /*ada0*/  @!P0 BRA `(.L_x_10911) ;  /* 0x0000002000008947 */ /* 0x000fea0003800000 */
[----:B------:R4:W-:Y:S04]  /*adb0*/  RED.E.ADD.F32.FTZ.RN.STRONG.GPU [R84.64+-0x680], R243 ;  /* 0xfff980f35400798e */ /* 0x0009e8000c10e798 */
[----:B--2---:R4:W-:Y:S02]  /*adc0*/  RED.E.ADD.F32.FTZ.RN.STRONG.GPU [R80.64+-0x680], R131 ;  /* 0xfff980835000798e */ /* 0x0049e4000c10e798 */
.L_x_10911:
[----:B------:R-:W-:Y:S05]  /*add0*/  BSYNC B0 ;  /* 0x0000000000007941 */ /* 0x000fea0003800000 */
.L_x_10910:
[----:B----4-:R4:W3:Y:S01]  /*ade0*/  LDS R87, [R130.X4+0x2b00] ;  /* 0x002b000082577984 */ /* 0x0108e20000004800 */
[----:B------:R-:W-:Y:S01]  /*adf0*/  BSSY B0, `(.L_x_10912) ;  /* 0x0000004000007945 */ /* 0x000fe20003800000 */
[----:B------:R-:W-:Y:S05]  /*ae00*/  @!P1 BRA `(.L_x_10913) ;  /* 0x0000002000009947 */ /* 0x000fea0003800000 */
[----:B------:R4:W-:Y:S04]  /*ae10*/  RED.E.ADD.F32.FTZ.RN.STRONG.GPU [R84.64+-0x600], R245 ;  /* 0xfffa00f55400798e */ /* 0x0009e8000c10e798 */
[----:B---3--:R4:W-:Y:S02]  /*ae20*/  RED.E.ADD.F32.FTZ.RN.STRONG.GPU [R80.64+-0x600], R87 ;  /* 0xfffa00575000798e */ /* 0x0089e4000c10e798 */
.L_x_10913:
[----:B------:R-:W-:Y:S05]  /*ae30*/  BSYNC B0 ;  /* 0x0000000000007941 */ /* 0x000fea0003800000 */
.L_x_10912:
[----:B------:R-:W4:Y:S01]  /*ae40*/  LDS R129, [R129.X4+0x2b80] ;  /* 0x002b800081817984 */ /* 0x000f220000004800 */
[----:B------:R-:W-:Y:S01]  /*ae50*/  BSSY B0, `(.L_x_10914) ;  /* 0x0000004000007945 */ /* 0x000fe20003800000 */
[----:B------:R-:W-:Y:S05]  /*ae60*/  @!P2 BRA `(.L_x_10915) ;  /* 0x000000200000a947 */ /* 0x000fea0003800000 */
[----:B------:R4:W-:Y:S04]  /*ae70*/  RED.E.ADD.F32.FTZ.RN.STRONG.GPU [R84.64+-0x580], R247 ;  /* 0xfffa80f75400798e */ /* 0x0009e8000c10e798 */
[----:B----4-:R4:W-:Y:S02]  /*ae80*/  RED.E.ADD.F32.FTZ.RN.STRONG.GPU [R80.64+-0x580], R129 ;  /* 0xfffa80815000798e */ /* 0x0109e4000c10e798 */
.L_x_10915:
[----:B------:R-:W-:Y:S05]  /*ae90*/  BSYNC B0 ;  /* 0x0000000000007941 */ /* 0x000fea0003800000 */
.L_x_10914:
[----:B---34-:R3:W4:Y:S01]  /*aea0*/  LDS R87, [R128.X4+0x2c00] ;  /* 0x002c000080577984 */ /* 0x0187220000004800 */
[----:B------:R-:W-:Y:S01]  /*aeb0*/  BSSY B0, `(.L_x_10916) ;  /* 0x0000004000007945 */ /* 0x000fe20003800000 */
[----:B------:R-:W-:Y:S05]  /*aec0*/  @!P3 BRA `(.L_x_10917) ;  /* 0x000000200000b947 */ /* 0x000fea0003800000 */
[----:B------:R3:W-:Y:S04]  /*aed0*/  RED.E.ADD.F32.FTZ.RN.STRONG.GPU [R84.64+-0x500], R249 ;  /* 0xfffb00f95400798e */ /* 0x0007e8000c10e798 */
[----:B----4-:R3:W-:Y:S02]  /*aee0*/  RED.E.ADD.F32.FTZ.RN.STRONG.GPU [R80.64+-0x500], R87 ;  /* 0xfffb00575000798e */ /* 0x0107e4000c10e798 */
.L_x_10917:
[----:B------:R-:W-:Y:S05]  /*aef0*/  BSYNC B0 ;  /* 0x0000000000007941 */ /* 0x000fea0003800000 */
.L_x_10916:
[----:B------:R-:W3:Y:S01]  /*af00*/  LDS R127, [R127.X4+0x2c80] ;  /* 0x002c80007f7f7984 */ /* 0x000ee20000004800 */
[----:B------:R-:W-:Y:S01]  /*af10*/  BSSY B0, `(.L_x_10918) ;  /* 0x0000004000007945 */ /* 0x000fe20003800000 */
[----:B------:R-:W-:Y:S05]  /*af20*/  @!P4 BRA `(.L_x_10919) ;  /* 0x000000200000c947 */ /* 0x000fea0003800000 */
[----:B------:R4:W-:Y:S04]  /*af30*/  RED.E.ADD.F32.FTZ.RN.STRONG.GPU [R84.64+-0x480], R251 ;  /* 0xfffb80fb5400798e */ /* 0x0009e8000c10e798 */
[----:B---3--:R4:W-:Y:S02]  /*af40*/  RED.E.ADD.F32.FTZ.RN.STRONG.GPU [R80.64+-0x480], R127 ;  /* 0xfffb807f5000798e */ /* 0x0089e4000c10e798 */
.L_x_10919:
[----:B------:R-:W-:Y:S05]  /*af50*/  BSYNC B0 ;  /* 0x0000000000007941 */ /* 0x000fea0003800000 */
.L_x_10918:
[----:B---34-:R3:W4:Y:S01]  /*af60*/  LDS R87, [R126.X4+0x2d00] ;  /* 0x002d00007e577984 */ /* 0x0187220000004800 */
[----:B------:R-:W-:Y:S01]  /*af70*/  BSSY B0, `(.L_x_10920) ;  /* 0x0000004000007945 */ /* 0x000fe20003800000 */
[----:B------:R-:W-:Y:S05]  /*af80*/  @!P5 BRA `(.L_x_10921) ;  /* 0x000000200000d947 */ /* 0x000fea0003800000 */
[----:B------:R3:W-:Y:S04]  /*af90*/  RED.E.ADD.F32.FTZ.RN.STRONG.GPU [R84.64+-0x400], R182 ;  /* 0xfffc00b65400798e */ /* 0x0007e8000c10e798 */
[----:B----4-:R3:W-:Y:S02]  /*afa0*/  RED.E.ADD.F32.FTZ.RN.STRONG.GPU [R80.64+-0x400], R87 ;  /* 0xfffc00575000798e */ /* 0x0107e4000c10e798 */
.L_x_10921:
[----:B------:R-:W-:Y:S05]  /*afb0*/  BSYNC B0 ;  /* 0x0000000000007941 */ /* 0x000fea0003800000 */
.L_x_10920:
        /* <DEDUP_REMOVED lines=12> */
.L_x_10923:
[----:B------:R-:W-:Y:S05]  /*b080*/  BSYNC B0 ;  /* 0x0000000000007941 */ /* 0x000fea0003800000 */
.L_x_10922:
[----:B---34-:R3:W4:Y:S01]  /*b090*/  LDS R87, [R124.X4+0x2e00] ;  /* 0x002e00007c577984 */ /* 0x0187220000004800 */
[----:B------:R-:W-:Y:S01]  /*b0a0*/  BSSY B0, `(.L_x_10924) ;  /* 0x0000004000007945 */ /* 0x000fe20003800000 */
[----:B------:R-:W-:Y:S05]  /*b0b0*/  @!P0 BRA `(.L_x_10925) ;  /* 0x0000002000008947 */ /* 0x000fea0003800000 */
[----:B------:R3:W-:Y:S04]  /*b0c0*/  RED.E.ADD.F32.FTZ.RN.STRONG.GPU [R84.64+-0x300], R194 ;  /* 0xfffd00c25400798e */ /* 0x0007e8000c10e798 */
[----:B----4-:R3:W-:Y:S02]  /*b0d0*/  RED.E.ADD.F32.FTZ.RN.STRONG.GPU [R80.64+-0x300], R87 ;  /* 0xfffd00575000798e */ /* 0x0107e4000c10e798 */
.L_x_10925:
[----:B------:R-:W-:Y:S05]  /*b0e0*/  BSYNC B0 ;  /* 0x0000000000007941 */ /* 0x000fea0003800000 */
.L_x_10924:
[----:B------:R-:W3:Y:S01]  /*b0f0*/  LDS R123, [R123.X4+0x2e80] ;  /* 0x002e80007b7b7984 */ /* 0x000ee20000004800 */
[----:B------:R-:W-:Y:S01]  /*b100*/  BSSY B0, `(.L_x_10926) ;  /* 0x0000004000007945 */ /* 0x000fe20003800000 */
[----:B------:R-:W-:Y:S05]  /*b110*/  @!P1 BRA `(.L_x_10927) ;  /* 0x0000002000009947 */ /* 0x000fea0003800000 */
[----:B------:R4:W-:Y:S04]  /*b120*/  RED.E.ADD.F32.FTZ.RN.STRONG.GPU [R84.64+-0x280], R196 ;  /* 0xfffd80c45400798e */ /* 0x0009e8000c10e798 */
[----:B---3--:R4:W-:Y:S02]  /*b130*/  RED.E.ADD.F32.FTZ.RN.STRONG.GPU [R80.64+-0x280], R123 ;  /* 0xfffd807b5000798e */ /* 0x0089e4000c10e798 */
.L_x_10927:
[----:B------:R-:W-:Y:S05]  /*b140*/  BSYNC B0 ;  /* 0x0000000000007941 */ /* 0x000fea0003800000 */
.L_x_10926:
[----:B---34-:R3:W4:Y:S01]  /*b150*/  LDS R87, [R122.X4+0x2f00] ;  /* 0x002f00007a577984 */ /* 0x0187220000004800 */
[----:B------:R-:W-:Y:S01]  /*b160*/  BSSY B0, `(.L_x_10928) ;  /* 0x0000004000007945 */ /* 0x000fe20003800000 */
[----:B------:R-:W-:Y:S05]  /*b170*/  @!P2 BRA `(.L_x_10929) ;  /* 0x000000200000a947 */ /* 0x000fea0003800000 */
[----:B------:R3:W-:Y:S04]  /*b180*/  RED.E.ADD.F32.FTZ.RN.STRONG.GPU [R84.64+-0x200], R198 ;  /* 0xfffe00c65400798e */ /* 0x0007e8000c10e798 */
[----:B----4-:R3:W-:Y:S02]  /*b190*/  RED.E.ADD.F32.FTZ.RN.STRONG.GPU [R80.64+-0x200], R87 ;  /* 0xfffe00575000798e */ /* 0x0107e4000c10e798 */
.L_x_10929:
[----:B------:R-:W-:Y:S05]  /*b1a0*/  BSYNC B0 ;  /* 0x0000000000007941 */ /* 0x000fea0003800000 */
.L_x_10928:
[----:B------:R-:W3:Y:S01]  /*b1b0*/  LDS R121, [R121.X4+0x2f80] ;  /* 0x002f800079797984 */ /* 0x000ee20000004800 */
[----:B------:R-:W-:Y:S01]  /*b1c0*/  BSSY B0, `(.L_x_10930) ;  /* 0x0000004000007945 */ /* 0x000fe20003800000 */
[----:B------:R-:W-:Y:S05]  /*b1d0*/  @!P3 BRA `(.L_x_10931) ;  /* 0x000000200000b947 */ /* 0x000fea0003800000 */
[----:B------:R4:W-:Y:S04]  /*b1e0*/  RED.E.ADD.F32.FTZ.RN.STRONG.GPU [R84.64+-0x180], R206 ;  /* 0xfffe80ce5400798e */ /* 0x0009e8000c10e798 */
[----:B---3--:R4:W-:Y:S02]  /*b1f0*/  RED.E.ADD.F32.FTZ.RN.STRONG.GPU [R80.64+-0x180], R121 ;  /* 0xfffe80795000798e */ /* 0x0089e4000c10e798 */
.L_x_10931:
[----:B------:R-:W-:Y:S05]  /*b200*/  BSYNC B0 ;  /* 0x0000000000007941 */ /* 0x000fea0003800000 */
.L_x_10930:
[----:B---34-:R3:W4:Y:S01]  /*b210*/  LDS R87, [R120.X4+0x3000] ;  /* 0x0030000078577984 */ /* 0x0187220000004800 */
[----:B------:R-:W-:Y:S01]  /*b220*/  BSSY B0, `(.L_x_10932) ;  /* 0x0000004000007945 */ /* 0x000fe20003800000 */
[----:B------:R-:W-:Y:S05]  /*b230*/  @!P4 BRA `(.L_x_10933) ;  /* 0x000000200000c947 */ /* 0x000fea0003800000 */
[----:B------:R3:W-:Y:S04]  /*b240*/  RED.E.ADD.F32.FTZ.RN.STRONG.GPU [R84.64+-0x100], R212 ;  /* 0xffff00d45400798e */ /* 0x0007e8000c10e798 */
[----:B----4-:R3:W-:Y:S02]  /*b250*/  RED.E.ADD.F32.FTZ.RN.STRONG.GPU [R80.64+-0x100], R87 ;  /* 0xffff00575000798e */ /* 0x0107e4000c10e798 */
.L_x_10933:
[----:B------:R-:W-:Y:S05]  /*b260*/  BSYNC B0 ;  /* 0x0000000000007941 */ /* 0x000fea0003800000 */
.L_x_10932:
[----:B------:R-:W3:Y:S01]  /*b270*/  LDS R119, [R119.X4+0x3080] ;  /* 0x0030800077777984 */ /* 0x000ee20000004800 */
[----:B------:R-:W-:Y:S01]  /*b280*/  BSSY B0, `(.L_x_10934) ;  /* 0x0000004000007945 */ /* 0x000fe20003800000 */
[----:B------:R-:W-:Y:S05]  /*b290*/  @!P5 BRA `(.L_x_10935) ;  /* 0x000000200000d947 */ /* 0x000fea0003800000 */
[----:B------:R4:W-:Y:S04]  /*b2a0*/  RED.E.ADD.F32.FTZ.RN.STRONG.GPU [R84.64+-0x80], R216 ;  /* 0xffff80d85400798e */ /* 0x0009e8000c10e798 */
[----:B---3--:R4:W-:Y:S02]  /*b2b0*/  RED.E.ADD.F32.FTZ.RN.STRONG.GPU [R80.64+-0x80], R119 ;  /* 0xffff80775000798e */ /* 0x0089e4000c10e798 */
.L_x_10935:
[----:B------:R-:W-:Y:S05]  /*b2c0*/  BSYNC B0 ;  /* 0x0000000000007941 */ /* 0x000fea0003800000 */
.L_x_10934:
[----:B------:R-:W5:Y:S01]  /*b2d0*/  SHFL.DOWN PT, R74, R59, 0x1, 0x1f ;  /* 0x08201f003b4a7f89 */ /* 0x000f6200000e0000 */
[----:B------:R-:W-:Y:S01]  /*b2e0*/  ISETP.GT.AND P0, PT, R104, 0x1e, PT ;  /* 0x0000001e6800780c */ /* 0x000fe20003f04270 */
[----:B------:R-:W-:Y:S01]  /*b2f0*/  FFMA.FTZ R17, R72, R40, R17 ;  /* 0x0000002848117223 */ /* 0x000fe20000010011 */
[----:B------:R-:W-:Y:S01]  /*b300*/  ISETP.NE.AND P1, PT, R104, RZ, PT ;  /* 0x000000ff6800720c */ /* 0x000fe20003f25270 */
[----:B------:R-:W4:Y:S01]  /*b310*/  SHFL.DOWN PT, R76, R71, 0x1, 0x1f ;  /* 0x08201f00474c7f89 */ /* 0x000f2200000e0000 */
[----:B------:R-:W-:Y:S01]  /*b320*/  FFMA.FTZ R83, R83, R72, R58 ;  /* 0x0000004853537223 */ /* 0x000fe2000001003a */
[----:B------:R-:W-:Y:S01]  /*b330*/  ISETP.NE.AND P2, PT, R106, RZ, PT ;  /* 0x000000ff6a00720c */ /* 0x000fe20003f45270 */
[----:B------:R-:W-:Y:S01]  /*b340*/  FFMA.FTZ R57, R165, R56, R57 ;  /* 0x00000038a5397223 */ /* 0x000fe20000010039 */
[----:B------:R-:W-:Y:S01]  /*b350*/  BSSY B0, `(.L_x_10936) ;  /* 0x0000058000007945 */ /* 0x000fe20003800000 */
[----:B------:R-:W-:-:S02]  /*b360*/  FFMA.FTZ R25, R56, R90, R25 ;  /* 0x0000005a38197223 */ /* 0x000fc40000010019 */
[----:B------:R-:W-:Y:S02]  /*b370*/  FADD.FTZ R42, R57, R42 ;  /* 0x0000002a392a7221 */ /* 0x000fe40000010000 */
[----:B------:R-:W-:Y:S02]  /*b380*/  FMUL.FTZ R56, R155, R69 ;  /* 0x000000459b387220 */ /* 0x000fe40000410000 */
[----:B------:R-:W-:Y:S02]  /*b390*/  FMUL.FTZ R180, R75, R180 ;  /* 0x000000b44bb47220 */ /* 0x000fe40000410000 */
[----:B------:R-:W-:Y:S02]  /*b3a0*/  FMUL.FTZ R57, R152, R228 ;  /* 0x000000e498397220 */ /* 0x000fe40000410000 */
[----:B------:R-:W-:Y:S02]  /*b3b0*/  FMUL.FTZ R181, R78, R181 ;  /* 0x000000b54eb57220 */ /* 0x000fe40000410000 */
[----:B------:R-:W-:-:S02]  /*b3c0*/  FFMA.FTZ R56, R149, R227, R56 ;  /* 0x000000e395387223 */ /* 0x000fc40000010038 */
[----:B------:R-:W-:Y:S02]  /*b3d0*/  FFMA.FTZ R180, R77, R186, R180 ;  /* 0x000000ba4db47223 */ /* 0x000fe400000100b4 */
[----:B-----5:R-:W-:Y:S02]  /*b3e0*/  @!P0 FADD.FTZ R59, R59, R74 ;  /* 0x0000004a3b3b8221 */ /* 0x020fe40000010000 */
[----:B------:R-:W-:Y:S02]  /*b3f0*/  FFMA.FTZ R57, R148, R68, R57 ;  /* 0x0000004494397223 */ /* 0x000fe40000010039 */
[----:B----4-:R-:W-:Y:S01]  /*b400*/  @!P0 FADD.FTZ R71, R71, R76 ;  /* 0x0000004c47478221 */ /* 0x010fe20000010000 */
[----:B------:R-:W4:Y:S01]  /*b410*/  SHFL.DOWN PT, R74, R59, 0x2, 0x1f ;  /* 0x08401f003b4a7f89 */ /* 0x000f2200000e0000 */
[----:B------:R-:W-:Y:S01]  /*b420*/  ISETP.GT.AND P0, PT, R104, 0x1d, PT ;  /* 0x0000001d6800780c */ /* 0x000fe20003f04270 */
[----:B------:R-:W-:Y:S02]  /*b430*/  FFMA.FTZ R168, R79, R168, R181 ;  /* 0x000000a84fa87223 */ /* 0x000fe400000100b5 */
[----:B------:R-:W5:Y:S01]  /*b440*/  SHFL.DOWN PT, R76, R71, 0x2, 0x1f ;  /* 0x08401f00474c7f89 */ /* 0x000f6200000e0000 */
        /* <DEDUP_REMOVED lines=9> */
[----:B------:R-:W-:Y:S02]  /*b4e0*/  FFMA.FTZ R27, R56, R96, R27 ;  /* 0x00000060381b7223 */ /* 0x000fe4000001001b */
[----:B----4-:R-:W-:Y:S02]  /*b4f0*/  @!P0 FADD.FTZ R59, R59, R74 ;  /* 0x0000004a3b3b8221 */ /* 0x010fe40000010000 */
        /* <DEDUP_REMOVED lines=16> */
[----:B----4-:R-:W-:Y:S02]  /*b600*/  @!P0 FADD.FTZ R59, R59, R74 ;  /* 0x0000004a3b3b8221 */ /* 0x010fe40000010000 */
        /* <DEDUP_REMOVED lines=10> */
[----:B------:R-:W-:Y:S02]  /*b6b0*/  FADD.FTZ R49, R200, R49 ;  /* 0x00000031c8317221 */ /* 0x000fe40000010000 */
[----:B------:R-:W-:Y:S02]  /*b6c0*/  FFMA.FTZ R26, R163, R89, R26 ;  /* 0x00000059a31a7223 */ /* 0x000fe4000001001a */
[----:B------:R-:W-:Y:S02]  /*b6d0*/  FADD.FTZ R50, R83, R50 ;  /* 0x0000003253327221 */ /* 0x000fe40000010000 */
[----:B------:R-:W-:Y:S02]  /*b6e0*/  FADD.FTZ R39, R156, R39 ;  /* 0x000000279c277221 */ /* 0x000fe40000010000 */
[----:B------:R-:W-:-:S02]  /*b6f0*/  FADD.FTZ R38, R153, R38 ;  /* 0x0000002699267221 */ /* 0x000fc40000010000 */
[----:B------:R-:W-:Y:S02]  /*b700*/  FFMA.FTZ R29, R230, R98, R29 ;  /* 0x00000062e61d7223 */ /* 0x000fe4000001001d */
[----:B----4-:R-:W-:Y:S02]  /*b710*/  @!P0 FADD.FTZ R59, R59, R74 ;  /* 0x0000004a3b3b8221 */ /* 0x010fe40000010000 */
[----:B------:R-:W-:Y:S02]  /*b720*/  FADD.FTZ R37, R168, R37 ;  /* 0x00000025a8257221 */ /* 0x000fe40000010000 */
[----:B-----5:R-:W-:Y:S01]  /*b730*/  @!P0 FADD.FTZ R71, R71, R76 ;  /* 0x0000004c47478221 */ /* 0x020fe20000010000 */
[----:B------:R-:W4:Y:S01]  /*b740*/  SHFL.DOWN PT, R58, R59, 0x10, 0x1f ;  /* 0x0a001f003b3a7f89 */ /* 0x000f2200000e0000 */
[----:B------:R-:W-:Y:S01]  /*b750*/  ISETP.GT.AND P0, PT, R104, 0xf, PT ;  /* 0x0000000f6800780c */ /* 0x000fe20003f04270 */
[----:B------:R-:W-:Y:S02]  /*b760*/  FADD.FTZ R36, R145, R36 ;  /* 0x0000002491247221 */ /* 0x000fe40000010000 */
[----:B------:R-:W5:Y:S01]  /*b770*/  SHFL.DOWN PT, R72, R71, 0x10, 0x1f ;  /* 0x0a001f0047487f89 */ /* 0x000f6200000e0000 */
[----:B------:R-:W-:-:S02]  /*b780*/  FFMA.FTZ R30, R231, R97, R30 ;  /* 0x00000061e71e7223 */ /* 0x000fc4000001001e */
[----:B------:R-:W-:Y:S02]  /*b790*/  FFMA.FTZ R31, R234, R100, R31 ;  /* 0x00000064ea1f7223 */ /* 0x000fe4000001001f */
[----:B------:R-:W-:Y:S02]  /*b7a0*/  FADD.FTZ R35, R160, R35 ;  /* 0x00000023a0237221 */ /* 0x000fe40000010000 */
[----:B------:R-:W-:Y:S02]  /*b7b0*/  FFMA.FTZ R32, R235, R99, R32 ;  /* 0x00000063eb207223 */ /* 0x000fe40000010020 */
[----:B------:R-:W-:Y:S02]  /*b7c0*/  FADD.FTZ R34, R93, R34 ;  /* 0x000000225d227221 */ /* 0x000fe40000010000 */
[----:B------:R-:W-:Y:S02]  /*b7d0*/  FADD.FTZ R33, R70, R33 ;  /* 0x0000002146217221 */ /* 0x000fe40000010000 */
[----:B----4-:R-:W-:-:S02]  /*b7e0*/  @!P0 FADD.FTZ R59, R59, R58 ;  /* 0x0000003a3b3b8221 */ /* 0x010fc40000010000 */
[----:B-----5:R-:W-:-:S03]  /*b7f0*/  @!P0 FADD.FTZ R71, R71, R72 ;  /* 0x0000004847478221 */ /* 0x020fc60000010000 */
[----:B------:R-:W-:Y:S02]  /*b800*/  MOV R56, R59 ;  /* 0x0000003b00387202 */ /* 0x000fe40000000f00 */
[----:B------:R-:W-:-:S05]  /*b810*/  MOV R57, R71 ;  /* 0x0000004700397202 */ /* 0x000fca0000000f00 */
[----:B------:R4:W-:Y:S04]  /*b820*/  @!P1 STS.64 [0x3188], R56 ;  /* 0x00318838ff009388 */ /* 0x0009e80000000a00 */
[----:B------:R-:W-:Y:S06]  /*b830*/  BAR.SYNC.DEFER_BLOCKING 0x0 ;  /* 0x0000000000007b1d */ /* 0x000fec0000010000 */
[----:B------:R-:W-:Y:S05]  /*b840*/  @P2 BRA `(.L_x_10937) ;  /* 0x0000008000002947 */ /* 0x000fea0003800000 */
[----:B----4-:R-:W-:Y:S02]  /*b850*/  ULDC UR34, c[0x0][0x174] ;  /* 0x00005d0000227ab9 */ /* 0x010fe40000000800 */
[----:B------:R-:W-:-:S02]  /*b860*/  UISETP.NE.AND UP0, UPT, UR16, UR34, UPT ;  /* 0x000000221000728c */ /* 0x000fc4000bf05270 */
[----:B------:R-:W-:-:S04]  /*b870*/  USHF.L.U32 UR34, UR7, 0x3, URZ ;  /* 0x0000000307227899 */ /* 0x000fc8000800063f */
[----:B------:R-:W-:-:S13]  /*b880*/  PLOP3.LUT P0, PT, PT, PT, UP0, 0x80, 0x0 ;  /* 0x000000000000781c */ /* 0x000fda0003f0f008 */
[----:B------:R-:W4:Y:S02]  /*b890*/  @P0 LDS.64 R58, [UR34+0x56d0] ;  /* 0x0056d022ff3a0984 */ /* 0x000f240008000a00 */
[----:B----4-:R-:W-:Y:S02]  /*b8a0*/  @P0 FADD.FTZ R57, R57, R59 ;  /* 0x0000003b39390221 */ /* 0x010fe40000010000 */
[----:B------:R-:W-:-:S05]  /*b8b0*/  @P0 FADD.FTZ R56, R56, R58 ;  /* 0x0000003a38380221 */ /* 0x000fca0000010000 */
[----:B------:R4:W-:Y:S02]  /*b8c0*/  STS.64 [UR34+0x56d0], R56 ;  /* 0x0056d038ff007988 */ /* 0x0009e40008000a22 */
.L_x_10937:
[----:B----4-:R-:W-:Y:S05]  /*b8d0*/  BSYNC B0 ;  /* 0x0000000000007941 */ /* 0x010fea0003800000 */
.L_x_10936:
        /* <DEDUP_REMOVED lines=8> */
.L_x_10859:
[----:B------:R-:W-:Y:S01]  /*b960*/  BAR.SYNC.DEFER_BLOCKING 0x0 ;  /* 0x0000000000007b1d */ /* 0x000fe20000010000 */
[----:B------:R-:W-:-:S05]  /*b970*/  MOV R3, 0x10 ;  /* 0x0000001000037802 */ /* 0x000fca0000000f00 */
[----:B------:R-:W-:Y:S01]  /*b980*/  IMAD.WIDE R2, R102, R3, UR32 ;  /* 0x0000002066027e25 */ /* 0x000fe2000f8e0203 */
[----:B------:R-:W-:Y:S02]  /*b990*/  UIADD3 UR7, UR16, -0x1, URZ ;  /* 0xffffffff10077890 */ /* 0x000fe4000fffe03f */
[----:B------:R-:W-:Y:S02]  /*b9a0*/  ULDC.64 UR36, c[0x0][0x2d8] ;  /* 0x0000b60000247ab9 */ /* 0x000fe40000000a00 */
[----:B------:R-:W4:Y:S04]  /*b9b0*/  LDG.E.128 R4, [R2.64] ;  /* 0x0000001802047981 */ /* 0x000f28000c1e1d00 */
[----:B------:R-:W5:Y:S01]  /*b9c0*/  LDG.E.128 R12, [R2.64+0x200] ;  /* 0x00020018020c7981 */ /* 0x000f62000c1e1d00 */
[----:B------:R-:W-:Y:S01]  /*b9d0*/  F2FP.BF16.PACK_AB R24, R23, R24 ;  /* 0x000000181718723e */ /* 0x000fe200000010ff */
[----:B------:R-:W-:-:S02]  /*b9e0*/  USHF.L.U32 UR8, UR7, 0x9, URZ ;  /* 0x0000000907087899 */ /* 0x000fc4000800063f */
[----:B------:R-:W-:Y:S02]  /*b9f0*/  UIMAD UR34, UR13, UR36, URZ ;  /* 0x000000240d2272a4 */ /* 0x000fe4000f8e023f */
[----:B------:R-:W-:Y:S02]  /*ba00*/  USHF.R.S32.HI UR9, URZ, 0x1f, UR8 ;  /* 0x0000001f3f097899 */ /* 0x000fe40008011408 */
[----:B------:R-:W-:Y:S02]  /*ba10*/  UIMAD UR38, UR12, UR37, UR34 ;  /* 0x000000250c2672a4 */ /* 0x000fe4000f8e0222 */
[----:B------:R-:W-:Y:S02]  /*ba20*/  UIMAD.WIDE.U32 UR36, UR12, UR36, UR8 ;  /* 0x000000240c2472a5 */ /* 0x000fe4000f8e0008 */
[----:B------:R-:W-:Y:S02]  /*ba30*/  ULDC.64 UR34, c[0x0][0x2e0] ;  /* 0x0000b80000227ab9 */ /* 0x000fe40000000a00 */
[----:B------:R-:W-:-:S02]  /*ba40*/  UIADD3 UR37, UR37, UR38, URZ ;  /* 0x0000002625257290 */ /* 0x000fc4000fffe03f */
[----:B------:R-:W-:Y:S02]  /*ba50*/  UIMAD UR38, UR11, UR34, URZ ;  /* 0x000000220b2672a4 */ /* 0x000fe4000f8e023f */
[----:B------:R-:W-:Y:S02]  /*ba60*/  UIADD3 UR32, UP1, UR32, -0x400, URZ ;  /* 0xfffffc0020207890 */ /* 0x000fe4000ff3e03f */
[----:B------:R-:W-:Y:S02]  /*ba70*/  UIMAD UR38, UR10, UR35, UR38 ;  /* 0x000000230a2672a4 */ /* 0x000fe4000f8e0226 */
[----:B------:R-:W-:Y:S02]  /*ba80*/  UIMAD.WIDE.U32 UR34, UR10, UR34, UR36 ;  /* 0x000000220a2272a5 */ /* 0x000fe4000f8e0024 */
[----:B------:R-:W-:Y:S02]  /*ba90*/  UIADD3 UR21, UP2, UR21, -0x800, URZ ;  /* 0xfffff80015157890 */ /* 0x000fe4000ff5e03f */
[----:B------:R-:W-:-:S02]  /*baa0*/  ULDC.64 UR36, c[0x0][0x330] ;  /* 0x0000cc0000247ab9 */ /* 0x000fc40000000a00 */
[----:B------:R-:W-:Y:S02]  /*bab0*/  UIADD3 UR35, UR35, UR38, URZ ;  /* 0x0000002623237290 */ /* 0x000fe4000fffe03f */
[----:B------:R-:W-:Y:S02]  /*bac0*/  ULEA UR36, UP0, UR34, UR36, 0x1 ;  /* 0x0000002422247291 */ /* 0x000fe4000f80083f */
[----:B------:R-:W-:Y:S02]  /*bad0*/  ULDC.64 UR38, c[0x0][0x2f8] ;  /* 0x0000be0000267ab9 */ /* 0x000fe40000000a00 */
[----:B------:R-:W-:Y:S02]  /*bae0*/  ULEA.HI.X UR37, UR34, UR37, UR35, 0x1, UP0 ;  /* 0x0000002522257291 */ /* 0x000fe400080f0c23 */
[----:B------:R-:W-:Y:S02]  /*baf0*/  UIMAD UR34, UR13, UR38, URZ ;  /* 0x000000260d2272a4 */ /* 0x000fe4000f8e023f */
[----:B------:R-:W-:-:S02]  /*bb00*/  UIADD3 UR23, UP3, UR23, -0x800, URZ ;  /* 0xfffff80017177890 */ /* 0x000fc4000ff7e03f */
[----:B------:R-:W-:Y:S02]  /*bb10*/  UIADD3 UR17, UP4, UR17, -0x400, URZ ;  /* 0xfffffc0011117890 */ /* 0x000fe4000ff9e03f */
[----:B------:R-:W-:Y:S02]  /*bb20*/  UIADD3 UR19, UP5, UR19, -0x400, URZ ;  /* 0xfffffc0013137890 */ /* 0x000fe4000ffbe03f */
[----:B------:R-:W-:Y:S02]  /*bb30*/  UIADD3 UR6, UR6, 0x1, URZ ;  /* 0x0000000106067890 */ /* 0x000fe4000fffe03f */
[----:B------:R-:W-:Y:S02]  /*bb40*/  UIADD3.X UR33, UR33, -0x1, URZ, UP1, !UPT ;  /* 0xffffffff21217890 */ /* 0x000fe40008ffe43f */
[----:B------:R-:W-:Y:S02]  /*bb50*/  UIADD3.X UR22, UR22, -0x1, URZ, UP2, !UPT ;  /* 0xffffffff16167890 */ /* 0x000fe400097fe43f */
[----:B------:R-:W-:-:S02]  /*bb60*/  UIADD3.X UR42, UR42, -0x1, URZ, UP3, !UPT ;  /* 0xffffffff2a2a7890 */ /* 0x000fc40009ffe43f */
[----:B------:R-:W-:Y:S02]  /*bb70*/  UIADD3.X UR18, UR18, -0x1, URZ, UP4, !UPT ;  /* 0xffffffff12127890 */ /* 0x000fe4000a7fe43f */
[----:B------:R-:W-:Y:S01]  /*bb80*/  UIADD3.X UR20, UR20, -0x1, URZ, UP5, !UPT ;  /* 0xffffffff14147890 */ /* 0x000fe2000affe43f */
[----:B----4-:R-:W-:Y:S04]  /*bb90*/  STS.128 [R104.X16], R4 ;  /* 0x0000000468007388 */ /* 0x010fe8000000cc00 */
[----:B-----5:R4:W-:Y:S01]  /*bba0*/  STS.128 [R104.X16+0x200], R12 ;  /* 0x0002000c68007388 */ /* 0x0209e2000000cc00 */
[----:B------:R-:W-:-:S06]  /*bbb0*/  NOP ;  /* 0x0000000000007918 */ /* 0x000fcc0000000000 */
[----:B------:R-:W5:Y:S04]  /*bbc0*/  LDS.128 R8, [R101] ;  /* 0x0000000065087984 */ /* 0x000f680000000c00 */
[----:B------:R-:W3:Y:S01]  /*bbd0*/  LDS.128 R4, [R101+0x10] ;  /* 0x0000100065047984 */ /* 0x000ee20000000c00 */
[----:B----4-:R-:W-:Y:S02]  /*bbe0*/  F2FP.BF16.PACK_AB R15, R25, R26 ;  /* 0x0000001a190f723e */ /* 0x010fe400000010ff */
[----:B------:R-:W-:Y:S02]  /*bbf0*/  F2FP.BF16.PACK_AB R26, R19, R20 ;  /* 0x00000014131a723e */ /* 0x000fe400000010ff */
[----:B------:R-:W-:Y:S02]  /*bc00*/  F2FP.BF16.PACK_AB R25, R21, R22 ;  /* 0x000000161519723e */ /* 0x000fe400000010ff */
[----:B-----5:R-:W-:-:S02]  /*bc10*/  PRMT R0, RZ, 0x5410, R8 ;  /* 0x00005410ff007816 */ /* 0x020fc40000000008 */
        /* <DEDUP_REMOVED lines=14> */
[----:B------:R-:W4:Y:S01]  /*bd00*/  @!P1 MUFU.EX2 R0, R0 ;  /* 0x0000000000009308 */ /* 0x000f220000000800 */
[----:B------:R-:W-:Y:S02]  /*bd10*/  @!P0 FMUL.FTZ R8, R2, -1.4426950216293334961 ;  /* 0xbfb8aa3b02088820 */ /* 0x000fe40000410000 */
[----:B------:R-:W-:-:S05]  /*bd20*/  @!P2 FMUL.FTZ R9, R9, -1.4426950216293334961 ;  /* 0xbfb8aa3b0909a820 */ /* 0x000fca0000410000 */
[----:B------:R-:W5:Y:S01]  /*bd30*/  @!P3 MUFU.EX2 R3, R3 ;  /* 0x000000030003b308 */ /* 0x000f620000000800 */
[----:B----4-:R-:W-:Y:S01]  /*bd40*/  @!P1 FADD.FTZ R2, R0, 1 ;  /* 0x3f80000000029421 */ /* 0x010fe20000010000 */
[----:B------:R-:W-:-:S06]  /*bd50*/  PRMT R0, RZ, 0x5410, R10 ;  /* 0x00005410ff007816 */ /* 0x000fcc000000000a */
[----:B------:R-:W4:Y:S01]  /*bd60*/  @!P0 MUFU.EX2 R8, R8 ;  /* 0x0000000800088308 */ /* 0x000f220000000800 */
[----:B------:R-:W-:Y:S01]  /*bd70*/  PRMT R10, RZ, 0x7610, R10 ;  /* 0x00007610ff0a7816 */ /* 0x000fe2000000000a */
[----:B------:R-:W-:Y:S02]  /*bd80*/  FADD.FTZ R13, R0, UR5 ;  /* 0x00000005000d7e21 */ /* 0x000fe40008010000 */
[----:B-----5:R-:W-:Y:S02]  /*bd90*/  @!P3 FADD.FTZ R0, R3, 1 ;  /* 0x3f8000000300b421 */ /* 0x020fe40000010000 */
[----:B------:R-:W-:Y:S02]  /*bda0*/  FADD.FTZ R10, R10, UR5 ;  /* 0x000000050a0a7e21 */ /* 0x000fe40008010000 */
[----:B------:R5:W2:Y:S01]  /*bdb0*/  @!P1 MUFU.RCP R12, R2 ;  /* 0x00000002000c9308 */ /* 0x000aa20000001000 */
[----:B------:R-:W-:Y:S02]  /*bdc0*/  FSETP.GTU.FTZ.AND P6, PT, R13, 20, PT ;  /* 0x41a000000d00780b */ /* 0x000fe40003fdc000 */
[----:B------:R-:W-:Y:S01]  /*bdd0*/  FSETP.GTU.FTZ.AND P5, PT, R10, 20, PT ;  /* 0x41a000000a00780b */ /* 0x000fe20003fbc000 */
[----:B----4-:R-:W-:-:S04]  /*bde0*/  @!P0 FADD.FTZ R8, R8, 1 ;  /* 0x3f80000008088421 */ /* 0x010fc80000010000 */
[----:B------:R4:W1:Y:S06]  /*bdf0*/  @!P3 MUFU.RCP R3, R0 ;  /* 0x000000000003b308 */ /* 0x00086c0000001000 */
[----:B-----5:R-:W-:Y:S02]  /*be00*/  @!P6 FMUL.FTZ R2, R13, -1.4426950216293334961 ;  /* 0xbfb8aa3b0d02e820 */ /* 0x020fe40000410000 */
[----:B------:R-:W5:Y:S01]  /*be10*/  @!P0 MUFU.RCP R8, R8 ;  /* 0x0000000800088308 */ /* 0x000f620000001000 */
[--C-:B----4-:R-:W-:Y:S01]  /*be20*/  PRMT R0, RZ, 0x5410, R11.reuse ;  /* 0x00005410ff007816 */ /* 0x110fe2000000000b */
[----:B--2---:R-:W-:Y:S01]  /*be30*/  @!P1 FMUL.FTZ R33, R33, R12 ;  /* 0x0000000c21219220 */ /* 0x004fe20000410000 */
[----:B------:R-:W-:-:S03]  /*be40*/  PRMT R11, RZ, 0x7610, R11 ;  /* 0x00007610ff0b7816 */ /* 0x000fc6000000000b */
[----:B------:R-:W-:Y:S02]  /*be50*/  FADD.FTZ R14, R0, UR5 ;  /* 0x00000005000e7e21 */ /* 0x000fe40008010000 */
[----:B-1----:R-:W-:Y:S01]  /*be60*/  @!P3 FMUL.FTZ R34, R34, R3 ;  /* 0x000000032222b220 */ /* 0x002fe20000410000 */
[--C-:B---3--:R-:W-:Y:S01]  /*be70*/  PRMT R3, RZ, 0x5410, R4.reuse ;  /* 0x00005410ff037816 */ /* 0x108fe20000000004 */
[----:B------:R-:W-:Y:S01]  /*be80*/  @!P5 FMUL.FTZ R0, R10, -1.4426950216293334961 ;  /* 0xbfb8aa3b0a00d820 */ /* 0x000fe20000410000 */
[----:B------:R-:W-:Y:S01]  /*be90*/  FSETP.GTU.FTZ.AND P4, PT, R14, 20, PT ;  /* 0x41a000000e00780b */ /* 0x000fe20003f9c000 */
[----:B------:R-:W1:Y:S01]  /*bea0*/  @!P6 MUFU.EX2 R2, R2 ;  /* 0x000000020002e308 */ /* 0x000e620000000800 */
[----:B------:R-:W-:Y:S01]  /*beb0*/  PRMT R4, RZ, 0x7610, R4 ;  /* 0x00007610ff047816 */ /* 0x000fe20000000004 */
[----:B------:R-:W-:Y:S02]  /*bec0*/  FADD.FTZ R10, R3, UR5 ;  /* 0x00000005030a7e21 */ /* 0x000fe40008010000 */
[----:B------:R-:W-:-:S02]  /*bed0*/  FADD.FTZ R11, R11, UR5 ;  /* 0x000000050b0b7e21 */ /* 0x000fc40008010000 */
[----:B-----5:R-:W-:Y:S01]  /*bee0*/  @!P0 FMUL.FTZ R35, R35, R8 ;  /* 0x0000000823238220 */ /* 0x020fe20000410000 */
        /* <DEDUP_REMOVED lines=18> */
[----:B------:R2:W3:Y:S08]  /*c010*/  @!P5 MUFU.RCP R11, R0 ;  /* 0x00000000000bd308 */ /* 0x0004f00000001000 */
[----:B------:R4:W5:Y:S01]  /*c020*/  @!P4 MUFU.RCP R12, R3 ;  /* 0x00000003000cc308 */ /* 0x0009620000001000 */
[--C-:B--2---:R-:W-:Y:S01]  /*c030*/  PRMT R0, RZ, 0x5410, R5.reuse ;  /* 0x00005410ff007816 */ /* 0x104fe20000000005 */
[----:B-1----:R-:W-:Y:S01]  /*c040*/  @!P6 FMUL.FTZ R37, R37, R2 ;  /* 0x000000022525e220 */ /* 0x002fe20000410000 */
[----:B------:R-:W-:-:S03]  /*c050*/  PRMT R5, RZ, 0x7610, R5 ;  /* 0x00007610ff057816 */ /* 0x000fc60000000005 */
[----:B------:R-:W-:Y:S01]  /*c060*/  FADD.FTZ R13, R0, UR5 ;  /* 0x00000005000d7e21 */ /* 0x000fe20008010000 */
[--C-:B------:R-:W-:Y:S01]  /*c070*/  PRMT R0, RZ, 0x5410, R6.reuse ;  /* 0x00005410ff007816 */ /* 0x100fe20000000006 */
[----:B------:R-:W1:Y:S01]  /*c080*/  @!P2 MUFU.RCP R9, R9 ;  /* 0x000000090009a308 */ /* 0x000e620000001000 */
[----:B------:R-:W-:Y:S01]  /*c090*/  FADD.FTZ R5, R5, UR5 ;  /* 0x0000000505057e21 */ /* 0x000fe20008010000 */
[----:B------:R-:W-:Y:S01]  /*c0a0*/  PRMT R6, RZ, 0x7610, R6 ;  /* 0x00007610ff067816 */ /* 0x000fe20000000006 */
[----:B---3--:R-:W-:Y:S01]  /*c0b0*/  @!P5 FMUL.FTZ R38, R38, R11 ;  /* 0x0000000b2626d220 */ /* 0x008fe20000410000 */
[--C-:B----4-:R-:W-:Y:S01]  /*c0c0*/  PRMT R3, RZ, 0x5410, R7.reuse ;  /* 0x00005410ff037816 */ /* 0x110fe20000000007 */
[----:B------:R-:W-:Y:S01]  /*c0d0*/  FADD.FTZ R14, R0, UR5 ;  /* 0x00000005000e7e21 */ /* 0x000fe20008010000 */
[----:B------:R-:W-:Y:S01]  /*c0e0*/  PRMT R7, RZ, 0x7610, R7 ;  /* 0x00007610ff077816 */ /* 0x000fe20000000007 */
[----:B------:R-:W-:Y:S01]  /*c0f0*/  FADD.FTZ R6, R6, UR5 ;  /* 0x0000000506067e21 */ /* 0x000fe20008010000 */
[----:B------:R-:W2:Y:S01]  /*c100*/  @!P3 MUFU.EX2 R4, R4 ;  /* 0x000000040004b308 */ /* 0x000ea20000000800 */
[----:B------:R-:W-:Y:S01]  /*c110*/  FSETP.GTU.FTZ.AND P6, PT, R5, 20, PT ;  /* 0x41a000000500780b */ /* 0x000fe20003fdc000 */
[----:B-----5:R-:W-:Y:S01]  /*c120*/  @!P4 FMUL.FTZ R39, R39, R12 ;  /* 0x0000000c2727c220 */ /* 0x020fe20000410000 */
[----:B------:R-:W-:Y:S01]  /*c130*/  FSETP.GTU.FTZ.AND P4, PT, R14, 20, PT ;  /* 0x41a000000e00780b */ /* 0x000fe20003f9c000 */
[----:B------:R-:W-:Y:S01]  /*c140*/  FADD.FTZ R7, R7, UR5 ;  /* 0x0000000507077e21 */ /* 0x000fe20008010000 */
[----:B------:R-:W-:-:S02]  /*c150*/  FSETP.GTU.FTZ.AND P5, PT, R6, 20, PT ;  /* 0x41a000000600780b */ /* 0x000fc40003fbc000 */
[----:B------:R-:W-:Y:S01]  /*c160*/  F2FP.BF16.PACK_AB R12, R31, R32 ;  /* 0x000000201f0c723e */ /* 0x000fe200000010ff */
[----:B------:R-:W3:Y:S01]  /*c170*/  @!P1 MUFU.RCP R8, R8 ;  /* 0x0000000800089308 */ /* 0x000ee20000001000 */
[----:B-1----:R-:W-:Y:S01]  /*c180*/  @!P2 FMUL.FTZ R36, R36, R9 ;  /* 0x000000092424a220 */ /* 0x002fe20000410000 */
[----:B------:R-:W-:-:S04]  /*c190*/  FSETP.GTU.FTZ.AND P2, PT, R13, 20, PT ;  /* 0x41a000000d00780b */ /* 0x000fc80003f5c000 */
[----:B------:R-:W-:Y:S02]  /*c1a0*/  @!P6 FMUL.FTZ R2, R5, -1.4426950216293334961 ;  /* 0xbfb8aa3b0502e820 */ /* 0x000fe40000410000 */
[----:B------:R-:W1:Y:S01]  /*c1b0*/  @!P0 MUFU.EX2 R10, R10 ;  /* 0x0000000a000a8308 */ /* 0x000e620000000800 */
[----:B--2---:R-:W-:Y:S02]  /*c1c0*/  @!P3 FADD.FTZ R4, R4, 1 ;  /* 0x3f8000000404b421 */ /* 0x004fe40000010000 */
[----:B------:R-:W-:Y:S02]  /*c1d0*/  FADD.FTZ R5, R3, UR5 ;  /* 0x0000000503057e21 */ /* 0x000fe40008010000 */
[----:B------:R-:W-:Y:S01]  /*c1e0*/  @!P4 FMUL.FTZ R3, R14, -1.4426950216293334961 ;  /* 0xbfb8aa3b0e03c820 */ /* 0x000fe20000410000 */
[----:B------:R-:W-:Y:S01]  /*c1f0*/  F2FP.BF16.PACK_AB R14, R27, R28 ;  /* 0x0000001c1b0e723e */ /* 0x000fe200000010ff */
[----:B------:R-:W-:Y:S01]  /*c200*/  @!P2 FMUL.FTZ R0, R13, -1.4426950216293334961 ;  /* 0xbfb8aa3b0d00a820 */ /* 0x000fe20000410000 */
[----:B------:R2:W4:Y:S01]  /*c210*/  @!P3 MUFU.RCP R9, R4 ;  /* 0x000000040009b308 */ /* 0x0005220000001000 */
[----:B---3--:R-:W-:Y:S01]  /*c220*/  @!P1 FMUL.FTZ R41, R41, R8 ;  /* 0x0000000829299220 */ /* 0x008fe20000410000 */
[----:B------:R-:W-:-:S02]  /*c230*/  FSETP.GTU.FTZ.AND P1, PT, R7, 20, PT ;  /* 0x41a000000700780b */ /* 0x000fc40003f3c000 */
[----:B------:R-:W-:Y:S02]  /*c240*/  F2FP.BF16.PACK_AB R13, R29, R30 ;  /* 0x0000001e1d0d723e */ /* 0x000fe400000010ff */
[----:B------:R-:W-:Y:S01]  /*c250*/  F2FP.BF16.PACK_AB R27, R17, R18 ;  /* 0x00000012111b723e */ /* 0x000fe200000010ff */
[----:B-1----:R-:W-:Y:S02]  /*c260*/  @!P0 FADD.FTZ R10, R10, 1 ;  /* 0x3f8000000a0a8421 */ /* 0x002fe40000010000 */
[----:B------:R-:W-:Y:S01]  /*c270*/  STS.128 [R101], R12 ;  /* 0x0000000c65007388 */ /* 0x000fe20000000c00 */
[----:B--2---:R-:W-:Y:S01]  /*c280*/  @!P5 FMUL.FTZ R4, R6, -1.4426950216293334961 ;  /* 0xbfb8aa3b0604d820 */ /* 0x004fe20000410000 */
[----:B------:R-:W1:Y:S02]  /*c290*/  @!P6 MUFU.EX2 R2, R2 ;  /* 0x000000020002e308 */ /* 0x000e640000000800 */
[----:B------:R-:W-:Y:S01]  /*c2a0*/  STS.128 [R101+0x10], R24 ;  /* 0x0000101865007388 */ /* 0x000fe20000000c00 */
        /* <DEDUP_REMOVED lines=23> */
[----:B----4-:R-:W-:Y:S01]  /*c420*/  @!P1 FADD.FTZ R6, R6, 1 ;  /* 0x3f80000006069421 */ /* 0x010fe20000010000 */
[----:B------:R-:W-:Y:S02]  /*c430*/  UIMAD UR36, UR12, UR39, UR34 ;  /* 0x000000270c2472a4 */ /* 0x000fe4000f8e0222 */
[----:B------:R-:W-:-:S03]  /*c440*/  UIMAD.WIDE.U32 UR34, UR12, UR38, UR8 ;  /* 0x000000260c2272a5 */ /* 0x000fc6000f8e0008 */
[----:B------:R-:W3:Y:S01]  /*c450*/  @!P2 MUFU.RCP R0, R0 ;  /* 0x000000000000a308 */ /* 0x000ee20000001000 */
[----:B-1----:R-:W-:Y:S01]  /*c460*/  MOV R3, UR37 ;  /* 0x0000002500037c02 */ /* 0x002fe20008000f00 */
[----:B-----5:R-:W-:Y:S01]  /*c470*/  @!P6 FMUL.FTZ R46, R46, R17 ;  /* 0x000000112e2ee220 */ /* 0x020fe20000410000 */
[----:B------:R-:W-:Y:S01]  /*c480*/  F2FP.BF16.PACK_AB R17, R36, R35 ;  /* 0x000000232411723e */ /* 0x000fe200000010ff */
[----:B------:R-:W-:Y:S02]  /*c490*/  ULDC.64 UR8, c[0x0][0x300] ;  /* 0x0000c00000087ab9 */ /* 0x000fe40000000a00 */
[----:B------:R-:W-:Y:S01]  /*c4a0*/  IMAD.WIDE R2, R102, 0x10, R2 ;  /* 0x0000001066027825 */ /* 0x000fe200078e0202 */
[----:B------:R-:W-:Y:S01]  /*c4b0*/  UIADD3 UR35, UR35, UR36, URZ ;  /* 0x0000002423237290 */ /* 0x000fe2000fffe03f */
[----:B------:R-:W1:Y:S01]  /*c4c0*/  @!P5 MUFU.RCP R19, R4 ;  /* 0x000000040013d308 */ /* 0x000e620000001000 */
[----:B------:R-:W-:Y:S01]  /*c4d0*/  UIMAD UR36, UR11, UR8, URZ ;  /* 0x000000080b2472a4 */ /* 0x000fe2000f8e023f */
[----:B0-----:R-:W-:Y:S01]  /*c4e0*/  @!P4 FMUL.FTZ R47, R47, R16 ;  /* 0x000000102f2fc220 */ /* 0x001fe20000410000 */
[----:B--2---:R-:W-:Y:S01]  /*c4f0*/  STG.E.128 [R2.64], R8 ;  /* 0x0000000802007986 */ /* 0x004fe2000c101d18 */
[----:B------:R-:W-:Y:S01]  /*c500*/  F2FP.BF16.PACK_AB R16, R34, R33 ;  /* 0x000000212210723e */ /* 0x000fe200000010ff */
[----:B------:R-:W-:-:S02]  /*c510*/  UIMAD UR36, UR10, UR9, UR36 ;  /* 0x000000090a2472a4 */ /* 0x000fc4000f8e0224 */
[----:B------:R0:W-:Y:S01]  /*c520*/  STG.E.128 [R2.64+0x200], R12 ;  /* 0x0002000c02007986 */ /* 0x0001e2000c101d18 */
[----:B------:R2:W4:Y:S01]  /*c530*/  @!P3 MUFU.RCP R18, R5 ;  /* 0x000000050012b308 */ /* 0x0005220000001000 */
[----:B---3--:R-:W-:Y:S01]  /*c540*/  @!P2 FMUL.FTZ R43, R43, R0 ;  /* 0x000000002b2ba220 */ /* 0x008fe20000410000 */
[----:B------:R-:W-:Y:S02]  /*c550*/  UIMAD.WIDE.U32 UR8, UR10, UR8, UR34 ;  /* 0x000000080a0872a5 */ /* 0x000fe4000f8e0022 */
[----:B------:R-:W-:Y:S02]  /*c560*/  ULDC.64 UR38, c[0x0][0x340] ;  /* 0x0000d00000267ab9 */ /* 0x000fe40000000a00 */
[----:B------:R-:W-:Y:S02]  /*c570*/  UIADD3 UR34, UR9, UR36, URZ ;  /* 0x0000002409227290 */ /* 0x000fe4000fffe03f */
[----:B------:R-:W3:Y:S01]  /*c580*/  @!P1 MUFU.RCP R21, R6 ;  /* 0x0000000600159308 */ /* 0x000ee20000001000 */
[----:B-1----:R-:W-:Y:S01]  /*c590*/  @!P5 FMUL.FTZ R48, R48, R19 ;  /* 0x000000133030d220 */ /* 0x002fe20000410000 */
[----:B------:R-:W-:Y:S01]  /*c5a0*/  F2FP.BF16.PACK_AB R19, R42, R39 ;  /* 0x000000272a13723e */ /* 0x000fe200000010ff */
[----:B--2---:R-:W-:Y:S01]  /*c5b0*/  FADD.FTZ R5, R33, R108 ;  /* 0x0000006c21057221 */ /* 0x004fe20000010000 */
[----:B------:R-:W-:-:S02]  /*c5c0*/  ULEA UR9, UP0, UR8, UR38, 0x1 ;  /* 0x0000002608097291 */ /* 0x000fc4000f80083f */
[----:B------:R-:W-:Y:S01]  /*c5d0*/  F2FP.BF16.PACK_AB R22, R48, R47 ;  /* 0x0000002f3016723e */ /* 0x000fe200000010ff */
[----:B------:R-:W-:Y:S01]  /*c5e0*/  FADD.FTZ R0, R5, R34 ;  /* 0x0000002205007221 */ /* 0x000fe20000010000 */
[----:B------:R-:W-:Y:S01]  /*c5f0*/  ULEA.HI.X UR8, UR8, UR39, UR34, 0x1, UP0 ;  /* 0x0000002708087291 */ /* 0x000fe200080f0c22 */
[----:B----4-:R-:W-:Y:S01]  /*c600*/  @!P3 FMUL.FTZ R49, R49, R18 ;  /* 0x000000123131b220 */ /* 0x010fe20000410000 */
[----:B------:R-:W-:Y:S01]  /*c610*/  F2FP.BF16.PACK_AB R18, R38, R37 ;  /* 0x000000252612723e */ /* 0x000fe200000010ff */
[----:B------:R-:W-:Y:S01]  /*c620*/  BAR.SYNC.DEFER_BLOCKING 0x0 ;  /* 0x0000000000007b1d */ /* 0x000fe20000010000 */
[----:B------:R-:W-:Y:S01]  /*c630*/  FADD.FTZ R5, R0, R35 ;  /* 0x0000002300057221 */ /* 0x000fe20000010000 */
[----:B0-----:R-:W-:Y:S01]  /*c640*/  MOV R2, UR9 ;  /* 0x0000000900027c02 */ /* 0x001fe20008000f00 */
[----:B------:R-:W-:Y:S01]  /*c650*/  UISETP.GT.AND UP0, UPT, UR16, 0x1, UPT ;  /* 0x000000011000788c */ /* 0x000fe2000bf04270 */
[----:B------:R-:W-:Y:S01]  /*c660*/  MOV R3, UR8 ;  /* 0x0000000800037c02 */ /* 0x000fe20008000f00 */
[----:B---3--:R-:W-:Y:S01]  /*c670*/  @!P1 FMUL.FTZ R50, R50, R21 ;  /* 0x0000001532329220 */ /* 0x008fe20000410000 */
[----:B------:R-:W-:Y:S01]  /*c680*/  F2FP.BF16.PACK_AB R21, R46, R43 ;  /* 0x0000002b2e15723e */ /* 0x000fe200000010ff */
[----:B------:R-:W-:Y:S01]  /*c690*/  FADD.FTZ R36, R5, R36 ;  /* 0x0000002405247221 */ /* 0x000fe20000010000 */
[----:B------:R-:W-:Y:S01]  /*c6a0*/  UMOV UR16, UR7 ;  /* 0x0000000700107c82 */ /* 0x000fe20008000000 */
[----:B------:R-:W-:Y:S01]  /*c6b0*/  IMAD.WIDE R2, R102, 0x10, R2 ;  /* 0x0000001066027825 */ /* 0x000fe200078e0202 */
[----:B------:R-:W-:-:S02]  /*c6c0*/  F2FP.BF16.PACK_AB R23, R50, R49 ;  /* 0x000000313217723e */ /* 0x000fc400000010ff */
[----:B------:R-:W-:Y:S01]  /*c6d0*/  PLOP3.LUT P0, PT, PT, PT, UP0, 0x80, 0x0 ;  /* 0x000000000000781c */ /* 0x000fe20003f0f008 */
[----:B------:R-:W-:-:S04]  /*c6e0*/  FADD.FTZ R37, R36, R37 ;  /* 0x0000002524257221 */ /* 0x000fc80000010000 */
        /* <DEDUP_REMOVED lines=20> */
.L_x_10826:
        /* <DEDUP_REMOVED lines=26> */
.L_x_10941:
[----:B0-----:R-:W-:Y:S05]  /*c9d0*/  BSYNC B0 ;  /* 0x0000000000007941 */ /* 0x001fea0003800000 */
.L_x_10940:
        /* <DEDUP_REMOVED lines=25> */
.L_x_10943:
[----:B0-----:R-:W0:Y:S02]  /*cb70*/  S2R R9, SR_TID.X ;  /* 0x0000000000097919 */ /* 0x001e240000002100 */
.L_x_10944:
[----:B0-----:R-:W-:Y:S05]  /*cb80*/  BSYNC B0 ;  /* 0x0000000000007941 */ /* 0x001fea0003800000 */
.L_x_10942:
[----:B------:R-:W-:-:S13]  /*cb90*/  ISETP.GE.AND P0, PT, R9, c[0x0][0x16c], PT ;  /* 0x00005b0009007a0c */ /* 0x000fda0003f06270 */
[----:B------:R-:W-:Y:S05]  /*cba0*/  @P0 EXIT ;  /* 0x000000000000094d */ /* 0x000fea0003800000 */
[----:B------:R-:W-:Y:S02]  /*cbb0*/  ULDC.64 UR6, c[0x0][0x288] ;  /* 0x0000a20000067ab9 */ /* 0x000fe40000000a00 */
[----:B------:R-:W-:Y:S02]  /*cbc0*/  UIMAD UR11, UR11, UR6, URZ ;  /* 0x000000060b0b72a4 */ /* 0x000fe4000f8e023f */
[----:B-12---:R-:W-:Y:S02]  /*cbd0*/  UIMAD.WIDE.U32 UR4, UR10, UR6, URZ ;  /* 0x000000060a0472a5 */ /* 0x006fe4000f8e003f */
[----:B------:R-:W-:-:S04]  /*cbe0*/  UIMAD UR6, UR10, UR7, UR11 ;  /* 0x000000070a0672a4 */ /* 0x000fc8000f8e020b */
[----:B------:R-:W-:Y:S02]  /*cbf0*/  UIADD3 UR6, UR5, UR6, URZ ;  /* 0x0000000605067290 */ /* 0x000fe4000fffe03f */
.L_x_10945:
        /* <DEDUP_REMOVED lines=19> */
.L_x_10946:
        /* <DEDUP_REMOVED lines=13> */
.L_x_14718:


//--------------------- .text._Z25selective_scan_bwd_kernelI32Selective_Scan_bwd_kernel_traitsILi32ELi16ELb1ELb1ELb1ELb1ELb1EN3c108BFloat16ENS1_7complexIfEEEEv12SSMParamsBwd --------------------------
	.section	.text._Z25selective_scan_bwd_kernelI32Selective_Scan_bwd_kernel_traitsILi32ELi16ELb1ELb1ELb1ELb1ELb1EN3c108BFloat16ENS1_7complexIfEEEEv12SSMParamsBwd,"ax",@progbits
	.sectioninfo	@"SHI_REGISTERS=254"
	.align	128
        .global         _Z25selective_scan_bwd_kernelI32Selective_Scan_bwd_kernel_traitsILi32ELi16ELb1ELb1ELb1ELb1ELb1EN3c108BFloat16ENS1_7complexIfEEEEv12SSMParamsBwd
        .type           _Z25selective_scan_bwd_kernelI32Selective_Scan_bwd_kernel_traitsILi32ELi16ELb1ELb1ELb1ELb1ELb1EN3c108BFloat16ENS1_7complexIfEEEEv12SSMParamsBwd,@function
        .size           _Z25selective_scan_bwd_kernelI32Selective_Scan_bwd_kernel_traitsILi32ELi16ELb1ELb1ELb1ELb1ELb1EN3c108BFloat16ENS1_7complexIfEEEEv12SSMParamsBwd,(.L_x_14719 - _Z25selective_scan_bwd_kernelI32Selective_Scan_bwd_kernel_traitsILi32ELi16ELb1ELb1ELb1ELb1ELb1EN3c108BFloat16ENS1_7complexIfEEEEv12SSMParamsBwd)
        .other          _Z25selective_scan_bwd_kernelI32Selective_Scan_bwd_kernel_traitsILi32ELi16ELb1ELb1ELb1ELb1ELb1EN3c108BFloat16ENS1_7complexIfEEEEv12SSMParamsBwd,@"STO_CUDA_ENTRY STV_DEFAULT"
_Z25selective_scan_bwd_kernelI32Selective_Scan_bwd_kernel_traitsILi32ELi16ELb1ELb1ELb1ELb1ELb1EN3c108BFloat16ENS1_7complexIfEEEEv12SSMParamsBwd:
.text._Z25selective_scan_bwd_kernelI32Selective_Scan_bwd_kernel_traitsILi32ELi16ELb1ELb1ELb1ELb1ELb1EN3c108BFloat16ENS1_7complexIfEEEEv12SSMParamsBwd:
        /* <DEDUP_REMOVED lines=182> */
.L_x_11061:
        /* <DEDUP_REMOVED lines=90> */
.L_x_10949:
[----:B----4-:R-:W-:Y:S05]  /*1100*/  BSYNC B0 ;  /* 0x0000000000007941 */ /* 0x010fea0003800000 */
.L_x_10948:
        /* <DEDUP_REMOVED lines=36> */
.L_x_10951:
[----:B------:R-:W-:Y:S05]  /*1350*/  BSYNC B0 ;  /* 0x0000000000007941 */ /* 0x000fea0003800000 */
.L_x_10950:
        /* <DEDUP_REMOVED lines=36> */
.L_x_10953:
[----:B------:R-:W-:Y:S05]  /*15a0*/  BSYNC B0 ;  /* 0x0000000000007941 */ /* 0x000fea0003800000 */
.L_x_10952:
        /* <DEDUP_REMOVED lines=36> */
.L_x_10955:
[----:B------:R-:W-:Y:S05]  /*17f0*/  BSYNC B0 ;  /* 0x0000000000007941 */ /* 0x000fea0003800000 */
.L_x_10954:
        /* <DEDUP_REMOVED lines=36> */
.L_x_10957:
[----:B------:R-:W-:Y:S05]  /*1a40*/  BSYNC B0 ;  /* 0x0000000000007941 */ /* 0x000fea0003800000 */
.L_x_10956:
        /* <DEDUP_REMOVED lines=36> */
.L_x_10959:
[----:B------:R-:W-:Y:S05]  /*1c90*/  BSYNC B0 ;  /* 0x0000000000007941 */ /* 0x000fea0003800000 */
.L_x_10958:
        /* <DEDUP_REMOVED lines=36> */
.L_x_10961:
[----:B------:R-:W-:Y:S05]  /*1ee0*/  BSYNC B0 ;  /* 0x0000000000007941 */ /* 0x000fea0003800000 */
.L_x_10960:
        /* <DEDUP_REMOVED lines=36> */
.L_x_10963:
[----:B------:R-:W-:Y:S05]  /*2130*/  BSYNC B0 ;  /* 0x0000000000007941 */ /* 0x000fea0003800000 */
.L_x_10962:
        /* <DEDUP_REMOVED lines=36> */
.L_x_10965:
[----:B------:R-:W-:Y:S05]  /*2380*/  BSYNC B0 ;  /* 0x0000000000007941 */ /* 0x000fea0003800000 */
.L_x_10964:
        /* <DEDUP_REMOVED lines=34> */
.L_x_10967:
[----:B------:R-:W-:Y:S05]  /*25b0*/  BSYNC B0 ;  /* 0x0000000000007941 */ /* 0x000fea0003800000 */
.L_x_10966:
        /* <DEDUP_REMOVED lines=33> */
.L_x_10969:
[----:B------:R-:W-:Y:S05]  /*27d0*/  BSYNC B0 ;  /* 0x0000000000007941 */ /* 0x000fea0003800000 */
.L_x_10968:
        /* <DEDUP_REMOVED lines=33> */
.L_x_10971:
[----:B------:R-:W-:Y:S05]  /*29f0*/  BSYNC B0 ;  /* 0x0000000000007941 */ /* 0x000fea0003800000 */
.L_x_10970:
        /* <DEDUP_REMOVED lines=33> */
.L_x_10973:
[----:B------:R-:W-:Y:S05]  /*2c10*/  BSYNC B0 ;  /* 0x0000000000007941 */ /* 0x000fea0003800000 */
.L_x_10972:
        /* <DEDUP_REMOVED lines=33> */
.L_x_10975:
[----:B------:R-:W-:Y:S05]  /*2e30*/  BSYNC B0 ;  /* 0x0000000000007941 */ /* 0x000fea0003800000 */
.L_x_10974:
        /* <DEDUP_REMOVED lines=33> */
.L_x_10977:
[----:B------:R-:W-:Y:S05]  /*3050*/  BSYNC B0 ;  /* 0x0000000000007941 */ /* 0x000fea0003800000 */
.L_x_10976:
        /* <DEDUP_REMOVED lines=33> */
.L_x_10979:
[----:B------:R-:W-:Y:S05]  /*3270*/  BSYNC B0 ;  /* 0x0000000000007941 */ /* 0x000fea0003800000 */
.L_x_10978:
[----:B------:R-:W-:Y:S01]  /*3280*/  ULEA UR34, UR24, 0xfffffe00, 0x9 ;  /* 0xfffffe0018227891 */ /* 0x000fe2000f8e483f */
[----:B------:R-:W0:Y:S01]  /*3290*/  LDS.128 R20, [R101] ;  /* 0x0000000065147984 */ /* 0x000e220000000c00 */
[----:B------:R-:W-:Y:S02]  /*32a0*/  ULDC.64 UR36, c[0x0][0x1f0] ;  /* 0x00007c0000247ab9 */ /* 0x000fe40000000a00 */
[----:B------:R-:W-:Y:S01]  /*32b0*/  UIMAD UR7, UR13, UR36, URZ ;  /* 0x000000240d0772a4 */ /* 0x000fe2000f8e023f */
[----:B---3--:R-:W2:Y:S01]  /*32c0*/  LDS.128 R8, [R101+0x10] ;  /* 0x0000100065087984 */ /* 0x008ea20000000c00 */
        /* <DEDUP_REMOVED lines=38> */
[----:B------:R-:W3:Y:S01]  /*3530*/  LDS.128 R32, [R101] ;  /* 0x0000000065207984 */ /* 0x000ee20000000c00 */
[--C-:B0-----:R-:W-:Y:S02]  /*3540*/  PRMT R38, RZ, 0x5410, R20.reuse ;  /* 0x00005410ff267816 */ /* 0x101fe40000000014 */
[--C-:B------:R-:W-:Y:S01]  /*3550*/  PRMT R37, RZ, 0x5410, R21.reuse ;  /* 0x00005410ff257816 */ /* 0x100fe20000000015 */
[----:B------:R-:W0:Y:S01]  /*3560*/  LDS.128 R4, [R101+0x10] ;  /* 0x0000100065047984 */ /* 0x000e220000000c00 */
[----:B------:R-:W-:Y:S02]  /*3570*/  PRMT R42, RZ, 0x7610, R21 ;  /* 0x00007610ff2a7816 */ /* 0x000fe40000000015 */
[----:B------:R-:W-:Y:S01]  /*3580*/  PRMT R40, RZ, 0x7610, R20 ;  /* 0x00007610ff287816 */ /* 0x000fe20000000014 */
[----:B------:R-:W-:Y:S01]  /*3590*/  BAR.SYNC.DEFER_BLOCKING 0x0 ;  /* 0x0000000000007b1d */ /* 0x000fe20000010000 */
[--C-:B------:R-:W-:Y:S02]  /*35a0*/  PRMT R41, RZ, 0x5410, R23.reuse ;  /* 0x00005410ff297816 */ /* 0x100fe40000000017 */
[----:B------:R-:W-:-:S02]  /*35b0*/  PRMT R46, RZ, 0x7610, R23 ;  /* 0x00007610ff2e7816 */ /* 0x000fc40000000017 */
[----:B--2---:R-:W-:Y:S02]  /*35c0*/  PRMT R43, RZ, 0x5410, R8 ;  /* 0x00005410ff2b7816 */ /* 0x004fe40000000008 */
[--C-:B------:R-:W-:Y:S02]  /*35d0*/  PRMT R39, RZ, 0x5410, R22.reuse ;  /* 0x00005410ff277816 */ /* 0x100fe40000000016 */
[----:B------:R-:W-:Y:S01]  /*35e0*/  PRMT R44, RZ, 0x7610, R22 ;  /* 0x00007610ff2c7816 */ /* 0x000fe20000000016 */
        /* <DEDUP_REMOVED lines=17> */
[----:B------:R-:W-:Y:S01]  /*3700*/  FMUL.FTZ R26, R30, -1.4426950216293334961 ;  /* 0xbfb8aa3b1e1a7820 */ /* 0x000fe20000410000 */
[----:B------:R-:W-:Y:S01]  /*3710*/  PRMT R34, RZ, 0x7610, R34 ;  /* 0x00007610ff227816 */ /* 0x000fe20000000022 */
[----:B------:R-:W3:Y:S01]  /*3720*/  MUFU.EX2 R36, R36 ;  /* 0x0000002400247308 */ /* 0x000ee20000000800 */
[----:B--2---:R-:W-:Y:S01]  /*3730*/  FMUL.FTZ R2, R33, -1.4426950216293334961 ;  /* 0xbfb8aa3b21027820 */ /* 0x004fe20000410000 */
[--C-:B0-----:R-:W-:Y:S01]  /*3740*/  PRMT R92, RZ, 0x5410, R5.reuse ;  /* 0x00005410ff5c7816 */ /* 0x101fe20000000005 */
[----:B------:R-:W-:Y:S01]  /*3750*/  FMUL.FTZ R3, R32, -1.4426950216293334961 ;  /* 0xbfb8aa3b20037820 */ /* 0x000fe20000410000 */
[--C-:B------:R-:W-:Y:S01]  /*3760*/  PRMT R87, RZ, 0x7610, R4.reuse ;  /* 0x00007610ff577816 */ /* 0x100fe20000000004 */
[----:B------:R-:W-:Y:S01]  /*3770*/  UIMAD UR25, UR10, UR9, UR25 ;  /* 0x000000090a1972a4 */ /* 0x000fe2000f8e0219 */
[----:B------:R-:W-:Y:S01]  /*3780*/  PRMT R70, RZ, 0x5410, R4 ;  /* 0x00005410ff467816 */ /* 0x000fe20000000004 */
[----:B------:R-:W-:Y:S01]  /*3790*/  UIMAD.WIDE.U32 UR8, UR10, UR8, UR36 ;  /* 0x000000080a0872a5 */ /* 0x000fe2000f8e0024 */
[----:B------:R0:W2:Y:S01]  /*37a0*/  MUFU.EX2 R25, R24 ;  /* 0x0000001800197308 */ /* 0x0000a20000000800 */
[----:B------:R-:W-:Y:S01]  /*37b0*/  FMUL.FTZ R4, R87, -1.4426950216293334961 ;  /* 0xbfb8aa3b57047820 */ /* 0x000fe20000410000 */
[----:B------:R-:W-:Y:S01]  /*37c0*/  PRMT R94, RZ, 0x7610, R5 ;  /* 0x00007610ff5e7816 */ /* 0x000fe20000000005 */
[----:B------:R-:W-:Y:S01]  /*37d0*/  ULDC.64 UR36, c[0x0][0x338] ;  /* 0x0000ce0000247ab9 */ /* 0x000fe20000000a00 */
[--C-:B------:R-:W-:Y:S01]  /*37e0*/  PRMT R59, RZ, 0x5410, R35.reuse ;  /* 0x00005410ff3b7816 */ /* 0x100fe20000000023 */
[----:B------:R-:W-:Y:S01]  /*37f0*/  UIADD3 UR9, UR9, UR25, URZ ;  /* 0x0000001909097290 */ /* 0x000fe2000fffe03f */
[----:B------:R-:W-:Y:S01]  /*3800*/  PRMT R35, RZ, 0x7610, R35 ;  /* 0x00007610ff237816 */ /* 0x000fe20000000023 */
[----:B------:R-:W-:Y:S01]  /*3810*/  FMUL.FTZ R5, R94, -1.4426950216293334961 ;  /* 0xbfb8aa3b5e057820 */ /* 0x000fe20000410000 */
[----:B------:R-:W-:Y:S01]  /*3820*/  MUFU.EX2 R26, R26 ;  /* 0x0000001a001a7308 */ /* 0x000fe20000000800 */
[----:B0-----:R-:W-:Y:S01]  /*3830*/  FMUL.FTZ R24, R34, -1.4426950216293334961 ;  /* 0xbfb8aa3b22187820 */ /* 0x001fe20000410000 */
[----:B------:R-:W-:Y:S01]  /*3840*/  PRMT R109, RZ, 0x5410, R7 ;  /* 0x00005410ff6d7816 */ /* 0x000fe20000000007 */
[----:B---3--:R-:W-:Y:S01]  /*3850*/  FADD.FTZ R36, R36, 1 ;  /* 0x3f80000024247421 */ /* 0x008fe20000010000 */
[----:B------:R-:W-:Y:S01]  /*3860*/  PRMT R22, RZ, 0x7610, R11 ;  /* 0x00007610ff167816 */ /* 0x000fe2000000000b */
[----:B------:R-:W-:Y:S01]  /*3870*/  FMUL.FTZ R27, R59, -1.4426950216293334961 ;  /* 0xbfb8aa3b3b1b7820 */ /* 0x000fe20000410000 */
[----:B------:R-:W-:Y:S01]  /*3880*/  PRMT R111, RZ, 0x7610, R7 ;  /* 0x00007610ff6f7816 */ /* 0x000fe20000000007 */
[----:B------:R-:W-:Y:S01]  /*3890*/  FMUL.FTZ R28, R35, -1.4426950216293334961 ;  /* 0xbfb8aa3b231c7820 */ /* 0x000fe20000410000 */
[----:B------:R-:W-:Y:S01]  /*38a0*/  MUFU.EX2 R2, R2 ;  /* 0x0000000200027308 */ /* 0x000fe20000000800 */
[----:B--2---:R-:W-:Y:S01]  /*38b0*/  FADD.FTZ R25, R25, 1 ;  /* 0x3f80000019197421 */ /* 0x004fe20000010000 */
[----:B------:R-:W-:Y:S01]  /*38c0*/  ULEA UR7, UP0, UR8, UR36, 0x1 ;  /* 0x0000002408077291 */ /* 0x000fe2000f80083f */
[----:B------:R-:W-:-:S03]  /*38d0*/  ISETP.NE.U32.AND P0, PT, RZ, c[0x0][0x270], PT ;  /* 0x00009c00ff007a0c */ /* 0x000fc60003f05070 */
[----:B------:R-:W-:Y:S01]  /*38e0*/  ULEA.HI.X UR8, UR8, UR37, UR9, 0x1, UP0 ;  /* 0x0000002508087291 */ /* 0x000fe200080f0c09 */
[----:B------:R-:W-:Y:S01]  /*38f0*/  ISETP.NE.AND.EX P0, PT, RZ, c[0x0][0x274], PT, P0 ;  /* 0x00009d00ff007a0c */ /* 0x000fe20003f05300 */
[----:B------:R0:W2:Y:S08]  /*3900*/  MUFU.EX2 R47, R24 ;  /* 0x00000018002f7308 */ /* 0x0000b00000000800 */
[----:B------:R-:W3:Y:S01]  /*3910*/  MUFU.RCP R45, R36 ;  /* 0x00000024002d7308 */ /* 0x000ee20000001000 */
[----:B0-----:R-:W-:-:S07]  /*3920*/  FMUL.FTZ R24, R92, -1.4426950216293334961 ;  /* 0xbfb8aa3b5c187820 */ /* 0x001fce0000410000 */
[----:B------:R0:W-:Y:S01]  /*3930*/  MUFU.RCP R48, R25 ;  /* 0x0000001900307308 */ /* 0x0001e20000001000 */
[----:B--2---:R-:W-:-:S07]  /*3940*/  FADD.FTZ R47, R47, 1 ;  /* 0x3f8000002f2f7421 */ /* 0x004fce0000010000 */
[----:B------:R2:W1:Y:S01]  /*3950*/  MUFU.EX2 R31, R3 ;  /* 0x00000003001f7308 */ /* 0x0004620000000800 */
[----:B---3--:R-:W-:Y:S01]  /*3960*/  FMUL.FTZ R21, R0, R45 ;  /* 0x0000002d00157220 */ /* 0x008fe20000410000 */
[----:B0-----:R-:W-:-:S06]  /*3970*/  PRMT R25, RZ, 0x5410, R10 ;  /* 0x00005410ff197816 */ /* 0x001fcc000000000a */
[----:B------:R0:W3:Y:S01]  /*3980*/  MUFU.EX2 R93, R24 ;  /* 0x00000018005d7308 */ /* 0x0000e20000000800 */
[----:B--2---:R-:W-:-:S07]  /*3990*/  FMUL.FTZ R3, R70, -1.4426950216293334961 ;  /* 0xbfb8aa3b46037820 */ /* 0x004fce0000410000 */
[----:B------:R2:W3:Y:S01]  /*39a0*/  MUFU.EX2 R74, R4 ;  /* 0x00000004004a7308 */ /* 0x0004e20000000800 */
[----:B0-----:R-:W-:Y:S01]  /*39b0*/  PRMT R24, RZ, 0x5410, R6 ;  /* 0x00005410ff187816 */ /* 0x001fe20000000006 */
[----:B-1----:R-:W-:-:S06]  /*39c0*/  FADD.FTZ R31, R31, 1 ;  /* 0x3f8000001f1f7421 */ /* 0x002fcc0000010000 */
[----:B------:R0:W-:Y:S01]  /*39d0*/  MUFU.EX2 R58, R3 ;  /* 0x00000003003a7308 */ /* 0x0001e20000000800 */
[----:B--2---:R-:W-:Y:S01]  /*39e0*/  FADD.FTZ R4, R26, 1 ;  /* 0x3f8000001a047421 */ /* 0x004fe20000010000 */
[----:B------:R-:W-:Y:S01]  /*39f0*/  PRMT R26, RZ, 0x5410, R9 ;  /* 0x00005410ff1a7816 */ /* 0x000fe20000000009 */
[----:B---3--:R-:W-:-:S05]  /*3a00*/  FADD.FTZ R93, R93, 1 ;  /* 0x3f8000005d5d7421 */ /* 0x008fca0000010000 */
[----:B------:R1:W2:Y:S01]  /*3a10*/  MUFU.RCP R73, R4 ;  /* 0x0000000400497308 */ /* 0x0002a20000001000 */
[----:B0-----:R-:W-:Y:S02]  /*3a20*/  FMUL.FTZ R3, R24, -1.4426950216293334961 ;  /* 0xbfb8aa3b18037820 */ /* 0x001fe40000410000 */
[----:B------:R-:W-:-:S05]  /*3a30*/  FADD.FTZ R74, R74, 1 ;  /* 0x3f8000004a4a7421 */ /* 0x000fca0000010000 */
[----:B------:R0:W-:Y:S01]  /*3a40*/  MUFU.EX2 R95, R5 ;  /* 0x00000005005f7308 */ /* 0x0001e20000000800 */
[----:B-1----:R-:W-:-:S07]  /*3a50*/  PRMT R4, RZ, 0x7610, R60 ;  /* 0x00007610ff047816 */ /* 0x002fce000000003c */
[----:B------:R1:W-:Y:S01]  /*3a60*/  MUFU.EX2 R108, R3 ;  /* 0x00000003006c7308 */ /* 0x0003e20000000800 */
[----:B0-----:R-:W-:Y:S02]  /*3a70*/  FADD.FTZ R5, R2, 1 ;  /* 0x3f80000002057421 */ /* 0x001fe40000010000 */
[----:B------:R-:W-:-:S04]  /*3a80*/  FADD.FTZ R2, -R48, 1 ;  /* 0x3f80000030027421 */ /* 0x000fc80000010100 */
[----:B------:R-:W-:Y:S01]  /*3a90*/  FFMA.FTZ R72, R29, R2, 1 ;  /* 0x3f8000001d487423 */ /* 0x000fe20000010002 */
[----:B------:R0:W3:Y:S01]  /*3aa0*/  MUFU.RCP R76, R5 ;  /* 0x00000005004c7308 */ /* 0x0000e20000001000 */
[----:B-1----:R-:W-:Y:S02]  /*3ab0*/  FADD.FTZ R3, -R45, 1 ;  /* 0x3f8000002d037421 */ /* 0x002fe40000010100 */
[----:B------:R-:W-:Y:S02]  /*3ac0*/  FMUL.FTZ R29, R29, R48 ;  /* 0x000000301d1d7220 */ /* 0x000fe40000410000 */
[----:B------:R-:W-:Y:S01]  /*3ad0*/  FFMA.FTZ R71, R0, R3, 1 ;  /* 0x3f80000000477423 */ /* 0x000fe20000010003 */
[----:B------:R-:W-:Y:S01]  /*3ae0*/  PRMT R3, RZ, 0x5410, R60 ;  /* 0x00005410ff037816 */ /* 0x000fe2000000003c */
[----:B------:R-:W-:Y:S01]  /*3af0*/  FMUL.FTZ R0, R38, R21 ;  /* 0x0000001526007220 */ /* 0x000fe20000410000 */
[----:B------:R1:W3:Y:S01]  /*3b00*/  MUFU.EX2 R56, R27 ;  /* 0x0000001b00387308 */ /* 0x0002e20000000800 */
[----:B------:R-:W-:Y:S01]  /*3b10*/  FMUL.FTZ R2, R40, R29 ;  /* 0x0000001d28027220 */ /* 0x000fe20000410000 */
[----:B0-----:R-:W-:Y:S01]  /*3b20*/  PRMT R5, RZ, 0x5410, R61 ;  /* 0x00005410ff057816 */ /* 0x001fe2000000003d */
[----:B------:R-:W-:-:S02]  /*3b30*/  FFMA.FTZ R107, R0, R3, R107 ;  /* 0x00000003006b7223 */ /* 0x000fc4000001006b */
[----:B--2---:R-:W-:Y:S02]  /*3b40*/  FADD.FTZ R3, -R73, 1 ;  /* 0x3f80000049037421 */ /* 0x004fe40000010100 */
[----:B------:R-:W-:Y:S01]  /*3b50*/  FFMA.FTZ R10, R2, R4, R107 ;  /* 0x00000004020a7223 */ /* 0x000fe2000001006b */
[----:B------:R0:W2:Y:S01]  /*3b60*/  MUFU.EX2 R57, R28 ;  /* 0x0000001c00397308 */ /* 0x0000a20000000800 */
[C---:B------:R-:W-:Y:S01]  /*3b70*/  FFMA.FTZ R75, R30.reuse, R3, 1 ;  /* 0x3f8000001e4b7423 */ /* 0x040fe20000010003 */
[----:B------:R-:W-:Y:S01]  /*3b80*/  PRMT R107, RZ, 0x7610, R6 ;  /* 0x00007610ff6b7816 */ /* 0x000fe20000000006 */
[----:B------:R-:W-:Y:S01]  /*3b90*/  FMUL.FTZ R30, R30, R73 ;  /* 0x000000491e1e7220 */ /* 0x000fe20000410000 */
[----:B-1----:R-:W-:Y:S01]  /*3ba0*/  MOV R27, c[0x0][0x16c] ;  /* 0x00005b00001b7a02 */ /* 0x002fe20000000f00 */
[----:B---3--:R-:W-:Y:S02]  /*3bb0*/  FADD.FTZ R4, -R76, 1 ;  /* 0x3f8000004c047421 */ /* 0x008fe40000010100 */
[----:B------:R-:W-:Y:S01]  /*3bc0*/  FMUL.FTZ R3, R37, R30 ;  /* 0x0000001e25037220 */ /* 0x000fe20000410000 */
[----:B------:R1:W3:Y:S01]  /*3bd0*/  MUFU.RCP R79, R31 ;  /* 0x0000001f004f7308 */ /* 0x0002e20000001000 */
[----:B0-----:R-:W-:Y:S01]  /*3be0*/  PRMT R28, RZ, 0x7610, R8 ;  /* 0x00007610ff1c7816 */ /* 0x001fe20000000008 */
[----:B------:R-:W-:Y:S01]  /*3bf0*/  FFMA.FTZ R78, R33, R4, 1 ;  /* 0x3f800000214e7423 */ /* 0x000fe20000010004 */
[----:B------:R-:W-:Y:S01]  /*3c00*/  PRMT R4, RZ, 0x7610, R61 ;  /* 0x00007610ff047816 */ /* 0x000fe2000000003d */
[----:B------:R-:W-:Y:S01]  /*3c10*/  FADD.FTZ R8, R56, 1 ;  /* 0x3f80000038087421 */ /* 0x000fe20000010000 */
[----:B------:R-:W-:Y:S01]  /*3c20*/  ISETP.GE.AND P1, PT, R27, 0x1, PT ;  /* 0x000000011b00780c */ /* 0x000fe20003f26270 */
[----:B------:R-:W-:Y:S01]  /*3c30*/  FFMA.FTZ R5, R3, R5, R10 ;  /* 0x0000000503057223 */ /* 0x000fe2000001000a */
[----:B------:R-:W-:Y:S01]  /*3c40*/  PRMT R27, RZ, 0x7610, R9 ;  /* 0x00007610ff1b7816 */ /* 0x000fe20000000009 */
[----:B------:R-:W0:Y:S01]  /*3c50*/  MUFU.RCP R83, R47 ;  /* 0x0000002f00537308 */ /* 0x000e220000001000 */
[----:B-1----:R-:W-:-:S02]  /*3c60*/  FMUL.FTZ R31, R33, R76 ;  /* 0x0000004c211f7220 */ /* 0x002fc40000410000 */
[----:B------:R-:W-:Y:S02]  /*3c70*/  FMUL.FTZ R6, R109, -1.4426950216293334961 ;  /* 0xbfb8aa3b6d067820 */ /* 0x000fe40000410000 */
[----:B------:R-:W-:Y:S02]  /*3c80*/  FMUL.FTZ R56, R42, R31 ;  /* 0x0000001f2a387220 */ /* 0x000fe40000410000 */
[----:B------:R-:W-:Y:S01]  /*3c90*/  FADD.FTZ R95, R95, 1 ;  /* 0x3f8000005f5f7421 */ /* 0x000fe20000010000 */
[----:B------:R-:W1:Y:S01]  /*3ca0*/  MUFU.RCP R84, R8 ;  /* 0x0000000800547308 */ /* 0x000e620000001000 */
[----:B------:R-:W-:Y:S02]  /*3cb0*/  FFMA.FTZ R36, R56, R4, R5 ;  /* 0x0000000438247223 */ /* 0x000fe40000010005 */
[----:B--2---:R-:W-:Y:S02]  /*3cc0*/  FADD.FTZ R4, R57, 1 ;  /* 0x3f80000039047421 */ /* 0x004fe40000010000 */
[----:B---3--:R-:W-:-:S02]  /*3cd0*/  FADD.FTZ R5, -R79, 1 ;  /* 0x3f8000004f057421 */ /* 0x008fc40000010100 */
[----:B------:R-:W-:Y:S01]  /*3ce0*/  FADD.FTZ R108, R108, 1 ;  /* 0x3f8000006c6c7421 */ /* 0x000fe20000010000 */
[----:B------:R1:W-:Y:S01]  /*3cf0*/  MUFU.RCP R86, R4 ;  /* 0x0000000400567308 */ /* 0x0003e20000001000 */
[C---:B------:R-:W-:Y:S02]  /*3d00*/  FFMA.FTZ R81, R32.reuse, R5, 1 ;  /* 0x3f80000020517423 */ /* 0x040fe40000010005 */
[----:B------:R-:W-:Y:S02]  /*3d10*/  FMUL.FTZ R32, R32, R79 ;  /* 0x0000004f20207220 */ /* 0x000fe40000410000 */
[----:B0-----:R-:W-:Y:S02]  /*3d20*/  FADD.FTZ R5, -R83, 1 ;  /* 0x3f80000053057421 */ /* 0x001fe40000010100 */
[----:B------:R-:W-:Y:S01]  /*3d30*/  FMUL.FTZ R57, R39, R32 ;  /* 0x0000002027397220 */ /* 0x000fe20000410000 */
[----:B------:R-:W0:Y:S01]  /*3d40*/  MUFU.EX2 R110, R6 ;  /* 0x00000006006e7308 */ /* 0x000e220000000800 */
[----:B-1----:R-:W-:-:S02]  /*3d50*/  FADD.FTZ R4, -R84, 1 ;  /* 0x3f80000054047421 */ /* 0x002fc40000010100 */
[----:B------:R-:W-:-:S05]  /*3d60*/  FMUL.FTZ R33, R34, R83 ;  /* 0x0000005322217220 */ /* 0x000fca0000410000 */
[----:B------:R-:W-:Y:S08]  /*3d70*/  MUFU.RCP R95, R95 ;  /* 0x0000005f005f7308 */ /* 0x000ff00000001000 */
[----:B------:R-:W-:Y:S01]  /*3d80*/  MUFU.RCP R93, R93 ;  /* 0x0000005d005d7308 */ /* 0x000fe20000001000 */
[----:B0-----:R-:W-:-:S07]  /*3d90*/  FADD.FTZ R110, R110, 1 ;  /* 0x3f8000006e6e7421 */ /* 0x001fce0000010000 */
[----:B------:R-:W-:Y:S01]  /*3da0*/  MUFU.RCP R110, R110 ;  /* 0x0000006e006e7308 */ /* 0x000fe20000001000 */
[----:B----4-:R0:W-:Y:S04]  /*3db0*/  STS.128 [R104.X16], R12 ;  /* 0x0000000c68007388 */ /* 0x0101e8000000cc00 */
[----:B-----5:R1:W-:Y:S01]  /*3dc0*/  STS.128 [R104.X16+0x200], R16 ;  /* 0x0002001068007388 */ /* 0x0203e2000000cc00 */
[----:B------:R-:W-:-:S06]  /*3dd0*/  NOP ;  /* 0x0000000000007918 */ /* 0x000fcc0000000000 */
[----:B------:R-:W2:Y:S01]  /*3de0*/  LDS.128 R8, [R101] ;  /* 0x0000000065087984 */ /* 0x000ea20000000c00 */
[----:B0-----:R-:W-:Y:S01]  /*3df0*/  FADD.FTZ R14, R58, 1 ;  /* 0x3f8000003a0e7421 */ /* 0x001fe20000010000 */
[--C-:B------:R-:W-:Y:S01]  /*3e00*/  PRMT R12, RZ, 0x5410, R62.reuse ;  /* 0x00005410ff0c7816 */ /* 0x100fe2000000003e */
[----:B------:R-:W-:Y:S02]  /*3e10*/  FFMA.FTZ R13, R34, R5, 1 ;  /* 0x3f800000220d7423 */ /* 0x000fe40000010005 */
[----:B-1----:R0:W1:Y:S01]  /*3e20*/  MUFU.RCP R17, R14 ;  /* 0x0000000e00117308 */ /* 0x0020620000001000 */
[----:B------:R-:W-:Y:S01]  /*3e30*/  FMUL.FTZ R5, R107, -1.4426950216293334961 ;  /* 0xbfb8aa3b6b057820 */ /* 0x000fe20000410000 */
[----:B------:R-:W-:Y:S01]  /*3e40*/  PRMT R16, RZ, 0x7610, R62 ;  /* 0x00007610ff107816 */ /* 0x000fe2000000003e */
[----:B------:R-:W-:Y:S02]  /*3e50*/  FFMA.FTZ R15, R57, R12, R36 ;  /* 0x0000000c390f7223 */ /* 0x000fe40000010024 */
[----:B------:R-:W-:-:S02]  /*3e60*/  FFMA.FTZ R12, R59, R4, 1 ;  /* 0x3f8000003b0c7423 */ /* 0x000fc40000010004 */
[----:B------:R-:W-:Y:S01]  /*3e70*/  FADD.FTZ R4, -R86, 1 ;  /* 0x3f80000056047421 */ /* 0x000fe20000010100 */
[----:B------:R3:W4:Y:S01]  /*3e80*/  MUFU.EX2 R18, R5 ;  /* 0x0000000500127308 */ /* 0x0007220000000800 */
[----:B------:R-:W-:Y:S02]  /*3e90*/  FMUL.FTZ R58, R44, R33 ;  /* 0x000000212c3a7220 */ /* 0x000fe40000410000 */
[----:B------:R-:W-:Y:S02]  /*3ea0*/  FMUL.FTZ R34, R59, R84 ;  /* 0x000000543b227220 */ /* 0x000fe40000410000 */
[----:B0-----:R-:W-:Y:S01]  /*3eb0*/  FFMA.FTZ R14, R35, R4, 1 ;  /* 0x3f800000230e7423 */ /* 0x001fe20000010004 */
[----:B------:R-:W-:Y:S01]  /*3ec0*/  PRMT R4, RZ, 0x7610, R63 ;  /* 0x00007610ff047816 */ /* 0x000fe2000000003f */
[----:B------:R-:W-:Y:S01]  /*3ed0*/  FFMA.FTZ R16, R58, R16, R15 ;  /* 0x000000103a107223 */ /* 0x000fe2000001000f */
[----:B---3--:R-:W-:Y:S01]  /*3ee0*/  PRMT R5, RZ, 0x5410, R63 ;  /* 0x00005410ff057816 */ /* 0x008fe2000000003f */
[----:B------:R-:W-:-:S02]  /*3ef0*/  FMUL.FTZ R59, R41, R34 ;  /* 0x00000022293b7220 */ /* 0x000fc40000410000 */
[----:B------:R-:W-:Y:S02]  /*3f00*/  FMUL.FTZ R35, R35, R86 ;  /* 0x0000005623237220 */ /* 0x000fe40000410000 */
[----:B------:R-:W-:Y:S02]  /*3f10*/  FFMA.FTZ R16, R59, R5, R16 ;  /* 0x000000053b107223 */ /* 0x000fe40000010010 */
[----:B------:R-:W-:Y:S02]  /*3f20*/  FMUL.FTZ R69, R46, R35 ;  /* 0x000000232e457220 */ /* 0x000fe40000410000 */
[C---:B-1----:R-:W-:Y:S02]  /*3f30*/  FMUL.FTZ R36, R70.reuse, R17 ;  /* 0x0000001146247220 */ /* 0x042fe40000410000 */
[----:B------:R-:W-:Y:S01]  /*3f40*/  FFMA.FTZ R7, R69, R4, R16 ;  /* 0x0000000445077223 */ /* 0x000fe20000010010 */
[----:B------:R-:W-:Y:S01]  /*3f50*/  PRMT R4, RZ, 0x5410, R64 ;  /* 0x00005410ff047816 */ /* 0x000fe20000000040 */
[----:B------:R-:W-:Y:S01]  /*3f60*/  FADD.FTZ R5, -R17, 1 ;  /* 0x3f80000011057421 */ /* 0x000fe20000010100 */
[----:B------:R0:W-:Y:S01]  /*3f70*/  MUFU.RCP R16, R74 ;  /* 0x0000004a00107308 */ /* 0x0001e20000001000 */
[----:B------:R-:W-:Y:S01]  /*3f80*/  FMUL.FTZ R68, R43, R36 ;  /* 0x000000242b447220 */ /* 0x000fe20000410000 */
[----:B--2---:R-:W-:Y:S01]  /*3f90*/  PRMT R82, RZ, 0x7610, R10 ;  /* 0x00007610ff527816 */ /* 0x004fe2000000000a */
[----:B------:R-:W-:Y:S01]  /*3fa0*/  FFMA.FTZ R19, R70, R5, 1 ;  /* 0x3f80000046137423 */ /* 0x000fe20000010005 */
[--C-:B------:R-:W-:Y:S01]  /*3fb0*/  PRMT R70, RZ, 0x7610, R8.reuse ;  /* 0x00007610ff467816 */ /* 0x100fe20000000008 */
[----:B------:R-:W-:Y:S01]  /*3fc0*/  FFMA.FTZ R114, R68, R4, R7 ;  /* 0x0000000444727223 */ /* 0x000fe20000010007 */
[----:B------:R-:W-:Y:S01]  /*3fd0*/  PRMT R47, RZ, 0x5410, R8 ;  /* 0x00005410ff2f7816 */ /* 0x000fe20000000008 */
[----:B------:R-:W1:Y:S01]  /*3fe0*/  LDS.128 R4, [R101+0x10] ;  /* 0x0000100065047984 */ /* 0x000e620000000c00 */
[----:B------:R-:W-:Y:S01]  /*3ff0*/  FMUL.FTZ R15, R111, -1.4426950216293334961 ;  /* 0xbfb8aa3b6f0f7820 */ /* 0x000fe20000410000 */
[--C-:B0-----:R-:W-:Y:S01]  /*4000*/  PRMT R74, RZ, 0x5410, R9.reuse ;  /* 0x00005410ff4a7816 */ /* 0x101fe20000000009 */
[----:B------:R-:W-:Y:S01]  /*4010*/  FMUL.FTZ R44, R44, R82 ;  /* 0x000000522c2c7220 */ /* 0x000fe20000410000 */
[----:B------:R-:W-:Y:S01]  /*4020*/  PRMT R77, RZ, 0x7610, R9 ;  /* 0x00007610ff4d7816 */ /* 0x000fe20000000009 */
[----:B------:R-:W0:Y:S01]  /*4030*/  MUFU.EX2 R112, R15 ;  /* 0x0000000f00707308 */ /* 0x000e220000000800 */
[----:B------:R-:W-:Y:S01]  /*4040*/  PRMT R80, RZ, 0x5410, R10 ;  /* 0x00005410ff507816 */ /* 0x000fe2000000000a */
[----:B------:R-:W-:Y:S01]  /*4050*/  FMUL.FTZ R8, R37, R74 ;  /* 0x0000004a25087220 */ /* 0x000fe20000410000 */
[--C-:B------:R-:W-:Y:S01]  /*4060*/  PRMT R85, RZ, 0x7610, R11.reuse ;  /* 0x00007610ff557816 */ /* 0x100fe2000000000b */
[----:B------:R-:W-:Y:S01]  /*4070*/  FMUL.FTZ R9, R40, R70 ;  /* 0x0000004628097220 */ /* 0x000fe20000410000 */
[----:B------:R-:W-:Y:S01]  /*4080*/  PRMT R40, RZ, 0x5410, R11 ;  /* 0x00005410ff287816 */ /* 0x000fe2000000000b */
[----:B----4-:R-:W-:-:S02]  /*4090*/  FADD.FTZ R18, R18, 1 ;  /* 0x3f80000012127421 */ /* 0x010fc40000010000 */
[----:B------:R-:W-:Y:S02]  /*40a0*/  FMUL.FTZ R8, R73, R8 ;  /* 0x0000000849087220 */ /* 0x000fe40000410000 */
[----:B------:R-:W-:Y:S02]  /*40b0*/  FMUL.FTZ R9, R48, R9 ;  /* 0x0000000930097220 */ /* 0x000fe40000410000 */
[----:B------:R-:W-:Y:S01]  /*40c0*/  FMUL.FTZ R10, R39, R80 ;  /* 0x00000050270a7220 */ /* 0x000fe20000410000 */
[----:B------:R2:W3:Y:S01]  /*40d0*/  MUFU.RCP R48, R18 ;  /* 0x0000001200307308 */ /* 0x0004e20000001000 */
[----:B------:R-:W-:Y:S02]  /*40e0*/  FMUL.FTZ R44, R83, R44 ;  /* 0x0000002c532c7220 */ /* 0x000fe40000410000 */
[----:B------:R-:W-:Y:S02]  /*40f0*/  FMUL.FTZ R38, R38, R47 ;  /* 0x0000002f26267220 */ /* 0x000fe40000410000 */
[----:B0-----:R-:W-:-:S02]  /*4100*/  FADD.FTZ R112, R112, 1 ;  /* 0x3f80000070707421 */ /* 0x001fc40000010000 */
[----:B------:R-:W-:Y:S02]  /*4110*/  FMUL.FTZ R11, R42, R77 ;  /* 0x0000004d2a0b7220 */ /* 0x000fe40000410000 */
[----:B------:R-:W-:Y:S02]  /*4120*/  FMUL.FTZ R15, R46, R85 ;  /* 0x000000552e0f7220 */ /* 0x000fe40000410000 */
[----:B------:R-:W-:Y:S01]  /*4130*/  FMUL.FTZ R8, R8, R75 ;  /* 0x0000004b08087220 */ /* 0x000fe20000410000 */
[----:B------:R-:W-:Y:S01]  /*4140*/  MUFU.RCP R112, R112 ;  /* 0x0000007000707308 */ /* 0x000fe20000001000 */
[----:B------:R-:W-:Y:S02]  /*4150*/  FMUL.FTZ R13, R44, R13 ;  /* 0x0000000d2c0d7220 */ /* 0x000fe40000410000 */
[----:B------:R-:W-:Y:S02]  /*4160*/  FMUL.FTZ R38, R45, R38 ;  /* 0x000000262d267220 */ /* 0x000fe40000410000 */
[----:B------:R-:W-:-:S02]  /*4170*/  FMUL.FTZ R11, R76, R11 ;  /* 0x0000000b4c0b7220 */ /* 0x000fc40000410000 */
[----:B------:R-:W-:Y:S01]  /*4180*/  FMUL.FTZ R10, R79, R10 ;  /* 0x0000000a4f0a7220 */ /* 0x000fe20000410000 */
[----:B------:R-:W0:Y:S01]  /*4190*/  MUFU.RCP R45, R108 ;  /* 0x0000006c002d7308 */ /* 0x000e220000001000 */
[----:B------:R-:W-:Y:S01]  /*41a0*/  FMUL.FTZ R15, R86, R15 ;  /* 0x0000000f560f7220 */ /* 0x000fe20000410000 */
        /* <DEDUP_REMOVED lines=13> */
[----:B------:R-:W-:Y:S01]  /*4280*/  FFMA.FTZ R6, R87, R6, 1 ;  /* 0x3f80000057067423 */ /* 0x000fe20000010006 */
[----:B------:R-:W-:Y:S01]  /*4290*/  PRMT R81, RZ, 0x7610, R7 ;  /* 0x00007610ff517816 */ /* 0x000fe20000000007 */
[----:B------:R-:W-:-:S02]  /*42a0*/  FADD.FTZ R17, -R95, 1 ;  /* 0x3f8000005f117421 */ /* 0x000fc40000010100 */
[----:B------:R-:W-:Y:S02]  /*42b0*/  FMUL.FTZ R87, R87, R16 ;  /* 0x0000001057577220 */ /* 0x000fe40000410000 */
[----:B------:R-:W-:Y:S02]  /*42c0*/  FMUL.FTZ R5, R16, R5 ;  /* 0x0000000510057220 */ /* 0x000fe40000410000 */
[----:B------:R-:W-:Y:S02]  /*42d0*/  FMUL.FTZ R16, R27, R44 ;  /* 0x0000002c1b107220 */ /* 0x000fe40000410000 */
[----:B------:R-:W-:Y:S02]  /*42e0*/  FMUL.FTZ R15, R15, R14 ;  /* 0x0000000e0f0f7220 */ /* 0x000fe40000410000 */
[----:B------:R-:W-:Y:S02]  /*42f0*/  FADD.FTZ R7, -R93, 1 ;  /* 0x3f8000005d077421 */ /* 0x000fe40000010100 */
[----:B------:R-:W-:-:S02]  /*4300*/  FMUL.FTZ R14, R26, R42 ;  /* 0x0000002a1a0e7220 */ /* 0x000fc40000410000 */
[C---:B--2---:R-:W-:Y:S02]  /*4310*/  FFMA.FTZ R18, R94.reuse, R17, 1 ;  /* 0x3f8000005e127423 */ /* 0x044fe40000010011 */
[----:B------:R-:W-:Y:S02]  /*4320*/  FMUL.FTZ R94, R94, R95 ;  /* 0x0000005f5e5e7220 */ /* 0x000fe40000410000 */
[----:B------:R-:W-:Y:S02]  /*4330*/  FMUL.FTZ R95, R95, R16 ;  /* 0x000000105f5f7220 */ /* 0x000fe40000410000 */
[----:B------:R-:W-:Y:S02]  /*4340*/  FMUL.FTZ R16, R4, R19 ;  /* 0x0000001304107220 */ /* 0x000fe40000410000 */
[----:B------:R-:W-:Y:S02]  /*4350*/  FFMA.FTZ R7, R92, R7, 1 ;  /* 0x3f8000005c077423 */ /* 0x000fe40000010007 */
[----:B------:R-:W-:-:S02]  /*4360*/  FMUL.FTZ R14, R93, R14 ;  /* 0x0000000e5d0e7220 */ /* 0x000fc40000410000 */
[----:B---3--:R-:W-:Y:S02]  /*4370*/  FADD.FTZ R4, -R48, 1 ;  /* 0x3f80000030047421 */ /* 0x008fe40000010100 */
[----:B------:R-:W-:Y:S02]  /*4380*/  FMUL.FTZ R17, R5, R6 ;  /* 0x0000000605117220 */ /* 0x000fe40000410000 */
[----:B------:R-:W-:Y:S02]  /*4390*/  FMUL.FTZ R14, R14, R7 ;  /* 0x000000070e0e7220 */ /* 0x000fe40000410000 */
[----:B------:R-:W-:Y:S01]  /*43a0*/  FFMA.FTZ R6, R107, R4, 1 ;  /* 0x3f8000006b067423 */ /* 0x000fe20000010004 */
[----:B------:R-:W-:Y:S01]  /*43b0*/  F2FP.BF16.PACK_AB R16, R17, R16 ;  /* 0x000000101110723e */ /* 0x000fe200000010ff */
[----:B------:R-:W-:Y:S02]  /*43c0*/  FMUL.FTZ R38, R38, R71 ;  /* 0x0000004726267220 */ /* 0x000fe40000410000 */
[----:B------:R-:W-:-:S02]  /*43d0*/  FMUL.FTZ R95, R95, R18 ;  /* 0x000000125f5f7220 */ /* 0x000fc40000410000 */
[----:B0-----:R-:W-:Y:S02]  /*43e0*/  FADD.FTZ R5, -R45, 1 ;  /* 0x3f8000002d057421 */ /* 0x001fe40000010100 */
[----:B------:R-:W-:Y:S01]  /*43f0*/  FMUL.FTZ R4, R25, R46 ;  /* 0x0000002e19047220 */ /* 0x000fe20000410000 */
[----:B------:R-:W-:Y:S01]  /*4400*/  F2FP.BF16.PACK_AB R17, R95, R14 ;  /* 0x0000000e5f11723e */ /* 0x000fe200000010ff */
[----:B------:R-:W-:Y:S02]  /*4410*/  FMUL.FTZ R7, R23, R75 ;  /* 0x0000004b17077220 */ /* 0x000fe40000410000 */
[----:B------:R-:W-:Y:S02]  /*4420*/  FMUL.FTZ R41, R41, R40 ;  /* 0x0000002829297220 */ /* 0x000fe40000410000 */
[----:B------:R-:W-:Y:S02]  /*4430*/  FADD.FTZ R18, -R110, 1 ;  /* 0x3f8000006e127421 */ /* 0x000fe40000010100 */
[----:B------:R-:W-:-:S02]  /*4440*/  FADD.FTZ R76, -R112, 1 ;  /* 0x3f800000704c7421 */ /* 0x000fc40000010100 */
[----:B------:R-:W-:Y:S02]  /*4450*/  FMUL.FTZ R19, R20, R78 ;  /* 0x0000004e14137220 */ /* 0x000fe40000410000 */
[----:B------:R-:W-:Y:S02]  /*4460*/  FMUL.FTZ R71, R22, R81 ;  /* 0x0000005116477220 */ /* 0x000fe40000410000 */
[----:B------:R-:W-:Y:S02]  /*4470*/  FMUL.FTZ R9, R9, R72 ;  /* 0x0000004809097220 */ /* 0x000fe40000410000 */
[----:B------:R-:W-:Y:S02]  /*4480*/  FFMA.FTZ R5, R24, R5, 1 ;  /* 0x3f80000018057423 */ /* 0x000fe40000010005 */
[----:B------:R-:W-:Y:S02]  /*4490*/  FMUL.FTZ R4, R45, R4 ;  /* 0x000000042d047220 */ /* 0x000fe40000410000 */
[----:B------:R-:W-:-:S02]  /*44a0*/  FMUL.FTZ R7, R48, R7 ;  /* 0x0000000730077220 */ /* 0x000fc40000410000 */
[----:B------:R-:W-:Y:S02]  /*44b0*/  FMUL.FTZ R41, R84, R41 ;  /* 0x0000002954297220 */ /* 0x000fe40000410000 */
[----:B------:R-:W-:Y:S02]  /*44c0*/  FFMA.FTZ R72, R109, R18, 1 ;  /* 0x3f8000006d487423 */ /* 0x000fe40000010012 */
[----:B------:R-:W-:Y:S02]  /*44d0*/  FFMA.FTZ R76, R111, R76, 1 ;  /* 0x3f8000006f4c7423 */ /* 0x000fe4000001004c */
        /* <DEDUP_REMOVED lines=26> */
[----:B------:R1:W-:Y:S01]  /*4680*/  STS.128 [R101+0x10], R16 ;  /* 0x0000101065007388 */ /* 0x0003e20000000c00 */
        /* <DEDUP_REMOVED lines=59> */
[----:B0-----:R-:W0:Y:S01]  /*4a40*/  LDS.128 R8, [R104.X16] ;  /* 0x0000000068087984 */ /* 0x001e22000000cc00 */
        /* <DEDUP_REMOVED lines=10> */
.L_x_10980:
        /* <DEDUP_REMOVED lines=32> */
[----:B0-----:R-:W-:Y:S01]  /*4cf0*/  FADD.FTZ R15, R2, R2 ;  /* 0x00000002020f7221 */ /* 0x001fe20000010000 */
        /* <DEDUP_REMOVED lines=20> */
.L_x_11060:
        /* <DEDUP_REMOVED lines=73> */
[C---:B------:R-:W-:Y:S02]  /*52d0*/  FMUL.FTZ R72, R140.reuse, R100 ;  /* 0x000000648c487220 */ /* 0x040fe40000410000 */
[C---:B------:R-:W-:Y:S01]  /*52e0*/  FMUL.FTZ R110, R140.reuse, R89 ;  /* 0x000000598c6e7220 */ /* 0x040fe20000410000 */
[----:B0-----:R3:W5:Y:S01]  /*52f0*/  LDG.E.128 R68, [R108.64+0x600] ;  /* 0x0006001a6c447981 */ /* 0x001762000c1e1d00 */
[----:B------:R-:W-:Y:S01]  /*5300*/  FMUL.FTZ R112, R140, R90 ;  /* 0x0000005a8c707220 */ /* 0x000fe20000410000 */
        /* <DEDUP_REMOVED lines=36> */
[----:B------:R0:W-:Y:S01]  /*5550*/  MUFU.EX2 R126, R72 ;  /* 0x00000048007e7308 */ /* 0x0001e20000000800 */
[----:B-1----:R-:W-:-:S07]  /*5560*/  FMUL.FTZ R74, R140, R98 ;  /* 0x000000628c4a7220 */ /* 0x002fce0000410000 */
[----:B------:R-:W-:Y:S01]  /*5570*/  MUFU.SIN R111, R79 ;  /* 0x0000004f006f7308 */ /* 0x000fe20000000400 */
[----:B0-----:R-:W-:-:S07]  /*5580*/  FMUL.FTZ R72, R140, R91 ;  /* 0x0000005b8c487220 */ /* 0x001fce0000410000 */
[----:B------:R-:W-:Y:S08]  /*5590*/  MUFU.COS R127, R79 ;  /* 0x0000004f007f7308 */ /* 0x000ff00000000000 */
[----:B------:R-:W-:Y:S08]  /*55a0*/  MUFU.SIN R149, R75 ;  /* 0x0000004b00957308 */ /* 0x000ff00000000400 */
[----:B------:R-:W-:Y:S08]  /*55b0*/  MUFU.COS R151, R75 ;  /* 0x0000004b00977308 */ /* 0x000ff00000000000 */
[----:B------:R-:W-:Y:S08]  /*55c0*/  MUFU.SIN R146, R78 ;  /* 0x0000004e00927308 */ /* 0x000ff00000000400 */
[----:B------:R-:W-:Y:S08]  /*55d0*/  MUFU.COS R148, R78 ;  /* 0x0000004e00947308 */ /* 0x000ff00000000000 */
[----:B------:R-:W-:Y:S08]  /*55e0*/  MUFU.EX2 R124, R73 ;  /* 0x00000049007c7308 */ /* 0x000ff00000000800 */
[----:B------:R-:W0:Y:S08]  /*55f0*/  MUFU.EX2 R122, R74 ;  /* 0x0000004a007a7308 */ /* 0x000e300000000800 */
[----:B------:R1:W0:Y:S08]  /*5600*/  MUFU.EX2 R120, R72 ;  /* 0x0000004800787308 */ /* 0x0002300000000800 */
[----:B------:R0:W-:Y:S01]  /*5610*/  MUFU.EX2 R118, R76 ;  /* 0x0000004c00767308 */ /* 0x0001e20000000800 */
[----:B-1----:R3:W4:Y:S01]  /*5620*/  LDG.E.128 R72, [R108.64] ;  /* 0x0000001a6c487981 */ /* 0x002722000c1e1d00 */
[----:B------:R-:W-:-:S02]  /*5630*/  FMUL.FTZ R56, R140, R55 ;  /* 0x000000378c387220 */ /* 0x000fc40000410000 */
[----:B------:R-:W-:-:S04]  /*5640*/  FMUL.FTZ R57, R140, R88 ;  /* 0x000000588c397220 */ /* 0x000fc80000410000 */
[----:B------:R-:W1:Y:S01]  /*5650*/  MUFU.EX2 R110, R110 ;  /* 0x0000006e006e7308 */ /* 0x000e620000000800 */
[----:B0-----:R3:W4:Y:S07]  /*5660*/  LDG.E.128 R76, [R108.64+0x400] ;  /* 0x0004001a6c4c7981 */ /* 0x00172e000c1e1d00 */
[----:B------:R-:W0:Y:S01]  /*5670*/  MUFU.EX2 R112, R112 ;  /* 0x0000007000707308 */ /* 0x000e220000000800 */
[----:B------:R-:W-:-:S07]  /*5680*/  FMUL.FTZ R58, R140, R53 ;  /* 0x000000358c3a7220 */ /* 0x000fce0000410000 */
[----:B------:R-:W0:Y:S08]  /*5690*/  MUFU.EX2 R56, R56 ;  /* 0x0000003800387308 */ /* 0x000e300000000800 */
[----:B------:R-:W0:Y:S01]  /*56a0*/  MUFU.EX2 R57, R57 ;  /* 0x0000003900397308 */ /* 0x000e220000000800 */
[----:B--2---:R-:W-:Y:S02]  /*56b0*/  FMUL.FTZ R92, R50, UR45 ;  /* 0x0000002d325c7c20 */ /* 0x004fe40008410000 */
[----:B------:R-:W-:-:S02]  /*56c0*/  FMUL.FTZ R123, R122, R123 ;  /* 0x0000007b7a7b7220 */ /* 0x000fc40000410000 */
[----:B------:R-:W-:Y:S02]  /*56d0*/  FMUL.FTZ R121, R120, R121 ;  /* 0x0000007978797220 */ /* 0x000fe40000410000 */
[----:B------:R-:W-:Y:S01]  /*56e0*/  FMUL.FTZ R125, R124, R125 ;  /* 0x0000007d7c7d7220 */ /* 0x000fe20000410000 */
[----:B------:R-:W3:Y:S01]  /*56f0*/  MUFU.EX2 R58, R58 ;  /* 0x0000003a003a7308 */ /* 0x000ee20000000800 */
[----:B------:R-:W-:Y:S02]  /*5700*/  FMUL.FTZ R122, R122, R115 ;  /* 0x000000737a7a7220 */ /* 0x000fe40000410000 */
[----:B------:R-:W-:Y:S02]  /*5710*/  FMUL.FTZ R120, R120, R117 ;  /* 0x0000007578787220 */ /* 0x000fe40000410000 */
[----:B------:R-:W-:Y:S02]  /*5720*/  FMUL.FTZ R124, R124, R113 ;  /* 0x000000717c7c7220 */ /* 0x000fe40000410000 */
[C---:B-1----:R-:W-:Y:S01]  /*5730*/  FMUL.FTZ R117, R110.reuse, R135 ;  /* 0x000000876e757220 */ /* 0x042fe20000410000 */
[----:B------:R-:W-:Y:S01]  /*5740*/  PRMT R94, RZ, 0x5410, R60 ;  /* 0x00005410ff5e7816 */ /* 0x000fe2000000003c */
[----:B------:R-:W-:Y:S01]  /*5750*/  FMUL.FTZ R116, R110, R133 ;  /* 0x000000856e747220 */ /* 0x000fe20000410000 */
[----:B------:R-:W-:Y:S01]  /*5760*/  MUFU.SIN R144, R142 ;  /* 0x0000008e00907308 */ /* 0x000fe20000000400 */
[----:B0-----:R-:W-:-:S02]  /*5770*/  FMUL.FTZ R115, R112, R139 ;  /* 0x0000008b70737220 */ /* 0x001fc40000410000 */
[----:B------:R-:W-:Y:S02]  /*5780*/  FMUL.FTZ R114, R112, R137 ;  /* 0x0000008970727220 */ /* 0x000fe40000410000 */
[----:B------:R-:W-:Y:S02]  /*5790*/  FMUL.FTZ R59, R140, R54 ;  /* 0x000000368c3b7220 */ /* 0x000fe40000410000 */
[----:B------:R-:W-:Y:S01]  /*57a0*/  FMUL.RZ R139, R92, 0.15915493667125701904 ;  /* 0x3e22f9835c8b7820 */ /* 0x000fe2000040c000 */
[--C-:B------:R-:W-:Y:S01]  /*57b0*/  PRMT R92, RZ, 0x5410, R84.reuse ;  /* 0x00005410ff5c7816 */ /* 0x100fe20000000054 */
[C---:B------:R-:W-:Y:S02]  /*57c0*/  FMUL.FTZ R113, R56.reuse, R143 ;  /* 0x0000008f38717220 */ /* 0x040fe40000410000 */
[----:B------:R-:W-:Y:S02]  /*57d0*/  FMUL.FTZ R112, R56, R141 ;  /* 0x0000008d38707220 */ /* 0x000fe40000410000 */
[----:B------:R-:W-:Y:S01]  /*57e0*/  FMUL.FTZ R110, R57, R128 ;  /* 0x00000080396e7220 */ /* 0x000fe20000410000 */
[----:B------:R-:W-:Y:S01]  /*57f0*/  PRMT R128, RZ, 0x7610, R84 ;  /* 0x00007610ff807816 */ /* 0x000fe20000000054 */
[----:B------:R-:W-:-:S02]  /*5800*/  FMUL.FTZ R56, R140, R51 ;  /* 0x000000338c387220 */ /* 0x000fc40000410000 */
[C---:B------:R-:W-:Y:S02]  /*5810*/  FMUL.FTZ R127, R126.reuse, R127 ;  /* 0x0000007f7e7f7220 */ /* 0x040fe40000410000 */
[----:B------:R-:W-:Y:S01]  /*5820*/  FMUL.FTZ R126, R126, R111 ;  /* 0x0000006f7e7e7220 */ /* 0x000fe20000410000 */
[----:B------:R-:W0:Y:S01]  /*5830*/  MUFU.EX2 R59, R59 ;  /* 0x0000003b003b7308 */ /* 0x000e220000000800 */
[----:B------:R-:W-:Y:S02]  /*5840*/  FMUL.FTZ R111, R57, R132 ;  /* 0x00000084396f7220 */ /* 0x000fe40000410000 */
[-C--:B------:R-:W-:Y:S02]  /*5850*/  FMUL.FTZ R153, R92, R99.reuse ;  /* 0x000000635c997220 */ /* 0x080fe40000410000 */
[----:B------:R-:W-:-:S03]  /*5860*/  FMUL.FTZ R57, R128, R99 ;  /* 0x0000006380397220 */ /* 0x000fc60000410000 */
[----:B------:R-:W1:Y:S01]  /*5870*/  MUFU.EX2 R56, R56 ;  /* 0x0000003800387308 */ /* 0x000e620000000800 */
[C---:B------:R-:W-:Y:S02]  /*5880*/  FMUL.FTZ R153, R94.reuse, R153 ;  /* 0x000000995e997220 */ /* 0x040fe40000410000 */
[----:B------:R-:W-:Y:S02]  /*5890*/  FMUL.FTZ R152, R94, R57 ;  /* 0x000000395e987220 */ /* 0x000fe40000410000 */
[C---:B------:R-:W-:Y:S01]  /*58a0*/  FMUL.FTZ R119, R118.reuse, R119 ;  /* 0x0000007776777220 */ /* 0x040fe20000410000 */
[--C-:B------:R-:W-:Y:S01]  /*58b0*/  PRMT R137, RZ, 0x7610, R85.reuse ;  /* 0x00007610ff897816 */ /* 0x100fe20000000055 */
[----:B------:R-:W-:Y:S01]  /*58c0*/  FMUL.FTZ R118, R118, R129 ;  /* 0x0000008176767220 */ /* 0x000fe20000410000 */
[----:B------:R-:W-:Y:S01]  /*58d0*/  PRMT R129, RZ, 0x5410, R85 ;  /* 0x00005410ff817816 */ /* 0x000fe20000000055 */
[C---:B---3--:R-:W-:Y:S02]  /*58e0*/  FMUL.FTZ R109, R58.reuse, R147 ;  /* 0x000000933a6d7220 */ /* 0x048fe40000410000 */
[----:B------:R-:W-:-:S02]  /*58f0*/  FMUL.FTZ R108, R58, R145 ;  /* 0x000000913a6c7220 */ /* 0x000fc40000410000 */
[CC--:B------:R-:W-:Y:S02]  /*5900*/  FMUL.FTZ R57, R126.reuse, R153.reuse ;  /* 0x000000997e397220 */ /* 0x0c0fe40000410000 */
[-C--:B------:R-:W-:Y:S01]  /*5910*/  FMUL.FTZ R58, R126, R152.reuse ;  /* 0x000000987e3a7220 */ /* 0x080fe20000410000 */
[----:B------:R-:W-:Y:S01]  /*5920*/  PRMT R133, RZ, 0x7610, R60 ;  /* 0x00007610ff857816 */ /* 0x000fe2000000003c */
[C---:B------:R-:W-:Y:S02]  /*5930*/  FFMA.FTZ R57, R127.reuse, R152, R57 ;  /* 0x000000987f397223 */ /* 0x040fe40000010039 */
[----:B------:R-:W-:Y:S02]  /*5940*/  FFMA.FTZ R58, R127, R153, -R58 ;  /* 0x000000997f3a7223 */ /* 0x000fe4000001083a */
[-C--:B------:R-:W-:Y:S02]  /*5950*/  FMUL.FTZ R160, R129, R100.reuse ;  /* 0x0000006481a07220 */ /* 0x080fe40000410000 */
[----:B------:R-:W-:-:S02]  /*5960*/  FMUL.FTZ R158, R137, R100 ;  /* 0x00000064899e7220 */ /* 0x000fc40000410000 */
[C---:B0-----:R-:W-:Y:S02]  /*5970*/  FMUL.FTZ R93, R59.reuse, R134 ;  /* 0x000000863b5d7220 */ /* 0x041fe40000410000 */
[----:B------:R-:W-:Y:S02]  /*5980*/  FMUL.FTZ R95, R59, R136 ;  /* 0x000000883b5f7220 */ /* 0x000fe40000410000 */
[C---:B-1----:R-:W-:Y:S02]  /*5990*/  FMUL.FTZ R135, R56.reuse, R151 ;  /* 0x0000009738877220 */ /* 0x042fe40000410000 */
[C---:B------:R-:W-:Y:S02]  /*59a0*/  FFMA.FTZ R138, R133.reuse, R158, R57 ;  /* 0x0000009e858a7223 */ /* 0x040fe40000010039 */
[----:B------:R-:W-:Y:S02]  /*59b0*/  FFMA.FTZ R132, R133, R160, R58 ;  /* 0x000000a085847223 */ /* 0x000fe4000001003a */
[----:B------:R-:W-:-:S02]  /*59c0*/  FMUL.FTZ R134, R56, R149 ;  /* 0x0000009538867220 */ /* 0x000fc40000410000 */
[----:B------:R-:W0:Y:S01]  /*59d0*/  LDS.128 R56, [R216+0x10] ;  /* 0x00001000d8387984 */ /* 0x000e220000000c00 */
[----:B------:R-:W-:Y:S01]  /*59e0*/  FMUL.FTZ R141, R124, R132 ;  /* 0x000000847c8d7220 */ /* 0x000fe20000410000 */
[----:B------:R-:W-:Y:S01]  /*59f0*/  MUFU.SIN R155, R139 ;  /* 0x0000008b009b7308 */ /* 0x000fe20000000400 */
[----:B------:R-:W-:Y:S02]  /*5a00*/  FMUL.FTZ R136, R140, R49 ;  /* 0x000000318c887220 */ /* 0x000fe40000410000 */
[----:B------:R-:W-:-:S05]  /*5a10*/  FFMA.FTZ R145, R125, R138, R141 ;  /* 0x0000008a7d917223 */ /* 0x000fca000001008d */
[----:B------:R1:W-:Y:S01]  /*5a20*/  MUFU.COS R143, R139 ;  /* 0x0000008b008f7308 */ /* 0x0003e20000000000 */
[----:B------:R-:W-:Y:S02]  /*5a30*/  FMUL.FTZ R84, R140, R52 ;  /* 0x000000348c547220 */ /* 0x000fe40000410000 */
[----:B-1----:R-:W-:Y:S01]  /*5a40*/  FMUL.FTZ R139, R124, R138 ;  /* 0x0000008a7c8b7220 */ /* 0x002fe20000410000 */
[----:B------:R-:W-:-:S04]  /*5a50*/  PRMT R138, RZ, 0x7610, R86 ;  /* 0x00007610ff8a7816 */ /* 0x000fc80000000056 */
[----:B------:R1:W-:Y:S01]  /*5a60*/  MUFU.EX2 R141, R136 ;  /* 0x00000088008d7308 */ /* 0x0003e20000000800 */
[----:B------:R-:W-:Y:S01]  /*5a70*/  FFMA.FTZ R139, R125, R132, -R139 ;  /* 0x000000847d8b7223 */ /* 0x000fe2000001088b */
[----:B------:R-:W-:Y:S01]  /*5a80*/  PRMT R132, RZ, 0x5410, R86 ;  /* 0x00005410ff847816 */ /* 0x000fe20000000056 */
[----:B------:R-:W-:Y:S01]  /*5a90*/  FMUL.FTZ R163, R138, R97 ;  /* 0x000000618aa37220 */ /* 0x000fe20000410000 */
[----:B-1----:R-:W-:-:S04]  /*5aa0*/  PRMT R136, RZ, 0x5410, R61 ;  /* 0x00005410ff887816 */ /* 0x002fc8000000003d */
[----:B------:R1:W2:Y:S01]  /*5ab0*/  MUFU.EX2 R85, R84 ;  /* 0x0000005400557308 */ /* 0x0002a20000000800 */
[----:B------:R-:W-:Y:S02]  /*5ac0*/  FMUL.FTZ R161, R132, R97 ;  /* 0x0000006184a17220 */ /* 0x000fe40000410000 */
[C---:B------:R-:W-:Y:S02]  /*5ad0*/  FFMA.FTZ R145, R136.reuse, R163, R145 ;  /* 0x000000a388917223 */ /* 0x040fe40000010091 */
[----:B------:R-:W-:Y:S02]  /*5ae0*/  FFMA.FTZ R86, R136, R161, R139 ;  /* 0x000000a188567223 */ /* 0x000fe4000001008b */
[C---:B-1----:R-:W-:Y:S02]  /*5af0*/  FMUL.FTZ R84, R140.reuse, R50 ;  /* 0x000000328c547220 */ /* 0x042fe40000410000 */
[----:B------:R-:W-:Y:S01]  /*5b00*/  FMUL.FTZ R140, R140, R99 ;  /* 0x000000638c8c7220 */ /* 0x000fe20000410000 */
[----:B------:R-:W-:Y:S01]  /*5b10*/  PRMT R139, RZ, 0x5410, R87 ;  /* 0x00005410ff8b7816 */ /* 0x000fe20000000057 */
[----:B------:R-:W-:-:S02]  /*5b20*/  FMUL.FTZ R147, R122, R145 ;  /* 0x000000917a937220 */ /* 0x000fc40000410000 */
[-C--:B------:R-:W-:Y:S02]  /*5b30*/  FMUL.FTZ R150, R122, R86.reuse ;  /* 0x000000567a967220 */ /* 0x080fe40000410000 */
[----:B------:R-:W1:Y:S01]  /*5b40*/  MUFU.EX2 R140, R140 ;  /* 0x0000008c008c7308 */ /* 0x000e620000000800 */
[----:B------:R-:W-:Y:S01]  /*5b50*/  FFMA.FTZ R86, R123, R86, -R147 ;  /* 0x000000567b567223 */ /* 0x000fe20000010893 */
[----:B------:R-:W-:Y:S01]  /*5b60*/  PRMT R149, RZ, 0x7610, R87 ;  /* 0x00007610ff957816 */ /* 0x000fe20000000057 */
[----:B------:R-:W-:Y:S01]  /*5b70*/  FMUL.FTZ R168, R139, R98 ;  /* 0x000000628ba87220 */ /* 0x000fe20000410000 */
[----:B------:R-:W-:-:S04]  /*5b80*/  PRMT R147, RZ, 0x7610, R61 ;  /* 0x00007610ff937816 */ /* 0x000fc8000000003d */
[----:B------:R-:W3:Y:S01]  /*5b90*/  MUFU.COS R142, R142 ;  /* 0x0000008e008e7308 */ /* 0x000ee20000000000 */
[----:B------:R-:W-:Y:S02]  /*5ba0*/  FFMA.FTZ R150, R123, R145, R150 ;  /* 0x000000917b967223 */ /* 0x000fe40000010096 */
[----:B------:R-:W-:Y:S02]  /*5bb0*/  FMUL.FTZ R166, R149, R98 ;  /* 0x0000006295a67220 */ /* 0x000fe40000410000 */
[C---:B------:R-:W-:Y:S02]  /*5bc0*/  FFMA.FTZ R86, R147.reuse, R168, R86 ;  /* 0x000000a893567223 */ /* 0x040fe40000010056 */
[----:B------:R-:W-:Y:S01]  /*5bd0*/  FFMA.FTZ R150, R147, R166, R150 ;  /* 0x000000a693967223 */ /* 0x000fe20000010096 */
[----:B------:R-:W5:Y:S01]  /*5be0*/  MUFU.EX2 R84, R84 ;  /* 0x0000005400547308 */ /* 0x000f620000000800 */
[----:B------:R-:W-:Y:S02]  /*5bf0*/  FMUL.FTZ R87, R120, R86 ;  /* 0x0000005678577220 */ /* 0x000fe40000410000 */
[----:B--2---:R-:W-:-:S02]  /*5c00*/  FMUL.FTZ R148, R85, R148 ;  /* 0x0000009455947220 */ /* 0x004fc40000410000 */
[----:B------:R-:W-:Y:S02]  /*5c10*/  FMUL.FTZ R146, R85, R146 ;  /* 0x0000009255927220 */ /* 0x000fe40000410000 */
[-C--:B------:R-:W-:Y:S02]  /*5c20*/  FMUL.FTZ R85, R120, R150.reuse ;  /* 0x0000009678557220 */ /* 0x080fe40000410000 */
[----:B------:R-:W-:Y:S01]  /*5c30*/  FFMA.FTZ R87, R121, R150, R87 ;  /* 0x0000009679577223 */ /* 0x000fe20000010057 */
[--C-:B0-----:R-:W-:Y:S01]  /*5c40*/  PRMT R150, RZ, 0x7610, R56.reuse ;  /* 0x00007610ff967816 */ /* 0x101fe20000000038 */
[C---:B-1----:R-:W-:Y:S02]  /*5c50*/  FMUL.FTZ R130, R140.reuse, R130 ;  /* 0x000000828c827220 */ /* 0x042fe40000410000 */
[----:B------:R-:W-:Y:S01]  /*5c60*/  FMUL.FTZ R131, R140, R131 ;  /* 0x000000838c837220 */ /* 0x000fe20000410000 */
[----:B------:R-:W-:Y:S01]  /*5c70*/  PRMT R140, RZ, 0x5410, R56 ;  /* 0x00005410ff8c7816 */ /* 0x000fe20000000038 */
[----:B---3--:R-:W-:Y:S01]  /*5c80*/  FMUL.FTZ R145, R141, R142 ;  /* 0x0000008e8d917220 */ /* 0x008fe20000410000 */
[----:B------:R-:W-:Y:S01]  /*5c90*/  PRMT R142, RZ, 0x5410, R62 ;  /* 0x00005410ff8e7816 */ /* 0x000fe2000000003e */
[----:B------:R-:W-:-:S02]  /*5ca0*/  FMUL.FTZ R173, R150, R91 ;  /* 0x0000005b96ad7220 */ /* 0x000fc40000410000 */
[----:B------:R-:W-:Y:S02]  /*5cb0*/  FFMA.FTZ R85, R121, R86, -R85 ;  /* 0x0000005679557223 */ /* 0x000fe40000010855 */
[----:B------:R-:W-:Y:S02]  /*5cc0*/  FMUL.FTZ R171, R140, R91 ;  /* 0x0000005b8cab7220 */ /* 0x000fe40000410000 */
[C---:B------:R-:W-:Y:S02]  /*5cd0*/  FFMA.FTZ R151, R142.reuse, R173, R87 ;  /* 0x000000ad8e977223 */ /* 0x040fe40000010057 */
[----:B------:R-:W-:Y:S02]  /*5ce0*/  FFMA.FTZ R87, R142, R171, R85 ;  /* 0x000000ab8e577223 */ /* 0x000fe40000010055 */
[----:B------:R-:W-:Y:S02]  /*5cf0*/  FMUL.FTZ R144, R141, R144 ;  /* 0x000000908d907220 */ /* 0x000fe40000410000 */
[----:B-----5:R-:W-:-:S02]  /*5d00*/  FMUL.FTZ R143, R84, R143 ;  /* 0x0000008f548f7220 */ /* 0x020fc40000410000 */
[----:B------:R-:W-:Y:S02]  /*5d10*/  FMUL.FTZ R141, R84, R155 ;  /* 0x0000009b548d7220 */ /* 0x000fe40000410000 */
[-C--:B------:R-:W-:Y:S02]  /*5d20*/  FMUL.FTZ R84, R130, R126.reuse ;  /* 0x0000007e82547220 */ /* 0x080fe40000410000 */
[C---:B------:R-:W-:Y:S02]  /*5d30*/  FMUL.FTZ R56, R131.reuse, R126 ;  /* 0x0000007e83387220 */ /* 0x040fe40000410000 */
[----:B------:R-:W-:Y:S02]  /*5d40*/  FMUL.FTZ R162, R118, R87 ;  /* 0x0000005776a27220 */ /* 0x000fe40000410000 */
[-C--:B------:R-:W-:Y:S02]  /*5d50*/  FFMA.FTZ R84, R131, R127.reuse, R84 ;  /* 0x0000007f83547223 */ /* 0x080fe40000010054 */
[----:B------:R-:W-:-:S02]  /*5d60*/  FFMA.FTZ R56, R130, R127, -R56 ;  /* 0x0000007f82387223 */ /* 0x000fc40000010838 */
        /* <DEDUP_REMOVED lines=9> */
[C---:B------:R-:W-:Y:S02]  /*5e00*/  FFMA.FTZ R154, R125.reuse, R84, R86 ;  /* 0x000000547d9a7223 */ /* 0x040fe40000010056 */
[----:B------:R-:W-:Y:S02]  /*5e10*/  FFMA.FTZ R56, R125, R56, -R85 ;  /* 0x000000387d387223 */ /* 0x000fe40000010855 */
[----:B------:R-:W0:Y:S01]  /*5e20*/  LDS.128 R84, [R216+0x20] ;  /* 0x00002000d8547984 */ /* 0x000e220000000c00 */
[----:B------:R-:W-:Y:S02]  /*5e30*/  FMUL.FTZ R180, R157, R96 ;  /* 0x000000609db47220 */ /* 0x000fe40000410000 */
[----:B------:R-:W-:Y:S02]  /*5e40*/  FFMA.FTZ R159, R155, R178, R156 ;  /* 0x000000b29b9f7223 */ /* 0x000fe4000001009c */
[C---:B------:R-:W-:Y:S02]  /*5e50*/  FMUL.FTZ R57, R122.reuse, R154 ;  /* 0x0000009a7a397220 */ /* 0x040fe40000410000 */
[----:B------:R-:W-:-:S02]  /*5e60*/  FMUL.FTZ R156, R122, R56 ;  /* 0x000000387a9c7220 */ /* 0x000fc40000410000 */
[----:B------:R-:W-:Y:S02]  /*5e70*/  FFMA.FTZ R162, R155, R180, R162 ;  /* 0x000000b49ba27223 */ /* 0x000fe400000100a2 */
[CC--:B------:R-:W-:Y:S02]  /*5e80*/  FMUL.FTZ R165, R116.reuse, R159.reuse ;  /* 0x0000009f74a57220 */ /* 0x0c0fe40000410000 */
[C---:B------:R-:W-:Y:S02]  /*5e90*/  FFMA.FTZ R57, R123.reuse, R56, -R57 ;  /* 0x000000387b397223 */ /* 0x040fe40000010839 */
[----:B------:R-:W-:Y:S01]  /*5ea0*/  FFMA.FTZ R56, R123, R154, R156 ;  /* 0x0000009a7b387223 */ /* 0x000fe2000001009c */
[--C-:B------:R-:W-:Y:S01]  /*5eb0*/  PRMT R154, RZ, 0x5410, R58.reuse ;  /* 0x00005410ff9a7816 */ /* 0x100fe2000000003a */
[-C--:B------:R-:W-:Y:S02]  /*5ec0*/  FMUL.FTZ R164, R116, R162.reuse ;  /* 0x000000a274a47220 */ /* 0x080fe40000410000 */
[C---:B------:R-:W-:Y:S01]  /*5ed0*/  FFMA.FTZ R165, R117.reuse, R162, R165 ;  /* 0x000000a275a57223 */ /* 0x040fe200000100a5 */
[----:B------:R-:W-:Y:S01]  /*5ee0*/  PRMT R162, RZ, 0x7610, R58 ;  /* 0x00007610ffa27816 */ /* 0x000fe2000000003a */
[----:B------:R-:W-:Y:S01]  /*5ef0*/  FFMA.FTZ R164, R117, R159, -R164 ;  /* 0x0000009f75a47223 */ /* 0x000fe200000108a4 */
[----:B------:R-:W-:Y:S01]  /*5f00*/  PRMT R156, RZ, 0x5410, R63 ;  /* 0x00005410ff9c7816 */ /* 0x000fe2000000003f */
[----:B------:R-:W-:-:S02]  /*5f10*/  FMUL.FTZ R185, R154, R89 ;  /* 0x000000599ab97220 */ /* 0x000fc40000410000 */
[----:B------:R-:W-:Y:S02]  /*5f20*/  FMUL.FTZ R187, R162, R89 ;  /* 0x00000059a2bb7220 */ /* 0x000fe40000410000 */
[----:B------:R-:W-:Y:S02]  /*5f30*/  FMUL.FTZ R159, R120, R57 ;  /* 0x00000039789f7220 */ /* 0x000fe40000410000 */
[----:B------:R-:W-:Y:S02]  /*5f40*/  FFMA.FTZ R164, R156, R185, R164 ;  /* 0x000000b99ca47223 */ /* 0x000fe400000100a4 */
[-C--:B------:R-:W-:Y:S02]  /*5f50*/  FMUL.FTZ R58, R120, R56.reuse ;  /* 0x00000038783a7220 */ /* 0x080fe40000410000 */
[----:B------:R-:W-:Y:S02]  /*5f60*/  FFMA.FTZ R165, R156, R187, R165 ;  /* 0x000000bb9ca57223 */ /* 0x000fe400000100a5 */
[----:B------:R-:W-:Y:S01]  /*5f70*/  FFMA.FTZ R56, R121, R56, R159 ;  /* 0x0000003879387223 */ /* 0x000fe2000001009f */
[----:B------:R-:W-:Y:S01]  /*5f80*/  PRMT R159, RZ, 0x5410, R59 ;  /* 0x00005410ff9f7816 */ /* 0x000fe2000000003b */
[----:B------:R-:W-:-:S02]  /*5f90*/  FMUL.FTZ R170, R114, R164 ;  /* 0x000000a472aa7220 */ /* 0x000fc40000410000 */
[----:B------:R-:W-:Y:S02]  /*5fa0*/  FFMA.FTZ R58, R121, R57, -R58 ;  /* 0x00000039793a7223 */ /* 0x000fe4000001083a */
[-C--:B------:R-:W-:Y:S01]  /*5fb0*/  FMUL.FTZ R57, R114, R165.reuse ;  /* 0x000000a572397220 */ /* 0x080fe20000410000 */
[----:B------:R-:W-:Y:S01]  /*5fc0*/  PRMT R167, RZ, 0x7610, R59 ;  /* 0x00007610ffa77816 */ /* 0x000fe2000000003b */
[C---:B------:R-:W-:Y:S01]  /*5fd0*/  FFMA.FTZ R170, R115.reuse, R165, R170 ;  /* 0x000000a573aa7223 */ /* 0x040fe200000100aa */
[----:B------:R-:W-:Y:S01]  /*5fe0*/  PRMT R165, RZ, 0x7610, R63 ;  /* 0x00007610ffa57816 */ /* 0x000fe2000000003f */
[----:B------:R-:W-:Y:S02]  /*5ff0*/  FFMA.FTZ R57, R115, R164, -R57 ;  /* 0x000000a473397223 */ /* 0x000fe40000010839 */
[-C--:B------:R-:W-:Y:S02]  /*6000*/  FMUL.FTZ R190, R159, R90.reuse ;  /* 0x0000005a9fbe7220 */ /* 0x080fe40000410000 */
[----:B------:R-:W-:-:S02]  /*6010*/  FMUL.FTZ R192, R167, R90 ;  /* 0x0000005aa7c07220 */ /* 0x000fc40000410000 */
[C---:B------:R-:W-:Y:S02]  /*6020*/  FFMA.FTZ R164, R165.reuse, R190, R57 ;  /* 0x000000bea5a47223 */ /* 0x040fe40000010039 */
[----:B------:R-:W-:Y:S02]  /*6030*/  FFMA.FTZ R170, R165, R192, R170 ;  /* 0x000000c0a5aa7223 */ /* 0x000fe400000100aa */
[C---:B------:R-:W-:Y:S02]  /*6040*/  FMUL.FTZ R172, R112.reuse, R164 ;  /* 0x000000a470ac7220 */ /* 0x040fe40000410000 */
[-C--:B------:R-:W-:Y:S02]  /*6050*/  FMUL.FTZ R169, R112, R170.reuse ;  /* 0x000000aa70a97220 */ /* 0x080fe40000410000 */
[C---:B------:R-:W-:Y:S01]  /*6060*/  FFMA.FTZ R174, R113.reuse, R170, R172 ;  /* 0x000000aa71ae7223 */ /* 0x040fe200000100ac */
[--C-:B0-----:R-:W-:Y:S01]  /*6070*/  PRMT R172, RZ, 0x7610, R84.reuse ;  /* 0x00007610ffac7816 */ /* 0x101fe20000000054 */
[----:B------:R-:W-:Y:S01]  /*6080*/  FFMA.FTZ R169, R113, R164, -R169 ;  /* 0x000000a471a97223 */ /* 0x000fe200000108a9 */
[----:B------:R-:W-:Y:S01]  /*6090*/  PRMT R164, RZ, 0x5410, R84 ;  /* 0x00005410ffa47816 */ /* 0x000fe20000000054 */
[C---:B------:R-:W-:Y:S01]  /*60a0*/  FMUL.FTZ R59, R118.reuse, R58 ;  /* 0x0000003a763b7220 */ /* 0x040fe20000410000 */
[----:B------:R-:W-:Y:S01]  /*60b0*/  PRMT R170, RZ, 0x5410, R64 ;  /* 0x00005410ffaa7816 */ /* 0x000fe20000000040 */
[----:B------:R-:W-:-:S02]  /*60c0*/  FMUL.FTZ R57, R118, R56 ;  /* 0x0000003876397220 */ /* 0x000fc40000410000 */
[-C--:B------:R-:W-:Y:S02]  /*60d0*/  FMUL.FTZ R183, R172, R55.reuse ;  /* 0x00000037acb77220 */ /* 0x080fe40000410000 */
[C---:B------:R-:W-:Y:S02]  /*60e0*/  FFMA.FTZ R59, R119.reuse, R56, R59 ;  /* 0x00000038773b7223 */ /* 0x040fe4000001003b */
[----:B------:R-:W-:Y:S02]  /*60f0*/  FFMA.FTZ R57, R119, R58, -R57 ;  /* 0x0000003a77397223 */ /* 0x000fe40000010839 */
[----:B------:R-:W-:Y:S02]  /*6100*/  FMUL.FTZ R181, R164, R55 ;  /* 0x00000037a4b57220 */ /* 0x000fe40000410000 */
[----:B------:R-:W-:Y:S02]  /*6110*/  FFMA.FTZ R175, R170, R183, R174 ;  /* 0x000000b7aaaf7223 */ /* 0x000fe400000100ae */
[----:B------:R-:W-:-:S02]  /*6120*/  FMUL.FTZ R56, R116, R59 ;  /* 0x0000003b74387220 */ /* 0x000fc40000410000 */
[----:B------:R-:W-:Y:S02]  /*6130*/  FMUL.FTZ R58, R116, R57 ;  /* 0x00000039743a7220 */ /* 0x000fe40000410000 */
[----:B------:R-:W-:Y:S02]  /*6140*/  FFMA.FTZ R169, R170, R181, R169 ;  /* 0x000000b5aaa97223 */ /* 0x000fe400000100a9 */
[C---:B------:R-:W-:Y:S01]  /*6150*/  FMUL.FTZ R176, R110.reuse, R175 ;  /* 0x000000af6eb07220 */ /* 0x040fe20000410000 */
[----:B------:R-:W-:Y:S01]  /*6160*/  PRMT R177, RZ, 0x7610, R85 ;  /* 0x00007610ffb17816 */ /* 0x000fe20000000055 */
[C---:B------:R-:W-:Y:S02]  /*6170*/  FFMA.FTZ R56, R117.reuse, R57, -R56 ;  /* 0x0000003975387223 */ /* 0x040fe40000010838 */
[----:B------:R-:W-:Y:S02]  /*6180*/  FFMA.FTZ R58, R117, R59, R58 ;  /* 0x0000003b753a7223 */ /* 0x000fe4000001003a */
[----:B------:R-:W-:-:S02]  /*6190*/  FMUL.FTZ R182, R110, R169 ;  /* 0x000000a96eb67220 */ /* 0x000fc40000410000 */
[C---:B------:R-:W-:Y:S01]  /*61a0*/  FFMA.FTZ R176, R111.reuse, R169, -R176 ;  /* 0x000000a96fb07223 */ /* 0x040fe200000108b0 */
[----:B------:R-:W-:Y:S01]  /*61b0*/  PRMT R169, RZ, 0x5410, R85 ;  /* 0x00005410ffa97816 */ /* 0x000fe20000000055 */
[C---:B------:R-:W-:Y:S02]  /*61c0*/  FMUL.FTZ R57, R114.reuse, R58 ;  /* 0x0000003a72397220 */ /* 0x040fe40000410000 */
[----:B------:R-:W-:Y:S02]  /*61d0*/  FMUL.FTZ R59, R114, R56 ;  /* 0x00000038723b7220 */ /* 0x000fe40000410000 */
[----:B------:R-:W-:Y:S01]  /*61e0*/  FFMA.FTZ R182, R111, R175, R182 ;  /* 0x000000af6fb67223 */ /* 0x000fe200000100b6 */
[----:B------:R-:W-:Y:S01]  /*61f0*/  PRMT R175, RZ, 0x7610, R64 ;  /* 0x00007610ffaf7816 */ /* 0x000fe20000000040 */
[-C--:B------:R-:W-:Y:S02]  /*6200*/  FMUL.FTZ R188, R177, R88.reuse ;  /* 0x00000058b1bc7220 */ /* 0x080fe40000410000 */
[----:B------:R-:W-:-:S02]  /*6210*/  FMUL.FTZ R186, R169, R88 ;  /* 0x00000058a9ba7220 */ /* 0x000fc40000410000 */
[C---:B------:R-:W-:Y:S02]  /*6220*/  FFMA.FTZ R84, R115.reuse, R56, -R57 ;  /* 0x0000003873547223 */ /* 0x040fe40000010839 */
[----:B------:R-:W-:Y:S02]  /*6230*/  FFMA.FTZ R174, R115, R58, R59 ;  /* 0x0000003a73ae7223 */ /* 0x000fe4000001003b */
[----:B------:R-:W0:Y:S01]  /*6240*/  LDS.128 R56, [R216+0x30] ;  /* 0x00003000d8387984 */ /* 0x000e220000000c00 */
[C---:B------:R-:W-:Y:S02]  /*6250*/  FFMA.FTZ R184, R175.reuse, R188, R182 ;  /* 0x000000bcafb87223 */ /* 0x040fe400000100b6 */
[----:B------:R-:W-:Y:S02]  /*6260*/  FFMA.FTZ R182, R175, R186, R176 ;  /* 0x000000baafb67223 */ /* 0x000fe400000100b0 */
[C---:B------:R-:W-:Y:S02]  /*6270*/  FMUL.FTZ R176, R112.reuse, R84 ;  /* 0x0000005470b07220 */ /* 0x040fe40000410000 */
[----:B------:R-:W-:-:S02]  /*6280*/  FMUL.FTZ R85, R112, R174 ;  /* 0x000000ae70557220 */ /* 0x000fc40000410000 */
[C---:B------:R-:W-:Y:S02]  /*6290*/  FMUL.FTZ R189, R108.reuse, R184 ;  /* 0x000000b86cbd7220 */ /* 0x040fe40000410000 */
[C---:B------:R-:W-:Y:S01]  /*62a0*/  FFMA.FTZ R179, R113.reuse, R174, R176 ;  /* 0x000000ae71b37223 */ /* 0x040fe200000100b0 */
[--C-:B------:R-:W-:Y:S01]  /*62b0*/  PRMT R174, RZ, 0x7610, R86.reuse ;  /* 0x00007610ffae7816 */ /* 0x100fe20000000056 */
[----:B------:R-:W-:Y:S02]  /*62c0*/  FMUL.FTZ R191, R108, R182 ;  /* 0x000000b66cbf7220 */ /* 0x000fe40000410000 */
[----:B------:R-:W-:Y:S02]  /*62d0*/  FFMA.FTZ R85, R113, R84, -R85 ;  /* 0x0000005471557223 */ /* 0x000fe40000010855 */
[C---:B------:R-:W-:Y:S01]  /*62e0*/  FFMA.FTZ R189, R109.reuse, R182, -R189 ;  /* 0x000000b66dbd7223 */ /* 0x040fe200000108bd */
[----:B------:R-:W-:Y:S01]  /*62f0*/  PRMT R182, RZ, 0x5410, R86 ;  /* 0x00005410ffb67816 */ /* 0x000fe20000000056 */
[----:B------:R-:W-:Y:S01]  /*6300*/  FFMA.FTZ R191, R109, R184, R191 ;  /* 0x000000b86dbf7223 */ /* 0x000fe200000100bf */
[----:B------:R-:W-:Y:S01]  /*6310*/  PRMT R176, RZ, 0x5410, R65 ;  /* 0x00005410ffb07816 */ /* 0x000fe20000000041 */
[----:B------:R-:W-:-:S02]  /*6320*/  FMUL.FTZ R193, R174, R53 ;  /* 0x00000035aec17220 */ /* 0x000fc40000410000 */
[----:B------:R-:W-:Y:S02]  /*6330*/  FMUL.FTZ R184, R110, R85 ;  /* 0x000000556eb87220 */ /* 0x000fe40000410000 */
[----:B------:R-:W-:Y:S02]  /*6340*/  FMUL.FTZ R197, R182, R53 ;  /* 0x00000035b6c57220 */ /* 0x000fe40000410000 */
[----:B------:R-:W-:Y:S02]  /*6350*/  FMUL.FTZ R84, R110, R179 ;  /* 0x000000b36e547220 */ /* 0x000fe40000410000 */
[C---:B------:R-:W-:Y:S02]  /*6360*/  FFMA.FTZ R194, R176.reuse, R193, R191 ;  /* 0x000000c1b0c27223 */ /* 0x040fe400000100bf */
[----:B------:R-:W-:Y:S02]  /*6370*/  FFMA.FTZ R184, R111, R179, R184 ;  /* 0x000000b36fb87223 */ /* 0x000fe400000100b8 */
[----:B------:R-:W-:-:S02]  /*6380*/  FFMA.FTZ R86, R176, R197, R189 ;  /* 0x000000c5b0567223 */ /* 0x000fc400000100bd */
[----:B------:R-:W-:Y:S02]  /*6390*/  FFMA.FTZ R84, R111, R85, -R84 ;  /* 0x000000556f547223 */ /* 0x000fe40000010854 */
[C---:B------:R-:W-:Y:S01]  /*63a0*/  FMUL.FTZ R189, R93.reuse, R194 ;  /* 0x000000c25dbd7220 */ /* 0x040fe20000410000 */
[--C-:B------:R-:W-:Y:S01]  /*63b0*/  PRMT R179, RZ, 0x5410, R87.reuse ;  /* 0x00005410ffb37816 */ /* 0x100fe20000000057 */
[----:B------:R-:W-:Y:S01]  /*63c0*/  FMUL.FTZ R85, R108, R184 ;  /* 0x000000b86c557220 */ /* 0x000fe20000410000 */
[----:B------:R-:W-:Y:S01]  /*63d0*/  PRMT R191, RZ, 0x7610, R87 ;  /* 0x00007610ffbf7816 */ /* 0x000fe20000000057 */
[-C--:B------:R-:W-:Y:S02]  /*63e0*/  FMUL.FTZ R195, R93, R86.reuse ;  /* 0x000000565dc37220 */ /* 0x080fe40000410000 */
[----:B------:R-:W-:Y:S01]  /*63f0*/  FFMA.FTZ R87, R95, R86, -R189 ;  /* 0x000000565f577223 */ /* 0x000fe200000108bd */
[----:B------:R-:W-:Y:S01]  /*6400*/  PRMT R189, RZ, 0x7610, R65 ;  /* 0x00007610ffbd7816 */ /* 0x000fe20000000041 */
[----:B------:R-:W-:-:S02]  /*6410*/  FFMA.FTZ R86, R109, R84, -R85 ;  /* 0x000000546d567223 */ /* 0x000fc40000010855 */
[----:B------:R-:W-:Y:S02]  /*6420*/  FMUL.FTZ R84, R108, R84 ;  /* 0x000000546c547220 */ /* 0x000fe40000410000 */
[----:B------:R-:W-:Y:S02]  /*6430*/  FMUL.FTZ R202, R179, R54 ;  /* 0x00000036b3ca7220 */ /* 0x000fe40000410000 */
[----:B------:R-:W-:Y:S02]  /*6440*/  FFMA.FTZ R195, R95, R194, R195 ;  /* 0x000000c25fc37223 */ /* 0x000fe400000100c3 */
[----:B------:R-:W-:Y:S02]  /*6450*/  FMUL.FTZ R204, R191, R54 ;  /* 0x00000036bfcc7220 */ /* 0x000fe40000410000 */
[----:B------:R-:W-:Y:S02]  /*6460*/  FFMA.FTZ R84, R109, R184, R84 ;  /* 0x000000b86d547223 */ /* 0x000fe40000010054 */
[----:B------:R-:W-:-:S02]  /*6470*/  FFMA.FTZ R184, R189, R202, R87 ;  /* 0x000000cabdb87223 */ /* 0x000fc40000010057 */
[----:B------:R-:W-:Y:S02]  /*6480*/  FFMA.FTZ R195, R189, R204, R195 ;  /* 0x000000ccbdc37223 */ /* 0x000fe400000100c3 */
[C---:B------:R-:W-:Y:S02]  /*6490*/  FMUL.FTZ R196, R134.reuse, R184 ;  /* 0x000000b886c47220 */ /* 0x040fe40000410000 */
[----:B------:R-:W-:Y:S02]  /*64a0*/  FMUL.FTZ R85, R93, R84 ;  /* 0x000000545d557220 */ /* 0x000fe40000410000 */
[-C--:B------:R-:W-:Y:S02]  /*64b0*/  FMUL.FTZ R194, R134, R195.reuse ;  /* 0x000000c386c27220 */ /* 0x080fe40000410000 */
[----:B------:R-:W-:Y:S01]  /*64c0*/  FFMA.FTZ R195, R135, R195, R196 ;  /* 0x000000c387c37223 */ /* 0x000fe200000100c4 */
[----:B0-----:R-:W-:Y:S01]  /*64d0*/  PRMT R196, RZ, 0x7610, R56 ;  /* 0x00007610ffc47816 */ /* 0x001fe20000000038 */
[----:B------:R-:W-:-:S02]  /*64e0*/  FMUL.FTZ R87, R93, R86 ;  /* 0x000000565d577220 */ /* 0x000fc40000410000 */
[----:B------:R-:W-:Y:S02]  /*64f0*/  FFMA.FTZ R85, R95, R86, -R85 ;  /* 0x000000565f557223 */ /* 0x000fe40000010855 */
[----:B------:R-:W-:Y:S01]  /*6500*/  FFMA.FTZ R86, R135, R184, -R194 ;  /* 0x000000b887567223 */ /* 0x000fe200000108c2 */
[----:B------:R-:W-:Y:S01]  /*6510*/  PRMT R184, RZ, 0x5410, R56 ;  /* 0x00005410ffb87816 */ /* 0x000fe20000000038 */
[----:B------:R-:W-:Y:S01]  /*6520*/  FMUL.FTZ R207, R196, R51 ;  /* 0x00000033c4cf7220 */ /* 0x000fe20000410000 */
[----:B------:R-:W-:Y:S01]  /*6530*/  PRMT R194, RZ, 0x5410, R66 ;  /* 0x00005410ffc27816 */ /* 0x000fe20000000042 */
[----:B------:R-:W-:Y:S02]  /*6540*/  FFMA.FTZ R87, R95, R84, R87 ;  /* 0x000000545f577223 */ /* 0x000fe40000010057 */
[----:B------:R-:W-:Y:S02]  /*6550*/  FMUL.FTZ R84, R134, R85 ;  /* 0x0000005586547220 */ /* 0x000fe40000410000 */
[----:B------:R-:W-:-:S02]  /*6560*/  FMUL.FTZ R205, R184, R51 ;  /* 0x00000033b8cd7220 */ /* 0x000fc40000410000 */
[----:B------:R-:W-:Y:S02]  /*6570*/  FFMA.FTZ R199, R194, R207, R195 ;  /* 0x000000cfc2c77223 */ /* 0x000fe400000100c3 */
[-C--:B------:R-:W-:Y:S02]  /*6580*/  FMUL.FTZ R56, R134, R87.reuse ;  /* 0x0000005786387220 */ /* 0x080fe40000410000 */
[----:B------:R-:W-:Y:S02]  /*6590*/  FFMA.FTZ R87, R135, R87, R84 ;  /* 0x0000005787577223 */ /* 0x000fe40000010054 */
[----:B------:R-:W-:Y:S02]  /*65a0*/  FFMA.FTZ R195, R194, R205, R86 ;  /* 0x000000cdc2c37223 */ /* 0x000fe40000010056 */
[C---:B------:R-:W-:Y:S02]  /*65b0*/  FMUL.FTZ R84, R146.reuse, R199 ;  /* 0x000000c792547220 */ /* 0x040fe40000410000 */
[----:B------:R-:W-:-:S02]  /*65c0*/  FMUL.FTZ R86, R146, R195 ;  /* 0x000000c392567220 */ /* 0x000fc40000410000 */
[C---:B------:R-:W-:Y:S01]  /*65d0*/  FFMA.FTZ R84, R148.reuse, R195, -R84 ;  /* 0x000000c394547223 */ /* 0x040fe20000010854 */
[--C-:B------:R-:W-:Y:S01]  /*65e0*/  PRMT R195, RZ, 0x5410, R57.reuse ;  /* 0x00005410ffc37816 */ /* 0x100fe20000000039 */
[----:B------:R-:W-:Y:S01]  /*65f0*/  FFMA.FTZ R85, R135, R85, -R56 ;  /* 0x0000005587557223 */ /* 0x000fe20000010838 */
[----:B------:R-:W-:Y:S01]  /*6600*/  PRMT R201, RZ, 0x7610, R57 ;  /* 0x00007610ffc97816 */ /* 0x000fe20000000039 */
[----:B------:R-:W-:Y:S01]  /*6610*/  FFMA.FTZ R86, R148, R199, R86 ;  /* 0x000000c794567223 */ /* 0x000fe20000010056 */
[----:B------:R-:W-:Y:S01]  /*6620*/  PRMT R199, RZ, 0x7610, R66 ;  /* 0x00007610ffc77816 */ /* 0x000fe20000000042 */
[----:B------:R-:W-:Y:S02]  /*6630*/  FMUL.FTZ R56, R146, R87 ;  /* 0x0000005792387220 */ /* 0x000fe40000410000 */
[----:B------:R-:W-:Y:S02]  /*6640*/  FMUL.FTZ R208, R195, R52 ;  /* 0x00000034c3d07220 */ /* 0x000fe40000410000 */
[----:B------:R-:W-:-:S02]  /*6650*/  FFMA.FTZ R56, R148, R85, -R56 ;  /* 0x0000005594387223 */ /* 0x000fc40000010838 */
[----:B------:R-:W-:Y:S02]  /*6660*/  FMUL.FTZ R210, R201, R52 ;  /* 0x00000034c9d27220 */ /* 0x000fe40000410000 */
[----:B------:R-:W-:Y:S02]  /*6670*/  FMUL.FTZ R85, R146, R85 ;  /* 0x0000005592557220 */ /* 0x000fe40000410000 */
[C---:B------:R-:W-:Y:S02]  /*6680*/  FFMA.FTZ R84, R199.reuse, R208, R84 ;  /* 0x000000d0c7547223 */ /* 0x040fe40000010054 */
[----:B------:R-:W-:Y:S01]  /*6690*/  FFMA.FTZ R86, R199, R210, R86 ;  /* 0x000000d2c7567223 */ /* 0x000fe20000010056 */
[----:B------:R-:W-:Y:S01]  /*66a0*/  PRMT R206, RZ, 0x7610, R58 ;  /* 0x00007610ffce7816 */ /* 0x000fe2000000003a */
[----:B------:R-:W-:Y:S02]  /*66b0*/  FFMA.FTZ R85, R148, R87, R85 ;  /* 0x0000005794557223 */ /* 0x000fe40000010055 */
[----:B------:R-:W-:-:S02]  /*66c0*/  FMUL.FTZ R198, R144, R56 ;  /* 0x0000003890c67220 */ /* 0x000fc40000410000 */
[C---:B------:R-:W-:Y:S02]  /*66d0*/  FMUL.FTZ R200, R144.reuse, R84 ;  /* 0x0000005490c87220 */ /* 0x040fe40000410000 */
[CC--:B------:R-:W-:Y:S02]  /*66e0*/  FMUL.FTZ R87, R144.reuse, R86.reuse ;  /* 0x0000005690577220 */ /* 0x0c0fe40000410000 */
[CC--:B------:R-:W-:Y:S01]  /*66f0*/  FFMA.FTZ R214, R145.reuse, R85.reuse, R198 ;  /* 0x0000005591d67223 */ /* 0x0c0fe200000100c6 */
[----:B------:R-:W-:Y:S01]  /*6700*/  PRMT R198, RZ, 0x5410, R58 ;  /* 0x00005410ffc67816 */ /* 0x000fe2000000003a */
[----:B------:R-:W-:Y:S01]  /*6710*/  FFMA.FTZ R86, R145, R86, R200 ;  /* 0x0000005691567223 */ /* 0x000fe200000100c8 */
[----:B------:R-:W-:Y:S01]  /*6720*/  PRMT R200, RZ, 0x5410, R67 ;  /* 0x00005410ffc87816 */ /* 0x000fe20000000043 */
[----:B------:R-:W-:Y:S02]  /*6730*/  FMUL.FTZ R57, R144, R85 ;  /* 0x0000005590397220 */ /* 0x000fe40000410000 */
[----:B------:R-:W-:-:S02]  /*6740*/  FMUL.FTZ R213, R206, R49 ;  /* 0x00000031ced57220 */ /* 0x000fc40000410000 */
[----:B------:R-:W-:Y:S02]  /*6750*/  FFMA.FTZ R56, R145, R56, -R57 ;  /* 0x0000003891387223 */ /* 0x000fe40000010839 */
[----:B------:R-:W-:Y:S02]  /*6760*/  FMUL.FTZ R212, R141, R214 ;  /* 0x000000d68dd47220 */ /* 0x000fe40000410000 */
[----:B------:R-:W-:Y:S02]  /*6770*/  FFMA.FTZ R87, R145, R84, -R87 ;  /* 0x0000005491577223 */ /* 0x000fe40000010857 */
[----:B------:R-:W-:Y:S02]  /*6780*/  FMUL.FTZ R211, R198, R49 ;  /* 0x00000031c6d37220 */ /* 0x000fe40000410000 */
[----:B------:R-:W-:Y:S01]  /*6790*/  FFMA.FTZ R86, R200, R213, R86 ;  /* 0x000000d5c8567223 */ /* 0x000fe20000010056 */
[----:B------:R-:W-:Y:S01]  /*67a0*/  ULEA UR36, UR25, UR7, 0x8 ;  /* 0x0000000719247291 */ /* 0x000fe2000f8e403f */
[----:B------:R-:W-:-:S02]  /*67b0*/  FMUL.FTZ R219, R141, R56 ;  /* 0x000000388ddb7220 */ /* 0x000fc40000410000 */
[----:B------:R-:W-:Y:S02]  /*67c0*/  FFMA.FTZ R212, R143, R56, -R212 ;  /* 0x000000388fd47223 */ /* 0x000fe400000108d4 */
[----:B------:R-:W-:Y:S02]  /*67d0*/  FFMA.FTZ R56, R200, R211, R87 ;  /* 0x000000d3c8387223 */ /* 0x000fe40000010057 */
[C---:B------:R-:W-:Y:S01]  /*67e0*/  FMUL.FTZ R57, R141.reuse, R86 ;  /* 0x000000568d397220 */ /* 0x040fe20000410000 */
[C---:B------:R-:W-:Y:S01]  /*67f0*/  ISETP.NE.AND P1, PT, R106.reuse, RZ, PT ;  /* 0x000000ff6a00720c */ /* 0x040fe20003f25270 */
[-C--:B------:R-:W-:Y:S01]  /*6800*/  FMUL.FTZ R58, R141, R56.reuse ;  /* 0x000000388d3a7220 */ /* 0x080fe20000410000 */
[----:B------:R-:W-:Y:S01]  /*6810*/  IADD3 R215, R106, 0x200, RZ ;  /* 0x000002006ad77810 */ /* 0x000fe20007ffe0ff */
[C---:B------:R-:W-:Y:S01]  /*6820*/  FFMA.FTZ R222, R143.reuse, R56, -R57 ;  /* 0x000000388fde7223 */ /* 0x040fe20000010839 */
[----:B------:R-:W-:Y:S01]  /*6830*/  MOV R56, UR36 ;  /* 0x0000002400387c02 */ /* 0x000fe20008000f00 */
[----:B----4-:R-:W-:Y:S03]  /*6840*/  STS.128 [R104.X16+0x840], R72 ;  /* 0x0008404868007388 */ /* 0x010fe6000000cc00 */
[----:B------:R-:W-:Y:S01]  /*6850*/  SEL R217, R56, R215, !P1 ;  /* 0x000000d738d97207 */ /* 0x000fe20004800000 */
[----:B------:R-:W-:Y:S01]  /*6860*/  STS.128 [R104.X16+0xa40], R80 ;  /* 0x000a405068007388 */ /* 0x000fe2000000cc00 */
        /* <DEDUP_REMOVED lines=14> */
[----:B------:R-:W-:Y:S01]  /*6950*/  FFMA.FTZ R219, R143, R214, R219 ;  /* 0x000000d68fdb7223 */ /* 0x000fe200000100db */
        /* <DEDUP_REMOVED lines=19> */
.L_x_10983:
[----:B--234-:R-:W-:Y:S05]  /*6a90*/  BSYNC B0 ;  /* 0x0000000000007941 */ /* 0x01cfea0003800000 */
.L_x_10982:
[----:B01----:R-:W0:Y:S01]  /*6aa0*/  SHFL.UP PT, R70, R212, 0x1, RZ ;  /* 0x04200000d4467989 */ /* 0x003e2200000e00ff */
[----:B------:R-:W-:Y:S02]  /*6ab0*/  LOP3.LUT R217, R106, 0x1f, RZ, 0xc0, !PT ;  /* 0x0000001f6ad97812 */ /* 0x000fe400078ec0ff */
[----:B------:R-:W-:Y:S01]  /*6ac0*/  MOV R216, UR24 ;  /* 0x0000001800d87c02 */ /* 0x000fe20008000f00 */
[----:B------:R-:W1:Y:S01]  /*6ad0*/  SHFL.UP PT, R76, R222, 0x1, RZ ;  /* 0x04200000de4c7989 */ /* 0x000e6200000e00ff */
[----:B------:R-:W-:Y:S02]  /*6ae0*/  ISETP.NE.AND P0, PT, R217, RZ, PT ;  /* 0x000000ffd900720c */ /* 0x000fe40003f05270 */
[----:B------:R-:W-:Y:S01]  /*6af0*/  ISETP.GE.AND P4, PT, R104, 0x1, PT ;  /* 0x000000016800780c */ /* 0x000fe20003f86270 */
[----:B------:R-:W2:Y:S01]  /*6b00*/  SHFL.UP PT, R77, R221, 0x1, RZ ;  /* 0x04200000dd4d7989 */ /* 0x000ea200000e00ff */
[----:B------:R-:W-:Y:S02]  /*6b10*/  ISETP.LT.OR P3, PT, R216, 0x2, P0 ;  /* 0x00000002d800780c */ /* 0x000fe40000761670 */
[----:B------:R-:W-:Y:S01]  /*6b20*/  MOV R227, c[0x0][0x16c] ;  /* 0x00005b0000e37a02 */ /* 0x000fe20000000f00 */
[----:B------:R-:W3:Y:S01]  /*6b30*/  SHFL.UP PT, R71, R219, 0x1, RZ ;  /* 0x04200000db477989 */ /* 0x000ee200000e00ff */
[----:B0-----:R-:W-:-:S02]  /*6b40*/  FMUL.FTZ R216, R219, R70 ;  /* 0x00000046dbd87220 */ /* 0x001fc40000410000 */
[CC--:B-1----:R-:W-:Y:S02]  /*6b50*/  FMUL.FTZ R218, R219.reuse, R76.reuse ;  /* 0x0000004cdbda7220 */ /* 0x0c2fe40000410000 */
[CC--:B--2---:R-:W-:Y:S02]  /*6b60*/  FMUL.FTZ R223, R219.reuse, R77.reuse ;  /* 0x0000004ddbdf7220 */ /* 0x0c4fe40000410000 */
[C---:B------:R-:W-:Y:S02]  /*6b70*/  FFMA.FTZ R218, R212.reuse, R77, R218 ;  /* 0x0000004dd4da7223 */ /* 0x040fe400000100da */
[CC--:B---3--:R-:W-:Y:S02]  /*6b80*/  FFMA.FTZ R224, R212.reuse, R71.reuse, R216 ;  /* 0x00000047d4e07223 */ /* 0x0c8fe400000100d8 */
[----:B------:R-:W-:Y:S02]  /*6b90*/  FMUL.FTZ R71, R219, R71 ;  /* 0x00000047db477220 */ /* 0x000fe40000410000 */
[C---:B------:R-:W-:Y:S01]  /*6ba0*/  FFMA.FTZ R223, R212.reuse, R76, -R223 ;  /* 0x0000004cd4df7223 */ /* 0x040fe200000108df */
[----:B------:R-:W-:Y:S01]  /*6bb0*/  MOV R76, UR24 ;  /* 0x00000018004c7c02 */ /* 0x000fe20008000f00 */
[----:B------:R-:W-:Y:S01]  /*6bc0*/  @P4 FFMA.FTZ R212, R212, R70, -R71 ;  /* 0x00000046d4d44223 */ /* 0x000fe20000010847 */
[--C-:B------:R-:W-:Y:S01]  /*6bd0*/  PRMT R71, RZ, 0x7610, R87.reuse ;  /* 0x00007610ff477816 */ /* 0x100fe20000000057 */
[----:B------:R-:W-:Y:S01]  /*6be0*/  @P4 FADD.FTZ R221, R221, R218 ;  /* 0x000000dadddd4221 */ /* 0x000fe20000010000 */
[----:B------:R-:W-:Y:S01]  /*6bf0*/  PRMT R87, RZ, 0x5410, R87 ;  /* 0x00005410ff577816 */ /* 0x000fe20000000057 */
[----:B------:R-:W-:Y:S01]  /*6c00*/  @P4 FADD.FTZ R222, R222, R223 ;  /* 0x000000dfdede4221 */ /* 0x000fe20000010000 */
[----:B------:R-:W-:Y:S01]  /*6c10*/  @!P3 IADD3 R70, R76, -0x2, RZ ;  /* 0xfffffffe4c46b810 */ /* 0x000fe20007ffe0ff */
[C---:B------:R-:W-:Y:S01]  /*6c20*/  FMUL.FTZ R218, R0.reuse, R71 ;  /* 0x0000004700da7220 */ /* 0x040fe20000410000 */
[--C-:B------:R-:W-:Y:S01]  /*6c30*/  PRMT R71, RZ, 0x5410, R86.reuse ;  /* 0x00005410ff477816 */ /* 0x100fe20000000056 */
[----:B------:R-:W-:Y:S01]  /*6c40*/  FMUL.FTZ R220, R0, R87 ;  /* 0x0000005700dc7220 */ /* 0x000fe20000410000 */
[----:B------:R-:W-:Y:S01]  /*6c50*/  PRMT R87, RZ, 0x7610, R86 ;  /* 0x00007610ff577816 */ /* 0x000fe20000000056 */
[----:B------:R-:W-:Y:S01]  /*6c60*/  FMUL.FTZ R76, R141, R218 ;  /* 0x000000da8d4c7220 */ /* 0x000fe20000410000 */
[----:B------:R-:W0:Y:S01]  /*6c70*/  SHFL.UP PT, R77, R222, 0x2, RZ ;  /* 0x04400000de4d7989 */ /* 0x000e2200000e00ff */
[----:B------:R-:W-:Y:S01]  /*6c80*/  FMUL.FTZ R216, R2, R71 ;  /* 0x0000004702d87220 */ /* 0x000fe20000410000 */
[----:B------:R-:W-:Y:S01]  /*6c90*/  FSEL R219, R219, R224, !P4 ;  /* 0x000000e0dbdb7208 */ /* 0x000fe20006000000 */
[C---:B------:R-:W-:Y:S01]  /*6ca0*/  FMUL.FTZ R86, R143.reuse, R218 ;  /* 0x000000da8f567220 */ /* 0x040fe20000410000 */
[----:B------:R-:W1:Y:S01]  /*6cb0*/  SHFL.UP PT, R226, R221, 0x2, RZ ;  /* 0x04400000dde27989 */ /* 0x000e6200000e00ff */
[-C--:B------:R-:W-:Y:S01]  /*6cc0*/  FFMA.FTZ R71, R143, R220.reuse, -R76 ;  /* 0x000000dc8f477223 */ /* 0x080fe2000001084c */
[----:B------:R-:W-:Y:S01]  /*6cd0*/  ISETP.GE.AND P4, PT, R104, 0x2, PT ;  /* 0x000000026800780c */ /* 0x000fe20003f86270 */
[----:B------:R-:W-:Y:S01]  /*6ce0*/  FMUL.FTZ R87, R2, R87 ;  /* 0x0000005702577220 */ /* 0x000fe20000410000 */
[----:B------:R-:W2:Y:S01]  /*6cf0*/  SHFL.UP PT, R223, R212, 0x2, RZ ;  /* 0x04400000d4df7989 */ /* 0x000ea200000e00ff */
[----:B------:R-:W-:-:S02]  /*6d00*/  FFMA.FTZ R86, -R141, R220, -R86 ;  /* 0x000000dc8d567223 */ /* 0x000fc40000010956 */
[----:B------:R-:W-:Y:S02]  /*6d10*/  FADD.FTZ R225, R216, R71 ;  /* 0x00000047d8e17221 */ /* 0x000fe40000010000 */
[----:B------:R-:W-:Y:S01]  /*6d20*/  FADD.FTZ R86, -R87, R86 ;  /* 0x0000005657567221 */ /* 0x000fe20000010100 */
[----:B------:R-:W3:Y:S01]  /*6d30*/  SHFL.UP PT, R71, R219, 0x2, RZ ;  /* 0x04400000db477989 */ /* 0x000ee200000e00ff */
[----:B------:R-:W-:Y:S02]  /*6d40*/  FMUL.FTZ R224, R144, -R225 ;  /* 0x800000e190e07220 */ /* 0x000fe40000410000 */
[----:B------:R-:W-:Y:S02]  /*6d50*/  @!P3 IMAD R76, R70, R227, UR7 ;  /* 0x00000007464cbe24 */ /* 0x000fe4000f8e02e3 */
[-C--:B------:R-:W-:Y:S02]  /*6d60*/  FMUL.FTZ R70, R144, -R86.reuse ;  /* 0x8000005690467220 */ /* 0x080fe40000410000 */
[C---:B------:R-:W-:Y:S01]  /*6d70*/  FFMA.FTZ R227, R145.reuse, R86, R224 ;  /* 0x0000005691e37223 */ /* 0x040fe200000100e0 */
[--C-:B------:R-:W-:Y:S01]  /*6d80*/  PRMT R86, RZ, 0x7610, R85.reuse ;  /* 0x00007610ff567816 */ /* 0x100fe20000000055 */
[----:B------:R-:W-:Y:S01]  /*6d90*/  FFMA.FTZ R224, R145, R225, -R70 ;  /* 0x000000e191e07223 */ /* 0x000fe20000010846 */
[----:B------:R-:W-:Y:S01]  /*6da0*/  PRMT R70, RZ, 0x5410, R85 ;  /* 0x00005410ff467816 */ /* 0x000fe20000000055 */
[----:B0-----:R-:W-:Y:S01]  /*6db0*/  FMUL.FTZ R229, R219, R77 ;  /* 0x0000004ddbe57220 */ /* 0x001fe20000410000 */
[----:B------:R-:W-:Y:S01]  /*6dc0*/  PRMT R225, RZ, 0x5410, R84 ;  /* 0x00005410ffe17816 */ /* 0x000fe20000000054 */
[----:B------:R-:W-:-:S02]  /*6dd0*/  FMUL.FTZ R86, R3, R86 ;  /* 0x0000005603567220 */ /* 0x000fc40000410000 */
[----:B------:R-:W-:Y:S02]  /*6de0*/  FMUL.FTZ R85, R3, R70 ;  /* 0x0000004603557220 */ /* 0x000fe40000410000 */
[----:B------:R-:W-:Y:S01]  /*6df0*/  FADD.FTZ R233, -R86, R227 ;  /* 0x000000e356e97221 */ /* 0x000fe20000010100 */
[----:B------:R-:W-:Y:S01]  /*6e00*/  PRMT R227, RZ, 0x7610, R84 ;  /* 0x00007610ffe37816 */ /* 0x000fe20000000054 */
[-C--:B-1----:R-:W-:Y:S02]  /*6e10*/  FMUL.FTZ R84, R219, R226.reuse ;  /* 0x000000e2db547220 */ /* 0x082fe40000410000 */
[----:B------:R-:W-:Y:S02]  /*6e20*/  FADD.FTZ R231, R85, R224 ;  /* 0x000000e055e77221 */ /* 0x000fe40000010000 */
[----:B------:R-:W-:Y:S02]  /*6e30*/  FFMA.FTZ R226, R212, R226, R229 ;  /* 0x000000e2d4e27223 */ /* 0x000fe400000100e5 */
[----:B------:R-:W-:-:S02]  /*6e40*/  FMUL.FTZ R70, R146, -R233 ;  /* 0x800000e992467220 */ /* 0x000fc40000410000 */
[----:B------:R-:W-:Y:S01]  /*6e50*/  FFMA.FTZ R229, R212, R77, -R84 ;  /* 0x0000004dd4e57223 */ /* 0x000fe20000010854 */
[----:B------:R-:W-:Y:S01]  /*6e60*/  HFMA2.MMA R77, -RZ, RZ, 0, 9.5367431640625e-07 ;  /* 0x00000010ff4d7435 */ /* 0x000fe200000001ff */
[-C--:B------:R-:W-:Y:S02]  /*6e70*/  FMUL.FTZ R224, R146, -R231.reuse ;  /* 0x800000e792e07220 */ /* 0x080fe40000410000 */
[C---:B------:R-:W-:Y:S02]  /*6e80*/  FFMA.FTZ R231, R148.reuse, R231, -R70 ;  /* 0x000000e794e77223 */ /* 0x040fe40000010846 */
[----:B--2---:R-:W-:Y:S02]  /*6e90*/  FMUL.FTZ R70, R219, R223 ;  /* 0x000000dfdb467220 */ /* 0x004fe40000410000 */
[----:B------:R-:W-:Y:S02]  /*6ea0*/  FFMA.FTZ R230, R148, R233, R224 ;  /* 0x000000e994e67223 */ /* 0x000fe400000100e0 */
[----:B---3--:R-:W-:-:S02]  /*6eb0*/  FFMA.FTZ R224, R212, R71, R70 ;  /* 0x00000047d4e07223 */ /* 0x008fc40000010046 */
[----:B------:R-:W-:Y:S02]  /*6ec0*/  FMUL.FTZ R84, R219, R71 ;  /* 0x00000047db547220 */ /* 0x000fe40000410000 */
[----:B------:R-:W-:Y:S01]  /*6ed0*/  CS2R R70, SRZ ;  /* 0x0000000000467805 */ /* 0x000fe2000001ff00 */
[----:B------:R-:W-:Y:S02]  /*6ee0*/  @P4 FADD.FTZ R221, R221, R226 ;  /* 0x000000e2dddd4221 */ /* 0x000fe40000010000 */
[----:B------:R-:W-:-:S03]  /*6ef0*/  @!P3 IMAD.WIDE R76, R76, R77, UR42 ;  /* 0x0000002a4c4cbe25 */ /* 0x000fc6000f8e024d */
[----:B------:R-:W0:Y:S01]  /*6f00*/  SHFL.UP PT, R228, R221, 0x4, RZ ;  /* 0x04800000dde47989 */ /* 0x000e2200000e00ff */
[----:B------:R-:W-:Y:S02]  /*6f10*/  @P4 FADD.FTZ R222, R222, R229 ;  /* 0x000000e5dede4221 */ /* 0x000fe40000010000 */
[----:B------:R-:W-:Y:S01]  /*6f20*/  @P4 FFMA.FTZ R212, R212, R223, -R84 ;  /* 0x000000dfd4d44223 */ /* 0x000fe20000010854 */
[----:B------:R1:W2:Y:S01]  /*6f30*/  @!P3 LDG.E.64 R70, [R76.64+0x8] ;  /* 0x0000081a4c46b981 */ /* 0x0002a2000c1e1b00 */
[----:B------:R-:W-:Y:S01]  /*6f40*/  FSEL R223, R219, R224, !P4 ;  /* 0x000000e0dbdf7208 */ /* 0x000fe20006000000 */
[C---:B------:R-:W-:Y:S02]  /*6f50*/  FMUL.FTZ R219, R4.reuse, R227 ;  /* 0x000000e304db7220 */ /* 0x040fe40000410000 */
[----:B------:R-:W3:Y:S01]  /*6f60*/  SHFL.UP PT, R227, R222, 0x4, RZ ;  /* 0x04800000dee37989 */ /* 0x000ee200000e00ff */
[----:B------:R-:W-:-:S03]  /*6f70*/  FMUL.FTZ R84, R4, R225 ;  /* 0x000000e104547220 */ /* 0x000fc60000410000 */
[----:B------:R-:W4:Y:S01]  /*6f80*/  SHFL.UP PT, R225, R212, 0x4, RZ ;  /* 0x04800000d4e17989 */ /* 0x000f2200000e00ff */
[----:B------:R-:W-:-:S03]  /*6f90*/  FADD.FTZ R230, -R219, R230 ;  /* 0x000000e6dbe67221 */ /* 0x000fc60000010100 */
[----:B------:R-:W5:Y:S01]  /*6fa0*/  SHFL.UP PT, R226, R223, 0x4, RZ ;  /* 0x04800000dfe27989 */ /* 0x000f6200000e00ff */
[----:B------:R-:W-:Y:S01]  /*6fb0*/  FADD.FTZ R231, R84, R231 ;  /* 0x000000e754e77221 */ /* 0x000fe20000010000 */
[--C-:B-1----:R-:W-:Y:S01]  /*6fc0*/  PRMT R76, RZ, 0x7610, R83.reuse ;  /* 0x00007610ff4c7816 */ /* 0x102fe20000000053 */
[CC--:B------:R-:W-:Y:S02]  /*6fd0*/  FMUL.FTZ R224, R134.reuse, -R230.reuse ;  /* 0x800000e686e07220 */ /* 0x0c0fe40000410000 */
[-C--:B------:R-:W-:Y:S02]  /*6fe0*/  FMUL.FTZ R229, R134, -R231.reuse ;  /* 0x800000e786e57220 */ /* 0x080fe40000410000 */
[C---:B------:R-:W-:Y:S01]  /*6ff0*/  FFMA.FTZ R232, R135.reuse, R231, -R224 ;  /* 0x000000e787e87223 */ /* 0x040fe200000108e0 */
[----:B------:R-:W-:Y:S01]  /*7000*/  PRMT R224, RZ, 0x5410, R83 ;  /* 0x00005410ffe07816 */ /* 0x000fe20000000053 */
[----:B------:R-:W-:Y:S01]  /*7010*/  FFMA.FTZ R229, R135, R230, R229 ;  /* 0x000000e687e57223 */ /* 0x000fe200000100e5 */
[----:B------:R-:W-:Y:S01]  /*7020*/  ISETP.GE.AND P3, PT, R104, 0x4, PT ;  /* 0x000000046800780c */ /* 0x000fe20003f66270 */
[----:B------:R-:W-:-:S02]  /*7030*/  FMUL.FTZ R76, R5, R76 ;  /* 0x0000004c054c7220 */ /* 0x000fc40000410000 */
[----:B0-----:R-:W-:Y:S02]  /*7040*/  FMUL.FTZ R77, R223, R228 ;  /* 0x000000e4df4d7220 */ /* 0x001fe40000410000 */
[----:B------:R-:W-:Y:S02]  /*7050*/  FADD.FTZ R230, -R76, R229 ;  /* 0x000000e54ce67221 */ /* 0x000fe40000010100 */
[----:B------:R-:W-:Y:S02]  /*7060*/  FMUL.FTZ R83, R5, R224 ;  /* 0x000000e005537220 */ /* 0x000fe40000410000 */
[-C--:B---3--:R-:W-:Y:S02]  /*7070*/  FFMA.FTZ R229, R212, R227.reuse, -R77 ;  /* 0x000000e3d4e57223 */ /* 0x088fe4000001084d */
[----:B------:R-:W-:Y:S02]  /*7080*/  FMUL.FTZ R227, R223, R227 ;  /* 0x000000e3dfe37220 */ /* 0x000fe40000410000 */
[----:B------:R-:W-:-:S02]  /*7090*/  FADD.FTZ R232, R83, R232 ;  /* 0x000000e853e87221 */ /* 0x000fc40000010000 */
[----:B------:R-:W-:Y:S02]  /*70a0*/  FMUL.FTZ R224, R93, -R230 ;  /* 0x800000e65de07220 */ /* 0x000fe40000410000 */
[----:B----4-:R-:W-:Y:S02]  /*70b0*/  FMUL.FTZ R77, R223, R225 ;  /* 0x000000e1df4d7220 */ /* 0x010fe40000410000 */
[C---:B------:R-:W-:Y:S02]  /*70c0*/  FFMA.FTZ R228, R212.reuse, R228, R227 ;  /* 0x000000e4d4e47223 */ /* 0x040fe400000100e3 */
[----:B------:R-:W-:Y:S02]  /*70d0*/  FFMA.FTZ R231, R95, R232, -R224 ;  /* 0x000000e85fe77223 */ /* 0x000fe400000108e0 */
[----:B-----5:R-:W-:Y:S02]  /*70e0*/  FFMA.FTZ R224, R212, R226, R77 ;  /* 0x000000e2d4e07223 */ /* 0x020fe4000001004d */
[----:B------:R-:W-:-:S02]  /*70f0*/  @P3 FADD.FTZ R221, R221, R228 ;  /* 0x000000e4dddd3221 */ /* 0x000fc40000010000 */
[----:B------:R-:W-:Y:S02]  /*7100*/  FMUL.FTZ R226, R223, R226 ;  /* 0x000000e2dfe27220 */ /* 0x000fe40000410000 */
[----:B------:R-:W-:Y:S01]  /*7110*/  @P3 FADD.FTZ R222, R222, R229 ;  /* 0x000000e5dede3221 */ /* 0x000fe20000010000 */
[----:B------:R-:W-:Y:S01]  /*7120*/  PRMT R77, RZ, 0x7610, R82 ;  /* 0x00007610ff4d7816 */ /* 0x000fe20000000052 */
[----:B------:R-:W-:Y:S01]  /*7130*/  @P3 FFMA.FTZ R212, R212, R225, -R226 ;  /* 0x000000e1d4d43223 */ /* 0x000fe200000108e2 */
[----:B------:R-:W0:Y:S01]  /*7140*/  SHFL.UP PT, R229, R221, 0x8, RZ ;  /* 0x05000000dde57989 */ /* 0x000e2200000e00ff */
[----:B------:R-:W-:-:S03]  /*7150*/  FMUL.FTZ R232, R93, -R232 ;  /* 0x800000e85de87220 */ /* 0x000fc60000410000 */
[----:B------:R-:W1:Y:S01]  /*7160*/  SHFL.UP PT, R228, R222, 0x8, RZ ;  /* 0x05000000dee47989 */ /* 0x000e6200000e00ff */
[----:B------:R-:W-:Y:S01]  /*7170*/  FSEL R223, R223, R224, !P3 ;  /* 0x000000e0dfdf7208 */ /* 0x000fe20005800000 */
[----:B------:R-:W-:Y:S01]  /*7180*/  FFMA.FTZ R232, R95, R230, R232 ;  /* 0x000000e65fe87223 */ /* 0x000fe200000100e8 */
[----:B------:R-:W-:Y:S01]  /*7190*/  PRMT R225, RZ, 0x5410, R82 ;  /* 0x00005410ffe17816 */ /* 0x000fe20000000052 */
[----:B------:R-:W3:Y:S01]  /*71a0*/  SHFL.UP PT, R224, R212, 0x8, RZ ;  /* 0x05000000d4e07989 */ /* 0x000ee200000e00ff */
[----:B------:R-:W-:-:S03]  /*71b0*/  FMUL.FTZ R77, R6, R77 ;  /* 0x0000004d064d7220 */ /* 0x000fc60000410000 */
        /* <DEDUP_REMOVED lines=18> */
[----:B-1----:R-:W-:Y:S02]  /*72e0*/  FMUL.FTZ R230, R223, R228 ;  /* 0x000000e4dfe67220 */ /* 0x002fe40000410000 */
[----:B------:R-:W-:-:S02]  /*72f0*/  FMUL.FTZ R232, R146, -R235 ;  /* 0x800000eb92e87220 */ /* 0x000fc40000410000 */
[C---:B------:R-:W-:Y:S02]  /*7300*/  FFMA.FTZ R231, R212.reuse, R228, -R231 ;  /* 0x000000e4d4e77223 */ /* 0x040fe400000108e7 */
[----:B------:R-:W-:Y:S02]  /*7310*/  FFMA.FTZ R230, R212, R229, R230 ;  /* 0x000000e5d4e67223 */ /* 0x000fe400000100e6 */
[----:B---3--:R-:W-:Y:S02]  /*7320*/  FMUL.FTZ R228, R223, R224 ;  /* 0x000000e0dfe47220 */ /* 0x008fe40000410000 */
[-C--:B------:R-:W-:Y:S02]  /*7330*/  FFMA.FTZ R232, R148, R233.reuse, -R232 ;  /* 0x000000e994e87223 */ /* 0x080fe400000108e8 */
[----:B------:R-:W-:Y:S02]  /*7340*/  @P3 FADD.FTZ R222, R222, R231 ;  /* 0x000000e7dede3221 */ /* 0x000fe40000010000 */
[----:B------:R-:W-:-:S02]  /*7350*/  FMUL.FTZ R233, R146, -R233 ;  /* 0x800000e992e97220 */ /* 0x000fc40000410000 */
[-C--:B----4-:R-:W-:Y:S02]  /*7360*/  FMUL.FTZ R229, R223, R227.reuse ;  /* 0x000000e3dfe57220 */ /* 0x090fe40000410000 */
[----:B------:R-:W-:Y:S02]  /*7370*/  FFMA.FTZ R228, R212, R227, R228 ;  /* 0x000000e3d4e47223 */ /* 0x000fe400000100e4 */
[----:B------:R-:W-:Y:S01]  /*7380*/  @P3 FADD.FTZ R221, R221, R230 ;  /* 0x000000e6dddd3221 */ /* 0x000fe20000010000 */
[----:B------:R-:W0:Y:S01]  /*7390*/  SHFL.UP PT, R239, R222, 0x10, RZ ;  /* 0x06000000deef7989 */ /* 0x000e2200000e00ff */
[----:B------:R-:W-:Y:S01]  /*73a0*/  FFMA.FTZ R233, R148, R235, R233 ;  /* 0x000000eb94e97223 */ /* 0x000fe200000100e9 */
[----:B------:R-:W-:Y:S01]  /*73b0*/  FSEL R235, R223, R228, !P3 ;  /* 0x000000e4dfeb7208 */ /* 0x000fe20005800000 */
[----:B------:R-:W-:Y:S01]  /*73c0*/  @P3 FFMA.FTZ R212, R212, R224, -R229 ;  /* 0x000000e0d4d43223 */ /* 0x000fe200000108e5 */
[----:B------:R-:W1:Y:S01]  /*73d0*/  SHFL.UP PT, R240, R221, 0x10, RZ ;  /* 0x06000000ddf07989 */ /* 0x000e6200000e00ff */
[----:B------:R-:W-:-:S02]  /*73e0*/  PRMT R224, RZ, 0x7610, R81 ;  /* 0x00007610ffe07816 */ /* 0x000fc40000000051 */
[----:B------:R-:W-:Y:S01]  /*73f0*/  PRMT R228, RZ, 0x5410, R81 ;  /* 0x00005410ffe47816 */ /* 0x000fe20000000051 */
[----:B------:R-:W-:Y:S02]  /*7400*/  SHFL.UP PT, R236, R235, 0x10, RZ ;  /* 0x06000000ebec7989 */ /* 0x000fe400000e00ff */
[C---:B------:R-:W-:Y:S02]  /*7410*/  FMUL.FTZ R224, R7.reuse, R224 ;  /* 0x000000e007e07220 */ /* 0x040fe40000410000 */
[----:B------:R-:W3:Y:S01]  /*7420*/  SHFL.UP PT, R81, R212, 0x10, RZ ;  /* 0x06000000d4517989 */ /* 0x000ee200000e00ff */
        /* <DEDUP_REMOVED lines=9> */
[----:B------:R-:W-:Y:S02]  /*74c0*/  FFMA.FTZ R225, R111, R226, -R225 ;  /* 0x000000e26fe17223 */ /* 0x000fe400000108e1 */
[C---:B------:R-:W-:Y:S01]  /*74d0*/  FMUL.FTZ R227, R93.reuse, -R232 ;  /* 0x800000e85de37220 */ /* 0x040fe20000410000 */
[----:B------:R-:W-:Y:S01]  /*74e0*/  ISETP.GE.AND P3, PT, R104, 0x10, PT ;  /* 0x000000106800780c */ /* 0x000fe20003f66270 */
[-C--:B------:R-:W-:Y:S02]  /*74f0*/  FMUL.FTZ R226, R93, -R228.reuse ;  /* 0x800000e45de27220 */ /* 0x080fe40000410000 */
[C---:B------:R-:W-:Y:S02]  /*7500*/  FFMA.FTZ R228, R95.reuse, R228, R227 ;  /* 0x000000e45fe47223 */ /* 0x040fe400000100e3 */
[----:B------:R-:W-:Y:S02]  /*7510*/  FFMA.FTZ R232, R95, R232, -R226 ;  /* 0x000000e85fe87223 */ /* 0x000fe400000108e2 */
[----:B0-----:R-:W-:-:S02]  /*7520*/  FMUL.FTZ R227, R235, R239 ;  /* 0x000000efebe37220 */ /* 0x001fc40000410000 */
[CC--:B-1----:R-:W-:Y:S02]  /*7530*/  FMUL.FTZ R226, R235.reuse, R240.reuse ;  /* 0x000000f0ebe27220 */ /* 0x0c2fe40000410000 */
[C---:B------:R-:W-:Y:S02]  /*7540*/  FFMA.FTZ R240, R212.reuse, R240, R227 ;  /* 0x000000f0d4f07223 */ /* 0x040fe400000100e3 */
[C---:B------:R-:W-:Y:S02]  /*7550*/  FFMA.FTZ R239, R212.reuse, R239, -R226 ;  /* 0x000000efd4ef7223 */ /* 0x040fe400000108e2 */
[C---:B---3--:R-:W-:Y:S02]  /*7560*/  FMUL.FTZ R227, R235.reuse, R81 ;  /* 0x00000051ebe37220 */ /* 0x048fe40000410000 */
[-C--:B------:R-:W-:Y:S02]  /*7570*/  FMUL.FTZ R226, R235, R236.reuse ;  /* 0x000000ecebe27220 */ /* 0x080fe40000410000 */
[----:B------:R-:W-:-:S02]  /*7580*/  FFMA.FTZ R236, R212, R236, R227 ;  /* 0x000000ecd4ec7223 */ /* 0x000fc400000100e3 */
[----:B------:R-:W-:Y:S01]  /*7590*/  @P3 FFMA.FTZ R212, R212, R81, -R226 ;  /* 0x00000051d4d43223 */ /* 0x000fe200000108e2 */
[----:B------:R-:W-:Y:S01]  /*75a0*/  PRMT R81, RZ, 0x7610, R80 ;  /* 0x00007610ff517816 */ /* 0x000fe20000000050 */
[----:B------:R-:W-:Y:S01]  /*75b0*/  FFMA.FTZ R230, R111, R229, R230 ;  /* 0x000000e56fe67223 */ /* 0x000fe200000100e6 */
[----:B------:R-:W-:Y:S01]  /*75c0*/  PRMT R227, RZ, 0x5410, R80 ;  /* 0x00005410ffe37816 */ /* 0x000fe20000000050 */
[----:B------:R-:W-:Y:S02]  /*75d0*/  FMUL.FTZ R226, R108, -R228 ;  /* 0x800000e46ce27220 */ /* 0x000fe40000410000 */
[C---:B------:R-:W-:Y:S02]  /*75e0*/  FMUL.FTZ R81, R8.reuse, R81 ;  /* 0x0000005108517220 */ /* 0x040fe40000410000 */
[----:B------:R-:W-:Y:S02]  /*75f0*/  FMUL.FTZ R80, R8, R227 ;  /* 0x000000e308507220 */ /* 0x000fe40000410000 */
[----:B------:R-:W-:-:S02]  /*7600*/  FADD.FTZ R230, -R81, R230 ;  /* 0x000000e651e67221 */ /* 0x000fc40000010100 */
[CC--:B------:R-:W-:Y:S02]  /*7610*/  FFMA.FTZ R226, R109.reuse, R232.reuse, -R226 ;  /* 0x000000e86de27223 */ /* 0x0c0fe400000108e2 */
[----:B------:R-:W-:Y:S02]  /*7620*/  FMUL.FTZ R232, R108, -R232 ;  /* 0x800000e86ce87220 */ /* 0x000fe40000410000 */
[----:B------:R-:W-:Y:S02]  /*7630*/  FADD.FTZ R225, R80, R225 ;  /* 0x000000e150e17221 */ /* 0x000fe40000010000 */
[----:B------:R-:W-:Y:S02]  /*7640*/  FMUL.FTZ R234, R112, -R230 ;  /* 0x800000e670ea7220 */ /* 0x000fe40000410000 */
[----:B------:R-:W-:Y:S02]  /*7650*/  FFMA.FTZ R232, R109, R228, R232 ;  /* 0x000000e46de87223 */ /* 0x000fe400000100e8 */
[----:B------:R-:W-:-:S02]  /*7660*/  FFMA.FTZ R234, R113, R225, -R234 ;  /* 0x000000e171ea7223 */ /* 0x000fc400000108ea */
[----:B------:R-:W-:Y:S02]  /*7670*/  FMUL.FTZ R227, R110, -R226 ;  /* 0x800000e26ee37220 */ /* 0x000fe40000410000 */
[----:B------:R-:W-:Y:S02]  /*7680*/  FMUL.FTZ R228, R112, -R225 ;  /* 0x800000e170e47220 */ /* 0x000fe40000410000 */
[-C--:B------:R-:W-:Y:S02]  /*7690*/  FMUL.FTZ R225, R110, -R232.reuse ;  /* 0x800000e86ee17220 */ /* 0x080fe40000410000 */
[C---:B------:R-:W-:Y:S02]  /*76a0*/  FFMA.FTZ R232, R111.reuse, R232, R227 ;  /* 0x000000e86fe87223 */ /* 0x040fe400000100e3 */
[----:B------:R-:W-:Y:S01]  /*76b0*/  FFMA.FTZ R227, R111, R226, -R225 ;  /* 0x000000e26fe37223 */ /* 0x000fe200000108e1 */
[--C-:B------:R-:W-:Y:S01]  /*76c0*/  PRMT R226, RZ, 0x5410, R75.reuse ;  /* 0x00005410ffe27816 */ /* 0x100fe2000000004b */
[----:B------:R-:W-:Y:S01]  /*76d0*/  FFMA.FTZ R238, R113, R230, R228 ;  /* 0x000000e671ee7223 */ /* 0x000fe200000100e4 */
[----:B------:R-:W-:-:S03]  /*76e0*/  PRMT R228, RZ, 0x7610, R75 ;  /* 0x00007610ffe47816 */ /* 0x000fc6000000004b */
[C---:B------:R-:W-:Y:S02]  /*76f0*/  FMUL.FTZ R225, R9.reuse, R226 ;  /* 0x000000e209e17220 */ /* 0x040fe40000410000 */
[----:B------:R-:W-:Y:S02]  /*7700*/  FMUL.FTZ R230, R112, -R232 ;  /* 0x800000e870e67220 */ /* 0x000fe40000410000 */
[----:B------:R-:W-:Y:S02]  /*7710*/  FMUL.FTZ R75, R9, R228 ;  /* 0x000000e4094b7220 */ /* 0x000fe40000410000 */
[----:B------:R-:W-:Y:S02]  /*7720*/  FADD.FTZ R234, R225, R234 ;  /* 0x000000eae1ea7221 */ /* 0x000fe40000010000 */
[----:B------:R-:W-:Y:S02]  /*7730*/  FFMA.FTZ R230, R113, R227, -R230 ;  /* 0x000000e371e67223 */ /* 0x000fe400000108e6 */
[----:B------:R-:W-:-:S02]  /*7740*/  FADD.FTZ R238, -R75, R238 ;  /* 0x000000ee4bee7221 */ /* 0x000fc40000010100 */
[----:B------:R-:W-:Y:S02]  /*7750*/  FMUL.FTZ R228, R114, -R234 ;  /* 0x800000ea72e47220 */ /* 0x000fe40000410000 */
[----:B------:R-:W-:Y:S02]  /*7760*/  FMUL.FTZ R227, R112, -R227 ;  /* 0x800000e370e37220 */ /* 0x000fe40000410000 */
[CC--:B------:R-:W-:Y:S02]  /*7770*/  FMUL.FTZ R226, R114.reuse, -R238.reuse ;  /* 0x800000ee72e27220 */ /* 0x0c0fe40000410000 */
[----:B------:R-:W-:Y:S01]  /*7780*/  FFMA.FTZ R233, R115, R238, R228 ;  /* 0x000000ee73e97223 */ /* 0x000fe200000100e4 */
[----:B------:R-:W-:Y:S01]  /*7790*/  PRMT R229, RZ, 0x7610, R74 ;  /* 0x00007610ffe57816 */ /* 0x000fe2000000004a */
[----:B------:R-:W-:Y:S02]  /*77a0*/  FFMA.FTZ R227, R113, R232, R227 ;  /* 0x000000e871e37223 */ /* 0x000fe400000100e3 */
[----:B------:R-:W-:-:S02]  /*77b0*/  FMUL.FTZ R228, R114, -R230 ;  /* 0x800000e672e47220 */ /* 0x000fc40000410000 */
[C---:B------:R-:W-:Y:S02]  /*77c0*/  FFMA.FTZ R231, R115.reuse, R234, -R226 ;  /* 0x000000ea73e77223 */ /* 0x040fe400000108e2 */
[-C--:B------:R-:W-:Y:S02]  /*77d0*/  FMUL.FTZ R226, R114, -R227.reuse ;  /* 0x800000e372e27220 */ /* 0x080fe40000410000 */
[C---:B------:R-:W-:Y:S01]  /*77e0*/  FFMA.FTZ R228, R115.reuse, R227, R228 ;  /* 0x000000e373e47223 */ /* 0x040fe200000100e4 */
[----:B------:R-:W-:Y:S01]  /*77f0*/  PRMT R227, RZ, 0x5410, R74 ;  /* 0x00005410ffe37816 */ /* 0x000fe2000000004a */
[C---:B------:R-:W-:Y:S02]  /*7800*/  FMUL.FTZ R74, R10.reuse, R229 ;  /* 0x000000e50a4a7220 */ /* 0x040fe40000410000 */
[----:B------:R-:W-:Y:S02]  /*7810*/  FFMA.FTZ R230, R115, R230, -R226 ;  /* 0x000000e673e67223 */ /* 0x000fe400000108e2 */
[----:B------:R-:W-:-:S02]  /*7820*/  FMUL.FTZ R226, R10, R227 ;  /* 0x000000e30ae27220 */ /* 0x000fc40000410000 */
[----:B------:R-:W-:Y:S02]  /*7830*/  FADD.FTZ R233, -R74, R233 ;  /* 0x000000e94ae97221 */ /* 0x000fe40000010100 */
[----:B------:R-:W-:Y:S02]  /*7840*/  FADD.FTZ R231, R226, R231 ;  /* 0x000000e7e2e77221 */ /* 0x000fe40000010000 */
[C---:B------:R-:W-:Y:S02]  /*7850*/  FMUL.FTZ R232, R116.reuse, -R233 ;  /* 0x800000e974e87220 */ /* 0x040fe40000410000 */
[C---:B------:R-:W-:Y:S02]  /*7860*/  FMUL.FTZ R227, R116.reuse, -R228 ;  /* 0x800000e474e37220 */ /* 0x040fe40000410000 */
[-C--:B------:R-:W-:Y:S02]  /*7870*/  FMUL.FTZ R234, R116, -R231.reuse ;  /* 0x800000e774ea7220 */ /* 0x080fe40000410000 */
[----:B------:R-:W-:-:S02]  /*7880*/  FFMA.FTZ R232, R117, R231, -R232 ;  /* 0x000000e775e87223 */ /* 0x000fc400000108e8 */
[-C--:B------:R-:W-:Y:S02]  /*7890*/  FMUL.FTZ R231, R116, -R230.reuse ;  /* 0x800000e674e77220 */ /* 0x080fe40000410000 */
[C---:B------:R-:W-:Y:S01]  /*78a0*/  FFMA.FTZ R229, R117.reuse, R230, -R227 ;  /* 0x000000e675e57223 */ /* 0x040fe200000108e3 */
[----:B------:R-:W-:Y:S01]  /*78b0*/  PRMT R230, RZ, 0x7610, R73 ;  /* 0x00007610ffe67816 */ /* 0x000fe20000000049 */
[C---:B------:R-:W-:Y:S01]  /*78c0*/  FFMA.FTZ R231, R117.reuse, R228, R231 ;  /* 0x000000e475e77223 */ /* 0x040fe200000100e7 */
[----:B------:R-:W-:Y:S01]  /*78d0*/  PRMT R228, RZ, 0x5410, R73 ;  /* 0x00005410ffe47816 */ /* 0x000fe20000000049 */
[----:B------:R-:W-:Y:S02]  /*78e0*/  FFMA.FTZ R234, R117, R233, R234 ;  /* 0x000000e975ea7223 */ /* 0x000fe400000100ea */
[C---:B------:R-:W-:Y:S02]  /*78f0*/  FMUL.FTZ R73, R11.reuse, R230 ;  /* 0x000000e60b497220 */ /* 0x040fe40000410000 */
[----:B------:R-:W-:-:S02]  /*7900*/  FMUL.FTZ R227, R11, R228 ;  /* 0x000000e40be37220 */ /* 0x000fc40000410000 */
[----:B------:R-:W-:Y:S02]  /*7910*/  FADD.FTZ R234, -R73, R234 ;  /* 0x000000ea49ea7221 */ /* 0x000fe40000010100 */
[----:B------:R-:W-:Y:S02]  /*7920*/  FADD.FTZ R232, R227, R232 ;  /* 0x000000e8e3e87221 */ /* 0x000fe40000010000 */
[C---:B------:R-:W-:Y:S02]  /*7930*/  FMUL.FTZ R228, R118.reuse, -R234 ;  /* 0x800000ea76e47220 */ /* 0x040fe40000410000 */
[CC--:B------:R-:W-:Y:S02]  /*7940*/  FMUL.FTZ R230, R118.reuse, -R232.reuse ;  /* 0x800000e876e67220 */ /* 0x0c0fe40000410000 */
[----:B------:R-:W-:Y:S02]  /*7950*/  FFMA.FTZ R233, R119, R232, -R228 ;  /* 0x000000e877e97223 */ /* 0x000fe400000108e4 */
[----:B------:R-:W-:-:S02]  /*7960*/  FMUL.FTZ R232, R118, -R229 ;  /* 0x800000e576e87220 */ /* 0x000fc40000410000 */
        /* <DEDUP_REMOVED lines=14> */
[-C--:B------:R-:W-:Y:S02]  /*7a50*/  FMUL.FTZ R229, R120, -R232.reuse ;  /* 0x800000e878e57220 */ /* 0x080fe40000410000 */
[C---:B------:R-:W-:Y:S01]  /*7a60*/  FFMA.FTZ R233, R121.reuse, R232, R233 ;  /* 0x000000e879e97223 */ /* 0x040fe200000100e9 */
[----:B------:R-:W-:Y:S01]  /*7a70*/  PRMT R232, RZ, 0x7610, R59 ;  /* 0x00007610ffe87816 */ /* 0x000fe2000000003b */
        /* <DEDUP_REMOVED lines=13> */
[----:B------:R-:W-:Y:S01]  /*7b50*/  FFMA.FTZ R234, R123, R231, -R232 ;  /* 0x000000e77bea7223 */ /* 0x000fe200000108e8 */
[--C-:B------:R-:W-:Y:S02]  /*7b60*/  PRMT R231, RZ, 0x7610, R58.reuse ;  /* 0x00007610ffe77816 */ /* 0x100fe4000000003a */
[----:B------:R-:W-:-:S03]  /*7b70*/  PRMT R59, RZ, 0x5410, R58 ;  /* 0x00005410ff3b7816 */ /* 0x000fc6000000003a */
[C---:B------:R-:W-:Y:S02]  /*7b80*/  FMUL.FTZ R231, R14.reuse, R231 ;  /* 0x000000e70ee77220 */ /* 0x040fe40000410000 */
[----:B------:R-:W-:Y:S02]  /*7b90*/  FMUL.FTZ R232, R14, R59 ;  /* 0x0000003b0ee87220 */ /* 0x000fe40000410000 */
[----:B------:R-:W-:Y:S02]  /*7ba0*/  FADD.FTZ R242, -R231, R242 ;  /* 0x000000f2e7f27221 */ /* 0x000fe40000010100 */
[----:B------:R-:W-:Y:S02]  /*7bb0*/  FADD.FTZ R241, R232, R241 ;  /* 0x000000f1e8f17221 */ /* 0x000fe40000010000 */
[----:B------:R-:W-:Y:S02]  /*7bc0*/  FMUL.FTZ R58, R124, -R242 ;  /* 0x800000f27c3a7220 */ /* 0x000fe40000410000 */
[----:B------:R-:W-:-:S02]  /*7bd0*/  FFMA.FTZ R238, R123, R233, R238 ;  /* 0x000000e97bee7223 */ /* 0x000fc400000100ee */
[CC--:B------:R-:W-:Y:S02]  /*7be0*/  FFMA.FTZ R244, R125.reuse, R241.reuse, -R58 ;  /* 0x000000f17df47223 */ /* 0x0c0fe4000001083a */
[C---:B------:R-:W-:Y:S02]  /*7bf0*/  FMUL.FTZ R59, R124.reuse, -R241 ;  /* 0x800000f17c3b7220 */ /* 0x040fe40000410000 */
[C---:B------:R-:W-:Y:S02]  /*7c00*/  FMUL.FTZ R58, R124.reuse, -R238 ;  /* 0x800000ee7c3a7220 */ /* 0x040fe40000410000 */
[C---:B------:R-:W-:Y:S02]  /*7c10*/  FFMA.FTZ R241, R125.reuse, R242, R59 ;  /* 0x000000f27df17223 */ /* 0x040fe4000001003b */
[-C--:B------:R-:W-:Y:S01]  /*7c20*/  FFMA.FTZ R237, R125, R234.reuse, -R58 ;  /* 0x000000ea7ded7223 */ /* 0x080fe2000001083a */
[--C-:B------:R-:W-:Y:S01]  /*7c30*/  PRMT R58, RZ, 0x5410, R57.reuse ;  /* 0x00005410ff3a7816 */ /* 0x100fe20000000039 */
[----:B------:R-:W-:Y:S01]  /*7c40*/  FMUL.FTZ R59, R124, -R234 ;  /* 0x800000ea7c3b7220 */ /* 0x000fe20000410000 */
[----:B------:R-:W-:-:S03]  /*7c50*/  PRMT R234, RZ, 0x7610, R57 ;  /* 0x00007610ffea7816 */ /* 0x000fc60000000039 */
[C---:B------:R-:W-:Y:S02]  /*7c60*/  FMUL.FTZ R233, R15.reuse, R58 ;  /* 0x0000003a0fe97220 */ /* 0x040fe40000410000 */
[----:B------:R-:W-:Y:S02]  /*7c70*/  FMUL.FTZ R234, R15, R234 ;  /* 0x000000ea0fea7220 */ /* 0x000fe40000410000 */
[----:B------:R-:W-:Y:S02]  /*7c80*/  FADD.FTZ R244, R233, R244 ;  /* 0x000000f4e9f47221 */ /* 0x000fe40000010000 */
[----:B------:R-:W-:Y:S02]  /*7c90*/  FADD.FTZ R241, -R234, R241 ;  /* 0x000000f1eaf17221 */ /* 0x000fe40000010100 */
[C---:B------:R-:W-:Y:S02]  /*7ca0*/  FMUL.FTZ R58, R126.reuse, -R244 ;  /* 0x800000f47e3a7220 */ /* 0x040fe40000410000 */
[----:B------:R-:W-:-:S02]  /*7cb0*/  FMUL.FTZ R57, R126, -R241 ;  /* 0x800000f17e397220 */ /* 0x000fc40000410000 */
[----:B------:R-:W-:Y:S01]  /*7cc0*/  FFMA.FTZ R243, R127, R241, R58 ;  /* 0x000000f17ff37223 */ /* 0x000fe2000001003a */
[----:B------:R-:W-:Y:S01]  /*7cd0*/  FSEL R241, R235, R236, !P3 ;  /* 0x000000ecebf17208 */ /* 0x000fe20005800000 */
[----:B------:R-:W-:Y:S01]  /*7ce0*/  FFMA.FTZ R244, R127, R244, -R57 ;  /* 0x000000f47ff47223 */ /* 0x000fe20000010839 */
[--C-:B------:R-:W-:Y:S01]  /*7cf0*/  PRMT R235, RZ, 0x5410, R56.reuse ;  /* 0x00005410ffeb7816 */ /* 0x100fe20000000038 */
[----:B------:R-:W-:Y:S01]  /*7d00*/  FFMA.FTZ R59, R125, R238, R59 ;  /* 0x000000ee7d3b7223 */ /* 0x000fe2000001003b */
[----:B------:R-:W-:Y:S01]  /*7d10*/  PRMT R57, RZ, 0x7610, R56 ;  /* 0x00007610ff397816 */ /* 0x000fe20000000038 */
[----:B------:R-:W-:Y:S02]  /*7d20*/  @P3 FADD.FTZ R221, R221, R240 ;  /* 0x000000f0dddd3221 */ /* 0x000fe40000010000 */
[----:B------:R-:W-:Y:S01]  /*7d30*/  @P3 FADD.FTZ R222, R222, R239 ;  /* 0x000000efdede3221 */ /* 0x000fe20000010000 */
[----:B------:R-:W-:Y:S01]  /*7d40*/  ISETP.NE.AND P3, PT, R217, 0x1f, PT ;  /* 0x0000001fd900780c */ /* 0x000fe20003f65270 */
[----:B------:R-:W-:-:S02]  /*7d50*/  FMUL.FTZ R58, R126, -R59 ;  /* 0x8000003b7e3a7220 */ /* 0x000fc40000410000 */
[----:B------:R-:W-:Y:S02]  /*7d60*/  FMUL.FTZ R238, R126, -R237 ;  /* 0x800000ed7eee7220 */ /* 0x000fe40000410000 */
[C---:B------:R-:W-:Y:S02]  /*7d70*/  FMUL.FTZ R235, R16.reuse, R235 ;  /* 0x000000eb10eb7220 */ /* 0x040fe40000410000 */
[----:B------:R-:W-:Y:S02]  /*7d80*/  FMUL.FTZ R236, R16, R57 ;  /* 0x0000003910ec7220 */ /* 0x000fe40000410000 */
[C---:B------:R-:W-:Y:S02]  /*7d90*/  FFMA.FTZ R237, R127.reuse, R237, -R58 ;  /* 0x000000ed7fed7223 */ /* 0x040fe4000001083a */
[----:B------:R-:W-:Y:S02]  /*7da0*/  FFMA.FTZ R238, R127, R59, R238 ;  /* 0x0000003b7fee7223 */ /* 0x000fe400000100ee */
[----:B------:R-:W-:-:S02]  /*7db0*/  FADD.FTZ R239, R235, R244 ;  /* 0x000000f4ebef7221 */ /* 0x000fc40000010000 */
        /* <DEDUP_REMOVED lines=24> */
.L_x_10985:
[----:B-123--:R-:W-:Y:S05]  /*7f40*/  BSYNC B0 ;  /* 0x0000000000007941 */ /* 0x00efea0003800000 */
.L_x_10984:
        /* <DEDUP_REMOVED lines=25> */
.L_x_10987:
[----:B------:R-:W-:Y:S05]  /*80e0*/  BSYNC B0 ;  /* 0x0000000000007941 */ /* 0x000fea0003800000 */
.L_x_10986:
        /* <DEDUP_REMOVED lines=18> */
.L_x_10989:
[----:B------:R-:W-:Y:S05]  /*8210*/  BSYNC B0 ;  /* 0x0000000000007941 */ /* 0x000fea0003800000 */
.L_x_10988:
        /* <DEDUP_REMOVED lines=18> */
.L_x_10991:
[----:B------:R-:W-:Y:S05]  /*8340*/  BSYNC B0 ;  /* 0x0000000000007941 */ /* 0x000fea0003800000 */
.L_x_10990:
[----:B------:R-:W-:Y:S01]  /*8350*/  ISETP.GT.U32.AND P0, PT, R217, 0xf, PT ;  /* 0x0000000fd900780c */ /* 0x000fe20003f04070 */
[----:B---3--:R3:W4:Y:S01]  /*8360*/  SHFL.DOWN PT, R243, R237, 0x10, 0x1f ;  /* 0x0a001f00edf37f89 */ /* 0x00872200000e0000 */
[----:B------:R-:W-:Y:S03]  /*8370*/  BSSY B0, `(.L_x_10992) ;  /* 0x0000010000007945 */ /* 0x000fe60003800000 */
[----:B-1----:R3:W1:Y:S04]  /*8380*/  SHFL.DOWN PT, R245, R238, 0x10, 0x1f ;  /* 0x0a001f00eef57f89 */ /* 0x00266800000e0000 */
[----:B------:R3:W2:Y:S04]  /*8390*/  SHFL.DOWN PT, R217, R239, 0x10, 0x1f ;  /* 0x0a001f00efd97f89 */ /* 0x0006a800000e0000 */
[----:B--2---:R3:W2:Y:S01]  /*83a0*/  SHFL.DOWN PT, R247, R240, 0x10, 0x1f ;  /* 0x0a001f00f0f77f89 */ /* 0x0046a200000e0000 */
[----:B------:R-:W-:Y:S05]  /*83b0*/  @P0 BRA `(.L_x_10993) ;  /* 0x000000b000000947 */ /* 0x000fea0003800000 */
[C---:B--2---:R-:W-:Y:S02]  /*83c0*/  FMUL.FTZ R242, R238.reuse, R247 ;  /* 0x000000f7eef27220 */ /* 0x044fe40000410000 */
[----:B------:R-:W-:-:S02]  /*83d0*/  FMUL.FTZ R246, R238, R217 ;  /* 0x000000d9eef67220 */ /* 0x000fc40000410000 */
[C---:B------:R-:W-:Y:S02]  /*83e0*/  FFMA.FTZ R244, R237.reuse, R217, -R242 ;  /* 0x000000d9edf47223 */ /* 0x040fe400000108f2 */
[C---:B-1----:R-:W-:Y:S02]  /*83f0*/  FMUL.FTZ R242, R238.reuse, R245 ;  /* 0x000000f5eef27220 */ /* 0x042fe40000410000 */
[-C--:B---34-:R-:W-:Y:S02]  /*8400*/  FMUL.FTZ R238, R238, R243.reuse ;  /* 0x000000f3eeee7220 */ /* 0x098fe40000410000 */
[C---:B------:R-:W-:Y:S02]  /*8410*/  FFMA.FTZ R242, R237.reuse, R243, -R242 ;  /* 0x000000f3edf27223 */ /* 0x040fe400000108f2 */
[C---:B------:R-:W-:Y:S02]  /*8420*/  FFMA.FTZ R217, R237.reuse, R247, R246 ;  /* 0x000000f7edd97223 */ /* 0x040fe400000100f6 */
[----:B------:R-:W-:Y:S01]  /*8430*/  FFMA.FTZ R238, R237, R245, R238 ;  /* 0x000000f5edee7223 */ /* 0x000fe200000100ee */
[----:B------:R-:W-:Y:S01]  /*8440*/  MOV R237, R242 ;  /* 0x000000f200ed7202 */ /* 0x000fe20000000f00 */
[----:B------:R-:W-:-:S02]  /*8450*/  FADD.FTZ R239, R239, R244 ;  /* 0x000000f4efef7221 */ /* 0x000fc40000010000 */
[----:B------:R-:W-:Y:S02]  /*8460*/  FADD.FTZ R240, R240, R217 ;  /* 0x000000d9f0f07221 */ /* 0x000fe40000010000 */
.L_x_10993:
[----:B------:R-:W-:Y:S05]  /*8470*/  BSYNC B0 ;  /* 0x0000000000007941 */ /* 0x000fea0003800000 */
.L_x_10992:
        /* <DEDUP_REMOVED lines=8> */
[----:B------:R-:W-:Y:S02]  /*8500*/  @P1 FADD.FTZ R71, R221, R242 ;  /* 0x000000f2dd471221 */ /* 0x000fe40000010000 */
[----:B------:R-:W-:Y:S01]  /*8510*/  @P1 FADD.FTZ R70, R222, R241 ;  /* 0x000000f1de461221 */ /* 0x000fe20000010000 */
[----:B------:R-:W-:Y:S01]  /*8520*/  SHFL.DOWN PT, R242, R239, 0x1, 0x1f ;  /* 0x08201f00eff27f89 */ /* 0x000fe200000e0000 */
[----:B------:R-:W-:-:S02]  /*8530*/  FMUL.FTZ R217, R131, R71 ;  /* 0x0000004783d97220 */ /* 0x000fc40000410000 */
[-C--:B------:R-:W-:Y:S01]  /*8540*/  FMUL.FTZ R131, R131, R70.reuse ;  /* 0x0000004683837220 */ /* 0x080fe20000410000 */
[----:B------:R-:W-:Y:S01]  /*8550*/  SHFL.DOWN PT, R222, R238, 0x1, 0x1f ;  /* 0x08201f00eede7f89 */ /* 0x000fe200000e0000 */
[C---:B------:R-:W-:Y:S02]  /*8560*/  FFMA.FTZ R70, R130.reuse, R70, -R217 ;  /* 0x0000004682467223 */ /* 0x040fe400000108d9 */
[----:B------:R-:W-:Y:S01]  /*8570*/  FFMA.FTZ R71, R130, R71, R131 ;  /* 0x0000004782477223 */ /* 0x000fe20000010083 */
[----:B------:R-:W-:Y:S01]  /*8580*/  SHFL.DOWN PT, R217, R240, 0x1, 0x1f ;  /* 0x08201f00f0d97f89 */ /* 0x000fe200000e0000 */
[----:B------:R-:W-:Y:S02]  /*8590*/  FADD.FTZ R153, R153, R70 ;  /* 0x0000004699997221 */ /* 0x000fe40000010000 */
[----:B------:R-:W-:Y:S01]  /*85a0*/  FADD.FTZ R71, R152, R71 ;  /* 0x0000004798477221 */ /* 0x000fe20000010000 */
[----:B------:R-:W-:Y:S01]  /*85b0*/  SHFL.IDX PT, R131, R237, RZ, 0x1f ;  /* 0x00001fffed837589 */ /* 0x000fe200000e0000 */
[----:B------:R-:W-:-:S03]  /*85c0*/  FMUL.FTZ R70, R126, R153 ;  /* 0x000000997e467220 */ /* 0x000fc60000410000 */
[----:B---34-:R-:W-:Y:S01]  /*85d0*/  SHFL.DOWN PT, R237, R237, 0x1, 0x1f ;  /* 0x08201f00eded7f89 */ /* 0x018fe200000e0000 */
[-C--:B------:R-:W-:Y:S02]  /*85e0*/  FFMA.FTZ R130, R127, R71.reuse, R70 ;  /* 0x000000477f827223 */ /* 0x080fe40000010046 */
[----:B------:R-:W-:Y:S01]  /*85f0*/  FMUL.FTZ R70, R126, R71 ;  /* 0x000000477e467220 */ /* 0x000fe20000410000 */
[----:B------:R-:W-:Y:S01]  /*8600*/  SHFL.IDX PT, R239, R239, RZ, 0x1f ;  /* 0x00001fffefef7589 */ /* 0x000fe200000e0000 */
[----:B------:R-:W-:Y:S02]  /*8610*/  FFMA.FTZ R158, R133, R158, R130 ;  /* 0x0000009e859e7223 */ /* 0x000fe40000010082 */
[----:B------:R-:W-:-:S04]  /*8620*/  FFMA.FTZ R70, R127, R153, -R70 ;  /* 0x000000997f467223 */ /* 0x000fc80000010846 */
[----:B------:R-:W-:Y:S02]  /*8630*/  FFMA.FTZ R160, R133, R160, R70 ;  /* 0x000000a085a07223 */ /* 0x000fe40000010046 */
[C---:B------:R-:W-:Y:S02]  /*8640*/  FMUL.FTZ R70, R124.reuse, R158 ;  /* 0x0000009e7c467220 */ /* 0x040fe40000410000 */
[-C--:B------:R-:W-:Y:S02]  /*8650*/  FMUL.FTZ R130, R124, R160.reuse ;  /* 0x000000a07c827220 */ /* 0x080fe40000410000 */
[C---:B------:R-:W-:Y:S02]  /*8660*/  FFMA.FTZ R70, R125.reuse, R160, -R70 ;  /* 0x000000a07d467223 */ /* 0x040fe40000010846 */
[----:B------:R-:W-:Y:S02]  /*8670*/  FFMA.FTZ R130, R125, R158, R130 ;  /* 0x0000009e7d827223 */ /* 0x000fe40000010082 */
[----:B------:R-:W-:-:S02]  /*8680*/  FFMA.FTZ R161, R136, R161, R70 ;  /* 0x000000a188a17223 */ /* 0x000fc40000010046 */
[----:B------:R-:W-:Y:S02]  /*8690*/  FFMA.FTZ R163, R136, R163, R130 ;  /* 0x000000a388a37223 */ /* 0x000fe40000010082 */
[----:B------:R-:W-:-:S04]  /*86a0*/  FMUL.FTZ R70, R122, R161 ;  /* 0x000000a17a467220 */ /* 0x000fc80000410000 */
[-C--:B------:R-:W-:Y:S02]  /*86b0*/  FFMA.FTZ R130, R123, R163.reuse, R70 ;  /* 0x000000a37b827223 */ /* 0x080fe40000010046 */
[----:B------:R-:W-:Y:S02]  /*86c0*/  FMUL.FTZ R70, R122, R163 ;  /* 0x000000a37a467220 */ /* 0x000fe40000410000 */
        /* <DEDUP_REMOVED lines=21> */
[----:B------:R-:W3:Y:S01]  /*8820*/  SHFL.IDX PT, R130, R238, RZ, 0x1f ;  /* 0x00001fffee827589 */ /* 0x000ee200000e0000 */
[----:B------:R-:W-:-:S04]  /*8830*/  FMUL.FTZ R70, R114, R185 ;  /* 0x000000b972467220 */ /* 0x000fc80000410000 */
[----:B------:R-:W-:-:S04]  /*8840*/  FFMA.FTZ R70, R115, R187, R70 ;  /* 0x000000bb73467223 */ /* 0x000fc80000010046 */
[----:B------:R-:W-:Y:S02]  /*8850*/  FFMA.FTZ R192, R165, R192, R70 ;  /* 0x000000c0a5c07223 */ /* 0x000fe40000010046 */
[----:B------:R-:W-:-:S04]  /*8860*/  FMUL.FTZ R70, R114, R187 ;  /* 0x000000bb72467220 */ /* 0x000fc80000410000 */
[----:B------:R-:W-:-:S04]  /*8870*/  FFMA.FTZ R70, R115, R185, -R70 ;  /* 0x000000b973467223 */ /* 0x000fc80000010846 */
[----:B------:R-:W-:Y:S02]  /*8880*/  FFMA.FTZ R190, R165, R190, R70 ;  /* 0x000000bea5be7223 */ /* 0x000fe40000010046 */
[----:B------:R-:W-:Y:S02]  /*8890*/  FMUL.FTZ R70, R112, R192 ;  /* 0x000000c070467220 */ /* 0x000fe40000410000 */
[C---:B---3--:R-:W-:Y:S02]  /*88a0*/  FMUL.FTZ R152, R130.reuse, R57 ;  /* 0x0000003982987220 */ /* 0x048fe40000410000 */
[----:B------:R-:W-:Y:S02]  /*88b0*/  FFMA.FTZ R70, R113, R190, -R70 ;  /* 0x000000be71467223 */ /* 0x000fe40000010846 */
[----:B------:R-:W-:Y:S02]  /*88c0*/  FMUL.FTZ R212, R130, R56 ;  /* 0x0000003882d47220 */ /* 0x000fe40000410000 */
[----:B------:R-:W-:-:S02]  /*88d0*/  FFMA.FTZ R181, R170, R181, R70 ;  /* 0x000000b5aab57223 */ /* 0x000fc40000010046 */
[C---:B------:R-:W-:Y:S02]  /*88e0*/  FFMA.FTZ R56, R131.reuse, R56, -R152 ;  /* 0x0000003883387223 */ /* 0x040fe40000010898 */
[CC--:B------:R-:W-:Y:S02]  /*88f0*/  FMUL.FTZ R70, R130.reuse, R59.reuse ;  /* 0x0000003b82467220 */ /* 0x0c0fe40000410000 */
[-C--:B------:R-:W-:Y:S02]  /*8900*/  FMUL.FTZ R152, R130, R58.reuse ;  /* 0x0000003a82987220 */ /* 0x080fe40000410000 */
[C---:B------:R-:W-:Y:S02]  /*8910*/  FFMA.FTZ R130, R131.reuse, R58, -R70 ;  /* 0x0000003a83827223 */ /* 0x040fe40000010846 */
[C---:B------:R-:W-:Y:S01]  /*8920*/  FFMA.FTZ R70, R131.reuse, R59, R152 ;  /* 0x0000003b83467223 */ /* 0x040fe20000010098 */
[----:B------:R-:W-:Y:S01]  /*8930*/  SHFL.IDX PT, R58, R58, RZ, 0x1f ;  /* 0x00001fff3a3a7589 */ /* 0x000fe200000e0000 */
[----:B------:R-:W-:-:S02]  /*8940*/  FFMA.FTZ R57, R131, R57, R212 ;  /* 0x0000003983397223 */ /* 0x000fc400000100d4 */
[----:B------:R-:W-:Y:S01]  /*8950*/  FMUL.FTZ R131, R112, R190 ;  /* 0x000000be70837220 */ /* 0x000fe20000410000 */
[----:B------:R-:W3:Y:S01]  /*8960*/  SHFL.IDX PT, R59, R59, RZ, 0x1f ;  /* 0x00001fff3b3b7589 */ /* 0x000ee200000e0000 */
[----:B------:R-:W-:Y:S02]  /*8970*/  FMUL.FTZ R212, R110, R181 ;  /* 0x000000b56ed47220 */ /* 0x000fe40000410000 */
[----:B------:R-:W-:-:S04]  /*8980*/  FFMA.FTZ R131, R113, R192, R131 ;  /* 0x000000c071837223 */ /* 0x000fc80000010083 */
[----:B------:R-:W-:-:S04]  /*8990*/  FFMA.FTZ R183, R170, R183, R131 ;  /* 0x000000b7aab77223 */ /* 0x000fc80000010083 */
[-C--:B------:R-:W-:Y:S02]  /*89a0*/  FMUL.FTZ R152, R110, R183.reuse ;  /* 0x000000b76e987220 */ /* 0x080fe40000410000 */
[C---:B------:R-:W-:Y:S02]  /*89b0*/  FFMA.FTZ R212, R111.reuse, R183, R212 ;  /* 0x000000b76fd47223 */ /* 0x040fe400000100d4 */
[----:B------:R-:W-:Y:S02]  /*89c0*/  FFMA.FTZ R152, R111, R181, -R152 ;  /* 0x000000b56f987223 */ /* 0x000fe40000010898 */
[C---:B------:R-:W-:Y:S02]  /*89d0*/  FFMA.FTZ R188, R175.reuse, R188, R212 ;  /* 0x000000bcafbc7223 */ /* 0x040fe400000100d4 */
[----:B------:R-:W-:-:S04]  /*89e0*/  FFMA.FTZ R186, R175, R186, R152 ;  /* 0x000000baafba7223 */ /* 0x000fc80000010098 */
[----:B------:R-:W-:Y:S02]  /*89f0*/  FMUL.FTZ R152, R108, R186 ;  /* 0x000000ba6c987220 */ /* 0x000fe40000410000 */
[C---:B---3--:R-:W-:Y:S02]  /*8a00*/  @P2 FMUL.FTZ R131, R222.reuse, R59 ;  /* 0x0000003bde832220 */ /* 0x048fe40000410000 */
[-C--:B------:R-:W-:Y:S02]  /*8a10*/  @P2 FMUL.FTZ R222, R222, R58.reuse ;  /* 0x0000003adede2220 */ /* 0x080fe40000410000 */
[----:B------:R-:W-:Y:S02]  /*8a20*/  @P2 FFMA.FTZ R131, R237, R58, -R131 ;  /* 0x0000003aed832223 */ /* 0x000fe40000010883 */
[----:B------:R-:W-:Y:S02]  /*8a30*/  FFMA.FTZ R152, R109, R188, R152 ;  /* 0x000000bc6d987223 */ /* 0x000fe40000010098 */
[----:B------:R-:W-:-:S02]  /*8a40*/  @P2 FADD.FTZ R58, R242, R131 ;  /* 0x00000083f23a2221 */ /* 0x000fc40000010000 */
[----:B------:R-:W-:Y:S02]  /*8a50*/  FMUL.FTZ R131, R108, R188 ;  /* 0x000000bc6c837220 */ /* 0x000fe40000410000 */
[C---:B------:R-:W-:Y:S02]  /*8a60*/  FFMA.FTZ R193, R176.reuse, R193, R152 ;  /* 0x000000c1b0c17223 */ /* 0x040fe40000010098 */
[----:B------:R-:W-:Y:S02]  /*8a70*/  FFMA.FTZ R131, R109, R186, -R131 ;  /* 0x000000ba6d837223 */ /* 0x000fe40000010883 */
[----:B------:R-:W-:Y:S02]  /*8a80*/  FMUL.FTZ R152, R93, R193 ;  /* 0x000000c15d987220 */ /* 0x000fe40000410000 */
[----:B------:R-:W-:Y:S02]  /*8a90*/  FFMA.FTZ R197, R176, R197, R131 ;  /* 0x000000c5b0c57223 */ /* 0x000fe40000010083 */
[----:B------:R-:W-:-:S02]  /*8aa0*/  @P2 FFMA.FTZ R222, R237, R59, R222 ;  /* 0x0000003bedde2223 */ /* 0x000fc400000100de */
[-C--:B------:R-:W-:Y:S02]  /*8ab0*/  FMUL.FTZ R212, R93, R197.reuse ;  /* 0x000000c55dd47220 */ /* 0x080fe40000410000 */
[C---:B------:R-:W-:Y:S02]  /*8ac0*/  FFMA.FTZ R152, R95.reuse, R197, -R152 ;  /* 0x000000c55f987223 */ /* 0x040fe40000010898 */
[----:B------:R-:W-:Y:S02]  /*8ad0*/  FFMA.FTZ R212, R95, R193, R212 ;  /* 0x000000c15fd47223 */ /* 0x000fe400000100d4 */
[C---:B------:R-:W-:Y:S02]  /*8ae0*/  FFMA.FTZ R202, R189.reuse, R202, R152 ;  /* 0x000000cabdca7223 */ /* 0x040fe40000010098 */
[----:B------:R-:W-:Y:S02]  /*8af0*/  FFMA.FTZ R204, R189, R204, R212 ;  /* 0x000000ccbdcc7223 */ /* 0x000fe400000100d4 */
[----:B------:R-:W-:-:S02]  /*8b00*/  FMUL.FTZ R152, R134, R202 ;  /* 0x000000ca86987220 */ /* 0x000fc40000410000 */
        /* <DEDUP_REMOVED lines=9> */
[----:B------:R-:W-:Y:S02]  /*8ba0*/  @P2 FADD.FTZ R59, R217, R222 ;  /* 0x000000ded93b2221 */ /* 0x000fe40000010000 */
[C---:B------:R-:W-:Y:S01]  /*8bb0*/  FFMA.FTZ R210, R199.reuse, R210, R152 ;  /* 0x000000d2c7d27223 */ /* 0x040fe20000010098 */
[----:B------:R-:W3:Y:S01]  /*8bc0*/  SHFL.IDX PT, R217, R240, RZ, 0x1f ;  /* 0x00001ffff0d97589 */ /* 0x000ee200000e0000 */
[----:B------:R-:W-:-:S02]  /*8bd0*/  FFMA.FTZ R208, R199, R208, R131 ;  /* 0x000000d0c7d07223 */ /* 0x000fc40000010083 */
[C---:B------:R-:W-:Y:S02]  /*8be0*/  FMUL.FTZ R131, R144.reuse, R210 ;  /* 0x000000d290837220 */ /* 0x040fe40000410000 */
[-C--:B------:R-:W-:Y:S02]  /*8bf0*/  FMUL.FTZ R152, R144, R208.reuse ;  /* 0x000000d090987220 */ /* 0x080fe40000410000 */
[C---:B------:R-:W-:Y:S02]  /*8c00*/  FFMA.FTZ R131, R145.reuse, R208, -R131 ;  /* 0x000000d091837223 */ /* 0x040fe40000010883 */
[----:B------:R-:W-:Y:S02]  /*8c10*/  FFMA.FTZ R152, R145, R210, R152 ;  /* 0x000000d291987223 */ /* 0x000fe40000010098 */
[----:B------:R-:W-:Y:S02]  /*8c20*/  FFMA.FTZ R211, R200, R211, R131 ;  /* 0x000000d3c8d37223 */ /* 0x000fe40000010083 */
[----:B------:R-:W-:-:S02]  /*8c30*/  FMUL.FTZ R131, R59, -R69 ;  /* 0x800000453b837220 */ /* 0x000fc40000410000 */
[----:B------:R-:W-:Y:S02]  /*8c40*/  FFMA.FTZ R213, R200, R213, R152 ;  /* 0x000000d5c8d57223 */ /* 0x000fe40000010098 */
[C---:B------:R-:W-:Y:S02]  /*8c50*/  FMUL.FTZ R69, R58.reuse, -R69 ;  /* 0x800000453a457220 */ /* 0x040fe40000410000 */
[-C--:B------:R-:W-:Y:S02]  /*8c60*/  FFMA.FTZ R131, R58, R68.reuse, -R131 ;  /* 0x000000443a837223 */ /* 0x080fe40000010883 */
[----:B------:R-:W-:Y:S02]  /*8c70*/  FMUL.FTZ R58, R141, R213 ;  /* 0x000000d58d3a7220 */ /* 0x000fe40000410000 */
[----:B------:R-:W-:Y:S01]  /*8c80*/  FFMA.FTZ R69, R59, R68, R69 ;  /* 0x000000443b457223 */ /* 0x000fe20000010045 */
[----:B------:R-:W-:Y:S01]  /*8c90*/  P2R R59, PR, RZ, 0x1 ;  /* 0x00000001ff3b7803 */ /* 0x000fe20000000000 */
[----:B------:R-:W-:-:S02]  /*8ca0*/  FFMA.FTZ R68, R143, R211, -R58 ;  /* 0x000000d38f447223 */ /* 0x000fc4000001083a */
[----:B------:R-:W-:Y:S01]  /*8cb0*/  FADD.FTZ R218, -R218, R69 ;  /* 0x00000045dada7221 */ /* 0x000fe20000010100 */
[----:B------:R-:W-:Y:S01]  /*8cc0*/  SHF.L.U32 R69, R106, 0x5, RZ ;  /* 0x000000056a457819 */ /* 0x000fe200000006ff */
[----:B------:R-:W-:Y:S02]  /*8cd0*/  FADD.FTZ R220, R220, R131 ;  /* 0x00000083dcdc7221 */ /* 0x000fe40000010000 */
[----:B------:R-:W-:Y:S01]  /*8ce0*/  FFMA.FTZ R214, R79, R214, R68 ;  /* 0x000000d64fd67223 */ /* 0x000fe20000010044 */
[----:B------:R-:W-:Y:S01]  /*8cf0*/  LEA.HI.SX32 R69, R69, R69, 0x1b ;  /* 0x0000004545457211 */ /* 0x000fe200078fdaff */
[----:B---3--:R-:W-:Y:S02]  /*8d00*/  FADD.FTZ R59, R217, R70 ;  /* 0x00000046d93b7221 */ /* 0x008fe40000010000 */
[C---:B------:R-:W-:Y:S02]  /*8d10*/  FMUL.FTZ R68, R141.reuse, -R218 ;  /* 0x800000da8d447220 */ /* 0x040fe40000410000 */
[----:B------:R-:W-:-:S02]  /*8d20*/  FMUL.FTZ R70, R141, -R220 ;  /* 0x800000dc8d467220 */ /* 0x000fc40000410000 */
[C---:B------:R-:W-:Y:S02]  /*8d30*/  FFMA.FTZ R131, R143.reuse, R220, -R68 ;  /* 0x000000dc8f837223 */ /* 0x040fe40000010844 */
[----:B------:R-:W-:Y:S02]  /*8d40*/  FFMA.FTZ R212, R143, R218, R70 ;  /* 0x000000da8fd47223 */ /* 0x000fe40000010046 */
[----:B------:R-:W-:Y:S02]  /*8d50*/  FMUL.FTZ R152, R141, R211 ;  /* 0x000000d38d987220 */ /* 0x000fe40000410000 */
[----:B------:R-:W-:Y:S02]  /*8d60*/  FADD.FTZ R58, R239, R130 ;  /* 0x00000082ef3a7221 */ /* 0x000fe40000010000 */
[----:B------:R-:W-:Y:S02]  /*8d70*/  FADD.FTZ R222, R216, R131 ;  /* 0x00000083d8de7221 */ /* 0x000fe40000010000 */
[----:B------:R-:W-:Y:S01]  /*8d80*/  FADD.FTZ R131, -R87, R212 ;  /* 0x000000d457837221 */ /* 0x000fe20000010100 */
[----:B------:R3:W-:Y:S01]  /*8d90*/  @!P0 STS.128 [UR36+0x46d0], R56 ;  /* 0x0046d038ff008988 */ /* 0x0007e20008000c24 */
[----:B------:R-:W-:Y:S01]  /*8da0*/  FFMA.FTZ R152, R143, R213, R152 ;  /* 0x000000d58f987223 */ /* 0x000fe20000010098 */
[----:B------:R-:W-:Y:S01]  /*8db0*/  ULDC UR36, c[0x0][0x174] ;  /* 0x00005d0000247ab9 */ /* 0x000fe20000000800 */
[----:B------:R-:W-:Y:S01]  /*8dc0*/  FMUL.FTZ R212, R144, -R222 ;  /* 0x800000de90d47220 */ /* 0x000fe20000410000 */
[----:B------:R-:W-:Y:S01]  /*8dd0*/  UIADD3 UR36, -UR6, UR36, URZ ;  /* 0x0000002406247290 */ /* 0x000fe2000fffe13f */
[----:B------:R-:W-:-:S02]  /*8de0*/  FFMA.FTZ R78, R79, R78, R152 ;  /* 0x0000004e4f4e7223 */ /* 0x000fc40000010098 */
[----:B------:R-:W-:Y:S01]  /*8df0*/  FMUL.FTZ R130, R79, R50 ;  /* 0x000000324f827220 */ /* 0x000fe20000410000 */
[----:B------:R-:W-:Y:S01]  /*8e00*/  ULEA UR36, UR36, 0xfffffe00, 0x9 ;  /* 0xfffffe0024247891 */ /* 0x000fe2000f8e483f */
[----:B------:R-:W-:Y:S02]  /*8e10*/  FMUL.FTZ R87, R200, R49 ;  /* 0x00000031c8577220 */ /* 0x000fe40000410000 */
[C---:B------:R-:W-:Y:S01]  /*8e20*/  FMUL.FTZ R68, R209.reuse, R218 ;  /* 0x000000dad1447220 */ /* 0x040fe20000410000 */
[----:B------:R-:W-:Y:S01]  /*8e30*/  UIADD3 UR36, -UR36, UR37, URZ ;  /* 0x0000002524247290 */ /* 0x000fe2000fffe13f */
[----:B------:R-:W-:Y:S02]  /*8e40*/  FFMA.FTZ R209, R209, -R130, R78 ;  /* 0x80000082d1d17223 */ /* 0x000fe4000001004e */
[-C--:B---3--:R-:W-:Y:S02]  /*8e50*/  FMUL.FTZ R56, R144, -R131.reuse ;  /* 0x8000008390387220 */ /* 0x088fe40000410000 */
[----:B------:R-:W-:-:S02]  /*8e60*/  FMUL.FTZ R57, R206, R131 ;  /* 0x00000083ce397220 */ /* 0x000fc40000410000 */
[C---:B------:R-:W-:Y:S02]  /*8e70*/  FFMA.FTZ R144, R145.reuse, R222, -R56 ;  /* 0x000000de91907223 */ /* 0x040fe40000010838 */
[----:B------:R-:W-:Y:S02]  /*8e80*/  FFMA.FTZ R145, R145, R131, R212 ;  /* 0x0000008391917223 */ /* 0x000fe400000100d4 */
[-C--:B------:R-:W-:Y:S02]  /*8e90*/  FFMA.FTZ R206, R206, -R87.reuse, R213 ;  /* 0x80000057cece7223 */ /* 0x080fe400000100d5 */
[----:B------:R-:W-:Y:S02]  /*8ea0*/  FFMA.FTZ R56, R198, -R87, R211 ;  /* 0x80000057c6387223 */ /* 0x000fe400000100d3 */
[C---:B------:R-:W-:Y:S02]  /*8eb0*/  FFMA.FTZ R130, R203.reuse, -R130, R214 ;  /* 0x80000082cb827223 */ /* 0x040fe400000100d6 */
[----:B------:R-:W-:-:S02]  /*8ec0*/  FFMA.FTZ R68, R203, R220, R68 ;  /* 0x000000dccb447223 */ /* 0x000fc40000010044 */
[----:B------:R-:W-:Y:S02]  /*8ed0*/  FMUL.FTZ R87, R131, UR45 ;  /* 0x0000002d83577c20 */ /* 0x000fe40008410000 */
[----:B------:R-:W-:Y:S02]  /*8ee0*/  FADD.FTZ R203, R85, R144 ;  /* 0x0000009055cb7221 */ /* 0x000fe40000010000 */
[----:B------:R-:W-:Y:S02]  /*8ef0*/  FADD.FTZ R217, -R86, R145 ;  /* 0x0000009156d97221 */ /* 0x000fe40000010100 */
[----:B------:R-:W-:Y:S02]  /*8f00*/  FFMA.FTZ R145, R222, UR44, R87 ;  /* 0x0000002cde917c23 */ /* 0x000fe40008010057 */
[C---:B------:R-:W-:Y:S02]  /*8f10*/  FMUL.FTZ R87, R146.reuse, -R203 ;  /* 0x800000cb92577220 */ /* 0x040fe40000410000 */
[----:B------:R-:W-:-:S02]  /*8f20*/  FMUL.FTZ R85, R146, -R217 ;  /* 0x800000d992557220 */ /* 0x000fc40000410000 */
[----:B------:R-:W-:Y:S02]  /*8f30*/  FMUL.FTZ R59, R218, UR45 ;  /* 0x0000002dda3b7c20 */ /* 0x000fe40008410000 */
[----:B------:R-:W-:Y:S02]  /*8f40*/  FMUL.FTZ R141, R220, UR45 ;  /* 0x0000002ddc8d7c20 */ /* 0x000fe40008410000 */
[----:B------:R-:W-:Y:S02]  /*8f50*/  FFMA.FTZ R86, R148, R217, R87 ;  /* 0x000000d994567223 */ /* 0x000fe40000010057 */
[----:B------:R-:W-:Y:S02]  /*8f60*/  FMUL.FTZ R70, R220, R50 ;  /* 0x00000032dc467220 */ /* 0x000fe40000410000 */
[----:B------:R-:W-:Y:S02]  /*8f70*/  FFMA.FTZ R85, R148, R203, -R85 ;  /* 0x000000cb94557223 */ /* 0x000fe40000010855 */
[----:B------:R-:W-:-:S02]  /*8f80*/  FFMA.FTZ R59, R220, UR44, R59 ;  /* 0x0000002cdc3b7c23 */ /* 0x000fc4000801003b */
[C---:B------:R-:W-:Y:S02]  /*8f90*/  FFMA.FTZ R58, R218.reuse, UR44, -R141 ;  /* 0x0000002cda3a7c23 */ /* 0x040fe4000801088d */
[----:B------:R-:W-:Y:S02]  /*8fa0*/  FMUL.FTZ R152, R218, R50 ;  /* 0x00000032da987220 */ /* 0x000fe40000410000 */
[----:B------:R-:W-:Y:S02]  /*8fb0*/  FADD.FTZ R220, -R219, R86 ;  /* 0x00000056dbdc7221 */ /* 0x000fe40000010100 */
[----:B------:R-:W-:Y:S02]  /*8fc0*/  FMUL.FTZ R218, R79, R70 ;  /* 0x000000464fda7220 */ /* 0x000fe40000410000 */
[----:B------:R-:W-:Y:S02]  /*8fd0*/  FADD.FTZ R221, R84, R85 ;  /* 0x0000005554dd7221 */ /* 0x000fe40000010000 */
[----:B------:R-:W-:Y:S01]  /*8fe0*/  FMUL.FTZ R148, R217, R52 ;  /* 0x00000034d9947220 */ /* 0x000fe20000410000 */
[----:B------:R3:W-:Y:S01]  /*8ff0*/  STS [R69.X4+0x10f8], R218 ;  /* 0x0010f8da45007388 */ /* 0x0007e20000004800 */
[----:B------:R-:W-:-:S02]  /*9000*/  FMUL.FTZ R84, R134, -R220 ;  /* 0x800000dc86547220 */ /* 0x000fc40000410000 */
[----:B------:R-:W-:Y:S02]  /*9010*/  FMUL.FTZ R134, R134, -R221 ;  /* 0x800000dd86867220 */ /* 0x000fe40000410000 */
[C---:B------:R-:W-:Y:S02]  /*9020*/  FMUL.FTZ R141, R222.reuse, R49 ;  /* 0x00000031de8d7220 */ /* 0x040fe40000410000 */
[----:B------:R-:W-:Y:S02]  /*9030*/  FMUL.FTZ R146, R199, R52 ;  /* 0x00000034c7927220 */ /* 0x000fe40000410000 */
[----:B------:R-:W-:Y:S02]  /*9040*/  FMUL.FTZ R144, R201, R217 ;  /* 0x000000d9c9907220 */ /* 0x000fe40000410000 */
[----:B---3--:R-:W-:Y:S02]  /*9050*/  FMUL.FTZ R218, R199, R148 ;  /* 0x00000094c7da7220 */ /* 0x008fe40000410000 */
[----:B------:R-:W-:-:S02]  /*9060*/  FMUL.FTZ R143, R222, UR45 ;  /* 0x0000002dde8f7c20 */ /* 0x000fc40008410000 */
[----:B------:R-:W-:Y:S01]  /*9070*/  FFMA.FTZ R57, R198, R222, R57 ;  /* 0x000000dec6397223 */ /* 0x000fe20000010039 */
[----:B------:R3:W-:Y:S01]  /*9080*/  STS [R69.X4+0x10ec], R218 ;  /* 0x0010ecda45007388 */ /* 0x0007e20000004800 */
[----:B------:R-:W-:Y:S02]  /*9090*/  FFMA.FTZ R87, R135, R220, R134 ;  /* 0x000000dc87577223 */ /* 0x000fe40000010086 */
[----:B------:R-:W-:Y:S02]  /*90a0*/  FMUL.FTZ R198, R200, R141 ;  /* 0x0000008dc8c67220 */ /* 0x000fe40000410000 */
[----:B------:R-:W-:Y:S02]  /*90b0*/  FFMA.FTZ R201, R201, -R146, R210 ;  /* 0x80000092c9c97223 */ /* 0x000fe400000100d2 */
[----:B------:R-:W-:Y:S01]  /*90c0*/  FMUL.FTZ R216, R79, R152 ;  /* 0x000000984fd87220 */ /* 0x000fe20000410000 */
[----:B------:R4:W-:Y:S01]  /*90d0*/  STS [R69.X4+0x10f0], R198 ;  /* 0x0010f0c645007388 */ /* 0x0009e20000004800 */
[----:B------:R-:W-:-:S02]  /*90e0*/  FMUL.FTZ R212, R203, UR45 ;  /* 0x0000002dcbd47c20 */ /* 0x000fc40008410000 */
[C---:B------:R-:W-:Y:S01]  /*90f0*/  FFMA.FTZ R146, R195.reuse, -R146, R208 ;  /* 0x80000092c3927223 */ /* 0x040fe200000100d0 */
[----:B------:R5:W-:Y:S01]  /*9100*/  STS [R69.X4+0x10fc], R216 ;  /* 0x0010fcd845007388 */ /* 0x000be20000004800 */
[----:B------:R-:W-:Y:S02]  /*9110*/  FFMA.FTZ R144, R195, R203, R144 ;  /* 0x000000cbc3907223 */ /* 0x000fe40000010090 */
[----:B------:R-:W-:Y:S02]  /*9120*/  FFMA.FTZ R143, R131, UR44, -R143 ;  /* 0x0000002c838f7c23 */ /* 0x000fe4000801088f */
[----:B------:R-:W-:Y:S02]  /*9130*/  FMUL.FTZ R195, R217, UR45 ;  /* 0x0000002dd9c37c20 */ /* 0x000fe40008410000 */
[----:B------:R-:W-:Y:S02]  /*9140*/  FMUL.FTZ R131, R131, R49 ;  /* 0x0000003183837220 */ /* 0x000fe40000410000 */
[----:B------:R-:W-:-:S02]  /*9150*/  FFMA.FTZ R84, R135, R221, -R84 ;  /* 0x000000dd87547223 */ /* 0x000fc40000010854 */
[----:B---3--:R-:W-:Y:S02]  /*9160*/  FADD.FTZ R218, -R76, R87 ;  /* 0x000000574cda7221 */ /* 0x008fe40000010100 */
[----:B------:R-:W-:Y:S02]  /*9170*/  FFMA.FTZ R212, R217, UR44, -R212 ;  /* 0x0000002cd9d47c23 */ /* 0x000fe400080108d4 */
[----:B------:R-:W-:Y:S02]  /*9180*/  FMUL.FTZ R85, R194, R51 ;  /* 0x00000033c2557220 */ /* 0x000fe40000410000 */
[C---:B----4-:R-:W-:Y:S02]  /*9190*/  FMUL.FTZ R198, R203.reuse, R52 ;  /* 0x00000034cbc67220 */ /* 0x050fe40000410000 */
[----:B------:R-:W-:Y:S02]  /*91a0*/  FFMA.FTZ R195, R203, UR44, R195 ;  /* 0x0000002ccbc37c23 */ /* 0x000fe400080100c3 */
[----:B------:R-:W-:-:S02]  /*91b0*/  FMUL.FTZ R135, R196, R220 ;  /* 0x000000dcc4877220 */ /* 0x000fc40000410000 */
[----:B------:R-:W-:Y:S02]  /*91c0*/  FMUL.FTZ R217, R221, R51 ;  /* 0x00000033ddd97220 */ /* 0x000fe40000410000 */
[----:B-----5:R-:W-:Y:S02]  /*91d0*/  FMUL.FTZ R216, R200, R131 ;  /* 0x00000083c8d87220 */ /* 0x020fe40000410000 */
[C---:B------:R-:W-:Y:S02]  /*91e0*/  FMUL.FTZ R86, R220.reuse, UR45 ;  /* 0x0000002ddc567c20 */ /* 0x040fe40008410000 */
[----:B------:R-:W-:Y:S01]  /*91f0*/  FMUL.FTZ R203, R220, R51 ;  /* 0x00000033dccb7220 */ /* 0x000fe20000410000 */
[----:B------:R3:W-:Y:S01]  /*9200*/  STS [R69.X4+0x10f4], R216 ;  /* 0x0010f4d845007388 */ /* 0x0007e20000004800 */
[----:B------:R-:W-:Y:S02]  /*9210*/  FADD.FTZ R237, R83, R84 ;  /* 0x0000005453ed7221 */ /* 0x000fe40000010000 */
[----:B------:R-:W-:-:S02]  /*9220*/  FMUL.FTZ R76, R93, -R218 ;  /* 0x800000da5d4c7220 */ /* 0x000fc40000410000 */
[-C--:B------:R-:W-:Y:S02]  /*9230*/  FFMA.FTZ R196, R196, -R85.reuse, R207 ;  /* 0x80000055c4c47223 */ /* 0x080fe400000100cf */
[C---:B------:R-:W-:Y:S02]  /*9240*/  FFMA.FTZ R85, R184.reuse, -R85, R205 ;  /* 0x80000055b8557223 */ /* 0x040fe400000100cd */
[----:B------:R-:W-:Y:S02]  /*9250*/  FFMA.FTZ R135, R184, R221, R135 ;  /* 0x000000ddb8877223 */ /* 0x000fe40000010087 */
[C---:B------:R-:W-:Y:S02]  /*9260*/  FMUL.FTZ R134, R194.reuse, R217 ;  /* 0x000000d9c2867220 */ /* 0x040fe40000410000 */
[----:B------:R-:W-:Y:S02]  /*9270*/  FMUL.FTZ R184, R194, R203 ;  /* 0x000000cbc2b87220 */ /* 0x000fe40000410000 */
[----:B------:R-:W-:Y:S01]  /*9280*/  FFMA.FTZ R84, R221, UR44, R86 ;  /* 0x0000002cdd547c23 */ /* 0x000fe20008010056 */
[----:B------:R4:W-:Y:S01]  /*9290*/  STS [R69.X4+0x10e0], R134 ;  /* 0x0010e08645007388 */ /* 0x0009e20000004800 */
[----:B------:R-:W-:-:S02]  /*92a0*/  FFMA.FTZ R83, R95, R237, -R76 ;  /* 0x000000ed5f537223 */ /* 0x000fc4000001084c */
[-C--:B------:R-:W-:Y:S01]  /*92b0*/  FMUL.FTZ R86, R93, -R237.reuse ;  /* 0x800000ed5d567220 */ /* 0x080fe20000410000 */
[----:B------:R5:W-:Y:S01]  /*92c0*/  STS [R69.X4+0x10e4], R184 ;  /* 0x0010e4b845007388 */ /* 0x000be20000004800 */
[----:B------:R-:W-:Y:S02]  /*92d0*/  FMUL.FTZ R76, R191, R218 ;  /* 0x000000dabf4c7220 */ /* 0x000fe40000410000 */
[----:B---3--:R-:W-:Y:S02]  /*92e0*/  FMUL.FTZ R216, R199, R198 ;  /* 0x000000c6c7d87220 */ /* 0x008fe40000410000 */
[----:B------:R-:W-:Y:S02]  /*92f0*/  FMUL.FTZ R87, R189, R54 ;  /* 0x00000036bd577220 */ /* 0x000fe40000410000 */
[----:B------:R-:W-:Y:S01]  /*9300*/  FMUL.FTZ R93, R237, UR45 ;  /* 0x0000002ded5d7c20 */ /* 0x000fe20008410000 */
[----:B------:R3:W-:Y:S01]  /*9310*/  STS [R69.X4+0x10e8], R216 ;  /* 0x0010e8d845007388 */ /* 0x0007e20000004800 */
[----:B----4-:R-:W-:-:S02]  /*9320*/  FFMA.FTZ R134, R179, R237, R76 ;  /* 0x000000edb3867223 */ /* 0x010fc4000001004c */
[----:B------:R-:W-:Y:S02]  /*9330*/  FFMA.FTZ R86, R95, R218, R86 ;  /* 0x000000da5f567223 */ /* 0x000fe40000010056 */
[----:B------:R-:W-:Y:S02]  /*9340*/  FFMA.FTZ R191, R191, -R87, R204 ;  /* 0x80000057bfbf7223 */ /* 0x000fe400000100cc */
[C---:B------:R-:W-:Y:S02]  /*9350*/  FMUL.FTZ R76, R218.reuse, UR45 ;  /* 0x0000002dda4c7c20 */ /* 0x040fe40008410000 */
[C---:B-----5:R-:W-:Y:S02]  /*9360*/  FFMA.FTZ R184, R218.reuse, UR44, -R93 ;  /* 0x0000002cdab87c23 */ /* 0x060fe4000801085d */
[-C--:B------:R-:W-:Y:S02]  /*9370*/  FMUL.FTZ R218, R218, R54.reuse ;  /* 0x00000036dada7220 */ /* 0x080fe40000410000 */
[----:B---3--:R-:W-:-:S02]  /*9380*/  FMUL.FTZ R216, R237, R54 ;  /* 0x00000036edd87220 */ /* 0x008fc40000410000 */
[----:B------:R-:W-:Y:S02]  /*9390*/  FFMA.FTZ R87, R179, -R87, R202 ;  /* 0x80000057b3577223 */ /* 0x000fe400000100ca */
[----:B------:R-:W-:Y:S02]  /*93a0*/  FFMA.FTZ R76, R237, UR44, R76 ;  /* 0x0000002ced4c7c23 */ /* 0x000fe4000801004c */
[----:B------:R-:W-:Y:S02]  /*93b0*/  FADD.FTZ R179, -R77, R86 ;  /* 0x000000564db37221 */ /* 0x000fe40000010100 */
[C---:B------:R-:W-:Y:S02]  /*93c0*/  FMUL.FTZ R184, R191.reuse, R184 ;  /* 0x000000b8bfb87220 */ /* 0x040fe40000410000 */
[C---:B------:R-:W-:Y:S02]  /*93d0*/  FMUL.FTZ R77, R191.reuse, R218 ;  /* 0x000000dabf4d7220 */ /* 0x040fe40000410000 */
[----:B------:R-:W-:-:S02]  /*93e0*/  FMUL.FTZ R191, R191, R216 ;  /* 0x000000d8bfbf7220 */ /* 0x000fc40000410000 */
[----:B------:R-:W-:Y:S02]  /*93f0*/  FADD.FTZ R82, R82, R83 ;  /* 0x0000005352527221 */ /* 0x000fe40000010000 */
[C---:B------:R-:W-:Y:S02]  /*9400*/  FFMA.FTZ R184, R87.reuse, R76, R184 ;  /* 0x0000004c57b87223 */ /* 0x040fe400000100b8 */
[C---:B------:R-:W-:Y:S02]  /*9410*/  FFMA.FTZ R76, R87.reuse, R216, R77 ;  /* 0x000000d8574c7223 */ /* 0x040fe4000001004d */
[----:B------:R-:W-:Y:S02]  /*9420*/  FMUL.FTZ R83, R108, -R179 ;  /* 0x800000b36c537220 */ /* 0x000fe40000410000 */
[----:B------:R-:W-:Y:S01]  /*9430*/  FFMA.FTZ R77, R87, R218, -R191 ;  /* 0x000000da574d7223 */ /* 0x000fe200000108bf */
[----:B------:R-:W-:Y:S01]  /*9440*/  IADD3 R191, R106, 0x2c0, RZ ;  /* 0x000002c06abf7810 */ /* 0x000fe20007ffe0ff */
[----:B------:R-:W-:-:S02]  /*9450*/  FMUL.FTZ R87, R176, R53 ;  /* 0x00000035b0577220 */ /* 0x000fc40000410000 */
[-C--:B------:R-:W-:Y:S02]  /*9460*/  FFMA.FTZ R86, R109, R82.reuse, -R83 ;  /* 0x000000526d567223 */ /* 0x080fe40000010853 */
[----:B------:R-:W-:Y:S02]  /*9470*/  FMUL.FTZ R83, R174, R179 ;  /* 0x000000b3ae537220 */ /* 0x000fe40000410000 */
[----:B------:R-:W-:Y:S02]  /*9480*/  FMUL.FTZ R108, R108, -R82 ;  /* 0x800000526c6c7220 */ /* 0x000fe40000410000 */
[-C--:B------:R-:W-:Y:S02]  /*9490*/  FFMA.FTZ R174, R174, -R87.reuse, R193 ;  /* 0x80000057aeae7223 */ /* 0x080fe400000100c1 */
[----:B------:R-:W-:Y:S02]  /*94a0*/  FFMA.FTZ R93, R182, -R87, R197 ;  /* 0x80000057b65d7223 */ /* 0x000fe400000100c5 */
[----:B------:R-:W-:-:S02]  /*94b0*/  FMUL.FTZ R87, R179, UR45 ;  /* 0x0000002db3577c20 */ /* 0x000fc40008410000 */
[C---:B------:R-:W-:Y:S02]  /*94c0*/  FMUL.FTZ R95, R82.reuse, UR45 ;  /* 0x0000002d525f7c20 */ /* 0x040fe40008410000 */
[----:B------:R-:W-:Y:S02]  /*94d0*/  FFMA.FTZ R109, R109, R179, R108 ;  /* 0x000000b36d6d7223 */ /* 0x000fe4000001006c */
[C---:B------:R-:W-:Y:S02]  /*94e0*/  FFMA.FTZ R108, R82.reuse, UR44, R87 ;  /* 0x0000002c526c7c23 */ /* 0x040fe40008010057 */
[----:B------:R-:W-:Y:S02]  /*94f0*/  FMUL.FTZ R87, R82, R53 ;  /* 0x0000003552577220 */ /* 0x000fe40000410000 */
[----:B------:R-:W-:Y:S02]  /*9500*/  FFMA.FTZ R95, R179, UR44, -R95 ;  /* 0x0000002cb35f7c23 */ /* 0x000fe4000801085f */
[----:B------:R-:W-:Y:S01]  /*9510*/  FMUL.FTZ R219, R221, UR45 ;  /* 0x0000002ddddb7c20 */ /* 0x000fe20008410000 */
[----:B------:R-:W-:Y:S01]  /*9520*/  IADD3 R221, R106, 0x3c0, RZ ;  /* 0x000003c06add7810 */ /* 0x000fe20007ffe0ff */
[----:B------:R-:W-:-:S02]  /*9530*/  FFMA.FTZ R83, R182, R82, R83 ;  /* 0x00000052b6537223 */ /* 0x000fc40000010053 */
[----:B------:R-:W-:Y:S02]  /*9540*/  FMUL.FTZ R179, R179, R53 ;  /* 0x00000035b3b37220 */ /* 0x000fe40000410000 */
[----:B------:R-:W-:Y:S02]  /*9550*/  FMUL.FTZ R82, R176, R87 ;  /* 0x00000057b0527220 */ /* 0x000fe40000410000 */
[----:B------:R-:W-:Y:S02]  /*9560*/  FMUL.FTZ R95, R174, R95 ;  /* 0x0000005fae5f7220 */ /* 0x000fe40000410000 */
[----:B------:R-:W-:Y:S01]  /*9570*/  FFMA.FTZ R219, R220, UR44, -R219 ;  /* 0x0000002cdcdb7c23 */ /* 0x000fe200080108db */
[----:B------:R3:W-:Y:S01]  /*9580*/  STS [R69.X4+0x10d0], R82 ;  /* 0x0010d05245007388 */ /* 0x0007e20000004800 */
[----:B------:R-:W-:Y:S02]  /*9590*/  FADD.FTZ R223, R223, R86 ;  /* 0x00000056dfdf7221 */ /* 0x000fe40000010000 */
[----:B------:R-:W-:-:S02]  /*95a0*/  FADD.FTZ R109, -R224, R109 ;  /* 0x0000006de06d7221 */ /* 0x000fc40000010100 */
[C---:B------:R-:W-:Y:S02]  /*95b0*/  FMUL.FTZ R86, R174.reuse, R179 ;  /* 0x000000b3ae567220 */ /* 0x040fe40000410000 */
[----:B------:R-:W-:Y:S02]  /*95c0*/  FMUL.FTZ R174, R174, R87 ;  /* 0x00000057aeae7220 */ /* 0x000fe40000410000 */
[----:B------:R-:W-:Y:S02]  /*95d0*/  FFMA.FTZ R95, R93, R108, R95 ;  /* 0x0000006c5d5f7223 */ /* 0x000fe4000001005f */
[----:B------:R-:W-:Y:S02]  /*95e0*/  FMUL.FTZ R219, R196, R219 ;  /* 0x000000dbc4db7220 */ /* 0x000fe40000410000 */
[----:B---3--:R-:W-:Y:S02]  /*95f0*/  FMUL.FTZ R82, R110, -R109 ;  /* 0x8000006d6e527220 */ /* 0x008fe40000410000 */
[----:B------:R-:W-:-:S02]  /*9600*/  FFMA.FTZ R21, R134, R54, R21 ;  /* 0x0000003686157223 */ /* 0x000fc40000010015 */
[----:B------:R-:W-:Y:S02]  /*9610*/  FFMA.FTZ R184, R189, R134, R184 ;  /* 0x00000086bdb87223 */ /* 0x000fe400000100b8 */
[C---:B------:R-:W-:Y:S02]  /*9620*/  FFMA.FTZ R86, R93.reuse, R87, R86 ;  /* 0x000000575d567223 */ /* 0x040fe40000010056 */
[----:B------:R-:W-:Y:S02]  /*9630*/  FMUL.FTZ R110, R110, -R223 ;  /* 0x800000df6e6e7220 */ /* 0x000fe40000410000 */
[-C--:B------:R-:W-:Y:S02]  /*9640*/  FMUL.FTZ R134, R176, R179.reuse ;  /* 0x000000b3b0867220 */ /* 0x080fe40000410000 */
[----:B------:R-:W-:Y:S02]  /*9650*/  FFMA.FTZ R87, R93, R179, -R174 ;  /* 0x000000b35d577223 */ /* 0x000fe400000108ae */
[----:B------:R-:W-:Y:S01]  /*9660*/  FMUL.FTZ R174, R196, R203 ;  /* 0x000000cbc4ae7220 */ /* 0x000fe20000410000 */
[----:B------:R3:W-:Y:S01]  /*9670*/  STS [R69.X4+0x10d4], R134 ;  /* 0x0010d48645007388 */ /* 0x0007e20000004800 */
[----:B------:R-:W-:-:S02]  /*9680*/  FFMA.FTZ R179, R176, R83, R95 ;  /* 0x00000053b0b37223 */ /* 0x000fc4000001005f */
[----:B------:R-:W-:Y:S02]  /*9690*/  FFMA.FTZ R219, R85, R84, R219 ;  /* 0x0000005455db7223 */ /* 0x000fe400000100db */
[----:B------:R-:W-:Y:S02]  /*96a0*/  FMUL.FTZ R93, R175, R88 ;  /* 0x00000058af5d7220 */ /* 0x000fe40000410000 */
[----:B------:R-:W-:Y:S02]  /*96b0*/  FMUL.FTZ R95, R223, UR45 ;  /* 0x0000002ddf5f7c20 */ /* 0x000fe40008410000 */
[----:B------:R-:W-:Y:S02]  /*96c0*/  FFMA.FTZ R22, R83, R53, R22 ;  /* 0x0000003553167223 */ /* 0x000fe40000010016 */
[C---:B------:R-:W-:Y:S02]  /*96d0*/  FFMA.FTZ R110, R111.reuse, R109, R110 ;  /* 0x0000006d6f6e7223 */ /* 0x040fe4000001006e */
[----:B------:R-:W-:-:S02]  /*96e0*/  FFMA.FTZ R83, R111, R223, -R82 ;  /* 0x000000df6f537223 */ /* 0x000fc40000010852 */
[----:B------:R-:W-:Y:S02]  /*96f0*/  FFMA.FTZ R84, R85, R217, R174 ;  /* 0x000000d955547223 */ /* 0x000fe400000100ae */
[----:B------:R-:W-:Y:S02]  /*9700*/  FMUL.FTZ R82, R177, R109 ;  /* 0x0000006db1527220 */ /* 0x000fe40000410000 */
[----:B------:R-:W-:Y:S02]  /*9710*/  FFMA.FTZ R20, R135, R51, R20 ;  /* 0x0000003387147223 */ /* 0x000fe40000010014 */
[----:B------:R-:W-:Y:S02]  /*9720*/  FFMA.FTZ R219, R194, R135, R219 ;  /* 0x00000087c2db7223 */ /* 0x000fe400000100db */
[----:B------:R-:W-:Y:S02]  /*9730*/  FFMA.FTZ R177, R177, -R93, R188 ;  /* 0x8000005db1b17223 */ /* 0x000fe400000100bc */
[----:B------:R-:W-:-:S02]  /*9740*/  FMUL.FTZ R108, R109, UR45 ;  /* 0x0000002d6d6c7c20 */ /* 0x000fc40008410000 */
[----:B------:R-:W-:Y:S02]  /*9750*/  FFMA.FTZ R174, R109, UR44, -R95 ;  /* 0x0000002c6dae7c23 */ /* 0x000fe4000801085f */
[----:B------:R-:W-:Y:S02]  /*9760*/  FADD.FTZ R135, -R81, R110 ;  /* 0x0000006e51877221 */ /* 0x000fe40000010100 */
[----:B------:R-:W-:Y:S02]  /*9770*/  FMUL.FTZ R81, R201, R148 ;  /* 0x00000094c9517220 */ /* 0x000fe40000410000 */
[----:B------:R-:W-:Y:S02]  /*9780*/  FFMA.FTZ R93, R169, -R93, R186 ;  /* 0x8000005da95d7223 */ /* 0x000fe400000100ba */
[----:B------:R-:W-:Y:S02]  /*9790*/  FADD.FTZ R80, R80, R83 ;  /* 0x0000005350507221 */ /* 0x000fe40000010000 */
[----:B---3--:R-:W-:-:S02]  /*97a0*/  FFMA.FTZ R134, R223, UR44, R108 ;  /* 0x0000002cdf867c23 */ /* 0x008fc4000801006c */
[----:B------:R-:W-:Y:S02]  /*97b0*/  FMUL.FTZ R174, R177, R174 ;  /* 0x000000aeb1ae7220 */ /* 0x000fe40000410000 */
[C---:B------:R-:W-:Y:S02]  /*97c0*/  FMUL.FTZ R212, R201.reuse, R212 ;  /* 0x000000d4c9d47220 */ /* 0x040fe40000410000 */
[-C--:B------:R-:W-:Y:S02]  /*97d0*/  FMUL.FTZ R201, R201, R198.reuse ;  /* 0x000000c6c9c97220 */ /* 0x080fe40000410000 */
[----:B------:R-:W-:Y:S02]  /*97e0*/  FFMA.FTZ R198, R146, R198, R81 ;  /* 0x000000c692c67223 */ /* 0x000fe40000010051 */
[----:B------:R-:W-:Y:S02]  /*97f0*/  FMUL.FTZ R81, R112, -R135 ;  /* 0x8000008770517220 */ /* 0x000fe40000410000 */
[----:B------:R-:W-:-:S02]  /*9800*/  FFMA.FTZ R82, R169, R223, R82 ;  /* 0x000000dfa9527223 */ /* 0x000fc40000010052 */
[----:B------:R-:W-:Y:S02]  /*9810*/  FFMA.FTZ R134, R93, R134, R174 ;  /* 0x000000865d867223 */ /* 0x000fe400000100ae */
[----:B------:R-:W-:Y:S02]  /*9820*/  FMUL.FTZ R112, R112, -R80 ;  /* 0x8000005070707220 */ /* 0x000fe40000410000 */
[-C--:B------:R-:W-:Y:S02]  /*9830*/  FMUL.FTZ R176, R109, R88.reuse ;  /* 0x000000586db07220 */ /* 0x080fe40000410000 */
[----:B------:R-:W-:Y:S02]  /*9840*/  FFMA.FTZ R23, R82, R88, R23 ;  /* 0x0000005852177223 */ /* 0x000fe40000010017 */
[----:B------:R-:W-:Y:S02]  /*9850*/  FFMA.FTZ R134, R175, R82, R134 ;  /* 0x00000052af867223 */ /* 0x000fe40000010086 */
[----:B------:R-:W-:-:S02]  /*9860*/  FFMA.FTZ R112, R113, R135, R112 ;  /* 0x0000008771707223 */ /* 0x000fc40000010070 */
[----:B------:R-:W-:Y:S01]  /*9870*/  FMUL.FTZ R108, R223, R88 ;  /* 0x00000058df6c7220 */ /* 0x000fe20000410000 */
[----:B------:R-:W-:Y:S01]  /*9880*/  IADD3 R223, R106, 0x3e0, RZ ;  /* 0x000003e06adf7810 */ /* 0x000fe20007ffe0ff */
[----:B------:R-:W-:Y:S02]  /*9890*/  FFMA.FTZ R82, R113, R80, -R81 ;  /* 0x0000005071527223 */ /* 0x000fe40000010851 */
[----:B------:R-:W-:Y:S02]  /*98a0*/  FMUL.FTZ R109, R177, R176 ;  /* 0x000000b0b16d7220 */ /* 0x000fe40000410000 */
[----:B------:R-:W-:Y:S02]  /*98b0*/  FADD.FTZ R75, -R75, R112 ;  /* 0x000000704b4b7221 */ /* 0x000fe40000010100 */
[-C--:B------:R-:W-:Y:S02]  /*98c0*/  FMUL.FTZ R177, R177, R108.reuse ;  /* 0x0000006cb1b17220 */ /* 0x080fe40000410000 */
[----:B------:R-:W-:-:S02]  /*98d0*/  FMUL.FTZ R110, R175, R108 ;  /* 0x0000006caf6e7220 */ /* 0x000fc40000410000 */
[----:B------:R-:W-:Y:S02]  /*98e0*/  FADD.FTZ R225, R225, R82 ;  /* 0x00000052e1e17221 */ /* 0x000fe40000010000 */
[----:B------:R-:W-:Y:S01]  /*98f0*/  FMUL.FTZ R83, R170, R55 ;  /* 0x00000037aa537220 */ /* 0x000fe20000410000 */
[----:B------:R3:W-:Y:S01]  /*9900*/  STS [R69.X4+0x10c8], R110 ;  /* 0x0010c86e45007388 */ /* 0x0007e20000004800 */
[----:B------:R-:W-:Y:S02]  /*9910*/  FMUL.FTZ R81, R172, R135 ;  /* 0x00000087ac517220 */ /* 0x000fe40000410000 */
[C---:B------:R-:W-:Y:S02]  /*9920*/  FFMA.FTZ R109, R93.reuse, R108, R109 ;  /* 0x0000006c5d6d7223 */ /* 0x040fe4000001006d */
[----:B------:R-:W-:Y:S02]  /*9930*/  FMUL.FTZ R82, R114, -R75 ;  /* 0x8000004b72527220 */ /* 0x000fe40000410000 */
[----:B------:R-:W-:Y:S01]  /*9940*/  FFMA.FTZ R108, R93, R176, -R177 ;  /* 0x000000b05d6c7223 */ /* 0x000fe200000108b1 */
[----:B------:R-:W-:Y:S01]  /*9950*/  IADD3 R177, R106, 0x40, RZ ;  /* 0x000000406ab17810 */ /* 0x000fe20007ffe0ff */
[----:B------:R-:W-:-:S02]  /*9960*/  FMUL.FTZ R114, R114, -R225 ;  /* 0x800000e172727220 */ /* 0x000fc40000410000 */
[-C--:B------:R-:W-:Y:S01]  /*9970*/  FFMA.FTZ R172, R172, -R83.reuse, R183 ;  /* 0x80000053acac7223 */ /* 0x080fe200000100b7 */
[----:B------:R-:W-:Y:S01]  /*9980*/  LEA.HI.SX32 R177, R177, R106, 0x1b ;  /* 0x0000006ab1b17211 */ /* 0x000fe200078fdaff */
[C---:B------:R-:W-:Y:S02]  /*9990*/  FFMA.FTZ R93, R164.reuse, -R83, R181 ;  /* 0x80000053a45d7223 */ /* 0x040fe400000100b5 */
[----:B------:R-:W-:Y:S02]  /*99a0*/  FMUL.FTZ R95, R135, UR45 ;  /* 0x0000002d875f7c20 */ /* 0x000fe40008410000 */
[----:B------:R-:W-:Y:S02]  /*99b0*/  FFMA.FTZ R83, R164, R80, R81 ;  /* 0x00000050a4537223 */ /* 0x000fe40000010051 */
[----:B---3--:R-:W-:Y:S02]  /*99c0*/  FMUL.FTZ R110, R80, UR45 ;  /* 0x0000002d506e7c20 */ /* 0x008fe40008410000 */
[----:B------:R-:W-:-:S02]  /*99d0*/  FFMA.FTZ R81, R115, R225, -R82 ;  /* 0x000000e173517223 */ /* 0x000fc40000010852 */
[----:B------:R-:W-:Y:S02]  /*99e0*/  FMUL.FTZ R113, R135, R55 ;  /* 0x0000003787717220 */ /* 0x000fe40000410000 */
[----:B------:R-:W-:Y:S02]  /*99f0*/  FFMA.FTZ R115, R115, R75, R114 ;  /* 0x0000004b73737223 */ /* 0x000fe40000010072 */
[C---:B------:R-:W-:Y:S02]  /*9a00*/  FFMA.FTZ R82, R80.reuse, UR44, R95 ;  /* 0x0000002c50527c23 */ /* 0x040fe4000801005f */
[----:B------:R-:W-:Y:S02]  /*9a10*/  FFMA.FTZ R111, R135, UR44, -R110 ;  /* 0x0000002c876f7c23 */ /* 0x000fe4000801086e */
[----:B------:R-:W-:Y:S02]  /*9a20*/  FMUL.FTZ R95, R80, R55 ;  /* 0x00000037505f7220 */ /* 0x000fe40000410000 */
[----:B------:R-:W-:-:S02]  /*9a30*/  FMUL.FTZ R80, R172, R113 ;  /* 0x00000071ac507220 */ /* 0x000fc40000410000 */
[----:B------:R-:W-:Y:S02]  /*9a40*/  FADD.FTZ R74, -R74, R115 ;  /* 0x000000734a4a7221 */ /* 0x000fe40000010100 */
[----:B------:R-:W-:Y:S02]  /*9a50*/  FADD.FTZ R226, R226, R81 ;  /* 0x00000051e2e27221 */ /* 0x000fe40000010000 */
[----:B------:R-:W-:Y:S02]  /*9a60*/  FMUL.FTZ R81, R172, R111 ;  /* 0x0000006fac517220 */ /* 0x000fe40000410000 */
[----:B------:R-:W-:Y:S02]  /*9a70*/  FFMA.FTZ R111, R93, R95, R80 ;  /* 0x0000005f5d6f7223 */ /* 0x000fe40000010050 */
[C---:B------:R-:W-:Y:S02]  /*9a80*/  FMUL.FTZ R80, R116.reuse, -R74 ;  /* 0x8000004a74507220 */ /* 0x040fe40000410000 */
[----:B------:R-:W-:-:S02]  /*9a90*/  FMUL.FTZ R116, R116, -R226 ;  /* 0x800000e274747220 */ /* 0x000fc40000410000 */
[C---:B------:R-:W-:Y:S02]  /*9aa0*/  FFMA.FTZ R80, R117.reuse, R226, -R80 ;  /* 0x000000e275507223 */ /* 0x040fe40000010850 */
[----:B------:R-:W-:Y:S02]  /*9ab0*/  FFMA.FTZ R116, R117, R74, R116 ;  /* 0x0000004a75747223 */ /* 0x000fe40000010074 */
[----:B------:R-:W-:Y:S02]  /*9ac0*/  FADD.FTZ R227, R227, R80 ;  /* 0x00000050e3e37221 */ /* 0x000fe40000010000 */
[----:B------:R-:W-:Y:S02]  /*9ad0*/  FADD.FTZ R73, -R73, R116 ;  /* 0x0000007449497221 */ /* 0x000fe40000010100 */
[----:B------:R-:W-:Y:S02]  /*9ae0*/  FMUL.FTZ R80, R118, -R227 ;  /* 0x800000e376507220 */ /* 0x000fe40000410000 */
[----:B------:R-:W-:-:S02]  /*9af0*/  FMUL.FTZ R110, R172, R95 ;  /* 0x0000005fac6e7220 */ /* 0x000fc40000410000 */
[-C--:B------:R-:W-:Y:S02]  /*9b00*/  FMUL.FTZ R118, R118, -R73.reuse ;  /* 0x8000004976767220 */ /* 0x080fe40000410000 */
[----:B------:R-:W-:Y:S02]  /*9b10*/  FFMA.FTZ R82, R93, R82, R81 ;  /* 0x000000525d527223 */ /* 0x000fe40000010051 */
[----:B------:R-:W-:Y:S02]  /*9b20*/  FFMA.FTZ R81, R119, R73, R80 ;  /* 0x0000004977517223 */ /* 0x000fe40000010050 */
[----:B------:R-:W-:Y:S02]  /*9b30*/  FFMA.FTZ R110, R93, R113, -R110 ;  /* 0x000000715d6e7223 */ /* 0x000fe4000001086e */
[----:B------:R-:W-:Y:S02]  /*9b40*/  FFMA.FTZ R119, R119, R227, -R118 ;  /* 0x000000e377777223 */ /* 0x000fe40000010876 */
[----:B------:R-:W-:-:S02]  /*9b50*/  FMUL.FTZ R143, R206, R143 ;  /* 0x0000008fce8f7220 */ /* 0x000fc40000410000 */
[C---:B------:R-:W-:Y:S02]  /*9b60*/  FMUL.FTZ R93, R206.reuse, R131 ;  /* 0x00000083ce5d7220 */ /* 0x040fe40000410000 */
[----:B------:R-:W-:Y:S02]  /*9b70*/  FMUL.FTZ R206, R206, R141 ;  /* 0x0000008dcece7220 */ /* 0x000fe40000410000 */
[----:B------:R-:W-:Y:S02]  /*9b80*/  FADD.FTZ R228, -R228, R81 ;  /* 0x00000051e4e47221 */ /* 0x000fe40000010100 */
[----:B------:R-:W-:Y:S02]  /*9b90*/  FADD.FTZ R72, R72, R119 ;  /* 0x0000007748487221 */ /* 0x000fe40000010000 */
[C---:B------:R-:W-:Y:S02]  /*9ba0*/  FFMA.FTZ R143, R56.reuse, R145, R143 ;  /* 0x00000091388f7223 */ /* 0x040fe4000001008f */
[----:B------:R-:W-:-:S02]  /*9bb0*/  FFMA.FTZ R141, R56, R141, R93 ;  /* 0x0000008d388d7223 */ /* 0x000fc4000001005d */
[----:B------:R-:W-:Y:S02]  /*9bc0*/  FFMA.FTZ R131, R56, R131, -R206 ;  /* 0x0000008338837223 */ /* 0x000fe400000108ce */
[C---:B------:R-:W-:Y:S02]  /*9bd0*/  FMUL.FTZ R56, R120.reuse, -R228 ;  /* 0x800000e478387220 */ /* 0x040fe40000410000 */
[-C--:B------:R-:W-:Y:S02]  /*9be0*/  FMUL.FTZ R120, R120, -R72.reuse ;  /* 0x8000004878787220 */ /* 0x080fe40000410000 */
[C---:B------:R-:W-:Y:S02]  /*9bf0*/  FFMA.FTZ R81, R121.reuse, R72, -R56 ;  /* 0x0000004879517223 */ /* 0x040fe40000010838 */
[----:B------:R-:W-:Y:S02]  /*9c00*/  FFMA.FTZ R120, R121, R228, R120 ;  /* 0x000000e479787223 */ /* 0x000fe40000010078 */
[----:B------:R-:W-:-:S02]  /*9c10*/  FMUL.FTZ R80, R165, R90 ;  /* 0x0000005aa5507220 */ /* 0x000fc40000410000 */
[----:B------:R-:W-:Y:S02]  /*9c20*/  FMUL.FTZ R114, R170, R113 ;  /* 0x00000071aa727220 */ /* 0x000fe40000410000 */
[----:B------:R-:W-:Y:S02]  /*9c30*/  FADD.FTZ R229, -R229, R120 ;  /* 0x00000078e5e57221 */ /* 0x000fe40000010100 */
[----:B------:R-:W-:Y:S01]  /*9c40*/  FADD.FTZ R230, R230, R81 ;  /* 0x00000051e6e67221 */ /* 0x000fe20000010000 */
[----:B------:R3:W-:Y:S01]  /*9c50*/  STS [R69.X4+0x10c4], R114 ;  /* 0x0010c47245007388 */ /* 0x0007e20000004800 */
[----:B------:R-:W-:Y:S02]  /*9c60*/  FFMA.FTZ R93, R170, R83, R82 ;  /* 0x00000053aa5d7223 */ /* 0x000fe40000010052 */
[C---:B------:R-:W-:Y:S02]  /*9c70*/  FMUL.FTZ R56, R167.reuse, R75 ;  /* 0x0000004ba7387220 */ /* 0x040fe40000410000 */
[----:B------:R-:W-:-:S02]  /*9c80*/  FFMA.FTZ R167, R167, -R80, R192 ;  /* 0x80000050a7a77223 */ /* 0x000fc400000100c0 */
[----:B------:R-:W-:Y:S02]  /*9c90*/  FFMA.FTZ R82, R159, -R80, R190 ;  /* 0x800000509f527223 */ /* 0x000fe400000100be */
[----:B------:R-:W-:Y:S02]  /*9ca0*/  FMUL.FTZ R112, R170, R95 ;  /* 0x0000005faa707220 */ /* 0x000fe40000410000 */
[C---:B------:R-:W-:Y:S02]  /*9cb0*/  FMUL.FTZ R80, R122.reuse, -R229 ;  /* 0x800000e57a507220 */ /* 0x040fe40000410000 */
[----:B------:R-:W-:Y:S01]  /*9cc0*/  FMUL.FTZ R122, R122, -R230 ;  /* 0x800000e67a7a7220 */ /* 0x000fe20000410000 */
[----:B------:R4:W-:Y:S01]  /*9cd0*/  STS [R69.X4+0x10c0], R112 ;  /* 0x0010c07045007388 */ /* 0x0009e20000004800 */
[----:B---3--:R-:W-:Y:S02]  /*9ce0*/  FMUL.FTZ R114, R225, UR45 ;  /* 0x0000002de1727c20 */ /* 0x008fe40008410000 */
[----:B------:R-:W-:-:S02]  /*9cf0*/  FMUL.FTZ R116, R75, R90 ;  /* 0x0000005a4b747220 */ /* 0x000fc40000410000 */
[C---:B------:R-:W-:Y:S02]  /*9d00*/  FFMA.FTZ R81, R123.reuse, R230, -R80 ;  /* 0x000000e67b517223 */ /* 0x040fe40000010850 */
[----:B------:R-:W-:Y:S02]  /*9d10*/  FFMA.FTZ R122, R123, R229, R122 ;  /* 0x000000e57b7a7223 */ /* 0x000fe4000001007a */
[C---:B------:R-:W-:Y:S02]  /*9d20*/  FFMA.FTZ R114, R75.reuse, UR44, -R114 ;  /* 0x0000002c4b727c23 */ /* 0x040fe40008010872 */
[----:B----4-:R-:W-:Y:S02]  /*9d30*/  FMUL.FTZ R112, R75, UR45 ;  /* 0x0000002d4b707c20 */ /* 0x010fe40008410000 */
[----:B------:R-:W-:Y:S02]  /*9d40*/  FMUL.FTZ R80, R225, R90 ;  /* 0x0000005ae1507220 */ /* 0x000fe40000410000 */
[----:B------:R-:W-:-:S02]  /*9d50*/  FMUL.FTZ R75, R167, R116 ;  /* 0x00000074a74b7220 */ /* 0x000fc40000410000 */
[----:B------:R-:W-:Y:S02]  /*9d60*/  FADD.FTZ R232, R232, R81 ;  /* 0x00000051e8e87221 */ /* 0x000fe40000010000 */
[----:B------:R-:W-:Y:S02]  /*9d70*/  FFMA.FTZ R24, R83, R55, R24 ;  /* 0x0000003753187223 */ /* 0x000fe40000010018 */
[----:B------:R-:W-:Y:S02]  /*9d80*/  FADD.FTZ R231, -R231, R122 ;  /* 0x0000007ae7e77221 */ /* 0x000fe40000010100 */
[----:B------:R-:W-:Y:S02]  /*9d90*/  FFMA.FTZ R83, R225, UR44, R112 ;  /* 0x0000002ce1537c23 */ /* 0x000fe40008010070 */
        /* <DEDUP_REMOVED lines=11> */
[----:B------:R-:W-:Y:S02]  /*9e50*/  FFMA.FTZ R59, R130, R59, R80 ;  /* 0x0000003b823b7223 */ /* 0x000fe40000010050 */
[C---:B------:R-:W-:Y:S02]  /*9e60*/  FMUL.FTZ R80, R126.reuse, -R234 ;  /* 0x800000ea7e507220 */ /* 0x040fe40000410000 */
[-C--:B------:R-:W-:Y:S02]  /*9e70*/  FMUL.FTZ R126, R126, -R233.reuse ;  /* 0x800000e97e7e7220 */ /* 0x080fe40000410000 */
[----:B------:R-:W-:-:S02]  /*9e80*/  FFMA.FTZ R80, R127, R233, -R80 ;  /* 0x000000e97f507223 */ /* 0x000fc40000010850 */
[----:B------:R-:W-:Y:S02]  /*9e90*/  FFMA.FTZ R121, R82, R116, -R121 ;  /* 0x0000007452797223 */ /* 0x000fe40000010879 */
[----:B------:R-:W-:Y:S02]  /*9ea0*/  FFMA.FTZ R127, R127, R234, R126 ;  /* 0x000000ea7f7f7223 */ /* 0x000fe4000001007e */
[----:B------:R-:W-:Y:S02]  /*9eb0*/  FMUL.FTZ R116, R165, R116 ;  /* 0x00000074a5747220 */ /* 0x000fe40000410000 */
[----:B------:R-:W-:Y:S02]  /*9ec0*/  FMUL.FTZ R118, R94, R99 ;  /* 0x000000635e767220 */ /* 0x000fe40000410000 */
[----:B------:R-:W-:Y:S01]  /*9ed0*/  FADD.FTZ R236, -R236, R127 ;  /* 0x0000007fecec7221 */ /* 0x000fe20000010100 */
[----:B------:R3:W-:Y:S01]  /*9ee0*/  STS [R69.X4+0x10bc], R116 ;  /* 0x0010bc7445007388 */ /* 0x0007e20000004800 */
[----:B------:R-:W-:-:S02]  /*9ef0*/  FFMA.FTZ R119, R92, -R118, R153 ;  /* 0x800000765c777223 */ /* 0x000fc40000010099 */
[----:B------:R-:W-:Y:S02]  /*9f00*/  FADD.FTZ R235, R235, R80 ;  /* 0x00000050ebeb7221 */ /* 0x000fe40000010000 */
[----:B------:R-:W-:Y:S02]  /*9f10*/  FFMA.FTZ R118, R128, -R118, R71 ;  /* 0x8000007680767223 */ /* 0x000fe40000010047 */
[-C--:B------:R-:W-:Y:S02]  /*9f20*/  FMUL.FTZ R123, R236, R99.reuse ;  /* 0x00000063ec7b7220 */ /* 0x080fe40000410000 */
[----:B------:R-:W-:Y:S02]  /*9f30*/  FMUL.FTZ R114, R167, R114 ;  /* 0x00000072a7727220 */ /* 0x000fe40000410000 */
[----:B---3--:R-:W-:Y:S02]  /*9f40*/  FMUL.FTZ R116, R133, R100 ;  /* 0x0000006485747220 */ /* 0x008fe40000410000 */
[----:B------:R-:W-:-:S02]  /*9f50*/  FMUL.FTZ R125, R235, R99 ;  /* 0x00000063eb7d7220 */ /* 0x000fc40000410000 */
[-C--:B------:R-:W-:Y:S02]  /*9f60*/  FFMA.FTZ R117, R129, -R116.reuse, R160 ;  /* 0x8000007481757223 */ /* 0x080fe400000100a0 */
[----:B------:R-:W-:Y:S02]  /*9f70*/  FFMA.FTZ R116, R137, -R116, R158 ;  /* 0x8000007489747223 */ /* 0x000fe4000001009e */
[-C--:B------:R-:W-:Y:S02]  /*9f80*/  FMUL.FTZ R122, R234, R100.reuse ;  /* 0x00000064ea7a7220 */ /* 0x080fe40000410000 */
[----:B------:R-:W-:Y:S02]  /*9f90*/  FMUL.FTZ R80, R118, R123 ;  /* 0x0000007b76507220 */ /* 0x000fe40000410000 */
[----:B------:R-:W-:Y:S02]  /*9fa0*/  FFMA.FTZ R58, R82, R83, R114 ;  /* 0x00000053523a7223 */ /* 0x000fe40000010072 */
[----:B------:R-:W-:-:S02]  /*9fb0*/  FMUL.FTZ R124, R233, R100 ;  /* 0x00000064e97c7220 */ /* 0x000fc40000410000 */
[-C--:B------:R-:W-:Y:S02]  /*9fc0*/  FMUL.FTZ R82, R118, R125.reuse ;  /* 0x0000007d76527220 */ /* 0x080fe40000410000 */
[C---:B------:R-:W-:Y:S02]  /*9fd0*/  FMUL.FTZ R81, R116.reuse, R122 ;  /* 0x0000007a74517220 */ /* 0x040fe40000410000 */
[C---:B------:R-:W-:Y:S02]  /*9fe0*/  FFMA.FTZ R80, R119.reuse, R125, R80 ;  /* 0x0000007d77507223 */ /* 0x040fe40000010050 */
[-C--:B------:R-:W-:Y:S02]  /*9ff0*/  FMUL.FTZ R83, R116, R124.reuse ;  /* 0x0000007c74537220 */ /* 0x080fe40000410000 */
[----:B------:R-:W-:Y:S02]  /*a000*/  FFMA.FTZ R82, R119, R123, -R82 ;  /* 0x0000007b77527223 */ /* 0x000fe40000010852 */
[----:B------:R-:W-:-:S02]  /*a010*/  FFMA.FTZ R81, R117, R124, R81 ;  /* 0x0000007c75517223 */ /* 0x000fc40000010051 */
[----:B------:R-:W-:Y:S02]  /*a020*/  FADD.FTZ R80, RZ, R80 ;  /* 0x00000050ff507221 */ /* 0x000fe40000010000 */
[----:B------:R-:W-:Y:S02]  /*a030*/  FMUL.FTZ R114, R156, R89 ;  /* 0x000000599c727220 */ /* 0x000fe40000410000 */
[----:B------:R-:W-:Y:S02]  /*a040*/  FFMA.FTZ R83, R117, R122, -R83 ;  /* 0x0000007a75537223 */ /* 0x000fe40000010853 */
[----:B------:R-:W-:Y:S02]  /*a050*/  FADD.FTZ R82, RZ, R82 ;  /* 0x00000052ff527221 */ /* 0x000fe40000010000 */
[----:B------:R-:W-:Y:S02]  /*a060*/  FADD.FTZ R80, R80, R81 ;  /* 0x0000005150507221 */ /* 0x000fe40000010000 */
[----:B------:R-:W-:-:S02]  /*a070*/  FFMA.FTZ R115, R162, -R114, R187 ;  /* 0x80000072a2737223 */ /* 0x000fc400000100bb */
[-C--:B------:R-:W-:Y:S02]  /*a080*/  FMUL.FTZ R81, R74, R89.reuse ;  /* 0x000000594a517220 */ /* 0x080fe40000410000 */
[----:B------:R-:W-:Y:S02]  /*a090*/  FADD.FTZ R82, R82, R83 ;  /* 0x0000005352527221 */ /* 0x000fe40000010000 */
[----:B------:R-:W-:Y:S02]  /*a0a0*/  FMUL.FTZ R127, R226, R89 ;  /* 0x00000059e27f7220 */ /* 0x000fe40000410000 */
[----:B------:R-:W-:Y:S02]  /*a0b0*/  FFMA.FTZ R114, R154, -R114, R185 ;  /* 0x800000729a727223 */ /* 0x000fe400000100b9 */
[----:B------:R-:W-:Y:S02]  /*a0c0*/  FMUL.FTZ R83, R115, R81 ;  /* 0x0000005173537220 */ /* 0x000fe40000410000 */
[----:B------:R-:W-:-:S02]  /*a0d0*/  FMUL.FTZ R112, R136, R97 ;  /* 0x0000006188707220 */ /* 0x000fc40000410000 */
[----:B------:R-:W-:Y:S02]  /*a0e0*/  FFMA.FTZ R195, R146, R195, R212 ;  /* 0x000000c392c37223 */ /* 0x000fe400000100d4 */
[----:B------:R-:W-:Y:S02]  /*a0f0*/  FMUL.FTZ R75, R209, R152 ;  /* 0x00000098d14b7220 */ /* 0x000fe40000410000 */
[-C--:B------:R-:W-:Y:S02]  /*a100*/  FMUL.FTZ R126, R156, R127.reuse ;  /* 0x0000007f9c7e7220 */ /* 0x080fe40000410000 */
[----:B------:R-:W-:Y:S02]  /*a110*/  FFMA.FTZ R172, R114, R127, R83 ;  /* 0x0000007f72ac7223 */ /* 0x000fe40000010053 */
[----:B------:R-:W-:Y:S01]  /*a120*/  FFMA.FTZ R19, R144, R52, R19 ;  /* 0x0000003490137223 */ /* 0x000fe20000010013 */
[----:B------:R3:W-:Y:S01]  /*a130*/  STS [R69.X4+0x10b0], R126 ;  /* 0x0010b07e45007388 */ /* 0x0007e20000004800 */
[----:B------:R-:W-:-:S02]  /*a140*/  FADD.FTZ R40, R93, R40 ;  /* 0x000000285d287221 */ /* 0x000fc40000010000 */
[----:B------:R-:W-:Y:S02]  /*a150*/  FMUL.FTZ R209, R209, R70 ;  /* 0x00000046d1d17220 */ /* 0x000fe40000410000 */
[----:B------:R-:W-:Y:S02]  /*a160*/  FFMA.FTZ R113, R132, -R112, R161 ;  /* 0x8000007084717223 */ /* 0x000fe400000100a1 */
[----:B------:R-:W-:Y:S02]  /*a170*/  FMUL.FTZ R83, R115, R127 ;  /* 0x0000007f73537220 */ /* 0x000fe40000410000 */
[----:B------:R-:W-:Y:S01]  /*a180*/  FFMA.FTZ R144, R199, R144, R195 ;  /* 0x00000090c7907223 */ /* 0x000fe200000100c3 */
[C---:B------:R-:W-:Y:S01]  /*a190*/  IADD3 R195, R106.reuse, 0x2e0, RZ ;  /* 0x000002e06ac37810 */ /* 0x040fe20007ffe0ff */
[----:B------:R-:W-:Y:S01]  /*a1a0*/  FMUL.FTZ R93, R147, R98 ;  /* 0x00000062935d7220 */ /* 0x000fe20000410000 */
[----:B------:R-:W-:Y:S01]  /*a1b0*/  IADD3 R199, R106, 0x300, RZ ;  /* 0x000003006ac77810 */ /* 0x000fe20007ffe0ff */
[----:B------:R-:W-:-:S02]  /*a1c0*/  FFMA.FTZ R112, R138, -R112, R163 ;  /* 0x800000708a707223 */ /* 0x000fc400000100a3 */
[-C--:B------:R-:W-:Y:S02]  /*a1d0*/  FMUL.FTZ R135, R231, R97.reuse ;  /* 0x00000061e7877220 */ /* 0x080fe40000410000 */
[----:B------:R-:W-:Y:S02]  /*a1e0*/  FMUL.FTZ R127, R232, R97 ;  /* 0x00000061e87f7220 */ /* 0x000fe40000410000 */
[C---:B------:R-:W-:Y:S02]  /*a1f0*/  FFMA.FTZ R70, R130.reuse, R70, R75 ;  /* 0x0000004682467223 */ /* 0x040fe4000001004b */
[----:B------:R-:W-:Y:S01]  /*a200*/  FFMA.FTZ R75, R130, R152, -R209 ;  /* 0x00000098824b7223 */ /* 0x000fe200000108d1 */
[----:B------:R-:W-:Y:S01]  /*a210*/  IADD3 R209, R106, 0x360, RZ ;  /* 0x000003606ad17810 */ /* 0x000fe20007ffe0ff */
[----:B------:R-:W-:Y:S02]  /*a220*/  FADD.FTZ R39, R134, R39 ;  /* 0x0000002786277221 */ /* 0x000fe40000010000 */
[----:B------:R-:W-:-:S02]  /*a230*/  FADD.FTZ R35, R144, R35 ;  /* 0x0000002390237221 */ /* 0x000fc40000010000 */
[----:B------:R-:W-:Y:S02]  /*a240*/  FFMA.FTZ R95, R139, -R93, R168 ;  /* 0x8000005d8b5f7223 */ /* 0x000fe400000100a8 */
[C---:B---3--:R-:W-:Y:S02]  /*a250*/  FMUL.FTZ R126, R112.reuse, R135 ;  /* 0x00000087707e7220 */ /* 0x048fe40000410000 */
[----:B------:R-:W-:Y:S02]  /*a260*/  FMUL.FTZ R130, R112, R127 ;  /* 0x0000007f70827220 */ /* 0x000fe40000410000 */
[----:B------:R-:W-:Y:S02]  /*a270*/  FFMA.FTZ R93, R149, -R93, R166 ;  /* 0x8000005d955d7223 */ /* 0x000fe400000100a6 */
[-C--:B------:R-:W-:Y:S02]  /*a280*/  FMUL.FTZ R144, R229, R98.reuse ;  /* 0x00000062e5907220 */ /* 0x080fe40000410000 */
[----:B------:R-:W-:-:S02]  /*a290*/  FMUL.FTZ R134, R230, R98 ;  /* 0x00000062e6867220 */ /* 0x000fc40000410000 */
[----:B------:R-:W-:Y:S01]  /*a2a0*/  FFMA.FTZ R146, R146, R148, -R201 ;  /* 0x0000009492927223 */ /* 0x000fe200000108c9 */
[----:B------:R-:W-:Y:S01]  /*a2b0*/  IADD3 R201, R106, 0x320, RZ ;  /* 0x000003206ac97810 */ /* 0x000fe20007ffe0ff */
[-C--:B------:R-:W-:Y:S02]  /*a2c0*/  FFMA.FTZ R169, R114, R81.reuse, -R83 ;  /* 0x0000005172a97223 */ /* 0x080fe40000010853 */
[----:B------:R-:W-:Y:S02]  /*a2d0*/  FMUL.FTZ R148, R156, R81 ;  /* 0x000000519c947220 */ /* 0x000fe40000410000 */
[C---:B------:R-:W-:Y:S02]  /*a2e0*/  FFMA.FTZ R81, R113.reuse, R127, R126 ;  /* 0x0000007f71517223 */ /* 0x040fe4000001007e */
[----:B------:R-:W-:Y:S01]  /*a2f0*/  FFMA.FTZ R83, R113, R135, -R130 ;  /* 0x0000008771537223 */ /* 0x000fe20000010882 */
[----:B------:R3:W-:Y:S01]  /*a300*/  STS [R69.X4+0x10b4], R148 ;  /* 0x0010b49445007388 */ /* 0x0007e20000004800 */
[----:B------:R-:W-:-:S02]  /*a310*/  FMUL.FTZ R126, R93, R144 ;  /* 0x000000905d7e7220 */ /* 0x000fc40000410000 */
[-C--:B------:R-:W-:Y:S02]  /*a320*/  FMUL.FTZ R130, R93, R134.reuse ;  /* 0x000000865d827220 */ /* 0x080fe40000410000 */
[----:B------:R-:W-:Y:S02]  /*a330*/  FFMA.FTZ R18, R57, R49, R18 ;  /* 0x0000003139127223 */ /* 0x000fe40000010012 */
[----:B------:R-:W-:Y:S02]  /*a340*/  FADD.FTZ R80, R80, R81 ;  /* 0x0000005150507221 */ /* 0x000fe40000010000 */
[----:B------:R-:W-:Y:S02]  /*a350*/  FADD.FTZ R82, R82, R83 ;  /* 0x0000005352527221 */ /* 0x000fe40000010000 */
[----:B------:R-:W-:Y:S02]  /*a360*/  FFMA.FTZ R57, R200, R57, R143 ;  /* 0x00000039c8397223 */ /* 0x000fe4000001008f */
[----:B------:R-:W-:-:S02]  /*a370*/  FFMA.FTZ R81, R95, R134, R126 ;  /* 0x000000865f517223 */ /* 0x000fc4000001007e */
[----:B------:R-:W-:Y:S02]  /*a380*/  FFMA.FTZ R83, R95, R144, -R130 ;  /* 0x000000905f537223 */ /* 0x000fe40000010882 */
[----:B------:R-:W-:Y:S02]  /*a390*/  FMUL.FTZ R143, R142, R91 ;  /* 0x0000005b8e8f7220 */ /* 0x000fe40000410000 */
[----:B------:R-:W-:Y:S02]  /*a3a0*/  FADD.FTZ R126, R80, R81 ;  /* 0x00000051507e7221 */ /* 0x000fe40000010000 */
[----:B------:R-:W-:Y:S02]  /*a3b0*/  FADD.FTZ R130, R82, R83 ;  /* 0x0000005352827221 */ /* 0x000fe40000010000 */
[----:B------:R-:W-:Y:S02]  /*a3c0*/  FMUL.FTZ R80, R155, R96 ;  /* 0x000000609b507220 */ /* 0x000fe40000410000 */
[----:B------:R-:W-:-:S02]  /*a3d0*/  FFMA.FTZ R82, R150, -R143, R173 ;  /* 0x8000008f96527223 */ /* 0x000fc400000100ad */
[----:B------:R-:W-:Y:S02]  /*a3e0*/  FMUL.FTZ R145, R228, R91 ;  /* 0x0000005be4917220 */ /* 0x000fe40000410000 */
[----:B------:R-:W-:Y:S02]  /*a3f0*/  FFMA.FTZ R83, R140, -R143, R171 ;  /* 0x8000008f8c537223 */ /* 0x000fe400000100ab */
[----:B------:R-:W-:Y:S02]  /*a400*/  FMUL.FTZ R143, R72, R91 ;  /* 0x0000005b488f7220 */ /* 0x000fe40000410000 */
[-C--:B------:R-:W-:Y:S02]  /*a410*/  FFMA.FTZ R81, R151, -R80.reuse, R178 ;  /* 0x8000005097517223 */ /* 0x080fe400000100b2 */
[----:B---3--:R-:W-:Y:S02]  /*a420*/  FMUL.FTZ R148, R82, R145 ;  /* 0x0000009152947220 */ /* 0x008fe40000410000 */
[----:B------:R-:W-:-:S02]  /*a430*/  FFMA.FTZ R80, R157, -R80, R180 ;  /* 0x800000509d507223 */ /* 0x000fc400000100b4 */
[-C--:B------:R-:W-:Y:S02]  /*a440*/  FMUL.FTZ R170, R73, R96.reuse ;  /* 0x0000006049aa7220 */ /* 0x080fe40000410000 */
[----:B------:R-:W-:Y:S02]  /*a450*/  FFMA.FTZ R56, R159, R225, R56 ;  /* 0x000000e19f387223 */ /* 0x000fe40000010038 */
[----:B------:R-:W-:Y:S02]  /*a460*/  FFMA.FTZ R159, R83, R143, R148 ;  /* 0x0000008f539f7223 */ /* 0x000fe40000010094 */
[----:B------:R-:W-:Y:S02]  /*a470*/  FMUL.FTZ R164, R227, R96 ;  /* 0x00000060e3a47220 */ /* 0x000fe40000410000 */
[----:B------:R-:W-:Y:S02]  /*a480*/  FMUL.FTZ R148, R80, R170 ;  /* 0x000000aa50947220 */ /* 0x000fe40000410000 */
[----:B------:R-:W-:-:S02]  /*a490*/  FADD.FTZ R126, R126, R159 ;  /* 0x0000009f7e7e7221 */ /* 0x000fc40000010000 */
[-C--:B------:R-:W-:Y:S02]  /*a4a0*/  FFMA.FTZ R159, R81, R164.reuse, R148 ;  /* 0x000000a4519f7223 */ /* 0x080fe40000010094 */
[----:B------:R-:W-:Y:S02]  /*a4b0*/  FMUL.FTZ R152, R82, R143 ;  /* 0x0000008f52987220 */ /* 0x000fe40000410000 */
[----:B------:R-:W-:Y:S02]  /*a4c0*/  FADD.FTZ R159, R126, R159 ;  /* 0x0000009f7e9f7221 */ /* 0x000fe40000010000 */
[----:B------:R-:W-:Y:S02]  /*a4d0*/  FFMA.FTZ R167, R83, R145, -R152 ;  /* 0x0000009153a77223 */ /* 0x000fe40000010898 */
[----:B------:R-:W-:Y:S02]  /*a4e0*/  FMUL.FTZ R152, R80, R164 ;  /* 0x000000a450987220 */ /* 0x000fe40000410000 */
[----:B------:R-:W-:-:S02]  /*a4f0*/  FADD.FTZ R159, R159, R172 ;  /* 0x000000ac9f9f7221 */ /* 0x000fc40000010000 */
[----:B------:R-:W-:Y:S02]  /*a500*/  FADD.FTZ R130, R130, R167 ;  /* 0x000000a782827221 */ /* 0x000fe40000010000 */
[----:B------:R-:W-:Y:S02]  /*a510*/  FFMA.FTZ R167, R81, R170, -R152 ;  /* 0x000000aa51a77223 */ /* 0x000fe40000010898 */
[----:B------:R-:W-:Y:S01]  /*a520*/  FADD.FTZ R120, R159, R120 ;  /* 0x000000789f787221 */ /* 0x000fe20000010000 */
[----:B------:R-:W-:Y:S01]  /*a530*/  IADD3 R159, R106, 0x160, RZ ;  /* 0x000001606a9f7810 */ /* 0x000fe20007ffe0ff */
[----:B------:R-:W-:Y:S01]  /*a540*/  FADD.FTZ R130, R130, R167 ;  /* 0x000000a782827221 */ /* 0x000fe20000010000 */
[----:B------:R-:W-:Y:S01]  /*a550*/  IADD3 R167, R106, 0x120, RZ ;  /* 0x000001206aa77810 */ /* 0x000fe20007ffe0ff */
[----:B------:R-:W-:Y:S01]  /*a560*/  FADD.FTZ R120, R120, R111 ;  /* 0x0000006f78787221 */ /* 0x000fe20000010000 */
[----:B------:R-:W-:Y:S01]  /*a570*/  IADD3 R111, R106, 0xe0, RZ ;  /* 0x000000e06a6f7810 */ /* 0x000fe20007ffe0ff */
[----:B------:R-:W-:Y:S01]  /*a580*/  FADD.FTZ R148, R130, R169 ;  /* 0x000000a982947221 */ /* 0x000fe20000010000 */
[----:B------:R-:W-:Y:S01]  /*a590*/  IADD3 R169, R106, 0x100, RZ ;  /* 0x000001006aa97810 */ /* 0x000fe20007ffe0ff */
[----:B------:R-:W-:Y:S01]  /*a5a0*/  FADD.FTZ R109, R120, R109 ;  /* 0x0000006d786d7221 */ /* 0x000fe20000010000 */
[-C--:B------:R-:W-:Y:S01]  /*a5b0*/  LEA.HI.SX32 R167, R167, R106.reuse, 0x1b ;  /* 0x0000006aa7a77211 */ /* 0x080fe200078fdaff */
[----:B------:R-:W-:Y:S01]  /*a5c0*/  FADD.FTZ R121, R148, R121 ;  /* 0x0000007994797221 */ /* 0x000fe20000010000 */
[-C--:B------:R-:W-:Y:S01]  /*a5d0*/  LEA.HI.SX32 R169, R169, R106.reuse, 0x1b ;  /* 0x0000006aa9a97211 */ /* 0x080fe200078fdaff */
[----:B------:R-:W-:Y:S01]  /*a5e0*/  FADD.FTZ R109, R109, R86 ;  /* 0x000000566d6d7221 */ /* 0x000fe20000010000 */
[----:B------:R-:W-:Y:S01]  /*a5f0*/  LEA.HI.SX32 R159, R159, R106, 0x1b ;  /* 0x0000006a9f9f7211 */ /* 0x000fe200078fdaff */
[----:B------:R-:W-:-:S02]  /*a600*/  FADD.FTZ R121, R121, R110 ;  /* 0x0000006e79797221 */ /* 0x000fc40000010000 */
[----:B------:R-:W-:Y:S02]  /*a610*/  FADD.FTZ R109, R109, R76 ;  /* 0x0000004c6d6d7221 */ /* 0x000fe40000010000 */
[----:B------:R-:W-:Y:S01]  /*a620*/  FADD.FTZ R120, R121, R108 ;  /* 0x0000006c79787221 */ /* 0x000fe20000010000 */
[C---:B------:R-:W-:Y:S01]  /*a630*/  IADD3 R121, R106.reuse, 0x140, RZ ;  /* 0x000001406a797810 */ /* 0x040fe20007ffe0ff */
[----:B------:R-:W-:Y:S02]  /*a640*/  FADD.FTZ R109, R109, R84 ;  /* 0x000000546d6d7221 */ /* 0x000fe40000010000 */
[C---:B------:R-:W-:Y:S02]  /*a650*/  FMUL.FTZ R220, R189.reuse, R216 ;  /* 0x000000d8bddc7220 */ /* 0x040fe40000410000 */
[----:B------:R-:W-:Y:S01]  /*a660*/  FMUL.FTZ R222, R189, R218 ;  /* 0x000000dabdde7220 */ /* 0x000fe20000410000 */
        /* <DEDUP_REMOVED lines=29> */
[----:B------:R-:W-:Y:S01]  /*a840*/  FADD.FTZ R120, R120, R87 ;  /* 0x0000005778787221 */ /* 0x000fe20000010000 */
[----:B------:R-:W-:Y:S01]  /*a850*/  STS [R69.X4+0x1098], R134 ;  /* 0x0010988645007388 */ /* 0x000fe20000004800 */
[----:B------:R-:W-:Y:S01]  /*a860*/  FFMA.FTZ R85, R85, R203, -R196 ;  /* 0x000000cb55557223 */ /* 0x000fe200000108c4 */
        /* <DEDUP_REMOVED lines=17> */
[----:B---3--:R-:W-:Y:S01]  /*a980*/  FFMA.FTZ R108, -R14, R163, -RZ ;  /* 0x000000a30e6c7223 */ /* 0x008fe200000109ff */
[----:B------:R-:W-:Y:S01]  /*a990*/  STS [R69.X4+0x108c], R122 ;  /* 0x00108c7a45007388 */ /* 0x000fe20000004800 */
[----:B------:R-:W-:Y:S01]  /*a9a0*/  IADD3 R141, R106, 0x260, RZ ;  /* 0x000002606a8d7810 */ /* 0x000fe20007ffe0ff */
[----:B----4-:R-:W-:Y:S01]  /*a9b0*/  FMUL.FTZ R110, R16, R153 ;  /* 0x00000099106e7220 */ /* 0x010fe20000410000 */
[C---:B------:R-:W-:Y:S01]  /*a9c0*/  IADD3 R203, R106.reuse, 0x340, RZ ;  /* 0x000003406acb7810 */ /* 0x040fe20007ffe0ff */
[----:B------:R-:W-:Y:S01]  /*a9d0*/  STS [R69.X4+0x1080], R84 ;  /* 0x0010805445007388 */ /* 0x000fe20000004800 */
[C---:B------:R-:W-:Y:S01]  /*a9e0*/  IADD3 R217, R106.reuse, 0x380, RZ ;  /* 0x000003806ad97810 */ /* 0x040fe20007ffe0ff */
[----:B------:R-:W-:Y:S01]  /*a9f0*/  FFMA.FTZ R158, -R15, R158, -RZ ;  /* 0x0000009e0f9e7223 */ /* 0x000fe200000109ff */
[----:B------:R-:W-:Y:S01]  /*aa00*/  IADD3 R219, R106, 0x3a0, RZ ;  /* 0x000003a06adb7810 */ /* 0x000fe20007ffe0ff */
[----:B------:R3:W-:Y:S01]  /*aa10*/  STS [R69.X4+0x1084], R86 ;  /* 0x0010845645007388 */ /* 0x0007e20000004800 */
[-C--:B------:R-:W-:Y:S01]  /*aa20*/  LEA.HI.SX32 R164, R121, R106.reuse, 0x1b ;  /* 0x0000006a79a47211 */ /* 0x080fe200078fdaff */
[----:B------:R-:W-:Y:S01]  /*aa30*/  FADD.FTZ R37, R184, R37 ;  /* 0x00000025b8257221 */ /* 0x000fe20000010000 */
[-C--:B------:R-:W-:Y:S01]  /*aa40*/  LEA.HI.SX32 R152, R123, R106.reuse, 0x1b ;  /* 0x0000006a7b987211 */ /* 0x080fe200078fdaff */
[----:B------:R-:W-:Y:S01]  /*aa50*/  BAR.SYNC.DEFER_BLOCKING 0x0 ;  /* 0x0000000000007b1d */ /* 0x000fe20000010000 */
[----:B------:R-:W-:Y:S01]  /*aa60*/  LEA.HI.SX32 R148, R125, R106, 0x1b ;  /* 0x0000006a7d947211 */ /* 0x000fe200078fdaff */
[----:B------:R-:W-:Y:S01]  /*aa70*/  FMUL.FTZ R218, R15, R160 ;  /* 0x000000a00fda7220 */ /* 0x000fe20000410000 */
[----:B------:R-:W-:Y:S01]  /*aa80*/  LEA.HI.SX32 R146, R127, R106, 0x1b ;  /* 0x0000006a7f927211 */ /* 0x000fe200078fdaff */
[----:B------:R-:W-:Y:S01]  /*aa90*/  FFMA.FTZ R166, -R13, R166, -RZ ;  /* 0x000000a60da67223 */ /* 0x000fe200000109ff */
[-C--:B------:R-:W-:Y:S01]  /*aaa0*/  LEA.HI.SX32 R144, R131, R106.reuse, 0x1b ;  /* 0x0000006a83907211 */ /* 0x080fe200078fdaff */
[----:B---3--:R-:W-:Y:S01]  /*aab0*/  FFMA.FTZ R86, -R16, R71, -RZ ;  /* 0x0000004710567223 */ /* 0x008fe200000109ff */
[-C--:B------:R-:W-:Y:S01]  /*aac0*/  LEA.HI.SX32 R84, R106, R106.reuse, 0x1b ;  /* 0x0000006a6a547211 */ /* 0x080fe200078fdaff */
        /* <DEDUP_REMOVED lines=9> */
[----:B------:R-:W-:Y:S01]  /*ab60*/  LEA.HI.SX32 R172, R109, R106, 0x1b ;  /* 0x0000006a6dac7211 */ /* 0x000fe200078fdaff */
[----:B------:R-:W-:Y:S01]  /*ab70*/  FMUL.FTZ R190, R9, R190 ;  /* 0x000000be09be7220 */ /* 0x000fe20000410000 */
[----:B------:R-:W-:Y:S01]  /*ab80*/  LEA.HI.SX32 R170, R111, R106, 0x1b ;  /* 0x0000006a6faa7211 */ /* 0x000fe200078fdaff */
[----:B------:R-:W-:Y:S01]  /*ab90*/  FFMA.FTZ R192, -R9, R192, -RZ ;  /* 0x000000c009c07223 */ /* 0x000fe200000109ff */
[----:B------:R-:W-:Y:S01]  /*aba0*/  LEA.HI.SX32 R145, R145, R106, 0x1b ;  /* 0x0000006a91917211 */ /* 0x000fe200078fdaff */
[----:B------:R-:W-:Y:S01]  /*abb0*/  FMUL.FTZ R186, R7, R186 ;  /* 0x000000ba07ba7220 */ /* 0x000fe20000410000 */
[-C--:B------:R-:W-:Y:S01]  /*abc0*/  LEA.HI.SX32 R143, R143, R106.reuse, 0x1b ;  /* 0x0000006a8f8f7211 */ /* 0x080fe200078fdaff */
[----:B------:R-:W3:Y:S01]  /*abd0*/  LDS R216, [R84.X4+0x1080] ;  /* 0x0010800054d87984 */ /* 0x000ee20000004800 */
[----:B------:R-:W-:Y:S01]  /*abe0*/  LEA.HI.SX32 R141, R141, R106, 0x1b ;  /* 0x0000006a8d8d7211 */ /* 0x000fe200078fdaff */
[----:B------:R-:W-:Y:S01]  /*abf0*/  FFMA.FTZ R188, -R7, R188, -RZ ;  /* 0x000000bc07bc7223 */ /* 0x000fe200000109ff */
[-C--:B------:R-:W-:Y:S01]  /*ac00*/  LEA.HI.SX32 R135, R135, R106.reuse, 0x1b ;  /* 0x0000006a87877211 */ /* 0x080fe200078fdaff */
[----:B------:R-:W4:Y:S01]  /*ac10*/  LDS R71, [R179.X4+0x1100] ;  /* 0x00110000b3477984 */ /* 0x000f220000004800 */
[----:B------:R-:W-:Y:S01]  /*ac20*/  LEA.HI.SX32 R134, R189, R106, 0x1b ;  /* 0x0000006abd867211 */ /* 0x000fe200078fdaff */
[----:B------:R-:W-:Y:S01]  /*ac30*/  FMUL.FTZ R202, R5, R202 ;  /* 0x000000ca05ca7220 */ /* 0x000fe20000410000 */
[-C--:B------:R-:W-:Y:S01]  /*ac40*/  LEA.HI.SX32 R131, R191, R106.reuse, 0x1b ;  /* 0x0000006abf837211 */ /* 0x080fe200078fdaff */
[----:B------:R-:W2:Y:S01]  /*ac50*/  LDS R153, [R177.X4+0x1180] ;  /* 0x00118000b1997984 */ /* 0x000ea20000004800 */
[----:B------:R-:W-:Y:S01]  /*ac60*/  LEA.HI.SX32 R130, R195, R106, 0x1b ;  /* 0x0000006ac3827211 */ /* 0x000fe200078fdaff */
[----:B------:R-:W-:Y:S01]  /*ac70*/  FFMA.FTZ R204, -R5, R204, -RZ ;  /* 0x000000cc05cc7223 */ /* 0x000fe200000109ff */
[-C--:B------:R-:W-:Y:S01]  /*ac80*/  LEA.HI.SX32 R127, R199, R106.reuse, 0x1b ;  /* 0x0000006ac77f7211 */ /* 0x080fe200078fdaff */
[----:B------:R-:W1:Y:S01]  /*ac90*/  LDS R189, [R176.X4+0x1200] ;  /* 0x00120000b0bd7984 */ /* 0x000e620000004800 */
        /* <DEDUP_REMOVED lines=9> */
[C---:B------:R-:W-:Y:S01]  /*ad30*/  FMUL.FTZ R214, R0.reuse, R214 ;  /* 0x000000d600d67220 */ /* 0x040fe20000410000 */
[-C--:B------:R-:W-:Y:S01]  /*ad40*/  LEA.HI.SX32 R121, R221, R106.reuse, 0x1b ;  /* 0x0000006add797211 */ /* 0x080fe200078fdaff */
[----:B------:R-:W0:Y:S01]  /*ad50*/  LDS R199, [R172.X4+0x1380] ;  /* 0x00138000acc77984 */ /* 0x000e220000004800 */
[----:B------:R-:W-:Y:S01]  /*ad60*/  LEA.HI.SX32 R120, R223, R106, 0x1b ;  /* 0x0000006adf787211 */ /* 0x000fe200078fdaff */
[----:B------:R-:W-:Y:S01]  /*ad70*/  FFMA.FTZ R78, -R0, R78, -RZ ;  /* 0x0000004e004e7223 */ /* 0x000fe200000109ff */
        /* <DEDUP_REMOVED lines=15> */
[----:B-1----:R-:W1:Y:S04]  /*ae70*/  LDS R245, [R141.X4+0x1a00] ;  /* 0x001a00008df57984 */ /* 0x002e680000004800 */
        /* <DEDUP_REMOVED lines=26> */
[----:B------:R1:W-:Y:S01]  /*b020*/  STS [R69.X4+0x2134], R108 ;  /* 0x0021346c45007388 */ /* 0x0003e20000004800 */
[----:B--2---:R-:W-:-:S03]  /*b030*/  FMUL.FTZ R110, R8, R181 ;  /* 0x000000b5086e7220 */ /* 0x004fc60000410000 */
[----:B------:R2:W-:Y:S01]  /*b040*/  STS [R69.X4+0x2130], R158 ;  /* 0x0021309e45007388 */ /* 0x0005e20000004800 */
[----:B-----5:R-:W-:-:S03]  /*b050*/  FFMA.FTZ R86, -R8, R183, -RZ ;  /* 0x000000b708567223 */ /* 0x020fc600000109ff */
[----:B------:R5:W-:Y:S01]  /*b060*/  STS [R69.X4+0x2140], R110 ;  /* 0x0021406e45007388 */ /* 0x000be20000004800 */
[----:B------:R-:W-:Y:S02]  /*b070*/  FMUL.FTZ R183, R72, UR45 ;  /* 0x0000002d48b77c20 */ /* 0x000fe40008410000 */
[----:B-1----:R-:W-:Y:S01]  /*b080*/  FFMA.FTZ R108, -R6, R193, -RZ ;  /* 0x000000c1066c7223 */ /* 0x002fe200000109ff */
[----:B------:R1:W-:Y:S01]  /*b090*/  STS [R69.X4+0x2144], R86 ;  /* 0x0021445645007388 */ /* 0x0003e20000004800 */
[----:B------:R-:W-:Y:S01]  /*b0a0*/  FFMA.FTZ R183, R228, UR44, -R183 ;  /* 0x0000002ce4b77c23 */ /* 0x000fe200080108b7 */
[----:B--2---:R-:W-:Y:S01]  /*b0b0*/  LEA R158, R85, -R106, 0x1 ;  /* 0x8000006a559e7211 */ /* 0x004fe200078e08ff */
[----:B------:R-:W-:Y:S01]  /*b0c0*/  FMUL.FTZ R85, R226, UR45 ;  /* 0x0000002de2557c20 */ /* 0x000fe20008410000 */
[----:B------:R2:W-:Y:S01]  /*b0d0*/  STS [R69.X4+0x2150], R166 ;  /* 0x002150a645007388 */ /* 0x0005e20000004800 */
[----:B-----5:R-:W-:Y:S01]  /*b0e0*/  FMUL.FTZ R110, R4, R205 ;  /* 0x000000cd046e7220 */ /* 0x020fe20000410000 */
[----:B------:R-:W-:-:S02]  /*b0f0*/  ISETP.GE.AND P0, PT, R158, 0x1, PT ;  /* 0x000000019e00780c */ /* 0x000fc40003f06270 */
[----:B------:R5:W-:Y:S01]  /*b100*/  STS [R69.X4+0x2154], R108 ;  /* 0x0021546c45007388 */ /* 0x000be20000004800 */
[----:B------:R-:W-:Y:S02]  /*b110*/  FFMA.FTZ R162, R74, UR44, -R85 ;  /* 0x0000002c4aa27c23 */ /* 0x000fe40008010855 */
[----:B-1----:R-:W-:Y:S01]  /*b120*/  FFMA.FTZ R86, -R4, R207, -RZ ;  /* 0x000000cf04567223 */ /* 0x002fe200000109ff */
[----:B------:R-:W-:Y:S01]  /*b130*/  STS [R69.X4+0x2108], R218 ;  /* 0x002108da45007388 */ /* 0x000fe20000004800 */
[----:B------:R-:W-:Y:S02]  /*b140*/  FMUL.FTZ R74, R227, UR45 ;  /* 0x0000002de34a7c20 */ /* 0x000fe40008410000 */
[C---:B--2---:R-:W-:Y:S01]  /*b150*/  FMUL.FTZ R166, R2.reuse, R211 ;  /* 0x000000d302a67220 */ /* 0x044fe20000410000 */
[----:B------:R-:W-:Y:S01]  /*b160*/  STS [R69.X4+0x2110], R220 ;  /* 0x002110dc45007388 */ /* 0x000fe20000004800 */
[----:B------:R-:W-:Y:S02]  /*b170*/  FFMA.FTZ R181, R73, UR44, -R74 ;  /* 0x0000002c49b57c23 */ /* 0x000fe4000801084a */
[----:B-----5:R-:W-:Y:S01]  /*b180*/  FFMA.FTZ R108, -R2, R213, -RZ ;  /* 0x000000d5026c7223 */ /* 0x020fe200000109ff */
[----:B------:R-:W-:Y:S01]  /*b190*/  STS [R69.X4+0x2118], R168 ;  /* 0x002118a845007388 */ /* 0x000fe20000004800 */
[----:B------:R-:W-:-:S02]  /*b1a0*/  FMUL.FTZ R85, R228, UR45 ;  /* 0x0000002de4557c20 */ /* 0x000fc40008410000 */
[----:B------:R-:W-:Y:S01]  /*b1b0*/  FMUL.FTZ R74, R232, UR45 ;  /* 0x0000002de84a7c20 */ /* 0x000fe20008410000 */
[----:B------:R1:W-:Y:S03]  /*b1c0*/  STS [R69.X4+0x2128], R178 ;  /* 0x002128b245007388 */ /* 0x0003e60000004800 */
[----:B------:R-:W-:Y:S01]  /*b1d0*/  FFMA.FTZ R171, R231, UR44, -R74 ;  /* 0x0000002ce7ab7c23 */ /* 0x000fe2000801084a */
[----:B------:R2:W-:Y:S01]  /*b1e0*/  STS [R69.X4+0x212c], R180 ;  /* 0x00212cb445007388 */ /* 0x0005e20000004800 */
[----:B------:R-:W-:-:S03]  /*b1f0*/  FMUL.FTZ R74, R236, UR45 ;  /* 0x0000002dec4a7c20 */ /* 0x000fc60008410000 */
[----:B------:R-:W-:Y:S01]  /*b200*/  STS [R69.X4+0x2138], R190 ;  /* 0x002138be45007388 */ /* 0x000fe20000004800 */
[----:B------:R-:W-:Y:S02]  /*b210*/  FFMA.FTZ R74, R235, UR44, R74 ;  /* 0x0000002ceb4a7c23 */ /* 0x000fe4000801004a */
[----:B-1----:R-:W-:Y:S01]  /*b220*/  FMUL.FTZ R178, R230, UR45 ;  /* 0x0000002de6b27c20 */ /* 0x002fe20008410000 */
[----:B------:R-:W-:Y:S01]  /*b230*/  STS [R69.X4+0x213c], R192 ;  /* 0x00213cc045007388 */ /* 0x000fe20000004800 */
[----:B--2---:R-:W-:-:S03]  /*b240*/  FFMA.FTZ R180, R72, UR44, R85 ;  /* 0x0000002c48b47c23 */ /* 0x004fc60008010055 */
[----:B------:R1:W-:Y:S01]  /*b250*/  STS [R69.X4+0x2148], R186 ;  /* 0x002148ba45007388 */ /* 0x0003e20000004800 */
[C---:B------:R-:W-:Y:S02]  /*b260*/  FMUL.FTZ R85, R229.reuse, UR45 ;  /* 0x0000002de5557c20 */ /* 0x040fe40008410000 */
[----:B------:R-:W-:Y:S01]  /*b270*/  FFMA.FTZ R178, R229, UR44, -R178 ;  /* 0x0000002ce5b27c23 */ /* 0x000fe200080108b2 */
[----:B------:R-:W-:Y:S01]  /*b280*/  STS [R69.X4+0x214c], R188 ;  /* 0x00214cbc45007388 */ /* 0x000fe20000004800 */
[----:B------:R-:W-:-:S03]  /*b290*/  FFMA.FTZ R168, R230, UR44, R85 ;  /* 0x0000002ce6a87c23 */ /* 0x000fc60008010055 */
        /* <DEDUP_REMOVED lines=14> */
[----:B------:R-:W-:Y:S02]  /*b380*/  FFMA.FTZ R166, R232, UR44, R69 ;  /* 0x0000002ce8a67c23 */ /* 0x000fe40008010045 */
[----:B------:R-:W-:Y:S02]  /*b390*/  FMUL.FTZ R69, R235, UR45 ;  /* 0x0000002deb457c20 */ /* 0x000fe40008410000 */
[----:B------:R-:W-:Y:S02]  /*b3a0*/  FFMA.FTZ R78, R233, UR44, R78 ;  /* 0x0000002ce94e7c23 */ /* 0x000fe4000801004e */
        /* <DEDUP_REMOVED lines=56> */
.L_x_10995:
[----:B0--34-:R-:W-:Y:S05]  /*b730*/  BSYNC B0 ;  /* 0x0000000000007941 */ /* 0x019fea0003800000 */
.L_x_10994:
        /* <DEDUP_REMOVED lines=14> */
[----:B------:R-:W-:-:S02]  /*b820*/  UIMAD UR49, UR46, UR12, URZ ;  /* 0x0000000c2e3172a4 */ /* 0x000fc4000f8e023f */
[----:B------:R-:W-:Y:S02]  /*b830*/  USHF.R.U64 UR48, UR36, 0x1, UR37 ;  /* 0x0000000124307899 */ /* 0x000fe40008001225 */
[----:B------:R-:W-:Y:S02]  /*b840*/  UIMAD.WIDE.U32 UR40, UR44, UR12, URZ ;  /* 0x0000000c2c2872a5 */ /* 0x000fe4000f8e003f */
[----:B------:R-:W-:Y:S02]  /*b850*/  UIMAD UR46, UR13, UR44, UR45 ;  /* 0x0000002c0d2e72a4 */ /* 0x000fe4000f8e022d */
[----:B------:R-:W-:Y:S02]  /*b860*/  ULDC.64 UR36, c[0x0][0x2a0] ;  /* 0x0000a80000247ab9 */ /* 0x000fe40000000a00 */
[----:B------:R-:W-:Y:S02]  /*b870*/  UIMAD UR47, UR15, UR36, URZ ;  /* 0x000000240f2f72a4 */ /* 0x000fe4000f8e023f */
[----:B------:R-:W-:-:S02]  /*b880*/  UIMAD.WIDE.U32 UR44, UR48, UR12, URZ ;  /* 0x0000000c302c72a5 */ /* 0x000fc4000f8e003f */
[----:B------:R-:W-:Y:S02]  /*b890*/  UIMAD UR49, UR13, UR48, UR49 ;  /* 0x000000300d3172a4 */ /* 0x000fe4000f8e0231 */
[----:B------:R-:W-:Y:S02]  /*b8a0*/  UIADD3 UR41, UR46, UR41, URZ ;  /* 0x000000292e297290 */ /* 0x000fe4000fffe03f */
[----:B------:R-:W-:Y:S02]  /*b8b0*/  UIMAD UR48, UR15, UR38, URZ ;  /* 0x000000260f3072a4 */ /* 0x000fe4000f8e023f */
[----:B------:R-:W-:Y:S02]  /*b8c0*/  UIADD3 UR45, UR49, UR45, URZ ;  /* 0x0000002d312d7290 */ /* 0x000fe4000fffe03f */
[----:B------:R-:W-:Y:S02]  /*b8d0*/  UIMAD UR46, UR14, UR37, UR47 ;  /* 0x000000250e2e72a4 */ /* 0x000fe4000f8e022f */
[----:B------:R-:W-:-:S02]  /*b8e0*/  UIMAD.WIDE.U32 UR40, UR14, UR36, UR40 ;  /* 0x000000240e2872a5 */ /* 0x000fc4000f8e0028 */
[----:B------:R-:W-:Y:S02]  /*b8f0*/  UIMAD UR48, UR14, UR39, UR48 ;  /* 0x000000270e3072a4 */ /* 0x000fe4000f8e0230 */
[----:B------:R-:W-:Y:S02]  /*b900*/  ULDC.64 UR36, c[0x0][0x318] ;  /* 0x0000c60000247ab9 */ /* 0x000fe40000000a00 */
[----:B------:R-:W-:Y:S02]  /*b910*/  UIMAD.WIDE.U32 UR44, UR14, UR38, UR44 ;  /* 0x000000260e2c72a5 */ /* 0x000fe4000f8e002c */
[----:B------:R-:W-:Y:S02]  /*b920*/  UIADD3 UR46, UR46, UR41, URZ ;  /* 0x000000292e2e7290 */ /* 0x000fe4000fffe03f */
[----:B------:R-:W-:Y:S02]  /*b930*/  ULEA UR41, UP0, UR40, UR36, 0x3 ;  /* 0x0000002428297291 */ /* 0x000fe4000f80183f */
[----:B------:R-:W-:-:S02]  /*b940*/  UIADD3 UR36, UR48, UR45, URZ ;  /* 0x0000002d30247290 */ /* 0x000fc4000fffe03f */
        /* <DEDUP_REMOVED lines=27> */
[----:B------:R-:W-:-:S04]  /*bb00*/  IADD3 R87, R87, UR36, RZ ;  /* 0x0000002457577c10 */ /* 0x000fc8000fffe0ff */
[----:B------:R-:W-:Y:S01]  /*bb10*/  IADD3 R85, R85, UR38, RZ ;  /* 0x0000002655557c10 */ /* 0x000fe2000fffe0ff */
[----:B------:R-:W-:Y:S05]  /*bb20*/  @!P0 BRA `(.L_x_10997) ;  /* 0x0000002000008947 */ /* 0x000fea0003800000 */
[----:B0-----:R0:W-:Y:S04]  /*bb30*/  RED.E.ADD.F32.FTZ.RN.STRONG.GPU [R86.64+-0xf80], R71 ;  /* 0xfff080475600798e */ /* 0x0011e8000c10e79a */
[----:B------:R0:W-:Y:S02]  /*bb40*/  RED.E.ADD.F32.FTZ.RN.STRONG.GPU [R84.64+-0xf80], R179 ;  /* 0xfff080b35400798e */ /* 0x0001e4000c10e79a */
.L_x_10997:
[----:B0-----:R-:W-:Y:S05]  /*bb50*/  BSYNC B0 ;  /* 0x0000000000007941 */ /* 0x001fea0003800000 */
.L_x_10996:
[----:B------:R-:W0:Y:S01]  /*bb60*/  LDS R177, [R177.X4+0x2200] ;  /* 0x00220000b1b17984 */ /* 0x000e220000004800 */
[----:B------:R-:W-:Y:S01]  /*bb70*/  BSSY B0, `(.L_x_10998) ;  /* 0x0000004000007945 */ /* 0x000fe20003800000 */
[----:B------:R-:W-:Y:S05]  /*bb80*/  @!P1 BRA `(.L_x_10999) ;  /* 0x0000002000009947 */ /* 0x000fea0003800000 */
[----:B------:R1:W-:Y:S04]  /*bb90*/  RED.E.ADD.F32.FTZ.RN.STRONG.GPU [R86.64+-0xf00], R153 ;  /* 0xfff100995600798e */ /* 0x0003e8000c10e79a */
[----:B0-----:R1:W-:Y:S02]  /*bba0*/  RED.E.ADD.F32.FTZ.RN.STRONG.GPU [R84.64+-0xf00], R177 ;  /* 0xfff100b15400798e */ /* 0x0013e4000c10e79a */
.L_x_10999:
[----:B------:R-:W-:Y:S05]  /*bbb0*/  BSYNC B0 ;  /* 0x0000000000007941 */ /* 0x000fea0003800000 */
.L_x_10998:
[----:B------:R2:W3:Y:S01]  /*bbc0*/  LDS R71, [R176.X4+0x2280] ;  /* 0x00228000b0477984 */ /* 0x0004e20000004800 */
[----:B------:R-:W-:Y:S01]  /*bbd0*/  BSSY B0, `(.L_x_11000) ;  /* 0x0000004000007945 */ /* 0x000fe20003800000 */
[----:B------:R-:W-:Y:S05]  /*bbe0*/  @!P2 BRA `(.L_x_11001) ;  /* 0x000000200000a947 */ /* 0x000fea0003800000 */
[----:B------:R4:W-:Y:S04]  /*bbf0*/  RED.E.ADD.F32.FTZ.RN.STRONG.GPU [R86.64+-0xe80], R189 ;  /* 0xfff180bd5600798e */ /* 0x0009e8000c10e79a */
[----:B---3--:R4:W-:Y:S02]  /*bc00*/  RED.E.ADD.F32.FTZ.RN.STRONG.GPU [R84.64+-0xe80], R71 ;  /* 0xfff180475400798e */ /* 0x0089e4000c10e79a */
.L_x_11001:
[----:B------:R-:W-:Y:S05]  /*bc10*/  BSYNC B0 ;  /* 0x0000000000007941 */ /* 0x000fea0003800000 */
.L_x_11000:
        /* <DEDUP_REMOVED lines=12> */
.L_x_11003:
[----:B------:R-:W-:Y:S05]  /*bce0*/  BSYNC B0 ;  /* 0x0000000000007941 */ /* 0x000fea0003800000 */
.L_x_11002:
[----:B---34-:R3:W4:Y:S01]  /*bcf0*/  LDS R71, [R174.X4+0x2380] ;  /* 0x00238000ae477984 */ /* 0x0187220000004800 */
[----:B------:R-:W-:Y:S01]  /*bd00*/  BSSY B0, `(.L_x_11004) ;  /* 0x0000004000007945 */ /* 0x000fe20003800000 */
[----:B------:R-:W-:Y:S05]  /*bd10*/  @!P0 BRA `(.L_x_11005) ;  /* 0x0000002000008947 */ /* 0x000fea0003800000 */
[----:B------:R2:W-:Y:S04]  /*bd20*/  RED.E.ADD.F32.FTZ.RN.STRONG.GPU [R86.64+-0xd80], R195 ;  /* 0xfff280c35600798e */ /* 0x0005e8000c10e79a */
[----:B----4-:R2:W-:Y:S02]  /*bd30*/  RED.E.ADD.F32.FTZ.RN.STRONG.GPU [R84.64+-0xd80], R71 ;  /* 0xfff280475400798e */ /* 0x0105e4000c10e79a */
.L_x_11005:
[----:B------:R-:W-:Y:S05]  /*bd40*/  BSYNC B0 ;  /* 0x0000000000007941 */ /* 0x000fea0003800000 */
.L_x_11004:
[----:B--2-4-:R2:W4:Y:S01]  /*bd50*/  LDS R71, [R172.X4+0x2400] ;  /* 0x00240000ac477984 */ /* 0x0145220000004800 */
[----:B------:R-:W-:Y:S01]  /*bd60*/  BSSY B0, `(.L_x_11006) ;  /* 0x0000004000007945 */ /* 0x000fe20003800000 */
[----:B------:R-:W-:Y:S05]  /*bd70*/  @!P1 BRA `(.L_x_11007) ;  /* 0x0000002000009947 */ /* 0x000fea0003800000 */
[----:B------:R2:W-:Y:S04]  /*bd80*/  RED.E.ADD.F32.FTZ.RN.STRONG.GPU [R86.64+-0xd00], R199 ;  /* 0xfff300c75600798e */ /* 0x0005e8000c10e79a */
[----:B----4-:R2:W-:Y:S02]  /*bd90*/  RED.E.ADD.F32.FTZ.RN.STRONG.GPU [R84.64+-0xd00], R71 ;  /* 0xfff300475400798e */ /* 0x0105e4000c10e79a */
.L_x_11007:
[----:B------:R-:W-:Y:S05]  /*bda0*/  BSYNC B0 ;  /* 0x0000000000007941 */ /* 0x000fea0003800000 */
.L_x_11006:
[----:B--2-4-:R2:W4:Y:S01]  /*bdb0*/  LDS R71, [R170.X4+0x2480] ;  /* 0x00248000aa477984 */ /* 0x0145220000004800 */
[----:B------:R-:W-:Y:S01]  /*bdc0*/  BSSY B0, `(.L_x_11008) ;  /* 0x0000004000007945 */ /* 0x000fe20003800000 */
[----:B------:R-:W-:Y:S05]  /*bdd0*/  @!P2 BRA `(.L_x_11009) ;  /* 0x000000200000a947 */ /* 0x000fea0003800000 */
[----:B------:R2:W-:Y:S04]  /*bde0*/  RED.E.ADD.F32.FTZ.RN.STRONG.GPU [R86.64+-0xc80], R201 ;  /* 0xfff380c95600798e */ /* 0x0005e8000c10e79a */
[----:B----4-:R2:W-:Y:S02]  /*bdf0*/  RED.E.ADD.F32.FTZ.RN.STRONG.GPU [R84.64+-0xc80], R71 ;  /* 0xfff380475400798e */ /* 0x0105e4000c10e79a */
.L_x_11009:
[----:B------:R-:W-:Y:S05]  /*be00*/  BSYNC B0 ;  /* 0x0000000000007941 */ /* 0x000fea0003800000 */
.L_x_11008:
[----:B------:R-:W2:Y:S01]  /*be10*/  LDS R169, [R169.X4+0x2500] ;  /* 0x00250000a9a97984 */ /* 0x000ea20000004800 */
[----:B------:R-:W-:Y:S01]  /*be20*/  BSSY B0, `(.L_x_11010) ;  /* 0x0000004000007945 */ /* 0x000fe20003800000 */
[----:B------:R-:W-:Y:S05]  /*be30*/  @!P3 BRA `(.L_x_11011) ;  /* 0x000000200000b947 */ /* 0x000fea0003800000 */
[----:B------:R3:W-:Y:S04]  /*be40*/  RED.E.ADD.F32.FTZ.RN.STRONG.GPU [R86.64+-0xc00], R203 ;  /* 0xfff400cb5600798e */ /* 0x0007e8000c10e79a */
[----:B--2---:R3:W-:Y:S02]  /*be50*/  RED.E.ADD.F32.FTZ.RN.STRONG.GPU [R84.64+-0xc00], R169 ;  /* 0xfff400a95400798e */ /* 0x0047e4000c10e79a */
.L_x_11011:
[----:B------:R-:W-:Y:S05]  /*be60*/  BSYNC B0 ;  /* 0x0000000000007941 */ /* 0x000fea0003800000 */
.L_x_11010:
[----:B------:R-:W3:Y:S01]  /*be70*/  LDS R167, [R167.X4+0x2580] ;  /* 0x00258000a7a77984 */ /* 0x000ee20000004800 */
[----:B------:R-:W-:Y:S01]  /*be80*/  BSSY B0, `(.L_x_11012) ;  /* 0x0000004000007945 */ /* 0x000fe20003800000 */
[----:B------:R-:W-:Y:S05]  /*be90*/  @!P4 BRA `(.L_x_11013) ;  /* 0x000000200000c947 */ /* 0x000fea0003800000 */
[----:B------:R4:W-:Y:S04]  /*bea0*/  RED.E.ADD.F32.FTZ.RN.STRONG.GPU [R86.64+-0xb80], R209 ;  /* 0xfff480d15600798e */ /* 0x0009e8000c10e79a */
[----:B---3--:R4:W-:Y:S02]  /*beb0*/  RED.E.ADD.F32.FTZ.RN.STRONG.GPU [R84.64+-0xb80], R167 ;  /* 0xfff480a75400798e */ /* 0x0089e4000c10e79a */
.L_x_11013:
[----:B------:R-:W-:Y:S05]  /*bec0*/  BSYNC B0 ;  /* 0x0000000000007941 */ /* 0x000fea0003800000 */
.L_x_11012:
[----:B--2-4-:R2:W4:Y:S01]  /*bed0*/  LDS R71, [R164.X4+0x2600] ;  /* 0x00260000a4477984 */ /* 0x0145220000004800 */
[----:B------:R-:W-:Y:S01]  /*bee0*/  BSSY B0, `(.L_x_11014) ;  /* 0x0000004000007945 */ /* 0x000fe20003800000 */
[----:B------:R-:W-:Y:S05]  /*bef0*/  @!P5 BRA `(.L_x_11015) ;  /* 0x000000200000d947 */ /* 0x000fea0003800000 */
[----:B------:R2:W-:Y:S04]  /*bf00*/  RED.E.ADD.F32.FTZ.RN.STRONG.GPU [R86.64+-0xb00], R217 ;  /* 0xfff500d95600798e */ /* 0x0005e8000c10e79a */
[----:B----4-:R2:W-:Y:S02]  /*bf10*/  RED.E.ADD.F32.FTZ.RN.STRONG.GPU [R84.64+-0xb00], R71 ;  /* 0xfff500475400798e */ /* 0x0105e4000c10e79a */
.L_x_11015:
[----:B------:R-:W-:Y:S05]  /*bf20*/  BSYNC B0 ;  /* 0x0000000000007941 */ /* 0x000fea0003800000 */
.L_x_11014:
        /* <DEDUP_REMOVED lines=12> */
.L_x_11017:
[----:B------:R-:W-:Y:S05]  /*bff0*/  BSYNC B0 ;  /* 0x0000000000007941 */ /* 0x000fea0003800000 */
.L_x_11016:
[----:B--2-4-:R2:W4:Y:S01]  /*c000*/  LDS R71, [R152.X4+0x2700] ;  /* 0x0027000098477984 */ /* 0x0145220000004800 */
[----:B------:R-:W-:Y:S01]  /*c010*/  BSSY B0, `(.L_x_11018) ;  /* 0x0000004000007945 */ /* 0x000fe20003800000 */
[----:B------:R-:W-:Y:S05]  /*c020*/  @!P0 BRA `(.L_x_11019) ;  /* 0x0000002000008947 */ /* 0x000fea0003800000 */
[----:B------:R2:W-:Y:S04]  /*c030*/  RED.E.ADD.F32.FTZ.RN.STRONG.GPU [R86.64+-0xa00], R221 ;  /* 0xfff600dd5600798e */ /* 0x0005e8000c10e79a */
[----:B----4-:R2:W-:Y:S02]  /*c040*/  RED.E.ADD.F32.FTZ.RN.STRONG.GPU [R84.64+-0xa00], R71 ;  /* 0xfff600475400798e */ /* 0x0105e4000c10e79a */
.L_x_11019:
[----:B------:R-:W-:Y:S05]  /*c050*/  BSYNC B0 ;  /* 0x0000000000007941 */ /* 0x000fea0003800000 */
.L_x_11018:
[----:B--2-4-:R2:W4:Y:S01]  /*c060*/  LDS R71, [R148.X4+0x2780] ;  /* 0x0027800094477984 */ /* 0x0145220000004800 */
[----:B------:R-:W-:Y:S01]  /*c070*/  BSSY B0, `(.L_x_11020) ;  /* 0x0000004000007945 */ /* 0x000fe20003800000 */
[----:B------:R-:W-:Y:S05]  /*c080*/  @!P1 BRA `(.L_x_11021) ;  /* 0x0000002000009947 */ /* 0x000fea0003800000 */
[----:B------:R2:W-:Y:S04]  /*c090*/  RED.E.ADD.F32.FTZ.RN.STRONG.GPU [R86.64+-0x980], R223 ;  /* 0xfff680df5600798e */ /* 0x0005e8000c10e79a */
[----:B----4-:R2:W-:Y:S02]  /*c0a0*/  RED.E.ADD.F32.FTZ.RN.STRONG.GPU [R84.64+-0x980], R71 ;  /* 0xfff680475400798e */ /* 0x0105e4000c10e79a */
.L_x_11021:
[----:B------:R-:W-:Y:S05]  /*c0b0*/  BSYNC B0 ;  /* 0x0000000000007941 */ /* 0x000fea0003800000 */
.L_x_11020:
[----:B--2-4-:R2:W4:Y:S01]  /*c0c0*/  LDS R71, [R146.X4+0x2800] ;  /* 0x0028000092477984 */ /* 0x0145220000004800 */
[----:B------:R-:W-:Y:S01]  /*c0d0*/  BSSY B0, `(.L_x_11022) ;  /* 0x0000004000007945 */ /* 0x000fe20003800000 */
[----:B------:R-:W-:Y:S05]  /*c0e0*/  @!P2 BRA `(.L_x_11023) ;  /* 0x000000200000a947 */ /* 0x000fea0003800000 */
[----:B------:R2:W-:Y:S04]  /*c0f0*/  RED.E.ADD.F32.FTZ.RN.STRONG.GPU [R86.64+-0x900], R225 ;  /* 0xfff700e15600798e */ /* 0x0005e8000c10e79a */
[----:B----4-:R2:W-:Y:S02]  /*c100*/  RED.E.ADD.F32.FTZ.RN.STRONG.GPU [R84.64+-0x900], R71 ;  /* 0xfff700475400798e */ /* 0x0105e4000c10e79a */
.L_x_11023:
[----:B------:R-:W-:Y:S05]  /*c110*/  BSYNC B0 ;  /* 0x0000000000007941 */ /* 0x000fea0003800000 */
.L_x_11022:
[----:B------:R-:W2:Y:S01]  /*c120*/  LDS R145, [R145.X4+0x2880] ;  /* 0x0028800091917984 */ /* 0x000ea20000004800 */
[----:B------:R-:W-:Y:S01]  /*c130*/  BSSY B0, `(.L_x_11024) ;  /* 0x0000004000007945 */ /* 0x000fe20003800000 */
[----:B------:R-:W-:Y:S05]  /*c140*/  @!P3 BRA `(.L_x_11025) ;  /* 0x000000200000b947 */ /* 0x000fea0003800000 */
[----:B------:R4:W-:Y:S04]  /*c150*/  RED.E.ADD.F32.FTZ.RN.STRONG.GPU [R86.64+-0x880], R237 ;  /* 0xfff780ed5600798e */ /* 0x0009e8000c10e79a */
[----:B--2---:R4:W-:Y:S02]  /*c160*/  RED.E.ADD.F32.FTZ.RN.STRONG.GPU [R84.64+-0x880], R145 ;  /* 0xfff780915400798e */ /* 0x0049e4000c10e79a */
.L_x_11025:
[----:B------:R-:W-:Y:S05]  /*c170*/  BSYNC B0 ;  /* 0x0000000000007941 */ /* 0x000fea0003800000 */
.L_x_11024:
[----:B------:R-:W4:Y:S01]  /*c180*/  LDS R215, [R215.X4+0x2900] ;  /* 0x00290000d7d77984 */ /* 0x000f220000004800 */
[----:B------:R-:W-:Y:S01]  /*c190*/  BSSY B0, `(.L_x_11026) ;  /* 0x0000004000007945 */ /* 0x000fe20003800000 */
[----:B------:R-:W-:Y:S05]  /*c1a0*/  @!P4 BRA `(.L_x_11027) ;  /* 0x000000200000c947 */ /* 0x000fea0003800000 */
[----:B------:R4:W-:Y:S04]  /*c1b0*/  RED.E.ADD.F32.FTZ.RN.STRONG.GPU [R86.64+-0x800], R239 ;  /* 0xfff800ef5600798e */ /* 0x0009e8000c10e79a */
[----:B----4-:R4:W-:Y:S02]  /*c1c0*/  RED.E.ADD.F32.FTZ.RN.STRONG.GPU [R84.64+-0x800], R215 ;  /* 0xfff800d75400798e */ /* 0x0109e4000c10e79a */
.L_x_11027:
[----:B------:R-:W-:Y:S05]  /*c1d0*/  BSYNC B0 ;  /* 0x0000000000007941 */ /* 0x000fea0003800000 */
.L_x_11026:
[----:B--2-4-:R2:W4:Y:S01]  /*c1e0*/  LDS R71, [R144.X4+0x2980] ;  /* 0x0029800090477984 */ /* 0x0145220000004800 */
[----:B------:R-:W-:Y:S01]  /*c1f0*/  BSSY B0, `(.L_x_11028) ;  /* 0x0000004000007945 */ /* 0x000fe20003800000 */
[----:B------:R-:W-:Y:S05]  /*c200*/  @!P5 BRA `(.L_x_11029) ;  /* 0x000000200000d947 */ /* 0x000fea0003800000 */
[----:B------:R2:W-:Y:S04]  /*c210*/  RED.E.ADD.F32.FTZ.RN.STRONG.GPU [R86.64+-0x780], R241 ;  /* 0xfff880f15600798e */ /* 0x0005e8000c10e79a */
[----:B----4-:R2:W-:Y:S02]  /*c220*/  RED.E.ADD.F32.FTZ.RN.STRONG.GPU [R84.64+-0x780], R71 ;  /* 0xfff880475400798e */ /* 0x0105e4000c10e79a */
.L_x_11029:
[----:B------:R-:W-:Y:S05]  /*c230*/  BSYNC B0 ;  /* 0x0000000000007941 */ /* 0x000fea0003800000 */
.L_x_11028:
        /* <DEDUP_REMOVED lines=12> */
.L_x_11031:
[----:B------:R-:W-:Y:S05]  /*c300*/  BSYNC B0 ;  /* 0x0000000000007941 */ /* 0x000fea0003800000 */
.L_x_11030:
[----:B------:R-:W4:Y:S01]  /*c310*/  LDS R141, [R141.X4+0x2a80] ;  /* 0x002a80008d8d7984 */ /* 0x000f220000004800 */
[----:B------:R-:W-:Y:S01]  /*c320*/  BSSY B0, `(.L_x_11032) ;  /* 0x0000004000007945 */ /* 0x000fe20003800000 */
[----:B------:R-:W-:Y:S05]  /*c330*/  @!P0 BRA `(.L_x_11033) ;  /* 0x0000002000008947 */ /* 0x000fea0003800000 */
[----:B------:R4:W-:Y:S04]  /*c340*/  RED.E.ADD.F32.FTZ.RN.STRONG.GPU [R86.64+-0x680], R245 ;  /* 0xfff980f55600798e */ /* 0x0009e8000c10e79a */
[----:B----4-:R4:W-:Y:S02]  /*c350*/  RED.E.ADD.F32.FTZ.RN.STRONG.GPU [R84.64+-0x680], R141 ;  /* 0xfff9808d5400798e */ /* 0x0109e4000c10e79a */
.L_x_11033:
[----:B------:R-:W-:Y:S05]  /*c360*/  BSYNC B0 ;  /* 0x0000000000007941 */ /* 0x000fea0003800000 */
.L_x_11032:
[----:B------:R-:W4:Y:S01]  /*c370*/  LDS R135, [R135.X4+0x2b00] ;  /* 0x002b000087877984 */ /* 0x000f220000004800 */
[----:B------:R-:W-:Y:S01]  /*c380*/  BSSY B0, `(.L_x_11034) ;  /* 0x0000004000007945 */ /* 0x000fe20003800000 */
[----:B------:R-:W-:Y:S05]  /*c390*/  @!P1 BRA `(.L_x_11035) ;  /* 0x0000002000009947 */ /* 0x000fea0003800000 */
[----:B------:R4:W-:Y:S04]  /*c3a0*/  RED.E.ADD.F32.FTZ.RN.STRONG.GPU [R86.64+-0x600], R247 ;  /* 0xfffa00f75600798e */ /* 0x0009e8000c10e79a */
[----:B----4-:R4:W-:Y:S02]  /*c3b0*/  RED.E.ADD.F32.FTZ.RN.STRONG.GPU [R84.64+-0x600], R135 ;  /* 0xfffa00875400798e */ /* 0x0109e4000c10e79a */
.L_x_11035:
[----:B------:R-:W-:Y:S05]  /*c3c0*/  BSYNC B0 ;  /* 0x0000000000007941 */ /* 0x000fea0003800000 */
.L_x_11034:
[----:B--2-4-:R2:W4:Y:S01]  /*c3d0*/  LDS R71, [R134.X4+0x2b80] ;  /* 0x002b800086477984 */ /* 0x0145220000004800 */
[----:B------:R-:W-:Y:S01]  /*c3e0*/  BSSY B0, `(.L_x_11036) ;  /* 0x0000004000007945 */ /* 0x000fe20003800000 */
[----:B------:R-:W-:Y:S05]  /*c3f0*/  @!P2 BRA `(.L_x_11037) ;  /* 0x000000200000a947 */ /* 0x000fea0003800000 */
[----:B------:R2:W-:Y:S04]  /*c400*/  RED.E.ADD.F32.FTZ.RN.STRONG.GPU [R86.64+-0x580], R249 ;  /* 0xfffa80f95600798e */ /* 0x0005e8000c10e79a */
[----:B----4-:R2:W-:Y:S02]  /*c410*/  RED.E.ADD.F32.FTZ.RN.STRONG.GPU [R84.64+-0x580], R71 ;  /* 0xfffa80475400798e */ /* 0x0105e4000c10e79a */
.L_x_11037:
[----:B------:R-:W-:Y:S05]  /*c420*/  BSYNC B0 ;  /* 0x0000000000007941 */ /* 0x000fea0003800000 */
.L_x_11036:
[----:B------:R-:W2:Y:S01]  /*c430*/  LDS R131, [R131.X4+0x2c00] ;  /* 0x002c000083837984 */ /* 0x000ea20000004800 */
[----:B------:R-:W-:Y:S01]  /*c440*/  BSSY B0, `(.L_x_11038) ;  /* 0x0000004000007945 */ /* 0x000fe20003800000 */
[----:B------:R-:W-:Y:S05]  /*c450*/  @!P3 BRA `(.L_x_11039) ;  /* 0x000000200000b947 */ /* 0x000fea0003800000 */
[----:B------:R4:W-:Y:S04]  /*c460*/  RED.E.ADD.F32.FTZ.RN.STRONG.GPU [R86.64+-0x500], R251 ;  /* 0xfffb00fb5600798e */ /* 0x0009e8000c10e79a */
[----:B--2---:R4:W-:Y:S02]  /*c470*/  RED.E.ADD.F32.FTZ.RN.STRONG.GPU [R84.64+-0x500], R131 ;  /* 0xfffb00835400798e */ /* 0x0049e4000c10e79a */
.L_x_11039:
[----:B------:R-:W-:Y:S05]  /*c480*/  BSYNC B0 ;  /* 0x0000000000007941 */ /* 0x000fea0003800000 */
.L_x_11038:
[----:B--2-4-:R2:W4:Y:S01]  /*c490*/  LDS R71, [R130.X4+0x2c80] ;  /* 0x002c800082477984 */ /* 0x0145220000004800 */
[----:B------:R-:W-:Y:S01]  /*c4a0*/  BSSY B0, `(.L_x_11040) ;  /* 0x0000004000007945 */ /* 0x000fe20003800000 */
[----:B------:R-:W-:Y:S05]  /*c4b0*/  @!P4 BRA `(.L_x_11041) ;  /* 0x000000200000c947 */ /* 0x000fea0003800000 */
[----:B------:R2:W-:Y:S04]  /*c4c0*/  RED.E.ADD.F32.FTZ.RN.STRONG.GPU [R86.64+-0x480], R160 ;  /* 0xfffb80a05600798e */ /* 0x0005e8000c10e79a */
[----:B----4-:R2:W-:Y:S02]  /*c4d0*/  RED.E.ADD.F32.FTZ.RN.STRONG.GPU [R84.64+-0x480], R71 ;  /* 0xfffb80475400798e */ /* 0x0105e4000c10e79a */
.L_x_11041:
[----:B------:R-:W-:Y:S05]  /*c4e0*/  BSYNC B0 ;  /* 0x0000000000007941 */ /* 0x000fea0003800000 */
.L_x_11040:
[----:B------:R-:W2:Y:S01]  /*c4f0*/  LDS R127, [R127.X4+0x2d00] ;  /* 0x002d00007f7f7984 */ /* 0x000ea20000004800 */
[----:B------:R-:W-:Y:S01]  /*c500*/  BSSY B0, `(.L_x_11042) ;  /* 0x0000004000007945 */ /* 0x000fe20003800000 */
[----:B------:R-:W-:Y:S05]  /*c510*/  @!P5 BRA `(.L_x_11043) ;  /* 0x000000200000d947 */ /* 0x000fea0003800000 */
[----:B------:R4:W-:Y:S04]  /*c520*/  RED.E.ADD.F32.FTZ.RN.STRONG.GPU [R86.64+-0x400], R182 ;  /* 0xfffc00b65600798e */ /* 0x0009e8000c10e79a */
[----:B--2---:R4:W-:Y:S02]  /*c530*/  RED.E.ADD.F32.FTZ.RN.STRONG.GPU [R84.64+-0x400], R127 ;  /* 0xfffc007f5400798e */ /* 0x0049e4000c10e79a */
.L_x_11043:
[----:B------:R-:W-:Y:S05]  /*c540*/  BSYNC B0 ;  /* 0x0000000000007941 */ /* 0x000fea0003800000 */
.L_x_11042:
        /* <DEDUP_REMOVED lines=12> */
.L_x_11045:
[----:B--2---:R-:W-:Y:S05]  /*c610*/  BSYNC B0 ;  /* 0x0000000000007941 */ /* 0x004fea0003800000 */
.L_x_11044:
[----:B------:R-:W2:Y:S01]  /*c620*/  LDS R125, [R125.X4+0x2e00] ;  /* 0x002e00007d7d7984 */ /* 0x000ea20000004800 */
[----:B------:R-:W-:Y:S01]  /*c630*/  BSSY B0, `(.L_x_11046) ;  /* 0x0000004000007945 */ /* 0x000fe20003800000 */
[----:B------:R-:W-:Y:S05]  /*c640*/  @!P0 BRA `(.L_x_11047) ;  /* 0x0000002000008947 */ /* 0x000fea0003800000 */
[----:B------:R4:W-:Y:S04]  /*c650*/  RED.E.ADD.F32.FTZ.RN.STRONG.GPU [R86.64+-0x300], R194 ;  /* 0xfffd00c25600798e */ /* 0x0009e8000c10e79a */
[----:B--2---:R4:W-:Y:S02]  /*c660*/  RED.E.ADD.F32.FTZ.RN.STRONG.GPU [R84.64+-0x300], R125 ;  /* 0xfffd007d5400798e */ /* 0x0049e4000c10e79a */
.L_x_11047:
[----:B------:R-:W-:Y:S05]  /*c670*/  BSYNC B0 ;  /* 0x0000000000007941 */ /* 0x000fea0003800000 */
.L_x_11046:
[----:B----4-:R4:W3:Y:S01]  /*c680*/  LDS R71, [R124.X4+0x2e80] ;  /* 0x002e80007c477984 */ /* 0x0108e20000004800 */
[----:B------:R-:W-:Y:S01]  /*c690*/  BSSY B0, `(.L_x_11048) ;  /* 0x0000004000007945 */ /* 0x000fe20003800000 */
[----:B------:R-:W-:Y:S05]  /*c6a0*/  @!P1 BRA `(.L_x_11049) ;  /* 0x0000002000009947 */ /* 0x000fea0003800000 */
[----:B------:R4:W-:Y:S04]  /*c6b0*/  RED.E.ADD.F32.FTZ.RN.STRONG.GPU [R86.64+-0x280], R196 ;  /* 0xfffd80c45600798e */ /* 0x0009e8000c10e79a */
[----:B---3--:R4:W-:Y:S02]  /*c6c0*/  RED.E.ADD.F32.FTZ.RN.STRONG.GPU [R84.64+-0x280], R71 ;  /* 0xfffd80475400798e */ /* 0x0089e4000c10e79a */
.L_x_11049:
[----:B------:R-:W-:Y:S05]  /*c6d0*/  BSYNC B0 ;  /* 0x0000000000007941 */ /* 0x000fea0003800000 */
.L_x_11048:
[----:B------:R-:W4:Y:S01]  /*c6e0*/  LDS R123, [R123.X4+0x2f00] ;  /* 0x002f00007b7b7984 */ /* 0x000f220000004800 */
[----:B------:R-:W-:Y:S01]  /*c6f0*/  BSSY B0, `(.L_x_11050) ;  /* 0x0000004000007945 */ /* 0x000fe20003800000 */
[----:B------:R-:W-:Y:S05]  /*c700*/  @!P2 BRA `(.L_x_11051) ;  /* 0x000000200000a947 */ /* 0x000fea0003800000 */
[----:B------:R4:W-:Y:S04]  /*c710*/  RED.E.ADD.F32.FTZ.RN.STRONG.GPU [R86.64+-0x200], R198 ;  /* 0xfffe00c65600798e */ /* 0x0009e8000c10e79a */
[----:B----4-:R4:W-:Y:S02]  /*c720*/  RED.E.ADD.F32.FTZ.RN.STRONG.GPU [R84.64+-0x200], R123 ;  /* 0xfffe007b5400798e */ /* 0x0109e4000c10e79a */
.L_x_11051:
[----:B------:R-:W-:Y:S05]  /*c730*/  BSYNC B0 ;  /* 0x0000000000007941 */ /* 0x000fea0003800000 */
.L_x_11050:
[----:B---34-:R3:W4:Y:S01]  /*c740*/  LDS R71, [R122.X4+0x2f80] ;  /* 0x002f80007a477984 */ /* 0x0187220000004800 */
[----:B------:R-:W-:Y:S01]  /*c750*/  BSSY B0, `(.L_x_11052) ;  /* 0x0000004000007945 */ /* 0x000fe20003800000 */
[----:B------:R-:W-:Y:S05]  /*c760*/  @!P3 BRA `(.L_x_11053) ;  /* 0x000000200000b947 */ /* 0x000fea0003800000 */
[----:B------:R3:W-:Y:S04]  /*c770*/  RED.E.ADD.F32.FTZ.RN.STRONG.GPU [R86.64+-0x180], R200 ;  /* 0xfffe80c85600798e */ /* 0x0007e8000c10e79a */
[----:B----4-:R3:W-:Y:S02]  /*c780*/  RED.E.ADD.F32.FTZ.RN.STRONG.GPU [R84.64+-0x180], R71 ;  /* 0xfffe80475400798e */ /* 0x0107e4000c10e79a */
.L_x_11053:
[----:B------:R-:W-:Y:S05]  /*c790*/  BSYNC B0 ;  /* 0x0000000000007941 */ /* 0x000fea0003800000 */
.L_x_11052:
[----:B------:R-:W3:Y:S01]  /*c7a0*/  LDS R121, [R121.X4+0x3000] ;  /* 0x0030000079797984 */ /* 0x000ee20000004800 */
[----:B------:R-:W-:Y:S01]  /*c7b0*/  BSSY B0, `(.L_x_11054) ;  /* 0x0000004000007945 */ /* 0x000fe20003800000 */
[----:B------:R-:W-:Y:S05]  /*c7c0*/  @!P4 BRA `(.L_x_11055) ;  /* 0x000000200000c947 */ /* 0x000fea0003800000 */
[----:B------:R4:W-:Y:S04]  /*c7d0*/  RED.E.ADD.F32.FTZ.RN.STRONG.GPU [R86.64+-0x100], R206 ;  /* 0xffff00ce5600798e */ /* 0x0009e8000c10e79a */
[----:B---3--:R4:W-:Y:S02]  /*c7e0*/  RED.E.ADD.F32.FTZ.RN.STRONG.GPU [R84.64+-0x100], R121 ;  /* 0xffff00795400798e */ /* 0x0089e4000c10e79a */
.L_x_11055:
[----:B------:R-:W-:Y:S05]  /*c7f0*/  BSYNC B0 ;  /* 0x0000000000007941 */ /* 0x000fea0003800000 */
.L_x_11054:
[----:B---34-:R3:W4:Y:S01]  /*c800*/  LDS R71, [R120.X4+0x3080] ;  /* 0x0030800078477984 */ /* 0x0187220000004800 */
[----:B------:R-:W-:Y:S01]  /*c810*/  BSSY B0, `(.L_x_11056) ;  /* 0x0000004000007945 */ /* 0x000fe20003800000 */
[----:B------:R-:W-:Y:S05]  /*c820*/  @!P5 BRA `(.L_x_11057) ;  /* 0x000000200000d947 */ /* 0x000fea0003800000 */
[----:B------:R3:W-:Y:S04]  /*c830*/  RED.E.ADD.F32.FTZ.RN.STRONG.GPU [R86.64+-0x80], R212 ;  /* 0xffff80d45600798e */ /* 0x0007e8000c10e79a */
[----:B----4-:R3:W-:Y:S02]  /*c840*/  RED.E.ADD.F32.FTZ.RN.STRONG.GPU [R84.64+-0x80], R71 ;  /* 0xffff80475400798e */ /* 0x0107e4000c10e79a */
.L_x_11057:
[----:B------:R-:W-:Y:S05]  /*c850*/  BSYNC B0 ;  /* 0x0000000000007941 */ /* 0x000fea0003800000 */
.L_x_11056:
[----:B------:R-:W5:Y:S01]  /*c860*/  SHFL.DOWN PT, R76, R75, 0x1, 0x1f ;  /* 0x08201f004b4c7f89 */ /* 0x000f6200000e0000 */
[C---:B------:R-:W-:Y:S01]  /*c870*/  ISETP.GT.AND P0, PT, R104.reuse, 0x1e, PT ;  /* 0x0000001e6800780c */ /* 0x040fe20003f04270 */
[----:B------:R-:W-:Y:S01]  /*c880*/  FFMA.FTZ R58, R165, R56, R58 ;  /* 0x00000038a53a7223 */ /* 0x000fe2000001003a */
[----:B------:R-:W-:Y:S01]  /*c890*/  ISETP.NE.AND P1, PT, R104, RZ, PT ;  /* 0x000000ff6800720c */ /* 0x000fe20003f25270 */
[----:B---34-:R-:W3:Y:S01]  /*c8a0*/  SHFL.DOWN PT, R71, R70, 0x1, 0x1f ;  /* 0x08201f0046477f89 */ /* 0x018ee200000e0000 */
[----:B------:R-:W-:Y:S01]  /*c8b0*/  FFMA.FTZ R17, R68, R50, R17 ;  /* 0x0000003244117223 */ /* 0x000fe20000010011 */
[----:B------:R-:W-:Y:S01]  /*c8c0*/  ISETP.NE.AND P2, PT, R106, RZ, PT ;  /* 0x000000ff6a00720c */ /* 0x000fe20003f45270 */
[----:B------:R-:W-:Y:S01]  /*c8d0*/  FADD.FTZ R41, R58, R41 ;  /* 0x000000293a297221 */ /* 0x000fe20000010000 */
[----:B------:R-:W-:Y:S01]  /*c8e0*/  BSSY B0, `(.L_x_11058) ;  /* 0x0000057000007945 */ /* 0x000fe20003800000 */
[----:B------:R-:W-:-:S02]  /*c8f0*/  FFMA.FTZ R68, R79, R68, R59 ;  /* 0x000000444f447223 */ /* 0x000fc4000001003b */
[----:B------:R-:W-:Y:S02]  /*c900*/  FADD.FTZ R34, R57, R34 ;  /* 0x0000002239227221 */ /* 0x000fe40000010000 */
[----:B------:R-:W-:Y:S02]  /*c910*/  FFMA.FTZ R25, R56, R90, R25 ;  /* 0x0000005a38197223 */ /* 0x000fe40000010019 */
        /* <DEDUP_REMOVED lines=56> */
[----:B---3--:R-:W-:Y:S02]  /*cca0*/  @!P0 FADD.FTZ R75, R75, R76 ;  /* 0x0000004c4b4b8221 */ /* 0x008fe40000010000 */
[----:B------:R-:W-:Y:S02]  /*ccb0*/  FFMA.FTZ R29, R230, R98, R29 ;  /* 0x00000062e61d7223 */ /* 0x000fe4000001001d */
[----:B----4-:R-:W-:Y:S01]  /*ccc0*/  @!P0 FADD.FTZ R70, R70, R71 ;  /* 0x0000004746468221 */ /* 0x010fe20000010000 */
[----:B------:R-:W3:Y:S01]  /*ccd0*/  SHFL.DOWN PT, R58, R75, 0x10, 0x1f ;  /* 0x0a001f004b3a7f89 */ /* 0x000ee200000e0000 */
[----:B------:R-:W-:Y:S01]  /*cce0*/  ISETP.GT.AND P0, PT, R104, 0xf, PT ;  /* 0x0000000f6800780c */ /* 0x000fe20003f04270 */
[----:B------:R-:W-:Y:S02]  /*ccf0*/  FADD.FTZ R44, R57, R44 ;  /* 0x0000002c392c7221 */ /* 0x000fe40000010000 */
        /* <DEDUP_REMOVED lines=21> */
.L_x_11059:
[----:B---3--:R-:W-:Y:S05]  /*ce50*/  BSYNC B0 ;  /* 0x0000000000007941 */ /* 0x008fea0003800000 */
.L_x_11058:
        /* <DEDUP_REMOVED lines=8> */
.L_x_10981:
[----:B------:R-:W-:Y:S01]  /*cee0*/  BAR.SYNC.DEFER_BLOCKING 0x0 ;  /* 0x0000000000007b1d */ /* 0x000fe20000010000 */
[----:B------:R-:W-:-:S05]  /*cef0*/  MOV R3, 0x10 ;  /* 0x0000001000037802 */ /* 0x000fca0000000f00 */
[----:B------:R-:W-:Y:S01]  /*cf00*/  IMAD.WIDE R2, R102, R3, UR32 ;  /* 0x0000002066027e25 */ /* 0x000fe2000f8e0203 */
[----:B------:R-:W-:-:S04]  /*cf10*/  ULDC.64 UR8, c[0x0][0x2d8] ;  /* 0x0000b60000087ab9 */ /* 0x000fc80000000a00 */
[----:B0-----:R-:W3:Y:S04]  /*cf20*/  LDG.E.128 R4, [R2.64] ;  /* 0x0000001a02047981 */ /* 0x001ee8000c1e1d00 */
[----:B------:R-:W4:Y:S01]  /*cf30*/  LDG.E.128 R12, [R2.64+0x200] ;  /* 0x0002001a020c7981 */ /* 0x000f22000c1e1d00 */
        /* <DEDUP_REMOVED lines=25> */
[----:B---3--:R-:W-:Y:S04]  /*d0d0*/  STS.128 [R104.X16], R4 ;  /* 0x0000000468007388 */ /* 0x008fe8000000cc00 */
[----:B----4-:R-:W-:Y:S01]  /*d0e0*/  STS.128 [R104.X16+0x200], R12 ;  /* 0x0002000c68007388 */ /* 0x010fe2000000cc00 */
[----:B------:R-:W-:-:S06]  /*d0f0*/  NOP ;  /* 0x0000000000007918 */ /* 0x000fcc0000000000 */
[----:B------:R-:W0:Y:S04]  /*d100*/  LDS.128 R8, [R101] ;  /* 0x0000000065087984 */ /* 0x000e280000000c00 */
[----:B------:R-:W3:Y:S01]  /*d110*/  LDS.128 R4, [R101+0x10] ;  /* 0x0000100065047984 */ /* 0x000ee20000000c00 */
        /* <DEDUP_REMOVED lines=24> */
[----:B----4-:R-:W-:Y:S01]  /*d2a0*/  @!P3 FADD.FTZ R0, R3, 1 ;  /* 0x3f8000000300b421 */ /* 0x010fe20000010000 */
[--C-:B---3--:R-:W-:Y:S01]  /*d2b0*/  PRMT R3, RZ, 0x5410, R4.reuse ;  /* 0x00005410ff037816 */ /* 0x108fe20000000004 */
[----:B------:R-:W-:Y:S02]  /*d2c0*/  FADD.FTZ R10, R10, UR5 ;  /* 0x000000050a0a7e21 */ /* 0x000fe40008010000 */
[----:B------:R3:W4:Y:S01]  /*d2d0*/  @!P1 MUFU.RCP R13, R2 ;  /* 0x00000002000d9308 */ /* 0x0007220000001000 */
[----:B------:R-:W-:Y:S02]  /*d2e0*/  FSETP.GTU.FTZ.AND P6, PT, R14, 20, PT ;  /* 0x41a000000e00780b */ /* 0x000fe40003fdc000 */
[----:B------:R-:W-:-:S02]  /*d2f0*/  PRMT R4, RZ, 0x7610, R4 ;  /* 0x00007610ff047816 */ /* 0x000fc40000000004 */
[----:B------:R-:W-:Y:S01]  /*d300*/  FSETP.GTU.FTZ.AND P5, PT, R10, 20, PT ;  /* 0x41a000000a00780b */ /* 0x000fe20003fbc000 */
[----:B0-----:R-:W-:Y:S02]  /*d310*/  @!P0 FADD.FTZ R8, R8, 1 ;  /* 0x3f80000008088421 */ /* 0x001fe40000010000 */
[----:B------:R0:W5:Y:S06]  /*d320*/  @!P3 MUFU.RCP R12, R0 ;  /* 0x00000000000cb308 */ /* 0x00016c0000001000 */
[----:B---3--:R-:W-:Y:S02]  /*d330*/  @!P6 FMUL.FTZ R2, R14, -1.4426950216293334961 ;  /* 0xbfb8aa3b0e02e820 */ /* 0x008fe40000410000 */
[----:B------:R3:W2:Y:S01]  /*d340*/  @!P0 MUFU.RCP R15, R8 ;  /* 0x00000008000f8308 */ /* 0x0006a20000001000 */
[--C-:B0-----:R-:W-:Y:S01]  /*d350*/  PRMT R0, RZ, 0x5410, R11.reuse ;  /* 0x00005410ff007816 */ /* 0x101fe2000000000b */
[----:B----4-:R-:W-:Y:S01]  /*d360*/  @!P1 FMUL.FTZ R48, R48, R13 ;  /* 0x0000000d30309220 */ /* 0x010fe20000410000 */
[----:B------:R-:W-:-:S03]  /*d370*/  PRMT R11, RZ, 0x7610, R11 ;  /* 0x00007610ff0b7816 */ /* 0x000fc6000000000b */
[----:B------:R-:W-:Y:S02]  /*d380*/  FADD.FTZ R16, R0, UR5 ;  /* 0x0000000500107e21 */ /* 0x000fe40008010000 */
[----:B------:R-:W-:Y:S01]  /*d390*/  FADD.FTZ R11, R11, UR5 ;  /* 0x000000050b0b7e21 */ /* 0x000fe20008010000 */
[----:B------:R-:W0:Y:S01]  /*d3a0*/  @!P2 MUFU.EX2 R9, R9 ;  /* 0x000000090009a308 */ /* 0x000e220000000800 */
[----:B-----5:R-:W-:Y:S01]  /*d3b0*/  @!P3 FMUL.FTZ R47, R47, R12 ;  /* 0x0000000c2f2fb220 */ /* 0x020fe20000410000 */
[----:B------:R-:W-:Y:S01]  /*d3c0*/  FSETP.GTU.FTZ.AND P4, PT, R16, 20, PT ;  /* 0x41a000001000780b */ /* 0x000fe20003f9c000 */
[----:B---3--:R-:W-:Y:S01]  /*d3d0*/  FADD.FTZ R8, R3, UR5 ;  /* 0x0000000503087e21 */ /* 0x008fe20008010000 */
[----:B------:R-:W-:Y:S01]  /*d3e0*/  FSETP.GTU.FTZ.AND P3, PT, R11, 20, PT ;  /* 0x41a000000b00780b */ /* 0x000fe20003f7c000 */
[----:B------:R-:W-:Y:S02]  /*d3f0*/  @!P5 FMUL.FTZ R0, R10, -1.4426950216293334961 ;  /* 0xbfb8aa3b0a00d820 */ /* 0x000fe40000410000 */
[----:B------:R-:W-:Y:S01]  /*d400*/  FADD.FTZ R10, R4, UR5 ;  /* 0x00000005040a7e21 */ /* 0x000fe20008010000 */
[----:B------:R-:W-:Y:S01]  /*d410*/  FSETP.GTU.FTZ.AND P1, PT, R8, 20, PT ;  /* 0x41a000000800780b */ /* 0x000fe20003f3c000 */
[----:B------:R-:W3:Y:S01]  /*d420*/  @!P6 MUFU.EX2 R2, R2 ;  /* 0x000000020002e308 */ /* 0x000ee20000000800 */
[----:B--2---:R-:W-:Y:S01]  /*d430*/  @!P0 FMUL.FTZ R46, R46, R15 ;  /* 0x0000000f2e2e8220 */ /* 0x004fe20000410000 */
        /* <DEDUP_REMOVED lines=9> */
[----:B---3--:R-:W-:-:S03]  /*d4d0*/  @!P6 FADD.FTZ R2, R2, 1 ;  /* 0x3f8000000202e421 */ /* 0x008fc60000010000 */
[----:B------:R-:W0:Y:S01]  /*d4e0*/  @!P4 MUFU.EX2 R3, R3 ;  /* 0x000000030003c308 */ /* 0x000e220000000800 */
[----:B------:R-:W-:-:S07]  /*d4f0*/  @!P0 FMUL.FTZ R10, R10, -1.4426950216293334961 ;  /* 0xbfb8aa3b0a0a8820 */ /* 0x000fce0000410000 */
[----:B------:R-:W3:Y:S01]  /*d500*/  @!P3 MUFU.EX2 R4, R4 ;  /* 0x000000040004b308 */ /* 0x000ee20000000800 */
[----:B--2---:R-:W-:Y:S02]  /*d510*/  @!P5 FADD.FTZ R0, R0, 1 ;  /* 0x3f8000000000d421 */ /* 0x004fe40000010000 */
[----:B0-----:R-:W-:-:S05]  /*d520*/  @!P4 FADD.FTZ R3, R3, 1 ;  /* 0x3f8000000303c421 */ /* 0x001fca0000010000 */
[----:B------:R-:W0:Y:S01]  /*d530*/  @!P1 MUFU.EX2 R8, R8 ;  /* 0x0000000800089308 */ /* 0x000e220000000800 */
[----:B---3--:R-:W-:-:S07]  /*d540*/  @!P3 FADD.FTZ R4, R4, 1 ;  /* 0x3f8000000404b421 */ /* 0x008fce0000010000 */
[----:B------:R-:W2:Y:S08]  /*d550*/  @!P4 MUFU.RCP R3, R3 ;  /* 0x000000030003c308 */ /* 0x000eb00000001000 */
[----:B------:R-:W3:Y:S01]  /*d560*/  @!P2 MUFU.RCP R12, R9 ;  /* 0x00000009000ca308 */ /* 0x000ee20000001000 */
[----:B0-----:R-:W-:-:S07]  /*d570*/  @!P1 FADD.FTZ R8, R8, 1 ;  /* 0x3f80000008089421 */ /* 0x001fce0000010000 */
[----:B------:R0:W4:Y:S01]  /*d580*/  @!P5 MUFU.RCP R14, R0 ;  /* 0x00000000000ed308 */ /* 0x0001220000001000 */
[----:B--2---:R-:W-:Y:S01]  /*d590*/  @!P4 FMUL.FTZ R42, R42, R3 ;  /* 0x000000032a2ac220 */ /* 0x004fe20000410000 */
[--C-:B------:R-:W-:Y:S02]  /*d5a0*/  PRMT R3, RZ, 0x5410, R7.reuse ;  /* 0x00005410ff037816 */ /* 0x100fe40000000007 */
[----:B------:R-:W-:-:S04]  /*d5b0*/  PRMT R7, RZ, 0x7610, R7 ;  /* 0x00007610ff077816 */ /* 0x000fc80000000007 */
[----:B------:R-:W2:Y:S01]  /*d5c0*/  @!P3 MUFU.RCP R4, R4 ;  /* 0x000000040004b308 */ /* 0x000ea20000001000 */
[--C-:B0-----:R-:W-:Y:S01]  /*d5d0*/  PRMT R0, RZ, 0x5410, R5.reuse ;  /* 0x00005410ff007816 */ /* 0x101fe20000000005 */
[----:B---3--:R-:W-:Y:S01]  /*d5e0*/  @!P2 FMUL.FTZ R45, R45, R12 ;  /* 0x0000000c2d2da220 */ /* 0x008fe20000410000 */
[----:B------:R-:W-:Y:S01]  /*d5f0*/  PRMT R5, RZ, 0x7610, R5 ;  /* 0x00007610ff057816 */ /* 0x000fe20000000005 */
[----:B------:R-:W-:Y:S01]  /*d600*/  FADD.FTZ R7, R7, UR5 ;  /* 0x0000000507077e21 */ /* 0x000fe20008010000 */
[----:B------:R-:W-:Y:S01]  /*d610*/  F2FP.BF16.PACK_AB R12, R31, R32 ;  /* 0x000000201f0c723e */ /* 0x000fe200000010ff */
[----:B------:R-:W-:Y:S01]  /*d620*/  FADD.FTZ R13, R0, UR5 ;  /* 0x00000005000d7e21 */ /* 0x000fe20008010000 */
[--C-:B------:R-:W-:Y:S01]  /*d630*/  PRMT R0, RZ, 0x5410, R6.reuse ;  /* 0x00005410ff007816 */ /* 0x100fe20000000006 */
[----:B------:R0:W3:Y:S01]  /*d640*/  @!P6 MUFU.RCP R11, R2 ;  /* 0x00000002000be308 */ /* 0x0000e20000001000 */
[----:B------:R-:W-:Y:S01]  /*d650*/  PRMT R6, RZ, 0x7610, R6 ;  /* 0x00007610ff067816 */ /* 0x000fe20000000006 */
[----:B----4-:R-:W-:Y:S01]  /*d660*/  @!P5 FMUL.FTZ R43, R43, R14 ;  /* 0x0000000e2b2bd220 */ /* 0x010fe20000410000 */
[----:B------:R-:W-:Y:S01]  /*d670*/  FSETP.GTU.FTZ.AND P2, PT, R13, 20, PT ;  /* 0x41a000000d00780b */ /* 0x000fe20003f5c000 */
[----:B------:R-:W-:Y:S01]  /*d680*/  FADD.FTZ R9, R0, UR5 ;  /* 0x0000000500097e21 */ /* 0x000fe20008010000 */
[----:B------:R-:W-:Y:S01]  /*d690*/  F2FP.BF16.PACK_AB R14, R27, R28 ;  /* 0x0000001c1b0e723e */ /* 0x000fe200000010ff */
[----:B------:R-:W-:Y:S01]  /*d6a0*/  FADD.FTZ R6, R6, UR5 ;  /* 0x0000000506067e21 */ /* 0x000fe20008010000 */
[----:B------:R-:W-:Y:S01]  /*d6b0*/  F2FP.BF16.PACK_AB R27, R17, R18 ;  /* 0x00000012111b723e */ /* 0x000fe200000010ff */
[----:B------:R-:W4:Y:S01]  /*d6c0*/  @!P0 MUFU.EX2 R10, R10 ;  /* 0x0000000a000a8308 */ /* 0x000f220000000800 */
[----:B0-----:R-:W-:Y:S01]  /*d6d0*/  FADD.FTZ R2, R5, UR5 ;  /* 0x0000000505027e21 */ /* 0x001fe20008010000 */
[----:B------:R-:W-:Y:S01]  /*d6e0*/  FSETP.GTU.FTZ.AND P4, PT, R9, 20, PT ;  /* 0x41a000000900780b */ /* 0x000fe20003f9c000 */
[----:B--2---:R-:W-:Y:S01]  /*d6f0*/  @!P3 FMUL.FTZ R41, R41, R4 ;  /* 0x000000042929b220 */ /* 0x004fe20000410000 */
[----:B------:R-:W-:Y:S01]  /*d700*/  FSETP.GTU.FTZ.AND P5, PT, R6, 20, PT ;  /* 0x41a000000600780b */ /* 0x000fe20003fbc000 */
[----:B------:R-:W-:Y:S01]  /*d710*/  STS.128 [R101+0x10], R24 ;  /* 0x0000101865007388 */ /* 0x000fe20000000c00 */
[----:B------:R-:W-:-:S02]  /*d720*/  F2FP.BF16.PACK_AB R49, R45, R46 ;  /* 0x0000002e2d31723e */ /* 0x000fc400000010ff */
[----:B------:R0:W2:Y:S01]  /*d730*/  @!P1 MUFU.RCP R5, R8 ;  /* 0x0000000800059308 */ /* 0x0000a20000001000 */
[----:B---3--:R-:W-:Y:S01]  /*d740*/  @!P6 FMUL.FTZ R44, R44, R11 ;  /* 0x0000000b2c2ce220 */ /* 0x008fe20000410000 */
[----:B------:R-:W-:Y:S01]  /*d750*/  FSETP.GTU.FTZ.AND P6, PT, R2, 20, PT ;  /* 0x41a000000200780b */ /* 0x000fe20003fdc000 */
[----:B------:R-:W-:Y:S01]  /*d760*/  @!P2 FMUL.FTZ R0, R13, -1.4426950216293334961 ;  /* 0xbfb8aa3b0d00a820 */ /* 0x000fe20000410000 */
[----:B------:R-:W-:Y:S02]  /*d770*/  F2FP.BF16.PACK_AB R13, R29, R30 ;  /* 0x0000001e1d0d723e */ /* 0x000fe400000010ff */
[----:B------:R-:W-:Y:S01]  /*d780*/  F2FP.BF16.PACK_AB R51, R41, R42 ;  /* 0x0000002a2933723e */ /* 0x000fe200000010ff */
[----:B----4-:R-:W-:Y:S02]  /*d790*/  @!P0 FADD.FTZ R10, R10, 1 ;  /* 0x3f8000000a0a8421 */ /* 0x010fe40000010000 */
[----:B------:R-:W-:Y:S01]  /*d7a0*/  STS.128 [R101], R12 ;  /* 0x0000000c65007388 */ /* 0x000fe20000000c00 */
[----:B0-----:R-:W-:Y:S01]  /*d7b0*/  FADD.FTZ R8, R3, UR5 ;  /* 0x0000000503087e21 */ /* 0x001fe20008010000 */
[----:B------:R-:W-:-:S06]  /*d7c0*/  NOP ;  /* 0x0000000000007918 */ /* 0x000fcc0000000000 */
[----:B------:R-:W-:Y:S01]  /*d7d0*/  FSETP.GTU.FTZ.AND P3, PT, R8, 20, PT ;  /* 0x41a000000800780b */ /* 0x000fe20003f7c000 */
[----:B--2---:R-:W-:Y:S01]  /*d7e0*/  @!P1 FMUL.FTZ R40, R40, R5 ;  /* 0x0000000528289220 */ /* 0x004fe20000410000 */
[----:B------:R-:W-:Y:S01]  /*d7f0*/  FSETP.GTU.FTZ.AND P1, PT, R7, 20, PT ;  /* 0x41a000000700780b */ /* 0x000fe20003f3c000 */
[----:B------:R-:W-:Y:S01]  /*d800*/  @!P4 FMUL.FTZ R3, R9, -1.4426950216293334961 ;  /* 0xbfb8aa3b0903c820 */ /* 0x000fe20000410000 */
[----:B------:R0:W2:Y:S01]  /*d810*/  @!P0 MUFU.RCP R20, R10 ;  /* 0x0000000a00148308 */ /* 0x0000a20000001000 */
[----:B------:R-:W-:Y:S01]  /*d820*/  LDS.128 R16, [R104.X16+0x200] ;  /* 0x0002000068107984 */ /* 0x000fe2000000cc00 */
[----:B------:R-:W-:Y:S01]  /*d830*/  @!P6 FMUL.FTZ R2, R2, -1.4426950216293334961 ;  /* 0xbfb8aa3b0202e820 */ /* 0x000fe20000410000 */
[----:B------:R-:W-:Y:S01]  /*d840*/  F2FP.BF16.PACK_AB R50, R43, R44 ;  /* 0x0000002c2b32723e */ /* 0x000fe200000010ff */
[----:B------:R-:W-:-:S04]  /*d850*/  @!P5 FMUL.FTZ R4, R6, -1.4426950216293334961 ;  /* 0xbfb8aa3b0604d820 */ /* 0x000fc80000410000 */
[----:B------:R-:W3:Y:S01]  /*d860*/  @!P6 MUFU.EX2 R2, R2 ;  /* 0x000000020002e308 */ /* 0x000ee20000000800 */
[----:B------:R-:W-:Y:S02]  /*d870*/  @!P3 FMUL.FTZ R5, R8, -1.4426950216293334961 ;  /* 0xbfb8aa3b0805b820 */ /* 0x000fe40000410000 */
[----:B0-----:R-:W0:Y:S01]  /*d880*/  LDS.128 R8, [R104.X16] ;  /* 0x0000000068087984 */ /* 0x001e22000000cc00 */
[----:B------:R-:W-:-:S04]  /*d890*/  @!P1 FMUL.FTZ R6, R7, -1.4426950216293334961 ;  /* 0xbfb8aa3b07069820 */ /* 0x000fc80000410000 */
[----:B------:R-:W4:Y:S01]  /*d8a0*/  @!P4 MUFU.EX2 R3, R3 ;  /* 0x000000030003c308 */ /* 0x000f220000000800 */
[----:B--2---:R-:W-:-:S07]  /*d8b0*/  @!P0 FMUL.FTZ R39, R39, R20 ;  /* 0x0000001427278220 */ /* 0x004fce0000410000 */
[----:B------:R-:W2:Y:S01]  /*d8c0*/  @!P3 MUFU.EX2 R5, R5 ;  /* 0x000000050005b308 */ /* 0x000ea20000000800 */
[----:B---3--:R-:W-:-:S07]  /*d8d0*/  @!P6 FADD.FTZ R2, R2, 1 ;  /* 0x3f8000000202e421 */ /* 0x008fce0000010000 */
[----:B------:R-:W3:Y:S01]  /*d8e0*/  @!P5 MUFU.EX2 R4, R4 ;  /* 0x000000040004d308 */ /* 0x000ee20000000800 */
[----:B----4-:R-:W-:-:S07]  /*d8f0*/  @!P4 FADD.FTZ R3, R3, 1 ;  /* 0x3f8000000303c421 */ /* 0x010fce0000010000 */
[----:B------:R-:W4:Y:S01]  /*d900*/  @!P1 MUFU.EX2 R6, R6 ;  /* 0x0000000600069308 */ /* 0x000f220000000800 */
[----:B--2---:R-:W-:-:S07]  /*d910*/  @!P3 FADD.FTZ R5, R5, 1 ;  /* 0x3f8000000505b421 */ /* 0x004fce0000010000 */
[----:B------:R-:W2:Y:S01]  /*d920*/  @!P2 MUFU.EX2 R0, R0 ;  /* 0x000000000000a308 */ /* 0x000ea20000000800 */
[----:B---3--:R-:W-:-:S07]  /*d930*/  @!P5 FADD.FTZ R4, R4, 1 ;  /* 0x3f8000000404d421 */ /* 0x008fce0000010000 */
[----:B------:R3:W5:Y:S01]  /*d940*/  @!P6 MUFU.RCP R22, R2 ;  /* 0x000000020016e308 */ /* 0x0007620000001000 */
[----:B----4-:R-:W-:-:S07]  /*d950*/  @!P1 FADD.FTZ R6, R6, 1 ;  /* 0x3f80000006069421 */ /* 0x010fce0000010000 */
[----:B------:R4:W1:Y:S01]  /*d960*/  @!P4 MUFU.RCP R21, R3 ;  /* 0x000000030015c308 */ /* 0x0008620000001000 */
[----:B---3--:R-:W-:Y:S01]  /*d970*/  MOV R2, UR7 ;  /* 0x0000000700027c02 */ /* 0x008fe20008000f00 */
[----:B--2---:R-:W-:-:S06]  /*d980*/  @!P2 FADD.FTZ R0, R0, 1 ;  /* 0x3f8000000000a421 */ /* 0x004fcc0000010000 */
[----:B------:R-:W2:Y:S01]  /*d990*/  @!P3 MUFU.RCP R5, R5 ;  /* 0x000000050005b308 */ /* 0x000ea20000001000 */
[----:B----4-:R-:W-:Y:S01]  /*d9a0*/  MOV R3, UR8 ;  /* 0x0000000800037c02 */ /* 0x010fe20008000f00 */
[----:B-----5:R-:W-:Y:S01]  /*d9b0*/  @!P6 FMUL.FTZ R37, R37, R22 ;  /* 0x000000162525e220 */ /* 0x020fe20000410000 */
[----:B------:R-:W-:Y:S02]  /*d9c0*/  ULDC.64 UR8, c[0x0][0x2f8] ;  /* 0x0000be0000087ab9 */ /* 0x000fe40000000a00 */
[----:B------:R-:W-:Y:S01]  /*d9d0*/  UIMAD UR7, UR13, UR8, URZ ;  /* 0x000000080d0772a4 */ /* 0x000fe2000f8e023f */
[----:B------:R-:W-:Y:S01]  /*d9e0*/  IMAD.WIDE R2, R102, 0x10, R2 ;  /* 0x0000001066027825 */ /* 0x000fe200078e0202 */
[----:B------:R-:W-:Y:S01]  /*d9f0*/  UIMAD.WIDE.U32 UR34, UR12, UR8, UR34 ;  /* 0x000000080c2272a5 */ /* 0x000fe2000f8e0022 */
[----:B------:R3:W4:Y:S01]  /*da00*/  @!P2 MUFU.RCP R7, R0 ;  /* 0x000000000007a308 */ /* 0x0007220000001000 */
[----:B------:R-:W-:Y:S01]  /*da10*/  UIMAD UR7, UR12, UR9, UR7 ;  /* 0x000000090c0772a4 */ /* 0x000fe2000f8e0207 */
[----:B-1----:R-:W-:Y:S01]  /*da20*/  @!P4 FMUL.FTZ R36, R36, R21 ;  /* 0x000000152424c220 */ /* 0x002fe20000410000 */
[----:B0-----:R-:W-:Y:S02]  /*da30*/  STG.E.128 [R2.64], R8 ;  /* 0x0000000802007986 */ /* 0x001fe4000c101d1a */
[----:B------:R-:W-:-:S02]  /*da40*/  UIADD3 UR9, UR35, UR7, URZ ;  /* 0x0000000723097290 */ /* 0x000fc4000fffe03f */
[----:B------:R0:W-:Y:S01]  /*da50*/  STG.E.128 [R2.64+0x200], R16 ;  /* 0x0002001002007986 */ /* 0x0001e2000c101d1a */
[----:B------:R-:W1:Y:S01]  /*da60*/  @!P5 MUFU.RCP R4, R4 ;  /* 0x000000040004d308 */ /* 0x000e620000001000 */
[----:B---3--:R-:W-:Y:S01]  /*da70*/  FADD.FTZ R0, R48, R105 ;  /* 0x0000006930007221 */ /* 0x008fe20000010000 */
[----:B------:R-:W-:Y:S01]  /*da80*/  F2FP.BF16.PACK_AB R48, R47, R48 ;  /* 0x000000302f30723e */ /* 0x000fe200000010ff */
[----:B------:R-:W-:Y:S01]  /*da90*/  BAR.SYNC.DEFER_BLOCKING 0x0 ;  /* 0x0000000000007b1d */ /* 0x000fe20000010000 */
[----:B--2---:R-:W-:Y:S01]  /*daa0*/  @!P3 FMUL.FTZ R34, R34, R5 ;  /* 0x000000052222b220 */ /* 0x004fe20000410000 */
[----:B------:R-:W-:Y:S01]  /*dab0*/  UIMAD UR7, UR11, UR36, URZ ;  /* 0x000000240b0772a4 */ /* 0x000fe2000f8e023f */
[----:B------:R-:W-:Y:S02]  /*dac0*/  FADD.FTZ R5, R0, R47 ;  /* 0x0000002f00057221 */ /* 0x000fe40000010000 */
[----:B----4-:R-:W-:Y:S01]  /*dad0*/  @!P2 FMUL.FTZ R38, R38, R7 ;  /* 0x000000072626a220 */ /* 0x010fe20000410000 */
[----:B------:R-:W2:Y:S01]  /*dae0*/  @!P1 MUFU.RCP R6, R6 ;  /* 0x0000000600069308 */ /* 0x000ea20000001000 */
[----:B------:R-:W-:Y:S01]  /*daf0*/  FADD.FTZ R0, R5, R46 ;  /* 0x0000002e05007221 */ /* 0x000fe20000010000 */
[----:B------:R-:W-:-:S02]  /*db00*/  UMOV UR8, UR34 ;  /* 0x0000002200087c82 */ /* 0x000fc40008000000 */
[----:B------:R-:W-:Y:S01]  /*db10*/  F2FP.BF16.PACK_AB R5, R37, R38 ;  /* 0x000000262505723e */ /* 0x000fe200000010ff */
[----:B------:R-:W-:Y:S01]  /*db20*/  FADD.FTZ R45, R0, R45 ;  /* 0x0000002d002d7221 */ /* 0x000fe20000010000 */
[----:B------:R-:W-:Y:S01]  /*db30*/  UIMAD UR7, UR10, UR37, UR7 ;  /* 0x000000250a0772a4 */ /* 0x000fe2000f8e0207 */
[----:B-1----:R-:W-:Y:S01]  /*db40*/  @!P5 FMUL.FTZ R35, R35, R4 ;  /* 0x000000042323d220 */ /* 0x002fe20000410000 */
[----:B------:R-:W-:Y:S01]  /*db50*/  F2FP.BF16.PACK_AB R4, R39, R40 ;  /* 0x000000282704723e */ /* 0x000fe200000010ff */
[----:B------:R-:W-:Y:S01]  /*db60*/  UIMAD.WIDE.U32 UR8, UR10, UR36, UR8 ;  /* 0x000000240a0872a5 */ /* 0x000fe2000f8e0008 */
[----:B------:R-:W-:Y:S01]  /*db70*/  FADD.FTZ R44, R45, R44 ;  /* 0x0000002c2d2c7221 */ /* 0x000fe20000010000 */
[----:B------:R-:W-:Y:S02]  /*db80*/  ULDC.64 UR34, c[0x0][0x340] ;  /* 0x0000d00000227ab9 */ /* 0x000fe40000000a00 */
[----:B------:R-:W-:Y:S01]  /*db90*/  UIADD3 UR9, UR9, UR7, URZ ;  /* 0x0000000709097290 */ /* 0x000fe2000fffe03f */
[----:B------:R-:W-:Y:S01]  /*dba0*/  FADD.FTZ R43, R44, R43 ;  /* 0x0000002b2c2b7221 */ /* 0x000fe20000010000 */
[----:B------:R-:W-:Y:S01]  /*dbb0*/  ULEA UR7, UP0, UR8, UR34, 0x1 ;  /* 0x0000002208077291 */ /* 0x000fe2000f80083f */
[----:B--2---:R-:W-:Y:S01]  /*dbc0*/  @!P1 FMUL.FTZ R33, R33, R6 ;  /* 0x0000000621219220 */ /* 0x004fe20000410000 */
[----:B------:R-:W-:Y:S01]  /*dbd0*/  F2FP.BF16.PACK_AB R6, R35, R36 ;  /* 0x000000242306723e */ /* 0x000fe200000010ff */
[----:B------:R-:W-:Y:S01]  /*dbe0*/  STS.128 [R101], R48 ;  /* 0x0000003065007388 */ /* 0x000fe20000000c00 */
[----:B------:R-:W-:Y:S01]  /*dbf0*/  FADD.FTZ R42, R43, R42 ;  /* 0x0000002a2b2a7221 */ /* 0x000fe20000010000 */
[----:B------:R-:W-:Y:S01]  /*dc00*/  ULEA.HI.X UR8, UR8, UR35, UR9, 0x1, UP0 ;  /* 0x0000002308087291 */ /* 0x000fe200080f0c09 */
[----:B------:R-:W-:Y:S01]  /*dc10*/  F2FP.BF16.PACK_AB R7, R33, R34 ;  /* 0x000000222107723e */ /* 0x000fe200000010ff */
[----:B------:R-:W-:Y:S01]  /*dc20*/  UISETP.GT.AND UP0, UPT, UR24, 0x1, UPT ;  /* 0x000000011800788c */ /* 0x000fe2000bf04270 */
[----:B------:R-:W-:Y:S01]  /*dc30*/  FADD.FTZ R41, R42, R41 ;  /* 0x000000292a297221 */ /* 0x000fe20000010000 */
[----:B0-----:R-:W-:-:S02]  /*dc40*/  MOV R2, UR7 ;  /* 0x0000000700027c02 */ /* 0x001fc40008000f00 */
[----:B------:R-:W-:Y:S01]  /*dc50*/  STS.128 [R101+0x10], R4 ;  /* 0x0000100465007388 */ /* 0x000fe20000000c00 */
[----:B------:R-:W-:-:S06]  /*dc60*/  NOP ;  /* 0x0000000000007918 */ /* 0x000fcc0000000000 */
[----:B------:R-:W0:Y:S01]  /*dc70*/  LDS.128 R8, [R104.X16] ;  /* 0x0000000068087984 */ /* 0x000e22000000cc00 */
[----:B------:R-:W-:Y:S01]  /*dc80*/  MOV R3, UR8 ;  /* 0x0000000800037c02 */ /* 0x000fe20008000f00 */
[----:B------:R-:W-:Y:S01]  /*dc90*/  FADD.FTZ R40, R41, R40 ;  /* 0x0000002829287221 */ /* 0x000fe20000010000 */
[----:B------:R-:W-:Y:S01]  /*dca0*/  PLOP3.LUT P0, PT, PT, PT, UP0, 0x80, 0x0 ;  /* 0x000000000000781c */ /* 0x000fe20003f0f008 */
[----:B------:R-:W1:Y:S02]  /*dcb0*/  LDS.128 R12, [R104.X16+0x200] ;  /* 0x00020000680c7984 */ /* 0x000e64000000cc00 */
        /* <DEDUP_REMOVED lines=12> */
.L_x_10947:
        /* <DEDUP_REMOVED lines=26> */
.L_x_11063:
[----:B0-----:R-:W-:Y:S05]  /*df20*/  BSYNC B0 ;  /* 0x0000000000007941 */ /* 0x001fea0003800000 */
.L_x_11062:
        /* <DEDUP_REMOVED lines=25> */
.L_x_11065:
[----:B------:R-:W3:Y:S02]  /*e0c0*/  S2R R7, SR_TID.X ;  /* 0x0000000000077919 */ /* 0x000ee40000002100 */
.L_x_11066:
[----:B0-----:R-:W-:Y:S05]  /*e0d0*/  BSYNC B0 ;  /* 0x0000000000007941 */ /* 0x001fea0003800000 */
.L_x_11064:
[----:B---3--:R-:W-:-:S13]  /*e0e0*/  ISETP.GE.AND P0, PT, R7, c[0x0][0x16c], PT ;  /* 0x00005b0007007a0c */ /* 0x008fda0003f06270 */
[----:B------:R-:W-:Y:S05]  /*e0f0*/  @P0 EXIT ;  /* 0x000000000000094d */ /* 0x000fea0003800000 */
[----:B------:R-:W-:Y:S02]  /*e100*/  ULDC.64 UR6, c[0x0][0x288] ;  /* 0x0000a20000067ab9 */ /* 0x000fe40000000a00 */
[----:B------:R-:W-:Y:S02]  /*e110*/  UIMAD UR11, UR11, UR6, URZ ;  /* 0x000000060b0b72a4 */ /* 0x000fe4000f8e023f */
[----:B-12---:R-:W-:Y:S02]  /*e120*/  UIMAD.WIDE.U32 UR4, UR10, UR6, URZ ;  /* 0x000000060a0472a5 */ /* 0x006fe4000f8e003f */
[----:B------:R-:W-:-:S04]  /*e130*/  UIMAD UR6, UR10, UR7, UR11 ;  /* 0x000000070a0672a4 */ /* 0x000fc8000f8e020b */
[----:B------:R-:W-:Y:S02]  /*e140*/  UIADD3 UR6, UR5, UR6, URZ ;  /* 0x0000000605067290 */ /* 0x000fe4000fffe03f */
.L_x_11067:
        /* <DEDUP_REMOVED lines=19> */
.L_x_11068:
        /* <DEDUP_REMOVED lines=16> */
.L_x_14719:


//--------------------- .text._Z25selective_scan_bwd_kernelI32Selective_Scan_bwd_kernel_traitsILi32ELi8ELb0ELb0ELb0ELb0ELb0EN3c108BFloat16ENS1_7complexIfEEEEv12SSMParamsBwd --------------------------
	.section	.text._Z25selective_scan_bwd_kernelI32Selective_Scan_bwd_kernel_traitsILi32ELi8ELb0ELb0ELb0ELb0ELb0EN3c108BFloat16ENS1_7complexIfEEEEv12SSMParamsBwd,"ax",@progbits
	.sectioninfo	@"SHI_REGISTERS=168"
	.align	128
        .global         _Z25selective_scan_bwd_kernelI32Selective_Scan_bwd_kernel_traitsILi32ELi8ELb0ELb0ELb0ELb0ELb0EN3c108BFloat16ENS1_7complexIfEEEEv12SSMParamsBwd
        .type           _Z25selective_scan_bwd_kernelI32Selective_Scan_bwd_kernel_traitsILi32ELi8ELb0ELb0ELb0ELb0ELb0EN3c108BFloat16ENS1_7complexIfEEEEv12SSMParamsBwd,@function
        .size           _Z25selective_scan_bwd_kernelI32Selective_Scan_bwd_kernel_traitsILi32ELi8ELb0ELb0ELb0ELb0ELb0EN3c108BFloat16ENS1_7complexIfEEEEv12SSMParamsBwd,(.L_x_14720 - _Z25selective_scan_bwd_kernelI32Selective_Scan_bwd_kernel_traitsILi32ELi8ELb0ELb0ELb0ELb0ELb0EN3c108BFloat16ENS1_7complexIfEEEEv12SSMParamsBwd)
        .other          _Z25selective_scan_bwd_kernelI32Selective_Scan_bwd_kernel_traitsILi32ELi8ELb0ELb0ELb0ELb0ELb0EN3c108BFloat16ENS1_7complexIfEEEEv12SSMParamsBwd,@"STO_CUDA_ENTRY STV_DEFAULT"
_Z25selective_scan_bwd_kernelI32Selective_Scan_bwd_kernel_traitsILi32ELi8ELb0ELb0ELb0ELb0ELb0EN3c108BFloat16ENS1_7complexIfEEEEv12SSMParamsBwd:
.text._Z25selective_scan_bwd_kernelI32Selective_Scan_bwd_kernel_traitsILi32ELi8ELb0ELb0ELb0ELb0ELb0EN3c108BFloat16ENS1_7complexIfEEEEv12SSMParamsBwd:
[----:B------:R-:W-:Y:S02]  /*0000*/  MOV R1, c[0x0][0x28] ;  /* 0x00000a0000017a02 */ /* 0x000fe40000000f00 */
[----:B------:R-:W0:Y:S01]  /*0010*/  S2R R6, SR_CTAID.Y ;  /* 0x0000000000067919 */ /* 0x000e220000002600 */
[----:B------:R-:W-:Y:S01]  /*0020*/  ISETP.NE.U32.AND P0, PT, RZ, c[0x0][0x238], PT ;  /* 0x00008e00ff007a0c */ /* 0x000fe20003f05070 */
[----:B------:R-:W-:Y:S01]  /*0030*/  CS2R R8, SRZ ;  /* 0x0000000000087805 */ /* 0x000fe2000001ff00 */
[----:B------:R-:W-:Y:S01]  /*0040*/  ISETP.NE.U32.AND P1, PT, RZ, c[0x0][0x250], PT ;  /* 0x00009400ff007a0c */ /* 0x000fe20003f25070 */
[----:B------:R-:W1:Y:S01]  /*0050*/  S2R R11, SR_CTAID.X ;  /* 0x00000000000b7919 */ /* 0x000e620000002500 */
[----:B------:R-:W-:Y:S01]  /*0060*/  ISETP.NE.AND.EX P0, PT, RZ, c[0x0][0x23c], PT, P0 ;  /* 0x00008f00ff007a0c */ /* 0x000fe20003f05300 */
[----:B------:R-:W-:Y:S01]  /*0070*/  ULDC.64 UR6, c[0x0][0x118] ;  /* 0x0000460000067ab9 */ /* 0x000fe20000000a00 */
[----:B------:R-:W-:Y:S02]  /*0080*/  ISETP.NE.AND.EX P1, PT, RZ, c[0x0][0x254], PT, P1 ;  /* 0x00009500ff007a0c */ /* 0x000fe40003f25310 */
[----:B0-----:R-:W-:-:S09]  /*0090*/  SHF.R.S32.HI R7, RZ, 0x1f, R6 ;  /* 0x0000001fff077819 */ /* 0x001fd20000011406 */
[C---:B------:R-:W-:Y:S02]  /*00a0*/  @P0 LEA R14, P2, R6.reuse, c[0x0][0x238], 0x2 ;  /* 0x00008e00060e0a11 */ /* 0x040fe400078410ff */
[----:B-1----:R-:W-:Y:S02]  /*00b0*/  SHF.R.S32.HI R10, RZ, 0x1f, R11 ;  /* 0x0000001fff0a7819 */ /* 0x002fe4000001140b */
[C---:B------:R-:W-:Y:S02]  /*00c0*/  @P1 LEA R16, P3, R6.reuse, c[0x0][0x250], 0x2 ;  /* 0x0000940006101a11 */ /* 0x040fe400078610ff */
[--C-:B------:R-:W-:Y:S01]  /*00d0*/  @P0 LEA.HI.X R15, R6, c[0x0][0x23c], R7.reuse, 0x2, P2 ;  /* 0x00008f00060f0a11 */ /* 0x100fe200010f1407 */
[----:B------:R-:W-:Y:S01]  /*00e0*/  IMAD R0, R10, c[0x0][0x1d0], RZ ;  /* 0x000074000a007a24 */ /* 0x000fe200078e02ff */
[----:B------:R-:W-:Y:S01]  /*00f0*/  @P1 LEA.HI.X R17, R6, c[0x0][0x254], R7, 0x2, P3 ;  /* 0x0000950006111a11 */ /* 0x000fe200018f1407 */
[C---:B------:R-:W-:Y:S02]  /*0100*/  IMAD R18, R10.reuse, c[0x0][0x1e0], RZ ;  /* 0x000078000a127a24 */ /* 0x040fe400078e02ff */
[----:B------:R-:W-:Y:S01]  /*0110*/  IMAD R20, R10, c[0x0][0x278], RZ ;  /* 0x00009e000a147a24 */ /* 0x000fe200078e02ff */
[----:B------:R0:W5:Y:S01]  /*0120*/  @P0 LDG.E R8, [R14.64] ;  /* 0x000000060e080981 */ /* 0x000162000c1e1900 */
[----:B------:R-:W-:-:S03]  /*0130*/  IMAD.WIDE.U32 R2, R11, c[0x0][0x1d0], RZ ;  /* 0x000074000b027a25 */ /* 0x000fc600078e00ff */
[----:B------:R1:W5:Y:S01]  /*0140*/  @P1 LDG.E R9, [R16.64] ;  /* 0x0000000610091981 */ /* 0x000362000c1e1900 */
[C---:B------:R-:W-:Y:S01]  /*0150*/  IMAD R19, R11.reuse, c[0x0][0x1d4], R0 ;  /* 0x000075000b137a24 */ /* 0x040fe200078e0200 */
[----:B------:R-:W-:Y:S01]  /*0160*/  ISETP.NE.U32.AND P0, PT, RZ, c[0x0][0x260], PT ;  /* 0x00009800ff007a0c */ /* 0x000fe20003f05070 */
[----:B------:R-:W-:Y:S01]  /*0170*/  IMAD.WIDE.U32 R4, R11, c[0x0][0x1e0], RZ ;  /* 0x000078000b047a25 */ /* 0x000fe200078e00ff */
[----:B------:R-:W-:Y:S01]  /*0180*/  CS2R R84, SRZ ;  /* 0x0000000000547805 */ /* 0x000fe2000001ff00 */
[----:B------:R-:W-:Y:S01]  /*0190*/  CS2R R82, SRZ ;  /* 0x0000000000527805 */ /* 0x000fe2000001ff00 */
[----:B------:R-:W-:Y:S01]  /*01a0*/  IADD3 R3, R3, R19, RZ ;  /* 0x0000001303037210 */ /* 0x000fe20007ffe0ff */
[C---:B0-----:R-:W-:Y:S01]  /*01b0*/  IMAD R15, R11.reuse, c[0x0][0x1e4], R18 ;  /* 0x000079000b0f7a24 */ /* 0x041fe200078e0212 */
[----:B------:R-:W-:Y:S01]  /*01c0*/  ISETP.NE.AND.EX P0, PT, RZ, c[0x0][0x264], PT, P0 ;  /* 0x00009900ff007a0c */ /* 0x000fe20003f05300 */
[----:B------:R-:W-:-:S03]  /*01d0*/  IMAD.WIDE.U32 R12, R11, c[0x0][0x278], RZ ;  /* 0x00009e000b0c7a25 */ /* 0x000fc600078e00ff */
[----:B------:R-:W-:Y:S01]  /*01e0*/  IADD3 R5, R5, R15, RZ ;  /* 0x0000000f05057210 */ /* 0x000fe20007ffe0ff */
[----:B-1----:R-:W-:Y:S01]  /*01f0*/  IMAD R17, R11, c[0x0][0x27c], R20 ;  /* 0x00009f000b117a24 */ /* 0x002fe200078e0214 */
[----:B------:R-:W-:Y:S01]  /*0200*/  MOV R20, c[0x0][0x174] ;  /* 0x00005d0000147a02 */ /* 0x000fe20000000f00 */
[C---:B------:R-:W-:Y:S01]  /*0210*/  IMAD R19, R7.reuse, c[0x0][0x1e8], RZ ;  /* 0x00007a0007137a24 */ /* 0x040fe200078e02ff */
[----:B------:R-:W-:Y:S01]  /*0220*/  MOV R14, R12 ;  /* 0x0000000c000e7202 */ /* 0x000fe20000000f00 */
[----:B------:R-:W-:Y:S01]  /*0230*/  IMAD R21, R7, c[0x0][0x280], RZ ;  /* 0x0000a00007157a24 */ /* 0x000fe200078e02ff */
[----:B------:R-:W-:Y:S01]  /*0240*/  SHF.L.U32 R12, R20, 0x8, RZ ;  /* 0x00000008140c7819 */ /* 0x000fe200000006ff */
[----:B------:R-:W-:Y:S01]  /*0250*/  IMAD.WIDE.U32 R2, R6, c[0x0][0x1d8], R2 ;  /* 0x0000760006027a25 */ /* 0x000fe200078e0002 */
[----:B------:R-:W-:Y:S02]  /*0260*/  IADD3 R15, R13, R17, RZ ;  /* 0x000000110d0f7210 */ /* 0x000fe40007ffe0ff */
[----:B------:R-:W-:Y:S01]  /*0270*/  IADD3 R13, R12, -0x100, RZ ;  /* 0xffffff000c0d7810 */ /* 0x000fe20007ffe0ff */
[----:B------:R-:W-:Y:S01]  /*0280*/  IMAD R17, R7, c[0x0][0x1d8], RZ ;  /* 0x0000760007117a24 */ /* 0x000fe200078e02ff */
[----:B------:R-:W-:Y:S01]  /*0290*/  ISETP.GE.AND P3, PT, R20, 0x1, PT ;  /* 0x000000011400780c */ /* 0x000fe20003f66270 */
[----:B------:R-:W-:Y:S01]  /*02a0*/  IMAD.WIDE.U32 R4, R6, c[0x0][0x1e8], R4 ;  /* 0x00007a0006047a25 */ /* 0x000fe200078e0004 */
[----:B------:R-:W-:-:S03]  /*02b0*/  @P0 MOV R87, 0x10 ;  /* 0x0000001000570802 */ /* 0x000fc60000000f00 */
[C---:B------:R-:W-:Y:S01]  /*02c0*/  IMAD R0, R6.reuse, c[0x0][0x1dc], R17 ;  /* 0x0000770006007a24 */ /* 0x040fe200078e0211 */
[----:B------:R-:W-:Y:S01]  /*02d0*/  SHF.R.S32.HI R17, RZ, 0x1f, R13 ;  /* 0x0000001fff117819 */ /* 0x000fe2000001140d */
[C---:B------:R-:W-:Y:S01]  /*02e0*/  IMAD R16, R6.reuse, c[0x0][0x1ec], R19 ;  /* 0x00007b0006107a24 */ /* 0x040fe200078e0213 */
[C---:B------:R-:W-:Y:S01]  /*02f0*/  IADD3 R19, P1, R13.reuse, R2, RZ ;  /* 0x000000020d137210 */ /* 0x040fe20007f3e0ff */
[C---:B------:R-:W-:Y:S01]  /*0300*/  IMAD R18, R6.reuse, c[0x0][0x284], R21 ;  /* 0x0000a10006127a24 */ /* 0x040fe200078e0215 */
[----:B------:R-:W-:Y:S01]  /*0310*/  IADD3 R21, P2, R13, R4, RZ ;  /* 0x000000040d157210 */ /* 0x000fe20007f5e0ff */
[----:B------:R-:W-:Y:S01]  /*0320*/  IMAD.WIDE.U32 R14, R6, c[0x0][0x280], R14 ;  /* 0x0000a000060e7a25 */ /* 0x000fe200078e000e */
[C---:B------:R-:W-:Y:S02]  /*0330*/  IADD3.X R2, R17.reuse, R3, R0, P1, !PT ;  /* 0x0000000311027210 */ /* 0x040fe40000ffe400 */
[----:B------:R-:W-:Y:S01]  /*0340*/  IADD3.X R4, R17, R5, R16, P2, !PT ;  /* 0x0000000511047210 */ /* 0x000fe200017fe410 */
[----:B------:R-:W-:Y:S01]  /*0350*/  @P0 IMAD R0, R11, c[0x0][0x164], R6 ;  /* 0x000059000b000a24 */ /* 0x000fe200078e0206 */
[----:B------:R-:W-:-:S02]  /*0360*/  ISETP.NE.U32.AND P1, PT, RZ, c[0x0][0x328], PT ;  /* 0x0000ca00ff007a0c */ /* 0x000fc40003f25070 */
[----:B------:R-:W-:Y:S01]  /*0370*/  ISETP.NE.U32.AND P2, PT, RZ, c[0x0][0x348], PT ;  /* 0x0000d200ff007a0c */ /* 0x000fe20003f45070 */
[----:B------:R-:W-:Y:S01]  /*0380*/  @P0 IMAD R0, R0, c[0x0][0x174], RZ ;  /* 0x00005d0000000a24 */ /* 0x000fe200078e02ff */
[----:B------:R-:W-:Y:S02]  /*0390*/  ISETP.NE.AND.EX P1, PT, RZ, c[0x0][0x32c], PT, P1 ;  /* 0x0000cb00ff007a0c */ /* 0x000fe40003f25310 */
[----:B------:R-:W-:Y:S01]  /*03a0*/  ISETP.NE.AND.EX P2, PT, RZ, c[0x0][0x34c], PT, P2 ;  /* 0x0000d300ff007a0c */ /* 0x000fe20003f45320 */
[----:B------:R-:W-:Y:S01]  /*03b0*/  @P0 IMAD R0, R0, c[0x0][0x16c], RZ ;  /* 0x00005b0000000a24 */ /* 0x000fe200078e02ff */
[----:B------:R-:W-:Y:S02]  /*03c0*/  IADD3 R13, P4, R13, R14, RZ ;  /* 0x0000000e0d0d7210 */ /* 0x000fe40007f9e0ff */
[----:B------:R-:W-:Y:S01]  /*03d0*/  LEA R20, P5, R21, c[0x0][0x248], 0x1 ;  /* 0x0000920015147a11 */ /* 0x000fe200078a08ff */
[----:B------:R-:W-:Y:S01]  /*03e0*/  @P0 IMAD.WIDE R86, R0, R87, c[0x0][0x260] ;  /* 0x0000980000560625 */ /* 0x000fe200078e0257 */
[----:B------:R-:W-:Y:S01]  /*03f0*/  IADD3.X R14, R17, R15, R18, P4, !PT ;  /* 0x0000000f110e7210 */ /* 0x000fe200027fe412 */
[----:B------:R-:W-:Y:S01]  /*0400*/  @!P0 CS2R R86, SRZ ;  /* 0x0000000000568805 */ /* 0x000fe2000001ff00 */
[----:B------:R-:W-:-:S02]  /*0410*/  LEA R18, P4, R19, c[0x0][0x240], 0x1 ;  /* 0x0000900013127a11 */ /* 0x000fc400078808ff */
[----:B------:R-:W-:Y:S02]  /*0420*/  LEA R22, P6, R13, c[0x0][0x308], 0x1 ;  /* 0x0000c2000d167a11 */ /* 0x000fe400078c08ff */
[----:B------:R-:W-:Y:S02]  /*0430*/  LEA.HI.X R19, R19, c[0x0][0x244], R2, 0x1, P4 ;  /* 0x0000910013137a11 */ /* 0x000fe400020f0c02 */
[----:B------:R-:W-:Y:S02]  /*0440*/  LEA.HI.X R21, R21, c[0x0][0x24c], R4, 0x1, P5 ;  /* 0x0000930015157a11 */ /* 0x000fe400028f0c04 */
[C---:B------:R-:W-:Y:S02]  /*0450*/  @P1 LEA R84, P4, R6.reuse, c[0x0][0x328], 0x2 ;  /* 0x0000ca0006541a11 */ /* 0x040fe400078810ff */
[C---:B------:R-:W-:Y:S02]  /*0460*/  @P2 LEA R82, P5, R6.reuse, c[0x0][0x348], 0x2 ;  /* 0x0000d20006522a11 */ /* 0x040fe400078a10ff */
[----:B------:R-:W-:Y:S01]  /*0470*/  LEA.HI.X R23, R13, c[0x0][0x30c], R14, 0x1, P6 ;  /* 0x0000c3000d177a11 */ /* 0x000fe200030f0c0e */
[----:B------:R-:W-:Y:S01]  /*0480*/  HFMA2.MMA R13, -RZ, RZ, 0, 0 ;  /* 0x00000000ff0d7435 */ /* 0x000fe200000001ff */
[----:B------:R-:W-:-:S02]  /*0490*/  @P1 LEA.HI.X R85, R6, c[0x0][0x32c], R7, 0x2, P4 ;  /* 0x0000cb0006551a11 */ /* 0x000fc400020f1407 */
[----:B------:R-:W-:Y:S02]  /*04a0*/  @P2 LEA.HI.X R83, R6, c[0x0][0x34c], R7, 0x2, P5 ;  /* 0x0000d30006532a11 */ /* 0x000fe400028f1407 */
[----:B------:R-:W-:Y:S01]  /*04b0*/  MOV R14, RZ ;  /* 0x000000ff000e7202 */ /* 0x000fe20000000f00 */
[----:B------:R-:W-:Y:S05]  /*04c0*/  @!P3 BRA `(.L_x_11069) ;  /* 0x00004eb00000b947 */ /* 0x000fea0003800000 */
[----:B------:R-:W0:Y:S01]  /*04d0*/  S2R R15, SR_TID.X ;  /* 0x00000000000f7919 */ /* 0x000e220000002100 */
[----:B------:R-:W-:Y:S02]  /*04e0*/  MOV R14, RZ ;  /* 0x000000ff000e7202 */ /* 0x000fe40000000f00 */
[----:B------:R-:W-:Y:S01]  /*04f0*/  MOV R17, RZ ;  /* 0x000000ff00117202 */ /* 0x000fe20000000f00 */
[----:B------:R-:W1:Y:S01]  /*0500*/  S2R R16, SR_LANEID ;  /* 0x0000000000107919 */ /* 0x000e620000000000 */
[----:B------:R-:W-:Y:S02]  /*0510*/  MOV R13, RZ ;  /* 0x000000ff000d7202 */ /* 0x000fe40000000f00 */
[----:B0-----:R-:W-:-:S04]  /*0520*/  SHF.L.U32 R24, R15, 0x3, RZ ;  /* 0x000000030f187819 */ /* 0x001fc800000006ff */
[----:B-1----:R-:W-:Y:S02]  /*0530*/  LOP3.LUT R24, R24, 0xffffff00, RZ, 0xc0, !PT ;  /* 0xffffff0018187812 */ /* 0x002fe400078ec0ff */
.L_x_11090:
[----:B------:R-:W-:Y:S01]  /*0540*/  IADD3 R25, -R17, c[0x0][0x174], RZ ;  /* 0x00005d0011197a10 */ /* 0x000fe20007ffe1ff */
[----:B------:R-:W-:Y:S01]  /*0550*/  BAR.SYNC.DEFER_BLOCKING 0x0 ;  /* 0x0000000000007b1d */ /* 0x000fe20000010000 */
[----:B------:R-:W-:Y:S02]  /*0560*/  LOP3.LUT R27, R24, 0x1f, R15, 0xf8, !PT ;  /* 0x0000001f181b7812 */ /* 0x000fe400078ef80f */
[----:B------:R-:W-:Y:S02]  /*0570*/  LEA R26, R25, 0xffffff00, 0x8 ;  /* 0xffffff00191a7811 */ /* 0x000fe400078e40ff */
[C---:B------:R-:W-:Y:S01]  /*0580*/  LOP3.LUT R28, R27.reuse, 0x20, RZ, 0xfc, !PT ;  /* 0x000000201b1c7812 */ /* 0x040fe200078efcff */
[C---:B0-----:R-:W-:Y:S01]  /*0590*/  IMAD.WIDE R2, R27.reuse, 0x2, R18 ;  /* 0x000000021b027825 */ /* 0x041fe200078e0212 */
[----:B------:R-:W-:Y:S02]  /*05a0*/  IADD3 R62, -R26, c[0x0][0x168], RZ ;  /* 0x00005a001a3e7a10 */ /* 0x000fe40007ffe1ff */
[----:B------:R-:W-:-:S02]  /*05b0*/  LOP3.LUT R29, R27, 0x40, RZ, 0xfc, !PT ;  /* 0x000000401b1d7812 */ /* 0x000fc400078efcff */
[-C--:B------:R-:W-:Y:S02]  /*05c0*/  ISETP.GE.AND P0, PT, R27, R62.reuse, PT ;  /* 0x0000003e1b00720c */ /* 0x080fe40003f06270 */
[-C--:B------:R-:W-:Y:S02]  /*05d0*/  ISETP.GE.AND P1, PT, R28, R62.reuse, PT ;  /* 0x0000003e1c00720c */ /* 0x080fe40003f26270 */
[----:B------:R-:W-:Y:S02]  /*05e0*/  ISETP.GE.AND P2, PT, R29, R62, PT ;  /* 0x0000003e1d00720c */ /* 0x000fe40003f46270 */
[----:B------:R-:W-:Y:S02]  /*05f0*/  PRMT R0, RZ, 0x7610, R0 ;  /* 0x00007610ff007816 */ /* 0x000fe40000000000 */
[----:B------:R-:W-:Y:S02]  /*0600*/  PRMT R5, RZ, 0x7610, R5 ;  /* 0x00007610ff057816 */ /* 0x000fe40000000005 */
[----:B------:R-:W-:-:S02]  /*0610*/  PRMT R4, RZ, 0x7610, R4 ;  /* 0x00007610ff047816 */ /* 0x000fc40000000004 */
[C---:B------:R-:W-:Y:S01]  /*0620*/  LOP3.LUT R30, R27.reuse, 0x60, RZ, 0xfc, !PT ;  /* 0x000000601b1e7812 */ /* 0x040fe200078efcff */
[----:B------:R0:W2:Y:S01]  /*0630*/  @!P0 LDG.E.U16 R0, [R2.64] ;  /* 0x0000000602008981 */ /* 0x0000a2000c1e1500 */
[C---:B------:R-:W-:Y:S02]  /*0640*/  LOP3.LUT R31, R27.reuse, 0x80, RZ, 0xfc, !PT ;  /* 0x000000801b1f7812 */ /* 0x040fe400078efcff */
[C---:B------:R-:W-:Y:S01]  /*0650*/  LOP3.LUT R32, R27.reuse, 0xa0, RZ, 0xfc, !PT ;  /* 0x000000a01b207812 */ /* 0x040fe200078efcff */
[----:B------:R0:W3:Y:S01]  /*0660*/  @!P1 LDG.E.U16 R5, [R2.64+0x40] ;  /* 0x0000400602059981 */ /* 0x0000e2000c1e1500 */
[C---:B------:R-:W-:Y:S02]  /*0670*/  LOP3.LUT R33, R27.reuse, 0xc0, RZ, 0xfc, !PT ;  /* 0x000000c01b217812 */ /* 0x040fe400078efcff */
[----:B------:R-:W-:Y:S01]  /*0680*/  ISETP.GE.AND P0, PT, R30, R62, PT ;  /* 0x0000003e1e00720c */ /* 0x000fe20003f06270 */
[----:B------:R0:W4:Y:S01]  /*0690*/  @!P2 LDG.E.U16 R4, [R2.64+0x80] ;  /* 0x000080060204a981 */ /* 0x000122000c1e1500 */
[----:B------:R-:W-:-:S02]  /*06a0*/  LOP3.LUT R34, R27, 0xe0, RZ, 0xfc, !PT ;  /* 0x000000e01b227812 */ /* 0x000fc400078efcff */
        /* <DEDUP_REMOVED lines=14> */
[----:B------:R-:W-:-:S02]  /*0790*/  IADD3 R37, R16, 0x20, RZ ;  /* 0x0000002010257810 */ /* 0x000fc40007ffe0ff */
[C---:B------:R-:W-:Y:S02]  /*07a0*/  IADD3 R39, R16.reuse, 0x40, RZ ;  /* 0x0000004010277810 */ /* 0x040fe40007ffe0ff */
[CC--:B------:R-:W-:Y:S02]  /*07b0*/  LEA.HI.SX32 R35, R16.reuse, R16.reuse, 0x1b ;  /* 0x0000001010237211 */ /* 0x0c0fe400078fdaff */
[-C--:B------:R-:W-:Y:S02]  /*07c0*/  LEA.HI.SX32 R36, R37, R16.reuse, 0x1b ;  /* 0x0000001025247211 */ /* 0x080fe400078fdaff */
[----:B------:R-:W-:Y:S02]  /*07d0*/  LEA.HI.SX32 R37, R39, R16, 0x1b ;  /* 0x0000001027257211 */ /* 0x000fe400078fdaff */
[----:B------:R-:W-:Y:S02]  /*07e0*/  SHF.L.U32 R35, R35, 0x1, RZ ;  /* 0x0000000123237819 */ /* 0x000fe400000006ff */
[----:B0-----:R-:W-:-:S02]  /*07f0*/  IADD3 R3, R16, 0x60, RZ ;  /* 0x0000006010037810 */ /* 0x001fc40007ffe0ff */
[C---:B------:R-:W-:Y:S02]  /*0800*/  IADD3 R39, R16.reuse, 0x80, RZ ;  /* 0x0000008010277810 */ /* 0x040fe40007ffe0ff */
[C---:B------:R-:W-:Y:S02]  /*0810*/  IADD3 R47, R16.reuse, 0xa0, RZ ;  /* 0x000000a0102f7810 */ /* 0x040fe40007ffe0ff */
[C---:B------:R-:W-:Y:S02]  /*0820*/  IADD3 R49, R16.reuse, 0xc0, RZ ;  /* 0x000000c010317810 */ /* 0x040fe40007ffe0ff */
[----:B------:R-:W-:Y:S02]  /*0830*/  IADD3 R51, R16, 0xe0, RZ ;  /* 0x000000e010337810 */ /* 0x000fe40007ffe0ff */
[-C--:B------:R-:W-:Y:S02]  /*0840*/  LEA.HI.SX32 R3, R3, R16.reuse, 0x1b ;  /* 0x0000001003037211 */ /* 0x080fe400078fdaff */
        /* <DEDUP_REMOVED lines=11> */
[C---:B------:R-:W-:Y:S01]  /*0900*/  ISETP.GE.AND P6, PT, R27.reuse, R62, PT ;  /* 0x0000003e1b00720c */ /* 0x040fe20003fc6270 */
[----:B------:R-:W-:Y:S01]  /*0910*/  IMAD.WIDE R2, R27, 0x2, R20 ;  /* 0x000000021b027825 */ /* 0x000fe200078e0214 */
[----:B------:R-:W-:-:S02]  /*0920*/  PRMT R44, RZ, 0x7610, R44 ;  /* 0x00007610ff2c7816 */ /* 0x000fc4000000002c */
[-C--:B------:R-:W-:Y:S02]  /*0930*/  ISETP.GE.AND P5, PT, R28, R62.reuse, PT ;  /* 0x0000003e1c00720c */ /* 0x080fe40003fa6270 */
[-C--:B------:R-:W-:Y:S02]  /*0940*/  ISETP.GE.AND P4, PT, R29, R62.reuse, PT ;  /* 0x0000003e1d00720c */ /* 0x080fe40003f86270 */
[-C--:B------:R-:W-:Y:S02]  /*0950*/  ISETP.GE.AND P3, PT, R30, R62.reuse, PT ;  /* 0x0000003e1e00720c */ /* 0x080fe40003f66270 */
[-C--:B------:R-:W-:Y:S02]  /*0960*/  ISETP.GE.AND P2, PT, R31, R62.reuse, PT ;  /* 0x0000003e1f00720c */ /* 0x080fe40003f46270 */
[-C--:B------:R-:W-:Y:S02]  /*0970*/  ISETP.GE.AND P1, PT, R32, R62.reuse, PT ;  /* 0x0000003e2000720c */ /* 0x080fe40003f26270 */
[----:B------:R-:W-:-:S02]  /*0980*/  ISETP.GE.AND P0, PT, R33, R62, PT ;  /* 0x0000003e2100720c */ /* 0x000fc40003f06270 */
[----:B------:R-:W-:Y:S02]  /*0990*/  PRMT R47, RZ, 0x7610, R47 ;  /* 0x00007610ff2f7816 */ /* 0x000fe4000000002f */
[----:B------:R-:W-:Y:S02]  /*09a0*/  PRMT R46, RZ, 0x7610, R46 ;  /* 0x00007610ff2e7816 */ /* 0x000fe4000000002e */
[----:B------:R-:W-:Y:S01]  /*09b0*/  PRMT R61, RZ, 0x7610, R61 ;  /* 0x00007610ff3d7816 */ /* 0x000fe2000000003d */
[----:B--2---:R0:W-:Y:S04]  /*09c0*/  STS.U16 [R35], R0 ;  /* 0x0000000023007388 */ /* 0x0041e80000000400 */
[----:B---3--:R-:W-:Y:S01]  /*09d0*/  STS.U16 [R36+0x40], R5 ;  /* 0x0000400524007388 */ /* 0x008fe20000000400 */
[----:B0-----:R-:W-:-:S03]  /*09e0*/  SHF.L.U32 R0, R16, 0x3, RZ ;  /* 0x0000000310007819 */ /* 0x001fc600000006ff */
[----:B----4-:R-:W-:Y:S01]  /*09f0*/  STS.U16 [R37+0x80], R4 ;  /* 0x0000800425007388 */ /* 0x010fe20000000400 */
[----:B------:R-:W-:-:S04]  /*0a00*/  LEA.HI.SX32 R51, R0, R0, 0x1b ;  /* 0x0000000000337211 */ /* 0x000fc800078fdaff */
[----:B------:R-:W-:Y:S01]  /*0a10*/  SHF.L.U32 R51, R51, 0x1, RZ ;  /* 0x0000000133337819 */ /* 0x000fe200000006ff */
        /* <DEDUP_REMOVED lines=16> */
[----:B0-----:R-:W-:Y:S02]  /*0b20*/  PRMT R41, RZ, 0x7610, R41 ;  /* 0x00007610ff297816 */ /* 0x001fe40000000029 */
[----:B-1----:R-:W-:Y:S02]  /*0b30*/  PRMT R40, RZ, 0x7610, R40 ;  /* 0x00007610ff287816 */ /* 0x002fe40000000028 */
[----:B--2---:R-:W-:Y:S01]  /*0b40*/  PRMT R43, RZ, 0x7610, R43 ;  /* 0x00007610ff2b7816 */ /* 0x004fe2000000002b */
[----:B------:R0:W2:Y:S01]  /*0b50*/  @!P6 LDG.E.U16 R44, [R2.64] ;  /* 0x00000006022ce981 */ /* 0x0000a2000c1e1500 */
[----:B------:R-:W-:-:S03]  /*0b60*/  ISETP.GE.AND P6, PT, R34, R62, PT ;  /* 0x0000003e2200720c */ /* 0x000fc60003fc6270 */
[----:B------:R0:W3:Y:S04]  /*0b70*/  @!P5 LDG.E.U16 R47, [R2.64+0x40] ;  /* 0x00004006022fd981 */ /* 0x0000e8000c1e1500 */
[----:B------:R0:W4:Y:S04]  /*0b80*/  @!P4 LDG.E.U16 R46, [R2.64+0x80] ;  /* 0x00008006022ec981 */ /* 0x000128000c1e1500 */
[----:B------:R0:W4:Y:S04]  /*0b90*/  @!P3 LDG.E.U16 R61, [R2.64+0xc0] ;  /* 0x0000c006023db981 */ /* 0x000128000c1e1500 */
[----:B------:R0:W4:Y:S04]  /*0ba0*/  @!P2 LDG.E.U16 R0, [R2.64+0x100] ;  /* 0x000100060200a981 */ /* 0x000128000c1e1500 */
[----:B------:R0:W4:Y:S04]  /*0bb0*/  @!P1 LDG.E.U16 R41, [R2.64+0x140] ;  /* 0x0001400602299981 */ /* 0x000128000c1e1500 */
[----:B------:R0:W4:Y:S04]  /*0bc0*/  @!P0 LDG.E.U16 R40, [R2.64+0x180] ;  /* 0x0001800602288981 */ /* 0x000128000c1e1500 */
[----:B------:R0:W4:Y:S01]  /*0bd0*/  @!P6 LDG.E.U16 R43, [R2.64+0x1c0] ;  /* 0x0001c006022be981 */ /* 0x000122000c1e1500 */
        /* <DEDUP_REMOVED lines=9> */
[----:B0-----:R-:W-:Y:S02]  /*0c70*/  PRMT R3, RZ, 0x7610, R3 ;  /* 0x00007610ff037816 */ /* 0x001fe40000000003 */
[----:B------:R-:W-:Y:S02]  /*0c80*/  PRMT R64, RZ, 0x7610, R64 ;  /* 0x00007610ff407816 */ /* 0x000fe40000000040 */
[----:B------:R-:W-:Y:S01]  /*0c90*/  PRMT R63, RZ, 0x7610, R63 ;  /* 0x00007610ff3f7816 */ /* 0x000fe2000000003f */
[----:B--2---:R-:W-:Y:S04]  /*0ca0*/  STS.U16 [R35], R44 ;  /* 0x0000002c23007388 */ /* 0x004fe80000000400 */
[----:B---3--:R-:W-:Y:S04]  /*0cb0*/  STS.U16 [R36+0x40], R47 ;  /* 0x0000402f24007388 */ /* 0x008fe80000000400 */
[----:B----4-:R-:W-:Y:S04]  /*0cc0*/  STS.U16 [R37+0x80], R46 ;  /* 0x0000802e25007388 */ /* 0x010fe80000000400 */
[----:B------:R-:W-:Y:S04]  /*0cd0*/  STS.U16 [R38+0xc0], R61 ;  /* 0x0000c03d26007388 */ /* 0x000fe80000000400 */
[----:B------:R0:W-:Y:S04]  /*0ce0*/  STS.U16 [R39+0x100], R0 ;  /* 0x0001000027007388 */ /* 0x0001e80000000400 */
[----:B------:R-:W-:Y:S04]  /*0cf0*/  STS.U16 [R48+0x140], R41 ;  /* 0x0001402930007388 */ /* 0x000fe80000000400 */
[----:B------:R-:W-:Y:S04]  /*0d00*/  STS.U16 [R49+0x180], R40 ;  /* 0x0001802831007388 */ /* 0x000fe80000000400 */
[----:B------:R-:W-:Y:S01]  /*0d10*/  STS.U16 [R50+0x1c0], R43 ;  /* 0x0001c02b32007388 */ /* 0x000fe20000000400 */
[----:B------:R-:W-:-:S06]  /*0d20*/  NOP ;  /* 0x0000000000007918 */ /* 0x000fcc0000000000 */
[----:B------:R-:W1:Y:S04]  /*0d30*/  LDS.U16 R2, [R51] ;  /* 0x0000000033027984 */ /* 0x000e680000000400 */
[----:B------:R-:W2:Y:S04]  /*0d40*/  LDS.U16 R40, [R51+0x2] ;  /* 0x0000020033287984 */ /* 0x000ea80000000400 */
[----:B------:R-:W3:Y:S04]  /*0d50*/  LDS.U16 R41, [R51+0x4] ;  /* 0x0000040033297984 */ /* 0x000ee80000000400 */
[----:B------:R-:W2:Y:S04]  /*0d60*/  LDS.U16 R42, [R51+0x6] ;  /* 0x00000600332a7984 */ /* 0x000ea80000000400 */
[----:B------:R-:W1:Y:S04]  /*0d70*/  LDS.U16 R43, [R51+0x8] ;  /* 0x00000800332b7984 */ /* 0x000e680000000400 */
[----:B------:R-:W1:Y:S04]  /*0d80*/  LDS.U16 R44, [R51+0xa] ;  /* 0x00000a00332c7984 */ /* 0x000e680000000400 */
[----:B------:R-:W1:Y:S04]  /*0d90*/  LDS.U16 R45, [R51+0xc] ;  /* 0x00000c00332d7984 */ /* 0x000e680000000400 */
[----:B------:R-:W1:Y:S04]  /*0da0*/  LDS.U16 R46, [R51+0xe] ;  /* 0x00000e00332e7984 */ /* 0x000e680000000400 */
[----:B------:R-:W-:Y:S01]  /*0db0*/  BAR.SYNC.DEFER_BLOCKING 0x0 ;  /* 0x0000000000007b1d */ /* 0x000fe20000010000 */
[----:B0-----:R-:W-:-:S02]  /*0dc0*/  PRMT R0, RZ, 0x7610, R0 ;  /* 0x00007610ff007816 */ /* 0x001fc40000000000 */
[----:B------:R-:W-:Y:S02]  /*0dd0*/  PRMT R47, RZ, 0x7610, R47 ;  /* 0x00007610ff2f7816 */ /* 0x000fe4000000002f */
[----:B------:R-:W-:Y:S01]  /*0de0*/  PRMT R61, RZ, 0x7610, R61 ;  /* 0x00007610ff3d7816 */ /* 0x000fe2000000003d */
[----:B------:R-:W4:Y:S01]  /*0df0*/  @!P6 LDG.E.U16 R60, [R4.64] ;  /* 0x00000006043ce981 */ /* 0x000f22000c1e1500 */
[----:B------:R-:W-:Y:S02]  /*0e00*/  ISETP.GE.AND P6, PT, R34, R62, PT ;  /* 0x0000003e2200720c */ /* 0x000fe40003fc6270 */
[----:B------:R-:W-:Y:S01]  /*0e10*/  PRMT R62, RZ, 0x7610, R62 ;  /* 0x00007610ff3e7816 */ /* 0x000fe2000000003e */
[----:B------:R-:W4:Y:S04]  /*0e20*/  @!P5 LDG.E.U16 R3, [R4.64+0x40] ;  /* 0x000040060403d981 */ /* 0x000f28000c1e1500 */
[----:B------:R-:W4:Y:S04]  /*0e30*/  @!P4 LDG.E.U16 R0, [R4.64+0x80] ;  /* 0x000080060400c981 */ /* 0x000f28000c1e1500 */
[----:B------:R-:W4:Y:S04]  /*0e40*/  @!P3 LDG.E.U16 R47, [R4.64+0xc0] ;  /* 0x0000c006042fb981 */ /* 0x000f28000c1e1500 */
[----:B------:R-:W4:Y:S04]  /*0e50*/  @!P2 LDG.E.U16 R62, [R4.64+0x100] ;  /* 0x00010006043ea981 */ /* 0x000f28000c1e1500 */
[----:B------:R-:W4:Y:S04]  /*0e60*/  @!P1 LDG.E.U16 R61, [R4.64+0x140] ;  /* 0x00014006043d9981 */ /* 0x000f28000c1e1500 */
[----:B------:R-:W4:Y:S04]  /*0e70*/  @!P0 LDG.E.U16 R64, [R4.64+0x180] ;  /* 0x0001800604408981 */ /* 0x000f28000c1e1500 */
[----:B------:R-:W4:Y:S01]  /*0e80*/  @!P6 LDG.E.U16 R63, [R4.64+0x1c0] ;  /* 0x0001c006043fe981 */ /* 0x000f22000c1e1500 */
[----:B------:R-:W-:Y:S01]  /*0e90*/  HFMA2.MMA R66, -RZ, RZ, 0, 0 ;  /* 0x00000000ff427435 */ /* 0x000fe200000001ff */
[----:B-1----:R-:W-:Y:S01]  /*0ea0*/  PRMT R76, RZ, 0x5410, R2 ;  /* 0x00005410ff4c7816 */ /* 0x002fe20000000002 */
[----:B------:R-:W-:Y:S01]  /*0eb0*/  HFMA2.MMA R105, -RZ, RZ, 0, 0 ;  /* 0x00000000ff697435 */ /* 0x000fe200000001ff */
[----:B------:R-:W-:-:S02]  /*0ec0*/  MOV R106, RZ ;  /* 0x000000ff006a7202 */ /* 0x000fc40000000f00 */
[----:B--2---:R-:W-:Y:S02]  /*0ed0*/  PRMT R78, RZ, 0x5410, R40 ;  /* 0x00005410ff4e7816 */ /* 0x004fe40000000028 */
[----:B---3--:R-:W-:Y:S02]  /*0ee0*/  PRMT R80, RZ, 0x5410, R41 ;  /* 0x00005410ff507816 */ /* 0x008fe40000000029 */
[----:B------:R-:W-:Y:S02]  /*0ef0*/  PRMT R88, RZ, 0x5410, R42 ;  /* 0x00005410ff587816 */ /* 0x000fe4000000002a */
[----:B------:R-:W-:Y:S02]  /*0f00*/  PRMT R90, RZ, 0x5410, R43 ;  /* 0x00005410ff5a7816 */ /* 0x000fe4000000002b */
[----:B------:R-:W-:Y:S02]  /*0f10*/  PRMT R92, RZ, 0x5410, R44 ;  /* 0x00005410ff5c7816 */ /* 0x000fe4000000002c */
[----:B------:R-:W-:-:S02]  /*0f20*/  PRMT R94, RZ, 0x5410, R45 ;  /* 0x00005410ff5e7816 */ /* 0x000fc4000000002d */
[----:B------:R-:W-:Y:S01]  /*0f30*/  PRMT R46, RZ, 0x5410, R46 ;  /* 0x00005410ff2e7816 */ /* 0x000fe2000000002e */
[----:B----4-:R-:W-:Y:S04]  /*0f40*/  STS.U16 [R35], R60 ;  /* 0x0000003c23007388 */ /* 0x010fe80000000400 */
[----:B------:R-:W-:Y:S04]  /*0f50*/  STS.U16 [R36+0x40], R3 ;  /* 0x0000400324007388 */ /* 0x000fe80000000400 */
[----:B------:R-:W-:Y:S04]  /*0f60*/  STS.U16 [R37+0x80], R0 ;  /* 0x0000800025007388 */ /* 0x000fe80000000400 */
        /* <DEDUP_REMOVED lines=10> */
[----:B------:R-:W4:Y:S04]  /*1010*/  LDS.U16 R0, [R51+0x8] ;  /* 0x0000080033007984 */ /* 0x000f280000000400 */
[----:B------:R-:W4:Y:S04]  /*1020*/  LDS.U16 R47, [R51+0xa] ;  /* 0x00000a00332f7984 */ /* 0x000f280000000400 */
[----:B------:R-:W4:Y:S01]  /*1030*/  LDS.U16 R60, [R51+0xc] ;  /* 0x00000c00333c7984 */ /* 0x000f220000000400 */
[----:B0-----:R-:W-:-:S03]  /*1040*/  PRMT R62, RZ, 0x5410, R52 ;  /* 0x00005410ff3e7816 */ /* 0x001fc60000000034 */
[----:B------:R-:W0:Y:S01]  /*1050*/  LDS.U16 R61, [R51+0xe] ;  /* 0x00000e00333d7984 */ /* 0x000e220000000400 */
[----:B-1----:R-:W-:Y:S02]  /*1060*/  PRMT R81, RZ, 0x5410, R65 ;  /* 0x00005410ff517816 */ /* 0x002fe40000000041 */
[----:B--2---:R-:W-:-:S03]  /*1070*/  PRMT R91, RZ, 0x5410, R4 ;  /* 0x00005410ff5b7816 */ /* 0x004fc60000000004 */
[----:B------:R-:W-:Y:S01]  /*1080*/  FFMA.FTZ R62, R81, R62, R13 ;  /* 0x0000003e513e7223 */ /* 0x000fe2000001000d */
[----:B------:R-:W-:Y:S02]  /*1090*/  PRMT R13, RZ, 0x5410, R53 ;  /* 0x00005410ff0d7816 */ /* 0x000fe40000000035 */
[----:B------:R-:W-:Y:S02]  /*10a0*/  PRMT R4, RZ, 0x5410, R54 ;  /* 0x00005410ff047816 */ /* 0x000fe40000000036 */
[----:B---3--:R-:W-:Y:S01]  /*10b0*/  PRMT R89, RZ, 0x5410, R5 ;  /* 0x00005410ff597816 */ /* 0x008fe20000000005 */
[----:B------:R-:W-:Y:S01]  /*10c0*/  FFMA.FTZ R62, R91, R13, R62 ;  /* 0x0000000d5b3e7223 */ /* 0x000fe2000001003e */
[----:B------:R-:W-:Y:S02]  /*10d0*/  PRMT R5, RZ, 0x5410, R55 ;  /* 0x00005410ff057816 */ /* 0x000fe40000000037 */
[----:B----4-:R-:W-:Y:S01]  /*10e0*/  PRMT R95, RZ, 0x5410, R3 ;  /* 0x00005410ff5f7816 */ /* 0x010fe20000000003 */
[----:B------:R-:W-:Y:S01]  /*10f0*/  FFMA.FTZ R4, R89, R4, R62 ;  /* 0x0000000459047223 */ /* 0x000fe2000001003e */
[----:B------:R-:W-:-:S02]  /*1100*/  PRMT R3, RZ, 0x5410, R56 ;  /* 0x00005410ff037816 */ /* 0x000fc40000000038 */
[----:B------:R-:W-:Y:S01]  /*1110*/  PRMT R93, RZ, 0x5410, R0 ;  /* 0x00005410ff5d7816 */ /* 0x000fe20000000000 */
[----:B------:R-:W-:-:S04]  /*1120*/  FFMA.FTZ R4, R95, R5, R4 ;  /* 0x000000055f047223 */ /* 0x000fc80000010004 */
[----:B------:R-:W-:Y:S01]  /*1130*/  FFMA.FTZ R4, R93, R3, R4 ;  /* 0x000000035d047223 */ /* 0x000fe20000010004 */
[----:B------:R-:W-:Y:S02]  /*1140*/  MOV R3, c[0x0][0x16c] ;  /* 0x00005b0000037a02 */ /* 0x000fe40000000f00 */
[----:B------:R-:W-:Y:S02]  /*1150*/  PRMT R0, RZ, 0x5410, R57 ;  /* 0x00005410ff007816 */ /* 0x000fe40000000039 */
[----:B------:R-:W-:Y:S02]  /*1160*/  ISETP.GE.AND P0, PT, R3, 0x1, PT ;  /* 0x000000010300780c */ /* 0x000fe40003f06270 */
[----:B------:R-:W-:Y:S02]  /*1170*/  PRMT R47, RZ, 0x5410, R47 ;  /* 0x00005410ff2f7816 */ /* 0x000fe4000000002f */
[----:B------:R-:W-:Y:S02]  /*1180*/  PRMT R3, RZ, 0x5410, R58 ;  /* 0x00005410ff037816 */ /* 0x000fe4000000003a */
[----:B------:R-:W-:Y:S01]  /*1190*/  PRMT R99, RZ, 0x5410, R60 ;  /* 0x00005410ff637816 */ /* 0x000fe2000000003c */
[----:B------:R-:W-:Y:S01]  /*11a0*/  FFMA.FTZ R0, R47, R0, R4 ;  /* 0x000000002f007223 */ /* 0x000fe20000010004 */
[----:B------:R-:W-:-:S02]  /*11b0*/  PRMT R13, RZ, 0x5410, R59 ;  /* 0x00005410ff0d7816 */ /* 0x000fc4000000003b */
[----:B0-----:R-:W-:Y:S01]  /*11c0*/  PRMT R101, RZ, 0x5410, R61 ;  /* 0x00005410ff657816 */ /* 0x001fe2000000003d */
[----:B------:R-:W-:Y:S01]  /*11d0*/  FFMA.FTZ R0, R99, R3, R0 ;  /* 0x0000000363007223 */ /* 0x000fe20000010000 */
[----:B------:R-:W-:Y:S01]  /*11e0*/  HFMA2.MMA R3, -RZ, RZ, 0, 0 ;  /* 0x00000000ff037435 */ /* 0x000fe200000001ff */
[----:B------:R-:W-:Y:S01]  /*11f0*/  CS2R R62, SRZ ;  /* 0x00000000003e7805 */ /* 0x000fe2000001ff00 */
[----:B------:R-:W-:Y:S01]  /*1200*/  MOV R61, RZ ;  /* 0x000000ff003d7202 */ /* 0x000fe20000000f00 */
[----:B------:R-:W-:Y:S01]  /*1210*/  FFMA.FTZ R13, R101, R13, R0 ;  /* 0x0000000d650d7223 */ /* 0x000fe20000010000 */
[----:B------:R-:W-:Y:S01]  /*1220*/  MOV R0, RZ ;  /* 0x000000ff00007202 */ /* 0x000fe20000000f00 */
[-C--:B-----5:R-:W-:Y:S02]  /*1230*/  FMUL.FTZ R60, R81, R8.reuse ;  /* 0x00000008513c7220 */ /* 0x0a0fe40000410000 */
[-C--:B------:R-:W-:Y:S02]  /*1240*/  FMUL.FTZ R107, R91, R8.reuse ;  /* 0x000000085b6b7220 */ /* 0x080fe40000410000 */
[----:B------:R-:W-:-:S02]  /*1250*/  FMUL.FTZ R109, R89, R8 ;  /* 0x00000008596d7220 */ /* 0x000fc40000410000 */
[-C--:B------:R-:W-:Y:S02]  /*1260*/  FMUL.FTZ R64, R95, R8.reuse ;  /* 0x000000085f407220 */ /* 0x080fe40000410000 */
[-C--:B------:R-:W-:Y:S02]  /*1270*/  FMUL.FTZ R111, R93, R8.reuse ;  /* 0x000000085d6f7220 */ /* 0x080fe40000410000 */
[-C--:B------:R-:W-:Y:S02]  /*1280*/  FMUL.FTZ R2, R47, R8.reuse ;  /* 0x000000082f027220 */ /* 0x080fe40000410000 */
[-C--:B------:R-:W-:Y:S02]  /*1290*/  FMUL.FTZ R4, R99, R8.reuse ;  /* 0x0000000863047220 */ /* 0x080fe40000410000 */
[----:B------:R-:W-:Y:S01]  /*12a0*/  FMUL.FTZ R5, R101, R8 ;  /* 0x0000000865057220 */ /* 0x000fe20000410000 */
[----:B------:R-:W-:Y:S06]  /*12b0*/  BAR.SYNC.DEFER_BLOCKING 0x0 ;  /* 0x0000000000007b1d */ /* 0x000fec0000010000 */
[----:B------:R-:W-:Y:S05]  /*12c0*/  @!P0 BRA `(.L_x_11070) ;  /* 0x0000361000008947 */ /* 0x000fea0003800000 */
[----:B------:R-:W-:Y:S01]  /*12d0*/  IADD3 R65, R25, -0x2, RZ ;  /* 0xfffffffe19417810 */ /* 0x000fe20007ffe0ff */
[----:B------:R-:W-:Y:S01]  /*12e0*/  IMAD R73, R7, c[0x0][0x1b8], RZ ;  /* 0x00006e0007497a24 */ /* 0x000fe200078e02ff */
[----:B------:R-:W-:Y:S01]  /*12f0*/  IADD3 R3, R25, -0x1, RZ ;  /* 0xffffffff19037810 */ /* 0x000fe20007ffe0ff */
[C---:B------:R-:W-:Y:S01]  /*1300*/  IMAD.WIDE.U32 R40, R6.reuse, c[0x0][0x1b8], RZ ;  /* 0x00006e0006287a25 */ /* 0x040fe200078e00ff */
[----:B------:R-:W-:Y:S01]  /*1310*/  LOP3.LUT R100, R15, 0x1f, RZ, 0xc0, !PT ;  /* 0x0000001f0f647812 */ /* 0x000fe200078ec0ff */
[----:B------:R-:W-:Y:S01]  /*1320*/  UMOV UR4, URZ ;  /* 0x0000003f00047c82 */ /* 0x000fe20008000000 */
[----:B------:R-:W-:Y:S01]  /*1330*/  MOV R102, RZ ;  /* 0x000000ff00667202 */ /* 0x000fe20000000f00 */
[----:B------:R-:W-:Y:S01]  /*1340*/  IMAD R75, R65, c[0x0][0x16c], RZ ;  /* 0x00005b00414b7a24 */ /* 0x000fe200078e02ff */
[----:B------:R-:W-:Y:S01]  /*1350*/  LEA.HI R65, R3, R3, RZ, 0x1 ;  /* 0x0000000303417211 */ /* 0x000fe200078f08ff */
[----:B------:R-:W-:Y:S01]  /*1360*/  IMAD R73, R6, c[0x0][0x1bc], R73 ;  /* 0x00006f0006497a24 */ /* 0x000fe200078e0249 */
[----:B------:R-:W-:Y:S01]  /*1370*/  LEA R72, P2, R40, c[0x0][0x230], 0x3 ;  /* 0x00008c0028487a11 */ /* 0x000fe200078418ff */
[----:B------:R-:W-:Y:S01]  /*1380*/  IMAD R67, R7, c[0x0][0x180], RZ ;  /* 0x0000600007437a24 */ /* 0x000fe200078e02ff */
[----:B------:R-:W-:Y:S01]  /*1390*/  LOP3.LUT R96, R65, 0xfffffe, RZ, 0xc0, !PT ;  /* 0x00fffffe41607812 */ /* 0x000fe200078ec0ff */
[----:B------:R-:W-:Y:S01]  /*13a0*/  IMAD R69, R7, c[0x0][0x198], RZ ;  /* 0x0000660007457a24 */ /* 0x000fe200078e02ff */
[----:B------:R-:W-:Y:S01]  /*13b0*/  IADD3 R73, R41, R73, RZ ;  /* 0x0000004929497210 */ /* 0x000fe20007ffe0ff */
[----:B------:R-:W-:Y:S01]  /*13c0*/  IMAD.WIDE.U32 R44, R6, c[0x0][0x180], RZ ;  /* 0x00006000062c7a25 */ /* 0x000fe200078e00ff */
[----:B------:R-:W-:-:S02]  /*13d0*/  IADD3 R104, R3, -R96, RZ ;  /* 0x8000006003687210 */ /* 0x000fc40007ffe0ff */
[----:B------:R-:W-:Y:S01]  /*13e0*/  LEA.HI R3, R25, R25, RZ, 0x1 ;  /* 0x0000001919037211 */ /* 0x000fe200078f08ff */
[----:B------:R-:W-:Y:S01]  /*13f0*/  IMAD.WIDE.U32 R42, R6, c[0x0][0x198], RZ ;  /* 0x00006600062a7a25 */ /* 0x000fe200078e00ff */
[----:B------:R-:W-:Y:S02]  /*1400*/  LEA.HI.X R73, R40, c[0x0][0x234], R73, 0x3, P2 ;  /* 0x00008d0028497a11 */ /* 0x000fe400010f1c49 */
[----:B------:R-:W-:Y:S01]  /*1410*/  LEA R68, P0, R44, c[0x0][0x220], 0x3 ;  /* 0x000088002c447a11 */ /* 0x000fe200078018ff */
[----:B------:R-:W-:Y:S01]  /*1420*/  IMAD R67, R6, c[0x0][0x184], R67 ;  /* 0x0000610006437a24 */ /* 0x000fe200078e0243 */
[----:B------:R-:W-:Y:S01]  /*1430*/  LEA R70, P1, R42, c[0x0][0x228], 0x3 ;  /* 0x00008a002a467a11 */ /* 0x000fe200078218ff */
[----:B------:R-:W-:Y:S01]  /*1440*/  IMAD R71, R6, c[0x0][0x19c], R69 ;  /* 0x0000670006477a24 */ /* 0x000fe200078e0245 */
[----:B------:R-:W-:Y:S01]  /*1450*/  LOP3.LUT R40, R3, 0x1ffffe, RZ, 0xc0, !PT ;  /* 0x001ffffe03287812 */ /* 0x000fe200078ec0ff */
[--C-:B------:R-:W-:Y:S01]  /*1460*/  FADD.FTZ R65, R76, R9.reuse ;  /* 0x000000094c417221 */ /* 0x100fe20000010000 */
[----:B------:R-:W-:Y:S01]  /*1470*/  IADD3 R69, R45, R67, RZ ;  /* 0x000000432d457210 */ /* 0x000fe20007ffe0ff */
[--C-:B------:R-:W-:Y:S01]  /*1480*/  FADD.FTZ R67, R78, R9.reuse ;  /* 0x000000094e437221 */ /* 0x100fe20000010000 */
[----:B------:R-:W-:Y:S01]  /*1490*/  IADD3 R71, R43, R71, RZ ;  /* 0x000000472b477210 */ /* 0x000fe20007ffe0ff */
[----:B------:R-:W-:Y:S01]  /*14a0*/  FADD.FTZ R76, R80, R9 ;  /* 0x00000009504c7221 */ /* 0x000fe20000010000 */
[----:B------:R-:W-:Y:S01]  /*14b0*/  LEA.HI.X R69, R44, c[0x0][0x224], R69, 0x3, P0 ;  /* 0x000089002c457a11 */ /* 0x000fe200000f1c45 */
[----:B------:R-:W-:Y:S01]  /*14c0*/  FADD.FTZ R98, R99, R99 ;  /* 0x0000006363627221 */ /* 0x000fe20000010000 */
[----:B------:R-:W-:Y:S01]  /*14d0*/  LEA.HI.X R71, R42, c[0x0][0x22c], R71, 0x3, P1 ;  /* 0x00008b002a477a11 */ /* 0x000fe200008f1c47 */
[--C-:B------:R-:W-:Y:S01]  /*14e0*/  FADD.FTZ R78, R90, R9.reuse ;  /* 0x000000095a4e7221 */ /* 0x100fe20000010000 */
[----:B------:R-:W-:Y:S01]  /*14f0*/  MOV R3, RZ ;  /* 0x000000ff00037202 */ /* 0x000fe20000000f00 */
[----:B------:R-:W-:Y:S01]  /*1500*/  FADD.FTZ R80, R94, R9 ;  /* 0x000000095e507221 */ /* 0x000fe20000010000 */
[----:B------:R-:W-:Y:S01]  /*1510*/  IADD3 R103, R25, -R40, RZ ;  /* 0x8000002819677210 */ /* 0x000fe20007ffe0ff */
[----:B------:R-:W-:Y:S01]  /*1520*/  FADD.FTZ R99, R101, R101 ;  /* 0x0000006565637221 */ /* 0x000fe20000010000 */
[----:B------:R-:W-:Y:S01]  /*1530*/  MOV R101, RZ ;  /* 0x000000ff00657202 */ /* 0x000fe20000000f00 */
[----:B------:R-:W-:Y:S01]  /*1540*/  IMAD.WIDE R74, R75, 0x10, R86 ;  /* 0x000000104b4a7825 */ /* 0x000fe200078e0256 */
[----:B------:R-:W-:-:S03]  /*1550*/  SHF.L.U32 R104, R104, 0x8, RZ ;  /* 0x0000000868687819 */ /* 0x000fc600000006ff */
[--C-:B------:R-:W-:Y:S02]  /*1560*/  FADD.FTZ R77, R88, R9.reuse ;  /* 0x00000009584d7221 */ /* 0x100fe40000010000 */
[--C-:B------:R-:W-:Y:S02]  /*1570*/  FADD.FTZ R79, R92, R9.reuse ;  /* 0x000000095c4f7221 */ /* 0x100fe40000010000 */
[----:B------:R-:W-:Y:S02]  /*1580*/  FADD.FTZ R90, R46, R9 ;  /* 0x000000092e5a7221 */ /* 0x000fe40000010000 */
[----:B------:R-:W-:Y:S02]  /*1590*/  FADD.FTZ R81, R81, R81 ;  /* 0x0000005151517221 */ /* 0x000fe40000010000 */
[----:B------:R-:W-:Y:S02]  /*15a0*/  FADD.FTZ R91, R91, R91 ;  /* 0x0000005b5b5b7221 */ /* 0x000fe40000010000 */
[----:B------:R-:W-:-:S02]  /*15b0*/  FADD.FTZ R94, R89, R89 ;  /* 0x00000059595e7221 */ /* 0x000fc40000010000 */
[----:B------:R-:W-:Y:S02]  /*15c0*/  FADD.FTZ R95, R95, R95 ;  /* 0x0000005f5f5f7221 */ /* 0x000fe40000010000 */
[----:B------:R-:W-:Y:S02]  /*15d0*/  FADD.FTZ R96, R93, R93 ;  /* 0x0000005d5d607221 */ /* 0x000fe40000010000 */
[----:B------:R-:W-:Y:S02]  /*15e0*/  FADD.FTZ R97, R47, R47 ;  /* 0x0000002f2f617221 */ /* 0x000fe40000010000 */
.L_x_11085:
[----:B------:R-:W2:Y:S01]  /*15f0*/  LDG.E.64 R88, [R68.64] ;  /* 0x0000000644587981 */ /* 0x000ea2000c1e1b00 */
[C---:B------:R-:W-:Y:S02]  /*1600*/  ISETP.NE.AND P1, PT, R15.reuse, RZ, PT ;  /* 0x000000ff0f00720c */ /* 0x040fe40003f25270 */
[----:B------:R-:W-:Y:S01]  /*1610*/  IADD3 R45, R15, 0x200, RZ ;  /* 0x000002000f2d7810 */ /* 0x000fe20007ffe0ff */
[----:B------:R0:W5:Y:S01]  /*1620*/  LDG.E.64 R46, [R72.64] ;  /* 0x00000006482e7981 */ /* 0x000162000c1e1b00 */
[----:B------:R-:W-:Y:S02]  /*1630*/  ISETP.NE.AND P0, PT, R100, RZ, PT ;  /* 0x000000ff6400720c */ /* 0x000fe40003f05270 */
[----:B------:R-:W-:-:S02]  /*1640*/  SEL R93, R104, R45, !P1 ;  /* 0x0000002d685d7207 */ /* 0x000fc40004800000 */
[----:B------:R-:W-:Y:S01]  /*1650*/  ISETP.LT.OR P2, PT, R25, 0x2, P0 ;  /* 0x000000021900780c */ /* 0x000fe20000741670 */
[----:B------:R-:W-:Y:S01]  /*1660*/  BSSY B0, `(.L_x_11071) ;  /* 0x000009e000007945 */ /* 0x000fe20003800000 */
[----:B--2---:R-:W-:Y:S02]  /*1670*/  FMUL.FTZ R92, R88, 1.4426950216293334961 ;  /* 0x3fb8aa3b585c7820 */ /* 0x004fe40000410000 */
[C---:B------:R-:W-:Y:S02]  /*1680*/  FMUL.FTZ R41, R65.reuse, R89 ;  /* 0x0000005941297220 */ /* 0x040fe40000410000 */
[----:B------:R-:W-:Y:S02]  /*1690*/  FMUL.FTZ R40, R65, R92 ;  /* 0x0000005c41287220 */ /* 0x000fe40000410000 */
[----:B------:R-:W-:-:S04]  /*16a0*/  FMUL.RZ R44, R41, 0.15915493667125701904 ;  /* 0x3e22f983292c7820 */ /* 0x000fc8000040c000 */
[----:B------:R-:W-:Y:S08]  /*16b0*/  MUFU.EX2 R40, R40 ;  /* 0x0000002800287308 */ /* 0x000ff00000000800 */
[----:B------:R-:W1:Y:S08]  /*16c0*/  MUFU.COS R41, R44 ;  /* 0x0000002c00297308 */ /* 0x000e700000000000 */
[----:B------:R2:W3:Y:S01]  /*16d0*/  MUFU.SIN R43, R44 ;  /* 0x0000002c002b7308 */ /* 0x0004e20000000400 */
[----:B------:R-:W-:-:S02]  /*16e0*/  FMUL.FTZ R108, R67, R89 ;  /* 0x00000059436c7220 */ /* 0x000fc40000410000 */
[C---:B-1----:R-:W-:Y:S01]  /*16f0*/  FMUL.FTZ R42, R40.reuse, R41 ;  /* 0x00000029282a7220 */ /* 0x042fe20000410000 */
[----:B--2---:R0:W5:Y:S01]  /*1700*/  LDG.E.64 R44, [R70.64] ;  /* 0x00000006462c7981 */ /* 0x004162000c1e1b00 */
[----:B---3--:R-:W-:Y:S02]  /*1710*/  FMUL.FTZ R43, R40, R43 ;  /* 0x0000002b282b7220 */ /* 0x008fe40000410000 */
[----:B------:R-:W-:Y:S01]  /*1720*/  FMUL.RZ R116, R108, 0.15915493667125701904 ;  /* 0x3e22f9836c747820 */ /* 0x000fe2000040c000 */
[----:B------:R-:W-:Y:S02]  /*1730*/  CS2R R40, SRZ ;  /* 0x0000000000287805 */ /* 0x000fe4000001ff00 */
[----:B------:R1:W-:Y:S01]  /*1740*/  STS.64 [R93.X8+0x670], R42 ;  /* 0x0006702a5d007388 */ /* 0x0003e20000008a00 */
[-C--:B------:R-:W-:Y:S01]  /*1750*/  FMUL.FTZ R114, R77, R89.reuse ;  /* 0x000000594d727220 */ /* 0x080fe20000410000 */
[----:B------:R-:W-:Y:S01]  /*1760*/  MUFU.SIN R108, R116 ;  /* 0x00000074006c7308 */ /* 0x000fe20000000400 */
[----:B------:R-:W-:Y:S01]  /*1770*/  FMUL.FTZ R112, R76, R89 ;  /* 0x000000594c707220 */ /* 0x000fe20000410000 */
[----:B------:R-:W-:Y:S01]  /*1780*/  BAR.SYNC.DEFER_BLOCKING 0x0 ;  /* 0x0000000000007b1d */ /* 0x000fe20000010000 */
[----:B-1----:R-:W-:-:S02]  /*1790*/  FMUL.FTZ R93, R67, R92 ;  /* 0x0000005c435d7220 */ /* 0x002fc40000410000 */
[----:B------:R-:W-:-:S04]  /*17a0*/  FMUL.RZ R120, R114, 0.15915493667125701904 ;  /* 0x3e22f98372787820 */ /* 0x000fc8000040c000 */
[----:B------:R-:W1:Y:S01]  /*17b0*/  MUFU.EX2 R93, R93 ;  /* 0x0000005d005d7308 */ /* 0x000e620000000800 */
[----:B------:R-:W-:Y:S02]  /*17c0*/  FMUL.RZ R118, R112, 0.15915493667125701904 ;  /* 0x3e22f98370767820 */ /* 0x000fe4000040c000 */
[-C--:B------:R-:W-:Y:S02]  /*17d0*/  FMUL.FTZ R114, R77, R92.reuse ;  /* 0x0000005c4d727220 */ /* 0x080fe40000410000 */
[----:B------:R-:W-:-:S03]  /*17e0*/  FMUL.FTZ R112, R76, R92 ;  /* 0x0000005c4c707220 */ /* 0x000fc60000410000 */
[----:B------:R2:W3:Y:S01]  /*17f0*/  MUFU.COS R110, R116 ;  /* 0x00000074006e7308 */ /* 0x0004e20000000000 */
[----:B------:R-:W-:Y:S01]  /*1800*/  FMUL.FTZ R147, R90, R92 ;  /* 0x0000005c5a937220 */ /* 0x000fe20000410000 */
[----:B------:R0:W5:Y:S01]  /*1810*/  @!P2 LDG.E.64 R40, [R74.64+0x8] ;  /* 0x000008064a28a981 */ /* 0x000162000c1e1b00 */
[----:B--2---:R-:W-:-:S05]  /*1820*/  FMUL.FTZ R116, R78, R89 ;  /* 0x000000594e747220 */ /* 0x004fca0000410000 */
[----:B------:R-:W-:Y:S01]  /*1830*/  MUFU.COS R119, R120 ;  /* 0x0000007800777308 */ /* 0x000fe20000000000 */
[----:B------:R-:W-:Y:S02]  /*1840*/  FMUL.RZ R122, R116, 0.15915493667125701904 ;  /* 0x3e22f983747a7820 */ /* 0x000fe4000040c000 */
[----:B------:R-:W-:-:S05]  /*1850*/  FMUL.FTZ R116, R78, R92 ;  /* 0x0000005c4e747220 */ /* 0x000fca0000410000 */
[----:B------:R-:W2:Y:S01]  /*1860*/  MUFU.EX2 R114, R114 ;  /* 0x0000007200727308 */ /* 0x000ea20000000800 */
[----:B-1----:R-:W-:Y:S01]  /*1870*/  FMUL.FTZ R129, R93, R108 ;  /* 0x0000006c5d817220 */ /* 0x002fe20000410000 */
[----:B------:R-:W-:-:S06]  /*1880*/  PRMT R108, RZ, 0x5410, R52 ;  /* 0x00005410ff6c7816 */ /* 0x000fcc0000000034 */
[----:B------:R-:W-:Y:S08]  /*1890*/  MUFU.SIN R113, R118 ;  /* 0x0000007600717308 */ /* 0x000ff00000000400 */
[----:B------:R1:W-:Y:S08]  /*18a0*/  MUFU.COS R115, R118 ;  /* 0x0000007600737308 */ /* 0x0003f00000000000 */
[----:B------:R-:W4:Y:S01]  /*18b0*/  MUFU.EX2 R112, R112 ;  /* 0x0000007000707308 */ /* 0x000f220000000800 */
[----:B-1----:R-:W-:-:S04]  /*18c0*/  FMUL.FTZ R118, R79, R89 ;  /* 0x000000594f767220 */ /* 0x002fc80000410000 */
[----:B------:R-:W-:Y:S02]  /*18d0*/  FMUL.RZ R124, R118, 0.15915493667125701904 ;  /* 0x3e22f983767c7820 */ /* 0x000fe4000040c000 */
[----:B------:R-:W-:Y:S01]  /*18e0*/  FMUL.FTZ R118, R79, R92 ;  /* 0x0000005c4f767220 */ /* 0x000fe20000410000 */
[----:B------:R1:W-:Y:S01]  /*18f0*/  MUFU.SIN R117, R120 ;  /* 0x0000007800757308 */ /* 0x0003e20000000400 */
[----:B---3--:R-:W-:Y:S02]  /*1900*/  FMUL.FTZ R131, R93, R110 ;  /* 0x0000006e5d837220 */ /* 0x008fe40000410000 */
[----:B------:R-:W-:-:S05]  /*1910*/  FMUL.FTZ R130, R65, R108 ;  /* 0x0000006c41827220 */ /* 0x000fca0000410000 */
[----:B------:R-:W-:Y:S01]  /*1920*/  MUFU.SIN R121, R122 ;  /* 0x0000007a00797308 */ /* 0x000fe20000000400 */
[C---:B-1----:R-:W-:Y:S02]  /*1930*/  FMUL.FTZ R120, R80.reuse, R92 ;  /* 0x0000005c50787220 */ /* 0x042fe40000410000 */
[----:B------:R-:W-:-:S05]  /*1940*/  FMUL.FTZ R92, R80, R89 ;  /* 0x00000059505c7220 */ /* 0x000fca0000410000 */
[----:B------:R1:W-:Y:S01]  /*1950*/  MUFU.COS R123, R122 ;  /* 0x0000007a007b7308 */ /* 0x0003e20000000000 */
[----:B------:R-:W-:-:S07]  /*1960*/  FMUL.FTZ R93, R90, R89 ;  /* 0x000000595a5d7220 */ /* 0x000fce0000410000 */
[----:B------:R-:W3:Y:S01]  /*1970*/  MUFU.EX2 R116, R116 ;  /* 0x0000007400747308 */ /* 0x000ee20000000800 */
[----:B-1----:R-:W-:Y:S02]  /*1980*/  FMUL.RZ R122, R92, 0.15915493667125701904 ;  /* 0x3e22f9835c7a7820 */ /* 0x002fe4000040c000 */
[----:B--2---:R-:W-:Y:S02]  /*1990*/  FMUL.FTZ R132, R114, R119 ;  /* 0x0000007772847220 */ /* 0x004fe40000410000 */
[----:B------:R-:W-:Y:S02]  /*19a0*/  FMUL.FTZ R110, R129, R130 ;  /* 0x00000082816e7220 */ /* 0x000fe40000410000 */
[C---:B----4-:R-:W-:Y:S01]  /*19b0*/  FMUL.FTZ R136, R112.reuse, R115 ;  /* 0x0000007370887220 */ /* 0x050fe20000410000 */
[----:B------:R-:W-:Y:S01]  /*19c0*/  MUFU.EX2 R151, R120 ;  /* 0x0000007800977308 */ /* 0x000fe20000000800 */
[----:B------:R-:W-:Y:S02]  /*19d0*/  FMUL.FTZ R134, R112, R113 ;  /* 0x0000007170867220 */ /* 0x000fe40000410000 */
[----:B------:R-:W-:-:S02]  /*19e0*/  FMUL.RZ R119, R93, 0.15915493667125701904 ;  /* 0x3e22f9835d777820 */ /* 0x000fc4000040c000 */
[----:B------:R-:W-:-:S03]  /*19f0*/  FMUL.FTZ R93, RZ, R129 ;  /* 0x00000081ff5d7220 */ /* 0x000fc60000410000 */
[----:B------:R-:W1:Y:S01]  /*1a00*/  MUFU.COS R112, R122 ;  /* 0x0000007a00707308 */ /* 0x000e620000000000 */
[----:B------:R-:W-:Y:S01]  /*1a10*/  FFMA.FTZ R113, RZ, R131, R110 ;  /* 0x00000083ff717223 */ /* 0x000fe2000001006e */
[----:B------:R-:W-:Y:S01]  /*1a20*/  PRMT R110, RZ, 0x5410, R53 ;  /* 0x00005410ff6e7816 */ /* 0x000fe20000000035 */
[----:B------:R-:W-:-:S05]  /*1a30*/  FFMA.FTZ R93, R131, R130, -R93 ;  /* 0x00000082835d7223 */ /* 0x000fca000001085d */
[----:B------:R-:W2:Y:S01]  /*1a40*/  MUFU.SIN R92, R122 ;  /* 0x0000007a005c7308 */ /* 0x000ea20000000400 */
[----:B---3--:R-:W-:Y:S02]  /*1a50*/  FMUL.FTZ R128, R116, R123 ;  /* 0x0000007b74807220 */ /* 0x008fe40000410000 */
[----:B------:R-:W-:Y:S02]  /*1a60*/  FADD.FTZ R113, RZ, R113 ;  /* 0x00000071ff717221 */ /* 0x000fe40000010000 */
[----:B------:R-:W-:-:S03]  /*1a70*/  FFMA.FTZ R93, R67, R110, R93 ;  /* 0x0000006e435d7223 */ /* 0x000fc6000001005d */
[----:B------:R-:W-:Y:S01]  /*1a80*/  MUFU.SIN R125, R124 ;  /* 0x0000007c007d7308 */ /* 0x000fe20000000400 */
[----:B------:R-:W-:Y:S02]  /*1a90*/  FMUL.FTZ R126, R114, R117 ;  /* 0x00000075727e7220 */ /* 0x000fe40000410000 */
[----:B------:R-:W-:-:S05]  /*1aa0*/  FMUL.FTZ R115, R134, R113 ;  /* 0x0000007186737220 */ /* 0x000fca0000410000 */
[----:B------:R3:W-:Y:S01]  /*1ab0*/  MUFU.COS R127, R124 ;  /* 0x0000007c007f7308 */ /* 0x0007e20000000000 */
[----:B------:R-:W-:-:S07]  /*1ac0*/  FMUL.FTZ R117, R134, R93 ;  /* 0x0000005d86757220 */ /* 0x000fce0000410000 */
[----:B------:R-:W4:Y:S01]  /*1ad0*/  MUFU.EX2 R118, R118 ;  /* 0x0000007600767308 */ /* 0x000f220000000800 */
[----:B---3--:R-:W-:-:S07]  /*1ae0*/  FMUL.FTZ R124, R116, R121 ;  /* 0x00000079747c7220 */ /* 0x008fce0000410000 */
[----:B------:R-:W-:Y:S01]  /*1af0*/  MUFU.EX2 R147, R147 ;  /* 0x0000009300937308 */ /* 0x000fe20000000800 */
[----:B------:R-:W-:-:S07]  /*1b00*/  FFMA.FTZ R93, R136, R93, -R115 ;  /* 0x0000005d885d7223 */ /* 0x000fce0000010873 */
[----:B------:R-:W3:Y:S01]  /*1b10*/  MUFU.COS R116, R119 ;  /* 0x0000007700747308 */ /* 0x000ee20000000000 */
[----:B-1----:R-:W-:Y:S01]  /*1b20*/  FMUL.FTZ R145, R151, R112 ;  /* 0x0000007097917220 */ /* 0x002fe20000410000 */
[----:B------:R-:W-:Y:S01]  /*1b30*/  PRMT R115, RZ, 0x5410, R54 ;  /* 0x00005410ff737816 */ /* 0x000fe20000000036 */
[----:B------:R-:W-:-:S05]  /*1b40*/  FFMA.FTZ R117, R136, R113, R117 ;  /* 0x0000007188757223 */ /* 0x000fca0000010075 */
[----:B------:R1:W0:Y:S01]  /*1b50*/  MUFU.SIN R114, R119 ;  /* 0x0000007700727308 */ /* 0x0002220000000400 */
[----:B--2---:R-:W-:Y:S02]  /*1b60*/  FMUL.FTZ R151, R151, R92 ;  /* 0x0000005c97977220 */ /* 0x004fe40000410000 */
[-C--:B------:R-:W-:Y:S02]  /*1b70*/  FMUL.FTZ R92, R43, R129.reuse ;  /* 0x000000812b5c7220 */ /* 0x080fe40000410000 */
[----:B------:R-:W-:Y:S02]  /*1b80*/  FMUL.FTZ R112, R42, R129 ;  /* 0x000000812a707220 */ /* 0x000fe40000410000 */
[----:B-1----:R-:W-:Y:S02]  /*1b90*/  FADD.FTZ R119, RZ, R117 ;  /* 0x00000075ff777221 */ /* 0x002fe40000010000 */
[----:B------:R-:W-:Y:S02]  /*1ba0*/  FFMA.FTZ R117, R76, R115, R93 ;  /* 0x000000734c757223 */ /* 0x000fe4000001005d */
[----:B------:R-:W-:-:S02]  /*1bb0*/  FFMA.FTZ R93, R42, R131, -R92 ;  /* 0x000000832a5d7223 */ /* 0x000fc4000001085c */
[----:B----4-:R-:W-:Y:S02]  /*1bc0*/  FMUL.FTZ R122, R118, R125 ;  /* 0x0000007d767a7220 */ /* 0x010fe40000410000 */
[----:B------:R-:W-:Y:S02]  /*1bd0*/  FFMA.FTZ R113, R43, R131, R112 ;  /* 0x000000832b717223 */ /* 0x000fe40000010070 */
[----:B---3--:R-:W-:Y:S02]  /*1be0*/  FMUL.FTZ R125, R147, R116 ;  /* 0x00000074937d7220 */ /* 0x008fe40000410000 */
[C---:B------:R-:W-:Y:S02]  /*1bf0*/  FMUL.FTZ R112, R126.reuse, R119 ;  /* 0x000000777e707220 */ /* 0x040fe40000410000 */
[----:B------:R-:W-:Y:S02]  /*1c00*/  FMUL.FTZ R116, R126, R117 ;  /* 0x000000757e747220 */ /* 0x000fe40000410000 */
[----:B------:R-:W-:-:S02]  /*1c10*/  FMUL.FTZ R92, R134, R93 ;  /* 0x0000005d865c7220 */ /* 0x000fc40000410000 */
[----:B0-----:R-:W-:Y:S02]  /*1c20*/  FMUL.FTZ R147, R147, R114 ;  /* 0x0000007293937220 */ /* 0x001fe40000410000 */
[C---:B------:R-:W-:Y:S01]  /*1c30*/  FFMA.FTZ R114, R132.reuse, R117, -R112 ;  /* 0x0000007584727223 */ /* 0x040fe20000010870 */
[----:B------:R-:W-:Y:S01]  /*1c40*/  PRMT R112, RZ, 0x5410, R55 ;  /* 0x00005410ff707816 */ /* 0x000fe20000000037 */
[----:B------:R-:W-:Y:S02]  /*1c50*/  FFMA.FTZ R116, R132, R119, R116 ;  /* 0x0000007784747223 */ /* 0x000fe40000010074 */
[-C--:B------:R-:W-:Y:S02]  /*1c60*/  FFMA.FTZ R117, R136, R113.reuse, R92 ;  /* 0x0000007188757223 */ /* 0x080fe4000001005c */
[----:B------:R-:W-:Y:S02]  /*1c70*/  FMUL.FTZ R113, R134, R113 ;  /* 0x0000007186717220 */ /* 0x000fe40000410000 */
[----:B------:R-:W-:-:S02]  /*1c80*/  FADD.FTZ R121, RZ, R116 ;  /* 0x00000074ff797221 */ /* 0x000fc40000010000 */
[----:B------:R-:W-:Y:S02]  /*1c90*/  FFMA.FTZ R119, R77, R112, R114 ;  /* 0x000000704d777223 */ /* 0x000fe40000010072 */
[----:B------:R-:W-:Y:S02]  /*1ca0*/  FFMA.FTZ R113, R136, R93, -R113 ;  /* 0x0000005d88717223 */ /* 0x000fe40000010871 */
[----:B------:R-:W-:Y:S02]  /*1cb0*/  FMUL.FTZ R92, R126, R117 ;  /* 0x000000757e5c7220 */ /* 0x000fe40000410000 */
[----:B------:R-:W-:Y:S02]  /*1cc0*/  FMUL.FTZ R120, R118, R127 ;  /* 0x0000007f76787220 */ /* 0x000fe40000410000 */
[C---:B------:R-:W-:Y:S02]  /*1cd0*/  FMUL.FTZ R116, R124.reuse, R121 ;  /* 0x000000797c747220 */ /* 0x040fe40000410000 */
[----:B------:R-:W-:-:S02]  /*1ce0*/  FMUL.FTZ R118, R124, R119 ;  /* 0x000000777c767220 */ /* 0x000fc40000410000 */
[-C--:B------:R-:W-:Y:S02]  /*1cf0*/  FMUL.FTZ R114, R126, R113.reuse ;  /* 0x000000717e727220 */ /* 0x080fe40000410000 */
[----:B------:R-:W-:Y:S01]  /*1d00*/  FFMA.FTZ R93, R132, R113, -R92 ;  /* 0x00000071845d7223 */ /* 0x000fe2000001085c */
[----:B------:R-:W-:Y:S01]  /*1d10*/  PRMT R113, RZ, 0x5410, R56 ;  /* 0x00005410ff717816 */ /* 0x000fe20000000038 */
[C---:B------:R-:W-:Y:S02]  /*1d20*/  FFMA.FTZ R116, R128.reuse, R119, -R116 ;  /* 0x0000007780747223 */ /* 0x040fe40000010874 */
[----:B------:R-:W-:Y:S02]  /*1d30*/  FFMA.FTZ R118, R128, R121, R118 ;  /* 0x0000007980767223 */ /* 0x000fe40000010076 */
[----:B------:R-:W-:Y:S02]  /*1d40*/  FFMA.FTZ R119, R78, R113, R116 ;  /* 0x000000714e777223 */ /* 0x000fe40000010074 */
[----:B------:R-:W-:-:S02]  /*1d50*/  FFMA.FTZ R117, R132, R117, R114 ;  /* 0x0000007584757223 */ /* 0x000fc40000010072 */
[----:B------:R-:W-:Y:S02]  /*1d60*/  FADD.FTZ R121, RZ, R118 ;  /* 0x00000076ff797221 */ /* 0x000fe40000010000 */
[----:B------:R-:W-:Y:S02]  /*1d70*/  FMUL.FTZ R114, R124, R93 ;  /* 0x0000005d7c727220 */ /* 0x000fe40000410000 */
[----:B------:R-:W-:Y:S02]  /*1d80*/  FMUL.FTZ R118, R122, R119 ;  /* 0x000000777a767220 */ /* 0x000fe40000410000 */
[----:B------:R-:W-:Y:S02]  /*1d90*/  FMUL.FTZ R92, R124, R117 ;  /* 0x000000757c5c7220 */ /* 0x000fe40000410000 */
[----:B------:R-:W-:Y:S02]  /*1da0*/  FMUL.FTZ R116, R122, R121 ;  /* 0x000000797a747220 */ /* 0x000fe40000410000 */
[----:B------:R-:W-:Y:S01]  /*1db0*/  FFMA.FTZ R117, R128, R117, R114 ;  /* 0x0000007580757223 */ /* 0x000fe20000010072 */
[----:B------:R-:W-:Y:S01]  /*1dc0*/  PRMT R114, RZ, 0x5410, R57 ;  /* 0x00005410ff727816 */ /* 0x000fe20000000039 */
[----:B------:R-:W-:-:S02]  /*1dd0*/  FFMA.FTZ R118, R120, R121, R118 ;  /* 0x0000007978767223 */ /* 0x000fc40000010076 */
[----:B------:R-:W-:Y:S02]  /*1de0*/  FFMA.FTZ R93, R128, R93, -R92 ;  /* 0x0000005d805d7223 */ /* 0x000fe4000001085c */
[----:B------:R-:W-:Y:S02]  /*1df0*/  FFMA.FTZ R116, R120, R119, -R116 ;  /* 0x0000007778747223 */ /* 0x000fe40000010874 */
[C---:B------:R-:W-:Y:S02]  /*1e00*/  FMUL.FTZ R92, R122.reuse, R117 ;  /* 0x000000757a5c7220 */ /* 0x040fe40000410000 */
[----:B------:R-:W-:Y:S02]  /*1e10*/  FADD.FTZ R138, RZ, R118 ;  /* 0x00000076ff8a7221 */ /* 0x000fe40000010000 */
[----:B------:R-:W-:Y:S02]  /*1e20*/  FFMA.FTZ R118, R79, R114, R116 ;  /* 0x000000724f767223 */ /* 0x000fe40000010074 */
[----:B------:R-:W-:-:S02]  /*1e30*/  FMUL.FTZ R116, R122, R93 ;  /* 0x0000005d7a747220 */ /* 0x000fc40000410000 */
[C---:B------:R-:W-:Y:S02]  /*1e40*/  FFMA.FTZ R92, R120.reuse, R93, -R92 ;  /* 0x0000005d785c7223 */ /* 0x040fe4000001085c */
[C---:B------:R-:W-:Y:S02]  /*1e50*/  FMUL.FTZ R119, R151.reuse, R138 ;  /* 0x0000008a97777220 */ /* 0x040fe40000410000 */
[C---:B------:R-:W-:Y:S02]  /*1e60*/  FMUL.FTZ R121, R151.reuse, R118 ;  /* 0x0000007697797220 */ /* 0x040fe40000410000 */
[----:B------:R-:W-:Y:S01]  /*1e70*/  FFMA.FTZ R116, R120, R117, R116 ;  /* 0x0000007578747223 */ /* 0x000fe20000010074 */
[----:B------:R-:W-:Y:S01]  /*1e80*/  PRMT R117, RZ, 0x5410, R58 ;  /* 0x00005410ff757816 */ /* 0x000fe2000000003a */
[----:B------:R-:W-:Y:S02]  /*1e90*/  FMUL.FTZ R93, R151, R92 ;  /* 0x0000005c975d7220 */ /* 0x000fe40000410000 */
[----:B------:R-:W-:-:S02]  /*1ea0*/  FFMA.FTZ R119, R145, R118, -R119 ;  /* 0x0000007691777223 */ /* 0x000fc40000010877 */
[C---:B------:R-:W-:Y:S02]  /*1eb0*/  FFMA.FTZ R121, R145.reuse, R138, R121 ;  /* 0x0000008a91797223 */ /* 0x040fe40000010079 */
[-C--:B------:R-:W-:Y:S02]  /*1ec0*/  FFMA.FTZ R118, R145, R116.reuse, R93 ;  /* 0x0000007491767223 */ /* 0x080fe4000001005d */
[----:B------:R-:W-:Y:S02]  /*1ed0*/  FMUL.FTZ R116, R151, R116 ;  /* 0x0000007497747220 */ /* 0x000fe40000410000 */
[----:B------:R-:W-:Y:S01]  /*1ee0*/  FFMA.FTZ R138, R80, R117, R119 ;  /* 0x00000075508a7223 */ /* 0x000fe20000010077 */
[----:B------:R-:W-:Y:S01]  /*1ef0*/  ISETP.NE.AND P2, PT, R15, 0x1f, PT ;  /* 0x0000001f0f00780c */ /* 0x000fe20003f45270 */
[----:B------:R-:W-:Y:S02]  /*1f00*/  FADD.FTZ R140, RZ, R121 ;  /* 0x00000079ff8c7221 */ /* 0x000fe40000010000 */
[----:B------:R-:W-:-:S02]  /*1f10*/  FFMA.FTZ R116, R145, R92, -R116 ;  /* 0x0000005c91747223 */ /* 0x000fc40000010874 */
[C---:B------:R-:W-:Y:S02]  /*1f20*/  FMUL.FTZ R121, R147.reuse, R118 ;  /* 0x0000007693797220 */ /* 0x040fe40000410000 */
[C---:B------:R-:W-:Y:S02]  /*1f30*/  FMUL.FTZ R119, R147.reuse, R138 ;  /* 0x0000008a93777220 */ /* 0x040fe40000410000 */
[C---:B------:R-:W-:Y:S02]  /*1f40*/  FMUL.FTZ R93, R147.reuse, R140 ;  /* 0x0000008c935d7220 */ /* 0x040fe40000410000 */
[-C--:B------:R-:W-:Y:S02]  /*1f50*/  FMUL.FTZ R92, R147, R116.reuse ;  /* 0x00000074935c7220 */ /* 0x080fe40000410000 */
[C---:B------:R-:W-:Y:S02]  /*1f60*/  FFMA.FTZ R121, R125.reuse, R116, -R121 ;  /* 0x000000747d797223 */ /* 0x040fe40000010879 */
[C---:B------:R-:W-:Y:S01]  /*1f70*/  FFMA.FTZ R116, R125.reuse, R140, R119 ;  /* 0x0000008c7d747223 */ /* 0x040fe20000010077 */
[----:B------:R-:W-:Y:S01]  /*1f80*/  PRMT R119, RZ, 0x5410, R59 ;  /* 0x00005410ff777816 */ /* 0x000fe2000000003b */
[----:B------:R-:W-:-:S02]  /*1f90*/  FFMA.FTZ R93, R125, R138, -R93 ;  /* 0x0000008a7d5d7223 */ /* 0x000fc4000001085d */
[----:B------:R-:W-:Y:S02]  /*1fa0*/  FFMA.FTZ R127, R125, R118, R92 ;  /* 0x000000767d7f7223 */ /* 0x000fe4000001005c */
[----:B------:R-:W-:Y:S02]  /*1fb0*/  FFMA.FTZ R118, R90, R119, R93 ;  /* 0x000000775a767223 */ /* 0x000fe4000001005d */
[----:B------:R0:W1:Y:S01]  /*1fc0*/  @P2 LDS.64 R92, [R15.X8+0x1678] ;  /* 0x001678000f5c2984 */ /* 0x0000620000008a00 */
[----:B------:R-:W-:Y:S01]  /*1fd0*/  FADD.FTZ R116, RZ, R116 ;  /* 0x00000074ff747221 */ /* 0x000fe20000010000 */
[----:B------:R-:W-:Y:S05]  /*1fe0*/  @P2 BRA `(.L_x_11072) ;  /* 0x0000005000002947 */ /* 0x000fea0003800000 */
[----:B------:R-:W-:Y:S01]  /*1ff0*/  ISETP.NE.AND P3, PT, R25, c[0x0][0x174], PT ;  /* 0x00005d0019007a0c */ /* 0x000fe20003f65270 */
[----:B-1----:R-:W-:Y:S01]  /*2000*/  HFMA2.MMA R93, -RZ, RZ, 0, 0 ;  /* 0x00000000ff5d7435 */ /* 0x002fe200000001ff */
[----:B------:R-:W-:-:S11]  /*2010*/  MOV R92, 0x3f800000 ;  /* 0x3f800000005c7802 */ /* 0x000fd60000000f00 */
[----:B------:R-:W-:-:S05]  /*2020*/  @P3 LEA R123, R103, R102, 0xb ;  /* 0x00000066677b3211 */ /* 0x000fca00078e58ff */
[----:B------:R1:W2:Y:S02]  /*2030*/  @P3 LDS.64 R92, [R123+0x670] ;  /* 0x000670007b5c3984 */ /* 0x0002a40000000a00 */
.L_x_11072:
[----:B------:R-:W-:Y:S05]  /*2040*/  BSYNC B0 ;  /* 0x0000000000007941 */ /* 0x000fea0003800000 */
.L_x_11071:
[----:B------:R-:W3:Y:S01]  /*2050*/  SHFL.UP PT, R144, R118, 0x1, RZ ;  /* 0x0420000076907989 */ /* 0x000ee200000e00ff */
[----:B------:R-:W-:Y:S01]  /*2060*/  ISETP.GE.AND P3, PT, R16, 0x1, PT ;  /* 0x000000011000780c */ /* 0x000fe20003f66270 */
[-C--:B-1---5:R-:W-:Y:S01]  /*2070*/  FMUL.FTZ R123, R45, R47.reuse ;  /* 0x0000002f2d7b7220 */ /* 0x0a2fe20000410000 */
[----:B------:R-:W-:Y:S01]  /*2080*/  ISETP.GE.OR P0, PT, R25, c[0x0][0x174], P0 ;  /* 0x00005d0019007a0c */ /* 0x000fe20000706670 */
[----:B------:R-:W1:Y:S01]  /*2090*/  SHFL.UP PT, R138, R121, 0x1, RZ ;  /* 0x04200000798a7989 */ /* 0x000e6200000e00ff */
[-C--:B------:R-:W-:Y:S01]  /*20a0*/  FMUL.FTZ R156, R45, R46.reuse ;  /* 0x0000002e2d9c7220 */ /* 0x080fe20000410000 */
[----:B------:R-:W-:Y:S01]  /*20b0*/  BSSY B0, `(.L_x_11073) ;  /* 0x00000c5000007945 */ /* 0x000fe20003800000 */
[C---:B------:R-:W-:Y:S01]  /*20c0*/  FFMA.FTZ R142, R44.reuse, R46, -R123 ;  /* 0x0000002e2c8e7223 */ /* 0x040fe2000001087b */
[----:B------:R-:W4:Y:S01]  /*20d0*/  SHFL.UP PT, R146, R116, 0x1, RZ ;  /* 0x0420000074927989 */ /* 0x000f2200000e00ff */
[----:B------:R-:W-:Y:S01]  /*20e0*/  FFMA.FTZ R156, R44, R47, R156 ;  /* 0x0000002f2c9c7223 */ /* 0x000fe2000001009c */
[C---:B------:R-:W-:Y:S01]  /*20f0*/  ISETP.GT.U32.AND P4, PT, R100.reuse, 0x1b, PT ;  /* 0x0000001b6400780c */ /* 0x040fe20003f84070 */
[C---:B------:R-:W-:Y:S01]  /*2100*/  FMUL.FTZ R150, R99.reuse, R142 ;  /* 0x0000008e63967220 */ /* 0x040fe20000410000 */
[----:B------:R-:W0:Y:S01]  /*2110*/  SHFL.UP PT, R140, R127, 0x1, RZ ;  /* 0x042000007f8c7989 */ /* 0x000e2200000e00ff */
[-C--:B------:R-:W-:Y:S01]  /*2120*/  FMUL.FTZ R152, R99, R156.reuse ;  /* 0x0000009c63987220 */ /* 0x080fe20000410000 */
[----:B------:R-:W-:Y:S01]  /*2130*/  ISETP.GT.U32.AND P5, PT, R100, 0x17, PT ;  /* 0x000000176400780c */ /* 0x000fe20003fa4070 */
[C---:B------:R-:W-:Y:S01]  /*2140*/  FMUL.FTZ R148, R98.reuse, R156 ;  /* 0x0000009c62947220 */ /* 0x040fe20000410000 */
[----:B------:R-:W-:Y:S01]  /*2150*/  SHFL.IDX PT, R40, R40, RZ, 0x1f ;  /* 0x00001fff28287589 */ /* 0x000fe200000e0000 */
[----:B------:R-:W-:Y:S01]  /*2160*/  FMUL.FTZ R149, R98, R142 ;  /* 0x0000008e62957220 */ /* 0x000fe20000410000 */
[----:B------:R-:W-:Y:S01]  /*2170*/  ISETP.GT.U32.AND P6, PT, R100, 0xf, PT ;  /* 0x0000000f6400780c */ /* 0x000fe20003fc4070 */
[----:B------:R-:W-:Y:S01]  /*2180*/  FMUL.FTZ R139, R97, R156 ;  /* 0x0000009c618b7220 */ /* 0x000fe20000410000 */
[----:B------:R-:W-:Y:S01]  /*2190*/  SHFL.IDX PT, R41, R41, RZ, 0x1f ;  /* 0x00001fff29297589 */ /* 0x000fe200000e0000 */
[----:B---3--:R-:W-:-:S02]  /*21a0*/  FMUL.FTZ R135, R127, R144 ;  /* 0x000000907f877220 */ /* 0x008fc40000410000 */
[C---:B-1----:R-:W-:Y:S02]  /*21b0*/  FMUL.FTZ R45, R127.reuse, R138 ;  /* 0x0000008a7f2d7220 */ /* 0x042fe40000410000 */
[-C--:B----4-:R-:W-:Y:S02]  /*21c0*/  FMUL.FTZ R133, R127, R146.reuse ;  /* 0x000000927f857220 */ /* 0x090fe40000410000 */
[C---:B------:R-:W-:Y:S02]  /*21d0*/  FFMA.FTZ R135, R121.reuse, R146, R135 ;  /* 0x0000009279877223 */ /* 0x040fe40000010087 */
[C---:B0-----:R-:W-:Y:S02]  /*21e0*/  FFMA.FTZ R46, R121.reuse, R140, R45 ;  /* 0x0000008c792e7223 */ /* 0x041fe4000001002d */
[----:B------:R-:W-:Y:S02]  /*21f0*/  FFMA.FTZ R133, R121, R144, -R133 ;  /* 0x0000009079857223 */ /* 0x000fe40000010885 */
[C---:B------:R-:W-:Y:S01]  /*2200*/  FMUL.FTZ R140, R127.reuse, R140 ;  /* 0x0000008c7f8c7220 */ /* 0x040fe20000410000 */
[----:B------:R-:W-:Y:S01]  /*2210*/  FSEL R46, R127, R46, !P3 ;  /* 0x0000002e7f2e7208 */ /* 0x000fe20005800000 */
[----:B------:R-:W-:-:S02]  /*2220*/  @P3 FADD.FTZ R116, R116, R135 ;  /* 0x0000008774743221 */ /* 0x000fc40000010000 */
[----:B------:R-:W-:Y:S02]  /*2230*/  @P3 FADD.FTZ R118, R118, R133 ;  /* 0x0000008576763221 */ /* 0x000fe40000010000 */
[----:B------:R-:W-:Y:S01]  /*2240*/  @P3 FFMA.FTZ R121, R121, R138, -R140 ;  /* 0x0000008a79793223 */ /* 0x000fe2000001088c */
[----:B------:R-:W0:Y:S01]  /*2250*/  SHFL.UP PT, R123, R116, 0x2, RZ ;  /* 0x04400000747b7989 */ /* 0x000e2200000e00ff */
[-C--:B------:R-:W-:Y:S01]  /*2260*/  FMUL.FTZ R133, R125, R152.reuse ;  /* 0x000000987d857220 */ /* 0x080fe20000410000 */
[----:B------:R-:W-:Y:S01]  /*2270*/  ISETP.GE.AND P3, PT, R16, 0x2, PT ;  /* 0x000000021000780c */ /* 0x000fe20003f66270 */
[C---:B------:R-:W-:Y:S01]  /*2280*/  FMUL.FTZ R127, R147.reuse, R152 ;  /* 0x00000098937f7220 */ /* 0x040fe20000410000 */
[----:B------:R-:W1:Y:S01]  /*2290*/  SHFL.UP PT, R47, R118, 0x2, RZ ;  /* 0x04400000762f7989 */ /* 0x000e6200000e00ff */
[-C--:B------:R-:W-:Y:S02]  /*22a0*/  FFMA.FTZ R133, -R147, R150.reuse, -R133 ;  /* 0x0000009693857223 */ /* 0x080fe40000010985 */
[----:B------:R-:W-:Y:S01]  /*22b0*/  FFMA.FTZ R138, R125, R150, -R127 ;  /* 0x000000967d8a7223 */ /* 0x000fe2000001087f */
[----:B------:R-:W3:Y:S01]  /*22c0*/  SHFL.UP PT, R44, R121, 0x2, RZ ;  /* 0x04400000792c7989 */ /* 0x000ee200000e00ff */
[----:B------:R-:W-:-:S02]  /*22d0*/  FADD.FTZ R146, -R148, R133 ;  /* 0x0000008594927221 */ /* 0x000fc40000010100 */
[----:B------:R-:W-:Y:S01]  /*22e0*/  FADD.FTZ R138, R149, R138 ;  /* 0x0000008a958a7221 */ /* 0x000fe20000010000 */
[----:B------:R-:W4:Y:S01]  /*22f0*/  SHFL.UP PT, R45, R46, 0x2, RZ ;  /* 0x044000002e2d7989 */ /* 0x000f2200000e00ff */
[C---:B------:R-:W-:Y:S02]  /*2300*/  FMUL.FTZ R127, R151.reuse, -R146 ;  /* 0x80000092977f7220 */ /* 0x040fe40000410000 */
[-C--:B------:R-:W-:Y:S02]  /*2310*/  FMUL.FTZ R135, R151, -R138.reuse ;  /* 0x8000008a97877220 */ /* 0x080fe40000410000 */
[C---:B------:R-:W-:Y:S02]  /*2320*/  FFMA.FTZ R133, R145.reuse, R138, -R127 ;  /* 0x0000008a91857223 */ /* 0x040fe4000001087f */
[----:B------:R-:W-:Y:S02]  /*2330*/  FFMA.FTZ R146, R145, R146, R135 ;  /* 0x0000009291927223 */ /* 0x000fe40000010087 */
[----:B0-----:R-:W-:-:S02]  /*2340*/  FMUL.FTZ R140, R46, R123 ;  /* 0x0000007b2e8c7220 */ /* 0x001fc40000410000 */
[CC--:B-1----:R-:W-:Y:S02]  /*2350*/  FMUL.FTZ R144, R46.reuse, R47.reuse ;  /* 0x0000002f2e907220 */ /* 0x0c2fe40000410000 */
[C---:B------:R-:W-:Y:S02]  /*2360*/  FFMA.FTZ R127, R121.reuse, R47, -R140 ;  /* 0x0000002f797f7223 */ /* 0x040fe4000001088c */
[C---:B---3--:R-:W-:Y:S02]  /*2370*/  FMUL.FTZ R138, R46.reuse, R44 ;  /* 0x0000002c2e8a7220 */ /* 0x048fe40000410000 */
[C---:B------:R-:W-:Y:S02]  /*2380*/  FFMA.FTZ R123, R121.reuse, R123, R144 ;  /* 0x0000007b797b7223 */ /* 0x040fe40000010090 */
[-C--:B----4-:R-:W-:Y:S02]  /*2390*/  FMUL.FTZ R47, R46, R45.reuse ;  /* 0x0000002d2e2f7220 */ /* 0x090fe40000410000 */
[----:B------:R-:W-:-:S02]  /*23a0*/  FFMA.FTZ R45, R121, R45, R138 ;  /* 0x0000002d792d7223 */ /* 0x000fc4000001008a */
[----:B------:R-:W-:Y:S02]  /*23b0*/  @P3 FFMA.FTZ R121, R121, R44, -R47 ;  /* 0x0000002c79793223 */ /* 0x000fe4000001082f */
[----:B------:R-:W-:Y:S01]  /*23c0*/  @P3 FADD.FTZ R116, R116, R123 ;  /* 0x0000007b74743221 */ /* 0x000fe20000010000 */
[----:B------:R-:W-:Y:S01]  /*23d0*/  FSEL R44, R46, R45, !P3 ;  /* 0x0000002d2e2c7208 */ /* 0x000fe20005800000 */
[----:B------:R-:W-:Y:S01]  /*23e0*/  @P3 FADD.FTZ R118, R118, R127 ;  /* 0x0000007f76763221 */ /* 0x000fe20000010000 */
[----:B------:R-:W-:Y:S01]  /*23f0*/  SHFL.UP PT, R46, R121, 0x4, RZ ;  /* 0x04800000792e7989 */ /* 0x000fe200000e00ff */
[----:B------:R-:W-:Y:S01]  /*2400*/  FMUL.FTZ R138, R97, R142 ;  /* 0x0000008e618a7220 */ /* 0x000fe20000410000 */
[----:B------:R-:W-:Y:S01]  /*2410*/  ISETP.GE.AND P3, PT, R16, 0x4, PT ;  /* 0x000000041000780c */ /* 0x000fe20003f66270 */
[----:B------:R-:W-:Y:S01]  /*2420*/  FADD.FTZ R123, -R139, R146 ;  /* 0x000000928b7b7221 */ /* 0x000fe20000010100 */
[----:B------:R-:W0:Y:S01]  /*2430*/  SHFL.UP PT, R127, R116, 0x4, RZ ;  /* 0x04800000747f7989 */ /* 0x000e2200000e00ff */
[----:B------:R-:W-:-:S02]  /*2440*/  FADD.FTZ R47, R138, R133 ;  /* 0x000000858a2f7221 */ /* 0x000fc40000010000 */
[C---:B------:R-:W-:Y:S01]  /*2450*/  FMUL.FTZ R45, R122.reuse, -R123 ;  /* 0x8000007b7a2d7220 */ /* 0x040fe20000410000 */
[----:B------:R-:W1:Y:S01]  /*2460*/  SHFL.UP PT, R135, R118, 0x4, RZ ;  /* 0x0480000076877989 */ /* 0x000e6200000e00ff */
[-C--:B------:R-:W-:Y:S02]  /*2470*/  FMUL.FTZ R137, R122, -R47.reuse ;  /* 0x8000002f7a897220 */ /* 0x080fe40000410000 */
[C---:B------:R-:W-:Y:S01]  /*2480*/  FFMA.FTZ R144, R120.reuse, R47, -R45 ;  /* 0x0000002f78907223 */ /* 0x040fe2000001082d */
[----:B------:R-:W3:Y:S01]  /*2490*/  SHFL.UP PT, R133, R44, 0x4, RZ ;  /* 0x048000002c857989 */ /* 0x000ee200000e00ff */
[----:B------:R-:W-:Y:S02]  /*24a0*/  FFMA.FTZ R146, R120, R123, R137 ;  /* 0x0000007b78927223 */ /* 0x000fe40000010089 */
[C---:B------:R-:W-:Y:S02]  /*24b0*/  FMUL.FTZ R123, R96.reuse, R156 ;  /* 0x0000009c607b7220 */ /* 0x040fe40000410000 */
[----:B------:R-:W-:-:S02]  /*24c0*/  FMUL.FTZ R137, R96, R142 ;  /* 0x0000008e60897220 */ /* 0x000fc40000410000 */
[CC--:B--2---:R-:W-:Y:S02]  /*24d0*/  FMUL.FTZ R140, R147.reuse, -R92.reuse ;  /* 0x8000005c938c7220 */ /* 0x0c4fe40000410000 */
[-C--:B------:R-:W-:Y:S02]  /*24e0*/  FMUL.FTZ R45, R147, R93.reuse ;  /* 0x0000005d932d7220 */ /* 0x080fe40000410000 */
[----:B------:R-:W-:Y:S02]  /*24f0*/  FADD.FTZ R143, -R123, R146 ;  /* 0x000000927b8f7221 */ /* 0x000fe40000010100 */
[----:B------:R-:W-:Y:S02]  /*2500*/  FADD.FTZ R141, R137, R144 ;  /* 0x00000090898d7221 */ /* 0x000fe40000010000 */
[C---:B------:R-:W-:Y:S02]  /*2510*/  FFMA.FTZ R146, R125.reuse, -R93, R140 ;  /* 0x8000005d7d927223 */ /* 0x040fe4000001008c */
[----:B------:R-:W-:-:S02]  /*2520*/  FFMA.FTZ R144, R125, R92, -R45 ;  /* 0x0000005c7d907223 */ /* 0x000fc4000001082d */
[C---:B------:R-:W-:Y:S02]  /*2530*/  FMUL.FTZ R45, R151.reuse, -R146 ;  /* 0x80000092972d7220 */ /* 0x040fe40000410000 */
[-C--:B------:R-:W-:Y:S02]  /*2540*/  FMUL.FTZ R47, R151, -R144.reuse ;  /* 0x80000090972f7220 */ /* 0x080fe40000410000 */
[C---:B------:R-:W-:Y:S02]  /*2550*/  FMUL.FTZ R140, R124.reuse, -R143 ;  /* 0x8000008f7c8c7220 */ /* 0x040fe40000410000 */
[C---:B------:R-:W-:Y:S02]  /*2560*/  FFMA.FTZ R45, R145.reuse, R144, -R45 ;  /* 0x00000090912d7223 */ /* 0x040fe4000001082d */
[----:B------:R-:W-:Y:S02]  /*2570*/  FFMA.FTZ R47, R145, R146, R47 ;  /* 0x00000092912f7223 */ /* 0x000fe4000001002f */
[----:B------:R-:W-:-:S02]  /*2580*/  FMUL.FTZ R153, R124, -R141 ;  /* 0x8000008d7c997220 */ /* 0x000fc40000410000 */
[----:B------:R-:W-:Y:S02]  /*2590*/  FFMA.FTZ R140, R128, R141, -R140 ;  /* 0x0000008d808c7223 */ /* 0x000fe4000001088c */
[C---:B0-----:R-:W-:Y:S02]  /*25a0*/  FMUL.FTZ R146, R44.reuse, R127 ;  /* 0x0000007f2c927220 */ /* 0x041fe40000410000 */
[C---:B------:R-:W-:Y:S02]  /*25b0*/  FMUL.FTZ R144, R44.reuse, R46 ;  /* 0x0000002e2c907220 */ /* 0x040fe40000410000 */
[C---:B-1----:R-:W-:Y:S02]  /*25c0*/  FMUL.FTZ R154, R44.reuse, R135 ;  /* 0x000000872c9a7220 */ /* 0x042fe40000410000 */
[----:B---3--:R-:W-:Y:S02]  /*25d0*/  FMUL.FTZ R141, R44, R133 ;  /* 0x000000852c8d7220 */ /* 0x008fe40000410000 */
[----:B------:R-:W-:-:S02]  /*25e0*/  FFMA.FTZ R135, R121, R135, -R146 ;  /* 0x0000008779877223 */ /* 0x000fc40000010892 */
[C---:B------:R-:W-:Y:S02]  /*25f0*/  FFMA.FTZ R133, R121.reuse, R133, R144 ;  /* 0x0000008579857223 */ /* 0x040fe40000010090 */
[C---:B------:R-:W-:Y:S02]  /*2600*/  FFMA.FTZ R127, R121.reuse, R127, R154 ;  /* 0x0000007f797f7223 */ /* 0x040fe4000001009a */
[----:B------:R-:W-:Y:S01]  /*2610*/  @P3 FFMA.FTZ R121, R121, R46, -R141 ;  /* 0x0000002e79793223 */ /* 0x000fe2000001088d */
[----:B------:R-:W-:Y:S01]  /*2620*/  FSEL R44, R44, R133, !P3 ;  /* 0x000000852c2c7208 */ /* 0x000fe20005800000 */
[----:B------:R-:W-:Y:S02]  /*2630*/  FFMA.FTZ R153, R128, R143, R153 ;  /* 0x0000008f80997223 */ /* 0x000fe40000010099 */
[----:B------:R-:W-:Y:S01]  /*2640*/  @P3 FADD.FTZ R118, R118, R135 ;  /* 0x0000008776763221 */ /* 0x000fe20000010000 */
[----:B------:R-:W0:Y:S01]  /*2650*/  SHFL.UP PT, R46, R121, 0x8, RZ ;  /* 0x05000000792e7989 */ /* 0x000e2200000e00ff */
[----:B------:R-:W-:Y:S01]  /*2660*/  @P3 FADD.FTZ R116, R116, R127 ;  /* 0x0000007f74743221 */ /* 0x000fe20000010000 */
[----:B------:R-:W-:Y:S01]  /*2670*/  ISETP.GE.AND P3, PT, R16, 0x8, PT ;  /* 0x000000081000780c */ /* 0x000fe20003f66270 */
[C---:B------:R-:W-:Y:S01]  /*2680*/  FMUL.FTZ R143, R95.reuse, R142 ;  /* 0x0000008e5f8f7220 */ /* 0x040fe20000410000 */
[----:B------:R-:W1:Y:S01]  /*2690*/  SHFL.UP PT, R133, R118, 0x8, RZ ;  /* 0x0500000076857989 */ /* 0x000e6200000e00ff */
[----:B------:R-:W-:-:S02]  /*26a0*/  FMUL.FTZ R144, R95, R156 ;  /* 0x0000009c5f907220 */ /* 0x000fc40000410000 */
[----:B------:R-:W-:Y:S01]  /*26b0*/  FADD.FTZ R141, R143, R140 ;  /* 0x0000008c8f8d7221 */ /* 0x000fe20000010000 */
[----:B------:R-:W-:Y:S01]  /*26c0*/  SHFL.UP PT, R146, R44, 0x8, RZ ;  /* 0x050000002c927989 */ /* 0x000fe200000e00ff */
[----:B------:R-:W-:Y:S02]  /*26d0*/  FADD.FTZ R153, -R144, R153 ;  /* 0x0000009990997221 */ /* 0x000fe40000010100 */
[C---:B------:R-:W-:Y:S01]  /*26e0*/  FMUL.FTZ R127, R122.reuse, -R47 ;  /* 0x8000002f7a7f7220 */ /* 0x040fe20000410000 */
[----:B------:R-:W2:Y:S01]  /*26f0*/  SHFL.UP PT, R140, R116, 0x8, RZ ;  /* 0x05000000748c7989 */ /* 0x000ea200000e00ff */
[----:B------:R-:W-:Y:S02]  /*2700*/  FMUL.FTZ R135, R122, -R45 ;  /* 0x8000002d7a877220 */ /* 0x000fe40000410000 */
[C---:B------:R-:W-:Y:S02]  /*2710*/  FMUL.FTZ R154, R126.reuse, -R153 ;  /* 0x800000997e9a7220 */ /* 0x040fe40000410000 */
[----:B------:R-:W-:-:S02]  /*2720*/  FMUL.FTZ R155, R126, -R141 ;  /* 0x8000008d7e9b7220 */ /* 0x000fc40000410000 */
[----:B------:R-:W-:Y:S02]  /*2730*/  FFMA.FTZ R127, R120, R45, -R127 ;  /* 0x0000002d787f7223 */ /* 0x000fe4000001087f */
[----:B------:R-:W-:Y:S02]  /*2740*/  FFMA.FTZ R154, R132, R141, -R154 ;  /* 0x0000008d849a7223 */ /* 0x000fe4000001089a */
[----:B------:R-:W-:Y:S02]  /*2750*/  FFMA.FTZ R47, R120, R47, R135 ;  /* 0x0000002f782f7223 */ /* 0x000fe40000010087 */
[----:B------:R-:W-:Y:S02]  /*2760*/  FFMA.FTZ R158, R132, R153, R155 ;  /* 0x00000099849e7223 */ /* 0x000fe4000001009b */
[C---:B------:R-:W-:Y:S02]  /*2770*/  FMUL.FTZ R141, R94.reuse, R142 ;  /* 0x0000008e5e8d7220 */ /* 0x040fe40000410000 */
[----:B------:R-:W-:-:S02]  /*2780*/  FMUL.FTZ R135, R94, R156 ;  /* 0x0000009c5e877220 */ /* 0x000fc40000410000 */
[C---:B------:R-:W-:Y:S02]  /*2790*/  FMUL.FTZ R153, R124.reuse, -R127 ;  /* 0x8000007f7c997220 */ /* 0x040fe40000410000 */
[-C--:B------:R-:W-:Y:S02]  /*27a0*/  FMUL.FTZ R45, R124, -R47.reuse ;  /* 0x8000002f7c2d7220 */ /* 0x080fe40000410000 */
[----:B------:R-:W-:Y:S02]  /*27b0*/  FADD.FTZ R157, R141, R154 ;  /* 0x0000009a8d9d7221 */ /* 0x000fe40000010000 */
[----:B------:R-:W-:Y:S02]  /*27c0*/  FADD.FTZ R159, -R135, R158 ;  /* 0x0000009e879f7221 */ /* 0x000fe40000010100 */
[C---:B------:R-:W-:Y:S02]  /*27d0*/  FFMA.FTZ R153, R128.reuse, R47, R153 ;  /* 0x0000002f80997223 */ /* 0x040fe40000010099 */
[----:B------:R-:W-:-:S02]  /*27e0*/  FFMA.FTZ R155, R128, R127, -R45 ;  /* 0x0000007f809b7223 */ /* 0x000fc4000001082d */
[C---:B------:R-:W-:Y:S02]  /*27f0*/  FMUL.FTZ R45, R134.reuse, -R157 ;  /* 0x8000009d862d7220 */ /* 0x040fe40000410000 */
[----:B------:R-:W-:Y:S02]  /*2800*/  FMUL.FTZ R47, R134, -R159 ;  /* 0x8000009f862f7220 */ /* 0x000fe40000410000 */
[----:B------:R-:W-:Y:S02]  /*2810*/  FMUL.FTZ R127, R126, -R153 ;  /* 0x800000997e7f7220 */ /* 0x000fe40000410000 */
[----:B0-----:R-:W-:Y:S02]  /*2820*/  FMUL.FTZ R154, R44, R46 ;  /* 0x0000002e2c9a7220 */ /* 0x001fe40000410000 */
[C---:B------:R-:W-:Y:S02]  /*2830*/  FFMA.FTZ R45, R136.reuse, R159, R45 ;  /* 0x0000009f882d7223 */ /* 0x040fe4000001002d */
[----:B------:R-:W-:-:S02]  /*2840*/  FFMA.FTZ R47, R136, R157, -R47 ;  /* 0x0000009d882f7223 */ /* 0x000fc4000001082f */
[-C--:B------:R-:W-:Y:S02]  /*2850*/  FFMA.FTZ R127, R132, R155.reuse, -R127 ;  /* 0x0000009b847f7223 */ /* 0x080fe4000001087f */
[----:B------:R-:W-:Y:S02]  /*2860*/  FMUL.FTZ R159, R126, -R155 ;  /* 0x8000009b7e9f7220 */ /* 0x000fe40000410000 */
[C---:B-1----:R-:W-:Y:S02]  /*2870*/  FMUL.FTZ R155, R44.reuse, R133 ;  /* 0x000000852c9b7220 */ /* 0x042fe40000410000 */
[C---:B--2---:R-:W-:Y:S02]  /*2880*/  FMUL.FTZ R158, R44.reuse, R140 ;  /* 0x0000008c2c9e7220 */ /* 0x044fe40000410000 */
[-C--:B------:R-:W-:Y:S02]  /*2890*/  FFMA.FTZ R157, R121, R146.reuse, R154 ;  /* 0x00000092799d7223 */ /* 0x080fe4000001009a */
[----:B------:R-:W-:-:S02]  /*28a0*/  FMUL.FTZ R146, R44, R146 ;  /* 0x000000922c927220 */ /* 0x000fc40000410000 */
[C---:B------:R-:W-:Y:S02]  /*28b0*/  FFMA.FTZ R155, R121.reuse, R140, R155 ;  /* 0x0000008c799b7223 */ /* 0x040fe4000001009b */
[C---:B------:R-:W-:Y:S02]  /*28c0*/  FFMA.FTZ R133, R121.reuse, R133, -R158 ;  /* 0x0000008579857223 */ /* 0x040fe4000001089e */
[----:B------:R-:W-:Y:S02]  /*28d0*/  @P3 FFMA.FTZ R121, R121, R46, -R146 ;  /* 0x0000002e79793223 */ /* 0x000fe40000010892 */
[----:B------:R-:W-:Y:S01]  /*28e0*/  @P3 FADD.FTZ R118, R118, R133 ;  /* 0x0000008576763221 */ /* 0x000fe20000010000 */
[----:B------:R-:W-:Y:S01]  /*28f0*/  FSEL R133, R44, R157, !P3 ;  /* 0x0000009d2c857208 */ /* 0x000fe20005800000 */
[----:B------:R-:W-:Y:S01]  /*2900*/  @P3 FADD.FTZ R116, R116, R155 ;  /* 0x0000009b74743221 */ /* 0x000fe20000010000 */
[----:B------:R-:W0:Y:S01]  /*2910*/  SHFL.UP PT, R160, R121, 0x10, RZ ;  /* 0x0600000079a07989 */ /* 0x000e2200000e00ff */
[----:B------:R-:W-:Y:S01]  /*2920*/  FFMA.FTZ R159, R132, R153, R159 ;  /* 0x00000099849f7223 */ /* 0x000fe2000001009f */
[----:B------:R-:W-:Y:S01]  /*2930*/  MOV R44, 0x3f800000 ;  /* 0x3f800000002c7802 */ /* 0x000fe20000000f00 */
[C---:B------:R-:W-:Y:S01]  /*2940*/  FMUL.FTZ R146, R91.reuse, R156 ;  /* 0x0000009c5b927220 */ /* 0x040fe20000410000 */
[----:B------:R-:W1:Y:S01]  /*2950*/  SHFL.UP PT, R164, R133, 0x10, RZ ;  /* 0x0600000085a47989 */ /* 0x000e6200000e00ff */
[----:B------:R-:W-:Y:S01]  /*2960*/  FMUL.FTZ R155, R134, -R159 ;  /* 0x8000009f869b7220 */ /* 0x000fe20000410000 */
[----:B------:R-:W-:Y:S01]  /*2970*/  ISETP.GE.AND P3, PT, R16, 0x10, PT ;  /* 0x000000101000780c */ /* 0x000fe20003f66270 */
[----:B------:R-:W-:Y:S01]  /*2980*/  FMUL.FTZ R140, R91, R142 ;  /* 0x0000008e5b8c7220 */ /* 0x000fe20000410000 */
[----:B------:R-:W2:Y:S01]  /*2990*/  SHFL.UP PT, R153, R116, 0x10, RZ ;  /* 0x0600000074997989 */ /* 0x000ea200000e00ff */
[----:B------:R-:W-:-:S02]  /*29a0*/  FFMA.FTZ R155, R136, R127, -R155 ;  /* 0x0000007f889b7223 */ /* 0x000fc4000001089b */
[----:B------:R-:W-:Y:S01]  /*29b0*/  FMUL.FTZ R127, R134, -R127 ;  /* 0x8000007f867f7220 */ /* 0x000fe20000410000 */
[----:B------:R-:W3:Y:S01]  /*29c0*/  SHFL.UP PT, R162, R118, 0x10, RZ ;  /* 0x0600000076a27989 */ /* 0x000ee200000e00ff */
[----:B------:R-:W-:Y:S01]  /*29d0*/  FADD.FTZ R154, -R146, R45 ;  /* 0x0000002d929a7221 */ /* 0x000fe20000010100 */
[----:B------:R-:W-:Y:S01]  /*29e0*/  HFMA2.MMA R45, -RZ, RZ, 0, 0 ;  /* 0x00000000ff2d7435 */ /* 0x000fe200000001ff */
[----:B------:R-:W-:Y:S02]  /*29f0*/  FFMA.FTZ R159, R136, R159, R127 ;  /* 0x0000009f889f7223 */ /* 0x000fe4000001007f */
[----:B------:R-:W-:Y:S02]  /*2a00*/  FADD.FTZ R158, R140, R47 ;  /* 0x0000002f8c9e7221 */ /* 0x000fe40000010000 */
[C---:B------:R-:W-:Y:S01]  /*2a10*/  FMUL.FTZ R127, R129.reuse, -R154 ;  /* 0x8000009a817f7220 */ /* 0x040fe20000410000 */
[----:B------:R-:W-:Y:S01]  /*2a20*/  CS2R R46, SRZ ;  /* 0x00000000002e7805 */ /* 0x000fe2000001ff00 */
[----:B------:R-:W-:-:S02]  /*2a30*/  FMUL.FTZ R157, R129, -R158 ;  /* 0x8000009e819d7220 */ /* 0x000fc40000410000 */
[----:B------:R-:W-:Y:S02]  /*2a40*/  FFMA.FTZ R127, R131, R158, -R127 ;  /* 0x0000009e837f7223 */ /* 0x000fe4000001087f */
[----:B------:R-:W-:Y:S01]  /*2a50*/  FMUL.FTZ R158, R129, -R159 ;  /* 0x8000009f819e7220 */ /* 0x000fe20000410000 */
[----:B------:R-:W4:Y:S01]  /*2a60*/  @!P0 LDS.128 R44, [UR4+0x1770] ;  /* 0x00177004ff2c8984 */ /* 0x000f220008000c00 */
[----:B0-----:R-:W-:Y:S01]  /*2a70*/  FMUL.FTZ R165, R133, R160 ;  /* 0x000000a085a57220 */ /* 0x001fe20000410000 */
[----:B------:R-:W-:Y:S01]  /*2a80*/  ISETP.NE.AND P0, PT, R100, 0x1f, PT ;  /* 0x0000001f6400780c */ /* 0x000fe20003f05270 */
[C---:B------:R-:W-:Y:S02]  /*2a90*/  FFMA.FTZ R154, R131.reuse, R154, R157 ;  /* 0x0000009a839a7223 */ /* 0x040fe4000001009d */
[-C--:B------:R-:W-:Y:S02]  /*2aa0*/  FFMA.FTZ R158, R131, R155.reuse, -R158 ;  /* 0x0000009b839e7223 */ /* 0x080fe4000001089e */
[----:B------:R-:W-:-:S02]  /*2ab0*/  FMUL.FTZ R157, R129, -R155 ;  /* 0x8000009b819d7220 */ /* 0x000fc40000410000 */
[----:B-1----:R-:W-:Y:S02]  /*2ac0*/  FFMA.FTZ R155, R121, R164, R165 ;  /* 0x000000a4799b7223 */ /* 0x002fe400000100a5 */
[C---:B--2---:R-:W-:Y:S02]  /*2ad0*/  FMUL.FTZ R161, R133.reuse, R153 ;  /* 0x0000009985a17220 */ /* 0x044fe40000410000 */
[----:B---3--:R-:W-:Y:S02]  /*2ae0*/  FMUL.FTZ R163, R133, R162 ;  /* 0x000000a285a37220 */ /* 0x008fe40000410000 */
[----:B------:R-:W-:Y:S01]  /*2af0*/  FFMA.FTZ R159, R131, R159, R157 ;  /* 0x0000009f839f7223 */ /* 0x000fe2000001009d */
[C---:B------:R-:W-:Y:S01]  /*2b00*/  FSEL R157, R133.reuse, R155, !P3 ;  /* 0x0000009b859d7208 */ /* 0x040fe20005800000 */
[----:B------:R-:W-:Y:S02]  /*2b10*/  FMUL.FTZ R164, R133, R164 ;  /* 0x000000a485a47220 */ /* 0x000fe40000410000 */
[----:B------:R-:W-:-:S02]  /*2b20*/  FFMA.FTZ R161, R121, R162, -R161 ;  /* 0x000000a279a17223 */ /* 0x000fc400000108a1 */
[----:B------:R-:W-:Y:S01]  /*2b30*/  FFMA.FTZ R163, R121, R153, R163 ;  /* 0x0000009979a37223 */ /* 0x000fe200000100a3 */
[----:B------:R-:W0:Y:S01]  /*2b40*/  SHFL.UP PT, R157, R157, 0x1, RZ ;  /* 0x042000009d9d7989 */ /* 0x000e2200000e00ff */
[C---:B------:R-:W-:Y:S02]  /*2b50*/  FMUL.FTZ R142, R81.reuse, R142 ;  /* 0x0000008e518e7220 */ /* 0x040fe40000410000 */
[----:B------:R-:W-:Y:S02]  /*2b60*/  FMUL.FTZ R133, R81, R156 ;  /* 0x0000009c51857220 */ /* 0x000fe40000410000 */
[----:B------:R-:W-:Y:S02]  /*2b70*/  @P3 FFMA.FTZ R121, R121, R160, -R164 ;  /* 0x000000a079793223 */ /* 0x000fe400000108a4 */
[----:B------:R-:W-:Y:S02]  /*2b80*/  @P3 FADD.FTZ R118, R118, R161 ;  /* 0x000000a176763221 */ /* 0x000fe40000010000 */
[----:B------:R-:W-:Y:S01]  /*2b90*/  @P3 FADD.FTZ R116, R116, R163 ;  /* 0x000000a374743221 */ /* 0x000fe20000010000 */
[----:B------:R1:W2:Y:S01]  /*2ba0*/  SHFL.DOWN PT, R161, R158, 0x1, 0x1f ;  /* 0x08201f009ea17f89 */ /* 0x0002a200000e0000 */
[----:B------:R-:W-:Y:S01]  /*2bb0*/  FADD.FTZ R156, R142, R127 ;  /* 0x0000007f8e9c7221 */ /* 0x000fe20000010000 */
[----:B------:R-:W-:Y:S01]  /*2bc0*/  ISETP.GT.U32.AND P3, PT, R100, 0x1d, PT ;  /* 0x0000001d6400780c */ /* 0x000fe20003f64070 */
[----:B------:R-:W-:Y:S01]  /*2bd0*/  FADD.FTZ R155, -R133, R154 ;  /* 0x0000009a859b7221 */ /* 0x000fe20000010100 */
[----:B------:R1:W3:Y:S04]  /*2be0*/  SHFL.DOWN PT, R127, R159, 0x1, 0x1f ;  /* 0x08201f009f7f7f89 */ /* 0x0002e800000e0000 */
[----:B------:R1:W0:Y:S04]  /*2bf0*/  SHFL.DOWN PT, R163, R156, 0x1, 0x1f ;  /* 0x08201f009ca37f89 */ /* 0x00022800000e0000 */
[----:B------:R1:W0:Y:S04]  /*2c00*/  SHFL.DOWN PT, R162, R155, 0x1, 0x1f ;  /* 0x08201f009ba27f89 */ /* 0x00022800000e0000 */
[----:B------:R1:W0:Y:S04]  /*2c10*/  SHFL.UP PT, R153, R121, 0x1, RZ ;  /* 0x0420000079997989 */ /* 0x00022800000e00ff */
[----:B------:R1:W0:Y:S04]  /*2c20*/  SHFL.UP PT, R154, R118, 0x1, RZ ;  /* 0x04200000769a7989 */ /* 0x00022800000e00ff */
[----:B------:R1:W0:Y:S01]  /*2c30*/  SHFL.UP PT, R160, R116, 0x1, RZ ;  /* 0x0420000074a07989 */ /* 0x00022200000e00ff */
[----:B------:R-:W-:Y:S05]  /*2c40*/  @!P0 BRA `(.L_x_11074) ;  /* 0x000000b000008947 */ /* 0x000fea0003800000 */
[C---:B-1234-:R-:W-:Y:S02]  /*2c50*/  FMUL.FTZ R116, R159.reuse, R127 ;  /* 0x0000007f9f747220 */ /* 0x05efe40000410000 */
[----:B0-----:R-:W-:-:S02]  /*2c60*/  FMUL.FTZ R118, R159, R162 ;  /* 0x000000a29f767220 */ /* 0x001fc40000410000 */
[C---:B------:R-:W-:Y:S02]  /*2c70*/  FMUL.FTZ R121, R159.reuse, R163 ;  /* 0x000000a39f797220 */ /* 0x040fe40000410000 */
[-C--:B------:R-:W-:Y:S02]  /*2c80*/  FMUL.FTZ R159, R159, R161.reuse ;  /* 0x000000a19f9f7220 */ /* 0x080fe40000410000 */
[C---:B------:R-:W-:Y:S02]  /*2c90*/  FFMA.FTZ R116, R158.reuse, R161, -R116 ;  /* 0x000000a19e747223 */ /* 0x040fe40000010874 */
[C---:B------:R-:W-:Y:S02]  /*2ca0*/  FFMA.FTZ R163, R158.reuse, R163, -R118 ;  /* 0x000000a39ea37223 */ /* 0x040fe40000010876 */
[C---:B------:R-:W-:Y:S02]  /*2cb0*/  FFMA.FTZ R162, R158.reuse, R162, R121 ;  /* 0x000000a29ea27223 */ /* 0x040fe40000010079 */
[----:B------:R-:W-:Y:S01]  /*2cc0*/  FFMA.FTZ R159, R158, R127, R159 ;  /* 0x0000007f9e9f7223 */ /* 0x000fe2000001009f */
[----:B------:R-:W-:Y:S01]  /*2cd0*/  MOV R158, R116 ;  /* 0x00000074009e7202 */ /* 0x000fe20000000f00 */
[----:B------:R-:W-:-:S02]  /*2ce0*/  FADD.FTZ R156, R156, R163 ;  /* 0x000000a39c9c7221 */ /* 0x000fc40000010000 */
[----:B------:R-:W-:Y:S02]  /*2cf0*/  FADD.FTZ R155, R155, R162 ;  /* 0x000000a29b9b7221 */ /* 0x000fe40000010000 */
.L_x_11074:
[----:B--2-4-:R-:W-:Y:S05]  /*2d00*/  BSYNC B0 ;  /* 0x0000000000007941 */ /* 0x014fea0003800000 */
.L_x_11073:
[----:B-1----:R1:W2:Y:S01]  /*2d10*/  SHFL.DOWN PT, R118, R158, 0x2, 0x1f ;  /* 0x08401f009e767f89 */ /* 0x0022a200000e0000 */
[----:B------:R-:W-:Y:S03]  /*2d20*/  BSSY B0, `(.L_x_11075) ;  /* 0x0000010000007945 */ /* 0x000fe60003800000 */
[----:B------:R1:W4:Y:S04]  /*2d30*/  SHFL.DOWN PT, R116, R159, 0x2, 0x1f ;  /* 0x08401f009f747f89 */ /* 0x00032800000e0000 */
[----:B0-----:R1:W0:Y:S04]  /*2d40*/  SHFL.DOWN PT, R162, R156, 0x2, 0x1f ;  /* 0x08401f009ca27f89 */ /* 0x00122800000e0000 */
[----:B------:R1:W3:Y:S01]  /*2d50*/  SHFL.DOWN PT, R164, R155, 0x2, 0x1f ;  /* 0x08401f009ba47f89 */ /* 0x0002e200000e0000 */
[----:B------:R-:W-:Y:S05]  /*2d60*/  @P3 BRA `(.L_x_11076) ;  /* 0x000000b000003947 */ /* 0x000fea0003800000 */
[C---:B---3--:R-:W-:Y:S02]  /*2d70*/  FMUL.FTZ R127, R159.reuse, R164 ;  /* 0x000000a49f7f7220 */ /* 0x048fe40000410000 */
[----:B----4-:R-:W-:-:S02]  /*2d80*/  FMUL.FTZ R121, R159, R116 ;  /* 0x000000749f797220 */ /* 0x010fc40000410000 */
[CC--:B0-----:R-:W-:Y:S02]  /*2d90*/  FMUL.FTZ R161, R159.reuse, R162.reuse ;  /* 0x000000a29fa17220 */ /* 0x0c1fe40000410000 */
        /* <DEDUP_REMOVED lines=8> */
.L_x_11076:
[----:B------:R-:W-:Y:S05]  /*2e20*/  BSYNC B0 ;  /* 0x0000000000007941 */ /* 0x000fea0003800000 */
.L_x_11075:
[----:B--2---:R2:W1:Y:S01]  /*2e30*/  SHFL.DOWN PT, R118, R158, 0x4, 0x1f ;  /* 0x08801f009e767f89 */ /* 0x00446200000e0000 */
[----:B------:R-:W-:Y:S03]  /*2e40*/  BSSY B0, `(.L_x_11077) ;  /* 0x0000010000007945 */ /* 0x000fe60003800000 */
[----:B----4-:R2:W4:Y:S04]  /*2e50*/  SHFL.DOWN PT, R116, R159, 0x4, 0x1f ;  /* 0x08801f009f747f89 */ /* 0x01052800000e0000 */
[----:B0-----:R2:W0:Y:S04]  /*2e60*/  SHFL.DOWN PT, R162, R156, 0x4, 0x1f ;  /* 0x08801f009ca27f89 */ /* 0x00142800000e0000 */
[----:B---3--:R2:W3:Y:S01]  /*2e70*/  SHFL.DOWN PT, R164, R155, 0x4, 0x1f ;  /* 0x08801f009ba47f89 */ /* 0x0084e200000e0000 */
        /* <DEDUP_REMOVED lines=12> */
.L_x_11078:
[----:B------:R-:W-:Y:S05]  /*2f40*/  BSYNC B0 ;  /* 0x0000000000007941 */ /* 0x000fea0003800000 */
.L_x_11077:
[----:B-1----:R1:W2:Y:S01]  /*2f50*/  SHFL.DOWN PT, R118, R158, 0x8, 0x1f ;  /* 0x09001f009e767f89 */ /* 0x0022a200000e0000 */
        /* <DEDUP_REMOVED lines=16> */
.L_x_11080:
[----:B------:R-:W-:Y:S05]  /*3060*/  BSYNC B0 ;  /* 0x0000000000007941 */ /* 0x000fea0003800000 */
.L_x_11079:
        /* <DEDUP_REMOVED lines=17> */
.L_x_11082:
[----:B------:R-:W-:Y:S05]  /*3180*/  BSYNC B0 ;  /* 0x0000000000007941 */ /* 0x000fea0003800000 */
.L_x_11081:
[----:B------:R-:W-:Y:S01]  /*3190*/  SHFL.DOWN PT, R163, R159, 0x1, 0x1f ;  /* 0x08201f009fa37f89 */ /* 0x000fe200000e0000 */
[----:B------:R-:W-:Y:S01]  /*31a0*/  ISETP.GT.AND P0, PT, R16, 0x1e, PT ;  /* 0x0000001e1000780c */ /* 0x000fe20003f04270 */
[----:B------:R-:W-:Y:S02]  /*31b0*/  BSSY B0, `(.L_x_11083) ;  /* 0x000015d000007945 */ /* 0x000fe40003800000 */
[----:B-1----:R-:W1:Y:S04]  /*31c0*/  SHFL.IDX PT, R118, R47, RZ, 0x1f ;  /* 0x00001fff2f767589 */ /* 0x002e6800000e0000 */
[----:B----4-:R-:W4:Y:S04]  /*31d0*/  SHFL.IDX PT, R116, R46, RZ, 0x1f ;  /* 0x00001fff2e747589 */ /* 0x010f2800000e0000 */
[----:B---3--:R-:W3:Y:S04]  /*31e0*/  SHFL.DOWN PT, R164, R158, 0x1, 0x1f ;  /* 0x08201f009ea47f89 */ /* 0x008ee800000e0000 */
[----:B------:R-:W5:Y:S04]  /*31f0*/  SHFL.DOWN PT, R121, R156, 0x1, 0x1f ;  /* 0x08201f009c797f89 */ /* 0x000f6800000e0000 */
[----:B------:R-:W2:Y:S04]  /*3200*/  SHFL.DOWN PT, R127, R155, 0x1, 0x1f ;  /* 0x08201f009b7f7f89 */ /* 0x000ea800000e0000 */
[----:B--2---:R-:W-:Y:S01]  /*3210*/  SHFL.IDX PT, R159, R159, RZ, 0x1f ;  /* 0x00001fff9f9f7589 */ /* 0x004fe200000e0000 */
[----:B-1----:R-:W-:-:S03]  /*3220*/  @P2 FMUL.FTZ R161, R163, R118 ;  /* 0x00000076a3a12220 */ /* 0x002fc60000410000 */
[----:B------:R-:W-:Y:S01]  /*3230*/  SHFL.IDX PT, R158, R158, RZ, 0x1f ;  /* 0x00001fff9e9e7589 */ /* 0x000fe200000e0000 */
[----:B----4-:R-:W-:-:S03]  /*3240*/  @P2 FMUL.FTZ R163, R163, R116 ;  /* 0x00000074a3a32220 */ /* 0x010fc60000410000 */
[----:B------:R-:W-:Y:S01]  /*3250*/  SHFL.IDX PT, R155, R155, RZ, 0x1f ;  /* 0x00001fff9b9b7589 */ /* 0x000fe200000e0000 */
[----:B0--3--:R-:W-:-:S03]  /*3260*/  @P2 FFMA.FTZ R162, R164, R116, -R161 ;  /* 0x00000074a4a22223 */ /* 0x009fc600000108a1 */
[----:B------:R-:W-:Y:S01]  /*3270*/  SHFL.IDX PT, R156, R156, RZ, 0x1f ;  /* 0x00001fff9c9c7589 */ /* 0x000fe200000e0000 */
[----:B------:R-:W-:Y:S02]  /*3280*/  @P2 FFMA.FTZ R164, R164, R118, R163 ;  /* 0x00000076a4a42223 */ /* 0x000fe400000100a3 */
[----:B-----5:R-:W-:Y:S02]  /*3290*/  @P2 FADD.FTZ R116, R121, R162 ;  /* 0x000000a279742221 */ /* 0x020fe40000010000 */
[----:B------:R-:W-:Y:S01]  /*32a0*/  @P2 FADD.FTZ R118, R127, R164 ;  /* 0x000000a47f762221 */ /* 0x000fe20000010000 */
[----:B------:R-:W-:Y:S01]  /*32b0*/  ISETP.NE.AND P2, PT, R15, RZ, PT ;  /* 0x000000ff0f00720c */ /* 0x000fe20003f45270 */
[-C--:B------:R-:W-:Y:S02]  /*32c0*/  FMUL.FTZ R121, R116, -R93.reuse ;  /* 0x8000005d74797220 */ /* 0x080fe40000410000 */
[C---:B------:R-:W-:Y:S02]  /*32d0*/  FMUL.FTZ R93, R118.reuse, -R93 ;  /* 0x8000005d765d7220 */ /* 0x040fe40000410000 */
        /* <DEDUP_REMOVED lines=20> */
[----:B------:R-:W-:Y:S02]  /*3420*/  @P1 FADD.FTZ R41, R160, R149 ;  /* 0x00000095a0291221 */ /* 0x000fe40000010000 */
[----:B------:R-:W-:Y:S01]  /*3430*/  @P1 FADD.FTZ R40, R154, R157 ;  /* 0x0000009d9a281221 */ /* 0x000fe20000010000 */
[----:B------:R-:W-:Y:S01]  /*3440*/  ISETP.NE.AND P1, PT, R16, RZ, PT ;  /* 0x000000ff1000720c */ /* 0x000fe20003f25270 */
        /* <DEDUP_REMOVED lines=10> */
[----:B------:R-:W-:Y:S02]  /*34f0*/  FADD.FTZ R40, R130, R139 ;  /* 0x0000008b82287221 */ /* 0x000fe40000010000 */
[----:B------:R-:W-:Y:S02]  /*3500*/  FADD.FTZ R138, RZ, R43 ;  /* 0x0000002bff8a7221 */ /* 0x000fe40000010000 */
[C---:B------:R-:W-:Y:S02]  /*3510*/  FMUL.FTZ R130, R124.reuse, -R137 ;  /* 0x800000897c827220 */ /* 0x040fe40000410000 */
[----:B------:R-:W-:Y:S02]  /*3520*/  FMUL.FTZ R43, R124, -R123 ;  /* 0x8000007b7c2b7220 */ /* 0x000fe40000410000 */
[----:B------:R-:W-:-:S02]  /*3530*/  FMUL.FTZ R42, R129, R40 ;  /* 0x00000028812a7220 */ /* 0x000fc40000410000 */
[-C--:B------:R-:W-:Y:S02]  /*3540*/  FMUL.FTZ R41, R129, R138.reuse ;  /* 0x0000008a81297220 */ /* 0x080fe40000410000 */
[C---:B------:R-:W-:Y:S02]  /*3550*/  FFMA.FTZ R139, R128.reuse, R123, R130 ;  /* 0x0000007b808b7223 */ /* 0x040fe40000010082 */
[----:B------:R-:W-:Y:S02]  /*3560*/  FFMA.FTZ R130, R128, R137, -R43 ;  /* 0x0000008980827223 */ /* 0x000fe4000001082b */
[C---:B------:R-:W-:Y:S02]  /*3570*/  FFMA.FTZ R42, R131.reuse, R138, R42 ;  /* 0x0000008a832a7223 */ /* 0x040fe4000001002a */
[----:B------:R-:W-:Y:S02]  /*3580*/  FFMA.FTZ R41, R131, R40, -R41 ;  /* 0x0000002883297223 */ /* 0x000fe40000010829 */
[----:B------:R-:W-:-:S02]  /*3590*/  FADD.FTZ R143, R143, R130 ;  /* 0x000000828f8f7221 */ /* 0x000fc40000010000 */
[----:B------:R-:W-:Y:S02]  /*35a0*/  FADD.FTZ R144, -R144, R139 ;  /* 0x0000008b90907221 */ /* 0x000fe40000010100 */
[----:B------:R-:W-:Y:S02]  /*35b0*/  FADD.FTZ R139, RZ, R42 ;  /* 0x0000002aff8b7221 */ /* 0x000fe40000010000 */
[----:B------:R-:W-:Y:S02]  /*35c0*/  FFMA.FTZ R157, R67, R110, R41 ;  /* 0x0000006e439d7223 */ /* 0x000fe40000010029 */
[C---:B------:R-:W-:Y:S02]  /*35d0*/  FMUL.FTZ R149, R126.reuse, -R143 ;  /* 0x8000008f7e957220 */ /* 0x040fe40000410000 */
[----:B------:R-:W-:Y:S02]  /*35e0*/  FMUL.FTZ R43, R126, -R144 ;  /* 0x800000907e2b7220 */ /* 0x000fe40000410000 */
[----:B------:R-:W-:-:S02]  /*35f0*/  FMUL.FTZ R41, R134, R139 ;  /* 0x0000008b86297220 */ /* 0x000fc40000410000 */
[----:B------:R-:W-:Y:S02]  /*3600*/  FMUL.FTZ R42, R134, R157 ;  /* 0x0000009d862a7220 */ /* 0x000fe40000410000 */
[C---:B------:R-:W-:Y:S02]  /*3610*/  FFMA.FTZ R148, R132.reuse, R144, R149 ;  /* 0x0000009084947223 */ /* 0x040fe40000010095 */
[----:B------:R-:W-:Y:S02]  /*3620*/  FFMA.FTZ R130, R132, R143, -R43 ;  /* 0x0000008f84827223 */ /* 0x000fe4000001082b */
[C---:B------:R-:W-:Y:S02]  /*3630*/  FFMA.FTZ R41, R136.reuse, R157, -R41 ;  /* 0x0000009d88297223 */ /* 0x040fe40000010829 */
[----:B------:R-:W-:Y:S02]  /*3640*/  FFMA.FTZ R42, R136, R139, R42 ;  /* 0x0000008b882a7223 */ /* 0x000fe4000001002a */
[----:B------:R-:W-:-:S02]  /*3650*/  FADD.FTZ R135, -R135, R148 ;  /* 0x0000009487877221 */ /* 0x000fc40000010100 */
[----:B------:R-:W-:Y:S02]  /*3660*/  FADD.FTZ R130, R141, R130 ;  /* 0x000000828d827221 */ /* 0x000fe40000010000 */
[----:B------:R-:W-:Y:S02]  /*3670*/  FFMA.FTZ R41, R76, R115, R41 ;  /* 0x000000734c297223 */ /* 0x000fe40000010029 */
[----:B------:R-:W-:Y:S02]  /*3680*/  FADD.FTZ R141, RZ, R42 ;  /* 0x0000002aff8d7221 */ /* 0x000fe40000010000 */
[----:B------:R-:W-:Y:S02]  /*3690*/  FMUL.FTZ R43, R134, -R135 ;  /* 0x80000087862b7220 */ /* 0x000fe40000410000 */
[C---:B------:R-:W-:Y:S02]  /*36a0*/  FMUL.FTZ R42, R126.reuse, R41 ;  /* 0x000000297e2a7220 */ /* 0x040fe40000410000 */
[----:B------:R-:W-:-:S02]  /*36b0*/  FMUL.FTZ R126, R126, R141 ;  /* 0x0000008d7e7e7220 */ /* 0x000fc40000410000 */
[-C--:B------:R-:W-:Y:S02]  /*36c0*/  FMUL.FTZ R148, R134, -R130.reuse ;  /* 0x8000008286947220 */ /* 0x080fe40000410000 */
[----:B------:R-:W-:Y:S02]  /*36d0*/  FFMA.FTZ R149, R136, R130, -R43 ;  /* 0x0000008288957223 */ /* 0x000fe4000001082b */
[----:B------:R-:W-:Y:S02]  /*36e0*/  FFMA.FTZ R43, R132, R41, -R126 ;  /* 0x00000029842b7223 */ /* 0x000fe4000001087e */
[----:B------:R-:W-:Y:S02]  /*36f0*/  FFMA.FTZ R153, R136, R135, R148 ;  /* 0x0000008788997223 */ /* 0x000fe40000010094 */
[----:B------:R-:W-:Y:S02]  /*3700*/  FADD.FTZ R126, R140, R149 ;  /* 0x000000958c7e7221 */ /* 0x000fe40000010000 */
[----:B------:R-:W-:-:S02]  /*3710*/  FFMA.FTZ R42, R132, R141, R42 ;  /* 0x0000008d842a7223 */ /* 0x000fc4000001002a */
[----:B------:R-:W-:Y:S02]  /*3720*/  FADD.FTZ R134, -R146, R153 ;  /* 0x0000009992867221 */ /* 0x000fe40000010100 */
[----:B------:R-:W-:Y:S02]  /*3730*/  FMUL.FTZ R136, R129, -R126 ;  /* 0x8000007e81887220 */ /* 0x000fe40000410000 */
[----:B------:R-:W-:Y:S02]  /*3740*/  FFMA.FTZ R43, R77, R112, R43 ;  /* 0x000000704d2b7223 */ /* 0x000fe4000001002b */
[----:B------:R-:W-:Y:S02]  /*3750*/  FADD.FTZ R146, RZ, R42 ;  /* 0x0000002aff927221 */ /* 0x000fe40000010000 */
[-C--:B------:R-:W-:Y:S02]  /*3760*/  FMUL.FTZ R132, R129, -R134.reuse ;  /* 0x8000008681847220 */ /* 0x080fe40000410000 */
[----:B------:R-:W-:-:S02]  /*3770*/  FFMA.FTZ R136, R131, R134, R136 ;  /* 0x0000008683887223 */ /* 0x000fc40000010088 */
[CC--:B------:R-:W-:Y:S02]  /*3780*/  FMUL.FTZ R129, R124.reuse, R43.reuse ;  /* 0x0000002b7c817220 */ /* 0x0c0fe40000410000 */
[----:B------:R-:W-:Y:S02]  /*3790*/  FMUL.FTZ R42, R124, R146 ;  /* 0x000000927c2a7220 */ /* 0x000fe40000410000 */
[----:B------:R-:W-:Y:S02]  /*37a0*/  FFMA.FTZ R149, R131, R126, -R132 ;  /* 0x0000007e83957223 */ /* 0x000fe40000010884 */
[----:B------:R-:W-:Y:S02]  /*37b0*/  FADD.FTZ R136, -R133, R136 ;  /* 0x0000008885887221 */ /* 0x000fe40000010100 */
[C---:B------:R-:W-:Y:S02]  /*37c0*/  FFMA.FTZ R129, R128.reuse, R146, R129 ;  /* 0x0000009280817223 */ /* 0x040fe40000010081 */
[----:B------:R-:W-:-:S02]  /*37d0*/  FFMA.FTZ R153, R128, R43, -R42 ;  /* 0x0000002b80997223 */ /* 0x000fc4000001082a */
[----:B------:R-:W-:Y:S02]  /*37e0*/  FADD.FTZ R124, R142, R149 ;  /* 0x000000958e7c7221 */ /* 0x000fe40000010000 */
[----:B------:R-:W-:Y:S02]  /*37f0*/  FMUL.FTZ R133, R65, R136 ;  /* 0x0000008841857220 */ /* 0x000fe40000410000 */
[----:B------:R-:W-:Y:S02]  /*3800*/  FADD.FTZ R149, RZ, R129 ;  /* 0x00000081ff957221 */ /* 0x000fe40000010000 */
[----:B------:R-:W-:Y:S02]  /*3810*/  FFMA.FTZ R42, R81, R40, RZ ;  /* 0x00000028512a7223 */ /* 0x000fe400000100ff */
[----:B------:R-:W-:Y:S02]  /*3820*/  FFMA.FTZ R132, -R65, R108, R40 ;  /* 0x0000006c41847223 */ /* 0x000fe40000010128 */
[----:B------:R-:W-:-:S02]  /*3830*/  FFMA.FTZ R153, R78, R113, R153 ;  /* 0x000000714e997223 */ /* 0x000fc40000010099 */
[----:B------:R-:W-:Y:S02]  /*3840*/  FMUL.FTZ R152, R67, R134 ;  /* 0x0000008643987220 */ /* 0x000fe40000410000 */
[----:B------:R-:W-:Y:S02]  /*3850*/  FMUL.FTZ R129, R65, R124 ;  /* 0x0000007c41817220 */ /* 0x000fe40000410000 */
[----:B------:R-:W-:Y:S02]  /*3860*/  FMUL.FTZ R40, R138, R133 ;  /* 0x000000858a287220 */ /* 0x000fe40000410000 */
[C---:B------:R-:W-:Y:S02]  /*3870*/  FMUL.FTZ R128, R67.reuse, R126 ;  /* 0x0000007e43807220 */ /* 0x040fe40000410000 */
[----:B------:R-:W-:Y:S02]  /*3880*/  FMUL.FTZ R150, R122, R149 ;  /* 0x000000957a967220 */ /* 0x000fe40000410000 */
[----:B------:R-:W-:-:S02]  /*3890*/  FFMA.FTZ R131, -R67, R110, R157 ;  /* 0x0000006e43837223 */ /* 0x000fc4000001019d */
[----:B------:R-:W-:Y:S02]  /*38a0*/  FMUL.FTZ R122, R122, R153 ;  /* 0x000000997a7a7220 */ /* 0x000fe40000410000 */
[C---:B------:R-:W-:Y:S02]  /*38b0*/  FMUL.FTZ R140, R139.reuse, R152 ;  /* 0x000000988b8c7220 */ /* 0x040fe40000410000 */
[----:B------:R-:W-:Y:S02]  /*38c0*/  FFMA.FTZ R40, R132, R129, R40 ;  /* 0x0000008184287223 */ /* 0x000fe40000010028 */
[-C--:B------:R-:W-:Y:S02]  /*38d0*/  FMUL.FTZ R154, R139, R128.reuse ;  /* 0x000000808b9a7220 */ /* 0x080fe40000410000 */
[----:B------:R-:W-:Y:S02]  /*38e0*/  FFMA.FTZ R42, R91, R157, R42 ;  /* 0x0000009d5b2a7223 */ /* 0x000fe4000001002a */
[----:B------:R-:W-:-:S02]  /*38f0*/  FFMA.FTZ R157, R131, R128, R140 ;  /* 0x00000080839d7223 */ /* 0x000fc4000001008c */
[----:B------:R-:W-:Y:S02]  /*3900*/  FFMA.FTZ R148, R120, R149, R122 ;  /* 0x0000009578947223 */ /* 0x000fe4000001007a */
[----:B------:R-:W-:Y:S02]  /*3910*/  FMUL.FTZ R140, R138, R129 ;  /* 0x000000818a8c7220 */ /* 0x000fe40000410000 */
[----:B------:R-:W-:Y:S02]  /*3920*/  FADD.FTZ R142, RZ, R40 ;  /* 0x00000028ff8e7221 */ /* 0x000fe40000010000 */
[----:B------:R-:W-:Y:S02]  /*3930*/  FFMA.FTZ R150, R120, R153, -R150 ;  /* 0x0000009978967223 */ /* 0x000fe40000010896 */
[----:B------:R-:W-:Y:S02]  /*3940*/  FFMA.FTZ R40, R131, R152, -R154 ;  /* 0x0000009883287223 */ /* 0x000fe4000001089a */
[----:B------:R-:W-:-:S02]  /*3950*/  FMUL.FTZ R154, R76, R135 ;  /* 0x000000874c9a7220 */ /* 0x000fc40000410000 */
[----:B------:R-:W-:Y:S02]  /*3960*/  FADD.FTZ R148, RZ, R148 ;  /* 0x00000094ff947221 */ /* 0x000fe40000010000 */
[----:B------:R-:W-:Y:S02]  /*3970*/  FFMA.FTZ R122, R132, R133, -R140 ;  /* 0x00000085847a7223 */ /* 0x000fe4000001088c */
[----:B------:R-:W-:Y:S02]  /*3980*/  FADD.FTZ R120, R142, R157 ;  /* 0x0000009d8e787221 */ /* 0x000fe40000010000 */
[----:B------:R-:W-:Y:S02]  /*3990*/  FFMA.FTZ R42, R94, R41, R42 ;  /* 0x000000295e2a7223 */ /* 0x000fe4000001002a */
[----:B------:R-:W-:Y:S02]  /*39a0*/  FFMA.FTZ R133, -R76, R115, R41 ;  /* 0x000000734c857223 */ /* 0x000fe40000010129 */
[----:B------:R-:W-:-:S02]  /*39b0*/  FFMA.FTZ R150, R79, R114, R150 ;  /* 0x000000724f967223 */ /* 0x000fc40000010096 */
[----:B------:R-:W-:Y:S02]  /*39c0*/  FMUL.FTZ R142, R76, R130 ;  /* 0x000000824c8e7220 */ /* 0x000fe40000410000 */
[----:B------:R-:W-:Y:S02]  /*39d0*/  FMUL.FTZ R41, R141, R154 ;  /* 0x0000009a8d297220 */ /* 0x000fe40000410000 */
[C---:B------:R-:W-:Y:S02]  /*39e0*/  FMUL.FTZ R140, R151.reuse, R148 ;  /* 0x00000094978c7220 */ /* 0x040fe40000410000 */
[----:B------:R-:W-:Y:S02]  /*39f0*/  FMUL.FTZ R151, R151, R150 ;  /* 0x0000009697977220 */ /* 0x000fe40000410000 */
[----:B------:R-:W-:Y:S02]  /*3a00*/  FADD.FTZ R157, RZ, R122 ;  /* 0x0000007aff9d7221 */ /* 0x000fe40000010000 */
[----:B------:R-:W-:-:S02]  /*3a10*/  FFMA.FTZ R161, R133, R142, R41 ;  /* 0x0000008e85a17223 */ /* 0x000fc40000010029 */
[----:B------:R-:W-:Y:S02]  /*3a20*/  FFMA.FTZ R140, R145, R150, -R140 ;  /* 0x00000096918c7223 */ /* 0x000fe4000001088c */
[----:B------:R-:W-:Y:S02]  /*3a30*/  FFMA.FTZ R42, R95, R43, R42 ;  /* 0x0000002b5f2a7223 */ /* 0x000fe4000001002a */
[C---:B------:R-:W-:Y:S02]  /*3a40*/  FFMA.FTZ R122, -R77.reuse, R112, R43 ;  /* 0x000000704d7a7223 */ /* 0x040fe4000001012b */
[----:B------:R-:W-:Y:S02]  /*3a50*/  FMUL.FTZ R43, R77, R144 ;  /* 0x000000904d2b7220 */ /* 0x000fe40000410000 */
[----:B------:R-:W-:Y:S02]  /*3a60*/  FFMA.FTZ R152, R145, R148, R151 ;  /* 0x0000009491987223 */ /* 0x000fe40000010097 */
[----:B------:R-:W-:-:S02]  /*3a70*/  FADD.FTZ R151, R120, R161 ;  /* 0x000000a178977221 */ /* 0x000fc40000010000 */
[----:B------:R-:W-:Y:S02]  /*3a80*/  FMUL.FTZ R160, R141, R142 ;  /* 0x0000008e8da07220 */ /* 0x000fe40000410000 */
[----:B------:R-:W-:Y:S02]  /*3a90*/  FFMA.FTZ R120, R80, R117, R140 ;  /* 0x0000007550787223 */ /* 0x000fe4000001008c */
[----:B------:R-:W-:Y:S02]  /*3aa0*/  FMUL.FTZ R145, R77, R143 ;  /* 0x0000008f4d917220 */ /* 0x000fe40000410000 */
[----:B------:R-:W-:Y:S02]  /*3ab0*/  FMUL.FTZ R140, R146, R43 ;  /* 0x0000002b928c7220 */ /* 0x000fe40000410000 */
[----:B------:R-:W-:Y:S02]  /*3ac0*/  FFMA.FTZ R41, R133, R154, -R160 ;  /* 0x0000009a85297223 */ /* 0x000fe400000108a0 */
[----:B------:R-:W-:-:S02]  /*3ad0*/  FADD.FTZ R40, R157, R40 ;  /* 0x000000289d287221 */ /* 0x000fc40000010000 */
[----:B------:R-:W-:Y:S02]  /*3ae0*/  FADD.FTZ R152, RZ, R152 ;  /* 0x00000098ff987221 */ /* 0x000fe40000010000 */
[-C--:B------:R-:W-:Y:S02]  /*3af0*/  FFMA.FTZ R140, R122, R145.reuse, R140 ;  /* 0x000000917a8c7223 */ /* 0x080fe4000001008c */
[C---:B------:R-:W-:Y:S02]  /*3b00*/  FMUL.FTZ R154, R147.reuse, R152 ;  /* 0x00000098939a7220 */ /* 0x040fe40000410000 */
[----:B------:R-:W-:Y:S02]  /*3b10*/  FMUL.FTZ R157, R147, R120 ;  /* 0x00000078939d7220 */ /* 0x000fe40000410000 */
[----:B------:R-:W-:Y:S02]  /*3b20*/  FADD.FTZ R41, R40, R41 ;  /* 0x0000002928297221 */ /* 0x000fe40000010000 */
[----:B------:R-:W-:-:S02]  /*3b30*/  FMUL.FTZ R147, R146, R145 ;  /* 0x0000009192937220 */ /* 0x000fc40000410000 */
[----:B------:R-:W-:Y:S02]  /*3b40*/  FADD.FTZ R40, R151, R140 ;  /* 0x0000008c97287221 */ /* 0x000fe40000010000 */
[----:B------:R-:W-:Y:S02]  /*3b50*/  FMUL.FTZ R140, R78, R137 ;  /* 0x000000894e8c7220 */ /* 0x000fe40000410000 */
[----:B------:R-:W-:Y:S02]  /*3b60*/  FFMA.FTZ R162, R122, R43, -R147 ;  /* 0x0000002b7aa27223 */ /* 0x000fe40000010893 */
[----:B------:R-:W-:Y:S02]  /*3b70*/  FFMA.FTZ R160, R81, -R138, RZ ;  /* 0x8000008a51a07223 */ /* 0x000fe400000100ff */
[C---:B------:R-:W-:Y:S02]  /*3b80*/  FFMA.FTZ R147, -R78.reuse, R113, R153 ;  /* 0x000000714e937223 */ /* 0x040fe40000010199 */
[----:B------:R-:W-:-:S02]  /*3b90*/  FMUL.FTZ R164, R78, R123 ;  /* 0x0000007b4ea47220 */ /* 0x000fc40000410000 */
[----:B------:R-:W-:Y:S02]  /*3ba0*/  FMUL.FTZ R151, R149, R140 ;  /* 0x0000008c95977220 */ /* 0x000fe40000410000 */
[C---:B------:R-:W-:Y:S02]  /*3bb0*/  FFMA.FTZ R154, R125.reuse, R120, -R154 ;  /* 0x000000787d9a7223 */ /* 0x040fe4000001089a */
[----:B------:R-:W-:Y:S02]  /*3bc0*/  FFMA.FTZ R157, R125, R152, R157 ;  /* 0x000000987d9d7223 */ /* 0x000fe4000001009d */
[----:B------:R-:W-:Y:S02]  /*3bd0*/  FFMA.FTZ R125, R96, R153, R42 ;  /* 0x00000099607d7223 */ /* 0x000fe4000001002a */
[----:B------:R-:W-:Y:S02]  /*3be0*/  FFMA.FTZ R42, R91, -R139, R160 ;  /* 0x8000008b5b2a7223 */ /* 0x000fe400000100a0 */
[----:B------:R-:W-:-:S02]  /*3bf0*/  FFMA.FTZ R160, R147, R164, -R151 ;  /* 0x000000a493a07223 */ /* 0x000fc40000010897 */
[----:B------:R-:W-:Y:S02]  /*3c00*/  FMUL.FTZ R164, R149, R164 ;  /* 0x000000a495a47220 */ /* 0x000fe40000410000 */
[----:B------:R-:W-:Y:S02]  /*3c10*/  FADD.FTZ R43, R41, R162 ;  /* 0x000000a2292b7221 */ /* 0x000fe40000010000 */
[C---:B------:R-:W-:Y:S02]  /*3c20*/  FMUL.FTZ R41, R79.reuse, R92 ;  /* 0x0000005c4f297220 */ /* 0x040fe40000410000 */
[----:B------:R-:W-:Y:S02]  /*3c30*/  FMUL.FTZ R151, R79, R93 ;  /* 0x0000005d4f977220 */ /* 0x000fe40000410000 */
[----:B------:R-:W-:Y:S02]  /*3c40*/  FFMA.FTZ R153, R147, R140, R164 ;  /* 0x0000008c93997223 */ /* 0x000fe400000100a4 */
[----:B------:R-:W-:-:S02]  /*3c50*/  FFMA.FTZ R125, R97, R150, R125 ;  /* 0x00000096617d7223 */ /* 0x000fc4000001007d */
[----:B------:R-:W-:Y:S02]  /*3c60*/  FFMA.FTZ R42, R94, -R141, R42 ;  /* 0x8000008d5e2a7223 */ /* 0x000fe4000001002a */
[----:B------:R-:W-:Y:S02]  /*3c70*/  FFMA.FTZ R150, -R79, R114, R150 ;  /* 0x000000724f967223 */ /* 0x000fe40000010196 */
[C---:B------:R-:W-:Y:S02]  /*3c80*/  FMUL.FTZ R161, R148.reuse, R41 ;  /* 0x0000002994a17220 */ /* 0x040fe40000410000 */
[----:B------:R-:W-:Y:S02]  /*3c90*/  FMUL.FTZ R162, R148, R151 ;  /* 0x0000009794a27220 */ /* 0x000fe40000410000 */
[----:B------:R-:W-:Y:S02]  /*3ca0*/  FADD.FTZ R40, R40, R153 ;  /* 0x0000009928287221 */ /* 0x000fe40000010000 */
[----:B------:R-:W-:-:S02]  /*3cb0*/  FFMA.FTZ R153, R95, -R146, R42 ;  /* 0x800000925f997223 */ /* 0x000fc4000001002a */
[----:B------:R-:W-:Y:S02]  /*3cc0*/  FADD.FTZ R43, R43, R160 ;  /* 0x000000a02b2b7221 */ /* 0x000fe40000010000 */
[----:B------:R-:W-:Y:S02]  /*3cd0*/  FFMA.FTZ R161, R150, R151, R161 ;  /* 0x0000009796a17223 */ /* 0x000fe400000100a1 */
[----:B------:R-:W-:Y:S02]  /*3ce0*/  FFMA.FTZ R160, R98, R120, R125 ;  /* 0x0000007862a07223 */ /* 0x000fe4000001007d */
[----:B------:R-:W-:Y:S02]  /*3cf0*/  FMUL.FTZ R125, R80, R116 ;  /* 0x00000074507d7220 */ /* 0x000fe40000410000 */
[----:B------:R-:W-:Y:S02]  /*3d00*/  FFMA.FTZ R42, R150, R41, -R162 ;  /* 0x00000029962a7223 */ /* 0x000fe400000108a2 */
[----:B------:R-:W-:-:S02]  /*3d10*/  FFMA.FTZ R41, R96, -R149, R153 ;  /* 0x8000009560297223 */ /* 0x000fc40000010099 */
[----:B------:R-:W-:Y:S02]  /*3d20*/  FADD.FTZ R40, R40, R161 ;  /* 0x000000a128287221 */ /* 0x000fe40000010000 */
[----:B------:R-:W-:Y:S02]  /*3d30*/  FFMA.FTZ R153, R90, R119, R154 ;  /* 0x000000775a997223 */ /* 0x000fe4000001009a */
[C---:B------:R-:W-:Y:S02]  /*3d40*/  FFMA.FTZ R120, -R80.reuse, R117, R120 ;  /* 0x0000007550787223 */ /* 0x040fe40000010178 */
[----:B------:R-:W-:Y:S02]  /*3d50*/  FMUL.FTZ R161, R80, R121 ;  /* 0x0000007950a17220 */ /* 0x000fe40000410000 */
[----:B------:R-:W-:Y:S02]  /*3d60*/  FMUL.FTZ R164, R152, R125 ;  /* 0x0000007d98a47220 */ /* 0x000fe40000410000 */
[----:B------:R-:W-:-:S02]  /*3d70*/  FADD.FTZ R157, RZ, R157 ;  /* 0x0000009dff9d7221 */ /* 0x000fc40000010000 */
[----:B------:R-:W-:Y:S02]  /*3d80*/  FMUL.FTZ R154, R90, R118 ;  /* 0x000000765a9a7220 */ /* 0x000fe40000410000 */
[----:B------:R-:W-:Y:S02]  /*3d90*/  FFMA.FTZ R163, R99, R153, R160 ;  /* 0x0000009963a37223 */ /* 0x000fe400000100a0 */
[-C--:B------:R-:W-:Y:S02]  /*3da0*/  FFMA.FTZ R160, R120, R161.reuse, -R164 ;  /* 0x000000a178a07223 */ /* 0x080fe400000108a4 */
[----:B------:R-:W-:Y:S02]  /*3db0*/  FMUL.FTZ R164, R152, R161 ;  /* 0x000000a198a47220 */ /* 0x000fe40000410000 */
[C---:B------:R-:W-:Y:S02]  /*3dc0*/  FMUL.FTZ R162, R90.reuse, R127 ;  /* 0x0000007f5aa27220 */ /* 0x040fe40000410000 */
[----:B------:R-:W-:-:S02]  /*3dd0*/  FFMA.FTZ R153, -R90, R119, R153 ;  /* 0x000000775a997223 */ /* 0x000fc40000010199 */
[----:B------:R-:W-:Y:S02]  /*3de0*/  FMUL.FTZ R161, R157, R154 ;  /* 0x0000009a9da17220 */ /* 0x000fe40000410000 */
[----:B------:R-:W-:Y:S02]  /*3df0*/  FFMA.FTZ R165, R97, -R148, R41 ;  /* 0x8000009461a57223 */ /* 0x000fe40000010029 */
[----:B------:R-:W-:Y:S02]  /*3e00*/  FFMA.FTZ R164, R120, R125, R164 ;  /* 0x0000007d78a47223 */ /* 0x000fe400000100a4 */
[-C--:B------:R-:W-:Y:S02]  /*3e10*/  FFMA.FTZ R41, R153, R162.reuse, -R161 ;  /* 0x000000a299297223 */ /* 0x080fe400000108a1 */
[----:B------:R-:W-:Y:S01]  /*3e20*/  FADD.FTZ R43, R43, R42 ;  /* 0x0000002a2b2b7221 */ /* 0x000fe20000010000 */
[----:B------:R-:W-:Y:S01]  /*3e30*/  MOV R42, R163 ;  /* 0x000000a3002a7202 */ /* 0x000fe20000000f00 */
[----:B------:R-:W-:-:S02]  /*3e40*/  FMUL.FTZ R162, R157, R162 ;  /* 0x000000a29da27220 */ /* 0x000fc40000410000 */
[----:B------:R-:W-:Y:S02]  /*3e50*/  FADD.FTZ R164, R40, R164 ;  /* 0x000000a428a47221 */ /* 0x000fe40000010000 */
[----:B------:R-:W-:Y:S02]  /*3e60*/  FFMA.FTZ R40, R98, -R152, R165 ;  /* 0x8000009862287223 */ /* 0x000fe400000100a5 */
[----:B------:R-:W-:Y:S01]  /*3e70*/  FADD.FTZ R160, R43, R160 ;  /* 0x000000a02ba07221 */ /* 0x000fe20000010000 */
[----:B------:R-:W0:Y:S01]  /*3e80*/  SHFL.DOWN PT, R165, R163, 0x1, 0x1f ;  /* 0x08201f00a3a57f89 */ /* 0x000e2200000e0000 */
[----:B------:R-:W-:Y:S02]  /*3e90*/  FFMA.FTZ R161, R153, R154, R162 ;  /* 0x0000009a99a17223 */ /* 0x000fe400000100a2 */
[----:B------:R-:W-:Y:S02]  /*3ea0*/  FFMA.FTZ R43, R99, -R157, R40 ;  /* 0x8000009d632b7223 */ /* 0x000fe40000010028 */
[----:B------:R-:W-:-:S02]  /*3eb0*/  FADD.FTZ R41, R160, R41 ;  /* 0x00000029a0297221 */ /* 0x000fc40000010000 */
[----:B------:R-:W-:Y:S01]  /*3ec0*/  FADD.FTZ R164, R164, R161 ;  /* 0x000000a1a4a47221 */ /* 0x000fe20000010000 */
[----:B------:R-:W1:Y:S01]  /*3ed0*/  SHFL.DOWN PT, R160, R43, 0x1, 0x1f ;  /* 0x08201f002ba07f89 */ /* 0x000e6200000e0000 */
[----:B------:R-:W-:Y:S02]  /*3ee0*/  FADD.FTZ R5, R154, R5 ;  /* 0x000000059a057221 */ /* 0x000fe40000010000 */
[----:B------:R-:W-:Y:S01]  /*3ef0*/  FADD.FTZ R4, R125, R4 ;  /* 0x000000047d047221 */ /* 0x000fe20000010000 */
[----:B------:R-:W2:Y:S01]  /*3f00*/  SHFL.DOWN PT, R162, R41, 0x1, 0x1f ;  /* 0x08201f0029a27f89 */ /* 0x000ea200000e0000 */
[----:B------:R-:W-:Y:S01]  /*3f10*/  MOV R40, R164 ;  /* 0x000000a400287202 */ /* 0x000fe20000000f00 */
[----:B------:R-:W-:Y:S02]  /*3f20*/  FADD.FTZ R2, R151, R2 ;  /* 0x0000000297027221 */ /* 0x000fe40000010000 */
[----:B------:R3:W4:Y:S01]  /*3f30*/  SHFL.DOWN PT, R161, R164, 0x1, 0x1f ;  /* 0x08201f00a4a17f89 */ /* 0x00072200000e0000 */
[----:B------:R-:W-:-:S02]  /*3f40*/  FADD.FTZ R111, R140, R111 ;  /* 0x0000006f8c6f7221 */ /* 0x000fc40000010000 */
[----:B------:R-:W-:Y:S02]  /*3f50*/  FADD.FTZ R64, R145, R64 ;  /* 0x0000004091407221 */ /* 0x000fe40000010000 */
[----:B------:R-:W-:Y:S02]  /*3f60*/  FADD.FTZ R109, R142, R109 ;  /* 0x0000006d8e6d7221 */ /* 0x000fe40000010000 */
[----:B------:R-:W-:Y:S02]  /*3f70*/  FADD.FTZ R107, R128, R107 ;  /* 0x0000006b806b7221 */ /* 0x000fe40000010000 */
[----:B0-----:R-:W-:Y:S02]  /*3f80*/  @!P0 FADD.FTZ R42, R42, R165 ;  /* 0x000000a52a2a8221 */ /* 0x001fe40000010000 */
[C---:B---3--:R-:W-:Y:S02]  /*3f90*/  FMUL.FTZ R164, R159.reuse, R46 ;  /* 0x0000002e9fa47220 */ /* 0x048fe40000410000 */
[-C--:B------:R-:W-:Y:S01]  /*3fa0*/  FMUL.FTZ R165, R159, R47.reuse ;  /* 0x0000002f9fa57220 */ /* 0x080fe20000410000 */
[----:B------:R-:W0:Y:S01]  /*3fb0*/  SHFL.DOWN PT, R163, R42, 0x2, 0x1f ;  /* 0x08401f002aa37f89 */ /* 0x000e2200000e0000 */
[----:B------:R-:W-:-:S02]  /*3fc0*/  FFMA.FTZ R164, R158, R47, R164 ;  /* 0x0000002f9ea47223 */ /* 0x000fc400000100a4 */
[----:B-1----:R-:W-:Y:S02]  /*3fd0*/  @!P0 FADD.FTZ R43, R43, R160 ;  /* 0x000000a02b2b8221 */ /* 0x002fe40000010000 */
[----:B------:R-:W-:Y:S02]  /*3fe0*/  FMUL.FTZ R47, R159, R44 ;  /* 0x0000002c9f2f7220 */ /* 0x000fe40000410000 */
[----:B--2---:R-:W-:Y:S02]  /*3ff0*/  @!P0 FADD.FTZ R41, R41, R162 ;  /* 0x000000a229298221 */ /* 0x004fe40000010000 */
[----:B------:R-:W1:Y:S01]  /*4000*/  SHFL.DOWN PT, R162, R43, 0x2, 0x1f ;  /* 0x08401f002ba27f89 */ /* 0x000e6200000e0000 */
[----:B----4-:R-:W-:Y:S01]  /*4010*/  @!P0 FADD.FTZ R40, R40, R161 ;  /* 0x000000a128288221 */ /* 0x010fe20000010000 */
[----:B------:R-:W-:Y:S01]  /*4020*/  ISETP.GT.AND P0, PT, R16, 0x1d, PT ;  /* 0x0000001d1000780c */ /* 0x000fe20003f04270 */
[----:B------:R-:W-:Y:S01]  /*4030*/  FFMA.FTZ R165, R158, R46, -R165 ;  /* 0x0000002e9ea57223 */ /* 0x000fe200000108a5 */
[----:B------:R-:W2:Y:S01]  /*4040*/  SHFL.DOWN PT, R160, R41, 0x2, 0x1f ;  /* 0x08401f0029a07f89 */ /* 0x000ea200000e0000 */
[----:B------:R-:W-:-:S02]  /*4050*/  FMUL.FTZ R46, R89, R118 ;  /* 0x00000076592e7220 */ /* 0x000fc40000410000 */
[----:B------:R-:W-:Y:S01]  /*4060*/  FADD.FTZ R60, R129, R60 ;  /* 0x0000003c813c7221 */ /* 0x000fe20000010000 */
[----:B------:R-:W3:Y:S01]  /*4070*/  SHFL.DOWN PT, R161, R40, 0x2, 0x1f ;  /* 0x08401f0028a17f89 */ /* 0x000ee200000e0000 */
[-C--:B------:R-:W-:Y:S02]  /*4080*/  FFMA.FTZ R46, R88, R127.reuse, -R46 ;  /* 0x0000007f582e7223 */ /* 0x080fe4000001082e */
[----:B------:R-:W-:-:S04]  /*4090*/  FMUL.FTZ R127, R89, R127 ;  /* 0x0000007f597f7220 */ /* 0x000fc80000410000 */
[----:B0-----:R-:W-:Y:S02]  /*40a0*/  @!P0 FADD.FTZ R42, R42, R163 ;  /* 0x000000a32a2a8221 */ /* 0x001fe40000010000 */
[-C--:B------:R-:W-:Y:S02]  /*40b0*/  FMUL.FTZ R163, R159, R45.reuse ;  /* 0x0000002d9fa37220 */ /* 0x080fe40000410000 */
[C---:B------:R-:W-:Y:S02]  /*40c0*/  FFMA.FTZ R45, R158.reuse, R45, R47 ;  /* 0x0000002d9e2d7223 */ /* 0x040fe4000001002f */
[----:B------:R-:W-:Y:S02]  /*40d0*/  FADD.FTZ R47, R155, R164 ;  /* 0x000000a49b2f7221 */ /* 0x000fe40000010000 */
[----:B------:R-:W-:Y:S02]  /*40e0*/  FFMA.FTZ R44, R158, R44, -R163 ;  /* 0x0000002c9e2c7223 */ /* 0x000fe400000108a3 */
[----:B-1----:R-:W-:-:S02]  /*40f0*/  @!P0 FADD.FTZ R43, R43, R162 ;  /* 0x000000a22b2b8221 */ /* 0x002fc40000010000 */
[----:B------:R-:W-:Y:S02]  /*4100*/  FFMA.FTZ R155, R88, R118, R127 ;  /* 0x00000076589b7223 */ /* 0x000fe4000001007f */
[----:B--2---:R-:W-:Y:S02]  /*4110*/  @!P0 FADD.FTZ R41, R41, R160 ;  /* 0x000000a029298221 */ /* 0x004fe40000010000 */
[----:B------:R-:W0:Y:S01]  /*4120*/  SHFL.DOWN PT, R160, R43, 0x4, 0x1f ;  /* 0x08801f002ba07f89 */ /* 0x000e2200000e0000 */
[----:B---3--:R-:W-:Y:S01]  /*4130*/  @!P0 FADD.FTZ R40, R40, R161 ;  /* 0x000000a128288221 */ /* 0x008fe20000010000 */
[----:B------:R-:W-:Y:S01]  /*4140*/  ISETP.GT.AND P0, PT, R16, 0x1b, PT ;  /* 0x0000001b1000780c */ /* 0x000fe20003f04270 */
[----:B------:R-:W-:Y:S01]  /*4150*/  FMUL.FTZ R158, R157, R46 ;  /* 0x0000002e9d9e7220 */ /* 0x000fe20000410000 */
[----:B------:R-:W1:Y:S01]  /*4160*/  SHFL.DOWN PT, R161, R42, 0x4, 0x1f ;  /* 0x08801f002aa17f89 */ /* 0x000e6200000e0000 */
[----:B------:R-:W-:Y:S02]  /*4170*/  FMUL.FTZ R127, R89, R116 ;  /* 0x00000074597f7220 */ /* 0x000fe40000410000 */
[----:B------:R-:W-:Y:S01]  /*4180*/  FADD.FTZ R46, R156, R165 ;  /* 0x000000a59c2e7221 */ /* 0x000fe20000010000 */
[----:B------:R-:W2:Y:S01]  /*4190*/  SHFL.DOWN PT, R162, R41, 0x4, 0x1f ;  /* 0x08801f0029a27f89 */ /* 0x000ea200000e0000 */
[----:B------:R-:W-:-:S02]  /*41a0*/  FFMA.FTZ R155, R153, R155, R158 ;  /* 0x0000009b999b7223 */ /* 0x000fc4000001009e */
[----:B------:R-:W-:Y:S01]  /*41b0*/  FFMA.FTZ R127, R88, R121, -R127 ;  /* 0x00000079587f7223 */ /* 0x000fe2000001087f */
[----:B------:R-:W3:Y:S01]  /*41c0*/  SHFL.DOWN PT, R159, R40, 0x4, 0x1f ;  /* 0x08801f00289f7f89 */ /* 0x000ee200000e0000 */
[----:B------:R-:W-:Y:S02]  /*41d0*/  FFMA.FTZ R118, R119, R118, R155 ;  /* 0x0000007677767223 */ /* 0x000fe4000001009b */
[----:B------:R-:W-:Y:S01]  /*41e0*/  FMUL.FTZ R127, R152, R127 ;  /* 0x0000007f987f7220 */ /* 0x000fe20000410000 */
[----:B------:R4:W-:Y:S01]  /*41f0*/  @!P2 STS.128 [UR4+0x1770], R44 ;  /* 0x0017702cff00a988 */ /* 0x0009e20008000c04 */
[----:B------:R-:W-:Y:S02]  /*4200*/  FMUL.FTZ R121, R89, R121 ;  /* 0x0000007959797220 */ /* 0x000fe40000410000 */
[----:B------:R-:W-:Y:S02]  /*4210*/  FADD.FTZ R3, R118, R3 ;  /* 0x0000000376037221 */ /* 0x000fe40000010000 */
[----:B------:R-:W-:-:S02]  /*4220*/  FFMA.FTZ R121, R88, R116, R121 ;  /* 0x0000007458797223 */ /* 0x000fc40000010079 */
[----:B0-----:R-:W-:Y:S02]  /*4230*/  @!P0 FADD.FTZ R43, R43, R160 ;  /* 0x000000a02b2b8221 */ /* 0x001fe40000010000 */
[----:B------:R-:W-:Y:S02]  /*4240*/  FFMA.FTZ R121, R120, R121, R127 ;  /* 0x0000007978797223 */ /* 0x000fe4000001007f */
[----:B-1----:R-:W-:Y:S01]  /*4250*/  @!P0 FADD.FTZ R42, R42, R161 ;  /* 0x000000a12a2a8221 */ /* 0x002fe20000010000 */
[----:B------:R-:W-:Y:S01]  /*4260*/  SHFL.DOWN PT, R152, R43, 0x8, 0x1f ;  /* 0x09001f002b987f89 */ /* 0x000fe200000e0000 */
[----:B----4-:R-:W-:Y:S02]  /*4270*/  FMUL.FTZ R45, R89, R93 ;  /* 0x0000005d592d7220 */ /* 0x010fe40000410000 */
[----:B--2---:R-:W-:Y:S01]  /*4280*/  @!P0 FADD.FTZ R41, R41, R162 ;  /* 0x000000a229298221 */ /* 0x004fe20000010000 */
[----:B------:R-:W0:Y:S01]  /*4290*/  SHFL.DOWN PT, R119, R42, 0x8, 0x1f ;  /* 0x09001f002a777f89 */ /* 0x000e2200000e0000 */
[----:B------:R-:W-:-:S02]  /*42a0*/  FFMA.FTZ R45, R88, R92, -R45 ;  /* 0x0000005c582d7223 */ /* 0x000fc4000001082d */
[----:B---3--:R-:W-:Y:S01]  /*42b0*/  @!P0 FADD.FTZ R40, R40, R159 ;  /* 0x0000009f28288221 */ /* 0x008fe20000010000 */
[----:B------:R-:W1:Y:S01]  /*42c0*/  SHFL.DOWN PT, R46, R41, 0x8, 0x1f ;  /* 0x09001f00292e7f89 */ /* 0x000e6200000e0000 */
[----:B------:R-:W-:Y:S01]  /*42d0*/  ISETP.GT.AND P0, PT, R16, 0x17, PT ;  /* 0x000000171000780c */ /* 0x000fe20003f04270 */
[C---:B------:R-:W-:Y:S02]  /*42e0*/  FMUL.FTZ R92, R89.reuse, R92 ;  /* 0x0000005c595c7220 */ /* 0x040fe40000410000 */
[----:B------:R-:W2:Y:S01]  /*42f0*/  SHFL.DOWN PT, R47, R40, 0x8, 0x1f ;  /* 0x09001f00282f7f89 */ /* 0x000ea200000e0000 */
[----:B------:R-:W-:Y:S02]  /*4300*/  FMUL.FTZ R44, R89, R137 ;  /* 0x00000089592c7220 */ /* 0x000fe40000410000 */
[----:B------:R-:W-:Y:S02]  /*4310*/  FMUL.FTZ R148, R148, R45 ;  /* 0x0000002d94947220 */ /* 0x000fe40000410000 */
[----:B------:R-:W-:-:S02]  /*4320*/  FFMA.FTZ R45, R88, R93, R92 ;  /* 0x0000005d582d7223 */ /* 0x000fc4000001005c */
[-C--:B------:R-:W-:Y:S02]  /*4330*/  FFMA.FTZ R44, R88, R123.reuse, -R44 ;  /* 0x0000007b582c7223 */ /* 0x080fe4000001082c */
[----:B------:R-:W-:Y:S02]  /*4340*/  FMUL.FTZ R123, R89, R123 ;  /* 0x0000007b597b7220 */ /* 0x000fe40000410000 */
[----:B------:R-:W-:Y:S02]  /*4350*/  FFMA.FTZ R45, R150, R45, R148 ;  /* 0x0000002d962d7223 */ /* 0x000fe40000010094 */
[----:B------:R-:W-:Y:S02]  /*4360*/  FMUL.FTZ R149, R149, R44 ;  /* 0x0000002c95957220 */ /* 0x000fe40000410000 */
[----:B------:R-:W-:Y:S02]  /*4370*/  FFMA.FTZ R44, R88, R137, R123 ;  /* 0x00000089582c7223 */ /* 0x000fe4000001007b */
[----:B0-----:R-:W-:-:S02]  /*4380*/  @!P0 FADD.FTZ R42, R42, R119 ;  /* 0x000000772a2a8221 */ /* 0x001fc40000010000 */
[----:B------:R-:W-:Y:S02]  /*4390*/  @!P0 FADD.FTZ R43, R43, R152 ;  /* 0x000000982b2b8221 */ /* 0x000fe40000010000 */
[----:B-1----:R-:W-:Y:S01]  /*43a0*/  @!P0 FADD.FTZ R41, R41, R46 ;  /* 0x0000002e29298221 */ /* 0x002fe20000010000 */
[----:B------:R-:W0:Y:S01]  /*43b0*/  SHFL.DOWN PT, R119, R42, 0x10, 0x1f ;  /* 0x0a001f002a777f89 */ /* 0x000e2200000e0000 */
[----:B------:R-:W-:Y:S02]  /*43c0*/  FFMA.FTZ R93, R114, R93, R45 ;  /* 0x0000005d725d7223 */ /* 0x000fe4000001002d */
[----:B--2---:R-:W-:Y:S01]  /*43d0*/  @!P0 FADD.FTZ R40, R40, R47 ;  /* 0x0000002f28288221 */ /* 0x004fe20000010000 */
[----:B------:R-:W1:Y:S01]  /*43e0*/  SHFL.DOWN PT, R114, R43, 0x10, 0x1f ;  /* 0x0a001f002b727f89 */ /* 0x000e6200000e0000 */
[----:B------:R-:W-:Y:S01]  /*43f0*/  FFMA.FTZ R44, R147, R44, R149 ;  /* 0x0000002c932c7223 */ /* 0x000fe20000010095 */
[----:B------:R-:W-:Y:S01]  /*4400*/  ISETP.GT.AND P0, PT, R16, 0xf, PT ;  /* 0x0000000f1000780c */ /* 0x000fe20003f04270 */
[----:B------:R-:W-:Y:S01]  /*4410*/  FMUL.FTZ R45, R89, R143 ;  /* 0x0000008f592d7220 */ /* 0x000fe20000410000 */
[----:B------:R-:W2:Y:S01]  /*4420*/  SHFL.DOWN PT, R92, R41, 0x10, 0x1f ;  /* 0x0a001f00295c7f89 */ /* 0x000ea200000e0000 */
[----:B------:R-:W-:-:S02]  /*4430*/  FFMA.FTZ R121, R117, R116, R121 ;  /* 0x0000007475797223 */ /* 0x000fc40000010079 */
[-C--:B------:R-:W-:Y:S01]  /*4440*/  FFMA.FTZ R45, R88, R144.reuse, -R45 ;  /* 0x00000090582d7223 */ /* 0x080fe2000001082d */
[----:B------:R-:W3:Y:S01]  /*4450*/  SHFL.DOWN PT, R117, R40, 0x10, 0x1f ;  /* 0x0a001f0028757f89 */ /* 0x000ee200000e0000 */
[----:B------:R-:W-:Y:S02]  /*4460*/  FFMA.FTZ R44, R113, R137, R44 ;  /* 0x00000089712c7223 */ /* 0x000fe4000001002c */
[----:B------:R-:W-:Y:S02]  /*4470*/  FMUL.FTZ R144, R89, R144 ;  /* 0x0000009059907220 */ /* 0x000fe40000410000 */
[----:B------:R-:W-:Y:S02]  /*4480*/  FADD.FTZ R63, R44, R63 ;  /* 0x0000003f2c3f7221 */ /* 0x000fe40000010000 */
[----:B------:R-:W-:Y:S02]  /*4490*/  FMUL.FTZ R146, R146, R45 ;  /* 0x0000002d92927220 */ /* 0x000fe40000410000 */
[----:B------:R-:W-:-:S02]  /*44a0*/  FFMA.FTZ R47, R88, R143, R144 ;  /* 0x0000008f582f7223 */ /* 0x000fc40000010090 */
[C---:B------:R-:W-:Y:S02]  /*44b0*/  FMUL.FTZ R44, R89.reuse, R130 ;  /* 0x00000082592c7220 */ /* 0x040fe40000410000 */
[C---:B------:R-:W-:Y:S02]  /*44c0*/  FMUL.FTZ R45, R89.reuse, R126 ;  /* 0x0000007e592d7220 */ /* 0x040fe40000410000 */
[----:B------:R-:W-:Y:S02]  /*44d0*/  FFMA.FTZ R47, R122, R47, R146 ;  /* 0x0000002f7a2f7223 */ /* 0x000fe40000010092 */
[C---:B------:R-:W-:Y:S02]  /*44e0*/  FFMA.FTZ R46, R88.reuse, R135, -R44 ;  /* 0x00000087582e7223 */ /* 0x040fe4000001082c */
[----:B------:R-:W-:Y:S02]  /*44f0*/  FFMA.FTZ R44, R88, R134, -R45 ;  /* 0x00000086582c7223 */ /* 0x000fe4000001082d */
[----:B------:R-:W-:-:S02]  /*4500*/  FMUL.FTZ R45, R89, R124 ;  /* 0x0000007c592d7220 */ /* 0x000fc40000410000 */
[----:B------:R-:W-:Y:S02]  /*4510*/  FFMA.FTZ R143, R112, R143, R47 ;  /* 0x0000008f708f7223 */ /* 0x000fe4000001002f */
[C---:B------:R-:W-:Y:S02]  /*4520*/  FMUL.FTZ R135, R89.reuse, R135 ;  /* 0x0000008759877220 */ /* 0x040fe40000410000 */
[C---:B------:R-:W-:Y:S02]  /*4530*/  FMUL.FTZ R47, R89.reuse, R134 ;  /* 0x00000086592f7220 */ /* 0x040fe40000410000 */
[-C--:B------:R-:W-:Y:S02]  /*4540*/  FMUL.FTZ R89, R89, R136.reuse ;  /* 0x0000008859597220 */ /* 0x080fe40000410000 */
[----:B------:R-:W-:Y:S02]  /*4550*/  FFMA.FTZ R45, R88, R136, -R45 ;  /* 0x00000088582d7223 */ /* 0x000fe4000001082d */
[----:B------:R-:W-:-:S02]  /*4560*/  FMUL.FTZ R141, R141, R46 ;  /* 0x0000002e8d8d7220 */ /* 0x000fc40000410000 */
        /* <DEDUP_REMOVED lines=33> */
.L_x_11084:
[----:B0-----:R-:W-:Y:S05]  /*4780*/  BSYNC B0 ;  /* 0x0000000000007941 */ /* 0x001fea0003800000 */
.L_x_11083:
[----:B------:R-:W-:Y:S01]  /*4790*/  MOV R40, c[0x0][0x1c0] ;  /* 0x0000700000287a02 */ /* 0x000fe20000000f00 */
[----:B------:R-:W-:Y:S01]  /*47a0*/  UIADD3 UR4, UR4, 0x10, URZ ;  /* 0x0000001004047890 */ /* 0x000fe2000fffe03f */
[----:B------:R-:W-:-:S02]  /*47b0*/  MOV R41, c[0x0][0x1c4] ;  /* 0x0000710000297a02 */ /* 0x000fc40000000f00 */
[C---:B------:R-:W-:Y:S02]  /*47c0*/  LEA R72, P0, R40.reuse, R72, 0x3 ;  /* 0x0000004828487211 */ /* 0x040fe400078018ff */
[----:B------:R-:W-:Y:S02]  /*47d0*/  IADD3 R101, R101, 0x1, RZ ;  /* 0x0000000165657810 */ /* 0x000fe40007ffe0ff */
[----:B------:R-:W-:Y:S02]  /*47e0*/  LEA.HI.X R73, R40, R73, R41, 0x3, P0 ;  /* 0x0000004928497211 */ /* 0x000fe400000f1c29 */
[----:B------:R-:W-:Y:S02]  /*47f0*/  ISETP.GE.AND P0, PT, R101, c[0x0][0x16c], PT ;  /* 0x00005b0065007a0c */ /* 0x000fe40003f06270 */
[----:B------:R-:W-:Y:S02]  /*4800*/  MOV R40, c[0x0][0x1a0] ;  /* 0x0000680000287a02 */ /* 0x000fe40000000f00 */
[----:B------:R-:W-:-:S02]  /*4810*/  MOV R42, c[0x0][0x188] ;  /* 0x00006200002a7a02 */ /* 0x000fc40000000f00 */
[----:B------:R-:W-:Y:S02]  /*4820*/  IADD3 R74, P3, R74, 0x10, RZ ;  /* 0x000000104a4a7810 */ /* 0x000fe40007f7e0ff */
[----:B------:R-:W-:Y:S02]  /*4830*/  MOV R41, c[0x0][0x1a4] ;  /* 0x0000690000297a02 */ /* 0x000fe40000000f00 */
[----:B------:R-:W-:Y:S02]  /*4840*/  MOV R43, c[0x0][0x18c] ;  /* 0x00006300002b7a02 */ /* 0x000fe40000000f00 */
[----:B------:R-:W-:Y:S02]  /*4850*/  LEA R70, P1, R40, R70, 0x3 ;  /* 0x0000004628467211 */ /* 0x000fe400078218ff */
[----:B------:R-:W-:Y:S02]  /*4860*/  LEA R68, P2, R42, R68, 0x3 ;  /* 0x000000442a447211 */ /* 0x000fe400078418ff */
[----:B------:R-:W-:-:S02]  /*4870*/  LEA.HI.X R71, R40, R71, R41, 0x3, P1 ;  /* 0x0000004728477211 */ /* 0x000fc400008f1c29 */
[----:B------:R-:W-:Y:S02]  /*4880*/  LEA.HI.X R69, R42, R69, R43, 0x3, P2 ;  /* 0x000000452a457211 */ /* 0x000fe400010f1c2b */
[----:B------:R-:W-:Y:S02]  /*4890*/  IADD3 R102, R102, 0x8, RZ ;  /* 0x0000000866667810 */ /* 0x000fe40007ffe0ff */
[----:B------:R-:W-:Y:S02]  /*48a0*/  IADD3 R104, R104, 0x1, RZ ;  /* 0x0000000168687810 */ /* 0x000fe40007ffe0ff */
[----:B------:R-:W-:Y:S01]  /*48b0*/  IADD3.X R75, RZ, R75, RZ, P3, !PT ;  /* 0x0000004bff4b7210 */ /* 0x000fe20001ffe4ff */
[----:B------:R-:W-:Y:S01]  /*48c0*/  @P0 CALL.REL.NOINC `(.L_x_11070) ;  /* 0x0000001000000944 */ /* 0x000fe20003c00000 */
[----:B------:R-:W-:Y:S05]  /*48d0*/  BRA `(.L_x_11085) ;  /* 0xffffcd1000007947 */ /* 0x000fea000383ffff */
.L_x_11070:
[----:B------:R-:W-:Y:S01]  /*48e0*/  BAR.SYNC.DEFER_BLOCKING 0x0 ;  /* 0x0000000000007b1d */ /* 0x000fe20000010000 */
[----:B------:R-:W-:Y:S01]  /*48f0*/  ISETP.NE.AND P4, PT, R15, RZ, PT ;  /* 0x000000ff0f00720c */ /* 0x000fe20003f85270 */
[----:B------:R-:W-:Y:S01]  /*4900*/  IMAD R73, R17, -0x100, R12 ;  /* 0xffffff0011497824 */ /* 0x000fe200078e020c */
[----:B------:R-:W-:-:S02]  /*4910*/  F2FP.BF16.PACK_AB R60, R107, R60 ;  /* 0x0000003c6b3c723e */ /* 0x000fc400000010ff */
[----:B------:R-:W-:Y:S01]  /*4920*/  F2FP.BF16.PACK_AB R64, R64, R109 ;  /* 0x0000006d4040723e */ /* 0x000fe200000010ff */
[----:B------:R-:W-:Y:S01]  /*4930*/  BSSY B0, `(.L_x_11086) ;  /* 0x000003c000007945 */ /* 0x000fe20003800000 */
[----:B------:R-:W-:Y:S02]  /*4940*/  F2FP.BF16.PACK_AB R2, R2, R111 ;  /* 0x0000006f0202723e */ /* 0x000fe400000010ff */
[----:B------:R-:W-:Y:S02]  /*4950*/  F2FP.BF16.PACK_AB R4, R5, R4 ;  /* 0x000000040504723e */ /* 0x000fe400000010ff */
[----:B------:R-:W-:Y:S02]  /*4960*/  PRMT R40, R60, 0x7632, R40 ;  /* 0x000076323c287816 */ /* 0x000fe40000000028 */
[----:B------:R-:W-:Y:S02]  /*4970*/  PRMT R5, R64, 0x7632, R5 ;  /* 0x0000763240057816 */ /* 0x000fe40000000005 */
[----:B------:R-:W-:-:S02]  /*4980*/  PRMT R41, R2, 0x7632, R41 ;  /* 0x0000763202297816 */ /* 0x000fc40000000029 */
[----:B------:R-:W-:Y:S02]  /*4990*/  PRMT R42, R4, 0x7632, R42 ;  /* 0x00007632042a7816 */ /* 0x000fe4000000002a */
[----:B------:R-:W-:Y:S02]  /*49a0*/  IADD3 R52, -R26, c[0x0][0x168], RZ ;  /* 0x00005a001a347a10 */ /* 0x000fe40007ffe1ff */
[----:B------:R-:W-:Y:S02]  /*49b0*/  SHF.R.S32.HI R75, RZ, 0x1f, R73 ;  /* 0x0000001fff4b7819 */ /* 0x000fe40000011449 */
[----:B------:R-:W-:Y:S01]  /*49c0*/  SHF.R.S32.HI R46, RZ, 0x1f, R27 ;  /* 0x0000001fff2e7819 */ /* 0x000fe2000001141b */
[----:B------:R-:W-:Y:S01]  /*49d0*/  STS.U16 [R51], R60 ;  /* 0x0000003c33007388 */ /* 0x000fe20000000400 */
[----:B------:R-:W-:-:S03]  /*49e0*/  LEA R45, P5, R27, c[0x0][0x330], 0x1 ;  /* 0x0000cc001b2d7a11 */ /* 0x000fc600078a08ff */
[----:B------:R0:W-:Y:S04]  /*49f0*/  STS.U16 [R51+0x2], R40 ;  /* 0x0000022833007388 */ /* 0x0001e80000000400 */
[----:B------:R-:W-:Y:S04]  /*4a00*/  STS.U16 [R51+0x4], R64 ;  /* 0x0000044033007388 */ /* 0x000fe80000000400 */
[----:B------:R-:W-:Y:S01]  /*4a10*/  STS.U16 [R51+0x6], R5 ;  /* 0x0000060533007388 */ /* 0x000fe20000000400 */
[----:B0-----:R-:W-:-:S03]  /*4a20*/  IMAD R40, R10, c[0x0][0x2d8], RZ ;  /* 0x0000b6000a287a24 */ /* 0x001fc600078e02ff */
[----:B------:R-:W-:Y:S01]  /*4a30*/  STS.U16 [R51+0x8], R2 ;  /* 0x0000080233007388 */ /* 0x000fe20000000400 */
[----:B------:R-:W-:-:S03]  /*4a40*/  IMAD R43, R11, c[0x0][0x2dc], R40 ;  /* 0x0000b7000b2b7a24 */ /* 0x000fc600078e0228 */
[----:B------:R-:W-:Y:S04]  /*4a50*/  STS.U16 [R51+0xa], R41 ;  /* 0x00000a2933007388 */ /* 0x000fe80000000400 */
[----:B------:R0:W-:Y:S04]  /*4a60*/  STS.U16 [R51+0xc], R4 ;  /* 0x00000c0433007388 */ /* 0x0001e80000000400 */
[----:B------:R-:W-:Y:S01]  /*4a70*/  STS.U16 [R51+0xe], R42 ;  /* 0x00000e2a33007388 */ /* 0x000fe20000000400 */
[----:B------:R-:W-:-:S06]  /*4a80*/  NOP ;  /* 0x0000000000007918 */ /* 0x000fcc0000000000 */
[----:B------:R-:W-:Y:S01]  /*4a90*/  LDS.U16 R47, [R35] ;  /* 0x00000000232f7984 */ /* 0x000fe20000000400 */
[----:B0-----:R-:W-:-:S03]  /*4aa0*/  IMAD.WIDE.U32 R4, R11, c[0x0][0x2d8], RZ ;  /* 0x0000b6000b047a25 */ /* 0x001fc600078e00ff */
[----:B------:R-:W-:Y:S01]  /*4ab0*/  LDS.U16 R53, [R36+0x40] ;  /* 0x0000400024357984 */ /* 0x000fe20000000400 */
[----:B------:R-:W-:Y:S01]  /*4ac0*/  IMAD R41, R7, c[0x0][0x2e0], RZ ;  /* 0x0000b80007297a24 */ /* 0x000fe200078e02ff */
[----:B------:R-:W-:Y:S02]  /*4ad0*/  IADD3 R5, R5, R43, RZ ;  /* 0x0000002b05057210 */ /* 0x000fe40007ffe0ff */
[----:B------:R-:W-:Y:S01]  /*4ae0*/  LDS.U16 R55, [R37+0x80] ;  /* 0x0000800025377984 */ /* 0x000fe20000000400 */
[C---:B------:R-:W-:Y:S02]  /*4af0*/  IMAD R41, R6.reuse, c[0x0][0x2e4], R41 ;  /* 0x0000b90006297a24 */ /* 0x040fe400078e0229 */
[----:B------:R-:W-:Y:S01]  /*4b00*/  IMAD.WIDE.U32 R4, R6, c[0x0][0x2e0], R4 ;  /* 0x0000b80006047a25 */ /* 0x000fe200078e0004 */
[----:B------:R-:W-:Y:S04]  /*4b10*/  LDS.U16 R57, [R38+0xc0] ;  /* 0x0000c00026397984 */ /* 0x000fe80000000400 */
[----:B------:R-:W-:Y:S01]  /*4b20*/  LDS.U16 R59, [R39+0x100] ;  /* 0x00010000273b7984 */ /* 0x000fe20000000400 */
[----:B------:R-:W-:-:S02]  /*4b30*/  IADD3 R40, P1, R73, R4, RZ ;  /* 0x0000000449287210 */ /* 0x000fc40007f3e0ff */
[----:B------:R-:W-:Y:S01]  /*4b40*/  IADD3 R4, P0, R27, R26, RZ ;  /* 0x0000001a1b047210 */ /* 0x000fe20007f1e0ff */
[----:B------:R-:W-:Y:S01]  /*4b50*/  LDS.U16 R65, [R48+0x140] ;  /* 0x0001400030417984 */ /* 0x000fe20000000400 */
[----:B------:R-:W-:Y:S02]  /*4b60*/  IADD3.X R41, R75, R41, R5, P1, !PT ;  /* 0x000000294b297210 */ /* 0x000fe40000ffe405 */
[----:B------:R-:W-:Y:S01]  /*4b70*/  LEA.HI.X.SX32 R5, R26, R46, 0x1, P0 ;  /* 0x0000002e1a057211 */ /* 0x000fe200000f0eff */
[----:B------:R-:W-:Y:S01]  /*4b80*/  LDS.U16 R67, [R49+0x180] ;  /* 0x0001800031437984 */ /* 0x000fe20000000400 */
[C---:B------:R-:W-:Y:S02]  /*4b90*/  LEA.HI.X R26, R27.reuse, c[0x0][0x334], R46, 0x1, P5 ;  /* 0x0000cd001b1a7a11 */ /* 0x040fe400028f0c2e */
[C---:B------:R-:W-:Y:S01]  /*4ba0*/  LEA R44, P5, R40.reuse, R45, 0x1 ;  /* 0x0000002d282c7211 */ /* 0x040fe200078a08ff */
[----:B------:R-:W-:Y:S03]  /*4bb0*/  LDS.U16 R69, [R50+0x1c0] ;  /* 0x0001c00032457984 */ /* 0x000fe60000000400 */
[----:B------:R-:W-:Y:S01]  /*4bc0*/  LEA.HI.X R45, R40, R26, R41, 0x1, P5 ;  /* 0x0000001a282d7211 */ /* 0x000fe200028f0c29 */
[----:B------:R-:W-:Y:S04]  /*4bd0*/  @!P4 STS [0x210], R52 ;  /* 0x00021034ff00c388 */ /* 0x000fe80000000800 */
[----:B------:R-:W-:Y:S06]  /*4be0*/  BAR.SYNC.DEFER_BLOCKING 0x0 ;  /* 0x0000000000007b1d */ /* 0x000fec0000010000 */
[----:B------:R-:W0:Y:S02]  /*4bf0*/  LDS R2, [0x210] ;  /* 0x00021000ff027984 */ /* 0x000e240000000800 */
[----:B0-----:R-:W-:-:S02]  /*4c00*/  ISETP.GE.AND P6, PT, R27, R2, PT ;  /* 0x000000021b00720c */ /* 0x001fc40003fc6270 */
[-C--:B------:R-:W-:Y:S02]  /*4c10*/  ISETP.GE.AND P3, PT, R29, R2.reuse, PT ;  /* 0x000000021d00720c */ /* 0x080fe40003f66270 */
[-C--:B------:R-:W-:Y:S02]  /*4c20*/  ISETP.GE.AND P2, PT, R30, R2.reuse, PT ;  /* 0x000000021e00720c */ /* 0x080fe40003f46270 */
[-C--:B------:R-:W-:Y:S02]  /*4c30*/  ISETP.GE.AND P1, PT, R31, R2.reuse, PT ;  /* 0x000000021f00720c */ /* 0x080fe40003f26270 */
[----:B------:R-:W-:-:S05]  /*4c40*/  ISETP.GE.AND P0, PT, R32, R2, PT ;  /* 0x000000022000720c */ /* 0x000fca0003f06270 */
        /* <DEDUP_REMOVED lines=10> */
.L_x_11087:
[----:B------:R-:W-:Y:S05]  /*4cf0*/  BSYNC B0 ;  /* 0x0000000000007941 */ /* 0x000fea0003800000 */
.L_x_11086:
[----:B------:R-:W-:Y:S01]  /*4d00*/  @!P3 STG.E.U16 [R44.64+-0x180], R55 ;  /* 0xfffe80372c00b986 */ /* 0x000fe2000c101506 */
[-C--:B------:R-:W-:Y:S01]  /*4d10*/  ISETP.GE.AND P6, PT, R33, R2.reuse, PT ;  /* 0x000000022100720c */ /* 0x080fe20003fc6270 */
[----:B------:R-:W-:Y:S01]  /*4d20*/  BSSY B0, `(.L_x_11088) ;  /* 0x0000042000007945 */ /* 0x000fe20003800000 */
[-C--:B------:R-:W-:Y:S01]  /*4d30*/  ISETP.GE.AND P5, PT, R28, R2.reuse, PT ;  /* 0x000000021c00720c */ /* 0x080fe20003fa6270 */
[----:B------:R-:W-:Y:S01]  /*4d40*/  @!P2 STG.E.U16 [R44.64+-0x140], R57 ;  /* 0xfffec0392c00a986 */ /* 0x000fe2000c101506 */
[----:B------:R-:W-:Y:S02]  /*4d50*/  ISETP.GE.AND P3, PT, R34, R2, PT ;  /* 0x000000022200720c */ /* 0x000fe40003f66270 */
[----:B------:R-:W-:Y:S01]  /*4d60*/  F2FP.BF16.PACK_AB R2, R62, R61 ;  /* 0x0000003d3e02723e */ /* 0x000fe200000010ff */
[----:B------:R-:W-:Y:S01]  /*4d70*/  @!P1 STG.E.U16 [R44.64+-0x100], R59 ;  /* 0xffff003b2c009986 */ /* 0x000fe2000c101506 */
[----:B------:R-:W-:Y:S01]  /*4d80*/  F2FP.BF16.PACK_AB R26, R106, R105 ;  /* 0x000000696a1a723e */ /* 0x000fe200000010ff */
[----:B------:R-:W-:Y:S01]  /*4d90*/  FADD.FTZ R61, R61, R14 ;  /* 0x0000000e3d3d7221 */ /* 0x000fe20000010000 */
[C---:B------:R-:W-:Y:S01]  /*4da0*/  PRMT R41, R2.reuse, 0x7610, R41 ;  /* 0x0000761002297816 */ /* 0x040fe20000000029 */
[----:B------:R-:W-:Y:S01]  /*4db0*/  @!P0 STG.E.U16 [R44.64+-0xc0], R65 ;  /* 0xffff40412c008986 */ /* 0x000fe2000c101506 */
[----:B0-----:R-:W-:Y:S01]  /*4dc0*/  PRMT R42, R2, 0x7632, R42 ;  /* 0x00007632022a7816 */ /* 0x001fe2000000002a */
[----:B------:R-:W-:Y:S01]  /*4dd0*/  FADD.FTZ R62, R61, R62 ;  /* 0x0000003e3d3e7221 */ /* 0x000fe20000010000 */
[----:B------:R-:W-:Y:S01]  /*4de0*/  F2FP.BF16.PACK_AB R2, R66, R63 ;  /* 0x0000003f4202723e */ /* 0x000fe200000010ff */
[----:B------:R-:W-:Y:S01]  /*4df0*/  @!P6 STG.E.U16 [R44.64+-0x80], R67 ;  /* 0xffff80432c00e986 */ /* 0x000fe2000c101506 */
[----:B------:R-:W-:Y:S01]  /*4e00*/  F2FP.BF16.PACK_AB R40, R3, R0 ;  /* 0x000000000328723e */ /* 0x000fe200000010ff */
[----:B------:R-:W-:Y:S01]  /*4e10*/  FADD.FTZ R105, R62, R105 ;  /* 0x000000693e697221 */ /* 0x000fe20000010000 */
[----:B------:R-:W-:Y:S01]  /*4e20*/  PRMT R47, R2, 0x7632, R47 ;  /* 0x00007632022f7816 */ /* 0x000fe2000000002f */
[----:B------:R-:W-:Y:S02]  /*4e30*/  @!P5 STG.E.U16 [R44.64+-0x1c0], R53 ;  /* 0xfffe40352c00d986 */ /* 0x000fe4000c101506 */
[----:B------:R-:W-:-:S02]  /*4e40*/  FADD.FTZ R106, R105, R106 ;  /* 0x0000006a696a7221 */ /* 0x000fc40000010000 */
[----:B------:R0:W-:Y:S02]  /*4e50*/  @!P3 STG.E.U16 [R44.64+-0x40], R69 ;  /* 0xffffc0452c00b986 */ /* 0x0001e4000c101506 */
[----:B------:R-:W-:Y:S02]  /*4e60*/  FADD.FTZ R63, R106, R63 ;  /* 0x0000003f6a3f7221 */ /* 0x000fe40000010000 */
[----:B------:R-:W-:Y:S02]  /*4e70*/  BAR.SYNC.DEFER_BLOCKING 0x0 ;  /* 0x0000000000007b1d */ /* 0x000fe40000010000 */
[----:B------:R-:W-:-:S04]  /*4e80*/  FADD.FTZ R63, R63, R66 ;  /* 0x000000423f3f7221 */ /* 0x000fc80000010000 */
[----:B------:R-:W-:Y:S01]  /*4e90*/  FADD.FTZ R0, R63, R0 ;  /* 0x000000003f007221 */ /* 0x000fe20000010000 */
[----:B0-----:R-:W-:Y:S02]  /*4ea0*/  PRMT R45, R26, 0x7632, R45 ;  /* 0x000076321a2d7816 */ /* 0x001fe4000000002d */
[----:B------:R-:W-:Y:S01]  /*4eb0*/  PRMT R44, R40, 0x7632, R44 ;  /* 0x00007632282c7816 */ /* 0x000fe2000000002c */
[----:B------:R-:W-:Y:S01]  /*4ec0*/  FADD.FTZ R14, R0, R3 ;  /* 0x00000003000e7221 */ /* 0x000fe20000010000 */
[----:B------:R-:W-:Y:S04]  /*4ed0*/  STS.U16 [R51], R41 ;  /* 0x0000002933007388 */ /* 0x000fe80000000400 */
        /* <DEDUP_REMOVED lines=8> */
[----:B------:R-:W-:-:S06]  /*4f60*/  NOP ;  /* 0x0000000000007918 */ /* 0x000fcc0000000000 */
[----:B------:R-:W-:Y:S01]  /*4f70*/  LDS.U16 R35, [R35] ;  /* 0x0000000023237984 */ /* 0x000fe20000000400 */
[----:B------:R-:W-:-:S03]  /*4f80*/  IMAD R55, R11, c[0x0][0x2fc], R2 ;  /* 0x0000bf000b377a24 */ /* 0x000fc600078e0202 */
        /* <DEDUP_REMOVED lines=27> */
.L_x_11089:
[----:B------:R-:W-:Y:S05]  /*5140*/  BSYNC B0 ;  /* 0x0000000000007941 */ /* 0x000fea0003800000 */
.L_x_11088:
[----:B------:R-:W-:Y:S01]  /*5150*/  MOV R2, R26 ;  /* 0x0000001a00027202 */ /* 0x000fe20000000f00 */
[----:B0-----:R-:W-:Y:S01]  /*5160*/  IMAD R5, R7, c[0x0][0x300], RZ ;  /* 0x0000c00007057a24 */ /* 0x001fe200078e02ff */
[----:B------:R-:W-:Y:S02]  /*5170*/  MOV R3, R53 ;  /* 0x0000003500037202 */ /* 0x000fe40000000f00 */
[----:B------:R-:W-:Y:S01]  /*5180*/  LEA R0, P4, R36, c[0x0][0x340], 0x1 ;  /* 0x0000d00024007a11 */ /* 0x000fe200078808ff */
[C---:B------:R-:W-:Y:S01]  /*5190*/  IMAD R26, R6.reuse, c[0x0][0x304], R5 ;  /* 0x0000c100061a7a24 */ /* 0x040fe200078e0205 */
[-C--:B------:R-:W-:Y:S01]  /*51a0*/  ISETP.GE.AND P5, PT, R33, R40.reuse, PT ;  /* 0x000000282100720c */ /* 0x080fe20003fa6270 */
[----:B------:R-:W-:Y:S01]  /*51b0*/  IMAD.WIDE.U32 R2, R6, c[0x0][0x300], R2 ;  /* 0x0000c00006027a25 */ /* 0x000fe200078e0002 */
[----:B------:R-:W-:Y:S02]  /*51c0*/  LEA.HI.X R4, R36, c[0x0][0x344], R51, 0x1, P4 ;  /* 0x0000d10024047a11 */ /* 0x000fe400020f0c33 */
[----:B------:R-:W-:-:S02]  /*51d0*/  ISETP.GE.AND P4, PT, R32, R40, PT ;  /* 0x000000282000720c */ /* 0x000fc40003f86270 */
[----:B------:R-:W-:Y:S02]  /*51e0*/  IADD3 R5, P3, R73, R2, RZ ;  /* 0x0000000249057210 */ /* 0x000fe40007f7e0ff */
[----:B------:R-:W-:Y:S02]  /*51f0*/  ISETP.GE.AND P0, PT, R28, R40, PT ;  /* 0x000000281c00720c */ /* 0x000fe40003f06270 */
[----:B------:R-:W-:Y:S02]  /*5200*/  IADD3.X R3, R75, R26, R3, P3, !PT ;  /* 0x0000001a4b037210 */ /* 0x000fe40001ffe403 */
[----:B------:R-:W-:Y:S02]  /*5210*/  LEA R2, P6, R5, R0, 0x1 ;  /* 0x0000000005027211 */ /* 0x000fe400078c08ff */
[----:B------:R-:W-:Y:S02]  /*5220*/  ISETP.GE.AND P1, PT, R29, R40, PT ;  /* 0x000000281d00720c */ /* 0x000fe40003f26270 */
[----:B------:R-:W-:-:S02]  /*5230*/  LEA.HI.X R3, R5, R4, R3, 0x1, P6 ;  /* 0x0000000405037211 */ /* 0x000fc400030f0c03 */
[-C--:B------:R-:W-:Y:S02]  /*5240*/  ISETP.GE.AND P6, PT, R34, R40.reuse, PT ;  /* 0x000000282200720c */ /* 0x080fe40003fc6270 */
[-C--:B------:R-:W-:Y:S01]  /*5250*/  ISETP.GE.AND P2, PT, R30, R40.reuse, PT ;  /* 0x000000281e00720c */ /* 0x080fe20003f46270 */
[----:B------:R0:W-:Y:S01]  /*5260*/  @!P4 STG.E.U16 [R2.64+0x100], R45 ;  /* 0x0001002d0200c986 */ /* 0x0001e2000c101506 */
[----:B------:R-:W-:Y:S02]  /*5270*/  ISETP.GE.AND P3, PT, R31, R40, PT ;  /* 0x000000281f00720c */ /* 0x000fe40003f66270 */
[----:B------:R-:W-:Y:S01]  /*5280*/  IADD3 R17, R17, 0x1, RZ ;  /* 0x0000000111117810 */ /* 0x000fe20007ffe0ff */
[----:B------:R0:W-:Y:S04]  /*5290*/  @!P5 STG.E.U16 [R2.64+0x140], R49 ;  /* 0x000140310200d986 */ /* 0x0001e8000c101506 */
[----:B------:R0:W-:Y:S01]  /*52a0*/  @!P0 STG.E.U16 [R2.64], R41 ;  /* 0x0000002902008986 */ /* 0x0001e2000c101506 */
[----:B------:R-:W-:-:S03]  /*52b0*/  ISETP.GT.AND P0, PT, R25, 0x1, PT ;  /* 0x000000011900780c */ /* 0x000fc60003f04270 */
[----:B------:R0:W-:Y:S04]  /*52c0*/  @!P6 STG.E.U16 [R2.64+0x180], R47 ;  /* 0x0001802f0200e986 */ /* 0x0001e8000c101506 */
[----:B------:R0:W-:Y:S01]  /*52d0*/  @!P1 STG.E.U16 [R2.64+0x40], R37 ;  /* 0x0000402502009986 */ /* 0x0001e2000c101506 */
[----:B------:R-:W-:-:S03]  /*52e0*/  IADD3 R18, P1, R18, -0x200, RZ ;  /* 0xfffffe0012127810 */ /* 0x000fc60007f3e0ff */
[----:B------:R0:W-:Y:S01]  /*52f0*/  @!P2 STG.E.U16 [R2.64+0x80], R43 ;  /* 0x0000802b0200a986 */ /* 0x0001e2000c101506 */
[----:B------:R-:W-:Y:S02]  /*5300*/  IADD3 R22, P2, R22, -0x200, RZ ;  /* 0xfffffe0016167810 */ /* 0x000fe40007f5e0ff */
[----:B------:R-:W-:Y:S01]  /*5310*/  IADD3.X R19, R19, -0x1, RZ, P1, !PT ;  /* 0xffffffff13137810 */ /* 0x000fe20000ffe4ff */
[----:B------:R0:W-:Y:S01]  /*5320*/  @!P3 STG.E.U16 [R2.64+0xc0], R39 ;  /* 0x0000c0270200b986 */ /* 0x0001e2000c101506 */
[----:B------:R-:W-:Y:S02]  /*5330*/  IADD3 R20, P3, R20, -0x200, RZ ;  /* 0xfffffe0014147810 */ /* 0x000fe40007f7e0ff */
[----:B------:R-:W-:Y:S02]  /*5340*/  IADD3.X R23, R23, -0x1, RZ, P2, !PT ;  /* 0xffffffff17177810 */ /* 0x000fe400017fe4ff */
[----:B------:R-:W-:Y:S01]  /*5350*/  IADD3.X R21, R21, -0x1, RZ, P3, !PT ;  /* 0xffffffff15157810 */ /* 0x000fe20001ffe4ff */
[----:B------:R-:W-:Y:S01]  /*5360*/  @!P0 CALL.REL.NOINC `(.L_x_11069) ;  /* 0x0000001000008944 */ /* 0x000fe20003c00000 */
[----:B------:R-:W-:Y:S05]  /*5370*/  BRA `(.L_x_11090) ;  /* 0xffffb1c000007947 */ /* 0x000fea000383ffff */
.L_x_11069:
[----:B------:R-:W-:Y:S02]  /*5380*/  ISETP.NE.U32.AND P0, PT, RZ, c[0x0][0x328], PT ;  /* 0x0000ca00ff007a0c */ /* 0x000fe40003f05070 */
[----:B------:R-:W-:-:S02]  /*5390*/  ISETP.NE.U32.AND P2, PT, RZ, c[0x0][0x348], PT ;  /* 0x0000d200ff007a0c */ /* 0x000fc40003f45070 */
[----:B------:R-:W-:Y:S02]  /*53a0*/  ISETP.NE.AND.EX P1, PT, RZ, c[0x0][0x32c], PT, P0 ;  /* 0x0000cb00ff007a0c */ /* 0x000fe40003f25300 */
[----:B------:R-:W-:-:S11]  /*53b0*/  ISETP.NE.AND.EX P0, PT, RZ, c[0x0][0x34c], PT, P2 ;  /* 0x0000d300ff007a0c */ /* 0x000fd60003f05320 */
[----:B------:R-:W-:Y:S05]  /*53c0*/  @!P1 BRA `(.L_x_11091) ;  /* 0x0000014000009947 */ /* 0x000fea0003800000 */
[----:B------:R-:W1:Y:S01]  /*53d0*/  SHFL.DOWN P1, R0, R13, 0x1, 0x1f ;  /* 0x08201f000d007f89 */ /* 0x000e620000020000 */
[----:B------:R-:W-:Y:S03]  /*53e0*/  BSSY B0, `(.L_x_11091) ;  /* 0x0000012000007945 */ /* 0x000fe60003800000 */
[----:B-----5:R-:W2:Y:S01]  /*53f0*/  S2R R8, SR_LANEID ;  /* 0x0000000000087919 */ /* 0x020ea20000000000 */
[----:B-1----:R-:W-:Y:S01]  /*5400*/  @P1 FADD R0, R0, R13 ;  /* 0x0000000d00001221 */ /* 0x002fe20000000000 */
[----:B--2---:R-:W-:-:S04]  /*5410*/  ISETP.NE.AND P2, PT, R8, RZ, PT ;  /* 0x000000ff0800720c */ /* 0x004fc80003f45270 */
[----:B0-----:R-:W0:Y:S04]  /*5420*/  SHFL.DOWN P1, R3, R0, 0x2, 0x1f ;  /* 0x08401f0000037f89 */ /* 0x001e280000020000 */
        /* <DEDUP_REMOVED lines=13> */
.L_x_11092:
[----:B0-----:R-:W-:Y:S05]  /*5500*/  BSYNC B0 ;  /* 0x0000000000007941 */ /* 0x001fea0003800000 */
.L_x_11091:
[----:B------:R-:W-:Y:S01]  /*5510*/  BSSY B0, `(.L_x_11093) ;  /* 0x0000018000007945 */ /* 0x000fe20003800000 */
[----:B------:R-:W-:Y:S05]  /*5520*/  @!P0 BRA `(.L_x_11094) ;  /* 0x0000015000008947 */ /* 0x000fea0003800000 */
[----:B------:R-:W-:Y:S06]  /*5530*/  BAR.SYNC.DEFER_BLOCKING 0x0 ;  /* 0x0000000000007b1d */ /* 0x000fec0000010000 */
[----:B0-----:R-:W0:Y:S04]  /*5540*/  SHFL.DOWN P0, R3, R14, 0x1, 0x1f ;  /* 0x08201f000e037f89 */ /* 0x001e280000000000 */
[----:B------:R-:W1:Y:S04]  /*5550*/  S2R R4, SR_LANEID ;  /* 0x0000000000047919 */ /* 0x000e680000000000 */
[----:B------:R-:W2:Y:S01]  /*5560*/  S2R R21, SR_TID.X ;  /* 0x0000000000157919 */ /* 0x000ea20000002100 */
        /* <DEDUP_REMOVED lines=8> */
[----:B-----5:R-:W0:Y:S02]  /*55f0*/  SHFL.DOWN P0, R9, R2, 0x10, 0x1f ;  /* 0x0a001f0002097f89 */ /* 0x020e240000000000 */
[----:B0-----:R-:W-:Y:S01]  /*5600*/  @P0 FADD R9, R2, R9 ;  /* 0x0000000902090221 */ /* 0x001fe20000000000 */
[----:B--2---:R-:W-:-:S04]  /*5610*/  ISETP.NE.AND P0, PT, R21, RZ, PT ;  /* 0x000000ff1500720c */ /* 0x004fc80003f05270 */
[----:B------:R0:W-:Y:S04]  /*5620*/  @!P1 STS [0x224], R9 ;  /* 0x00022409ff009388 */ /* 0x0001e80000000800 */
[----:B------:R-:W-:Y:S06]  /*5630*/  BAR.SYNC.DEFER_BLOCKING 0x0 ;  /* 0x0000000000007b1d */ /* 0x000fec0000010000 */
[----:B------:R-:W-:Y:S05]  /*5640*/  @P0 BRA `(.L_x_11095) ;  /* 0x0000004000000947 */ /* 0x000fea0003800000 */
[----:B0-----:R0:W-:Y:S01]  /*5650*/  RED.E.ADD.F32.FTZ.RN.STRONG.GPU [R82.64], R9 ;  /* 0x000000095200798e */ /* 0x0011e2000c10e786 */
[----:B------:R-:W-:Y:S01]  /*5660*/  HFMA2.MMA R21, -RZ, RZ, 0, 0 ;  /* 0x00000000ff157435 */ /* 0x000fe200000001ff */
[----:B------:R-:W-:Y:S05]  /*5670*/  BRA `(.L_x_11095) ;  /* 0x0000001000007947 */ /* 0x000fea0003800000 */
.L_x_11094:
[----:B------:R-:W1:Y:S02]  /*5680*/  S2R R21, SR_TID.X ;  /* 0x0000000000157919 */ /* 0x000e640000002100 */
.L_x_11095:
[----:B0-----:R-:W-:Y:S05]  /*5690*/  BSYNC B0 ;  /* 0x0000000000007941 */ /* 0x001fea0003800000 */
.L_x_11093:
        /* <DEDUP_REMOVED lines=8> */
[----:B-----5:R-:W-:-:S04]  /*5720*/  IMAD.WIDE.U32 R8, R6, c[0x0][0x2a8], RZ ;  /* 0x0000aa0006087a25 */ /* 0x020fc800078e00ff */
        /* <DEDUP_REMOVED lines=13> */
.L_x_11096:
        /* <DEDUP_REMOVED lines=64> */
.L_x_11097:
        /* <DEDUP_REMOVED lines=16> */
.L_x_14720:


//--------------------- .text._Z25selective_scan_bwd_kernelI32Selective_Scan_bwd_kernel_traitsILi32ELi8ELb0ELb0ELb0ELb0ELb1EN3c108BFloat16ENS1_7complexIfEEEEv12SSMParamsBwd --------------------------
	.section	.text._Z25selective_scan_bwd_kernelI32Selective_Scan_bwd_kernel_traitsILi32ELi8ELb0ELb0ELb0ELb0ELb1EN3c108BFloat16ENS1_7complexIfEEEEv12SSMParamsBwd,"ax",@progbits
	.sectioninfo	@"SHI_REGISTERS=168"
	.align	128
        .global         _Z25selective_scan_bwd_kernelI32Selective_Scan_bwd_kernel_traitsILi32ELi8ELb0ELb0ELb0ELb0ELb1EN3c108BFloat16ENS1_7complexIfEEEEv12SSMParamsBwd
        .type           _Z25selective_scan_bwd_kernelI32Selective_Scan_bwd_kernel_traitsILi32ELi8ELb0ELb0ELb0ELb0ELb1EN3c108BFloat16ENS1_7complexIfEEEEv12SSMParamsBwd,@function
        .size           _Z25selective_scan_bwd_kernelI32Selective_Scan_bwd_kernel_traitsILi32ELi8ELb0ELb0ELb0ELb0ELb1EN3c108BFloat16ENS1_7complexIfEEEEv12SSMParamsBwd,(.L_x_14721 - _Z25selective_scan_bwd_kernelI32Selective_Scan_bwd_kernel_traitsILi32ELi8ELb0ELb0ELb0ELb0ELb1EN3c108BFloat16ENS1_7complexIfEEEEv12SSMParamsBwd)
        .other          _Z25selective_scan_bwd_kernelI32Selective_Scan_bwd_kernel_traitsILi32ELi8ELb0ELb0ELb0ELb0ELb1EN3c108BFloat16ENS1_7complexIfEEEEv12SSMParamsBwd,@"STO_CUDA_ENTRY STV_DEFAULT"
_Z25selective_scan_bwd_kernelI32Selective_Scan_bwd_kernel_traitsILi32ELi8ELb0ELb0ELb0ELb0ELb1EN3c108BFloat16ENS1_7complexIfEEEEv12SSMParamsBwd:
.text._Z25selective_scan_bwd_kernelI32Selective_Scan_bwd_kernel_traitsILi32ELi8ELb0ELb0ELb0ELb0ELb1EN3c108BFloat16ENS1_7complexIfEEEEv12SSMParamsBwd:
        /* <DEDUP_REMOVED lines=12> */
[----:B------:R-:W-:Y:S02]  /*00c0*/  IMAD R0, R38, c[0x0][0x1d0], RZ ;  /* 0x0000740026007a24 */ /* 0x000fe400078e02ff */
[----:B------:R-:W-:Y:S01]  /*00d0*/  @P0 LEA R6, P2, R32, c[0x0][0x238], 0x2 ;  /* 0x00008e0020060a11 */ /* 0x000fe200078410ff */
        /* <DEDUP_REMOVED lines=18> */
[----:B------:R-:W-:Y:S01]  /*0200*/  HFMA2.MMA R39, -RZ, RZ, 0, 0 ;  /* 0x00000000ff277435 */ /* 0x000fe200000001ff */
[----:B------:R-:W-:Y:S01]  /*0210*/  ISETP.GE.AND P3, PT, R0, 0x1, PT ;  /* 0x000000010000780c */ /* 0x000fe20003f66270 */
[----:B-1----:R-:W-:Y:S01]  /*0220*/  IMAD R9, R37, c[0x0][0x27c], R12 ;  /* 0x00009f0025097a24 */ /* 0x002fe200078e020c */
[----:B------:R-:W-:Y:S01]  /*0230*/  ISETP.NE.AND.EX P0, PT, RZ, c[0x0][0x264], PT, P0 ;  /* 0x00009900ff007a0c */ /* 0x000fe20003f05300 */
[----:B------:R-:W-:Y:S01]  /*0240*/  IMAD.WIDE.U32 R2, R32, c[0x0][0x1d8], R2 ;  /* 0x0000760020027a25 */ /* 0x000fe200078e0002 */
        /* <DEDUP_REMOVED lines=16> */
[----:B------:R-:W-:Y:S01]  /*0350*/  ISETP.NE.U32.AND P2, PT, RZ, c[0x0][0x348], PT ;  /* 0x0000d200ff007a0c */ /* 0x000fe20003f45070 */
[----:B------:R-:W-:Y:S01]  /*0360*/  CS2R R14, SRZ ;  /* 0x00000000000e7805 */ /* 0x000fe2000001ff00 */
[----:B------:R-:W-:Y:S01]  /*0370*/  ISETP.NE.AND.EX P1, PT, RZ, c[0x0][0x32c], PT, P1 ;  /* 0x0000cb00ff007a0c */ /* 0x000fe20003f25310 */
[----:B------:R-:W-:Y:S01]  /*0380*/  @P0 IMAD R0, R0, c[0x0][0x174], RZ ;  /* 0x00005d0000000a24 */ /* 0x000fe200078e02ff */
[----:B------:R-:W-:-:S02]  /*0390*/  ISETP.NE.AND.EX P2, PT, RZ, c[0x0][0x34c], PT, P2 ;  /* 0x0000d300ff007a0c */ /* 0x000fc40003f45320 */
[----:B------:R-:W-:Y:S01]  /*03a0*/  IADD3 R9, P4, R9, R6, RZ ;  /* 0x0000000609097210 */ /* 0x000fe20007f9e0ff */
[----:B------:R-:W-:Y:S01]  /*03b0*/  @P0 IMAD R0, R0, c[0x0][0x16c], RZ ;  /* 0x00005b0000000a24 */ /* 0x000fe200078e02ff */
[----:B------:R-:W-:Y:S02]  /*03c0*/  LEA R45, P5, R46, c[0x0][0x248], 0x1 ;  /* 0x000092002e2d7a11 */ /* 0x000fe400078a08ff */
[----:B------:R-:W-:Y:S02]  /*03d0*/  IADD3.X R48, R11, R7, R17, P4, !PT ;  /* 0x000000070b307210 */ /* 0x000fe400027fe411 */
[C---:B------:R-:W-:Y:S01]  /*03e0*/  LEA R43, P4, R44.reuse, c[0x0][0x240], 0x1 ;  /* 0x000090002c2b7a11 */ /* 0x040fe200078808ff */
[----:B------:R-:W-:Y:S01]  /*03f0*/  CS2R R16, SRZ ;  /* 0x0000000000107805 */ /* 0x000fe2000001ff00 */
[----:B------:R-:W-:Y:S02]  /*0400*/  @P0 MOV R19, 0x10 ;  /* 0x0000001000130802 */ /* 0x000fe40000000f00 */
[----:B------:R-:W-:-:S02]  /*0410*/  LEA.HI.X R44, R44, c[0x0][0x244], R3, 0x1, P4 ;  /* 0x000091002c2c7a11 */ /* 0x000fc400020f0c03 */
[----:B------:R-:W-:Y:S01]  /*0420*/  LEA.HI.X R46, R46, c[0x0][0x24c], R5, 0x1, P5 ;  /* 0x000093002e2e7a11 */ /* 0x000fe200028f0c05 */
[----:B------:R-:W-:Y:S01]  /*0430*/  @P0 IMAD.WIDE R18, R0, R19, c[0x0][0x260] ;  /* 0x0000980000120625 */ /* 0x000fe200078e0213 */
[C---:B------:R-:W-:Y:S01]  /*0440*/  LEA R47, P6, R9.reuse, c[0x0][0x308], 0x1 ;  /* 0x0000c200092f7a11 */ /* 0x040fe200078c08ff */
[----:B------:R-:W-:Y:S01]  /*0450*/  @!P0 CS2R R18, SRZ ;  /* 0x0000000000128805 */ /* 0x000fe2000001ff00 */
[C---:B------:R-:W-:Y:S02]  /*0460*/  @P1 LEA R16, P4, R32.reuse, c[0x0][0x328], 0x2 ;  /* 0x0000ca0020101a11 */ /* 0x040fe400078810ff */
[C---:B------:R-:W-:Y:S02]  /*0470*/  @P2 LEA R14, P5, R32.reuse, c[0x0][0x348], 0x2 ;  /* 0x0000d200200e2a11 */ /* 0x040fe400078a10ff */
[----:B------:R-:W-:Y:S02]  /*0480*/  LEA.HI.X R48, R9, c[0x0][0x30c], R48, 0x1, P6 ;  /* 0x0000c30009307a11 */ /* 0x000fe400030f0c30 */
[----:B------:R-:W-:-:S02]  /*0490*/  @P1 LEA.HI.X R17, R32, c[0x0][0x32c], R35, 0x2, P4 ;  /* 0x0000cb0020111a11 */ /* 0x000fc400020f1423 */
[----:B------:R-:W-:Y:S01]  /*04a0*/  @P2 LEA.HI.X R15, R32, c[0x0][0x34c], R35, 0x2, P5 ;  /* 0x0000d300200f2a11 */ /* 0x000fe200028f1423 */
[----:B------:R-:W-:Y:S05]  /*04b0*/  @!P3 BRA `(.L_x_11098) ;  /* 0x000067e00000b947 */ /* 0x000fea0003800000 */
[----:B------:R-:W0:Y:S01]  /*04c0*/  S2R R41, SR_TID.X ;  /* 0x0000000000297919 */ /* 0x000e220000002100 */
[----:B------:R-:W-:Y:S02]  /*04d0*/  MOV R40, RZ ;  /* 0x000000ff00287202 */ /* 0x000fe40000000f00 */
[----:B------:R-:W-:Y:S01]  /*04e0*/  MOV R50, RZ ;  /* 0x000000ff00327202 */ /* 0x000fe20000000f00 */
[----:B------:R-:W1:Y:S01]  /*04f0*/  S2R R42, SR_LANEID ;  /* 0x00000000002a7919 */ /* 0x000e620000000000 */
[----:B------:R-:W-:Y:S02]  /*0500*/  MOV R39, RZ ;  /* 0x000000ff00277202 */ /* 0x000fe40000000f00 */
[C---:B0-----:R-:W-:Y:S02]  /*0510*/  SHF.L.U32 R0, R41.reuse, 0x3, RZ ;  /* 0x0000000329007819 */ /* 0x041fe400000006ff */
[----:B------:R-:W-:-:S02]  /*0520*/  LOP3.LUT R134, R41, 0x1f, RZ, 0xc0, !PT ;  /* 0x0000001f29867812 */ /* 0x000fc400078ec0ff */
[----:B------:R-:W-:-:S04]  /*0530*/  LOP3.LUT R0, R0, 0xffffff00, RZ, 0xc0, !PT ;  /* 0xffffff0000007812 */ /* 0x000fc800078ec0ff */
[----:B------:R-:W-:-:S04]  /*0540*/  LOP3.LUT R49, R0, 0x1f, R41, 0xf8, !PT ;  /* 0x0000001f00317812 */ /* 0x000fc800078ef829 */
[----:B-1----:R-:W-:Y:S02]  /*0550*/  SHF.R.S32.HI R52, RZ, 0x1f, R49 ;  /* 0x0000001fff347819 */ /* 0x002fe40000011431 */
.L_x_11124:
[----:B------:R-:W-:Y:S01]  /*0560*/  IADD3 R51, -R50, c[0x0][0x174], RZ ;  /* 0x00005d0032337a10 */ /* 0x000fe20007ffe1ff */
[----:B------:R-:W-:Y:S01]  /*0570*/  BAR.SYNC.DEFER_BLOCKING 0x0 ;  /* 0x0000000000007b1d */ /* 0x000fe20000010000 */
[----:B------:R-:W-:Y:S02]  /*0580*/  LOP3.LUT R0, R49, 0x20, RZ, 0xfc, !PT ;  /* 0x0000002031007812 */ /* 0x000fe400078efcff */
[----:B------:R-:W-:Y:S02]  /*0590*/  LEA R12, R51, 0xffffff00, 0x8 ;  /* 0xffffff00330c7811 */ /* 0x000fe400078e40ff */
[C---:B------:R-:W-:Y:S02]  /*05a0*/  LOP3.LUT R10, R49.reuse, 0x40, RZ, 0xfc, !PT ;  /* 0x00000040310a7812 */ /* 0x040fe400078efcff */
[----:B------:R-:W-:Y:S02]  /*05b0*/  IADD3 R24, -R12, c[0x0][0x168], RZ ;  /* 0x00005a000c187a10 */ /* 0x000fe40007ffe1ff */
[----:B-1----:R-:W-:-:S02]  /*05c0*/  LEA R2, P3, R49, R43, 0x1 ;  /* 0x0000002b31027211 */ /* 0x002fc400078608ff */
[CC--:B------:R-:W-:Y:S02]  /*05d0*/  ISETP.GE.AND P0, PT, R49.reuse, R24.reuse, PT ;  /* 0x000000183100720c */ /* 0x0c0fe40003f06270 */
[-C--:B------:R-:W-:Y:S02]  /*05e0*/  ISETP.GE.AND P1, PT, R0, R24.reuse, PT ;  /* 0x000000180000720c */ /* 0x080fe40003f26270 */
[----:B------:R-:W-:Y:S02]  /*05f0*/  ISETP.GE.AND P2, PT, R10, R24, PT ;  /* 0x000000180a00720c */ /* 0x000fe40003f46270 */
[----:B------:R-:W-:Y:S02]  /*0600*/  PRMT R4, RZ, 0x7610, R4 ;  /* 0x00007610ff047816 */ /* 0x000fe40000000004 */
[----:B------:R-:W-:Y:S02]  /*0610*/  PRMT R5, RZ, 0x7610, R5 ;  /* 0x00007610ff057816 */ /* 0x000fe40000000005 */
[----:B------:R-:W-:-:S02]  /*0620*/  LEA.HI.X R3, R49, R44, R52, 0x1, P3 ;  /* 0x0000002c31037211 */ /* 0x000fc400018f0c34 */
[----:B0-----:R-:W-:Y:S02]  /*0630*/  PRMT R6, RZ, 0x7610, R6 ;  /* 0x00007610ff067816 */ /* 0x001fe40000000006 */
[C---:B------:R-:W-:Y:S01]  /*0640*/  LOP3.LUT R11, R49.reuse, 0x60, RZ, 0xfc, !PT ;  /* 0x00000060310b7812 */ /* 0x040fe200078efcff */
[----:B------:R0:W2:Y:S01]  /*0650*/  @!P0 LDG.E.U16 R4, [R2.64] ;  /* 0x0000000602048981 */ /* 0x0000a2000c1e1500 */
[C---:B------:R-:W-:Y:S02]  /*0660*/  LOP3.LUT R20, R49.reuse, 0x80, RZ, 0xfc, !PT ;  /* 0x0000008031147812 */ /* 0x040fe400078efcff */
[C---:B------:R-:W-:Y:S01]  /*0670*/  LOP3.LUT R21, R49.reuse, 0xa0, RZ, 0xfc, !PT ;  /* 0x000000a031157812 */ /* 0x040fe200078efcff */
[----:B------:R0:W3:Y:S01]  /*0680*/  @!P1 LDG.E.U16 R5, [R2.64+0x40] ;  /* 0x0000400602059981 */ /* 0x0000e2000c1e1500 */
[----:B------:R-:W-:Y:S02]  /*0690*/  LOP3.LUT R22, R49, 0xc0, RZ, 0xfc, !PT ;  /* 0x000000c031167812 */ /* 0x000fe400078efcff */
        /* <DEDUP_REMOVED lines=19> */
[----:B0-----:R-:W-:-:S04]  /*07d0*/  IADD3 R3, R42, 0x60, RZ ;  /* 0x000000602a037810 */ /* 0x001fc80007ffe0ff */
[-C--:B------:R-:W-:Y:S02]  /*07e0*/  LEA.HI.SX32 R3, R3, R42.reuse, 0x1b ;  /* 0x0000002a03037211 */ /* 0x080fe400078fdaff */
[-C--:B------:R-:W-:Y:S02]  /*07f0*/  LEA.HI.SX32 R13, R13, R42.reuse, 0x1b ;  /* 0x0000002a0d0d7211 */ /* 0x080fe400078fdaff */
[----:B------:R-:W-:Y:S02]  /*0800*/  SHF.L.U32 R56, R3, 0x1, RZ ;  /* 0x0000000103387819 */ /* 0x000fe400000006ff */
[----:B------:R-:W-:Y:S02]  /*0810*/  LEA.HI.SX32 R25, R25, R42, 0x1b ;  /* 0x0000002a19197211 */ /* 0x000fe400078fdaff */
[----:B------:R-:W-:Y:S02]  /*0820*/  IADD3 R3, R42, 0xe0, RZ ;  /* 0x000000e02a037810 */ /* 0x000fe40007ffe0ff */
[----:B------:R-:W-:-:S02]  /*0830*/  SHF.L.U32 R54, R13, 0x1, RZ ;  /* 0x000000010d367819 */ /* 0x000fc400000006ff */
[CC--:B------:R-:W-:Y:S02]  /*0840*/  LEA.HI.SX32 R53, R42.reuse, R42.reuse, 0x1b ;  /* 0x0000002a2a357211 */ /* 0x0c0fe400078fdaff */
[----:B------:R-:W-:Y:S02]  /*0850*/  SHF.L.U32 R55, R25, 0x1, RZ ;  /* 0x0000000119377819 */ /* 0x000fe400000006ff */
[C---:B------:R-:W-:Y:S02]  /*0860*/  IADD3 R13, R42.reuse, 0x80, RZ ;  /* 0x000000802a0d7810 */ /* 0x040fe40007ffe0ff */
[----:B------:R-:W-:Y:S02]  /*0870*/  LEA.HI.SX32 R3, R3, R42, 0x1b ;  /* 0x0000002a03037211 */ /* 0x000fe400078fdaff */
[C---:B------:R-:W-:Y:S02]  /*0880*/  IADD3 R25, R42.reuse, 0xa0, RZ ;  /* 0x000000a02a197810 */ /* 0x040fe40007ffe0ff */
[----:B------:R-:W-:-:S02]  /*0890*/  IADD3 R27, R42, 0xc0, RZ ;  /* 0x000000c02a1b7810 */ /* 0x000fc40007ffe0ff */
        /* <DEDUP_REMOVED lines=8> */
[----:B------:R-:W-:Y:S02]  /*0920*/  LEA.HI.SX32 R62, R3, R3, 0x1b ;  /* 0x00000003033e7211 */ /* 0x000fe400078fdaff */
[----:B------:R-:W-:Y:S02]  /*0930*/  SHF.L.U32 R59, R27, 0x1, RZ ;  /* 0x000000011b3b7819 */ /* 0x000fe400000006ff */
[----:B------:R-:W-:Y:S02]  /*0940*/  SHF.L.U32 R62, R62, 0x1, RZ ;  /* 0x000000013e3e7819 */ /* 0x000fe400000006ff */
[----:B------:R-:W-:-:S02]  /*0950*/  SHF.L.U32 R60, R49, 0x1, RZ ;  /* 0x00000001313c7819 */ /* 0x000fc400000006ff */
[C---:B------:R-:W-:Y:S02]  /*0960*/  ISETP.GE.AND P6, PT, R49.reuse, R24, PT ;  /* 0x000000183100720c */ /* 0x040fe40003fc6270 */
[----:B------:R-:W-:Y:S02]  /*0970*/  SHF.L.U64.HI R63, R49, 0x1, R52 ;  /* 0x00000001313f7819 */ /* 0x000fe40000010234 */
[----:B------:R-:W-:Y:S02]  /*0980*/  IADD3 R2, P0, R45, R60, RZ ;  /* 0x0000003c2d027210 */ /* 0x000fe40007f1e0ff */
[-C--:B------:R-:W-:Y:S02]  /*0990*/  ISETP.GE.AND P5, PT, R0, R24.reuse, PT ;  /* 0x000000180000720c */ /* 0x080fe40003fa6270 */
[----:B------:R-:W-:Y:S02]  /*09a0*/  IADD3.X R3, R46, R63, RZ, P0, !PT ;  /* 0x0000003f2e037210 */ /* 0x000fe400007fe4ff */
[----:B------:R-:W-:-:S02]  /*09b0*/  ISETP.GE.AND P4, PT, R10, R24, PT ;  /* 0x000000180a00720c */ /* 0x000fc40003f86270 */
[-C--:B------:R-:W-:Y:S02]  /*09c0*/  ISETP.GE.AND P3, PT, R11, R24.reuse, PT ;  /* 0x000000180b00720c */ /* 0x080fe40003f66270 */
[-C--:B------:R-:W-:Y:S02]  /*09d0*/  ISETP.GE.AND P2, PT, R20, R24.reuse, PT ;  /* 0x000000181400720c */ /* 0x080fe40003f46270 */
[-C--:B------:R-:W-:Y:S02]  /*09e0*/  ISETP.GE.AND P1, PT, R21, R24.reuse, PT ;  /* 0x000000181500720c */ /* 0x080fe40003f26270 */
[----:B------:R-:W-:Y:S02]  /*09f0*/  ISETP.GE.AND P0, PT, R22, R24, PT ;  /* 0x000000181600720c */ /* 0x000fe40003f06270 */
[----:B------:R-:W-:Y:S02]  /*0a00*/  PRMT R13, RZ, 0x7610, R13 ;  /* 0x00007610ff0d7816 */ /* 0x000fe4000000000d */
[----:B------:R-:W-:Y:S01]  /*0a10*/  PRMT R30, RZ, 0x7610, R30 ;  /* 0x00007610ff1e7816 */ /* 0x000fe2000000001e */
[----:B--2---:R0:W-:Y:S04]  /*0a20*/  STS.U16 [R53], R4 ;  /* 0x0000000435007388 */ /* 0x0041e80000000400 */
[----:B---3--:R1:W-:Y:S04]  /*0a30*/  STS.U16 [R54+0x40], R5 ;  /* 0x0000400536007388 */ /* 0x0083e80000000400 */
[----:B----4-:R2:W-:Y:S04]  /*0a40*/  STS.U16 [R55+0x80], R6 ;  /* 0x0000800637007388 */ /* 0x0105e80000000400 */
        /* <DEDUP_REMOVED lines=18> */
[----:B---3--:R-:W-:Y:S02]  /*0b70*/  PRMT R7, RZ, 0x7610, R7 ;  /* 0x00007610ff077816 */ /* 0x008fe40000000007 */
[----:B----4-:R-:W-:Y:S02]  /*0b80*/  PRMT R26, RZ, 0x7610, R26 ;  /* 0x00007610ff1a7816 */ /* 0x010fe4000000001a */
[----:B------:R-:W-:Y:S01]  /*0b90*/  PRMT R28, RZ, 0x7610, R28 ;  /* 0x00007610ff1c7816 */ /* 0x000fe2000000001c */
[----:B------:R-:W2:Y:S01]  /*0ba0*/  @!P6 LDG.E.U16 R4, [R2.64] ;  /* 0x000000060204e981 */ /* 0x000ea2000c1e1500 */
[----:B------:R-:W-:-:S03]  /*0bb0*/  ISETP.GE.AND P6, PT, R23, R24, PT ;  /* 0x000000181700720c */ /* 0x000fc60003fc6270 */
[----:B------:R-:W3:Y:S04]  /*0bc0*/  @!P5 LDG.E.U16 R5, [R2.64+0x40] ;  /* 0x000040060205d981 */ /* 0x000ee8000c1e1500 */
[----:B------:R-:W4:Y:S04]  /*0bd0*/  @!P4 LDG.E.U16 R6, [R2.64+0x80] ;  /* 0x000080060206c981 */ /* 0x000f28000c1e1500 */
[----:B------:R-:W4:Y:S04]  /*0be0*/  @!P3 LDG.E.U16 R7, [R2.64+0xc0] ;  /* 0x0000c0060207b981 */ /* 0x000f28000c1e1500 */
[----:B------:R-:W4:Y:S04]  /*0bf0*/  @!P2 LDG.E.U16 R26, [R2.64+0x100] ;  /* 0x00010006021aa981 */ /* 0x000f28000c1e1500 */
[----:B------:R-:W4:Y:S04]  /*0c00*/  @!P1 LDG.E.U16 R13, [R2.64+0x140] ;  /* 0x00014006020d9981 */ /* 0x000f28000c1e1500 */
[----:B------:R-:W4:Y:S04]  /*0c10*/  @!P0 LDG.E.U16 R28, [R2.64+0x180] ;  /* 0x00018006021c8981 */ /* 0x000f28000c1e1500 */
[----:B------:R-:W4:Y:S01]  /*0c20*/  @!P6 LDG.E.U16 R30, [R2.64+0x1c0] ;  /* 0x0001c006021ee981 */ /* 0x000f22000c1e1500 */
[----:B------:R-:W-:-:S02]  /*0c30*/  ISETP.GE.AND P6, PT, R49, R24, PT ;  /* 0x000000183100720c */ /* 0x000fc40003fc6270 */
[C---:B------:R-:W-:Y:S02]  /*0c40*/  LEA R8, P0, R49.reuse, R47, 0x1 ;  /* 0x0000002f31087211 */ /* 0x040fe400078008ff */
[----:B------:R-:W-:Y:S02]  /*0c50*/  PRMT R74, RZ, 0x7610, R74 ;  /* 0x00007610ff4a7816 */ /* 0x000fe4000000004a */
[----:B------:R-:W-:Y:S02]  /*0c60*/  LEA.HI.X R9, R49, R48, R52, 0x1, P0 ;  /* 0x0000003031097211 */ /* 0x000fe400000f0c34 */
[-C--:B------:R-:W-:Y:S02]  /*0c70*/  ISETP.GE.AND P5, PT, R0, R24.reuse, PT ;  /* 0x000000180000720c */ /* 0x080fe40003fa6270 */
        /* <DEDUP_REMOVED lines=12> */
[----:B--2---:R0:W-:Y:S04]  /*0d40*/  STS.U16 [R53], R4 ;  /* 0x0000000435007388 */ /* 0x0041e80000000400 */
[----:B---3--:R-:W-:Y:S04]  /*0d50*/  STS.U16 [R54+0x40], R5 ;  /* 0x0000400536007388 */ /* 0x008fe80000000400 */
[----:B----4-:R-:W-:Y:S04]  /*0d60*/  STS.U16 [R55+0x80], R6 ;  /* 0x0000800637007388 */ /* 0x010fe80000000400 */
        /* <DEDUP_REMOVED lines=16> */
[----:B------:R-:W-:-:S03]  /*0e70*/  ISETP.GE.AND P6, PT, R23, R24, PT ;  /* 0x000000181700720c */ /* 0x000fc60003fc6270 */
        /* <DEDUP_REMOVED lines=8> */
[C---:B0-----:R-:W-:Y:S01]  /*0f00*/  IMAD R4, R38.reuse, c[0x0][0x1f0], RZ ;  /* 0x00007c0026047a24 */ /* 0x041fe200078e02ff */
[----:B-1----:R-:W-:Y:S01]  /*0f10*/  SHF.R.S32.HI R13, RZ, 0x1f, R12 ;  /* 0x0000001fff0d7819 */ /* 0x002fe2000001140c */
[----:B------:R-:W-:-:S02]  /*0f20*/  IMAD R72, R38, c[0x0][0x200], RZ ;  /* 0x0000800026487a24 */ /* 0x000fc400078e02ff */
[----:B------:R-:W-:-:S04]  /*0f30*/  IMAD.WIDE.U32 R2, R37, c[0x0][0x1f0], RZ ;  /* 0x00007c0025027a25 */ /* 0x000fc800078e00ff */
[C---:B------:R-:W-:Y:S02]  /*0f40*/  IMAD R71, R37.reuse, c[0x0][0x1f4], R4 ;  /* 0x00007d0025477a24 */ /* 0x040fe400078e0204 */
[C---:B------:R-:W-:Y:S02]  /*0f50*/  IMAD R81, R37.reuse, c[0x0][0x204], R72 ;  /* 0x0000810025517a24 */ /* 0x040fe400078e0248 */
[----:B------:R-:W-:Y:S01]  /*0f60*/  @!P0 MOV R72, R12 ;  /* 0x0000000c00488202 */ /* 0x000fe20000000f00 */
[----:B------:R-:W-:Y:S01]  /*0f70*/  @!P0 IMAD.WIDE.U32 R4, R37, c[0x0][0x1f0], R12 ;  /* 0x00007c0025048a25 */ /* 0x000fe200078e000c */
[----:B------:R-:W-:Y:S02]  /*0f80*/  @!P0 MOV R73, R13 ;  /* 0x0000000d00498202 */ /* 0x000fe40000000f00 */
[----:B--2---:R-:W-:Y:S02]  /*0f90*/  IADD3 R9, R3, R71, RZ ;  /* 0x0000004703097210 */ /* 0x004fe40007ffe0ff */
[----:B------:R-:W-:Y:S01]  /*0fa0*/  @!P0 IADD3 R3, R71, R5, RZ ;  /* 0x0000000547038210 */ /* 0x000fe20007ffe0ff */
[----:B------:R-:W-:Y:S01]  /*0fb0*/  @!P0 IMAD.WIDE.U32 R72, R37, c[0x0][0x200], R72 ;  /* 0x0000800025488a25 */ /* 0x000fe200078e0048 */
[----:B------:R-:W-:-:S02]  /*0fc0*/  MOV R8, R2 ;  /* 0x0000000200087202 */ /* 0x000fc40000000f00 */
[----:B------:R-:W-:Y:S01]  /*0fd0*/  IADD3 R71, R50, -c[0x0][0x174], RZ ;  /* 0x80005d0032477a10 */ /* 0x000fe20007ffe0ff */
[----:B------:R-:W-:Y:S01]  /*0fe0*/  IMAD.WIDE.U32 R6, R37, c[0x0][0x200], RZ ;  /* 0x0000800025067a25 */ /* 0x000fe200078e00ff */
[----:B------:R-:W-:Y:S02]  /*0ff0*/  @!P0 IADD3 R5, R81, R73, RZ ;  /* 0x0000004951058210 */ /* 0x000fe40007ffe0ff */
[----:B------:R-:W-:Y:S01]  /*1000*/  @!P0 MOV R2, R4 ;  /* 0x0000000400028202 */ /* 0x000fe20000000f00 */
[----:B------:R-:W-:Y:S01]  /*1010*/  IMAD R73, R35, c[0x0][0x1f8], RZ ;  /* 0x00007e0023497a24 */ /* 0x000fe200078e02ff */
[----:B------:R-:W-:Y:S01]  /*1020*/  IADD3 R7, R7, R81, RZ ;  /* 0x0000005107077210 */ /* 0x000fe20007ffe0ff */
[----:B------:R-:W-:Y:S02]  /*1030*/  IMAD R71, R71, -0x100, RZ ;  /* 0xffffff0047477824 */ /* 0x000fe400078e02ff */
[----:B------:R-:W-:Y:S01]  /*1040*/  IMAD.WIDE.U32 R8, R32, c[0x0][0x1f8], R8 ;  /* 0x00007e0020087a25 */ /* 0x000fe200078e0008 */
[----:B------:R-:W-:-:S02]  /*1050*/  @!P0 MOV R4, R72 ;  /* 0x0000004800048202 */ /* 0x000fc40000000f00 */
[----:B------:R-:W-:Y:S01]  /*1060*/  SHF.R.S32.HI R72, RZ, 0x1f, R71 ;  /* 0x0000001fff487819 */ /* 0x000fe20000011447 */
[C---:B------:R-:W-:Y:S01]  /*1070*/  IMAD R85, R32.reuse, c[0x0][0x1fc], R73 ;  /* 0x00007f0020557a24 */ /* 0x040fe200078e0249 */
[----:B------:R-:W-:Y:S01]  /*1080*/  IADD3 R83, P1, R71, R8, RZ ;  /* 0x0000000847537210 */ /* 0x000fe20007f3e0ff */
[----:B------:R-:W-:-:S04]  /*1090*/  @!P0 IMAD.WIDE.U32 R2, R32, c[0x0][0x1f8], R2 ;  /* 0x00007e0020028a25 */ /* 0x000fc800078e0002 */
[----:B------:R-:W-:Y:S02]  /*10a0*/  IMAD R81, R35, c[0x0][0x208], RZ ;  /* 0x0000820023517a24 */ /* 0x000fe400078e02ff */
[----:B------:R-:W-:Y:S01]  /*10b0*/  IMAD.WIDE.U32 R6, R32, c[0x0][0x208], R6 ;  /* 0x0000820020067a25 */ /* 0x000fe200078e0006 */
[----:B------:R-:W-:Y:S02]  /*10c0*/  IADD3.X R88, R72, R85, R9, P1, !PT ;  /* 0x0000005548587210 */ /* 0x000fe40000ffe409 */
[----:B------:R-:W-:Y:S01]  /*10d0*/  @!P0 IADD3 R9, P1, R49, R2, RZ ;  /* 0x0000000231098210 */ /* 0x000fe20007f3e0ff */
[----:B------:R-:W-:Y:S01]  /*10e0*/  IMAD R87, R32, c[0x0][0x20c], R81 ;  /* 0x0000830020577a24 */ /* 0x000fe200078e0251 */
[----:B------:R-:W-:Y:S02]  /*10f0*/  IADD3 R73, P2, R71, R6, RZ ;  /* 0x0000000647497210 */ /* 0x000fe40007f5e0ff */
[----:B------:R-:W-:Y:S02]  /*1100*/  LEA R2, P4, R49, c[0x0][0x258], 0x1 ;  /* 0x0000960031027a11 */ /* 0x000fe400078808ff */
[----:B------:R-:W-:-:S02]  /*1110*/  @!P0 IADD3.X R90, R52, R3, R85, P1, !PT ;  /* 0x00000003345a8210 */ /* 0x000fc40000ffe455 */
[----:B------:R-:W-:Y:S02]  /*1120*/  IADD3.X R80, R72, R87, R7, P2, !PT ;  /* 0x0000005748507210 */ /* 0x000fe400017fe407 */
[----:B------:R-:W-:Y:S02]  /*1130*/  LEA.HI.X R3, R49, c[0x0][0x25c], R52, 0x1, P4 ;  /* 0x0000970031037a11 */ /* 0x000fe400020f0c34 */
[----:B------:R-:W-:Y:S02]  /*1140*/  LEA R2, P4, R73, R2, 0x1 ;  /* 0x0000000249027211 */ /* 0x000fe400078808ff */
[----:B------:R-:W-:Y:S02]  /*1150*/  @!P0 LEA R8, P1, R9, c[0x0][0x268], 0x1 ;  /* 0x00009a0009088a11 */ /* 0x000fe400078208ff */
[----:B------:R-:W-:Y:S02]  /*1160*/  LEA.HI.X R3, R73, R3, R80, 0x1, P4 ;  /* 0x0000000349037211 */ /* 0x000fe400020f0c50 */
[----:B------:R-:W-:Y:S01]  /*1170*/  @!P0 LEA.HI.X R9, R9, c[0x0][0x26c], R90, 0x1, P1 ;  /* 0x00009b0009098a11 */ /* 0x000fe200008f0c5a */
[----:B------:R-:W-:Y:S01]  /*1180*/  @!P0 IMAD.WIDE.U32 R4, R32, c[0x0][0x208], R4 ;  /* 0x0000820020048a25 */ /* 0x000fe200078e0004 */
[----:B------:R-:W-:-:S02]  /*1190*/  LEA R6, P2, R49, c[0x0][0x268], 0x1 ;  /* 0x00009a0031067a11 */ /* 0x000fc400078408ff */
[----:B------:R-:W-:Y:S02]  /*11a0*/  ISETP.GE.AND P6, PT, R0, R24, PT ;  /* 0x000000180000720c */ /* 0x000fe40003fc6270 */
[----:B------:R-:W-:-:S04]  /*11b0*/  @!P0 IADD3 R81, P3, R49, R4, RZ ;  /* 0x0000000431518210 */ /* 0x000fc80007f7e0ff */
[----:B------:R-:W-:Y:S02]  /*11c0*/  @!P0 IADD3.X R86, R52, R5, R87, P3, !PT ;  /* 0x0000000534568210 */ /* 0x000fe40001ffe457 */
[----:B------:R-:W-:Y:S02]  /*11d0*/  LEA.HI.X R5, R49, c[0x0][0x26c], R52, 0x1, P2 ;  /* 0x00009b0031057a11 */ /* 0x000fe400010f0c34 */
[----:B------:R-:W-:Y:S02]  /*11e0*/  LEA R6, P2, R83, R6, 0x1 ;  /* 0x0000000653067211 */ /* 0x000fe400078408ff */
[----:B------:R-:W-:Y:S02]  /*11f0*/  @!P0 LEA R4, P3, R81, c[0x0][0x258], 0x1 ;  /* 0x0000960051048a11 */ /* 0x000fe400078608ff */
[----:B------:R-:W-:Y:S02]  /*1200*/  PRMT R73, RZ, 0x7610, R73 ;  /* 0x00007610ff497816 */ /* 0x000fe40000000049 */
[----:B------:R-:W-:-:S02]  /*1210*/  LEA.HI.X R7, R83, R5, R88, 0x1, P2 ;  /* 0x0000000553077211 */ /* 0x000fc400010f0c58 */
[-C--:B------:R-:W-:Y:S02]  /*1220*/  ISETP.GE.AND P1, PT, R10, R24.reuse, PT ;  /* 0x000000180a00720c */ /* 0x080fe40003f26270 */
[--C-:B------:R-:W-:Y:S02]  /*1230*/  @!P0 LEA.HI.X R5, R81, c[0x0][0x25c], R86.reuse, 0x1, P3 ;  /* 0x0000970051058a11 */ /* 0x100fe400018f0c56 */
[-C--:B------:R-:W-:Y:S02]  /*1240*/  ISETP.GE.AND P2, PT, R11, R24.reuse, PT ;  /* 0x000000180b00720c */ /* 0x080fe40003f46270 */
[-C--:B------:R-:W-:Y:S02]  /*1250*/  ISETP.GE.AND P3, PT, R20, R24.reuse, PT ;  /* 0x000000181400720c */ /* 0x080fe40003f66270 */
[----:B------:R-:W-:Y:S02]  /*1260*/  PRMT R86, RZ, 0x7610, R86 ;  /* 0x00007610ff567816 */ /* 0x000fe40000000056 */
[----:B------:R-:W-:-:S02]  /*1270*/  ISETP.GE.AND P4, PT, R21, R24, PT ;  /* 0x000000181500720c */ /* 0x000fc40003f86270 */
[----:B------:R-:W-:Y:S01]  /*1280*/  ISETP.GE.AND P5, PT, R22, R24, PT ;  /* 0x000000181600720c */ /* 0x000fe20003fa6270 */
[----:B---3--:R0:W-:Y:S04]  /*1290*/  STS.U16 [R53], R74 ;  /* 0x0000004a35007388 */ /* 0x0081e80000000400 */
[----:B----4-:R-:W-:Y:S04]  /*12a0*/  STS.U16 [R54+0x40], R75 ;  /* 0x0000404b36007388 */ /* 0x010fe80000000400 */
[----:B------:R-:W-:Y:S04]  /*12b0*/  STS.U16 [R55+0x80], R76 ;  /* 0x0000804c37007388 */ /* 0x000fe80000000400 */
[----:B------:R-:W-:Y:S04]  /*12c0*/  STS.U16 [R56+0xc0], R77 ;  /* 0x0000c04d38007388 */ /* 0x000fe80000000400 */
[----:B------:R-:W-:Y:S04]  /*12d0*/  STS.U16 [R57+0x100], R78 ;  /* 0x0001004e39007388 */ /* 0x000fe80000000400 */
        /* <DEDUP_REMOVED lines=15> */
[----:B------:R-:W-:Y:S02]  /*13d0*/  PRMT R76, RZ, 0x7610, R76 ;  /* 0x00007610ff4c7816 */ /* 0x000fe4000000004c */
[----:B--2---:R-:W-:Y:S01]  /*13e0*/  PRMT R82, RZ, 0x7610, R82 ;  /* 0x00007610ff527816 */ /* 0x004fe20000000052 */
[----:B------:R-:W2:Y:S01]  /*13f0*/  @!P6 LDG.E.U16 R73, [R6.64+-0x1c0] ;  /* 0xfffe40060649e981 */ /* 0x000ea2000c1e1500 */
[----:B------:R-:W-:-:S03]  /*1400*/  ISETP.GE.AND P6, PT, R23, R24, PT ;  /* 0x000000181700720c */ /* 0x000fc60003fc6270 */
[----:B------:R0:W3:Y:S04]  /*1410*/  @!P0 LDG.E.U16 R86, [R8.64] ;  /* 0x0000000608568981 */ /* 0x0000e8000c1e1500 */
[----:B------:R-:W4:Y:S04]  /*1420*/  @!P1 LDG.E.U16 R74, [R6.64+-0x180] ;  /* 0xfffe8006064a9981 */ /* 0x000f28000c1e1500 */
[----:B------:R-:W4:Y:S01]  /*1430*/  @!P2 LDG.E.U16 R79, [R6.64+-0x140] ;  /* 0xfffec006064fa981 */ /* 0x000f22000c1e1500 */
[----:B0-----:R-:W-:Y:S02]  /*1440*/  PRMT R9, RZ, 0x7610, R9 ;  /* 0x00007610ff097816 */ /* 0x001fe40000000009 */
[----:B------:R-:W-:Y:S01]  /*1450*/  PRMT R8, RZ, 0x7610, R8 ;  /* 0x00007610ff087816 */ /* 0x000fe20000000008 */
[----:B------:R-:W4:Y:S04]  /*1460*/  @!P3 LDG.E.U16 R76, [R6.64+-0x100] ;  /* 0xffff0006064cb981 */ /* 0x000f28000c1e1500 */
[----:B------:R-:W4:Y:S04]  /*1470*/  @!P4 LDG.E.U16 R9, [R6.64+-0xc0] ;  /* 0xffff40060609c981 */ /* 0x000f28000c1e1500 */
[----:B------:R-:W4:Y:S04]  /*1480*/  @!P5 LDG.E.U16 R8, [R6.64+-0x80] ;  /* 0xffff80060608d981 */ /* 0x000f28000c1e1500 */
[----:B------:R-:W4:Y:S01]  /*1490*/  @!P6 LDG.E.U16 R82, [R6.64+-0x40] ;  /* 0xffffc0060652e981 */ /* 0x000f22000c1e1500 */
[----:B------:R-:W-:-:S02]  /*14a0*/  PRMT R88, RZ, 0x7610, R88 ;  /* 0x00007610ff587816 */ /* 0x000fc40000000058 */
[----:B------:R-:W-:Y:S02]  /*14b0*/  PRMT R87, RZ, 0x7610, R87 ;  /* 0x00007610ff577816 */ /* 0x000fe40000000057 */
[----:B------:R-:W-:Y:S02]  /*14c0*/  PRMT R89, RZ, 0x7610, R89 ;  /* 0x00007610ff597816 */ /* 0x000fe40000000059 */
[----:B------:R-:W-:Y:S02]  /*14d0*/  PRMT R96, RZ, 0x7610, R96 ;  /* 0x00007610ff607816 */ /* 0x000fe40000000060 */
[----:B------:R-:W-:Y:S01]  /*14e0*/  PRMT R98, RZ, 0x7610, R98 ;  /* 0x00007610ff627816 */ /* 0x000fe20000000062 */
[----:B---3--:R-:W-:Y:S04]  /*14f0*/  STS.U16 [R53], R86 ;  /* 0x0000005635007388 */ /* 0x008fe80000000400 */
[----:B--2---:R-:W-:Y:S04]  /*1500*/  STS.U16 [R54+0x40], R73 ;  /* 0x0000404936007388 */ /* 0x004fe80000000400 */
[----:B----4-:R-:W-:Y:S04]  /*1510*/  STS.U16 [R55+0x80], R74 ;  /* 0x0000804a37007388 */ /* 0x010fe80000000400 */
        /* <DEDUP_REMOVED lines=8> */
[----:B------:R-:W3:Y:S04]  /*15a0*/  LDS.U16 R73, [R62+0x4] ;  /* 0x000004003e497984 */ /* 0x000ee80000000400 */
[----:B------:R-:W4:Y:S04]  /*15b0*/  LDS.U16 R81, [R62+0x6] ;  /* 0x000006003e517984 */ /* 0x000f280000000400 */
[----:B------:R-:W-:Y:S04]  /*15c0*/  LDS.U16 R79, [R62+0x8] ;  /* 0x000008003e4f7984 */ /* 0x000fe80000000400 */
[----:B------:R-:W-:Y:S04]  /*15d0*/  LDS.U16 R83, [R62+0xa] ;  /* 0x00000a003e537984 */ /* 0x000fe80000000400 */
[----:B------:R-:W3:Y:S04]  /*15e0*/  LDS.U16 R84, [R62+0xc] ;  /* 0x00000c003e547984 */ /* 0x000ee80000000400 */
[----:B------:R-:W3:Y:S04]  /*15f0*/  LDS.U16 R86, [R62+0xe] ;  /* 0x00000e003e567984 */ /* 0x000ee80000000400 */
[----:B------:R-:W-:Y:S01]  /*1600*/  BAR.SYNC.DEFER_BLOCKING 0x0 ;  /* 0x0000000000007b1d */ /* 0x000fe20000010000 */
[----:B0-----:R-:W-:-:S02]  /*1610*/  PRMT R9, RZ, 0x7610, R9 ;  /* 0x00007610ff097816 */ /* 0x001fc40000000009 */
[----:B-1----:R-:W-:Y:S02]  /*1620*/  PRMT R8, RZ, 0x7610, R8 ;  /* 0x00007610ff087816 */ /* 0x002fe40000000008 */
[----:B--2---:R-:W-:Y:S01]  /*1630*/  PRMT R82, RZ, 0x7610, R82 ;  /* 0x00007610ff527816 */ /* 0x004fe20000000052 */
[----:B------:R0:W2:Y:S01]  /*1640*/  @!P0 LDG.E.U16 R88, [R4.64] ;  /* 0x0000000604588981 */ /* 0x0000a2000c1e1500 */
[----:B------:R-:W-:-:S03]  /*1650*/  ISETP.GE.AND P0, PT, R0, R24, PT ;  /* 0x000000180000720c */ /* 0x000fc60003f06270 */
[----:B------:R1:W2:Y:S04]  /*1660*/  @!P1 LDG.E.U16 R8, [R2.64+-0x180] ;  /* 0xfffe800602089981 */ /* 0x0002a8000c1e1500 */
[----:B------:R1:W2:Y:S04]  /*1670*/  @!P2 LDG.E.U16 R87, [R2.64+-0x140] ;  /* 0xfffec0060257a981 */ /* 0x0002a8000c1e1500 */
[----:B------:R1:W2:Y:S04]  /*1680*/  @!P3 LDG.E.U16 R82, [R2.64+-0x100] ;  /* 0xffff00060252b981 */ /* 0x0002a8000c1e1500 */
[----:B------:R1:W2:Y:S04]  /*1690*/  @!P0 LDG.E.U16 R9, [R2.64+-0x1c0] ;  /* 0xfffe400602098981 */ /* 0x0002a8000c1e1500 */
[----:B------:R1:W2:Y:S04]  /*16a0*/  @!P4 LDG.E.U16 R89, [R2.64+-0xc0] ;  /* 0xffff40060259c981 */ /* 0x0002a8000c1e1500 */
[----:B------:R1:W2:Y:S04]  /*16b0*/  @!P5 LDG.E.U16 R96, [R2.64+-0x80] ;  /* 0xffff80060260d981 */ /* 0x0002a8000c1e1500 */
[----:B------:R1:W2:Y:S01]  /*16c0*/  @!P6 LDG.E.U16 R98, [R2.64+-0x40] ;  /* 0xffffc0060262e981 */ /* 0x0002a2000c1e1500 */
[----:B---3--:R-:W-:-:S05]  /*16d0*/  PRMT R74, RZ, 0x5410, R73 ;  /* 0x00005410ff4a7816 */ /* 0x008fca0000000049 */
[----:B------:R-:W-:Y:S01]  /*16e0*/  FMUL.FTZ R73, R74, -1.4426950216293334961 ;  /* 0xbfb8aa3b4a497820 */ /* 0x000fe20000410000 */
[----:B------:R-:W-:-:S03]  /*16f0*/  PRMT R6, RZ, 0x5410, R6 ;  /* 0x00005410ff067816 */ /* 0x000fc60000000006 */
[----:B------:R-:W-:Y:S02]  /*1700*/  MUFU.EX2 R91, R73 ;  /* 0x00000049005b7308 */ /* 0x000fe40000000800 */
[----:B0-----:R-:W-:Y:S01]  /*1710*/  FMUL.FTZ R4, R6, -1.4426950216293334961 ;  /* 0xbfb8aa3b06047820 */ /* 0x001fe20000410000 */
[----:B----4-:R-:W-:Y:S02]  /*1720*/  PRMT R76, RZ, 0x5410, R81 ;  /* 0x00005410ff4c7816 */ /* 0x010fe40000000051 */
[----:B------:R-:W-:-:S03]  /*1730*/  PRMT R7, RZ, 0x5410, R7 ;  /* 0x00005410ff077816 */ /* 0x000fc60000000007 */
[----:B------:R-:W0:Y:S01]  /*1740*/  MUFU.EX2 R4, R4 ;  /* 0x0000000400047308 */ /* 0x000e220000000800 */
[----:B-1----:R-:W-:Y:S01]  /*1750*/  FMUL.FTZ R2, R76, -1.4426950216293334961 ;  /* 0xbfb8aa3b4c027820 */ /* 0x002fe20000410000 */
[----:B------:R-:W-:Y:S01]  /*1760*/  PRMT R84, RZ, 0x5410, R84 ;  /* 0x00005410ff547816 */ /* 0x000fe20000000054 */
[----:B------:R-:W-:-:S05]  /*1770*/  FMUL.FTZ R5, R7, -1.4426950216293334961 ;  /* 0xbfb8aa3b07057820 */ /* 0x000fca0000410000 */
[----:B------:R-:W-:Y:S01]  /*1780*/  MUFU.EX2 R2, R2 ;  /* 0x0000000200027308 */ /* 0x000fe20000000800 */
[----:B------:R-:W-:Y:S02]  /*1790*/  PRMT R79, RZ, 0x5410, R79 ;  /* 0x00005410ff4f7816 */ /* 0x000fe4000000004f */
[----:B------:R-:W-:-:S05]  /*17a0*/  PRMT R86, RZ, 0x5410, R86 ;  /* 0x00005410ff567816 */ /* 0x000fca0000000056 */
[----:B------:R-:W1:Y:S01]  /*17b0*/  MUFU.EX2 R5, R5 ;  /* 0x0000000500057308 */ /* 0x000e620000000800 */
[----:B0-----:R-:W-:Y:S02]  /*17c0*/  FADD.FTZ R4, R4, 1 ;  /* 0x3f80000004047421 */ /* 0x001fe40000010000 */
[----:B------:R-:W-:Y:S01]  /*17d0*/  FMUL.FTZ R3, R79, -1.4426950216293334961 ;  /* 0xbfb8aa3b4f037820 */ /* 0x000fe20000410000 */
[----:B------:R-:W-:Y:S02]  /*17e0*/  PRMT R90, RZ, 0x5410, R90 ;  /* 0x00005410ff5a7816 */ /* 0x000fe4000000005a */
[----:B------:R-:W-:Y:S01]  /*17f0*/  PRMT R94, RZ, 0x5410, R94 ;  /* 0x00005410ff5e7816 */ /* 0x000fe2000000005e */
[----:B-1----:R-:W-:Y:S01]  /*1800*/  FADD.FTZ R5, R5, 1 ;  /* 0x3f80000005057421 */ /* 0x002fe20000010000 */
[----:B------:R-:W-:Y:S02]  /*1810*/  PRMT R85, RZ, 0x5410, R85 ;  /* 0x00005410ff557816 */ /* 0x000fe40000000055 */
[----:B------:R-:W-:-:S02]  /*1820*/  PRMT R92, RZ, 0x5410, R92 ;  /* 0x00005410ff5c7816 */ /* 0x000fc4000000005c */
[----:B------:R-:W-:Y:S02]  /*1830*/  PRMT R77, RZ, 0x5410, R77 ;  /* 0x00005410ff4d7816 */ /* 0x000fe4000000004d */
[----:B------:R-:W-:Y:S02]  /*1840*/  PRMT R75, RZ, 0x5410, R75 ;  /* 0x00005410ff4b7816 */ /* 0x000fe4000000004b */
[----:B------:R-:W-:Y:S01]  /*1850*/  ISETP.NE.AND P6, PT, R41, RZ, PT ;  /* 0x000000ff2900720c */ /* 0x000fe20003fc5270 */
[----:B------:R-:W-:Y:S01]  /*1860*/  BSSY B0, `(.L_x_11099) ;  /* 0x0000095000007945 */ /* 0x000fe20003800000 */
[----:B--2---:R-:W-:Y:S04]  /*1870*/  STS.U16 [R53], R88 ;  /* 0x0000005835007388 */ /* 0x004fe80000000400 */
[----:B------:R-:W-:Y:S04]  /*1880*/  STS.U16 [R54+0x40], R9 ;  /* 0x0000400936007388 */ /* 0x000fe80000000400 */
[----:B------:R-:W-:Y:S04]  /*1890*/  STS.U16 [R55+0x80], R8 ;  /* 0x0000800837007388 */ /* 0x000fe80000000400 */
[----:B------:R-:W-:Y:S04]  /*18a0*/  STS.U16 [R56+0xc0], R87 ;  /* 0x0000c05738007388 */ /* 0x000fe80000000400 */
[----:B------:R0:W-:Y:S04]  /*18b0*/  STS.U16 [R57+0x100], R82 ;  /* 0x0001005239007388 */ /* 0x0001e80000000400 */
[----:B------:R1:W-:Y:S04]  /*18c0*/  STS.U16 [R58+0x140], R89 ;  /* 0x000140593a007388 */ /* 0x0003e80000000400 */
[----:B------:R-:W-:Y:S04]  /*18d0*/  STS.U16 [R59+0x180], R96 ;  /* 0x000180603b007388 */ /* 0x000fe80000000400 */
[----:B------:R-:W-:Y:S01]  /*18e0*/  STS.U16 [R61+0x1c0], R98 ;  /* 0x0001c0623d007388 */ /* 0x000fe20000000400 */
[----:B------:R-:W-:-:S06]  /*18f0*/  NOP ;  /* 0x0000000000007918 */ /* 0x000fcc0000000000 */
[----:B------:R-:W2:Y:S01]  /*1900*/  LDS.U16 R73, [R62] ;  /* 0x000000003e497984 */ /* 0x000ea20000000400 */
[----:B0-----:R-:W-:-:S03]  /*1910*/  PRMT R82, RZ, 0x5410, R83 ;  /* 0x00005410ff527816 */ /* 0x001fc60000000053 */
[----:B------:R-:W0:Y:S04]  /*1920*/  LDS.U16 R83, [R62+0x4] ;  /* 0x000004003e537984 */ /* 0x000e280000000400 */
[----:B------:R-:W3:Y:S01]  /*1930*/  LDS.U16 R96, [R62+0x6] ;  /* 0x000006003e607984 */ /* 0x000ee20000000400 */
[----:B------:R-:W-:-:S03]  /*1940*/  FMUL.FTZ R87, R84, -1.4426950216293334961 ;  /* 0xbfb8aa3b54577820 */ /* 0x000fc60000410000 */
[----:B------:R-:W4:Y:S01]  /*1950*/  LDS.U16 R81, [R62+0x2] ;  /* 0x000002003e517984 */ /* 0x000f220000000400 */
[----:B------:R1:W-:Y:S03]  /*1960*/  MUFU.EX2 R97, R87 ;  /* 0x0000005700617308 */ /* 0x0003e60000000800 */
[----:B------:R-:W-:Y:S01]  /*1970*/  LDS.U16 R100, [R62+0xa] ;  /* 0x00000a003e647984 */ /* 0x000fe20000000400 */
[----:B------:R-:W-:Y:S02]  /*1980*/  FMUL.FTZ R8, R82, -1.4426950216293334961 ;  /* 0xbfb8aa3b52087820 */ /* 0x000fe40000410000 */
[----:B-1----:R-:W-:Y:S01]  /*1990*/  FMUL.FTZ R89, R86, -1.4426950216293334961 ;  /* 0xbfb8aa3b56597820 */ /* 0x002fe20000410000 */
[----:B------:R-:W-:Y:S01]  /*19a0*/  LDS.U16 R102, [R62+0xc] ;  /* 0x00000c003e667984 */ /* 0x000fe20000000400 */
[----:B------:R-:W-:-:S03]  /*19b0*/  FADD.FTZ R87, R91, 1 ;  /* 0x3f8000005b577421 */ /* 0x000fc60000010000 */
[----:B------:R-:W1:Y:S01]  /*19c0*/  LDS.U16 R91, [R62+0x8] ;  /* 0x000008003e5b7984 */ /* 0x000e620000000400 */
[----:B------:R-:W0:Y:S03]  /*19d0*/  MUFU.RCP R9, R4 ;  /* 0x0000000400097308 */ /* 0x000e260000001000 */
[----:B------:R-:W1:Y:S05]  /*19e0*/  LDS.U16 R104, [R62+0xe] ;  /* 0x00000e003e687984 */ /* 0x000e6a0000000400 */
[----:B------:R-:W0:Y:S08]  /*19f0*/  MUFU.EX2 R88, R3 ;  /* 0x0000000300587308 */ /* 0x000e300000000800 */
[----:B------:R-:W0:Y:S08]  /*1a00*/  MUFU.EX2 R93, R8 ;  /* 0x00000008005d7308 */ /* 0x000e300000000800 */
[----:B------:R0:W-:Y:S01]  /*1a10*/  MUFU.EX2 R99, R89 ;  /* 0x0000005900637308 */ /* 0x0001e20000000800 */
[----:B--2---:R-:W-:Y:S01]  /*1a20*/  PRMT R73, RZ, 0x5410, R73 ;  /* 0x00005410ff497816 */ /* 0x004fe20000000049 */
[----:B0-----:R-:W-:-:S06]  /*1a30*/  FADD.FTZ R89, R2, 1 ;  /* 0x3f80000002597421 */ /* 0x001fcc0000010000 */
[----:B------:R-:W0:Y:S01]  /*1a40*/  MUFU.RCP R87, R87 ;  /* 0x0000005700577308 */ /* 0x000e220000001000 */
[----:B------:R-:W-:-:S07]  /*1a50*/  FADD.FTZ R3, -R9, 1 ;  /* 0x3f80000009037421 */ /* 0x000fce0000010100 */
[----:B------:R-:W2:Y:S01]  /*1a60*/  MUFU.RCP R89, R89 ;  /* 0x0000005900597308 */ /* 0x000ea20000001000 */
[----:B------:R-:W-:Y:S02]  /*1a70*/  FMUL.FTZ R2, R90, R73 ;  /* 0x000000495a027220 */ /* 0x000fe40000410000 */
[----:B------:R-:W-:Y:S02]  /*1a80*/  FADD.FTZ R88, R88, 1 ;  /* 0x3f80000058587421 */ /* 0x000fe40000010000 */
[----:B------:R-:W-:-:S03]  /*1a90*/  FADD.FTZ R95, R93, 1 ;  /* 0x3f8000005d5f7421 */ /* 0x000fc60000010000 */
[----:B------:R0:W1:Y:S01]  /*1aa0*/  MUFU.RCP R8, R5 ;  /* 0x0000000500087308 */ /* 0x0000620000001000 */
[----:B------:R-:W-:Y:S01]  /*1ab0*/  FFMA.FTZ R3, R6, R3, 1 ;  /* 0x3f80000006037423 */ /* 0x000fe20000010003 */
[----:B------:R-:W-:Y:S01]  /*1ac0*/  PRMT R83, RZ, 0x5410, R83 ;  /* 0x00005410ff537816 */ /* 0x000fe20000000053 */
[----:B------:R-:W-:Y:S01]  /*1ad0*/  FMUL.FTZ R2, R9, R2 ;  /* 0x0000000209027220 */ /* 0x000fe20000410000 */
[----:B---3--:R-:W-:Y:S01]  /*1ae0*/  PRMT R96, RZ, 0x5410, R96 ;  /* 0x00005410ff607816 */ /* 0x008fe20000000060 */
[----:B------:R-:W-:Y:S01]  /*1af0*/  FADD.FTZ R97, R97, 1 ;  /* 0x3f80000061617421 */ /* 0x000fe20000010000 */
[----:B----4-:R-:W-:Y:S01]  /*1b00*/  PRMT R81, RZ, 0x5410, R81 ;  /* 0x00005410ff517816 */ /* 0x010fe20000000051 */
[----:B------:R-:W-:Y:S01]  /*1b10*/  FMUL.FTZ R2, R2, R3 ;  /* 0x0000000302027220 */ /* 0x000fe20000410000 */
[----:B------:R-:W3:Y:S01]  /*1b20*/  MUFU.RCP R88, R88 ;  /* 0x0000005800587308 */ /* 0x000ee20000001000 */
[----:B0-----:R-:W-:Y:S02]  /*1b30*/  FADD.FTZ R3, -R87, 1 ;  /* 0x3f80000057037421 */ /* 0x001fe40000010100 */
[----:B--2---:R-:W-:-:S02]  /*1b40*/  FADD.FTZ R93, -R89, 1 ;  /* 0x3f800000595d7421 */ /* 0x004fc40000010100 */
[----:B------:R-:W-:-:S03]  /*1b50*/  FMUL.FTZ R98, R94, R83 ;  /* 0x000000535e627220 */ /* 0x000fc60000410000 */
[----:B------:R-:W0:Y:S01]  /*1b60*/  MUFU.RCP R95, R95 ;  /* 0x0000005f005f7308 */ /* 0x000e220000001000 */
[----:B------:R-:W-:Y:S02]  /*1b70*/  FMUL.FTZ R106, R85, R96 ;  /* 0x00000060556a7220 */ /* 0x000fe40000410000 */
[----:B------:R-:W-:Y:S02]  /*1b80*/  FADD.FTZ R99, R99, 1 ;  /* 0x3f80000063637421 */ /* 0x000fe40000010000 */
[----:B------:R-:W-:Y:S02]  /*1b90*/  FFMA.FTZ R5, R74, R3, 1 ;  /* 0x3f8000004a057423 */ /* 0x000fe40000010003 */
[----:B------:R-:W-:Y:S02]  /*1ba0*/  FMUL.FTZ R98, R87, R98 ;  /* 0x0000006257627220 */ /* 0x000fe40000410000 */
[----:B------:R-:W-:Y:S02]  /*1bb0*/  FFMA.FTZ R93, R76, R93, 1 ;  /* 0x3f8000004c5d7423 */ /* 0x000fe4000001005d */
[----:B------:R-:W-:-:S02]  /*1bc0*/  FMUL.FTZ R106, R89, R106 ;  /* 0x0000006a596a7220 */ /* 0x000fc40000410000 */
[----:B-1----:R-:W-:Y:S02]  /*1bd0*/  FADD.FTZ R4, -R8, 1 ;  /* 0x3f80000008047421 */ /* 0x002fe40000010100 */
[----:B------:R-:W-:Y:S01]  /*1be0*/  FMUL.FTZ R3, R92, R81 ;  /* 0x000000515c037220 */ /* 0x000fe20000410000 */
[----:B------:R-:W1:Y:S01]  /*1bf0*/  MUFU.RCP R97, R97 ;  /* 0x0000006100617308 */ /* 0x000e620000001000 */
[----:B------:R-:W-:Y:S01]  /*1c00*/  FMUL.FTZ R5, R98, R5 ;  /* 0x0000000562057220 */ /* 0x000fe20000410000 */
[----:B------:R-:W-:Y:S01]  /*1c10*/  PRMT R98, RZ, 0x5410, R80 ;  /* 0x00005410ff627816 */ /* 0x000fe20000000050 */
[----:B------:R-:W-:Y:S01]  /*1c20*/  FMUL.FTZ R106, R106, R93 ;  /* 0x0000005d6a6a7220 */ /* 0x000fe20000410000 */
[----:B------:R-:W-:Y:S01]  /*1c30*/  PRMT R91, RZ, 0x5410, R91 ;  /* 0x00005410ff5b7816 */ /* 0x000fe2000000005b */
[----:B------:R-:W-:Y:S01]  /*1c40*/  FFMA.FTZ R4, R7, R4, 1 ;  /* 0x3f80000007047423 */ /* 0x000fe20000010004 */
[----:B------:R-:W-:Y:S02]  /*1c50*/  PRMT R93, RZ, 0x5410, R78 ;  /* 0x00005410ff5d7816 */ /* 0x000fe4000000004e */
[----:B------:R-:W2:Y:S01]  /*1c60*/  MUFU.RCP R99, R99 ;  /* 0x0000006300637308 */ /* 0x000ea20000001000 */
[----:B------:R-:W-:Y:S01]  /*1c70*/  FMUL.FTZ R3, R8, R3 ;  /* 0x0000000308037220 */ /* 0x000fe20000410000 */
[----:B------:R-:W-:Y:S01]  /*1c80*/  PRMT R100, RZ, 0x5410, R100 ;  /* 0x00005410ff647816 */ /* 0x000fe20000000064 */
[----:B------:R-:W-:-:S02]  /*1c90*/  FMUL.FTZ R101, R98, R91 ;  /* 0x0000005b62657220 */ /* 0x000fc40000410000 */
[----:B------:R-:W-:Y:S02]  /*1ca0*/  FMUL.FTZ R3, R3, R4 ;  /* 0x0000000403037220 */ /* 0x000fe40000410000 */
[C---:B---3--:R-:W-:Y:S02]  /*1cb0*/  FADD.FTZ R4, -R88.reuse, 1 ;  /* 0x3f80000058047421 */ /* 0x048fe40000010100 */
[----:B0-----:R-:W-:Y:S02]  /*1cc0*/  FADD.FTZ R103, -R95, 1 ;  /* 0x3f8000005f677421 */ /* 0x001fe40000010100 */
[----:B------:R-:W-:Y:S01]  /*1cd0*/  FMUL.FTZ R78, R93, R100 ;  /* 0x000000645d4e7220 */ /* 0x000fe20000410000 */
[----:B------:R-:W-:Y:S01]  /*1ce0*/  PRMT R102, RZ, 0x5410, R102 ;  /* 0x00005410ff667816 */ /* 0x000fe20000000066 */
[----:B------:R-:W-:Y:S01]  /*1cf0*/  FFMA.FTZ R4, R79, R4, 1 ;  /* 0x3f8000004f047423 */ /* 0x000fe20000010004 */
        /* <DEDUP_REMOVED lines=8> */
[----:B--2---:R-:W-:Y:S02]  /*1d80*/  FADD.FTZ R105, -R99, 1 ;  /* 0x3f80000063697421 */ /* 0x004fe40000010100 */
[----:B------:R-:W-:Y:S02]  /*1d90*/  FMUL.FTZ R78, R75, R104 ;  /* 0x000000684b4e7220 */ /* 0x000fe40000410000 */
[----:B------:R-:W-:Y:S02]  /*1da0*/  FFMA.FTZ R101, R84, R101, 1 ;  /* 0x3f80000054657423 */ /* 0x000fe40000010065 */
[----:B------:R-:W-:Y:S02]  /*1db0*/  FMUL.FTZ R80, R97, R80 ;  /* 0x0000005061507220 */ /* 0x000fe40000410000 */
[----:B------:R-:W-:Y:S02]  /*1dc0*/  FFMA.FTZ R105, R86, R105, 1 ;  /* 0x3f80000056697423 */ /* 0x000fe40000010069 */
[----:B------:R-:W-:-:S02]  /*1dd0*/  FMUL.FTZ R78, R99, R78 ;  /* 0x0000004e634e7220 */ /* 0x000fc40000410000 */
[----:B------:R-:W-:Y:S01]  /*1de0*/  FMUL.FTZ R80, R80, R101 ;  /* 0x0000006550507220 */ /* 0x000fe20000410000 */
[----:B------:R-:W-:Y:S01]  /*1df0*/  BAR.SYNC.DEFER_BLOCKING 0x0 ;  /* 0x0000000000007b1d */ /* 0x000fe20000010000 */
[----:B------:R-:W-:Y:S01]  /*1e00*/  FMUL.FTZ R105, R78, R105 ;  /* 0x000000694e697220 */ /* 0x000fe20000410000 */
[----:B------:R-:W-:Y:S02]  /*1e10*/  F2FP.BF16.PACK_AB R2, R3, R2 ;  /* 0x000000020302723e */ /* 0x000fe400000010ff */
[----:B------:R-:W-:Y:S02]  /*1e20*/  F2FP.BF16.PACK_AB R5, R106, R5 ;  /* 0x000000056a05723e */ /* 0x000fe400000010ff */
[----:B------:R-:W-:Y:S02]  /*1e30*/  F2FP.BF16.PACK_AB R4, R103, R4 ;  /* 0x000000046704723e */ /* 0x000fe400000010ff */
[----:B------:R-:W-:Y:S02]  /*1e40*/  F2FP.BF16.PACK_AB R80, R105, R80 ;  /* 0x000000506950723e */ /* 0x000fe400000010ff */
[----:B------:R-:W-:-:S02]  /*1e50*/  PRMT R3, R2, 0x7632, R3 ;  /* 0x0000763202037816 */ /* 0x000fc40000000003 */
[----:B------:R-:W-:Y:S02]  /*1e60*/  PRMT R78, R5, 0x7632, R78 ;  /* 0x00007632054e7816 */ /* 0x000fe4000000004e */
[----:B------:R-:W-:Y:S02]  /*1e70*/  PRMT R103, R4, 0x7632, R103 ;  /* 0x0000763204677816 */ /* 0x000fe40000000067 */
[----:B------:R-:W-:Y:S01]  /*1e80*/  PRMT R105, R80, 0x7632, R105 ;  /* 0x0000763250697816 */ /* 0x000fe20000000069 */
[----:B------:R-:W-:Y:S04]  /*1e90*/  STS.U16 [R62], R2 ;  /* 0x000000023e007388 */ /* 0x000fe80000000400 */
[----:B------:R-:W-:Y:S04]  /*1ea0*/  STS.U16 [R62+0x2], R3 ;  /* 0x000002033e007388 */ /* 0x000fe80000000400 */
        /* <DEDUP_REMOVED lines=17> */
[----:B------:R-:W3:Y:S01]  /*1fc0*/  LDS R78, [0x210] ;  /* 0x00021000ff4e7984 */ /* 0x000ee20000000800 */
[----:B0-----:R-:W-:Y:S01]  /*1fd0*/  IMAD R4, R38, c[0x0][0x2e8], RZ ;  /* 0x0000ba0026047a24 */ /* 0x001fe200078e02ff */
[----:B------:R-:W-:-:S03]  /*1fe0*/  P2R R2, PR, RZ, 0x40 ;  /* 0x00000040ff027803 */ /* 0x000fc60000000000 */
[----:B------:R-:W-:-:S04]  /*1ff0*/  IMAD.WIDE.U32 R2, R37, c[0x0][0x2e8], RZ ;  /* 0x0000ba0025027a25 */ /* 0x000fc800078e00ff */
[----:B------:R-:W-:Y:S01]  /*2000*/  IMAD R121, R37, c[0x0][0x2ec], R4 ;  /* 0x0000bb0025797a24 */ /* 0x000fe200078e0204 */
[----:B------:R-:W-:-:S04]  /*2010*/  LEA R4, P0, R49, c[0x0][0x338], 0x1 ;  /* 0x0000ce0031047a11 */ /* 0x000fc800078008ff */
[----:B------:R-:W-:Y:S02]  /*2020*/  IADD3 R3, R3, R121, RZ ;  /* 0x0000007903037210 */ /* 0x000fe40007ffe0ff */
[----:B-1----:R-:W-:Y:S01]  /*2030*/  LEA.HI.X R103, R49, c[0x0][0x33c], R52, 0x1, P0 ;  /* 0x0000cf0031677a11 */ /* 0x002fe200000f0c34 */
[----:B------:R-:W-:Y:S02]  /*2040*/  IMAD R5, R35, c[0x0][0x2f0], RZ ;  /* 0x0000bc0023057a24 */ /* 0x000fe400078e02ff */
[----:B------:R-:W-:-:S04]  /*2050*/  IMAD.WIDE.U32 R2, R32, c[0x0][0x2f0], R2 ;  /* 0x0000bc0020027a25 */ /* 0x000fc800078e0002 */
[----:B--2---:R-:W-:Y:S01]  /*2060*/  IMAD R105, R32, c[0x0][0x2f4], R5 ;  /* 0x0000bd0020697a24 */ /* 0x004fe200078e0205 */
[----:B------:R-:W-:Y:S02]  /*2070*/  IADD3 R5, P1, R71, R2, RZ ;  /* 0x0000000247057210 */ /* 0x000fe40007f3e0ff */
[----:B------:R-:W-:Y:S02]  /*2080*/  IADD3 R2, P2, R49, R12, RZ ;  /* 0x0000000c31027210 */ /* 0x000fe40007f5e0ff */
[----:B------:R-:W-:Y:S02]  /*2090*/  IADD3.X R80, R72, R105, R3, P1, !PT ;  /* 0x0000006948507210 */ /* 0x000fe40000ffe403 */
[----:B------:R-:W-:Y:S02]  /*20a0*/  LEA R4, P3, R5, R4, 0x1 ;  /* 0x0000000405047211 */ /* 0x000fe400078608ff */
[----:B---3--:R-:W-:Y:S01]  /*20b0*/  ISETP.GE.AND P0, PT, R49, R78, PT ;  /* 0x0000004e3100720c */ /* 0x008fe20003f06270 */
[----:B------:R-:W-:Y:S01]  /*20c0*/  FMUL.FTZ R105, R7, R8 ;  /* 0x0000000807697220 */ /* 0x000fe20000410000 */
[----:B------:R-:W-:Y:S01]  /*20d0*/  LEA.HI.X R5, R5, R103, R80, 0x1, P3 ;  /* 0x0000006705057211 */ /* 0x000fe200018f0c50 */
[----:B------:R-:W-:Y:S01]  /*20e0*/  FMUL.FTZ R103, R6, R9 ;  /* 0x0000000906677220 */ /* 0x000fe20000410000 */
[----:B------:R-:W-:-:S02]  /*20f0*/  ISETP.GE.AND P1, PT, R10, R78, PT ;  /* 0x0000004e0a00720c */ /* 0x000fc40003f26270 */
[----:B------:R-:W-:-:S07]  /*2100*/  IADD3.X R3, R52, R13, RZ, P2, !PT ;  /* 0x0000000d34037210 */ /* 0x000fce00017fe4ff */
        /* <DEDUP_REMOVED lines=10> */
.L_x_11100:
[----:B------:R-:W-:Y:S05]  /*21b0*/  BSYNC B0 ;  /* 0x0000000000007941 */ /* 0x000fea0003800000 */
.L_x_11099:
[-C--:B------:R-:W-:Y:S01]  /*21c0*/  ISETP.GE.AND P0, PT, R11, R78.reuse, PT ;  /* 0x0000004e0b00720c */ /* 0x080fe20003f06270 */
[----:B------:R-:W-:Y:S01]  /*21d0*/  @!P1 STG.E.U16 [R4.64+-0x180], R109 ;  /* 0xfffe806d04009986 */ /* 0x000fe2000c101506 */
[-C--:B------:R-:W-:Y:S01]  /*21e0*/  ISETP.GE.AND P4, PT, R20, R78.reuse, PT ;  /* 0x0000004e1400720c */ /* 0x080fe20003f86270 */
[----:B------:R-:W-:Y:S01]  /*21f0*/  FMUL.FTZ R6, R74, R87 ;  /* 0x000000574a067220 */ /* 0x000fe20000410000 */
[-C--:B------:R-:W-:Y:S01]  /*2200*/  ISETP.GE.AND P5, PT, R21, R78.reuse, PT ;  /* 0x0000004e1500720c */ /* 0x080fe20003fa6270 */
[----:B0-----:R-:W-:Y:S01]  /*2210*/  FMUL.FTZ R8, R76, R89 ;  /* 0x000000594c087220 */ /* 0x001fe20000410000 */
[----:B------:R-:W-:Y:S01]  /*2220*/  ISETP.GE.AND P1, PT, R22, R78, PT ;  /* 0x0000004e1600720c */ /* 0x000fe20003f26270 */
[----:B------:R-:W-:Y:S01]  /*2230*/  FMUL.FTZ R79, R79, R88 ;  /* 0x000000584f4f7220 */ /* 0x000fe20000410000 */
[-C--:B------:R-:W-:Y:S01]  /*2240*/  ISETP.GE.AND P2, PT, R0, R78.reuse, PT ;  /* 0x0000004e0000720c */ /* 0x080fe20003f46270 */
[----:B------:R-:W-:Y:S01]  /*2250*/  FMUL.FTZ R95, R82, R95 ;  /* 0x0000005f525f7220 */ /* 0x000fe20000410000 */
        /* <DEDUP_REMOVED lines=9> */
[--C-:B-----5:R-:W-:Y:S01]  /*22f0*/  FADD.FTZ R80, R7, R36.reuse ;  /* 0x0000002407507221 */ /* 0x120fe20000010000 */
[----:B------:R-:W-:Y:S01]  /*2300*/  PRMT R25, RZ, 0x5410, R25 ;  /* 0x00005410ff197816 */ /* 0x000fe20000000019 */
[----:B------:R-:W-:Y:S01]  /*2310*/  @!P5 STG.E.U16 [R4.64+-0xc0], R115 ;  /* 0xffff40730400d986 */ /* 0x000fe2000c101506 */
[----:B------:R-:W-:Y:S01]  /*2320*/  PRMT R27, RZ, 0x5410, R27 ;  /* 0x00005410ff1b7816 */ /* 0x000fe2000000001b */
[--C-:B------:R-:W-:Y:S01]  /*2330*/  FADD.FTZ R84, R9, R36.reuse ;  /* 0x0000002409547221 */ /* 0x100fe20000010000 */
[----:B------:R-:W-:Y:S01]  /*2340*/  PRMT R29, RZ, 0x5410, R29 ;  /* 0x00005410ff1d7816 */ /* 0x000fe2000000001d */
[----:B------:R-:W-:Y:S01]  /*2350*/  @!P1 STG.E.U16 [R4.64+-0x80], R117 ;  /* 0xffff807504009986 */ /* 0x000fe2000c101506 */
[----:B------:R-:W-:Y:S01]  /*2360*/  PRMT R31, RZ, 0x5410, R31 ;  /* 0x00005410ff1f7816 */ /* 0x000fe2000000001f */
[--C-:B------:R-:W-:Y:S01]  /*2370*/  FADD.FTZ R74, R25, R36.reuse ;  /* 0x00000024194a7221 */ /* 0x100fe20000010000 */
[----:B------:R-:W-:Y:S01]  /*2380*/  PRMT R33, RZ, 0x5410, R33 ;  /* 0x00005410ff217816 */ /* 0x000fe20000000021 */
[----:B------:R-:W-:Y:S01]  /*2390*/  @!P2 STG.E.U16 [R4.64+-0x1c0], R107 ;  /* 0xfffe406b0400a986 */ /* 0x000fe2000c101506 */
[----:B------:R-:W-:-:S02]  /*23a0*/  FADD.FTZ R78, R27, R36 ;  /* 0x000000241b4e7221 */ /* 0x000fc40000010000 */
[--C-:B------:R-:W-:Y:S01]  /*23b0*/  FADD.FTZ R82, R29, R36.reuse ;  /* 0x000000241d527221 */ /* 0x100fe20000010000 */
[----:B------:R0:W-:Y:S01]  /*23c0*/  @!P3 STG.E.U16 [R4.64+-0x40], R119 ;  /* 0xffffc0770400b986 */ /* 0x0001e2000c101506 */
[--C-:B------:R-:W-:Y:S02]  /*23d0*/  FADD.FTZ R86, R31, R36.reuse ;  /* 0x000000241f567221 */ /* 0x100fe40000010000 */
[----:B------:R-:W-:Y:S02]  /*23e0*/  FADD.FTZ R88, R33, R36 ;  /* 0x0000002421587221 */ /* 0x000fe40000010000 */
[----:B------:R-:W-:Y:S02]  /*23f0*/  FMUL.FTZ R87, R92, R105 ;  /* 0x000000695c577220 */ /* 0x000fe40000410000 */
[----:B------:R-:W-:Y:S02]  /*2400*/  FMUL.FTZ R89, R94, R6 ;  /* 0x000000065e597220 */ /* 0x000fe40000410000 */
[----:B------:R-:W-:-:S02]  /*2410*/  FMUL.FTZ R101, R85, R8 ;  /* 0x0000000855657220 */ /* 0x000fc40000410000 */
[----:B------:R-:W-:Y:S01]  /*2420*/  FMUL.FTZ R9, R98, R79 ;  /* 0x0000004f62097220 */ /* 0x000fe20000410000 */
[----:B0-----:R-:W-:Y:S01]  /*2430*/  PRMT R5, RZ, 0x5410, R26 ;  /* 0x00005410ff057816 */ /* 0x001fe2000000001a */
[----:B------:R-:W-:Y:S02]  /*2440*/  FMUL.FTZ R4, R90, R103 ;  /* 0x000000675a047220 */ /* 0x000fe40000410000 */
[----:B------:R-:W-:Y:S02]  /*2450*/  FMUL.FTZ R7, R93, R95 ;  /* 0x0000005f5d077220 */ /* 0x000fe40000410000 */
[----:B------:R-:W-:Y:S02]  /*2460*/  FADD.FTZ R76, R5, R36 ;  /* 0x00000024054c7221 */ /* 0x000fe40000010000 */
[----:B------:R-:W-:Y:S02]  /*2470*/  FMUL.FTZ R5, R77, R97 ;  /* 0x000000614d057220 */ /* 0x000fe40000410000 */
[----:B------:R-:W-:Y:S01]  /*2480*/  FMUL.FTZ R99, R75, R106 ;  /* 0x0000006a4b637220 */ /* 0x000fe20000410000 */
[----:B------:R-:W-:Y:S05]  /*2490*/  @!P0 BRA `(.L_x_11101) ;  /* 0x000004f000008947 */ /* 0x000fea0003800000 */
[----:B------:R-:W-:Y:S01]  /*24a0*/  BAR.SYNC.DEFER_BLOCKING 0x0 ;  /* 0x0000000000007b1d */ /* 0x000fe20000010000 */
[----:B------:R-:W-:-:S02]  /*24b0*/  FMUL.FTZ R73, R103, R73 ;  /* 0x0000004967497220 */ /* 0x000fc40000410000 */
[----:B------:R-:W-:Y:S02]  /*24c0*/  FMUL.FTZ R26, R105, R81 ;  /* 0x00000051691a7220 */ /* 0x000fe40000410000 */
[----:B------:R-:W-:Y:S01]  /*24d0*/  FMUL.FTZ R6, R6, R83 ;  /* 0x0000005306067220 */ /* 0x000fe20000410000 */
[----:B------:R-:W-:Y:S01]  /*24e0*/  BSSY B0, `(.L_x_11102) ;  /* 0x0000041000007945 */ /* 0x000fe20003800000 */
[----:B------:R-:W-:Y:S01]  /*24f0*/  FMUL.FTZ R25, R8, R96 ;  /* 0x0000006008197220 */ /* 0x000fe20000410000 */
[----:B------:R-:W-:Y:S01]  /*2500*/  F2FP.BF16.PACK_AB R26, R26, R73 ;  /* 0x000000491a1a723e */ /* 0x000fe200000010ff */
[----:B------:R-:W-:Y:S02]  /*2510*/  FMUL.FTZ R79, R79, R91 ;  /* 0x0000005b4f4f7220 */ /* 0x000fe40000410000 */
[----:B------:R-:W-:Y:S01]  /*2520*/  FMUL.FTZ R100, R95, R100 ;  /* 0x000000645f647220 */ /* 0x000fe20000410000 */
[----:B------:R-:W-:Y:S01]  /*2530*/  F2FP.BF16.PACK_AB R6, R25, R6 ;  /* 0x000000061906723e */ /* 0x000fe200000010ff */
[----:B------:R-:W-:Y:S01]  /*2540*/  FMUL.FTZ R97, R97, R102 ;  /* 0x0000006661617220 */ /* 0x000fe20000410000 */
[----:B------:R-:W-:Y:S01]  /*2550*/  PRMT R31, R26, 0x7632, R31 ;  /* 0x000076321a1f7816 */ /* 0x000fe2000000001f */
[----:B------:R-:W-:Y:S01]  /*2560*/  FMUL.FTZ R104, R106, R104 ;  /* 0x000000686a687220 */ /* 0x000fe20000410000 */
[----:B------:R-:W-:Y:S01]  /*2570*/  F2FP.BF16.PACK_AB R79, R100, R79 ;  /* 0x0000004f644f723e */ /* 0x000fe200000010ff */
[----:B------:R-:W-:Y:S01]  /*2580*/  IMAD R85, R35, c[0x0][0x218], RZ ;  /* 0x0000860023557a24 */ /* 0x000fe200078e02ff */
[----:B------:R-:W-:-:S02]  /*2590*/  PRMT R8, R6, 0x7632, R8 ;  /* 0x0000763206087816 */ /* 0x000fc40000000008 */
[----:B------:R-:W-:Y:S01]  /*25a0*/  F2FP.BF16.PACK_AB R97, R104, R97 ;  /* 0x000000616861723e */ /* 0x000fe200000010ff */
[----:B------:R-:W-:Y:S01]  /*25b0*/  IMAD R85, R32, c[0x0][0x21c], R85 ;  /* 0x0000870020557a24 */ /* 0x000fe200078e0255 */
[----:B------:R-:W-:Y:S02]  /*25c0*/  PRMT R25, R79, 0x7632, R25 ;  /* 0x000076324f197816 */ /* 0x000fe40000000019 */
[----:B------:R-:W-:Y:S01]  /*25d0*/  PRMT R27, R97, 0x7632, R27 ;  /* 0x00007632611b7816 */ /* 0x000fe2000000001b */
[----:B------:R-:W-:Y:S04]  /*25e0*/  STS.U16 [R62], R26 ;  /* 0x0000001a3e007388 */ /* 0x000fe80000000400 */
        /* <DEDUP_REMOVED lines=8> */
[----:B------:R0:W-:Y:S01]  /*2670*/  STS.U16 [R62+0xe], R27 ;  /* 0x00000e1b3e007388 */ /* 0x0001e20000000400 */
[----:B------:R-:W-:-:S06]  /*2680*/  NOP ;  /* 0x0000000000007918 */ /* 0x000fcc0000000000 */
[----:B------:R-:W-:Y:S01]  /*2690*/  LDS.U16 R29, [R53] ;  /* 0x00000000351d7984 */ /* 0x000fe20000000400 */
[----:B-1----:R-:W-:Y:S01]  /*26a0*/  LEA R25, P0, R49, c[0x0][0x270], 0x1 ;  /* 0x00009c0031197a11 */ /* 0x002fe200078008ff */
[----:B0-----:R-:W-:Y:S02]  /*26b0*/  IMAD.WIDE.U32 R26, R37, c[0x0][0x210], RZ ;  /* 0x00008400251a7a25 */ /* 0x001fe400078e00ff */
[----:B------:R-:W-:Y:S04]  /*26c0*/  LDS.U16 R31, [R54+0x40] ;  /* 0x00004000361f7984 */ /* 0x000fe80000000400 */
[----:B------:R-:W-:Y:S01]  /*26d0*/  LDS.U16 R33, [R55+0x80] ;  /* 0x0000800037217984 */ /* 0x000fe20000000400 */
[----:B------:R-:W-:-:S03]  /*26e0*/  IADD3 R27, R27, R83, RZ ;  /* 0x000000531b1b7210 */ /* 0x000fc60007ffe0ff */
[----:B------:R-:W-:Y:S02]  /*26f0*/  LDS.U16 R73, [R56+0xc0] ;  /* 0x0000c00038497984 */ /* 0x000fe40000000400 */
[----:B------:R-:W-:Y:S02]  /*2700*/  IMAD.WIDE.U32 R26, R32, c[0x0][0x218], R26 ;  /* 0x00008600201a7a25 */ /* 0x000fe400078e001a */
[----:B------:R-:W-:Y:S03]  /*2710*/  LDS.U16 R75, [R57+0x100] ;  /* 0x00010000394b7984 */ /* 0x000fe60000000400 */
[----:B------:R-:W-:Y:S01]  /*2720*/  IADD3 R8, P1, R71, R26, RZ ;  /* 0x0000001a47087210 */ /* 0x000fe20007f3e0ff */
[----:B------:R-:W-:Y:S01]  /*2730*/  LDS.U16 R77, [R58+0x140] ;  /* 0x000140003a4d7984 */ /* 0x000fe20000000400 */
[----:B------:R-:W-:Y:S02]  /*2740*/  LEA.HI.X R26, R49, c[0x0][0x274], R52, 0x1, P0 ;  /* 0x00009d00311a7a11 */ /* 0x000fe400000f0c34 */
[----:B------:R-:W-:Y:S01]  /*2750*/  IADD3.X R27, R72, R85, R27, P1, !PT ;  /* 0x00000055481b7210 */ /* 0x000fe20000ffe41b */
[----:B------:R-:W-:Y:S04]  /*2760*/  LDS.U16 R79, [R59+0x180] ;  /* 0x000180003b4f7984 */ /* 0x000fe80000000400 */
[----:B------:R-:W-:Y:S04]  /*2770*/  LDS.U16 R81, [R61+0x1c0] ;  /* 0x0001c0003d517984 */ /* 0x000fe80000000400 */
[----:B------:R0:W-:Y:S04]  /*2780*/  @!P6 STS [0x210], R24 ;  /* 0x00021018ff00e388 */ /* 0x0001e80000000800 */
[----:B------:R-:W-:Y:S01]  /*2790*/  BAR.SYNC.DEFER_BLOCKING 0x0 ;  /* 0x0000000000007b1d */ /* 0x000fe20000010000 */
[----:B0-----:R-:W-:-:S04]  /*27a0*/  LEA R24, P0, R8, R25, 0x1 ;  /* 0x0000001908187211 */ /* 0x001fc800078008ff */
        /* <DEDUP_REMOVED lines=20> */
.L_x_11103:
[----:B------:R-:W-:Y:S05]  /*28f0*/  BSYNC B0 ;  /* 0x0000000000007941 */ /* 0x000fea0003800000 */
.L_x_11102:
[----:B------:R1:W-:Y:S01]  /*2900*/  @!P1 STG.E.U16 [R24.64+-0x1c0], R31 ;  /* 0xfffe401f18009986 */ /* 0x0003e2000c101506 */
[-C--:B------:R-:W-:Y:S02]  /*2910*/  ISETP.GE.AND P5, PT, R22, R6.reuse, PT ;  /* 0x000000061600720c */ /* 0x080fe40003fa6270 */
[----:B------:R-:W-:Y:S01]  /*2920*/  ISETP.GE.AND P1, PT, R23, R6, PT ;  /* 0x000000061700720c */ /* 0x000fe20003f26270 */
[----:B------:R1:W-:Y:S04]  /*2930*/  @!P2 STG.E.U16 [R24.64+-0x180], R33 ;  /* 0xfffe80211800a986 */ /* 0x0003e8000c101506 */
[----:B------:R1:W-:Y:S04]  /*2940*/  @!P3 STG.E.U16 [R24.64+-0x140], R73 ;  /* 0xfffec0491800b986 */ /* 0x0003e8000c101506 */
[----:B------:R1:W-:Y:S04]  /*2950*/  @!P4 STG.E.U16 [R24.64+-0x100], R75 ;  /* 0xffff004b1800c986 */ /* 0x0003e8000c101506 */
[----:B------:R1:W-:Y:S04]  /*2960*/  @!P0 STG.E.U16 [R24.64+-0xc0], R77 ;  /* 0xffff404d18008986 */ /* 0x0003e8000c101506 */
[----:B------:R1:W-:Y:S04]  /*2970*/  @!P5 STG.E.U16 [R24.64+-0x80], R79 ;  /* 0xffff804f1800d986 */ /* 0x0003e8000c101506 */
[----:B------:R1:W-:Y:S02]  /*2980*/  @!P1 STG.E.U16 [R24.64+-0x40], R81 ;  /* 0xffffc05118009986 */ /* 0x0003e4000c101506 */
.L_x_11101:
[----:B------:R-:W-:Y:S01]  /*2990*/  PRMT R0, RZ, 0x5410, R136 ;  /* 0x00005410ff007816 */ /* 0x000fe20000000088 */
[----:B------:R-:W-:Y:S01]  /*29a0*/  BAR.SYNC.DEFER_BLOCKING 0x0 ;  /* 0x0000000000007b1d */ /* 0x000fe20000010000 */
[----:B------:R-:W-:Y:S01]  /*29b0*/  PRMT R6, RZ, 0x5410, R64 ;  /* 0x00005410ff067816 */ /* 0x000fe20000000040 */
[----:B-1----:R-:W-:Y:S01]  /*29c0*/  HFMA2.MMA R31, -RZ, RZ, 0, 0 ;  /* 0x00000000ff1f7435 */ /* 0x002fe200000001ff */
[----:B------:R-:W-:Y:S01]  /*29d0*/  MOV R8, c[0x0][0x16c] ;  /* 0x00005b0000087a02 */ /* 0x000fe20000000f00 */
[----:B------:R-:W-:Y:S01]  /*29e0*/  FFMA.FTZ R0, R4, R0, R39 ;  /* 0x0000000004007223 */ /* 0x000fe20000010027 */
[----:B------:R-:W-:Y:S01]  /*29f0*/  PRMT R39, RZ, 0x5410, R70 ;  /* 0x00005410ff277816 */ /* 0x000fe20000000046 */
[----:B------:R-:W-:Y:S01]  /*2a00*/  HFMA2.MMA R27, -RZ, RZ, 0, 0 ;  /* 0x00000000ff1b7435 */ /* 0x000fe200000001ff */
[----:B------:R-:W-:Y:S01]  /*2a10*/  ISETP.GE.AND P0, PT, R8, 0x1, PT ;  /* 0x000000010800780c */ /* 0x000fe20003f06270 */
[C---:B------:R-:W-:Y:S01]  /*2a20*/  FFMA.FTZ R0, R87.reuse, R6, R0 ;  /* 0x0000000657007223 */ /* 0x040fe20000010000 */
[----:B------:R-:W-:Y:S01]  /*2a30*/  PRMT R6, RZ, 0x5410, R65 ;  /* 0x00005410ff067816 */ /* 0x000fe20000000041 */
[----:B------:R-:W-:Y:S01]  /*2a40*/  HFMA2.MMA R104, -RZ, RZ, 0, 0 ;  /* 0x00000000ff687435 */ /* 0x000fe200000001ff */
[-C--:B------:R-:W-:Y:S01]  /*2a50*/  FMUL.FTZ R75, R4, R34.reuse ;  /* 0x00000022044b7220 */ /* 0x080fe20000410000 */
[----:B------:R-:W-:Y:S01]  /*2a60*/  HFMA2.MMA R73, -RZ, RZ, 0, 0 ;  /* 0x00000000ff497435 */ /* 0x000fe200000001ff */
[----:B------:R-:W-:Y:S01]  /*2a70*/  FMUL.FTZ R106, R87, R34 ;  /* 0x00000022576a7220 */ /* 0x000fe20000410000 */
[----:B------:R-:W-:Y:S01]  /*2a80*/  MOV R28, RZ ;  /* 0x000000ff001c7202 */ /* 0x000fe20000000f00 */
[----:B------:R-:W-:Y:S01]  /*2a90*/  FFMA.FTZ R0, R89, R6, R0 ;  /* 0x0000000659007223 */ /* 0x000fe20000010000 */
[----:B------:R-:W-:Y:S01]  /*2aa0*/  PRMT R6, RZ, 0x5410, R66 ;  /* 0x00005410ff067816 */ /* 0x000fe20000000042 */
[-C--:B------:R-:W-:Y:S01]  /*2ab0*/  FMUL.FTZ R25, R101, R34.reuse ;  /* 0x0000002265197220 */ /* 0x080fe20000410000 */
[----:B------:R-:W-:Y:S01]  /*2ac0*/  MOV R24, RZ ;  /* 0x000000ff00187202 */ /* 0x000fe20000000f00 */
[----:B------:R-:W-:Y:S01]  /*2ad0*/  FMUL.FTZ R26, R9, R34 ;  /* 0x00000022091a7220 */ /* 0x000fe20000410000 */
[----:B------:R-:W-:Y:S01]  /*2ae0*/  MOV R103, RZ ;  /* 0x000000ff00677202 */ /* 0x000fe20000000f00 */
[----:B------:R-:W-:Y:S01]  /*2af0*/  FFMA.FTZ R0, R101, R6, R0 ;  /* 0x0000000665007223 */ /* 0x000fe20000010000 */
[----:B------:R-:W-:Y:S01]  /*2b00*/  PRMT R6, RZ, 0x5410, R67 ;  /* 0x00005410ff067816 */ /* 0x000fe20000000043 */
[-C--:B0-----:R-:W-:Y:S01]  /*2b10*/  FMUL.FTZ R29, R7, R34.reuse ;  /* 0x00000022071d7220 */ /* 0x081fe20000410000 */
[----:B------:R-:W-:Y:S01]  /*2b20*/  MOV R77, RZ ;  /* 0x000000ff004d7202 */ /* 0x000fe20000000f00 */
[----:B------:R-:W-:-:S02]  /*2b30*/  FMUL.FTZ R30, R5, R34 ;  /* 0x00000022051e7220 */ /* 0x000fc40000410000 */
[----:B------:R-:W-:Y:S01]  /*2b40*/  FFMA.FTZ R0, R9, R6, R0 ;  /* 0x0000000609007223 */ /* 0x000fe20000010000 */
[----:B------:R-:W-:Y:S01]  /*2b50*/  PRMT R6, RZ, 0x5410, R68 ;  /* 0x00005410ff067816 */ /* 0x000fe20000000044 */
[----:B------:R-:W-:-:S04]  /*2b60*/  FMUL.FTZ R33, R99, R34 ;  /* 0x0000002263217220 */ /* 0x000fc80000410000 */
[----:B------:R-:W-:Y:S01]  /*2b70*/  FFMA.FTZ R0, R7, R6, R0 ;  /* 0x0000000607007223 */ /* 0x000fe20000010000 */
[----:B------:R-:W-:-:S05]  /*2b80*/  PRMT R6, RZ, 0x5410, R69 ;  /* 0x00005410ff067816 */ /* 0x000fca0000000045 */
[----:B------:R-:W-:-:S04]  /*2b90*/  FFMA.FTZ R0, R5, R6, R0 ;  /* 0x0000000605007223 */ /* 0x000fc80000010000 */
[----:B------:R-:W-:Y:S02]  /*2ba0*/  FFMA.FTZ R39, R99, R39, R0 ;  /* 0x0000002763277223 */ /* 0x000fe40000010000 */
[----:B------:R-:W-:Y:S01]  /*2bb0*/  FMUL.FTZ R0, R89, R34 ;  /* 0x0000002259007220 */ /* 0x000fe20000410000 */
[----:B------:R-:W-:Y:S05]  /*2bc0*/  @!P0 BRA `(.L_x_11104) ;  /* 0x0000361000008947 */ /* 0x000fea0003800000 */
[----:B------:R-:W-:Y:S01]  /*2bd0*/  IMAD R21, R35, c[0x0][0x198], RZ ;  /* 0x0000660023157a24 */ /* 0x000fe200078e02ff */
[----:B------:R-:W-:Y:S01]  /*2be0*/  IADD3 R8, R51, -0x2, RZ ;  /* 0xfffffffe33087810 */ /* 0x000fe20007ffe0ff */
[----:B------:R-:W-:Y:S01]  /*2bf0*/  IMAD R23, R35, c[0x0][0x1b8], RZ ;  /* 0x00006e0023177a24 */ /* 0x000fe200078e02ff */
[----:B------:R-:W-:Y:S01]  /*2c00*/  IADD3 R6, R51, -0x1, RZ ;  /* 0xffffffff33067810 */ /* 0x000fe20007ffe0ff */
[----:B------:R-:W-:Y:S01]  /*2c10*/  IMAD R11, R35, c[0x0][0x180], RZ ;  /* 0x00006000230b7a24 */ /* 0x000fe200078e02ff */
[----:B------:R-:W-:Y:S01]  /*2c20*/  MOV R138, RZ ;  /* 0x000000ff008a7202 */ /* 0x000fe20000000f00 */
[----:B------:R-:W-:Y:S01]  /*2c30*/  IMAD.WIDE.U32 R92, R32, c[0x0][0x198], RZ ;  /* 0x00006600205c7a25 */ /* 0x000fe200078e00ff */
[----:B------:R-:W-:Y:S01]  /*2c40*/  MOV R100, RZ ;  /* 0x000000ff00647202 */ /* 0x000fe20000000f00 */
[----:B------:R-:W-:-:S02]  /*2c50*/  UMOV UR4, URZ ;  /* 0x0000003f00047c82 */ /* 0x000fc40008000000 */
[----:B------:R-:W-:Y:S01]  /*2c60*/  IMAD R21, R32, c[0x0][0x19c], R21 ;  /* 0x0000670020157a24 */ /* 0x000fe200078e0215 */
[----:B------:R-:W-:Y:S01]  /*2c70*/  LEA R81, P1, R92, c[0x0][0x228], 0x3 ;  /* 0x00008a005c517a11 */ /* 0x000fe200078218ff */
[----:B------:R-:W-:-:S04]  /*2c80*/  IMAD.WIDE.U32 R94, R32, c[0x0][0x1b8], RZ ;  /* 0x00006e00205e7a25 */ /* 0x000fc800078e00ff */
[C---:B------:R-:W-:Y:S01]  /*2c90*/  IMAD R85, R32.reuse, c[0x0][0x1bc], R23 ;  /* 0x00006f0020557a24 */ /* 0x040fe200078e0217 */
[----:B------:R-:W-:Y:S01]  /*2ca0*/  IADD3 R23, R93, R21, RZ ;  /* 0x000000155d177210 */ /* 0x000fe20007ffe0ff */
[----:B------:R-:W-:Y:S01]  /*2cb0*/  IMAD.WIDE.U32 R90, R32, c[0x0][0x180], RZ ;  /* 0x00006000205a7a25 */ /* 0x000fe200078e00ff */
[----:B------:R-:W-:Y:S02]  /*2cc0*/  LEA R83, P2, R94, c[0x0][0x230], 0x3 ;  /* 0x00008c005e537a11 */ /* 0x000fe400078418ff */
[----:B------:R-:W-:Y:S01]  /*2cd0*/  IADD3 R21, R95, R85, RZ ;  /* 0x000000555f157210 */ /* 0x000fe20007ffe0ff */
[----:B------:R-:W-:Y:S01]  /*2ce0*/  IMAD R11, R32, c[0x0][0x184], R11 ;  /* 0x00006100200b7a24 */ /* 0x000fe200078e020b */
[----:B------:R-:W-:Y:S01]  /*2cf0*/  LEA R79, P0, R90, c[0x0][0x220], 0x3 ;  /* 0x000088005a4f7a11 */ /* 0x000fe200078018ff */
[----:B------:R-:W-:Y:S01]  /*2d00*/  IMAD R97, R8, c[0x0][0x16c], RZ ;  /* 0x00005b0008617a24 */ /* 0x000fe200078e02ff */
[----:B------:R-:W-:Y:S01]  /*2d10*/  LEA.HI R8, R6, R6, RZ, 0x1 ;  /* 0x0000000606087211 */ /* 0x000fe200078f08ff */
[----:B------:R-:W-:Y:S01]  /*2d20*/  FADD.FTZ R85, R4, R4 ;  /* 0x0000000404557221 */ /* 0x000fe20000010000 */
[----:B------:R-:W-:Y:S01]  /*2d30*/  IADD3 R31, R91, R11, RZ ;  /* 0x0000000b5b1f7210 */ /* 0x000fe20007ffe0ff */
[----:B------:R-:W-:Y:S01]  /*2d40*/  FADD.FTZ R91, R101, R101 ;  /* 0x00000065655b7221 */ /* 0x000fe20000010000 */
[----:B------:R-:W-:Y:S01]  /*2d50*/  LOP3.LUT R11, R8, 0xfffffe, RZ, 0xc0, !PT ;  /* 0x00fffffe080b7812 */ /* 0x000fe200078ec0ff */
[----:B------:R-:W-:Y:S01]  /*2d60*/  IMAD.WIDE R96, R97, 0x10, R18 ;  /* 0x0000001061607825 */ /* 0x000fe200078e0212 */
[----:B------:R-:W-:-:S02]  /*2d70*/  LEA.HI R4, R51, R51, RZ, 0x1 ;  /* 0x0000003333047211 */ /* 0x000fc400078f08ff */
[----:B------:R-:W-:Y:S01]  /*2d80*/  IADD3 R11, R6, -R11, RZ ;  /* 0x8000000b060b7210 */ /* 0x000fe20007ffe0ff */
[----:B------:R-:W-:Y:S01]  /*2d90*/  FADD.FTZ R87, R87, R87 ;  /* 0x0000005757577221 */ /* 0x000fe20000010000 */
[----:B------:R-:W-:Y:S01]  /*2da0*/  LOP3.LUT R4, R4, 0x1ffffe, RZ, 0xc0, !PT ;  /* 0x001ffffe04047812 */ /* 0x000fe200078ec0ff */
[----:B------:R-:W-:Y:S01]  /*2db0*/  FADD.FTZ R89, R89, R89 ;  /* 0x0000005959597221 */ /* 0x000fe20000010000 */
[----:B------:R-:W-:Y:S01]  /*2dc0*/  LEA.HI.X R90, R90, c[0x0][0x224], R31, 0x3, P0 ;  /* 0x000089005a5a7a11 */ /* 0x000fe200000f1c1f */
[----:B------:R-:W-:Y:S01]  /*2dd0*/  FADD.FTZ R93, R9, R9 ;  /* 0x00000009095d7221 */ /* 0x000fe20000010000 */
[----:B------:R-:W-:Y:S01]  /*2de0*/  LEA.HI.X R92, R92, c[0x0][0x22c], R23, 0x3, P1 ;  /* 0x00008b005c5c7a11 */ /* 0x000fe200008f1c17 */
[----:B------:R-:W-:Y:S01]  /*2df0*/  FADD.FTZ R95, R7, R7 ;  /* 0x00000007075f7221 */ /* 0x000fe20000010000 */
[----:B------:R-:W-:Y:S01]  /*2e00*/  LEA.HI.X R94, R94, c[0x0][0x234], R21, 0x3, P2 ;  /* 0x00008d005e5e7a11 */ /* 0x000fe200010f1c15 */
[----:B------:R-:W-:Y:S01]  /*2e10*/  FADD.FTZ R98, R5, R5 ;  /* 0x0000000505627221 */ /* 0x000fe20000010000 */
[----:B------:R-:W-:Y:S01]  /*2e20*/  MOV R31, RZ ;  /* 0x000000ff001f7202 */ /* 0x000fe20000000f00 */
[----:B------:R-:W-:Y:S01]  /*2e30*/  FADD.FTZ R99, R99, R99 ;  /* 0x0000006363637221 */ /* 0x000fe20000010000 */
[----:B------:R-:W-:-:S02]  /*2e40*/  IADD3 R101, R51, -R4, RZ ;  /* 0x8000000433657210 */ /* 0x000fc40007ffe0ff */
[----:B------:R-:W-:Y:S02]  /*2e50*/  SHF.L.U32 R102, R11, 0x8, RZ ;  /* 0x000000080b667819 */ /* 0x000fe400000006ff */
.L_x_11119:
[----:B------:R-:W-:Y:S02]  /*2e60*/  MOV R4, R79 ;  /* 0x0000004f00047202 */ /* 0x000fe40000000f00 */
[----:B------:R-:W-:-:S05]  /*2e70*/  MOV R5, R90 ;  /* 0x0000005a00057202 */ /* 0x000fca0000000f00 */
[----:B------:R0:W2:Y:S01]  /*2e80*/  LDG.E.64 R20, [R4.64] ;  /* 0x0000000604147981 */ /* 0x0000a2000c1e1b00 */
[C---:B------:R-:W-:Y:S02]  /*2e90*/  ISETP.NE.AND P0, PT, R41.reuse, RZ, PT ;  /* 0x000000ff2900720c */ /* 0x040fe40003f05270 */
[----:B------:R-:W-:Y:S02]  /*2ea0*/  IADD3 R11, R41, 0x200, RZ ;  /* 0x00000200290b7810 */ /* 0x000fe40007ffe0ff */
[----:B------:R-:W-:Y:S02]  /*2eb0*/  ISETP.NE.AND P2, PT, R134, RZ, PT ;  /* 0x000000ff8600720c */ /* 0x000fe40003f45270 */
[----:B------:R-:W-:Y:S02]  /*2ec0*/  SEL R22, R102, R11, !P0 ;  /* 0x0000000b66167207 */ /* 0x000fe40004000000 */
[----:B------:R-:W-:Y:S02]  /*2ed0*/  ISETP.LT.OR P1, PT, R51, 0x2, P2 ;  /* 0x000000023300780c */ /* 0x000fe40001721670 */
[----:B0-----:R-:W-:-:S02]  /*2ee0*/  MOV R4, R81 ;  /* 0x0000005100047202 */ /* 0x001fc40000000f00 */
[----:B------:R-:W-:-:S06]  /*2ef0*/  MOV R5, R92 ;  /* 0x0000005c00057202 */ /* 0x000fcc0000000f00 */
[----:B------:R-:W5:Y:S03]  /*2f00*/  LDG.E.64 R4, [R4.64] ;  /* 0x0000000604047981 */ /* 0x000f66000c1e1b00 */
[----:B------:R-:W-:Y:S01]  /*2f10*/  @!P1 MOV R23, R97 ;  /* 0x0000006100179202 */ /* 0x000fe20000000f00 */
[----:B------:R-:W-:Y:S01]  /*2f20*/  BSSY B0, `(.L_x_11105) ;  /* 0x00000a1000007945 */ /* 0x000fe20003800000 */
[----:B--2---:R-:W-:Y:S02]  /*2f30*/  FMUL.FTZ R105, R20, 1.4426950216293334961 ;  /* 0x3fb8aa3b14697820 */ /* 0x004fe40000410000 */
[C---:B------:R-:W-:Y:S02]  /*2f40*/  FMUL.FTZ R7, R74.reuse, R21 ;  /* 0x000000154a077220 */ /* 0x040fe40000410000 */
[----:B------:R-:W-:Y:S02]  /*2f50*/  FMUL.FTZ R6, R74, R105 ;  /* 0x000000694a067220 */ /* 0x000fe40000410000 */
[----:B------:R-:W-:-:S04]  /*2f60*/  FMUL.RZ R10, R7, 0.15915493667125701904 ;  /* 0x3e22f983070a7820 */ /* 0x000fc8000040c000 */
[----:B------:R-:W-:Y:S08]  /*2f70*/  MUFU.EX2 R6, R6 ;  /* 0x0000000600067308 */ /* 0x000ff00000000800 */
[----:B------:R-:W0:Y:S08]  /*2f80*/  MUFU.COS R7, R10 ;  /* 0x0000000a00077308 */ /* 0x000e300000000000 */
[----:B------:R1:W2:Y:S01]  /*2f90*/  MUFU.SIN R9, R10 ;  /* 0x0000000a00097308 */ /* 0x0002a20000000400 */
[----:B0-----:R-:W-:Y:S01]  /*2fa0*/  FMUL.FTZ R8, R6, R7 ;  /* 0x0000000706087220 */ /* 0x001fe20000410000 */
[----:B------:R-:W-:Y:S01]  /*2fb0*/  MOV R7, R94 ;  /* 0x0000005e00077202 */ /* 0x000fe20000000f00 */
[----:B------:R-:W-:Y:S01]  /*2fc0*/  FMUL.FTZ R107, R76, R21 ;  /* 0x000000154c6b7220 */ /* 0x000fe20000410000 */
[----:B-1----:R-:W-:Y:S01]  /*2fd0*/  CS2R R10, SRZ ;  /* 0x00000000000a7805 */ /* 0x002fe2000001ff00 */
[----:B--2---:R-:W-:Y:S01]  /*2fe0*/  FMUL.FTZ R9, R6, R9 ;  /* 0x0000000906097220 */ /* 0x004fe20000410000 */
[----:B------:R-:W-:-:S04]  /*2ff0*/  MOV R6, R83 ;  /* 0x0000005300067202 */ /* 0x000fc80000000f00 */
[----:B------:R0:W-:Y:S04]  /*3000*/  STS.64 [R22.X8+0x670], R8 ;  /* 0x0006700816007388 */ /* 0x0001e80000008a00 */
[----:B------:R-:W5:Y:S01]  /*3010*/  LDG.E.64 R6, [R6.64] ;  /* 0x0000000606067981 */ /* 0x000f62000c1e1b00 */
[----:B------:R-:W-:Y:S02]  /*3020*/  FMUL.RZ R111, R107, 0.15915493667125701904 ;  /* 0x3e22f9836b6f7820 */ /* 0x000fe4000040c000 */
[----:B------:R-:W-:Y:S01]  /*3030*/  FMUL.FTZ R107, R76, R105 ;  /* 0x000000694c6b7220 */ /* 0x000fe20000410000 */
[----:B0-----:R-:W-:Y:S01]  /*3040*/  @!P1 MOV R22, R96 ;  /* 0x0000006000169202 */ /* 0x001fe20000000f00 */
[----:B------:R-:W-:Y:S01]  /*3050*/  BAR.SYNC.DEFER_BLOCKING 0x0 ;  /* 0x0000000000007b1d */ /* 0x000fe20000010000 */
[----:B------:R-:W-:-:S04]  /*3060*/  FMUL.FTZ R109, R78, R21 ;  /* 0x000000154e6d7220 */ /* 0x000fc80000410000 */
[----:B------:R-:W-:Y:S01]  /*3070*/  FMUL.RZ R113, R109, 0.15915493667125701904 ;  /* 0x3e22f9836d717820 */ /* 0x000fe2000040c000 */
[----:B------:R-:W-:Y:S01]  /*3080*/  MUFU.SIN R108, R111 ;  /* 0x0000006f006c7308 */ /* 0x000fe20000000400 */
[----:B------:R-:W-:-:S07]  /*3090*/  FMUL.FTZ R109, R82, R21 ;  /* 0x00000015526d7220 */ /* 0x000fce0000410000 */
[----:B------:R0:W-:Y:S01]  /*30a0*/  MUFU.COS R110, R111 ;  /* 0x0000006f006e7308 */ /* 0x0001e20000000000 */
[----:B------:R-:W-:-:S07]  /*30b0*/  FMUL.RZ R117, R109, 0.15915493667125701904 ;  /* 0x3e22f9836d757820 */ /* 0x000fce000040c000 */
[----:B------:R-:W1:Y:S01]  /*30c0*/  MUFU.EX2 R107, R107 ;  /* 0x0000006b006b7308 */ /* 0x000e620000000800 */
[----:B------:R2:W5:Y:S01]  /*30d0*/  @!P1 LDG.E.64 R10, [R22.64+0x8] ;  /* 0x00000806160a9981 */ /* 0x000562000c1e1b00 */
[----:B------:R-:W-:Y:S02]  /*30e0*/  FMUL.FTZ R109, R82, R105 ;  /* 0x00000069526d7220 */ /* 0x000fe40000410000 */
[----:B--2---:R-:W-:Y:S02]  /*30f0*/  FMUL.FTZ R23, R80, R21 ;  /* 0x0000001550177220 */ /* 0x004fe40000410000 */
[-C--:B------:R-:W-:Y:S02]  /*3100*/  FMUL.FTZ R22, R78, R105.reuse ;  /* 0x000000694e167220 */ /* 0x080fe40000410000 */
[----:B------:R-:W-:Y:S02]  /*3110*/  FMUL.RZ R115, R23, 0.15915493667125701904 ;  /* 0x3e22f98317737820 */ /* 0x000fe4000040c000 */
[----:B------:R-:W-:Y:S01]  /*3120*/  FMUL.FTZ R23, R80, R105 ;  /* 0x0000006950177220 */ /* 0x000fe20000410000 */
[----:B------:R-:W-:Y:S01]  /*3130*/  MUFU.SIN R151, R113 ;  /* 0x0000007100977308 */ /* 0x000fe20000000400 */
[----:B0-----:R-:W-:-:S07]  /*3140*/  FMUL.FTZ R111, R84, R21 ;  /* 0x00000015546f7220 */ /* 0x001fce0000410000 */
[----:B------:R0:W-:Y:S01]  /*3150*/  MUFU.COS R153, R113 ;  /* 0x0000007100997308 */ /* 0x0001e20000000000 */
[----:B------:R-:W-:-:S07]  /*3160*/  FMUL.RZ R119, R111, 0.15915493667125701904 ;  /* 0x3e22f9836f777820 */ /* 0x000fce000040c000 */
[----:B------:R-:W2:Y:S01]  /*3170*/  MUFU.EX2 R22, R22 ;  /* 0x0000001600167308 */ /* 0x000ea20000000800 */
[----:B-1----:R-:W-:-:S07]  /*3180*/  FMUL.FTZ R147, R107, R110 ;  /* 0x0000006e6b937220 */ /* 0x002fce0000410000 */
[----:B------:R-:W-:Y:S01]  /*3190*/  MUFU.SIN R112, R115 ;  /* 0x0000007300707308 */ /* 0x000fe20000000400 */
[----:B------:R-:W-:-:S07]  /*31a0*/  FMUL.FTZ R145, R107, R108 ;  /* 0x0000006c6b917220 */ /* 0x000fce0000410000 */
[----:B------:R1:W-:Y:S01]  /*31b0*/  MUFU.COS R114, R115 ;  /* 0x0000007300727308 */ /* 0x0003e20000000000 */
[----:B------:R-:W-:-:S07]  /*31c0*/  FMUL.FTZ R111, R84, R105 ;  /* 0x00000069546f7220 */ /* 0x000fce0000410000 */
[----:B------:R-:W3:Y:S01]  /*31d0*/  MUFU.EX2 R23, R23 ;  /* 0x0000001700177308 */ /* 0x000ee20000000800 */
[----:B------:R-:W-:Y:S01]  /*31e0*/  PRMT R107, RZ, 0x5410, R136 ;  /* 0x00005410ff6b7816 */ /* 0x000fe20000000088 */
[----:B0-----:R-:W-:-:S06]  /*31f0*/  FMUL.FTZ R113, R86, R105 ;  /* 0x0000006956717220 */ /* 0x001fcc0000410000 */
[----:B------:R-:W-:Y:S01]  /*3200*/  MUFU.SIN R116, R117 ;  /* 0x0000007500747308 */ /* 0x000fe20000000400 */
[----:B------:R-:W-:-:S07]  /*3210*/  FMUL.FTZ R146, R88, R105 ;  /* 0x0000006958927220 */ /* 0x000fce0000410000 */
[----:B------:R-:W-:Y:S01]  /*3220*/  MUFU.COS R118, R117 ;  /* 0x0000007500767308 */ /* 0x000fe20000000000 */
[----:B------:R-:W-:-:S07]  /*3230*/  FMUL.FTZ R105, R86, R21 ;  /* 0x0000001556697220 */ /* 0x000fce0000410000 */
[----:B------:R-:W0:Y:S01]  /*3240*/  MUFU.EX2 R109, R109 ;  /* 0x0000006d006d7308 */ /* 0x000e220000000800 */
[----:B------:R-:W-:Y:S02]  /*3250*/  FMUL.FTZ R122, R74, R107 ;  /* 0x0000006b4a7a7220 */ /* 0x000fe40000410000 */
[----:B-1----:R-:W-:Y:S02]  /*3260*/  FMUL.RZ R115, R105, 0.15915493667125701904 ;  /* 0x3e22f98369737820 */ /* 0x002fe4000040c000 */
[----:B--2---:R-:W-:-:S03]  /*3270*/  FMUL.FTZ R153, R22, R153 ;  /* 0x0000009916997220 */ /* 0x004fc60000410000 */
[----:B------:R-:W-:Y:S01]  /*3280*/  MUFU.SIN R120, R119 ;  /* 0x0000007700787308 */ /* 0x000fe20000000400 */
[----:B------:R-:W-:Y:S02]  /*3290*/  FMUL.FTZ R151, R22, R151 ;  /* 0x0000009716977220 */ /* 0x000fe40000410000 */
[C---:B---3--:R-:W-:Y:S02]  /*32a0*/  FMUL.FTZ R149, R23.reuse, R114 ;  /* 0x0000007217957220 */ /* 0x048fe40000410000 */
[----:B------:R-:W-:-:S03]  /*32b0*/  FMUL.FTZ R133, R23, R112 ;  /* 0x0000007017857220 */ /* 0x000fc60000410000 */
[----:B------:R-:W-:Y:S01]  /*32c0*/  MUFU.COS R124, R119 ;  /* 0x00000077007c7308 */ /* 0x000fe20000000000 */
[----:B------:R-:W-:Y:S02]  /*32d0*/  FMUL.FTZ R108, R145, R122 ;  /* 0x0000007a916c7220 */ /* 0x000fe40000410000 */
[----:B------:R-:W-:-:S05]  /*32e0*/  FMUL.FTZ R23, RZ, R145 ;  /* 0x00000091ff177220 */ /* 0x000fca0000410000 */
[----:B------:R-:W1:Y:S01]  /*32f0*/  MUFU.EX2 R111, R111 ;  /* 0x0000006f006f7308 */ /* 0x000e620000000800 */
[----:B------:R-:W-:Y:S02]  /*3300*/  FMUL.FTZ R105, R88, R21 ;  /* 0x0000001558697220 */ /* 0x000fe40000410000 */
[C---:B0-----:R-:W-:Y:S02]  /*3310*/  FMUL.FTZ R135, R109.reuse, R118 ;  /* 0x000000766d877220 */ /* 0x041fe40000410000 */
[----:B------:R-:W-:-:S03]  /*3320*/  FMUL.FTZ R131, R109, R116 ;  /* 0x000000746d837220 */ /* 0x000fc60000410000 */
[----:B------:R-:W-:Y:S01]  /*3330*/  MUFU.EX2 R113, R113 ;  /* 0x0000007100717308 */ /* 0x000fe20000000800 */
[----:B------:R-:W-:Y:S01]  /*3340*/  FFMA.FTZ R108, RZ, R147, R108 ;  /* 0x00000093ff6c7223 */ /* 0x000fe2000001006c */
[----:B------:R-:W-:Y:S01]  /*3350*/  PRMT R109, RZ, 0x5410, R64 ;  /* 0x00005410ff6d7816 */ /* 0x000fe20000000040 */
[----:B------:R-:W-:-:S05]  /*3360*/  FFMA.FTZ R23, R147, R122, -R23 ;  /* 0x0000007a93177223 */ /* 0x000fca0000010817 */
[----:B------:R-:W-:Y:S01]  /*3370*/  MUFU.SIN R126, R115 ;  /* 0x00000073007e7308 */ /* 0x000fe20000000400 */
[----:B------:R-:W-:-:S07]  /*3380*/  FMUL.RZ R114, R105, 0.15915493667125701904 ;  /* 0x3e22f98369727820 */ /* 0x000fce000040c000 */
[----:B------:R-:W0:Y:S01]  /*3390*/  MUFU.COS R22, R115 ;  /* 0x0000007300167308 */ /* 0x000e220000000000 */
[----:B------:R-:W-:Y:S02]  /*33a0*/  FADD.FTZ R110, RZ, R108 ;  /* 0x0000006cff6e7221 */ /* 0x000fe40000010000 */
[----:B------:R-:W-:Y:S02]  /*33b0*/  FFMA.FTZ R108, R76, R109, R23 ;  /* 0x0000006d4c6c7223 */ /* 0x000fe40000010017 */
[----:B-1----:R-:W-:-:S03]  /*33c0*/  FMUL.FTZ R141, R111, R124 ;  /* 0x0000007c6f8d7220 */ /* 0x002fc60000410000 */
[----:B------:R-:W-:Y:S01]  /*33d0*/  MUFU.EX2 R146, R146 ;  /* 0x0000009200927308 */ /* 0x000fe20000000800 */
[----:B------:R-:W-:Y:S02]  /*33e0*/  FMUL.FTZ R129, R111, R120 ;  /* 0x000000786f817220 */ /* 0x000fe40000410000 */
[C---:B------:R-:W-:Y:S02]  /*33f0*/  FMUL.FTZ R112, R151.reuse, R108 ;  /* 0x0000006c97707220 */ /* 0x040fe40000410000 */
[----:B------:R-:W-:-:S03]  /*3400*/  FMUL.FTZ R111, R151, R110 ;  /* 0x0000006e976f7220 */ /* 0x000fc60000410000 */
[----:B------:R-:W1:Y:S01]  /*3410*/  MUFU.COS R105, R114 ;  /* 0x0000007200697308 */ /* 0x000e620000000000 */
[C---:B0-----:R-:W-:Y:S02]  /*3420*/  FMUL.FTZ R123, R113.reuse, R22 ;  /* 0x00000016717b7220 */ /* 0x041fe40000410000 */
[----:B------:R-:W-:-:S05]  /*3430*/  FMUL.FTZ R139, R113, R126 ;  /* 0x0000007e718b7220 */ /* 0x000fca0000410000 */
[----:B------:R0:W2:Y:S01]  /*3440*/  MUFU.SIN R23, R114 ;  /* 0x0000007200177308 */ /* 0x0000a20000000400 */
[C---:B------:R-:W-:Y:S02]  /*3450*/  FFMA.FTZ R110, R153.reuse, R110, R112 ;  /* 0x0000006e996e7223 */ /* 0x040fe40000010070 */
[----:B------:R-:W-:Y:S01]  /*3460*/  FFMA.FTZ R113, R153, R108, -R111 ;  /* 0x0000006c99717223 */ /* 0x000fe2000001086f */
[----:B------:R-:W-:Y:S01]  /*3470*/  PRMT R111, RZ, 0x5410, R65 ;  /* 0x00005410ff6f7816 */ /* 0x000fe20000000041 */
[----:B------:R-:W-:Y:S02]  /*3480*/  FMUL.FTZ R22, R9, R145 ;  /* 0x0000009109167220 */ /* 0x000fe40000410000 */
[----:B0-----:R-:W-:Y:S02]  /*3490*/  FADD.FTZ R114, RZ, R110 ;  /* 0x0000006eff727221 */ /* 0x001fe40000010000 */
[----:B------:R-:W-:Y:S02]  /*34a0*/  FFMA.FTZ R110, R78, R111, R113 ;  /* 0x0000006f4e6e7223 */ /* 0x000fe40000010071 */
[----:B------:R-:W-:-:S02]  /*34b0*/  FMUL.FTZ R113, R133, R114 ;  /* 0x0000007285717220 */ /* 0x000fc40000410000 */
[----:B-1----:R-:W-:Y:S02]  /*34c0*/  FMUL.FTZ R112, R146, R105 ;  /* 0x0000006992707220 */ /* 0x002fe40000410000 */
[C---:B------:R-:W-:Y:S02]  /*34d0*/  FMUL.FTZ R108, R8.reuse, R145 ;  /* 0x00000091086c7220 */ /* 0x040fe40000410000 */
[----:B------:R-:W-:Y:S02]  /*34e0*/  FFMA.FTZ R22, R8, R147, -R22 ;  /* 0x0000009308167223 */ /* 0x000fe40000010816 */
[-C--:B------:R-:W-:Y:S02]  /*34f0*/  FMUL.FTZ R115, R133, R110.reuse ;  /* 0x0000006e85737220 */ /* 0x080fe40000410000 */
[----:B--2---:R-:W-:Y:S02]  /*3500*/  FMUL.FTZ R146, R146, R23 ;  /* 0x0000001792927220 */ /* 0x004fe40000410000 */
[----:B------:R-:W-:Y:S01]  /*3510*/  FFMA.FTZ R23, R149, R110, -R113 ;  /* 0x0000006e95177223 */ /* 0x000fe20000010871 */
[----:B------:R-:W-:Y:S01]  /*3520*/  PRMT R113, RZ, 0x5410, R66 ;  /* 0x00005410ff717816 */ /* 0x000fe20000000042 */
[----:B------:R-:W-:-:S02]  /*3530*/  FFMA.FTZ R108, R9, R147, R108 ;  /* 0x00000093096c7223 */ /* 0x000fc4000001006c */
[----:B------:R-:W-:Y:S02]  /*3540*/  FMUL.FTZ R105, R151, R22 ;  /* 0x0000001697697220 */ /* 0x000fe40000410000 */
[----:B------:R-:W-:Y:S02]  /*3550*/  FFMA.FTZ R115, R149, R114, R115 ;  /* 0x0000007295737223 */ /* 0x000fe40000010073 */
[----:B------:R-:W-:Y:S02]  /*3560*/  FFMA.FTZ R114, R80, R113, R23 ;  /* 0x0000007150727223 */ /* 0x000fe40000010017 */
[-C--:B------:R-:W-:Y:S02]  /*3570*/  FFMA.FTZ R110, R153, R108.reuse, R105 ;  /* 0x0000006c996e7223 */ /* 0x080fe40000010069 */
[----:B------:R-:W-:Y:S02]  /*3580*/  FADD.FTZ R116, RZ, R115 ;  /* 0x00000073ff747221 */ /* 0x000fe40000010000 */
[----:B------:R-:W-:-:S02]  /*3590*/  FMUL.FTZ R108, R151, R108 ;  /* 0x0000006c976c7220 */ /* 0x000fc40000410000 */
[C---:B------:R-:W-:Y:S02]  /*35a0*/  FMUL.FTZ R115, R131.reuse, R114 ;  /* 0x0000007283737220 */ /* 0x040fe40000410000 */
[----:B------:R-:W-:Y:S02]  /*35b0*/  FMUL.FTZ R105, R131, R116 ;  /* 0x0000007483697220 */ /* 0x000fe40000410000 */
[----:B------:R-:W-:Y:S02]  /*35c0*/  FFMA.FTZ R108, R153, R22, -R108 ;  /* 0x00000016996c7223 */ /* 0x000fe4000001086c */
[----:B------:R-:W-:Y:S02]  /*35d0*/  FMUL.FTZ R22, R133, R110 ;  /* 0x0000006e85167220 */ /* 0x000fe40000410000 */
[C---:B------:R-:W-:Y:S02]  /*35e0*/  FFMA.FTZ R115, R135.reuse, R116, R115 ;  /* 0x0000007487737223 */ /* 0x040fe40000010073 */
[----:B------:R-:W-:Y:S01]  /*35f0*/  FFMA.FTZ R114, R135, R114, -R105 ;  /* 0x0000007287727223 */ /* 0x000fe20000010869 */
[----:B------:R-:W-:Y:S01]  /*3600*/  PRMT R105, RZ, 0x5410, R67 ;  /* 0x00005410ff697816 */ /* 0x000fe20000000043 */
[----:B------:R-:W-:-:S02]  /*3610*/  FMUL.FTZ R23, R133, R108 ;  /* 0x0000006c85177220 */ /* 0x000fc40000410000 */
[C---:B------:R-:W-:Y:S02]  /*3620*/  FFMA.FTZ R22, R149.reuse, R108, -R22 ;  /* 0x0000006c95167223 */ /* 0x040fe40000010816 */
[----:B------:R-:W-:Y:S02]  /*3630*/  FADD.FTZ R116, RZ, R115 ;  /* 0x00000073ff747221 */ /* 0x000fe40000010000 */
[----:B------:R-:W-:Y:S02]  /*3640*/  FFMA.FTZ R110, R149, R110, R23 ;  /* 0x0000006e956e7223 */ /* 0x000fe40000010017 */
[----:B------:R-:W-:Y:S02]  /*3650*/  FFMA.FTZ R114, R82, R105, R114 ;  /* 0x0000006952727223 */ /* 0x000fe40000010072 */
[----:B------:R-:W-:Y:S02]  /*3660*/  FMUL.FTZ R108, R131, R22 ;  /* 0x00000016836c7220 */ /* 0x000fe40000410000 */
[----:B------:R-:W-:-:S02]  /*3670*/  FMUL.FTZ R115, R129, R116 ;  /* 0x0000007481737220 */ /* 0x000fc40000410000 */
[----:B------:R-:W-:Y:S02]  /*3680*/  FMUL.FTZ R23, R131, R110 ;  /* 0x0000006e83177220 */ /* 0x000fe40000410000 */
[----:B------:R-:W-:Y:S02]  /*3690*/  FMUL.FTZ R117, R129, R114 ;  /* 0x0000007281757220 */ /* 0x000fe40000410000 */
[----:B------:R-:W-:Y:S02]  /*36a0*/  FFMA.FTZ R108, R135, R110, R108 ;  /* 0x0000006e876c7223 */ /* 0x000fe4000001006c */
[----:B------:R-:W-:Y:S01]  /*36b0*/  FFMA.FTZ R114, R141, R114, -R115 ;  /* 0x000000728d727223 */ /* 0x000fe20000010873 */
[----:B------:R-:W-:Y:S01]  /*36c0*/  PRMT R115, RZ, 0x5410, R68 ;  /* 0x00005410ff737816 */ /* 0x000fe20000000044 */
[----:B------:R-:W-:Y:S02]  /*36d0*/  FFMA.FTZ R22, R135, R22, -R23 ;  /* 0x0000001687167223 */ /* 0x000fe40000010817 */
[----:B------:R-:W-:-:S02]  /*36e0*/  FMUL.FTZ R23, R129, R108 ;  /* 0x0000006c81177220 */ /* 0x000fc40000410000 */
[----:B------:R-:W-:Y:S02]  /*36f0*/  FFMA.FTZ R117, R141, R116, R117 ;  /* 0x000000748d757223 */ /* 0x000fe40000010075 */
[----:B------:R-:W-:Y:S02]  /*3700*/  FFMA.FTZ R114, R84, R115, R114 ;  /* 0x0000007354727223 */ /* 0x000fe40000010072 */
[-C--:B------:R-:W-:Y:S02]  /*3710*/  FMUL.FTZ R110, R129, R22.reuse ;  /* 0x00000016816e7220 */ /* 0x080fe40000410000 */
[----:B------:R-:W-:Y:S02]  /*3720*/  FFMA.FTZ R22, R141, R22, -R23 ;  /* 0x000000168d167223 */ /* 0x000fe40000010817 */
[----:B------:R-:W-:Y:S02]  /*3730*/  FADD.FTZ R116, RZ, R117 ;  /* 0x00000075ff747221 */ /* 0x000fe40000010000 */
[----:B------:R-:W-:-:S02]  /*3740*/  FMUL.FTZ R118, R139, R114 ;  /* 0x000000728b767220 */ /* 0x000fc40000410000 */
[----:B------:R-:W-:Y:S02]  /*3750*/  FFMA.FTZ R110, R141, R108, R110 ;  /* 0x0000006c8d6e7223 */ /* 0x000fe4000001006e */
[C---:B------:R-:W-:Y:S02]  /*3760*/  FMUL.FTZ R23, R139.reuse, R22 ;  /* 0x000000168b177220 */ /* 0x040fe40000410000 */
[-C--:B------:R-:W-:Y:S02]  /*3770*/  FMUL.FTZ R117, R139, R116.reuse ;  /* 0x000000748b757220 */ /* 0x080fe40000410000 */
[C---:B------:R-:W-:Y:S02]  /*3780*/  FFMA.FTZ R118, R123.reuse, R116, R118 ;  /* 0x000000747b767223 */ /* 0x040fe40000010076 */
[C---:B------:R-:W-:Y:S02]  /*3790*/  FFMA.FTZ R23, R123.reuse, R110, R23 ;  /* 0x0000006e7b177223 */ /* 0x040fe40000010017 */
[----:B------:R-:W-:Y:S01]  /*37a0*/  FFMA.FTZ R114, R123, R114, -R117 ;  /* 0x000000727b727223 */ /* 0x000fe20000010875 */
[----:B------:R-:W-:Y:S01]  /*37b0*/  PRMT R117, RZ, 0x5410, R69 ;  /* 0x00005410ff757816 */ /* 0x000fe20000000045 */
[----:B------:R-:W-:-:S02]  /*37c0*/  FMUL.FTZ R110, R139, R110 ;  /* 0x0000006e8b6e7220 */ /* 0x000fc40000410000 */
[----:B------:R-:W-:Y:S01]  /*37d0*/  FADD.FTZ R125, RZ, R118 ;  /* 0x00000076ff7d7221 */ /* 0x000fe20000010000 */
[----:B------:R-:W-:Y:S01]  /*37e0*/  ISETP.NE.AND P1, PT, R41, 0x1f, PT ;  /* 0x0000001f2900780c */ /* 0x000fe20003f25270 */
[----:B------:R-:W-:Y:S02]  /*37f0*/  FFMA.FTZ R121, R123, R22, -R110 ;  /* 0x000000167b797223 */ /* 0x000fe4000001086e */
[----:B------:R-:W-:Y:S02]  /*3800*/  FMUL.FTZ R22, R146, R23 ;  /* 0x0000001792167220 */ /* 0x000fe40000410000 */
[----:B------:R-:W-:Y:S02]  /*3810*/  FFMA.FTZ R119, R86, R117, R114 ;  /* 0x0000007556777223 */ /* 0x000fe40000010072 */
[C---:B------:R-:W-:Y:S02]  /*3820*/  FMUL.FTZ R110, R146.reuse, R125 ;  /* 0x0000007d926e7220 */ /* 0x040fe40000410000 */
[----:B------:R-:W-:-:S02]  /*3830*/  FMUL.FTZ R108, R146, R121 ;  /* 0x00000079926c7220 */ /* 0x000fc40000410000 */
[----:B------:R-:W-:Y:S02]  /*3840*/  FFMA.FTZ R121, R112, R121, -R22 ;  /* 0x0000007970797223 */ /* 0x000fe40000010816 */
[-C--:B------:R-:W-:Y:S02]  /*3850*/  FMUL.FTZ R114, R146, R119.reuse ;  /* 0x0000007792727220 */ /* 0x080fe40000410000 */
[C---:B------:R-:W-:Y:S01]  /*3860*/  FFMA.FTZ R22, R112.reuse, R119, -R110 ;  /* 0x0000007770167223 */ /* 0x040fe2000001086e */
[----:B------:R-:W-:Y:S01]  /*3870*/  PRMT R119, RZ, 0x5410, R70 ;  /* 0x00005410ff777816 */ /* 0x000fe20000000046 */
[----:B------:R-:W-:-:S04]  /*3880*/  FFMA.FTZ R116, R112, R23, R108 ;  /* 0x0000001770747223 */ /* 0x000fc8000001006c */
[----:B------:R-:W-:Y:S02]  /*3890*/  FFMA.FTZ R108, R88, R119, R22 ;  /* 0x00000077586c7223 */ /* 0x000fe40000010016 */
[----:B------:R0:W1:Y:S01]  /*38a0*/  @P1 LDS.64 R22, [R41.X8+0x1678] ;  /* 0x0016780029161984 */ /* 0x0000620000008a00 */
[----:B------:R-:W-:-:S04]  /*38b0*/  FFMA.FTZ R114, R112, R125, R114 ;  /* 0x0000007d70727223 */ /* 0x000fc80000010072 */
[----:B------:R-:W-:Y:S01]  /*38c0*/  FADD.FTZ R110, RZ, R114 ;  /* 0x00000072ff6e7221 */ /* 0x000fe20000010000 */
[----:B------:R-:W-:Y:S05]  /*38d0*/  @P1 BRA `(.L_x_11106) ;  /* 0x0000005000001947 */ /* 0x000fea0003800000 */
[----:B------:R-:W-:Y:S01]  /*38e0*/  ISETP.NE.AND P3, PT, R51, c[0x0][0x174], PT ;  /* 0x00005d0033007a0c */ /* 0x000fe20003f65270 */
[----:B-1----:R-:W-:Y:S01]  /*38f0*/  HFMA2.MMA R23, -RZ, RZ, 0, 0 ;  /* 0x00000000ff177435 */ /* 0x002fe200000001ff */
[----:B------:R-:W-:-:S11]  /*3900*/  MOV R22, 0x3f800000 ;  /* 0x3f80000000167802 */ /* 0x000fd60000000f00 */
[----:B------:R-:W-:-:S05]  /*3910*/  @P3 LEA R114, R101, R100, 0xb ;  /* 0x0000006465723211 */ /* 0x000fca00078e58ff */
[----:B------:R1:W2:Y:S02]  /*3920*/  @P3 LDS.64 R22, [R114+0x670] ;  /* 0x0006700072163984 */ /* 0x0002a40000000a00 */
.L_x_11106:
[----:B------:R-:W-:Y:S05]  /*3930*/  BSYNC B0 ;  /* 0x0000000000007941 */ /* 0x000fea0003800000 */
.L_x_11105:
[----:B------:R-:W3:Y:S01]  /*3940*/  SHFL.UP PT, R126, R108, 0x1, RZ ;  /* 0x042000006c7e7989 */ /* 0x000ee200000e00ff */
[----:B------:R-:W-:Y:S01]  /*3950*/  ISETP.GE.AND P3, PT, R42, 0x1, PT ;  /* 0x000000012a00780c */ /* 0x000fe20003f66270 */
[CC--:B-----5:R-:W-:Y:S01]  /*3960*/  FMUL.FTZ R125, R5.reuse, R7.reuse ;  /* 0x00000007057d7220 */ /* 0x0e0fe20000410000 */
[----:B------:R-:W-:Y:S01]  /*3970*/  ISETP.NE.AND P6, PT, R134, 0x1f, PT ;  /* 0x0000001f8600780c */ /* 0x000fe20003fc5270 */
[----:B------:R-:W4:Y:S01]  /*3980*/  SHFL.UP PT, R120, R121, 0x1, RZ ;  /* 0x0420000079787989 */ /* 0x000f2200000e00ff */
[-C--:B-1----:R-:W-:Y:S01]  /*3990*/  FMUL.FTZ R114, R5, R6.reuse ;  /* 0x0000000605727220 */ /* 0x082fe20000410000 */
[----:B------:R-:W-:Y:S01]  /*39a0*/  ISETP.GE.OR P2, PT, R51, c[0x0][0x174], P2 ;  /* 0x00005d0033007a0c */ /* 0x000fe20001746670 */
[C---:B------:R-:W-:Y:S01]  /*39b0*/  FFMA.FTZ R118, R4.reuse, R6, -R125 ;  /* 0x0000000604767223 */ /* 0x040fe2000001087d */
[----:B------:R-:W1:Y:S01]  /*39c0*/  SHFL.UP PT, R127, R110, 0x1, RZ ;  /* 0x042000006e7f7989 */ /* 0x000e6200000e00ff */
[----:B------:R-:W-:Y:S01]  /*39d0*/  FFMA.FTZ R114, R4, R7, R114 ;  /* 0x0000000704727223 */ /* 0x000fe20000010072 */
[----:B------:R-:W-:Y:S01]  /*39e0*/  BSSY B0, `(.L_x_11107) ;  /* 0x00000c1000007945 */ /* 0x000fe20003800000 */
[----:B------:R-:W-:Y:S01]  /*39f0*/  FMUL.FTZ R155, R99, R118 ;  /* 0x00000076639b7220 */ /* 0x000fe20000410000 */
[----:B------:R-:W0:Y:S01]  /*3a00*/  SHFL.UP PT, R124, R116, 0x1, RZ ;  /* 0x04200000747c7989 */ /* 0x000e2200000e00ff */
[----:B------:R-:W-:Y:S01]  /*3a10*/  FMUL.FTZ R132, R98, R114 ;  /* 0x0000007262847220 */ /* 0x000fe20000410000 */
[----:B------:R-:W-:Y:S01]  /*3a20*/  ISETP.GT.U32.AND P4, PT, R134, 0x17, PT ;  /* 0x000000178600780c */ /* 0x000fe20003f84070 */
[----:B------:R-:W-:Y:S01]  /*3a30*/  FMUL.FTZ R140, R98, R118 ;  /* 0x00000076628c7220 */ /* 0x000fe20000410000 */
[----:B------:R-:W-:Y:S01]  /*3a40*/  SHFL.IDX PT, R10, R10, RZ, 0x1f ;  /* 0x00001fff0a0a7589 */ /* 0x000fe200000e0000 */
[----:B------:R-:W-:-:S03]  /*3a50*/  ISETP.GT.U32.AND P5, PT, R134, 0xf, PT ;  /* 0x0000000f8600780c */ /* 0x000fc60003fa4070 */
[----:B------:R-:W-:Y:S01]  /*3a60*/  SHFL.IDX PT, R11, R11, RZ, 0x1f ;  /* 0x00001fff0b0b7589 */ /* 0x000fe200000e0000 */
[C---:B---3--:R-:W-:Y:S02]  /*3a70*/  FMUL.FTZ R130, R116.reuse, R126 ;  /* 0x0000007e74827220 */ /* 0x048fe40000410000 */
[C---:B----4-:R-:W-:Y:S02]  /*3a80*/  FMUL.FTZ R5, R116.reuse, R120 ;  /* 0x0000007874057220 */ /* 0x050fe40000410000 */
[-C--:B-1----:R-:W-:Y:S02]  /*3a90*/  FMUL.FTZ R128, R116, R127.reuse ;  /* 0x0000007f74807220 */ /* 0x082fe40000410000 */
[C---:B------:R-:W-:Y:S02]  /*3aa0*/  FFMA.FTZ R127, R121.reuse, R127, R130 ;  /* 0x0000007f797f7223 */ /* 0x040fe40000010082 */
[C---:B0-----:R-:W-:Y:S02]  /*3ab0*/  FFMA.FTZ R5, R121.reuse, R124, R5 ;  /* 0x0000007c79057223 */ /* 0x041fe40000010005 */
[----:B------:R-:W-:-:S02]  /*3ac0*/  FFMA.FTZ R125, R121, R126, -R128 ;  /* 0x0000007e797d7223 */ /* 0x000fc40000010880 */
[C---:B------:R-:W-:Y:S01]  /*3ad0*/  FMUL.FTZ R124, R116.reuse, R124 ;  /* 0x0000007c747c7220 */ /* 0x040fe20000410000 */
[----:B------:R-:W-:Y:S01]  /*3ae0*/  FSEL R5, R116, R5, !P3 ;  /* 0x0000000574057208 */ /* 0x000fe20005800000 */
[----:B------:R-:W-:Y:S02]  /*3af0*/  @P3 FADD.FTZ R110, R110, R127 ;  /* 0x0000007f6e6e3221 */ /* 0x000fe40000010000 */
[----:B------:R-:W-:Y:S02]  /*3b00*/  @P3 FADD.FTZ R108, R108, R125 ;  /* 0x0000007d6c6c3221 */ /* 0x000fe40000010000 */
[----:B------:R-:W-:Y:S01]  /*3b10*/  @P3 FFMA.FTZ R121, R121, R120, -R124 ;  /* 0x0000007879793223 */ /* 0x000fe2000001087c */
[----:B------:R-:W-:Y:S01]  /*3b20*/  SHFL.UP PT, R6, R5, 0x2, RZ ;  /* 0x0440000005067989 */ /* 0x000fe200000e00ff */
[----:B------:R-:W-:Y:S01]  /*3b30*/  FMUL.FTZ R125, R99, R114 ;  /* 0x00000072637d7220 */ /* 0x000fe20000410000 */
[----:B------:R-:W-:Y:S01]  /*3b40*/  ISETP.GE.AND P3, PT, R42, 0x2, PT ;  /* 0x000000022a00780c */ /* 0x000fe20003f66270 */
[----:B------:R-:W-:Y:S01]  /*3b50*/  FMUL.FTZ R130, R93, R118 ;  /* 0x000000765d827220 */ /* 0x000fe20000410000 */
[----:B------:R-:W0:Y:S01]  /*3b60*/  SHFL.UP PT, R120, R110, 0x2, RZ ;  /* 0x044000006e787989 */ /* 0x000e2200000e00ff */
[----:B------:R-:W-:-:S02]  /*3b70*/  FMUL.FTZ R124, R112, R125 ;  /* 0x0000007d707c7220 */ /* 0x000fc40000410000 */
[C---:B------:R-:W-:Y:S01]  /*3b80*/  FMUL.FTZ R7, R146.reuse, R125 ;  /* 0x0000007d92077220 */ /* 0x040fe20000410000 */
[----:B------:R-:W1:Y:S01]  /*3b90*/  SHFL.UP PT, R116, R108, 0x2, RZ ;  /* 0x044000006c747989 */ /* 0x000e6200000e00ff */
[-C--:B------:R-:W-:Y:S02]  /*3ba0*/  FFMA.FTZ R127, -R146, R155.reuse, -R124 ;  /* 0x0000009b927f7223 */ /* 0x080fe4000001097c */
[----:B------:R-:W-:Y:S01]  /*3bb0*/  FFMA.FTZ R7, R112, R155, -R7 ;  /* 0x0000009b70077223 */ /* 0x000fe20000010807 */
[----:B------:R-:W3:Y:S01]  /*3bc0*/  SHFL.UP PT, R4, R121, 0x2, RZ ;  /* 0x0440000079047989 */ /* 0x000ee200000e00ff */
[----:B------:R-:W-:Y:S02]  /*3bd0*/  FADD.FTZ R128, -R132, R127 ;  /* 0x0000007f84807221 */ /* 0x000fe40000010100 */
[----:B------:R-:W-:Y:S02]  /*3be0*/  FADD.FTZ R124, R140, R7 ;  /* 0x000000078c7c7221 */ /* 0x000fe40000010000 */
[----:B------:R-:W-:-:S02]  /*3bf0*/  FMUL.FTZ R7, R139, -R128 ;  /* 0x800000808b077220 */ /* 0x000fc40000410000 */
[-C--:B------:R-:W-:Y:S02]  /*3c00*/  FMUL.FTZ R127, R139, -R124.reuse ;  /* 0x8000007c8b7f7220 */ /* 0x080fe40000410000 */
[C---:B------:R-:W-:Y:S02]  /*3c10*/  FFMA.FTZ R143, R123.reuse, R124, -R7 ;  /* 0x0000007c7b8f7223 */ /* 0x040fe40000010807 */
[----:B------:R-:W-:Y:S02]  /*3c20*/  FFMA.FTZ R157, R123, R128, R127 ;  /* 0x000000807b9d7223 */ /* 0x000fe4000001007f */
[----:B------:R-:W-:Y:S02]  /*3c30*/  FMUL.FTZ R128, R95, R114 ;  /* 0x000000725f807220 */ /* 0x000fe40000410000 */
[C---:B0-----:R-:W-:Y:S02]  /*3c40*/  FMUL.FTZ R7, R5.reuse, R120 ;  /* 0x0000007805077220 */ /* 0x041fe40000410000 */
[----:B-1----:R-:W-:-:S02]  /*3c50*/  FMUL.FTZ R126, R5, R116 ;  /* 0x00000074057e7220 */ /* 0x002fc40000410000 */
[----:B------:R-:W-:Y:S02]  /*3c60*/  FFMA.FTZ R127, R121, R116, -R7 ;  /* 0x00000074797f7223 */ /* 0x000fe40000010807 */
[C---:B---3--:R-:W-:Y:S02]  /*3c70*/  FMUL.FTZ R124, R5.reuse, R4 ;  /* 0x00000004057c7220 */ /* 0x048fe40000410000 */
[----:B------:R-:W-:Y:S02]  /*3c80*/  FMUL.FTZ R7, R5, R6 ;  /* 0x0000000605077220 */ /* 0x000fe40000410000 */
[C---:B------:R-:W-:Y:S02]  /*3c90*/  FFMA.FTZ R137, R121.reuse, R120, R126 ;  /* 0x0000007879897223 */ /* 0x040fe4000001007e */
[C---:B------:R-:W-:Y:S02]  /*3ca0*/  FFMA.FTZ R124, R121.reuse, R6, R124 ;  /* 0x00000006797c7223 */ /* 0x040fe4000001007c */
[----:B------:R-:W-:-:S02]  /*3cb0*/  @P3 FFMA.FTZ R121, R121, R4, -R7 ;  /* 0x0000000479793223 */ /* 0x000fc40000010807 */
[----:B------:R-:W-:Y:S01]  /*3cc0*/  @P3 FADD.FTZ R110, R110, R137 ;  /* 0x000000896e6e3221 */ /* 0x000fe20000010000 */
[----:B------:R-:W-:Y:S01]  /*3cd0*/  FSEL R144, R5, R124, !P3 ;  /* 0x0000007c05907208 */ /* 0x000fe20005800000 */
[----:B------:R-:W-:Y:S01]  /*3ce0*/  @P3 FADD.FTZ R108, R108, R127 ;  /* 0x0000007f6c6c3221 */ /* 0x000fe20000010000 */
[----:B------:R-:W0:Y:S01]  /*3cf0*/  SHFL.UP PT, R5, R121, 0x4, RZ ;  /* 0x0480000079057989 */ /* 0x000e2200000e00ff */
[----:B------:R-:W-:Y:S01]  /*3d00*/  FMUL.FTZ R126, R95, R118 ;  /* 0x000000765f7e7220 */ /* 0x000fe20000410000 */
[----:B------:R-:W-:Y:S01]  /*3d10*/  ISETP.GE.AND P3, PT, R42, 0x4, PT ;  /* 0x000000042a00780c */ /* 0x000fe20003f66270 */
[----:B------:R-:W-:Y:S01]  /*3d20*/  FADD.FTZ R120, -R128, R157 ;  /* 0x0000009d80787221 */ /* 0x000fe20000010100 */
[----:B------:R-:W1:Y:S01]  /*3d30*/  SHFL.UP PT, R6, R110, 0x4, RZ ;  /* 0x048000006e067989 */ /* 0x000e6200000e00ff */
[----:B------:R-:W-:Y:S02]  /*3d40*/  FADD.FTZ R4, R126, R143 ;  /* 0x0000008f7e047221 */ /* 0x000fe40000010000 */
[C---:B------:R-:W-:Y:S01]  /*3d50*/  FMUL.FTZ R124, R129.reuse, -R120 ;  /* 0x80000078817c7220 */ /* 0x040fe20000410000 */
[----:B------:R-:W3:Y:S01]  /*3d60*/  SHFL.UP PT, R116, R108, 0x4, RZ ;  /* 0x048000006c747989 */ /* 0x000ee200000e00ff */
[----:B------:R-:W-:-:S02]  /*3d70*/  FMUL.FTZ R127, R129, -R4 ;  /* 0x80000004817f7220 */ /* 0x000fc40000410000 */
[C---:B------:R-:W-:Y:S01]  /*3d80*/  FFMA.FTZ R143, R141.reuse, R4, -R124 ;  /* 0x000000048d8f7223 */ /* 0x040fe2000001087c */
[----:B------:R-:W4:Y:S01]  /*3d90*/  SHFL.UP PT, R7, R144, 0x4, RZ ;  /* 0x0480000090077989 */ /* 0x000f2200000e00ff */
[C---:B--2---:R-:W-:Y:S02]  /*3da0*/  FMUL.FTZ R4, R146.reuse, -R22 ;  /* 0x8000001692047220 */ /* 0x044fe40000410000 */
[----:B------:R-:W-:Y:S02]  /*3db0*/  FFMA.FTZ R120, R141, R120, R127 ;  /* 0x000000788d787223 */ /* 0x000fe4000001007f */
[-C--:B------:R-:W-:Y:S02]  /*3dc0*/  FMUL.FTZ R137, R146, R23.reuse ;  /* 0x0000001792897220 */ /* 0x080fe40000410000 */
[----:B------:R-:W-:Y:S02]  /*3dd0*/  FMUL.FTZ R127, R93, R114 ;  /* 0x000000725d7f7220 */ /* 0x000fe40000410000 */
[----:B------:R-:W-:-:S02]  /*3de0*/  FFMA.FTZ R124, R112, -R23, R4 ;  /* 0x80000017707c7223 */ /* 0x000fc40000010004 */
[----:B------:R-:W-:Y:S02]  /*3df0*/  FFMA.FTZ R4, R112, R22, -R137 ;  /* 0x0000001670047223 */ /* 0x000fe40000010889 */
[----:B------:R-:W-:Y:S02]  /*3e00*/  FADD.FTZ R150, -R127, R120 ;  /* 0x000000787f967221 */ /* 0x000fe40000010100 */
[----:B------:R-:W-:Y:S02]  /*3e10*/  FADD.FTZ R148, R130, R143 ;  /* 0x0000008f82947221 */ /* 0x000fe40000010000 */
[----:B------:R-:W-:Y:S02]  /*3e20*/  FMUL.FTZ R142, R139, -R4 ;  /* 0x800000048b8e7220 */ /* 0x000fe40000410000 */
[C---:B------:R-:W-:Y:S02]  /*3e30*/  FMUL.FTZ R137, R131.reuse, -R150 ;  /* 0x8000009683897220 */ /* 0x040fe40000410000 */
[----:B------:R-:W-:-:S02]  /*3e40*/  FMUL.FTZ R143, R131, -R148 ;  /* 0x80000094838f7220 */ /* 0x000fc40000410000 */
[-C--:B------:R-:W-:Y:S02]  /*3e50*/  FMUL.FTZ R120, R139, -R124.reuse ;  /* 0x8000007c8b787220 */ /* 0x080fe40000410000 */
[----:B------:R-:W-:Y:S02]  /*3e60*/  FFMA.FTZ R124, R123, R124, R142 ;  /* 0x0000007c7b7c7223 */ /* 0x000fe4000001008e */
[C---:B------:R-:W-:Y:S02]  /*3e70*/  FFMA.FTZ R137, R135.reuse, R148, -R137 ;  /* 0x0000009487897223 */ /* 0x040fe40000010889 */
[----:B------:R-:W-:Y:S02]  /*3e80*/  FFMA.FTZ R150, R135, R150, R143 ;  /* 0x0000009687967223 */ /* 0x000fe4000001008f */
[----:B0-----:R-:W-:Y:S02]  /*3e90*/  FMUL.FTZ R142, R144, R5 ;  /* 0x00000005908e7220 */ /* 0x001fe40000410000 */
[----:B------:R-:W-:-:S02]  /*3ea0*/  FFMA.FTZ R4, R123, R4, -R120 ;  /* 0x000000047b047223 */ /* 0x000fc40000010878 */
[C---:B-1----:R-:W-:Y:S02]  /*3eb0*/  FMUL.FTZ R143, R144.reuse, R6 ;  /* 0x00000006908f7220 */ /* 0x042fe40000410000 */
[CC--:B---3--:R-:W-:Y:S02]  /*3ec0*/  FMUL.FTZ R148, R144.reuse, R116.reuse ;  /* 0x0000007490947220 */ /* 0x0c8fe40000410000 */
[CC--:B----4-:R-:W-:Y:S02]  /*3ed0*/  FMUL.FTZ R120, R144.reuse, R7.reuse ;  /* 0x0000000790787220 */ /* 0x0d0fe40000410000 */
[C---:B------:R-:W-:Y:S02]  /*3ee0*/  FFMA.FTZ R157, R121.reuse, R7, R142 ;  /* 0x00000007799d7223 */ /* 0x040fe4000001008e */
[C---:B------:R-:W-:Y:S02]  /*3ef0*/  FFMA.FTZ R143, R121.reuse, R116, -R143 ;  /* 0x00000074798f7223 */ /* 0x040fe4000001088f */
[C---:B------:R-:W-:Y:S01]  /*3f00*/  FFMA.FTZ R7, R121.reuse, R6, R148 ;  /* 0x0000000679077223 */ /* 0x040fe20000010094 */
[----:B------:R-:W-:Y:S01]  /*3f10*/  FSEL R144, R144, R157, !P3 ;  /* 0x0000009d90907208 */ /* 0x000fe20005800000 */
[----:B------:R-:W-:-:S02]  /*3f20*/  @P3 FFMA.FTZ R121, R121, R5, -R120 ;  /* 0x0000000579793223 */ /* 0x000fc40000010878 */
[----:B------:R-:W-:Y:S02]  /*3f30*/  @P3 FADD.FTZ R108, R108, R143 ;  /* 0x0000008f6c6c3221 */ /* 0x000fe40000010000 */
[----:B------:R-:W-:Y:S01]  /*3f40*/  @P3 FADD.FTZ R110, R110, R7 ;  /* 0x000000076e6e3221 */ /* 0x000fe20000010000 */
[----:B------:R-:W0:Y:S01]  /*3f50*/  SHFL.UP PT, R5, R121, 0x8, RZ ;  /* 0x0500000079057989 */ /* 0x000e2200000e00ff */
[C---:B------:R-:W-:Y:S01]  /*3f60*/  FMUL.FTZ R143, R91.reuse, R114 ;  /* 0x000000725b8f7220 */ /* 0x040fe20000410000 */
[----:B------:R-:W-:Y:S01]  /*3f70*/  ISETP.GE.AND P3, PT, R42, 0x8, PT ;  /* 0x000000082a00780c */ /* 0x000fe20003f66270 */
[----:B------:R-:W-:Y:S01]  /*3f80*/  FMUL.FTZ R142, R91, R118 ;  /* 0x000000765b8e7220 */ /* 0x000fe20000410000 */
[----:B------:R-:W1:Y:S01]  /*3f90*/  SHFL.UP PT, R6, R108, 0x8, RZ ;  /* 0x050000006c067989 */ /* 0x000e6200000e00ff */
[----:B------:R-:W-:Y:S02]  /*3fa0*/  FADD.FTZ R150, -R143, R150 ;  /* 0x000000968f967221 */ /* 0x000fe40000010100 */
[----:B------:R-:W-:Y:S01]  /*3fb0*/  FMUL.FTZ R7, R129, -R124 ;  /* 0x8000007c81077220 */ /* 0x000fe20000410000 */
[----:B------:R-:W2:Y:S01]  /*3fc0*/  SHFL.UP PT, R116, R110, 0x8, RZ ;  /* 0x050000006e747989 */ /* 0x000ea200000e00ff */
[----:B------:R-:W-:-:S02]  /*3fd0*/  FADD.FTZ R148, R142, R137 ;  /* 0x000000898e947221 */ /* 0x000fc40000010000 */
[----:B------:R-:W-:Y:S01]  /*3fe0*/  FMUL.FTZ R137, R129, -R4 ;  /* 0x8000000481897220 */ /* 0x000fe20000410000 */
[----:B------:R-:W3:Y:S01]  /*3ff0*/  SHFL.UP PT, R120, R144, 0x8, RZ ;  /* 0x0500000090787989 */ /* 0x000ee200000e00ff */
[C---:B------:R-:W-:Y:S02]  /*4000*/  FMUL.FTZ R152, R133.reuse, -R150 ;  /* 0x8000009685987220 */ /* 0x040fe40000410000 */
[----:B------:R-:W-:Y:S02]  /*4010*/  FMUL.FTZ R154, R133, -R148 ;  /* 0x80000094859a7220 */ /* 0x000fe40000410000 */
[----:B------:R-:W-:Y:S02]  /*4020*/  FFMA.FTZ R4, R141, R4, -R7 ;  /* 0x000000048d047223 */ /* 0x000fe40000010807 */
[----:B------:R-:W-:Y:S02]  /*4030*/  FFMA.FTZ R157, R149, R148, -R152 ;  /* 0x00000094959d7223 */ /* 0x000fe40000010898 */
[----:B------:R-:W-:-:S02]  /*4040*/  FFMA.FTZ R160, R141, R124, R137 ;  /* 0x0000007c8da07223 */ /* 0x000fc40000010089 */
[----:B------:R-:W-:Y:S02]  /*4050*/  FFMA.FTZ R154, R149, R150, R154 ;  /* 0x00000096959a7223 */ /* 0x000fe4000001009a */
[----:B------:R-:W-:Y:S02]  /*4060*/  FMUL.FTZ R137, R89, R114 ;  /* 0x0000007259897220 */ /* 0x000fe40000410000 */
[C---:B------:R-:W-:Y:S02]  /*4070*/  FMUL.FTZ R148, R131.reuse, -R4 ;  /* 0x8000000483947220 */ /* 0x040fe40000410000 */
[----:B------:R-:W-:Y:S02]  /*4080*/  FMUL.FTZ R7, R131, -R160 ;  /* 0x800000a083077220 */ /* 0x000fe40000410000 */
[----:B------:R-:W-:Y:S02]  /*4090*/  FMUL.FTZ R124, R89, R118 ;  /* 0x00000076597c7220 */ /* 0x000fe40000410000 */
[----:B------:R-:W-:-:S02]  /*40a0*/  FADD.FTZ R154, -R137, R154 ;  /* 0x0000009a899a7221 */ /* 0x000fc40000010100 */
[C---:B------:R-:W-:Y:S02]  /*40b0*/  FFMA.FTZ R160, R135.reuse, R160, R148 ;  /* 0x000000a087a07223 */ /* 0x040fe40000010094 */
[----:B------:R-:W-:Y:S02]  /*40c0*/  FFMA.FTZ R148, R135, R4, -R7 ;  /* 0x0000000487947223 */ /* 0x000fe40000010807 */
[----:B------:R-:W-:Y:S02]  /*40d0*/  FADD.FTZ R150, R124, R157 ;  /* 0x0000009d7c967221 */ /* 0x000fe40000010000 */
[----:B------:R-:W-:Y:S02]  /*40e0*/  FMUL.FTZ R7, R151, -R154 ;  /* 0x8000009a97077220 */ /* 0x000fe40000410000 */
[----:B------:R-:W-:Y:S02]  /*40f0*/  FMUL.FTZ R156, R133, -R160 ;  /* 0x800000a0859c7220 */ /* 0x000fe40000410000 */
[----:B0-----:R-:W-:-:S02]  /*4100*/  FMUL.FTZ R4, R144, R5 ;  /* 0x0000000590047220 */ /* 0x001fc40000410000 */
[-C--:B------:R-:W-:Y:S02]  /*4110*/  FMUL.FTZ R157, R151, -R150.reuse ;  /* 0x80000096979d7220 */ /* 0x080fe40000410000 */
[----:B------:R-:W-:Y:S02]  /*4120*/  FFMA.FTZ R7, R153, R150, -R7 ;  /* 0x0000009699077223 */ /* 0x000fe40000010807 */
[-C--:B------:R-:W-:Y:S02]  /*4130*/  FFMA.FTZ R156, R149, R148.reuse, -R156 ;  /* 0x00000094959c7223 */ /* 0x080fe4000001089c */
[----:B------:R-:W-:Y:S02]  /*4140*/  FMUL.FTZ R152, R133, -R148 ;  /* 0x8000009485987220 */ /* 0x000fe40000410000 */
[C---:B-1----:R-:W-:Y:S02]  /*4150*/  FMUL.FTZ R150, R144.reuse, R6 ;  /* 0x0000000690967220 */ /* 0x042fe40000410000 */
[----:B--2---:R-:W-:-:S02]  /*4160*/  FMUL.FTZ R148, R144, R116 ;  /* 0x0000007490947220 */ /* 0x004fc40000410000 */
[CC--:B---3--:R-:W-:Y:S01]  /*4170*/  FFMA.FTZ R163, R121.reuse, R120.reuse, R4 ;  /* 0x0000007879a37223 */ /* 0x0c8fe20000010004 */
[----:B------:R-:W-:Y:S01]  /*4180*/  MOV R4, 0x3f800000 ;  /* 0x3f80000000047802 */ /* 0x000fe20000000f00 */
[C---:B------:R-:W-:Y:S02]  /*4190*/  FMUL.FTZ R120, R144.reuse, R120 ;  /* 0x0000007890787220 */ /* 0x040fe40000410000 */
[C---:B------:R-:W-:Y:S01]  /*41a0*/  FFMA.FTZ R161, R121.reuse, R116, R150 ;  /* 0x0000007479a17223 */ /* 0x040fe20000010096 */
[----:B------:R-:W-:Y:S01]  /*41b0*/  FSEL R144, R144, R163, !P3 ;  /* 0x000000a390907208 */ /* 0x000fe20005800000 */
[C---:B------:R-:W-:Y:S02]  /*41c0*/  FFMA.FTZ R159, R121.reuse, R6, -R148 ;  /* 0x00000006799f7223 */ /* 0x040fe40000010894 */
[----:B------:R-:W-:Y:S01]  /*41d0*/  @P3 FFMA.FTZ R121, R121, R5, -R120 ;  /* 0x0000000579793223 */ /* 0x000fe20000010878 */
[----:B------:R-:W-:Y:S01]  /*41e0*/  HFMA2.MMA R5, -RZ, RZ, 0, 0 ;  /* 0x00000000ff057435 */ /* 0x000fe200000001ff */
[----:B------:R-:W-:Y:S01]  /*41f0*/  @P3 FADD.FTZ R110, R110, R161 ;  /* 0x000000a16e6e3221 */ /* 0x000fe20000010000 */
[----:B------:R-:W-:Y:S01]  /*4200*/  SHFL.UP PT, R150, R144, 0x10, RZ ;  /* 0x0600000090967989 */ /* 0x000fe200000e00ff */
[----:B------:R-:W-:Y:S01]  /*4210*/  @P3 FADD.FTZ R108, R108, R159 ;  /* 0x0000009f6c6c3221 */ /* 0x000fe20000010000 */
[----:B------:R-:W-:Y:S01]  /*4220*/  ISETP.GE.AND P3, PT, R42, 0x10, PT ;  /* 0x000000102a00780c */ /* 0x000fe20003f66270 */
[----:B------:R-:W-:Y:S01]  /*4230*/  FFMA.FTZ R157, R153, R154, R157 ;  /* 0x0000009a999d7223 */ /* 0x000fe2000001009d */
[----:B------:R-:W0:Y:S01]  /*4240*/  SHFL.UP PT, R148, R121, 0x10, RZ ;  /* 0x0600000079947989 */ /* 0x000e2200000e00ff */
[----:B------:R-:W-:-:S02]  /*4250*/  FFMA.FTZ R160, R149, R160, R152 ;  /* 0x000000a095a07223 */ /* 0x000fc40000010098 */
[----:B------:R-:W-:Y:S01]  /*4260*/  FMUL.FTZ R158, R151, -R156 ;  /* 0x8000009c979e7220 */ /* 0x000fe20000410000 */
[----:B------:R-:W1:Y:S01]  /*4270*/  SHFL.UP PT, R152, R110, 0x10, RZ ;  /* 0x060000006e987989 */ /* 0x000e6200000e00ff */
[----:B------:R-:W-:Y:S02]  /*4280*/  FMUL.FTZ R120, R87, R118 ;  /* 0x0000007657787220 */ /* 0x000fe40000410000 */
[----:B------:R-:W-:Y:S01]  /*4290*/  FFMA.FTZ R158, R153, R160, R158 ;  /* 0x000000a0999e7223 */ /* 0x000fe2000001009e */
[----:B------:R-:W2:Y:S01]  /*42a0*/  SHFL.UP PT, R154, R108, 0x10, RZ ;  /* 0x060000006c9a7989 */ /* 0x000ea200000e00ff */
[----:B------:R-:W-:Y:S02]  /*42b0*/  FMUL.FTZ R116, R87, R114 ;  /* 0x0000007257747220 */ /* 0x000fe40000410000 */
[----:B------:R-:W-:Y:S02]  /*42c0*/  FADD.FTZ R164, R120, R7 ;  /* 0x0000000778a47221 */ /* 0x000fe40000010000 */
[----:B------:R-:W-:Y:S01]  /*42d0*/  FMUL.FTZ R160, R151, -R160 ;  /* 0x800000a097a07220 */ /* 0x000fe20000410000 */
[----:B------:R-:W-:Y:S01]  /*42e0*/  CS2R R6, SRZ ;  /* 0x0000000000067805 */ /* 0x000fe2000001ff00 */
[----:B------:R-:W-:-:S02]  /*42f0*/  FADD.FTZ R162, -R116, R157 ;  /* 0x0000009d74a27221 */ /* 0x000fc40000010100 */
[----:B------:R-:W-:Y:S02]  /*4300*/  FMUL.FTZ R159, R145, -R164 ;  /* 0x800000a4919f7220 */ /* 0x000fe40000410000 */
[----:B------:R-:W-:Y:S01]  /*4310*/  FFMA.FTZ R160, R153, R156, -R160 ;  /* 0x0000009c99a07223 */ /* 0x000fe200000108a0 */
[----:B------:R-:W3:Y:S01]  /*4320*/  @!P2 LDS.128 R4, [UR4+0x1770] ;  /* 0x00177004ff04a984 */ /* 0x000ee20008000c00 */
[C---:B------:R-:W-:Y:S01]  /*4330*/  FMUL.FTZ R156, R145.reuse, -R158 ;  /* 0x8000009e919c7220 */ /* 0x040fe20000410000 */
[----:B------:R-:W-:Y:S01]  /*4340*/  ISETP.GT.U32.AND P2, PT, R134, 0x1d, PT ;  /* 0x0000001d8600780c */ /* 0x000fe20003f44070 */
[----:B------:R-:W-:Y:S02]  /*4350*/  FMUL.FTZ R157, R145, -R162 ;  /* 0x800000a2919d7220 */ /* 0x000fe40000410000 */
[----:B0-----:R-:W-:Y:S02]  /*4360*/  FMUL.FTZ R161, R144, R148 ;  /* 0x0000009490a17220 */ /* 0x001fe40000410000 */
[----:B------:R-:W-:-:S02]  /*4370*/  FFMA.FTZ R159, R147, R162, R159 ;  /* 0x000000a2939f7223 */ /* 0x000fc4000001009f */
[-C--:B------:R-:W-:Y:S02]  /*4380*/  FFMA.FTZ R162, R147, R160.reuse, -R156 ;  /* 0x000000a093a27223 */ /* 0x080fe4000001089c */
[----:B------:R-:W-:Y:S02]  /*4390*/  FMUL.FTZ R163, R145, -R160 ;  /* 0x800000a091a37220 */ /* 0x000fe40000410000 */
[C---:B-1----:R-:W-:Y:S02]  /*43a0*/  FMUL.FTZ R160, R144.reuse, R152 ;  /* 0x0000009890a07220 */ /* 0x042fe40000410000 */
[C---:B--2---:R-:W-:Y:S02]  /*43b0*/  FMUL.FTZ R156, R144.reuse, R154 ;  /* 0x0000009a909c7220 */ /* 0x044fe40000410000 */
[-C--:B------:R-:W-:Y:S02]  /*43c0*/  FFMA.FTZ R161, R121, R150.reuse, R161 ;  /* 0x0000009679a17223 */ /* 0x080fe400000100a1 */
[----:B------:R-:W-:-:S02]  /*43d0*/  FMUL.FTZ R150, R144, R150 ;  /* 0x0000009690967220 */ /* 0x000fc40000410000 */
[----:B------:R-:W-:Y:S02]  /*43e0*/  FFMA.FTZ R157, R147, R164, -R157 ;  /* 0x000000a4939d7223 */ /* 0x000fe4000001089d */
[----:B------:R-:W-:Y:S02]  /*43f0*/  FMUL.FTZ R118, R85, R118 ;  /* 0x0000007655767220 */ /* 0x000fe40000410000 */
[C---:B------:R-:W-:Y:S02]  /*4400*/  FFMA.FTZ R165, R121.reuse, R154, -R160 ;  /* 0x0000009a79a57223 */ /* 0x040fe400000108a0 */
[----:B------:R-:W-:Y:S02]  /*4410*/  FFMA.FTZ R156, R121, R152, R156 ;  /* 0x00000098799c7223 */ /* 0x000fe4000001009c */
[----:B------:R-:W-:Y:S02]  /*4420*/  FMUL.FTZ R114, R85, R114 ;  /* 0x0000007255727220 */ /* 0x000fe40000410000 */
[----:B------:R-:W-:Y:S01]  /*4430*/  @P3 FFMA.FTZ R121, R121, R148, -R150 ;  /* 0x0000009479793223 */ /* 0x000fe20000010896 */
[----:B------:R-:W-:Y:S01]  /*4440*/  FSEL R150, R144, R161, !P3 ;  /* 0x000000a190967208 */ /* 0x000fe20005800000 */
[----:B------:R-:W-:-:S02]  /*4450*/  FADD.FTZ R160, R118, R157 ;  /* 0x0000009d76a07221 */ /* 0x000fc40000010000 */
[----:B------:R-:W-:Y:S01]  /*4460*/  FFMA.FTZ R163, R147, R158, R163 ;  /* 0x0000009e93a37223 */ /* 0x000fe200000100a3 */
[----:B------:R0:W1:Y:S01]  /*4470*/  SHFL.UP PT, R144, R121, 0x1, RZ ;  /* 0x0420000079907989 */ /* 0x00006200000e00ff */
[----:B------:R-:W-:Y:S02]  /*4480*/  @P3 FADD.FTZ R108, R108, R165 ;  /* 0x000000a56c6c3221 */ /* 0x000fe40000010000 */
[----:B------:R-:W-:Y:S01]  /*4490*/  @P3 FADD.FTZ R110, R110, R156 ;  /* 0x0000009c6e6e3221 */ /* 0x000fe20000010000 */
[----:B------:R0:W2:Y:S01]  /*44a0*/  SHFL.DOWN PT, R154, R163, 0x1, 0x1f ;  /* 0x08201f00a39a7f89 */ /* 0x0000a200000e0000 */
[----:B------:R-:W-:Y:S01]  /*44b0*/  FADD.FTZ R157, -R114, R159 ;  /* 0x0000009f729d7221 */ /* 0x000fe20000010100 */
[----:B------:R-:W-:Y:S02]  /*44c0*/  ISETP.GT.U32.AND P3, PT, R134, 0x1b, PT ;  /* 0x0000001b8600780c */ /* 0x000fe40003f64070 */
[----:B------:R0:W4:Y:S04]  /*44d0*/  SHFL.DOWN PT, R156, R162, 0x1, 0x1f ;  /* 0x08201f00a29c7f89 */ /* 0x00012800000e0000 */
[----:B------:R0:W0:Y:S04]  /*44e0*/  SHFL.DOWN PT, R159, R160, 0x1, 0x1f ;  /* 0x08201f00a09f7f89 */ /* 0x00002800000e0000 */
[----:B------:R0:W0:Y:S04]  /*44f0*/  SHFL.DOWN PT, R158, R157, 0x1, 0x1f ;  /* 0x08201f009d9e7f89 */ /* 0x00002800000e0000 */
[----:B------:R-:W0:Y:S04]  /*4500*/  SHFL.UP PT, R150, R150, 0x1, RZ ;  /* 0x0420000096967989 */ /* 0x000e2800000e00ff */
[----:B------:R0:W0:Y:S04]  /*4510*/  SHFL.UP PT, R148, R108, 0x1, RZ ;  /* 0x042000006c947989 */ /* 0x00002800000e00ff */
[----:B------:R0:W0:Y:S01]  /*4520*/  SHFL.UP PT, R152, R110, 0x1, RZ ;  /* 0x042000006e987989 */ /* 0x00002200000e00ff */
[----:B------:R-:W-:Y:S05]  /*4530*/  @!P6 BRA `(.L_x_11108) ;  /* 0x000000b00000e947 */ /* 0x000fea0003800000 */
[C---:B0123--:R-:W-:Y:S02]  /*4540*/  FMUL.FTZ R121, R163.reuse, R154 ;  /* 0x0000009aa3797220 */ /* 0x04ffe40000410000 */
[----:B------:R-:W-:-:S02]  /*4550*/  FMUL.FTZ R108, R163, R158 ;  /* 0x0000009ea36c7220 */ /* 0x000fc40000410000 */
[CC--:B------:R-:W-:Y:S02]  /*4560*/  FMUL.FTZ R161, R163.reuse, R159.reuse ;  /* 0x0000009fa3a17220 */ /* 0x0c0fe40000410000 */
[-C--:B----4-:R-:W-:Y:S02]  /*4570*/  FMUL.FTZ R163, R163, R156.reuse ;  /* 0x0000009ca3a37220 */ /* 0x090fe40000410000 */
[C---:B------:R-:W-:Y:S02]  /*4580*/  FFMA.FTZ R121, R162.reuse, R156, -R121 ;  /* 0x0000009ca2797223 */ /* 0x040fe40000010879 */
[C---:B------:R-:W-:Y:S02]  /*4590*/  FFMA.FTZ R159, R162.reuse, R159, -R108 ;  /* 0x0000009fa29f7223 */ /* 0x040fe4000001086c */
[C---:B------:R-:W-:Y:S02]  /*45a0*/  FFMA.FTZ R158, R162.reuse, R158, R161 ;  /* 0x0000009ea29e7223 */ /* 0x040fe400000100a1 */
[----:B------:R-:W-:Y:S01]  /*45b0*/  FFMA.FTZ R163, R162, R154, R163 ;  /* 0x0000009aa2a37223 */ /* 0x000fe200000100a3 */
[----:B------:R-:W-:Y:S01]  /*45c0*/  MOV R162, R121 ;  /* 0x0000007900a27202 */ /* 0x000fe20000000f00 */
[----:B------:R-:W-:-:S02]  /*45d0*/  FADD.FTZ R160, R160, R159 ;  /* 0x0000009fa0a07221 */ /* 0x000fc40000010000 */
[----:B------:R-:W-:Y:S02]  /*45e0*/  FADD.FTZ R157, R157, R158 ;  /* 0x0000009e9d9d7221 */ /* 0x000fe40000010000 */
.L_x_11108:
[----:B-123--:R-:W-:Y:S05]  /*45f0*/  BSYNC B0 ;  /* 0x0000000000007941 */ /* 0x00efea0003800000 */
.L_x_11107:
[----:B------:R1:W2:Y:S01]  /*4600*/  SHFL.DOWN PT, R154, R162, 0x2, 0x1f ;  /* 0x08401f00a29a7f89 */ /* 0x0002a200000e0000 */
[----:B------:R-:W-:Y:S03]  /*4610*/  BSSY B0, `(.L_x_11109) ;  /* 0x0000010000007945 */ /* 0x000fe60003800000 */
[----:B0-----:R1:W0:Y:S04]  /*4620*/  SHFL.DOWN PT, R108, R163, 0x2, 0x1f ;  /* 0x08401f00a36c7f89 */ /* 0x00122800000e0000 */
[----:B------:R1:W3:Y:S04]  /*4630*/  SHFL.DOWN PT, R110, R160, 0x2, 0x1f ;  /* 0x08401f00a06e7f89 */ /* 0x0002e800000e0000 */
[----:B----4-:R1:W4:Y:S01]  /*4640*/  SHFL.DOWN PT, R156, R157, 0x2, 0x1f ;  /* 0x08401f009d9c7f89 */ /* 0x01032200000e0000 */
[----:B------:R-:W-:Y:S05]  /*4650*/  @P2 BRA `(.L_x_11110) ;  /* 0x000000b000002947 */ /* 0x000fea0003800000 */
[C---:B----4-:R-:W-:Y:S02]  /*4660*/  FMUL.FTZ R159, R163.reuse, R156 ;  /* 0x0000009ca39f7220 */ /* 0x050fe40000410000 */
[----:B0-----:R-:W-:-:S02]  /*4670*/  FMUL.FTZ R121, R163, R108 ;  /* 0x0000006ca3797220 */ /* 0x001fc40000410000 */
[CC--:B---3--:R-:W-:Y:S02]  /*4680*/  FMUL.FTZ R161, R163.reuse, R110.reuse ;  /* 0x0000006ea3a17220 */ /* 0x0c8fe40000410000 */
        /* <DEDUP_REMOVED lines=8> */
.L_x_11110:
[----:B------:R-:W-:Y:S05]  /*4710*/  BSYNC B0 ;  /* 0x0000000000007941 */ /* 0x000fea0003800000 */
.L_x_11109:
[----:B--2---:R2:W1:Y:S01]  /*4720*/  SHFL.DOWN PT, R154, R162, 0x4, 0x1f ;  /* 0x08801f00a29a7f89 */ /* 0x00446200000e0000 */
[----:B------:R-:W-:Y:S03]  /*4730*/  BSSY B0, `(.L_x_11111) ;  /* 0x0000010000007945 */ /* 0x000fe60003800000 */
[----:B0-----:R2:W0:Y:S04]  /*4740*/  SHFL.DOWN PT, R108, R163, 0x4, 0x1f ;  /* 0x08801f00a36c7f89 */ /* 0x00142800000e0000 */
[----:B---3--:R2:W3:Y:S04]  /*4750*/  SHFL.DOWN PT, R110, R160, 0x4, 0x1f ;  /* 0x08801f00a06e7f89 */ /* 0x0084e800000e0000 */
        /* <DEDUP_REMOVED lines=13> */
.L_x_11112:
[----:B------:R-:W-:Y:S05]  /*4830*/  BSYNC B0 ;  /* 0x0000000000007941 */ /* 0x000fea0003800000 */
.L_x_11111:
[----:B-1----:R1:W2:Y:S01]  /*4840*/  SHFL.DOWN PT, R154, R162, 0x8, 0x1f ;  /* 0x09001f00a29a7f89 */ /* 0x0022a200000e0000 */
        /* <DEDUP_REMOVED lines=16> */
.L_x_11114:
[----:B------:R-:W-:Y:S05]  /*4950*/  BSYNC B0 ;  /* 0x0000000000007941 */ /* 0x000fea0003800000 */
.L_x_11113:
        /* <DEDUP_REMOVED lines=17> */
.L_x_11116:
[----:B------:R-:W-:Y:S05]  /*4a70*/  BSYNC B0 ;  /* 0x0000000000007941 */ /* 0x000fea0003800000 */
.L_x_11115:
[----:B------:R-:W-:Y:S01]  /*4a80*/  SHFL.DOWN PT, R159, R163, 0x1, 0x1f ;  /* 0x08201f00a39f7f89 */ /* 0x000fe200000e0000 */
[----:B------:R-:W-:Y:S01]  /*4a90*/  ISETP.NE.AND P2, PT, R41, RZ, PT ;  /* 0x000000ff2900720c */ /* 0x000fe20003f45270 */
[----:B------:R-:W-:Y:S02]  /*4aa0*/  BSSY B0, `(.L_x_11117) ;  /* 0x000015e000007945 */ /* 0x000fe40003800000 */
[----:B---3--:R-:W3:Y:S04]  /*4ab0*/  SHFL.IDX PT, R110, R7, RZ, 0x1f ;  /* 0x00001fff076e7589 */ /* 0x008ee800000e0000 */
[----:B0-----:R-:W0:Y:S04]  /*4ac0*/  SHFL.IDX PT, R108, R6, RZ, 0x1f ;  /* 0x00001fff066c7589 */ /* 0x001e2800000e0000 */
[----:B-1----:R-:W1:Y:S04]  /*4ad0*/  SHFL.DOWN PT, R154, R162, 0x1, 0x1f ;  /* 0x08201f00a29a7f89 */ /* 0x002e6800000e0000 */
[----:B----4-:R-:W4:Y:S04]  /*4ae0*/  SHFL.DOWN PT, R156, R160, 0x1, 0x1f ;  /* 0x08201f00a09c7f89 */ /* 0x010f2800000e0000 */
[----:B------:R-:W5:Y:S04]  /*4af0*/  SHFL.DOWN PT, R158, R157, 0x1, 0x1f ;  /* 0x08201f009d9e7f89 */ /* 0x000f6800000e0000 */
[----:B--2---:R-:W-:Y:S01]  /*4b00*/  SHFL.IDX PT, R163, R163, RZ, 0x1f ;  /* 0x00001fffa3a37589 */ /* 0x004fe200000e0000 */
[----:B---3--:R-:W-:-:S03]  /*4b10*/  @P1 FMUL.FTZ R121, R159, R110 ;  /* 0x0000006e9f791220 */ /* 0x008fc60000410000 */
[----:B------:R-:W-:Y:S01]  /*4b20*/  SHFL.IDX PT, R162, R162, RZ, 0x1f ;  /* 0x00001fffa2a27589 */ /* 0x000fe200000e0000 */
[----:B0-----:R-:W-:-:S03]  /*4b30*/  @P1 FMUL.FTZ R159, R159, R108 ;  /* 0x0000006c9f9f1220 */ /* 0x001fc60000410000 */
[----:B------:R-:W-:Y:S01]  /*4b40*/  SHFL.IDX PT, R160, R160, RZ, 0x1f ;  /* 0x00001fffa0a07589 */ /* 0x000fe200000e0000 */
[----:B-1----:R-:W-:-:S03]  /*4b50*/  @P1 FFMA.FTZ R121, R154, R108, -R121 ;  /* 0x0000006c9a791223 */ /* 0x002fc60000010879 */
[----:B------:R-:W-:Y:S01]  /*4b60*/  SHFL.IDX PT, R157, R157, RZ, 0x1f ;  /* 0x00001fff9d9d7589 */ /* 0x000fe200000e0000 */
[----:B------:R-:W-:Y:S02]  /*4b70*/  @P1 FFMA.FTZ R159, R154, R110, R159 ;  /* 0x0000006e9a9f1223 */ /* 0x000fe4000001009f */
[----:B----4-:R-:W-:Y:S02]  /*4b80*/  @P1 FADD.FTZ R108, R156, R121 ;  /* 0x000000799c6c1221 */ /* 0x010fe40000010000 */
[----:B-----5:R-:W-:Y:S01]  /*4b90*/  @P1 FADD.FTZ R110, R158, R159 ;  /* 0x0000009f9e6e1221 */ /* 0x020fe20000010000 */
        /* <DEDUP_REMOVED lines=25> */
[----:B------:R-:W-:Y:S01]  /*4d30*/  ISETP.GT.AND P0, PT, R42, 0x1e, PT ;  /* 0x0000001e2a00780c */ /* 0x000fe20003f04270 */
        /* <DEDUP_REMOVED lines=56> */
[----:B------:R-:W-:-:S02]  /*50c0*/  FADD.FTZ R135, -R114, R147 ;  /* 0x0000009372877221 */ /* 0x000fc40000010100 */
[----:B------:R-:W-:Y:S02]  /*50d0*/  FADD.FTZ R118, R118, R11 ;  /* 0x0000000b76767221 */ /* 0x000fe40000010000 */
[----:B------:R-:W-:Y:S02]  /*50e0*/  FFMA.FTZ R11, R85, R10, RZ ;  /* 0x0000000a550b7223 */ /* 0x000fe400000100ff */
[C---:B------:R-:W-:Y:S02]  /*50f0*/  FFMA.FTZ R131, -R74.reuse, R107, R10 ;  /* 0x0000006b4a837223 */ /* 0x040fe4000001010a */
[----:B------:R-:W-:Y:S02]  /*5100*/  FMUL.FTZ R114, R74, R135 ;  /* 0x000000874a727220 */ /* 0x000fe40000410000 */
[----:B------:R-:W-:Y:S02]  /*5110*/  FADD.FTZ R148, RZ, R148 ;  /* 0x00000094ff947221 */ /* 0x000fe40000010000 */
        /* <DEDUP_REMOVED lines=10> */
[----:B------:R-:W-:Y:S02]  /*51c0*/  FFMA.FTZ R145, R131, R116, R145 ;  /* 0x0000007483917223 */ /* 0x000fe40000010091 */
[----:B------:R-:W-:Y:S02]  /*51d0*/  FFMA.FTZ R150, R141, R148, R9 ;  /* 0x000000948d967223 */ /* 0x000fe40000010009 */
[----:B------:R-:W-:-:S02]  /*51e0*/  FMUL.FTZ R151, R132, R129 ;  /* 0x0000008184977220 */ /* 0x000fc40000410000 */
[----:B------:R-:W-:Y:S02]  /*51f0*/  FFMA.FTZ R154, R124, R129, R147 ;  /* 0x000000817c9a7223 */ /* 0x000fe40000010093 */
[----:B------:R-:W-:Y:S02]  /*5200*/  FMUL.FTZ R147, R128, R116 ;  /* 0x0000007480937220 */ /* 0x000fe40000410000 */
[----:B------:R-:W-:Y:S02]  /*5210*/  FFMA.FTZ R152, R141, R10, -R152 ;  /* 0x0000000a8d987223 */ /* 0x000fe40000010898 */
[----:B------:R-:W-:Y:S02]  /*5220*/  FADD.FTZ R145, RZ, R145 ;  /* 0x00000091ff917221 */ /* 0x000fe40000010000 */
[----:B------:R-:W-:Y:S02]  /*5230*/  FADD.FTZ R150, RZ, R150 ;  /* 0x00000096ff967221 */ /* 0x000fe40000010000 */
[----:B------:R-:W-:-:S02]  /*5240*/  FFMA.FTZ R9, R124, R149, -R151 ;  /* 0x000000957c097223 */ /* 0x000fc40000010897 */
[----:B------:R-:W-:Y:S02]  /*5250*/  FFMA.FTZ R149, R131, R114, -R147 ;  /* 0x0000007283957223 */ /* 0x000fe40000010893 */
[----:B------:R-:W-:Y:S02]  /*5260*/  FADD.FTZ R114, R145, R154 ;  /* 0x0000009a91727221 */ /* 0x000fe40000010000 */
[----:B------:R-:W-:Y:S02]  /*5270*/  FFMA.FTZ R152, R84, R115, R152 ;  /* 0x0000007354987223 */ /* 0x000fe40000010098 */
[----:B------:R-:W-:Y:S02]  /*5280*/  FMUL.FTZ R145, R139, R150 ;  /* 0x000000968b917220 */ /* 0x000fe40000410000 */
[C---:B------:R-:W-:Y:S02]  /*5290*/  FMUL.FTZ R151, R78.reuse, R137 ;  /* 0x000000894e977220 */ /* 0x040fe40000410000 */
[----:B------:R-:W-:-:S02]  /*52a0*/  FMUL.FTZ R141, R78, R122 ;  /* 0x0000007a4e8d7220 */ /* 0x000fc40000410000 */
[----:B------:R-:W-:Y:S02]  /*52b0*/  FMUL.FTZ R147, R139, R152 ;  /* 0x000000988b937220 */ /* 0x000fe40000410000 */
[----:B------:R-:W-:Y:S02]  /*52c0*/  FFMA.FTZ R11, R89, R126, R11 ;  /* 0x0000007e590b7223 */ /* 0x000fe4000001000b */
[----:B------:R-:W-:Y:S02]  /*52d0*/  FFMA.FTZ R139, R123, R152, -R145 ;  /* 0x000000987b8b7223 */ /* 0x000fe40000010891 */
[----:B------:R-:W-:Y:S02]  /*52e0*/  FFMA.FTZ R126, -R78, R111, R126 ;  /* 0x0000006f4e7e7223 */ /* 0x000fe4000001017e */
[C---:B------:R-:W-:Y:S02]  /*52f0*/  FMUL.FTZ R153, R140.reuse, R151 ;  /* 0x000000978c997220 */ /* 0x040fe40000410000 */
[----:B------:R-:W-:-:S02]  /*5300*/  FMUL.FTZ R145, R140, R141 ;  /* 0x0000008d8c917220 */ /* 0x000fc40000410000 */
[----:B------:R-:W-:Y:S02]  /*5310*/  FADD.FTZ R154, RZ, R149 ;  /* 0x00000095ff9a7221 */ /* 0x000fe40000010000 */
[----:B------:R-:W-:Y:S02]  /*5320*/  FFMA.FTZ R149, R123, R150, R147 ;  /* 0x000000967b957223 */ /* 0x000fe40000010093 */
[C---:B------:R-:W-:Y:S02]  /*5330*/  FFMA.FTZ R153, R126.reuse, R141, R153 ;  /* 0x0000008d7e997223 */ /* 0x040fe40000010099 */
[----:B------:R-:W-:Y:S02]  /*5340*/  FFMA.FTZ R123, R126, R151, -R145 ;  /* 0x000000977e7b7223 */ /* 0x000fe40000010891 */
[----:B------:R-:W-:Y:S02]  /*5350*/  FMUL.FTZ R151, R80, R143 ;  /* 0x0000008f50977220 */ /* 0x000fe40000410000 */
[----:B------:R-:W-:-:S02]  /*5360*/  FADD.FTZ R154, R154, R9 ;  /* 0x000000099a9a7221 */ /* 0x000fc40000010000 */
[----:B------:R-:W-:Y:S02]  /*5370*/  FADD.FTZ R147, R114, R153 ;  /* 0x0000009972937221 */ /* 0x000fe40000010000 */
[----:B------:R-:W-:Y:S02]  /*5380*/  FADD.FTZ R149, RZ, R149 ;  /* 0x00000095ff957221 */ /* 0x000fe40000010000 */
[----:B------:R-:W-:Y:S02]  /*5390*/  FFMA.FTZ R9, R86, R117, R139 ;  /* 0x0000007556097223 */ /* 0x000fe4000001008b */
[C---:B------:R-:W-:Y:S02]  /*53a0*/  FFMA.FTZ R114, -R80.reuse, R113, R8 ;  /* 0x0000007150727223 */ /* 0x040fe40000010108 */
[----:B------:R-:W-:Y:S02]  /*53b0*/  FMUL.FTZ R145, R80, R142 ;  /* 0x0000008e50917220 */ /* 0x000fe40000410000 */
[----:B------:R-:W-:-:S02]  /*53c0*/  FMUL.FTZ R139, R144, R151 ;  /* 0x00000097908b7220 */ /* 0x000fc40000410000 */
[----:B------:R-:W-:Y:S02]  /*53d0*/  FFMA.FTZ R11, R91, R8, R11 ;  /* 0x000000085b0b7223 */ /* 0x000fe4000001000b */
[C---:B------:R-:W-:Y:S02]  /*53e0*/  FMUL.FTZ R8, R146.reuse, R149 ;  /* 0x0000009592087220 */ /* 0x040fe40000410000 */
[----:B------:R-:W-:Y:S02]  /*53f0*/  FMUL.FTZ R161, R146, R9 ;  /* 0x0000000992a17220 */ /* 0x000fe40000410000 */
[-C--:B------:R-:W-:Y:S02]  /*5400*/  FFMA.FTZ R146, R114, R145.reuse, R139 ;  /* 0x0000009172927223 */ /* 0x080fe4000001008b */
[----:B------:R-:W-:Y:S02]  /*5410*/  FMUL.FTZ R153, R144, R145 ;  /* 0x0000009190997220 */ /* 0x000fe40000410000 */
[----:B------:R-:W-:-:S02]  /*5420*/  FMUL.FTZ R139, R82, R130 ;  /* 0x00000082528b7220 */ /* 0x000fc40000410000 */
[C---:B------:R-:W-:Y:S02]  /*5430*/  FFMA.FTZ R8, R112.reuse, R9, -R8 ;  /* 0x0000000970087223 */ /* 0x040fe40000010808 */
[----:B------:R-:W-:Y:S02]  /*5440*/  FFMA.FTZ R161, R112, R149, R161 ;  /* 0x0000009570a17223 */ /* 0x000fe400000100a1 */
[----:B------:R-:W-:Y:S02]  /*5450*/  FADD.FTZ R154, R154, R123 ;  /* 0x0000007b9a9a7221 */ /* 0x000fe40000010000 */
[----:B------:R-:W-:Y:S02]  /*5460*/  FADD.FTZ R112, R147, R146 ;  /* 0x0000009293707221 */ /* 0x000fe40000010000 */
[----:B------:R-:W-:Y:S02]  /*5470*/  FFMA.FTZ R123, R85, -R128, RZ ;  /* 0x80000080557b7223 */ /* 0x000fe400000100ff */
[----:B------:R-:W-:-:S02]  /*5480*/  FFMA.FTZ R153, R114, R151, -R153 ;  /* 0x0000009772997223 */ /* 0x000fc40000010899 */
[----:B------:R-:W-:Y:S02]  /*5490*/  FFMA.FTZ R147, R93, R10, R11 ;  /* 0x0000000a5d937223 */ /* 0x000fe4000001000b */
[C---:B------:R-:W-:Y:S02]  /*54a0*/  FFMA.FTZ R146, -R82.reuse, R105, R10 ;  /* 0x0000006952927223 */ /* 0x040fe4000001010a */
[----:B------:R-:W-:Y:S02]  /*54b0*/  FMUL.FTZ R151, R82, R127 ;  /* 0x0000007f52977220 */ /* 0x000fe40000410000 */
[----:B------:R-:W-:Y:S02]  /*54c0*/  FMUL.FTZ R10, R148, R139 ;  /* 0x0000008b940a7220 */ /* 0x000fe40000410000 */
[----:B------:R-:W-:Y:S02]  /*54d0*/  FFMA.FTZ R11, R87, -R132, R123 ;  /* 0x80000084570b7223 */ /* 0x000fe4000001007b */
[----:B------:R-:W-:-:S02]  /*54e0*/  FADD.FTZ R155, R154, R153 ;  /* 0x000000999a9b7221 */ /* 0x000fc40000010000 */
[----:B------:R-:W-:Y:S02]  /*54f0*/  FFMA.FTZ R123, R95, R152, R147 ;  /* 0x000000985f7b7223 */ /* 0x000fe40000010093 */
[----:B------:R-:W-:Y:S02]  /*5500*/  FFMA.FTZ R154, R146, R151, -R10 ;  /* 0x00000097929a7223 */ /* 0x000fe4000001080a */
[----:B------:R-:W-:Y:S02]  /*5510*/  FFMA.FTZ R147, -R84, R115, R152 ;  /* 0x0000007354937223 */ /* 0x000fe40000010198 */
[----:B------:R-:W-:Y:S02]  /*5520*/  FMUL.FTZ R151, R148, R151 ;  /* 0x0000009794977220 */ /* 0x000fe40000410000 */
[C---:B------:R-:W-:Y:S02]  /*5530*/  FMUL.FTZ R10, R84.reuse, R23 ;  /* 0x00000017540a7220 */ /* 0x040fe40000410000 */
[----:B------:R-:W-:-:S02]  /*5540*/  FMUL.FTZ R152, R84, R22 ;  /* 0x0000001654987220 */ /* 0x000fc40000410000 */
[----:B------:R-:W-:Y:S02]  /*5550*/  FFMA.FTZ R151, R146, R139, R151 ;  /* 0x0000008b92977223 */ /* 0x000fe40000010097 */
[C---:B------:R-:W-:Y:S02]  /*5560*/  FMUL.FTZ R153, R150.reuse, R10 ;  /* 0x0000000a96997220 */ /* 0x040fe40000410000 */
[-C--:B------:R-:W-:Y:S02]  /*5570*/  FMUL.FTZ R156, R150, R152.reuse ;  /* 0x00000098969c7220 */ /* 0x080fe40000410000 */
[----:B------:R-:W-:Y:S02]  /*5580*/  FADD.FTZ R112, R112, R151 ;  /* 0x0000009770707221 */ /* 0x000fe40000010000 */
[C---:B------:R-:W-:Y:S02]  /*5590*/  FFMA.FTZ R153, R147.reuse, R152, R153 ;  /* 0x0000009893997223 */ /* 0x040fe40000010099 */
[----:B------:R-:W-:-:S02]  /*55a0*/  FFMA.FTZ R10, R147, R10, -R156 ;  /* 0x0000000a930a7223 */ /* 0x000fc4000001089c */
[----:B------:R-:W-:Y:S02]  /*55b0*/  FFMA.FTZ R156, R98, R9, R123 ;  /* 0x00000009629c7223 */ /* 0x000fe4000001007b */
[----:B------:R-:W-:Y:S02]  /*55c0*/  FMUL.FTZ R123, R86, R108 ;  /* 0x0000006c567b7220 */ /* 0x000fe40000410000 */
[----:B------:R-:W-:Y:S02]  /*55d0*/  FFMA.FTZ R11, R89, -R140, R11 ;  /* 0x8000008c590b7223 */ /* 0x000fe4000001000b */
[----:B------:R-:W-:Y:S02]  /*55e0*/  FADD.FTZ R153, R112, R153 ;  /* 0x0000009970997221 */ /* 0x000fe40000010000 */
[----:B------:R-:W-:Y:S02]  /*55f0*/  FFMA.FTZ R112, -R86, R117, R9 ;  /* 0x0000007556707223 */ /* 0x000fe40000010109 */
[----:B------:R-:W-:-:S02]  /*5600*/  FFMA.FTZ R164, R88, R119, R8 ;  /* 0x0000007758a47223 */ /* 0x000fc40000010008 */
[----:B------:R-:W-:Y:S02]  /*5610*/  FADD.FTZ R155, R155, R154 ;  /* 0x0000009a9b9b7221 */ /* 0x000fe40000010000 */
[----:B------:R-:W-:Y:S02]  /*5620*/  FMUL.FTZ R9, R86, R121 ;  /* 0x0000007956097220 */ /* 0x000fe40000410000 */
[----:B------:R-:W-:Y:S02]  /*5630*/  FMUL.FTZ R8, R149, R123 ;  /* 0x0000007b95087220 */ /* 0x000fe40000410000 */
[----:B------:R-:W-:Y:S02]  /*5640*/  FADD.FTZ R161, RZ, R161 ;  /* 0x000000a1ffa17221 */ /* 0x000fe40000010000 */
[----:B------:R-:W-:Y:S02]  /*5650*/  FMUL.FTZ R154, R88, R110 ;  /* 0x0000006e589a7220 */ /* 0x000fe40000410000 */
[----:B------:R-:W-:-:S02]  /*5660*/  FFMA.FTZ R11, R91, -R144, R11 ;  /* 0x800000905b0b7223 */ /* 0x000fc4000001000b */
[-C--:B------:R-:W-:Y:S02]  /*5670*/  FFMA.FTZ R8, R112, R9.reuse, -R8 ;  /* 0x0000000970087223 */ /* 0x080fe40000010808 */
[----:B------:R-:W-:Y:S02]  /*5680*/  FMUL.FTZ R159, R149, R9 ;  /* 0x00000009959f7220 */ /* 0x000fe40000410000 */
[C---:B------:R-:W-:Y:S02]  /*5690*/  FMUL.FTZ R158, R88.reuse, R125 ;  /* 0x0000007d589e7220 */ /* 0x040fe40000410000 */
[----:B------:R-:W-:Y:S02]  /*56a0*/  FFMA.FTZ R151, -R88, R119, R164 ;  /* 0x0000007758977223 */ /* 0x000fe400000101a4 */
[----:B------:R-:W-:Y:S02]  /*56b0*/  FMUL.FTZ R9, R161, R154 ;  /* 0x0000009aa1097220 */ /* 0x000fe40000410000 */
[----:B------:R-:W-:-:S02]  /*56c0*/  FFMA.FTZ R11, R93, -R148, R11 ;  /* 0x800000945d0b7223 */ /* 0x000fc4000001000b */
[----:B------:R-:W-:Y:S02]  /*56d0*/  FADD.FTZ R155, R155, R10 ;  /* 0x0000000a9b9b7221 */ /* 0x000fe40000010000 */
[----:B------:R-:W-:Y:S02]  /*56e0*/  FFMA.FTZ R10, R112, R123, R159 ;  /* 0x0000007b700a7223 */ /* 0x000fe4000001009f */
[----:B------:R-:W-:Y:S02]  /*56f0*/  FFMA.FTZ R9, R151, R158, -R9 ;  /* 0x0000009e97097223 */ /* 0x000fe40000010809 */
[----:B------:R-:W-:Y:S02]  /*5700*/  FFMA.FTZ R11, R95, -R150, R11 ;  /* 0x800000965f0b7223 */ /* 0x000fe4000001000b */
[----:B------:R-:W-:Y:S02]  /*5710*/  FMUL.FTZ R158, R161, R158 ;  /* 0x0000009ea19e7220 */ /* 0x000fe40000410000 */
[----:B------:R-:W-:-:S02]  /*5720*/  FFMA.FTZ R156, R99, R164, R156 ;  /* 0x000000a4639c7223 */ /* 0x000fc4000001009c */
[----:B------:R-:W-:Y:S02]  /*5730*/  FADD.FTZ R153, R153, R10 ;  /* 0x0000000a99997221 */ /* 0x000fe40000010000 */
[----:B------:R-:W-:Y:S02]  /*5740*/  FADD.FTZ R8, R155, R8 ;  /* 0x000000089b087221 */ /* 0x000fe40000010000 */
[----:B------:R-:W-:Y:S02]  /*5750*/  FFMA.FTZ R10, R98, -R149, R11 ;  /* 0x80000095620a7223 */ /* 0x000fe4000001000b */
[----:B------:R-:W-:Y:S02]  /*5760*/  FFMA.FTZ R164, R151, R154, R158 ;  /* 0x0000009a97a47223 */ /* 0x000fe4000001009e */
[----:B------:R-:W-:Y:S02]  /*5770*/  FADD.FTZ R158, R8, R9 ;  /* 0x00000009089e7221 */ /* 0x000fe40000010000 */
[----:B------:R-:W-:Y:S01]  /*5780*/  FFMA.FTZ R155, R99, -R161, R10 ;  /* 0x800000a1639b7223 */ /* 0x000fe2000001000a */
[----:B------:R-:W-:Y:S01]  /*5790*/  MOV R10, R156 ;  /* 0x0000009c000a7202 */ /* 0x000fe20000000f00 */
[----:B------:R-:W-:Y:S01]  /*57a0*/  FADD.FTZ R8, R153, R164 ;  /* 0x000000a499087221 */ /* 0x000fe20000010000 */
[----:B------:R-:W0:Y:S01]  /*57b0*/  SHFL.DOWN PT, R159, R158, 0x1, 0x1f ;  /* 0x08201f009e9f7f89 */ /* 0x000e2200000e0000 */
[----:B------:R-:W-:Y:S01]  /*57c0*/  MOV R9, R158 ;  /* 0x0000009e00097202 */ /* 0x000fe20000000f00 */
[----:B------:R-:W-:Y:S01]  /*57d0*/  FADD.FTZ R33, R154, R33 ;  /* 0x000000219a217221 */ /* 0x000fe20000010000 */
[----:B------:R-:W-:Y:S01]  /*57e0*/  MOV R11, R155 ;  /* 0x0000009b000b7202 */ /* 0x000fe20000000f00 */
[----:B------:R-:W1:Y:S01]  /*57f0*/  SHFL.DOWN PT, R153, R156, 0x1, 0x1f ;  /* 0x08201f009c997f89 */ /* 0x000e6200000e0000 */
[----:B------:R-:W-:-:S02]  /*5800*/  FADD.FTZ R30, R123, R30 ;  /* 0x0000001e7b1e7221 */ /* 0x000fc40000010000 */
[----:B------:R-:W-:Y:S01]  /*5810*/  FADD.FTZ R29, R152, R29 ;  /* 0x0000001d981d7221 */ /* 0x000fe20000010000 */
[----:B------:R-:W2:Y:S01]  /*5820*/  SHFL.DOWN PT, R164, R155, 0x1, 0x1f ;  /* 0x08201f009ba47f89 */ /* 0x000ea200000e0000 */
[----:B------:R-:W-:Y:S02]  /*5830*/  FADD.FTZ R26, R139, R26 ;  /* 0x0000001a8b1a7221 */ /* 0x000fe40000010000 */
[----:B------:R-:W-:Y:S01]  /*5840*/  FADD.FTZ R25, R145, R25 ;  /* 0x0000001991197221 */ /* 0x000fe20000010000 */
[----:B------:R-:W3:Y:S01]  /*5850*/  SHFL.DOWN PT, R165, R8, 0x1, 0x1f ;  /* 0x08201f0008a57f89 */ /* 0x000ee200000e0000 */
[----:B------:R-:W-:Y:S02]  /*5860*/  FADD.FTZ R0, R141, R0 ;  /* 0x000000008d007221 */ /* 0x000fe40000010000 */
[----:B------:R-:W-:Y:S02]  /*5870*/  FADD.FTZ R106, R129, R106 ;  /* 0x0000006a816a7221 */ /* 0x000fe40000010000 */
[----:B------:R-:W-:-:S02]  /*5880*/  FADD.FTZ R75, R116, R75 ;  /* 0x0000004b744b7221 */ /* 0x000fc40000010000 */
[----:B0-----:R-:W-:Y:S02]  /*5890*/  @!P0 FADD.FTZ R9, R9, R159 ;  /* 0x0000009f09098221 */ /* 0x001fe40000010000 */
[----:B------:R-:W-:Y:S02]  /*58a0*/  FMUL.FTZ R159, R163, R7 ;  /* 0x00000007a39f7220 */ /* 0x000fe40000410000 */
[----:B-1----:R-:W-:Y:S01]  /*58b0*/  @!P0 FADD.FTZ R10, R10, R153 ;  /* 0x000000990a0a8221 */ /* 0x002fe20000010000 */
[----:B------:R-:W0:Y:S01]  /*58c0*/  SHFL.DOWN PT, R156, R9, 0x2, 0x1f ;  /* 0x08401f00099c7f89 */ /* 0x000e2200000e0000 */
[-C--:B------:R-:W-:Y:S02]  /*58d0*/  FFMA.FTZ R159, R162, R6.reuse, -R159 ;  /* 0x00000006a29f7223 */ /* 0x080fe4000001089f */
        /* <DEDUP_REMOVED lines=9> */
[-C--:B------:R-:W-:Y:S02]  /*5970*/  FFMA.FTZ R6, R20, R125.reuse, -R6 ;  /* 0x0000007d14067223 */ /* 0x080fe40000010806 */
[----:B------:R-:W-:-:S02]  /*5980*/  FMUL.FTZ R125, R21, R125 ;  /* 0x0000007d157d7220 */ /* 0x000fc40000410000 */
[----:B------:R-:W-:Y:S02]  /*5990*/  FMUL.FTZ R161, R161, R6 ;  /* 0x00000006a1a17220 */ /* 0x000fe40000410000 */
[----:B------:R-:W-:Y:S02]  /*59a0*/  FMUL.FTZ R163, R163, R4 ;  /* 0x00000004a3a37220 */ /* 0x000fe40000410000 */
[----:B------:R-:W-:Y:S02]  /*59b0*/  FFMA.FTZ R164, R162, R7, R164 ;  /* 0x00000007a2a47223 */ /* 0x000fe400000100a4 */
[----:B0-----:R-:W-:Y:S02]  /*59c0*/  @!P0 FADD.FTZ R9, R9, R156 ;  /* 0x0000009c09098221 */ /* 0x001fe40000010000 */
[----:B------:R-:W-:Y:S02]  /*59d0*/  FADD.FTZ R6, R160, R159 ;  /* 0x0000009fa0067221 */ /* 0x000fe40000010000 */
[----:B-1----:R-:W-:Y:S01]  /*59e0*/  @!P0 FADD.FTZ R10, R10, R153 ;  /* 0x000000990a0a8221 */ /* 0x002fe20000010000 */
[----:B------:R-:W0:Y:S01]  /*59f0*/  SHFL.DOWN PT, R156, R9, 0x4, 0x1f ;  /* 0x08801f00099c7f89 */ /* 0x000e2200000e0000 */
[----:B------:R-:W-:-:S02]  /*5a00*/  FFMA.FTZ R160, R20, R110, R125 ;  /* 0x0000006e14a07223 */ /* 0x000fc4000001007d */
[----:B--2---:R-:W-:Y:S01]  /*5a10*/  @!P0 FADD.FTZ R11, R11, R158 ;  /* 0x0000009e0b0b8221 */ /* 0x004fe20000010000 */
[----:B------:R-:W1:Y:S01]  /*5a20*/  SHFL.DOWN PT, R153, R10, 0x4, 0x1f ;  /* 0x08801f000a997f89 */ /* 0x000e6200000e0000 */
[----:B------:R-:W-:Y:S02]  /*5a30*/  FFMA.FTZ R4, R162, R4, -R165 ;  /* 0x00000004a2047223 */ /* 0x000fe400000108a5 */
[----:B---3--:R-:W-:Y:S01]  /*5a40*/  @!P0 FADD.FTZ R8, R8, R155 ;  /* 0x0000009b08088221 */ /* 0x008fe20000010000 */
[----:B------:R-:W2:Y:S01]  /*5a50*/  SHFL.DOWN PT, R158, R11, 0x4, 0x1f ;  /* 0x08801f000b9e7f89 */ /* 0x000ea200000e0000 */
[----:B------:R-:W-:Y:S01]  /*5a60*/  ISETP.GT.AND P0, PT, R42, 0x1b, PT ;  /* 0x0000001b2a00780c */ /* 0x000fe20003f04270 */
[----:B------:R-:W-:Y:S02]  /*5a70*/  FFMA.FTZ R5, R162, R5, R163 ;  /* 0x00000005a2057223 */ /* 0x000fe400000100a3 */
[----:B------:R-:W3:Y:S01]  /*5a80*/  SHFL.DOWN PT, R155, R8, 0x4, 0x1f ;  /* 0x08801f00089b7f89 */ /* 0x000ee200000e0000 */
[----:B------:R-:W-:-:S02]  /*5a90*/  FADD.FTZ R7, R157, R164 ;  /* 0x000000a49d077221 */ /* 0x000fc40000010000 */
[----:B------:R-:W-:Y:S02]  /*5aa0*/  FFMA.FTZ R161, R151, R160, R161 ;  /* 0x000000a097a17223 */ /* 0x000fe400000100a1 */
[----:B------:R-:W-:Y:S01]  /*5ab0*/  FMUL.FTZ R125, R21, R108 ;  /* 0x0000006c157d7220 */ /* 0x000fe20000410000 */
[----:B------:R4:W-:Y:S01]  /*5ac0*/  @!P2 STS.128 [UR4+0x1770], R4 ;  /* 0x00177004ff00a988 */ /* 0x0009e20008000c04 */
[----:B------:R-:W-:Y:S02]  /*5ad0*/  FFMA.FTZ R110, R119, R110, R161 ;  /* 0x0000006e776e7223 */ /* 0x000fe400000100a1 */
[-C--:B------:R-:W-:Y:S02]  /*5ae0*/  FFMA.FTZ R160, R20, R121.reuse, -R125 ;  /* 0x0000007914a07223 */ /* 0x080fe4000001087d */
[----:B------:R-:W-:Y:S02]  /*5af0*/  FMUL.FTZ R121, R21, R121 ;  /* 0x0000007915797220 */ /* 0x000fe40000410000 */
[----:B0-----:R-:W-:-:S02]  /*5b00*/  @!P0 FADD.FTZ R9, R9, R156 ;  /* 0x0000009c09098221 */ /* 0x001fc40000010000 */
[----:B------:R-:W-:Y:S02]  /*5b10*/  FMUL.FTZ R160, R149, R160 ;  /* 0x000000a095a07220 */ /* 0x000fe40000410000 */
[----:B-1----:R-:W-:Y:S01]  /*5b20*/  @!P0 FADD.FTZ R10, R10, R153 ;  /* 0x000000990a0a8221 */ /* 0x002fe20000010000 */
[----:B------:R-:W-:Y:S01]  /*5b30*/  SHFL.DOWN PT, R154, R9, 0x8, 0x1f ;  /* 0x09001f00099a7f89 */ /* 0x000fe200000e0000 */
[----:B------:R-:W-:Y:S02]  /*5b40*/  FFMA.FTZ R121, R20, R108, R121 ;  /* 0x0000006c14797223 */ /* 0x000fe40000010079 */
[----:B--2---:R-:W-:Y:S01]  /*5b50*/  @!P0 FADD.FTZ R11, R11, R158 ;  /* 0x0000009e0b0b8221 */ /* 0x004fe20000010000 */
[----:B------:R-:W0:Y:S01]  /*5b60*/  SHFL.DOWN PT, R119, R10, 0x8, 0x1f ;  /* 0x09001f000a777f89 */ /* 0x000e2200000e0000 */
[----:B----4-:R-:W-:Y:S02]  /*5b70*/  FMUL.FTZ R4, R21, R22 ;  /* 0x0000001615047220 */ /* 0x010fe40000410000 */
[----:B---3--:R-:W-:Y:S01]  /*5b80*/  @!P0 FADD.FTZ R8, R8, R155 ;  /* 0x0000009b08088221 */ /* 0x008fe20000010000 */
[----:B------:R-:W1:Y:S01]  /*5b90*/  SHFL.DOWN PT, R156, R11, 0x8, 0x1f ;  /* 0x09001f000b9c7f89 */ /* 0x000e6200000e0000 */
[----:B------:R-:W-:Y:S01]  /*5ba0*/  ISETP.GT.AND P0, PT, R42, 0x17, PT ;  /* 0x000000172a00780c */ /* 0x000fe20003f04270 */
[----:B------:R-:W-:-:S02]  /*5bb0*/  FFMA.FTZ R5, R20, R23, -R4 ;  /* 0x0000001714057223 */ /* 0x000fc40000010804 */
[----:B------:R-:W2:Y:S01]  /*5bc0*/  SHFL.DOWN PT, R7, R8, 0x8, 0x1f ;  /* 0x09001f0008077f89 */ /* 0x000ea200000e0000 */
[C---:B------:R-:W-:Y:S02]  /*5bd0*/  FMUL.FTZ R23, R21.reuse, R23 ;  /* 0x0000001715177220 */ /* 0x040fe40000410000 */
[C---:B------:R-:W-:Y:S02]  /*5be0*/  FMUL.FTZ R4, R21.reuse, R130 ;  /* 0x0000008215047220 */ /* 0x040fe40000410000 */
[----:B------:R-:W-:Y:S02]  /*5bf0*/  FMUL.FTZ R150, R150, R5 ;  /* 0x0000000596967220 */ /* 0x000fe40000410000 */
[C---:B------:R-:W-:Y:S02]  /*5c00*/  FFMA.FTZ R6, R20.reuse, R22, R23 ;  /* 0x0000001614067223 */ /* 0x040fe40000010017 */
[-C--:B------:R-:W-:Y:S02]  /*5c10*/  FFMA.FTZ R5, R20, R127.reuse, -R4 ;  /* 0x0000007f14057223 */ /* 0x080fe40000010804 */
[----:B------:R-:W-:-:S02]  /*5c20*/  FMUL.FTZ R127, R21, R127 ;  /* 0x0000007f157f7220 */ /* 0x000fc40000410000 */
[----:B------:R-:W-:Y:S02]  /*5c30*/  FFMA.FTZ R121, R112, R121, R160 ;  /* 0x0000007970797223 */ /* 0x000fe400000100a0 */
[----:B------:R-:W-:Y:S02]  /*5c40*/  FFMA.FTZ R6, R147, R6, R150 ;  /* 0x0000000693067223 */ /* 0x000fe40000010096 */
[----:B0-----:R-:W-:Y:S02]  /*5c50*/  @!P0 FADD.FTZ R10, R10, R119 ;  /* 0x000000770a0a8221 */ /* 0x001fe40000010000 */
[----:B------:R-:W-:Y:S02]  /*5c60*/  @!P0 FADD.FTZ R9, R9, R154 ;  /* 0x0000009a09098221 */ /* 0x000fe40000010000 */
[----:B-1----:R-:W-:Y:S02]  /*5c70*/  @!P0 FADD.FTZ R11, R11, R156 ;  /* 0x0000009c0b0b8221 */ /* 0x002fe40000010000 */
[----:B------:R-:W-:-:S02]  /*5c80*/  FMUL.FTZ R5, R148, R5 ;  /* 0x0000000594057220 */ /* 0x000fc40000410000 */
[----:B--2---:R-:W-:Y:S01]  /*5c90*/  @!P0 FADD.FTZ R8, R8, R7 ;  /* 0x0000000708088221 */ /* 0x004fe20000010000 */
[----:B------:R-:W-:Y:S01]  /*5ca0*/  ISETP.GT.AND P0, PT, R42, 0xf, PT ;  /* 0x0000000f2a00780c */ /* 0x000fe20003f04270 */
[----:B------:R-:W-:Y:S02]  /*5cb0*/  FFMA.FTZ R127, R20, R130, R127 ;  /* 0x00000082147f7223 */ /* 0x000fe4000001007f */
[----:B------:R-:W-:Y:S01]  /*5cc0*/  FMUL.FTZ R4, R21, R142 ;  /* 0x0000008e15047220 */ /* 0x000fe20000410000 */
[----:B------:R-:W-:Y:S01]  /*5cd0*/  SHFL.DOWN PT, R23, R8, 0x10, 0x1f ;  /* 0x0a001f0008177f89 */ /* 0x000fe200000e0000 */
[----:B------:R-:W-:Y:S02]  /*5ce0*/  FFMA.FTZ R121, R117, R108, R121 ;  /* 0x0000006c75797223 */ /* 0x000fe40000010079 */
[----:B------:R-:W-:Y:S01]  /*5cf0*/  FFMA.FTZ R6, R115, R22, R6 ;  /* 0x0000001673067223 */ /* 0x000fe20000010006 */
[----:B------:R-:W-:Y:S01]  /*5d00*/  SHFL.DOWN PT, R108, R11, 0x10, 0x1f ;  /* 0x0a001f000b6c7f89 */ /* 0x000fe200000e0000 */
[----:B------:R-:W-:-:S02]  /*5d10*/  FFMA.FTZ R127, R146, R127, R5 ;  /* 0x0000007f927f7223 */ /* 0x000fc40000010005 */
[----:B------:R-:W-:Y:S01]  /*5d20*/  FFMA.FTZ R5, R20, R143, -R4 ;  /* 0x0000008f14057223 */ /* 0x000fe20000010804 */
[----:B------:R-:W0:Y:S01]  /*5d30*/  SHFL.DOWN PT, R115, R10, 0x10, 0x1f ;  /* 0x0a001f000a737f89 */ /* 0x000e2200000e0000 */
[C---:B------:R-:W-:Y:S02]  /*5d40*/  FMUL.FTZ R4, R21.reuse, R120 ;  /* 0x0000007815047220 */ /* 0x040fe40000410000 */
[----:B------:R-:W-:Y:S01]  /*5d50*/  FMUL.FTZ R144, R144, R5 ;  /* 0x0000000590907220 */ /* 0x000fe20000410000 */
[----:B------:R-:W1:Y:S01]  /*5d60*/  SHFL.DOWN PT, R22, R9, 0x10, 0x1f ;  /* 0x0a001f0009167f89 */ /* 0x000e6200000e0000 */
[C---:B------:R-:W-:Y:S02]  /*5d70*/  FMUL.FTZ R5, R21.reuse, R122 ;  /* 0x0000007a15057220 */ /* 0x040fe40000410000 */
[----:B------:R-:W-:Y:S02]  /*5d80*/  FMUL.FTZ R143, R21, R143 ;  /* 0x0000008f158f7220 */ /* 0x000fe40000410000 */
[----:B------:R-:W-:-:S02]  /*5d90*/  FFMA.FTZ R7, R20, R137, -R5 ;  /* 0x0000008914077223 */ /* 0x000fc40000010805 */
[C---:B------:R-:W-:Y:S02]  /*5da0*/  FFMA.FTZ R5, R20.reuse, R133, -R4 ;  /* 0x0000008514057223 */ /* 0x040fe40000010804 */
[C---:B------:R-:W-:Y:S02]  /*5db0*/  FMUL.FTZ R4, R21.reuse, R118 ;  /* 0x0000007615047220 */ /* 0x040fe40000410000 */
[C---:B------:R-:W-:Y:S02]  /*5dc0*/  FMUL.FTZ R137, R21.reuse, R137 ;  /* 0x0000008915897220 */ /* 0x040fe40000410000 */
[C---:B------:R-:W-:Y:S02]  /*5dd0*/  FMUL.FTZ R133, R21.reuse, R133 ;  /* 0x0000008515857220 */ /* 0x040fe40000410000 */
[-C--:B------:R-:W-:Y:S02]  /*5de0*/  FMUL.FTZ R21, R21, R135.reuse ;  /* 0x0000008715157220 */ /* 0x080fe40000410000 */
[----:B------:R-:W-:-:S02]  /*5df0*/  FFMA.FTZ R135, R20, R135, -R4 ;  /* 0x0000008714877223 */ /* 0x000fc40000010804 */
[C---:B------:R-:W-:Y:S02]  /*5e00*/  FFMA.FTZ R143, R20.reuse, R142, R143 ;  /* 0x0000008e148f7223 */ /* 0x040fe4000001008f */
[C---:B------:R-:W-:Y:S02]  /*5e10*/  FFMA.FTZ R137, R20.reuse, R122, R137 ;  /* 0x0000007a14897223 */ /* 0x040fe40000010089 */
[----:B------:R-:W-:Y:S02]  /*5e20*/  FFMA.FTZ R133, R20, R120, R133 ;  /* 0x0000007814857223 */ /* 0x000fe40000010085 */
[----:B------:R-:W-:Y:S02]  /*5e30*/  FMUL.FTZ R7, R140, R7 ;  /* 0x000000078c077220 */ /* 0x000fe40000410000 */
[----:B------:R-:W-:Y:S02]  /*5e40*/  FMUL.FTZ R5, R132, R5 ;  /* 0x0000000584057220 */ /* 0x000fe40000410000 */
[----:B------:R-:W-:-:S02]  /*5e50*/  FFMA.FTZ R20, R20, R118, R21 ;  /* 0x0000007614147223 */ /* 0x000fc40000010015 */
[----:B------:R-:W-:Y:S02]  /*5e60*/  FMUL.FTZ R135, R128, R135 ;  /* 0x0000008780877220 */ /* 0x000fe40000410000 */
[----:B0-----:R-:W-:Y:S02]  /*5e70*/  @!P0 FADD.FTZ R10, R10, R115 ;  /* 0x000000730a0a8221 */ /* 0x001fe40000010000 */
[----:B------:R-:W-:Y:S02]  /*5e80*/  @!P0 FADD.FTZ R11, R11, R108 ;  /* 0x0000006c0b0b8221 */ /* 0x000fe40000010000 */
[----:B-1----:R-:W-:Y:S02]  /*5e90*/  @!P0 FADD.FTZ R9, R9, R22 ;  /* 0x0000001609098221 */ /* 0x002fe40000010000 */
[----:B------:R-:W-:Y:S02]  /*5ea0*/  @!P0 FADD.FTZ R8, R8, R23 ;  /* 0x0000001708088221 */ /* 0x000fe40000010000 */
[----:B------:R-:W-:-:S02]  /*5eb0*/  FFMA.FTZ R143, R114, R143, R144 ;  /* 0x0000008f728f7223 */ /* 0x000fc40000010090 */
[----:B------:R-:W-:Y:S01]  /*5ec0*/  FFMA.FTZ R7, R126, R137, R7 ;  /* 0x000000897e077223 */ /* 0x000fe20000010007 */
[----:B------:R0:W-:Y:S01]  /*5ed0*/  @!P1 STS.128 [0x230], R8 ;  /* 0x00023008ff009388 */ /* 0x0001e20000000c00 */
        /* <DEDUP_REMOVED lines=26> */
.L_x_11118:
[----:B0-----:R-:W-:Y:S05]  /*6080*/  BSYNC B0 ;  /* 0x0000000000007941 */ /* 0x001fea0003800000 */
.L_x_11117:
[----:B------:R-:W-:Y:S01]  /*6090*/  MOV R4, c[0x0][0x1c0] ;  /* 0x0000700000047a02 */ /* 0x000fe20000000f00 */
[----:B------:R-:W-:Y:S01]  /*60a0*/  UIADD3 UR4, UR4, 0x10, URZ ;  /* 0x0000001004047890 */ /* 0x000fe2000fffe03f */
[----:B------:R-:W-:-:S02]  /*60b0*/  MOV R5, c[0x0][0x1c4] ;  /* 0x0000710000057a02 */ /* 0x000fc40000000f00 */
[----:B------:R-:W-:Y:S02]  /*60c0*/  LEA R83, P0, R4, R83, 0x3 ;  /* 0x0000005304537211 */ /* 0x000fe400078018ff */
        /* <DEDUP_REMOVED lines=17> */
.L_x_11104:
[----:B------:R-:W-:Y:S01]  /*61e0*/  BAR.SYNC.DEFER_BLOCKING 0x0 ;  /* 0x0000000000007b1d */ /* 0x000fe20000010000 */
[----:B------:R-:W-:Y:S01]  /*61f0*/  ISETP.NE.AND P6, PT, R41, RZ, PT ;  /* 0x000000ff2900720c */ /* 0x000fe20003fc5270 */
[----:B------:R-:W-:Y:S01]  /*6200*/  IMAD R67, R35, c[0x0][0x2e0], RZ ;  /* 0x0000b80023437a24 */ /* 0x000fe200078e02ff */
[----:B------:R-:W-:-:S02]  /*6210*/  F2FP.BF16.PACK_AB R75, R106, R75 ;  /* 0x0000004b6a4b723e */ /* 0x000fc400000010ff */
[----:B------:R-:W-:Y:S01]  /*6220*/  F2FP.BF16.PACK_AB R0, R25, R0 ;  /* 0x000000001900723e */ /* 0x000fe200000010ff */
[----:B------:R-:W-:Y:S01]  /*6230*/  IMAD R67, R32, c[0x0][0x2e4], R67 ;  /* 0x0000b90020437a24 */ /* 0x000fe200078e0243 */
[----:B------:R-:W-:Y:S01]  /*6240*/  F2FP.BF16.PACK_AB R26, R29, R26 ;  /* 0x0000001a1d1a723e */ /* 0x000fe200000010ff */
[----:B------:R-:W-:Y:S01]  /*6250*/  BSSY B0, `(.L_x_11120) ;  /* 0x0000034000007945 */ /* 0x000fe20003800000 */
[----:B------:R-:W-:Y:S02]  /*6260*/  F2FP.BF16.PACK_AB R30, R33, R30 ;  /* 0x0000001e211e723e */ /* 0x000fe400000010ff */
[----:B------:R-:W-:Y:S02]  /*6270*/  PRMT R4, R75, 0x7632, R4 ;  /* 0x000076324b047816 */ /* 0x000fe40000000004 */
[----:B------:R-:W-:Y:S02]  /*6280*/  PRMT R5, R0, 0x7632, R5 ;  /* 0x0000763200057816 */ /* 0x000fe40000000005 */
[----:B------:R-:W-:-:S02]  /*6290*/  PRMT R6, R26, 0x7632, R6 ;  /* 0x000076321a067816 */ /* 0x000fc40000000006 */
[----:B------:R-:W-:Y:S02]  /*62a0*/  PRMT R7, R30, 0x7632, R7 ;  /* 0x000076321e077816 */ /* 0x000fe40000000007 */
[----:B------:R-:W-:Y:S02]  /*62b0*/  IADD3 R12, -R12, c[0x0][0x168], RZ ;  /* 0x00005a000c0c7a10 */ /* 0x000fe40007ffe1ff */
[C---:B------:R-:W-:Y:S02]  /*62c0*/  LEA R9, P1, R49.reuse, c[0x0][0x330], 0x1 ;  /* 0x0000cc0031097a11 */ /* 0x040fe400078208ff */
[----:B------:R-:W-:Y:S01]  /*62d0*/  LOP3.LUT R69, R49, 0x20, RZ, 0xfc, !PT ;  /* 0x0000002031457812 */ /* 0x000fe200078efcff */
[----:B------:R-:W-:Y:S04]  /*62e0*/  STS.U16 [R62], R75 ;  /* 0x0000004b3e007388 */ /* 0x000fe80000000400 */
[----:B------:R-:W-:Y:S04]  /*62f0*/  STS.U16 [R62+0x2], R4 ;  /* 0x000002043e007388 */ /* 0x000fe80000000400 */
[----:B------:R-:W-:Y:S04]  /*6300*/  STS.U16 [R62+0x4], R0 ;  /* 0x000004003e007388 */ /* 0x000fe80000000400 */
[----:B------:R0:W-:Y:S04]  /*6310*/  STS.U16 [R62+0x6], R5 ;  /* 0x000006053e007388 */ /* 0x0001e80000000400 */
[----:B------:R-:W-:Y:S04]  /*6320*/  STS.U16 [R62+0x8], R26 ;  /* 0x0000081a3e007388 */ /* 0x000fe80000000400 */
[----:B------:R1:W-:Y:S01]  /*6330*/  STS.U16 [R62+0xa], R6 ;  /* 0x00000a063e007388 */ /* 0x0003e20000000400 */
[----:B0-----:R-:W-:-:S03]  /*6340*/  IMAD.WIDE.U32 R4, R37, c[0x0][0x2d8], RZ ;  /* 0x0000b60025047a25 */ /* 0x001fc600078e00ff */
[----:B------:R-:W-:Y:S04]  /*6350*/  STS.U16 [R62+0xc], R30 ;  /* 0x00000c1e3e007388 */ /* 0x000fe80000000400 */
[----:B------:R0:W-:Y:S01]  /*6360*/  STS.U16 [R62+0xe], R7 ;  /* 0x00000e073e007388 */ /* 0x0001e20000000400 */
[----:B------:R-:W-:-:S06]  /*6370*/  NOP ;  /* 0x0000000000007918 */ /* 0x000fcc0000000000 */
[----:B------:R-:W-:Y:S01]  /*6380*/  LDS.U16 R11, [R53] ;  /* 0x00000000350b7984 */ /* 0x000fe20000000400 */
[----:B-1----:R-:W-:-:S03]  /*6390*/  IMAD R6, R38, c[0x0][0x2d8], RZ ;  /* 0x0000b60026067a24 */ /* 0x002fc600078e02ff */
[----:B------:R-:W-:Y:S01]  /*63a0*/  LDS.U16 R13, [R54+0x40] ;  /* 0x00004000360d7984 */ /* 0x000fe20000000400 */
[----:B0-----:R-:W-:Y:S01]  /*63b0*/  IMAD R7, R37, c[0x0][0x2dc], R6 ;  /* 0x0000b70025077a24 */ /* 0x001fe200078e0206 */
[----:B------:R-:W-:Y:S02]  /*63c0*/  LEA.HI.X R6, R49, c[0x0][0x334], R52, 0x1, P1 ;  /* 0x0000cd0031067a11 */ /* 0x000fe400008f0c34 */
        /* <DEDUP_REMOVED lines=9> */
[C---:B------:R-:W-:Y:S01]  /*6460*/  LEA R8, P1, R4.reuse, R9, 0x1 ;  /* 0x0000000904087211 */ /* 0x040fe200078208ff */
[----:B------:R-:W-:Y:S03]  /*6470*/  LDS.U16 R65, [R61+0x1c0] ;  /* 0x0001c0003d417984 */ /* 0x000fe60000000400 */
[----:B------:R-:W-:Y:S01]  /*6480*/  LEA.HI.X R9, R4, R6, R5, 0x1, P1 ;  /* 0x0000000604097211 */ /* 0x000fe200008f0c05 */
[----:B------:R-:W-:Y:S04]  /*6490*/  @!P6 STS [0x210], R12 ;  /* 0x0002100cff00e388 */ /* 0x000fe80000000800 */
[----:B------:R-:W-:Y:S06]  /*64a0*/  BAR.SYNC.DEFER_BLOCKING 0x0 ;  /* 0x0000000000007b1d */ /* 0x000fec0000010000 */
[----:B------:R-:W0:Y:S02]  /*64b0*/  LDS R0, [0x210] ;  /* 0x00021000ff007984 */ /* 0x000e240000000800 */
[----:B0-----:R-:W-:-:S13]  /*64c0*/  ISETP.GE.AND P0, PT, R49, R0, PT ;  /* 0x000000003100720c */ /* 0x001fda0003f06270 */
        /* <DEDUP_REMOVED lines=12> */
.L_x_11121:
[----:B------:R-:W-:Y:S05]  /*6590*/  BSYNC B0 ;  /* 0x0000000000007941 */ /* 0x000fea0003800000 */
.L_x_11120:
[----:B------:R-:W-:Y:S01]  /*65a0*/  ISETP.GE.AND P5, PT, R69, R0, PT ;  /* 0x000000004500720c */ /* 0x000fe20003fa6270 */
[----:B------:R-:W-:Y:S01]  /*65b0*/  FADD.FTZ R40, R77, R40 ;  /* 0x000000284d287221 */ /* 0x000fe20000010000 */
[C---:B------:R-:W-:Y:S01]  /*65c0*/  LOP3.LUT R67, R49.reuse, 0x40, RZ, 0xfc, !PT ;  /* 0x0000004031437812 */ /* 0x040fe200078efcff */
[----:B------:R-:W-:Y:S01]  /*65d0*/  BSSY B0, `(.L_x_11122) ;  /* 0x0000047000007945 */ /* 0x000fe20003800000 */
[C---:B------:R-:W-:Y:S01]  /*65e0*/  LOP3.LUT R75, R49.reuse, 0x60, RZ, 0xfc, !PT ;  /* 0x00000060314b7812 */ /* 0x040fe200078efcff */
[----:B------:R-:W-:Y:S01]  /*65f0*/  FADD.FTZ R40, R40, R73 ;  /* 0x0000004928287221 */ /* 0x000fe20000010000 */
[C---:B------:R-:W-:Y:S02]  /*6600*/  LOP3.LUT R79, R49.reuse, 0x80, RZ, 0xfc, !PT ;  /* 0x00000080314f7812 */ /* 0x040fe400078efcff */
[C---:B------:R-:W-:Y:S02]  /*6610*/  LOP3.LUT R81, R49.reuse, 0xa0, RZ, 0xfc, !PT ;  /* 0x000000a031517812 */ /* 0x040fe400078efcff */
[----:B------:R-:W-:-:S02]  /*6620*/  LOP3.LUT R83, R49, 0xc0, RZ, 0xfc, !PT ;  /* 0x000000c031537812 */ /* 0x000fc400078efcff */
[----:B------:R-:W-:Y:S01]  /*6630*/  LOP3.LUT R85, R49, 0xe0, RZ, 0xfc, !PT ;  /* 0x000000e031557812 */ /* 0x000fe200078efcff */
[----:B------:R-:W-:Y:S01]  /*6640*/  @!P5 STG.E.U16 [R8.64+-0x1c0], R13 ;  /* 0xfffe400d0800d986 */ /* 0x000fe2000c101506 */
[-C--:B------:R-:W-:Y:S02]  /*6650*/  ISETP.GE.AND P4, PT, R67, R0.reuse, PT ;  /* 0x000000004300720c */ /* 0x080fe40003f86270 */
[-C--:B------:R-:W-:Y:S02]  /*6660*/  ISETP.GE.AND P3, PT, R75, R0.reuse, PT ;  /* 0x000000004b00720c */ /* 0x080fe40003f66270 */
[-C--:B------:R-:W-:Y:S02]  /*6670*/  ISETP.GE.AND P2, PT, R79, R0.reuse, PT ;  /* 0x000000004f00720c */ /* 0x080fe40003f46270 */
[-C--:B------:R-:W-:Y:S02]  /*6680*/  ISETP.GE.AND P1, PT, R81, R0.reuse, PT ;  /* 0x000000005100720c */ /* 0x080fe40003f26270 */
[----:B------:R-:W-:-:S02]  /*6690*/  ISETP.GE.AND P0, PT, R83, R0, PT ;  /* 0x000000005300720c */ /* 0x000fc40003f06270 */
[----:B------:R-:W-:Y:S02]  /*66a0*/  ISETP.GE.AND P5, PT, R85, R0, PT ;  /* 0x000000005500720c */ /* 0x000fe40003fa6270 */
[----:B------:R-:W-:Y:S01]  /*66b0*/  F2FP.BF16.PACK_AB R0, R73, R77 ;  /* 0x0000004d4900723e */ /* 0x000fe200000010ff */
[----:B------:R-:W-:Y:S01]  /*66c0*/  @!P4 STG.E.U16 [R8.64+-0x180], R21 ;  /* 0xfffe80150800c986 */ /* 0x000fe2000c101506 */
[----:B------:R-:W-:Y:S01]  /*66d0*/  F2FP.BF16.PACK_AB R4, R104, R103 ;  /* 0x000000676804723e */ /* 0x000fe200000010ff */
[----:B------:R-:W-:Y:S01]  /*66e0*/  FADD.FTZ R103, R40, R103 ;  /* 0x0000006728677221 */ /* 0x000fe20000010000 */
[C---:B0-----:R-:W-:Y:S01]  /*66f0*/  PRMT R6, R0.reuse, 0x7610, R6 ;  /* 0x0000761000067816 */ /* 0x041fe20000000006 */
        /* <DEDUP_REMOVED lines=9> */
[----:B------:R-:W-:Y:S01]  /*6790*/  PRMT R20, R0, 0x7632, R20 ;  /* 0x0000763200147816 */ /* 0x000fe20000000014 */
[----:B------:R-:W-:-:S02]  /*67a0*/  FADD.FTZ R27, R24, R27 ;  /* 0x0000001b181b7221 */ /* 0x000fc40000010000 */
[----:B------:R-:W-:Y:S02]  /*67b0*/  @!P0 STG.E.U16 [R8.64+-0x80], R33 ;  /* 0xffff802108008986 */ /* 0x000fe4000c101506 */
[----:B------:R-:W-:Y:S02]  /*67c0*/  FADD.FTZ R28, R27, R28 ;  /* 0x0000001c1b1c7221 */ /* 0x000fe40000010000 */
[----:B------:R0:W-:Y:S02]  /*67d0*/  @!P5 STG.E.U16 [R8.64+-0x40], R65 ;  /* 0xffffc0410800d986 */ /* 0x0001e4000c101506 */
[----:B------:R-:W-:Y:S02]  /*67e0*/  FADD.FTZ R40, R28, R31 ;  /* 0x0000001f1c287221 */ /* 0x000fe40000010000 */
[----:B------:R-:W-:Y:S01]  /*67f0*/  BAR.SYNC.DEFER_BLOCKING 0x0 ;  /* 0x0000000000007b1d */ /* 0x000fe20000010000 */
[----:B0-----:R-:W-:-:S05]  /*6800*/  PRMT R8, R5, 0x7632, R8 ;  /* 0x0000763205087816 */ /* 0x001fca0000000008 */
[----:B------:R0:W-:Y:S04]  /*6810*/  STS.U16 [R62], R6 ;  /* 0x000000063e007388 */ /* 0x0001e80000000400 */
[----:B------:R1:W-:Y:S04]  /*6820*/  STS.U16 [R62+0x2], R7 ;  /* 0x000002073e007388 */ /* 0x0003e80000000400 */
[----:B------:R-:W-:Y:S01]  /*6830*/  STS.U16 [R62+0x4], R4 ;  /* 0x000004043e007388 */ /* 0x000fe20000000400 */
[----:B0-----:R-:W-:-:S03]  /*6840*/  IMAD R6, R38, c[0x0][0x2f8], RZ ;  /* 0x0000be0026067a24 */ /* 0x001fc600078e02ff */
[----:B------:R-:W-:Y:S01]  /*6850*/  STS.U16 [R62+0x6], R10 ;  /* 0x0000060a3e007388 */ /* 0x000fe20000000400 */
[----:B-1----:R-:W-:-:S03]  /*6860*/  IMAD R7, R37, c[0x0][0x2fc], R6 ;  /* 0x0000bf0025077a24 */ /* 0x002fc600078e0206 */
[----:B------:R-:W-:Y:S04]  /*6870*/  STS.U16 [R62+0x8], R0 ;  /* 0x000008003e007388 */ /* 0x000fe80000000400 */
[----:B------:R-:W-:Y:S04]  /*6880*/  STS.U16 [R62+0xa], R20 ;  /* 0x00000a143e007388 */ /* 0x000fe80000000400 */
        /* <DEDUP_REMOVED lines=27> */
.L_x_11123:
[----:B------:R-:W-:Y:S05]  /*6a40*/  BSYNC B0 ;  /* 0x0000000000007941 */ /* 0x000fea0003800000 */
.L_x_11122:
[----:B------:R-:W-:Y:S01]  /*6a50*/  MOV R2, R4 ;  /* 0x0000000400027202 */ /* 0x000fe20000000f00 */
[----:B------:R-:W-:Y:S01]  /*6a60*/  IMAD R5, R35, c[0x0][0x300], RZ ;  /* 0x0000c00023057a24 */ /* 0x000fe200078e02ff */
[----:B------:R-:W-:Y:S02]  /*6a70*/  MOV R3, R21 ;  /* 0x0000001500037202 */ /* 0x000fe40000000f00 */
[----:B------:R-:W-:Y:S01]  /*6a80*/  IADD3 R60, P1, R60, -0x1c0, RZ ;  /* 0xfffffe403c3c7810 */ /* 0x000fe20007f3e0ff */
[C---:B------:R-:W-:Y:S01]  /*6a90*/  IMAD R5, R32.reuse, c[0x0][0x304], R5 ;  /* 0x0000c10020057a24 */ /* 0x040fe200078e0205 */
[-C--:B------:R-:W-:Y:S01]  /*6aa0*/  ISETP.GE.AND P5, PT, R83, R0.reuse, PT ;  /* 0x000000005300720c */ /* 0x080fe20003fa6270 */
[----:B------:R-:W-:Y:S01]  /*6ab0*/  IMAD.WIDE.U32 R2, R32, c[0x0][0x300], R2 ;  /* 0x0000c00020027a25 */ /* 0x000fe200078e0002 */
[----:B------:R-:W-:Y:S02]  /*6ac0*/  IADD3.X R63, R63, -0x1, RZ, P1, !PT ;  /* 0xffffffff3f3f7810 */ /* 0x000fe40000ffe4ff */
[----:B------:R-:W-:-:S02]  /*6ad0*/  ISETP.GE.AND P0, PT, R69, R0, PT ;  /* 0x000000004500720c */ /* 0x000fc40003f06270 */
[----:B------:R-:W-:Y:S02]  /*6ae0*/  IADD3 R71, P3, R71, R2, RZ ;  /* 0x0000000247477210 */ /* 0x000fe40007f7e0ff */
[----:B------:R-:W-:Y:S02]  /*6af0*/  IADD3 R2, P4, R60, c[0x0][0x340], RZ ;  /* 0x0000d0003c027a10 */ /* 0x000fe40007f9e0ff */
[----:B------:R-:W-:Y:S02]  /*6b00*/  IADD3.X R72, R72, R5, R3, P3, !PT ;  /* 0x0000000548487210 */ /* 0x000fe40001ffe403 */
[----:B------:R-:W-:Y:S02]  /*6b10*/  IADD3.X R3, R63, c[0x0][0x344], RZ, P4, !PT ;  /* 0x0000d1003f037a10 */ /* 0x000fe400027fe4ff */
[----:B------:R-:W-:Y:S02]  /*6b20*/  LEA R2, P6, R71, R2, 0x1 ;  /* 0x0000000247027211 */ /* 0x000fe400078c08ff */
[----:B------:R-:W-:-:S02]  /*6b30*/  ISETP.GE.AND P4, PT, R81, R0, PT ;  /* 0x000000005100720c */ /* 0x000fc40003f86270 */
[----:B------:R-:W-:Y:S02]  /*6b40*/  LEA.HI.X R3, R71, R3, R72, 0x1, P6 ;  /* 0x0000000347037211 */ /* 0x000fe400030f0c48 */
[-C--:B------:R-:W-:Y:S02]  /*6b50*/  ISETP.GE.AND P6, PT, R85, R0.reuse, PT ;  /* 0x000000005500720c */ /* 0x080fe40003fc6270 */
[-C--:B------:R-:W-:Y:S01]  /*6b60*/  ISETP.GE.AND P1, PT, R67, R0.reuse, PT ;  /* 0x000000004300720c */ /* 0x080fe20003f26270 */
[----:B------:R1:W-:Y:S01]  /*6b70*/  @!P5 STG.E.U16 [R2.64+0x140], R59 ;  /* 0x0001403b0200d986 */ /* 0x0003e2000c101506 */
[-C--:B------:R-:W-:Y:S02]  /*6b80*/  ISETP.GE.AND P2, PT, R75, R0.reuse, PT ;  /* 0x000000004b00720c */ /* 0x080fe40003f46270 */
[----:B------:R-:W-:Y:S01]  /*6b90*/  ISETP.GE.AND P3, PT, R79, R0, PT ;  /* 0x000000004f00720c */ /* 0x000fe20003f66270 */
[----:B------:R1:W-:Y:S01]  /*6ba0*/  @!P0 STG.E.U16 [R2.64], R9 ;  /* 0x0000000902008986 */ /* 0x0003e2000c101506 */
[----:B------:R-:W-:-:S02]  /*6bb0*/  ISETP.GT.AND P0, PT, R51, 0x1, PT ;  /* 0x000000013300780c */ /* 0x000fc40003f04270 */
[----:B------:R-:W-:Y:S01]  /*6bc0*/  IADD3 R50, R50, 0x1, RZ ;  /* 0x0000000132327810 */ /* 0x000fe20007ffe0ff */
[----:B------:R1:W-:Y:S04]  /*6bd0*/  @!P4 STG.E.U16 [R2.64+0x100], R13 ;  /* 0x0001000d0200c986 */ /* 0x0003e8000c101506 */
        /* <DEDUP_REMOVED lines=12> */
.L_x_11098:
[----:B------:R-:W-:Y:S02]  /*6ca0*/  ISETP.NE.U32.AND P0, PT, RZ, c[0x0][0x328], PT ;  /* 0x0000ca00ff007a0c */ /* 0x000fe40003f05070 */
[----:B------:R-:W-:-:S02]  /*6cb0*/  ISETP.NE.U32.AND P2, PT, RZ, c[0x0][0x348], PT ;  /* 0x0000d200ff007a0c */ /* 0x000fc40003f45070 */
[----:B------:R-:W-:Y:S02]  /*6cc0*/  ISETP.NE.AND.EX P1, PT, RZ, c[0x0][0x32c], PT, P0 ;  /* 0x0000cb00ff007a0c */ /* 0x000fe40003f25300 */
[----:B------:R-:W-:-:S11]  /*6cd0*/  ISETP.NE.AND.EX P0, PT, RZ, c[0x0][0x34c], PT, P2 ;  /* 0x0000d300ff007a0c */ /* 0x000fd60003f05320 */
[----:B------:R-:W-:Y:S05]  /*6ce0*/  @!P1 BRA `(.L_x_11125) ;  /* 0x0000014000009947 */ /* 0x000fea0003800000 */
[----:B------:R-:W2:Y:S01]  /*6cf0*/  SHFL.DOWN P1, R0, R39, 0x1, 0x1f ;  /* 0x08201f0027007f89 */ /* 0x000ea20000020000 */
[----:B------:R-:W-:Y:S03]  /*6d00*/  BSSY B0, `(.L_x_11125) ;  /* 0x0000012000007945 */ /* 0x000fe60003800000 */
[----:B0-----:R-:W0:Y:S01]  /*6d10*/  S2R R6, SR_LANEID ;  /* 0x0000000000067919 */ /* 0x001e220000000000 */
[----:B--2---:R-:W-:Y:S01]  /*6d20*/  @P1 FADD R0, R0, R39 ;  /* 0x0000002700001221 */ /* 0x004fe20000000000 */
[----:B0-----:R-:W-:-:S04]  /*6d30*/  ISETP.NE.AND P2, PT, R6, RZ, PT ;  /* 0x000000ff0600720c */ /* 0x001fc80003f45270 */
[----:B-1----:R-:W0:Y:S04]  /*6d40*/  SHFL.DOWN P1, R3, R0, 0x2, 0x1f ;  /* 0x08401f0000037f89 */ /* 0x002e280000020000 */
        /* <DEDUP_REMOVED lines=13> */
.L_x_11126:
[----:B0-----:R-:W-:Y:S05]  /*6e20*/  BSYNC B0 ;  /* 0x0000000000007941 */ /* 0x001fea0003800000 */
.L_x_11125:
[----:B------:R-:W-:Y:S01]  /*6e30*/  BSSY B0, `(.L_x_11127) ;  /* 0x0000018000007945 */ /* 0x000fe20003800000 */
[----:B------:R-:W-:Y:S05]  /*6e40*/  @!P0 BRA `(.L_x_11128) ;  /* 0x0000015000008947 */ /* 0x000fea0003800000 */
[----:B------:R-:W-:Y:S06]  /*6e50*/  BAR.SYNC.DEFER_BLOCKING 0x0 ;  /* 0x0000000000007b1d */ /* 0x000fec0000010000 */
[----:B-1----:R-:W1:Y:S04]  /*6e60*/  SHFL.DOWN P0, R3, R40, 0x1, 0x1f ;  /* 0x08201f0028037f89 */ /* 0x002e680000000000 */
[----:B------:R-:W2:Y:S04]  /*6e70*/  S2R R4, SR_LANEID ;  /* 0x0000000000047919 */ /* 0x000ea80000000000 */
[----:B------:R-:W3:Y:S01]  /*6e80*/  S2R R19, SR_TID.X ;  /* 0x0000000000137919 */ /* 0x000ee20000002100 */
[----:B-1----:R-:W-:Y:S01]  /*6e90*/  @P0 FADD R3, R3, R40 ;  /* 0x0000002803030221 */ /* 0x002fe20000000000 */
[----:B--2---:R-:W-:-:S04]  /*6ea0*/  ISETP.NE.AND P1, PT, R4, RZ, PT ;  /* 0x000000ff0400720c */ /* 0x004fc80003f25270 */
[----:B------:R-:W1:Y:S02]  /*6eb0*/  SHFL.DOWN P0, R0, R3, 0x2, 0x1f ;  /* 0x08401f0003007f89 */ /* 0x000e640000000000 */
[----:B-1----:R-:W-:-:S05]  /*6ec0*/  @P0 FADD R0, R3, R0 ;  /* 0x0000000003000221 */ /* 0x002fca0000000000 */
[----:B------:R-:W1:Y:S02]  /*6ed0*/  SHFL.DOWN P0, R5, R0, 0x4, 0x1f ;  /* 0x08801f0000057f89 */ /* 0x000e640000000000 */
[----:B-1----:R-:W-:-:S05]  /*6ee0*/  @P0 FADD R5, R0, R5 ;  /* 0x0000000500050221 */ /* 0x002fca0000000000 */
[----:B------:R-:W1:Y:S02]  /*6ef0*/  SHFL.DOWN P0, R2, R5, 0x8, 0x1f ;  /* 0x09001f0005027f89 */ /* 0x000e640000000000 */
[----:B-1----:R-:W-:-:S05]  /*6f00*/  @P0 FADD R2, R5, R2 ;  /* 0x0000000205020221 */ /* 0x002fca0000000000 */
[----:B0-----:R-:W0:Y:S02]  /*6f10*/  SHFL.DOWN P0, R7, R2, 0x10, 0x1f ;  /* 0x0a001f0002077f89 */ /* 0x001e240000000000 */
        /* <DEDUP_REMOVED lines=8> */
.L_x_11128:
[----:B------:R-:W2:Y:S02]  /*6fa0*/  S2R R19, SR_TID.X ;  /* 0x0000000000137919 */ /* 0x000ea40000002100 */
.L_x_11129:
[----:B0-----:R-:W-:Y:S05]  /*6fb0*/  BSYNC B0 ;  /* 0x0000000000007941 */ /* 0x001fea0003800000 */
.L_x_11127:
[----:B--2---:R-:W-:-:S13]  /*6fc0*/  ISETP.GE.AND P0, PT, R19, c[0x0][0x16c], PT ;  /* 0x00005b0013007a0c */ /* 0x004fda0003f06270 */
[----:B------:R-:W-:Y:S05]  /*6fd0*/  @P0 EXIT ;  /* 0x000000000000094d */ /* 0x000fea0003800000 */
[C---:B-1----:R-:W-:Y:S02]  /*6fe0*/  IMAD R11, R35.reuse, c[0x0][0x198], RZ ;  /* 0x00006600230b7a24 */ /* 0x042fe400078e02ff */
        /* <DEDUP_REMOVED lines=19> */
.L_x_11130:
        /* <DEDUP_REMOVED lines=64> */
.L_x_11131:
        /* <DEDUP_REMOVED lines=14> */
.L_x_14721:


//--------------------- .text._Z25selective_scan_bwd_kernelI32Selective_Scan_bwd_kernel_traitsILi32ELi8ELb0ELb0ELb0ELb1ELb0EN3c108BFloat16ENS1_7complexIfEEEEv12SSMParamsBwd --------------------------
	.section	.text._Z25selective_scan_bwd_kernelI32Selective_Scan_bwd_kernel_traitsILi32ELi8ELb0ELb0ELb0ELb1ELb0EN3c108BFloat16ENS1_7complexIfEEEEv12SSMParamsBwd,"ax",@progbits
	.sectioninfo	@"SHI_REGISTERS=180"
	.align	128
        .global         _Z25selective_scan_bwd_kernelI32Selective_Scan_bwd_kernel_traitsILi32ELi8ELb0ELb0ELb0ELb1ELb0EN3c108BFloat16ENS1_7complexIfEEEEv12SSMParamsBwd
        .type           _Z25selective_scan_bwd_kernelI32Selective_Scan_bwd_kernel_traitsILi32ELi8ELb0ELb0ELb0ELb1ELb0EN3c108BFloat16ENS1_7complexIfEEEEv12SSMParamsBwd,@function
        .size           _Z25selective_scan_bwd_kernelI32Selective_Scan_bwd_kernel_traitsILi32ELi8ELb0ELb0ELb0ELb1ELb0EN3c108BFloat16ENS1_7complexIfEEEEv12SSMParamsBwd,(.L_x_14722 - _Z25selective_scan_bwd_kernelI32Selective_Scan_bwd_kernel_traitsILi32ELi8ELb0ELb0ELb0ELb1ELb0EN3c108BFloat16ENS1_7complexIfEEEEv12SSMParamsBwd)
        .other          _Z25selective_scan_bwd_kernelI32Selective_Scan_bwd_kernel_traitsILi32ELi8ELb0ELb0ELb0ELb1ELb0EN3c108BFloat16ENS1_7complexIfEEEEv12SSMParamsBwd,@"STO_CUDA_ENTRY STV_DEFAULT"
_Z25selective_scan_bwd_kernelI32Selective_Scan_bwd_kernel_traitsILi32ELi8ELb0ELb0ELb0ELb1ELb0EN3c108BFloat16ENS1_7complexIfEEEEv12SSMParamsBwd:
.text._Z25selective_scan_bwd_kernelI32Selective_Scan_bwd_kernel_traitsILi32ELi8ELb0ELb0ELb0ELb1ELb0EN3c108BFloat16ENS1_7complexIfEEEEv12SSMParamsBwd:
[----:B------:R-:W-:Y:S02]  /*0000*/  MOV R1, c[0x0][0x28] ;  /* 0x00000a0000017a02 */ /* 0x000fe40000000f00 */
[----:B------:R-:W0:Y:S01]  /*0010*/  S2R R0, SR_CTAID.Y ;  /* 0x0000000000007919 */ /* 0x000e220000002600 */
[----:B------:R-:W-:Y:S01]  /*0020*/  ISETP.NE.U32.AND P0, PT, RZ, c[0x0][0x238], PT ;  /* 0x00008e00ff007a0c */ /* 0x000fe20003f05070 */
[----:B------:R-:W-:Y:S01]  /*0030*/  HFMA2.MMA R22, -RZ, RZ, 0, 0 ;  /* 0x00000000ff167435 */ /* 0x000fe200000001ff */
[----:B------:R-:W-:Y:S01]  /*0040*/  ISETP.NE.U32.AND P1, PT, RZ, c[0x0][0x250], PT ;  /* 0x00009400ff007a0c */ /* 0x000fe20003f25070 */
[----:B------:R-:W1:Y:S01]  /*0050*/  S2R R25, SR_CTAID.X ;  /* 0x0000000000197919 */ /* 0x000e620000002500 */
[----:B------:R-:W-:Y:S01]  /*0060*/  ISETP.NE.AND.EX P0, PT, RZ, c[0x0][0x23c], PT, P0 ;  /* 0x00008f00ff007a0c */ /* 0x000fe20003f05300 */
[----:B------:R-:W-:Y:S01]  /*0070*/  ULDC.64 UR6, c[0x0][0x118] ;  /* 0x0000460000067ab9 */ /* 0x000fe20000000a00 */
[----:B------:R-:W-:Y:S02]  /*0080*/  ISETP.NE.AND.EX P1, PT, RZ, c[0x0][0x254], PT, P1 ;  /* 0x00009500ff007a0c */ /* 0x000fe40003f25310 */
[----:B------:R-:W-:Y:S02]  /*0090*/  MOV R24, RZ ;  /* 0x000000ff00187202 */ /* 0x000fe40000000f00 */
[----:B0-----:R-:W-:-:S07]  /*00a0*/  SHF.R.S32.HI R23, RZ, 0x1f, R0 ;  /* 0x0000001fff177819 */ /* 0x001fce0000011400 */
[C---:B------:R-:W-:Y:S02]  /*00b0*/  @P0 LEA R8, P2, R0.reuse, c[0x0][0x238], 0x2 ;  /* 0x00008e0000080a11 */ /* 0x040fe400078410ff */
[----:B-1----:R-:W-:Y:S02]  /*00c0*/  SHF.R.S32.HI R26, RZ, 0x1f, R25 ;  /* 0x0000001fff1a7819 */ /* 0x002fe40000011419 */
[C---:B------:R-:W-:Y:S02]  /*00d0*/  @P1 LEA R10, P3, R0.reuse, c[0x0][0x250], 0x2 ;  /* 0x00009400000a1a11 */ /* 0x040fe400078610ff */
[--C-:B------:R-:W-:Y:S01]  /*00e0*/  @P0 LEA.HI.X R9, R0, c[0x0][0x23c], R23.reuse, 0x2, P2 ;  /* 0x00008f0000090a11 */ /* 0x100fe200010f1417 */
[----:B------:R-:W-:Y:S01]  /*00f0*/  IMAD R4, R26, c[0x0][0x1d0], RZ ;  /* 0x000074001a047a24 */ /* 0x000fe200078e02ff */
[----:B------:R-:W-:Y:S01]  /*0100*/  @P1 LEA.HI.X R11, R0, c[0x0][0x254], R23, 0x2, P3 ;  /* 0x00009500000b1a11 */ /* 0x000fe200018f1417 */
[C---:B------:R-:W-:Y:S02]  /*0110*/  IMAD R12, R26.reuse, c[0x0][0x1e0], RZ ;  /* 0x000078001a0c7a24 */ /* 0x040fe400078e02ff */
[----:B------:R0:W5:Y:S01]  /*0120*/  @P0 LDG.E R22, [R8.64] ;  /* 0x0000000608160981 */ /* 0x000162000c1e1900 */
[----:B------:R-:W-:-:S02]  /*0130*/  IMAD R14, R26, c[0x0][0x278], RZ ;  /* 0x00009e001a0e7a24 */ /* 0x000fc400078e02ff */
[C---:B------:R-:W-:Y:S01]  /*0140*/  IMAD R13, R25.reuse, c[0x0][0x1d4], R4 ;  /* 0x00007500190d7a24 */ /* 0x040fe200078e0204 */
[----:B------:R1:W5:Y:S01]  /*0150*/  @P1 LDG.E R24, [R10.64] ;  /* 0x000000060a181981 */ /* 0x000362000c1e1900 */
[C---:B------:R-:W-:Y:S01]  /*0160*/  IMAD.WIDE.U32 R2, R25.reuse, c[0x0][0x1d0], RZ ;  /* 0x0000740019027a25 */ /* 0x040fe200078e00ff */
[----:B------:R-:W-:Y:S01]  /*0170*/  ISETP.NE.U32.AND P0, PT, RZ, c[0x0][0x260], PT ;  /* 0x00009800ff007a0c */ /* 0x000fe20003f05070 */
[----:B------:R-:W-:Y:S02]  /*0180*/  CS2R R28, SRZ ;  /* 0x00000000001c7805 */ /* 0x000fe4000001ff00 */
[----:B------:R-:W-:Y:S01]  /*0190*/  IMAD.WIDE.U32 R4, R25, c[0x0][0x1e0], RZ ;  /* 0x0000780019047a25 */ /* 0x000fe200078e00ff */
[----:B------:R-:W-:Y:S02]  /*01a0*/  IADD3 R3, R3, R13, RZ ;  /* 0x0000000d03037210 */ /* 0x000fe40007ffe0ff */
[----:B------:R-:W-:Y:S01]  /*01b0*/  ISETP.NE.AND.EX P0, PT, RZ, c[0x0][0x264], PT, P0 ;  /* 0x00009900ff007a0c */ /* 0x000fe20003f05300 */
[C---:B0-----:R-:W-:Y:S01]  /*01c0*/  IMAD R9, R25.reuse, c[0x0][0x1e4], R12 ;  /* 0x0000790019097a24 */ /* 0x041fe200078e020c */
[----:B-1----:R-:W-:Y:S01]  /*01d0*/  MOV R10, c[0x0][0x174] ;  /* 0x00005d00000a7a02 */ /* 0x002fe20000000f00 */
[----:B------:R-:W-:-:S03]  /*01e0*/  IMAD.WIDE.U32 R6, R25, c[0x0][0x278], RZ ;  /* 0x00009e0019067a25 */ /* 0x000fc600078e00ff */
[----:B------:R-:W-:Y:S01]  /*01f0*/  IADD3 R5, R5, R9, RZ ;  /* 0x0000000905057210 */ /* 0x000fe20007ffe0ff */
[----:B------:R-:W-:Y:S01]  /*0200*/  IMAD R11, R25, c[0x0][0x27c], R14 ;  /* 0x00009f00190b7a24 */ /* 0x000fe200078e020e */
[C---:B------:R-:W-:Y:S01]  /*0210*/  SHF.L.U32 R27, R10.reuse, 0x8, RZ ;  /* 0x000000080a1b7819 */ /* 0x040fe200000006ff */
[----:B------:R-:W-:Y:S01]  /*0220*/  IMAD R13, R23, c[0x0][0x1e8], RZ ;  /* 0x00007a00170d7a24 */ /* 0x000fe200078e02ff */
[----:B------:R-:W-:Y:S01]  /*0230*/  ISETP.GE.AND P3, PT, R10, 0x1, PT ;  /* 0x000000010a00780c */ /* 0x000fe20003f66270 */
[C---:B------:R-:W-:Y:S01]  /*0240*/  IMAD.WIDE.U32 R2, R0.reuse, c[0x0][0x1d8], R2 ;  /* 0x0000760000027a25 */ /* 0x040fe200078e0002 */
[----:B------:R-:W-:Y:S02]  /*0250*/  IADD3 R7, R7, R11, RZ ;  /* 0x0000000b07077210 */ /* 0x000fe40007ffe0ff */
[----:B------:R-:W-:Y:S01]  /*0260*/  IADD3 R9, R27, -0x100, RZ ;  /* 0xffffff001b097810 */ /* 0x000fe20007ffe0ff */
[----:B------:R-:W-:Y:S01]  /*0270*/  IMAD R11, R23, c[0x0][0x1d8], RZ ;  /* 0x00007600170b7a24 */ /* 0x000fe200078e02ff */
[----:B------:R-:W-:Y:S01]  /*0280*/  @P0 MOV R17, 0x10 ;  /* 0x0000001000110802 */ /* 0x000fe20000000f00 */
[----:B------:R-:W-:Y:S01]  /*0290*/  IMAD.WIDE.U32 R4, R0, c[0x0][0x1e8], R4 ;  /* 0x00007a0000047a25 */ /* 0x000fe200078e0004 */
[----:B------:R-:W-:-:S03]  /*02a0*/  IADD3 R33, P1, R9, R2, RZ ;  /* 0x0000000209217210 */ /* 0x000fc60007f3e0ff */
[----:B------:R-:W-:Y:S01]  /*02b0*/  IMAD R15, R23, c[0x0][0x280], RZ ;  /* 0x0000a000170f7a24 */ /* 0x000fe200078e02ff */
[----:B------:R-:W-:Y:S01]  /*02c0*/  IADD3 R35, P2, R9, R4, RZ ;  /* 0x0000000409237210 */ /* 0x000fe20007f5e0ff */
[----:B------:R-:W-:-:S03]  /*02d0*/  IMAD.WIDE.U32 R6, R0, c[0x0][0x280], R6 ;  /* 0x0000a00000067a25 */ /* 0x000fc600078e0006 */
[----:B------:R-:W-:Y:S01]  /*02e0*/  LEA R34, P5, R35, c[0x0][0x248], 0x1 ;  /* 0x0000920023227a11 */ /* 0x000fe200078a08ff */
[C---:B------:R-:W-:Y:S01]  /*02f0*/  IMAD R8, R0.reuse, c[0x0][0x1dc], R11 ;  /* 0x0000770000087a24 */ /* 0x040fe200078e020b */
[----:B------:R-:W-:Y:S01]  /*0300*/  SHF.R.S32.HI R11, RZ, 0x1f, R9 ;  /* 0x0000001fff0b7819 */ /* 0x000fe20000011409 */
[C---:B------:R-:W-:Y:S01]  /*0310*/  IMAD R13, R0.reuse, c[0x0][0x1ec], R13 ;  /* 0x00007b00000d7a24 */ /* 0x040fe200078e020d */
[----:B------:R-:W-:Y:S01]  /*0320*/  IADD3 R9, P4, R9, R6, RZ ;  /* 0x0000000609097210 */ /* 0x000fe20007f9e0ff */
[----:B------:R-:W-:Y:S01]  /*0330*/  IMAD R15, R0, c[0x0][0x284], R15 ;  /* 0x0000a100000f7a24 */ /* 0x000fe200078e020f */
[C---:B------:R-:W-:Y:S02]  /*0340*/  IADD3.X R2, R11.reuse, R3, R8, P1, !PT ;  /* 0x000000030b027210 */ /* 0x040fe40000ffe408 */
[----:B------:R-:W-:Y:S02]  /*0350*/  IADD3.X R4, R11, R5, R13, P2, !PT ;  /* 0x000000050b047210 */ /* 0x000fe400017fe40d */
[----:B------:R-:W-:Y:S01]  /*0360*/  ISETP.NE.U32.AND P1, PT, RZ, c[0x0][0x328], PT ;  /* 0x0000ca00ff007a0c */ /* 0x000fe20003f25070 */
[----:B------:R-:W-:Y:S01]  /*0370*/  CS2R R12, SRZ ;  /* 0x00000000000c7805 */ /* 0x000fe2000001ff00 */
[----:B------:R-:W-:-:S02]  /*0380*/  ISETP.NE.U32.AND P2, PT, RZ, c[0x0][0x348], PT ;  /* 0x0000d200ff007a0c */ /* 0x000fc40003f45070 */
[----:B------:R-:W-:Y:S02]  /*0390*/  IADD3.X R6, R11, R7, R15, P4, !PT ;  /* 0x000000070b067210 */ /* 0x000fe400027fe40f */
[C---:B------:R-:W-:Y:S01]  /*03a0*/  LEA R32, P4, R33.reuse, c[0x0][0x240], 0x1 ;  /* 0x0000900021207a11 */ /* 0x040fe200078808ff */
[----:B------:R-:W-:Y:S01]  /*03b0*/  CS2R R14, SRZ ;  /* 0x00000000000e7805 */ /* 0x000fe2000001ff00 */
[----:B------:R-:W-:Y:S02]  /*03c0*/  ISETP.NE.AND.EX P1, PT, RZ, c[0x0][0x32c], PT, P1 ;  /* 0x0000cb00ff007a0c */ /* 0x000fe40003f25310 */
[----:B------:R-:W-:Y:S02]  /*03d0*/  ISETP.NE.AND.EX P2, PT, RZ, c[0x0][0x34c], PT, P2 ;  /* 0x0000d300ff007a0c */ /* 0x000fe40003f45320 */
[----:B------:R-:W-:Y:S01]  /*03e0*/  LEA.HI.X R33, R33, c[0x0][0x244], R2, 0x1, P4 ;  /* 0x0000910021217a11 */ /* 0x000fe200020f0c02 */
[----:B------:R-:W-:Y:S01]  /*03f0*/  @P0 IMAD R2, R25, c[0x0][0x164], R0 ;  /* 0x0000590019020a24 */ /* 0x000fe200078e0200 */
[----:B------:R-:W-:-:S02]  /*0400*/  LEA.HI.X R35, R35, c[0x0][0x24c], R4, 0x1, P5 ;  /* 0x0000930023237a11 */ /* 0x000fc400028f0c04 */
[----:B------:R-:W-:Y:S01]  /*0410*/  LEA R36, P6, R9, c[0x0][0x308], 0x1 ;  /* 0x0000c20009247a11 */ /* 0x000fe200078c08ff */
[----:B------:R-:W-:-:S03]  /*0420*/  @P0 IMAD R2, R2, c[0x0][0x174], RZ ;  /* 0x00005d0002020a24 */ /* 0x000fc600078e02ff */
[----:B------:R-:W-:Y:S01]  /*0430*/  LEA.HI.X R37, R9, c[0x0][0x30c], R6, 0x1, P6 ;  /* 0x0000c30009257a11 */ /* 0x000fe200030f0c06 */
[----:B------:R-:W-:Y:S01]  /*0440*/  @P0 IMAD R2, R2, c[0x0][0x16c], RZ ;  /* 0x00005b0002020a24 */ /* 0x000fe200078e02ff */
[C---:B------:R-:W-:Y:S02]  /*0450*/  @P1 LEA R14, P4, R0.reuse, c[0x0][0x328], 0x2 ;  /* 0x0000ca00000e1a11 */ /* 0x040fe400078810ff */
[----:B------:R-:W-:Y:S01]  /*0460*/  @P2 LEA R12, P5, R0, c[0x0][0x348], 0x2 ;  /* 0x0000d200000c2a11 */ /* 0x000fe200078a10ff */
[----:B------:R-:W-:Y:S01]  /*0470*/  @P0 IMAD.WIDE R16, R2, R17, c[0x0][0x260] ;  /* 0x0000980002100625 */ /* 0x000fe200078e0211 */
[C-C-:B------:R-:W-:Y:S01]  /*0480*/  @P1 LEA.HI.X R15, R0.reuse, c[0x0][0x32c], R23.reuse, 0x2, P4 ;  /* 0x0000cb00000f1a11 */ /* 0x140fe200020f1417 */
[----:B------:R-:W-:Y:S01]  /*0490*/  @!P0 CS2R R16, SRZ ;  /* 0x0000000000108805 */ /* 0x000fe2000001ff00 */
[----:B------:R-:W-:Y:S01]  /*04a0*/  @P2 LEA.HI.X R13, R0, c[0x0][0x34c], R23, 0x2, P5 ;  /* 0x0000d300000d2a11 */ /* 0x000fe200028f1417 */
[----:B------:R-:W-:Y:S05]  /*04b0*/  @!P3 BRA `(.L_x_11132) ;  /* 0x000066e00000b947 */ /* 0x000fea0003800000 */
[----:B------:R-:W0:Y:S01]  /*04c0*/  S2R R30, SR_TID.X ;  /* 0x00000000001e7919 */ /* 0x000e220000002100 */
[----:B------:R-:W-:Y:S01]  /*04d0*/  CS2R R28, SRZ ;  /* 0x00000000001c7805 */ /* 0x000fe2000001ff00 */
[----:B------:R-:W-:-:S02]  /*04e0*/  MOV R38, RZ ;  /* 0x000000ff00267202 */ /* 0x000fc40000000f00 */
[----:B------:R-:W1:Y:S01]  /*04f0*/  S2R R31, SR_LANEID ;  /* 0x00000000001f7919 */ /* 0x000e620000000000 */
[----:B0-----:R-:W-:-:S04]  /*0500*/  SHF.L.U32 R39, R30, 0x3, RZ ;  /* 0x000000031e277819 */ /* 0x001fc800000006ff */
[----:B-1----:R-:W-:Y:S02]  /*0510*/  LOP3.LUT R39, R39, 0xffffff00, RZ, 0xc0, !PT ;  /* 0xffffff0027277812 */ /* 0x002fe400078ec0ff */
.L_x_11169:
        /* <DEDUP_REMOVED lines=39> */
[-C--:B------:R-:W-:Y:S02]  /*0790*/  LEA.HI.SX32 R18, R18, R31.reuse, 0x1b ;  /* 0x0000001f12127211 */ /* 0x080fe400078fdaff */
[-C--:B------:R-:W-:Y:S02]  /*07a0*/  LEA.HI.SX32 R20, R20, R31.reuse, 0x1b ;  /* 0x0000001f14147211 */ /* 0x080fe400078fdaff */
[C---:B0-----:R-:W-:Y:S02]  /*07b0*/  IADD3 R2, R31.reuse, 0x60, RZ ;  /* 0x000000601f027810 */ /* 0x041fe40007ffe0ff */
[----:B------:R-:W-:Y:S02]  /*07c0*/  SHF.L.U32 R55, R18, 0x1, RZ ;  /* 0x0000000112377819 */ /* 0x000fe400000006ff */
[----:B------:R-:W-:-:S02]  /*07d0*/  LEA.HI.SX32 R56, R31, R31, 0x1b ;  /* 0x0000001f1f387211 */ /* 0x000fc400078fdaff */
[----:B------:R-:W-:Y:S02]  /*07e0*/  SHF.L.U32 R54, R20, 0x1, RZ ;  /* 0x0000000114367819 */ /* 0x000fe400000006ff */
[C---:B------:R-:W-:Y:S02]  /*07f0*/  IADD3 R18, R31.reuse, 0x80, RZ ;  /* 0x000000801f127810 */ /* 0x040fe40007ffe0ff */
[----:B------:R-:W-:Y:S02]  /*0800*/  LEA.HI.SX32 R2, R2, R31, 0x1b ;  /* 0x0000001f02027211 */ /* 0x000fe400078fdaff */
[C---:B------:R-:W-:Y:S02]  /*0810*/  IADD3 R20, R31.reuse, 0xa0, RZ ;  /* 0x000000a01f147810 */ /* 0x040fe40007ffe0ff */
        /* <DEDUP_REMOVED lines=8> */
[----:B------:R-:W-:Y:S02]  /*08a0*/  LEA.HI.SX32 R49, R58, R31, 0x1b ;  /* 0x0000001f3a317211 */ /* 0x000fe400078fdaff */
[----:B------:R-:W-:Y:S02]  /*08b0*/  SHF.L.U32 R52, R18, 0x1, RZ ;  /* 0x0000000112347819 */ /* 0x000fe400000006ff */
[----:B------:R-:W-:Y:S02]  /*08c0*/  SHF.L.U32 R51, R20, 0x1, RZ ;  /* 0x0000000114337819 */ /* 0x000fe400000006ff */
[----:B------:R-:W-:Y:S02]  /*08d0*/  LEA.HI.SX32 R58, R2, R2, 0x1b ;  /* 0x00000002023a7211 */ /* 0x000fe400078fdaff */
[----:B------:R-:W-:Y:S02]  /*08e0*/  SHF.L.U32 R50, R50, 0x1, RZ ;  /* 0x0000000132327819 */ /* 0x000fe400000006ff */
[----:B------:R-:W-:-:S02]  /*08f0*/  SHF.L.U32 R49, R49, 0x1, RZ ;  /* 0x0000000131317819 */ /* 0x000fc400000006ff */
[----:B------:R-:W-:Y:S02]  /*0900*/  SHF.L.U32 R58, R58, 0x1, RZ ;  /* 0x000000013a3a7819 */ /* 0x000fe400000006ff */
[CC--:B------:R-:W-:Y:S01]  /*0910*/  ISETP.GE.AND P6, PT, R48.reuse, R66.reuse, PT ;  /* 0x000000423000720c */ /* 0x0c0fe20003fc6270 */
[----:B------:R-:W-:Y:S01]  /*0920*/  IMAD.WIDE R2, R48, 0x2, R34 ;  /* 0x0000000230027825 */ /* 0x000fe200078e0222 */
[-C--:B------:R-:W-:Y:S02]  /*0930*/  ISETP.GE.AND P0, PT, R41, R66.reuse, PT ;  /* 0x000000422900720c */ /* 0x080fe40003f06270 */
        /* <DEDUP_REMOVED lines=9> */
[----:B--2---:R-:W-:Y:S04]  /*09d0*/  STS.U16 [R56], R5 ;  /* 0x0000000538007388 */ /* 0x004fe80000000400 */
[----:B---3--:R-:W-:Y:S04]  /*09e0*/  STS.U16 [R55+0x40], R4 ;  /* 0x0000400437007388 */ /* 0x008fe80000000400 */
[----:B----4-:R0:W-:Y:S04]  /*09f0*/  STS.U16 [R54+0x80], R7 ;  /* 0x0000800736007388 */ /* 0x0101e80000000400 */
[----:B------:R1:W-:Y:S04]  /*0a00*/  STS.U16 [R53+0xc0], R6 ;  /* 0x0000c00635007388 */ /* 0x0003e80000000400 */
        /* <DEDUP_REMOVED lines=18> */
[----:B------:R-:W2:Y:S01]  /*0b30*/  @!P6 LDG.E.U16 R7, [R2.64] ;  /* 0x000000060207e981 */ /* 0x000ea2000c1e1500 */
[----:B------:R-:W-:-:S03]  /*0b40*/  ISETP.GE.AND P6, PT, R47, R66, PT ;  /* 0x000000422f00720c */ /* 0x000fc60003fc6270 */
[----:B------:R-:W3:Y:S04]  /*0b50*/  @!P0 LDG.E.U16 R18, [R2.64+0x40] ;  /* 0x0000400602128981 */ /* 0x000ee8000c1e1500 */
[----:B------:R-:W3:Y:S04]  /*0b60*/  @!P1 LDG.E.U16 R19, [R2.64+0x80] ;  /* 0x0000800602139981 */ /* 0x000ee8000c1e1500 */
[----:B------:R-:W3:Y:S04]  /*0b70*/  @!P2 LDG.E.U16 R20, [R2.64+0xc0] ;  /* 0x0000c0060214a981 */ /* 0x000ee8000c1e1500 */
[----:B------:R-:W3:Y:S04]  /*0b80*/  @!P3 LDG.E.U16 R21, [R2.64+0x100] ;  /* 0x000100060215b981 */ /* 0x000ee8000c1e1500 */
[----:B------:R-:W3:Y:S04]  /*0b90*/  @!P4 LDG.E.U16 R6, [R2.64+0x140] ;  /* 0x000140060206c981 */ /* 0x000ee8000c1e1500 */
[----:B------:R-:W3:Y:S04]  /*0ba0*/  @!P5 LDG.E.U16 R9, [R2.64+0x180] ;  /* 0x000180060209d981 */ /* 0x000ee8000c1e1500 */
[----:B------:R-:W3:Y:S01]  /*0bb0*/  @!P6 LDG.E.U16 R8, [R2.64+0x1c0] ;  /* 0x0001c0060208e981 */ /* 0x000ee2000c1e1500 */
[----:B------:R-:W-:-:S02]  /*0bc0*/  P2R R68, PR, RZ, 0x1 ;  /* 0x00000001ff447803 */ /* 0x000fc40000000000 */
[C---:B------:R-:W-:Y:S01]  /*0bd0*/  ISETP.GE.AND P0, PT, R48.reuse, R66, PT ;  /* 0x000000423000720c */ /* 0x040fe20003f06270 */
[----:B------:R-:W-:Y:S01]  /*0be0*/  IMAD.WIDE R4, R48, 0x2, R36 ;  /* 0x0000000230047825 */ /* 0x000fe200078e0224 */
[----:B----4-:R-:W-:Y:S02]  /*0bf0*/  PRMT R11, RZ, 0x7610, R11 ;  /* 0x00007610ff0b7816 */ /* 0x010fe4000000000b */
[----:B------:R-:W-:Y:S02]  /*0c00*/  PRMT R66, RZ, 0x7610, R66 ;  /* 0x00007610ff427816 */ /* 0x000fe40000000042 */
[----:B------:R-:W-:Y:S02]  /*0c10*/  PRMT R71, RZ, 0x7610, R71 ;  /* 0x00007610ff477816 */ /* 0x000fe40000000047 */
[----:B------:R-:W-:Y:S01]  /*0c20*/  PRMT R70, RZ, 0x7610, R70 ;  /* 0x00007610ff467816 */ /* 0x000fe20000000046 */
[----:B--2---:R-:W-:Y:S04]  /*0c30*/  STS.U16 [R56], R7 ;  /* 0x0000000738007388 */ /* 0x004fe80000000400 */
[----:B---3--:R-:W-:Y:S04]  /*0c40*/  STS.U16 [R55+0x40], R18 ;  /* 0x0000401237007388 */ /* 0x008fe80000000400 */
        /* <DEDUP_REMOVED lines=10> */
[----:B------:R-:W2:Y:S04]  /*0cf0*/  LDS.U16 R20, [R58+0x6] ;  /* 0x000006003a147984 */ /* 0x000ea80000000400 */
[----:B------:R-:W3:Y:S04]  /*0d00*/  LDS.U16 R6, [R58+0x8] ;  /* 0x000008003a067984 */ /* 0x000ee80000000400 */
[----:B------:R-:W2:Y:S04]  /*0d10*/  LDS.U16 R21, [R58+0xa] ;  /* 0x00000a003a157984 */ /* 0x000ea80000000400 */
[----:B------:R-:W1:Y:S04]  /*0d20*/  LDS.U16 R67, [R58+0xc] ;  /* 0x00000c003a437984 */ /* 0x000e680000000400 */
[----:B------:R-:W-:Y:S04]  /*0d30*/  LDS.U16 R69, [R58+0xe] ;  /* 0x00000e003a457984 */ /* 0x000fe80000000400 */
[----:B------:R-:W-:Y:S01]  /*0d40*/  BAR.SYNC.DEFER_BLOCKING 0x0 ;  /* 0x0000000000007b1d */ /* 0x000fe20000010000 */
[----:B0-----:R-:W-:-:S02]  /*0d50*/  PRMT R8, RZ, 0x7610, R8 ;  /* 0x00007610ff087816 */ /* 0x001fc40000000008 */
[----:B------:R-:W-:Y:S02]  /*0d60*/  PRMT R7, RZ, 0x7610, R7 ;  /* 0x00007610ff077816 */ /* 0x000fe40000000007 */
[----:B------:R-:W-:Y:S01]  /*0d70*/  PRMT R9, RZ, 0x7610, R9 ;  /* 0x00007610ff097816 */ /* 0x000fe20000000009 */
[----:B------:R-:W4:Y:S01]  /*0d80*/  @!P0 LDG.E.U16 R11, [R4.64] ;  /* 0x00000006040b8981 */ /* 0x000f22000c1e1500 */
[----:B------:R-:W-:Y:S02]  /*0d90*/  ISETP.NE.AND P0, PT, R68, RZ, PT ;  /* 0x000000ff4400720c */ /* 0x000fe40003f05270 */
        /* <DEDUP_REMOVED lines=8> */
[----:B-1----:R-:W-:-:S02]  /*0e20*/  PRMT R19, RZ, 0x5410, R19 ;  /* 0x00005410ff137816 */ /* 0x002fc40000000013 */
[----:B------:R-:W-:Y:S02]  /*0e30*/  PRMT R75, RZ, 0x5410, R18 ;  /* 0x00005410ff4b7816 */ /* 0x000fe40000000012 */
[----:B--2---:R-:W-:Y:S02]  /*0e40*/  PRMT R77, RZ, 0x5410, R20 ;  /* 0x00005410ff4d7816 */ /* 0x004fe40000000014 */
[----:B---3--:R-:W-:Y:S02]  /*0e50*/  PRMT R79, RZ, 0x5410, R6 ;  /* 0x00005410ff4f7816 */ /* 0x008fe40000000006 */
[----:B------:R-:W-:Y:S02]  /*0e60*/  PRMT R21, RZ, 0x5410, R21 ;  /* 0x00005410ff157816 */ /* 0x000fe40000000015 */
[----:B------:R-:W-:Y:S02]  /*0e70*/  PRMT R6, RZ, 0x5410, R62 ;  /* 0x00005410ff067816 */ /* 0x000fe4000000003e */
[----:B------:R-:W-:Y:S01]  /*0e80*/  PRMT R67, RZ, 0x5410, R67 ;  /* 0x00005410ff437816 */ /* 0x000fe20000000043 */
[--C-:B-----5:R-:W-:Y:S01]  /*0e90*/  FADD.FTZ R74, R21, R24.reuse ;  /* 0x00000018154a7221 */ /* 0x120fe20000010000 */
[----:B------:R-:W-:Y:S03]  /*0ea0*/  BSSY B0, `(.L_x_11133) ;  /* 0x000004f000007945 */ /* 0x000fe60003800000 */
[----:B------:R-:W-:Y:S01]  /*0eb0*/  FADD.FTZ R76, R67, R24 ;  /* 0x00000018434c7221 */ /* 0x000fe20000010000 */
[----:B------:R-:W-:Y:S01]  /*0ec0*/  FSETP.GTU.FTZ.AND P1, PT, R74, 20, PT ;  /* 0x41a000004a00780b */ /* 0x000fe20003f3c000 */
[----:B----4-:R-:W-:Y:S04]  /*0ed0*/  STS.U16 [R56], R11 ;  /* 0x0000000b38007388 */ /* 0x010fe80000000400 */
        /* <DEDUP_REMOVED lines=12> */
[----:B0-----:R-:W-:-:S03]  /*0fa0*/  PRMT R7, RZ, 0x5410, R156 ;  /* 0x00005410ff077816 */ /* 0x001fc6000000009c */
[----:B------:R-:W0:Y:S04]  /*0fb0*/  LDS.U16 R73, [R58+0x8] ;  /* 0x000008003a497984 */ /* 0x000e280000000400 */
[----:B------:R0:W0:Y:S04]  /*0fc0*/  LDS.U16 R95, [R58+0xc] ;  /* 0x00000c003a5f7984 */ /* 0x0000280000000400 */
[----:B------:R0:W0:Y:S01]  /*0fd0*/  LDS.U16 R97, [R58+0xe] ;  /* 0x00000e003a617984 */ /* 0x0000220000000400 */
[----:B-1----:R-:W-:-:S05]  /*0fe0*/  PRMT R5, RZ, 0x5410, R72 ;  /* 0x00005410ff057816 */ /* 0x002fca0000000048 */
[----:B------:R-:W-:Y:S02]  /*0ff0*/  FFMA.FTZ R66, R5, R7, R28 ;  /* 0x0000000705427223 */ /* 0x000fe4000001001c */
[----:B------:R1:W1:Y:S01]  /*1000*/  LDS.U16 R28, [R58+0xa] ;  /* 0x00000a003a1c7984 */ /* 0x0002620000000400 */
[----:B------:R-:W-:Y:S02]  /*1010*/  PRMT R71, RZ, 0x5410, R10 ;  /* 0x00005410ff477816 */ /* 0x000fe4000000000a */
[----:B------:R-:W-:Y:S02]  /*1020*/  PRMT R9, RZ, 0x5410, R59 ;  /* 0x00005410ff097816 */ /* 0x000fe4000000003b */
[----:B--2---:R-:W-:Y:S01]  /*1030*/  PRMT R7, RZ, 0x5410, R4 ;  /* 0x00005410ff077816 */ /* 0x004fe20000000004 */
[----:B------:R-:W-:Y:S01]  /*1040*/  FADD.FTZ R78, R71, R24 ;  /* 0x00000018474e7221 */ /* 0x000fe20000010000 */
[----:B------:R-:W-:-:S03]  /*1050*/  PRMT R4, RZ, 0x5410, R60 ;  /* 0x00005410ff047816 */ /* 0x000fc6000000003c */
[----:B------:R-:W-:Y:S01]  /*1060*/  FFMA.FTZ R66, R7, R9, R66 ;  /* 0x0000000907427223 */ /* 0x000fe20000010042 */
[----:B---3--:R-:W-:Y:S02]  /*1070*/  PRMT R9, RZ, 0x5410, R11 ;  /* 0x00005410ff097816 */ /* 0x008fe4000000000b */
[----:B------:R-:W-:Y:S02]  /*1080*/  FSETP.GTU.FTZ.AND P0, PT, R78, 20, PT ;  /* 0x41a000004e00780b */ /* 0x000fe40003f1c000 */
[----:B------:R-:W-:Y:S01]  /*1090*/  MOV R68, c[0x0][0x16c] ;  /* 0x00005b0000447a02 */ /* 0x000fe20000000f00 */
[----:B------:R-:W-:Y:S01]  /*10a0*/  FFMA.FTZ R4, R9, R4, R66 ;  /* 0x0000000409047223 */ /* 0x000fe20000010042 */
[----:B------:R-:W-:Y:S02]  /*10b0*/  PRMT R66, RZ, 0x5410, R61 ;  /* 0x00005410ff427816 */ /* 0x000fe4000000003d */
[----:B----4-:R-:W-:Y:S02]  /*10c0*/  PRMT R11, RZ, 0x5410, R8 ;  /* 0x00005410ff0b7816 */ /* 0x010fe40000000008 */
[----:B------:R-:W-:Y:S01]  /*10d0*/  ISETP.GE.AND P5, PT, R68, 0x1, PT ;  /* 0x000000014400780c */ /* 0x000fe20003fa6270 */
[----:B------:R-:W-:Y:S01]  /*10e0*/  FADD.FTZ R68, R19, R24 ;  /* 0x0000001813447221 */ /* 0x000fe20000010000 */
[----:B0-----:R-:W-:Y:S01]  /*10f0*/  PRMT R19, RZ, 0x5410, R73 ;  /* 0x00005410ff137816 */ /* 0x001fe20000000049 */
[----:B------:R-:W-:-:S02]  /*1100*/  FFMA.FTZ R4, R11, R66, R4 ;  /* 0x000000420b047223 */ /* 0x000fc40000010004 */
[--C-:B------:R-:W-:Y:S02]  /*1110*/  FADD.FTZ R66, R75, R24.reuse ;  /* 0x000000184b427221 */ /* 0x100fe40000010000 */
[--C-:B------:R-:W-:Y:S02]  /*1120*/  FADD.FTZ R70, R77, R24.reuse ;  /* 0x000000184d467221 */ /* 0x100fe40000010000 */
[----:B------:R-:W-:Y:S01]  /*1130*/  FADD.FTZ R72, R79, R24 ;  /* 0x000000184f487221 */ /* 0x000fe20000010000 */
[----:B------:R-:W-:Y:S01]  /*1140*/  FSETP.GTU.FTZ.AND P6, PT, R66, 20, PT ;  /* 0x41a000004200780b */ /* 0x000fe20003fdc000 */
[----:B------:R-:W-:Y:S01]  /*1150*/  FFMA.FTZ R10, R19, R6, R4 ;  /* 0x00000006130a7223 */ /* 0x000fe20000010004 */
[----:B------:R-:W-:Y:S02]  /*1160*/  FSETP.GTU.FTZ.AND P4, PT, R68, 20, PT ;  /* 0x41a000004400780b */ /* 0x000fe40003f9c000 */
[----:B------:R-:W-:Y:S02]  /*1170*/  FSETP.GTU.FTZ.AND P3, PT, R70, 20, PT ;  /* 0x41a000004600780b */ /* 0x000fe40003f7c000 */
[----:B------:R-:W-:Y:S01]  /*1180*/  FSETP.GTU.FTZ.AND P2, PT, R72, 20, PT ;  /* 0x41a000004800780b */ /* 0x000fe20003f5c000 */
[----:B------:R-:W-:Y:S07]  /*1190*/  @P0 BRA `(.L_x_11134) ;  /* 0x000001f000000947 */ /* 0x000fee0003800000 */
        /* <DEDUP_REMOVED lines=31> */
.L_x_11134:
[----:B------:R-:W-:Y:S05]  /*1390*/  BSYNC B0 ;  /* 0x0000000000007941 */ /* 0x000fea0003800000 */
.L_x_11133:
[----:B------:R-:W-:Y:S01]  /*13a0*/  PRMT R4, RZ, 0x5410, R63 ;  /* 0x00005410ff047816 */ /* 0x000fe2000000003f */
[----:B------:R-:W-:Y:S01]  /*13b0*/  BSSY B0, `(.L_x_11135) ;  /* 0x0000027000007945 */ /* 0x000fe20003800000 */
[----:B-1----:R-:W-:Y:S02]  /*13c0*/  PRMT R21, RZ, 0x5410, R28 ;  /* 0x00005410ff157816 */ /* 0x002fe4000000001c */
[----:B------:R-:W-:Y:S02]  /*13d0*/  PRMT R69, RZ, 0x5410, R69 ;  /* 0x00005410ff457816 */ /* 0x000fe40000000045 */
[----:B------:R-:W-:Y:S01]  /*13e0*/  FSETP.GTU.FTZ.AND P0, PT, R76, 20, PT ;  /* 0x41a000004c00780b */ /* 0x000fe20003f1c000 */
[----:B------:R-:W-:Y:S01]  /*13f0*/  FFMA.FTZ R10, R21, R4, R10 ;  /* 0x00000004150a7223 */ /* 0x000fe2000001000a */
[----:B------:R-:W-:Y:S01]  /*1400*/  PRMT R18, RZ, 0x5410, R64 ;  /* 0x00005410ff127816 */ /* 0x000fe20000000040 */
        /* <DEDUP_REMOVED lines=33> */
.L_x_11136:
[----:B------:R-:W-:Y:S05]  /*1620*/  BSYNC B0 ;  /* 0x0000000000007941 */ /* 0x000fea0003800000 */
.L_x_11135:
[----:B------:R-:W-:Y:S01]  /*1630*/  PRMT R95, RZ, 0x5410, R95 ;  /* 0x00005410ff5f7816 */ /* 0x000fe2000000005f */
[----:B------:R-:W-:Y:S01]  /*1640*/  BSSY B0, `(.L_x_11137) ;  /* 0x0000026000007945 */ /* 0x000fe20003800000 */
[----:B------:R-:W-:Y:S02]  /*1650*/  PRMT R28, RZ, 0x5410, R65 ;  /* 0x00005410ff1c7816 */ /* 0x000fe40000000041 */
[----:B------:R-:W-:Y:S01]  /*1660*/  PRMT R97, RZ, 0x5410, R97 ;  /* 0x00005410ff617816 */ /* 0x000fe20000000061 */
[----:B------:R-:W-:Y:S01]  /*1670*/  FFMA.FTZ R10, R95, R18, R10 ;  /* 0x000000125f0a7223 */ /* 0x000fe2000001000a */
        /* <DEDUP_REMOVED lines=34> */
.L_x_11138:
[----:B------:R-:W-:Y:S05]  /*18a0*/  BSYNC B0 ;  /* 0x0000000000007941 */ /* 0x000fea0003800000 */
.L_x_11137:
        /* <DEDUP_REMOVED lines=33> */
.L_x_11140:
[----:B------:R-:W-:Y:S05]  /*1ac0*/  BSYNC B0 ;  /* 0x0000000000007941 */ /* 0x000fea0003800000 */
.L_x_11139:
        /* <DEDUP_REMOVED lines=33> */
.L_x_11142:
[----:B------:R-:W-:Y:S05]  /*1ce0*/  BSYNC B0 ;  /* 0x0000000000007941 */ /* 0x000fea0003800000 */
.L_x_11141:
        /* <DEDUP_REMOVED lines=33> */
.L_x_11144:
[----:B------:R-:W-:Y:S05]  /*1f00*/  BSYNC B0 ;  /* 0x0000000000007941 */ /* 0x000fea0003800000 */
.L_x_11143:
        /* <DEDUP_REMOVED lines=33> */
.L_x_11146:
[----:B------:R-:W-:Y:S05]  /*2120*/  BSYNC B0 ;  /* 0x0000000000007941 */ /* 0x000fea0003800000 */
.L_x_11145:
        /* <DEDUP_REMOVED lines=33> */
.L_x_11148:
[----:B------:R-:W-:Y:S05]  /*2340*/  BSYNC B0 ;  /* 0x0000000000007941 */ /* 0x000fea0003800000 */
.L_x_11147:
[----:B------:R-:W-:Y:S01]  /*2350*/  BAR.SYNC.DEFER_BLOCKING 0x0 ;  /* 0x0000000000007b1d */ /* 0x000fe20000010000 */
[----:B------:R-:W-:Y:S01]  /*2360*/  HFMA2.MMA R67, -RZ, RZ, 0, 0 ;  /* 0x00000000ff437435 */ /* 0x000fe200000001ff */
[----:B------:R-:W-:Y:S01]  /*2370*/  LOP3.LUT R158, R30, 0x1f, RZ, 0xc0, !PT ;  /* 0x0000001f1e9e7812 */ /* 0x000fe200078ec0ff */
[----:B------:R-:W-:Y:S01]  /*2380*/  HFMA2.MMA R69, -RZ, RZ, 0, 0 ;  /* 0x00000000ff457435 */ /* 0x000fe200000001ff */
[----:B------:R-:W-:Y:S01]  /*2390*/  MOV R82, RZ ;  /* 0x000000ff00527202 */ /* 0x000fe20000000f00 */
[----:B------:R-:W-:Y:S01]  /*23a0*/  HFMA2.MMA R71, -RZ, RZ, 0, 0 ;  /* 0x00000000ff477435 */ /* 0x000fe200000001ff */
[----:B------:R-:W-:Y:S01]  /*23b0*/  MOV R84, RZ ;  /* 0x000000ff00547202 */ /* 0x000fe20000000f00 */
[----:B------:R-:W-:Y:S01]  /*23c0*/  HFMA2.MMA R73, -RZ, RZ, 0, 0 ;  /* 0x00000000ff497435 */ /* 0x000fe200000001ff */
        /* <DEDUP_REMOVED lines=11> */
[C---:B------:R-:W-:Y:S01]  /*2480*/  IMAD R67, R23.reuse, c[0x0][0x180], RZ ;  /* 0x0000600017437a24 */ /* 0x040fe200078e02ff */
[----:B------:R-:W-:Y:S01]  /*2490*/  IADD3 R6, R40, -0x2, RZ ;  /* 0xfffffffe28067810 */ /* 0x000fe20007ffe0ff */
[----:B------:R-:W-:Y:S01]  /*24a0*/  IMAD.WIDE.U32 R82, R0, c[0x0][0x180], RZ ;  /* 0x0000600000527a25 */ /* 0x000fe200078e00ff */
[----:B------:R-:W-:Y:S01]  /*24b0*/  IADD3 R4, R40, -0x1, RZ ;  /* 0xffffffff28047810 */ /* 0x000fe20007ffe0ff */
[----:B------:R-:W-:Y:S01]  /*24c0*/  UMOV UR4, URZ ;  /* 0x0000003f00047c82 */ /* 0x000fe20008000000 */
[----:B------:R-:W-:Y:S01]  /*24d0*/  MOV R160, RZ ;  /* 0x000000ff00a07202 */ /* 0x000fe20000000f00 */
[----:B------:R-:W-:Y:S01]  /*24e0*/  IMAD R67, R0, c[0x0][0x184], R67 ;  /* 0x0000610000437a24 */ /* 0x000fe200078e0243 */
[----:B------:R-:W-:Y:S01]  /*24f0*/  LEA R98, P0, R82, c[0x0][0x220], 0x3 ;  /* 0x0000880052627a11 */ /* 0x000fe200078018ff */
[C---:B------:R-:W-:Y:S01]  /*2500*/  IMAD R69, R23.reuse, c[0x0][0x198], RZ ;  /* 0x0000660017457a24 */ /* 0x040fe200078e02ff */
[----:B------:R-:W-:Y:S01]  /*2510*/  MOV R106, RZ ;  /* 0x000000ff006a7202 */ /* 0x000fe20000000f00 */
[----:B------:R-:W-:Y:S01]  /*2520*/  IMAD R71, R23, c[0x0][0x1b8], RZ ;  /* 0x00006e0017477a24 */ /* 0x000fe200078e02ff */
[----:B------:R-:W-:Y:S01]  /*2530*/  IADD3 R99, R83, R67, RZ ;  /* 0x0000004353637210 */ /* 0x000fe20007ffe0ff */
[----:B------:R-:W-:Y:S01]  /*2540*/  IMAD R105, R6, c[0x0][0x16c], RZ ;  /* 0x00005b0006697a24 */ /* 0x000fe200078e02ff */
[----:B------:R-:W-:Y:S01]  /*2550*/  LEA.HI R6, R4, R4, RZ, 0x1 ;  /* 0x0000000404067211 */ /* 0x000fe200078f08ff */
[----:B------:R-:W-:Y:S01]  /*2560*/  IMAD.WIDE.U32 R84, R0, c[0x0][0x198], RZ ;  /* 0x0000660000547a25 */ /* 0x000fe200078e00ff */
[----:B------:R-:W-:-:S02]  /*2570*/  LEA.HI.X R99, R82, c[0x0][0x224], R99, 0x3, P0 ;  /* 0x0000890052637a11 */ /* 0x000fc400000f1c63 */
[----:B------:R-:W-:Y:S01]  /*2580*/  LOP3.LUT R67, R6, 0xfffffe, RZ, 0xc0, !PT ;  /* 0x00fffffe06437812 */ /* 0x000fe200078ec0ff */
[----:B------:R-:W-:Y:S01]  /*2590*/  IMAD.WIDE.U32 R86, R0, c[0x0][0x1b8], RZ ;  /* 0x00006e0000567a25 */ /* 0x000fe200078e00ff */
[----:B------:R-:W-:Y:S02]  /*25a0*/  LEA R100, P1, R84, c[0x0][0x228], 0x3 ;  /* 0x00008a0054647a11 */ /* 0x000fe400078218ff */
[----:B------:R-:W-:Y:S01]  /*25b0*/  IADD3 R4, R4, -R67, RZ ;  /* 0x8000004304047210 */ /* 0x000fe20007ffe0ff */
[----:B------:R-:W-:Y:S01]  /*25c0*/  IMAD R69, R0, c[0x0][0x19c], R69 ;  /* 0x0000670000457a24 */ /* 0x000fe200078e0245 */
[----:B------:R-:W-:Y:S01]  /*25d0*/  LEA R102, P2, R86, c[0x0][0x230], 0x3 ;  /* 0x00008c0056667a11 */ /* 0x000fe200078418ff */
[----:B------:R-:W-:Y:S01]  /*25e0*/  IMAD R71, R0, c[0x0][0x1bc], R71 ;  /* 0x00006f0000477a24 */ /* 0x000fe200078e0247 */
[----:B------:R-:W-:Y:S01]  /*25f0*/  MOV R67, RZ ;  /* 0x000000ff00437202 */ /* 0x000fe20000000f00 */
[----:B------:R-:W-:Y:S01]  /*2600*/  FADD.FTZ R83, R5, R5 ;  /* 0x0000000505537221 */ /* 0x000fe20000010000 */
[----:B------:R-:W-:Y:S01]  /*2610*/  LEA.HI R5, R40, R40, RZ, 0x1 ;  /* 0x0000002828057211 */ /* 0x000fe200078f08ff */
[----:B------:R-:W-:Y:S01]  /*2620*/  IMAD.WIDE R104, R105, 0x10, R16 ;  /* 0x0000001069687825 */ /* 0x000fe200078e0210 */
[----:B------:R-:W-:-:S02]  /*2630*/  IADD3 R101, R85, R69, RZ ;  /* 0x0000004555657210 */ /* 0x000fc40007ffe0ff */
[----:B------:R-:W-:Y:S01]  /*2640*/  IADD3 R103, R87, R71, RZ ;  /* 0x0000004757677210 */ /* 0x000fe20007ffe0ff */
[----:B------:R-:W-:Y:S01]  /*2650*/  FADD.FTZ R85, R7, R7 ;  /* 0x0000000707557221 */ /* 0x000fe20000010000 */
[----:B------:R-:W-:Y:S01]  /*2660*/  LOP3.LUT R5, R5, 0x1ffffe, RZ, 0xc0, !PT ;  /* 0x001ffffe05057812 */ /* 0x000fe200078ec0ff */
[----:B------:R-:W-:Y:S01]  /*2670*/  FADD.FTZ R87, R9, R9 ;  /* 0x0000000909577221 */ /* 0x000fe20000010000 */
[----:B------:R-:W-:Y:S01]  /*2680*/  LEA.HI.X R101, R84, c[0x0][0x22c], R101, 0x3, P1 ;  /* 0x00008b0054657a11 */ /* 0x000fe200008f1c65 */
[----:B------:R-:W-:Y:S01]  /*2690*/  FADD.FTZ R89, R11, R11 ;  /* 0x0000000b0b597221 */ /* 0x000fe20000010000 */
[----:B------:R-:W-:Y:S01]  /*26a0*/  LEA.HI.X R103, R86, c[0x0][0x234], R103, 0x3, P2 ;  /* 0x00008d0056677a11 */ /* 0x000fe200010f1c67 */
[----:B------:R-:W-:Y:S01]  /*26b0*/  FADD.FTZ R91, R19, R19 ;  /* 0x00000013135b7221 */ /* 0x000fe20000010000 */
[----:B------:R-:W-:Y:S01]  /*26c0*/  MOV R82, RZ ;  /* 0x000000ff00527202 */ /* 0x000fe20000000f00 */
[----:B------:R-:W-:Y:S01]  /*26d0*/  FADD.FTZ R93, R21, R21 ;  /* 0x00000015155d7221 */ /* 0x000fe20000010000 */
[----:B------:R-:W-:Y:S01]  /*26e0*/  MOV R69, RZ ;  /* 0x000000ff00457202 */ /* 0x000fe20000000f00 */
[----:B------:R-:W-:Y:S01]  /*26f0*/  FADD.FTZ R95, R95, R95 ;  /* 0x0000005f5f5f7221 */ /* 0x000fe20000010000 */
[----:B------:R-:W-:Y:S01]  /*2700*/  MOV R84, RZ ;  /* 0x000000ff00547202 */ /* 0x000fe20000000f00 */
[----:B------:R-:W-:Y:S01]  /*2710*/  FADD.FTZ R97, R97, R97 ;  /* 0x0000006161617221 */ /* 0x000fe20000010000 */
[----:B------:R-:W-:-:S02]  /*2720*/  MOV R71, RZ ;  /* 0x000000ff00477202 */ /* 0x000fc40000000f00 */
[----:B------:R-:W-:Y:S02]  /*2730*/  MOV R86, RZ ;  /* 0x000000ff00567202 */ /* 0x000fe40000000f00 */
[----:B------:R-:W-:Y:S02]  /*2740*/  MOV R73, RZ ;  /* 0x000000ff00497202 */ /* 0x000fe40000000f00 */
[----:B------:R-:W-:Y:S02]  /*2750*/  MOV R88, RZ ;  /* 0x000000ff00587202 */ /* 0x000fe40000000f00 */
[----:B------:R-:W-:Y:S02]  /*2760*/  IADD3 R107, R40, -R5, RZ ;  /* 0x80000005286b7210 */ /* 0x000fe40007ffe0ff */
[----:B------:R-:W-:Y:S02]  /*2770*/  SHF.L.U32 R108, R4, 0x8, RZ ;  /* 0x00000008046c7819 */ /* 0x000fe400000006ff */
.L_x_11164:
[----:B------:R-:W2:Y:S01]  /*2780*/  LDG.E.64 R18, [R98.64] ;  /* 0x0000000662127981 */ /* 0x000ea2000c1e1b00 */
[C---:B------:R-:W-:Y:S01]  /*2790*/  ISETP.NE.AND P1, PT, R30.reuse, RZ, PT ;  /* 0x000000ff1e00720c */ /* 0x040fe20003f25270 */
[----:B------:R-:W-:Y:S01]  /*27a0*/  CS2R R8, SRZ ;  /* 0x0000000000087805 */ /* 0x000fe2000001ff00 */
[----:B------:R-:W-:-:S02]  /*27b0*/  IADD3 R7, R30, 0x200, RZ ;  /* 0x000002001e077810 */ /* 0x000fc40007ffe0ff */
[----:B------:R-:W-:Y:S02]  /*27c0*/  ISETP.NE.AND P0, PT, R158, RZ, PT ;  /* 0x000000ff9e00720c */ /* 0x000fe40003f05270 */
[----:B------:R-:W-:Y:S02]  /*27d0*/  SEL R20, R108, R7, !P1 ;  /* 0x000000076c147207 */ /* 0x000fe40004800000 */
[----:B------:R-:W-:Y:S01]  /*27e0*/  ISETP.LT.OR P2, PT, R40, 0x2, P0 ;  /* 0x000000022800780c */ /* 0x000fe20000741670 */
[----:B------:R-:W-:Y:S01]  /*27f0*/  BSSY B0, `(.L_x_11150) ;  /* 0x000009e000007945 */ /* 0x000fe20003800000 */
[----:B--2---:R-:W-:Y:S02]  /*2800*/  FMUL.FTZ R21, R18, 1.4426950216293334961 ;  /* 0x3fb8aa3b12157820 */ /* 0x004fe40000410000 */
[-C--:B------:R-:W-:Y:S02]  /*2810*/  FMUL.FTZ R5, R19, R78.reuse ;  /* 0x0000004e13057220 */ /* 0x080fe40000410000 */
[----:B------:R-:W-:-:S02]  /*2820*/  FMUL.FTZ R4, R21, R78 ;  /* 0x0000004e15047220 */ /* 0x000fc40000410000 */
[----:B------:R-:W-:-:S04]  /*2830*/  FMUL.RZ R6, R5, 0.15915493667125701904 ;  /* 0x3e22f98305067820 */ /* 0x000fc8000040c000 */
[----:B------:R-:W-:Y:S08]  /*2840*/  MUFU.EX2 R4, R4 ;  /* 0x0000000400047308 */ /* 0x000ff00000000800 */
[----:B------:R-:W0:Y:S08]  /*2850*/  MUFU.COS R5, R6 ;  /* 0x0000000600057308 */ /* 0x000e300000000000 */
[----:B------:R1:W2:Y:S01]  /*2860*/  MUFU.SIN R11, R6 ;  /* 0x00000006000b7308 */ /* 0x0002a20000000400 */
[----:B------:R-:W-:-:S02]  /*2870*/  FMUL.FTZ R109, R19, R66 ;  /* 0x00000042136d7220 */ /* 0x000fc40000410000 */
[C---:B0-----:R-:W-:Y:S01]  /*2880*/  FMUL.FTZ R10, R4.reuse, R5 ;  /* 0x00000005040a7220 */ /* 0x041fe20000410000 */
[----:B-1----:R0:W5:Y:S01]  /*2890*/  LDG.E.64 R6, [R102.64] ;  /* 0x0000000666067981 */ /* 0x002162000c1e1b00 */
[----:B--2---:R-:W-:Y:S02]  /*28a0*/  FMUL.FTZ R11, R4, R11 ;  /* 0x0000000b040b7220 */ /* 0x004fe40000410000 */
[----:B------:R-:W-:Y:S01]  /*28b0*/  FMUL.RZ R113, R109, 0.15915493667125701904 ;  /* 0x3e22f9836d717820 */ /* 0x000fe2000040c000 */
[----:B------:R0:W5:Y:S04]  /*28c0*/  LDG.E.64 R4, [R100.64] ;  /* 0x0000000664047981 */ /* 0x000168000c1e1b00 */
[----:B------:R1:W-:Y:S01]  /*28d0*/  STS.64 [R20.X8+0x670], R10 ;  /* 0x0006700a14007388 */ /* 0x0003e20000008a00 */
[----:B------:R-:W-:Y:S01]  /*28e0*/  MUFU.SIN R109, R113 ;  /* 0x00000071006d7308 */ /* 0x000fe20000000400 */
[----:B------:R-:W-:-:S02]  /*28f0*/  FMUL.FTZ R112, R19, R70 ;  /* 0x0000004613707220 */ /* 0x000fc40000410000 */
[----:B------:R-:W-:Y:S01]  /*2900*/  FMUL.FTZ R110, R19, R68 ;  /* 0x00000044136e7220 */ /* 0x000fe20000410000 */
[----:B------:R-:W-:Y:S01]  /*2910*/  BAR.SYNC.DEFER_BLOCKING 0x0 ;  /* 0x0000000000007b1d */ /* 0x000fe20000010000 */
[----:B-1----:R-:W-:-:S06]  /*2920*/  FMUL.FTZ R20, R21, R66 ;  /* 0x0000004215147220 */ /* 0x002fcc0000410000 */
[----:B------:R-:W1:Y:S01]  /*2930*/  MUFU.EX2 R20, R20 ;  /* 0x0000001400147308 */ /* 0x000e620000000800 */
[----:B------:R-:W-:Y:S02]  /*2940*/  FMUL.RZ R123, R112, 0.15915493667125701904 ;  /* 0x3e22f983707b7820 */ /* 0x000fe4000040c000 */
[C---:B------:R-:W-:Y:S02]  /*2950*/  FMUL.FTZ R112, R21.reuse, R70 ;  /* 0x0000004615707220 */ /* 0x040fe40000410000 */
[----:B------:R-:W-:Y:S02]  /*2960*/  FMUL.RZ R119, R110, 0.15915493667125701904 ;  /* 0x3e22f9836e777820 */ /* 0x000fe4000040c000 */
[----:B------:R-:W-:Y:S01]  /*2970*/  FMUL.FTZ R110, R21, R68 ;  /* 0x00000044156e7220 */ /* 0x000fe20000410000 */
[----:B------:R-:W2:Y:S01]  /*2980*/  MUFU.COS R111, R113 ;  /* 0x00000071006f7308 */ /* 0x000ea20000000000 */
[----:B------:R-:W-:Y:S02]  /*2990*/  FMUL.FTZ R118, R19, R72 ;  /* 0x0000004813767220 */ /* 0x000fe40000410000 */
[----:B------:R-:W-:Y:S01]  /*29a0*/  FMUL.FTZ R129, R21, R80 ;  /* 0x0000005015817220 */ /* 0x000fe20000410000 */
[----:B------:R0:W5:Y:S04]  /*29b0*/  @!P2 LDG.E.64 R8, [R104.64+0x8] ;  /* 0x000008066808a981 */ /* 0x000168000c1e1b00 */
[----:B------:R-:W-:Y:S01]  /*29c0*/  MUFU.COS R117, R123 ;  /* 0x0000007b00757308 */ /* 0x000fe20000000000 */
[----:B------:R-:W-:-:S02]  /*29d0*/  FMUL.RZ R127, R118, 0.15915493667125701904 ;  /* 0x3e22f983767f7820 */ /* 0x000fc4000040c000 */
[----:B------:R-:W-:-:S05]  /*29e0*/  FMUL.FTZ R118, R21, R72 ;  /* 0x0000004815767220 */ /* 0x000fca0000410000 */
[----:B------:R1:W3:Y:S08]  /*29f0*/  MUFU.EX2 R120, R112 ;  /* 0x0000007000787308 */ /* 0x0002f00000000800 */
[----:B------:R4:W0:Y:S01]  /*2a00*/  MUFU.SIN R113, R123 ;  /* 0x0000007b00717308 */ /* 0x0008220000000400 */
[----:B-1----:R-:W-:Y:S01]  /*2a10*/  FMUL.FTZ R112, R20, R109 ;  /* 0x0000006d14707220 */ /* 0x002fe20000410000 */
[----:B------:R-:W-:-:S06]  /*2a20*/  PRMT R109, RZ, 0x5410, R156 ;  /* 0x00005410ff6d7816 */ /* 0x000fcc000000009c */
[----:B------:R1:W-:Y:S01]  /*2a30*/  MUFU.EX2 R115, R110 ;  /* 0x0000006e00737308 */ /* 0x0003e20000000800 */
[----:B----4-:R-:W-:-:S07]  /*2a40*/  FMUL.FTZ R123, R21, R76 ;  /* 0x0000004c157b7220 */ /* 0x010fce0000410000 */
[----:B------:R-:W-:Y:S01]  /*2a50*/  MUFU.SIN R116, R119 ;  /* 0x0000007700747308 */ /* 0x000fe20000000400 */
[----:B-1----:R-:W-:-:S04]  /*2a60*/  FMUL.FTZ R110, R19, R74 ;  /* 0x0000004a136e7220 */ /* 0x002fc80000410000 */
[----:B------:R-:W-:-:S03]  /*2a70*/  FMUL.RZ R131, R110, 0.15915493667125701904 ;  /* 0x3e22f9836e837820 */ /* 0x000fc6000040c000 */
[----:B------:R1:W4:Y:S01]  /*2a80*/  MUFU.COS R114, R119 ;  /* 0x0000007700727308 */ /* 0x0003220000000000 */
[----:B--2---:R-:W-:Y:S02]  /*2a90*/  FMUL.FTZ R110, R20, R111 ;  /* 0x0000006f146e7220 */ /* 0x004fe40000410000 */
[----:B-1----:R-:W-:Y:S02]  /*2aa0*/  FMUL.FTZ R119, R21, R74 ;  /* 0x0000004a15777220 */ /* 0x002fe40000410000 */
[----:B------:R-:W-:-:S03]  /*2ab0*/  FMUL.FTZ R21, R19, R76 ;  /* 0x0000004c13157220 */ /* 0x000fc60000410000 */
[----:B------:R-:W-:Y:S01]  /*2ac0*/  MUFU.SIN R122, R127 ;  /* 0x0000007f007a7308 */ /* 0x000fe20000000400 */
[----:B------:R-:W-:Y:S02]  /*2ad0*/  FMUL.RZ R132, R21, 0.15915493667125701904 ;  /* 0x3e22f98315847820 */ /* 0x000fe4000040c000 */
[----:B------:R-:W-:-:S05]  /*2ae0*/  FMUL.FTZ R21, R19, R80 ;  /* 0x0000005013157220 */ /* 0x000fca0000410000 */
[----:B------:R1:W-:Y:S01]  /*2af0*/  MUFU.COS R124, R127 ;  /* 0x0000007f007c7308 */ /* 0x0003e20000000000 */
[----:B------:R-:W-:Y:S02]  /*2b00*/  FMUL.RZ R133, R21, 0.15915493667125701904 ;  /* 0x3e22f98315857820 */ /* 0x000fe4000040c000 */
[----:B---3--:R-:W-:-:S05]  /*2b10*/  FMUL.FTZ R117, R120, R117 ;  /* 0x0000007578757220 */ /* 0x008fca0000410000 */
[----:B------:R-:W-:Y:S01]  /*2b20*/  MUFU.COS R128, R131 ;  /* 0x0000008300807308 */ /* 0x000fe20000000000 */
[----:B-1----:R-:W-:Y:S02]  /*2b30*/  FMUL.FTZ R127, R109, R78 ;  /* 0x0000004e6d7f7220 */ /* 0x002fe40000410000 */
[----:B------:R-:W-:Y:S02]  /*2b40*/  FMUL.FTZ R21, RZ, R112 ;  /* 0x00000070ff157220 */ /* 0x000fe40000410000 */
[----:B------:R-:W-:-:S03]  /*2b50*/  FMUL.FTZ R111, R112, R127 ;  /* 0x0000007f706f7220 */ /* 0x000fc60000410000 */
[----:B------:R-:W1:Y:S01]  /*2b60*/  MUFU.EX2 R119, R119 ;  /* 0x0000007700777308 */ /* 0x000e620000000800 */
[----:B0-----:R-:W-:Y:S02]  /*2b70*/  FMUL.FTZ R120, R120, R113 ;  /* 0x0000007178787220 */ /* 0x001fe40000410000 */
[----:B------:R-:W-:Y:S01]  /*2b80*/  FFMA.FTZ R113, RZ, R110, R111 ;  /* 0x0000006eff717223 */ /* 0x000fe2000001006f */
[----:B------:R-:W-:Y:S01]  /*2b90*/  PRMT R111, RZ, 0x5410, R59 ;  /* 0x00005410ff6f7816 */ /* 0x000fe2000000003b */
[----:B------:R-:W-:-:S03]  /*2ba0*/  FFMA.FTZ R21, R110, R127, -R21 ;  /* 0x0000007f6e157223 */ /* 0x000fc60000010815 */
[----:B------:R0:W2:Y:S01]  /*2bb0*/  MUFU.SIN R126, R131 ;  /* 0x00000083007e7308 */ /* 0x0000a20000000400 */
[C---:B----4-:R-:W-:Y:S02]  /*2bc0*/  FMUL.FTZ R114, R115.reuse, R114 ;  /* 0x0000007273727220 */ /* 0x050fe40000410000 */
[----:B------:R-:W-:-:S05]  /*2bd0*/  FMUL.FTZ R115, R115, R116 ;  /* 0x0000007473737220 */ /* 0x000fca0000410000 */
[----:B------:R-:W3:Y:S01]  /*2be0*/  MUFU.EX2 R121, R118 ;  /* 0x0000007600797308 */ /* 0x000ee20000000800 */
[----:B------:R-:W-:Y:S02]  /*2bf0*/  FADD.FTZ R113, RZ, R113 ;  /* 0x00000071ff717221 */ /* 0x000fe40000010000 */
[----:B------:R-:W-:-:S05]  /*2c00*/  FFMA.FTZ R21, R111, R66, R21 ;  /* 0x000000426f157223 */ /* 0x000fca0000010015 */
[----:B------:R2:W-:Y:S01]  /*2c10*/  MUFU.EX2 R125, R123 ;  /* 0x0000007b007d7308 */ /* 0x0005e20000000800 */
[----:B-1----:R-:W-:-:S07]  /*2c20*/  FMUL.FTZ R116, R119, R128 ;  /* 0x0000008077747220 */ /* 0x002fce0000410000 */
[----:B------:R-:W1:Y:S01]  /*2c30*/  MUFU.COS R20, R132 ;  /* 0x0000008400147308 */ /* 0x000e620000000000 */
[C---:B------:R-:W-:Y:S02]  /*2c40*/  FMUL.FTZ R128, R115.reuse, R113 ;  /* 0x0000007173807220 */ /* 0x040fe40000410000 */
[----:B0-----:R-:W-:-:S05]  /*2c50*/  FMUL.FTZ R131, R115, R21 ;  /* 0x0000001573837220 */ /* 0x001fca0000410000 */
[----:B------:R-:W0:Y:S01]  /*2c60*/  MUFU.SIN R130, R132 ;  /* 0x0000008400827308 */ /* 0x000e220000000400 */
[C---:B------:R-:W-:Y:S02]  /*2c70*/  FFMA.FTZ R128, R114.reuse, R21, -R128 ;  /* 0x0000001572807223 */ /* 0x040fe40000010880 */
[----:B------:R-:W-:Y:S02]  /*2c80*/  FFMA.FTZ R131, R114, R113, R131 ;  /* 0x0000007172837223 */ /* 0x000fe40000010083 */
[----:B------:R-:W-:Y:S01]  /*2c90*/  FMUL.FTZ R21, R11, R112 ;  /* 0x000000700b157220 */ /* 0x000fe20000410000 */
[----:B------:R-:W-:Y:S01]  /*2ca0*/  PRMT R113, RZ, 0x5410, R60 ;  /* 0x00005410ff717816 */ /* 0x000fe2000000003c */
[----:B--2---:R-:W-:Y:S01]  /*2cb0*/  FMUL.FTZ R123, R119, R126 ;  /* 0x0000007e777b7220 */ /* 0x004fe20000410000 */
[----:B------:R-:W-:Y:S01]  /*2cc0*/  MUFU.EX2 R129, R129 ;  /* 0x0000008100817308 */ /* 0x000fe20000000800 */
[----:B---3--:R-:W-:Y:S02]  /*2cd0*/  FMUL.FTZ R118, R121, R124 ;  /* 0x0000007c79767220 */ /* 0x008fe40000410000 */
[----:B-1----:R-:W-:-:S02]  /*2ce0*/  FMUL.FTZ R119, R125, R20 ;  /* 0x000000147d777220 */ /* 0x002fc40000410000 */
[----:B------:R-:W-:Y:S02]  /*2cf0*/  FADD.FTZ R131, RZ, R131 ;  /* 0x00000083ff837221 */ /* 0x000fe40000010000 */
[C---:B------:R-:W-:Y:S01]  /*2d00*/  FMUL.FTZ R20, R10.reuse, R112 ;  /* 0x000000700a147220 */ /* 0x040fe20000410000 */
[----:B------:R-:W1:Y:S01]  /*2d10*/  MUFU.COS R124, R133 ;  /* 0x00000085007c7308 */ /* 0x000e620000000000 */
[----:B------:R-:W-:Y:S02]  /*2d20*/  FFMA.FTZ R21, R10, R110, -R21 ;  /* 0x0000006e0a157223 */ /* 0x000fe40000010815 */
[----:B------:R-:W-:Y:S02]  /*2d30*/  FMUL.FTZ R121, R121, R122 ;  /* 0x0000007a79797220 */ /* 0x000fe40000410000 */
[----:B0-----:R-:W-:-:S03]  /*2d40*/  FMUL.FTZ R122, R125, R130 ;  /* 0x000000827d7a7220 */ /* 0x001fc60000410000 */
[----:B------:R-:W0:Y:S01]  /*2d50*/  MUFU.SIN R126, R133 ;  /* 0x00000085007e7308 */ /* 0x000e220000000400 */
[----:B------:R-:W-:Y:S02]  /*2d60*/  FFMA.FTZ R128, R113, R68, R128 ;  /* 0x0000004471807223 */ /* 0x000fe40000010080 */
[C---:B------:R-:W-:Y:S02]  /*2d70*/  FMUL.FTZ R130, R120.reuse, R131 ;  /* 0x0000008378827220 */ /* 0x040fe40000410000 */
[----:B------:R-:W-:Y:S02]  /*2d80*/  FFMA.FTZ R20, R11, R110, R20 ;  /* 0x0000006e0b147223 */ /* 0x000fe40000010014 */
[----:B------:R-:W-:Y:S02]  /*2d90*/  FMUL.FTZ R125, R115, R21 ;  /* 0x00000015737d7220 */ /* 0x000fe40000410000 */
[-C--:B------:R-:W-:Y:S02]  /*2da0*/  FMUL.FTZ R132, R120, R128.reuse ;  /* 0x0000008078847220 */ /* 0x080fe40000410000 */
[----:B------:R-:W-:-:S02]  /*2db0*/  FFMA.FTZ R130, R117, R128, -R130 ;  /* 0x0000008075827223 */ /* 0x000fc40000010882 */
[CC--:B------:R-:W-:Y:S02]  /*2dc0*/  FFMA.FTZ R128, R114.reuse, R20.reuse, R125 ;  /* 0x0000001472807223 */ /* 0x0c0fe4000001007d */
[----:B------:R-:W-:Y:S02]  /*2dd0*/  FMUL.FTZ R20, R115, R20 ;  /* 0x0000001473147220 */ /* 0x000fe40000410000 */
[----:B------:R-:W-:Y:S01]  /*2de0*/  FFMA.FTZ R132, R117, R131, R132 ;  /* 0x0000008375847223 */ /* 0x000fe20000010084 */
[----:B------:R-:W-:Y:S01]  /*2df0*/  PRMT R125, RZ, 0x5410, R61 ;  /* 0x00005410ff7d7816 */ /* 0x000fe2000000003d */
[----:B------:R-:W-:Y:S02]  /*2e00*/  FFMA.FTZ R20, R114, R21, -R20 ;  /* 0x0000001572147223 */ /* 0x000fe40000010814 */
[----:B------:R-:W-:Y:S02]  /*2e10*/  FADD.FTZ R132, RZ, R132 ;  /* 0x00000084ff847221 */ /* 0x000fe40000010000 */
[----:B-1----:R-:W-:-:S02]  /*2e20*/  FMUL.FTZ R124, R129, R124 ;  /* 0x0000007c817c7220 */ /* 0x002fc40000410000 */
[----:B0-----:R-:W-:Y:S02]  /*2e30*/  FMUL.FTZ R126, R129, R126 ;  /* 0x0000007e817e7220 */ /* 0x001fe40000410000 */
[C---:B------:R-:W-:Y:S02]  /*2e40*/  FMUL.FTZ R129, R120.reuse, R20 ;  /* 0x0000001478817220 */ /* 0x040fe40000410000 */
[----:B------:R-:W-:Y:S02]  /*2e50*/  FFMA.FTZ R130, R125, R70, R130 ;  /* 0x000000467d827223 */ /* 0x000fe40000010082 */
[----:B------:R-:W-:Y:S02]  /*2e60*/  FMUL.FTZ R131, R121, R132 ;  /* 0x0000008479837220 */ /* 0x000fe40000410000 */
[-C--:B------:R-:W-:Y:S02]  /*2e70*/  FMUL.FTZ R21, R120, R128.reuse ;  /* 0x0000008078157220 */ /* 0x080fe40000410000 */
[----:B------:R-:W-:Y:S01]  /*2e80*/  FFMA.FTZ R128, R117, R128, R129 ;  /* 0x0000008075807223 */ /* 0x000fe20000010081 */
[----:B------:R-:W-:Y:S01]  /*2e90*/  PRMT R129, RZ, 0x5410, R62 ;  /* 0x00005410ff817816 */ /* 0x000fe2000000003e */
[----:B------:R-:W-:-:S02]  /*2ea0*/  FMUL.FTZ R133, R121, R130 ;  /* 0x0000008279857220 */ /* 0x000fc40000410000 */
[C---:B------:R-:W-:Y:S02]  /*2eb0*/  FFMA.FTZ R131, R118.reuse, R130, -R131 ;  /* 0x0000008276837223 */ /* 0x040fe40000010883 */
[----:B------:R-:W-:Y:S02]  /*2ec0*/  FFMA.FTZ R21, R117, R20, -R21 ;  /* 0x0000001475157223 */ /* 0x000fe40000010815 */
[----:B------:R-:W-:Y:S02]  /*2ed0*/  FFMA.FTZ R133, R118, R132, R133 ;  /* 0x0000008476857223 */ /* 0x000fe40000010085 */
[----:B------:R-:W-:Y:S02]  /*2ee0*/  FFMA.FTZ R130, R129, R72, R131 ;  /* 0x0000004881827223 */ /* 0x000fe40000010083 */
[----:B------:R-:W-:Y:S02]  /*2ef0*/  FMUL.FTZ R131, R121, R21 ;  /* 0x0000001579837220 */ /* 0x000fe40000410000 */
[----:B------:R-:W-:-:S02]  /*2f00*/  FADD.FTZ R133, RZ, R133 ;  /* 0x00000085ff857221 */ /* 0x000fc40000010000 */
[----:B------:R-:W-:Y:S02]  /*2f10*/  FMUL.FTZ R20, R121, R128 ;  /* 0x0000008079147220 */ /* 0x000fe40000410000 */
[C---:B------:R-:W-:Y:S02]  /*2f20*/  FMUL.FTZ R132, R123.reuse, R130 ;  /* 0x000000827b847220 */ /* 0x040fe40000410000 */
[C---:B------:R-:W-:Y:S02]  /*2f30*/  FFMA.FTZ R128, R118.reuse, R128, R131 ;  /* 0x0000008076807223 */ /* 0x040fe40000010083 */
[----:B------:R-:W-:Y:S02]  /*2f40*/  FMUL.FTZ R135, R123, R133 ;  /* 0x000000857b877220 */ /* 0x000fe40000410000 */
[----:B------:R-:W-:Y:S02]  /*2f50*/  FFMA.FTZ R20, R118, R21, -R20 ;  /* 0x0000001576147223 */ /* 0x000fe40000010814 */
[----:B------:R-:W-:-:S02]  /*2f60*/  FFMA.FTZ R132, R116, R133, R132 ;  /* 0x0000008574847223 */ /* 0x000fc40000010084 */
[C---:B------:R-:W-:Y:S01]  /*2f70*/  FMUL.FTZ R21, R123.reuse, R128 ;  /* 0x000000807b157220 */ /* 0x040fe20000410000 */
[----:B------:R-:W-:Y:S01]  /*2f80*/  PRMT R131, RZ, 0x5410, R63 ;  /* 0x00005410ff837816 */ /* 0x000fe2000000003f */
[C---:B------:R-:W-:Y:S02]  /*2f90*/  FFMA.FTZ R135, R116.reuse, R130, -R135 ;  /* 0x0000008274877223 */ /* 0x040fe40000010887 */
[----:B------:R-:W-:Y:S02]  /*2fa0*/  FADD.FTZ R132, RZ, R132 ;  /* 0x00000084ff847221 */ /* 0x000fe40000010000 */
[-C--:B------:R-:W-:Y:S02]  /*2fb0*/  FMUL.FTZ R133, R123, R20.reuse ;  /* 0x000000147b857220 */ /* 0x080fe40000410000 */
[----:B------:R-:W-:Y:S02]  /*2fc0*/  FFMA.FTZ R21, R116, R20, -R21 ;  /* 0x0000001474157223 */ /* 0x000fe40000010815 */
[----:B------:R-:W-:-:S02]  /*2fd0*/  FFMA.FTZ R135, R131, R74, R135 ;  /* 0x0000004a83877223 */ /* 0x000fc40000010087 */
[----:B------:R-:W-:Y:S02]  /*2fe0*/  FMUL.FTZ R130, R122, R132 ;  /* 0x000000847a827220 */ /* 0x000fe40000410000 */
[----:B------:R-:W-:Y:S02]  /*2ff0*/  FFMA.FTZ R133, R116, R128, R133 ;  /* 0x0000008074857223 */ /* 0x000fe40000010085 */
[C---:B------:R-:W-:Y:S02]  /*3000*/  FMUL.FTZ R20, R122.reuse, R21 ;  /* 0x000000157a147220 */ /* 0x040fe40000410000 */
[-C--:B------:R-:W-:Y:S02]  /*3010*/  FMUL.FTZ R134, R122, R135.reuse ;  /* 0x000000877a867220 */ /* 0x080fe40000410000 */
[C---:B------:R-:W-:Y:S02]  /*3020*/  FFMA.FTZ R130, R119.reuse, R135, -R130 ;  /* 0x0000008777827223 */ /* 0x040fe40000010882 */
[-C--:B------:R-:W-:Y:S01]  /*3030*/  FFMA.FTZ R135, R119, R133.reuse, R20 ;  /* 0x0000008577877223 */ /* 0x080fe20000010014 */
[----:B------:R-:W-:Y:S01]  /*3040*/  ISETP.NE.AND P2, PT, R30, 0x1f, PT ;  /* 0x0000001f1e00780c */ /* 0x000fe20003f45270 */
[----:B------:R-:W-:-:S04]  /*3050*/  FMUL.FTZ R20, R122, R133 ;  /* 0x000000857a147220 */ /* 0x000fc80000410000 */
[C---:B------:R-:W-:Y:S02]  /*3060*/  FFMA.FTZ R21, R119.reuse, R21, -R20 ;  /* 0x0000001577157223 */ /* 0x040fe40000010814 */
[C---:B------:R-:W-:Y:S02]  /*3070*/  FMUL.FTZ R128, R126.reuse, R135 ;  /* 0x000000877e807220 */ /* 0x040fe40000410000 */
[-C--:B------:R-:W-:Y:S02]  /*3080*/  FMUL.FTZ R20, R126, R21.reuse ;  /* 0x000000157e147220 */ /* 0x080fe40000410000 */
[C---:B------:R-:W-:Y:S02]  /*3090*/  FFMA.FTZ R128, R124.reuse, R21, -R128 ;  /* 0x000000157c807223 */ /* 0x040fe40000010880 */
[----:B------:R-:W-:Y:S02]  /*30a0*/  FFMA.FTZ R136, R124, R135, R20 ;  /* 0x000000877c887223 */ /* 0x000fe40000010014 */
[----:B------:R0:W1:Y:S01]  /*30b0*/  @P2 LDS.64 R20, [R30.X8+0x1678] ;  /* 0x001678001e142984 */ /* 0x0000620000008a00 */
[----:B------:R-:W-:Y:S01]  /*30c0*/  PRMT R133, RZ, 0x5410, R64 ;  /* 0x00005410ff857816 */ /* 0x000fe20000000040 */
[----:B------:R-:W-:-:S04]  /*30d0*/  FFMA.FTZ R134, R119, R132, R134 ;  /* 0x0000008477867223 */ /* 0x000fc80000010086 */
[----:B------:R-:W-:Y:S02]  /*30e0*/  FFMA.FTZ R137, R133, R76, R130 ;  /* 0x0000004c85897223 */ /* 0x000fe40000010082 */
[----:B------:R-:W-:Y:S02]  /*30f0*/  FADD.FTZ R139, RZ, R134 ;  /* 0x00000086ff8b7221 */ /* 0x000fe40000010000 */
[C---:B------:R-:W-:Y:S02]  /*3100*/  FMUL.FTZ R132, R126.reuse, R137 ;  /* 0x000000897e847220 */ /* 0x040fe40000410000 */
[-C--:B------:R-:W-:Y:S01]  /*3110*/  FMUL.FTZ R130, R126, R139.reuse ;  /* 0x0000008b7e827220 */ /* 0x080fe20000410000 */
[----:B------:R-:W-:Y:S01]  /*3120*/  PRMT R135, RZ, 0x5410, R65 ;  /* 0x00005410ff877816 */ /* 0x000fe20000000041 */
[C---:B------:R-:W-:Y:S02]  /*3130*/  FFMA.FTZ R139, R124.reuse, R139, R132 ;  /* 0x0000008b7c8b7223 */ /* 0x040fe40000010084 */
[----:B------:R-:W-:-:S02]  /*3140*/  FFMA.FTZ R132, R124, R137, -R130 ;  /* 0x000000897c847223 */ /* 0x000fc40000010882 */
[----:B------:R-:W-:Y:S02]  /*3150*/  FADD.FTZ R130, RZ, R139 ;  /* 0x0000008bff827221 */ /* 0x000fe40000010000 */
[----:B------:R-:W-:Y:S01]  /*3160*/  FFMA.FTZ R132, R135, R80, R132 ;  /* 0x0000005087847223 */ /* 0x000fe20000010084 */
[----:B------:R-:W-:Y:S05]  /*3170*/  @P2 BRA `(.L_x_11151) ;  /* 0x0000005000002947 */ /* 0x000fea0003800000 */
[----:B0-----:R-:W-:Y:S01]  /*3180*/  ISETP.NE.AND P3, PT, R40, c[0x0][0x174], PT ;  /* 0x00005d0028007a0c */ /* 0x001fe20003f65270 */
[----:B-1----:R-:W-:Y:S01]  /*3190*/  HFMA2.MMA R21, -RZ, RZ, 0, 0 ;  /* 0x00000000ff157435 */ /* 0x002fe200000001ff */
[----:B------:R-:W-:-:S11]  /*31a0*/  MOV R20, 0x3f800000 ;  /* 0x3f80000000147802 */ /* 0x000fd60000000f00 */
[----:B------:R-:W-:-:S05]  /*31b0*/  @P3 LEA R134, R107, R106, 0xb ;  /* 0x0000006a6b863211 */ /* 0x000fca00078e58ff */
[----:B------:R0:W1:Y:S02]  /*31c0*/  @P3 LDS.64 R20, [R134+0x670] ;  /* 0x0006700086143984 */ /* 0x0000640000000a00 */
.L_x_11151:
[----:B0-----:R-:W-:Y:S05]  /*31d0*/  BSYNC B0 ;  /* 0x0000000000007941 */ /* 0x001fea0003800000 */
.L_x_11150:
[----:B------:R-:W0:Y:S01]  /*31e0*/  SHFL.UP PT, R143, R132, 0x1, RZ ;  /* 0x04200000848f7989 */ /* 0x000e2200000e00ff */
[----:B------:R-:W-:Y:S01]  /*31f0*/  ISETP.GE.AND P3, PT, R31, 0x1, PT ;  /* 0x000000011f00780c */ /* 0x000fe20003f66270 */
[CC--:B-----5:R-:W-:Y:S01]  /*3200*/  FMUL.FTZ R137, R5.reuse, R7.reuse ;  /* 0x0000000705897220 */ /* 0x0e0fe20000410000 */
[----:B------:R-:W-:Y:S01]  /*3210*/  ISETP.GE.OR P0, PT, R40, c[0x0][0x174], P0 ;  /* 0x00005d0028007a0c */ /* 0x000fe20000706670 */
[----:B------:R-:W2:Y:S01]  /*3220*/  SHFL.UP PT, R139, R128, 0x1, RZ ;  /* 0x04200000808b7989 */ /* 0x000ea200000e00ff */
[-C--:B------:R-:W-:Y:S01]  /*3230*/  FMUL.FTZ R140, R5, R6.reuse ;  /* 0x00000006058c7220 */ /* 0x080fe20000410000 */
[----:B------:R-:W-:Y:S01]  /*3240*/  BSSY B0, `(.L_x_11152) ;  /* 0x00000c5000007945 */ /* 0x000fe20003800000 */
[C---:B------:R-:W-:Y:S01]  /*3250*/  FFMA.FTZ R134, R4.reuse, R6, -R137 ;  /* 0x0000000604867223 */ /* 0x040fe20000010889 */
[----:B------:R-:W3:Y:S01]  /*3260*/  SHFL.UP PT, R145, R130, 0x1, RZ ;  /* 0x0420000082917989 */ /* 0x000ee200000e00ff */
[----:B------:R-:W-:Y:S01]  /*3270*/  FFMA.FTZ R140, R4, R7, R140 ;  /* 0x00000007048c7223 */ /* 0x000fe2000001008c */
[C---:B------:R-:W-:Y:S01]  /*3280*/  ISETP.GT.U32.AND P4, PT, R158.reuse, 0x1b, PT ;  /* 0x0000001b9e00780c */ /* 0x040fe20003f84070 */
[----:B------:R-:W-:Y:S01]  /*3290*/  FMUL.FTZ R137, R97, R134 ;  /* 0x0000008661897220 */ /* 0x000fe20000410000 */
[----:B------:R-:W4:Y:S01]  /*32a0*/  SHFL.UP PT, R141, R136, 0x1, RZ ;  /* 0x04200000888d7989 */ /* 0x000f2200000e00ff */
[----:B------:R-:W-:-:S02]  /*32b0*/  ISETP.GT.U32.AND P5, PT, R158, 0x17, PT ;  /* 0x000000179e00780c */ /* 0x000fc40003fa4070 */
[----:B------:R-:W-:Y:S01]  /*32c0*/  ISETP.GT.U32.AND P6, PT, R158, 0xf, PT ;  /* 0x0000000f9e00780c */ /* 0x000fe20003fc4070 */
[----:B------:R-:W-:Y:S04]  /*32d0*/  SHFL.IDX PT, R8, R8, RZ, 0x1f ;  /* 0x00001fff08087589 */ /* 0x000fe800000e0000 */
[----:B------:R-:W-:Y:S01]  /*32e0*/  SHFL.IDX PT, R9, R9, RZ, 0x1f ;  /* 0x00001fff09097589 */ /* 0x000fe200000e0000 */
[C---:B0-----:R-:W-:Y:S02]  /*32f0*/  FMUL.FTZ R142, R136.reuse, R143 ;  /* 0x0000008f888e7220 */ /* 0x041fe40000410000 */
[C---:B--2---:R-:W-:Y:S02]  /*3300*/  FMUL.FTZ R5, R136.reuse, R139 ;  /* 0x0000008b88057220 */ /* 0x044fe40000410000 */
[----:B---3--:R-:W-:-:S02]  /*3310*/  FMUL.FTZ R138, R136, R145 ;  /* 0x00000091888a7220 */ /* 0x008fc40000410000 */
[C---:B------:R-:W-:Y:S02]  /*3320*/  FFMA.FTZ R145, R128.reuse, R145, R142 ;  /* 0x0000009180917223 */ /* 0x040fe4000001008e */
[C---:B----4-:R-:W-:Y:S02]  /*3330*/  FFMA.FTZ R5, R128.reuse, R141, R5 ;  /* 0x0000008d80057223 */ /* 0x050fe40000010005 */
[----:B------:R-:W-:Y:S02]  /*3340*/  FFMA.FTZ R143, R128, R143, -R138 ;  /* 0x0000008f808f7223 */ /* 0x000fe4000001088a */
[C---:B------:R-:W-:Y:S01]  /*3350*/  FMUL.FTZ R141, R136.reuse, R141 ;  /* 0x0000008d888d7220 */ /* 0x040fe20000410000 */
[----:B------:R-:W-:Y:S01]  /*3360*/  FSEL R5, R136, R5, !P3 ;  /* 0x0000000588057208 */ /* 0x000fe20005800000 */
[----:B------:R-:W-:Y:S02]  /*3370*/  @P3 FADD.FTZ R130, R130, R145 ;  /* 0x0000009182823221 */ /* 0x000fe40000010000 */
[----:B------:R-:W-:-:S02]  /*3380*/  @P3 FADD.FTZ R132, R132, R143 ;  /* 0x0000008f84843221 */ /* 0x000fc40000010000 */
[----:B------:R-:W-:Y:S01]  /*3390*/  @P3 FFMA.FTZ R128, R128, R139, -R141 ;  /* 0x0000008b80803223 */ /* 0x000fe2000001088d */
[----:B------:R-:W-:Y:S01]  /*33a0*/  SHFL.UP PT, R6, R5, 0x2, RZ ;  /* 0x0440000005067989 */ /* 0x000fe200000e00ff */
[-C--:B------:R-:W-:Y:S01]  /*33b0*/  FMUL.FTZ R139, R97, R140.reuse ;  /* 0x0000008c618b7220 */ /* 0x080fe20000410000 */
[----:B------:R-:W-:Y:S01]  /*33c0*/  ISETP.GE.AND P3, PT, R31, 0x2, PT ;  /* 0x000000021f00780c */ /* 0x000fe20003f66270 */
[----:B------:R-:W-:Y:S01]  /*33d0*/  FMUL.FTZ R136, R95, R140 ;  /* 0x0000008c5f887220 */ /* 0x000fe20000410000 */
[----:B------:R-:W0:Y:S01]  /*33e0*/  SHFL.UP PT, R141, R130, 0x2, RZ ;  /* 0x04400000828d7989 */ /* 0x000e2200000e00ff */
[-C--:B------:R-:W-:Y:S02]  /*33f0*/  FMUL.FTZ R138, R124, R139.reuse ;  /* 0x0000008b7c8a7220 */ /* 0x080fe40000410000 */
[C---:B------:R-:W-:Y:S01]  /*3400*/  FMUL.FTZ R142, R126.reuse, R139 ;  /* 0x0000008b7e8e7220 */ /* 0x040fe20000410000 */
[----:B------:R-:W2:Y:S01]  /*3410*/  SHFL.UP PT, R7, R132, 0x2, RZ ;  /* 0x0440000084077989 */ /* 0x000ea200000e00ff */
[----:B------:R-:W-:-:S02]  /*3420*/  FFMA.FTZ R145, -R126, R137, -R138 ;  /* 0x000000897e917223 */ /* 0x000fc4000001098a */
[----:B------:R-:W-:Y:S01]  /*3430*/  FMUL.FTZ R138, R95, R134 ;  /* 0x000000865f8a7220 */ /* 0x000fe20000410000 */
[----:B------:R-:W3:Y:S01]  /*3440*/  SHFL.UP PT, R4, R128, 0x2, RZ ;  /* 0x0440000080047989 */ /* 0x000ee200000e00ff */
[----:B------:R-:W-:Y:S02]  /*3450*/  FFMA.FTZ R143, R124, R137, -R142 ;  /* 0x000000897c8f7223 */ /* 0x000fe4000001088e */
[----:B------:R-:W-:Y:S02]  /*3460*/  FADD.FTZ R145, -R136, R145 ;  /* 0x0000009188917221 */ /* 0x000fe40000010100 */
[----:B------:R-:W-:Y:S02]  /*3470*/  FADD.FTZ R143, R138, R143 ;  /* 0x0000008f8a8f7221 */ /* 0x000fe40000010000 */
[C---:B------:R-:W-:Y:S02]  /*3480*/  FMUL.FTZ R142, R122.reuse, -R145 ;  /* 0x800000917a8e7220 */ /* 0x040fe40000410000 */
[----:B------:R-:W-:-:S02]  /*3490*/  FMUL.FTZ R148, R122, -R143 ;  /* 0x8000008f7a947220 */ /* 0x000fc40000410000 */
[C---:B------:R-:W-:Y:S02]  /*34a0*/  FFMA.FTZ R146, R119.reuse, R143, -R142 ;  /* 0x0000008f77927223 */ /* 0x040fe4000001088e */
[----:B------:R-:W-:Y:S02]  /*34b0*/  FFMA.FTZ R149, R119, R145, R148 ;  /* 0x0000009177957223 */ /* 0x000fe40000010094 */
[C---:B0-----:R-:W-:Y:S02]  /*34c0*/  FMUL.FTZ R142, R5.reuse, R141 ;  /* 0x0000008d058e7220 */ /* 0x041fe40000410000 */
[CC--:B--2---:R-:W-:Y:S02]  /*34d0*/  FMUL.FTZ R144, R5.reuse, R7.reuse ;  /* 0x0000000705907220 */ /* 0x0c4fe40000410000 */
[----:B------:R-:W-:Y:S02]  /*34e0*/  FFMA.FTZ R145, R128, R7, -R142 ;  /* 0x0000000780917223 */ /* 0x000fe4000001088e */
[----:B---3--:R-:W-:-:S02]  /*34f0*/  FMUL.FTZ R143, R5, R4 ;  /* 0x00000004058f7220 */ /* 0x008fc40000410000 */
[CC--:B------:R-:W-:Y:S02]  /*3500*/  FMUL.FTZ R7, R5.reuse, R6.reuse ;  /* 0x0000000605077220 */ /* 0x0c0fe40000410000 */
[C---:B------:R-:W-:Y:S02]  /*3510*/  FFMA.FTZ R147, R128.reuse, R141, R144 ;  /* 0x0000008d80937223 */ /* 0x040fe40000010090 */
[C---:B------:R-:W-:Y:S02]  /*3520*/  FFMA.FTZ R6, R128.reuse, R6, R143 ;  /* 0x0000000680067223 */ /* 0x040fe4000001008f */
[----:B------:R-:W-:Y:S02]  /*3530*/  @P3 FFMA.FTZ R128, R128, R4, -R7 ;  /* 0x0000000480803223 */ /* 0x000fe40000010807 */
[----:B------:R-:W-:Y:S01]  /*3540*/  @P3 FADD.FTZ R130, R130, R147 ;  /* 0x0000009382823221 */ /* 0x000fe20000010000 */
[----:B------:R-:W-:Y:S01]  /*3550*/  FSEL R6, R5, R6, !P3 ;  /* 0x0000000605067208 */ /* 0x000fe20005800000 */
[----:B------:R-:W-:Y:S01]  /*3560*/  @P3 FADD.FTZ R132, R132, R145 ;  /* 0x0000009184843221 */ /* 0x000fe20000010000 */
[----:B------:R-:W-:Y:S01]  /*3570*/  SHFL.UP PT, R5, R128, 0x4, RZ ;  /* 0x0480000080057989 */ /* 0x000fe200000e00ff */
[----:B------:R-:W-:Y:S01]  /*3580*/  FMUL.FTZ R142, R93, R140 ;  /* 0x0000008c5d8e7220 */ /* 0x000fe20000410000 */
[----:B------:R-:W-:Y:S01]  /*3590*/  ISETP.GE.AND P3, PT, R31, 0x4, PT ;  /* 0x000000041f00780c */ /* 0x000fe20003f66270 */
[----:B------:R-:W-:Y:S01]  /*35a0*/  FMUL.FTZ R141, R93, R134 ;  /* 0x000000865d8d7220 */ /* 0x000fe20000410000 */
[----:B------:R-:W0:Y:S01]  /*35b0*/  SHFL.UP PT, R147, R130, 0x4, RZ ;  /* 0x0480000082937989 */ /* 0x000e2200000e00ff */
[----:B------:R-:W-:-:S02]  /*35c0*/  FADD.FTZ R149, -R142, R149 ;  /* 0x000000958e957221 */ /* 0x000fc40000010100 */
[----:B------:R-:W-:Y:S01]  /*35d0*/  FADD.FTZ R146, R141, R146 ;  /* 0x000000928d927221 */ /* 0x000fe20000010000 */
[----:B------:R-:W2:Y:S01]  /*35e0*/  SHFL.UP PT, R145, R132, 0x4, RZ ;  /* 0x0480000084917989 */ /* 0x000ea200000e00ff */
[CC--:B------:R-:W-:Y:S02]  /*35f0*/  FMUL.FTZ R143, R123.reuse, -R149.reuse ;  /* 0x800000957b8f7220 */ /* 0x0c0fe40000410000 */
[-C--:B------:R-:W-:Y:S01]  /*3600*/  FMUL.FTZ R4, R123, -R146.reuse ;  /* 0x800000927b047220 */ /* 0x080fe20000410000 */
[----:B------:R-:W3:Y:S01]  /*3610*/  SHFL.UP PT, R7, R6, 0x4, RZ ;  /* 0x0480000006077989 */ /* 0x000ee200000e00ff */
[C---:B------:R-:W-:Y:S02]  /*3620*/  FFMA.FTZ R151, R116.reuse, R146, -R143 ;  /* 0x0000009274977223 */ /* 0x040fe4000001088f */
[----:B------:R-:W-:Y:S02]  /*3630*/  FFMA.FTZ R146, R116, R149, R4 ;  /* 0x0000009574927223 */ /* 0x000fe40000010004 */
[----:B------:R-:W-:-:S02]  /*3640*/  FMUL.FTZ R143, R91, R140 ;  /* 0x0000008c5b8f7220 */ /* 0x000fc40000410000 */
[----:B------:R-:W-:Y:S02]  /*3650*/  FMUL.FTZ R144, R91, R134 ;  /* 0x000000865b907220 */ /* 0x000fe40000410000 */
[C---:B-1----:R-:W-:Y:S02]  /*3660*/  FMUL.FTZ R4, R126.reuse, -R20 ;  /* 0x800000147e047220 */ /* 0x042fe40000410000 */
[-C--:B------:R-:W-:Y:S02]  /*3670*/  FMUL.FTZ R149, R126, R21.reuse ;  /* 0x000000157e957220 */ /* 0x080fe40000410000 */
[----:B------:R-:W-:Y:S02]  /*3680*/  FADD.FTZ R150, -R143, R146 ;  /* 0x000000928f967221 */ /* 0x000fe40000010100 */
[----:B------:R-:W-:Y:S02]  /*3690*/  FADD.FTZ R151, R144, R151 ;  /* 0x0000009790977221 */ /* 0x000fe40000010000 */
[----:B------:R-:W-:-:S02]  /*36a0*/  FFMA.FTZ R4, R124, -R21, R4 ;  /* 0x800000157c047223 */ /* 0x000fc40000010004 */
[----:B------:R-:W-:Y:S02]  /*36b0*/  FFMA.FTZ R149, R124, R20, -R149 ;  /* 0x000000147c957223 */ /* 0x000fe40000010895 */
        /* <DEDUP_REMOVED lines=9> */
[C---:B------:R-:W-:Y:S02]  /*3750*/  FMUL.FTZ R146, R6.reuse, R5 ;  /* 0x0000000506927220 */ /* 0x040fe40000410000 */
[----:B--2---:R-:W-:-:S02]  /*3760*/  FMUL.FTZ R149, R6, R145 ;  /* 0x0000009106957220 */ /* 0x004fc40000410000 */
[----:B---3--:R-:W-:Y:S02]  /*3770*/  FMUL.FTZ R4, R6, R7 ;  /* 0x0000000706047220 */ /* 0x008fe40000410000 */
[C---:B------:R-:W-:Y:S02]  /*3780*/  FFMA.FTZ R145, R128.reuse, R145, -R148 ;  /* 0x0000009180917223 */ /* 0x040fe40000010894 */
[C---:B------:R-:W-:Y:S02]  /*3790*/  FFMA.FTZ R7, R128.reuse, R7, R146 ;  /* 0x0000000780077223 */ /* 0x040fe40000010092 */
[C---:B------:R-:W-:Y:S02]  /*37a0*/  FFMA.FTZ R149, R128.reuse, R147, R149 ;  /* 0x0000009380957223 */ /* 0x040fe40000010095 */
[----:B------:R-:W-:Y:S01]  /*37b0*/  @P3 FFMA.FTZ R128, R128, R5, -R4 ;  /* 0x0000000580803223 */ /* 0x000fe20000010804 */
[----:B------:R-:W-:Y:S01]  /*37c0*/  FSEL R7, R6, R7, !P3 ;  /* 0x0000000706077208 */ /* 0x000fe20005800000 */
[----:B------:R-:W-:-:S02]  /*37d0*/  FMUL.FTZ R147, R89, R134 ;  /* 0x0000008659937220 */ /* 0x000fc40000410000 */
[----:B------:R-:W-:Y:S01]  /*37e0*/  FMUL.FTZ R146, R89, R140 ;  /* 0x0000008c59927220 */ /* 0x000fe20000410000 */
[----:B------:R-:W0:Y:S01]  /*37f0*/  SHFL.UP PT, R4, R128, 0x8, RZ ;  /* 0x0500000080047989 */ /* 0x000e2200000e00ff */
[----:B------:R-:W-:Y:S02]  /*3800*/  @P3 FADD.FTZ R132, R132, R145 ;  /* 0x0000009184843221 */ /* 0x000fe40000010000 */
[----:B------:R-:W-:Y:S01]  /*3810*/  @P3 FADD.FTZ R130, R130, R149 ;  /* 0x0000009582823221 */ /* 0x000fe20000010000 */
[----:B------:R-:W-:Y:S01]  /*3820*/  SHFL.UP PT, R5, R7, 0x8, RZ ;  /* 0x0500000007057989 */ /* 0x000fe200000e00ff */
[----:B------:R-:W-:Y:S01]  /*3830*/  FADD.FTZ R152, R147, R152 ;  /* 0x0000009893987221 */ /* 0x000fe20000010000 */
[----:B------:R-:W-:Y:S01]  /*3840*/  ISETP.GE.AND P3, PT, R31, 0x8, PT ;  /* 0x000000081f00780c */ /* 0x000fe20003f66270 */
[----:B------:R-:W-:Y:S01]  /*3850*/  FADD.FTZ R153, -R146, R153 ;  /* 0x0000009992997221 */ /* 0x000fe20000010100 */
[----:B------:R-:W1:Y:S01]  /*3860*/  SHFL.UP PT, R6, R132, 0x8, RZ ;  /* 0x0500000084067989 */ /* 0x000e6200000e00ff */
[----:B------:R-:W-:-:S02]  /*3870*/  FMUL.FTZ R149, R123, -R151 ;  /* 0x800000977b957220 */ /* 0x000fc40000410000 */
[----:B------:R-:W-:Y:S01]  /*3880*/  FMUL.FTZ R148, R123, -R150 ;  /* 0x800000967b947220 */ /* 0x000fe20000410000 */
[----:B------:R-:W2:Y:S01]  /*3890*/  SHFL.UP PT, R145, R130, 0x8, RZ ;  /* 0x0500000082917989 */ /* 0x000ea200000e00ff */
[C---:B------:R-:W-:Y:S02]  /*38a0*/  FMUL.FTZ R162, R120.reuse, -R152 ;  /* 0x8000009878a27220 */ /* 0x040fe40000410000 */
[----:B------:R-:W-:Y:S02]  /*38b0*/  FMUL.FTZ R154, R120, -R153 ;  /* 0x80000099789a7220 */ /* 0x000fe40000410000 */
[C---:B------:R-:W-:Y:S02]  /*38c0*/  FFMA.FTZ R150, R116.reuse, R150, -R149 ;  /* 0x0000009674967223 */ /* 0x040fe40000010895 */
[----:B------:R-:W-:Y:S02]  /*38d0*/  FFMA.FTZ R151, R116, R151, R148 ;  /* 0x0000009774977223 */ /* 0x000fe40000010094 */
[----:B------:R-:W-:-:S02]  /*38e0*/  FFMA.FTZ R155, R117, R153, R162 ;  /* 0x00000099759b7223 */ /* 0x000fc400000100a2 */
[----:B------:R-:W-:Y:S02]  /*38f0*/  FMUL.FTZ R148, R87, R140 ;  /* 0x0000008c57947220 */ /* 0x000fe40000410000 */
[----:B------:R-:W-:Y:S02]  /*3900*/  FFMA.FTZ R154, R117, R152, -R154 ;  /* 0x00000098759a7223 */ /* 0x000fe4000001089a */
[----:B------:R-:W-:Y:S02]  /*3910*/  FMUL.FTZ R149, R87, R134 ;  /* 0x0000008657957220 */ /* 0x000fe40000410000 */
[C---:B------:R-:W-:Y:S02]  /*3920*/  FMUL.FTZ R152, R121.reuse, -R150 ;  /* 0x8000009679987220 */ /* 0x040fe40000410000 */
[----:B------:R-:W-:Y:S02]  /*3930*/  FADD.FTZ R157, -R148, R155 ;  /* 0x0000009b949d7221 */ /* 0x000fe40000010100 */
[----:B------:R-:W-:-:S02]  /*3940*/  FMUL.FTZ R153, R121, -R151 ;  /* 0x8000009779997220 */ /* 0x000fc40000410000 */
[----:B------:R-:W-:Y:S02]  /*3950*/  FADD.FTZ R155, R149, R154 ;  /* 0x0000009a959b7221 */ /* 0x000fe40000010000 */
[C---:B------:R-:W-:Y:S02]  /*3960*/  FFMA.FTZ R154, R118.reuse, R151, R152 ;  /* 0x00000097769a7223 */ /* 0x040fe40000010098 */
[----:B------:R-:W-:Y:S02]  /*3970*/  FFMA.FTZ R153, R118, R150, -R153 ;  /* 0x0000009676997223 */ /* 0x000fe40000010899 */
[----:B------:R-:W-:Y:S02]  /*3980*/  FMUL.FTZ R150, R120, -R154 ;  /* 0x8000009a78967220 */ /* 0x000fe40000410000 */
[C---:B------:R-:W-:Y:S02]  /*3990*/  FMUL.FTZ R151, R115.reuse, -R157 ;  /* 0x8000009d73977220 */ /* 0x040fe40000410000 */
[----:B------:R-:W-:-:S02]  /*39a0*/  FMUL.FTZ R152, R115, -R155 ;  /* 0x8000009b73987220 */ /* 0x000fc40000410000 */
[----:B------:R-:W-:Y:S02]  /*39b0*/  FFMA.FTZ R159, R117, R153, -R150 ;  /* 0x00000099759f7223 */ /* 0x000fe40000010896 */
[C---:B0-----:R-:W-:Y:S02]  /*39c0*/  FMUL.FTZ R150, R7.reuse, R4 ;  /* 0x0000000407967220 */ /* 0x041fe40000410000 */
[C---:B------:R-:W-:Y:S02]  /*39d0*/  FFMA.FTZ R165, R114.reuse, R155, -R151 ;  /* 0x0000009b72a57223 */ /* 0x040fe40000010897 */
[----:B------:R-:W-:Y:S02]  /*39e0*/  FFMA.FTZ R162, R114, R157, R152 ;  /* 0x0000009d72a27223 */ /* 0x000fe40000010098 */
[C---:B-1----:R-:W-:Y:S02]  /*39f0*/  FMUL.FTZ R152, R7.reuse, R6 ;  /* 0x0000000607987220 */ /* 0x042fe40000410000 */
[----:B--2---:R-:W-:-:S02]  /*3a00*/  FMUL.FTZ R151, R7, R145 ;  /* 0x0000009107977220 */ /* 0x004fc40000410000 */
[-C--:B------:R-:W-:Y:S02]  /*3a10*/  FFMA.FTZ R150, R128, R5.reuse, R150 ;  /* 0x0000000580967223 */ /* 0x080fe40000010096 */
[----:B------:R-:W-:Y:S02]  /*3a20*/  FMUL.FTZ R5, R7, R5 ;  /* 0x0000000507057220 */ /* 0x000fe40000410000 */
[----:B------:R-:W-:Y:S02]  /*3a30*/  FMUL.FTZ R153, R120, -R153 ;  /* 0x8000009978997220 */ /* 0x000fe40000410000 */
[C---:B------:R-:W-:Y:S02]  /*3a40*/  FFMA.FTZ R145, R128.reuse, R145, R152 ;  /* 0x0000009180917223 */ /* 0x040fe40000010098 */
[C---:B------:R-:W-:Y:S02]  /*3a50*/  FFMA.FTZ R151, R128.reuse, R6, -R151 ;  /* 0x0000000680977223 */ /* 0x040fe40000010897 */
[----:B------:R-:W-:Y:S01]  /*3a60*/  @P3 FFMA.FTZ R128, R128, R4, -R5 ;  /* 0x0000000480803223 */ /* 0x000fe20000010805 */
[----:B------:R-:W-:Y:S01]  /*3a70*/  HFMA2.MMA R5, -RZ, RZ, 0, 0 ;  /* 0x00000000ff057435 */ /* 0x000fe200000001ff */
[----:B------:R-:W-:Y:S01]  /*3a80*/  FFMA.FTZ R6, R117, R154, R153 ;  /* 0x0000009a75067223 */ /* 0x000fe20000010099 */
[----:B------:R-:W-:Y:S01]  /*3a90*/  FSEL R153, R7, R150, !P3 ;  /* 0x0000009607997208 */ /* 0x000fe20005800000 */
[----:B------:R-:W-:Y:S01]  /*3aa0*/  @P3 FADD.FTZ R130, R130, R145 ;  /* 0x0000009182823221 */ /* 0x000fe20000010000 */
[----:B------:R-:W0:Y:S01]  /*3ab0*/  SHFL.UP PT, R154, R128, 0x10, RZ ;  /* 0x06000000809a7989 */ /* 0x000e2200000e00ff */
[----:B------:R-:W-:Y:S01]  /*3ac0*/  @P3 FADD.FTZ R132, R132, R151 ;  /* 0x0000009784843221 */ /* 0x000fe20000010000 */
[----:B------:R-:W-:Y:S01]  /*3ad0*/  ISETP.GE.AND P3, PT, R31, 0x10, PT ;  /* 0x000000101f00780c */ /* 0x000fe20003f66270 */
[----:B------:R-:W-:Y:S01]  /*3ae0*/  FMUL.FTZ R4, R115, -R6 ;  /* 0x8000000673047220 */ /* 0x000fe20000410000 */
[----:B------:R-:W1:Y:S01]  /*3af0*/  SHFL.UP PT, R157, R130, 0x10, RZ ;  /* 0x06000000829d7989 */ /* 0x000e6200000e00ff */
[----:B------:R-:W-:-:S02]  /*3b00*/  FMUL.FTZ R151, R85, R140 ;  /* 0x0000008c55977220 */ /* 0x000fc40000410000 */
[CC--:B------:R-:W-:Y:S01]  /*3b10*/  FFMA.FTZ R161, R114.reuse, R159.reuse, -R4 ;  /* 0x0000009f72a17223 */ /* 0x0c0fe20000010804 */
[----:B------:R-:W2:Y:S01]  /*3b20*/  SHFL.UP PT, R155, R132, 0x10, RZ ;  /* 0x06000000849b7989 */ /* 0x000ea200000e00ff */
[----:B------:R-:W-:Y:S01]  /*3b30*/  FMUL.FTZ R159, R115, -R159 ;  /* 0x8000009f739f7220 */ /* 0x000fe20000410000 */
[----:B------:R-:W-:Y:S01]  /*3b40*/  MOV R4, 0x3f800000 ;  /* 0x3f80000000047802 */ /* 0x000fe20000000f00 */
[----:B------:R-:W-:Y:S01]  /*3b50*/  FMUL.FTZ R152, R85, R134 ;  /* 0x0000008655987220 */ /* 0x000fe20000410000 */
[----:B------:R-:W3:Y:S01]  /*3b60*/  SHFL.UP PT, R150, R153, 0x10, RZ ;  /* 0x0600000099967989 */ /* 0x000ee200000e00ff */
[----:B------:R-:W-:Y:S02]  /*3b70*/  FADD.FTZ R145, -R151, R162 ;  /* 0x000000a297917221 */ /* 0x000fe40000010100 */
[----:B------:R-:W-:Y:S02]  /*3b80*/  FFMA.FTZ R163, R114, R6, R159 ;  /* 0x0000000672a37223 */ /* 0x000fe4000001009f */
[----:B------:R-:W-:Y:S01]  /*3b90*/  FADD.FTZ R165, R152, R165 ;  /* 0x000000a598a57221 */ /* 0x000fe20000010000 */
[----:B------:R-:W-:Y:S01]  /*3ba0*/  CS2R R6, SRZ ;  /* 0x0000000000067805 */ /* 0x000fe2000001ff00 */
[----:B------:R-:W-:-:S04]  /*3bb0*/  FMUL.FTZ R159, R112, -R145 ;  /* 0x80000091709f7220 */ /* 0x000fc80000410000 */
[-C--:B------:R-:W-:Y:S01]  /*3bc0*/  FFMA.FTZ R167, R110, R165.reuse, -R159 ;  /* 0x000000a56ea77223 */ /* 0x080fe2000001089f */
[----:B------:R-:W4:Y:S01]  /*3bd0*/  @!P0 LDS.128 R4, [UR4+0x1770] ;  /* 0x00177004ff048984 */ /* 0x000f220008000c00 */
[----:B------:R-:W-:Y:S01]  /*3be0*/  FMUL.FTZ R165, R112, -R165 ;  /* 0x800000a570a57220 */ /* 0x000fe20000410000 */
[----:B------:R-:W-:Y:S01]  /*3bf0*/  ISETP.NE.AND P0, PT, R158, 0x1f, PT ;  /* 0x0000001f9e00780c */ /* 0x000fe20003f05270 */
[----:B------:R-:W-:Y:S02]  /*3c00*/  FMUL.FTZ R159, R112, -R163 ;  /* 0x800000a3709f7220 */ /* 0x000fe40000410000 */
[C---:B------:R-:W-:Y:S02]  /*3c10*/  FFMA.FTZ R166, R110.reuse, R145, R165 ;  /* 0x000000916ea67223 */ /* 0x040fe400000100a5 */
[----:B------:R-:W-:Y:S02]  /*3c20*/  FFMA.FTZ R145, R110, R161, -R159 ;  /* 0x000000a16e917223 */ /* 0x000fe4000001089f */
[----:B0-----:R-:W-:-:S02]  /*3c30*/  FMUL.FTZ R159, R153, R154 ;  /* 0x0000009a999f7220 */ /* 0x001fc40000410000 */
[----:B------:R-:W-:Y:S02]  /*3c40*/  FMUL.FTZ R165, R112, -R161 ;  /* 0x800000a170a57220 */ /* 0x000fe40000410000 */
[C---:B-1----:R-:W-:Y:S02]  /*3c50*/  FMUL.FTZ R161, R153.reuse, R157 ;  /* 0x0000009d99a17220 */ /* 0x042fe40000410000 */
[CC--:B--2---:R-:W-:Y:S02]  /*3c60*/  FMUL.FTZ R162, R153.reuse, R155.reuse ;  /* 0x0000009b99a27220 */ /* 0x0c4fe40000410000 */
[CC--:B---3--:R-:W-:Y:S02]  /*3c70*/  FFMA.FTZ R164, R128.reuse, R150.reuse, R159 ;  /* 0x0000009680a47223 */ /* 0x0c8fe4000001009f */
[C---:B------:R-:W-:Y:S02]  /*3c80*/  FMUL.FTZ R159, R153.reuse, R150 ;  /* 0x00000096999f7220 */ /* 0x040fe40000410000 */
[C---:B------:R-:W-:Y:S01]  /*3c90*/  FFMA.FTZ R161, R128.reuse, R155, -R161 ;  /* 0x0000009b80a17223 */ /* 0x040fe200000108a1 */
[----:B------:R-:W-:Y:S01]  /*3ca0*/  FSEL R164, R153, R164, !P3 ;  /* 0x000000a499a47208 */ /* 0x000fe20005800000 */
[----:B------:R-:W-:-:S02]  /*3cb0*/  FFMA.FTZ R157, R128, R157, R162 ;  /* 0x0000009d809d7223 */ /* 0x000fc400000100a2 */
[----:B------:R-:W-:Y:S02]  /*3cc0*/  @P3 FFMA.FTZ R128, R128, R154, -R159 ;  /* 0x0000009a80803223 */ /* 0x000fe4000001089f */
[C---:B------:R-:W-:Y:S01]  /*3cd0*/  FMUL.FTZ R154, R83.reuse, R134 ;  /* 0x00000086539a7220 */ /* 0x040fe20000410000 */
[----:B------:R0:W1:Y:S01]  /*3ce0*/  SHFL.DOWN PT, R159, R145, 0x1, 0x1f ;  /* 0x08201f00919f7f89 */ /* 0x00006200000e0000 */
[----:B------:R-:W-:Y:S02]  /*3cf0*/  FMUL.FTZ R153, R83, R140 ;  /* 0x0000008c53997220 */ /* 0x000fe40000410000 */
[----:B------:R-:W-:Y:S01]  /*3d00*/  @P3 FADD.FTZ R132, R132, R161 ;  /* 0x000000a184843221 */ /* 0x000fe20000010000 */
[----:B------:R-:W2:Y:S01]  /*3d10*/  SHFL.UP PT, R128, R128, 0x1, RZ ;  /* 0x0420000080807989 */ /* 0x000ea200000e00ff */
[----:B------:R-:W-:Y:S01]  /*3d20*/  @P3 FADD.FTZ R130, R130, R157 ;  /* 0x0000009d82823221 */ /* 0x000fe20000010000 */
[----:B------:R-:W-:Y:S01]  /*3d30*/  ISETP.GT.U32.AND P3, PT, R158, 0x1d, PT ;  /* 0x0000001d9e00780c */ /* 0x000fe20003f64070 */
[----:B------:R-:W-:Y:S01]  /*3d40*/  FFMA.FTZ R150, R110, R163, R165 ;  /* 0x000000a36e967223 */ /* 0x000fe200000100a5 */
[----:B------:R-:W3:Y:S01]  /*3d50*/  SHFL.UP PT, R164, R164, 0x1, RZ ;  /* 0x04200000a4a47989 */ /* 0x000ee200000e00ff */
[----:B------:R-:W-:-:S02]  /*3d60*/  FADD.FTZ R134, R154, R167 ;  /* 0x000000a79a867221 */ /* 0x000fc40000010000 */
[----:B------:R-:W-:Y:S01]  /*3d70*/  FADD.FTZ R140, -R153, R166 ;  /* 0x000000a6998c7221 */ /* 0x000fe20000010100 */
[----:B------:R0:W0:Y:S04]  /*3d80*/  SHFL.DOWN PT, R161, R150, 0x1, 0x1f ;  /* 0x08201f0096a17f89 */ /* 0x00002800000e0000 */
[----:B------:R0:W0:Y:S04]  /*3d90*/  SHFL.DOWN PT, R155, R134, 0x1, 0x1f ;  /* 0x08201f00869b7f89 */ /* 0x00002800000e0000 */
[----:B------:R0:W0:Y:S04]  /*3da0*/  SHFL.DOWN PT, R157, R140, 0x1, 0x1f ;  /* 0x08201f008c9d7f89 */ /* 0x00002800000e0000 */
[----:B------:R-:W0:Y:S04]  /*3db0*/  SHFL.UP PT, R132, R132, 0x1, RZ ;  /* 0x0420000084847989 */ /* 0x000e2800000e00ff */
[----:B------:R-:W0:Y:S01]  /*3dc0*/  SHFL.UP PT, R130, R130, 0x1, RZ ;  /* 0x0420000082827989 */ /* 0x000e2200000e00ff */
[----:B------:R-:W-:Y:S05]  /*3dd0*/  @!P0 BRA `(.L_x_11153) ;  /* 0x000000b000008947 */ /* 0x000fea0003800000 */
[C---:B012-4-:R-:W-:Y:S02]  /*3de0*/  FMUL.FTZ R162, R150.reuse, R161 ;  /* 0x000000a196a27220 */ /* 0x057fe40000410000 */
[----:B------:R-:W-:-:S02]  /*3df0*/  FMUL.FTZ R166, R150, R157 ;  /* 0x0000009d96a67220 */ /* 0x000fc40000410000 */
        /* <DEDUP_REMOVED lines=9> */
.L_x_11153:
[----:B-12-4-:R-:W-:Y:S05]  /*3e90*/  BSYNC B0 ;  /* 0x0000000000007941 */ /* 0x016fea0003800000 */
.L_x_11152:
[----:B------:R1:W2:Y:S01]  /*3ea0*/  SHFL.DOWN PT, R159, R145, 0x2, 0x1f ;  /* 0x08401f00919f7f89 */ /* 0x0002a200000e0000 */
[----:B------:R-:W-:Y:S03]  /*3eb0*/  BSSY B0, `(.L_x_11154) ;  /* 0x0000010000007945 */ /* 0x000fe60003800000 */
[----:B0-----:R1:W0:Y:S04]  /*3ec0*/  SHFL.DOWN PT, R161, R150, 0x2, 0x1f ;  /* 0x08401f0096a17f89 */ /* 0x00122800000e0000 */
[----:B------:R1:W4:Y:S04]  /*3ed0*/  SHFL.DOWN PT, R155, R134, 0x2, 0x1f ;  /* 0x08401f00869b7f89 */ /* 0x00032800000e0000 */
[----:B------:R1:W3:Y:S01]  /*3ee0*/  SHFL.DOWN PT, R157, R140, 0x2, 0x1f ;  /* 0x08401f008c9d7f89 */ /* 0x0002e200000e0000 */
[----:B------:R-:W-:Y:S05]  /*3ef0*/  @P3 BRA `(.L_x_11155) ;  /* 0x000000b000003947 */ /* 0x000fea0003800000 */
[C---:B0-----:R-:W-:Y:S02]  /*3f00*/  FMUL.FTZ R162, R150.reuse, R161 ;  /* 0x000000a196a27220 */ /* 0x041fe40000410000 */
[----:B---3--:R-:W-:-:S02]  /*3f10*/  FMUL.FTZ R166, R150, R157 ;  /* 0x0000009d96a67220 */ /* 0x008fc40000410000 */
        /* <DEDUP_REMOVED lines=9> */
.L_x_11155:
[----:B------:R-:W-:Y:S05]  /*3fb0*/  BSYNC B0 ;  /* 0x0000000000007941 */ /* 0x000fea0003800000 */
.L_x_11154:
[----:B--2---:R2:W1:Y:S01]  /*3fc0*/  SHFL.DOWN PT, R159, R145, 0x4, 0x1f ;  /* 0x08801f00919f7f89 */ /* 0x00446200000e0000 */
[----:B------:R-:W-:Y:S03]  /*3fd0*/  BSSY B0, `(.L_x_11156) ;  /* 0x0000010000007945 */ /* 0x000fe60003800000 */
[----:B0-----:R2:W0:Y:S04]  /*3fe0*/  SHFL.DOWN PT, R161, R150, 0x4, 0x1f ;  /* 0x08801f0096a17f89 */ /* 0x00142800000e0000 */
[----:B----4-:R2:W4:Y:S04]  /*3ff0*/  SHFL.DOWN PT, R155, R134, 0x4, 0x1f ;  /* 0x08801f00869b7f89 */ /* 0x01052800000e0000 */
[----:B---3--:R2:W3:Y:S01]  /*4000*/  SHFL.DOWN PT, R157, R140, 0x4, 0x1f ;  /* 0x08801f008c9d7f89 */ /* 0x0084e200000e0000 */
        /* <DEDUP_REMOVED lines=12> */
.L_x_11157:
[----:B------:R-:W-:Y:S05]  /*40d0*/  BSYNC B0 ;  /* 0x0000000000007941 */ /* 0x000fea0003800000 */
.L_x_11156:
[----:B-1----:R1:W2:Y:S01]  /*40e0*/  SHFL.DOWN PT, R159, R145, 0x8, 0x1f ;  /* 0x09001f00919f7f89 */ /* 0x0022a200000e0000 */
        /* <DEDUP_REMOVED lines=16> */
.L_x_11159:
[----:B------:R-:W-:Y:S05]  /*41f0*/  BSYNC B0 ;  /* 0x0000000000007941 */ /* 0x000fea0003800000 */
.L_x_11158:
        /* <DEDUP_REMOVED lines=17> */
.L_x_11161:
[----:B------:R-:W-:Y:S05]  /*4310*/  BSYNC B0 ;  /* 0x0000000000007941 */ /* 0x000fea0003800000 */
.L_x_11160:
[----:B------:R-:W-:Y:S01]  /*4320*/  SHFL.DOWN PT, R166, R150, 0x1, 0x1f ;  /* 0x08201f0096a67f89 */ /* 0x000fe200000e0000 */
[----:B------:R-:W-:Y:S01]  /*4330*/  ISETP.GT.AND P0, PT, R31, 0x1e, PT ;  /* 0x0000001e1f00780c */ /* 0x000fe20003f04270 */
[----:B------:R-:W-:Y:S02]  /*4340*/  BSSY B0, `(.L_x_11162) ;  /* 0x000015f000007945 */ /* 0x000fe40003800000 */
[----:B---3--:R-:W3:Y:S04]  /*4350*/  SHFL.IDX PT, R157, R7, RZ, 0x1f ;  /* 0x00001fff079d7589 */ /* 0x008ee800000e0000 */
[----:B----4-:R-:W4:Y:S04]  /*4360*/  SHFL.IDX PT, R155, R6, RZ, 0x1f ;  /* 0x00001fff069b7589 */ /* 0x010f2800000e0000 */
[----:B-1----:R-:W1:Y:S04]  /*4370*/  SHFL.DOWN PT, R159, R145, 0x1, 0x1f ;  /* 0x08201f00919f7f89 */ /* 0x002e6800000e0000 */
[----:B0-----:R-:W0:Y:S04]  /*4380*/  SHFL.DOWN PT, R161, R134, 0x1, 0x1f ;  /* 0x08201f0086a17f89 */ /* 0x001e2800000e0000 */
[----:B------:R-:W5:Y:S04]  /*4390*/  SHFL.DOWN PT, R163, R140, 0x1, 0x1f ;  /* 0x08201f008ca37f89 */ /* 0x000f6800000e0000 */
[----:B--2---:R-:W2:Y:S01]  /*43a0*/  SHFL.IDX PT, R150, R150, RZ, 0x1f ;  /* 0x00001fff96967589 */ /* 0x004ea200000e0000 */
[----:B---3--:R-:W-:-:S03]  /*43b0*/  @P2 FMUL.FTZ R162, R166, R157 ;  /* 0x0000009da6a22220 */ /* 0x008fc60000410000 */
[----:B------:R-:W-:Y:S01]  /*43c0*/  SHFL.IDX PT, R145, R145, RZ, 0x1f ;  /* 0x00001fff91917589 */ /* 0x000fe200000e0000 */
[----:B----4-:R-:W-:-:S03]  /*43d0*/  @P2 FMUL.FTZ R166, R166, R155 ;  /* 0x0000009ba6a62220 */ /* 0x010fc60000410000 */
[----:B------:R-:W-:Y:S01]  /*43e0*/  SHFL.IDX PT, R134, R134, RZ, 0x1f ;  /* 0x00001fff86867589 */ /* 0x000fe200000e0000 */
[----:B-1----:R-:W-:-:S03]  /*43f0*/  @P2 FFMA.FTZ R162, R159, R155, -R162 ;  /* 0x0000009b9fa22223 */ /* 0x002fc600000108a2 */
[----:B------:R-:W-:Y:S01]  /*4400*/  SHFL.IDX PT, R140, R140, RZ, 0x1f ;  /* 0x00001fff8c8c7589 */ /* 0x000fe200000e0000 */
[----:B------:R-:W-:Y:S02]  /*4410*/  @P2 FFMA.FTZ R166, R159, R157, R166 ;  /* 0x0000009d9fa62223 */ /* 0x000fe400000100a6 */
[----:B0-----:R-:W-:Y:S02]  /*4420*/  @P2 FADD.FTZ R155, R161, R162 ;  /* 0x000000a2a19b2221 */ /* 0x001fe40000010000 */
        /* <DEDUP_REMOVED lines=14> */
[C---:B------:R-:W-:Y:S02]  /*4510*/  FMUL.FTZ R20, R164.reuse, R8 ;  /* 0x00000008a4147220 */ /* 0x040fe40000410000 */
[----:B------:R-:W-:Y:S02]  /*4520*/  FMUL.FTZ R155, R164, R9 ;  /* 0x00000009a49b7220 */ /* 0x000fe40000410000 */
[----:B------:R-:W-:-:S02]  /*4530*/  FMUL.FTZ R162, R122, -R138 ;  /* 0x8000008a7aa27220 */ /* 0x000fc40000410000 */
[----:B------:R-:W-:Y:S02]  /*4540*/  FMUL.FTZ R136, R122, -R21 ;  /* 0x800000157a887220 */ /* 0x000fe40000410000 */
[C---:B------:R-:W-:Y:S02]  /*4550*/  FFMA.FTZ R159, R128.reuse, R9, R20 ;  /* 0x00000009809f7223 */ /* 0x040fe40000010014 */
[----:B------:R-:W-:Y:S02]  /*4560*/  FFMA.FTZ R157, R128, R8, -R155 ;  /* 0x00000008809d7223 */ /* 0x000fe4000001089b */
[C---:B------:R-:W-:Y:S02]  /*4570*/  FFMA.FTZ R161, R119.reuse, R21, R162 ;  /* 0x0000001577a17223 */ /* 0x040fe400000100a2 */
[----:B------:R-:W-:Y:S02]  /*4580*/  FFMA.FTZ R136, R119, R138, -R136 ;  /* 0x0000008a77887223 */ /* 0x000fe40000010888 */
[----:B------:R-:W-:-:S02]  /*4590*/  @P1 FADD.FTZ R9, R130, R159 ;  /* 0x0000009f82091221 */ /* 0x000fc40000010000 */
[----:B------:R-:W-:Y:S01]  /*45a0*/  @P1 FADD.FTZ R8, R132, R157 ;  /* 0x0000009d84081221 */ /* 0x000fe20000010000 */
[----:B------:R-:W-:Y:S01]  /*45b0*/  ISETP.NE.AND P1, PT, R31, RZ, PT ;  /* 0x000000ff1f00720c */ /* 0x000fe20003f25270 */
[----:B------:R-:W-:Y:S02]  /*45c0*/  FADD.FTZ R155, -R142, R161 ;  /* 0x000000a18e9b7221 */ /* 0x000fe40000010100 */
[----:B------:R-:W-:Y:S02]  /*45d0*/  FADD.FTZ R141, R141, R136 ;  /* 0x000000888d8d7221 */ /* 0x000fe40000010000 */
[C---:B------:R-:W-:Y:S02]  /*45e0*/  FMUL.FTZ R157, R11.reuse, R9 ;  /* 0x000000090b9d7220 */ /* 0x040fe40000410000 */
[----:B------:R-:W-:Y:S02]  /*45f0*/  FMUL.FTZ R11, R11, R8 ;  /* 0x000000080b0b7220 */ /* 0x000fe40000410000 */
[----:B------:R-:W-:-:S02]  /*4600*/  FMUL.FTZ R20, R123, -R155 ;  /* 0x8000009b7b147220 */ /* 0x000fc40000410000 */
[----:B------:R-:W-:Y:S02]  /*4610*/  FMUL.FTZ R128, R123, -R141 ;  /* 0x8000008d7b807220 */ /* 0x000fe40000410000 */
[C---:B------:R-:W-:Y:S02]  /*4620*/  FFMA.FTZ R8, R10.reuse, R8, -R157 ;  /* 0x000000080a087223 */ /* 0x040fe4000001089d */
[----:B------:R-:W-:Y:S02]  /*4630*/  FFMA.FTZ R11, R10, R9, R11 ;  /* 0x000000090a0b7223 */ /* 0x000fe4000001000b */
[C---:B------:R-:W-:Y:S02]  /*4640*/  FFMA.FTZ R159, R116.reuse, R141, -R20 ;  /* 0x0000008d749f7223 */ /* 0x040fe40000010814 */
[----:B------:R-:W-:Y:S02]  /*4650*/  FFMA.FTZ R128, R116, R155, R128 ;  /* 0x0000009b74807223 */ /* 0x000fe40000010080 */
[----:B------:R-:W-:-:S02]  /*4660*/  FADD.FTZ R130, R127, R8 ;  /* 0x000000087f827221 */ /* 0x000fc40000010000 */
[----:B------:R-:W-:Y:S02]  /*4670*/  FADD.FTZ R127, RZ, R11 ;  /* 0x0000000bff7f7221 */ /* 0x000fe40000010000 */
        /* <DEDUP_REMOVED lines=10> */
[----:B------:R-:W-:-:S02]  /*4720*/  FADD.FTZ R20, RZ, R8 ;  /* 0x00000008ff147221 */ /* 0x000fc40000010000 */
[----:B------:R-:W-:Y:S02]  /*4730*/  FFMA.FTZ R132, R111, R66, R9 ;  /* 0x000000426f847223 */ /* 0x000fe40000010009 */
[----:B------:R-:W-:Y:S02]  /*4740*/  FADD.FTZ R157, -R146, R157 ;  /* 0x0000009d929d7221 */ /* 0x000fe40000010100 */
[----:B------:R-:W-:Y:S02]  /*4750*/  FADD.FTZ R147, R147, R10 ;  /* 0x0000000a93937221 */ /* 0x000fe40000010000 */
[C---:B------:R-:W-:Y:S02]  /*4760*/  FMUL.FTZ R9, R115.reuse, R20 ;  /* 0x0000001473097220 */ /* 0x040fe40000410000 */
[----:B------:R-:W-:Y:S02]  /*4770*/  FMUL.FTZ R11, R115, R132 ;  /* 0x00000084730b7220 */ /* 0x000fe40000410000 */
[----:B------:R-:W-:-:S02]  /*4780*/  FMUL.FTZ R8, R120, -R157 ;  /* 0x8000009d78087220 */ /* 0x000fc40000410000 */
[-C--:B------:R-:W-:Y:S02]  /*4790*/  FMUL.FTZ R10, R120, -R147.reuse ;  /* 0x80000093780a7220 */ /* 0x080fe40000410000 */
[C---:B------:R-:W-:Y:S02]  /*47a0*/  FFMA.FTZ R9, R114.reuse, R132, -R9 ;  /* 0x0000008472097223 */ /* 0x040fe40000010809 */
[----:B------:R-:W-:Y:S02]  /*47b0*/  FFMA.FTZ R11, R114, R20, R11 ;  /* 0x00000014720b7223 */ /* 0x000fe4000001000b */
[C---:B------:R-:W-:Y:S02]  /*47c0*/  FFMA.FTZ R8, R117.reuse, R147, -R8 ;  /* 0x0000009375087223 */ /* 0x040fe40000010808 */
[----:B------:R-:W-:Y:S02]  /*47d0*/  FFMA.FTZ R159, R117, R157, R10 ;  /* 0x0000009d759f7223 */ /* 0x000fe4000001000a */
[----:B------:R-:W-:-:S02]  /*47e0*/  FFMA.FTZ R165, R113, R68, R9 ;  /* 0x0000004471a57223 */ /* 0x000fc40000010009 */
        /* <DEDUP_REMOVED lines=21> */
[C---:B------:R-:W-:Y:S02]  /*4940*/  FFMA.FTZ R112, R110.reuse, R151, R112 ;  /* 0x000000976e707223 */ /* 0x040fe40000010070 */
[----:B------:R-:W-:Y:S02]  /*4950*/  FFMA.FTZ R11, R110, R115, -R8 ;  /* 0x000000736e0b7223 */ /* 0x000fe40000010808 */
[----:B------:R-:W-:-:S02]  /*4960*/  FADD.FTZ R118, RZ, R118 ;  /* 0x00000076ff767221 */ /* 0x000fc40000010000 */
[----:B------:R-:W-:Y:S02]  /*4970*/  FFMA.FTZ R8, R83, R130, RZ ;  /* 0x0000008253087223 */ /* 0x000fe400000100ff */
[----:B------:R-:W-:Y:S02]  /*4980*/  FFMA.FTZ R148, R129, R72, R9 ;  /* 0x0000004881947223 */ /* 0x000fe40000010009 */
[----:B------:R-:W-:Y:S02]  /*4990*/  FADD.FTZ R153, -R153, R112 ;  /* 0x0000007099997221 */ /* 0x000fe40000010100 */
[----:B------:R-:W-:Y:S02]  /*49a0*/  FMUL.FTZ R161, R151, R66 ;  /* 0x0000004297a17220 */ /* 0x000fe40000410000 */
[----:B------:R-:W-:Y:S02]  /*49b0*/  FADD.FTZ R154, R154, R11 ;  /* 0x0000000b9a9a7221 */ /* 0x000fe40000010000 */
[----:B------:R-:W-:-:S02]  /*49c0*/  FFMA.FTZ R117, R109, -R78, R130 ;  /* 0x8000004e6d757223 */ /* 0x000fc40000010082 */
[----:B------:R-:W-:Y:S02]  /*49d0*/  FMUL.FTZ R9, R123, R118 ;  /* 0x000000767b097220 */ /* 0x000fe40000410000 */
[----:B------:R-:W-:Y:S02]  /*49e0*/  FFMA.FTZ R130, R85, R132, R8 ;  /* 0x0000008455827223 */ /* 0x000fe40000010008 */
[----:B------:R-:W-:Y:S02]  /*49f0*/  FMUL.FTZ R123, R123, R148 ;  /* 0x000000947b7b7220 */ /* 0x000fe40000410000 */
[----:B------:R-:W-:Y:S02]  /*4a00*/  FMUL.FTZ R8, R153, R78 ;  /* 0x0000004e99087220 */ /* 0x000fe40000410000 */
[-C--:B------:R-:W-:Y:S02]  /*4a10*/  FFMA.FTZ R112, R111, -R66.reuse, R132 ;  /* 0x800000426f707223 */ /* 0x080fe40000010084 */
[----:B------:R-:W-:-:S02]  /*4a20*/  FMUL.FTZ R121, R115, R66 ;  /* 0x0000004273797220 */ /* 0x000fc40000410000 */
[----:B------:R-:W-:Y:S02]  /*4a30*/  FMUL.FTZ R11, R20, R161 ;  /* 0x000000a1140b7220 */ /* 0x000fe40000410000 */
[----:B------:R-:W-:Y:S02]  /*4a40*/  FMUL.FTZ R110, R154, R78 ;  /* 0x0000004e9a6e7220 */ /* 0x000fe40000410000 */
[C---:B------:R-:W-:Y:S02]  /*4a50*/  FFMA.FTZ R9, R116.reuse, R148, -R9 ;  /* 0x0000009474097223 */ /* 0x040fe40000010809 */
[----:B------:R-:W-:Y:S02]  /*4a60*/  FFMA.FTZ R120, R116, R118, R123 ;  /* 0x0000007674787223 */ /* 0x000fe4000001007b */
[----:B------:R-:W-:Y:S02]  /*4a70*/  FMUL.FTZ R10, R127, R8 ;  /* 0x000000087f0a7220 */ /* 0x000fe40000410000 */
[----:B------:R-:W-:-:S02]  /*4a80*/  FFMA.FTZ R163, R112, R121, R11 ;  /* 0x0000007970a37223 */ /* 0x000fc4000001000b */
[----:B------:R-:W-:Y:S02]  /*4a90*/  FMUL.FTZ R11, R127, R110 ;  /* 0x0000006e7f0b7220 */ /* 0x000fe40000410000 */
[----:B------:R-:W-:Y:S02]  /*4aa0*/  FADD.FTZ R120, RZ, R120 ;  /* 0x00000078ff787221 */ /* 0x000fe40000010000 */
[----:B------:R-:W-:Y:S02]  /*4ab0*/  FFMA.FTZ R167, R131, R74, R9 ;  /* 0x0000004a83a77223 */ /* 0x000fe40000010009 */
[----:B------:R-:W-:Y:S02]  /*4ac0*/  FFMA.FTZ R10, R117, R110, R10 ;  /* 0x0000006e750a7223 */ /* 0x000fe4000001000a */
[----:B------:R-:W-:Y:S02]  /*4ad0*/  FMUL.FTZ R9, R159, R68 ;  /* 0x000000449f097220 */ /* 0x000fe40000410000 */
[----:B------:R-:W-:-:S02]  /*4ae0*/  FFMA.FTZ R11, R117, R8, -R11 ;  /* 0x00000008750b7223 */ /* 0x000fc4000001080b */
[----:B------:R-:W-:Y:S02]  /*4af0*/  FMUL.FTZ R132, R20, R121 ;  /* 0x0000007914847220 */ /* 0x000fe40000410000 */
[C---:B------:R-:W-:Y:S02]  /*4b00*/  FMUL.FTZ R8, R122.reuse, R120 ;  /* 0x000000787a087220 */ /* 0x040fe40000410000 */
[----:B------:R-:W-:Y:S02]  /*4b10*/  FADD.FTZ R10, RZ, R10 ;  /* 0x0000000aff0a7221 */ /* 0x000fe40000010000 */
[-C--:B------:R-:W-:Y:S02]  /*4b20*/  FFMA.FTZ R116, R113, -R68.reuse, R165 ;  /* 0x8000004471747223 */ /* 0x080fe400000100a5 */
[----:B------:R-:W-:Y:S02]  /*4b30*/  FMUL.FTZ R123, R149, R68 ;  /* 0x00000044957b7220 */ /* 0x000fe40000410000 */
[----:B------:R-:W-:-:S02]  /*4b40*/  FMUL.FTZ R122, R122, R167 ;  /* 0x000000a77a7a7220 */ /* 0x000fc40000410000 */
[----:B------:R-:W-:Y:S02]  /*4b50*/  FMUL.FTZ R136, R128, R9 ;  /* 0x0000000980887220 */ /* 0x000fe40000410000 */
[----:B------:R-:W-:Y:S02]  /*4b60*/  FFMA.FTZ R132, R112, R161, -R132 ;  /* 0x000000a170847223 */ /* 0x000fe40000010884 */
[----:B------:R-:W-:Y:S02]  /*4b70*/  FADD.FTZ R10, R10, R163 ;  /* 0x000000a30a0a7221 */ /* 0x000fe40000010000 */
[----:B------:R-:W-:Y:S02]  /*4b80*/  FFMA.FTZ R161, R116, R123, R136 ;  /* 0x0000007b74a17223 */ /* 0x000fe40000010088 */
[----:B------:R-:W-:Y:S02]  /*4b90*/  FFMA.FTZ R122, R119, R120, R122 ;  /* 0x00000078777a7223 */ /* 0x000fe4000001007a */
[----:B------:R-:W-:-:S02]  /*4ba0*/  FFMA.FTZ R130, R87, R165, R130 ;  /* 0x000000a557827223 */ /* 0x000fc40000010082 */
[----:B------:R-:W-:Y:S02]  /*4bb0*/  FFMA.FTZ R8, R119, R167, -R8 ;  /* 0x000000a777087223 */ /* 0x000fe40000010808 */
[----:B------:R-:W-:Y:S02]  /*4bc0*/  FADD.FTZ R11, RZ, R11 ;  /* 0x0000000bff0b7221 */ /* 0x000fe40000010000 */
[----:B------:R-:W-:Y:S02]  /*4bd0*/  FADD.FTZ R10, R10, R161 ;  /* 0x000000a10a0a7221 */ /* 0x000fe40000010000 */
[----:B------:R-:W-:Y:S02]  /*4be0*/  FADD.FTZ R165, RZ, R122 ;  /* 0x0000007affa57221 */ /* 0x000fe40000010000 */
[----:B------:R-:W-:Y:S02]  /*4bf0*/  FMUL.FTZ R142, R128, R123 ;  /* 0x0000007b808e7220 */ /* 0x000fe40000410000 */
[----:B------:R-:W-:-:S02]  /*4c00*/  FMUL.FTZ R122, R157, R70 ;  /* 0x000000469d7a7220 */ /* 0x000fc40000410000 */
[----:B------:R-:W-:Y:S02]  /*4c10*/  FMUL.FTZ R161, R147, R70 ;  /* 0x0000004693a17220 */ /* 0x000fe40000410000 */
[----:B------:R-:W-:Y:S02]  /*4c20*/  FFMA.FTZ R173, R133, R76, R8 ;  /* 0x0000004c85ad7223 */ /* 0x000fe40000010008 */
[----:B------:R-:W-:Y:S02]  /*4c30*/  FADD.FTZ R11, R11, R132 ;  /* 0x000000840b0b7221 */ /* 0x000fe40000010000 */
[----:B------:R-:W-:Y:S02]  /*4c40*/  FFMA.FTZ R142, R116, R9, -R142 ;  /* 0x00000009748e7223 */ /* 0x000fe4000001088e */
[----:B------:R-:W-:Y:S02]  /*4c50*/  FFMA.FTZ R119, R125, -R70, R146 ;  /* 0x800000467d777223 */ /* 0x000fe40000010092 */
[----:B------:R-:W-:-:S02]  /*4c60*/  FMUL.FTZ R8, R114, R122 ;  /* 0x0000007a72087220 */ /* 0x000fc40000410000 */
[----:B------:R-:W-:Y:S02]  /*4c70*/  FMUL.FTZ R132, R114, R161 ;  /* 0x000000a172847220 */ /* 0x000fe40000410000 */
[C---:B------:R-:W-:Y:S02]  /*4c80*/  FMUL.FTZ R9, R126.reuse, R165 ;  /* 0x000000a57e097220 */ /* 0x040fe40000410000 */
[----:B------:R-:W-:Y:S02]  /*4c90*/  FFMA.FTZ R130, R89, R146, R130 ;  /* 0x0000009259827223 */ /* 0x000fe40000010082 */
[----:B------:R-:W-:Y:S02]  /*4ca0*/  FMUL.FTZ R126, R126, R173 ;  /* 0x000000ad7e7e7220 */ /* 0x000fe40000410000 */
[C---:B------:R-:W-:Y:S02]  /*4cb0*/  FFMA.FTZ R163, R119.reuse, R161, R8 ;  /* 0x000000a177a37223 */ /* 0x040fe40000010008 */
[----:B------:R-:W-:-:S02]  /*4cc0*/  FFMA.FTZ R132, R119, R122, -R132 ;  /* 0x0000007a77847223 */ /* 0x000fc40000010884 */
[----:B------:R-:W-:Y:S02]  /*4cd0*/  FADD.FTZ R11, R11, R142 ;  /* 0x0000008e0b0b7221 */ /* 0x000fe40000010000 */
[----:B------:R-:W-:Y:S02]  /*4ce0*/  FMUL.FTZ R122, R144, R72 ;  /* 0x00000048907a7220 */ /* 0x000fe40000410000 */
[C---:B------:R-:W-:Y:S02]  /*4cf0*/  FFMA.FTZ R9, R124.reuse, R173, -R9 ;  /* 0x000000ad7c097223 */ /* 0x040fe40000010809 */
[----:B------:R-:W-:Y:S02]  /*4d00*/  FFMA.FTZ R126, R124, R165, R126 ;  /* 0x000000a57c7e7223 */ /* 0x000fe4000001007e */
[----:B------:R-:W-:Y:S02]  /*4d10*/  FFMA.FTZ R130, R91, R148, R130 ;  /* 0x000000945b827223 */ /* 0x000fe40000010082 */
[----:B------:R-:W-:-:S02]  /*4d20*/  FMUL.FTZ R124, R143, R72 ;  /* 0x000000488f7c7220 */ /* 0x000fc40000410000 */
[----:B------:R-:W-:Y:S02]  /*4d30*/  FADD.FTZ R10, R10, R163 ;  /* 0x000000a30a0a7221 */ /* 0x000fe40000010000 */
[----:B------:R-:W-:Y:S02]  /*4d40*/  FFMA.FTZ R163, R129, -R72, R148 ;  /* 0x8000004881a37223 */ /* 0x000fe40000010094 */
[C---:B------:R-:W-:Y:S02]  /*4d50*/  FMUL.FTZ R136, R118.reuse, R122 ;  /* 0x0000007a76887220 */ /* 0x040fe40000410000 */
[----:B------:R-:W-:Y:S02]  /*4d60*/  FADD.FTZ R11, R11, R132 ;  /* 0x000000840b0b7221 */ /* 0x000fe40000010000 */
[----:B------:R-:W-:Y:S02]  /*4d70*/  FFMA.FTZ R132, R93, R167, R130 ;  /* 0x000000a75d847223 */ /* 0x000fe40000010082 */
[----:B------:R-:W-:-:S02]  /*4d80*/  FMUL.FTZ R130, R118, R124 ;  /* 0x0000007c76827220 */ /* 0x000fc40000410000 */
[----:B------:R-:W-:Y:S02]  /*4d90*/  FMUL.FTZ R171, R155, R74 ;  /* 0x0000004a9bab7220 */ /* 0x000fe40000410000 */
[----:B------:R-:W-:Y:S02]  /*4da0*/  FFMA.FTZ R8, R83, -R127, RZ ;  /* 0x8000007f53087223 */ /* 0x000fe400000100ff */
[----:B------:R-:W-:Y:S02]  /*4db0*/  FFMA.FTZ R136, R163, R124, -R136 ;  /* 0x0000007ca3887223 */ /* 0x000fe40000010888 */
[-C--:B------:R-:W-:Y:S02]  /*4dc0*/  FFMA.FTZ R124, R131, -R74.reuse, R167 ;  /* 0x8000004a837c7223 */ /* 0x080fe400000100a7 */
[----:B------:R-:W-:Y:S02]  /*4dd0*/  FMUL.FTZ R167, R141, R74 ;  /* 0x0000004a8da77220 */ /* 0x000fe40000410000 */
[----:B------:R-:W-:-:S02]  /*4de0*/  FFMA.FTZ R169, R163, R122, R130 ;  /* 0x0000007aa3a97223 */ /* 0x000fc40000010082 */
[C---:B------:R-:W-:Y:S02]  /*4df0*/  FMUL.FTZ R130, R120.reuse, R171 ;  /* 0x000000ab78827220 */ /* 0x040fe40000410000 */
[----:B------:R-:W-:Y:S02]  /*4e00*/  FFMA.FTZ R8, R85, -R20, R8 ;  /* 0x8000001455087223 */ /* 0x000fe40000010008 */
[-C--:B------:R-:W-:Y:S02]  /*4e10*/  FMUL.FTZ R142, R120, R167.reuse ;  /* 0x000000a7788e7220 */ /* 0x080fe40000410000 */
[----:B------:R-:W-:Y:S02]  /*4e20*/  FADD.FTZ R10, R10, R169 ;  /* 0x000000a90a0a7221 */ /* 0x000fe40000010000 */
[----:B------:R-:W-:Y:S02]  /*4e30*/  FMUL.FTZ R146, R138, R76 ;  /* 0x0000004c8a927220 */ /* 0x000fe40000410000 */
[----:B------:R-:W-:-:S02]  /*4e40*/  FFMA.FTZ R169, R124, R167, R130 ;  /* 0x000000a77ca97223 */ /* 0x000fc40000010082 */
[----:B------:R-:W-:Y:S02]  /*4e50*/  FFMA.FTZ R8, R87, -R128, R8 ;  /* 0x8000008057087223 */ /* 0x000fe40000010008 */
[----:B------:R-:W-:Y:S02]  /*4e60*/  FFMA.FTZ R130, R95, R173, R132 ;  /* 0x000000ad5f827223 */ /* 0x000fe40000010084 */
[----:B------:R-:W-:Y:S02]  /*4e70*/  FADD.FTZ R11, R11, R136 ;  /* 0x000000880b0b7221 */ /* 0x000fe40000010000 */
[----:B------:R-:W-:Y:S02]  /*4e80*/  FFMA.FTZ R148, R135, R80, R9 ;  /* 0x0000005087947223 */ /* 0x000fe40000010009 */
[----:B------:R-:W-:Y:S02]  /*4e90*/  FADD.FTZ R132, RZ, R126 ;  /* 0x0000007eff847221 */ /* 0x000fe40000010000 */
[----:B------:R-:W-:-:S02]  /*4ea0*/  FFMA.FTZ R142, R124, R171, -R142 ;  /* 0x000000ab7c8e7223 */ /* 0x000fc4000001088e */
[-C--:B------:R-:W-:Y:S02]  /*4eb0*/  FFMA.FTZ R136, R133, -R76.reuse, R173 ;  /* 0x8000004c85887223 */ /* 0x080fe400000100ad */
[----:B------:R-:W-:Y:S02]  /*4ec0*/  FMUL.FTZ R9, R21, R76 ;  /* 0x0000004c15097220 */ /* 0x000fe40000410000 */
[----:B------:R-:W-:Y:S02]  /*4ed0*/  FMUL.FTZ R126, R165, R146 ;  /* 0x00000092a57e7220 */ /* 0x000fe40000410000 */
[----:B------:R-:W-:Y:S02]  /*4ee0*/  FMUL.FTZ R171, R137, R80 ;  /* 0x0000005089ab7220 */ /* 0x000fe40000410000 */
[----:B------:R-:W-:Y:S02]  /*4ef0*/  FFMA.FTZ R8, R89, -R114, R8 ;  /* 0x8000007259087223 */ /* 0x000fe40000010008 */
[----:B------:R-:W-:-:S02]  /*4f00*/  FADD.FTZ R10, R10, R169 ;  /* 0x000000a90a0a7221 */ /* 0x000fc40000010000 */
[----:B------:R-:W-:Y:S02]  /*4f10*/  FFMA.FTZ R130, R97, R148, R130 ;  /* 0x0000009461827223 */ /* 0x000fe40000010082 */
[-C--:B------:R-:W-:Y:S02]  /*4f20*/  FFMA.FTZ R126, R136, R9.reuse, -R126 ;  /* 0x00000009887e7223 */ /* 0x080fe4000001087e */
[-C--:B------:R-:W-:Y:S01]  /*4f30*/  FMUL.FTZ R169, R139, R80.reuse ;  /* 0x000000508ba97220 */ /* 0x080fe20000410000 */
[----:B------:R2:W0:Y:S01]  /*4f40*/  SHFL.DOWN PT, R173, R130, 0x1, 0x1f ;  /* 0x08201f0082ad7f89 */ /* 0x00042200000e0000 */
[----:B------:R-:W-:Y:S02]  /*4f50*/  FMUL.FTZ R9, R165, R9 ;  /* 0x00000009a5097220 */ /* 0x000fe40000410000 */
[----:B------:R-:W-:Y:S02]  /*4f60*/  FFMA.FTZ R148, R135, -R80, R148 ;  /* 0x8000005087947223 */ /* 0x000fe40000010094 */
[----:B------:R-:W-:-:S02]  /*4f70*/  FMUL.FTZ R152, R132, R171 ;  /* 0x000000ab84987220 */ /* 0x000fc40000410000 */
[----:B------:R-:W-:Y:S02]  /*4f80*/  FFMA.FTZ R8, R91, -R118, R8 ;  /* 0x800000765b087223 */ /* 0x000fe40000010008 */
[----:B------:R-:W-:Y:S02]  /*4f90*/  FFMA.FTZ R9, R136, R146, R9 ;  /* 0x0000009288097223 */ /* 0x000fe40000010009 */
[-C--:B------:R-:W-:Y:S02]  /*4fa0*/  FFMA.FTZ R152, R148, R169.reuse, -R152 ;  /* 0x000000a994987223 */ /* 0x080fe40000010898 */
[----:B------:R-:W-:Y:S02]  /*4fb0*/  FADD.FTZ R11, R11, R142 ;  /* 0x0000008e0b0b7221 */ /* 0x000fe40000010000 */
[----:B------:R-:W-:Y:S02]  /*4fc0*/  FFMA.FTZ R8, R93, -R120, R8 ;  /* 0x800000785d087223 */ /* 0x000fe40000010008 */
[----:B------:R-:W-:-:S02]  /*4fd0*/  FMUL.FTZ R169, R132, R169 ;  /* 0x000000a984a97220 */ /* 0x000fc40000410000 */
[----:B------:R-:W-:Y:S02]  /*4fe0*/  FADD.FTZ R9, R10, R9 ;  /* 0x000000090a097221 */ /* 0x000fe40000010000 */
[----:B------:R-:W-:Y:S02]  /*4ff0*/  FFMA.FTZ R8, R95, -R165, R8 ;  /* 0x800000a55f087223 */ /* 0x000fe40000010008 */
[----:B------:R-:W-:Y:S02]  /*5000*/  FADD.FTZ R11, R11, R126 ;  /* 0x0000007e0b0b7221 */ /* 0x000fe40000010000 */
[----:B------:R-:W-:Y:S02]  /*5010*/  FFMA.FTZ R10, R148, R171, R169 ;  /* 0x000000ab940a7223 */ /* 0x000fe400000100a9 */
[----:B------:R-:W-:Y:S02]  /*5020*/  FFMA.FTZ R126, R97, -R132, R8 ;  /* 0x80000084617e7223 */ /* 0x000fe40000010008 */
[----:B------:R-:W-:-:S02]  /*5030*/  FADD.FTZ R152, R11, R152 ;  /* 0x000000980b987221 */ /* 0x000fc40000010000 */
[----:B------:R-:W-:Y:S01]  /*5040*/  FADD.FTZ R142, R9, R10 ;  /* 0x0000000a098e7221 */ /* 0x000fe20000010000 */
[----:B------:R1:W3:Y:S01]  /*5050*/  SHFL.DOWN PT, R164, R126, 0x1, 0x1f ;  /* 0x08201f007ea47f89 */ /* 0x0002e200000e0000 */
[----:B------:R-:W-:Y:S01]  /*5060*/  MOV R10, R130 ;  /* 0x00000082000a7202 */ /* 0x000fe20000000f00 */
[----:B--2---:R-:W-:Y:S01]  /*5070*/  FMUL.FTZ R130, R150, R6 ;  /* 0x0000000696827220 */ /* 0x004fe20000410000 */
[----:B------:R-:W-:Y:S01]  /*5080*/  MOV R11, R126 ;  /* 0x0000007e000b7202 */ /* 0x000fe20000000f00 */
[----:B------:R-:W2:Y:S01]  /*5090*/  SHFL.DOWN PT, R162, R152, 0x1, 0x1f ;  /* 0x08201f0098a27f89 */ /* 0x000ea200000e0000 */
[----:B------:R-:W-:Y:S01]  /*50a0*/  MOV R9, R152 ;  /* 0x0000009800097202 */ /* 0x000fe20000000f00 */
[----:B0-----:R-:W-:Y:S01]  /*50b0*/  @!P0 FADD.FTZ R10, R10, R173 ;  /* 0x000000ad0a0a8221 */ /* 0x001fe20000010000 */
[----:B------:R-:W-:Y:S01]  /*50c0*/  MOV R8, R142 ;  /* 0x0000008e00087202 */ /* 0x000fe20000000f00 */
[----:B------:R-:W0:Y:S01]  /*50d0*/  SHFL.DOWN PT, R169, R142, 0x1, 0x1f ;  /* 0x08201f008ea97f89 */ /* 0x000e2200000e0000 */
[----:B-1----:R-:W-:-:S02]  /*50e0*/  FMUL.FTZ R126, R150, R7 ;  /* 0x00000007967e7220 */ /* 0x002fc40000410000 */
[----:B------:R-:W-:Y:S01]  /*50f0*/  FFMA.FTZ R7, R145, R7, R130 ;  /* 0x0000000791077223 */ /* 0x000fe20000010082 */
[----:B------:R-:W1:Y:S01]  /*5100*/  SHFL.DOWN PT, R175, R10, 0x2, 0x1f ;  /* 0x08401f000aaf7f89 */ /* 0x000e6200000e0000 */
[----:B------:R-:W-:Y:S02]  /*5110*/  FADD.FTZ R96, R171, R96 ;  /* 0x00000060ab607221 */ /* 0x000fe40000010000 */
[----:B------:R-:W-:Y:S02]  /*5120*/  FADD.FTZ R7, R140, R7 ;  /* 0x000000078c077221 */ /* 0x000fe40000010000 */
[----:B------:R-:W-:Y:S02]  /*5130*/  FADD.FTZ R81, R146, R81 ;  /* 0x0000005192517221 */ /* 0x000fe40000010000 */
[----:B------:R-:W-:Y:S02]  /*5140*/  FADD.FTZ R94, R167, R94 ;  /* 0x0000005ea75e7221 */ /* 0x000fe40000010000 */
[----:B------:R-:W-:-:S02]  /*5150*/  FADD.FTZ R79, R122, R79 ;  /* 0x0000004f7a4f7221 */ /* 0x000fc40000010000 */
[----:B------:R-:W-:Y:S02]  /*5160*/  FADD.FTZ R92, R161, R92 ;  /* 0x0000005ca15c7221 */ /* 0x000fe40000010000 */
[----:B---3--:R-:W-:Y:S02]  /*5170*/  @!P0 FADD.FTZ R11, R11, R164 ;  /* 0x000000a40b0b8221 */ /* 0x008fe40000010000 */
[----:B------:R-:W-:Y:S02]  /*5180*/  FADD.FTZ R77, R123, R77 ;  /* 0x0000004d7b4d7221 */ /* 0x000fe40000010000 */
[----:B--2---:R-:W-:Y:S01]  /*5190*/  @!P0 FADD.FTZ R9, R9, R162 ;  /* 0x000000a209098221 */ /* 0x004fe20000010000 */
[----:B------:R-:W2:Y:S01]  /*51a0*/  SHFL.DOWN PT, R152, R11, 0x2, 0x1f ;  /* 0x08401f000b987f89 */ /* 0x000ea200000e0000 */
[----:B------:R-:W-:Y:S02]  /*51b0*/  FADD.FTZ R90, R121, R90 ;  /* 0x0000005a795a7221 */ /* 0x000fe40000010000 */
[----:B0-----:R-:W-:Y:S01]  /*51c0*/  @!P0 FADD.FTZ R8, R8, R169 ;  /* 0x000000a908088221 */ /* 0x001fe20000010000 */
[----:B------:R-:W0:Y:S01]  /*51d0*/  SHFL.DOWN PT, R142, R9, 0x2, 0x1f ;  /* 0x08401f00098e7f89 */ /* 0x000e2200000e0000 */
[----:B------:R-:W-:Y:S01]  /*51e0*/  ISETP.GT.AND P0, PT, R31, 0x1d, PT ;  /* 0x0000001d1f00780c */ /* 0x000fe20003f04270 */
[----:B------:R-:W-:-:S02]  /*51f0*/  FFMA.FTZ R169, R145, R6, -R126 ;  /* 0x0000000691a97223 */ /* 0x000fc4000001087e */
[----:B------:R-:W3:Y:S01]  /*5200*/  SHFL.DOWN PT, R173, R8, 0x2, 0x1f ;  /* 0x08401f0008ad7f89 */ /* 0x000ee200000e0000 */
[----:B------:R-:W-:Y:S02]  /*5210*/  FMUL.FTZ R126, R19, R137 ;  /* 0x00000089137e7220 */ /* 0x000fe40000410000 */
[CC--:B------:R-:W-:Y:S02]  /*5220*/  FMUL.FTZ R6, R150.reuse, R5.reuse ;  /* 0x0000000596067220 */ /* 0x0c0fe40000410000 */
[-C--:B------:R-:W-:Y:S02]  /*5230*/  FMUL.FTZ R150, R150, R4.reuse ;  /* 0x0000000496967220 */ /* 0x080fe40000410000 */
[C---:B------:R-:W-:Y:S02]  /*5240*/  FFMA.FTZ R4, R145.reuse, R4, -R6 ;  /* 0x0000000491047223 */ /* 0x040fe40000010806 */
[----:B------:R-:W-:Y:S02]  /*5250*/  FFMA.FTZ R5, R145, R5, R150 ;  /* 0x0000000591057223 */ /* 0x000fe40000010096 */
[----:B-1----:R-:W-:-:S02]  /*5260*/  @!P0 FADD.FTZ R10, R10, R175 ;  /* 0x000000af0a0a8221 */ /* 0x002fc40000010000 */
[----:B------:R-:W-:Y:S02]  /*5270*/  FADD.FTZ R6, R134, R169 ;  /* 0x000000a986067221 */ /* 0x000fe40000010000 */
[----:B------:R-:W-:Y:S01]  /*5280*/  FADD.FTZ R75, R110, R75 ;  /* 0x0000004b6e4b7221 */ /* 0x000fe20000010000 */
[----:B------:R-:W1:Y:S01]  /*5290*/  SHFL.DOWN PT, R177, R10, 0x4, 0x1f ;  /* 0x08801f000ab17f89 */ /* 0x000e6200000e0000 */
[----:B--2---:R-:W-:Y:S02]  /*52a0*/  @!P0 FADD.FTZ R11, R11, R152 ;  /* 0x000000980b0b8221 */ /* 0x004fe40000010000 */
[----:B0-----:R-:W-:Y:S01]  /*52b0*/  @!P0 FADD.FTZ R9, R9, R142 ;  /* 0x0000008e09098221 */ /* 0x001fe20000010000 */
[----:B------:R0:W-:Y:S01]  /*52c0*/  @!P2 STS.128 [UR4+0x1770], R4 ;  /* 0x00177004ff00a988 */ /* 0x0001e20008000c04 */
[----:B---3--:R-:W-:-:S03]  /*52d0*/  @!P0 FADD.FTZ R8, R8, R173 ;  /* 0x000000ad08088221 */ /* 0x008fc60000010000 */
[----:B------:R-:W2:Y:S01]  /*52e0*/  SHFL.DOWN PT, R142, R11, 0x4, 0x1f ;  /* 0x08801f000b8e7f89 */ /* 0x000ea200000e0000 */
[----:B------:R-:W-:Y:S01]  /*52f0*/  ISETP.GT.AND P0, PT, R31, 0x1b, PT ;  /* 0x0000001b1f00780c */ /* 0x000fe20003f04270 */
[-C--:B------:R-:W-:Y:S02]  /*5300*/  FFMA.FTZ R173, R18, R139.reuse, -R126 ;  /* 0x0000008b12ad7223 */ /* 0x080fe4000001087e */
[----:B------:R-:W3:Y:S01]  /*5310*/  SHFL.DOWN PT, R130, R9, 0x4, 0x1f ;  /* 0x08801f0009827f89 */ /* 0x000ee200000e0000 */
[C---:B------:R-:W-:Y:S02]  /*5320*/  FMUL.FTZ R139, R19.reuse, R139 ;  /* 0x0000008b138b7220 */ /* 0x040fe40000410000 */
[----:B------:R-:W-:Y:S01]  /*5330*/  FMUL.FTZ R173, R132, R173 ;  /* 0x000000ad84ad7220 */ /* 0x000fe20000410000 */
[----:B------:R-:W4:Y:S01]  /*5340*/  SHFL.DOWN PT, R175, R8, 0x4, 0x1f ;  /* 0x08801f0008af7f89 */ /* 0x000f2200000e0000 */
[----:B------:R-:W-:Y:S02]  /*5350*/  FFMA.FTZ R139, R18, R137, R139 ;  /* 0x00000089128b7223 */ /* 0x000fe4000001008b */
[----:B------:R-:W-:-:S02]  /*5360*/  FMUL.FTZ R126, R19, R138 ;  /* 0x0000008a137e7220 */ /* 0x000fc40000410000 */
[----:B------:R-:W-:Y:S02]  /*5370*/  FFMA.FTZ R148, R148, R139, R173 ;  /* 0x0000008b94947223 */ /* 0x000fe400000100ad */
[----:B-1----:R-:W-:Y:S02]  /*5380*/  @!P0 FADD.FTZ R10, R10, R177 ;  /* 0x000000b10a0a8221 */ /* 0x002fe40000010000 */
[----:B------:R-:W-:Y:S02]  /*5390*/  FFMA.FTZ R148, R135, R137, R148 ;  /* 0x0000008987947223 */ /* 0x000fe40000010094 */
[C---:B0-----:R-:W-:Y:S01]  /*53a0*/  FMUL.FTZ R4, R19.reuse, R141 ;  /* 0x0000008d13047220 */ /* 0x041fe20000410000 */
[----:B------:R-:W0:Y:S01]  /*53b0*/  SHFL.DOWN PT, R135, R10, 0x8, 0x1f ;  /* 0x09001f000a877f89 */ /* 0x000e2200000e0000 */
[-C--:B------:R-:W-:Y:S02]  /*53c0*/  FFMA.FTZ R126, R18, R21.reuse, -R126 ;  /* 0x00000015127e7223 */ /* 0x080fe4000001087e */
[----:B------:R-:W-:-:S02]  /*53d0*/  FMUL.FTZ R21, R19, R21 ;  /* 0x0000001513157220 */ /* 0x000fc40000410000 */
[----:B--2---:R-:W-:Y:S02]  /*53e0*/  @!P0 FADD.FTZ R11, R11, R142 ;  /* 0x0000008e0b0b8221 */ /* 0x004fe40000010000 */
[----:B------:R-:W-:Y:S02]  /*53f0*/  FFMA.FTZ R5, R18, R155, -R4 ;  /* 0x0000009b12057223 */ /* 0x000fe40000010804 */
[----:B---3--:R-:W-:Y:S02]  /*5400*/  @!P0 FADD.FTZ R9, R9, R130 ;  /* 0x0000008209098221 */ /* 0x008fe40000010000 */
[----:B------:R-:W1:Y:S01]  /*5410*/  SHFL.DOWN PT, R130, R11, 0x8, 0x1f ;  /* 0x09001f000b827f89 */ /* 0x000e6200000e0000 */
[----:B----4-:R-:W-:Y:S01]  /*5420*/  @!P0 FADD.FTZ R8, R8, R175 ;  /* 0x000000af08088221 */ /* 0x010fe20000010000 */
[----:B------:R-:W-:Y:S01]  /*5430*/  ISETP.GT.AND P0, PT, R31, 0x17, PT ;  /* 0x000000171f00780c */ /* 0x000fe20003f04270 */
[----:B------:R-:W-:Y:S01]  /*5440*/  FMUL.FTZ R4, R19, R144 ;  /* 0x0000009013047220 */ /* 0x000fe20000410000 */
[----:B------:R-:W2:Y:S01]  /*5450*/  SHFL.DOWN PT, R6, R9, 0x8, 0x1f ;  /* 0x09001f0009067f89 */ /* 0x000ea200000e0000 */
[----:B------:R-:W-:-:S02]  /*5460*/  FMUL.FTZ R126, R165, R126 ;  /* 0x0000007ea57e7220 */ /* 0x000fc40000410000 */
[----:B------:R-:W-:Y:S01]  /*5470*/  FFMA.FTZ R21, R18, R138, R21 ;  /* 0x0000008a12157223 */ /* 0x000fe20000010015 */
[----:B------:R-:W3:Y:S01]  /*5480*/  SHFL.DOWN PT, R7, R8, 0x8, 0x1f ;  /* 0x09001f0008077f89 */ /* 0x000ee200000e0000 */
[C---:B------:R-:W-:Y:S02]  /*5490*/  FMUL.FTZ R155, R19.reuse, R155 ;  /* 0x0000009b139b7220 */ /* 0x040fe40000410000 */
[----:B------:R-:W-:Y:S02]  /*54a0*/  FMUL.FTZ R120, R120, R5 ;  /* 0x0000000578787220 */ /* 0x000fe40000410000 */
[-C--:B------:R-:W-:Y:S02]  /*54b0*/  FFMA.FTZ R5, R18, R143.reuse, -R4 ;  /* 0x0000008f12057223 */ /* 0x080fe40000010804 */
[----:B------:R-:W-:Y:S02]  /*54c0*/  FMUL.FTZ R143, R19, R143 ;  /* 0x0000008f138f7220 */ /* 0x000fe40000410000 */
[----:B------:R-:W-:-:S02]  /*54d0*/  FFMA.FTZ R21, R136, R21, R126 ;  /* 0x0000001588157223 */ /* 0x000fc4000001007e */
[----:B------:R-:W-:Y:S02]  /*54e0*/  FFMA.FTZ R155, R18, R141, R155 ;  /* 0x0000008d129b7223 */ /* 0x000fe4000001009b */
[----:B------:R-:W-:Y:S02]  /*54f0*/  FMUL.FTZ R5, R118, R5 ;  /* 0x0000000576057220 */ /* 0x000fe40000410000 */
[----:B------:R-:W-:Y:S02]  /*5500*/  FFMA.FTZ R4, R18, R144, R143 ;  /* 0x0000009012047223 */ /* 0x000fe4000001008f */
[----:B------:R-:W-:Y:S02]  /*5510*/  FFMA.FTZ R21, R133, R138, R21 ;  /* 0x0000008a85157223 */ /* 0x000fe40000010015 */
[----:B------:R-:W-:Y:S02]  /*5520*/  FFMA.FTZ R120, R124, R155, R120 ;  /* 0x0000009b7c787223 */ /* 0x000fe40000010078 */
[----:B0-----:R-:W-:-:S02]  /*5530*/  @!P0 FADD.FTZ R10, R10, R135 ;  /* 0x000000870a0a8221 */ /* 0x001fc40000010000 */
[----:B-1----:R-:W-:Y:S02]  /*5540*/  @!P0 FADD.FTZ R11, R11, R130 ;  /* 0x000000820b0b8221 */ /* 0x002fe40000010000 */
[----:B--2---:R-:W-:Y:S02]  /*5550*/  @!P0 FADD.FTZ R9, R9, R6 ;  /* 0x0000000609098221 */ /* 0x004fe40000010000 */
[----:B---3--:R-:W-:Y:S01]  /*5560*/  @!P0 FADD.FTZ R8, R8, R7 ;  /* 0x0000000708088221 */ /* 0x008fe20000010000 */
[----:B------:R-:W-:Y:S01]  /*5570*/  SHFL.DOWN PT, R124, R11, 0x10, 0x1f ;  /* 0x0a001f000b7c7f89 */ /* 0x000fe200000e0000 */
[----:B------:R-:W-:Y:S01]  /*5580*/  FFMA.FTZ R163, R163, R4, R5 ;  /* 0x00000004a3a37223 */ /* 0x000fe20000010005 */
[----:B------:R-:W-:Y:S01]  /*5590*/  ISETP.GT.AND P0, PT, R31, 0xf, PT ;  /* 0x0000000f1f00780c */ /* 0x000fe20003f04270 */
[----:B------:R-:W-:Y:S01]  /*55a0*/  FMUL.FTZ R4, R19, R147 ;  /* 0x0000009313047220 */ /* 0x000fe20000410000 */
[----:B------:R-:W-:Y:S01]  /*55b0*/  SHFL.DOWN PT, R118, R9, 0x10, 0x1f ;  /* 0x0a001f0009767f89 */ /* 0x000fe200000e0000 */
[----:B------:R-:W-:-:S02]  /*55c0*/  FADD.FTZ R82, R21, R82 ;  /* 0x0000005215527221 */ /* 0x000fc40000010000 */
[----:B------:R-:W-:Y:S01]  /*55d0*/  FFMA.FTZ R120, R131, R141, R120 ;  /* 0x0000008d83787223 */ /* 0x000fe20000010078 */
[----:B------:R-:W-:Y:S01]  /*55e0*/  SHFL.DOWN PT, R21, R8, 0x10, 0x1f ;  /* 0x0a001f0008157f89 */ /* 0x000fe200000e0000 */
[----:B------:R-:W-:Y:S02]  /*55f0*/  FFMA.FTZ R5, R18, R157, -R4 ;  /* 0x0000009d12057223 */ /* 0x000fe40000010804 */
[C---:B------:R-:W-:Y:S01]  /*5600*/  FMUL.FTZ R4, R19.reuse, R115 ;  /* 0x0000007313047220 */ /* 0x040fe20000410000 */
[----:B------:R-:W0:Y:S01]  /*5610*/  SHFL.DOWN PT, R131, R10, 0x10, 0x1f ;  /* 0x0a001f000a837f89 */ /* 0x000e2200000e0000 */
[----:B------:R-:W-:Y:S02]  /*5620*/  FMUL.FTZ R114, R114, R5 ;  /* 0x0000000572727220 */ /* 0x000fe40000410000 */
[C---:B------:R-:W-:Y:S02]  /*5630*/  FMUL.FTZ R5, R19.reuse, R149 ;  /* 0x0000009513057220 */ /* 0x040fe40000410000 */
[----:B------:R-:W-:-:S02]  /*5640*/  FMUL.FTZ R157, R19, R157 ;  /* 0x0000009d139d7220 */ /* 0x000fc40000410000 */
[C---:B------:R-:W-:Y:S02]  /*5650*/  FFMA.FTZ R7, R18.reuse, R159, -R5 ;  /* 0x0000009f12077223 */ /* 0x040fe40000010805 */
[----:B------:R-:W-:Y:S02]  /*5660*/  FFMA.FTZ R5, R18, R151, -R4 ;  /* 0x0000009712057223 */ /* 0x000fe40000010804 */
[C---:B------:R-:W-:Y:S02]  /*5670*/  FMUL.FTZ R4, R19.reuse, R154 ;  /* 0x0000009a13047220 */ /* 0x040fe40000410000 */
[C---:B------:R-:W-:Y:S02]  /*5680*/  FMUL.FTZ R159, R19.reuse, R159 ;  /* 0x0000009f139f7220 */ /* 0x040fe40000410000 */
[C---:B------:R-:W-:Y:S02]  /*5690*/  FMUL.FTZ R151, R19.reuse, R151 ;  /* 0x0000009713977220 */ /* 0x040fe40000410000 */
[----:B------:R-:W-:-:S02]  /*56a0*/  FMUL.FTZ R19, R19, R153 ;  /* 0x0000009913137220 */ /* 0x000fc40000410000 */
[C---:B------:R-:W-:Y:S02]  /*56b0*/  FFMA.FTZ R4, R18.reuse, R153, -R4 ;  /* 0x0000009912047223 */ /* 0x040fe40000010804 */
[C---:B------:R-:W-:Y:S02]  /*56c0*/  FFMA.FTZ R6, R18.reuse, R147, R157 ;  /* 0x0000009312067223 */ /* 0x040fe4000001009d */
[C---:B------:R-:W-:Y:S02]  /*56d0*/  FFMA.FTZ R159, R18.reuse, R149, R159 ;  /* 0x00000095129f7223 */ /* 0x040fe4000001009f */
[----:B------:R-:W-:Y:S02]  /*56e0*/  FFMA.FTZ R151, R18, R115, R151 ;  /* 0x0000007312977223 */ /* 0x000fe40000010097 */
[----:B------:R-:W-:Y:S02]  /*56f0*/  FMUL.FTZ R7, R128, R7 ;  /* 0x0000000780077220 */ /* 0x000fe40000410000 */
[----:B------:R-:W-:-:S02]  /*5700*/  FMUL.FTZ R5, R20, R5 ;  /* 0x0000000514057220 */ /* 0x000fc40000410000 */
[----:B------:R-:W-:Y:S02]  /*5710*/  FFMA.FTZ R18, R18, R154, R19 ;  /* 0x0000009a12127223 */ /* 0x000fe40000010013 */
[----:B------:R-:W-:Y:S02]  /*5720*/  FMUL.FTZ R4, R127, R4 ;  /* 0x000000047f047220 */ /* 0x000fe40000410000 */
[----:B0-----:R-:W-:Y:S02]  /*5730*/  @!P0 FADD.FTZ R10, R10, R131 ;  /* 0x000000830a0a8221 */ /* 0x001fe40000010000 */
[----:B------:R-:W-:Y:S02]  /*5740*/  @!P0 FADD.FTZ R11, R11, R124 ;  /* 0x0000007c0b0b8221 */ /* 0x000fe40000010000 */
[----:B------:R-:W-:Y:S02]  /*5750*/  @!P0 FADD.FTZ R9, R9, R118 ;  /* 0x0000007609098221 */ /* 0x000fe40000010000 */
[----:B------:R-:W-:-:S02]  /*5760*/  @!P0 FADD.FTZ R8, R8, R21 ;  /* 0x0000001508088221 */ /* 0x000fc40000010000 */
        /* <DEDUP_REMOVED lines=28> */
.L_x_11163:
[----:B0-----:R-:W-:Y:S05]  /*5930*/  BSYNC B0 ;  /* 0x0000000000007941 */ /* 0x001fea0003800000 */
.L_x_11162:
        /* <DEDUP_REMOVED lines=21> */
.L_x_11149:
[----:B------:R-:W-:Y:S01]  /*5a90*/  BAR.SYNC.DEFER_BLOCKING 0x0 ;  /* 0x0000000000007b1d */ /* 0x000fe20000010000 */
[----:B------:R-:W-:Y:S02]  /*5aa0*/  IADD3 R20, -R57, c[0x0][0x168], RZ ;  /* 0x00005a0039147a10 */ /* 0x000fe40007ffe1ff */
[----:B------:R-:W-:-:S02]  /*5ab0*/  PRMT R5, RZ, 0x7610, R5 ;  /* 0x00007610ff057816 */ /* 0x000fc40000000005 */
[-C--:B------:R-:W-:Y:S02]  /*5ac0*/  ISETP.GE.AND P6, PT, R48, R20.reuse, PT ;  /* 0x000000143000720c */ /* 0x080fe40003fc6270 */
[-C--:B------:R-:W-:Y:S02]  /*5ad0*/  ISETP.GE.AND P5, PT, R41, R20.reuse, PT ;  /* 0x000000142900720c */ /* 0x080fe40003fa6270 */
[-C--:B------:R-:W-:Y:S02]  /*5ae0*/  ISETP.GE.AND P4, PT, R42, R20.reuse, PT ;  /* 0x000000142a00720c */ /* 0x080fe40003f86270 */
[-C--:B------:R-:W-:Y:S02]  /*5af0*/  ISETP.GE.AND P3, PT, R43, R20.reuse, PT ;  /* 0x000000142b00720c */ /* 0x080fe40003f66270 */
[-C--:B------:R-:W-:Y:S02]  /*5b00*/  ISETP.GE.AND P2, PT, R44, R20.reuse, PT ;  /* 0x000000142c00720c */ /* 0x080fe40003f46270 */
[----:B------:R-:W-:-:S02]  /*5b10*/  ISETP.GE.AND P1, PT, R45, R20, PT ;  /* 0x000000142d00720c */ /* 0x000fc40003f26270 */
[-C--:B------:R-:W-:Y:S02]  /*5b20*/  ISETP.GE.AND P0, PT, R46, R20.reuse, PT ;  /* 0x000000142e00720c */ /* 0x080fe40003f06270 */
[----:B------:R-:W-:Y:S02]  /*5b30*/  PRMT R4, RZ, 0x7610, R4 ;  /* 0x00007610ff047816 */ /* 0x000fe40000000004 */
[----:B------:R-:W-:Y:S01]  /*5b40*/  PRMT R7, RZ, 0x7610, R7 ;  /* 0x00007610ff077816 */ /* 0x000fe20000000007 */
[----:B------:R-:W2:Y:S01]  /*5b50*/  @!P6 LDG.E.U16 R5, [R2.64] ;  /* 0x000000060205e981 */ /* 0x000ea2000c1e1500 */
[----:B------:R-:W-:Y:S02]  /*5b60*/  ISETP.GE.AND P6, PT, R47, R20, PT ;  /* 0x000000142f00720c */ /* 0x000fe40003fc6270 */
[----:B------:R-:W-:Y:S01]  /*5b70*/  PRMT R6, RZ, 0x7610, R6 ;  /* 0x00007610ff067816 */ /* 0x000fe20000000006 */
[----:B------:R-:W3:Y:S01]  /*5b80*/  @!P5 LDG.E.U16 R4, [R2.64+0x40] ;  /* 0x000040060204d981 */ /* 0x000ee2000c1e1500 */
[----:B------:R-:W-:-:S02]  /*5b90*/  PRMT R9, RZ, 0x7610, R9 ;  /* 0x00007610ff097816 */ /* 0x000fc40000000009 */
[----:B------:R-:W-:Y:S01]  /*5ba0*/  PRMT R8, RZ, 0x7610, R8 ;  /* 0x00007610ff087816 */ /* 0x000fe20000000008 */
[----:B------:R-:W4:Y:S01]  /*5bb0*/  @!P4 LDG.E.U16 R7, [R2.64+0x80] ;  /* 0x000080060207c981 */ /* 0x000f22000c1e1500 */
        /* <DEDUP_REMOVED lines=10> */
[----:B------:R-:W-:Y:S02]  /*5c60*/  F2FP.BF16.PACK_AB R81, R96, R81 ;  /* 0x000000516051723e */ /* 0x000fe400000010ff */
[----:B------:R-:W-:Y:S02]  /*5c70*/  PRMT R19, R79, 0x7632, R19 ;  /* 0x000076324f137816 */ /* 0x000fe40000000013 */
[----:B------:R-:W-:Y:S01]  /*5c80*/  PRMT R59, R81, 0x7632, R59 ;  /* 0x00007632513b7816 */ /* 0x000fe2000000003b */
[----:B------:R-:W-:Y:S01]  /*5c90*/  BSSY B0, `(.L_x_11165) ;  /* 0x000008b000007945 */ /* 0x000fe20003800000 */
[----:B--2---:R-:W-:Y:S04]  /*5ca0*/  STS.U16 [R56], R5 ;  /* 0x0000000538007388 */ /* 0x004fe80000000400 */
        /* <DEDUP_REMOVED lines=8> */
[----:B------:R-:W0:Y:S04]  /*5d30*/  LDS.U16 R18, [R58] ;  /* 0x000000003a127984 */ /* 0x000e280000000400 */
[----:B------:R-:W1:Y:S04]  /*5d40*/  LDS.U16 R2, [R58+0x2] ;  /* 0x000002003a027984 */ /* 0x000e680000000400 */
[----:B------:R-:W-:Y:S04]  /*5d50*/  LDS.U16 R7, [R58+0xe] ;  /* 0x00000e003a077984 */ /* 0x000fe80000000400 */
[----:B------:R-:W-:Y:S01]  /*5d60*/  LDS.U16 R6, [R58+0xc] ;  /* 0x00000c003a067984 */ /* 0x000fe20000000400 */
[----:B0-----:R-:W-:-:S05]  /*5d70*/  PRMT R3, RZ, 0x5410, R18 ;  /* 0x00005410ff037816 */ /* 0x001fca0000000012 */
[----:B------:R-:W-:Y:S02]  /*5d80*/  FADD.FTZ R4, R3, R24 ;  /* 0x0000001803047221 */ /* 0x000fe40000010000 */
[----:B------:R-:W0:Y:S03]  /*5d90*/  LDS.U16 R3, [R58+0x4] ;  /* 0x000004003a037984 */ /* 0x000e260000000400 */
[----:B------:R-:W-:Y:S02]  /*5da0*/  FSETP.GTU.FTZ.AND P0, PT, R4, 20, PT ;  /* 0x41a000000400780b */ /* 0x000fe40003f1c000 */
[----:B-1----:R-:W-:Y:S02]  /*5db0*/  PRMT R5, RZ, 0x5410, R2 ;  /* 0x00005410ff057816 */ /* 0x002fe40000000002 */
[----:B------:R-:W1:Y:S03]  /*5dc0*/  LDS.U16 R2, [R58+0x6] ;  /* 0x000006003a027984 */ /* 0x000e660000000400 */
[----:B------:R-:W-:-:S06]  /*5dd0*/  FADD.FTZ R5, R5, R24 ;  /* 0x0000001805057221 */ /* 0x000fcc0000010000 */
[----:B------:R-:W-:Y:S01]  /*5de0*/  @!P0 FMUL.FTZ R8, R4, -1.4426950216293334961 ;  /* 0xbfb8aa3b04088820 */ /* 0x000fe20000410000 */
[C---:B------:R-:W-:Y:S01]  /*5df0*/  FSETP.GTU.FTZ.AND P3, PT, R5.reuse, 20, PT ;  /* 0x41a000000500780b */ /* 0x040fe20003f7c000 */
[----:B------:R-:W2:Y:S04]  /*5e00*/  LDS.U16 R4, [R58+0x8] ;  /* 0x000008003a047984 */ /* 0x000ea80000000400 */
[----:B------:R-:W3:Y:S08]  /*5e10*/  @!P0 MUFU.EX2 R8, R8 ;  /* 0x0000000800088308 */ /* 0x000ef00000000800 */
[----:B------:R-:W-:-:S02]  /*5e20*/  @!P3 FMUL.FTZ R10, R5, -1.4426950216293334961 ;  /* 0xbfb8aa3b050ab820 */ /* 0x000fc40000410000 */
[----:B------:R-:W4:Y:S01]  /*5e30*/  LDS.U16 R5, [R58+0xa] ;  /* 0x00000a003a057984 */ /* 0x000f220000000400 */
[----:B---3--:R-:W-:-:S03]  /*5e40*/  @!P0 FADD.FTZ R9, R8, 1 ;  /* 0x3f80000008098421 */ /* 0x008fc60000010000 */
[----:B------:R-:W3:Y:S01]  /*5e50*/  @!P3 MUFU.EX2 R10, R10 ;  /* 0x0000000a000ab308 */ /* 0x000ee20000000800 */
[----:B0-----:R-:W-:Y:S01]  /*5e60*/  PRMT R3, RZ, 0x5410, R3 ;  /* 0x00005410ff037816 */ /* 0x001fe20000000003 */
[----:B------:R-:W-:Y:S06]  /*5e70*/  BAR.SYNC.DEFER_BLOCKING 0x0 ;  /* 0x0000000000007b1d */ /* 0x000fec0000010000 */
[----:B------:R-:W0:Y:S01]  /*5e80*/  @!P0 MUFU.RCP R9, R9 ;  /* 0x0000000900098308 */ /* 0x000e220000001000 */
[----:B------:R-:W-:Y:S01]  /*5e90*/  FADD.FTZ R18, R3, R24 ;  /* 0x0000001803127221 */ /* 0x000fe20000010000 */
[----:B-1----:R-:W-:-:S04]  /*5ea0*/  PRMT R3, RZ, 0x5410, R2 ;  /* 0x00005410ff037816 */ /* 0x002fc80000000002 */
[----:B------:R-:W-:Y:S01]  /*5eb0*/  FSETP.GTU.FTZ.AND P1, PT, R18, 20, PT ;  /* 0x41a000001200780b */ /* 0x000fe20003f3c000 */
[----:B---3--:R-:W-:Y:S02]  /*5ec0*/  @!P3 FADD.FTZ R11, R10, 1 ;  /* 0x3f8000000a0bb421 */ /* 0x008fe40000010000 */
[----:B------:R-:W-:Y:S02]  /*5ed0*/  FADD.FTZ R10, R3, R24 ;  /* 0x00000018030a7221 */ /* 0x000fe40000010000 */
[----:B------:R1:W3:Y:S01]  /*5ee0*/  @!P3 MUFU.RCP R8, R11 ;  /* 0x0000000b0008b308 */ /* 0x0002e20000001000 */
[----:B0-----:R-:W-:Y:S01]  /*5ef0*/  @!P0 FMUL.FTZ R88, R88, R9 ;  /* 0x0000000958588220 */ /* 0x001fe20000410000 */
[----:B------:R-:W-:-:S06]  /*5f00*/  ISETP.NE.AND P0, PT, R30, RZ, PT ;  /* 0x000000ff1e00720c */ /* 0x000fcc0003f05270 */
[----:B------:R-:W-:Y:S01]  /*5f10*/  @!P1 FMUL.FTZ R2, R18, -1.4426950216293334961 ;  /* 0xbfb8aa3b12029820 */ /* 0x000fe20000410000 */
[----:B------:R-:W-:Y:S02]  /*5f20*/  FSETP.GTU.FTZ.AND P2, PT, R10, 20, PT ;  /* 0x41a000000a00780b */ /* 0x000fe40003f5c000 */
[----:B-1----:R-:W-:Y:S02]  /*5f30*/  PRMT R11, R75, 0x7632, R11 ;  /* 0x000076324b0b7816 */ /* 0x002fe4000000000b */
[----:B------:R-:W-:Y:S01]  /*5f40*/  PRMT R18, R77, 0x7632, R18 ;  /* 0x000076324d127816 */ /* 0x000fe20000000012 */
[----:B------:R-:W-:Y:S01]  /*5f50*/  STS.U16 [R58], R75 ;  /* 0x0000004b3a007388 */ /* 0x000fe20000000400 */
[----:B--2---:R-:W-:-:S03]  /*5f60*/  PRMT R3, RZ, 0x5410, R4 ;  /* 0x00005410ff037816 */ /* 0x004fc60000000004 */
[----:B------:R-:W-:Y:S01]  /*5f70*/  STS.U16 [R58+0x2], R11 ;  /* 0x0000020b3a007388 */ /* 0x000fe20000000400 */
[----:B----4-:R-:W-:-:S03]  /*5f80*/  PRMT R5, RZ, 0x5410, R5 ;  /* 0x00005410ff057816 */ /* 0x010fc60000000005 */
[----:B------:R-:W-:Y:S04]  /*5f90*/  STS.U16 [R58+0x4], R77 ;  /* 0x0000044d3a007388 */ /* 0x000fe80000000400 */
[----:B------:R0:W-:Y:S04]  /*5fa0*/  STS.U16 [R58+0x6], R18 ;  /* 0x000006123a007388 */ /* 0x0001e80000000400 */
[----:B------:R-:W-:Y:S04]  /*5fb0*/  STS.U16 [R58+0x8], R79 ;  /* 0x0000084f3a007388 */ /* 0x000fe80000000400 */
[----:B------:R-:W-:Y:S04]  /*5fc0*/  STS.U16 [R58+0xa], R19 ;  /* 0x00000a133a007388 */ /* 0x000fe80000000400 */
[----:B------:R1:W-:Y:S04]  /*5fd0*/  STS.U16 [R58+0xc], R81 ;  /* 0x00000c513a007388 */ /* 0x0003e80000000400 */
        /* <DEDUP_REMOVED lines=12> */
[----:B------:R-:W-:-:S02]  /*60a0*/  FADD.FTZ R4, R3, R24 ;  /* 0x0000001803047221 */ /* 0x000fc40000010000 */
[----:B---3--:R-:W-:Y:S02]  /*60b0*/  @!P3 FMUL.FTZ R73, R73, R8 ;  /* 0x000000084949b220 */ /* 0x008fe40000410000 */
[--C-:B------:R-:W-:Y:S02]  /*60c0*/  FADD.FTZ R8, R5, R24.reuse ;  /* 0x0000001805087221 */ /* 0x100fe40000010000 */
[----:B------:R-:W-:Y:S02]  /*60d0*/  @!P2 FMUL.FTZ R3, R10, -1.4426950216293334961 ;  /* 0xbfb8aa3b0a03a820 */ /* 0x000fe40000410000 */
[----:B------:R-:W-:Y:S01]  /*60e0*/  FADD.FTZ R10, R7, R24 ;  /* 0x00000018070a7221 */ /* 0x000fe20000010000 */
[----:B------:R-:W-:Y:S02]  /*60f0*/  FSETP.GTU.FTZ.AND P6, PT, R4, 20, PT ;  /* 0x41a000000400780b */ /* 0x000fe40003fdc000 */
[----:B------:R-:W-:Y:S02]  /*6100*/  FSETP.GTU.FTZ.AND P5, PT, R8, 20, PT ;  /* 0x41a000000800780b */ /* 0x000fe40003fbc000 */
[----:B------:R-:W-:-:S02]  /*6110*/  FSETP.GTU.FTZ.AND P3, PT, R10, 20, PT ;  /* 0x41a000000a00780b */ /* 0x000fc40003f7c000 */
[----:B------:R-:W-:-:S05]  /*6120*/  PRMT R5, RZ, 0x5410, R6 ;  /* 0x00005410ff057816 */ /* 0x000fca0000000006 */
[----:B------:R-:W-:Y:S02]  /*6130*/  FADD.FTZ R9, R5, R24 ;  /* 0x0000001805097221 */ /* 0x000fe40000010000 */
[----:B------:R-:W-:Y:S02]  /*6140*/  @!P6 FMUL.FTZ R4, R4, -1.4426950216293334961 ;  /* 0xbfb8aa3b0404e820 */ /* 0x000fe40000410000 */
[----:B------:R-:W-:Y:S01]  /*6150*/  @!P5 FMUL.FTZ R6, R8, -1.4426950216293334961 ;  /* 0xbfb8aa3b0806d820 */ /* 0x000fe20000410000 */
[C---:B------:R-:W-:Y:S01]  /*6160*/  FSETP.GTU.FTZ.AND P4, PT, R9.reuse, 20, PT ;  /* 0x41a000000900780b */ /* 0x040fe20003f9c000 */
[----:B------:R-:W-:Y:S01]  /*6170*/  @!P3 FMUL.FTZ R8, R10, -1.4426950216293334961 ;  /* 0xbfb8aa3b0a08b820 */ /* 0x000fe20000410000 */
[----:B------:R-:W-:Y:S06]  /*6180*/  BAR.SYNC.DEFER_BLOCKING 0x0 ;  /* 0x0000000000007b1d */ /* 0x000fec0000010000 */
[----:B------:R2:W3:Y:S08]  /*6190*/  @!P6 MUFU.EX2 R5, R4 ;  /* 0x000000040005e308 */ /* 0x0004f00000000800 */
[----:B------:R-:W4:Y:S01]  /*61a0*/  @!P1 MUFU.EX2 R2, R2 ;  /* 0x0000000200029308 */ /* 0x000f220000000800 */
[----:B------:R-:W5:Y:S07]  /*61b0*/  LDS R10, [0x210] ;  /* 0x00021000ff0a7984 */ /* 0x000f6e0000000800 */
[----:B------:R-:W0:Y:S01]  /*61c0*/  @!P5 MUFU.EX2 R6, R6 ;  /* 0x000000060006d308 */ /* 0x000e220000000800 */
[----:B--2---:R-:W-:-:S07]  /*61d0*/  @!P4 FMUL.FTZ R4, R9, -1.4426950216293334961 ;  /* 0xbfb8aa3b0904c820 */ /* 0x004fce0000410000 */
[----:B------:R-:W2:Y:S01]  /*61e0*/  @!P2 MUFU.EX2 R3, R3 ;  /* 0x000000030003a308 */ /* 0x000ea20000000800 */
[----:B---3--:R-:W-:-:S07]  /*61f0*/  @!P6 FADD.FTZ R5, R5, 1 ;  /* 0x3f8000000505e421 */ /* 0x008fce0000010000 */
[----:B------:R-:W3:Y:S01]  /*6200*/  @!P3 MUFU.EX2 R8, R8 ;  /* 0x000000080008b308 */ /* 0x000ee20000000800 */
[----:B----4-:R-:W-:-:S07]  /*6210*/  @!P1 FADD.FTZ R2, R2, 1 ;  /* 0x3f80000002029421 */ /* 0x010fce0000010000 */
[----:B------:R2:W4:Y:S01]  /*6220*/  @!P4 MUFU.EX2 R7, R4 ;  /* 0x000000040007c308 */ /* 0x0005220000000800 */
[----:B0-----:R-:W-:Y:S02]  /*6230*/  IMAD R18, R26, c[0x0][0x2d8], RZ ;  /* 0x0000b6001a127a24 */ /* 0x001fe400078e02ff */
[----:B------:R-:W-:Y:S02]  /*6240*/  @!P5 FADD.FTZ R6, R6, 1 ;  /* 0x3f8000000606d421 */ /* 0x000fe40000010000 */
[----:B------:R-:W-:-:S03]  /*6250*/  IMAD R77, R25, c[0x0][0x2dc], R18 ;  /* 0x0000b700194d7a24 */ /* 0x000fc600078e0212 */
[----:B------:R0:W1:Y:S01]  /*6260*/  @!P1 MUFU.RCP R9, R2 ;  /* 0x0000000200099308 */ /* 0x0000620000001000 */
[----:B--2---:R-:W-:Y:S02]  /*6270*/  @!P2 FADD.FTZ R4, R3, 1 ;  /* 0x3f8000000304a421 */ /* 0x004fe40000010000 */
[----:B---3--:R-:W-:-:S05]  /*6280*/  @!P3 FADD.FTZ R8, R8, 1 ;  /* 0x3f8000000808b421 */ /* 0x008fca0000010000 */
[----:B------:R-:W2:Y:S01]  /*6290*/  @!P6 MUFU.RCP R5, R5 ;  /* 0x000000050005e308 */ /* 0x000ea20000001000 */
[----:B0-----:R-:W-:-:S04]  /*62a0*/  IMAD.WIDE.U32 R2, R25, c[0x0][0x2d8], RZ ;  /* 0x0000b60019027a25 */ /* 0x001fc800078e00ff */
[----:B----4-:R-:W-:Y:S01]  /*62b0*/  @!P4 FADD.FTZ R7, R7, 1 ;  /* 0x3f8000000707c421 */ /* 0x010fe20000010000 */
[----:B------:R-:W-:Y:S02]  /*62c0*/  IADD3 R3, R3, R77, RZ ;  /* 0x0000004d03037210 */ /* 0x000fe40007ffe0ff */
[----:B------:R-:W0:Y:S01]  /*62d0*/  @!P5 MUFU.RCP R6, R6 ;  /* 0x000000060006d308 */ /* 0x000e220000001000 */
[----:B-1----:R-:W-:Y:S02]  /*62e0*/  IMAD R81, R23, c[0x0][0x2e0], RZ ;  /* 0x0000b80017517a24 */ /* 0x002fe400078e02ff */
[----:B------:R-:W-:Y:S02]  /*62f0*/  IMAD R79, R38, -0x100, R27 ;  /* 0xffffff00264f7824 */ /* 0x000fe400078e021b */
[----:B------:R-:W-:-:S03]  /*6300*/  IMAD.WIDE.U32 R2, R0, c[0x0][0x2e0], R2 ;  /* 0x0000b80000027a25 */ /* 0x000fc600078e0002 */
[----:B------:R-:W1:Y:S01]  /*6310*/  @!P2 MUFU.RCP R4, R4 ;  /* 0x000000040004a308 */ /* 0x000e620000001000 */
[----:B------:R-:W-:Y:S02]  /*6320*/  @!P1 FMUL.FTZ R86, R86, R9 ;  /* 0x0000000956569220 */ /* 0x000fe40000410000 */
[----:B--2---:R-:W-:-:S05]  /*6330*/  @!P6 FMUL.FTZ R84, R84, R5 ;  /* 0x000000055454e220 */ /* 0x004fca0000410000 */
[----:B------:R-:W2:Y:S01]  /*6340*/  @!P3 MUFU.RCP R8, R8 ;  /* 0x000000080008b308 */ /* 0x000ea20000001000 */
[----:B------:R-:W-:Y:S01]  /*6350*/  IMAD R9, R0, c[0x0][0x2e4], R81 ;  /* 0x0000b90000097a24 */ /* 0x000fe200078e0251 */
[----:B-----5:R-:W-:Y:S02]  /*6360*/  ISETP.GE.AND P6, PT, R48, R10, PT ;  /* 0x0000000a3000720c */ /* 0x020fe40003fc6270 */
[----:B------:R-:W-:-:S04]  /*6370*/  SHF.R.S32.HI R81, RZ, 0x1f, R79 ;  /* 0x0000001fff517819 */ /* 0x000fc8000001144f */
[----:B------:R-:W3:Y:S01]  /*6380*/  @!P4 MUFU.RCP R7, R7 ;  /* 0x000000070007c308 */ /* 0x000ee20000001000 */
[----:B------:R-:W-:Y:S01]  /*6390*/  IADD3 R2, P1, R79, R2, RZ ;  /* 0x000000024f027210 */ /* 0x000fe20007f3e0ff */
[----:B0-----:R-:W-:Y:S01]  /*63a0*/  @!P5 FMUL.FTZ R69, R69, R6 ;  /* 0x000000064545d220 */ /* 0x001fe20000410000 */
[----:B------:R-:W-:Y:S02]  /*63b0*/  SHF.R.S32.HI R18, RZ, 0x1f, R48 ;  /* 0x0000001fff127819 */ /* 0x000fe40000011430 */
[----:B------:R-:W-:Y:S02]  /*63c0*/  IADD3.X R3, R81, R9, R3, P1, !PT ;  /* 0x0000000951037210 */ /* 0x000fe40000ffe403 */
[C---:B------:R-:W-:Y:S01]  /*63d0*/  LEA R9, P5, R48.reuse, c[0x0][0x330], 0x1 ;  /* 0x0000cc0030097a11 */ /* 0x040fe200078a08ff */
[----:B-1----:R-:W-:Y:S01]  /*63e0*/  @!P2 FMUL.FTZ R71, R71, R4 ;  /* 0x000000044747a220 */ /* 0x002fe20000410000 */
[C---:B------:R-:W-:Y:S01]  /*63f0*/  IADD3 R4, P1, R48.reuse, R57, RZ ;  /* 0x0000003930047210 */ /* 0x040fe20007f3e0ff */
[----:B--2---:R-:W-:Y:S01]  /*6400*/  @!P3 FMUL.FTZ R67, R67, R8 ;  /* 0x000000084343b220 */ /* 0x004fe20000410000 */
[----:B------:R-:W-:-:S02]  /*6410*/  LEA.HI.X R6, R48, c[0x0][0x334], R18, 0x1, P5 ;  /* 0x0000cd0030067a11 */ /* 0x000fc400028f0c12 */
[----:B------:R-:W-:Y:S02]  /*6420*/  LEA R8, P5, R2, R9, 0x1 ;  /* 0x0000000902087211 */ /* 0x000fe400078a08ff */
[----:B------:R-:W-:Y:S01]  /*6430*/  LEA.HI.X.SX32 R5, R57, R18, 0x1, P1 ;  /* 0x0000001239057211 */ /* 0x000fe200008f0eff */
[----:B---3--:R-:W-:Y:S01]  /*6440*/  @!P4 FMUL.FTZ R82, R82, R7 ;  /* 0x000000075252c220 */ /* 0x008fe20000410000 */
[-C--:B------:R-:W-:Y:S02]  /*6450*/  ISETP.GE.AND P4, PT, R42, R10.reuse, PT ;  /* 0x0000000a2a00720c */ /* 0x080fe40003f86270 */
[-C--:B------:R-:W-:Y:S02]  /*6460*/  ISETP.GE.AND P3, PT, R43, R10.reuse, PT ;  /* 0x0000000a2b00720c */ /* 0x080fe40003f66270 */
[-C--:B------:R-:W-:Y:S02]  /*6470*/  ISETP.GE.AND P2, PT, R44, R10.reuse, PT ;  /* 0x0000000a2c00720c */ /* 0x080fe40003f46270 */
[----:B------:R-:W-:-:S02]  /*6480*/  ISETP.GE.AND P1, PT, R45, R10, PT ;  /* 0x0000000a2d00720c */ /* 0x000fc40003f26270 */
[----:B------:R-:W-:Y:S01]  /*6490*/  LEA.HI.X R9, R2, R6, R3, 0x1, P5 ;  /* 0x0000000602097211 */ /* 0x000fe200028f0c03 */
        /* <DEDUP_REMOVED lines=10> */
.L_x_11166:
[----:B------:R-:W-:Y:S05]  /*6540*/  BSYNC B0 ;  /* 0x0000000000007941 */ /* 0x000fea0003800000 */
.L_x_11165:
[----:B------:R1:W-:Y:S01]  /*6550*/  @!P4 STG.E.U16 [R8.64+-0x180], R21 ;  /* 0xfffe80150800c986 */ /* 0x0003e2000c101506 */
        /* <DEDUP_REMOVED lines=17> */
[----:B-1----:R-:W-:Y:S01]  /*6670*/  PRMT R21, R3, 0x7632, R21 ;  /* 0x0000763203157816 */ /* 0x002fe20000000015 */
[----:B------:R-:W-:Y:S01]  /*6680*/  @!P5 STG.E.U16 [R8.64+-0x1c0], R19 ;  /* 0xfffe40130800d986 */ /* 0x000fe2000c101506 */
[----:B------:R-:W-:Y:S01]  /*6690*/  PRMT R57, R2, 0x7632, R57 ;  /* 0x0000763202397816 */ /* 0x000fe20000000039 */
[----:B------:R-:W-:-:S02]  /*66a0*/  FADD.FTZ R71, R86, R71 ;  /* 0x0000004756477221 */ /* 0x000fc40000010000 */
[----:B------:R0:W-:Y:S02]  /*66b0*/  @!P4 STG.E.U16 [R8.64+-0x40], R75 ;  /* 0xffffc04b0800c986 */ /* 0x0001e4000c101506 */
[----:B------:R-:W-:Y:S02]  /*66c0*/  FADD.FTZ R84, R71, R84 ;  /* 0x0000005447547221 */ /* 0x000fe40000010000 */
[----:B------:R-:W-:Y:S02]  /*66d0*/  BAR.SYNC.DEFER_BLOCKING 0x0 ;  /* 0x0000000000007b1d */ /* 0x000fe40000010000 */
[----:B------:R-:W-:-:S04]  /*66e0*/  FADD.FTZ R69, R84, R69 ;  /* 0x0000004554457221 */ /* 0x000fc80000010000 */
[----:B------:R-:W-:Y:S01]  /*66f0*/  FADD.FTZ R82, R69, R82 ;  /* 0x0000005245527221 */ /* 0x000fe20000010000 */
[----:B0-----:R-:W-:-:S03]  /*6700*/  PRMT R8, R6, 0x7632, R8 ;  /* 0x0000763206087816 */ /* 0x001fc60000000008 */
[----:B------:R-:W-:Y:S01]  /*6710*/  FADD.FTZ R29, R82, R67 ;  /* 0x00000043521d7221 */ /* 0x000fe20000010000 */
[----:B------:R-:W-:Y:S04]  /*6720*/  STS.U16 [R58], R7 ;  /* 0x000000073a007388 */ /* 0x000fe80000000400 */
        /* <DEDUP_REMOVED lines=36> */
.L_x_11168:
[----:B------:R-:W-:Y:S05]  /*6970*/  BSYNC B0 ;  /* 0x0000000000007941 */ /* 0x000fea0003800000 */
.L_x_11167:
[----:B------:R-:W-:Y:S01]  /*6980*/  MOV R3, R59 ;  /* 0x0000003b00037202 */ /* 0x000fe20000000f00 */
[----:B------:R-:W-:Y:S01]  /*6990*/  IMAD R5, R23, c[0x0][0x300], RZ ;  /* 0x0000c00017057a24 */ /* 0x000fe200078e02ff */
[----:B------:R-:W-:Y:S02]  /*69a0*/  LEA R4, P4, R48, c[0x0][0x340], 0x1 ;  /* 0x0000d00030047a11 */ /* 0x000fe400078808ff */
[-C--:B------:R-:W-:Y:S01]  /*69b0*/  ISETP.GE.AND P5, PT, R46, R8.reuse, PT ;  /* 0x000000082e00720c */ /* 0x080fe20003fa6270 */
[----:B------:R-:W-:Y:S01]  /*69c0*/  IMAD.WIDE.U32 R2, R0, c[0x0][0x300], R2 ;  /* 0x0000c00000027a25 */ /* 0x000fe200078e0002 */
[-C--:B------:R-:W-:Y:S02]  /*69d0*/  ISETP.GE.AND P0, PT, R41, R8.reuse, PT ;  /* 0x000000082900720c */ /* 0x080fe40003f06270 */
[----:B------:R-:W-:Y:S01]  /*69e0*/  ISETP.GE.AND P1, PT, R42, R8, PT ;  /* 0x000000082a00720c */ /* 0x000fe20003f26270 */
[----:B0-----:R-:W-:Y:S01]  /*69f0*/  IMAD R7, R0, c[0x0][0x304], R5 ;  /* 0x0000c10000077a24 */ /* 0x001fe200078e0205 */
[----:B------:R-:W-:-:S02]  /*6a00*/  IADD3 R6, P3, R79, R2, RZ ;  /* 0x000000024f067210 */ /* 0x000fc40007f7e0ff */
[----:B------:R-:W-:Y:S02]  /*6a10*/  LEA.HI.X R5, R48, c[0x0][0x344], R57, 0x1, P4 ;  /* 0x0000d10030057a11 */ /* 0x000fe400020f0c39 */
[----:B------:R-:W-:Y:S02]  /*6a20*/  IADD3.X R3, R81, R7, R3, P3, !PT ;  /* 0x0000000751037210 */ /* 0x000fe40001ffe403 */
[C---:B------:R-:W-:Y:S02]  /*6a30*/  LEA R2, P6, R6.reuse, R4, 0x1 ;  /* 0x0000000406027211 */ /* 0x040fe400078c08ff */
[-C--:B------:R-:W-:Y:S02]  /*6a40*/  ISETP.GE.AND P4, PT, R45, R8.reuse, PT ;  /* 0x000000082d00720c */ /* 0x080fe40003f86270 */
[----:B------:R-:W-:Y:S02]  /*6a50*/  LEA.HI.X R3, R6, R5, R3, 0x1, P6 ;  /* 0x0000000506037211 */ /* 0x000fe400030f0c03 */
[----:B------:R-:W-:-:S02]  /*6a60*/  ISETP.GE.AND P6, PT, R47, R8, PT ;  /* 0x000000082f00720c */ /* 0x000fc40003fc6270 */
[-C--:B------:R-:W-:Y:S01]  /*6a70*/  ISETP.GE.AND P2, PT, R43, R8.reuse, PT ;  /* 0x000000082b00720c */ /* 0x080fe20003f46270 */
[----:B------:R0:W-:Y:S01]  /*6a80*/  @!P5 STG.E.U16 [R2.64+0x140], R21 ;  /* 0x000140150200d986 */ /* 0x0001e2000c101506 */
[----:B------:R-:W-:Y:S02]  /*6a90*/  ISETP.GE.AND P3, PT, R44, R8, PT ;  /* 0x000000082c00720c */ /* 0x000fe40003f66270 */
[----:B------:R-:W-:Y:S01]  /*6aa0*/  IADD3 R38, R38, 0x1, RZ ;  /* 0x0000000126267810 */ /* 0x000fe20007ffe0ff */
[----:B------:R0:W-:Y:S01]  /*6ab0*/  @!P0 STG.E.U16 [R2.64], R55 ;  /* 0x0000003702008986 */ /* 0x0001e2000c101506 */
[----:B------:R-:W-:-:S03]  /*6ac0*/  ISETP.GT.AND P0, PT, R40, 0x1, PT ;  /* 0x000000012800780c */ /* 0x000fc60003f04270 */
        /* <DEDUP_REMOVED lines=13> */
.L_x_11132:
[----:B------:R-:W-:Y:S02]  /*6ba0*/  ISETP.NE.U32.AND P0, PT, RZ, c[0x0][0x328], PT ;  /* 0x0000ca00ff007a0c */ /* 0x000fe40003f05070 */
[----:B------:R-:W-:-:S02]  /*6bb0*/  ISETP.NE.U32.AND P2, PT, RZ, c[0x0][0x348], PT ;  /* 0x0000d200ff007a0c */ /* 0x000fc40003f45070 */
        /* <DEDUP_REMOVED lines=22> */
.L_x_11171:
[----:B0-----:R-:W-:Y:S05]  /*6d20*/  BSYNC B0 ;  /* 0x0000000000007941 */ /* 0x001fea0003800000 */
.L_x_11170:
        /* <DEDUP_REMOVED lines=23> */
.L_x_11173:
[----:B0-----:R-:W0:Y:S02]  /*6ea0*/  S2R R21, SR_TID.X ;  /* 0x0000000000157919 */ /* 0x001e240000002100 */
.L_x_11174:
[----:B0-----:R-:W-:Y:S05]  /*6eb0*/  BSYNC B0 ;  /* 0x0000000000007941 */ /* 0x001fea0003800000 */
.L_x_11172:
        /* <DEDUP_REMOVED lines=9> */
[----:B------:R-:W-:Y:S01]  /*6f50*/  IMAD.WIDE.U32 R6, R0, c[0x0][0x2a8], RZ ;  /* 0x0000aa0000067a25 */ /* 0x000fe200078e00ff */
[----:B------:R-:W-:-:S03]  /*6f60*/  IADD3 R39, R17, R13, RZ ;  /* 0x0000000d11277210 */ /* 0x000fc60007ffe0ff */
        /* <DEDUP_REMOVED lines=11> */
.L_x_11175:
[----:B0----5:R-:W0:Y:S01]  /*7020*/  LDS.64 R22, [R21.X8+0x2770] ;  /* 0x0027700015167984 */ /* 0x021e220000008a00 */
        /* <DEDUP_REMOVED lines=63> */
.L_x_11176:
        /* <DEDUP_REMOVED lines=14> */
.L_x_14722:


//--------------------- .text._Z25selective_scan_bwd_kernelI32Selective_Scan_bwd_kernel_traitsILi32ELi8ELb0ELb0ELb0ELb1ELb1EN3c108BFloat16ENS1_7complexIfEEEEv12SSMParamsBwd --------------------------
	.section	.text._Z25selective_scan_bwd_kernelI32Selective_Scan_bwd_kernel_traitsILi32ELi8ELb0ELb0ELb0ELb1ELb1EN3c108BFloat16ENS1_7complexIfEEEEv12SSMParamsBwd,"ax",@progbits
	.sectioninfo	@"SHI_REGISTERS=184"
	.align	128
        .global         _Z25selective_scan_bwd_kernelI32Selective_Scan_bwd_kernel_traitsILi32ELi8ELb0ELb0ELb0ELb1ELb1EN3c108BFloat16ENS1_7complexIfEEEEv12SSMParamsBwd
        .type           _Z25selective_scan_bwd_kernelI32Selective_Scan_bwd_kernel_traitsILi32ELi8ELb0ELb0ELb0ELb1ELb1EN3c108BFloat16ENS1_7complexIfEEEEv12SSMParamsBwd,@function
        .size           _Z25selective_scan_bwd_kernelI32Selective_Scan_bwd_kernel_traitsILi32ELi8ELb0ELb0ELb0ELb1ELb1EN3c108BFloat16ENS1_7complexIfEEEEv12SSMParamsBwd,(.L_x_14723 - _Z25selective_scan_bwd_kernelI32Selective_Scan_bwd_kernel_traitsILi32ELi8ELb0ELb0ELb0ELb1ELb1EN3c108BFloat16ENS1_7complexIfEEEEv12SSMParamsBwd)
        .other          _Z25selective_scan_bwd_kernelI32Selective_Scan_bwd_kernel_traitsILi32ELi8ELb0ELb0ELb0ELb1ELb1EN3c108BFloat16ENS1_7complexIfEEEEv12SSMParamsBwd,@"STO_CUDA_ENTRY STV_DEFAULT"
_Z25selective_scan_bwd_kernelI32Selective_Scan_bwd_kernel_traitsILi32ELi8ELb0ELb0ELb0ELb1ELb1EN3c108BFloat16ENS1_7complexIfEEEEv12SSMParamsBwd:
.text._Z25selective_scan_bwd_kernelI32Selective_Scan_bwd_kernel_traitsILi32ELi8ELb0ELb0ELb0ELb1ELb1EN3c108BFloat16ENS1_7complexIfEEEEv12SSMParamsBwd:
        /* <DEDUP_REMOVED lines=29> */
[----:B------:R-:W-:Y:S01]  /*01d0*/  ISETP.NE.U32.AND P0, PT, RZ, c[0x0][0x260], PT ;  /* 0x00009800ff007a0c */ /* 0x000fe20003f05070 */
[----:B0-----:R-:W-:Y:S01]  /*01e0*/  IMAD.WIDE.U32 R6, R29, c[0x0][0x278], RZ ;  /* 0x00009e001d067a25 */ /* 0x001fe200078e00ff */
[----:B------:R-:W-:Y:S01]  /*01f0*/  HFMA2.MMA R31, -RZ, RZ, 0, 0 ;  /* 0x00000000ff1f7435 */ /* 0x000fe200000001ff */
[----:B------:R-:W-:-:S02]  /*0200*/  MOV R32, RZ ;  /* 0x000000ff00207202 */ /* 0x000fc40000000f00 */
[----:B-1----:R-:W-:Y:S01]  /*0210*/  IMAD R9, R29, c[0x0][0x27c], R12 ;  /* 0x00009f001d097a24 */ /* 0x002fe200078e020c */
[----:B------:R-:W-:Y:S01]  /*0220*/  MOV R8, c[0x0][0x174] ;  /* 0x00005d0000087a02 */ /* 0x000fe20000000f00 */
[C---:B------:R-:W-:Y:S01]  /*0230*/  IMAD.WIDE.U32 R2, R0.reuse, c[0x0][0x1d8], R2 ;  /* 0x0000760000027a25 */ /* 0x040fe200078e0002 */
[----:B------:R-:W-:Y:S02]  /*0240*/  ISETP.NE.AND.EX P0, PT, RZ, c[0x0][0x264], PT, P0 ;  /* 0x00009900ff007a0c */ /* 0x000fe40003f05300 */
[----:B------:R-:W-:Y:S01]  /*0250*/  IADD3 R7, R7, R9, RZ ;  /* 0x0000000907077210 */ /* 0x000fe20007ffe0ff */
[----:B------:R-:W-:Y:S01]  /*0260*/  IMAD.WIDE.U32 R4, R0, c[0x0][0x1e8], R4 ;  /* 0x00007a0000047a25 */ /* 0x000fe200078e0004 */
[C---:B------:R-:W-:Y:S02]  /*0270*/  LEA R9, R8.reuse, 0xffffff00, 0x8 ;  /* 0xffffff0008097811 */ /* 0x040fe400078e40ff */
[----:B------:R-:W-:Y:S01]  /*0280*/  ISETP.GE.AND P3, PT, R8, 0x1, PT ;  /* 0x000000010800780c */ /* 0x000fe20003f66270 */
[C---:B------:R-:W-:Y:S01]  /*0290*/  IMAD R13, R0.reuse, c[0x0][0x1dc], R13 ;  /* 0x00007700000d7a24 */ /* 0x040fe200078e020d */
[----:B------:R-:W-:Y:S01]  /*02a0*/  SHF.R.S32.HI R11, RZ, 0x1f, R9 ;  /* 0x0000001fff0b7819 */ /* 0x000fe20000011409 */
[C---:B------:R-:W-:Y:S01]  /*02b0*/  IMAD R15, R0.reuse, c[0x0][0x1ec], R15 ;  /* 0x00007b00000f7a24 */ /* 0x040fe200078e020f */
[----:B------:R-:W-:Y:S01]  /*02c0*/  IADD3 R36, P1, R9, R2, RZ ;  /* 0x0000000209247210 */ /* 0x000fe20007f3e0ff */
[----:B------:R-:W-:Y:S01]  /*02d0*/  IMAD R17, R27, c[0x0][0x280], RZ ;  /* 0x0000a0001b117a24 */ /* 0x000fe200078e02ff */
[----:B------:R-:W-:Y:S01]  /*02e0*/  IADD3 R38, P2, R9, R4, RZ ;  /* 0x0000000409267210 */ /* 0x000fe20007f5e0ff */
[----:B------:R-:W-:Y:S01]  /*02f0*/  IMAD.WIDE.U32 R6, R0, c[0x0][0x280], R6 ;  /* 0x0000a00000067a25 */ /* 0x000fe200078e0006 */
[----:B------:R-:W-:-:S02]  /*0300*/  IADD3.X R3, R11, R3, R13, P1, !PT ;  /* 0x000000030b037210 */ /* 0x000fc40000ffe40d */
        /* <DEDUP_REMOVED lines=8> */
[----:B------:R-:W-:Y:S02]  /*0390*/  ISETP.NE.AND.EX P2, PT, RZ, c[0x0][0x34c], PT, P2 ;  /* 0x0000d300ff007a0c */ /* 0x000fe40003f45320 */
[----:B------:R-:W-:Y:S01]  /*03a0*/  IADD3 R9, P4, R9, R6, RZ ;  /* 0x0000000609097210 */ /* 0x000fe20007f9e0ff */
[----:B------:R-:W-:Y:S01]  /*03b0*/  @P0 IMAD R2, R2, c[0x0][0x16c], RZ ;  /* 0x00005b0002020a24 */ /* 0x000fe200078e02ff */
[----:B------:R-:W-:-:S02]  /*03c0*/  LEA R37, P5, R38, c[0x0][0x248], 0x1 ;  /* 0x0000920026257a11 */ /* 0x000fc400078a08ff */
[----:B------:R-:W-:Y:S02]  /*03d0*/  IADD3.X R40, R11, R7, R17, P4, !PT ;  /* 0x000000070b287210 */ /* 0x000fe400027fe411 */
[C---:B------:R-:W-:Y:S01]  /*03e0*/  LEA R35, P4, R36.reuse, c[0x0][0x240], 0x1 ;  /* 0x0000900024237a11 */ /* 0x040fe200078808ff */
[----:B------:R-:W-:Y:S01]  /*03f0*/  CS2R R16, SRZ ;  /* 0x0000000000107805 */ /* 0x000fe2000001ff00 */
[----:B------:R-:W-:Y:S02]  /*0400*/  @P0 MOV R19, 0x10 ;  /* 0x0000001000130802 */ /* 0x000fe40000000f00 */
[----:B------:R-:W-:Y:S02]  /*0410*/  LEA.HI.X R36, R36, c[0x0][0x244], R3, 0x1, P4 ;  /* 0x0000910024247a11 */ /* 0x000fe400020f0c03 */
[----:B------:R-:W-:Y:S01]  /*0420*/  LEA.HI.X R38, R38, c[0x0][0x24c], R5, 0x1, P5 ;  /* 0x0000930026267a11 */ /* 0x000fe200028f0c05 */
[----:B------:R-:W-:Y:S01]  /*0430*/  @P0 IMAD.WIDE R18, R2, R19, c[0x0][0x260] ;  /* 0x0000980002120625 */ /* 0x000fe200078e0213 */
[----:B------:R-:W-:Y:S01]  /*0440*/  LEA R39, P6, R9, c[0x0][0x308], 0x1 ;  /* 0x0000c20009277a11 */ /* 0x000fe200078c08ff */
[----:B------:R-:W-:Y:S01]  /*0450*/  @!P0 CS2R R18, SRZ ;  /* 0x0000000000128805 */ /* 0x000fe2000001ff00 */
[----:B------:R-:W-:-:S02]  /*0460*/  @P1 LEA R16, P4, R0, c[0x0][0x328], 0x2 ;  /* 0x0000ca0000101a11 */ /* 0x000fc400078810ff */
[C---:B------:R-:W-:Y:S02]  /*0470*/  @P2 LEA R14, P5, R0.reuse, c[0x0][0x348], 0x2 ;  /* 0x0000d200000e2a11 */ /* 0x040fe400078a10ff */
[----:B------:R-:W-:Y:S02]  /*0480*/  LEA.HI.X R40, R9, c[0x0][0x30c], R40, 0x1, P6 ;  /* 0x0000c30009287a11 */ /* 0x000fe400030f0c28 */
[C-C-:B------:R-:W-:Y:S02]  /*0490*/  @P1 LEA.HI.X R17, R0.reuse, c[0x0][0x32c], R27.reuse, 0x2, P4 ;  /* 0x0000cb0000111a11 */ /* 0x140fe400020f141b */
[----:B------:R-:W-:Y:S01]  /*04a0*/  @P2 LEA.HI.X R15, R0, c[0x0][0x34c], R27, 0x2, P5 ;  /* 0x0000d300000f2a11 */ /* 0x000fe200028f141b */
[----:B------:R-:W-:Y:S05]  /*04b0*/  @!P3 BRA `(.L_x_11177) ;  /* 0x00007fa00000b947 */ /* 0x000fea0003800000 */
[----:B------:R-:W0:Y:S01]  /*04c0*/  S2R R33, SR_TID.X ;  /* 0x0000000000217919 */ /* 0x000e220000002100 */
[----:B------:R-:W-:Y:S02]  /*04d0*/  MOV R32, RZ ;  /* 0x000000ff00207202 */ /* 0x000fe40000000f00 */
[----:B------:R-:W-:Y:S01]  /*04e0*/  MOV R42, RZ ;  /* 0x000000ff002a7202 */ /* 0x000fe20000000f00 */
[----:B------:R-:W1:Y:S01]  /*04f0*/  S2R R34, SR_LANEID ;  /* 0x0000000000227919 */ /* 0x000e620000000000 */
[----:B------:R-:W-:-:S02]  /*0500*/  MOV R31, RZ ;  /* 0x000000ff001f7202 */ /* 0x000fc40000000f00 */
[C---:B0-----:R-:W-:Y:S02]  /*0510*/  SHF.L.U32 R2, R33.reuse, 0x3, RZ ;  /* 0x0000000321027819 */ /* 0x041fe400000006ff */
[----:B------:R-:W-:Y:S02]  /*0520*/  LOP3.LUT R154, R33, 0x1f, RZ, 0xc0, !PT ;  /* 0x0000001f219a7812 */ /* 0x000fe400078ec0ff */
[----:B------:R-:W-:-:S04]  /*0530*/  LOP3.LUT R2, R2, 0xffffff00, RZ, 0xc0, !PT ;  /* 0xffffff0002027812 */ /* 0x000fc800078ec0ff */
[----:B------:R-:W-:-:S04]  /*0540*/  LOP3.LUT R41, R2, 0x1f, R33, 0xf8, !PT ;  /* 0x0000001f02297812 */ /* 0x000fc800078ef821 */
[----:B-1----:R-:W-:Y:S02]  /*0550*/  SHF.R.S32.HI R44, RZ, 0x1f, R41 ;  /* 0x0000001fff2c7819 */ /* 0x002fe40000011429 */
.L_x_11219:
[----:B------:R-:W-:Y:S01]  /*0560*/  IADD3 R43, -R42, c[0x0][0x174], RZ ;  /* 0x00005d002a2b7a10 */ /* 0x000fe20007ffe1ff */
[----:B------:R-:W-:Y:S01]  /*0570*/  BAR.SYNC.DEFER_BLOCKING 0x0 ;  /* 0x0000000000007b1d */ /* 0x000fe20000010000 */
[----:B------:R-:W-:Y:S02]  /*0580*/  LOP3.LUT R24, R41, 0x20, RZ, 0xfc, !PT ;  /* 0x0000002029187812 */ /* 0x000fe400078efcff */
[----:B------:R-:W-:Y:S02]  /*0590*/  LEA R12, R43, 0xffffff00, 0x8 ;  /* 0xffffff002b0c7811 */ /* 0x000fe400078e40ff */
[C---:B------:R-:W-:Y:S02]  /*05a0*/  LOP3.LUT R25, R41.reuse, 0x40, RZ, 0xfc, !PT ;  /* 0x0000004029197812 */ /* 0x040fe400078efcff */
[----:B------:R-:W-:Y:S02]  /*05b0*/  IADD3 R82, -R12, c[0x0][0x168], RZ ;  /* 0x00005a000c527a10 */ /* 0x000fe40007ffe1ff */
[----:B-1----:R-:W-:-:S02]  /*05c0*/  LEA R2, P3, R41, R35, 0x1 ;  /* 0x0000002329027211 */ /* 0x002fc400078608ff */
[-C--:B------:R-:W-:Y:S02]  /*05d0*/  ISETP.GE.AND P0, PT, R41, R82.reuse, PT ;  /* 0x000000522900720c */ /* 0x080fe40003f06270 */
        /* <DEDUP_REMOVED lines=55> */
[C---:B------:R-:W-:Y:S02]  /*0950*/  SHF.L.U32 R54, R41.reuse, 0x1, RZ ;  /* 0x0000000129367819 */ /* 0x040fe400000006ff */
[C---:B------:R-:W-:Y:S02]  /*0960*/  ISETP.GE.AND P6, PT, R41.reuse, R82, PT ;  /* 0x000000522900720c */ /* 0x040fe40003fc6270 */
[----:B------:R-:W-:Y:S02]  /*0970*/  SHF.L.U64.HI R53, R41, 0x1, R44 ;  /* 0x0000000129357819 */ /* 0x000fe4000001022c */
[----:B------:R-:W-:-:S04]  /*0980*/  IADD3 R2, P0, R37, R54, RZ ;  /* 0x0000003625027210 */ /* 0x000fc80007f1e0ff */
[----:B------:R-:W-:Y:S02]  /*0990*/  IADD3.X R3, R38, R53, RZ, P0, !PT ;  /* 0x0000003526037210 */ /* 0x000fe400007fe4ff */
[-C--:B------:R-:W-:Y:S02]  /*09a0*/  ISETP.GE.AND P0, PT, R24, R82.reuse, PT ;  /* 0x000000521800720c */ /* 0x080fe40003f06270 */
[-C--:B------:R-:W-:Y:S02]  /*09b0*/  ISETP.GE.AND P2, PT, R65, R82.reuse, PT ;  /* 0x000000524100720c */ /* 0x080fe40003f46270 */
[-C--:B------:R-:W-:Y:S02]  /*09c0*/  ISETP.GE.AND P3, PT, R67, R82.reuse, PT ;  /* 0x000000524300720c */ /* 0x080fe40003f66270 */
[-C--:B------:R-:W-:Y:S02]  /*09d0*/  ISETP.GE.AND P4, PT, R69, R82.reuse, PT ;  /* 0x000000524500720c */ /* 0x080fe40003f86270 */
[----:B------:R-:W-:-:S02]  /*09e0*/  ISETP.GE.AND P5, PT, R22, R82, PT ;  /* 0x000000521600720c */ /* 0x000fc40003fa6270 */
        /* <DEDUP_REMOVED lines=20> */
[----:B0-----:R-:W-:-:S02]  /*0b30*/  LEA R6, P1, R41, R39, 0x1 ;  /* 0x0000002729067211 */ /* 0x001fc400078208ff */
[----:B------:R-:W-:Y:S02]  /*0b40*/  PRMT R4, RZ, 0x7610, R4 ;  /* 0x00007610ff047816 */ /* 0x000fe40000000004 */
[----:B-1----:R-:W-:Y:S02]  /*0b50*/  LEA.HI.X R7, R41, R40, R44, 0x1, P1 ;  /* 0x0000002829077211 */ /* 0x002fe400008f0c2c */
[----:B------:R-:W-:Y:S02]  /*0b60*/  ISETP.GE.AND P1, PT, R25, R82, PT ;  /* 0x000000521900720c */ /* 0x000fe40003f26270 */
[----:B------:R-:W-:Y:S02]  /*0b70*/  PRMT R5, RZ, 0x7610, R5 ;  /* 0x00007610ff057816 */ /* 0x000fe40000000005 */
[----:B--2---:R-:W-:Y:S02]  /*0b80*/  PRMT R8, RZ, 0x7610, R8 ;  /* 0x00007610ff087816 */ /* 0x004fe40000000008 */
[----:B---3--:R-:W-:-:S02]  /*0b90*/  PRMT R9, RZ, 0x7610, R9 ;  /* 0x00007610ff097816 */ /* 0x008fc40000000009 */
[----:B----4-:R-:W-:Y:S01]  /*0ba0*/  PRMT R10, RZ, 0x7610, R10 ;  /* 0x00007610ff0a7816 */ /* 0x010fe2000000000a */
[----:B------:R-:W2:Y:S01]  /*0bb0*/  @!P6 LDG.E.U16 R4, [R2.64] ;  /* 0x000000060204e981 */ /* 0x000ea2000c1e1500 */
[----:B------:R-:W-:Y:S02]  /*0bc0*/  ISETP.GE.AND P6, PT, R23, R82, PT ;  /* 0x000000521700720c */ /* 0x000fe40003fc6270 */
[----:B------:R-:W-:Y:S01]  /*0bd0*/  PRMT R11, RZ, 0x7610, R11 ;  /* 0x00007610ff0b7816 */ /* 0x000fe2000000000b */
[----:B------:R-:W3:Y:S04]  /*0be0*/  @!P0 LDG.E.U16 R5, [R2.64+0x40] ;  /* 0x0000400602058981 */ /* 0x000ee8000c1e1500 */
[----:B------:R-:W4:Y:S04]  /*0bf0*/  @!P1 LDG.E.U16 R20, [R2.64+0x80] ;  /* 0x0000800602149981 */ /* 0x000f28000c1e1500 */
[----:B------:R-:W4:Y:S04]  /*0c00*/  @!P2 LDG.E.U16 R13, [R2.64+0xc0] ;  /* 0x0000c006020da981 */ /* 0x000f28000c1e1500 */
[----:B------:R-:W4:Y:S04]  /*0c10*/  @!P3 LDG.E.U16 R8, [R2.64+0x100] ;  /* 0x000100060208b981 */ /* 0x000f28000c1e1500 */
[----:B------:R-:W4:Y:S04]  /*0c20*/  @!P4 LDG.E.U16 R9, [R2.64+0x140] ;  /* 0x000140060209c981 */ /* 0x000f28000c1e1500 */
[----:B------:R-:W4:Y:S04]  /*0c30*/  @!P5 LDG.E.U16 R10, [R2.64+0x180] ;  /* 0x00018006020ad981 */ /* 0x000f28000c1e1500 */
[----:B------:R-:W4:Y:S01]  /*0c40*/  @!P6 LDG.E.U16 R11, [R2.64+0x1c0] ;  /* 0x0001c006020be981 */ /* 0x000f22000c1e1500 */
        /* <DEDUP_REMOVED lines=16> */
[----:B------:R0:W-:Y:S04]  /*0d50*/  STS.U16 [R51+0x180], R10 ;  /* 0x0001800a33007388 */ /* 0x0001e80000000400 */
[----:B------:R1:W-:Y:S01]  /*0d60*/  STS.U16 [R52+0x1c0], R11 ;  /* 0x0001c00b34007388 */ /* 0x0003e20000000400 */
[----:B------:R-:W-:-:S06]  /*0d70*/  NOP ;  /* 0x0000000000007918 */ /* 0x000fcc0000000000 */
[----:B------:R-:W-:Y:S04]  /*0d80*/  LDS.U16 R66, [R55] ;  /* 0x0000000037427984 */ /* 0x000fe80000000400 */
[----:B------:R-:W-:Y:S04]  /*0d90*/  LDS.U16 R68, [R55+0x2] ;  /* 0x0000020037447984 */ /* 0x000fe80000000400 */
[----:B------:R-:W2:Y:S04]  /*0da0*/  LDS.U16 R70, [R55+0x4] ;  /* 0x0000040037467984 */ /* 0x000ea80000000400 */
[----:B------:R-:W3:Y:S04]  /*0db0*/  LDS.U16 R72, [R55+0x6] ;  /* 0x0000060037487984 */ /* 0x000ee80000000400 */
[----:B------:R-:W2:Y:S04]  /*0dc0*/  LDS.U16 R74, [R55+0x8] ;  /* 0x00000800374a7984 */ /* 0x000ea80000000400 */
[----:B------:R-:W0:Y:S04]  /*0dd0*/  LDS.U16 R76, [R55+0xa] ;  /* 0x00000a00374c7984 */ /* 0x000e280000000400 */
[----:B------:R-:W0:Y:S04]  /*0de0*/  LDS.U16 R78, [R55+0xc] ;  /* 0x00000c00374e7984 */ /* 0x000e280000000400 */
[----:B------:R-:W0:Y:S04]  /*0df0*/  LDS.U16 R80, [R55+0xe] ;  /* 0x00000e0037507984 */ /* 0x000e280000000400 */
[----:B------:R-:W-:Y:S06]  /*0e00*/  BAR.SYNC.DEFER_BLOCKING 0x0 ;  /* 0x0000000000007b1d */ /* 0x000fec0000010000 */
[----:B------:R0:W4:Y:S01]  /*0e10*/  @!P0 LDG.E.U16 R84, [R6.64] ;  /* 0x0000000606548981 */ /* 0x000122000c1e1500 */
[----:B------:R-:W-:-:S03]  /*0e20*/  ISETP.NE.AND P0, PT, R21, RZ, PT ;  /* 0x000000ff1500720c */ /* 0x000fc60003f05270 */
        /* <DEDUP_REMOVED lines=9> */
[----:B------:R-:W-:Y:S01]  /*0ec0*/  SHF.R.S32.HI R13, RZ, 0x1f, R12 ;  /* 0x0000001fff0d7819 */ /* 0x000fe2000001140c */
[----:B------:R-:W-:-:S02]  /*0ed0*/  IMAD R20, R30, c[0x0][0x200], RZ ;  /* 0x000080001e147a24 */ /* 0x000fc400078e02ff */
[C---:B------:R-:W-:Y:S02]  /*0ee0*/  IMAD R63, R29.reuse, c[0x0][0x1f4], R10 ;  /* 0x00007d001d3f7a24 */ /* 0x040fe400078e020a */
[----:B------:R-:W-:-:S04]  /*0ef0*/  IMAD.WIDE.U32 R8, R29, c[0x0][0x200], RZ ;  /* 0x000080001d087a25 */ /* 0x000fc800078e00ff */
[C---:B------:R-:W-:Y:S02]  /*0f00*/  IMAD R75, R29.reuse, c[0x0][0x204], R20 ;  /* 0x000081001d4b7a24 */ /* 0x040fe400078e0214 */
[----:B------:R-:W-:Y:S02]  /*0f10*/  @!P0 MOV R10, R12 ;  /* 0x0000000c000a8202 */ /* 0x000fe40000000f00 */
[----:B-1----:R-:W-:Y:S01]  /*0f20*/  @!P0 MOV R11, R13 ;  /* 0x0000000d000b8202 */ /* 0x002fe20000000f00 */
[----:B------:R-:W-:Y:S01]  /*0f30*/  IMAD.WIDE.U32 R4, R29, c[0x0][0x1f0], RZ ;  /* 0x00007c001d047a25 */ /* 0x000fe200078e00ff */
[----:B------:R-:W-:-:S03]  /*0f40*/  IADD3 R21, R9, R75, RZ ;  /* 0x0000004b09157210 */ /* 0x000fc60007ffe0ff */
[----:B------:R-:W-:Y:S01]  /*0f50*/  @!P0 IMAD.WIDE.U32 R6, R29, c[0x0][0x1f0], R12 ;  /* 0x00007c001d068a25 */ /* 0x000fe200078e000c */
[----:B------:R-:W-:-:S03]  /*0f60*/  IADD3 R5, R5, R63, RZ ;  /* 0x0000003f05057210 */ /* 0x000fc60007ffe0ff */
[----:B------:R-:W-:Y:S01]  /*0f70*/  @!P0 IMAD.WIDE.U32 R10, R29, c[0x0][0x200], R10 ;  /* 0x000080001d0a8a25 */ /* 0x000fe200078e000a */
[----:B------:R-:W-:-:S03]  /*0f80*/  @!P0 IADD3 R7, R63, R7, RZ ;  /* 0x000000073f078210 */ /* 0x000fc60007ffe0ff */
[----:B------:R-:W-:Y:S01]  /*0f90*/  IMAD R9, R27, c[0x0][0x1f8], RZ ;  /* 0x00007e001b097a24 */ /* 0x000fe200078e02ff */
[----:B------:R-:W-:Y:S02]  /*0fa0*/  MOV R20, R8 ;  /* 0x0000000800147202 */ /* 0x000fe40000000f00 */
[----:B------:R-:W-:Y:S02]  /*0fb0*/  @!P0 IADD3 R11, R75, R11, RZ ;  /* 0x0000000b4b0b8210 */ /* 0x000fe40007ffe0ff */
[----:B------:R-:W-:Y:S01]  /*0fc0*/  IADD3 R63, R42, -c[0x0][0x174], RZ ;  /* 0x80005d002a3f7a10 */ /* 0x000fe20007ffe0ff */
[C---:B------:R-:W-:Y:S02]  /*0fd0*/  IMAD R75, R0.reuse, c[0x0][0x1fc], R9 ;  /* 0x00007f00004b7a24 */ /* 0x040fe400078e0209 */
[----:B------:R-:W-:-:S04]  /*0fe0*/  IMAD.WIDE.U32 R8, R0, c[0x0][0x1f8], R4 ;  /* 0x00007e0000087a25 */ /* 0x000fc800078e0004 */
[----:B------:R-:W-:-:S04]  /*0ff0*/  @!P0 IMAD.WIDE.U32 R4, R0, c[0x0][0x1f8], R6 ;  /* 0x00007e0000048a25 */ /* 0x000fc800078e0006 */
[----:B------:R-:W-:Y:S02]  /*1000*/  IMAD R77, R27, c[0x0][0x208], RZ ;  /* 0x000082001b4d7a24 */ /* 0x000fe400078e02ff */
[----:B------:R-:W-:Y:S02]  /*1010*/  IMAD R63, R63, -0x100, RZ ;  /* 0xffffff003f3f7824 */ /* 0x000fe400078e02ff */
        /* <DEDUP_REMOVED lines=12> */
[C---:B------:R-:W-:Y:S02]  /*10e0*/  LEA R4, P1, R41.reuse, c[0x0][0x268], 0x1 ;  /* 0x00009a0029047a11 */ /* 0x040fe400078208ff */
[C---:B------:R-:W-:Y:S02]  /*10f0*/  LEA R6, P2, R41.reuse, c[0x0][0x258], 0x1 ;  /* 0x0000960029067a11 */ /* 0x040fe400078408ff */
[----:B------:R-:W-:-:S02]  /*1100*/  LEA.HI.X R5, R41, c[0x0][0x26c], R44, 0x1, P1 ;  /* 0x00009b0029057a11 */ /* 0x000fc400008f0c2c */
[----:B------:R-:W-:Y:S02]  /*1110*/  @!P0 LEA R8, P1, R91, c[0x0][0x268], 0x1 ;  /* 0x00009a005b088a11 */ /* 0x000fe400078208ff */
[----:B------:R-:W-:Y:S02]  /*1120*/  LEA.HI.X R7, R41, c[0x0][0x25c], R44, 0x1, P2 ;  /* 0x0000970029077a11 */ /* 0x000fe400010f0c2c */
[----:B------:R-:W-:Y:S02]  /*1130*/  LEA R6, P4, R11, R6, 0x1 ;  /* 0x000000060b067211 */ /* 0x000fe400078808ff */
[----:B------:R-:W-:Y:S02]  /*1140*/  @!P0 LEA.HI.X R9, R91, c[0x0][0x26c], R98, 0x1, P1 ;  /* 0x00009b005b098a11 */ /* 0x000fe400008f0c62 */
[----:B------:R-:W-:Y:S02]  /*1150*/  LEA R4, P2, R89, R4, 0x1 ;  /* 0x0000000459047211 */ /* 0x000fe400078408ff */
[----:B------:R-:W-:-:S02]  /*1160*/  @!P0 LEA R10, P3, R87, c[0x0][0x258], 0x1 ;  /* 0x00009600570a8a11 */ /* 0x000fc400078608ff */
[----:B------:R-:W-:Y:S02]  /*1170*/  LEA.HI.X R7, R11, R7, R92, 0x1, P4 ;  /* 0x000000070b077211 */ /* 0x000fe400020f0c5c */
[----:B------:R-:W-:Y:S02]  /*1180*/  LEA.HI.X R5, R89, R5, R96, 0x1, P2 ;  /* 0x0000000559057211 */ /* 0x000fe400010f0c60 */
[----:B------:R-:W-:Y:S02]  /*1190*/  @!P0 LEA.HI.X R11, R87, c[0x0][0x25c], R94, 0x1, P3 ;  /* 0x00009700570b8a11 */ /* 0x000fe400018f0c5e */
[----:B--2---:R-:W-:Y:S02]  /*11a0*/  PRMT R87, RZ, 0x5410, R70 ;  /* 0x00005410ff577816 */ /* 0x004fe40000000046 */
[----:B---3--:R-:W-:Y:S02]  /*11b0*/  PRMT R89, RZ, 0x5410, R72 ;  /* 0x00005410ff597816 */ /* 0x008fe40000000048 */
[----:B------:R-:W-:-:S02]  /*11c0*/  PRMT R91, RZ, 0x5410, R74 ;  /* 0x00005410ff5b7816 */ /* 0x000fc4000000004a */
[----:B------:R-:W-:Y:S01]  /*11d0*/  PRMT R93, RZ, 0x5410, R76 ;  /* 0x00005410ff5d7816 */ /* 0x000fe2000000004c */
[--C-:B-----5:R-:W-:Y:S02]  /*11e0*/  FADD.FTZ R70, R87, R28.reuse ;  /* 0x0000001c57467221 */ /* 0x120fe40000010000 */
[--C-:B------:R-:W-:Y:S02]  /*11f0*/  FADD.FTZ R72, R89, R28.reuse ;  /* 0x0000001c59487221 */ /* 0x100fe40000010000 */
[--C-:B------:R-:W-:Y:S02]  /*1200*/  FADD.FTZ R74, R91, R28.reuse ;  /* 0x0000001c5b4a7221 */ /* 0x100fe40000010000 */
[----:B------:R-:W-:Y:S01]  /*1210*/  FADD.FTZ R76, R93, R28 ;  /* 0x0000001c5d4c7221 */ /* 0x000fe20000010000 */
[----:B------:R-:W-:Y:S01]  /*1220*/  BSSY B0, `(.L_x_11178) ;  /* 0x000003e000007945 */ /* 0x000fe20003800000 */
[----:B------:R-:W-:Y:S02]  /*1230*/  FSETP.GTU.FTZ.AND P5, PT, R70, 20, PT ;  /* 0x41a000004600780b */ /* 0x000fe40003fbc000 */
[----:B------:R-:W-:-:S02]  /*1240*/  FSETP.GTU.FTZ.AND P4, PT, R72, 20, PT ;  /* 0x41a000004800780b */ /* 0x000fc40003f9c000 */
[----:B------:R-:W-:Y:S02]  /*1250*/  FSETP.GTU.FTZ.AND P3, PT, R74, 20, PT ;  /* 0x41a000004a00780b */ /* 0x000fe40003f7c000 */
[----:B------:R-:W-:Y:S01]  /*1260*/  FSETP.GTU.FTZ.AND P2, PT, R76, 20, PT ;  /* 0x41a000004c00780b */ /* 0x000fe20003f5c000 */
[----:B----4-:R-:W-:Y:S04]  /*1270*/  STS.U16 [R45], R84 ;  /* 0x000000542d007388 */ /* 0x010fe80000000400 */
        /* <DEDUP_REMOVED lines=8> */
[----:B------:R2:W3:Y:S04]  /*1300*/  LDS.U16 R81, [R55] ;  /* 0x0000000037517984 */ /* 0x0004e80000000400 */
[----:B------:R2:W4:Y:S04]  /*1310*/  LDS.U16 R79, [R55+0x2] ;  /* 0x00000200374f7984 */ /* 0x0005280000000400 */
[----:B------:R2:W2:Y:S04]  /*1320*/  LDS.U16 R77, [R55+0x4] ;  /* 0x00000400374d7984 */ /* 0x0004a80000000400 */
[----:B------:R0:W2:Y:S04]  /*1330*/  LDS.U16 R75, [R55+0x6] ;  /* 0x00000600374b7984 */ /* 0x0000a80000000400 */
[----:B------:R0:W2:Y:S04]  /*1340*/  LDS.U16 R73, [R55+0x8] ;  /* 0x0000080037497984 */ /* 0x0000a80000000400 */
[----:B------:R0:W2:Y:S04]  /*1350*/  LDS.U16 R71, [R55+0xa] ;  /* 0x00000a0037477984 */ /* 0x0000a80000000400 */
[----:B------:R1:W2:Y:S04]  /*1360*/  LDS.U16 R21, [R55+0xc] ;  /* 0x00000c0037157984 */ /* 0x0002a80000000400 */
[----:B------:R1:W2:Y:S01]  /*1370*/  LDS.U16 R20, [R55+0xe] ;  /* 0x00000e0037147984 */ /* 0x0002a20000000400 */
[----:B0-----:R-:W-:-:S05]  /*1380*/  PRMT R83, RZ, 0x5410, R66 ;  /* 0x00005410ff537816 */ /* 0x001fca0000000042 */
[----:B------:R-:W-:-:S05]  /*1390*/  FADD.FTZ R66, R83, R28 ;  /* 0x0000001c53427221 */ /* 0x000fca0000010000 */
[----:B------:R-:W-:Y:S02]  /*13a0*/  FSETP.GTU.FTZ.AND P1, PT, R66, 20, PT ;  /* 0x41a000004200780b */ /* 0x000fe40003f3c000 */
[----:B-1----:R-:W-:Y:S02]  /*13b0*/  PRMT R85, RZ, 0x5410, R68 ;  /* 0x00005410ff557816 */ /* 0x002fe40000000044 */
[----:B------:R-:W-:-:S03]  /*13c0*/  PRMT R83, RZ, 0x5410, R78 ;  /* 0x00005410ff537816 */ /* 0x000fc6000000004e */
[--C-:B------:R-:W-:Y:S02]  /*13d0*/  FADD.FTZ R68, R85, R28.reuse ;  /* 0x0000001c55447221 */ /* 0x100fe40000010000 */
[----:B------:R-:W-:-:S03]  /*13e0*/  FADD.FTZ R78, R83, R28 ;  /* 0x0000001c534e7221 */ /* 0x000fc60000010000 */
[----:B------:R-:W-:Y:S01]  /*13f0*/  FSETP.GTU.FTZ.AND P6, PT, R68, 20, PT ;  /* 0x41a000004400780b */ /* 0x000fe20003fdc000 */
[----:B------:R-:W-:Y:S07]  /*1400*/  @P1 BRA `(.L_x_11179) ;  /* 0x000001f000001947 */ /* 0x000fee0003800000 */
[----:B---34-:R-:W-:Y:S01]  /*1410*/  FMUL.FTZ R66, R66, 1.4426950216293334961 ;  /* 0x3fb8aa3b42427820 */ /* 0x018fe20000410000 */
        /* <DEDUP_REMOVED lines=30> */
.L_x_11179:
[----:B---34-:R-:W-:Y:S05]  /*1600*/  BSYNC B0 ;  /* 0x0000000000007941 */ /* 0x018fea0003800000 */
.L_x_11178:
        /* <DEDUP_REMOVED lines=36> */
.L_x_11181:
[----:B------:R-:W-:Y:S05]  /*1850*/  BSYNC B0 ;  /* 0x0000000000007941 */ /* 0x000fea0003800000 */
.L_x_11180:
        /* <DEDUP_REMOVED lines=35> */
.L_x_11183:
[----:B------:R-:W-:Y:S05]  /*1a90*/  BSYNC B0 ;  /* 0x0000000000007941 */ /* 0x000fea0003800000 */
.L_x_11182:
        /* <DEDUP_REMOVED lines=33> */
.L_x_11185:
[----:B------:R-:W-:Y:S05]  /*1cb0*/  BSYNC B0 ;  /* 0x0000000000007941 */ /* 0x000fea0003800000 */
.L_x_11184:
        /* <DEDUP_REMOVED lines=33> */
.L_x_11187:
[----:B------:R-:W-:Y:S05]  /*1ed0*/  BSYNC B0 ;  /* 0x0000000000007941 */ /* 0x000fea0003800000 */
.L_x_11186:
        /* <DEDUP_REMOVED lines=33> */
.L_x_11189:
[----:B------:R-:W-:Y:S05]  /*20f0*/  BSYNC B0 ;  /* 0x0000000000007941 */ /* 0x000fea0003800000 */
.L_x_11188:
        /* <DEDUP_REMOVED lines=33> */
.L_x_11191:
[----:B------:R-:W-:Y:S05]  /*2310*/  BSYNC B0 ;  /* 0x0000000000007941 */ /* 0x000fea0003800000 */
.L_x_11190:
        /* <DEDUP_REMOVED lines=33> */
.L_x_11193:
[----:B------:R-:W-:Y:S05]  /*2530*/  BSYNC B0 ;  /* 0x0000000000007941 */ /* 0x000fea0003800000 */
.L_x_11192:
[----:B------:R-:W-:Y:S01]  /*2540*/  BAR.SYNC.DEFER_BLOCKING 0x0 ;  /* 0x0000000000007b1d */ /* 0x000fe20000010000 */
[-C--:B------:R-:W-:Y:S02]  /*2550*/  ISETP.GE.AND P6, PT, R24, R82.reuse, PT ;  /* 0x000000521800720c */ /* 0x080fe40003fc6270 */
[----:B------:R-:W-:Y:S02]  /*2560*/  PRMT R83, RZ, 0x7610, R83 ;  /* 0x00007610ff537816 */ /* 0x000fe40000000053 */
[-C--:B------:R-:W-:Y:S02]  /*2570*/  ISETP.GE.AND P1, PT, R25, R82.reuse, PT ;  /* 0x000000521900720c */ /* 0x080fe40003f26270 */
[-C--:B------:R-:W-:Y:S02]  /*2580*/  ISETP.GE.AND P2, PT, R65, R82.reuse, PT ;  /* 0x000000524100720c */ /* 0x080fe40003f46270 */
[-C--:B------:R-:W-:Y:S02]  /*2590*/  ISETP.GE.AND P3, PT, R67, R82.reuse, PT ;  /* 0x000000524300720c */ /* 0x080fe40003f66270 */
[----:B------:R-:W-:-:S02]  /*25a0*/  ISETP.GE.AND P4, PT, R69, R82, PT ;  /* 0x000000524500720c */ /* 0x000fc40003f86270 */
[-C--:B------:R-:W-:Y:S02]  /*25b0*/  ISETP.GE.AND P5, PT, R22, R82.reuse, PT ;  /* 0x000000521600720c */ /* 0x080fe40003fa6270 */
[----:B------:R-:W-:Y:S02]  /*25c0*/  PRMT R84, RZ, 0x7610, R84 ;  /* 0x00007610ff547816 */ /* 0x000fe40000000054 */
[----:B------:R-:W-:Y:S02]  /*25d0*/  PRMT R85, RZ, 0x7610, R85 ;  /* 0x00007610ff557816 */ /* 0x000fe40000000055 */
[----:B------:R-:W-:Y:S01]  /*25e0*/  PRMT R88, RZ, 0x7610, R88 ;  /* 0x00007610ff587816 */ /* 0x000fe20000000058 */
[----:B------:R-:W3:Y:S01]  /*25f0*/  @!P6 LDG.E.U16 R83, [R4.64+-0x1c0] ;  /* 0xfffe40060453e981 */ /* 0x000ee2000c1e1500 */
[----:B------:R-:W-:-:S03]  /*2600*/  ISETP.GE.AND P6, PT, R23, R82, PT ;  /* 0x000000521700720c */ /* 0x000fc60003fc6270 */
[----:B------:R0:W4:Y:S01]  /*2610*/  @!P0 LDG.E.U16 R86, [R8.64] ;  /* 0x0000000608568981 */ /* 0x000122000c1e1500 */
[----:B------:R-:W-:-:S03]  /*2620*/  PRMT R87, RZ, 0x7610, R87 ;  /* 0x00007610ff577816 */ /* 0x000fc60000000057 */
[----:B------:R-:W5:Y:S04]  /*2630*/  @!P1 LDG.E.U16 R84, [R4.64+-0x180] ;  /* 0xfffe800604549981 */ /* 0x000f68000c1e1500 */
[----:B--2---:R-:W2:Y:S01]  /*2640*/  @!P2 LDG.E.U16 R85, [R4.64+-0x140] ;  /* 0xfffec0060455a981 */ /* 0x004ea2000c1e1500 */
[----:B0-----:R-:W-:Y:S02]  /*2650*/  PRMT R9, RZ, 0x7610, R9 ;  /* 0x00007610ff097816 */ /* 0x001fe40000000009 */
[----:B------:R-:W-:Y:S01]  /*2660*/  PRMT R8, RZ, 0x7610, R8 ;  /* 0x00007610ff087816 */ /* 0x000fe20000000008 */
[----:B------:R-:W2:Y:S04]  /*2670*/  @!P3 LDG.E.U16 R88, [R4.64+-0x100] ;  /* 0xffff00060458b981 */ /* 0x000ea8000c1e1500 */
[----:B------:R-:W2:Y:S04]  /*2680*/  @!P4 LDG.E.U16 R9, [R4.64+-0xc0] ;  /* 0xffff40060409c981 */ /* 0x000ea8000c1e1500 */
[----:B------:R-:W2:Y:S04]  /*2690*/  @!P5 LDG.E.U16 R8, [R4.64+-0x80] ;  /* 0xffff80060408d981 */ /* 0x000ea8000c1e1500 */
[----:B------:R-:W2:Y:S01]  /*26a0*/  @!P6 LDG.E.U16 R87, [R4.64+-0x40] ;  /* 0xffffc0060457e981 */ /* 0x000ea2000c1e1500 */
[----:B------:R-:W-:-:S02]  /*26b0*/  PRMT R90, RZ, 0x7610, R90 ;  /* 0x00007610ff5a7816 */ /* 0x000fc4000000005a */
[----:B------:R-:W-:Y:S02]  /*26c0*/  PRMT R89, RZ, 0x7610, R89 ;  /* 0x00007610ff597816 */ /* 0x000fe40000000059 */
[----:B------:R-:W-:Y:S02]  /*26d0*/  PRMT R92, RZ, 0x7610, R92 ;  /* 0x00007610ff5c7816 */ /* 0x000fe4000000005c */
[----:B------:R-:W-:Y:S02]  /*26e0*/  PRMT R91, RZ, 0x7610, R91 ;  /* 0x00007610ff5b7816 */ /* 0x000fe4000000005b */
[----:B------:R-:W-:Y:S02]  /*26f0*/  PRMT R94, RZ, 0x7610, R94 ;  /* 0x00007610ff5e7816 */ /* 0x000fe4000000005e */
[----:B------:R-:W-:Y:S01]  /*2700*/  PRMT R93, RZ, 0x7610, R93 ;  /* 0x00007610ff5d7816 */ /* 0x000fe2000000005d */
[----:B----4-:R-:W-:Y:S04]  /*2710*/  STS.U16 [R45], R86 ;  /* 0x000000562d007388 */ /* 0x010fe80000000400 */
[----:B---3--:R-:W-:Y:S04]  /*2720*/  STS.U16 [R46+0x40], R83 ;  /* 0x000040532e007388 */ /* 0x008fe80000000400 */
[----:B-----5:R-:W-:Y:S04]  /*2730*/  STS.U16 [R47+0x80], R84 ;  /* 0x000080542f007388 */ /* 0x020fe80000000400 */
[----:B--2---:R-:W-:Y:S04]  /*2740*/  STS.U16 [R48+0xc0], R85 ;  /* 0x0000c05530007388 */ /* 0x004fe80000000400 */
[----:B------:R-:W-:Y:S04]  /*2750*/  STS.U16 [R49+0x100], R88 ;  /* 0x0001005831007388 */ /* 0x000fe80000000400 */
[----:B------:R-:W-:Y:S04]  /*2760*/  STS.U16 [R50+0x140], R9 ;  /* 0x0001400932007388 */ /* 0x000fe80000000400 */
[----:B------:R-:W-:Y:S04]  /*2770*/  STS.U16 [R51+0x180], R8 ;  /* 0x0001800833007388 */ /* 0x000fe80000000400 */
[----:B------:R0:W-:Y:S01]  /*2780*/  STS.U16 [R52+0x1c0], R87 ;  /* 0x0001c05734007388 */ /* 0x0001e20000000400 */
[----:B------:R-:W-:-:S06]  /*2790*/  NOP ;  /* 0x0000000000007918 */ /* 0x000fcc0000000000 */
[----:B------:R-:W1:Y:S04]  /*27a0*/  LDS.U16 R4, [R55] ;  /* 0x0000000037047984 */ /* 0x000e680000000400 */
[----:B------:R-:W2:Y:S04]  /*27b0*/  LDS.U16 R5, [R55+0x2] ;  /* 0x0000020037057984 */ /* 0x000ea80000000400 */
[----:B------:R-:W-:Y:S04]  /*27c0*/  LDS.U16 R83, [R55+0x4] ;  /* 0x0000040037537984 */ /* 0x000fe80000000400 */
[----:B------:R-:W3:Y:S04]  /*27d0*/  LDS.U16 R84, [R55+0x6] ;  /* 0x0000060037547984 */ /* 0x000ee80000000400 */
[----:B------:R-:W4:Y:S04]  /*27e0*/  LDS.U16 R85, [R55+0x8] ;  /* 0x0000080037557984 */ /* 0x000f280000000400 */
        /* <DEDUP_REMOVED lines=8> */
[----:B------:R0:W5:Y:S04]  /*2870*/  @!P1 LDG.E.U16 R88, [R6.64+-0x180] ;  /* 0xfffe800606589981 */ /* 0x000168000c1e1500 */
[----:B------:R0:W5:Y:S04]  /*2880*/  @!P2 LDG.E.U16 R89, [R6.64+-0x140] ;  /* 0xfffec0060659a981 */ /* 0x000168000c1e1500 */
[----:B------:R0:W5:Y:S04]  /*2890*/  @!P3 LDG.E.U16 R92, [R6.64+-0x100] ;  /* 0xffff0006065cb981 */ /* 0x000168000c1e1500 */
[----:B------:R0:W5:Y:S04]  /*28a0*/  @!P0 LDG.E.U16 R87, [R6.64+-0x1c0] ;  /* 0xfffe400606578981 */ /* 0x000168000c1e1500 */
[----:B------:R0:W5:Y:S04]  /*28b0*/  @!P4 LDG.E.U16 R91, [R6.64+-0xc0] ;  /* 0xffff4006065bc981 */ /* 0x000168000c1e1500 */
[----:B------:R0:W5:Y:S04]  /*28c0*/  @!P5 LDG.E.U16 R94, [R6.64+-0x80] ;  /* 0xffff8006065ed981 */ /* 0x000168000c1e1500 */
[----:B------:R0:W5:Y:S01]  /*28d0*/  @!P6 LDG.E.U16 R93, [R6.64+-0x40] ;  /* 0xffffc006065de981 */ /* 0x000162000c1e1500 */
[----:B-1----:R-:W-:-:S05]  /*28e0*/  PRMT R95, RZ, 0x5410, R4 ;  /* 0x00005410ff5f7816 */ /* 0x002fca0000000004 */
[----:B------:R-:W-:-:S04]  /*28f0*/  FMUL.FTZ R4, R95, -1.4426950216293334961 ;  /* 0xbfb8aa3b5f047820 */ /* 0x000fc80000410000 */
[----:B0-----:R-:W0:Y:S01]  /*2900*/  MUFU.EX2 R10, R4 ;  /* 0x00000004000a7308 */ /* 0x001e220000000800 */
[----:B--2---:R-:W-:-:S05]  /*2910*/  PRMT R96, RZ, 0x5410, R5 ;  /* 0x00005410ff607816 */ /* 0x004fca0000000005 */
[----:B------:R-:W-:Y:S01]  /*2920*/  FMUL.FTZ R5, R96, -1.4426950216293334961 ;  /* 0xbfb8aa3b60057820 */ /* 0x000fe20000410000 */
[----:B---3--:R-:W-:-:S05]  /*2930*/  PRMT R98, RZ, 0x5410, R84 ;  /* 0x00005410ff627816 */ /* 0x008fca0000000054 */
[----:B------:R-:W1:Y:S01]  /*2940*/  MUFU.EX2 R5, R5 ;  /* 0x0000000500057308 */ /* 0x000e620000000800 */
[----:B------:R-:W-:Y:S01]  /*2950*/  PRMT R97, RZ, 0x5410, R83 ;  /* 0x00005410ff617816 */ /* 0x000fe20000000053 */
[----:B------:R-:W-:Y:S01]  /*2960*/  FMUL.FTZ R6, R98, -1.4426950216293334961 ;  /* 0xbfb8aa3b62067820 */ /* 0x000fe20000410000 */
[----:B----4-:R-:W-:Y:S01]  /*2970*/  PRMT R100, RZ, 0x5410, R85 ;  /* 0x00005410ff647816 */ /* 0x010fe20000000055 */
[----:B0-----:R-:W-:Y:S02]  /*2980*/  FADD.FTZ R10, R10, 1 ;  /* 0x3f8000000a0a7421 */ /* 0x001fe40000010000 */
[----:B------:R-:W-:Y:S02]  /*2990*/  FMUL.FTZ R11, R97, -1.4426950216293334961 ;  /* 0xbfb8aa3b610b7820 */ /* 0x000fe40000410000 */
[----:B------:R-:W-:Y:S01]  /*29a0*/  MUFU.EX2 R99, R6 ;  /* 0x0000000600637308 */ /* 0x000fe20000000800 */
[----:B------:R-:W-:Y:S01]  /*29b0*/  PRMT R108, RZ, 0x5410, R8 ;  /* 0x00005410ff6c7816 */ /* 0x000fe20000000008 */
[----:B------:R-:W-:Y:S01]  /*29c0*/  FMUL.FTZ R7, R100, -1.4426950216293334961 ;  /* 0xbfb8aa3b64077820 */ /* 0x000fe20000410000 */
[----:B------:R-:W-:-:S05]  /*29d0*/  PRMT R105, RZ, 0x5410, R9 ;  /* 0x00005410ff697816 */ /* 0x000fca0000000009 */
[----:B------:R1:W0:Y:S01]  /*29e0*/  MUFU.EX2 R83, R11 ;  /* 0x0000000b00537308 */ /* 0x0002220000000800 */
[----:B------:R-:W-:-:S07]  /*29f0*/  FMUL.FTZ R8, R108, -1.4426950216293334961 ;  /* 0xbfb8aa3b6c087820 */ /* 0x000fce0000410000 */
[----:B------:R-:W-:Y:S01]  /*2a00*/  MUFU.RCP R84, R10 ;  /* 0x0000000a00547308 */ /* 0x000fe20000001000 */
[----:B-1----:R-:W-:Y:S01]  /*2a10*/  FADD.FTZ R11, R5, 1 ;  /* 0x3f800000050b7421 */ /* 0x002fe20000010000 */
[----:B------:R-:W-:Y:S01]  /*2a20*/  PRMT R81, RZ, 0x5410, R81 ;  /* 0x00005410ff517816 */ /* 0x000fe20000000051 */
[----:B------:R-:W-:-:S05]  /*2a30*/  FMUL.FTZ R9, R105, -1.4426950216293334961 ;  /* 0xbfb8aa3b69097820 */ /* 0x000fca0000410000 */
[----:B------:R-:W1:Y:S08]  /*2a40*/  MUFU.EX2 R101, R7 ;  /* 0x0000000700657308 */ /* 0x000e700000000800 */
[----:B------:R-:W2:Y:S01]  /*2a50*/  MUFU.EX2 R103, R8 ;  /* 0x0000000800677308 */ /* 0x000ea20000000800 */
[----:B0-----:R-:W-:Y:S02]  /*2a60*/  FADD.FTZ R83, R83, 1 ;  /* 0x3f80000053537421 */ /* 0x001fe40000010000 */
[----:B------:R-:W-:-:S02]  /*2a70*/  FADD.FTZ R99, R99, 1 ;  /* 0x3f80000063637421 */ /* 0x000fc40000010000 */
[----:B-1----:R-:W-:-:S04]  /*2a80*/  FADD.FTZ R101, R101, 1 ;  /* 0x3f80000065657421 */ /* 0x002fc80000010000 */
[----:B------:R-:W-:Y:S01]  /*2a90*/  MUFU.RCP R99, R99 ;  /* 0x0000006300637308 */ /* 0x000fe20000001000 */
[----:B------:R-:W-:Y:S02]  /*2aa0*/  PRMT R79, RZ, 0x5410, R79 ;  /* 0x00005410ff4f7816 */ /* 0x000fe4000000004f */
[----:B------:R-:W-:-:S05]  /*2ab0*/  PRMT R77, RZ, 0x5410, R77 ;  /* 0x00005410ff4d7816 */ /* 0x000fca000000004d */
[----:B------:R-:W-:Y:S01]  /*2ac0*/  MUFU.RCP R101, R101 ;  /* 0x0000006500657308 */ /* 0x000fe20000001000 */
[----:B------:R-:W-:Y:S01]  /*2ad0*/  PRMT R75, RZ, 0x5410, R75 ;  /* 0x00005410ff4b7816 */ /* 0x000fe2000000004b */
[----:B--2---:R-:W-:Y:S01]  /*2ae0*/  FADD.FTZ R103, R103, 1 ;  /* 0x3f80000067677421 */ /* 0x004fe20000010000 */
[----:B------:R-:W-:Y:S02]  /*2af0*/  PRMT R73, RZ, 0x5410, R73 ;  /* 0x00005410ff497816 */ /* 0x000fe40000000049 */
[----:B------:R-:W-:-:S03]  /*2b00*/  PRMT R71, RZ, 0x5410, R71 ;  /* 0x00005410ff477816 */ /* 0x000fc60000000047 */
[----:B------:R-:W-:Y:S01]  /*2b10*/  MUFU.RCP R109, R103 ;  /* 0x00000067006d7308 */ /* 0x000fe20000001000 */
[----:B------:R-:W-:Y:S01]  /*2b20*/  ISETP.NE.AND P6, PT, R33, RZ, PT ;  /* 0x000000ff2100720c */ /* 0x000fe20003fc5270 */
[----:B-----5:R-:W-:Y:S04]  /*2b30*/  STS.U16 [R45], R90 ;  /* 0x0000005a2d007388 */ /* 0x020fe80000000400 */
        /* <DEDUP_REMOVED lines=8> */
[----:B------:R-:W1:Y:S01]  /*2bc0*/  LDS.U16 R4, [R55] ;  /* 0x0000000037047984 */ /* 0x000e620000000400 */
[----:B0-----:R-:W-:-:S03]  /*2bd0*/  PRMT R93, RZ, 0x5410, R86 ;  /* 0x00005410ff5d7816 */ /* 0x001fc60000000056 */
[----:B------:R-:W-:Y:S02]  /*2be0*/  LDS.U16 R5, [R55+0x2] ;  /* 0x0000020037057984 */ /* 0x000fe40000000400 */
[----:B------:R-:W-:Y:S02]  /*2bf0*/  FMUL.FTZ R6, R93, -1.4426950216293334961 ;  /* 0xbfb8aa3b5d067820 */ /* 0x000fe40000410000 */
[----:B------:R-:W-:Y:S02]  /*2c00*/  LDS.U16 R7, [R55+0x6] ;  /* 0x0000060037077984 */ /* 0x000fe40000000400 */
[----:B------:R0:W2:Y:S02]  /*2c10*/  MUFU.EX2 R88, R6 ;  /* 0x0000000600587308 */ /* 0x0000a40000000800 */
[----:B------:R-:W-:Y:S04]  /*2c20*/  LDS.U16 R8, [R55+0x8] ;  /* 0x0000080037087984 */ /* 0x000fe80000000400 */
[----:B0-----:R-:W0:Y:S02]  /*2c30*/  LDS.U16 R6, [R55+0x4] ;  /* 0x0000040037067984 */ /* 0x001e240000000400 */
[----:B------:R3:W4:Y:S01]  /*2c40*/  MUFU.EX2 R89, R9 ;  /* 0x0000000900597308 */ /* 0x0007220000000800 */
[----:B------:R-:W-:-:S04]  /*2c50*/  FADD.FTZ R86, -R84, 1 ;  /* 0x3f80000054567421 */ /* 0x000fc80000010100 */
[----:B------:R-:W-:Y:S01]  /*2c60*/  FFMA.FTZ R86, R95, R86, 1 ;  /* 0x3f8000005f567423 */ /* 0x000fe20000010056 */
[----:B-1----:R-:W-:Y:S02]  /*2c70*/  PRMT R85, RZ, 0x5410, R4 ;  /* 0x00005410ff557816 */ /* 0x002fe40000000004 */
[----:B------:R-:W1:Y:S03]  /*2c80*/  LDS.U16 R4, [R55+0xa] ;  /* 0x00000a0037047984 */ /* 0x000e660000000400 */
[----:B---3--:R-:W-:-:S04]  /*2c90*/  FMUL.FTZ R9, R81, R85 ;  /* 0x0000005551097220 */ /* 0x008fc80000410000 */
[----:B------:R-:W-:Y:S01]  /*2ca0*/  FMUL.FTZ R9, R84, R9 ;  /* 0x0000000954097220 */ /* 0x000fe20000410000 */
[----:B------:R3:W-:Y:S03]  /*2cb0*/  MUFU.RCP R90, R83 ;  /* 0x00000053005a7308 */ /* 0x0007e60000001000 */
[----:B------:R-:W-:Y:S02]  /*2cc0*/  FMUL.FTZ R86, R9, R86 ;  /* 0x0000005609567220 */ /* 0x000fe40000410000 */
[----:B------:R-:W5:Y:S04]  /*2cd0*/  LDS.U16 R9, [R55+0xc] ;  /* 0x00000c0037097984 */ /* 0x000f680000000400 */
[----:B---3--:R-:W3:Y:S01]  /*2ce0*/  LDS.U16 R83, [R55+0xe] ;  /* 0x00000e0037537984 */ /* 0x008ee20000000400 */
[----:B------:R-:W1:Y:S01]  /*2cf0*/  MUFU.RCP R87, R11 ;  /* 0x0000000b00577308 */ /* 0x000e620000001000 */
[----:B--2---:R-:W-:-:S02]  /*2d00*/  FADD.FTZ R88, R88, 1 ;  /* 0x3f80000058587421 */ /* 0x004fc40000010000 */
[----:B----4-:R-:W-:Y:S01]  /*2d10*/  FADD.FTZ R102, R89, 1 ;  /* 0x3f80000059667421 */ /* 0x010fe20000010000 */
[----:B0-----:R-:W-:-:S04]  /*2d20*/  PRMT R89, RZ, 0x5410, R6 ;  /* 0x00005410ff597816 */ /* 0x001fc80000000006 */
[----:B------:R0:W2:Y:S01]  /*2d30*/  MUFU.RCP R104, R88 ;  /* 0x0000005800687308 */ /* 0x0000a20000001000 */
[----:B------:R-:W-:Y:S02]  /*2d40*/  PRMT R92, RZ, 0x5410, R7 ;  /* 0x00005410ff5c7816 */ /* 0x000fe40000000007 */
[----:B0-----:R-:W-:Y:S01]  /*2d50*/  PRMT R88, RZ, 0x5410, R5 ;  /* 0x00005410ff587816 */ /* 0x001fe20000000005 */
[----:B-1----:R-:W-:-:S04]  /*2d60*/  FADD.FTZ R11, -R87, 1 ;  /* 0x3f800000570b7421 */ /* 0x002fc80000010100 */
[----:B------:R0:W1:Y:S01]  /*2d70*/  MUFU.RCP R106, R102 ;  /* 0x00000066006a7308 */ /* 0x0000620000001000 */
[----:B------:R-:W-:Y:S02]  /*2d80*/  FMUL.FTZ R6, R79, R88 ;  /* 0x000000584f067220 */ /* 0x000fe40000410000 */
[----:B------:R-:W-:Y:S02]  /*2d90*/  FMUL.FTZ R5, R77, R89 ;  /* 0x000000594d057220 */ /* 0x000fe40000410000 */
[----:B------:R-:W-:Y:S02]  /*2da0*/  FFMA.FTZ R11, R96, R11, 1 ;  /* 0x3f800000600b7423 */ /* 0x000fe4000001000b */
[----:B------:R-:W-:Y:S01]  /*2db0*/  FMUL.FTZ R6, R87, R6 ;  /* 0x0000000657067220 */ /* 0x000fe20000410000 */
[----:B0-----:R-:W-:Y:S01]  /*2dc0*/  PRMT R102, RZ, 0x5410, R8 ;  /* 0x00005410ff667816 */ /* 0x001fe20000000008 */
[----:B------:R-:W-:Y:S02]  /*2dd0*/  FADD.FTZ R91, -R99, 1 ;  /* 0x3f800000635b7421 */ /* 0x000fe40000010100 */
[----:B------:R-:W-:-:S02]  /*2de0*/  FMUL.FTZ R94, R75, R92 ;  /* 0x0000005c4b5e7220 */ /* 0x000fc40000410000 */
[----:B------:R-:W-:Y:S01]  /*2df0*/  FMUL.FTZ R7, R90, R5 ;  /* 0x000000055a077220 */ /* 0x000fe20000410000 */
[----:B------:R-:W-:Y:S01]  /*2e00*/  PRMT R103, RZ, 0x5410, R4 ;  /* 0x00005410ff677816 */ /* 0x000fe20000000004 */
[----:B------:R-:W-:Y:S02]  /*2e10*/  FMUL.FTZ R5, R6, R11 ;  /* 0x0000000b06057220 */ /* 0x000fe40000410000 */
[----:B------:R-:W-:Y:S02]  /*2e20*/  FADD.FTZ R10, -R90, 1 ;  /* 0x3f8000005a0a7421 */ /* 0x000fe40000010100 */
[----:B------:R-:W-:Y:S02]  /*2e30*/  FFMA.FTZ R91, R98, R91, 1 ;  /* 0x3f800000625b7423 */ /* 0x000fe4000001005b */
[----:B------:R-:W-:Y:S02]  /*2e40*/  FMUL.FTZ R94, R99, R94 ;  /* 0x0000005e635e7220 */ /* 0x000fe40000410000 */
[----:B------:R-:W-:-:S02]  /*2e50*/  FADD.FTZ R11, -R101, 1 ;  /* 0x3f800000650b7421 */ /* 0x000fc40000010100 */
[----:B------:R-:W-:Y:S02]  /*2e60*/  FMUL.FTZ R6, R73, R102 ;  /* 0x0000006649067220 */ /* 0x000fe40000410000 */
[----:B------:R-:W-:Y:S02]  /*2e70*/  FFMA.FTZ R10, R97, R10, 1 ;  /* 0x3f800000610a7423 */ /* 0x000fe4000001000a */
[----:B------:R-:W-:Y:S02]  /*2e80*/  FMUL.FTZ R94, R94, R91 ;  /* 0x0000005b5e5e7220 */ /* 0x000fe40000410000 */
[----:B------:R-:W-:Y:S02]  /*2e90*/  FFMA.FTZ R11, R100, R11, 1 ;  /* 0x3f800000640b7423 */ /* 0x000fe4000001000b */
[----:B------:R-:W-:Y:S02]  /*2ea0*/  FMUL.FTZ R6, R101, R6 ;  /* 0x0000000665067220 */ /* 0x000fe40000410000 */
[----:B--2---:R-:W-:-:S02]  /*2eb0*/  FADD.FTZ R8, -R104, 1 ;  /* 0x3f80000068087421 */ /* 0x004fc40000010100 */
[----:B------:R-:W-:Y:S01]  /*2ec0*/  FMUL.FTZ R91, R71, R103 ;  /* 0x00000067475b7220 */ /* 0x000fe20000410000 */
[----:B-----5:R-:W-:Y:S01]  /*2ed0*/  PRMT R107, RZ, 0x5410, R9 ;  /* 0x00005410ff6b7816 */ /* 0x020fe20000000009 */
[----:B------:R-:W-:Y:S01]  /*2ee0*/  FMUL.FTZ R7, R7, R10 ;  /* 0x0000000a07077220 */ /* 0x000fe20000410000 */
[----:B------:R-:W-:Y:S01]  /*2ef0*/  PRMT R10, RZ, 0x5410, R21 ;  /* 0x00005410ff0a7816 */ /* 0x000fe20000000015 */
[----:B------:R-:W-:Y:S01]  /*2f00*/  FMUL.FTZ R6, R6, R11 ;  /* 0x0000000b06067220 */ /* 0x000fe20000410000 */
[----:B------:R-:W-:Y:S01]  /*2f10*/  PRMT R11, RZ, 0x5410, R20 ;  /* 0x00005410ff0b7816 */ /* 0x000fe20000000014 */
[----:B------:R-:W-:Y:S01]  /*2f20*/  FFMA.FTZ R8, R93, R8, 1 ;  /* 0x3f8000005d087423 */ /* 0x000fe20000010008 */
[----:B---3--:R-:W-:Y:S01]  /*2f30*/  PRMT R110, RZ, 0x5410, R83 ;  /* 0x00005410ff6e7816 */ /* 0x008fe20000000053 */
[----:B------:R-:W-:Y:S01]  /*2f40*/  FMUL.FTZ R91, R104, R91 ;  /* 0x0000005b685b7220 */ /* 0x000fe20000410000 */
[----:B------:R-:W-:Y:S01]  /*2f50*/  BAR.SYNC.DEFER_BLOCKING 0x0 ;  /* 0x0000000000007b1d */ /* 0x000fe20000010000 */
[----:B-1----:R-:W-:-:S02]  /*2f60*/  FADD.FTZ R4, -R106, 1 ;  /* 0x3f8000006a047421 */ /* 0x002fc40000010100 */
[----:B------:R-:W-:Y:S02]  /*2f70*/  FMUL.FTZ R91, R91, R8 ;  /* 0x000000085b5b7220 */ /* 0x000fe40000410000 */
[----:B------:R-:W-:Y:S02]  /*2f80*/  FMUL.FTZ R9, R10, R107 ;  /* 0x0000006b0a097220 */ /* 0x000fe40000410000 */
[----:B------:R-:W-:Y:S02]  /*2f90*/  FADD.FTZ R21, -R109, 1 ;  /* 0x3f8000006d157421 */ /* 0x000fe40000010100 */
[----:B------:R-:W-:Y:S02]  /*2fa0*/  FMUL.FTZ R8, R11, R110 ;  /* 0x0000006e0b087220 */ /* 0x000fe40000410000 */
[----:B------:R-:W-:Y:S02]  /*2fb0*/  FFMA.FTZ R4, R105, R4, 1 ;  /* 0x3f80000069047423 */ /* 0x000fe40000010004 */
[----:B------:R-:W-:-:S02]  /*2fc0*/  FMUL.FTZ R9, R106, R9 ;  /* 0x000000096a097220 */ /* 0x000fc40000410000 */
[----:B------:R-:W-:Y:S02]  /*2fd0*/  FFMA.FTZ R21, R108, R21, 1 ;  /* 0x3f8000006c157423 */ /* 0x000fe40000010015 */
[----:B------:R-:W-:Y:S02]  /*2fe0*/  FMUL.FTZ R8, R109, R8 ;  /* 0x000000086d087220 */ /* 0x000fe40000410000 */
[----:B------:R-:W-:Y:S02]  /*2ff0*/  FMUL.FTZ R4, R9, R4 ;  /* 0x0000000409047220 */ /* 0x000fe40000410000 */
[----:B------:R-:W-:Y:S01]  /*3000*/  FMUL.FTZ R21, R8, R21 ;  /* 0x0000001508157220 */ /* 0x000fe20000410000 */
[----:B------:R-:W-:Y:S02]  /*3010*/  F2FP.BF16.PACK_AB R5, R5, R86 ;  /* 0x000000560505723e */ /* 0x000fe400000010ff */
[----:B------:R-:W-:Y:S02]  /*3020*/  F2FP.BF16.PACK_AB R7, R94, R7 ;  /* 0x000000075e07723e */ /* 0x000fe400000010ff */
[----:B------:R-:W-:-:S02]  /*3030*/  F2FP.BF16.PACK_AB R6, R91, R6 ;  /* 0x000000065b06723e */ /* 0x000fc400000010ff */
[----:B------:R-:W-:Y:S02]  /*3040*/  F2FP.BF16.PACK_AB R4, R21, R4 ;  /* 0x000000041504723e */ /* 0x000fe400000010ff */
[----:B------:R-:W-:Y:S02]  /*3050*/  PRMT R9, R5, 0x7632, R9 ;  /* 0x0000763205097816 */ /* 0x000fe40000000009 */
        /* <DEDUP_REMOVED lines=24> */
[----:B-1----:R-:W-:Y:S01]  /*31e0*/  P2R R4, PR, RZ, 0x40 ;  /* 0x00000040ff047803 */ /* 0x002fe20000000000 */
[C---:B------:R-:W-:Y:S02]  /*31f0*/  IMAD R7, R29.reuse, c[0x0][0x2ec], R6 ;  /* 0x0000bb001d077a24 */ /* 0x040fe400078e0206 */
[----:B------:R-:W-:Y:S01]  /*3200*/  IMAD.WIDE.U32 R4, R29, c[0x0][0x2e8], RZ ;  /* 0x0000ba001d047a25 */ /* 0x000fe200078e00ff */
[----:B------:R-:W-:-:S04]  /*3210*/  LEA R9, P0, R41, c[0x0][0x338], 0x1 ;  /* 0x0000ce0029097a11 */ /* 0x000fc800078008ff */
[----:B------:R-:W-:Y:S01]  /*3220*/  IADD3 R5, R5, R7, RZ ;  /* 0x0000000705057210 */ /* 0x000fe20007ffe0ff */
[----:B--2---:R-:W-:Y:S01]  /*3230*/  IMAD R21, R27, c[0x0][0x2f0], RZ ;  /* 0x0000bc001b157a24 */ /* 0x004fe200078e02ff */
[----:B------:R-:W-:-:S03]  /*3240*/  LEA.HI.X R6, R41, c[0x0][0x33c], R44, 0x1, P0 ;  /* 0x0000cf0029067a11 */ /* 0x000fc600000f0c2c */
[----:B------:R-:W-:-:S04]  /*3250*/  IMAD.WIDE.U32 R4, R0, c[0x0][0x2f0], R4 ;  /* 0x0000bc0000047a25 */ /* 0x000fc800078e0004 */
[----:B------:R-:W-:Y:S01]  /*3260*/  IMAD R21, R0, c[0x0][0x2f4], R21 ;  /* 0x0000bd0000157a24 */ /* 0x000fe200078e0215 */
[----:B------:R-:W-:-:S04]  /*3270*/  IADD3 R4, P1, R63, R4, RZ ;  /* 0x000000043f047210 */ /* 0x000fc80007f3e0ff */
[----:B------:R-:W-:Y:S02]  /*3280*/  IADD3.X R5, R64, R21, R5, P1, !PT ;  /* 0x0000001540057210 */ /* 0x000fe40000ffe405 */
[C---:B------:R-:W-:Y:S01]  /*3290*/  LEA R8, P1, R4.reuse, R9, 0x1 ;  /* 0x0000000904087211 */ /* 0x040fe200078208ff */
[----:B------:R-:W-:Y:S03]  /*32a0*/  BSSY B0, `(.L_x_11194) ;  /* 0x0000010000007945 */ /* 0x000fe60003800000 */
[----:B------:R-:W-:Y:S02]  /*32b0*/  LEA.HI.X R9, R4, R6, R5, 0x1, P1 ;  /* 0x0000000604097211 */ /* 0x000fe400008f0c05 */
[C---:B0-----:R-:W-:Y:S02]  /*32c0*/  ISETP.GE.AND P0, PT, R41.reuse, R86, PT ;  /* 0x000000562900720c */ /* 0x041fe40003f06270 */
[----:B------:R-:W-:-:S02]  /*32d0*/  IADD3 R20, P1, R41, R12, RZ ;  /* 0x0000000c29147210 */ /* 0x000fc40007f3e0ff */
[----:B------:R-:W-:Y:S02]  /*32e0*/  ISETP.GE.AND P2, PT, R25, R86, PT ;  /* 0x000000561900720c */ /* 0x000fe40003f46270 */
        /* <DEDUP_REMOVED lines=11> */
.L_x_11195:
[----:B------:R-:W-:Y:S05]  /*33a0*/  BSYNC B0 ;  /* 0x0000000000007941 */ /* 0x000fea0003800000 */
.L_x_11194:
[-C--:B------:R-:W-:Y:S01]  /*33b0*/  ISETP.GE.AND P1, PT, R65, R86.reuse, PT ;  /* 0x000000564100720c */ /* 0x080fe20003f26270 */
[----:B------:R-:W-:Y:S01]  /*33c0*/  @!P2 STG.E.U16 [R8.64+-0x180], R111 ;  /* 0xfffe806f0800a986 */ /* 0x000fe2000c101506 */
[----:B------:R-:W-:Y:S01]  /*33d0*/  ISETP.GE.AND P0, PT, R67, R86, PT ;  /* 0x000000564300720c */ /* 0x000fe20003f06270 */
[----:B------:R-:W-:Y:S01]  /*33e0*/  FMUL.FTZ R84, R95, R84 ;  /* 0x000000545f547220 */ /* 0x000fe20000410000 */
[-C--:B------:R-:W-:Y:S01]  /*33f0*/  ISETP.GE.AND P3, PT, R69, R86.reuse, PT ;  /* 0x000000564500720c */ /* 0x080fe20003f66270 */
[----:B------:R-:W-:Y:S01]  /*3400*/  FMUL.FTZ R96, R96, R87 ;  /* 0x0000005760607220 */ /* 0x000fe20000410000 */
[----:B------:R-:W-:Y:S01]  /*3410*/  ISETP.GE.AND P4, PT, R22, R86, PT ;  /* 0x000000561600720c */ /* 0x000fe20003f86270 */
[----:B------:R-:W-:Y:S01]  /*3420*/  FMUL.FTZ R90, R97, R90 ;  /* 0x0000005a615a7220 */ /* 0x000fe20000410000 */
[-C--:B------:R-:W-:Y:S01]  /*3430*/  ISETP.GE.AND P5, PT, R23, R86.reuse, PT ;  /* 0x000000561700720c */ /* 0x080fe20003fa6270 */
[----:B------:R-:W-:Y:S01]  /*3440*/  FMUL.FTZ R98, R98, R99 ;  /* 0x0000006362627220 */ /* 0x000fe20000410000 */
[----:B------:R-:W-:Y:S01]  /*3450*/  ISETP.GE.AND P2, PT, R24, R86, PT ;  /* 0x000000561800720c */ /* 0x000fe20003f46270 */
[----:B------:R-:W-:-:S02]  /*3460*/  FMUL.FTZ R100, R100, R101 ;  /* 0x0000006564647220 */ /* 0x000fc40000410000 */
[----:B------:R-:W-:Y:S01]  /*3470*/  @!P1 STG.E.U16 [R8.64+-0x140], R113 ;  /* 0xfffec07108009986 */ /* 0x000fe2000c101506 */
[----:B------:R-:W-:Y:S02]  /*3480*/  FMUL.FTZ R104, R93, R104 ;  /* 0x000000685d687220 */ /* 0x000fe40000410000 */
[----:B------:R-:W-:Y:S01]  /*3490*/  FMUL.FTZ R5, R105, R106 ;  /* 0x0000006a69057220 */ /* 0x000fe20000410000 */
[----:B------:R-:W-:Y:S01]  /*34a0*/  @!P0 STG.E.U16 [R8.64+-0x100], R115 ;  /* 0xffff007308008986 */ /* 0x000fe2000c101506 */
[----:B------:R-:W-:Y:S01]  /*34b0*/  ISETP.NE.U32.AND P0, PT, RZ, c[0x0][0x270], PT ;  /* 0x00009c00ff007a0c */ /* 0x000fe20003f05070 */
[----:B------:R-:W-:Y:S02]  /*34c0*/  FMUL.FTZ R108, R108, R109 ;  /* 0x0000006d6c6c7220 */ /* 0x000fe40000410000 */
[----:B------:R-:W-:Y:S01]  /*34d0*/  @!P3 STG.E.U16 [R8.64+-0xc0], R117 ;  /* 0xffff40750800b986 */ /* 0x000fe2000c101506 */
[----:B------:R-:W-:Y:S01]  /*34e0*/  ISETP.NE.AND.EX P0, PT, RZ, c[0x0][0x274], PT, P0 ;  /* 0x00009d00ff007a0c */ /* 0x000fe20003f05300 */
[----:B0-----:R-:W-:-:S02]  /*34f0*/  FMUL.FTZ R83, R81, R84 ;  /* 0x0000005451537220 */ /* 0x001fc40000410000 */
[----:B------:R-:W-:Y:S01]  /*3500*/  @!P4 STG.E.U16 [R8.64+-0x80], R119 ;  /* 0xffff80770800c986 */ /* 0x000fe2000c101506 */
[----:B------:R-:W-:Y:S02]  /*3510*/  FMUL.FTZ R87, R79, R96 ;  /* 0x000000604f577220 */ /* 0x000fe40000410000 */
[----:B------:R-:W-:Y:S01]  /*3520*/  FMUL.FTZ R93, R75, R98 ;  /* 0x000000624b5d7220 */ /* 0x000fe20000410000 */
[----:B------:R-:W-:Y:S01]  /*3530*/  @!P5 STG.E.U16 [R8.64+-0x40], R121 ;  /* 0xffffc0790800d986 */ /* 0x000fe2000c101506 */
[----:B------:R-:W-:Y:S02]  /*3540*/  FMUL.FTZ R95, R73, R100 ;  /* 0x00000064495f7220 */ /* 0x000fe40000410000 */
[----:B------:R-:W-:Y:S01]  /*3550*/  FMUL.FTZ R105, R71, R104 ;  /* 0x0000006847697220 */ /* 0x000fe20000410000 */
[----:B------:R0:W-:Y:S01]  /*3560*/  @!P2 STG.E.U16 [R8.64+-0x1c0], R91 ;  /* 0xfffe405b0800a986 */ /* 0x0001e2000c101506 */
[----:B------:R-:W-:Y:S02]  /*3570*/  FMUL.FTZ R109, R10, R5 ;  /* 0x000000050a6d7220 */ /* 0x000fe40000410000 */
[----:B------:R-:W-:-:S02]  /*3580*/  FMUL.FTZ R11, R11, R108 ;  /* 0x0000006c0b0b7220 */ /* 0x000fc40000410000 */
[----:B0-----:R-:W-:Y:S01]  /*3590*/  FMUL.FTZ R91, R77, R90 ;  /* 0x0000005a4d5b7220 */ /* 0x001fe20000410000 */
[----:B------:R-:W-:Y:S05]  /*35a0*/  @!P0 BRA `(.L_x_11196) ;  /* 0x000004f000008947 */ /* 0x000fea0003800000 */
[----:B------:R-:W-:Y:S01]  /*35b0*/  BAR.SYNC.DEFER_BLOCKING 0x0 ;  /* 0x0000000000007b1d */ /* 0x000fe20000010000 */
        /* <DEDUP_REMOVED lines=13> */
[----:B------:R-:W-:Y:S01]  /*3690*/  IMAD R97, R27, c[0x0][0x218], RZ ;  /* 0x000086001b617a24 */ /* 0x000fe200078e02ff */
[----:B------:R-:W-:Y:S02]  /*36a0*/  PRMT R6, R89, 0x7632, R6 ;  /* 0x0000763259067816 */ /* 0x000fe40000000006 */
[----:B------:R-:W-:Y:S01]  /*36b0*/  F2FP.BF16.PACK_AB R5, R108, R5 ;  /* 0x000000056c05723e */ /* 0x000fe200000010ff */
[----:B------:R-:W-:Y:S01]  /*36c0*/  IMAD R97, R0, c[0x0][0x21c], R97 ;  /* 0x0000870000617a24 */ /* 0x000fe200078e0261 */
[----:B------:R-:W-:-:S02]  /*36d0*/  PRMT R8, R100, 0x7632, R8 ;  /* 0x0000763264087816 */ /* 0x000fc40000000008 */
[----:B------:R-:W-:Y:S01]  /*36e0*/  PRMT R9, R5, 0x7632, R9 ;  /* 0x0000763205097816 */ /* 0x000fe20000000009 */
[----:B------:R-:W-:Y:S04]  /*36f0*/  STS.U16 [R55], R7 ;  /* 0x0000000737007388 */ /* 0x000fe80000000400 */
[----:B------:R-:W-:Y:S04]  /*3700*/  STS.U16 [R55+0x2], R4 ;  /* 0x0000020437007388 */ /* 0x000fe80000000400 */
[----:B------:R-:W-:Y:S04]  /*3710*/  STS.U16 [R55+0x4], R89 ;  /* 0x0000045937007388 */ /* 0x000fe80000000400 */
[----:B------:R0:W-:Y:S04]  /*3720*/  STS.U16 [R55+0x6], R6 ;  /* 0x0000060637007388 */ /* 0x0001e80000000400 */
[----:B------:R-:W-:Y:S04]  /*3730*/  STS.U16 [R55+0x8], R100 ;  /* 0x0000086437007388 */ /* 0x000fe80000000400 */
[----:B------:R-:W-:Y:S01]  /*3740*/  STS.U16 [R55+0xa], R8 ;  /* 0x00000a0837007388 */ /* 0x000fe20000000400 */
[----:B0-----:R-:W-:-:S03]  /*3750*/  IMAD R6, R30, c[0x0][0x210], RZ ;  /* 0x000084001e067a24 */ /* 0x001fc600078e02ff */
[----:B------:R0:W-:Y:S01]  /*3760*/  STS.U16 [R55+0xc], R5 ;  /* 0x00000c0537007388 */ /* 0x0001e20000000400 */
[----:B------:R-:W-:-:S03]  /*3770*/  IMAD R7, R29, c[0x0][0x214], R6 ;  /* 0x000085001d077a24 */ /* 0x000fc600078e0206 */
[----:B------:R1:W-:Y:S01]  /*3780*/  STS.U16 [R55+0xe], R9 ;  /* 0x00000e0937007388 */ /* 0x0003e20000000400 */
[----:B------:R-:W-:-:S06]  /*3790*/  NOP ;  /* 0x0000000000007918 */ /* 0x000fcc0000000000 */
[----:B------:R-:W-:Y:S01]  /*37a0*/  LDS.U16 R71, [R45] ;  /* 0x000000002d477984 */ /* 0x000fe20000000400 */
[----:B0-----:R-:W-:Y:S01]  /*37b0*/  IMAD.WIDE.U32 R4, R29, c[0x0][0x210], RZ ;  /* 0x000084001d047a25 */ /* 0x001fe200078e00ff */
[----:B-1----:R-:W-:Y:S02]  /*37c0*/  LEA R9, P0, R41, c[0x0][0x270], 0x1 ;  /* 0x00009c0029097a11 */ /* 0x002fe400078008ff */
[----:B------:R-:W-:Y:S02]  /*37d0*/  LDS.U16 R73, [R46+0x40] ;  /* 0x000040002e497984 */ /* 0x000fe40000000400 */
[----:B------:R-:W-:Y:S02]  /*37e0*/  IADD3 R5, R5, R7, RZ ;  /* 0x0000000705057210 */ /* 0x000fe40007ffe0ff */
[----:B------:R-:W-:Y:S01]  /*37f0*/  LDS.U16 R75, [R47+0x80] ;  /* 0x000080002f4b7984 */ /* 0x000fe20000000400 */
[----:B------:R-:W-:Y:S02]  /*3800*/  LEA.HI.X R6, R41, c[0x0][0x274], R44, 0x1, P0 ;  /* 0x00009d0029067a11 */ /* 0x000fe400000f0c2c */
        /* <DEDUP_REMOVED lines=31> */
.L_x_11198:
[----:B------:R-:W-:Y:S05]  /*3a00*/  BSYNC B0 ;  /* 0x0000000000007941 */ /* 0x000fea0003800000 */
.L_x_11197:
        /* <DEDUP_REMOVED lines=9> */
.L_x_11196:
[----:B------:R-:W-:Y:S01]  /*3aa0*/  PRMT R4, RZ, 0x5410, R156 ;  /* 0x00005410ff047816 */ /* 0x000fe2000000009c */
[----:B------:R-:W-:Y:S01]  /*3ab0*/  BAR.SYNC.DEFER_BLOCKING 0x0 ;  /* 0x0000000000007b1d */ /* 0x000fe20000010000 */
[----:B------:R-:W-:Y:S01]  /*3ac0*/  PRMT R5, RZ, 0x5410, R56 ;  /* 0x00005410ff057816 */ /* 0x000fe20000000038 */
[----:B------:R-:W-:Y:S01]  /*3ad0*/  HFMA2.MMA R65, -RZ, RZ, 0, 0 ;  /* 0x00000000ff417435 */ /* 0x000fe200000001ff */
[----:B0-----:R-:W-:Y:S01]  /*3ae0*/  MOV R6, c[0x0][0x16c] ;  /* 0x00005b0000067a02 */ /* 0x001fe20000000f00 */
[----:B------:R-:W-:Y:S01]  /*3af0*/  FFMA.FTZ R4, R83, R4, R31 ;  /* 0x0000000453047223 */ /* 0x000fe2000001001f */
[----:B------:R-:W-:Y:S01]  /*3b00*/  PRMT R31, RZ, 0x5410, R62 ;  /* 0x00005410ff1f7816 */ /* 0x000fe2000000003e */
[----:B------:R-:W-:Y:S01]  /*3b10*/  HFMA2.MMA R67, -RZ, RZ, 0, 0 ;  /* 0x00000000ff437435 */ /* 0x000fe200000001ff */
[----:B------:R-:W-:Y:S01]  /*3b20*/  ISETP.GE.AND P0, PT, R6, 0x1, PT ;  /* 0x000000010600780c */ /* 0x000fe20003f06270 */
[----:B------:R-:W-:Y:S01]  /*3b30*/  FFMA.FTZ R4, R87, R5, R4 ;  /* 0x0000000557047223 */ /* 0x000fe20000010004 */
[----:B------:R-:W-:Y:S01]  /*3b40*/  PRMT R5, RZ, 0x5410, R57 ;  /* 0x00005410ff057816 */ /* 0x000fe20000000039 */
[----:B------:R-:W-:Y:S01]  /*3b50*/  HFMA2.MMA R69, -RZ, RZ, 0, 0 ;  /* 0x00000000ff457435 */ /* 0x000fe200000001ff */
[-C--:B-1----:R-:W-:Y:S01]  /*3b60*/  FMUL.FTZ R75, R83, R26.reuse ;  /* 0x0000001a534b7220 */ /* 0x082fe20000410000 */
[----:B------:R-:W-:Y:S01]  /*3b70*/  HFMA2.MMA R71, -RZ, RZ, 0, 0 ;  /* 0x00000000ff477435 */ /* 0x000fe200000001ff */
[-C--:B------:R-:W-:Y:S01]  /*3b80*/  FMUL.FTZ R88, R87, R26.reuse ;  /* 0x0000001a57587220 */ /* 0x080fe20000410000 */
[----:B------:R-:W-:Y:S01]  /*3b90*/  MOV R82, RZ ;  /* 0x000000ff00527202 */ /* 0x000fe20000000f00 */
[C---:B------:R-:W-:Y:S01]  /*3ba0*/  FFMA.FTZ R4, R91.reuse, R5, R4 ;  /* 0x000000055b047223 */ /* 0x040fe20000010004 */
[----:B------:R-:W-:Y:S01]  /*3bb0*/  PRMT R5, RZ, 0x5410, R58 ;  /* 0x00005410ff057816 */ /* 0x000fe2000000003a */
[-C--:B------:R-:W-:Y:S01]  /*3bc0*/  FMUL.FTZ R77, R91, R26.reuse ;  /* 0x0000001a5b4d7220 */ /* 0x080fe20000410000 */
[----:B------:R-:W-:Y:S01]  /*3bd0*/  MOV R84, RZ ;  /* 0x000000ff00547202 */ /* 0x000fe20000000f00 */
[CC--:B------:R-:W-:Y:S01]  /*3be0*/  FMUL.FTZ R90, R93.reuse, R26.reuse ;  /* 0x0000001a5d5a7220 */ /* 0x0c0fe20000410000 */
[----:B------:R-:W-:Y:S01]  /*3bf0*/  MOV R86, RZ ;  /* 0x000000ff00567202 */ /* 0x000fe20000000f00 */
[----:B------:R-:W-:Y:S01]  /*3c00*/  FFMA.FTZ R4, R93, R5, R4 ;  /* 0x000000055d047223 */ /* 0x000fe20000010004 */
[----:B------:R-:W-:Y:S01]  /*3c10*/  PRMT R5, RZ, 0x5410, R59 ;  /* 0x00005410ff057816 */ /* 0x000fe2000000003b */
[-C--:B------:R-:W-:Y:S01]  /*3c20*/  FMUL.FTZ R79, R95, R26.reuse ;  /* 0x0000001a5f4f7220 */ /* 0x080fe20000410000 */
[----:B------:R-:W-:Y:S01]  /*3c30*/  MOV R73, RZ ;  /* 0x000000ff00497202 */ /* 0x000fe20000000f00 */
[----:B------:R-:W-:-:S02]  /*3c40*/  FMUL.FTZ R92, R105, R26 ;  /* 0x0000001a695c7220 */ /* 0x000fc40000410000 */
[----:B------:R-:W-:Y:S01]  /*3c50*/  FFMA.FTZ R4, R95, R5, R4 ;  /* 0x000000055f047223 */ /* 0x000fe20000010004 */
[----:B------:R-:W-:Y:S01]  /*3c60*/  PRMT R5, RZ, 0x5410, R60 ;  /* 0x00005410ff057816 */ /* 0x000fe2000000003c */
[-C--:B------:R-:W-:Y:S02]  /*3c70*/  FMUL.FTZ R81, R109, R26.reuse ;  /* 0x0000001a6d517220 */ /* 0x080fe40000410000 */
[----:B------:R-:W-:Y:S02]  /*3c80*/  FMUL.FTZ R94, R11, R26 ;  /* 0x0000001a0b5e7220 */ /* 0x000fe40000410000 */
[----:B------:R-:W-:Y:S01]  /*3c90*/  FFMA.FTZ R4, R105, R5, R4 ;  /* 0x0000000569047223 */ /* 0x000fe20000010004 */
[----:B------:R-:W-:-:S05]  /*3ca0*/  PRMT R5, RZ, 0x5410, R61 ;  /* 0x00005410ff057816 */ /* 0x000fca000000003d */
[----:B------:R-:W-:-:S04]  /*3cb0*/  FFMA.FTZ R4, R109, R5, R4 ;  /* 0x000000056d047223 */ /* 0x000fc80000010004 */
[----:B------:R-:W-:Y:S01]  /*3cc0*/  FFMA.FTZ R31, R11, R31, R4 ;  /* 0x0000001f0b1f7223 */ /* 0x000fe20000010004 */
[----:B------:R-:W-:Y:S05]  /*3cd0*/  @!P0 BRA `(.L_x_11199) ;  /* 0x0000361000008947 */ /* 0x000fea0003800000 */
[----:B------:R-:W-:Y:S01]  /*3ce0*/  IMAD R23, R27, c[0x0][0x180], RZ ;  /* 0x000060001b177a24 */ /* 0x000fe200078e02ff */
[C---:B------:R-:W-:Y:S01]  /*3cf0*/  IADD3 R22, R43.reuse, -0x2, RZ ;  /* 0xfffffffe2b167810 */ /* 0x040fe20007ffe0ff */
[C---:B------:R-:W-:Y:S01]  /*3d00*/  IMAD.WIDE.U32 R4, R0.reuse, c[0x0][0x180], RZ ;  /* 0x0000600000047a25 */ /* 0x040fe200078e00ff */
        /* <DEDUP_REMOVED lines=15> */
[----:B------:R-:W-:Y:S02]  /*3e00*/  LEA.HI R4, R43, R43, RZ, 0x1 ;  /* 0x0000002b2b047211 */ /* 0x000fe400078f08ff */
[----:B------:R-:W-:Y:S01]  /*3e10*/  LEA R98, P1, R6, c[0x0][0x228], 0x3 ;  /* 0x00008a0006627a11 */ /* 0x000fe200078218ff */
[----:B------:R-:W-:Y:S01]  /*3e20*/  IMAD R25, R0, c[0x0][0x19c], R25 ;  /* 0x0000670000197a24 */ /* 0x000fe200078e0219 */
[----:B------:R-:W-:Y:S01]  /*3e30*/  LEA R100, P2, R8, c[0x0][0x230], 0x3 ;  /* 0x00008c0008647a11 */ /* 0x000fe200078418ff */
[----:B------:R-:W-:Y:S01]  /*3e40*/  IMAD R65, R0, c[0x0][0x1bc], R65 ;  /* 0x00006f0000417a24 */ /* 0x000fe200078e0241 */
[----:B------:R-:W-:Y:S01]  /*3e50*/  IADD3 R5, R10, -R5, RZ ;  /* 0x800000050a057210 */ /* 0x000fe20007ffe0ff */
[----:B------:R-:W-:Y:S01]  /*3e60*/  FADD.FTZ R85, R87, R87 ;  /* 0x0000005757557221 */ /* 0x000fe20000010000 */
[----:B------:R-:W-:Y:S01]  /*3e70*/  IADD3 R99, R7, R25, RZ ;  /* 0x0000001907637210 */ /* 0x000fe20007ffe0ff */
[----:B------:R-:W-:Y:S01]  /*3e80*/  FADD.FTZ R87, R91, R91 ;  /* 0x0000005b5b577221 */ /* 0x000fe20000010000 */
[----:B------:R-:W-:Y:S01]  /*3e90*/  IADD3 R101, R9, R65, RZ ;  /* 0x0000004109657210 */ /* 0x000fe20007ffe0ff */
[----:B------:R-:W-:Y:S01]  /*3ea0*/  FADD.FTZ R89, R93, R93 ;  /* 0x0000005d5d597221 */ /* 0x000fe20000010000 */
[----:B------:R-:W-:Y:S01]  /*3eb0*/  LOP3.LUT R4, R4, 0x1ffffe, RZ, 0xc0, !PT ;  /* 0x001ffffe04047812 */ /* 0x000fe200078ec0ff */
[----:B------:R-:W-:Y:S01]  /*3ec0*/  FADD.FTZ R91, R95, R95 ;  /* 0x0000005f5f5b7221 */ /* 0x000fe20000010000 */
[----:B------:R-:W-:Y:S01]  /*3ed0*/  LEA.HI.X R99, R6, c[0x0][0x22c], R99, 0x3, P1 ;  /* 0x00008b0006637a11 */ /* 0x000fe200008f1c63 */
[----:B------:R-:W-:Y:S01]  /*3ee0*/  FADD.FTZ R93, R105, R105 ;  /* 0x00000069695d7221 */ /* 0x000fe20000010000 */
[----:B------:R-:W-:Y:S01]  /*3ef0*/  LEA.HI.X R101, R8, c[0x0][0x234], R101, 0x3, P2 ;  /* 0x00008d0008657a11 */ /* 0x000fe200010f1c65 */
[----:B------:R-:W-:Y:S01]  /*3f00*/  IMAD.WIDE R102, R103, 0x10, R18 ;  /* 0x0000001067667825 */ /* 0x000fe200078e0212 */
[----:B------:R-:W-:-:S02]  /*3f10*/  MOV R65, RZ ;  /* 0x000000ff00417202 */ /* 0x000fc40000000f00 */
[----:B------:R-:W-:Y:S01]  /*3f20*/  MOV R105, RZ ;  /* 0x000000ff00697202 */ /* 0x000fe20000000f00 */
[----:B------:R-:W-:Y:S01]  /*3f30*/  FADD.FTZ R83, R83, R83 ;  /* 0x0000005353537221 */ /* 0x000fe20000010000 */
[----:B------:R-:W-:Y:S01]  /*3f40*/  MOV R67, RZ ;  /* 0x000000ff00437202 */ /* 0x000fe20000000f00 */
[----:B------:R-:W-:Y:S01]  /*3f50*/  FADD.FTZ R95, R109, R109 ;  /* 0x0000006d6d5f7221 */ /* 0x000fe20000010000 */
[----:B------:R-:W-:Y:S01]  /*3f60*/  MOV R84, RZ ;  /* 0x000000ff00547202 */ /* 0x000fe20000000f00 */
[----:B------:R-:W-:Y:S01]  /*3f70*/  FADD.FTZ R104, R11, R11 ;  /* 0x0000000b0b687221 */ /* 0x000fe20000010000 */
[----:B------:R-:W-:Y:S02]  /*3f80*/  MOV R69, RZ ;  /* 0x000000ff00457202 */ /* 0x000fe40000000f00 */
[----:B------:R-:W-:Y:S02]  /*3f90*/  MOV R86, RZ ;  /* 0x000000ff00567202 */ /* 0x000fe40000000f00 */
[----:B------:R-:W-:-:S02]  /*3fa0*/  MOV R71, RZ ;  /* 0x000000ff00477202 */ /* 0x000fc40000000f00 */
[----:B------:R-:W-:Y:S02]  /*3fb0*/  MOV R73, RZ ;  /* 0x000000ff00497202 */ /* 0x000fe40000000f00 */
[----:B------:R-:W-:Y:S02]  /*3fc0*/  IADD3 R106, R43, -R4, RZ ;  /* 0x800000042b6a7210 */ /* 0x000fe40007ffe0ff */
[----:B------:R-:W-:Y:S02]  /*3fd0*/  SHF.L.U32 R107, R5, 0x8, RZ ;  /* 0x00000008056b7819 */ /* 0x000fe400000006ff */
.L_x_11214:
[----:B------:R-:W2:Y:S01]  /*3fe0*/  LDG.E.64 R22, [R96.64] ;  /* 0x0000000660167981 */ /* 0x000ea2000c1e1b00 */
[C---:B------:R-:W-:Y:S01]  /*3ff0*/  ISETP.NE.AND P0, PT, R33.reuse, RZ, PT ;  /* 0x000000ff2100720c */ /* 0x040fe20003f05270 */
[----:B------:R-:W-:Y:S01]  /*4000*/  CS2R R10, SRZ ;  /* 0x00000000000a7805 */ /* 0x000fe2000001ff00 */
[----:B------:R-:W-:Y:S02]  /*4010*/  IADD3 R6, R33, 0x200, RZ ;  /* 0x0000020021067810 */ /* 0x000fe40007ffe0ff */
[----:B------:R-:W-:Y:S02]  /*4020*/  ISETP.NE.AND P2, PT, R154, RZ, PT ;  /* 0x000000ff9a00720c */ /* 0x000fe40003f45270 */
[----:B------:R-:W-:-:S02]  /*4030*/  SEL R8, R107, R6, !P0 ;  /* 0x000000066b087207 */ /* 0x000fc40004000000 */
[----:B------:R-:W-:Y:S01]  /*4040*/  ISETP.LT.OR P1, PT, R43, 0x2, P2 ;  /* 0x000000022b00780c */ /* 0x000fe20001721670 */
[----:B------:R-:W-:Y:S01]  /*4050*/  BSSY B0, `(.L_x_11200) ;  /* 0x000009e000007945 */ /* 0x000fe20003800000 */
[----:B--2---:R-:W-:Y:S02]  /*4060*/  FMUL.FTZ R9, R22, 1.4426950216293334961 ;  /* 0x3fb8aa3b16097820 */ /* 0x004fe40000410000 */
[-C--:B------:R-:W-:Y:S02]  /*4070*/  FMUL.FTZ R5, R23, R66.reuse ;  /* 0x0000004217057220 */ /* 0x080fe40000410000 */
[----:B------:R-:W-:Y:S02]  /*4080*/  FMUL.FTZ R4, R9, R66 ;  /* 0x0000004209047220 */ /* 0x000fe40000410000 */
        /* <DEDUP_REMOVED lines=15> */
[----:B-1----:R-:W-:Y:S02]  /*4180*/  FMUL.FTZ R8, R9, R68 ;  /* 0x0000004409087220 */ /* 0x002fe40000410000 */
[----:B------:R-:W-:-:S04]  /*4190*/  FMUL.RZ R117, R108, 0.15915493667125701904 ;  /* 0x3e22f9836c757820 */ /* 0x000fc8000040c000 */
[----:B------:R-:W1:Y:S01]  /*41a0*/  MUFU.EX2 R8, R8 ;  /* 0x0000000800087308 */ /* 0x000e620000000800 */
[C---:B------:R-:W-:Y:S02]  /*41b0*/  FMUL.FTZ R108, R9.reuse, R70 ;  /* 0x00000046096c7220 */ /* 0x040fe40000410000 */
[----:B------:R-:W-:Y:S02]  /*41c0*/  FMUL.RZ R122, R110, 0.15915493667125701904 ;  /* 0x3e22f9836e7a7820 */ /* 0x000fe4000040c000 */
[----:B------:R-:W-:-:S03]  /*41d0*/  FMUL.FTZ R110, R9, R72 ;  /* 0x00000048096e7220 */ /* 0x000fc60000410000 */
[----:B------:R2:W3:Y:S01]  /*41e0*/  MUFU.COS R111, R112 ;  /* 0x00000070006f7308 */ /* 0x0004e20000000000 */
[C---:B------:R-:W-:Y:S02]  /*41f0*/  FMUL.FTZ R124, R9.reuse, R78 ;  /* 0x0000004e097c7220 */ /* 0x040fe40000410000 */
[----:B------:R-:W-:Y:S01]  /*4200*/  FMUL.FTZ R126, R9, R80 ;  /* 0x00000050097e7220 */ /* 0x000fe20000410000 */
[----:B------:R0:W5:Y:S04]  /*4210*/  @!P1 LDG.E.64 R10, [R102.64+0x8] ;  /* 0x00000806660a9981 */ /* 0x000168000c1e1b00 */
[----:B------:R-:W-:Y:S01]  /*4220*/  MUFU.COS R115, R117 ;  /* 0x0000007500737308 */ /* 0x000fe20000000000 */
[----:B--2---:R-:W-:-:S07]  /*4230*/  FMUL.FTZ R112, R23, R74 ;  /* 0x0000004a17707220 */ /* 0x004fce0000410000 */
[----:B------:R2:W-:Y:S01]  /*4240*/  MUFU.EX2 R114, R108 ;  /* 0x0000006c00727308 */ /* 0x0005e20000000800 */
[----:B------:R-:W-:-:S07]  /*4250*/  FMUL.RZ R125, R112, 0.15915493667125701904 ;  /* 0x3e22f983707d7820 */ /* 0x000fce000040c000 */
[----:B------:R-:W-:Y:S01]  /*4260*/  MUFU.SIN R113, R117 ;  /* 0x0000007500717308 */ /* 0x000fe20000000400 */
[----:B--2---:R-:W-:-:S07]  /*4270*/  FMUL.FTZ R108, R23, R76 ;  /* 0x0000004c176c7220 */ /* 0x004fce0000410000 */
[----:B------:R-:W-:Y:S01]  /*4280*/  MUFU.COS R116, R122 ;  /* 0x0000007a00747308 */ /* 0x000fe20000000000 */
[----:B------:R-:W-:-:S07]  /*4290*/  FMUL.RZ R128, R108, 0.15915493667125701904 ;  /* 0x3e22f9836c807820 */ /* 0x000fce000040c000 */
[----:B------:R1:W2:Y:S01]  /*42a0*/  MUFU.EX2 R119, R110 ;  /* 0x0000006e00777308 */ /* 0x0002a20000000800 */
[----:B------:R-:W-:-:S07]  /*42b0*/  FMUL.FTZ R112, R9, R74 ;  /* 0x0000004a09707220 */ /* 0x000fce0000410000 */
[----:B------:R4:W0:Y:S01]  /*42c0*/  MUFU.SIN R118, R122 ;  /* 0x0000007a00767308 */ /* 0x0008220000000400 */
[----:B-1----:R-:W-:Y:S01]  /*42d0*/  FMUL.FTZ R110, R8, R109 ;  /* 0x0000006d086e7220 */ /* 0x002fe20000410000 */
[----:B------:R-:W-:Y:S01]  /*42e0*/  PRMT R109, RZ, 0x5410, R156 ;  /* 0x00005410ff6d7816 */ /* 0x000fe2000000009c */
[----:B----4-:R-:W-:Y:S02]  /*42f0*/  FMUL.FTZ R122, R9, R76 ;  /* 0x0000004c097a7220 */ /* 0x010fe40000410000 */
[----:B------:R-:W-:-:S03]  /*4300*/  FMUL.FTZ R9, R23, R78 ;  /* 0x0000004e17097220 */ /* 0x000fc60000410000 */
[----:B------:R-:W-:Y:S01]  /*4310*/  MUFU.SIN R121, R125 ;  /* 0x0000007d00797308 */ /* 0x000fe20000000400 */
[----:B---3--:R-:W-:Y:S02]  /*4320*/  FMUL.FTZ R108, R8, R111 ;  /* 0x0000006f086c7220 */ /* 0x008fe40000410000 */
[----:B------:R-:W-:Y:S02]  /*4330*/  FMUL.RZ R130, R9, 0.15915493667125701904 ;  /* 0x3e22f98309827820 */ /* 0x000fe4000040c000 */
[----:B------:R-:W-:-:S03]  /*4340*/  FMUL.FTZ R8, R23, R80 ;  /* 0x0000005017087220 */ /* 0x000fc60000410000 */
[----:B------:R1:W-:Y:S01]  /*4350*/  MUFU.COS R117, R125 ;  /* 0x0000007d00757308 */ /* 0x0003e20000000000 */
[----:B--2---:R-:W-:-:S07]  /*4360*/  FMUL.FTZ R116, R119, R116 ;  /* 0x0000007477747220 */ /* 0x004fce0000410000 */
[----:B------:R-:W-:Y:S01]  /*4370*/  MUFU.COS R127, R128 ;  /* 0x00000080007f7308 */ /* 0x000fe20000000000 */
[----:B-1----:R-:W-:-:S07]  /*4380*/  FMUL.FTZ R125, R109, R66 ;  /* 0x000000426d7d7220 */ /* 0x002fce0000410000 */
[----:B------:R-:W1:Y:S01]  /*4390*/  MUFU.EX2 R122, R122 ;  /* 0x0000007a007a7308 */ /* 0x000e620000000800 */
[----:B------:R-:W-:-:S07]  /*43a0*/  FMUL.FTZ R111, R110, R125 ;  /* 0x0000007d6e6f7220 */ /* 0x000fce0000410000 */
[----:B------:R2:W3:Y:S01]  /*43b0*/  MUFU.SIN R123, R128 ;  /* 0x00000080007b7308 */ /* 0x0004e20000000400 */
[----:B0-----:R-:W-:-:S07]  /*43c0*/  FMUL.FTZ R119, R119, R118 ;  /* 0x0000007677777220 */ /* 0x001fce0000410000 */
[----:B------:R0:W4:Y:S01]  /*43d0*/  MUFU.EX2 R120, R112 ;  /* 0x0000007000787308 */ /* 0x0001220000000800 */
[----:B--2---:R-:W-:Y:S02]  /*43e0*/  FMUL.RZ R128, R8, 0.15915493667125701904 ;  /* 0x3e22f98308807820 */ /* 0x004fe4000040c000 */
[----:B------:R-:W-:Y:S02]  /*43f0*/  FMUL.FTZ R8, RZ, R110 ;  /* 0x0000006eff087220 */ /* 0x000fe40000410000 */
[----:B0-----:R-:W-:-:S03]  /*4400*/  FMUL.FTZ R112, R114, R115 ;  /* 0x0000007372707220 */ /* 0x001fc60000410000 */
[----:B------:R-:W-:Y:S01]  /*4410*/  MUFU.EX2 R124, R124 ;  /* 0x0000007c007c7308 */ /* 0x000fe20000000800 */
[----:B------:R-:W-:Y:S02]  /*4420*/  FMUL.FTZ R114, R114, R113 ;  /* 0x0000007172727220 */ /* 0x000fe40000410000 */
[----:B------:R-:W-:Y:S01]  /*4430*/  FFMA.FTZ R118, RZ, R108, R111 ;  /* 0x0000006cff767223 */ /* 0x000fe2000001006f */
[----:B------:R-:W-:-:S04]  /*4440*/  PRMT R111, RZ, 0x5410, R56 ;  /* 0x00005410ff6f7816 */ /* 0x000fc80000000038 */
[----:B------:R-:W0:Y:S01]  /*4450*/  MUFU.COS R113, R130 ;  /* 0x0000008200717308 */ /* 0x000e220000000000 */
[----:B------:R-:W-:-:S07]  /*4460*/  FFMA.FTZ R8, R108, R125, -R8 ;  /* 0x0000007d6c087223 */ /* 0x000fce0000010808 */
[----:B------:R-:W2:Y:S01]  /*4470*/  MUFU.SIN R9, R130 ;  /* 0x0000008200097308 */ /* 0x000ea20000000400 */
[----:B------:R-:W-:Y:S02]  /*4480*/  FFMA.FTZ R131, R111, R68, R8 ;  /* 0x000000446f837223 */ /* 0x000fe40000010008 */
[----:B-1----:R-:W-:Y:S02]  /*4490*/  FMUL.FTZ R115, R122, R127 ;  /* 0x0000007f7a737220 */ /* 0x002fe40000410000 */
[----:B------:R-:W-:-:S03]  /*44a0*/  FADD.FTZ R133, RZ, R118 ;  /* 0x00000076ff857221 */ /* 0x000fc60000010000 */
[----:B------:R-:W-:Y:S01]  /*44b0*/  MUFU.EX2 R126, R126 ;  /* 0x0000007e007e7308 */ /* 0x000fe20000000800 */
[----:B---3--:R-:W-:Y:S02]  /*44c0*/  FMUL.FTZ R122, R122, R123 ;  /* 0x0000007b7a7a7220 */ /* 0x008fe40000410000 */
[----:B------:R-:W-:-:S05]  /*44d0*/  FMUL.FTZ R123, R114, R131 ;  /* 0x00000083727b7220 */ /* 0x000fca0000410000 */
[----:B------:R-:W1:Y:S01]  /*44e0*/  MUFU.COS R129, R128 ;  /* 0x0000008000817308 */ /* 0x000e620000000000 */
[----:B------:R-:W-:Y:S02]  /*44f0*/  FMUL.FTZ R8, R114, R133 ;  /* 0x0000008572087220 */ /* 0x000fe40000410000 */
[----:B----4-:R-:W-:-:S05]  /*4500*/  FMUL.FTZ R117, R120, R117 ;  /* 0x0000007578757220 */ /* 0x010fca0000410000 */
[----:B------:R3:W4:Y:S01]  /*4510*/  MUFU.SIN R127, R128 ;  /* 0x00000080007f7308 */ /* 0x0007220000000400 */
[----:B------:R-:W-:Y:S02]  /*4520*/  FMUL.FTZ R120, R120, R121 ;  /* 0x0000007978787220 */ /* 0x000fe40000410000 */
[C---:B0-----:R-:W-:Y:S01]  /*4530*/  FMUL.FTZ R118, R124.reuse, R113 ;  /* 0x000000717c767220 */ /* 0x041fe20000410000 */
[----:B------:R-:W-:Y:S01]  /*4540*/  PRMT R113, RZ, 0x5410, R57 ;  /* 0x00005410ff717816 */ /* 0x000fe20000000039 */
[----:B--2---:R-:W-:Y:S02]  /*4550*/  FMUL.FTZ R121, R124, R9 ;  /* 0x000000097c797220 */ /* 0x004fe40000410000 */
[C---:B------:R-:W-:Y:S02]  /*4560*/  FFMA.FTZ R133, R112.reuse, R133, R123 ;  /* 0x0000008570857223 */ /* 0x040fe4000001007b */
[----:B------:R-:W-:Y:S02]  /*4570*/  FFMA.FTZ R131, R112, R131, -R8 ;  /* 0x0000008370837223 */ /* 0x000fe40000010808 */
[----:B------:R-:W-:-:S02]  /*4580*/  FMUL.FTZ R9, R25, R110 ;  /* 0x0000006e19097220 */ /* 0x000fc40000410000 */
[C---:B------:R-:W-:Y:S02]  /*4590*/  FMUL.FTZ R8, R24.reuse, R110 ;  /* 0x0000006e18087220 */ /* 0x040fe40000410000 */
[----:B------:R-:W-:Y:S02]  /*45a0*/  FADD.FTZ R133, RZ, R133 ;  /* 0x00000085ff857221 */ /* 0x000fe40000010000 */
[----:B------:R-:W-:Y:S02]  /*45b0*/  FFMA.FTZ R131, R113, R70, R131 ;  /* 0x0000004671837223 */ /* 0x000fe40000010083 */
[-C--:B------:R-:W-:Y:S02]  /*45c0*/  FFMA.FTZ R9, R24, R108.reuse, -R9 ;  /* 0x0000006c18097223 */ /* 0x080fe40000010809 */
[----:B-1----:R-:W-:Y:S02]  /*45d0*/  FMUL.FTZ R123, R126, R129 ;  /* 0x000000817e7b7220 */ /* 0x002fe40000410000 */
[----:B------:R-:W-:-:S02]  /*45e0*/  FFMA.FTZ R129, R25, R108, R8 ;  /* 0x0000006c19817223 */ /* 0x000fc40000010008 */
[C---:B---3--:R-:W-:Y:S02]  /*45f0*/  FMUL.FTZ R128, R119.reuse, R133 ;  /* 0x0000008577807220 */ /* 0x048fe40000410000 */
[----:B------:R-:W-:Y:S02]  /*4600*/  FMUL.FTZ R130, R119, R131 ;  /* 0x0000008377827220 */ /* 0x000fe40000410000 */
[----:B------:R-:W-:Y:S02]  /*4610*/  FMUL.FTZ R8, R114, R9 ;  /* 0x0000000972087220 */ /* 0x000fe40000410000 */
[----:B----4-:R-:W-:Y:S01]  /*4620*/  FMUL.FTZ R124, R126, R127 ;  /* 0x0000007f7e7c7220 */ /* 0x010fe20000410000 */
[----:B------:R-:W-:Y:S01]  /*4630*/  PRMT R127, RZ, 0x5410, R58 ;  /* 0x00005410ff7f7816 */ /* 0x000fe2000000003a */
[C---:B------:R-:W-:Y:S02]  /*4640*/  FFMA.FTZ R128, R116.reuse, R131, -R128 ;  /* 0x0000008374807223 */ /* 0x040fe40000010880 */
[----:B------:R-:W-:-:S02]  /*4650*/  FFMA.FTZ R130, R116, R133, R130 ;  /* 0x0000008574827223 */ /* 0x000fc40000010082 */
[-C--:B------:R-:W-:Y:S02]  /*4660*/  FFMA.FTZ R8, R112, R129.reuse, R8 ;  /* 0x0000008170087223 */ /* 0x080fe40000010008 */
[----:B------:R-:W-:Y:S02]  /*4670*/  FMUL.FTZ R129, R114, R129 ;  /* 0x0000008172817220 */ /* 0x000fe40000410000 */
[----:B------:R-:W-:Y:S02]  /*4680*/  FFMA.FTZ R128, R127, R72, R128 ;  /* 0x000000487f807223 */ /* 0x000fe40000010080 */
[----:B------:R-:W-:Y:S02]  /*4690*/  FADD.FTZ R130, RZ, R130 ;  /* 0x00000082ff827221 */ /* 0x000fe40000010000 */
[----:B------:R-:W-:Y:S02]  /*46a0*/  FFMA.FTZ R129, R112, R9, -R129 ;  /* 0x0000000970817223 */ /* 0x000fe40000010881 */
[----:B------:R-:W-:-:S02]  /*46b0*/  FMUL.FTZ R9, R119, R8 ;  /* 0x0000000877097220 */ /* 0x000fc40000410000 */
[C---:B------:R-:W-:Y:S02]  /*46c0*/  FMUL.FTZ R132, R120.reuse, R128 ;  /* 0x0000008078847220 */ /* 0x040fe40000410000 */
[-C--:B------:R-:W-:Y:S02]  /*46d0*/  FMUL.FTZ R126, R120, R130.reuse ;  /* 0x00000082787e7220 */ /* 0x080fe40000410000 */
[-C--:B------:R-:W-:Y:S02]  /*46e0*/  FMUL.FTZ R131, R119, R129.reuse ;  /* 0x0000008177837220 */ /* 0x080fe40000410000 */
[----:B------:R-:W-:Y:S01]  /*46f0*/  FFMA.FTZ R9, R116, R129, -R9 ;  /* 0x0000008174097223 */ /* 0x000fe20000010809 */
[----:B------:R-:W-:Y:S01]  /*4700*/  PRMT R129, RZ, 0x5410, R59 ;  /* 0x00005410ff817816 */ /* 0x000fe2000000003b */
[C---:B------:R-:W-:Y:S02]  /*4710*/  FFMA.FTZ R132, R117.reuse, R130, R132 ;  /* 0x0000008275847223 */ /* 0x040fe40000010084 */
[----:B------:R-:W-:-:S02]  /*4720*/  FFMA.FTZ R126, R117, R128, -R126 ;  /* 0x00000080757e7223 */ /* 0x000fc4000001087e */
[----:B------:R-:W-:Y:S02]  /*4730*/  FADD.FTZ R132, RZ, R132 ;  /* 0x00000084ff847221 */ /* 0x000fe40000010000 */
[----:B------:R-:W-:Y:S02]  /*4740*/  FFMA.FTZ R128, R129, R74, R126 ;  /* 0x0000004a81807223 */ /* 0x000fe4000001007e */
[----:B------:R-:W-:Y:S02]  /*4750*/  FFMA.FTZ R131, R116, R8, R131 ;  /* 0x0000000874837223 */ /* 0x000fe40000010083 */
[----:B------:R-:W-:Y:S02]  /*4760*/  FMUL.FTZ R126, R120, R9 ;  /* 0x00000009787e7220 */ /* 0x000fe40000410000 */
[----:B------:R-:W-:Y:S02]  /*4770*/  FMUL.FTZ R130, R122, R132 ;  /* 0x000000847a827220 */ /* 0x000fe40000410000 */
[----:B------:R-:W-:-:S02]  /*4780*/  FMUL.FTZ R8, R120, R131 ;  /* 0x0000008378087220 */ /* 0x000fc40000410000 */
[CC--:B------:R-:W-:Y:S02]  /*4790*/  FMUL.FTZ R133, R122.reuse, R128.reuse ;  /* 0x000000807a857220 */ /* 0x0c0fe40000410000 */
[----:B------:R-:W-:Y:S01]  /*47a0*/  FFMA.FTZ R126, R117, R131, R126 ;  /* 0x00000083757e7223 */ /* 0x000fe2000001007e */
[----:B------:R-:W-:Y:S01]  /*47b0*/  PRMT R131, RZ, 0x5410, R60 ;  /* 0x00005410ff837816 */ /* 0x000fe2000000003c */
[----:B------:R-:W-:Y:S02]  /*47c0*/  FFMA.FTZ R130, R115, R128, -R130 ;  /* 0x0000008073827223 */ /* 0x000fe40000010882 */
[----:B------:R-:W-:Y:S02]  /*47d0*/  FFMA.FTZ R8, R117, R9, -R8 ;  /* 0x0000000975087223 */ /* 0x000fe40000010808 */
[----:B------:R-:W-:Y:S02]  /*47e0*/  FFMA.FTZ R133, R115, R132, R133 ;  /* 0x0000008473857223 */ /* 0x000fe40000010085 */
[----:B------:R-:W-:-:S02]  /*47f0*/  FMUL.FTZ R9, R122, R126 ;  /* 0x0000007e7a097220 */ /* 0x000fc40000410000 */
[----:B------:R-:W-:Y:S02]  /*4800*/  FFMA.FTZ R130, R131, R76, R130 ;  /* 0x0000004c83827223 */ /* 0x000fe40000010082 */
[----:B------:R-:W-:Y:S02]  /*4810*/  FADD.FTZ R133, RZ, R133 ;  /* 0x00000085ff857221 */ /* 0x000fe40000010000 */
[-C--:B------:R-:W-:Y:S02]  /*4820*/  FMUL.FTZ R128, R122, R8.reuse ;  /* 0x000000087a807220 */ /* 0x080fe40000410000 */
[----:B------:R-:W-:Y:S02]  /*4830*/  FFMA.FTZ R9, R115, R8, -R9 ;  /* 0x0000000873097223 */ /* 0x000fe40000010809 */
[C---:B------:R-:W-:Y:S02]  /*4840*/  FMUL.FTZ R8, R121.reuse, R130 ;  /* 0x0000008279087220 */ /* 0x040fe40000410000 */
[----:B------:R-:W-:-:S02]  /*4850*/  FMUL.FTZ R137, R121, R133 ;  /* 0x0000008579897220 */ /* 0x000fc40000410000 */
[----:B------:R-:W-:Y:S02]  /*4860*/  FFMA.FTZ R128, R115, R126, R128 ;  /* 0x0000007e73807223 */ /* 0x000fe40000010080 */
[C---:B------:R-:W-:Y:S02]  /*4870*/  FMUL.FTZ R135, R121.reuse, R9 ;  /* 0x0000000979877220 */ /* 0x040fe40000410000 */
[C---:B------:R-:W-:Y:S01]  /*4880*/  FFMA.FTZ R8, R118.reuse, R133, R8 ;  /* 0x0000008576087223 */ /* 0x040fe20000010008 */
[----:B------:R-:W-:Y:S01]  /*4890*/  PRMT R133, RZ, 0x5410, R61 ;  /* 0x00005410ff857816 */ /* 0x000fe2000000003d */
[C---:B------:R-:W-:Y:S02]  /*48a0*/  FFMA.FTZ R137, R118.reuse, R130, -R137 ;  /* 0x0000008276897223 */ /* 0x040fe40000010889 */
[-C--:B------:R-:W-:Y:S02]  /*48b0*/  FFMA.FTZ R135, R118, R128.reuse, R135 ;  /* 0x0000008076877223 */ /* 0x080fe40000010087 */
[----:B------:R-:W-:Y:S01]  /*48c0*/  FMUL.FTZ R128, R121, R128 ;  /* 0x0000008079807220 */ /* 0x000fe20000410000 */
[----:B------:R-:W-:Y:S01]  /*48d0*/  ISETP.NE.AND P1, PT, R33, 0x1f, PT ;  /* 0x0000001f2100780c */ /* 0x000fe20003f25270 */
[----:B------:R-:W-:-:S02]  /*48e0*/  FFMA.FTZ R137, R133, R78, R137 ;  /* 0x0000004e85897223 */ /* 0x000fc40000010089 */
[----:B------:R-:W-:Y:S02]  /*48f0*/  FFMA.FTZ R128, R118, R9, -R128 ;  /* 0x0000000976807223 */ /* 0x000fe40000010880 */
[----:B------:R-:W-:Y:S02]  /*4900*/  FADD.FTZ R8, RZ, R8 ;  /* 0x00000008ff087221 */ /* 0x000fe40000010000 */
[C---:B------:R-:W-:Y:S02]  /*4910*/  FMUL.FTZ R9, R124.reuse, R137 ;  /* 0x000000897c097220 */ /* 0x040fe40000410000 */
[C---:B------:R-:W-:Y:S02]  /*4920*/  FMUL.FTZ R126, R124.reuse, R135 ;  /* 0x000000877c7e7220 */ /* 0x040fe40000410000 */
[----:B------:R-:W-:Y:S02]  /*4930*/  FFMA.FTZ R9, R123, R8, R9 ;  /* 0x000000087b097223 */ /* 0x000fe40000010009 */
[----:B------:R-:W-:-:S02]  /*4940*/  FMUL.FTZ R130, R124, R128 ;  /* 0x000000807c827220 */ /* 0x000fc40000410000 */
[C---:B------:R-:W-:Y:S02]  /*4950*/  FFMA.FTZ R126, R123.reuse, R128, -R126 ;  /* 0x000000807b7e7223 */ /* 0x040fe4000001087e */
[----:B------:R-:W-:Y:S02]  /*4960*/  FMUL.FTZ R132, R124, R8 ;  /* 0x000000087c847220 */ /* 0x000fe40000410000 */
[----:B------:R-:W-:Y:S02]  /*4970*/  FADD.FTZ R128, RZ, R9 ;  /* 0x00000009ff807221 */ /* 0x000fe40000010000 */
[----:B------:R0:W1:Y:S01]  /*4980*/  @P1 LDS.64 R8, [R33.X8+0x1678] ;  /* 0x0016780021081984 */ /* 0x0000620000008a00 */
[C---:B------:R-:W-:Y:S01]  /*4990*/  FFMA.FTZ R134, R123.reuse, R135, R130 ;  /* 0x000000877b867223 */ /* 0x040fe20000010082 */
[----:B------:R-:W-:Y:S01]  /*49a0*/  PRMT R135, RZ, 0x5410, R62 ;  /* 0x00005410ff877816 */ /* 0x000fe2000000003e */
[----:B------:R-:W-:-:S04]  /*49b0*/  FFMA.FTZ R132, R123, R137, -R132 ;  /* 0x000000897b847223 */ /* 0x000fc80000010884 */
[----:B------:R-:W-:Y:S01]  /*49c0*/  FFMA.FTZ R130, R135, R80, R132 ;  /* 0x0000005087827223 */ /* 0x000fe20000010084 */
[----:B------:R-:W-:Y:S05]  /*49d0*/  @P1 BRA `(.L_x_11201) ;  /* 0x0000005000001947 */ /* 0x000fea0003800000 */
[----:B0-----:R-:W-:Y:S01]  /*49e0*/  ISETP.NE.AND P3, PT, R43, c[0x0][0x174], PT ;  /* 0x00005d002b007a0c */ /* 0x001fe20003f65270 */
[----:B-1----:R-:W-:Y:S01]  /*49f0*/  HFMA2.MMA R9, -RZ, RZ, 0, 0 ;  /* 0x00000000ff097435 */ /* 0x002fe200000001ff */
[----:B------:R-:W-:-:S11]  /*4a00*/  MOV R8, 0x3f800000 ;  /* 0x3f80000000087802 */ /* 0x000fd60000000f00 */
[----:B------:R-:W-:-:S05]  /*4a10*/  @P3 LEA R132, R106, R105, 0xb ;  /* 0x000000696a843211 */ /* 0x000fca00078e58ff */
[----:B------:R0:W1:Y:S02]  /*4a20*/  @P3 LDS.64 R8, [R132+0x670] ;  /* 0x0006700084083984 */ /* 0x0000640000000a00 */
.L_x_11201:
[----:B0-----:R-:W-:Y:S05]  /*4a30*/  BSYNC B0 ;  /* 0x0000000000007941 */ /* 0x001fea0003800000 */
.L_x_11200:
[----:B------:R-:W0:Y:S01]  /*4a40*/  SHFL.UP PT, R143, R130, 0x1, RZ ;  /* 0x04200000828f7989 */ /* 0x000e2200000e00ff */
[----:B------:R-:W-:Y:S01]  /*4a50*/  ISETP.GE.AND P3, PT, R34, 0x1, PT ;  /* 0x000000012200780c */ /* 0x000fe20003f66270 */
[CC--:B-----5:R-:W-:Y:S01]  /*4a60*/  FMUL.FTZ R137, R5.reuse, R7.reuse ;  /* 0x0000000705897220 */ /* 0x0e0fe20000410000 */
[----:B------:R-:W-:Y:S01]  /*4a70*/  ISETP.NE.AND P6, PT, R154, 0x1f, PT ;  /* 0x0000001f9a00780c */ /* 0x000fe20003fc5270 */
[----:B------:R-:W2:Y:S01]  /*4a80*/  SHFL.UP PT, R139, R126, 0x1, RZ ;  /* 0x042000007e8b7989 */ /* 0x000ea200000e00ff */
[-C--:B------:R-:W-:Y:S01]  /*4a90*/  FMUL.FTZ R140, R5, R6.reuse ;  /* 0x00000006058c7220 */ /* 0x080fe20000410000 */
[----:B------:R-:W-:Y:S01]  /*4aa0*/  ISETP.GE.OR P2, PT, R43, c[0x0][0x174], P2 ;  /* 0x00005d002b007a0c */ /* 0x000fe20001746670 */
[C---:B------:R-:W-:Y:S01]  /*4ab0*/  FFMA.FTZ R132, R4.reuse, R6, -R137 ;  /* 0x0000000604847223 */ /* 0x040fe20000010889 */
[----:B------:R-:W3:Y:S01]  /*4ac0*/  SHFL.UP PT, R145, R128, 0x1, RZ ;  /* 0x0420000080917989 */ /* 0x000ee200000e00ff */
[----:B------:R-:W-:Y:S01]  /*4ad0*/  FFMA.FTZ R140, R4, R7, R140 ;  /* 0x00000007048c7223 */ /* 0x000fe2000001008c */
[----:B------:R-:W-:Y:S01]  /*4ae0*/  BSSY B0, `(.L_x_11202) ;  /* 0x00000c1000007945 */ /* 0x000fe20003800000 */
[C---:B------:R-:W-:Y:S01]  /*4af0*/  ISETP.GT.U32.AND P4, PT, R154.reuse, 0x17, PT ;  /* 0x000000179a00780c */ /* 0x040fe20003f84070 */
[----:B------:R-:W4:Y:S01]  /*4b00*/  SHFL.UP PT, R141, R134, 0x1, RZ ;  /* 0x04200000868d7989 */ /* 0x000f2200000e00ff */
[----:B------:R-:W-:-:S03]  /*4b10*/  ISETP.GT.U32.AND P5, PT, R154, 0xf, PT ;  /* 0x0000000f9a00780c */ /* 0x000fc60003fa4070 */
[----:B------:R-:W-:Y:S04]  /*4b20*/  SHFL.IDX PT, R10, R10, RZ, 0x1f ;  /* 0x00001fff0a0a7589 */ /* 0x000fe800000e0000 */
[----:B------:R-:W-:Y:S01]  /*4b30*/  SHFL.IDX PT, R11, R11, RZ, 0x1f ;  /* 0x00001fff0b0b7589 */ /* 0x000fe200000e0000 */
[C---:B0-----:R-:W-:Y:S02]  /*4b40*/  FMUL.FTZ R138, R134.reuse, R143 ;  /* 0x0000008f868a7220 */ /* 0x041fe40000410000 */
[C---:B--2---:R-:W-:Y:S02]  /*4b50*/  FMUL.FTZ R5, R134.reuse, R139 ;  /* 0x0000008b86057220 */ /* 0x044fe40000410000 */
[-C--:B---3--:R-:W-:Y:S02]  /*4b60*/  FMUL.FTZ R136, R134, R145.reuse ;  /* 0x0000009186887220 */ /* 0x088fe40000410000 */
[----:B------:R-:W-:-:S02]  /*4b70*/  FFMA.FTZ R145, R126, R145, R138 ;  /* 0x000000917e917223 */ /* 0x000fc4000001008a */
[C---:B----4-:R-:W-:Y:S02]  /*4b80*/  FFMA.FTZ R5, R126.reuse, R141, R5 ;  /* 0x0000008d7e057223 */ /* 0x050fe40000010005 */
[----:B------:R-:W-:Y:S02]  /*4b90*/  FFMA.FTZ R143, R126, R143, -R136 ;  /* 0x0000008f7e8f7223 */ /* 0x000fe40000010888 */
        /* <DEDUP_REMOVED lines=12> */
[----:B------:R-:W2:Y:S01]  /*4c60*/  SHFL.UP PT, R7, R130, 0x2, RZ ;  /* 0x0440000082077989 */ /* 0x000ea200000e00ff */
[C---:B------:R-:W-:Y:S02]  /*4c70*/  FMUL.FTZ R141, R124.reuse, R138 ;  /* 0x0000008a7c8d7220 */ /* 0x040fe40000410000 */
[----:B------:R-:W-:Y:S01]  /*4c80*/  FFMA.FTZ R143, -R124, R136, -R137 ;  /* 0x000000887c8f7223 */ /* 0x000fe20000010989 */
[----:B------:R-:W3:Y:S01]  /*4c90*/  SHFL.UP PT, R4, R126, 0x2, RZ ;  /* 0x044000007e047989 */ /* 0x000ee200000e00ff */
[----:B------:R-:W-:Y:S02]  /*4ca0*/  FMUL.FTZ R137, R95, R132 ;  /* 0x000000845f897220 */ /* 0x000fe40000410000 */
[----:B------:R-:W-:Y:S02]  /*4cb0*/  FFMA.FTZ R142, R123, R136, -R141 ;  /* 0x000000887b8e7223 */ /* 0x000fe4000001088d */
[----:B------:R-:W-:-:S02]  /*4cc0*/  FADD.FTZ R143, -R134, R143 ;  /* 0x0000008f868f7221 */ /* 0x000fc40000010100 */
[----:B------:R-:W-:Y:S02]  /*4cd0*/  FADD.FTZ R142, R137, R142 ;  /* 0x0000008e898e7221 */ /* 0x000fe40000010000 */
[CC--:B------:R-:W-:Y:S02]  /*4ce0*/  FMUL.FTZ R141, R121.reuse, -R143.reuse ;  /* 0x8000008f798d7220 */ /* 0x0c0fe40000410000 */
[-C--:B------:R-:W-:Y:S02]  /*4cf0*/  FMUL.FTZ R145, R121, -R142.reuse ;  /* 0x8000008e79917220 */ /* 0x080fe40000410000 */
[C---:B------:R-:W-:Y:S02]  /*4d00*/  FFMA.FTZ R146, R118.reuse, R142, -R141 ;  /* 0x0000008e76927223 */ /* 0x040fe4000001088d */
[----:B------:R-:W-:Y:S02]  /*4d10*/  FFMA.FTZ R148, R118, R143, R145 ;  /* 0x0000008f76947223 */ /* 0x000fe40000010091 */
[----:B0-----:R-:W-:-:S02]  /*4d20*/  FMUL.FTZ R142, R5, R139 ;  /* 0x0000008b058e7220 */ /* 0x001fc40000410000 */
[CC--:B--2---:R-:W-:Y:S02]  /*4d30*/  FMUL.FTZ R144, R5.reuse, R7.reuse ;  /* 0x0000000705907220 */ /* 0x0c4fe40000410000 */
[C---:B------:R-:W-:Y:S02]  /*4d40*/  FFMA.FTZ R143, R126.reuse, R7, -R142 ;  /* 0x000000077e8f7223 */ /* 0x040fe4000001088e */
[C---:B---3--:R-:W-:Y:S02]  /*4d50*/  FMUL.FTZ R141, R5.reuse, R4 ;  /* 0x00000004058d7220 */ /* 0x048fe40000410000 */
[-C--:B------:R-:W-:Y:S02]  /*4d60*/  FMUL.FTZ R7, R5, R6.reuse ;  /* 0x0000000605077220 */ /* 0x080fe40000410000 */
[C---:B------:R-:W-:Y:S02]  /*4d70*/  FFMA.FTZ R145, R126.reuse, R139, R144 ;  /* 0x0000008b7e917223 */ /* 0x040fe40000010090 */
[----:B------:R-:W-:-:S02]  /*4d80*/  FFMA.FTZ R6, R126, R6, R141 ;  /* 0x000000067e067223 */ /* 0x000fc4000001008d */
[----:B------:R-:W-:Y:S02]  /*4d90*/  @P3 FFMA.FTZ R126, R126, R4, -R7 ;  /* 0x000000047e7e3223 */ /* 0x000fe40000010807 */
[----:B------:R-:W-:Y:S01]  /*4da0*/  @P3 FADD.FTZ R128, R128, R145 ;  /* 0x0000009180803221 */ /* 0x000fe20000010000 */
[----:B------:R-:W-:Y:S01]  /*4db0*/  FSEL R6, R5, R6, !P3 ;  /* 0x0000000605067208 */ /* 0x000fe20005800000 */
[----:B------:R-:W-:Y:S01]  /*4dc0*/  @P3 FADD.FTZ R130, R130, R143 ;  /* 0x0000008f82823221 */ /* 0x000fe20000010000 */
[----:B------:R-:W-:Y:S01]  /*4dd0*/  SHFL.UP PT, R5, R126, 0x4, RZ ;  /* 0x048000007e057989 */ /* 0x000fe200000e00ff */
[C---:B------:R-:W-:Y:S01]  /*4de0*/  FMUL.FTZ R141, R93.reuse, R140 ;  /* 0x0000008c5d8d7220 */ /* 0x040fe20000410000 */
[----:B------:R-:W-:Y:S01]  /*4df0*/  ISETP.GE.AND P3, PT, R34, 0x4, PT ;  /* 0x000000042200780c */ /* 0x000fe20003f66270 */
[----:B------:R-:W-:Y:S01]  /*4e00*/  FMUL.FTZ R139, R93, R132 ;  /* 0x000000845d8b7220 */ /* 0x000fe20000410000 */
[----:B------:R-:W0:Y:S01]  /*4e10*/  SHFL.UP PT, R147, R128, 0x4, RZ ;  /* 0x0480000080937989 */ /* 0x000e2200000e00ff */
[----:B------:R-:W-:-:S02]  /*4e20*/  FADD.FTZ R148, -R141, R148 ;  /* 0x000000948d947221 */ /* 0x000fc40000010100 */
[----:B------:R-:W-:Y:S01]  /*4e30*/  FADD.FTZ R146, R139, R146 ;  /* 0x000000928b927221 */ /* 0x000fe20000010000 */
[----:B------:R-:W2:Y:S01]  /*4e40*/  SHFL.UP PT, R145, R130, 0x4, RZ ;  /* 0x0480000082917989 */ /* 0x000ea200000e00ff */
[C---:B------:R-:W-:Y:S02]  /*4e50*/  FMUL.FTZ R4, R122.reuse, -R148 ;  /* 0x800000947a047220 */ /* 0x040fe40000410000 */
[-C--:B------:R-:W-:Y:S01]  /*4e60*/  FMUL.FTZ R142, R122, -R146.reuse ;  /* 0x800000927a8e7220 */ /* 0x080fe20000410000 */
[----:B------:R-:W3:Y:S01]  /*4e70*/  SHFL.UP PT, R7, R6, 0x4, RZ ;  /* 0x0480000006077989 */ /* 0x000ee200000e00ff */
[C---:B------:R-:W-:Y:S02]  /*4e80*/  FFMA.FTZ R146, R115.reuse, R146, -R4 ;  /* 0x0000009273927223 */ /* 0x040fe40000010804 */
[----:B------:R-:W-:Y:S02]  /*4e90*/  FFMA.FTZ R149, R115, R148, R142 ;  /* 0x0000009473957223 */ /* 0x000fe4000001008e */
[----:B------:R-:W-:-:S02]  /*4ea0*/  FMUL.FTZ R142, R91, R140 ;  /* 0x0000008c5b8e7220 */ /* 0x000fc40000410000 */
[----:B------:R-:W-:Y:S02]  /*4eb0*/  FMUL.FTZ R143, R91, R132 ;  /* 0x000000845b8f7220 */ /* 0x000fe40000410000 */
[C---:B-1----:R-:W-:Y:S02]  /*4ec0*/  FMUL.FTZ R4, R124.reuse, R9 ;  /* 0x000000097c047220 */ /* 0x042fe40000410000 */
[-C--:B------:R-:W-:Y:S02]  /*4ed0*/  FMUL.FTZ R144, R124, -R8.reuse ;  /* 0x800000087c907220 */ /* 0x080fe40000410000 */
[----:B------:R-:W-:Y:S02]  /*4ee0*/  FADD.FTZ R148, -R142, R149 ;  /* 0x000000958e947221 */ /* 0x000fe40000010100 */
[----:B------:R-:W-:Y:S02]  /*4ef0*/  FADD.FTZ R146, R143, R146 ;  /* 0x000000928f927221 */ /* 0x000fe40000010000 */
[----:B------:R-:W-:-:S02]  /*4f00*/  FFMA.FTZ R4, R123, R8, -R4 ;  /* 0x000000087b047223 */ /* 0x000fc40000010804 */
[----:B------:R-:W-:Y:S02]  /*4f10*/  FFMA.FTZ R144, R123, -R9, R144 ;  /* 0x800000097b907223 */ /* 0x000fe40000010090 */
[C---:B------:R-:W-:Y:S02]  /*4f20*/  FMUL.FTZ R150, R120.reuse, -R148 ;  /* 0x8000009478967220 */ /* 0x040fe40000410000 */
[----:B------:R-:W-:Y:S02]  /*4f30*/  FMUL.FTZ R152, R120, -R146 ;  /* 0x8000009278987220 */ /* 0x000fe40000410000 */
[C---:B------:R-:W-:Y:S02]  /*4f40*/  FMUL.FTZ R151, R121.reuse, -R4 ;  /* 0x8000000479977220 */ /* 0x040fe40000410000 */
[----:B------:R-:W-:Y:S02]  /*4f50*/  FMUL.FTZ R149, R121, -R144 ;  /* 0x8000009079957220 */ /* 0x000fe40000410000 */
[----:B------:R-:W-:-:S02]  /*4f60*/  FFMA.FTZ R153, R117, R146, -R150 ;  /* 0x0000009275997223 */ /* 0x000fc40000010896 */
[----:B------:R-:W-:Y:S02]  /*4f70*/  FFMA.FTZ R152, R117, R148, R152 ;  /* 0x0000009475987223 */ /* 0x000fe40000010098 */
[C---:B------:R-:W-:Y:S02]  /*4f80*/  FFMA.FTZ R151, R118.reuse, R144, R151 ;  /* 0x0000009076977223 */ /* 0x040fe40000010097 */
[----:B------:R-:W-:Y:S02]  /*4f90*/  FFMA.FTZ R149, R118, R4, -R149 ;  /* 0x0000000476957223 */ /* 0x000fe40000010895 */
        /* <DEDUP_REMOVED lines=9> */
[----:B------:R-:W-:-:S02]  /*5030*/  @P3 FADD.FTZ R130, R130, R145 ;  /* 0x0000009182823221 */ /* 0x000fc40000010000 */
[----:B------:R-:W-:Y:S01]  /*5040*/  @P3 FADD.FTZ R128, R128, R147 ;  /* 0x0000009380803221 */ /* 0x000fe20000010000 */
[----:B------:R-:W0:Y:S01]  /*5050*/  SHFL.UP PT, R4, R126, 0x8, RZ ;  /* 0x050000007e047989 */ /* 0x000e2200000e00ff */
[C---:B------:R-:W-:Y:S01]  /*5060*/  FMUL.FTZ R146, R89.reuse, R132 ;  /* 0x0000008459927220 */ /* 0x040fe20000410000 */
[----:B------:R-:W-:Y:S01]  /*5070*/  ISETP.GE.AND P3, PT, R34, 0x8, PT ;  /* 0x000000082200780c */ /* 0x000fe20003f66270 */
[----:B------:R-:W-:Y:S01]  /*5080*/  FMUL.FTZ R145, R89, R140 ;  /* 0x0000008c59917220 */ /* 0x000fe20000410000 */
[----:B------:R-:W1:Y:S01]  /*5090*/  SHFL.UP PT, R6, R130, 0x8, RZ ;  /* 0x0500000082067989 */ /* 0x000e6200000e00ff */
[----:B------:R-:W-:Y:S02]  /*50a0*/  FMUL.FTZ R148, R122, -R151 ;  /* 0x800000977a947220 */ /* 0x000fe40000410000 */
[----:B------:R-:W-:Y:S01]  /*50b0*/  FADD.FTZ R153, R146, R153 ;  /* 0x0000009992997221 */ /* 0x000fe20000010000 */
[----:B------:R-:W2:Y:S01]  /*50c0*/  SHFL.UP PT, R144, R128, 0x8, RZ ;  /* 0x0500000080907989 */ /* 0x000ea200000e00ff */
[----:B------:R-:W-:-:S02]  /*50d0*/  FADD.FTZ R152, -R145, R152 ;  /* 0x0000009891987221 */ /* 0x000fc40000010100 */
[-C--:B------:R-:W-:Y:S01]  /*50e0*/  FMUL.FTZ R150, R122, -R149.reuse ;  /* 0x800000957a967220 */ /* 0x080fe20000410000 */
[----:B------:R-:W3:Y:S01]  /*50f0*/  SHFL.UP PT, R5, R7, 0x8, RZ ;  /* 0x0500000007057989 */ /* 0x000ee200000e00ff */
[----:B------:R-:W-:Y:S02]  /*5100*/  FFMA.FTZ R149, R115, R149, -R148 ;  /* 0x0000009573957223 */ /* 0x000fe40000010894 */
[C---:B------:R-:W-:Y:S02]  /*5110*/  FMUL.FTZ R155, R119.reuse, -R153 ;  /* 0x80000099779b7220 */ /* 0x040fe40000410000 */
[----:B------:R-:W-:Y:S02]  /*5120*/  FMUL.FTZ R147, R119, -R152 ;  /* 0x8000009877937220 */ /* 0x000fe40000410000 */
[----:B------:R-:W-:Y:S02]  /*5130*/  FFMA.FTZ R150, R115, R151, R150 ;  /* 0x0000009773967223 */ /* 0x000fe40000010096 */
[----:B------:R-:W-:-:S02]  /*5140*/  FMUL.FTZ R151, R120, -R149 ;  /* 0x8000009578977220 */ /* 0x000fc40000410000 */
[C---:B------:R-:W-:Y:S02]  /*5150*/  FFMA.FTZ R160, R116.reuse, R152, R155 ;  /* 0x0000009874a07223 */ /* 0x040fe4000001009b */
[----:B------:R-:W-:Y:S02]  /*5160*/  FFMA.FTZ R153, R116, R153, -R147 ;  /* 0x0000009974997223 */ /* 0x000fe40000010893 */
[----:B------:R-:W-:Y:S02]  /*5170*/  FMUL.FTZ R152, R120, -R150 ;  /* 0x8000009678987220 */ /* 0x000fe40000410000 */
[C---:B------:R-:W-:Y:S02]  /*5180*/  FMUL.FTZ R147, R87.reuse, R140 ;  /* 0x0000008c57937220 */ /* 0x040fe40000410000 */
[----:B------:R-:W-:Y:S02]  /*5190*/  FMUL.FTZ R148, R87, R132 ;  /* 0x0000008457947220 */ /* 0x000fe40000410000 */
[----:B------:R-:W-:-:S02]  /*51a0*/  FFMA.FTZ R155, R117, R150, R151 ;  /* 0x00000096759b7223 */ /* 0x000fc40000010097 */
[----:B------:R-:W-:Y:S02]  /*51b0*/  FFMA.FTZ R152, R117, R149, -R152 ;  /* 0x0000009575987223 */ /* 0x000fe40000010898 */
[----:B------:R-:W-:Y:S02]  /*51c0*/  FADD.FTZ R157, -R147, R160 ;  /* 0x000000a0939d7221 */ /* 0x000fe40000010100 */
[----:B------:R-:W-:Y:S02]  /*51d0*/  FADD.FTZ R153, R148, R153 ;  /* 0x0000009994997221 */ /* 0x000fe40000010000 */
        /* <DEDUP_REMOVED lines=9> */
[CC--:B---3--:R-:W-:Y:S02]  /*5270*/  FFMA.FTZ R150, R126.reuse, R5.reuse, R149 ;  /* 0x000000057e967223 */ /* 0x0c8fe40000010095 */
        /* <DEDUP_REMOVED lines=9> */
[----:B------:R-:W-:Y:S01]  /*5310*/  MOV R4, 0x3f800000 ;  /* 0x3f80000000047802 */ /* 0x000fe20000000f00 */
[----:B------:R-:W-:Y:S01]  /*5320*/  @P3 FADD.FTZ R130, R130, R151 ;  /* 0x0000009782823221 */ /* 0x000fe20000010000 */
[----:B------:R-:W0:Y:S01]  /*5330*/  SHFL.UP PT, R153, R126, 0x10, RZ ;  /* 0x060000007e997989 */ /* 0x000e2200000e00ff */
[C---:B------:R-:W-:Y:S01]  /*5340*/  FMUL.FTZ R151, R85.reuse, R140 ;  /* 0x0000008c55977220 */ /* 0x040fe20000410000 */
[----:B------:R-:W-:Y:S01]  /*5350*/  ISETP.GE.AND P3, PT, R34, 0x10, PT ;  /* 0x000000102200780c */ /* 0x000fe20003f66270 */
[----:B------:R-:W-:Y:S01]  /*5360*/  FMUL.FTZ R150, R85, R132 ;  /* 0x0000008455967220 */ /* 0x000fe20000410000 */
[----:B------:R-:W1:Y:S01]  /*5370*/  SHFL.UP PT, R157, R128, 0x10, RZ ;  /* 0x06000000809d7989 */ /* 0x000e6200000e00ff */
[----:B------:R-:W-:-:S02]  /*5380*/  FADD.FTZ R167, -R151, R160 ;  /* 0x000000a097a77221 */ /* 0x000fc40000010100 */
[----:B------:R-:W-:Y:S01]  /*5390*/  FMUL.FTZ R7, R114, -R159 ;  /* 0x8000009f72077220 */ /* 0x000fe20000410000 */
[----:B------:R-:W2:Y:S01]  /*53a0*/  SHFL.UP PT, R155, R130, 0x10, RZ ;  /* 0x06000000829b7989 */ /* 0x000ea200000e00ff */
[----:B------:R-:W-:Y:S02]  /*53b0*/  FADD.FTZ R163, R150, R163 ;  /* 0x000000a396a37221 */ /* 0x000fe40000010000 */
[----:B------:R-:W-:Y:S01]  /*53c0*/  FMUL.FTZ R144, R110, -R167 ;  /* 0x800000a76e907220 */ /* 0x000fe20000410000 */
[----:B------:R-:W3:Y:S01]  /*53d0*/  SHFL.UP PT, R149, R152, 0x10, RZ ;  /* 0x0600000098957989 */ /* 0x000ee200000e00ff */
[-C--:B------:R-:W-:Y:S02]  /*53e0*/  FFMA.FTZ R165, R112, R161.reuse, R7 ;  /* 0x000000a170a57223 */ /* 0x080fe40000010007 */
[----:B------:R-:W-:Y:S01]  /*53f0*/  FMUL.FTZ R161, R114, -R161 ;  /* 0x800000a172a17220 */ /* 0x000fe20000410000 */
[----:B------:R-:W-:Y:S01]  /*5400*/  CS2R R6, SRZ ;  /* 0x0000000000067805 */ /* 0x000fe2000001ff00 */
[----:B------:R-:W-:-:S02]  /*5410*/  FFMA.FTZ R164, R108, R163, -R144 ;  /* 0x000000a36ca47223 */ /* 0x000fc40000010890 */
[----:B------:R-:W-:Y:S02]  /*5420*/  FMUL.FTZ R163, R110, -R163 ;  /* 0x800000a36ea37220 */ /* 0x000fe40000410000 */
[----:B------:R-:W-:Y:S01]  /*5430*/  FFMA.FTZ R161, R112, R159, -R161 ;  /* 0x0000009f70a17223 */ /* 0x000fe200000108a1 */
[----:B------:R-:W4:Y:S01]  /*5440*/  @!P2 LDS.128 R4, [UR4+0x1770] ;  /* 0x00177004ff04a984 */ /* 0x000f220008000c00 */
[----:B------:R-:W-:Y:S01]  /*5450*/  FMUL.FTZ R144, R110, -R165 ;  /* 0x800000a56e907220 */ /* 0x000fe20000410000 */
[----:B------:R-:W-:Y:S01]  /*5460*/  ISETP.GT.U32.AND P2, PT, R154, 0x1d, PT ;  /* 0x0000001d9a00780c */ /* 0x000fe20003f44070 */
[----:B0-----:R-:W-:Y:S02]  /*5470*/  FMUL.FTZ R159, R152, R153 ;  /* 0x00000099989f7220 */ /* 0x001fe40000410000 */
[C---:B------:R-:W-:Y:S02]  /*5480*/  FFMA.FTZ R167, R108.reuse, R167, R163 ;  /* 0x000000a76ca77223 */ /* 0x040fe400000100a3 */
[----:B------:R-:W-:-:S02]  /*5490*/  FFMA.FTZ R144, R108, R161, -R144 ;  /* 0x000000a16c907223 */ /* 0x000fc40000010890 */
[----:B------:R-:W-:Y:S02]  /*54a0*/  FMUL.FTZ R162, R110, -R161 ;  /* 0x800000a16ea27220 */ /* 0x000fe40000410000 */
[C---:B-1----:R-:W-:Y:S02]  /*54b0*/  FMUL.FTZ R160, R152.reuse, R157 ;  /* 0x0000009d98a07220 */ /* 0x042fe40000410000 */
[----:B--2---:R-:W-:Y:S02]  /*54c0*/  FMUL.FTZ R161, R152, R155 ;  /* 0x0000009b98a17220 */ /* 0x004fe40000410000 */
[-C--:B---3--:R-:W-:Y:S02]  /*54d0*/  FFMA.FTZ R163, R126, R149.reuse, R159 ;  /* 0x000000957ea37223 */ /* 0x088fe4000001009f */
[----:B------:R-:W-:Y:S02]  /*54e0*/  FMUL.FTZ R159, R152, R149 ;  /* 0x00000095989f7220 */ /* 0x000fe40000410000 */
[----:B------:R-:W-:Y:S01]  /*54f0*/  FFMA.FTZ R155, R126, R155, -R160 ;  /* 0x0000009b7e9b7223 */ /* 0x000fe200000108a0 */
[----:B------:R-:W-:Y:S01]  /*5500*/  FSEL R163, R152, R163, !P3 ;  /* 0x000000a398a37208 */ /* 0x000fe20005800000 */
[C---:B------:R-:W-:Y:S01]  /*5510*/  FFMA.FTZ R161, R126.reuse, R157, R161 ;  /* 0x0000009d7ea17223 */ /* 0x040fe200000100a1 */
[----:B------:R0:W1:Y:S01]  /*5520*/  SHFL.DOWN PT, R160, R144, 0x1, 0x1f ;  /* 0x08201f0090a07f89 */ /* 0x00006200000e0000 */
[----:B------:R-:W-:-:S02]  /*5530*/  @P3 FFMA.FTZ R126, R126, R153, -R159 ;  /* 0x000000997e7e3223 */ /* 0x000fc4000001089f */
[C---:B------:R-:W-:Y:S01]  /*5540*/  FMUL.FTZ R153, R83.reuse, R132 ;  /* 0x0000008453997220 */ /* 0x040fe20000410000 */
[----:B------:R-:W2:Y:S01]  /*5550*/  SHFL.UP PT, R163, R163, 0x1, RZ ;  /* 0x04200000a3a37989 */ /* 0x000ea200000e00ff */
[----:B------:R-:W-:Y:S02]  /*5560*/  FMUL.FTZ R152, R83, R140 ;  /* 0x0000008c53987220 */ /* 0x000fe40000410000 */
[----:B------:R-:W-:Y:S01]  /*5570*/  @P3 FADD.FTZ R130, R130, R155 ;  /* 0x0000009b82823221 */ /* 0x000fe20000010000 */
[----:B------:R-:W3:Y:S01]  /*5580*/  SHFL.UP PT, R126, R126, 0x1, RZ ;  /* 0x042000007e7e7989 */ /* 0x000ee200000e00ff */
[----:B------:R-:W-:Y:S01]  /*5590*/  @P3 FADD.FTZ R128, R128, R161 ;  /* 0x000000a180803221 */ /* 0x000fe20000010000 */
[----:B------:R-:W-:Y:S01]  /*55a0*/  ISETP.GT.U32.AND P3, PT, R154, 0x1b, PT ;  /* 0x0000001b9a00780c */ /* 0x000fe20003f64070 */
[----:B------:R-:W-:Y:S02]  /*55b0*/  FFMA.FTZ R149, R108, R165, R162 ;  /* 0x000000a56c957223 */ /* 0x000fe400000100a2 */
[----:B------:R-:W-:Y:S01]  /*55c0*/  FADD.FTZ R132, R153, R164 ;  /* 0x000000a499847221 */ /* 0x000fe20000010000 */
[----:B------:R-:W0:Y:S01]  /*55d0*/  SHFL.UP PT, R130, R130, 0x1, RZ ;  /* 0x0420000082827989 */ /* 0x000e2200000e00ff */
[----:B------:R-:W-:-:S03]  /*55e0*/  FADD.FTZ R140, -R152, R167 ;  /* 0x000000a7988c7221 */ /* 0x000fc60000010100 */
[----:B------:R0:W0:Y:S04]  /*55f0*/  SHFL.DOWN PT, R162, R149, 0x1, 0x1f ;  /* 0x08201f0095a27f89 */ /* 0x00002800000e0000 */
[----:B------:R0:W0:Y:S04]  /*5600*/  SHFL.DOWN PT, R164, R132, 0x1, 0x1f ;  /* 0x08201f0084a47f89 */ /* 0x00002800000e0000 */
[----:B------:R0:W0:Y:S04]  /*5610*/  SHFL.DOWN PT, R166, R140, 0x1, 0x1f ;  /* 0x08201f008ca67f89 */ /* 0x00002800000e0000 */
        /* <DEDUP_REMOVED lines=13> */
.L_x_11203:
[----:B-12-4-:R-:W-:Y:S05]  /*56f0*/  BSYNC B0 ;  /* 0x0000000000007941 */ /* 0x016fea0003800000 */
.L_x_11202:
        /* <DEDUP_REMOVED lines=17> */
.L_x_11205:
[----:B------:R-:W-:Y:S05]  /*5810*/  BSYNC B0 ;  /* 0x0000000000007941 */ /* 0x000fea0003800000 */
.L_x_11204:
        /* <DEDUP_REMOVED lines=17> */
.L_x_11207:
[----:B------:R-:W-:Y:S05]  /*5930*/  BSYNC B0 ;  /* 0x0000000000007941 */ /* 0x000fea0003800000 */
.L_x_11206:
        /* <DEDUP_REMOVED lines=17> */
.L_x_11209:
[----:B------:R-:W-:Y:S05]  /*5a50*/  BSYNC B0 ;  /* 0x0000000000007941 */ /* 0x000fea0003800000 */
.L_x_11208:
        /* <DEDUP_REMOVED lines=17> */
.L_x_11211:
[----:B------:R-:W-:Y:S05]  /*5b70*/  BSYNC B0 ;  /* 0x0000000000007941 */ /* 0x000fea0003800000 */
.L_x_11210:
[----:B0-----:R-:W-:Y:S01]  /*5b80*/  SHFL.DOWN PT, R162, R149, 0x1, 0x1f ;  /* 0x08201f0095a27f89 */ /* 0x001fe200000e0000 */
[----:B------:R-:W-:Y:S01]  /*5b90*/  ISETP.NE.AND P2, PT, R33, RZ, PT ;  /* 0x000000ff2100720c */ /* 0x000fe20003f45270 */
[----:B------:R-:W-:Y:S02]  /*5ba0*/  BSSY B0, `(.L_x_11212) ;  /* 0x000015f000007945 */ /* 0x000fe40003800000 */
[----:B------:R-:W0:Y:S04]  /*5bb0*/  SHFL.IDX PT, R157, R7, RZ, 0x1f ;  /* 0x00001fff079d7589 */ /* 0x000e2800000e0000 */
[----:B------:R-:W5:Y:S04]  /*5bc0*/  SHFL.IDX PT, R155, R6, RZ, 0x1f ;  /* 0x00001fff069b7589 */ /* 0x000f6800000e0000 */
[----:B------:R-:W2:Y:S04]  /*5bd0*/  SHFL.DOWN PT, R159, R144, 0x1, 0x1f ;  /* 0x08201f00909f7f89 */ /* 0x000ea800000e0000 */
[----:B------:R-:W4:Y:S04]  /*5be0*/  SHFL.DOWN PT, R161, R132, 0x1, 0x1f ;  /* 0x08201f0084a17f89 */ /* 0x000f2800000e0000 */
[----:B------:R-:W3:Y:S04]  /*5bf0*/  SHFL.DOWN PT, R165, R140, 0x1, 0x1f ;  /* 0x08201f008ca57f89 */ /* 0x000ee800000e0000 */
[----:B-12---:R-:W-:Y:S01]  /*5c00*/  SHFL.IDX PT, R149, R149, RZ, 0x1f ;  /* 0x00001fff95957589 */ /* 0x006fe200000e0000 */
[----:B0-----:R-:W-:-:S03]  /*5c10*/  @P1 FMUL.FTZ R160, R162, R157 ;  /* 0x0000009da2a01220 */ /* 0x001fc60000410000 */
[----:B------:R-:W-:Y:S01]  /*5c20*/  SHFL.IDX PT, R144, R144, RZ, 0x1f ;  /* 0x00001fff90907589 */ /* 0x000fe200000e0000 */
[----:B-----5:R-:W-:-:S03]  /*5c30*/  @P1 FMUL.FTZ R162, R162, R155 ;  /* 0x0000009ba2a21220 */ /* 0x020fc60000410000 */
[----:B------:R-:W-:Y:S01]  /*5c40*/  SHFL.IDX PT, R132, R132, RZ, 0x1f ;  /* 0x00001fff84847589 */ /* 0x000fe200000e0000 */
[----:B------:R-:W-:-:S03]  /*5c50*/  @P1 FFMA.FTZ R160, R159, R155, -R160 ;  /* 0x0000009b9fa01223 */ /* 0x000fc600000108a0 */
[----:B------:R-:W-:Y:S01]  /*5c60*/  SHFL.IDX PT, R140, R140, RZ, 0x1f ;  /* 0x00001fff8c8c7589 */ /* 0x000fe200000e0000 */
[----:B------:R-:W-:Y:S02]  /*5c70*/  @P1 FFMA.FTZ R162, R159, R157, R162 ;  /* 0x0000009d9fa21223 */ /* 0x000fe400000100a2 */
[----:B----4-:R-:W-:Y:S02]  /*5c80*/  @P1 FADD.FTZ R155, R161, R160 ;  /* 0x000000a0a19b1221 */ /* 0x010fe40000010000 */
[----:B---3--:R-:W-:Y:S01]  /*5c90*/  @P1 FADD.FTZ R157, R165, R162 ;  /* 0x000000a2a59d1221 */ /* 0x008fe20000010000 */
        /* <DEDUP_REMOVED lines=65> */
[C---:B------:R-:W-:Y:S02]  /*60b0*/  FFMA.FTZ R8, R112.reuse, R147, R8 ;  /* 0x0000009370087223 */ /* 0x040fe40000010008 */
[-C--:B------:R-:W-:Y:S02]  /*60c0*/  FMUL.FTZ R119, R119, R24.reuse ;  /* 0x0000001877777220 */ /* 0x080fe40000410000 */
[----:B------:R-:W-:Y:S02]  /*60d0*/  FFMA.FTZ R11, R112, R125, -R114 ;  /* 0x0000007d700b7223 */ /* 0x000fe40000010872 */
[C---:B------:R-:W-:Y:S02]  /*60e0*/  FFMA.FTZ R9, R116.reuse, R24, R9 ;  /* 0x0000001874097223 */ /* 0x040fe40000010009 */
[----:B------:R-:W-:Y:S02]  /*60f0*/  FADD.FTZ R151, -R151, R8 ;  /* 0x0000000897977221 */ /* 0x000fe40000010100 */
[----:B------:R-:W-:-:S02]  /*6100*/  FFMA.FTZ R116, R116, R134, -R119 ;  /* 0x0000008674747223 */ /* 0x000fc40000010877 */
[----:B------:R-:W-:Y:S02]  /*6110*/  FADD.FTZ R119, R150, R11 ;  /* 0x0000000b96777221 */ /* 0x000fe40000010000 */
[----:B------:R-:W-:Y:S02]  /*6120*/  FADD.FTZ R112, RZ, R9 ;  /* 0x00000009ff707221 */ /* 0x000fe40000010000 */
[C---:B------:R-:W-:Y:S02]  /*6130*/  FMUL.FTZ R9, R110.reuse, -R151 ;  /* 0x800000976e097220 */ /* 0x040fe40000410000 */
[----:B------:R-:W-:Y:S02]  /*6140*/  FFMA.FTZ R171, R127, R72, R116 ;  /* 0x000000487fab7223 */ /* 0x000fe40000010074 */
[-C--:B------:R-:W-:Y:S02]  /*6150*/  FMUL.FTZ R110, R110, -R119.reuse ;  /* 0x800000776e6e7220 */ /* 0x080fe40000410000 */
[----:B------:R-:W-:-:S02]  /*6160*/  FFMA.FTZ R10, R108, R119, -R9 ;  /* 0x000000776c0a7223 */ /* 0x000fc40000010809 */
[C---:B------:R-:W-:Y:S02]  /*6170*/  FMUL.FTZ R8, R120.reuse, R112 ;  /* 0x0000007078087220 */ /* 0x040fe40000410000 */
[----:B------:R-:W-:Y:S02]  /*6180*/  FMUL.FTZ R120, R120, R171 ;  /* 0x000000ab78787220 */ /* 0x000fe40000410000 */
[----:B------:R-:W-:Y:S02]  /*6190*/  FFMA.FTZ R165, R108, R151, R110 ;  /* 0x000000976ca57223 */ /* 0x000fe4000001006e */
[----:B------:R-:W-:Y:S02]  /*61a0*/  FADD.FTZ R153, R153, R10 ;  /* 0x0000000a99997221 */ /* 0x000fe40000010000 */
[----:B------:R-:W-:Y:S02]  /*61b0*/  FFMA.FTZ R10, R83, R126, RZ ;  /* 0x0000007e530a7223 */ /* 0x000fe400000100ff */
[----:B------:R-:W-:-:S02]  /*61c0*/  FFMA.FTZ R116, R117, R112, R120 ;  /* 0x0000007075747223 */ /* 0x000fc40000010078 */
[----:B------:R-:W-:Y:S02]  /*61d0*/  FADD.FTZ R165, -R152, R165 ;  /* 0x000000a598a57221 */ /* 0x000fe40000010100 */
[----:B------:R-:W-:Y:S02]  /*61e0*/  FFMA.FTZ R8, R117, R171, -R8 ;  /* 0x000000ab75087223 */ /* 0x000fe40000010808 */
[----:B------:R-:W-:Y:S02]  /*61f0*/  FFMA.FTZ R114, R85, R163, R10 ;  /* 0x000000a355727223 */ /* 0x000fe4000001000a */
[----:B------:R-:W-:Y:S02]  /*6200*/  FADD.FTZ R116, RZ, R116 ;  /* 0x00000074ff747221 */ /* 0x000fe40000010000 */
[----:B------:R-:W-:Y:S02]  /*6210*/  FMUL.FTZ R10, R165, R66 ;  /* 0x00000042a50a7220 */ /* 0x000fe40000410000 */
[----:B------:R-:W-:-:S02]  /*6220*/  FFMA.FTZ R173, R129, R74, R8 ;  /* 0x0000004a81ad7223 */ /* 0x000fc40000010008 */
[----:B------:R-:W-:Y:S02]  /*6230*/  FFMA.FTZ R117, R109, -R66, R126 ;  /* 0x800000426d757223 */ /* 0x000fe4000001007e */
[C---:B------:R-:W-:Y:S02]  /*6240*/  FMUL.FTZ R8, R122.reuse, R116 ;  /* 0x000000747a087220 */ /* 0x040fe40000410000 */
[----:B------:R-:W-:Y:S02]  /*6250*/  FMUL.FTZ R126, R151, R68 ;  /* 0x00000044977e7220 */ /* 0x000fe40000410000 */
[----:B------:R-:W-:Y:S02]  /*6260*/  FMUL.FTZ R108, R153, R66 ;  /* 0x00000042996c7220 */ /* 0x000fe40000410000 */
[----:B------:R-:W-:Y:S02]  /*6270*/  FMUL.FTZ R9, R25, R10 ;  /* 0x0000000a19097220 */ /* 0x000fe40000410000 */
[----:B------:R-:W-:-:S02]  /*6280*/  FMUL.FTZ R122, R122, R173 ;  /* 0x000000ad7a7a7220 */ /* 0x000fc40000410000 */
[-C--:B------:R-:W-:Y:S02]  /*6290*/  FFMA.FTZ R163, R111, -R68.reuse, R163 ;  /* 0x800000446fa37223 */ /* 0x080fe400000100a3 */
[----:B------:R-:W-:Y:S02]  /*62a0*/  FMUL.FTZ R110, R119, R68 ;  /* 0x00000044776e7220 */ /* 0x000fe40000410000 */
[----:B------:R-:W-:Y:S02]  /*62b0*/  FMUL.FTZ R11, R145, R126 ;  /* 0x0000007e910b7220 */ /* 0x000fe40000410000 */
[----:B------:R-:W-:Y:S02]  /*62c0*/  FFMA.FTZ R9, R117, R108, R9 ;  /* 0x0000006c75097223 */ /* 0x000fe40000010009 */
[C---:B------:R-:W-:Y:S02]  /*62d0*/  FFMA.FTZ R120, R115.reuse, R116, R122 ;  /* 0x0000007473787223 */ /* 0x040fe4000001007a */
[----:B------:R-:W-:-:S02]  /*62e0*/  FFMA.FTZ R8, R115, R173, -R8 ;  /* 0x000000ad73087223 */ /* 0x000fc40000010808 */
[----:B------:R-:W-:Y:S02]  /*62f0*/  FFMA.FTZ R128, R163, R110, R11 ;  /* 0x0000006ea3807223 */ /* 0x000fe4000001000b */
[----:B------:R-:W-:Y:S02]  /*6300*/  FADD.FTZ R9, RZ, R9 ;  /* 0x00000009ff097221 */ /* 0x000fe40000010000 */
[----:B------:R-:W-:Y:S02]  /*6310*/  FMUL.FTZ R11, R25, R108 ;  /* 0x0000006c190b7220 */ /* 0x000fe40000410000 */
[----:B------:R-:W-:Y:S02]  /*6320*/  FADD.FTZ R120, RZ, R120 ;  /* 0x00000078ff787221 */ /* 0x000fe40000010000 */
[----:B------:R-:W-:Y:S02]  /*6330*/  FFMA.FTZ R142, R131, R76, R8 ;  /* 0x0000004c838e7223 */ /* 0x000fe40000010008 */
[----:B------:R-:W-:-:S02]  /*6340*/  FADD.FTZ R128, R9, R128 ;  /* 0x0000008009807221 */ /* 0x000fc40000010000 */
[----:B------:R-:W-:Y:S02]  /*6350*/  FMUL.FTZ R130, R145, R110 ;  /* 0x0000006e91827220 */ /* 0x000fe40000410000 */
[----:B------:R-:W-:Y:S02]  /*6360*/  FFMA.FTZ R11, R117, R10, -R11 ;  /* 0x0000000a750b7223 */ /* 0x000fe4000001080b */
[----:B------:R-:W-:Y:S02]  /*6370*/  FMUL.FTZ R9, R121, R120 ;  /* 0x0000007879097220 */ /* 0x000fe40000410000 */
[----:B------:R-:W-:Y:S02]  /*6380*/  FMUL.FTZ R115, R125, R70 ;  /* 0x000000467d737220 */ /* 0x000fe40000410000 */
[----:B------:R-:W-:Y:S02]  /*6390*/  FMUL.FTZ R121, R121, R142 ;  /* 0x0000008e79797220 */ /* 0x000fe40000410000 */
[----:B------:R-:W-:-:S02]  /*63a0*/  FFMA.FTZ R10, R87, R134, R114 ;  /* 0x00000086570a7223 */ /* 0x000fc40000010072 */
[----:B------:R-:W-:Y:S02]  /*63b0*/  FFMA.FTZ R130, R163, R126, -R130 ;  /* 0x0000007ea3827223 */ /* 0x000fe40000010882 */
[-C--:B------:R-:W-:Y:S02]  /*63c0*/  FFMA.FTZ R114, R113, -R70.reuse, R134 ;  /* 0x8000004671727223 */ /* 0x080fe40000010086 */
[----:B------:R-:W-:Y:S02]  /*63d0*/  FMUL.FTZ R167, R147, R70 ;  /* 0x0000004693a77220 */ /* 0x000fe40000410000 */
[----:B------:R-:W-:Y:S02]  /*63e0*/  FMUL.FTZ R122, R24, R115 ;  /* 0x00000073187a7220 */ /* 0x000fe40000410000 */
[----:B------:R-:W-:Y:S02]  /*63f0*/  FADD.FTZ R11, RZ, R11 ;  /* 0x0000000bff0b7221 */ /* 0x000fe40000010000 */
[----:B------:R-:W-:-:S02]  /*6400*/  FFMA.FTZ R121, R118, R120, R121 ;  /* 0x0000007876797223 */ /* 0x000fc40000010079 */
[----:B------:R-:W-:Y:S02]  /*6410*/  FFMA.FTZ R9, R118, R142, -R9 ;  /* 0x0000008e76097223 */ /* 0x000fe40000010809 */
[-C--:B------:R-:W-:Y:S02]  /*6420*/  FMUL.FTZ R8, R24, R167.reuse ;  /* 0x000000a718087220 */ /* 0x080fe40000410000 */
[----:B------:R-:W-:Y:S02]  /*6430*/  FFMA.FTZ R122, R114, R167, -R122 ;  /* 0x000000a7727a7223 */ /* 0x000fe4000001087a */
[----:B------:R-:W-:Y:S02]  /*6440*/  FADD.FTZ R11, R11, R130 ;  /* 0x000000820b0b7221 */ /* 0x000fe40000010000 */
[----:B------:R-:W-:Y:S02]  /*6450*/  FFMA.FTZ R130, R89, R171, R10 ;  /* 0x000000ab59827223 */ /* 0x000fe4000001000a */
[----:B------:R-:W-:-:S02]  /*6460*/  FFMA.FTZ R118, R127, -R72, R171 ;  /* 0x800000487f767223 */ /* 0x000fc400000100ab */
[----:B------:R-:W-:Y:S02]  /*6470*/  FADD.FTZ R126, RZ, R121 ;  /* 0x00000079ff7e7221 */ /* 0x000fe40000010000 */
[----:B------:R-:W-:Y:S02]  /*6480*/  FMUL.FTZ R167, R161, R72 ;  /* 0x00000048a1a77220 */ /* 0x000fe40000410000 */
[----:B------:R-:W-:Y:S02]  /*6490*/  FFMA.FTZ R171, R133, R78, R9 ;  /* 0x0000004e85ab7223 */ /* 0x000fe40000010009 */
[----:B------:R-:W-:Y:S02]  /*64a0*/  FFMA.FTZ R169, R114, R115, R8 ;  /* 0x0000007372a97223 */ /* 0x000fe40000010008 */
[----:B------:R-:W-:Y:S02]  /*64b0*/  FMUL.FTZ R121, R146, R72 ;  /* 0x0000004892797220 */ /* 0x000fe40000410000 */
[----:B------:R-:W-:-:S02]  /*64c0*/  FMUL.FTZ R8, R124, R126 ;  /* 0x0000007e7c087220 */ /* 0x000fc40000410000 */
[----:B------:R-:W-:Y:S02]  /*64d0*/  FMUL.FTZ R9, R112, R167 ;  /* 0x000000a770097220 */ /* 0x000fe40000410000 */
[----:B------:R-:W-:Y:S02]  /*64e0*/  FMUL.FTZ R124, R124, R171 ;  /* 0x000000ab7c7c7220 */ /* 0x000fe40000410000 */
[----:B------:R-:W-:Y:S02]  /*64f0*/  FADD.FTZ R11, R11, R122 ;  /* 0x0000007a0b0b7221 */ /* 0x000fe40000010000 */
[----:B------:R-:W-:Y:S02]  /*6500*/  FMUL.FTZ R122, R143, R74 ;  /* 0x0000004a8f7a7220 */ /* 0x000fe40000410000 */
[----:B------:R-:W-:Y:S02]  /*6510*/  FADD.FTZ R128, R128, R169 ;  /* 0x000000a980807221 */ /* 0x000fe40000010000 */
[----:B------:R-:W-:-:S02]  /*6520*/  FFMA.FTZ R169, R118, R121, R9 ;  /* 0x0000007976a97223 */ /* 0x000fc40000010009 */
[C---:B------:R-:W-:Y:S02]  /*6530*/  FFMA.FTZ R8, R123.reuse, R171, -R8 ;  /* 0x000000ab7b087223 */ /* 0x040fe40000010808 */
[----:B------:R-:W-:Y:S02]  /*6540*/  FFMA.FTZ R9, R123, R126, R124 ;  /* 0x0000007e7b097223 */ /* 0x000fe4000001007c */
[-C--:B------:R-:W-:Y:S02]  /*6550*/  FFMA.FTZ R123, R129, -R74.reuse, R173 ;  /* 0x8000004a817b7223 */ /* 0x080fe400000100ad */
[----:B------:R-:W-:Y:S02]  /*6560*/  FMUL.FTZ R134, R159, R74 ;  /* 0x0000004a9f867220 */ /* 0x000fe40000410000 */
[----:B------:R-:W-:Y:S02]  /*6570*/  FMUL.FTZ R138, R116, R122 ;  /* 0x0000007a748a7220 */ /* 0x000fe40000410000 */
[----:B------:R-:W-:-:S02]  /*6580*/  FMUL.FTZ R10, R112, R121 ;  /* 0x00000079700a7220 */ /* 0x000fc40000410000 */
[-C--:B------:R-:W-:Y:S02]  /*6590*/  FFMA.FTZ R138, R123, R134.reuse, -R138 ;  /* 0x000000867b8a7223 */ /* 0x080fe4000001088a */
[----:B------:R-:W-:Y:S02]  /*65a0*/  FFMA.FTZ R124, R118, R167, -R10 ;  /* 0x000000a7767c7223 */ /* 0x000fe4000001080a */
[----:B------:R-:W-:Y:S02]  /*65b0*/  FADD.FTZ R128, R128, R169 ;  /* 0x000000a980807221 */ /* 0x000fe40000010000 */
[----:B------:R-:W-:Y:S02]  /*65c0*/  FMUL.FTZ R134, R116, R134 ;  /* 0x0000008674867220 */ /* 0x000fe40000410000 */
[----:B------:R-:W-:Y:S02]  /*65d0*/  FMUL.FTZ R169, R141, R76 ;  /* 0x0000004c8da97220 */ /* 0x000fe40000410000 */
[----:B------:R-:W-:-:S02]  /*65e0*/  FFMA.FTZ R130, R91, R173, R130 ;  /* 0x000000ad5b827223 */ /* 0x000fc40000010082 */
[----:B------:R-:W-:Y:S02]  /*65f0*/  FADD.FTZ R11, R11, R124 ;  /* 0x0000007c0b0b7221 */ /* 0x000fe40000010000 */
[----:B------:R-:W-:Y:S02]  /*6600*/  FFMA.FTZ R167, R123, R122, R134 ;  /* 0x0000007a7ba77223 */ /* 0x000fe40000010086 */
[-C--:B------:R-:W-:Y:S02]  /*6610*/  FFMA.FTZ R124, R131, -R76.reuse, R142 ;  /* 0x8000004c837c7223 */ /* 0x080fe4000001008e */
[----:B------:R-:W-:Y:S02]  /*6620*/  FMUL.FTZ R173, R139, R76 ;  /* 0x0000004c8bad7220 */ /* 0x000fe40000410000 */
[----:B------:R-:W-:Y:S02]  /*6630*/  FMUL.FTZ R134, R120, R169 ;  /* 0x000000a978867220 */ /* 0x000fe40000410000 */
[----:B------:R-:W-:-:S02]  /*6640*/  FFMA.FTZ R10, R83, -R25, RZ ;  /* 0x80000019530a7223 */ /* 0x000fc400000100ff */
[----:B------:R-:W-:Y:S02]  /*6650*/  FADD.FTZ R128, R128, R167 ;  /* 0x000000a780807221 */ /* 0x000fe40000010000 */
[----:B------:R-:W-:Y:S02]  /*6660*/  FFMA.FTZ R167, R124, R173, R134 ;  /* 0x000000ad7ca77223 */ /* 0x000fe40000010086 */
[----:B------:R-:W-:Y:S02]  /*6670*/  FFMA.FTZ R10, R85, -R145, R10 ;  /* 0x80000091550a7223 */ /* 0x000fe4000001000a */
[----:B------:R-:W-:Y:S02]  /*6680*/  FFMA.FTZ R130, R93, R142, R130 ;  /* 0x0000008e5d827223 */ /* 0x000fe40000010082 */
[----:B------:R-:W-:Y:S02]  /*6690*/  FADD.FTZ R128, R128, R167 ;  /* 0x000000a780807221 */ /* 0x000fe40000010000 */
[----:B------:R-:W-:-:S02]  /*66a0*/  FMUL.FTZ R175, R137, R78 ;  /* 0x0000004e89af7220 */ /* 0x000fc40000410000 */
[----:B------:R-:W-:Y:S02]  /*66b0*/  FFMA.FTZ R10, R87, -R24, R10 ;  /* 0x80000018570a7223 */ /* 0x000fe4000001000a */
[----:B------:R-:W-:Y:S02]  /*66c0*/  FFMA.FTZ R167, R95, R171, R130 ;  /* 0x000000ab5fa77223 */ /* 0x000fe40000010082 */
[----:B------:R-:W-:Y:S02]  /*66d0*/  FFMA.FTZ R130, R133, -R78, R171 ;  /* 0x8000004e85827223 */ /* 0x000fe400000100ab */
[----:B------:R-:W-:Y:S02]  /*66e0*/  FMUL.FTZ R142, R120, R173 ;  /* 0x000000ad788e7220 */ /* 0x000fe40000410000 */
[----:B------:R-:W-:Y:S02]  /*66f0*/  FFMA.FTZ R134, R135, R80, R8 ;  /* 0x0000005087867223 */ /* 0x000fe40000010008 */
[----:B------:R-:W-:-:S02]  /*6700*/  FADD.FTZ R171, RZ, R9 ;  /* 0x00000009ffab7221 */ /* 0x000fc40000010000 */
[----:B------:R-:W-:Y:S02]  /*6710*/  FMUL.FTZ R9, R157, R78 ;  /* 0x0000004e9d097220 */ /* 0x000fe40000410000 */
[----:B------:R-:W-:Y:S02]  /*6720*/  FMUL.FTZ R8, R126, R175 ;  /* 0x000000af7e087220 */ /* 0x000fe40000410000 */
[----:B------:R-:W-:Y:S02]  /*6730*/  FMUL.FTZ R177, R136, R80 ;  /* 0x0000005088b17220 */ /* 0x000fe40000410000 */
[----:B------:R-:W-:Y:S02]  /*6740*/  FFMA.FTZ R10, R89, -R112, R10 ;  /* 0x80000070590a7223 */ /* 0x000fe4000001000a */
[----:B------:R-:W-:Y:S02]  /*6750*/  FFMA.FTZ R142, R124, R169, -R142 ;  /* 0x000000a97c8e7223 */ /* 0x000fe4000001088e */
[----:B------:R-:W-:-:S02]  /*6760*/  FADD.FTZ R11, R11, R138 ;  /* 0x0000008a0b0b7221 */ /* 0x000fc40000010000 */
[----:B------:R-:W-:Y:S02]  /*6770*/  FFMA.FTZ R167, R104, R134, R167 ;  /* 0x0000008668a77223 */ /* 0x000fe400000100a7 */
[-C--:B------:R-:W-:Y:S02]  /*6780*/  FMUL.FTZ R138, R155, R80.reuse ;  /* 0x000000509b8a7220 */ /* 0x080fe40000410000 */
[----:B------:R-:W-:Y:S01]  /*6790*/  FFMA.FTZ R8, R130, R9, -R8 ;  /* 0x0000000982087223 */ /* 0x000fe20000010808 */
[----:B------:R-:W0:Y:S01]  /*67a0*/  SHFL.DOWN PT, R181, R167, 0x1, 0x1f ;  /* 0x08201f00a7b57f89 */ /* 0x000e2200000e0000 */
[----:B------:R-:W-:Y:S02]  /*67b0*/  FFMA.FTZ R134, R135, -R80, R134 ;  /* 0x8000005087867223 */ /* 0x000fe40000010086 */
[----:B------:R-:W-:Y:S02]  /*67c0*/  FMUL.FTZ R169, R171, R177 ;  /* 0x000000b1aba97220 */ /* 0x000fe40000410000 */
[----:B------:R-:W-:-:S02]  /*67d0*/  FFMA.FTZ R10, R91, -R116, R10 ;  /* 0x800000745b0a7223 */ /* 0x000fc4000001000a */
[----:B------:R-:W-:Y:S02]  /*67e0*/  FMUL.FTZ R9, R126, R9 ;  /* 0x000000097e097220 */ /* 0x000fe40000410000 */
[----:B------:R-:W-:Y:S02]  /*67f0*/  FFMA.FTZ R169, R134, R138, -R169 ;  /* 0x0000008a86a97223 */ /* 0x000fe400000108a9 */
[----:B------:R-:W-:Y:S02]  /*6800*/  FADD.FTZ R11, R11, R142 ;  /* 0x0000008e0b0b7221 */ /* 0x000fe40000010000 */
[----:B------:R-:W-:Y:S02]  /*6810*/  FFMA.FTZ R9, R130, R175, R9 ;  /* 0x000000af82097223 */ /* 0x000fe40000010009 */
[----:B------:R-:W-:Y:S02]  /*6820*/  FFMA.FTZ R10, R93, -R120, R10 ;  /* 0x800000785d0a7223 */ /* 0x000fe4000001000a */
[----:B------:R-:W-:-:S02]  /*6830*/  FMUL.FTZ R138, R171, R138 ;  /* 0x0000008aab8a7220 */ /* 0x000fc40000410000 */
[----:B------:R-:W-:Y:S02]  /*6840*/  FADD.FTZ R9, R128, R9 ;  /* 0x0000000980097221 */ /* 0x000fe40000010000 */
[----:B------:R-:W-:Y:S02]  /*6850*/  FFMA.FTZ R10, R95, -R126, R10 ;  /* 0x8000007e5f0a7223 */ /* 0x000fe4000001000a */
[----:B------:R-:W-:Y:S02]  /*6860*/  FADD.FTZ R8, R11, R8 ;  /* 0x000000080b087221 */ /* 0x000fe40000010000 */
[----:B------:R-:W-:Y:S02]  /*6870*/  FFMA.FTZ R138, R134, R177, R138 ;  /* 0x000000b1868a7223 */ /* 0x000fe4000001008a */
[----:B------:R-:W-:Y:S01]  /*6880*/  FFMA.FTZ R128, R104, -R171, R10 ;  /* 0x800000ab68807223 */ /* 0x000fe2000001000a */
[----:B------:R-:W-:Y:S01]  /*6890*/  MOV R10, R167 ;  /* 0x000000a7000a7202 */ /* 0x000fe20000000f00 */
[----:B------:R-:W-:-:S02]  /*68a0*/  FADD.FTZ R169, R8, R169 ;  /* 0x000000a908a97221 */ /* 0x000fc40000010000 */
[----:B------:R-:W-:Y:S01]  /*68b0*/  FADD.FTZ R138, R9, R138 ;  /* 0x0000008a098a7221 */ /* 0x000fe20000010000 */
[----:B------:R-:W1:Y:S01]  /*68c0*/  SHFL.DOWN PT, R148, R128, 0x1, 0x1f ;  /* 0x08201f0080947f89 */ /* 0x000e6200000e0000 */
[----:B------:R-:W-:Y:S01]  /*68d0*/  MOV R11, R128 ;  /* 0x00000080000b7202 */ /* 0x000fe20000000f00 */
[----:B0-----:R-:W-:Y:S01]  /*68e0*/  @!P0 FADD.FTZ R10, R10, R181 ;  /* 0x000000b50a0a8221 */ /* 0x001fe20000010000 */
[----:B------:R-:W-:Y:S01]  /*68f0*/  MOV R9, R169 ;  /* 0x000000a900097202 */ /* 0x000fe20000000f00 */
[----:B------:R-:W0:Y:S01]  /*6900*/  SHFL.DOWN PT, R142, R169, 0x1, 0x1f ;  /* 0x08201f00a98e7f89 */ /* 0x000e2200000e0000 */
[----:B------:R-:W-:Y:S01]  /*6910*/  MOV R8, R138 ;  /* 0x0000008a00087202 */ /* 0x000fe20000000f00 */
[----:B------:R-:W-:Y:S02]  /*6920*/  FADD.FTZ R94, R177, R94 ;  /* 0x0000005eb15e7221 */ /* 0x000fe40000010000 */
[----:B------:R-:W2:Y:S01]  /*6930*/  SHFL.DOWN PT, R179, R138, 0x1, 0x1f ;  /* 0x08201f008ab37f89 */ /* 0x000ea200000e0000 */
[----:B------:R-:W-:-:S02]  /*6940*/  FADD.FTZ R81, R175, R81 ;  /* 0x00000051af517221 */ /* 0x000fc40000010000 */
[----:B------:R-:W-:Y:S01]  /*6950*/  FADD.FTZ R92, R173, R92 ;  /* 0x0000005cad5c7221 */ /* 0x000fe20000010000 */
[----:B------:R-:W3:Y:S01]  /*6960*/  SHFL.DOWN PT, R167, R10, 0x2, 0x1f ;  /* 0x08401f000aa77f89 */ /* 0x000ee200000e0000 */
[----:B------:R-:W-:Y:S02]  /*6970*/  FADD.FTZ R79, R122, R79 ;  /* 0x0000004f7a4f7221 */ /* 0x000fe40000010000 */
[----:B------:R-:W-:Y:S02]  /*6980*/  FADD.FTZ R90, R121, R90 ;  /* 0x0000005a795a7221 */ /* 0x000fe40000010000 */
[----:B------:R-:W-:Y:S02]  /*6990*/  FADD.FTZ R77, R115, R77 ;  /* 0x0000004d734d7221 */ /* 0x000fe40000010000 */
[----:B------:R-:W-:Y:S02]  /*69a0*/  FADD.FTZ R88, R110, R88 ;  /* 0x000000586e587221 */ /* 0x000fe40000010000 */
[----:B------:R-:W-:-:S02]  /*69b0*/  FADD.FTZ R75, R108, R75 ;  /* 0x0000004b6c4b7221 */ /* 0x000fc40000010000 */
[----:B-1----:R-:W-:Y:S02]  /*69c0*/  @!P0 FADD.FTZ R11, R11, R148 ;  /* 0x000000940b0b8221 */ /* 0x002fe40000010000 */
[----:B0-----:R-:W-:-:S03]  /*69d0*/  @!P0 FADD.FTZ R9, R9, R142 ;  /* 0x0000008e09098221 */ /* 0x001fc60000010000 */
[----:B------:R-:W0:Y:S01]  /*69e0*/  SHFL.DOWN PT, R138, R11, 0x2, 0x1f ;  /* 0x08401f000b8a7f89 */ /* 0x000e2200000e0000 */
[----:B--2---:R-:W-:-:S03]  /*69f0*/  @!P0 FADD.FTZ R8, R8, R179 ;  /* 0x000000b308088221 */ /* 0x004fc60000010000 */
[----:B------:R-:W1:Y:S01]  /*6a00*/  SHFL.DOWN PT, R128, R9, 0x2, 0x1f ;  /* 0x08401f0009807f89 */ /* 0x000e6200000e0000 */
[----:B------:R-:W-:-:S03]  /*6a10*/  ISETP.GT.AND P0, PT, R34, 0x1d, PT ;  /* 0x0000001d2200780c */ /* 0x000fc60003f04270 */
[----:B------:R-:W2:Y:S10]  /*6a20*/  SHFL.DOWN PT, R169, R8, 0x2, 0x1f ;  /* 0x08401f0008a97f89 */ /* 0x000eb400000e0000 */
[----:B---3--:R-:W-:-:S02]  /*6a30*/  @!P0 FADD.FTZ R10, R10, R167 ;  /* 0x000000a70a0a8221 */ /* 0x008fc40000010000 */
[----:B------:R-:W-:-:S03]  /*6a40*/  FMUL.FTZ R167, R149, R7 ;  /* 0x0000000795a77220 */ /* 0x000fc60000410000 */
[----:B------:R-:W3:Y:S01]  /*6a50*/  SHFL.DOWN PT, R181, R10, 0x4, 0x1f ;  /* 0x08801f000ab57f89 */ /* 0x000ee200000e0000 */
[----:B0-----:R-:W-:Y:S02]  /*6a60*/  @!P0 FADD.FTZ R11, R11, R138 ;  /* 0x0000008a0b0b8221 */ /* 0x001fe40000010000 */
[----:B-1----:R-:W-:-:S03]  /*6a70*/  @!P0 FADD.FTZ R9, R9, R128 ;  /* 0x0000008009098221 */ /* 0x002fc60000010000 */
[----:B------:R-:W0:Y:S01]  /*6a80*/  SHFL.DOWN PT, R142, R11, 0x4, 0x1f ;  /* 0x08801f000b8e7f89 */ /* 0x000e2200000e0000 */
[----:B------:R-:W-:Y:S02]  /*6a90*/  FMUL.FTZ R128, R23, R136 ;  /* 0x0000008817807220 */ /* 0x000fe40000410000 */
[----:B--2---:R-:W-:Y:S01]  /*6aa0*/  @!P0 FADD.FTZ R8, R8, R169 ;  /* 0x000000a908088221 */ /* 0x004fe20000010000 */
[----:B------:R-:W1:Y:S01]  /*6ab0*/  SHFL.DOWN PT, R138, R9, 0x4, 0x1f ;  /* 0x08801f00098a7f89 */ /* 0x000e6200000e0000 */
[----:B------:R-:W-:Y:S01]  /*6ac0*/  ISETP.GT.AND P0, PT, R34, 0x1b, PT ;  /* 0x0000001b2200780c */ /* 0x000fe20003f04270 */
[-C--:B------:R-:W-:Y:S02]  /*6ad0*/  FFMA.FTZ R169, R144, R6.reuse, -R167 ;  /* 0x0000000690a97223 */ /* 0x080fe400000108a7 */
[----:B------:R-:W2:Y:S01]  /*6ae0*/  SHFL.DOWN PT, R179, R8, 0x4, 0x1f ;  /* 0x08801f0008b37f89 */ /* 0x000ea200000e0000 */
[----:B------:R-:W-:Y:S02]  /*6af0*/  FMUL.FTZ R6, R149, R6 ;  /* 0x0000000695067220 */ /* 0x000fe40000410000 */
[----:B------:R-:W-:-:S02]  /*6b00*/  FFMA.FTZ R128, R22, R155, -R128 ;  /* 0x0000009b16807223 */ /* 0x000fc40000010880 */
[----:B------:R-:W-:Y:S02]  /*6b10*/  FMUL.FTZ R155, R23, R155 ;  /* 0x0000009b179b7220 */ /* 0x000fe40000410000 */
[C---:B------:R-:W-:Y:S02]  /*6b20*/  FMUL.FTZ R167, R149.reuse, R5 ;  /* 0x0000000595a77220 */ /* 0x040fe40000410000 */
[----:B------:R-:W-:Y:S02]  /*6b30*/  FMUL.FTZ R149, R149, R4 ;  /* 0x0000000495957220 */ /* 0x000fe40000410000 */
[----:B------:R-:W-:Y:S02]  /*6b40*/  FFMA.FTZ R7, R144, R7, R6 ;  /* 0x0000000790077223 */ /* 0x000fe40000010006 */
[----:B------:R-:W-:Y:S02]  /*6b50*/  FMUL.FTZ R171, R171, R128 ;  /* 0x00000080abab7220 */ /* 0x000fe40000410000 */
[----:B------:R-:W-:-:S02]  /*6b60*/  FFMA.FTZ R155, R22, R136, R155 ;  /* 0x00000088169b7223 */ /* 0x000fc4000001009b */
[----:B------:R-:W-:Y:S02]  /*6b70*/  FMUL.FTZ R128, R23, R137 ;  /* 0x0000008917807220 */ /* 0x000fe40000410000 */
[C---:B------:R-:W-:Y:S02]  /*6b80*/  FFMA.FTZ R4, R144.reuse, R4, -R167 ;  /* 0x0000000490047223 */ /* 0x040fe400000108a7 */
[----:B------:R-:W-:Y:S02]  /*6b90*/  FFMA.FTZ R5, R144, R5, R149 ;  /* 0x0000000590057223 */ /* 0x000fe40000010095 */
[----:B------:R-:W-:Y:S02]  /*6ba0*/  FADD.FTZ R6, R132, R169 ;  /* 0x000000a984067221 */ /* 0x000fe40000010000 */
[----:B------:R-:W-:Y:S02]  /*6bb0*/  FADD.FTZ R7, R140, R7 ;  /* 0x000000078c077221 */ /* 0x000fe40000010000 */
[----:B------:R-:W-:-:S02]  /*6bc0*/  FFMA.FTZ R155, R134, R155, R171 ;  /* 0x0000009b869b7223 */ /* 0x000fc400000100ab */
[----:B------:R-:W-:Y:S01]  /*6bd0*/  FFMA.FTZ R149, R22, R157, -R128 ;  /* 0x0000009d16957223 */ /* 0x000fe20000010880 */
[----:B------:R4:W-:Y:S01]  /*6be0*/  @!P2 STS.128 [UR4+0x1770], R4 ;  /* 0x00177004ff00a988 */ /* 0x0009e20008000c04 */
[----:B---3--:R-:W-:Y:S02]  /*6bf0*/  @!P0 FADD.FTZ R10, R10, R181 ;  /* 0x000000b50a0a8221 */ /* 0x008fe40000010000 */
[----:B0-----:R-:W-:Y:S02]  /*6c00*/  @!P0 FADD.FTZ R11, R11, R142 ;  /* 0x0000008e0b0b8221 */ /* 0x001fe40000010000 */
[----:B-1----:R-:W-:Y:S02]  /*6c10*/  @!P0 FADD.FTZ R9, R9, R138 ;  /* 0x0000008a09098221 */ /* 0x002fe40000010000 */
[----:B--2---:R-:W-:Y:S01]  /*6c20*/  @!P0 FADD.FTZ R8, R8, R179 ;  /* 0x000000b308088221 */ /* 0x004fe20000010000 */
[----:B------:R-:W-:Y:S01]  /*6c30*/  SHFL.DOWN PT, R128, R11, 0x8, 0x1f ;  /* 0x09001f000b807f89 */ /* 0x000fe200000e0000 */
[----:B------:R-:W-:Y:S01]  /*6c40*/  FFMA.FTZ R136, R135, R136, R155 ;  /* 0x0000008887887223 */ /* 0x000fe2000001009b */
[----:B------:R-:W-:Y:S01]  /*6c50*/  ISETP.GT.AND P0, PT, R34, 0x17, PT ;  /* 0x000000172200780c */ /* 0x000fe20003f04270 */
[----:B------:R-:W-:Y:S01]  /*6c60*/  FMUL.FTZ R149, R126, R149 ;  /* 0x000000957e957220 */ /* 0x000fe20000410000 */
[----:B------:R-:W0:Y:S01]  /*6c70*/  SHFL.DOWN PT, R135, R10, 0x8, 0x1f ;  /* 0x09001f000a877f89 */ /* 0x000e2200000e0000 */
[----:B------:R-:W-:-:S02]  /*6c80*/  FMUL.FTZ R157, R23, R157 ;  /* 0x0000009d179d7220 */ /* 0x000fc40000410000 */
[C---:B----4-:R-:W-:Y:S01]  /*6c90*/  FMUL.FTZ R4, R23.reuse, R139 ;  /* 0x0000008b17047220 */ /* 0x050fe20000410000 */
[----:B------:R-:W1:Y:S01]  /*6ca0*/  SHFL.DOWN PT, R126, R9, 0x8, 0x1f ;  /* 0x09001f00097e7f89 */ /* 0x000e6200000e0000 */
[C---:B------:R-:W-:Y:S02]  /*6cb0*/  FFMA.FTZ R157, R22.reuse, R137, R157 ;  /* 0x00000089169d7223 */ /* 0x040fe4000001009d */
[----:B------:R-:W-:Y:S01]  /*6cc0*/  FFMA.FTZ R5, R22, R141, -R4 ;  /* 0x0000008d16057223 */ /* 0x000fe20000010804 */
[----:B------:R-:W2:Y:S01]  /*6cd0*/  SHFL.DOWN PT, R7, R8, 0x8, 0x1f ;  /* 0x09001f0008077f89 */ /* 0x000ea200000e0000 */
[----:B------:R-:W-:Y:S02]  /*6ce0*/  FMUL.FTZ R4, R23, R143 ;  /* 0x0000008f17047220 */ /* 0x000fe40000410000 */
[----:B------:R-:W-:Y:S02]  /*6cf0*/  FMUL.FTZ R120, R120, R5 ;  /* 0x0000000578787220 */ /* 0x000fe40000410000 */
[----:B------:R-:W-:-:S02]  /*6d00*/  FFMA.FTZ R5, R22, R159, -R4 ;  /* 0x0000009f16057223 */ /* 0x000fc40000010804 */
[C---:B------:R-:W-:Y:S02]  /*6d10*/  FMUL.FTZ R159, R23.reuse, R159 ;  /* 0x0000009f179f7220 */ /* 0x040fe40000410000 */
[----:B------:R-:W-:Y:S02]  /*6d20*/  FMUL.FTZ R141, R23, R141 ;  /* 0x0000008d178d7220 */ /* 0x000fe40000410000 */
[----:B------:R-:W-:Y:S02]  /*6d30*/  FMUL.FTZ R5, R116, R5 ;  /* 0x0000000574057220 */ /* 0x000fe40000410000 */
[C---:B------:R-:W-:Y:S02]  /*6d40*/  FFMA.FTZ R4, R22.reuse, R143, R159 ;  /* 0x0000008f16047223 */ /* 0x040fe4000001009f */
[----:B------:R-:W-:Y:S02]  /*6d50*/  FFMA.FTZ R141, R22, R139, R141 ;  /* 0x0000008b168d7223 */ /* 0x000fe4000001008d */
[----:B0-----:R-:W-:-:S02]  /*6d60*/  @!P0 FADD.FTZ R10, R10, R135 ;  /* 0x000000870a0a8221 */ /* 0x001fc40000010000 */
[----:B------:R-:W-:Y:S02]  /*6d70*/  @!P0 FADD.FTZ R11, R11, R128 ;  /* 0x000000800b0b8221 */ /* 0x000fe40000010000 */
[----:B-1----:R-:W-:Y:S02]  /*6d80*/  @!P0 FADD.FTZ R9, R9, R126 ;  /* 0x0000007e09098221 */ /* 0x002fe40000010000 */
[----:B------:R-:W-:Y:S02]  /*6d90*/  FFMA.FTZ R6, R123, R4, R5 ;  /* 0x000000047b067223 */ /* 0x000fe40000010005 */
[----:B--2---:R-:W-:Y:S01]  /*6da0*/  @!P0 FADD.FTZ R8, R8, R7 ;  /* 0x0000000708088221 */ /* 0x004fe20000010000 */
[----:B------:R-:W0:Y:S01]  /*6db0*/  SHFL.DOWN PT, R123, R10, 0x10, 0x1f ;  /* 0x0a001f000a7b7f89 */ /* 0x000e2200000e0000 */
[----:B------:R-:W-:Y:S01]  /*6dc0*/  FFMA.FTZ R120, R124, R141, R120 ;  /* 0x0000008d7c787223 */ /* 0x000fe20000010078 */
[----:B------:R-:W-:Y:S01]  /*6dd0*/  ISETP.GT.AND P0, PT, R34, 0xf, PT ;  /* 0x0000000f2200780c */ /* 0x000fe20003f04270 */
[----:B------:R-:W-:Y:S01]  /*6de0*/  FMUL.FTZ R4, R23, R146 ;  /* 0x0000009217047220 */ /* 0x000fe20000410000 */
[----:B------:R-:W1:Y:S01]  /*6df0*/  SHFL.DOWN PT, R124, R11, 0x10, 0x1f ;  /* 0x0a001f000b7c7f89 */ /* 0x000e6200000e0000 */
[----:B------:R-:W-:-:S02]  /*6e00*/  FFMA.FTZ R129, R129, R143, R6 ;  /* 0x0000008f81817223 */ /* 0x000fc40000010006 */
[----:B------:R-:W-:Y:S01]  /*6e10*/  FFMA.FTZ R5, R22, R161, -R4 ;  /* 0x000000a116057223 */ /* 0x000fe20000010804 */
[----:B------:R-:W2:Y:S01]  /*6e20*/  SHFL.DOWN PT, R116, R9, 0x10, 0x1f ;  /* 0x0a001f0009747f89 */ /* 0x000ea200000e0000 */
[C---:B------:R-:W-:Y:S02]  /*6e30*/  FMUL.FTZ R4, R23.reuse, R119 ;  /* 0x0000007717047220 */ /* 0x040fe40000410000 */
[----:B------:R-:W-:Y:S01]  /*6e40*/  FMUL.FTZ R112, R112, R5 ;  /* 0x0000000570707220 */ /* 0x000fe20000410000 */
[----:B------:R-:W3:Y:S01]  /*6e50*/  SHFL.DOWN PT, R7, R8, 0x10, 0x1f ;  /* 0x0a001f0008077f89 */ /* 0x000ee200000e0000 */
        /* <DEDUP_REMOVED lines=14> */
[----:B------:R-:W-:-:S02]  /*6f40*/  FFMA.FTZ R22, R22, R153, R23 ;  /* 0x0000009916167223 */ /* 0x000fc40000010017 */
[----:B------:R-:W-:Y:S02]  /*6f50*/  FMUL.FTZ R4, R25, R4 ;  /* 0x0000000419047220 */ /* 0x000fe40000410000 */
[----:B0-----:R-:W-:Y:S02]  /*6f60*/  @!P0 FADD.FTZ R10, R10, R123 ;  /* 0x0000007b0a0a8221 */ /* 0x001fe40000010000 */
[----:B-1----:R-:W-:Y:S02]  /*6f70*/  @!P0 FADD.FTZ R11, R11, R124 ;  /* 0x0000007c0b0b8221 */ /* 0x002fe40000010000 */
[----:B--2---:R-:W-:Y:S02]  /*6f80*/  @!P0 FADD.FTZ R9, R9, R116 ;  /* 0x0000007409098221 */ /* 0x004fe40000010000 */
[----:B---3--:R-:W-:Y:S02]  /*6f90*/  @!P0 FADD.FTZ R8, R8, R7 ;  /* 0x0000000708088221 */ /* 0x008fe40000010000 */
        /* <DEDUP_REMOVED lines=31> */
.L_x_11213:
[----:B0-----:R-:W-:Y:S05]  /*7190*/  BSYNC B0 ;  /* 0x0000000000007941 */ /* 0x001fea0003800000 */
.L_x_11212:
        /* <DEDUP_REMOVED lines=21> */
.L_x_11199:
[----:B------:R-:W-:Y:S01]  /*72f0*/  BAR.SYNC.DEFER_BLOCKING 0x0 ;  /* 0x0000000000007b1d */ /* 0x000fe20000010000 */
        /* <DEDUP_REMOVED lines=9> */
[C---:B------:R-:W-:Y:S02]  /*7390*/  LOP3.LUT R91, R41.reuse, 0xa0, RZ, 0xfc, !PT ;  /* 0x000000a0295b7812 */ /* 0x040fe400078efcff */
[----:B------:R-:W-:Y:S02]  /*73a0*/  LOP3.LUT R93, R41, 0xc0, RZ, 0xfc, !PT ;  /* 0x000000c0295d7812 */ /* 0x000fe400078efcff */
[-C--:B------:R-:W-:Y:S01]  /*73b0*/  ISETP.GE.AND P1, PT, R85, R24.reuse, PT ;  /* 0x000000185500720c */ /* 0x080fe20003f26270 */
[----:B------:R-:W2:Y:S01]  /*73c0*/  @!P5 LDG.E.U16 R4, [R2.64] ;  /* 0x000000060204d981 */ /* 0x000ea2000c1e1500 */
[----:B------:R-:W-:Y:S02]  /*73d0*/  LOP3.LUT R95, R41, 0xe0, RZ, 0xfc, !PT ;  /* 0x000000e0295f7812 */ /* 0x000fe400078efcff */
[-C--:B------:R-:W-:Y:S01]  /*73e0*/  ISETP.GE.AND P2, PT, R87, R24.reuse, PT ;  /* 0x000000185700720c */ /* 0x080fe20003f46270 */
[----:B------:R-:W3:Y:S01]  /*73f0*/  @!P0 LDG.E.U16 R5, [R2.64+0x40] ;  /* 0x0000400602058981 */ /* 0x000ee2000c1e1500 */
        /* <DEDUP_REMOVED lines=17> */
[----:B------:R-:W-:Y:S02]  /*7510*/  ISETP.NE.AND P6, PT, R33, RZ, PT ;  /* 0x000000ff2100720c */ /* 0x000fe40003fc5270 */
[----:B------:R-:W-:Y:S02]  /*7520*/  F2FP.BF16.PACK_AB R77, R90, R77 ;  /* 0x0000004d5a4d723e */ /* 0x000fe400000010ff */
[----:B------:R-:W-:Y:S02]  /*7530*/  F2FP.BF16.PACK_AB R79, R92, R79 ;  /* 0x0000004f5c4f723e */ /* 0x000fe400000010ff */
[----:B------:R-:W-:Y:S01]  /*7540*/  F2FP.BF16.PACK_AB R81, R94, R81 ;  /* 0x000000515e51723e */ /* 0x000fe200000010ff */
[----:B------:R-:W-:Y:S02]  /*7550*/  IMAD R22, R30, c[0x0][0x2d8], RZ ;  /* 0x0000b6001e167a24 */ /* 0x000fe400078e02ff */
[----:B------:R-:W-:-:S04]  /*7560*/  IMAD R97, R27, c[0x0][0x2e0], RZ ;  /* 0x0000b8001b617a24 */ /* 0x000fc800078e02ff */
[----:B------:R-:W-:Y:S01]  /*7570*/  IMAD R97, R0, c[0x0][0x2e4], R97 ;  /* 0x0000b90000617a24 */ /* 0x000fe200078e0261 */
        /* <DEDUP_REMOVED lines=14> */
[----:B0-----:R-:W-:-:S02]  /*7660*/  PRMT R5, RZ, 0x5410, R12 ;  /* 0x00005410ff057816 */ /* 0x001fc4000000000c */
[----:B-1----:R-:W-:-:S03]  /*7670*/  PRMT R7, RZ, 0x5410, R2 ;  /* 0x00005410ff077816 */ /* 0x002fc60000000002 */
[--C-:B------:R-:W-:Y:S01]  /*7680*/  FADD.FTZ R6, R5, R28.reuse ;  /* 0x0000001c05067221 */ /* 0x100fe20000010000 */
[----:B------:R-:W-:Y:S01]  /*7690*/  LDS.U16 R2, [R55+0xa] ;  /* 0x00000a0037027984 */ /* 0x000fe20000000400 */
[----:B------:R-:W-:-:S03]  /*76a0*/  FADD.FTZ R8, R7, R28 ;  /* 0x0000001c07087221 */ /* 0x000fc60000010000 */
[----:B------:R-:W0:Y:S01]  /*76b0*/  LDS.U16 R5, [R55+0x8] ;  /* 0x0000080037057984 */ /* 0x000e220000000400 */
[----:B------:R-:W-:Y:S02]  /*76c0*/  FSETP.GTU.FTZ.AND P0, PT, R6, 20, PT ;  /* 0x41a000000600780b */ /* 0x000fe40003f1c000 */
[----:B--2---:R-:W-:Y:S02]  /*76d0*/  PRMT R3, RZ, 0x5410, R3 ;  /* 0x00005410ff037816 */ /* 0x004fe40000000003 */
[----:B------:R-:W-:-:S03]  /*76e0*/  FSETP.GTU.FTZ.AND P5, PT, R8, 20, PT ;  /* 0x41a000000800780b */ /* 0x000fc60003fbc000 */
[----:B------:R-:W-:Y:S02]  /*76f0*/  FADD.FTZ R9, R3, R28 ;  /* 0x0000001c03097221 */ /* 0x000fe40000010000 */
[----:B------:R-:W1:Y:S04]  /*7700*/  LDS.U16 R3, [R55+0xc] ;  /* 0x00000c0037037984 */ /* 0x000e680000000400 */
[----:B------:R-:W-:-:S04]  /*7710*/  @!P0 FMUL.FTZ R7, R6, -1.4426950216293334961 ;  /* 0xbfb8aa3b06078820 */ /* 0x000fc80000410000 */
[----:B------:R-:W-:Y:S01]  /*7720*/  @!P5 FMUL.FTZ R8, R8, -1.4426950216293334961 ;  /* 0xbfb8aa3b0808d820 */ /* 0x000fe20000410000 */
[----:B---3--:R-:W-:Y:S01]  /*7730*/  PRMT R11, RZ, 0x5410, R4 ;  /* 0x00005410ff0b7816 */ /* 0x008fe20000000004 */
[----:B------:R-:W2:Y:S01]  /*7740*/  @!P0 MUFU.EX2 R7, R7 ;  /* 0x0000000700078308 */ /* 0x000ea20000000800 */
[----:B------:R-:W3:Y:S07]  /*7750*/  LDS.U16 R6, [R55+0xe] ;  /* 0x00000e0037067984 */ /* 0x000eee0000000400 */
[----:B------:R-:W4:Y:S01]  /*7760*/  @!P5 MUFU.EX2 R8, R8 ;  /* 0x000000080008d308 */ /* 0x000f220000000800 */
[----:B------:R-:W-:Y:S01]  /*7770*/  BAR.SYNC.DEFER_BLOCKING 0x0 ;  /* 0x0000000000007b1d */ /* 0x000fe20000010000 */
[----:B------:R-:W-:Y:S01]  /*7780*/  FSETP.GTU.FTZ.AND P4, PT, R9, 20, PT ;  /* 0x41a000000900780b */ /* 0x000fe20003f9c000 */
[----:B------:R-:W-:-:S02]  /*7790*/  FADD.FTZ R11, R11, R28 ;  /* 0x0000001c0b0b7221 */ /* 0x000fc40000010000 */
[----:B--2---:R-:W-:Y:S01]  /*77a0*/  @!P0 FADD.FTZ R4, R7, 1 ;  /* 0x3f80000007048421 */ /* 0x004fe20000010000 */
[----:B0-----:R-:W-:Y:S01]  /*77b0*/  PRMT R5, RZ, 0x5410, R5 ;  /* 0x00005410ff057816 */ /* 0x001fe20000000005 */
[----:B----4-:R-:W-:Y:S01]  /*77c0*/  @!P5 FADD.FTZ R8, R8, 1 ;  /* 0x3f8000000808d421 */ /* 0x010fe20000010000 */
[----:B------:R-:W-:-:S03]  /*77d0*/  FSETP.GTU.FTZ.AND P3, PT, R11, 20, PT ;  /* 0x41a000000b00780b */ /* 0x000fc60003f7c000 */
[----:B------:R-:W-:Y:S01]  /*77e0*/  FADD.FTZ R7, R5, R28 ;  /* 0x0000001c05077221 */ /* 0x000fe20000010000 */
[----:B------:R-:W0:Y:S01]  /*77f0*/  @!P0 MUFU.RCP R4, R4 ;  /* 0x0000000400048308 */ /* 0x000e220000001000 */
[----:B------:R-:W-:Y:S02]  /*7800*/  PRMT R5, RZ, 0x5410, R2 ;  /* 0x00005410ff057816 */ /* 0x000fe40000000002 */
[----:B------:R-:W-:-:S05]  /*7810*/  @!P4 FMUL.FTZ R9, R9, -1.4426950216293334961 ;  /* 0xbfb8aa3b0909c820 */ /* 0x000fca0000410000 */
[----:B------:R-:W2:Y:S01]  /*7820*/  @!P5 MUFU.RCP R8, R8 ;  /* 0x000000080008d308 */ /* 0x000ea20000001000 */
[----:B------:R-:W-:Y:S01]  /*7830*/  FADD.FTZ R10, R5, R28 ;  /* 0x0000001c050a7221 */ /* 0x000fe20000010000 */
[----:B-1----:R-:W-:Y:S01]  /*7840*/  PRMT R3, RZ, 0x5410, R3 ;  /* 0x00005410ff037816 */ /* 0x002fe20000000003 */
[----:B------:R-:W-:-:S03]  /*7850*/  @!P3 FMUL.FTZ R2, R11, -1.4426950216293334961 ;  /* 0xbfb8aa3b0b02b820 */ /* 0x000fc60000410000 */
[----:B------:R-:W-:Y:S02]  /*7860*/  FSETP.GTU.FTZ.AND P1, PT, R10, 20, PT ;  /* 0x41a000000a00780b */ /* 0x000fe40003f3c000 */
[----:B------:R-:W1:Y:S01]  /*7870*/  @!P4 MUFU.EX2 R9, R9 ;  /* 0x000000090009c308 */ /* 0x000e620000000800 */
[----:B------:R-:W-:Y:S02]  /*7880*/  FADD.FTZ R11, R3, R28 ;  /* 0x0000001c030b7221 */ /* 0x000fe40000010000 */
[----:B0-----:R-:W-:-:S03]  /*7890*/  @!P0 FMUL.FTZ R73, R73, R4 ;  /* 0x0000000449498220 */ /* 0x001fc60000410000 */
[----:B------:R-:W-:Y:S01]  /*78a0*/  FSETP.GTU.FTZ.AND P0, PT, R11, 20, PT ;  /* 0x41a000000b00780b */ /* 0x000fe20003f1c000 */
[----:B--2---:R-:W-:Y:S01]  /*78b0*/  @!P5 FMUL.FTZ R71, R71, R8 ;  /* 0x000000084747d220 */ /* 0x004fe20000410000 */
[----:B------:R-:W-:-:S03]  /*78c0*/  PRMT R8, R75, 0x7632, R8 ;  /* 0x000076324b087816 */ /* 0x000fc60000000008 */
[----:B------:R-:W-:Y:S01]  /*78d0*/  @!P1 FMUL.FTZ R4, R10, -1.4426950216293334961 ;  /* 0xbfb8aa3b0a049820 */ /* 0x000fe20000410000 */
[----:B------:R-:W-:Y:S01]  /*78e0*/  PRMT R10, R77, 0x7632, R10 ;  /* 0x000076324d0a7816 */ /* 0x000fe2000000000a */
[----:B------:R0:W-:Y:S01]  /*78f0*/  STS.U16 [R55+0x2], R8 ;  /* 0x0000020837007388 */ /* 0x0001e20000000400 */
[----:B------:R-:W-:Y:S01]  /*7900*/  PRMT R12, R79, 0x7632, R12 ;  /* 0x000076324f0c7816 */ /* 0x000fe2000000000c */
[----:B-1----:R-:W-:Y:S01]  /*7910*/  @!P4 FADD.FTZ R9, R9, 1 ;  /* 0x3f8000000909c421 */ /* 0x002fe20000010000 */
[----:B---3--:R-:W-:Y:S01]  /*7920*/  PRMT R5, RZ, 0x5410, R6 ;  /* 0x00005410ff057816 */ /* 0x008fe20000000006 */
[----:B------:R1:W-:Y:S01]  /*7930*/  STS.U16 [R55], R75 ;  /* 0x0000004b37007388 */ /* 0x0003e20000000400 */
[----:B0-----:R-:W-:-:S03]  /*7940*/  PRMT R8, R81, 0x7632, R8 ;  /* 0x0000763251087816 */ /* 0x001fc60000000008 */
[----:B------:R-:W-:Y:S01]  /*7950*/  STS.U16 [R55+0x4], R77 ;  /* 0x0000044d37007388 */ /* 0x000fe20000000400 */
[----:B------:R-:W-:Y:S01]  /*7960*/  FSETP.GTU.FTZ.AND P2, PT, R7, 20, PT ;  /* 0x41a000000700780b */ /* 0x000fe20003f5c000 */
[----:B------:R-:W-:Y:S01]  /*7970*/  @!P0 FMUL.FTZ R6, R11, -1.4426950216293334961 ;  /* 0xbfb8aa3b0b068820 */ /* 0x000fe20000410000 */
[----:B-1----:R0:W-:Y:S01]  /*7980*/  @!P4 MUFU.RCP R75, R9 ;  /* 0x00000009004bc308 */ /* 0x0021e20000001000 */
        /* <DEDUP_REMOVED lines=13> */
[----:B0-----:R-:W-:Y:S04]  /*7a60*/  LDS.U16 R9, [R52+0x1c0] ;  /* 0x0001c00034097984 */ /* 0x001fe80000000400 */
[----:B------:R-:W-:Y:S04]  /*7a70*/  @!P6 STS [0x210], R24 ;  /* 0x00021018ff00e388 */ /* 0x000fe80000000800 */
[----:B------:R-:W-:Y:S01]  /*7a80*/  BAR.SYNC.DEFER_BLOCKING 0x0 ;  /* 0x0000000000007b1d */ /* 0x000fe20000010000 */
[----:B------:R-:W-:-:S02]  /*7a90*/  @!P2 FMUL.FTZ R3, R7, -1.4426950216293334961 ;  /* 0xbfb8aa3b0703a820 */ /* 0x000fc40000410000 */
[----:B------:R-:W-:-:S05]  /*7aa0*/  FADD.FTZ R7, R5, R28 ;  /* 0x0000001c05077221 */ /* 0x000fca0000010000 */
[C---:B------:R-:W-:Y:S01]  /*7ab0*/  FSETP.GTU.FTZ.AND P5, PT, R7.reuse, 20, PT ;  /* 0x41a000000700780b */ /* 0x040fe20003fbc000 */
[----:B------:R-:W0:Y:S08]  /*7ac0*/  @!P3 MUFU.EX2 R2, R2 ;  /* 0x000000020002b308 */ /* 0x000e300000000800 */
[----:B------:R-:W2:Y:S01]  /*7ad0*/  @!P2 MUFU.EX2 R3, R3 ;  /* 0x000000030003a308 */ /* 0x000ea20000000800 */
[----:B------:R-:W3:Y:S07]  /*7ae0*/  LDS R8, [0x210] ;  /* 0x00021000ff087984 */ /* 0x000eee0000000800 */
[----:B------:R4:W-:Y:S02]  /*7af0*/  @!P1 MUFU.EX2 R5, R4 ;  /* 0x0000000400059308 */ /* 0x0009e40000000800 */
[----:B----4-:R-:W-:-:S06]  /*7b00*/  @!P5 FMUL.FTZ R4, R7, -1.4426950216293334961 ;  /* 0xbfb8aa3b0704d820 */ /* 0x010fcc0000410000 */
[----:B------:R2:W4:Y:S01]  /*7b10*/  @!P5 MUFU.EX2 R7, R4 ;  /* 0x000000040007d308 */ /* 0x0005220000000800 */
[----:B0-----:R-:W-:Y:S02]  /*7b20*/  @!P3 FADD.FTZ R2, R2, 1 ;  /* 0x3f8000000202b421 */ /* 0x001fe40000010000 */
[----:B-1----:R-:W-:-:S05]  /*7b30*/  IMAD R81, R29, c[0x0][0x2dc], R22 ;  /* 0x0000b7001d517a24 */ /* 0x002fca00078e0216 */
[----:B------:R-:W0:Y:S01]  /*7b40*/  @!P0 MUFU.EX2 R6, R6 ;  /* 0x0000000600068308 */ /* 0x000e220000000800 */
[----:B--2---:R-:W-:-:S07]  /*7b50*/  @!P2 FADD.FTZ R4, R3, 1 ;  /* 0x3f8000000304a421 */ /* 0x004fce0000010000 */
[----:B------:R1:W-:Y:S01]  /*7b60*/  @!P3 MUFU.RCP R10, R2 ;  /* 0x00000002000ab308 */ /* 0x0003e20000001000 */
[----:B----4-:R-:W-:Y:S02]  /*7b70*/  @!P5 FADD.FTZ R7, R7, 1 ;  /* 0x3f8000000707d421 */ /* 0x010fe40000010000 */
[----:B-1----:R-:W-:-:S05]  /*7b80*/  IMAD.WIDE.U32 R2, R29, c[0x0][0x2d8], RZ ;  /* 0x0000b6001d027a25 */ /* 0x002fca00078e00ff */
[----:B------:R-:W-:Y:S01]  /*7b90*/  @!P2 MUFU.RCP R77, R4 ;  /* 0x00000004004da308 */ /* 0x000fe20000001000 */
[----:B------:R-:W-:-:S07]  /*7ba0*/  IADD3 R3, R3, R81, RZ ;  /* 0x0000005103037210 */ /* 0x000fce0007ffe0ff */
[----:B------:R-:W1:Y:S01]  /*7bb0*/  @!P5 MUFU.RCP R4, R7 ;  /* 0x000000070004d308 */ /* 0x000e620000001000 */
[----:B------:R-:W-:-:S04]  /*7bc0*/  IMAD.WIDE.U32 R2, R0, c[0x0][0x2e0], R2 ;  /* 0x0000b80000027a25 */ /* 0x000fc800078e0002 */
[----:B------:R-:W-:Y:S02]  /*7bd0*/  @!P1 FADD.FTZ R5, R5, 1 ;  /* 0x3f80000005059421 */ /* 0x000fe40000010000 */
[----:B0-----:R-:W-:Y:S02]  /*7be0*/  @!P0 FADD.FTZ R6, R6, 1 ;  /* 0x3f80000006068421 */ /* 0x001fe40000010000 */
[----:B------:R-:W-:Y:S01]  /*7bf0*/  @!P4 FMUL.FTZ R86, R86, R75 ;  /* 0x0000004b5656c220 */ /* 0x000fe20000410000 */
[----:B------:R-:W-:Y:S01]  /*7c00*/  IADD3 R2, P4, R63, R2, RZ ;  /* 0x000000023f027210 */ /* 0x000fe20007f9e0ff */
[----:B------:R-:W0:Y:S03]  /*7c10*/  @!P1 MUFU.RCP R12, R5 ;  /* 0x00000005000c9308 */ /* 0x000e260000001000 */
[----:B------:R-:W-:Y:S02]  /*7c20*/  IADD3.X R3, R64, R97, R3, P4, !PT ;  /* 0x0000006140037210 */ /* 0x000fe400027fe403 */
[----:B---3--:R-:W-:-:S03]  /*7c30*/  ISETP.GE.AND P4, PT, R41, R8, PT ;  /* 0x000000082900720c */ /* 0x008fc60003f86270 */
[----:B------:R2:W3:Y:S01]  /*7c40*/  @!P0 MUFU.RCP R79, R6 ;  /* 0x00000006004f8308 */ /* 0x0004e20000001000 */
[----:B-1----:R-:W-:Y:S01]  /*7c50*/  @!P5 FMUL.FTZ R65, R65, R4 ;  /* 0x000000044141d220 */ /* 0x002fe20000410000 */
[----:B------:R-:W-:-:S04]  /*7c60*/  LEA R7, P5, R41, c[0x0][0x330], 0x1 ;  /* 0x0000cc0029077a11 */ /* 0x000fc800078a08ff */
[----:B------:R-:W-:Y:S02]  /*7c70*/  LEA.HI.X R4, R41, c[0x0][0x334], R44, 0x1, P5 ;  /* 0x0000cd0029047a11 */ /* 0x000fe400028f0c2c */
[----:B--2---:R-:W-:Y:S01]  /*7c80*/  LEA R6, P5, R2, R7, 0x1 ;  /* 0x0000000702067211 */ /* 0x004fe200078a08ff */
[----:B------:R-:W-:Y:S01]  /*7c90*/  @!P3 FMUL.FTZ R69, R69, R10 ;  /* 0x0000000a4545b220 */ /* 0x000fe20000410000 */
[-C--:B------:R-:W-:Y:S01]  /*7ca0*/  ISETP.GE.AND P3, PT, R85, R8.reuse, PT ;  /* 0x000000085500720c */ /* 0x080fe20003f66270 */
[----:B------:R-:W-:Y:S01]  /*7cb0*/  @!P2 FMUL.FTZ R84, R84, R77 ;  /* 0x0000004d5454a220 */ /* 0x000fe20000410000 */
[----:B------:R-:W-:Y:S01]  /*7cc0*/  ISETP.GE.AND P2, PT, R87, R8, PT ;  /* 0x000000085700720c */ /* 0x000fe20003f46270 */
[----:B0-----:R-:W-:Y:S01]  /*7cd0*/  @!P1 FMUL.FTZ R67, R67, R12 ;  /* 0x0000000c43439220 */ /* 0x001fe20000410000 */
[-C--:B------:R-:W-:Y:S01]  /*7ce0*/  ISETP.GE.AND P1, PT, R89, R8.reuse, PT ;  /* 0x000000085900720c */ /* 0x080fe20003f26270 */
[----:B---3--:R-:W-:Y:S01]  /*7cf0*/  @!P0 FMUL.FTZ R82, R82, R79 ;  /* 0x0000004f52528220 */ /* 0x008fe20000410000 */
[----:B------:R-:W-:-:S02]  /*7d00*/  ISETP.GE.AND P0, PT, R91, R8, PT ;  /* 0x000000085b00720c */ /* 0x000fc40003f06270 */
        /* <DEDUP_REMOVED lines=13> */
.L_x_11216:
[----:B------:R-:W-:Y:S05]  /*7de0*/  BSYNC B0 ;  /* 0x0000000000007941 */ /* 0x000fea0003800000 */
.L_x_11215:
[----:B------:R-:W-:Y:S01]  /*7df0*/  @!P3 STG.E.U16 [R6.64+-0x180], R23 ;  /* 0xfffe80170600b986 */ /* 0x000fe2000c101506 */
[-C--:B------:R-:W-:Y:S01]  /*7e00*/  ISETP.GE.AND P5, PT, R93, R8.reuse, PT ;  /* 0x000000085d00720c */ /* 0x080fe20003fa6270 */
[----:B------:R-:W-:Y:S01]  /*7e10*/  FADD.FTZ R32, R73, R32 ;  /* 0x0000002049207221 */ /* 0x000fe20000010000 */
[-C--:B------:R-:W-:Y:S01]  /*7e20*/  ISETP.GE.AND P4, PT, R83, R8.reuse, PT ;  /* 0x000000085300720c */ /* 0x080fe20003f86270 */
[----:B------:R-:W-:Y:S01]  /*7e30*/  @!P2 STG.E.U16 [R6.64+-0x140], R25 ;  /* 0xfffec0190600a986 */ /* 0x000fe2000c101506 */
[----:B------:R-:W-:Y:S01]  /*7e40*/  ISETP.GE.AND P3, PT, R95, R8, PT ;  /* 0x000000085f00720c */ /* 0x000fe20003f66270 */
[----:B------:R-:W-:Y:S01]  /*7e50*/  BSSY B0, `(.L_x_11217) ;  /* 0x000003c000007945 */ /* 0x000fe20003800000 */
        /* <DEDUP_REMOVED lines=59> */
.L_x_11218:
[----:B------:R-:W-:Y:S05]  /*8210*/  BSYNC B0 ;  /* 0x0000000000007941 */ /* 0x000fea0003800000 */
.L_x_11217:
[----:B------:R-:W-:Y:S01]  /*8220*/  MOV R3, R25 ;  /* 0x0000001900037202 */ /* 0x000fe20000000f00 */
[----:B------:R-:W-:Y:S01]  /*8230*/  IMAD R5, R27, c[0x0][0x300], RZ ;  /* 0x0000c0001b057a24 */ /* 0x000fe200078e02ff */
[----:B------:R-:W-:Y:S02]  /*8240*/  IADD3 R54, P1, R54, -0x1c0, RZ ;  /* 0xfffffe4036367810 */ /* 0x000fe40007f3e0ff */
[-C--:B------:R-:W-:Y:S01]  /*8250*/  ISETP.GE.AND P5, PT, R93, R8.reuse, PT ;  /* 0x000000085d00720c */ /* 0x080fe20003fa6270 */
[C---:B------:R-:W-:Y:S01]  /*8260*/  IMAD.WIDE.U32 R2, R0.reuse, c[0x0][0x300], R2 ;  /* 0x0000c00000027a25 */ /* 0x040fe200078e0002 */
[----:B------:R-:W-:Y:S02]  /*8270*/  IADD3.X R53, R53, -0x1, RZ, P1, !PT ;  /* 0xffffffff35357810 */ /* 0x000fe40000ffe4ff */
[----:B------:R-:W-:Y:S01]  /*8280*/  ISETP.GE.AND P0, PT, R83, R8, PT ;  /* 0x000000085300720c */ /* 0x000fe20003f06270 */
[----:B------:R-:W-:Y:S01]  /*8290*/  IMAD R5, R0, c[0x0][0x304], R5 ;  /* 0x0000c10000057a24 */ /* 0x000fe200078e0205 */
[----:B------:R-:W-:-:S02]  /*82a0*/  IADD3 R63, P3, R63, R2, RZ ;  /* 0x000000023f3f7210 */ /* 0x000fc40007f7e0ff */
[----:B------:R-:W-:Y:S02]  /*82b0*/  IADD3 R2, P4, R54, c[0x0][0x340], RZ ;  /* 0x0000d00036027a10 */ /* 0x000fe40007f9e0ff */
[----:B------:R-:W-:Y:S02]  /*82c0*/  IADD3.X R64, R64, R5, R3, P3, !PT ;  /* 0x0000000540407210 */ /* 0x000fe40001ffe403 */
[----:B------:R-:W-:Y:S02]  /*82d0*/  IADD3.X R3, R53, c[0x0][0x344], RZ, P4, !PT ;  /* 0x0000d10035037a10 */ /* 0x000fe400027fe4ff */
[----:B------:R-:W-:Y:S02]  /*82e0*/  LEA R2, P6, R63, R2, 0x1 ;  /* 0x000000023f027211 */ /* 0x000fe400078c08ff */
[----:B------:R-:W-:Y:S02]  /*82f0*/  ISETP.GE.AND P4, PT, R91, R8, PT ;  /* 0x000000085b00720c */ /* 0x000fe40003f86270 */
[----:B------:R-:W-:-:S02]  /*8300*/  LEA.HI.X R3, R63, R3, R64, 0x1, P6 ;  /* 0x000000033f037211 */ /* 0x000fc400030f0c40 */
[-C--:B------:R-:W-:Y:S02]  /*8310*/  ISETP.GE.AND P6, PT, R95, R8.reuse, PT ;  /* 0x000000085f00720c */ /* 0x080fe40003fc6270 */
[-C--:B------:R-:W-:Y:S01]  /*8320*/  ISETP.GE.AND P1, PT, R85, R8.reuse, PT ;  /* 0x000000085500720c */ /* 0x080fe20003f26270 */
[----:B------:R1:W-:Y:S01]  /*8330*/  @!P5 STG.E.U16 [R2.64+0x140], R51 ;  /* 0x000140330200d986 */ /* 0x0003e2000c101506 */
[-C--:B------:R-:W-:Y:S02]  /*8340*/  ISETP.GE.AND P2, PT, R87, R8.reuse, PT ;  /* 0x000000085700720c */ /* 0x080fe40003f46270 */
[----:B------:R-:W-:Y:S01]  /*8350*/  ISETP.GE.AND P3, PT, R89, R8, PT ;  /* 0x000000085900720c */ /* 0x000fe20003f66270 */
[----:B------:R1:W-:Y:S01]  /*8360*/  @!P0 STG.E.U16 [R2.64], R9 ;  /* 0x0000000902008986 */ /* 0x0003e2000c101506 */
[----:B------:R-:W-:Y:S02]  /*8370*/  ISETP.GT.AND P0, PT, R43, 0x1, PT ;  /* 0x000000012b00780c */ /* 0x000fe40003f04270 */
        /* <DEDUP_REMOVED lines=14> */
.L_x_11177:
[----:B------:R-:W-:Y:S02]  /*8460*/  ISETP.NE.U32.AND P0, PT, RZ, c[0x0][0x328], PT ;  /* 0x0000ca00ff007a0c */ /* 0x000fe40003f05070 */
[----:B------:R-:W-:-:S02]  /*8470*/  ISETP.NE.U32.AND P2, PT, RZ, c[0x0][0x348], PT ;  /* 0x0000d200ff007a0c */ /* 0x000fc40003f45070 */
[----:B------:R-:W-:Y:S02]  /*8480*/  ISETP.NE.AND.EX P1, PT, RZ, c[0x0][0x32c], PT, P0 ;  /* 0x0000cb00ff007a0c */ /* 0x000fe40003f25300 */
[----:B------:R-:W-:-:S11]  /*8490*/  ISETP.NE.AND.EX P0, PT, RZ, c[0x0][0x34c], PT, P2 ;  /* 0x0000d300ff007a0c */ /* 0x000fd60003f05320 */
[----:B------:R-:W-:Y:S05]  /*84a0*/  @!P1 BRA `(.L_x_11220) ;  /* 0x0000014000009947 */ /* 0x000fea0003800000 */
[----:B-1----:R-:W1:Y:S01]  /*84b0*/  SHFL.DOWN P1, R2, R31, 0x1, 0x1f ;  /* 0x08201f001f027f89 */ /* 0x002e620000020000 */
[----:B------:R-:W-:Y:S03]  /*84c0*/  BSSY B0, `(.L_x_11220) ;  /* 0x0000012000007945 */ /* 0x000fe60003800000 */
[----:B0-----:R-:W0:Y:S01]  /*84d0*/  S2R R7, SR_LANEID ;  /* 0x0000000000077919 */ /* 0x001e220000000000 */
[----:B-1----:R-:W-:Y:S01]  /*84e0*/  @P1 FADD R2, R2, R31 ;  /* 0x0000001f02021221 */ /* 0x002fe20000000000 */
[----:B0-----:R-:W-:-:S04]  /*84f0*/  ISETP.NE.AND P2, PT, R7, RZ, PT ;  /* 0x000000ff0700720c */ /* 0x001fc80003f45270 */
        /* <DEDUP_REMOVED lines=14> */
.L_x_11221:
[----:B0-----:R-:W-:Y:S05]  /*85e0*/  BSYNC B0 ;  /* 0x0000000000007941 */ /* 0x001fea0003800000 */
.L_x_11220:
[----:B------:R-:W-:Y:S01]  /*85f0*/  BSSY B0, `(.L_x_11222) ;  /* 0x0000018000007945 */ /* 0x000fe20003800000 */
[----:B------:R-:W-:Y:S05]  /*8600*/  @!P0 BRA `(.L_x_11223) ;  /* 0x0000015000008947 */ /* 0x000fea0003800000 */
[----:B------:R-:W-:Y:S06]  /*8610*/  BAR.SYNC.DEFER_BLOCKING 0x0 ;  /* 0x0000000000007b1d */ /* 0x000fec0000010000 */
[----:B-1----:R-:W1:Y:S04]  /*8620*/  SHFL.DOWN P0, R3, R32, 0x1, 0x1f ;  /* 0x08201f0020037f89 */ /* 0x002e680000000000 */
[----:B0-----:R-:W0:Y:S04]  /*8630*/  S2R R6, SR_LANEID ;  /* 0x0000000000067919 */ /* 0x001e280000000000 */
[----:B------:R-:W2:Y:S01]  /*8640*/  S2R R21, SR_TID.X ;  /* 0x0000000000157919 */ /* 0x000ea20000002100 */
[----:B-1----:R-:W-:Y:S01]  /*8650*/  @P0 FADD R3, R3, R32 ;  /* 0x0000002003030221 */ /* 0x002fe20000000000 */
        /* <DEDUP_REMOVED lines=16> */
.L_x_11223:
[----:B------:R-:W2:Y:S02]  /*8760*/  S2R R21, SR_TID.X ;  /* 0x0000000000157919 */ /* 0x000ea40000002100 */
.L_x_11224:
[----:B0-----:R-:W-:Y:S05]  /*8770*/  BSYNC B0 ;  /* 0x0000000000007941 */ /* 0x001fea0003800000 */
.L_x_11222:
[----:B--2---:R-:W-:-:S13]  /*8780*/  ISETP.GE.AND P0, PT, R21, c[0x0][0x16c], PT ;  /* 0x00005b0015007a0c */ /* 0x004fda0003f06270 */
[----:B------:R-:W-:Y:S05]  /*8790*/  @P0 EXIT ;  /* 0x000000000000094d */ /* 0x000fea0003800000 */
[C---:B-1----:R-:W-:Y:S02]  /*87a0*/  IMAD R11, R27.reuse, c[0x0][0x198], RZ ;  /* 0x000066001b0b7a24 */ /* 0x042fe400078e02ff */
        /* <DEDUP_REMOVED lines=19> */
.L_x_11225:
        /* <DEDUP_REMOVED lines=22> */
[----:B-----5:R2:W1:Y:S01]  /*8a40*/  LDG.E.64 R26, [R14.64] ;  /* 0x000000060e1a7981 */ /* 0x020462000c1e1b00 */
        /* <DEDUP_REMOVED lines=41> */
.L_x_11226:
        /* <DEDUP_REMOVED lines=10> */
.L_x_14723:


//--------------------- .text._Z25selective_scan_bwd_kernelI32Selective_Scan_bwd_kernel_traitsILi32ELi8ELb0ELb0ELb1ELb0ELb0EN3c108BFloat16ENS1_7complexIfEEEEv12SSMParamsBwd --------------------------
	.section	.text._Z25selective_scan_bwd_kernelI32Selective_Scan_bwd_kernel_traitsILi32ELi8ELb0ELb0ELb1ELb0ELb0EN3c108BFloat16ENS1_7complexIfEEEEv12SSMParamsBwd,"ax",@progbits
	.sectioninfo	@"SHI_REGISTERS=191"
	.align	128
        .global         _Z25selective_scan_bwd_kernelI32Selective_Scan_bwd_kernel_traitsILi32ELi8ELb0ELb0ELb1ELb0ELb0EN3c108BFloat16ENS1_7complexIfEEEEv12SSMParamsBwd
        .type           _Z25selective_scan_bwd_kernelI32Selective_Scan_bwd_kernel_traitsILi32ELi8ELb0ELb0ELb1ELb0ELb0EN3c108BFloat16ENS1_7complexIfEEEEv12SSMParamsBwd,@function
        .size           _Z25selective_scan_bwd_kernelI32Selective_Scan_bwd_kernel_traitsILi32ELi8ELb0ELb0ELb1ELb0ELb0EN3c108BFloat16ENS1_7complexIfEEEEv12SSMParamsBwd,(.L_x_14724 - _Z25selective_scan_bwd_kernelI32Selective_Scan_bwd_kernel_traitsILi32ELi8ELb0ELb0ELb1ELb0ELb0EN3c108BFloat16ENS1_7complexIfEEEEv12SSMParamsBwd)
        .other          _Z25selective_scan_bwd_kernelI32Selective_Scan_bwd_kernel_traitsILi32ELi8ELb0ELb0ELb1ELb0ELb0EN3c108BFloat16ENS1_7complexIfEEEEv12SSMParamsBwd,@"STO_CUDA_ENTRY STV_DEFAULT"
_Z25selective_scan_bwd_kernelI32Selective_Scan_bwd_kernel_traitsILi32ELi8ELb0ELb0ELb1ELb0ELb0EN3c108BFloat16ENS1_7complexIfEEEEv12SSMParamsBwd:
.text._Z25selective_scan_bwd_kernelI32Selective_Scan_bwd_kernel_traitsILi32ELi8ELb0ELb0ELb1ELb0ELb0EN3c108BFloat16ENS1_7complexIfEEEEv12SSMParamsBwd:
[----:B------:R-:W-:Y:S02]  /*0000*/  MOV R1, c[0x0][0x28] ;  /* 0x00000a0000017a02 */ /* 0x000fe40000000f00 */
[----:B------:R-:W-:Y:S01]  /*0010*/  IABS R11, c[0x0][0x178] ;  /* 0x00005e00000b7a13 */ /* 0x000fe20000000000 */
[----:B------:R-:W0:Y:S01]  /*0020*/  S2R R94, SR_CTAID.Y ;  /* 0x00000000005e7919 */ /* 0x000e220000002600 */
[----:B------:R-:W-:Y:S01]  /*0030*/  ISETP.NE.U32.AND P0, PT, RZ, c[0x0][0x238], PT ;  /* 0x00008e00ff007a0c */ /* 0x000fe20003f05070 */
[----:B------:R-:W-:Y:S01]  /*0040*/  HFMA2.MMA R92, -RZ, RZ, 0, 0 ;  /* 0x00000000ff5c7435 */ /* 0x000fe200000001ff */
[----:B------:R-:W1:Y:S01]  /*0050*/  I2F.RP R0, R11 ;  /* 0x0000000b00007306 */ /* 0x000e620000209400 */
[----:B------:R-:W-:Y:S01]  /*0060*/  ULDC.64 UR6, c[0x0][0x118] ;  /* 0x0000460000067ab9 */ /* 0x000fe20000000a00 */
[----:B------:R-:W-:Y:S02]  /*0070*/  ISETP.NE.AND.EX P0, PT, RZ, c[0x0][0x23c], PT, P0 ;  /* 0x00008f00ff007a0c */ /* 0x000fe40003f05300 */
[----:B------:R-:W-:Y:S01]  /*0080*/  ISETP.NE.U32.AND P1, PT, RZ, c[0x0][0x250], PT ;  /* 0x00009400ff007a0c */ /* 0x000fe20003f25070 */
[----:B------:R-:W2:Y:S01]  /*0090*/  S2R R90, SR_CTAID.X ;  /* 0x00000000005a7919 */ /* 0x000ea20000002500 */
[----:B------:R-:W-:-:S02]  /*00a0*/  MOV R91, RZ ;  /* 0x000000ff005b7202 */ /* 0x000fc40000000f00 */
[----:B------:R-:W-:Y:S01]  /*00b0*/  ISETP.NE.AND.EX P1, PT, RZ, c[0x0][0x254], PT, P1 ;  /* 0x00009500ff007a0c */ /* 0x000fe20003f25310 */
[----:B-1----:R-:W1:Y:S01]  /*00c0*/  MUFU.RCP R0, R0 ;  /* 0x0000000000007308 */ /* 0x002e620000001000 */
[----:B0-----:R-:W-:-:S05]  /*00d0*/  SHF.R.S32.HI R93, RZ, 0x1f, R94 ;  /* 0x0000001fff5d7819 */ /* 0x001fca000001145e */
[----:B------:R-:W-:-:S06]  /*00e0*/  @P0 LEA R2, P2, R94, c[0x0][0x238], 0x2 ;  /* 0x00008e005e020a11 */ /* 0x000fcc00078410ff */
[C---:B------:R-:W-:Y:S02]  /*00f0*/  @P1 LEA R4, P3, R94.reuse, c[0x0][0x250], 0x2 ;  /* 0x000094005e041a11 */ /* 0x040fe400078610ff */
[C-C-:B------:R-:W-:Y:S02]  /*0100*/  @P0 LEA.HI.X R3, R94.reuse, c[0x0][0x23c], R93.reuse, 0x2, P2 ;  /* 0x00008f005e030a11 */ /* 0x140fe400010f145d */
[----:B------:R-:W-:Y:S02]  /*0110*/  @P1 LEA.HI.X R5, R94, c[0x0][0x254], R93, 0x2, P3 ;  /* 0x000095005e051a11 */ /* 0x000fe400018f145d */
[----:B-1----:R-:W-:Y:S01]  /*0120*/  IADD3 R6, R0, 0xffffffe, RZ ;  /* 0x0ffffffe00067810 */ /* 0x002fe20007ffe0ff */
[----:B------:R0:W5:Y:S03]  /*0130*/  @P0 LDG.E R92, [R2.64] ;  /* 0x00000006025c0981 */ /* 0x000166000c1e1900 */
[----:B------:R1:W3:Y:S01]  /*0140*/  F2I.FTZ.U32.TRUNC.NTZ R7, R6 ;  /* 0x0000000600077305 */ /* 0x0002e2000021f000 */
[----:B--2---:R-:W-:Y:S01]  /*0150*/  SHF.R.S32.HI R89, RZ, 0x1f, R90 ;  /* 0x0000001fff597819 */ /* 0x004fe2000001145a */
[----:B------:R2:W5:Y:S01]  /*0160*/  @P1 LDG.E R91, [R4.64] ;  /* 0x00000006045b1981 */ /* 0x000562000c1e1900 */
[----:B------:R-:W-:Y:S01]  /*0170*/  MOV R10, c[0x0][0x174] ;  /* 0x00005d00000a7a02 */ /* 0x000fe20000000f00 */
[----:B------:R-:W-:Y:S01]  /*0180*/  HFMA2.MMA R85, -RZ, RZ, 0, 0 ;  /* 0x00000000ff557435 */ /* 0x000fe200000001ff */
[----:B------:R-:W-:Y:S01]  /*0190*/  MOV R88, RZ ;  /* 0x000000ff00587202 */ /* 0x000fe20000000f00 */
[C---:B------:R-:W-:Y:S01]  /*01a0*/  IMAD R9, R89.reuse, c[0x0][0x1e0], RZ ;  /* 0x0000780059097a24 */ /* 0x040fe200078e02ff */
[----:B0-----:R-:W-:Y:S01]  /*01b0*/  IABS R2, R94 ;  /* 0x0000005e00027213 */ /* 0x001fe20000000000 */
[----:B------:R-:W-:Y:S01]  /*01c0*/  IMAD R15, R89, c[0x0][0x1b0], RZ ;  /* 0x00006c00590f7a24 */ /* 0x000fe200078e02ff */
[----:B-1----:R-:W-:Y:S01]  /*01d0*/  HFMA2.MMA R6, -RZ, RZ, 0, 0 ;  /* 0x00000000ff067435 */ /* 0x002fe200000001ff */
[----:B------:R-:W-:-:S02]  /*01e0*/  IMAD R9, R90, c[0x0][0x1e4], R9 ;  /* 0x000079005a097a24 */ /* 0x000fc400078e0209 */
[----:B--2---:R-:W-:Y:S02]  /*01f0*/  IMAD R5, R89, c[0x0][0x1d0], RZ ;  /* 0x0000740059057a24 */ /* 0x004fe400078e02ff */
[----:B------:R-:W-:Y:S01]  /*0200*/  IMAD R17, R90, c[0x0][0x1b4], R15 ;  /* 0x00006d005a117a24 */ /* 0x000fe200078e020f */
[----:B---3--:R-:W-:Y:S01]  /*0210*/  IADD3 R8, RZ, -R7, RZ ;  /* 0x80000007ff087210 */ /* 0x008fe20007ffe0ff */
[----:B------:R-:W-:-:S04]  /*0220*/  IMAD R15, R93, c[0x0][0x1d8], RZ ;  /* 0x000076005d0f7a24 */ /* 0x000fc800078e02ff */
[----:B------:R-:W-:-:S04]  /*0230*/  IMAD R3, R8, R11, RZ ;  /* 0x0000000b08037224 */ /* 0x000fc800078e02ff */
[----:B------:R-:W-:Y:S01]  /*0240*/  IMAD.HI.U32 R7, R7, R3, R6 ;  /* 0x0000000307077227 */ /* 0x000fe200078e0006 */
[----:B------:R-:W-:-:S04]  /*0250*/  LOP3.LUT R6, R94, c[0x0][0x178], RZ, 0x3c, !PT ;  /* 0x00005e005e067a12 */ /* 0x000fc800078e3cff */
[----:B------:R-:W-:Y:S01]  /*0260*/  ISETP.GE.AND P2, PT, R6, RZ, PT ;  /* 0x000000ff0600720c */ /* 0x000fe20003f46270 */
[----:B------:R-:W-:-:S04]  /*0270*/  IMAD.HI.U32 R87, R7, R2, RZ ;  /* 0x0000000207577227 */ /* 0x000fc800078e00ff */
[C---:B------:R-:W-:Y:S01]  /*0280*/  IMAD R7, R90.reuse, c[0x0][0x1d4], R5 ;  /* 0x000075005a077a24 */ /* 0x040fe200078e0205 */
[----:B------:R-:W-:Y:S01]  /*0290*/  IADD3 R0, -R87, RZ, RZ ;  /* 0x000000ff57007210 */ /* 0x000fe20007ffe1ff */
[----:B------:R-:W-:-:S04]  /*02a0*/  IMAD.WIDE.U32 R4, R90, c[0x0][0x1e0], RZ ;  /* 0x000078005a047a25 */ /* 0x000fc800078e00ff */
[----:B------:R-:W-:Y:S01]  /*02b0*/  IMAD R0, R11, R0, R2 ;  /* 0x000000000b007224 */ /* 0x000fe200078e0202 */
[----:B------:R-:W-:Y:S01]  /*02c0*/  IADD3 R5, R5, R9, RZ ;  /* 0x0000000905057210 */ /* 0x000fe20007ffe0ff */
[----:B------:R-:W-:-:S03]  /*02d0*/  IMAD.WIDE.U32 R2, R90, c[0x0][0x1d0], RZ ;  /* 0x000074005a027a25 */ /* 0x000fc600078e00ff */
[----:B------:R-:W-:Y:S01]  /*02e0*/  ISETP.GT.U32.AND P1, PT, R11, R0, PT ;  /* 0x000000000b00720c */ /* 0x000fe20003f24070 */
[----:B------:R-:W-:Y:S01]  /*02f0*/  IMAD R9, R89, c[0x0][0x278], RZ ;  /* 0x00009e0059097a24 */ /* 0x000fe200078e02ff */
[----:B------:R-:W-:Y:S01]  /*0300*/  IADD3 R3, R3, R7, RZ ;  /* 0x0000000703037210 */ /* 0x000fe20007ffe0ff */
[----:B------:R-:W-:-:S04]  /*0310*/  IMAD.WIDE.U32 R6, R90, c[0x0][0x278], RZ ;  /* 0x00009e005a067a25 */ /* 0x000fc800078e00ff */
[----:B------:R-:W-:Y:S02]  /*0320*/  IMAD R13, R90, c[0x0][0x27c], R9 ;  /* 0x00009f005a0d7a24 */ /* 0x000fe400078e0209 */
[----:B------:R-:W-:-:S03]  /*0330*/  IMAD.WIDE.U32 R2, R94, c[0x0][0x1d8], R2 ;  /* 0x000076005e027a25 */ /* 0x000fc600078e0002 */
[----:B------:R-:W-:Y:S01]  /*0340*/  IADD3 R7, R7, R13, RZ ;  /* 0x0000000d07077210 */ /* 0x000fe20007ffe0ff */
[----:B------:R-:W-:Y:S01]  /*0350*/  IMAD.WIDE.U32 R8, R90, c[0x0][0x1b0], RZ ;  /* 0x00006c005a087a25 */ /* 0x000fe200078e00ff */
[-C--:B------:R-:W-:Y:S02]  /*0360*/  @!P1 IADD3 R0, R0, -R11.reuse, RZ ;  /* 0x8000000b00009210 */ /* 0x080fe40007ffe0ff */
[----:B------:R-:W-:Y:S02]  /*0370*/  @!P1 IADD3 R87, R87, 0x1, RZ ;  /* 0x0000000157579810 */ /* 0x000fe40007ffe0ff */
[----:B------:R-:W-:Y:S01]  /*0380*/  ISETP.GE.U32.AND P0, PT, R0, R11, PT ;  /* 0x0000000b0000720c */ /* 0x000fe20003f06070 */
[----:B------:R-:W-:Y:S01]  /*0390*/  IMAD R0, R94, c[0x0][0x1dc], R15 ;  /* 0x000077005e007a24 */ /* 0x000fe200078e020f */
[----:B------:R-:W-:Y:S01]  /*03a0*/  LEA R11, R10, 0xffffff00, 0x8 ;  /* 0xffffff000a0b7811 */ /* 0x000fe200078e40ff */
[----:B------:R-:W-:Y:S01]  /*03b0*/  IMAD R15, R93, c[0x0][0x1e8], RZ ;  /* 0x00007a005d0f7a24 */ /* 0x000fe200078e02ff */
[----:B------:R-:W-:-:S02]  /*03c0*/  ISETP.NE.AND P1, PT, RZ, c[0x0][0x178], PT ;  /* 0x00005e00ff007a0c */ /* 0x000fc40003f25270 */
[----:B------:R-:W-:Y:S01]  /*03d0*/  SHF.R.S32.HI R13, RZ, 0x1f, R11 ;  /* 0x0000001fff0d7819 */ /* 0x000fe2000001140b */
[C---:B------:R-:W-:Y:S01]  /*03e0*/  IMAD R15, R94.reuse, c[0x0][0x1ec], R15 ;  /* 0x00007b005e0f7a24 */ /* 0x040fe200078e020f */
[----:B------:R-:W-:Y:S02]  /*03f0*/  IADD3 R83, P3, R11, R2, RZ ;  /* 0x000000020b537210 */ /* 0x000fe40007f7e0ff */
[----:B------:R-:W-:Y:S01]  /*0400*/  IADD3 R9, R9, R17, RZ ;  /* 0x0000001109097210 */ /* 0x000fe20007ffe0ff */
[----:B------:R-:W-:Y:S01]  /*0410*/  IMAD R17, R93, c[0x0][0x280], RZ ;  /* 0x0000a0005d117a24 */ /* 0x000fe200078e02ff */
[----:B------:R-:W-:Y:S01]  /*0420*/  IADD3.X R0, R13, R3, R0, P3, !PT ;  /* 0x000000030d007210 */ /* 0x000fe20001ffe400 */
[----:B------:R-:W-:Y:S01]  /*0430*/  IMAD.WIDE.U32 R2, R94, c[0x0][0x1e8], R4 ;  /* 0x00007a005e027a25 */ /* 0x000fe200078e0004 */
[----:B------:R-:W-:Y:S02]  /*0440*/  @P0 IADD3 R87, R87, 0x1, RZ ;  /* 0x0000000157570810 */ /* 0x000fe40007ffe0ff */
[----:B------:R-:W-:Y:S01]  /*0450*/  ISETP.GE.AND P3, PT, R10, 0x1, PT ;  /* 0x000000010a00780c */ /* 0x000fe20003f66270 */
[----:B------:R-:W-:Y:S01]  /*0460*/  IMAD.WIDE.U32 R4, R94, c[0x0][0x280], R6 ;  /* 0x0000a0005e047a25 */ /* 0x000fe200078e0006 */
[----:B------:R-:W-:-:S02]  /*0470*/  IADD3 R81, P0, R11, R2, RZ ;  /* 0x000000020b517210 */ /* 0x000fc40007f1e0ff */
[----:B------:R-:W-:Y:S01]  /*0480*/  @!P2 IADD3 R87, -R87, RZ, RZ ;  /* 0x000000ff5757a210 */ /* 0x000fe20007ffe1ff */
[----:B------:R-:W-:Y:S01]  /*0490*/  IMAD R17, R94, c[0x0][0x284], R17 ;  /* 0x0000a1005e117a24 */ /* 0x000fe200078e0211 */
[----:B------:R-:W-:Y:S02]  /*04a0*/  IADD3.X R2, R13, R3, R15, P0, !PT ;  /* 0x000000030d027210 */ /* 0x000fe400007fe40f */
[C---:B------:R-:W-:Y:S02]  /*04b0*/  LEA R82, P0, R83.reuse, c[0x0][0x240], 0x1 ;  /* 0x0000900053527a11 */ /* 0x040fe400078008ff */
[----:B------:R-:W-:Y:S02]  /*04c0*/  @!P1 LOP3.LUT R87, RZ, c[0x0][0x178], RZ, 0x33, !PT ;  /* 0x00005e00ff579a12 */ /* 0x000fe400078e33ff */
[----:B------:R-:W-:Y:S02]  /*04d0*/  LEA.HI.X R83, R83, c[0x0][0x244], R0, 0x1, P0 ;  /* 0x0000910053537a11 */ /* 0x000fe400000f0c00 */
[----:B------:R-:W-:Y:S01]  /*04e0*/  ISETP.NE.U32.AND P0, PT, RZ, c[0x0][0x260], PT ;  /* 0x00009800ff007a0c */ /* 0x000fe20003f05070 */
[----:B------:R-:W-:Y:S01]  /*04f0*/  IMAD.WIDE.U32 R8, R87, c[0x0][0x1c8], R8 ;  /* 0x0000720057087a25 */ /* 0x000fe200078e0008 */
[----:B------:R-:W-:-:S02]  /*0500*/  IADD3 R11, P2, R11, R4, RZ ;  /* 0x000000040b0b7210 */ /* 0x000fc40007f5e0ff */
[----:B------:R-:W-:Y:S02]  /*0510*/  LEA R80, P1, R81, c[0x0][0x248], 0x1 ;  /* 0x0000920051507a11 */ /* 0x000fe400078208ff */
[----:B------:R-:W-:Y:S02]  /*0520*/  ISETP.NE.AND.EX P0, PT, RZ, c[0x0][0x264], PT, P0 ;  /* 0x00009900ff007a0c */ /* 0x000fe40003f05300 */
[----:B------:R-:W-:Y:S02]  /*0530*/  SHF.R.S32.HI R171, RZ, 0x1f, R87 ;  /* 0x0000001fffab7819 */ /* 0x000fe40000011457 */
[----:B------:R-:W-:Y:S02]  /*0540*/  IADD3.X R4, R13, R5, R17, P2, !PT ;  /* 0x000000050d047210 */ /* 0x000fe400017fe411 */
[----:B------:R-:W-:Y:S01]  /*0550*/  LEA.HI.X R81, R81, c[0x0][0x24c], R2, 0x1, P1 ;  /* 0x0000930051517a11 */ /* 0x000fe200008f0c02 */
[----:B------:R-:W-:Y:S01]  /*0560*/  IMAD R0, R171, c[0x0][0x1c8], RZ ;  /* 0x00007200ab007a24 */ /* 0x000fe200078e02ff */
[----:B------:R-:W-:-:S02]  /*0570*/  ISETP.NE.U32.AND P1, PT, RZ, c[0x0][0x328], PT ;  /* 0x0000ca00ff007a0c */ /* 0x000fc40003f25070 */
[----:B------:R-:W-:Y:S01]  /*0580*/  ISETP.NE.U32.AND P2, PT, RZ, c[0x0][0x348], PT ;  /* 0x0000d200ff007a0c */ /* 0x000fe20003f45070 */
[----:B------:R-:W-:Y:S01]  /*0590*/  IMAD R5, R87, c[0x0][0x1cc], R0 ;  /* 0x0000730057057a24 */ /* 0x000fe200078e0200 */
[----:B------:R-:W-:Y:S01]  /*05a0*/  ISETP.NE.AND.EX P1, PT, RZ, c[0x0][0x32c], PT, P1 ;  /* 0x0000cb00ff007a0c */ /* 0x000fe20003f25310 */
[----:B------:R-:W-:Y:S01]  /*05b0*/  @P0 IMAD R0, R90, c[0x0][0x164], R94 ;  /* 0x000059005a000a24 */ /* 0x000fe200078e025e */
[----:B------:R-:W-:Y:S02]  /*05c0*/  ISETP.NE.AND.EX P2, PT, RZ, c[0x0][0x34c], PT, P2 ;  /* 0x0000d300ff007a0c */ /* 0x000fe40003f45320 */
[----:B------:R-:W-:Y:S01]  /*05d0*/  LEA R3, R10, 0xfffffe00, 0x9 ;  /* 0xfffffe000a037811 */ /* 0x000fe200078e48ff */
[----:B------:R-:W-:Y:S01]  /*05e0*/  @P0 IMAD R0, R0, c[0x0][0x174], RZ ;  /* 0x00005d0000000a24 */ /* 0x000fe200078e02ff */
[----:B------:R-:W-:Y:S02]  /*05f0*/  LEA R78, P4, R11, c[0x0][0x308], 0x1 ;  /* 0x0000c2000b4e7a11 */ /* 0x000fe400078808ff */
[----:B------:R-:W-:Y:S01]  /*0600*/  IADD3 R76, P5, R3, R8, RZ ;  /* 0x00000008034c7210 */ /* 0x000fe20007fbe0ff */
[----:B------:R-:W-:Y:S01]  /*0610*/  @P0 IMAD R0, R0, c[0x0][0x16c], RZ ;  /* 0x00005b0000000a24 */ /* 0x000fe200078e02ff */
[----:B------:R-:W-:-:S02]  /*0620*/  IADD3 R8, R9, R5, RZ ;  /* 0x0000000509087210 */ /* 0x000fc40007ffe0ff */
[----:B------:R-:W-:Y:S02]  /*0630*/  LEA.HI.X R79, R11, c[0x0][0x30c], R4, 0x1, P4 ;  /* 0x0000c3000b4f7a11 */ /* 0x000fe400020f0c04 */
[----:B------:R-:W-:Y:S01]  /*0640*/  LEA.HI.X.SX32 R3, R3, R8, 0x1, P5 ;  /* 0x0000000803037211 */ /* 0x000fe200028f0eff */
[----:B------:R-:W-:Y:S01]  /*0650*/  CS2R R10, SRZ ;  /* 0x00000000000a7805 */ /* 0x000fe2000001ff00 */
[----:B------:R-:W-:Y:S01]  /*0660*/  CS2R R8, SRZ ;  /* 0x0000000000087805 */ /* 0x000fe2000001ff00 */
[----:B------:R-:W-:Y:S02]  /*0670*/  @P0 MOV R13, 0x10 ;  /* 0x00000010000d0802 */ /* 0x000fe40000000f00 */
[----:B------:R-:W-:Y:S02]  /*0680*/  LEA R77, P6, R76, c[0x0][0x230], 0x1 ;  /* 0x00008c004c4d7a11 */ /* 0x000fe400078c08ff */
[----:B------:R-:W-:Y:S01]  /*0690*/  @P1 LEA R10, P4, R94, c[0x0][0x328], 0x2 ;  /* 0x0000ca005e0a1a11 */ /* 0x000fe200078810ff */
[----:B------:R-:W-:Y:S01]  /*06a0*/  @P0 IMAD.WIDE R12, R0, R13, c[0x0][0x260] ;  /* 0x00009800000c0625 */ /* 0x000fe200078e020d */
[----:B------:R-:W-:Y:S01]  /*06b0*/  @P2 LEA R8, P5, R94, c[0x0][0x348], 0x2 ;  /* 0x0000d2005e082a11 */ /* 0x000fe200078a10ff */
[----:B------:R-:W-:Y:S01]  /*06c0*/  @!P0 CS2R R12, SRZ ;  /* 0x00000000000c8805 */ /* 0x000fe2000001ff00 */
[----:B------:R-:W-:-:S02]  /*06d0*/  LEA.HI.X R76, R76, c[0x0][0x234], R3, 0x1, P6 ;  /* 0x00008d004c4c7a11 */ /* 0x000fc400030f0c03 */
[C-C-:B------:R-:W-:Y:S02]  /*06e0*/  @P1 LEA.HI.X R11, R94.reuse, c[0x0][0x32c], R93.reuse, 0x2, P4 ;  /* 0x0000cb005e0b1a11 */ /* 0x140fe400020f145d */
[----:B------:R-:W-:Y:S01]  /*06f0*/  @P2 LEA.HI.X R9, R94, c[0x0][0x34c], R93, 0x2, P5 ;  /* 0x0000d3005e092a11 */ /* 0x000fe200028f145d */
        /* <DEDUP_REMOVED lines=8> */
.L_x_11280:
        /* <DEDUP_REMOVED lines=37> */
[----:B------:R-:W-:-:S04]  /*09d0*/  IADD3 R19, R84, 0x20, RZ ;  /* 0x0000002054137810 */ /* 0x000fc80007ffe0ff */
[-C--:B------:R-:W-:Y:S02]  /*09e0*/  LEA.HI.SX32 R19, R19, R84.reuse, 0x1b ;  /* 0x0000005413137211 */ /* 0x080fe400078fdaff */
[C---:B------:R-:W-:Y:S02]  /*09f0*/  IADD3 R21, R84.reuse, 0x40, RZ ;  /* 0x0000004054157810 */ /* 0x040fe40007ffe0ff */
[----:B------:R-:W-:Y:S02]  /*0a00*/  SHF.L.U32 R69, R19, 0x1, RZ ;  /* 0x0000000113457819 */ /* 0x000fe400000006ff */
[CC--:B------:R-:W-:Y:S02]  /*0a10*/  LEA.HI.SX32 R70, R84.reuse, R84.reuse, 0x1b ;  /* 0x0000005454467211 */ /* 0x0c0fe400078fdaff */
[----:B------:R-:W-:Y:S02]  /*0a20*/  IADD3 R19, R84, 0x60, RZ ;  /* 0x0000006054137810 */ /* 0x000fe40007ffe0ff */
[----:B------:R-:W-:-:S02]  /*0a30*/  LEA.HI.SX32 R21, R21, R84, 0x1b ;  /* 0x0000005415157211 */ /* 0x000fc400078fdaff */
[----:B------:R-:W-:Y:S02]  /*0a40*/  SHF.L.U32 R70, R70, 0x1, RZ ;  /* 0x0000000146467819 */ /* 0x000fe400000006ff */
[----:B------:R-:W-:Y:S02]  /*0a50*/  LEA.HI.SX32 R19, R19, R84, 0x1b ;  /* 0x0000005413137211 */ /* 0x000fe400078fdaff */
[----:B------:R-:W-:Y:S02]  /*0a60*/  SHF.L.U32 R68, R21, 0x1, RZ ;  /* 0x0000000115447819 */ /* 0x000fe400000006ff */
[C---:B0-----:R-:W-:Y:S02]  /*0a70*/  IADD3 R3, R84.reuse, 0x80, RZ ;  /* 0x0000008054037810 */ /* 0x041fe40007ffe0ff */
[C---:B------:R-:W-:Y:S02]  /*0a80*/  IADD3 R21, R84.reuse, 0xa0, RZ ;  /* 0x000000a054157810 */ /* 0x040fe40007ffe0ff */
[----:B------:R-:W-:-:S02]  /*0a90*/  IADD3 R23, R84, 0xc0, RZ ;  /* 0x000000c054177810 */ /* 0x000fc40007ffe0ff */
[----:B------:R-:W-:Y:S02]  /*0aa0*/  SHF.L.U32 R67, R19, 0x1, RZ ;  /* 0x0000000113437819 */ /* 0x000fe400000006ff */
[----:B------:R-:W-:Y:S02]  /*0ab0*/  IADD3 R19, R84, 0xe0, RZ ;  /* 0x000000e054137810 */ /* 0x000fe40007ffe0ff */
[-C--:B------:R-:W-:Y:S02]  /*0ac0*/  LEA.HI.SX32 R3, R3, R84.reuse, 0x1b ;  /* 0x0000005403037211 */ /* 0x080fe400078fdaff */
[-C--:B------:R-:W-:Y:S02]  /*0ad0*/  LEA.HI.SX32 R21, R21, R84.reuse, 0x1b ;  /* 0x0000005415157211 */ /* 0x080fe400078fdaff */
[-C--:B------:R-:W-:Y:S02]  /*0ae0*/  LEA.HI.SX32 R23, R23, R84.reuse, 0x1b ;  /* 0x0000005417177211 */ /* 0x080fe400078fdaff */
[----:B------:R-:W-:-:S02]  /*0af0*/  LEA.HI.SX32 R19, R19, R84, 0x1b ;  /* 0x0000005413137211 */ /* 0x000fc400078fdaff */
[----:B------:R-:W-:Y:S02]  /*0b00*/  SHF.L.U32 R66, R3, 0x1, RZ ;  /* 0x0000000103427819 */ /* 0x000fe400000006ff */
[----:B------:R-:W-:Y:S02]  /*0b10*/  SHF.L.U32 R65, R21, 0x1, RZ ;  /* 0x0000000115417819 */ /* 0x000fe400000006ff */
[----:B------:R-:W-:Y:S02]  /*0b20*/  SHF.L.U32 R64, R23, 0x1, RZ ;  /* 0x0000000117407819 */ /* 0x000fe400000006ff */
[----:B------:R-:W-:Y:S02]  /*0b30*/  SHF.L.U32 R63, R19, 0x1, RZ ;  /* 0x00000001133f7819 */ /* 0x000fe400000006ff */
[CC--:B------:R-:W-:Y:S01]  /*0b40*/  ISETP.GE.AND P6, PT, R72.reuse, R71.reuse, PT ;  /* 0x000000474800720c */ /* 0x0c0fe20003fc6270 */
[----:B------:R-:W-:Y:S01]  /*0b50*/  IMAD.WIDE R2, R72, 0x2, R80 ;  /* 0x0000000248027825 */ /* 0x000fe200078e0250 */
[----:B------:R-:W-:-:S02]  /*0b60*/  ISETP.GE.AND P5, PT, R16, R71, PT ;  /* 0x000000471000720c */ /* 0x000fc40003fa6270 */
[-C--:B------:R-:W-:Y:S02]  /*0b70*/  ISETP.GE.AND P4, PT, R18, R71.reuse, PT ;  /* 0x000000471200720c */ /* 0x080fe40003f86270 */
[-C--:B------:R-:W-:Y:S02]  /*0b80*/  ISETP.GE.AND P3, PT, R20, R71.reuse, PT ;  /* 0x000000471400720c */ /* 0x080fe40003f66270 */
[-C--:B------:R-:W-:Y:S02]  /*0b90*/  ISETP.GE.AND P2, PT, R22, R71.reuse, PT ;  /* 0x000000471600720c */ /* 0x080fe40003f46270 */
[-C--:B------:R-:W-:Y:S02]  /*0ba0*/  ISETP.GE.AND P1, PT, R24, R71.reuse, PT ;  /* 0x000000471800720c */ /* 0x080fe40003f26270 */
[----:B------:R-:W-:Y:S01]  /*0bb0*/  ISETP.GE.AND P0, PT, R26, R71, PT ;  /* 0x000000471a00720c */ /* 0x000fe20003f06270 */
[----:B--2---:R-:W-:Y:S04]  /*0bc0*/  STS.U16 [R70], R5 ;  /* 0x0000000546007388 */ /* 0x004fe80000000400 */
[----:B---3--:R0:W-:Y:S04]  /*0bd0*/  STS.U16 [R69+0x40], R0 ;  /* 0x0000400045007388 */ /* 0x0081e80000000400 */
[----:B----4-:R1:W-:Y:S01]  /*0be0*/  STS.U16 [R68+0x80], R7 ;  /* 0x0000800744007388 */ /* 0x0103e20000000400 */
[----:B0-----:R-:W-:-:S04]  /*0bf0*/  SHF.L.U32 R0, R84, 0x3, RZ ;  /* 0x0000000354007819 */ /* 0x001fc800000006ff */
[----:B------:R-:W-:-:S04]  /*0c00*/  LEA.HI.SX32 R62, R0, R0, 0x1b ;  /* 0x00000000003e7211 */ /* 0x000fc800078fdaff */
[----:B------:R-:W-:Y:S01]  /*0c10*/  SHF.L.U32 R62, R62, 0x1, RZ ;  /* 0x000000013e3e7819 */ /* 0x000fe200000006ff */
[----:B------:R0:W-:Y:S04]  /*0c20*/  STS.U16 [R67+0xc0], R4 ;  /* 0x0000c00443007388 */ /* 0x0001e80000000400 */
[----:B------:R2:W-:Y:S04]  /*0c30*/  STS.U16 [R66+0x100], R15 ;  /* 0x0001000f42007388 */ /* 0x0005e80000000400 */
[----:B------:R3:W-:Y:S04]  /*0c40*/  STS.U16 [R65+0x140], R6 ;  /* 0x0001400641007388 */ /* 0x0007e80000000400 */
[----:B------:R4:W-:Y:S04]  /*0c50*/  STS.U16 [R64+0x180], R17 ;  /* 0x0001801140007388 */ /* 0x0009e80000000400 */
[----:B------:R0:W-:Y:S01]  /*0c60*/  STS.U16 [R63+0x1c0], R14 ;  /* 0x0001c00e3f007388 */ /* 0x0001e20000000400 */
[----:B------:R-:W-:-:S06]  /*0c70*/  NOP ;  /* 0x0000000000007918 */ /* 0x000fcc0000000000 */
[----:B------:R-:W3:Y:S04]  /*0c80*/  LDS.U16 R169, [R62] ;  /* 0x000000003ea97984 */ /* 0x000ee80000000400 */
[----:B------:R-:W4:Y:S04]  /*0c90*/  LDS.U16 R61, [R62+0x2] ;  /* 0x000002003e3d7984 */ /* 0x000f280000000400 */
        /* <DEDUP_REMOVED lines=9> */
[----:B-1----:R-:W-:Y:S02]  /*0d30*/  PRMT R7, RZ, 0x7610, R7 ;  /* 0x00007610ff077816 */ /* 0x002fe40000000007 */
[----:B0-----:R-:W-:Y:S02]  /*0d40*/  PRMT R4, RZ, 0x7610, R4 ;  /* 0x00007610ff047816 */ /* 0x001fe40000000004 */
[----:B--2---:R-:W-:Y:S02]  /*0d50*/  PRMT R15, RZ, 0x7610, R15 ;  /* 0x00007610ff0f7816 */ /* 0x004fe4000000000f */
[----:B---3--:R-:W-:Y:S02]  /*0d60*/  PRMT R6, RZ, 0x7610, R6 ;  /* 0x00007610ff067816 */ /* 0x008fe40000000006 */
[----:B----4-:R-:W-:-:S02]  /*0d70*/  PRMT R17, RZ, 0x7610, R17 ;  /* 0x00007610ff117816 */ /* 0x010fc40000000011 */
[----:B------:R-:W-:Y:S01]  /*0d80*/  PRMT R14, RZ, 0x7610, R14 ;  /* 0x00007610ff0e7816 */ /* 0x000fe2000000000e */
        /* <DEDUP_REMOVED lines=9> */
[----:B------:R-:W-:-:S02]  /*0e20*/  ISETP.GE.AND P6, PT, R16, R71, PT ;  /* 0x000000471000720c */ /* 0x000fc40003fc6270 */
[-C--:B------:R-:W-:Y:S02]  /*0e30*/  ISETP.GE.AND P4, PT, R18, R71.reuse, PT ;  /* 0x000000471200720c */ /* 0x080fe40003f86270 */
[----:B------:R-:W-:Y:S02]  /*0e40*/  PRMT R18, RZ, 0x7610, R18 ;  /* 0x00007610ff127816 */ /* 0x000fe40000000012 */
[CC--:B------:R-:W-:Y:S01]  /*0e50*/  ISETP.GE.AND P5, PT, R72.reuse, R71.reuse, PT ;  /* 0x000000474800720c */ /* 0x0c0fe20003fa6270 */
[----:B0-----:R-:W-:Y:S01]  /*0e60*/  IMAD.WIDE R2, R72, 0x2, R78 ;  /* 0x0000000248027825 */ /* 0x001fe200078e024e */
        /* <DEDUP_REMOVED lines=25> */
[----:B------:R-:W-:Y:S04]  /*1000*/  LDS.U16 R15, [R62+0xc] ;  /* 0x00000c003e0f7984 */ /* 0x000fe80000000400 */
[----:B------:R-:W1:Y:S04]  /*1010*/  LDS.U16 R16, [R62+0xe] ;  /* 0x00000e003e107984 */ /* 0x000e680000000400 */
[----:B------:R-:W-:Y:S01]  /*1020*/  BAR.SYNC.DEFER_BLOCKING 0x0 ;  /* 0x0000000000007b1d */ /* 0x000fe20000010000 */
[----:B0-----:R-:W-:-:S05]  /*1030*/  PRMT R17, RZ, 0x7610, R17 ;  /* 0x00007610ff117816 */ /* 0x001fca0000000011 */
[----:B------:R0:W4:Y:S01]  /*1040*/  @!P6 LDG.E.U16 R18, [R2.64+0x40] ;  /* 0x000040060212e981 */ /* 0x000122000c1e1500 */
[----:B------:R-:W-:-:S03]  /*1050*/  ISETP.GE.AND P6, PT, R28, R71, PT ;  /* 0x000000471c00720c */ /* 0x000fc60003fc6270 */
[----:B------:R0:W4:Y:S04]  /*1060*/  @!P5 LDG.E.U16 R17, [R2.64] ;  /* 0x000000060211d981 */ /* 0x000128000c1e1500 */
[----:B------:R0:W4:Y:S04]  /*1070*/  @!P4 LDG.E.U16 R19, [R2.64+0x80] ;  /* 0x000080060213c981 */ /* 0x000128000c1e1500 */
[----:B------:R0:W4:Y:S04]  /*1080*/  @!P3 LDG.E.U16 R20, [R2.64+0xc0] ;  /* 0x0000c0060214b981 */ /* 0x000128000c1e1500 */
[----:B------:R0:W4:Y:S04]  /*1090*/  @!P2 LDG.E.U16 R21, [R2.64+0x100] ;  /* 0x000100060215a981 */ /* 0x000128000c1e1500 */
[----:B------:R0:W4:Y:S04]  /*10a0*/  @!P1 LDG.E.U16 R22, [R2.64+0x140] ;  /* 0x0001400602169981 */ /* 0x000128000c1e1500 */
[----:B------:R0:W4:Y:S04]  /*10b0*/  @!P0 LDG.E.U16 R23, [R2.64+0x180] ;  /* 0x0001800602178981 */ /* 0x000128000c1e1500 */
[----:B------:R0:W4:Y:S02]  /*10c0*/  @!P6 LDG.E.U16 R24, [R2.64+0x1c0] ;  /* 0x0001c0060218e981 */ /* 0x000124000c1e1500 */
[----:B0-----:R-:W-:-:S02]  /*10d0*/  PRMT R2, RZ, 0x5410, R169 ;  /* 0x00005410ff027816 */ /* 0x001fc400000000a9 */
[----:B------:R-:W-:Y:S01]  /*10e0*/  PRMT R3, RZ, 0x5410, R61 ;  /* 0x00005410ff037816 */ /* 0x000fe2000000003d */
[----:B------:R-:W-:Y:S02]  /*10f0*/  HFMA2.MMA R52, -RZ, RZ, 0, 0 ;  /* 0x00000000ff347435 */ /* 0x000fe400000001ff */
[----:B------:R-:W-:Y:S02]  /*1100*/  HFMA2.MMA R50, -RZ, RZ, 0, 0 ;  /* 0x00000000ff327435 */ /* 0x000fe400000001ff */
[----:B------:R-:W-:Y:S02]  /*1110*/  HFMA2.MMA R48, -RZ, RZ, 0, 0 ;  /* 0x00000000ff307435 */ /* 0x000fe400000001ff */
[----:B------:R-:W-:Y:S01]  /*1120*/  HFMA2.MMA R46, -RZ, RZ, 0, 0 ;  /* 0x00000000ff2e7435 */ /* 0x000fe200000001ff */
[----:B------:R-:W-:Y:S02]  /*1130*/  MOV R39, RZ ;  /* 0x000000ff00277202 */ /* 0x000fe40000000f00 */
[----:B------:R-:W-:-:S02]  /*1140*/  MOV R37, RZ ;  /* 0x000000ff00257202 */ /* 0x000fc40000000f00 */
[----:B------:R-:W-:Y:S02]  /*1150*/  MOV R35, RZ ;  /* 0x000000ff00237202 */ /* 0x000fe40000000f00 */
[----:B------:R-:W-:Y:S02]  /*1160*/  MOV R33, RZ ;  /* 0x000000ff00217202 */ /* 0x000fe40000000f00 */
[----:B-1----:R-:W-:Y:S02]  /*1170*/  PRMT R0, RZ, 0x5410, R0 ;  /* 0x00005410ff007816 */ /* 0x002fe40000000000 */
[----:B--2---:R-:W-:Y:S02]  /*1180*/  PRMT R4, RZ, 0x5410, R4 ;  /* 0x00005410ff047816 */ /* 0x004fe40000000004 */
[----:B---3--:R-:W-:Y:S02]  /*1190*/  PRMT R32, RZ, 0x5410, R5 ;  /* 0x00005410ff207816 */ /* 0x008fe40000000005 */
[----:B------:R-:W-:-:S02]  /*11a0*/  PRMT R6, RZ, 0x5410, R6 ;  /* 0x00005410ff067816 */ /* 0x000fc40000000006 */
[----:B------:R-:W-:Y:S02]  /*11b0*/  PRMT R28, RZ, 0x5410, R7 ;  /* 0x00005410ff1c7816 */ /* 0x000fe40000000007 */
[----:B------:R-:W-:Y:S02]  /*11c0*/  PRMT R14, RZ, 0x5410, R14 ;  /* 0x00005410ff0e7816 */ /* 0x000fe4000000000e */
[----:B------:R-:W-:Y:S01]  /*11d0*/  PRMT R16, RZ, 0x5410, R16 ;  /* 0x00005410ff107816 */ /* 0x000fe20000000010 */
[----:B----4-:R-:W-:Y:S04]  /*11e0*/  STS.U16 [R70], R17 ;  /* 0x0000001146007388 */ /* 0x010fe80000000400 */
        /* <DEDUP_REMOVED lines=13> */
[----:B------:R-:W4:Y:S04]  /*12c0*/  LDS.U16 R45, [R62+0xa] ;  /* 0x00000a003e2d7984 */ /* 0x000f280000000400 */
[----:B------:R-:W4:Y:S04]  /*12d0*/  LDS.U16 R43, [R62+0xc] ;  /* 0x00000c003e2b7984 */ /* 0x000f280000000400 */
[----:B------:R-:W4:Y:S01]  /*12e0*/  LDS.U16 R41, [R62+0xe] ;  /* 0x00000e003e297984 */ /* 0x000f220000000400 */
[----:B0-----:R-:W-:-:S02]  /*12f0*/  PRMT R54, RZ, 0x5410, R54 ;  /* 0x00005410ff367816 */ /* 0x001fc40000000036 */
[----:B-1----:R-:W-:-:S03]  /*1300*/  PRMT R53, RZ, 0x5410, R53 ;  /* 0x00005410ff357816 */ /* 0x002fc60000000035 */
        /* <DEDUP_REMOVED lines=10> */
[----:B------:R-:W-:Y:S02]  /*13b0*/  MOV R17, c[0x0][0x16c] ;  /* 0x00005b0000117a02 */ /* 0x000fe40000000f00 */
[----:B------:R-:W-:Y:S01]  /*13c0*/  PRMT R45, RZ, 0x5410, R45 ;  /* 0x00005410ff2d7816 */ /* 0x000fe2000000002d */
[----:B------:R-:W-:Y:S01]  /*13d0*/  FFMA.FTZ R2, R47, R3, R2 ;  /* 0x000000032f027223 */ /* 0x000fe20000010002 */
[----:B------:R-:W-:Y:S02]  /*13e0*/  PRMT R3, RZ, 0x5410, R57 ;  /* 0x00005410ff037816 */ /* 0x000fe40000000039 */
[----:B------:R-:W-:Y:S02]  /*13f0*/  ISETP.GE.AND P0, PT, R17, 0x1, PT ;  /* 0x000000011100780c */ /* 0x000fe40003f06270 */
[----:B------:R-:W-:Y:S01]  /*1400*/  PRMT R43, RZ, 0x5410, R43 ;  /* 0x00005410ff2b7816 */ /* 0x000fe2000000002b */
[----:B------:R-:W-:Y:S01]  /*1410*/  FFMA.FTZ R2, R45, R3, R2 ;  /* 0x000000032d027223 */ /* 0x000fe20000010002 */
[----:B------:R-:W-:-:S02]  /*1420*/  PRMT R3, RZ, 0x5410, R56 ;  /* 0x00005410ff037816 */ /* 0x000fc40000000038 */
[----:B------:R-:W-:Y:S02]  /*1430*/  PRMT R85, RZ, 0x5410, R55 ;  /* 0x00005410ff557816 */ /* 0x000fe40000000037 */
[----:B------:R-:W-:Y:S01]  /*1440*/  PRMT R41, RZ, 0x5410, R41 ;  /* 0x00005410ff297816 */ /* 0x000fe20000000029 */
[----:B------:R-:W-:Y:S01]  /*1450*/  FFMA.FTZ R2, R43, R3, R2 ;  /* 0x000000032b027223 */ /* 0x000fe20000010002 */
[----:B------:R-:W-:Y:S01]  /*1460*/  PRMT R24, RZ, 0x5410, R15 ;  /* 0x00005410ff187816 */ /* 0x000fe2000000000f */
[-C--:B-----5:R-:W-:Y:S02]  /*1470*/  FMUL.FTZ R44, R54, R92.reuse ;  /* 0x0000005c362c7220 */ /* 0x0a0fe40000410000 */
[----:B------:R-:W-:Y:S02]  /*1480*/  FFMA.FTZ R85, R41, R85, R2 ;  /* 0x0000005529557223 */ /* 0x000fe40000010002 */
        /* <DEDUP_REMOVED lines=10> */
[--C-:B------:R-:W-:Y:S01]  /*1530*/  FADD.FTZ R36, R0, R91.reuse ;  /* 0x0000005b00247221 */ /* 0x100fe20000010000 */
[----:B------:R-:W-:Y:S01]  /*1540*/  LOP3.LUT R168, R86, 0x1f, RZ, 0xc0, !PT ;  /* 0x0000001f56a87812 */ /* 0x000fe200078ec0ff */
[--C-:B------:R-:W-:Y:S01]  /*1550*/  FADD.FTZ R34, R4, R91.reuse ;  /* 0x0000005b04227221 */ /* 0x100fe20000010000 */
[C---:B------:R-:W-:Y:S01]  /*1560*/  LEA.HI R2, R23.reuse, R23, RZ, 0x1 ;  /* 0x0000001717027211 */ /* 0x040fe200078f08ff */
[--C-:B------:R-:W-:Y:S01]  /*1570*/  FADD.FTZ R32, R32, R91.reuse ;  /* 0x0000005b20207221 */ /* 0x100fe20000010000 */
[----:B------:R-:W-:Y:S01]  /*1580*/  CS2R R20, SRZ ;  /* 0x0000000000147805 */ /* 0x000fe2000001ff00 */
[--C-:B------:R-:W-:Y:S01]  /*1590*/  FADD.FTZ R30, R6, R91.reuse ;  /* 0x0000005b061e7221 */ /* 0x100fe20000010000 */
[----:B------:R-:W-:Y:S01]  /*15a0*/  LOP3.LUT R2, R2, 0xfffffe, RZ, 0xc0, !PT ;  /* 0x00fffffe02027812 */ /* 0x000fe200078ec0ff */
[--C-:B------:R-:W-:Y:S01]  /*15b0*/  FADD.FTZ R28, R28, R91.reuse ;  /* 0x0000005b1c1c7221 */ /* 0x100fe20000010000 */
[----:B------:R-:W-:Y:S01]  /*15c0*/  MOV R52, RZ ;  /* 0x000000ff00347202 */ /* 0x000fe20000000f00 */
[--C-:B------:R-:W-:Y:S01]  /*15d0*/  FADD.FTZ R26, R14, R91.reuse ;  /* 0x0000005b0e1a7221 */ /* 0x100fe20000010000 */
[----:B------:R-:W-:Y:S01]  /*15e0*/  IADD3 R23, R23, -R2, RZ ;  /* 0x8000000217177210 */ /* 0x000fe20007ffe0ff */
[--C-:B------:R-:W-:Y:S01]  /*15f0*/  FADD.FTZ R24, R24, R91.reuse ;  /* 0x0000005b18187221 */ /* 0x100fe20000010000 */
[----:B------:R-:W-:Y:S01]  /*1600*/  MOV R0, RZ ;  /* 0x000000ff00007202 */ /* 0x000fe20000000f00 */
[----:B------:R-:W-:-:S02]  /*1610*/  FADD.FTZ R22, R16, R91 ;  /* 0x0000005b10167221 */ /* 0x000fc40000010000 */
.L_x_11275:
[----:B------:R-:W-:Y:S02]  /*1620*/  IADD3 R71, -R73, c[0x0][0x168], RZ ;  /* 0x00005a0049477a10 */ /* 0x000fe40007ffe1ff */
[----:B------:R-:W-:-:S02]  /*1630*/  IADD3 R4, R75, R72, RZ ;  /* 0x000000484b047210 */ /* 0x000fc40007ffe0ff */
[----:B------:R-:W-:Y:S02]  /*1640*/  SHF.R.S32.HI R96, RZ, 0x1f, R20 ;  /* 0x0000001fff607819 */ /* 0x000fe40000011414 */
[----:B------:R-:W-:Y:S02]  /*1650*/  SHF.L.U32 R17, R71, 0x1, RZ ;  /* 0x0000000147117819 */ /* 0x000fe400000006ff */
[----:B------:R-:W-:Y:S01]  /*1660*/  IADD3 R2, R4, 0x20, RZ ;  /* 0x0000002004027810 */ /* 0x000fe20007ffe0ff */
[----:B------:R-:W-:Y:S01]  /*1670*/  IMAD R15, R96, c[0x0][0x1c0], RZ ;  /* 0x00007000600f7a24 */ /* 0x000fe200078e02ff */
[----:B------:R-:W-:Y:S02]  /*1680*/  IADD3 R3, R4, 0x40, RZ ;  /* 0x0000004004037810 */ /* 0x000fe40007ffe0ff */
[----:B------:R-:W-:Y:S01]  /*1690*/  SHF.R.S32.HI R5, RZ, 0x1f, R4 ;  /* 0x0000001fff057819 */ /* 0x000fe20000011404 */
[----:B------:R-:W-:Y:S01]  /*16a0*/  IMAD R15, R20, c[0x0][0x1c4], R15 ;  /* 0x00007100140f7a24 */ /* 0x000fe200078e020f */
[----:B------:R-:W-:-:S02]  /*16b0*/  ISETP.GE.AND P6, PT, R2, R17, PT ;  /* 0x000000110200720c */ /* 0x000fc40003fc6270 */
[-C--:B------:R-:W-:Y:S01]  /*16c0*/  ISETP.GE.AND P0, PT, R3, R17.reuse, PT ;  /* 0x000000110300720c */ /* 0x080fe20003f06270 */
[----:B------:R-:W-:Y:S01]  /*16d0*/  IMAD.WIDE.U32 R2, R20, c[0x0][0x1c0], R4 ;  /* 0x0000700014027a25 */ /* 0x000fe200078e0004 */
[C---:B------:R-:W-:Y:S02]  /*16e0*/  IADD3 R6, R4.reuse, 0x60, RZ ;  /* 0x0000006004067810 */ /* 0x040fe40007ffe0ff */
[C---:B------:R-:W-:Y:S02]  /*16f0*/  IADD3 R5, R4.reuse, 0xa0, RZ ;  /* 0x000000a004057810 */ /* 0x040fe40007ffe0ff */
[CC--:B------:R-:W-:Y:S02]  /*1700*/  ISETP.GE.AND P5, PT, R4.reuse, R17.reuse, PT ;  /* 0x000000110400720c */ /* 0x0c0fe40003fa6270 */
[----:B------:R-:W-:Y:S02]  /*1710*/  IADD3 R7, R4, 0x80, RZ ;  /* 0x0000008004077810 */ /* 0x000fe40007ffe0ff */
[----:B------:R-:W-:-:S02]  /*1720*/  ISETP.GE.AND P1, PT, R6, R17, PT ;  /* 0x000000110600720c */ /* 0x000fc40003f26270 */
[----:B------:R-:W-:Y:S02]  /*1730*/  IADD3 R3, R3, R15, RZ ;  /* 0x0000000f03037210 */ /* 0x000fe40007ffe0ff */
[----:B------:R-:W-:Y:S02]  /*1740*/  LEA R6, P4, R2, R77, 0x1 ;  /* 0x0000004d02067211 */ /* 0x000fe400078808ff */
[-C--:B------:R-:W-:Y:S01]  /*1750*/  ISETP.GE.AND P3, PT, R5, R17.reuse, PT ;  /* 0x000000110500720c */ /* 0x080fe20003f66270 */
[----:B------:R-:W-:Y:S01]  /*1760*/  IMAD R5, R93, c[0x0][0x180], RZ ;  /* 0x000060005d057a24 */ /* 0x000fe200078e02ff */
[----:B------:R-:W-:Y:S02]  /*1770*/  ISETP.GE.AND P2, PT, R7, R17, PT ;  /* 0x000000110700720c */ /* 0x000fe40003f46270 */
[----:B------:R-:W-:Y:S01]  /*1780*/  PRMT R19, RZ, 0x7610, R19 ;  /* 0x00007610ff137816 */ /* 0x000fe20000000013 */
[----:B------:R-:W-:Y:S01]  /*1790*/  IMAD R15, R94, c[0x0][0x184], R5 ;  /* 0x000061005e0f7a24 */ /* 0x000fe200078e0205 */
[----:B------:R-:W-:Y:S01]  /*17a0*/  LEA.HI.X R7, R2, R76, R3, 0x1, P4 ;  /* 0x0000004c02077211 */ /* 0x000fe200020f0c03 */
[----:B------:R-:W-:Y:S01]  /*17b0*/  IMAD.WIDE.U32 R2, R94, c[0x0][0x180], RZ ;  /* 0x000060005e027a25 */ /* 0x000fe200078e00ff */
[----:B------:R-:W-:-:S02]  /*17c0*/  IADD3 R5, R4, 0xe0, RZ ;  /* 0x000000e004057810 */ /* 0x000fc40007ffe0ff */
[----:B------:R-:W-:Y:S01]  /*17d0*/  IADD3 R14, R4, 0xc0, RZ ;  /* 0x000000c0040e7810 */ /* 0x000fe20007ffe0ff */
[----:B------:R0:W2:Y:S01]  /*17e0*/  @!P5 LDG.E.U16 R19, [R6.64] ;  /* 0x000000060613d981 */ /* 0x0000a2000c1e1500 */
[----:B------:R-:W-:Y:S02]  /*17f0*/  IADD3 R3, R3, R15, RZ ;  /* 0x0000000f03037210 */ /* 0x000fe40007ffe0ff */
[-C--:B------:R-:W-:Y:S01]  /*1800*/  ISETP.GE.AND P5, PT, R5, R17.reuse, PT ;  /* 0x000000110500720c */ /* 0x080fe20003fa6270 */
[----:B------:R-:W-:Y:S01]  /*1810*/  IMAD R5, R96, c[0x0][0x188], RZ ;  /* 0x0000620060057a24 */ /* 0x000fe200078e02ff */
[----:B------:R-:W-:Y:S02]  /*1820*/  PRMT R18, RZ, 0x7610, R18 ;  /* 0x00007610ff127816 */ /* 0x000fe40000000012 */
[----:B------:R-:W-:Y:S01]  /*1830*/  PRMT R95, RZ, 0x7610, R95 ;  /* 0x00007610ff5f7816 */ /* 0x000fe2000000005f */
[----:B------:R-:W-:Y:S01]  /*1840*/  IMAD R15, R20, c[0x0][0x18c], R5 ;  /* 0x00006300140f7a24 */ /* 0x000fe200078e0205 */
[-C--:B------:R-:W-:Y:S01]  /*1850*/  ISETP.GE.AND P4, PT, R14, R17.reuse, PT ;  /* 0x000000110e00720c */ /* 0x080fe20003f86270 */
[----:B------:R-:W-:Y:S01]  /*1860*/  IMAD.WIDE.U32 R2, R20, c[0x0][0x188], R2 ;  /* 0x0000620014027a25 */ /* 0x000fe200078e0002 */
[----:B------:R-:W-:Y:S01]  /*1870*/  IADD3 R14, R4, 0x100, RZ ;  /* 0x00000100040e7810 */ /* 0x000fe20007ffe0ff */
[----:B------:R0:W3:Y:S03]  /*1880*/  @!P6 LDG.E.U16 R18, [R6.64+0x40] ;  /* 0x000040060612e981 */ /* 0x0000e6000c1e1500 */
[----:B------:R-:W-:Y:S01]  /*1890*/  ISETP.GE.AND P6, PT, R14, R17, PT ;  /* 0x000000110e00720c */ /* 0x000fe20003fc6270 */
[----:B------:R0:W4:Y:S01]  /*18a0*/  @!P0 LDG.E.U16 R95, [R6.64+0x80] ;  /* 0x00008006065f8981 */ /* 0x000122000c1e1500 */
[----:B------:R-:W-:-:S02]  /*18b0*/  IADD3 R15, R3, R15, RZ ;  /* 0x0000000f030f7210 */ /* 0x000fc40007ffe0ff */
[----:B------:R-:W-:Y:S02]  /*18c0*/  LEA R14, P0, R2, c[0x0][0x220], 0x3 ;  /* 0x00008800020e7a11 */ /* 0x000fe400078018ff */
[----:B------:R-:W-:Y:S02]  /*18d0*/  IADD3 R3, R4, 0x140, RZ ;  /* 0x0000014004037810 */ /* 0x000fe40007ffe0ff */
[----:B------:R-:W-:Y:S02]  /*18e0*/  PRMT R98, RZ, 0x7610, R98 ;  /* 0x00007610ff627816 */ /* 0x000fe40000000062 */
[----:B------:R-:W-:Y:S02]  /*18f0*/  LEA.HI.X R15, R2, c[0x0][0x224], R15, 0x3, P0 ;  /* 0x00008900020f7a11 */ /* 0x000fe400000f1c0f */
[----:B------:R-:W-:Y:S02]  /*1900*/  ISETP.GE.AND P0, PT, R3, R17, PT ;  /* 0x000000110300720c */ /* 0x000fe40003f06270 */
[----:B------:R-:W-:Y:S01]  /*1910*/  IADD3 R5, R4, 0x120, RZ ;  /* 0x0000012004057810 */ /* 0x000fe20007ffe0ff */
[----:B------:R0:W4:Y:S01]  /*1920*/  @!P1 LDG.E.U16 R98, [R6.64+0xc0] ;  /* 0x0000c00606629981 */ /* 0x000122000c1e1500 */
[----:B------:R-:W-:-:S02]  /*1930*/  PRMT R97, RZ, 0x7610, R97 ;  /* 0x00007610ff617816 */ /* 0x000fc40000000061 */
[----:B------:R-:W-:Y:S01]  /*1940*/  PRMT R100, RZ, 0x7610, R100 ;  /* 0x00007610ff647816 */ /* 0x000fe20000000064 */
[----:B------:R1:W4:Y:S01]  /*1950*/  LDG.E.64 R2, [R14.64] ;  /* 0x000000060e027981 */ /* 0x000322000c1e1b00 */
[----:B------:R-:W-:Y:S02]  /*1960*/  ISETP.GE.AND P1, PT, R5, R17, PT ;  /* 0x000000110500720c */ /* 0x000fe40003f26270 */
[----:B------:R-:W-:Y:S01]  /*1970*/  PRMT R99, RZ, 0x7610, R99 ;  /* 0x00007610ff637816 */ /* 0x000fe20000000063 */
[----:B------:R0:W4:Y:S01]  /*1980*/  @!P2 LDG.E.U16 R97, [R6.64+0x100] ;  /* 0x000100060661a981 */ /* 0x000122000c1e1500 */
[----:B------:R-:W-:Y:S02]  /*1990*/  PRMT R102, RZ, 0x7610, R102 ;  /* 0x00007610ff667816 */ /* 0x000fe40000000066 */
[----:B------:R-:W-:Y:S01]  /*19a0*/  PRMT R104, RZ, 0x7610, R104 ;  /* 0x00007610ff687816 */ /* 0x000fe20000000068 */
[----:B------:R0:W4:Y:S01]  /*19b0*/  @!P3 LDG.E.U16 R100, [R6.64+0x140] ;  /* 0x000140060664b981 */ /* 0x000122000c1e1500 */
[----:B------:R-:W-:-:S02]  /*19c0*/  PRMT R101, RZ, 0x7610, R101 ;  /* 0x00007610ff657816 */ /* 0x000fc40000000065 */
[----:B------:R-:W-:Y:S01]  /*19d0*/  IADD3 R5, R4, 0x160, RZ ;  /* 0x0000016004057810 */ /* 0x000fe20007ffe0ff */
[----:B------:R0:W4:Y:S01]  /*19e0*/  @!P4 LDG.E.U16 R99, [R6.64+0x180] ;  /* 0x000180060663c981 */ /* 0x000122000c1e1500 */
[----:B------:R-:W-:-:S03]  /*19f0*/  PRMT R103, RZ, 0x7610, R103 ;  /* 0x00007610ff677816 */ /* 0x000fc60000000067 */
[----:B------:R0:W4:Y:S01]  /*1a00*/  @!P5 LDG.E.U16 R102, [R6.64+0x1c0] ;  /* 0x0001c0060666d981 */ /* 0x000122000c1e1500 */
[----:B------:R-:W-:-:S03]  /*1a10*/  IADD3 R16, R4, 0x1a0, RZ ;  /* 0x000001a004107810 */ /* 0x000fc60007ffe0ff */
[----:B------:R0:W4:Y:S01]  /*1a20*/  @!P0 LDG.E.U16 R104, [R6.64+0x280] ;  /* 0x0002800606688981 */ /* 0x000122000c1e1500 */
[-C--:B------:R-:W-:Y:S02]  /*1a30*/  ISETP.GE.AND P0, PT, R5, R17.reuse, PT ;  /* 0x000000110500720c */ /* 0x080fe40003f06270 */
[C---:B------:R-:W-:Y:S01]  /*1a40*/  IADD3 R5, R4.reuse, 0x180, RZ ;  /* 0x0000018004057810 */ /* 0x040fe20007ffe0ff */
[----:B------:R0:W4:Y:S01]  /*1a50*/  @!P6 LDG.E.U16 R101, [R6.64+0x200] ;  /* 0x000200060665e981 */ /* 0x000122000c1e1500 */
[C---:B-1----:R-:W-:Y:S02]  /*1a60*/  IADD3 R14, R4.reuse, 0x1c0, RZ ;  /* 0x000001c0040e7810 */ /* 0x042fe40007ffe0ff */
[----:B------:R-:W-:Y:S01]  /*1a70*/  IADD3 R4, R4, 0x1e0, RZ ;  /* 0x000001e004047810 */ /* 0x000fe20007ffe0ff */
[----:B------:R0:W4:Y:S01]  /*1a80*/  @!P1 LDG.E.U16 R103, [R6.64+0x240] ;  /* 0x0002400606679981 */ /* 0x000122000c1e1500 */
[-C--:B------:R-:W-:Y:S02]  /*1a90*/  ISETP.GE.AND P1, PT, R5, R17.reuse, PT ;  /* 0x000000110500720c */ /* 0x080fe40003f26270 */
[----:B------:R-:W-:-:S02]  /*1aa0*/  ISETP.GE.AND P2, PT, R16, R17, PT ;  /* 0x000000111000720c */ /* 0x000fc40003f46270 */
[-C--:B------:R-:W-:Y:S02]  /*1ab0*/  ISETP.GE.AND P3, PT, R14, R17.reuse, PT ;  /* 0x000000110e00720c */ /* 0x080fe40003f66270 */
[----:B------:R-:W-:Y:S02]  /*1ac0*/  PRMT R14, RZ, 0x7610, R14 ;  /* 0x00007610ff0e7816 */ /* 0x000fe4000000000e */
[----:B------:R-:W-:Y:S02]  /*1ad0*/  ISETP.GE.AND P4, PT, R4, R17, PT ;  /* 0x000000110400720c */ /* 0x000fe40003f86270 */
[----:B------:R-:W-:Y:S02]  /*1ae0*/  PRMT R15, RZ, 0x7610, R15 ;  /* 0x00007610ff0f7816 */ /* 0x000fe4000000000f */
[----:B------:R-:W-:Y:S01]  /*1af0*/  PRMT R105, RZ, 0x7610, R105 ;  /* 0x00007610ff697816 */ /* 0x000fe20000000069 */
[----:B------:R0:W4:Y:S01]  /*1b00*/  @!P0 LDG.E.U16 R14, [R6.64+0x2c0] ;  /* 0x0002c006060e8981 */ /* 0x000122000c1e1500 */
[----:B------:R-:W-:-:S02]  /*1b10*/  PRMT R106, RZ, 0x7610, R106 ;  /* 0x00007610ff6a7816 */ /* 0x000fc4000000006a */
[----:B------:R-:W-:Y:S01]  /*1b20*/  PRMT R107, RZ, 0x7610, R107 ;  /* 0x00007610ff6b7816 */ /* 0x000fe2000000006b */
[----:B------:R0:W4:Y:S04]  /*1b30*/  @!P1 LDG.E.U16 R15, [R6.64+0x300] ;  /* 0x00030006060f9981 */ /* 0x000128000c1e1500 */
[----:B------:R0:W4:Y:S04]  /*1b40*/  @!P2 LDG.E.U16 R105, [R6.64+0x340] ;  /* 0x000340060669a981 */ /* 0x000128000c1e1500 */
[----:B------:R0:W4:Y:S04]  /*1b50*/  @!P3 LDG.E.U16 R106, [R6.64+0x380] ;  /* 0x00038006066ab981 */ /* 0x000128000c1e1500 */
[----:B------:R0:W4:Y:S01]  /*1b60*/  @!P4 LDG.E.U16 R107, [R6.64+0x3c0] ;  /* 0x0003c006066bc981 */ /* 0x000122000c1e1500 */
[----:B------:R-:W-:-:S02]  /*1b70*/  IMAD R17, R93, c[0x0][0x198], RZ ;  /* 0x000066005d117a24 */ /* 0x000fc400078e02ff */
[----:B------:R-:W-:-:S04]  /*1b80*/  IMAD.WIDE.U32 R4, R94, c[0x0][0x198], RZ ;  /* 0x000066005e047a25 */ /* 0x000fc800078e00ff */
[----:B------:R-:W-:-:S05]  /*1b90*/  IMAD R17, R94, c[0x0][0x19c], R17 ;  /* 0x000067005e117a24 */ /* 0x000fca00078e0211 */
[----:B------:R-:W-:Y:S01]  /*1ba0*/  IADD3 R5, R5, R17, RZ ;  /* 0x0000001105057210 */ /* 0x000fe20007ffe0ff */
[----:B------:R-:W-:-:S04]  /*1bb0*/  IMAD R17, R96, c[0x0][0x1a0], RZ ;  /* 0x0000680060117a24 */ /* 0x000fc800078e02ff */
[C---:B------:R-:W-:Y:S02]  /*1bc0*/  IMAD R17, R20.reuse, c[0x0][0x1a4], R17 ;  /* 0x0000690014117a24 */ /* 0x040fe400078e0211 */
[----:B------:R-:W-:-:S05]  /*1bd0*/  IMAD.WIDE.U32 R4, R20, c[0x0][0x1a0], R4 ;  /* 0x0000680014047a25 */ /* 0x000fca00078e0004 */
[----:B------:R-:W-:Y:S02]  /*1be0*/  IADD3 R5, R5, R17, RZ ;  /* 0x0000001105057210 */ /* 0x000fe40007ffe0ff */
[----:B------:R-:W-:-:S04]  /*1bf0*/  LEA R16, P0, R4, c[0x0][0x228], 0x3 ;  /* 0x00008a0004107a11 */ /* 0x000fc800078018ff */
[----:B------:R-:W-:Y:S02]  /*1c00*/  LEA.HI.X R17, R4, c[0x0][0x22c], R5, 0x3, P0 ;  /* 0x00008b0004117a11 */ /* 0x000fe400000f1c05 */
[C---:B------:R-:W-:Y:S02]  /*1c10*/  IADD3 R5, R84.reuse, 0x100, RZ ;  /* 0x0000010054057810 */ /* 0x040fe40007ffe0ff */
[C---:B------:R-:W-:Y:S02]  /*1c20*/  IADD3 R109, R84.reuse, 0x140, RZ ;  /* 0x00000140546d7810 */ /* 0x040fe40007ffe0ff */
[-C--:B------:R-:W-:Y:S01]  /*1c30*/  LEA.HI.SX32 R5, R5, R84.reuse, 0x1b ;  /* 0x0000005405057211 */ /* 0x080fe200078fdaff */
[----:B------:R-:W5:Y:S01]  /*1c40*/  LDG.E.64 R16, [R16.64] ;  /* 0x0000000610107981 */ /* 0x000f62000c1e1b00 */
[----:B0-----:R-:W-:Y:S02]  /*1c50*/  IADD3 R7, R84, 0x120, RZ ;  /* 0x0000012054077810 */ /* 0x001fe40007ffe0ff */
[----:B------:R-:W-:-:S02]  /*1c60*/  LEA.HI.SX32 R109, R109, R84, 0x1b ;  /* 0x000000546d6d7211 */ /* 0x000fc400078fdaff */
[----:B------:R-:W-:Y:S02]  /*1c70*/  SHF.L.U32 R108, R5, 0x1, RZ ;  /* 0x00000001056c7819 */ /* 0x000fe400000006ff */
[-C--:B------:R-:W-:Y:S02]  /*1c80*/  LEA.HI.SX32 R7, R7, R84.reuse, 0x1b ;  /* 0x0000005407077211 */ /* 0x080fe400078fdaff */
[----:B------:R-:W-:Y:S02]  /*1c90*/  SHF.L.U32 R111, R109, 0x1, RZ ;  /* 0x000000016d6f7819 */ /* 0x000fe400000006ff */
[----:B------:R-:W-:Y:S02]  /*1ca0*/  IADD3 R5, R84, 0x160, RZ ;  /* 0x0000016054057810 */ /* 0x000fe40007ffe0ff */
[----:B------:R-:W-:Y:S02]  /*1cb0*/  ISETP.NE.AND P2, PT, R86, RZ, PT ;  /* 0x000000ff5600720c */ /* 0x000fe40003f45270 */
[----:B------:R-:W-:-:S02]  /*1cc0*/  LEA.HI.SX32 R5, R5, R84, 0x1b ;  /* 0x0000005405057211 */ /* 0x000fc400078fdaff */
[----:B------:R-:W-:-:S04]  /*1cd0*/  ISETP.NE.AND P0, PT, R168, RZ, PT ;  /* 0x000000ffa800720c */ /* 0x000fc80003f05270 */
[----:B------:R-:W-:Y:S01]  /*1ce0*/  ISETP.LT.OR P1, PT, R170, 0x2, P0 ;  /* 0x00000002aa00780c */ /* 0x000fe20000721670 */
[----:B--2---:R0:W-:Y:S04]  /*1cf0*/  STS.U16 [R70], R19 ;  /* 0x0000001346007388 */ /* 0x0041e80000000400 */
[----:B---3--:R1:W-:Y:S04]  /*1d00*/  STS.U16 [R69+0x40], R18 ;  /* 0x0000401245007388 */ /* 0x0083e80000000400 */
[----:B----4-:R-:W-:Y:S04]  /*1d10*/  STS.U16 [R68+0x80], R95 ;  /* 0x0000805f44007388 */ /* 0x010fe80000000400 */
[----:B------:R2:W-:Y:S01]  /*1d20*/  STS.U16 [R67+0xc0], R98 ;  /* 0x0000c06243007388 */ /* 0x0005e20000000400 */
[----:B0-----:R-:W-:-:S02]  /*1d30*/  FMUL.FTZ R19, R2, 1.4426950216293334961 ;  /* 0x3fb8aa3b02137820 */ /* 0x001fc40000410000 */
[C---:B------:R-:W-:Y:S01]  /*1d40*/  FMUL.FTZ R4, R36.reuse, R3 ;  /* 0x0000000324047220 */ /* 0x040fe20000410000 */
[----:B------:R0:W-:Y:S01]  /*1d50*/  STS.U16 [R66+0x100], R97 ;  /* 0x0001006142007388 */ /* 0x0001e20000000400 */
[----:B------:R-:W-:Y:S02]  /*1d60*/  FMUL.FTZ R6, R36, R19 ;  /* 0x0000001324067220 */ /* 0x000fe40000410000 */
[----:B------:R-:W-:Y:S01]  /*1d70*/  FMUL.RZ R4, R4, 0.15915493667125701904 ;  /* 0x3e22f98304047820 */ /* 0x000fe2000040c000 */
[----:B------:R-:W-:Y:S01]  /*1d80*/  STS.U16 [R65+0x140], R100 ;  /* 0x0001406441007388 */ /* 0x000fe20000000400 */
[----:B-1----:R-:W-:Y:S03]  /*1d90*/  MUFU.EX2 R18, R6 ;  /* 0x0000000600127308 */ /* 0x002fe60000000800 */
[----:B------:R-:W-:Y:S01]  /*1da0*/  STS.U16 [R64+0x180], R99 ;  /* 0x0001806340007388 */ /* 0x000fe20000000400 */
[----:B--2---:R-:W-:-:S03]  /*1db0*/  SHF.L.U32 R98, R7, 0x1, RZ ;  /* 0x0000000107627819 */ /* 0x004fc600000006ff */
[----:B------:R-:W-:Y:S01]  /*1dc0*/  STS.U16 [R63+0x1c0], R102 ;  /* 0x0001c0663f007388 */ /* 0x000fe20000000400 */
[----:B------:R-:W1:Y:S01]  /*1dd0*/  MUFU.COS R109, R4 ;  /* 0x00000004006d7308 */ /* 0x000e620000000000 */
[C---:B------:R-:W-:Y:S02]  /*1de0*/  IADD3 R7, R84.reuse, 0x180, RZ ;  /* 0x0000018054077810 */ /* 0x040fe40007ffe0ff */
[----:B------:R2:W-:Y:S01]  /*1df0*/  STS.U16 [R108+0x200], R101 ;  /* 0x000200656c007388 */ /* 0x0005e20000000400 */
[C---:B------:R-:W-:Y:S02]  /*1e00*/  IADD3 R95, R84.reuse, 0x1a0, RZ ;  /* 0x000001a0545f7810 */ /* 0x040fe40007ffe0ff */
[C---:B0-----:R-:W-:Y:S01]  /*1e10*/  IADD3 R97, R84.reuse, 0x1c0, RZ ;  /* 0x000001c054617810 */ /* 0x041fe20007ffe0ff */
[----:B------:R0:W-:Y:S01]  /*1e20*/  STS.U16 [R98+0x240], R103 ;  /* 0x0002406762007388 */ /* 0x0001e20000000400 */
[----:B--2---:R-:W2:Y:S01]  /*1e30*/  MUFU.SIN R101, R4 ;  /* 0x0000000400657308 */ /* 0x004ea20000000400 */
[----:B------:R-:W-:-:S02]  /*1e40*/  IADD3 R99, R84, 0x1e0, RZ ;  /* 0x000001e054637810 */ /* 0x000fc40007ffe0ff */
[-C--:B------:R-:W-:Y:S02]  /*1e50*/  LEA.HI.SX32 R7, R7, R84.reuse, 0x1b ;  /* 0x0000005407077211 */ /* 0x080fe400078fdaff */
[----:B0-----:R-:W-:Y:S02]  /*1e60*/  SHF.L.U32 R103, R5, 0x1, RZ ;  /* 0x0000000105677819 */ /* 0x001fe400000006ff */
[-C--:B------:R-:W-:Y:S02]  /*1e70*/  LEA.HI.SX32 R95, R95, R84.reuse, 0x1b ;  /* 0x000000545f5f7211 */ /* 0x080fe400078fdaff */
[----:B------:R-:W-:Y:S01]  /*1e80*/  SHF.L.U32 R5, R84, 0x4, RZ ;  /* 0x0000000454057819 */ /* 0x000fe200000006ff */
[----:B------:R0:W-:Y:S01]  /*1e90*/  STS.U16 [R111+0x280], R104 ;  /* 0x000280686f007388 */ /* 0x0001e20000000400 */
[-C--:B------:R-:W-:Y:S02]  /*1ea0*/  LEA.HI.SX32 R97, R97, R84.reuse, 0x1b ;  /* 0x0000005461617211 */ /* 0x080fe400078fdaff */
[----:B------:R-:W-:Y:S01]  /*1eb0*/  LEA.HI.SX32 R99, R99, R84, 0x1b ;  /* 0x0000005463637211 */ /* 0x000fe200078fdaff */
[----:B------:R3:W-:Y:S01]  /*1ec0*/  STS.U16 [R103+0x2c0], R14 ;  /* 0x0002c00e67007388 */ /* 0x0007e20000000400 */
[----:B------:R-:W-:-:S02]  /*1ed0*/  SHF.L.U32 R98, R7, 0x1, RZ ;  /* 0x0000000107627819 */ /* 0x000fc400000006ff */
[----:B------:R-:W-:Y:S02]  /*1ee0*/  SHF.L.U32 R100, R95, 0x1, RZ ;  /* 0x000000015f647819 */ /* 0x000fe400000006ff */
[----:B------:R-:W-:Y:S02]  /*1ef0*/  LEA R95, R23, R20, 0x8 ;  /* 0x00000014175f7211 */ /* 0x000fe400078e40ff */
[----:B0-----:R-:W-:Y:S02]  /*1f00*/  SHF.L.U32 R111, R97, 0x1, RZ ;  /* 0x00000001616f7819 */ /* 0x001fe400000006ff */
[----:B------:R-:W-:Y:S02]  /*1f10*/  @P2 IADD3 R95, R86, 0x200, RZ ;  /* 0x00000200565f2810 */ /* 0x000fe40007ffe0ff */
[----:B---3--:R-:W-:Y:S01]  /*1f20*/  LEA.HI.SX32 R14, R5, R5, 0x1b ;  /* 0x00000005050e7211 */ /* 0x008fe200078fdaff */
[C---:B-1----:R-:W-:Y:S01]  /*1f30*/  FMUL.FTZ R6, R18.reuse, R109 ;  /* 0x0000006d12067220 */ /* 0x042fe20000410000 */
[----:B------:R-:W-:Y:S01]  /*1f40*/  SHF.L.U32 R102, R99, 0x1, RZ ;  /* 0x0000000163667819 */ /* 0x000fe200000006ff */
[----:B--2---:R-:W-:Y:S01]  /*1f50*/  FMUL.FTZ R7, R18, R101 ;  /* 0x0000006512077220 */ /* 0x004fe20000410000 */
[----:B------:R0:W-:Y:S01]  /*1f60*/  STS.U16 [R98+0x300], R15 ;  /* 0x0003000f62007388 */ /* 0x0001e20000000400 */
[----:B------:R-:W-:-:S02]  /*1f70*/  SHF.L.U32 R18, R14, 0x1, RZ ;  /* 0x000000010e127819 */ /* 0x000fc400000006ff */
[----:B------:R-:W-:Y:S01]  /*1f80*/  SHF.L.U32 R99, R95, 0x3, RZ ;  /* 0x000000035f637819 */ /* 0x000fe200000006ff */
[----:B------:R-:W-:Y:S04]  /*1f90*/  STS.U16 [R100+0x340], R105 ;  /* 0x0003406964007388 */ /* 0x000fe80000000400 */
[----:B------:R-:W-:Y:S04]  /*1fa0*/  STS.U16 [R111+0x380], R106 ;  /* 0x0003806a6f007388 */ /* 0x000fe80000000400 */
[----:B------:R1:W-:Y:S01]  /*1fb0*/  STS.U16 [R102+0x3c0], R107 ;  /* 0x0003c06b66007388 */ /* 0x0003e20000000400 */
[----:B------:R-:W-:-:S06]  /*1fc0*/  NOP ;  /* 0x0000000000007918 */ /* 0x000fcc0000000000 */
[----:B------:R-:W2:Y:S04]  /*1fd0*/  LDS.U16 R121, [R18] ;  /* 0x0000000012797984 */ /* 0x000ea80000000400 */
[----:B------:R-:W3:Y:S04]  /*1fe0*/  LDS.U16 R122, [R18+0x2] ;  /* 0x00000200127a7984 */ /* 0x000ee80000000400 */
[----:B------:R-:W4:Y:S04]  /*1ff0*/  LDS.U16 R125, [R18+0x4] ;  /* 0x00000400127d7984 */ /* 0x000f280000000400 */
        /* <DEDUP_REMOVED lines=9> */
[----:B------:R-:W2:Y:S04]  /*2090*/  LDS.U16 R136, [R18+0x18] ;  /* 0x0000180012887984 */ /* 0x000ea80000000400 */
[----:B------:R-:W2:Y:S04]  /*20a0*/  LDS.U16 R135, [R18+0x1a] ;  /* 0x00001a0012877984 */ /* 0x000ea80000000400 */
[----:B------:R-:W2:Y:S04]  /*20b0*/  LDS.U16 R120, [R18+0x1c] ;  /* 0x00001c0012787984 */ /* 0x000ea80000000400 */
[----:B------:R-:W2:Y:S04]  /*20c0*/  LDS.U16 R119, [R18+0x1e] ;  /* 0x00001e0012777984 */ /* 0x000ea80000000400 */
[----:B------:R1:W-:Y:S01]  /*20d0*/  STS.64 [R99+0x10b0], R6 ;  /* 0x0010b00663007388 */ /* 0x0003e20000000a00 */
[----:B------:R-:W-:Y:S01]  /*20e0*/  @!P1 IADD3 R97, R170, -0x2, RZ ;  /* 0xfffffffeaa619810 */ /* 0x000fe20007ffe0ff */
[----:B------:R-:W-:Y:S01]  /*20f0*/  FMUL.FTZ R95, R34, R3 ;  /* 0x00000003225f7220 */ /* 0x000fe20000410000 */
[----:B------:R-:W-:-:S03]  /*2100*/  CS2R R4, SRZ ;  /* 0x0000000000047805 */ /* 0x000fc6000001ff00 */
[----:B0-----:R-:W-:Y:S02]  /*2110*/  @!P1 IMAD R15, R97, c[0x0][0x16c], R20 ;  /* 0x00005b00610f9a24 */ /* 0x001fe400078e0214 */
[----:B------:R-:W-:Y:S02]  /*2120*/  FMUL.RZ R101, R95, 0.15915493667125701904 ;  /* 0x3e22f9835f657820 */ /* 0x000fe4000040c000 */
[----:B------:R-:W-:Y:S02]  /*2130*/  FMUL.FTZ R95, R34, R19 ;  /* 0x00000013225f7220 */ /* 0x000fe40000410000 */
[----:B------:R-:W-:Y:S01]  /*2140*/  @!P1 IMAD.WIDE R14, R15, 0x10, R12 ;  /* 0x000000100f0e9825 */ /* 0x000fe200078e020c */
[----:B------:R-:W-:Y:S03]  /*2150*/  BAR.SYNC.DEFER_BLOCKING 0x0 ;  /* 0x0000000000007b1d */ /* 0x000fe60000010000 */
[----:B------:R-:W-:-:S03]  /*2160*/  FMUL.FTZ R97, R32, R3 ;  /* 0x0000000320617220 */ /* 0x000fc60000410000 */
[----:B------:R-:W-:Y:S01]  /*2170*/  MUFU.SIN R98, R101 ;  /* 0x0000006500627308 */ /* 0x000fe20000000400 */
[----:B-1----:R-:W-:-:S07]  /*2180*/  FMUL.RZ R102, R97, 0.15915493667125701904 ;  /* 0x3e22f98361667820 */ /* 0x002fce000040c000 */
[----:B------:R-:W-:Y:S08]  /*2190*/  MUFU.COS R100, R101 ;  /* 0x0000006500647308 */ /* 0x000ff00000000000 */
[----:B------:R-:W0:Y:S01]  /*21a0*/  MUFU.EX2 R95, R95 ;  /* 0x0000005f005f7308 */ /* 0x000e220000000800 */
[----:B------:R1:W5:Y:S02]  /*21b0*/  @!P1 LDG.E.64 R4, [R14.64+0x8] ;  /* 0x000008060e049981 */ /* 0x000364000c1e1b00 */
[----:B-1----:R-:W-:-:S02]  /*21c0*/  FMUL.FTZ R14, R32, R19 ;  /* 0x00000013200e7220 */ /* 0x002fc40000410000 */
[----:B------:R-:W-:-:S03]  /*21d0*/  FMUL.FTZ R15, R30, R3 ;  /* 0x000000031e0f7220 */ /* 0x000fc60000410000 */
[----:B------:R-:W-:Y:S01]  /*21e0*/  MUFU.COS R99, R102 ;  /* 0x0000006600637308 */ /* 0x000fe20000000000 */
[----:B------:R-:W-:Y:S02]  /*21f0*/  FMUL.RZ R103, R15, 0.15915493667125701904 ;  /* 0x3e22f9830f677820 */ /* 0x000fe4000040c000 */
[----:B------:R-:W-:-:S05]  /*2200*/  FMUL.FTZ R15, R30, R19 ;  /* 0x000000131e0f7220 */ /* 0x000fca0000410000 */
[----:B------:R-:W1:Y:S01]  /*2210*/  MUFU.EX2 R14, R14 ;  /* 0x0000000e000e7308 */ /* 0x000e620000000800 */
[----:B------:R-:W-:-:S07]  /*2220*/  FMUL.FTZ R18, R28, R3 ;  /* 0x000000031c127220 */ /* 0x000fce0000410000 */
[----:B------:R1:W2:Y:S01]  /*2230*/  MUFU.SIN R97, R102 ;  /* 0x0000006600617308 */ /* 0x0002a20000000400 */
[C---:B0-----:R-:W-:Y:S02]  /*2240*/  FMUL.FTZ R100, R95.reuse, R100 ;  /* 0x000000645f647220 */ /* 0x041fe40000410000 */
[----:B------:R-:W-:Y:S01]  /*2250*/  FMUL.FTZ R98, R95, R98 ;  /* 0x000000625f627220 */ /* 0x000fe20000410000 */
[----:B------:R-:W-:Y:S01]  /*2260*/  PRMT R95, RZ, 0x5410, R169 ;  /* 0x00005410ff5f7816 */ /* 0x000fe200000000a9 */
[----:B------:R-:W-:-:S03]  /*2270*/  FMUL.RZ R104, R18, 0.15915493667125701904 ;  /* 0x3e22f98312687820 */ /* 0x000fc6000040c000 */
[----:B------:R-:W-:Y:S01]  /*2280*/  MUFU.SIN R108, R103 ;  /* 0x00000067006c7308 */ /* 0x000fe20000000400 */
[----:B-1----:R-:W-:Y:S02]  /*2290*/  FMUL.FTZ R102, R26, R3 ;  /* 0x000000031a667220 */ /* 0x002fe40000410000 */
[-C--:B------:R-:W-:Y:S02]  /*22a0*/  FMUL.FTZ R18, R28, R19.reuse ;  /* 0x000000131c127220 */ /* 0x080fe40000410000 */
[----:B------:R-:W-:-:S03]  /*22b0*/  FMUL.FTZ R105, R24, R19 ;  /* 0x0000001318697220 */ /* 0x000fc60000410000 */
[----:B------:R0:W-:Y:S01]  /*22c0*/  MUFU.COS R106, R103 ;  /* 0x00000067006a7308 */ /* 0x0001e20000000000 */
[----:B------:R-:W-:Y:S02]  /*22d0*/  FMUL.FTZ R107, R22, R19 ;  /* 0x00000013166b7220 */ /* 0x000fe40000410000 */
[----:B------:R-:W-:-:S05]  /*22e0*/  FMUL.RZ R102, R102, 0.15915493667125701904 ;  /* 0x3e22f98366667820 */ /* 0x000fca000040c000 */
[----:B------:R-:W1:Y:S01]  /*22f0*/  MUFU.EX2 R15, R15 ;  /* 0x0000000f000f7308 */ /* 0x000e620000000800 */
[----:B0-----:R-:W-:Y:S02]  /*2300*/  FMUL.FTZ R103, R26, R19 ;  /* 0x000000131a677220 */ /* 0x001fe40000410000 */
[----:B------:R-:W-:Y:S02]  /*2310*/  FMUL.FTZ R19, R24, R3 ;  /* 0x0000000318137220 */ /* 0x000fe40000410000 */
[----:B------:R-:W-:Y:S02]  /*2320*/  FMUL.FTZ R127, R36, R95 ;  /* 0x0000005f247f7220 */ /* 0x000fe40000410000 */
[----:B------:R-:W-:Y:S01]  /*2330*/  FMUL.RZ R113, R19, 0.15915493667125701904 ;  /* 0x3e22f98313717820 */ /* 0x000fe2000040c000 */
[----:B------:R-:W-:Y:S01]  /*2340*/  MUFU.SIN R114, R102 ;  /* 0x0000006600727308 */ /* 0x000fe20000000400 */
[----:B------:R-:W-:-:S07]  /*2350*/  FMUL.FTZ R19, RZ, R98 ;  /* 0x00000062ff137220 */ /* 0x000fce0000410000 */
[----:B------:R0:W-:Y:S01]  /*2360*/  MUFU.COS R112, R102 ;  /* 0x0000006600707308 */ /* 0x0001e20000000000 */
[----:B------:R-:W-:-:S07]  /*2370*/  FFMA.FTZ R19, R100, R127, -R19 ;  /* 0x0000007f64137223 */ /* 0x000fce0000010813 */
[----:B------:R-:W-:Y:S01]  /*2380*/  MUFU.SIN R111, R104 ;  /* 0x00000068006f7308 */ /* 0x000fe20000000400 */
[----:B0-----:R-:W-:Y:S02]  /*2390*/  FMUL.FTZ R102, R14, R99 ;  /* 0x000000630e667220 */ /* 0x001fe40000410000 */
[----:B------:R-:W-:-:S05]  /*23a0*/  FMUL.FTZ R99, R98, R127 ;  /* 0x0000007f62637220 */ /* 0x000fca0000410000 */
[----:B------:R2:W-:Y:S01]  /*23b0*/  MUFU.COS R101, R104 ;  /* 0x0000006800657308 */ /* 0x0005e20000000000 */
[----:B------:R-:W-:-:S07]  /*23c0*/  FFMA.FTZ R99, RZ, R100, R99 ;  /* 0x00000064ff637223 */ /* 0x000fce0000010063 */
[----:B------:R-:W0:Y:S01]  /*23d0*/  MUFU.EX2 R18, R18 ;  /* 0x0000001200127308 */ /* 0x000e220000000800 */
[----:B--2---:R-:W-:Y:S01]  /*23e0*/  FMUL.FTZ R104, R14, R97 ;  /* 0x000000610e687220 */ /* 0x004fe20000410000 */
[----:B------:R-:W-:Y:S01]  /*23f0*/  PRMT R97, RZ, 0x5410, R61 ;  /* 0x00005410ff617816 */ /* 0x000fe2000000003d */
[C---:B-1----:R-:W-:Y:S02]  /*2400*/  FMUL.FTZ R106, R15.reuse, R106 ;  /* 0x0000006a0f6a7220 */ /* 0x042fe40000410000 */
[----:B------:R-:W-:-:S03]  /*2410*/  FMUL.FTZ R108, R15, R108 ;  /* 0x0000006c0f6c7220 */ /* 0x000fc60000410000 */
[----:B------:R-:W1:Y:S01]  /*2420*/  MUFU.EX2 R103, R103 ;  /* 0x0000006700677308 */ /* 0x000e620000000800 */
[----:B------:R-:W-:Y:S02]  /*2430*/  FFMA.FTZ R19, R34, R97, R19 ;  /* 0x0000006122137223 */ /* 0x000fe40000010013 */
[----:B------:R-:W-:Y:S02]  /*2440*/  FMUL.FTZ R15, R22, R3 ;  /* 0x00000003160f7220 */ /* 0x000fe40000410000 */
[----:B------:R-:W-:Y:S02]  /*2450*/  FADD.FTZ R99, RZ, R99 ;  /* 0x00000063ff637221 */ /* 0x000fe40000010000 */
[C---:B------:R-:W-:Y:S01]  /*2460*/  FMUL.FTZ R109, R104.reuse, R19 ;  /* 0x00000013686d7220 */ /* 0x040fe20000410000 */
[----:B------:R-:W-:Y:S01]  /*2470*/  MUFU.EX2 R105, R105 ;  /* 0x0000006900697308 */ /* 0x000fe20000000800 */
[----:B------:R-:W-:Y:S02]  /*2480*/  FMUL.RZ R115, R15, 0.15915493667125701904 ;  /* 0x3e22f9830f737820 */ /* 0x000fe4000040c000 */
[----:B------:R-:W-:-:S02]  /*2490*/  FMUL.FTZ R15, R104, R99 ;  /* 0x00000063680f7220 */ /* 0x000fc40000410000 */
[----:B------:R-:W-:-:S03]  /*24a0*/  FFMA.FTZ R109, R102, R99, R109 ;  /* 0x00000063666d7223 */ /* 0x000fc6000001006d */
[----:B------:R-:W2:Y:S01]  /*24b0*/  MUFU.COS R116, R113 ;  /* 0x0000007100747308 */ /* 0x000ea20000000000 */
[----:B0-----:R-:W-:Y:S01]  /*24c0*/  FMUL.FTZ R110, R18, R101 ;  /* 0x00000065126e7220 */ /* 0x001fe20000410000 */
[----:B------:R-:W-:Y:S01]  /*24d0*/  PRMT R99, RZ, 0x5410, R60 ;  /* 0x00005410ff637816 */ /* 0x000fe2000000003c */
[----:B------:R-:W-:-:S05]  /*24e0*/  FFMA.FTZ R101, R102, R19, -R15 ;  /* 0x0000001366657223 */ /* 0x000fca000001080f */
[----:B------:R0:W2:Y:S01]  /*24f0*/  MUFU.SIN R14, R113 ;  /* 0x00000071000e7308 */ /* 0x0000a20000000400 */
[----:B------:R-:W-:Y:S02]  /*2500*/  FMUL.FTZ R19, R6, R98 ;  /* 0x0000006206137220 */ /* 0x000fe40000410000 */
[----:B-1----:R-:W-:Y:S02]  /*2510*/  FMUL.FTZ R112, R103, R112 ;  /* 0x0000007067707220 */ /* 0x002fe40000410000 */
[----:B------:R-:W-:Y:S02]  /*2520*/  FMUL.FTZ R15, R7, R98 ;  /* 0x00000062070f7220 */ /* 0x000fe40000410000 */
[----:B0-----:R-:W-:Y:S02]  /*2530*/  FMUL.FTZ R113, R103, R114 ;  /* 0x0000007267717220 */ /* 0x001fe40000410000 */
[----:B------:R-:W-:Y:S01]  /*2540*/  FFMA.FTZ R103, R32, R99, R101 ;  /* 0x0000006320677223 */ /* 0x000fe20000010065 */
[----:B------:R-:W-:Y:S01]  /*2550*/  MUFU.EX2 R107, R107 ;  /* 0x0000006b006b7308 */ /* 0x000fe20000000800 */
[----:B------:R-:W-:-:S02]  /*2560*/  FFMA.FTZ R19, R7, R100, R19 ;  /* 0x0000006407137223 */ /* 0x000fc40000010013 */
[----:B------:R-:W-:Y:S02]  /*2570*/  FADD.FTZ R109, RZ, R109 ;  /* 0x0000006dff6d7221 */ /* 0x000fe40000010000 */
[----:B------:R-:W-:-:S03]  /*2580*/  FMUL.FTZ R117, R108, R103 ;  /* 0x000000676c757220 */ /* 0x000fc60000410000 */
[----:B------:R-:W0:Y:S01]  /*2590*/  MUFU.COS R118, R115 ;  /* 0x0000007300767308 */ /* 0x000e220000000000 */
[----:B------:R-:W-:Y:S02]  /*25a0*/  FFMA.FTZ R15, R6, R100, -R15 ;  /* 0x00000064060f7223 */ /* 0x000fe4000001080f */
[----:B------:R-:W-:Y:S02]  /*25b0*/  FMUL.FTZ R101, R104, R19 ;  /* 0x0000001368657220 */ /* 0x000fe40000410000 */
[----:B------:R-:W-:Y:S02]  /*25c0*/  FMUL.FTZ R111, R18, R111 ;  /* 0x0000006f126f7220 */ /* 0x000fe40000410000 */
[----:B--2---:R-:W-:Y:S01]  /*25d0*/  FMUL.FTZ R114, R105, R116 ;  /* 0x0000007469727220 */ /* 0x004fe20000410000 */
[----:B------:R1:W2:Y:S01]  /*25e0*/  MUFU.SIN R18, R115 ;  /* 0x0000007300127308 */ /* 0x0002a20000000400 */
[-C--:B------:R-:W-:Y:S02]  /*25f0*/  FMUL.FTZ R116, R108, R109.reuse ;  /* 0x0000006d6c747220 */ /* 0x080fe40000410000 */
[----:B------:R-:W-:-:S02]  /*2600*/  FFMA.FTZ R117, R106, R109, R117 ;  /* 0x0000006d6a757223 */ /* 0x000fc40000010075 */
[----:B------:R-:W-:Y:S02]  /*2610*/  FFMA.FTZ R116, R106, R103, -R116 ;  /* 0x000000676a747223 */ /* 0x000fe40000010874 */
[----:B-1----:R-:W-:Y:S02]  /*2620*/  FMUL.FTZ R115, R105, R14 ;  /* 0x0000000e69737220 */ /* 0x002fe40000410000 */
[-C--:B------:R-:W-:Y:S01]  /*2630*/  FFMA.FTZ R105, R102, R15.reuse, -R101 ;  /* 0x0000000f66697223 */ /* 0x080fe20000010865 */
[----:B------:R-:W-:Y:S01]  /*2640*/  PRMT R101, RZ, 0x5410, R59 ;  /* 0x00005410ff657816 */ /* 0x000fe2000000003b */
[----:B------:R-:W-:Y:S02]  /*2650*/  FMUL.FTZ R15, R104, R15 ;  /* 0x0000000f680f7220 */ /* 0x000fe40000410000 */
[----:B------:R-:W-:Y:S02]  /*2660*/  FADD.FTZ R109, RZ, R117 ;  /* 0x00000075ff6d7221 */ /* 0x000fe40000010000 */
[----:B------:R-:W-:-:S02]  /*2670*/  FFMA.FTZ R15, R102, R19, R15 ;  /* 0x00000013660f7223 */ /* 0x000fc4000001000f */
[----:B------:R-:W-:Y:S02]  /*2680*/  FFMA.FTZ R103, R30, R101, R116 ;  /* 0x000000651e677223 */ /* 0x000fe40000010074 */
[----:B------:R-:W-:Y:S02]  /*2690*/  FMUL.FTZ R19, R111, R109 ;  /* 0x0000006d6f137220 */ /* 0x000fe40000410000 */
[----:B0-----:R-:W-:Y:S02]  /*26a0*/  FMUL.FTZ R116, R107, R118 ;  /* 0x000000766b747220 */ /* 0x001fe40000410000 */
[-C--:B------:R-:W-:Y:S02]  /*26b0*/  FMUL.FTZ R118, R111, R103.reuse ;  /* 0x000000676f767220 */ /* 0x080fe40000410000 */
[----:B------:R-:W-:Y:S01]  /*26c0*/  FFMA.FTZ R19, R110, R103, -R19 ;  /* 0x000000676e137223 */ /* 0x000fe20000010813 */
[----:B------:R-:W-:Y:S01]  /*26d0*/  PRMT R103, RZ, 0x5410, R58 ;  /* 0x00005410ff677816 */ /* 0x000fe2000000003a */
[----:B------:R-:W-:-:S02]  /*26e0*/  FMUL.FTZ R14, R108, R105 ;  /* 0x000000696c0e7220 */ /* 0x000fc40000410000 */
[----:B------:R-:W-:Y:S02]  /*26f0*/  FFMA.FTZ R118, R110, R109, R118 ;  /* 0x0000006d6e767223 */ /* 0x000fe40000010076 */
[----:B--2---:R-:W-:Y:S02]  /*2700*/  FMUL.FTZ R117, R107, R18 ;  /* 0x000000126b757220 */ /* 0x004fe40000410000 */
[----:B------:R-:W-:Y:S02]  /*2710*/  FFMA.FTZ R14, R106, R15, R14 ;  /* 0x0000000f6a0e7223 */ /* 0x000fe4000001000e */
[----:B------:R-:W-:Y:S02]  /*2720*/  FFMA.FTZ R107, R28, R103, R19 ;  /* 0x000000671c6b7223 */ /* 0x000fe40000010013 */
[----:B------:R-:W-:Y:S02]  /*2730*/  FMUL.FTZ R15, R108, R15 ;  /* 0x0000000f6c0f7220 */ /* 0x000fe40000410000 */
[----:B------:R-:W-:-:S02]  /*2740*/  FADD.FTZ R118, RZ, R118 ;  /* 0x00000076ff767221 */ /* 0x000fc40000010000 */
[C---:B------:R-:W-:Y:S02]  /*2750*/  FMUL.FTZ R109, R113.reuse, R107 ;  /* 0x0000006b716d7220 */ /* 0x040fe40000410000 */
[----:B------:R-:W-:Y:S02]  /*2760*/  FFMA.FTZ R15, R106, R105, -R15 ;  /* 0x000000696a0f7223 */ /* 0x000fe4000001080f */
[-C--:B------:R-:W-:Y:S02]  /*2770*/  FMUL.FTZ R105, R113, R118.reuse ;  /* 0x0000007671697220 */ /* 0x080fe40000410000 */
[C---:B------:R-:W-:Y:S02]  /*2780*/  FFMA.FTZ R109, R112.reuse, R118, R109 ;  /* 0x00000076706d7223 */ /* 0x040fe4000001006d */
[C---:B------:R-:W-:Y:S02]  /*2790*/  FMUL.FTZ R19, R111.reuse, R15 ;  /* 0x0000000f6f137220 */ /* 0x040fe40000410000 */
[----:B------:R-:W-:Y:S01]  /*27a0*/  FFMA.FTZ R107, R112, R107, -R105 ;  /* 0x0000006b706b7223 */ /* 0x000fe20000010869 */
[----:B------:R-:W-:Y:S01]  /*27b0*/  PRMT R105, RZ, 0x5410, R57 ;  /* 0x00005410ff697816 */ /* 0x000fe20000000039 */
[----:B------:R-:W-:-:S02]  /*27c0*/  FMUL.FTZ R18, R111, R14 ;  /* 0x0000000e6f127220 */ /* 0x000fc40000410000 */
[----:B------:R-:W-:Y:S02]  /*27d0*/  FADD.FTZ R109, RZ, R109 ;  /* 0x0000006dff6d7221 */ /* 0x000fe40000010000 */
[C---:B------:R-:W-:Y:S02]  /*27e0*/  FFMA.FTZ R19, R110.reuse, R14, R19 ;  /* 0x0000000e6e137223 */ /* 0x040fe40000010013 */
[----:B------:R-:W-:Y:S02]  /*27f0*/  FFMA.FTZ R18, R110, R15, -R18 ;  /* 0x0000000f6e127223 */ /* 0x000fe40000010812 */
[----:B------:R-:W-:Y:S02]  /*2800*/  FFMA.FTZ R107, R26, R105, R107 ;  /* 0x000000691a6b7223 */ /* 0x000fe4000001006b */
[----:B------:R-:W-:Y:S02]  /*2810*/  FMUL.FTZ R118, R115, R109 ;  /* 0x0000006d73767220 */ /* 0x000fe40000410000 */
[----:B------:R-:W-:-:S02]  /*2820*/  FMUL.FTZ R15, R113, R19 ;  /* 0x00000013710f7220 */ /* 0x000fc40000410000 */
[-C--:B------:R-:W-:Y:S02]  /*2830*/  FMUL.FTZ R14, R113, R18.reuse ;  /* 0x00000012710e7220 */ /* 0x080fe40000410000 */
[-C--:B------:R-:W-:Y:S02]  /*2840*/  FMUL.FTZ R123, R115, R107.reuse ;  /* 0x0000006b737b7220 */ /* 0x080fe40000410000 */
[----:B------:R-:W-:Y:S01]  /*2850*/  FFMA.FTZ R118, R114, R107, -R118 ;  /* 0x0000006b72767223 */ /* 0x000fe20000010876 */
[----:B------:R-:W-:Y:S01]  /*2860*/  PRMT R107, RZ, 0x5410, R56 ;  /* 0x00005410ff6b7816 */ /* 0x000fe20000000038 */
[C---:B------:R-:W-:Y:S02]  /*2870*/  FFMA.FTZ R15, R112.reuse, R18, -R15 ;  /* 0x00000012700f7223 */ /* 0x040fe4000001080f */
[----:B------:R-:W-:Y:S02]  /*2880*/  FFMA.FTZ R14, R112, R19, R14 ;  /* 0x00000013700e7223 */ /* 0x000fe4000001000e */
[----:B------:R-:W-:-:S02]  /*2890*/  FFMA.FTZ R123, R114, R109, R123 ;  /* 0x0000006d727b7223 */ /* 0x000fc4000001007b */
[----:B------:R-:W-:Y:S01]  /*28a0*/  FMUL.FTZ R19, R115, R15 ;  /* 0x0000000f73137220 */ /* 0x000fe20000410000 */
[----:B------:R-:W-:Y:S01]  /*28b0*/  ISETP.NE.AND P1, PT, R86, 0x1f, PT ;  /* 0x0000001f5600780c */ /* 0x000fe20003f25270 */
[----:B------:R-:W-:Y:S02]  /*28c0*/  FFMA.FTZ R109, R24, R107, R118 ;  /* 0x0000006b186d7223 */ /* 0x000fe40000010076 */
[----:B------:R-:W-:Y:S02]  /*28d0*/  FADD.FTZ R137, RZ, R123 ;  /* 0x0000007bff897221 */ /* 0x000fe40000010000 */
[-C--:B------:R-:W-:Y:S02]  /*28e0*/  FFMA.FTZ R123, R114, R14.reuse, R19 ;  /* 0x0000000e727b7223 */ /* 0x080fe40000010013 */
[----:B------:R-:W-:Y:S02]  /*28f0*/  FMUL.FTZ R19, R117, R109 ;  /* 0x0000006d75137220 */ /* 0x000fe40000410000 */
[----:B------:R-:W-:-:S02]  /*2900*/  FMUL.FTZ R18, R115, R14 ;  /* 0x0000000e73127220 */ /* 0x000fc40000410000 */
[----:B------:R-:W-:Y:S02]  /*2910*/  FFMA.FTZ R19, R116, R137, R19 ;  /* 0x0000008974137223 */ /* 0x000fe40000010013 */
[----:B------:R-:W-:Y:S02]  /*2920*/  FFMA.FTZ R118, R114, R15, -R18 ;  /* 0x0000000f72767223 */ /* 0x000fe40000010812 */
[----:B------:R-:W-:Y:S02]  /*2930*/  FADD.FTZ R141, RZ, R19 ;  /* 0x00000013ff8d7221 */ /* 0x000fe40000010000 */
[----:B------:R0:W1:Y:S01]  /*2940*/  @P1 LDS.64 R18, [R86.X8+0x20b8] ;  /* 0x0020b80056121984 */ /* 0x0000620000008a00 */
[C---:B------:R-:W-:Y:S01]  /*2950*/  FMUL.FTZ R14, R117.reuse, R137 ;  /* 0x00000089750e7220 */ /* 0x040fe20000410000 */
[----:B------:R-:W-:Y:S01]  /*2960*/  BSSY B0, `(.L_x_11229) ;  /* 0x0000010000007945 */ /* 0x000fe20003800000 */
[----:B------:R-:W-:Y:S02]  /*2970*/  FMUL.FTZ R143, R117, R123 ;  /* 0x0000007b758f7220 */ /* 0x000fe40000410000 */
[C---:B------:R-:W-:Y:S01]  /*2980*/  FFMA.FTZ R14, R116.reuse, R109, -R14 ;  /* 0x0000006d740e7223 */ /* 0x040fe2000001080e */
[----:B------:R-:W-:Y:S01]  /*2990*/  PRMT R109, RZ, 0x5410, R55 ;  /* 0x00005410ff6d7816 */ /* 0x000fe20000000037 */
[----:B------:R-:W-:-:S04]  /*29a0*/  FFMA.FTZ R143, R116, R118, -R143 ;  /* 0x00000076748f7223 */ /* 0x000fc8000001088f */
[----:B------:R-:W-:Y:S01]  /*29b0*/  FFMA.FTZ R142, R22, R109, R14 ;  /* 0x0000006d168e7223 */ /* 0x000fe2000001000e */
[----:B------:R-:W-:Y:S05]  /*29c0*/  @P1 BRA `(.L_x_11230) ;  /* 0x0000009000001947 */ /* 0x000fea0003800000 */
[----:B0--34-:R-:W-:Y:S01]  /*29d0*/  ISETP.NE.AND P3, PT, R170, c[0x0][0x174], PT ;  /* 0x00005d00aa007a0c */ /* 0x019fe20003f65270 */
[----:B-1----:R-:W-:Y:S01]  /*29e0*/  HFMA2.MMA R19, -RZ, RZ, 0, 0 ;  /* 0x00000000ff137435 */ /* 0x002fe200000001ff */
[----:B------:R-:W-:-:S11]  /*29f0*/  MOV R18, 0x3f800000 ;  /* 0x3f80000000127802 */ /* 0x000fd60000000f00 */
[----:B------:R-:W-:-:S04]  /*2a00*/  @P3 IADD3 R15, -R74, c[0x0][0x174], RZ ;  /* 0x00005d004a0f3a10 */ /* 0x000fc80007ffe1ff */
[----:B------:R-:W-:-:S04]  /*2a10*/  @P3 LEA.HI R14, R15, R15, RZ, 0x1 ;  /* 0x0000000f0f0e3211 */ /* 0x000fc800078f08ff */
[----:B------:R-:W-:-:S04]  /*2a20*/  @P3 LOP3.LUT R14, R14, 0xfffffe, RZ, 0xc0, !PT ;  /* 0x00fffffe0e0e3812 */ /* 0x000fc800078ec0ff */
[----:B------:R-:W-:-:S04]  /*2a30*/  @P3 IADD3 R15, -R14, R15, RZ ;  /* 0x0000000f0e0f3210 */ /* 0x000fc80007ffe1ff */
[----:B------:R-:W-:-:S05]  /*2a40*/  @P3 LEA R15, R15, R20, 0x8 ;  /* 0x000000140f0f3211 */ /* 0x000fca00078e40ff */
[----:B------:R0:W1:Y:S02]  /*2a50*/  @P3 LDS.64 R18, [R15.X8+0x10b0] ;  /* 0x0010b0000f123984 */ /* 0x0000640000008a00 */
.L_x_11230:
[----:B0--34-:R-:W-:Y:S05]  /*2a60*/  BSYNC B0 ;  /* 0x0000000000007941 */ /* 0x019fea0003800000 */
.L_x_11229:
[----:B------:R-:W0:Y:S01]  /*2a70*/  SHFL.UP PT, R138, R141, 0x1, RZ ;  /* 0x042000008d8a7989 */ /* 0x000e2200000e00ff */
[----:B------:R-:W-:Y:S01]  /*2a80*/  FMUL.FTZ R118, R117, R118 ;  /* 0x0000007675767220 */ /* 0x000fe20000410000 */
[----:B------:R-:W-:Y:S01]  /*2a90*/  ISETP.GE.AND P3, PT, R84, 0x1, PT ;  /* 0x000000015400780c */ /* 0x000fe20003f66270 */
[----:B------:R-:W-:Y:S01]  /*2aa0*/  IMAD R146, R171, c[0x0][0x2c0], RZ ;  /* 0x0000b000ab927a24 */ /* 0x000fe200078e02ff */
[----:B------:R-:W2:Y:S01]  /*2ab0*/  SHFL.UP PT, R137, R142, 0x1, RZ ;  /* 0x042000008e897989 */ /* 0x000ea200000e00ff */
[----:B------:R-:W-:Y:S01]  /*2ac0*/  FFMA.FTZ R118, R116, R123, R118 ;  /* 0x0000007b74767223 */ /* 0x000fe20000010076 */
[----:B------:R-:W-:Y:S01]  /*2ad0*/  PRMT R119, RZ, 0x5410, R119 ;  /* 0x00005410ff777816 */ /* 0x000fe20000000077 */
[----:B------:R-:W-:Y:S01]  /*2ae0*/  IMAD R157, R87, c[0x0][0x2c4], R146 ;  /* 0x0000b100579d7a24 */ /* 0x000fe200078e0292 */
[----:B------:R-:W3:Y:S01]  /*2af0*/  SHFL.UP PT, R14, R143, 0x1, RZ ;  /* 0x042000008f0e7989 */ /* 0x000ee200000e00ff */
[----:B------:R-:W-:Y:S01]  /*2b00*/  PRMT R120, RZ, 0x5410, R120 ;  /* 0x00005410ff787816 */ /* 0x000fe20000000078 */
[----:B------:R-:W-:Y:S01]  /*2b10*/  BSSY B0, `(.L_x_11231) ;  /* 0x0000111000007945 */ /* 0x000fe20003800000 */
[----:B------:R-:W-:Y:S01]  /*2b20*/  PRMT R136, RZ, 0x5410, R136 ;  /* 0x00005410ff887816 */ /* 0x000fe20000000088 */
[----:B------:R-:W4:Y:S01]  /*2b30*/  SHFL.UP PT, R15, R118, 0x1, RZ ;  /* 0x04200000760f7989 */ /* 0x000f2200000e00ff */
[----:B------:R-:W-:-:S02]  /*2b40*/  PRMT R146, RZ, 0x5410, R134 ;  /* 0x00005410ff927816 */ /* 0x000fc40000000086 */
[----:B------:R-:W-:Y:S02]  /*2b50*/  IADD3 R153, R74, -c[0x0][0x174], RZ ;  /* 0x80005d004a997a10 */ /* 0x000fe40007ffe0ff */
[----:B------:R-:W-:Y:S01]  /*2b60*/  SHF.L.U32 R163, R21, 0x2, RZ ;  /* 0x0000000215a37819 */ /* 0x000fe200000006ff */
[----:B-----5:R-:W-:Y:S02]  /*2b70*/  FMUL.FTZ R134, R16, R146 ;  /* 0x0000009210867220 */ /* 0x020fe40000410000 */
[CC--:B0-----:R-:W-:Y:S02]  /*2b80*/  FMUL.FTZ R140, R118.reuse, R138.reuse ;  /* 0x0000008a768c7220 */ /* 0x0c1fe40000410000 */
[-C--:B--2---:R-:W-:Y:S02]  /*2b90*/  FMUL.FTZ R123, R118, R137.reuse ;  /* 0x00000089767b7220 */ /* 0x084fe40000410000 */
[C---:B------:R-:W-:Y:S02]  /*2ba0*/  FFMA.FTZ R137, R143.reuse, R137, -R140 ;  /* 0x000000898f897223 */ /* 0x040fe4000001088c */
[----:B------:R-:W-:-:S02]  /*2bb0*/  FFMA.FTZ R140, R143, R138, R123 ;  /* 0x0000008a8f8c7223 */ /* 0x000fc4000001007b */
[CC--:B---3--:R-:W-:Y:S02]  /*2bc0*/  FMUL.FTZ R138, R118.reuse, R14.reuse ;  /* 0x0000000e768a7220 */ /* 0x0c8fe40000410000 */
[----:B------:R-:W-:Y:S01]  /*2bd0*/  @P3 FADD.FTZ R141, R141, R140 ;  /* 0x0000008c8d8d3221 */ /* 0x000fe20000010000 */
[----:B------:R-:W-:Y:S01]  /*2be0*/  MOV R140, c[0x0][0x2bc] ;  /* 0x0000af00008c7a02 */ /* 0x000fe20000000f00 */
[CC--:B----4-:R-:W-:Y:S02]  /*2bf0*/  FFMA.FTZ R123, R143.reuse, R15.reuse, R138 ;  /* 0x0000000f8f7b7223 */ /* 0x0d0fe4000001008a */
[----:B------:R-:W-:Y:S01]  /*2c00*/  FMUL.FTZ R15, R118, R15 ;  /* 0x0000000f760f7220 */ /* 0x000fe20000410000 */
[----:B------:R-:W0:Y:S01]  /*2c10*/  SHFL.UP PT, R144, R141, 0x2, RZ ;  /* 0x044000008d907989 */ /* 0x000e2200000e00ff */
[----:B------:R-:W-:Y:S01]  /*2c20*/  @P3 FADD.FTZ R142, R142, R137 ;  /* 0x000000898e8e3221 */ /* 0x000fe20000010000 */
[----:B------:R-:W-:Y:S01]  /*2c30*/  MOV R137, c[0x0][0x2b8] ;  /* 0x0000ae0000897a02 */ /* 0x000fe20000000f00 */
[----:B------:R-:W-:Y:S01]  /*2c40*/  @P3 FFMA.FTZ R143, R143, R14, -R15 ;  /* 0x0000000e8f8f3223 */ /* 0x000fe2000001080f */
[----:B------:R-:W-:-:S02]  /*2c50*/  SHF.R.U32.HI R139, RZ, 0x1, R140 ;  /* 0x00000001ff8b7819 */ /* 0x000fc4000001168c */
[----:B------:R-:W-:Y:S02]  /*2c60*/  FSEL R123, R118, R123, !P3 ;  /* 0x0000007b767b7208 */ /* 0x000fe40005800000 */
[----:B------:R-:W-:Y:S01]  /*2c70*/  SHF.R.U64 R137, R137, 0x1, R140 ;  /* 0x0000000189897819 */ /* 0x000fe2000000128c */
[----:B------:R-:W-:Y:S01]  /*2c80*/  SHFL.UP PT, R118, R143, 0x2, RZ ;  /* 0x044000008f767989 */ /* 0x000fe200000e00ff */
[-C--:B------:R-:W-:Y:S01]  /*2c90*/  IMAD R14, R139, R90.reuse, RZ ;  /* 0x0000005a8b0e7224 */ /* 0x080fe200078e02ff */
[----:B------:R-:W-:Y:S02]  /*2ca0*/  ISETP.GE.AND P3, PT, R84, 0x2, PT ;  /* 0x000000025400780c */ /* 0x000fe40003f66270 */
[----:B------:R-:W2:Y:S01]  /*2cb0*/  SHFL.UP PT, R140, R142, 0x2, RZ ;  /* 0x044000008e8c7989 */ /* 0x000ea200000e00ff */
[----:B------:R-:W-:Y:S02]  /*2cc0*/  IMAD R139, R89, R137, R14 ;  /* 0x00000089598b7224 */ /* 0x000fe400078e020e */
[----:B------:R-:W-:Y:S01]  /*2cd0*/  IMAD.WIDE.U32 R14, R137, R90, RZ ;  /* 0x0000005a890e7225 */ /* 0x000fe200078e00ff */
[----:B------:R-:W3:Y:S04]  /*2ce0*/  SHFL.UP PT, R138, R123, 0x2, RZ ;  /* 0x044000007b8a7989 */ /* 0x000ee800000e00ff */
[----:B------:R-:W-:Y:S01]  /*2cf0*/  IADD3 R15, R139, R15, RZ ;  /* 0x0000000f8b0f7210 */ /* 0x000fe20007ffe0ff */
[----:B0-----:R-:W-:-:S04]  /*2d00*/  FMUL.FTZ R137, R123, R144 ;  /* 0x000000907b897220 */ /* 0x001fc80000410000 */
[----:B------:R-:W-:-:S05]  /*2d10*/  IMAD.WIDE.U32 R14, R87, c[0x0][0x2c0], R14 ;  /* 0x0000b000570e7a25 */ /* 0x000fca00078e000e */
[----:B------:R-:W-:Y:S02]  /*2d20*/  IADD3 R157, R157, R15, RZ ;  /* 0x0000000f9d9d7210 */ /* 0x000fe40007ffe0ff */
[----:B------:R-:W-:Y:S01]  /*2d30*/  LEA R155, P4, R14, c[0x0][0x320], 0x3 ;  /* 0x0000c8000e9b7a11 */ /* 0x000fe200078818ff */
[----:B--2---:R-:W-:-:S03]  /*2d40*/  FFMA.FTZ R139, R143, R140, -R137 ;  /* 0x0000008c8f8b7223 */ /* 0x004fc60000010889 */
[----:B------:R-:W-:Y:S01]  /*2d50*/  LEA.HI.X R157, R14, c[0x0][0x324], R157, 0x3, P4 ;  /* 0x0000c9000e9d7a11 */ /* 0x000fe200020f1c9d */
[C---:B------:R-:W-:Y:S02]  /*2d60*/  FMUL.FTZ R140, R123.reuse, R140 ;  /* 0x0000008c7b8c7220 */ /* 0x040fe40000410000 */
[C---:B------:R-:W-:Y:S02]  /*2d70*/  FMUL.FTZ R137, R123.reuse, R118 ;  /* 0x000000767b897220 */ /* 0x040fe40000410000 */
[----:B---3--:R-:W-:Y:S02]  /*2d80*/  FMUL.FTZ R15, R123, R138 ;  /* 0x0000008a7b0f7220 */ /* 0x008fe40000410000 */
[----:B------:R-:W-:Y:S02]  /*2d90*/  FMUL.FTZ R14, R16, R119 ;  /* 0x00000077100e7220 */ /* 0x000fe40000410000 */
[C---:B------:R-:W-:Y:S01]  /*2da0*/  FFMA.FTZ R140, R143.reuse, R144, R140 ;  /* 0x000000908f8c7223 */ /* 0x040fe2000001008c */
[----:B------:R-:W-:Y:S01]  /*2db0*/  PRMT R144, RZ, 0x5410, R135 ;  /* 0x00005410ff907816 */ /* 0x000fe20000000087 */
[----:B------:R-:W-:-:S02]  /*2dc0*/  FFMA.FTZ R138, R143, R138, R137 ;  /* 0x0000008a8f8a7223 */ /* 0x000fc40000010089 */
[----:B------:R-:W-:Y:S02]  /*2dd0*/  @P3 FFMA.FTZ R143, R143, R118, -R15 ;  /* 0x000000768f8f3223 */ /* 0x000fe4000001080f */
[----:B------:R-:W-:Y:S01]  /*2de0*/  @P3 FADD.FTZ R142, R142, R139 ;  /* 0x0000008b8e8e3221 */ /* 0x000fe20000010000 */
[----:B------:R-:W-:Y:S01]  /*2df0*/  FSEL R147, R123, R138, !P3 ;  /* 0x0000008a7b937208 */ /* 0x000fe20005800000 */
[----:B------:R-:W-:Y:S01]  /*2e00*/  FADD.FTZ R118, R41, R41 ;  /* 0x0000002929767221 */ /* 0x000fe20000010000 */
[----:B------:R-:W0:Y:S01]  /*2e10*/  SHFL.UP PT, R150, R143, 0x4, RZ ;  /* 0x048000008f967989 */ /* 0x000e2200000e00ff */
[C---:B------:R-:W-:Y:S02]  /*2e20*/  FMUL.FTZ R139, R17.reuse, R119 ;  /* 0x00000077118b7220 */ /* 0x040fe40000410000 */
[C---:B------:R-:W-:Y:S01]  /*2e30*/  FFMA.FTZ R145, R17.reuse, R120, R14 ;  /* 0x0000007811917223 */ /* 0x040fe2000001000e */
[----:B------:R-:W-:Y:S01]  /*2e40*/  SHFL.UP PT, R152, R147, 0x4, RZ ;  /* 0x0480000093987989 */ /* 0x000fe200000e00ff */
[----:B------:R-:W-:-:S02]  /*2e50*/  FMUL.FTZ R15, R17, R144 ;  /* 0x00000090110f7220 */ /* 0x000fc40000410000 */
[----:B------:R-:W-:Y:S01]  /*2e60*/  FFMA.FTZ R139, R16, R120, -R139 ;  /* 0x00000078108b7223 */ /* 0x000fe2000001088b */
[----:B------:R-:W-:Y:S01]  /*2e70*/  SHFL.UP PT, R154, R142, 0x4, RZ ;  /* 0x048000008e9a7989 */ /* 0x000fe200000e00ff */
[----:B------:R-:W-:Y:S02]  /*2e80*/  FMUL.FTZ R135, R118, R145 ;  /* 0x0000009176877220 */ /* 0x000fe40000410000 */
[C---:B------:R-:W-:Y:S02]  /*2e90*/  FMUL.FTZ R14, R16.reuse, R144 ;  /* 0x00000090100e7220 */ /* 0x040fe40000410000 */
[----:B------:R-:W-:Y:S02]  /*2ea0*/  @P3 FADD.FTZ R141, R141, R140 ;  /* 0x0000008c8d8d3221 */ /* 0x000fe40000010000 */
[----:B------:R-:W-:Y:S02]  /*2eb0*/  FFMA.FTZ R138, R16, R136, -R15 ;  /* 0x00000088108a7223 */ /* 0x000fe4000001080f */
[----:B------:R-:W-:Y:S01]  /*2ec0*/  FADD.FTZ R123, R43, R43 ;  /* 0x0000002b2b7b7221 */ /* 0x000fe20000010000 */
[----:B------:R-:W2:Y:S01]  /*2ed0*/  SHFL.UP PT, R156, R141, 0x4, RZ ;  /* 0x048000008d9c7989 */ /* 0x000ea200000e00ff */
[----:B------:R-:W-:-:S02]  /*2ee0*/  FMUL.FTZ R140, R118, R139 ;  /* 0x0000008b768c7220 */ /* 0x000fc40000410000 */
[-C--:B------:R-:W-:Y:S02]  /*2ef0*/  FMUL.FTZ R15, R117, R135.reuse ;  /* 0x00000087750f7220 */ /* 0x080fe40000410000 */
[----:B------:R-:W-:Y:S02]  /*2f00*/  FFMA.FTZ R14, R17, R136, R14 ;  /* 0x00000088110e7223 */ /* 0x000fe4000001000e */
[C---:B------:R-:W-:Y:S02]  /*2f10*/  FMUL.FTZ R145, R116.reuse, R135 ;  /* 0x0000008774917220 */ /* 0x040fe40000410000 */
[C---:B------:R-:W-:Y:S02]  /*2f20*/  FMUL.FTZ R138, R123.reuse, R138 ;  /* 0x0000008a7b8a7220 */ /* 0x040fe40000410000 */
[----:B------:R-:W-:Y:S02]  /*2f30*/  FFMA.FTZ R15, R116, R140, -R15 ;  /* 0x0000008c740f7223 */ /* 0x000fe4000001080f */
[----:B------:R-:W-:-:S02]  /*2f40*/  FMUL.FTZ R139, R123, R14 ;  /* 0x0000000e7b8b7220 */ /* 0x000fc40000410000 */
[----:B------:R-:W-:Y:S01]  /*2f50*/  FFMA.FTZ R14, -R117, R140, -R145 ;  /* 0x0000008c750e7223 */ /* 0x000fe20000010991 */
[----:B------:R-:W-:Y:S01]  /*2f60*/  PRMT R145, RZ, 0x5410, R133 ;  /* 0x00005410ff917816 */ /* 0x000fe20000000085 */
[----:B------:R-:W-:Y:S02]  /*2f70*/  FADD.FTZ R15, R138, R15 ;  /* 0x0000000f8a0f7221 */ /* 0x000fe40000010000 */
[----:B------:R-:W-:Y:S02]  /*2f80*/  FADD.FTZ R149, -R139, R14 ;  /* 0x0000000e8b957221 */ /* 0x000fe40000010100 */
[----:B------:R-:W-:Y:S02]  /*2f90*/  FMUL.FTZ R151, R115, -R15 ;  /* 0x8000000f73977220 */ /* 0x000fe40000410000 */
[----:B------:R-:W-:Y:S02]  /*2fa0*/  FADD.FTZ R137, R45, R45 ;  /* 0x0000002d2d897221 */ /* 0x000fe40000010000 */
[----:B------:R-:W-:-:S02]  /*2fb0*/  FMUL.FTZ R14, R17, R146 ;  /* 0x00000092110e7220 */ /* 0x000fc40000410000 */
[----:B------:R-:W-:Y:S02]  /*2fc0*/  FFMA.FTZ R148, R17, R145, R134 ;  /* 0x0000009111947223 */ /* 0x000fe40000010086 */
[-C--:B------:R-:W-:Y:S02]  /*2fd0*/  FFMA.FTZ R158, R114, R149.reuse, R151 ;  /* 0x00000095729e7223 */ /* 0x080fe40000010097 */
[----:B------:R-:W-:Y:S02]  /*2fe0*/  FMUL.FTZ R149, R115, -R149 ;  /* 0x8000009573957220 */ /* 0x000fe40000410000 */
[----:B------:R-:W-:Y:S01]  /*2ff0*/  FFMA.FTZ R134, R16, R145, -R14 ;  /* 0x0000009110867223 */ /* 0x000fe2000001080e */
[----:B------:R-:W-:Y:S01]  /*3000*/  LEA R14, P3, R86, R155, 0x2 ;  /* 0x0000009b560e7211 */ /* 0x000fe200078610ff */
[C---:B------:R-:W-:Y:S02]  /*3010*/  FMUL.FTZ R133, R137.reuse, R148 ;  /* 0x0000009489857220 */ /* 0x040fe40000410000 */
[----:B------:R-:W-:Y:S01]  /*3020*/  FFMA.FTZ R149, R114, R15, -R149 ;  /* 0x0000000f72957223 */ /* 0x000fe20000010895 */
[----:B------:R-:W-:Y:S01]  /*3030*/  LEA.HI.X R15, R86, R157, RZ, 0x2, P3 ;  /* 0x0000009d560f7211 */ /* 0x000fe200018f14ff */
[----:B------:R-:W-:Y:S01]  /*3040*/  FMUL.FTZ R134, R137, R134 ;  /* 0x0000008689867220 */ /* 0x000fe20000410000 */
[----:B------:R-:W-:Y:S01]  /*3050*/  ISETP.GE.AND P3, PT, R84, 0x4, PT ;  /* 0x000000045400780c */ /* 0x000fe20003f66270 */
[----:B------:R-:W-:-:S02]  /*3060*/  FADD.FTZ R158, -R133, R158 ;  /* 0x0000009e859e7221 */ /* 0x000fc40000010100 */
[----:B------:R-:W-:Y:S02]  /*3070*/  FADD.FTZ R149, R134, R149 ;  /* 0x0000009586957221 */ /* 0x000fe40000010000 */
[----:B------:R-:W-:Y:S02]  /*3080*/  FMUL.FTZ R148, R113, -R158 ;  /* 0x8000009e71947220 */ /* 0x000fe40000410000 */
[----:B------:R-:W-:Y:S02]  /*3090*/  IMAD R151, R153, -0x200, RZ ;  /* 0xfffffe0099977824 */ /* 0x000fe400078e02ff */
[-C--:B------:R-:W-:Y:S02]  /*30a0*/  FFMA.FTZ R160, R112, R149.reuse, -R148 ;  /* 0x0000009570a07223 */ /* 0x080fe40000010894 */
[----:B0-----:R-:W-:Y:S02]  /*30b0*/  FMUL.FTZ R148, R147, R150 ;  /* 0x0000009693947220 */ /* 0x001fe40000410000 */
[----:B------:R-:W-:-:S02]  /*30c0*/  FMUL.FTZ R153, R113, -R149 ;  /* 0x8000009571997220 */ /* 0x000fc40000410000 */
[----:B--2---:R-:W-:Y:S02]  /*30d0*/  FMUL.FTZ R149, R147, R156 ;  /* 0x0000009c93957220 */ /* 0x004fe40000410000 */
[----:B------:R-:W-:Y:S02]  /*30e0*/  FFMA.FTZ R148, R143, R152, R148 ;  /* 0x000000988f947223 */ /* 0x000fe40000010094 */
[----:B------:R-:W-:-:S04]  /*30f0*/  IMAD.WIDE R14, R151, 0x4, R14 ;  /* 0x00000004970e7825 */ /* 0x000fc800078e020e */
[-C--:B------:R-:W-:Y:S02]  /*3100*/  FMUL.FTZ R151, R147, R154.reuse ;  /* 0x0000009a93977220 */ /* 0x080fe40000410000 */
[----:B------:R-:W-:Y:S01]  /*3110*/  FFMA.FTZ R149, R143, R154, -R149 ;  /* 0x0000009a8f957223 */ /* 0x000fe20000010895 */
[C---:B------:R-:W-:Y:S01]  /*3120*/  FSEL R154, R147.reuse, R148, !P3 ;  /* 0x00000094939a7208 */ /* 0x040fe20005800000 */
[----:B------:R-:W-:Y:S01]  /*3130*/  FMUL.FTZ R152, R147, R152 ;  /* 0x0000009893987220 */ /* 0x000fe20000410000 */
[----:B------:R-:W-:Y:S01]  /*3140*/  PRMT R148, RZ, 0x5410, R132 ;  /* 0x00005410ff947816 */ /* 0x000fe20000000084 */
[----:B------:R-:W-:Y:S01]  /*3150*/  FFMA.FTZ R156, R143, R156, R151 ;  /* 0x0000009c8f9c7223 */ /* 0x000fe20000010097 */
[----:B------:R-:W-:Y:S01]  /*3160*/  SHF.L.U64.HI R151, R21, 0x2, R0 ;  /* 0x0000000215977819 */ /* 0x000fe20000010200 */
[----:B------:R-:W-:Y:S01]  /*3170*/  @P3 FADD.FTZ R142, R142, R149 ;  /* 0x000000958e8e3221 */ /* 0x000fe20000010000 */
[----:B------:R-:W-:Y:S01]  /*3180*/  PRMT R149, RZ, 0x5410, R131 ;  /* 0x00005410ff957816 */ /* 0x000fe20000000083 */
[----:B------:R-:W-:Y:S01]  /*3190*/  @P3 FFMA.FTZ R143, R143, R150, -R152 ;  /* 0x000000968f8f3223 */ /* 0x000fe20000010898 */
[----:B------:R-:W-:Y:S01]  /*31a0*/  SHFL.UP PT, R157, R154, 0x8, RZ ;  /* 0x050000009a9d7989 */ /* 0x000fe200000e00ff */
[----:B------:R-:W-:-:S02]  /*31b0*/  FMUL.FTZ R132, R17, R148 ;  /* 0x0000009411847220 */ /* 0x000fc40000410000 */
[----:B------:R-:W-:Y:S01]  /*31c0*/  @P3 FADD.FTZ R141, R141, R156 ;  /* 0x0000009c8d8d3221 */ /* 0x000fe20000010000 */
[----:B------:R-:W-:Y:S01]  /*31d0*/  ISETP.GE.AND P3, PT, R84, 0x8, PT ;  /* 0x000000085400780c */ /* 0x000fe20003f66270 */
[C---:B------:R-:W-:Y:S02]  /*31e0*/  FMUL.FTZ R150, R16.reuse, R148 ;  /* 0x0000009410967220 */ /* 0x040fe40000410000 */
[----:B------:R-:W-:Y:S01]  /*31f0*/  IMAD R156, R151, c[0x0][0x2d0], RZ ;  /* 0x0000b400979c7a24 */ /* 0x000fe200078e02ff */
[----:B------:R-:W-:Y:S01]  /*3200*/  SHFL.UP PT, R159, R141, 0x8, RZ ;  /* 0x050000008d9f7989 */ /* 0x000fe200000e00ff */
[----:B------:R-:W-:Y:S01]  /*3210*/  FADD.FTZ R147, R47, R47 ;  /* 0x0000002f2f937221 */ /* 0x000fe20000010000 */
[----:B------:R-:W-:Y:S01]  /*3220*/  PRMT R151, RZ, 0x5410, R129 ;  /* 0x00005410ff977816 */ /* 0x000fe20000000081 */
[-C--:B------:R-:W-:Y:S02]  /*3230*/  FFMA.FTZ R132, R16, R149.reuse, -R132 ;  /* 0x0000009510847223 */ /* 0x080fe40000010884 */
[----:B------:R-:W-:-:S02]  /*3240*/  FFMA.FTZ R152, R17, R149, R150 ;  /* 0x0000009511987223 */ /* 0x000fc40000010096 */
[----:B------:R-:W-:Y:S02]  /*3250*/  IMAD R165, R163, c[0x0][0x2d4], R156 ;  /* 0x0000b500a3a57a24 */ /* 0x000fe400078e029c */
[C---:B------:R-:W-:Y:S01]  /*3260*/  FMUL.FTZ R131, R147.reuse, R132 ;  /* 0x0000008493837220 */ /* 0x040fe20000410000 */
[----:B------:R-:W0:Y:S01]  /*3270*/  SHFL.UP PT, R156, R143, 0x8, RZ ;  /* 0x050000008f9c7989 */ /* 0x000e2200000e00ff */
[----:B------:R-:W-:Y:S01]  /*3280*/  FMUL.FTZ R132, R147, R152 ;  /* 0x0000009893847220 */ /* 0x000fe20000410000 */
[----:B------:R-:W-:Y:S01]  /*3290*/  PRMT R152, RZ, 0x5410, R130 ;  /* 0x00005410ff987816 */ /* 0x000fe20000000082 */
[----:B------:R-:W-:Y:S02]  /*32a0*/  FFMA.FTZ R153, R112, R158, R153 ;  /* 0x0000009e70997223 */ /* 0x000fe40000010099 */
[----:B------:R-:W-:Y:S01]  /*32b0*/  FADD.FTZ R160, R131, R160 ;  /* 0x000000a083a07221 */ /* 0x000fe20000010000 */
[----:B------:R-:W2:Y:S01]  /*32c0*/  SHFL.UP PT, R158, R142, 0x8, RZ ;  /* 0x050000008e9e7989 */ /* 0x000ea200000e00ff */
[----:B------:R-:W-:-:S02]  /*32d0*/  FMUL.FTZ R130, R16, R152 ;  /* 0x0000009810827220 */ /* 0x000fc40000410000 */
[----:B------:R-:W-:Y:S02]  /*32e0*/  FADD.FTZ R153, -R132, R153 ;  /* 0x0000009984997221 */ /* 0x000fe40000010100 */
[----:B------:R-:W-:Y:S02]  /*32f0*/  FMUL.FTZ R161, R111, -R160 ;  /* 0x800000a06fa17220 */ /* 0x000fe40000410000 */
[----:B------:R-:W-:Y:S02]  /*3300*/  FMUL.FTZ R129, R17, R152 ;  /* 0x0000009811817220 */ /* 0x000fe40000410000 */
[----:B------:R-:W-:Y:S02]  /*3310*/  FADD.FTZ R150, R49, R49 ;  /* 0x0000003131967221 */ /* 0x000fe40000010000 */
[----:B------:R-:W-:Y:S02]  /*3320*/  FFMA.FTZ R155, R17, R151, R130 ;  /* 0x00000097119b7223 */ /* 0x000fe40000010082 */
[----:B------:R-:W-:-:S02]  /*3330*/  FFMA.FTZ R162, R110, R153, R161 ;  /* 0x000000996ea27223 */ /* 0x000fc400000100a1 */
[----:B------:R-:W-:Y:S02]  /*3340*/  FMUL.FTZ R161, R111, -R153 ;  /* 0x800000996fa17220 */ /* 0x000fe40000410000 */
[----:B------:R-:W-:Y:S02]  /*3350*/  FFMA.FTZ R153, R16, R151, -R129 ;  /* 0x0000009710997223 */ /* 0x000fe40000010881 */
[----:B------:R-:W-:Y:S02]  /*3360*/  FMUL.FTZ R129, R150, R155 ;  /* 0x0000009b96817220 */ /* 0x000fe40000410000 */
[----:B------:R-:W-:-:S04]  /*3370*/  IMAD.WIDE.U32 R14, R163, c[0x0][0x2d0], R14 ;  /* 0x0000b400a30e7a25 */ /* 0x000fc800078e000e */
[----:B------:R-:W-:Y:S01]  /*3380*/  FFMA.FTZ R161, R110, R160, -R161 ;  /* 0x000000a06ea17223 */ /* 0x000fe200000108a1 */
[----:B------:R-:W-:Y:S01]  /*3390*/  IADD3 R15, R15, R165, RZ ;  /* 0x000000a50f0f7210 */ /* 0x000fe20007ffe0ff */
[----:B------:R-:W-:Y:S02]  /*33a0*/  FMUL.FTZ R130, R150, R153 ;  /* 0x0000009996827220 */ /* 0x000fe40000410000 */
[----:B------:R-:W-:Y:S02]  /*33b0*/  FADD.FTZ R163, -R129, R162 ;  /* 0x000000a281a37221 */ /* 0x000fe40000010100 */
[----:B------:R-:W-:Y:S02]  /*33c0*/  FADD.FTZ R161, R130, R161 ;  /* 0x000000a182a17221 */ /* 0x000fe40000010000 */
[----:B------:R-:W-:Y:S02]  /*33d0*/  FMUL.FTZ R153, R108, -R163 ;  /* 0x800000a36c997220 */ /* 0x000fe40000410000 */
[----:B0-----:R-:W-:-:S02]  /*33e0*/  FMUL.FTZ R160, R154, R156 ;  /* 0x0000009c9aa07220 */ /* 0x001fc40000410000 */
[----:B------:R-:W-:Y:S02]  /*33f0*/  FFMA.FTZ R165, R106, R161, -R153 ;  /* 0x000000a16aa57223 */ /* 0x000fe40000010899 */
[C---:B--2---:R-:W-:Y:S02]  /*3400*/  FMUL.FTZ R162, R154.reuse, R158 ;  /* 0x0000009e9aa27220 */ /* 0x044fe40000410000 */
[C---:B------:R-:W-:Y:S02]  /*3410*/  FMUL.FTZ R153, R154.reuse, R159 ;  /* 0x0000009f9a997220 */ /* 0x040fe40000410000 */
[CC--:B------:R-:W-:Y:S02]  /*3420*/  FFMA.FTZ R155, R143.reuse, R157.reuse, R160 ;  /* 0x0000009d8f9b7223 */ /* 0x0c0fe400000100a0 */
[----:B------:R-:W-:Y:S02]  /*3430*/  FMUL.FTZ R157, R154, R157 ;  /* 0x0000009d9a9d7220 */ /* 0x000fe40000410000 */
[----:B------:R-:W-:-:S02]  /*3440*/  FFMA.FTZ R162, R143, R159, R162 ;  /* 0x0000009f8fa27223 */ /* 0x000fc400000100a2 */
[C---:B------:R-:W-:Y:S01]  /*3450*/  FFMA.FTZ R153, R143.reuse, R158, -R153 ;  /* 0x0000009e8f997223 */ /* 0x040fe20000010899 */
[----:B------:R-:W-:Y:S01]  /*3460*/  PRMT R158, RZ, 0x5410, R126 ;  /* 0x00005410ff9e7816 */ /* 0x000fe2000000007e */
[----:B------:R-:W-:Y:S01]  /*3470*/  @P3 FFMA.FTZ R143, R143, R156, -R157 ;  /* 0x0000009c8f8f3223 */ /* 0x000fe2000001089d */
[----:B------:R-:W-:Y:S01]  /*3480*/  FSEL R157, R154, R155, !P3 ;  /* 0x0000009b9a9d7208 */ /* 0x000fe20005800000 */
[----:B------:R-:W-:Y:S01]  /*3490*/  @P3 FADD.FTZ R141, R141, R162 ;  /* 0x000000a28d8d3221 */ /* 0x000fe20000010000 */
[----:B------:R-:W-:Y:S01]  /*34a0*/  PRMT R156, RZ, 0x5410, R128 ;  /* 0x00005410ff9c7816 */ /* 0x000fe20000000080 */
[----:B------:R-:W-:Y:S01]  /*34b0*/  @P3 FADD.FTZ R142, R142, R153 ;  /* 0x000000998e8e3221 */ /* 0x000fe20000010000 */
[----:B------:R-:W0:Y:S01]  /*34c0*/  SHFL.UP PT, R160, R143, 0x10, RZ ;  /* 0x060000008fa07989 */ /* 0x000e2200000e00ff */
[----:B------:R-:W-:Y:S01]  /*34d0*/  FMUL.FTZ R126, R16, R158 ;  /* 0x0000009e107e7220 */ /* 0x000fe20000410000 */
[----:B------:R-:W-:Y:S01]  /*34e0*/  ISETP.GE.AND P3, PT, R84, 0x10, PT ;  /* 0x000000105400780c */ /* 0x000fe20003f66270 */
[----:B-1----:R-:W-:Y:S01]  /*34f0*/  FMUL.FTZ R159, R117, R19 ;  /* 0x00000013759f7220 */ /* 0x002fe20000410000 */
[----:B------:R-:W1:Y:S01]  /*3500*/  SHFL.UP PT, R162, R157, 0x10, RZ ;  /* 0x060000009da27989 */ /* 0x000e6200000e00ff */
[----:B------:R-:W-:-:S02]  /*3510*/  FMUL.FTZ R161, R108, -R161 ;  /* 0x800000a16ca17220 */ /* 0x000fc40000410000 */
[----:B------:R-:W-:Y:S01]  /*3520*/  FMUL.FTZ R153, R17, R158 ;  /* 0x0000009e11997220 */ /* 0x000fe20000410000 */
[----:B------:R-:W2:Y:S01]  /*3530*/  SHFL.UP PT, R166, R141, 0x10, RZ ;  /* 0x060000008da67989 */ /* 0x000ea200000e00ff */
[----:B------:R-:W-:Y:S02]  /*3540*/  FADD.FTZ R154, R51, R51 ;  /* 0x00000033339a7221 */ /* 0x000fe40000010000 */
[----:B------:R-:W-:Y:S01]  /*3550*/  FMUL.FTZ R128, R117, -R18 ;  /* 0x8000001275807220 */ /* 0x000fe20000410000 */
[----:B------:R-:W3:Y:S01]  /*3560*/  SHFL.UP PT, R164, R142, 0x10, RZ ;  /* 0x060000008ea47989 */ /* 0x000ee200000e00ff */
[----:B------:R-:W-:Y:S02]  /*3570*/  FFMA.FTZ R155, R17, R156, R126 ;  /* 0x0000009c119b7223 */ /* 0x000fe4000001007e */
[----:B------:R-:W-:Y:S02]  /*3580*/  FFMA.FTZ R159, R116, R18, -R159 ;  /* 0x00000012749f7223 */ /* 0x000fe4000001089f */
[----:B------:R-:W-:-:S02]  /*3590*/  FFMA.FTZ R163, R106, R163, R161 ;  /* 0x000000a36aa37223 */ /* 0x000fc400000100a1 */
[----:B------:R-:W-:Y:S02]  /*35a0*/  FFMA.FTZ R153, R16, R156, -R153 ;  /* 0x0000009c10997223 */ /* 0x000fe40000010899 */
[----:B------:R-:W-:Y:S02]  /*35b0*/  FFMA.FTZ R161, R116, -R19, R128 ;  /* 0x8000001374a17223 */ /* 0x000fe40000010080 */
[C---:B------:R-:W-:Y:S02]  /*35c0*/  FMUL.FTZ R126, R154.reuse, R155 ;  /* 0x0000009b9a7e7220 */ /* 0x040fe40000410000 */
[C---:B------:R-:W-:Y:S02]  /*35d0*/  FMUL.FTZ R155, R115.reuse, -R159 ;  /* 0x8000009f739b7220 */ /* 0x040fe40000410000 */
[----:B------:R-:W-:Y:S02]  /*35e0*/  FMUL.FTZ R128, R154, R153 ;  /* 0x000000999a807220 */ /* 0x000fe40000410000 */
[----:B------:R-:W-:-:S02]  /*35f0*/  FMUL.FTZ R153, R115, -R161 ;  /* 0x800000a173997220 */ /* 0x000fc40000410000 */
[----:B------:R-:W-:Y:S02]  /*3600*/  FADD.FTZ R163, -R126, R163 ;  /* 0x000000a37ea37221 */ /* 0x000fe40000010100 */
[----:B------:R-:W-:Y:S02]  /*3610*/  FFMA.FTZ R161, R114, R161, R155 ;  /* 0x000000a172a17223 */ /* 0x000fe4000001009b */
[----:B------:R-:W-:Y:S02]  /*3620*/  FADD.FTZ R165, R128, R165 ;  /* 0x000000a580a57221 */ /* 0x000fe40000010000 */
[----:B------:R-:W-:Y:S02]  /*3630*/  FFMA.FTZ R159, R114, R159, -R153 ;  /* 0x0000009f729f7223 */ /* 0x000fe40000010899 */
[----:B------:R-:W-:Y:S02]  /*3640*/  FMUL.FTZ R155, R104, -R163 ;  /* 0x800000a3689b7220 */ /* 0x000fe40000410000 */
[----:B------:R-:W-:-:S02]  /*3650*/  FMUL.FTZ R153, R113, -R161 ;  /* 0x800000a171997220 */ /* 0x000fc40000410000 */
[-C--:B------:R-:W-:Y:S02]  /*3660*/  FMUL.FTZ R172, R104, -R165.reuse ;  /* 0x800000a568ac7220 */ /* 0x080fe40000410000 */
[----:B------:R-:W-:Y:S02]  /*3670*/  FFMA.FTZ R167, R102, R165, -R155 ;  /* 0x000000a566a77223 */ /* 0x000fe4000001089b */
[----:B------:R-:W-:Y:S02]  /*3680*/  FFMA.FTZ R165, R112, R159, -R153 ;  /* 0x0000009f70a57223 */ /* 0x000fe40000010899 */
[----:B0-----:R-:W-:Y:S02]  /*3690*/  FMUL.FTZ R153, R157, R160 ;  /* 0x000000a09d997220 */ /* 0x001fe40000410000 */
[----:B------:R-:W-:Y:S02]  /*36a0*/  FFMA.FTZ R174, R102, R163, R172 ;  /* 0x000000a366ae7223 */ /* 0x000fe400000100ac */
[----:B------:R-:W-:-:S02]  /*36b0*/  FMUL.FTZ R163, R113, -R159 ;  /* 0x8000009f71a37220 */ /* 0x000fc40000410000 */
[----:B-1----:R-:W-:Y:S02]  /*36c0*/  FFMA.FTZ R172, R143, R162, R153 ;  /* 0x000000a28fac7223 */ /* 0x002fe40000010099 */
[C---:B--2---:R-:W-:Y:S02]  /*36d0*/  FMUL.FTZ R155, R157.reuse, R166 ;  /* 0x000000a69d9b7220 */ /* 0x044fe40000410000 */
[C---:B---3--:R-:W-:Y:S01]  /*36e0*/  FMUL.FTZ R159, R157.reuse, R164 ;  /* 0x000000a49d9f7220 */ /* 0x048fe20000410000 */
[C---:B------:R-:W-:Y:S01]  /*36f0*/  FSEL R172, R157.reuse, R172, !P3 ;  /* 0x000000ac9dac7208 */ /* 0x040fe20005800000 */
[----:B------:R-:W-:Y:S02]  /*3700*/  FMUL.FTZ R162, R157, R162 ;  /* 0x000000a29da27220 */ /* 0x000fe40000410000 */
[C---:B------:R-:W-:Y:S01]  /*3710*/  FFMA.FTZ R155, R143.reuse, R164, -R155 ;  /* 0x000000a48f9b7223 */ /* 0x040fe2000001089b */
[----:B------:R0:W-:Y:S01]  /*3720*/  SHFL.IDX PT, R157, R4, RZ, 0x1f ;  /* 0x00001fff049d7589 */ /* 0x0001e200000e0000 */
[----:B------:R-:W-:-:S02]  /*3730*/  FFMA.FTZ R166, R143, R166, R159 ;  /* 0x000000a68fa67223 */ /* 0x000fc4000001009f */
[----:B------:R-:W-:Y:S01]  /*3740*/  FFMA.FTZ R159, R112, R161, R163 ;  /* 0x000000a1709f7223 */ /* 0x000fe200000100a3 */
[----:B------:R-:W-:Y:S01]  /*3750*/  SHFL.UP PT, R172, R172, 0x1, RZ ;  /* 0x04200000acac7989 */ /* 0x000fe200000e00ff */
[----:B------:R-:W-:Y:S01]  /*3760*/  @P3 FFMA.FTZ R143, R143, R160, -R162 ;  /* 0x000000a08f8f3223 */ /* 0x000fe200000108a2 */
[----:B------:R-:W-:Y:S01]  /*3770*/  PRMT R162, RZ, 0x5410, R124 ;  /* 0x00005410ffa27816 */ /* 0x000fe2000000007c */
[----:B------:R-:W-:Y:S01]  /*3780*/  @P3 FADD.FTZ R142, R142, R155 ;  /* 0x0000009b8e8e3221 */ /* 0x000fe20000010000 */
[----:B------:R1:W2:Y:S01]  /*3790*/  SHFL.IDX PT, R163, R5, RZ, 0x1f ;  /* 0x00001fff05a37589 */ /* 0x0002a200000e0000 */
[----:B------:R-:W-:Y:S01]  /*37a0*/  FMUL.FTZ R155, R111, -R159 ;  /* 0x8000009f6f9b7220 */ /* 0x000fe20000410000 */
[----:B0-----:R-:W-:Y:S01]  /*37b0*/  PRMT R4, RZ, 0x5410, R125 ;  /* 0x00005410ff047816 */ /* 0x001fe2000000007d */
[----:B------:R-:W-:Y:S01]  /*37c0*/  FMUL.FTZ R153, R16, R162 ;  /* 0x000000a210997220 */ /* 0x000fe20000410000 */
[----:B------:R-:W0:Y:S01]  /*37d0*/  SHFL.UP PT, R143, R143, 0x1, RZ ;  /* 0x042000008f8f7989 */ /* 0x000e2200000e00ff */
[----:B------:R-:W-:-:S02]  /*37e0*/  FFMA.FTZ R155, R110, R165, -R155 ;  /* 0x000000a56e9b7223 */ /* 0x000fc4000001089b */
[----:B------:R-:W-:Y:S01]  /*37f0*/  FMUL.FTZ R165, R111, -R165 ;  /* 0x800000a56fa57220 */ /* 0x000fe20000410000 */
[----:B------:R-:W3:Y:S01]  /*3800*/  SHFL.UP PT, R142, R142, 0x1, RZ ;  /* 0x042000008e8e7989 */ /* 0x000ee200000e00ff */
[----:B------:R-:W-:Y:S02]  /*3810*/  FMUL.FTZ R125, R17, R162 ;  /* 0x000000a2117d7220 */ /* 0x000fe40000410000 */
[----:B------:R-:W-:Y:S01]  /*3820*/  @P3 FADD.FTZ R141, R141, R166 ;  /* 0x000000a68d8d3221 */ /* 0x000fe20000010000 */
[----:B------:R-:W-:Y:S01]  /*3830*/  PRMT R166, RZ, 0x5410, R122 ;  /* 0x00005410ffa67816 */ /* 0x000fe2000000007a */
[----:B------:R-:W-:Y:S01]  /*3840*/  FADD.FTZ R161, R53, R53 ;  /* 0x0000003535a17221 */ /* 0x000fe20000010000 */
[----:B------:R-:W-:Y:S01]  /*3850*/  PRMT R122, RZ, 0x5410, R121 ;  /* 0x00005410ff7a7816 */ /* 0x000fe20000000079 */
[-C--:B------:R-:W-:Y:S02]  /*3860*/  FFMA.FTZ R160, R17, R4.reuse, R153 ;  /* 0x0000000411a07223 */ /* 0x080fe40000010099 */
[----:B------:R-:W-:Y:S01]  /*3870*/  FFMA.FTZ R165, R110, R159, R165 ;  /* 0x0000009f6ea57223 */ /* 0x000fe200000100a5 */
[----:B------:R-:W4:Y:S01]  /*3880*/  SHFL.UP PT, R141, R141, 0x1, RZ ;  /* 0x042000008d8d7989 */ /* 0x000f2200000e00ff */
[----:B------:R-:W-:-:S02]  /*3890*/  FFMA.FTZ R124, R16, R4, -R125 ;  /* 0x00000004107c7223 */ /* 0x000fc4000001087d */
[C---:B------:R-:W-:Y:S02]  /*38a0*/  FMUL.FTZ R153, R161.reuse, R160 ;  /* 0x000000a0a1997220 */ /* 0x040fe40000410000 */
[C---:B-1----:R-:W-:Y:S02]  /*38b0*/  FMUL.FTZ R5, R108.reuse, -R165 ;  /* 0x800000a56c057220 */ /* 0x042fe40000410000 */
[----:B------:R-:W-:Y:S02]  /*38c0*/  FMUL.FTZ R124, R161, R124 ;  /* 0x0000007ca17c7220 */ /* 0x000fe40000410000 */
[-C--:B------:R-:W-:Y:S02]  /*38d0*/  FMUL.FTZ R125, R108, -R155.reuse ;  /* 0x8000009b6c7d7220 */ /* 0x080fe40000410000 */
[----:B------:R-:W-:Y:S02]  /*38e0*/  FADD.FTZ R173, -R153, R174 ;  /* 0x000000ae99ad7221 */ /* 0x000fe40000010100 */
[----:B------:R-:W-:-:S02]  /*38f0*/  FFMA.FTZ R5, R106, R155, -R5 ;  /* 0x0000009b6a057223 */ /* 0x000fc40000010805 */
[----:B------:R-:W-:Y:S02]  /*3900*/  FADD.FTZ R167, R124, R167 ;  /* 0x000000a77ca77221 */ /* 0x000fe40000010000 */
[----:B------:R-:W-:Y:S02]  /*3910*/  FFMA.FTZ R125, R106, R165, R125 ;  /* 0x000000a56a7d7223 */ /* 0x000fe4000001007d */
[----:B------:R-:W-:Y:S02]  /*3920*/  FMUL.FTZ R160, R98, -R173 ;  /* 0x800000ad62a07220 */ /* 0x000fe40000410000 */
[----:B------:R-:W-:Y:S02]  /*3930*/  FMUL.FTZ R159, R104, -R5 ;  /* 0x80000005689f7220 */ /* 0x000fe40000410000 */
[----:B------:R-:W-:Y:S02]  /*3940*/  FMUL.FTZ R164, R98, -R167 ;  /* 0x800000a762a47220 */ /* 0x000fe40000410000 */
[----:B------:R-:W-:-:S02]  /*3950*/  FMUL.FTZ R155, R104, -R125 ;  /* 0x8000007d689b7220 */ /* 0x000fc40000410000 */
[----:B------:R-:W-:Y:S02]  /*3960*/  FFMA.FTZ R167, R100, R167, -R160 ;  /* 0x000000a764a77223 */ /* 0x000fe400000108a0 */
[----:B------:R-:W-:Y:S02]  /*3970*/  FFMA.FTZ R159, R102, R125, R159 ;  /* 0x0000007d669f7223 */ /* 0x000fe4000001009f */
[----:B--2---:R-:W-:Y:S02]  /*3980*/  FMUL.FTZ R160, R172, R163 ;  /* 0x000000a3aca07220 */ /* 0x004fe40000410000 */
[----:B------:R-:W-:Y:S02]  /*3990*/  FFMA.FTZ R155, R102, R5, -R155 ;  /* 0x00000005669b7223 */ /* 0x000fe4000001089b */
[----:B------:R-:W-:Y:S02]  /*39a0*/  FMUL.FTZ R172, R172, R157 ;  /* 0x0000009dacac7220 */ /* 0x000fe40000410000 */
[----:B------:R-:W-:-:S02]  /*39b0*/  FMUL.FTZ R125, R98, -R159 ;  /* 0x8000009f627d7220 */ /* 0x000fc40000410000 */
[C---:B0-----:R-:W-:Y:S02]  /*39c0*/  FFMA.FTZ R5, R143.reuse, R157, -R160 ;  /* 0x0000009d8f057223 */ /* 0x041fe400000108a0 */
[----:B------:R-:W-:Y:S02]  /*39d0*/  FFMA.FTZ R174, R100, R173, R164 ;  /* 0x000000ad64ae7223 */ /* 0x000fe400000100a4 */
[----:B------:R-:W-:Y:S02]  /*39e0*/  FFMA.FTZ R172, R143, R163, R172 ;  /* 0x000000a38fac7223 */ /* 0x000fe400000100ac */
[-C--:B------:R-:W-:Y:S02]  /*39f0*/  FMUL.FTZ R164, R98, -R155.reuse ;  /* 0x8000009b62a47220 */ /* 0x080fe40000410000 */
[----:B------:R-:W-:Y:S02]  /*3a00*/  FFMA.FTZ R143, R100, R155, -R125 ;  /* 0x0000009b648f7223 */ /* 0x000fe4000001087d */
[----:B---3--:R-:W-:-:S02]  /*3a10*/  @P2 FADD.FTZ R157, R142, R5 ;  /* 0x000000058e9d2221 */ /* 0x008fc40000010000 */
[-C--:B------:R-:W-:Y:S01]  /*3a20*/  FMUL.FTZ R5, R17, R166.reuse ;  /* 0x000000a611057220 */ /* 0x080fe20000410000 */
[----:B------:R0:W1:Y:S01]  /*3a30*/  SHFL.DOWN PT, R180, R143, 0x1, 0x1f ;  /* 0x08201f008fb47f89 */ /* 0x00006200000e0000 */
[----:B------:R-:W-:Y:S02]  /*3a40*/  FMUL.FTZ R125, R16, R166 ;  /* 0x000000a6107d7220 */ /* 0x000fe40000410000 */
[----:B------:R-:W-:Y:S02]  /*3a50*/  FFMA.FTZ R155, R100, R159, R164 ;  /* 0x0000009f649b7223 */ /* 0x000fe400000100a4 */
[----:B----4-:R-:W-:Y:S01]  /*3a60*/  @P2 FADD.FTZ R163, R141, R172 ;  /* 0x000000ac8da32221 */ /* 0x010fe20000010000 */
[----:B------:R-:W-:Y:S01]  /*3a70*/  ISETP.NE.AND P2, PT, R168, 0x1f, PT ;  /* 0x0000001fa800780c */ /* 0x000fe20003f45270 */
[----:B------:R-:W-:Y:S01]  /*3a80*/  FADD.FTZ R164, R54, R54 ;  /* 0x0000003636a47221 */ /* 0x000fe20000010000 */
[----:B------:R0:W2:Y:S01]  /*3a90*/  SHFL.DOWN PT, R182, R155, 0x1, 0x1f ;  /* 0x08201f009bb67f89 */ /* 0x0000a200000e0000 */
[----:B------:R-:W-:-:S02]  /*3aa0*/  FFMA.FTZ R5, R16, R122, -R5 ;  /* 0x0000007a10057223 */ /* 0x000fc40000010805 */
[----:B------:R-:W-:Y:S02]  /*3ab0*/  FFMA.FTZ R125, R17, R122, R125 ;  /* 0x0000007a117d7223 */ /* 0x000fe4000001007d */
[C---:B------:R-:W-:Y:S02]  /*3ac0*/  FMUL.FTZ R142, R164.reuse, R5 ;  /* 0x00000005a48e7220 */ /* 0x040fe40000410000 */
[----:B------:R-:W-:Y:S02]  /*3ad0*/  FMUL.FTZ R141, R164, R125 ;  /* 0x0000007da48d7220 */ /* 0x000fe40000410000 */
[----:B------:R-:W-:Y:S02]  /*3ae0*/  FADD.FTZ R159, R142, R167 ;  /* 0x000000a78e9f7221 */ /* 0x000fe40000010000 */
[----:B------:R-:W-:Y:S02]  /*3af0*/  FADD.FTZ R160, -R141, R174 ;  /* 0x000000ae8da07221 */ /* 0x000fe40000010100 */
[C---:B------:R-:W-:Y:S01]  /*3b00*/  FMUL.FTZ R121, R7.reuse, R163 ;  /* 0x000000a307797220 */ /* 0x040fe20000410000 */
[----:B------:R0:W3:Y:S01]  /*3b10*/  SHFL.DOWN PT, R176, R159, 0x1, 0x1f ;  /* 0x08201f009fb07f89 */ /* 0x0000e200000e0000 */
[----:B------:R-:W-:-:S02]  /*3b20*/  FMUL.FTZ R7, R7, R157 ;  /* 0x0000009d07077220 */ /* 0x000fc40000410000 */
[C---:B------:R-:W-:Y:S01]  /*3b30*/  FFMA.FTZ R172, R6.reuse, R157, -R121 ;  /* 0x0000009d06ac7223 */ /* 0x040fe20000010879 */
[----:B------:R0:W4:Y:S01]  /*3b40*/  SHFL.DOWN PT, R184, R160, 0x1, 0x1f ;  /* 0x08201f00a0b87f89 */ /* 0x00012200000e0000 */
[----:B------:R-:W-:Y:S01]  /*3b50*/  FFMA.FTZ R7, R6, R163, R7 ;  /* 0x000000a306077223 */ /* 0x000fe20000010007 */
[----:B------:R-:W-:Y:S05]  /*3b60*/  @!P2 BRA `(.L_x_11232) ;  /* 0x000000b00000a947 */ /* 0x000fea0003800000 */
[C---:B-1--4-:R-:W-:Y:S02]  /*3b70*/  FMUL.FTZ R174, R155.reuse, R184 ;  /* 0x000000b89bae7220 */ /* 0x052fe40000410000 */
[C---:B--2---:R-:W-:Y:S02]  /*3b80*/  FMUL.FTZ R6, R155.reuse, R182 ;  /* 0x000000b69b067220 */ /* 0x044fe40000410000 */
[-C--:B---3--:R-:W-:Y:S02]  /*3b90*/  FMUL.FTZ R178, R155, R176.reuse ;  /* 0x000000b09bb27220 */ /* 0x088fe40000410000 */
[----:B------:R-:W-:Y:S02]  /*3ba0*/  FFMA.FTZ R176, R143, R176, -R174 ;  /* 0x000000b08fb07223 */ /* 0x000fe400000108ae */
[----:B------:R-:W-:-:S02]  /*3bb0*/  FMUL.FTZ R174, R155, R180 ;  /* 0x000000b49bae7220 */ /* 0x000fc40000410000 */
[C---:B------:R-:W-:Y:S02]  /*3bc0*/  FFMA.FTZ R6, R143.reuse, R180, -R6 ;  /* 0x000000b48f067223 */ /* 0x040fe40000010806 */
[C---:B------:R-:W-:Y:S02]  /*3bd0*/  FFMA.FTZ R5, R143.reuse, R184, R178 ;  /* 0x000000b88f057223 */ /* 0x040fe400000100b2 */
[----:B0-----:R-:W-:Y:S01]  /*3be0*/  FFMA.FTZ R155, R143, R182, R174 ;  /* 0x000000b68f9b7223 */ /* 0x001fe200000100ae */
[----:B------:R-:W-:Y:S01]  /*3bf0*/  MOV R143, R6 ;  /* 0x00000006008f7202 */ /* 0x000fe20000000f00 */
[----:B------:R-:W-:Y:S02]  /*3c00*/  FADD.FTZ R159, R159, R176 ;  /* 0x000000b09f9f7221 */ /* 0x000fe40000010000 */
[----:B------:R-:W-:Y:S02]  /*3c10*/  FADD.FTZ R160, R160, R5 ;  /* 0x00000005a0a07221 */ /* 0x000fe40000010000 */
.L_x_11232:
[----:B-1----:R-:W-:Y:S05]  /*3c20*/  BSYNC B0 ;  /* 0x0000000000007941 */ /* 0x002fea0003800000 */
.L_x_11231:
[----:B------:R-:W-:Y:S01]  /*3c30*/  ISETP.GT.U32.AND P2, PT, R168, 0x1d, PT ;  /* 0x0000001da800780c */ /* 0x000fe20003f44070 */
[----:B------:R-:W-:Y:S01]  /*3c40*/  FADD.FTZ R157, R127, R172 ;  /* 0x000000ac7f9d7221 */ /* 0x000fe20000010000 */
[----:B---3--:R1:W3:Y:S01]  /*3c50*/  SHFL.DOWN PT, R176, R143, 0x2, 0x1f ;  /* 0x08401f008fb07f89 */ /* 0x0082e200000e0000 */
[----:B------:R-:W-:Y:S01]  /*3c60*/  FADD.FTZ R121, RZ, R7 ;  /* 0x00000007ff797221 */ /* 0x000fe20000010000 */
[----:B------:R-:W-:Y:S01]  /*3c70*/  BSSY B0, `(.L_x_11233) ;  /* 0x0000012000007945 */ /* 0x000fe20003800000 */
[C---:B------:R-:W-:Y:S01]  /*3c80*/  FMUL.FTZ R125, R166.reuse, R157 ;  /* 0x0000009da67d7220 */ /* 0x040fe20000410000 */
[----:B------:R1:W0:Y:S01]  /*3c90*/  SHFL.DOWN PT, R178, R155, 0x2, 0x1f ;  /* 0x08401f009bb27f89 */ /* 0x00022200000e0000 */
[----:B------:R-:W-:-:S03]  /*3ca0*/  FMUL.FTZ R7, R166, R121 ;  /* 0x00000079a6077220 */ /* 0x000fc60000410000 */
[----:B------:R1:W4:Y:S04]  /*3cb0*/  SHFL.DOWN PT, R172, R159, 0x2, 0x1f ;  /* 0x08401f009fac7f89 */ /* 0x00032800000e0000 */
[----:B------:R1:W2:Y:S01]  /*3cc0*/  SHFL.DOWN PT, R180, R160, 0x2, 0x1f ;  /* 0x08401f00a0b47f89 */ /* 0x0002a200000e0000 */
[----:B------:R-:W-:Y:S05]  /*3cd0*/  @P2 BRA `(.L_x_11234) ;  /* 0x000000b000002947 */ /* 0x000fea0003800000 */
[C---:B--2---:R-:W-:Y:S02]  /*3ce0*/  FMUL.FTZ R166, R155.reuse, R180 ;  /* 0x000000b49ba67220 */ /* 0x044fe40000410000 */
[C---:B0-----:R-:W-:Y:S02]  /*3cf0*/  FMUL.FTZ R6, R155.reuse, R178 ;  /* 0x000000b29b067220 */ /* 0x041fe40000410000 */
[-C--:B----4-:R-:W-:Y:S02]  /*3d00*/  FMUL.FTZ R174, R155, R172.reuse ;  /* 0x000000ac9bae7220 */ /* 0x090fe40000410000 */
[----:B------:R-:W-:-:S02]  /*3d10*/  FFMA.FTZ R172, R143, R172, -R166 ;  /* 0x000000ac8fac7223 */ /* 0x000fc400000108a6 */
[-C--:B---3--:R-:W-:Y:S02]  /*3d20*/  FMUL.FTZ R166, R155, R176.reuse ;  /* 0x000000b09ba67220 */ /* 0x088fe40000410000 */
[C---:B------:R-:W-:Y:S02]  /*3d30*/  FFMA.FTZ R6, R143.reuse, R176, -R6 ;  /* 0x000000b08f067223 */ /* 0x040fe40000010806 */
[C---:B------:R-:W-:Y:S02]  /*3d40*/  FFMA.FTZ R5, R143.reuse, R180, R174 ;  /* 0x000000b48f057223 */ /* 0x040fe400000100ae */
[----:B-1----:R-:W-:Y:S01]  /*3d50*/  FFMA.FTZ R155, R143, R178, R166 ;  /* 0x000000b28f9b7223 */ /* 0x002fe200000100a6 */
[----:B------:R-:W-:Y:S01]  /*3d60*/  MOV R143, R6 ;  /* 0x00000006008f7202 */ /* 0x000fe20000000f00 */
[----:B------:R-:W-:Y:S02]  /*3d70*/  FADD.FTZ R159, R159, R172 ;  /* 0x000000ac9f9f7221 */ /* 0x000fe40000010000 */
[----:B------:R-:W-:-:S02]  /*3d80*/  FADD.FTZ R160, R160, R5 ;  /* 0x00000005a0a07221 */ /* 0x000fc40000010000 */
.L_x_11234:
[----:B------:R-:W-:Y:S05]  /*3d90*/  BSYNC B0 ;  /* 0x0000000000007941 */ /* 0x000fea0003800000 */
.L_x_11233:
[----:B------:R-:W-:Y:S01]  /*3da0*/  FMUL.FTZ R6, R98, R157 ;  /* 0x0000009d62067220 */ /* 0x000fe20000410000 */
[----:B------:R-:W-:Y:S01]  /*3db0*/  ISETP.GT.U32.AND P2, PT, R168, 0x1b, PT ;  /* 0x0000001ba800780c */ /* 0x000fe20003f44070 */
[-C--:B------:R-:W-:Y:S01]  /*3dc0*/  FMUL.FTZ R5, R98, R121.reuse ;  /* 0x0000007962057220 */ /* 0x080fe20000410000 */
[----:B---3--:R3:W1:Y:S01]  /*3dd0*/  SHFL.DOWN PT, R176, R143, 0x4, 0x1f ;  /* 0x08801f008fb07f89 */ /* 0x00866200000e0000 */
[C---:B------:R-:W-:Y:S01]  /*3de0*/  FFMA.FTZ R6, R100.reuse, R121, R6 ;  /* 0x0000007964067223 */ /* 0x040fe20000010006 */
[----:B------:R-:W-:Y:S01]  /*3df0*/  BSSY B0, `(.L_x_11235) ;  /* 0x0000021000007945 */ /* 0x000fe20003800000 */
[-C--:B------:R-:W-:Y:S01]  /*3e00*/  FFMA.FTZ R5, R100, R157.reuse, -R5 ;  /* 0x0000009d64057223 */ /* 0x080fe20000010805 */
[----:B0-----:R3:W0:Y:S01]  /*3e10*/  SHFL.DOWN PT, R178, R155, 0x4, 0x1f ;  /* 0x08801f009bb27f89 */ /* 0x00162200000e0000 */
[----:B------:R-:W-:-:S02]  /*3e20*/  FFMA.FTZ R7, R122, R157, -R7 ;  /* 0x0000009d7a077223 */ /* 0x000fc40000010807 */
[-C--:B------:R-:W-:Y:S01]  /*3e30*/  FFMA.FTZ R127, R122, R121.reuse, R125 ;  /* 0x000000797a7f7223 */ /* 0x080fe2000001007d */
[----:B--2---:R3:W2:Y:S01]  /*3e40*/  SHFL.DOWN PT, R180, R160, 0x4, 0x1f ;  /* 0x08801f00a0b47f89 */ /* 0x0046a200000e0000 */
[-C--:B------:R-:W-:Y:S02]  /*3e50*/  FMUL.FTZ R122, R17, R121.reuse ;  /* 0x00000079117a7220 */ /* 0x080fe40000410000 */
[----:B------:R-:W-:Y:S02]  /*3e60*/  FMUL.FTZ R166, R16, R121 ;  /* 0x0000007910a67220 */ /* 0x000fe40000410000 */
[----:B------:R-:W-:Y:S02]  /*3e70*/  FADD.FTZ R125, RZ, R6 ;  /* 0x00000006ff7d7221 */ /* 0x000fe40000010000 */
[----:B------:R-:W-:Y:S02]  /*3e80*/  FFMA.FTZ R163, R34, R97, R5 ;  /* 0x0000006122a37223 */ /* 0x000fe40000010005 */
[----:B------:R-:W-:-:S02]  /*3e90*/  FFMA.FTZ R165, R16, R157, -R122 ;  /* 0x0000009d10a57223 */ /* 0x000fc4000001087a */
[----:B------:R-:W-:Y:S01]  /*3ea0*/  FFMA.FTZ R167, R17, R157, R166 ;  /* 0x0000009d11a77223 */ /* 0x000fe200000100a6 */
[----:B------:R3:W4:Y:S01]  /*3eb0*/  SHFL.DOWN PT, R122, R159, 0x4, 0x1f ;  /* 0x08801f009f7a7f89 */ /* 0x00072200000e0000 */
[C---:B------:R-:W-:Y:S02]  /*3ec0*/  FMUL.FTZ R5, R162.reuse, R125 ;  /* 0x0000007da2057220 */ /* 0x040fe40000410000 */
[----:B------:R-:W-:Y:S02]  /*3ed0*/  FMUL.FTZ R6, R162, R163 ;  /* 0x000000a3a2067220 */ /* 0x000fe40000410000 */
[C---:B----4-:R-:W-:Y:S02]  /*3ee0*/  FFMA.FTZ R172, R164.reuse, R7, RZ ;  /* 0x00000007a4ac7223 */ /* 0x050fe400000100ff */
[C---:B------:R-:W-:Y:S02]  /*3ef0*/  FFMA.FTZ R174, -R164.reuse, R127, RZ ;  /* 0x0000007fa4ae7223 */ /* 0x040fe400000101ff */
[----:B------:R-:W-:-:S02]  /*3f00*/  FMUL.FTZ R162, R164, R165 ;  /* 0x000000a5a4a27220 */ /* 0x000fc40000410000 */
[----:B------:R-:W-:Y:S02]  /*3f10*/  FFMA.FTZ R164, -R164, R167, -RZ ;  /* 0x000000a7a4a47223 */ /* 0x000fe400000109ff */
[C---:B------:R-:W-:Y:S02]  /*3f20*/  FFMA.FTZ R7, R4.reuse, R163, -R5 ;  /* 0x000000a304077223 */ /* 0x040fe40000010805 */
[----:B------:R-:W-:Y:S01]  /*3f30*/  FFMA.FTZ R127, R4, R125, R6 ;  /* 0x0000007d047f7223 */ /* 0x000fe20000010006 */
[----:B------:R-:W-:Y:S05]  /*3f40*/  @P2 BRA `(.L_x_11236) ;  /* 0x000000b000002947 */ /* 0x000fea0003800000 */
[C---:B0123--:R-:W-:Y:S02]  /*3f50*/  FMUL.FTZ R6, R155.reuse, R180 ;  /* 0x000000b49b067220 */ /* 0x04ffe40000410000 */
[C---:B------:R-:W-:Y:S02]  /*3f60*/  FMUL.FTZ R4, R155.reuse, R178 ;  /* 0x000000b29b047220 */ /* 0x040fe40000410000 */
[-C--:B------:R-:W-:Y:S02]  /*3f70*/  FMUL.FTZ R166, R155, R122.reuse ;  /* 0x0000007a9ba67220 */ /* 0x080fe40000410000 */
[----:B------:R-:W-:-:S02]  /*3f80*/  FFMA.FTZ R122, R143, R122, -R6 ;  /* 0x0000007a8f7a7223 */ /* 0x000fc40000010806 */
[-C--:B------:R-:W-:Y:S02]  /*3f90*/  FMUL.FTZ R6, R155, R176.reuse ;  /* 0x000000b09b067220 */ /* 0x080fe40000410000 */
[C---:B------:R-:W-:Y:S02]  /*3fa0*/  FFMA.FTZ R4, R143.reuse, R176, -R4 ;  /* 0x000000b08f047223 */ /* 0x040fe40000010804 */
[C---:B------:R-:W-:Y:S02]  /*3fb0*/  FFMA.FTZ R5, R143.reuse, R180, R166 ;  /* 0x000000b48f057223 */ /* 0x040fe400000100a6 */
[----:B------:R-:W-:Y:S01]  /*3fc0*/  FFMA.FTZ R155, R143, R178, R6 ;  /* 0x000000b28f9b7223 */ /* 0x000fe20000010006 */
[----:B------:R-:W-:Y:S01]  /*3fd0*/  MOV R143, R4 ;  /* 0x00000004008f7202 */ /* 0x000fe20000000f00 */
[----:B------:R-:W-:Y:S02]  /*3fe0*/  FADD.FTZ R159, R159, R122 ;  /* 0x0000007a9f9f7221 */ /* 0x000fe40000010000 */
[----:B------:R-:W-:-:S02]  /*3ff0*/  FADD.FTZ R160, R160, R5 ;  /* 0x00000005a0a07221 */ /* 0x000fc40000010000 */
.L_x_11236:
[----:B0123--:R-:W-:Y:S05]  /*4000*/  BSYNC B0 ;  /* 0x0000000000007941 */ /* 0x00ffea0003800000 */
.L_x_11235:
[----:B------:R-:W-:Y:S01]  /*4010*/  FMUL.FTZ R5, R104, R163 ;  /* 0x000000a368057220 */ /* 0x000fe20000410000 */
[----:B------:R-:W-:Y:S01]  /*4020*/  ISETP.GT.U32.AND P2, PT, R168, 0x17, PT ;  /* 0x00000017a800780c */ /* 0x000fe20003f44070 */
[-C--:B------:R-:W-:Y:S01]  /*4030*/  FMUL.FTZ R4, R104, R125.reuse ;  /* 0x0000007d68047220 */ /* 0x080fe20000410000 */
[----:B------:R0:W1:Y:S01]  /*4040*/  SHFL.DOWN PT, R176, R155, 0x8, 0x1f ;  /* 0x09001f009bb07f89 */ /* 0x00006200000e0000 */
[C---:B------:R-:W-:Y:S01]  /*4050*/  FFMA.FTZ R5, R102.reuse, R125, R5 ;  /* 0x0000007d66057223 */ /* 0x040fe20000010005 */
[----:B------:R-:W-:Y:S01]  /*4060*/  BSSY B0, `(.L_x_11237) ;  /* 0x0000020000007945 */ /* 0x000fe20003800000 */
[----:B------:R-:W-:Y:S01]  /*4070*/  FFMA.FTZ R4, R102, R163, -R4 ;  /* 0x000000a366047223 */ /* 0x000fe20000010804 */
[----:B------:R0:W2:Y:S01]  /*4080*/  SHFL.DOWN PT, R178, R160, 0x8, 0x1f ;  /* 0x09001f00a0b27f89 */ /* 0x0000a200000e0000 */
[-C--:B------:R-:W-:Y:S01]  /*4090*/  FMUL.FTZ R6, R17, R125.reuse ;  /* 0x0000007d11067220 */ /* 0x080fe20000410000 */
[----:B------:R-:W-:Y:S01]  /*40a0*/  ISETP.GE.OR P0, PT, R170, c[0x0][0x174], P0 ;  /* 0x00005d00aa007a0c */ /* 0x000fe20000706670 */
[----:B------:R-:W-:-:S02]  /*40b0*/  FMUL.FTZ R122, R16, R125 ;  /* 0x0000007d107a7220 */ /* 0x000fc40000410000 */
[----:B------:R-:W-:Y:S02]  /*40c0*/  FFMA.FTZ R173, -R161, R127, R174 ;  /* 0x0000007fa1ad7223 */ /* 0x000fe400000101ae */
[----:B------:R-:W-:Y:S01]  /*40d0*/  FADD.FTZ R127, RZ, R5 ;  /* 0x00000005ff7f7221 */ /* 0x000fe20000010000 */
[----:B------:R0:W3:Y:S01]  /*40e0*/  SHFL.DOWN PT, R174, R143, 0x8, 0x1f ;  /* 0x09001f008fae7f89 */ /* 0x0000e200000e0000 */
[----:B------:R-:W-:Y:S02]  /*40f0*/  FFMA.FTZ R165, R32, R99, R4 ;  /* 0x0000006320a57223 */ /* 0x000fe40000010004 */
[-C--:B------:R-:W-:Y:S02]  /*4100*/  FFMA.FTZ R6, R16, R163.reuse, -R6 ;  /* 0x000000a310067223 */ /* 0x080fe40000010806 */
[----:B------:R-:W-:Y:S02]  /*4110*/  FFMA.FTZ R122, R17, R163, R122 ;  /* 0x000000a3117a7223 */ /* 0x000fe4000001007a */
[----:B------:R-:W-:-:S02]  /*4120*/  FMUL.FTZ R4, R158, R127 ;  /* 0x0000007f9e047220 */ /* 0x000fc40000410000 */
[----:B------:R-:W-:Y:S02]  /*4130*/  FMUL.FTZ R5, R158, R165 ;  /* 0x000000a59e057220 */ /* 0x000fe40000410000 */
[C---:B------:R-:W-:Y:S02]  /*4140*/  FFMA.FTZ R167, R161.reuse, R7, R172 ;  /* 0x00000007a1a77223 */ /* 0x040fe400000100ac */
[C---:B------:R-:W-:Y:S02]  /*4150*/  FMUL.FTZ R158, R161.reuse, R6 ;  /* 0x00000006a19e7220 */ /* 0x040fe40000410000 */
[----:B------:R-:W-:Y:S02]  /*4160*/  FFMA.FTZ R161, -R161, R122, -RZ ;  /* 0x0000007aa1a17223 */ /* 0x000fe400000109ff */
[----:B------:R0:W4:Y:S01]  /*4170*/  SHFL.DOWN PT, R122, R159, 0x8, 0x1f ;  /* 0x09001f009f7a7f89 */ /* 0x00012200000e0000 */
[C---:B------:R-:W-:Y:S02]  /*4180*/  FFMA.FTZ R166, R156.reuse, R165, -R4 ;  /* 0x000000a59ca67223 */ /* 0x040fe40000010804 */
[----:B------:R-:W-:Y:S01]  /*4190*/  FFMA.FTZ R172, R156, R127, R5 ;  /* 0x0000007f9cac7223 */ /* 0x000fe20000010005 */
[----:B------:R-:W-:Y:S05]  /*41a0*/  @P2 BRA `(.L_x_11238) ;  /* 0x000000b000002947 */ /* 0x000fea0003800000 */
[C---:B-12---:R-:W-:Y:S02]  /*41b0*/  FMUL.FTZ R6, R155.reuse, R178 ;  /* 0x000000b29b067220 */ /* 0x046fe40000410000 */
[----:B------:R-:W-:-:S02]  /*41c0*/  FMUL.FTZ R4, R155, R176 ;  /* 0x000000b09b047220 */ /* 0x000fc40000410000 */
[-C--:B----4-:R-:W-:Y:S02]  /*41d0*/  FMUL.FTZ R156, R155, R122.reuse ;  /* 0x0000007a9b9c7220 */ /* 0x090fe40000410000 */
[----:B------:R-:W-:Y:S02]  /*41e0*/  FFMA.FTZ R122, R143, R122, -R6 ;  /* 0x0000007a8f7a7223 */ /* 0x000fe40000010806 */
[-C--:B---3--:R-:W-:Y:S02]  /*41f0*/  FMUL.FTZ R6, R155, R174.reuse ;  /* 0x000000ae9b067220 */ /* 0x088fe40000410000 */
[C---:B------:R-:W-:Y:S02]  /*4200*/  FFMA.FTZ R4, R143.reuse, R174, -R4 ;  /* 0x000000ae8f047223 */ /* 0x040fe40000010804 */
[C---:B------:R-:W-:Y:S02]  /*4210*/  FFMA.FTZ R5, R143.reuse, R178, R156 ;  /* 0x000000b28f057223 */ /* 0x040fe4000001009c */
[----:B0-----:R-:W-:Y:S01]  /*4220*/  FFMA.FTZ R155, R143, R176, R6 ;  /* 0x000000b08f9b7223 */ /* 0x001fe20000010006 */
[----:B------:R-:W-:Y:S01]  /*4230*/  MOV R143, R4 ;  /* 0x00000004008f7202 */ /* 0x000fe20000000f00 */
[----:B------:R-:W-:-:S02]  /*4240*/  FADD.FTZ R159, R159, R122 ;  /* 0x0000007a9f9f7221 */ /* 0x000fc40000010000 */
[----:B------:R-:W-:Y:S02]  /*4250*/  FADD.FTZ R160, R160, R5 ;  /* 0x00000005a0a07221 */ /* 0x000fe40000010000 */
.L_x_11238:
[----:B-12---:R-:W-:Y:S05]  /*4260*/  BSYNC B0 ;  /* 0x0000000000007941 */ /* 0x006fea0003800000 */
.L_x_11237:
[C---:B------:R-:W-:Y:S01]  /*4270*/  FMUL.FTZ R156, R108.reuse, R165 ;  /* 0x000000a56c9c7220 */ /* 0x040fe20000410000 */
[----:B------:R-:W-:Y:S01]  /*4280*/  HFMA2.MMA R5, -RZ, RZ, 0, 0 ;  /* 0x00000000ff057435 */ /* 0x000fe200000001ff */
[-C--:B----4-:R-:W-:Y:S01]  /*4290*/  FMUL.FTZ R122, R108, R127.reuse ;  /* 0x0000007f6c7a7220 */ /* 0x090fe20000410000 */
[----:B------:R-:W-:Y:S01]  /*42a0*/  MOV R4, 0x3f800000 ;  /* 0x3f80000000047802 */ /* 0x000fe20000000f00 */
[----:B------:R-:W-:Y:S01]  /*42b0*/  FFMA.FTZ R167, R154, R166, R167 ;  /* 0x000000a69aa77223 */ /* 0x000fe200000100a7 */
[----:B------:R-:W-:Y:S01]  /*42c0*/  CS2R R6, SRZ ;  /* 0x0000000000067805 */ /* 0x000fe2000001ff00 */
[C---:B------:R-:W-:Y:S01]  /*42d0*/  FFMA.FTZ R166, R106.reuse, R127, R156 ;  /* 0x0000007f6aa67223 */ /* 0x040fe2000001009c */
[----:B------:R1:W2:Y:S01]  /*42e0*/  SHFL.DOWN PT, R184, R143, 0x10, 0x1f ;  /* 0x0a001f008fb87f89 */ /* 0x0002a200000e0000 */
[----:B------:R-:W-:Y:S01]  /*42f0*/  FFMA.FTZ R156, R106, R165, -R122 ;  /* 0x000000a56a9c7223 */ /* 0x000fe2000001087a */
[----:B------:R-:W-:Y:S01]  /*4300*/  BSSY B0, `(.L_x_11239) ;  /* 0x000002f000007945 */ /* 0x000fe20003800000 */
[----:B------:R-:W-:Y:S01]  /*4310*/  FFMA.FTZ R173, -R154, R172, R173 ;  /* 0x000000ac9aad7223 */ /* 0x000fe200000101ad */
[----:B------:R1:W4:Y:S01]  /*4320*/  @!P0 LDS.128 R4, [R20.X16+0x21b0] ;  /* 0x0021b00014048984 */ /* 0x000322000000cc00 */
[----:B------:R-:W-:Y:S01]  /*4330*/  FMUL.FTZ R172, R17, R127 ;  /* 0x0000007f11ac7220 */ /* 0x000fe20000410000 */
[----:B------:R-:W-:Y:S01]  /*4340*/  ISETP.GT.U32.AND P0, PT, R168, 0xf, PT ;  /* 0x0000000fa800780c */ /* 0x000fe20003f04070 */
[----:B------:R-:W-:Y:S01]  /*4350*/  FADD.FTZ R122, RZ, R166 ;  /* 0x000000a6ff7a7221 */ /* 0x000fe20000010000 */
[----:B------:R1:W0:Y:S01]  /*4360*/  SHFL.DOWN PT, R186, R155, 0x10, 0x1f ;  /* 0x0a001f009bba7f89 */ /* 0x00022200000e0000 */
[----:B------:R-:W-:-:S02]  /*4370*/  FFMA.FTZ R156, R30, R101, R156 ;  /* 0x000000651e9c7223 */ /* 0x000fc4000001009c */
[----:B------:R-:W-:Y:S01]  /*4380*/  FFMA.FTZ R175, R16, R165, -R172 ;  /* 0x000000a510af7223 */ /* 0x000fe200000108ac */
[----:B------:R1:W3:Y:S01]  /*4390*/  SHFL.DOWN PT, R188, R160, 0x10, 0x1f ;  /* 0x0a001f00a0bc7f89 */ /* 0x0002e200000e0000 */
[C---:B------:R-:W-:Y:S02]  /*43a0*/  FMUL.FTZ R166, R152.reuse, R122 ;  /* 0x0000007a98a67220 */ /* 0x040fe40000410000 */
[-C--:B------:R-:W-:Y:S02]  /*43b0*/  FMUL.FTZ R172, R152, R156.reuse ;  /* 0x0000009c98ac7220 */ /* 0x080fe40000410000 */
[----:B---3--:R-:W-:Y:S02]  /*43c0*/  FMUL.FTZ R174, R16, R127 ;  /* 0x0000007f10ae7220 */ /* 0x008fe40000410000 */
[C---:B------:R-:W-:Y:S02]  /*43d0*/  FFMA.FTZ R166, R151.reuse, R156, -R166 ;  /* 0x0000009c97a67223 */ /* 0x040fe400000108a6 */
[----:B------:R-:W-:-:S02]  /*43e0*/  FFMA.FTZ R172, R151, R122, R172 ;  /* 0x0000007a97ac7223 */ /* 0x000fc400000100ac */
[C---:B------:R-:W-:Y:S02]  /*43f0*/  FFMA.FTZ R177, R17.reuse, R165, R174 ;  /* 0x000000a511b17223 */ /* 0x040fe400000100ae */
[-C--:B------:R-:W-:Y:S02]  /*4400*/  FMUL.FTZ R151, R17, R122.reuse ;  /* 0x0000007a11977220 */ /* 0x080fe40000410000 */
[----:B------:R-:W-:Y:S02]  /*4410*/  FMUL.FTZ R174, R16, R122 ;  /* 0x0000007a10ae7220 */ /* 0x000fe40000410000 */
[----:B------:R-:W-:Y:S02]  /*4420*/  FFMA.FTZ R178, R150, R166, R167 ;  /* 0x000000a696b27223 */ /* 0x000fe400000100a7 */
[----:B------:R-:W-:Y:S02]  /*4430*/  FMUL.FTZ R152, R154, R175 ;  /* 0x000000af9a987220 */ /* 0x000fe40000410000 */
[----:B------:R-:W-:-:S02]  /*4440*/  FFMA.FTZ R167, R16, R156, -R151 ;  /* 0x0000009c10a77223 */ /* 0x000fc40000010897 */
[C---:B------:R-:W-:Y:S02]  /*4450*/  FFMA.FTZ R180, -R150.reuse, R172, R173 ;  /* 0x000000ac96b47223 */ /* 0x040fe400000101ad */
[-C--:B------:R-:W-:Y:S02]  /*4460*/  FFMA.FTZ R175, R17, R156.reuse, R174 ;  /* 0x0000009c11af7223 */ /* 0x080fe400000100ae */
[C---:B------:R-:W-:Y:S01]  /*4470*/  FMUL.FTZ R173, R111.reuse, R156 ;  /* 0x0000009c6fad7220 */ /* 0x040fe20000410000 */
[----:B------:R1:W3:Y:S01]  /*4480*/  SHFL.DOWN PT, R174, R159, 0x10, 0x1f ;  /* 0x0a001f009fae7f89 */ /* 0x0002e200000e0000 */
[----:B------:R-:W-:Y:S02]  /*4490*/  FMUL.FTZ R151, R111, R122 ;  /* 0x0000007a6f977220 */ /* 0x000fe40000410000 */
[C---:B------:R-:W-:Y:S02]  /*44a0*/  FMUL.FTZ R166, R150.reuse, R167 ;  /* 0x000000a796a67220 */ /* 0x040fe40000410000 */
[----:B------:R-:W-:-:S02]  /*44b0*/  FFMA.FTZ R167, -R150, R175, -RZ ;  /* 0x000000af96a77223 */ /* 0x000fc400000109ff */
[C---:B------:R-:W-:Y:S02]  /*44c0*/  FFMA.FTZ R150, R110.reuse, R122, R173 ;  /* 0x0000007a6e967223 */ /* 0x040fe400000100ad */
[----:B------:R-:W-:Y:S02]  /*44d0*/  FFMA.FTZ R151, R110, R156, -R151 ;  /* 0x0000009c6e977223 */ /* 0x000fe40000010897 */
[----:B------:R-:W-:Y:S02]  /*44e0*/  FADD.FTZ R150, RZ, R150 ;  /* 0x00000096ff967221 */ /* 0x000fe40000010000 */
[----:B------:R-:W-:Y:S02]  /*44f0*/  FFMA.FTZ R151, R28, R103, R151 ;  /* 0x000000671c977223 */ /* 0x000fe40000010097 */
[----:B------:R-:W-:Y:S02]  /*4500*/  FFMA.FTZ R154, -R154, R177, -RZ ;  /* 0x000000b19a9a7223 */ /* 0x000fe400000109ff */
[----:B------:R-:W-:-:S02]  /*4510*/  FMUL.FTZ R182, R148, R150 ;  /* 0x0000009694b67220 */ /* 0x000fc40000410000 */
[----:B------:R-:W-:Y:S01]  /*4520*/  FMUL.FTZ R175, R148, R151 ;  /* 0x0000009794af7220 */ /* 0x000fe20000410000 */
[----:B------:R-:W-:Y:S05]  /*4530*/  @P0 BRA `(.L_x_11240) ;  /* 0x000000b000000947 */ /* 0x000fea0003800000 */
[C---:B012-4-:R-:W-:Y:S02]  /*4540*/  FMUL.FTZ R172, R155.reuse, R188 ;  /* 0x000000bc9bac7220 */ /* 0x057fe40000410000 */
[C---:B------:R-:W-:Y:S02]  /*4550*/  FMUL.FTZ R148, R155.reuse, R186 ;  /* 0x000000ba9b947220 */ /* 0x040fe40000410000 */
[-C--:B---3--:R-:W-:Y:S02]  /*4560*/  FMUL.FTZ R176, R155, R174.reuse ;  /* 0x000000ae9bb07220 */ /* 0x088fe40000410000 */
[----:B------:R-:W-:Y:S02]  /*4570*/  FFMA.FTZ R174, R143, R174, -R172 ;  /* 0x000000ae8fae7223 */ /* 0x000fe400000108ac */
[-C--:B------:R-:W-:Y:S02]  /*4580*/  FMUL.FTZ R172, R155, R184.reuse ;  /* 0x000000b89bac7220 */ /* 0x080fe40000410000 */
[----:B------:R-:W-:-:S02]  /*4590*/  FFMA.FTZ R148, R143, R184, -R148 ;  /* 0x000000b88f947223 */ /* 0x000fc40000010894 */
[C---:B------:R-:W-:Y:S02]  /*45a0*/  FFMA.FTZ R173, R143.reuse, R188, R176 ;  /* 0x000000bc8fad7223 */ /* 0x040fe400000100b0 */
[----:B------:R-:W-:Y:S01]  /*45b0*/  FFMA.FTZ R155, R143, R186, R172 ;  /* 0x000000ba8f9b7223 */ /* 0x000fe200000100ac */
[----:B------:R-:W-:Y:S01]  /*45c0*/  MOV R143, R148 ;  /* 0x00000094008f7202 */ /* 0x000fe20000000f00 */
[----:B------:R-:W-:Y:S02]  /*45d0*/  FADD.FTZ R159, R159, R174 ;  /* 0x000000ae9f9f7221 */ /* 0x000fe40000010000 */
[----:B------:R-:W-:Y:S02]  /*45e0*/  FADD.FTZ R160, R160, R173 ;  /* 0x000000ada0a07221 */ /* 0x000fe40000010000 */
.L_x_11240:
[----:B012-4-:R-:W-:Y:S05]  /*45f0*/  BSYNC B0 ;  /* 0x0000000000007941 */ /* 0x017fea0003800000 */
.L_x_11239:
[CC--:B------:R-:W-:Y:S01]  /*4600*/  FMUL.FTZ R173, R113.reuse, R151.reuse ;  /* 0x0000009771ad7220 */ /* 0x0c0fe20000410000 */
[----:B------:R-:W-:Y:S01]  /*4610*/  SHFL.DOWN PT, R181, R143, 0x1, 0x1f ;  /* 0x08201f008fb57f89 */ /* 0x000fe200000e0000 */
[-C--:B------:R-:W-:Y:S01]  /*4620*/  FMUL.FTZ R148, R113, R150.reuse ;  /* 0x0000009671947220 */ /* 0x080fe20000410000 */
[----:B------:R-:W-:Y:S01]  /*4630*/  ISETP.NE.AND P0, PT, R86, RZ, PT ;  /* 0x000000ff5600720c */ /* 0x000fe20003f05270 */
[CC--:B------:R-:W-:Y:S01]  /*4640*/  FFMA.FTZ R173, R112.reuse, R150.reuse, R173 ;  /* 0x0000009670ad7223 */ /* 0x0c0fe200000100ad */
[----:B------:R-:W-:Y:S01]  /*4650*/  SHFL.DOWN PT, R183, R159, 0x1, 0x1f ;  /* 0x08201f009fb77f89 */ /* 0x000fe200000e0000 */
[CC--:B------:R-:W-:Y:S01]  /*4660*/  FFMA.FTZ R182, R149.reuse, R151.reuse, -R182 ;  /* 0x0000009795b67223 */ /* 0x0c0fe200000108b6 */
[----:B------:R-:W-:Y:S01]  /*4670*/  BSSY B0, `(.L_x_11241) ;  /* 0x0000100000007945 */ /* 0x000fe20003800000 */
[----:B------:R-:W-:Y:S01]  /*4680*/  FFMA.FTZ R175, R149, R150, R175 ;  /* 0x0000009695af7223 */ /* 0x000fe200000100af */
[----:B------:R-:W-:Y:S01]  /*4690*/  SHFL.DOWN PT, R184, R160, 0x1, 0x1f ;  /* 0x08201f00a0b87f89 */ /* 0x000fe200000e0000 */
[----:B------:R-:W-:-:S02]  /*46a0*/  FFMA.FTZ R149, R112, R151, -R148 ;  /* 0x0000009770957223 */ /* 0x000fc40000010894 */
[----:B------:R-:W-:Y:S01]  /*46b0*/  FADD.FTZ R148, RZ, R173 ;  /* 0x000000adff947221 */ /* 0x000fe20000010000 */
[----:B------:R-:W-:Y:S01]  /*46c0*/  SHFL.IDX PT, R143, R143, RZ, 0x1f ;  /* 0x00001fff8f8f7589 */ /* 0x000fe200000e0000 */
[----:B------:R-:W-:Y:S02]  /*46d0*/  FFMA.FTZ R149, R26, R105, R149 ;  /* 0x000000691a957223 */ /* 0x000fe40000010095 */
[----:B------:R-:W-:Y:S01]  /*46e0*/  FMUL.FTZ R176, R146, R148 ;  /* 0x0000009492b07220 */ /* 0x000fe20000410000 */
[----:B------:R-:W-:Y:S01]  /*46f0*/  SHFL.IDX PT, R159, R159, RZ, 0x1f ;  /* 0x00001fff9f9f7589 */ /* 0x000fe200000e0000 */
[----:B------:R-:W-:Y:S02]  /*4700*/  FMUL.FTZ R172, R17, R150 ;  /* 0x0000009611ac7220 */ /* 0x000fe40000410000 */
[----:B------:R-:W-:Y:S01]  /*4710*/  FFMA.FTZ R176, R145, R149, -R176 ;  /* 0x0000009591b07223 */ /* 0x000fe200000108b0 */
[----:B------:R-:W-:Y:S01]  /*4720*/  SHFL.IDX PT, R160, R160, RZ, 0x1f ;  /* 0x00001fffa0a07589 */ /* 0x000fe200000e0000 */
[----:B------:R-:W-:-:S02]  /*4730*/  FFMA.FTZ R178, R147, R182, R178 ;  /* 0x000000b693b27223 */ /* 0x000fc400000100b2 */
[C---:B---3--:R-:W-:Y:S01]  /*4740*/  FMUL.FTZ R174, R16.reuse, R150 ;  /* 0x0000009610ae7220 */ /* 0x048fe20000410000 */
[----:B------:R-:W-:Y:S01]  /*4750*/  SHFL.DOWN PT, R182, R155, 0x1, 0x1f ;  /* 0x08201f009bb67f89 */ /* 0x000fe200000e0000 */
[-C--:B------:R-:W-:Y:S02]  /*4760*/  FFMA.FTZ R172, R16, R151.reuse, -R172 ;  /* 0x0000009710ac7223 */ /* 0x080fe400000108ac */
[----:B------:R-:W-:Y:S01]  /*4770*/  FFMA.FTZ R174, R17, R151, R174 ;  /* 0x0000009711ae7223 */ /* 0x000fe200000100ae */
[----:B------:R-:W-:Y:S01]  /*4780*/  SHFL.IDX PT, R155, R155, RZ, 0x1f ;  /* 0x00001fff9b9b7589 */ /* 0x000fe200000e0000 */
[----:B------:R-:W-:Y:S02]  /*4790*/  FMUL.FTZ R173, R146, R149 ;  /* 0x0000009592ad7220 */ /* 0x000fe40000410000 */
[----:B------:R-:W-:Y:S02]  /*47a0*/  FFMA.FTZ R178, R137, R176, R178 ;  /* 0x000000b089b27223 */ /* 0x000fe400000100b2 */
[C---:B------:R-:W-:Y:S01]  /*47b0*/  FFMA.FTZ R180, -R147.reuse, R175, R180 ;  /* 0x000000af93b47223 */ /* 0x040fe200000101b4 */
[----:B------:R-:W0:Y:S01]  /*47c0*/  SHFL.IDX PT, R176, R7, RZ, 0x1f ;  /* 0x00001fff07b07589 */ /* 0x000e2200000e0000 */
[----:B------:R-:W-:-:S02]  /*47d0*/  FMUL.FTZ R146, R147, R172 ;  /* 0x000000ac93927220 */ /* 0x000fc40000410000 */
[----:B------:R-:W-:Y:S01]  /*47e0*/  FFMA.FTZ R172, -R147, R174, -RZ ;  /* 0x000000ae93ac7223 */ /* 0x000fe200000109ff */
[----:B------:R-:W1:Y:S01]  /*47f0*/  SHFL.IDX PT, R175, R6, RZ, 0x1f ;  /* 0x00001fff06af7589 */ /* 0x000e6200000e0000 */
[-C--:B------:R-:W-:Y:S02]  /*4800*/  FFMA.FTZ R173, R145, R148.reuse, R173 ;  /* 0x0000009491ad7223 */ /* 0x080fe400000100ad */
[C---:B------:R-:W-:Y:S02]  /*4810*/  FMUL.FTZ R147, R115.reuse, R149 ;  /* 0x0000009573937220 */ /* 0x040fe40000410000 */
[-C--:B------:R-:W-:Y:S02]  /*4820*/  FMUL.FTZ R145, R115, R148.reuse ;  /* 0x0000009473917220 */ /* 0x080fe40000410000 */
[----:B------:R-:W-:Y:S02]  /*4830*/  FFMA.FTZ R180, -R137, R173, R180 ;  /* 0x000000ad89b47223 */ /* 0x000fe400000101b4 */
[----:B------:R-:W-:-:S02]  /*4840*/  FFMA.FTZ R173, R114, R148, R147 ;  /* 0x0000009472ad7223 */ /* 0x000fc40000010093 */
[----:B------:R-:W-:Y:S02]  /*4850*/  FFMA.FTZ R147, R114, R149, -R145 ;  /* 0x0000009572937223 */ /* 0x000fe40000010891 */
[----:B------:R-:W-:Y:S02]  /*4860*/  FADD.FTZ R145, RZ, R173 ;  /* 0x000000adff917221 */ /* 0x000fe40000010000 */
[----:B------:R-:W-:Y:S02]  /*4870*/  FFMA.FTZ R147, R24, R107, R147 ;  /* 0x0000006b18937223 */ /* 0x000fe40000010093 */
[----:B------:R-:W-:Y:S02]  /*4880*/  FMUL.FTZ R173, R17, R148 ;  /* 0x0000009411ad7220 */ /* 0x000fe40000410000 */
[C---:B------:R-:W-:Y:S02]  /*4890*/  FMUL.FTZ R177, R144.reuse, R145 ;  /* 0x0000009190b17220 */ /* 0x040fe40000410000 */
[----:B------:R-:W-:-:S02]  /*48a0*/  FMUL.FTZ R179, R144, R147 ;  /* 0x0000009390b37220 */ /* 0x000fc40000410000 */
[----:B------:R-:W-:Y:S02]  /*48b0*/  FFMA.FTZ R144, R16, R149, -R173 ;  /* 0x0000009510907223 */ /* 0x000fe400000108ad */
[C---:B------:R-:W-:Y:S02]  /*48c0*/  FFMA.FTZ R177, R136.reuse, R147, -R177 ;  /* 0x0000009388b17223 */ /* 0x040fe400000108b1 */
[----:B------:R-:W-:Y:S02]  /*48d0*/  FFMA.FTZ R173, R136, R145, R179 ;  /* 0x0000009188ad7223 */ /* 0x000fe400000100b3 */
[----:B------:R-:W-:Y:S02]  /*48e0*/  FMUL.FTZ R136, R137, R144 ;  /* 0x0000009089887220 */ /* 0x000fe40000410000 */
[----:B------:R-:W-:Y:S02]  /*48f0*/  FFMA.FTZ R185, R123, R177, R178 ;  /* 0x000000b17bb97223 */ /* 0x000fe400000100b2 */
[----:B0-----:R-:W-:-:S02]  /*4900*/  @P1 FMUL.FTZ R144, R182, R176 ;  /* 0x000000b0b6901220 */ /* 0x001fc40000410000 */
[-C--:B-1----:R-:W-:Y:S02]  /*4910*/  @P1 FMUL.FTZ R177, R182, R175.reuse ;  /* 0x000000afb6b11220 */ /* 0x082fe40000410000 */
[C---:B------:R-:W-:Y:S02]  /*4920*/  @P1 FFMA.FTZ R144, R181.reuse, R175, -R144 ;  /* 0x000000afb5901223 */ /* 0x040fe40000010890 */
[----:B------:R-:W-:Y:S02]  /*4930*/  @P1 FFMA.FTZ R177, R181, R176, R177 ;  /* 0x000000b0b5b11223 */ /* 0x000fe400000100b1 */
[----:B------:R-:W-:Y:S02]  /*4940*/  FMUL.FTZ R174, R16, R148 ;  /* 0x0000009410ae7220 */ /* 0x000fe40000410000 */
[----:B------:R-:W-:Y:S02]  /*4950*/  @P1 FADD.FTZ R175, R183, R144 ;  /* 0x00000090b7af1221 */ /* 0x000fe40000010000 */
[----:B------:R-:W-:-:S02]  /*4960*/  @P1 FADD.FTZ R176, R184, R177 ;  /* 0x000000b1b8b01221 */ /* 0x000fc40000010000 */
[----:B------:R-:W-:Y:S02]  /*4970*/  FFMA.FTZ R174, R17, R149, R174 ;  /* 0x0000009511ae7223 */ /* 0x000fe400000100ae */
[-C--:B------:R-:W-:Y:S02]  /*4980*/  FMUL.FTZ R179, R175, -R19.reuse ;  /* 0x80000013afb37220 */ /* 0x080fe40000410000 */
[C---:B------:R-:W-:Y:S02]  /*4990*/  FMUL.FTZ R177, R176.reuse, -R19 ;  /* 0x80000013b0b17220 */ /* 0x040fe40000410000 */
[----:B------:R-:W-:Y:S02]  /*49a0*/  FFMA.FTZ R137, -R137, R174, -RZ ;  /* 0x000000ae89897223 */ /* 0x000fe400000109ff */
[----:B------:R-:W-:Y:S02]  /*49b0*/  FMUL.FTZ R174, R17, R145 ;  /* 0x0000009111ae7220 */ /* 0x000fe40000410000 */
[----:B------:R-:W-:-:S02]  /*49c0*/  FFMA.FTZ R176, R176, R18, R179 ;  /* 0x00000012b0b07223 */ /* 0x000fc400000100b3 */
[----:B------:R-:W-:Y:S02]  /*49d0*/  FFMA.FTZ R177, R175, R18, -R177 ;  /* 0x00000012afb17223 */ /* 0x000fe400000108b1 */
[-C--:B------:R-:W-:Y:S02]  /*49e0*/  FFMA.FTZ R174, R16, R147.reuse, -R174 ;  /* 0x0000009310ae7223 */ /* 0x080fe400000108ae */
[----:B------:R-:W-:Y:S02]  /*49f0*/  FADD.FTZ R135, -R135, R176 ;  /* 0x000000b087877221 */ /* 0x000fe40000010100 */
[----:B------:R-:W-:Y:S02]  /*4a00*/  FADD.FTZ R140, R140, R177 ;  /* 0x000000b18c8c7221 */ /* 0x000fe40000010000 */
[----:B------:R-:W-:Y:S02]  /*4a10*/  FMUL.FTZ R144, R123, R174 ;  /* 0x000000ae7b907220 */ /* 0x000fe40000410000 */
[----:B------:R-:W-:-:S02]  /*4a20*/  FMUL.FTZ R174, R117, R147 ;  /* 0x0000009375ae7220 */ /* 0x000fc40000410000 */
[C---:B------:R-:W-:Y:S02]  /*4a30*/  FMUL.FTZ R19, R117.reuse, R145 ;  /* 0x0000009175137220 */ /* 0x040fe40000410000 */
[C---:B------:R-:W-:Y:S02]  /*4a40*/  FMUL.FTZ R175, R117.reuse, -R135 ;  /* 0x8000008775af7220 */ /* 0x040fe40000410000 */
[-C--:B------:R-:W-:Y:S02]  /*4a50*/  FMUL.FTZ R117, R117, -R140.reuse ;  /* 0x8000008c75757220 */ /* 0x080fe40000410000 */
[C---:B------:R-:W-:Y:S02]  /*4a60*/  FFMA.FTZ R18, R116.reuse, R145, R174 ;  /* 0x0000009174127223 */ /* 0x040fe400000100ae */
[C---:B------:R-:W-:Y:S02]  /*4a70*/  FFMA.FTZ R19, R116.reuse, R147, -R19 ;  /* 0x0000009374137223 */ /* 0x040fe40000010813 */
[----:B------:R-:W-:-:S02]  /*4a80*/  FFMA.FTZ R175, R116, R140, -R175 ;  /* 0x0000008c74af7223 */ /* 0x000fc400000108af */
[----:B------:R-:W-:Y:S02]  /*4a90*/  FFMA.FTZ R116, R116, R135, R117 ;  /* 0x0000008774747223 */ /* 0x000fe40000010075 */
[----:B------:R-:W-:Y:S02]  /*4aa0*/  FADD.FTZ R18, RZ, R18 ;  /* 0x00000012ff127221 */ /* 0x000fe40000010000 */
[----:B------:R-:W-:Y:S02]  /*4ab0*/  FADD.FTZ R139, -R139, R116 ;  /* 0x000000748b8b7221 */ /* 0x000fe40000010100 */
[----:B------:R-:W-:Y:S02]  /*4ac0*/  FFMA.FTZ R19, R22, R109, R19 ;  /* 0x0000006d16137223 */ /* 0x000fe40000010013 */
[----:B------:R-:W-:Y:S02]  /*4ad0*/  FADD.FTZ R138, R138, R175 ;  /* 0x000000af8a8a7221 */ /* 0x000fe40000010000 */
[----:B------:R-:W-:-:S02]  /*4ae0*/  FMUL.FTZ R117, R115, -R139 ;  /* 0x8000008b73757220 */ /* 0x000fc40000410000 */
[C---:B------:R-:W-:Y:S02]  /*4af0*/  FMUL.FTZ R174, R119.reuse, R18 ;  /* 0x0000001277ae7220 */ /* 0x040fe40000410000 */
[----:B------:R-:W-:Y:S02]  /*4b00*/  FMUL.FTZ R177, R119, R19 ;  /* 0x0000001377b17220 */ /* 0x000fe40000410000 */
[-C--:B------:R-:W-:Y:S02]  /*4b10*/  FMUL.FTZ R115, R115, -R138.reuse ;  /* 0x8000008a73737220 */ /* 0x080fe40000410000 */
[----:B------:R-:W-:Y:S02]  /*4b20*/  FFMA.FTZ R117, R114, R138, -R117 ;  /* 0x0000008a72757223 */ /* 0x000fe40000010875 */
[----:B------:R-:W-:Y:S02]  /*4b30*/  FMUL.FTZ R178, R16, R145 ;  /* 0x0000009110b27220 */ /* 0x000fe40000410000 */
[----:B------:R-:W-:-:S02]  /*4b40*/  FFMA.FTZ R119, R120, R19, -R174 ;  /* 0x0000001378777223 */ /* 0x000fc400000108ae */
[-C--:B------:R-:W-:Y:S02]  /*4b50*/  FFMA.FTZ R177, R120, R18.reuse, R177 ;  /* 0x0000001278b17223 */ /* 0x080fe400000100b1 */
[CC--:B------:R-:W-:Y:S02]  /*4b60*/  FMUL.FTZ R116, R17.reuse, R18.reuse ;  /* 0x0000001211747220 */ /* 0x0c0fe40000410000 */
[----:B------:R-:W-:Y:S02]  /*4b70*/  FFMA.FTZ R114, R114, R139, R115 ;  /* 0x0000008b72727223 */ /* 0x000fe40000010073 */
[----:B------:R-:W-:Y:S02]  /*4b80*/  FMUL.FTZ R120, R16, R18 ;  /* 0x0000001210787220 */ /* 0x000fe40000410000 */
[----:B------:R-:W-:Y:S02]  /*4b90*/  FADD.FTZ R134, R134, R117 ;  /* 0x0000007586867221 */ /* 0x000fe40000010000 */
[----:B------:R-:W-:-:S02]  /*4ba0*/  FFMA.FTZ R178, R17, R147, R178 ;  /* 0x0000009311b27223 */ /* 0x000fc400000100b2 */
[-C--:B------:R-:W-:Y:S02]  /*4bb0*/  FFMA.FTZ R175, R16, R19.reuse, -R116 ;  /* 0x0000001310af7223 */ /* 0x080fe40000010874 */
[----:B------:R-:W-:Y:S02]  /*4bc0*/  FADD.FTZ R133, -R133, R114 ;  /* 0x0000007285857221 */ /* 0x000fe40000010100 */
[----:B------:R-:W-:Y:S02]  /*4bd0*/  FFMA.FTZ R17, R17, R19, R120 ;  /* 0x0000001311117223 */ /* 0x000fe40000010078 */
[----:B------:R-:W-:Y:S02]  /*4be0*/  FMUL.FTZ R114, R113, -R134 ;  /* 0x8000008671727220 */ /* 0x000fe40000410000 */
[C---:B------:R-:W-:Y:S02]  /*4bf0*/  FMUL.FTZ R16, R118.reuse, R119 ;  /* 0x0000007776107220 */ /* 0x040fe40000410000 */
[----:B------:R-:W-:-:S02]  /*4c00*/  FMUL.FTZ R120, R118, R177 ;  /* 0x000000b176787220 */ /* 0x000fc40000410000 */
[C---:B------:R-:W-:Y:S02]  /*4c10*/  FMUL.FTZ R175, R118.reuse, R175 ;  /* 0x000000af76af7220 */ /* 0x040fe40000410000 */
[----:B------:R-:W-:Y:S02]  /*4c20*/  FMUL.FTZ R113, R113, -R133 ;  /* 0x8000008571717220 */ /* 0x000fe40000410000 */
[----:B------:R-:W-:Y:S02]  /*4c30*/  FFMA.FTZ R118, -R118, R17, -RZ ;  /* 0x0000001176767223 */ /* 0x000fe400000109ff */
[----:B------:R-:W-:Y:S02]  /*4c40*/  FMUL.FTZ R17, R155, R7 ;  /* 0x000000079b117220 */ /* 0x000fe40000410000 */
[C---:B------:R-:W-:Y:S02]  /*4c50*/  FFMA.FTZ R115, R112.reuse, R133, R114 ;  /* 0x0000008570737223 */ /* 0x040fe40000010072 */
[----:B------:R-:W-:-:S02]  /*4c60*/  FFMA.FTZ R116, R112, R134, -R113 ;  /* 0x0000008670747223 */ /* 0x000fc40000010871 */
[-C--:B------:R-:W-:Y:S02]  /*4c70*/  FFMA.FTZ R114, R143, R6.reuse, -R17 ;  /* 0x000000068f727223 */ /* 0x080fe40000010811 */
[----:B------:R-:W-:Y:S02]  /*4c80*/  FADD.FTZ R17, -R132, R115 ;  /* 0x0000007384117221 */ /* 0x000fe40000010100 */
[----:B------:R-:W-:Y:S02]  /*4c90*/  FADD.FTZ R131, R131, R116 ;  /* 0x0000007483837221 */ /* 0x000fe40000010000 */
[----:B------:R-:W-:Y:S02]  /*4ca0*/  FMUL.FTZ R112, R155, R6 ;  /* 0x000000069b707220 */ /* 0x000fe40000410000 */
[C---:B------:R-:W-:Y:S02]  /*4cb0*/  FMUL.FTZ R113, R111.reuse, -R17 ;  /* 0x800000116f717220 */ /* 0x040fe40000410000 */
[----:B------:R-:W-:Y:S01]  /*4cc0*/  FMUL.FTZ R115, R111, -R131 ;  /* 0x800000836f737220 */ /* 0x000fe20000410000 */
[----:B------:R-:W-:Y:S01]  /*4cd0*/  P2R R111, PR, RZ, 0x1 ;  /* 0x00000001ff6f7803 */ /* 0x000fe20000000000 */
[----:B------:R-:W-:-:S02]  /*4ce0*/  FFMA.FTZ R7, R143, R7, R112 ;  /* 0x000000078f077223 */ /* 0x000fc40000010070 */
[C---:B------:R-:W-:Y:S02]  /*4cf0*/  FMUL.FTZ R112, R155.reuse, R4 ;  /* 0x000000049b707220 */ /* 0x040fe40000410000 */
[C---:B------:R-:W-:Y:S02]  /*4d00*/  FFMA.FTZ R111, R110.reuse, R131, -R113 ;  /* 0x000000836e6f7223 */ /* 0x040fe40000010871 */
[----:B------:R-:W-:Y:S02]  /*4d10*/  FFMA.FTZ R110, R110, R17, R115 ;  /* 0x000000116e6e7223 */ /* 0x000fe40000010073 */
[-C--:B------:R-:W-:Y:S02]  /*4d20*/  FMUL.FTZ R6, R155, R5.reuse ;  /* 0x000000059b067220 */ /* 0x080fe40000410000 */
[----:B------:R-:W-:Y:S01]  /*4d30*/  FFMA.FTZ R5, R143, R5, R112 ;  /* 0x000000058f057223 */ /* 0x000fe20000010070 */
[----:B------:R-:W-:Y:S01]  /*4d40*/  SHF.L.U32 R112, R86, 0x4, RZ ;  /* 0x0000000456707819 */ /* 0x000fe200000006ff */
[----:B------:R-:W-:-:S02]  /*4d50*/  FADD.FTZ R129, -R129, R110 ;  /* 0x0000006e81817221 */ /* 0x000fc40000010100 */
[----:B------:R-:W-:Y:S01]  /*4d60*/  FADD.FTZ R111, R130, R111 ;  /* 0x0000006f826f7221 */ /* 0x000fe20000010000 */
[----:B------:R-:W-:Y:S01]  /*4d70*/  LEA.HI.SX32 R155, R112, R112, 0x1b ;  /* 0x00000070709b7211 */ /* 0x000fe200078fdaff */
        /* <DEDUP_REMOVED lines=10> */
[----:B------:R-:W-:-:S02]  /*4e20*/  FFMA.FTZ R117, R102, R113, -R104 ;  /* 0x0000007166757223 */ /* 0x000fc40000010868 */
[----:B------:R-:W-:Y:S02]  /*4e30*/  FADD.FTZ R6, R159, R114 ;  /* 0x000000729f067221 */ /* 0x000fe40000010000 */
[----:B------:R-:W-:Y:S02]  /*4e40*/  FADD.FTZ R7, R160, R7 ;  /* 0x00000007a0077221 */ /* 0x000fe40000010000 */
[----:B------:R-:W-:Y:S02]  /*4e50*/  FADD.FTZ R153, -R153, R106 ;  /* 0x0000006a99997221 */ /* 0x000fe40000010100 */
[----:B------:R-:W-:Y:S01]  /*4e60*/  FADD.FTZ R117, R124, R117 ;  /* 0x000000757c757221 */ /* 0x000fe20000010000 */
[----:B------:R0:W-:Y:S01]  /*4e70*/  @!P0 STS.128 [R20.X16+0x21b0], R4 ;  /* 0x0021b00414008388 */ /* 0x0001e2000000cc00 */
[C---:B------:R-:W-:Y:S01]  /*4e80*/  FFMA.FTZ R163, -R34.reuse, R97, R163 ;  /* 0x0000006122a37223 */ /* 0x040fe200000101a3 */
[----:B------:R-:W-:Y:S01]  /*4e90*/  LEA R124, R71, -R86, 0x1 ;  /* 0x80000056477c7211 */ /* 0x000fe200078e08ff */
[----:B------:R-:W-:Y:S01]  /*4ea0*/  FMUL.FTZ R102, R34, R153 ;  /* 0x0000009922667220 */ /* 0x000fe20000410000 */
[----:B------:R1:W-:Y:S01]  /*4eb0*/  STS [R155.X4+0x44c], R137 ;  /* 0x00044c899b007388 */ /* 0x0003e20000004800 */
[----:B------:R-:W-:Y:S01]  /*4ec0*/  FFMA.FTZ R157, -R36, R95, R157 ;  /* 0x0000005f249d7223 */ /* 0x000fe2000001019d */
[----:B------:R-:W-:Y:S01]  /*4ed0*/  ISETP.GE.AND P0, PT, R124, 0x1, PT ;  /* 0x000000017c00780c */ /* 0x000fe20003f06270 */
[C---:B------:R-:W-:Y:S01]  /*4ee0*/  FMUL.FTZ R104, R32.reuse, R115 ;  /* 0x0000007320687220 */ /* 0x040fe20000410000 */
[----:B------:R-:W-:Y:S01]  /*4ef0*/  STS [R155.X4+0x45c], R118 ;  /* 0x00045c769b007388 */ /* 0x000fe20000004800 */
[----:B------:R-:W-:Y:S01]  /*4f00*/  FFMA.FTZ R165, -R32, R99, R165 ;  /* 0x0000006320a57223 */ /* 0x000fe200000101a5 */
[----:B------:R-:W-:Y:S01]  /*4f10*/  ISETP.GE.AND P1, PT, R124, 0x21, PT ;  /* 0x000000217c00780c */ /* 0x000fe20003f26270 */
[----:B------:R-:W-:Y:S01]  /*4f20*/  FMUL.FTZ R106, R127, R104 ;  /* 0x000000687f6a7220 */ /* 0x000fe20000410000 */
[----:B------:R-:W-:Y:S01]  /*4f30*/  STS [R155.X4+0x42c], R161 ;  /* 0x00042ca19b007388 */ /* 0x000fe20000004800 */
[----:B------:R-:W-:-:S02]  /*4f40*/  FFMA.FTZ R173, -R123, R173, R180 ;  /* 0x000000ad7bad7223 */ /* 0x000fc400000101b4 */
[----:B------:R-:W-:Y:S01]  /*4f50*/  FFMA.FTZ R123, -R123, R178, -RZ ;  /* 0x000000b27b7b7223 */ /* 0x000fe200000109ff */
[----:B------:R-:W-:Y:S01]  /*4f60*/  STS [R155.X4+0x420], R162 ;  /* 0x000420a29b007388 */ /* 0x000fe20000004800 */
[C---:B0-----:R-:W-:Y:S02]  /*4f70*/  FMUL.FTZ R4, R98.reuse, -R153 ;  /* 0x8000009962047220 */ /* 0x041fe40000410000 */
        /* <DEDUP_REMOVED lines=8> */
[----:B------:R-:W-:Y:S02]  /*5000*/  FMUL.FTZ R100, R34, R117 ;  /* 0x0000007522647220 */ /* 0x000fe40000410000 */
[C---:B------:R-:W-:Y:S01]  /*5010*/  FMUL.FTZ R4, R36.reuse, R141 ;  /* 0x0000008d24047220 */ /* 0x040fe20000410000 */
[----:B------:R2:W-:Y:S01]  /*5020*/  STS [R155.X4+0x430], R152 ;  /* 0x000430989b007388 */ /* 0x0005e20000004800 */
[----:B------:R-:W-:Y:S02]  /*5030*/  FMUL.FTZ R98, R36, R142 ;  /* 0x0000008e24627220 */ /* 0x000fe40000410000 */
[----:B------:R-:W-:Y:S01]  /*5040*/  FMUL.FTZ R7, R125, R100 ;  /* 0x000000647d077220 */ /* 0x000fe20000410000 */
[----:B------:R2:W-:Y:S01]  /*5050*/  STS [R155.X4+0x434], R154 ;  /* 0x0004349a9b007388 */ /* 0x0005e20000004800 */
[----:B------:R-:W-:-:S02]  /*5060*/  FMUL.FTZ R5, R121, R4 ;  /* 0x0000000479057220 */ /* 0x000fc40000410000 */
[----:B------:R-:W-:Y:S01]  /*5070*/  FMUL.FTZ R6, R121, R98 ;  /* 0x0000006279067220 */ /* 0x000fe20000410000 */
[----:B------:R2:W-:Y:S01]  /*5080*/  STS [R155.X4+0x438], R166 ;  /* 0x000438a69b007388 */ /* 0x0005e20000004800 */
[-C--:B------:R-:W-:Y:S02]  /*5090*/  FFMA.FTZ R7, R163, R102.reuse, -R7 ;  /* 0x00000066a3077223 */ /* 0x080fe40000010807 */
[----:B------:R-:W-:Y:S01]  /*50a0*/  FMUL.FTZ R102, R125, R102 ;  /* 0x000000667d667220 */ /* 0x000fe20000410000 */
[----:B------:R2:W-:Y:S01]  /*50b0*/  STS [R155.X4+0x43c], R167 ;  /* 0x00043ca79b007388 */ /* 0x0005e20000004800 */
[C---:B------:R-:W-:Y:S02]  /*50c0*/  FFMA.FTZ R5, R157.reuse, R98, R5 ;  /* 0x000000629d057223 */ /* 0x040fe40000010005 */
[----:B------:R-:W-:Y:S01]  /*50d0*/  FFMA.FTZ R6, R157, R4, -R6 ;  /* 0x000000049d067223 */ /* 0x000fe20000010806 */
[----:B------:R2:W-:Y:S01]  /*50e0*/  STS [R155.X4+0x440], R146 ;  /* 0x000440929b007388 */ /* 0x0005e20000004800 */
[----:B------:R-:W-:-:S02]  /*50f0*/  FFMA.FTZ R4, R163, R100, R102 ;  /* 0x00000064a3047223 */ /* 0x000fc40000010066 */
[----:B------:R-:W-:Y:S01]  /*5100*/  FADD.FTZ R5, RZ, R5 ;  /* 0x00000005ff057221 */ /* 0x000fe20000010000 */
[----:B------:R2:W-:Y:S01]  /*5110*/  STS [R155.X4+0x444], R172 ;  /* 0x000444ac9b007388 */ /* 0x0005e20000004800 */
[----:B------:R-:W-:Y:S02]  /*5120*/  FMUL.FTZ R102, R32, R113 ;  /* 0x0000007120667220 */ /* 0x000fe40000410000 */
[----:B------:R-:W-:Y:S01]  /*5130*/  FADD.FTZ R4, R5, R4 ;  /* 0x0000000405047221 */ /* 0x000fe20000010000 */
[----:B------:R2:W-:Y:S01]  /*5140*/  STS [R155.X4+0x448], R136 ;  /* 0x000448889b007388 */ /* 0x0005e20000004800 */
[----:B------:R-:W-:Y:S02]  /*5150*/  FFMA.FTZ R5, R165, R102, R106 ;  /* 0x00000066a5057223 */ /* 0x000fe4000001006a */
[----:B------:R-:W-:Y:S01]  /*5160*/  FADD.FTZ R6, RZ, R6 ;  /* 0x00000006ff067221 */ /* 0x000fe20000010000 */
[----:B------:R2:W-:Y:S01]  /*5170*/  STS [R155.X4+0x450], R144 ;  /* 0x000450909b007388 */ /* 0x0005e20000004800 */
[----:B------:R-:W-:-:S02]  /*5180*/  FADD.FTZ R4, R4, R5 ;  /* 0x0000000504047221 */ /* 0x000fc40000010000 */
[C---:B------:R-:W-:Y:S01]  /*5190*/  FMUL.FTZ R5, R30.reuse, R129 ;  /* 0x000000811e057220 */ /* 0x040fe20000410000 */
[----:B------:R2:W-:Y:S01]  /*51a0*/  STS [R155.X4+0x458], R175 ;  /* 0x000458af9b007388 */ /* 0x0005e20000004800 */
[----:B------:R-:W-:Y:S02]  /*51b0*/  FMUL.FTZ R110, R127, R102 ;  /* 0x000000667f6e7220 */ /* 0x000fe40000410000 */
[----:B------:R-:W-:Y:S02]  /*51c0*/  FMUL.FTZ R119, R30, R111 ;  /* 0x0000006f1e777220 */ /* 0x000fe40000410000 */
[----:B------:R-:W-:Y:S02]  /*51d0*/  FADD.FTZ R6, R6, R7 ;  /* 0x0000000706067221 */ /* 0x000fe40000010000 */
[----:B------:R-:W-:Y:S02]  /*51e0*/  FFMA.FTZ R156, -R30, R101, R156 ;  /* 0x000000651e9c7223 */ /* 0x000fe4000001019c */
[----:B------:R-:W-:-:S02]  /*51f0*/  FMUL.FTZ R7, R122, R5 ;  /* 0x000000057a077220 */ /* 0x000fc40000410000 */
[----:B-1----:R-:W-:Y:S02]  /*5200*/  FFMA.FTZ R137, R165, R104, -R110 ;  /* 0x00000068a5897223 */ /* 0x002fe4000001086e */
[----:B0-----:R-:W-:Y:S02]  /*5210*/  FMUL.FTZ R123, R28, R131 ;  /* 0x000000831c7b7220 */ /* 0x001fe40000410000 */
[-C--:B------:R-:W-:Y:S02]  /*5220*/  FMUL.FTZ R106, R122, R119.reuse ;  /* 0x000000777a6a7220 */ /* 0x080fe40000410000 */
[----:B------:R-:W-:Y:S02]  /*5230*/  FFMA.FTZ R7, R156, R119, R7 ;  /* 0x000000779c077223 */ /* 0x000fe40000010007 */
[C---:B------:R-:W-:Y:S02]  /*5240*/  FFMA.FTZ R104, -R28.reuse, R103, R151 ;  /* 0x000000671c687223 */ /* 0x040fe40000010197 */
[----:B------:R-:W-:-:S02]  /*5250*/  FMUL.FTZ R143, R28, R17 ;  /* 0x000000111c8f7220 */ /* 0x000fc40000410000 */
[----:B------:R-:W-:Y:S02]  /*5260*/  FMUL.FTZ R110, R150, R123 ;  /* 0x0000007b966e7220 */ /* 0x000fe40000410000 */
[----:B------:R-:W-:Y:S02]  /*5270*/  FFMA.FTZ R5, R156, R5, -R106 ;  /* 0x000000059c057223 */ /* 0x000fe4000001086a */
[----:B------:R-:W-:Y:S02]  /*5280*/  FADD.FTZ R6, R6, R137 ;  /* 0x0000008906067221 */ /* 0x000fe40000010000 */
[----:B------:R-:W-:Y:S02]  /*5290*/  FADD.FTZ R4, R4, R7 ;  /* 0x0000000704047221 */ /* 0x000fe40000010000 */
[----:B------:R-:W-:Y:S02]  /*52a0*/  FFMA.FTZ R110, R104, R143, -R110 ;  /* 0x0000008f686e7223 */ /* 0x000fe4000001086e */
[----:B------:R-:W-:-:S02]  /*52b0*/  FMUL.FTZ R7, R26, R133 ;  /* 0x000000851a077220 */ /* 0x000fc40000410000 */
[----:B------:R-:W-:Y:S02]  /*52c0*/  FMUL.FTZ R106, R26, R134 ;  /* 0x000000861a6a7220 */ /* 0x000fe40000410000 */
[----:B------:R-:W-:Y:S02]  /*52d0*/  FADD.FTZ R5, R6, R5 ;  /* 0x0000000506057221 */ /* 0x000fe40000010000 */
[----:B------:R-:W-:Y:S02]  /*52e0*/  FFMA.FTZ R149, -R26, R105, R149 ;  /* 0x000000691a957223 */ /* 0x000fe40000010195 */
[C---:B------:R-:W-:Y:S02]  /*52f0*/  FMUL.FTZ R112, R148.reuse, R7 ;  /* 0x0000000794707220 */ /* 0x040fe40000410000 */
[----:B------:R-:W-:Y:S02]  /*5300*/  FMUL.FTZ R114, R148, R106 ;  /* 0x0000006a94727220 */ /* 0x000fe40000410000 */
[----:B------:R-:W-:-:S02]  /*5310*/  FADD.FTZ R5, R5, R110 ;  /* 0x0000006e05057221 */ /* 0x000fc40000010000 */
[----:B------:R-:W-:Y:S02]  /*5320*/  FMUL.FTZ R110, R24, R138 ;  /* 0x0000008a186e7220 */ /* 0x000fe40000410000 */
[----:B------:R-:W-:Y:S02]  /*5330*/  FMUL.FTZ R143, R150, R143 ;  /* 0x0000008f968f7220 */ /* 0x000fe40000410000 */
[C---:B------:R-:W-:Y:S02]  /*5340*/  FFMA.FTZ R137, R149.reuse, R106, R112 ;  /* 0x0000006a95897223 */ /* 0x040fe40000010070 */
[----:B------:R-:W-:Y:S02]  /*5350*/  FFMA.FTZ R114, R149, R7, -R114 ;  /* 0x0000000795727223 */ /* 0x000fe40000010872 */
[C---:B------:R-:W-:Y:S02]  /*5360*/  FFMA.FTZ R147, -R24.reuse, R107, R147 ;  /* 0x0000006b18937223 */ /* 0x040fe40000010193 */
[----:B------:R-:W-:-:S02]  /*5370*/  FMUL.FTZ R6, R24, R139 ;  /* 0x0000008b18067220 */ /* 0x000fc40000410000 */
[----:B------:R-:W-:Y:S02]  /*5380*/  FMUL.FTZ R7, R145, R110 ;  /* 0x0000006e91077220 */ /* 0x000fe40000410000 */
[----:B------:R-:W-:Y:S02]  /*5390*/  FMUL.FTZ R112, R22, R140 ;  /* 0x0000008c16707220 */ /* 0x000fe40000410000 */
[----:B------:R-:W-:Y:S02]  /*53a0*/  FFMA.FTZ R143, R104, R123, R143 ;  /* 0x0000007b688f7223 */ /* 0x000fe4000001008f */
[----:B------:R-:W-:Y:S02]  /*53b0*/  FADD.FTZ R5, R5, R114 ;  /* 0x0000007205057221 */ /* 0x000fe40000010000 */
[----:B------:R-:W-:Y:S02]  /*53c0*/  FMUL.FTZ R116, R22, R135 ;  /* 0x0000008716747220 */ /* 0x000fe40000410000 */
[----:B------:R-:W-:-:S02]  /*53d0*/  FFMA.FTZ R114, R147, R6, -R7 ;  /* 0x0000000693727223 */ /* 0x000fc40000010807 */
[----:B------:R-:W-:Y:S02]  /*53e0*/  FFMA.FTZ R19, -R22, R109, R19 ;  /* 0x0000006d16137223 */ /* 0x000fe40000010113 */
[----:B------:R-:W-:Y:S02]  /*53f0*/  FMUL.FTZ R118, R18, R112 ;  /* 0x0000007012767220 */ /* 0x000fe40000410000 */
[----:B------:R-:W-:Y:S02]  /*5400*/  FADD.FTZ R4, R4, R143 ;  /* 0x0000008f04047221 */ /* 0x000fe40000010000 */
[----:B------:R-:W-:Y:S02]  /*5410*/  FMUL.FTZ R6, R145, R6 ;  /* 0x0000000691067220 */ /* 0x000fe40000410000 */
[----:B------:R-:W-:Y:S02]  /*5420*/  FFMA.FTZ R161, R19, R116, -R118 ;  /* 0x0000007413a17223 */ /* 0x000fe40000010876 */
[----:B------:R-:W-:Y:S01]  /*5430*/  FADD.FTZ R4, R4, R137 ;  /* 0x0000008904047221 */ /* 0x000fe20000010000 */
[----:B------:R-:W-:Y:S01]  /*5440*/  IADD3 R137, R86, 0x20, RZ ;  /* 0x0000002056897810 */ /* 0x000fe20007ffe0ff */
[----:B------:R-:W-:-:S02]  /*5450*/  FFMA.FTZ R7, R147, R110, R6 ;  /* 0x0000006e93077223 */ /* 0x000fc40000010006 */
[----:B------:R-:W-:Y:S02]  /*5460*/  FMUL.FTZ R116, R18, R116 ;  /* 0x0000007412747220 */ /* 0x000fe40000410000 */
[----:B------:R-:W-:Y:S02]  /*5470*/  FADD.FTZ R108, R173, -R120 ;  /* 0x80000078ad6c7221 */ /* 0x000fe40000010000 */
[----:B------:R-:W-:Y:S02]  /*5480*/  FADD.FTZ R16, R185, R16 ;  /* 0x00000010b9107221 */ /* 0x000fe40000010000 */
[----:B------:R-:W-:Y:S02]  /*5490*/  FADD.FTZ R118, R4, R7 ;  /* 0x0000000704767221 */ /* 0x000fe40000010000 */
[----:B------:R-:W-:Y:S02]  /*54a0*/  FADD.FTZ R120, R5, R114 ;  /* 0x0000007205787221 */ /* 0x000fe40000010000 */
[----:B------:R-:W-:Y:S01]  /*54b0*/  FFMA.FTZ R159, R19, R112, R116 ;  /* 0x00000070139f7223 */ /* 0x000fe20000010074 */
[----:B------:R-:W-:Y:S06]  /*54c0*/  BAR.SYNC.DEFER_BLOCKING 0x0 ;  /* 0x0000000000007b1d */ /* 0x000fec0000010000 */
[----:B------:R-:W-:Y:S05]  /*54d0*/  @!P0 BRA `(.L_x_11242) ;  /* 0x0000019000008947 */ /* 0x000fea0003800000 */
[-C--:B--2---:R-:W-:Y:S01]  /*54e0*/  LEA.HI.SX32 R114, R86, R86.reuse, 0x1b ;  /* 0x0000005656727211 */ /* 0x084fe200078fdaff */
[----:B------:R-:W-:Y:S01]  /*54f0*/  IMAD R4, R171, c[0x0][0x2c0], RZ ;  /* 0x0000b000ab047a24 */ /* 0x000fe200078e02ff */
[----:B------:R-:W-:Y:S01]  /*5500*/  ULDC.64 UR4, c[0x0][0x2b8] ;  /* 0x0000ae0000047ab9 */ /* 0x000fe20000000a00 */
[C---:B------:R-:W-:Y:S01]  /*5510*/  IMAD.WIDE.U32 R6, R87.reuse, c[0x0][0x2c0], RZ ;  /* 0x0000b00057067a25 */ /* 0x040fe200078e00ff */
[----:B------:R-:W-:Y:S01]  /*5520*/  USHF.R.U32.HI UR8, URZ, 0x1, UR5 ;  /* 0x000000013f087899 */ /* 0x000fe20008011605 */
[----:B------:R-:W0:Y:S01]  /*5530*/  LDS R143, [R114.X4+0x420] ;  /* 0x00042000728f7984 */ /* 0x000e220000004800 */
[----:B------:R-:W-:Y:S01]  /*5540*/  LEA R5, R170, 0xfffffe00, 0x9 ;  /* 0xfffffe00aa057811 */ /* 0x000fe200078e48ff */
[----:B------:R-:W-:Y:S01]  /*5550*/  IMAD R151, R87, c[0x0][0x2c4], R4 ;  /* 0x0000b10057977a24 */ /* 0x000fe200078e0204 */
[----:B------:R-:W-:Y:S01]  /*5560*/  USHF.R.U64 UR4, UR4, 0x1, UR5 ;  /* 0x0000000104047899 */ /* 0x000fe20008001205 */
[----:B------:R-:W-:Y:S01]  /*5570*/  IMAD R155, R96, c[0x0][0x2d0], RZ ;  /* 0x0000b400609b7a24 */ /* 0x000fe200078e02ff */
[----:B------:R-:W-:Y:S01]  /*5580*/  IADD3 R4, P0, R5, R86, RZ ;  /* 0x0000005605047210 */ /* 0x000fe20007f1e0ff */
[----:B------:R-:W-:Y:S01]  /*5590*/  IMAD R116, R90, UR8, RZ ;  /* 0x000000085a747c24 */ /* 0x000fe2000f8e02ff */
[----:B------:R-:W-:Y:S01]  /*55a0*/  IADD3 R7, R7, R151, RZ ;  /* 0x0000009707077210 */ /* 0x000fe20007ffe0ff */
[----:B------:R-:W-:Y:S01]  /*55b0*/  IMAD R155, R20, c[0x0][0x2d4], R155 ;  /* 0x0000b500149b7a24 */ /* 0x000fe200078e029b */
[----:B------:R-:W-:Y:S01]  /*55c0*/  LEA.HI.X.SX32 R5, R5, RZ, 0x1, P0 ;  /* 0x000000ff05057211 */ /* 0x000fe200000f0eff */
[----:B------:R-:W-:-:S02]  /*55d0*/  IMAD R151, R89, UR4, R116 ;  /* 0x0000000459977c24 */ /* 0x000fc4000f8e0274 */
        /* <DEDUP_REMOVED lines=8> */
[----:B0-----:R0:W-:Y:S04]  /*5660*/  RED.E.ADD.F32.FTZ.RN.STRONG.GPU [R6.64], R143 ;  /* 0x0000008f0600798e */ /* 0x0011e8000c10e786 */
.L_x_11242:
[----:B--2---:R-:W-:Y:S05]  /*5670*/  BSYNC B0 ;  /* 0x0000000000007941 */ /* 0x004fea0003800000 */
.L_x_11241:
[----:B------:R-:W-:Y:S01]  /*5680*/  LEA.HI.SX32 R137, R137, R86, 0x1b ;  /* 0x0000005689897211 */ /* 0x000fe200078fdaff */
[----:B------:R-:W-:Y:S01]  /*5690*/  BSSY B0, `(.L_x_11243) ;  /* 0x0000008000007945 */ /* 0x000fe20003800000 */
[----:B------:R-:W-:Y:S01]  /*56a0*/  FADD.FTZ R96, R118, R159 ;  /* 0x0000009f76607221 */ /* 0x000fe20000010000 */
[----:B------:R-:W-:Y:S01]  /*56b0*/  IADD3 R5, R86, 0x40, RZ ;  /* 0x0000004056057810 */ /* 0x000fe20007ffe0ff */
[----:B------:R-:W-:Y:S01]  /*56c0*/  FADD.FTZ R114, R120, R161 ;  /* 0x000000a178727221 */ /* 0x000fe20000010000 */
[----:B0-----:R-:W-:Y:S01]  /*56d0*/  IADD3 R7, R86, 0x60, RZ ;  /* 0x0000006056077810 */ /* 0x001fe20007ffe0ff */
[----:B------:R-:W0:Y:S01]  /*56e0*/  LDS R137, [R137.X4+0x4a0] ;  /* 0x0004a00089897984 */ /* 0x000e220000004800 */
[----:B------:R-:W-:Y:S05]  /*56f0*/  @!P1 BRA `(.L_x_11244) ;  /* 0x0000001000009947 */ /* 0x000fea0003800000 */
[----:B0-----:R0:W-:Y:S02]  /*5700*/  RED.E.ADD.F32.FTZ.RN.STRONG.GPU [R14.64+-0x780], R137 ;  /* 0xfff880890e00798e */ /* 0x0011e4000c10e786 */
.L_x_11244:
[----:B------:R-:W-:Y:S05]  /*5710*/  BSYNC B0 ;  /* 0x0000000000007941 */ /* 0x000fea0003800000 */
.L_x_11243:
[----:B------:R-:W-:Y:S01]  /*5720*/  LEA.HI.SX32 R5, R5, R86, 0x1b ;  /* 0x0000005605057211 */ /* 0x000fe200078fdaff */
[----:B------:R-:W-:Y:S01]  /*5730*/  BSSY B0, `(.L_x_11245) ;  /* 0x000000d000007945 */ /* 0x000fe20003800000 */
[----:B------:R-:W-:Y:S02]  /*5740*/  ISETP.GE.AND P6, PT, R124, 0x41, PT ;  /* 0x000000417c00780c */ /* 0x000fe40003fc6270 */
[----:B0-----:R-:W-:-:S02]  /*5750*/  IADD3 R137, R86, 0x80, RZ ;  /* 0x0000008056897810 */ /* 0x001fc40007ffe0ff */
[----:B------:R-:W0:Y:S01]  /*5760*/  LDS R5, [R5.X4+0x520] ;  /* 0x0005200005057984 */ /* 0x000e220000004800 */
        /* <DEDUP_REMOVED lines=8> */
[----:B0-----:R0:W-:Y:S02]  /*57f0*/  RED.E.ADD.F32.FTZ.RN.STRONG.GPU [R14.64+-0x700], R5 ;  /* 0xfff900050e00798e */ /* 0x0011e4000c10e786 */
.L_x_11246:
[----:B------:R-:W-:Y:S05]  /*5800*/  BSYNC B0 ;  /* 0x0000000000007941 */ /* 0x000fea0003800000 */
.L_x_11245:
[----:B------:R-:W1:Y:S01]  /*5810*/  LDS R7, [R7.X4+0x5a0] ;  /* 0x0005a00007077984 */ /* 0x000e620000004800 */
[----:B------:R-:W-:Y:S01]  /*5820*/  BSSY B0, `(.L_x_11247) ;  /* 0x0000005000007945 */ /* 0x000fe20003800000 */
[----:B0-----:R-:W-:Y:S02]  /*5830*/  IADD3 R5, R86, 0xa0, RZ ;  /* 0x000000a056057810 */ /* 0x001fe40007ffe0ff */
[----:B------:R-:W-:Y:S01]  /*5840*/  LEA.HI.SX32 R137, R137, R86, 0x1b ;  /* 0x0000005689897211 */ /* 0x000fe200078fdaff */
[----:B------:R-:W-:Y:S05]  /*5850*/  @!P0 BRA `(.L_x_11248) ;  /* 0x0000001000008947 */ /* 0x000fea0003800000 */
[----:B-1----:R0:W-:Y:S02]  /*5860*/  RED.E.ADD.F32.FTZ.RN.STRONG.GPU [R14.64+-0x680], R7 ;  /* 0xfff980070e00798e */ /* 0x0021e4000c10e786 */
.L_x_11248:
[----:B------:R-:W-:Y:S05]  /*5870*/  BSYNC B0 ;  /* 0x0000000000007941 */ /* 0x000fea0003800000 */
.L_x_11247:
[----:B------:R-:W2:Y:S01]  /*5880*/  LDS R137, [R137.X4+0x620] ;  /* 0x0006200089897984 */ /* 0x000ea20000004800 */
[----:B------:R-:W-:Y:S01]  /*5890*/  BSSY B0, `(.L_x_11249) ;  /* 0x0000005000007945 */ /* 0x000fe20003800000 */
[----:B01----:R-:W-:Y:S02]  /*58a0*/  IADD3 R7, R86, 0xc0, RZ ;  /* 0x000000c056077810 */ /* 0x003fe40007ffe0ff */
[----:B------:R-:W-:Y:S01]  /*58b0*/  LEA.HI.SX32 R5, R5, R86, 0x1b ;  /* 0x0000005605057211 */ /* 0x000fe200078fdaff */
[----:B------:R-:W-:Y:S05]  /*58c0*/  @!P1 BRA `(.L_x_11250) ;  /* 0x0000001000009947 */ /* 0x000fea0003800000 */
[----:B--2---:R0:W-:Y:S02]  /*58d0*/  RED.E.ADD.F32.FTZ.RN.STRONG.GPU [R14.64+-0x600], R137 ;  /* 0xfffa00890e00798e */ /* 0x0041e4000c10e786 */
.L_x_11250:
[----:B------:R-:W-:Y:S05]  /*58e0*/  BSYNC B0 ;  /* 0x0000000000007941 */ /* 0x000fea0003800000 */
.L_x_11249:
[----:B------:R-:W1:Y:S01]  /*58f0*/  LDS R5, [R5.X4+0x6a0] ;  /* 0x0006a00005057984 */ /* 0x000e620000004800 */
[----:B------:R-:W-:Y:S01]  /*5900*/  BSSY B0, `(.L_x_11251) ;  /* 0x0000005000007945 */ /* 0x000fe20003800000 */
[----:B0-2---:R-:W-:-:S02]  /*5910*/  IADD3 R137, R86, 0xe0, RZ ;  /* 0x000000e056897810 */ /* 0x005fc40007ffe0ff */
[----:B------:R-:W-:Y:S01]  /*5920*/  LEA.HI.SX32 R7, R7, R86, 0x1b ;  /* 0x0000005607077211 */ /* 0x000fe200078fdaff */
[----:B------:R-:W-:Y:S05]  /*5930*/  @!P2 BRA `(.L_x_11252) ;  /* 0x000000100000a947 */ /* 0x000fea0003800000 */
[----:B-1----:R0:W-:Y:S02]  /*5940*/  RED.E.ADD.F32.FTZ.RN.STRONG.GPU [R14.64+-0x580], R5 ;  /* 0xfffa80050e00798e */ /* 0x0021e4000c10e786 */
.L_x_11252:
[----:B------:R-:W-:Y:S05]  /*5950*/  BSYNC B0 ;  /* 0x0000000000007941 */ /* 0x000fea0003800000 */
.L_x_11251:
[----:B------:R-:W2:Y:S01]  /*5960*/  LDS R7, [R7.X4+0x720] ;  /* 0x0007200007077984 */ /* 0x000ea20000004800 */
[----:B------:R-:W-:Y:S01]  /*5970*/  BSSY B0, `(.L_x_11253) ;  /* 0x0000005000007945 */ /* 0x000fe20003800000 */
[----:B01----:R-:W-:Y:S02]  /*5980*/  IADD3 R5, R86, 0x100, RZ ;  /* 0x0000010056057810 */ /* 0x003fe40007ffe0ff */
[----:B------:R-:W-:Y:S01]  /*5990*/  LEA.HI.SX32 R137, R137, R86, 0x1b ;  /* 0x0000005689897211 */ /* 0x000fe200078fdaff */
[----:B------:R-:W-:Y:S05]  /*59a0*/  @!P3 BRA `(.L_x_11254) ;  /* 0x000000100000b947 */ /* 0x000fea0003800000 */
[----:B--2---:R0:W-:Y:S02]  /*59b0*/  RED.E.ADD.F32.FTZ.RN.STRONG.GPU [R14.64+-0x500], R7 ;  /* 0xfffb00070e00798e */ /* 0x0041e4000c10e786 */
.L_x_11254:
[----:B------:R-:W-:Y:S05]  /*59c0*/  BSYNC B0 ;  /* 0x0000000000007941 */ /* 0x000fea0003800000 */
.L_x_11253:
[----:B------:R-:W1:Y:S01]  /*59d0*/  LDS R137, [R137.X4+0x7a0] ;  /* 0x0007a00089897984 */ /* 0x000e620000004800 */
[----:B------:R-:W-:Y:S01]  /*59e0*/  BSSY B0, `(.L_x_11255) ;  /* 0x0000004000007945 */ /* 0x000fe20003800000 */
[----:B------:R-:W-:Y:S01]  /*59f0*/  LEA.HI.SX32 R5, R5, R86, 0x1b ;  /* 0x0000005605057211 */ /* 0x000fe200078fdaff */
[----:B------:R-:W-:Y:S05]  /*5a00*/  @!P4 BRA `(.L_x_11256) ;  /* 0x000000100000c947 */ /* 0x000fea0003800000 */
[----:B-1----:R1:W-:Y:S02]  /*5a10*/  RED.E.ADD.F32.FTZ.RN.STRONG.GPU [R14.64+-0x480], R137 ;  /* 0xfffb80890e00798e */ /* 0x0023e4000c10e786 */
.L_x_11256:
[----:B------:R-:W-:Y:S05]  /*5a20*/  BSYNC B0 ;  /* 0x0000000000007941 */ /* 0x000fea0003800000 */
.L_x_11255:
[----:B------:R-:W3:Y:S01]  /*5a30*/  LDS R5, [R5.X4+0x820] ;  /* 0x0008200005057984 */ /* 0x000ee20000004800 */
[----:B------:R-:W-:Y:S01]  /*5a40*/  BSSY B0, `(.L_x_11257) ;  /* 0x0000005000007945 */ /* 0x000fe20003800000 */
[----:B0-2---:R-:W-:-:S02]  /*5a50*/  IADD3 R7, R86, 0x120, RZ ;  /* 0x0000012056077810 */ /* 0x005fc40007ffe0ff */
[----:B-1----:R-:W-:Y:S01]  /*5a60*/  IADD3 R137, R86, 0x140, RZ ;  /* 0x0000014056897810 */ /* 0x002fe20007ffe0ff */
[----:B------:R-:W-:Y:S05]  /*5a70*/  @!P5 BRA `(.L_x_11258) ;  /* 0x000000100000d947 */ /* 0x000fea0003800000 */
[----:B---3--:R0:W-:Y:S02]  /*5a80*/  RED.E.ADD.F32.FTZ.RN.STRONG.GPU [R14.64+-0x400], R5 ;  /* 0xfffc00050e00798e */ /* 0x0081e4000c10e786 */
.L_x_11258:
[----:B------:R-:W-:Y:S05]  /*5a90*/  BSYNC B0 ;  /* 0x0000000000007941 */ /* 0x000fea0003800000 */
.L_x_11257:
        /* <DEDUP_REMOVED lines=14> */
.L_x_11260:
[----:B------:R-:W-:Y:S05]  /*5b80*/  BSYNC B0 ;  /* 0x0000000000007941 */ /* 0x000fea0003800000 */
.L_x_11259:
[----:B------:R-:W1:Y:S01]  /*5b90*/  LDS R137, [R137.X4+0x920] ;  /* 0x0009200089897984 */ /* 0x000e620000004800 */
[----:B------:R-:W-:Y:S01]  /*5ba0*/  BSSY B0, `(.L_x_11261) ;  /* 0x0000005000007945 */ /* 0x000fe20003800000 */
[----:B0-----:R-:W-:-:S02]  /*5bb0*/  IADD3 R7, R86, 0x180, RZ ;  /* 0x0000018056077810 */ /* 0x001fc40007ffe0ff */
[----:B------:R-:W-:Y:S01]  /*5bc0*/  LEA.HI.SX32 R5, R5, R86, 0x1b ;  /* 0x0000005605057211 */ /* 0x000fe200078fdaff */
[----:B------:R-:W-:Y:S05]  /*5bd0*/  @!P0 BRA `(.L_x_11262) ;  /* 0x0000001000008947 */ /* 0x000fea0003800000 */
[----:B-1----:R0:W-:Y:S02]  /*5be0*/  RED.E.ADD.F32.FTZ.RN.STRONG.GPU [R14.64+-0x300], R137 ;  /* 0xfffd00890e00798e */ /* 0x0021e4000c10e786 */
.L_x_11262:
[----:B------:R-:W-:Y:S05]  /*5bf0*/  BSYNC B0 ;  /* 0x0000000000007941 */ /* 0x000fea0003800000 */
.L_x_11261:
[----:B------:R-:W2:Y:S01]  /*5c00*/  LDS R5, [R5.X4+0x9a0] ;  /* 0x0009a00005057984 */ /* 0x000ea20000004800 */
[----:B------:R-:W-:Y:S01]  /*5c10*/  BSSY B0, `(.L_x_11263) ;  /* 0x0000005000007945 */ /* 0x000fe20003800000 */
[----:B01----:R-:W-:Y:S02]  /*5c20*/  IADD3 R137, R86, 0x1a0, RZ ;  /* 0x000001a056897810 */ /* 0x003fe40007ffe0ff */
[----:B------:R-:W-:Y:S01]  /*5c30*/  LEA.HI.SX32 R7, R7, R86, 0x1b ;  /* 0x0000005607077211 */ /* 0x000fe200078fdaff */
[----:B------:R-:W-:Y:S05]  /*5c40*/  @!P1 BRA `(.L_x_11264) ;  /* 0x0000001000009947 */ /* 0x000fea0003800000 */
[----:B--2---:R0:W-:Y:S02]  /*5c50*/  RED.E.ADD.F32.FTZ.RN.STRONG.GPU [R14.64+-0x280], R5 ;  /* 0xfffd80050e00798e */ /* 0x0041e4000c10e786 */
.L_x_11264:
[----:B------:R-:W-:Y:S05]  /*5c60*/  BSYNC B0 ;  /* 0x0000000000007941 */ /* 0x000fea0003800000 */
.L_x_11263:
[----:B------:R-:W1:Y:S01]  /*5c70*/  LDS R7, [R7.X4+0xa20] ;  /* 0x000a200007077984 */ /* 0x000e620000004800 */
[----:B------:R-:W-:Y:S01]  /*5c80*/  BSSY B0, `(.L_x_11265) ;  /* 0x0000005000007945 */ /* 0x000fe20003800000 */
[----:B0-2---:R-:W-:Y:S02]  /*5c90*/  IADD3 R5, R86, 0x1c0, RZ ;  /* 0x000001c056057810 */ /* 0x005fe40007ffe0ff */
[----:B------:R-:W-:Y:S01]  /*5ca0*/  LEA.HI.SX32 R137, R137, R86, 0x1b ;  /* 0x0000005689897211 */ /* 0x000fe200078fdaff */
[----:B------:R-:W-:Y:S05]  /*5cb0*/  @!P2 BRA `(.L_x_11266) ;  /* 0x000000100000a947 */ /* 0x000fea0003800000 */
[----:B-1----:R0:W-:Y:S02]  /*5cc0*/  RED.E.ADD.F32.FTZ.RN.STRONG.GPU [R14.64+-0x200], R7 ;  /* 0xfffe00070e00798e */ /* 0x0021e4000c10e786 */
.L_x_11266:
[----:B------:R-:W-:Y:S05]  /*5cd0*/  BSYNC B0 ;  /* 0x0000000000007941 */ /* 0x000fea0003800000 */
.L_x_11265:
[----:B------:R-:W2:Y:S01]  /*5ce0*/  LDS R137, [R137.X4+0xaa0] ;  /* 0x000aa00089897984 */ /* 0x000ea20000004800 */
[----:B------:R-:W-:Y:S01]  /*5cf0*/  BSSY B0, `(.L_x_11267) ;  /* 0x0000005000007945 */ /* 0x000fe20003800000 */
[----:B01----:R-:W-:-:S02]  /*5d00*/  IADD3 R7, R86, 0x1e0, RZ ;  /* 0x000001e056077810 */ /* 0x003fc40007ffe0ff */
[----:B------:R-:W-:Y:S01]  /*5d10*/  LEA.HI.SX32 R5, R5, R86, 0x1b ;  /* 0x0000005605057211 */ /* 0x000fe200078fdaff */
[----:B------:R-:W-:Y:S05]  /*5d20*/  @!P3 BRA `(.L_x_11268) ;  /* 0x000000100000b947 */ /* 0x000fea0003800000 */
[----:B--2---:R0:W-:Y:S02]  /*5d30*/  RED.E.ADD.F32.FTZ.RN.STRONG.GPU [R14.64+-0x180], R137 ;  /* 0xfffe80890e00798e */ /* 0x0041e4000c10e786 */
.L_x_11268:
[----:B------:R-:W-:Y:S05]  /*5d40*/  BSYNC B0 ;  /* 0x0000000000007941 */ /* 0x000fea0003800000 */
.L_x_11267:
[----:B------:R-:W1:Y:S01]  /*5d50*/  LDS R5, [R5.X4+0xb20] ;  /* 0x000b200005057984 */ /* 0x000e620000004800 */
[----:B------:R-:W-:Y:S01]  /*5d60*/  BSSY B0, `(.L_x_11269) ;  /* 0x0000004000007945 */ /* 0x000fe20003800000 */
[----:B------:R-:W-:Y:S01]  /*5d70*/  LEA.HI.SX32 R7, R7, R86, 0x1b ;  /* 0x0000005607077211 */ /* 0x000fe200078fdaff */
[----:B------:R-:W-:Y:S05]  /*5d80*/  @!P4 BRA `(.L_x_11270) ;  /* 0x000000100000c947 */ /* 0x000fea0003800000 */
[----:B-1----:R1:W-:Y:S02]  /*5d90*/  RED.E.ADD.F32.FTZ.RN.STRONG.GPU [R14.64+-0x100], R5 ;  /* 0xffff00050e00798e */ /* 0x0023e4000c10e786 */
.L_x_11270:
[----:B------:R-:W-:Y:S05]  /*5da0*/  BSYNC B0 ;  /* 0x0000000000007941 */ /* 0x000fea0003800000 */
.L_x_11269:
[----:B------:R-:W3:Y:S01]  /*5db0*/  LDS R7, [R7.X4+0xba0] ;  /* 0x000ba00007077984 */ /* 0x000ee20000004800 */
[----:B------:R-:W-:Y:S01]  /*5dc0*/  BSSY B0, `(.L_x_11271) ;  /* 0x0000003000007945 */ /* 0x000fe20003800000 */
[----:B------:R-:W-:Y:S05]  /*5dd0*/  @!P5 BRA `(.L_x_11272) ;  /* 0x000000100000d947 */ /* 0x000fea0003800000 */
[----:B---3--:R3:W-:Y:S02]  /*5de0*/  RED.E.ADD.F32.FTZ.RN.STRONG.GPU [R14.64+-0x80], R7 ;  /* 0xffff80070e00798e */ /* 0x0087e4000c10e786 */
.L_x_11272:
[----:B------:R-:W-:Y:S05]  /*5df0*/  BSYNC B0 ;  /* 0x0000000000007941 */ /* 0x000fea0003800000 */
.L_x_11271:
[----:B01-3--:R-:W0:Y:S01]  /*5e00*/  SHFL.DOWN PT, R14, R114, 0x1, 0x1f ;  /* 0x08201f00720e7f89 */ /* 0x00be2200000e0000 */
[----:B------:R-:W-:Y:S01]  /*5e10*/  ISETP.GT.AND P0, PT, R84, 0x1e, PT ;  /* 0x0000001e5400780c */ /* 0x000fe20003f04270 */
[----:B------:R-:W-:Y:S01]  /*5e20*/  BSSY B0, `(.L_x_11273) ;  /* 0x0000087000007945 */ /* 0x000fe20003800000 */
[----:B------:R-:W-:Y:S01]  /*5e30*/  MOV R5, R114 ;  /* 0x0000007200057202 */ /* 0x000fe20000000f00 */
[----:B--2---:R-:W1:Y:S01]  /*5e40*/  SHFL.DOWN PT, R137, R16, 0x1, 0x1f ;  /* 0x08201f0010897f89 */ /* 0x004e6200000e0000 */
[----:B------:R-:W-:Y:S01]  /*5e50*/  MOV R6, R16 ;  /* 0x0000001000067202 */ /* 0x000fe20000000f00 */
[----:B------:R-:W-:Y:S01]  /*5e60*/  FADD.FTZ R25, R112, R25 ;  /* 0x0000001970197221 */ /* 0x000fe20000010000 */
[----:B------:R-:W-:Y:S01]  /*5e70*/  MOV R7, R108 ;  /* 0x0000006c00077202 */ /* 0x000fe20000000f00 */
[----:B------:R-:W2:Y:S01]  /*5e80*/  SHFL.DOWN PT, R116, R108, 0x1, 0x1f ;  /* 0x08201f006c747f89 */ /* 0x000ea200000e0000 */
[----:B------:R-:W-:Y:S01]  /*5e90*/  MOV R4, R96 ;  /* 0x0000006000047202 */ /* 0x000fe20000000f00 */
[----:B------:R-:W-:Y:S01]  /*5ea0*/  FADD.FTZ R38, R110, R38 ;  /* 0x000000266e267221 */ /* 0x000fe20000010000 */
[----:B------:R-:W-:Y:S01]  /*5eb0*/  ISETP.NE.AND P1, PT, R84, RZ, PT ;  /* 0x000000ff5400720c */ /* 0x000fe20003f25270 */
[----:B------:R-:W3:Y:S01]  /*5ec0*/  SHFL.DOWN PT, R15, R96, 0x1, 0x1f ;  /* 0x08201f00600f7f89 */ /* 0x000ee200000e0000 */
[----:B------:R-:W-:Y:S01]  /*5ed0*/  ISETP.NE.AND P2, PT, R86, RZ, PT ;  /* 0x000000ff5600720c */ /* 0x000fe20003f45270 */
[----:B------:R-:W-:-:S02]  /*5ee0*/  FADD.FTZ R27, R106, R27 ;  /* 0x0000001b6a1b7221 */ /* 0x000fc40000010000 */
[----:B------:R-:W-:Y:S02]  /*5ef0*/  FADD.FTZ R40, R123, R40 ;  /* 0x000000287b287221 */ /* 0x000fe40000010000 */
[----:B------:R-:W-:Y:S02]  /*5f00*/  FADD.FTZ R29, R119, R29 ;  /* 0x0000001d771d7221 */ /* 0x000fe40000010000 */
[----:B------:R-:W-:Y:S02]  /*5f10*/  FADD.FTZ R42, R102, R42 ;  /* 0x0000002a662a7221 */ /* 0x000fe40000010000 */
[----:B------:R-:W-:Y:S02]  /*5f20*/  FADD.FTZ R31, R100, R31 ;  /* 0x0000001f641f7221 */ /* 0x000fe40000010000 */
[----:B0-----:R-:W-:Y:S02]  /*5f30*/  @!P0 FADD.FTZ R5, R5, R14 ;  /* 0x0000000e05058221 */ /* 0x001fe40000010000 */
[----:B------:R-:W-:-:S02]  /*5f40*/  FADD.FTZ R44, R98, R44 ;  /* 0x0000002c622c7221 */ /* 0x000fc40000010000 */
[----:B-1----:R-:W-:Y:S01]  /*5f50*/  @!P0 FADD.FTZ R6, R6, R137 ;  /* 0x0000008906068221 */ /* 0x002fe20000010000 */
[----:B------:R-:W0:Y:S01]  /*5f60*/  SHFL.DOWN PT, R14, R5, 0x2, 0x1f ;  /* 0x08401f00050e7f89 */ /* 0x000e2200000e0000 */
[----:B--2---:R-:W-:-:S03]  /*5f70*/  @!P0 FADD.FTZ R7, R7, R116 ;  /* 0x0000007407078221 */ /* 0x004fc60000010000 */
[----:B------:R-:W1:Y:S01]  /*5f80*/  SHFL.DOWN PT, R137, R6, 0x2, 0x1f ;  /* 0x08401f0006897f89 */ /* 0x000e6200000e0000 */
[----:B---3--:R-:W-:-:S03]  /*5f90*/  @!P0 FADD.FTZ R4, R4, R15 ;  /* 0x0000000f04048221 */ /* 0x008fc60000010000 */
[----:B------:R-:W2:Y:S01]  /*5fa0*/  SHFL.DOWN PT, R16, R7, 0x2, 0x1f ;  /* 0x08401f0007107f89 */ /* 0x000ea200000e0000 */
[----:B------:R-:W-:-:S03]  /*5fb0*/  ISETP.GT.AND P0, PT, R84, 0x1d, PT ;  /* 0x0000001d5400780c */ /* 0x000fc60003f04270 */
[----:B------:R-:W3:Y:S10]  /*5fc0*/  SHFL.DOWN PT, R15, R4, 0x2, 0x1f ;  /* 0x08401f00040f7f89 */ /* 0x000ef400000e0000 */
[----:B0-----:R-:W-:-:S02]  /*5fd0*/  @!P0 FADD.FTZ R5, R5, R14 ;  /* 0x0000000e05058221 */ /* 0x001fc40000010000 */
[----:B------:R-:W-:Y:S02]  /*5fe0*/  FMUL.FTZ R14, R3, R140 ;  /* 0x0000008c030e7220 */ /* 0x000fe40000410000 */
[----:B-1----:R-:W-:Y:S01]  /*5ff0*/  @!P0 FADD.FTZ R6, R6, R137 ;  /* 0x0000008906068221 */ /* 0x002fe20000010000 */
[----:B------:R-:W0:Y:S01]  /*6000*/  SHFL.DOWN PT, R96, R5, 0x4, 0x1f ;  /* 0x08801f0005607f89 */ /* 0x000e2200000e0000 */
[----:B--2---:R-:W-:-:S03]  /*6010*/  @!P0 FADD.FTZ R7, R7, R16 ;  /* 0x0000001007078221 */ /* 0x004fc60000010000 */
[----:B------:R-:W1:Y:S01]  /*6020*/  SHFL.DOWN PT, R143, R6, 0x4, 0x1f ;  /* 0x08801f00068f7f89 */ /* 0x000e6200000e0000 */
[----:B---3--:R-:W-:-:S03]  /*6030*/  @!P0 FADD.FTZ R4, R4, R15 ;  /* 0x0000000f04048221 */ /* 0x008fc60000010000 */
[----:B------:R-:W2:Y:S01]  /*6040*/  SHFL.DOWN PT, R108, R7, 0x4, 0x1f ;  /* 0x08801f00076c7f89 */ /* 0x000ea200000e0000 */
[----:B------:R-:W-:Y:S01]  /*6050*/  ISETP.GT.AND P0, PT, R84, 0x1b, PT ;  /* 0x0000001b5400780c */ /* 0x000fe20003f04270 */
[-C--:B------:R-:W-:Y:S02]  /*6060*/  FFMA.FTZ R15, R2, R135.reuse, -R14 ;  /* 0x00000087020f7223 */ /* 0x080fe4000001080e */
[----:B------:R-:W3:Y:S01]  /*6070*/  SHFL.DOWN PT, R137, R4, 0x4, 0x1f ;  /* 0x08801f0004897f89 */ /* 0x000ee200000e0000 */
[C---:B------:R-:W-:Y:S02]  /*6080*/  FMUL.FTZ R135, R3.reuse, R135 ;  /* 0x0000008703877220 */ /* 0x040fe40000410000 */
[----:B------:R-:W-:Y:S02]  /*6090*/  FMUL.FTZ R15, R18, R15 ;  /* 0x0000000f120f7220 */ /* 0x000fe40000410000 */
[----:B------:R-:W-:Y:S02]  /*60a0*/  FFMA.FTZ R16, R2, R140, R135 ;  /* 0x0000008c02107223 */ /* 0x000fe40000010087 */
[----:B------:R-:W-:-:S02]  /*60b0*/  FMUL.FTZ R14, R3, R138 ;  /* 0x0000008a030e7220 */ /* 0x000fc40000410000 */
[----:B------:R-:W-:Y:S02]  /*60c0*/  FFMA.FTZ R15, R19, R16, R15 ;  /* 0x00000010130f7223 */ /* 0x000fe4000001000f */
[----:B------:R-:W-:Y:S02]  /*60d0*/  FFMA.FTZ R14, R2, R139, -R14 ;  /* 0x0000008b020e7223 */ /* 0x000fe4000001080e */
[----:B0-----:R-:W-:Y:S02]  /*60e0*/  @!P0 FADD.FTZ R5, R5, R96 ;  /* 0x0000006005058221 */ /* 0x001fe40000010000 */
        /* <DEDUP_REMOVED lines=10> */
[----:B------:R-:W-:Y:S02]  /*6190*/  FADD.FTZ R52, R15, R52 ;  /* 0x000000340f347221 */ /* 0x000fe40000010000 */
[----:B------:R-:W3:Y:S01]  /*61a0*/  SHFL.DOWN PT, R19, R4, 0x8, 0x1f ;  /* 0x09001f0004137f89 */ /* 0x000ee200000e0000 */
[----:B------:R-:W-:-:S02]  /*61b0*/  FFMA.FTZ R15, R2, R133, -R14 ;  /* 0x00000085020f7223 */ /* 0x000fc4000001080e */
[C---:B------:R-:W-:Y:S02]  /*61c0*/  FMUL.FTZ R14, R3.reuse, R131 ;  /* 0x00000083030e7220 */ /* 0x040fe40000410000 */
[----:B------:R-:W-:Y:S02]  /*61d0*/  FMUL.FTZ R148, R148, R15 ;  /* 0x0000000f94947220 */ /* 0x000fe40000410000 */
[-C--:B------:R-:W-:Y:S02]  /*61e0*/  FFMA.FTZ R15, R2, R17.reuse, -R14 ;  /* 0x00000011020f7223 */ /* 0x080fe4000001080e */
[----:B------:R-:W-:Y:S02]  /*61f0*/  FMUL.FTZ R17, R3, R17 ;  /* 0x0000001103117220 */ /* 0x000fe40000410000 */
[----:B------:R-:W-:Y:S02]  /*6200*/  FMUL.FTZ R15, R150, R15 ;  /* 0x0000000f960f7220 */ /* 0x000fe40000410000 */
[----:B0-----:R-:W-:-:S02]  /*6210*/  @!P0 FADD.FTZ R5, R5, R18 ;  /* 0x0000001205058221 */ /* 0x001fc40000010000 */
[----:B------:R-:W-:Y:S02]  /*6220*/  FFMA.FTZ R17, R2, R131, R17 ;  /* 0x0000008302117223 */ /* 0x000fe40000010011 */
[----:B-1----:R-:W-:Y:S01]  /*6230*/  @!P0 FADD.FTZ R6, R6, R109 ;  /* 0x0000006d06068221 */ /* 0x002fe20000010000 */
[----:B------:R-:W0:Y:S01]  /*6240*/  SHFL.DOWN PT, R18, R5, 0x10, 0x1f ;  /* 0x0a001f0005127f89 */ /* 0x000e2200000e0000 */
[----:B------:R-:W-:Y:S02]  /*6250*/  FMUL.FTZ R139, R3, R139 ;  /* 0x0000008b038b7220 */ /* 0x000fe40000410000 */
[----:B--2---:R-:W-:Y:S02]  /*6260*/  @!P0 FADD.FTZ R7, R7, R96 ;  /* 0x0000006007078221 */ /* 0x004fe40000010000 */
[----:B------:R-:W-:Y:S02]  /*6270*/  FFMA.FTZ R104, R104, R17, R15 ;  /* 0x0000001168687223 */ /* 0x000fe4000001000f */
[----:B---3--:R-:W-:Y:S01]  /*6280*/  @!P0 FADD.FTZ R4, R4, R19 ;  /* 0x0000001304048221 */ /* 0x008fe20000010000 */
[----:B------:R-:W-:Y:S01]  /*6290*/  SHFL.DOWN PT, R96, R7, 0x10, 0x1f ;  /* 0x0a001f0007607f89 */ /* 0x000fe200000e0000 */
[C---:B------:R-:W-:Y:S01]  /*62a0*/  FMUL.FTZ R14, R3.reuse, R111 ;  /* 0x0000006f030e7220 */ /* 0x040fe20000410000 */
[----:B------:R-:W-:Y:S01]  /*62b0*/  ISETP.GT.AND P0, PT, R84, 0xf, PT ;  /* 0x0000000f5400780c */ /* 0x000fe20003f04270 */
[----:B------:R-:W-:Y:S01]  /*62c0*/  FFMA.FTZ R16, R2, R138, R139 ;  /* 0x0000008a02107223 */ /* 0x000fe2000001008b */
[----:B------:R-:W1:Y:S01]  /*62d0*/  SHFL.DOWN PT, R19, R6, 0x10, 0x1f ;  /* 0x0a001f0006137f89 */ /* 0x000e6200000e0000 */
[----:B------:R-:W-:-:S02]  /*62e0*/  FMUL.FTZ R133, R3, R133 ;  /* 0x0000008503857220 */ /* 0x000fc40000410000 */
[C---:B------:R-:W-:Y:S01]  /*62f0*/  FFMA.FTZ R15, R2.reuse, R129, -R14 ;  /* 0x00000081020f7223 */ /* 0x040fe2000001080e */
[----:B------:R-:W2:Y:S01]  /*6300*/  SHFL.DOWN PT, R17, R4, 0x10, 0x1f ;  /* 0x0a001f0004117f89 */ /* 0x000ea200000e0000 */
[----:B------:R-:W-:Y:S02]  /*6310*/  FMUL.FTZ R14, R3, R117 ;  /* 0x00000075030e7220 */ /* 0x000fe40000410000 */
[----:B------:R-:W-:Y:S02]  /*6320*/  FFMA.FTZ R145, R147, R16, R145 ;  /* 0x0000001093917223 */ /* 0x000fe40000010091 */
[C---:B------:R-:W-:Y:S02]  /*6330*/  FFMA.FTZ R16, R2.reuse, R134, R133 ;  /* 0x0000008602107223 */ /* 0x040fe40000010085 */
[----:B------:R-:W-:Y:S02]  /*6340*/  FFMA.FTZ R14, R2, R153, -R14 ;  /* 0x00000099020e7223 */ /* 0x000fe4000001080e */
[----:B------:R-:W-:-:S02]  /*6350*/  FFMA.FTZ R16, R149, R16, R148 ;  /* 0x0000001095107223 */ /* 0x000fc40000010094 */
[----:B------:R-:W-:Y:S02]  /*6360*/  FMUL.FTZ R122, R122, R15 ;  /* 0x0000000f7a7a7220 */ /* 0x000fe40000410000 */
[----:B------:R-:W-:Y:S02]  /*6370*/  FMUL.FTZ R15, R3, R113 ;  /* 0x00000071030f7220 */ /* 0x000fe40000410000 */
[----:B------:R-:W-:Y:S02]  /*6380*/  FMUL.FTZ R125, R125, R14 ;  /* 0x0000000e7d7d7220 */ /* 0x000fe40000410000 */
[----:B------:R-:W-:Y:S02]  /*6390*/  FMUL.FTZ R14, R3, R142 ;  /* 0x0000008e030e7220 */ /* 0x000fe40000410000 */
[----:B------:R-:W-:Y:S02]  /*63a0*/  FFMA.FTZ R105, R105, R134, R16 ;  /* 0x0000008669697223 */ /* 0x000fe40000010010 */
[----:B------:R-:W-:-:S02]  /*63b0*/  FFMA.FTZ R16, R2, R115, -R15 ;  /* 0x0000007302107223 */ /* 0x000fc4000001080f */
[C---:B------:R-:W-:Y:S02]  /*63c0*/  FMUL.FTZ R129, R3.reuse, R129 ;  /* 0x0000008103817220 */ /* 0x040fe40000410000 */
[C---:B------:R-:W-:Y:S02]  /*63d0*/  FMUL.FTZ R115, R3.reuse, R115 ;  /* 0x0000007303737220 */ /* 0x040fe40000410000 */
[C---:B------:R-:W-:Y:S02]  /*63e0*/  FMUL.FTZ R153, R3.reuse, R153 ;  /* 0x0000009903997220 */ /* 0x040fe40000410000 */
[-C--:B------:R-:W-:Y:S02]  /*63f0*/  FMUL.FTZ R3, R3, R141.reuse ;  /* 0x0000008d03037220 */ /* 0x080fe40000410000 */
[----:B------:R-:W-:Y:S02]  /*6400*/  FFMA.FTZ R14, R2, R141, -R14 ;  /* 0x0000008d020e7223 */ /* 0x000fe4000001080e */
[----:B------:R-:W-:-:S02]  /*6410*/  FMUL.FTZ R127, R127, R16 ;  /* 0x000000107f7f7220 */ /* 0x000fc40000410000 */
[----:B0-----:R-:W-:Y:S02]  /*6420*/  @!P0 FADD.FTZ R5, R5, R18 ;  /* 0x0000001205058221 */ /* 0x001fe40000010000 */
[C---:B------:R-:W-:Y:S02]  /*6430*/  FFMA.FTZ R129, R2.reuse, R111, R129 ;  /* 0x0000006f02817223 */ /* 0x040fe40000010081 */
[C---:B------:R-:W-:Y:S02]  /*6440*/  FFMA.FTZ R18, R2.reuse, R113, R115 ;  /* 0x0000007102127223 */ /* 0x040fe40000010073 */
[C---:B------:R-:W-:Y:S02]  /*6450*/  FFMA.FTZ R16, R2.reuse, R117, R153 ;  /* 0x0000007502107223 */ /* 0x040fe40000010099 */
[----:B------:R-:W-:Y:S02]  /*6460*/  FFMA.FTZ R2, R2, R142, R3 ;  /* 0x0000008e02027223 */ /* 0x000fe40000010003 */
[----:B------:R-:W-:-:S02]  /*6470*/  FMUL.FTZ R14, R121, R14 ;  /* 0x0000000e790e7220 */ /* 0x000fc40000410000 */
[----:B-1----:R-:W-:Y:S02]  /*6480*/  @!P0 FADD.FTZ R6, R6, R19 ;  /* 0x0000001306068221 */ /* 0x002fe40000010000 */
[----:B------:R-:W-:Y:S02]  /*6490*/  @!P0 FADD.FTZ R7, R7, R96 ;  /* 0x0000006007078221 */ /* 0x000fe40000010000 */
        /* <DEDUP_REMOVED lines=21> */
[----:B0-----:R-:W-:Y:S02]  /*65f0*/  ISETP.NE.AND P0, PT, R170, c[0x0][0x174], PT ;  /* 0x00005d00aa007a0c */ /* 0x001fe40003f05270 */
[----:B------:R-:W-:-:S11]  /*6600*/  SHF.L.U32 R16, R20, 0x3, RZ ;  /* 0x0000000314107819 */ /* 0x000fd600000006ff */
        /* <DEDUP_REMOVED lines=8> */
.L_x_11274:
[----:B0-----:R-:W-:Y:S05]  /*6690*/  BSYNC B0 ;  /* 0x0000000000007941 */ /* 0x001fea0003800000 */
.L_x_11273:
[----:B------:R-:W-:Y:S02]  /*66a0*/  IADD3 R20, R20, 0x1, RZ ;  /* 0x0000000114147810 */ /* 0x000fe40007ffe0ff */
[----:B------:R-:W-:-:S02]  /*66b0*/  IADD3 R21, P1, R21, 0x1, RZ ;  /* 0x0000000115157810 */ /* 0x000fc40007f3e0ff */
[----:B------:R-:W-:Y:S02]  /*66c0*/  ISETP.GE.AND P0, PT, R20, c[0x0][0x16c], PT ;  /* 0x00005b0014007a0c */ /* 0x000fe40003f06270 */
[----:B------:R-:W-:-:S11]  /*66d0*/  IADD3.X R0, RZ, R0, RZ, P1, !PT ;  /* 0x00000000ff007210 */ /* 0x000fd60000ffe4ff */
[----:B------:R-:W-:Y:S01]  /*66e0*/  @P0 CALL.REL.NOINC `(.L_x_11228) ;  /* 0x0000001000000944 */ /* 0x000fe20003c00000 */
[----:B------:R-:W-:Y:S05]  /*66f0*/  BRA `(.L_x_11275) ;  /* 0xffffaf2000007947 */ /* 0x000fea000383ffff */
.L_x_11228:
[----:B------:R-:W-:Y:S01]  /*6700*/  BAR.SYNC.DEFER_BLOCKING 0x0 ;  /* 0x0000000000007b1d */ /* 0x000fe20000010000 */
[----:B------:R-:W-:Y:S02]  /*6710*/  ISETP.NE.AND P0, PT, R86, RZ, PT ;  /* 0x000000ff5600720c */ /* 0x000fe40003f05270 */
[----:B------:R-:W-:Y:S02]  /*6720*/  F2FP.BF16.PACK_AB R31, R31, R44 ;  /* 0x0000002c1f1f723e */ /* 0x000fe400000010ff */
[----:B------:R-:W-:Y:S01]  /*6730*/  F2FP.BF16.PACK_AB R29, R29, R42 ;  /* 0x0000002a1d1d723e */ /* 0x000fe200000010ff */
[----:B------:R-:W-:Y:S01]  /*6740*/  BSSY B0, `(.L_x_11276) ;  /* 0x000003b000007945 */ /* 0x000fe20003800000 */
[----:B------:R-:W-:Y:S02]  /*6750*/  F2FP.BF16.PACK_AB R27, R27, R40 ;  /* 0x000000281b1b723e */ /* 0x000fe400000010ff */
[----:B------:R-:W-:Y:S02]  /*6760*/  F2FP.BF16.PACK_AB R25, R25, R38 ;  /* 0x000000261919723e */ /* 0x000fe400000010ff */
[----:B------:R-:W-:-:S02]  /*6770*/  PRMT R0, R31, 0x7632, R0 ;  /* 0x000076321f007816 */ /* 0x000fc40000000000 */
[----:B------:R-:W-:Y:S02]  /*6780*/  PRMT R2, R29, 0x7632, R2 ;  /* 0x000076321d027816 */ /* 0x000fe40000000002 */
[----:B------:R-:W-:Y:S02]  /*6790*/  PRMT R3, R27, 0x7632, R3 ;  /* 0x000076321b037816 */ /* 0x000fe40000000003 */
[C---:B------:R-:W-:Y:S02]  /*67a0*/  PRMT R4, R25.reuse, 0x7610, R4 ;  /* 0x0000761019047816 */ /* 0x040fe40000000004 */
[----:B------:R-:W-:Y:S02]  /*67b0*/  PRMT R5, R25, 0x7632, R5 ;  /* 0x0000763219057816 */ /* 0x000fe40000000005 */
[----:B------:R-:W-:Y:S02]  /*67c0*/  IADD3 R45, R74, -c[0x0][0x174], RZ ;  /* 0x80005d004a2d7a10 */ /* 0x000fe40007ffe0ff */
[----:B------:R-:W-:Y:S01]  /*67d0*/  SHF.R.S32.HI R16, RZ, 0x1f, R72 ;  /* 0x0000001fff107819 */ /* 0x000fe20000011448 */
[----:B------:R-:W-:Y:S01]  /*67e0*/  STS.U16 [R62], R31 ;  /* 0x0000001f3e007388 */ /* 0x000fe20000000400 */
[C---:B------:R-:W-:Y:S01]  /*67f0*/  LEA R15, P1, R72.reuse, c[0x0][0x330], 0x1 ;  /* 0x0000cc00480f7a11 */ /* 0x040fe200078208ff */
[----:B------:R-:W-:Y:S01]  /*6800*/  IMAD R45, R45, -0x100, RZ ;  /* 0xffffff002d2d7824 */ /* 0x000fe200078e02ff */
[----:B------:R-:W-:Y:S01]  /*6810*/  LOP3.LUT R18, R72, 0x20, RZ, 0xfc, !PT ;  /* 0x0000002048127812 */ /* 0x000fe200078efcff */
[----:B------:R-:W-:Y:S03]  /*6820*/  STS.U16 [R62+0x2], R0 ;  /* 0x000002003e007388 */ /* 0x000fe60000000400 */
[----:B------:R-:W-:Y:S01]  /*6830*/  SHF.R.S32.HI R47, RZ, 0x1f, R45 ;  /* 0x0000001fff2f7819 */ /* 0x000fe2000001142d */
[----:B------:R-:W-:Y:S04]  /*6840*/  STS.U16 [R62+0x4], R29 ;  /* 0x0000041d3e007388 */ /* 0x000fe80000000400 */
[----:B------:R-:W-:Y:S04]  /*6850*/  STS.U16 [R62+0x6], R2 ;  /* 0x000006023e007388 */ /* 0x000fe80000000400 */
[----:B------:R-:W-:Y:S04]  /*6860*/  STS.U16 [R62+0x8], R27 ;  /* 0x0000081b3e007388 */ /* 0x000fe80000000400 */
[----:B------:R0:W-:Y:S04]  /*6870*/  STS.U16 [R62+0xa], R3 ;  /* 0x00000a033e007388 */ /* 0x0001e80000000400 */
[----:B------:R-:W-:Y:S04]  /*6880*/  STS.U16 [R62+0xc], R4 ;  /* 0x00000c043e007388 */ /* 0x000fe80000000400 */
[----:B------:R1:W-:Y:S01]  /*6890*/  STS.U16 [R62+0xe], R5 ;  /* 0x00000e053e007388 */ /* 0x0003e20000000400 */
[----:B------:R-:W-:-:S06]  /*68a0*/  NOP ;  /* 0x0000000000007918 */ /* 0x000fcc0000000000 */
[----:B------:R-:W-:Y:S01]  /*68b0*/  LDS.U16 R17, [R70] ;  /* 0x0000000046117984 */ /* 0x000fe20000000400 */
[----:B0-----:R-:W-:-:S03]  /*68c0*/  IMAD.WIDE.U32 R2, R90, c[0x0][0x2d8], RZ ;  /* 0x0000b6005a027a25 */ /* 0x001fc600078e00ff */
[----:B------:R-:W-:Y:S01]  /*68d0*/  LDS.U16 R19, [R69+0x40] ;  /* 0x0000400045137984 */ /* 0x000fe20000000400 */
[----:B-1----:R-:W-:-:S03]  /*68e0*/  IMAD R5, R89, c[0x0][0x2d8], RZ ;  /* 0x0000b60059057a24 */ /* 0x002fc600078e02ff */
[----:B------:R-:W-:Y:S01]  /*68f0*/  LDS.U16 R21, [R68+0x80] ;  /* 0x0000800044157984 */ /* 0x000fe20000000400 */
[----:B------:R-:W-:Y:S02]  /*6900*/  IMAD R7, R90, c[0x0][0x2dc], R5 ;  /* 0x0000b7005a077a24 */ /* 0x000fe400078e0205 */
[----:B------:R-:W-:Y:S01]  /*6910*/  IMAD R5, R93, c[0x0][0x2e0], RZ ;  /* 0x0000b8005d057a24 */ /* 0x000fe200078e02ff */
[----:B------:R-:W-:Y:S02]  /*6920*/  LDS.U16 R23, [R67+0xc0] ;  /* 0x0000c00043177984 */ /* 0x000fe40000000400 */
[----:B------:R-:W-:Y:S01]  /*6930*/  IADD3 R3, R3, R7, RZ ;  /* 0x0000000703037210 */ /* 0x000fe20007ffe0ff */
[C---:B------:R-:W-:Y:S01]  /*6940*/  IMAD R5, R94.reuse, c[0x0][0x2e4], R5 ;  /* 0x0000b9005e057a24 */ /* 0x040fe200078e0205 */
[----:B------:R-:W-:Y:S03]  /*6950*/  LDS.U16 R25, [R66+0x100] ;  /* 0x0001000042197984 */ /* 0x000fe60000000400 */
[----:B------:R-:W-:Y:S01]  /*6960*/  IMAD.WIDE.U32 R2, R94, c[0x0][0x2e0], R2 ;  /* 0x0000b8005e027a25 */ /* 0x000fe200078e0002 */
[----:B------:R-:W-:Y:S04]  /*6970*/  LDS.U16 R27, [R65+0x140] ;  /* 0x00014000411b7984 */ /* 0x000fe80000000400 */
[----:B------:R-:W-:Y:S01]  /*6980*/  LDS.U16 R29, [R64+0x180] ;  /* 0x00018000401d7984 */ /* 0x000fe20000000400 */
[----:B------:R-:W-:-:S02]  /*6990*/  IADD3 R0, P2, R45, R2, RZ ;  /* 0x000000022d007210 */ /* 0x000fc40007f5e0ff */
[----:B------:R-:W-:Y:S01]  /*69a0*/  LEA.HI.X R2, R72, c[0x0][0x334], R16, 0x1, P1 ;  /* 0x0000cd0048027a11 */ /* 0x000fe200008f0c10 */
[----:B------:R-:W-:Y:S01]  /*69b0*/  LDS.U16 R31, [R63+0x1c0] ;  /* 0x0001c0003f1f7984 */ /* 0x000fe20000000400 */
[----:B------:R-:W-:Y:S02]  /*69c0*/  IADD3.X R3, R47, R5, R3, P2, !PT ;  /* 0x000000052f037210 */ /* 0x000fe400017fe403 */
[----:B------:R-:W-:Y:S01]  /*69d0*/  LEA R14, P3, R0, R15, 0x1 ;  /* 0x0000000f000e7211 */ /* 0x000fe200078608ff */
[----:B------:R-:W-:Y:S04]  /*69e0*/  @!P0 STS [0x210], R71 ;  /* 0x00021047ff008388 */ /* 0x000fe80000000800 */
[----:B------:R-:W-:Y:S01]  /*69f0*/  BAR.SYNC.DEFER_BLOCKING 0x0 ;  /* 0x0000000000007b1d */ /* 0x000fe20000010000 */
[----:B------:R-:W-:-:S02]  /*6a00*/  IADD3 R4, P2, R72, R73, RZ ;  /* 0x0000004948047210 */ /* 0x000fc40007f5e0ff */
[----:B------:R-:W-:Y:S02]  /*6a10*/  LEA.HI.X R15, R0, R2, R3, 0x1, P3 ;  /* 0x00000002000f7211 */ /* 0x000fe400018f0c03 */
[----:B------:R-:W-:Y:S01]  /*6a20*/  LEA.HI.X.SX32 R5, R73, R16, 0x1, P2 ;  /* 0x0000001049057211 */ /* 0x000fe200010f0eff */
        /* <DEDUP_REMOVED lines=12> */
.L_x_11277:
[----:B------:R-:W-:Y:S05]  /*6af0*/  BSYNC B0 ;  /* 0x0000000000007941 */ /* 0x000fea0003800000 */
.L_x_11276:
[----:B------:R-:W-:Y:S01]  /*6b00*/  ISETP.GE.AND P6, PT, R18, R41, PT ;  /* 0x000000291200720c */ /* 0x000fe20003fc6270 */
[----:B------:R-:W-:Y:S01]  /*6b10*/  BSSY B0, `(.L_x_11278) ;  /* 0x000004b000007945 */ /* 0x000fe20003800000 */
[C---:B------:R-:W-:Y:S02]  /*6b20*/  LOP3.LUT R20, R72.reuse, 0x40, RZ, 0xfc, !PT ;  /* 0x0000004048147812 */ /* 0x040fe400078efcff */
[C---:B------:R-:W-:Y:S02]  /*6b30*/  LOP3.LUT R22, R72.reuse, 0x60, RZ, 0xfc, !PT ;  /* 0x0000006048167812 */ /* 0x040fe400078efcff */
        /* <DEDUP_REMOVED lines=12> */
[----:B------:R1:W-:Y:S01]  /*6c00*/  @!P5 STG.E.U16 [R14.64+-0x180], R21 ;  /* 0xfffe80150e00d986 */ /* 0x0003e2000c101506 */
[----:B------:R-:W-:Y:S01]  /*6c10*/  F2FP.BF16.PACK_AB R2, R48, R35 ;  /* 0x000000233002723e */ /* 0x000fe200000010ff */
[----:B------:R-:W-:Y:S01]  /*6c20*/  FADD.FTZ R33, R33, R88 ;  /* 0x0000005821217221 */ /* 0x000fe20000010000 */
[C---:B0-----:R-:W-:Y:S01]  /*6c30*/  PRMT R6, R0.reuse, 0x7610, R6 ;  /* 0x0000761000067816 */ /* 0x041fe20000000006 */
[----:B------:R0:W-:Y:S01]  /*6c40*/  @!P4 STG.E.U16 [R14.64+-0x140], R23 ;  /* 0xfffec0170e00c986 */ /* 0x0001e2000c101506 */
[----:B------:R-:W-:Y:S01]  /*6c50*/  PRMT R7, R0, 0x7632, R7 ;  /* 0x0000763200077816 */ /* 0x000fe20000000007 */
[----:B------:R-:W-:Y:S01]  /*6c60*/  FADD.FTZ R46, R33, R46 ;  /* 0x0000002e212e7221 */ /* 0x000fe20000010000 */
[----:B------:R-:W-:Y:S01]  /*6c70*/  F2FP.BF16.PACK_AB R0, R50, R37 ;  /* 0x000000253200723e */ /* 0x000fe200000010ff */
[----:B------:R-:W-:Y:S01]  /*6c80*/  @!P3 STG.E.U16 [R14.64+-0x100], R25 ;  /* 0xffff00190e00b986 */ /* 0x000fe2000c101506 */
[----:B------:R-:W-:Y:S01]  /*6c90*/  F2FP.BF16.PACK_AB R3, R52, R39 ;  /* 0x000000273403723e */ /* 0x000fe200000010ff */
[----:B------:R-:W-:-:S02]  /*6ca0*/  FADD.FTZ R35, R46, R35 ;  /* 0x000000232e237221 */ /* 0x000fc40000010000 */
[----:B------:R-:W-:Y:S01]  /*6cb0*/  @!P2 STG.E.U16 [R14.64+-0xc0], R27 ;  /* 0xffff401b0e00a986 */ /* 0x000fe2000c101506 */
[----:B-1----:R-:W-:Y:S01]  /*6cc0*/  PRMT R21, R2, 0x7632, R21 ;  /* 0x0000763202157816 */ /* 0x002fe20000000015 */
[----:B------:R-:W-:Y:S02]  /*6cd0*/  FADD.FTZ R48, R35, R48 ;  /* 0x0000003023307221 */ /* 0x000fe40000010000 */
[----:B------:R-:W-:Y:S01]  /*6ce0*/  @!P1 STG.E.U16 [R14.64+-0x80], R29 ;  /* 0xffff801d0e009986 */ /* 0x000fe2000c101506 */
[----:B0-----:R-:W-:Y:S01]  /*6cf0*/  PRMT R23, R0, 0x7632, R23 ;  /* 0x0000763200177816 */ /* 0x001fe20000000017 */
[----:B------:R-:W-:Y:S02]  /*6d00*/  FADD.FTZ R37, R48, R37 ;  /* 0x0000002530257221 */ /* 0x000fe40000010000 */
[----:B------:R0:W-:Y:S02]  /*6d10*/  @!P6 STG.E.U16 [R14.64+-0x40], R31 ;  /* 0xffffc01f0e00e986 */ /* 0x0001e4000c101506 */
[----:B------:R-:W-:-:S02]  /*6d20*/  FADD.FTZ R50, R37, R50 ;  /* 0x0000003225327221 */ /* 0x000fc40000010000 */
[----:B------:R-:W-:Y:S02]  /*6d30*/  BAR.SYNC.DEFER_BLOCKING 0x0 ;  /* 0x0000000000007b1d */ /* 0x000fe40000010000 */
[----:B------:R-:W-:-:S04]  /*6d40*/  FADD.FTZ R39, R50, R39 ;  /* 0x0000002732277221 */ /* 0x000fc80000010000 */
[----:B------:R-:W-:Y:S01]  /*6d50*/  FADD.FTZ R88, R39, R52 ;  /* 0x0000003427587221 */ /* 0x000fe20000010000 */
[----:B0-----:R-:W-:Y:S01]  /*6d60*/  PRMT R31, R3, 0x7632, R31 ;  /* 0x00007632031f7816 */ /* 0x001fe2000000001f */
[----:B------:R-:W-:Y:S04]  /*6d70*/  STS.U16 [R62], R6 ;  /* 0x000000063e007388 */ /* 0x000fe80000000400 */
        /* <DEDUP_REMOVED lines=36> */
.L_x_11279:
[----:B------:R-:W-:Y:S05]  /*6fc0*/  BSYNC B0 ;  /* 0x0000000000007941 */ /* 0x000fea0003800000 */
.L_x_11278:
[----:B------:R-:W-:Y:S01]  /*6fd0*/  MOV R3, R27 ;  /* 0x0000001b00037202 */ /* 0x000fe20000000f00 */
[----:B------:R-:W-:Y:S01]  /*6fe0*/  IMAD R5, R93, c[0x0][0x300], RZ ;  /* 0x0000c0005d057a24 */ /* 0x000fe200078e02ff */
[----:B------:R-:W-:Y:S02]  /*6ff0*/  LEA R0, P4, R72, c[0x0][0x340], 0x1 ;  /* 0x0000d00048007a11 */ /* 0x000fe400078808ff */
[-C--:B------:R-:W-:Y:S01]  /*7000*/  ISETP.GE.AND P5, PT, R28, R23.reuse, PT ;  /* 0x000000171c00720c */ /* 0x080fe20003fa6270 */
[----:B------:R-:W-:Y:S01]  /*7010*/  IMAD.WIDE.U32 R2, R94, c[0x0][0x300], R2 ;  /* 0x0000c0005e027a25 */ /* 0x000fe200078e0002 */
[----:B------:R-:W-:Y:S02]  /*7020*/  LEA.HI.X R4, R72, c[0x0][0x344], R25, 0x1, P4 ;  /* 0x0000d10048047a11 */ /* 0x000fe400020f0c19 */
[----:B------:R-:W-:Y:S01]  /*7030*/  ISETP.GE.AND P0, PT, R18, R23, PT ;  /* 0x000000171200720c */ /* 0x000fe20003f06270 */
[----:B0-----:R-:W-:Y:S01]  /*7040*/  IMAD R6, R94, c[0x0][0x304], R5 ;  /* 0x0000c1005e067a24 */ /* 0x001fe200078e0205 */
[----:B------:R-:W-:-:S02]  /*7050*/  IADD3 R5, P3, R45, R2, RZ ;  /* 0x000000022d057210 */ /* 0x000fc40007f7e0ff */
[-C--:B------:R-:W-:Y:S02]  /*7060*/  ISETP.GE.AND P1, PT, R20, R23.reuse, PT ;  /* 0x000000171400720c */ /* 0x080fe40003f26270 */
        /* <DEDUP_REMOVED lines=11> */
[----:B------:R0:W-:Y:S01]  /*7120*/  @!P1 STG.E.U16 [R2.64+0x40], R17 ;  /* 0x0000401102009986 */ /* 0x0001e2000c101506 */
[----:B------:R-:W-:-:S03]  /*7130*/  IADD3 R77, P1, R77, -0x400, RZ ;  /* 0xfffffc004d4d7810 */ /* 0x000fc60007f3e0ff */
[----:B------:R0:W-:Y:S01]  /*7140*/  @!P6 STG.E.U16 [R2.64+0x180], R63 ;  /* 0x0001803f0200e986 */ /* 0x0001e2000c101506 */
[----:B------:R-:W-:-:S03]  /*7150*/  IADD3.X R76, R76, -0x1, RZ, P1, !PT ;  /* 0xffffffff4c4c7810 */ /* 0x000fc60000ffe4ff */
        /* <DEDUP_REMOVED lines=11> */
.L_x_11227:
[----:B------:R-:W-:Y:S02]  /*7210*/  ISETP.NE.U32.AND P0, PT, RZ, c[0x0][0x328], PT ;  /* 0x0000ca00ff007a0c */ /* 0x000fe40003f05070 */
[----:B------:R-:W-:-:S02]  /*7220*/  ISETP.NE.U32.AND P2, PT, RZ, c[0x0][0x348], PT ;  /* 0x0000d200ff007a0c */ /* 0x000fc40003f45070 */
[----:B------:R-:W-:Y:S02]  /*7230*/  ISETP.NE.AND.EX P1, PT, RZ, c[0x0][0x32c], PT, P0 ;  /* 0x0000cb00ff007a0c */ /* 0x000fe40003f25300 */
[----:B------:R-:W-:-:S11]  /*7240*/  ISETP.NE.AND.EX P0, PT, RZ, c[0x0][0x34c], PT, P2 ;  /* 0x0000d300ff007a0c */ /* 0x000fd60003f05320 */
[----:B------:R-:W-:Y:S05]  /*7250*/  @!P1 BRA `(.L_x_11281) ;  /* 0x0000014000009947 */ /* 0x000fea0003800000 */
[----:B------:R-:W1:Y:S01]  /*7260*/  SHFL.DOWN P1, R0, R85, 0x1, 0x1f ;  /* 0x08201f0055007f89 */ /* 0x000e620000020000 */
[----:B------:R-:W-:Y:S03]  /*7270*/  BSSY B0, `(.L_x_11281) ;  /* 0x0000012000007945 */ /* 0x000fe60003800000 */
[----:B------:R-:W2:Y:S01]  /*7280*/  S2R R6, SR_LANEID ;  /* 0x0000000000067919 */ /* 0x000ea20000000000 */
        /* <DEDUP_REMOVED lines=16> */
.L_x_11282:
[----:B0-----:R-:W-:Y:S05]  /*7390*/  BSYNC B0 ;  /* 0x0000000000007941 */ /* 0x001fea0003800000 */
.L_x_11281:
        /* <DEDUP_REMOVED lines=23> */
.L_x_11284:
[----:B------:R-:W1:Y:S02]  /*7510*/  S2R R13, SR_TID.X ;  /* 0x00000000000d7919 */ /* 0x000e640000002100 */
.L_x_11285:
[----:B0-----:R-:W-:Y:S05]  /*7520*/  BSYNC B0 ;  /* 0x0000000000007941 */ /* 0x001fea0003800000 */
.L_x_11283:
[----:B-1----:R-:W-:-:S13]  /*7530*/  ISETP.GE.AND P0, PT, R13, c[0x0][0x16c], PT ;  /* 0x00005b000d007a0c */ /* 0x002fda0003f06270 */
[----:B------:R-:W-:Y:S05]  /*7540*/  @P0 EXIT ;  /* 0x000000000000094d */ /* 0x000fea0003800000 */
[C---:B------:R-:W-:Y:S02]  /*7550*/  IMAD R3, R93.reuse, c[0x0][0x2a8], RZ ;  /* 0x0000aa005d037a24 */ /* 0x040fe400078e02ff */
[----:B------:R-:W-:Y:S02]  /*7560*/  IMAD R93, R93, c[0x0][0x288], RZ ;  /* 0x0000a2005d5d7a24 */ /* 0x000fe400078e02ff */
[----:B------:R-:W-:-:S04]  /*7570*/  IMAD.WIDE.U32 R6, R94, c[0x0][0x2a8], RZ ;  /* 0x0000aa005e067a25 */ /* 0x000fc800078e00ff */
[C---:B------:R-:W-:Y:S02]  /*7580*/  IMAD R3, R94.reuse, c[0x0][0x2ac], R3 ;  /* 0x0000ab005e037a24 */ /* 0x040fe400078e0203 */
[C---:B------:R-:W-:Y:S02]  /*7590*/  IMAD R19, R94.reuse, c[0x0][0x28c], R93 ;  /* 0x0000a3005e137a24 */ /* 0x040fe400078e025d */
[----:B------:R-:W-:Y:S01]  /*75a0*/  IMAD.WIDE.U32 R94, R94, c[0x0][0x288], RZ ;  /* 0x0000a2005e5e7a25 */ /* 0x000fe200078e00ff */
[----:B------:R-:W-:-:S04]  /*75b0*/  IADD3 R21, R7, R3, RZ ;  /* 0x0000000307157210 */ /* 0x000fc80007ffe0ff */
[----:B------:R-:W-:Y:S02]  /*75c0*/  IADD3 R19, R95, R19, RZ ;  /* 0x000000135f137210 */ /* 0x000fe40007ffe0ff */
.L_x_11286:
[----:B0-----:R-:W0:Y:S01]  /*75d0*/  LDS.64 R14, [R13.X8+0x31b0] ;  /* 0x0031b0000d0e7984 */ /* 0x001e220000008a00 */
[----:B------:R-:W-:Y:S01]  /*75e0*/  SHF.R.S32.HI R0, RZ, 0x1f, R13 ;  /* 0x0000001fff007819 */ /* 0x000fe2000001140d */
[----:B------:R-:W-:Y:S01]  /*75f0*/  YIELD ;  /* 0x0000000000007946 */ /* 0x000fe20003800000 */
[----:B------:R-:W-:Y:S01]  /*7600*/  MOV R2, R94 ;  /* 0x0000005e00027202 */ /* 0x000fe20000000f00 */
[----:B------:R1:W2:Y:S01]  /*7610*/  LDS.64 R16, [R13.X8+0x39b0] ;  /* 0x0039b0000d107984 */ /* 0x0002a20000008a00 */
        /* <DEDUP_REMOVED lines=11> */
[----:B-1----:R-:W-:Y:S02]  /*76d0*/  IADD3 R13, R13, c[0x0][0x0], RZ ;  /* 0x000000000d0d7a10 */ /* 0x002fe40007ffe0ff */
[----:B------:R-:W-:Y:S02]  /*76e0*/  LEA.HI.X R3, R8, c[0x0][0x314], R3, 0x3, P0 ;  /* 0x0000c50008037a11 */ /* 0x000fe400000f1c03 */
[----:B------:R-:W-:Y:S02]  /*76f0*/  ISETP.GE.AND P0, PT, R13, c[0x0][0x16c], PT ;  /* 0x00005b000d007a0c */ /* 0x000fe40003f06270 */
[----:B------:R-:W-:Y:S02]  /*7700*/  LEA R4, P1, R10, c[0x0][0x318], 0x3 ;  /* 0x0000c6000a047a11 */ /* 0x000fe400078218ff */
[----:B------:R-:W-:-:S04]  /*7710*/  IADD3 R5, R11, R5, RZ ;  /* 0x000000050b057210 */ /* 0x000fc80007ffe0ff */
[----:B------:R-:W-:Y:S01]  /*7720*/  LEA.HI.X R5, R10, c[0x0][0x31c], R5, 0x3, P1 ;  /* 0x0000c7000a057a11 */ /* 0x000fe200008f1c05 */
[----:B0-----:R0:W-:Y:S04]  /*7730*/  RED.E.ADD.F32.FTZ.RN.STRONG.GPU [R2.64], R14 ;  /* 0x0000000e0200798e */ /* 0x0011e8000c10e786 */
[----:B------:R0:W-:Y:S04]  /*7740*/  RED.E.ADD.F32.FTZ.RN.STRONG.GPU [R2.64+0x4], R15 ;  /* 0x0000040f0200798e */ /* 0x0001e8000c10e786 */
[----:B--2---:R0:W-:Y:S04]  /*7750*/  RED.E.ADD.F32.FTZ.RN.STRONG.GPU [R4.64], R16 ;  /* 0x000000100400798e */ /* 0x0041e8000c10e786 */
[----:B------:R0:W-:Y:S01]  /*7760*/  RED.E.ADD.F32.FTZ.RN.STRONG.GPU [R4.64+0x4], R17 ;  /* 0x000004110400798e */ /* 0x0001e2000c10e786 */
[----:B------:R-:W-:Y:S05]  /*7770*/  @!P0 BRA `(.L_x_11286) ;  /* 0xfffffe5000008947 */ /* 0x000fea000383ffff */
[----:B------:R-:W-:Y:S05]  /*7780*/  EXIT ;  /* 0x000000000000794d */ /* 0x000fea0003800000 */
.L_x_11287:
        /* <DEDUP_REMOVED lines=15> */
.L_x_14724:


//--------------------- .text._Z25selective_scan_bwd_kernelI32Selective_Scan_bwd_kernel_traitsILi32ELi8ELb0ELb0ELb1ELb0ELb1EN3c108BFloat16ENS1_7complexIfEEEEv12SSMParamsBwd --------------------------
	.section	.text._Z25selective_scan_bwd_kernelI32Selective_Scan_bwd_kernel_traitsILi32ELi8ELb0ELb0ELb1ELb0ELb1EN3c108BFloat16ENS1_7complexIfEEEEv12SSMParamsBwd,"ax",@progbits
	.sectioninfo	@"SHI_REGISTERS=198"
	.align	128
        .global         _Z25selective_scan_bwd_kernelI32Selective_Scan_bwd_kernel_traitsILi32ELi8ELb0ELb0ELb1ELb0ELb1EN3c108BFloat16ENS1_7complexIfEEEEv12SSMParamsBwd
        .type           _Z25selective_scan_bwd_kernelI32Selective_Scan_bwd_kernel_traitsILi32ELi8ELb0ELb0ELb1ELb0ELb1EN3c108BFloat16ENS1_7complexIfEEEEv12SSMParamsBwd,@function
        .size           _Z25selective_scan_bwd_kernelI32Selective_Scan_bwd_kernel_traitsILi32ELi8ELb0ELb0ELb1ELb0ELb1EN3c108BFloat16ENS1_7complexIfEEEEv12SSMParamsBwd,(.L_x_14725 - _Z25selective_scan_bwd_kernelI32Selective_Scan_bwd_kernel_traitsILi32ELi8ELb0ELb0ELb1ELb0ELb1EN3c108BFloat16ENS1_7complexIfEEEEv12SSMParamsBwd)
        .other          _Z25selective_scan_bwd_kernelI32Selective_Scan_bwd_kernel_traitsILi32ELi8ELb0ELb0ELb1ELb0ELb1EN3c108BFloat16ENS1_7complexIfEEEEv12SSMParamsBwd,@"STO_CUDA_ENTRY STV_DEFAULT"
_Z25selective_scan_bwd_kernelI32Selective_Scan_bwd_kernel_traitsILi32ELi8ELb0ELb0ELb1ELb0ELb1EN3c108BFloat16ENS1_7complexIfEEEEv12SSMParamsBwd:
.text._Z25selective_scan_bwd_kernelI32Selective_Scan_bwd_kernel_traitsILi32ELi8ELb0ELb0ELb1ELb0ELb1EN3c108BFloat16ENS1_7complexIfEEEEv12SSMParamsBwd:
        /* <DEDUP_REMOVED lines=21> */
[----:B------:R4:W5:Y:S01]  /*0150*/  @P1 LDG.E R62, [R4.64] ;  /* 0x00000006043e1981 */ /* 0x000962000c1e1900 */
[----:B--2---:R-:W-:Y:S01]  /*0160*/  SHF.R.S32.HI R60, RZ, 0x1f, R63 ;  /* 0x0000001fff3c7819 */ /* 0x004fe2000001143f */
[----:B------:R-:W-:Y:S01]  /*0170*/  IMAD R15, R65, c[0x0][0x1d8], RZ ;  /* 0x00007600410f7a24 */ /* 0x000fe200078e02ff */
[----:B------:R-:W-:Y:S01]  /*0180*/  MOV R12, c[0x0][0x174] ;  /* 0x00005d00000c7a02 */ /* 0x000fe20000000f00 */
[----:B------:R-:W-:Y:S01]  /*0190*/  HFMA2.MMA R59, -RZ, RZ, 0, 0 ;  /* 0x00000000ff3b7435 */ /* 0x000fe200000001ff */
[----:B------:R-:W-:Y:S01]  /*01a0*/  MOV R57, RZ ;  /* 0x000000ff00397202 */ /* 0x000fe20000000f00 */
[C---:B------:R-:W-:Y:S01]  /*01b0*/  IMAD R10, R60.reuse, c[0x0][0x1b0], RZ ;  /* 0x00006c003c0a7a24 */ /* 0x040fe200078e02ff */
[----:B0-----:R-:W-:Y:S01]  /*01c0*/  IABS R2, R66 ;  /* 0x0000004200027213 */ /* 0x001fe20000000000 */
[----:B-1----:R-:W-:Y:S01]  /*01d0*/  HFMA2.MMA R6, -RZ, RZ, 0, 0 ;  /* 0x00000000ff067435 */ /* 0x002fe200000001ff */
[----:B----4-:R-:W-:-:S02]  /*01e0*/  IMAD R4, R60, c[0x0][0x1d0], RZ ;  /* 0x000074003c047a24 */ /* 0x010fc400078e02ff */
[----:B------:R-:W-:Y:S01]  /*01f0*/  IMAD R17, R63, c[0x0][0x1b4], R10 ;  /* 0x00006d003f117a24 */ /* 0x000fe200078e020a */
[----:B---3--:R-:W-:-:S05]  /*0200*/  IADD3 R8, RZ, -R7, RZ ;  /* 0x80000007ff087210 */ /* 0x008fca0007ffe0ff */
[----:B------:R-:W-:-:S04]  /*0210*/  IMAD R3, R8, R11, RZ ;  /* 0x0000000b08037224 */ /* 0x000fc800078e02ff */
[----:B------:R-:W-:-:S04]  /*0220*/  IMAD.HI.U32 R7, R7, R3, R6 ;  /* 0x0000000307077227 */ /* 0x000fc800078e0006 */
[----:B------:R-:W-:Y:S02]  /*0230*/  IMAD R6, R60, c[0x0][0x1e0], RZ ;  /* 0x000078003c067a24 */ /* 0x000fe400078e02ff */
[----:B------:R-:W-:-:S04]  /*0240*/  IMAD.HI.U32 R61, R7, R2, RZ ;  /* 0x00000002073d7227 */ /* 0x000fc800078e00ff */
[----:B------:R-:W-:Y:S01]  /*0250*/  IMAD R7, R63, c[0x0][0x1d4], R4 ;  /* 0x000075003f077a24 */ /* 0x000fe200078e0204 */
[----:B------:R-:W-:Y:S01]  /*0260*/  IADD3 R0, -R61, RZ, RZ ;  /* 0x000000ff3d007210 */ /* 0x000fe20007ffe1ff */
[C---:B------:R-:W-:Y:S01]  /*0270*/  IMAD R9, R63.reuse, c[0x0][0x1e4], R6 ;  /* 0x000079003f097a24 */ /* 0x040fe200078e0206 */
[----:B------:R-:W-:Y:S01]  /*0280*/  LOP3.LUT R6, R66, c[0x0][0x178], RZ, 0x3c, !PT ;  /* 0x00005e0042067a12 */ /* 0x000fe200078e3cff */
[----:B------:R-:W-:-:S03]  /*0290*/  IMAD.WIDE.U32 R4, R63, c[0x0][0x1e0], RZ ;  /* 0x000078003f047a25 */ /* 0x000fc600078e00ff */
[----:B------:R-:W-:Y:S01]  /*02a0*/  ISETP.GE.AND P2, PT, R6, RZ, PT ;  /* 0x000000ff0600720c */ /* 0x000fe20003f46270 */
[----:B------:R-:W-:Y:S01]  /*02b0*/  IMAD R0, R11, R0, R2 ;  /* 0x000000000b007224 */ /* 0x000fe200078e0202 */
[----:B------:R-:W-:Y:S01]  /*02c0*/  IADD3 R5, R5, R9, RZ ;  /* 0x0000000905057210 */ /* 0x000fe20007ffe0ff */
[----:B------:R-:W-:-:S03]  /*02d0*/  IMAD.WIDE.U32 R2, R63, c[0x0][0x1d0], RZ ;  /* 0x000074003f027a25 */ /* 0x000fc600078e00ff */
[----:B------:R-:W-:Y:S01]  /*02e0*/  ISETP.GT.U32.AND P1, PT, R11, R0, PT ;  /* 0x000000000b00720c */ /* 0x000fe20003f24070 */
[----:B------:R-:W-:Y:S01]  /*02f0*/  IMAD.WIDE.U32 R8, R63, c[0x0][0x1b0], RZ ;  /* 0x00006c003f087a25 */ /* 0x000fe200078e00ff */
[----:B------:R-:W-:-:S03]  /*0300*/  IADD3 R3, R3, R7, RZ ;  /* 0x0000000703037210 */ /* 0x000fc60007ffe0ff */
[----:B------:R-:W-:Y:S01]  /*0310*/  IMAD.WIDE.U32 R6, R63, c[0x0][0x278], RZ ;  /* 0x00009e003f067a25 */ /* 0x000fe200078e00ff */
[----:B------:R-:W-:-:S03]  /*0320*/  IADD3 R9, R9, R17, RZ ;  /* 0x0000001109097210 */ /* 0x000fc60007ffe0ff */
[----:B------:R-:W-:-:S04]  /*0330*/  IMAD.WIDE.U32 R2, R66, c[0x0][0x1d8], R2 ;  /* 0x0000760042027a25 */ /* 0x000fc800078e0002 */
[-C--:B------:R-:W-:Y:S01]  /*0340*/  @!P1 IADD3 R0, R0, -R11.reuse, RZ ;  /* 0x8000000b00009210 */ /* 0x080fe20007ffe0ff */
[----:B------:R-:W-:Y:S01]  /*0350*/  IMAD R17, R65, c[0x0][0x280], RZ ;  /* 0x0000a00041117a24 */ /* 0x000fe200078e02ff */
[----:B------:R-:W-:Y:S02]  /*0360*/  @!P1 IADD3 R61, R61, 0x1, RZ ;  /* 0x000000013d3d9810 */ /* 0x000fe40007ffe0ff */
[----:B------:R-:W-:Y:S01]  /*0370*/  ISETP.GE.U32.AND P0, PT, R0, R11, PT ;  /* 0x0000000b0000720c */ /* 0x000fe20003f06070 */
[----:B------:R-:W-:Y:S01]  /*0380*/  IMAD R0, R60, c[0x0][0x278], RZ ;  /* 0x00009e003c007a24 */ /* 0x000fe200078e02ff */
[----:B------:R-:W-:Y:S01]  /*0390*/  LEA R11, R12, 0xffffff00, 0x8 ;  /* 0xffffff000c0b7811 */ /* 0x000fe200078e40ff */
[C---:B------:R-:W-:Y:S01]  /*03a0*/  IMAD R17, R66.reuse, c[0x0][0x284], R17 ;  /* 0x0000a10042117a24 */ /* 0x040fe200078e0211 */
[----:B------:R-:W-:Y:S01]  /*03b0*/  ISETP.NE.AND P1, PT, RZ, c[0x0][0x178], PT ;  /* 0x00005e00ff007a0c */ /* 0x000fe20003f25270 */
[----:B------:R-:W-:Y:S01]  /*03c0*/  IMAD R13, R63, c[0x0][0x27c], R0 ;  /* 0x00009f003f0d7a24 */ /* 0x000fe200078e0200 */
[----:B------:R-:W-:Y:S01]  /*03d0*/  IADD3 R53, P3, R11, R2, RZ ;  /* 0x000000020b357210 */ /* 0x000fe20007f7e0ff */
[----:B------:R-:W-:-:S02]  /*03e0*/  IMAD R0, R66, c[0x0][0x1dc], R15 ;  /* 0x0000770042007a24 */ /* 0x000fc400078e020f */
[----:B------:R-:W-:Y:S01]  /*03f0*/  IMAD R15, R65, c[0x0][0x1e8], RZ ;  /* 0x00007a00410f7a24 */ /* 0x000fe200078e02ff */
[----:B------:R-:W-:Y:S02]  /*0400*/  IADD3 R7, R7, R13, RZ ;  /* 0x0000000d07077210 */ /* 0x000fe40007ffe0ff */
[----:B------:R-:W-:Y:S01]  /*0410*/  SHF.R.S32.HI R13, RZ, 0x1f, R11 ;  /* 0x0000001fff0d7819 */ /* 0x000fe2000001140b */
[C---:B------:R-:W-:Y:S01]  /*0420*/  IMAD R15, R66.reuse, c[0x0][0x1ec], R15 ;  /* 0x00007b00420f7a24 */ /* 0x040fe200078e020f */
[----:B------:R-:W-:Y:S02]  /*0430*/  @P0 IADD3 R61, R61, 0x1, RZ ;  /* 0x000000013d3d0810 */ /* 0x000fe40007ffe0ff */
[----:B------:R-:W-:Y:S01]  /*0440*/  IADD3.X R0, R13, R3, R0, P3, !PT ;  /* 0x000000030d007210 */ /* 0x000fe20001ffe400 */
[C---:B------:R-:W-:Y:S01]  /*0450*/  IMAD.WIDE.U32 R2, R66.reuse, c[0x0][0x1e8], R4 ;  /* 0x00007a0042027a25 */ /* 0x040fe200078e0004 */
[----:B------:R-:W-:Y:S02]  /*0460*/  @!P2 IADD3 R61, -R61, RZ, RZ ;  /* 0x000000ff3d3da210 */ /* 0x000fe40007ffe1ff */
[----:B------:R-:W-:Y:S01]  /*0470*/  @!P1 LOP3.LUT R61, RZ, c[0x0][0x178], RZ, 0x33, !PT ;  /* 0x00005e00ff3d9a12 */ /* 0x000fe200078e33ff */
[----:B------:R-:W-:Y:S01]  /*0480*/  IMAD.WIDE.U32 R4, R66, c[0x0][0x280], R6 ;  /* 0x0000a00042047a25 */ /* 0x000fe200078e0006 */
[----:B------:R-:W-:-:S02]  /*0490*/  IADD3 R52, P0, R11, R2, RZ ;  /* 0x000000020b347210 */ /* 0x000fc40007f1e0ff */
[----:B------:R-:W-:Y:S01]  /*04a0*/  SHF.R.S32.HI R176, RZ, 0x1f, R61 ;  /* 0x0000001fffb07819 */ /* 0x000fe2000001143d */
[----:B------:R-:W-:Y:S01]  /*04b0*/  IMAD.WIDE.U32 R8, R61, c[0x0][0x1c8], R8 ;  /* 0x000072003d087a25 */ /* 0x000fe200078e0008 */
[----:B------:R-:W-:Y:S02]  /*04c0*/  IADD3.X R3, R13, R3, R15, P0, !PT ;  /* 0x000000030d037210 */ /* 0x000fe400007fe40f */
[----:B------:R-:W-:Y:S01]  /*04d0*/  LEA R55, P0, R53, c[0x0][0x240], 0x1 ;  /* 0x0000900035377a11 */ /* 0x000fe200078008ff */
[----:B------:R-:W-:Y:S01]  /*04e0*/  CS2R R14, SRZ ;  /* 0x00000000000e7805 */ /* 0x000fe2000001ff00 */
[----:B------:R-:W-:Y:S02]  /*04f0*/  IADD3 R11, P2, R11, R4, RZ ;  /* 0x000000040b0b7210 */ /* 0x000fe40007f5e0ff */
[----:B------:R-:W-:Y:S01]  /*0500*/  LEA.HI.X R53, R53, c[0x0][0x244], R0, 0x1, P0 ;  /* 0x0000910035357a11 */ /* 0x000fe200000f0c00 */
[----:B------:R-:W-:Y:S01]  /*0510*/  IMAD R0, R176, c[0x0][0x1c8], RZ ;  /* 0x00007200b0007a24 */ /* 0x000fe200078e02ff */
[----:B------:R-:W-:-:S02]  /*0520*/  ISETP.NE.U32.AND P0, PT, RZ, c[0x0][0x260], PT ;  /* 0x00009800ff007a0c */ /* 0x000fc40003f05070 */
[C---:B------:R-:W-:Y:S02]  /*0530*/  LEA R54, P1, R52.reuse, c[0x0][0x248], 0x1 ;  /* 0x0000920034367a11 */ /* 0x040fe400078208ff */
[----:B------:R-:W-:Y:S02]  /*0540*/  ISETP.NE.AND.EX P0, PT, RZ, c[0x0][0x264], PT, P0 ;  /* 0x00009900ff007a0c */ /* 0x000fe40003f05300 */
[----:B------:R-:W-:Y:S01]  /*0550*/  IADD3.X R50, R13, R5, R17, P2, !PT ;  /* 0x000000050d327210 */ /* 0x000fe200017fe411 */
[----:B------:R-:W-:Y:S01]  /*0560*/  IMAD R5, R61, c[0x0][0x1cc], R0 ;  /* 0x000073003d057a24 */ /* 0x000fe200078e0200 */
[----:B------:R-:W-:Y:S02]  /*0570*/  LEA.HI.X R52, R52, c[0x0][0x24c], R3, 0x1, P1 ;  /* 0x0000930034347a11 */ /* 0x000fe400008f0c03 */
[----:B------:R-:W-:Y:S02]  /*0580*/  ISETP.NE.U32.AND P1, PT, RZ, c[0x0][0x328], PT ;  /* 0x0000ca00ff007a0c */ /* 0x000fe40003f25070 */
[----:B------:R-:W-:-:S02]  /*0590*/  ISETP.NE.U32.AND P2, PT, RZ, c[0x0][0x348], PT ;  /* 0x0000d200ff007a0c */ /* 0x000fc40003f45070 */
[----:B------:R-:W-:Y:S02]  /*05a0*/  ISETP.NE.AND.EX P1, PT, RZ, c[0x0][0x32c], PT, P1 ;  /* 0x0000cb00ff007a0c */ /* 0x000fe40003f25310 */
[----:B------:R-:W-:Y:S01]  /*05b0*/  ISETP.NE.AND.EX P2, PT, RZ, c[0x0][0x34c], PT, P2 ;  /* 0x0000d300ff007a0c */ /* 0x000fe20003f45320 */
[----:B------:R-:W-:Y:S01]  /*05c0*/  @P0 IMAD R0, R63, c[0x0][0x164], R66 ;  /* 0x000059003f000a24 */ /* 0x000fe200078e0242 */
[C---:B------:R-:W-:Y:S02]  /*05d0*/  ISETP.GE.AND P3, PT, R12.reuse, 0x1, PT ;  /* 0x000000010c00780c */ /* 0x040fe40003f66270 */
[----:B------:R-:W-:Y:S01]  /*05e0*/  LEA R3, R12, 0xfffffe00, 0x9 ;  /* 0xfffffe000c037811 */ /* 0x000fe200078e48ff */
[----:B------:R-:W-:Y:S01]  /*05f0*/  @P0 IMAD R0, R0, c[0x0][0x174], RZ ;  /* 0x00005d0000000a24 */ /* 0x000fe200078e02ff */
[----:B------:R-:W-:Y:S01]  /*0600*/  LEA R51, P4, R11, c[0x0][0x308], 0x1 ;  /* 0x0000c2000b337a11 */ /* 0x000fe200078808ff */
[----:B------:R-:W-:Y:S01]  /*0610*/  CS2R R12, SRZ ;  /* 0x00000000000c7805 */ /* 0x000fe2000001ff00 */
[----:B------:R-:W-:Y:S01]  /*0620*/  IADD3 R47, P5, R3, R8, RZ ;  /* 0x00000008032f7210 */ /* 0x000fe20007fbe0ff */
[----:B------:R-:W-:Y:S01]  /*0630*/  @P0 IMAD R0, R0, c[0x0][0x16c], RZ ;  /* 0x00005b0000000a24 */ /* 0x000fe200078e02ff */
[----:B------:R-:W-:-:S02]  /*0640*/  IADD3 R2, R9, R5, RZ ;  /* 0x0000000509027210 */ /* 0x000fc40007ffe0ff */
[----:B------:R-:W-:Y:S02]  /*0650*/  @P0 MOV R17, 0x10 ;  /* 0x0000001000110802 */ /* 0x000fe40000000f00 */
[----:B------:R-:W-:Y:S02]  /*0660*/  LEA.HI.X R50, R11, c[0x0][0x30c], R50, 0x1, P4 ;  /* 0x0000c3000b327a11 */ /* 0x000fe400020f0c32 */
[----:B------:R-:W-:Y:S01]  /*0670*/  LEA.HI.X.SX32 R2, R3, R2, 0x1, P5 ;  /* 0x0000000203027211 */ /* 0x000fe200028f0eff */
        /* <DEDUP_REMOVED lines=19> */
.L_x_11346:
[----:B------:R-:W-:Y:S01]  /*07b0*/  IADD3 R174, -R44, c[0x0][0x174], RZ ;  /* 0x00005d002cae7a10 */ /* 0x000fe20007ffe1ff */
[----:B------:R-:W-:Y:S01]  /*07c0*/  BAR.SYNC.DEFER_BLOCKING 0x0 ;  /* 0x0000000000007b1d */ /* 0x000fe20000010000 */
[----:B------:R-:W-:Y:S02]  /*07d0*/  LOP3.LUT R6, R46, 0x20, RZ, 0xfc, !PT ;  /* 0x000000202e067812 */ /* 0x000fe400078efcff */
[----:B------:R-:W-:Y:S02]  /*07e0*/  LEA R10, R174, 0xffffff00, 0x8 ;  /* 0xffffff00ae0a7811 */ /* 0x000fe400078e40ff */
[----:B------:R-:W-:Y:S02]  /*07f0*/  LOP3.LUT R18, R46, 0x40, RZ, 0xfc, !PT ;  /* 0x000000402e127812 */ /* 0x000fe400078efcff */
[----:B------:R-:W-:Y:S02]  /*0800*/  IADD3 R43, -R10, c[0x0][0x168], RZ ;  /* 0x00005a000a2b7a10 */ /* 0x000fe40007ffe1ff */
[----:B------:R-:W-:-:S02]  /*0810*/  LEA R8, P3, R46, R55, 0x1 ;  /* 0x000000372e087211 */ /* 0x000fc400078608ff */
[-C--:B------:R-:W-:Y:S02]  /*0820*/  ISETP.GE.AND P0, PT, R46, R43.reuse, PT ;  /* 0x0000002b2e00720c */ /* 0x080fe40003f06270 */
[-C--:B------:R-:W-:Y:S02]  /*0830*/  ISETP.GE.AND P1, PT, R6, R43.reuse, PT ;  /* 0x0000002b0600720c */ /* 0x080fe40003f26270 */
[----:B------:R-:W-:Y:S02]  /*0840*/  ISETP.GE.AND P2, PT, R18, R43, PT ;  /* 0x0000002b1200720c */ /* 0x000fe40003f46270 */
[----:B0-----:R-:W-:Y:S02]  /*0850*/  PRMT R3, RZ, 0x7610, R3 ;  /* 0x00007610ff037816 */ /* 0x001fe40000000003 */
[----:B------:R-:W-:Y:S02]  /*0860*/  PRMT R0, RZ, 0x7610, R0 ;  /* 0x00007610ff007816 */ /* 0x000fe40000000000 */
[----:B------:R-:W-:-:S02]  /*0870*/  LEA.HI.X R9, R46, R53, R45, 0x1, P3 ;  /* 0x000000352e097211 */ /* 0x000fc400018f0c2d */
[----:B------:R-:W-:Y:S02]  /*0880*/  PRMT R5, RZ, 0x7610, R5 ;  /* 0x00007610ff057816 */ /* 0x000fe40000000005 */
        /* <DEDUP_REMOVED lines=27> */
[----:B------:R-:W-:Y:S02]  /*0a40*/  LEA.HI.SX32 R23, R23, R56, 0x1b ;  /* 0x0000003817177211 */ /* 0x000fe400078fdaff */
[----:B------:R-:W-:Y:S02]  /*0a50*/  SHF.L.U32 R42, R42, 0x1, RZ ;  /* 0x000000012a2a7819 */ /* 0x000fe400000006ff */
[----:B------:R-:W-:-:S02]  /*0a60*/  SHF.L.U32 R41, R21, 0x1, RZ ;  /* 0x0000000115297819 */ /* 0x000fc400000006ff */
[C---:B0-----:R-:W-:Y:S02]  /*0a70*/  IADD3 R9, R56.reuse, 0x60, RZ ;  /* 0x0000006038097810 */ /* 0x041fe40007ffe0ff */
[----:B------:R-:W-:Y:S02]  /*0a80*/  SHF.L.U32 R40, R23, 0x1, RZ ;  /* 0x0000000117287819 */ /* 0x000fe400000006ff */
[C---:B------:R-:W-:Y:S02]  /*0a90*/  IADD3 R21, R56.reuse, 0x80, RZ ;  /* 0x0000008038157810 */ /* 0x040fe40007ffe0ff */
[C---:B------:R-:W-:Y:S02]  /*0aa0*/  IADD3 R23, R56.reuse, 0xa0, RZ ;  /* 0x000000a038177810 */ /* 0x040fe40007ffe0ff */
[----:B------:R-:W-:Y:S02]  /*0ab0*/  IADD3 R25, R56, 0xc0, RZ ;  /* 0x000000c038197810 */ /* 0x000fe40007ffe0ff */
        /* <DEDUP_REMOVED lines=8> */
[C---:B------:R-:W-:Y:S02]  /*0b40*/  SHF.L.U32 R35, R46.reuse, 0x1, RZ ;  /* 0x000000012e237819 */ /* 0x040fe400000006ff */
[C---:B------:R-:W-:Y:S02]  /*0b50*/  ISETP.GE.AND P6, PT, R46.reuse, R43, PT ;  /* 0x0000002b2e00720c */ /* 0x040fe40003fc6270 */
[----:B------:R-:W-:Y:S02]  /*0b60*/  SHF.L.U64.HI R33, R46, 0x1, R45 ;  /* 0x000000012e217819 */ /* 0x000fe4000001022d */
[----:B------:R-:W-:Y:S02]  /*0b70*/  IADD3 R8, P0, R54, R35, RZ ;  /* 0x0000002336087210 */ /* 0x000fe40007f1e0ff */
[----:B------:R-:W-:-:S02]  /*0b80*/  ISETP.GE.AND P5, PT, R6, R43, PT ;  /* 0x0000002b0600720c */ /* 0x000fc40003fa6270 */
[----:B------:R-:W-:Y:S02]  /*0b90*/  IADD3.X R9, R52, R33, RZ, P0, !PT ;  /* 0x0000002134097210 */ /* 0x000fe400007fe4ff */
[-C--:B------:R-:W-:Y:S02]  /*0ba0*/  ISETP.GE.AND P4, PT, R18, R43.reuse, PT ;  /* 0x0000002b1200720c */ /* 0x080fe40003f86270 */
[-C--:B------:R-:W-:Y:S02]  /*0bb0*/  ISETP.GE.AND P3, PT, R20, R43.reuse, PT ;  /* 0x0000002b1400720c */ /* 0x080fe40003f66270 */
[-C--:B------:R-:W-:Y:S02]  /*0bc0*/  ISETP.GE.AND P2, PT, R22, R43.reuse, PT ;  /* 0x0000002b1600720c */ /* 0x080fe40003f46270 */
[-C--:B------:R-:W-:Y:S02]  /*0bd0*/  ISETP.GE.AND P1, PT, R86, R43.reuse, PT ;  /* 0x0000002b5600720c */ /* 0x080fe40003f26270 */
[----:B------:R-:W-:-:S02]  /*0be0*/  ISETP.GE.AND P0, PT, R2, R43, PT ;  /* 0x0000002b0200720c */ /* 0x000fc40003f06270 */
[----:B------:R-:W-:Y:S01]  /*0bf0*/  PRMT R68, RZ, 0x7610, R68 ;  /* 0x00007610ff447816 */ /* 0x000fe20000000044 */
[----:B--2---:R0:W-:Y:S04]  /*0c00*/  STS.U16 [R42], R3 ;  /* 0x000000032a007388 */ /* 0x0041e80000000400 */
[----:B---3--:R1:W-:Y:S01]  /*0c10*/  STS.U16 [R41+0x40], R0 ;  /* 0x0000400029007388 */ /* 0x0083e20000000400 */
[C---:B0-----:R-:W-:Y:S02]  /*0c20*/  IADD3 R3, R56.reuse, 0xe0, RZ ;  /* 0x000000e038037810 */ /* 0x041fe40007ffe0ff */
[----:B-1----:R-:W-:Y:S02]  /*0c30*/  SHF.L.U32 R0, R56, 0x3, RZ ;  /* 0x0000000338007819 */ /* 0x002fe400000006ff */
[----:B------:R-:W-:-:S02]  /*0c40*/  LEA.HI.SX32 R3, R3, R56, 0x1b ;  /* 0x0000003803037211 */ /* 0x000fc400078fdaff */
[----:B------:R-:W-:Y:S01]  /*0c50*/  LEA.HI.SX32 R32, R0, R0, 0x1b ;  /* 0x0000000000207211 */ /* 0x000fe200078fdaff */
[----:B----4-:R0:W-:Y:S01]  /*0c60*/  STS.U16 [R40+0x80], R5 ;  /* 0x0000800528007388 */ /* 0x0101e20000000400 */
[----:B------:R-:W-:Y:S02]  /*0c70*/  SHF.L.U32 R34, R3, 0x1, RZ ;  /* 0x0000000103227819 */ /* 0x000fe400000006ff */
[----:B------:R-:W-:Y:S01]  /*0c80*/  SHF.L.U32 R32, R32, 0x1, RZ ;  /* 0x0000000120207819 */ /* 0x000fe200000006ff */
[----:B------:R1:W-:Y:S04]  /*0c90*/  STS.U16 [R39+0xc0], R24 ;  /* 0x0000c01827007388 */ /* 0x0003e80000000400 */
        /* <DEDUP_REMOVED lines=16> */
[----:B0-----:R-:W-:Y:S02]  /*0da0*/  PRMT R5, RZ, 0x7610, R5 ;  /* 0x00007610ff057816 */ /* 0x001fe40000000005 */
[----:B-1----:R-:W-:Y:S02]  /*0db0*/  PRMT R24, RZ, 0x7610, R24 ;  /* 0x00007610ff187816 */ /* 0x002fe40000000018 */
[----:B--2---:R-:W-:Y:S02]  /*0dc0*/  PRMT R7, RZ, 0x7610, R7 ;  /* 0x00007610ff077816 */ /* 0x004fe40000000007 */
[----:B---3--:R-:W-:Y:S02]  /*0dd0*/  PRMT R11, RZ, 0x7610, R11 ;  /* 0x00007610ff0b7816 */ /* 0x008fe4000000000b */
[----:B----4-:R-:W-:Y:S01]  /*0de0*/  PRMT R19, RZ, 0x7610, R19 ;  /* 0x00007610ff137816 */ /* 0x010fe20000000013 */
        /* <DEDUP_REMOVED lines=59> */
[C---:B------:R-:W-:Y:S02]  /*11a0*/  IMAD.WIDE.U32 R72, R63.reuse, c[0x0][0x200], RZ ;  /* 0x000080003f487a25 */ /* 0x040fe400078e00ff */
[----:B--2---:R-:W-:Y:S02]  /*11b0*/  @!P0 MOV R74, R10 ;  /* 0x0000000a004a8202 */ /* 0x004fe40000000f00 */
[C---:B------:R-:W-:Y:S01]  /*11c0*/  IMAD R89, R63.reuse, c[0x0][0x204], R24 ;  /* 0x000081003f597a24 */ /* 0x040fe200078e0218 */
[----:B------:R-:W-:Y:S01]  /*11d0*/  @!P0 MOV R75, R11 ;  /* 0x0000000b004b8202 */ /* 0x000fe20000000f00 */
[----:B------:R-:W-:Y:S01]  /*11e0*/  @!P0 IMAD.WIDE.U32 R70, R63, c[0x0][0x1f0], R10 ;  /* 0x00007c003f468a25 */ /* 0x000fe200078e000a */
[----:B------:R-:W-:Y:S02]  /*11f0*/  IADD3 R9, R9, R87, RZ ;  /* 0x0000005709097210 */ /* 0x000fe40007ffe0ff */
[----:B------:R-:W-:Y:S01]  /*1200*/  IADD3 R24, R44, -c[0x0][0x174], RZ ;  /* 0x80005d002c187a10 */ /* 0x000fe20007ffe0ff */
[----:B------:R-:W-:Y:S01]  /*1210*/  @!P0 IMAD.WIDE.U32 R74, R63, c[0x0][0x200], R74 ;  /* 0x000080003f4a8a25 */ /* 0x000fe200078e004a */
[----:B------:R-:W-:-:S02]  /*1220*/  IADD3 R77, R73, R89, RZ ;  /* 0x00000059494d7210 */ /* 0x000fc40007ffe0ff */
[----:B------:R-:W-:Y:S01]  /*1230*/  @!P0 IADD3 R71, R87, R71, RZ ;  /* 0x0000004757478210 */ /* 0x000fe20007ffe0ff */
[----:B------:R-:W-:Y:S01]  /*1240*/  IMAD R87, R65, c[0x0][0x1f8], RZ ;  /* 0x00007e0041577a24 */ /* 0x000fe200078e02ff */
[----:B------:R-:W-:Y:S01]  /*1250*/  MOV R76, R72 ;  /* 0x00000048004c7202 */ /* 0x000fe20000000f00 */
[----:B------:R-:W-:Y:S02]  /*1260*/  IMAD R24, R24, -0x100, RZ ;  /* 0xffffff0018187824 */ /* 0x000fe400078e02ff */
[C---:B------:R-:W-:Y:S01]  /*1270*/  IMAD.WIDE.U32 R72, R66.reuse, c[0x0][0x1f8], R8 ;  /* 0x00007e0042487a25 */ /* 0x040fe200078e0008 */
[----:B------:R-:W-:Y:S02]  /*1280*/  @!P0 IADD3 R75, R89, R75, RZ ;  /* 0x0000004b594b8210 */ /* 0x000fe40007ffe0ff */
[----:B------:R-:W-:Y:S01]  /*1290*/  SHF.R.S32.HI R0, RZ, 0x1f, R24 ;  /* 0x0000001fff007819 */ /* 0x000fe20000011418 */
[----:B------:R-:W-:Y:S01]  /*12a0*/  IMAD R91, R66, c[0x0][0x1fc], R87 ;  /* 0x00007f00425b7a24 */ /* 0x000fe200078e0257 */
[----:B------:R-:W-:Y:S01]  /*12b0*/  IADD3 R87, P1, R24, R72, RZ ;  /* 0x0000004818577210 */ /* 0x000fe20007f3e0ff */
[----:B------:R-:W-:-:S02]  /*12c0*/  IMAD R89, R65, c[0x0][0x208], RZ ;  /* 0x0000820041597a24 */ /* 0x000fc400078e02ff */
[----:B------:R-:W-:Y:S01]  /*12d0*/  @!P0 IMAD.WIDE.U32 R8, R66, c[0x0][0x1f8], R70 ;  /* 0x00007e0042088a25 */ /* 0x000fe200078e0046 */
[----:B------:R-:W-:-:S03]  /*12e0*/  IADD3.X R88, R0, R91, R73, P1, !PT ;  /* 0x0000005b00587210 */ /* 0x000fc60000ffe449 */
[----:B------:R-:W-:-:S04]  /*12f0*/  IMAD.WIDE.U32 R76, R66, c[0x0][0x208], R76 ;  /* 0x00008200424c7a25 */ /* 0x000fc800078e004c */
[----:B------:R-:W-:Y:S01]  /*1300*/  IMAD R93, R66, c[0x0][0x20c], R89 ;  /* 0x00008300425d7a24 */ /* 0x000fe200078e0259 */
[----:B------:R-:W-:Y:S01]  /*1310*/  @!P0 IADD3 R89, P1, R46, R8, RZ ;  /* 0x000000082e598210 */ /* 0x000fe20007f3e0ff */
[----:B------:R-:W-:Y:S01]  /*1320*/  @!P0 IMAD.WIDE.U32 R70, R66, c[0x0][0x208], R74 ;  /* 0x0000820042468a25 */ /* 0x000fe200078e004a */
[----:B------:R-:W-:Y:S02]  /*1330*/  IADD3 R76, P2, R24, R76, RZ ;  /* 0x0000004c184c7210 */ /* 0x000fe40007f5e0ff */
[----:B------:R-:W-:Y:S02]  /*1340*/  LEA R75, P4, R46, c[0x0][0x258], 0x1 ;  /* 0x000096002e4b7a11 */ /* 0x000fe400078808ff */
[----:B------:R-:W-:Y:S02]  /*1350*/  @!P0 IADD3.X R90, R45, R9, R91, P1, !PT ;  /* 0x000000092d5a8210 */ /* 0x000fe40000ffe45b */
[----:B------:R-:W-:Y:S02]  /*1360*/  IADD3.X R77, R0, R93, R77, P2, !PT ;  /* 0x0000005d004d7210 */ /* 0x000fe400017fe44d */
[----:B------:R-:W-:-:S02]  /*1370*/  LEA.HI.X R9, R46, c[0x0][0x25c], R45, 0x1, P4 ;  /* 0x000097002e097a11 */ /* 0x000fc400020f0c2d */
[----:B------:R-:W-:-:S04]  /*1380*/  LEA R74, P4, R76, R75, 0x1 ;  /* 0x0000004b4c4a7211 */ /* 0x000fc800078808ff */
[----:B------:R-:W-:Y:S02]  /*1390*/  LEA.HI.X R75, R76, R9, R77, 0x1, P4 ;  /* 0x000000094c4b7211 */ /* 0x000fe400020f0c4d */
[C---:B------:R-:W-:Y:S02]  /*13a0*/  @!P0 IADD3 R84, P3, R46.reuse, R70, RZ ;  /* 0x000000462e548210 */ /* 0x040fe40007f7e0ff */
[----:B------:R-:W-:Y:S02]  /*13b0*/  LEA R72, P2, R46, c[0x0][0x268], 0x1 ;  /* 0x00009a002e487a11 */ /* 0x000fe400078408ff */
[----:B------:R-:W-:Y:S02]  /*13c0*/  ISETP.GE.AND P6, PT, R6, R43, PT ;  /* 0x0000002b0600720c */ /* 0x000fe40003fc6270 */
[----:B------:R-:W-:Y:S02]  /*13d0*/  @!P0 IADD3.X R71, R45, R71, R93, P3, !PT ;  /* 0x000000472d478210 */ /* 0x000fe40001ffe45d */
[----:B------:R-:W-:-:S02]  /*13e0*/  @!P0 LEA R70, P3, R84, c[0x0][0x258], 0x1 ;  /* 0x0000960054468a11 */ /* 0x000fc400078608ff */
[----:B------:R-:W-:Y:S02]  /*13f0*/  LEA.HI.X R73, R46, c[0x0][0x26c], R45, 0x1, P2 ;  /* 0x00009b002e497a11 */ /* 0x000fe400010f0c2d */
[----:B------:R-:W-:Y:S02]  /*1400*/  LEA R72, P2, R87, R72, 0x1 ;  /* 0x0000004857487211 */ /* 0x000fe400078408ff */
[----:B------:R-:W-:Y:S02]  /*1410*/  @!P0 LEA R8, P1, R89, c[0x0][0x268], 0x1 ;  /* 0x00009a0059088a11 */ /* 0x000fe400078208ff */
[----:B------:R-:W-:Y:S02]  /*1420*/  @!P0 LEA.HI.X R71, R84, c[0x0][0x25c], R71, 0x1, P3 ;  /* 0x0000970054478a11 */ /* 0x000fe400018f0c47 */
[----:B------:R-:W-:Y:S02]  /*1430*/  PRMT R84, RZ, 0x7610, R84 ;  /* 0x00007610ff547816 */ /* 0x000fe40000000054 */
[----:B------:R-:W-:-:S02]  /*1440*/  LEA.HI.X R73, R87, R73, R88, 0x1, P2 ;  /* 0x0000004957497211 */ /* 0x000fc400010f0c58 */
[----:B------:R-:W-:Y:S02]  /*1450*/  @!P0 LEA.HI.X R9, R89, c[0x0][0x26c], R90, 0x1, P1 ;  /* 0x00009b0059098a11 */ /* 0x000fe400008f0c5a */
[-C--:B------:R-:W-:Y:S02]  /*1460*/  ISETP.GE.AND P1, PT, R18, R43.reuse, PT ;  /* 0x0000002b1200720c */ /* 0x080fe40003f26270 */
[-C--:B------:R-:W-:Y:S02]  /*1470*/  ISETP.GE.AND P2, PT, R20, R43.reuse, PT ;  /* 0x0000002b1400720c */ /* 0x080fe40003f46270 */
[-C--:B------:R-:W-:Y:S02]  /*1480*/  ISETP.GE.AND P3, PT, R22, R43.reuse, PT ;  /* 0x0000002b1600720c */ /* 0x080fe40003f66270 */
[----:B------:R-:W-:Y:S02]  /*1490*/  PRMT R87, RZ, 0x7610, R87 ;  /* 0x00007610ff577816 */ /* 0x000fe40000000057 */
[----:B------:R-:W-:-:S02]  /*14a0*/  ISETP.GE.AND P4, PT, R86, R43, PT ;  /* 0x0000002b5600720c */ /* 0x000fc40003f86270 */
[----:B------:R-:W-:Y:S02]  /*14b0*/  ISETP.GE.AND P5, PT, R2, R43, PT ;  /* 0x0000002b0200720c */ /* 0x000fe40003fa6270 */
[----:B------:R-:W-:Y:S02]  /*14c0*/  PRMT R88, RZ, 0x7610, R88 ;  /* 0x00007610ff587816 */ /* 0x000fe40000000058 */
[----:B------:R-:W-:Y:S01]  /*14d0*/  PRMT R89, RZ, 0x7610, R89 ;  /* 0x00007610ff597816 */ /* 0x000fe20000000059 */
[----:B---3--:R-:W-:Y:S04]  /*14e0*/  STS.U16 [R42], R69 ;  /* 0x000000452a007388 */ /* 0x008fe80000000400 */
[----:B----4-:R-:W-:Y:S04]  /*14f0*/  STS.U16 [R41+0x40], R78 ;  /* 0x0000404e29007388 */ /* 0x010fe80000000400 */
[----:B------:R-:W-:Y:S04]  /*1500*/  STS.U16 [R40+0x80], R79 ;  /* 0x0000804f28007388 */ /* 0x000fe80000000400 */
        /* <DEDUP_REMOVED lines=37> */
[----:B------:R0:W-:Y:S04]  /*1760*/  STS.U16 [R39+0xc0], R88 ;  /* 0x0000c05827007388 */ /* 0x0001e80000000400 */
[----:B------:R-:W-:Y:S04]  /*1770*/  STS.U16 [R38+0x100], R85 ;  /* 0x0001005526007388 */ /* 0x000fe80000000400 */
[----:B------:R-:W-:Y:S04]  /*1780*/  STS.U16 [R37+0x140], R8 ;  /* 0x0001400825007388 */ /* 0x000fe80000000400 */
[----:B------:R-:W-:Y:S04]  /*1790*/  STS.U16 [R36+0x180], R9 ;  /* 0x0001800924007388 */ /* 0x000fe80000000400 */
[----:B------:R1:W-:Y:S01]  /*17a0*/  STS.U16 [R34+0x1c0], R89 ;  /* 0x0001c05922007388 */ /* 0x0003e20000000400 */
[----:B------:R-:W-:-:S06]  /*17b0*/  NOP ;  /* 0x0000000000007918 */ /* 0x000fcc0000000000 */
[----:B------:R-:W2:Y:S04]  /*17c0*/  LDS.U16 R72, [R32] ;  /* 0x0000000020487984 */ /* 0x000ea80000000400 */
[----:B------:R-:W3:Y:S04]  /*17d0*/  LDS.U16 R73, [R32+0x2] ;  /* 0x0000020020497984 */ /* 0x000ee80000000400 */
[----:B------:R-:W-:Y:S04]  /*17e0*/  LDS.U16 R84, [R32+0x4] ;  /* 0x0000040020547984 */ /* 0x000fe80000000400 */
[----:B------:R-:W-:Y:S04]  /*17f0*/  LDS.U16 R83, [R32+0x6] ;  /* 0x0000060020537984 */ /* 0x000fe80000000400 */
[----:B------:R-:W2:Y:S04]  /*1800*/  LDS.U16 R87, [R32+0x8] ;  /* 0x0000080020577984 */ /* 0x000ea80000000400 */
[----:B------:R-:W2:Y:S04]  /*1810*/  LDS.U16 R85, [R32+0xa] ;  /* 0x00000a0020557984 */ /* 0x000ea80000000400 */
[----:B------:R-:W2:Y:S04]  /*1820*/  LDS.U16 R8, [R32+0xc] ;  /* 0x00000c0020087984 */ /* 0x000ea80000000400 */
[----:B------:R-:W2:Y:S04]  /*1830*/  LDS.U16 R9, [R32+0xe] ;  /* 0x00000e0020097984 */ /* 0x000ea80000000400 */
[----:B------:R-:W-:Y:S01]  /*1840*/  BAR.SYNC.DEFER_BLOCKING 0x0 ;  /* 0x0000000000007b1d */ /* 0x000fe20000010000 */
[----:B0-----:R-:W-:-:S02]  /*1850*/  PRMT R88, RZ, 0x7610, R88 ;  /* 0x00007610ff587816 */ /* 0x001fc40000000058 */
[----:B-1----:R-:W-:-:S03]  /*1860*/  PRMT R89, RZ, 0x7610, R89 ;  /* 0x00007610ff597816 */ /* 0x002fc60000000059 */
[----:B------:R0:W4:Y:S01]  /*1870*/  @!P0 LDG.E.U16 R91, [R70.64] ;  /* 0x00000006465b8981 */ /* 0x000122000c1e1500 */
[----:B------:R-:W-:-:S03]  /*1880*/  ISETP.GE.AND P0, PT, R6, R43, PT ;  /* 0x0000002b0600720c */ /* 0x000fc60003f06270 */
[----:B------:R2:W4:Y:S04]  /*1890*/  @!P1 LDG.E.U16 R89, [R74.64+-0x180] ;  /* 0xfffe80064a599981 */ /* 0x000528000c1e1500 */
[----:B------:R2:W4:Y:S04]  /*18a0*/  @!P2 LDG.E.U16 R90, [R74.64+-0x140] ;  /* 0xfffec0064a5aa981 */ /* 0x000528000c1e1500 */
[----:B------:R2:W4:Y:S04]  /*18b0*/  @!P3 LDG.E.U16 R93, [R74.64+-0x100] ;  /* 0xffff00064a5db981 */ /* 0x000528000c1e1500 */
[----:B------:R2:W4:Y:S04]  /*18c0*/  @!P0 LDG.E.U16 R88, [R74.64+-0x1c0] ;  /* 0xfffe40064a588981 */ /* 0x000528000c1e1500 */
[----:B------:R2:W4:Y:S04]  /*18d0*/  @!P4 LDG.E.U16 R92, [R74.64+-0xc0] ;  /* 0xffff40064a5cc981 */ /* 0x000528000c1e1500 */
[----:B------:R2:W4:Y:S04]  /*18e0*/  @!P5 LDG.E.U16 R95, [R74.64+-0x80] ;  /* 0xffff80064a5fd981 */ /* 0x000528000c1e1500 */
[----:B------:R2:W4:Y:S02]  /*18f0*/  @!P6 LDG.E.U16 R97, [R74.64+-0x40] ;  /* 0xffffc0064a61e981 */ /* 0x000524000c1e1500 */
[----:B--2---:R-:W-:-:S05]  /*1900*/  PRMT R74, RZ, 0x5410, R72 ;  /* 0x00005410ff4a7816 */ /* 0x004fca0000000048 */
[----:B0-----:R-:W-:-:S04]  /*1910*/  FMUL.FTZ R70, R74, -1.4426950216293334961 ;  /* 0xbfb8aa3b4a467820 */ /* 0x001fc80000410000 */
[----:B------:R-:W0:Y:S01]  /*1920*/  MUFU.EX2 R71, R70 ;  /* 0x0000004600477308 */ /* 0x000e220000000800 */
[----:B---3--:R-:W-:Y:S02]  /*1930*/  PRMT R94, RZ, 0x5410, R73 ;  /* 0x00005410ff5e7816 */ /* 0x008fe40000000049 */
[----:B------:R-:W-:-:S03]  /*1940*/  PRMT R104, RZ, 0x5410, R87 ;  /* 0x00005410ff687816 */ /* 0x000fc60000000057 */
[----:B------:R-:W-:Y:S01]  /*1950*/  FMUL.FTZ R72, R94, -1.4426950216293334961 ;  /* 0xbfb8aa3b5e487820 */ /* 0x000fe20000410000 */
[----:B------:R-:W-:-:S03]  /*1960*/  PRMT R100, RZ, 0x5410, R83 ;  /* 0x00005410ff647816 */ /* 0x000fc60000000053 */
[----:B------:R1:W2:Y:S01]  /*1970*/  MUFU.EX2 R73, R72 ;  /* 0x0000004800497308 */ /* 0x0002a20000000800 */
[----:B------:R-:W-:Y:S01]  /*1980*/  PRMT R106, RZ, 0x5410, R85 ;  /* 0x00005410ff6a7816 */ /* 0x000fe20000000055 */
[----:B------:R-:W-:Y:S01]  /*1990*/  FMUL.FTZ R75, R100, -1.4426950216293334961 ;  /* 0xbfb8aa3b644b7820 */ /* 0x000fe20000410000 */
[----:B------:R-:W-:Y:S01]  /*19a0*/  PRMT R84, RZ, 0x5410, R84 ;  /* 0x00005410ff547816 */ /* 0x000fe20000000054 */
[----:B-1----:R-:W-:-:S04]  /*19b0*/  FMUL.FTZ R72, R104, -1.4426950216293334961 ;  /* 0xbfb8aa3b68487820 */ /* 0x002fc80000410000 */
[----:B------:R0:W-:Y:S01]  /*19c0*/  MUFU.EX2 R85, R72 ;  /* 0x0000004800557308 */ /* 0x0001e20000000800 */
[----:B------:R-:W-:Y:S01]  /*19d0*/  FMUL.FTZ R96, R84, -1.4426950216293334961 ;  /* 0xbfb8aa3b54607820 */ /* 0x000fe20000410000 */
[----:B------:R-:W-:Y:S01]  /*19e0*/  PRMT R109, RZ, 0x5410, R8 ;  /* 0x00005410ff6d7816 */ /* 0x000fe20000000008 */
[----:B0-----:R-:W-:-:S05]  /*19f0*/  FADD.FTZ R72, R71, 1 ;  /* 0x3f80000047487421 */ /* 0x001fca0000010000 */
[----:B------:R-:W-:Y:S01]  /*1a00*/  MUFU.EX2 R98, R75 ;  /* 0x0000004b00627308 */ /* 0x000fe20000000800 */
[----:B--2---:R-:W-:-:S07]  /*1a10*/  FADD.FTZ R83, R73, 1 ;  /* 0x3f80000049537421 */ /* 0x004fce0000010000 */
[----:B------:R-:W0:Y:S01]  /*1a20*/  MUFU.RCP R75, R72 ;  /* 0x00000048004b7308 */ /* 0x000e220000001000 */
[----:B------:R-:W-:-:S07]  /*1a30*/  PRMT R112, RZ, 0x5410, R9 ;  /* 0x00005410ff707816 */ /* 0x000fce0000000009 */
[----:B------:R-:W1:Y:S01]  /*1a40*/  MUFU.EX2 R96, R96 ;  /* 0x0000006000607308 */ /* 0x000e620000000800 */
[----:B0-----:R-:W-:Y:S02]  /*1a50*/  FADD.FTZ R73, -R75, 1 ;  /* 0x3f8000004b497421 */ /* 0x001fe40000010100 */
[----:B------:R-:W-:Y:S02]  /*1a60*/  FADD.FTZ R85, R85, 1 ;  /* 0x3f80000055557421 */ /* 0x000fe40000010000 */
[----:B------:R-:W-:Y:S02]  /*1a70*/  FMUL.FTZ R87, R106, -1.4426950216293334961 ;  /* 0xbfb8aa3b6a577820 */ /* 0x000fe40000410000 */
[----:B-1----:R-:W-:Y:S01]  /*1a80*/  FADD.FTZ R96, R96, 1 ;  /* 0x3f80000060607421 */ /* 0x002fe20000010000 */
[----:B------:R0:W-:Y:S01]  /*1a90*/  MUFU.RCP R105, R85 ;  /* 0x0000005500697308 */ /* 0x0001e20000001000 */
[----:B------:R-:W-:Y:S01]  /*1aa0*/  FADD.FTZ R98, R98, 1 ;  /* 0x3f80000062627421 */ /* 0x000fe20000010000 */
[----:B0-----:R-:W-:-:S06]  /*1ab0*/  PRMT R85, RZ, 0x5410, R69 ;  /* 0x00005410ff557816 */ /* 0x001fcc0000000045 */
[----:B------:R-:W0:Y:S01]  /*1ac0*/  MUFU.RCP R101, R98 ;  /* 0x0000006200657308 */ /* 0x000e220000001000 */
[----:B------:R-:W-:Y:S01]  /*1ad0*/  PRMT R77, RZ, 0x5410, R77 ;  /* 0x00005410ff4d7816 */ /* 0x000fe2000000004d */
[----:B0-----:R-:W-:-:S04]  /*1ae0*/  FADD.FTZ R103, -R101, 1 ;  /* 0x3f80000065677421 */ /* 0x001fc80000010100 */
[----:B------:R-:W-:Y:S01]  /*1af0*/  FFMA.FTZ R103, R100, R103, 1 ;  /* 0x3f80000064677423 */ /* 0x000fe20000010067 */
[----:B------:R-:W-:Y:S02]  /*1b00*/  PRMT R81, RZ, 0x5410, R81 ;  /* 0x00005410ff517816 */ /* 0x000fe40000000051 */
[----:B------:R-:W-:Y:S01]  /*1b10*/  ISETP.NE.AND P6, PT, R58, RZ, PT ;  /* 0x000000ff3a00720c */ /* 0x000fe20003fc5270 */
[----:B----4-:R-:W-:Y:S04]  /*1b20*/  STS.U16 [R42], R91 ;  /* 0x0000005b2a007388 */ /* 0x010fe80000000400 */
[----:B------:R-:W-:Y:S04]  /*1b30*/  STS.U16 [R41+0x40], R88 ;  /* 0x0000405829007388 */ /* 0x000fe80000000400 */
[----:B------:R0:W-:Y:S04]  /*1b40*/  STS.U16 [R40+0x80], R89 ;  /* 0x0000805928007388 */ /* 0x0001e80000000400 */
[----:B------:R-:W-:Y:S04]  /*1b50*/  STS.U16 [R39+0xc0], R90 ;  /* 0x0000c05a27007388 */ /* 0x000fe80000000400 */
[----:B------:R1:W-:Y:S04]  /*1b60*/  STS.U16 [R38+0x100], R93 ;  /* 0x0001005d26007388 */ /* 0x0003e80000000400 */
[----:B------:R-:W-:Y:S04]  /*1b70*/  STS.U16 [R37+0x140], R92 ;  /* 0x0001405c25007388 */ /* 0x000fe80000000400 */
[----:B------:R-:W-:Y:S04]  /*1b80*/  STS.U16 [R36+0x180], R95 ;  /* 0x0001805f24007388 */ /* 0x000fe80000000400 */
[----:B------:R2:W-:Y:S01]  /*1b90*/  STS.U16 [R34+0x1c0], R97 ;  /* 0x0001c06122007388 */ /* 0x0005e20000000400 */
[----:B------:R-:W-:-:S06]  /*1ba0*/  NOP ;  /* 0x0000000000007918 */ /* 0x000fcc0000000000 */
[----:B------:R-:W3:Y:S01]  /*1bb0*/  LDS.U16 R70, [R32] ;  /* 0x0000000020467984 */ /* 0x000ee20000000400 */
[----:B0-----:R-:W-:Y:S01]  /*1bc0*/  FMUL.FTZ R89, R109, -1.4426950216293334961 ;  /* 0xbfb8aa3b6d597820 */ /* 0x001fe20000410000 */
[----:B-1----:R0:W1:Y:S02]  /*1bd0*/  MUFU.RCP R93, R83 ;  /* 0x00000053005d7308 */ /* 0x0020640000001000 */
[----:B------:R-:W-:Y:S04]  /*1be0*/  LDS.U16 R8, [R32+0x2] ;  /* 0x0000020020087984 */ /* 0x000fe80000000400 */
[----:B------:R-:W4:Y:S04]  /*1bf0*/  LDS.U16 R9, [R32+0x4] ;  /* 0x0000040020097984 */ /* 0x000f280000000400 */
[----:B------:R-:W1:Y:S01]  /*1c00*/  LDS.U16 R71, [R32+0x6] ;  /* 0x0000060020477984 */ /* 0x000e620000000400 */
[----:B0-----:R-:W-:Y:S01]  /*1c10*/  PRMT R83, RZ, 0x5410, R76 ;  /* 0x00005410ff537816 */ /* 0x001fe2000000004c */
[----:B------:R-:W0:Y:S01]  /*1c20*/  MUFU.EX2 R89, R89 ;  /* 0x0000005900597308 */ /* 0x000e220000000800 */
[----:B------:R-:W-:Y:S01]  /*1c30*/  FFMA.FTZ R76, R74, R73, 1 ;  /* 0x3f8000004a4c7423 */ /* 0x000fe20000010049 */
[----:B------:R-:W0:Y:S01]  /*1c40*/  LDS.U16 R72, [R32+0x8] ;  /* 0x0000080020487984 */ /* 0x000e220000000400 */
[----:B------:R-:W-:-:S03]  /*1c50*/  FMUL.FTZ R90, R112, -1.4426950216293334961 ;  /* 0xbfb8aa3b705a7820 */ /* 0x000fc60000410000 */
[----:B------:R-:W-:Y:S02]  /*1c60*/  LDS.U16 R69, [R32+0xc] ;  /* 0x00000c0020457984 */ /* 0x000fe40000000400 */
[----:B--2---:R-:W2:Y:S01]  /*1c70*/  MUFU.RCP R97, R96 ;  /* 0x0000006000617308 */ /* 0x004ea20000001000 */
[----:B---3--:R-:W-:-:S05]  /*1c80*/  PRMT R91, RZ, 0x5410, R70 ;  /* 0x00005410ff5b7816 */ /* 0x008fca0000000046 */
[----:B------:R-:W-:-:S04]  /*1c90*/  FMUL.FTZ R70, R83, R91 ;  /* 0x0000005b53467220 */ /* 0x000fc80000410000 */
[----:B------:R-:W-:Y:S02]  /*1ca0*/  FMUL.FTZ R73, R75, R70 ;  /* 0x000000464b497220 */ /* 0x000fe40000410000 */
[----:B------:R-:W3:Y:S02]  /*1cb0*/  LDS.U16 R70, [R32+0xa] ;  /* 0x00000a0020467984 */ /* 0x000ee40000000400 */
[----:B------:R-:W-:Y:S02]  /*1cc0*/  FMUL.FTZ R76, R73, R76 ;  /* 0x0000004c494c7220 */ /* 0x000fe40000410000 */
[----:B-1----:R-:W-:Y:S01]  /*1cd0*/  FADD.FTZ R73, -R93, 1 ;  /* 0x3f8000005d497421 */ /* 0x002fe20000010100 */
[----:B------:R0:W-:Y:S02]  /*1ce0*/  MUFU.EX2 R92, R90 ;  /* 0x0000005a005c7308 */ /* 0x0001e40000000800 */
[----:B0-----:R-:W-:-:S06]  /*1cf0*/  FADD.FTZ R90, R89, 1 ;  /* 0x3f800000595a7421 */ /* 0x001fcc0000010000 */
[----:B------:R0:W1:Y:S01]  /*1d00*/  MUFU.EX2 R88, R87 ;  /* 0x0000005700587308 */ /* 0x0000620000000800 */
[----:B------:R-:W-:Y:S02]  /*1d10*/  FFMA.FTZ R89, R94, R73, 1 ;  /* 0x3f8000005e597423 */ /* 0x000fe40000010049 */
[----:B------:R-:W3:Y:S01]  /*1d20*/  LDS.U16 R73, [R32+0xe] ;  /* 0x00000e0020497984 */ /* 0x000ee20000000400 */
[----:B--2---:R-:W-:Y:S01]  /*1d30*/  FADD.FTZ R95, -R97, 1 ;  /* 0x3f800000615f7421 */ /* 0x004fe20000010100 */
[----:B----4-:R-:W-:Y:S02]  /*1d40*/  PRMT R98, RZ, 0x5410, R9 ;  /* 0x00005410ff627816 */ /* 0x010fe40000000009 */
[----:B------:R-:W-:Y:S01]  /*1d50*/  PRMT R102, RZ, 0x5410, R71 ;  /* 0x00005410ff667816 */ /* 0x000fe20000000047 */
[----:B------:R-:W-:Y:S01]  /*1d60*/  FFMA.FTZ R99, R84, R95, 1 ;  /* 0x3f80000054637423 */ /* 0x000fe2000001005f */
[----:B0-----:R-:W-:Y:S02]  /*1d70*/  PRMT R87, RZ, 0x5410, R78 ;  /* 0x00005410ff577816 */ /* 0x001fe4000000004e */
[----:B------:R-:W-:Y:S01]  /*1d80*/  PRMT R95, RZ, 0x5410, R8 ;  /* 0x00005410ff5f7816 */ /* 0x000fe20000000008 */
[----:B-1----:R-:W-:-:S04]  /*1d90*/  FADD.FTZ R88, R88, 1 ;  /* 0x3f80000058587421 */ /* 0x002fc80000010000 */
[----:B------:R-:W-:Y:S01]  /*1da0*/  FMUL.FTZ R8, R85, R95 ;  /* 0x0000005f55087220 */ /* 0x000fe20000410000 */
[----:B------:R0:W1:Y:S01]  /*1db0*/  MUFU.RCP R107, R88 ;  /* 0x00000058006b7308 */ /* 0x0000620000001000 */
[----:B------:R-:W-:Y:S02]  /*1dc0*/  FMUL.FTZ R78, R77, R98 ;  /* 0x000000624d4e7220 */ /* 0x000fe40000410000 */
[----:B------:R-:W-:Y:S02]  /*1dd0*/  FADD.FTZ R92, R92, 1 ;  /* 0x3f8000005c5c7421 */ /* 0x000fe40000010000 */
[----:B------:R-:W-:Y:S02]  /*1de0*/  FMUL.FTZ R8, R93, R8 ;  /* 0x000000085d087220 */ /* 0x000fe40000410000 */
[----:B0-----:R-:W-:Y:S02]  /*1df0*/  FMUL.FTZ R88, R87, R102 ;  /* 0x0000006657587220 */ /* 0x001fe40000410000 */
[----:B------:R-:W-:-:S02]  /*1e00*/  FMUL.FTZ R78, R97, R78 ;  /* 0x0000004e614e7220 */ /* 0x000fc40000410000 */
[----:B------:R-:W-:Y:S01]  /*1e10*/  FMUL.FTZ R88, R101, R88 ;  /* 0x0000005865587220 */ /* 0x000fe20000410000 */
[----:B------:R0:W2:Y:S01]  /*1e20*/  MUFU.RCP R110, R90 ;  /* 0x0000005a006e7308 */ /* 0x0000a20000001000 */
[----:B------:R-:W-:Y:S01]  /*1e30*/  FMUL.FTZ R9, R8, R89 ;  /* 0x0000005908097220 */ /* 0x000fe20000410000 */
[----:B------:R-:W-:Y:S01]  /*1e40*/  PRMT R89, RZ, 0x5410, R80 ;  /* 0x00005410ff597816 */ /* 0x000fe20000000050 */
[----:B------:R-:W-:Y:S01]  /*1e50*/  FMUL.FTZ R78, R78, R99 ;  /* 0x000000634e4e7220 */ /* 0x000fe20000410000 */
[----:B------:R-:W-:Y:S01]  /*1e60*/  PRMT R99, RZ, 0x5410, R72 ;  /* 0x00005410ff637816 */ /* 0x000fe20000000048 */
[----:B------:R-:W-:Y:S01]  /*1e70*/  FMUL.FTZ R103, R88, R103 ;  /* 0x0000006758677220 */ /* 0x000fe20000410000 */
[----:B------:R-:W-:Y:S02]  /*1e80*/  PRMT R88, RZ, 0x5410, R79 ;  /* 0x00005410ff587816 */ /* 0x000fe4000000004f */
[----:B------:R-:W4:Y:S01]  /*1e90*/  MUFU.RCP R113, R92 ;  /* 0x0000005c00717308 */ /* 0x000f220000001000 */
[----:B---3--:R-:W-:Y:S01]  /*1ea0*/  PRMT R108, RZ, 0x5410, R70 ;  /* 0x00005410ff6c7816 */ /* 0x008fe20000000046 */
[----:B------:R-:W-:-:S02]  /*1eb0*/  FADD.FTZ R71, -R105, 1 ;  /* 0x3f80000069477421 */ /* 0x000fc40000010100 */
[----:B------:R-:W-:Y:S02]  /*1ec0*/  FMUL.FTZ R8, R88, R99 ;  /* 0x0000006358087220 */ /* 0x000fe40000410000 */
[----:B-1----:R-:W-:Y:S02]  /*1ed0*/  FADD.FTZ R79, -R107, 1 ;  /* 0x3f8000006b4f7421 */ /* 0x002fe40000010100 */
[----:B------:R-:W-:Y:S01]  /*1ee0*/  FMUL.FTZ R70, R89, R108 ;  /* 0x0000006c59467220 */ /* 0x000fe20000410000 */
[----:B------:R-:W-:Y:S01]  /*1ef0*/  PRMT R111, RZ, 0x5410, R69 ;  /* 0x00005410ff6f7816 */ /* 0x000fe20000000045 */
[----:B------:R-:W-:Y:S01]  /*1f00*/  FFMA.FTZ R71, R104, R71, 1 ;  /* 0x3f80000068477423 */ /* 0x000fe20000010047 */
[----:B0-----:R-:W-:Y:S01]  /*1f10*/  PRMT R90, RZ, 0x5410, R82 ;  /* 0x00005410ff5a7816 */ /* 0x001fe20000000052 */
[----:B------:R-:W-:Y:S01]  /*1f20*/  FMUL.FTZ R8, R105, R8 ;  /* 0x0000000869087220 */ /* 0x000fe20000410000 */
[----:B------:R-:W-:Y:S01]  /*1f30*/  PRMT R114, RZ, 0x5410, R73 ;  /* 0x00005410ff727816 */ /* 0x000fe20000000049 */
[----:B------:R-:W-:-:S02]  /*1f40*/  FFMA.FTZ R79, R106, R79, 1 ;  /* 0x3f8000006a4f7423 */ /* 0x000fc4000001004f */
[----:B------:R-:W-:Y:S02]  /*1f50*/  FMUL.FTZ R70, R107, R70 ;  /* 0x000000466b467220 */ /* 0x000fe40000410000 */
[----:B------:R-:W-:Y:S02]  /*1f60*/  FMUL.FTZ R8, R8, R71 ;  /* 0x0000004708087220 */ /* 0x000fe40000410000 */
[----:B------:R-:W-:Y:S02]  /*1f70*/  FMUL.FTZ R79, R70, R79 ;  /* 0x0000004f464f7220 */ /* 0x000fe40000410000 */
[----:B--2---:R-:W-:Y:S02]  /*1f80*/  FADD.FTZ R72, -R110, 1 ;  /* 0x3f8000006e487421 */ /* 0x004fe40000010100 */
[----:B------:R-:W-:Y:S02]  /*1f90*/  FMUL.FTZ R69, R81, R111 ;  /* 0x0000006f51457220 */ /* 0x000fe40000410000 */
[----:B----4-:R-:W-:-:S02]  /*1fa0*/  FADD.FTZ R71, -R113, 1 ;  /* 0x3f80000071477421 */ /* 0x010fc40000010100 */
[----:B------:R-:W-:Y:S02]  /*1fb0*/  FMUL.FTZ R70, R90, R114 ;  /* 0x000000725a467220 */ /* 0x000fe40000410000 */
[----:B------:R-:W-:Y:S02]  /*1fc0*/  FFMA.FTZ R72, R109, R72, 1 ;  /* 0x3f8000006d487423 */ /* 0x000fe40000010048 */
[----:B------:R-:W-:Y:S02]  /*1fd0*/  FMUL.FTZ R69, R110, R69 ;  /* 0x000000456e457220 */ /* 0x000fe40000410000 */
[----:B------:R-:W-:Y:S02]  /*1fe0*/  FFMA.FTZ R71, R112, R71, 1 ;  /* 0x3f80000070477423 */ /* 0x000fe40000010047 */
[----:B------:R-:W-:Y:S02]  /*1ff0*/  FMUL.FTZ R70, R113, R70 ;  /* 0x0000004671467220 */ /* 0x000fe40000410000 */
[----:B------:R-:W-:-:S02]  /*2000*/  FMUL.FTZ R69, R69, R72 ;  /* 0x0000004845457220 */ /* 0x000fc40000410000 */
[----:B------:R-:W-:Y:S01]  /*2010*/  FMUL.FTZ R70, R70, R71 ;  /* 0x0000004746467220 */ /* 0x000fe20000410000 */
[----:B------:R-:W-:Y:S01]  /*2020*/  F2FP.BF16.PACK_AB R9, R9, R76 ;  /* 0x0000004c0909723e */ /* 0x000fe200000010ff */
[----:B------:R-:W-:Y:S01]  /*2030*/  BAR.SYNC.DEFER_BLOCKING 0x0 ;  /* 0x0000000000007b1d */ /* 0x000fe20000010000 */
[----:B------:R-:W-:Y:S02]  /*2040*/  F2FP.BF16.PACK_AB R78, R103, R78 ;  /* 0x0000004e674e723e */ /* 0x000fe400000010ff */
[----:B------:R-:W-:Y:S02]  /*2050*/  F2FP.BF16.PACK_AB R8, R79, R8 ;  /* 0x000000084f08723e */ /* 0x000fe400000010ff */
[----:B------:R-:W-:Y:S02]  /*2060*/  F2FP.BF16.PACK_AB R69, R70, R69 ;  /* 0x000000454645723e */ /* 0x000fe400000010ff */
[----:B------:R-:W-:Y:S02]  /*2070*/  PRMT R72, R9, 0x7632, R72 ;  /* 0x0000763209487816 */ /* 0x000fe40000000048 */
[----:B------:R-:W-:-:S02]  /*2080*/  PRMT R70, R78, 0x7632, R70 ;  /* 0x000076324e467816 */ /* 0x000fc40000000046 */
[----:B------:R-:W-:Y:S02]  /*2090*/  PRMT R71, R8, 0x7632, R71 ;  /* 0x0000763208477816 */ /* 0x000fe40000000047 */
[C---:B------:R-:W-:Y:S02]  /*20a0*/  PRMT R73, R69.reuse, 0x7610, R73 ;  /* 0x0000761045497816 */ /* 0x040fe40000000049 */
[----:B------:R-:W-:Y:S01]  /*20b0*/  PRMT R76, R69, 0x7632, R76 ;  /* 0x00007632454c7816 */ /* 0x000fe2000000004c */
[----:B------:R-:W-:Y:S04]  /*20c0*/  STS.U16 [R32], R9 ;  /* 0x0000000920007388 */ /* 0x000fe80000000400 */
[----:B------:R-:W-:Y:S04]  /*20d0*/  STS.U16 [R32+0x2], R72 ;  /* 0x0000024820007388 */ /* 0x000fe80000000400 */
[----:B------:R-:W-:Y:S04]  /*20e0*/  STS.U16 [R32+0x4], R78 ;  /* 0x0000044e20007388 */ /* 0x000fe80000000400 */
[----:B------:R0:W-:Y:S04]  /*20f0*/  STS.U16 [R32+0x6], R70 ;  /* 0x0000064620007388 */ /* 0x0001e80000000400 */
        /* <DEDUP_REMOVED lines=17> */
[----:B-1----:R-:W-:-:S03]  /*2210*/  P2R R8, PR, RZ, 0x40 ;  /* 0x00000040ff087803 */ /* 0x002fc60000000000 */
[----:B------:R-:W-:-:S04]  /*2220*/  IMAD.WIDE.U32 R8, R63, c[0x0][0x2e8], RZ ;  /* 0x0000ba003f087a25 */ /* 0x000fc800078e00ff */
[----:B------:R-:W-:Y:S01]  /*2230*/  IMAD R127, R63, c[0x0][0x2ec], R70 ;  /* 0x0000bb003f7f7a24 */ /* 0x000fe200078e0246 */
[----:B------:R-:W-:-:S04]  /*2240*/  LEA R70, P0, R46, c[0x0][0x338], 0x1 ;  /* 0x0000ce002e467a11 */ /* 0x000fc800078008ff */
[----:B------:R-:W-:Y:S02]  /*2250*/  IADD3 R9, R9, R127, RZ ;  /* 0x0000007f09097210 */ /* 0x000fe40007ffe0ff */
[----:B--2---:R-:W-:Y:S01]  /*2260*/  LEA.HI.X R73, R46, c[0x0][0x33c], R45, 0x1, P0 ;  /* 0x0000cf002e497a11 */ /* 0x004fe200000f0c2d */
[----:B------:R-:W-:Y:S02]  /*2270*/  IMAD R71, R65, c[0x0][0x2f0], RZ ;  /* 0x0000bc0041477a24 */ /* 0x000fe400078e02ff */
[----:B------:R-:W-:-:S04]  /*2280*/  IMAD.WIDE.U32 R8, R66, c[0x0][0x2f0], R8 ;  /* 0x0000bc0042087a25 */ /* 0x000fc800078e0008 */
[----:B------:R-:W-:Y:S01]  /*2290*/  IMAD R129, R66, c[0x0][0x2f4], R71 ;  /* 0x0000bd0042817a24 */ /* 0x000fe200078e0247 */
[----:B------:R-:W-:Y:S01]  /*22a0*/  IADD3 R71, P1, R24, R8, RZ ;  /* 0x0000000818477210 */ /* 0x000fe20007f3e0ff */
[----:B------:R-:W-:Y:S01]  /*22b0*/  BSSY B0, `(.L_x_11289) ;  /* 0x0000014000007945 */ /* 0x000fe20003800000 */
[----:B------:R-:W-:Y:S02]  /*22c0*/  IADD3 R8, P2, R46, R10, RZ ;  /* 0x0000000a2e087210 */ /* 0x000fe40007f5e0ff */
[----:B------:R-:W-:Y:S02]  /*22d0*/  IADD3.X R72, R0, R129, R9, P1, !PT ;  /* 0x0000008100487210 */ /* 0x000fe40000ffe409 */
[----:B---3--:R-:W-:Y:S02]  /*22e0*/  ISETP.GE.AND P0, PT, R46, R125, PT ;  /* 0x0000007d2e00720c */ /* 0x008fe40003f06270 */
[C---:B------:R-:W-:Y:S01]  /*22f0*/  LEA R70, P3, R71.reuse, R70, 0x1 ;  /* 0x0000004647467211 */ /* 0x040fe200078608ff */
[----:B------:R-:W-:Y:S01]  /*2300*/  FMUL.FTZ R92, R74, R75 ;  /* 0x0000004b4a5c7220 */ /* 0x000fe20000410000 */
[----:B------:R-:W-:Y:S01]  /*2310*/  ISETP.GE.AND P1, PT, R18, R125, PT ;  /* 0x0000007d1200720c */ /* 0x000fe20003f26270 */
[----:B------:R-:W-:Y:S01]  /*2320*/  FMUL.FTZ R94, R94, R93 ;  /* 0x0000005d5e5e7220 */ /* 0x000fe20000410000 */
[----:B------:R-:W-:-:S02]  /*2330*/  LEA.HI.X R71, R71, R73, R72, 0x1, P3 ;  /* 0x0000004947477211 */ /* 0x000fc400018f0c48 */
[----:B------:R-:W-:-:S05]  /*2340*/  IADD3.X R9, R45, R11, RZ, P2, !PT ;  /* 0x0000000b2d097210 */ /* 0x000fca00017fe4ff */
        /* <DEDUP_REMOVED lines=10> */
.L_x_11290:
[----:B------:R-:W-:Y:S05]  /*23f0*/  BSYNC B0 ;  /* 0x0000000000007941 */ /* 0x000fea0003800000 */
.L_x_11289:
[-C--:B------:R-:W-:Y:S01]  /*2400*/  ISETP.GE.AND P0, PT, R20, R125.reuse, PT ;  /* 0x0000007d1400720c */ /* 0x080fe20003f06270 */
[----:B------:R-:W-:Y:S01]  /*2410*/  @!P1 STG.E.U16 [R70.64+-0x180], R103 ;  /* 0xfffe806746009986 */ /* 0x000fe2000c101506 */
[----:B------:R-:W-:Y:S01]  /*2420*/  ISETP.GE.AND P4, PT, R22, R125, PT ;  /* 0x0000007d1600720c */ /* 0x000fe20003f86270 */
[----:B------:R-:W-:Y:S01]  /*2430*/  FMUL.FTZ R96, R84, R97 ;  /* 0x0000006154607220 */ /* 0x000fe20000410000 */
        /* <DEDUP_REMOVED lines=8> */
[----:B0-----:R-:W-:Y:S01]  /*24c0*/  PRMT R69, RZ, 0x5410, R68 ;  /* 0x00005410ff457816 */ /* 0x001fe20000000044 */
        /* <DEDUP_REMOVED lines=16> */
[----:B------:R0:W-:Y:S01]  /*25d0*/  @!P2 STG.E.U16 [R70.64+-0x1c0], R79 ;  /* 0xfffe404f4600a986 */ /* 0x0001e2000c101506 */
[----:B------:R-:W-:Y:S01]  /*25e0*/  PRMT R3, RZ, 0x5410, R3 ;  /* 0x00005410ff037816 */ /* 0x000fe20000000003 */
[----:B------:R-:W-:-:S02]  /*25f0*/  FADD.FTZ R78, R21, R62 ;  /* 0x0000003e154e7221 */ /* 0x000fc40000010000 */
[----:B------:R1:W-:Y:S01]  /*2600*/  @!P3 STG.E.U16 [R70.64+-0x40], R123 ;  /* 0xffffc07b4600b986 */ /* 0x0003e2000c101506 */
[--C-:B------:R-:W-:Y:S02]  /*2610*/  FADD.FTZ R76, R19, R62.reuse ;  /* 0x0000003e134c7221 */ /* 0x100fe40000010000 */
[--C-:B------:R-:W-:Y:S02]  /*2620*/  FADD.FTZ R74, R7, R62.reuse ;  /* 0x0000003e074a7221 */ /* 0x100fe40000010000 */
[----:B------:R-:W-:Y:S02]  /*2630*/  FADD.FTZ R72, R5, R62 ;  /* 0x0000003e05487221 */ /* 0x000fe40000010000 */
[----:B------:R-:W-:Y:S02]  /*2640*/  FMUL.FTZ R68, R83, R92 ;  /* 0x0000005c53447220 */ /* 0x000fe40000410000 */
[----:B0-----:R-:W-:Y:S02]  /*2650*/  FMUL.FTZ R79, R85, R94 ;  /* 0x0000005e554f7220 */ /* 0x001fe40000410000 */
[----:B------:R-:W-:-:S02]  /*2660*/  FMUL.FTZ R77, R77, R96 ;  /* 0x000000604d4d7220 */ /* 0x000fc40000410000 */
[----:B-1----:R-:W-:Y:S02]  /*2670*/  FADD.FTZ R70, R3, R62 ;  /* 0x0000003e03467221 */ /* 0x002fe40000010000 */
[----:B------:R-:W-:Y:S02]  /*2680*/  FMUL.FTZ R75, R87, R100 ;  /* 0x00000064574b7220 */ /* 0x000fe40000410000 */
[----:B------:R-:W-:Y:S02]  /*2690*/  FMUL.FTZ R73, R88, R105 ;  /* 0x0000006958497220 */ /* 0x000fe40000410000 */
[----:B------:R-:W-:Y:S02]  /*26a0*/  FMUL.FTZ R71, R89, R106 ;  /* 0x0000006a59477220 */ /* 0x000fe40000410000 */
[----:B------:R-:W-:Y:S02]  /*26b0*/  FMUL.FTZ R69, R81, R110 ;  /* 0x0000006e51457220 */ /* 0x000fe40000410000 */
[----:B------:R-:W-:Y:S01]  /*26c0*/  FMUL.FTZ R67, R90, R113 ;  /* 0x000000715a437220 */ /* 0x000fe20000410000 */
[----:B------:R-:W-:Y:S05]  /*26d0*/  @!P0 BRA `(.L_x_11291) ;  /* 0x000004f000008947 */ /* 0x000fea0003800000 */
[----:B------:R-:W-:Y:S01]  /*26e0*/  BAR.SYNC.DEFER_BLOCKING 0x0 ;  /* 0x0000000000007b1d */ /* 0x000fe20000010000 */
[----:B------:R-:W-:Y:S01]  /*26f0*/  FMUL.FTZ R91, R92, R91 ;  /* 0x0000005b5c5b7220 */ /* 0x000fe20000410000 */
[----:B------:R-:W-:Y:S01]  /*2700*/  LEA R92, P0, R46, c[0x0][0x270], 0x1 ;  /* 0x00009c002e5c7a11 */ /* 0x000fe200078008ff */
[----:B------:R-:W-:-:S02]  /*2710*/  FMUL.FTZ R94, R94, R95 ;  /* 0x0000005f5e5e7220 */ /* 0x000fc40000410000 */
        /* <DEDUP_REMOVED lines=29> */
[----:B-1----:R-:W-:Y:S01]  /*28f0*/  LEA.HI.X R19, R46, c[0x0][0x274], R45, 0x1, P0 ;  /* 0x00009d002e137a11 */ /* 0x002fe200000f0c2d */
        /* <DEDUP_REMOVED lines=10> */
[----:B------:R-:W-:Y:S01]  /*29a0*/  LDS.U16 R85, [R36+0x180] ;  /* 0x0001800024557984 */ /* 0x000fe20000000400 */
[----:B------:R-:W-:-:S03]  /*29b0*/  LEA R88, P0, R7, R92, 0x1 ;  /* 0x0000005c07587211 */ /* 0x000fc600078008ff */
[----:B------:R-:W-:Y:S01]  /*29c0*/  LDS.U16 R87, [R34+0x1c0] ;  /* 0x0001c00022577984 */ /* 0x000fe20000000400 */
[----:B------:R-:W-:-:S03]  /*29d0*/  LEA.HI.X R89, R7, R19, R90, 0x1, P0 ;  /* 0x0000001307597211 */ /* 0x000fc600000f0c5a */
        /* <DEDUP_REMOVED lines=21> */
.L_x_11293:
[----:B------:R-:W-:Y:S05]  /*2b30*/  BSYNC B0 ;  /* 0x0000000000007941 */ /* 0x000fea0003800000 */
.L_x_11292:
        /* <DEDUP_REMOVED lines=9> */
.L_x_11291:
[----:B------:R-:W-:Y:S01]  /*2bd0*/  PRMT R2, RZ, 0x5410, R173 ;  /* 0x00005410ff027816 */ /* 0x000fe200000000ad */
[----:B------:R-:W-:Y:S01]  /*2be0*/  BAR.SYNC.DEFER_BLOCKING 0x0 ;  /* 0x0000000000007b1d */ /* 0x000fe20000010000 */
[----:B0-----:R-:W-:Y:S01]  /*2bf0*/  PRMT R3, RZ, 0x5410, R31 ;  /* 0x00005410ff037816 */ /* 0x001fe2000000001f */
[----:B------:R-:W-:Y:S01]  /*2c00*/  HFMA2.MMA R96, -RZ, RZ, 0, 0 ;  /* 0x00000000ff607435 */ /* 0x000fe200000001ff */
[----:B------:R-:W-:Y:S01]  /*2c10*/  MOV R4, c[0x0][0x16c] ;  /* 0x00005b0000047a02 */ /* 0x000fe20000000f00 */
[----:B------:R-:W-:Y:S01]  /*2c20*/  FFMA.FTZ R2, R68, R2, R59 ;  /* 0x0000000244027223 */ /* 0x000fe2000001003b */
[----:B------:R-:W-:Y:S01]  /*2c30*/  PRMT R59, RZ, 0x5410, R25 ;  /* 0x00005410ff3b7816 */ /* 0x000fe20000000019 */
[----:B-1----:R-:W-:Y:S01]  /*2c40*/  HFMA2.MMA R89, -RZ, RZ, 0, 0 ;  /* 0x00000000ff597435 */ /* 0x002fe200000001ff */
[----:B------:R-:W-:Y:S01]  /*2c50*/  ISETP.GE.AND P0, PT, R4, 0x1, PT ;  /* 0x000000010400780c */ /* 0x000fe20003f06270 */
[C---:B------:R-:W-:Y:S01]  /*2c60*/  FFMA.FTZ R2, R79.reuse, R3, R2 ;  /* 0x000000034f027223 */ /* 0x040fe20000010002 */
[----:B------:R-:W-:Y:S01]  /*2c70*/  PRMT R3, RZ, 0x5410, R30 ;  /* 0x00005410ff037816 */ /* 0x000fe2000000001e */
[----:B------:R-:W-:Y:S01]  /*2c80*/  HFMA2.MMA R87, -RZ, RZ, 0, 0 ;  /* 0x00000000ff577435 */ /* 0x000fe200000001ff */
[-C--:B------:R-:W-:Y:S01]  /*2c90*/  FMUL.FTZ R104, R68, R64.reuse ;  /* 0x0000004044687220 */ /* 0x080fe20000410000 */
[----:B------:R-:W-:Y:S01]  /*2ca0*/  CS2R R90, SRZ ;  /* 0x00000000005a7805 */ /* 0x000fe2000001ff00 */
        /* <DEDUP_REMOVED lines=21> */
[----:B------:R-:W-:Y:S02]  /*2e00*/  IADD3 R83, R174, -0x1, RZ ;  /* 0xffffffffae537810 */ /* 0x000fe40007ffe0ff */
[----:B------:R-:W-:Y:S02]  /*2e10*/  MOV R88, RZ ;  /* 0x000000ff00587202 */ /* 0x000fe40000000f00 */
[----:B------:R-:W-:Y:S02]  /*2e20*/  LEA.HI R2, R83, R83, RZ, 0x1 ;  /* 0x0000005353027211 */ /* 0x000fe400078f08ff */
[----:B------:R-:W-:Y:S02]  /*2e30*/  MOV R96, RZ ;  /* 0x000000ff00607202 */ /* 0x000fe40000000f00 */
[----:B------:R-:W-:Y:S02]  /*2e40*/  LOP3.LUT R2, R2, 0xfffffe, RZ, 0xc0, !PT ;  /* 0x00fffffe02027812 */ /* 0x000fe400078ec0ff */
[----:B------:R-:W-:-:S02]  /*2e50*/  MOV R86, RZ ;  /* 0x000000ff00567202 */ /* 0x000fc40000000f00 */
[----:B------:R-:W-:Y:S02]  /*2e60*/  IADD3 R83, R83, -R2, RZ ;  /* 0x8000000253537210 */ /* 0x000fe40007ffe0ff */
[----:B------:R-:W-:Y:S02]  /*2e70*/  MOV R81, RZ ;  /* 0x000000ff00517202 */ /* 0x000fe40000000f00 */
.L_x_11341:
[----:B------:R-:W-:Y:S02]  /*2e80*/  SHF.R.S32.HI R106, RZ, 0x1f, R88 ;  /* 0x0000001fff6a7819 */ /* 0x000fe40000011458 */
[----:B------:R-:W-:Y:S02]  /*2e90*/  IADD3 R43, -R10, c[0x0][0x168], RZ ;  /* 0x00005a000a2b7a10 */ /* 0x000fe40007ffe1ff */
[----:B------:R-:W-:Y:S01]  /*2ea0*/  IADD3 R6, R49, R46, RZ ;  /* 0x0000002e31067210 */ /* 0x000fe20007ffe0ff */
[----:B------:R-:W-:Y:S01]  /*2eb0*/  IMAD R3, R106, c[0x0][0x1c0], RZ ;  /* 0x000070006a037a24 */ /* 0x000fe200078e02ff */
[----:B------:R-:W-:Y:S02]  /*2ec0*/  SHF.L.U32 R23, R43, 0x1, RZ ;  /* 0x000000012b177819 */ /* 0x000fe400000006ff */
[----:B------:R-:W-:Y:S01]  /*2ed0*/  IADD3 R2, R6, 0x20, RZ ;  /* 0x0000002006027810 */ /* 0x000fe20007ffe0ff */
[----:B------:R-:W-:Y:S01]  /*2ee0*/  IMAD R19, R88, c[0x0][0x1c4], R3 ;  /* 0x0000710058137a24 */ /* 0x000fe200078e0203 */
[----:B------:R-:W-:-:S02]  /*2ef0*/  SHF.R.S32.HI R7, RZ, 0x1f, R6 ;  /* 0x0000001fff077819 */ /* 0x000fc40000011406 */
[-C--:B------:R-:W-:Y:S02]  /*2f00*/  ISETP.GE.AND P2, PT, R2, R23.reuse, PT ;  /* 0x000000170200720c */ /* 0x080fe40003f46270 */
[----:B------:R-:W-:Y:S01]  /*2f10*/  IADD3 R4, R6, 0x40, RZ ;  /* 0x0000004006047810 */ /* 0x000fe20007ffe0ff */
[----:B------:R-:W-:Y:S01]  /*2f20*/  IMAD.WIDE.U32 R2, R88, c[0x0][0x1c0], R6 ;  /* 0x0000700058027a25 */ /* 0x000fe200078e0006 */
[-C--:B------:R-:W-:Y:S02]  /*2f30*/  ISETP.GE.AND P0, PT, R6, R23.reuse, PT ;  /* 0x000000170600720c */ /* 0x080fe40003f06270 */
[----:B------:R-:W-:Y:S02]  /*2f40*/  ISETP.GE.AND P5, PT, R4, R23, PT ;  /* 0x000000170400720c */ /* 0x000fe40003fa6270 */
[----:B------:R-:W-:Y:S02]  /*2f50*/  IADD3 R5, R6, 0x60, RZ ;  /* 0x0000006006057810 */ /* 0x000fe40007ffe0ff */
[----:B------:R-:W-:-:S02]  /*2f60*/  IADD3 R18, R3, R19, RZ ;  /* 0x0000001303127210 */ /* 0x000fc40007ffe0ff */
[----:B------:R-:W-:Y:S02]  /*2f70*/  LEA R4, P3, R2, R48, 0x1 ;  /* 0x0000003002047211 */ /* 0x000fe400078608ff */
[----:B------:R-:W-:Y:S02]  /*2f80*/  IADD3 R7, R6, 0x80, RZ ;  /* 0x0000008006077810 */ /* 0x000fe40007ffe0ff */
[----:B------:R-:W-:Y:S02]  /*2f90*/  ISETP.GE.AND P4, PT, R5, R23, PT ;  /* 0x000000170500720c */ /* 0x000fe40003f86270 */
[----:B------:R-:W-:Y:S02]  /*2fa0*/  PRMT R21, RZ, 0x7610, R21 ;  /* 0x00007610ff157816 */ /* 0x000fe40000000015 */
[----:B------:R-:W-:Y:S02]  /*2fb0*/  LEA.HI.X R5, R2, R47, R18, 0x1, P3 ;  /* 0x0000002f02057211 */ /* 0x000fe400018f0c12 */
[----:B------:R-:W-:-:S02]  /*2fc0*/  IADD3 R3, R6, 0xa0, RZ ;  /* 0x000000a006037810 */ /* 0x000fc40007ffe0ff */
[-C--:B------:R-:W-:Y:S01]  /*2fd0*/  ISETP.GE.AND P1, PT, R7, R23.reuse, PT ;  /* 0x000000170700720c */ /* 0x080fe20003f26270 */
[----:B------:R-:W-:Y:S01]  /*2fe0*/  IMAD R7, R65, c[0x0][0x180], RZ ;  /* 0x0000600041077a24 */ /* 0x000fe200078e02ff */
[----:B------:R-:W-:Y:S01]  /*2ff0*/  IADD3 R2, R6, 0xc0, RZ ;  /* 0x000000c006027810 */ /* 0x000fe20007ffe0ff */
[----:B------:R0:W2:Y:S01]  /*3000*/  @!P0 LDG.E.U16 R21, [R4.64] ;  /* 0x0000000604158981 */ /* 0x0000a2000c1e1500 */
[----:B------:R-:W-:Y:S01]  /*3010*/  PRMT R20, RZ, 0x7610, R20 ;  /* 0x00007610ff147816 */ /* 0x000fe20000000014 */
[----:B------:R-:W-:Y:S01]  /*3020*/  IMAD R19, R66, c[0x0][0x184], R7 ;  /* 0x0000610042137a24 */ /* 0x000fe200078e0207 */
[-C--:B------:R-:W-:Y:S02]  /*3030*/  ISETP.GE.AND P3, PT, R3, R23.reuse, PT ;  /* 0x000000170300720c */ /* 0x080fe40003f66270 */
[----:B------:R-:W-:Y:S01]  /*3040*/  ISETP.GE.AND P0, PT, R2, R23, PT ;  /* 0x000000170200720c */ /* 0x000fe20003f06270 */
[----:B------:R-:W-:Y:S01]  /*3050*/  IMAD.WIDE.U32 R2, R66, c[0x0][0x180], RZ ;  /* 0x0000600042027a25 */ /* 0x000fe200078e00ff */
[----:B------:R-:W-:Y:S01]  /*3060*/  IADD3 R7, R6, 0xe0, RZ ;  /* 0x000000e006077810 */ /* 0x000fe20007ffe0ff */
[----:B------:R0:W3:Y:S01]  /*3070*/  @!P2 LDG.E.U16 R20, [R4.64+0x40] ;  /* 0x000040060414a981 */ /* 0x0000e2000c1e1500 */
[----:B------:R-:W-:-:S02]  /*3080*/  PRMT R101, RZ, 0x7610, R101 ;  /* 0x00007610ff657816 */ /* 0x000fc40000000065 */
[----:B------:R-:W-:Y:S02]  /*3090*/  IADD3 R3, R3, R19, RZ ;  /* 0x0000001303037210 */ /* 0x000fe40007ffe0ff */
[-C--:B------:R-:W-:Y:S01]  /*30a0*/  ISETP.GE.AND P2, PT, R7, R23.reuse, PT ;  /* 0x000000170700720c */ /* 0x080fe20003f46270 */
[----:B------:R-:W-:Y:S01]  /*30b0*/  IMAD R7, R106, c[0x0][0x188], RZ ;  /* 0x000062006a077a24 */ /* 0x000fe200078e02ff */
[----:B------:R-:W-:Y:S01]  /*30c0*/  PRMT R108, RZ, 0x7610, R108 ;  /* 0x00007610ff6c7816 */ /* 0x000fe2000000006c */
[----:B------:R-:W-:Y:S01]  /*30d0*/  IMAD.WIDE.U32 R2, R88, c[0x0][0x188], R2 ;  /* 0x0000620058027a25 */ /* 0x000fe200078e0002 */
[----:B------:R-:W-:Y:S01]  /*30e0*/  IADD3 R18, R6, 0x100, RZ ;  /* 0x0000010006127810 */ /* 0x000fe20007ffe0ff */
[----:B------:R0:W4:Y:S02]  /*30f0*/  @!P5 LDG.E.U16 R101, [R4.64+0x80] ;  /* 0x000080060465d981 */ /* 0x000124000c1e1500 */
[----:B------:R-:W-:Y:S01]  /*3100*/  IMAD R19, R88, c[0x0][0x18c], R7 ;  /* 0x0000630058137a24 */ /* 0x000fe200078e0207 */
[----:B------:R-:W-:Y:S01]  /*3110*/  ISETP.GE.AND P5, PT, R18, R23, PT ;  /* 0x000000171200720c */ /* 0x000fe20003fa6270 */
[----:B------:R0:W4:Y:S01]  /*3120*/  @!P4 LDG.E.U16 R108, [R4.64+0xc0] ;  /* 0x0000c006046cc981 */ /* 0x000122000c1e1500 */
[----:B------:R-:W-:-:S02]  /*3130*/  PRMT R103, RZ, 0x7610, R103 ;  /* 0x00007610ff677816 */ /* 0x000fc40000000067 */
[----:B------:R-:W-:Y:S02]  /*3140*/  IADD3 R19, R3, R19, RZ ;  /* 0x0000001303137210 */ /* 0x000fe40007ffe0ff */
[----:B------:R-:W-:Y:S02]  /*3150*/  LEA R18, P4, R2, c[0x0][0x220], 0x3 ;  /* 0x0000880002127a11 */ /* 0x000fe400078818ff */
[----:B------:R-:W-:Y:S01]  /*3160*/  PRMT R110, RZ, 0x7610, R110 ;  /* 0x00007610ff6e7816 */ /* 0x000fe2000000006e */
[----:B------:R0:W4:Y:S01]  /*3170*/  @!P1 LDG.E.U16 R103, [R4.64+0x100] ;  /* 0x0001000604679981 */ /* 0x000122000c1e1500 */
[C---:B------:R-:W-:Y:S02]  /*3180*/  IADD3 R7, R6.reuse, 0x120, RZ ;  /* 0x0000012006077810 */ /* 0x040fe40007ffe0ff */
[----:B------:R-:W-:Y:S02]  /*3190*/  IADD3 R3, R6, 0x140, RZ ;  /* 0x0000014006037810 */ /* 0x000fe40007ffe0ff */
[----:B------:R-:W-:Y:S01]  /*31a0*/  LEA.HI.X R19, R2, c[0x0][0x224], R19, 0x3, P4 ;  /* 0x0000890002137a11 */ /* 0x000fe200020f1c13 */
[----:B------:R0:W4:Y:S01]  /*31b0*/  @!P3 LDG.E.U16 R110, [R4.64+0x140] ;  /* 0x00014006046eb981 */ /* 0x000122000c1e1500 */
[----:B------:R-:W-:-:S02]  /*31c0*/  ISETP.GE.AND P1, PT, R7, R23, PT ;  /* 0x000000170700720c */ /* 0x000fc40003f26270 */
[----:B------:R-:W-:Y:S02]  /*31d0*/  PRMT R105, RZ, 0x7610, R105 ;  /* 0x00007610ff697816 */ /* 0x000fe40000000069 */
[----:B------:R-:W-:Y:S02]  /*31e0*/  ISETP.GE.AND P3, PT, R3, R23, PT ;  /* 0x000000170300720c */ /* 0x000fe40003f66270 */
[----:B------:R-:W-:Y:S01]  /*31f0*/  PRMT R107, RZ, 0x7610, R107 ;  /* 0x00007610ff6b7816 */ /* 0x000fe2000000006b */
[----:B------:R1:W4:Y:S01]  /*3200*/  LDG.E.64 R2, [R18.64] ;  /* 0x0000000612027981 */ /* 0x000322000c1e1b00 */
[----:B------:R-:W-:Y:S02]  /*3210*/  PRMT R109, RZ, 0x7610, R109 ;  /* 0x00007610ff6d7816 */ /* 0x000fe4000000006d */
[----:B------:R-:W-:Y:S01]  /*3220*/  IADD3 R7, R6, 0x160, RZ ;  /* 0x0000016006077810 */ /* 0x000fe20007ffe0ff */
[----:B------:R0:W4:Y:S01]  /*3230*/  @!P0 LDG.E.U16 R105, [R4.64+0x180] ;  /* 0x0001800604698981 */ /* 0x000122000c1e1500 */
[----:B------:R-:W-:-:S02]  /*3240*/  PRMT R111, RZ, 0x7610, R111 ;  /* 0x00007610ff6f7816 */ /* 0x000fc4000000006f */
[----:B------:R-:W-:Y:S01]  /*3250*/  PRMT R112, RZ, 0x7610, R112 ;  /* 0x00007610ff707816 */ /* 0x000fe20000000070 */
[----:B------:R0:W4:Y:S01]  /*3260*/  @!P2 LDG.E.U16 R107, [R4.64+0x1c0] ;  /* 0x0001c006046ba981 */ /* 0x000122000c1e1500 */
[----:B------:R-:W-:Y:S02]  /*3270*/  ISETP.GE.AND P0, PT, R7, R23, PT ;  /* 0x000000170700720c */ /* 0x000fe40003f06270 */
[C---:B------:R-:W-:Y:S01]  /*3280*/  IADD3 R7, R6.reuse, 0x180, RZ ;  /* 0x0000018006077810 */ /* 0x040fe20007ffe0ff */
[----:B------:R0:W4:Y:S01]  /*3290*/  @!P5 LDG.E.U16 R109, [R4.64+0x200] ;  /* 0x00020006046dd981 */ /* 0x000122000c1e1500 */
[C---:B------:R-:W-:Y:S02]  /*32a0*/  IADD3 R22, R6.reuse, 0x1a0, RZ ;  /* 0x000001a006167810 */ /* 0x040fe40007ffe0ff */
[C---:B-1----:R-:W-:Y:S01]  /*32b0*/  IADD3 R18, R6.reuse, 0x1c0, RZ ;  /* 0x000001c006127810 */ /* 0x042fe20007ffe0ff */
[----:B------:R0:W4:Y:S01]  /*32c0*/  @!P1 LDG.E.U16 R111, [R4.64+0x240] ;  /* 0x00024006046f9981 */ /* 0x000122000c1e1500 */
[----:B------:R-:W-:-:S02]  /*32d0*/  IADD3 R6, R6, 0x1e0, RZ ;  /* 0x000001e006067810 */ /* 0x000fc40007ffe0ff */
[-C--:B------:R-:W-:Y:S01]  /*32e0*/  ISETP.GE.AND P1, PT, R7, R23.reuse, PT ;  /* 0x000000170700720c */ /* 0x080fe20003f26270 */
[----:B------:R0:W4:Y:S01]  /*32f0*/  @!P3 LDG.E.U16 R112, [R4.64+0x280] ;  /* 0x000280060470b981 */ /* 0x000122000c1e1500 */
[-C--:B------:R-:W-:Y:S02]  /*3300*/  ISETP.GE.AND P2, PT, R22, R23.reuse, PT ;  /* 0x000000171600720c */ /* 0x080fe40003f46270 */
[-C--:B------:R-:W-:Y:S02]  /*3310*/  ISETP.GE.AND P3, PT, R18, R23.reuse, PT ;  /* 0x000000171200720c */ /* 0x080fe40003f66270 */
[----:B------:R-:W-:Y:S02]  /*3320*/  PRMT R18, RZ, 0x7610, R18 ;  /* 0x00007610ff127816 */ /* 0x000fe40000000012 */
[----:B------:R-:W-:Y:S02]  /*3330*/  ISETP.GE.AND P4, PT, R6, R23, PT ;  /* 0x000000170600720c */ /* 0x000fe40003f86270 */
        /* <DEDUP_REMOVED lines=13> */
[----:B------:R-:W-:Y:S01]  /*3410*/  IMAD R23, R106, c[0x0][0x1a0], RZ ;  /* 0x000068006a177a24 */ /* 0x000fe200078e02ff */
[----:B0-----:R-:W-:-:S03]  /*3420*/  IADD3 R5, R56, 0x100, RZ ;  /* 0x0000010038057810 */ /* 0x001fc60007ffe0ff */
[C---:B------:R-:W-:Y:S02]  /*3430*/  IMAD R23, R88.reuse, c[0x0][0x1a4], R23 ;  /* 0x0000690058177a24 */ /* 0x040fe400078e0217 */
[----:B------:R-:W-:Y:S01]  /*3440*/  IMAD.WIDE.U32 R6, R88, c[0x0][0x1a0], R6 ;  /* 0x0000680058067a25 */ /* 0x000fe200078e0006 */
[----:B------:R-:W-:-:S04]  /*3450*/  LEA.HI.SX32 R5, R5, R56, 0x1b ;  /* 0x0000003805057211 */ /* 0x000fc800078fdaff */
[----:B------:R-:W-:Y:S02]  /*3460*/  IADD3 R7, R7, R23, RZ ;  /* 0x0000001707077210 */ /* 0x000fe40007ffe0ff */
[C---:B------:R-:W-:Y:S02]  /*3470*/  LEA R22, P0, R6.reuse, c[0x0][0x228], 0x3 ;  /* 0x00008a0006167a11 */ /* 0x040fe400078018ff */
[----:B------:R-:W-:Y:S02]  /*3480*/  SHF.L.U32 R116, R5, 0x1, RZ ;  /* 0x0000000105747819 */ /* 0x000fe400000006ff */
[----:B------:R-:W-:Y:S02]  /*3490*/  LEA.HI.X R23, R6, c[0x0][0x22c], R7, 0x3, P0 ;  /* 0x00008b0006177a11 */ /* 0x000fe400000f1c07 */
[C---:B------:R-:W-:Y:S02]  /*34a0*/  IADD3 R7, R56.reuse, 0x120, RZ ;  /* 0x0000012038077810 */ /* 0x040fe40007ffe0ff */
[----:B------:R-:W-:-:S02]  /*34b0*/  IADD3 R117, R56, 0x140, RZ ;  /* 0x0000014038757810 */ /* 0x000fc40007ffe0ff */
[-C--:B------:R-:W-:Y:S01]  /*34c0*/  LEA.HI.SX32 R7, R7, R56.reuse, 0x1b ;  /* 0x0000003807077211 */ /* 0x080fe200078fdaff */
[----:B------:R-:W5:Y:S01]  /*34d0*/  LDG.E.64 R22, [R22.64] ;  /* 0x0000000616167981 */ /* 0x000f62000c1e1b00 */
[----:B------:R-:W-:Y:S02]  /*34e0*/  IADD3 R5, R56, 0x160, RZ ;  /* 0x0000016038057810 */ /* 0x000fe40007ffe0ff */
[----:B------:R-:W-:Y:S02]  /*34f0*/  ISETP.NE.AND P2, PT, R58, RZ, PT ;  /* 0x000000ff3a00720c */ /* 0x000fe40003f45270 */
[-C--:B------:R-:W-:Y:S02]  /*3500*/  LEA.HI.SX32 R117, R117, R56.reuse, 0x1b ;  /* 0x0000003875757211 */ /* 0x080fe400078fdaff */
[----:B------:R-:W-:Y:S02]  /*3510*/  LEA.HI.SX32 R5, R5, R56, 0x1b ;  /* 0x0000003805057211 */ /* 0x000fe400078fdaff */
[----:B------:R-:W-:-:S02]  /*3520*/  SHF.L.U32 R117, R117, 0x1, RZ ;  /* 0x0000000175757819 */ /* 0x000fc400000006ff */
[----:B------:R-:W-:-:S04]  /*3530*/  ISETP.NE.AND P0, PT, R175, RZ, PT ;  /* 0x000000ffaf00720c */ /* 0x000fc80003f05270 */
[----:B------:R-:W-:Y:S01]  /*3540*/  ISETP.LT.OR P1, PT, R174, 0x2, P0 ;  /* 0x00000002ae00780c */ /* 0x000fe20000721670 */
[----:B--2---:R0:W-:Y:S04]  /*3550*/  STS.U16 [R42], R21 ;  /* 0x000000152a007388 */ /* 0x0041e80000000400 */
[----:B---3--:R1:W-:Y:S04]  /*3560*/  STS.U16 [R41+0x40], R20 ;  /* 0x0000401429007388 */ /* 0x0083e80000000400 */
[----:B----4-:R-:W-:Y:S04]  /*3570*/  STS.U16 [R40+0x80], R101 ;  /* 0x0000806528007388 */ /* 0x010fe80000000400 */
[----:B------:R2:W-:Y:S04]  /*3580*/  STS.U16 [R39+0xc0], R108 ;  /* 0x0000c06c27007388 */ /* 0x0005e80000000400 */
[----:B------:R-:W-:Y:S04]  /*3590*/  STS.U16 [R38+0x100], R103 ;  /* 0x0001006726007388 */ /* 0x000fe80000000400 */
[----:B------:R-:W-:Y:S01]  /*35a0*/  STS.U16 [R37+0x140], R110 ;  /* 0x0001406e25007388 */ /* 0x000fe20000000400 */
[----:B0-----:R-:W-:-:S02]  /*35b0*/  FMUL.FTZ R21, R2, 1.4426950216293334961 ;  /* 0x3fb8aa3b02157820 */ /* 0x001fc40000410000 */
[C---:B------:R-:W-:Y:S02]  /*35c0*/  FMUL.FTZ R4, R84.reuse, R3 ;  /* 0x0000000354047220 */ /* 0x040fe40000410000 */
[----:B------:R-:W-:Y:S01]  /*35d0*/  FMUL.FTZ R6, R84, R21 ;  /* 0x0000001554067220 */ /* 0x000fe20000410000 */
[----:B------:R-:W-:Y:S01]  /*35e0*/  STS.U16 [R36+0x180], R105 ;  /* 0x0001806924007388 */ /* 0x000fe20000000400 */
[----:B------:R-:W-:-:S03]  /*35f0*/  FMUL.RZ R4, R4, 0.15915493667125701904 ;  /* 0x3e22f98304047820 */ /* 0x000fc6000040c000 */
[----:B------:R0:W-:Y:S01]  /*3600*/  STS.U16 [R34+0x1c0], R107 ;  /* 0x0001c06b22007388 */ /* 0x0001e20000000400 */
[----:B-1----:R-:W-:Y:S01]  /*3610*/  MUFU.EX2 R20, R6 ;  /* 0x0000000600147308 */ /* 0x002fe20000000800 */
[----:B--2---:R-:W-:Y:S02]  /*3620*/  SHF.L.U32 R108, R7, 0x1, RZ ;  /* 0x00000001076c7819 */ /* 0x004fe400000006ff */
[----:B------:R1:W-:Y:S01]  /*3630*/  STS.U16 [R116+0x200], R109 ;  /* 0x0002006d74007388 */ /* 0x0003e20000000400 */
[----:B------:R-:W-:-:S04]  /*3640*/  IADD3 R7, R56, 0x180, RZ ;  /* 0x0000018038077810 */ /* 0x000fc80007ffe0ff */
[----:B0-----:R-:W-:Y:S01]  /*3650*/  MUFU.SIN R107, R4 ;  /* 0x00000004006b7308 */ /* 0x001fe20000000400 */
[C---:B------:R-:W-:Y:S01]  /*3660*/  IADD3 R101, R56.reuse, 0x1a0, RZ ;  /* 0x000001a038657810 */ /* 0x040fe20007ffe0ff */
[----:B------:R0:W-:Y:S06]  /*3670*/  STS.U16 [R108+0x240], R111 ;  /* 0x0002406f6c007388 */ /* 0x0001ec0000000400 */
[----:B-1----:R-:W1:Y:S01]  /*3680*/  MUFU.COS R109, R4 ;  /* 0x00000004006d7308 */ /* 0x002e620000000000 */
[C---:B------:R-:W-:Y:S02]  /*3690*/  IADD3 R103, R56.reuse, 0x1c0, RZ ;  /* 0x000001c038677810 */ /* 0x040fe40007ffe0ff */
[----:B------:R-:W-:-:S02]  /*36a0*/  IADD3 R105, R56, 0x1e0, RZ ;  /* 0x000001e038697810 */ /* 0x000fc40007ffe0ff */
[----:B0-----:R-:W-:Y:S02]  /*36b0*/  SHF.L.U32 R111, R5, 0x1, RZ ;  /* 0x00000001056f7819 */ /* 0x001fe400000006ff */
[-C--:B------:R-:W-:Y:S02]  /*36c0*/  LEA.HI.SX32 R7, R7, R56.reuse, 0x1b ;  /* 0x0000003807077211 */ /* 0x080fe400078fdaff */
        /* <DEDUP_REMOVED lines=11> */
[----:B--2---:R-:W-:Y:S01]  /*3780*/  LEA.HI.SX32 R18, R5, R5, 0x1b ;  /* 0x0000000505127211 */ /* 0x004fe200078fdaff */
[C---:B-1----:R-:W-:Y:S01]  /*3790*/  FMUL.FTZ R6, R20.reuse, R109 ;  /* 0x0000006d14067220 */ /* 0x042fe20000410000 */
[----:B------:R-:W-:Y:S01]  /*37a0*/  SHF.L.U32 R112, R105, 0x1, RZ ;  /* 0x0000000169707819 */ /* 0x000fe200000006ff */
[----:B------:R-:W-:Y:S01]  /*37b0*/  FMUL.FTZ R7, R20, R107 ;  /* 0x0000006b14077220 */ /* 0x000fe20000410000 */
[----:B------:R0:W-:Y:S01]  /*37c0*/  STS.U16 [R108+0x300], R19 ;  /* 0x000300136c007388 */ /* 0x0001e20000000400 */
[----:B------:R-:W-:-:S02]  /*37d0*/  SHF.L.U32 R20, R18, 0x1, RZ ;  /* 0x0000000112147819 */ /* 0x000fc400000006ff */
[----:B------:R-:W-:Y:S01]  /*37e0*/  SHF.L.U32 R105, R101, 0x3, RZ ;  /* 0x0000000365697819 */ /* 0x000fe200000006ff */
[----:B------:R1:W-:Y:S04]  /*37f0*/  STS.U16 [R110+0x340], R113 ;  /* 0x000340716e007388 */ /* 0x0003e80000000400 */
[----:B------:R-:W-:Y:S04]  /*3800*/  STS.U16 [R117+0x380], R114 ;  /* 0x0003807275007388 */ /* 0x000fe80000000400 */
[----:B------:R2:W-:Y:S01]  /*3810*/  STS.U16 [R112+0x3c0], R115 ;  /* 0x0003c07370007388 */ /* 0x0005e20000000400 */
[----:B------:R-:W-:-:S06]  /*3820*/  NOP ;  /* 0x0000000000007918 */ /* 0x000fcc0000000000 */
[----:B------:R-:W3:Y:S04]  /*3830*/  LDS.U16 R118, [R20] ;  /* 0x0000000014767984 */ /* 0x000ee80000000400 */
[----:B------:R-:W4:Y:S04]  /*3840*/  LDS.U16 R119, [R20+0x2] ;  /* 0x0000020014777984 */ /* 0x000f280000000400 */
        /* <DEDUP_REMOVED lines=20> */
[----:B------:R-:W-:Y:S01]  /*3990*/  @!P1 IMAD.WIDE R18, R19, 0x10, R16 ;  /* 0x0000001013129825 */ /* 0x000fe200078e0210 */
[----:B------:R-:W-:Y:S03]  /*39a0*/  BAR.SYNC.DEFER_BLOCKING 0x0 ;  /* 0x0000000000007b1d */ /* 0x000fe60000010000 */
[----:B------:R-:W-:Y:S02]  /*39b0*/  FMUL.FTZ R101, R82, R21 ;  /* 0x0000001552657220 */ /* 0x000fe40000410000 */
[----:B------:R-:W-:Y:S01]  /*39c0*/  FMUL.FTZ R103, R80, R3 ;  /* 0x0000000350677220 */ /* 0x000fe20000410000 */
[----:B------:R-:W-:Y:S03]  /*39d0*/  MUFU.SIN R108, R107 ;  /* 0x0000006b006c7308 */ /* 0x000fe60000000400 */
[----:B------:R-:W-:-:S05]  /*39e0*/  FMUL.RZ R109, R103, 0.15915493667125701904 ;  /* 0x3e22f983676d7820 */ /* 0x000fca000040c000 */
[----:B-1----:R0:W-:Y:S08]  /*39f0*/  MUFU.COS R110, R107 ;  /* 0x0000006b006e7308 */ /* 0x0021f00000000000 */
[----:B------:R-:W1:Y:S01]  /*3a00*/  MUFU.EX2 R101, R101 ;  /* 0x0000006500657308 */ /* 0x000e620000000800 */
[----:B------:R2:W5:Y:S01]  /*3a10*/  @!P1 LDG.E.64 R4, [R18.64+0x8] ;  /* 0x0000080612049981 */ /* 0x000562000c1e1b00 */
[----:B0-----:R-:W-:-:S02]  /*3a20*/  FMUL.FTZ R107, R76, R3 ;  /* 0x000000034c6b7220 */ /* 0x001fc40000410000 */
[----:B--2---:R-:W-:Y:S02]  /*3a30*/  FMUL.FTZ R19, R78, R3 ;  /* 0x000000034e137220 */ /* 0x004fe40000410000 */
[-C--:B------:R-:W-:Y:S02]  /*3a40*/  FMUL.FTZ R18, R80, R21.reuse ;  /* 0x0000001550127220 */ /* 0x080fe40000410000 */
[----:B------:R-:W-:Y:S02]  /*3a50*/  FMUL.RZ R111, R19, 0.15915493667125701904 ;  /* 0x3e22f983136f7820 */ /* 0x000fe4000040c000 */
[-C--:B------:R-:W-:Y:S01]  /*3a60*/  FMUL.FTZ R19, R78, R21.reuse ;  /* 0x000000154e137220 */ /* 0x080fe20000410000 */
[----:B------:R-:W-:Y:S01]  /*3a70*/  MUFU.SIN R103, R109 ;  /* 0x0000006d00677308 */ /* 0x000fe20000000400 */
[----:B------:R-:W-:Y:S02]  /*3a80*/  FMUL.RZ R112, R107, 0.15915493667125701904 ;  /* 0x3e22f9836b707820 */ /* 0x000fe4000040c000 */
[----:B------:R-:W-:-:S05]  /*3a90*/  FMUL.FTZ R107, R76, R21 ;  /* 0x000000154c6b7220 */ /* 0x000fca0000410000 */
[----:B------:R-:W0:Y:S01]  /*3aa0*/  MUFU.EX2 R18, R18 ;  /* 0x0000001200127308 */ /* 0x000e220000000800 */
[----:B------:R-:W-:-:S07]  /*3ab0*/  FMUL.FTZ R113, R70, R21 ;  /* 0x0000001546717220 */ /* 0x000fce0000410000 */
[----:B------:R2:W-:Y:S01]  /*3ac0*/  MUFU.COS R105, R109 ;  /* 0x0000006d00697308 */ /* 0x0005e20000000000 */
[----:B-1----:R-:W-:-:S07]  /*3ad0*/  FMUL.FTZ R110, R101, R110 ;  /* 0x0000006e656e7220 */ /* 0x002fce0000410000 */
[----:B------:R-:W-:Y:S01]  /*3ae0*/  MUFU.SIN R20, R111 ;  /* 0x0000006f00147308 */ /* 0x000fe20000000400 */
[----:B--2---:R-:W-:-:S07]  /*3af0*/  FMUL.FTZ R109, R74, R3 ;  /* 0x000000034a6d7220 */ /* 0x004fce0000410000 */
[----:B------:R-:W1:Y:S01]  /*3b00*/  MUFU.EX2 R19, R19 ;  /* 0x0000001300137308 */ /* 0x000e620000000800 */
[----:B------:R-:W-:Y:S02]  /*3b10*/  FMUL.RZ R114, R109, 0.15915493667125701904 ;  /* 0x3e22f9836d727820 */ /* 0x000fe4000040c000 */
[----:B------:R-:W-:Y:S02]  /*3b20*/  FMUL.FTZ R109, R74, R21 ;  /* 0x000000154a6d7220 */ /* 0x000fe40000410000 */
[----:B------:R-:W-:Y:S01]  /*3b30*/  FMUL.FTZ R108, R101, R108 ;  /* 0x0000006c656c7220 */ /* 0x000fe20000410000 */
[----:B------:R-:W-:Y:S02]  /*3b40*/  PRMT R101, RZ, 0x5410, R173 ;  /* 0x00005410ff657816 */ /* 0x000fe400000000ad */
[----:B------:R2:W0:Y:S03]  /*3b50*/  MUFU.COS R116, R111 ;  /* 0x0000006f00747308 */ /* 0x0004260000000000 */
[----:B------:R-:W-:-:S05]  /*3b60*/  FMUL.FTZ R143, R84, R101 ;  /* 0x00000065548f7220 */ /* 0x000fca0000410000 */
[----:B------:R-:W-:Y:S01]  /*3b70*/  MUFU.SIN R122, R112 ;  /* 0x00000070007a7308 */ /* 0x000fe20000000400 */
[C---:B--2---:R-:W-:Y:S02]  /*3b80*/  FMUL.FTZ R111, R72.reuse, R21 ;  /* 0x00000015486f7220 */ /* 0x044fe40000410000 */
[----:B------:R-:W-:-:S05]  /*3b90*/  FMUL.FTZ R21, R72, R3 ;  /* 0x0000000348157220 */ /* 0x000fca0000410000 */
[----:B------:R0:W-:Y:S01]  /*3ba0*/  MUFU.COS R120, R112 ;  /* 0x0000007000787308 */ /* 0x0001e20000000000 */
[----:B------:R-:W-:Y:S02]  /*3bb0*/  FMUL.RZ R115, R21, 0.15915493667125701904 ;  /* 0x3e22f98315737820 */ /* 0x000fe4000040c000 */
[----:B------:R-:W-:-:S05]  /*3bc0*/  FMUL.FTZ R21, RZ, R108 ;  /* 0x0000006cff157220 */ /* 0x000fca0000410000 */
[----:B------:R-:W2:Y:S01]  /*3bd0*/  MUFU.EX2 R107, R107 ;  /* 0x0000006b006b7308 */ /* 0x000ea20000000800 */
[----:B0-----:R-:W-:Y:S01]  /*3be0*/  FMUL.FTZ R112, R18, R103 ;  /* 0x0000006712707220 */ /* 0x001fe20000410000 */
[----:B------:R-:W-:Y:S01]  /*3bf0*/  PRMT R103, RZ, 0x5410, R31 ;  /* 0x00005410ff677816 */ /* 0x000fe2000000001f */
[----:B-1----:R-:W-:Y:S02]  /*3c00*/  FMUL.FTZ R117, R19, R20 ;  /* 0x0000001413757220 */ /* 0x002fe40000410000 */
[----:B------:R-:W-:-:S03]  /*3c10*/  FFMA.FTZ R21, R110, R143, -R21 ;  /* 0x0000008f6e157223 */ /* 0x000fc60000010815 */
[----:B------:R-:W-:Y:S01]  /*3c20*/  MUFU.SIN R124, R114 ;  /* 0x00000072007c7308 */ /* 0x000fe20000000400 */
[----:B------:R-:W-:-:S07]  /*3c30*/  FFMA.FTZ R21, R82, R103, R21 ;  /* 0x0000006752157223 */ /* 0x000fce0000010015 */
[----:B------:R0:W-:Y:S01]  /*3c40*/  MUFU.COS R126, R114 ;  /* 0x00000072007e7308 */ /* 0x0001e20000000000 */
[----:B------:R-:W-:-:S07]  /*3c50*/  FMUL.FTZ R116, R19, R116 ;  /* 0x0000007413747220 */ /* 0x000fce0000410000 */
[----:B------:R-:W1:Y:S01]  /*3c60*/  MUFU.EX2 R109, R109 ;  /* 0x0000006d006d7308 */ /* 0x000e620000000800 */
[----:B0-----:R-:W-:Y:S02]  /*3c70*/  FMUL.FTZ R114, R18, R105 ;  /* 0x0000006912727220 */ /* 0x001fe40000410000 */
[----:B------:R-:W-:-:S05]  /*3c80*/  FMUL.FTZ R105, R108, R143 ;  /* 0x0000008f6c697220 */ /* 0x000fca0000410000 */
[----:B------:R-:W-:Y:S01]  /*3c90*/  MUFU.EX2 R111, R111 ;  /* 0x0000006f006f7308 */ /* 0x000fe20000000800 */
[----:B------:R-:W-:-:S07]  /*3ca0*/  FFMA.FTZ R105, RZ, R110, R105 ;  /* 0x0000006eff697223 */ /* 0x000fce0000010069 */
[----:B------:R-:W0:Y:S01]  /*3cb0*/  MUFU.COS R20, R115 ;  /* 0x0000007300147308 */ /* 0x000e220000000000 */
[----:B------:R-:W-:Y:S02]  /*3cc0*/  FMUL.FTZ R19, R70, R3 ;  /* 0x0000000346137220 */ /* 0x000fe40000410000 */
[C---:B--2---:R-:W-:Y:S02]  /*3cd0*/  FMUL.FTZ R120, R107.reuse, R120 ;  /* 0x000000786b787220 */ /* 0x044fe40000410000 */
[----:B------:R-:W-:Y:S02]  /*3ce0*/  FMUL.FTZ R122, R107, R122 ;  /* 0x0000007a6b7a7220 */ /* 0x000fe40000410000 */
[----:B------:R-:W-:Y:S02]  /*3cf0*/  FADD.FTZ R105, RZ, R105 ;  /* 0x00000069ff697221 */ /* 0x000fe40000010000 */
[----:B------:R-:W-:Y:S02]  /*3d00*/  FMUL.FTZ R107, R112, R21 ;  /* 0x00000015706b7220 */ /* 0x000fe40000410000 */
[----:B------:R-:W-:-:S02]  /*3d10*/  FMUL.RZ R129, R19, 0.15915493667125701904 ;  /* 0x3e22f98313817820 */ /* 0x000fc4000040c000 */
[-C--:B------:R-:W-:Y:S02]  /*3d20*/  FMUL.FTZ R19, R112, R105.reuse ;  /* 0x0000006970137220 */ /* 0x080fe40000410000 */
[C---:B------:R-:W-:Y:S01]  /*3d30*/  FFMA.FTZ R107, R114.reuse, R105, R107 ;  /* 0x00000069726b7223 */ /* 0x040fe2000001006b */
[----:B------:R-:W-:Y:S01]  /*3d40*/  PRMT R105, RZ, 0x5410, R30 ;  /* 0x00005410ff697816 */ /* 0x000fe2000000001e */
[C---:B-1----:R-:W-:Y:S02]  /*3d50*/  FMUL.FTZ R123, R109.reuse, R126 ;  /* 0x0000007e6d7b7220 */ /* 0x042fe40000410000 */
[----:B------:R-:W-:Y:S01]  /*3d60*/  FMUL.FTZ R124, R109, R124 ;  /* 0x0000007c6d7c7220 */ /* 0x000fe20000410000 */
[----:B------:R1:W2:Y:S01]  /*3d70*/  MUFU.SIN R18, R115 ;  /* 0x0000007300127308 */ /* 0x0002a20000000400 */
[----:B------:R-:W-:Y:S02]  /*3d80*/  FFMA.FTZ R21, R114, R21, -R19 ;  /* 0x0000001572157223 */ /* 0x000fe40000010813 */
[----:B------:R-:W-:-:S02]  /*3d90*/  FADD.FTZ R109, RZ, R107 ;  /* 0x0000006bff6d7221 */ /* 0x000fc40000010000 */
[----:B0-----:R-:W-:Y:S02]  /*3da0*/  FMUL.FTZ R125, R111, R20 ;  /* 0x000000146f7d7220 */ /* 0x001fe40000410000 */
[-C--:B------:R-:W-:Y:S02]  /*3db0*/  FMUL.FTZ R20, R6, R108.reuse ;  /* 0x0000006c06147220 */ /* 0x080fe40000410000 */
[----:B------:R-:W-:Y:S02]  /*3dc0*/  FFMA.FTZ R107, R80, R105, R21 ;  /* 0x00000069506b7223 */ /* 0x000fe40000010015 */
[----:B-1----:R-:W-:Y:S02]  /*3dd0*/  FMUL.FTZ R115, R117, R109 ;  /* 0x0000006d75737220 */ /* 0x002fe40000410000 */
[C---:B------:R-:W-:Y:S02]  /*3de0*/  FMUL.FTZ R19, R7.reuse, R108 ;  /* 0x0000006c07137220 */ /* 0x040fe40000410000 */
[----:B------:R-:W-:-:S02]  /*3df0*/  FFMA.FTZ R21, R7, R110, R20 ;  /* 0x0000006e07157223 */ /* 0x000fc40000010014 */
[-C--:B------:R-:W-:Y:S02]  /*3e00*/  FMUL.FTZ R127, R117, R107.reuse ;  /* 0x0000006b757f7220 */ /* 0x080fe40000410000 */
[----:B------:R-:W-:Y:S01]  /*3e10*/  FFMA.FTZ R115, R116, R107, -R115 ;  /* 0x0000006b74737223 */ /* 0x000fe20000010873 */
[----:B------:R-:W-:Y:S01]  /*3e20*/  PRMT R107, RZ, 0x5410, R29 ;  /* 0x00005410ff6b7816 */ /* 0x000fe2000000001d */
[----:B------:R-:W-:Y:S02]  /*3e30*/  FFMA.FTZ R19, R6, R110, -R19 ;  /* 0x0000006e06137223 */ /* 0x000fe40000010813 */
[----:B------:R-:W-:Y:S02]  /*3e40*/  FMUL.FTZ R20, R112, R21 ;  /* 0x0000001570147220 */ /* 0x000fe40000410000 */
[----:B------:R-:W-:Y:S02]  /*3e50*/  FFMA.FTZ R127, R116, R109, R127 ;  /* 0x0000006d747f7223 */ /* 0x000fe4000001007f */
[----:B------:R-:W-:-:S02]  /*3e60*/  FFMA.FTZ R20, R114, R19, -R20 ;  /* 0x0000001372147223 */ /* 0x000fc40000010814 */
[----:B------:R-:W-:Y:S02]  /*3e70*/  FFMA.FTZ R115, R78, R107, R115 ;  /* 0x0000006b4e737223 */ /* 0x000fe40000010073 */
[----:B------:R-:W-:Y:S02]  /*3e80*/  FMUL.FTZ R19, R112, R19 ;  /* 0x0000001370137220 */ /* 0x000fe40000410000 */
[----:B------:R-:W-:Y:S01]  /*3e90*/  FADD.FTZ R109, RZ, R127 ;  /* 0x0000007fff6d7221 */ /* 0x000fe20000010000 */
[----:B------:R-:W-:Y:S01]  /*3ea0*/  MUFU.EX2 R113, R113 ;  /* 0x0000007100717308 */ /* 0x000fe20000000800 */
[----:B--2---:R-:W-:Y:S02]  /*3eb0*/  FMUL.FTZ R126, R111, R18 ;  /* 0x000000126f7e7220 */ /* 0x004fe40000410000 */
[----:B------:R-:W-:Y:S02]  /*3ec0*/  FMUL.FTZ R111, R122, R115 ;  /* 0x000000737a6f7220 */ /* 0x000fe40000410000 */
[----:B------:R-:W-:-:S03]  /*3ed0*/  FFMA.FTZ R19, R114, R21, R19 ;  /* 0x0000001572137223 */ /* 0x000fc60000010013 */
[----:B------:R-:W0:Y:S01]  /*3ee0*/  MUFU.COS R132, R129 ;  /* 0x0000008100847308 */ /* 0x000e220000000000 */
[-C--:B------:R-:W-:Y:S02]  /*3ef0*/  FMUL.FTZ R21, R122, R109.reuse ;  /* 0x0000006d7a157220 */ /* 0x080fe40000410000 */
[C---:B------:R-:W-:Y:S01]  /*3f00*/  FFMA.FTZ R111, R120.reuse, R109, R111 ;  /* 0x0000006d786f7223 */ /* 0x040fe2000001006f */
[----:B------:R-:W-:Y:S01]  /*3f10*/  PRMT R109, RZ, 0x5410, R28 ;  /* 0x00005410ff6d7816 */ /* 0x000fe2000000001c */
[----:B------:R-:W-:Y:S02]  /*3f20*/  FFMA.FTZ R115, R120, R115, -R21 ;  /* 0x0000007378737223 */ /* 0x000fe40000010815 */
[----:B------:R-:W-:Y:S01]  /*3f30*/  FMUL.FTZ R18, R117, R20 ;  /* 0x0000001475127220 */ /* 0x000fe20000410000 */
[----:B------:R-:W1:Y:S01]  /*3f40*/  MUFU.SIN R128, R129 ;  /* 0x0000008100807308 */ /* 0x000e620000000400 */
[----:B------:R-:W-:Y:S02]  /*3f50*/  FFMA.FTZ R115, R76, R109, R115 ;  /* 0x0000006d4c737223 */ /* 0x000fe40000010073 */
[----:B------:R-:W-:-:S02]  /*3f60*/  FFMA.FTZ R21, R116, R19, R18 ;  /* 0x0000001374157223 */ /* 0x000fc40000010012 */
[----:B------:R-:W-:Y:S02]  /*3f70*/  FMUL.FTZ R19, R117, R19 ;  /* 0x0000001375137220 */ /* 0x000fe40000410000 */
[----:B------:R-:W-:Y:S02]  /*3f80*/  FADD.FTZ R111, RZ, R111 ;  /* 0x0000006fff6f7221 */ /* 0x000fe40000010000 */
[----:B------:R-:W-:Y:S02]  /*3f90*/  FMUL.FTZ R134, R124, R115 ;  /* 0x000000737c867220 */ /* 0x000fe40000410000 */
[----:B0-----:R-:W-:Y:S02]  /*3fa0*/  FMUL.FTZ R127, R113, R132 ;  /* 0x00000084717f7220 */ /* 0x001fe40000410000 */
[----:B------:R-:W-:Y:S02]  /*3fb0*/  FFMA.FTZ R19, R116, R20, -R19 ;  /* 0x0000001474137223 */ /* 0x000fe40000010813 */
[----:B------:R-:W-:-:S02]  /*3fc0*/  FMUL.FTZ R132, R124, R111 ;  /* 0x0000006f7c847220 */ /* 0x000fc40000410000 */
[C---:B------:R-:W-:Y:S01]  /*3fd0*/  FFMA.FTZ R134, R123.reuse, R111, R134 ;  /* 0x0000006f7b867223 */ /* 0x040fe20000010086 */
[----:B------:R-:W-:Y:S01]  /*3fe0*/  PRMT R111, RZ, 0x5410, R27 ;  /* 0x00005410ff6f7816 */ /* 0x000fe2000000001b */
[C---:B------:R-:W-:Y:S02]  /*3ff0*/  FMUL.FTZ R20, R122.reuse, R19 ;  /* 0x000000137a147220 */ /* 0x040fe40000410000 */
[----:B------:R-:W-:Y:S02]  /*4000*/  FFMA.FTZ R132, R123, R115, -R132 ;  /* 0x000000737b847223 */ /* 0x000fe40000010884 */
[----:B------:R-:W-:Y:S02]  /*4010*/  FADD.FTZ R134, RZ, R134 ;  /* 0x00000086ff867221 */ /* 0x000fe40000010000 */
[-C--:B------:R-:W-:Y:S02]  /*4020*/  FMUL.FTZ R18, R122, R21.reuse ;  /* 0x000000157a127220 */ /* 0x080fe40000410000 */
[----:B------:R-:W-:-:S02]  /*4030*/  FFMA.FTZ R20, R120, R21, R20 ;  /* 0x0000001578147223 */ /* 0x000fc40000010014 */
[----:B-1----:R-:W-:Y:S02]  /*4040*/  FMUL.FTZ R128, R113, R128 ;  /* 0x0000008071807220 */ /* 0x002fe40000410000 */
[----:B------:R-:W-:Y:S02]  /*4050*/  FFMA.FTZ R132, R74, R111, R132 ;  /* 0x0000006f4a847223 */ /* 0x000fe40000010084 */
[----:B------:R-:W-:Y:S02]  /*4060*/  FMUL.FTZ R113, R126, R134 ;  /* 0x000000867e717220 */ /* 0x000fe40000410000 */
[----:B------:R-:W-:Y:S02]  /*4070*/  FFMA.FTZ R18, R120, R19, -R18 ;  /* 0x0000001378127223 */ /* 0x000fe40000010812 */
[----:B------:R-:W-:Y:S02]  /*4080*/  FMUL.FTZ R19, R124, R20 ;  /* 0x000000147c137220 */ /* 0x000fe40000410000 */
[----:B------:R-:W-:-:S02]  /*4090*/  FMUL.FTZ R115, R126, R132 ;  /* 0x000000847e737220 */ /* 0x000fc40000410000 */
[----:B------:R-:W-:Y:S01]  /*40a0*/  FFMA.FTZ R132, R125, R132, -R113 ;  /* 0x000000847d847223 */ /* 0x000fe20000010871 */
[----:B------:R-:W-:Y:S01]  /*40b0*/  PRMT R113, RZ, 0x5410, R26 ;  /* 0x00005410ff717816 */ /* 0x000fe2000000001a */
[-C--:B------:R-:W-:Y:S02]  /*40c0*/  FMUL.FTZ R21, R124, R18.reuse ;  /* 0x000000127c157220 */ /* 0x080fe40000410000 */
[----:B------:R-:W-:Y:S02]  /*40d0*/  FFMA.FTZ R19, R123, R18, -R19 ;  /* 0x000000127b137223 */ /* 0x000fe40000010813 */
[----:B------:R-:W-:Y:S02]  /*40e0*/  FFMA.FTZ R115, R125, R134, R115 ;  /* 0x000000867d737223 */ /* 0x000fe40000010073 */
[----:B------:R-:W-:Y:S02]  /*40f0*/  FFMA.FTZ R21, R123, R20, R21 ;  /* 0x000000147b157223 */ /* 0x000fe40000010015 */
[----:B------:R-:W-:-:S02]  /*4100*/  FMUL.FTZ R20, R126, R19 ;  /* 0x000000137e147220 */ /* 0x000fc40000410000 */
[----:B------:R-:W-:Y:S01]  /*4110*/  FFMA.FTZ R134, R72, R113, R132 ;  /* 0x0000007148867223 */ /* 0x000fe20000010084 */
[----:B------:R-:W-:Y:S01]  /*4120*/  ISETP.NE.AND P1, PT, R58, 0x1f, PT ;  /* 0x0000001f3a00780c */ /* 0x000fe20003f25270 */
[----:B------:R-:W-:Y:S02]  /*4130*/  FADD.FTZ R115, RZ, R115 ;  /* 0x00000073ff737221 */ /* 0x000fe40000010000 */
[----:B------:R-:W-:Y:S02]  /*4140*/  FFMA.FTZ R132, R125, R21, R20 ;  /* 0x000000157d847223 */ /* 0x000fe40000010014 */
[CC--:B------:R-:W-:Y:S02]  /*4150*/  FMUL.FTZ R136, R128.reuse, R134.reuse ;  /* 0x0000008680887220 */ /* 0x0c0fe40000410000 */
[-C--:B------:R-:W-:Y:S02]  /*4160*/  FMUL.FTZ R20, R128, R115.reuse ;  /* 0x0000007380147220 */ /* 0x080fe40000410000 */
[C---:B------:R-:W-:Y:S01]  /*4170*/  FFMA.FTZ R136, R127.reuse, R115, R136 ;  /* 0x000000737f887223 */ /* 0x040fe20000010088 */
[----:B------:R-:W-:Y:S01]  /*4180*/  PRMT R115, RZ, 0x5410, R25 ;  /* 0x00005410ff737816 */ /* 0x000fe20000000019 */
[----:B------:R-:W-:-:S02]  /*4190*/  FFMA.FTZ R20, R127, R134, -R20 ;  /* 0x000000867f147223 */ /* 0x000fc40000010814 */
[----:B------:R-:W-:Y:S02]  /*41a0*/  FMUL.FTZ R18, R126, R21 ;  /* 0x000000157e127220 */ /* 0x000fe40000410000 */
[----:B------:R-:W-:Y:S02]  /*41b0*/  FFMA.FTZ R152, R70, R115, R20 ;  /* 0x0000007346987223 */ /* 0x000fe40000010014 */
[----:B------:R0:W1:Y:S01]  /*41c0*/  @P1 LDS.64 R20, [R58.X8+0x20b8] ;  /* 0x0020b8003a141984 */ /* 0x0000620000008a00 */
[----:B------:R-:W-:Y:S01]  /*41d0*/  FFMA.FTZ R129, R125, R19, -R18 ;  /* 0x000000137d817223 */ /* 0x000fe20000010812 */
[----:B------:R-:W-:Y:S01]  /*41e0*/  BSSY B0, `(.L_x_11295) ;  /* 0x000000e000007945 */ /* 0x000fe20003800000 */
[----:B------:R-:W-:Y:S02]  /*41f0*/  FMUL.FTZ R18, R128, R132 ;  /* 0x0000008480127220 */ /* 0x000fe40000410000 */
[----:B------:R-:W-:Y:S02]  /*4200*/  FADD.FTZ R150, RZ, R136 ;  /* 0x00000088ff967221 */ /* 0x000fe40000010000 */
[----:B------:R-:W-:Y:S01]  /*4210*/  FFMA.FTZ R151, R127, R129, -R18 ;  /* 0x000000817f977223 */ /* 0x000fe20000010812 */
        /* <DEDUP_REMOVED lines=10> */
.L_x_11296:
[----:B0--34-:R-:W-:Y:S05]  /*42c0*/  BSYNC B0 ;  /* 0x0000000000007941 */ /* 0x019fea0003800000 */
.L_x_11295:
[----:B------:R-:W0:Y:S01]  /*42d0*/  SHFL.UP PT, R136, R150, 0x1, RZ ;  /* 0x0420000096887989 */ /* 0x000e2200000e00ff */
[----:B------:R-:W-:Y:S01]  /*42e0*/  FMUL.FTZ R129, R128, R129 ;  /* 0x0000008180817220 */ /* 0x000fe20000410000 */
[----:B------:R-:W-:Y:S01]  /*42f0*/  ISETP.GE.AND P3, PT, R56, 0x1, PT ;  /* 0x000000013800780c */ /* 0x000fe20003f66270 */
[----:B-1----:R-:W-:Y:S01]  /*4300*/  FMUL.FTZ R172, R128, -R20 ;  /* 0x8000001480ac7220 */ /* 0x002fe20000410000 */
[----:B------:R-:W1:Y:S01]  /*4310*/  SHFL.UP PT, R134, R152, 0x1, RZ ;  /* 0x0420000098867989 */ /* 0x000e6200000e00ff */
[C---:B------:R-:W-:Y:S01]  /*4320*/  FFMA.FTZ R129, R127.reuse, R132, R129 ;  /* 0x000000847f817223 */ /* 0x040fe20000010081 */
[----:B------:R-:W-:Y:S01]  /*4330*/  MOV R138, c[0x0][0x2bc] ;  /* 0x0000af00008a7a02 */ /* 0x000fe20000000f00 */
[----:B------:R-:W-:Y:S01]  /*4340*/  FFMA.FTZ R172, R127, -R21, R172 ;  /* 0x800000157fac7223 */ /* 0x000fe200000100ac */
[----:B------:R-:W2:Y:S01]  /*4350*/  SHFL.UP PT, R18, R151, 0x1, RZ ;  /* 0x0420000097127989 */ /* 0x000ea200000e00ff */
[----:B------:R-:W-:Y:S01]  /*4360*/  PRMT R130, RZ, 0x5410, R130 ;  /* 0x00005410ff827816 */ /* 0x000fe20000000082 */
[----:B------:R-:W-:Y:S01]  /*4370*/  BSSY B0, `(.L_x_11297) ;  /* 0x0000111000007945 */ /* 0x000fe20003800000 */
[----:B------:R-:W-:Y:S01]  /*4380*/  SHF.R.U32.HI R154, RZ, 0x1, R138 ;  /* 0x00000001ff9a7819 */ /* 0x000fe2000001168a */
[----:B------:R-:W3:Y:S01]  /*4390*/  SHFL.UP PT, R132, R129, 0x1, RZ ;  /* 0x0420000081847989 */ /* 0x000ee200000e00ff */
[----:B------:R-:W-:-:S02]  /*43a0*/  PRMT R131, RZ, 0x5410, R131 ;  /* 0x00005410ff837816 */ /* 0x000fc40000000083 */
[----:B------:R-:W-:Y:S01]  /*43b0*/  PRMT R140, RZ, 0x5410, R140 ;  /* 0x00005410ff8c7816 */ /* 0x000fe2000000008c */
[----:B------:R-:W-:Y:S01]  /*43c0*/  IMAD R154, R154, R63, RZ ;  /* 0x0000003f9a9a7224 */ /* 0x000fe200078e02ff */
[----:B------:R-:W-:Y:S02]  /*43d0*/  PRMT R139, RZ, 0x5410, R139 ;  /* 0x00005410ff8b7816 */ /* 0x000fe4000000008b */
[----:B------:R-:W-:Y:S02]  /*43e0*/  IADD3 R163, R44, -c[0x0][0x174], RZ ;  /* 0x80005d002ca37a10 */ /* 0x000fe40007ffe0ff */
[----:B------:R-:W-:Y:S02]  /*43f0*/  SHF.L.U32 R171, R86, 0x2, RZ ;  /* 0x0000000256ab7819 */ /* 0x000fe400000006ff */
[----:B------:R-:W-:Y:S01]  /*4400*/  PRMT R118, RZ, 0x5410, R118 ;  /* 0x00005410ff767816 */ /* 0x000fe20000000076 */
[----:B0-----:R-:W-:-:S04]  /*4410*/  FMUL.FTZ R19, R129, R136 ;  /* 0x0000008881137220 */ /* 0x001fc80000410000 */
[-C--:B-1----:R-:W-:Y:S02]  /*4420*/  FFMA.FTZ R135, R151, R134.reuse, -R19 ;  /* 0x0000008697877223 */ /* 0x082fe40000010813 */
[C---:B------:R-:W-:Y:S02]  /*4430*/  FMUL.FTZ R137, R129.reuse, R134 ;  /* 0x0000008681897220 */ /* 0x040fe40000410000 */
[----:B--2---:R-:W-:Y:S02]  /*4440*/  FMUL.FTZ R19, R129, R18 ;  /* 0x0000001281137220 */ /* 0x004fe40000410000 */
[C---:B------:R-:W-:Y:S02]  /*4450*/  FFMA.FTZ R137, R151.reuse, R136, R137 ;  /* 0x0000008897897223 */ /* 0x040fe40000010089 */
[-C--:B---3--:R-:W-:Y:S01]  /*4460*/  FFMA.FTZ R134, R151, R132.reuse, R19 ;  /* 0x0000008497867223 */ /* 0x088fe20000010013 */
[----:B------:R-:W-:Y:S01]  /*4470*/  MOV R19, c[0x0][0x2b8] ;  /* 0x0000ae0000137a02 */ /* 0x000fe20000000f00 */
[----:B------:R-:W-:-:S02]  /*4480*/  FMUL.FTZ R132, R129, R132 ;  /* 0x0000008481847220 */ /* 0x000fc40000410000 */
[----:B------:R-:W-:Y:S01]  /*4490*/  @P3 FADD.FTZ R150, R150, R137 ;  /* 0x0000008996963221 */ /* 0x000fe20000010000 */
[----:B------:R-:W-:Y:S01]  /*44a0*/  FSEL R134, R129, R134, !P3 ;  /* 0x0000008681867208 */ /* 0x000fe20005800000 */
[----:B------:R-:W-:Y:S01]  /*44b0*/  @P3 FFMA.FTZ R151, R151, R18, -R132 ;  /* 0x0000001297973223 */ /* 0x000fe20000010884 */
[----:B------:R-:W-:Y:S01]  /*44c0*/  SHF.R.U64 R19, R19, 0x1, R138 ;  /* 0x0000000113137819 */ /* 0x000fe2000000128a */
[----:B------:R-:W-:Y:S01]  /*44d0*/  @P3 FADD.FTZ R152, R152, R135 ;  /* 0x0000008798983221 */ /* 0x000fe20000010000 */
[----:B------:R-:W0:Y:S01]  /*44e0*/  SHFL.UP PT, R136, R150, 0x2, RZ ;  /* 0x0440000096887989 */ /* 0x000e2200000e00ff */
[----:B------:R-:W-:Y:S01]  /*44f0*/  IMAD R138, R176, c[0x0][0x2c0], RZ ;  /* 0x0000b000b08a7a24 */ /* 0x000fe200078e02ff */
[----:B------:R-:W-:Y:S01]  /*4500*/  ISETP.GE.AND P3, PT, R56, 0x2, PT ;  /* 0x000000023800780c */ /* 0x000fe20003f66270 */
[----:B------:R-:W-:Y:S01]  /*4510*/  IMAD R137, R60, R19, R154 ;  /* 0x000000133c897224 */ /* 0x000fe200078e029a */
[----:B------:R-:W1:Y:S01]  /*4520*/  SHFL.UP PT, R129, R151, 0x2, RZ ;  /* 0x0440000097817989 */ /* 0x000e6200000e00ff */
[----:B------:R-:W-:Y:S01]  /*4530*/  IMAD.WIDE.U32 R18, R19, R63, RZ ;  /* 0x0000003f13127225 */ /* 0x000fe200078e00ff */
[----:B------:R-:W-:-:S02]  /*4540*/  PRMT R154, RZ, 0x5410, R133 ;  /* 0x00005410ff9a7816 */ /* 0x000fc40000000085 */
[----:B------:R-:W2:Y:S01]  /*4550*/  SHFL.UP PT, R135, R152, 0x2, RZ ;  /* 0x0440000098877989 */ /* 0x000ea200000e00ff */
[----:B------:R-:W-:Y:S01]  /*4560*/  IMAD R161, R61, c[0x0][0x2c4], R138 ;  /* 0x0000b1003da17a24 */ /* 0x000fe200078e028a */
[----:B------:R-:W-:Y:S02]  /*4570*/  IADD3 R19, R137, R19, RZ ;  /* 0x0000001389137210 */ /* 0x000fe40007ffe0ff */
[----:B------:R-:W3:Y:S03]  /*4580*/  SHFL.UP PT, R132, R134, 0x2, RZ ;  /* 0x0440000086847989 */ /* 0x000ee600000e00ff */
[----:B------:R-:W-:-:S05]  /*4590*/  IMAD.WIDE.U32 R18, R61, c[0x0][0x2c0], R18 ;  /* 0x0000b0003d127a25 */ /* 0x000fca00078e0012 */
[----:B------:R-:W-:Y:S02]  /*45a0*/  IADD3 R161, R161, R19, RZ ;  /* 0x00000013a1a17210 */ /* 0x000fe40007ffe0ff */
[----:B------:R-:W-:Y:S01]  /*45b0*/  LEA R159, P4, R18, c[0x0][0x320], 0x3 ;  /* 0x0000c800129f7a11 */ /* 0x000fe200078818ff */
[----:B0-----:R-:W-:-:S03]  /*45c0*/  FMUL.FTZ R138, R134, R136 ;  /* 0x00000088868a7220 */ /* 0x001fc60000410000 */
[----:B------:R-:W-:Y:S01]  /*45d0*/  LEA.HI.X R161, R18, c[0x0][0x324], R161, 0x3, P4 ;  /* 0x0000c90012a17a11 */ /* 0x000fe200020f1ca1 */
[----:B-----5:R-:W-:Y:S02]  /*45e0*/  FMUL.FTZ R18, R22, R130 ;  /* 0x0000008216127220 */ /* 0x020fe40000410000 */
[C---:B-1----:R-:W-:Y:S02]  /*45f0*/  FMUL.FTZ R19, R134.reuse, R129 ;  /* 0x0000008186137220 */ /* 0x042fe40000410000 */
[CC--:B--2---:R-:W-:Y:S02]  /*4600*/  FFMA.FTZ R137, R151.reuse, R135.reuse, -R138 ;  /* 0x0000008797897223 */ /* 0x0c4fe4000001088a */
[C---:B------:R-:W-:Y:S02]  /*4610*/  FMUL.FTZ R135, R134.reuse, R135 ;  /* 0x0000008786877220 */ /* 0x040fe40000410000 */
[-C--:B---3--:R-:W-:Y:S02]  /*4620*/  FFMA.FTZ R19, R151, R132.reuse, R19 ;  /* 0x0000008497137223 */ /* 0x088fe40000010013 */
[----:B------:R-:W-:-:S02]  /*4630*/  FMUL.FTZ R138, R134, R132 ;  /* 0x00000084868a7220 */ /* 0x000fc40000410000 */
[C---:B------:R-:W-:Y:S01]  /*4640*/  FFMA.FTZ R135, R151.reuse, R136, R135 ;  /* 0x0000008897877223 */ /* 0x040fe20000010087 */
[----:B------:R-:W-:Y:S01]  /*4650*/  FSEL R155, R134, R19, !P3 ;  /* 0x00000013869b7208 */ /* 0x000fe20005800000 */
[----:B------:R-:W-:Y:S02]  /*4660*/  @P3 FFMA.FTZ R151, R151, R129, -R138 ;  /* 0x0000008197973223 */ /* 0x000fe4000001088a */
[----:B------:R-:W-:Y:S02]  /*4670*/  FADD.FTZ R129, R67, R67 ;  /* 0x0000004343817221 */ /* 0x000fe40000010000 */
[C---:B------:R-:W-:Y:S01]  /*4680*/  FMUL.FTZ R19, R23.reuse, R130 ;  /* 0x0000008217137220 */ /* 0x040fe20000410000 */
[----:B------:R-:W0:Y:S01]  /*4690*/  SHFL.UP PT, R156, R151, 0x4, RZ ;  /* 0x04800000979c7989 */ /* 0x000e2200000e00ff */
[C---:B------:R-:W-:Y:S02]  /*46a0*/  FFMA.FTZ R132, R23.reuse, R131, R18 ;  /* 0x0000008317847223 */ /* 0x040fe40000010012 */
[----:B------:R-:W-:Y:S01]  /*46b0*/  @P3 FADD.FTZ R152, R152, R137 ;  /* 0x0000008998983221 */ /* 0x000fe20000010000 */
[----:B------:R-:W-:Y:S01]  /*46c0*/  SHFL.UP PT, R158, R155, 0x4, RZ ;  /* 0x048000009b9e7989 */ /* 0x000fe200000e00ff */
[----:B------:R-:W-:-:S02]  /*46d0*/  FMUL.FTZ R18, R23, R140 ;  /* 0x0000008c17127220 */ /* 0x000fc40000410000 */
[----:B------:R-:W-:Y:S01]  /*46e0*/  FFMA.FTZ R136, R22, R131, -R19 ;  /* 0x0000008316887223 */ /* 0x000fe20000010813 */
[----:B------:R-:W-:Y:S01]  /*46f0*/  SHFL.UP PT, R160, R152, 0x4, RZ ;  /* 0x0480000098a07989 */ /* 0x000fe200000e00ff */
[----:B------:R-:W-:Y:S02]  /*4700*/  FMUL.FTZ R137, R129, R132 ;  /* 0x0000008481897220 */ /* 0x000fe40000410000 */
[----:B------:R-:W-:Y:S02]  /*4710*/  @P3 FADD.FTZ R150, R150, R135 ;  /* 0x0000008796963221 */ /* 0x000fe40000010000 */
[----:B------:R-:W-:Y:S02]  /*4720*/  FADD.FTZ R135, R69, R69 ;  /* 0x0000004545877221 */ /* 0x000fe40000010000 */
[C---:B------:R-:W-:Y:S01]  /*4730*/  FMUL.FTZ R132, R22.reuse, R140 ;  /* 0x0000008c16847220 */ /* 0x040fe20000410000 */
[----:B------:R-:W1:Y:S01]  /*4740*/  SHFL.UP PT, R162, R150, 0x4, RZ ;  /* 0x0480000096a27989 */ /* 0x000e6200000e00ff */
[----:B------:R-:W-:-:S02]  /*4750*/  FFMA.FTZ R18, R22, R139, -R18 ;  /* 0x0000008b16127223 */ /* 0x000fc40000010812 */
[----:B------:R-:W-:Y:S02]  /*4760*/  FMUL.FTZ R136, R129, R136 ;  /* 0x0000008881887220 */ /* 0x000fe40000410000 */
[-C--:B------:R-:W-:Y:S02]  /*4770*/  FMUL.FTZ R19, R128, R137.reuse ;  /* 0x0000008980137220 */ /* 0x080fe40000410000 */
[----:B------:R-:W-:Y:S02]  /*4780*/  FMUL.FTZ R153, R127, R137 ;  /* 0x000000897f997220 */ /* 0x000fe40000410000 */
[----:B------:R-:W-:Y:S02]  /*4790*/  FFMA.FTZ R132, R23, R139, R132 ;  /* 0x0000008b17847223 */ /* 0x000fe40000010084 */
[----:B------:R-:W-:Y:S02]  /*47a0*/  FMUL.FTZ R134, R135, R18 ;  /* 0x0000001287867220 */ /* 0x000fe40000410000 */
[----:B------:R-:W-:-:S02]  /*47b0*/  FFMA.FTZ R19, R127, R136, -R19 ;  /* 0x000000887f137223 */ /* 0x000fc40000010813 */
[----:B------:R-:W-:Y:S01]  /*47c0*/  FFMA.FTZ R157, -R128, R136, -R153 ;  /* 0x00000088809d7223 */ /* 0x000fe20000010999 */
[----:B------:R-:W-:Y:S01]  /*47d0*/  PRMT R153, RZ, 0x5410, R149 ;  /* 0x00005410ff997816 */ /* 0x000fe20000000095 */
[----:B------:R-:W-:Y:S02]  /*47e0*/  FMUL.FTZ R132, R135, R132 ;  /* 0x0000008487847220 */ /* 0x000fe40000410000 */
[----:B------:R-:W-:Y:S02]  /*47f0*/  FADD.FTZ R149, R134, R19 ;  /* 0x0000001386957221 */ /* 0x000fe40000010000 */
[----:B------:R-:W-:Y:S02]  /*4800*/  FMUL.FTZ R18, R22, R153 ;  /* 0x0000009916127220 */ /* 0x000fe40000410000 */
[----:B------:R-:W-:Y:S02]  /*4810*/  FADD.FTZ R157, -R132, R157 ;  /* 0x0000009d849d7221 */ /* 0x000fe40000010100 */
[----:B------:R-:W-:-:S02]  /*4820*/  FMUL.FTZ R164, R126, -R149 ;  /* 0x800000957ea47220 */ /* 0x000fc40000410000 */
[----:B------:R-:W-:Y:S02]  /*4830*/  FADD.FTZ R138, R71, R71 ;  /* 0x00000047478a7221 */ /* 0x000fe40000010000 */
[C---:B------:R-:W-:Y:S02]  /*4840*/  FMUL.FTZ R19, R23.reuse, R153 ;  /* 0x0000009917137220 */ /* 0x040fe40000410000 */
[-C--:B------:R-:W-:Y:S01]  /*4850*/  FFMA.FTZ R133, R23, R154.reuse, R18 ;  /* 0x0000009a17857223 */ /* 0x080fe20000010012 */
[----:B------:R-:W-:Y:S01]  /*4860*/  LEA R18, P3, R58, R159, 0x2 ;  /* 0x0000009f3a127211 */ /* 0x000fe200078610ff */
[-C--:B------:R-:W-:Y:S02]  /*4870*/  FFMA.FTZ R166, R125, R157.reuse, R164 ;  /* 0x0000009d7da67223 */ /* 0x080fe400000100a4 */
[----:B------:R-:W-:Y:S02]  /*4880*/  FMUL.FTZ R164, R126, -R157 ;  /* 0x8000009d7ea47220 */ /* 0x000fe40000410000 */
[----:B------:R-:W-:-:S02]  /*4890*/  FFMA.FTZ R19, R22, R154, -R19 ;  /* 0x0000009a16137223 */ /* 0x000fc40000010813 */
[C---:B------:R-:W-:Y:S02]  /*48a0*/  FMUL.FTZ R133, R138.reuse, R133 ;  /* 0x000000858a857220 */ /* 0x040fe40000410000 */
[----:B------:R-:W-:Y:S02]  /*48b0*/  FFMA.FTZ R164, R125, R149, -R164 ;  /* 0x000000957da47223 */ /* 0x000fe400000108a4 */
[----:B------:R-:W-:Y:S01]  /*48c0*/  FMUL.FTZ R149, R138, R19 ;  /* 0x000000138a957220 */ /* 0x000fe20000410000 */
[----:B------:R-:W-:Y:S01]  /*48d0*/  LEA.HI.X R19, R58, R161, RZ, 0x2, P3 ;  /* 0x000000a13a137211 */ /* 0x000fe200018f14ff */
[----:B------:R-:W-:Y:S01]  /*48e0*/  FADD.FTZ R166, -R133, R166 ;  /* 0x000000a685a67221 */ /* 0x000fe20000010100 */
[----:B------:R-:W-:Y:S01]  /*48f0*/  ISETP.GE.AND P3, PT, R56, 0x4, PT ;  /* 0x000000043800780c */ /* 0x000fe20003f66270 */
[----:B------:R-:W-:Y:S02]  /*4900*/  FADD.FTZ R164, R149, R164 ;  /* 0x000000a495a47221 */ /* 0x000fe40000010000 */
[----:B------:R-:W-:-:S02]  /*4910*/  FMUL.FTZ R157, R124, -R166 ;  /* 0x800000a67c9d7220 */ /* 0x000fc40000410000 */
[----:B------:R-:W-:Y:S02]  /*4920*/  IMAD R159, R163, -0x200, RZ ;  /* 0xfffffe00a39f7824 */ /* 0x000fe400078e02ff */
[----:B------:R-:W-:Y:S02]  /*4930*/  FFMA.FTZ R168, R123, R164, -R157 ;  /* 0x000000a47ba87223 */ /* 0x000fe4000001089d */
[----:B0-----:R-:W-:Y:S02]  /*4940*/  FMUL.FTZ R157, R155, R156 ;  /* 0x0000009c9b9d7220 */ /* 0x001fe40000410000 */
[----:B------:R-:W-:-:S04]  /*4950*/  IMAD.WIDE R18, R159, 0x4, R18 ;  /* 0x000000049f127825 */ /* 0x000fc800078e0212 */
[C---:B-1----:R-:W-:Y:S02]  /*4960*/  FMUL.FTZ R159, R155.reuse, R162 ;  /* 0x000000a29b9f7220 */ /* 0x042fe40000410000 */
[----:B------:R-:W-:Y:S02]  /*4970*/  FMUL.FTZ R163, R124, -R164 ;  /* 0x800000a47ca37220 */ /* 0x000fe40000410000 */
[----:B------:R-:W-:Y:S02]  /*4980*/  FMUL.FTZ R161, R155, R160 ;  /* 0x000000a09ba17220 */ /* 0x000fe40000410000 */
[-C--:B------:R-:W-:Y:S01]  /*4990*/  FFMA.FTZ R164, R151, R158.reuse, R157 ;  /* 0x0000009e97a47223 */ /* 0x080fe2000001009d */
[----:B------:R-:W-:Y:S01]  /*49a0*/  PRMT R157, RZ, 0x5410, R148 ;  /* 0x00005410ff9d7816 */ /* 0x000fe20000000094 */
[----:B------:R-:W-:Y:S02]  /*49b0*/  FMUL.FTZ R158, R155, R158 ;  /* 0x0000009e9b9e7220 */ /* 0x000fe40000410000 */
[C---:B------:R-:W-:Y:S01]  /*49c0*/  FFMA.FTZ R159, R151.reuse, R160, -R159 ;  /* 0x000000a0979f7223 */ /* 0x040fe2000001089f */
[----:B------:R-:W-:Y:S01]  /*49d0*/  SHF.L.U64.HI R160, R86, 0x2, R81 ;  /* 0x0000000256a07819 */ /* 0x000fe20000010251 */
[----:B------:R-:W-:Y:S01]  /*49e0*/  FFMA.FTZ R161, R151, R162, R161 ;  /* 0x000000a297a17223 */ /* 0x000fe200000100a1 */
[----:B------:R-:W-:Y:S01]  /*49f0*/  FSEL R164, R155, R164, !P3 ;  /* 0x000000a49ba47208 */ /* 0x000fe20005800000 */
[----:B------:R-:W-:Y:S01]  /*4a00*/  @P3 FFMA.FTZ R151, R151, R156, -R158 ;  /* 0x0000009c97973223 */ /* 0x000fe2000001089e */
[----:B------:R-:W-:Y:S01]  /*4a10*/  PRMT R156, RZ, 0x5410, R147 ;  /* 0x00005410ff9c7816 */ /* 0x000fe20000000093 */
[----:B------:R-:W-:-:S02]  /*4a20*/  @P3 FADD.FTZ R152, R152, R159 ;  /* 0x0000009f98983221 */ /* 0x000fc40000010000 */
[-C--:B------:R-:W-:Y:S01]  /*4a30*/  FMUL.FTZ R159, R23, R157.reuse ;  /* 0x0000009d179f7220 */ /* 0x080fe20000410000 */
[----:B------:R-:W-:Y:S01]  /*4a40*/  SHFL.UP PT, R165, R164, 0x8, RZ ;  /* 0x05000000a4a57989 */ /* 0x000fe200000e00ff */
[----:B------:R-:W-:Y:S02]  /*4a50*/  FMUL.FTZ R158, R22, R157 ;  /* 0x0000009d169e7220 */ /* 0x000fe40000410000 */
[----:B------:R-:W-:Y:S02]  /*4a60*/  IMAD R162, R160, c[0x0][0x2d0], RZ ;  /* 0x0000b400a0a27a24 */ /* 0x000fe400078e02ff */
[----:B------:R-:W-:Y:S02]  /*4a70*/  FADD.FTZ R155, R73, R73 ;  /* 0x00000049499b7221 */ /* 0x000fe40000010000 */
[-C--:B------:R-:W-:Y:S01]  /*4a80*/  FFMA.FTZ R148, R22, R156.reuse, -R159 ;  /* 0x0000009c16947223 */ /* 0x080fe2000001089f */
[----:B------:R-:W-:Y:S01]  /*4a90*/  PRMT R159, RZ, 0x5410, R145 ;  /* 0x00005410ff9f7816 */ /* 0x000fe20000000091 */
[----:B------:R-:W-:-:S02]  /*4aa0*/  FFMA.FTZ R160, R23, R156, R158 ;  /* 0x0000009c17a07223 */ /* 0x000fc4000001009e */
[----:B------:R-:W-:Y:S01]  /*4ab0*/  @P3 FADD.FTZ R150, R150, R161 ;  /* 0x000000a196963221 */ /* 0x000fe20000010000 */
[----:B------:R-:W-:Y:S01]  /*4ac0*/  ISETP.GE.AND P3, PT, R56, 0x8, PT ;  /* 0x000000083800780c */ /* 0x000fe20003f66270 */
[----:B------:R-:W-:Y:S02]  /*4ad0*/  IMAD R177, R171, c[0x0][0x2d4], R162 ;  /* 0x0000b500abb17a24 */ /* 0x000fe400078e02a2 */
[C---:B------:R-:W-:Y:S01]  /*4ae0*/  FMUL.FTZ R147, R155.reuse, R148 ;  /* 0x000000949b937220 */ /* 0x040fe20000410000 */
[----:B------:R-:W0:Y:S01]  /*4af0*/  SHFL.UP PT, R162, R151, 0x8, RZ ;  /* 0x0500000097a27989 */ /* 0x000e2200000e00ff */
[----:B------:R-:W-:Y:S01]  /*4b00*/  FMUL.FTZ R148, R155, R160 ;  /* 0x000000a09b947220 */ /* 0x000fe20000410000 */
[----:B------:R-:W-:Y:S01]  /*4b10*/  PRMT R160, RZ, 0x5410, R146 ;  /* 0x00005410ffa07816 */ /* 0x000fe20000000092 */
[----:B------:R-:W-:Y:S01]  /*4b20*/  FFMA.FTZ R163, R123, R166, R163 ;  /* 0x000000a67ba37223 */ /* 0x000fe200000100a3 */
[----:B------:R-:W-:Y:S01]  /*4b30*/  SHFL.UP PT, R167, R150, 0x8, RZ ;  /* 0x0500000096a77989 */ /* 0x000fe200000e00ff */
[----:B------:R-:W-:-:S02]  /*4b40*/  FADD.FTZ R169, R147, R168 ;  /* 0x000000a893a97221 */ /* 0x000fc40000010000 */
[-C--:B------:R-:W-:Y:S01]  /*4b50*/  FMUL.FTZ R146, R22, R160.reuse ;  /* 0x000000a016927220 */ /* 0x080fe20000410000 */
[----:B------:R-:W1:Y:S01]  /*4b60*/  SHFL.UP PT, R166, R152, 0x8, RZ ;  /* 0x0500000098a67989 */ /* 0x000e6200000e00ff */
[----:B------:R-:W-:Y:S02]  /*4b70*/  FADD.FTZ R161, -R148, R163 ;  /* 0x000000a394a17221 */ /* 0x000fe40000010100 */
[----:B------:R-:W-:Y:S02]  /*4b80*/  FMUL.FTZ R168, R122, -R169 ;  /* 0x800000a97aa87220 */ /* 0x000fe40000410000 */
[----:B------:R-:W-:Y:S02]  /*4b90*/  FMUL.FTZ R145, R23, R160 ;  /* 0x000000a017917220 */ /* 0x000fe40000410000 */
[----:B------:R-:W-:Y:S02]  /*4ba0*/  FADD.FTZ R158, R75, R75 ;  /* 0x0000004b4b9e7221 */ /* 0x000fe40000010000 */
[----:B------:R-:W-:-:S02]  /*4bb0*/  FFMA.FTZ R163, R23, R159, R146 ;  /* 0x0000009f17a37223 */ /* 0x000fc40000010092 */
[-C--:B------:R-:W-:Y:S02]  /*4bc0*/  FFMA.FTZ R168, R120, R161.reuse, R168 ;  /* 0x000000a178a87223 */ /* 0x080fe400000100a8 */
        /* <DEDUP_REMOVED lines=12> */
[C---:B-1----:R-:W-:Y:S02]  /*4c90*/  FMUL.FTZ R170, R164.reuse, R166 ;  /* 0x000000a6a4aa7220 */ /* 0x042fe40000410000 */
[C---:B------:R-:W-:Y:S02]  /*4ca0*/  FMUL.FTZ R161, R164.reuse, R167 ;  /* 0x000000a7a4a17220 */ /* 0x040fe40000410000 */
[----:B------:R-:W-:Y:S02]  /*4cb0*/  FFMA.FTZ R163, R151, R165, R168 ;  /* 0x000000a597a37223 */ /* 0x000fe400000100a8 */
[----:B------:R-:W-:Y:S02]  /*4cc0*/  FMUL.FTZ R169, R117, -R169 ;  /* 0x800000a975a97220 */ /* 0x000fe40000410000 */
[C---:B------:R-:W-:Y:S01]  /*4cd0*/  FMUL.FTZ R165, R164.reuse, R165 ;  /* 0x000000a5a4a57220 */ /* 0x040fe20000410000 */
[----:B------:R-:W-:Y:S01]  /*4ce0*/  FSEL R163, R164, R163, !P3 ;  /* 0x000000a3a4a37208 */ /* 0x000fe20005800000 */
[----:B------:R-:W-:-:S02]  /*4cf0*/  FFMA.FTZ R167, R151, R167, R170 ;  /* 0x000000a797a77223 */ /* 0x000fc400000100aa */
[C---:B------:R-:W-:Y:S02]  /*4d00*/  FFMA.FTZ R161, R151.reuse, R166, -R161 ;  /* 0x000000a697a17223 */ /* 0x040fe400000108a1 */
[----:B------:R-:W-:Y:S01]  /*4d10*/  FFMA.FTZ R179, R116, R171, R169 ;  /* 0x000000ab74b37223 */ /* 0x000fe200000100a9 */
[----:B------:R-:W-:Y:S01]  /*4d20*/  PRMT R169, RZ, 0x5410, R142 ;  /* 0x00005410ffa97816 */ /* 0x000fe2000000008e */
[----:B------:R-:W-:Y:S01]  /*4d30*/  @P3 FFMA.FTZ R151, R151, R162, -R165 ;  /* 0x000000a297973223 */ /* 0x000fe200000108a5 */
[----:B------:R-:W-:Y:S01]  /*4d40*/  SHFL.UP PT, R166, R163, 0x10, RZ ;  /* 0x06000000a3a67989 */ /* 0x000fe200000e00ff */
[----:B------:R-:W-:Y:S01]  /*4d50*/  @P3 FADD.FTZ R150, R150, R167 ;  /* 0x000000a796963221 */ /* 0x000fe20000010000 */
[----:B------:R-:W-:Y:S01]  /*4d60*/  PRMT R167, RZ, 0x5410, R144 ;  /* 0x00005410ffa77816 */ /* 0x000fe20000000090 */
[-C--:B------:R-:W-:Y:S01]  /*4d70*/  FMUL.FTZ R144, R22, R169.reuse ;  /* 0x000000a916907220 */ /* 0x080fe20000410000 */
[----:B------:R-:W0:Y:S01]  /*4d80*/  SHFL.UP PT, R164, R151, 0x10, RZ ;  /* 0x0600000097a47989 */ /* 0x000e2200000e00ff */
[----:B------:R-:W-:Y:S01]  /*4d90*/  @P3 FADD.FTZ R152, R152, R161 ;  /* 0x000000a198983221 */ /* 0x000fe20000010000 */
[----:B------:R-:W-:Y:S01]  /*4da0*/  ISETP.GE.AND P3, PT, R56, 0x10, PT ;  /* 0x000000103800780c */ /* 0x000fe20003f66270 */
[----:B------:R-:W-:Y:S01]  /*4db0*/  FMUL.FTZ R142, R23, R169 ;  /* 0x000000a9178e7220 */ /* 0x000fe20000410000 */
[----:B------:R-:W1:Y:S01]  /*4dc0*/  SHFL.UP PT, R170, R150, 0x10, RZ ;  /* 0x0600000096aa7989 */ /* 0x000e6200000e00ff */
[----:B------:R-:W-:-:S02]  /*4dd0*/  FMUL.FTZ R161, R128, R21 ;  /* 0x0000001580a17220 */ /* 0x000fc40000410000 */
[----:B------:R-:W-:Y:S01]  /*4de0*/  FADD.FTZ R165, R77, R77 ;  /* 0x0000004d4da57221 */ /* 0x000fe20000010000 */
[----:B------:R-:W2:Y:S01]  /*4df0*/  SHFL.UP PT, R168, R152, 0x10, RZ ;  /* 0x0600000098a87989 */ /* 0x000ea200000e00ff */
[-C--:B------:R-:W-:Y:S02]  /*4e00*/  FFMA.FTZ R162, R23, R167.reuse, R144 ;  /* 0x000000a717a27223 */ /* 0x080fe40000010090 */
[----:B------:R-:W-:Y:S02]  /*4e10*/  FFMA.FTZ R144, R22, R167, -R142 ;  /* 0x000000a716907223 */ /* 0x000fe4000001088e */
[----:B------:R-:W-:Y:S02]  /*4e20*/  FFMA.FTZ R161, R127, R20, -R161 ;  /* 0x000000147fa17223 */ /* 0x000fe400000108a1 */
[C---:B------:R-:W-:Y:S02]  /*4e30*/  FMUL.FTZ R142, R165.reuse, R162 ;  /* 0x000000a2a58e7220 */ /* 0x040fe40000410000 */
[----:B------:R-:W-:-:S02]  /*4e40*/  FMUL.FTZ R144, R165, R144 ;  /* 0x00000090a5907220 */ /* 0x000fc40000410000 */
[-C--:B------:R-:W-:Y:S02]  /*4e50*/  FMUL.FTZ R171, R126, -R161.reuse ;  /* 0x800000a17eab7220 */ /* 0x080fe40000410000 */
[----:B------:R-:W-:Y:S02]  /*4e60*/  FADD.FTZ R181, -R142, R179 ;  /* 0x000000b38eb57221 */ /* 0x000fe40000010100 */
[-C--:B------:R-:W-:Y:S02]  /*4e70*/  FMUL.FTZ R162, R126, -R172.reuse ;  /* 0x800000ac7ea27220 */ /* 0x080fe40000410000 */
[----:B------:R-:W-:Y:S02]  /*4e80*/  FADD.FTZ R179, R144, R177 ;  /* 0x000000b190b37221 */ /* 0x000fe40000010000 */
[C---:B------:R-:W-:Y:S02]  /*4e90*/  FFMA.FTZ R177, R125.reuse, R172, R171 ;  /* 0x000000ac7db17223 */ /* 0x040fe400000100ab */
[----:B------:R-:W-:-:S02]  /*4ea0*/  FFMA.FTZ R162, R125, R161, -R162 ;  /* 0x000000a17da27223 */ /* 0x000fc400000108a2 */
[----:B------:R-:W-:Y:S02]  /*4eb0*/  FMUL.FTZ R171, R112, -R181 ;  /* 0x800000b570ab7220 */ /* 0x000fe40000410000 */
[----:B------:R-:W-:Y:S02]  /*4ec0*/  FMUL.FTZ R161, R124, -R177 ;  /* 0x800000b17ca17220 */ /* 0x000fe40000410000 */
[-C--:B------:R-:W-:Y:S02]  /*4ed0*/  FMUL.FTZ R172, R112, -R179.reuse ;  /* 0x800000b370ac7220 */ /* 0x080fe40000410000 */
[----:B------:R-:W-:Y:S02]  /*4ee0*/  FFMA.FTZ R180, R114, R179, -R171 ;  /* 0x000000b372b47223 */ /* 0x000fe400000108ab */
[----:B------:R-:W-:Y:S02]  /*4ef0*/  FFMA.FTZ R179, R123, R162, -R161 ;  /* 0x000000a27bb37223 */ /* 0x000fe400000108a1 */
[----:B0-----:R-:W-:-:S02]  /*4f00*/  FMUL.FTZ R161, R163, R164 ;  /* 0x000000a4a3a17220 */ /* 0x001fc40000410000 */
[----:B------:R-:W-:Y:S02]  /*4f10*/  FMUL.FTZ R178, R124, -R162 ;  /* 0x800000a27cb27220 */ /* 0x000fe40000410000 */
[----:B------:R-:W-:Y:S02]  /*4f20*/  FFMA.FTZ R182, R114, R181, R172 ;  /* 0x000000b572b67223 */ /* 0x000fe400000100ac */
[----:B-1----:R-:W-:Y:S02]  /*4f30*/  FMUL.FTZ R162, R163, R170 ;  /* 0x000000aaa3a27220 */ /* 0x002fe40000410000 */
[C---:B------:R-:W-:Y:S02]  /*4f40*/  FFMA.FTZ R172, R151.reuse, R166, R161 ;  /* 0x000000a697ac7223 */ /* 0x040fe400000100a1 */
[-C--:B--2---:R-:W-:Y:S02]  /*4f50*/  FFMA.FTZ R161, R151, R168.reuse, -R162 ;  /* 0x000000a897a17223 */ /* 0x084fe400000108a2 */
[----:B------:R-:W-:-:S02]  /*4f60*/  FMUL.FTZ R171, R163, R168 ;  /* 0x000000a8a3ab7220 */ /* 0x000fc40000410000 */
[C---:B------:R-:W-:Y:S01]  /*4f70*/  FMUL.FTZ R166, R163.reuse, R166 ;  /* 0x000000a6a3a67220 */ /* 0x040fe20000410000 */
[----:B------:R-:W-:Y:S01]  /*4f80*/  FSEL R163, R163, R172, !P3 ;  /* 0x000000aca3a37208 */ /* 0x000fe20005800000 */
[----:B------:R-:W-:Y:S01]  /*4f90*/  FFMA.FTZ R177, R123, R177, R178 ;  /* 0x000000b17bb17223 */ /* 0x000fe200000100b2 */
[----:B------:R-:W-:Y:S01]  /*4fa0*/  PRMT R172, RZ, 0x5410, R121 ;  /* 0x00005410ffac7816 */ /* 0x000fe20000000079 */
[----:B------:R-:W-:Y:S01]  /*4fb0*/  @P3 FADD.FTZ R152, R152, R161 ;  /* 0x000000a198983221 */ /* 0x000fe20000010000 */
[----:B------:R-:W-:Y:S01]  /*4fc0*/  SHFL.IDX PT, R178, R5, RZ, 0x1f ;  /* 0x00001fff05b27589 */ /* 0x000fe200000e0000 */
[C---:B------:R-:W-:Y:S02]  /*4fd0*/  FFMA.FTZ R171, R151.reuse, R170, R171 ;  /* 0x000000aa97ab7223 */ /* 0x040fe400000100ab */
[----:B------:R-:W-:Y:S01]  /*4fe0*/  FMUL.FTZ R161, R122, -R177 ;  /* 0x800000b17aa17220 */ /* 0x000fe20000410000 */
[----:B------:R0:W-:Y:S01]  /*4ff0*/  SHFL.IDX PT, R170, R4, RZ, 0x1f ;  /* 0x00001fff04aa7589 */ /* 0x0001e200000e0000 */
[----:B------:R-:W-:-:S02]  /*5000*/  @P3 FFMA.FTZ R151, R151, R164, -R166 ;  /* 0x000000a497973223 */ /* 0x000fc400000108a6 */
[-C--:B------:R-:W-:Y:S01]  /*5010*/  FFMA.FTZ R162, R120, R179.reuse, -R161 ;  /* 0x000000b378a27223 */ /* 0x080fe200000108a1 */
[----:B------:R-:W1:Y:S01]  /*5020*/  SHFL.UP PT, R163, R163, 0x1, RZ ;  /* 0x04200000a3a37989 */ /* 0x000e6200000e00ff */
[-C--:B------:R-:W-:Y:S02]  /*5030*/  FMUL.FTZ R121, R23, R172.reuse ;  /* 0x000000ac17797220 */ /* 0x080fe40000410000 */
[----:B------:R-:W-:Y:S01]  /*5040*/  FMUL.FTZ R179, R122, -R179 ;  /* 0x800000b37ab37220 */ /* 0x000fe20000410000 */
[----:B0-----:R-:W-:Y:S01]  /*5050*/  PRMT R4, RZ, 0x5410, R141 ;  /* 0x00005410ff047816 */ /* 0x001fe2000000008d */
[C---:B------:R-:W-:Y:S01]  /*5060*/  FMUL.FTZ R141, R22.reuse, R172 ;  /* 0x000000ac168d7220 */ /* 0x040fe20000410000 */
[----:B------:R-:W0:Y:S01]  /*5070*/  SHFL.UP PT, R151, R151, 0x1, RZ ;  /* 0x0420000097977989 */ /* 0x000e2200000e00ff */
[----:B------:R-:W-:Y:S02]  /*5080*/  FADD.FTZ R168, R79, R79 ;  /* 0x0000004f4fa87221 */ /* 0x000fe40000010000 */
[-C--:B------:R-:W-:Y:S01]  /*5090*/  FFMA.FTZ R161, R23, R4.reuse, R141 ;  /* 0x0000000417a17223 */ /* 0x080fe2000001008d */
[----:B------:R-:W2:Y:S01]  /*50a0*/  SHFL.UP PT, R152, R152, 0x1, RZ ;  /* 0x0420000098987989 */ /* 0x000ea200000e00ff */
[----:B------:R-:W-:-:S02]  /*50b0*/  FFMA.FTZ R121, R22, R4, -R121 ;  /* 0x0000000416797223 */ /* 0x000fc40000010879 */
[----:B------:R-:W-:Y:S02]  /*50c0*/  FFMA.FTZ R179, R120, R177, R179 ;  /* 0x000000b178b37223 */ /* 0x000fe400000100b3 */
[C---:B------:R-:W-:Y:S02]  /*50d0*/  FMUL.FTZ R161, R168.reuse, R161 ;  /* 0x000000a1a8a17220 */ /* 0x040fe40000410000 */
[----:B------:R-:W-:Y:S02]  /*50e0*/  FMUL.FTZ R141, R168, R121 ;  /* 0x00000079a88d7220 */ /* 0x000fe40000410000 */
[C---:B------:R-:W-:Y:S02]  /*50f0*/  FMUL.FTZ R5, R117.reuse, -R179 ;  /* 0x800000b375057220 */ /* 0x040fe40000410000 */
[----:B------:R-:W-:Y:S02]  /*5100*/  @P3 FADD.FTZ R150, R150, R171 ;  /* 0x000000ab96963221 */ /* 0x000fe40000010000 */
[----:B------:R-:W-:-:S02]  /*5110*/  FMUL.FTZ R121, R117, -R162 ;  /* 0x800000a275797220 */ /* 0x000fc40000410000 */
[----:B------:R-:W-:Y:S02]  /*5120*/  FADD.FTZ R177, -R161, R182 ;  /* 0x000000b6a1b17221 */ /* 0x000fe40000010100 */
[C---:B------:R-:W-:Y:S01]  /*5130*/  FFMA.FTZ R5, R116.reuse, R162, -R5 ;  /* 0x000000a274057223 */ /* 0x040fe20000010805 */
[----:B------:R-:W3:Y:S01]  /*5140*/  SHFL.UP PT, R150, R150, 0x1, RZ ;  /* 0x0420000096967989 */ /* 0x000ee200000e00ff */
[----:B------:R-:W-:Y:S02]  /*5150*/  FFMA.FTZ R121, R116, R179, R121 ;  /* 0x000000b374797223 */ /* 0x000fe40000010079 */
[----:B------:R-:W-:Y:S02]  /*5160*/  FADD.FTZ R171, R141, R180 ;  /* 0x000000b48dab7221 */ /* 0x000fe40000010000 */
[----:B------:R-:W-:Y:S02]  /*5170*/  FMUL.FTZ R166, R108, -R177 ;  /* 0x800000b16ca67220 */ /* 0x000fe40000410000 */
[----:B------:R-:W-:-:S02]  /*5180*/  FMUL.FTZ R164, R112, -R5 ;  /* 0x8000000570a47220 */ /* 0x000fc40000410000 */
[----:B------:R-:W-:Y:S02]  /*5190*/  FMUL.FTZ R162, R112, -R121 ;  /* 0x8000007970a27220 */ /* 0x000fe40000410000 */
[-C--:B------:R-:W-:Y:S02]  /*51a0*/  FMUL.FTZ R179, R108, -R171.reuse ;  /* 0x800000ab6cb37220 */ /* 0x080fe40000410000 */
[----:B------:R-:W-:Y:S02]  /*51b0*/  FFMA.FTZ R182, R110, R171, -R166 ;  /* 0x000000ab6eb67223 */ /* 0x000fe400000108a6 */
[C---:B------:R-:W-:Y:S02]  /*51c0*/  FFMA.FTZ R171, R114.reuse, R121, R164 ;  /* 0x0000007972ab7223 */ /* 0x040fe400000100a4 */
[----:B------:R-:W-:Y:S02]  /*51d0*/  FFMA.FTZ R121, R114, R5, -R162 ;  /* 0x0000000572797223 */ /* 0x000fe400000108a2 */
[----:B-1----:R-:W-:-:S02]  /*51e0*/  FMUL.FTZ R5, R163, R178 ;  /* 0x000000b2a3057220 */ /* 0x002fc40000410000 */
[-C--:B------:R-:W-:Y:S02]  /*51f0*/  FMUL.FTZ R163, R163, R170.reuse ;  /* 0x000000aaa3a37220 */ /* 0x080fe40000410000 */
[C---:B0-----:R-:W-:Y:S02]  /*5200*/  FFMA.FTZ R5, R151.reuse, R170, -R5 ;  /* 0x000000aa97057223 */ /* 0x041fe40000010805 */
[----:B------:R-:W-:Y:S02]  /*5210*/  FFMA.FTZ R163, R151, R178, R163 ;  /* 0x000000b297a37223 */ /* 0x000fe400000100a3 */
[----:B--2---:R-:W-:Y:S01]  /*5220*/  @P2 FADD.FTZ R170, R152, R5 ;  /* 0x0000000598aa2221 */ /* 0x004fe20000010000 */
[----:B------:R-:W-:Y:S01]  /*5230*/  PRMT R152, RZ, 0x5410, R119 ;  /* 0x00005410ff987816 */ /* 0x000fe20000000077 */
[----:B------:R-:W-:Y:S02]  /*5240*/  FFMA.FTZ R179, R110, R177, R179 ;  /* 0x000000b16eb37223 */ /* 0x000fe400000100b3 */
[----:B---3--:R-:W-:Y:S01]  /*5250*/  @P2 FADD.FTZ R178, R150, R163 ;  /* 0x000000a396b22221 */ /* 0x008fe20000010000 */
[----:B------:R-:W-:Y:S01]  /*5260*/  ISETP.NE.AND P2, PT, R175, 0x1f, PT ;  /* 0x0000001faf00780c */ /* 0x000fe20003f45270 */
[----:B------:R-:W-:-:S02]  /*5270*/  FMUL.FTZ R5, R23, R152 ;  /* 0x0000009817057220 */ /* 0x000fc40000410000 */
[----:B------:R-:W-:Y:S02]  /*5280*/  FMUL.FTZ R119, R22, R152 ;  /* 0x0000009816777220 */ /* 0x000fe40000410000 */
[----:B------:R-:W-:Y:S02]  /*5290*/  FADD.FTZ R177, R68, R68 ;  /* 0x0000004444b17221 */ /* 0x000fe40000010000 */
[-C--:B------:R-:W-:Y:S02]  /*52a0*/  FFMA.FTZ R150, R22, R118.reuse, -R5 ;  /* 0x0000007616967223 */ /* 0x080fe40000010805 */
[----:B------:R-:W-:Y:S02]  /*52b0*/  FFMA.FTZ R166, R23, R118, R119 ;  /* 0x0000007617a67223 */ /* 0x000fe40000010077 */
[----:B------:R-:W-:Y:S02]  /*52c0*/  FMUL.FTZ R5, R7, R178 ;  /* 0x000000b207057220 */ /* 0x000fe40000410000 */
[----:B------:R-:W-:-:S02]  /*52d0*/  FMUL.FTZ R151, R177, R150 ;  /* 0x00000096b1977220 */ /* 0x000fc40000410000 */
[C---:B------:R-:W-:Y:S02]  /*52e0*/  FMUL.FTZ R164, R108.reuse, -R171 ;  /* 0x800000ab6ca47220 */ /* 0x040fe40000410000 */
[-C--:B------:R-:W-:Y:S02]  /*52f0*/  FMUL.FTZ R162, R108, -R121.reuse ;  /* 0x800000796ca27220 */ /* 0x080fe40000410000 */
[----:B------:R-:W-:Y:S02]  /*5300*/  FMUL.FTZ R150, R177, R166 ;  /* 0x000000a6b1967220 */ /* 0x000fe40000410000 */
[-C--:B------:R-:W-:Y:S02]  /*5310*/  FMUL.FTZ R7, R7, R170.reuse ;  /* 0x000000aa07077220 */ /* 0x080fe40000410000 */
[----:B------:R-:W-:Y:S02]  /*5320*/  FFMA.FTZ R180, R6, R170, -R5 ;  /* 0x000000aa06b47223 */ /* 0x000fe40000010805 */
[----:B------:R-:W-:-:S02]  /*5330*/  FFMA.FTZ R164, R110, R121, -R164 ;  /* 0x000000796ea47223 */ /* 0x000fc400000108a4 */
[----:B------:R-:W-:Y:S02]  /*5340*/  FFMA.FTZ R162, R110, R171, R162 ;  /* 0x000000ab6ea27223 */ /* 0x000fe400000100a2 */
[----:B------:R-:W-:Y:S01]  /*5350*/  FADD.FTZ R166, R151, R182 ;  /* 0x000000b697a67221 */ /* 0x000fe20000010000 */
[----:B------:R0:W1:Y:S01]  /*5360*/  SHFL.DOWN PT, R171, R164, 0x1, 0x1f ;  /* 0x08201f00a4ab7f89 */ /* 0x00006200000e0000 */
[----:B------:R-:W-:Y:S02]  /*5370*/  FADD.FTZ R170, -R150, R179 ;  /* 0x000000b396aa7221 */ /* 0x000fe40000010100 */
[----:B------:R-:W-:Y:S01]  /*5380*/  FFMA.FTZ R7, R6, R178, R7 ;  /* 0x000000b206077223 */ /* 0x000fe20000010007 */
[----:B------:R0:W2:Y:S04]  /*5390*/  SHFL.DOWN PT, R179, R162, 0x1, 0x1f ;  /* 0x08201f00a2b37f89 */ /* 0x0000a800000e0000 */
[----:B------:R0:W3:Y:S04]  /*53a0*/  SHFL.DOWN PT, R121, R166, 0x1, 0x1f ;  /* 0x08201f00a6797f89 */ /* 0x0000e800000e0000 */
[----:B------:R0:W4:Y:S01]  /*53b0*/  SHFL.DOWN PT, R181, R170, 0x1, 0x1f ;  /* 0x08201f00aab57f89 */ /* 0x00012200000e0000 */
[----:B------:R-:W-:Y:S05]  /*53c0*/  @!P2 BRA `(.L_x_11298) ;  /* 0x000000b00000a947 */ /* 0x000fea0003800000 */
[C---:B----4-:R-:W-:Y:S02]  /*53d0*/  FMUL.FTZ R119, R162.reuse, R181 ;  /* 0x000000b5a2777220 */ /* 0x050fe40000410000 */
[----:B--2---:R-:W-:-:S02]  /*53e0*/  FMUL.FTZ R5, R162, R179 ;  /* 0x000000b3a2057220 */ /* 0x004fc40000410000 */
[-C--:B---3--:R-:W-:Y:S02]  /*53f0*/  FMUL.FTZ R163, R162, R121.reuse ;  /* 0x00000079a2a37220 */ /* 0x088fe40000410000 */
[----:B------:R-:W-:Y:S02]  /*5400*/  FFMA.FTZ R121, R164, R121, -R119 ;  /* 0x00000079a4797223 */ /* 0x000fe40000010877 */
[-C--:B-1----:R-:W-:Y:S02]  /*5410*/  FMUL.FTZ R119, R162, R171.reuse ;  /* 0x000000aba2777220 */ /* 0x082fe40000410000 */
[C---:B------:R-:W-:Y:S02]  /*5420*/  FFMA.FTZ R5, R164.reuse, R171, -R5 ;  /* 0x000000aba4057223 */ /* 0x040fe40000010805 */
[C---:B------:R-:W-:Y:S02]  /*5430*/  FFMA.FTZ R163, R164.reuse, R181, R163 ;  /* 0x000000b5a4a37223 */ /* 0x040fe400000100a3 */
[----:B0-----:R-:W-:Y:S01]  /*5440*/  FFMA.FTZ R162, R164, R179, R119 ;  /* 0x000000b3a4a27223 */ /* 0x001fe20000010077 */
[----:B------:R-:W-:Y:S01]  /*5450*/  MOV R164, R5 ;  /* 0x0000000500a47202 */ /* 0x000fe20000000f00 */
[----:B------:R-:W-:-:S02]  /*5460*/  FADD.FTZ R166, R166, R121 ;  /* 0x00000079a6a67221 */ /* 0x000fc40000010000 */
[----:B------:R-:W-:Y:S02]  /*5470*/  FADD.FTZ R170, R170, R163 ;  /* 0x000000a3aaaa7221 */ /* 0x000fe40000010000 */
.L_x_11298:
[----:B------:R-:W-:Y:S05]  /*5480*/  BSYNC B0 ;  /* 0x0000000000007941 */ /* 0x000fea0003800000 */
.L_x_11297:
[----:B------:R-:W-:Y:S01]  /*5490*/  ISETP.GT.U32.AND P2, PT, R175, 0x1d, PT ;  /* 0x0000001daf00780c */ /* 0x000fe20003f44070 */
[----:B------:R-:W-:Y:S01]  /*54a0*/  FADD.FTZ R163, R143, R180 ;  /* 0x000000b48fa37221 */ /* 0x000fe20000010000 */
[----:B--2---:R2:W0:Y:S01]  /*54b0*/  SHFL.DOWN PT, R179, R164, 0x2, 0x1f ;  /* 0x08401f00a4b37f89 */ /* 0x00442200000e0000 */
[----:B---3--:R-:W-:Y:S01]  /*54c0*/  FADD.FTZ R121, RZ, R7 ;  /* 0x00000007ff797221 */ /* 0x008fe20000010000 */
[----:B------:R-:W-:Y:S01]  /*54d0*/  BSSY B0, `(.L_x_11299) ;  /* 0x0000012000007945 */ /* 0x000fe20003800000 */
[C---:B-1----:R-:W-:Y:S01]  /*54e0*/  FMUL.FTZ R171, R152.reuse, R163 ;  /* 0x000000a398ab7220 */ /* 0x042fe20000410000 */
[----:B----4-:R2:W1:Y:S01]  /*54f0*/  SHFL.DOWN PT, R181, R162, 0x2, 0x1f ;  /* 0x08401f00a2b57f89 */ /* 0x01046200000e0000 */
[----:B------:R-:W-:-:S03]  /*5500*/  FMUL.FTZ R6, R152, R121 ;  /* 0x0000007998067220 */ /* 0x000fc60000410000 */
[----:B------:R2:W3:Y:S04]  /*5510*/  SHFL.DOWN PT, R119, R166, 0x2, 0x1f ;  /* 0x08401f00a6777f89 */ /* 0x0004e800000e0000 */
[----:B------:R2:W4:Y:S01]  /*5520*/  SHFL.DOWN PT, R183, R170, 0x2, 0x1f ;  /* 0x08401f00aab77f89 */ /* 0x00052200000e0000 */
[----:B------:R-:W-:Y:S05]  /*5530*/  @P2 BRA `(.L_x_11300) ;  /* 0x000000b000002947 */ /* 0x000fea0003800000 */
[C---:B----4-:R-:W-:Y:S02]  /*5540*/  FMUL.FTZ R7, R162.reuse, R183 ;  /* 0x000000b7a2077220 */ /* 0x050fe40000410000 */
[C---:B-1----:R-:W-:Y:S02]  /*5550*/  FMUL.FTZ R5, R162.reuse, R181 ;  /* 0x000000b5a2057220 */ /* 0x042fe40000410000 */
[-C--:B---3--:R-:W-:Y:S02]  /*5560*/  FMUL.FTZ R143, R162, R119.reuse ;  /* 0x00000077a28f7220 */ /* 0x088fe40000410000 */
[----:B------:R-:W-:-:S02]  /*5570*/  FFMA.FTZ R119, R164, R119, -R7 ;  /* 0x00000077a4777223 */ /* 0x000fc40000010807 */
[-C--:B0-----:R-:W-:Y:S02]  /*5580*/  FMUL.FTZ R7, R162, R179.reuse ;  /* 0x000000b3a2077220 */ /* 0x081fe40000410000 */
[C---:B------:R-:W-:Y:S02]  /*5590*/  FFMA.FTZ R5, R164.reuse, R179, -R5 ;  /* 0x000000b3a4057223 */ /* 0x040fe40000010805 */
[C---:B------:R-:W-:Y:S02]  /*55a0*/  FFMA.FTZ R143, R164.reuse, R183, R143 ;  /* 0x000000b7a48f7223 */ /* 0x040fe4000001008f */
[----:B--2---:R-:W-:Y:S01]  /*55b0*/  FFMA.FTZ R162, R164, R181, R7 ;  /* 0x000000b5a4a27223 */ /* 0x004fe20000010007 */
[----:B------:R-:W-:Y:S01]  /*55c0*/  MOV R164, R5 ;  /* 0x0000000500a47202 */ /* 0x000fe20000000f00 */
[----:B------:R-:W-:Y:S02]  /*55d0*/  FADD.FTZ R166, R166, R119 ;  /* 0x00000077a6a67221 */ /* 0x000fe40000010000 */
[----:B------:R-:W-:-:S02]  /*55e0*/  FADD.FTZ R170, R170, R143 ;  /* 0x0000008faaaa7221 */ /* 0x000fc40000010000 */
.L_x_11300:
[----:B------:R-:W-:Y:S05]  /*55f0*/  BSYNC B0 ;  /* 0x0000000000007941 */ /* 0x000fea0003800000 */
.L_x_11299:
[-C--:B------:R-:W-:Y:S01]  /*5600*/  FFMA.FTZ R152, R118, R163.reuse, -R6 ;  /* 0x000000a376987223 */ /* 0x080fe20000010806 */
[----:B------:R-:W-:Y:S01]  /*5610*/  ISETP.GT.U32.AND P2, PT, R175, 0x1b, PT ;  /* 0x0000001baf00780c */ /* 0x000fe20003f44070 */
[C---:B------:R-:W-:Y:S01]  /*5620*/  FMUL.FTZ R6, R108.reuse, R163 ;  /* 0x000000a36c067220 */ /* 0x040fe20000410000 */
[----:B------:R2:W4:Y:S01]  /*5630*/  SHFL.DOWN PT, R185, R164, 0x4, 0x1f ;  /* 0x08801f00a4b97f89 */ /* 0x00052200000e0000 */
[-C--:B------:R-:W-:Y:S01]  /*5640*/  FMUL.FTZ R5, R108, R121.reuse ;  /* 0x000000796c057220 */ /* 0x080fe20000410000 */
[----:B------:R-:W-:Y:S01]  /*5650*/  BSSY B0, `(.L_x_11301) ;  /* 0x0000021000007945 */ /* 0x000fe20003800000 */
[C---:B------:R-:W-:Y:S01]  /*5660*/  FFMA.FTZ R6, R110.reuse, R121, R6 ;  /* 0x000000796e067223 */ /* 0x040fe20000010006 */
[----:B------:R2:W3:Y:S01]  /*5670*/  SHFL.DOWN PT, R187, R162, 0x4, 0x1f ;  /* 0x08801f00a2bb7f89 */ /* 0x0004e200000e0000 */
[----:B------:R-:W-:-:S02]  /*5680*/  FFMA.FTZ R5, R110, R163, -R5 ;  /* 0x000000a36e057223 */ /* 0x000fc40000010805 */
[-C--:B------:R-:W-:Y:S01]  /*5690*/  FFMA.FTZ R118, R118, R121.reuse, R171 ;  /* 0x0000007976767223 */ /* 0x080fe200000100ab */
[----:B------:R2:W1:Y:S01]  /*56a0*/  SHFL.DOWN PT, R143, R166, 0x4, 0x1f ;  /* 0x08801f00a68f7f89 */ /* 0x00046200000e0000 */
[-C--:B------:R-:W-:Y:S02]  /*56b0*/  FMUL.FTZ R7, R23, R121.reuse ;  /* 0x0000007917077220 */ /* 0x080fe40000410000 */
[----:B---3--:R-:W-:Y:S01]  /*56c0*/  FADD.FTZ R119, RZ, R6 ;  /* 0x00000006ff777221 */ /* 0x008fe20000010000 */
[----:B------:R2:W3:Y:S01]  /*56d0*/  SHFL.DOWN PT, R189, R170, 0x4, 0x1f ;  /* 0x08801f00aabd7f89 */ /* 0x0004e200000e0000 */
[----:B------:R-:W-:Y:S02]  /*56e0*/  FMUL.FTZ R180, R22, R121 ;  /* 0x0000007916b47220 */ /* 0x000fe40000410000 */
[----:B------:R-:W-:Y:S02]  /*56f0*/  FFMA.FTZ R171, R82, R103, R5 ;  /* 0x0000006752ab7223 */ /* 0x000fe40000010005 */
[----:B------:R-:W-:-:S02]  /*5700*/  FFMA.FTZ R178, R22, R163, -R7 ;  /* 0x000000a316b27223 */ /* 0x000fc40000010807 */
[C---:B------:R-:W-:Y:S02]  /*5710*/  FMUL.FTZ R5, R172.reuse, R119 ;  /* 0x00000077ac057220 */ /* 0x040fe40000410000 */
[----:B------:R-:W-:Y:S02]  /*5720*/  FFMA.FTZ R180, R23, R163, R180 ;  /* 0x000000a317b47223 */ /* 0x000fe400000100b4 */
[----:B------:R-:W-:Y:S02]  /*5730*/  FMUL.FTZ R7, R172, R171 ;  /* 0x000000abac077220 */ /* 0x000fe40000410000 */
[C---:B-1----:R-:W-:Y:S02]  /*5740*/  FFMA.FTZ R181, R177.reuse, R152, RZ ;  /* 0x00000098b1b57223 */ /* 0x042fe400000100ff */
[C---:B----4-:R-:W-:Y:S02]  /*5750*/  FFMA.FTZ R183, -R177.reuse, R118, RZ ;  /* 0x00000076b1b77223 */ /* 0x050fe400000101ff */
[----:B------:R-:W-:-:S02]  /*5760*/  FMUL.FTZ R172, R177, R178 ;  /* 0x000000b2b1ac7220 */ /* 0x000fc40000410000 */
[C---:B------:R-:W-:Y:S02]  /*5770*/  FFMA.FTZ R6, R4.reuse, R171, -R5 ;  /* 0x000000ab04067223 */ /* 0x040fe40000010805 */
[----:B------:R-:W-:Y:S02]  /*5780*/  FFMA.FTZ R177, -R177, R180, -RZ ;  /* 0x000000b4b1b17223 */ /* 0x000fe400000109ff */
[----:B------:R-:W-:Y:S01]  /*5790*/  FFMA.FTZ R4, R4, R119, R7 ;  /* 0x0000007704047223 */ /* 0x000fe20000010007 */
[----:B------:R-:W-:Y:S05]  /*57a0*/  @P2 BRA `(.L_x_11302) ;  /* 0x000000b000002947 */ /* 0x000fea0003800000 */
[C---:B--23--:R-:W-:Y:S02]  /*57b0*/  FMUL.FTZ R7, R162.reuse, R189 ;  /* 0x000000bda2077220 */ /* 0x04cfe40000410000 */
[C---:B------:R-:W-:Y:S02]  /*57c0*/  FMUL.FTZ R5, R162.reuse, R187 ;  /* 0x000000bba2057220 */ /* 0x040fe40000410000 */
[-C--:B0-----:R-:W-:Y:S02]  /*57d0*/  FMUL.FTZ R179, R162, R143.reuse ;  /* 0x0000008fa2b37220 */ /* 0x081fe40000410000 */
        /* <DEDUP_REMOVED lines=8> */
.L_x_11302:
[----:B--23--:R-:W-:Y:S05]  /*5860*/  BSYNC B0 ;  /* 0x0000000000007941 */ /* 0x00cfea0003800000 */
.L_x_11301:
[----:B------:R-:W-:Y:S01]  /*5870*/  FFMA.FTZ R180, -R168, R4, R183 ;  /* 0x00000004a8b47223 */ /* 0x000fe200000101b7 */
[----:B------:R-:W-:Y:S01]  /*5880*/  ISETP.GT.U32.AND P2, PT, R175, 0x17, PT ;  /* 0x00000017af00780c */ /* 0x000fe20003f44070 */
[C---:B------:R-:W-:Y:S01]  /*5890*/  FMUL.FTZ R5, R112.reuse, R171 ;  /* 0x000000ab70057220 */ /* 0x040fe20000410000 */
[----:B------:R1:W2:Y:S01]  /*58a0*/  SHFL.DOWN PT, R183, R164, 0x8, 0x1f ;  /* 0x09001f00a4b77f89 */ /* 0x0002a200000e0000 */
[-C--:B------:R-:W-:Y:S01]  /*58b0*/  FMUL.FTZ R4, R112, R119.reuse ;  /* 0x0000007770047220 */ /* 0x080fe20000410000 */
[----:B------:R-:W-:Y:S01]  /*58c0*/  BSSY B0, `(.L_x_11303) ;  /* 0x0000020000007945 */ /* 0x000fe20003800000 */
[C---:B------:R-:W-:Y:S01]  /*58d0*/  FFMA.FTZ R5, R114.reuse, R119, R5 ;  /* 0x0000007772057223 */ /* 0x040fe20000010005 */
[----:B------:R1:W3:Y:S01]  /*58e0*/  SHFL.DOWN PT, R185, R162, 0x8, 0x1f ;  /* 0x09001f00a2b97f89 */ /* 0x0002e200000e0000 */
[----:B------:R-:W-:Y:S01]  /*58f0*/  FFMA.FTZ R4, R114, R171, -R4 ;  /* 0x000000ab72047223 */ /* 0x000fe20000010804 */
[----:B------:R-:W-:Y:S01]  /*5900*/  ISETP.GE.OR P0, PT, R174, c[0x0][0x174], P0 ;  /* 0x00005d00ae007a0c */ /* 0x000fe20000706670 */
[----:B------:R-:W-:Y:S01]  /*5910*/  FFMA.FTZ R152, R168, R6, R181 ;  /* 0x00000006a8987223 */ /* 0x000fe200000100b5 */
[----:B------:R1:W4:Y:S01]  /*5920*/  SHFL.DOWN PT, R143, R166, 0x8, 0x1f ;  /* 0x09001f00a68f7f89 */ /* 0x00032200000e0000 */
[----:B------:R-:W-:-:S02]  /*5930*/  FMUL.FTZ R6, R23, R119 ;  /* 0x0000007717067220 */ /* 0x000fc40000410000 */
[----:B------:R-:W-:Y:S01]  /*5940*/  FMUL.FTZ R182, R22, R119 ;  /* 0x0000007716b67220 */ /* 0x000fe20000410000 */
[----:B------:R1:W0:Y:S01]  /*5950*/  SHFL.DOWN PT, R187, R170, 0x8, 0x1f ;  /* 0x09001f00aabb7f89 */ /* 0x00022200000e0000 */
[----:B------:R-:W-:Y:S02]  /*5960*/  FADD.FTZ R118, RZ, R5 ;  /* 0x00000005ff767221 */ /* 0x000fe40000010000 */
[----:B------:R-:W-:Y:S02]  /*5970*/  FFMA.FTZ R178, R80, R105, R4 ;  /* 0x0000006950b27223 */ /* 0x000fe40000010004 */
[-C--:B------:R-:W-:Y:S02]  /*5980*/  FFMA.FTZ R5, R22, R171.reuse, -R6 ;  /* 0x000000ab16057223 */ /* 0x080fe40000010806 */
[----:B------:R-:W-:Y:S02]  /*5990*/  FFMA.FTZ R7, R23, R171, R182 ;  /* 0x000000ab17077223 */ /* 0x000fe400000100b6 */
[----:B------:R-:W-:-:S02]  /*59a0*/  FMUL.FTZ R4, R169, R118 ;  /* 0x00000076a9047220 */ /* 0x000fc40000410000 */
[-C--:B------:R-:W-:Y:S02]  /*59b0*/  FMUL.FTZ R6, R169, R178.reuse ;  /* 0x000000b2a9067220 */ /* 0x080fe40000410000 */
[C---:B------:R-:W-:Y:S02]  /*59c0*/  FMUL.FTZ R169, R168.reuse, R5 ;  /* 0x00000005a8a97220 */ /* 0x040fe40000410000 */
[----:B------:R-:W-:Y:S02]  /*59d0*/  FFMA.FTZ R168, -R168, R7, -RZ ;  /* 0x00000007a8a87223 */ /* 0x000fe400000109ff */
[C---:B0-----:R-:W-:Y:S02]  /*59e0*/  FFMA.FTZ R179, R167.reuse, R178, -R4 ;  /* 0x000000b2a7b37223 */ /* 0x041fe40000010804 */
[----:B------:R-:W-:Y:S01]  /*59f0*/  FFMA.FTZ R181, R167, R118, R6 ;  /* 0x00000076a7b57223 */ /* 0x000fe20000010006 */
[----:B------:R-:W-:Y:S05]  /*5a00*/  @P2 BRA `(.L_x_11304) ;  /* 0x000000b000002947 */ /* 0x000fea0003800000 */
[C---:B-1234-:R-:W-:Y:S02]  /*5a10*/  FMUL.FTZ R7, R162.reuse, R187 ;  /* 0x000000bba2077220 */ /* 0x05efe40000410000 */
[----:B------:R-:W-:-:S02]  /*5a20*/  FMUL.FTZ R5, R162, R185 ;  /* 0x000000b9a2057220 */ /* 0x000fc40000410000 */
[-C--:B------:R-:W-:Y:S02]  /*5a30*/  FMUL.FTZ R167, R162, R143.reuse ;  /* 0x0000008fa2a77220 */ /* 0x080fe40000410000 */
        /* <DEDUP_REMOVED lines=8> */
.L_x_11304:
[----:B-1234-:R-:W-:Y:S05]  /*5ac0*/  BSYNC B0 ;  /* 0x0000000000007941 */ /* 0x01efea0003800000 */
.L_x_11303:
[C---:B------:R-:W-:Y:S01]  /*5ad0*/  FMUL.FTZ R167, R117.reuse, R178 ;  /* 0x000000b275a77220 */ /* 0x040fe20000410000 */
[----:B------:R-:W-:Y:S01]  /*5ae0*/  HFMA2.MMA R5, -RZ, RZ, 0, 0 ;  /* 0x00000000ff057435 */ /* 0x000fe200000001ff */
[-C--:B------:R-:W-:Y:S01]  /*5af0*/  FMUL.FTZ R143, R117, R118.reuse ;  /* 0x00000076758f7220 */ /* 0x080fe20000410000 */
[----:B------:R-:W-:Y:S01]  /*5b00*/  MOV R4, 0x3f800000 ;  /* 0x3f80000000047802 */ /* 0x000fe20000000f00 */
[C---:B------:R-:W-:Y:S01]  /*5b10*/  FFMA.FTZ R179, R165.reuse, R179, R152 ;  /* 0x000000b3a5b37223 */ /* 0x040fe20000010098 */
[----:B------:R-:W-:Y:S01]  /*5b20*/  CS2R R6, SRZ ;  /* 0x0000000000067805 */ /* 0x000fe2000001ff00 */
[C---:B------:R-:W-:Y:S01]  /*5b30*/  FFMA.FTZ R152, R116.reuse, R118, R167 ;  /* 0x0000007674987223 */ /* 0x040fe200000100a7 */
[----:B------:R0:W1:Y:S01]  /*5b40*/  SHFL.DOWN PT, R191, R164, 0x10, 0x1f ;  /* 0x0a001f00a4bf7f89 */ /* 0x00006200000e0000 */
[----:B------:R-:W-:Y:S01]  /*5b50*/  FFMA.FTZ R167, R116, R178, -R143 ;  /* 0x000000b274a77223 */ /* 0x000fe2000001088f */
[----:B------:R-:W-:Y:S01]  /*5b60*/  BSSY B0, `(.L_x_11305) ;  /* 0x000002f000007945 */ /* 0x000fe20003800000 */
[----:B------:R-:W-:Y:S01]  /*5b70*/  FFMA.FTZ R181, -R165, R181, R180 ;  /* 0x000000b5a5b57223 */ /* 0x000fe200000101b4 */
[----:B------:R0:W2:Y:S01]  /*5b80*/  @!P0 LDS.128 R4, [R88.X16+0x21b0] ;  /* 0x0021b00058048984 */ /* 0x0000a2000000cc00 */
[-C--:B------:R-:W-:Y:S01]  /*5b90*/  FMUL.FTZ R183, R23, R118.reuse ;  /* 0x0000007617b77220 */ /* 0x080fe20000410000 */
[----:B------:R-:W-:Y:S01]  /*5ba0*/  ISETP.GT.U32.AND P0, PT, R175, 0xf, PT ;  /* 0x0000000faf00780c */ /* 0x000fe20003f04070 */
[----:B------:R-:W-:Y:S01]  /*5bb0*/  FMUL.FTZ R180, R22, R118 ;  /* 0x0000007616b47220 */ /* 0x000fe20000410000 */
[----:B------:R0:W3:Y:S01]  /*5bc0*/  SHFL.DOWN PT, R193, R162, 0x10, 0x1f ;  /* 0x0a001f00a2c17f89 */ /* 0x0000e200000e0000 */
[----:B------:R-:W-:-:S02]  /*5bd0*/  FADD.FTZ R143, RZ, R152 ;  /* 0x00000098ff8f7221 */ /* 0x000fc40000010000 */
[----:B------:R-:W-:Y:S01]  /*5be0*/  FFMA.FTZ R167, R78, R107, R167 ;  /* 0x0000006b4ea77223 */ /* 0x000fe200000100a7 */
[----:B------:R0:W4:Y:S01]  /*5bf0*/  SHFL.DOWN PT, R187, R166, 0x10, 0x1f ;  /* 0x0a001f00a6bb7f89 */ /* 0x00012200000e0000 */
[-C--:B------:R-:W-:Y:S02]  /*5c00*/  FFMA.FTZ R152, R22, R178.reuse, -R183 ;  /* 0x000000b216987223 */ /* 0x080fe400000108b7 */
[----:B------:R-:W-:Y:S01]  /*5c10*/  FFMA.FTZ R180, R23, R178, R180 ;  /* 0x000000b217b47223 */ /* 0x000fe200000100b4 */
[----:B------:R0:W0:Y:S01]  /*5c20*/  SHFL.DOWN PT, R195, R170, 0x10, 0x1f ;  /* 0x0a001f00aac37f89 */ /* 0x00002200000e0000 */
[C---:B------:R-:W-:Y:S02]  /*5c30*/  FMUL.FTZ R182, R160.reuse, R143 ;  /* 0x0000008fa0b67220 */ /* 0x040fe40000410000 */
[----:B------:R-:W-:Y:S02]  /*5c40*/  FMUL.FTZ R184, R160, R167 ;  /* 0x000000a7a0b87220 */ /* 0x000fe40000410000 */
[----:B------:R-:W-:-:S02]  /*5c50*/  FMUL.FTZ R160, R165, R152 ;  /* 0x00000098a5a07220 */ /* 0x000fc40000410000 */
[----:B------:R-:W-:Y:S02]  /*5c60*/  FFMA.FTZ R165, -R165, R180, -RZ ;  /* 0x000000b4a5a57223 */ /* 0x000fe400000109ff */
[----:B------:R-:W-:Y:S02]  /*5c70*/  FFMA.FTZ R182, R159, R167, -R182 ;  /* 0x000000a79fb67223 */ /* 0x000fe400000108b6 */
[-C--:B------:R-:W-:Y:S02]  /*5c80*/  FMUL.FTZ R152, R23, R143.reuse ;  /* 0x0000008f17987220 */ /* 0x080fe40000410000 */
[-C--:B------:R-:W-:Y:S02]  /*5c90*/  FMUL.FTZ R180, R22, R143.reuse ;  /* 0x0000008f16b47220 */ /* 0x080fe40000410000 */
[----:B------:R-:W-:Y:S02]  /*5ca0*/  FFMA.FTZ R184, R159, R143, R184 ;  /* 0x0000008f9fb87223 */ /* 0x000fe400000100b8 */
[----:B------:R-:W-:-:S02]  /*5cb0*/  FFMA.FTZ R182, R158, R182, R179 ;  /* 0x000000b69eb67223 */ /* 0x000fc400000100b3 */
[-C--:B------:R-:W-:Y:S02]  /*5cc0*/  FFMA.FTZ R159, R22, R167.reuse, -R152 ;  /* 0x000000a7169f7223 */ /* 0x080fe40000010898 */
[-C--:B------:R-:W-:Y:S02]  /*5cd0*/  FFMA.FTZ R179, R23, R167.reuse, R180 ;  /* 0x000000a717b37223 */ /* 0x080fe400000100b4 */
[C---:B------:R-:W-:Y:S02]  /*5ce0*/  FMUL.FTZ R180, R122.reuse, R167 ;  /* 0x000000a77ab47220 */ /* 0x040fe40000410000 */
[----:B------:R-:W-:Y:S02]  /*5cf0*/  FMUL.FTZ R152, R122, R143 ;  /* 0x0000008f7a987220 */ /* 0x000fe40000410000 */
[C---:B------:R-:W-:Y:S02]  /*5d00*/  FFMA.FTZ R184, -R158.reuse, R184, R181 ;  /* 0x000000b89eb87223 */ /* 0x040fe400000101b5 */
[----:B------:R-:W-:-:S02]  /*5d10*/  FMUL.FTZ R159, R158, R159 ;  /* 0x0000009f9e9f7220 */ /* 0x000fc40000410000 */
[----:B------:R-:W-:Y:S02]  /*5d20*/  FFMA.FTZ R179, -R158, R179, -RZ ;  /* 0x000000b39eb37223 */ /* 0x000fe400000109ff */
[C---:B------:R-:W-:Y:S02]  /*5d30*/  FFMA.FTZ R180, R120.reuse, R143, R180 ;  /* 0x0000008f78b47223 */ /* 0x040fe400000100b4 */
[----:B------:R-:W-:Y:S02]  /*5d40*/  FFMA.FTZ R158, R120, R167, -R152 ;  /* 0x000000a7789e7223 */ /* 0x000fe40000010898 */
[----:B------:R-:W-:Y:S02]  /*5d50*/  FADD.FTZ R152, RZ, R180 ;  /* 0x000000b4ff987221 */ /* 0x000fe40000010000 */
[----:B------:R-:W-:Y:S02]  /*5d60*/  FFMA.FTZ R158, R76, R109, R158 ;  /* 0x0000006d4c9e7223 */ /* 0x000fe4000001009e */
[----:B------:R-:W-:-:S02]  /*5d70*/  FMUL.FTZ R180, R124, R152 ;  /* 0x000000987cb47220 */ /* 0x000fc40000410000 */
[----:B------:R-:W-:Y:S01]  /*5d80*/  FMUL.FTZ R181, R124, R158 ;  /* 0x0000009e7cb57220 */ /* 0x000fe20000410000 */
[----:B------:R-:W-:Y:S05]  /*5d90*/  @P0 BRA `(.L_x_11306) ;  /* 0x000000b000000947 */ /* 0x000fea0003800000 */
[C---:B01234-:R-:W-:Y:S02]  /*5da0*/  FMUL.FTZ R185, R162.reuse, R195 ;  /* 0x000000c3a2b97220 */ /* 0x05ffe40000410000 */
[C---:B------:R-:W-:Y:S02]  /*5db0*/  FMUL.FTZ R183, R162.reuse, R193 ;  /* 0x000000c1a2b77220 */ /* 0x040fe40000410000 */
[-C--:B------:R-:W-:Y:S02]  /*5dc0*/  FMUL.FTZ R189, R162, R187.reuse ;  /* 0x000000bba2bd7220 */ /* 0x080fe40000410000 */
        /* <DEDUP_REMOVED lines=8> */
.L_x_11306:
[----:B01234-:R-:W-:Y:S05]  /*5e50*/  BSYNC B0 ;  /* 0x0000000000007941 */ /* 0x01ffea0003800000 */
.L_x_11305:
[-C--:B------:R-:W-:Y:S01]  /*5e60*/  FMUL.FTZ R183, R157, R152.reuse ;  /* 0x000000989db77220 */ /* 0x080fe20000410000 */
[----:B------:R-:W-:Y:S01]  /*5e70*/  SHFL.DOWN PT, R191, R162, 0x1, 0x1f ;  /* 0x08201f00a2bf7f89 */ /* 0x000fe200000e0000 */
[C---:B------:R-:W-:Y:S01]  /*5e80*/  FFMA.FTZ R181, R123.reuse, R152, R181 ;  /* 0x000000987bb57223 */ /* 0x040fe200000100b5 */
[----:B------:R-:W-:Y:S01]  /*5e90*/  ISETP.NE.AND P0, PT, R58, RZ, PT ;  /* 0x000000ff3a00720c */ /* 0x000fe20003f05270 */
[-C--:B------:R-:W-:Y:S01]  /*5ea0*/  FFMA.FTZ R180, R123, R158.reuse, -R180 ;  /* 0x0000009e7bb47223 */ /* 0x080fe200000108b4 */
[----:B------:R-:W-:Y:S01]  /*5eb0*/  SHFL.DOWN PT, R189, R164, 0x1, 0x1f ;  /* 0x08201f00a4bd7f89 */ /* 0x000fe200000e0000 */
[-C--:B------:R-:W-:Y:S01]  /*5ec0*/  FMUL.FTZ R185, R157, R158.reuse ;  /* 0x0000009e9db97220 */ /* 0x080fe20000410000 */
[----:B------:R-:W-:Y:S01]  /*5ed0*/  BSSY B0, `(.L_x_11307) ;  /* 0x00000ff000007945 */ /* 0x000fe20003800000 */
[----:B------:R-:W-:Y:S01]  /*5ee0*/  FFMA.FTZ R183, R156, R158, -R183 ;  /* 0x0000009e9cb77223 */ /* 0x000fe200000108b7 */
[----:B------:R-:W-:Y:S01]  /*5ef0*/  SHFL.DOWN PT, R192, R166, 0x1, 0x1f ;  /* 0x08201f00a6c07f89 */ /* 0x000fe200000e0000 */
[----:B------:R-:W-:-:S02]  /*5f00*/  FADD.FTZ R157, RZ, R181 ;  /* 0x000000b5ff9d7221 */ /* 0x000fc40000010000 */
[----:B------:R-:W-:Y:S01]  /*5f10*/  FFMA.FTZ R180, R74, R111, R180 ;  /* 0x0000006f4ab47223 */ /* 0x000fe200000100b4 */
[----:B------:R-:W-:Y:S01]  /*5f20*/  SHFL.DOWN PT, R193, R170, 0x1, 0x1f ;  /* 0x08201f00aac17f89 */ /* 0x000fe200000e0000 */
[----:B------:R-:W-:Y:S02]  /*5f30*/  FFMA.FTZ R185, R156, R152, R185 ;  /* 0x000000989cb97223 */ /* 0x000fe400000100b9 */
[----:B------:R-:W-:Y:S01]  /*5f40*/  FFMA.FTZ R181, R155, R183, R182 ;  /* 0x000000b79bb57223 */ /* 0x000fe200000100b6 */
[----:B------:R-:W-:Y:S01]  /*5f50*/  SHFL.IDX PT, R162, R162, RZ, 0x1f ;  /* 0x00001fffa2a27589 */ /* 0x000fe200000e0000 */
[C---:B------:R-:W-:Y:S02]  /*5f60*/  FMUL.FTZ R183, R153.reuse, R157 ;  /* 0x0000009d99b77220 */ /* 0x040fe40000410000 */
[----:B------:R-:W-:Y:S01]  /*5f70*/  FMUL.FTZ R156, R153, R180 ;  /* 0x000000b4999c7220 */ /* 0x000fe20000410000 */
[----:B------:R-:W-:Y:S01]  /*5f80*/  SHFL.IDX PT, R182, R6, RZ, 0x1f ;  /* 0x00001fff06b67589 */ /* 0x000fe200000e0000 */
[----:B------:R-:W-:-:S02]  /*5f90*/  FFMA.FTZ R185, -R155, R185, R184 ;  /* 0x000000b99bb97223 */ /* 0x000fc400000101b8 */
[C---:B------:R-:W-:Y:S01]  /*5fa0*/  FMUL.FTZ R153, R23.reuse, R152 ;  /* 0x0000009817997220 */ /* 0x040fe20000410000 */
[----:B------:R-:W-:Y:S01]  /*5fb0*/  SHFL.IDX PT, R164, R164, RZ, 0x1f ;  /* 0x00001fffa4a47589 */ /* 0x000fe200000e0000 */
[C---:B------:R-:W-:Y:S02]  /*5fc0*/  FFMA.FTZ R184, R154.reuse, R180, -R183 ;  /* 0x000000b49ab87223 */ /* 0x040fe400000108b7 */
[----:B------:R-:W-:Y:S01]  /*5fd0*/  FFMA.FTZ R186, R154, R157, R156 ;  /* 0x0000009d9aba7223 */ /* 0x000fe2000001009c */
[----:B------:R-:W0:Y:S01]  /*5fe0*/  SHFL.IDX PT, R183, R7, RZ, 0x1f ;  /* 0x00001fff07b77589 */ /* 0x000e2200000e0000 */
[C---:B------:R-:W-:Y:S02]  /*5ff0*/  FMUL.FTZ R154, R22.reuse, R152 ;  /* 0x00000098169a7220 */ /* 0x040fe40000410000 */
[-C--:B------:R-:W-:Y:S01]  /*6000*/  FFMA.FTZ R156, R22, R158.reuse, -R153 ;  /* 0x0000009e169c7223 */ /* 0x080fe20000010899 */
[----:B------:R-:W1:Y:S01]  /*6010*/  SHFL.IDX PT, R166, R166, RZ, 0x1f ;  /* 0x00001fffa6a67589 */ /* 0x000e6200000e0000 */
[----:B------:R-:W-:-:S02]  /*6020*/  FFMA.FTZ R154, R23, R158, R154 ;  /* 0x0000009e179a7223 */ /* 0x000fc4000001009a */
[C---:B------:R-:W-:Y:S01]  /*6030*/  FMUL.FTZ R156, R155.reuse, R156 ;  /* 0x0000009c9b9c7220 */ /* 0x040fe20000410000 */
[----:B------:R-:W2:Y:S01]  /*6040*/  SHFL.IDX PT, R170, R170, RZ, 0x1f ;  /* 0x00001fffaaaa7589 */ /* 0x000ea200000e0000 */
[----:B------:R-:W-:Y:S02]  /*6050*/  FFMA.FTZ R155, -R155, R154, -RZ ;  /* 0x0000009a9b9b7223 */ /* 0x000fe400000109ff */
[----:B------:R-:W-:Y:S02]  /*6060*/  FMUL.FTZ R154, R126, R180 ;  /* 0x000000b47e9a7220 */ /* 0x000fe40000410000 */
[----:B------:R-:W-:Y:S02]  /*6070*/  FFMA.FTZ R188, R138, R184, R181 ;  /* 0x000000b88abc7223 */ /* 0x000fe400000100b5 */
[-C--:B------:R-:W-:Y:S02]  /*6080*/  FMUL.FTZ R153, R126, R157.reuse ;  /* 0x0000009d7e997220 */ /* 0x080fe40000410000 */
[----:B------:R-:W-:-:S02]  /*6090*/  FFMA.FTZ R181, R125, R157, R154 ;  /* 0x0000009d7db57223 */ /* 0x000fc4000001009a */
[----:B------:R-:W-:Y:S02]  /*60a0*/  FFMA.FTZ R186, -R138, R186, R185 ;  /* 0x000000ba8aba7223 */ /* 0x000fe400000101b9 */
[-C--:B------:R-:W-:Y:S02]  /*60b0*/  FMUL.FTZ R185, R23, R157.reuse ;  /* 0x0000009d17b97220 */ /* 0x080fe40000410000 */
[-C--:B------:R-:W-:Y:S02]  /*60c0*/  FFMA.FTZ R154, R125, R180.reuse, -R153 ;  /* 0x000000b47d9a7223 */ /* 0x080fe40000010899 */
[C---:B------:R-:W-:Y:S02]  /*60d0*/  FMUL.FTZ R184, R22.reuse, R157 ;  /* 0x0000009d16b87220 */ /* 0x040fe40000410000 */
[----:B------:R-:W-:Y:S02]  /*60e0*/  FADD.FTZ R153, RZ, R181 ;  /* 0x000000b5ff997221 */ /* 0x000fe40000010000 */
[----:B------:R-:W-:-:S02]  /*60f0*/  FFMA.FTZ R185, R22, R180, -R185 ;  /* 0x000000b416b97223 */ /* 0x000fc400000108b9 */
[----:B------:R-:W-:Y:S02]  /*6100*/  FFMA.FTZ R154, R72, R113, R154 ;  /* 0x00000071489a7223 */ /* 0x000fe4000001009a */
[----:B------:R-:W-:Y:S02]  /*6110*/  FFMA.FTZ R187, R23, R180, R184 ;  /* 0x000000b417bb7223 */ /* 0x000fe400000100b8 */
[----:B------:R-:W-:Y:S02]  /*6120*/  FMUL.FTZ R184, R140, R153 ;  /* 0x000000998cb87220 */ /* 0x000fe40000410000 */
[----:B------:R-:W-:Y:S02]  /*6130*/  FMUL.FTZ R181, R138, R185 ;  /* 0x000000b98ab57220 */ /* 0x000fe40000410000 */
[----:B------:R-:W-:Y:S02]  /*6140*/  FMUL.FTZ R190, R140, R154 ;  /* 0x0000009a8cbe7220 */ /* 0x000fe40000410000 */
[----:B0-----:R-:W-:-:S02]  /*6150*/  @P1 FMUL.FTZ R185, R191, R183 ;  /* 0x000000b7bfb91220 */ /* 0x001fc40000410000 */
[----:B------:R-:W-:Y:S02]  /*6160*/  FFMA.FTZ R140, R139, R154, -R184 ;  /* 0x0000009a8b8c7223 */ /* 0x000fe400000108b8 */
[-C--:B------:R-:W-:Y:S02]  /*6170*/  @P1 FMUL.FTZ R184, R191, R182.reuse ;  /* 0x000000b6bfb81220 */ /* 0x080fe40000410000 */
[C---:B------:R-:W-:Y:S02]  /*6180*/  @P1 FFMA.FTZ R185, R189.reuse, R182, -R185 ;  /* 0x000000b6bdb91223 */ /* 0x040fe400000108b9 */
[----:B------:R-:W-:Y:S02]  /*6190*/  @P1 FFMA.FTZ R184, R189, R183, R184 ;  /* 0x000000b7bdb81223 */ /* 0x000fe400000100b8 */
[----:B------:R-:W-:Y:S02]  /*61a0*/  @P1 FADD.FTZ R182, R192, R185 ;  /* 0x000000b9c0b61221 */ /* 0x000fe40000010000 */
[----:B------:R-:W-:-:S02]  /*61b0*/  @P1 FADD.FTZ R183, R193, R184 ;  /* 0x000000b8c1b71221 */ /* 0x000fc40000010000 */
[----:B------:R-:W-:Y:S02]  /*61c0*/  FFMA.FTZ R190, R139, R153, R190 ;  /* 0x000000998bbe7223 */ /* 0x000fe400000100be */
[CC--:B------:R-:W-:Y:S02]  /*61d0*/  FMUL.FTZ R139, R182.reuse, -R21.reuse ;  /* 0x80000015b68b7220 */ /* 0x0c0fe40000410000 */
[C---:B------:R-:W-:Y:S02]  /*61e0*/  FMUL.FTZ R21, R183.reuse, -R21 ;  /* 0x80000015b7157220 */ /* 0x040fe40000410000 */
[-C--:B------:R-:W-:Y:S02]  /*61f0*/  FFMA.FTZ R184, R183, R20.reuse, R139 ;  /* 0x00000014b7b87223 */ /* 0x080fe4000001008b */
[----:B------:R-:W-:Y:S02]  /*6200*/  FFMA.FTZ R21, R182, R20, -R21 ;  /* 0x00000014b6157223 */ /* 0x000fe40000010815 */
[----:B------:R-:W-:-:S02]  /*6210*/  FMUL.FTZ R182, R128, R154 ;  /* 0x0000009a80b67220 */ /* 0x000fc40000410000 */
[-C--:B------:R-:W-:Y:S02]  /*6220*/  FMUL.FTZ R20, R128, R153.reuse ;  /* 0x0000009980147220 */ /* 0x080fe40000410000 */
[----:B------:R-:W-:Y:S02]  /*6230*/  FADD.FTZ R136, R136, R21 ;  /* 0x0000001588887221 */ /* 0x000fe40000010000 */
[----:B------:R-:W-:Y:S02]  /*6240*/  FADD.FTZ R137, -R137, R184 ;  /* 0x000000b889897221 */ /* 0x000fe40000010100 */
[C---:B------:R-:W-:Y:S02]  /*6250*/  FFMA.FTZ R184, R127.reuse, R153, R182 ;  /* 0x000000997fb87223 */ /* 0x040fe400000100b6 */
[----:B------:R-:W-:Y:S02]  /*6260*/  FFMA.FTZ R21, R127, R154, -R20 ;  /* 0x0000009a7f157223 */ /* 0x000fe40000010814 */
[----:B------:R-:W-:-:S02]  /*6270*/  FMUL.FTZ R182, R128, -R136 ;  /* 0x8000008880b67220 */ /* 0x000fc40000410000 */
[----:B------:R-:W-:Y:S02]  /*6280*/  FMUL.FTZ R183, R128, -R137 ;  /* 0x8000008980b77220 */ /* 0x000fe40000410000 */
[----:B------:R-:W-:Y:S02]  /*6290*/  FADD.FTZ R20, RZ, R184 ;  /* 0x000000b8ff147221 */ /* 0x000fe40000010000 */
[----:B------:R-:W-:Y:S02]  /*62a0*/  FFMA.FTZ R128, R70, R115, R21 ;  /* 0x0000007346807223 */ /* 0x000fe40000010015 */
[C---:B------:R-:W-:Y:S02]  /*62b0*/  FFMA.FTZ R21, R127.reuse, R137, R182 ;  /* 0x000000897f157223 */ /* 0x040fe400000100b6 */
[----:B------:R-:W-:Y:S02]  /*62c0*/  FFMA.FTZ R183, R127, R136, -R183 ;  /* 0x000000887fb77223 */ /* 0x000fe400000108b7 */
[----:B------:R-:W-:-:S02]  /*62d0*/  FMUL.FTZ R127, R130, R20 ;  /* 0x00000014827f7220 */ /* 0x000fc40000410000 */
[-C--:B------:R-:W-:Y:S02]  /*62e0*/  FMUL.FTZ R130, R130, R128.reuse ;  /* 0x0000008082827220 */ /* 0x080fe40000410000 */
[----:B------:R-:W-:Y:S02]  /*62f0*/  FADD.FTZ R21, -R132, R21 ;  /* 0x0000001584157221 */ /* 0x000fe40000010100 */
[----:B------:R-:W-:Y:S02]  /*6300*/  FADD.FTZ R134, R134, R183 ;  /* 0x000000b786867221 */ /* 0x000fe40000010000 */
[C---:B------:R-:W-:Y:S02]  /*6310*/  FFMA.FTZ R132, R131.reuse, R128, -R127 ;  /* 0x0000008083847223 */ /* 0x040fe4000001087f */
[----:B------:R-:W-:Y:S02]  /*6320*/  FFMA.FTZ R182, R131, R20, R130 ;  /* 0x0000001483b67223 */ /* 0x000fe40000010082 */
[----:B------:R-:W-:-:S02]  /*6330*/  FMUL.FTZ R127, R126, -R21 ;  /* 0x800000157e7f7220 */ /* 0x000fc40000410000 */
[-C--:B------:R-:W-:Y:S02]  /*6340*/  FMUL.FTZ R130, R126, -R134.reuse ;  /* 0x800000867e827220 */ /* 0x080fe40000410000 */
[C---:B------:R-:W-:Y:S02]  /*6350*/  FFMA.FTZ R126, R125.reuse, R134, -R127 ;  /* 0x000000867d7e7223 */ /* 0x040fe4000001087f */
[----:B------:R-:W-:Y:S02]  /*6360*/  FFMA.FTZ R130, R125, R21, R130 ;  /* 0x000000157d827223 */ /* 0x000fe40000010082 */
[----:B------:R-:W-:Y:S02]  /*6370*/  FADD.FTZ R149, R149, R126 ;  /* 0x0000007e95957221 */ /* 0x000fe40000010000 */
[----:B------:R-:W-:Y:S02]  /*6380*/  FADD.FTZ R133, -R133, R130 ;  /* 0x0000008285857221 */ /* 0x000fe40000010100 */
[----:B------:R-:W-:-:S02]  /*6390*/  FFMA.FTZ R138, -R138, R187, -RZ ;  /* 0x000000bb8a8a7223 */ /* 0x000fc400000109ff */
[C---:B------:R-:W-:Y:S02]  /*63a0*/  FMUL.FTZ R187, R22.reuse, R153 ;  /* 0x0000009916bb7220 */ /* 0x040fe40000410000 */
[----:B------:R-:W-:Y:S02]  /*63b0*/  FMUL.FTZ R183, R22, R20 ;  /* 0x0000001416b77220 */ /* 0x000fe40000410000 */
[C---:B------:R-:W-:Y:S02]  /*63c0*/  FMUL.FTZ R126, R124.reuse, -R149 ;  /* 0x800000957c7e7220 */ /* 0x040fe40000410000 */
[----:B------:R-:W-:Y:S02]  /*63d0*/  FMUL.FTZ R124, R124, -R133 ;  /* 0x800000857c7c7220 */ /* 0x000fe40000410000 */
[----:B------:R-:W-:Y:S02]  /*63e0*/  FFMA.FTZ R191, R135, R140, R188 ;  /* 0x0000008c87bf7223 */ /* 0x000fe400000100bc */
[----:B------:R-:W-:-:S02]  /*63f0*/  FMUL.FTZ R185, R23, R153 ;  /* 0x0000009917b97220 */ /* 0x000fc40000410000 */
[C---:B------:R-:W-:Y:S02]  /*6400*/  FFMA.FTZ R188, R23.reuse, R154, R187 ;  /* 0x0000009a17bc7223 */ /* 0x040fe400000100bb */
[C---:B------:R-:W-:Y:S02]  /*6410*/  FMUL.FTZ R131, R23.reuse, R20 ;  /* 0x0000001417837220 */ /* 0x040fe40000410000 */
[----:B------:R-:W-:Y:S02]  /*6420*/  FFMA.FTZ R184, R23, R128, R183 ;  /* 0x0000008017b87223 */ /* 0x000fe400000100b7 */
[C---:B------:R-:W-:Y:S02]  /*6430*/  FFMA.FTZ R23, R123.reuse, R133, R126 ;  /* 0x000000857b177223 */ /* 0x040fe4000001007e */
[----:B------:R-:W-:Y:S02]  /*6440*/  FFMA.FTZ R126, R123, R149, -R124 ;  /* 0x000000957b7e7223 */ /* 0x000fe4000001087c */
[----:B------:R-:W-:-:S02]  /*6450*/  FMUL.FTZ R123, R162, R7 ;  /* 0x00000007a27b7220 */ /* 0x000fc40000410000 */
[----:B------:R-:W-:Y:S02]  /*6460*/  FADD.FTZ R23, -R148, R23 ;  /* 0x0000001794177221 */ /* 0x000fe40000010100 */
[----:B------:R-:W-:Y:S02]  /*6470*/  FADD.FTZ R147, R147, R126 ;  /* 0x0000007e93937221 */ /* 0x000fe40000010000 */
[-C--:B------:R-:W-:Y:S02]  /*6480*/  FMUL.FTZ R124, R162, R6.reuse ;  /* 0x00000006a27c7220 */ /* 0x080fe40000410000 */
[----:B------:R-:W-:Y:S02]  /*6490*/  FFMA.FTZ R123, R164, R6, -R123 ;  /* 0x00000006a47b7223 */ /* 0x000fe4000001087b */
[C---:B------:R-:W-:Y:S02]  /*64a0*/  FMUL.FTZ R6, R122.reuse, -R23 ;  /* 0x800000177a067220 */ /* 0x040fe40000410000 */
[----:B------:R-:W-:-:S02]  /*64b0*/  FMUL.FTZ R122, R122, -R147 ;  /* 0x800000937a7a7220 */ /* 0x000fc40000410000 */
[C---:B------:R-:W-:Y:S02]  /*64c0*/  FFMA.FTZ R127, R120.reuse, R147, -R6 ;  /* 0x00000093787f7223 */ /* 0x040fe40000010806 */
[----:B------:R-:W-:Y:S01]  /*64d0*/  FFMA.FTZ R122, R120, R23, R122 ;  /* 0x00000017787a7223 */ /* 0x000fe2000001007a */
[----:B------:R-:W-:Y:S01]  /*64e0*/  SHF.L.U32 R120, R58, 0x4, RZ ;  /* 0x000000043a787819 */ /* 0x000fe200000006ff */
[----:B------:R-:W-:Y:S02]  /*64f0*/  FADD.FTZ R146, R146, R127 ;  /* 0x0000007f92927221 */ /* 0x000fe40000010000 */
[----:B------:R-:W-:Y:S02]  /*6500*/  FADD.FTZ R145, -R145, R122 ;  /* 0x0000007a91917221 */ /* 0x000fe40000010100 */
[----:B-1----:R-:W-:Y:S02]  /*6510*/  FADD.FTZ R6, R166, R123 ;  /* 0x0000007ba6067221 */ /* 0x002fe40000010000 */
[----:B------:R-:W-:-:S02]  /*6520*/  FMUL.FTZ R123, R117, -R145 ;  /* 0x80000091757b7220 */ /* 0x000fc40000410000 */
[-C--:B------:R-:W-:Y:S02]  /*6530*/  FMUL.FTZ R122, R117, -R146.reuse ;  /* 0x80000092757a7220 */ /* 0x080fe40000410000 */
[C---:B------:R-:W-:Y:S02]  /*6540*/  FFMA.FTZ R117, R116.reuse, R146, -R123 ;  /* 0x0000009274757223 */ /* 0x040fe4000001087b */
[----:B------:R-:W-:Y:S02]  /*6550*/  FFMA.FTZ R123, R116, R145, R122 ;  /* 0x00000091747b7223 */ /* 0x000fe4000001007a */
[----:B------:R-:W-:Y:S02]  /*6560*/  FADD.FTZ R117, R144, R117 ;  /* 0x0000007590757221 */ /* 0x000fe40000010000 */
[----:B------:R-:W-:Y:S02]  /*6570*/  FADD.FTZ R123, -R142, R123 ;  /* 0x0000007b8e7b7221 */ /* 0x000fe40000010100 */
[----:B------:R-:W-:-:S02]  /*6580*/  FFMA.FTZ R125, R164, R7, R124 ;  /* 0x00000007a47d7223 */ /* 0x000fc4000001007c */
[----:B------:R-:W-:Y:S02]  /*6590*/  FMUL.FTZ R116, R112, -R117 ;  /* 0x8000007570747220 */ /* 0x000fe40000410000 */
[----:B------:R-:W-:Y:S02]  /*65a0*/  FMUL.FTZ R7, R162, R5 ;  /* 0x00000005a2077220 */ /* 0x000fe40000410000 */
[-C--:B------:R-:W-:Y:S02]  /*65b0*/  FMUL.FTZ R112, R112, -R123.reuse ;  /* 0x8000007b70707220 */ /* 0x080fe40000410000 */
[-C--:B------:R-:W-:Y:S02]  /*65c0*/  FMUL.FTZ R162, R162, R4.reuse ;  /* 0x00000004a2a27220 */ /* 0x080fe40000410000 */
[----:B------:R-:W-:Y:S02]  /*65d0*/  FFMA.FTZ R116, R114, R123, R116 ;  /* 0x0000007b72747223 */ /* 0x000fe40000010074 */
[----:B------:R-:W-:-:S02]  /*65e0*/  FFMA.FTZ R4, R164, R4, -R7 ;  /* 0x00000004a4047223 */ /* 0x000fc40000010807 */
[----:B------:R-:W-:Y:S02]  /*65f0*/  FFMA.FTZ R112, R114, R117, -R112 ;  /* 0x0000007572707223 */ /* 0x000fe40000010870 */
[----:B------:R-:W-:Y:S02]  /*6600*/  FFMA.FTZ R5, R164, R5, R162 ;  /* 0x00000005a4057223 */ /* 0x000fe400000100a2 */
[----:B--2---:R-:W-:Y:S02]  /*6610*/  FADD.FTZ R7, R170, R125 ;  /* 0x0000007daa077221 */ /* 0x004fe40000010000 */
[----:B------:R-:W-:Y:S02]  /*6620*/  FADD.FTZ R161, -R161, R116 ;  /* 0x00000074a1a17221 */ /* 0x000fe40000010100 */
[----:B------:R-:W-:Y:S01]  /*6630*/  FADD.FTZ R141, R141, R112 ;  /* 0x000000708d8d7221 */ /* 0x000fe20000010000 */
[----:B------:R0:W-:Y:S01]  /*6640*/  @!P0 STS.128 [R88.X16+0x21b0], R4 ;  /* 0x0021b00458008388 */ /* 0x0001e2000000cc00 */
[----:B------:R-:W-:-:S02]  /*6650*/  FFMA.FTZ R140, -R135, R190, R186 ;  /* 0x000000be878c7223 */ /* 0x000fc400000101ba */
[C---:B------:R-:W-:Y:S02]  /*6660*/  FFMA.FTZ R186, R22.reuse, R154, -R185 ;  /* 0x0000009a16ba7223 */ /* 0x040fe400000108b9 */
[----:B------:R-:W-:Y:S02]  /*6670*/  FFMA.FTZ R22, R22, R128, -R131 ;  /* 0x0000008016167223 */ /* 0x000fe40000010883 */
[C---:B------:R-:W-:Y:S02]  /*6680*/  FMUL.FTZ R132, R129.reuse, R132 ;  /* 0x0000008481847220 */ /* 0x040fe40000410000 */
[C---:B------:R-:W-:Y:S02]  /*6690*/  FFMA.FTZ R171, -R82.reuse, R103, R171 ;  /* 0x0000006752ab7223 */ /* 0x040fe400000101ab */
[----:B------:R-:W-:Y:S02]  /*66a0*/  FMUL.FTZ R112, R82, R161 ;  /* 0x000000a152707220 */ /* 0x000fe40000410000 */
[----:B------:R-:W-:-:S02]  /*66b0*/  FMUL.FTZ R131, R129, R182 ;  /* 0x000000b681837220 */ /* 0x000fc40000410000 */
[----:B------:R-:W-:Y:S02]  /*66c0*/  FFMA.FTZ R163, -R84, R101, R163 ;  /* 0x0000006554a37223 */ /* 0x000fe400000101a3 */
[C---:B0-----:R-:W-:Y:S02]  /*66d0*/  FMUL.FTZ R4, R108.reuse, -R161 ;  /* 0x800000a16c047220 */ /* 0x041fe40000410000 */
[-C--:B------:R-:W-:Y:S02]  /*66e0*/  FMUL.FTZ R108, R108, -R141.reuse ;  /* 0x8000008d6c6c7220 */ /* 0x080fe40000410000 */
[C---:B------:R-:W-:Y:S02]  /*66f0*/  FFMA.FTZ R4, R110.reuse, R141, -R4 ;  /* 0x0000008d6e047223 */ /* 0x040fe40000010804 */
[----:B------:R-:W-:Y:S02]  /*6700*/  FFMA.FTZ R125, R110, R161, R108 ;  /* 0x000000a16e7d7223 */ /* 0x000fe4000001006c */
[----:B------:R-:W-:-:S02]  /*6710*/  FADD.FTZ R151, R151, R4 ;  /* 0x0000000497977221 */ /* 0x000fc40000010000 */
[----:B------:R-:W-:Y:S02]  /*6720*/  FADD.FTZ R125, -R150, R125 ;  /* 0x0000007d967d7221 */ /* 0x000fe40000010100 */
[----:B------:R-:W-:Y:S02]  /*6730*/  FMUL.FTZ R110, R82, R141 ;  /* 0x0000008d526e7220 */ /* 0x000fe40000410000 */
[C---:B------:R-:W-:Y:S02]  /*6740*/  FMUL.FTZ R4, R84.reuse, R125 ;  /* 0x0000007d54047220 */ /* 0x040fe40000410000 */
[----:B------:R-:W-:Y:S02]  /*6750*/  FMUL.FTZ R7, R119, R110 ;  /* 0x0000006e77077220 */ /* 0x000fe40000410000 */
[----:B------:R-:W-:Y:S02]  /*6760*/  FMUL.FTZ R108, R84, R151 ;  /* 0x00000097546c7220 */ /* 0x000fe40000410000 */
[----:B------:R-:W-:-:S02]  /*6770*/  FMUL.FTZ R5, R121, R4 ;  /* 0x0000000479057220 */ /* 0x000fc40000410000 */
[----:B------:R-:W-:Y:S02]  /*6780*/  FMUL.FTZ R130, R129, R22 ;  /* 0x0000001681827220 */ /* 0x000fe40000410000 */
[----:B------:R-:W-:Y:S01]  /*6790*/  FADD.FTZ R22, R191, R132 ;  /* 0x00000084bf167221 */ /* 0x000fe20000010000 */
[----:B------:R-:W-:Y:S01]  /*67a0*/  LEA.HI.SX32 R132, R120, R120, 0x1b ;  /* 0x0000007878847211 */ /* 0x000fe200078fdaff */
[----:B------:R-:W-:Y:S02]  /*67b0*/  FFMA.FTZ R7, R171, R112, -R7 ;  /* 0x00000070ab077223 */ /* 0x000fe40000010807 */
[----:B------:R-:W-:Y:S02]  /*67c0*/  FADD.FTZ R120, R140, -R131 ;  /* 0x800000838c787221 */ /* 0x000fe40000010000 */
[----:B------:R-:W-:Y:S01]  /*67d0*/  FMUL.FTZ R6, R121, R108 ;  /* 0x0000006c79067220 */ /* 0x000fe20000410000 */
[----:B------:R0:W-:Y:S01]  /*67e0*/  STS [R132.X4+0x44c], R138 ;  /* 0x00044c8a84007388 */ /* 0x0001e20000004800 */
[----:B------:R-:W-:-:S02]  /*67f0*/  FMUL.FTZ R112, R119, R112 ;  /* 0x0000007077707220 */ /* 0x000fc40000410000 */
[C---:B------:R-:W-:Y:S01]  /*6800*/  FFMA.FTZ R5, R163.reuse, R108, R5 ;  /* 0x0000006ca3057223 */ /* 0x040fe20000010005 */
[----:B------:R-:W-:Y:S01]  /*6810*/  STS [R132.X4+0x43c], R179 ;  /* 0x00043cb384007388 */ /* 0x000fe20000004800 */
[C---:B------:R-:W-:Y:S02]  /*6820*/  FMUL.FTZ R131, R80.reuse, R123 ;  /* 0x0000007b50837220 */ /* 0x040fe40000410000 */
[----:B------:R-:W-:Y:S01]  /*6830*/  FFMA.FTZ R6, R163, R4, -R6 ;  /* 0x00000004a3067223 */ /* 0x000fe20000010806 */
[----:B------:R-:W-:Y:S01]  /*6840*/  STS [R132.X4+0x420], R172 ;  /* 0x000420ac84007388 */ /* 0x000fe20000004800 */
[----:B------:R-:W-:Y:S01]  /*6850*/  FFMA.FTZ R112, R171, R110, R112 ;  /* 0x0000006eab707223 */ /* 0x000fe20000010070 */
[----:B0-----:R-:W-:Y:S01]  /*6860*/  LEA R138, R43, -R58, 0x1 ;  /* 0x8000003a2b8a7211 */ /* 0x001fe200078e08ff */
[----:B------:R-:W-:Y:S01]  /*6870*/  FADD.FTZ R5, RZ, R5 ;  /* 0x00000005ff057221 */ /* 0x000fe20000010000 */
[----:B------:R-:W-:Y:S01]  /*6880*/  STS [R132.X4+0x424], R177 ;  /* 0x000424b184007388 */ /* 0x000fe20000004800 */
[----:B------:R-:W-:Y:S01]  /*6890*/  FMUL.FTZ R127, R80, R117 ;  /* 0x00000075507f7220 */ /* 0x000fe20000410000 */
[----:B------:R-:W-:Y:S01]  /*68a0*/  ISETP.GE.AND P0, PT, R138, 0x1, PT ;  /* 0x000000018a00780c */ /* 0x000fe20003f06270 */
[----:B------:R-:W-:Y:S01]  /*68b0*/  FFMA.FTZ R178, -R80, R105, R178 ;  /* 0x0000006950b27223 */ /* 0x000fe200000101b2 */
[----:B------:R-:W-:Y:S01]  /*68c0*/  STS [R132.X4+0x428], R169 ;  /* 0x000428a984007388 */ /* 0x000fe20000004800 */
[----:B------:R-:W-:Y:S01]  /*68d0*/  FMUL.FTZ R4, R118, R131 ;  /* 0x0000008376047220 */ /* 0x000fe20000410000 */
[----:B------:R-:W-:Y:S01]  /*68e0*/  ISETP.GE.AND P1, PT, R138, 0x21, PT ;  /* 0x000000218a00780c */ /* 0x000fe20003f26270 */
[C---:B------:R-:W-:Y:S01]  /*68f0*/  FMUL.FTZ R139, R135.reuse, R186 ;  /* 0x000000ba878b7220 */ /* 0x040fe20000410000 */
[----:B------:R-:W-:Y:S01]  /*6900*/  STS [R132.X4+0x42c], R168 ;  /* 0x00042ca884007388 */ /* 0x000fe20000004800 */
[----:B------:R-:W-:-:S02]  /*6910*/  FFMA.FTZ R135, -R135, R188, -RZ ;  /* 0x000000bc87877223 */ /* 0x000fc400000109ff */
[----:B------:R-:W-:Y:S01]  /*6920*/  FADD.FTZ R5, R5, R112 ;  /* 0x0000007005057221 */ /* 0x000fe20000010000 */
[----:B------:R-:W-:Y:S01]  /*6930*/  STS [R132.X4+0x450], R139 ;  /* 0x0004508b84007388 */ /* 0x000fe20000004800 */
[-C--:B------:R-:W-:Y:S02]  /*6940*/  FMUL.FTZ R112, R118, R127.reuse ;  /* 0x0000007f76707220 */ /* 0x080fe40000410000 */
[----:B------:R-:W-:Y:S01]  /*6950*/  FFMA.FTZ R4, R178, R127, R4 ;  /* 0x0000007fb2047223 */ /* 0x000fe20000010004 */
[----:B------:R0:W-:Y:S01]  /*6960*/  STS [R132.X4+0x454], R135 ;  /* 0x0004548784007388 */ /* 0x0001e20000004800 */
[----:B------:R-:W-:Y:S02]  /*6970*/  FMUL.FTZ R114, R78, R145 ;  /* 0x000000914e727220 */ /* 0x000fe40000410000 */
[----:B------:R-:W-:Y:S01]  /*6980*/  FADD.FTZ R4, R5, R4 ;  /* 0x0000000405047221 */ /* 0x000fe20000010000 */
[----:B------:R-:W-:Y:S01]  /*6990*/  STS [R132.X4+0x430], R160 ;  /* 0x000430a084007388 */ /* 0x000fe20000004800 */
[----:B------:R-:W-:-:S02]  /*69a0*/  FADD.FTZ R6, RZ, R6 ;  /* 0x00000006ff067221 */ /* 0x000fc40000010000 */
[----:B------:R-:W-:Y:S01]  /*69b0*/  FFMA.FTZ R167, -R78, R107, R167 ;  /* 0x0000006b4ea77223 */ /* 0x000fe200000101a7 */
[----:B------:R-:W-:Y:S01]  /*69c0*/  STS [R132.X4+0x434], R165 ;  /* 0x000434a584007388 */ /* 0x000fe20000004800 */
[----:B------:R-:W-:Y:S02]  /*69d0*/  FMUL.FTZ R5, R143, R114 ;  /* 0x000000728f057220 */ /* 0x000fe40000410000 */
[----:B0-----:R-:W-:Y:S01]  /*69e0*/  FFMA.FTZ R135, R178, R131, -R112 ;  /* 0x00000083b2877223 */ /* 0x001fe20000010870 */
[----:B------:R-:W-:Y:S01]  /*69f0*/  STS [R132.X4+0x438], R159 ;  /* 0x0004389f84007388 */ /* 0x000fe20000004800 */
[----:B------:R-:W-:Y:S02]  /*6a00*/  FMUL.FTZ R112, R78, R146 ;  /* 0x000000924e707220 */ /* 0x000fe40000410000 */
[----:B------:R-:W-:Y:S01]  /*6a10*/  FMUL.FTZ R131, R76, R147 ;  /* 0x000000934c837220 */ /* 0x000fe20000410000 */
[----:B------:R-:W-:Y:S01]  /*6a20*/  STS [R132.X4+0x440], R156 ;  /* 0x0004409c84007388 */ /* 0x000fe20000004800 */
[----:B------:R-:W-:-:S02]  /*6a30*/  FADD.FTZ R6, R6, R7 ;  /* 0x0000000706067221 */ /* 0x000fc40000010000 */
[-C--:B------:R-:W-:Y:S01]  /*6a40*/  FFMA.FTZ R5, R167, R112.reuse, R5 ;  /* 0x00000070a7057223 */ /* 0x080fe20000010005 */
[----:B------:R0:W-:Y:S01]  /*6a50*/  STS [R132.X4+0x444], R155 ;  /* 0x0004449b84007388 */ /* 0x0001e20000004800 */
[C---:B------:R-:W-:Y:S02]  /*6a60*/  FFMA.FTZ R158, -R76.reuse, R109, R158 ;  /* 0x0000006d4c9e7223 */ /* 0x040fe4000001019e */
[----:B------:R-:W-:Y:S01]  /*6a70*/  FMUL.FTZ R7, R143, R112 ;  /* 0x000000708f077220 */ /* 0x000fe20000410000 */
[----:B------:R-:W-:Y:S01]  /*6a80*/  STS [R132.X4+0x448], R181 ;  /* 0x000448b584007388 */ /* 0x000fe20000004800 */
[----:B------:R-:W-:Y:S02]  /*6a90*/  FMUL.FTZ R139, R76, R23 ;  /* 0x000000174c8b7220 */ /* 0x000fe40000410000 */
[----:B------:R-:W-:Y:S01]  /*6aa0*/  FMUL.FTZ R116, R152, R131 ;  /* 0x0000008398747220 */ /* 0x000fe20000410000 */
[----:B------:R-:W-:Y:S01]  /*6ab0*/  STS [R132.X4+0x458], R130 ;  /* 0x0004588284007388 */ /* 0x000fe20000004800 */
[----:B------:R-:W-:Y:S01]  /*6ac0*/  FADD.FTZ R4, R4, R5 ;  /* 0x0000000504047221 */ /* 0x000fe20000010000 */
[----:B0-----:R-:W-:Y:S01]  /*6ad0*/  IADD3 R155, R58, 0x20, RZ ;  /* 0x000000203a9b7810 */ /* 0x001fe20007ffe0ff */
[----:B------:R-:W-:-:S02]  /*6ae0*/  FFMA.FTZ R7, R167, R114, -R7 ;  /* 0x00000072a7077223 */ /* 0x000fc40000010807 */
[-C--:B------:R-:W-:Y:S02]  /*6af0*/  FFMA.FTZ R5, R158, R139.reuse, -R116 ;  /* 0x0000008b9e057223 */ /* 0x080fe40000010874 */
[----:B------:R-:W-:Y:S02]  /*6b00*/  FMUL.FTZ R139, R152, R139 ;  /* 0x0000008b988b7220 */ /* 0x000fe40000410000 */
[C---:B------:R-:W-:Y:S02]  /*6b10*/  FMUL.FTZ R116, R74.reuse, R133 ;  /* 0x000000854a747220 */ /* 0x040fe40000410000 */
[----:B------:R-:W-:Y:S02]  /*6b20*/  FMUL.FTZ R114, R74, R149 ;  /* 0x000000954a727220 */ /* 0x000fe40000410000 */
[----:B------:R-:W-:Y:S02]  /*6b30*/  FADD.FTZ R6, R6, R135 ;  /* 0x0000008706067221 */ /* 0x000fe40000010000 */
[----:B------:R-:W-:-:S02]  /*6b40*/  FFMA.FTZ R135, -R74, R111, R180 ;  /* 0x0000006f4a877223 */ /* 0x000fc400000101b4 */
[----:B------:R-:W-:Y:S02]  /*6b50*/  FFMA.FTZ R139, R158, R131, R139 ;  /* 0x000000839e8b7223 */ /* 0x000fe4000001008b */
[C---:B------:R-:W-:Y:S02]  /*6b60*/  FMUL.FTZ R122, R157.reuse, R116 ;  /* 0x000000749d7a7220 */ /* 0x040fe40000410000 */
[-C--:B------:R-:W-:Y:S02]  /*6b70*/  FMUL.FTZ R124, R157, R114.reuse ;  /* 0x000000729d7c7220 */ /* 0x080fe40000410000 */
[----:B------:R-:W-:Y:S02]  /*6b80*/  FADD.FTZ R6, R6, R7 ;  /* 0x0000000706067221 */ /* 0x000fe40000010000 */
[----:B------:R-:W-:Y:S02]  /*6b90*/  FADD.FTZ R4, R4, R139 ;  /* 0x0000008b04047221 */ /* 0x000fe40000010000 */
[----:B------:R-:W-:-:S02]  /*6ba0*/  FFMA.FTZ R7, R135, R114, R122 ;  /* 0x0000007287077223 */ /* 0x000fc4000001007a */
[----:B------:R-:W-:Y:S02]  /*6bb0*/  FFMA.FTZ R124, R135, R116, -R124 ;  /* 0x00000074877c7223 */ /* 0x000fe4000001087c */
[----:B------:R-:W-:Y:S02]  /*6bc0*/  FMUL.FTZ R116, R72, R134 ;  /* 0x0000008648747220 */ /* 0x000fe40000410000 */
[----:B------:R-:W-:Y:S02]  /*6bd0*/  FFMA.FTZ R129, -R129, R184, -RZ ;  /* 0x000000b881817223 */ /* 0x000fe400000109ff */
[----:B------:R-:W-:Y:S02]  /*6be0*/  FADD.FTZ R5, R6, R5 ;  /* 0x0000000506057221 */ /* 0x000fe40000010000 */
[----:B------:R-:W-:Y:S01]  /*6bf0*/  FADD.FTZ R4, R4, R7 ;  /* 0x0000000704047221 */ /* 0x000fe20000010000 */
[----:B------:R0:W-:Y:S01]  /*6c00*/  STS [R132.X4+0x45c], R129 ;  /* 0x00045c8184007388 */ /* 0x0001e20000004800 */
[----:B------:R-:W-:-:S02]  /*6c10*/  FFMA.FTZ R139, -R72, R113, R154 ;  /* 0x00000071488b7223 */ /* 0x000fc4000001019a */
[----:B------:R-:W-:Y:S02]  /*6c20*/  FMUL.FTZ R6, R72, R21 ;  /* 0x0000001548067220 */ /* 0x000fe40000410000 */
[----:B------:R-:W-:Y:S02]  /*6c30*/  FMUL.FTZ R7, R153, R116 ;  /* 0x0000007499077220 */ /* 0x000fe40000410000 */
[C---:B------:R-:W-:Y:S02]  /*6c40*/  FMUL.FTZ R122, R70.reuse, R136 ;  /* 0x00000088467a7220 */ /* 0x040fe40000410000 */
[----:B------:R-:W-:Y:S02]  /*6c50*/  FADD.FTZ R5, R5, R124 ;  /* 0x0000007c05057221 */ /* 0x000fe40000010000 */
[C---:B0-----:R-:W-:Y:S02]  /*6c60*/  FFMA.FTZ R129, -R70.reuse, R115, R128 ;  /* 0x0000007346817223 */ /* 0x041fe40000010180 */
[----:B------:R-:W-:-:S02]  /*6c70*/  FMUL.FTZ R126, R70, R137 ;  /* 0x00000089467e7220 */ /* 0x000fc40000410000 */
[----:B------:R-:W-:Y:S02]  /*6c80*/  FFMA.FTZ R124, R139, R6, -R7 ;  /* 0x000000068b7c7223 */ /* 0x000fe40000010807 */
[C---:B------:R-:W-:Y:S02]  /*6c90*/  FMUL.FTZ R128, R20.reuse, R122 ;  /* 0x0000007a14807220 */ /* 0x040fe40000410000 */
[----:B------:R-:W-:Y:S02]  /*6ca0*/  FMUL.FTZ R6, R153, R6 ;  /* 0x0000000699067220 */ /* 0x000fe40000410000 */
[----:B------:R-:W-:Y:S02]  /*6cb0*/  FFMA.FTZ R179, R129, R126, -R128 ;  /* 0x0000007e81b37223 */ /* 0x000fe40000010880 */
[----:B------:R-:W-:Y:S02]  /*6cc0*/  FFMA.FTZ R7, R139, R116, R6 ;  /* 0x000000748b077223 */ /* 0x000fe40000010006 */
[----:B------:R-:W-:-:S02]  /*6cd0*/  FMUL.FTZ R126, R20, R126 ;  /* 0x0000007e147e7220 */ /* 0x000fc40000410000 */
[----:B------:R-:W-:Y:S02]  /*6ce0*/  FADD.FTZ R128, R4, R7 ;  /* 0x0000000704807221 */ /* 0x000fe40000010000 */
[----:B------:R-:W-:Y:S02]  /*6cf0*/  FADD.FTZ R130, R5, R124 ;  /* 0x0000007c05827221 */ /* 0x000fe40000010000 */
[----:B------:R-:W-:Y:S01]  /*6d00*/  FFMA.FTZ R177, R129, R122, R126 ;  /* 0x0000007a81b17223 */ /* 0x000fe2000001007e */
[----:B------:R-:W-:Y:S06]  /*6d10*/  BAR.SYNC.DEFER_BLOCKING 0x0 ;  /* 0x0000000000007b1d */ /* 0x000fec0000010000 */
[----:B------:R-:W-:Y:S05]  /*6d20*/  @!P0 BRA `(.L_x_11308) ;  /* 0x0000019000008947 */ /* 0x000fea0003800000 */
[-C--:B------:R-:W-:Y:S01]  /*6d30*/  LEA.HI.SX32 R124, R58, R58.reuse, 0x1b ;  /* 0x0000003a3a7c7211 */ /* 0x080fe200078fdaff */
        /* <DEDUP_REMOVED lines=9> */
[----:B------:R-:W-:-:S02]  /*6dd0*/  IADD3 R4, P0, R5, R58, RZ ;  /* 0x0000003a05047210 */ /* 0x000fc40007f1e0ff */
[----:B------:R-:W-:Y:S01]  /*6de0*/  IADD3 R7, R7, R165, RZ ;  /* 0x000000a507077210 */ /* 0x000fe20007ffe0ff */
[----:B------:R-:W-:Y:S01]  /*6df0*/  IMAD R165, R63, UR8, RZ ;  /* 0x000000083fa57c24 */ /* 0x000fe2000f8e02ff */
[----:B------:R-:W-:Y:S01]  /*6e00*/  LEA.HI.X.SX32 R5, R5, RZ, 0x1, P0 ;  /* 0x000000ff05057211 */ /* 0x000fe200000f0eff */
[----:B------:R-:W-:Y:S02]  /*6e10*/  IMAD R169, R88, c[0x0][0x2d4], R169 ;  /* 0x0000b50058a97a24 */ /* 0x000fe400078e02a9 */
[----:B------:R-:W-:Y:S02]  /*6e20*/  IMAD R165, R60, UR4, R165 ;  /* 0x000000043ca57c24 */ /* 0x000fe4000f8e02a5 */
        /* <DEDUP_REMOVED lines=9> */
.L_x_11308:
[----:B------:R-:W-:Y:S05]  /*6ec0*/  BSYNC B0 ;  /* 0x0000000000007941 */ /* 0x000fea0003800000 */
.L_x_11307:
        /* <DEDUP_REMOVED lines=9> */
.L_x_11310:
[----:B------:R-:W-:Y:S05]  /*6f60*/  BSYNC B0 ;  /* 0x0000000000007941 */ /* 0x000fea0003800000 */
.L_x_11309:
        /* <DEDUP_REMOVED lines=14> */
.L_x_11312:
[----:B------:R-:W-:Y:S05]  /*7050*/  BSYNC B0 ;  /* 0x0000000000007941 */ /* 0x000fea0003800000 */
.L_x_11311:
[----:B------:R-:W1:Y:S01]  /*7060*/  LDS R7, [R7.X4+0x5a0] ;  /* 0x0005a00007077984 */ /* 0x000e620000004800 */
[----:B------:R-:W-:Y:S01]  /*7070*/  BSSY B0, `(.L_x_11313) ;  /* 0x0000005000007945 */ /* 0x000fe20003800000 */
[----:B0-----:R-:W-:Y:S02]  /*7080*/  IADD3 R5, R58, 0xa0, RZ ;  /* 0x000000a03a057810 */ /* 0x001fe40007ffe0ff */
[----:B------:R-:W-:Y:S01]  /*7090*/  LEA.HI.SX32 R155, R155, R58, 0x1b ;  /* 0x0000003a9b9b7211 */ /* 0x000fe200078fdaff */
[----:B------:R-:W-:Y:S05]  /*70a0*/  @!P0 BRA `(.L_x_11314) ;  /* 0x0000001000008947 */ /* 0x000fea0003800000 */
[----:B-1----:R0:W-:Y:S02]  /*70b0*/  RED.E.ADD.F32.FTZ.RN.STRONG.GPU [R18.64+-0x680], R7 ;  /* 0xfff980071200798e */ /* 0x0021e4000c10e786 */
.L_x_11314:
[----:B------:R-:W-:Y:S05]  /*70c0*/  BSYNC B0 ;  /* 0x0000000000007941 */ /* 0x000fea0003800000 */
.L_x_11313:
[----:B------:R-:W2:Y:S01]  /*70d0*/  LDS R155, [R155.X4+0x620] ;  /* 0x000620009b9b7984 */ /* 0x000ea20000004800 */
[----:B------:R-:W-:Y:S01]  /*70e0*/  BSSY B0, `(.L_x_11315) ;  /* 0x0000005000007945 */ /* 0x000fe20003800000 */
[----:B01----:R-:W-:Y:S02]  /*70f0*/  IADD3 R7, R58, 0xc0, RZ ;  /* 0x000000c03a077810 */ /* 0x003fe40007ffe0ff */
[----:B------:R-:W-:Y:S01]  /*7100*/  LEA.HI.SX32 R5, R5, R58, 0x1b ;  /* 0x0000003a05057211 */ /* 0x000fe200078fdaff */
[----:B------:R-:W-:Y:S05]  /*7110*/  @!P1 BRA `(.L_x_11316) ;  /* 0x0000001000009947 */ /* 0x000fea0003800000 */
[----:B--2---:R0:W-:Y:S02]  /*7120*/  RED.E.ADD.F32.FTZ.RN.STRONG.GPU [R18.64+-0x600], R155 ;  /* 0xfffa009b1200798e */ /* 0x0041e4000c10e786 */
.L_x_11316:
[----:B------:R-:W-:Y:S05]  /*7130*/  BSYNC B0 ;  /* 0x0000000000007941 */ /* 0x000fea0003800000 */
.L_x_11315:
[----:B------:R-:W1:Y:S01]  /*7140*/  LDS R5, [R5.X4+0x6a0] ;  /* 0x0006a00005057984 */ /* 0x000e620000004800 */
[----:B------:R-:W-:Y:S01]  /*7150*/  BSSY B0, `(.L_x_11317) ;  /* 0x0000005000007945 */ /* 0x000fe20003800000 */
[----:B0-2---:R-:W-:-:S02]  /*7160*/  IADD3 R155, R58, 0xe0, RZ ;  /* 0x000000e03a9b7810 */ /* 0x005fc40007ffe0ff */
[----:B------:R-:W-:Y:S01]  /*7170*/  LEA.HI.SX32 R7, R7, R58, 0x1b ;  /* 0x0000003a07077211 */ /* 0x000fe200078fdaff */
[----:B------:R-:W-:Y:S05]  /*7180*/  @!P2 BRA `(.L_x_11318) ;  /* 0x000000100000a947 */ /* 0x000fea0003800000 */
[----:B-1----:R0:W-:Y:S02]  /*7190*/  RED.E.ADD.F32.FTZ.RN.STRONG.GPU [R18.64+-0x580], R5 ;  /* 0xfffa80051200798e */ /* 0x0021e4000c10e786 */
.L_x_11318:
[----:B------:R-:W-:Y:S05]  /*71a0*/  BSYNC B0 ;  /* 0x0000000000007941 */ /* 0x000fea0003800000 */
.L_x_11317:
[----:B------:R-:W2:Y:S01]  /*71b0*/  LDS R7, [R7.X4+0x720] ;  /* 0x0007200007077984 */ /* 0x000ea20000004800 */
[----:B------:R-:W-:Y:S01]  /*71c0*/  BSSY B0, `(.L_x_11319) ;  /* 0x0000005000007945 */ /* 0x000fe20003800000 */
[----:B01----:R-:W-:Y:S02]  /*71d0*/  IADD3 R5, R58, 0x100, RZ ;  /* 0x000001003a057810 */ /* 0x003fe40007ffe0ff */
[----:B------:R-:W-:Y:S01]  /*71e0*/  LEA.HI.SX32 R155, R155, R58, 0x1b ;  /* 0x0000003a9b9b7211 */ /* 0x000fe200078fdaff */
[----:B------:R-:W-:Y:S05]  /*71f0*/  @!P3 BRA `(.L_x_11320) ;  /* 0x000000100000b947 */ /* 0x000fea0003800000 */
[----:B--2---:R0:W-:Y:S02]  /*7200*/  RED.E.ADD.F32.FTZ.RN.STRONG.GPU [R18.64+-0x500], R7 ;  /* 0xfffb00071200798e */ /* 0x0041e4000c10e786 */
.L_x_11320:
[----:B------:R-:W-:Y:S05]  /*7210*/  BSYNC B0 ;  /* 0x0000000000007941 */ /* 0x000fea0003800000 */
.L_x_11319:
[----:B------:R-:W1:Y:S01]  /*7220*/  LDS R155, [R155.X4+0x7a0] ;  /* 0x0007a0009b9b7984 */ /* 0x000e620000004800 */
[----:B------:R-:W-:Y:S01]  /*7230*/  BSSY B0, `(.L_x_11321) ;  /* 0x0000004000007945 */ /* 0x000fe20003800000 */
[----:B------:R-:W-:Y:S01]  /*7240*/  LEA.HI.SX32 R5, R5, R58, 0x1b ;  /* 0x0000003a05057211 */ /* 0x000fe200078fdaff */
[----:B------:R-:W-:Y:S05]  /*7250*/  @!P4 BRA `(.L_x_11322) ;  /* 0x000000100000c947 */ /* 0x000fea0003800000 */
[----:B-1----:R1:W-:Y:S02]  /*7260*/  RED.E.ADD.F32.FTZ.RN.STRONG.GPU [R18.64+-0x480], R155 ;  /* 0xfffb809b1200798e */ /* 0x0023e4000c10e786 */
.L_x_11322:
[----:B------:R-:W-:Y:S05]  /*7270*/  BSYNC B0 ;  /* 0x0000000000007941 */ /* 0x000fea0003800000 */
.L_x_11321:
[----:B------:R-:W3:Y:S01]  /*7280*/  LDS R5, [R5.X4+0x820] ;  /* 0x0008200005057984 */ /* 0x000ee20000004800 */
[----:B------:R-:W-:Y:S01]  /*7290*/  BSSY B0, `(.L_x_11323) ;  /* 0x0000005000007945 */ /* 0x000fe20003800000 */
[----:B0-2---:R-:W-:-:S02]  /*72a0*/  IADD3 R7, R58, 0x120, RZ ;  /* 0x000001203a077810 */ /* 0x005fc40007ffe0ff */
[----:B-1----:R-:W-:Y:S01]  /*72b0*/  IADD3 R155, R58, 0x140, RZ ;  /* 0x000001403a9b7810 */ /* 0x002fe20007ffe0ff */
[----:B------:R-:W-:Y:S05]  /*72c0*/  @!P5 BRA `(.L_x_11324) ;  /* 0x000000100000d947 */ /* 0x000fea0003800000 */
[----:B---3--:R0:W-:Y:S02]  /*72d0*/  RED.E.ADD.F32.FTZ.RN.STRONG.GPU [R18.64+-0x400], R5 ;  /* 0xfffc00051200798e */ /* 0x0081e4000c10e786 */
.L_x_11324:
[----:B------:R-:W-:Y:S05]  /*72e0*/  BSYNC B0 ;  /* 0x0000000000007941 */ /* 0x000fea0003800000 */
.L_x_11323:
        /* <DEDUP_REMOVED lines=14> */
.L_x_11326:
[----:B------:R-:W-:Y:S05]  /*73d0*/  BSYNC B0 ;  /* 0x0000000000007941 */ /* 0x000fea0003800000 */
.L_x_11325:
[----:B------:R-:W1:Y:S01]  /*73e0*/  LDS R155, [R155.X4+0x920] ;  /* 0x000920009b9b7984 */ /* 0x000e620000004800 */
[----:B------:R-:W-:Y:S01]  /*73f0*/  BSSY B0, `(.L_x_11327) ;  /* 0x0000005000007945 */ /* 0x000fe20003800000 */
[----:B0-----:R-:W-:-:S02]  /*7400*/  IADD3 R7, R58, 0x180, RZ ;  /* 0x000001803a077810 */ /* 0x001fc40007ffe0ff */
[----:B------:R-:W-:Y:S01]  /*7410*/  LEA.HI.SX32 R5, R5, R58, 0x1b ;  /* 0x0000003a05057211 */ /* 0x000fe200078fdaff */
[----:B------:R-:W-:Y:S05]  /*7420*/  @!P0 BRA `(.L_x_11328) ;  /* 0x0000001000008947 */ /* 0x000fea0003800000 */
[----:B-1----:R0:W-:Y:S02]  /*7430*/  RED.E.ADD.F32.FTZ.RN.STRONG.GPU [R18.64+-0x300], R155 ;  /* 0xfffd009b1200798e */ /* 0x0021e4000c10e786 */
.L_x_11328:
[----:B------:R-:W-:Y:S05]  /*7440*/  BSYNC B0 ;  /* 0x0000000000007941 */ /* 0x000fea0003800000 */
.L_x_11327:
[----:B------:R-:W2:Y:S01]  /*7450*/  LDS R5, [R5.X4+0x9a0] ;  /* 0x0009a00005057984 */ /* 0x000ea20000004800 */
[----:B------:R-:W-:Y:S01]  /*7460*/  BSSY B0, `(.L_x_11329) ;  /* 0x0000005000007945 */ /* 0x000fe20003800000 */
[----:B01----:R-:W-:Y:S02]  /*7470*/  IADD3 R155, R58, 0x1a0, RZ ;  /* 0x000001a03a9b7810 */ /* 0x003fe40007ffe0ff */
[----:B------:R-:W-:Y:S01]  /*7480*/  LEA.HI.SX32 R7, R7, R58, 0x1b ;  /* 0x0000003a07077211 */ /* 0x000fe200078fdaff */
[----:B------:R-:W-:Y:S05]  /*7490*/  @!P1 BRA `(.L_x_11330) ;  /* 0x0000001000009947 */ /* 0x000fea0003800000 */
[----:B--2---:R0:W-:Y:S02]  /*74a0*/  RED.E.ADD.F32.FTZ.RN.STRONG.GPU [R18.64+-0x280], R5 ;  /* 0xfffd80051200798e */ /* 0x0041e4000c10e786 */
.L_x_11330:
[----:B------:R-:W-:Y:S05]  /*74b0*/  BSYNC B0 ;  /* 0x0000000000007941 */ /* 0x000fea0003800000 */
.L_x_11329:
[----:B------:R-:W1:Y:S01]  /*74c0*/  LDS R7, [R7.X4+0xa20] ;  /* 0x000a200007077984 */ /* 0x000e620000004800 */
[----:B------:R-:W-:Y:S01]  /*74d0*/  BSSY B0, `(.L_x_11331) ;  /* 0x0000005000007945 */ /* 0x000fe20003800000 */
[----:B0-2---:R-:W-:Y:S02]  /*74e0*/  IADD3 R5, R58, 0x1c0, RZ ;  /* 0x000001c03a057810 */ /* 0x005fe40007ffe0ff */
[----:B------:R-:W-:Y:S01]  /*74f0*/  LEA.HI.SX32 R155, R155, R58, 0x1b ;  /* 0x0000003a9b9b7211 */ /* 0x000fe200078fdaff */
[----:B------:R-:W-:Y:S05]  /*7500*/  @!P2 BRA `(.L_x_11332) ;  /* 0x000000100000a947 */ /* 0x000fea0003800000 */
[----:B-1----:R0:W-:Y:S02]  /*7510*/  RED.E.ADD.F32.FTZ.RN.STRONG.GPU [R18.64+-0x200], R7 ;  /* 0xfffe00071200798e */ /* 0x0021e4000c10e786 */
.L_x_11332:
[----:B------:R-:W-:Y:S05]  /*7520*/  BSYNC B0 ;  /* 0x0000000000007941 */ /* 0x000fea0003800000 */
.L_x_11331:
[----:B------:R-:W2:Y:S01]  /*7530*/  LDS R155, [R155.X4+0xaa0] ;  /* 0x000aa0009b9b7984 */ /* 0x000ea20000004800 */
[----:B------:R-:W-:Y:S01]  /*7540*/  BSSY B0, `(.L_x_11333) ;  /* 0x0000005000007945 */ /* 0x000fe20003800000 */
[----:B01----:R-:W-:-:S02]  /*7550*/  IADD3 R7, R58, 0x1e0, RZ ;  /* 0x000001e03a077810 */ /* 0x003fc40007ffe0ff */
[----:B------:R-:W-:Y:S01]  /*7560*/  LEA.HI.SX32 R5, R5, R58, 0x1b ;  /* 0x0000003a05057211 */ /* 0x000fe200078fdaff */
[----:B------:R-:W-:Y:S05]  /*7570*/  @!P3 BRA `(.L_x_11334) ;  /* 0x000000100000b947 */ /* 0x000fea0003800000 */
[----:B--2---:R0:W-:Y:S02]  /*7580*/  RED.E.ADD.F32.FTZ.RN.STRONG.GPU [R18.64+-0x180], R155 ;  /* 0xfffe809b1200798e */ /* 0x0041e4000c10e786 */
.L_x_11334:
[----:B------:R-:W-:Y:S05]  /*7590*/  BSYNC B0 ;  /* 0x0000000000007941 */ /* 0x000fea0003800000 */
.L_x_11333:
[----:B------:R-:W1:Y:S01]  /*75a0*/  LDS R5, [R5.X4+0xb20] ;  /* 0x000b200005057984 */ /* 0x000e620000004800 */
[----:B------:R-:W-:Y:S01]  /*75b0*/  BSSY B0, `(.L_x_11335) ;  /* 0x0000004000007945 */ /* 0x000fe20003800000 */
[----:B------:R-:W-:Y:S01]  /*75c0*/  LEA.HI.SX32 R7, R7, R58, 0x1b ;  /* 0x0000003a07077211 */ /* 0x000fe200078fdaff */
[----:B------:R-:W-:Y:S05]  /*75d0*/  @!P4 BRA `(.L_x_11336) ;  /* 0x000000100000c947 */ /* 0x000fea0003800000 */
[----:B-1----:R1:W-:Y:S02]  /*75e0*/  RED.E.ADD.F32.FTZ.RN.STRONG.GPU [R18.64+-0x100], R5 ;  /* 0xffff00051200798e */ /* 0x0023e4000c10e786 */
.L_x_11336:
[----:B------:R-:W-:Y:S05]  /*75f0*/  BSYNC B0 ;  /* 0x0000000000007941 */ /* 0x000fea0003800000 */
.L_x_11335:
[----:B------:R-:W3:Y:S01]  /*7600*/  LDS R7, [R7.X4+0xba0] ;  /* 0x000ba00007077984 */ /* 0x000ee20000004800 */
[----:B------:R-:W-:Y:S01]  /*7610*/  BSSY B0, `(.L_x_11337) ;  /* 0x0000003000007945 */ /* 0x000fe20003800000 */
[----:B------:R-:W-:Y:S05]  /*7620*/  @!P5 BRA `(.L_x_11338) ;  /* 0x000000100000d947 */ /* 0x000fea0003800000 */
[----:B---3--:R3:W-:Y:S02]  /*7630*/  RED.E.ADD.F32.FTZ.RN.STRONG.GPU [R18.64+-0x80], R7 ;  /* 0xffff80071200798e */ /* 0x0087e4000c10e786 */
.L_x_11338:
[----:B------:R-:W-:Y:S05]  /*7640*/  BSYNC B0 ;  /* 0x0000000000007941 */ /* 0x000fea0003800000 */
.L_x_11337:
        /* <DEDUP_REMOVED lines=31> */
[----:B-1----:R-:W-:Y:S02]  /*7840*/  @!P0 FADD.FTZ R6, R6, R155 ;  /* 0x0000009b06068221 */ /* 0x002fe40000010000 */
[----:B--2---:R-:W-:-:S03]  /*7850*/  @!P0 FADD.FTZ R7, R7, R22 ;  /* 0x0000001607078221 */ /* 0x004fc60000010000 */
[----:B------:R-:W0:Y:S01]  /*7860*/  SHFL.DOWN PT, R159, R6, 0x4, 0x1f ;  /* 0x08801f00069f7f89 */ /* 0x000e2200000e0000 */
[----:B---3--:R-:W-:-:S03]  /*7870*/  @!P0 FADD.FTZ R4, R4, R19 ;  /* 0x0000001304048221 */ /* 0x008fc60000010000 */
[----:B------:R-:W1:Y:S01]  /*7880*/  SHFL.DOWN PT, R22, R5, 0x4, 0x1f ;  /* 0x08801f0005167f89 */ /* 0x000e6200000e0000 */
[----:B------:R-:W-:Y:S01]  /*7890*/  ISETP.GT.AND P0, PT, R56, 0x1b, PT ;  /* 0x0000001b3800780c */ /* 0x000fe20003f04270 */
[-C--:B------:R-:W-:Y:S02]  /*78a0*/  FFMA.FTZ R19, R2, R137.reuse, -R18 ;  /* 0x0000008902137223 */ /* 0x080fe40000010812 */
[----:B------:R-:W2:Y:S01]  /*78b0*/  SHFL.DOWN PT, R106, R7, 0x4, 0x1f ;  /* 0x08801f00076a7f89 */ /* 0x000ea200000e0000 */
[C---:B------:R-:W-:Y:S02]  /*78c0*/  FMUL.FTZ R137, R3.reuse, R137 ;  /* 0x0000008903897220 */ /* 0x040fe40000410000 */
[----:B------:R-:W-:Y:S01]  /*78d0*/  FMUL.FTZ R18, R3, R134 ;  /* 0x0000008603127220 */ /* 0x000fe20000410000 */
[----:B------:R-:W3:Y:S01]  /*78e0*/  SHFL.DOWN PT, R155, R4, 0x4, 0x1f ;  /* 0x08801f00049b7f89 */ /* 0x000ee200000e0000 */
[----:B------:R-:W-:Y:S02]  /*78f0*/  FMUL.FTZ R19, R20, R19 ;  /* 0x0000001314137220 */ /* 0x000fe40000410000 */
[----:B------:R-:W-:-:S02]  /*7900*/  FFMA.FTZ R20, R2, R136, R137 ;  /* 0x0000008802147223 */ /* 0x000fc40000010089 */
[CC--:B------:R-:W-:Y:S02]  /*7910*/  FFMA.FTZ R18, R2.reuse, R21.reuse, -R18 ;  /* 0x0000001502127223 */ /* 0x0c0fe40000010812 */
[----:B------:R-:W-:Y:S02]  /*7920*/  FMUL.FTZ R21, R3, R21 ;  /* 0x0000001503157220 */ /* 0x000fe40000410000 */
[----:B------:R-:W-:Y:S02]  /*7930*/  FFMA.FTZ R19, R129, R20, R19 ;  /* 0x0000001481137223 */ /* 0x000fe40000010013 */
[----:B------:R-:W-:Y:S02]  /*7940*/  FFMA.FTZ R20, R2, R134, R21 ;  /* 0x0000008602147223 */ /* 0x000fe40000010015 */
[----:B0-----:R-:W-:Y:S02]  /*7950*/  @!P0 FADD.FTZ R6, R6, R159 ;  /* 0x0000009f06068221 */ /* 0x001fe40000010000 */
[----:B------:R-:W-:-:S02]  /*7960*/  FFMA.FTZ R19, R115, R136, R19 ;  /* 0x0000008873137223 */ /* 0x000fc40000010013 */
        /* <DEDUP_REMOVED lines=11> */
[C---:B------:R-:W-:Y:S02]  /*7a20*/  FFMA.FTZ R20, R2.reuse, R133, -R18 ;  /* 0x0000008502147223 */ /* 0x040fe40000010812 */
[----:B------:R-:W-:Y:S02]  /*7a30*/  FMUL.FTZ R18, R3, R147 ;  /* 0x0000009303127220 */ /* 0x000fe40000410000 */
[----:B------:R-:W-:Y:S02]  /*7a40*/  FADD.FTZ R96, R19, R96 ;  /* 0x0000006013607221 */ /* 0x000fe40000010000 */
[-C--:B------:R-:W-:Y:S02]  /*7a50*/  FFMA.FTZ R19, R2, R23.reuse, -R18 ;  /* 0x0000001702137223 */ /* 0x080fe40000010812 */
[----:B------:R-:W-:Y:S02]  /*7a60*/  FMUL.FTZ R23, R3, R23 ;  /* 0x0000001703177220 */ /* 0x000fe40000410000 */
[----:B------:R-:W-:-:S02]  /*7a70*/  FMUL.FTZ R19, R152, R19 ;  /* 0x0000001398137220 */ /* 0x000fc40000410000 */
[----:B------:R-:W-:Y:S02]  /*7a80*/  FFMA.FTZ R23, R2, R147, R23 ;  /* 0x0000009302177223 */ /* 0x000fe40000010017 */
[----:B0-----:R-:W-:Y:S02]  /*7a90*/  @!P0 FADD.FTZ R6, R6, R115 ;  /* 0x0000007306068221 */ /* 0x001fe40000010000 */
[----:B-1----:R-:W-:Y:S02]  /*7aa0*/  @!P0 FADD.FTZ R5, R5, R22 ;  /* 0x0000001605058221 */ /* 0x002fe40000010000 */
[----:B------:R-:W-:Y:S02]  /*7ab0*/  FMUL.FTZ R18, R3, R146 ;  /* 0x0000009203127220 */ /* 0x000fe40000410000 */
[----:B--2---:R-:W-:Y:S01]  /*7ac0*/  @!P0 FADD.FTZ R7, R7, R106 ;  /* 0x0000006a07078221 */ /* 0x004fe20000010000 */
[----:B------:R-:W0:Y:S01]  /*7ad0*/  SHFL.DOWN PT, R22, R5, 0x10, 0x1f ;  /* 0x0a001f0005167f89 */ /* 0x000e2200000e0000 */
[----:B------:R-:W-:-:S02]  /*7ae0*/  FMUL.FTZ R133, R3, R133 ;  /* 0x0000008503857220 */ /* 0x000fc40000410000 */
[----:B---3--:R-:W-:Y:S01]  /*7af0*/  @!P0 FADD.FTZ R4, R4, R21 ;  /* 0x0000001504048221 */ /* 0x008fe20000010000 */
[----:B------:R-:W-:Y:S01]  /*7b00*/  SHFL.DOWN PT, R106, R7, 0x10, 0x1f ;  /* 0x0a001f00076a7f89 */ /* 0x000fe200000e0000 */
[----:B------:R-:W-:Y:S01]  /*7b10*/  FFMA.FTZ R158, R158, R23, R19 ;  /* 0x000000179e9e7223 */ /* 0x000fe20000010013 */
[----:B------:R-:W-:Y:S01]  /*7b20*/  ISETP.GT.AND P0, PT, R56, 0xf, PT ;  /* 0x0000000f3800780c */ /* 0x000fe20003f04270 */
[C---:B------:R-:W-:Y:S01]  /*7b30*/  FFMA.FTZ R18, R2.reuse, R145, -R18 ;  /* 0x0000009102127223 */ /* 0x040fe20000010812 */
[----:B------:R-:W1:Y:S01]  /*7b40*/  SHFL.DOWN PT, R23, R6, 0x10, 0x1f ;  /* 0x0a001f0006177f89 */ /* 0x000e6200000e0000 */
[----:B------:R-:W-:Y:S02]  /*7b50*/  FMUL.FTZ R157, R157, R20 ;  /* 0x000000149d9d7220 */ /* 0x000fe40000410000 */
[----:B------:R-:W-:Y:S01]  /*7b60*/  FFMA.FTZ R20, R2, R149, R133 ;  /* 0x0000009502147223 */ /* 0x000fe20000010085 */
[----:B------:R-:W2:Y:S01]  /*7b70*/  SHFL.DOWN PT, R21, R4, 0x10, 0x1f ;  /* 0x0a001f0004157f89 */ /* 0x000ea200000e0000 */
[----:B------:R-:W-:-:S02]  /*7b80*/  FMUL.FTZ R143, R143, R18 ;  /* 0x000000128f8f7220 */ /* 0x000fc40000410000 */
[----:B------:R-:W-:Y:S02]  /*7b90*/  FMUL.FTZ R18, R3, R141 ;  /* 0x0000008d03127220 */ /* 0x000fe40000410000 */
[----:B------:R-:W-:Y:S02]  /*7ba0*/  FFMA.FTZ R20, R135, R20, R157 ;  /* 0x0000001487147223 */ /* 0x000fe4000001009d */
[----:B------:R-:W-:Y:S02]  /*7bb0*/  FMUL.FTZ R145, R3, R145 ;  /* 0x0000009103917220 */ /* 0x000fe40000410000 */
[C---:B------:R-:W-:Y:S02]  /*7bc0*/  FFMA.FTZ R18, R2.reuse, R161, -R18 ;  /* 0x000000a102127223 */ /* 0x040fe40000010812 */
[----:B------:R-:W-:Y:S02]  /*7bd0*/  FFMA.FTZ R111, R111, R149, R20 ;  /* 0x000000956f6f7223 */ /* 0x000fe40000010014 */
[----:B------:R-:W-:-:S02]  /*7be0*/  FFMA.FTZ R20, R2, R146, R145 ;  /* 0x0000009202147223 */ /* 0x000fc40000010091 */
[----:B------:R-:W-:Y:S02]  /*7bf0*/  FMUL.FTZ R19, R3, R117 ;  /* 0x0000007503137220 */ /* 0x000fe40000410000 */
[----:B------:R-:W-:Y:S02]  /*7c00*/  FMUL.FTZ R119, R119, R18 ;  /* 0x0000001277777220 */ /* 0x000fe40000410000 */
[----:B------:R-:W-:Y:S02]  /*7c10*/  FMUL.FTZ R18, R3, R151 ;  /* 0x0000009703127220 */ /* 0x000fe40000410000 */
[----:B------:R-:W-:Y:S02]  /*7c20*/  FFMA.FTZ R20, R167, R20, R143 ;  /* 0x00000014a7147223 */ /* 0x000fe4000001008f */
[-C--:B------:R-:W-:Y:S02]  /*7c30*/  FFMA.FTZ R19, R2, R123.reuse, -R19 ;  /* 0x0000007b02137223 */ /* 0x080fe40000010813 */
[----:B------:R-:W-:-:S02]  /*7c40*/  FMUL.FTZ R123, R3, R123 ;  /* 0x0000007b037b7220 */ /* 0x000fc40000410000 */
[C---:B------:R-:W-:Y:S02]  /*7c50*/  FMUL.FTZ R161, R3.reuse, R161 ;  /* 0x000000a103a17220 */ /* 0x040fe40000410000 */
[-C--:B------:R-:W-:Y:S02]  /*7c60*/  FMUL.FTZ R3, R3, R125.reuse ;  /* 0x0000007d03037220 */ /* 0x080fe40000410000 */
[C---:B------:R-:W-:Y:S02]  /*7c70*/  FFMA.FTZ R18, R2.reuse, R125, -R18 ;  /* 0x0000007d02127223 */ /* 0x040fe40000010812 */
        /* <DEDUP_REMOVED lines=38> */
.L_x_11340:
[----:B0-----:R-:W-:Y:S05]  /*7ee0*/  BSYNC B0 ;  /* 0x0000000000007941 */ /* 0x001fea0003800000 */
.L_x_11339:
[----:B------:R-:W-:Y:S02]  /*7ef0*/  IADD3 R88, R88, 0x1, RZ ;  /* 0x0000000158587810 */ /* 0x000fe40007ffe0ff */
[----:B------:R-:W-:-:S02]  /*7f00*/  IADD3 R86, P1, R86, 0x1, RZ ;  /* 0x0000000156567810 */ /* 0x000fc40007f3e0ff */
[----:B------:R-:W-:Y:S02]  /*7f10*/  ISETP.GE.AND P0, PT, R88, c[0x0][0x16c], PT ;  /* 0x00005b0058007a0c */ /* 0x000fe40003f06270 */
[----:B------:R-:W-:-:S11]  /*7f20*/  IADD3.X R81, RZ, R81, RZ, P1, !PT ;  /* 0x00000051ff517210 */ /* 0x000fd60000ffe4ff */
[----:B------:R-:W-:Y:S01]  /*7f30*/  @P0 CALL.REL.NOINC `(.L_x_11294) ;  /* 0x0000001000000944 */ /* 0x000fe20003c00000 */
[----:B------:R-:W-:Y:S05]  /*7f40*/  BRA `(.L_x_11341) ;  /* 0xffffaf3000007947 */ /* 0x000fea000383ffff */
.L_x_11294:
[----:B------:R-:W-:Y:S01]  /*7f50*/  BAR.SYNC.DEFER_BLOCKING 0x0 ;  /* 0x0000000000007b1d */ /* 0x000fe20000010000 */
[----:B------:R-:W-:Y:S01]  /*7f60*/  ISETP.NE.AND P6, PT, R58, RZ, PT ;  /* 0x000000ff3a00720c */ /* 0x000fe20003fc5270 */
[----:B------:R-:W-:Y:S01]  /*7f70*/  IMAD R69, R65, c[0x0][0x2e0], RZ ;  /* 0x0000b80041457a24 */ /* 0x000fe200078e02ff */
[----:B------:R-:W-:Y:S02]  /*7f80*/  F2FP.BF16.PACK_AB R99, R99, R104 ;  /* 0x000000686363723e */ /* 0x000fe400000010ff */
[----:B------:R-:W-:Y:S01]  /*7f90*/  F2FP.BF16.PACK_AB R97, R97, R102 ;  /* 0x000000666161723e */ /* 0x000fe200000010ff */
[----:B------:R-:W-:Y:S01]  /*7fa0*/  IMAD R69, R66, c[0x0][0x2e4], R69 ;  /* 0x0000b90042457a24 */ /* 0x000fe200078e0245 */
[----:B------:R-:W-:Y:S01]  /*7fb0*/  F2FP.BF16.PACK_AB R95, R95, R100 ;  /* 0x000000645f5f723e */ /* 0x000fe200000010ff */
[----:B------:R-:W-:Y:S01]  /*7fc0*/  BSSY B0, `(.L_x_11342) ;  /* 0x0000033000007945 */ /* 0x000fe20003800000 */
[----:B------:R-:W-:Y:S02]  /*7fd0*/  F2FP.BF16.PACK_AB R93, R93, R98 ;  /* 0x000000625d5d723e */ /* 0x000fe400000010ff */
[----:B------:R-:W-:-:S02]  /*7fe0*/  PRMT R2, R99, 0x7632, R2 ;  /* 0x0000763263027816 */ /* 0x000fc40000000002 */
[----:B------:R-:W-:Y:S02]  /*7ff0*/  PRMT R3, R97, 0x7632, R3 ;  /* 0x0000763261037816 */ /* 0x000fe40000000003 */
[----:B------:R-:W-:Y:S02]  /*8000*/  PRMT R4, R95, 0x7632, R4 ;  /* 0x000076325f047816 */ /* 0x000fe40000000004 */
[----:B------:R-:W-:Y:S02]  /*8010*/  PRMT R5, R93, 0x7632, R5 ;  /* 0x000076325d057816 */ /* 0x000fe40000000005 */
        /* <DEDUP_REMOVED lines=45> */
.L_x_11343:
[----:B------:R-:W-:Y:S05]  /*82f0*/  BSYNC B0 ;  /* 0x0000000000007941 */ /* 0x000fea0003800000 */
.L_x_11342:
        /* <DEDUP_REMOVED lines=24> */
[----:B------:R0:W-:Y:S01]  /*8480*/  @!P2 STG.E.U16 [R6.64+-0x100], R25 ;  /* 0xffff00190600a986 */ /* 0x0001e2000c101506 */
[----:B------:R-:W-:Y:S01]  /*8490*/  F2FP.BF16.PACK_AB R4, R96, R91 ;  /* 0x0000005b6004723e */ /* 0x000fe200000010ff */
[----:B------:R-:W-:-:S02]  /*84a0*/  FADD.FTZ R87, R90, R87 ;  /* 0x000000575a577221 */ /* 0x000fc40000010000 */
[----:B------:R-:W-:Y:S02]  /*84b0*/  @!P1 STG.E.U16 [R6.64+-0xc0], R27 ;  /* 0xffff401b06009986 */ /* 0x000fe4000c101506 */
[----:B------:R-:W-:Y:S02]  /*84c0*/  FADD.FTZ R92, R87, R92 ;  /* 0x0000005c575c7221 */ /* 0x000fe40000010000 */
[----:B------:R-:W-:Y:S02]  /*84d0*/  @!P0 STG.E.U16 [R6.64+-0x80], R29 ;  /* 0xffff801d06008986 */ /* 0x000fe4000c101506 */
[----:B------:R-:W-:Y:S02]  /*84e0*/  FADD.FTZ R89, R92, R89 ;  /* 0x000000595c597221 */ /* 0x000fe40000010000 */
[----:B------:R1:W-:Y:S01]  /*84f0*/  @!P5 STG.E.U16 [R6.64+-0x40], R31 ;  /* 0xffffc01f0600d986 */ /* 0x0003e2000c101506 */
[----:B0-----:R-:W-:Y:S01]  /*8500*/  PRMT R25, R2, 0x7632, R25 ;  /* 0x0000763202197816 */ /* 0x001fe20000000019 */
[----:B------:R-:W-:-:S02]  /*8510*/  FADD.FTZ R94, R89, R94 ;  /* 0x0000005e595e7221 */ /* 0x000fc40000010000 */
[----:B------:R-:W-:Y:S02]  /*8520*/  BAR.SYNC.DEFER_BLOCKING 0x0 ;  /* 0x0000000000007b1d */ /* 0x000fe40000010000 */
[----:B------:R-:W-:-:S04]  /*8530*/  FADD.FTZ R57, R94, R91 ;  /* 0x0000005b5e397221 */ /* 0x000fc80000010000 */
[----:B------:R-:W-:Y:S01]  /*8540*/  FADD.FTZ R57, R57, R96 ;  /* 0x0000006039397221 */ /* 0x000fe20000010000 */
[----:B-1----:R-:W-:Y:S02]  /*8550*/  PRMT R7, R3, 0x7632, R7 ;  /* 0x0000763203077816 */ /* 0x002fe40000000007 */
        /* <DEDUP_REMOVED lines=38> */
.L_x_11345:
[----:B------:R-:W-:Y:S05]  /*87c0*/  BSYNC B0 ;  /* 0x0000000000007941 */ /* 0x000fea0003800000 */
.L_x_11344:
[----:B------:R-:W-:Y:S01]  /*87d0*/  MOV R3, R29 ;  /* 0x0000001d00037202 */ /* 0x000fe20000000f00 */
[----:B------:R-:W-:Y:S01]  /*87e0*/  IMAD R5, R65, c[0x0][0x300], RZ ;  /* 0x0000c00041057a24 */ /* 0x000fe200078e02ff */
[----:B------:R-:W-:Y:S02]  /*87f0*/  IADD3 R35, P1, R35, -0x1c0, RZ ;  /* 0xfffffe4023237810 */ /* 0x000fe40007f3e0ff */
[-C--:B------:R-:W-:Y:S01]  /*8800*/  ISETP.GE.AND P5, PT, R28, R27.reuse, PT ;  /* 0x0000001b1c00720c */ /* 0x080fe20003fa6270 */
[----:B------:R-:W-:Y:S01]  /*8810*/  IMAD.WIDE.U32 R2, R66, c[0x0][0x300], R2 ;  /* 0x0000c00042027a25 */ /* 0x000fe200078e0002 */
[----:B------:R-:W-:Y:S02]  /*8820*/  IADD3.X R33, R33, -0x1, RZ, P1, !PT ;  /* 0xffffffff21217810 */ /* 0x000fe40000ffe4ff */
[----:B------:R-:W-:Y:S01]  /*8830*/  ISETP.GE.AND P0, PT, R10, R27, PT ;  /* 0x0000001b0a00720c */ /* 0x000fe20003f06270 */
[----:B0-----:R-:W-:Y:S01]  /*8840*/  IMAD R7, R66, c[0x0][0x304], R5 ;  /* 0x0000c10042077a24 */ /* 0x001fe200078e0205 */
[----:B------:R-:W-:-:S02]  /*8850*/  IADD3 R5, P3, R24, R2, RZ ;  /* 0x0000000218057210 */ /* 0x000fc40007f7e0ff */
[----:B------:R-:W-:Y:S02]  /*8860*/  IADD3 R2, P4, R35, c[0x0][0x340], RZ ;  /* 0x0000d00023027a10 */ /* 0x000fe40007f9e0ff */
[----:B------:R-:W-:Y:S02]  /*8870*/  IADD3.X R3, R0, R7, R3, P3, !PT ;  /* 0x0000000700037210 */ /* 0x000fe40001ffe403 */
[----:B------:R-:W-:Y:S02]  /*8880*/  IADD3.X R0, R33, c[0x0][0x344], RZ, P4, !PT ;  /* 0x0000d10021007a10 */ /* 0x000fe400027fe4ff */
[C---:B------:R-:W-:Y:S02]  /*8890*/  LEA R2, P6, R5.reuse, R2, 0x1 ;  /* 0x0000000205027211 */ /* 0x040fe400078c08ff */
        /* <DEDUP_REMOVED lines=25> */
.L_x_11288:
        /* <DEDUP_REMOVED lines=24> */
.L_x_11348:
[----:B0-----:R-:W-:Y:S05]  /*8bb0*/  BSYNC B0 ;  /* 0x0000000000007941 */ /* 0x001fea0003800000 */
.L_x_11347:
        /* <DEDUP_REMOVED lines=23> */
.L_x_11350:
[----:B------:R-:W1:Y:S02]  /*8d30*/  S2R R15, SR_TID.X ;  /* 0x00000000000f7919 */ /* 0x000e640000002100 */
.L_x_11351:
[----:B0-----:R-:W-:Y:S05]  /*8d40*/  BSYNC B0 ;  /* 0x0000000000007941 */ /* 0x001fea0003800000 */
.L_x_11349:
        /* <DEDUP_REMOVED lines=10> */
.L_x_11352:
        /* <DEDUP_REMOVED lines=28> */
.L_x_11353:
        /* <DEDUP_REMOVED lines=13> */
.L_x_14725:


//--------------------- .text._Z25selective_scan_bwd_kernelI32Selective_Scan_bwd_kernel_traitsILi32ELi8ELb0ELb0ELb1ELb1ELb0EN3c108BFloat16ENS1_7complexIfEEEEv12SSMParamsBwd --------------------------
	.section	.text._Z25selective_scan_bwd_kernelI32Selective_Scan_bwd_kernel_traitsILi32ELi8ELb0ELb0ELb1ELb1ELb0EN3c108BFloat16ENS1_7complexIfEEEEv12SSMParamsBwd,"ax",@progbits
	.sectioninfo	@"SHI_REGISTERS=192"
	.align	128
        .global         _Z25selective_scan_bwd_kernelI32Selective_Scan_bwd_kernel_traitsILi32ELi8ELb0ELb0ELb1ELb1ELb0EN3c108BFloat16ENS1_7complexIfEEEEv12SSMParamsBwd
        .type           _Z25selective_scan_bwd_kernelI32Selective_Scan_bwd_kernel_traitsILi32ELi8ELb0ELb0ELb1ELb1ELb0EN3c108BFloat16ENS1_7complexIfEEEEv12SSMParamsBwd,@function
        .size           _Z25selective_scan_bwd_kernelI32Selective_Scan_bwd_kernel_traitsILi32ELi8ELb0ELb0ELb1ELb1ELb0EN3c108BFloat16ENS1_7complexIfEEEEv12SSMParamsBwd,(.L_x_14726 - _Z25selective_scan_bwd_kernelI32Selective_Scan_bwd_kernel_traitsILi32ELi8ELb0ELb0ELb1ELb1ELb0EN3c108BFloat16ENS1_7complexIfEEEEv12SSMParamsBwd)
        .other          _Z25selective_scan_bwd_kernelI32Selective_Scan_bwd_kernel_traitsILi32ELi8ELb0ELb0ELb1ELb1ELb0EN3c108BFloat16ENS1_7complexIfEEEEv12SSMParamsBwd,@"STO_CUDA_ENTRY STV_DEFAULT"
_Z25selective_scan_bwd_kernelI32Selective_Scan_bwd_kernel_traitsILi32ELi8ELb0ELb0ELb1ELb1ELb0EN3c108BFloat16ENS1_7complexIfEEEEv12SSMParamsBwd:
.text._Z25selective_scan_bwd_kernelI32Selective_Scan_bwd_kernel_traitsILi32ELi8ELb0ELb0ELb1ELb1ELb0EN3c108BFloat16ENS1_7complexIfEEEEv12SSMParamsBwd:
        /* <DEDUP_REMOVED lines=87> */
[----:B------:R-:W-:Y:S01]  /*0570*/  ISETP.NE.U32.AND P1, PT, RZ, c[0x0][0x328], PT ;  /* 0x0000ca00ff007a0c */ /* 0x000fe20003f25070 */
[----:B------:R-:W-:Y:S01]  /*0580*/  CS2R R12, SRZ ;  /* 0x00000000000c7805 */ /* 0x000fe2000001ff00 */
[----:B------:R-:W-:Y:S01]  /*0590*/  ISETP.NE.U32.AND P2, PT, RZ, c[0x0][0x348], PT ;  /* 0x0000d200ff007a0c */ /* 0x000fe20003f45070 */
[----:B------:R-:W-:Y:S01]  /*05a0*/  IMAD R5, R89, c[0x0][0x1cc], R0 ;  /* 0x0000730059057a24 */ /* 0x000fe200078e0200 */
[----:B------:R-:W-:Y:S01]  /*05b0*/  ISETP.NE.AND.EX P1, PT, RZ, c[0x0][0x32c], PT, P1 ;  /* 0x0000cb00ff007a0c */ /* 0x000fe20003f25310 */
[----:B------:R-:W-:Y:S01]  /*05c0*/  @P0 IMAD R0, R92, c[0x0][0x164], R96 ;  /* 0x000059005c000a24 */ /* 0x000fe200078e0260 */
[----:B------:R-:W-:-:S02]  /*05d0*/  ISETP.NE.AND.EX P2, PT, RZ, c[0x0][0x34c], PT, P2 ;  /* 0x0000d300ff007a0c */ /* 0x000fc40003f45320 */
[----:B------:R-:W-:Y:S01]  /*05e0*/  LEA R3, R10, 0xfffffe00, 0x9 ;  /* 0xfffffe000a037811 */ /* 0x000fe200078e48ff */
[----:B------:R-:W-:Y:S01]  /*05f0*/  @P0 IMAD R0, R0, c[0x0][0x174], RZ ;  /* 0x00005d0000000a24 */ /* 0x000fe200078e02ff */
[----:B------:R-:W-:Y:S02]  /*0600*/  LEA R80, P4, R11, c[0x0][0x308], 0x1 ;  /* 0x0000c2000b507a11 */ /* 0x000fe400078808ff */
[----:B------:R-:W-:Y:S01]  /*0610*/  IADD3 R78, P5, R3, R8, RZ ;  /* 0x00000008034e7210 */ /* 0x000fe20007fbe0ff */
[----:B------:R-:W-:Y:S01]  /*0620*/  @P0 IMAD R0, R0, c[0x0][0x16c], RZ ;  /* 0x00005b0000000a24 */ /* 0x000fe200078e02ff */
[----:B------:R-:W-:Y:S02]  /*0630*/  IADD3 R8, R9, R5, RZ ;  /* 0x0000000509087210 */ /* 0x000fe40007ffe0ff */
[----:B------:R-:W-:Y:S02]  /*0640*/  LEA.HI.X R81, R11, c[0x0][0x30c], R4, 0x1, P4 ;  /* 0x0000c3000b517a11 */ /* 0x000fe400020f0c04 */
[----:B------:R-:W-:Y:S01]  /*0650*/  CS2R R10, SRZ ;  /* 0x00000000000a7805 */ /* 0x000fe2000001ff00 */
[----:B------:R-:W-:-:S02]  /*0660*/  @P0 MOV R15, 0x10 ;  /* 0x00000010000f0802 */ /* 0x000fc40000000f00 */
[----:B------:R-:W-:Y:S02]  /*0670*/  LEA.HI.X.SX32 R3, R3, R8, 0x1, P5 ;  /* 0x0000000803037211 */ /* 0x000fe400028f0eff */
[----:B------:R-:W-:Y:S01]  /*0680*/  LEA R79, P6, R78, c[0x0][0x230], 0x1 ;  /* 0x00008c004e4f7a11 */ /* 0x000fe200078c08ff */
[----:B------:R-:W-:Y:S01]  /*0690*/  @P0 IMAD.WIDE R14, R0, R15, c[0x0][0x260] ;  /* 0x00009800000e0625 */ /* 0x000fe200078e020f */
[C---:B------:R-:W-:Y:S01]  /*06a0*/  @P1 LEA R12, P4, R96.reuse, c[0x0][0x328], 0x2 ;  /* 0x0000ca00600c1a11 */ /* 0x040fe200078810ff */
[----:B------:R-:W-:Y:S01]  /*06b0*/  @!P0 CS2R R14, SRZ ;  /* 0x00000000000e8805 */ /* 0x000fe2000001ff00 */
[----:B------:R-:W-:Y:S02]  /*06c0*/  @P2 LEA R10, P5, R96, c[0x0][0x348], 0x2 ;  /* 0x0000d200600a2a11 */ /* 0x000fe400078a10ff */
        /* <DEDUP_REMOVED lines=11> */
.L_x_11423:
        /* <DEDUP_REMOVED lines=20> */
[----:B------:R-:W-:Y:S01]  /*08c0*/  LOP3.LUT R28, R74, 0xe0, RZ, 0xfc, !PT ;  /* 0x000000e04a1c7812 */ /* 0x000fe200078efcff */
[----:B------:R0:W4:Y:S01]  /*08d0*/  @!P2 LDG.E.U16 R7, [R2.64+0x80] ;  /* 0x000080060207a981 */ /* 0x000122000c1e1500 */
        /* <DEDUP_REMOVED lines=26> */
[C---:B------:R-:W-:Y:S02]  /*0a80*/  IADD3 R23, R86.reuse, 0xc0, RZ ;  /* 0x000000c056177810 */ /* 0x040fe40007ffe0ff */
[----:B------:R-:W-:-:S02]  /*0a90*/  IADD3 R25, R86, 0xe0, RZ ;  /* 0x000000e056197810 */ /* 0x000fc40007ffe0ff */
[-C--:B------:R-:W-:Y:S02]  /*0aa0*/  LEA.HI.SX32 R3, R3, R86.reuse, 0x1b ;  /* 0x0000005603037211 */ /* 0x080fe400078fdaff */
[-C--:B------:R-:W-:Y:S02]  /*0ab0*/  LEA.HI.SX32 R19, R19, R86.reuse, 0x1b ;  /* 0x0000005613137211 */ /* 0x080fe400078fdaff */
[-C--:B------:R-:W-:Y:S02]  /*0ac0*/  LEA.HI.SX32 R21, R21, R86.reuse, 0x1b ;  /* 0x0000005615157211 */ /* 0x080fe400078fdaff */
[-C--:B------:R-:W-:Y:S02]  /*0ad0*/  LEA.HI.SX32 R23, R23, R86.reuse, 0x1b ;  /* 0x0000005617177211 */ /* 0x080fe400078fdaff */
[----:B------:R-:W-:Y:S02]  /*0ae0*/  LEA.HI.SX32 R25, R25, R86, 0x1b ;  /* 0x0000005619197211 */ /* 0x000fe400078fdaff */
[----:B------:R-:W-:-:S02]  /*0af0*/  SHF.L.U32 R69, R3, 0x1, RZ ;  /* 0x0000000103457819 */ /* 0x000fc400000006ff */
[----:B------:R-:W-:Y:S02]  /*0b00*/  SHF.L.U32 R68, R19, 0x1, RZ ;  /* 0x0000000113447819 */ /* 0x000fe400000006ff */
[----:B------:R-:W-:Y:S02]  /*0b10*/  SHF.L.U32 R67, R21, 0x1, RZ ;  /* 0x0000000115437819 */ /* 0x000fe400000006ff */
[----:B------:R-:W-:Y:S02]  /*0b20*/  SHF.L.U32 R66, R23, 0x1, RZ ;  /* 0x0000000117427819 */ /* 0x000fe400000006ff */
[----:B------:R-:W-:Y:S02]  /*0b30*/  SHF.L.U32 R65, R25, 0x1, RZ ;  /* 0x0000000119417819 */ /* 0x000fe400000006ff */
[-C--:B------:R-:W-:Y:S02]  /*0b40*/  ISETP.GE.AND P6, PT, R74, R73.reuse, PT ;  /* 0x000000494a00720c */ /* 0x080fe40003fc6270 */
[----:B------:R-:W-:-:S02]  /*0b50*/  ISETP.GE.AND P5, PT, R16, R73, PT ;  /* 0x000000491000720c */ /* 0x000fc40003fa6270 */
        /* <DEDUP_REMOVED lines=9> */
[----:B--2---:R-:W-:Y:S04]  /*0bf0*/  STS.U16 [R72], R5 ;  /* 0x0000000548007388 */ /* 0x004fe80000000400 */
[----:B---3--:R0:W-:Y:S04]  /*0c00*/  STS.U16 [R71+0x40], R0 ;  /* 0x0000400047007388 */ /* 0x0081e80000000400 */
[----:B----4-:R-:W-:Y:S01]  /*0c10*/  STS.U16 [R70+0x80], R7 ;  /* 0x0000800746007388 */ /* 0x010fe20000000400 */
[----:B0-----:R-:W-:-:S04]  /*0c20*/  SHF.L.U32 R0, R86, 0x3, RZ ;  /* 0x0000000356007819 */ /* 0x001fc800000006ff */
[----:B------:R-:W-:-:S04]  /*0c30*/  LEA.HI.SX32 R64, R0, R0, 0x1b ;  /* 0x0000000000407211 */ /* 0x000fc800078fdaff */
[----:B------:R-:W-:Y:S01]  /*0c40*/  SHF.L.U32 R64, R64, 0x1, RZ ;  /* 0x0000000140407819 */ /* 0x000fe200000006ff */
        /* <DEDUP_REMOVED lines=13> */
[----:B------:R-:W-:Y:S01]  /*0d20*/  LDS.U16 R55, [R64+0xe] ;  /* 0x00000e0040377984 */ /* 0x000fe20000000400 */
[----:B------:R-:W-:Y:S01]  /*0d30*/  PRMT R5, RZ, 0x7610, R5 ;  /* 0x00007610ff057816 */ /* 0x000fe20000000005 */
[----:B0-----:R-:W-:-:S02]  /*0d40*/  IMAD.WIDE R8, R74, 0x2, R82 ;  /* 0x000000024a087825 */ /* 0x001fc400078e0252 */
[----:B------:R-:W-:Y:S01]  /*0d50*/  BAR.SYNC.DEFER_BLOCKING 0x0 ;  /* 0x0000000000007b1d */ /* 0x000fe20000010000 */
[----:B------:R-:W-:Y:S02]  /*0d60*/  PRMT R7, RZ, 0x7610, R7 ;  /* 0x00007610ff077816 */ /* 0x000fe40000000007 */
[----:B------:R-:W-:Y:S02]  /*0d70*/  PRMT R4, RZ, 0x7610, R4 ;  /* 0x00007610ff047816 */ /* 0x000fe40000000004 */
        /* <DEDUP_REMOVED lines=11> */
[C---:B------:R-:W-:Y:S01]  /*0e30*/  ISETP.GE.AND P5, PT, R74.reuse, R73, PT ;  /* 0x000000494a00720c */ /* 0x040fe20003fa6270 */
[----:B------:R-:W-:Y:S01]  /*0e40*/  IMAD.WIDE R2, R74, 0x2, R80 ;  /* 0x000000024a027825 */ /* 0x000fe200078e0250 */
        /* <DEDUP_REMOVED lines=21> */
[----:B------:R-:W-:Y:S04]  /*0fa0*/  LDS.U16 R19, [R64+0xe] ;  /* 0x00000e0040137984 */ /* 0x000fe80000000400 */
[----:B------:R-:W-:Y:S01]  /*0fb0*/  BAR.SYNC.DEFER_BLOCKING 0x0 ;  /* 0x0000000000007b1d */ /* 0x000fe20000010000 */
[----:B0-----:R-:W-:-:S02]  /*0fc0*/  PRMT R0, RZ, 0x7610, R0 ;  /* 0x00007610ff007816 */ /* 0x001fc40000000000 */
[----:B------:R-:W-:-:S03]  /*0fd0*/  PRMT R21, RZ, 0x7610, R21 ;  /* 0x00007610ff157816 */ /* 0x000fc60000000015 */
[----:B------:R0:W4:Y:S01]  /*0fe0*/  @!P5 LDG.E.U16 R23, [R2.64] ;  /* 0x000000060217d981 */ /* 0x000122000c1e1500 */
[----:B------:R-:W-:Y:S02]  /*0ff0*/  ISETP.NE.AND P5, PT, R20, RZ, PT ;  /* 0x000000ff1400720c */ /* 0x000fe40003fa5270 */
[----:B------:R-:W-:Y:S01]  /*1000*/  PRMT R20, RZ, 0x7610, R20 ;  /* 0x00007610ff147816 */ /* 0x000fe20000000014 */
[----:B------:R0:W4:Y:S04]  /*1010*/  @!P4 LDG.E.U16 R21, [R2.64+0x80] ;  /* 0x000080060215c981 */ /* 0x000128000c1e1500 */
[----:B------:R0:W4:Y:S04]  /*1020*/  @!P2 LDG.E.U16 R25, [R2.64+0x100] ;  /* 0x000100060219a981 */ /* 0x000128000c1e1500 */
[----:B------:R0:W4:Y:S04]  /*1030*/  @!P3 LDG.E.U16 R20, [R2.64+0xc0] ;  /* 0x0000c0060214b981 */ /* 0x000128000c1e1500 */
[----:B------:R0:W4:Y:S04]  /*1040*/  @!P5 LDG.E.U16 R0, [R2.64+0x40] ;  /* 0x000040060200d981 */ /* 0x000128000c1e1500 */
[----:B------:R0:W4:Y:S04]  /*1050*/  @!P1 LDG.E.U16 R22, [R2.64+0x140] ;  /* 0x0001400602169981 */ /* 0x000128000c1e1500 */
[----:B------:R0:W4:Y:S04]  /*1060*/  @!P0 LDG.E.U16 R27, [R2.64+0x180] ;  /* 0x00018006021b8981 */ /* 0x000128000c1e1500 */
[----:B------:R0:W4:Y:S01]  /*1070*/  @!P6 LDG.E.U16 R24, [R2.64+0x1c0] ;  /* 0x0001c0060218e981 */ /* 0x000122000c1e1500 */
[----:B-1----:R-:W-:-:S05]  /*1080*/  PRMT R58, RZ, 0x5410, R5 ;  /* 0x00005410ff3a7816 */ /* 0x002fca0000000005 */
[----:B-----5:R-:W-:Y:S01]  /*1090*/  FADD.FTZ R58, R58, R93 ;  /* 0x0000005d3a3a7221 */ /* 0x020fe20000010000 */
[----:B0-----:R-:W-:-:S04]  /*10a0*/  PRMT R2, RZ, 0x5410, R63 ;  /* 0x00005410ff027816 */ /* 0x001fc8000000003f */
[----:B------:R-:W-:Y:S02]  /*10b0*/  FSETP.GTU.FTZ.AND P0, PT, R58, 20, PT ;  /* 0x41a000003a00780b */ /* 0x000fe40003f1c000 */
[----:B--2---:R-:W-:Y:S02]  /*10c0*/  PRMT R6, RZ, 0x5410, R6 ;  /* 0x00005410ff067816 */ /* 0x004fe40000000006 */
[----:B---3--:R-:W-:Y:S02]  /*10d0*/  PRMT R54, RZ, 0x5410, R7 ;  /* 0x00005410ff367816 */ /* 0x008fe40000000007 */
[----:B------:R-:W-:Y:S02]  /*10e0*/  PRMT R16, RZ, 0x5410, R16 ;  /* 0x00005410ff107816 */ /* 0x000fe40000000010 */
[----:B------:R-:W-:Y:S02]  /*10f0*/  PRMT R4, RZ, 0x5410, R4 ;  /* 0x00005410ff047816 */ /* 0x000fe40000000004 */
[----:B------:R-:W-:Y:S01]  /*1100*/  PRMT R48, RZ, 0x5410, R17 ;  /* 0x00005410ff307816 */ /* 0x000fe20000000011 */
[--C-:B------:R-:W-:Y:S01]  /*1110*/  FADD.FTZ R56, R6, R93.reuse ;  /* 0x0000005d06387221 */ /* 0x100fe20000010000 */
[----:B------:R-:W-:Y:S01]  /*1120*/  PRMT R18, RZ, 0x5410, R18 ;  /* 0x00005410ff127816 */ /* 0x000fe20000000012 */
[--C-:B------:R-:W-:Y:S01]  /*1130*/  FADD.FTZ R54, R54, R93.reuse ;  /* 0x0000005d36367221 */ /* 0x100fe20000010000 */
[----:B------:R-:W-:Y:S01]  /*1140*/  MOV R3, c[0x0][0x16c] ;  /* 0x00005b0000037a02 */ /* 0x000fe20000000f00 */
[----:B------:R-:W-:-:S02]  /*1150*/  FADD.FTZ R52, R16, R93 ;  /* 0x0000005d10347221 */ /* 0x000fc40000010000 */
[--C-:B------:R-:W-:Y:S02]  /*1160*/  FADD.FTZ R50, R4, R93.reuse ;  /* 0x0000005d04327221 */ /* 0x100fe40000010000 */
[--C-:B------:R-:W-:Y:S01]  /*1170*/  FADD.FTZ R48, R48, R93.reuse ;  /* 0x0000005d30307221 */ /* 0x100fe20000010000 */
[----:B------:R-:W-:Y:S01]  /*1180*/  BSSY B0, `(.L_x_11355) ;  /* 0x0000044000007945 */ /* 0x000fe20003800000 */
[----:B------:R-:W-:Y:S01]  /*1190*/  ISETP.GE.AND P5, PT, R3, 0x1, PT ;  /* 0x000000010300780c */ /* 0x000fe20003fa6270 */
[----:B------:R-:W-:Y:S01]  /*11a0*/  FADD.FTZ R46, R18, R93 ;  /* 0x0000005d122e7221 */ /* 0x000fe20000010000 */
[----:B------:R-:W-:Y:S02]  /*11b0*/  FSETP.GTU.FTZ.AND P6, PT, R56, 20, PT ;  /* 0x41a000003800780b */ /* 0x000fe40003fdc000 */
[----:B------:R-:W-:Y:S02]  /*11c0*/  FSETP.GTU.FTZ.AND P4, PT, R54, 20, PT ;  /* 0x41a000003600780b */ /* 0x000fe40003f9c000 */
[----:B------:R-:W-:-:S02]  /*11d0*/  FSETP.GTU.FTZ.AND P3, PT, R52, 20, PT ;  /* 0x41a000003400780b */ /* 0x000fc40003f7c000 */
[----:B------:R-:W-:Y:S02]  /*11e0*/  FSETP.GTU.FTZ.AND P2, PT, R50, 20, PT ;  /* 0x41a000003200780b */ /* 0x000fe40003f5c000 */
[----:B------:R-:W-:Y:S01]  /*11f0*/  FSETP.GTU.FTZ.AND P1, PT, R48, 20, PT ;  /* 0x41a000003000780b */ /* 0x000fe20003f3c000 */
[----:B----4-:R-:W-:Y:S04]  /*1200*/  STS.U16 [R72], R23 ;  /* 0x0000001748007388 */ /* 0x010fe80000000400 */
        /* <DEDUP_REMOVED lines=12> */
[----:B------:R0:W4:Y:S04]  /*12d0*/  LDS.U16 R45, [R64+0x8] ;  /* 0x00000800402d7984 */ /* 0x0001280000000400 */
[----:B------:R0:W4:Y:S04]  /*12e0*/  LDS.U16 R43, [R64+0xa] ;  /* 0x00000a00402b7984 */ /* 0x0001280000000400 */
[----:B------:R1:W4:Y:S04]  /*12f0*/  LDS.U16 R42, [R64+0xc] ;  /* 0x00000c00402a7984 */ /* 0x0003280000000400 */
[----:B------:R1:W4:Y:S01]  /*1300*/  LDS.U16 R40, [R64+0xe] ;  /* 0x00000e0040287984 */ /* 0x0003220000000400 */
[----:B0-----:R-:W-:-:S02]  /*1310*/  PRMT R0, RZ, 0x5410, R171 ;  /* 0x00005410ff007816 */ /* 0x001fc400000000ab */
[----:B-1----:R-:W-:Y:S02]  /*1320*/  PRMT R53, RZ, 0x5410, R53 ;  /* 0x00005410ff357816 */ /* 0x002fe40000000035 */
[----:B--2---:R-:W-:-:S03]  /*1330*/  PRMT R51, RZ, 0x5410, R51 ;  /* 0x00005410ff337816 */ /* 0x004fc60000000033 */
[----:B------:R-:W-:Y:S01]  /*1340*/  FFMA.FTZ R0, R53, R0, R90 ;  /* 0x0000000035007223 */ /* 0x000fe2000001005a */
[----:B---3--:R-:W-:-:S03]  /*1350*/  PRMT R49, RZ, 0x5410, R49 ;  /* 0x00005410ff317816 */ /* 0x008fc60000000031 */
[----:B------:R-:W-:Y:S01]  /*1360*/  FFMA.FTZ R0, R51, R2, R0 ;  /* 0x0000000233007223 */ /* 0x000fe20000010000 */
[----:B------:R-:W-:Y:S02]  /*1370*/  PRMT R2, RZ, 0x5410, R62 ;  /* 0x00005410ff027816 */ /* 0x000fe4000000003e */
[----:B----4-:R-:W-:-:S03]  /*1380*/  PRMT R47, RZ, 0x5410, R47 ;  /* 0x00005410ff2f7816 */ /* 0x010fc6000000002f */
[----:B------:R-:W-:Y:S01]  /*1390*/  FFMA.FTZ R0, R49, R2, R0 ;  /* 0x0000000231007223 */ /* 0x000fe20000010000 */
[----:B------:R-:W-:-:S05]  /*13a0*/  PRMT R2, RZ, 0x5410, R61 ;  /* 0x00005410ff027816 */ /* 0x000fca000000003d */
        /* <DEDUP_REMOVED lines=33> */
.L_x_11356:
[----:B------:R-:W-:Y:S05]  /*15c0*/  BSYNC B0 ;  /* 0x0000000000007941 */ /* 0x000fea0003800000 */
.L_x_11355:
[----:B------:R-:W-:Y:S01]  /*15d0*/  PRMT R0, RZ, 0x5410, R60 ;  /* 0x00005410ff007816 */ /* 0x000fe2000000003c */
[----:B------:R-:W-:Y:S01]  /*15e0*/  BSSY B0, `(.L_x_11357) ;  /* 0x0000027000007945 */ /* 0x000fe20003800000 */
[----:B------:R-:W-:Y:S02]  /*15f0*/  PRMT R45, RZ, 0x5410, R45 ;  /* 0x00005410ff2d7816 */ /* 0x000fe4000000002d */
        /* <DEDUP_REMOVED lines=37> */
.L_x_11358:
[----:B------:R-:W-:Y:S05]  /*1850*/  BSYNC B0 ;  /* 0x0000000000007941 */ /* 0x000fea0003800000 */
.L_x_11357:
[----:B------:R-:W-:Y:S01]  /*1860*/  PRMT R43, RZ, 0x5410, R43 ;  /* 0x00005410ff2b7816 */ /* 0x000fe2000000002b */
[----:B------:R-:W-:Y:S01]  /*1870*/  BSSY B0, `(.L_x_11359) ;  /* 0x0000028000007945 */ /* 0x000fe20003800000 */
[----:B------:R-:W-:Y:S02]  /*1880*/  PRMT R0, RZ, 0x5410, R57 ;  /* 0x00005410ff007816 */ /* 0x000fe40000000039 */
[----:B------:R-:W-:Y:S01]  /*1890*/  PRMT R42, RZ, 0x5410, R42 ;  /* 0x00005410ff2a7816 */ /* 0x000fe2000000002a */
[----:B------:R-:W-:Y:S01]  /*18a0*/  FFMA.FTZ R5, R43, R5, R4 ;  /* 0x000000052b057223 */ /* 0x000fe20000010004 */
[----:B------:R-:W-:Y:S02]  /*18b0*/  FSETP.GTU.FTZ.AND P6, PT, R44, 20, PT ;  /* 0x41a000002c00780b */ /* 0x000fe40003fdc000 */
[----:B------:R-:W-:Y:S01]  /*18c0*/  PRMT R90, RZ, 0x5410, R55 ;  /* 0x00005410ff5a7816 */ /* 0x000fe20000000037 */
[----:B------:R-:W-:Y:S01]  /*18d0*/  FFMA.FTZ R5, R42, R0, R5 ;  /* 0x000000002a057223 */ /* 0x000fe20000010005 */
[----:B------:R-:W-:Y:S01]  /*18e0*/  PRMT R40, RZ, 0x5410, R40 ;  /* 0x00005410ff287816 */ /* 0x000fe20000000028 */
        /* <DEDUP_REMOVED lines=32> */
.L_x_11360:
[----:B------:R-:W-:Y:S05]  /*1af0*/  BSYNC B0 ;  /* 0x0000000000007941 */ /* 0x000fea0003800000 */
.L_x_11359:
        /* <DEDUP_REMOVED lines=33> */
.L_x_11362:
[----:B------:R-:W-:Y:S05]  /*1d10*/  BSYNC B0 ;  /* 0x0000000000007941 */ /* 0x000fea0003800000 */
.L_x_11361:
        /* <DEDUP_REMOVED lines=33> */
.L_x_11364:
[----:B------:R-:W-:Y:S05]  /*1f30*/  BSYNC B0 ;  /* 0x0000000000007941 */ /* 0x000fea0003800000 */
.L_x_11363:
        /* <DEDUP_REMOVED lines=33> */
.L_x_11366:
[----:B------:R-:W-:Y:S05]  /*2150*/  BSYNC B0 ;  /* 0x0000000000007941 */ /* 0x000fea0003800000 */
.L_x_11365:
        /* <DEDUP_REMOVED lines=33> */
.L_x_11368:
[----:B------:R-:W-:Y:S05]  /*2370*/  BSYNC B0 ;  /* 0x0000000000007941 */ /* 0x000fea0003800000 */
.L_x_11367:
        /* <DEDUP_REMOVED lines=33> */
.L_x_11370:
[----:B------:R-:W-:Y:S05]  /*2590*/  BSYNC B0 ;  /* 0x0000000000007941 */ /* 0x000fea0003800000 */
.L_x_11369:
[----:B------:R-:W-:Y:S01]  /*25a0*/  BAR.SYNC.DEFER_BLOCKING 0x0 ;  /* 0x0000000000007b1d */ /* 0x000fe20000010000 */
[----:B------:R-:W-:Y:S01]  /*25b0*/  HFMA2.MMA R41, -RZ, RZ, 0, 0 ;  /* 0x00000000ff297435 */ /* 0x000fe200000001ff */
[----:B------:R-:W-:Y:S01]  /*25c0*/  FFMA.FTZ R90, R40, R90, R5 ;  /* 0x0000005a285a7223 */ /* 0x000fe20000010005 */
[----:B------:R-:W-:Y:S01]  /*25d0*/  CS2R R38, SRZ ;  /* 0x0000000000267805 */ /* 0x000fe2000001ff00 */
[----:B------:R-:W-:Y:S01]  /*25e0*/  CS2R R36, SRZ ;  /* 0x0000000000247805 */ /* 0x000fe2000001ff00 */
[----:B------:R-:W-:Y:S01]  /*25f0*/  CS2R R34, SRZ ;  /* 0x0000000000227805 */ /* 0x000fe2000001ff00 */
[----:B------:R-:W-:Y:S01]  /*2600*/  MOV R32, RZ ;  /* 0x000000ff00207202 */ /* 0x000fe20000000f00 */
        /* <DEDUP_REMOVED lines=10> */
[----:B------:R-:W-:Y:S01]  /*26b0*/  CS2R R38, SRZ ;  /* 0x0000000000267805 */ /* 0x000fe2000001ff00 */
[----:B------:R-:W-:Y:S01]  /*26c0*/  MOV R25, RZ ;  /* 0x000000ff00197202 */ /* 0x000fe20000000f00 */
[----:B------:R-:W-:Y:S01]  /*26d0*/  CS2R R36, SRZ ;  /* 0x0000000000247805 */ /* 0x000fe2000001ff00 */
[----:B------:R-:W-:Y:S01]  /*26e0*/  LEA.HI R0, R22, R22, RZ, 0x1 ;  /* 0x0000001616007211 */ /* 0x000fe200078f08ff */
[----:B------:R-:W-:Y:S01]  /*26f0*/  CS2R R34, SRZ ;  /* 0x0000000000227805 */ /* 0x000fe2000001ff00 */
[----:B------:R-:W-:-:S02]  /*2700*/  MOV R41, RZ ;  /* 0x000000ff00297202 */ /* 0x000fc40000000f00 */
[----:B------:R-:W-:Y:S02]  /*2710*/  LOP3.LUT R3, R0, 0xfffffe, RZ, 0xc0, !PT ;  /* 0x00fffffe00037812 */ /* 0x000fe400078ec0ff */
[----:B------:R-:W-:Y:S02]  /*2720*/  MOV R23, RZ ;  /* 0x000000ff00177202 */ /* 0x000fe40000000f00 */
[----:B------:R-:W-:Y:S02]  /*2730*/  IADD3 R22, R22, -R3, RZ ;  /* 0x8000000316167210 */ /* 0x000fe40007ffe0ff */
[----:B------:R-:W-:Y:S02]  /*2740*/  MOV R0, RZ ;  /* 0x000000ff00007202 */ /* 0x000fe40000000f00 */
[----:B------:R-:W-:Y:S02]  /*2750*/  MOV R32, RZ ;  /* 0x000000ff00207202 */ /* 0x000fe40000000f00 */
.L_x_11418:
[----:B------:R-:W-:Y:S02]  /*2760*/  LOP3.LUT R74, R77, 0x1f, R88, 0xf8, !PT ;  /* 0x0000001f4d4a7812 */ /* 0x000fe400078ef858 */
[----:B------:R-:W-:-:S02]  /*2770*/  IADD3 R73, -R75, c[0x0][0x168], RZ ;  /* 0x00005a004b497a10 */ /* 0x000fc40007ffe1ff */
[----:B------:R-:W-:Y:S02]  /*2780*/  IADD3 R6, R77, R74, RZ ;  /* 0x0000004a4d067210 */ /* 0x000fe40007ffe0ff */
        /* <DEDUP_REMOVED lines=11> */
[----:B------:R-:W-:Y:S02]  /*2840*/  IADD3 R5, R6, 0x80, RZ ;  /* 0x0000008006057810 */ /* 0x000fe40007ffe0ff */
[----:B------:R-:W-:Y:S02]  /*2850*/  ISETP.GE.AND P1, PT, R4, R108, PT ;  /* 0x0000006c0400720c */ /* 0x000fe40003f26270 */
[----:B------:R-:W-:Y:S02]  /*2860*/  IADD3 R17, R3, R17, RZ ;  /* 0x0000001103117210 */ /* 0x000fe40007ffe0ff */
[----:B------:R-:W-:-:S02]  /*2870*/  LEA R4, P4, R2, R79, 0x1 ;  /* 0x0000004f02047211 */ /* 0x000fc400078808ff */
[----:B------:R-:W-:Y:S02]  /*2880*/  ISETP.GE.AND P2, PT, R5, R108, PT ;  /* 0x0000006c0500720c */ /* 0x000fe40003f46270 */
[----:B------:R-:W-:Y:S02]  /*2890*/  IADD3 R3, R6, 0xc0, RZ ;  /* 0x000000c006037810 */ /* 0x000fe40007ffe0ff */
[----:B------:R-:W-:Y:S01]  /*28a0*/  LEA.HI.X R5, R2, R78, R17, 0x1, P4 ;  /* 0x0000004e02057211 */ /* 0x000fe200020f0c11 */
[----:B------:R-:W-:Y:S01]  /*28b0*/  IMAD R17, R95, c[0x0][0x180], RZ ;  /* 0x000060005f117a24 */ /* 0x000fe200078e02ff */
[-C--:B------:R-:W-:Y:S02]  /*28c0*/  ISETP.GE.AND P5, PT, R6, R108.reuse, PT ;  /* 0x0000006c0600720c */ /* 0x080fe40003fa6270 */
[----:B------:R-:W-:Y:S01]  /*28d0*/  ISETP.GE.AND P4, PT, R3, R108, PT ;  /* 0x0000006c0300720c */ /* 0x000fe20003f86270 */
[----:B------:R-:W-:Y:S01]  /*28e0*/  IMAD.WIDE.U32 R2, R96, c[0x0][0x180], RZ ;  /* 0x0000600060027a25 */ /* 0x000fe200078e00ff */
[----:B------:R-:W-:-:S02]  /*28f0*/  IADD3 R7, R6, 0xa0, RZ ;  /* 0x000000a006077810 */ /* 0x000fc40007ffe0ff */
[----:B------:R-:W-:Y:S01]  /*2900*/  PRMT R19, RZ, 0x7610, R19 ;  /* 0x00007610ff137816 */ /* 0x000fe20000000013 */
[----:B------:R-:W-:Y:S01]  /*2910*/  IMAD R17, R96, c[0x0][0x184], R17 ;  /* 0x0000610060117a24 */ /* 0x000fe200078e0211 */
[----:B------:R-:W-:Y:S01]  /*2920*/  ISETP.GE.AND P3, PT, R7, R108, PT ;  /* 0x0000006c0700720c */ /* 0x000fe20003f66270 */
[----:B------:R-:W-:Y:S01]  /*2930*/  IMAD R20, R98, c[0x0][0x188], RZ ;  /* 0x0000620062147a24 */ /* 0x000fe200078e02ff */
[----:B------:R-:W-:Y:S02]  /*2940*/  IADD3 R7, R6, 0xe0, RZ ;  /* 0x000000e006077810 */ /* 0x000fe40007ffe0ff */
[----:B------:R-:W-:Y:S01]  /*2950*/  IADD3 R3, R3, R17, RZ ;  /* 0x0000001103037210 */ /* 0x000fe20007ffe0ff */
[----:B------:R0:W2:Y:S01]  /*2960*/  @!P5 LDG.E.U16 R19, [R4.64] ;  /* 0x000000060413d981 */ /* 0x0000a2000c1e1500 */
[----:B------:R-:W-:Y:S02]  /*2970*/  PRMT R97, RZ, 0x7610, R97 ;  /* 0x00007610ff617816 */ /* 0x000fe40000000061 */
[----:B------:R-:W-:-:S02]  /*2980*/  PRMT R18, RZ, 0x7610, R18 ;  /* 0x00007610ff127816 */ /* 0x000fc40000000012 */
[----:B------:R-:W-:Y:S01]  /*2990*/  PRMT R99, RZ, 0x7610, R99 ;  /* 0x00007610ff637816 */ /* 0x000fe20000000063 */
[----:B------:R-:W-:Y:S01]  /*29a0*/  IMAD R17, R25, c[0x0][0x18c], R20 ;  /* 0x0000630019117a24 */ /* 0x000fe200078e0214 */
[-C--:B------:R-:W-:Y:S01]  /*29b0*/  ISETP.GE.AND P5, PT, R7, R108.reuse, PT ;  /* 0x0000006c0700720c */ /* 0x080fe20003fa6270 */
[----:B------:R-:W-:Y:S01]  /*29c0*/  IMAD.WIDE.U32 R2, R25, c[0x0][0x188], R2 ;  /* 0x0000620019027a25 */ /* 0x000fe200078e0002 */
[C---:B------:R-:W-:Y:S01]  /*29d0*/  IADD3 R16, R6.reuse, 0x120, RZ ;  /* 0x0000012006107810 */ /* 0x040fe20007ffe0ff */
[----:B------:R0:W3:Y:S01]  /*29e0*/  @!P0 LDG.E.U16 R97, [R4.64+0x80] ;  /* 0x0000800604618981 */ /* 0x0000e2000c1e1500 */
[----:B------:R-:W-:Y:S02]  /*29f0*/  IADD3 R7, R6, 0x100, RZ ;  /* 0x0000010006077810 */ /* 0x000fe40007ffe0ff */
[----:B------:R-:W-:Y:S01]  /*2a00*/  PRMT R100, RZ, 0x7610, R100 ;  /* 0x00007610ff647816 */ /* 0x000fe20000000064 */
[----:B------:R0:W4:Y:S01]  /*2a10*/  @!P6 LDG.E.U16 R18, [R4.64+0x40] ;  /* 0x000040060412e981 */ /* 0x000122000c1e1500 */
[----:B------:R-:W-:-:S02]  /*2a20*/  ISETP.GE.AND P0, PT, R16, R108, PT ;  /* 0x0000006c1000720c */ /* 0x000fc40003f06270 */
[-C--:B------:R-:W-:Y:S01]  /*2a30*/  ISETP.GE.AND P6, PT, R7, R108.reuse, PT ;  /* 0x0000006c0700720c */ /* 0x080fe20003fc6270 */
[----:B------:R0:W3:Y:S01]  /*2a40*/  @!P2 LDG.E.U16 R99, [R4.64+0x100] ;  /* 0x000100060463a981 */ /* 0x0000e2000c1e1500 */
[----:B------:R-:W-:Y:S02]  /*2a50*/  IADD3 R3, R3, R17, RZ ;  /* 0x0000001103037210 */ /* 0x000fe40007ffe0ff */
[----:B------:R-:W-:Y:S01]  /*2a60*/  LEA R16, P2, R2, c[0x0][0x220], 0x3 ;  /* 0x0000880002107a11 */ /* 0x000fe200078418ff */
[----:B------:R0:W3:Y:S01]  /*2a70*/  @!P1 LDG.E.U16 R100, [R4.64+0xc0] ;  /* 0x0000c00604649981 */ /* 0x0000e2000c1e1500 */
[----:B------:R-:W-:Y:S02]  /*2a80*/  IADD3 R7, R6, 0x140, RZ ;  /* 0x0000014006077810 */ /* 0x000fe40007ffe0ff */
[----:B------:R-:W-:Y:S02]  /*2a90*/  LEA.HI.X R17, R2, c[0x0][0x224], R3, 0x3, P2 ;  /* 0x0000890002117a11 */ /* 0x000fe400010f1c03 */
[----:B------:R-:W-:-:S02]  /*2aa0*/  ISETP.GE.AND P1, PT, R7, R108, PT ;  /* 0x0000006c0700720c */ /* 0x000fc40003f26270 */
[----:B------:R-:W-:Y:S01]  /*2ab0*/  PRMT R105, RZ, 0x7610, R105 ;  /* 0x00007610ff697816 */ /* 0x000fe20000000069 */
[----:B------:R1:W3:Y:S01]  /*2ac0*/  LDG.E.64 R2, [R16.64] ;  /* 0x0000000610027981 */ /* 0x0002e2000c1e1b00 */
[----:B------:R-:W-:Y:S02]  /*2ad0*/  PRMT R102, RZ, 0x7610, R102 ;  /* 0x00007610ff667816 */ /* 0x000fe40000000066 */
[----:B------:R-:W-:Y:S02]  /*2ae0*/  PRMT R101, RZ, 0x7610, R101 ;  /* 0x00007610ff657816 */ /* 0x000fe40000000065 */
[----:B------:R-:W-:Y:S01]  /*2af0*/  PRMT R104, RZ, 0x7610, R104 ;  /* 0x00007610ff687816 */ /* 0x000fe20000000068 */
[----:B------:R0:W3:Y:S01]  /*2b00*/  @!P0 LDG.E.U16 R105, [R4.64+0x240] ;  /* 0x0002400604698981 */ /* 0x0000e2000c1e1500 */
[----:B------:R-:W-:Y:S02]  /*2b10*/  IADD3 R7, R6, 0x160, RZ ;  /* 0x0000016006077810 */ /* 0x000fe40007ffe0ff */
[----:B------:R-:W-:Y:S01]  /*2b20*/  PRMT R103, RZ, 0x7610, R103 ;  /* 0x00007610ff677816 */ /* 0x000fe20000000067 */
[----:B------:R0:W3:Y:S01]  /*2b30*/  @!P3 LDG.E.U16 R102, [R4.64+0x140] ;  /* 0x000140060466b981 */ /* 0x0000e2000c1e1500 */
[----:B------:R-:W-:-:S02]  /*2b40*/  PRMT R106, RZ, 0x7610, R106 ;  /* 0x00007610ff6a7816 */ /* 0x000fc4000000006a */
[----:B------:R-:W-:Y:S01]  /*2b50*/  ISETP.GE.AND P0, PT, R7, R108, PT ;  /* 0x0000006c0700720c */ /* 0x000fe20003f06270 */
[----:B------:R0:W3:Y:S01]  /*2b60*/  @!P4 LDG.E.U16 R101, [R4.64+0x180] ;  /* 0x000180060465c981 */ /* 0x0000e2000c1e1500 */
[----:B------:R-:W-:-:S03]  /*2b70*/  IADD3 R7, R6, 0x180, RZ ;  /* 0x0000018006077810 */ /* 0x000fc60007ffe0ff */
[----:B------:R0:W3:Y:S01]  /*2b80*/  @!P5 LDG.E.U16 R104, [R4.64+0x1c0] ;  /* 0x0001c0060468d981 */ /* 0x0000e2000c1e1500 */
[----:B------:R-:W-:-:S03]  /*2b90*/  IADD3 R20, R6, 0x1a0, RZ ;  /* 0x000001a006147810 */ /* 0x000fc60007ffe0ff */
[----:B------:R0:W3:Y:S01]  /*2ba0*/  @!P6 LDG.E.U16 R103, [R4.64+0x200] ;  /* 0x000200060467e981 */ /* 0x0000e2000c1e1500 */
[----:B------:R-:W-:-:S03]  /*2bb0*/  IADD3 R21, R6, 0x1c0, RZ ;  /* 0x000001c006157810 */ /* 0x000fc60007ffe0ff */
[----:B------:R0:W3:Y:S01]  /*2bc0*/  @!P1 LDG.E.U16 R106, [R4.64+0x280] ;  /* 0x00028006046a9981 */ /* 0x0000e2000c1e1500 */
[-C--:B------:R-:W-:Y:S02]  /*2bd0*/  ISETP.GE.AND P1, PT, R7, R108.reuse, PT ;  /* 0x0000006c0700720c */ /* 0x080fe40003f26270 */
[----:B------:R-:W-:Y:S02]  /*2be0*/  IADD3 R6, R6, 0x1e0, RZ ;  /* 0x000001e006067810 */ /* 0x000fe40007ffe0ff */
[-C--:B------:R-:W-:Y:S02]  /*2bf0*/  ISETP.GE.AND P2, PT, R20, R108.reuse, PT ;  /* 0x0000006c1400720c */ /* 0x080fe40003f46270 */
[-C--:B------:R-:W-:Y:S02]  /*2c00*/  ISETP.GE.AND P3, PT, R21, R108.reuse, PT ;  /* 0x0000006c1500720c */ /* 0x080fe40003f66270 */
[----:B-1----:R-:W-:Y:S02]  /*2c10*/  PRMT R16, RZ, 0x7610, R16 ;  /* 0x00007610ff107816 */ /* 0x002fe40000000010 */
[----:B------:R-:W-:-:S02]  /*2c20*/  ISETP.GE.AND P4, PT, R6, R108, PT ;  /* 0x0000006c0600720c */ /* 0x000fc40003f86270 */
        /* <DEDUP_REMOVED lines=8> */
[----:B------:R0:W3:Y:S01]  /*2cb0*/  @!P4 LDG.E.U16 R109, [R4.64+0x3c0] ;  /* 0x0003c006046dc981 */ /* 0x0000e2000c1e1500 */
[----:B------:R-:W-:-:S02]  /*2cc0*/  IMAD R21, R95, c[0x0][0x198], RZ ;  /* 0x000066005f157a24 */ /* 0x000fc400078e02ff */
[----:B------:R-:W-:-:S04]  /*2cd0*/  IMAD.WIDE.U32 R6, R96, c[0x0][0x198], RZ ;  /* 0x0000660060067a25 */ /* 0x000fc800078e00ff */
[----:B------:R-:W-:Y:S02]  /*2ce0*/  IMAD R21, R96, c[0x0][0x19c], R21 ;  /* 0x0000670060157a24 */ /* 0x000fe400078e0215 */
[----:B------:R-:W-:-:S03]  /*2cf0*/  IMAD R20, R98, c[0x0][0x1a0], RZ ;  /* 0x0000680062147a24 */ /* 0x000fc600078e02ff */
[----:B------:R-:W-:Y:S01]  /*2d00*/  IADD3 R7, R7, R21, RZ ;  /* 0x0000001507077210 */ /* 0x000fe20007ffe0ff */
[----:B------:R-:W-:-:S04]  /*2d10*/  IMAD R21, R25, c[0x0][0x1a4], R20 ;  /* 0x0000690019157a24 */ /* 0x000fc800078e0214 */
[----:B------:R-:W-:Y:S01]  /*2d20*/  IMAD.WIDE.U32 R6, R25, c[0x0][0x1a0], R6 ;  /* 0x0000680019067a25 */ /* 0x000fe200078e0006 */
[----:B0-----:R-:W-:-:S04]  /*2d30*/  IADD3 R5, R86, 0x100, RZ ;  /* 0x0000010056057810 */ /* 0x001fc80007ffe0ff */
[----:B------:R-:W-:Y:S02]  /*2d40*/  IADD3 R7, R7, R21, RZ ;  /* 0x0000001507077210 */ /* 0x000fe40007ffe0ff */
[----:B------:R-:W-:-:S04]  /*2d50*/  LEA R20, P0, R6, c[0x0][0x228], 0x3 ;  /* 0x00008a0006147a11 */ /* 0x000fc800078018ff */
[----:B------:R-:W-:Y:S02]  /*2d60*/  LEA.HI.X R21, R6, c[0x0][0x22c], R7, 0x3, P0 ;  /* 0x00008b0006157a11 */ /* 0x000fe400000f1c07 */
[----:B------:R-:W-:Y:S02]  /*2d70*/  IADD3 R7, R86, 0x120, RZ ;  /* 0x0000012056077810 */ /* 0x000fe40007ffe0ff */
[----:B------:R-:W-:Y:S02]  /*2d80*/  LOP3.LUT R127, R88, 0x1f, RZ, 0xc0, !PT ;  /* 0x0000001f587f7812 */ /* 0x000fe400078ec0ff */
[-C--:B------:R-:W-:Y:S01]  /*2d90*/  LEA.HI.SX32 R5, R5, R86.reuse, 0x1b ;  /* 0x0000005605057211 */ /* 0x080fe200078fdaff */
[----:B------:R-:W5:Y:S01]  /*2da0*/  LDG.E.64 R20, [R20.64] ;  /* 0x0000000614147981 */ /* 0x000f62000c1e1b00 */
[----:B------:R-:W-:Y:S02]  /*2db0*/  LEA.HI.SX32 R7, R7, R86, 0x1b ;  /* 0x0000005607077211 */ /* 0x000fe400078fdaff */
[----:B------:R-:W-:-:S02]  /*2dc0*/  IADD3 R111, R86, 0x140, RZ ;  /* 0x00000140566f7810 */ /* 0x000fc40007ffe0ff */
[----:B------:R-:W-:Y:S02]  /*2dd0*/  ISETP.NE.AND P0, PT, R127, RZ, PT ;  /* 0x000000ff7f00720c */ /* 0x000fe40003f05270 */
[----:B------:R-:W-:Y:S02]  /*2de0*/  LEA.HI.SX32 R111, R111, R86, 0x1b ;  /* 0x000000566f6f7211 */ /* 0x000fe400078fdaff */
[----:B------:R-:W-:Y:S02]  /*2df0*/  ISETP.LT.OR P1, PT, R172, 0x2, P0 ;  /* 0x00000002ac00780c */ /* 0x000fe40000721670 */
[----:B------:R-:W-:Y:S02]  /*2e00*/  SHF.L.U32 R111, R111, 0x1, RZ ;  /* 0x000000016f6f7819 */ /* 0x000fe400000006ff */
[----:B------:R-:W-:Y:S01]  /*2e10*/  ISETP.NE.AND P2, PT, R88, RZ, PT ;  /* 0x000000ff5800720c */ /* 0x000fe20003f45270 */
[----:B--2---:R-:W-:Y:S04]  /*2e20*/  STS.U16 [R72], R19 ;  /* 0x0000001348007388 */ /* 0x004fe80000000400 */
[----:B----4-:R0:W-:Y:S04]  /*2e30*/  STS.U16 [R71+0x40], R18 ;  /* 0x0000401247007388 */ /* 0x0101e80000000400 */
[----:B---3--:R-:W-:Y:S04]  /*2e40*/  STS.U16 [R70+0x80], R97 ;  /* 0x0000806146007388 */ /* 0x008fe80000000400 */
[----:B------:R1:W-:Y:S01]  /*2e50*/  STS.U16 [R69+0xc0], R100 ;  /* 0x0000c06445007388 */ /* 0x0003e20000000400 */
[----:B0-----:R-:W-:-:S03]  /*2e60*/  SHF.L.U32 R18, R5, 0x1, RZ ;  /* 0x0000000105127819 */ /* 0x001fc600000006ff */
[----:B------:R-:W-:Y:S01]  /*2e70*/  STS.U16 [R68+0x100], R99 ;  /* 0x0001006344007388 */ /* 0x000fe20000000400 */
[----:B------:R-:W-:Y:S02]  /*2e80*/  FMUL.FTZ R19, R2, 1.4426950216293334961 ;  /* 0x3fb8aa3b02137820 */ /* 0x000fe40000410000 */
[-C--:B------:R-:W-:Y:S01]  /*2e90*/  FMUL.FTZ R4, R3, R58.reuse ;  /* 0x0000003a03047220 */ /* 0x080fe20000410000 */
[----:B-1----:R-:W-:Y:S01]  /*2ea0*/  SHF.L.U32 R100, R7, 0x1, RZ ;  /* 0x0000000107647819 */ /* 0x002fe200000006ff */
[----:B------:R-:W-:Y:S01]  /*2eb0*/  FMUL.FTZ R6, R19, R58 ;  /* 0x0000003a13067220 */ /* 0x000fe20000410000 */
[----:B------:R-:W-:Y:S01]  /*2ec0*/  IADD3 R5, R86, 0x160, RZ ;  /* 0x0000016056057810 */ /* 0x000fe20007ffe0ff */
[----:B------:R-:W-:Y:S01]  /*2ed0*/  FMUL.RZ R4, R4, 0.15915493667125701904 ;  /* 0x3e22f98304047820 */ /* 0x000fe2000040c000 */
[----:B------:R-:W-:Y:S01]  /*2ee0*/  IADD3 R7, R86, 0x180, RZ ;  /* 0x0000018056077810 */ /* 0x000fe20007ffe0ff */
[----:B------:R-:W-:Y:S04]  /*2ef0*/  STS.U16 [R67+0x140], R102 ;  /* 0x0001406643007388 */ /* 0x000fe80000000400 */
[----:B------:R-:W-:Y:S01]  /*2f00*/  STS.U16 [R66+0x180], R101 ;  /* 0x0001806542007388 */ /* 0x000fe20000000400 */
[----:B------:R-:W-:Y:S03]  /*2f10*/  MUFU.EX2 R6, R6 ;  /* 0x0000000600067308 */ /* 0x000fe60000000800 */
[----:B------:R-:W-:Y:S01]  /*2f20*/  STS.U16 [R65+0x1c0], R104 ;  /* 0x0001c06841007388 */ /* 0x000fe20000000400 */
[----:B------:R-:W-:-:S03]  /*2f30*/  LEA.HI.SX32 R5, R5, R86, 0x1b ;  /* 0x0000005605057211 */ /* 0x000fc600078fdaff */
[----:B------:R0:W-:Y:S01]  /*2f40*/  STS.U16 [R18+0x200], R103 ;  /* 0x0002006712007388 */ /* 0x0001e20000000400 */
[----:B------:R-:W-:-:S03]  /*2f50*/  IADD3 R97, R86, 0x1a0, RZ ;  /* 0x000001a056617810 */ /* 0x000fc60007ffe0ff */
[----:B------:R1:W-:Y:S01]  /*2f60*/  STS.U16 [R100+0x240], R105 ;  /* 0x0002406964007388 */ /* 0x0003e20000000400 */
[----:B------:R-:W-:Y:S01]  /*2f70*/  LEA.HI.SX32 R7, R7, R86, 0x1b ;  /* 0x0000005607077211 */ /* 0x000fe200078fdaff */
[----:B0-----:R-:W-:Y:S02]  /*2f80*/  MUFU.SIN R103, R4 ;  /* 0x0000000400677308 */ /* 0x001fe40000000400 */
[----:B------:R0:W-:Y:S01]  /*2f90*/  STS.U16 [R111+0x280], R106 ;  /* 0x0002806a6f007388 */ /* 0x0001e20000000400 */
[----:B------:R-:W-:-:S05]  /*2fa0*/  IADD3 R99, R86, 0x1c0, RZ ;  /* 0x000001c056637810 */ /* 0x000fca0007ffe0ff */
[----:B-1----:R-:W1:Y:S01]  /*2fb0*/  MUFU.COS R105, R4 ;  /* 0x0000000400697308 */ /* 0x002e620000000000 */
[C---:B------:R-:W-:Y:S02]  /*2fc0*/  IADD3 R101, R86.reuse, 0x1e0, RZ ;  /* 0x000001e056657810 */ /* 0x040fe40007ffe0ff */
[----:B0-----:R-:W-:Y:S02]  /*2fd0*/  SHF.L.U32 R111, R5, 0x1, RZ ;  /* 0x00000001056f7819 */ /* 0x001fe400000006ff */
[-C--:B------:R-:W-:Y:S02]  /*2fe0*/  LEA.HI.SX32 R97, R97, R86.reuse, 0x1b ;  /* 0x0000005661617211 */ /* 0x080fe400078fdaff */
[----:B------:R-:W-:Y:S02]  /*2ff0*/  SHF.L.U32 R100, R7, 0x1, RZ ;  /* 0x0000000107647819 */ /* 0x000fe400000006ff */
[----:B------:R-:W-:Y:S02]  /*3000*/  SHF.L.U32 R7, R86, 0x4, RZ ;  /* 0x0000000456077819 */ /* 0x000fe400000006ff */
[-C--:B------:R-:W-:Y:S01]  /*3010*/  LEA.HI.SX32 R99, R99, R86.reuse, 0x1b ;  /* 0x0000005663637211 */ /* 0x080fe200078fdaff */
[----:B------:R0:W-:Y:S01]  /*3020*/  STS.U16 [R111+0x2c0], R16 ;  /* 0x0002c0106f007388 */ /* 0x0001e20000000400 */
[----:B------:R-:W-:-:S02]  /*3030*/  LEA.HI.SX32 R101, R101, R86, 0x1b ;  /* 0x0000005665657211 */ /* 0x000fc400078fdaff */
[----:B------:R-:W-:Y:S02]  /*3040*/  @!P1 IADD3 R18, R172, -0x2, RZ ;  /* 0xfffffffeac129810 */ /* 0x000fe40007ffe0ff */
[----:B------:R-:W-:Y:S02]  /*3050*/  SHF.L.U32 R102, R97, 0x1, RZ ;  /* 0x0000000161667819 */ /* 0x000fe400000006ff */
[----:B------:R-:W-:Y:S01]  /*3060*/  LEA R97, R22, R25, 0x8 ;  /* 0x0000001916617211 */ /* 0x000fe200078e40ff */
[----:B------:R2:W-:Y:S01]  /*3070*/  STS.U16 [R100+0x300], R17 ;  /* 0x0003001164007388 */ /* 0x0005e20000000400 */
[----:B------:R-:W-:Y:S02]  /*3080*/  SHF.L.U32 R99, R99, 0x1, RZ ;  /* 0x0000000163637819 */ /* 0x000fe400000006ff */
[----:B0-----:R-:W-:Y:S02]  /*3090*/  LEA.HI.SX32 R16, R7, R7, 0x1b ;  /* 0x0000000707107211 */ /* 0x001fe400078fdaff */
[----:B------:R-:W-:-:S02]  /*30a0*/  @P2 IADD3 R97, R88, 0x200, RZ ;  /* 0x0000020058612810 */ /* 0x000fc40007ffe0ff */
[----:B------:R-:W-:Y:S01]  /*30b0*/  SHF.L.U32 R104, R101, 0x1, RZ ;  /* 0x0000000165687819 */ /* 0x000fe200000006ff */
[----:B------:R0:W-:Y:S01]  /*30c0*/  STS.U16 [R102+0x340], R107 ;  /* 0x0003406b66007388 */ /* 0x0001e20000000400 */
[----:B--2---:R-:W-:Y:S01]  /*30d0*/  @!P1 IMAD R17, R18, c[0x0][0x16c], R25 ;  /* 0x00005b0012119a24 */ /* 0x004fe200078e0219 */
[----:B------:R-:W-:Y:S01]  /*30e0*/  SHF.L.U32 R18, R16, 0x1, RZ ;  /* 0x0000000110127819 */ /* 0x000fe200000006ff */
[C---:B-1----:R-:W-:Y:S01]  /*30f0*/  FMUL.FTZ R4, R6.reuse, R105 ;  /* 0x0000006906047220 */ /* 0x042fe20000410000 */
[----:B------:R-:W-:Y:S01]  /*3100*/  SHF.L.U32 R101, R97, 0x3, RZ ;  /* 0x0000000361657819 */ /* 0x000fe200000006ff */
[----:B------:R-:W-:Y:S01]  /*3110*/  FMUL.FTZ R5, R6, R103 ;  /* 0x0000006706057220 */ /* 0x000fe20000410000 */
[----:B------:R1:W-:Y:S04]  /*3120*/  STS.U16 [R99+0x380], R108 ;  /* 0x0003806c63007388 */ /* 0x0003e80000000400 */
        /* <DEDUP_REMOVED lines=13> */
[----:B------:R-:W2:Y:S04]  /*3200*/  LDS.U16 R143, [R18+0x16] ;  /* 0x00001600128f7984 */ /* 0x000ea80000000400 */
[----:B------:R-:W2:Y:S04]  /*3210*/  LDS.U16 R131, [R18+0x18] ;  /* 0x0000180012837984 */ /* 0x000ea80000000400 */
[----:B------:R-:W3:Y:S04]  /*3220*/  LDS.U16 R132, [R18+0x1a] ;  /* 0x00001a0012847984 */ /* 0x000ee80000000400 */
[----:B------:R-:W3:Y:S04]  /*3230*/  LDS.U16 R124, [R18+0x1c] ;  /* 0x00001c00127c7984 */ /* 0x000ee80000000400 */
[----:B------:R0:W3:Y:S04]  /*3240*/  LDS.U16 R121, [R18+0x1e] ;  /* 0x00001e0012797984 */ /* 0x0000e80000000400 */
[----:B------:R0:W-:Y:S01]  /*3250*/  STS.64 [R101+0x10b0], R4 ;  /* 0x0010b00465007388 */ /* 0x0001e20000000a00 */
[----:B------:R-:W-:-:S04]  /*3260*/  FMUL.FTZ R97, R3, R56 ;  /* 0x0000003803617220 */ /* 0x000fc80000410000 */
[----:B------:R-:W-:Y:S02]  /*3270*/  FMUL.RZ R103, R97, 0.15915493667125701904 ;  /* 0x3e22f98361677820 */ /* 0x000fe4000040c000 */
[----:B------:R-:W-:Y:S01]  /*3280*/  FMUL.FTZ R97, R19, R56 ;  /* 0x0000003813617220 */ /* 0x000fe20000410000 */
[----:B------:R-:W-:Y:S01]  /*3290*/  CS2R R6, SRZ ;  /* 0x0000000000067805 */ /* 0x000fe2000001ff00 */
[----:B------:R-:W-:Y:S01]  /*32a0*/  @!P1 IMAD.WIDE R16, R17, 0x10, R14 ;  /* 0x0000001011109825 */ /* 0x000fe200078e020e */
[----:B------:R-:W-:Y:S06]  /*32b0*/  BAR.SYNC.DEFER_BLOCKING 0x0 ;  /* 0x0000000000007b1d */ /* 0x000fec0000010000 */
[----:B0-----:R-:W-:Y:S01]  /*32c0*/  MUFU.SIN R102, R103 ;  /* 0x0000006700667308 */ /* 0x001fe20000000400 */
[----:B-1----:R-:W-:-:S07]  /*32d0*/  FMUL.FTZ R99, R3, R54 ;  /* 0x0000003603637220 */ /* 0x002fce0000410000 */
[----:B------:R-:W0:Y:S01]  /*32e0*/  MUFU.EX2 R97, R97 ;  /* 0x0000006100617308 */ /* 0x000e220000000800 */
[----:B--2---:R-:W-:-:S07]  /*32f0*/  FMUL.RZ R104, R99, 0.15915493667125701904 ;  /* 0x3e22f98363687820 */ /* 0x004fce000040c000 */
[----:B------:R-:W1:Y:S01]  /*3300*/  MUFU.COS R100, R103 ;  /* 0x0000006700647308 */ /* 0x000e620000000000 */
[----:B------:R2:W5:Y:S01]  /*3310*/  @!P1 LDG.E.64 R6, [R16.64+0x8] ;  /* 0x0000080610069981 */ /* 0x000562000c1e1b00 */
[----:B------:R-:W-:Y:S01]  /*3320*/  PRMT R111, RZ, 0x5410, R171 ;  /* 0x00005410ff6f7816 */ /* 0x000fe200000000ab */
[----:B------:R-:W-:Y:S02]  /*3330*/  FMUL.FTZ R18, R3, R50 ;  /* 0x0000003203127220 */ /* 0x000fe40000410000 */
[----:B--2---:R-:W-:-:S03]  /*3340*/  FMUL.FTZ R16, R19, R54 ;  /* 0x0000003613107220 */ /* 0x004fc60000410000 */
[----:B------:R-:W-:Y:S01]  /*3350*/  MUFU.SIN R99, R104 ;  /* 0x0000006800637308 */ /* 0x000fe20000000400 */
[----:B------:R-:W-:Y:S02]  /*3360*/  FMUL.FTZ R17, R3, R52 ;  /* 0x0000003403117220 */ /* 0x000fe40000410000 */
[----:B0-----:R-:W-:-:S05]  /*3370*/  FMUL.FTZ R102, R97, R102 ;  /* 0x0000006661667220 */ /* 0x001fca0000410000 */
[----:B------:R0:W-:Y:S01]  /*3380*/  MUFU.COS R101, R104 ;  /* 0x0000006800657308 */ /* 0x0001e20000000000 */
[----:B------:R-:W-:-:S07]  /*3390*/  FMUL.RZ R105, R17, 0.15915493667125701904 ;  /* 0x3e22f98311697820 */ /* 0x000fce000040c000 */
[----:B------:R-:W2:Y:S01]  /*33a0*/  MUFU.EX2 R16, R16 ;  /* 0x0000001000107308 */ /* 0x000ea20000000800 */
[----:B0-----:R-:W-:Y:S02]  /*33b0*/  FMUL.FTZ R104, R3, R48 ;  /* 0x0000003003687220 */ /* 0x001fe40000410000 */
[----:B------:R-:W-:Y:S02]  /*33c0*/  FMUL.RZ R106, R18, 0.15915493667125701904 ;  /* 0x3e22f983126a7820 */ /* 0x000fe4000040c000 */
[----:B------:R-:W-:Y:S02]  /*33d0*/  FMUL.RZ R107, R104, 0.15915493667125701904 ;  /* 0x3e22f983686b7820 */ /* 0x000fe4000040c000 */
[----:B------:R-:W-:Y:S02]  /*33e0*/  FMUL.FTZ R133, R111, R58 ;  /* 0x0000003a6f857220 */ /* 0x000fe40000410000 */
[----:B------:R-:W-:Y:S02]  /*33f0*/  FMUL.FTZ R17, R19, R52 ;  /* 0x0000003413117220 */ /* 0x000fe40000410000 */
[----:B-1----:R-:W-:Y:S01]  /*3400*/  FMUL.FTZ R100, R97, R100 ;  /* 0x0000006461647220 */ /* 0x002fe20000410000 */
[----:B------:R-:W-:Y:S01]  /*3410*/  MUFU.SIN R116, R107 ;  /* 0x0000006b00747308 */ /* 0x000fe20000000400 */
[----:B------:R-:W-:Y:S01]  /*3420*/  FMUL.FTZ R97, RZ, R102 ;  /* 0x00000066ff617220 */ /* 0x000fe20000410000 */
[----:B------:R-:W-:Y:S01]  /*3430*/  PRMT R109, RZ, 0x5410, R63 ;  /* 0x00005410ff6d7816 */ /* 0x000fe2000000003f */
[----:B------:R-:W-:-:S02]  /*3440*/  FMUL.FTZ R18, R19, R50 ;  /* 0x0000003213127220 */ /* 0x000fc40000410000 */
[----:B------:R-:W-:-:S03]  /*3450*/  FMUL.FTZ R104, R19, R48 ;  /* 0x0000003013687220 */ /* 0x000fc60000410000 */
[----:B------:R0:W-:Y:S01]  /*3460*/  MUFU.COS R114, R107 ;  /* 0x0000006b00727308 */ /* 0x0001e20000000000 */
[----:B------:R-:W-:-:S07]  /*3470*/  FFMA.FTZ R97, R100, R133, -R97 ;  /* 0x0000008564617223 */ /* 0x000fce0000010861 */
[----:B------:R-:W-:Y:S01]  /*3480*/  MUFU.SIN R110, R105 ;  /* 0x00000069006e7308 */ /* 0x000fe20000000400 */
[----:B0-----:R-:W-:-:S07]  /*3490*/  FMUL.FTZ R107, R102, R133 ;  /* 0x00000085666b7220 */ /* 0x001fce0000410000 */
[----:B------:R0:W-:Y:S01]  /*34a0*/  MUFU.COS R108, R105 ;  /* 0x00000069006c7308 */ /* 0x0001e20000000000 */
[----:B------:R-:W-:-:S07]  /*34b0*/  FFMA.FTZ R107, RZ, R100, R107 ;  /* 0x00000064ff6b7223 */ /* 0x000fce000001006b */
[----:B------:R-:W-:Y:S01]  /*34c0*/  MUFU.SIN R113, R106 ;  /* 0x0000006a00717308 */ /* 0x000fe20000000400 */
[----:B0-----:R-:W-:-:S07]  /*34d0*/  FMUL.FTZ R105, R19, R46 ;  /* 0x0000002e13697220 */ /* 0x001fce0000410000 */
[----:B------:R0:W-:Y:S01]  /*34e0*/  MUFU.COS R103, R106 ;  /* 0x0000006a00677308 */ /* 0x0001e20000000000 */
[----:B------:R-:W-:Y:S02]  /*34f0*/  FFMA.FTZ R97, R109, R56, R97 ;  /* 0x000000386d617223 */ /* 0x000fe40000010061 */
[----:B0-----:R-:W-:-:S05]  /*3500*/  FMUL.FTZ R106, R19, R44 ;  /* 0x0000002c136a7220 */ /* 0x001fca0000410000 */
[----:B------:R-:W0:Y:S01]  /*3510*/  MUFU.EX2 R17, R17 ;  /* 0x0000001100117308 */ /* 0x000e220000000800 */
[----:B------:R-:W-:Y:S02]  /*3520*/  FMUL.FTZ R19, R3, R46 ;  /* 0x0000002e03137220 */ /* 0x000fe40000410000 */
[----:B------:R-:W-:Y:S02]  /*3530*/  FADD.FTZ R107, RZ, R107 ;  /* 0x0000006bff6b7221 */ /* 0x000fe40000010000 */
[----:B------:R-:W-:-:S03]  /*3540*/  FMUL.RZ R112, R19, 0.15915493667125701904 ;  /* 0x3e22f98313707820 */ /* 0x000fc6000040c000 */
[----:B------:R2:W-:Y:S01]  /*3550*/  MUFU.EX2 R119, R106 ;  /* 0x0000006a00777308 */ /* 0x0005e20000000800 */
[----:B------:R-:W-:Y:S02]  /*3560*/  FMUL.FTZ R19, R3, R44 ;  /* 0x0000002c03137220 */ /* 0x000fe40000410000 */
[----:B--2---:R-:W-:-:S05]  /*3570*/  FMUL.FTZ R106, R16, R99 ;  /* 0x00000063106a7220 */ /* 0x004fca0000410000 */
[----:B------:R1:W-:Y:S01]  /*3580*/  MUFU.EX2 R115, R104 ;  /* 0x0000006800737308 */ /* 0x0003e20000000800 */
[----:B------:R-:W-:Y:S02]  /*3590*/  FMUL.FTZ R99, R106, R97 ;  /* 0x000000616a637220 */ /* 0x000fe40000410000 */
[----:B-1----:R-:W-:Y:S02]  /*35a0*/  FMUL.FTZ R104, R16, R101 ;  /* 0x0000006510687220 */ /* 0x002fe40000410000 */
[----:B------:R-:W-:Y:S02]  /*35b0*/  FMUL.RZ R101, R19, 0.15915493667125701904 ;  /* 0x3e22f98313657820 */ /* 0x000fe4000040c000 */
[-C--:B------:R-:W-:Y:S01]  /*35c0*/  FMUL.FTZ R19, R106, R107.reuse ;  /* 0x0000006b6a137220 */ /* 0x080fe20000410000 */
[----:B------:R-:W1:Y:S01]  /*35d0*/  MUFU.EX2 R18, R18 ;  /* 0x0000001200127308 */ /* 0x000e620000000800 */
[C---:B------:R-:W-:Y:S01]  /*35e0*/  FFMA.FTZ R99, R104.reuse, R107, R99 ;  /* 0x0000006b68637223 */ /* 0x040fe20000010063 */
[----:B------:R-:W-:Y:S01]  /*35f0*/  PRMT R107, RZ, 0x5410, R62 ;  /* 0x00005410ff6b7816 */ /* 0x000fe2000000003e */
[----:B------:R-:W-:-:S02]  /*3600*/  FFMA.FTZ R19, R104, R97, -R19 ;  /* 0x0000006168137223 */ /* 0x000fc40000010813 */
[----:B0-----:R-:W-:Y:S02]  /*3610*/  FMUL.FTZ R110, R17, R110 ;  /* 0x0000006e116e7220 */ /* 0x001fe40000410000 */
[----:B------:R-:W-:Y:S02]  /*3620*/  FADD.FTZ R99, RZ, R99 ;  /* 0x00000063ff637221 */ /* 0x000fe40000010000 */
[----:B------:R-:W-:Y:S02]  /*3630*/  FFMA.FTZ R19, R107, R54, R19 ;  /* 0x000000366b137223 */ /* 0x000fe40000010013 */
[----:B------:R-:W-:Y:S02]  /*3640*/  FMUL.FTZ R108, R17, R108 ;  /* 0x0000006c116c7220 */ /* 0x000fe40000410000 */
[C---:B------:R-:W-:Y:S01]  /*3650*/  FMUL.FTZ R17, R110.reuse, R99 ;  /* 0x000000636e117220 */ /* 0x040fe20000410000 */
[----:B------:R0:W-:Y:S01]  /*3660*/  MUFU.EX2 R117, R105 ;  /* 0x0000006900757308 */ /* 0x0001e20000000800 */
[----:B------:R-:W-:-:S02]  /*3670*/  FMUL.FTZ R97, R110, R19 ;  /* 0x000000136e617220 */ /* 0x000fc40000410000 */
[C---:B------:R-:W-:Y:S02]  /*3680*/  FFMA.FTZ R17, R108.reuse, R19, -R17 ;  /* 0x000000136c117223 */ /* 0x040fe40000010811 */
[----:B------:R-:W-:-:S03]  /*3690*/  FFMA.FTZ R97, R108, R99, R97 ;  /* 0x000000636c617223 */ /* 0x000fc60000010061 */
[----:B------:R-:W2:Y:S01]  /*36a0*/  MUFU.COS R120, R112 ;  /* 0x0000007000787308 */ /* 0x000ea20000000000 */
[----:B0-----:R-:W-:Y:S01]  /*36b0*/  PRMT R105, RZ, 0x5410, R61 ;  /* 0x00005410ff697816 */ /* 0x001fe2000000003d */
[----:B-1----:R-:W-:Y:S02]  /*36c0*/  FMUL.FTZ R113, R18, R113 ;  /* 0x0000007112717220 */ /* 0x002fe40000410000 */
[----:B------:R-:W-:-:S04]  /*36d0*/  FADD.FTZ R97, RZ, R97 ;  /* 0x00000061ff617221 */ /* 0x000fc80000010000 */
[----:B------:R0:W1:Y:S01]  /*36e0*/  MUFU.SIN R118, R112 ;  /* 0x0000007000767308 */ /* 0x0000620000000400 */
[----:B------:R-:W-:-:S07]  /*36f0*/  FFMA.FTZ R17, R105, R52, R17 ;  /* 0x0000003469117223 */ /* 0x000fce0000010011 */
[----:B------:R-:W1:Y:S01]  /*3700*/  MUFU.COS R122, R101 ;  /* 0x00000065007a7308 */ /* 0x000e620000000000 */
[----:B0-----:R-:W-:Y:S02]  /*3710*/  FMUL.FTZ R112, R18, R103 ;  /* 0x0000006712707220 */ /* 0x001fe40000410000 */
[----:B------:R-:W-:-:S05]  /*3720*/  FMUL.FTZ R19, R113, R17 ;  /* 0x0000001171137220 */ /* 0x000fca0000410000 */
[----:B------:R-:W0:Y:S01]  /*3730*/  MUFU.SIN R16, R101 ;  /* 0x0000006500107308 */ /* 0x000e220000000400 */
[-C--:B------:R-:W-:Y:S01]  /*3740*/  FMUL.FTZ R18, R113, R97.reuse ;  /* 0x0000006171127220 */ /* 0x080fe20000410000 */
[----:B------:R-:W-:Y:S01]  /*3750*/  PRMT R103, RZ, 0x5410, R60 ;  /* 0x00005410ff677816 */ /* 0x000fe2000000003c */
[C---:B------:R-:W-:Y:S02]  /*3760*/  FFMA.FTZ R97, R112.reuse, R97, R19 ;  /* 0x0000006170617223 */ /* 0x040fe40000010013 */
[----:B------:R-:W-:Y:S02]  /*3770*/  FFMA.FTZ R18, R112, R17, -R18 ;  /* 0x0000001170127223 */ /* 0x000fe40000010812 */
[C---:B------:R-:W-:Y:S02]  /*3780*/  FMUL.FTZ R114, R115.reuse, R114 ;  /* 0x0000007273727220 */ /* 0x040fe40000410000 */
[----:B------:R-:W-:Y:S02]  /*3790*/  FMUL.FTZ R115, R115, R116 ;  /* 0x0000007473737220 */ /* 0x000fe40000410000 */
[----:B--2---:R-:W-:-:S02]  /*37a0*/  FMUL.FTZ R116, R117, R120 ;  /* 0x0000007875747220 */ /* 0x004fc40000410000 */
[----:B------:R-:W-:Y:S02]  /*37b0*/  FADD.FTZ R97, RZ, R97 ;  /* 0x00000061ff617221 */ /* 0x000fe40000010000 */
[----:B-1----:R-:W-:Y:S02]  /*37c0*/  FMUL.FTZ R117, R117, R118 ;  /* 0x0000007675757220 */ /* 0x002fe40000410000 */
[----:B------:R-:W-:Y:S02]  /*37d0*/  FMUL.FTZ R17, R5, R102 ;  /* 0x0000006605117220 */ /* 0x000fe40000410000 */
[----:B------:R-:W-:Y:S02]  /*37e0*/  FFMA.FTZ R99, R103, R50, R18 ;  /* 0x0000003267637223 */ /* 0x000fe40000010012 */
[C---:B------:R-:W-:Y:S02]  /*37f0*/  FMUL.FTZ R118, R119.reuse, R122 ;  /* 0x0000007a77767220 */ /* 0x040fe40000410000 */
[----:B0-----:R-:W-:-:S02]  /*3800*/  FMUL.FTZ R119, R119, R16 ;  /* 0x0000001077777220 */ /* 0x001fc40000410000 */
[C---:B------:R-:W-:Y:S02]  /*3810*/  FMUL.FTZ R16, R4.reuse, R102 ;  /* 0x0000006604107220 */ /* 0x040fe40000410000 */
[C---:B------:R-:W-:Y:S02]  /*3820*/  FMUL.FTZ R101, R115.reuse, R97 ;  /* 0x0000006173657220 */ /* 0x040fe40000410000 */
[-C--:B------:R-:W-:Y:S02]  /*3830*/  FFMA.FTZ R17, R4, R100.reuse, -R17 ;  /* 0x0000006404117223 */ /* 0x080fe40000010811 */
[-C--:B------:R-:W-:Y:S02]  /*3840*/  FMUL.FTZ R120, R115, R99.reuse ;  /* 0x0000006373787220 */ /* 0x080fe40000410000 */
[----:B------:R-:W-:Y:S02]  /*3850*/  FFMA.FTZ R19, R5, R100, R16 ;  /* 0x0000006405137223 */ /* 0x000fe40000010010 */
[----:B------:R-:W-:Y:S01]  /*3860*/  FFMA.FTZ R99, R114, R99, -R101 ;  /* 0x0000006372637223 */ /* 0x000fe20000010865 */
[----:B------:R-:W-:Y:S01]  /*3870*/  PRMT R101, RZ, 0x5410, R59 ;  /* 0x00005410ff657816 */ /* 0x000fe2000000003b */
[----:B------:R-:W-:-:S02]  /*3880*/  FMUL.FTZ R18, R106, R17 ;  /* 0x000000116a127220 */ /* 0x000fc40000410000 */
[----:B------:R-:W-:Y:S02]  /*3890*/  FFMA.FTZ R120, R114, R97, R120 ;  /* 0x0000006172787223 */ /* 0x000fe40000010078 */
[-C--:B------:R-:W-:Y:S02]  /*38a0*/  FMUL.FTZ R16, R106, R19.reuse ;  /* 0x000000136a107220 */ /* 0x080fe40000410000 */
[C---:B------:R-:W-:Y:S02]  /*38b0*/  FFMA.FTZ R19, R104.reuse, R19, R18 ;  /* 0x0000001368137223 */ /* 0x040fe40000010012 */
[----:B------:R-:W-:Y:S02]  /*38c0*/  FADD.FTZ R120, RZ, R120 ;  /* 0x00000078ff787221 */ /* 0x000fe40000010000 */
[----:B------:R-:W-:Y:S02]  /*38d0*/  FFMA.FTZ R99, R101, R48, R99 ;  /* 0x0000003065637223 */ /* 0x000fe40000010063 */
[----:B------:R-:W-:-:S02]  /*38e0*/  FFMA.FTZ R17, R104, R17, -R16 ;  /* 0x0000001168117223 */ /* 0x000fc40000010810 */
[C---:B------:R-:W-:Y:S02]  /*38f0*/  FMUL.FTZ R16, R110.reuse, R19 ;  /* 0x000000136e107220 */ /* 0x040fe40000410000 */
[CC--:B------:R-:W-:Y:S02]  /*3900*/  FMUL.FTZ R97, R117.reuse, R120.reuse ;  /* 0x0000007875617220 */ /* 0x0c0fe40000410000 */
[----:B------:R-:W-:Y:S02]  /*3910*/  FMUL.FTZ R123, R117, R99 ;  /* 0x00000063757b7220 */ /* 0x000fe40000410000 */
[-C--:B------:R-:W-:Y:S02]  /*3920*/  FMUL.FTZ R18, R110, R17.reuse ;  /* 0x000000116e127220 */ /* 0x080fe40000410000 */
[----:B------:R-:W-:Y:S02]  /*3930*/  FFMA.FTZ R16, R108, R17, -R16 ;  /* 0x000000116c107223 */ /* 0x000fe40000010810 */
[C---:B------:R-:W-:Y:S01]  /*3940*/  FFMA.FTZ R97, R116.reuse, R99, -R97 ;  /* 0x0000006374617223 */ /* 0x040fe20000010861 */
[----:B------:R-:W-:Y:S01]  /*3950*/  PRMT R99, RZ, 0x5410, R57 ;  /* 0x00005410ff637816 */ /* 0x000fe20000000039 */
[----:B------:R-:W-:-:S02]  /*3960*/  FFMA.FTZ R123, R116, R120, R123 ;  /* 0x00000078747b7223 */ /* 0x000fc4000001007b */
[----:B------:R-:W-:Y:S02]  /*3970*/  FFMA.FTZ R18, R108, R19, R18 ;  /* 0x000000136c127223 */ /* 0x000fe40000010012 */
[----:B------:R-:W-:Y:S02]  /*3980*/  FMUL.FTZ R19, R113, R16 ;  /* 0x0000001071137220 */ /* 0x000fe40000410000 */
[----:B------:R-:W-:Y:S01]  /*3990*/  FADD.FTZ R123, RZ, R123 ;  /* 0x0000007bff7b7221 */ /* 0x000fe20000010000 */
[----:B------:R-:W-:Y:S01]  /*39a0*/  ISETP.NE.AND P1, PT, R88, 0x1f, PT ;  /* 0x0000001f5800780c */ /* 0x000fe20003f25270 */
[----:B------:R-:W-:Y:S02]  /*39b0*/  FFMA.FTZ R97, R99, R46, R97 ;  /* 0x0000002e63617223 */ /* 0x000fe40000010061 */
[-C--:B------:R-:W-:Y:S02]  /*39c0*/  FMUL.FTZ R17, R113, R18.reuse ;  /* 0x0000001271117220 */ /* 0x080fe40000410000 */
[----:B------:R-:W-:-:S02]  /*39d0*/  FFMA.FTZ R120, R112, R18, R19 ;  /* 0x0000001270787223 */ /* 0x000fc40000010013 */
[C---:B------:R-:W-:Y:S02]  /*39e0*/  FMUL.FTZ R18, R119.reuse, R123 ;  /* 0x0000007b77127220 */ /* 0x040fe40000410000 */
[-C--:B------:R-:W-:Y:S02]  /*39f0*/  FMUL.FTZ R19, R119, R97.reuse ;  /* 0x0000006177137220 */ /* 0x080fe40000410000 */
[C---:B------:R-:W-:Y:S01]  /*3a00*/  FFMA.FTZ R18, R118.reuse, R97, -R18 ;  /* 0x0000006176127223 */ /* 0x040fe20000010812 */
[----:B------:R-:W-:Y:S01]  /*3a10*/  PRMT R97, RZ, 0x5410, R55 ;  /* 0x00005410ff617816 */ /* 0x000fe20000000037 */
[----:B------:R-:W-:-:S04]  /*3a20*/  FFMA.FTZ R19, R118, R123, R19 ;  /* 0x0000007b76137223 */ /* 0x000fc80000010013 */
[----:B------:R-:W-:Y:S02]  /*3a30*/  FADD.FTZ R144, RZ, R19 ;  /* 0x00000013ff907221 */ /* 0x000fe40000010000 */
[----:B------:R-:W-:Y:S02]  /*3a40*/  FFMA.FTZ R145, R97, R44, R18 ;  /* 0x0000002c61917223 */ /* 0x000fe40000010012 */
[----:B------:R0:W1:Y:S01]  /*3a50*/  @P1 LDS.64 R18, [R88.X8+0x20b8] ;  /* 0x0020b80058121984 */ /* 0x0000620000008a00 */
[----:B------:R-:W-:Y:S02]  /*3a60*/  FFMA.FTZ R17, R112, R16, -R17 ;  /* 0x0000001070117223 */ /* 0x000fe40000010811 */
[----:B------:R-:W-:Y:S01]  /*3a70*/  FMUL.FTZ R16, R115, R120 ;  /* 0x0000007873107220 */ /* 0x000fe20000410000 */
[----:B------:R-:W-:Y:S03]  /*3a80*/  BSSY B0, `(.L_x_11372) ;  /* 0x000000d000007945 */ /* 0x000fe60003800000 */
[----:B------:R-:W-:-:S02]  /*3a90*/  FFMA.FTZ R122, R114, R17, -R16 ;  /* 0x00000011727a7223 */ /* 0x000fc40000010810 */
[----:B------:R-:W-:Y:S01]  /*3aa0*/  FMUL.FTZ R17, R115, R17 ;  /* 0x0000001173117220 */ /* 0x000fe20000410000 */
[----:B------:R-:W-:Y:S05]  /*3ab0*/  @P1 BRA `(.L_x_11373) ;  /* 0x0000009000001947 */ /* 0x000fea0003800000 */
[----:B0--34-:R-:W-:Y:S02]  /*3ac0*/  ISETP.NE.AND P3, PT, R172, c[0x0][0x174], PT ;  /* 0x00005d00ac007a0c */ /* 0x019fe40003f65270 */
[----:B-1----:R-:W-:-:S11]  /*3ad0*/  MOV R18, 0x3f800000 ;  /* 0x3f80000000127802 */ /* 0x002fd60000000f00 */
[----:B------:R-:W-:-:S04]  /*3ae0*/  @P3 IADD3 R19, -R76, c[0x0][0x174], RZ ;  /* 0x00005d004c133a10 */ /* 0x000fc80007ffe1ff */
[----:B------:R-:W-:-:S04]  /*3af0*/  @P3 LEA.HI R16, R19, R19, RZ, 0x1 ;  /* 0x0000001313103211 */ /* 0x000fc800078f08ff */
[----:B------:R-:W-:-:S04]  /*3b00*/  @P3 LOP3.LUT R16, R16, 0xfffffe, RZ, 0xc0, !PT ;  /* 0x00fffffe10103812 */ /* 0x000fc800078ec0ff */
[----:B------:R-:W-:Y:S01]  /*3b10*/  @P3 IADD3 R16, -R16, R19, RZ ;  /* 0x0000001310103210 */ /* 0x000fe20007ffe1ff */
[----:B------:R-:W-:-:S03]  /*3b20*/  HFMA2.MMA R19, -RZ, RZ, 0, 0 ;  /* 0x00000000ff137435 */ /* 0x000fc600000001ff */
[----:B------:R-:W-:-:S07]  /*3b30*/  @P3 LEA R16, R16, R25, 0x8 ;  /* 0x0000001910103211 */ /* 0x000fce00078e40ff */
[----:B------:R0:W1:Y:S02]  /*3b40*/  @P3 LDS.64 R18, [R16.X8+0x10b0] ;  /* 0x0010b00010123984 */ /* 0x0000640000008a00 */
.L_x_11373:
[----:B0--34-:R-:W-:Y:S05]  /*3b50*/  BSYNC B0 ;  /* 0x0000000000007941 */ /* 0x019fea0003800000 */
.L_x_11372:
[----:B------:R-:W0:Y:S01]  /*3b60*/  SHFL.UP PT, R125, R145, 0x1, RZ ;  /* 0x04200000917d7989 */ /* 0x000e2200000e00ff */
[----:B------:R-:W-:Y:S01]  /*3b70*/  FFMA.FTZ R17, R114, R120, R17 ;  /* 0x0000007872117223 */ /* 0x000fe20000010011 */
[----:B------:R-:W-:Y:S01]  /*3b80*/  ISETP.GE.AND P3, PT, R86, 0x1, PT ;  /* 0x000000015600780c */ /* 0x000fe20003f66270 */
[CC--:B------:R-:W-:Y:S01]  /*3b90*/  FMUL.FTZ R16, R117.reuse, R122.reuse ;  /* 0x0000007a75107220 */ /* 0x0c0fe20000410000 */
[----:B------:R-:W2:Y:S01]  /*3ba0*/  SHFL.UP PT, R128, R144, 0x1, RZ ;  /* 0x0420000090807989 */ /* 0x000ea200000e00ff */
[-C--:B------:R-:W-:Y:S01]  /*3bb0*/  FMUL.FTZ R123, R117, R17.reuse ;  /* 0x00000011757b7220 */ /* 0x080fe20000410000 */
[----:B------:R-:W-:Y:S01]  /*3bc0*/  PRMT R121, RZ, 0x5410, R121 ;  /* 0x00005410ff797816 */ /* 0x000fe20000000079 */
[C---:B------:R-:W-:Y:S01]  /*3bd0*/  FFMA.FTZ R16, R116.reuse, R17, R16 ;  /* 0x0000001174107223 */ /* 0x040fe20000010010 */
[----:B------:R-:W-:Y:S01]  /*3be0*/  PRMT R124, RZ, 0x5410, R124 ;  /* 0x00005410ff7c7816 */ /* 0x000fe2000000007c */
[----:B------:R-:W-:Y:S01]  /*3bf0*/  FFMA.FTZ R123, R116, R122, -R123 ;  /* 0x0000007a747b7223 */ /* 0x000fe2000001087b */
[----:B------:R-:W-:Y:S01]  /*3c00*/  PRMT R132, RZ, 0x5410, R132 ;  /* 0x00005410ff847816 */ /* 0x000fe20000000084 */
[CC--:B------:R-:W-:Y:S01]  /*3c10*/  FMUL.FTZ R150, R119.reuse, R16.reuse ;  /* 0x0000001077967220 */ /* 0x0c0fe20000410000 */
[----:B------:R-:W-:Y:S01]  /*3c20*/  PRMT R131, RZ, 0x5410, R131 ;  /* 0x00005410ff837816 */ /* 0x000fe20000000083 */
[-C--:B------:R-:W-:Y:S01]  /*3c30*/  FMUL.FTZ R17, R119, R123.reuse ;  /* 0x0000007b77117220 */ /* 0x080fe20000410000 */
[----:B-----5:R-:W-:Y:S01]  /*3c40*/  SHFL.IDX PT, R7, R7, RZ, 0x1f ;  /* 0x00001fff07077589 */ /* 0x020fe200000e0000 */
[----:B------:R-:W-:Y:S01]  /*3c50*/  FFMA.FTZ R150, R118, R123, -R150 ;  /* 0x0000007b76967223 */ /* 0x000fe20000010896 */
[----:B------:R-:W-:Y:S01]  /*3c60*/  IADD3 R161, R76, -c[0x0][0x174], RZ ;  /* 0x80005d004ca17a10 */ /* 0x000fe20007ffe0ff */
[----:B------:R-:W-:Y:S01]  /*3c70*/  FFMA.FTZ R17, R118, R16, R17 ;  /* 0x0000001076117223 */ /* 0x000fe20000010011 */
[----:B------:R-:W-:Y:S01]  /*3c80*/  SHFL.IDX PT, R6, R6, RZ, 0x1f ;  /* 0x00001fff06067589 */ /* 0x000fe200000e0000 */
[----:B------:R-:W-:Y:S01]  /*3c90*/  FMUL.FTZ R146, R20, R132 ;  /* 0x0000008414927220 */ /* 0x000fe20000410000 */
[----:B------:R-:W-:Y:S01]  /*3ca0*/  ISETP.GT.U32.AND P5, PT, R127, 0x1d, PT ;  /* 0x0000001d7f00780c */ /* 0x000fe20003fa4070 */
[----:B------:R-:W-:Y:S01]  /*3cb0*/  IMAD R161, R161, -0x200, RZ ;  /* 0xfffffe00a1a17824 */ /* 0x000fe200078e02ff */
[----:B------:R-:W3:Y:S01]  /*3cc0*/  SHFL.UP PT, R16, R150, 0x1, RZ ;  /* 0x0420000096107989 */ /* 0x000ee200000e00ff */
[----:B------:R-:W-:Y:S01]  /*3cd0*/  ISETP.GT.U32.AND P6, PT, R127, 0x1b, PT ;  /* 0x0000001b7f00780c */ /* 0x000fe20003fc4070 */
[CC--:B0-----:R-:W-:Y:S01]  /*3ce0*/  FMUL.FTZ R123, R17.reuse, R125.reuse ;  /* 0x0000007d117b7220 */ /* 0x0c1fe20000410000 */
[----:B------:R-:W-:Y:S01]  /*3cf0*/  PRMT R170, RZ, 0x5410, R134 ;  /* 0x00005410ffaa7816 */ /* 0x000fe20000000086 */
[----:B------:R-:W0:Y:S01]  /*3d00*/  SHFL.UP PT, R120, R17, 0x1, RZ ;  /* 0x0420000011787989 */ /* 0x000e2200000e00ff */
[----:B------:R-:W-:Y:S01]  /*3d10*/  PRMT R168, RZ, 0x5410, R135 ;  /* 0x00005410ffa87816 */ /* 0x000fe20000000087 */
[-C--:B--2---:R-:W-:Y:S01]  /*3d20*/  FMUL.FTZ R122, R17, R128.reuse ;  /* 0x00000080117a7220 */ /* 0x084fe20000410000 */
[----:B------:R-:W-:Y:S01]  /*3d30*/  PRMT R164, RZ, 0x5410, R130 ;  /* 0x00005410ffa47816 */ /* 0x000fe20000000082 */
[C---:B------:R-:W-:Y:S01]  /*3d40*/  FFMA.FTZ R123, R150.reuse, R128, R123 ;  /* 0x00000080967b7223 */ /* 0x040fe2000001007b */
[----:B------:R-:W-:Y:S01]  /*3d50*/  PRMT R126, RZ, 0x5410, R126 ;  /* 0x00005410ff7e7816 */ /* 0x000fe2000000007e */
[----:B------:R-:W-:Y:S01]  /*3d60*/  FFMA.FTZ R122, R150, R125, -R122 ;  /* 0x0000007d967a7223 */ /* 0x000fe2000001087a */
[----:B------:R-:W-:Y:S01]  /*3d70*/  BSSY B0, `(.L_x_11374) ;  /* 0x0000105000007945 */ /* 0x000fe20003800000 */
[----:B------:R-:W-:-:S02]  /*3d80*/  @P3 FADD.FTZ R144, R144, R123 ;  /* 0x0000007b90903221 */ /* 0x000fc40000010000 */
[----:B------:R-:W-:Y:S02]  /*3d90*/  @P3 FADD.FTZ R145, R145, R122 ;  /* 0x0000007a91913221 */ /* 0x000fe40000010000 */
[----:B------:R-:W-:Y:S01]  /*3da0*/  FMUL.FTZ R134, R20, R170 ;  /* 0x000000aa14867220 */ /* 0x000fe20000410000 */
[----:B------:R-:W2:Y:S01]  /*3db0*/  SHFL.UP PT, R147, R144, 0x2, RZ ;  /* 0x0440000090937989 */ /* 0x000ea200000e00ff */
[----:B------:R-:W-:Y:S02]  /*3dc0*/  FADD.FTZ R166, R51, R51 ;  /* 0x0000003333a67221 */ /* 0x000fe40000010000 */
[----:B------:R-:W-:Y:S01]  /*3dd0*/  FFMA.FTZ R135, R21, R168, R134 ;  /* 0x000000a815877223 */ /* 0x000fe20000010086 */
[----:B------:R-:W4:Y:S01]  /*3de0*/  SHFL.UP PT, R129, R145, 0x2, RZ ;  /* 0x0440000091817989 */ /* 0x000f2200000e00ff */
[----:B------:R-:W-:Y:S02]  /*3df0*/  FADD.FTZ R165, R53, R53 ;  /* 0x0000003535a57221 */ /* 0x000fe40000010000 */
[----:B---3--:R-:W-:-:S02]  /*3e00*/  FMUL.FTZ R125, R17, R16 ;  /* 0x00000010117d7220 */ /* 0x008fc40000410000 */
[-C--:B0-----:R-:W-:Y:S02]  /*3e10*/  FMUL.FTZ R123, R17, R120.reuse ;  /* 0x00000078117b7220 */ /* 0x081fe40000410000 */
[C---:B------:R-:W-:Y:S02]  /*3e20*/  FFMA.FTZ R120, R150.reuse, R120, R125 ;  /* 0x0000007896787223 */ /* 0x040fe4000001007d */
[----:B------:R-:W-:-:S03]  /*3e30*/  @P3 FFMA.FTZ R150, R150, R16, -R123 ;  /* 0x0000001096963223 */ /* 0x000fc6000001087b */
[----:B------:R-:W-:Y:S02]  /*3e40*/  FSEL R120, R17, R120, !P3 ;  /* 0x0000007811787208 */ /* 0x000fe40005800000 */
[----:B------:R-:W-:Y:S01]  /*3e50*/  ISETP.GE.AND P3, PT, R86, 0x2, PT ;  /* 0x000000025600780c */ /* 0x000fe20003f66270 */
[----:B------:R-:W0:Y:S02]  /*3e60*/  SHFL.UP PT, R17, R150, 0x2, RZ ;  /* 0x0440000096117989 */ /* 0x000e2400000e00ff */
[C---:B--2---:R-:W-:Y:S02]  /*3e70*/  FMUL.FTZ R16, R120.reuse, R147 ;  /* 0x0000009378107220 */ /* 0x044fe40000410000 */
[----:B------:R-:W2:Y:S01]  /*3e80*/  SHFL.UP PT, R123, R120, 0x2, RZ ;  /* 0x04400000787b7989 */ /* 0x000ea200000e00ff */
[-C--:B----4-:R-:W-:Y:S02]  /*3e90*/  FMUL.FTZ R122, R120, R129.reuse ;  /* 0x00000081787a7220 */ /* 0x090fe40000410000 */
[----:B------:R-:W-:-:S02]  /*3ea0*/  FFMA.FTZ R16, R150, R129, -R16 ;  /* 0x0000008196107223 */ /* 0x000fc40000010810 */
[----:B------:R-:W-:-:S03]  /*3eb0*/  FFMA.FTZ R147, R150, R147, R122 ;  /* 0x0000009396937223 */ /* 0x000fc6000001007a */
[----:B------:R-:W-:Y:S02]  /*3ec0*/  @P3 FADD.FTZ R145, R145, R16 ;  /* 0x0000001091913221 */ /* 0x000fe40000010000 */
[----:B------:R-:W-:-:S03]  /*3ed0*/  @P3 FADD.FTZ R144, R144, R147 ;  /* 0x0000009390903221 */ /* 0x000fc60000010000 */
[----:B------:R-:W3:Y:S04]  /*3ee0*/  SHFL.UP PT, R128, R145, 0x4, RZ ;  /* 0x0480000091807989 */ /* 0x000ee800000e00ff */
[----:B------:R-:W4:Y:S01]  /*3ef0*/  SHFL.UP PT, R129, R144, 0x4, RZ ;  /* 0x0480000090817989 */ /* 0x000f2200000e00ff */
[----:B0-----:R-:W-:-:S04]  /*3f00*/  FMUL.FTZ R16, R120, R17 ;  /* 0x0000001178107220 */ /* 0x001fc80000410000 */
[-C--:B--2---:R-:W-:Y:S02]  /*3f10*/  FFMA.FTZ R125, R150, R123.reuse, R16 ;  /* 0x0000007b967d7223 */ /* 0x084fe40000010010 */
[----:B------:R-:W-:-:S03]  /*3f20*/  FMUL.FTZ R123, R120, R123 ;  /* 0x0000007b787b7220 */ /* 0x000fc60000410000 */
[----:B------:R-:W-:Y:S01]  /*3f30*/  FSEL R125, R120, R125, !P3 ;  /* 0x0000007d787d7208 */ /* 0x000fe20005800000 */
[----:B------:R-:W-:Y:S01]  /*3f40*/  @P3 FFMA.FTZ R150, R150, R17, -R123 ;  /* 0x0000001196963223 */ /* 0x000fe2000001087b */
[----:B------:R-:W-:Y:S02]  /*3f50*/  ISETP.GE.AND P3, PT, R86, 0x4, PT ;  /* 0x000000045600780c */ /* 0x000fe40003f66270 */
[----:B------:R-:W-:Y:S01]  /*3f60*/  MOV R123, c[0x0][0x2bc] ;  /* 0x0000af00007b7a02 */ /* 0x000fe20000000f00 */
[----:B------:R-:W0:Y:S03]  /*3f70*/  SHFL.UP PT, R122, R125, 0x4, RZ ;  /* 0x048000007d7a7989 */ /* 0x000e2600000e00ff */
[----:B------:R-:W-:Y:S01]  /*3f80*/  SHF.R.U32.HI R149, RZ, 0x1, R123 ;  /* 0x00000001ff957819 */ /* 0x000fe2000001167b */
[----:B------:R-:W2:Y:S01]  /*3f90*/  SHFL.UP PT, R120, R150, 0x4, RZ ;  /* 0x0480000096787989 */ /* 0x000ea200000e00ff */
[----:B---3--:R-:W-:-:S02]  /*3fa0*/  FMUL.FTZ R16, R125, R128 ;  /* 0x000000807d107220 */ /* 0x008fc40000410000 */
[-C--:B----4-:R-:W-:Y:S02]  /*3fb0*/  FMUL.FTZ R17, R125, R129.reuse ;  /* 0x000000817d117220 */ /* 0x090fe40000410000 */
[C---:B------:R-:W-:Y:S01]  /*3fc0*/  FFMA.FTZ R129, R150.reuse, R129, R16 ;  /* 0x0000008196817223 */ /* 0x040fe20000010010 */
[----:B------:R-:W-:Y:S01]  /*3fd0*/  MOV R16, c[0x0][0x2b8] ;  /* 0x0000ae0000107a02 */ /* 0x000fe20000000f00 */
[----:B------:R-:W-:Y:S02]  /*3fe0*/  FFMA.FTZ R128, R150, R128, -R17 ;  /* 0x0000008096807223 */ /* 0x000fe40000010811 */
[----:B------:R-:W-:Y:S01]  /*3ff0*/  @P3 FADD.FTZ R144, R144, R129 ;  /* 0x0000008190903221 */ /* 0x000fe20000010000 */
[----:B------:R-:W-:Y:S01]  /*4000*/  SHF.R.U64 R16, R16, 0x1, R123 ;  /* 0x0000000110107819 */ /* 0x000fe2000000127b */
[----:B------:R-:W-:Y:S02]  /*4010*/  @P3 FADD.FTZ R145, R145, R128 ;  /* 0x0000008091913221 */ /* 0x000fe40000010000 */
[----:B------:R-:W-:Y:S01]  /*4020*/  IMAD R149, R149, R92, RZ ;  /* 0x0000005c95957224 */ /* 0x000fe200078e02ff */
[----:B------:R-:W3:Y:S03]  /*4030*/  SHFL.UP PT, R147, R144, 0x8, RZ ;  /* 0x0500000090937989 */ /* 0x000ee600000e00ff */
[----:B------:R-:W-:Y:S01]  /*4040*/  IMAD R149, R91, R16, R149 ;  /* 0x000000105b957224 */ /* 0x000fe200078e0295 */
[----:B------:R-:W4:Y:S01]  /*4050*/  SHFL.UP PT, R129, R145, 0x8, RZ ;  /* 0x0500000091817989 */ /* 0x000f2200000e00ff */
[----:B0-----:R-:W-:-:S02]  /*4060*/  FMUL.FTZ R123, R125, R122 ;  /* 0x0000007a7d7b7220 */ /* 0x001fc40000410000 */
[----:B--2---:R-:W-:-:S04]  /*4070*/  FMUL.FTZ R17, R125, R120 ;  /* 0x000000787d117220 */ /* 0x004fc80000410000 */
[----:B------:R-:W-:Y:S02]  /*4080*/  FFMA.FTZ R128, R150, R122, R17 ;  /* 0x0000007a96807223 */ /* 0x000fe40000010011 */
[----:B------:R-:W-:-:S03]  /*4090*/  IMAD.WIDE.U32 R16, R16, R92, RZ ;  /* 0x0000005c10107225 */ /* 0x000fc600078e00ff */
[----:B------:R-:W-:Y:S01]  /*40a0*/  FSEL R148, R125, R128, !P3 ;  /* 0x000000807d947208 */ /* 0x000fe20005800000 */
[----:B------:R-:W-:Y:S01]  /*40b0*/  @P3 FFMA.FTZ R150, R150, R120, -R123 ;  /* 0x0000007896963223 */ /* 0x000fe2000001087b */
[----:B------:R-:W-:Y:S01]  /*40c0*/  IADD3 R17, R149, R17, RZ ;  /* 0x0000001195117210 */ /* 0x000fe20007ffe0ff */
[----:B------:R-:W-:Y:S01]  /*40d0*/  FMUL.FTZ R123, R20, R121 ;  /* 0x00000079147b7220 */ /* 0x000fe20000410000 */
[----:B------:R-:W-:Y:S01]  /*40e0*/  ISETP.GE.AND P3, PT, R86, 0x8, PT ;  /* 0x000000085600780c */ /* 0x000fe20003f66270 */
[----:B------:R-:W-:Y:S01]  /*40f0*/  SHFL.UP PT, R151, R148, 0x8, RZ ;  /* 0x0500000094977989 */ /* 0x000fe200000e00ff */
[C---:B---3--:R-:W-:Y:S02]  /*4100*/  FMUL.FTZ R120, R148.reuse, R147 ;  /* 0x0000009394787220 */ /* 0x048fe40000410000 */
[----:B------:R-:W-:Y:S01]  /*4110*/  IMAD R128, R173, c[0x0][0x2c0], RZ ;  /* 0x0000b000ad807a24 */ /* 0x000fe200078e02ff */
[----:B------:R-:W0:Y:S01]  /*4120*/  SHFL.UP PT, R149, R150, 0x8, RZ ;  /* 0x0500000096957989 */ /* 0x000e2200000e00ff */
[----:B----4-:R-:W-:-:S02]  /*4130*/  FMUL.FTZ R122, R148, R129 ;  /* 0x00000081947a7220 */ /* 0x010fc40000410000 */
[----:B------:R-:W-:Y:S02]  /*4140*/  FFMA.FTZ R152, R150, R129, -R120 ;  /* 0x0000008196987223 */ /* 0x000fe40000010878 */
[----:B------:R-:W-:Y:S02]  /*4150*/  FADD.FTZ R120, R40, R40 ;  /* 0x0000002828787221 */ /* 0x000fe40000010000 */
[C---:B------:R-:W-:Y:S02]  /*4160*/  FMUL.FTZ R125, R21.reuse, R121 ;  /* 0x00000079157d7220 */ /* 0x040fe40000410000 */
[-C--:B------:R-:W-:Y:S02]  /*4170*/  FFMA.FTZ R129, R21, R124.reuse, R123 ;  /* 0x0000007c15817223 */ /* 0x080fe4000001007b */
[----:B------:R-:W-:Y:S02]  /*4180*/  IMAD R163, R89, c[0x0][0x2c4], R128 ;  /* 0x0000b10059a37a24 */ /* 0x000fe400078e0280 */
[----:B------:R-:W-:-:S02]  /*4190*/  FFMA.FTZ R125, R20, R124, -R125 ;  /* 0x0000007c147d7223 */ /* 0x000fc4000001087d */
[----:B------:R-:W-:Y:S02]  /*41a0*/  FMUL.FTZ R128, R120, R129 ;  /* 0x0000008178807220 */ /* 0x000fe40000410000 */
[C---:B------:R-:W-:Y:S02]  /*41b0*/  FMUL.FTZ R123, R21.reuse, R132 ;  /* 0x00000084157b7220 */ /* 0x040fe40000410000 */
[----:B------:R-:W-:Y:S02]  /*41c0*/  FFMA.FTZ R153, R150, R147, R122 ;  /* 0x0000009396997223 */ /* 0x000fe4000001007a */
[----:B------:R-:W-:Y:S02]  /*41d0*/  FFMA.FTZ R147, R21, R131, R146 ;  /* 0x0000008315937223 */ /* 0x000fe40000010092 */
[----:B------:R-:W-:Y:S02]  /*41e0*/  FMUL.FTZ R129, R120, R125 ;  /* 0x0000007d78817220 */ /* 0x000fe40000410000 */
[----:B------:R-:W-:-:S02]  /*41f0*/  FMUL.FTZ R146, R119, R128 ;  /* 0x0000008077927220 */ /* 0x000fc40000410000 */
[----:B------:R-:W-:Y:S02]  /*4200*/  FADD.FTZ R122, R42, R42 ;  /* 0x0000002a2a7a7221 */ /* 0x000fe40000010000 */
[----:B------:R-:W-:Y:S02]  /*4210*/  FFMA.FTZ R123, R20, R131, -R123 ;  /* 0x00000083147b7223 */ /* 0x000fe4000001087b */
[----:B------:R-:W-:Y:S02]  /*4220*/  FMUL.FTZ R156, R118, R128 ;  /* 0x00000080769c7220 */ /* 0x000fe40000410000 */
[----:B------:R-:W-:-:S04]  /*4230*/  IMAD.WIDE.U32 R16, R89, c[0x0][0x2c0], R16 ;  /* 0x0000b00059107a25 */ /* 0x000fc800078e0010 */
[----:B------:R-:W-:Y:S01]  /*4240*/  FFMA.FTZ R154, R118, R129, -R146 ;  /* 0x00000081769a7223 */ /* 0x000fe20000010892 */
[----:B------:R-:W-:Y:S01]  /*4250*/  IADD3 R163, R163, R17, RZ ;  /* 0x00000011a3a37210 */ /* 0x000fe20007ffe0ff */
[----:B------:R-:W-:Y:S01]  /*4260*/  FMUL.FTZ R125, R122, R123 ;  /* 0x0000007b7a7d7220 */ /* 0x000fe20000410000 */
[----:B------:R-:W-:Y:S01]  /*4270*/  LEA R159, P4, R16, c[0x0][0x320], 0x3 ;  /* 0x0000c800109f7a11 */ /* 0x000fe200078818ff */
[----:B0-----:R-:W-:Y:S02]  /*4280*/  FMUL.FTZ R146, R148, R149 ;  /* 0x0000009594927220 */ /* 0x001fe40000410000 */
[----:B------:R-:W-:Y:S01]  /*4290*/  FMUL.FTZ R123, R122, R147 ;  /* 0x000000937a7b7220 */ /* 0x000fe20000410000 */
[----:B------:R-:W-:Y:S01]  /*42a0*/  LEA.HI.X R163, R16, c[0x0][0x324], R163, 0x3, P4 ;  /* 0x0000c90010a37a11 */ /* 0x000fe200020f1ca3 */
[----:B------:R-:W-:Y:S01]  /*42b0*/  FFMA.FTZ R156, -R119, R129, -R156 ;  /* 0x00000081779c7223 */ /* 0x000fe2000001099c */
[----:B------:R-:W-:Y:S01]  /*42c0*/  ISETP.NE.AND P4, PT, R127, 0x1f, PT ;  /* 0x0000001f7f00780c */ /* 0x000fe20003f85270 */
[----:B------:R-:W-:-:S02]  /*42d0*/  FFMA.FTZ R17, R150, R151, R146 ;  /* 0x0000009796117223 */ /* 0x000fc40000010092 */
[----:B------:R-:W-:Y:S02]  /*42e0*/  FADD.FTZ R156, -R123, R156 ;  /* 0x0000009c7b9c7221 */ /* 0x000fe40000010100 */
[----:B------:R-:W-:Y:S02]  /*42f0*/  FMUL.FTZ R151, R148, R151 ;  /* 0x0000009794977220 */ /* 0x000fe40000410000 */
[----:B------:R-:W-:Y:S02]  /*4300*/  FADD.FTZ R154, R125, R154 ;  /* 0x0000009a7d9a7221 */ /* 0x000fe40000010000 */
[C---:B------:R-:W-:Y:S02]  /*4310*/  FMUL.FTZ R147, R117.reuse, -R156 ;  /* 0x8000009c75937220 */ /* 0x040fe40000410000 */
[----:B------:R-:W-:Y:S01]  /*4320*/  @P3 FFMA.FTZ R150, R150, R149, -R151 ;  /* 0x0000009596963223 */ /* 0x000fe20000010897 */
[----:B------:R-:W-:Y:S01]  /*4330*/  FSEL R151, R148, R17, !P3 ;  /* 0x0000001194977208 */ /* 0x000fe20005800000 */
[-C--:B------:R-:W-:Y:S01]  /*4340*/  FMUL.FTZ R155, R117, -R154.reuse ;  /* 0x8000009a759b7220 */ /* 0x080fe20000410000 */
[----:B------:R-:W-:Y:S01]  /*4350*/  PRMT R148, RZ, 0x5410, R143 ;  /* 0x00005410ff947816 */ /* 0x000fe2000000008f */
[----:B------:R-:W-:Y:S01]  /*4360*/  FFMA.FTZ R158, R116, R154, -R147 ;  /* 0x0000009a749e7223 */ /* 0x000fe20000010893 */
[----:B------:R-:W-:Y:S01]  /*4370*/  PRMT R147, RZ, 0x5410, R142 ;  /* 0x00005410ff937816 */ /* 0x000fe2000000008e */
[----:B------:R-:W0:Y:S01]  /*4380*/  SHFL.UP PT, R154, R150, 0x10, RZ ;  /* 0x06000000969a7989 */ /* 0x000e2200000e00ff */
[----:B------:R-:W-:-:S02]  /*4390*/  @P3 FADD.FTZ R145, R145, R152 ;  /* 0x0000009891913221 */ /* 0x000fc40000010000 */
[----:B------:R-:W-:Y:S01]  /*43a0*/  @P3 FADD.FTZ R144, R144, R153 ;  /* 0x0000009990903221 */ /* 0x000fe20000010000 */
[----:B------:R-:W2:Y:S01]  /*43b0*/  SHFL.UP PT, R152, R151, 0x10, RZ ;  /* 0x0600000097987989 */ /* 0x000ea200000e00ff */
[----:B------:R-:W-:Y:S02]  /*43c0*/  FMUL.FTZ R16, R20, R148 ;  /* 0x0000009414107220 */ /* 0x000fe40000410000 */
[----:B------:R-:W-:Y:S01]  /*43d0*/  FFMA.FTZ R157, R116, R156, R155 ;  /* 0x0000009c749d7223 */ /* 0x000fe2000001009b */
[----:B------:R-:W-:Y:S01]  /*43e0*/  SHFL.UP PT, R153, R145, 0x10, RZ ;  /* 0x0600000091997989 */ /* 0x000fe200000e00ff */
[----:B------:R-:W-:Y:S02]  /*43f0*/  FADD.FTZ R146, R43, R43 ;  /* 0x0000002b2b927221 */ /* 0x000fe40000010000 */
[C---:B------:R-:W-:Y:S01]  /*4400*/  FMUL.FTZ R17, R21.reuse, R148 ;  /* 0x0000009415117220 */ /* 0x040fe20000410000 */
[----:B------:R-:W3:Y:S01]  /*4410*/  SHFL.UP PT, R155, R144, 0x10, RZ ;  /* 0x06000000909b7989 */ /* 0x000ee200000e00ff */
[----:B------:R-:W-:Y:S01]  /*4420*/  FFMA.FTZ R149, R21, R147, R16 ;  /* 0x0000009315957223 */ /* 0x000fe20000010010 */
[----:B------:R-:W-:Y:S01]  /*4430*/  LEA R16, P3, R88, R159, 0x2 ;  /* 0x0000009f58107211 */ /* 0x000fe200078610ff */
[----:B------:R-:W-:-:S02]  /*4440*/  FFMA.FTZ R143, R20, R147, -R17 ;  /* 0x00000093148f7223 */ /* 0x000fc40000010811 */
[----:B------:R-:W-:Y:S01]  /*4450*/  FMUL.FTZ R142, R146, R149 ;  /* 0x00000095928e7220 */ /* 0x000fe20000410000 */
[----:B------:R-:W-:Y:S01]  /*4460*/  LEA.HI.X R17, R88, R163, RZ, 0x2, P3 ;  /* 0x000000a358117211 */ /* 0x000fe200018f14ff */
[----:B------:R-:W-:Y:S01]  /*4470*/  FMUL.FTZ R143, R146, R143 ;  /* 0x0000008f928f7220 */ /* 0x000fe20000410000 */
[----:B------:R-:W-:Y:S01]  /*4480*/  ISETP.GE.AND P3, PT, R86, 0x10, PT ;  /* 0x000000105600780c */ /* 0x000fe20003f66270 */
[----:B------:R-:W-:Y:S02]  /*4490*/  FADD.FTZ R157, -R142, R157 ;  /* 0x0000009d8e9d7221 */ /* 0x000fe40000010100 */
[----:B------:R-:W-:Y:S02]  /*44a0*/  FADD.FTZ R158, R143, R158 ;  /* 0x0000009e8f9e7221 */ /* 0x000fe40000010000 */
[----:B------:R-:W-:Y:S02]  /*44b0*/  FMUL.FTZ R159, R115, -R157 ;  /* 0x8000009d739f7220 */ /* 0x000fe40000410000 */
[----:B0-----:R-:W-:-:S02]  /*44c0*/  FMUL.FTZ R149, R151, R154 ;  /* 0x0000009a97957220 */ /* 0x001fc40000410000 */
[-C--:B------:R-:W-:Y:S02]  /*44d0*/  FMUL.FTZ R156, R115, -R158.reuse ;  /* 0x8000009e739c7220 */ /* 0x080fe40000410000 */
[----:B------:R-:W-:Y:S02]  /*44e0*/  FFMA.FTZ R160, R114, R158, -R159 ;  /* 0x0000009e72a07223 */ /* 0x000fe4000001089f */
[----:B--2---:R-:W-:Y:S02]  /*44f0*/  FFMA.FTZ R158, R150, R152, R149 ;  /* 0x00000098969e7223 */ /* 0x004fe40000010095 */
[----:B------:R-:W-:Y:S02]  /*4500*/  FFMA.FTZ R159, R114, R157, R156 ;  /* 0x0000009d729f7223 */ /* 0x000fe4000001009c */
[C---:B---3--:R-:W-:Y:S01]  /*4510*/  FMUL.FTZ R156, R151.reuse, R155 ;  /* 0x0000009b979c7220 */ /* 0x048fe20000410000 */
[C---:B------:R-:W-:Y:S01]  /*4520*/  FSEL R158, R151.reuse, R158, !P3 ;  /* 0x0000009e979e7208 */ /* 0x040fe20005800000 */
[----:B------:R-:W-:-:S02]  /*4530*/  FMUL.FTZ R157, R151, R153 ;  /* 0x00000099979d7220 */ /* 0x000fc40000410000 */
[----:B------:R-:W-:Y:S01]  /*4540*/  FMUL.FTZ R149, R151, R152 ;  /* 0x0000009897957220 */ /* 0x000fe20000410000 */
[----:B------:R-:W-:Y:S01]  /*4550*/  PRMT R151, RZ, 0x5410, R140 ;  /* 0x00005410ff977816 */ /* 0x000fe2000000008c */
[C---:B------:R-:W-:Y:S01]  /*4560*/  FFMA.FTZ R156, R150.reuse, R153, -R156 ;  /* 0x00000099969c7223 */ /* 0x040fe2000001089c */
[----:B------:R-:W0:Y:S01]  /*4570*/  SHFL.UP PT, R158, R158, 0x1, RZ ;  /* 0x042000009e9e7989 */ /* 0x000e2200000e00ff */
[C---:B------:R-:W-:Y:S01]  /*4580*/  FFMA.FTZ R157, R150.reuse, R155, R157 ;  /* 0x0000009b969d7223 */ /* 0x040fe2000001009d */
[C---:B------:R-:W-:Y:S01]  /*4590*/  SHF.L.U32 R155, R23.reuse, 0x2, RZ ;  /* 0x00000002179b7819 */ /* 0x040fe200000006ff */
[----:B------:R-:W-:Y:S01]  /*45a0*/  @P3 FFMA.FTZ R150, R150, R154, -R149 ;  /* 0x0000009a96963223 */ /* 0x000fe20000010895 */
[----:B------:R-:W-:Y:S01]  /*45b0*/  SHF.L.U64.HI R154, R23, 0x2, R0 ;  /* 0x00000002179a7819 */ /* 0x000fe20000010200 */
[----:B------:R-:W-:Y:S02]  /*45c0*/  @P3 FADD.FTZ R145, R145, R156 ;  /* 0x0000009c91913221 */ /* 0x000fe40000010000 */
[----:B------:R-:W-:Y:S01]  /*45d0*/  FADD.FTZ R149, R45, R45 ;  /* 0x0000002d2d957221 */ /* 0x000fe20000010000 */
[----:B------:R2:W3:Y:S01]  /*45e0*/  SHFL.UP PT, R153, R150, 0x1, RZ ;  /* 0x0420000096997989 */ /* 0x0004e200000e00ff */
[----:B------:R-:W-:-:S03]  /*45f0*/  IMAD.WIDE R16, R161, 0x4, R16 ;  /* 0x00000004a1107825 */ /* 0x000fc600078e0210 */
[----:B------:R-:W4:Y:S01]  /*4600*/  SHFL.UP PT, R145, R145, 0x1, RZ ;  /* 0x0420000091917989 */ /* 0x000f2200000e00ff */
[----:B------:R-:W-:Y:S02]  /*4610*/  IMAD R156, R154, c[0x0][0x2d0], RZ ;  /* 0x0000b4009a9c7a24 */ /* 0x000fe400078e02ff */
[----:B------:R-:W-:Y:S01]  /*4620*/  @P3 FADD.FTZ R144, R144, R157 ;  /* 0x0000009d90903221 */ /* 0x000fe20000010000 */
[----:B--2---:R-:W-:Y:S01]  /*4630*/  PRMT R150, RZ, 0x5410, R141 ;  /* 0x00005410ff967816 */ /* 0x004fe2000000008d */
[----:B------:R-:W-:Y:S01]  /*4640*/  IMAD R161, R155, c[0x0][0x2d4], R156 ;  /* 0x0000b5009ba17a24 */ /* 0x000fe200078e029c */
[----:B------:R-:W-:Y:S01]  /*4650*/  ISETP.GT.U32.AND P3, PT, R127, 0xf, PT ;  /* 0x0000000f7f00780c */ /* 0x000fe20003f64070 */
[----:B------:R-:W-:Y:S01]  /*4660*/  IMAD.WIDE.U32 R16, R155, c[0x0][0x2d0], R16 ;  /* 0x0000b4009b107a25 */ /* 0x000fe200078e0010 */
[----:B------:R2:W1:Y:S03]  /*4670*/  SHFL.UP PT, R154, R144, 0x1, RZ ;  /* 0x04200000909a7989 */ /* 0x00046600000e00ff */
[-C--:B------:R-:W-:Y:S01]  /*4680*/  FMUL.FTZ R152, R20, R150.reuse ;  /* 0x0000009614987220 */ /* 0x080fe20000410000 */
[----:B------:R-:W-:Y:S01]  /*4690*/  IADD3 R17, R17, R161, RZ ;  /* 0x000000a111117210 */ /* 0x000fe20007ffe0ff */
[----:B------:R-:W-:-:S02]  /*46a0*/  FMUL.FTZ R141, R21, R150 ;  /* 0x00000096158d7220 */ /* 0x000fc40000410000 */
[-C--:B------:R-:W-:Y:S02]  /*46b0*/  FFMA.FTZ R140, R21, R151.reuse, R152 ;  /* 0x00000097158c7223 */ /* 0x080fe40000010098 */
[----:B------:R-:W-:Y:S02]  /*46c0*/  FFMA.FTZ R152, R20, R151, -R141 ;  /* 0x0000009714987223 */ /* 0x000fe4000001088d */
[C---:B------:R-:W-:Y:S02]  /*46d0*/  FMUL.FTZ R140, R149.reuse, R140 ;  /* 0x0000008c958c7220 */ /* 0x040fe40000410000 */
[----:B------:R-:W-:Y:S02]  /*46e0*/  FMUL.FTZ R141, R149, R152 ;  /* 0x00000098958d7220 */ /* 0x000fe40000410000 */
[----:B0-----:R-:W-:Y:S02]  /*46f0*/  FMUL.FTZ R152, R158, R7 ;  /* 0x000000079e987220 */ /* 0x001fe40000410000 */
[----:B------:R-:W-:-:S02]  /*4700*/  FADD.FTZ R159, -R140, R159 ;  /* 0x0000009f8c9f7221 */ /* 0x000fc40000010100 */
[-C--:B------:R-:W-:Y:S02]  /*4710*/  FMUL.FTZ R158, R158, R6.reuse ;  /* 0x000000069e9e7220 */ /* 0x080fe40000410000 */
[----:B------:R-:W-:Y:S02]  /*4720*/  FADD.FTZ R160, R141, R160 ;  /* 0x000000a08da07221 */ /* 0x000fe40000010000 */
[----:B------:R-:W-:Y:S02]  /*4730*/  FMUL.FTZ R155, R113, -R159 ;  /* 0x8000009f719b7220 */ /* 0x000fe40000410000 */
[C---:B---3--:R-:W-:Y:S02]  /*4740*/  FFMA.FTZ R152, R153.reuse, R6, -R152 ;  /* 0x0000000699987223 */ /* 0x048fe40000010898 */
[----:B------:R-:W-:Y:S01]  /*4750*/  FFMA.FTZ R157, R153, R7, R158 ;  /* 0x00000007999d7223 */ /* 0x000fe2000001009e */
[----:B------:R-:W-:Y:S01]  /*4760*/  PRMT R153, RZ, 0x5410, R139 ;  /* 0x00005410ff997816 */ /* 0x000fe2000000008b */
[-C--:B------:R-:W-:Y:S01]  /*4770*/  FMUL.FTZ R156, R113, -R160.reuse ;  /* 0x800000a0719c7220 */ /* 0x080fe20000410000 */
[----:B------:R-:W-:Y:S01]  /*4780*/  PRMT R158, RZ, 0x5410, R137 ;  /* 0x00005410ff9e7816 */ /* 0x000fe20000000089 */
[----:B------:R-:W-:Y:S01]  /*4790*/  FFMA.FTZ R160, R112, R160, -R155 ;  /* 0x000000a070a07223 */ /* 0x000fe2000001089b */
[----:B------:R-:W-:Y:S01]  /*47a0*/  PRMT R155, RZ, 0x5410, R138 ;  /* 0x00005410ff9b7816 */ /* 0x000fe2000000008a */
[----:B--2---:R-:W-:-:S02]  /*47b0*/  FMUL.FTZ R144, R20, R153 ;  /* 0x0000009914907220 */ /* 0x004fc40000410000 */
[----:B----4-:R-:W-:Y:S02]  /*47c0*/  @P2 FADD.FTZ R6, R145, R152 ;  /* 0x0000009891062221 */ /* 0x010fe40000010000 */
[----:B------:R-:W-:Y:S02]  /*47d0*/  FMUL.FTZ R139, R21, R153 ;  /* 0x00000099158b7220 */ /* 0x000fe40000410000 */
[----:B------:R-:W-:Y:S02]  /*47e0*/  FADD.FTZ R152, R47, R47 ;  /* 0x0000002f2f987221 */ /* 0x000fe40000010000 */
[-C--:B------:R-:W-:Y:S02]  /*47f0*/  FFMA.FTZ R145, R21, R155.reuse, R144 ;  /* 0x0000009b15917223 */ /* 0x080fe40000010090 */
[----:B------:R-:W-:Y:S02]  /*4800*/  FFMA.FTZ R139, R20, R155, -R139 ;  /* 0x0000009b148b7223 */ /* 0x000fe4000001088b */
[----:B------:R-:W-:-:S02]  /*4810*/  FFMA.FTZ R159, R112, R159, R156 ;  /* 0x0000009f709f7223 */ /* 0x000fc4000001009c */
[C---:B------:R-:W-:Y:S02]  /*4820*/  FMUL.FTZ R138, R152.reuse, R145 ;  /* 0x00000091988a7220 */ /* 0x040fe40000410000 */
[----:B------:R-:W-:Y:S02]  /*4830*/  FMUL.FTZ R139, R152, R139 ;  /* 0x0000008b988b7220 */ /* 0x000fe40000410000 */
[----:B------:R-:W-:Y:S02]  /*4840*/  FADD.FTZ R159, -R138, R159 ;  /* 0x0000009f8a9f7221 */ /* 0x000fe40000010100 */
[----:B------:R-:W-:Y:S01]  /*4850*/  FADD.FTZ R145, R139, R160 ;  /* 0x000000a08b917221 */ /* 0x000fe20000010000 */
[----:B------:R-:W-:Y:S01]  /*4860*/  PRMT R160, RZ, 0x5410, R136 ;  /* 0x00005410ffa07816 */ /* 0x000fe20000000088 */
[----:B------:R-:W-:Y:S02]  /*4870*/  FMUL.FTZ R144, R110, -R159 ;  /* 0x8000009f6e907220 */ /* 0x000fe40000410000 */
[----:B-1----:R-:W-:Y:S01]  /*4880*/  @P2 FADD.FTZ R7, R154, R157 ;  /* 0x0000009d9a072221 */ /* 0x002fe20000010000 */
[----:B------:R-:W-:Y:S01]  /*4890*/  ISETP.GT.U32.AND P2, PT, R127, 0x17, PT ;  /* 0x000000177f00780c */ /* 0x000fe20003f44070 */
[----:B------:R-:W-:-:S02]  /*48a0*/  FMUL.FTZ R154, R110, -R145 ;  /* 0x800000916e9a7220 */ /* 0x000fc40000410000 */
[----:B------:R-:W-:Y:S02]  /*48b0*/  FFMA.FTZ R156, R108, R145, -R144 ;  /* 0x000000916c9c7223 */ /* 0x000fe40000010890 */
[-C--:B------:R-:W-:Y:S02]  /*48c0*/  FMUL.FTZ R136, R20, R160.reuse ;  /* 0x000000a014887220 */ /* 0x080fe40000410000 */
[----:B------:R-:W-:Y:S02]  /*48d0*/  FMUL.FTZ R145, R119, R19 ;  /* 0x0000001377917220 */ /* 0x000fe40000410000 */
[----:B------:R-:W-:Y:S02]  /*48e0*/  FMUL.FTZ R127, R21, R160 ;  /* 0x000000a0157f7220 */ /* 0x000fe40000410000 */
[----:B------:R-:W-:Y:S02]  /*48f0*/  FMUL.FTZ R144, R119, -R18 ;  /* 0x8000001277907220 */ /* 0x000fe40000410000 */
[----:B------:R-:W-:-:S02]  /*4900*/  FFMA.FTZ R159, R108, R159, R154 ;  /* 0x0000009f6c9f7223 */ /* 0x000fc4000001009a */
[----:B------:R-:W-:Y:S02]  /*4910*/  FADD.FTZ R154, R49, R49 ;  /* 0x00000031319a7221 */ /* 0x000fe40000010000 */
[----:B------:R-:W-:Y:S02]  /*4920*/  FFMA.FTZ R137, R21, R158, R136 ;  /* 0x0000009e15897223 */ /* 0x000fe40000010088 */
[----:B------:R-:W-:Y:S02]  /*4930*/  FFMA.FTZ R145, R118, R18, -R145 ;  /* 0x0000001276917223 */ /* 0x000fe40000010891 */
[----:B------:R-:W-:Y:S02]  /*4940*/  FFMA.FTZ R127, R20, R158, -R127 ;  /* 0x0000009e147f7223 */ /* 0x000fe4000001087f */
[----:B------:R-:W-:Y:S02]  /*4950*/  FFMA.FTZ R144, R118, -R19, R144 ;  /* 0x8000001376907223 */ /* 0x000fe40000010090 */
[----:B------:R-:W-:-:S02]  /*4960*/  FMUL.FTZ R136, R154, R137 ;  /* 0x000000899a887220 */ /* 0x000fc40000410000 */
[C---:B------:R-:W-:Y:S02]  /*4970*/  FMUL.FTZ R157, R117.reuse, -R145 ;  /* 0x80000091759d7220 */ /* 0x040fe40000410000 */
[----:B------:R-:W-:Y:S02]  /*4980*/  FMUL.FTZ R137, R154, R127 ;  /* 0x0000007f9a897220 */ /* 0x000fe40000410000 */
[-C--:B------:R-:W-:Y:S02]  /*4990*/  FMUL.FTZ R127, R117, -R144.reuse ;  /* 0x80000090757f7220 */ /* 0x080fe40000410000 */
[C---:B------:R-:W-:Y:S02]  /*49a0*/  FFMA.FTZ R157, R116.reuse, R144, R157 ;  /* 0x00000090749d7223 */ /* 0x040fe4000001009d */
[----:B------:R-:W-:Y:S02]  /*49b0*/  FFMA.FTZ R127, R116, R145, -R127 ;  /* 0x00000091747f7223 */ /* 0x000fe4000001087f */
[----:B------:R-:W-:-:S02]  /*49c0*/  FADD.FTZ R161, -R136, R159 ;  /* 0x0000009f88a17221 */ /* 0x000fc40000010100 */
[----:B------:R-:W-:Y:S02]  /*49d0*/  FMUL.FTZ R144, R115, -R157 ;  /* 0x8000009d73907220 */ /* 0x000fe40000410000 */
[----:B------:R-:W-:Y:S02]  /*49e0*/  FADD.FTZ R159, R137, R156 ;  /* 0x0000009c899f7221 */ /* 0x000fe40000010000 */
[----:B------:R-:W-:Y:S02]  /*49f0*/  FMUL.FTZ R145, R115, -R127 ;  /* 0x8000007f73917220 */ /* 0x000fe40000410000 */
[----:B------:R-:W-:Y:S02]  /*4a00*/  FMUL.FTZ R156, R106, -R161 ;  /* 0x800000a16a9c7220 */ /* 0x000fe40000410000 */
[----:B------:R-:W-:Y:S02]  /*4a10*/  FFMA.FTZ R144, R114, R127, -R144 ;  /* 0x0000007f72907223 */ /* 0x000fe40000010890 */
[----:B------:R-:W-:-:S02]  /*4a20*/  FMUL.FTZ R162, R106, -R159 ;  /* 0x8000009f6aa27220 */ /* 0x000fc40000410000 */
[----:B------:R-:W-:Y:S02]  /*4a30*/  FFMA.FTZ R145, R114, R157, R145 ;  /* 0x0000009d72917223 */ /* 0x000fe40000010091 */
[----:B------:R-:W-:Y:S02]  /*4a40*/  FFMA.FTZ R159, R104, R159, -R156 ;  /* 0x0000009f689f7223 */ /* 0x000fe4000001089c */
[C---:B------:R-:W-:Y:S02]  /*4a50*/  FMUL.FTZ R156, R113.reuse, -R144 ;  /* 0x80000090719c7220 */ /* 0x040fe40000410000 */
[-C--:B------:R-:W-:Y:S02]  /*4a60*/  FMUL.FTZ R157, R113, -R145.reuse ;  /* 0x80000091719d7220 */ /* 0x080fe40000410000 */
[----:B------:R-:W-:Y:S02]  /*4a70*/  FMUL.FTZ R127, R21, R170 ;  /* 0x000000aa157f7220 */ /* 0x000fe40000410000 */
[----:B------:R-:W-:-:S02]  /*4a80*/  FFMA.FTZ R145, R112, R145, R156 ;  /* 0x0000009170917223 */ /* 0x000fc4000001009c */
[----:B------:R-:W-:Y:S02]  /*4a90*/  FFMA.FTZ R157, R112, R144, -R157 ;  /* 0x00000090709d7223 */ /* 0x000fe4000001089d */
[----:B------:R-:W-:Y:S02]  /*4aa0*/  FFMA.FTZ R161, R104, R161, R162 ;  /* 0x000000a168a17223 */ /* 0x000fe400000100a2 */
[----:B------:R-:W-:Y:S02]  /*4ab0*/  FFMA.FTZ R127, R20, R168, -R127 ;  /* 0x000000a8147f7223 */ /* 0x000fe4000001087f */
[----:B------:R-:W-:Y:S02]  /*4ac0*/  FMUL.FTZ R144, R166, R135 ;  /* 0x00000087a6907220 */ /* 0x000fe40000410000 */
[----:B------:R-:W-:Y:S02]  /*4ad0*/  FMUL.FTZ R135, R110, -R145 ;  /* 0x800000916e877220 */ /* 0x000fe40000410000 */
[----:B------:R-:W-:-:S02]  /*4ae0*/  FMUL.FTZ R134, R166, R127 ;  /* 0x0000007fa6867220 */ /* 0x000fc40000410000 */
[----:B------:R-:W-:Y:S02]  /*4af0*/  FADD.FTZ R161, -R144, R161 ;  /* 0x000000a190a17221 */ /* 0x000fe40000010100 */
[-C--:B------:R-:W-:Y:S02]  /*4b00*/  FMUL.FTZ R127, R110, -R157.reuse ;  /* 0x8000009d6e7f7220 */ /* 0x080fe40000410000 */
[----:B------:R-:W-:Y:S02]  /*4b10*/  FFMA.FTZ R135, R108, R157, -R135 ;  /* 0x0000009d6c877223 */ /* 0x000fe40000010887 */
[----:B------:R-:W-:Y:S02]  /*4b20*/  FADD.FTZ R159, R134, R159 ;  /* 0x0000009f869f7221 */ /* 0x000fe40000010000 */
[----:B------:R-:W-:Y:S02]  /*4b30*/  FMUL.FTZ R157, R102, -R161 ;  /* 0x800000a1669d7220 */ /* 0x000fe40000410000 */
[----:B------:R-:W-:-:S02]  /*4b40*/  FFMA.FTZ R127, R108, R145, R127 ;  /* 0x000000916c7f7223 */ /* 0x000fc4000001007f */
[----:B------:R-:W-:Y:S02]  /*4b50*/  FMUL.FTZ R156, R106, -R135 ;  /* 0x800000876a9c7220 */ /* 0x000fe40000410000 */
[----:B------:R-:W-:Y:S02]  /*4b60*/  FFMA.FTZ R176, R100, R159, -R157 ;  /* 0x0000009f64b07223 */ /* 0x000fe4000001089d */
[-C--:B------:R-:W-:Y:S02]  /*4b70*/  FMUL.FTZ R145, R106, -R127.reuse ;  /* 0x8000007f6a917220 */ /* 0x080fe40000410000 */
[C---:B------:R-:W-:Y:S02]  /*4b80*/  FFMA.FTZ R157, R104.reuse, R127, R156 ;  /* 0x0000007f689d7223 */ /* 0x040fe4000001009c */
[----:B------:R-:W-:Y:S02]  /*4b90*/  FFMA.FTZ R145, R104, R135, -R145 ;  /* 0x0000008768917223 */ /* 0x000fe40000010891 */
[----:B------:R-:W-:-:S02]  /*4ba0*/  FMUL.FTZ R156, R102, -R157 ;  /* 0x8000009d669c7220 */ /* 0x000fc40000410000 */
[-C--:B------:R-:W-:Y:S02]  /*4bb0*/  FMUL.FTZ R127, R21, R164.reuse ;  /* 0x000000a4157f7220 */ /* 0x080fe40000410000 */
[----:B------:R-:W-:Y:S02]  /*4bc0*/  FMUL.FTZ R135, R20, R164 ;  /* 0x000000a414877220 */ /* 0x000fe40000410000 */
[----:B------:R-:W-:Y:S02]  /*4bd0*/  FMUL.FTZ R162, R102, -R159 ;  /* 0x8000009f66a27220 */ /* 0x000fe40000410000 */
[-C--:B------:R-:W-:Y:S02]  /*4be0*/  FFMA.FTZ R156, R100, R145.reuse, -R156 ;  /* 0x00000091649c7223 */ /* 0x080fe4000001089c */
[----:B------:R-:W-:Y:S02]  /*4bf0*/  FMUL.FTZ R145, R102, -R145 ;  /* 0x8000009166917220 */ /* 0x000fe40000410000 */
[----:B------:R-:W-:-:S02]  /*4c00*/  FFMA.FTZ R130, R20, R126, -R127 ;  /* 0x0000007e14827223 */ /* 0x000fc4000001087f */
[----:B------:R-:W-:Y:S02]  /*4c10*/  FFMA.FTZ R174, R21, R126, R135 ;  /* 0x0000007e15ae7223 */ /* 0x000fe40000010087 */
[C---:B------:R-:W-:Y:S02]  /*4c20*/  FFMA.FTZ R161, R100.reuse, R161, R162 ;  /* 0x000000a164a17223 */ /* 0x040fe400000100a2 */
[----:B------:R-:W-:Y:S02]  /*4c30*/  FFMA.FTZ R162, R100, R157, R145 ;  /* 0x0000009d64a27223 */ /* 0x000fe40000010091 */
[C---:B------:R-:W-:Y:S01]  /*4c40*/  FMUL.FTZ R145, R165.reuse, R130 ;  /* 0x00000082a5917220 */ /* 0x040fe20000410000 */
[----:B------:R0:W1:Y:S01]  /*4c50*/  SHFL.DOWN PT, R157, R156, 0x1, 0x1f ;  /* 0x08201f009c9d7f89 */ /* 0x00006200000e0000 */
[----:B------:R-:W-:Y:S02]  /*4c60*/  FMUL.FTZ R130, R165, R174 ;  /* 0x000000aea5827220 */ /* 0x000fe40000410000 */
[----:B------:R-:W-:Y:S01]  /*4c70*/  FADD.FTZ R159, R145, R176 ;  /* 0x000000b0919f7221 */ /* 0x000fe20000010000 */
[----:B------:R0:W2:Y:S01]  /*4c80*/  SHFL.DOWN PT, R163, R162, 0x1, 0x1f ;  /* 0x08201f00a2a37f89 */ /* 0x0000a200000e0000 */
[----:B------:R-:W-:-:S02]  /*4c90*/  FADD.FTZ R161, -R130, R161 ;  /* 0x000000a182a17221 */ /* 0x000fc40000010100 */
[CC--:B------:R-:W-:Y:S01]  /*4ca0*/  FMUL.FTZ R127, R5.reuse, R7.reuse ;  /* 0x00000007057f7220 */ /* 0x0c0fe20000410000 */
[----:B------:R0:W3:Y:S01]  /*4cb0*/  SHFL.DOWN PT, R167, R159, 0x1, 0x1f ;  /* 0x08201f009fa77f89 */ /* 0x0000e200000e0000 */
[-C--:B------:R-:W-:Y:S02]  /*4cc0*/  FMUL.FTZ R5, R5, R6.reuse ;  /* 0x0000000605057220 */ /* 0x080fe40000410000 */
[C---:B------:R-:W-:Y:S01]  /*4cd0*/  FFMA.FTZ R6, R4.reuse, R6, -R127 ;  /* 0x0000000604067223 */ /* 0x040fe2000001087f */
[----:B------:R0:W4:Y:S01]  /*4ce0*/  SHFL.DOWN PT, R169, R161, 0x1, 0x1f ;  /* 0x08201f00a1a97f89 */ /* 0x00012200000e0000 */
[----:B------:R-:W-:Y:S01]  /*4cf0*/  FFMA.FTZ R5, R4, R7, R5 ;  /* 0x0000000704057223 */ /* 0x000fe20000010005 */
[----:B------:R-:W-:Y:S05]  /*4d00*/  @!P4 BRA `(.L_x_11375) ;  /* 0x000000b00000c947 */ /* 0x000fea0003800000 */
[C---:B----4-:R-:W-:Y:S02]  /*4d10*/  FMUL.FTZ R127, R162.reuse, R169 ;  /* 0x000000a9a27f7220 */ /* 0x050fe40000410000 */
[C---:B--2---:R-:W-:Y:S02]  /*4d20*/  FMUL.FTZ R7, R162.reuse, R163 ;  /* 0x000000a3a2077220 */ /* 0x044fe40000410000 */
[----:B---3--:R-:W-:-:S02]  /*4d30*/  FMUL.FTZ R135, R162, R167 ;  /* 0x000000a7a2877220 */ /* 0x008fc40000410000 */
        /* <DEDUP_REMOVED lines=8> */
.L_x_11375:
[----:B------:R-:W-:Y:S05]  /*4dc0*/  BSYNC B0 ;  /* 0x0000000000007941 */ /* 0x000fea0003800000 */
.L_x_11374:
[----:B------:R-:W-:Y:S01]  /*4dd0*/  FADD.FTZ R127, RZ, R5 ;  /* 0x00000005ff7f7221 */ /* 0x000fe20000010000 */
[----:B--2---:R2:W0:Y:S01]  /*4de0*/  SHFL.DOWN PT, R163, R156, 0x2, 0x1f ;  /* 0x08401f009ca37f89 */ /* 0x00442200000e0000 */
[----:B-1----:R-:W-:Y:S01]  /*4df0*/  FADD.FTZ R157, R133, R6 ;  /* 0x00000006859d7221 */ /* 0x002fe20000010000 */
[----:B------:R-:W-:Y:S01]  /*4e00*/  BSSY B0, `(.L_x_11376) ;  /* 0x0000012000007945 */ /* 0x000fe20003800000 */
[C---:B------:R-:W-:Y:S01]  /*4e10*/  FMUL.FTZ R135, R164.reuse, R127 ;  /* 0x0000007fa4877220 */ /* 0x040fe20000410000 */
[----:B---3--:R2:W1:Y:S01]  /*4e20*/  SHFL.DOWN PT, R167, R162, 0x2, 0x1f ;  /* 0x08401f00a2a77f89 */ /* 0x00846200000e0000 */
[----:B------:R-:W-:-:S03]  /*4e30*/  FMUL.FTZ R164, R164, R157 ;  /* 0x0000009da4a47220 */ /* 0x000fc60000410000 */
[----:B----4-:R2:W3:Y:S04]  /*4e40*/  SHFL.DOWN PT, R169, R159, 0x2, 0x1f ;  /* 0x08401f009fa97f89 */ /* 0x0104e800000e0000 */
        /* <DEDUP_REMOVED lines=13> */
.L_x_11377:
[----:B------:R-:W-:Y:S05]  /*4f20*/  BSYNC B0 ;  /* 0x0000000000007941 */ /* 0x000fea0003800000 */
.L_x_11376:
[C---:B------:R-:W-:Y:S01]  /*4f30*/  FMUL.FTZ R5, R102.reuse, R157 ;  /* 0x0000009d66057220 */ /* 0x040fe20000410000 */
[----:B----4-:R4:W2:Y:S01]  /*4f40*/  SHFL.DOWN PT, R175, R156, 0x4, 0x1f ;  /* 0x08801f009caf7f89 */ /* 0x0108a200000e0000 */
[-C--:B------:R-:W-:Y:S01]  /*4f50*/  FMUL.FTZ R4, R102, R127.reuse ;  /* 0x0000007f66047220 */ /* 0x080fe20000410000 */
[----:B------:R-:W-:Y:S01]  /*4f60*/  BSSY B0, `(.L_x_11378) ;  /* 0x0000020000007945 */ /* 0x000fe20003800000 */
[-C--:B------:R-:W-:Y:S01]  /*4f70*/  FMUL.FTZ R7, R21, R127.reuse ;  /* 0x0000007f15077220 */ /* 0x080fe20000410000 */
[----:B------:R4:W3:Y:S01]  /*4f80*/  SHFL.DOWN PT, R177, R162, 0x4, 0x1f ;  /* 0x08801f00a2b17f89 */ /* 0x0008e200000e0000 */
[----:B------:R-:W-:-:S02]  /*4f90*/  FFMA.FTZ R5, R100, R127, R5 ;  /* 0x0000007f64057223 */ /* 0x000fc40000010005 */
[----:B------:R-:W-:Y:S01]  /*4fa0*/  FMUL.FTZ R174, R20, R127 ;  /* 0x0000007f14ae7220 */ /* 0x000fe20000410000 */
[----:B------:R4:W1:Y:S01]  /*4fb0*/  SHFL.DOWN PT, R179, R159, 0x4, 0x1f ;  /* 0x08801f009fb37f89 */ /* 0x00086200000e0000 */
[-C--:B------:R-:W-:Y:S02]  /*4fc0*/  FFMA.FTZ R4, R100, R157.reuse, -R4 ;  /* 0x0000009d64047223 */ /* 0x080fe40000010804 */
[C---:B------:R-:W-:Y:S01]  /*4fd0*/  FFMA.FTZ R6, R126.reuse, R157, -R135 ;  /* 0x0000009d7e067223 */ /* 0x040fe20000010887 */
[----:B------:R4:W0:Y:S01]  /*4fe0*/  SHFL.DOWN PT, R181, R161, 0x4, 0x1f ;  /* 0x08801f00a1b57f89 */ /* 0x00082200000e0000 */
[----:B------:R-:W-:Y:S02]  /*4ff0*/  FFMA.FTZ R164, R126, R127, R164 ;  /* 0x0000007f7ea47223 */ /* 0x000fe400000100a4 */
[----:B------:R-:W-:Y:S02]  /*5000*/  FFMA.FTZ R126, R20, R157, -R7 ;  /* 0x0000009d147e7223 */ /* 0x000fe40000010807 */
[----:B------:R-:W-:-:S02]  /*5010*/  FADD.FTZ R133, RZ, R5 ;  /* 0x00000005ff857221 */ /* 0x000fc40000010000 */
[----:B------:R-:W-:Y:S02]  /*5020*/  FFMA.FTZ R174, R21, R157, R174 ;  /* 0x0000009d15ae7223 */ /* 0x000fe400000100ae */
[----:B0-----:R-:W-:Y:S02]  /*5030*/  FFMA.FTZ R163, R109, R56, R4 ;  /* 0x000000386da37223 */ /* 0x001fe40000010004 */
[C---:B---3--:R-:W-:Y:S02]  /*5040*/  FFMA.FTZ R169, -R165.reuse, R164, RZ ;  /* 0x000000a4a5a97223 */ /* 0x048fe400000101ff */
[C---:B------:R-:W-:Y:S02]  /*5050*/  FMUL.FTZ R164, R165.reuse, R126 ;  /* 0x0000007ea5a47220 */ /* 0x040fe40000410000 */
[----:B-1----:R-:W-:Y:S02]  /*5060*/  FFMA.FTZ R167, R165, R6, RZ ;  /* 0x00000006a5a77223 */ /* 0x002fe400000100ff */
[----:B------:R-:W-:-:S02]  /*5070*/  FMUL.FTZ R126, R170, R133 ;  /* 0x00000085aa7e7220 */ /* 0x000fc40000410000 */
[----:B------:R-:W-:Y:S02]  /*5080*/  FFMA.FTZ R165, -R165, R174, -RZ ;  /* 0x000000aea5a57223 */ /* 0x000fe400000109ff */
[----:B------:R-:W-:Y:S01]  /*5090*/  FMUL.FTZ R170, R170, R163 ;  /* 0x000000a3aaaa7220 */ /* 0x000fe20000410000 */
[----:B------:R-:W-:Y:S05]  /*50a0*/  @P6 BRA `(.L_x_11379) ;  /* 0x000000b000006947 */ /* 0x000fea0003800000 */
[C---:B--2-4-:R-:W-:Y:S02]  /*50b0*/  FMUL.FTZ R7, R162.reuse, R181 ;  /* 0x000000b5a2077220 */ /* 0x054fe40000410000 */
        /* <DEDUP_REMOVED lines=10> */
.L_x_11379:
[----:B--2-4-:R-:W-:Y:S05]  /*5160*/  BSYNC B0 ;  /* 0x0000000000007941 */ /* 0x014fea0003800000 */
.L_x_11378:
[C---:B------:R-:W-:Y:S01]  /*5170*/  FMUL.FTZ R5, R106.reuse, R163 ;  /* 0x000000a36a057220 */ /* 0x040fe20000410000 */
[----:B------:R0:W1:Y:S01]  /*5180*/  SHFL.DOWN PT, R183, R156, 0x8, 0x1f ;  /* 0x09001f009cb77f89 */ /* 0x00006200000e0000 */
[----:B------:R-:W-:Y:S01]  /*5190*/  FMUL.FTZ R4, R106, R133 ;  /* 0x000000856a047220 */ /* 0x000fe20000410000 */
[----:B------:R-:W-:Y:S01]  /*51a0*/  BSSY B0, `(.L_x_11380) ;  /* 0x0000028000007945 */ /* 0x000fe20003800000 */
[----:B------:R-:W-:Y:S01]  /*51b0*/  FFMA.FTZ R126, R168, R163, -R126 ;  /* 0x000000a3a87e7223 */ /* 0x000fe2000001087e */
[----:B------:R0:W2:Y:S01]  /*51c0*/  SHFL.DOWN PT, R185, R162, 0x8, 0x1f ;  /* 0x09001f00a2b97f89 */ /* 0x0000a200000e0000 */
[----:B------:R-:W-:Y:S01]  /*51d0*/  FFMA.FTZ R5, R104, R133, R5 ;  /* 0x0000008568057223 */ /* 0x000fe20000010005 */
[----:B------:R-:W-:Y:S01]  /*51e0*/  ISETP.GE.OR P0, PT, R172, c[0x0][0x174], P0 ;  /* 0x00005d00ac007a0c */ /* 0x000fe20000706670 */
[----:B------:R-:W-:Y:S01]  /*51f0*/  FFMA.FTZ R4, R104, R163, -R4 ;  /* 0x000000a368047223 */ /* 0x000fe20000010804 */
[----:B------:R0:W3:Y:S01]  /*5200*/  SHFL.DOWN PT, R187, R159, 0x8, 0x1f ;  /* 0x09001f009fbb7f89 */ /* 0x0000e200000e0000 */
[----:B------:R-:W-:-:S02]  /*5210*/  FMUL.FTZ R6, R21, R133 ;  /* 0x0000008515067220 */ /* 0x000fc40000410000 */
[----:B------:R-:W-:Y:S01]  /*5220*/  FFMA.FTZ R179, R166, R126, R167 ;  /* 0x0000007ea6b37223 */ /* 0x000fe200000100a7 */
[----:B------:R0:W4:Y:S01]  /*5230*/  SHFL.DOWN PT, R189, R161, 0x8, 0x1f ;  /* 0x09001f00a1bd7f89 */ /* 0x00012200000e0000 */
[C---:B------:R-:W-:Y:S02]  /*5240*/  FMUL.FTZ R126, R20.reuse, R133 ;  /* 0x00000085147e7220 */ /* 0x040fe40000410000 */
[----:B------:R-:W-:Y:S02]  /*5250*/  FADD.FTZ R135, RZ, R5 ;  /* 0x00000005ff877221 */ /* 0x000fe40000010000 */
[----:B------:R-:W-:Y:S02]  /*5260*/  FFMA.FTZ R167, R107, R54, R4 ;  /* 0x000000366ba77223 */ /* 0x000fe40000010004 */
[----:B------:R-:W-:Y:S02]  /*5270*/  FFMA.FTZ R5, R20, R163, -R6 ;  /* 0x000000a314057223 */ /* 0x000fe40000010806 */
[----:B------:R-:W-:-:S02]  /*5280*/  FFMA.FTZ R170, R168, R133, R170 ;  /* 0x00000085a8aa7223 */ /* 0x000fc400000100aa */
[----:B------:R-:W-:Y:S02]  /*5290*/  FFMA.FTZ R7, R21, R163, R126 ;  /* 0x000000a315077223 */ /* 0x000fe4000001007e */
[C---:B------:R-:W-:Y:S02]  /*52a0*/  FMUL.FTZ R4, R160.reuse, R135 ;  /* 0x00000087a0047220 */ /* 0x040fe40000410000 */
[----:B------:R-:W-:Y:S02]  /*52b0*/  FMUL.FTZ R6, R160, R167 ;  /* 0x000000a7a0067220 */ /* 0x000fe40000410000 */
[C---:B------:R-:W-:Y:S01]  /*52c0*/  FMUL.FTZ R160, R166.reuse, R5 ;  /* 0x00000005a6a07220 */ /* 0x040fe20000410000 */
[----:B------:R-:W-:Y:S01]  /*52d0*/  HFMA2.MMA R5, -RZ, RZ, 0, 0 ;  /* 0x00000000ff057435 */ /* 0x000fe200000001ff */
[C---:B------:R-:W-:Y:S02]  /*52e0*/  FFMA.FTZ R181, -R166.reuse, R170, R169 ;  /* 0x000000aaa6b57223 */ /* 0x040fe400000101a9 */
[----:B------:R-:W-:-:S02]  /*52f0*/  FFMA.FTZ R166, -R166, R7, -RZ ;  /* 0x00000007a6a67223 */ /* 0x000fc400000109ff */
[C---:B------:R-:W-:Y:S01]  /*5300*/  FFMA.FTZ R174, R158.reuse, R167, -R4 ;  /* 0x000000a79eae7223 */ /* 0x040fe20000010804 */
[----:B------:R-:W-:Y:S01]  /*5310*/  MOV R4, 0x3f800000 ;  /* 0x3f80000000047802 */ /* 0x000fe20000000f00 */
[-C--:B------:R-:W-:Y:S02]  /*5320*/  FFMA.FTZ R176, R158, R135.reuse, R6 ;  /* 0x000000879eb07223 */ /* 0x080fe40000010006 */
[----:B------:R-:W-:Y:S01]  /*5330*/  CS2R R6, SRZ ;  /* 0x0000000000067805 */ /* 0x000fe2000001ff00 */
[C---:B------:R-:W-:Y:S02]  /*5340*/  FMUL.FTZ R126, R110.reuse, R135 ;  /* 0x000000876e7e7220 */ /* 0x040fe40000410000 */
[----:B------:R-:W-:Y:S01]  /*5350*/  FMUL.FTZ R158, R110, R167 ;  /* 0x000000a76e9e7220 */ /* 0x000fe20000410000 */
[----:B------:R-:W-:Y:S05]  /*5360*/  @P2 BRA `(.L_x_11381) ;  /* 0x000000b000002947 */ /* 0x000fea0003800000 */
[C---:B01234-:R-:W-:Y:S02]  /*5370*/  FMUL.FTZ R175, R162.reuse, R189 ;  /* 0x000000bda2af7220 */ /* 0x05ffe40000410000 */
        /* <DEDUP_REMOVED lines=10> */
.L_x_11381:
[----:B01234-:R-:W-:Y:S05]  /*5420*/  BSYNC B0 ;  /* 0x0000000000007941 */ /* 0x01ffea0003800000 */
.L_x_11380:
[----:B------:R0:W1:Y:S01]  /*5430*/  @!P0 LDS.128 R4, [R25.X16+0x21b0] ;  /* 0x0021b00019048984 */ /* 0x000062000000cc00 */
[C---:B------:R-:W-:Y:S01]  /*5440*/  FFMA.FTZ R168, R108.reuse, R135, R158 ;  /* 0x000000876ca87223 */ /* 0x040fe2000001009e */
[----:B------:R-:W-:Y:S01]  /*5450*/  BSSY B0, `(.L_x_11382) ;  /* 0x0000030000007945 */ /* 0x000fe20003800000 */
[----:B------:R-:W-:Y:S01]  /*5460*/  FFMA.FTZ R158, R108, R167, -R126 ;  /* 0x000000a76c9e7223 */ /* 0x000fe2000001087e */
[----:B------:R0:W2:Y:S01]  /*5470*/  SHFL.DOWN PT, R183, R162, 0x10, 0x1f ;  /* 0x0a001f00a2b77f89 */ /* 0x0000a200000e0000 */
[----:B------:R-:W-:Y:S02]  /*5480*/  FADD.FTZ R126, RZ, R168 ;  /* 0x000000a8ff7e7221 */ /* 0x000fe40000010000 */
[----:B------:R-:W-:Y:S01]  /*5490*/  FFMA.FTZ R158, R105, R52, R158 ;  /* 0x00000034699e7223 */ /* 0x000fe2000001009e */
[----:B------:R0:W3:Y:S01]  /*54a0*/  SHFL.DOWN PT, R185, R159, 0x10, 0x1f ;  /* 0x0a001f009fb97f89 */ /* 0x0000e200000e0000 */
[-C--:B------:R-:W-:Y:S02]  /*54b0*/  FMUL.FTZ R168, R21, R135.reuse ;  /* 0x0000008715a87220 */ /* 0x080fe40000410000 */
[----:B------:R-:W-:Y:S01]  /*54c0*/  FMUL.FTZ R175, R153, R158 ;  /* 0x0000009e99af7220 */ /* 0x000fe20000410000 */
[----:B------:R0:W4:Y:S01]  /*54d0*/  SHFL.DOWN PT, R187, R161, 0x10, 0x1f ;  /* 0x0a001f00a1bb7f89 */ /* 0x00012200000e0000 */
[----:B------:R-:W-:-:S02]  /*54e0*/  FMUL.FTZ R170, R20, R135 ;  /* 0x0000008714aa7220 */ /* 0x000fc40000410000 */
[C---:B------:R-:W-:Y:S02]  /*54f0*/  FFMA.FTZ R179, R154.reuse, R174, R179 ;  /* 0x000000ae9ab37223 */ /* 0x040fe400000100b3 */
[----:B------:R-:W-:Y:S02]  /*5500*/  FMUL.FTZ R174, R153, R126 ;  /* 0x0000007e99ae7220 */ /* 0x000fe40000410000 */
[----:B------:R-:W-:Y:S02]  /*5510*/  FFMA.FTZ R181, -R154, R176, R181 ;  /* 0x000000b09ab57223 */ /* 0x000fe400000101b5 */
[-C--:B------:R-:W-:Y:S02]  /*5520*/  FFMA.FTZ R153, R20, R167.reuse, -R168 ;  /* 0x000000a714997223 */ /* 0x080fe400000108a8 */
[----:B------:R-:W-:Y:S02]  /*5530*/  FFMA.FTZ R175, R155, R126, R175 ;  /* 0x0000007e9baf7223 */ /* 0x000fe400000100af */
[----:B------:R-:W-:-:S02]  /*5540*/  FFMA.FTZ R169, R21, R167, R170 ;  /* 0x000000a715a97223 */ /* 0x000fc400000100aa */
[----:B------:R-:W-:Y:S02]  /*5550*/  FFMA.FTZ R174, R155, R158, -R174 ;  /* 0x0000009e9bae7223 */ /* 0x000fe400000108ae */
[----:B------:R-:W-:Y:S02]  /*5560*/  FMUL.FTZ R155, R154, R153 ;  /* 0x000000999a9b7220 */ /* 0x000fe40000410000 */
[----:B------:R-:W-:Y:S02]  /*5570*/  FFMA.FTZ R176, -R152, R175, R181 ;  /* 0x000000af98b07223 */ /* 0x000fe400000101b5 */
[----:B------:R-:W-:Y:S01]  /*5580*/  FFMA.FTZ R154, -R154, R169, -RZ ;  /* 0x000000a99a9a7223 */ /* 0x000fe200000109ff */
[----:B------:R0:W0:Y:S01]  /*5590*/  SHFL.DOWN PT, R181, R156, 0x10, 0x1f ;  /* 0x0a001f009cb57f89 */ /* 0x00002200000e0000 */
[-C--:B------:R-:W-:Y:S02]  /*55a0*/  FMUL.FTZ R175, R21, R126.reuse ;  /* 0x0000007e15af7220 */ /* 0x080fe40000410000 */
[----:B------:R-:W-:-:S02]  /*55b0*/  FMUL.FTZ R168, R20, R126 ;  /* 0x0000007e14a87220 */ /* 0x000fc40000410000 */
[C---:B------:R-:W-:Y:S02]  /*55c0*/  FMUL.FTZ R153, R113.reuse, R126 ;  /* 0x0000007e71997220 */ /* 0x040fe40000410000 */
[-C--:B------:R-:W-:Y:S02]  /*55d0*/  FMUL.FTZ R169, R113, R158.reuse ;  /* 0x0000009e71a97220 */ /* 0x080fe40000410000 */
[-C--:B------:R-:W-:Y:S02]  /*55e0*/  FFMA.FTZ R175, R20, R158.reuse, -R175 ;  /* 0x0000009e14af7223 */ /* 0x080fe400000108af */
[-C--:B------:R-:W-:Y:S02]  /*55f0*/  FFMA.FTZ R177, R21, R158.reuse, R168 ;  /* 0x0000009e15b17223 */ /* 0x080fe400000100a8 */
[C---:B------:R-:W-:Y:S02]  /*5600*/  FFMA.FTZ R153, R112.reuse, R158, -R153 ;  /* 0x0000009e70997223 */ /* 0x040fe40000010899 */
[----:B------:R-:W-:-:S02]  /*5610*/  FFMA.FTZ R170, R112, R126, R169 ;  /* 0x0000007e70aa7223 */ /* 0x000fc400000100a9 */
[C---:B------:R-:W-:Y:S02]  /*5620*/  FFMA.FTZ R174, R152.reuse, R174, R179 ;  /* 0x000000ae98ae7223 */ /* 0x040fe400000100b3 */
[C---:B------:R-:W-:Y:S02]  /*5630*/  FMUL.FTZ R168, R152.reuse, R175 ;  /* 0x000000af98a87220 */ /* 0x040fe40000410000 */
[----:B------:R-:W-:Y:S02]  /*5640*/  FFMA.FTZ R169, -R152, R177, -RZ ;  /* 0x000000b198a97223 */ /* 0x000fe400000109ff */
        /* <DEDUP_REMOVED lines=16> */
.L_x_11383:
[----:B01234-:R-:W-:Y:S05]  /*5750*/  BSYNC B0 ;  /* 0x0000000000007941 */ /* 0x01ffea0003800000 */
.L_x_11382:
        /* <DEDUP_REMOVED lines=12> */
[----:B------:R-:W-:Y:S01]  /*5820*/  SHFL.DOWN PT, R185, R161, 0x1, 0x1f ;  /* 0x08201f00a1b97f89 */ /* 0x000fe200000e0000 */
[----:B------:R-:W-:Y:S02]  /*5830*/  FFMA.FTZ R179, -R149, R180, R176 ;  /* 0x000000b495b37223 */ /* 0x000fe400000101b0 */
[----:B------:R-:W-:Y:S01]  /*5840*/  FFMA.FTZ R151, R101, R48, R151 ;  /* 0x0000003065977223 */ /* 0x000fe20000010097 */
[----:B------:R-:W-:Y:S01]  /*5850*/  SHFL.IDX PT, R162, R162, RZ, 0x1f ;  /* 0x00001fffa2a27589 */ /* 0x000fe200000e0000 */
[----:B------:R-:W-:Y:S02]  /*5860*/  FMUL.FTZ R176, R148, R150 ;  /* 0x0000009694b07220 */ /* 0x000fe40000410000 */
[----:B------:R-:W-:Y:S01]  /*5870*/  FFMA.FTZ R177, R149, R178, R174 ;  /* 0x000000b295b17223 */ /* 0x000fe200000100ae */
[----:B------:R-:W-:Y:S01]  /*5880*/  SHFL.IDX PT, R156, R156, RZ, 0x1f ;  /* 0x00001fff9c9c7589 */ /* 0x000fe200000e0000 */
[----:B------:R-:W-:-:S02]  /*5890*/  FFMA.FTZ R176, R147, R151, -R176 ;  /* 0x0000009793b07223 */ /* 0x000fc400000108b0 */
[-C--:B------:R-:W-:Y:S01]  /*58a0*/  FMUL.FTZ R148, R148, R151.reuse ;  /* 0x0000009794947220 */ /* 0x080fe20000410000 */
[----:B------:R-:W-:Y:S01]  /*58b0*/  SHFL.IDX PT, R161, R161, RZ, 0x1f ;  /* 0x00001fffa1a17589 */ /* 0x000fe200000e0000 */
[----:B------:R-:W-:Y:S02]  /*58c0*/  FFMA.FTZ R181, R146, R176, R177 ;  /* 0x000000b092b57223 */ /* 0x000fe400000100b1 */
[-C--:B------:R-:W-:Y:S01]  /*58d0*/  FFMA.FTZ R148, R147, R150.reuse, R148 ;  /* 0x0000009693947223 */ /* 0x080fe20000010094 */
[----:B------:R-:W0:Y:S01]  /*58e0*/  SHFL.IDX PT, R177, R7, RZ, 0x1f ;  /* 0x00001fff07b17589 */ /* 0x000e2200000e0000 */
[C---:B------:R-:W-:Y:S02]  /*58f0*/  FMUL.FTZ R175, R117.reuse, R151 ;  /* 0x0000009775af7220 */ /* 0x040fe40000410000 */
[----:B------:R-:W-:Y:S01]  /*5900*/  FMUL.FTZ R147, R117, R150 ;  /* 0x0000009675937220 */ /* 0x000fe20000410000 */
[----:B------:R-:W1:Y:S01]  /*5910*/  SHFL.IDX PT, R176, R6, RZ, 0x1f ;  /* 0x00001fff06b07589 */ /* 0x000e6200000e0000 */
[----:B------:R-:W-:-:S02]  /*5920*/  FMUL.FTZ R170, R21, R152 ;  /* 0x0000009815aa7220 */ /* 0x000fc40000410000 */
[----:B------:R-:W-:Y:S01]  /*5930*/  FMUL.FTZ R174, R20, R152 ;  /* 0x0000009814ae7220 */ /* 0x000fe20000410000 */
[----:B------:R-:W2:Y:S01]  /*5940*/  SHFL.IDX PT, R159, R159, RZ, 0x1f ;  /* 0x00001fff9f9f7589 */ /* 0x000ea200000e0000 */
[----:B------:R-:W-:Y:S02]  /*5950*/  FFMA.FTZ R179, -R146, R148, R179 ;  /* 0x0000009492b37223 */ /* 0x000fe400000101b3 */
[C---:B------:R-:W-:Y:S02]  /*5960*/  FFMA.FTZ R175, R116.reuse, R150, R175 ;  /* 0x0000009674af7223 */ /* 0x040fe400000100af */
[----:B------:R-:W-:Y:S02]  /*5970*/  FFMA.FTZ R148, R116, R151, -R147 ;  /* 0x0000009774947223 */ /* 0x000fe40000010893 */
[-C--:B------:R-:W-:Y:S02]  /*5980*/  FFMA.FTZ R170, R20, R153.reuse, -R170 ;  /* 0x0000009914aa7223 */ /* 0x080fe400000108aa */
[----:B------:R-:W-:-:S02]  /*5990*/  FFMA.FTZ R174, R21, R153, R174 ;  /* 0x0000009915ae7223 */ /* 0x000fc400000100ae */
[----:B------:R-:W-:Y:S02]  /*59a0*/  FADD.FTZ R147, RZ, R175 ;  /* 0x000000afff937221 */ /* 0x000fe40000010000 */
[----:B------:R-:W-:Y:S02]  /*59b0*/  FFMA.FTZ R148, R99, R46, R148 ;  /* 0x0000002e63947223 */ /* 0x000fe40000010094 */
[C---:B------:R-:W-:Y:S02]  /*59c0*/  FMUL.FTZ R170, R149.reuse, R170 ;  /* 0x000000aa95aa7220 */ /* 0x040fe40000410000 */
[----:B------:R-:W-:Y:S02]  /*59d0*/  FFMA.FTZ R149, -R149, R174, -RZ ;  /* 0x000000ae95957223 */ /* 0x000fe400000109ff */
[----:B------:R-:W-:Y:S02]  /*59e0*/  FMUL.FTZ R174, R21, R150 ;  /* 0x0000009615ae7220 */ /* 0x000fe40000410000 */
[----:B------:R-:W-:-:S02]  /*59f0*/  FMUL.FTZ R180, R132, R147 ;  /* 0x0000009384b47220 */ /* 0x000fc40000410000 */
[-C--:B------:R-:W-:Y:S02]  /*5a00*/  FMUL.FTZ R132, R132, R148.reuse ;  /* 0x0000009484847220 */ /* 0x080fe40000410000 */
[----:B------:R-:W-:Y:S02]  /*5a10*/  FFMA.FTZ R175, R20, R151, -R174 ;  /* 0x0000009714af7223 */ /* 0x000fe400000108ae */
[C---:B------:R-:W-:Y:S02]  /*5a20*/  FFMA.FTZ R132, R131.reuse, R147, R132 ;  /* 0x0000009383847223 */ /* 0x040fe40000010084 */
[----:B------:R-:W-:Y:S02]  /*5a30*/  FFMA.FTZ R180, R131, R148, -R180 ;  /* 0x0000009483b47223 */ /* 0x000fe400000108b4 */
[----:B------:R-:W-:Y:S02]  /*5a40*/  FMUL.FTZ R131, R146, R175 ;  /* 0x000000af92837220 */ /* 0x000fe40000410000 */
[----:B------:R-:W-:-:S02]  /*5a50*/  FFMA.FTZ R175, -R122, R132, R179 ;  /* 0x000000847aaf7223 */ /* 0x000fc400000101b3 */
[----:B------:R-:W-:Y:S02]  /*5a60*/  FMUL.FTZ R178, R20, R150 ;  /* 0x0000009614b27220 */ /* 0x000fe40000410000 */
[C---:B0-----:R-:W-:Y:S02]  /*5a70*/  @P1 FMUL.FTZ R179, R184.reuse, R177 ;  /* 0x000000b1b8b31220 */ /* 0x041fe40000410000 */
[----:B-1----:R-:W-:Y:S02]  /*5a80*/  @P1 FMUL.FTZ R132, R184, R176 ;  /* 0x000000b0b8841220 */ /* 0x002fe40000410000 */
[----:B------:R-:W-:Y:S02]  /*5a90*/  FFMA.FTZ R183, R21, R151, R178 ;  /* 0x0000009715b77223 */ /* 0x000fe400000100b2 */
[----:B------:R-:W-:Y:S02]  /*5aa0*/  FFMA.FTZ R180, R122, R180, R181 ;  /* 0x000000b47ab47223 */ /* 0x000fe400000100b5 */
[----:B------:R-:W-:-:S02]  /*5ab0*/  @P1 FFMA.FTZ R179, R182, R176, -R179 ;  /* 0x000000b0b6b31223 */ /* 0x000fc400000108b3 */
[-C--:B------:R-:W-:Y:S02]  /*5ac0*/  FMUL.FTZ R181, R21, R147.reuse ;  /* 0x0000009315b57220 */ /* 0x080fe40000410000 */
[----:B------:R-:W-:Y:S02]  /*5ad0*/  FMUL.FTZ R174, R20, R147 ;  /* 0x0000009314ae7220 */ /* 0x000fe40000410000 */
[----:B------:R-:W-:Y:S02]  /*5ae0*/  @P1 FFMA.FTZ R132, R182, R177, R132 ;  /* 0x000000b1b6841223 */ /* 0x000fe40000010084 */
[----:B------:R-:W-:Y:S02]  /*5af0*/  FFMA.FTZ R146, -R146, R183, -RZ ;  /* 0x000000b792927223 */ /* 0x000fe400000109ff */
[----:B------:R-:W-:Y:S02]  /*5b00*/  @P1 FADD.FTZ R176, R186, R179 ;  /* 0x000000b3bab01221 */ /* 0x000fe40000010000 */
[----:B------:R-:W-:-:S02]  /*5b10*/  FFMA.FTZ R181, R20, R148, -R181 ;  /* 0x0000009414b57223 */ /* 0x000fc400000108b5 */
[----:B------:R-:W-:Y:S02]  /*5b20*/  FFMA.FTZ R183, R21, R148, R174 ;  /* 0x0000009415b77223 */ /* 0x000fe400000100ae */
[----:B------:R-:W-:Y:S02]  /*5b30*/  @P1 FADD.FTZ R177, R185, R132 ;  /* 0x00000084b9b11221 */ /* 0x000fe40000010000 */
[----:B------:R-:W-:Y:S02]  /*5b40*/  FMUL.FTZ R178, R176, -R19 ;  /* 0x80000013b0b27220 */ /* 0x000fe40000410000 */
[C---:B------:R-:W-:Y:S02]  /*5b50*/  FMUL.FTZ R132, R122.reuse, R181 ;  /* 0x000000b57a847220 */ /* 0x040fe40000410000 */
[----:B------:R-:W-:Y:S02]  /*5b60*/  FFMA.FTZ R174, -R122, R183, -RZ ;  /* 0x000000b77aae7223 */ /* 0x000fe400000109ff */
[----:B------:R-:W-:-:S02]  /*5b70*/  FMUL.FTZ R179, R177, -R19 ;  /* 0x80000013b1b37220 */ /* 0x000fc40000410000 */
[C---:B------:R-:W-:Y:S02]  /*5b80*/  FMUL.FTZ R122, R119.reuse, R148 ;  /* 0x00000094777a7220 */ /* 0x040fe40000410000 */
[-C--:B------:R-:W-:Y:S02]  /*5b90*/  FMUL.FTZ R19, R119, R147.reuse ;  /* 0x0000009377137220 */ /* 0x080fe40000410000 */
[-C--:B------:R-:W-:Y:S02]  /*5ba0*/  FFMA.FTZ R177, R177, R18.reuse, R178 ;  /* 0x00000012b1b17223 */ /* 0x080fe400000100b2 */
[----:B------:R-:W-:Y:S02]  /*5bb0*/  FFMA.FTZ R18, R176, R18, -R179 ;  /* 0x00000012b0127223 */ /* 0x000fe400000108b3 */
[C---:B------:R-:W-:Y:S02]  /*5bc0*/  FFMA.FTZ R176, R118.reuse, R147, R122 ;  /* 0x0000009376b07223 */ /* 0x040fe4000001007a */
[----:B------:R-:W-:-:S02]  /*5bd0*/  FFMA.FTZ R122, R118, R148, -R19 ;  /* 0x00000094767a7223 */ /* 0x000fc40000010813 */
[----:B------:R-:W-:Y:S02]  /*5be0*/  FADD.FTZ R19, -R128, R177 ;  /* 0x000000b180137221 */ /* 0x000fe40000010100 */
[----:B------:R-:W-:Y:S02]  /*5bf0*/  FADD.FTZ R129, R129, R18 ;  /* 0x0000001281817221 */ /* 0x000fe40000010000 */
[C---:B------:R-:W-:Y:S02]  /*5c00*/  FMUL.FTZ R128, R119.reuse, -R19 ;  /* 0x8000001377807220 */ /* 0x040fe40000410000 */
[----:B------:R-:W-:Y:S02]  /*5c10*/  FMUL.FTZ R119, R119, -R129 ;  /* 0x8000008177777220 */ /* 0x000fe40000410000 */
[----:B------:R-:W-:Y:S02]  /*5c20*/  FADD.FTZ R18, RZ, R176 ;  /* 0x000000b0ff127221 */ /* 0x000fe40000010000 */
[----:B------:R-:W-:-:S02]  /*5c30*/  FFMA.FTZ R122, R97, R44, R122 ;  /* 0x0000002c617a7223 */ /* 0x000fc4000001007a */
[C---:B------:R-:W-:Y:S02]  /*5c40*/  FFMA.FTZ R128, R118.reuse, R129, -R128 ;  /* 0x0000008176807223 */ /* 0x040fe40000010880 */
[----:B------:R-:W-:Y:S02]  /*5c50*/  FFMA.FTZ R118, R118, R19, R119 ;  /* 0x0000001376767223 */ /* 0x000fe40000010077 */
[C---:B------:R-:W-:Y:S02]  /*5c60*/  FMUL.FTZ R177, R121.reuse, R18 ;  /* 0x0000001279b17220 */ /* 0x040fe40000410000 */
[----:B------:R-:W-:Y:S02]  /*5c70*/  FMUL.FTZ R121, R121, R122 ;  /* 0x0000007a79797220 */ /* 0x000fe40000410000 */
[----:B------:R-:W-:Y:S02]  /*5c80*/  FADD.FTZ R123, -R123, R118 ;  /* 0x000000767b7b7221 */ /* 0x000fe40000010100 */
[----:B------:R-:W-:-:S02]  /*5c90*/  FADD.FTZ R125, R125, R128 ;  /* 0x000000807d7d7221 */ /* 0x000fc40000010000 */
[C---:B------:R-:W-:Y:S02]  /*5ca0*/  FFMA.FTZ R177, R124.reuse, R122, -R177 ;  /* 0x0000007a7cb17223 */ /* 0x040fe400000108b1 */
[-C--:B------:R-:W-:Y:S02]  /*5cb0*/  FFMA.FTZ R121, R124, R18.reuse, R121 ;  /* 0x000000127c797223 */ /* 0x080fe40000010079 */
[-C--:B------:R-:W-:Y:S02]  /*5cc0*/  FMUL.FTZ R124, R20, R18.reuse ;  /* 0x00000012147c7220 */ /* 0x080fe40000410000 */
[C---:B------:R-:W-:Y:S02]  /*5cd0*/  FMUL.FTZ R118, R117.reuse, -R123 ;  /* 0x8000007b75767220 */ /* 0x040fe40000410000 */
[----:B------:R-:W-:Y:S02]  /*5ce0*/  FMUL.FTZ R117, R117, -R125 ;  /* 0x8000007d75757220 */ /* 0x000fe40000410000 */
[----:B------:R-:W-:-:S02]  /*5cf0*/  FMUL.FTZ R119, R21, R18 ;  /* 0x0000001215777220 */ /* 0x000fc40000410000 */
[----:B------:R-:W-:Y:S02]  /*5d00*/  FFMA.FTZ R179, R21, R122, R124 ;  /* 0x0000007a15b37223 */ /* 0x000fe4000001007c */
[C---:B------:R-:W-:Y:S02]  /*5d10*/  FFMA.FTZ R118, R116.reuse, R125, -R118 ;  /* 0x0000007d74767223 */ /* 0x040fe40000010876 */
[----:B------:R-:W-:Y:S02]  /*5d20*/  FFMA.FTZ R21, R116, R123, R117 ;  /* 0x0000007b74157223 */ /* 0x000fe40000010075 */
[----:B------:R-:W-:Y:S02]  /*5d30*/  FADD.FTZ R143, R143, R118 ;  /* 0x000000768f8f7221 */ /* 0x000fe40000010000 */
[----:B------:R-:W-:Y:S02]  /*5d40*/  FADD.FTZ R21, -R142, R21 ;  /* 0x000000158e157221 */ /* 0x000fe40000010100 */
[----:B------:R-:W-:-:S02]  /*5d50*/  FMUL.FTZ R117, R115, -R143 ;  /* 0x8000008f73757220 */ /* 0x000fc40000410000 */
[----:B------:R-:W-:Y:S02]  /*5d60*/  FMUL.FTZ R116, R115, -R21 ;  /* 0x8000001573747220 */ /* 0x000fe40000410000 */
[----:B------:R-:W-:Y:S02]  /*5d70*/  FMUL.FTZ R115, R162, R7 ;  /* 0x00000007a2737220 */ /* 0x000fe40000410000 */
[C---:B------:R-:W-:Y:S02]  /*5d80*/  FFMA.FTZ R117, R114.reuse, R21, R117 ;  /* 0x0000001572757223 */ /* 0x040fe40000010075 */
[----:B------:R-:W-:Y:S02]  /*5d90*/  FFMA.FTZ R116, R114, R143, -R116 ;  /* 0x0000008f72747223 */ /* 0x000fe40000010874 */
[-C--:B------:R-:W-:Y:S02]  /*5da0*/  FMUL.FTZ R114, R162, R6.reuse ;  /* 0x00000006a2727220 */ /* 0x080fe40000410000 */
[----:B------:R-:W-:-:S02]  /*5db0*/  FFMA.FTZ R6, R156, R6, -R115 ;  /* 0x000000069c067223 */ /* 0x000fc40000010873 */
[----:B------:R-:W-:Y:S01]  /*5dc0*/  FADD.FTZ R115, -R140, R117 ;  /* 0x000000758c737221 */ /* 0x000fe20000010100 */
[----:B------:R-:W-:Y:S01]  /*5dd0*/  P2R R117, PR, RZ, 0x1 ;  /* 0x00000001ff757803 */ /* 0x000fe20000000000 */
[----:B------:R-:W-:Y:S02]  /*5de0*/  FADD.FTZ R141, R141, R116 ;  /* 0x000000748d8d7221 */ /* 0x000fe40000010000 */
[C---:B------:R-:W-:Y:S02]  /*5df0*/  FMUL.FTZ R116, R113.reuse, -R115 ;  /* 0x8000007371747220 */ /* 0x040fe40000410000 */
[-C--:B------:R-:W-:Y:S02]  /*5e00*/  FMUL.FTZ R113, R113, -R141.reuse ;  /* 0x8000008d71717220 */ /* 0x080fe40000410000 */
[C---:B------:R-:W-:Y:S02]  /*5e10*/  FFMA.FTZ R116, R112.reuse, R141, -R116 ;  /* 0x0000008d70747223 */ /* 0x040fe40000010874 */
[----:B------:R-:W-:Y:S01]  /*5e20*/  FFMA.FTZ R113, R112, R115, R113 ;  /* 0x0000007370717223 */ /* 0x000fe20000010071 */
[----:B------:R-:W-:Y:S01]  /*5e30*/  SHF.L.U32 R112, R88, 0x4, RZ ;  /* 0x0000000458707819 */ /* 0x000fe200000006ff */
[----:B------:R-:W-:-:S02]  /*5e40*/  FMUL.FTZ R177, R120, R177 ;  /* 0x000000b178b17220 */ /* 0x000fc40000410000 */
[----:B------:R-:W-:Y:S02]  /*5e50*/  FFMA.FTZ R114, R156, R7, R114 ;  /* 0x000000079c727223 */ /* 0x000fe40000010072 */
[----:B------:R-:W-:Y:S02]  /*5e60*/  FMUL.FTZ R7, R162, R5 ;  /* 0x00000005a2077220 */ /* 0x000fe40000410000 */
[----:B------:R-:W-:Y:S02]  /*5e70*/  FADD.FTZ R113, -R138, R113 ;  /* 0x000000718a717221 */ /* 0x000fe40000010100 */
[----:B------:R-:W-:Y:S02]  /*5e80*/  FFMA.FTZ R119, R20, R122, -R119 ;  /* 0x0000007a14777223 */ /* 0x000fe40000010877 */
[----:B------:R-:W-:Y:S02]  /*5e90*/  FADD.FTZ R139, R139, R116 ;  /* 0x000000748b8b7221 */ /* 0x000fe40000010000 */
[----:B------:R-:W-:Y:S01]  /*5ea0*/  FADD.FTZ R20, R180, R177 ;  /* 0x000000b1b4147221 */ /* 0x000fe20000010000 */
[----:B------:R-:W-:Y:S01]  /*5eb0*/  LEA.HI.SX32 R177, R112, R112, 0x1b ;  /* 0x0000007070b17211 */ /* 0x000fe200078fdaff */
[----:B------:R-:W-:-:S02]  /*5ec0*/  FMUL.FTZ R162, R162, R4 ;  /* 0x00000004a2a27220 */ /* 0x000fc40000410000 */
[----:B------:R-:W-:Y:S02]  /*5ed0*/  FFMA.FTZ R4, R156, R4, -R7 ;  /* 0x000000049c047223 */ /* 0x000fe40000010807 */
        /* <DEDUP_REMOVED lines=9> */
[C---:B------:R-:W-:Y:S02]  /*5f70*/  FMUL.FTZ R128, R120.reuse, R121 ;  /* 0x0000007978807220 */ /* 0x040fe40000410000 */
[----:B------:R-:W-:-:S02]  /*5f80*/  FMUL.FTZ R124, R120, R119 ;  /* 0x00000077787c7220 */ /* 0x000fc40000410000 */
[C---:B------:R-:W-:Y:S02]  /*5f90*/  FFMA.FTZ R121, R104.reuse, R117, R108 ;  /* 0x0000007568797223 */ /* 0x040fe4000001006c */
[----:B------:R-:W-:Y:S02]  /*5fa0*/  FFMA.FTZ R119, R104, R137, -R106 ;  /* 0x0000008968777223 */ /* 0x000fe4000001086a */
[----:B------:R-:W-:Y:S02]  /*5fb0*/  FFMA.FTZ R5, R156, R5, R162 ;  /* 0x000000059c057223 */ /* 0x000fe400000100a2 */
[----:B--2---:R-:W-:Y:S02]  /*5fc0*/  FADD.FTZ R6, R159, R6 ;  /* 0x000000069f067221 */ /* 0x004fe40000010000 */
[----:B------:R-:W-:Y:S02]  /*5fd0*/  FADD.FTZ R121, -R144, R121 ;  /* 0x0000007990797221 */ /* 0x000fe40000010100 */
[----:B------:R-:W-:Y:S01]  /*5fe0*/  FADD.FTZ R119, R134, R119 ;  /* 0x0000007786777221 */ /* 0x000fe20000010000 */
[----:B------:R0:W-:Y:S01]  /*5ff0*/  @!P0 STS.128 [R25.X16+0x21b0], R4 ;  /* 0x0021b00419008388 */ /* 0x0001e2000000cc00 */
[----:B------:R-:W-:-:S02]  /*6000*/  FFMA.FTZ R163, R109, -R56, R163 ;  /* 0x800000386da37223 */ /* 0x000fc400000100a3 */
[----:B------:R-:W-:Y:S01]  /*6010*/  FMUL.FTZ R104, R121, R56 ;  /* 0x0000003879687220 */ /* 0x000fe20000410000 */
[----:B------:R1:W-:Y:S01]  /*6020*/  STS [R177.X4+0x430], R155 ;  /* 0x0004309bb1007388 */ /* 0x0003e20000004800 */
[----:B------:R-:W-:Y:S02]  /*6030*/  FFMA.FTZ R157, R111, -R58, R157 ;  /* 0x8000003a6f9d7223 */ /* 0x000fe4000001009d */
[-C--:B------:R-:W-:Y:S01]  /*6040*/  FMUL.FTZ R106, R117, R54.reuse ;  /* 0x00000036756a7220 */ /* 0x080fe20000410000 */
[----:B------:R-:W-:Y:S01]  /*6050*/  STS [R177.X4+0x444], R149 ;  /* 0x00044495b1007388 */ /* 0x000fe20000004800 */
[----:B------:R-:W-:Y:S02]  /*6060*/  FFMA.FTZ R167, R107, -R54, R167 ;  /* 0x800000366ba77223 */ /* 0x000fe400000100a7 */
[----:B------:R-:W-:Y:S01]  /*6070*/  FMUL.FTZ R108, R135, R106 ;  /* 0x0000006a876c7220 */ /* 0x000fe20000410000 */
[----:B------:R-:W-:Y:S01]  /*6080*/  STS [R177.X4+0x448], R131 ;  /* 0x00044883b1007388 */ /* 0x000fe20000004800 */
[----:B------:R-:W-:-:S02]  /*6090*/  FFMA.FTZ R158, R105, -R52, R158 ;  /* 0x80000034699e7223 */ /* 0x000fc4000001009e */
[----:B------:R-:W-:Y:S01]  /*60a0*/  FFMA.FTZ R153, R103, -R50, R153 ;  /* 0x8000003267997223 */ /* 0x000fe20000010099 */
[----:B------:R2:W-:Y:S01]  /*60b0*/  STS [R177.X4+0x458], R124 ;  /* 0x0004587cb1007388 */ /* 0x0005e20000004800 */
[C---:B0-----:R-:W-:Y:S02]  /*60c0*/  FMUL.FTZ R4, R102.reuse, -R121 ;  /* 0x8000007966047220 */ /* 0x041fe40000410000 */
[-C--:B------:R-:W-:Y:S01]  /*60d0*/  FMUL.FTZ R102, R102, -R119.reuse ;  /* 0x8000007766667220 */ /* 0x080fe20000410000 */
[----:B------:R-:W-:Y:S01]  /*60e0*/  STS [R177.X4+0x420], R164 ;  /* 0x000420a4b1007388 */ /* 0x000fe20000004800 */
[C---:B------:R-:W-:Y:S02]  /*60f0*/  FFMA.FTZ R4, R100.reuse, R119, -R4 ;  /* 0x0000007764047223 */ /* 0x040fe40000010804 */
[----:B-1----:R-:W-:Y:S01]  /*6100*/  FFMA.FTZ R155, R100, R121, R102 ;  /* 0x00000079649b7223 */ /* 0x002fe20000010066 */
[----:B------:R0:W-:Y:S01]  /*6110*/  STS [R177.X4+0x424], R165 ;  /* 0x000424a5b1007388 */ /* 0x0001e20000004800 */
[----:B------:R-:W-:Y:S01]  /*6120*/  FADD.FTZ R145, R145, R4 ;  /* 0x0000000491917221 */ /* 0x000fe20000010000 */
[----:B--2---:R-:W-:Y:S01]  /*6130*/  LEA R124, R73, -R88, 0x1 ;  /* 0x80000058497c7211 */ /* 0x004fe200078e08ff */
[----:B------:R-:W-:Y:S01]  /*6140*/  FADD.FTZ R155, -R130, R155 ;  /* 0x0000009b829b7221 */ /* 0x000fe20000010100 */
[----:B------:R-:W-:Y:S01]  /*6150*/  STS [R177.X4+0x428], R160 ;  /* 0x000428a0b1007388 */ /* 0x000fe20000004800 */
[----:B------:R-:W-:Y:S01]  /*6160*/  FMUL.FTZ R102, R119, R56 ;  /* 0x0000003877667220 */ /* 0x000fe20000410000 */
[C---:B------:R-:W-:Y:S01]  /*6170*/  ISETP.GE.AND P0, PT, R124.reuse, 0x1, PT ;  /* 0x000000017c00780c */ /* 0x040fe20003f06270 */
[-C--:B------:R-:W-:Y:S01]  /*6180*/  FMUL.FTZ R4, R155, R58.reuse ;  /* 0x0000003a9b047220 */ /* 0x080fe20000410000 */
[----:B------:R-:W-:Y:S01]  /*6190*/  STS [R177.X4+0x42c], R166 ;  /* 0x00042ca6b1007388 */ /* 0x000fe20000004800 */
[----:B------:R-:W-:Y:S01]  /*61a0*/  FMUL.FTZ R100, R145, R58 ;  /* 0x0000003a91647220 */ /* 0x000fe20000410000 */
[----:B------:R-:W-:Y:S01]  /*61b0*/  ISETP.GE.AND P1, PT, R124, 0x21, PT ;  /* 0x000000217c00780c */ /* 0x000fe20003f26270 */
[----:B------:R-:W-:Y:S01]  /*61c0*/  FMUL.FTZ R7, R133, R102 ;  /* 0x0000006685077220 */ /* 0x000fe20000410000 */
[----:B------:R-:W-:Y:S01]  /*61d0*/  STS [R177.X4+0x434], R154 ;  /* 0x0004349ab1007388 */ /* 0x000fe20000004800 */
[C---:B------:R-:W-:Y:S01]  /*61e0*/  FMUL.FTZ R5, R127.reuse, R4 ;  /* 0x000000047f057220 */ /* 0x040fe20000410000 */
[----:B0-----:R-:W-:Y:S01]  /*61f0*/  IADD3 R165, R88, 0x20, RZ ;  /* 0x0000002058a57810 */ /* 0x001fe20007ffe0ff */
[----:B------:R-:W-:Y:S01]  /*6200*/  FMUL.FTZ R6, R127, R100 ;  /* 0x000000647f067220 */ /* 0x000fe20000410000 */
[----:B------:R-:W-:Y:S01]  /*6210*/  STS [R177.X4+0x438], R168 ;  /* 0x000438a8b1007388 */ /* 0x000fe20000004800 */
[----:B------:R-:W-:-:S02]  /*6220*/  FFMA.FTZ R7, R163, R104, -R7 ;  /* 0x00000068a3077223 */ /* 0x000fc40000010807 */
[----:B------:R-:W-:Y:S01]  /*6230*/  FMUL.FTZ R104, R133, R104 ;  /* 0x0000006885687220 */ /* 0x000fe20000410000 */
[----:B------:R-:W-:Y:S01]  /*6240*/  STS [R177.X4+0x43c], R169 ;  /* 0x00043ca9b1007388 */ /* 0x000fe20000004800 */
[C---:B------:R-:W-:Y:S02]  /*6250*/  FFMA.FTZ R5, R157.reuse, R100, R5 ;  /* 0x000000649d057223 */ /* 0x040fe40000010005 */
[----:B------:R-:W-:Y:S01]  /*6260*/  FFMA.FTZ R6, R157, R4, -R6 ;  /* 0x000000049d067223 */ /* 0x000fe20000010806 */
[----:B------:R-:W-:Y:S01]  /*6270*/  STS [R177.X4+0x440], R170 ;  /* 0x000440aab1007388 */ /* 0x000fe20000004800 */
[----:B------:R-:W-:Y:S02]  /*6280*/  FFMA.FTZ R4, R163, R102, R104 ;  /* 0x00000066a3047223 */ /* 0x000fe40000010068 */
[----:B------:R-:W-:Y:S01]  /*6290*/  FADD.FTZ R5, RZ, R5 ;  /* 0x00000005ff057221 */ /* 0x000fe20000010000 */
[----:B------:R-:W-:Y:S01]  /*62a0*/  STS [R177.X4+0x44c], R146 ;  /* 0x00044c92b1007388 */ /* 0x000fe20000004800 */
[----:B------:R-:W-:-:S02]  /*62b0*/  FMUL.FTZ R104, R137, R54 ;  /* 0x0000003689687220 */ /* 0x000fc40000410000 */
[----:B------:R-:W-:Y:S01]  /*62c0*/  FADD.FTZ R4, R5, R4 ;  /* 0x0000000405047221 */ /* 0x000fe20000010000 */
[----:B------:R-:W-:Y:S01]  /*62d0*/  STS [R177.X4+0x450], R132 ;  /* 0x00045084b1007388 */ /* 0x000fe20000004800 */
[-C--:B------:R-:W-:Y:S02]  /*62e0*/  FMUL.FTZ R112, R135, R104.reuse ;  /* 0x0000006887707220 */ /* 0x080fe40000410000 */
[C---:B------:R-:W-:Y:S01]  /*62f0*/  FFMA.FTZ R5, R167.reuse, R104, R108 ;  /* 0x00000068a7057223 */ /* 0x040fe2000001006c */
[----:B------:R-:W-:Y:S01]  /*6300*/  STS [R177.X4+0x454], R174 ;  /* 0x000454aeb1007388 */ /* 0x000fe20000004800 */
[----:B------:R-:W-:Y:S02]  /*6310*/  FADD.FTZ R6, RZ, R6 ;  /* 0x00000006ff067221 */ /* 0x000fe40000010000 */
[----:B------:R-:W-:Y:S02]  /*6320*/  FFMA.FTZ R149, R167, R106, -R112 ;  /* 0x0000006aa7957223 */ /* 0x000fe40000010870 */
[----:B------:R-:W-:-:S02]  /*6330*/  FADD.FTZ R4, R4, R5 ;  /* 0x0000000504047221 */ /* 0x000fc40000010000 */
[----:B------:R-:W-:Y:S02]  /*6340*/  FMUL.FTZ R5, R113, R52 ;  /* 0x0000003471057220 */ /* 0x000fe40000410000 */
[----:B------:R-:W-:Y:S02]  /*6350*/  FMUL.FTZ R106, R141, R50 ;  /* 0x000000328d6a7220 */ /* 0x000fe40000410000 */
[----:B------:R-:W-:Y:S02]  /*6360*/  FADD.FTZ R6, R6, R7 ;  /* 0x0000000706067221 */ /* 0x000fe40000010000 */
[----:B------:R-:W-:Y:S02]  /*6370*/  FMUL.FTZ R131, R139, R52 ;  /* 0x000000348b837220 */ /* 0x000fe40000410000 */
[----:B------:R-:W-:Y:S02]  /*6380*/  FMUL.FTZ R7, R126, R5 ;  /* 0x000000057e077220 */ /* 0x000fe40000410000 */
[----:B------:R-:W-:-:S02]  /*6390*/  FMUL.FTZ R112, R115, R50 ;  /* 0x0000003273707220 */ /* 0x000fc40000410000 */
[----:B------:R-:W-:Y:S02]  /*63a0*/  FMUL.FTZ R114, R152, R106 ;  /* 0x0000006a98727220 */ /* 0x000fe40000410000 */
[-C--:B------:R-:W-:Y:S02]  /*63b0*/  FFMA.FTZ R7, R158, R131.reuse, R7 ;  /* 0x000000839e077223 */ /* 0x080fe40000010007 */
[-C--:B------:R-:W-:Y:S02]  /*63c0*/  FFMA.FTZ R114, R153, R112.reuse, -R114 ;  /* 0x0000007099727223 */ /* 0x080fe40000010872 */
[----:B------:R-:W-:Y:S02]  /*63d0*/  FMUL.FTZ R108, R126, R131 ;  /* 0x000000837e6c7220 */ /* 0x000fe40000410000 */
[----:B------:R-:W-:Y:S02]  /*63e0*/  FMUL.FTZ R112, R152, R112 ;  /* 0x0000007098707220 */ /* 0x000fe40000410000 */
[----:B------:R-:W-:-:S02]  /*63f0*/  FMUL.FTZ R159, R21, R48 ;  /* 0x00000030159f7220 */ /* 0x000fc40000410000 */
[----:B------:R-:W-:Y:S02]  /*6400*/  FADD.FTZ R4, R4, R7 ;  /* 0x0000000704047221 */ /* 0x000fe40000010000 */
[----:B------:R-:W-:Y:S02]  /*6410*/  FFMA.FTZ R5, R158, R5, -R108 ;  /* 0x000000059e057223 */ /* 0x000fe4000001086c */
        /* <DEDUP_REMOVED lines=9> */
[----:B------:R-:W-:-:S02]  /*64b0*/  FMUL.FTZ R112, R125, R46 ;  /* 0x0000002e7d707220 */ /* 0x000fc40000410000 */
[----:B------:R-:W-:Y:S02]  /*64c0*/  FFMA.FTZ R116, R108, R159, -R116 ;  /* 0x0000009f6c747223 */ /* 0x000fe40000010874 */
[----:B------:R-:W-:Y:S02]  /*64d0*/  FADD.FTZ R5, R5, R114 ;  /* 0x0000007205057221 */ /* 0x000fe40000010000 */
[----:B------:R-:W-:Y:S02]  /*64e0*/  FADD.FTZ R4, R4, R7 ;  /* 0x0000000704047221 */ /* 0x000fe40000010000 */
[-C--:B------:R-:W-:Y:S02]  /*64f0*/  FFMA.FTZ R151, R99, -R46.reuse, R148 ;  /* 0x8000002e63977223 */ /* 0x080fe40000010094 */
[----:B------:R-:W-:Y:S02]  /*6500*/  FMUL.FTZ R6, R123, R46 ;  /* 0x0000002e7b067220 */ /* 0x000fe40000410000 */
[----:B------:R-:W-:-:S02]  /*6510*/  FMUL.FTZ R7, R147, R112 ;  /* 0x0000007093077220 */ /* 0x000fc40000410000 */
[-C--:B------:R-:W-:Y:S02]  /*6520*/  FMUL.FTZ R159, R129, R44.reuse ;  /* 0x0000002c819f7220 */ /* 0x080fe40000410000 */
[----:B------:R-:W-:Y:S02]  /*6530*/  FADD.FTZ R5, R5, R116 ;  /* 0x0000007405057221 */ /* 0x000fe40000010000 */
[----:B------:R-:W-:Y:S02]  /*6540*/  FFMA.FTZ R120, -R120, R179, -RZ ;  /* 0x000000b378787223 */ /* 0x000fe400000109ff */
[----:B------:R-:W-:Y:S02]  /*6550*/  FMUL.FTZ R161, R19, R44 ;  /* 0x0000002c13a17220 */ /* 0x000fe40000410000 */
[----:B------:R-:W-:Y:S01]  /*6560*/  FFMA.FTZ R114, R151, R6, -R7 ;  /* 0x0000000697727223 */ /* 0x000fe20000010807 */
[----:B------:R0:W-:Y:S01]  /*6570*/  STS [R177.X4+0x45c], R120 ;  /* 0x00045c78b1007388 */ /* 0x0001e20000004800 */
[----:B------:R-:W-:-:S02]  /*6580*/  FFMA.FTZ R122, R97, -R44, R122 ;  /* 0x8000002c617a7223 */ /* 0x000fc4000001007a */
[----:B------:R-:W-:Y:S02]  /*6590*/  FMUL.FTZ R116, R18, R159 ;  /* 0x0000009f12747220 */ /* 0x000fe40000410000 */
[----:B------:R-:W-:Y:S02]  /*65a0*/  FMUL.FTZ R6, R147, R6 ;  /* 0x0000000693067220 */ /* 0x000fe40000410000 */
[-C--:B------:R-:W-:Y:S02]  /*65b0*/  FFMA.FTZ R179, R122, R161.reuse, -R116 ;  /* 0x000000a17ab37223 */ /* 0x080fe40000010874 */
[----:B------:R-:W-:Y:S02]  /*65c0*/  FFMA.FTZ R7, R151, R112, R6 ;  /* 0x0000007097077223 */ /* 0x000fe40000010006 */
[----:B------:R-:W-:Y:S02]  /*65d0*/  FMUL.FTZ R161, R18, R161 ;  /* 0x000000a112a17220 */ /* 0x000fe40000410000 */
[----:B------:R-:W-:-:S02]  /*65e0*/  FADD.FTZ R110, R175, -R128 ;  /* 0x80000080af6e7221 */ /* 0x000fc40000010000 */
[----:B------:R-:W-:Y:S02]  /*65f0*/  FADD.FTZ R118, R4, R7 ;  /* 0x0000000704767221 */ /* 0x000fe40000010000 */
[----:B0-----:R-:W-:Y:S02]  /*6600*/  FADD.FTZ R120, R5, R114 ;  /* 0x0000007205787221 */ /* 0x001fe40000010000 */
        /* <DEDUP_REMOVED lines=28> */
.L_x_11385:
[----:B------:R-:W-:Y:S05]  /*67d0*/  BSYNC B0 ;  /* 0x0000000000007941 */ /* 0x000fea0003800000 */
.L_x_11384:
        /* <DEDUP_REMOVED lines=9> */
.L_x_11387:
[----:B------:R-:W-:Y:S05]  /*6870*/  BSYNC B0 ;  /* 0x0000000000007941 */ /* 0x000fea0003800000 */
.L_x_11386:
[----:B------:R-:W-:Y:S01]  /*6880*/  LEA.HI.SX32 R5, R5, R88, 0x1b ;  /* 0x0000005805057211 */ /* 0x000fe200078fdaff */
[----:B------:R-:W-:Y:S01]  /*6890*/  BSSY B0, `(.L_x_11388) ;  /* 0x000000d000007945 */ /* 0x000fe20003800000 */
[----:B------:R-:W-:Y:S02]  /*68a0*/  ISETP.GE.AND P6, PT, R124, 0x41, PT ;  /* 0x000000417c00780c */ /* 0x000fe40003fc6270 */
[----:B------:R-:W-:-:S02]  /*68b0*/  IADD3 R161, R88, 0x80, RZ ;  /* 0x0000008058a17810 */ /* 0x000fc40007ffe0ff */
[----:B------:R-:W1:Y:S01]  /*68c0*/  LDS R5, [R5.X4+0x520] ;  /* 0x0005200005057984 */ /* 0x000e620000004800 */
        /* <DEDUP_REMOVED lines=8> */
[----:B-1----:R1:W-:Y:S02]  /*6950*/  RED.E.ADD.F32.FTZ.RN.STRONG.GPU [R16.64+-0x700], R5 ;  /* 0xfff900051000798e */ /* 0x0023e4000c10e786 */
.L_x_11389:
[----:B------:R-:W-:Y:S05]  /*6960*/  BSYNC B0 ;  /* 0x0000000000007941 */ /* 0x000fea0003800000 */
.L_x_11388:
[----:B------:R-:W2:Y:S01]  /*6970*/  LDS R7, [R7.X4+0x5a0] ;  /* 0x0005a00007077984 */ /* 0x000ea20000004800 */
[----:B------:R-:W-:Y:S01]  /*6980*/  BSSY B0, `(.L_x_11390) ;  /* 0x0000005000007945 */ /* 0x000fe20003800000 */
[----:B-1----:R-:W-:Y:S02]  /*6990*/  IADD3 R5, R88, 0xa0, RZ ;  /* 0x000000a058057810 */ /* 0x002fe40007ffe0ff */
[----:B------:R-:W-:Y:S01]  /*69a0*/  LEA.HI.SX32 R161, R161, R88, 0x1b ;  /* 0x00000058a1a17211 */ /* 0x000fe200078fdaff */
[----:B------:R-:W-:Y:S05]  /*69b0*/  @!P0 BRA `(.L_x_11391) ;  /* 0x0000001000008947 */ /* 0x000fea0003800000 */
[----:B--2---:R1:W-:Y:S02]  /*69c0*/  RED.E.ADD.F32.FTZ.RN.STRONG.GPU [R16.64+-0x680], R7 ;  /* 0xfff980071000798e */ /* 0x0043e4000c10e786 */
.L_x_11391:
[----:B------:R-:W-:Y:S05]  /*69d0*/  BSYNC B0 ;  /* 0x0000000000007941 */ /* 0x000fea0003800000 */
.L_x_11390:
[----:B------:R-:W3:Y:S01]  /*69e0*/  LDS R161, [R161.X4+0x620] ;  /* 0x00062000a1a17984 */ /* 0x000ee20000004800 */
[----:B------:R-:W-:Y:S01]  /*69f0*/  BSSY B0, `(.L_x_11392) ;  /* 0x0000005000007945 */ /* 0x000fe20003800000 */
[----:B-12---:R-:W-:Y:S02]  /*6a00*/  IADD3 R7, R88, 0xc0, RZ ;  /* 0x000000c058077810 */ /* 0x006fe40007ffe0ff */
[----:B------:R-:W-:Y:S01]  /*6a10*/  LEA.HI.SX32 R5, R5, R88, 0x1b ;  /* 0x0000005805057211 */ /* 0x000fe200078fdaff */
[----:B------:R-:W-:Y:S05]  /*6a20*/  @!P1 BRA `(.L_x_11393) ;  /* 0x0000001000009947 */ /* 0x000fea0003800000 */
[----:B---3--:R1:W-:Y:S02]  /*6a30*/  RED.E.ADD.F32.FTZ.RN.STRONG.GPU [R16.64+-0x600], R161 ;  /* 0xfffa00a11000798e */ /* 0x0083e4000c10e786 */
.L_x_11393:
[----:B------:R-:W-:Y:S05]  /*6a40*/  BSYNC B0 ;  /* 0x0000000000007941 */ /* 0x000fea0003800000 */
.L_x_11392:
[----:B------:R-:W2:Y:S01]  /*6a50*/  LDS R5, [R5.X4+0x6a0] ;  /* 0x0006a00005057984 */ /* 0x000ea20000004800 */
[----:B------:R-:W-:Y:S01]  /*6a60*/  BSSY B0, `(.L_x_11394) ;  /* 0x0000005000007945 */ /* 0x000fe20003800000 */
[----:B-1-3--:R-:W-:-:S02]  /*6a70*/  IADD3 R161, R88, 0xe0, RZ ;  /* 0x000000e058a17810 */ /* 0x00afc40007ffe0ff */
[----:B------:R-:W-:Y:S01]  /*6a80*/  LEA.HI.SX32 R7, R7, R88, 0x1b ;  /* 0x0000005807077211 */ /* 0x000fe200078fdaff */
[----:B------:R-:W-:Y:S05]  /*6a90*/  @!P2 BRA `(.L_x_11395) ;  /* 0x000000100000a947 */ /* 0x000fea0003800000 */
[----:B--2---:R1:W-:Y:S02]  /*6aa0*/  RED.E.ADD.F32.FTZ.RN.STRONG.GPU [R16.64+-0x580], R5 ;  /* 0xfffa80051000798e */ /* 0x0043e4000c10e786 */
.L_x_11395:
[----:B------:R-:W-:Y:S05]  /*6ab0*/  BSYNC B0 ;  /* 0x0000000000007941 */ /* 0x000fea0003800000 */
.L_x_11394:
[----:B------:R-:W3:Y:S01]  /*6ac0*/  LDS R7, [R7.X4+0x720] ;  /* 0x0007200007077984 */ /* 0x000ee20000004800 */
[----:B------:R-:W-:Y:S01]  /*6ad0*/  BSSY B0, `(.L_x_11396) ;  /* 0x0000005000007945 */ /* 0x000fe20003800000 */
[----:B-12---:R-:W-:Y:S02]  /*6ae0*/  IADD3 R5, R88, 0x100, RZ ;  /* 0x0000010058057810 */ /* 0x006fe40007ffe0ff */
[----:B------:R-:W-:Y:S01]  /*6af0*/  LEA.HI.SX32 R161, R161, R88, 0x1b ;  /* 0x00000058a1a17211 */ /* 0x000fe200078fdaff */
[----:B------:R-:W-:Y:S05]  /*6b00*/  @!P3 BRA `(.L_x_11397) ;  /* 0x000000100000b947 */ /* 0x000fea0003800000 */
[----:B---3--:R1:W-:Y:S02]  /*6b10*/  RED.E.ADD.F32.FTZ.RN.STRONG.GPU [R16.64+-0x500], R7 ;  /* 0xfffb00071000798e */ /* 0x0083e4000c10e786 */
.L_x_11397:
[----:B------:R-:W-:Y:S05]  /*6b20*/  BSYNC B0 ;  /* 0x0000000000007941 */ /* 0x000fea0003800000 */
.L_x_11396:
[----:B------:R-:W2:Y:S01]  /*6b30*/  LDS R161, [R161.X4+0x7a0] ;  /* 0x0007a000a1a17984 */ /* 0x000ea20000004800 */
[----:B------:R-:W-:Y:S01]  /*6b40*/  BSSY B0, `(.L_x_11398) ;  /* 0x0000004000007945 */ /* 0x000fe20003800000 */
[----:B------:R-:W-:Y:S01]  /*6b50*/  LEA.HI.SX32 R5, R5, R88, 0x1b ;  /* 0x0000005805057211 */ /* 0x000fe200078fdaff */
[----:B------:R-:W-:Y:S05]  /*6b60*/  @!P4 BRA `(.L_x_11399) ;  /* 0x000000100000c947 */ /* 0x000fea0003800000 */
[----:B--2---:R2:W-:Y:S02]  /*6b70*/  RED.E.ADD.F32.FTZ.RN.STRONG.GPU [R16.64+-0x480], R161 ;  /* 0xfffb80a11000798e */ /* 0x0045e4000c10e786 */
.L_x_11399:
[----:B------:R-:W-:Y:S05]  /*6b80*/  BSYNC B0 ;  /* 0x0000000000007941 */ /* 0x000fea0003800000 */
.L_x_11398:
[----:B------:R-:W4:Y:S01]  /*6b90*/  LDS R5, [R5.X4+0x820] ;  /* 0x0008200005057984 */ /* 0x000f220000004800 */
[----:B------:R-:W-:Y:S01]  /*6ba0*/  BSSY B0, `(.L_x_11400) ;  /* 0x0000005000007945 */ /* 0x000fe20003800000 */
[----:B-1-3--:R-:W-:-:S02]  /*6bb0*/  IADD3 R7, R88, 0x120, RZ ;  /* 0x0000012058077810 */ /* 0x00afc40007ffe0ff */
[----:B--2---:R-:W-:Y:S01]  /*6bc0*/  IADD3 R161, R88, 0x140, RZ ;  /* 0x0000014058a17810 */ /* 0x004fe20007ffe0ff */
[----:B------:R-:W-:Y:S05]  /*6bd0*/  @!P5 BRA `(.L_x_11401) ;  /* 0x000000100000d947 */ /* 0x000fea0003800000 */
[----:B----4-:R1:W-:Y:S02]  /*6be0*/  RED.E.ADD.F32.FTZ.RN.STRONG.GPU [R16.64+-0x400], R5 ;  /* 0xfffc00051000798e */ /* 0x0103e4000c10e786 */
.L_x_11401:
[----:B------:R-:W-:Y:S05]  /*6bf0*/  BSYNC B0 ;  /* 0x0000000000007941 */ /* 0x000fea0003800000 */
.L_x_11400:
        /* <DEDUP_REMOVED lines=14> */
.L_x_11403:
[----:B------:R-:W-:Y:S05]  /*6ce0*/  BSYNC B0 ;  /* 0x0000000000007941 */ /* 0x000fea0003800000 */
.L_x_11402:
[----:B------:R-:W2:Y:S01]  /*6cf0*/  LDS R161, [R161.X4+0x920] ;  /* 0x00092000a1a17984 */ /* 0x000ea20000004800 */
[----:B------:R-:W-:Y:S01]  /*6d00*/  BSSY B0, `(.L_x_11404) ;  /* 0x0000005000007945 */ /* 0x000fe20003800000 */
[----:B-1----:R-:W-:-:S02]  /*6d10*/  IADD3 R7, R88, 0x180, RZ ;  /* 0x0000018058077810 */ /* 0x002fc40007ffe0ff */
[----:B------:R-:W-:Y:S01]  /*6d20*/  LEA.HI.SX32 R5, R5, R88, 0x1b ;  /* 0x0000005805057211 */ /* 0x000fe200078fdaff */
[----:B------:R-:W-:Y:S05]  /*6d30*/  @!P0 BRA `(.L_x_11405) ;  /* 0x0000001000008947 */ /* 0x000fea0003800000 */
[----:B--2---:R1:W-:Y:S02]  /*6d40*/  RED.E.ADD.F32.FTZ.RN.STRONG.GPU [R16.64+-0x300], R161 ;  /* 0xfffd00a11000798e */ /* 0x0043e4000c10e786 */
.L_x_11405:
[----:B------:R-:W-:Y:S05]  /*6d50*/  BSYNC B0 ;  /* 0x0000000000007941 */ /* 0x000fea0003800000 */
.L_x_11404:
[----:B------:R-:W3:Y:S01]  /*6d60*/  LDS R5, [R5.X4+0x9a0] ;  /* 0x0009a00005057984 */ /* 0x000ee20000004800 */
[----:B------:R-:W-:Y:S01]  /*6d70*/  BSSY B0, `(.L_x_11406) ;  /* 0x0000005000007945 */ /* 0x000fe20003800000 */
[----:B-12---:R-:W-:Y:S02]  /*6d80*/  IADD3 R161, R88, 0x1a0, RZ ;  /* 0x000001a058a17810 */ /* 0x006fe40007ffe0ff */
[----:B------:R-:W-:Y:S01]  /*6d90*/  LEA.HI.SX32 R7, R7, R88, 0x1b ;  /* 0x0000005807077211 */ /* 0x000fe200078fdaff */
[----:B------:R-:W-:Y:S05]  /*6da0*/  @!P1 BRA `(.L_x_11407) ;  /* 0x0000001000009947 */ /* 0x000fea0003800000 */
[----:B---3--:R1:W-:Y:S02]  /*6db0*/  RED.E.ADD.F32.FTZ.RN.STRONG.GPU [R16.64+-0x280], R5 ;  /* 0xfffd80051000798e */ /* 0x0083e4000c10e786 */
.L_x_11407:
[----:B------:R-:W-:Y:S05]  /*6dc0*/  BSYNC B0 ;  /* 0x0000000000007941 */ /* 0x000fea0003800000 */
.L_x_11406:
[----:B------:R-:W2:Y:S01]  /*6dd0*/  LDS R7, [R7.X4+0xa20] ;  /* 0x000a200007077984 */ /* 0x000ea20000004800 */
[----:B------:R-:W-:Y:S01]  /*6de0*/  BSSY B0, `(.L_x_11408) ;  /* 0x0000005000007945 */ /* 0x000fe20003800000 */
[----:B-1-3--:R-:W-:Y:S02]  /*6df0*/  IADD3 R5, R88, 0x1c0, RZ ;  /* 0x000001c058057810 */ /* 0x00afe40007ffe0ff */
[----:B------:R-:W-:Y:S01]  /*6e00*/  LEA.HI.SX32 R161, R161, R88, 0x1b ;  /* 0x00000058a1a17211 */ /* 0x000fe200078fdaff */
[----:B------:R-:W-:Y:S05]  /*6e10*/  @!P2 BRA `(.L_x_11409) ;  /* 0x000000100000a947 */ /* 0x000fea0003800000 */
[----:B--2---:R1:W-:Y:S02]  /*6e20*/  RED.E.ADD.F32.FTZ.RN.STRONG.GPU [R16.64+-0x200], R7 ;  /* 0xfffe00071000798e */ /* 0x0043e4000c10e786 */
.L_x_11409:
[----:B------:R-:W-:Y:S05]  /*6e30*/  BSYNC B0 ;  /* 0x0000000000007941 */ /* 0x000fea0003800000 */
.L_x_11408:
[----:B------:R-:W3:Y:S01]  /*6e40*/  LDS R161, [R161.X4+0xaa0] ;  /* 0x000aa000a1a17984 */ /* 0x000ee20000004800 */
[----:B------:R-:W-:Y:S01]  /*6e50*/  BSSY B0, `(.L_x_11410) ;  /* 0x0000005000007945 */ /* 0x000fe20003800000 */
[----:B-12---:R-:W-:-:S02]  /*6e60*/  IADD3 R7, R88, 0x1e0, RZ ;  /* 0x000001e058077810 */ /* 0x006fc40007ffe0ff */
[----:B------:R-:W-:Y:S01]  /*6e70*/  LEA.HI.SX32 R5, R5, R88, 0x1b ;  /* 0x0000005805057211 */ /* 0x000fe200078fdaff */
[----:B------:R-:W-:Y:S05]  /*6e80*/  @!P3 BRA `(.L_x_11411) ;  /* 0x000000100000b947 */ /* 0x000fea0003800000 */
[----:B---3--:R1:W-:Y:S02]  /*6e90*/  RED.E.ADD.F32.FTZ.RN.STRONG.GPU [R16.64+-0x180], R161 ;  /* 0xfffe80a11000798e */ /* 0x0083e4000c10e786 */
.L_x_11411:
[----:B------:R-:W-:Y:S05]  /*6ea0*/  BSYNC B0 ;  /* 0x0000000000007941 */ /* 0x000fea0003800000 */
.L_x_11410:
[----:B------:R-:W2:Y:S01]  /*6eb0*/  LDS R5, [R5.X4+0xb20] ;  /* 0x000b200005057984 */ /* 0x000ea20000004800 */
[----:B------:R-:W-:Y:S01]  /*6ec0*/  BSSY B0, `(.L_x_11412) ;  /* 0x0000004000007945 */ /* 0x000fe20003800000 */
[----:B------:R-:W-:Y:S01]  /*6ed0*/  LEA.HI.SX32 R7, R7, R88, 0x1b ;  /* 0x0000005807077211 */ /* 0x000fe200078fdaff */
[----:B------:R-:W-:Y:S05]  /*6ee0*/  @!P4 BRA `(.L_x_11413) ;  /* 0x000000100000c947 */ /* 0x000fea0003800000 */
[----:B--2---:R2:W-:Y:S02]  /*6ef0*/  RED.E.ADD.F32.FTZ.RN.STRONG.GPU [R16.64+-0x100], R5 ;  /* 0xffff00051000798e */ /* 0x0045e4000c10e786 */
.L_x_11413:
[----:B------:R-:W-:Y:S05]  /*6f00*/  BSYNC B0 ;  /* 0x0000000000007941 */ /* 0x000fea0003800000 */
.L_x_11412:
[----:B------:R-:W4:Y:S01]  /*6f10*/  LDS R7, [R7.X4+0xba0] ;  /* 0x000ba00007077984 */ /* 0x000f220000004800 */
[----:B------:R-:W-:Y:S01]  /*6f20*/  BSSY B0, `(.L_x_11414) ;  /* 0x0000003000007945 */ /* 0x000fe20003800000 */
[----:B------:R-:W-:Y:S05]  /*6f30*/  @!P5 BRA `(.L_x_11415) ;  /* 0x000000100000d947 */ /* 0x000fea0003800000 */
[----:B----4-:R4:W-:Y:S02]  /*6f40*/  RED.E.ADD.F32.FTZ.RN.STRONG.GPU [R16.64+-0x80], R7 ;  /* 0xffff80071000798e */ /* 0x0109e4000c10e786 */
.L_x_11415:
[----:B------:R-:W-:Y:S05]  /*6f50*/  BSYNC B0 ;  /* 0x0000000000007941 */ /* 0x000fea0003800000 */
.L_x_11414:
[----:B012-4-:R-:W0:Y:S01]  /*6f60*/  SHFL.DOWN PT, R16, R114, 0x1, 0x1f ;  /* 0x08201f0072107f89 */ /* 0x017e2200000e0000 */
[----:B------:R-:W-:Y:S01]  /*6f70*/  ISETP.GT.AND P0, PT, R86, 0x1e, PT ;  /* 0x0000001e5600780c */ /* 0x000fe20003f04270 */
[----:B------:R-:W-:Y:S01]  /*6f80*/  BSSY B0, `(.L_x_11416) ;  /* 0x0000087000007945 */ /* 0x000fe20003800000 */
[----:B------:R-:W-:Y:S01]  /*6f90*/  MOV R5, R114 ;  /* 0x0000007200057202 */ /* 0x000fe20000000f00 */
[----:B------:R-:W1:Y:S01]  /*6fa0*/  SHFL.DOWN PT, R116, R110, 0x1, 0x1f ;  /* 0x08201f006e747f89 */ /* 0x000e6200000e0000 */
[----:B------:R-:W-:Y:S01]  /*6fb0*/  MOV R7, R110 ;  /* 0x0000006e00077202 */ /* 0x000fe20000000f00 */
[----:B------:R-:W-:Y:S01]  /*6fc0*/  FADD.FTZ R24, R159, R24 ;  /* 0x000000189f187221 */ /* 0x000fe20000010000 */
[----:B------:R-:W-:Y:S01]  /*6fd0*/  MOV R6, R20 ;  /* 0x0000001400067202 */ /* 0x000fe20000000f00 */
[----:B---3--:R-:W2:Y:S01]  /*6fe0*/  SHFL.DOWN PT, R161, R20, 0x1, 0x1f ;  /* 0x08201f0014a17f89 */ /* 0x008ea200000e0000 */
        /* <DEDUP_REMOVED lines=23> */
[----:B------:R-:W0:Y:S01]  /*7160*/  SHFL.DOWN PT, R20, R5, 0x4, 0x1f ;  /* 0x08801f0005147f89 */ /* 0x000e2200000e0000 */
[----:B--2---:R-:W-:-:S03]  /*7170*/  @!P0 FADD.FTZ R6, R6, R161 ;  /* 0x000000a106068221 */ /* 0x004fc60000010000 */
[----:B------:R-:W1:Y:S01]  /*7180*/  SHFL.DOWN PT, R98, R7, 0x4, 0x1f ;  /* 0x08801f0007627f89 */ /* 0x000e6200000e0000 */
[----:B---3--:R-:W-:Y:S01]  /*7190*/  @!P0 FADD.FTZ R4, R4, R17 ;  /* 0x0000001104048221 */ /* 0x008fe20000010000 */
[----:B------:R-:W-:Y:S02]  /*71a0*/  ISETP.GT.AND P0, PT, R86, 0x1b, PT ;  /* 0x0000001b5600780c */ /* 0x000fe40003f04270 */
[----:B------:R-:W2:Y:S01]  /*71b0*/  SHFL.DOWN PT, R165, R6, 0x4, 0x1f ;  /* 0x08801f0006a57f89 */ /* 0x000ea200000e0000 */
[-C--:B------:R-:W-:Y:S02]  /*71c0*/  FFMA.FTZ R17, R2, R19.reuse, -R16 ;  /* 0x0000001302117223 */ /* 0x080fe40000010810 */
[----:B------:R-:W-:Y:S01]  /*71d0*/  FMUL.FTZ R19, R3, R19 ;  /* 0x0000001303137220 */ /* 0x000fe20000410000 */
[----:B------:R-:W3:Y:S01]  /*71e0*/  SHFL.DOWN PT, R161, R4, 0x4, 0x1f ;  /* 0x08801f0004a17f89 */ /* 0x000ee200000e0000 */
[----:B------:R-:W-:Y:S02]  /*71f0*/  FMUL.FTZ R17, R18, R17 ;  /* 0x0000001112117220 */ /* 0x000fe40000410000 */
[----:B------:R-:W-:-:S02]  /*7200*/  FFMA.FTZ R19, R2, R129, R19 ;  /* 0x0000008102137223 */ /* 0x000fc40000010013 */
[----:B------:R-:W-:Y:S02]  /*7210*/  FMUL.FTZ R16, R3, R125 ;  /* 0x0000007d03107220 */ /* 0x000fe40000410000 */
[----:B------:R-:W-:Y:S02]  /*7220*/  FFMA.FTZ R122, R122, R19, R17 ;  /* 0x000000137a7a7223 */ /* 0x000fe40000010011 */
[----:B------:R-:W-:Y:S02]  /*7230*/  FFMA.FTZ R16, R2, R123, -R16 ;  /* 0x0000007b02107223 */ /* 0x000fe40000010810 */
[----:B------:R-:W-:Y:S02]  /*7240*/  FFMA.FTZ R122, R97, R129, R122 ;  /* 0x00000081617a7223 */ /* 0x000fe4000001007a */
[----:B0-----:R-:W-:Y:S02]  /*7250*/  @!P0 FADD.FTZ R5, R5, R20 ;  /* 0x0000001405058221 */ /* 0x001fe40000010000 */
[----:B------:R-:W-:-:S02]  /*7260*/  FMUL.FTZ R147, R147, R16 ;  /* 0x0000001093937220 */ /* 0x000fc40000410000 */
[----:B-1----:R-:W-:Y:S01]  /*7270*/  @!P0 FADD.FTZ R7, R7, R98 ;  /* 0x0000006207078221 */ /* 0x002fe20000010000 */
[----:B------:R-:W0:Y:S01]  /*7280*/  SHFL.DOWN PT, R20, R5, 0x8, 0x1f ;  /* 0x09001f0005147f89 */ /* 0x000e2200000e0000 */
[C---:B------:R-:W-:Y:S02]  /*7290*/  FMUL.FTZ R16, R3.reuse, R143 ;  /* 0x0000008f03107220 */ /* 0x040fe40000410000 */
[----:B--2---:R-:W-:Y:S01]  /*72a0*/  @!P0 FADD.FTZ R6, R6, R165 ;  /* 0x000000a506068221 */ /* 0x004fe20000010000 */
[----:B------:R-:W-:Y:S01]  /*72b0*/  SHFL.DOWN PT, R98, R7, 0x8, 0x1f ;  /* 0x09001f0007627f89 */ /* 0x000fe200000e0000 */
[----:B------:R-:W-:Y:S02]  /*72c0*/  FFMA.FTZ R17, R2, R21, -R16 ;  /* 0x0000001502117223 */ /* 0x000fe40000010810 */
[----:B---3--:R-:W-:Y:S01]  /*72d0*/  @!P0 FADD.FTZ R4, R4, R161 ;  /* 0x000000a104048221 */ /* 0x008fe20000010000 */
[----:B------:R-:W1:Y:S01]  /*72e0*/  SHFL.DOWN PT, R97, R6, 0x8, 0x1f ;  /* 0x09001f0006617f89 */ /* 0x000e6200000e0000 */
[----:B------:R-:W-:Y:S01]  /*72f0*/  ISETP.GT.AND P0, PT, R86, 0x17, PT ;  /* 0x000000175600780c */ /* 0x000fe20003f04270 */
[----:B------:R-:W-:-:S02]  /*7300*/  FMUL.FTZ R123, R3, R123 ;  /* 0x0000007b037b7220 */ /* 0x000fc40000410000 */
[----:B------:R-:W2:Y:S01]  /*7310*/  SHFL.DOWN PT, R19, R4, 0x8, 0x1f ;  /* 0x09001f0004137f89 */ /* 0x000ea200000e0000 */
[C---:B------:R-:W-:Y:S02]  /*7320*/  FMUL.FTZ R16, R3.reuse, R141 ;  /* 0x0000008d03107220 */ /* 0x040fe40000410000 */
[----:B------:R-:W-:Y:S02]  /*7330*/  FMUL.FTZ R150, R150, R17 ;  /* 0x0000001196967220 */ /* 0x000fe40000410000 */
[C---:B------:R-:W-:Y:S02]  /*7340*/  FFMA.FTZ R18, R2.reuse, R125, R123 ;  /* 0x0000007d02127223 */ /* 0x040fe4000001007b */
[----:B------:R-:W-:Y:S02]  /*7350*/  FFMA.FTZ R17, R2, R115, -R16 ;  /* 0x0000007302117223 */ /* 0x000fe40000010810 */
[C---:B------:R-:W-:Y:S02]  /*7360*/  FMUL.FTZ R21, R3.reuse, R21 ;  /* 0x0000001503157220 */ /* 0x040fe40000410000 */
[----:B------:R-:W-:-:S02]  /*7370*/  FMUL.FTZ R115, R3, R115 ;  /* 0x0000007303737220 */ /* 0x000fc40000410000 */
[----:B0-----:R-:W-:Y:S02]  /*7380*/  @!P0 FADD.FTZ R5, R5, R20 ;  /* 0x0000001405058221 */ /* 0x001fe40000010000 */
[----:B------:R-:W-:Y:S02]  /*7390*/  FFMA.FTZ R18, R151, R18, R147 ;  /* 0x0000001297127223 */ /* 0x000fe40000010093 */
[----:B------:R-:W-:Y:S01]  /*73a0*/  FFMA.FTZ R21, R2, R143, R21 ;  /* 0x0000008f02157223 */ /* 0x000fe20000010015 */
[----:B------:R-:W0:Y:S01]  /*73b0*/  SHFL.DOWN PT, R20, R5, 0x10, 0x1f ;  /* 0x0a001f0005147f89 */ /* 0x000e2200000e0000 */
[----:B------:R-:W-:Y:S02]  /*73c0*/  FMUL.FTZ R17, R152, R17 ;  /* 0x0000001198117220 */ /* 0x000fe40000410000 */
[----:B------:R-:W-:Y:S02]  /*73d0*/  FFMA.FTZ R16, R2, R141, R115 ;  /* 0x0000008d02107223 */ /* 0x000fe40000010073 */
[----:B-1----:R-:W-:-:S02]  /*73e0*/  @!P0 FADD.FTZ R6, R6, R97 ;  /* 0x0000006106068221 */ /* 0x002fc40000010000 */
[----:B------:R-:W-:Y:S02]  /*73f0*/  @!P0 FADD.FTZ R7, R7, R98 ;  /* 0x0000006207078221 */ /* 0x000fe40000010000 */
[----:B--2---:R-:W-:Y:S01]  /*7400*/  @!P0 FADD.FTZ R4, R4, R19 ;  /* 0x0000001304048221 */ /* 0x004fe20000010000 */
[----:B------:R-:W-:Y:S01]  /*7410*/  ISETP.GT.AND P0, PT, R86, 0xf, PT ;  /* 0x0000000f5600780c */ /* 0x000fe20003f04270 */
[----:B------:R-:W-:Y:S01]  /*7420*/  FFMA.FTZ R99, R99, R125, R18 ;  /* 0x0000007d63637223 */ /* 0x000fe20000010012 */
[----:B------:R-:W-:Y:S01]  /*7430*/  SHFL.DOWN PT, R98, R7, 0x10, 0x1f ;  /* 0x0a001f0007627f89 */ /* 0x000fe200000e0000 */
[----:B------:R-:W-:Y:S02]  /*7440*/  FFMA.FTZ R18, R153, R16, R17 ;  /* 0x0000001099127223 */ /* 0x000fe40000010011 */
[----:B------:R-:W-:Y:S01]  /*7450*/  FFMA.FTZ R150, R108, R21, R150 ;  /* 0x000000156c967223 */ /* 0x000fe20000010096 */
[----:B------:R-:W-:Y:S01]  /*7460*/  SHFL.DOWN PT, R19, R4, 0x10, 0x1f ;  /* 0x0a001f0004137f89 */ /* 0x000fe200000e0000 */
[----:B------:R-:W-:-:S02]  /*7470*/  FMUL.FTZ R16, R3, R139 ;  /* 0x0000008b03107220 */ /* 0x000fc40000410000 */
[----:B------:R-:W-:Y:S01]  /*7480*/  FFMA.FTZ R103, R103, R141, R18 ;  /* 0x0000008d67677223 */ /* 0x000fe20000010012 */
[----:B------:R-:W1:Y:S01]  /*7490*/  SHFL.DOWN PT, R21, R6, 0x10, 0x1f ;  /* 0x0a001f0006157f89 */ /* 0x000e6200000e0000 */
[----:B------:R-:W-:Y:S02]  /*74a0*/  FFMA.FTZ R17, R2, R113, -R16 ;  /* 0x0000007102117223 */ /* 0x000fe40000010810 */
[C---:B------:R-:W-:Y:S02]  /*74b0*/  FMUL.FTZ R16, R3.reuse, R119 ;  /* 0x0000007703107220 */ /* 0x040fe40000410000 */
[----:B------:R-:W-:Y:S02]  /*74c0*/  FMUL.FTZ R126, R126, R17 ;  /* 0x000000117e7e7220 */ /* 0x000fe40000410000 */
[----:B------:R-:W-:Y:S02]  /*74d0*/  FFMA.FTZ R16, R2, R121, -R16 ;  /* 0x0000007902107223 */ /* 0x000fe40000010810 */
[----:B------:R-:W-:-:S02]  /*74e0*/  FMUL.FTZ R17, R3, R137 ;  /* 0x0000008903117220 */ /* 0x000fc40000410000 */
[----:B------:R-:W-:Y:S02]  /*74f0*/  FMUL.FTZ R133, R133, R16 ;  /* 0x0000001085857220 */ /* 0x000fe40000410000 */
[C---:B------:R-:W-:Y:S02]  /*7500*/  FMUL.FTZ R16, R3.reuse, R145 ;  /* 0x0000009103107220 */ /* 0x040fe40000410000 */
[----:B------:R-:W-:Y:S02]  /*7510*/  FFMA.FTZ R18, R2, R117, -R17 ;  /* 0x0000007502127223 */ /* 0x000fe40000010811 */
[C---:B------:R-:W-:Y:S02]  /*7520*/  FMUL.FTZ R113, R3.reuse, R113 ;  /* 0x0000007103717220 */ /* 0x040fe40000410000 */
[C---:B------:R-:W-:Y:S02]  /*7530*/  FMUL.FTZ R117, R3.reuse, R117 ;  /* 0x0000007503757220 */ /* 0x040fe40000410000 */
[----:B------:R-:W-:-:S02]  /*7540*/  FMUL.FTZ R121, R3, R121 ;  /* 0x0000007903797220 */ /* 0x000fc40000410000 */
[-C--:B------:R-:W-:Y:S02]  /*7550*/  FMUL.FTZ R3, R3, R155.reuse ;  /* 0x0000009b03037220 */ /* 0x080fe40000410000 */
[C---:B------:R-:W-:Y:S02]  /*7560*/  FFMA.FTZ R16, R2.reuse, R155, -R16 ;  /* 0x0000009b02107223 */ /* 0x040fe40000010810 */
[----:B------:R-:W-:Y:S02]  /*7570*/  FMUL.FTZ R135, R135, R18 ;  /* 0x0000001287877220 */ /* 0x000fe40000410000 */
[----:B0-----:R-:W-:Y:S02]  /*7580*/  @!P0 FADD.FTZ R5, R5, R20 ;  /* 0x0000001405058221 */ /* 0x001fe40000010000 */
[C---:B------:R-:W-:Y:S02]  /*7590*/  FFMA.FTZ R113, R2.reuse, R139, R113 ;  /* 0x0000008b02717223 */ /* 0x040fe40000010071 */
[----:B------:R-:W-:-:S02]  /*75a0*/  FFMA.FTZ R20, R2, R137, R117 ;  /* 0x0000008902147223 */ /* 0x000fc40000010075 */
[C---:B------:R-:W-:Y:S02]  /*75b0*/  FFMA.FTZ R18, R2.reuse, R119, R121 ;  /* 0x0000007702127223 */ /* 0x040fe40000010079 */
[----:B------:R-:W-:Y:S02]  /*75c0*/  FFMA.FTZ R2, R2, R145, R3 ;  /* 0x0000009102027223 */ /* 0x000fe40000010003 */
[----:B------:R-:W-:Y:S02]  /*75d0*/  FMUL.FTZ R16, R127, R16 ;  /* 0x000000107f107220 */ /* 0x000fe40000410000 */
[----:B-1----:R-:W-:Y:S02]  /*75e0*/  @!P0 FADD.FTZ R6, R6, R21 ;  /* 0x0000001506068221 */ /* 0x002fe40000010000 */
        /* <DEDUP_REMOVED lines=32> */
.L_x_11417:
[----:B0-----:R-:W-:Y:S05]  /*77f0*/  BSYNC B0 ;  /* 0x0000000000007941 */ /* 0x001fea0003800000 */
.L_x_11416:
[----:B------:R-:W-:Y:S02]  /*7800*/  IADD3 R25, R25, 0x1, RZ ;  /* 0x0000000119197810 */ /* 0x000fe40007ffe0ff */
[----:B------:R-:W-:-:S02]  /*7810*/  IADD3 R23, P1, R23, 0x1, RZ ;  /* 0x0000000117177810 */ /* 0x000fc40007f3e0ff */
[----:B------:R-:W-:Y:S02]  /*7820*/  ISETP.GE.AND P0, PT, R25, c[0x0][0x16c], PT ;  /* 0x00005b0019007a0c */ /* 0x000fe40003f06270 */
[----:B------:R-:W-:-:S11]  /*7830*/  IADD3.X R0, RZ, R0, RZ, P1, !PT ;  /* 0x00000000ff007210 */ /* 0x000fd60000ffe4ff */
[----:B------:R-:W-:Y:S01]  /*7840*/  @P0 CALL.REL.NOINC `(.L_x_11371) ;  /* 0x0000001000000944 */ /* 0x000fe20003c00000 */
[----:B------:R-:W-:Y:S05]  /*7850*/  BRA `(.L_x_11418) ;  /* 0xffffaf0000007947 */ /* 0x000fea000383ffff */
.L_x_11371:
[----:B------:R-:W-:Y:S01]  /*7860*/  BAR.SYNC.DEFER_BLOCKING 0x0 ;  /* 0x0000000000007b1d */ /* 0x000fe20000010000 */
[C---:B------:R-:W-:Y:S02]  /*7870*/  ISETP.GE.AND P0, PT, R74.reuse, R73, PT ;  /* 0x000000494a00720c */ /* 0x040fe40003f06270 */
[----:B------:R-:W-:Y:S02]  /*7880*/  PRMT R3, RZ, 0x7610, R3 ;  /* 0x00007610ff037816 */ /* 0x000fe40000000003 */
[C---:B------:R-:W-:Y:S02]  /*7890*/  LOP3.LUT R18, R74.reuse, 0x20, RZ, 0xfc, !PT ;  /* 0x000000204a127812 */ /* 0x040fe400078efcff */
[C---:B------:R-:W-:Y:S02]  /*78a0*/  LOP3.LUT R20, R74.reuse, 0x40, RZ, 0xfc, !PT ;  /* 0x000000404a147812 */ /* 0x040fe400078efcff */
[C---:B------:R-:W-:Y:S02]  /*78b0*/  LOP3.LUT R22, R74.reuse, 0x60, RZ, 0xfc, !PT ;  /* 0x000000604a167812 */ /* 0x040fe400078efcff */
[----:B------:R-:W-:-:S02]  /*78c0*/  LOP3.LUT R40, R74, 0x80, RZ, 0xfc, !PT ;  /* 0x000000804a287812 */ /* 0x000fc400078efcff */
[C---:B------:R-:W-:Y:S02]  /*78d0*/  LOP3.LUT R42, R74.reuse, 0xa0, RZ, 0xfc, !PT ;  /* 0x000000a04a2a7812 */ /* 0x040fe400078efcff */
[----:B------:R-:W-:Y:S02]  /*78e0*/  LOP3.LUT R44, R74, 0xc0, RZ, 0xfc, !PT ;  /* 0x000000c04a2c7812 */ /* 0x000fe400078efcff */
[-C--:B------:R-:W-:Y:S02]  /*78f0*/  ISETP.GE.AND P1, PT, R20, R73.reuse, PT ;  /* 0x000000491400720c */ /* 0x080fe40003f26270 */
[----:B------:R-:W-:Y:S02]  /*7900*/  LOP3.LUT R46, R74, 0xe0, RZ, 0xfc, !PT ;  /* 0x000000e04a2e7812 */ /* 0x000fe400078efcff */
[-C--:B------:R-:W-:Y:S02]  /*7910*/  ISETP.GE.AND P2, PT, R22, R73.reuse, PT ;  /* 0x000000491600720c */ /* 0x080fe40003f46270 */
[----:B------:R-:W-:Y:S01]  /*7920*/  PRMT R0, RZ, 0x7610, R0 ;  /* 0x00007610ff007816 */ /* 0x000fe20000000000 */
[----:B------:R-:W2:Y:S01]  /*7930*/  @!P0 LDG.E.U16 R3, [R8.64] ;  /* 0x0000000608038981 */ /* 0x000ea2000c1e1500 */
[----:B------:R-:W-:-:S02]  /*7940*/  ISETP.GE.AND P0, PT, R18, R73, PT ;  /* 0x000000491200720c */ /* 0x000fc40003f06270 */
[-C--:B------:R-:W-:Y:S02]  /*7950*/  ISETP.GE.AND P3, PT, R40, R73.reuse, PT ;  /* 0x000000492800720c */ /* 0x080fe40003f66270 */
[-C--:B------:R-:W-:Y:S02]  /*7960*/  ISETP.GE.AND P4, PT, R42, R73.reuse, PT ;  /* 0x000000492a00720c */ /* 0x080fe40003f86270 */
[-C--:B------:R-:W-:Y:S02]  /*7970*/  ISETP.GE.AND P5, PT, R44, R73.reuse, PT ;  /* 0x000000492c00720c */ /* 0x080fe40003fa6270 */
[----:B------:R-:W-:Y:S02]  /*7980*/  ISETP.GE.AND P6, PT, R46, R73, PT ;  /* 0x000000492e00720c */ /* 0x000fe40003fc6270 */
[----:B------:R-:W-:Y:S02]  /*7990*/  PRMT R5, RZ, 0x7610, R5 ;  /* 0x00007610ff057816 */ /* 0x000fe40000000005 */
        /* <DEDUP_REMOVED lines=16> */
[----:B------:R-:W-:-:S04]  /*7aa0*/  IMAD R43, R91, c[0x0][0x2d8], RZ ;  /* 0x0000b6005b2b7a24 */ /* 0x000fc800078e02ff */
[----:B------:R-:W-:Y:S01]  /*7ab0*/  IMAD R43, R92, c[0x0][0x2dc], R43 ;  /* 0x0000b7005c2b7a24 */ /* 0x000fe200078e022b */
[----:B------:R-:W-:Y:S01]  /*7ac0*/  IADD3 R45, R76, -c[0x0][0x174], RZ ;  /* 0x80005d004c2d7a10 */ /* 0x000fe20007ffe0ff */
[----:B------:R-:W-:-:S04]  /*7ad0*/  IMAD R47, R95, c[0x0][0x2e0], RZ ;  /* 0x0000b8005f2f7a24 */ /* 0x000fc800078e02ff */
[----:B------:R-:W-:Y:S01]  /*7ae0*/  IMAD R45, R45, -0x100, RZ ;  /* 0xffffff002d2d7824 */ /* 0x000fe200078e02ff */
        /* <DEDUP_REMOVED lines=16> */
[----:B------:R-:W2:Y:S04]  /*7bf0*/  LDS.U16 R6, [R64+0xe] ;  /* 0x00000e0040067984 */ /* 0x000ea80000000400 */
[----:B------:R-:W2:Y:S04]  /*7c00*/  LDS.U16 R4, [R64+0xa] ;  /* 0x00000a0040047984 */ /* 0x000ea80000000400 */
[----:B------:R-:W-:Y:S01]  /*7c10*/  BAR.SYNC.DEFER_BLOCKING 0x0 ;  /* 0x0000000000007b1d */ /* 0x000fe20000010000 */
[----:B0-----:R-:W-:-:S02]  /*7c20*/  PRMT R16, RZ, 0x5410, R16 ;  /* 0x00005410ff107816 */ /* 0x001fc40000000010 */
[----:B-1----:R-:W-:-:S03]  /*7c30*/  PRMT R8, RZ, 0x5410, R8 ;  /* 0x00005410ff087816 */ /* 0x002fc60000000008 */
[--C-:B------:R-:W-:Y:S02]  /*7c40*/  FADD.FTZ R16, R16, R93.reuse ;  /* 0x0000005d10107221 */ /* 0x100fe40000010000 */
[----:B------:R-:W-:-:S03]  /*7c50*/  FADD.FTZ R8, R8, R93 ;  /* 0x0000005d08087221 */ /* 0x000fc60000010000 */
[----:B------:R-:W-:Y:S02]  /*7c60*/  FSETP.GTU.FTZ.AND P0, PT, R16, 20, PT ;  /* 0x41a000001000780b */ /* 0x000fe40003f1c000 */
[----:B------:R-:W-:-:S11]  /*7c70*/  FSETP.GTU.FTZ.AND P5, PT, R8, 20, PT ;  /* 0x41a000000800780b */ /* 0x000fd60003fbc000 */
[----:B------:R-:W-:Y:S02]  /*7c80*/  @!P0 FMUL.FTZ R7, R16, -1.4426950216293334961 ;  /* 0xbfb8aa3b10078820 */ /* 0x000fe40000410000 */
[----:B------:R-:W-:-:S04]  /*7c90*/  @!P5 FMUL.FTZ R8, R8, -1.4426950216293334961 ;  /* 0xbfb8aa3b0808d820 */ /* 0x000fc80000410000 */
[----:B------:R-:W0:Y:S08]  /*7ca0*/  @!P0 MUFU.EX2 R7, R7 ;  /* 0x0000000700078308 */ /* 0x000e300000000800 */
[----:B------:R-:W1:Y:S01]  /*7cb0*/  @!P5 MUFU.EX2 R8, R8 ;  /* 0x000000080008d308 */ /* 0x000e620000000800 */
[----:B--2---:R-:W-:Y:S02]  /*7cc0*/  PRMT R16, RZ, 0x5410, R3 ;  /* 0x00005410ff107816 */ /* 0x004fe40000000003 */
[----:B---3--:R-:W-:Y:S01]  /*7cd0*/  PRMT R0, RZ, 0x5410, R0 ;  /* 0x00005410ff007816 */ /* 0x008fe20000000000 */
[----:B0-----:R-:W-:-:S04]  /*7ce0*/  @!P0 FADD.FTZ R3, R7, 1 ;  /* 0x3f80000007038421 */ /* 0x001fc80000010000 */
[--C-:B------:R-:W-:Y:S01]  /*7cf0*/  FADD.FTZ R7, R0, R93.reuse ;  /* 0x0000005d00077221 */ /* 0x100fe20000010000 */
[----:B------:R-:W0:Y:S01]  /*7d00*/  @!P0 MUFU.RCP R9, R3 ;  /* 0x0000000300098308 */ /* 0x000e220000001000 */
[----:B------:R-:W-:Y:S02]  /*7d10*/  FADD.FTZ R16, R16, R93 ;  /* 0x0000005d10107221 */ /* 0x000fe40000010000 */
[----:B-1----:R-:W-:Y:S01]  /*7d20*/  @!P5 FADD.FTZ R0, R8, 1 ;  /* 0x3f8000000800d421 */ /* 0x002fe20000010000 */
[----:B----4-:R-:W-:-:S04]  /*7d30*/  PRMT R2, RZ, 0x5410, R2 ;  /* 0x00005410ff027816 */ /* 0x010fc80000000002 */
[----:B------:R5:W1:Y:S01]  /*7d40*/  @!P5 MUFU.RCP R8, R0 ;  /* 0x000000000008d308 */ /* 0x000a620000001000 */
[----:B------:R-:W-:Y:S02]  /*7d50*/  FSETP.GTU.FTZ.AND P1, PT, R16, 20, PT ;  /* 0x41a000001000780b */ /* 0x000fe40003f3c000 */
[----:B------:R-:W-:Y:S01]  /*7d60*/  FSETP.GTU.FTZ.AND P2, PT, R7, 20, PT ;  /* 0x41a000000700780b */ /* 0x000fe20003f5c000 */
[----:B------:R-:W-:Y:S02]  /*7d70*/  FADD.FTZ R17, R2, R93 ;  /* 0x0000005d02117221 */ /* 0x000fe40000010000 */
[----:B0-----:R-:W-:-:S03]  /*7d80*/  @!P0 FMUL.FTZ R32, R32, R9 ;  /* 0x0000000920208220 */ /* 0x001fc60000410000 */
[----:B------:R-:W-:Y:S02]  /*7d90*/  FSETP.GTU.FTZ.AND P3, PT, R17, 20, PT ;  /* 0x41a000001100780b */ /* 0x000fe40003f7c000 */
[----:B------:R-:W-:Y:S02]  /*7da0*/  ISETP.NE.AND P0, PT, R88, RZ, PT ;  /* 0x000000ff5800720c */ /* 0x000fe40003f05270 */
[----:B-----5:R-:W-:Y:S01]  /*7db0*/  PRMT R0, RZ, 0x5410, R5 ;  /* 0x00005410ff007816 */ /* 0x020fe20000000005 */
[----:B------:R-:W-:Y:S01]  /*7dc0*/  @!P1 FMUL.FTZ R2, R16, -1.4426950216293334961 ;  /* 0xbfb8aa3b10029820 */ /* 0x000fe20000410000 */
[----:B------:R-:W-:Y:S01]  /*7dd0*/  PRMT R9, R26, 0x7632, R9 ;  /* 0x000076321a097816 */ /* 0x000fe20000000009 */
[----:B------:R-:W-:Y:S01]  /*7de0*/  @!P2 FMUL.FTZ R3, R7, -1.4426950216293334961 ;  /* 0xbfb8aa3b0703a820 */ /* 0x000fe20000410000 */
[----:B------:R-:W-:Y:S01]  /*7df0*/  PRMT R7, R30, 0x7632, R7 ;  /* 0x000076321e077816 */ /* 0x000fe20000000007 */
[----:B-1----:R-:W-:Y:S01]  /*7e00*/  @!P5 FMUL.FTZ R35, R35, R8 ;  /* 0x000000082323d220 */ /* 0x002fe20000410000 */
[----:B------:R-:W-:-:S02]  /*7e10*/  PRMT R8, R28, 0x7632, R8 ;  /* 0x000076321c087816 */ /* 0x000fc40000000008 */
[----:B------:R-:W-:Y:S01]  /*7e20*/  PRMT R16, R24, 0x7632, R16 ;  /* 0x0000763218107816 */ /* 0x000fe20000000010 */
[----:B------:R-:W-:Y:S01]  /*7e30*/  FADD.FTZ R5, R0, R93 ;  /* 0x0000005d00057221 */ /* 0x000fe20000010000 */
[----:B------:R-:W-:Y:S01]  /*7e40*/  STS.U16 [R64], R30 ;  /* 0x0000001e40007388 */ /* 0x000fe20000000400 */
[----:B------:R-:W-:-:S03]  /*7e50*/  @!P3 FMUL.FTZ R0, R17, -1.4426950216293334961 ;  /* 0xbfb8aa3b1100b820 */ /* 0x000fc60000410000 */
        /* <DEDUP_REMOVED lines=20> */
[----:B------:R-:W-:Y:S01]  /*7fa0*/  FADD.FTZ R6, R6, R93 ;  /* 0x0000005d06067221 */ /* 0x000fe20000010000 */
[----:B------:R-:W-:-:S03]  /*7fb0*/  FSETP.GTU.FTZ.AND P6, PT, R5, 20, PT ;  /* 0x41a000000500780b */ /* 0x000fc60003fdc000 */
[----:B------:R-:W-:Y:S01]  /*7fc0*/  FADD.FTZ R4, R4, R93 ;  /* 0x0000005d04047221 */ /* 0x000fe20000010000 */
[----:B------:R-:W-:-:S04]  /*7fd0*/  FSETP.GTU.FTZ.AND P5, PT, R6, 20, PT ;  /* 0x41a000000600780b */ /* 0x000fc80003fbc000 */
[----:B------:R-:W-:-:S05]  /*7fe0*/  FSETP.GTU.FTZ.AND P4, PT, R4, 20, PT ;  /* 0x41a000000400780b */ /* 0x000fca0003f9c000 */
[----:B------:R-:W-:-:S04]  /*7ff0*/  @!P6 FMUL.FTZ R5, R5, -1.4426950216293334961 ;  /* 0xbfb8aa3b0505e820 */ /* 0x000fc80000410000 */
[----:B------:R-:W-:Y:S02]  /*8000*/  @!P5 FMUL.FTZ R6, R6, -1.4426950216293334961 ;  /* 0xbfb8aa3b0606d820 */ /* 0x000fe40000410000 */
[----:B------:R-:W3:Y:S01]  /*8010*/  @!P6 MUFU.EX2 R5, R5 ;  /* 0x000000050005e308 */ /* 0x000ee20000000800 */
[----:B------:R-:W4:Y:S01]  /*8020*/  LDS R33, [0x210] ;  /* 0x00021000ff217984 */ /* 0x000f220000000800 */
[----:B------:R-:W-:-:S06]  /*8030*/  @!P4 FMUL.FTZ R4, R4, -1.4426950216293334961 ;  /* 0xbfb8aa3b0404c820 */ /* 0x000fcc0000410000 */
[----:B------:R-:W5:Y:S08]  /*8040*/  @!P1 MUFU.EX2 R2, R2 ;  /* 0x0000000200029308 */ /* 0x000f700000000800 */
[----:B------:R-:W0:Y:S08]  /*8050*/  @!P5 MUFU.EX2 R6, R6 ;  /* 0x000000060006d308 */ /* 0x000e300000000800 */
[----:B------:R-:W0:Y:S08]  /*8060*/  @!P2 MUFU.EX2 R3, R3 ;  /* 0x000000030003a308 */ /* 0x000e300000000800 */
[----:B------:R-:W1:Y:S01]  /*8070*/  @!P3 MUFU.EX2 R0, R0 ;  /* 0x000000000000b308 */ /* 0x000e620000000800 */
[----:B---3--:R-:W-:-:S07]  /*8080*/  @!P6 FADD.FTZ R5, R5, 1 ;  /* 0x3f8000000505e421 */ /* 0x008fce0000010000 */
[----:B------:R-:W3:Y:S01]  /*8090*/  @!P4 MUFU.EX2 R4, R4 ;  /* 0x000000040004c308 */ /* 0x000ee20000000800 */
[----:B-----5:R-:W-:Y:S02]  /*80a0*/  @!P1 FADD.FTZ R2, R2, 1 ;  /* 0x3f80000002029421 */ /* 0x020fe40000010000 */
[----:B0-----:R-:W-:Y:S02]  /*80b0*/  @!P5 FADD.FTZ R6, R6, 1 ;  /* 0x3f8000000606d421 */ /* 0x001fe40000010000 */
[----:B------:R-:W-:-:S03]  /*80c0*/  @!P2 FADD.FTZ R3, R3, 1 ;  /* 0x3f8000000303a421 */ /* 0x000fc60000010000 */
[----:B------:R-:W0:Y:S01]  /*80d0*/  @!P6 MUFU.RCP R5, R5 ;  /* 0x000000050005e308 */ /* 0x000e220000001000 */
[----:B-1----:R-:W-:-:S07]  /*80e0*/  @!P3 FADD.FTZ R0, R0, 1 ;  /* 0x3f8000000000b421 */ /* 0x002fce0000010000 */
[----:B------:R-:W1:Y:S01]  /*80f0*/  @!P1 MUFU.RCP R7, R2 ;  /* 0x0000000200079308 */ /* 0x000e620000001000 */
[----:B---3--:R-:W-:-:S07]  /*8100*/  @!P4 FADD.FTZ R4, R4, 1 ;  /* 0x3f8000000404c421 */ /* 0x008fce0000010000 */
[----:B------:R3:W-:Y:S08]  /*8110*/  @!P2 MUFU.RCP R8, R3 ;  /* 0x000000030008a308 */ /* 0x0007f00000001000 */
[----:B--2---:R2:W5:Y:S01]  /*8120*/  @!P3 MUFU.RCP R9, R0 ;  /* 0x000000000009b308 */ /* 0x0045620000001000 */
[----:B---3--:R-:W-:-:S07]  /*8130*/  IMAD.WIDE.U32 R2, R92, c[0x0][0x2d8], RZ ;  /* 0x0000b6005c027a25 */ /* 0x008fce00078e00ff */
[----:B------:R-:W3:Y:S01]  /*8140*/  @!P5 MUFU.RCP R6, R6 ;  /* 0x000000060006d308 */ /* 0x000ee20000001000 */
[----:B------:R-:W-:Y:S01]  /*8150*/  IADD3 R3, R3, R43, RZ ;  /* 0x0000002b03037210 */ /* 0x000fe20007ffe0ff */
[----:B0-----:R-:W-:-:S06]  /*8160*/  @!P6 FMUL.FTZ R38, R38, R5 ;  /* 0x000000052626e220 */ /* 0x001fcc0000410000 */
[----:B------:R-:W0:Y:S01]  /*8170*/  @!P4 MUFU.RCP R4, R4 ;  /* 0x000000040004c308 */ /* 0x000e220000001000 */
[----:B------:R-:W-:Y:S01]  /*8180*/  IMAD.WIDE.U32 R2, R96, c[0x0][0x2e0], R2 ;  /* 0x0000b80060027a25 */ /* 0x000fe200078e0002 */
[----:B----4-:R-:W-:-:S03]  /*8190*/  ISETP.GE.AND P6, PT, R74, R33, PT ;  /* 0x000000214a00720c */ /* 0x010fc60003fc6270 */
[----:B-1----:R-:W-:Y:S01]  /*81a0*/  @!P1 FMUL.FTZ R34, R34, R7 ;  /* 0x0000000722229220 */ /* 0x002fe20000410000 */
[----:B--2---:R-:W-:Y:S01]  /*81b0*/  IADD3 R0, P1, R45, R2, RZ ;  /* 0x000000022d007210 */ /* 0x004fe20007f3e0ff */
[----:B------:R-:W-:Y:S01]  /*81c0*/  IMAD R7, R96, c[0x0][0x2e4], R47 ;  /* 0x0000b90060077a24 */ /* 0x000fe200078e022f */
[----:B------:R-:W-:Y:S01]  /*81d0*/  SHF.R.S32.HI R47, RZ, 0x1f, R45 ;  /* 0x0000001fff2f7819 */ /* 0x000fe2000001142d */
[----:B-----5:R-:W-:Y:S01]  /*81e0*/  @!P3 FMUL.FTZ R36, R36, R9 ;  /* 0x000000092424b220 */ /* 0x020fe20000410000 */
[----:B------:R-:W-:Y:S01]  /*81f0*/  SHF.R.S32.HI R16, RZ, 0x1f, R74 ;  /* 0x0000001fff107819 */ /* 0x000fe2000001144a */
[----:B---3--:R-:W-:Y:S01]  /*8200*/  @!P5 FMUL.FTZ R41, R41, R6 ;  /* 0x000000062929d220 */ /* 0x008fe20000410000 */
[C---:B------:R-:W-:Y:S01]  /*8210*/  LEA R9, P5, R74.reuse, c[0x0][0x330], 0x1 ;  /* 0x0000cc004a097a11 */ /* 0x040fe200078a08ff */
[----:B------:R-:W-:Y:S01]  /*8220*/  @!P2 FMUL.FTZ R37, R37, R8 ;  /* 0x000000082525a220 */ /* 0x000fe20000410000 */
[----:B------:R-:W-:Y:S01]  /*8230*/  IADD3.X R3, R47, R7, R3, P1, !PT ;  /* 0x000000072f037210 */ /* 0x000fe20000ffe403 */
[----:B0-----:R-:W-:Y:S01]  /*8240*/  @!P4 FMUL.FTZ R39, R39, R4 ;  /* 0x000000042727c220 */ /* 0x001fe20000410000 */
[----:B------:R-:W-:-:S02]  /*8250*/  IADD3 R4, P1, R74, R75, RZ ;  /* 0x0000004b4a047210 */ /* 0x000fc40007f3e0ff */
[----:B------:R-:W-:Y:S02]  /*8260*/  LEA.HI.X R2, R74, c[0x0][0x334], R16, 0x1, P5 ;  /* 0x0000cd004a027a11 */ /* 0x000fe400028f0c10 */
[----:B------:R-:W-:Y:S02]  /*8270*/  LEA R8, P5, R0, R9, 0x1 ;  /* 0x0000000900087211 */ /* 0x000fe400078a08ff */
[----:B------:R-:W-:Y:S02]  /*8280*/  LEA.HI.X.SX32 R5, R75, R16, 0x1, P1 ;  /* 0x000000104b057211 */ /* 0x000fe400008f0eff */
[-C--:B------:R-:W-:Y:S02]  /*8290*/  ISETP.GE.AND P4, PT, R20, R33.reuse, PT ;  /* 0x000000211400720c */ /* 0x080fe40003f86270 */
[-C--:B------:R-:W-:Y:S02]  /*82a0*/  ISETP.GE.AND P3, PT, R22, R33.reuse, PT ;  /* 0x000000211600720c */ /* 0x080fe40003f66270 */
[----:B------:R-:W-:-:S02]  /*82b0*/  ISETP.GE.AND P2, PT, R40, R33, PT ;  /* 0x000000212800720c */ /* 0x000fc40003f46270 */
[----:B------:R-:W-:Y:S02]  /*82c0*/  ISETP.GE.AND P1, PT, R42, R33, PT ;  /* 0x000000212a00720c */ /* 0x000fe40003f26270 */
        /* <DEDUP_REMOVED lines=11> */
.L_x_11420:
[----:B------:R-:W-:Y:S05]  /*8380*/  BSYNC B0 ;  /* 0x0000000000007941 */ /* 0x000fea0003800000 */
.L_x_11419:
[----:B------:R1:W-:Y:S01]  /*8390*/  @!P4 STG.E.U16 [R8.64+-0x180], R21 ;  /* 0xfffe80150800c986 */ /* 0x0003e2000c101506 */
[-C--:B------:R-:W-:Y:S01]  /*83a0*/  ISETP.GE.AND P6, PT, R44, R33.reuse, PT ;  /* 0x000000212c00720c */ /* 0x080fe20003fc6270 */
[----:B------:R-:W-:Y:S01]  /*83b0*/  BSSY B0, `(.L_x_11421) ;  /* 0x0000040000007945 */ /* 0x000fe20003800000 */
[-C--:B------:R-:W-:Y:S01]  /*83c0*/  ISETP.GE.AND P5, PT, R18, R33.reuse, PT ;  /* 0x000000211200720c */ /* 0x080fe20003fa6270 */
[----:B------:R2:W-:Y:S01]  /*83d0*/  @!P3 STG.E.U16 [R8.64+-0x140], R23 ;  /* 0xfffec0170800b986 */ /* 0x0005e2000c101506 */
        /* <DEDUP_REMOVED lines=15> */
[----:B--2---:R-:W-:Y:S01]  /*84d0*/  PRMT R23, R0, 0x7632, R23 ;  /* 0x0000763200177816 */ /* 0x004fe20000000017 */
        /* <DEDUP_REMOVED lines=45> */
.L_x_11422:
[----:B------:R-:W-:Y:S05]  /*87b0*/  BSYNC B0 ;  /* 0x0000000000007941 */ /* 0x000fea0003800000 */
.L_x_11421:
        /* <DEDUP_REMOVED lines=36> */
.L_x_11354:
        /* <DEDUP_REMOVED lines=24> */
.L_x_11425:
[----:B0-----:R-:W-:Y:S05]  /*8b80*/  BSYNC B0 ;  /* 0x0000000000007941 */ /* 0x001fea0003800000 */
.L_x_11424:
        /* <DEDUP_REMOVED lines=23> */
.L_x_11427:
[----:B------:R-:W1:Y:S02]  /*8d00*/  S2R R13, SR_TID.X ;  /* 0x00000000000d7919 */ /* 0x000e640000002100 */
.L_x_11428:
[----:B0-----:R-:W-:Y:S05]  /*8d10*/  BSYNC B0 ;  /* 0x0000000000007941 */ /* 0x001fea0003800000 */
.L_x_11426:
        /* <DEDUP_REMOVED lines=10> */
.L_x_11429:
        /* <DEDUP_REMOVED lines=28> */
.L_x_11430:
        /* <DEDUP_REMOVED lines=16> */
.L_x_14726:


//--------------------- .text._Z25selective_scan_bwd_kernelI32Selective_Scan_bwd_kernel_traitsILi32ELi8ELb0ELb0ELb1ELb1ELb1EN3c108BFloat16ENS1_7complexIfEEEEv12SSMParamsBwd --------------------------
	.section	.text._Z25selective_scan_bwd_kernelI32Selective_Scan_bwd_kernel_traitsILi32ELi8ELb0ELb0ELb1ELb1ELb1EN3c108BFloat16ENS1_7complexIfEEEEv12SSMParamsBwd,"ax",@progbits
	.sectioninfo	@"SHI_REGISTERS=200"
	.align	128
        .global         _Z25selective_scan_bwd_kernelI32Selective_Scan_bwd_kernel_traitsILi32ELi8ELb0ELb0ELb1ELb1ELb1EN3c108BFloat16ENS1_7complexIfEEEEv12SSMParamsBwd
        .type           _Z25selective_scan_bwd_kernelI32Selective_Scan_bwd_kernel_traitsILi32ELi8ELb0ELb0ELb1ELb1ELb1EN3c108BFloat16ENS1_7complexIfEEEEv12SSMParamsBwd,@function
        .size           _Z25selective_scan_bwd_kernelI32Selective_Scan_bwd_kernel_traitsILi32ELi8ELb0ELb0ELb1ELb1ELb1EN3c108BFloat16ENS1_7complexIfEEEEv12SSMParamsBwd,(.L_x_14727 - _Z25selective_scan_bwd_kernelI32Selective_Scan_bwd_kernel_traitsILi32ELi8ELb0ELb0ELb1ELb1ELb1EN3c108BFloat16ENS1_7complexIfEEEEv12SSMParamsBwd)
        .other          _Z25selective_scan_bwd_kernelI32Selective_Scan_bwd_kernel_traitsILi32ELi8ELb0ELb0ELb1ELb1ELb1EN3c108BFloat16ENS1_7complexIfEEEEv12SSMParamsBwd,@"STO_CUDA_ENTRY STV_DEFAULT"
_Z25selective_scan_bwd_kernelI32Selective_Scan_bwd_kernel_traitsILi32ELi8ELb0ELb0ELb1ELb1ELb1EN3c108BFloat16ENS1_7complexIfEEEEv12SSMParamsBwd:
.text._Z25selective_scan_bwd_kernelI32Selective_Scan_bwd_kernel_traitsILi32ELi8ELb0ELb0ELb1ELb1ELb1EN3c108BFloat16ENS1_7complexIfEEEEv12SSMParamsBwd:
        /* <DEDUP_REMOVED lines=23> */
[C---:B------:R-:W-:Y:S01]  /*0170*/  IMAD R15, R75.reuse, c[0x0][0x1d8], RZ ;  /* 0x000076004b0f7a24 */ /* 0x040fe200078e02ff */
[----:B------:R-:W-:Y:S01]  /*0180*/  MOV R12, c[0x0][0x174] ;  /* 0x00005d00000c7a02 */ /* 0x000fe20000000f00 */
[----:B------:R-:W-:Y:S01]  /*0190*/  IMAD R19, R75, c[0x0][0x280], RZ ;  /* 0x0000a0004b137a24 */ /* 0x000fe200078e02ff */
[----:B------:R-:W-:Y:S01]  /*01a0*/  HFMA2.MMA R69, -RZ, RZ, 0, 0 ;  /* 0x00000000ff457435 */ /* 0x000fe200000001ff */
[----:B0-----:R-:W-:Y:S01]  /*01b0*/  IABS R2, R76 ;  /* 0x0000004c00027213 */ /* 0x001fe20000000000 */
[----:B------:R-:W-:Y:S01]  /*01c0*/  IMAD R10, R70, c[0x0][0x1b0], RZ ;  /* 0x00006c00460a7a24 */ /* 0x000fe200078e02ff */
[----:B-1----:R-:W-:Y:S01]  /*01d0*/  HFMA2.MMA R6, -RZ, RZ, 0, 0 ;  /* 0x00000000ff067435 */ /* 0x002fe200000001ff */
[----:B------:R-:W-:Y:S01]  /*01e0*/  IMAD R15, R76, c[0x0][0x1dc], R15 ;  /* 0x000077004c0f7a24 */ /* 0x000fe200078e020f */
[----:B------:R-:W-:Y:S01]  /*01f0*/  MOV R67, RZ ;  /* 0x000000ff00437202 */ /* 0x000fe20000000f00 */
[----:B----4-:R-:W-:-:S02]  /*0200*/  IMAD R4, R70, c[0x0][0x1d0], RZ ;  /* 0x0000740046047a24 */ /* 0x010fc400078e02ff */
[----:B------:R-:W-:Y:S01]  /*0210*/  IMAD R17, R73, c[0x0][0x1b4], R10 ;  /* 0x00006d0049117a24 */ /* 0x000fe200078e020a */
[----:B---3--:R-:W-:Y:S01]  /*0220*/  IADD3 R8, RZ, -R7, RZ ;  /* 0x80000007ff087210 */ /* 0x008fe20007ffe0ff */
[----:B------:R-:W-:-:S04]  /*0230*/  IMAD R19, R76, c[0x0][0x284], R19 ;  /* 0x0000a1004c137a24 */ /* 0x000fc800078e0213 */
        /* <DEDUP_REMOVED lines=25> */
[----:B------:R-:W-:Y:S01]  /*03d0*/  IMAD R17, R76, c[0x0][0x1ec], R17 ;  /* 0x00007b004c117a24 */ /* 0x000fe200078e0211 */
[----:B------:R-:W-:Y:S01]  /*03e0*/  ISETP.NE.AND P1, PT, RZ, c[0x0][0x178], PT ;  /* 0x00005e00ff007a0c */ /* 0x000fe20003f25270 */
[----:B------:R-:W-:Y:S01]  /*03f0*/  IMAD R13, R73, c[0x0][0x27c], R0 ;  /* 0x00009f00490d7a24 */ /* 0x000fe200078e0200 */
[----:B------:R-:W-:-:S04]  /*0400*/  IADD3 R64, P3, R11, R2, RZ ;  /* 0x000000020b407210 */ /* 0x000fc80007f7e0ff */
[----:B------:R-:W-:Y:S02]  /*0410*/  IADD3 R7, R7, R13, RZ ;  /* 0x0000000d07077210 */ /* 0x000fe40007ffe0ff */
[----:B------:R-:W-:Y:S02]  /*0420*/  SHF.R.S32.HI R13, RZ, 0x1f, R11 ;  /* 0x0000001fff0d7819 */ /* 0x000fe4000001140b */
        /* <DEDUP_REMOVED lines=11> */
[----:B------:R-:W-:Y:S01]  /*04e0*/  IMAD R0, R170, c[0x0][0x1c8], RZ ;  /* 0x00007200aa007a24 */ /* 0x000fe200078e02ff */
[----:B------:R-:W-:Y:S01]  /*04f0*/  IADD3 R11, P2, R11, R4, RZ ;  /* 0x000000040b0b7210 */ /* 0x000fe20007f5e0ff */
[----:B------:R-:W-:Y:S01]  /*0500*/  CS2R R16, SRZ ;  /* 0x0000000000107805 */ /* 0x000fe2000001ff00 */
[----:B------:R-:W-:Y:S02]  /*0510*/  LEA.HI.X R64, R64, c[0x0][0x244], R15, 0x1, P0 ;  /* 0x0000910040407a11 */ /* 0x000fe400000f0c0f */
[----:B------:R-:W-:Y:S01]  /*0520*/  ISETP.NE.U32.AND P0, PT, RZ, c[0x0][0x260], PT ;  /* 0x00009800ff007a0c */ /* 0x000fe20003f05070 */
[----:B------:R-:W-:Y:S01]  /*0530*/  CS2R R14, SRZ ;  /* 0x00000000000e7805 */ /* 0x000fe2000001ff00 */
[----:B------:R-:W-:-:S02]  /*0540*/  LEA R62, P1, R63, c[0x0][0x248], 0x1 ;  /* 0x000092003f3e7a11 */ /* 0x000fc400078208ff */
[----:B------:R-:W-:Y:S02]  /*0550*/  ISETP.NE.AND.EX P0, PT, RZ, c[0x0][0x264], PT, P0 ;  /* 0x00009900ff007a0c */ /* 0x000fe40003f05300 */
[----:B------:R-:W-:Y:S01]  /*0560*/  IADD3.X R60, R13, R5, R19, P2, !PT ;  /* 0x000000050d3c7210 */ /* 0x000fe200017fe413 */
[----:B------:R-:W-:Y:S01]  /*0570*/  IMAD R5, R71, c[0x0][0x1cc], R0 ;  /* 0x0000730047057a24 */ /* 0x000fe200078e0200 */
[----:B------:R-:W-:Y:S02]  /*0580*/  LEA.HI.X R63, R63, c[0x0][0x24c], R2, 0x1, P1 ;  /* 0x000093003f3f7a11 */ /* 0x000fe400008f0c02 */
[----:B------:R-:W-:Y:S02]  /*0590*/  ISETP.NE.U32.AND P1, PT, RZ, c[0x0][0x328], PT ;  /* 0x0000ca00ff007a0c */ /* 0x000fe40003f25070 */
[----:B------:R-:W-:Y:S02]  /*05a0*/  ISETP.NE.U32.AND P2, PT, RZ, c[0x0][0x348], PT ;  /* 0x0000d200ff007a0c */ /* 0x000fe40003f45070 */
[----:B------:R-:W-:-:S02]  /*05b0*/  ISETP.NE.AND.EX P1, PT, RZ, c[0x0][0x32c], PT, P1 ;  /* 0x0000cb00ff007a0c */ /* 0x000fc40003f25310 */
[----:B------:R-:W-:Y:S01]  /*05c0*/  ISETP.NE.AND.EX P2, PT, RZ, c[0x0][0x34c], PT, P2 ;  /* 0x0000d300ff007a0c */ /* 0x000fe20003f45320 */
[----:B------:R-:W-:Y:S01]  /*05d0*/  @P0 IMAD R0, R73, c[0x0][0x164], R76 ;  /* 0x0000590049000a24 */ /* 0x000fe200078e024c */
[C---:B------:R-:W-:Y:S02]  /*05e0*/  ISETP.GE.AND P3, PT, R12.reuse, 0x1, PT ;  /* 0x000000010c00780c */ /* 0x040fe40003f66270 */
[----:B------:R-:W-:Y:S01]  /*05f0*/  LEA R3, R12, 0xfffffe00, 0x9 ;  /* 0xfffffe000c037811 */ /* 0x000fe200078e48ff */
[----:B------:R-:W-:Y:S01]  /*0600*/  @P0 IMAD R0, R0, c[0x0][0x174], RZ ;  /* 0x00005d0000000a24 */ /* 0x000fe200078e02ff */
[----:B------:R-:W-:Y:S02]  /*0610*/  LEA R61, P4, R11, c[0x0][0x308], 0x1 ;  /* 0x0000c2000b3d7a11 */ /* 0x000fe400078808ff */
        /* <DEDUP_REMOVED lines=25> */
.L_x_11505:
[----:B------:R-:W-:Y:S01]  /*07b0*/  IADD3 R168, -R54, c[0x0][0x174], RZ ;  /* 0x00005d0036a87a10 */ /* 0x000fe20007ffe1ff */
[----:B------:R-:W-:Y:S01]  /*07c0*/  BAR.SYNC.DEFER_BLOCKING 0x0 ;  /* 0x0000000000007b1d */ /* 0x000fe20000010000 */
[----:B------:R-:W-:Y:S02]  /*07d0*/  LOP3.LUT R24, R56, 0x20, RZ, 0xfc, !PT ;  /* 0x0000002038187812 */ /* 0x000fe400078efcff */
[----:B------:R-:W-:Y:S02]  /*07e0*/  LEA R12, R168, 0xffffff00, 0x8 ;  /* 0xffffff00a80c7811 */ /* 0x000fe400078e40ff */
[----:B------:R-:W-:Y:S02]  /*07f0*/  LOP3.LUT R80, R56, 0x40, RZ, 0xfc, !PT ;  /* 0x0000004038507812 */ /* 0x000fe400078efcff */
        /* <DEDUP_REMOVED lines=49> */
[----:B------:R-:W-:Y:S02]  /*0b10*/  SHF.L.U32 R49, R3, 0x1, RZ ;  /* 0x0000000103317819 */ /* 0x000fe400000006ff */
[----:B------:R-:W-:-:S02]  /*0b20*/  LEA.HI.SX32 R25, R25, R66, 0x1b ;  /* 0x0000004219197211 */ /* 0x000fc400078fdaff */
[----:B------:R-:W-:Y:S02]  /*0b30*/  SHF.L.U32 R48, R11, 0x1, RZ ;  /* 0x000000010b307819 */ /* 0x000fe400000006ff */
[----:B------:R-:W-:Y:S02]  /*0b40*/  SHF.L.U32 R47, R21, 0x1, RZ ;  /* 0x00000001152f7819 */ /* 0x000fe400000006ff */
[----:B------:R-:W-:Y:S02]  /*0b50*/  SHF.L.U32 R46, R23, 0x1, RZ ;  /* 0x00000001172e7819 */ /* 0x000fe400000006ff */
[----:B------:R-:W-:Y:S02]  /*0b60*/  SHF.L.U32 R45, R25, 0x1, RZ ;  /* 0x00000001192d7819 */ /* 0x000fe400000006ff */
[C---:B------:R-:W-:Y:S02]  /*0b70*/  SHF.L.U32 R43, R56.reuse, 0x1, RZ ;  /* 0x00000001382b7819 */ /* 0x040fe400000006ff */
[----:B------:R-:W-:-:S02]  /*0b80*/  ISETP.GE.AND P6, PT, R56, R53, PT ;  /* 0x000000353800720c */ /* 0x000fc40003fc6270 */
[----:B------:R-:W-:Y:S02]  /*0b90*/  SHF.L.U64.HI R44, R56, 0x1, R55 ;  /* 0x00000001382c7819 */ /* 0x000fe40000010237 */
[----:B------:R-:W-:Y:S02]  /*0ba0*/  IADD3 R10, P0, R62, R43, RZ ;  /* 0x0000002b3e0a7210 */ /* 0x000fe40007f1e0ff */
[----:B------:R-:W-:Y:S02]  /*0bb0*/  PRMT R3, RZ, 0x7610, R3 ;  /* 0x00007610ff037816 */ /* 0x000fe40000000003 */
[----:B------:R-:W-:Y:S02]  /*0bc0*/  IADD3.X R11, R63, R44, RZ, P0, !PT ;  /* 0x0000002c3f0b7210 */ /* 0x000fe400007fe4ff */
[-C--:B------:R-:W-:Y:S02]  /*0bd0*/  ISETP.GE.AND P0, PT, R24, R53.reuse, PT ;  /* 0x000000351800720c */ /* 0x080fe40003f06270 */
[----:B------:R-:W-:-:S02]  /*0be0*/  ISETP.GE.AND P2, PT, R82, R53, PT ;  /* 0x000000355200720c */ /* 0x000fc40003f46270 */
[-C--:B------:R-:W-:Y:S02]  /*0bf0*/  ISETP.GE.AND P3, PT, R84, R53.reuse, PT ;  /* 0x000000355400720c */ /* 0x080fe40003f66270 */
[-C--:B------:R-:W-:Y:S02]  /*0c00*/  ISETP.GE.AND P4, PT, R86, R53.reuse, PT ;  /* 0x000000355600720c */ /* 0x080fe40003f86270 */
[----:B------:R-:W-:Y:S02]  /*0c10*/  ISETP.GE.AND P5, PT, R20, R53, PT ;  /* 0x000000351400720c */ /* 0x000fe40003fa6270 */
        /* <DEDUP_REMOVED lines=23> */
[----:B0-----:R-:W-:-:S04]  /*0d90*/  LEA R4, P1, R56, R61, 0x1 ;  /* 0x0000003d38047211 */ /* 0x001fc800078208ff */
[----:B------:R-:W-:Y:S02]  /*0da0*/  LEA.HI.X R5, R56, R60, R55, 0x1, P1 ;  /* 0x0000003c38057211 */ /* 0x000fe400008f0c37 */
[-C--:B------:R-:W-:Y:S02]  /*0db0*/  ISETP.GE.AND P1, PT, R80, R53.reuse, PT ;  /* 0x000000355000720c */ /* 0x080fe40003f26270 */
[----:B------:R-:W-:Y:S02]  /*0dc0*/  PRMT R7, RZ, 0x7610, R7 ;  /* 0x00007610ff077816 */ /* 0x000fe40000000007 */
[----:B-1----:R-:W-:Y:S02]  /*0dd0*/  PRMT R9, RZ, 0x7610, R9 ;  /* 0x00007610ff097816 */ /* 0x002fe40000000009 */
[----:B--2---:R-:W-:Y:S02]  /*0de0*/  PRMT R6, RZ, 0x7610, R6 ;  /* 0x00007610ff067816 */ /* 0x004fe40000000006 */
[----:B---3--:R-:W-:Y:S01]  /*0df0*/  PRMT R13, RZ, 0x7610, R13 ;  /* 0x00007610ff0d7816 */ /* 0x008fe2000000000d */
[----:B------:R-:W2:Y:S01]  /*0e00*/  @!P6 LDG.E.U16 R3, [R10.64] ;  /* 0x000000060a03e981 */ /* 0x000ea2000c1e1500 */
[----:B------:R-:W-:-:S02]  /*0e10*/  ISETP.GE.AND P6, PT, R22, R53, PT ;  /* 0x000000351600720c */ /* 0x000fc40003fc6270 */
[----:B------:R-:W-:Y:S01]  /*0e20*/  PRMT R0, RZ, 0x7610, R0 ;  /* 0x00007610ff007816 */ /* 0x000fe20000000000 */
[----:B------:R-:W3:Y:S04]  /*0e30*/  @!P0 LDG.E.U16 R2, [R10.64+0x40] ;  /* 0x000040060a028981 */ /* 0x000ee8000c1e1500 */
[----:B------:R-:W3:Y:S04]  /*0e40*/  @!P1 LDG.E.U16 R7, [R10.64+0x80] ;  /* 0x000080060a079981 */ /* 0x000ee8000c1e1500 */
[----:B------:R-:W3:Y:S04]  /*0e50*/  @!P2 LDG.E.U16 R26, [R10.64+0xc0] ;  /* 0x0000c0060a1aa981 */ /* 0x000ee8000c1e1500 */
[----:B------:R-:W3:Y:S04]  /*0e60*/  @!P3 LDG.E.U16 R9, [R10.64+0x100] ;  /* 0x000100060a09b981 */ /* 0x000ee8000c1e1500 */
[----:B------:R-:W3:Y:S04]  /*0e70*/  @!P4 LDG.E.U16 R6, [R10.64+0x140] ;  /* 0x000140060a06c981 */ /* 0x000ee8000c1e1500 */
[----:B------:R-:W3:Y:S04]  /*0e80*/  @!P5 LDG.E.U16 R13, [R10.64+0x180] ;  /* 0x000180060a0dd981 */ /* 0x000ee8000c1e1500 */
[----:B------:R-:W3:Y:S01]  /*0e90*/  @!P6 LDG.E.U16 R0, [R10.64+0x1c0] ;  /* 0x0001c0060a00e981 */ /* 0x000ee2000c1e1500 */
[----:B----4-:R-:W-:-:S02]  /*0ea0*/  P2R R8, PR, RZ, 0x1 ;  /* 0x00000001ff087803 */ /* 0x010fc40000000000 */
[----:B------:R-:W-:Y:S02]  /*0eb0*/  ISETP.GE.AND P0, PT, R56, R53, PT ;  /* 0x000000353800720c */ /* 0x000fe40003f06270 */
        /* <DEDUP_REMOVED lines=19> */
[----:B------:R-:W1:Y:S04]  /*0ff0*/  LDS.U16 R34, [R42+0x6] ;  /* 0x000006002a227984 */ /* 0x000e680000000400 */
[----:B------:R-:W2:Y:S04]  /*1000*/  LDS.U16 R26, [R42+0x8] ;  /* 0x000008002a1a7984 */ /* 0x000ea80000000400 */
[----:B------:R-:W3:Y:S04]  /*1010*/  LDS.U16 R36, [R42+0xa] ;  /* 0x00000a002a247984 */ /* 0x000ee80000000400 */
[----:B------:R-:W2:Y:S04]  /*1020*/  LDS.U16 R85, [R42+0xc] ;  /* 0x00000c002a557984 */ /* 0x000ea80000000400 */
[----:B------:R-:W1:Y:S04]  /*1030*/  LDS.U16 R87, [R42+0xe] ;  /* 0x00000e002a577984 */ /* 0x000e680000000400 */
[----:B------:R-:W-:Y:S01]  /*1040*/  BAR.SYNC.DEFER_BLOCKING 0x0 ;  /* 0x0000000000007b1d */ /* 0x000fe20000010000 */
[----:B0-----:R-:W-:-:S05]  /*1050*/  PRMT R0, RZ, 0x7610, R0 ;  /* 0x00007610ff007816 */ /* 0x001fca0000000000 */
        /* <DEDUP_REMOVED lines=10> */
[C---:B------:R-:W-:Y:S01]  /*1100*/  IMAD R8, R70.reuse, c[0x0][0x1f0], RZ ;  /* 0x00007c0046087a24 */ /* 0x040fe200078e02ff */
[----:B------:R-:W-:Y:S01]  /*1110*/  SHF.R.S32.HI R13, RZ, 0x1f, R12 ;  /* 0x0000001fff0d7819 */ /* 0x000fe2000001140c */
[----:B------:R-:W-:-:S02]  /*1120*/  IMAD R78, R70, c[0x0][0x200], RZ ;  /* 0x00008000464e7a24 */ /* 0x000fc400078e02ff */
[C---:B------:R-:W-:Y:S02]  /*1130*/  IMAD R27, R73.reuse, c[0x0][0x1f4], R8 ;  /* 0x00007d00491b7a24 */ /* 0x040fe400078e0208 */
[----:B------:R-:W-:-:S06]  /*1140*/  IMAD.WIDE.U32 R6, R73, c[0x0][0x200], RZ ;  /* 0x0000800049067a25 */ /* 0x000fcc00078e00ff */
[----:B------:R-:W-:Y:S02]  /*1150*/  @!P0 MOV R8, R12 ;  /* 0x0000000c00088202 */ /* 0x000fe40000000f00 */
[----:B------:R-:W-:Y:S01]  /*1160*/  @!P0 MOV R9, R13 ;  /* 0x0000000d00098202 */ /* 0x000fe20000000f00 */
[----:B------:R-:W-:-:S04]  /*1170*/  IMAD R29, R73, c[0x0][0x204], R78 ;  /* 0x00008100491d7a24 */ /* 0x000fc800078e024e */
[----:B------:R-:W-:Y:S01]  /*1180*/  @!P0 IMAD.WIDE.U32 R8, R73, c[0x0][0x200], R8 ;  /* 0x0000800049088a25 */ /* 0x000fe200078e0008 */
[----:B------:R-:W-:-:S03]  /*1190*/  IADD3 R79, R7, R29, RZ ;  /* 0x0000001d074f7210 */ /* 0x000fc60007ffe0ff */
[----:B------:R-:W-:Y:S01]  /*11a0*/  IMAD.WIDE.U32 R2, R73, c[0x0][0x1f0], RZ ;  /* 0x00007c0049027a25 */ /* 0x000fe200078e00ff */
[----:B------:R-:W-:-:S03]  /*11b0*/  @!P0 IADD3 R9, R29, R9, RZ ;  /* 0x000000091d098210 */ /* 0x000fc60007ffe0ff */
[----:B0-----:R-:W-:Y:S01]  /*11c0*/  @!P0 IMAD.WIDE.U32 R4, R73, c[0x0][0x1f0], R12 ;  /* 0x00007c0049048a25 */ /* 0x001fe200078e000c */
[----:B------:R-:W-:Y:S02]  /*11d0*/  MOV R78, R6 ;  /* 0x00000006004e7202 */ /* 0x000fe40000000f00 */
[----:B------:R-:W-:Y:S01]  /*11e0*/  IADD3 R29, R54, -c[0x0][0x174], RZ ;  /* 0x80005d00361d7a10 */ /* 0x000fe20007ffe0ff */
[----:B------:R-:W-:Y:S01]  /*11f0*/  IMAD R7, R75, c[0x0][0x1f8], RZ ;  /* 0x00007e004b077a24 */ /* 0x000fe200078e02ff */
[----:B------:R-:W-:Y:S02]  /*1200*/  IADD3 R3, R3, R27, RZ ;  /* 0x0000001b03037210 */ /* 0x000fe40007ffe0ff */
[----:B------:R-:W-:Y:S01]  /*1210*/  @!P0 IADD3 R5, R27, R5, RZ ;  /* 0x000000051b058210 */ /* 0x000fe20007ffe0ff */
[----:B------:R-:W-:Y:S02]  /*1220*/  IMAD R27, R75, c[0x0][0x208], RZ ;  /* 0x000082004b1b7a24 */ /* 0x000fe400078e02ff */
[----:B------:R-:W-:-:S02]  /*1230*/  IMAD R29, R29, -0x100, RZ ;  /* 0xffffff001d1d7824 */ /* 0x000fc400078e02ff */
[----:B------:R-:W-:-:S04]  /*1240*/  IMAD.WIDE.U32 R78, R76, c[0x0][0x208], R78 ;  /* 0x000082004c4e7a25 */ /* 0x000fc800078e004e */
[C---:B------:R-:W-:Y:S02]  /*1250*/  IMAD R98, R76.reuse, c[0x0][0x1fc], R7 ;  /* 0x00007f004c627a24 */ /* 0x040fe400078e0207 */
[----:B------:R-:W-:-:S04]  /*1260*/  IMAD.WIDE.U32 R6, R76, c[0x0][0x1f8], R2 ;  /* 0x00007e004c067a25 */ /* 0x000fc800078e0002 */
[----:B------:R-:W-:-:S04]  /*1270*/  @!P0 IMAD.WIDE.U32 R2, R76, c[0x0][0x1f8], R4 ;  /* 0x00007e004c028a25 */ /* 0x000fc800078e0004 */
[C---:B------:R-:W-:Y:S01]  /*1280*/  IMAD R94, R76.reuse, c[0x0][0x20c], R27 ;  /* 0x000083004c5e7a24 */ /* 0x040fe200078e021b */
[----:B------:R-:W-:Y:S01]  /*1290*/  SHF.R.S32.HI R27, RZ, 0x1f, R29 ;  /* 0x0000001fff1b7819 */ /* 0x000fe2000001141d */
[----:B------:R-:W-:Y:S01]  /*12a0*/  @!P0 IMAD.WIDE.U32 R4, R76, c[0x0][0x208], R8 ;  /* 0x000082004c048a25 */ /* 0x000fe200078e0008 */
[----:B------:R-:W-:-:S04]  /*12b0*/  IADD3 R9, P4, R29, R78, RZ ;  /* 0x0000004e1d097210 */ /* 0x000fc80007f9e0ff */
[----:B------:R-:W-:Y:S02]  /*12c0*/  IADD3.X R92, R27, R94, R79, P4, !PT ;  /* 0x0000005e1b5c7210 */ /* 0x000fe400027fe44f */
[----:B------:R-:W-:Y:S02]  /*12d0*/  IADD3 R93, P2, R29, R6, RZ ;  /* 0x000000061d5d7210 */ /* 0x000fe40007f5e0ff */
[C---:B------:R-:W-:Y:S02]  /*12e0*/  @!P0 IADD3 R95, P1, R56.reuse, R2, RZ ;  /* 0x00000002385f8210 */ /* 0x040fe40007f3e0ff */
[----:B------:R-:W-:Y:S02]  /*12f0*/  IADD3.X R96, R27, R98, R7, P2, !PT ;  /* 0x000000621b607210 */ /* 0x000fe400017fe407 */
[----:B------:R-:W-:Y:S02]  /*1300*/  @!P0 IADD3.X R98, R55, R3, R98, P1, !PT ;  /* 0x0000000337628210 */ /* 0x000fe40000ffe462 */
[----:B------:R-:W-:-:S02]  /*1310*/  LEA R2, P1, R56, c[0x0][0x268], 0x1 ;  /* 0x00009a0038027a11 */ /* 0x000fc400078208ff */
[C---:B------:R-:W-:Y:S02]  /*1320*/  @!P0 IADD3 R91, P3, R56.reuse, R4, RZ ;  /* 0x00000004385b8210 */ /* 0x040fe40007f7e0ff */
[C---:B------:R-:W-:Y:S02]  /*1330*/  LEA.HI.X R3, R56.reuse, c[0x0][0x26c], R55, 0x1, P1 ;  /* 0x00009b0038037a11 */ /* 0x040fe400008f0c37 */
[----:B------:R-:W-:Y:S02]  /*1340*/  LEA R4, P2, R56, c[0x0][0x258], 0x1 ;  /* 0x0000960038047a11 */ /* 0x000fe400078408ff */
[----:B------:R-:W-:Y:S02]  /*1350*/  @!P0 LEA R6, P1, R95, c[0x0][0x268], 0x1 ;  /* 0x00009a005f068a11 */ /* 0x000fe400078208ff */
[----:B------:R-:W-:Y:S02]  /*1360*/  @!P0 IADD3.X R94, R55, R5, R94, P3, !PT ;  /* 0x00000005375e8210 */ /* 0x000fe40001ffe45e */
[----:B------:R-:W-:-:S02]  /*1370*/  LEA R4, P4, R9, R4, 0x1 ;  /* 0x0000000409047211 */ /* 0x000fc400078808ff */
[----:B------:R-:W-:Y:S02]  /*1380*/  @!P0 LEA.HI.X R7, R95, c[0x0][0x26c], R98, 0x1, P1 ;  /* 0x00009b005f078a11 */ /* 0x000fe400008f0c62 */
[----:B------:R-:W-:Y:S02]  /*1390*/  @!P0 LEA R8, P3, R91, c[0x0][0x258], 0x1 ;  /* 0x000096005b088a11 */ /* 0x000fe400078608ff */
[----:B-1----:R-:W-:Y:S02]  /*13a0*/  PRMT R95, RZ, 0x5410, R34 ;  /* 0x00005410ff5f7816 */ /* 0x002fe40000000022 */
[----:B--2---:R-:W-:Y:S02]  /*13b0*/  PRMT R97, RZ, 0x5410, R26 ;  /* 0x00005410ff617816 */ /* 0x004fe4000000001a */
[----:B---3--:R-:W-:Y:S02]  /*13c0*/  PRMT R99, RZ, 0x5410, R36 ;  /* 0x00005410ff637816 */ /* 0x008fe40000000024 */
[----:B------:R-:W-:Y:S01]  /*13d0*/  PRMT R85, RZ, 0x5410, R85 ;  /* 0x00005410ff557816 */ /* 0x000fe20000000055 */
[----:B------:R-:W-:Y:S04]  /*13e0*/  BSSY B0, `(.L_x_11432) ;  /* 0x0000047000007945 */ /* 0x000fe80003800000 */
[----:B-----5:R-:W-:Y:S01]  /*13f0*/  FADD.FTZ R26, R85, R72 ;  /* 0x00000048551a7221 */ /* 0x020fe20000010000 */
[----:B----4-:R-:W-:Y:S04]  /*1400*/  STS.U16 [R52], R21 ;  /* 0x0000001534007388 */ /* 0x010fe80000000400 */
        /* <DEDUP_REMOVED lines=8> */
[----:B------:R1:W2:Y:S04]  /*1490*/  LDS.U16 R83, [R42] ;  /* 0x000000002a537984 */ /* 0x0002a80000000400 */
[----:B------:R1:W3:Y:S04]  /*14a0*/  LDS.U16 R81, [R42+0x2] ;  /* 0x000002002a517984 */ /* 0x0002e80000000400 */
[----:B------:R1:W4:Y:S04]  /*14b0*/  LDS.U16 R79, [R42+0x4] ;  /* 0x000004002a4f7984 */ /* 0x0003280000000400 */
[----:B------:R1:W1:Y:S04]  /*14c0*/  LDS.U16 R78, [R42+0x6] ;  /* 0x000006002a4e7984 */ /* 0x0002680000000400 */
[----:B------:R0:W1:Y:S04]  /*14d0*/  LDS.U16 R77, [R42+0x8] ;  /* 0x000008002a4d7984 */ /* 0x0000680000000400 */
[----:B------:R0:W1:Y:S04]  /*14e0*/  LDS.U16 R25, [R42+0xa] ;  /* 0x00000a002a197984 */ /* 0x0000680000000400 */
[----:B------:R1:W1:Y:S04]  /*14f0*/  LDS.U16 R23, [R42+0xc] ;  /* 0x00000c002a177984 */ /* 0x0002680000000400 */
[----:B------:R1:W1:Y:S01]  /*1500*/  LDS.U16 R21, [R42+0xe] ;  /* 0x00000e002a157984 */ /* 0x0002620000000400 */
[----:B0-----:R-:W-:-:S05]  /*1510*/  PRMT R89, RZ, 0x5410, R28 ;  /* 0x00005410ff597816 */ /* 0x001fca000000001c */
[----:B------:R-:W-:Y:S01]  /*1520*/  FADD.FTZ R38, R89, R72 ;  /* 0x0000004859267221 */ /* 0x000fe20000010000 */
[----:B------:R-:W-:Y:S02]  /*1530*/  LEA.HI.X R0, R56, c[0x0][0x25c], R55, 0x1, P2 ;  /* 0x0000970038007a11 */ /* 0x000fe400010f0c37 */
[----:B------:R-:W-:Y:S02]  /*1540*/  LEA R2, P2, R93, R2, 0x1 ;  /* 0x000000025d027211 */ /* 0x000fe400078408ff */
[----:B------:R-:W-:Y:S02]  /*1550*/  FSETP.GTU.FTZ.AND P1, PT, R38, 20, PT ;  /* 0x41a000002600780b */ /* 0x000fe40003f3c000 */
[----:B------:R-:W-:Y:S02]  /*1560*/  LEA.HI.X R5, R9, R0, R92, 0x1, P4 ;  /* 0x0000000009057211 */ /* 0x000fe400020f0c5c */
[----:B------:R-:W-:Y:S02]  /*1570*/  LEA.HI.X R3, R93, R3, R96, 0x1, P2 ;  /* 0x000000035d037211 */ /* 0x000fe400010f0c60 */
[----:B------:R-:W-:-:S02]  /*1580*/  @!P0 LEA.HI.X R9, R91, c[0x0][0x25c], R94, 0x1, P3 ;  /* 0x000097005b098a11 */ /* 0x000fc400018f0c5e */
[----:B------:R-:W-:Y:S02]  /*1590*/  PRMT R91, RZ, 0x5410, R30 ;  /* 0x00005410ff5b7816 */ /* 0x000fe4000000001e */
[----:B------:R-:W-:Y:S01]  /*15a0*/  PRMT R93, RZ, 0x5410, R32 ;  /* 0x00005410ff5d7816 */ /* 0x000fe20000000020 */
[--C-:B------:R-:W-:Y:S02]  /*15b0*/  FADD.FTZ R32, R95, R72.reuse ;  /* 0x000000485f207221 */ /* 0x100fe40000010000 */
[--C-:B------:R-:W-:Y:S02]  /*15c0*/  FADD.FTZ R36, R91, R72.reuse ;  /* 0x000000485b247221 */ /* 0x100fe40000010000 */
[--C-:B------:R-:W-:Y:S02]  /*15d0*/  FADD.FTZ R34, R93, R72.reuse ;  /* 0x000000485d227221 */ /* 0x100fe40000010000 */
[--C-:B------:R-:W-:Y:S02]  /*15e0*/  FADD.FTZ R30, R97, R72.reuse ;  /* 0x00000048611e7221 */ /* 0x100fe40000010000 */
[----:B------:R-:W-:Y:S01]  /*15f0*/  FADD.FTZ R28, R99, R72 ;  /* 0x00000048631c7221 */ /* 0x000fe20000010000 */
[----:B------:R-:W-:-:S02]  /*1600*/  FSETP.GTU.FTZ.AND P6, PT, R36, 20, PT ;  /* 0x41a000002400780b */ /* 0x000fc40003fdc000 */
[----:B------:R-:W-:Y:S02]  /*1610*/  FSETP.GTU.FTZ.AND P5, PT, R34, 20, PT ;  /* 0x41a000002200780b */ /* 0x000fe40003fbc000 */
[----:B------:R-:W-:Y:S02]  /*1620*/  FSETP.GTU.FTZ.AND P4, PT, R32, 20, PT ;  /* 0x41a000002000780b */ /* 0x000fe40003f9c000 */
[----:B------:R-:W-:Y:S02]  /*1630*/  FSETP.GTU.FTZ.AND P3, PT, R30, 20, PT ;  /* 0x41a000001e00780b */ /* 0x000fe40003f7c000 */
[----:B------:R-:W-:Y:S01]  /*1640*/  FSETP.GTU.FTZ.AND P2, PT, R28, 20, PT ;  /* 0x41a000001c00780b */ /* 0x000fe20003f5c000 */
[----:B------:R-:W-:Y:S07]  /*1650*/  @P1 BRA `(.L_x_11433) ;  /* 0x000001f000001947 */ /* 0x000fee0003800000 */
[----:B-1234-:R-:W-:Y:S01]  /*1660*/  FMUL.FTZ R38, R38, 1.4426950216293334961 ;  /* 0x3fb8aa3b26267820 */ /* 0x01efe20000410000 */
        /* <DEDUP_REMOVED lines=30> */
.L_x_11433:
[----:B-1234-:R-:W-:Y:S05]  /*1850*/  BSYNC B0 ;  /* 0x0000000000007941 */ /* 0x01efea0003800000 */
.L_x_11432:
        /* <DEDUP_REMOVED lines=36> */
.L_x_11435:
[----:B------:R-:W-:Y:S05]  /*1aa0*/  BSYNC B0 ;  /* 0x0000000000007941 */ /* 0x000fea0003800000 */
.L_x_11434:
        /* <DEDUP_REMOVED lines=35> */
.L_x_11437:
[----:B------:R-:W-:Y:S05]  /*1ce0*/  BSYNC B0 ;  /* 0x0000000000007941 */ /* 0x000fea0003800000 */
.L_x_11436:
        /* <DEDUP_REMOVED lines=33> */
.L_x_11439:
[----:B------:R-:W-:Y:S05]  /*1f00*/  BSYNC B0 ;  /* 0x0000000000007941 */ /* 0x000fea0003800000 */
.L_x_11438:
        /* <DEDUP_REMOVED lines=33> */
.L_x_11441:
[----:B------:R-:W-:Y:S05]  /*2120*/  BSYNC B0 ;  /* 0x0000000000007941 */ /* 0x000fea0003800000 */
.L_x_11440:
        /* <DEDUP_REMOVED lines=33> */
.L_x_11443:
[----:B------:R-:W-:Y:S05]  /*2340*/  BSYNC B0 ;  /* 0x0000000000007941 */ /* 0x000fea0003800000 */
.L_x_11442:
        /* <DEDUP_REMOVED lines=33> */
.L_x_11445:
[----:B------:R-:W-:Y:S05]  /*2560*/  BSYNC B0 ;  /* 0x0000000000007941 */ /* 0x000fea0003800000 */
.L_x_11444:
        /* <DEDUP_REMOVED lines=33> */
.L_x_11447:
[----:B------:R-:W-:Y:S05]  /*2780*/  BSYNC B0 ;  /* 0x0000000000007941 */ /* 0x000fea0003800000 */
.L_x_11446:
        /* <DEDUP_REMOVED lines=11> */
[----:B------:R-:W2:Y:S01]  /*2840*/  @!P6 LDG.E.U16 R88, [R2.64+-0x1c0] ;  /* 0xfffe40060258e981 */ /* 0x000ea2000c1e1500 */
[----:B------:R-:W-:-:S03]  /*2850*/  ISETP.GE.AND P6, PT, R22, R53, PT ;  /* 0x000000351600720c */ /* 0x000fc60003fc6270 */
[----:B------:R0:W3:Y:S01]  /*2860*/  @!P0 LDG.E.U16 R89, [R6.64] ;  /* 0x0000000606598981 */ /* 0x0000e2000c1e1500 */
[----:B------:R-:W-:-:S03]  /*2870*/  PRMT R92, RZ, 0x7610, R92 ;  /* 0x00007610ff5c7816 */ /* 0x000fc6000000005c */
[----:B------:R-:W4:Y:S04]  /*2880*/  @!P1 LDG.E.U16 R85, [R2.64+-0x180] ;  /* 0xfffe800602559981 */ /* 0x000f28000c1e1500 */
[----:B------:R-:W5:Y:S01]  /*2890*/  @!P2 LDG.E.U16 R90, [R2.64+-0x140] ;  /* 0xfffec006025aa981 */ /* 0x000f62000c1e1500 */
[----:B0-----:R-:W-:Y:S02]  /*28a0*/  PRMT R6, RZ, 0x7610, R6 ;  /* 0x00007610ff067816 */ /* 0x001fe40000000006 */
[----:B------:R-:W-:Y:S01]  /*28b0*/  PRMT R7, RZ, 0x7610, R7 ;  /* 0x00007610ff077816 */ /* 0x000fe20000000007 */
[----:B------:R-:W5:Y:S04]  /*28c0*/  @!P3 LDG.E.U16 R87, [R2.64+-0x100] ;  /* 0xffff00060257b981 */ /* 0x000f68000c1e1500 */
[----:B------:R-:W5:Y:S04]  /*28d0*/  @!P4 LDG.E.U16 R6, [R2.64+-0xc0] ;  /* 0xffff40060206c981 */ /* 0x000f68000c1e1500 */
[----:B------:R-:W5:Y:S04]  /*28e0*/  @!P5 LDG.E.U16 R7, [R2.64+-0x80] ;  /* 0xffff80060207d981 */ /* 0x000f68000c1e1500 */
[----:B------:R-:W5:Y:S01]  /*28f0*/  @!P6 LDG.E.U16 R92, [R2.64+-0x40] ;  /* 0xffffc006025ce981 */ /* 0x000f62000c1e1500 */
        /* <DEDUP_REMOVED lines=9> */
[----:B-----5:R0:W-:Y:S04]  /*2990*/  STS.U16 [R49+0xc0], R90 ;  /* 0x0000c05a31007388 */ /* 0x0201e80000000400 */
[----:B------:R-:W-:Y:S04]  /*29a0*/  STS.U16 [R48+0x100], R87 ;  /* 0x0001005730007388 */ /* 0x000fe80000000400 */
[----:B------:R-:W-:Y:S04]  /*29b0*/  STS.U16 [R47+0x140], R6 ;  /* 0x000140062f007388 */ /* 0x000fe80000000400 */
[----:B------:R-:W-:Y:S04]  /*29c0*/  STS.U16 [R46+0x180], R7 ;  /* 0x000180072e007388 */ /* 0x000fe80000000400 */
[----:B------:R1:W-:Y:S01]  /*29d0*/  STS.U16 [R45+0x1c0], R92 ;  /* 0x0001c05c2d007388 */ /* 0x0003e20000000400 */
[----:B------:R-:W-:-:S06]  /*29e0*/  NOP ;  /* 0x0000000000007918 */ /* 0x000fcc0000000000 */
[----:B------:R-:W2:Y:S04]  /*29f0*/  LDS.U16 R2, [R42] ;  /* 0x000000002a027984 */ /* 0x000ea80000000400 */
[----:B------:R-:W-:Y:S04]  /*2a00*/  LDS.U16 R3, [R42+0x2] ;  /* 0x000002002a037984 */ /* 0x000fe80000000400 */
[----:B------:R-:W3:Y:S04]  /*2a10*/  LDS.U16 R88, [R42+0x4] ;  /* 0x000004002a587984 */ /* 0x000ee80000000400 */
[----:B------:R-:W-:Y:S04]  /*2a20*/  LDS.U16 R85, [R42+0x6] ;  /* 0x000006002a557984 */ /* 0x000fe80000000400 */
[----:B------:R-:W4:Y:S04]  /*2a30*/  LDS.U16 R89, [R42+0x8] ;  /* 0x000008002a597984 */ /* 0x000f280000000400 */
[----:B------:R-:W2:Y:S04]  /*2a40*/  LDS.U16 R87, [R42+0xa] ;  /* 0x00000a002a577984 */ /* 0x000ea80000000400 */
[----:B------:R-:W-:Y:S04]  /*2a50*/  LDS.U16 R6, [R42+0xc] ;  /* 0x00000c002a067984 */ /* 0x000fe80000000400 */
[----:B------:R-:W2:Y:S04]  /*2a60*/  LDS.U16 R7, [R42+0xe] ;  /* 0x00000e002a077984 */ /* 0x000ea80000000400 */
[----:B------:R-:W-:Y:S01]  /*2a70*/  BAR.SYNC.DEFER_BLOCKING 0x0 ;  /* 0x0000000000007b1d */ /* 0x000fe20000010000 */
[----:B0-----:R-:W-:-:S02]  /*2a80*/  PRMT R90, RZ, 0x7610, R90 ;  /* 0x00007610ff5a7816 */ /* 0x001fc4000000005a */
[----:B-1----:R-:W-:-:S03]  /*2a90*/  PRMT R92, RZ, 0x7610, R92 ;  /* 0x00007610ff5c7816 */ /* 0x002fc6000000005c */
        /* <DEDUP_REMOVED lines=9> */
[----:B--2---:R-:W-:-:S05]  /*2b30*/  PRMT R98, RZ, 0x5410, R2 ;  /* 0x00005410ff627816 */ /* 0x004fca0000000002 */
[----:B------:R-:W-:-:S04]  /*2b40*/  FMUL.FTZ R2, R98, -1.4426950216293334961 ;  /* 0xbfb8aa3b62027820 */ /* 0x000fc80000410000 */
[----:B0-----:R-:W0:Y:S01]  /*2b50*/  MUFU.EX2 R8, R2 ;  /* 0x0000000200087308 */ /* 0x001e220000000800 */
[----:B---3--:R-:W-:Y:S02]  /*2b60*/  PRMT R100, RZ, 0x5410, R88 ;  /* 0x00005410ff647816 */ /* 0x008fe40000000058 */
[----:B------:R-:W-:-:S03]  /*2b70*/  PRMT R99, RZ, 0x5410, R3 ;  /* 0x00005410ff637816 */ /* 0x000fc60000000003 */
[----:B------:R-:W-:Y:S02]  /*2b80*/  FMUL.FTZ R9, R100, -1.4426950216293334961 ;  /* 0xbfb8aa3b64097820 */ /* 0x000fe40000410000 */
[----:B------:R-:W-:Y:S02]  /*2b90*/  FMUL.FTZ R3, R99, -1.4426950216293334961 ;  /* 0xbfb8aa3b63037820 */ /* 0x000fe40000410000 */
[----:B------:R-:W2:Y:S01]  /*2ba0*/  MUFU.EX2 R88, R9 ;  /* 0x0000000900587308 */ /* 0x000ea20000000800 */
[----:B----4-:R-:W-:Y:S02]  /*2bb0*/  PRMT R102, RZ, 0x5410, R89 ;  /* 0x00005410ff667816 */ /* 0x010fe40000000059 */
[----:B------:R-:W-:Y:S01]  /*2bc0*/  PRMT R101, RZ, 0x5410, R85 ;  /* 0x00005410ff657816 */ /* 0x000fe20000000055 */
[----:B0-----:R-:W-:-:S04]  /*2bd0*/  FADD.FTZ R8, R8, 1 ;  /* 0x3f80000008087421 */ /* 0x001fc80000010000 */
[----:B------:R-:W0:Y:S01]  /*2be0*/  MUFU.EX2 R3, R3 ;  /* 0x0000000300037308 */ /* 0x000e220000000800 */
[----:B-1----:R-:W-:Y:S01]  /*2bf0*/  FMUL.FTZ R5, R102, -1.4426950216293334961 ;  /* 0xbfb8aa3b66057820 */ /* 0x002fe20000410000 */
[----:B------:R-:W-:Y:S01]  /*2c00*/  PRMT R103, RZ, 0x5410, R87 ;  /* 0x00005410ff677816 */ /* 0x000fe20000000057 */
[----:B------:R-:W-:-:S05]  /*2c10*/  FMUL.FTZ R4, R101, -1.4426950216293334961 ;  /* 0xbfb8aa3b65047820 */ /* 0x000fca0000410000 */
[----:B------:R-:W1:Y:S01]  /*2c20*/  MUFU.RCP R87, R8 ;  /* 0x0000000800577308 */ /* 0x000e620000001000 */
[----:B------:R-:W-:Y:S01]  /*2c30*/  PRMT R110, RZ, 0x5410, R7 ;  /* 0x00005410ff6e7816 */ /* 0x000fe20000000007 */
[----:B--2---:R-:W-:Y:S01]  /*2c40*/  FADD.FTZ R88, R88, 1 ;  /* 0x3f80000058587421 */ /* 0x004fe20000010000 */
[----:B------:R-:W-:-:S05]  /*2c50*/  PRMT R83, RZ, 0x5410, R83 ;  /* 0x00005410ff537816 */ /* 0x000fca0000000053 */
[----:B------:R2:W3:Y:S01]  /*2c60*/  MUFU.EX2 R85, R4 ;  /* 0x0000000400557308 */ /* 0x0004e20000000800 */
[----:B0-----:R-:W-:Y:S02]  /*2c70*/  FADD.FTZ R9, R3, 1 ;  /* 0x3f80000003097421 */ /* 0x001fe40000010000 */
[----:B------:R-:W-:Y:S02]  /*2c80*/  FMUL.FTZ R7, R110, -1.4426950216293334961 ;  /* 0xbfb8aa3b6e077820 */ /* 0x000fe40000410000 */
[----:B--2---:R-:W-:-:S03]  /*2c90*/  FMUL.FTZ R4, R103, -1.4426950216293334961 ;  /* 0xbfb8aa3b67047820 */ /* 0x004fc60000410000 */
[----:B------:R-:W-:Y:S01]  /*2ca0*/  MUFU.RCP R89, R88 ;  /* 0x0000005800597308 */ /* 0x000fe20000001000 */
[----:B------:R-:W-:-:S07]  /*2cb0*/  PRMT R107, RZ, 0x5410, R6 ;  /* 0x00005410ff6b7816 */ /* 0x000fce0000000006 */
[----:B------:R1:W-:Y:S01]  /*2cc0*/  MUFU.EX2 R106, R7 ;  /* 0x00000007006a7308 */ /* 0x0003e20000000800 */
[----:B------:R-:W-:Y:S02]  /*2cd0*/  FMUL.FTZ R6, R107, -1.4426950216293334961 ;  /* 0xbfb8aa3b6b067820 */ /* 0x000fe40000410000 */
[----:B-1----:R-:W-:-:S04]  /*2ce0*/  FADD.FTZ R7, -R87, 1 ;  /* 0x3f80000057077421 */ /* 0x002fc80000010100 */
[----:B------:R-:W-:Y:S01]  /*2cf0*/  FFMA.FTZ R8, R98, R7, 1 ;  /* 0x3f80000062087423 */ /* 0x000fe20000010007 */
[----:B------:R-:W0:Y:S01]  /*2d00*/  MUFU.EX2 R104, R6 ;  /* 0x0000000600687308 */ /* 0x000e220000000800 */
[----:B---3--:R-:W-:Y:S01]  /*2d10*/  FADD.FTZ R85, R85, 1 ;  /* 0x3f80000055557421 */ /* 0x008fe20000010000 */
[----:B------:R-:W-:Y:S01]  /*2d20*/  PRMT R79, RZ, 0x5410, R79 ;  /* 0x00005410ff4f7816 */ /* 0x000fe2000000004f */
[----:B0-----:R-:W-:Y:S01]  /*2d30*/  FADD.FTZ R105, R104, 1 ;  /* 0x3f80000068697421 */ /* 0x001fe20000010000 */
[----:B------:R-:W-:Y:S02]  /*2d40*/  PRMT R81, RZ, 0x5410, R81 ;  /* 0x00005410ff517816 */ /* 0x000fe40000000051 */
[----:B------:R-:W-:Y:S02]  /*2d50*/  PRMT R25, RZ, 0x5410, R25 ;  /* 0x00005410ff197816 */ /* 0x000fe40000000019 */
[----:B------:R-:W-:Y:S01]  /*2d60*/  MUFU.RCP R108, R105 ;  /* 0x00000069006c7308 */ /* 0x000fe20000001000 */
[----:B------:R-:W-:-:S02]  /*2d70*/  PRMT R77, RZ, 0x5410, R77 ;  /* 0x00005410ff4d7816 */ /* 0x000fc4000000004d */
[----:B------:R-:W-:Y:S02]  /*2d80*/  PRMT R23, RZ, 0x5410, R23 ;  /* 0x00005410ff177816 */ /* 0x000fe40000000017 */
[----:B------:R-:W-:Y:S02]  /*2d90*/  PRMT R21, RZ, 0x5410, R21 ;  /* 0x00005410ff157816 */ /* 0x000fe40000000015 */
[----:B------:R-:W-:Y:S01]  /*2da0*/  ISETP.NE.AND P6, PT, R68, RZ, PT ;  /* 0x000000ff4400720c */ /* 0x000fe20003fc5270 */
[----:B-----5:R0:W-:Y:S04]  /*2db0*/  STS.U16 [R52], R91 ;  /* 0x0000005b34007388 */ /* 0x0201e80000000400 */
        /* <DEDUP_REMOVED lines=8> */
[----:B------:R-:W2:Y:S01]  /*2e40*/  LDS.U16 R2, [R42] ;  /* 0x000000002a027984 */ /* 0x000ea20000000400 */
[----:B0-----:R0:W-:Y:S03]  /*2e50*/  MUFU.EX2 R91, R5 ;  /* 0x00000005005b7308 */ /* 0x0011e60000000800 */
[----:B------:R-:W-:Y:S04]  /*2e60*/  LDS.U16 R3, [R42+0x2] ;  /* 0x000002002a037984 */ /* 0x000fe80000000400 */
[----:B------:R-:W-:Y:S04]  /*2e70*/  LDS.U16 R6, [R42+0x8] ;  /* 0x000008002a067984 */ /* 0x000fe80000000400 */
[----:B0-----:R-:W0:Y:S01]  /*2e80*/  LDS.U16 R5, [R42+0x6] ;  /* 0x000006002a057984 */ /* 0x001e220000000400 */
[----:B-1----:R1:W-:Y:S08]  /*2e90*/  MUFU.EX2 R93, R4 ;  /* 0x00000004005d7308 */ /* 0x0023f00000000800 */
[----:B------:R3:W4:Y:S01]  /*2ea0*/  MUFU.RCP R90, R9 ;  /* 0x00000009005a7308 */ /* 0x0007220000001000 */
[----:B-1----:R-:W1:Y:S01]  /*2eb0*/  LDS.U16 R4, [R42+0x4] ;  /* 0x000004002a047984 */ /* 0x002e620000000400 */
[----:B--2---:R-:W-:-:S05]  /*2ec0*/  PRMT R88, RZ, 0x5410, R2 ;  /* 0x00005410ff587816 */ /* 0x004fca0000000002 */
[----:B------:R-:W-:-:S04]  /*2ed0*/  FMUL.FTZ R2, R83, R88 ;  /* 0x0000005853027220 */ /* 0x000fc80000410000 */
[----:B------:R-:W-:Y:S02]  /*2ee0*/  FMUL.FTZ R7, R87, R2 ;  /* 0x0000000257077220 */ /* 0x000fe40000410000 */
[----:B------:R-:W2:Y:S02]  /*2ef0*/  LDS.U16 R2, [R42+0xa] ;  /* 0x00000a002a027984 */ /* 0x000ea40000000400 */
[----:B---3--:R-:W-:Y:S02]  /*2f00*/  FMUL.FTZ R9, R7, R8 ;  /* 0x0000000807097220 */ /* 0x008fe40000410000 */
[----:B----4-:R-:W-:Y:S01]  /*2f10*/  FADD.FTZ R8, -R90, 1 ;  /* 0x3f8000005a087421 */ /* 0x010fe20000010100 */
[----:B------:R3:W4:Y:S01]  /*2f20*/  MUFU.RCP R94, R85 ;  /* 0x00000055005e7308 */ /* 0x0007220000001000 */
[----:B------:R-:W5:Y:S01]  /*2f30*/  LDS.U16 R7, [R42+0xc] ;  /* 0x00000c002a077984 */ /* 0x000f620000000400 */
[----:B------:R-:W-:Y:S01]  /*2f40*/  FADD.FTZ R95, R93, 1 ;  /* 0x3f8000005d5f7421 */ /* 0x000fe20000010000 */
[----:B---3--:R-:W-:Y:S01]  /*2f50*/  PRMT R85, RZ, 0x5410, R78 ;  /* 0x00005410ff557816 */ /* 0x008fe2000000004e */
[----:B------:R-:W-:-:S02]  /*2f60*/  FFMA.FTZ R78, R99, R8, 1 ;  /* 0x3f800000634e7423 */ /* 0x000fc40000010008 */
[----:B------:R-:W3:Y:S02]  /*2f70*/  LDS.U16 R8, [R42+0xe] ;  /* 0x00000e002a087984 */ /* 0x000ee40000000400 */
[----:B------:R0:W1:Y:S01]  /*2f80*/  MUFU.RCP R104, R95 ;  /* 0x0000005f00687308 */ /* 0x0000620000001000 */
[----:B------:R-:W-:Y:S02]  /*2f90*/  FADD.FTZ R92, R91, 1 ;  /* 0x3f8000005b5c7421 */ /* 0x000fe40000010000 */
[----:B----4-:R-:W-:Y:S01]  /*2fa0*/  FADD.FTZ R96, -R94, 1 ;  /* 0x3f8000005e607421 */ /* 0x010fe20000010100 */
[----:B0-----:R-:W-:-:S04]  /*2fb0*/  PRMT R95, RZ, 0x5410, R5 ;  /* 0x00005410ff5f7816 */ /* 0x001fc80000000005 */
[----:B------:R1:W0:Y:S01]  /*2fc0*/  MUFU.RCP R97, R92 ;  /* 0x0000005c00617308 */ /* 0x0002220000001000 */
[----:B------:R-:W-:Y:S02]  /*2fd0*/  FMUL.FTZ R5, R85, R95 ;  /* 0x0000005f55057220 */ /* 0x000fe40000410000 */
[----:B------:R-:W-:Y:S02]  /*2fe0*/  FFMA.FTZ R96, R101, R96, 1 ;  /* 0x3f80000065607423 */ /* 0x000fe40000010060 */
[----:B------:R-:W-:Y:S01]  /*2ff0*/  FMUL.FTZ R5, R94, R5 ;  /* 0x000000055e057220 */ /* 0x000fe20000410000 */
[----:B-1----:R-:W-:Y:S01]  /*3000*/  PRMT R92, RZ, 0x5410, R4 ;  /* 0x00005410ff5c7816 */ /* 0x002fe20000000004 */
[----:B------:R-:W-:Y:S02]  /*3010*/  FADD.FTZ R91, -R89, 1 ;  /* 0x3f800000595b7421 */ /* 0x000fe40000010100 */
[----:B------:R-:W-:Y:S02]  /*3020*/  FMUL.FTZ R5, R5, R96 ;  /* 0x0000006005057220 */ /* 0x000fe40000410000 */
[----:B------:R-:W-:Y:S01]  /*3030*/  FFMA.FTZ R93, R100, R91, 1 ;  /* 0x3f800000645d7423 */ /* 0x000fe2000001005b */
[----:B------:R-:W-:Y:S01]  /*3040*/  PRMT R91, RZ, 0x5410, R3 ;  /* 0x00005410ff5b7816 */ /* 0x000fe20000000003 */
[----:B------:R-:W-:-:S02]  /*3050*/  FADD.FTZ R96, R106, 1 ;  /* 0x3f8000006a607421 */ /* 0x000fc40000010000 */
[----:B------:R-:W-:Y:S02]  /*3060*/  FMUL.FTZ R4, R79, R92 ;  /* 0x0000005c4f047220 */ /* 0x000fe40000410000 */
[----:B------:R2:W1:Y:S01]  /*3070*/  MUFU.RCP R111, R96 ;  /* 0x00000060006f7308 */ /* 0x0004620000001000 */
[----:B------:R-:W-:Y:S02]  /*3080*/  FMUL.FTZ R3, R81, R91 ;  /* 0x0000005b51037220 */ /* 0x000fe40000410000 */
[----:B------:R-:W-:Y:S01]  /*3090*/  FMUL.FTZ R4, R89, R4 ;  /* 0x0000000459047220 */ /* 0x000fe20000410000 */
[----:B--2---:R-:W-:-:S03]  /*30a0*/  PRMT R96, RZ, 0x5410, R2 ;  /* 0x00005410ff607816 */ /* 0x004fc60000000002 */
[----:B------:R-:W-:Y:S01]  /*30b0*/  FMUL.FTZ R4, R4, R93 ;  /* 0x0000005d04047220 */ /* 0x000fe20000410000 */
[----:B------:R-:W-:Y:S01]  /*30c0*/  PRMT R93, RZ, 0x5410, R6 ;  /* 0x00005410ff5d7816 */ /* 0x000fe20000000006 */
[----:B------:R-:W-:Y:S02]  /*30d0*/  FMUL.FTZ R3, R90, R3 ;  /* 0x000000035a037220 */ /* 0x000fe40000410000 */
[----:B------:R-:W-:Y:S02]  /*30e0*/  FADD.FTZ R106, -R104, 1 ;  /* 0x3f800000686a7421 */ /* 0x000fe40000010100 */
[----:B------:R-:W-:Y:S02]  /*30f0*/  FMUL.FTZ R105, R25, R96 ;  /* 0x0000006019697220 */ /* 0x000fe40000410000 */
[----:B------:R-:W-:Y:S02]  /*3100*/  FMUL.FTZ R78, R3, R78 ;  /* 0x0000004e034e7220 */ /* 0x000fe40000410000 */
[----:B------:R-:W-:-:S02]  /*3110*/  FFMA.FTZ R106, R103, R106, 1 ;  /* 0x3f800000676a7423 */ /* 0x000fc4000001006a */
[----:B------:R-:W-:Y:S02]  /*3120*/  FMUL.FTZ R105, R104, R105 ;  /* 0x0000006968697220 */ /* 0x000fe40000410000 */
[----:B0-----:R-:W-:Y:S02]  /*3130*/  FADD.FTZ R3, -R97, 1 ;  /* 0x3f80000061037421 */ /* 0x001fe40000010100 */
[----:B------:R-:W-:Y:S01]  /*3140*/  FMUL.FTZ R6, R77, R93 ;  /* 0x0000005d4d067220 */ /* 0x000fe20000410000 */
[----:B-----5:R-:W-:Y:S01]  /*3150*/  PRMT R109, RZ, 0x5410, R7 ;  /* 0x00005410ff6d7816 */ /* 0x020fe20000000007 */
[----:B------:R-:W-:Y:S01]  /*3160*/  FMUL.FTZ R106, R105, R106 ;  /* 0x0000006a696a7220 */ /* 0x000fe20000410000 */
[----:B---3--:R-:W-:Y:S01]  /*3170*/  PRMT R105, RZ, 0x5410, R8 ;  /* 0x00005410ff697816 */ /* 0x008fe20000000008 */
[----:B------:R-:W-:Y:S02]  /*3180*/  FFMA.FTZ R3, R102, R3, 1 ;  /* 0x3f80000066037423 */ /* 0x000fe40000010003 */
[----:B------:R-:W-:-:S02]  /*3190*/  FMUL.FTZ R6, R97, R6 ;  /* 0x0000000661067220 */ /* 0x000fc40000410000 */
[----:B------:R-:W-:Y:S02]  /*31a0*/  FADD.FTZ R2, -R108, 1 ;  /* 0x3f8000006c027421 */ /* 0x000fe40000010100 */
[----:B------:R-:W-:Y:S02]  /*31b0*/  FMUL.FTZ R3, R6, R3 ;  /* 0x0000000306037220 */ /* 0x000fe40000410000 */
[----:B------:R-:W-:Y:S02]  /*31c0*/  FMUL.FTZ R7, R23, R109 ;  /* 0x0000006d17077220 */ /* 0x000fe40000410000 */
[----:B-1----:R-:W-:Y:S02]  /*31d0*/  FADD.FTZ R113, -R111, 1 ;  /* 0x3f8000006f717421 */ /* 0x002fe40000010100 */
[----:B------:R-:W-:Y:S02]  /*31e0*/  FMUL.FTZ R6, R21, R105 ;  /* 0x0000006915067220 */ /* 0x000fe40000410000 */
[----:B------:R-:W-:-:S02]  /*31f0*/  FFMA.FTZ R2, R107, R2, 1 ;  /* 0x3f8000006b027423 */ /* 0x000fc40000010002 */
[----:B------:R-:W-:Y:S02]  /*3200*/  FMUL.FTZ R7, R108, R7 ;  /* 0x000000076c077220 */ /* 0x000fe40000410000 */
[----:B------:R-:W-:Y:S02]  /*3210*/  FFMA.FTZ R113, R110, R113, 1 ;  /* 0x3f8000006e717423 */ /* 0x000fe40000010071 */
[----:B------:R-:W-:Y:S02]  /*3220*/  FMUL.FTZ R6, R111, R6 ;  /* 0x000000066f067220 */ /* 0x000fe40000410000 */
[----:B------:R-:W-:Y:S02]  /*3230*/  FMUL.FTZ R2, R7, R2 ;  /* 0x0000000207027220 */ /* 0x000fe40000410000 */
[----:B------:R-:W-:Y:S01]  /*3240*/  FMUL.FTZ R113, R6, R113 ;  /* 0x0000007106717220 */ /* 0x000fe20000410000 */
[----:B------:R-:W-:Y:S01]  /*3250*/  F2FP.BF16.PACK_AB R9, R78, R9 ;  /* 0x000000094e09723e */ /* 0x000fe200000010ff */
[----:B------:R-:W-:Y:S01]  /*3260*/  BAR.SYNC.DEFER_BLOCKING 0x0 ;  /* 0x0000000000007b1d */ /* 0x000fe20000010000 */
[----:B------:R-:W-:-:S02]  /*3270*/  F2FP.BF16.PACK_AB R4, R5, R4 ;  /* 0x000000040504723e */ /* 0x000fc400000010ff */
[----:B------:R-:W-:Y:S02]  /*3280*/  F2FP.BF16.PACK_AB R3, R106, R3 ;  /* 0x000000036a03723e */ /* 0x000fe400000010ff */
[----:B------:R-:W-:Y:S02]  /*3290*/  F2FP.BF16.PACK_AB R2, R113, R2 ;  /* 0x000000027102723e */ /* 0x000fe400000010ff */
[----:B------:R-:W-:Y:S02]  /*32a0*/  PRMT R5, R9, 0x7632, R5 ;  /* 0x0000763209057816 */ /* 0x000fe40000000005 */
[----:B------:R-:W-:Y:S02]  /*32b0*/  PRMT R6, R4, 0x7632, R6 ;  /* 0x0000763204067816 */ /* 0x000fe40000000006 */
[----:B------:R-:W-:Y:S02]  /*32c0*/  PRMT R7, R3, 0x7632, R7 ;  /* 0x0000763203077816 */ /* 0x000fe40000000007 */
[----:B------:R-:W-:Y:S01]  /*32d0*/  PRMT R8, R2, 0x7632, R8 ;  /* 0x0000763202087816 */ /* 0x000fe20000000008 */
[----:B------:R-:W-:Y:S04]  /*32e0*/  STS.U16 [R42], R9 ;  /* 0x000000092a007388 */ /* 0x000fe80000000400 */
        /* <DEDUP_REMOVED lines=25> */
[----:B------:R-:W-:Y:S01]  /*3480*/  IMAD R9, R75, c[0x0][0x2f0], RZ ;  /* 0x0000bc004b097a24 */ /* 0x000fe200078e02ff */
        /* <DEDUP_REMOVED lines=22> */
.L_x_11449:
[----:B------:R-:W-:Y:S05]  /*35f0*/  BSYNC B0 ;  /* 0x0000000000007941 */ /* 0x000fea0003800000 */
.L_x_11448:
[----:B------:R1:W-:Y:S01]  /*3600*/  @!P2 STG.E.U16 [R6.64+-0x180], R117 ;  /* 0xfffe80750600a986 */ /* 0x0003e2000c101506 */
[----:B------:R-:W-:Y:S01]  /*3610*/  ISETP.GE.AND P1, PT, R82, R129, PT ;  /* 0x000000815200720c */ /* 0x000fe20003f26270 */
[----:B------:R-:W-:Y:S01]  /*3620*/  FMUL.FTZ R98, R98, R87 ;  /* 0x0000005762627220 */ /* 0x000fe20000410000 */
[-C--:B------:R-:W-:Y:S01]  /*3630*/  ISETP.GE.AND P0, PT, R84, R129.reuse, PT ;  /* 0x000000815400720c */ /* 0x080fe20003f06270 */
[----:B------:R-:W-:Y:S01]  /*3640*/  FMUL.FTZ R90, R99, R90 ;  /* 0x0000005a635a7220 */ /* 0x000fe20000410000 */
[----:B------:R-:W-:Y:S01]  /*3650*/  ISETP.GE.AND P3, PT, R86, R129, PT ;  /* 0x000000815600720c */ /* 0x000fe20003f66270 */
[----:B------:R-:W-:Y:S01]  /*3660*/  FMUL.FTZ R100, R100, R89 ;  /* 0x0000005964647220 */ /* 0x000fe20000410000 */
[----:B------:R-:W-:Y:S01]  /*3670*/  ISETP.GE.AND P4, PT, R20, R129, PT ;  /* 0x000000811400720c */ /* 0x000fe20003f86270 */
[----:B------:R-:W-:Y:S01]  /*3680*/  FMUL.FTZ R102, R102, R97 ;  /* 0x0000006166667220 */ /* 0x000fe20000410000 */
[-C--:B------:R-:W-:Y:S01]  /*3690*/  ISETP.GE.AND P2, PT, R24, R129.reuse, PT ;  /* 0x000000811800720c */ /* 0x080fe20003f46270 */
[----:B------:R-:W-:Y:S01]  /*36a0*/  FMUL.FTZ R94, R101, R94 ;  /* 0x0000005e655e7220 */ /* 0x000fe20000410000 */
[----:B------:R-:W-:Y:S01]  /*36b0*/  ISETP.GE.AND P5, PT, R22, R129, PT ;  /* 0x000000811600720c */ /* 0x000fe20003fa6270 */
[----:B------:R-:W-:-:S02]  /*36c0*/  FMUL.FTZ R104, R103, R104 ;  /* 0x0000006867687220 */ /* 0x000fc40000410000 */
[----:B------:R1:W-:Y:S01]  /*36d0*/  @!P1 STG.E.U16 [R6.64+-0x140], R119 ;  /* 0xfffec07706009986 */ /* 0x0003e2000c101506 */
[----:B------:R-:W-:Y:S02]  /*36e0*/  FMUL.FTZ R108, R107, R108 ;  /* 0x0000006c6b6c7220 */ /* 0x000fe40000410000 */
[----:B------:R-:W-:Y:S01]  /*36f0*/  FMUL.FTZ R110, R110, R111 ;  /* 0x0000006f6e6e7220 */ /* 0x000fe20000410000 */
[----:B------:R1:W-:Y:S01]  /*3700*/  @!P0 STG.E.U16 [R6.64+-0x100], R121 ;  /* 0xffff007906008986 */ /* 0x0003e2000c101506 */
[----:B------:R-:W-:Y:S01]  /*3710*/  ISETP.NE.U32.AND P0, PT, RZ, c[0x0][0x270], PT ;  /* 0x00009c00ff007a0c */ /* 0x000fe20003f05070 */
[----:B------:R-:W-:Y:S02]  /*3720*/  FMUL.FTZ R78, R83, R98 ;  /* 0x00000062534e7220 */ /* 0x000fe40000410000 */
[----:B------:R1:W-:Y:S01]  /*3730*/  @!P3 STG.E.U16 [R6.64+-0xc0], R123 ;  /* 0xffff407b0600b986 */ /* 0x0003e2000c101506 */
[----:B------:R-:W-:Y:S01]  /*3740*/  ISETP.NE.AND.EX P0, PT, RZ, c[0x0][0x274], PT, P0 ;  /* 0x00009d00ff007a0c */ /* 0x000fe20003f05300 */
[----:B------:R-:W-:-:S02]  /*3750*/  FMUL.FTZ R89, R81, R90 ;  /* 0x0000005a51597220 */ /* 0x000fc40000410000 */
[----:B------:R1:W-:Y:S01]  /*3760*/  @!P4 STG.E.U16 [R6.64+-0x80], R125 ;  /* 0xffff807d0600c986 */ /* 0x0003e2000c101506 */
[----:B------:R-:W-:Y:S02]  /*3770*/  FMUL.FTZ R87, R79, R100 ;  /* 0x000000644f577220 */ /* 0x000fe40000410000 */
[----:B------:R-:W-:Y:S01]  /*3780*/  FMUL.FTZ R83, R77, R102 ;  /* 0x000000664d537220 */ /* 0x000fe20000410000 */
[----:B------:R1:W-:Y:S01]  /*3790*/  @!P2 STG.E.U16 [R6.64+-0x1c0], R115 ;  /* 0xfffe40730600a986 */ /* 0x0003e2000c101506 */
[----:B------:R-:W-:Y:S02]  /*37a0*/  FMUL.FTZ R85, R85, R94 ;  /* 0x0000005e55557220 */ /* 0x000fe40000410000 */
[----:B------:R-:W-:Y:S01]  /*37b0*/  FMUL.FTZ R81, R25, R104 ;  /* 0x0000006819517220 */ /* 0x000fe20000410000 */
[----:B------:R1:W-:Y:S01]  /*37c0*/  @!P5 STG.E.U16 [R6.64+-0x40], R127 ;  /* 0xffffc07f0600d986 */ /* 0x0003e2000c101506 */
[----:B------:R-:W-:Y:S02]  /*37d0*/  FMUL.FTZ R79, R23, R108 ;  /* 0x0000006c174f7220 */ /* 0x000fe40000410000 */
[----:B------:R-:W-:Y:S01]  /*37e0*/  FMUL.FTZ R77, R21, R110 ;  /* 0x0000006e154d7220 */ /* 0x000fe20000410000 */
[----:B------:R-:W-:Y:S05]  /*37f0*/  @!P0 BRA `(.L_x_11450) ;  /* 0x0000050000008947 */ /* 0x000fea0003800000 */
[----:B------:R-:W-:Y:S01]  /*3800*/  BAR.SYNC.DEFER_BLOCKING 0x0 ;  /* 0x0000000000007b1d */ /* 0x000fe20000010000 */
[----:B------:R-:W-:Y:S01]  /*3810*/  FMUL.FTZ R88, R98, R88 ;  /* 0x0000005862587220 */ /* 0x000fe20000410000 */
[----:B-1----:R-:W-:Y:S01]  /*3820*/  LEA R7, P0, R56, c[0x0][0x270], 0x1 ;  /* 0x00009c0038077a11 */ /* 0x002fe200078008ff */
        /* <DEDUP_REMOVED lines=16> */
[C---:B------:R-:W-:Y:S02]  /*3930*/  PRMT R3, R93.reuse, 0x7610, R3 ;  /* 0x000076105d037816 */ /* 0x040fe40000000003 */
[----:B0-----:R-:W-:Y:S01]  /*3940*/  PRMT R4, R93, 0x7632, R4 ;  /* 0x000076325d047816 */ /* 0x001fe20000000004 */
[----:B------:R-:W-:Y:S01]  /*3950*/  STS.U16 [R42], R88 ;  /* 0x000000582a007388 */ /* 0x000fe20000000400 */
[----:B------:R-:W-:-:S03]  /*3960*/  PRMT R5, R105, 0x7632, R5 ;  /* 0x0000763269057816 */ /* 0x000fc60000000005 */
[----:B------:R-:W-:Y:S04]  /*3970*/  STS.U16 [R42+0x2], R21 ;  /* 0x000002152a007388 */ /* 0x000fe80000000400 */
[----:B------:R-:W-:Y:S04]  /*3980*/  STS.U16 [R42+0x4], R92 ;  /* 0x0000045c2a007388 */ /* 0x000fe80000000400 */
[----:B------:R-:W-:Y:S04]  /*3990*/  STS.U16 [R42+0x6], R2 ;  /* 0x000006022a007388 */ /* 0x000fe80000000400 */
[----:B------:R0:W-:Y:S04]  /*39a0*/  STS.U16 [R42+0x8], R3 ;  /* 0x000008032a007388 */ /* 0x0001e80000000400 */
[----:B------:R1:W-:Y:S04]  /*39b0*/  STS.U16 [R42+0xa], R4 ;  /* 0x00000a042a007388 */ /* 0x0003e80000000400 */
[----:B------:R-:W-:Y:S01]  /*39c0*/  STS.U16 [R42+0xc], R105 ;  /* 0x00000c692a007388 */ /* 0x000fe20000000400 */
[----:B0-----:R-:W-:-:S03]  /*39d0*/  IMAD.WIDE.U32 R2, R73, c[0x0][0x210], RZ ;  /* 0x0000840049027a25 */ /* 0x001fc600078e00ff */
        /* <DEDUP_REMOVED lines=40> */
.L_x_11452:
[----:B------:R-:W-:Y:S05]  /*3c60*/  BSYNC B0 ;  /* 0x0000000000007941 */ /* 0x000fea0003800000 */
.L_x_11451:
        /* <DEDUP_REMOVED lines=9> */
.L_x_11450:
[----:B------:R-:W-:Y:S01]  /*3d00*/  PRMT R2, RZ, 0x5410, R166 ;  /* 0x00005410ff027816 */ /* 0x000fe200000000a6 */
[----:B------:R-:W-:Y:S01]  /*3d10*/  BAR.SYNC.DEFER_BLOCKING 0x0 ;  /* 0x0000000000007b1d */ /* 0x000fe20000010000 */
[----:B------:R-:W-:Y:S01]  /*3d20*/  PRMT R3, RZ, 0x5410, R41 ;  /* 0x00005410ff037816 */ /* 0x000fe20000000029 */
[----:B------:R-:W-:Y:S01]  /*3d30*/  HFMA2.MMA R101, -RZ, RZ, 0, 0 ;  /* 0x00000000ff657435 */ /* 0x000fe200000001ff */
[----:B0-----:R-:W-:Y:S01]  /*3d40*/  MOV R4, c[0x0][0x16c] ;  /* 0x00005b0000047a02 */ /* 0x001fe20000000f00 */
        /* <DEDUP_REMOVED lines=31> */
[----:B------:R-:W-:Y:S01]  /*3f40*/  IADD3 R82, R168, -0x1, RZ ;  /* 0xffffffffa8527810 */ /* 0x000fe20007ffe0ff */
[----:B------:R-:W-:Y:S01]  /*3f50*/  CS2R R90, SRZ ;  /* 0x00000000005a7805 */ /* 0x000fe2000001ff00 */
[----:B------:R-:W-:Y:S02]  /*3f60*/  MOV R93, RZ ;  /* 0x000000ff005d7202 */ /* 0x000fe40000000f00 */
[----:B------:R-:W-:Y:S02]  /*3f70*/  LEA.HI R2, R82, R82, RZ, 0x1 ;  /* 0x0000005252027211 */ /* 0x000fe400078f08ff */
[----:B------:R-:W-:Y:S02]  /*3f80*/  MOV R101, RZ ;  /* 0x000000ff00657202 */ /* 0x000fe40000000f00 */
[----:B------:R-:W-:Y:S02]  /*3f90*/  LOP3.LUT R3, R2, 0xfffffe, RZ, 0xc0, !PT ;  /* 0x00fffffe02037812 */ /* 0x000fe400078ec0ff */
[----:B------:R-:W-:-:S02]  /*3fa0*/  MOV R80, RZ ;  /* 0x000000ff00507202 */ /* 0x000fc40000000f00 */
[----:B------:R-:W-:Y:S02]  /*3fb0*/  IADD3 R82, R82, -R3, RZ ;  /* 0x8000000352527210 */ /* 0x000fe40007ffe0ff */
[----:B------:R-:W-:Y:S02]  /*3fc0*/  MOV R99, RZ ;  /* 0x000000ff00637202 */ /* 0x000fe40000000f00 */
[----:B------:R-:W-:Y:S02]  /*3fd0*/  MOV R88, RZ ;  /* 0x000000ff00587202 */ /* 0x000fe40000000f00 */
[----:B------:R-:W-:Y:S02]  /*3fe0*/  MOV R97, RZ ;  /* 0x000000ff00617202 */ /* 0x000fe40000000f00 */
[----:B------:R-:W-:Y:S02]  /*3ff0*/  MOV R86, RZ ;  /* 0x000000ff00567202 */ /* 0x000fe40000000f00 */
[----:B------:R-:W-:-:S02]  /*4000*/  MOV R95, RZ ;  /* 0x000000ff005f7202 */ /* 0x000fc40000000f00 */
[----:B------:R-:W-:Y:S02]  /*4010*/  MOV R84, RZ ;  /* 0x000000ff00547202 */ /* 0x000fe40000000f00 */
.L_x_11500:
[----:B------:R-:W-:Y:S02]  /*4020*/  IADD3 R53, -R12, c[0x0][0x168], RZ ;  /* 0x00005a000c357a10 */ /* 0x000fe40007ffe1ff */
[----:B------:R-:W-:Y:S02]  /*4030*/  IADD3 R6, R59, R56, RZ ;  /* 0x000000383b067210 */ /* 0x000fe40007ffe0ff */
[----:B------:R-:W-:Y:S02]  /*4040*/  SHF.R.S32.HI R100, RZ, 0x1f, R93 ;  /* 0x0000001fff647819 */ /* 0x000fe4000001145d */
[----:B------:R-:W-:Y:S02]  /*4050*/  SHF.L.U32 R23, R53, 0x1, RZ ;  /* 0x0000000135177819 */ /* 0x000fe400000006ff */
[----:B------:R-:W-:Y:S01]  /*4060*/  IADD3 R2, R6, 0x20, RZ ;  /* 0x0000002006027810 */ /* 0x000fe20007ffe0ff */
[----:B------:R-:W-:Y:S01]  /*4070*/  IMAD R20, R100, c[0x0][0x1c0], RZ ;  /* 0x0000700064147a24 */ /* 0x000fe200078e02ff */
[----:B------:R-:W-:-:S02]  /*4080*/  SHF.R.S32.HI R7, RZ, 0x1f, R6 ;  /* 0x0000001fff077819 */ /* 0x000fc40000011406 */
[-C--:B------:R-:W-:Y:S01]  /*4090*/  ISETP.GE.AND P2, PT, R2, R23.reuse, PT ;  /* 0x000000170200720c */ /* 0x080fe20003f46270 */
[C---:B------:R-:W-:Y:S01]  /*40a0*/  IMAD R21, R93.reuse, c[0x0][0x1c4], R20 ;  /* 0x000071005d157a24 */ /* 0x040fe200078e0214 */
[C---:B------:R-:W-:Y:S01]  /*40b0*/  IADD3 R4, R6.reuse, 0x40, RZ ;  /* 0x0000004006047810 */ /* 0x040fe20007ffe0ff */
        /* <DEDUP_REMOVED lines=15> */
[-C--:B------:R-:W-:Y:S01]  /*41b0*/  ISETP.GE.AND P3, PT, R3, R23.reuse, PT ;  /* 0x000000170300720c */ /* 0x080fe20003f66270 */
[----:B------:R-:W-:Y:S01]  /*41c0*/  IMAD R21, R76, c[0x0][0x184], R7 ;  /* 0x000061004c157a24 */ /* 0x000fe200078e0207 */
[----:B------:R-:W-:Y:S01]  /*41d0*/  ISETP.GE.AND P0, PT, R2, R23, PT ;  /* 0x000000170200720c */ /* 0x000fe20003f06270 */
[----:B------:R-:W-:Y:S01]  /*41e0*/  IMAD.WIDE.U32 R2, R76, c[0x0][0x180], RZ ;  /* 0x000060004c027a25 */ /* 0x000fe200078e00ff */
[----:B------:R-:W-:-:S03]  /*41f0*/  PRMT R24, RZ, 0x7610, R24 ;  /* 0x00007610ff187816 */ /* 0x000fc60000000018 */
[----:B------:R-:W-:Y:S01]  /*4200*/  IMAD R22, R100, c[0x0][0x188], RZ ;  /* 0x0000620064167a24 */ /* 0x000fe200078e02ff */
[----:B------:R-:W-:Y:S02]  /*4210*/  IADD3 R3, R3, R21, RZ ;  /* 0x0000001503037210 */ /* 0x000fe40007ffe0ff */
[----:B------:R-:W-:Y:S01]  /*4220*/  PRMT R111, RZ, 0x7610, R111 ;  /* 0x00007610ff6f7816 */ /* 0x000fe2000000006f */
[C---:B------:R-:W-:Y:S01]  /*4230*/  IMAD R21, R93.reuse, c[0x0][0x18c], R22 ;  /* 0x000063005d157a24 */ /* 0x040fe200078e0216 */
[C---:B------:R-:W-:Y:S01]  /*4240*/  IADD3 R7, R6.reuse, 0xe0, RZ ;  /* 0x000000e006077810 */ /* 0x040fe20007ffe0ff */
[----:B------:R-:W-:Y:S01]  /*4250*/  IMAD.WIDE.U32 R2, R93, c[0x0][0x188], R2 ;  /* 0x000062005d027a25 */ /* 0x000fe200078e0002 */
[----:B------:R-:W-:Y:S01]  /*4260*/  PRMT R102, RZ, 0x7610, R102 ;  /* 0x00007610ff667816 */ /* 0x000fe20000000066 */
[----:B------:R0:W3:Y:S01]  /*4270*/  @!P2 LDG.E.U16 R24, [R4.64+0x40] ;  /* 0x000040060418a981 */ /* 0x0000e2000c1e1500 */
[----:B------:R-:W-:Y:S02]  /*4280*/  IADD3 R20, R6, 0x100, RZ ;  /* 0x0000010006147810 */ /* 0x000fe40007ffe0ff */
[----:B------:R-:W-:Y:S01]  /*4290*/  PRMT R113, RZ, 0x7610, R113 ;  /* 0x00007610ff717816 */ /* 0x000fe20000000071 */
[----:B------:R0:W4:Y:S01]  /*42a0*/  @!P5 LDG.E.U16 R111, [R4.64+0x80] ;  /* 0x00008006046fd981 */ /* 0x000122000c1e1500 */
[----:B------:R-:W-:-:S02]  /*42b0*/  PRMT R104, RZ, 0x7610, R104 ;  /* 0x00007610ff687816 */ /* 0x000fc40000000068 */
[----:B------:R-:W-:Y:S01]  /*42c0*/  ISETP.GE.AND P2, PT, R7, R23, PT ;  /* 0x000000170700720c */ /* 0x000fe20003f46270 */
[----:B------:R0:W4:Y:S01]  /*42d0*/  @!P4 LDG.E.U16 R102, [R4.64+0xc0] ;  /* 0x0000c0060466c981 */ /* 0x000122000c1e1500 */
[----:B------:R-:W-:Y:S02]  /*42e0*/  IADD3 R7, R6, 0x120, RZ ;  /* 0x0000012006077810 */ /* 0x000fe40007ffe0ff */
[----:B------:R-:W-:Y:S01]  /*42f0*/  IADD3 R21, R3, R21, RZ ;  /* 0x0000001503157210 */ /* 0x000fe20007ffe0ff */
[----:B------:R0:W4:Y:S01]  /*4300*/  @!P1 LDG.E.U16 R113, [R4.64+0x100] ;  /* 0x0001000604719981 */ /* 0x000122000c1e1500 */
[----:B------:R-:W-:Y:S02]  /*4310*/  ISETP.GE.AND P5, PT, R20, R23, PT ;  /* 0x000000171400720c */ /* 0x000fe40003fa6270 */
[----:B------:R-:W-:Y:S01]  /*4320*/  IADD3 R3, R6, 0x140, RZ ;  /* 0x0000014006037810 */ /* 0x000fe20007ffe0ff */
[----:B------:R0:W4:Y:S01]  /*4330*/  @!P3 LDG.E.U16 R104, [R4.64+0x140] ;  /* 0x000140060468b981 */ /* 0x000122000c1e1500 */
[----:B------:R-:W-:-:S02]  /*4340*/  LEA R20, P4, R2, c[0x0][0x220], 0x3 ;  /* 0x0000880002147a11 */ /* 0x000fc400078818ff */
[-C--:B------:R-:W-:Y:S02]  /*4350*/  ISETP.GE.AND P1, PT, R7, R23.reuse, PT ;  /* 0x000000170700720c */ /* 0x080fe40003f26270 */
[----:B------:R-:W-:Y:S02]  /*4360*/  ISETP.GE.AND P3, PT, R3, R23, PT ;  /* 0x000000170300720c */ /* 0x000fe40003f66270 */
[----:B------:R-:W-:Y:S02]  /*4370*/  LEA.HI.X R21, R2, c[0x0][0x224], R21, 0x3, P4 ;  /* 0x0000890002157a11 */ /* 0x000fe400020f1c15 */
[----:B------:R-:W-:Y:S02]  /*4380*/  PRMT R115, RZ, 0x7610, R115 ;  /* 0x00007610ff737816 */ /* 0x000fe40000000073 */
[----:B------:R-:W-:Y:S01]  /*4390*/  PRMT R106, RZ, 0x7610, R106 ;  /* 0x00007610ff6a7816 */ /* 0x000fe2000000006a */
[----:B------:R1:W4:Y:S01]  /*43a0*/  LDG.E.64 R2, [R20.64] ;  /* 0x0000000614027981 */ /* 0x000322000c1e1b00 */
[----:B------:R-:W-:-:S02]  /*43b0*/  PRMT R108, RZ, 0x7610, R108 ;  /* 0x00007610ff6c7816 */ /* 0x000fc4000000006c */
[----:B------:R-:W-:Y:S01]  /*43c0*/  PRMT R110, RZ, 0x7610, R110 ;  /* 0x00007610ff6e7816 */ /* 0x000fe2000000006e */
[----:B------:R0:W4:Y:S01]  /*43d0*/  @!P0 LDG.E.U16 R115, [R4.64+0x180] ;  /* 0x0001800604738981 */ /* 0x000122000c1e1500 */
[----:B------:R-:W-:Y:S02]  /*43e0*/  PRMT R112, RZ, 0x7610, R112 ;  /* 0x00007610ff707816 */ /* 0x000fe40000000070 */
[----:B------:R-:W-:Y:S01]  /*43f0*/  IADD3 R7, R6, 0x160, RZ ;  /* 0x0000016006077810 */ /* 0x000fe20007ffe0ff */
[----:B------:R0:W4:Y:S04]  /*4400*/  @!P2 LDG.E.U16 R106, [R4.64+0x1c0] ;  /* 0x0001c006046aa981 */ /* 0x000128000c1e1500 */
[----:B------:R0:W4:Y:S01]  /*4410*/  @!P5 LDG.E.U16 R108, [R4.64+0x200] ;  /* 0x00020006046cd981 */ /* 0x000122000c1e1500 */
[----:B------:R-:W-:-:S03]  /*4420*/  ISETP.GE.AND P0, PT, R7, R23, PT ;  /* 0x000000170700720c */ /* 0x000fc60003f06270 */
[----:B------:R0:W4:Y:S01]  /*4430*/  @!P1 LDG.E.U16 R110, [R4.64+0x240] ;  /* 0x00024006046e9981 */ /* 0x000122000c1e1500 */
[----:B------:R-:W-:-:S03]  /*4440*/  IADD3 R7, R6, 0x180, RZ ;  /* 0x0000018006077810 */ /* 0x000fc60007ffe0ff */
[----:B------:R0:W4:Y:S01]  /*4450*/  @!P3 LDG.E.U16 R112, [R4.64+0x280] ;  /* 0x000280060470b981 */ /* 0x000122000c1e1500 */
[C---:B------:R-:W-:Y:S02]  /*4460*/  IADD3 R22, R6.reuse, 0x1a0, RZ ;  /* 0x000001a006167810 */ /* 0x040fe40007ffe0ff */
[C---:B-1----:R-:W-:Y:S02]  /*4470*/  IADD3 R20, R6.reuse, 0x1c0, RZ ;  /* 0x000001c006147810 */ /* 0x042fe40007ffe0ff */
[----:B------:R-:W-:Y:S02]  /*4480*/  IADD3 R6, R6, 0x1e0, RZ ;  /* 0x000001e006067810 */ /* 0x000fe40007ffe0ff */
[-C--:B------:R-:W-:Y:S02]  /*4490*/  ISETP.GE.AND P1, PT, R7, R23.reuse, PT ;  /* 0x000000170700720c */ /* 0x080fe40003f26270 */
[-C--:B------:R-:W-:Y:S02]  /*44a0*/  ISETP.GE.AND P2, PT, R22, R23.reuse, PT ;  /* 0x000000171600720c */ /* 0x080fe40003f46270 */
[----:B------:R-:W-:-:S02]  /*44b0*/  ISETP.GE.AND P3, PT, R20, R23, PT ;  /* 0x000000171400720c */ /* 0x000fc40003f66270 */
[----:B------:R-:W-:Y:S02]  /*44c0*/  PRMT R20, RZ, 0x7610, R20 ;  /* 0x00007610ff147816 */ /* 0x000fe40000000014 */
[----:B------:R-:W-:Y:S02]  /*44d0*/  ISETP.GE.AND P4, PT, R6, R23, PT ;  /* 0x000000170600720c */ /* 0x000fe40003f86270 */
        /* <DEDUP_REMOVED lines=18> */
[----:B------:R-:W-:Y:S02]  /*4600*/  LEA R22, P0, R6, c[0x0][0x228], 0x3 ;  /* 0x00008a0006167a11 */ /* 0x000fe400078018ff */
[----:B------:R-:W-:Y:S02]  /*4610*/  IADD3 R119, R66, 0x140, RZ ;  /* 0x0000014042777810 */ /* 0x000fe40007ffe0ff */
[----:B------:R-:W-:Y:S02]  /*4620*/  LEA.HI.X R23, R6, c[0x0][0x22c], R7, 0x3, P0 ;  /* 0x00008b0006177a11 */ /* 0x000fe400000f1c07 */
[----:B------:R-:W-:Y:S02]  /*4630*/  IADD3 R7, R66, 0x120, RZ ;  /* 0x0000012042077810 */ /* 0x000fe40007ffe0ff */
[----:B------:R-:W-:-:S02]  /*4640*/  LEA.HI.SX32 R5, R5, R66, 0x1b ;  /* 0x0000004205057211 */ /* 0x000fc400078fdaff */
[-C--:B------:R-:W-:Y:S01]  /*4650*/  LEA.HI.SX32 R7, R7, R66.reuse, 0x1b ;  /* 0x0000004207077211 */ /* 0x080fe200078fdaff */
[----:B------:R-:W5:Y:S01]  /*4660*/  LDG.E.64 R22, [R22.64] ;  /* 0x0000000616167981 */ /* 0x000f62000c1e1b00 */
[----:B------:R-:W-:Y:S02]  /*4670*/  LEA.HI.SX32 R119, R119, R66, 0x1b ;  /* 0x0000004277777211 */ /* 0x000fe400078fdaff */
[----:B------:R-:W-:Y:S02]  /*4680*/  SHF.L.U32 R121, R5, 0x1, RZ ;  /* 0x0000000105797819 */ /* 0x000fe400000006ff */
[----:B------:R-:W-:Y:S02]  /*4690*/  SHF.L.U32 R119, R119, 0x1, RZ ;  /* 0x0000000177777819 */ /* 0x000fe400000006ff */
[----:B------:R-:W-:Y:S02]  /*46a0*/  IADD3 R5, R66, 0x160, RZ ;  /* 0x0000016042057810 */ /* 0x000fe40007ffe0ff */
[----:B------:R-:W-:-:S02]  /*46b0*/  ISETP.NE.AND P2, PT, R68, RZ, PT ;  /* 0x000000ff4400720c */ /* 0x000fc40003f45270 */
[----:B------:R-:W-:-:S04]  /*46c0*/  LEA.HI.SX32 R5, R5, R66, 0x1b ;  /* 0x0000004205057211 */ /* 0x000fc800078fdaff */
[----:B------:R-:W-:Y:S02]  /*46d0*/  SHF.L.U32 R123, R5, 0x1, RZ ;  /* 0x00000001057b7819 */ /* 0x000fe400000006ff */
[----:B------:R-:W-:Y:S02]  /*46e0*/  SHF.L.U32 R5, R66, 0x4, RZ ;  /* 0x0000000442057819 */ /* 0x000fe400000006ff */
[----:B------:R-:W-:-:S04]  /*46f0*/  ISETP.NE.AND P0, PT, R169, RZ, PT ;  /* 0x000000ffa900720c */ /* 0x000fc80003f05270 */
[----:B------:R-:W-:Y:S01]  /*4700*/  ISETP.LT.OR P1, PT, R168, 0x2, P0 ;  /* 0x00000002a800780c */ /* 0x000fe20000721670 */
[----:B--2---:R-:W-:Y:S04]  /*4710*/  STS.U16 [R52], R25 ;  /* 0x0000001934007388 */ /* 0x004fe80000000400 */
[----:B---3--:R-:W-:Y:S04]  /*4720*/  STS.U16 [R51+0x40], R24 ;  /* 0x0000401833007388 */ /* 0x008fe80000000400 */
[----:B----4-:R-:W-:Y:S04]  /*4730*/  STS.U16 [R50+0x80], R111 ;  /* 0x0000806f32007388 */ /* 0x010fe80000000400 */
[----:B------:R-:W-:Y:S04]  /*4740*/  STS.U16 [R49+0xc0], R102 ;  /* 0x0000c06631007388 */ /* 0x000fe80000000400 */
[----:B------:R0:W-:Y:S04]  /*4750*/  STS.U16 [R48+0x100], R113 ;  /* 0x0001007130007388 */ /* 0x0001e80000000400 */
[----:B------:R-:W-:Y:S01]  /*4760*/  STS.U16 [R47+0x140], R104 ;  /* 0x000140682f007388 */ /* 0x000fe20000000400 */
[----:B0-----:R-:W-:Y:S01]  /*4770*/  SHF.L.U32 R113, R7, 0x1, RZ ;  /* 0x0000000107717819 */ /* 0x001fe200000006ff */
[----:B------:R-:W-:-:S02]  /*4780*/  FMUL.FTZ R25, R2, 1.4426950216293334961 ;  /* 0x3fb8aa3b02197820 */ /* 0x000fc40000410000 */
[-C--:B------:R-:W-:Y:S01]  /*4790*/  FMUL.FTZ R4, R3, R38.reuse ;  /* 0x0000002603047220 */ /* 0x080fe20000410000 */
[----:B------:R-:W-:Y:S01]  /*47a0*/  STS.U16 [R46+0x180], R115 ;  /* 0x000180732e007388 */ /* 0x000fe20000000400 */
[----:B------:R-:W-:Y:S02]  /*47b0*/  FMUL.FTZ R6, R25, R38 ;  /* 0x0000002619067220 */ /* 0x000fe40000410000 */
[----:B------:R-:W-:Y:S01]  /*47c0*/  FMUL.RZ R4, R4, 0.15915493667125701904 ;  /* 0x3e22f98304047820 */ /* 0x000fe2000040c000 */
[----:B------:R-:W-:Y:S01]  /*47d0*/  STS.U16 [R45+0x1c0], R106 ;  /* 0x0001c06a2d007388 */ /* 0x000fe20000000400 */
[----:B------:R-:W-:Y:S03]  /*47e0*/  MUFU.EX2 R24, R6 ;  /* 0x0000000600187308 */ /* 0x000fe60000000800 */
[----:B------:R0:W-:Y:S04]  /*47f0*/  STS.U16 [R121+0x200], R108 ;  /* 0x0002006c79007388 */ /* 0x0001e80000000400 */
[----:B------:R-:W-:Y:S04]  /*4800*/  STS.U16 [R113+0x240], R110 ;  /* 0x0002406e71007388 */ /* 0x000fe80000000400 */
[----:B------:R1:W-:Y:S01]  /*4810*/  STS.U16 [R119+0x280], R112 ;  /* 0x0002807077007388 */ /* 0x0003e20000000400 */
[----:B0-----:R-:W0:Y:S01]  /*4820*/  MUFU.COS R121, R4 ;  /* 0x0000000400797308 */ /* 0x001e220000000000 */
[----:B------:R-:W-:-:S02]  /*4830*/  IADD3 R7, R66, 0x180, RZ ;  /* 0x0000018042077810 */ /* 0x000fc40007ffe0ff */
[----:B------:R-:W-:-:S05]  /*4840*/  IADD3 R111, R66, 0x1a0, RZ ;  /* 0x000001a0426f7810 */ /* 0x000fca0007ffe0ff */
[----:B-1----:R-:W1:Y:S01]  /*4850*/  MUFU.SIN R119, R4 ;  /* 0x0000000400777308 */ /* 0x002e620000000400 */
[C---:B------:R-:W-:Y:S02]  /*4860*/  IADD3 R113, R66.reuse, 0x1c0, RZ ;  /* 0x000001c042717810 */ /* 0x040fe40007ffe0ff */
[----:B------:R-:W-:Y:S02]  /*4870*/  IADD3 R115, R66, 0x1e0, RZ ;  /* 0x000001e042737810 */ /* 0x000fe40007ffe0ff */
[-C--:B------:R-:W-:Y:S02]  /*4880*/  LEA.HI.SX32 R7, R7, R66.reuse, 0x1b ;  /* 0x0000004207077211 */ /* 0x080fe400078fdaff */
[-C--:B------:R-:W-:Y:S02]  /*4890*/  LEA.HI.SX32 R111, R111, R66.reuse, 0x1b ;  /* 0x000000426f6f7211 */ /* 0x080fe400078fdaff */
[-C--:B------:R-:W-:Y:S01]  /*48a0*/  LEA.HI.SX32 R113, R113, R66.reuse, 0x1b ;  /* 0x0000004271717211 */ /* 0x080fe200078fdaff */
[----:B------:R2:W-:Y:S01]  /*48b0*/  STS.U16 [R123+0x2c0], R20 ;  /* 0x0002c0147b007388 */ /* 0x0005e20000000400 */
[----:B------:R-:W-:-:S02]  /*48c0*/  LEA.HI.SX32 R115, R115, R66, 0x1b ;  /* 0x0000004273737211 */ /* 0x000fc400078fdaff */
[----:B------:R-:W-:Y:S02]  /*48d0*/  SHF.L.U32 R106, R7, 0x1, RZ ;  /* 0x00000001076a7819 */ /* 0x000fe400000006ff */
[----:B------:R-:W-:Y:S02]  /*48e0*/  SHF.L.U32 R111, R111, 0x1, RZ ;  /* 0x000000016f6f7819 */ /* 0x000fe400000006ff */
[----:B------:R-:W-:Y:S02]  /*48f0*/  LEA R102, R82, R93, 0x8 ;  /* 0x0000005d52667211 */ /* 0x000fe400078e40ff */
[----:B------:R-:W-:Y:S02]  /*4900*/  SHF.L.U32 R113, R113, 0x1, RZ ;  /* 0x0000000171717819 */ /* 0x000fe400000006ff */
[----:B--2---:R-:W-:Y:S02]  /*4910*/  LEA.HI.SX32 R20, R5, R5, 0x1b ;  /* 0x0000000505147211 */ /* 0x004fe400078fdaff */
[----:B------:R-:W-:Y:S01]  /*4920*/  @P2 IADD3 R102, R68, 0x200, RZ ;  /* 0x0000020044662810 */ /* 0x000fe20007ffe0ff */
[C---:B0-----:R-:W-:Y:S01]  /*4930*/  FMUL.FTZ R6, R24.reuse, R121 ;  /* 0x0000007918067220 */ /* 0x041fe20000410000 */
[----:B------:R-:W-:Y:S01]  /*4940*/  SHF.L.U32 R108, R115, 0x1, RZ ;  /* 0x00000001736c7819 */ /* 0x000fe200000006ff */
[----:B-1----:R-:W-:Y:S01]  /*4950*/  FMUL.FTZ R7, R24, R119 ;  /* 0x0000007718077220 */ /* 0x002fe20000410000 */
[----:B------:R0:W-:Y:S01]  /*4960*/  STS.U16 [R106+0x300], R21 ;  /* 0x000300156a007388 */ /* 0x0001e20000000400 */
[----:B------:R-:W-:-:S03]  /*4970*/  SHF.L.U32 R24, R20, 0x1, RZ ;  /* 0x0000000114187819 */ /* 0x000fc600000006ff */
[----:B------:R-:W-:Y:S04]  /*4980*/  STS.U16 [R111+0x340], R114 ;  /* 0x000340726f007388 */ /* 0x000fe80000000400 */
[----:B------:R-:W-:Y:S01]  /*4990*/  STS.U16 [R113+0x380], R116 ;  /* 0x0003807471007388 */ /* 0x000fe20000000400 */
[----:B0-----:R-:W-:-:S03]  /*49a0*/  SHF.L.U32 R106, R102, 0x3, RZ ;  /* 0x00000003666a7819 */ /* 0x001fc600000006ff */
[----:B------:R0:W-:Y:S01]  /*49b0*/  STS.U16 [R108+0x3c0], R117 ;  /* 0x0003c0756c007388 */ /* 0x0001e20000000400 */
[----:B------:R-:W-:-:S06]  /*49c0*/  NOP ;  /* 0x0000000000007918 */ /* 0x000fcc0000000000 */
[----:B------:R-:W1:Y:S04]  /*49d0*/  LDS.U16 R114, [R24] ;  /* 0x0000000018727984 */ /* 0x000e680000000400 */
        /* <DEDUP_REMOVED lines=16> */
[----:B------:R-:W-:Y:S01]  /*4ae0*/  @!P1 IADD3 R104, R168, -0x2, RZ ;  /* 0xfffffffea8689810 */ /* 0x000fe20007ffe0ff */
[----:B------:R-:W-:Y:S01]  /*4af0*/  FMUL.FTZ R102, R3, R36 ;  /* 0x0000002403667220 */ /* 0x000fe20000410000 */
[----:B------:R-:W-:-:S03]  /*4b00*/  CS2R R4, SRZ ;  /* 0x0000000000047805 */ /* 0x000fc6000001ff00 */
[----:B------:R-:W-:Y:S02]  /*4b10*/  @!P1 IMAD R21, R104, c[0x0][0x16c], R93 ;  /* 0x00005b0068159a24 */ /* 0x000fe400078e025d */
[----:B0-----:R-:W-:Y:S02]  /*4b20*/  FMUL.RZ R108, R102, 0.15915493667125701904 ;  /* 0x3e22f983666c7820 */ /* 0x001fe4000040c000 */
[----:B------:R-:W-:Y:S02]  /*4b30*/  FMUL.FTZ R102, R25, R36 ;  /* 0x0000002419667220 */ /* 0x000fe40000410000 */
[----:B------:R-:W-:Y:S01]  /*4b40*/  @!P1 IMAD.WIDE R20, R21, 0x10, R18 ;  /* 0x0000001015149825 */ /* 0x000fe200078e0212 */
[----:B------:R-:W-:Y:S03]  /*4b50*/  BAR.SYNC.DEFER_BLOCKING 0x0 ;  /* 0x0000000000007b1d */ /* 0x000fe60000010000 */
[----:B------:R-:W-:-:S03]  /*4b60*/  FMUL.FTZ R104, R3, R34 ;  /* 0x0000002203687220 */ /* 0x000fc60000410000 */
[----:B------:R-:W-:Y:S01]  /*4b70*/  MUFU.SIN R111, R108 ;  /* 0x0000006c006f7308 */ /* 0x000fe20000000400 */
[----:B------:R-:W-:-:S07]  /*4b80*/  FMUL.RZ R104, R104, 0.15915493667125701904 ;  /* 0x3e22f98368687820 */ /* 0x000fce000040c000 */
[----:B------:R-:W0:Y:S01]  /*4b90*/  MUFU.EX2 R102, R102 ;  /* 0x0000006600667308 */ /* 0x000e220000000800 */
[----:B------:R0:W5:Y:S07]  /*4ba0*/  @!P1 LDG.E.64 R4, [R20.64+0x8] ;  /* 0x0000080614049981 */ /* 0x00016e000c1e1b00 */
[----:B------:R0:W2:Y:S02]  /*4bb0*/  MUFU.COS R113, R108 ;  /* 0x0000006c00717308 */ /* 0x0000a40000000000 */
[----:B0-----:R-:W-:-:S02]  /*4bc0*/  FMUL.FTZ R20, R25, R34 ;  /* 0x0000002219147220 */ /* 0x001fc40000410000 */
[----:B------:R-:W-:-:S04]  /*4bd0*/  FMUL.FTZ R21, R3, R32 ;  /* 0x0000002003157220 */ /* 0x000fc80000410000 */
[----:B------:R-:W-:Y:S01]  /*4be0*/  MUFU.COS R117, R104 ;  /* 0x0000006800757308 */ /* 0x000fe20000000000 */
[----:B-1----:R-:W-:Y:S02]  /*4bf0*/  FMUL.RZ R106, R21, 0.15915493667125701904 ;  /* 0x3e22f983156a7820 */ /* 0x002fe4000040c000 */
[----:B------:R-:W-:-:S05]  /*4c00*/  FMUL.FTZ R21, R25, R32 ;  /* 0x0000002019157220 */ /* 0x000fca0000410000 */
[----:B------:R-:W-:Y:S01]  /*4c10*/  MUFU.EX2 R20, R20 ;  /* 0x0000001400147308 */ /* 0x000fe20000000800 */
[----:B------:R-:W-:-:S07]  /*4c20*/  FMUL.FTZ R24, R3, R30 ;  /* 0x0000001e03187220 */ /* 0x000fce0000410000 */
[----:B------:R0:W1:Y:S01]  /*4c30*/  MUFU.SIN R115, R104 ;  /* 0x0000006800737308 */ /* 0x0000620000000400 */
[----:B------:R-:W-:Y:S02]  /*4c40*/  FMUL.RZ R108, R24, 0.15915493667125701904 ;  /* 0x3e22f983186c7820 */ /* 0x000fe4000040c000 */
[----:B------:R-:W-:-:S05]  /*4c50*/  FMUL.FTZ R24, R25, R30 ;  /* 0x0000001e19187220 */ /* 0x000fca0000410000 */
[----:B------:R-:W-:Y:S01]  /*4c60*/  MUFU.SIN R112, R106 ;  /* 0x0000006a00707308 */ /* 0x000fe20000000400 */
[----:B0-----:R-:W-:-:S07]  /*4c70*/  FMUL.FTZ R104, R3, R28 ;  /* 0x0000001c03687220 */ /* 0x001fce0000410000 */
[----:B------:R0:W-:Y:S01]  /*4c80*/  MUFU.COS R110, R106 ;  /* 0x0000006a006e7308 */ /* 0x0001e20000000000 */
[----:B------:R-:W-:-:S07]  /*4c90*/  FMUL.RZ R104, R104, 0.15915493667125701904 ;  /* 0x3e22f98368687820 */ /* 0x000fce000040c000 */
[----:B------:R-:W1:Y:S01]  /*4ca0*/  MUFU.EX2 R21, R21 ;  /* 0x0000001500157308 */ /* 0x000e620000000800 */
[----:B0-----:R-:W-:Y:S01]  /*4cb0*/  FMUL.FTZ R106, R102, R111 ;  /* 0x0000006f666a7220 */ /* 0x001fe20000410000 */
[----:B------:R-:W-:Y:S01]  /*4cc0*/  PRMT R111, RZ, 0x5410, R166 ;  /* 0x00005410ff6f7816 */ /* 0x000fe200000000a6 */
[C---:B------:R-:W-:Y:S02]  /*4cd0*/  FMUL.FTZ R116, R25.reuse, R28 ;  /* 0x0000001c19747220 */ /* 0x040fe40000410000 */
[----:B------:R-:W-:Y:S02]  /*4ce0*/  FMUL.FTZ R120, R25, R26 ;  /* 0x0000001a19787220 */ /* 0x000fe40000410000 */
[----:B------:R-:W-:Y:S01]  /*4cf0*/  FMUL.FTZ R145, R111, R38 ;  /* 0x000000266f917220 */ /* 0x000fe20000410000 */
[----:B------:R-:W-:Y:S01]  /*4d00*/  MUFU.SIN R135, R108 ;  /* 0x0000006c00877308 */ /* 0x000fe20000000400 */
[----:B------:R-:W-:Y:S02]  /*4d10*/  FMUL.FTZ R123, R25, R0 ;  /* 0x00000000197b7220 */ /* 0x000fe40000410000 */
[----:B------:R-:W-:-:S05]  /*4d20*/  FMUL.FTZ R25, R3, R26 ;  /* 0x0000001a03197220 */ /* 0x000fca0000410000 */
[----:B------:R2:W-:Y:S01]  /*4d30*/  MUFU.COS R133, R108 ;  /* 0x0000006c00857308 */ /* 0x0005e20000000000 */
[----:B------:R-:W-:-:S07]  /*4d40*/  FMUL.RZ R124, R25, 0.15915493667125701904 ;  /* 0x3e22f983197c7820 */ /* 0x000fce000040c000 */
[----:B------:R-:W-:Y:S01]  /*4d50*/  MUFU.SIN R119, R104 ;  /* 0x0000006800777308 */ /* 0x000fe20000000400 */
[----:B--2---:R-:W-:Y:S02]  /*4d60*/  FMUL.FTZ R108, R102, R113 ;  /* 0x00000071666c7220 */ /* 0x004fe40000410000 */
[----:B-1----:R-:W-:Y:S02]  /*4d70*/  FMUL.FTZ R102, R20, R115 ;  /* 0x0000007314667220 */ /* 0x002fe40000410000 */
[----:B------:R-:W-:-:S03]  /*4d80*/  FMUL.FTZ R115, RZ, R106 ;  /* 0x0000006aff737220 */ /* 0x000fc60000410000 */
[----:B------:R0:W-:Y:S01]  /*4d90*/  MUFU.COS R121, R104 ;  /* 0x0000006800797308 */ /* 0x0001e20000000000 */
[----:B------:R-:W-:Y:S01]  /*4da0*/  PRMT R113, RZ, 0x5410, R41 ;  /* 0x00005410ff717816 */ /* 0x000fe20000000029 */
[----:B------:R-:W-:-:S06]  /*4db0*/  FFMA.FTZ R115, R108, R145, -R115 ;  /* 0x000000916c737223 */ /* 0x000fcc0000010873 */
[----:B------:R-:W1:Y:S01]  /*4dc0*/  MUFU.EX2 R24, R24 ;  /* 0x0000001800187308 */ /* 0x000e620000000800 */
[----:B0-----:R-:W-:Y:S02]  /*4dd0*/  FMUL.FTZ R104, R20, R117 ;  /* 0x0000007514687220 */ /* 0x001fe40000410000 */
[----:B------:R-:W-:Y:S02]  /*4de0*/  FMUL.FTZ R117, R106, R145 ;  /* 0x000000916a757220 */ /* 0x000fe40000410000 */
[C---:B------:R-:W-:Y:S02]  /*4df0*/  FMUL.FTZ R110, R21.reuse, R110 ;  /* 0x0000006e156e7220 */ /* 0x040fe40000410000 */
[----:B------:R-:W-:Y:S01]  /*4e00*/  FFMA.FTZ R117, RZ, R108, R117 ;  /* 0x0000006cff757223 */ /* 0x000fe20000010075 */
[----:B------:R-:W0:Y:S01]  /*4e10*/  MUFU.EX2 R118, R116 ;  /* 0x0000007400767308 */ /* 0x000e220000000800 */
[----:B------:R-:W-:Y:S02]  /*4e20*/  FMUL.FTZ R112, R21, R112 ;  /* 0x0000007015707220 */ /* 0x000fe40000410000 */
[----:B------:R-:W-:-:S02]  /*4e30*/  FMUL.FTZ R20, R3, R0 ;  /* 0x0000000003147220 */ /* 0x000fc40000410000 */
[----:B------:R-:W-:-:S03]  /*4e40*/  FADD.FTZ R117, RZ, R117 ;  /* 0x00000075ff757221 */ /* 0x000fc60000010000 */
[----:B------:R2:W-:Y:S01]  /*4e50*/  MUFU.EX2 R122, R120 ;  /* 0x00000078007a7308 */ /* 0x0005e20000000800 */
[----:B------:R-:W-:Y:S02]  /*4e60*/  FFMA.FTZ R115, R113, R36, R115 ;  /* 0x0000002471737223 */ /* 0x000fe40000010073 */
[----:B------:R-:W-:-:S05]  /*4e70*/  FMUL.RZ R128, R20, 0.15915493667125701904 ;  /* 0x3e22f98314807820 */ /* 0x000fca000040c000 */
[----:B------:R-:W3:Y:S01]  /*4e80*/  MUFU.COS R21, R124 ;  /* 0x0000007c00157308 */ /* 0x000ee20000000000 */
[C---:B------:R-:W-:Y:S02]  /*4e90*/  FMUL.FTZ R20, R102.reuse, R117 ;  /* 0x0000007566147220 */ /* 0x040fe40000410000 */
[----:B--2---:R-:W-:Y:S02]  /*4ea0*/  FMUL.FTZ R120, R102, R115 ;  /* 0x0000007366787220 */ /* 0x004fe40000410000 */
[C---:B-1----:R-:W-:Y:S02]  /*4eb0*/  FMUL.FTZ R133, R24.reuse, R133 ;  /* 0x0000008518857220 */ /* 0x042fe40000410000 */
[----:B------:R-:W-:Y:S01]  /*4ec0*/  FMUL.FTZ R135, R24, R135 ;  /* 0x0000008718877220 */ /* 0x000fe20000410000 */
[----:B------:R-:W1:Y:S01]  /*4ed0*/  MUFU.SIN R25, R124 ;  /* 0x0000007c00197308 */ /* 0x000e620000000400 */
[C---:B------:R-:W-:Y:S01]  /*4ee0*/  FFMA.FTZ R24, R104.reuse, R115, -R20 ;  /* 0x0000007368187223 */ /* 0x040fe20000010814 */
[----:B------:R-:W-:Y:S01]  /*4ef0*/  PRMT R115, RZ, 0x5410, R40 ;  /* 0x00005410ff737816 */ /* 0x000fe20000000028 */
[----:B------:R-:W-:-:S02]  /*4f00*/  FFMA.FTZ R117, R104, R117, R120 ;  /* 0x0000007568757223 */ /* 0x000fc40000010078 */
[----:B0-----:R-:W-:Y:S02]  /*4f10*/  FMUL.FTZ R116, R118, R121 ;  /* 0x0000007976747220 */ /* 0x001fe40000410000 */
[----:B------:R-:W-:Y:S02]  /*4f20*/  FMUL.FTZ R20, R6, R106 ;  /* 0x0000006a06147220 */ /* 0x000fe40000410000 */
[----:B------:R-:W-:Y:S02]  /*4f30*/  FADD.FTZ R121, RZ, R117 ;  /* 0x00000075ff797221 */ /* 0x000fe40000010000 */
[----:B------:R-:W-:Y:S02]  /*4f40*/  FFMA.FTZ R117, R115, R34, R24 ;  /* 0x0000002273757223 */ /* 0x000fe40000010018 */
[----:B------:R-:W-:Y:S02]  /*4f50*/  FMUL.FTZ R118, R118, R119 ;  /* 0x0000007776767220 */ /* 0x000fe40000410000 */
[----:B---3--:R-:W-:-:S02]  /*4f60*/  FMUL.FTZ R120, R122, R21 ;  /* 0x000000157a787220 */ /* 0x008fc40000410000 */
[C---:B------:R-:W-:Y:S02]  /*4f70*/  FMUL.FTZ R21, R7.reuse, R106 ;  /* 0x0000006a07157220 */ /* 0x040fe40000410000 */
[-C--:B------:R-:W-:Y:S02]  /*4f80*/  FFMA.FTZ R119, R7, R108.reuse, R20 ;  /* 0x0000006c07777223 */ /* 0x080fe40000010014 */
[C---:B------:R-:W-:Y:S02]  /*4f90*/  FMUL.FTZ R24, R112.reuse, R121 ;  /* 0x0000007970187220 */ /* 0x040fe40000410000 */
[----:B------:R-:W-:Y:S02]  /*4fa0*/  FMUL.FTZ R125, R112, R117 ;  /* 0x00000075707d7220 */ /* 0x000fe40000410000 */
[----:B------:R-:W-:Y:S02]  /*4fb0*/  FFMA.FTZ R21, R6, R108, -R21 ;  /* 0x0000006c06157223 */ /* 0x000fe40000010815 */
[----:B------:R-:W-:-:S02]  /*4fc0*/  FMUL.FTZ R20, R102, R119 ;  /* 0x0000007766147220 */ /* 0x000fc40000410000 */
[C---:B------:R-:W-:Y:S01]  /*4fd0*/  FFMA.FTZ R24, R110.reuse, R117, -R24 ;  /* 0x000000756e187223 */ /* 0x040fe20000010818 */
[----:B------:R-:W-:Y:S01]  /*4fe0*/  PRMT R117, RZ, 0x5410, R39 ;  /* 0x00005410ff757816 */ /* 0x000fe20000000027 */
[----:B------:R-:W-:Y:S02]  /*4ff0*/  FFMA.FTZ R125, R110, R121, R125 ;  /* 0x000000796e7d7223 */ /* 0x000fe4000001007d */
[----:B-1----:R-:W-:Y:S01]  /*5000*/  FMUL.FTZ R122, R122, R25 ;  /* 0x000000197a7a7220 */ /* 0x002fe20000410000 */
[----:B------:R-:W-:Y:S01]  /*5010*/  MUFU.SIN R126, R128 ;  /* 0x00000080007e7308 */ /* 0x000fe20000000400 */
[-C--:B------:R-:W-:Y:S02]  /*5020*/  FFMA.FTZ R25, R104, R21.reuse, -R20 ;  /* 0x0000001568197223 */ /* 0x080fe40000010814 */
[----:B------:R-:W-:Y:S02]  /*5030*/  FMUL.FTZ R21, R102, R21 ;  /* 0x0000001566157220 */ /* 0x000fe40000410000 */
[----:B------:R-:W-:-:S03]  /*5040*/  FFMA.FTZ R24, R117, R32, R24 ;  /* 0x0000002075187223 */ /* 0x000fc60000010018 */
[----:B------:R0:W-:Y:S01]  /*5050*/  MUFU.COS R124, R128 ;  /* 0x00000080007c7308 */ /* 0x0001e20000000000 */
[----:B------:R-:W-:-:S07]  /*5060*/  FFMA.FTZ R21, R104, R119, R21 ;  /* 0x0000007768157223 */ /* 0x000fce0000010015 */
[----:B------:R-:W1:Y:S01]  /*5070*/  MUFU.EX2 R123, R123 ;  /* 0x0000007b007b7308 */ /* 0x000e620000000800 */
[----:B0-----:R-:W-:Y:S02]  /*5080*/  FADD.FTZ R128, RZ, R125 ;  /* 0x0000007dff807221 */ /* 0x001fe40000010000 */
[C---:B------:R-:W-:Y:S02]  /*5090*/  FMUL.FTZ R125, R135.reuse, R24 ;  /* 0x00000018877d7220 */ /* 0x040fe40000410000 */
[----:B------:R-:W-:Y:S02]  /*50a0*/  FMUL.FTZ R119, R135, R128 ;  /* 0x0000008087777220 */ /* 0x000fe40000410000 */
[----:B------:R-:W-:Y:S02]  /*50b0*/  FMUL.FTZ R20, R112, R25 ;  /* 0x0000001970147220 */ /* 0x000fe40000410000 */
[C---:B------:R-:W-:Y:S01]  /*50c0*/  FFMA.FTZ R121, R133.reuse, R24, -R119 ;  /* 0x0000001885797223 */ /* 0x040fe20000010877 */
[----:B------:R-:W-:Y:S01]  /*50d0*/  PRMT R119, RZ, 0x5410, R37 ;  /* 0x00005410ff777816 */ /* 0x000fe20000000025 */
[----:B------:R-:W-:-:S02]  /*50e0*/  FFMA.FTZ R125, R133, R128, R125 ;  /* 0x00000080857d7223 */ /* 0x000fc4000001007d */
[-C--:B------:R-:W-:Y:S02]  /*50f0*/  FFMA.FTZ R24, R110, R21.reuse, R20 ;  /* 0x000000156e187223 */ /* 0x080fe40000010014 */
[----:B------:R-:W-:Y:S02]  /*5100*/  FADD.FTZ R125, RZ, R125 ;  /* 0x0000007dff7d7221 */ /* 0x000fe40000010000 */
[----:B------:R-:W-:Y:S02]  /*5110*/  FMUL.FTZ R21, R112, R21 ;  /* 0x0000001570157220 */ /* 0x000fe40000410000 */
[----:B------:R-:W-:Y:S02]  /*5120*/  FFMA.FTZ R121, R119, R30, R121 ;  /* 0x0000001e77797223 */ /* 0x000fe40000010079 */
[C---:B-1----:R-:W-:Y:S02]  /*5130*/  FMUL.FTZ R124, R123.reuse, R124 ;  /* 0x0000007c7b7c7220 */ /* 0x042fe40000410000 */
[----:B------:R-:W-:-:S02]  /*5140*/  FMUL.FTZ R126, R123, R126 ;  /* 0x0000007e7b7e7220 */ /* 0x000fc40000410000 */
[----:B------:R-:W-:Y:S02]  /*5150*/  FMUL.FTZ R123, R118, R125 ;  /* 0x0000007d767b7220 */ /* 0x000fe40000410000 */
[----:B------:R-:W-:Y:S02]  /*5160*/  FFMA.FTZ R20, R110, R25, -R21 ;  /* 0x000000196e147223 */ /* 0x000fe40000010815 */
[-C--:B------:R-:W-:Y:S02]  /*5170*/  FMUL.FTZ R128, R118, R121.reuse ;  /* 0x0000007976807220 */ /* 0x080fe40000410000 */
[C---:B------:R-:W-:Y:S01]  /*5180*/  FFMA.FTZ R123, R116.reuse, R121, -R123 ;  /* 0x00000079747b7223 */ /* 0x040fe2000001087b */
[----:B------:R-:W-:Y:S01]  /*5190*/  PRMT R121, RZ, 0x5410, R35 ;  /* 0x00005410ff797816 */ /* 0x000fe20000000023 */
[----:B------:R-:W-:Y:S02]  /*51a0*/  FMUL.FTZ R25, R135, R20 ;  /* 0x0000001487197220 */ /* 0x000fe40000410000 */
[----:B------:R-:W-:-:S02]  /*51b0*/  FFMA.FTZ R128, R116, R125, R128 ;  /* 0x0000007d74807223 */ /* 0x000fc40000010080 */
[-C--:B------:R-:W-:Y:S02]  /*51c0*/  FMUL.FTZ R21, R135, R24.reuse ;  /* 0x0000001887157220 */ /* 0x080fe40000410000 */
[----:B------:R-:W-:Y:S02]  /*51d0*/  FFMA.FTZ R25, R133, R24, R25 ;  /* 0x0000001885197223 */ /* 0x000fe40000010019 */
[----:B------:R-:W-:Y:S02]  /*51e0*/  FADD.FTZ R125, RZ, R128 ;  /* 0x00000080ff7d7221 */ /* 0x000fe40000010000 */
[----:B------:R-:W-:Y:S02]  /*51f0*/  FFMA.FTZ R123, R121, R28, R123 ;  /* 0x0000001c797b7223 */ /* 0x000fe4000001007b */
[----:B------:R-:W-:Y:S02]  /*5200*/  FFMA.FTZ R21, R133, R20, -R21 ;  /* 0x0000001485157223 */ /* 0x000fe40000010815 */
[----:B------:R-:W-:-:S02]  /*5210*/  FMUL.FTZ R20, R118, R25 ;  /* 0x0000001976147220 */ /* 0x000fc40000410000 */
[C---:B------:R-:W-:Y:S02]  /*5220*/  FMUL.FTZ R128, R122.reuse, R125 ;  /* 0x0000007d7a807220 */ /* 0x040fe40000410000 */
        /* <DEDUP_REMOVED lines=11> */
[-C--:B------:R-:W-:Y:S02]  /*52e0*/  FFMA.FTZ R137, R120, R25.reuse, R24 ;  /* 0x0000001978897223 */ /* 0x080fe40000010018 */
[----:B------:R-:W-:-:S02]  /*52f0*/  FMUL.FTZ R20, R122, R25 ;  /* 0x000000197a147220 */ /* 0x000fc40000410000 */
        /* <DEDUP_REMOVED lines=8> */
[----:B------:R-:W-:Y:S01]  /*5380*/  FFMA.FTZ R21, R120, R21, -R20 ;  /* 0x0000001578157223 */ /* 0x000fe20000010814 */
[----:B------:R-:W-:Y:S01]  /*5390*/  BSSY B0, `(.L_x_11454) ;  /* 0x000000d000007945 */ /* 0x000fe20003800000 */
[----:B------:R-:W-:-:S04]  /*53a0*/  FMUL.FTZ R153, R126, R137 ;  /* 0x000000897e997220 */ /* 0x000fc80000410000 */
[----:B------:R-:W-:Y:S01]  /*53b0*/  FFMA.FTZ R153, R124, R21, -R153 ;  /* 0x000000157c997223 */ /* 0x000fe20000010899 */
[----:B------:R-:W-:Y:S05]  /*53c0*/  @P1 BRA `(.L_x_11455) ;  /* 0x0000009000001947 */ /* 0x000fea0003800000 */
[----:B0---4-:R-:W-:Y:S02]  /*53d0*/  ISETP.NE.AND P3, PT, R168, c[0x0][0x174], PT ;  /* 0x00005d00a8007a0c */ /* 0x011fe40003f65270 */
        /* <DEDUP_REMOVED lines=8> */
.L_x_11455:
[----:B0---4-:R-:W-:Y:S05]  /*5460*/  BSYNC B0 ;  /* 0x0000000000007941 */ /* 0x011fea0003800000 */
.L_x_11454:
[----:B------:R-:W0:Y:S01]  /*5470*/  SHFL.UP PT, R140, R152, 0x1, RZ ;  /* 0x04200000988c7989 */ /* 0x000e2200000e00ff */
[----:B------:R-:W-:Y:S01]  /*5480*/  FMUL.FTZ R21, R126, R21 ;  /* 0x000000157e157220 */ /* 0x000fe20000410000 */
[----:B------:R-:W-:Y:S01]  /*5490*/  ISETP.GE.AND P3, PT, R66, 0x1, PT ;  /* 0x000000014200780c */ /* 0x000fe20003f66270 */
[----:B------:R-:W-:Y:S01]  /*54a0*/  BSSY B0, `(.L_x_11456) ;  /* 0x0000118000007945 */ /* 0x000fe20003800000 */
[----:B------:R-:W2:Y:S01]  /*54b0*/  SHFL.UP PT, R134, R154, 0x1, RZ ;  /* 0x042000009a867989 */ /* 0x000ea200000e00ff */
[----:B------:R-:W-:Y:S01]  /*54c0*/  FFMA.FTZ R21, R124, R137, R21 ;  /* 0x000000897c157223 */ /* 0x000fe20000010015 */
[----:B------:R-:W-:Y:S02]  /*54d0*/  MOV R156, c[0x0][0x2bc] ;  /* 0x0000af00009c7a02 */ /* 0x000fe40000000f00 */
[----:B------:R-:W3:Y:S01]  /*54e0*/  SHFL.UP PT, R20, R153, 0x1, RZ ;  /* 0x0420000099147989 */ /* 0x000ee200000e00ff */
[----:B------:R-:W-:Y:S02]  /*54f0*/  PRMT R130, RZ, 0x5410, R130 ;  /* 0x00005410ff827816 */ /* 0x000fe40000000082 */
[----:B------:R-:W-:Y:S01]  /*5500*/  SHF.R.U32.HI R158, RZ, 0x1, R156 ;  /* 0x00000001ff9e7819 */ /* 0x000fe2000001169c */
[----:B------:R-:W4:Y:S01]  /*5510*/  SHFL.UP PT, R128, R21, 0x1, RZ ;  /* 0x0420000015807989 */ /* 0x000f2200000e00ff */
[----:B------:R-:W-:-:S02]  /*5520*/  PRMT R132, RZ, 0x5410, R132 ;  /* 0x00005410ff847816 */ /* 0x000fc40000000084 */
[----:B------:R-:W-:Y:S01]  /*5530*/  PRMT R144, RZ, 0x5410, R144 ;  /* 0x00005410ff907816 */ /* 0x000fe20000000090 */
[----:B-----5:R-:W-:Y:S01]  /*5540*/  SHFL.IDX PT, R184, R5, RZ, 0x1f ;  /* 0x00001fff05b87589 */ /* 0x020fe200000e0000 */
[----:B------:R-:W-:Y:S02]  /*5550*/  PRMT R142, RZ, 0x5410, R142 ;  /* 0x00005410ff8e7816 */ /* 0x000fe4000000008e */
[----:B------:R-:W-:Y:S02]  /*5560*/  IADD3 R164, R54, -c[0x0][0x174], RZ ;  /* 0x80005d0036a47a10 */ /* 0x000fe40007ffe0ff */
[----:B------:R-:W-:Y:S02]  /*5570*/  SHF.L.U32 R177, R91, 0x2, RZ ;  /* 0x000000025bb17819 */ /* 0x000fe400000006ff */
[----:B------:R-:W-:Y:S01]  /*5580*/  PRMT R114, RZ, 0x5410, R114 ;  /* 0x00005410ff727816 */ /* 0x000fe20000000072 */
[C---:B0-----:R-:W-:Y:S02]  /*5590*/  FMUL.FTZ R137, R21.reuse, R140 ;  /* 0x0000008c15897220 */ /* 0x041fe40000410000 */
[----:B--2---:R-:W-:-:S02]  /*55a0*/  FMUL.FTZ R139, R21, R134 ;  /* 0x00000086158b7220 */ /* 0x004fc40000410000 */
[C---:B------:R-:W-:Y:S02]  /*55b0*/  FFMA.FTZ R137, R153.reuse, R134, -R137 ;  /* 0x0000008699897223 */ /* 0x040fe40000010889 */
[----:B------:R-:W-:Y:S02]  /*55c0*/  FFMA.FTZ R139, R153, R140, R139 ;  /* 0x0000008c998b7223 */ /* 0x000fe4000001008b */
[----:B---3--:R-:W-:Y:S02]  /*55d0*/  FMUL.FTZ R134, R21, R20 ;  /* 0x0000001415867220 */ /* 0x008fe40000410000 */
[----:B------:R-:W-:Y:S02]  /*55e0*/  @P3 FADD.FTZ R152, R152, R139 ;  /* 0x0000008b98983221 */ /* 0x000fe40000010000 */
[-C--:B----4-:R-:W-:Y:S02]  /*55f0*/  FFMA.FTZ R134, R153, R128.reuse, R134 ;  /* 0x0000008099867223 */ /* 0x090fe40000010086 */
[----:B------:R-:W-:Y:S01]  /*5600*/  FMUL.FTZ R128, R21, R128 ;  /* 0x0000008015807220 */ /* 0x000fe20000410000 */
[----:B------:R-:W0:Y:S01]  /*5610*/  SHFL.UP PT, R140, R152, 0x2, RZ ;  /* 0x04400000988c7989 */ /* 0x000e2200000e00ff */
[----:B------:R-:W-:Y:S01]  /*5620*/  @P3 FADD.FTZ R154, R154, R137 ;  /* 0x000000899a9a3221 */ /* 0x000fe20000010000 */
[----:B------:R-:W-:Y:S01]  /*5630*/  MOV R137, c[0x0][0x2b8] ;  /* 0x0000ae0000897a02 */ /* 0x000fe20000000f00 */
[----:B------:R-:W-:Y:S01]  /*5640*/  @P3 FFMA.FTZ R153, R153, R20, -R128 ;  /* 0x0000001499993223 */ /* 0x000fe20000010880 */
[----:B------:R-:W-:Y:S01]  /*5650*/  FSEL R134, R21, R134, !P3 ;  /* 0x0000008615867208 */ /* 0x000fe20005800000 */
[----:B------:R-:W-:Y:S01]  /*5660*/  IMAD R21, R158, R73, RZ ;  /* 0x000000499e157224 */ /* 0x000fe200078e02ff */
[----:B------:R-:W2:Y:S01]  /*5670*/  SHFL.UP PT, R139, R154, 0x2, RZ ;  /* 0x044000009a8b7989 */ /* 0x000ea200000e00ff */
[----:B------:R-:W-:Y:S01]  /*5680*/  SHF.R.U64 R20, R137, 0x1, R156 ;  /* 0x0000000189147819 */ /* 0x000fe2000000129c */
[----:B------:R-:W-:Y:S01]  /*5690*/  IMAD R156, R170, c[0x0][0x2c0], RZ ;  /* 0x0000b000aa9c7a24 */ /* 0x000fe200078e02ff */
[----:B------:R-:W-:Y:S01]  /*56a0*/  ISETP.GE.AND P3, PT, R66, 0x2, PT ;  /* 0x000000024200780c */ /* 0x000fe20003f66270 */
[----:B------:R-:W3:Y:S02]  /*56b0*/  SHFL.UP PT, R128, R153, 0x2, RZ ;  /* 0x0440000099807989 */ /* 0x000ee400000e00ff */
[----:B------:R-:W-:-:S02]  /*56c0*/  IMAD R141, R70, R20, R21 ;  /* 0x00000014468d7224 */ /* 0x000fc400078e0215 */
[----:B------:R-:W4:Y:S01]  /*56d0*/  SHFL.UP PT, R137, R134, 0x2, RZ ;  /* 0x0440000086897989 */ /* 0x000f2200000e00ff */
[----:B------:R-:W-:-:S04]  /*56e0*/  IMAD.WIDE.U32 R20, R20, R73, RZ ;  /* 0x0000004914147225 */ /* 0x000fc800078e00ff */
[----:B------:R-:W-:Y:S01]  /*56f0*/  IMAD R173, R71, c[0x0][0x2c4], R156 ;  /* 0x0000b10047ad7a24 */ /* 0x000fe200078e029c */
[----:B------:R-:W-:Y:S01]  /*5700*/  IADD3 R21, R141, R21, RZ ;  /* 0x000000158d157210 */ /* 0x000fe20007ffe0ff */
[----:B0-----:R-:W-:-:S04]  /*5710*/  FMUL.FTZ R156, R134, R140 ;  /* 0x0000008c869c7220 */ /* 0x001fc80000410000 */
[----:B------:R-:W-:-:S04]  /*5720*/  IMAD.WIDE.U32 R20, R71, c[0x0][0x2c0], R20 ;  /* 0x0000b00047147a25 */ /* 0x000fc800078e0014 */
[----:B--2---:R-:W-:Y:S01]  /*5730*/  FFMA.FTZ R141, R153, R139, -R156 ;  /* 0x0000008b998d7223 */ /* 0x004fe2000001089c */
[----:B------:R-:W-:Y:S01]  /*5740*/  IADD3 R173, R173, R21, RZ ;  /* 0x00000015adad7210 */ /* 0x000fe20007ffe0ff */
[----:B------:R-:W-:Y:S01]  /*5750*/  FMUL.FTZ R139, R134, R139 ;  /* 0x0000008b868b7220 */ /* 0x000fe20000410000 */
[----:B------:R-:W-:Y:S01]  /*5760*/  LEA R171, P4, R20, c[0x0][0x320], 0x3 ;  /* 0x0000c80014ab7a11 */ /* 0x000fe200078818ff */
[----:B---3--:R-:W-:Y:S02]  /*5770*/  FMUL.FTZ R156, R134, R128 ;  /* 0x00000080869c7220 */ /* 0x008fe40000410000 */
[C---:B------:R-:W-:Y:S01]  /*5780*/  FFMA.FTZ R139, R153.reuse, R140, R139 ;  /* 0x0000008c998b7223 */ /* 0x040fe2000001008b */
[----:B------:R-:W-:Y:S01]  /*5790*/  LEA.HI.X R173, R20, c[0x0][0x324], R173, 0x3, P4 ;  /* 0x0000c90014ad7a11 */ /* 0x000fe200020f1cad */
[-C--:B----4-:R-:W-:Y:S02]  /*57a0*/  FMUL.FTZ R21, R134, R137.reuse ;  /* 0x0000008986157220 */ /* 0x090fe40000410000 */
[----:B------:R-:W-:Y:S01]  /*57b0*/  FFMA.FTZ R137, R153, R137, R156 ;  /* 0x0000008999897223 */ /* 0x000fe2000001009c */
[----:B------:R-:W-:Y:S01]  /*57c0*/  PRMT R156, RZ, 0x5410, R136 ;  /* 0x00005410ff9c7816 */ /* 0x000fe20000000088 */
[----:B------:R-:W-:-:S02]  /*57d0*/  FMUL.FTZ R20, R22, R130 ;  /* 0x0000008216147220 */ /* 0x000fc40000410000 */
[----:B------:R-:W-:Y:S01]  /*57e0*/  @P3 FFMA.FTZ R153, R153, R128, -R21 ;  /* 0x0000008099993223 */ /* 0x000fe20000010815 */
[----:B------:R-:W-:Y:S01]  /*57f0*/  FSEL R158, R134, R137, !P3 ;  /* 0x00000089869e7208 */ /* 0x000fe20005800000 */
[----:B------:R-:W-:Y:S02]  /*5800*/  FADD.FTZ R128, R77, R77 ;  /* 0x0000004d4d807221 */ /* 0x000fe40000010000 */
[C---:B------:R-:W-:Y:S01]  /*5810*/  FMUL.FTZ R137, R23.reuse, R130 ;  /* 0x0000008217897220 */ /* 0x040fe20000410000 */
[----:B------:R-:W0:Y:S01]  /*5820*/  SHFL.UP PT, R159, R153, 0x4, RZ ;  /* 0x04800000999f7989 */ /* 0x000e2200000e00ff */
[C---:B------:R-:W-:Y:S02]  /*5830*/  FFMA.FTZ R143, R23.reuse, R132, R20 ;  /* 0x00000084178f7223 */ /* 0x040fe40000010014 */
[----:B------:R-:W-:Y:S01]  /*5840*/  FMUL.FTZ R21, R23, R144 ;  /* 0x0000009017157220 */ /* 0x000fe20000410000 */
[----:B------:R-:W-:Y:S01]  /*5850*/  SHFL.UP PT, R160, R158, 0x4, RZ ;  /* 0x048000009ea07989 */ /* 0x000fe200000e00ff */
[----:B------:R-:W-:-:S02]  /*5860*/  FFMA.FTZ R137, R22, R132, -R137 ;  /* 0x0000008416897223 */ /* 0x000fc40000010889 */
[----:B------:R-:W-:Y:S02]  /*5870*/  FMUL.FTZ R143, R128, R143 ;  /* 0x0000008f808f7220 */ /* 0x000fe40000410000 */
[----:B------:R-:W-:Y:S02]  /*5880*/  @P3 FADD.FTZ R152, R152, R139 ;  /* 0x0000008b98983221 */ /* 0x000fe40000010000 */
[----:B------:R-:W-:Y:S02]  /*5890*/  @P3 FADD.FTZ R154, R154, R141 ;  /* 0x0000008d9a9a3221 */ /* 0x000fe40000010000 */
[----:B------:R-:W-:Y:S01]  /*58a0*/  FADD.FTZ R139, R79, R79 ;  /* 0x0000004f4f8b7221 */ /* 0x000fe20000010000 */
[----:B------:R-:W2:Y:S01]  /*58b0*/  SHFL.UP PT, R162, R152, 0x4, RZ ;  /* 0x0480000098a27989 */ /* 0x000ea200000e00ff */
[----:B------:R-:W-:Y:S02]  /*58c0*/  FFMA.FTZ R20, R22, R142, -R21 ;  /* 0x0000008e16147223 */ /* 0x000fe40000010815 */
[----:B------:R-:W-:Y:S01]  /*58d0*/  FMUL.FTZ R141, R128, R137 ;  /* 0x00000089808d7220 */ /* 0x000fe20000410000 */
[----:B------:R-:W3:Y:S01]  /*58e0*/  SHFL.UP PT, R161, R154, 0x4, RZ ;  /* 0x048000009aa17989 */ /* 0x000ee200000e00ff */
[----:B------:R-:W-:-:S02]  /*58f0*/  FMUL.FTZ R21, R126, R143 ;  /* 0x0000008f7e157220 */ /* 0x000fc40000410000 */
[----:B------:R-:W-:Y:S02]  /*5900*/  FMUL.FTZ R155, R124, R143 ;  /* 0x0000008f7c9b7220 */ /* 0x000fe40000410000 */
[----:B------:R-:W-:Y:S02]  /*5910*/  FMUL.FTZ R134, R22, R144 ;  /* 0x0000009016867220 */ /* 0x000fe40000410000 */
[----:B------:R-:W-:Y:S02]  /*5920*/  FMUL.FTZ R137, R139, R20 ;  /* 0x000000148b897220 */ /* 0x000fe40000410000 */
[-C--:B------:R-:W-:Y:S02]  /*5930*/  FFMA.FTZ R20, R124, R141.reuse, -R21 ;  /* 0x0000008d7c147223 */ /* 0x080fe40000010815 */
[----:B------:R-:W-:Y:S01]  /*5940*/  FFMA.FTZ R21, -R126, R141, -R155 ;  /* 0x0000008d7e157223 */ /* 0x000fe2000001099b */
[----:B------:R-:W-:Y:S01]  /*5950*/  PRMT R155, RZ, 0x5410, R138 ;  /* 0x00005410ff9b7816 */ /* 0x000fe2000000008a */
[----:B------:R-:W-:-:S02]  /*5960*/  FFMA.FTZ R134, R23, R142, R134 ;  /* 0x0000008e17867223 */ /* 0x000fc40000010086 */
[----:B------:R-:W-:Y:S02]  /*5970*/  FADD.FTZ R163, R137, R20 ;  /* 0x0000001489a37221 */ /* 0x000fe40000010000 */
[----:B------:R-:W-:Y:S02]  /*5980*/  FMUL.FTZ R134, R139, R134 ;  /* 0x000000868b867220 */ /* 0x000fe40000410000 */
[----:B------:R-:W-:Y:S02]  /*5990*/  FMUL.FTZ R20, R22, R155 ;  /* 0x0000009b16147220 */ /* 0x000fe40000410000 */
[----:B------:R-:W-:Y:S02]  /*59a0*/  FADD.FTZ R165, -R134, R21 ;  /* 0x0000001586a57221 */ /* 0x000fe40000010100 */
[----:B------:R-:W-:Y:S02]  /*59b0*/  FMUL.FTZ R138, R122, -R163 ;  /* 0x800000a37a8a7220 */ /* 0x000fe40000410000 */
[----:B------:R-:W-:-:S02]  /*59c0*/  FADD.FTZ R140, R81, R81 ;  /* 0x00000051518c7221 */ /* 0x000fc40000010000 */
[C---:B------:R-:W-:Y:S02]  /*59d0*/  FMUL.FTZ R21, R23.reuse, R155 ;  /* 0x0000009b17157220 */ /* 0x040fe40000410000 */
[-C--:B------:R-:W-:Y:S01]  /*59e0*/  FFMA.FTZ R157, R23, R156.reuse, R20 ;  /* 0x0000009c179d7223 */ /* 0x080fe20000010014 */
[----:B------:R-:W-:Y:S01]  /*59f0*/  LEA R20, P3, R68, R171, 0x2 ;  /* 0x000000ab44147211 */ /* 0x000fe200078610ff */
[-C--:B------:R-:W-:Y:S02]  /*5a00*/  FFMA.FTZ R167, R120, R165.reuse, R138 ;  /* 0x000000a578a77223 */ /* 0x080fe4000001008a */
[----:B------:R-:W-:Y:S02]  /*5a10*/  FMUL.FTZ R165, R122, -R165 ;  /* 0x800000a57aa57220 */ /* 0x000fe40000410000 */
[----:B------:R-:W-:Y:S02]  /*5a20*/  FFMA.FTZ R21, R22, R156, -R21 ;  /* 0x0000009c16157223 */ /* 0x000fe40000010815 */
[----:B------:R-:W-:-:S02]  /*5a30*/  FMUL.FTZ R136, R140, R157 ;  /* 0x0000009d8c887220 */ /* 0x000fc40000410000 */
[----:B------:R-:W-:Y:S02]  /*5a40*/  FFMA.FTZ R165, R120, R163, -R165 ;  /* 0x000000a378a57223 */ /* 0x000fe400000108a5 */
[----:B------:R-:W-:Y:S01]  /*5a50*/  FMUL.FTZ R138, R140, R21 ;  /* 0x000000158c8a7220 */ /* 0x000fe20000410000 */
[----:B------:R-:W-:Y:S01]  /*5a60*/  LEA.HI.X R21, R68, R173, RZ, 0x2, P3 ;  /* 0x000000ad44157211 */ /* 0x000fe200018f14ff */
[----:B------:R-:W-:Y:S01]  /*5a70*/  FADD.FTZ R167, -R136, R167 ;  /* 0x000000a788a77221 */ /* 0x000fe20000010100 */
[----:B------:R-:W-:Y:S01]  /*5a80*/  ISETP.GE.AND P3, PT, R66, 0x4, PT ;  /* 0x000000044200780c */ /* 0x000fe20003f66270 */
[----:B------:R-:W-:Y:S02]  /*5a90*/  FADD.FTZ R165, R138, R165 ;  /* 0x000000a58aa57221 */ /* 0x000fe40000010000 */
[----:B------:R-:W-:Y:S02]  /*5aa0*/  FMUL.FTZ R157, R118, -R167 ;  /* 0x800000a7769d7220 */ /* 0x000fe40000410000 */
[----:B------:R-:W-:-:S02]  /*5ab0*/  IMAD R163, R164, -0x200, RZ ;  /* 0xfffffe00a4a37824 */ /* 0x000fc400078e02ff */
[----:B------:R-:W-:Y:S02]  /*5ac0*/  FFMA.FTZ R171, R116, R165, -R157 ;  /* 0x000000a574ab7223 */ /* 0x000fe4000001089d */
[----:B0-----:R-:W-:Y:S02]  /*5ad0*/  FMUL.FTZ R157, R158, R159 ;  /* 0x0000009f9e9d7220 */ /* 0x001fe40000410000 */
[----:B------:R-:W-:-:S04]  /*5ae0*/  IMAD.WIDE R20, R163, 0x4, R20 ;  /* 0x00000004a3147825 */ /* 0x000fc800078e0214 */
[C---:B--2---:R-:W-:Y:S02]  /*5af0*/  FMUL.FTZ R164, R158.reuse, R162 ;  /* 0x000000a29ea47220 */ /* 0x044fe40000410000 */
[CC--:B---3--:R-:W-:Y:S02]  /*5b00*/  FMUL.FTZ R163, R158.reuse, R161.reuse ;  /* 0x000000a19ea37220 */ /* 0x0c8fe40000410000 */
[CC--:B------:R-:W-:Y:S02]  /*5b10*/  FFMA.FTZ R157, R153.reuse, R160.reuse, R157 ;  /* 0x000000a0999d7223 */ /* 0x0c0fe4000001009d */
[C---:B------:R-:W-:Y:S02]  /*5b20*/  FMUL.FTZ R160, R158.reuse, R160 ;  /* 0x000000a09ea07220 */ /* 0x040fe40000410000 */
[C---:B------:R-:W-:Y:S01]  /*5b30*/  FFMA.FTZ R161, R153.reuse, R161, -R164 ;  /* 0x000000a199a17223 */ /* 0x040fe200000108a4 */
[----:B------:R-:W-:Y:S01]  /*5b40*/  FSEL R164, R158, R157, !P3 ;  /* 0x0000009d9ea47208 */ /* 0x000fe20005800000 */
[C---:B------:R-:W-:Y:S01]  /*5b50*/  FFMA.FTZ R163, R153.reuse, R162, R163 ;  /* 0x000000a299a37223 */ /* 0x040fe200000100a3 */
[----:B------:R-:W-:Y:S01]  /*5b60*/  PRMT R158, RZ, 0x5410, R150 ;  /* 0x00005410ff9e7816 */ /* 0x000fe20000000096 */
[----:B------:R-:W-:Y:S01]  /*5b70*/  @P3 FFMA.FTZ R153, R153, R159, -R160 ;  /* 0x0000009f99993223 */ /* 0x000fe200000108a0 */
[----:B------:R-:W-:Y:S01]  /*5b80*/  PRMT R159, RZ, 0x5410, R151 ;  /* 0x00005410ff9f7816 */ /* 0x000fe20000000097 */
[----:B------:R-:W-:Y:S01]  /*5b90*/  @P3 FADD.FTZ R154, R154, R161 ;  /* 0x000000a19a9a3221 */ /* 0x000fe20000010000 */
[----:B------:R-:W-:Y:S01]  /*5ba0*/  SHF.L.U64.HI R161, R91, 0x2, R80 ;  /* 0x000000025ba17819 */ /* 0x000fe20000010250 */
[----:B------:R-:W-:-:S02]  /*5bb0*/  FMUL.FTZ R165, R118, -R165 ;  /* 0x800000a576a57220 */ /* 0x000fc40000410000 */
[CC--:B------:R-:W-:Y:S02]  /*5bc0*/  FMUL.FTZ R160, R22.reuse, R159.reuse ;  /* 0x0000009f16a07220 */ /* 0x0c0fe40000410000 */
[----:B------:R-:W-:Y:S02]  /*5bd0*/  FMUL.FTZ R151, R23, R159 ;  /* 0x0000009f17977220 */ /* 0x000fe40000410000 */
[----:B------:R-:W-:Y:S02]  /*5be0*/  FADD.FTZ R157, R83, R83 ;  /* 0x00000053539d7221 */ /* 0x000fe40000010000 */
[-C--:B------:R-:W-:Y:S02]  /*5bf0*/  FFMA.FTZ R162, R23, R158.reuse, R160 ;  /* 0x0000009e17a27223 */ /* 0x080fe400000100a0 */
[----:B------:R-:W-:Y:S02]  /*5c00*/  FFMA.FTZ R150, R22, R158, -R151 ;  /* 0x0000009e16967223 */ /* 0x000fe40000010897 */
[----:B------:R-:W-:-:S02]  /*5c10*/  FFMA.FTZ R172, R116, R167, R165 ;  /* 0x000000a774ac7223 */ /* 0x000fc400000100a5 */
[----:B------:R-:W-:Y:S01]  /*5c20*/  IMAD R174, R161, c[0x0][0x2d0], RZ ;  /* 0x0000b400a1ae7a24 */ /* 0x000fe200078e02ff */
[----:B------:R-:W-:Y:S01]  /*5c30*/  SHFL.UP PT, R167, R153, 0x8, RZ ;  /* 0x0500000099a77989 */ /* 0x000fe200000e00ff */
[C---:B------:R-:W-:Y:S01]  /*5c40*/  FMUL.FTZ R151, R157.reuse, R162 ;  /* 0x000000a29d977220 */ /* 0x040fe20000410000 */
[----:B------:R-:W-:Y:S01]  /*5c50*/  PRMT R161, RZ, 0x5410, R148 ;  /* 0x00005410ffa17816 */ /* 0x000fe20000000094 */
[----:B------:R-:W-:Y:S01]  /*5c60*/  @P3 FADD.FTZ R152, R152, R163 ;  /* 0x000000a398983221 */ /* 0x000fe20000010000 */
[----:B------:R-:W-:Y:S01]  /*5c70*/  PRMT R163, RZ, 0x5410, R149 ;  /* 0x00005410ffa37816 */ /* 0x000fe20000000095 */
[----:B------:R-:W-:Y:S01]  /*5c80*/  FMUL.FTZ R150, R157, R150 ;  /* 0x000000969d967220 */ /* 0x000fe20000410000 */
[----:B------:R-:W-:Y:S01]  /*5c90*/  ISETP.GE.AND P3, PT, R66, 0x8, PT ;  /* 0x000000084200780c */ /* 0x000fe20003f66270 */
[----:B------:R-:W-:Y:S01]  /*5ca0*/  IMAD R179, R177, c[0x0][0x2d4], R174 ;  /* 0x0000b500b1b37a24 */ /* 0x000fe200078e02ae */
[----:B------:R-:W-:Y:S01]  /*5cb0*/  SHFL.UP PT, R173, R152, 0x8, RZ ;  /* 0x0500000098ad7989 */ /* 0x000fe200000e00ff */
[----:B------:R-:W-:-:S02]  /*5cc0*/  FADD.FTZ R176, -R151, R172 ;  /* 0x000000ac97b07221 */ /* 0x000fc40000010100 */
[----:B------:R-:W-:Y:S01]  /*5cd0*/  FADD.FTZ R174, R150, R171 ;  /* 0x000000ab96ae7221 */ /* 0x000fe20000010000 */
[----:B------:R-:W0:Y:S01]  /*5ce0*/  SHFL.UP PT, R172, R154, 0x8, RZ ;  /* 0x050000009aac7989 */ /* 0x000e2200000e00ff */
[-C--:B------:R-:W-:Y:S02]  /*5cf0*/  FMUL.FTZ R162, R22, R163.reuse ;  /* 0x000000a316a27220 */ /* 0x080fe40000410000 */
[----:B------:R-:W-:Y:S01]  /*5d00*/  FMUL.FTZ R149, R135, -R174 ;  /* 0x800000ae87957220 */ /* 0x000fe20000410000 */
[----:B------:R-:W2:Y:S01]  /*5d10*/  SHFL.UP PT, R171, R164, 0x8, RZ ;  /* 0x05000000a4ab7989 */ /* 0x000ea200000e00ff */
[----:B------:R-:W-:Y:S02]  /*5d20*/  FMUL.FTZ R148, R23, R163 ;  /* 0x000000a317947220 */ /* 0x000fe40000410000 */
[----:B------:R-:W-:Y:S02]  /*5d30*/  FADD.FTZ R160, R85, R85 ;  /* 0x0000005555a07221 */ /* 0x000fe40000010000 */
[----:B------:R-:W-:-:S02]  /*5d40*/  FFMA.FTZ R165, R23, R161, R162 ;  /* 0x000000a117a57223 */ /* 0x000fc400000100a2 */
[-C--:B------:R-:W-:Y:S02]  /*5d50*/  FFMA.FTZ R175, R133, R176.reuse, R149 ;  /* 0x000000b085af7223 */ /* 0x080fe40000010095 */
[----:B------:R-:W-:Y:S02]  /*5d60*/  FFMA.FTZ R149, R22, R161, -R148 ;  /* 0x000000a116957223 */ /* 0x000fe40000010894 */
[----:B------:R-:W-:Y:S02]  /*5d70*/  FMUL.FTZ R176, R135, -R176 ;  /* 0x800000b087b07220 */ /* 0x000fe40000410000 */
        /* <DEDUP_REMOVED lines=10> */
[----:B------:R-:W-:Y:S02]  /*5e20*/  FMUL.FTZ R162, R164, R167 ;  /* 0x000000a7a4a27220 */ /* 0x000fe40000410000 */
[----:B------:R-:W-:Y:S02]  /*5e30*/  FMUL.FTZ R176, R112, -R165 ;  /* 0x800000a570b07220 */ /* 0x000fe40000410000 */
[C---:B------:R-:W-:Y:S02]  /*5e40*/  FMUL.FTZ R165, R164.reuse, R173 ;  /* 0x000000ada4a57220 */ /* 0x040fe40000410000 */
[-C--:B--2---:R-:W-:Y:S02]  /*5e50*/  FFMA.FTZ R175, R153, R171.reuse, R162 ;  /* 0x000000ab99af7223 */ /* 0x084fe400000100a2 */
[----:B------:R-:W-:-:S02]  /*5e60*/  FMUL.FTZ R162, R164, R171 ;  /* 0x000000aba4a27220 */ /* 0x000fc40000410000 */
[C---:B------:R-:W-:Y:S01]  /*5e70*/  FFMA.FTZ R173, R153.reuse, R173, R174 ;  /* 0x000000ad99ad7223 */ /* 0x040fe200000100ae */
[----:B------:R-:W-:Y:S01]  /*5e80*/  PRMT R174, RZ, 0x5410, R146 ;  /* 0x00005410ffae7816 */ /* 0x000fe20000000092 */
[C---:B------:R-:W-:Y:S01]  /*5e90*/  FFMA.FTZ R165, R153.reuse, R172, -R165 ;  /* 0x000000ac99a57223 */ /* 0x040fe200000108a5 */
[----:B------:R-:W-:Y:S01]  /*5ea0*/  FSEL R175, R164, R175, !P3 ;  /* 0x000000afa4af7208 */ /* 0x000fe20005800000 */
[----:B------:R-:W-:Y:S01]  /*5eb0*/  @P3 FFMA.FTZ R153, R153, R167, -R162 ;  /* 0x000000a799993223 */ /* 0x000fe200000108a2 */
[----:B------:R-:W-:Y:S01]  /*5ec0*/  PRMT R172, RZ, 0x5410, R147 ;  /* 0x00005410ffac7816 */ /* 0x000fe20000000093 */
[----:B------:R-:W-:Y:S02]  /*5ed0*/  @P3 FADD.FTZ R152, R152, R173 ;  /* 0x000000ad98983221 */ /* 0x000fe40000010000 */
[----:B------:R-:W-:Y:S01]  /*5ee0*/  @P3 FADD.FTZ R154, R154, R165 ;  /* 0x000000a59a9a3221 */ /* 0x000fe20000010000 */
[----:B------:R-:W0:Y:S01]  /*5ef0*/  SHFL.UP PT, R164, R153, 0x10, RZ ;  /* 0x0600000099a47989 */ /* 0x000e2200000e00ff */
[----:B------:R-:W-:Y:S01]  /*5f00*/  FMUL.FTZ R146, R22, R174 ;  /* 0x000000ae16927220 */ /* 0x000fe20000410000 */
[----:B------:R-:W-:Y:S01]  /*5f10*/  ISETP.GE.AND P3, PT, R66, 0x10, PT ;  /* 0x000000104200780c */ /* 0x000fe20003f66270 */
[----:B------:R-:W-:Y:S01]  /*5f20*/  FFMA.FTZ R177, R110, R177, R176 ;  /* 0x000000b16eb17223 */ /* 0x000fe200000100b0 */
[----:B------:R-:W2:Y:S01]  /*5f30*/  SHFL.UP PT, R180, R152, 0x10, RZ ;  /* 0x0600000098b47989 */ /* 0x000ea200000e00ff */
[----:B-1----:R-:W-:-:S02]  /*5f40*/  FMUL.FTZ R167, R126, R25 ;  /* 0x000000197ea77220 */ /* 0x002fc40000410000 */
[----:B------:R-:W-:Y:S01]  /*5f50*/  FMUL.FTZ R147, R23, R174 ;  /* 0x000000ae17937220 */ /* 0x000fe20000410000 */
[----:B------:R-:W-:Y:S01]  /*5f60*/  SHFL.UP PT, R178, R154, 0x10, RZ ;  /* 0x060000009ab27989 */ /* 0x000fe200000e00ff */
[----:B------:R-:W-:Y:S02]  /*5f70*/  FADD.FTZ R165, R87, R87 ;  /* 0x0000005757a57221 */ /* 0x000fe40000010000 */
[----:B------:R-:W-:Y:S01]  /*5f80*/  FMUL.FTZ R171, R126, -R24 ;  /* 0x800000187eab7220 */ /* 0x000fe20000410000 */
[----:B------:R-:W1:Y:S01]  /*5f90*/  SHFL.UP PT, R176, R175, 0x10, RZ ;  /* 0x06000000afb07989 */ /* 0x000e6200000e00ff */
[----:B------:R-:W-:Y:S02]  /*5fa0*/  FFMA.FTZ R146, R23, R172, R146 ;  /* 0x000000ac17927223 */ /* 0x000fe40000010092 */
[----:B------:R-:W-:Y:S02]  /*5fb0*/  FFMA.FTZ R167, R124, R24, -R167 ;  /* 0x000000187ca77223 */ /* 0x000fe400000108a7 */
[----:B------:R-:W-:-:S02]  /*5fc0*/  FFMA.FTZ R162, R22, R172, -R147 ;  /* 0x000000ac16a27223 */ /* 0x000fc40000010893 */
[----:B------:R-:W-:Y:S02]  /*5fd0*/  FFMA.FTZ R171, R124, -R25, R171 ;  /* 0x800000197cab7223 */ /* 0x000fe400000100ab */
[C---:B------:R-:W-:Y:S02]  /*5fe0*/  FMUL.FTZ R146, R165.reuse, R146 ;  /* 0x00000092a5927220 */ /* 0x040fe40000410000 */
[C---:B------:R-:W-:Y:S02]  /*5ff0*/  FMUL.FTZ R173, R122.reuse, -R167 ;  /* 0x800000a77aad7220 */ /* 0x040fe40000410000 */
[----:B------:R-:W-:Y:S02]  /*6000*/  FMUL.FTZ R147, R165, R162 ;  /* 0x000000a2a5937220 */ /* 0x000fe40000410000 */
[----:B------:R-:W-:Y:S02]  /*6010*/  FMUL.FTZ R162, R122, -R171 ;  /* 0x800000ab7aa27220 */ /* 0x000fe40000410000 */
[----:B------:R-:W-:-:S02]  /*6020*/  FADD.FTZ R179, -R146, R177 ;  /* 0x000000b192b37221 */ /* 0x000fc40000010100 */
[C---:B------:R-:W-:Y:S02]  /*6030*/  FFMA.FTZ R173, R120.reuse, R171, R173 ;  /* 0x000000ab78ad7223 */ /* 0x040fe400000100ad */
[----:B------:R-:W-:Y:S02]  /*6040*/  FADD.FTZ R177, R147, R182 ;  /* 0x000000b693b17221 */ /* 0x000fe40000010000 */
[----:B------:R-:W-:Y:S02]  /*6050*/  FFMA.FTZ R167, R120, R167, -R162 ;  /* 0x000000a778a77223 */ /* 0x000fe400000108a2 */
[----:B------:R-:W-:Y:S02]  /*6060*/  FMUL.FTZ R171, R102, -R179 ;  /* 0x800000b366ab7220 */ /* 0x000fe40000410000 */
[----:B------:R-:W-:Y:S02]  /*6070*/  FMUL.FTZ R162, R118, -R173 ;  /* 0x800000ad76a27220 */ /* 0x000fe40000410000 */
[----:B------:R-:W-:-:S02]  /*6080*/  FMUL.FTZ R182, R102, -R177 ;  /* 0x800000b166b67220 */ /* 0x000fc40000410000 */
[----:B------:R-:W-:Y:S02]  /*6090*/  FFMA.FTZ R181, R104, R177, -R171 ;  /* 0x000000b168b57223 */ /* 0x000fe400000108ab */
[-C--:B------:R-:W-:Y:S02]  /*60a0*/  FFMA.FTZ R186, R116, R167.reuse, -R162 ;  /* 0x000000a774ba7223 */ /* 0x080fe400000108a2 */
[----:B------:R-:W-:Y:S02]  /*60b0*/  FMUL.FTZ R177, R118, -R167 ;  /* 0x800000a776b17220 */ /* 0x000fe40000410000 */
[C---:B0-----:R-:W-:Y:S02]  /*60c0*/  FMUL.FTZ R162, R175.reuse, R164 ;  /* 0x000000a4afa27220 */ /* 0x041fe40000410000 */
[----:B--2---:R-:W-:Y:S02]  /*60d0*/  FMUL.FTZ R167, R175, R180 ;  /* 0x000000b4afa77220 */ /* 0x004fe40000410000 */
[----:B-1----:R-:W-:-:S02]  /*60e0*/  FFMA.FTZ R162, R153, R176, R162 ;  /* 0x000000b099a27223 */ /* 0x002fc400000100a2 */
[-C--:B------:R-:W-:Y:S02]  /*60f0*/  FFMA.FTZ R167, R153, R178.reuse, -R167 ;  /* 0x000000b299a77223 */ /* 0x080fe400000108a7 */
[C---:B------:R-:W-:Y:S01]  /*6100*/  FMUL.FTZ R171, R175.reuse, R178 ;  /* 0x000000b2afab7220 */ /* 0x040fe20000410000 */
[----:B------:R-:W-:Y:S01]  /*6110*/  PRMT R178, RZ, 0x5410, R129 ;  /* 0x00005410ffb27816 */ /* 0x000fe20000000081 */
[----:B------:R-:W-:Y:S01]  /*6120*/  @P3 FADD.FTZ R154, R154, R167 ;  /* 0x000000a79a9a3221 */ /* 0x000fe20000010000 */
[C---:B------:R-:W-:Y:S01]  /*6130*/  FSEL R167, R175.reuse, R162, !P3 ;  /* 0x000000a2afa77208 */ /* 0x040fe20005800000 */
[----:B------:R-:W-:Y:S02]  /*6140*/  FMUL.FTZ R176, R175, R176 ;  /* 0x000000b0afb07220 */ /* 0x000fe40000410000 */
[----:B------:R-:W-:Y:S01]  /*6150*/  FFMA.FTZ R171, R153, R180, R171 ;  /* 0x000000b499ab7223 */ /* 0x000fe200000100ab */
[----:B------:R-:W-:Y:S01]  /*6160*/  SHFL.UP PT, R5, R154, 0x1, RZ ;  /* 0x042000009a057989 */ /* 0x000fe200000e00ff */
[----:B------:R-:W-:-:S02]  /*6170*/  FFMA.FTZ R180, R116, R173, R177 ;  /* 0x000000ad74b47223 */ /* 0x000fc400000100b1 */
[----:B------:R-:W-:Y:S01]  /*6180*/  @P3 FFMA.FTZ R153, R153, R164, -R176 ;  /* 0x000000a499993223 */ /* 0x000fe200000108b0 */
[----:B------:R-:W0:Y:S01]  /*6190*/  SHFL.UP PT, R167, R167, 0x1, RZ ;  /* 0x04200000a7a77989 */ /* 0x000e2200000e00ff */
[----:B------:R-:W-:Y:S02]  /*61a0*/  FMUL.FTZ R162, R135, -R180 ;  /* 0x800000b487a27220 */ /* 0x000fe40000410000 */
[----:B------:R-:W-:Y:S02]  /*61b0*/  FFMA.FTZ R179, R104, R179, R182 ;  /* 0x000000b368b37223 */ /* 0x000fe400000100b6 */
[----:B------:R1:W2:Y:S01]  /*61c0*/  SHFL.IDX PT, R182, R4, RZ, 0x1f ;  /* 0x00001fff04b67589 */ /* 0x0002a200000e0000 */
[----:B------:R-:W-:Y:S02]  /*61d0*/  @P3 FADD.FTZ R152, R152, R171 ;  /* 0x000000ab98983221 */ /* 0x000fe40000010000 */
[----:B------:R-:W-:Y:S01]  /*61e0*/  FMUL.FTZ R129, R23, R178 ;  /* 0x000000b217817220 */ /* 0x000fe20000410000 */
[----:B------:R-:W3:Y:S01]  /*61f0*/  SHFL.UP PT, R153, R153, 0x1, RZ ;  /* 0x0420000099997989 */ /* 0x000ee200000e00ff */
[----:B------:R-:W-:-:S02]  /*6200*/  FFMA.FTZ R171, R133, R186, -R162 ;  /* 0x000000ba85ab7223 */ /* 0x000fc400000108a2 */
[----:B------:R-:W-:Y:S01]  /*6210*/  FMUL.FTZ R186, R135, -R186 ;  /* 0x800000ba87ba7220 */ /* 0x000fe20000410000 */
[----:B-1----:R-:W-:Y:S01]  /*6220*/  PRMT R4, RZ, 0x5410, R131 ;  /* 0x00005410ff047816 */ /* 0x002fe20000000083 */
[C---:B------:R-:W-:Y:S01]  /*6230*/  FMUL.FTZ R131, R22.reuse, R178 ;  /* 0x000000b216837220 */ /* 0x040fe20000410000 */
[----:B------:R-:W1:Y:S01]  /*6240*/  SHFL.UP PT, R152, R152, 0x1, RZ ;  /* 0x0420000098987989 */ /* 0x000e6200000e00ff */
[----:B------:R-:W-:Y:S02]  /*6250*/  FADD.FTZ R175, R89, R89 ;  /* 0x0000005959af7221 */ /* 0x000fe40000010000 */
[----:B------:R-:W-:Y:S02]  /*6260*/  FFMA.FTZ R162, R22, R4, -R129 ;  /* 0x0000000416a27223 */ /* 0x000fe40000010881 */
[----:B------:R-:W-:Y:S01]  /*6270*/  FFMA.FTZ R129, R133, R180, R186 ;  /* 0x000000b485817223 */ /* 0x000fe200000100ba */
[----:B------:R-:W-:Y:S01]  /*6280*/  PRMT R180, RZ, 0x5410, R127 ;  /* 0x00005410ffb47816 */ /* 0x000fe2000000007f */
[----:B------:R-:W-:-:S02]  /*6290*/  FFMA.FTZ R164, R23, R4, R131 ;  /* 0x0000000417a47223 */ /* 0x000fc40000010083 */
[C---:B------:R-:W-:Y:S02]  /*62a0*/  FMUL.FTZ R173, R112.reuse, -R171 ;  /* 0x800000ab70ad7220 */ /* 0x040fe40000410000 */
[-C--:B------:R-:W-:Y:S02]  /*62b0*/  FMUL.FTZ R131, R112, -R129.reuse ;  /* 0x8000008170837220 */ /* 0x080fe40000410000 */
[C---:B------:R-:W-:Y:S02]  /*62c0*/  FMUL.FTZ R164, R175.reuse, R164 ;  /* 0x000000a4afa47220 */ /* 0x040fe40000410000 */
[C---:B------:R-:W-:Y:S02]  /*62d0*/  FFMA.FTZ R173, R110.reuse, R129, R173 ;  /* 0x000000816ead7223 */ /* 0x040fe400000100ad */
[----:B------:R-:W-:Y:S02]  /*62e0*/  FMUL.FTZ R162, R175, R162 ;  /* 0x000000a2afa27220 */ /* 0x000fe40000410000 */
[----:B------:R-:W-:-:S02]  /*62f0*/  FFMA.FTZ R131, R110, R171, -R131 ;  /* 0x000000ab6e837223 */ /* 0x000fc40000010883 */
[----:B------:R-:W-:Y:S02]  /*6300*/  FADD.FTZ R179, -R164, R179 ;  /* 0x000000b3a4b37221 */ /* 0x000fe40000010100 */
[----:B------:R-:W-:Y:S02]  /*6310*/  FMUL.FTZ R129, R102, -R173 ;  /* 0x800000ad66817220 */ /* 0x000fe40000410000 */
[----:B------:R-:W-:Y:S02]  /*6320*/  FADD.FTZ R181, R162, R181 ;  /* 0x000000b5a2b57221 */ /* 0x000fe40000010000 */
[----:B------:R-:W-:Y:S02]  /*6330*/  FMUL.FTZ R171, R102, -R131 ;  /* 0x8000008366ab7220 */ /* 0x000fe40000410000 */
[----:B------:R-:W-:Y:S02]  /*6340*/  FMUL.FTZ R176, R106, -R179 ;  /* 0x800000b36ab07220 */ /* 0x000fe40000410000 */
[----:B------:R-:W-:-:S02]  /*6350*/  FFMA.FTZ R131, R104, R131, -R129 ;  /* 0x0000008368837223 */ /* 0x000fc40000010881 */
[C---:B0-----:R-:W-:Y:S02]  /*6360*/  FMUL.FTZ R129, R167.reuse, R184 ;  /* 0x000000b8a7817220 */ /* 0x041fe40000410000 */
[-C--:B------:R-:W-:Y:S02]  /*6370*/  FMUL.FTZ R177, R106, -R181.reuse ;  /* 0x800000b56ab17220 */ /* 0x080fe40000410000 */
[----:B------:R-:W-:Y:S02]  /*6380*/  FFMA.FTZ R181, R108, R181, -R176 ;  /* 0x000000b56cb57223 */ /* 0x000fe400000108b0 */
[-C--:B--2---:R-:W-:Y:S02]  /*6390*/  FMUL.FTZ R167, R167, R182.reuse ;  /* 0x000000b6a7a77220 */ /* 0x084fe40000410000 */
[C---:B---3--:R-:W-:Y:S02]  /*63a0*/  FFMA.FTZ R176, R153.reuse, R182, -R129 ;  /* 0x000000b699b07223 */ /* 0x048fe40000010881 */
[----:B------:R-:W-:-:S02]  /*63b0*/  FFMA.FTZ R167, R153, R184, R167 ;  /* 0x000000b899a77223 */ /* 0x000fc400000100a7 */
[----:B------:R-:W-:Y:S02]  /*63c0*/  @P2 FADD.FTZ R182, R5, R176 ;  /* 0x000000b005b62221 */ /* 0x000fe40000010000 */
[-C--:B------:R-:W-:Y:S02]  /*63d0*/  FMUL.FTZ R5, R23, R180.reuse ;  /* 0x000000b417057220 */ /* 0x080fe40000410000 */
[----:B------:R-:W-:Y:S02]  /*63e0*/  FMUL.FTZ R127, R22, R180 ;  /* 0x000000b4167f7220 */ /* 0x000fe40000410000 */
[----:B------:R-:W-:Y:S02]  /*63f0*/  FFMA.FTZ R186, R108, R179, R177 ;  /* 0x000000b36cba7223 */ /* 0x000fe400000100b1 */
[----:B-1----:R-:W-:Y:S01]  /*6400*/  @P2 FADD.FTZ R184, R152, R167 ;  /* 0x000000a798b82221 */ /* 0x002fe20000010000 */
[----:B------:R-:W-:Y:S01]  /*6410*/  ISETP.NE.AND P2, PT, R169, 0x1f, PT ;  /* 0x0000001fa900780c */ /* 0x000fe20003f45270 */
[----:B------:R-:W-:-:S02]  /*6420*/  FFMA.FTZ R173, R104, R173, R171 ;  /* 0x000000ad68ad7223 */ /* 0x000fc400000100ab */
[----:B------:R-:W-:Y:S02]  /*6430*/  FADD.FTZ R179, R78, R78 ;  /* 0x0000004e4eb37221 */ /* 0x000fe40000010000 */
[-C--:B------:R-:W-:Y:S02]  /*6440*/  FFMA.FTZ R152, R22, R114.reuse, -R5 ;  /* 0x0000007216987223 */ /* 0x080fe40000010805 */
[----:B------:R-:W-:Y:S02]  /*6450*/  FFMA.FTZ R176, R23, R114, R127 ;  /* 0x0000007217b07223 */ /* 0x000fe4000001007f */
[C---:B------:R-:W-:Y:S02]  /*6460*/  FMUL.FTZ R154, R106.reuse, -R131 ;  /* 0x800000836a9a7220 */ /* 0x040fe40000410000 */
[----:B------:R-:W-:Y:S02]  /*6470*/  FMUL.FTZ R171, R106, -R173 ;  /* 0x800000ad6aab7220 */ /* 0x000fe40000410000 */
[----:B------:R-:W-:-:S02]  /*6480*/  FMUL.FTZ R152, R179, R152 ;  /* 0x00000098b3987220 */ /* 0x000fc40000410000 */
[----:B------:R-:W-:Y:S02]  /*6490*/  FMUL.FTZ R153, R179, R176 ;  /* 0x000000b0b3997220 */ /* 0x000fe40000410000 */
[C---:B------:R-:W-:Y:S02]  /*64a0*/  FFMA.FTZ R154, R108.reuse, R173, R154 ;  /* 0x000000ad6c9a7223 */ /* 0x040fe4000001009a */
[----:B------:R-:W-:Y:S02]  /*64b0*/  FMUL.FTZ R5, R7, R184 ;  /* 0x000000b807057220 */ /* 0x000fe40000410000 */
[----:B------:R-:W-:Y:S01]  /*64c0*/  FFMA.FTZ R171, R108, R131, -R171 ;  /* 0x000000836cab7223 */ /* 0x000fe200000108ab */
[----:B------:R0:W1:Y:S01]  /*64d0*/  SHFL.DOWN PT, R129, R154, 0x1, 0x1f ;  /* 0x08201f009a817f89 */ /* 0x00006200000e0000 */
[----:B------:R-:W-:Y:S02]  /*64e0*/  FADD.FTZ R173, R152, R181 ;  /* 0x000000b598ad7221 */ /* 0x000fe40000010000 */
[----:B------:R-:W-:Y:S01]  /*64f0*/  FADD.FTZ R176, -R153, R186 ;  /* 0x000000ba99b07221 */ /* 0x000fe20000010100 */
[----:B------:R0:W2:Y:S01]  /*6500*/  SHFL.DOWN PT, R127, R171, 0x1, 0x1f ;  /* 0x08201f00ab7f7f89 */ /* 0x0000a200000e0000 */
[----:B------:R-:W-:-:S02]  /*6510*/  FMUL.FTZ R7, R7, R182 ;  /* 0x000000b607077220 */ /* 0x000fc40000410000 */
[C---:B------:R-:W-:Y:S01]  /*6520*/  FFMA.FTZ R182, R6.reuse, R182, -R5 ;  /* 0x000000b606b67223 */ /* 0x040fe20000010805 */
[----:B------:R0:W3:Y:S01]  /*6530*/  SHFL.DOWN PT, R131, R176, 0x1, 0x1f ;  /* 0x08201f00b0837f89 */ /* 0x0000e200000e0000 */
[----:B------:R-:W-:-:S03]  /*6540*/  FFMA.FTZ R7, R6, R184, R7 ;  /* 0x000000b806077223 */ /* 0x000fc60000010007 */
[----:B------:R0:W4:Y:S01]  /*6550*/  SHFL.DOWN PT, R5, R173, 0x1, 0x1f ;  /* 0x08201f00ad057f89 */ /* 0x00012200000e0000 */
[----:B------:R-:W-:Y:S05]  /*6560*/  @!P2 BRA `(.L_x_11457) ;  /* 0x000000b00000a947 */ /* 0x000fea0003800000 */
[C---:B---3--:R-:W-:Y:S02]  /*6570*/  FMUL.FTZ R184, R154.reuse, R131 ;  /* 0x000000839ab87220 */ /* 0x048fe40000410000 */
[C---:B-1----:R-:W-:Y:S02]  /*6580*/  FMUL.FTZ R6, R154.reuse, R129 ;  /* 0x000000819a067220 */ /* 0x042fe40000410000 */
[CC--:B----4-:R-:W-:Y:S02]  /*6590*/  FMUL.FTZ R186, R154.reuse, R5.reuse ;  /* 0x000000059aba7220 */ /* 0x0d0fe40000410000 */
[C---:B------:R-:W-:Y:S02]  /*65a0*/  FFMA.FTZ R184, R171.reuse, R5, -R184 ;  /* 0x00000005abb87223 */ /* 0x040fe400000108b8 */
[-C--:B0-2---:R-:W-:Y:S02]  /*65b0*/  FMUL.FTZ R154, R154, R127.reuse ;  /* 0x0000007f9a9a7220 */ /* 0x085fe40000410000 */
[----:B------:R-:W-:-:S02]  /*65c0*/  FFMA.FTZ R6, R171, R127, -R6 ;  /* 0x0000007fab067223 */ /* 0x000fc40000010806 */
[C---:B------:R-:W-:Y:S02]  /*65d0*/  FFMA.FTZ R5, R171.reuse, R131, R186 ;  /* 0x00000083ab057223 */ /* 0x040fe400000100ba */
[----:B------:R-:W-:Y:S01]  /*65e0*/  FFMA.FTZ R154, R171, R129, R154 ;  /* 0x00000081ab9a7223 */ /* 0x000fe2000001009a */
[----:B------:R-:W-:Y:S01]  /*65f0*/  MOV R171, R6 ;  /* 0x0000000600ab7202 */ /* 0x000fe20000000f00 */
[----:B------:R-:W-:Y:S02]  /*6600*/  FADD.FTZ R173, R173, R184 ;  /* 0x000000b8adad7221 */ /* 0x000fe40000010000 */
[----:B------:R-:W-:Y:S02]  /*6610*/  FADD.FTZ R176, R176, R5 ;  /* 0x00000005b0b07221 */ /* 0x000fe40000010000 */
.L_x_11457:
[----:B------:R-:W-:Y:S05]  /*6620*/  BSYNC B0 ;  /* 0x0000000000007941 */ /* 0x000fea0003800000 */
.L_x_11456:
[----:B------:R-:W-:Y:S01]  /*6630*/  ISETP.GT.U32.AND P2, PT, R169, 0x1d, PT ;  /* 0x0000001da900780c */ /* 0x000fe20003f44070 */
[----:B------:R-:W-:Y:S01]  /*6640*/  FADD.FTZ R167, R145, R182 ;  /* 0x000000b691a77221 */ /* 0x000fe20000010000 */
[----:B---3--:R3:W0:Y:S01]  /*6650*/  SHFL.DOWN PT, R131, R171, 0x2, 0x1f ;  /* 0x08401f00ab837f89 */ /* 0x00862200000e0000 */
[----:B-1----:R-:W-:Y:S01]  /*6660*/  FADD.FTZ R129, RZ, R7 ;  /* 0x00000007ff817221 */ /* 0x002fe20000010000 */
[----:B------:R-:W-:Y:S01]  /*6670*/  BSSY B0, `(.L_x_11458) ;  /* 0x0000012000007945 */ /* 0x000fe20003800000 */
[C---:B--2---:R-:W-:Y:S01]  /*6680*/  FMUL.FTZ R127, R180.reuse, R167 ;  /* 0x000000a7b47f7220 */ /* 0x044fe20000410000 */
[----:B------:R3:W1:Y:S01]  /*6690*/  SHFL.DOWN PT, R145, R154, 0x2, 0x1f ;  /* 0x08401f009a917f89 */ /* 0x00066200000e0000 */
[----:B------:R-:W-:-:S03]  /*66a0*/  FMUL.FTZ R7, R180, R129 ;  /* 0x00000081b4077220 */ /* 0x000fc60000410000 */
[----:B----4-:R3:W2:Y:S04]  /*66b0*/  SHFL.DOWN PT, R5, R173, 0x2, 0x1f ;  /* 0x08401f00ad057f89 */ /* 0x0106a800000e0000 */
[----:B------:R3:W4:Y:S01]  /*66c0*/  SHFL.DOWN PT, R177, R176, 0x2, 0x1f ;  /* 0x08401f00b0b17f89 */ /* 0x00072200000e0000 */
[----:B------:R-:W-:Y:S05]  /*66d0*/  @P2 BRA `(.L_x_11459) ;  /* 0x000000b000002947 */ /* 0x000fea0003800000 */
[C---:B----4-:R-:W-:Y:S02]  /*66e0*/  FMUL.FTZ R180, R154.reuse, R177 ;  /* 0x000000b19ab47220 */ /* 0x050fe40000410000 */
[C---:B-1----:R-:W-:Y:S02]  /*66f0*/  FMUL.FTZ R6, R154.reuse, R145 ;  /* 0x000000919a067220 */ /* 0x042fe40000410000 */
[-C--:B--2---:R-:W-:Y:S02]  /*6700*/  FMUL.FTZ R182, R154, R5.reuse ;  /* 0x000000059ab67220 */ /* 0x084fe40000410000 */
[----:B------:R-:W-:-:S02]  /*6710*/  FFMA.FTZ R180, R171, R5, -R180 ;  /* 0x00000005abb47223 */ /* 0x000fc400000108b4 */
[-C--:B0--3--:R-:W-:Y:S02]  /*6720*/  FMUL.FTZ R154, R154, R131.reuse ;  /* 0x000000839a9a7220 */ /* 0x089fe40000410000 */
[C---:B------:R-:W-:Y:S02]  /*6730*/  FFMA.FTZ R6, R171.reuse, R131, -R6 ;  /* 0x00000083ab067223 */ /* 0x040fe40000010806 */
[C---:B------:R-:W-:Y:S02]  /*6740*/  FFMA.FTZ R5, R171.reuse, R177, R182 ;  /* 0x000000b1ab057223 */ /* 0x040fe400000100b6 */
[----:B------:R-:W-:Y:S01]  /*6750*/  FFMA.FTZ R154, R171, R145, R154 ;  /* 0x00000091ab9a7223 */ /* 0x000fe2000001009a */
[----:B------:R-:W-:Y:S01]  /*6760*/  MOV R171, R6 ;  /* 0x0000000600ab7202 */ /* 0x000fe20000000f00 */
[----:B------:R-:W-:Y:S02]  /*6770*/  FADD.FTZ R173, R173, R180 ;  /* 0x000000b4adad7221 */ /* 0x000fe40000010000 */
[----:B------:R-:W-:-:S02]  /*6780*/  FADD.FTZ R176, R176, R5 ;  /* 0x00000005b0b07221 */ /* 0x000fc40000010000 */
.L_x_11459:
[----:B------:R-:W-:Y:S05]  /*6790*/  BSYNC B0 ;  /* 0x0000000000007941 */ /* 0x000fea0003800000 */
.L_x_11458:
[C---:B------:R-:W-:Y:S01]  /*67a0*/  FMUL.FTZ R6, R106.reuse, R167 ;  /* 0x000000a76a067220 */ /* 0x040fe20000410000 */
[----:B------:R-:W-:Y:S01]  /*67b0*/  ISETP.GT.U32.AND P2, PT, R169, 0x1b, PT ;  /* 0x0000001ba900780c */ /* 0x000fe20003f44070 */
[-C--:B--2---:R-:W-:Y:S01]  /*67c0*/  FMUL.FTZ R5, R106, R129.reuse ;  /* 0x000000816a057220 */ /* 0x084fe20000410000 */
[----:B-1----:R1:W2:Y:S01]  /*67d0*/  SHFL.DOWN PT, R145, R171, 0x4, 0x1f ;  /* 0x08801f00ab917f89 */ /* 0x0022a200000e0000 */
[----:B------:R-:W-:Y:S01]  /*67e0*/  FFMA.FTZ R6, R108, R129, R6 ;  /* 0x000000816c067223 */ /* 0x000fe20000010006 */
[----:B------:R-:W-:Y:S01]  /*67f0*/  BSSY B0, `(.L_x_11460) ;  /* 0x0000021000007945 */ /* 0x000fe20003800000 */
[C---:B------:R-:W-:Y:S01]  /*6800*/  FFMA.FTZ R180, R114.reuse, R167, -R7 ;  /* 0x000000a772b47223 */ /* 0x040fe20000010807 */
[----:B------:R1:W3:Y:S01]  /*6810*/  SHFL.DOWN PT, R181, R154, 0x4, 0x1f ;  /* 0x08801f009ab57f89 */ /* 0x0002e200000e0000 */
[----:B------:R-:W-:-:S02]  /*6820*/  FFMA.FTZ R114, R114, R129, R127 ;  /* 0x0000008172727223 */ /* 0x000fc4000001007f */
[----:B------:R-:W-:Y:S01]  /*6830*/  FFMA.FTZ R5, R108, R167, -R5 ;  /* 0x000000a76c057223 */ /* 0x000fe20000010805 */
[----:B------:R1:W4:Y:S01]  /*6840*/  SHFL.DOWN PT, R183, R176, 0x4, 0x1f ;  /* 0x08801f00b0b77f89 */ /* 0x00032200000e0000 */
[----:B------:R-:W-:Y:S02]  /*6850*/  FADD.FTZ R127, RZ, R6 ;  /* 0x00000006ff7f7221 */ /* 0x000fe40000010000 */
[----:B----4-:R-:W-:Y:S02]  /*6860*/  FFMA.FTZ R177, R113, R36, R5 ;  /* 0x0000002471b17223 */ /* 0x010fe40000010005 */
[----:B------:R-:W-:Y:S02]  /*6870*/  FMUL.FTZ R7, R23, R129 ;  /* 0x0000008117077220 */ /* 0x000fe40000410000 */
[----:B------:R-:W-:Y:S02]  /*6880*/  FMUL.FTZ R5, R178, R127 ;  /* 0x0000007fb2057220 */ /* 0x000fe40000410000 */
[----:B------:R-:W-:-:S02]  /*6890*/  FMUL.FTZ R182, R22, R129 ;  /* 0x0000008116b67220 */ /* 0x000fc40000410000 */
[-C--:B------:R-:W-:Y:S02]  /*68a0*/  FFMA.FTZ R184, R22, R167.reuse, -R7 ;  /* 0x000000a716b87223 */ /* 0x080fe40000010807 */
[----:B------:R-:W-:Y:S02]  /*68b0*/  FFMA.FTZ R186, R23, R167, R182 ;  /* 0x000000a717ba7223 */ /* 0x000fe400000100b6 */
[-C--:B------:R-:W-:Y:S02]  /*68c0*/  FMUL.FTZ R6, R178, R177.reuse ;  /* 0x000000b1b2067220 */ /* 0x080fe40000410000 */
[----:B------:R-:W-:Y:S02]  /*68d0*/  FFMA.FTZ R7, R4, R177, -R5 ;  /* 0x000000b104077223 */ /* 0x000fe40000010805 */
[----:B------:R1:W4:Y:S01]  /*68e0*/  SHFL.DOWN PT, R5, R173, 0x4, 0x1f ;  /* 0x08801f00ad057f89 */ /* 0x00032200000e0000 */
[C---:B------:R-:W-:Y:S02]  /*68f0*/  FFMA.FTZ R180, R179.reuse, R180, RZ ;  /* 0x000000b4b3b47223 */ /* 0x040fe400000100ff */
[----:B------:R-:W-:-:S02]  /*6900*/  FFMA.FTZ R182, -R179, R114, RZ ;  /* 0x00000072b3b67223 */ /* 0x000fc400000101ff */
[C---:B------:R-:W-:Y:S02]  /*6910*/  FMUL.FTZ R178, R179.reuse, R184 ;  /* 0x000000b8b3b27220 */ /* 0x040fe40000410000 */
[----:B------:R-:W-:Y:S02]  /*6920*/  FFMA.FTZ R179, -R179, R186, -RZ ;  /* 0x000000bab3b37223 */ /* 0x000fe400000109ff */
[----:B0-----:R-:W-:Y:S01]  /*6930*/  FFMA.FTZ R131, R4, R127, R6 ;  /* 0x0000007f04837223 */ /* 0x001fe20000010006 */
[----:B------:R-:W-:Y:S05]  /*6940*/  @P2 BRA `(.L_x_11461) ;  /* 0x000000b000002947 */ /* 0x000fea0003800000 */
[C---:B-123--:R-:W-:Y:S02]  /*6950*/  FMUL.FTZ R6, R154.reuse, R183 ;  /* 0x000000b79a067220 */ /* 0x04efe40000410000 */
[C---:B------:R-:W-:Y:S02]  /*6960*/  FMUL.FTZ R4, R154.reuse, R181 ;  /* 0x000000b59a047220 */ /* 0x040fe40000410000 */
[-C--:B----4-:R-:W-:Y:S02]  /*6970*/  FMUL.FTZ R114, R154, R5.reuse ;  /* 0x000000059a727220 */ /* 0x090fe40000410000 */
        /* <DEDUP_REMOVED lines=8> */
.L_x_11461:
[----:B-123--:R-:W-:Y:S05]  /*6a00*/  BSYNC B0 ;  /* 0x0000000000007941 */ /* 0x00efea0003800000 */
.L_x_11460:
[C---:B----4-:R-:W-:Y:S01]  /*6a10*/  FMUL.FTZ R5, R102.reuse, R177 ;  /* 0x000000b166057220 */ /* 0x050fe20000410000 */
[----:B------:R-:W-:Y:S01]  /*6a20*/  ISETP.GT.U32.AND P2, PT, R169, 0x17, PT ;  /* 0x00000017a900780c */ /* 0x000fe20003f44070 */
[-C--:B------:R-:W-:Y:S01]  /*6a30*/  FMUL.FTZ R4, R102, R127.reuse ;  /* 0x0000007f66047220 */ /* 0x080fe20000410000 */
[----:B------:R0:W1:Y:S01]  /*6a40*/  SHFL.DOWN PT, R183, R154, 0x8, 0x1f ;  /* 0x09001f009ab77f89 */ /* 0x00006200000e0000 */
[C---:B------:R-:W-:Y:S01]  /*6a50*/  FFMA.FTZ R5, R104.reuse, R127, R5 ;  /* 0x0000007f68057223 */ /* 0x040fe20000010005 */
[----:B------:R-:W-:Y:S01]  /*6a60*/  BSSY B0, `(.L_x_11462) ;  /* 0x0000020000007945 */ /* 0x000fe20003800000 */
[----:B------:R-:W-:Y:S01]  /*6a70*/  FFMA.FTZ R4, R104, R177, -R4 ;  /* 0x000000b168047223 */ /* 0x000fe20000010804 */
[----:B------:R0:W2:Y:S01]  /*6a80*/  SHFL.DOWN PT, R185, R176, 0x8, 0x1f ;  /* 0x09001f00b0b97f89 */ /* 0x0000a200000e0000 */
[----:B------:R-:W-:Y:S01]  /*6a90*/  FFMA.FTZ R182, -R175, R131, R182 ;  /* 0x00000083afb67223 */ /* 0x000fe200000101b6 */
[----:B------:R-:W-:Y:S01]  /*6aa0*/  ISETP.GE.OR P0, PT, R168, c[0x0][0x174], P0 ;  /* 0x00005d00a8007a0c */ /* 0x000fe20000706670 */
[----:B------:R-:W-:-:S02]  /*6ab0*/  FADD.FTZ R131, RZ, R5 ;  /* 0x00000005ff837221 */ /* 0x000fc40000010000 */
[----:B------:R-:W-:Y:S02]  /*6ac0*/  FFMA.FTZ R181, R115, R34, R4 ;  /* 0x0000002273b57223 */ /* 0x000fe40000010004 */
[----:B------:R-:W-:Y:S02]  /*6ad0*/  FMUL.FTZ R6, R23, R127 ;  /* 0x0000007f17067220 */ /* 0x000fe40000410000 */
[C---:B------:R-:W-:Y:S02]  /*6ae0*/  FMUL.FTZ R4, R174.reuse, R131 ;  /* 0x00000083ae047220 */ /* 0x040fe40000410000 */
[----:B------:R-:W-:Y:S02]  /*6af0*/  FMUL.FTZ R5, R174, R181 ;  /* 0x000000b5ae057220 */ /* 0x000fe40000410000 */
[C---:B------:R-:W-:Y:S02]  /*6b00*/  FMUL.FTZ R114, R22.reuse, R127 ;  /* 0x0000007f16727220 */ /* 0x040fe40000410000 */
[----:B------:R-:W-:-:S02]  /*6b10*/  FFMA.FTZ R6, R22, R177, -R6 ;  /* 0x000000b116067223 */ /* 0x000fc40000010806 */
[C---:B------:R-:W-:Y:S02]  /*6b20*/  FFMA.FTZ R145, R172.reuse, R181, -R4 ;  /* 0x000000b5ac917223 */ /* 0x040fe40000010804 */
[----:B------:R-:W-:Y:S02]  /*6b30*/  FFMA.FTZ R180, R175, R7, R180 ;  /* 0x00000007afb47223 */ /* 0x000fe400000100b4 */
[----:B------:R-:W-:Y:S01]  /*6b40*/  FFMA.FTZ R114, R23, R177, R114 ;  /* 0x000000b117727223 */ /* 0x000fe20000010072 */
[----:B------:R0:W3:Y:S01]  /*6b50*/  SHFL.DOWN PT, R7, R171, 0x8, 0x1f ;  /* 0x09001f00ab077f89 */ /* 0x0000e200000e0000 */
[----:B------:R-:W-:Y:S02]  /*6b60*/  FFMA.FTZ R172, R172, R131, R5 ;  /* 0x00000083acac7223 */ /* 0x000fe40000010005 */
[C---:B------:R-:W-:Y:S01]  /*6b70*/  FMUL.FTZ R174, R175.reuse, R6 ;  /* 0x00000006afae7220 */ /* 0x040fe20000410000 */
[----:B------:R0:W4:Y:S01]  /*6b80*/  SHFL.DOWN PT, R5, R173, 0x8, 0x1f ;  /* 0x09001f00ad057f89 */ /* 0x00012200000e0000 */
[----:B------:R-:W-:Y:S01]  /*6b90*/  FFMA.FTZ R175, -R175, R114, -RZ ;  /* 0x00000072afaf7223 */ /* 0x000fe200000109ff */
[----:B------:R-:W-:Y:S05]  /*6ba0*/  @P2 BRA `(.L_x_11463) ;  /* 0x000000b000002947 */ /* 0x000fea0003800000 */
[C---:B-12---:R-:W-:Y:S02]  /*6bb0*/  FMUL.FTZ R6, R154.reuse, R185 ;  /* 0x000000b99a067220 */ /* 0x046fe40000410000 */
[----:B------:R-:W-:-:S02]  /*6bc0*/  FMUL.FTZ R4, R154, R183 ;  /* 0x000000b79a047220 */ /* 0x000fc40000410000 */
[CC--:B----4-:R-:W-:Y:S02]  /*6bd0*/  FMUL.FTZ R114, R154.reuse, R5.reuse ;  /* 0x000000059a727220 */ /* 0x0d0fe40000410000 */
[C---:B------:R-:W-:Y:S02]  /*6be0*/  FFMA.FTZ R6, R171.reuse, R5, -R6 ;  /* 0x00000005ab067223 */ /* 0x040fe40000010806 */
[-C--:B0--3--:R-:W-:Y:S02]  /*6bf0*/  FMUL.FTZ R154, R154, R7.reuse ;  /* 0x000000079a9a7220 */ /* 0x089fe40000410000 */
[C---:B------:R-:W-:Y:S02]  /*6c00*/  FFMA.FTZ R4, R171.reuse, R7, -R4 ;  /* 0x00000007ab047223 */ /* 0x040fe40000010804 */
[C---:B------:R-:W-:Y:S02]  /*6c10*/  FFMA.FTZ R5, R171.reuse, R185, R114 ;  /* 0x000000b9ab057223 */ /* 0x040fe40000010072 */
[----:B------:R-:W-:Y:S01]  /*6c20*/  FFMA.FTZ R154, R171, R183, R154 ;  /* 0x000000b7ab9a7223 */ /* 0x000fe2000001009a */
[----:B------:R-:W-:Y:S01]  /*6c30*/  MOV R171, R4 ;  /* 0x0000000400ab7202 */ /* 0x000fe20000000f00 */
[----:B------:R-:W-:-:S02]  /*6c40*/  FADD.FTZ R173, R173, R6 ;  /* 0x00000006adad7221 */ /* 0x000fc40000010000 */
[----:B------:R-:W-:Y:S02]  /*6c50*/  FADD.FTZ R176, R176, R5 ;  /* 0x00000005b0b07221 */ /* 0x000fe40000010000 */
.L_x_11463:
[----:B-12---:R-:W-:Y:S05]  /*6c60*/  BSYNC B0 ;  /* 0x0000000000007941 */ /* 0x006fea0003800000 */
.L_x_11462:
[C---:B------:R-:W-:Y:S01]  /*6c70*/  FFMA.FTZ R183, R165.reuse, R145, R180 ;  /* 0x00000091a5b77223 */ /* 0x040fe200000100b4 */
[----:B----4-:R-:W-:Y:S01]  /*6c80*/  HFMA2.MMA R5, -RZ, RZ, 0, 0 ;  /* 0x00000000ff057435 */ /* 0x010fe200000001ff */
[C---:B------:R-:W-:Y:S01]  /*6c90*/  FMUL.FTZ R145, R112.reuse, R181 ;  /* 0x000000b570917220 */ /* 0x040fe20000410000 */
[----:B------:R-:W-:Y:S01]  /*6ca0*/  MOV R4, 0x3f800000 ;  /* 0x3f80000000047802 */ /* 0x000fe20000000f00 */
[-C--:B------:R-:W-:Y:S01]  /*6cb0*/  FMUL.FTZ R114, R112, R131.reuse ;  /* 0x0000008370727220 */ /* 0x080fe20000410000 */
[----:B---3--:R-:W-:Y:S01]  /*6cc0*/  CS2R R6, SRZ ;  /* 0x0000000000067805 */ /* 0x008fe2000001ff00 */
[----:B------:R-:W-:Y:S01]  /*6cd0*/  FFMA.FTZ R185, -R165, R172, R182 ;  /* 0x000000aca5b97223 */ /* 0x000fe200000101b6 */
[----:B------:R1:W2:Y:S01]  /*6ce0*/  SHFL.DOWN PT, R187, R171, 0x10, 0x1f ;  /* 0x0a001f00abbb7f89 */ /* 0x0002a200000e0000 */
[C---:B------:R-:W-:Y:S01]  /*6cf0*/  FFMA.FTZ R145, R110.reuse, R131, R145 ;  /* 0x000000836e917223 */ /* 0x040fe20000010091 */
[----:B------:R-:W-:Y:S01]  /*6d00*/  BSSY B0, `(.L_x_11464) ;  /* 0x000002f000007945 */ /* 0x000fe20003800000 */
[----:B------:R-:W-:Y:S01]  /*6d10*/  FFMA.FTZ R172, R110, R181, -R114 ;  /* 0x000000b56eac7223 */ /* 0x000fe20000010872 */
[----:B------:R1:W3:Y:S01]  /*6d20*/  @!P0 LDS.128 R4, [R93.X16+0x21b0] ;  /* 0x0021b0005d048984 */ /* 0x0002e2000000cc00 */
[----:B------:R-:W-:Y:S01]  /*6d30*/  FADD.FTZ R114, RZ, R145 ;  /* 0x00000091ff727221 */ /* 0x000fe20000010000 */
[----:B------:R-:W-:Y:S01]  /*6d40*/  ISETP.GT.U32.AND P0, PT, R169, 0xf, PT ;  /* 0x0000000fa900780c */ /* 0x000fe20003f04070 */
[----:B------:R-:W-:Y:S01]  /*6d50*/  FFMA.FTZ R172, R117, R32, R172 ;  /* 0x0000002075ac7223 */ /* 0x000fe200000100ac */
[----:B------:R1:W4:Y:S01]  /*6d60*/  SHFL.DOWN PT, R189, R154, 0x10, 0x1f ;  /* 0x0a001f009abd7f89 */ /* 0x00032200000e0000 */
[----:B------:R-:W-:-:S02]  /*6d70*/  FMUL.FTZ R145, R163, R114 ;  /* 0x00000072a3917220 */ /* 0x000fc40000410000 */
[-C--:B------:R-:W-:Y:S01]  /*6d80*/  FMUL.FTZ R184, R163, R172.reuse ;  /* 0x000000aca3b87220 */ /* 0x080fe20000410000 */
[----:B------:R1:W0:Y:S01]  /*6d90*/  SHFL.DOWN PT, R191, R176, 0x10, 0x1f ;  /* 0x0a001f00b0bf7f89 */ /* 0x00022200000e0000 */
[-C--:B------:R-:W-:Y:S02]  /*6da0*/  FMUL.FTZ R180, R23, R131.reuse ;  /* 0x0000008317b47220 */ /* 0x080fe40000410000 */
[C---:B------:R-:W-:Y:S02]  /*6db0*/  FFMA.FTZ R145, R161.reuse, R172, -R145 ;  /* 0x000000aca1917223 */ /* 0x040fe40000010891 */
[----:B------:R-:W-:Y:S02]  /*6dc0*/  FFMA.FTZ R184, R161, R114, R184 ;  /* 0x00000072a1b87223 */ /* 0x000fe400000100b8 */
[C---:B------:R-:W-:Y:S02]  /*6dd0*/  FMUL.FTZ R182, R22.reuse, R131 ;  /* 0x0000008316b67220 */ /* 0x040fe40000410000 */
[----:B------:R-:W-:-:S02]  /*6de0*/  FFMA.FTZ R180, R22, R181, -R180 ;  /* 0x000000b516b47223 */ /* 0x000fc400000108b4 */
[C---:B------:R-:W-:Y:S02]  /*6df0*/  FMUL.FTZ R161, R23.reuse, R114 ;  /* 0x0000007217a17220 */ /* 0x040fe40000410000 */
[----:B------:R-:W-:Y:S02]  /*6e00*/  FFMA.FTZ R190, R160, R145, R183 ;  /* 0x00000091a0be7223 */ /* 0x000fe400000100b7 */
[----:B------:R-:W-:Y:S02]  /*6e10*/  FFMA.FTZ R182, R23, R181, R182 ;  /* 0x000000b517b67223 */ /* 0x000fe400000100b6 */
[----:B------:R-:W-:Y:S02]  /*6e20*/  FMUL.FTZ R163, R165, R180 ;  /* 0x000000b4a5a37220 */ /* 0x000fe40000410000 */
[C---:B------:R-:W-:Y:S02]  /*6e30*/  FFMA.FTZ R183, R22.reuse, R172, -R161 ;  /* 0x000000ac16b77223 */ /* 0x040fe400000108a1 */
[----:B------:R-:W-:-:S02]  /*6e40*/  FMUL.FTZ R180, R22, R114 ;  /* 0x0000007216b47220 */ /* 0x000fc40000410000 */
[C---:B------:R-:W-:Y:S02]  /*6e50*/  FMUL.FTZ R161, R135.reuse, R172 ;  /* 0x000000ac87a17220 */ /* 0x040fe40000410000 */
[----:B------:R-:W-:Y:S02]  /*6e60*/  FMUL.FTZ R145, R135, R114 ;  /* 0x0000007287917220 */ /* 0x000fe40000410000 */
[----:B------:R-:W-:Y:S02]  /*6e70*/  FFMA.FTZ R165, -R165, R182, -RZ ;  /* 0x000000b6a5a57223 */ /* 0x000fe400000109ff */
[----:B------:R-:W-:Y:S02]  /*6e80*/  FFMA.FTZ R192, -R160, R184, R185 ;  /* 0x000000b8a0c07223 */ /* 0x000fe400000101b9 */
[----:B------:R-:W-:Y:S02]  /*6e90*/  FFMA.FTZ R185, R23, R172, R180 ;  /* 0x000000ac17b97223 */ /* 0x000fe400000100b4 */
[----:B------:R-:W-:-:S02]  /*6ea0*/  FFMA.FTZ R182, R133, R114, R161 ;  /* 0x0000007285b67223 */ /* 0x000fc400000100a1 */
[----:B------:R-:W-:Y:S02]  /*6eb0*/  FFMA.FTZ R161, R133, R172, -R145 ;  /* 0x000000ac85a17223 */ /* 0x000fe40000010891 */
[C---:B------:R-:W-:Y:S02]  /*6ec0*/  FMUL.FTZ R180, R160.reuse, R183 ;  /* 0x000000b7a0b47220 */ /* 0x040fe40000410000 */
[----:B------:R-:W-:Y:S02]  /*6ed0*/  FFMA.FTZ R160, -R160, R185, -RZ ;  /* 0x000000b9a0a07223 */ /* 0x000fe400000109ff */
[----:B------:R-:W-:Y:S01]  /*6ee0*/  FADD.FTZ R145, RZ, R182 ;  /* 0x000000b6ff917221 */ /* 0x000fe20000010000 */
[----:B------:R1:W0:Y:S01]  /*6ef0*/  SHFL.DOWN PT, R185, R173, 0x10, 0x1f ;  /* 0x0a001f00adb97f89 */ /* 0x00022200000e0000 */
[----:B------:R-:W-:Y:S02]  /*6f00*/  FFMA.FTZ R161, R119, R30, R161 ;  /* 0x0000001e77a17223 */ /* 0x000fe400000100a1 */
[----:B------:R-:W-:-:S02]  /*6f10*/  FMUL.FTZ R182, R118, R145 ;  /* 0x0000009176b67220 */ /* 0x000fc40000410000 */
[----:B------:R-:W-:Y:S01]  /*6f20*/  FMUL.FTZ R183, R118, R161 ;  /* 0x000000a176b77220 */ /* 0x000fe20000410000 */
[----:B------:R-:W-:Y:S05]  /*6f30*/  @P0 BRA `(.L_x_11465) ;  /* 0x000000b000000947 */ /* 0x000fea0003800000 */
[C---:B0-234-:R-:W-:Y:S02]  /*6f40*/  FMUL.FTZ R186, R154.reuse, R191 ;  /* 0x000000bf9aba7220 */ /* 0x05dfe40000410000 */
[C---:B------:R-:W-:Y:S02]  /*6f50*/  FMUL.FTZ R184, R154.reuse, R189 ;  /* 0x000000bd9ab87220 */ /* 0x040fe40000410000 */
[CC--:B------:R-:W-:Y:S02]  /*6f60*/  FMUL.FTZ R188, R154.reuse, R185.reuse ;  /* 0x000000b99abc7220 */ /* 0x0c0fe40000410000 */
[C---:B------:R-:W-:Y:S02]  /*6f70*/  FFMA.FTZ R186, R171.reuse, R185, -R186 ;  /* 0x000000b9abba7223 */ /* 0x040fe400000108ba */
[-C--:B-1----:R-:W-:Y:S02]  /*6f80*/  FMUL.FTZ R154, R154, R187.reuse ;  /* 0x000000bb9a9a7220 */ /* 0x082fe40000410000 */
[----:B------:R-:W-:-:S02]  /*6f90*/  FFMA.FTZ R184, R171, R187, -R184 ;  /* 0x000000bbabb87223 */ /* 0x000fc400000108b8 */
[C---:B------:R-:W-:Y:S02]  /*6fa0*/  FFMA.FTZ R185, R171.reuse, R191, R188 ;  /* 0x000000bfabb97223 */ /* 0x040fe400000100bc */
[----:B------:R-:W-:Y:S01]  /*6fb0*/  FFMA.FTZ R154, R171, R189, R154 ;  /* 0x000000bdab9a7223 */ /* 0x000fe2000001009a */
[----:B------:R-:W-:Y:S01]  /*6fc0*/  MOV R171, R184 ;  /* 0x000000b800ab7202 */ /* 0x000fe20000000f00 */
[----:B------:R-:W-:Y:S02]  /*6fd0*/  FADD.FTZ R173, R173, R186 ;  /* 0x000000baadad7221 */ /* 0x000fe40000010000 */
[----:B------:R-:W-:Y:S02]  /*6fe0*/  FADD.FTZ R176, R176, R185 ;  /* 0x000000b9b0b07221 */ /* 0x000fe40000010000 */
.L_x_11465:
[----:B--234-:R-:W-:Y:S05]  /*6ff0*/  BSYNC B0 ;  /* 0x0000000000007941 */ /* 0x01cfea0003800000 */
.L_x_11464:
[C---:B------:R-:W-:Y:S01]  /*7000*/  FFMA.FTZ R183, R116.reuse, R145, R183 ;  /* 0x0000009174b77223 */ /* 0x040fe200000100b7 */
[----:B0-----:R-:W-:Y:S01]  /*7010*/  SHFL.DOWN PT, R191, R171, 0x1, 0x1f ;  /* 0x08201f00abbf7f89 */ /* 0x001fe200000e0000 */
[----:B------:R-:W-:Y:S01]  /*7020*/  FFMA.FTZ R182, R116, R161, -R182 ;  /* 0x000000a174b67223 */ /* 0x000fe200000108b6 */
[----:B------:R-:W-:Y:S01]  /*7030*/  ISETP.NE.AND P0, PT, R68, RZ, PT ;  /* 0x000000ff4400720c */ /* 0x000fe20003f05270 */
[C---:B------:R-:W-:Y:S01]  /*7040*/  FMUL.FTZ R184, R159.reuse, R145 ;  /* 0x000000919fb87220 */ /* 0x040fe20000410000 */
[----:B------:R-:W-:Y:S01]  /*7050*/  SHFL.DOWN PT, R193, R173, 0x1, 0x1f ;  /* 0x08201f00adc17f89 */ /* 0x000fe200000e0000 */
[----:B------:R-:W-:Y:S01]  /*7060*/  FMUL.FTZ R185, R159, R161 ;  /* 0x000000a19fb97220 */ /* 0x000fe20000410000 */
[----:B------:R-:W-:Y:S01]  /*7070*/  BSSY B0, `(.L_x_11466) ;  /* 0x00000ff000007945 */ /* 0x000fe20003800000 */
[----:B------:R-:W-:Y:S01]  /*7080*/  FADD.FTZ R159, RZ, R183 ;  /* 0x000000b7ff9f7221 */ /* 0x000fe20000010000 */
[----:B------:R-:W-:Y:S01]  /*7090*/  SHFL.DOWN PT, R194, R176, 0x1, 0x1f ;  /* 0x08201f00b0c27f89 */ /* 0x000fe200000e0000 */
[----:B------:R-:W-:-:S02]  /*70a0*/  FFMA.FTZ R183, R121, R28, R182 ;  /* 0x0000001c79b77223 */ /* 0x000fc400000100b6 */
[C---:B------:R-:W-:Y:S01]  /*70b0*/  FFMA.FTZ R184, R158.reuse, R161, -R184 ;  /* 0x000000a19eb87223 */ /* 0x040fe200000108b8 */
[----:B-1----:R-:W-:Y:S01]  /*70c0*/  SHFL.IDX PT, R171, R171, RZ, 0x1f ;  /* 0x00001fffabab7589 */ /* 0x002fe200000e0000 */
[C---:B------:R-:W-:Y:S02]  /*70d0*/  FMUL.FTZ R182, R155.reuse, R159 ;  /* 0x0000009f9bb67220 */ /* 0x040fe40000410000 */
[----:B------:R-:W-:Y:S01]  /*70e0*/  FMUL.FTZ R186, R155, R183 ;  /* 0x000000b79bba7220 */ /* 0x000fe20000410000 */
[----:B------:R-:W-:Y:S01]  /*70f0*/  SHFL.IDX PT, R173, R173, RZ, 0x1f ;  /* 0x00001fffadad7589 */ /* 0x000fe200000e0000 */
[-C--:B------:R-:W-:Y:S02]  /*7100*/  FFMA.FTZ R185, R158, R145.reuse, R185 ;  /* 0x000000919eb97223 */ /* 0x080fe400000100b9 */
[----:B------:R-:W-:Y:S01]  /*7110*/  FFMA.FTZ R187, R157, R184, R190 ;  /* 0x000000b89dbb7223 */ /* 0x000fe200000100be */
[----:B------:R-:W-:Y:S01]  /*7120*/  SHFL.IDX PT, R176, R176, RZ, 0x1f ;  /* 0x00001fffb0b07589 */ /* 0x000fe200000e0000 */
[----:B------:R-:W-:-:S02]  /*7130*/  FMUL.FTZ R158, R23, R145 ;  /* 0x00000091179e7220 */ /* 0x000fc40000410000 */
[C---:B------:R-:W-:Y:S02]  /*7140*/  FFMA.FTZ R184, R156.reuse, R183, -R182 ;  /* 0x000000b79cb87223 */ /* 0x040fe400000108b6 */
[----:B------:R-:W-:Y:S02]  /*7150*/  FFMA.FTZ R155, -R157, R185, R192 ;  /* 0x000000b99d9b7223 */ /* 0x000fe400000101c0 */
[----:B------:R-:W-:Y:S01]  /*7160*/  FFMA.FTZ R188, R156, R159, R186 ;  /* 0x0000009f9cbc7223 */ /* 0x000fe200000100ba */
[----:B------:R-:W-:Y:S01]  /*7170*/  SHFL.DOWN PT, R192, R154, 0x1, 0x1f ;  /* 0x08201f009ac07f89 */ /* 0x000fe200000e0000 */
[C---:B------:R-:W-:Y:S02]  /*7180*/  FMUL.FTZ R182, R22.reuse, R145 ;  /* 0x0000009116b67220 */ /* 0x040fe40000410000 */
[-C--:B------:R-:W-:Y:S01]  /*7190*/  FFMA.FTZ R156, R22, R161.reuse, -R158 ;  /* 0x000000a1169c7223 */ /* 0x080fe2000001089e */
[----:B------:R-:W0:Y:S01]  /*71a0*/  SHFL.IDX PT, R186, R7, RZ, 0x1f ;  /* 0x00001fff07ba7589 */ /* 0x000e2200000e0000 */
[----:B------:R-:W-:-:S02]  /*71b0*/  FFMA.FTZ R158, R23, R161, R182 ;  /* 0x000000a1179e7223 */ /* 0x000fc400000100b6 */
[C---:B------:R-:W-:Y:S01]  /*71c0*/  FMUL.FTZ R156, R157.reuse, R156 ;  /* 0x0000009c9d9c7220 */ /* 0x040fe20000410000 */
[----:B------:R-:W1:Y:S01]  /*71d0*/  SHFL.IDX PT, R185, R6, RZ, 0x1f ;  /* 0x00001fff06b97589 */ /* 0x000e6200000e0000 */
[----:B------:R-:W-:Y:S02]  /*71e0*/  FFMA.FTZ R158, -R157, R158, -RZ ;  /* 0x0000009e9d9e7223 */ /* 0x000fe400000109ff */
[----:B------:R-:W-:Y:S01]  /*71f0*/  FMUL.FTZ R157, R122, R183 ;  /* 0x000000b77a9d7220 */ /* 0x000fe20000410000 */
[----:B------:R-:W2:Y:S01]  /*7200*/  SHFL.IDX PT, R154, R154, RZ, 0x1f ;  /* 0x00001fff9a9a7589 */ /* 0x000ea200000e0000 */
[C---:B------:R-:W-:Y:S02]  /*7210*/  FFMA.FTZ R184, R140.reuse, R184, R187 ;  /* 0x000000b88cb87223 */ /* 0x040fe400000100bb */
[----:B------:R-:W-:Y:S02]  /*7220*/  FFMA.FTZ R188, -R140, R188, R155 ;  /* 0x000000bc8cbc7223 */ /* 0x000fe4000001019b */
[----:B------:R-:W-:-:S02]  /*7230*/  FMUL.FTZ R155, R122, R159 ;  /* 0x0000009f7a9b7220 */ /* 0x000fc40000410000 */
[-C--:B------:R-:W-:Y:S02]  /*7240*/  FMUL.FTZ R187, R23, R159.reuse ;  /* 0x0000009f17bb7220 */ /* 0x080fe40000410000 */
[C---:B------:R-:W-:Y:S02]  /*7250*/  FFMA.FTZ R182, R120.reuse, R159, R157 ;  /* 0x0000009f78b67223 */ /* 0x040fe4000001009d */
[----:B------:R-:W-:Y:S02]  /*7260*/  FFMA.FTZ R157, R120, R183, -R155 ;  /* 0x000000b7789d7223 */ /* 0x000fe4000001089b */
[C---:B------:R-:W-:Y:S02]  /*7270*/  FMUL.FTZ R190, R22.reuse, R159 ;  /* 0x0000009f16be7220 */ /* 0x040fe40000410000 */
[----:B------:R-:W-:Y:S02]  /*7280*/  FFMA.FTZ R187, R22, R183, -R187 ;  /* 0x000000b716bb7223 */ /* 0x000fe400000108bb */
[----:B------:R-:W-:-:S02]  /*7290*/  FADD.FTZ R155, RZ, R182 ;  /* 0x000000b6ff9b7221 */ /* 0x000fc40000010000 */
[----:B------:R-:W-:Y:S02]  /*72a0*/  FFMA.FTZ R157, R123, R26, R157 ;  /* 0x0000001a7b9d7223 */ /* 0x000fe4000001009d */
[----:B------:R-:W-:Y:S02]  /*72b0*/  FFMA.FTZ R189, R23, R183, R190 ;  /* 0x000000b717bd7223 */ /* 0x000fe400000100be */
[----:B------:R-:W-:Y:S02]  /*72c0*/  FMUL.FTZ R182, R140, R187 ;  /* 0x000000bb8cb67220 */ /* 0x000fe40000410000 */
[C---:B------:R-:W-:Y:S02]  /*72d0*/  FMUL.FTZ R187, R144.reuse, R155 ;  /* 0x0000009b90bb7220 */ /* 0x040fe40000410000 */
[----:B------:R-:W-:Y:S02]  /*72e0*/  FMUL.FTZ R190, R144, R157 ;  /* 0x0000009d90be7220 */ /* 0x000fe40000410000 */
[----:B------:R-:W-:-:S02]  /*72f0*/  FFMA.FTZ R140, -R140, R189, -RZ ;  /* 0x000000bd8c8c7223 */ /* 0x000fc400000109ff */
[-C--:B0-----:R-:W-:Y:S02]  /*7300*/  @P1 FMUL.FTZ R144, R192, R186.reuse ;  /* 0x000000bac0901220 */ /* 0x081fe40000410000 */
[----:B------:R-:W-:Y:S02]  /*7310*/  FFMA.FTZ R189, R142, R157, -R187 ;  /* 0x0000009d8ebd7223 */ /* 0x000fe400000108bb */
[-C--:B-1----:R-:W-:Y:S02]  /*7320*/  @P1 FMUL.FTZ R187, R192, R185.reuse ;  /* 0x000000b9c0bb1220 */ /* 0x082fe40000410000 */
[C---:B------:R-:W-:Y:S02]  /*7330*/  @P1 FFMA.FTZ R144, R191.reuse, R185, -R144 ;  /* 0x000000b9bf901223 */ /* 0x040fe40000010890 */
[----:B------:R-:W-:Y:S02]  /*7340*/  @P1 FFMA.FTZ R187, R191, R186, R187 ;  /* 0x000000babfbb1223 */ /* 0x000fe400000100bb */
[----:B------:R-:W-:-:S02]  /*7350*/  @P1 FADD.FTZ R185, R193, R144 ;  /* 0x00000090c1b91221 */ /* 0x000fc40000010000 */
[----:B------:R-:W-:Y:S02]  /*7360*/  @P1 FADD.FTZ R186, R194, R187 ;  /* 0x000000bbc2ba1221 */ /* 0x000fe40000010000 */
[----:B------:R-:W-:Y:S02]  /*7370*/  FFMA.FTZ R190, R142, R155, R190 ;  /* 0x0000009b8ebe7223 */ /* 0x000fe400000100be */
[-C--:B------:R-:W-:Y:S02]  /*7380*/  FMUL.FTZ R187, R185, -R25.reuse ;  /* 0x80000019b9bb7220 */ /* 0x080fe40000410000 */
[----:B------:R-:W-:Y:S02]  /*7390*/  FMUL.FTZ R25, R186, -R25 ;  /* 0x80000019ba197220 */ /* 0x000fe40000410000 */
[C---:B------:R-:W-:Y:S02]  /*73a0*/  FFMA.FTZ R192, R139.reuse, R189, R184 ;  /* 0x000000bd8bc07223 */ /* 0x040fe400000100b8 */
[----:B------:R-:W-:-:S02]  /*73b0*/  FFMA.FTZ R184, -R139, R190, R188 ;  /* 0x000000be8bb87223 */ /* 0x000fc400000101bc */
[-C--:B------:R-:W-:Y:S02]  /*73c0*/  FMUL.FTZ R142, R23, R155.reuse ;  /* 0x0000009b178e7220 */ /* 0x080fe40000410000 */
[----:B------:R-:W-:Y:S02]  /*73d0*/  FMUL.FTZ R144, R22, R155 ;  /* 0x0000009b16907220 */ /* 0x000fe40000410000 */
[-C--:B------:R-:W-:Y:S02]  /*73e0*/  FFMA.FTZ R188, R186, R24.reuse, R187 ;  /* 0x00000018babc7223 */ /* 0x080fe400000100bb */
[----:B------:R-:W-:Y:S02]  /*73f0*/  FFMA.FTZ R186, R185, R24, -R25 ;  /* 0x00000018b9ba7223 */ /* 0x000fe40000010819 */
[-C--:B------:R-:W-:Y:S02]  /*7400*/  FFMA.FTZ R142, R22, R157.reuse, -R142 ;  /* 0x0000009d168e7223 */ /* 0x080fe4000001088e */
[----:B------:R-:W-:-:S02]  /*7410*/  FFMA.FTZ R144, R23, R157, R144 ;  /* 0x0000009d17907223 */ /* 0x000fc40000010090 */
[----:B------:R-:W-:Y:S02]  /*7420*/  FADD.FTZ R143, -R143, R188 ;  /* 0x000000bc8f8f7221 */ /* 0x000fe40000010100 */
[C---:B------:R-:W-:Y:S02]  /*7430*/  FMUL.FTZ R25, R126.reuse, R157 ;  /* 0x0000009d7e197220 */ /* 0x040fe40000410000 */
[----:B------:R-:W-:Y:S02]  /*7440*/  FADD.FTZ R141, R141, R186 ;  /* 0x000000ba8d8d7221 */ /* 0x000fe40000010000 */
[C---:B------:R-:W-:Y:S02]  /*7450*/  FMUL.FTZ R142, R139.reuse, R142 ;  /* 0x0000008e8b8e7220 */ /* 0x040fe40000410000 */
[----:B------:R-:W-:Y:S02]  /*7460*/  FFMA.FTZ R144, -R139, R144, -RZ ;  /* 0x000000908b907223 */ /* 0x000fe400000109ff */
[----:B------:R-:W-:-:S02]  /*7470*/  FMUL.FTZ R24, R126, R155 ;  /* 0x0000009b7e187220 */ /* 0x000fc40000410000 */
[----:B------:R-:W-:Y:S02]  /*7480*/  FMUL.FTZ R139, R126, -R143 ;  /* 0x8000008f7e8b7220 */ /* 0x000fe40000410000 */
[----:B------:R-:W-:Y:S02]  /*7490*/  FFMA.FTZ R25, R124, R155, R25 ;  /* 0x0000009b7c197223 */ /* 0x000fe40000010019 */
[----:B------:R-:W-:Y:S02]  /*74a0*/  FMUL.FTZ R186, R126, -R141 ;  /* 0x8000008d7eba7220 */ /* 0x000fe40000410000 */
[C---:B------:R-:W-:Y:S02]  /*74b0*/  FFMA.FTZ R24, R124.reuse, R157, -R24 ;  /* 0x0000009d7c187223 */ /* 0x040fe40000010818 */
[----:B------:R-:W-:Y:S02]  /*74c0*/  FFMA.FTZ R126, R124, R141, -R139 ;  /* 0x0000008d7c7e7223 */ /* 0x000fe4000001088b */
[----:B------:R-:W-:-:S02]  /*74d0*/  FADD.FTZ R25, RZ, R25 ;  /* 0x00000019ff197221 */ /* 0x000fc40000010000 */
[----:B------:R-:W-:Y:S02]  /*74e0*/  FFMA.FTZ R139, R124, R143, R186 ;  /* 0x0000008f7c8b7223 */ /* 0x000fe400000100ba */
[----:B------:R-:W-:Y:S02]  /*74f0*/  FFMA.FTZ R185, R125, R0, R24 ;  /* 0x000000007db97223 */ /* 0x000fe40000010018 */
[----:B------:R-:W-:Y:S02]  /*7500*/  FMUL.FTZ R24, R130, R25 ;  /* 0x0000001982187220 */ /* 0x000fe40000410000 */
[----:B------:R-:W-:Y:S02]  /*7510*/  FADD.FTZ R139, -R134, R139 ;  /* 0x0000008b868b7221 */ /* 0x000fe40000010100 */
[----:B------:R-:W-:Y:S02]  /*7520*/  FADD.FTZ R137, R137, R126 ;  /* 0x0000007e89897221 */ /* 0x000fe40000010000 */
[----:B------:R-:W-:-:S02]  /*7530*/  FFMA.FTZ R191, R132, R185, -R24 ;  /* 0x000000b984bf7223 */ /* 0x000fc40000010818 */
[C---:B------:R-:W-:Y:S02]  /*7540*/  FMUL.FTZ R24, R122.reuse, -R139 ;  /* 0x8000008b7a187220 */ /* 0x040fe40000410000 */
[----:B------:R-:W-:Y:S02]  /*7550*/  FMUL.FTZ R122, R122, -R137 ;  /* 0x800000897a7a7220 */ /* 0x000fe40000410000 */
[----:B------:R-:W-:Y:S02]  /*7560*/  FMUL.FTZ R126, R22, R25 ;  /* 0x00000019167e7220 */ /* 0x000fe40000410000 */
[C---:B------:R-:W-:Y:S02]  /*7570*/  FFMA.FTZ R187, R120.reuse, R137, -R24 ;  /* 0x0000008978bb7223 */ /* 0x040fe40000010818 */
[----:B------:R-:W-:Y:S02]  /*7580*/  FFMA.FTZ R189, R120, R139, R122 ;  /* 0x0000008b78bd7223 */ /* 0x000fe4000001007a */
        /* <DEDUP_REMOVED lines=8> */
[----:B--2---:R-:W-:Y:S02]  /*7610*/  FMUL.FTZ R118, R154, R6 ;  /* 0x000000069a767220 */ /* 0x004fe40000410000 */
[----:B------:R-:W-:Y:S02]  /*7620*/  FADD.FTZ R24, -R151, R24 ;  /* 0x0000001897187221 */ /* 0x000fe40000010100 */
[----:B------:R-:W-:Y:S02]  /*7630*/  FADD.FTZ R150, R150, R189 ;  /* 0x000000bd96967221 */ /* 0x000fe40000010000 */
[-C--:B------:R-:W-:Y:S02]  /*7640*/  FMUL.FTZ R116, R154, R7.reuse ;  /* 0x000000079a747220 */ /* 0x080fe40000410000 */
[----:B------:R-:W-:-:S02]  /*7650*/  FFMA.FTZ R7, R171, R7, R118 ;  /* 0x00000007ab077223 */ /* 0x000fc40000010076 */
[C---:B------:R-:W-:Y:S02]  /*7660*/  FMUL.FTZ R118, R135.reuse, -R24 ;  /* 0x8000001887767220 */ /* 0x040fe40000410000 */
[-C--:B------:R-:W-:Y:S02]  /*7670*/  FMUL.FTZ R135, R135, -R150.reuse ;  /* 0x8000009687877220 */ /* 0x080fe40000410000 */
[C---:B------:R-:W-:Y:S02]  /*7680*/  FFMA.FTZ R118, R133.reuse, R150, -R118 ;  /* 0x0000009685767223 */ /* 0x040fe40000010876 */
[----:B------:R-:W-:Y:S02]  /*7690*/  FFMA.FTZ R133, R133, R24, R135 ;  /* 0x0000001885857223 */ /* 0x000fe40000010087 */
[----:B------:R-:W-:Y:S02]  /*76a0*/  FFMA.FTZ R116, R171, R6, -R116 ;  /* 0x00000006ab747223 */ /* 0x000fe40000010874 */
[----:B------:R-:W-:-:S02]  /*76b0*/  FMUL.FTZ R6, R154, R5 ;  /* 0x000000059a067220 */ /* 0x000fc40000410000 */
[----:B------:R-:W-:Y:S01]  /*76c0*/  FADD.FTZ R149, R149, R118 ;  /* 0x0000007695957221 */ /* 0x000fe20000010000 */
[----:B------:R-:W-:Y:S01]  /*76d0*/  SHF.L.U32 R118, R68, 0x4, RZ ;  /* 0x0000000444767819 */ /* 0x000fe200000006ff */
[----:B------:R-:W-:Y:S02]  /*76e0*/  FADD.FTZ R133, -R148, R133 ;  /* 0x0000008594857221 */ /* 0x000fe40000010100 */
[-C--:B------:R-:W-:Y:S02]  /*76f0*/  FMUL.FTZ R154, R154, R4.reuse ;  /* 0x000000049a9a7220 */ /* 0x080fe40000410000 */
[----:B------:R-:W-:Y:S02]  /*7700*/  FFMA.FTZ R4, R171, R4, -R6 ;  /* 0x00000004ab047223 */ /* 0x000fe40000010806 */
[----:B------:R-:W-:Y:S01]  /*7710*/  FADD.FTZ R6, R173, R116 ;  /* 0x00000074ad067221 */ /* 0x000fe20000010000 */
[----:B------:R-:W-:Y:S01]  /*7720*/  LEA.HI.SX32 R173, R118, R118, 0x1b ;  /* 0x0000007676ad7211 */ /* 0x000fe200078fdaff */
[----:B------:R-:W-:-:S02]  /*7730*/  FMUL.FTZ R116, R112, -R133 ;  /* 0x8000008570747220 */ /* 0x000fc40000410000 */
[-C--:B------:R-:W-:Y:S02]  /*7740*/  FMUL.FTZ R118, R112, -R149.reuse ;  /* 0x8000009570767220 */ /* 0x080fe40000410000 */
[C---:B------:R-:W-:Y:S02]  /*7750*/  FFMA.FTZ R116, R110.reuse, R149, -R116 ;  /* 0x000000956e747223 */ /* 0x040fe40000010874 */
[----:B------:R-:W-:Y:S02]  /*7760*/  FFMA.FTZ R135, R110, R133, R118 ;  /* 0x000000856e877223 */ /* 0x000fe40000010076 */
[----:B------:R-:W-:Y:S02]  /*7770*/  FADD.FTZ R147, R147, R116 ;  /* 0x0000007493937221 */ /* 0x000fe40000010000 */
[----:B------:R-:W-:Y:S02]  /*7780*/  FADD.FTZ R135, -R146, R135 ;  /* 0x0000008792877221 */ /* 0x000fe40000010100 */
[----:B------:R-:W-:-:S02]  /*7790*/  FMUL.FTZ R110, R102, -R147 ;  /* 0x80000093666e7220 */ /* 0x000fc40000410000 */
[----:B------:R-:W-:Y:S02]  /*77a0*/  FMUL.FTZ R102, R102, -R135 ;  /* 0x8000008766667220 */ /* 0x000fe40000410000 */
[----:B------:R-:W-:Y:S02]  /*77b0*/  FFMA.FTZ R5, R171, R5, R154 ;  /* 0x00000005ab057223 */ /* 0x000fe4000001009a */
[C---:B------:R-:W-:Y:S02]  /*77c0*/  FFMA.FTZ R171, R104.reuse, R135, R110 ;  /* 0x0000008768ab7223 */ /* 0x040fe4000001006e */
[----:B------:R-:W-:Y:S02]  /*77d0*/  FFMA.FTZ R151, R104, R147, -R102 ;  /* 0x0000009368977223 */ /* 0x000fe40000010866 */
[----:B------:R-:W-:Y:S02]  /*77e0*/  FADD.FTZ R7, R176, R7 ;  /* 0x00000007b0077221 */ /* 0x000fe40000010000 */
[----:B------:R-:W-:-:S02]  /*77f0*/  FADD.FTZ R171, -R164, R171 ;  /* 0x000000aba4ab7221 */ /* 0x000fc40000010100 */
[----:B------:R-:W-:Y:S01]  /*7800*/  FADD.FTZ R151, R162, R151 ;  /* 0x00000097a2977221 */ /* 0x000fe20000010000 */
[----:B------:R0:W-:Y:S01]  /*7810*/  @!P0 STS.128 [R93.X16+0x21b0], R4 ;  /* 0x0021b0045d008388 */ /* 0x0001e2000000cc00 */
[-C--:B------:R-:W-:Y:S02]  /*7820*/  FFMA.FTZ R177, R113, -R36.reuse, R177 ;  /* 0x8000002471b17223 */ /* 0x080fe400000100b1 */
[----:B------:R-:W-:Y:S01]  /*7830*/  FMUL.FTZ R104, R151, R36 ;  /* 0x0000002497687220 */ /* 0x000fe20000410000 */
[----:B------:R1:W-:Y:S01]  /*7840*/  STS [R173.X4+0x434], R165 ;  /* 0x000434a5ad007388 */ /* 0x0003e20000004800 */
[----:B------:R-:W-:Y:S02]  /*7850*/  FFMA.FTZ R167, R111, -R38, R167 ;  /* 0x800000266fa77223 */ /* 0x000fe400000100a7 */
[----:B------:R-:W-:Y:S01]  /*7860*/  FFMA.FTZ R181, R115, -R34, R181 ;  /* 0x8000002273b57223 */ /* 0x000fe200000100b5 */
[----:B------:R2:W-:Y:S01]  /*7870*/  STS [R173.X4+0x430], R163 ;  /* 0x000430a3ad007388 */ /* 0x0005e20000004800 */
[----:B------:R-:W-:-:S02]  /*7880*/  FFMA.FTZ R172, R117, -R32, R172 ;  /* 0x8000002075ac7223 */ /* 0x000fc400000100ac */
[----:B------:R-:W-:Y:S01]  /*7890*/  FFMA.FTZ R161, R119, -R30, R161 ;  /* 0x8000001e77a17223 */ /* 0x000fe200000100a1 */
[----:B------:R3:W-:Y:S01]  /*78a0*/  STS [R173.X4+0x420], R178 ;  /* 0x000420b2ad007388 */ /* 0x0007e20000004800 */
[----:B------:R-:W-:Y:S02]  /*78b0*/  FMUL.FTZ R120, R187, R28 ;  /* 0x0000001cbb787220 */ /* 0x000fe40000410000 */
[----:B------:R-:W-:Y:S01]  /*78c0*/  FMUL.FTZ R130, R130, R185 ;  /* 0x000000b982827220 */ /* 0x000fe20000410000 */
[----:B------:R3:W-:Y:S01]  /*78d0*/  STS [R173.X4+0x424], R179 ;  /* 0x000424b3ad007388 */ /* 0x0007e20000004800 */
[C---:B0-----:R-:W-:Y:S02]  /*78e0*/  FMUL.FTZ R4, R106.reuse, -R171 ;  /* 0x800000ab6a047220 */ /* 0x041fe40000410000 */
[-C--:B------:R-:W-:Y:S01]  /*78f0*/  FMUL.FTZ R106, R106, -R151.reuse ;  /* 0x800000976a6a7220 */ /* 0x080fe20000410000 */
[----:B------:R3:W-:Y:S01]  /*7900*/  STS [R173.X4+0x428], R174 ;  /* 0x000428aead007388 */ /* 0x0007e20000004800 */
[----:B------:R-:W-:-:S02]  /*7910*/  FFMA.FTZ R5, R108, R151, -R4 ;  /* 0x000000976c057223 */ /* 0x000fc40000010804 */
[----:B------:R-:W-:Y:S01]  /*7920*/  FFMA.FTZ R106, R108, R171, R106 ;  /* 0x000000ab6c6a7223 */ /* 0x000fe2000001006a */
[----:B------:R3:W-:Y:S01]  /*7930*/  STS [R173.X4+0x42c], R175 ;  /* 0x00042cafad007388 */ /* 0x0007e20000004800 */
[----:B------:R-:W-:Y:S02]  /*7940*/  FADD.FTZ R152, R152, R5 ;  /* 0x0000000598987221 */ /* 0x000fe40000010000 */
[----:B------:R-:W-:Y:S01]  /*7950*/  FADD.FTZ R153, -R153, R106 ;  /* 0x0000006a99997221 */ /* 0x000fe20000010100 */
[----:B------:R3:W-:Y:S01]  /*7960*/  STS [R173.X4+0x438], R180 ;  /* 0x000438b4ad007388 */ /* 0x0007e20000004800 */
[----:B------:R-:W-:Y:S02]  /*7970*/  FMUL.FTZ R106, R171, R36 ;  /* 0x00000024ab6a7220 */ /* 0x000fe40000410000 */
[-C--:B------:R-:W-:Y:S01]  /*7980*/  FMUL.FTZ R4, R153, R38.reuse ;  /* 0x0000002699047220 */ /* 0x080fe20000410000 */
[----:B------:R3:W-:Y:S01]  /*7990*/  STS [R173.X4+0x43c], R160 ;  /* 0x00043ca0ad007388 */ /* 0x0007e20000004800 */
[----:B------:R-:W-:-:S02]  /*79a0*/  FMUL.FTZ R102, R152, R38 ;  /* 0x0000002698667220 */ /* 0x000fc40000410000 */
[----:B------:R-:W-:Y:S01]  /*79b0*/  FMUL.FTZ R7, R127, R104 ;  /* 0x000000687f077220 */ /* 0x000fe20000410000 */
[----:B------:R3:W-:Y:S01]  /*79c0*/  STS [R173.X4+0x440], R156 ;  /* 0x0004409cad007388 */ /* 0x0007e20000004800 */
[C---:B------:R-:W-:Y:S02]  /*79d0*/  FMUL.FTZ R5, R129.reuse, R4 ;  /* 0x0000000481057220 */ /* 0x040fe40000410000 */
[----:B------:R-:W-:Y:S01]  /*79e0*/  FMUL.FTZ R6, R129, R102 ;  /* 0x0000006681067220 */ /* 0x000fe20000410000 */
[----:B------:R3:W-:Y:S01]  /*79f0*/  STS [R173.X4+0x444], R158 ;  /* 0x0004449ead007388 */ /* 0x0007e20000004800 */
[-C--:B------:R-:W-:Y:S02]  /*7a00*/  FFMA.FTZ R7, R177, R106.reuse, -R7 ;  /* 0x0000006ab1077223 */ /* 0x080fe40000010807 */
[----:B------:R-:W-:Y:S01]  /*7a10*/  FMUL.FTZ R106, R127, R106 ;  /* 0x0000006a7f6a7220 */ /* 0x000fe20000410000 */
[----:B------:R3:W-:Y:S01]  /*7a20*/  STS [R173.X4+0x448], R182 ;  /* 0x000448b6ad007388 */ /* 0x0007e20000004800 */
[----:B------:R-:W-:-:S02]  /*7a30*/  FFMA.FTZ R5, R167, R102, R5 ;  /* 0x00000066a7057223 */ /* 0x000fc40000010005 */
[----:B------:R-:W-:Y:S01]  /*7a40*/  FMUL.FTZ R108, R135, R34 ;  /* 0x00000022876c7220 */ /* 0x000fe20000410000 */
[----:B------:R3:W-:Y:S01]  /*7a50*/  STS [R173.X4+0x44c], R140 ;  /* 0x00044c8cad007388 */ /* 0x0007e20000004800 */
[----:B------:R-:W-:Y:S02]  /*7a60*/  FFMA.FTZ R6, R167, R4, -R6 ;  /* 0x00000004a7067223 */ /* 0x000fe40000010806 */
[----:B------:R-:W-:Y:S01]  /*7a70*/  FFMA.FTZ R4, R177, R104, R106 ;  /* 0x00000068b1047223 */ /* 0x000fe2000001006a */
[----:B------:R3:W-:Y:S01]  /*7a80*/  STS [R173.X4+0x450], R142 ;  /* 0x0004508ead007388 */ /* 0x0007e20000004800 */
[----:B------:R-:W-:Y:S02]  /*7a90*/  FADD.FTZ R5, RZ, R5 ;  /* 0x00000005ff057221 */ /* 0x000fe40000010000 */
[----:B------:R-:W-:Y:S01]  /*7aa0*/  FMUL.FTZ R106, R147, R34 ;  /* 0x00000022936a7220 */ /* 0x000fe20000410000 */
[----:B------:R3:W-:Y:S01]  /*7ab0*/  STS [R173.X4+0x454], R144 ;  /* 0x00045490ad007388 */ /* 0x0007e20000004800 */
[----:B------:R-:W-:-:S02]  /*7ac0*/  FMUL.FTZ R110, R131, R108 ;  /* 0x0000006c836e7220 */ /* 0x000fc40000410000 */
[----:B------:R-:W-:Y:S02]  /*7ad0*/  FADD.FTZ R4, R5, R4 ;  /* 0x0000000405047221 */ /* 0x000fe40000010000 */
[-C--:B------:R-:W-:Y:S02]  /*7ae0*/  FMUL.FTZ R116, R131, R106.reuse ;  /* 0x0000006a83747220 */ /* 0x080fe40000410000 */
[C---:B------:R-:W-:Y:S02]  /*7af0*/  FFMA.FTZ R5, R181.reuse, R106, R110 ;  /* 0x0000006ab5057223 */ /* 0x040fe4000001006e */
[----:B------:R-:W-:Y:S02]  /*7b00*/  FADD.FTZ R6, RZ, R6 ;  /* 0x00000006ff067221 */ /* 0x000fe40000010000 */
[----:B-1----:R-:W-:Y:S02]  /*7b10*/  FFMA.FTZ R165, R181, R108, -R116 ;  /* 0x0000006cb5a57223 */ /* 0x002fe40000010874 */
[----:B------:R-:W-:-:S02]  /*7b20*/  FADD.FTZ R4, R4, R5 ;  /* 0x0000000504047221 */ /* 0x000fc40000010000 */
[----:B------:R-:W-:Y:S02]  /*7b30*/  FMUL.FTZ R5, R133, R32 ;  /* 0x0000002085057220 */ /* 0x000fe40000410000 */
[----:B------:R-:W-:Y:S02]  /*7b40*/  FMUL.FTZ R108, R150, R30 ;  /* 0x0000001e966c7220 */ /* 0x000fe40000410000 */
[----:B------:R-:W-:Y:S02]  /*7b50*/  FADD.FTZ R6, R6, R7 ;  /* 0x0000000706067221 */ /* 0x000fe40000010000 */
[----:B--2---:R-:W-:Y:S02]  /*7b60*/  FMUL.FTZ R163, R149, R32 ;  /* 0x0000002095a37220 */ /* 0x004fe40000410000 */
[----:B------:R-:W-:Y:S02]  /*7b70*/  FMUL.FTZ R7, R114, R5 ;  /* 0x0000000572077220 */ /* 0x000fe40000410000 */
[----:B------:R-:W-:-:S02]  /*7b80*/  FMUL.FTZ R116, R24, R30 ;  /* 0x0000001e18747220 */ /* 0x000fc40000410000 */
[----:B------:R-:W-:Y:S02]  /*7b90*/  FMUL.FTZ R118, R145, R108 ;  /* 0x0000006c91767220 */ /* 0x000fe40000410000 */
[-C--:B------:R-:W-:Y:S02]  /*7ba0*/  FFMA.FTZ R7, R172, R163.reuse, R7 ;  /* 0x000000a3ac077223 */ /* 0x080fe40000010007 */
[-C--:B------:R-:W-:Y:S02]  /*7bb0*/  FFMA.FTZ R118, R161, R116.reuse, -R118 ;  /* 0x00000074a1767223 */ /* 0x080fe40000010876 */
[----:B------:R-:W-:Y:S02]  /*7bc0*/  FMUL.FTZ R110, R114, R163 ;  /* 0x000000a3726e7220 */ /* 0x000fe40000410000 */
[----:B------:R-:W-:Y:S02]  /*7bd0*/  FMUL.FTZ R116, R145, R116 ;  /* 0x0000007491747220 */ /* 0x000fe40000410000 */
[----:B------:R-:W-:-:S02]  /*7be0*/  FADD.FTZ R4, R4, R7 ;  /* 0x0000000704047221 */ /* 0x000fc40000010000 */
[----:B------:R-:W-:Y:S02]  /*7bf0*/  FFMA.FTZ R5, R172, R5, -R110 ;  /* 0x00000005ac057223 */ /* 0x000fe4000001086e */
[----:B------:R-:W-:Y:S02]  /*7c00*/  FFMA.FTZ R7, R161, R108, R116 ;  /* 0x0000006ca1077223 */ /* 0x000fe40000010074 */
[----:B------:R-:W-:Y:S01]  /*7c10*/  FADD.FTZ R6, R6, R165 ;  /* 0x000000a506067221 */ /* 0x000fe20000010000 */
[----:B------:R-:W-:Y:S01]  /*7c20*/  IADD3 R165, R68, 0x20, RZ ;  /* 0x0000002044a57810 */ /* 0x000fe20007ffe0ff */
[-C--:B------:R-:W-:Y:S02]  /*7c30*/  FMUL.FTZ R110, R23, R28.reuse ;  /* 0x0000001c176e7220 */ /* 0x080fe40000410000 */
[----:B------:R-:W-:Y:S02]  /*7c40*/  FFMA.FTZ R183, R121, -R28, R183 ;  /* 0x8000001c79b77223 */ /* 0x000fe400000100b7 */
[----:B------:R-:W-:-:S02]  /*7c50*/  FMUL.FTZ R116, R159, R120 ;  /* 0x000000789f747220 */ /* 0x000fc40000410000 */
[----:B------:R-:W-:Y:S01]  /*7c60*/  FFMA.FTZ R193, R132, R25, R130 ;  /* 0x0000001984c17223 */ /* 0x000fe20000010082 */
[----:B------:R-:W-:Y:S01]  /*7c70*/  LEA R130, R53, -R68, 0x1 ;  /* 0x8000004435827211 */ /* 0x000fe200078e08ff */
[----:B------:R-:W-:Y:S02]  /*7c80*/  FADD.FTZ R4, R4, R7 ;  /* 0x0000000704047221 */ /* 0x000fe40000010000 */
[-C--:B------:R-:W-:Y:S01]  /*7c90*/  FMUL.FTZ R122, R159, R110.reuse ;  /* 0x0000006e9f7a7220 */ /* 0x080fe20000410000 */
[----:B------:R-:W-:Y:S01]  /*7ca0*/  ISETP.GE.AND P0, PT, R130, 0x1, PT ;  /* 0x000000018200780c */ /* 0x000fe20003f06270 */
[----:B------:R-:W-:Y:S01]  /*7cb0*/  FADD.FTZ R5, R6, R5 ;  /* 0x0000000506057221 */ /* 0x000fe20000010000 */
[----:B------:R-:W-:Y:S01]  /*7cc0*/  ISETP.GE.AND P1, PT, R130, 0x21, PT ;  /* 0x000000218200780c */ /* 0x000fe20003f26270 */
[----:B------:R-:W-:Y:S02]  /*7cd0*/  FFMA.FTZ R7, R183, R110, R116 ;  /* 0x0000006eb7077223 */ /* 0x000fe40000010074 */
[----:B------:R-:W-:-:S02]  /*7ce0*/  FMUL.FTZ R116, R137, R26 ;  /* 0x0000001a89747220 */ /* 0x000fc40000410000 */
[----:B------:R-:W-:Y:S02]  /*7cf0*/  FFMA.FTZ R195, R22, R185, -R124 ;  /* 0x000000b916c37223 */ /* 0x000fe4000001087c */
[----:B------:R-:W-:Y:S02]  /*7d00*/  FFMA.FTZ R122, R183, R120, -R122 ;  /* 0x00000078b77a7223 */ /* 0x000fe4000001087a */
[----:B------:R-:W-:Y:S02]  /*7d10*/  FADD.FTZ R5, R5, R118 ;  /* 0x0000007605057221 */ /* 0x000fe40000010000 */
[----:B------:R-:W-:Y:S02]  /*7d20*/  FADD.FTZ R4, R4, R7 ;  /* 0x0000000704047221 */ /* 0x000fe40000010000 */
[-C--:B------:R-:W-:Y:S02]  /*7d30*/  FFMA.FTZ R157, R123, -R26.reuse, R157 ;  /* 0x8000001a7b9d7223 */ /* 0x080fe4000001009d */
[----:B------:R-:W-:-:S02]  /*7d40*/  FMUL.FTZ R6, R139, R26 ;  /* 0x0000001a8b067220 */ /* 0x000fc40000410000 */
[----:B------:R-:W-:Y:S02]  /*7d50*/  FMUL.FTZ R7, R155, R116 ;  /* 0x000000749b077220 */ /* 0x000fe40000410000 */
[----:B------:R-:W-:Y:S02]  /*7d60*/  FMUL.FTZ R118, R141, R0 ;  /* 0x000000008d767220 */ /* 0x000fe40000410000 */
[C---:B------:R-:W-:Y:S02]  /*7d70*/  FMUL.FTZ R191, R128.reuse, R191 ;  /* 0x000000bf80bf7220 */ /* 0x040fe40000410000 */
[C---:B------:R-:W-:Y:S02]  /*7d80*/  FMUL.FTZ R193, R128.reuse, R193 ;  /* 0x000000c180c17220 */ /* 0x040fe40000410000 */
[----:B------:R-:W-:Y:S02]  /*7d90*/  FMUL.FTZ R195, R128, R195 ;  /* 0x000000c380c37220 */ /* 0x000fe40000410000 */
[----:B------:R-:W-:-:S02]  /*7da0*/  FADD.FTZ R5, R5, R122 ;  /* 0x0000007a05057221 */ /* 0x000fc40000010000 */
[----:B------:R-:W-:Y:S01]  /*7db0*/  FFMA.FTZ R128, -R128, R197, -RZ ;  /* 0x000000c580807223 */ /* 0x000fe200000109ff */
[----:B------:R3:W-:Y:S01]  /*7dc0*/  STS [R173.X4+0x458], R195 ;  /* 0x000458c3ad007388 */ /* 0x0007e20000004800 */
[----:B------:R-:W-:Y:S02]  /*7dd0*/  FMUL.FTZ R122, R143, R0 ;  /* 0x000000008f7a7220 */ /* 0x000fe40000410000 */
[----:B------:R-:W-:Y:S01]  /*7de0*/  FFMA.FTZ R120, R157, R6, -R7 ;  /* 0x000000069d787223 */ /* 0x000fe20000010807 */
[----:B------:R3:W-:Y:S01]  /*7df0*/  STS [R173.X4+0x45c], R128 ;  /* 0x00045c80ad007388 */ /* 0x0007e20000004800 */
[----:B------:R-:W-:Y:S02]  /*7e00*/  FFMA.FTZ R185, R125, -R0, R185 ;  /* 0x800000007db97223 */ /* 0x000fe400000100b9 */
[----:B------:R-:W-:Y:S02]  /*7e10*/  FMUL.FTZ R124, R25, R118 ;  /* 0x00000076197c7220 */ /* 0x000fe40000410000 */
[----:B------:R-:W-:-:S02]  /*7e20*/  FMUL.FTZ R6, R155, R6 ;  /* 0x000000069b067220 */ /* 0x000fc40000410000 */
[----:B------:R-:W-:Y:S02]  /*7e30*/  FADD.FTZ R22, R192, R191 ;  /* 0x000000bfc0167221 */ /* 0x000fe40000010000 */
[----:B------:R-:W-:Y:S02]  /*7e40*/  FFMA.FTZ R191, R185, R122, -R124 ;  /* 0x0000007ab9bf7223 */ /* 0x000fe4000001087c */
[----:B------:R-:W-:Y:S02]  /*7e50*/  FFMA.FTZ R7, R157, R116, R6 ;  /* 0x000000749d077223 */ /* 0x000fe40000010006 */
[----:B------:R-:W-:Y:S02]  /*7e60*/  FMUL.FTZ R122, R25, R122 ;  /* 0x0000007a197a7220 */ /* 0x000fe40000410000 */
[----:B------:R-:W-:Y:S02]  /*7e70*/  FADD.FTZ R112, R184, -R193 ;  /* 0x800000c1b8707221 */ /* 0x000fe40000010000 */
[----:B------:R-:W-:-:S02]  /*7e80*/  FADD.FTZ R124, R4, R7 ;  /* 0x00000007047c7221 */ /* 0x000fc40000010000 */
[----:B------:R-:W-:Y:S02]  /*7e90*/  FADD.FTZ R126, R5, R120 ;  /* 0x00000078057e7221 */ /* 0x000fe40000010000 */
[----:B------:R-:W-:Y:S01]  /*7ea0*/  FFMA.FTZ R189, R185, R118, R122 ;  /* 0x00000076b9bd7223 */ /* 0x000fe2000001007a */
[----:B------:R-:W-:Y:S06]  /*7eb0*/  BAR.SYNC.DEFER_BLOCKING 0x0 ;  /* 0x0000000000007b1d */ /* 0x000fec0000010000 */
[----:B------:R-:W-:Y:S05]  /*7ec0*/  @!P0 BRA `(.L_x_11467) ;  /* 0x0000019000008947 */ /* 0x000fea0003800000 */
[-C--:B---3--:R-:W-:Y:S01]  /*7ed0*/  LEA.HI.SX32 R120, R68, R68.reuse, 0x1b ;  /* 0x0000004444787211 */ /* 0x088fe200078fdaff */
        /* <DEDUP_REMOVED lines=24> */
.L_x_11467:
[----:B---3--:R-:W-:Y:S05]  /*8060*/  BSYNC B0 ;  /* 0x0000000000007941 */ /* 0x008fea0003800000 */
.L_x_11466:
        /* <DEDUP_REMOVED lines=9> */
.L_x_11469:
[----:B------:R-:W-:Y:S05]  /*8100*/  BSYNC B0 ;  /* 0x0000000000007941 */ /* 0x000fea0003800000 */
.L_x_11468:
        /* <DEDUP_REMOVED lines=14> */
.L_x_11471:
[----:B------:R-:W-:Y:S05]  /*81f0*/  BSYNC B0 ;  /* 0x0000000000007941 */ /* 0x000fea0003800000 */
.L_x_11470:
[----:B------:R-:W1:Y:S01]  /*8200*/  LDS R7, [R7.X4+0x5a0] ;  /* 0x0005a00007077984 */ /* 0x000e620000004800 */
[----:B------:R-:W-:Y:S01]  /*8210*/  BSSY B0, `(.L_x_11472) ;  /* 0x0000005000007945 */ /* 0x000fe20003800000 */
[----:B0-----:R-:W-:Y:S02]  /*8220*/  IADD3 R5, R68, 0xa0, RZ ;  /* 0x000000a044057810 */ /* 0x001fe40007ffe0ff */
[----:B------:R-:W-:Y:S01]  /*8230*/  LEA.HI.SX32 R165, R165, R68, 0x1b ;  /* 0x00000044a5a57211 */ /* 0x000fe200078fdaff */
[----:B------:R-:W-:Y:S05]  /*8240*/  @!P0 BRA `(.L_x_11473) ;  /* 0x0000001000008947 */ /* 0x000fea0003800000 */
[----:B-1----:R0:W-:Y:S02]  /*8250*/  RED.E.ADD.F32.FTZ.RN.STRONG.GPU [R20.64+-0x680], R7 ;  /* 0xfff980071400798e */ /* 0x0021e4000c10e786 */
.L_x_11473:
[----:B------:R-:W-:Y:S05]  /*8260*/  BSYNC B0 ;  /* 0x0000000000007941 */ /* 0x000fea0003800000 */
.L_x_11472:
[----:B------:R-:W2:Y:S01]  /*8270*/  LDS R165, [R165.X4+0x620] ;  /* 0x00062000a5a57984 */ /* 0x000ea20000004800 */
[----:B------:R-:W-:Y:S01]  /*8280*/  BSSY B0, `(.L_x_11474) ;  /* 0x0000005000007945 */ /* 0x000fe20003800000 */
[----:B01----:R-:W-:Y:S02]  /*8290*/  IADD3 R7, R68, 0xc0, RZ ;  /* 0x000000c044077810 */ /* 0x003fe40007ffe0ff */
[----:B------:R-:W-:Y:S01]  /*82a0*/  LEA.HI.SX32 R5, R5, R68, 0x1b ;  /* 0x0000004405057211 */ /* 0x000fe200078fdaff */
[----:B------:R-:W-:Y:S05]  /*82b0*/  @!P1 BRA `(.L_x_11475) ;  /* 0x0000001000009947 */ /* 0x000fea0003800000 */
[----:B--2---:R0:W-:Y:S02]  /*82c0*/  RED.E.ADD.F32.FTZ.RN.STRONG.GPU [R20.64+-0x600], R165 ;  /* 0xfffa00a51400798e */ /* 0x0041e4000c10e786 */
.L_x_11475:
[----:B------:R-:W-:Y:S05]  /*82d0*/  BSYNC B0 ;  /* 0x0000000000007941 */ /* 0x000fea0003800000 */
.L_x_11474:
[----:B------:R-:W1:Y:S01]  /*82e0*/  LDS R5, [R5.X4+0x6a0] ;  /* 0x0006a00005057984 */ /* 0x000e620000004800 */
[----:B------:R-:W-:Y:S01]  /*82f0*/  BSSY B0, `(.L_x_11476) ;  /* 0x0000005000007945 */ /* 0x000fe20003800000 */
[----:B0-2---:R-:W-:-:S02]  /*8300*/  IADD3 R165, R68, 0xe0, RZ ;  /* 0x000000e044a57810 */ /* 0x005fc40007ffe0ff */
[----:B------:R-:W-:Y:S01]  /*8310*/  LEA.HI.SX32 R7, R7, R68, 0x1b ;  /* 0x0000004407077211 */ /* 0x000fe200078fdaff */
[----:B------:R-:W-:Y:S05]  /*8320*/  @!P2 BRA `(.L_x_11477) ;  /* 0x000000100000a947 */ /* 0x000fea0003800000 */
[----:B-1----:R0:W-:Y:S02]  /*8330*/  RED.E.ADD.F32.FTZ.RN.STRONG.GPU [R20.64+-0x580], R5 ;  /* 0xfffa80051400798e */ /* 0x0021e4000c10e786 */
.L_x_11477:
[----:B------:R-:W-:Y:S05]  /*8340*/  BSYNC B0 ;  /* 0x0000000000007941 */ /* 0x000fea0003800000 */
.L_x_11476:
[----:B------:R-:W2:Y:S01]  /*8350*/  LDS R7, [R7.X4+0x720] ;  /* 0x0007200007077984 */ /* 0x000ea20000004800 */
[----:B------:R-:W-:Y:S01]  /*8360*/  BSSY B0, `(.L_x_11478) ;  /* 0x0000005000007945 */ /* 0x000fe20003800000 */
[----:B01----:R-:W-:Y:S02]  /*8370*/  IADD3 R5, R68, 0x100, RZ ;  /* 0x0000010044057810 */ /* 0x003fe40007ffe0ff */
[----:B------:R-:W-:Y:S01]  /*8380*/  LEA.HI.SX32 R165, R165, R68, 0x1b ;  /* 0x00000044a5a57211 */ /* 0x000fe200078fdaff */
[----:B------:R-:W-:Y:S05]  /*8390*/  @!P3 BRA `(.L_x_11479) ;  /* 0x000000100000b947 */ /* 0x000fea0003800000 */
[----:B--2---:R0:W-:Y:S02]  /*83a0*/  RED.E.ADD.F32.FTZ.RN.STRONG.GPU [R20.64+-0x500], R7 ;  /* 0xfffb00071400798e */ /* 0x0041e4000c10e786 */
.L_x_11479:
[----:B------:R-:W-:Y:S05]  /*83b0*/  BSYNC B0 ;  /* 0x0000000000007941 */ /* 0x000fea0003800000 */
.L_x_11478:
[----:B------:R-:W1:Y:S01]  /*83c0*/  LDS R165, [R165.X4+0x7a0] ;  /* 0x0007a000a5a57984 */ /* 0x000e620000004800 */
[----:B------:R-:W-:Y:S01]  /*83d0*/  BSSY B0, `(.L_x_11480) ;  /* 0x0000004000007945 */ /* 0x000fe20003800000 */
[----:B------:R-:W-:Y:S01]  /*83e0*/  LEA.HI.SX32 R5, R5, R68, 0x1b ;  /* 0x0000004405057211 */ /* 0x000fe200078fdaff */
[----:B------:R-:W-:Y:S05]  /*83f0*/  @!P4 BRA `(.L_x_11481) ;  /* 0x000000100000c947 */ /* 0x000fea0003800000 */
[----:B-1----:R1:W-:Y:S02]  /*8400*/  RED.E.ADD.F32.FTZ.RN.STRONG.GPU [R20.64+-0x480], R165 ;  /* 0xfffb80a51400798e */ /* 0x0023e4000c10e786 */
.L_x_11481:
[----:B------:R-:W-:Y:S05]  /*8410*/  BSYNC B0 ;  /* 0x0000000000007941 */ /* 0x000fea0003800000 */
.L_x_11480:
[----:B------:R-:W3:Y:S01]  /*8420*/  LDS R5, [R5.X4+0x820] ;  /* 0x0008200005057984 */ /* 0x000ee20000004800 */
[----:B------:R-:W-:Y:S01]  /*8430*/  BSSY B0, `(.L_x_11482) ;  /* 0x0000005000007945 */ /* 0x000fe20003800000 */
[----:B0-2---:R-:W-:-:S02]  /*8440*/  IADD3 R7, R68, 0x120, RZ ;  /* 0x0000012044077810 */ /* 0x005fc40007ffe0ff */
[----:B-1----:R-:W-:Y:S01]  /*8450*/  IADD3 R165, R68, 0x140, RZ ;  /* 0x0000014044a57810 */ /* 0x002fe20007ffe0ff */
[----:B------:R-:W-:Y:S05]  /*8460*/  @!P5 BRA `(.L_x_11483) ;  /* 0x000000100000d947 */ /* 0x000fea0003800000 */
[----:B---3--:R0:W-:Y:S02]  /*8470*/  RED.E.ADD.F32.FTZ.RN.STRONG.GPU [R20.64+-0x400], R5 ;  /* 0xfffc00051400798e */ /* 0x0081e4000c10e786 */
.L_x_11483:
[----:B------:R-:W-:Y:S05]  /*8480*/  BSYNC B0 ;  /* 0x0000000000007941 */ /* 0x000fea0003800000 */
.L_x_11482:
        /* <DEDUP_REMOVED lines=14> */
.L_x_11485:
[----:B------:R-:W-:Y:S05]  /*8570*/  BSYNC B0 ;  /* 0x0000000000007941 */ /* 0x000fea0003800000 */
.L_x_11484:
[----:B------:R-:W1:Y:S01]  /*8580*/  LDS R165, [R165.X4+0x920] ;  /* 0x00092000a5a57984 */ /* 0x000e620000004800 */
[----:B------:R-:W-:Y:S01]  /*8590*/  BSSY B0, `(.L_x_11486) ;  /* 0x0000005000007945 */ /* 0x000fe20003800000 */
[----:B0-----:R-:W-:-:S02]  /*85a0*/  IADD3 R7, R68, 0x180, RZ ;  /* 0x0000018044077810 */ /* 0x001fc40007ffe0ff */
[----:B------:R-:W-:Y:S01]  /*85b0*/  LEA.HI.SX32 R5, R5, R68, 0x1b ;  /* 0x0000004405057211 */ /* 0x000fe200078fdaff */
[----:B------:R-:W-:Y:S05]  /*85c0*/  @!P0 BRA `(.L_x_11487) ;  /* 0x0000001000008947 */ /* 0x000fea0003800000 */
[----:B-1----:R0:W-:Y:S02]  /*85d0*/  RED.E.ADD.F32.FTZ.RN.STRONG.GPU [R20.64+-0x300], R165 ;  /* 0xfffd00a51400798e */ /* 0x0021e4000c10e786 */
.L_x_11487:
[----:B------:R-:W-:Y:S05]  /*85e0*/  BSYNC B0 ;  /* 0x0000000000007941 */ /* 0x000fea0003800000 */
.L_x_11486:
[----:B------:R-:W2:Y:S01]  /*85f0*/  LDS R5, [R5.X4+0x9a0] ;  /* 0x0009a00005057984 */ /* 0x000ea20000004800 */
[----:B------:R-:W-:Y:S01]  /*8600*/  BSSY B0, `(.L_x_11488) ;  /* 0x0000005000007945 */ /* 0x000fe20003800000 */
[----:B01----:R-:W-:Y:S02]  /*8610*/  IADD3 R165, R68, 0x1a0, RZ ;  /* 0x000001a044a57810 */ /* 0x003fe40007ffe0ff */
[----:B------:R-:W-:Y:S01]  /*8620*/  LEA.HI.SX32 R7, R7, R68, 0x1b ;  /* 0x0000004407077211 */ /* 0x000fe200078fdaff */
[----:B------:R-:W-:Y:S05]  /*8630*/  @!P1 BRA `(.L_x_11489) ;  /* 0x0000001000009947 */ /* 0x000fea0003800000 */
[----:B--2---:R0:W-:Y:S02]  /*8640*/  RED.E.ADD.F32.FTZ.RN.STRONG.GPU [R20.64+-0x280], R5 ;  /* 0xfffd80051400798e */ /* 0x0041e4000c10e786 */
.L_x_11489:
[----:B------:R-:W-:Y:S05]  /*8650*/  BSYNC B0 ;  /* 0x0000000000007941 */ /* 0x000fea0003800000 */
.L_x_11488:
[----:B------:R-:W1:Y:S01]  /*8660*/  LDS R7, [R7.X4+0xa20] ;  /* 0x000a200007077984 */ /* 0x000e620000004800 */
[----:B------:R-:W-:Y:S01]  /*8670*/  BSSY B0, `(.L_x_11490) ;  /* 0x0000005000007945 */ /* 0x000fe20003800000 */
[----:B0-2---:R-:W-:Y:S02]  /*8680*/  IADD3 R5, R68, 0x1c0, RZ ;  /* 0x000001c044057810 */ /* 0x005fe40007ffe0ff */
[----:B------:R-:W-:Y:S01]  /*8690*/  LEA.HI.SX32 R165, R165, R68, 0x1b ;  /* 0x00000044a5a57211 */ /* 0x000fe200078fdaff */
[----:B------:R-:W-:Y:S05]  /*86a0*/  @!P2 BRA `(.L_x_11491) ;  /* 0x000000100000a947 */ /* 0x000fea0003800000 */
[----:B-1----:R0:W-:Y:S02]  /*86b0*/  RED.E.ADD.F32.FTZ.RN.STRONG.GPU [R20.64+-0x200], R7 ;  /* 0xfffe00071400798e */ /* 0x0021e4000c10e786 */
.L_x_11491:
[----:B------:R-:W-:Y:S05]  /*86c0*/  BSYNC B0 ;  /* 0x0000000000007941 */ /* 0x000fea0003800000 */
.L_x_11490:
[----:B------:R-:W2:Y:S01]  /*86d0*/  LDS R165, [R165.X4+0xaa0] ;  /* 0x000aa000a5a57984 */ /* 0x000ea20000004800 */
[----:B------:R-:W-:Y:S01]  /*86e0*/  BSSY B0, `(.L_x_11492) ;  /* 0x0000005000007945 */ /* 0x000fe20003800000 */
[----:B01----:R-:W-:-:S02]  /*86f0*/  IADD3 R7, R68, 0x1e0, RZ ;  /* 0x000001e044077810 */ /* 0x003fc40007ffe0ff */
[----:B------:R-:W-:Y:S01]  /*8700*/  LEA.HI.SX32 R5, R5, R68, 0x1b ;  /* 0x0000004405057211 */ /* 0x000fe200078fdaff */
[----:B------:R-:W-:Y:S05]  /*8710*/  @!P3 BRA `(.L_x_11493) ;  /* 0x000000100000b947 */ /* 0x000fea0003800000 */
[----:B--2---:R0:W-:Y:S02]  /*8720*/  RED.E.ADD.F32.FTZ.RN.STRONG.GPU [R20.64+-0x180], R165 ;  /* 0xfffe80a51400798e */ /* 0x0041e4000c10e786 */
.L_x_11493:
[----:B------:R-:W-:Y:S05]  /*8730*/  BSYNC B0 ;  /* 0x0000000000007941 */ /* 0x000fea0003800000 */
.L_x_11492:
[----:B------:R-:W1:Y:S01]  /*8740*/  LDS R5, [R5.X4+0xb20] ;  /* 0x000b200005057984 */ /* 0x000e620000004800 */
[----:B------:R-:W-:Y:S01]  /*8750*/  BSSY B0, `(.L_x_11494) ;  /* 0x0000004000007945 */ /* 0x000fe20003800000 */
[----:B------:R-:W-:Y:S01]  /*8760*/  LEA.HI.SX32 R7, R7, R68, 0x1b ;  /* 0x0000004407077211 */ /* 0x000fe200078fdaff */
[----:B------:R-:W-:Y:S05]  /*8770*/  @!P4 BRA `(.L_x_11495) ;  /* 0x000000100000c947 */ /* 0x000fea0003800000 */
[----:B-1----:R1:W-:Y:S02]  /*8780*/  RED.E.ADD.F32.FTZ.RN.STRONG.GPU [R20.64+-0x100], R5 ;  /* 0xffff00051400798e */ /* 0x0023e4000c10e786 */
.L_x_11495:
[----:B------:R-:W-:Y:S05]  /*8790*/  BSYNC B0 ;  /* 0x0000000000007941 */ /* 0x000fea0003800000 */
.L_x_11494:
[----:B------:R-:W3:Y:S01]  /*87a0*/  LDS R7, [R7.X4+0xba0] ;  /* 0x000ba00007077984 */ /* 0x000ee20000004800 */
[----:B------:R-:W-:Y:S01]  /*87b0*/  BSSY B0, `(.L_x_11496) ;  /* 0x0000003000007945 */ /* 0x000fe20003800000 */
[----:B------:R-:W-:Y:S05]  /*87c0*/  @!P5 BRA `(.L_x_11497) ;  /* 0x000000100000d947 */ /* 0x000fea0003800000 */
[----:B---3--:R3:W-:Y:S02]  /*87d0*/  RED.E.ADD.F32.FTZ.RN.STRONG.GPU [R20.64+-0x80], R7 ;  /* 0xffff80071400798e */ /* 0x0087e4000c10e786 */
.L_x_11497:
[----:B------:R-:W-:Y:S05]  /*87e0*/  BSYNC B0 ;  /* 0x0000000000007941 */ /* 0x000fea0003800000 */
.L_x_11496:
[----:B01-3--:R-:W0:Y:S01]  /*87f0*/  SHFL.DOWN PT, R20, R120, 0x1, 0x1f ;  /* 0x08201f0078147f89 */ /* 0x00be2200000e0000 */
[----:B------:R-:W-:Y:S01]  /*8800*/  ISETP.GT.AND P0, PT, R66, 0x1e, PT ;  /* 0x0000001e4200780c */ /* 0x000fe20003f04270 */
[----:B------:R-:W-:Y:S01]  /*8810*/  FADD.FTZ R92, R118, R92 ;  /* 0x0000005c765c7221 */ /* 0x000fe20000010000 */
[----:B------:R-:W-:Y:S01]  /*8820*/  MOV R5, R120 ;  /* 0x0000007800057202 */ /* 0x000fe20000000f00 */
[----:B--2---:R-:W1:Y:S01]  /*8830*/  SHFL.DOWN PT, R165, R22, 0x1, 0x1f ;  /* 0x08201f0016a57f89 */ /* 0x004e6200000e0000 */
[----:B------:R-:W-:Y:S01]  /*8840*/  MOV R6, R22 ;  /* 0x0000001600067202 */ /* 0x000fe20000000f00 */
[----:B------:R-:W-:Y:S01]  /*8850*/  BSSY B0, `(.L_x_11498) ;  /* 0x0000083000007945 */ /* 0x000fe20003800000 */
        /* <DEDUP_REMOVED lines=26> */
[-C--:B------:R-:W-:Y:S02]  /*8a00*/  FFMA.FTZ R20, R2, R143.reuse, -R20 ;  /* 0x0000008f02147223 */ /* 0x080fe40000010814 */
        /* <DEDUP_REMOVED lines=8> */
[C---:B------:R-:W-:Y:S02]  /*8a90*/  FFMA.FTZ R22, R2.reuse, R141, R143 ;  /* 0x0000008d02167223 */ /* 0x040fe4000001008f */
[----:B------:R-:W-:Y:S02]  /*8aa0*/  FMUL.FTZ R20, R3, R137 ;  /* 0x0000008903147220 */ /* 0x000fe40000410000 */
[----:B------:R-:W-:Y:S02]  /*8ab0*/  FFMA.FTZ R22, R185, R22, R25 ;  /* 0x00000016b9167223 */ /* 0x000fe40000010019 */
[----:B------:R-:W-:Y:S02]  /*8ac0*/  FFMA.FTZ R20, R2, R139, -R20 ;  /* 0x0000008b02147223 */ /* 0x000fe40000010814 */
[----:B------:R-:W-:Y:S02]  /*8ad0*/  FFMA.FTZ R100, R125, R141, R22 ;  /* 0x0000008d7d647223 */ /* 0x000fe40000010016 */
[----:B------:R-:W-:-:S02]  /*8ae0*/  FMUL.FTZ R155, R155, R20 ;  /* 0x000000149b9b7220 */ /* 0x000fc40000410000 */
[----:B0-----:R-:W-:Y:S02]  /*8af0*/  @!P0 FADD.FTZ R5, R5, R112 ;  /* 0x0000007005058221 */ /* 0x001fe40000010000 */
[C---:B------:R-:W-:Y:S02]  /*8b00*/  FMUL.FTZ R20, R3.reuse, R23 ;  /* 0x0000001703147220 */ /* 0x040fe40000410000 */
        /* <DEDUP_REMOVED lines=11> */
[----:B------:R-:W-:Y:S02]  /*8bc0*/  FFMA.FTZ R22, R2, R137, R139 ;  /* 0x0000008902167223 */ /* 0x000fe4000001008b */
[----:B------:R-:W-:Y:S02]  /*8bd0*/  FMUL.FTZ R187, R3, R187 ;  /* 0x000000bb03bb7220 */ /* 0x000fe40000410000 */
[----:B------:R-:W-:-:S02]  /*8be0*/  FMUL.FTZ R159, R159, R20 ;  /* 0x000000149f9f7220 */ /* 0x000fc40000410000 */
[----:B------:R-:W-:Y:S02]  /*8bf0*/  FADD.FTZ R101, R100, R101 ;  /* 0x0000006564657221 */ /* 0x000fe40000010000 */
[C---:B------:R-:W-:Y:S02]  /*8c00*/  FFMA.FTZ R20, R2.reuse, R24, -R21 ;  /* 0x0000001802147223 */ /* 0x040fe40000010815 */
[----:B------:R-:W-:Y:S02]  /*8c10*/  FFMA.FTZ R100, R157, R22, R155 ;  /* 0x000000169d647223 */ /* 0x000fe4000001009b */
[----:B------:R-:W-:Y:S02]  /*8c20*/  FMUL.FTZ R21, R3, R24 ;  /* 0x0000001803157220 */ /* 0x000fe40000410000 */
[----:B0-----:R-:W-:Y:S02]  /*8c30*/  @!P0 FADD.FTZ R5, R5, R112 ;  /* 0x0000007005058221 */ /* 0x001fe40000010000 */
[----:B------:R-:W-:-:S02]  /*8c40*/  FFMA.FTZ R22, R2, R23, R187 ;  /* 0x0000001702167223 */ /* 0x000fc400000100bb */
[----:B------:R-:W-:Y:S01]  /*8c50*/  FMUL.FTZ R145, R145, R20 ;  /* 0x0000001491917220 */ /* 0x000fe20000410000 */
[----:B------:R-:W0:Y:S01]  /*8c60*/  SHFL.DOWN PT, R24, R5, 0x10, 0x1f ;  /* 0x0a001f0005187f89 */ /* 0x000e2200000e0000 */
[----:B------:R-:W-:Y:S02]  /*8c70*/  FFMA.FTZ R20, R2, R150, R21 ;  /* 0x0000009602147223 */ /* 0x000fe40000010015 */
[----:B------:R-:W-:Y:S02]  /*8c80*/  FFMA.FTZ R22, R183, R22, R159 ;  /* 0x00000016b7167223 */ /* 0x000fe4000001009f */
[----:B-1----:R-:W-:Y:S02]  /*8c90*/  @!P0 FADD.FTZ R6, R6, R125 ;  /* 0x0000007d06068221 */ /* 0x002fe40000010000 */
[----:B--2---:R-:W-:Y:S02]  /*8ca0*/  @!P0 FADD.FTZ R7, R7, R118 ;  /* 0x0000007607078221 */ /* 0x004fe40000010000 */
[----:B---3--:R-:W-:Y:S01]  /*8cb0*/  @!P0 FADD.FTZ R4, R4, R25 ;  /* 0x0000001904048221 */ /* 0x008fe20000010000 */
[----:B------:R-:W-:Y:S01]  /*8cc0*/  ISETP.GT.AND P0, PT, R66, 0xf, PT ;  /* 0x0000000f4200780c */ /* 0x000fe20003f04270 */
[----:B------:R-:W-:Y:S01]  /*8cd0*/  FFMA.FTZ R145, R161, R20, R145 ;  /* 0x00000014a1917223 */ /* 0x000fe20000010091 */
[----:B------:R-:W1:Y:S01]  /*8ce0*/  SHFL.DOWN PT, R25, R6, 0x10, 0x1f ;  /* 0x0a001f0006197f89 */ /* 0x000e6200000e0000 */
[----:B------:R-:W-:-:S02]  /*8cf0*/  FFMA.FTZ R123, R123, R137, R100 ;  /* 0x000000897b7b7223 */ /* 0x000fc40000010064 */
[----:B------:R-:W-:Y:S01]  /*8d00*/  FFMA.FTZ R22, R121, R23, R22 ;  /* 0x0000001779167223 */ /* 0x000fe20000010016 */
[----:B------:R-:W2:Y:S01]  /*8d10*/  SHFL.DOWN PT, R100, R7, 0x10, 0x1f ;  /* 0x0a001f0007647f89 */ /* 0x000ea200000e0000 */
[C---:B------:R-:W-:Y:S02]  /*8d20*/  FMUL.FTZ R20, R3.reuse, R149 ;  /* 0x0000009503147220 */ /* 0x040fe40000410000 */
[----:B------:R-:W-:Y:S01]  /*8d30*/  FADD.FTZ R99, R22, R99 ;  /* 0x0000006316637221 */ /* 0x000fe20000010000 */
[----:B------:R-:W3:Y:S01]  /*8d40*/  SHFL.DOWN PT, R23, R4, 0x10, 0x1f ;  /* 0x0a001f0004177f89 */ /* 0x000ee200000e0000 */
[----:B------:R-:W-:Y:S02]  /*8d50*/  FFMA.FTZ R21, R2, R133, -R20 ;  /* 0x0000008502157223 */ /* 0x000fe40000010814 */
[----:B------:R-:W-:Y:S02]  /*8d60*/  FMUL.FTZ R20, R3, R151 ;  /* 0x0000009703147220 */ /* 0x000fe40000410000 */
[----:B------:R-:W-:-:S02]  /*8d70*/  FMUL.FTZ R114, R114, R21 ;  /* 0x0000001572727220 */ /* 0x000fc40000410000 */
[C---:B------:R-:W-:Y:S02]  /*8d80*/  FFMA.FTZ R20, R2.reuse, R171, -R20 ;  /* 0x000000ab02147223 */ /* 0x040fe40000010814 */
[----:B------:R-:W-:Y:S02]  /*8d90*/  FMUL.FTZ R21, R3, R147 ;  /* 0x0000009303157220 */ /* 0x000fe40000410000 */
[----:B------:R-:W-:Y:S02]  /*8da0*/  FMUL.FTZ R127, R127, R20 ;  /* 0x000000147f7f7220 */ /* 0x000fe40000410000 */
[C---:B------:R-:W-:Y:S02]  /*8db0*/  FMUL.FTZ R20, R3.reuse, R152 ;  /* 0x0000009803147220 */ /* 0x040fe40000410000 */
[----:B------:R-:W-:Y:S02]  /*8dc0*/  FFMA.FTZ R22, R2, R135, -R21 ;  /* 0x0000008702167223 */ /* 0x000fe40000010815 */
[----:B------:R-:W-:-:S02]  /*8dd0*/  FMUL.FTZ R133, R3, R133 ;  /* 0x0000008503857220 */ /* 0x000fc40000410000 */
[C---:B------:R-:W-:Y:S02]  /*8de0*/  FMUL.FTZ R135, R3.reuse, R135 ;  /* 0x0000008703877220 */ /* 0x040fe40000410000 */
[C---:B------:R-:W-:Y:S02]  /*8df0*/  FMUL.FTZ R171, R3.reuse, R171 ;  /* 0x000000ab03ab7220 */ /* 0x040fe40000410000 */
[-C--:B------:R-:W-:Y:S02]  /*8e00*/  FMUL.FTZ R3, R3, R153.reuse ;  /* 0x0000009903037220 */ /* 0x080fe40000410000 */
[----:B------:R-:W-:Y:S02]  /*8e10*/  FFMA.FTZ R20, R2, R153, -R20 ;  /* 0x0000009902147223 */ /* 0x000fe40000010814 */
[----:B------:R-:W-:Y:S02]  /*8e20*/  FMUL.FTZ R131, R131, R22 ;  /* 0x0000001683837220 */ /* 0x000fe40000410000 */
[----:B0-----:R-:W-:-:S02]  /*8e30*/  @!P0 FADD.FTZ R5, R5, R24 ;  /* 0x0000001805058221 */ /* 0x001fc40000010000 */
[C---:B------:R-:W-:Y:S02]  /*8e40*/  FFMA.FTZ R133, R2.reuse, R149, R133 ;  /* 0x0000009502857223 */ /* 0x040fe40000010085 */
[C---:B------:R-:W-:Y:S02]  /*8e50*/  FFMA.FTZ R24, R2.reuse, R147, R135 ;  /* 0x0000009302187223 */ /* 0x040fe40000010087 */
[C---:B------:R-:W-:Y:S02]  /*8e60*/  FFMA.FTZ R22, R2.reuse, R151, R171 ;  /* 0x0000009702167223 */ /* 0x040fe400000100ab */
[----:B------:R-:W-:Y:S02]  /*8e70*/  FFMA.FTZ R2, R2, R152, R3 ;  /* 0x0000009802027223 */ /* 0x000fe40000010003 */
[----:B------:R-:W-:Y:S02]  /*8e80*/  FMUL.FTZ R20, R129, R20 ;  /* 0x0000001481147220 */ /* 0x000fe40000410000 */
[----:B-1----:R-:W-:-:S02]  /*8e90*/  @!P0 FADD.FTZ R6, R6, R25 ;  /* 0x0000001906068221 */ /* 0x002fc40000010000 */
[----:B--2---:R-:W-:Y:S02]  /*8ea0*/  @!P0 FADD.FTZ R7, R7, R100 ;  /* 0x0000006407078221 */ /* 0x004fe40000010000 */
[----:B---3--:R-:W-:Y:S02]  /*8eb0*/  @!P0 FADD.FTZ R4, R4, R23 ;  /* 0x0000001704048221 */ /* 0x008fe40000010000 */
[----:B------:R-:W-:Y:S02]  /*8ec0*/  FFMA.FTZ R114, R172, R133, R114 ;  /* 0x00000085ac727223 */ /* 0x000fe40000010072 */
[----:B------:R-:W-:Y:S01]  /*8ed0*/  FFMA.FTZ R24, R181, R24, R131 ;  /* 0x00000018b5187223 */ /* 0x000fe20000010083 */
[----:B------:R0:W-:Y:S01]  /*8ee0*/  @!P1 STS.128 [0xc70], R4 ;  /* 0x000c7004ff009388 */ /* 0x0001e20000000c00 */
        /* <DEDUP_REMOVED lines=25> */
.L_x_11499:
[----:B0-----:R-:W-:Y:S05]  /*9080*/  BSYNC B0 ;  /* 0x0000000000007941 */ /* 0x001fea0003800000 */
.L_x_11498:
[----:B------:R-:W-:Y:S02]  /*9090*/  IADD3 R93, R93, 0x1, RZ ;  /* 0x000000015d5d7810 */ /* 0x000fe40007ffe0ff */
[----:B------:R-:W-:-:S02]  /*90a0*/  IADD3 R91, P1, R91, 0x1, RZ ;  /* 0x000000015b5b7810 */ /* 0x000fc40007f3e0ff */
[----:B------:R-:W-:Y:S02]  /*90b0*/  ISETP.GE.AND P0, PT, R93, c[0x0][0x16c], PT ;  /* 0x00005b005d007a0c */ /* 0x000fe40003f06270 */
[----:B------:R-:W-:-:S11]  /*90c0*/  IADD3.X R80, RZ, R80, RZ, P1, !PT ;  /* 0x00000050ff507210 */ /* 0x000fd60000ffe4ff */
[----:B------:R-:W-:Y:S01]  /*90d0*/  @P0 CALL.REL.NOINC `(.L_x_11453) ;  /* 0x0000001000000944 */ /* 0x000fe20003c00000 */
[----:B------:R-:W-:Y:S05]  /*90e0*/  BRA `(.L_x_11500) ;  /* 0xffffaf3000007947 */ /* 0x000fea000383ffff */
.L_x_11453:
[----:B------:R-:W-:Y:S01]  /*90f0*/  BAR.SYNC.DEFER_BLOCKING 0x0 ;  /* 0x0000000000007b1d */ /* 0x000fe20000010000 */
[C---:B------:R-:W-:Y:S02]  /*9100*/  LOP3.LUT R20, R56.reuse, 0x20, RZ, 0xfc, !PT ;  /* 0x0000002038147812 */ /* 0x040fe400078efcff */
[-C--:B------:R-:W-:Y:S02]  /*9110*/  ISETP.GE.AND P1, PT, R56, R53.reuse, PT ;  /* 0x000000353800720c */ /* 0x080fe40003f26270 */
[----:B------:R-:W-:Y:S02]  /*9120*/  ISETP.GE.AND P0, PT, R20, R53, PT ;  /* 0x000000351400720c */ /* 0x000fe40003f06270 */
[C---:B------:R-:W-:Y:S02]  /*9130*/  LOP3.LUT R22, R56.reuse, 0x40, RZ, 0xfc, !PT ;  /* 0x0000004038167812 */ /* 0x040fe400078efcff */
[----:B------:R-:W-:Y:S02]  /*9140*/  PRMT R3, RZ, 0x7610, R3 ;  /* 0x00007610ff037816 */ /* 0x000fe40000000003 */
[----:B------:R-:W-:-:S02]  /*9150*/  LOP3.LUT R24, R56, 0x60, RZ, 0xfc, !PT ;  /* 0x0000006038187812 */ /* 0x000fc400078efcff */
[----:B------:R-:W-:Y:S02]  /*9160*/  PRMT R0, RZ, 0x7610, R0 ;  /* 0x00007610ff007816 */ /* 0x000fe40000000000 */
[C---:B------:R-:W-:Y:S02]  /*9170*/  LOP3.LUT R26, R56.reuse, 0x80, RZ, 0xfc, !PT ;  /* 0x00000080381a7812 */ /* 0x040fe400078efcff */
[C---:B------:R-:W-:Y:S02]  /*9180*/  LOP3.LUT R28, R56.reuse, 0xa0, RZ, 0xfc, !PT ;  /* 0x000000a0381c7812 */ /* 0x040fe400078efcff */
[----:B------:R-:W-:Y:S02]  /*9190*/  LOP3.LUT R30, R56, 0xc0, RZ, 0xfc, !PT ;  /* 0x000000c0381e7812 */ /* 0x000fe400078efcff */
[-C--:B------:R-:W-:Y:S02]  /*91a0*/  ISETP.GE.AND P5, PT, R22, R53.reuse, PT ;  /* 0x000000351600720c */ /* 0x080fe40003fa6270 */
[----:B------:R-:W-:Y:S01]  /*91b0*/  LOP3.LUT R32, R56, 0xe0, RZ, 0xfc, !PT ;  /* 0x000000e038207812 */ /* 0x000fe200078efcff */
[----:B------:R-:W2:Y:S01]  /*91c0*/  @!P1 LDG.E.U16 R3, [R10.64] ;  /* 0x000000060a039981 */ /* 0x000ea2000c1e1500 */
[----:B------:R-:W-:-:S02]  /*91d0*/  ISETP.GE.AND P4, PT, R24, R53, PT ;  /* 0x000000351800720c */ /* 0x000fc40003f86270 */
[-C--:B------:R-:W-:Y:S01]  /*91e0*/  ISETP.GE.AND P3, PT, R26, R53.reuse, PT ;  /* 0x000000351a00720c */ /* 0x080fe20003f66270 */
[----:B------:R-:W3:Y:S01]  /*91f0*/  @!P0 LDG.E.U16 R0, [R10.64+0x40] ;  /* 0x000040060a008981 */ /* 0x000ee2000c1e1500 */
        /* <DEDUP_REMOVED lines=15> */
[----:B------:R-:W-:-:S02]  /*92f0*/  ISETP.NE.AND P6, PT, R68, RZ, PT ;  /* 0x000000ff4400720c */ /* 0x000fc40003fc5270 */
[----:B------:R-:W-:Y:S02]  /*9300*/  F2FP.BF16.PACK_AB R98, R98, R109 ;  /* 0x0000006d6262723e */ /* 0x000fe400000010ff */
[----:B------:R-:W-:Y:S02]  /*9310*/  F2FP.BF16.PACK_AB R96, R96, R107 ;  /* 0x0000006b6060723e */ /* 0x000fe400000010ff */
[----:B------:R-:W-:Y:S02]  /*9320*/  F2FP.BF16.PACK_AB R94, R94, R105 ;  /* 0x000000695e5e723e */ /* 0x000fe400000010ff */
[----:B------:R-:W-:Y:S02]  /*9330*/  F2FP.BF16.PACK_AB R92, R92, R103 ;  /* 0x000000675c5c723e */ /* 0x000fe400000010ff */
[----:B------:R-:W-:Y:S02]  /*9340*/  PRMT R21, R98, 0x7632, R21 ;  /* 0x0000763262157816 */ /* 0x000fe40000000015 */
[----:B------:R-:W-:-:S02]  /*9350*/  PRMT R25, R94, 0x7632, R25 ;  /* 0x000076325e197816 */ /* 0x000fc40000000019 */
[----:B------:R-:W-:Y:S01]  /*9360*/  PRMT R33, R92, 0x7632, R33 ;  /* 0x000076325c217816 */ /* 0x000fe20000000021 */
        /* <DEDUP_REMOVED lines=17> */
[----:B------:R-:W5:Y:S01]  /*9480*/  LDS.U16 R4, [R42+0xa] ;  /* 0x00000a002a047984 */ /* 0x000f620000000400 */
[----:B0-----:R-:W-:-:S05]  /*9490*/  PRMT R5, RZ, 0x5410, R12 ;  /* 0x00005410ff057816 */ /* 0x001fca000000000c */
[----:B------:R-:W-:Y:S01]  /*94a0*/  FADD.FTZ R11, R5, R72 ;  /* 0x00000048050b7221 */ /* 0x000fe20000010000 */
[----:B-1----:R-:W-:-:S04]  /*94b0*/  PRMT R5, RZ, 0x5410, R10 ;  /* 0x00005410ff057816 */ /* 0x002fc8000000000a */
[----:B------:R-:W-:Y:S01]  /*94c0*/  FSETP.GTU.FTZ.AND P0, PT, R11, 20, PT ;  /* 0x41a000000b00780b */ /* 0x000fe20003f1c000 */
[----:B------:R-:W-:-:S05]  /*94d0*/  FADD.FTZ R5, R5, R72 ;  /* 0x0000004805057221 */ /* 0x000fca0000010000 */
[----:B------:R-:W-:-:S07]  /*94e0*/  FSETP.GTU.FTZ.AND P5, PT, R5, 20, PT ;  /* 0x41a000000500780b */ /* 0x000fce0003fbc000 */
[----:B------:R-:W-:Y:S01]  /*94f0*/  @!P0 FMUL.FTZ R6, R11, -1.4426950216293334961 ;  /* 0xbfb8aa3b0b068820 */ /* 0x000fe20000410000 */
[----:B--2---:R-:W-:-:S05]  /*9500*/  PRMT R11, RZ, 0x5410, R0 ;  /* 0x00005410ff0b7816 */ /* 0x004fca0000000000 */
[----:B------:R-:W0:Y:S01]  /*9510*/  @!P0 MUFU.EX2 R6, R6 ;  /* 0x0000000600068308 */ /* 0x000e220000000800 */
[----:B------:R-:W-:Y:S02]  /*9520*/  @!P5 FMUL.FTZ R7, R5, -1.4426950216293334961 ;  /* 0xbfb8aa3b0507d820 */ /* 0x000fe40000410000 */
[----:B------:R-:W1:Y:S01]  /*9530*/  LDS.U16 R5, [R42+0xe] ;  /* 0x00000e002a057984 */ /* 0x000e620000000400 */
[----:B---3--:R-:W-:Y:S01]  /*9540*/  PRMT R3, RZ, 0x5410, R3 ;  /* 0x00005410ff037816 */ /* 0x008fe20000000003 */
[----:B------:R-:W-:Y:S01]  /*9550*/  FADD.FTZ R12, R11, R72 ;  /* 0x000000480b0c7221 */ /* 0x000fe20000010000 */
[----:B----4-:R-:W-:-:S03]  /*9560*/  PRMT R11, RZ, 0x5410, R2 ;  /* 0x00005410ff0b7816 */ /* 0x010fc60000000002 */
[--C-:B------:R-:W-:Y:S02]  /*9570*/  FADD.FTZ R10, R3, R72.reuse ;  /* 0x00000048030a7221 */ /* 0x100fe40000010000 */
[----:B------:R-:W2:Y:S01]  /*9580*/  LDS.U16 R3, [R42+0xc] ;  /* 0x00000c002a037984 */ /* 0x000ea20000000400 */
[----:B------:R-:W-:-:S03]  /*9590*/  FADD.FTZ R11, R11, R72 ;  /* 0x000000480b0b7221 */ /* 0x000fc60000010000 */
[----:B------:R-:W-:Y:S01]  /*95a0*/  BAR.SYNC.DEFER_BLOCKING 0x0 ;  /* 0x0000000000007b1d */ /* 0x000fe20000010000 */
[----:B0-----:R-:W-:Y:S01]  /*95b0*/  @!P0 FADD.FTZ R0, R6, 1 ;  /* 0x3f80000006008421 */ /* 0x001fe20000010000 */
[----:B------:R-:W-:-:S04]  /*95c0*/  FSETP.GTU.FTZ.AND P2, PT, R11, 20, PT ;  /* 0x41a000000b00780b */ /* 0x000fc80003f5c000 */
[----:B------:R-:W0:Y:S08]  /*95d0*/  @!P5 MUFU.EX2 R7, R7 ;  /* 0x000000070007d308 */ /* 0x000e300000000800 */
[----:B------:R3:W4:Y:S01]  /*95e0*/  @!P0 MUFU.RCP R13, R0 ;  /* 0x00000000000d8308 */ /* 0x0007220000001000 */
[----:B0-----:R-:W-:Y:S02]  /*95f0*/  @!P5 FADD.FTZ R7, R7, 1 ;  /* 0x3f8000000707d421 */ /* 0x001fe40000010000 */
[----:B---3--:R-:W-:Y:S01]  /*9600*/  @!P2 FMUL.FTZ R0, R11, -1.4426950216293334961 ;  /* 0xbfb8aa3b0b00a820 */ /* 0x008fe20000410000 */
[----:B------:R-:W-:-:S04]  /*9610*/  PRMT R11, R96, 0x7632, R11 ;  /* 0x00007632600b7816 */ /* 0x000fc8000000000b */
[----:B------:R5:W0:Y:S01]  /*9620*/  @!P5 MUFU.RCP R6, R7 ;  /* 0x000000070006d308 */ /* 0x000a220000001000 */
[----:B------:R-:W-:Y:S01]  /*9630*/  STS.U16 [R42], R98 ;  /* 0x000000622a007388 */ /* 0x000fe20000000400 */
[----:B----4-:R-:W-:-:S03]  /*9640*/  @!P0 FMUL.FTZ R84, R84, R13 ;  /* 0x0000000d54548220 */ /* 0x010fc60000410000 */
[----:B------:R-:W-:Y:S04]  /*9650*/  STS.U16 [R42+0x2], R21 ;  /* 0x000002152a007388 */ /* 0x000fe80000000400 */
[----:B------:R-:W-:Y:S01]  /*9660*/  STS.U16 [R42+0x4], R96 ;  /* 0x000004602a007388 */ /* 0x000fe20000000400 */
[----:B-----5:R-:W-:-:S03]  /*9670*/  PRMT R7, RZ, 0x5410, R4 ;  /* 0x00005410ff077816 */ /* 0x020fc60000000004 */
[----:B------:R-:W-:Y:S04]  /*9680*/  STS.U16 [R42+0x6], R11 ;  /* 0x0000060b2a007388 */ /* 0x000fe80000000400 */
[----:B------:R-:W-:Y:S04]  /*9690*/  STS.U16 [R42+0x8], R94 ;  /* 0x0000085e2a007388 */ /* 0x000fe80000000400 */
[----:B------:R-:W-:Y:S04]  /*96a0*/  STS.U16 [R42+0xa], R25 ;  /* 0x00000a192a007388 */ /* 0x000fe80000000400 */
[----:B------:R-:W-:Y:S04]  /*96b0*/  STS.U16 [R42+0xc], R92 ;  /* 0x00000c5c2a007388 */ /* 0x000fe80000000400 */
[----:B------:R-:W-:Y:S01]  /*96c0*/  STS.U16 [R42+0xe], R33 ;  /* 0x00000e212a007388 */ /* 0x000fe20000000400 */
[----:B------:R-:W-:-:S06]  /*96d0*/  NOP ;  /* 0x0000000000007918 */ /* 0x000fcc0000000000 */
[----:B------:R-:W-:Y:S01]  /*96e0*/  LDS.U16 R11, [R52] ;  /* 0x00000000340b7984 */ /* 0x000fe20000000400 */
[----:B------:R-:W-:-:S03]  /*96f0*/  FSETP.GTU.FTZ.AND P4, PT, R10, 20, PT ;  /* 0x41a000000a00780b */ /* 0x000fc60003f9c000 */
        /* <DEDUP_REMOVED lines=8> */
[----:B------:R-:W-:Y:S01]  /*9780*/  @!P6 STS [0x210], R53 ;  /* 0x00021035ff00e388 */ /* 0x000fe20000000800 */
[----:B------:R-:W-:-:S03]  /*9790*/  FADD.FTZ R4, R7, R72 ;  /* 0x0000004807047221 */ /* 0x000fc60000010000 */
[----:B------:R-:W-:Y:S01]  /*97a0*/  BAR.SYNC.DEFER_BLOCKING 0x0 ;  /* 0x0000000000007b1d */ /* 0x000fe20000010000 */
[----:B------:R-:W-:Y:S01]  /*97b0*/  FSETP.GTU.FTZ.AND P3, PT, R12, 20, PT ;  /* 0x41a000000c00780b */ /* 0x000fe20003f7c000 */
[----:B------:R-:W-:Y:S01]  /*97c0*/  FADD.FTZ R7, R5, R72 ;  /* 0x0000004805077221 */ /* 0x000fe20000010000 */
[----:B------:R-:W-:Y:S01]  /*97d0*/  FSETP.GTU.FTZ.AND P1, PT, R4, 20, PT ;  /* 0x41a000000400780b */ /* 0x000fe20003f3c000 */
[----:B0-----:R-:W-:Y:S01]  /*97e0*/  @!P5 FMUL.FTZ R95, R95, R6 ;  /* 0x000000065f5fd220 */ /* 0x001fe20000410000 */
[----:B--2---:R-:W-:Y:S01]  /*97f0*/  PRMT R3, RZ, 0x5410, R3 ;  /* 0x00005410ff037816 */ /* 0x004fe20000000003 */
[----:B------:R-:W-:Y:S01]  /*9800*/  @!P4 FMUL.FTZ R10, R10, -1.4426950216293334961 ;  /* 0xbfb8aa3b0a0ac820 */ /* 0x000fe20000410000 */
[----:B------:R-:W-:-:S05]  /*9810*/  FSETP.GTU.FTZ.AND P5, PT, R7, 20, PT ;  /* 0x41a000000700780b */ /* 0x000fca0003fbc000 */
[----:B------:R-:W0:Y:S02]  /*9820*/  @!P4 MUFU.EX2 R10, R10 ;  /* 0x0000000a000ac308 */ /* 0x000e240000000800 */
[----:B------:R-:W-:Y:S02]  /*9830*/  @!P3 FMUL.FTZ R2, R12, -1.4426950216293334961 ;  /* 0xbfb8aa3b0c02b820 */ /* 0x000fe40000410000 */
[----:B------:R-:W-:Y:S02]  /*9840*/  FADD.FTZ R12, R3, R72 ;  /* 0x00000048030c7221 */ /* 0x000fe40000010000 */
[----:B------:R-:W-:Y:S02]  /*9850*/  @!P1 FMUL.FTZ R3, R4, -1.4426950216293334961 ;  /* 0xbfb8aa3b04039820 */ /* 0x000fe40000410000 */
[----:B------:R-:W1:Y:S01]  /*9860*/  @!P3 MUFU.EX2 R2, R2 ;  /* 0x000000020002b308 */ /* 0x000e620000000800 */
[----:B------:R-:W-:Y:S01]  /*9870*/  FSETP.GTU.FTZ.AND P0, PT, R12, 20, PT ;  /* 0x41a000000c00780b */ /* 0x000fe20003f1c000 */
[----:B------:R-:W-:Y:S01]  /*9880*/  @!P5 FMUL.FTZ R6, R7, -1.4426950216293334961 ;  /* 0xbfb8aa3b0706d820 */ /* 0x000fe20000410000 */
[----:B------:R-:W2:Y:S05]  /*9890*/  LDS R37, [0x210] ;  /* 0x00021000ff257984 */ /* 0x000eaa0000000800 */
[----:B------:R-:W-:Y:S01]  /*98a0*/  @!P1 MUFU.EX2 R3, R3 ;  /* 0x0000000300039308 */ /* 0x000fe20000000800 */
[----:B0-----:R-:W-:-:S07]  /*98b0*/  @!P4 FADD.FTZ R10, R10, 1 ;  /* 0x3f8000000a0ac421 */ /* 0x001fce0000010000 */
[----:B------:R-:W0:Y:S01]  /*98c0*/  @!P5 MUFU.EX2 R6, R6 ;  /* 0x000000060006d308 */ /* 0x000e220000000800 */
[----:B------:R-:W-:Y:S02]  /*98d0*/  @!P0 FMUL.FTZ R4, R12, -1.4426950216293334961 ;  /* 0xbfb8aa3b0c048820 */ /* 0x000fe40000410000 */
[----:B-1----:R-:W-:-:S05]  /*98e0*/  @!P3 FADD.FTZ R2, R2, 1 ;  /* 0x3f8000000202b421 */ /* 0x002fca0000010000 */
[----:B------:R-:W1:Y:S08]  /*98f0*/  @!P2 MUFU.EX2 R0, R0 ;  /* 0x000000000000a308 */ /* 0x000e700000000800 */
[----:B------:R3:W-:Y:S01]  /*9900*/  @!P4 MUFU.RCP R7, R10 ;  /* 0x0000000a0007c308 */ /* 0x0007e20000001000 */
[----:B0-----:R-:W-:-:S07]  /*9910*/  @!P5 FADD.FTZ R6, R6, 1 ;  /* 0x3f8000000606d421 */ /* 0x001fce0000010000 */
[----:B------:R0:W4:Y:S01]  /*9920*/  @!P0 MUFU.EX2 R5, R4 ;  /* 0x0000000400058308 */ /* 0x0001220000000800 */
[----:B---3--:R-:W-:-:S04]  /*9930*/  IMAD R10, R70, c[0x0][0x2d8], RZ ;  /* 0x0000b600460a7a24 */ /* 0x008fc800078e02ff */
[----:B------:R-:W-:-:S03]  /*9940*/  IMAD R41, R73, c[0x0][0x2dc], R10 ;  /* 0x0000b70049297a24 */ /* 0x000fc600078e020a */
[----:B------:R3:W-:Y:S01]  /*9950*/  @!P3 MUFU.RCP R12, R2 ;  /* 0x00000002000cb308 */ /* 0x0007e20000001000 */
[----:B0-----:R-:W-:Y:S02]  /*9960*/  @!P1 FADD.FTZ R4, R3, 1 ;  /* 0x3f80000003049421 */ /* 0x001fe40000010000 */
[----:B---3--:R-:W-:-:S05]  /*9970*/  IMAD.WIDE.U32 R2, R73, c[0x0][0x2d8], RZ ;  /* 0x0000b60049027a25 */ /* 0x008fca00078e00ff */
[----:B------:R-:W0:Y:S01]  /*9980*/  @!P5 MUFU.RCP R6, R6 ;  /* 0x000000060006d308 */ /* 0x000e220000001000 */
[----:B------:R-:W-:Y:S01]  /*9990*/  IADD3 R3, R3, R41, RZ ;  /* 0x0000002903037210 */ /* 0x000fe20007ffe0ff */
[----:B-1----:R-:W-:Y:S02]  /*99a0*/  @!P2 FADD.FTZ R0, R0, 1 ;  /* 0x3f8000000000a421 */ /* 0x002fe40000010000 */
[----:B----4-:R-:W-:Y:S02]  /*99b0*/  @!P0 FADD.FTZ R5, R5, 1 ;  /* 0x3f80000005058421 */ /* 0x010fe40000010000 */
[----:B------:R-:W-:Y:S02]  /*99c0*/  IMAD.WIDE.U32 R2, R76, c[0x0][0x2e0], R2 ;  /* 0x0000b8004c027a25 */ /* 0x000fe400078e0002 */
[----:B------:R1:W3:Y:S02]  /*99d0*/  @!P2 MUFU.RCP R39, R0 ;  /* 0x000000000027a308 */ /* 0x0002e40000001000 */
[----:B------:R-:W-:Y:S01]  /*99e0*/  @!P4 FMUL.FTZ R86, R86, R7 ;  /* 0x000000075656c220 */ /* 0x000fe20000410000 */
[----:B-1----:R-:W-:-:S05]  /*99f0*/  IADD3 R0, P4, R29, R2, RZ ;  /* 0x000000021d007210 */ /* 0x002fca0007f9e0ff */
[----:B------:R-:W1:Y:S01]  /*9a00*/  @!P1 MUFU.RCP R4, R4 ;  /* 0x0000000400049308 */ /* 0x000e620000001000 */
[----:B------:R-:W-:Y:S02]  /*9a10*/  IADD3.X R3, R27, R77, R3, P4, !PT ;  /* 0x0000004d1b037210 */ /* 0x000fe400027fe403 */
[----:B--2---:R-:W-:-:S05]  /*9a20*/  ISETP.GE.AND P4, PT, R56, R37, PT ;  /* 0x000000253800720c */ /* 0x004fca0003f86270 */
[----:B------:R-:W2:Y:S01]  /*9a30*/  @!P0 MUFU.RCP R5, R5 ;  /* 0x0000000500058308 */ /* 0x000ea20000001000 */
[----:B0-----:R-:W-:Y:S01]  /*9a40*/  @!P5 FMUL.FTZ R101, R101, R6 ;  /* 0x000000066565d220 */ /* 0x001fe20000410000 */
[----:B------:R-:W-:-:S04]  /*9a50*/  LEA R7, P5, R56, c[0x0][0x330], 0x1 ;  /* 0x0000cc0038077a11 */ /* 0x000fc800078a08ff */
[----:B------:R-:W-:Y:S02]  /*9a60*/  LEA.HI.X R2, R56, c[0x0][0x334], R55, 0x1, P5 ;  /* 0x0000cd0038027a11 */ /* 0x000fe400028f0c37 */
[----:B------:R-:W-:Y:S01]  /*9a70*/  LEA R6, P5, R0, R7, 0x1 ;  /* 0x0000000700067211 */ /* 0x000fe200078a08ff */
[----:B------:R-:W-:Y:S01]  /*9a80*/  @!P3 FMUL.FTZ R97, R97, R12 ;  /* 0x0000000c6161b220 */ /* 0x000fe20000410000 */
[----:B------:R-:W-:Y:S01]  /*9a90*/  ISETP.GE.AND P3, PT, R22, R37, PT ;  /* 0x000000251600720c */ /* 0x000fe20003f66270 */
[----:B---3--:R-:W-:Y:S01]  /*9aa0*/  @!P2 FMUL.FTZ R88, R88, R39 ;  /* 0x000000275858a220 */ /* 0x008fe20000410000 */
[-C--:B------:R-:W-:Y:S01]  /*9ab0*/  ISETP.GE.AND P2, PT, R24, R37.reuse, PT ;  /* 0x000000251800720c */ /* 0x080fe20003f46270 */
[----:B-1----:R-:W-:Y:S01]  /*9ac0*/  @!P1 FMUL.FTZ R99, R99, R4 ;  /* 0x0000000463639220 */ /* 0x002fe20000410000 */
[----:B------:R-:W-:Y:S01]  /*9ad0*/  ISETP.GE.AND P1, PT, R26, R37, PT ;  /* 0x000000251a00720c */ /* 0x000fe20003f26270 */
[----:B--2---:R-:W-:Y:S01]  /*9ae0*/  @!P0 FMUL.FTZ R90, R90, R5 ;  /* 0x000000055a5a8220 */ /* 0x004fe20000410000 */
        /* <DEDUP_REMOVED lines=14> */
.L_x_11502:
[----:B------:R-:W-:Y:S05]  /*9bd0*/  BSYNC B0 ;  /* 0x0000000000007941 */ /* 0x000fea0003800000 */
.L_x_11501:
        /* <DEDUP_REMOVED lines=66> */
.L_x_11504:
[----:B------:R-:W-:Y:S05]  /*a000*/  BSYNC B0 ;  /* 0x0000000000007941 */ /* 0x000fea0003800000 */
.L_x_11503:
[----:B------:R-:W-:Y:S01]  /*a010*/  MOV R3, R31 ;  /* 0x0000001f00037202 */ /* 0x000fe20000000f00 */
[----:B------:R-:W-:Y:S01]  /*a020*/  IMAD R5, R75, c[0x0][0x300], RZ ;  /* 0x0000c0004b057a24 */ /* 0x000fe200078e02ff */
[----:B------:R-:W-:Y:S02]  /*a030*/  IADD3 R43, P1, R43, -0x1c0, RZ ;  /* 0xfffffe402b2b7810 */ /* 0x000fe40007f3e0ff */
[-C--:B------:R-:W-:Y:S01]  /*a040*/  ISETP.GE.AND P5, PT, R30, R25.reuse, PT ;  /* 0x000000191e00720c */ /* 0x080fe20003fa6270 */
[----:B------:R-:W-:Y:S01]  /*a050*/  IMAD.WIDE.U32 R2, R76, c[0x0][0x300], R2 ;  /* 0x0000c0004c027a25 */ /* 0x000fe200078e0002 */
[----:B------:R-:W-:Y:S02]  /*a060*/  IADD3.X R0, R44, -0x1, RZ, P1, !PT ;  /* 0xffffffff2c007810 */ /* 0x000fe40000ffe4ff */
[----:B------:R-:W-:Y:S01]  /*a070*/  ISETP.GE.AND P0, PT, R20, R25, PT ;  /* 0x000000191400720c */ /* 0x000fe20003f06270 */
[----:B------:R-:W-:Y:S01]  /*a080*/  IMAD R5, R76, c[0x0][0x304], R5 ;  /* 0x0000c1004c057a24 */ /* 0x000fe200078e0205 */
        /* <DEDUP_REMOVED lines=30> */
.L_x_11431:
        /* <DEDUP_REMOVED lines=24> */
.L_x_11507:
[----:B0-----:R-:W-:Y:S05]  /*a3f0*/  BSYNC B0 ;  /* 0x0000000000007941 */ /* 0x001fea0003800000 */
.L_x_11506:
[----:B------:R-:W-:Y:S01]  /*a400*/  BSSY B0, `(.L_x_11508) ;  /* 0x0000018000007945 */ /* 0x000fe20003800000 */
[----:B------:R-:W-:Y:S05]  /*a410*/  @!P0 BRA `(.L_x_11509) ;  /* 0x0000015000008947 */ /* 0x000fea0003800000 */
[----:B------:R-:W-:Y:S06]  /*a420*/  BAR.SYNC.DEFER_BLOCKING 0x0 ;  /* 0x0000000000007b1d */ /* 0x000fec0000010000 */
[----:B------:R-:W2:Y:S04]  /*a430*/  SHFL.DOWN P0, R0, R67, 0x1, 0x1f ;  /* 0x08201f0043007f89 */ /* 0x000ea80000000000 */
[----:B0-----:R-:W0:Y:S04]  /*a440*/  S2R R6, SR_LANEID ;  /* 0x0000000000067919 */ /* 0x001e280000000000 */
[----:B-1----:R-:W1:Y:S01]  /*a450*/  S2R R13, SR_TID.X ;  /* 0x00000000000d7919 */ /* 0x002e620000002100 */
[----:B--2---:R-:W-:Y:S01]  /*a460*/  @P0 FADD R0, R0, R67 ;  /* 0x0000004300000221 */ /* 0x004fe20000000000 */
        /* <DEDUP_REMOVED lines=13> */
[----:B0-----:R0:W-:Y:S01]  /*a540*/  RED.E.ADD.F32.FTZ.RN.STRONG.GPU [R14.64], R4 ;  /* 0x000000040e00798e */ /* 0x0011e2000c10e786 */
[----:B------:R-:W-:Y:S01]  /*a550*/  HFMA2.MMA R13, -RZ, RZ, 0, 0 ;  /* 0x00000000ff0d7435 */ /* 0x000fe200000001ff */
[----:B------:R-:W-:Y:S05]  /*a560*/  BRA `(.L_x_11510) ;  /* 0x0000001000007947 */ /* 0x000fea0003800000 */
.L_x_11509:
[----:B-1----:R-:W1:Y:S02]  /*a570*/  S2R R13, SR_TID.X ;  /* 0x00000000000d7919 */ /* 0x002e640000002100 */
.L_x_11510:
[----:B0-----:R-:W-:Y:S05]  /*a580*/  BSYNC B0 ;  /* 0x0000000000007941 */ /* 0x001fea0003800000 */
.L_x_11508:
        /* <DEDUP_REMOVED lines=10> */
.L_x_11511:
        /* <DEDUP_REMOVED lines=28> */
.L_x_11512:
        /* <DEDUP_REMOVED lines=9> */
.L_x_14727:


//--------------------- .text._Z25selective_scan_bwd_kernelI32Selective_Scan_bwd_kernel_traitsILi32ELi8ELb0ELb1ELb0ELb0ELb0EN3c108BFloat16ENS1_7complexIfEEEEv12SSMParamsBwd --------------------------
	.section	.text._Z25selective_scan_bwd_kernelI32Selective_Scan_bwd_kernel_traitsILi32ELi8ELb0ELb1ELb0ELb0ELb0EN3c108BFloat16ENS1_7complexIfEEEEv12SSMParamsBwd,"ax",@progbits
	.sectioninfo	@"SHI_REGISTERS=198"
	.align	128
        .global         _Z25selective_scan_bwd_kernelI32Selective_Scan_bwd_kernel_traitsILi32ELi8ELb0ELb1ELb0ELb0ELb0EN3c108BFloat16ENS1_7complexIfEEEEv12SSMParamsBwd
        .type           _Z25selective_scan_bwd_kernelI32Selective_Scan_bwd_kernel_traitsILi32ELi8ELb0ELb1ELb0ELb0ELb0EN3c108BFloat16ENS1_7complexIfEEEEv12SSMParamsBwd,@function
        .size           _Z25selective_scan_bwd_kernelI32Selective_Scan_bwd_kernel_traitsILi32ELi8ELb0ELb1ELb0ELb0ELb0EN3c108BFloat16ENS1_7complexIfEEEEv12SSMParamsBwd,(.L_x_14728 - _Z25selective_scan_bwd_kernelI32Selective_Scan_bwd_kernel_traitsILi32ELi8ELb0ELb1ELb0ELb0ELb0EN3c108BFloat16ENS1_7complexIfEEEEv12SSMParamsBwd)
        .other          _Z25selective_scan_bwd_kernelI32Selective_Scan_bwd_kernel_traitsILi32ELi8ELb0ELb1ELb0ELb0ELb0EN3c108BFloat16ENS1_7complexIfEEEEv12SSMParamsBwd,@"STO_CUDA_ENTRY STV_DEFAULT"
_Z25selective_scan_bwd_kernelI32Selective_Scan_bwd_kernel_traitsILi32ELi8ELb0ELb1ELb0ELb0ELb0EN3c108BFloat16ENS1_7complexIfEEEEv12SSMParamsBwd:
.text._Z25selective_scan_bwd_kernelI32Selective_Scan_bwd_kernel_traitsILi32ELi8ELb0ELb1ELb0ELb0ELb0EN3c108BFloat16ENS1_7complexIfEEEEv12SSMParamsBwd:
        /* <DEDUP_REMOVED lines=77> */
[----:B------:R-:W-:Y:S02]  /*04d0*/  LEA R86, P0, R87, c[0x0][0x240], 0x1 ;  /* 0x0000900057567a11 */ /* 0x000fe400078008ff */
[----:B------:R-:W-:Y:S02]  /*04e0*/  IADD3 R11, P2, R11, R4, RZ ;  /* 0x000000040b0b7210 */ /* 0x000fe40007f5e0ff */
[----:B------:R-:W-:Y:S01]  /*04f0*/  LEA.HI.X R87, R87, c[0x0][0x244], R0, 0x1, P0 ;  /* 0x0000910057577a11 */ /* 0x000fe200000f0c00 */
[----:B------:R-:W-:Y:S01]  /*0500*/  IMAD R0, R178, c[0x0][0x1a8], RZ ;  /* 0x00006a00b2007a24 */ /* 0x000fe200078e02ff */
[----:B------:R-:W-:-:S02]  /*0510*/  ISETP.NE.U32.AND P0, PT, RZ, c[0x0][0x260], PT ;  /* 0x00009800ff007a0c */ /* 0x000fc40003f05070 */
[----:B------:R-:W-:Y:S01]  /*0520*/  IADD3.X R4, R13, R5, R17, P2, !PT ;  /* 0x000000050d047210 */ /* 0x000fe200017fe411 */
[----:B------:R-:W-:Y:S01]  /*0530*/  IMAD R5, R91, c[0x0][0x1ac], R0 ;  /* 0x00006b005b057a24 */ /* 0x000fe200078e0200 */
[C---:B------:R-:W-:Y:S02]  /*0540*/  LEA R84, P1, R85.reuse, c[0x0][0x248], 0x1 ;  /* 0x0000920055547a11 */ /* 0x040fe400078208ff */
[----:B------:R-:W-:Y:S02]  /*0550*/  ISETP.NE.AND.EX P0, PT, RZ, c[0x0][0x264], PT, P0 ;  /* 0x00009900ff007a0c */ /* 0x000fe40003f05300 */
[----:B------:R-:W-:Y:S02]  /*0560*/  ISETP.NE.U32.AND P2, PT, RZ, c[0x0][0x348], PT ;  /* 0x0000d200ff007a0c */ /* 0x000fe40003f45070 */
[----:B------:R-:W-:Y:S01]  /*0570*/  LEA.HI.X R85, R85, c[0x0][0x24c], R2, 0x1, P1 ;  /* 0x0000930055557a11 */ /* 0x000fe200008f0c02 */
[----:B------:R-:W-:Y:S01]  /*0580*/  HFMA2.MMA R2, -RZ, RZ, 0, 0 ;  /* 0x00000000ff027435 */ /* 0x000fe200000001ff */
[----:B------:R-:W-:-:S02]  /*0590*/  ISETP.NE.U32.AND P1, PT, RZ, c[0x0][0x328], PT ;  /* 0x0000ca00ff007a0c */ /* 0x000fc40003f25070 */
[----:B------:R-:W-:Y:S02]  /*05a0*/  ISETP.NE.AND.EX P2, PT, RZ, c[0x0][0x34c], PT, P2 ;  /* 0x0000d300ff007a0c */ /* 0x000fe40003f45320 */
[C---:B------:R-:W-:Y:S02]  /*05b0*/  LEA R3, R12.reuse, 0xfffffe00, 0x9 ;  /* 0xfffffe000c037811 */ /* 0x040fe400078e48ff */
[----:B------:R-:W-:Y:S01]  /*05c0*/  ISETP.NE.AND.EX P1, PT, RZ, c[0x0][0x32c], PT, P1 ;  /* 0x0000cb00ff007a0c */ /* 0x000fe20003f25310 */
[----:B------:R-:W-:Y:S01]  /*05d0*/  @P0 IMAD R0, R95, c[0x0][0x164], R98 ;  /* 0x000059005f000a24 */ /* 0x000fe200078e0262 */
[----:B------:R-:W-:Y:S02]  /*05e0*/  ISETP.GE.AND P3, PT, R12, 0x1, PT ;  /* 0x000000010c00780c */ /* 0x000fe40003f66270 */
[----:B------:R-:W-:Y:S01]  /*05f0*/  IADD3 R80, P5, R3, R8, RZ ;  /* 0x0000000803507210 */ /* 0x000fe20007fbe0ff */
[----:B------:R-:W-:Y:S01]  /*0600*/  @P0 IMAD R0, R0, c[0x0][0x174], RZ ;  /* 0x00005d0000000a24 */ /* 0x000fe200078e02ff */
[----:B------:R-:W-:-:S02]  /*0610*/  IADD3 R8, R9, R5, RZ ;  /* 0x0000000509087210 */ /* 0x000fc40007ffe0ff */
[----:B------:R-:W-:Y:S01]  /*0620*/  LEA R82, P4, R11, c[0x0][0x308], 0x1 ;  /* 0x0000c2000b527a11 */ /* 0x000fe200078808ff */
[----:B------:R-:W-:Y:S01]  /*0630*/  @P0 IMAD R0, R0, c[0x0][0x16c], RZ ;  /* 0x00005b0000000a24 */ /* 0x000fe200078e02ff */
[----:B------:R-:W-:Y:S02]  /*0640*/  LEA.HI.X.SX32 R3, R3, R8, 0x1, P5 ;  /* 0x0000000803037211 */ /* 0x000fe400028f0eff */
[----:B------:R-:W-:Y:S01]  /*0650*/  @P2 LEA R2, P5, R98, c[0x0][0x348], 0x2 ;  /* 0x0000d20062022a11 */ /* 0x000fe200078a10ff */
[----:B------:R-:W-:Y:S01]  /*0660*/  CS2R R8, SRZ ;  /* 0x0000000000087805 */ /* 0x000fe2000001ff00 */
[----:B------:R-:W-:Y:S02]  /*0670*/  LEA.HI.X R83, R11, c[0x0][0x30c], R4, 0x1, P4 ;  /* 0x0000c3000b537a11 */ /* 0x000fe400020f0c04 */
[----:B------:R-:W-:Y:S02]  /*0680*/  @P0 MOV R11, 0x10 ;  /* 0x00000010000b0802 */ /* 0x000fe40000000f00 */
[----:B------:R-:W-:-:S02]  /*0690*/  MOV R5, RZ ;  /* 0x000000ff00057202 */ /* 0x000fc40000000f00 */
[----:B------:R-:W-:Y:S01]  /*06a0*/  LEA R81, P6, R80, c[0x0][0x228], 0x1 ;  /* 0x00008a0050517a11 */ /* 0x000fe200078c08ff */
[----:B------:R-:W-:Y:S01]  /*06b0*/  @P0 IMAD.WIDE R10, R0, R11, c[0x0][0x260] ;  /* 0x00009800000a0625 */ /* 0x000fe200078e020b */
[C---:B------:R-:W-:Y:S01]  /*06c0*/  @P1 LEA R8, P4, R98.reuse, c[0x0][0x328], 0x2 ;  /* 0x0000ca0062081a11 */ /* 0x040fe200078810ff */
[----:B------:R-:W-:Y:S01]  /*06d0*/  @!P0 CS2R R10, SRZ ;  /* 0x00000000000a8805 */ /* 0x000fe2000001ff00 */
[----:B------:R-:W-:Y:S02]  /*06e0*/  @P2 LEA.HI.X R5, R98, c[0x0][0x34c], R97, 0x2, P5 ;  /* 0x0000d30062052a11 */ /* 0x000fe400028f1461 */
[----:B------:R-:W-:Y:S02]  /*06f0*/  LEA.HI.X R80, R80, c[0x0][0x22c], R3, 0x1, P6 ;  /* 0x00008b0050507a11 */ /* 0x000fe400030f0c03 */
[----:B------:R-:W-:Y:S02]  /*0700*/  @P1 LEA.HI.X R9, R98, c[0x0][0x32c], R97, 0x2, P4 ;  /* 0x0000cb0062091a11 */ /* 0x000fe400020f1461 */
[----:B------:R-:W-:Y:S01]  /*0710*/  MOV R3, R5 ;  /* 0x0000000500037202 */ /* 0x000fe20000000f00 */
[----:B------:R-:W-:Y:S05]  /*0720*/  @!P3 BRA `(.L_x_11513) ;  /* 0x000067e00000b947 */ /* 0x000fea0003800000 */
[----:B------:R-:W0:Y:S01]  /*0730*/  S2R R90, SR_TID.X ;  /* 0x00000000005a7919 */ /* 0x000e220000002100 */
[----:B------:R-:W-:-:S02]  /*0740*/  MOV R92, RZ ;  /* 0x000000ff005c7202 */ /* 0x000fc40000000f00 */
[----:B------:R-:W-:Y:S01]  /*0750*/  MOV R78, RZ ;  /* 0x000000ff004e7202 */ /* 0x000fe20000000f00 */
[----:B------:R-:W1:Y:S01]  /*0760*/  S2R R88, SR_LANEID ;  /* 0x0000000000587919 */ /* 0x000e620000000000 */
[----:B------:R-:W-:Y:S02]  /*0770*/  MOV R89, RZ ;  /* 0x000000ff00597202 */ /* 0x000fe40000000f00 */
[----:B0-----:R-:W-:-:S04]  /*0780*/  SHF.L.U32 R79, R90, 0x3, RZ ;  /* 0x000000035a4f7819 */ /* 0x001fc800000006ff */
[----:B-1----:R-:W-:Y:S02]  /*0790*/  LOP3.LUT R79, R79, 0xffffff00, RZ, 0xc0, !PT ;  /* 0xffffff004f4f7812 */ /* 0x002fe400078ec0ff */
.L_x_11566:
        /* <DEDUP_REMOVED lines=136> */
[----:B------:R-:W3:Y:S04]  /*1020*/  LDS.U16 R15, [R66+0xc] ;  /* 0x00000c00420f7984 */ /* 0x000ee80000000400 */
[----:B------:R-:W2:Y:S04]  /*1030*/  LDS.U16 R16, [R66+0xe] ;  /* 0x00000e0042107984 */ /* 0x000ea80000000400 */
[----:B------:R-:W-:Y:S01]  /*1040*/  BAR.SYNC.DEFER_BLOCKING 0x0 ;  /* 0x0000000000007b1d */ /* 0x000fe20000010000 */
[----:B0-----:R-:W-:-:S05]  /*1050*/  PRMT R17, RZ, 0x7610, R17 ;  /* 0x00007610ff117816 */ /* 0x001fca0000000011 */
[----:B------:R-:W4:Y:S01]  /*1060*/  @!P6 LDG.E.U16 R18, [R4.64+0x40] ;  /* 0x000040060412e981 */ /* 0x000f22000c1e1500 */
[----:B------:R-:W-:-:S03]  /*1070*/  ISETP.GE.AND P6, PT, R28, R75, PT ;  /* 0x0000004b1c00720c */ /* 0x000fc60003fc6270 */
[----:B------:R-:W4:Y:S04]  /*1080*/  @!P5 LDG.E.U16 R17, [R4.64] ;  /* 0x000000060411d981 */ /* 0x000f28000c1e1500 */
[----:B------:R-:W4:Y:S04]  /*1090*/  @!P4 LDG.E.U16 R19, [R4.64+0x80] ;  /* 0x000080060413c981 */ /* 0x000f28000c1e1500 */
[----:B------:R-:W4:Y:S04]  /*10a0*/  @!P3 LDG.E.U16 R20, [R4.64+0xc0] ;  /* 0x0000c0060414b981 */ /* 0x000f28000c1e1500 */
[----:B------:R-:W4:Y:S04]  /*10b0*/  @!P2 LDG.E.U16 R21, [R4.64+0x100] ;  /* 0x000100060415a981 */ /* 0x000f28000c1e1500 */
[----:B------:R-:W4:Y:S04]  /*10c0*/  @!P1 LDG.E.U16 R22, [R4.64+0x140] ;  /* 0x0001400604169981 */ /* 0x000f28000c1e1500 */
[----:B------:R-:W4:Y:S04]  /*10d0*/  @!P0 LDG.E.U16 R23, [R4.64+0x180] ;  /* 0x0001800604178981 */ /* 0x000f28000c1e1500 */
[----:B------:R-:W4:Y:S01]  /*10e0*/  @!P6 LDG.E.U16 R24, [R4.64+0x1c0] ;  /* 0x0001c0060418e981 */ /* 0x000f22000c1e1500 */
[----:B------:R-:W-:Y:S01]  /*10f0*/  HFMA2.MMA R58, -RZ, RZ, 0, 0 ;  /* 0x00000000ff3a7435 */ /* 0x000fe200000001ff */
[----:B------:R-:W-:Y:S01]  /*1100*/  CS2R R56, SRZ ;  /* 0x0000000000387805 */ /* 0x000fe2000001ff00 */
[----:B------:R-:W-:Y:S01]  /*1110*/  CS2R R54, SRZ ;  /* 0x0000000000367805 */ /* 0x000fe2000001ff00 */
[----:B------:R-:W-:Y:S01]  /*1120*/  CS2R R52, SRZ ;  /* 0x0000000000347805 */ /* 0x000fe2000001ff00 */
[----:B------:R-:W-:-:S02]  /*1130*/  MOV R51, RZ ;  /* 0x000000ff00337202 */ /* 0x000fc40000000f00 */
[----:B-1----:R-:W-:Y:S02]  /*1140*/  PRMT R7, RZ, 0x5410, R7 ;  /* 0x00005410ff077816 */ /* 0x002fe40000000007 */
[----:B--2---:R-:W-:Y:S02]  /*1150*/  PRMT R13, RZ, 0x5410, R13 ;  /* 0x00005410ff0d7816 */ /* 0x004fe4000000000d */
[----:B---3--:R-:W-:Y:S02]  /*1160*/  PRMT R15, RZ, 0x5410, R15 ;  /* 0x00005410ff0f7816 */ /* 0x008fe4000000000f */
[----:B------:R-:W-:Y:S01]  /*1170*/  PRMT R33, RZ, 0x5410, R16 ;  /* 0x00005410ff217816 */ /* 0x000fe20000000010 */
        /* <DEDUP_REMOVED lines=11> */
[----:B------:R-:W4:Y:S04]  /*1230*/  LDS.U16 R5, [R66+0x4] ;  /* 0x0000040042057984 */ /* 0x000f280000000400 */
[----:B------:R-:W4:Y:S04]  /*1240*/  LDS.U16 R17, [R66+0x6] ;  /* 0x0000060042117984 */ /* 0x000f280000000400 */
[----:B------:R-:W4:Y:S04]  /*1250*/  LDS.U16 R18, [R66+0x8] ;  /* 0x0000080042127984 */ /* 0x000f280000000400 */
[----:B------:R-:W4:Y:S04]  /*1260*/  LDS.U16 R19, [R66+0xa] ;  /* 0x00000a0042137984 */ /* 0x000f280000000400 */
[----:B------:R-:W4:Y:S04]  /*1270*/  LDS.U16 R20, [R66+0xc] ;  /* 0x00000c0042147984 */ /* 0x000f280000000400 */
[----:B------:R-:W4:Y:S01]  /*1280*/  LDS.U16 R21, [R66+0xe] ;  /* 0x00000e0042157984 */ /* 0x000f220000000400 */
[----:B0-----:R-:W-:-:S02]  /*1290*/  PRMT R22, RZ, 0x5410, R174 ;  /* 0x00005410ff167816 */ /* 0x001fc400000000ae */
[----:B-1----:R-:W-:Y:S02]  /*12a0*/  PRMT R24, RZ, 0x5410, R65 ;  /* 0x00005410ff187816 */ /* 0x002fe40000000041 */
[----:B--2---:R-:W-:Y:S02]  /*12b0*/  PRMT R25, RZ, 0x5410, R25 ;  /* 0x00005410ff197816 */ /* 0x004fe40000000019 */
[----:B---3--:R-:W-:-:S03]  /*12c0*/  PRMT R23, RZ, 0x5410, R4 ;  /* 0x00005410ff177816 */ /* 0x008fc60000000004 */
[----:B------:R-:W-:Y:S01]  /*12d0*/  FFMA.FTZ R22, R25, R22, R89 ;  /* 0x0000001619167223 */ /* 0x000fe20000010059 */
[----:B------:R-:W-:Y:S02]  /*12e0*/  PRMT R4, RZ, 0x5410, R64 ;  /* 0x00005410ff047816 */ /* 0x000fe40000000040 */
[----:B----4-:R-:W-:Y:S01]  /*12f0*/  PRMT R31, RZ, 0x5410, R5 ;  /* 0x00005410ff1f7816 */ /* 0x010fe20000000005 */
[----:B------:R-:W-:Y:S01]  /*1300*/  FFMA.FTZ R22, R23, R24, R22 ;  /* 0x0000001817167223 */ /* 0x000fe20000010016 */
[----:B------:R-:W-:Y:S02]  /*1310*/  PRMT R5, RZ, 0x5410, R63 ;  /* 0x00005410ff057816 */ /* 0x000fe4000000003f */
[----:B------:R-:W-:Y:S01]  /*1320*/  PRMT R27, RZ, 0x5410, R17 ;  /* 0x00005410ff1b7816 */ /* 0x000fe20000000011 */
[----:B------:R-:W-:Y:S01]  /*1330*/  FFMA.FTZ R4, R31, R4, R22 ;  /* 0x000000041f047223 */ /* 0x000fe20000010016 */
[----:B------:R-:W-:Y:S02]  /*1340*/  MOV R17, c[0x0][0x16c] ;  /* 0x00005b0000117a02 */ /* 0x000fe40000000f00 */
[----:B------:R-:W-:Y:S01]  /*1350*/  PRMT R29, RZ, 0x5410, R18 ;  /* 0x00005410ff1d7816 */ /* 0x000fe20000000012 */
[----:B------:R-:W-:Y:S01]  /*1360*/  FFMA.FTZ R4, R27, R5, R4 ;  /* 0x000000051b047223 */ /* 0x000fe20000010004 */
[----:B------:R-:W-:-:S02]  /*1370*/  PRMT R5, RZ, 0x5410, R62 ;  /* 0x00005410ff057816 */ /* 0x000fc4000000003e */
[----:B------:R-:W-:Y:S02]  /*1380*/  PRMT R99, RZ, 0x5410, R19 ;  /* 0x00005410ff637816 */ /* 0x000fe40000000013 */
[----:B------:R-:W-:Y:S01]  /*1390*/  ISETP.GE.AND P0, PT, R17, 0x1, PT ;  /* 0x000000011100780c */ /* 0x000fe20003f06270 */
[----:B------:R-:W-:Y:S01]  /*13a0*/  FFMA.FTZ R4, R29, R5, R4 ;  /* 0x000000051d047223 */ /* 0x000fe20000010004 */
[----:B------:R-:W-:Y:S02]  /*13b0*/  PRMT R5, RZ, 0x5410, R61 ;  /* 0x00005410ff057816 */ /* 0x000fe4000000003d */
[----:B------:R-:W-:-:S03]  /*13c0*/  PRMT R101, RZ, 0x5410, R20 ;  /* 0x00005410ff657816 */ /* 0x000fc60000000014 */
[----:B------:R-:W-:Y:S01]  /*13d0*/  FFMA.FTZ R4, R99, R5, R4 ;  /* 0x0000000563047223 */ /* 0x000fe20000010004 */
[----:B------:R-:W-:Y:S02]  /*13e0*/  PRMT R5, RZ, 0x5410, R60 ;  /* 0x00005410ff057816 */ /* 0x000fe4000000003c */
[----:B------:R-:W-:Y:S02]  /*13f0*/  PRMT R89, RZ, 0x5410, R59 ;  /* 0x00005410ff597816 */ /* 0x000fe4000000003b */
[----:B------:R-:W-:Y:S01]  /*1400*/  PRMT R103, RZ, 0x5410, R21 ;  /* 0x00005410ff677816 */ /* 0x000fe20000000015 */
[----:B------:R-:W-:Y:S01]  /*1410*/  FFMA.FTZ R4, R101, R5, R4 ;  /* 0x0000000565047223 */ /* 0x000fe20000010004 */
[----:B------:R-:W-:Y:S01]  /*1420*/  PRMT R5, RZ, 0x5410, R0 ;  /* 0x00005410ff057816 */ /* 0x000fe20000000000 */
[-C--:B-----5:R-:W-:Y:S01]  /*1430*/  FMUL.FTZ R49, R25, R96.reuse ;  /* 0x0000006019317220 */ /* 0x0a0fe20000410000 */
[----:B------:R-:W-:Y:S01]  /*1440*/  PRMT R17, RZ, 0x5410, R6 ;  /* 0x00005410ff117816 */ /* 0x000fe20000000006 */
[----:B------:R-:W-:Y:S01]  /*1450*/  FFMA.FTZ R89, R103, R89, R4 ;  /* 0x0000005967597223 */ /* 0x000fe20000010004 */
[----:B------:R-:W-:Y:S01]  /*1460*/  PRMT R19, RZ, 0x5410, R12 ;  /* 0x00005410ff137816 */ /* 0x000fe2000000000c */
[-C--:B------:R-:W-:Y:S01]  /*1470*/  FMUL.FTZ R47, R23, R96.reuse ;  /* 0x00000060172f7220 */ /* 0x080fe20000410000 */
[----:B------:R-:W-:Y:S01]  /*1480*/  PRMT R21, RZ, 0x5410, R14 ;  /* 0x00005410ff157816 */ /* 0x000fe2000000000e */
        /* <DEDUP_REMOVED lines=11> */
[----:B------:R-:W-:Y:S01]  /*1540*/  FADD.FTZ R33, R25, R25 ;  /* 0x0000001919217221 */ /* 0x000fe20000010000 */
[----:B------:R-:W-:Y:S01]  /*1550*/  LEA.HI R0, R46, R46, RZ, 0x1 ;  /* 0x0000002e2e007211 */ /* 0x000fe200078f08ff */
[----:B------:R-:W-:Y:S01]  /*1560*/  FADD.FTZ R30, R27, R27 ;  /* 0x0000001b1b1e7221 */ /* 0x000fe20000010000 */
[----:B------:R-:W-:Y:S01]  /*1570*/  MOV R27, RZ ;  /* 0x000000ff001b7202 */ /* 0x000fe20000000f00 */
        /* <DEDUP_REMOVED lines=8> */
[--C-:B------:R-:W-:Y:S01]  /*1600*/  FADD.FTZ R40, R13, R94.reuse ;  /* 0x0000005e0d287221 */ /* 0x100fe20000010000 */
        /* <DEDUP_REMOVED lines=9> */
.L_x_11561:
[----:B------:R-:W-:Y:S02]  /*16a0*/  IADD3 R75, -R77, c[0x0][0x168], RZ ;  /* 0x00005a004d4b7a10 */ /* 0x000fe40007ffe1ff */
[----:B------:R-:W-:Y:S02]  /*16b0*/  IADD3 R4, R79, R76, RZ ;  /* 0x0000004c4f047210 */ /* 0x000fe40007ffe0ff */
[----:B------:R-:W-:Y:S02]  /*16c0*/  SHF.L.U32 R21, R75, 0x1, RZ ;  /* 0x000000014b157819 */ /* 0x000fe400000006ff */
[----:B------:R-:W-:Y:S02]  /*16d0*/  IADD3 R5, R4, 0x20, RZ ;  /* 0x0000002004057810 */ /* 0x000fe40007ffe0ff */
[----:B------:R-:W-:Y:S02]  /*16e0*/  SHF.R.S32.HI R100, RZ, 0x1f, R27 ;  /* 0x0000001fff647819 */ /* 0x000fe4000001141b */
[----:B------:R-:W-:-:S02]  /*16f0*/  ISETP.GE.AND P6, PT, R5, R21, PT ;  /* 0x000000150500720c */ /* 0x000fc40003fc6270 */
[----:B------:R-:W-:Y:S01]  /*1700*/  IADD3 R6, R4, 0x40, RZ ;  /* 0x0000004004067810 */ /* 0x000fe20007ffe0ff */
[----:B------:R-:W-:Y:S01]  /*1710*/  IMAD R12, R100, c[0x0][0x1a0], RZ ;  /* 0x00006800640c7a24 */ /* 0x000fe200078e02ff */
[----:B------:R-:W-:Y:S02]  /*1720*/  SHF.R.S32.HI R5, RZ, 0x1f, R4 ;  /* 0x0000001fff057819 */ /* 0x000fe40000011404 */
[----:B------:R-:W-:Y:S01]  /*1730*/  ISETP.GE.AND P0, PT, R6, R21, PT ;  /* 0x000000150600720c */ /* 0x000fe20003f06270 */
[C---:B------:R-:W-:Y:S01]  /*1740*/  IMAD R15, R27.reuse, c[0x0][0x1a4], R12 ;  /* 0x000069001b0f7a24 */ /* 0x040fe200078e020c */
[C---:B------:R-:W-:Y:S01]  /*1750*/  IADD3 R6, R4.reuse, 0x60, RZ ;  /* 0x0000006004067810 */ /* 0x040fe20007ffe0ff */
[----:B------:R-:W-:Y:S01]  /*1760*/  IMAD.WIDE.U32 R12, R27, c[0x0][0x1a0], R4 ;  /* 0x000068001b0c7a25 */ /* 0x000fe200078e0004 */
[C---:B------:R-:W-:Y:S02]  /*1770*/  IADD3 R7, R4.reuse, 0x80, RZ ;  /* 0x0000008004077810 */ /* 0x040fe40007ffe0ff */
[----:B------:R-:W-:-:S02]  /*1780*/  IADD3 R5, R4, 0xa0, RZ ;  /* 0x000000a004057810 */ /* 0x000fc40007ffe0ff */
[-C--:B------:R-:W-:Y:S02]  /*1790*/  ISETP.GE.AND P1, PT, R6, R21.reuse, PT ;  /* 0x000000150600720c */ /* 0x080fe40003f26270 */
[----:B------:R-:W-:Y:S02]  /*17a0*/  ISETP.GE.AND P2, PT, R7, R21, PT ;  /* 0x000000150700720c */ /* 0x000fe40003f46270 */
[----:B------:R-:W-:Y:S02]  /*17b0*/  IADD3 R7, R13, R15, RZ ;  /* 0x0000000f0d077210 */ /* 0x000fe40007ffe0ff */
[----:B------:R-:W-:Y:S02]  /*17c0*/  LEA R6, P4, R12, R81, 0x1 ;  /* 0x000000510c067211 */ /* 0x000fe400078808ff */
[----:B------:R-:W-:Y:S01]  /*17d0*/  ISETP.GE.AND P3, PT, R5, R21, PT ;  /* 0x000000150500720c */ /* 0x000fe20003f66270 */
[----:B------:R-:W-:Y:S01]  /*17e0*/  IMAD R5, R97, c[0x0][0x180], RZ ;  /* 0x0000600061057a24 */ /* 0x000fe200078e02ff */
[----:B------:R-:W-:-:S02]  /*17f0*/  IADD3 R14, R4, 0xc0, RZ ;  /* 0x000000c0040e7810 */ /* 0x000fc40007ffe0ff */
[----:B------:R-:W-:Y:S01]  /*1800*/  PRMT R16, RZ, 0x7610, R16 ;  /* 0x00007610ff107816 */ /* 0x000fe20000000010 */
[----:B------:R-:W-:Y:S01]  /*1810*/  IMAD R15, R98, c[0x0][0x184], R5 ;  /* 0x00006100620f7a24 */ /* 0x000fe200078e0205 */
[----:B------:R-:W-:Y:S01]  /*1820*/  LEA.HI.X R7, R12, R80, R7, 0x1, P4 ;  /* 0x000000500c077211 */ /* 0x000fe200020f0c07 */
[----:B------:R-:W-:Y:S01]  /*1830*/  IMAD.WIDE.U32 R12, R98, c[0x0][0x180], RZ ;  /* 0x00006000620c7a25 */ /* 0x000fe200078e00ff */
[----:B------:R-:W-:Y:S02]  /*1840*/  ISETP.GE.AND P4, PT, R14, R21, PT ;  /* 0x000000150e00720c */ /* 0x000fe40003f86270 */
[----:B------:R-:W-:Y:S01]  /*1850*/  IADD3 R14, R4, 0x100, RZ ;  /* 0x00000100040e7810 */ /* 0x000fe20007ffe0ff */
[----:B------:R0:W2:Y:S01]  /*1860*/  @!P6 LDG.E.U16 R16, [R6.64+0x40] ;  /* 0x000040060610e981 */ /* 0x0000a2000c1e1500 */
[----:B------:R-:W-:Y:S02]  /*1870*/  IADD3 R13, R13, R15, RZ ;  /* 0x0000000f0d0d7210 */ /* 0x000fe40007ffe0ff */
[-C--:B------:R-:W-:Y:S01]  /*1880*/  ISETP.GE.AND P6, PT, R14, R21.reuse, PT ;  /* 0x000000150e00720c */ /* 0x080fe20003fc6270 */
[----:B------:R-:W-:Y:S01]  /*1890*/  IMAD R14, R100, c[0x0][0x188], RZ ;  /* 0x00006200640e7a24 */ /* 0x000fe200078e02ff */
[----:B------:R-:W-:-:S02]  /*18a0*/  ISETP.GE.AND P5, PT, R4, R21, PT ;  /* 0x000000150400720c */ /* 0x000fc40003fa6270 */
[----:B------:R-:W-:Y:S01]  /*18b0*/  PRMT R19, RZ, 0x7610, R19 ;  /* 0x00007610ff137816 */ /* 0x000fe20000000013 */
[C---:B------:R-:W-:Y:S01]  /*18c0*/  IMAD R15, R27.reuse, c[0x0][0x18c], R14 ;  /* 0x000063001b0f7a24 */ /* 0x040fe200078e020e */
[----:B------:R-:W-:Y:S01]  /*18d0*/  PRMT R17, RZ, 0x7610, R17 ;  /* 0x00007610ff117816 */ /* 0x000fe20000000011 */
[----:B------:R-:W-:Y:S01]  /*18e0*/  IMAD.WIDE.U32 R12, R27, c[0x0][0x188], R12 ;  /* 0x000062001b0c7a25 */ /* 0x000fe200078e000c */
[----:B------:R-:W-:Y:S02]  /*18f0*/  IADD3 R5, R4, 0xe0, RZ ;  /* 0x000000e004057810 */ /* 0x000fe40007ffe0ff */
[----:B------:R0:W3:Y:S02]  /*1900*/  @!P0 LDG.E.U16 R19, [R6.64+0x80] ;  /* 0x0000800606138981 */ /* 0x0000e4000c1e1500 */
[----:B------:R-:W-:Y:S02]  /*1910*/  IADD3 R15, R13, R15, RZ ;  /* 0x0000000f0d0f7210 */ /* 0x000fe40007ffe0ff */
[----:B------:R-:W-:Y:S01]  /*1920*/  LEA R14, P0, R12, c[0x0][0x220], 0x3 ;  /* 0x000088000c0e7a11 */ /* 0x000fe200078018ff */
[----:B------:R0:W4:Y:S01]  /*1930*/  @!P5 LDG.E.U16 R17, [R6.64] ;  /* 0x000000060611d981 */ /* 0x000122000c1e1500 */
[----:B------:R-:W-:-:S02]  /*1940*/  IADD3 R13, R4, 0x140, RZ ;  /* 0x00000140040d7810 */ /* 0x000fc40007ffe0ff */
[----:B------:R-:W-:Y:S02]  /*1950*/  PRMT R18, RZ, 0x7610, R18 ;  /* 0x00007610ff127816 */ /* 0x000fe40000000012 */
[----:B------:R-:W-:Y:S02]  /*1960*/  LEA.HI.X R15, R12, c[0x0][0x224], R15, 0x3, P0 ;  /* 0x000089000c0f7a11 */ /* 0x000fe400000f1c0f */
[-C--:B------:R-:W-:Y:S02]  /*1970*/  ISETP.GE.AND P5, PT, R5, R21.reuse, PT ;  /* 0x000000150500720c */ /* 0x080fe40003fa6270 */
[----:B------:R-:W-:Y:S01]  /*1980*/  ISETP.GE.AND P0, PT, R13, R21, PT ;  /* 0x000000150d00720c */ /* 0x000fe20003f06270 */
[----:B------:R0:W3:Y:S01]  /*1990*/  @!P1 LDG.E.U16 R18, [R6.64+0xc0] ;  /* 0x0000c00606129981 */ /* 0x0000e2000c1e1500 */
[----:B------:R-:W-:Y:S02]  /*19a0*/  IADD3 R5, R4, 0x120, RZ ;  /* 0x0000012004057810 */ /* 0x000fe40007ffe0ff */
[----:B------:R-:W-:Y:S01]  /*19b0*/  PRMT R23, RZ, 0x7610, R23 ;  /* 0x00007610ff177816 */ /* 0x000fe20000000017 */
[----:B------:R1:W3:Y:S01]  /*19c0*/  LDG.E.64 R12, [R14.64] ;  /* 0x000000060e0c7981 */ /* 0x0002e2000c1e1b00 */
[----:B------:R-:W-:-:S02]  /*19d0*/  PRMT R22, RZ, 0x7610, R22 ;  /* 0x00007610ff167816 */ /* 0x000fc40000000016 */
[----:B------:R-:W-:Y:S02]  /*19e0*/  ISETP.GE.AND P1, PT, R5, R21, PT ;  /* 0x000000150500720c */ /* 0x000fe40003f26270 */
[----:B------:R-:W-:Y:S01]  /*19f0*/  PRMT R99, RZ, 0x7610, R99 ;  /* 0x00007610ff637816 */ /* 0x000fe20000000063 */
[----:B------:R0:W3:Y:S01]  /*1a00*/  @!P2 LDG.E.U16 R23, [R6.64+0x100] ;  /* 0x000100060617a981 */ /* 0x0000e2000c1e1500 */
[----:B------:R-:W-:Y:S02]  /*1a10*/  PRMT R102, RZ, 0x7610, R102 ;  /* 0x00007610ff667816 */ /* 0x000fe40000000066 */
[----:B------:R-:W-:Y:S01]  /*1a20*/  PRMT R104, RZ, 0x7610, R104 ;  /* 0x00007610ff687816 */ /* 0x000fe20000000068 */
[----:B------:R0:W3:Y:S01]  /*1a30*/  @!P3 LDG.E.U16 R22, [R6.64+0x140] ;  /* 0x000140060616b981 */ /* 0x0000e2000c1e1500 */
[----:B------:R-:W-:Y:S02]  /*1a40*/  PRMT R101, RZ, 0x7610, R101 ;  /* 0x00007610ff657816 */ /* 0x000fe40000000065 */
[----:B------:R-:W-:Y:S01]  /*1a50*/  IADD3 R5, R4, 0x160, RZ ;  /* 0x0000016004057810 */ /* 0x000fe20007ffe0ff */
[----:B------:R0:W3:Y:S01]  /*1a60*/  @!P4 LDG.E.U16 R99, [R6.64+0x180] ;  /* 0x000180060663c981 */ /* 0x0000e2000c1e1500 */
[----:B------:R-:W-:-:S03]  /*1a70*/  PRMT R103, RZ, 0x7610, R103 ;  /* 0x00007610ff677816 */ /* 0x000fc60000000067 */
[----:B------:R0:W3:Y:S01]  /*1a80*/  @!P5 LDG.E.U16 R102, [R6.64+0x1c0] ;  /* 0x0001c0060666d981 */ /* 0x0000e2000c1e1500 */
[----:B------:R-:W-:-:S03]  /*1a90*/  IADD3 R20, R4, 0x1a0, RZ ;  /* 0x000001a004147810 */ /* 0x000fc60007ffe0ff */
[----:B------:R0:W3:Y:S01]  /*1aa0*/  @!P0 LDG.E.U16 R104, [R6.64+0x280] ;  /* 0x0002800606688981 */ /* 0x0000e2000c1e1500 */
[-C--:B------:R-:W-:Y:S02]  /*1ab0*/  ISETP.GE.AND P0, PT, R5, R21.reuse, PT ;  /* 0x000000150500720c */ /* 0x080fe40003f06270 */
[C---:B------:R-:W-:Y:S01]  /*1ac0*/  IADD3 R5, R4.reuse, 0x180, RZ ;  /* 0x0000018004057810 */ /* 0x040fe20007ffe0ff */
[----:B------:R0:W3:Y:S01]  /*1ad0*/  @!P6 LDG.E.U16 R101, [R6.64+0x200] ;  /* 0x000200060665e981 */ /* 0x0000e2000c1e1500 */
[C---:B-1----:R-:W-:Y:S02]  /*1ae0*/  IADD3 R14, R4.reuse, 0x1c0, RZ ;  /* 0x000001c0040e7810 */ /* 0x042fe40007ffe0ff */
[----:B------:R-:W-:Y:S01]  /*1af0*/  IADD3 R4, R4, 0x1e0, RZ ;  /* 0x000001e004047810 */ /* 0x000fe20007ffe0ff */
[----:B------:R0:W3:Y:S01]  /*1b00*/  @!P1 LDG.E.U16 R103, [R6.64+0x240] ;  /* 0x0002400606679981 */ /* 0x0000e2000c1e1500 */
        /* <DEDUP_REMOVED lines=23> */
[----:B------:R-:W-:Y:S02]  /*1c80*/  LEA.HI.X R21, R4, c[0x0][0x234], R5, 0x3, P0 ;  /* 0x00008d0004157a11 */ /* 0x000fe400000f1c05 */
[----:B------:R-:W-:-:S04]  /*1c90*/  IADD3 R5, R88, 0x100, RZ ;  /* 0x0000010058057810 */ /* 0x000fc80007ffe0ff */
[-C--:B------:R-:W-:Y:S02]  /*1ca0*/  LEA.HI.SX32 R5, R5, R88.reuse, 0x1b ;  /* 0x0000005805057211 */ /* 0x080fe400078fdaff */
[C---:B0-----:R-:W-:Y:S02]  /*1cb0*/  IADD3 R7, R88.reuse, 0x120, RZ ;  /* 0x0000012058077810 */ /* 0x041fe40007ffe0ff */
[----:B------:R-:W-:Y:S02]  /*1cc0*/  IADD3 R109, R88, 0x140, RZ ;  /* 0x00000140586d7810 */ /* 0x000fe40007ffe0ff */
[-C--:B------:R-:W-:Y:S02]  /*1cd0*/  LEA.HI.SX32 R7, R7, R88.reuse, 0x1b ;  /* 0x0000005807077211 */ /* 0x080fe400078fdaff */
[----:B------:R-:W-:Y:S02]  /*1ce0*/  ISETP.NE.AND P1, PT, R90, RZ, PT ;  /* 0x000000ff5a00720c */ /* 0x000fe40003f25270 */
[----:B------:R-:W-:-:S04]  /*1cf0*/  LEA.HI.SX32 R109, R109, R88, 0x1b ;  /* 0x000000586d6d7211 */ /* 0x000fc800078fdaff */
[----:B------:R-:W-:Y:S02]  /*1d00*/  SHF.L.U32 R109, R109, 0x1, RZ ;  /* 0x000000016d6d7819 */ /* 0x000fe400000006ff */
[----:B------:R-:W-:-:S04]  /*1d10*/  ISETP.NE.AND P0, PT, R172, RZ, PT ;  /* 0x000000ffac00720c */ /* 0x000fc80003f05270 */
[----:B------:R-:W-:Y:S01]  /*1d20*/  ISETP.LT.OR P2, PT, R176, 0x2, P0 ;  /* 0x00000002b000780c */ /* 0x000fe20000741670 */
[----:B----4-:R-:W-:Y:S04]  /*1d30*/  STS.U16 [R74], R17 ;  /* 0x000000114a007388 */ /* 0x010fe80000000400 */
[----:B--2---:R0:W-:Y:S04]  /*1d40*/  STS.U16 [R73+0x40], R16 ;  /* 0x0000401049007388 */ /* 0x0041e80000000400 */
[----:B---3--:R-:W-:Y:S04]  /*1d50*/  STS.U16 [R72+0x80], R19 ;  /* 0x0000801348007388 */ /* 0x008fe80000000400 */
[----:B------:R-:W-:Y:S01]  /*1d60*/  STS.U16 [R71+0xc0], R18 ;  /* 0x0000c01247007388 */ /* 0x000fe20000000400 */
[----:B0-----:R-:W-:Y:S01]  /*1d70*/  SHF.L.U32 R16, R5, 0x1, RZ ;  /* 0x0000000105107819 */ /* 0x001fe200000006ff */
[----:B------:R-:W-:-:S02]  /*1d80*/  FMUL.FTZ R117, R12, 1.4426950216293334961 ;  /* 0x3fb8aa3b0c757820 */ /* 0x000fc40000410000 */
[C---:B------:R-:W-:Y:S01]  /*1d90*/  FMUL.FTZ R5, R50.reuse, R13 ;  /* 0x0000000d32057220 */ /* 0x040fe20000410000 */
[----:B------:R-:W-:Y:S01]  /*1da0*/  STS.U16 [R70+0x100], R23 ;  /* 0x0001001746007388 */ /* 0x000fe20000000400 */
[----:B------:R-:W-:-:S03]  /*1db0*/  FMUL.FTZ R4, R50, R117 ;  /* 0x0000007532047220 */ /* 0x000fc60000410000 */
[----:B------:R0:W-:Y:S01]  /*1dc0*/  STS.U16 [R69+0x140], R22 ;  /* 0x0001401645007388 */ /* 0x0001e20000000400 */
[----:B------:R1:W-:Y:S03]  /*1dd0*/  MUFU.EX2 R6, R4 ;  /* 0x0000000400067308 */ /* 0x0003e60000000800 */
[----:B------:R2:W-:Y:S04]  /*1de0*/  STS.U16 [R68+0x180], R99 ;  /* 0x0001806344007388 */ /* 0x0005e80000000400 */
[----:B------:R-:W-:Y:S01]  /*1df0*/  STS.U16 [R67+0x1c0], R102 ;  /* 0x0001c06643007388 */ /* 0x000fe20000000400 */
[----:B0-----:R-:W-:Y:S01]  /*1e00*/  FMUL.RZ R22, R5, 0.15915493667125701904 ;  /* 0x3e22f98305167820 */ /* 0x001fe2000040c000 */
[----:B------:R-:W-:-:S03]  /*1e10*/  SHF.L.U32 R18, R7, 0x1, RZ ;  /* 0x0000000107127819 */ /* 0x000fc600000006ff */
[----:B--2---:R-:W-:Y:S01]  /*1e20*/  MUFU.SIN R99, R22 ;  /* 0x0000001600637308 */ /* 0x004fe20000000400 */
[----:B------:R0:W-:Y:S01]  /*1e30*/  STS.U16 [R16+0x200], R101 ;  /* 0x0002006510007388 */ /* 0x0001e20000000400 */
[C---:B------:R-:W-:Y:S02]  /*1e40*/  IADD3 R5, R88.reuse, 0x160, RZ ;  /* 0x0000016058057810 */ /* 0x040fe40007ffe0ff */
[C---:B------:R-:W-:Y:S02]  /*1e50*/  IADD3 R7, R88.reuse, 0x180, RZ ;  /* 0x0000018058077810 */ /* 0x040fe40007ffe0ff */
[C---:B------:R-:W-:Y:S02]  /*1e60*/  IADD3 R17, R88.reuse, 0x1a0, RZ ;  /* 0x000001a058117810 */ /* 0x040fe40007ffe0ff */
[----:B0-----:R-:W0:Y:S01]  /*1e70*/  MUFU.COS R101, R22 ;  /* 0x0000001600657308 */ /* 0x001e220000000000 */
[C---:B------:R-:W-:Y:S02]  /*1e80*/  IADD3 R19, R88.reuse, 0x1c0, RZ ;  /* 0x000001c058137810 */ /* 0x040fe40007ffe0ff */
[----:B------:R-:W-:-:S02]  /*1e90*/  IADD3 R23, R88, 0x1e0, RZ ;  /* 0x000001e058177810 */ /* 0x000fc40007ffe0ff */
[-C--:B------:R-:W-:Y:S02]  /*1ea0*/  LEA.HI.SX32 R5, R5, R88.reuse, 0x1b ;  /* 0x0000005805057211 */ /* 0x080fe400078fdaff */
[-C--:B------:R-:W-:Y:S01]  /*1eb0*/  LEA.HI.SX32 R7, R7, R88.reuse, 0x1b ;  /* 0x0000005807077211 */ /* 0x080fe200078fdaff */
[----:B------:R2:W-:Y:S01]  /*1ec0*/  STS.U16 [R18+0x240], R103 ;  /* 0x0002406712007388 */ /* 0x0005e20000000400 */
[-C--:B------:R-:W-:Y:S02]  /*1ed0*/  LEA.HI.SX32 R17, R17, R88.reuse, 0x1b ;  /* 0x0000005811117211 */ /* 0x080fe400078fdaff */
[----:B-1----:R-:W-:Y:S02]  /*1ee0*/  SHF.L.U32 R4, R88, 0x4, RZ ;  /* 0x0000000458047819 */ /* 0x002fe400000006ff */
[-C--:B------:R-:W-:Y:S01]  /*1ef0*/  LEA.HI.SX32 R19, R19, R88.reuse, 0x1b ;  /* 0x0000005813137211 */ /* 0x080fe200078fdaff */
[----:B------:R1:W-:Y:S01]  /*1f00*/  STS.U16 [R109+0x280], R104 ;  /* 0x000280686d007388 */ /* 0x0003e20000000400 */
[----:B------:R-:W-:-:S02]  /*1f10*/  LEA.HI.SX32 R23, R23, R88, 0x1b ;  /* 0x0000005817177211 */ /* 0x000fc400078fdaff */
[----:B------:R-:W-:Y:S02]  /*1f20*/  SHF.L.U32 R102, R7, 0x1, RZ ;  /* 0x0000000107667819 */ /* 0x000fe400000006ff */
[----:B--2---:R-:W-:Y:S02]  /*1f30*/  SHF.L.U32 R103, R5, 0x1, RZ ;  /* 0x0000000105677819 */ /* 0x004fe400000006ff */
[----:B------:R-:W-:Y:S02]  /*1f40*/  LEA R5, R46, R27, 0x8 ;  /* 0x0000001b2e057211 */ /* 0x000fe400078e40ff */
[----:B------:R-:W-:Y:S02]  /*1f50*/  LEA.HI.SX32 R4, R4, R4, 0x1b ;  /* 0x0000000404047211 */ /* 0x000fe400078fdaff */
[----:B-1----:R-:W-:Y:S02]  /*1f60*/  SHF.L.U32 R104, R17, 0x1, RZ ;  /* 0x0000000111687819 */ /* 0x002fe400000006ff */
[----:B------:R-:W-:-:S02]  /*1f70*/  SHF.L.U32 R19, R19, 0x1, RZ ;  /* 0x0000000113137819 */ /* 0x000fc400000006ff */
[----:B------:R-:W-:Y:S01]  /*1f80*/  @P1 IADD3 R5, R90, 0x200, RZ ;  /* 0x000002005a051810 */ /* 0x000fe20007ffe0ff */
[----:B------:R-:W-:Y:S01]  /*1f90*/  STS.U16 [R103+0x2c0], R14 ;  /* 0x0002c00e67007388 */ /* 0x000fe20000000400 */
[----:B------:R-:W-:Y:S01]  /*1fa0*/  SHF.L.U32 R108, R23, 0x1, RZ ;  /* 0x00000001176c7819 */ /* 0x000fe200000006ff */
[C---:B0-----:R-:W-:Y:S02]  /*1fb0*/  FMUL.FTZ R16, R6.reuse, R101 ;  /* 0x0000006506107220 */ /* 0x041fe40000410000 */
[----:B------:R-:W-:Y:S01]  /*1fc0*/  FMUL.FTZ R17, R6, R99 ;  /* 0x0000006306117220 */ /* 0x000fe20000410000 */
[----:B------:R0:W-:Y:S01]  /*1fd0*/  STS.U16 [R102+0x300], R15 ;  /* 0x0003000f66007388 */ /* 0x0001e20000000400 */
[----:B------:R-:W-:-:S03]  /*1fe0*/  SHF.L.U32 R6, R4, 0x1, RZ ;  /* 0x0000000104067819 */ /* 0x000fc600000006ff */
[----:B------:R-:W-:Y:S04]  /*1ff0*/  STS.U16 [R104+0x340], R105 ;  /* 0x0003406968007388 */ /* 0x000fe80000000400 */
[----:B------:R-:W-:Y:S01]  /*2000*/  STS.U16 [R19+0x380], R106 ;  /* 0x0003806a13007388 */ /* 0x000fe20000000400 */
[----:B0-----:R-:W-:-:S03]  /*2010*/  SHF.L.U32 R15, R5, 0x3, RZ ;  /* 0x00000003050f7819 */ /* 0x001fc600000006ff */
[----:B------:R-:W-:Y:S01]  /*2020*/  STS.U16 [R108+0x3c0], R107 ;  /* 0x0003c06b6c007388 */ /* 0x000fe20000000400 */
[----:B------:R-:W-:-:S06]  /*2030*/  NOP ;  /* 0x0000000000007918 */ /* 0x000fcc0000000000 */
[----:B------:R-:W0:Y:S04]  /*2040*/  LDS.U16 R103, [R6] ;  /* 0x0000000006677984 */ /* 0x000e280000000400 */
[----:B------:R-:W1:Y:S04]  /*2050*/  LDS.U16 R105, [R6+0x2] ;  /* 0x0000020006697984 */ /* 0x000e680000000400 */
[----:B------:R-:W-:Y:S04]  /*2060*/  LDS.U16 R107, [R6+0x4] ;  /* 0x00000400066b7984 */ /* 0x000fe80000000400 */
[----:B------:R-:W2:Y:S04]  /*2070*/  LDS.U16 R109, [R6+0x6] ;  /* 0x00000600066d7984 */ /* 0x000ea80000000400 */
[----:B------:R-:W-:Y:S04]  /*2080*/  LDS.U16 R111, [R6+0x8] ;  /* 0x00000800066f7984 */ /* 0x000fe80000000400 */
[----:B------:R-:W3:Y:S04]  /*2090*/  LDS.U16 R113, [R6+0xa] ;  /* 0x00000a0006717984 */ /* 0x000ee80000000400 */
[----:B------:R-:W4:Y:S04]  /*20a0*/  LDS.U16 R121, [R6+0xc] ;  /* 0x00000c0006797984 */ /* 0x000f280000000400 */
        /* <DEDUP_REMOVED lines=9> */
[----:B------:R1:W-:Y:S04]  /*2140*/  STS.64 [R15+0x10b0], R16 ;  /* 0x0010b0100f007388 */ /* 0x0003e80000000a00 */
[----:B------:R-:W5:Y:S01]  /*2150*/  LDG.E.64 R20, [R20.64] ;  /* 0x0000000614147981 */ /* 0x000f62000c1e1b00 */
[----:B------:R-:W-:Y:S01]  /*2160*/  @!P2 IADD3 R18, R176, -0x2, RZ ;  /* 0xfffffffeb012a810 */ /* 0x000fe20007ffe0ff */
[----:B------:R-:W-:-:S04]  /*2170*/  CS2R R22, SRZ ;  /* 0x0000000000167805 */ /* 0x000fc8000001ff00 */
[----:B------:R-:W-:-:S04]  /*2180*/  @!P2 IMAD R7, R18, c[0x0][0x16c], R27 ;  /* 0x00005b001207aa24 */ /* 0x000fc800078e021b */
[----:B------:R-:W-:Y:S01]  /*2190*/  @!P2 IMAD.WIDE R4, R7, 0x10, R10 ;  /* 0x000000100704a825 */ /* 0x000fe200078e020a */
[----:B------:R-:W-:Y:S03]  /*21a0*/  BAR.SYNC.DEFER_BLOCKING 0x0 ;  /* 0x0000000000007b1d */ /* 0x000fe60000010000 */
[-C--:B------:R-:W-:Y:S02]  /*21b0*/  FMUL.FTZ R14, R44, R13.reuse ;  /* 0x0000000d2c0e7220 */ /* 0x080fe40000410000 */
[----:B------:R-:W-:Y:S02]  /*21c0*/  FMUL.FTZ R7, R48, R13 ;  /* 0x0000000d30077220 */ /* 0x000fe40000410000 */
[----:B------:R-:W-:Y:S02]  /*21d0*/  FMUL.RZ R14, R14, 0.15915493667125701904 ;  /* 0x3e22f9830e0e7820 */ /* 0x000fe4000040c000 */
[----:B------:R-:W-:-:S02]  /*21e0*/  FMUL.RZ R18, R7, 0.15915493667125701904 ;  /* 0x3e22f98307127820 */ /* 0x000fc4000040c000 */
[-C--:B------:R-:W-:Y:S01]  /*21f0*/  FMUL.FTZ R7, R48, R117.reuse ;  /* 0x0000007530077220 */ /* 0x080fe20000410000 */
[----:B-1----:R-:W-:Y:S01]  /*2200*/  MUFU.SIN R15, R14 ;  /* 0x0000000e000f7308 */ /* 0x002fe20000000400 */
[----:B------:R1:W5:Y:S07]  /*2210*/  @!P2 LDG.E.64 R22, [R4.64+0x8] ;  /* 0x000008060416a981 */ /* 0x00036e000c1e1b00 */
[----:B------:R-:W-:Y:S01]  /*2220*/  MUFU.COS R19, R14 ;  /* 0x0000000e00137308 */ /* 0x000fe20000000000 */
[----:B-1----:R-:W-:-:S02]  /*2230*/  FMUL.FTZ R4, R44, R117 ;  /* 0x000000752c047220 */ /* 0x002fc40000410000 */
[----:B------:R-:W-:-:S05]  /*2240*/  FMUL.FTZ R5, R42, R13 ;  /* 0x0000000d2a057220 */ /* 0x000fca0000410000 */
[----:B------:R-:W1:Y:S01]  /*2250*/  MUFU.EX2 R4, R4 ;  /* 0x0000000400047308 */ /* 0x000e620000000800 */
[----:B------:R-:W-:Y:S02]  /*2260*/  FMUL.RZ R99, R5, 0.15915493667125701904 ;  /* 0x3e22f98305637820 */ /* 0x000fe4000040c000 */
[----:B------:R-:W-:-:S05]  /*2270*/  FMUL.FTZ R5, R42, R117 ;  /* 0x000000752a057220 */ /* 0x000fca0000410000 */
[----:B------:R-:W-:Y:S01]  /*2280*/  MUFU.SIN R104, R18 ;  /* 0x0000001200687308 */ /* 0x000fe20000000400 */
[----:B------:R-:W-:-:S07]  /*2290*/  FMUL.FTZ R6, R40, R13 ;  /* 0x0000000d28067220 */ /* 0x000fce0000410000 */
[----:B------:R0:W-:Y:S08]  /*22a0*/  MUFU.COS R102, R18 ;  /* 0x0000001200667308 */ /* 0x0001f00000000000 */
[----:B------:R-:W2:Y:S01]  /*22b0*/  MUFU.EX2 R7, R7 ;  /* 0x0000000700077308 */ /* 0x000ea20000000800 */
[----:B0-----:R-:W-:Y:S01]  /*22c0*/  FMUL.RZ R18, R6, 0.15915493667125701904 ;  /* 0x3e22f98306127820 */ /* 0x001fe2000040c000 */
[----:B------:R-:W-:Y:S01]  /*22d0*/  PRMT R103, RZ, 0x5410, R103 ;  /* 0x00005410ff677816 */ /* 0x000fe20000000067 */
[----:B------:R-:W-:Y:S01]  /*22e0*/  FMUL.FTZ R14, R38, R13 ;  /* 0x0000000d260e7220 */ /* 0x000fe20000410000 */
[----:B------:R-:W-:-:S04]  /*22f0*/  PRMT R105, RZ, 0x5410, R105 ;  /* 0x00005410ff697816 */ /* 0x000fc80000000069 */
[----:B------:R-:W-:Y:S01]  /*2300*/  MUFU.SIN R112, R99 ;  /* 0x0000006300707308 */ /* 0x000fe20000000400 */
[C---:B-1----:R-:W-:Y:S02]  /*2310*/  FMUL.FTZ R106, R4.reuse, R19 ;  /* 0x00000013046a7220 */ /* 0x042fe40000410000 */
[----:B------:R-:W-:-:S05]  /*2320*/  FMUL.FTZ R108, R4, R15 ;  /* 0x0000000f046c7220 */ /* 0x000fca0000410000 */
[----:B------:R0:W-:Y:S01]  /*2330*/  MUFU.COS R110, R99 ;  /* 0x00000063006e7308 */ /* 0x0001e20000000000 */
[----:B------:R-:W-:-:S07]  /*2340*/  FMUL.FTZ R4, R38, R117 ;  /* 0x0000007526047220 */ /* 0x000fce0000410000 */
[----:B------:R-:W1:Y:S01]  /*2350*/  MUFU.EX2 R5, R5 ;  /* 0x0000000500057308 */ /* 0x000e620000000800 */
[----:B------:R-:W-:Y:S01]  /*2360*/  FMUL.FTZ R6, R40, R117 ;  /* 0x0000007528067220 */ /* 0x000fe20000410000 */
[----:B0-----:R-:W-:Y:S01]  /*2370*/  PRMT R99, RZ, 0x5410, R174 ;  /* 0x00005410ff637816 */ /* 0x001fe200000000ae */
[----:B------:R-:W-:Y:S02]  /*2380*/  FMUL.RZ R101, R14, 0.15915493667125701904 ;  /* 0x3e22f9830e657820 */ /* 0x000fe4000040c000 */
[----:B------:R-:W-:-:S03]  /*2390*/  FMUL.FTZ R114, R50, R105 ;  /* 0x0000006932727220 */ /* 0x000fc60000410000 */
[----:B------:R-:W-:Y:S01]  /*23a0*/  MUFU.SIN R115, R18 ;  /* 0x0000001200737308 */ /* 0x000fe20000000400 */
[C---:B--2---:R-:W-:Y:S02]  /*23b0*/  FMUL.FTZ R102, R7.reuse, R102 ;  /* 0x0000006607667220 */ /* 0x044fe40000410000 */
[----:B------:R-:W-:-:S05]  /*23c0*/  FMUL.FTZ R104, R7, R104 ;  /* 0x0000006807687220 */ /* 0x000fca0000410000 */
[----:B------:R0:W-:Y:S01]  /*23d0*/  MUFU.COS R127, R18 ;  /* 0x00000012007f7308 */ /* 0x0001e20000000000 */
[----:B------:R-:W-:Y:S02]  /*23e0*/  FMUL.FTZ R14, R36, R13 ;  /* 0x0000000d240e7220 */ /* 0x000fe40000410000 */
[----:B------:R-:W-:Y:S02]  /*23f0*/  FMUL.FTZ R149, R99, R114 ;  /* 0x0000007263957220 */ /* 0x000fe40000410000 */
[----:B0-----:R-:W-:-:S03]  /*2400*/  FMUL.FTZ R18, R50, R103 ;  /* 0x0000006732127220 */ /* 0x001fc60000410000 */
[----:B------:R-:W-:Y:S01]  /*2410*/  MUFU.COS R7, R101 ;  /* 0x0000006500077308 */ /* 0x000fe20000000000 */
[----:B------:R-:W-:Y:S01]  /*2420*/  FMUL.FTZ R147, R99, R18 ;  /* 0x0000001263937220 */ /* 0x000fe20000410000 */
[----:B------:R-:W-:-:S06]  /*2430*/  PRMT R109, RZ, 0x5410, R109 ;  /* 0x00005410ff6d7816 */ /* 0x000fcc000000006d */
[----:B------:R-:W0:Y:S01]  /*2440*/  MUFU.EX2 R4, R4 ;  /* 0x0000000400047308 */ /* 0x000e220000000800 */
[C---:B-1----:R-:W-:Y:S01]  /*2450*/  FMUL.FTZ R110, R5.reuse, R110 ;  /* 0x0000006e056e7220 */ /* 0x042fe20000410000 */
[----:B------:R-:W-:Y:S01]  /*2460*/  PRMT R107, RZ, 0x5410, R107 ;  /* 0x00005410ff6b7816 */ /* 0x000fe2000000006b */
[----:B------:R-:W-:Y:S02]  /*2470*/  FMUL.FTZ R112, R5, R112 ;  /* 0x0000007005707220 */ /* 0x000fe40000410000 */
[----:B------:R-:W-:-:S03]  /*2480*/  FMUL.RZ R134, R14, 0.15915493667125701904 ;  /* 0x3e22f9830e867820 */ /* 0x000fc6000040c000 */
[----:B------:R-:W1:Y:S01]  /*2490*/  MUFU.EX2 R6, R6 ;  /* 0x0000000600067308 */ /* 0x000e620000000800 */
[----:B------:R-:W-:Y:S02]  /*24a0*/  FMUL.FTZ R15, R104, R147 ;  /* 0x00000093680f7220 */ /* 0x000fe40000410000 */
[----:B------:R-:W-:Y:S02]  /*24b0*/  FMUL.FTZ R5, R36, R117 ;  /* 0x0000007524057220 */ /* 0x000fe40000410000 */
[----:B------:R-:W-:-:S03]  /*24c0*/  FMUL.FTZ R14, R104, R149 ;  /* 0x00000095680e7220 */ /* 0x000fc60000410000 */
[----:B------:R2:W0:Y:S01]  /*24d0*/  MUFU.SIN R133, R101 ;  /* 0x0000006500857308 */ /* 0x0004220000000400 */
[----:B------:R-:W-:Y:S02]  /*24e0*/  FMUL.FTZ R128, R48, R109 ;  /* 0x0000006d30807220 */ /* 0x000fe40000410000 */
[----:B------:R-:W-:Y:S02]  /*24f0*/  FFMA.FTZ R15, R102, R149, R15 ;  /* 0x00000095660f7223 */ /* 0x000fe4000001000f */
[----:B------:R-:W-:Y:S02]  /*2500*/  FMUL.FTZ R126, R48, R107 ;  /* 0x0000006b307e7220 */ /* 0x000fe40000410000 */
[----:B------:R-:W-:Y:S01]  /*2510*/  FFMA.FTZ R14, R102, R147, -R14 ;  /* 0x00000093660e7223 */ /* 0x000fe2000001080e */
[----:B--2---:R-:W-:Y:S01]  /*2520*/  PRMT R101, RZ, 0x5410, R65 ;  /* 0x00005410ff657816 */ /* 0x004fe20000000041 */
[----:B------:R-:W-:Y:S04]  /*2530*/  MUFU.EX2 R5, R5 ;  /* 0x0000000500057308 */ /* 0x000fe80000000800 */
[----:B------:R-:W-:-:S02]  /*2540*/  FFMA.FTZ R19, R101, R128, R15 ;  /* 0x0000008065137223 */ /* 0x000fc4000001000f */
[----:B------:R-:W-:Y:S02]  /*2550*/  FFMA.FTZ R15, R101, R126, R14 ;  /* 0x0000007e650f7223 */ /* 0x000fe4000001000e */
[----:B------:R-:W2:Y:S01]  /*2560*/  MUFU.COS R122, R134 ;  /* 0x00000086007a7308 */ /* 0x000ea20000000000 */
[----:B0-----:R-:W-:Y:S01]  /*2570*/  FMUL.FTZ R118, R4, R7 ;  /* 0x0000000704767220 */ /* 0x001fe20000410000 */
[----:B---3--:R-:W-:-:S06]  /*2580*/  PRMT R113, RZ, 0x5410, R113 ;  /* 0x00005410ff717816 */ /* 0x008fcc0000000071 */
[----:B------:R-:W0:Y:S01]  /*2590*/  MUFU.SIN R124, R134 ;  /* 0x00000086007c7308 */ /* 0x000e220000000400 */
[C---:B-1----:R-:W-:Y:S01]  /*25a0*/  FMUL.FTZ R114, R6.reuse, R127 ;  /* 0x0000007f06727220 */ /* 0x042fe20000410000 */
[----:B------:R-:W-:Y:S01]  /*25b0*/  PRMT R111, RZ, 0x5410, R111 ;  /* 0x00005410ff6f7816 */ /* 0x000fe2000000006f */
[----:B------:R-:W-:Y:S02]  /*25c0*/  FMUL.FTZ R116, R6, R115 ;  /* 0x0000007306747220 */ /* 0x000fe40000410000 */
[C---:B------:R-:W-:Y:S02]  /*25d0*/  FMUL.FTZ R7, R108.reuse, R15 ;  /* 0x0000000f6c077220 */ /* 0x040fe40000410000 */
[-C--:B------:R-:W-:Y:S01]  /*25e0*/  FMUL.FTZ R6, R108, R19.reuse ;  /* 0x000000136c067220 */ /* 0x080fe20000410000 */
[----:B------:R-:W-:Y:S01]  /*25f0*/  PRMT R115, RZ, 0x5410, R64 ;  /* 0x00005410ff737816 */ /* 0x000fe20000000040 */
[----:B------:R-:W-:Y:S02]  /*2600*/  FFMA.FTZ R7, R106, R19, R7 ;  /* 0x000000136a077223 */ /* 0x000fe40000010007 */
[----:B------:R-:W-:-:S02]  /*2610*/  FMUL.FTZ R130, R44, R113 ;  /* 0x000000712c827220 */ /* 0x000fc40000410000 */
[----:B------:R-:W-:Y:S02]  /*2620*/  FFMA.FTZ R6, R106, R15, -R6 ;  /* 0x0000000f6a067223 */ /* 0x000fe40000010806 */
[----:B------:R-:W-:Y:S02]  /*2630*/  FMUL.FTZ R132, R44, R111 ;  /* 0x0000006f2c847220 */ /* 0x000fe40000410000 */
[----:B------:R-:W-:Y:S02]  /*2640*/  FMUL.FTZ R120, R4, R133 ;  /* 0x0000008504787220 */ /* 0x000fe40000410000 */
[C---:B------:R-:W-:Y:S02]  /*2650*/  FFMA.FTZ R15, R115.reuse, R130, R7 ;  /* 0x00000082730f7223 */ /* 0x040fe40000010007 */
[----:B------:R-:W-:Y:S02]  /*2660*/  FFMA.FTZ R7, R115, R132, R6 ;  /* 0x0000008473077223 */ /* 0x000fe40000010006 */
[----:B------:R-:W-:-:S02]  /*2670*/  FMUL.FTZ R4, R34, R13 ;  /* 0x0000000d22047220 */ /* 0x000fc40000410000 */
[C---:B--2---:R-:W-:Y:S02]  /*2680*/  FMUL.FTZ R122, R5.reuse, R122 ;  /* 0x0000007a057a7220 */ /* 0x044fe40000410000 */
[----:B0-----:R-:W-:Y:S02]  /*2690*/  FMUL.FTZ R124, R5, R124 ;  /* 0x0000007c057c7220 */ /* 0x001fe40000410000 */
[----:B------:R-:W-:Y:S01]  /*26a0*/  FMUL.FTZ R5, R17, R104 ;  /* 0x0000006811057220 */ /* 0x000fe20000410000 */
[----:B----4-:R-:W-:Y:S01]  /*26b0*/  PRMT R121, RZ, 0x5410, R121 ;  /* 0x00005410ff797816 */ /* 0x010fe20000000079 */
[----:B------:R-:W-:Y:S02]  /*26c0*/  FMUL.FTZ R117, R34, R117 ;  /* 0x0000007522757220 */ /* 0x000fe40000410000 */
[----:B------:R-:W-:Y:S02]  /*26d0*/  FMUL.FTZ R18, R112, R7 ;  /* 0x0000000770127220 */ /* 0x000fe40000410000 */
[----:B------:R-:W-:-:S02]  /*26e0*/  FMUL.RZ R138, R4, 0.15915493667125701904 ;  /* 0x3e22f983048a7820 */ /* 0x000fc4000040c000 */
[-C--:B------:R-:W-:Y:S02]  /*26f0*/  FMUL.FTZ R6, R112, R15.reuse ;  /* 0x0000000f70067220 */ /* 0x080fe40000410000 */
[C---:B------:R-:W-:Y:S01]  /*2700*/  FMUL.FTZ R4, R16.reuse, R104 ;  /* 0x0000006810047220 */ /* 0x040fe20000410000 */
[----:B------:R0:W-:Y:S01]  /*2710*/  MUFU.EX2 R140, R117 ;  /* 0x00000075008c7308 */ /* 0x0001e20000000800 */
[-C--:B------:R-:W-:Y:S01]  /*2720*/  FFMA.FTZ R5, R16, R102.reuse, -R5 ;  /* 0x0000006610057223 */ /* 0x080fe20000010805 */
[----:B------:R-:W-:Y:S01]  /*2730*/  PRMT R119, RZ, 0x5410, R119 ;  /* 0x00005410ff777816 */ /* 0x000fe20000000077 */
[C---:B------:R-:W-:Y:S02]  /*2740*/  FFMA.FTZ R18, R110.reuse, R15, R18 ;  /* 0x0000000f6e127223 */ /* 0x040fe40000010012 */
[----:B------:R-:W-:Y:S02]  /*2750*/  FFMA.FTZ R14, R110, R7, -R6 ;  /* 0x000000076e0e7223 */ /* 0x000fe40000010806 */
[----:B------:R-:W-:Y:S01]  /*2760*/  FFMA.FTZ R15, R17, R102, R4 ;  /* 0x00000066110f7223 */ /* 0x000fe20000010004 */
[----:B0-----:R-:W-:Y:S01]  /*2770*/  PRMT R117, RZ, 0x5410, R63 ;  /* 0x00005410ff757816 */ /* 0x001fe2000000003f */
[----:B------:R-:W-:-:S02]  /*2780*/  FMUL.FTZ R136, R42, R121 ;  /* 0x000000792a887220 */ /* 0x000fc40000410000 */
[----:B------:R-:W-:Y:S02]  /*2790*/  FMUL.FTZ R6, R108, R5 ;  /* 0x000000056c067220 */ /* 0x000fe40000410000 */
[----:B------:R-:W-:Y:S02]  /*27a0*/  FMUL.FTZ R134, R42, R119 ;  /* 0x000000772a867220 */ /* 0x000fe40000410000 */
[-C--:B------:R-:W-:Y:S02]  /*27b0*/  FMUL.FTZ R4, R108, R15.reuse ;  /* 0x0000000f6c047220 */ /* 0x080fe40000410000 */
[C---:B------:R-:W-:Y:S02]  /*27c0*/  FFMA.FTZ R127, R117.reuse, R136, R14 ;  /* 0x00000088757f7223 */ /* 0x040fe4000001000e */
[----:B------:R-:W-:Y:S01]  /*27d0*/  FFMA.FTZ R19, R106, R15, R6 ;  /* 0x0000000f6a137223 */ /* 0x000fe20000010006 */
[----:B------:R-:W0:Y:S01]  /*27e0*/  MUFU.COS R7, R138 ;  /* 0x0000008a00077308 */ /* 0x000e220000000000 */
[----:B------:R-:W-:-:S02]  /*27f0*/  FFMA.FTZ R133, R117, R134, R18 ;  /* 0x0000008675857223 */ /* 0x000fc40000010012 */
[----:B------:R-:W-:Y:S02]  /*2800*/  FFMA.FTZ R15, R106, R5, -R4 ;  /* 0x000000056a0f7223 */ /* 0x000fe40000010804 */
[----:B------:R-:W-:Y:S02]  /*2810*/  FMUL.FTZ R14, R116, R127 ;  /* 0x0000007f740e7220 */ /* 0x000fe40000410000 */
[----:B------:R-:W-:Y:S01]  /*2820*/  FMUL.FTZ R4, R112, R19 ;  /* 0x0000001370047220 */ /* 0x000fe20000410000 */
[----:B------:R0:W1:Y:S01]  /*2830*/  MUFU.SIN R5, R138 ;  /* 0x0000008a00057308 */ /* 0x0000620000000400 */
[-C--:B------:R-:W-:Y:S02]  /*2840*/  FMUL.FTZ R6, R116, R133.reuse ;  /* 0x0000008574067220 */ /* 0x080fe40000410000 */
[----:B------:R-:W-:Y:S02]  /*2850*/  FFMA.FTZ R14, R114, R133, R14 ;  /* 0x00000085720e7223 */ /* 0x000fe4000001000e */
[----:B------:R-:W-:-:S02]  /*2860*/  FFMA.FTZ R133, R110, R15, -R4 ;  /* 0x0000000f6e857223 */ /* 0x000fc40000010804 */
[----:B------:R-:W-:Y:S01]  /*2870*/  FMUL.FTZ R15, R112, R15 ;  /* 0x0000000f700f7220 */ /* 0x000fe20000410000 */
[----:B------:R-:W-:Y:S01]  /*2880*/  PRMT R123, RZ, 0x5410, R123 ;  /* 0x00005410ff7b7816 */ /* 0x000fe2000000007b */
[----:B------:R-:W-:Y:S01]  /*2890*/  FFMA.FTZ R6, R114, R127, -R6 ;  /* 0x0000007f72067223 */ /* 0x000fe20000010806 */
[----:B------:R-:W-:Y:S01]  /*28a0*/  PRMT R125, RZ, 0x5410, R125 ;  /* 0x00005410ff7d7816 */ /* 0x000fe2000000007d */
[----:B------:R-:W-:Y:S01]  /*28b0*/  FFMA.FTZ R15, R110, R19, R15 ;  /* 0x000000136e0f7223 */ /* 0x000fe2000001000f */
[----:B------:R-:W-:Y:S01]  /*28c0*/  PRMT R127, RZ, 0x5410, R62 ;  /* 0x00005410ff7f7816 */ /* 0x000fe2000000003e */
[----:B------:R-:W-:Y:S02]  /*28d0*/  FMUL.FTZ R144, R40, R123 ;  /* 0x0000007b28907220 */ /* 0x000fe40000410000 */
[----:B------:R-:W-:Y:S02]  /*28e0*/  FMUL.FTZ R4, R116, R15 ;  /* 0x0000000f74047220 */ /* 0x000fe40000410000 */
[----:B------:R-:W-:-:S02]  /*28f0*/  FMUL.FTZ R142, R40, R125 ;  /* 0x0000007d288e7220 */ /* 0x000fc40000410000 */
[C---:B0-----:R-:W-:Y:S02]  /*2900*/  FMUL.FTZ R138, R140.reuse, R7 ;  /* 0x000000078c8a7220 */ /* 0x041fe40000410000 */
[C---:B------:R-:W-:Y:S02]  /*2910*/  FFMA.FTZ R139, R127.reuse, R144, R6 ;  /* 0x000000907f8b7223 */ /* 0x040fe40000010006 */
[----:B-1----:R-:W-:Y:S02]  /*2920*/  FMUL.FTZ R140, R140, R5 ;  /* 0x000000058c8c7220 */ /* 0x002fe40000410000 */
[-C--:B------:R-:W-:Y:S01]  /*2930*/  FFMA.FTZ R5, R114, R133.reuse, -R4 ;  /* 0x0000008572057223 */ /* 0x080fe20000010804 */
[----:B------:R-:W-:Y:S01]  /*2940*/  PRMT R131, RZ, 0x5410, R131 ;  /* 0x00005410ff837816 */ /* 0x000fe20000000083 */
[----:B------:R-:W-:Y:S02]  /*2950*/  FMUL.FTZ R133, R116, R133 ;  /* 0x0000008574857220 */ /* 0x000fe40000410000 */
[----:B------:R-:W-:-:S02]  /*2960*/  FFMA.FTZ R141, R127, R142, R14 ;  /* 0x0000008e7f8d7223 */ /* 0x000fc4000001000e */
[----:B------:R-:W-:Y:S01]  /*2970*/  FMUL.FTZ R7, R120, R139 ;  /* 0x0000008b78077220 */ /* 0x000fe20000410000 */
[----:B------:R-:W-:Y:S01]  /*2980*/  PRMT R129, RZ, 0x5410, R129 ;  /* 0x00005410ff817816 */ /* 0x000fe20000000081 */
[----:B------:R-:W-:Y:S01]  /*2990*/  FFMA.FTZ R15, R114, R15, R133 ;  /* 0x0000000f720f7223 */ /* 0x000fe20000010085 */
[----:B------:R-:W-:Y:S01]  /*29a0*/  PRMT R133, RZ, 0x5410, R61 ;  /* 0x00005410ff857816 */ /* 0x000fe2000000003d */
[-C--:B------:R-:W-:Y:S02]  /*29b0*/  FMUL.FTZ R6, R120, R141.reuse ;  /* 0x0000008d78067220 */ /* 0x080fe40000410000 */
[----:B------:R-:W-:Y:S02]  /*29c0*/  FFMA.FTZ R7, R118, R141, R7 ;  /* 0x0000008d76077223 */ /* 0x000fe40000010007 */
[----:B------:R-:W-:Y:S02]  /*29d0*/  FMUL.FTZ R146, R38, R131 ;  /* 0x0000008326927220 */ /* 0x000fe40000410000 */
[----:B------:R-:W-:-:S02]  /*29e0*/  FFMA.FTZ R6, R118, R139, -R6 ;  /* 0x0000008b76067223 */ /* 0x000fc40000010806 */
[----:B------:R-:W-:Y:S02]  /*29f0*/  FMUL.FTZ R148, R38, R129 ;  /* 0x0000008126947220 */ /* 0x000fe40000410000 */
[C---:B------:R-:W-:Y:S01]  /*2a00*/  FFMA.FTZ R19, R133.reuse, R146, R7 ;  /* 0x0000009285137223 */ /* 0x040fe20000010007 */
[----:B------:R-:W-:Y:S01]  /*2a10*/  PRMT R135, RZ, 0x5410, R135 ;  /* 0x00005410ff877816 */ /* 0x000fe20000000087 */
[----:B------:R-:W-:Y:S02]  /*2a20*/  FFMA.FTZ R7, R133, R148, R6 ;  /* 0x0000009485077223 */ /* 0x000fe40000010006 */
[----:B------:R-:W-:Y:S01]  /*2a30*/  FMUL.FTZ R14, R124, R19 ;  /* 0x000000137c0e7220 */ /* 0x000fe20000410000 */
[----:B------:R-:W-:Y:S01]  /*2a40*/  PRMT R137, RZ, 0x5410, R137 ;  /* 0x00005410ff897816 */ /* 0x000fe20000000089 */
[----:B------:R-:W-:Y:S01]  /*2a50*/  FMUL.FTZ R6, R120, R5 ;  /* 0x0000000578067220 */ /* 0x000fe20000410000 */
[----:B------:R-:W-:Y:S01]  /*2a60*/  PRMT R139, RZ, 0x5410, R60 ;  /* 0x00005410ff8b7816 */ /* 0x000fe2000000003c */
[-C--:B------:R-:W-:Y:S01]  /*2a70*/  FMUL.FTZ R18, R124, R7.reuse ;  /* 0x000000077c127220 */ /* 0x080fe20000410000 */
[----:B------:R-:W-:Y:S01]  /*2a80*/  ISETP.NE.AND P2, PT, R90, 0x1f, PT ;  /* 0x0000001f5a00780c */ /* 0x000fe20003f45270 */
[----:B------:R-:W-:-:S02]  /*2a90*/  FFMA.FTZ R14, R122, R7, -R14 ;  /* 0x000000077a0e7223 */ /* 0x000fc4000001080e */
[----:B------:R-:W-:Y:S02]  /*2aa0*/  FMUL.FTZ R152, R36, R135 ;  /* 0x0000008724987220 */ /* 0x000fe40000410000 */
[-C--:B------:R-:W-:Y:S02]  /*2ab0*/  FMUL.FTZ R4, R120, R15.reuse ;  /* 0x0000000f78047220 */ /* 0x080fe40000410000 */
[----:B------:R-:W-:Y:S02]  /*2ac0*/  FFMA.FTZ R15, R118, R15, R6 ;  /* 0x0000000f760f7223 */ /* 0x000fe40000010006 */
[----:B------:R-:W-:Y:S02]  /*2ad0*/  FFMA.FTZ R18, R122, R19, R18 ;  /* 0x000000137a127223 */ /* 0x000fe40000010012 */
[----:B------:R-:W-:Y:S02]  /*2ae0*/  FMUL.FTZ R150, R36, R137 ;  /* 0x0000008924967220 */ /* 0x000fe40000410000 */
[----:B------:R-:W-:-:S02]  /*2af0*/  FFMA.FTZ R7, R139, R152, R14 ;  /* 0x000000988b077223 */ /* 0x000fc4000001000e */
[----:B------:R-:W-:Y:S02]  /*2b00*/  FFMA.FTZ R5, R118, R5, -R4 ;  /* 0x0000000576057223 */ /* 0x000fe40000010804 */
[----:B------:R-:W-:Y:S02]  /*2b10*/  FMUL.FTZ R4, R124, R15 ;  /* 0x0000000f7c047220 */ /* 0x000fe40000410000 */
[----:B------:R-:W-:Y:S02]  /*2b20*/  FFMA.FTZ R19, R139, R150, R18 ;  /* 0x000000968b137223 */ /* 0x000fe40000010012 */
[----:B------:R-:W-:Y:S02]  /*2b30*/  FMUL.FTZ R14, R140, R7 ;  /* 0x000000078c0e7220 */ /* 0x000fe40000410000 */
[-C--:B------:R-:W-:Y:S02]  /*2b40*/  FMUL.FTZ R6, R124, R5.reuse ;  /* 0x000000057c067220 */ /* 0x080fe40000410000 */
[----:B------:R-:W-:-:S02]  /*2b50*/  FFMA.FTZ R5, R122, R5, -R4 ;  /* 0x000000057a057223 */ /* 0x000fc40000010804 */
[-C--:B------:R-:W-:Y:S02]  /*2b60*/  FMUL.FTZ R4, R140, R19.reuse ;  /* 0x000000138c047220 */ /* 0x080fe40000410000 */
[----:B------:R-:W-:Y:S02]  /*2b70*/  FFMA.FTZ R14, R138, R19, R14 ;  /* 0x000000138a0e7223 */ /* 0x000fe4000001000e */
[----:B------:R0:W1:Y:S01]  /*2b80*/  @P2 LDS.64 R18, [R90.X8+0x20b8] ;  /* 0x0020b8005a122984 */ /* 0x0000620000008a00 */
[----:B------:R-:W-:Y:S01]  /*2b90*/  FFMA.FTZ R15, R122, R15, R6 ;  /* 0x0000000f7a0f7223 */ /* 0x000fe20000010006 */
[----:B------:R-:W-:Y:S02]  /*2ba0*/  PRMT R143, RZ, 0x5410, R143 ;  /* 0x00005410ff8f7816 */ /* 0x000fe4000000008f */
[----:B------:R-:W-:Y:S01]  /*2bb0*/  PRMT R145, RZ, 0x5410, R145 ;  /* 0x00005410ff917816 */ /* 0x000fe20000000091 */
[----:B------:R-:W-:Y:S01]  /*2bc0*/  FMUL.FTZ R151, R140, R15 ;  /* 0x0000000f8c977220 */ /* 0x000fe20000410000 */
[----:B------:R-:W-:Y:S01]  /*2bd0*/  PRMT R141, RZ, 0x5410, R59 ;  /* 0x00005410ff8d7816 */ /* 0x000fe2000000003b */
[----:B------:R-:W-:Y:S01]  /*2be0*/  FFMA.FTZ R4, R138, R7, -R4 ;  /* 0x000000078a047223 */ /* 0x000fe20000010804 */
[----:B------:R-:W-:Y:S01]  /*2bf0*/  BSSY B0, `(.L_x_11515) ;  /* 0x0000011000007945 */ /* 0x000fe20003800000 */
[----:B------:R-:W-:-:S02]  /*2c00*/  FMUL.FTZ R154, R34, R143 ;  /* 0x0000008f229a7220 */ /* 0x000fc40000410000 */
[----:B------:R-:W-:Y:S02]  /*2c10*/  FMUL.FTZ R156, R34, R145 ;  /* 0x00000091229c7220 */ /* 0x000fe40000410000 */
[-C--:B------:R-:W-:Y:S02]  /*2c20*/  FFMA.FTZ R151, R138, R5.reuse, -R151 ;  /* 0x000000058a977223 */ /* 0x080fe40000010897 */
[----:B------:R-:W-:Y:S02]  /*2c30*/  FMUL.FTZ R5, R140, R5 ;  /* 0x000000058c057220 */ /* 0x000fe40000410000 */
[C---:B------:R-:W-:Y:S02]  /*2c40*/  FFMA.FTZ R153, R141.reuse, R154, R4 ;  /* 0x0000009a8d997223 */ /* 0x040fe40000010004 */
[----:B------:R-:W-:Y:S01]  /*2c50*/  FFMA.FTZ R155, R141, R156, R14 ;  /* 0x0000009c8d9b7223 */ /* 0x000fe2000001000e */
[----:B------:R-:W-:Y:S05]  /*2c60*/  @P2 BRA `(.L_x_11516) ;  /* 0x0000009000002947 */ /* 0x000fea0003800000 */
[----:B0-----:R-:W-:Y:S01]  /*2c70*/  ISETP.NE.AND P3, PT, R176, c[0x0][0x174], PT ;  /* 0x00005d00b0007a0c */ /* 0x001fe20003f65270 */
        /* <DEDUP_REMOVED lines=8> */
.L_x_11516:
[----:B0-----:R-:W-:Y:S05]  /*2d00*/  BSYNC B0 ;  /* 0x0000000000007941 */ /* 0x001fea0003800000 */
.L_x_11515:
[----:B------:R-:W0:Y:S01]  /*2d10*/  SHFL.UP PT, R158, R155, 0x1, RZ ;  /* 0x042000009b9e7989 */ /* 0x000e2200000e00ff */
[----:B------:R-:W-:Y:S01]  /*2d20*/  FFMA.FTZ R5, R138, R15, R5 ;  /* 0x0000000f8a057223 */ /* 0x000fe20000010005 */
[----:B------:R-:W-:Y:S01]  /*2d30*/  ISETP.GE.AND P3, PT, R88, 0x1, PT ;  /* 0x000000015800780c */ /* 0x000fe20003f66270 */
[----:B-----5:R-:W-:Y:S01]  /*2d40*/  FMUL.FTZ R161, R24, R21 ;  /* 0x0000001518a17220 */ /* 0x020fe20000410000 */
[----:B------:R-:W2:Y:S01]  /*2d50*/  SHFL.UP PT, R14, R153, 0x1, RZ ;  /* 0x04200000990e7989 */ /* 0x000ea200000e00ff */
[----:B------:R-:W-:Y:S01]  /*2d60*/  IADD3 R167, R78, -c[0x0][0x174], RZ ;  /* 0x80005d004ea77a10 */ /* 0x000fe20007ffe0ff */
[----:B------:R-:W-:Y:S01]  /*2d70*/  BSSY B0, `(.L_x_11517) ;  /* 0x00000e1000007945 */ /* 0x000fe20003800000 */
[----:B------:R-:W-:Y:S01]  /*2d80*/  ISETP.GE.OR P0, PT, R176, c[0x0][0x174], P0 ;  /* 0x00005d00b0007a0c */ /* 0x000fe20000706670 */
[----:B------:R-:W3:Y:S02]  /*2d90*/  SHFL.UP PT, R4, R151, 0x1, RZ ;  /* 0x0420000097047989 */ /* 0x000ee400000e00ff */
[----:B------:R-:W-:-:S02]  /*2da0*/  IMAD R167, R167, -0x200, RZ ;  /* 0xfffffe00a7a77824 */ /* 0x000fc400078e02ff */
[----:B------:R-:W4:Y:S04]  /*2db0*/  SHFL.UP PT, R6, R5, 0x1, RZ ;  /* 0x0420000005067989 */ /* 0x000f2800000e00ff */
[----:B------:R-:W-:Y:S04]  /*2dc0*/  SHFL.IDX PT, R22, R22, RZ, 0x1f ;  /* 0x00001fff16167589 */ /* 0x000fe800000e0000 */
[----:B------:R-:W-:Y:S01]  /*2dd0*/  SHFL.IDX PT, R23, R23, RZ, 0x1f ;  /* 0x00001fff17177589 */ /* 0x000fe200000e0000 */
[C---:B0-----:R-:W-:Y:S02]  /*2de0*/  FMUL.FTZ R7, R5.reuse, R158 ;  /* 0x0000009e05077220 */ /* 0x041fe40000410000 */
[----:B--2---:R-:W-:-:S02]  /*2df0*/  FMUL.FTZ R15, R5, R14 ;  /* 0x0000000e050f7220 */ /* 0x004fc40000410000 */
[C---:B------:R-:W-:Y:S02]  /*2e00*/  FFMA.FTZ R14, R151.reuse, R14, -R7 ;  /* 0x0000000e970e7223 */ /* 0x040fe40000010807 */
[----:B------:R-:W-:Y:S02]  /*2e10*/  FFMA.FTZ R158, R151, R158, R15 ;  /* 0x0000009e979e7223 */ /* 0x000fe4000001000f */
[----:B---3--:R-:W-:Y:S02]  /*2e20*/  FMUL.FTZ R7, R5, R4 ;  /* 0x0000000405077220 */ /* 0x008fe40000410000 */
[----:B------:R-:W-:Y:S02]  /*2e30*/  @P3 FADD.FTZ R153, R153, R14 ;  /* 0x0000000e99993221 */ /* 0x000fe40000010000 */
[----:B------:R-:W-:Y:S01]  /*2e40*/  @P3 FADD.FTZ R155, R155, R158 ;  /* 0x0000009e9b9b3221 */ /* 0x000fe20000010000 */
[----:B------:R-:W-:Y:S01]  /*2e50*/  MOV R158, c[0x0][0x29c] ;  /* 0x0000a700009e7a02 */ /* 0x000fe20000000f00 */
[-C--:B----4-:R-:W-:Y:S01]  /*2e60*/  FFMA.FTZ R14, R151, R6.reuse, R7 ;  /* 0x00000006970e7223 */ /* 0x090fe20000010007 */
[----:B------:R-:W-:Y:S01]  /*2e70*/  MOV R7, c[0x0][0x298] ;  /* 0x0000a60000077a02 */ /* 0x000fe20000000f00 */
[----:B------:R-:W-:Y:S01]  /*2e80*/  FMUL.FTZ R6, R5, R6 ;  /* 0x0000000605067220 */ /* 0x000fe20000410000 */
[----:B------:R-:W0:Y:S01]  /*2e90*/  SHFL.UP PT, R157, R155, 0x2, RZ ;  /* 0x044000009b9d7989 */ /* 0x000e2200000e00ff */
[----:B------:R-:W-:-:S02]  /*2ea0*/  SHF.R.U32.HI R160, RZ, 0x1, R158 ;  /* 0x00000001ffa07819 */ /* 0x000fc4000001169e */
[----:B------:R-:W-:Y:S01]  /*2eb0*/  @P3 FFMA.FTZ R151, R151, R4, -R6 ;  /* 0x0000000497973223 */ /* 0x000fe20000010806 */
[----:B------:R-:W2:Y:S01]  /*2ec0*/  SHFL.UP PT, R15, R153, 0x2, RZ ;  /* 0x04400000990f7989 */ /* 0x000ea200000e00ff */
[----:B------:R-:W-:Y:S01]  /*2ed0*/  FSEL R14, R5, R14, !P3 ;  /* 0x0000000e050e7208 */ /* 0x000fe20005800000 */
[----:B------:R-:W-:Y:S01]  /*2ee0*/  IMAD R160, R160, R95, RZ ;  /* 0x0000005fa0a07224 */ /* 0x000fe200078e02ff */
[----:B------:R-:W-:Y:S01]  /*2ef0*/  SHF.R.U64 R4, R7, 0x1, R158 ;  /* 0x0000000107047819 */ /* 0x000fe2000000129e */
[----:B------:R-:W3:Y:S01]  /*2f00*/  SHFL.UP PT, R6, R151, 0x2, RZ ;  /* 0x0440000097067989 */ /* 0x000ee200000e00ff */
[----:B------:R-:W-:-:S03]  /*2f10*/  ISETP.GE.AND P3, PT, R88, 0x2, PT ;  /* 0x000000025800780c */ /* 0x000fc60003f66270 */
[----:B------:R-:W4:Y:S01]  /*2f20*/  SHFL.UP PT, R7, R14, 0x2, RZ ;  /* 0x044000000e077989 */ /* 0x000f2200000e00ff */
[----:B------:R-:W-:Y:S02]  /*2f30*/  IMAD R159, R93, R4, R160 ;  /* 0x000000045d9f7224 */ /* 0x000fe400078e02a0 */
[----:B------:R-:W-:-:S04]  /*2f40*/  IMAD.WIDE.U32 R4, R4, R95, RZ ;  /* 0x0000005f04047225 */ /* 0x000fc800078e00ff */
[----:B------:R-:W-:Y:S01]  /*2f50*/  IMAD R160, R178, c[0x0][0x2a0], RZ ;  /* 0x0000a800b2a07a24 */ /* 0x000fe200078e02ff */
[----:B------:R-:W-:-:S03]  /*2f60*/  IADD3 R5, R159, R5, RZ ;  /* 0x000000059f057210 */ /* 0x000fc60007ffe0ff */
[C---:B------:R-:W-:Y:S02]  /*2f70*/  IMAD R165, R91.reuse, c[0x0][0x2a4], R160 ;  /* 0x0000a9005ba57a24 */ /* 0x040fe400078e02a0 */
[----:B0-----:R-:W-:Y:S02]  /*2f80*/  FMUL.FTZ R158, R14, R157 ;  /* 0x0000009d0e9e7220 */ /* 0x001fe40000410000 */
[----:B------:R-:W-:-:S04]  /*2f90*/  IMAD.WIDE.U32 R4, R91, c[0x0][0x2a0], R4 ;  /* 0x0000a8005b047a25 */ /* 0x000fc800078e0004 */
[----:B--2---:R-:W-:Y:S01]  /*2fa0*/  FFMA.FTZ R160, R151, R15, -R158 ;  /* 0x0000000f97a07223 */ /* 0x004fe2000001089e */
[----:B------:R-:W-:Y:S01]  /*2fb0*/  IADD3 R165, R165, R5, RZ ;  /* 0x00000005a5a57210 */ /* 0x000fe20007ffe0ff */
[----:B---3--:R-:W-:Y:S01]  /*2fc0*/  FMUL.FTZ R158, R14, R6 ;  /* 0x000000060e9e7220 */ /* 0x008fe20000410000 */
[----:B------:R-:W-:Y:S01]  /*2fd0*/  LEA R159, P4, R4, c[0x0][0x318], 0x3 ;  /* 0x0000c600049f7a11 */ /* 0x000fe200078818ff */
[----:B------:R-:W-:Y:S02]  /*2fe0*/  FMUL.FTZ R162, R14, R15 ;  /* 0x0000000f0ea27220 */ /* 0x000fe40000410000 */
[C---:B----4-:R-:W-:Y:S01]  /*2ff0*/  FFMA.FTZ R5, R151.reuse, R7, R158 ;  /* 0x0000000797057223 */ /* 0x050fe2000001009e */
[----:B------:R-:W-:Y:S01]  /*3000*/  LEA.HI.X R165, R4, c[0x0][0x31c], R165, 0x3, P4 ;  /* 0x0000c70004a57a11 */ /* 0x000fe200020f1ca5 */
[----:B------:R-:W-:Y:S02]  /*3010*/  FFMA.FTZ R162, R151, R157, R162 ;  /* 0x0000009d97a27223 */ /* 0x000fe400000100a2 */
[C---:B------:R-:W-:Y:S01]  /*3020*/  FMUL.FTZ R7, R14.reuse, R7 ;  /* 0x000000070e077220 */ /* 0x040fe20000410000 */
[----:B------:R-:W-:Y:S01]  /*3030*/  FSEL R14, R14, R5, !P3 ;  /* 0x000000050e0e7208 */ /* 0x000fe20005800000 */
[----:B------:R-:W-:-:S02]  /*3040*/  @P3 FADD.FTZ R153, R153, R160 ;  /* 0x000000a099993221 */ /* 0x000fc40000010000 */
[----:B------:R-:W-:Y:S02]  /*3050*/  @P3 FADD.FTZ R155, R155, R162 ;  /* 0x000000a29b9b3221 */ /* 0x000fe40000010000 */
[----:B------:R-:W-:Y:S01]  /*3060*/  @P3 FFMA.FTZ R151, R151, R6, -R7 ;  /* 0x0000000697973223 */ /* 0x000fe20000010807 */
[----:B------:R-:W0:Y:S01]  /*3070*/  SHFL.UP PT, R15, R153, 0x4, RZ ;  /* 0x04800000990f7989 */ /* 0x000e2200000e00ff */
[----:B------:R-:W-:Y:S01]  /*3080*/  LEA R4, P3, R90, R159, 0x2 ;  /* 0x0000009f5a047211 */ /* 0x000fe200078610ff */
[-C--:B------:R-:W-:Y:S02]  /*3090*/  FMUL.FTZ R159, R24, R20.reuse ;  /* 0x00000014189f7220 */ /* 0x080fe40000410000 */
[----:B------:R-:W2:Y:S01]  /*30a0*/  SHFL.UP PT, R160, R155, 0x4, RZ ;  /* 0x048000009ba07989 */ /* 0x000ea200000e00ff */
[-C--:B------:R-:W-:Y:S02]  /*30b0*/  FMUL.FTZ R162, R138, R161.reuse ;  /* 0x000000a18aa27220 */ /* 0x080fe40000410000 */
[----:B------:R-:W-:Y:S01]  /*30c0*/  FMUL.FTZ R5, R140, R161 ;  /* 0x000000a18c057220 */ /* 0x000fe20000410000 */
[----:B------:R-:W3:Y:S01]  /*30d0*/  SHFL.UP PT, R6, R151, 0x4, RZ ;  /* 0x0480000097067989 */ /* 0x000ee200000e00ff */
[----:B------:R-:W-:-:S02]  /*30e0*/  FMUL.FTZ R158, R26, R20 ;  /* 0x000000141a9e7220 */ /* 0x000fc40000410000 */
[----:B------:R-:W-:Y:S01]  /*30f0*/  FMUL.FTZ R157, R26, R21 ;  /* 0x000000151a9d7220 */ /* 0x000fe20000410000 */
[----:B------:R-:W4:Y:S01]  /*3100*/  SHFL.UP PT, R7, R14, 0x4, RZ ;  /* 0x048000000e077989 */ /* 0x000f2200000e00ff */
[-C--:B------:R-:W-:Y:S02]  /*3110*/  FFMA.FTZ R162, -R140, R159.reuse, -R162 ;  /* 0x0000009f8ca27223 */ /* 0x080fe400000109a2 */
[----:B------:R-:W-:Y:S01]  /*3120*/  FFMA.FTZ R163, R138, R159, -R5 ;  /* 0x0000009f8aa37223 */ /* 0x000fe20000010805 */
[----:B------:R-:W-:Y:S01]  /*3130*/  LEA.HI.X R5, R90, R165, RZ, 0x2, P3 ;  /* 0x000000a55a057211 */ /* 0x000fe200018f14ff */
[----:B------:R-:W-:Y:S01]  /*3140*/  FADD.FTZ R165, -R157, R162 ;  /* 0x000000a29da57221 */ /* 0x000fe20000010100 */
[----:B------:R-:W-:Y:S01]  /*3150*/  ISETP.GE.AND P3, PT, R88, 0x4, PT ;  /* 0x000000045800780c */ /* 0x000fe20003f66270 */
[----:B------:R-:W-:Y:S02]  /*3160*/  FADD.FTZ R163, R158, R163 ;  /* 0x000000a39ea37221 */ /* 0x000fe40000010000 */
[----:B------:R-:W-:-:S02]  /*3170*/  FMUL.FTZ R162, R124, -R165 ;  /* 0x800000a57ca27220 */ /* 0x000fc40000410000 */
[----:B------:R-:W-:Y:S02]  /*3180*/  FMUL.FTZ R164, R124, -R163 ;  /* 0x800000a37ca47220 */ /* 0x000fe40000410000 */
[----:B------:R-:W-:-:S04]  /*3190*/  IMAD.WIDE R4, R167, 0x4, R4 ;  /* 0x00000004a7047825 */ /* 0x000fc800078e0204 */
[C---:B------:R-:W-:Y:S02]  /*31a0*/  FFMA.FTZ R167, R122.reuse, R163, -R162 ;  /* 0x000000a37aa77223 */ /* 0x040fe400000108a2 */
[----:B------:R-:W-:Y:S02]  /*31b0*/  FFMA.FTZ R168, R122, R165, R164 ;  /* 0x000000a57aa87223 */ /* 0x000fe400000100a4 */
[C---:B0-----:R-:W-:Y:S02]  /*31c0*/  FMUL.FTZ R163, R14.reuse, R15 ;  /* 0x0000000f0ea37220 */ /* 0x041fe40000410000 */
[C---:B--2---:R-:W-:Y:S02]  /*31d0*/  FMUL.FTZ R166, R14.reuse, R160 ;  /* 0x000000a00ea67220 */ /* 0x044fe40000410000 */
[C---:B---3--:R-:W-:Y:S02]  /*31e0*/  FMUL.FTZ R164, R14.reuse, R6 ;  /* 0x000000060ea47220 */ /* 0x048fe40000410000 */
[----:B----4-:R-:W-:-:S02]  /*31f0*/  FMUL.FTZ R162, R14, R7 ;  /* 0x000000070ea27220 */ /* 0x010fc40000410000 */
[C---:B------:R-:W-:Y:S02]  /*3200*/  FFMA.FTZ R160, R151.reuse, R160, R163 ;  /* 0x000000a097a07223 */ /* 0x040fe400000100a3 */
[----:B------:R-:W-:Y:S01]  /*3210*/  FFMA.FTZ R166, R151, R15, -R166 ;  /* 0x0000000f97a67223 */ /* 0x000fe200000108a6 */
[----:B------:R-:W-:Y:S01]  /*3220*/  SHF.L.U32 R15, R25, 0x2, RZ ;  /* 0x00000002190f7819 */ /* 0x000fe200000006ff */
[C---:B------:R-:W-:Y:S02]  /*3230*/  FFMA.FTZ R7, R151.reuse, R7, R164 ;  /* 0x0000000797077223 */ /* 0x040fe400000100a4 */
[----:B------:R-:W-:Y:S01]  /*3240*/  @P3 FFMA.FTZ R151, R151, R6, -R162 ;  /* 0x0000000697973223 */ /* 0x000fe200000108a2 */
[----:B------:R-:W-:Y:S01]  /*3250*/  SHF.L.U64.HI R6, R25, 0x2, R0 ;  /* 0x0000000219067819 */ /* 0x000fe20000010200 */
[----:B------:R-:W-:Y:S01]  /*3260*/  @P3 FADD.FTZ R155, R155, R160 ;  /* 0x000000a09b9b3221 */ /* 0x000fe20000010000 */
[----:B------:R-:W-:Y:S01]  /*3270*/  FSEL R7, R14, R7, !P3 ;  /* 0x000000070e077208 */ /* 0x000fe20005800000 */
[----:B------:R-:W-:Y:S01]  /*3280*/  @P3 FADD.FTZ R153, R153, R166 ;  /* 0x000000a699993221 */ /* 0x000fe20000010000 */
[----:B------:R-:W-:Y:S01]  /*3290*/  ISETP.GE.AND P3, PT, R88, 0x8, PT ;  /* 0x000000085800780c */ /* 0x000fe20003f66270 */
[C---:B------:R-:W-:Y:S01]  /*32a0*/  FMUL.FTZ R163, R28.reuse, R21 ;  /* 0x000000151ca37220 */ /* 0x040fe20000410000 */
[----:B------:R-:W-:Y:S01]  /*32b0*/  SHFL.UP PT, R170, R155, 0x8, RZ ;  /* 0x050000009baa7989 */ /* 0x000fe200000e00ff */
[----:B------:R-:W-:-:S02]  /*32c0*/  FMUL.FTZ R164, R28, R20 ;  /* 0x000000141ca47220 */ /* 0x000fc40000410000 */
[----:B------:R-:W-:Y:S01]  /*32d0*/  IMAD R14, R6, c[0x0][0x2b0], RZ ;  /* 0x0000ac00060e7a24 */ /* 0x000fe200078e02ff */
[----:B------:R-:W-:Y:S01]  /*32e0*/  SHFL.UP PT, R166, R7, 0x8, RZ ;  /* 0x0500000007a67989 */ /* 0x000fe200000e00ff */
[----:B------:R-:W-:Y:S02]  /*32f0*/  FADD.FTZ R165, -R163, R168 ;  /* 0x000000a8a3a57221 */ /* 0x000fe40000010100 */
[----:B------:R-:W-:Y:S01]  /*3300*/  FADD.FTZ R167, R164, R167 ;  /* 0x000000a7a4a77221 */ /* 0x000fe20000010000 */
[----:B------:R-:W0:Y:S01]  /*3310*/  SHFL.UP PT, R168, R153, 0x8, RZ ;  /* 0x0500000099a87989 */ /* 0x000e2200000e00ff */
[C---:B------:R-:W-:Y:S02]  /*3320*/  FMUL.FTZ R160, R120.reuse, -R165 ;  /* 0x800000a578a07220 */ /* 0x040fe40000410000 */
[-C--:B------:R-:W-:Y:S01]  /*3330*/  FMUL.FTZ R162, R120, -R167.reuse ;  /* 0x800000a778a27220 */ /* 0x080fe20000410000 */
[----:B------:R-:W2:Y:S01]  /*3340*/  SHFL.UP PT, R6, R151, 0x8, RZ ;  /* 0x0500000097067989 */ /* 0x000ea200000e00ff */
[----:B------:R-:W-:-:S02]  /*3350*/  FFMA.FTZ R167, R118, R167, -R160 ;  /* 0x000000a776a77223 */ /* 0x000fc400000108a0 */
[----:B------:R-:W-:Y:S02]  /*3360*/  FFMA.FTZ R165, R118, R165, R162 ;  /* 0x000000a576a57223 */ /* 0x000fe400000100a2 */
[C---:B------:R-:W-:Y:S02]  /*3370*/  FMUL.FTZ R162, R29.reuse, R21 ;  /* 0x000000151da27220 */ /* 0x040fe40000410000 */
[----:B------:R-:W-:Y:S02]  /*3380*/  FMUL.FTZ R160, R29, R20 ;  /* 0x000000141da07220 */ /* 0x000fe40000410000 */
[----:B------:R-:W-:Y:S02]  /*3390*/  FADD.FTZ R165, -R162, R165 ;  /* 0x000000a5a2a57221 */ /* 0x000fe40000010100 */
[----:B------:R-:W-:Y:S02]  /*33a0*/  FADD.FTZ R167, R160, R167 ;  /* 0x000000a7a0a77221 */ /* 0x000fe40000010000 */
[----:B------:R-:W-:-:S02]  /*33b0*/  IMAD R169, R15, c[0x0][0x2b4], R14 ;  /* 0x0000ad000fa97a24 */ /* 0x000fc400078e020e */
[----:B------:R-:W-:-:S04]  /*33c0*/  IMAD.WIDE.U32 R14, R15, c[0x0][0x2b0], R4 ;  /* 0x0000ac000f0e7a25 */ /* 0x000fc800078e0004 */
[C---:B------:R-:W-:Y:S01]  /*33d0*/  FMUL.FTZ R4, R116.reuse, -R165 ;  /* 0x800000a574047220 */ /* 0x040fe20000410000 */
[----:B------:R-:W-:Y:S01]  /*33e0*/  IADD3 R15, R15, R169, RZ ;  /* 0x000000a90f0f7210 */ /* 0x000fe20007ffe0ff */
[-C--:B------:R-:W-:Y:S02]  /*33f0*/  FMUL.FTZ R5, R116, -R167.reuse ;  /* 0x800000a774057220 */ /* 0x080fe40000410000 */
[C---:B------:R-:W-:Y:S02]  /*3400*/  FFMA.FTZ R180, R114.reuse, R167, -R4 ;  /* 0x000000a772b47223 */ /* 0x040fe40000010804 */
[----:B------:R-:W-:Y:S02]  /*3410*/  FFMA.FTZ R169, R114, R165, R5 ;  /* 0x000000a572a97223 */ /* 0x000fe40000010005 */
[C---:B0-----:R-:W-:Y:S02]  /*3420*/  FMUL.FTZ R167, R7.reuse, R168 ;  /* 0x000000a807a77220 */ /* 0x041fe40000410000 */
[----:B------:R-:W-:-:S02]  /*3430*/  FMUL.FTZ R165, R7, R170 ;  /* 0x000000aa07a57220 */ /* 0x000fc40000410000 */
[C---:B--2---:R-:W-:Y:S02]  /*3440*/  FMUL.FTZ R5, R7.reuse, R6 ;  /* 0x0000000607057220 */ /* 0x044fe40000410000 */
[----:B------:R-:W-:Y:S02]  /*3450*/  FMUL.FTZ R4, R7, R166 ;  /* 0x000000a607047220 */ /* 0x000fe40000410000 */
[C---:B------:R-:W-:Y:S02]  /*3460*/  FFMA.FTZ R170, R151.reuse, R170, R167 ;  /* 0x000000aa97aa7223 */ /* 0x040fe400000100a7 */
[C---:B------:R-:W-:Y:S02]  /*3470*/  FFMA.FTZ R168, R151.reuse, R168, -R165 ;  /* 0x000000a897a87223 */ /* 0x040fe400000108a5 */
[C---:B------:R-:W-:Y:S02]  /*3480*/  FFMA.FTZ R166, R151.reuse, R166, R5 ;  /* 0x000000a697a67223 */ /* 0x040fe40000010005 */
[----:B------:R-:W-:-:S02]  /*3490*/  @P3 FFMA.FTZ R151, R151, R6, -R4 ;  /* 0x0000000697973223 */ /* 0x000fc40000010804 */
[C---:B-1----:R-:W-:Y:S01]  /*34a0*/  FMUL.FTZ R4, R140.reuse, -R18 ;  /* 0x800000128c047220 */ /* 0x042fe20000410000 */
[----:B------:R-:W-:Y:S01]  /*34b0*/  FSEL R7, R7, R166, !P3 ;  /* 0x000000a607077208 */ /* 0x000fe20005800000 */
[-C--:B------:R-:W-:Y:S02]  /*34c0*/  FMUL.FTZ R5, R140, R19.reuse ;  /* 0x000000138c057220 */ /* 0x080fe40000410000 */
[----:B------:R-:W-:Y:S02]  /*34d0*/  FMUL.FTZ R167, R30, R20 ;  /* 0x000000141ea77220 */ /* 0x000fe40000410000 */
[----:B------:R-:W-:Y:S01]  /*34e0*/  @P3 FADD.FTZ R153, R153, R168 ;  /* 0x000000a899993221 */ /* 0x000fe20000010000 */
[----:B------:R-:W-:Y:S01]  /*34f0*/  SHFL.UP PT, R6, R7, 0x10, RZ ;  /* 0x0600000007067989 */ /* 0x000fe200000e00ff */
[----:B------:R-:W-:Y:S02]  /*3500*/  FFMA.FTZ R165, R138, -R19, R4 ;  /* 0x800000138aa57223 */ /* 0x000fe40000010004 */
[----:B------:R-:W-:Y:S01]  /*3510*/  FMUL.FTZ R168, R30, R21 ;  /* 0x000000151ea87220 */ /* 0x000fe20000410000 */
[----:B------:R-:W0:Y:S01]  /*3520*/  SHFL.UP PT, R4, R151, 0x10, RZ ;  /* 0x0600000097047989 */ /* 0x000e2200000e00ff */
[----:B------:R-:W-:-:S02]  /*3530*/  FFMA.FTZ R5, R138, R18, -R5 ;  /* 0x000000128a057223 */ /* 0x000fc40000010805 */
[----:B------:R-:W-:Y:S02]  /*3540*/  FADD.FTZ R171, R167, R180 ;  /* 0x000000b4a7ab7221 */ /* 0x000fe40000010000 */
[----:B------:R-:W-:Y:S01]  /*3550*/  @P3 FADD.FTZ R155, R155, R170 ;  /* 0x000000aa9b9b3221 */ /* 0x000fe20000010000 */
[----:B------:R-:W-:Y:S01]  /*3560*/  ISETP.GE.AND P3, PT, R88, 0x10, PT ;  /* 0x000000105800780c */ /* 0x000fe20003f66270 */
[----:B------:R-:W-:Y:S01]  /*3570*/  FMUL.FTZ R166, R124, -R165 ;  /* 0x800000a57ca67220 */ /* 0x000fe20000410000 */
[----:B------:R-:W1:Y:S01]  /*3580*/  SHFL.UP PT, R170, R153, 0x10, RZ ;  /* 0x0600000099aa7989 */ /* 0x000e6200000e00ff */
[----:B------:R-:W-:Y:S02]  /*3590*/  FADD.FTZ R173, -R168, R169 ;  /* 0x000000a9a8ad7221 */ /* 0x000fe40000010100 */
[----:B------:R-:W-:Y:S01]  /*35a0*/  FMUL.FTZ R169, R124, -R5 ;  /* 0x800000057ca97220 */ /* 0x000fe20000410000 */
[----:B------:R-:W2:Y:S01]  /*35b0*/  SHFL.UP PT, R180, R155, 0x10, RZ ;  /* 0x060000009bb47989 */ /* 0x000ea200000e00ff */
[----:B------:R-:W-:-:S02]  /*35c0*/  FMUL.FTZ R177, R112, -R171 ;  /* 0x800000ab70b17220 */ /* 0x000fc40000410000 */
[----:B------:R-:W-:Y:S02]  /*35d0*/  FFMA.FTZ R5, R122, R5, -R166 ;  /* 0x000000057a057223 */ /* 0x000fe400000108a6 */
[----:B------:R-:W-:Y:S02]  /*35e0*/  FMUL.FTZ R175, R112, -R173 ;  /* 0x800000ad70af7220 */ /* 0x000fe40000410000 */
[----:B------:R-:W-:Y:S02]  /*35f0*/  FFMA.FTZ R169, R122, R165, R169 ;  /* 0x000000a57aa97223 */ /* 0x000fe400000100a9 */
[----:B------:R-:W-:Y:S02]  /*3600*/  FFMA.FTZ R182, R110, R173, R177 ;  /* 0x000000ad6eb67223 */ /* 0x000fe400000100b1 */
[----:B------:R-:W-:Y:S02]  /*3610*/  FMUL.FTZ R165, R31, R21 ;  /* 0x000000151fa57220 */ /* 0x000fe40000410000 */
[----:B------:R-:W-:-:S02]  /*3620*/  FMUL.FTZ R173, R120, -R5 ;  /* 0x8000000578ad7220 */ /* 0x000fc40000410000 */
[----:B------:R-:W-:Y:S02]  /*3630*/  FFMA.FTZ R175, R110, R171, -R175 ;  /* 0x000000ab6eaf7223 */ /* 0x000fe400000108af */
[----:B------:R-:W-:Y:S02]  /*3640*/  FMUL.FTZ R166, R31, R20 ;  /* 0x000000141fa67220 */ /* 0x000fe40000410000 */
[-C--:B------:R-:W-:Y:S02]  /*3650*/  FMUL.FTZ R171, R120, -R169.reuse ;  /* 0x800000a978ab7220 */ /* 0x080fe40000410000 */
[----:B------:R-:W-:Y:S02]  /*3660*/  FADD.FTZ R177, -R165, R182 ;  /* 0x000000b6a5b17221 */ /* 0x000fe40000010100 */
[----:B------:R-:W-:Y:S02]  /*3670*/  FFMA.FTZ R173, R118, R169, R173 ;  /* 0x000000a976ad7223 */ /* 0x000fe400000100ad */
[----:B------:R-:W-:-:S02]  /*3680*/  FADD.FTZ R175, R166, R175 ;  /* 0x000000afa6af7221 */ /* 0x000fc40000010000 */
[----:B------:R-:W-:Y:S02]  /*3690*/  FFMA.FTZ R171, R118, R5, -R171 ;  /* 0x0000000576ab7223 */ /* 0x000fe400000108ab */
[----:B------:R-:W-:Y:S02]  /*36a0*/  FMUL.FTZ R169, R108, -R177 ;  /* 0x800000b16ca97220 */ /* 0x000fe40000410000 */
[----:B------:R-:W-:Y:S02]  /*36b0*/  FMUL.FTZ R5, R116, -R173 ;  /* 0x800000ad74057220 */ /* 0x000fe40000410000 */
[-C--:B------:R-:W-:Y:S02]  /*36c0*/  FMUL.FTZ R181, R108, -R175.reuse ;  /* 0x800000af6cb57220 */ /* 0x080fe40000410000 */
[----:B------:R-:W-:Y:S02]  /*36d0*/  FFMA.FTZ R179, R106, R175, -R169 ;  /* 0x000000af6ab37223 */ /* 0x000fe400000108a9 */
[----:B------:R-:W-:-:S02]  /*36e0*/  FFMA.FTZ R175, R114, R171, -R5 ;  /* 0x000000ab72af7223 */ /* 0x000fc40000010805 */
[----:B0-----:R-:W-:Y:S02]  /*36f0*/  FMUL.FTZ R5, R7, R4 ;  /* 0x0000000407057220 */ /* 0x001fe40000410000 */
[----:B------:R-:W-:Y:S02]  /*3700*/  FFMA.FTZ R184, R106, R177, R181 ;  /* 0x000000b16ab87223 */ /* 0x000fe400000100b5 */
[----:B------:R-:W-:Y:S01]  /*3710*/  FFMA.FTZ R182, R151, R6, R5 ;  /* 0x0000000697b67223 */ /* 0x000fe20000010005 */
[----:B------:R-:W-:Y:S01]  /*3720*/  HFMA2.MMA R5, -RZ, RZ, 0, 0 ;  /* 0x00000000ff057435 */ /* 0x000fe200000001ff */
[----:B------:R-:W-:Y:S02]  /*3730*/  FMUL.FTZ R177, R116, -R171 ;  /* 0x800000ab74b17220 */ /* 0x000fe40000410000 */
[C---:B-1----:R-:W-:Y:S01]  /*3740*/  FMUL.FTZ R171, R7.reuse, R170 ;  /* 0x000000aa07ab7220 */ /* 0x042fe20000410000 */
[C---:B------:R-:W-:Y:S01]  /*3750*/  FSEL R182, R7.reuse, R182, !P3 ;  /* 0x000000b607b67208 */ /* 0x040fe20005800000 */
[----:B--2---:R-:W-:-:S02]  /*3760*/  FMUL.FTZ R169, R7, R180 ;  /* 0x000000b407a97220 */ /* 0x004fc40000410000 */
[----:B------:R-:W-:Y:S02]  /*3770*/  FMUL.FTZ R6, R7, R6 ;  /* 0x0000000607067220 */ /* 0x000fe40000410000 */
[C---:B------:R-:W-:Y:S01]  /*3780*/  FFMA.FTZ R180, R151.reuse, R180, R171 ;  /* 0x000000b497b47223 */ /* 0x040fe200000100ab */
[----:B------:R-:W0:Y:S01]  /*3790*/  SHFL.UP PT, R182, R182, 0x1, RZ ;  /* 0x04200000b6b67989 */ /* 0x000e2200000e00ff */
[C---:B------:R-:W-:Y:S02]  /*37a0*/  FFMA.FTZ R170, R151.reuse, R170, -R169 ;  /* 0x000000aa97aa7223 */ /* 0x040fe400000108a9 */
[----:B------:R-:W-:Y:S01]  /*37b0*/  @P3 FFMA.FTZ R151, R151, R4, -R6 ;  /* 0x0000000497973223 */ /* 0x000fe20000010806 */
[----:B------:R-:W-:Y:S01]  /*37c0*/  MOV R4, 0x3f800000 ;  /* 0x3f80000000047802 */ /* 0x000fe20000000f00 */
[----:B------:R-:W-:Y:S01]  /*37d0*/  @P3 FADD.FTZ R155, R155, R180 ;  /* 0x000000b49b9b3221 */ /* 0x000fe20000010000 */
[----:B------:R-:W-:Y:S01]  /*37e0*/  CS2R R6, SRZ ;  /* 0x0000000000067805 */ /* 0x000fe2000001ff00 */
[----:B------:R-:W-:-:S02]  /*37f0*/  @P3 FADD.FTZ R153, R153, R170 ;  /* 0x000000aa99993221 */ /* 0x000fc40000010000 */
[----:B------:R-:W1:Y:S01]  /*3800*/  SHFL.UP PT, R151, R151, 0x1, RZ ;  /* 0x0420000097977989 */ /* 0x000e6200000e00ff */
[----:B------:R-:W-:Y:S02]  /*3810*/  FMUL.FTZ R170, R32, R20 ;  /* 0x0000001420aa7220 */ /* 0x000fe40000410000 */
[----:B------:R-:W-:Y:S01]  /*3820*/  FFMA.FTZ R177, R114, R173, R177 ;  /* 0x000000ad72b17223 */ /* 0x000fe200000100b1 */
[----:B------:R-:W2:Y:S01]  /*3830*/  SHFL.UP PT, R155, R155, 0x1, RZ ;  /* 0x042000009b9b7989 */ /* 0x000ea200000e00ff */
[----:B------:R-:W-:Y:S02]  /*3840*/  FMUL.FTZ R169, R32, R21 ;  /* 0x0000001520a97220 */ /* 0x000fe40000410000 */
[----:B------:R-:W-:Y:S01]  /*3850*/  FADD.FTZ R179, R170, R179 ;  /* 0x000000b3aab37221 */ /* 0x000fe20000010000 */
[----:B------:R-:W3:Y:S01]  /*3860*/  SHFL.UP PT, R153, R153, 0x1, RZ ;  /* 0x0420000099997989 */ /* 0x000ee200000e00ff */
[----:B------:R-:W-:Y:S02]  /*3870*/  FMUL.FTZ R171, R112, -R177 ;  /* 0x800000b170ab7220 */ /* 0x000fe40000410000 */
[----:B------:R-:W-:Y:S01]  /*3880*/  FADD.FTZ R181, -R169, R184 ;  /* 0x000000b8a9b57221 */ /* 0x000fe20000010100 */
[----:B------:R4:W4:Y:S01]  /*3890*/  @!P0 LDS.128 R4, [R27.X16+0x21b0] ;  /* 0x0021b0001b048984 */ /* 0x000922000000cc00 */
[----:B------:R-:W-:Y:S01]  /*38a0*/  FMUL.FTZ R180, R104, -R179 ;  /* 0x800000b368b47220 */ /* 0x000fe20000410000 */
[----:B------:R-:W-:Y:S01]  /*38b0*/  ISETP.NE.AND P0, PT, R172, 0x1f, PT ;  /* 0x0000001fac00780c */ /* 0x000fe20003f05270 */
[----:B------:R-:W-:-:S02]  /*38c0*/  FMUL.FTZ R173, R112, -R175 ;  /* 0x800000af70ad7220 */ /* 0x000fc40000410000 */
[----:B------:R-:W-:Y:S02]  /*38d0*/  FFMA.FTZ R171, R110, R175, -R171 ;  /* 0x000000af6eab7223 */ /* 0x000fe400000108ab */
[-C--:B------:R-:W-:Y:S02]  /*38e0*/  FFMA.FTZ R184, R102, R181.reuse, R180 ;  /* 0x000000b566b87223 */ /* 0x080fe400000100b4 */
[----:B------:R-:W-:Y:S02]  /*38f0*/  FMUL.FTZ R175, R104, -R181 ;  /* 0x800000b568af7220 */ /* 0x000fe40000410000 */
[----:B0-----:R-:W-:Y:S02]  /*3900*/  FMUL.FTZ R180, R182, R22 ;  /* 0x00000016b6b47220 */ /* 0x001fe40000410000 */
[----:B------:R-:W-:Y:S02]  /*3910*/  FFMA.FTZ R173, R110, R177, R173 ;  /* 0x000000b16ead7223 */ /* 0x000fe400000100ad */
[----:B------:R-:W-:-:S02]  /*3920*/  FMUL.FTZ R182, R182, R23 ;  /* 0x00000017b6b67220 */ /* 0x000fc40000410000 */
[----:B------:R-:W-:Y:S02]  /*3930*/  FMUL.FTZ R177, R108, -R171 ;  /* 0x800000ab6cb17220 */ /* 0x000fe40000410000 */
[----:B------:R-:W-:Y:S02]  /*3940*/  FFMA.FTZ R179, R102, R179, -R175 ;  /* 0x000000b366b37223 */ /* 0x000fe400000108af */
[C---:B-1----:R-:W-:Y:S02]  /*3950*/  FFMA.FTZ R180, R151.reuse, R23, R180 ;  /* 0x0000001797b47223 */ /* 0x042fe400000100b4 */
[-C--:B------:R-:W-:Y:S02]  /*3960*/  FMUL.FTZ R175, R108, -R173.reuse ;  /* 0x800000ad6caf7220 */ /* 0x080fe40000410000 */
[----:B------:R-:W-:Y:S02]  /*3970*/  FFMA.FTZ R182, R151, R22, -R182 ;  /* 0x0000001697b67223 */ /* 0x000fe400000108b6 */
[----:B------:R-:W-:-:S02]  /*3980*/  FFMA.FTZ R177, R106, R173, R177 ;  /* 0x000000ad6ab17223 */ /* 0x000fc400000100b1 */
[----:B--2---:R-:W-:Y:S02]  /*3990*/  @P1 FADD.FTZ R23, R155, R180 ;  /* 0x000000b49b171221 */ /* 0x004fe40000010000 */
[----:B------:R-:W-:Y:S02]  /*39a0*/  FFMA.FTZ R175, R106, R171, -R175 ;  /* 0x000000ab6aaf7223 */ /* 0x000fe400000108af */
[----:B---3--:R-:W-:Y:S02]  /*39b0*/  @P1 FADD.FTZ R22, R153, R182 ;  /* 0x000000b699161221 */ /* 0x008fe40000010000 */
[C---:B------:R-:W-:Y:S02]  /*39c0*/  FMUL.FTZ R171, R104.reuse, -R177 ;  /* 0x800000b168ab7220 */ /* 0x040fe40000410000 */
[----:B------:R-:W-:Y:S02]  /*39d0*/  FMUL.FTZ R153, R17, R23 ;  /* 0x0000001711997220 */ /* 0x000fe40000410000 */
[----:B------:R-:W-:-:S02]  /*39e0*/  FMUL.FTZ R173, R104, -R175 ;  /* 0x800000af68ad7220 */ /* 0x000fc40000410000 */
[C---:B------:R-:W-:Y:S02]  /*39f0*/  FMUL.FTZ R20, R33.reuse, R20 ;  /* 0x0000001421147220 */ /* 0x040fe40000410000 */
[----:B------:R-:W-:Y:S02]  /*3a00*/  FMUL.FTZ R21, R33, R21 ;  /* 0x0000001521157220 */ /* 0x000fe40000410000 */
[-C--:B------:R-:W-:Y:S02]  /*3a10*/  FMUL.FTZ R17, R17, R22.reuse ;  /* 0x0000001611117220 */ /* 0x080fe40000410000 */
[----:B------:R-:W-:Y:S02]  /*3a20*/  FFMA.FTZ R151, R102, R175, -R171 ;  /* 0x000000af66977223 */ /* 0x000fe400000108ab */
[----:B------:R-:W-:Y:S02]  /*3a30*/  FFMA.FTZ R22, R16, R22, -R153 ;  /* 0x0000001610167223 */ /* 0x000fe40000010899 */
[----:B------:R-:W-:Y:S01]  /*3a40*/  FFMA.FTZ R171, R102, R177, R173 ;  /* 0x000000b166ab7223 */ /* 0x000fe200000100ad */
[----:B------:R0:W1:Y:S01]  /*3a50*/  SHFL.DOWN PT, R188, R151, 0x1, 0x1f ;  /* 0x08201f0097bc7f89 */ /* 0x00006200000e0000 */
[----:B------:R-:W-:-:S02]  /*3a60*/  FADD.FTZ R153, R20, R179 ;  /* 0x000000b314997221 */ /* 0x000fc40000010000 */
[----:B------:R-:W-:Y:S01]  /*3a70*/  FADD.FTZ R155, -R21, R184 ;  /* 0x000000b8159b7221 */ /* 0x000fe20000010100 */
[----:B------:R0:W2:Y:S01]  /*3a80*/  SHFL.DOWN PT, R190, R171, 0x1, 0x1f ;  /* 0x08201f00abbe7f89 */ /* 0x0000a200000e0000 */
[----:B------:R-:W-:-:S03]  /*3a90*/  FFMA.FTZ R16, R16, R23, R17 ;  /* 0x0000001710107223 */ /* 0x000fc60000010011 */
[----:B------:R0:W3:Y:S04]  /*3aa0*/  SHFL.DOWN PT, R184, R153, 0x1, 0x1f ;  /* 0x08201f0099b87f89 */ /* 0x0000e800000e0000 */
[----:B------:R0:W0:Y:S01]  /*3ab0*/  SHFL.DOWN PT, R192, R155, 0x1, 0x1f ;  /* 0x08201f009bc07f89 */ /* 0x00002200000e0000 */
[----:B------:R-:W-:Y:S05]  /*3ac0*/  @!P0 BRA `(.L_x_11518) ;  /* 0x000000b000008947 */ /* 0x000fea0003800000 */
[C---:B0---4-:R-:W-:Y:S02]  /*3ad0*/  FMUL.FTZ R182, R171.reuse, R192 ;  /* 0x000000c0abb67220 */ /* 0x051fe40000410000 */
[C---:B--2---:R-:W-:Y:S02]  /*3ae0*/  FMUL.FTZ R180, R171.reuse, R190 ;  /* 0x000000beabb47220 */ /* 0x044fe40000410000 */
[-C--:B---3--:R-:W-:Y:S02]  /*3af0*/  FMUL.FTZ R186, R171, R184.reuse ;  /* 0x000000b8abba7220 */ /* 0x088fe40000410000 */
[----:B------:R-:W-:-:S02]  /*3b00*/  FFMA.FTZ R184, R151, R184, -R182 ;  /* 0x000000b897b87223 */ /* 0x000fc400000108b6 */
[-C--:B-1----:R-:W-:Y:S02]  /*3b10*/  FMUL.FTZ R182, R171, R188.reuse ;  /* 0x000000bcabb67220 */ /* 0x082fe40000410000 */
[C---:B------:R-:W-:Y:S02]  /*3b20*/  FFMA.FTZ R180, R151.reuse, R188, -R180 ;  /* 0x000000bc97b47223 */ /* 0x040fe400000108b4 */
[C---:B------:R-:W-:Y:S02]  /*3b30*/  FFMA.FTZ R186, R151.reuse, R192, R186 ;  /* 0x000000c097ba7223 */ /* 0x040fe400000100ba */
[----:B------:R-:W-:Y:S01]  /*3b40*/  FFMA.FTZ R171, R151, R190, R182 ;  /* 0x000000be97ab7223 */ /* 0x000fe200000100b6 */
[----:B------:R-:W-:Y:S01]  /*3b50*/  MOV R151, R180 ;  /* 0x000000b400977202 */ /* 0x000fe20000000f00 */
[----:B------:R-:W-:Y:S02]  /*3b60*/  FADD.FTZ R153, R153, R184 ;  /* 0x000000b899997221 */ /* 0x000fe40000010000 */
[----:B------:R-:W-:-:S02]  /*3b70*/  FADD.FTZ R155, R155, R186 ;  /* 0x000000ba9b9b7221 */ /* 0x000fc40000010000 */
.L_x_11518:
[----:B----4-:R-:W-:Y:S05]  /*3b80*/  BSYNC B0 ;  /* 0x0000000000007941 */ /* 0x010fea0003800000 */
.L_x_11517:
[----:B------:R-:W-:Y:S01]  /*3b90*/  ISETP.GT.U32.AND P0, PT, R172, 0x1d, PT ;  /* 0x0000001dac00780c */ /* 0x000fe20003f04070 */
[----:B------:R-:W-:Y:S01]  /*3ba0*/  FADD.FTZ R173, R149, R16 ;  /* 0x0000001095ad7221 */ /* 0x000fe20000010000 */
[----:B---3--:R3:W4:Y:S01]  /*3bb0*/  SHFL.DOWN PT, R184, R151, 0x2, 0x1f ;  /* 0x08401f0097b87f89 */ /* 0x00872200000e0000 */
[----:B------:R-:W-:Y:S01]  /*3bc0*/  FADD.FTZ R149, R147, R22 ;  /* 0x0000001693957221 */ /* 0x000fe20000010000 */
[----:B------:R-:W-:Y:S01]  /*3bd0*/  BSSY B0, `(.L_x_11519) ;  /* 0x0000014000007945 */ /* 0x000fe20003800000 */
[C---:B------:R-:W-:Y:S01]  /*3be0*/  FMUL.FTZ R17, R104.reuse, R173 ;  /* 0x000000ad68117220 */ /* 0x040fe20000410000 */
[----:B------:R3:W2:Y:S01]  /*3bf0*/  SHFL.DOWN PT, R186, R171, 0x2, 0x1f ;  /* 0x08401f00abba7f89 */ /* 0x0006a200000e0000 */
[----:B------:R-:W-:-:S02]  /*3c00*/  FMUL.FTZ R23, R104, R149 ;  /* 0x0000009568177220 */ /* 0x000fc40000410000 */
[C---:B------:R-:W-:Y:S01]  /*3c10*/  FFMA.FTZ R17, R102.reuse, R149, -R17 ;  /* 0x0000009566117223 */ /* 0x040fe20000010811 */
[----:B------:R3:W1:Y:S01]  /*3c20*/  SHFL.DOWN PT, R180, R153, 0x2, 0x1f ;  /* 0x08401f0099b47f89 */ /* 0x00066200000e0000 */
[----:B------:R-:W-:-:S03]  /*3c30*/  FFMA.FTZ R23, R102, R173, R23 ;  /* 0x000000ad66177223 */ /* 0x000fc60000010017 */
[----:B-1----:R3:W1:Y:S01]  /*3c40*/  SHFL.DOWN PT, R188, R155, 0x2, 0x1f ;  /* 0x08401f009bbc7f89 */ /* 0x00266200000e0000 */
[----:B------:R-:W-:Y:S05]  /*3c50*/  @P0 BRA `(.L_x_11520) ;  /* 0x000000b000000947 */ /* 0x000fea0003800000 */
[C---:B-1----:R-:W-:Y:S02]  /*3c60*/  FMUL.FTZ R22, R171.reuse, R188 ;  /* 0x000000bcab167220 */ /* 0x042fe40000410000 */
[C---:B--2---:R-:W-:Y:S02]  /*3c70*/  FMUL.FTZ R16, R171.reuse, R186 ;  /* 0x000000baab107220 */ /* 0x044fe40000410000 */
[-C--:B------:R-:W-:Y:S02]  /*3c80*/  FMUL.FTZ R182, R171, R180.reuse ;  /* 0x000000b4abb67220 */ /* 0x080fe40000410000 */
[----:B------:R-:W-:Y:S02]  /*3c90*/  FFMA.FTZ R180, R151, R180, -R22 ;  /* 0x000000b497b47223 */ /* 0x000fe40000010816 */
[-C--:B----4-:R-:W-:Y:S02]  /*3ca0*/  FMUL.FTZ R22, R171, R184.reuse ;  /* 0x000000b8ab167220 */ /* 0x090fe40000410000 */
[----:B------:R-:W-:-:S02]  /*3cb0*/  FFMA.FTZ R16, R151, R184, -R16 ;  /* 0x000000b897107223 */ /* 0x000fc40000010810 */
[C---:B------:R-:W-:Y:S02]  /*3cc0*/  FFMA.FTZ R182, R151.reuse, R188, R182 ;  /* 0x000000bc97b67223 */ /* 0x040fe400000100b6 */
[----:B0--3--:R-:W-:Y:S01]  /*3cd0*/  FFMA.FTZ R171, R151, R186, R22 ;  /* 0x000000ba97ab7223 */ /* 0x009fe20000010016 */
[----:B------:R-:W-:Y:S01]  /*3ce0*/  MOV R151, R16 ;  /* 0x0000001000977202 */ /* 0x000fe20000000f00 */
[----:B------:R-:W-:Y:S02]  /*3cf0*/  FADD.FTZ R153, R153, R180 ;  /* 0x000000b499997221 */ /* 0x000fe40000010000 */
[----:B------:R-:W-:Y:S02]  /*3d00*/  FADD.FTZ R155, R155, R182 ;  /* 0x000000b69b9b7221 */ /* 0x000fe40000010000 */
.L_x_11520:
[----:B------:R-:W-:Y:S05]  /*3d10*/  BSYNC B0 ;  /* 0x0000000000007941 */ /* 0x000fea0003800000 */
.L_x_11519:
[----:B------:R-:W-:Y:S01]  /*3d20*/  ISETP.GT.U32.AND P0, PT, R172, 0x1b, PT ;  /* 0x0000001bac00780c */ /* 0x000fe20003f04070 */
[C---:B------:R-:W-:Y:S01]  /*3d30*/  FFMA.FTZ R175, R101.reuse, R126, R17 ;  /* 0x0000007e65af7223 */ /* 0x040fe20000010011 */
[----:B--2---:R2:W3:Y:S01]  /*3d40*/  SHFL.DOWN PT, R190, R151, 0x4, 0x1f ;  /* 0x08801f0097be7f89 */ /* 0x0044e200000e0000 */
[----:B------:R-:W-:Y:S01]  /*3d50*/  FMUL.FTZ R22, R50, R99 ;  /* 0x0000006332167220 */ /* 0x000fe20000410000 */
[----:B------:R-:W-:Y:S01]  /*3d60*/  BSSY B0, `(.L_x_11521) ;  /* 0x000001e000007945 */ /* 0x000fe20003800000 */
[----:B------:R-:W-:Y:S01]  /*3d70*/  FFMA.FTZ R177, R101, R128, R23 ;  /* 0x0000008065b17223 */ /* 0x000fe20000010017 */
[----:B0-----:R2:W0:Y:S01]  /*3d80*/  SHFL.DOWN PT, R192, R171, 0x4, 0x1f ;  /* 0x08801f00abc07f89 */ /* 0x00142200000e0000 */
[----:B------:R-:W-:-:S02]  /*3d90*/  FFMA.FTZ R147, R33, R149, RZ ;  /* 0x0000009521937223 */ /* 0x000fc400000100ff */
[----:B------:R-:W-:Y:S01]  /*3da0*/  FFMA.FTZ R16, R103, -R22, R149 ;  /* 0x8000001667107223 */ /* 0x000fe20000010095 */
[----:B------:R2:W4:Y:S01]  /*3db0*/  SHFL.DOWN PT, R182, R153, 0x4, 0x1f ;  /* 0x08801f0099b67f89 */ /* 0x00052200000e0000 */
[----:B------:R-:W-:Y:S02]  /*3dc0*/  FMUL.FTZ R23, R108, R177 ;  /* 0x000000b16c177220 */ /* 0x000fe40000410000 */
[----:B------:R-:W-:Y:S01]  /*3dd0*/  FFMA.FTZ R186, R32, R175, R147 ;  /* 0x000000af20ba7223 */ /* 0x000fe20000010093 */
[----:B------:R2:W1:Y:S01]  /*3de0*/  SHFL.DOWN PT, R194, R155, 0x4, 0x1f ;  /* 0x08801f009bc27f89 */ /* 0x00046200000e0000 */
[----:B------:R-:W-:Y:S02]  /*3df0*/  FFMA.FTZ R149, R33, -R173, RZ ;  /* 0x800000ad21957223 */ /* 0x000fe400000100ff */
[----:B------:R-:W-:Y:S02]  /*3e00*/  FMUL.FTZ R128, R48, R101 ;  /* 0x0000006530807220 */ /* 0x000fe40000410000 */
[----:B------:R-:W-:-:S02]  /*3e10*/  FMUL.FTZ R147, R108, R175 ;  /* 0x000000af6c937220 */ /* 0x000fc40000410000 */
[----:B------:R-:W-:Y:S02]  /*3e20*/  FFMA.FTZ R17, R105, -R22, R173 ;  /* 0x8000001669117223 */ /* 0x000fe400000100ad */
[----:B------:R-:W-:Y:S02]  /*3e30*/  FFMA.FTZ R126, R106, R175, -R23 ;  /* 0x000000af6a7e7223 */ /* 0x000fe40000010817 */
[-C--:B-1----:R-:W-:Y:S02]  /*3e40*/  FFMA.FTZ R188, R32, -R177.reuse, R149 ;  /* 0x800000b120bc7223 */ /* 0x082fe40000010095 */
[-C--:B------:R-:W-:Y:S02]  /*3e50*/  FFMA.FTZ R22, R107, -R128.reuse, R175 ;  /* 0x800000806b167223 */ /* 0x080fe400000100af */
[----:B------:R-:W-:Y:S02]  /*3e60*/  FFMA.FTZ R23, R109, -R128, R177 ;  /* 0x800000806d177223 */ /* 0x000fe400000100b1 */
[----:B------:R-:W-:Y:S01]  /*3e70*/  FFMA.FTZ R147, R106, R177, R147 ;  /* 0x000000b16a937223 */ /* 0x000fe20000010093 */
[----:B------:R-:W-:Y:S05]  /*3e80*/  @P0 BRA `(.L_x_11522) ;  /* 0x000000b000000947 */ /* 0x000fea0003800000 */
[C---:B0-23--:R-:W-:Y:S02]  /*3e90*/  FMUL.FTZ R180, R171.reuse, R194 ;  /* 0x000000c2abb47220 */ /* 0x04dfe40000410000 */
[----:B------:R-:W-:-:S02]  /*3ea0*/  FMUL.FTZ R128, R171, R192 ;  /* 0x000000c0ab807220 */ /* 0x000fc40000410000 */
        /* <DEDUP_REMOVED lines=9> */
.L_x_11522:
[----:B0-23--:R-:W-:Y:S05]  /*3f40*/  BSYNC B0 ;  /* 0x0000000000007941 */ /* 0x00dfea0003800000 */
.L_x_11521:
[----:B------:R-:W-:Y:S01]  /*3f50*/  ISETP.GT.U32.AND P0, PT, R172, 0x17, PT ;  /* 0x00000017ac00780c */ /* 0x000fe20003f04070 */
[C---:B------:R-:W-:Y:S01]  /*3f60*/  FFMA.FTZ R179, R115.reuse, R130, R147 ;  /* 0x0000008273b37223 */ /* 0x040fe20000010093 */
[----:B----4-:R0:W1:Y:S01]  /*3f70*/  SHFL.DOWN PT, R184, R151, 0x8, 0x1f ;  /* 0x09001f0097b87f89 */ /* 0x01006200000e0000 */
[----:B------:R-:W-:Y:S01]  /*3f80*/  FFMA.FTZ R177, R115, R132, R126 ;  /* 0x0000008473b17223 */ /* 0x000fe2000001007e */
[----:B------:R-:W-:Y:S01]  /*3f90*/  BSSY B0, `(.L_x_11523) ;  /* 0x0000019000007945 */ /* 0x000fe20003800000 */
[----:B------:R-:W-:Y:S01]  /*3fa0*/  FMUL.FTZ R128, R44, R115 ;  /* 0x000000732c807220 */ /* 0x000fe20000410000 */
[----:B------:R0:W2:Y:S01]  /*3fb0*/  SHFL.DOWN PT, R180, R153, 0x8, 0x1f ;  /* 0x09001f0099b47f89 */ /* 0x0000a200000e0000 */
[C---:B------:R-:W-:Y:S02]  /*3fc0*/  FMUL.FTZ R147, R112.reuse, R179 ;  /* 0x000000b370937220 */ /* 0x040fe40000410000 */
[C---:B------:R-:W-:Y:S02]  /*3fd0*/  FFMA.FTZ R173, R31.reuse, R177, R186 ;  /* 0x000000b11fad7223 */ /* 0x040fe400000100ba */
[----:B------:R-:W-:Y:S01]  /*3fe0*/  FFMA.FTZ R175, R31, -R179, R188 ;  /* 0x800000b31faf7223 */ /* 0x000fe200000100bc */
[----:B------:R0:W3:Y:S01]  /*3ff0*/  SHFL.DOWN PT, R186, R171, 0x8, 0x1f ;  /* 0x09001f00abba7f89 */ /* 0x0000e200000e0000 */
[----:B------:R-:W-:-:S02]  /*4000*/  FMUL.FTZ R149, R112, R177 ;  /* 0x000000b170957220 */ /* 0x000fc40000410000 */
[-C--:B------:R-:W-:Y:S01]  /*4010*/  FFMA.FTZ R126, R111, -R128.reuse, R177 ;  /* 0x800000806f7e7223 */ /* 0x080fe200000100b1 */
[----:B------:R0:W4:Y:S01]  /*4020*/  SHFL.DOWN PT, R188, R155, 0x8, 0x1f ;  /* 0x09001f009bbc7f89 */ /* 0x00012200000e0000 */
[C---:B------:R-:W-:Y:S02]  /*4030*/  FFMA.FTZ R147, R110.reuse, R177, -R147 ;  /* 0x000000b16e937223 */ /* 0x040fe40000010893 */
[----:B------:R-:W-:Y:S02]  /*4040*/  FFMA.FTZ R128, R113, -R128, R179 ;  /* 0x8000008071807223 */ /* 0x000fe400000100b3 */
[----:B------:R-:W-:Y:S01]  /*4050*/  FFMA.FTZ R149, R110, R179, R149 ;  /* 0x000000b36e957223 */ /* 0x000fe20000010095 */
[----:B------:R-:W-:Y:S05]  /*4060*/  @P0 BRA `(.L_x_11524) ;  /* 0x000000b000000947 */ /* 0x000fea0003800000 */
[C---:B----4-:R-:W-:Y:S02]  /*4070*/  FMUL.FTZ R132, R171.reuse, R188 ;  /* 0x000000bcab847220 */ /* 0x050fe40000410000 */
[C---:B---3--:R-:W-:Y:S02]  /*4080*/  FMUL.FTZ R130, R171.reuse, R186 ;  /* 0x000000baab827220 */ /* 0x048fe40000410000 */
[----:B--2---:R-:W-:-:S02]  /*4090*/  FMUL.FTZ R182, R171, R180 ;  /* 0x000000b4abb67220 */ /* 0x004fc40000410000 */
        /* <DEDUP_REMOVED lines=8> */
.L_x_11524:
[----:B------:R-:W-:Y:S05]  /*4120*/  BSYNC B0 ;  /* 0x0000000000007941 */ /* 0x000fea0003800000 */
.L_x_11523:
[C---:B------:R-:W-:Y:S01]  /*4130*/  FFMA.FTZ R177, R117.reuse, R136, R147 ;  /* 0x0000008875b17223 */ /* 0x040fe20000010093 */
[----:B------:R-:W-:Y:S01]  /*4140*/  ISETP.GT.U32.AND P0, PT, R172, 0xf, PT ;  /* 0x0000000fac00780c */ /* 0x000fe20003f04070 */
[----:B------:R-:W-:Y:S01]  /*4150*/  FFMA.FTZ R179, R117, R134, R149 ;  /* 0x0000008675b37223 */ /* 0x000fe20000010095 */
[----:B-1----:R1:W0:Y:S01]  /*4160*/  SHFL.DOWN PT, R184, R151, 0x10, 0x1f ;  /* 0x0a001f0097b87f89 */ /* 0x00222200000e0000 */
[C---:B------:R-:W-:Y:S01]  /*4170*/  FMUL.FTZ R149, R116.reuse, R177 ;  /* 0x000000b174957220 */ /* 0x040fe20000410000 */
[----:B------:R-:W-:Y:S01]  /*4180*/  BSSY B0, `(.L_x_11525) ;  /* 0x000001a000007945 */ /* 0x000fe20003800000 */
[-C--:B------:R-:W-:Y:S01]  /*4190*/  FMUL.FTZ R147, R116, R179.reuse ;  /* 0x000000b374937220 */ /* 0x080fe20000410000 */
[----:B---3--:R1:W3:Y:S01]  /*41a0*/  SHFL.DOWN PT, R186, R171, 0x10, 0x1f ;  /* 0x0a001f00abba7f89 */ /* 0x0082e200000e0000 */
[----:B------:R-:W-:Y:S02]  /*41b0*/  FFMA.FTZ R149, R114, R179, R149 ;  /* 0x000000b372957223 */ /* 0x000fe40000010095 */
[----:B------:R-:W-:Y:S01]  /*41c0*/  FMUL.FTZ R132, R42, R117 ;  /* 0x000000752a847220 */ /* 0x000fe20000410000 */
[----:B----4-:R1:W4:Y:S01]  /*41d0*/  SHFL.DOWN PT, R188, R155, 0x10, 0x1f ;  /* 0x0a001f009bbc7f89 */ /* 0x01032200000e0000 */
[----:B------:R-:W-:-:S02]  /*41e0*/  FFMA.FTZ R182, R30, -R179, R175 ;  /* 0x800000b31eb67223 */ /* 0x000fc400000100af */
[-C--:B------:R-:W-:Y:S02]  /*41f0*/  FFMA.FTZ R147, R114, R177.reuse, -R147 ;  /* 0x000000b172937223 */ /* 0x080fe40000010893 */
[----:B------:R-:W-:Y:S02]  /*4200*/  FFMA.FTZ R175, R127, R142, R149 ;  /* 0x0000008e7faf7223 */ /* 0x000fe40000010095 */
[----:B------:R1:W2:Y:S02]  /*4210*/  SHFL.DOWN PT, R142, R153, 0x10, 0x1f ;  /* 0x0a001f00998e7f89 */ /* 0x0002a400000e0000 */
[----:B--2---:R-:W-:Y:S02]  /*4220*/  FFMA.FTZ R180, R30, R177, R173 ;  /* 0x000000b11eb47223 */ /* 0x004fe400000100ad */
[-C--:B------:R-:W-:Y:S02]  /*4230*/  FFMA.FTZ R130, R121, -R132.reuse, R177 ;  /* 0x8000008479827223 */ /* 0x080fe400000100b1 */
[----:B------:R-:W-:-:S02]  /*4240*/  FFMA.FTZ R132, R119, -R132, R179 ;  /* 0x8000008477847223 */ /* 0x000fc400000100b3 */
[----:B------:R-:W-:Y:S01]  /*4250*/  FFMA.FTZ R173, R127, R144, R147 ;  /* 0x000000907fad7223 */ /* 0x000fe20000010093 */
[----:B------:R-:W-:Y:S05]  /*4260*/  @P0 BRA `(.L_x_11526) ;  /* 0x000000b000000947 */ /* 0x000fea0003800000 */
[C---:B-1--4-:R-:W-:Y:S02]  /*4270*/  FMUL.FTZ R136, R171.reuse, R188 ;  /* 0x000000bcab887220 */ /* 0x052fe40000410000 */
[C---:B---3--:R-:W-:Y:S02]  /*4280*/  FMUL.FTZ R134, R171.reuse, R186 ;  /* 0x000000baab867220 */ /* 0x048fe40000410000 */
[-C--:B------:R-:W-:Y:S02]  /*4290*/  FMUL.FTZ R144, R171, R142.reuse ;  /* 0x0000008eab907220 */ /* 0x080fe40000410000 */
[----:B------:R-:W-:Y:S02]  /*42a0*/  FFMA.FTZ R142, R151, R142, -R136 ;  /* 0x0000008e978e7223 */ /* 0x000fe40000010888 */
[-C--:B0-----:R-:W-:Y:S02]  /*42b0*/  FMUL.FTZ R136, R171, R184.reuse ;  /* 0x000000b8ab887220 */ /* 0x081fe40000410000 */
[----:B------:R-:W-:-:S02]  /*42c0*/  FFMA.FTZ R134, R151, R184, -R134 ;  /* 0x000000b897867223 */ /* 0x000fc40000010886 */
[C---:B------:R-:W-:Y:S02]  /*42d0*/  FFMA.FTZ R144, R151.reuse, R188, R144 ;  /* 0x000000bc97907223 */ /* 0x040fe40000010090 */
[----:B------:R-:W-:Y:S01]  /*42e0*/  FFMA.FTZ R171, R151, R186, R136 ;  /* 0x000000ba97ab7223 */ /* 0x000fe20000010088 */
[----:B------:R-:W-:Y:S01]  /*42f0*/  MOV R151, R134 ;  /* 0x0000008600977202 */ /* 0x000fe20000000f00 */
[----:B------:R-:W-:Y:S02]  /*4300*/  FADD.FTZ R153, R153, R142 ;  /* 0x0000008e99997221 */ /* 0x000fe40000010000 */
[----:B------:R-:W-:Y:S02]  /*4310*/  FADD.FTZ R155, R155, R144 ;  /* 0x000000909b9b7221 */ /* 0x000fe40000010000 */
.L_x_11526:
[----:B-1----:R-:W-:Y:S05]  /*4320*/  BSYNC B0 ;  /* 0x0000000000007941 */ /* 0x002fea0003800000 */
.L_x_11525:
[C---:B------:R-:W-:Y:S01]  /*4330*/  FMUL.FTZ R149, R120.reuse, R173 ;  /* 0x000000ad78957220 */ /* 0x040fe20000410000 */
[----:B------:R-:W-:Y:S01]  /*4340*/  SHFL.IDX PT, R177, R6, RZ, 0x1f ;  /* 0x00001fff06b17589 */ /* 0x000fe200000e0000 */
[-C--:B------:R-:W-:Y:S01]  /*4350*/  FMUL.FTZ R147, R120, R175.reuse ;  /* 0x000000af78937220 */ /* 0x080fe20000410000 */
[----:B------:R-:W-:Y:S01]  /*4360*/  ISETP.NE.AND P0, PT, R90, RZ, PT ;  /* 0x000000ff5a00720c */ /* 0x000fe20003f05270 */
[----:B------:R-:W-:Y:S01]  /*4370*/  FFMA.FTZ R149, R118, R175, R149 ;  /* 0x000000af76957223 */ /* 0x000fe20000010095 */
[----:B------:R-:W-:Y:S01]  /*4380*/  SHFL.IDX PT, R179, R7, RZ, 0x1f ;  /* 0x00001fff07b37589 */ /* 0x000fe200000e0000 */
[----:B------:R-:W-:Y:S01]  /*4390*/  FMUL.FTZ R136, R40, R127 ;  /* 0x0000007f28887220 */ /* 0x000fe20000410000 */
[----:B------:R-:W-:Y:S01]  /*43a0*/  BSSY B0, `(.L_x_11527) ;  /* 0x00000ee000007945 */ /* 0x000fe20003800000 */
[----:B------:R-:W-:Y:S01]  /*43b0*/  FFMA.FTZ R147, R118, R173, -R147 ;  /* 0x000000ad76937223 */ /* 0x000fe20000010893 */
[----:B------:R-:W-:Y:S01]  /*43c0*/  SHFL.DOWN PT, R189, R155, 0x1, 0x1f ;  /* 0x08201f009bbd7f89 */ /* 0x000fe200000e0000 */
[----:B------:R-:W-:-:S02]  /*43d0*/  FFMA.FTZ R183, R29, -R175, R182 ;  /* 0x800000af1db77223 */ /* 0x000fc400000100b6 */
[----:B------:R-:W-:Y:S01]  /*43e0*/  FFMA.FTZ R187, R133, R146, R149 ;  /* 0x0000009285bb7223 */ /* 0x000fe20000010095 */
[----:B------:R-:W1:Y:S01]  /*43f0*/  SHFL.DOWN PT, R182, R171, 0x1, 0x1f ;  /* 0x08201f00abb67f89 */ /* 0x000e6200000e0000 */
[----:B------:R-:W-:Y:S02]  /*4400*/  FFMA.FTZ R134, R123, -R136, R173 ;  /* 0x800000887b867223 */ /* 0x000fe400000100ad */
[----:B------:R-:W-:Y:S01]  /*4410*/  FFMA.FTZ R185, R133, R148, R147 ;  /* 0x0000009485b97223 */ /* 0x000fe20000010093 */
[----:B0-----:R-:W-:Y:S01]  /*4420*/  SHFL.IDX PT, R155, R155, RZ, 0x1f ;  /* 0x00001fff9b9b7589 */ /* 0x001fe200000e0000 */
[----:B------:R-:W-:Y:S02]  /*4430*/  FFMA.FTZ R136, R125, -R136, R175 ;  /* 0x800000887d887223 */ /* 0x000fe400000100af */
[----:B------:R-:W-:Y:S01]  /*4440*/  FFMA.FTZ R181, R29, R173, R180 ;  /* 0x000000ad1db57223 */ /* 0x000fe200000100b4 */
[----:B------:R0:W2:Y:S01]  /*4450*/  SHFL.IDX PT, R175, R171, RZ, 0x1f ;  /* 0x00001fffabaf7589 */ /* 0x0000a200000e0000 */
[----:B------:R-:W-:-:S02]  /*4460*/  FMUL.FTZ R144, R38, R133 ;  /* 0x0000008526907220 */ /* 0x000fc40000410000 */
[C---:B------:R-:W-:Y:S01]  /*4470*/  FMUL.FTZ R147, R124.reuse, R187 ;  /* 0x000000bb7c937220 */ /* 0x040fe20000410000 */
[----:B------:R-:W5:Y:S01]  /*4480*/  SHFL.DOWN PT, R180, R151, 0x1, 0x1f ;  /* 0x08201f0097b47f89 */ /* 0x000f6200000e0000 */
[-C--:B------:R-:W-:Y:S02]  /*4490*/  FMUL.FTZ R149, R124, R185.reuse ;  /* 0x000000b97c957220 */ /* 0x080fe40000410000 */
[----:B------:R-:W-:Y:S01]  /*44a0*/  FFMA.FTZ R147, R122, R185, -R147 ;  /* 0x000000b97a937223 */ /* 0x000fe20000010893 */
[----:B------:R4:W3:Y:S01]  /*44b0*/  SHFL.IDX PT, R173, R151, RZ, 0x1f ;  /* 0x00001fff97ad7589 */ /* 0x0008e200000e0000 */
[----:B------:R-:W-:Y:S02]  /*44c0*/  FFMA.FTZ R142, R129, -R144, R185 ;  /* 0x80000090818e7223 */ /* 0x000fe400000100b9 */
[-C--:B------:R-:W-:Y:S02]  /*44d0*/  FFMA.FTZ R183, R28, -R187.reuse, R183 ;  /* 0x800000bb1cb77223 */ /* 0x080fe400000100b7 */
[----:B------:R-:W-:-:S02]  /*44e0*/  FFMA.FTZ R149, R122, R187, R149 ;  /* 0x000000bb7a957223 */ /* 0x000fc40000010095 */
[----:B------:R-:W-:Y:S02]  /*44f0*/  FFMA.FTZ R144, R131, -R144, R187 ;  /* 0x8000009083907223 */ /* 0x000fe400000100bb */
[----:B------:R-:W2:Y:S01]  /*4500*/  SHFL.DOWN PT, R187, R153, 0x1, 0x1f ;  /* 0x08201f0099bb7f89 */ /* 0x000ea200000e0000 */
[----:B------:R-:W-:Y:S02]  /*4510*/  FFMA.FTZ R181, R28, R185, R181 ;  /* 0x000000b91cb57223 */ /* 0x000fe400000100b5 */
[C---:B0-----:R-:W-:Y:S01]  /*4520*/  FFMA.FTZ R171, R139.reuse, R152, R147 ;  /* 0x000000988bab7223 */ /* 0x041fe20000010093 */
[----:B------:R-:W0:Y:S01]  /*4530*/  SHFL.IDX PT, R153, R153, RZ, 0x1f ;  /* 0x00001fff99997589 */ /* 0x000e2200000e0000 */
[----:B------:R-:W-:Y:S02]  /*4540*/  FFMA.FTZ R185, R139, R150, R149 ;  /* 0x000000968bb97223 */ /* 0x000fe40000010095 */
[C---:B------:R-:W-:Y:S02]  /*4550*/  FMUL.FTZ R149, R140.reuse, R171 ;  /* 0x000000ab8c957220 */ /* 0x040fe40000410000 */
[----:B------:R-:W-:-:S02]  /*4560*/  FMUL.FTZ R147, R140, R185 ;  /* 0x000000b98c937220 */ /* 0x000fc40000410000 */
[C---:B------:R-:W-:Y:S02]  /*4570*/  FFMA.FTZ R149, R138.reuse, R185, R149 ;  /* 0x000000b98a957223 */ /* 0x040fe40000010095 */
[----:B------:R-:W-:Y:S02]  /*4580*/  FFMA.FTZ R148, R138, R171, -R147 ;  /* 0x000000ab8a947223 */ /* 0x000fe40000010893 */
[C---:B------:R-:W-:Y:S02]  /*4590*/  FFMA.FTZ R149, R141.reuse, R156, R149 ;  /* 0x0000009c8d957223 */ /* 0x040fe40000010095 */
[----:B----4-:R-:W-:Y:S02]  /*45a0*/  FFMA.FTZ R151, R141, R154, R148 ;  /* 0x0000009a8d977223 */ /* 0x010fe40000010094 */
[----:B-1----:R-:W-:Y:S02]  /*45b0*/  @P2 FMUL.FTZ R156, R182, R177 ;  /* 0x000000b1b69c2220 */ /* 0x002fe40000410000 */
[----:B------:R-:W-:-:S02]  /*45c0*/  FMUL.FTZ R150, R36, R139 ;  /* 0x0000008b24967220 */ /* 0x000fc40000410000 */
[----:B------:R-:W-:Y:S02]  /*45d0*/  @P2 FMUL.FTZ R154, R182, R179 ;  /* 0x000000b3b69a2220 */ /* 0x000fe40000410000 */
[----:B--2---:R-:W-:Y:S02]  /*45e0*/  FMUL.FTZ R148, R175, R7 ;  /* 0x00000007af947220 */ /* 0x004fe40000410000 */
[C---:B-----5:R-:W-:Y:S02]  /*45f0*/  @P2 FFMA.FTZ R156, R180.reuse, R179, R156 ;  /* 0x000000b3b49c2223 */ /* 0x060fe4000001009c */
[-C--:B------:R-:W-:Y:S02]  /*4600*/  FFMA.FTZ R146, R135, -R150.reuse, R171 ;  /* 0x8000009687927223 */ /* 0x080fe400000100ab */
[----:B------:R-:W-:Y:S02]  /*4610*/  FFMA.FTZ R147, R137, -R150, R185 ;  /* 0x8000009689937223 */ /* 0x000fe400000100b9 */
[----:B------:R-:W-:-:S02]  /*4620*/  @P2 FFMA.FTZ R154, R180, R177, -R154 ;  /* 0x000000b1b49a2223 */ /* 0x000fc4000001089a */
[-C--:B------:R-:W-:Y:S02]  /*4630*/  FMUL.FTZ R152, R175, R6.reuse ;  /* 0x00000006af987220 */ /* 0x080fe40000410000 */
[----:B---3--:R-:W-:Y:S02]  /*4640*/  FFMA.FTZ R150, R173, R6, -R148 ;  /* 0x00000006ad967223 */ /* 0x008fe40000010894 */
[----:B------:R-:W-:Y:S02]  /*4650*/  FMUL.FTZ R6, R175, R5 ;  /* 0x00000005af067220 */ /* 0x000fe40000410000 */
[----:B------:R-:W-:Y:S02]  /*4660*/  @P2 FADD.FTZ R179, R189, R156 ;  /* 0x0000009cbdb32221 */ /* 0x000fe40000010000 */
[----:B------:R-:W-:Y:S02]  /*4670*/  @P2 FADD.FTZ R177, R187, R154 ;  /* 0x0000009abbb12221 */ /* 0x000fe40000010000 */
[----:B------:R-:W-:-:S02]  /*4680*/  FMUL.FTZ R148, R175, R4 ;  /* 0x00000004af947220 */ /* 0x000fc40000410000 */
[----:B------:R-:W-:Y:S02]  /*4690*/  FFMA.FTZ R4, R173, R4, -R6 ;  /* 0x00000004ad047223 */ /* 0x000fe40000010806 */
[-C--:B------:R-:W-:Y:S02]  /*46a0*/  FMUL.FTZ R6, R179, -R19.reuse ;  /* 0x80000013b3067220 */ /* 0x080fe40000410000 */
[C---:B------:R-:W-:Y:S02]  /*46b0*/  FMUL.FTZ R19, R177.reuse, -R19 ;  /* 0x80000013b1137220 */ /* 0x040fe40000410000 */
[-C--:B------:R-:W-:Y:S01]  /*46c0*/  FFMA.FTZ R154, R177, R18.reuse, -R6 ;  /* 0x00000012b19a7223 */ /* 0x080fe20000010806 */
[----:B------:R-:W-:Y:S01]  /*46d0*/  P2R R6, PR, RZ, 0x1 ;  /* 0x00000001ff067803 */ /* 0x000fe20000000000 */
[----:B------:R-:W-:Y:S02]  /*46e0*/  FFMA.FTZ R156, R179, R18, R19 ;  /* 0x00000012b39c7223 */ /* 0x000fe40000010013 */
[----:B------:R-:W-:-:S02]  /*46f0*/  FADD.FTZ R159, R159, R154 ;  /* 0x0000009a9f9f7221 */ /* 0x000fc40000010000 */
[----:B------:R-:W-:Y:S02]  /*4700*/  FADD.FTZ R161, -R161, R156 ;  /* 0x0000009ca1a17221 */ /* 0x000fe40000010100 */
[----:B------:R-:W-:Y:S02]  /*4710*/  FFMA.FTZ R5, R173, R5, R148 ;  /* 0x00000005ad057223 */ /* 0x000fe40000010094 */
[----:B------:R-:W-:Y:S02]  /*4720*/  FMUL.FTZ R148, R34, R141 ;  /* 0x0000008d22947220 */ /* 0x000fe40000410000 */
[----:B0-----:R-:W-:Y:S01]  /*4730*/  FADD.FTZ R6, R153, R150 ;  /* 0x0000009699067221 */ /* 0x001fe20000010000 */
[----:B------:R-:W-:Y:S01]  /*4740*/  SHF.L.U32 R153, R90, 0x4, RZ ;  /* 0x000000045a997819 */ /* 0x000fe200000006ff */
[----:B------:R-:W-:Y:S02]  /*4750*/  FMUL.FTZ R150, R140, -R161 ;  /* 0x800000a18c967220 */ /* 0x000fe40000410000 */
[----:B------:R-:W-:-:S02]  /*4760*/  FFMA.FTZ R152, R173, R7, R152 ;  /* 0x00000007ad987223 */ /* 0x000fc40000010098 */
[----:B------:R-:W-:Y:S02]  /*4770*/  FMUL.FTZ R140, R140, -R159 ;  /* 0x8000009f8c8c7220 */ /* 0x000fe40000410000 */
[----:B------:R-:W-:Y:S02]  /*4780*/  FMUL.FTZ R180, R24, R151 ;  /* 0x0000009718b47220 */ /* 0x000fe40000410000 */
[-C--:B------:R-:W-:Y:S02]  /*4790*/  FFMA.FTZ R18, R143, -R148.reuse, R151 ;  /* 0x800000948f127223 */ /* 0x080fe40000010097 */
[C---:B------:R-:W-:Y:S02]  /*47a0*/  FFMA.FTZ R151, R138.reuse, R159, -R150 ;  /* 0x0000009f8a977223 */ /* 0x040fe40000010896 */
[----:B------:R-:W-:Y:S02]  /*47b0*/  FADD.FTZ R7, R155, R152 ;  /* 0x000000989b077221 */ /* 0x000fe40000010000 */
[----:B------:R-:W-:Y:S01]  /*47c0*/  FFMA.FTZ R138, R138, R161, R140 ;  /* 0x000000a18a8a7223 */ /* 0x000fe2000001008c */
[----:B------:R-:W-:Y:S01]  /*47d0*/  LEA.HI.SX32 R140, R153, R153, 0x1b ;  /* 0x00000099998c7211 */ /* 0x000fe200078fdaff */
[----:B------:R-:W-:Y:S01]  /*47e0*/  FFMA.FTZ R19, R145, -R148, R149 ;  /* 0x8000009491137223 */ /* 0x000fe20000010095 */
[----:B------:R0:W-:Y:S01]  /*47f0*/  @!P0 STS.128 [R27.X16+0x21b0], R4 ;  /* 0x0021b0041b008388 */ /* 0x0001e2000000cc00 */
[----:B------:R-:W-:-:S02]  /*4800*/  FMUL.FTZ R154, R34, R161 ;  /* 0x000000a1229a7220 */ /* 0x000fc40000410000 */
[----:B------:R-:W-:Y:S02]  /*4810*/  FADD.FTZ R157, -R157, R138 ;  /* 0x0000008a9d9d7221 */ /* 0x000fe40000010100 */
[----:B------:R-:W-:Y:S02]  /*4820*/  FMUL.FTZ R152, R34, R159 ;  /* 0x0000009f22987220 */ /* 0x000fe40000410000 */
[----:B------:R-:W-:Y:S02]  /*4830*/  FADD.FTZ R151, R158, R151 ;  /* 0x000000979e977221 */ /* 0x000fe40000010000 */
[----:B------:R-:W-:Y:S02]  /*4840*/  FFMA.FTZ R181, R26, R171, R181 ;  /* 0x000000ab1ab57223 */ /* 0x000fe400000100b5 */
[C---:B------:R-:W-:Y:S02]  /*4850*/  FMUL.FTZ R171, R141.reuse, R154 ;  /* 0x0000009a8dab7220 */ /* 0x040fe40000410000 */
[----:B------:R-:W-:-:S02]  /*4860*/  FMUL.FTZ R153, R141, R152 ;  /* 0x000000988d997220 */ /* 0x000fc40000410000 */
[----:B------:R-:W-:Y:S01]  /*4870*/  FFMA.FTZ R183, R26, -R185, R183 ;  /* 0x800000b91ab77223 */ /* 0x000fe200000100b7 */
[----:B------:R1:W-:Y:S01]  /*4880*/  STS [R140.X4+0x45c], R171 ;  /* 0x00045cab8c007388 */ /* 0x0003e20000004800 */
[C---:B0-----:R-:W-:Y:S02]  /*4890*/  FMUL.FTZ R5, R19.reuse, R154 ;  /* 0x0000009a13057220 */ /* 0x041fe40000410000 */
[----:B------:R-:W-:Y:S01]  /*48a0*/  FMUL.FTZ R4, R124, -R157 ;  /* 0x8000009d7c047220 */ /* 0x000fe20000410000 */
[----:B------:R-:W-:Y:S01]  /*48b0*/  STS [R140.X4+0x458], R153 ;  /* 0x000458998c007388 */ /* 0x000fe20000004800 */
[-C--:B------:R-:W-:Y:S02]  /*48c0*/  FFMA.FTZ R138, R18, R152.reuse, R5 ;  /* 0x00000098128a7223 */ /* 0x080fe40000010005 */
[----:B------:R-:W-:Y:S02]  /*48d0*/  FMUL.FTZ R5, R124, -R151 ;  /* 0x800000977c057220 */ /* 0x000fe40000410000 */
[----:B------:R-:W-:-:S02]  /*48e0*/  FMUL.FTZ R7, R19, R152 ;  /* 0x0000009813077220 */ /* 0x000fc40000410000 */
[----:B------:R-:W-:Y:S02]  /*48f0*/  FMUL.FTZ R6, R36, R157 ;  /* 0x0000009d24067220 */ /* 0x000fe40000410000 */
[-C--:B------:R-:W-:Y:S02]  /*4900*/  FFMA.FTZ R155, R122, R151.reuse, -R4 ;  /* 0x000000977a9b7223 */ /* 0x080fe40000010804 */
[----:B------:R-:W-:Y:S02]  /*4910*/  FMUL.FTZ R4, R36, R151 ;  /* 0x0000009724047220 */ /* 0x000fe40000410000 */
[----:B------:R-:W-:Y:S02]  /*4920*/  FFMA.FTZ R122, R122, R157, R5 ;  /* 0x0000009d7a7a7223 */ /* 0x000fe40000010005 */
[----:B------:R-:W-:Y:S02]  /*4930*/  FFMA.FTZ R124, R18, R154, -R7 ;  /* 0x0000009a127c7223 */ /* 0x000fe40000010807 */
[----:B------:R-:W-:-:S02]  /*4940*/  FMUL.FTZ R5, R147, R6 ;  /* 0x0000000693057220 */ /* 0x000fc40000410000 */
[-C--:B------:R-:W-:Y:S02]  /*4950*/  FMUL.FTZ R7, R147, R4.reuse ;  /* 0x0000000493077220 */ /* 0x080fe40000410000 */
[----:B------:R-:W-:Y:S02]  /*4960*/  FADD.FTZ R155, R164, R155 ;  /* 0x0000009ba49b7221 */ /* 0x000fe40000010000 */
[----:B-1----:R-:W-:Y:S02]  /*4970*/  FADD.FTZ R171, -R163, R122 ;  /* 0x0000007aa3ab7221 */ /* 0x002fe40000010100 */
[-C--:B------:R-:W-:Y:S02]  /*4980*/  FFMA.FTZ R5, R146, R4.reuse, R5 ;  /* 0x0000000492057223 */ /* 0x080fe40000010005 */
[C---:B------:R-:W-:Y:S02]  /*4990*/  FMUL.FTZ R163, R139.reuse, R4 ;  /* 0x000000048ba37220 */ /* 0x040fe40000410000 */
[----:B------:R-:W-:-:S02]  /*49a0*/  FMUL.FTZ R175, R139, R6 ;  /* 0x000000068baf7220 */ /* 0x000fc40000410000 */
[----:B------:R-:W-:Y:S01]  /*49b0*/  FFMA.FTZ R4, R146, R6, -R7 ;  /* 0x0000000692047223 */ /* 0x000fe20000010807 */
[----:B------:R-:W-:Y:S01]  /*49c0*/  STS [R140.X4+0x450], R163 ;  /* 0x000450a38c007388 */ /* 0x000fe20000004800 */
[C---:B------:R-:W-:Y:S02]  /*49d0*/  FMUL.FTZ R6, R120.reuse, -R155 ;  /* 0x8000009b78067220 */ /* 0x040fe40000410000 */
[-C--:B------:R-:W-:Y:S01]  /*49e0*/  FMUL.FTZ R120, R120, -R171.reuse ;  /* 0x800000ab78787220 */ /* 0x080fe20000410000 */
[----:B------:R0:W-:Y:S01]  /*49f0*/  STS [R140.X4+0x454], R175 ;  /* 0x000454af8c007388 */ /* 0x0001e20000004800 */
[C---:B------:R-:W-:Y:S02]  /*4a00*/  FFMA.FTZ R177, R118.reuse, R171, R6 ;  /* 0x000000ab76b17223 */ /* 0x040fe40000010006 */
[----:B------:R-:W-:Y:S02]  /*4a10*/  FFMA.FTZ R173, R118, R155, -R120 ;  /* 0x0000009b76ad7223 */ /* 0x000fe40000010878 */
[----:B------:R-:W-:-:S02]  /*4a20*/  FADD.FTZ R177, -R162, R177 ;  /* 0x000000b1a2b17221 */ /* 0x000fc40000010100 */
[----:B------:R-:W-:Y:S02]  /*4a30*/  FADD.FTZ R173, R160, R173 ;  /* 0x000000ada0ad7221 */ /* 0x000fe40000010000 */
[C---:B------:R-:W-:Y:S02]  /*4a40*/  FMUL.FTZ R6, R116.reuse, -R177 ;  /* 0x800000b174067220 */ /* 0x040fe40000410000 */
[-C--:B------:R-:W-:Y:S02]  /*4a50*/  FMUL.FTZ R116, R116, -R173.reuse ;  /* 0x800000ad74747220 */ /* 0x080fe40000410000 */
[C---:B------:R-:W-:Y:S02]  /*4a60*/  FFMA.FTZ R6, R114.reuse, R173, -R6 ;  /* 0x000000ad72067223 */ /* 0x040fe40000010806 */
[----:B0-----:R-:W-:Y:S02]  /*4a70*/  FFMA.FTZ R175, R114, R177, R116 ;  /* 0x000000b172af7223 */ /* 0x001fe40000010074 */
[----:B------:R-:W-:-:S02]  /*4a80*/  FMUL.FTZ R153, R38, R171 ;  /* 0x000000ab26997220 */ /* 0x000fc40000410000 */
[----:B------:R-:W-:Y:S02]  /*4a90*/  FADD.FTZ R175, -R168, R175 ;  /* 0x000000afa8af7221 */ /* 0x000fe40000010100 */
[----:B------:R-:W-:Y:S02]  /*4aa0*/  FADD.FTZ R167, R167, R6 ;  /* 0x00000006a7a77221 */ /* 0x000fe40000010000 */
[----:B------:R-:W-:Y:S02]  /*4ab0*/  FMUL.FTZ R7, R38, R155 ;  /* 0x0000009b26077220 */ /* 0x000fe40000410000 */
[----:B------:R-:W-:Y:S02]  /*4ac0*/  FMUL.FTZ R118, R144, R153 ;  /* 0x0000009990767220 */ /* 0x000fe40000410000 */
[C---:B------:R-:W-:Y:S02]  /*4ad0*/  FMUL.FTZ R6, R112.reuse, -R175 ;  /* 0x800000af70067220 */ /* 0x040fe40000410000 */
[----:B------:R-:W-:-:S02]  /*4ae0*/  FMUL.FTZ R112, R112, -R167 ;  /* 0x800000a770707220 */ /* 0x000fc40000410000 */
[----:B------:R-:W-:Y:S02]  /*4af0*/  FMUL.FTZ R148, R24, R149 ;  /* 0x0000009518947220 */ /* 0x000fe40000410000 */
[-C--:B------:R-:W-:Y:S02]  /*4b00*/  FMUL.FTZ R122, R144, R7.reuse ;  /* 0x00000007907a7220 */ /* 0x080fe40000410000 */
[-C--:B------:R-:W-:Y:S02]  /*4b10*/  FFMA.FTZ R120, R142, R7.reuse, R118 ;  /* 0x000000078e787223 */ /* 0x080fe40000010076 */
[----:B------:R-:W-:Y:S02]  /*4b20*/  FMUL.FTZ R179, R133, R7 ;  /* 0x0000000785b37220 */ /* 0x000fe40000410000 */
[----:B------:R-:W-:Y:S02]  /*4b30*/  FMUL.FTZ R7, R40, R173 ;  /* 0x000000ad28077220 */ /* 0x000fe40000410000 */
[----:B------:R-:W-:Y:S01]  /*4b40*/  FFMA.FTZ R112, R110, R175, R112 ;  /* 0x000000af6e707223 */ /* 0x000fe20000010070 */
[----:B------:R-:W-:Y:S01]  /*4b50*/  STS [R140.X4+0x448], R179 ;  /* 0x000448b38c007388 */ /* 0x000fe20000004800 */
[----:B------:R-:W-:-:S02]  /*4b60*/  FADD.FTZ R148, R183, -R148 ;  /* 0x80000094b7947221 */ /* 0x000fc40000010000 */
[-C--:B------:R-:W-:Y:S02]  /*4b70*/  FMUL.FTZ R183, R133, R153.reuse ;  /* 0x0000009985b77220 */ /* 0x080fe40000410000 */
[----:B------:R-:W-:Y:S02]  /*4b80*/  FFMA.FTZ R195, R142, R153, -R122 ;  /* 0x000000998ec37223 */ /* 0x000fe4000001087a */
[----:B------:R-:W-:Y:S01]  /*4b90*/  FFMA.FTZ R163, R110, R167, -R6 ;  /* 0x000000a76ea37223 */ /* 0x000fe20000010806 */
[----:B------:R0:W-:Y:S01]  /*4ba0*/  STS [R140.X4+0x44c], R183 ;  /* 0x00044cb78c007388 */ /* 0x0001e20000004800 */
[----:B------:R-:W-:Y:S02]  /*4bb0*/  FMUL.FTZ R153, R40, R177 ;  /* 0x000000b128997220 */ /* 0x000fe40000410000 */
[----:B------:R-:W-:Y:S02]  /*4bc0*/  FMUL.FTZ R6, R136, R7 ;  /* 0x0000000788067220 */ /* 0x000fe40000410000 */
[----:B------:R-:W-:-:S02]  /*4bd0*/  FADD.FTZ R165, -R165, R112 ;  /* 0x00000070a5a57221 */ /* 0x000fc40000010100 */
[----:B------:R-:W-:Y:S02]  /*4be0*/  FFMA.FTZ R193, R134, R153, -R6 ;  /* 0x0000009986c17223 */ /* 0x000fe40000010806 */
[----:B------:R-:W-:Y:S02]  /*4bf0*/  FADD.FTZ R163, R166, R163 ;  /* 0x000000a3a6a37221 */ /* 0x000fe40000010000 */
[----:B------:R-:W-:Y:S02]  /*4c00*/  FMUL.FTZ R6, R108, -R165 ;  /* 0x800000a56c067220 */ /* 0x000fe40000410000 */
[-C--:B------:R-:W-:Y:S02]  /*4c10*/  FMUL.FTZ R114, R136, R153.reuse ;  /* 0x0000009988727220 */ /* 0x080fe40000410000 */
[----:B0-----:R-:W-:Y:S02]  /*4c20*/  FMUL.FTZ R183, R127, R153 ;  /* 0x000000997fb77220 */ /* 0x001fe40000410000 */
[----:B------:R-:W-:-:S02]  /*4c30*/  FMUL.FTZ R179, R42, R175 ;  /* 0x000000af2ab37220 */ /* 0x000fc40000410000 */
[-C--:B------:R-:W-:Y:S01]  /*4c40*/  FMUL.FTZ R108, R108, -R163.reuse ;  /* 0x800000a36c6c7220 */ /* 0x080fe20000410000 */
[----:B------:R-:W-:Y:S01]  /*4c50*/  STS [R140.X4+0x444], R183 ;  /* 0x000444b78c007388 */ /* 0x000fe20000004800 */
[----:B------:R-:W-:Y:S02]  /*4c60*/  FFMA.FTZ R153, R106, R163, -R6 ;  /* 0x000000a36a997223 */ /* 0x000fe40000010806 */
[----:B------:R-:W-:Y:S02]  /*4c70*/  FADD.FTZ R149, R181, R180 ;  /* 0x000000b4b5957221 */ /* 0x000fe40000010000 */
[-C--:B------:R-:W-:Y:S02]  /*4c80*/  FFMA.FTZ R118, R134, R7.reuse, R114 ;  /* 0x0000000786767223 */ /* 0x080fe40000010072 */
[----:B------:R-:W-:Y:S02]  /*4c90*/  FMUL.FTZ R181, R127, R7 ;  /* 0x000000077fb57220 */ /* 0x000fe40000410000 */
[----:B------:R-:W-:-:S02]  /*4ca0*/  FMUL.FTZ R7, R42, R167 ;  /* 0x000000a72a077220 */ /* 0x000fc40000410000 */
[----:B------:R-:W-:Y:S01]  /*4cb0*/  FMUL.FTZ R6, R132, R179 ;  /* 0x000000b384067220 */ /* 0x000fe20000410000 */
[----:B------:R0:W-:Y:S01]  /*4cc0*/  STS [R140.X4+0x440], R181 ;  /* 0x000440b58c007388 */ /* 0x0001e20000004800 */
[----:B------:R-:W-:Y:S02]  /*4cd0*/  FFMA.FTZ R108, R106, R165, R108 ;  /* 0x000000a56a6c7223 */ /* 0x000fe4000001006c */
[----:B------:R-:W-:Y:S02]  /*4ce0*/  FADD.FTZ R153, R170, R153 ;  /* 0x00000099aa997221 */ /* 0x000fe40000010000 */
[----:B------:R-:W-:Y:S02]  /*4cf0*/  FFMA.FTZ R116, R130, R7, R6 ;  /* 0x0000000782747223 */ /* 0x000fe40000010006 */
[----:B------:R-:W-:Y:S02]  /*4d00*/  FADD.FTZ R169, -R169, R108 ;  /* 0x0000006ca9a97221 */ /* 0x000fe40000010100 */
[----:B------:R-:W-:-:S02]  /*4d10*/  FMUL.FTZ R6, R104, -R153 ;  /* 0x8000009968067220 */ /* 0x000fc40000410000 */
[-C--:B------:R-:W-:Y:S02]  /*4d20*/  FMUL.FTZ R104, R104, -R169.reuse ;  /* 0x800000a968687220 */ /* 0x080fe40000410000 */
[----:B------:R-:W-:Y:S02]  /*4d30*/  FFMA.FTZ R6, R102, R169, R6 ;  /* 0x000000a966067223 */ /* 0x000fe40000010006 */
[-C--:B------:R-:W-:Y:S02]  /*4d40*/  FMUL.FTZ R106, R132, R7.reuse ;  /* 0x00000007846a7220 */ /* 0x080fe40000410000 */
[----:B0-----:R-:W-:Y:S02]  /*4d50*/  FMUL.FTZ R181, R117, R7 ;  /* 0x0000000775b57220 */ /* 0x001fe40000410000 */
[----:B------:R-:W-:Y:S02]  /*4d60*/  FFMA.FTZ R7, R102, R153, -R104 ;  /* 0x0000009966077223 */ /* 0x000fe40000010868 */
[----:B------:R-:W-:Y:S01]  /*4d70*/  FADD.FTZ R21, -R21, R6 ;  /* 0x0000000615157221 */ /* 0x000fe20000010100 */
[----:B------:R0:W-:Y:S01]  /*4d80*/  STS [R140.X4+0x438], R181 ;  /* 0x000438b58c007388 */ /* 0x0001e20000004800 */
[----:B------:R-:W-:-:S02]  /*4d90*/  FADD.FTZ R20, R20, R7 ;  /* 0x0000000714147221 */ /* 0x000fc40000010000 */
[----:B------:R-:W-:Y:S02]  /*4da0*/  FMUL.FTZ R102, R50, R21 ;  /* 0x0000001532667220 */ /* 0x000fe40000410000 */
        /* <DEDUP_REMOVED lines=8> */
[----:B0-----:R-:W-:Y:S02]  /*4e30*/  FMUL.FTZ R181, R23, R106 ;  /* 0x0000006a17b57220 */ /* 0x001fe40000410000 */
[-C--:B------:R-:W-:Y:S02]  /*4e40*/  FFMA.FTZ R7, R16, R6.reuse, R7 ;  /* 0x0000000610077223 */ /* 0x080fe40000010007 */
[----:B------:R-:W-:Y:S02]  /*4e50*/  FMUL.FTZ R179, R17, R6 ;  /* 0x0000000611b37220 */ /* 0x000fe40000410000 */
[----:B------:R-:W-:-:S02]  /*4e60*/  FMUL.FTZ R185, R44, R163 ;  /* 0x000000a32cb97220 */ /* 0x000fc40000410000 */
[----:B------:R-:W-:Y:S02]  /*4e70*/  FMUL.FTZ R112, R128, R187 ;  /* 0x000000bb80707220 */ /* 0x000fe40000410000 */
[-C--:B------:R-:W-:Y:S02]  /*4e80*/  FFMA.FTZ R108, R22, R104.reuse, R181 ;  /* 0x00000068166c7223 */ /* 0x080fe400000100b5 */
[----:B------:R-:W-:Y:S02]  /*4e90*/  FADD.FTZ R7, RZ, R7 ;  /* 0x00000007ff077221 */ /* 0x000fe40000010000 */
[----:B-1----:R-:W-:Y:S02]  /*4ea0*/  FMUL.FTZ R183, R23, R104 ;  /* 0x0000006817b77220 */ /* 0x002fe40000410000 */
[----:B------:R-:W-:Y:S02]  /*4eb0*/  FFMA.FTZ R179, R16, R102, -R179 ;  /* 0x0000006610b37223 */ /* 0x000fe400000108b3 */
[----:B------:R-:W-:-:S02]  /*4ec0*/  FFMA.FTZ R112, R126, R185, R112 ;  /* 0x000000b97e707223 */ /* 0x000fc40000010070 */
[----:B------:R-:W-:Y:S02]  /*4ed0*/  FADD.FTZ R7, R7, R108 ;  /* 0x0000006c07077221 */ /* 0x000fe40000010000 */
[----:B------:R-:W-:Y:S02]  /*4ee0*/  FFMA.FTZ R110, R22, R106, -R183 ;  /* 0x0000006a166e7223 */ /* 0x000fe400000108b7 */
[----:B------:R-:W-:Y:S02]  /*4ef0*/  FADD.FTZ R179, RZ, R179 ;  /* 0x000000b3ffb37221 */ /* 0x000fe40000010000 */
[----:B------:R-:W-:Y:S02]  /*4f00*/  FMUL.FTZ R114, R128, R185 ;  /* 0x000000b980727220 */ /* 0x000fe40000410000 */
[----:B------:R-:W-:Y:S02]  /*4f10*/  FADD.FTZ R7, R7, R112 ;  /* 0x0000007007077221 */ /* 0x000fe40000010000 */
[----:B------:R-:W-:-:S02]  /*4f20*/  FADD.FTZ R110, R179, R110 ;  /* 0x0000006eb36e7221 */ /* 0x000fc40000010000 */
[----:B------:R-:W-:Y:S02]  /*4f30*/  FFMA.FTZ R179, R126, R187, -R114 ;  /* 0x000000bb7eb37223 */ /* 0x000fe40000010872 */
[----:B------:R-:W-:Y:S01]  /*4f40*/  FMUL.FTZ R183, R101, R106 ;  /* 0x0000006a65b77220 */ /* 0x000fe20000410000 */
[----:B------:R-:W-:Y:S01]  /*4f50*/  LEA R106, R75, -R90, 0x1 ;  /* 0x8000005a4b6a7211 */ /* 0x000fe200078e08ff */
[----:B------:R-:W-:Y:S02]  /*4f60*/  FADD.FTZ R7, R7, R116 ;  /* 0x0000007407077221 */ /* 0x000fe40000010000 */
[----:B------:R-:W-:Y:S01]  /*4f70*/  FADD.FTZ R110, R110, R179 ;  /* 0x000000b36e6e7221 */ /* 0x000fe20000010000 */
[----:B------:R-:W-:Y:S01]  /*4f80*/  ISETP.GE.AND P0, PT, R106, 0x1, PT ;  /* 0x000000016a00780c */ /* 0x000fe20003f06270 */
[----:B------:R-:W-:Y:S01]  /*4f90*/  FADD.FTZ R7, R7, R118 ;  /* 0x0000007607077221 */ /* 0x000fe20000010000 */
[----:B------:R-:W-:Y:S01]  /*4fa0*/  STS [R140.X4+0x42c], R183 ;  /* 0x00042cb78c007388 */ /* 0x000fe20000004800 */
[----:B------:R-:W-:Y:S01]  /*4fb0*/  FADD.FTZ R110, R110, R191 ;  /* 0x000000bf6e6e7221 */ /* 0x000fe20000010000 */
[----:B------:R-:W-:Y:S01]  /*4fc0*/  ISETP.GE.AND P1, PT, R106, 0x21, PT ;  /* 0x000000216a00780c */ /* 0x000fe20003f26270 */
[----:B------:R-:W-:-:S02]  /*4fd0*/  FADD.FTZ R120, R7, R120 ;  /* 0x0000007807787221 */ /* 0x000fc40000010000 */
[C---:B------:R-:W-:Y:S02]  /*4fe0*/  FMUL.FTZ R189, R115.reuse, R185 ;  /* 0x000000b973bd7220 */ /* 0x040fe40000410000 */
[----:B------:R-:W-:Y:S02]  /*4ff0*/  FMUL.FTZ R187, R115, R187 ;  /* 0x000000bb73bb7220 */ /* 0x000fe40000410000 */
[----:B------:R-:W-:Y:S01]  /*5000*/  FMUL.FTZ R181, R101, R104 ;  /* 0x0000006865b57220 */ /* 0x000fe20000410000 */
[----:B------:R-:W-:Y:S01]  /*5010*/  STS [R140.X4+0x430], R189 ;  /* 0x000430bd8c007388 */ /* 0x000fe20000004800 */
[C---:B------:R-:W-:Y:S02]  /*5020*/  FMUL.FTZ R7, R99.reuse, R6 ;  /* 0x0000000663077220 */ /* 0x040fe40000410000 */
[----:B------:R-:W-:Y:S01]  /*5030*/  FMUL.FTZ R179, R99, R102 ;  /* 0x0000006663b37220 */ /* 0x000fe20000410000 */
[----:B------:R0:W-:Y:S01]  /*5040*/  STS [R140.X4+0x434], R187 ;  /* 0x000434bb8c007388 */ /* 0x0001e20000004800 */
[----:B------:R-:W-:-:S03]  /*5050*/  FADD.FTZ R110, R110, R193 ;  /* 0x000000c16e6e7221 */ /* 0x000fc60000010000 */
[----:B------:R1:W-:Y:S01]  /*5060*/  STS [R140.X4+0x428], R181 ;  /* 0x000428b58c007388 */ /* 0x0003e20000004800 */
[----:B------:R-:W-:-:S03]  /*5070*/  FADD.FTZ R195, R110, R195 ;  /* 0x000000c36ec37221 */ /* 0x000fc60000010000 */
[----:B------:R2:W-:Y:S01]  /*5080*/  STS [R140.X4+0x420], R7 ;  /* 0x000420078c007388 */ /* 0x0005e20000004800 */
[----:B------:R-:W-:Y:S02]  /*5090*/  FADD.FTZ R195, R195, R4 ;  /* 0x00000004c3c37221 */ /* 0x000fe40000010000 */
[----:B0-----:R-:W-:Y:S01]  /*50a0*/  FADD.FTZ R187, R120, R5 ;  /* 0x0000000578bb7221 */ /* 0x001fe20000010000 */
[----:B------:R2:W-:Y:S01]  /*50b0*/  STS [R140.X4+0x424], R179 ;  /* 0x000424b38c007388 */ /* 0x0005e20000004800 */
[----:B-1----:R-:W-:-:S03]  /*50c0*/  IADD3 R181, R90, 0x20, RZ ;  /* 0x000000205ab57810 */ /* 0x002fc60007ffe0ff */
        /* <DEDUP_REMOVED lines=27> */
.L_x_11528:
[----:B--2---:R-:W-:Y:S05]  /*5280*/  BSYNC B0 ;  /* 0x0000000000007941 */ /* 0x004fea0003800000 */
.L_x_11527:
[----:B------:R-:W-:Y:S01]  /*5290*/  LEA.HI.SX32 R181, R181, R90, 0x1b ;  /* 0x0000005ab5b57211 */ /* 0x000fe200078fdaff */
[----:B------:R-:W-:Y:S01]  /*52a0*/  BSSY B0, `(.L_x_11529) ;  /* 0x0000008000007945 */ /* 0x000fe20003800000 */
[----:B------:R-:W-:Y:S01]  /*52b0*/  FADD.FTZ R138, R187, R138 ;  /* 0x0000008abb8a7221 */ /* 0x000fe20000010000 */
[C---:B------:R-:W-:Y:S01]  /*52c0*/  IADD3 R5, R90.reuse, 0x40, RZ ;  /* 0x000000405a057810 */ /* 0x040fe20007ffe0ff */
[----:B------:R-:W-:Y:S01]  /*52d0*/  FADD.FTZ R124, R195, R124 ;  /* 0x0000007cc37c7221 */ /* 0x000fe20000010000 */
[----:B0-----:R-:W-:Y:S01]  /*52e0*/  IADD3 R7, R90, 0x60, RZ ;  /* 0x000000605a077810 */ /* 0x001fe20007ffe0ff */
[----:B------:R-:W0:Y:S01]  /*52f0*/  LDS R181, [R181.X4+0x4a0] ;  /* 0x0004a000b5b57984 */ /* 0x000e220000004800 */
[----:B------:R-:W-:Y:S05]  /*5300*/  @!P1 BRA `(.L_x_11530) ;  /* 0x0000001000009947 */ /* 0x000fea0003800000 */
[----:B0-----:R0:W-:Y:S02]  /*5310*/  RED.E.ADD.F32.FTZ.RN.STRONG.GPU [R14.64+-0x780], R181 ;  /* 0xfff880b50e00798e */ /* 0x0011e4000c10e786 */
.L_x_11530:
[----:B------:R-:W-:Y:S05]  /*5320*/  BSYNC B0 ;  /* 0x0000000000007941 */ /* 0x000fea0003800000 */
.L_x_11529:
        /* <DEDUP_REMOVED lines=14> */
.L_x_11532:
[----:B------:R-:W-:Y:S05]  /*5410*/  BSYNC B0 ;  /* 0x0000000000007941 */ /* 0x000fea0003800000 */
.L_x_11531:
[----:B------:R-:W2:Y:S01]  /*5420*/  LDS R7, [R7.X4+0x5a0] ;  /* 0x0005a00007077984 */ /* 0x000ea20000004800 */
[----:B------:R-:W-:Y:S01]  /*5430*/  BSSY B0, `(.L_x_11533) ;  /* 0x0000005000007945 */ /* 0x000fe20003800000 */
[----:B-1----:R-:W-:Y:S02]  /*5440*/  IADD3 R5, R90, 0xa0, RZ ;  /* 0x000000a05a057810 */ /* 0x002fe40007ffe0ff */
[----:B------:R-:W-:Y:S01]  /*5450*/  LEA.HI.SX32 R179, R179, R90, 0x1b ;  /* 0x0000005ab3b37211 */ /* 0x000fe200078fdaff */
[----:B------:R-:W-:Y:S05]  /*5460*/  @!P0 BRA `(.L_x_11534) ;  /* 0x0000001000008947 */ /* 0x000fea0003800000 */
[----:B--2---:R1:W-:Y:S02]  /*5470*/  RED.E.ADD.F32.FTZ.RN.STRONG.GPU [R14.64+-0x680], R7 ;  /* 0xfff980070e00798e */ /* 0x0043e4000c10e786 */
.L_x_11534:
[----:B------:R-:W-:Y:S05]  /*5480*/  BSYNC B0 ;  /* 0x0000000000007941 */ /* 0x000fea0003800000 */
.L_x_11533:
[----:B------:R-:W3:Y:S01]  /*5490*/  LDS R179, [R179.X4+0x620] ;  /* 0x00062000b3b37984 */ /* 0x000ee20000004800 */
[----:B------:R-:W-:Y:S01]  /*54a0*/  BSSY B0, `(.L_x_11535) ;  /* 0x0000005000007945 */ /* 0x000fe20003800000 */
[----:B-12---:R-:W-:Y:S02]  /*54b0*/  IADD3 R7, R90, 0xc0, RZ ;  /* 0x000000c05a077810 */ /* 0x006fe40007ffe0ff */
[----:B------:R-:W-:Y:S01]  /*54c0*/  LEA.HI.SX32 R5, R5, R90, 0x1b ;  /* 0x0000005a05057211 */ /* 0x000fe200078fdaff */
[----:B------:R-:W-:Y:S05]  /*54d0*/  @!P1 BRA `(.L_x_11536) ;  /* 0x0000001000009947 */ /* 0x000fea0003800000 */
[----:B---3--:R1:W-:Y:S02]  /*54e0*/  RED.E.ADD.F32.FTZ.RN.STRONG.GPU [R14.64+-0x600], R179 ;  /* 0xfffa00b30e00798e */ /* 0x0083e4000c10e786 */
.L_x_11536:
[----:B------:R-:W-:Y:S05]  /*54f0*/  BSYNC B0 ;  /* 0x0000000000007941 */ /* 0x000fea0003800000 */
.L_x_11535:
[----:B------:R-:W2:Y:S01]  /*5500*/  LDS R5, [R5.X4+0x6a0] ;  /* 0x0006a00005057984 */ /* 0x000ea20000004800 */
[----:B------:R-:W-:Y:S01]  /*5510*/  BSSY B0, `(.L_x_11537) ;  /* 0x0000005000007945 */ /* 0x000fe20003800000 */
[----:B-1-3--:R-:W-:-:S02]  /*5520*/  IADD3 R179, R90, 0xe0, RZ ;  /* 0x000000e05ab37810 */ /* 0x00afc40007ffe0ff */
[----:B------:R-:W-:Y:S01]  /*5530*/  LEA.HI.SX32 R7, R7, R90, 0x1b ;  /* 0x0000005a07077211 */ /* 0x000fe200078fdaff */
[----:B------:R-:W-:Y:S05]  /*5540*/  @!P2 BRA `(.L_x_11538) ;  /* 0x000000100000a947 */ /* 0x000fea0003800000 */
[----:B--2---:R1:W-:Y:S02]  /*5550*/  RED.E.ADD.F32.FTZ.RN.STRONG.GPU [R14.64+-0x580], R5 ;  /* 0xfffa80050e00798e */ /* 0x0043e4000c10e786 */
.L_x_11538:
[----:B------:R-:W-:Y:S05]  /*5560*/  BSYNC B0 ;  /* 0x0000000000007941 */ /* 0x000fea0003800000 */
.L_x_11537:
[----:B------:R-:W3:Y:S01]  /*5570*/  LDS R7, [R7.X4+0x720] ;  /* 0x0007200007077984 */ /* 0x000ee20000004800 */
[----:B------:R-:W-:Y:S01]  /*5580*/  BSSY B0, `(.L_x_11539) ;  /* 0x0000005000007945 */ /* 0x000fe20003800000 */
[----:B-12---:R-:W-:Y:S02]  /*5590*/  IADD3 R5, R90, 0x100, RZ ;  /* 0x000001005a057810 */ /* 0x006fe40007ffe0ff */
[----:B------:R-:W-:Y:S01]  /*55a0*/  LEA.HI.SX32 R179, R179, R90, 0x1b ;  /* 0x0000005ab3b37211 */ /* 0x000fe200078fdaff */
[----:B------:R-:W-:Y:S05]  /*55b0*/  @!P3 BRA `(.L_x_11540) ;  /* 0x000000100000b947 */ /* 0x000fea0003800000 */
[----:B---3--:R1:W-:Y:S02]  /*55c0*/  RED.E.ADD.F32.FTZ.RN.STRONG.GPU [R14.64+-0x500], R7 ;  /* 0xfffb00070e00798e */ /* 0x0083e4000c10e786 */
.L_x_11540:
[----:B------:R-:W-:Y:S05]  /*55d0*/  BSYNC B0 ;  /* 0x0000000000007941 */ /* 0x000fea0003800000 */
.L_x_11539:
[----:B------:R-:W2:Y:S01]  /*55e0*/  LDS R179, [R179.X4+0x7a0] ;  /* 0x0007a000b3b37984 */ /* 0x000ea20000004800 */
[----:B------:R-:W-:Y:S01]  /*55f0*/  BSSY B0, `(.L_x_11541) ;  /* 0x0000004000007945 */ /* 0x000fe20003800000 */
[----:B------:R-:W-:Y:S01]  /*5600*/  LEA.HI.SX32 R5, R5, R90, 0x1b ;  /* 0x0000005a05057211 */ /* 0x000fe200078fdaff */
[----:B------:R-:W-:Y:S05]  /*5610*/  @!P4 BRA `(.L_x_11542) ;  /* 0x000000100000c947 */ /* 0x000fea0003800000 */
[----:B--2---:R2:W-:Y:S02]  /*5620*/  RED.E.ADD.F32.FTZ.RN.STRONG.GPU [R14.64+-0x480], R179 ;  /* 0xfffb80b30e00798e */ /* 0x0045e4000c10e786 */
.L_x_11542:
[----:B------:R-:W-:Y:S05]  /*5630*/  BSYNC B0 ;  /* 0x0000000000007941 */ /* 0x000fea0003800000 */
.L_x_11541:
[----:B------:R-:W4:Y:S01]  /*5640*/  LDS R5, [R5.X4+0x820] ;  /* 0x0008200005057984 */ /* 0x000f220000004800 */
[----:B------:R-:W-:Y:S01]  /*5650*/  BSSY B0, `(.L_x_11543) ;  /* 0x0000005000007945 */ /* 0x000fe20003800000 */
[----:B-1-3--:R-:W-:-:S02]  /*5660*/  IADD3 R7, R90, 0x120, RZ ;  /* 0x000001205a077810 */ /* 0x00afc40007ffe0ff */
[----:B--2---:R-:W-:Y:S01]  /*5670*/  IADD3 R179, R90, 0x140, RZ ;  /* 0x000001405ab37810 */ /* 0x004fe20007ffe0ff */
[----:B------:R-:W-:Y:S05]  /*5680*/  @!P5 BRA `(.L_x_11544) ;  /* 0x000000100000d947 */ /* 0x000fea0003800000 */
[----:B----4-:R1:W-:Y:S02]  /*5690*/  RED.E.ADD.F32.FTZ.RN.STRONG.GPU [R14.64+-0x400], R5 ;  /* 0xfffc00050e00798e */ /* 0x0103e4000c10e786 */
.L_x_11544:
[----:B------:R-:W-:Y:S05]  /*56a0*/  BSYNC B0 ;  /* 0x0000000000007941 */ /* 0x000fea0003800000 */
.L_x_11543:
        /* <DEDUP_REMOVED lines=14> */
.L_x_11546:
[----:B------:R-:W-:Y:S05]  /*5790*/  BSYNC B0 ;  /* 0x0000000000007941 */ /* 0x000fea0003800000 */
.L_x_11545:
[----:B------:R-:W2:Y:S01]  /*57a0*/  LDS R179, [R179.X4+0x920] ;  /* 0x00092000b3b37984 */ /* 0x000ea20000004800 */
[----:B------:R-:W-:Y:S01]  /*57b0*/  BSSY B0, `(.L_x_11547) ;  /* 0x0000005000007945 */ /* 0x000fe20003800000 */
[----:B-1----:R-:W-:-:S02]  /*57c0*/  IADD3 R7, R90, 0x180, RZ ;  /* 0x000001805a077810 */ /* 0x002fc40007ffe0ff */
[----:B------:R-:W-:Y:S01]  /*57d0*/  LEA.HI.SX32 R5, R5, R90, 0x1b ;  /* 0x0000005a05057211 */ /* 0x000fe200078fdaff */
[----:B------:R-:W-:Y:S05]  /*57e0*/  @!P0 BRA `(.L_x_11548) ;  /* 0x0000001000008947 */ /* 0x000fea0003800000 */
[----:B--2---:R1:W-:Y:S02]  /*57f0*/  RED.E.ADD.F32.FTZ.RN.STRONG.GPU [R14.64+-0x300], R179 ;  /* 0xfffd00b30e00798e */ /* 0x0043e4000c10e786 */
.L_x_11548:
[----:B------:R-:W-:Y:S05]  /*5800*/  BSYNC B0 ;  /* 0x0000000000007941 */ /* 0x000fea0003800000 */
.L_x_11547:
[----:B------:R-:W3:Y:S01]  /*5810*/  LDS R5, [R5.X4+0x9a0] ;  /* 0x0009a00005057984 */ /* 0x000ee20000004800 */
[----:B------:R-:W-:Y:S01]  /*5820*/  BSSY B0, `(.L_x_11549) ;  /* 0x0000005000007945 */ /* 0x000fe20003800000 */
[----:B-12---:R-:W-:Y:S02]  /*5830*/  IADD3 R179, R90, 0x1a0, RZ ;  /* 0x000001a05ab37810 */ /* 0x006fe40007ffe0ff */
[----:B------:R-:W-:Y:S01]  /*5840*/  LEA.HI.SX32 R7, R7, R90, 0x1b ;  /* 0x0000005a07077211 */ /* 0x000fe200078fdaff */
[----:B------:R-:W-:Y:S05]  /*5850*/  @!P1 BRA `(.L_x_11550) ;  /* 0x0000001000009947 */ /* 0x000fea0003800000 */
[----:B---3--:R1:W-:Y:S02]  /*5860*/  RED.E.ADD.F32.FTZ.RN.STRONG.GPU [R14.64+-0x280], R5 ;  /* 0xfffd80050e00798e */ /* 0x0083e4000c10e786 */
.L_x_11550:
[----:B------:R-:W-:Y:S05]  /*5870*/  BSYNC B0 ;  /* 0x0000000000007941 */ /* 0x000fea0003800000 */
.L_x_11549:
[----:B------:R-:W2:Y:S01]  /*5880*/  LDS R7, [R7.X4+0xa20] ;  /* 0x000a200007077984 */ /* 0x000ea20000004800 */
[----:B------:R-:W-:Y:S01]  /*5890*/  BSSY B0, `(.L_x_11551) ;  /* 0x0000005000007945 */ /* 0x000fe20003800000 */
[----:B-1-3--:R-:W-:Y:S02]  /*58a0*/  IADD3 R5, R90, 0x1c0, RZ ;  /* 0x000001c05a057810 */ /* 0x00afe40007ffe0ff */
[----:B------:R-:W-:Y:S01]  /*58b0*/  LEA.HI.SX32 R179, R179, R90, 0x1b ;  /* 0x0000005ab3b37211 */ /* 0x000fe200078fdaff */
[----:B------:R-:W-:Y:S05]  /*58c0*/  @!P2 BRA `(.L_x_11552) ;  /* 0x000000100000a947 */ /* 0x000fea0003800000 */
[----:B--2---:R1:W-:Y:S02]  /*58d0*/  RED.E.ADD.F32.FTZ.RN.STRONG.GPU [R14.64+-0x200], R7 ;  /* 0xfffe00070e00798e */ /* 0x0043e4000c10e786 */
.L_x_11552:
[----:B------:R-:W-:Y:S05]  /*58e0*/  BSYNC B0 ;  /* 0x0000000000007941 */ /* 0x000fea0003800000 */
.L_x_11551:
[----:B------:R-:W3:Y:S01]  /*58f0*/  LDS R179, [R179.X4+0xaa0] ;  /* 0x000aa000b3b37984 */ /* 0x000ee20000004800 */
[----:B------:R-:W-:Y:S01]  /*5900*/  BSSY B0, `(.L_x_11553) ;  /* 0x0000005000007945 */ /* 0x000fe20003800000 */
[----:B-12---:R-:W-:-:S02]  /*5910*/  IADD3 R7, R90, 0x1e0, RZ ;  /* 0x000001e05a077810 */ /* 0x006fc40007ffe0ff */
[----:B------:R-:W-:Y:S01]  /*5920*/  LEA.HI.SX32 R5, R5, R90, 0x1b ;  /* 0x0000005a05057211 */ /* 0x000fe200078fdaff */
[----:B------:R-:W-:Y:S05]  /*5930*/  @!P3 BRA `(.L_x_11554) ;  /* 0x000000100000b947 */ /* 0x000fea0003800000 */
[----:B---3--:R1:W-:Y:S02]  /*5940*/  RED.E.ADD.F32.FTZ.RN.STRONG.GPU [R14.64+-0x180], R179 ;  /* 0xfffe80b30e00798e */ /* 0x0083e4000c10e786 */
.L_x_11554:
[----:B------:R-:W-:Y:S05]  /*5950*/  BSYNC B0 ;  /* 0x0000000000007941 */ /* 0x000fea0003800000 */
.L_x_11553:
[----:B------:R-:W2:Y:S01]  /*5960*/  LDS R5, [R5.X4+0xb20] ;  /* 0x000b200005057984 */ /* 0x000ea20000004800 */
[----:B------:R-:W-:Y:S01]  /*5970*/  BSSY B0, `(.L_x_11555) ;  /* 0x0000004000007945 */ /* 0x000fe20003800000 */
[----:B------:R-:W-:Y:S01]  /*5980*/  LEA.HI.SX32 R7, R7, R90, 0x1b ;  /* 0x0000005a07077211 */ /* 0x000fe200078fdaff */
[----:B------:R-:W-:Y:S05]  /*5990*/  @!P4 BRA `(.L_x_11556) ;  /* 0x000000100000c947 */ /* 0x000fea0003800000 */
[----:B--2---:R2:W-:Y:S02]  /*59a0*/  RED.E.ADD.F32.FTZ.RN.STRONG.GPU [R14.64+-0x100], R5 ;  /* 0xffff00050e00798e */ /* 0x0045e4000c10e786 */
.L_x_11556:
[----:B------:R-:W-:Y:S05]  /*59b0*/  BSYNC B0 ;  /* 0x0000000000007941 */ /* 0x000fea0003800000 */
.L_x_11555:
[----:B------:R-:W4:Y:S01]  /*59c0*/  LDS R7, [R7.X4+0xba0] ;  /* 0x000ba00007077984 */ /* 0x000f220000004800 */
[----:B------:R-:W-:Y:S01]  /*59d0*/  BSSY B0, `(.L_x_11557) ;  /* 0x0000003000007945 */ /* 0x000fe20003800000 */
[----:B------:R-:W-:Y:S05]  /*59e0*/  @!P5 BRA `(.L_x_11558) ;  /* 0x000000100000d947 */ /* 0x000fea0003800000 */
[----:B----4-:R4:W-:Y:S02]  /*59f0*/  RED.E.ADD.F32.FTZ.RN.STRONG.GPU [R14.64+-0x80], R7 ;  /* 0xffff80070e00798e */ /* 0x0109e4000c10e786 */
.L_x_11558:
[----:B------:R-:W-:Y:S05]  /*5a00*/  BSYNC B0 ;  /* 0x0000000000007941 */ /* 0x000fea0003800000 */
.L_x_11557:
[----:B012-4-:R-:W0:Y:S01]  /*5a10*/  SHFL.DOWN PT, R14, R124, 0x1, 0x1f ;  /* 0x08201f007c0e7f89 */ /* 0x017e2200000e0000 */
[----:B------:R-:W-:Y:S01]  /*5a20*/  ISETP.GT.AND P0, PT, R88, 0x1e, PT ;  /* 0x0000001e5800780c */ /* 0x000fe20003f04270 */
[----:B------:R-:W-:Y:S01]  /*5a30*/  BSSY B0, `(.L_x_11559) ;  /* 0x0000097000007945 */ /* 0x000fe20003800000 */
[----:B------:R-:W-:Y:S01]  /*5a40*/  MOV R5, R124 ;  /* 0x0000007c00057202 */ /* 0x000fe20000000f00 */
[----:B---3--:R-:W1:Y:S01]  /*5a50*/  SHFL.DOWN PT, R179, R149, 0x1, 0x1f ;  /* 0x08201f0095b37f89 */ /* 0x008e6200000e0000 */
[----:B------:R-:W-:-:S02]  /*5a60*/  MOV R6, R149 ;  /* 0x0000009500067202 */ /* 0x000fc40000000f00 */
[----:B------:R-:W-:Y:S01]  /*5a70*/  MOV R7, R148 ;  /* 0x0000009400077202 */ /* 0x000fe20000000f00 */
[----:B------:R-:W2:Y:S01]  /*5a80*/  SHFL.DOWN PT, R100, R148, 0x1, 0x1f ;  /* 0x08201f0094647f89 */ /* 0x000ea200000e0000 */
[----:B------:R-:W-:Y:S02]  /*5a90*/  MOV R4, R138 ;  /* 0x0000008a00047202 */ /* 0x000fe40000000f00 */
[----:B------:R-:W-:Y:S01]  /*5aa0*/  ISETP.NE.AND P1, PT, R88, RZ, PT ;  /* 0x000000ff5800720c */ /* 0x000fe20003f25270 */
[----:B------:R-:W3:Y:S01]  /*5ab0*/  SHFL.DOWN PT, R15, R138, 0x1, 0x1f ;  /* 0x08201f008a0f7f89 */ /* 0x000ee200000e0000 */
[----:B------:R-:W-:Y:S01]  /*5ac0*/  ISETP.NE.AND P2, PT, R90, RZ, PT ;  /* 0x000000ff5a00720c */ /* 0x000fe20003f45270 */
[----:B0-----:R-:W-:Y:S02]  /*5ad0*/  @!P0 FADD.FTZ R5, R5, R14 ;  /* 0x0000000e05058221 */ /* 0x001fe40000010000 */
[----:B------:R-:W-:Y:S02]  /*5ae0*/  FMUL.FTZ R14, R13, R159 ;  /* 0x0000009f0d0e7220 */ /* 0x000fe40000410000 */
[----:B-1----:R-:W-:-:S02]  /*5af0*/  @!P0 FADD.FTZ R6, R6, R179 ;  /* 0x000000b306068221 */ /* 0x002fc40000010000 */
[----:B------:R-:W-:Y:S02]  /*5b00*/  FFMA.FTZ R14, R12, R161, -R14 ;  /* 0x000000a10c0e7223 */ /* 0x000fe4000001080e */
[----:B--2---:R-:W-:Y:S01]  /*5b10*/  @!P0 FADD.FTZ R7, R7, R100 ;  /* 0x0000006407078221 */ /* 0x004fe20000010000 */
[----:B------:R-:W0:Y:S01]  /*5b20*/  SHFL.DOWN PT, R149, R6, 0x2, 0x1f ;  /* 0x08401f0006957f89 */ /* 0x000e2200000e0000 */
[----:B------:R-:W-:Y:S02]  /*5b30*/  FMUL.FTZ R19, R19, R14 ;  /* 0x0000000e13137220 */ /* 0x000fe40000410000 */
[----:B---3--:R-:W-:Y:S01]  /*5b40*/  @!P0 FADD.FTZ R4, R4, R15 ;  /* 0x0000000f04048221 */ /* 0x008fe20000010000 */
[----:B------:R-:W1:Y:S01]  /*5b50*/  SHFL.DOWN PT, R100, R5, 0x2, 0x1f ;  /* 0x08401f0005647f89 */ /* 0x000e6200000e0000 */
[----:B------:R-:W-:Y:S01]  /*5b60*/  ISETP.GT.AND P0, PT, R88, 0x1d, PT ;  /* 0x0000001d5800780c */ /* 0x000fe20003f04270 */
[----:B------:R-:W-:Y:S02]  /*5b70*/  FMUL.FTZ R14, R13, R151 ;  /* 0x000000970d0e7220 */ /* 0x000fe40000410000 */
[----:B------:R-:W2:Y:S04]  /*5b80*/  SHFL.DOWN PT, R102, R7, 0x2, 0x1f ;  /* 0x08401f0007667f89 */ /* 0x000ea800000e0000 */
[----:B------:R-:W3:Y:S06]  /*5b90*/  SHFL.DOWN PT, R15, R4, 0x2, 0x1f ;  /* 0x08401f00040f7f89 */ /* 0x000eec00000e0000 */
[----:B0-----:R-:W-:-:S02]  /*5ba0*/  @!P0 FADD.FTZ R6, R6, R149 ;  /* 0x0000009506068221 */ /* 0x001fc40000010000 */
[----:B-1----:R-:W-:-:S03]  /*5bb0*/  @!P0 FADD.FTZ R5, R5, R100 ;  /* 0x0000006405058221 */ /* 0x002fc60000010000 */
[----:B------:R-:W-:Y:S01]  /*5bc0*/  SHFL.DOWN PT, R149, R6, 0x4, 0x1f ;  /* 0x08801f0006957f89 */ /* 0x000fe200000e0000 */
[-C--:B------:R-:W-:Y:S02]  /*5bd0*/  FMUL.FTZ R100, R145, R161.reuse ;  /* 0x000000a191647220 */ /* 0x080fe40000410000 */
[----:B--2---:R-:W-:Y:S02]  /*5be0*/  @!P0 FADD.FTZ R7, R7, R102 ;  /* 0x0000006607078221 */ /* 0x004fe40000010000 */
[----:B------:R-:W0:Y:S01]  /*5bf0*/  SHFL.DOWN PT, R102, R5, 0x4, 0x1f ;  /* 0x08801f0005667f89 */ /* 0x000e2200000e0000 */
[C---:B------:R-:W-:Y:S02]  /*5c00*/  FMUL.FTZ R161, R13.reuse, R161 ;  /* 0x000000a10da17220 */ /* 0x040fe40000410000 */
[----:B---3--:R-:W-:Y:S01]  /*5c10*/  @!P0 FADD.FTZ R4, R4, R15 ;  /* 0x0000000f04048221 */ /* 0x008fe20000010000 */
[----:B------:R-:W1:Y:S01]  /*5c20*/  SHFL.DOWN PT, R104, R7, 0x4, 0x1f ;  /* 0x08801f0007687f89 */ /* 0x000e6200000e0000 */
[----:B------:R-:W-:Y:S01]  /*5c30*/  FFMA.FTZ R161, R12, R159, R161 ;  /* 0x0000009f0ca17223 */ /* 0x000fe200000100a1 */
[----:B------:R-:W-:Y:S01]  /*5c40*/  ISETP.GT.AND P0, PT, R88, 0x1b, PT ;  /* 0x0000001b5800780c */ /* 0x000fe20003f04270 */
[----:B------:R-:W-:Y:S01]  /*5c50*/  FMUL.FTZ R15, R13, R157 ;  /* 0x0000009d0d0f7220 */ /* 0x000fe20000410000 */
[----:B------:R-:W2:Y:S01]  /*5c60*/  SHFL.DOWN PT, R145, R4, 0x4, 0x1f ;  /* 0x08801f0004917f89 */ /* 0x000ea200000e0000 */
[----:B------:R-:W-:-:S02]  /*5c70*/  FFMA.FTZ R19, R18, R161, R19 ;  /* 0x000000a112137223 */ /* 0x000fc40000010013 */
[CC--:B------:R-:W-:Y:S02]  /*5c80*/  FFMA.FTZ R18, R12.reuse, R157.reuse, -R14 ;  /* 0x0000009d0c127223 */ /* 0x0c0fe4000001080e */
[----:B------:R-:W-:Y:S02]  /*5c90*/  FMUL.FTZ R14, R137, R157 ;  /* 0x0000009d890e7220 */ /* 0x000fe40000410000 */
[----:B------:R-:W-:Y:S02]  /*5ca0*/  FMUL.FTZ R147, R147, R18 ;  /* 0x0000001293937220 */ /* 0x000fe40000410000 */
[-C--:B------:R-:W-:Y:S02]  /*5cb0*/  FFMA.FTZ R15, R12, R151.reuse, R15 ;  /* 0x000000970c0f7223 */ /* 0x080fe4000001000f */
[----:B------:R-:W-:Y:S02]  /*5cc0*/  FFMA.FTZ R18, R135, R151, R14 ;  /* 0x0000009787127223 */ /* 0x000fe4000001000e */
[----:B------:R-:W-:-:S02]  /*5cd0*/  FFMA.FTZ R15, R146, R15, R147 ;  /* 0x0000000f920f7223 */ /* 0x000fc40000010093 */
[----:B------:R-:W-:Y:S02]  /*5ce0*/  FFMA.FTZ R100, R143, R159, R100 ;  /* 0x0000009f8f647223 */ /* 0x000fe40000010064 */
[-C--:B------:R-:W-:Y:S02]  /*5cf0*/  FFMA.FTZ R37, R36, R18.reuse, R37 ;  /* 0x0000001224257223 */ /* 0x080fe40000010025 */
[----:B------:R-:W-:Y:S02]  /*5d00*/  FFMA.FTZ R18, R139, R18, R15 ;  /* 0x000000128b127223 */ /* 0x000fe4000001000f */
[----:B------:R-:W-:Y:S02]  /*5d10*/  FFMA.FTZ R19, R141, R100, R19 ;  /* 0x000000648d137223 */ /* 0x000fe40000010013 */
[----:B------:R-:W-:Y:S02]  /*5d20*/  FMUL.FTZ R14, R131, R171 ;  /* 0x000000ab830e7220 */ /* 0x000fe40000410000 */
[----:B------:R-:W-:-:S02]  /*5d30*/  FMUL.FTZ R15, R13, R155 ;  /* 0x0000009b0d0f7220 */ /* 0x000fc40000410000 */
[----:B0-----:R-:W-:Y:S02]  /*5d40*/  @!P0 FADD.FTZ R5, R5, R102 ;  /* 0x0000006605058221 */ /* 0x001fe40000010000 */
[----:B------:R-:W-:Y:S02]  /*5d50*/  @!P0 FADD.FTZ R6, R6, R149 ;  /* 0x0000009506068221 */ /* 0x000fe40000010000 */
[----:B-1----:R-:W-:Y:S01]  /*5d60*/  @!P0 FADD.FTZ R7, R7, R104 ;  /* 0x0000006807078221 */ /* 0x002fe20000010000 */
[----:B------:R-:W0:Y:S01]  /*5d70*/  SHFL.DOWN PT, R102, R5, 0x8, 0x1f ;  /* 0x09001f0005667f89 */ /* 0x000e2200000e0000 */
[----:B--2---:R-:W-:Y:S01]  /*5d80*/  @!P0 FADD.FTZ R4, R4, R145 ;  /* 0x0000009104048221 */ /* 0x004fe20000010000 */
[----:B------:R-:W-:Y:S01]  /*5d90*/  ISETP.GT.AND P0, PT, R88, 0x17, PT ;  /* 0x000000175800780c */ /* 0x000fe20003f04270 */
[----:B------:R-:W-:Y:S01]  /*5da0*/  FFMA.FTZ R35, R34, R100, R35 ;  /* 0x0000006422237223 */ /* 0x000fe20000010023 */
[----:B------:R-:W-:Y:S01]  /*5db0*/  SHFL.DOWN PT, R104, R7, 0x8, 0x1f ;  /* 0x09001f0007687f89 */ /* 0x000fe200000e0000 */
[----:B------:R-:W-:-:S02]  /*5dc0*/  FFMA.FTZ R100, R129, R155, R14 ;  /* 0x0000009b81647223 */ /* 0x000fc4000001000e */
[----:B------:R-:W-:Y:S01]  /*5dd0*/  FFMA.FTZ R15, R12, R171, -R15 ;  /* 0x000000ab0c0f7223 */ /* 0x000fe2000001080f */
[----:B------:R-:W1:Y:S01]  /*5de0*/  SHFL.DOWN PT, R129, R6, 0x8, 0x1f ;  /* 0x09001f0006817f89 */ /* 0x000e6200000e0000 */
[----:B------:R-:W-:Y:S02]  /*5df0*/  FADD.FTZ R58, R19, R58 ;  /* 0x0000003a133a7221 */ /* 0x000fe40000010000 */
[C---:B------:R-:W-:Y:S01]  /*5e00*/  FMUL.FTZ R14, R13.reuse, R173 ;  /* 0x000000ad0d0e7220 */ /* 0x040fe20000410000 */
[----:B------:R-:W2:Y:S01]  /*5e10*/  SHFL.DOWN PT, R19, R4, 0x8, 0x1f ;  /* 0x09001f0004137f89 */ /* 0x000ea200000e0000 */
[----:B------:R-:W-:Y:S02]  /*5e20*/  FMUL.FTZ R144, R144, R15 ;  /* 0x0000000f90907220 */ /* 0x000fe40000410000 */
[-C--:B------:R-:W-:Y:S02]  /*5e30*/  FFMA.FTZ R15, R12, R177.reuse, -R14 ;  /* 0x000000b10c0f7223 */ /* 0x080fe4000001080e */
[----:B------:R-:W-:-:S02]  /*5e40*/  FMUL.FTZ R14, R13, R177 ;  /* 0x000000b10d0e7220 */ /* 0x000fc40000410000 */
[----:B------:R-:W-:Y:S02]  /*5e50*/  FMUL.FTZ R136, R136, R15 ;  /* 0x0000000f88887220 */ /* 0x000fe40000410000 */
[----:B------:R-:W-:Y:S02]  /*5e60*/  FFMA.FTZ R15, R12, R173, R14 ;  /* 0x000000ad0c0f7223 */ /* 0x000fe4000001000e */
[----:B------:R-:W-:Y:S02]  /*5e70*/  FMUL.FTZ R14, R13, R167 ;  /* 0x000000a70d0e7220 */ /* 0x000fe40000410000 */
[----:B------:R-:W-:Y:S02]  /*5e80*/  FFMA.FTZ R136, R134, R15, R136 ;  /* 0x0000000f86887223 */ /* 0x000fe40000010088 */
[-C--:B------:R-:W-:Y:S02]  /*5e90*/  FFMA.FTZ R15, R12, R175.reuse, -R14 ;  /* 0x000000af0c0f7223 */ /* 0x080fe4000001080e */
[----:B------:R-:W-:-:S02]  /*5ea0*/  FMUL.FTZ R14, R119, R175 ;  /* 0x000000af770e7220 */ /* 0x000fc40000410000 */
[----:B------:R-:W-:Y:S02]  /*5eb0*/  FMUL.FTZ R175, R13, R175 ;  /* 0x000000af0daf7220 */ /* 0x000fe40000410000 */
[----:B------:R-:W-:Y:S02]  /*5ec0*/  FMUL.FTZ R15, R132, R15 ;  /* 0x0000000f840f7220 */ /* 0x000fe40000410000 */
[----:B------:R-:W-:Y:S02]  /*5ed0*/  FFMA.FTZ R175, R12, R167, R175 ;  /* 0x000000a70caf7223 */ /* 0x000fe400000100af */
[----:B------:R-:W-:Y:S02]  /*5ee0*/  FADD.FTZ R57, R18, R57 ;  /* 0x0000003912397221 */ /* 0x000fe40000010000 */
[----:B------:R-:W-:Y:S02]  /*5ef0*/  FMUL.FTZ R18, R125, R177 ;  /* 0x000000b17d127220 */ /* 0x000fe40000410000 */
[----:B------:R-:W-:-:S02]  /*5f00*/  FFMA.FTZ R14, R121, R167, R14 ;  /* 0x000000a7790e7223 */ /* 0x000fc4000001000e */
[----:B------:R-:W-:Y:S02]  /*5f10*/  FFMA.FTZ R15, R130, R175, R15 ;  /* 0x000000af820f7223 */ /* 0x000fe4000001000f */
[----:B0-----:R-:W-:Y:S02]  /*5f20*/  @!P0 FADD.FTZ R5, R5, R102 ;  /* 0x0000006605058221 */ /* 0x001fe40000010000 */
[----:B-1----:R-:W-:Y:S02]  /*5f30*/  @!P0 FADD.FTZ R6, R6, R129 ;  /* 0x0000008106068221 */ /* 0x002fe40000010000 */
[----:B------:R-:W-:Y:S01]  /*5f40*/  @!P0 FADD.FTZ R7, R7, R104 ;  /* 0x0000006807078221 */ /* 0x000fe20000010000 */
[----:B------:R-:W0:Y:S01]  /*5f50*/  SHFL.DOWN PT, R102, R5, 0x10, 0x1f ;  /* 0x0a001f0005667f89 */ /* 0x000e2200000e0000 */
[----:B--2---:R-:W-:Y:S01]  /*5f60*/  @!P0 FADD.FTZ R4, R4, R19 ;  /* 0x0000001304048221 */ /* 0x004fe20000010000 */
[----:B------:R-:W-:Y:S01]  /*5f70*/  ISETP.GT.AND P0, PT, R88, 0xf, PT ;  /* 0x0000000f5800780c */ /* 0x000fe20003f04270 */
[----:B------:R-:W-:Y:S01]  /*5f80*/  FFMA.FTZ R18, R123, R173, R18 ;  /* 0x000000ad7b127223 */ /* 0x000fe20000010012 */
[----:B------:R-:W1:Y:S01]  /*5f90*/  SHFL.DOWN PT, R119, R6, 0x10, 0x1f ;  /* 0x0a001f0006777f89 */ /* 0x000e6200000e0000 */
[----:B------:R-:W-:-:S02]  /*5fa0*/  FFMA.FTZ R43, R42, R14, R43 ;  /* 0x0000000e2a2b7223 */ /* 0x000fc4000001002b */
[----:B------:R-:W-:Y:S01]  /*5fb0*/  FFMA.FTZ R117, R117, R14, R15 ;  /* 0x0000000e75757223 */ /* 0x000fe2000001000f */
[----:B------:R-:W2:Y:S01]  /*5fc0*/  SHFL.DOWN PT, R104, R7, 0x10, 0x1f ;  /* 0x0a001f0007687f89 */ /* 0x000ea200000e0000 */
[C---:B------:R-:W-:Y:S02]  /*5fd0*/  FMUL.FTZ R14, R13.reuse, R163 ;  /* 0x000000a30d0e7220 */ /* 0x040fe40000410000 */
[----:B------:R-:W-:Y:S01]  /*5fe0*/  FMUL.FTZ R171, R13, R171 ;  /* 0x000000ab0dab7220 */ /* 0x000fe20000410000 */
[----:B------:R-:W3:Y:S01]  /*5ff0*/  SHFL.DOWN PT, R19, R4, 0x10, 0x1f ;  /* 0x0a001f0004137f89 */ /* 0x000ee200000e0000 */
[-C--:B------:R-:W-:Y:S02]  /*6000*/  FFMA.FTZ R41, R40, R18.reuse, R41 ;  /* 0x0000001228297223 */ /* 0x080fe40000010029 */
[----:B------:R-:W-:Y:S02]  /*6010*/  FFMA.FTZ R136, R127, R18, R136 ;  /* 0x000000127f887223 */ /* 0x000fe40000010088 */
[----:B------:R-:W-:-:S02]  /*6020*/  FMUL.FTZ R18, R113, R165 ;  /* 0x000000a571127220 */ /* 0x000fc40000410000 */
[CC--:B------:R-:W-:Y:S02]  /*6030*/  FMUL.FTZ R15, R13.reuse, R165.reuse ;  /* 0x000000a50d0f7220 */ /* 0x0c0fe40000410000 */
[C---:B------:R-:W-:Y:S02]  /*6040*/  FFMA.FTZ R165, R12.reuse, R165, -R14 ;  /* 0x000000a50ca57223 */ /* 0x040fe4000001080e */
[----:B------:R-:W-:Y:S02]  /*6050*/  FMUL.FTZ R14, R13, R153 ;  /* 0x000000990d0e7220 */ /* 0x000fe40000410000 */
[C---:B------:R-:W-:Y:S02]  /*6060*/  FFMA.FTZ R171, R12.reuse, R155, R171 ;  /* 0x0000009b0cab7223 */ /* 0x040fe400000100ab */
[----:B------:R-:W-:Y:S02]  /*6070*/  FFMA.FTZ R14, R12, R169, -R14 ;  /* 0x000000a90c0e7223 */ /* 0x000fe4000001080e */
[----:B------:R-:W-:-:S02]  /*6080*/  FFMA.FTZ R144, R142, R171, R144 ;  /* 0x000000ab8e907223 */ /* 0x000fc40000010090 */
[----:B------:R-:W-:Y:S02]  /*6090*/  FMUL.FTZ R23, R23, R14 ;  /* 0x0000000e17177220 */ /* 0x000fe40000410000 */
[-C--:B------:R-:W-:Y:S02]  /*60a0*/  FFMA.FTZ R39, R38, R100.reuse, R39 ;  /* 0x0000006426277223 */ /* 0x080fe40000010027 */
[----:B------:R-:W-:Y:S02]  /*60b0*/  FFMA.FTZ R133, R133, R100, R144 ;  /* 0x0000006485857223 */ /* 0x000fe40000010090 */
[----:B------:R-:W-:Y:S02]  /*60c0*/  FMUL.FTZ R14, R13, R20 ;  /* 0x000000140d0e7220 */ /* 0x000fe40000410000 */
[----:B------:R-:W-:Y:S02]  /*60d0*/  FFMA.FTZ R100, R111, R163, R18 ;  /* 0x000000a36f647223 */ /* 0x000fe40000010012 */
[----:B------:R-:W-:-:S02]  /*60e0*/  FMUL.FTZ R18, R109, R169 ;  /* 0x000000a96d127220 */ /* 0x000fc40000410000 */
[C---:B------:R-:W-:Y:S02]  /*60f0*/  FMUL.FTZ R169, R13.reuse, R169 ;  /* 0x000000a90da97220 */ /* 0x040fe40000410000 */
[-C--:B------:R-:W-:Y:S02]  /*6100*/  FMUL.FTZ R13, R13, R21.reuse ;  /* 0x000000150d0d7220 */ /* 0x080fe40000410000 */
[C---:B------:R-:W-:Y:S02]  /*6110*/  FFMA.FTZ R14, R12.reuse, R21, -R14 ;  /* 0x000000150c0e7223 */ /* 0x040fe4000001080e */
[----:B------:R-:W-:Y:S02]  /*6120*/  FFMA.FTZ R15, R12, R163, R15 ;  /* 0x000000a30c0f7223 */ /* 0x000fe4000001000f */
[----:B------:R-:W-:Y:S02]  /*6130*/  FMUL.FTZ R165, R128, R165 ;  /* 0x000000a580a57220 */ /* 0x000fe40000410000 */
[----:B------:R-:W-:-:S02]  /*6140*/  FMUL.FTZ R21, R105, R21 ;  /* 0x0000001569157220 */ /* 0x000fc40000410000 */
[C---:B------:R-:W-:Y:S02]  /*6150*/  FFMA.FTZ R169, R12.reuse, R153, R169 ;  /* 0x000000990ca97223 */ /* 0x040fe400000100a9 */
        /* <DEDUP_REMOVED lines=8> */
[----:B------:R0:W-:Y:S01]  /*61e0*/  @!P1 STS.128 [0xc70], R4 ;  /* 0x000c7004ff009388 */ /* 0x0001e20000000c00 */
[----:B------:R-:W-:Y:S02]  /*61f0*/  FFMA.FTZ R23, R22, R169, R23 ;  /* 0x000000a916177223 */ /* 0x000fe40000010017 */
[----:B------:R-:W-:Y:S02]  /*6200*/  FFMA.FTZ R20, R103, R20, R21 ;  /* 0x0000001467147223 */ /* 0x000fe40000010015 */
[----:B------:R-:W-:-:S02]  /*6210*/  FFMA.FTZ R13, R16, R13, R14 ;  /* 0x0000000d100d7223 */ /* 0x000fc4000001000e */
[-C--:B------:R-:W-:Y:S02]  /*6220*/  FFMA.FTZ R45, R44, R100.reuse, R45 ;  /* 0x000000642c2d7223 */ /* 0x080fe4000001002d */
        /* <DEDUP_REMOVED lines=8> */
[----:B------:R-:W-:Y:S02]  /*62b0*/  FFMA.FTZ R49, R50, R20, R49 ;  /* 0x0000001432317223 */ /* 0x000fe40000010031 */
        /* <DEDUP_REMOVED lines=14> */
.L_x_11560:
[----:B0-----:R-:W-:Y:S05]  /*63a0*/  BSYNC B0 ;  /* 0x0000000000007941 */ /* 0x001fea0003800000 */
.L_x_11559:
[----:B------:R-:W-:Y:S02]  /*63b0*/  IADD3 R27, R27, 0x1, RZ ;  /* 0x000000011b1b7810 */ /* 0x000fe40007ffe0ff */
[----:B------:R-:W-:-:S02]  /*63c0*/  IADD3 R25, P1, R25, 0x1, RZ ;  /* 0x0000000119197810 */ /* 0x000fc40007f3e0ff */
[----:B------:R-:W-:Y:S02]  /*63d0*/  ISETP.GE.AND P0, PT, R27, c[0x0][0x16c], PT ;  /* 0x00005b001b007a0c */ /* 0x000fe40003f06270 */
[----:B------:R-:W-:-:S11]  /*63e0*/  IADD3.X R0, RZ, R0, RZ, P1, !PT ;  /* 0x00000000ff007210 */ /* 0x000fd60000ffe4ff */
[----:B------:R-:W-:Y:S01]  /*63f0*/  @P0 CALL.REL.NOINC `(.L_x_11514) ;  /* 0x0000001000000944 */ /* 0x000fe20003c00000 */
[----:B------:R-:W-:Y:S05]  /*6400*/  BRA `(.L_x_11561) ;  /* 0xffffb29000007947 */ /* 0x000fea000383ffff */
.L_x_11514:
        /* <DEDUP_REMOVED lines=13> */
[----:B------:R-:W-:Y:S02]  /*64e0*/  IADD3 R37, R78, -c[0x0][0x174], RZ ;  /* 0x80005d004e257a10 */ /* 0x000fe40007ffe0ff */
[----:B------:R-:W-:Y:S02]  /*64f0*/  SHF.R.S32.HI R16, RZ, 0x1f, R76 ;  /* 0x0000001fff107819 */ /* 0x000fe4000001144c */
[C---:B------:R-:W-:Y:S01]  /*6500*/  LEA R15, P1, R76.reuse, c[0x0][0x330], 0x1 ;  /* 0x0000cc004c0f7a11 */ /* 0x040fe200078208ff */
[----:B------:R-:W-:Y:S01]  /*6510*/  STS.U16 [R66], R47 ;  /* 0x0000002f42007388 */ /* 0x000fe20000000400 */
[----:B------:R-:W-:Y:S01]  /*6520*/  IMAD R37, R37, -0x100, RZ ;  /* 0xffffff0025257824 */ /* 0x000fe200078e02ff */
[----:B------:R-:W-:-:S02]  /*6530*/  LOP3.LUT R18, R76, 0x20, RZ, 0xfc, !PT ;  /* 0x000000204c127812 */ /* 0x000fc400078efcff */
[----:B------:R-:W-:Y:S04]  /*6540*/  STS.U16 [R66+0x2], R33 ;  /* 0x0000022142007388 */ /* 0x000fe80000000400 */
[----:B------:R-:W-:Y:S04]  /*6550*/  STS.U16 [R66+0x4], R43 ;  /* 0x0000042b42007388 */ /* 0x000fe80000000400 */
[----:B------:R0:W-:Y:S04]  /*6560*/  STS.U16 [R66+0x6], R0 ;  /* 0x0000060042007388 */ /* 0x0001e80000000400 */
[----:B------:R1:W-:Y:S04]  /*6570*/  STS.U16 [R66+0x8], R39 ;  /* 0x0000082742007388 */ /* 0x0003e80000000400 */
[----:B------:R-:W-:Y:S01]  /*6580*/  STS.U16 [R66+0xa], R4 ;  /* 0x00000a0442007388 */ /* 0x000fe20000000400 */
[----:B0-----:R-:W-:-:S03]  /*6590*/  IMAD R0, R93, c[0x0][0x2d8], RZ ;  /* 0x0000b6005d007a24 */ /* 0x001fc600078e02ff */
[----:B------:R-:W-:Y:S01]  /*65a0*/  STS.U16 [R66+0xc], R35 ;  /* 0x00000c2342007388 */ /* 0x000fe20000000400 */
[----:B------:R-:W-:Y:S01]  /*65b0*/  IMAD R13, R95, c[0x0][0x2dc], R0 ;  /* 0x0000b7005f0d7a24 */ /* 0x000fe200078e0200 */
[----:B-1----:R-:W-:Y:S02]  /*65c0*/  SHF.R.S32.HI R39, RZ, 0x1f, R37 ;  /* 0x0000001fff277819 */ /* 0x002fe40000011425 */
[----:B------:R0:W-:Y:S01]  /*65d0*/  STS.U16 [R66+0xe], R5 ;  /* 0x00000e0542007388 */ /* 0x0001e20000000400 */
[----:B------:R-:W-:-:S06]  /*65e0*/  NOP ;  /* 0x0000000000007918 */ /* 0x000fcc0000000000 */
[----:B------:R-:W-:Y:S01]  /*65f0*/  LDS.U16 R17, [R74] ;  /* 0x000000004a117984 */ /* 0x000fe20000000400 */
[----:B0-----:R-:W-:-:S03]  /*6600*/  IMAD.WIDE.U32 R4, R95, c[0x0][0x2d8], RZ ;  /* 0x0000b6005f047a25 */ /* 0x001fc600078e00ff */
        /* <DEDUP_REMOVED lines=10> */
[----:B------:R-:W-:Y:S01]  /*66b0*/  LDS.U16 R29, [R68+0x180] ;  /* 0x00018000441d7984 */ /* 0x000fe20000000400 */
[----:B------:R-:W-:-:S02]  /*66c0*/  LEA R14, P3, R0, R15, 0x1 ;  /* 0x0000000f000e7211 */ /* 0x000fc400078608ff */
[----:B------:R-:W-:Y:S01]  /*66d0*/  IADD3 R6, P2, R76, R77, RZ ;  /* 0x0000004d4c067210 */ /* 0x000fe20007f5e0ff */
[----:B------:R-:W-:Y:S01]  /*66e0*/  LDS.U16 R31, [R67+0x1c0] ;  /* 0x0001c000431f7984 */ /* 0x000fe20000000400 */
[----:B------:R-:W-:Y:S02]  /*66f0*/  LEA.HI.X R15, R0, R4, R5, 0x1, P3 ;  /* 0x00000004000f7211 */ /* 0x000fe400018f0c05 */
[----:B------:R-:W-:Y:S01]  /*6700*/  LEA.HI.X.SX32 R7, R77, R16, 0x1, P2 ;  /* 0x000000104d077211 */ /* 0x000fe200010f0eff */
        /* <DEDUP_REMOVED lines=14> */
.L_x_11563:
[----:B------:R-:W-:Y:S05]  /*67f0*/  BSYNC B0 ;  /* 0x0000000000007941 */ /* 0x000fea0003800000 */
.L_x_11562:
        /* <DEDUP_REMOVED lines=19> */
[C---:B------:R-:W-:Y:S01]  /*6930*/  PRMT R33, R0.reuse, 0x7610, R33 ;  /* 0x0000761000217816 */ /* 0x040fe20000000021 */
[----:B------:R1:W-:Y:S01]  /*6940*/  @!P4 STG.E.U16 [R14.64+-0x140], R23 ;  /* 0xfffec0170e00c986 */ /* 0x0003e2000c101506 */
        /* <DEDUP_REMOVED lines=9> */
[----:B------:R-:W-:Y:S01]  /*69e0*/  @!P1 STG.E.U16 [R14.64+-0x80], R29 ;  /* 0xffff801d0e009986 */ /* 0x000fe2000c101506 */
[----:B-1----:R-:W-:Y:S01]  /*69f0*/  PRMT R23, R0, 0x7632, R23 ;  /* 0x0000763200177816 */ /* 0x002fe20000000017 */
[----:B------:R-:W-:Y:S02]  /*6a00*/  FADD.FTZ R55, R54, R55 ;  /* 0x0000003736377221 */ /* 0x000fe40000010000 */
[----:B------:R0:W-:Y:S02]  /*6a10*/  @!P6 STG.E.U16 [R14.64+-0x40], R31 ;  /* 0xffffc01f0e00e986 */ /* 0x0001e4000c101506 */
[----:B------:R-:W-:Y:S02]  /*6a20*/  FADD.FTZ R56, R55, R56 ;  /* 0x0000003837387221 */ /* 0x000fe40000010000 */
[----:B------:R-:W-:Y:S02]  /*6a30*/  BAR.SYNC.DEFER_BLOCKING 0x0 ;  /* 0x0000000000007b1d */ /* 0x000fe40000010000 */
[----:B------:R-:W-:-:S04]  /*6a40*/  FADD.FTZ R57, R56, R57 ;  /* 0x0000003938397221 */ /* 0x000fc80000010000 */
[----:B------:R-:W-:Y:S01]  /*6a50*/  FADD.FTZ R92, R57, R58 ;  /* 0x0000003a395c7221 */ /* 0x000fe20000010000 */
[----:B0-----:R-:W-:Y:S01]  /*6a60*/  PRMT R14, R5, 0x7632, R14 ;  /* 0x00007632050e7816 */ /* 0x001fe2000000000e */
        /* <DEDUP_REMOVED lines=37> */
.L_x_11565:
[----:B------:R-:W-:Y:S05]  /*6cc0*/  BSYNC B0 ;  /* 0x0000000000007941 */ /* 0x000fea0003800000 */
.L_x_11564:
        /* <DEDUP_REMOVED lines=36> */
.L_x_11513:
        /* <DEDUP_REMOVED lines=24> */
.L_x_11568:
[----:B0-----:R-:W-:Y:S05]  /*7090*/  BSYNC B0 ;  /* 0x0000000000007941 */ /* 0x001fea0003800000 */
.L_x_11567:
        /* <DEDUP_REMOVED lines=23> */
.L_x_11570:
[----:B------:R-:W1:Y:S02]  /*7210*/  S2R R13, SR_TID.X ;  /* 0x00000000000d7919 */ /* 0x000e640000002100 */
.L_x_11571:
[----:B0-----:R-:W-:Y:S05]  /*7220*/  BSYNC B0 ;  /* 0x0000000000007941 */ /* 0x001fea0003800000 */
.L_x_11569:
        /* <DEDUP_REMOVED lines=10> */
.L_x_11572:
        /* <DEDUP_REMOVED lines=28> */
.L_x_11573:
        /* <DEDUP_REMOVED lines=15> */
.L_x_14728:


//--------------------- .text._Z25selective_scan_bwd_kernelI32Selective_Scan_bwd_kernel_traitsILi32ELi8ELb0ELb1ELb0ELb0ELb1EN3c108BFloat16ENS1_7complexIfEEEEv12SSMParamsBwd --------------------------
	.section	.text._Z25selective_scan_bwd_kernelI32Selective_Scan_bwd_kernel_traitsILi32ELi8ELb0ELb1ELb0ELb0ELb1EN3c108BFloat16ENS1_7complexIfEEEEv12SSMParamsBwd,"ax",@progbits
	.sectioninfo	@"SHI_REGISTERS=208"
	.align	128
        .global         _Z25selective_scan_bwd_kernelI32Selective_Scan_bwd_kernel_traitsILi32ELi8ELb0ELb1ELb0ELb0ELb1EN3c108BFloat16ENS1_7complexIfEEEEv12SSMParamsBwd
        .type           _Z25selective_scan_bwd_kernelI32Selective_Scan_bwd_kernel_traitsILi32ELi8ELb0ELb1ELb0ELb0ELb1EN3c108BFloat16ENS1_7complexIfEEEEv12SSMParamsBwd,@function
        .size           _Z25selective_scan_bwd_kernelI32Selective_Scan_bwd_kernel_traitsILi32ELi8ELb0ELb1ELb0ELb0ELb1EN3c108BFloat16ENS1_7complexIfEEEEv12SSMParamsBwd,(.L_x_14729 - _Z25selective_scan_bwd_kernelI32Selective_Scan_bwd_kernel_traitsILi32ELi8ELb0ELb1ELb0ELb0ELb1EN3c108BFloat16ENS1_7complexIfEEEEv12SSMParamsBwd)
        .other          _Z25selective_scan_bwd_kernelI32Selective_Scan_bwd_kernel_traitsILi32ELi8ELb0ELb1ELb0ELb0ELb1EN3c108BFloat16ENS1_7complexIfEEEEv12SSMParamsBwd,@"STO_CUDA_ENTRY STV_DEFAULT"
_Z25selective_scan_bwd_kernelI32Selective_Scan_bwd_kernel_traitsILi32ELi8ELb0ELb1ELb0ELb0ELb1EN3c108BFloat16ENS1_7complexIfEEEEv12SSMParamsBwd:
.text._Z25selective_scan_bwd_kernelI32Selective_Scan_bwd_kernel_traitsILi32ELi8ELb0ELb1ELb0ELb0ELb1EN3c108BFloat16ENS1_7complexIfEEEEv12SSMParamsBwd:
        /* <DEDUP_REMOVED lines=123> */
.L_x_11632:
[----:B------:R-:W-:Y:S01]  /*07b0*/  IADD3 R181, -R48, c[0x0][0x174], RZ ;  /* 0x00005d0030b57a10 */ /* 0x000fe20007ffe1ff */
[----:B------:R-:W-:Y:S01]  /*07c0*/  BAR.SYNC.DEFER_BLOCKING 0x0 ;  /* 0x0000000000007b1d */ /* 0x000fe20000010000 */
[C---:B------:R-:W-:Y:S02]  /*07d0*/  LOP3.LUT R6, R50.reuse, 0x20, RZ, 0xfc, !PT ;  /* 0x0000002032067812 */ /* 0x040fe400078efcff */
        /* <DEDUP_REMOVED lines=64> */
[----:B------:R-:W-:Y:S01]  /*0be0*/  ISETP.GE.AND P0, PT, R2, R47, PT ;  /* 0x0000002f0200720c */ /* 0x000fe20003f06270 */
[----:B--2---:R0:W-:Y:S04]  /*0bf0*/  STS.U16 [R46], R3 ;  /* 0x000000032e007388 */ /* 0x0041e80000000400 */
[----:B---3--:R1:W-:Y:S01]  /*0c00*/  STS.U16 [R45+0x40], R0 ;  /* 0x000040002d007388 */ /* 0x0083e20000000400 */
[----:B0-----:R-:W-:-:S02]  /*0c10*/  IADD3 R3, R60, 0xe0, RZ ;  /* 0x000000e03c037810 */ /* 0x001fc40007ffe0ff */
[----:B-1----:R-:W-:Y:S02]  /*0c20*/  SHF.L.U32 R0, R60, 0x3, RZ ;  /* 0x000000033c007819 */ /* 0x002fe400000006ff */
[----:B------:R-:W-:Y:S02]  /*0c30*/  LEA.HI.SX32 R3, R3, R60, 0x1b ;  /* 0x0000003c03037211 */ /* 0x000fe400078fdaff */
[----:B------:R-:W-:Y:S01]  /*0c40*/  LEA.HI.SX32 R36, R0, R0, 0x1b ;  /* 0x0000000000247211 */ /* 0x000fe200078fdaff */
[----:B----4-:R0:W-:Y:S01]  /*0c50*/  STS.U16 [R44+0x80], R5 ;  /* 0x000080052c007388 */ /* 0x0101e20000000400 */
[----:B------:R-:W-:Y:S02]  /*0c60*/  SHF.L.U32 R38, R3, 0x1, RZ ;  /* 0x0000000103267819 */ /* 0x000fe400000006ff */
        /* <DEDUP_REMOVED lines=18> */
[----:B0-----:R-:W-:Y:S02]  /*0d90*/  PRMT R5, RZ, 0x7610, R5 ;  /* 0x00007610ff057816 */ /* 0x001fe40000000005 */
[----:B-1----:R-:W-:Y:S02]  /*0da0*/  PRMT R26, RZ, 0x7610, R26 ;  /* 0x00007610ff1a7816 */ /* 0x002fe4000000001a */
[----:B--2---:R-:W-:Y:S02]  /*0db0*/  PRMT R7, RZ, 0x7610, R7 ;  /* 0x00007610ff077816 */ /* 0x004fe40000000007 */
[----:B---3--:R-:W-:Y:S02]  /*0dc0*/  PRMT R28, RZ, 0x7610, R28 ;  /* 0x00007610ff1c7816 */ /* 0x008fe4000000001c */
[----:B----4-:R-:W-:-:S02]  /*0dd0*/  PRMT R11, RZ, 0x7610, R11 ;  /* 0x00007610ff0b7816 */ /* 0x010fc4000000000b */
        /* <DEDUP_REMOVED lines=92> */
[----:B------:R-:W-:Y:S02]  /*13a0*/  LEA R74, P2, R50, c[0x0][0x268], 0x1 ;  /* 0x00009a00324a7a11 */ /* 0x000fe400078408ff */
[----:B------:R-:W-:Y:S02]  /*13b0*/  ISETP.GE.AND P6, PT, R6, R47, PT ;  /* 0x0000002f0600720c */ /* 0x000fe40003fc6270 */
[C---:B------:R-:W-:Y:S02]  /*13c0*/  @!P0 IADD3 R86, P3, R50.reuse, R72, RZ ;  /* 0x0000004832568210 */ /* 0x040fe40007f7e0ff */
[----:B------:R-:W-:Y:S02]  /*13d0*/  LEA.HI.X R75, R50, c[0x0][0x26c], R49, 0x1, P2 ;  /* 0x00009b00324b7a11 */ /* 0x000fe400010f0c31 */
[----:B------:R-:W-:-:S02]  /*13e0*/  LEA R74, P2, R87, R74, 0x1 ;  /* 0x0000004a574a7211 */ /* 0x000fc400078408ff */
[----:B------:R-:W-:Y:S02]  /*13f0*/  @!P0 LEA R8, P1, R89, c[0x0][0x268], 0x1 ;  /* 0x00009a0059088a11 */ /* 0x000fe400078208ff */
[----:B------:R-:W-:Y:S02]  /*1400*/  @!P0 IADD3.X R73, R49, R73, R93, P3, !PT ;  /* 0x0000004931498210 */ /* 0x000fe40001ffe45d */
[----:B------:R-:W-:Y:S02]  /*1410*/  @!P0 LEA R72, P3, R86, c[0x0][0x258], 0x1 ;  /* 0x0000960056488a11 */ /* 0x000fe400078608ff */
[----:B------:R-:W-:Y:S02]  /*1420*/  LEA.HI.X R75, R87, R75, R88, 0x1, P2 ;  /* 0x0000004b574b7211 */ /* 0x000fe400010f0c58 */
[----:B------:R-:W-:Y:S02]  /*1430*/  @!P0 LEA.HI.X R9, R89, c[0x0][0x26c], R90, 0x1, P1 ;  /* 0x00009b0059098a11 */ /* 0x000fe400008f0c5a */
[----:B------:R-:W-:-:S02]  /*1440*/  ISETP.GE.AND P1, PT, R18, R47, PT ;  /* 0x0000002f1200720c */ /* 0x000fc40003f26270 */
[----:B------:R-:W-:Y:S02]  /*1450*/  @!P0 LEA.HI.X R73, R86, c[0x0][0x25c], R73, 0x1, P3 ;  /* 0x0000970056498a11 */ /* 0x000fe400018f0c49 */
[-C--:B------:R-:W-:Y:S02]  /*1460*/  ISETP.GE.AND P2, PT, R20, R47.reuse, PT ;  /* 0x0000002f1400720c */ /* 0x080fe40003f46270 */
[-C--:B------:R-:W-:Y:S02]  /*1470*/  ISETP.GE.AND P3, PT, R22, R47.reuse, PT ;  /* 0x0000002f1600720c */ /* 0x080fe40003f66270 */
[----:B------:R-:W-:Y:S02]  /*1480*/  PRMT R87, RZ, 0x7610, R87 ;  /* 0x00007610ff577816 */ /* 0x000fe40000000057 */
[-C--:B------:R-:W-:Y:S02]  /*1490*/  ISETP.GE.AND P4, PT, R24, R47.reuse, PT ;  /* 0x0000002f1800720c */ /* 0x080fe40003f86270 */
[----:B------:R-:W-:-:S02]  /*14a0*/  ISETP.GE.AND P5, PT, R2, R47, PT ;  /* 0x0000002f0200720c */ /* 0x000fc40003fa6270 */
[----:B------:R-:W-:Y:S02]  /*14b0*/  PRMT R86, RZ, 0x7610, R86 ;  /* 0x00007610ff567816 */ /* 0x000fe40000000056 */
[----:B------:R-:W-:Y:S02]  /*14c0*/  PRMT R89, RZ, 0x7610, R89 ;  /* 0x00007610ff597816 */ /* 0x000fe40000000059 */
[----:B------:R-:W-:Y:S01]  /*14d0*/  PRMT R91, RZ, 0x7610, R91 ;  /* 0x00007610ff5b7816 */ /* 0x000fe2000000005b */
[----:B---3--:R-:W-:Y:S04]  /*14e0*/  STS.U16 [R46], R27 ;  /* 0x0000001b2e007388 */ /* 0x008fe80000000400 */
        /* <DEDUP_REMOVED lines=40> */
[----:B------:R0:W-:Y:S04]  /*1770*/  STS.U16 [R42+0x100], R89 ;  /* 0x000100592a007388 */ /* 0x0001e80000000400 */
        /* <DEDUP_REMOVED lines=31> */
[----:B------:R1:W2:Y:S02]  /*1970*/  MUFU.EX2 R75, R74 ;  /* 0x0000004a004b7308 */ /* 0x0002a40000000800 */
        /* <DEDUP_REMOVED lines=8> */
[----:B------:R-:W-:-:S07]  /*1a00*/  PRMT R108, RZ, 0x5410, R8 ;  /* 0x00005410ff6c7816 */ /* 0x000fce0000000008 */
[----:B------:R-:W0:Y:S01]  /*1a10*/  MUFU.RCP R77, R74 ;  /* 0x0000004a004d7308 */ /* 0x000e220000001000 */
[----:B------:R-:W-:Y:S01]  /*1a20*/  FMUL.FTZ R85, R104, -1.4426950216293334961 ;  /* 0xbfb8aa3b68557820 */ /* 0x000fe20000410000 */
[----:B------:R-:W-:Y:S01]  /*1a30*/  PRMT R112, RZ, 0x5410, R9 ;  /* 0x00005410ff707816 */ /* 0x000fe20000000009 */
[----:B------:R-:W-:-:S05]  /*1a40*/  FMUL.FTZ R87, R108, -1.4426950216293334961 ;  /* 0xbfb8aa3b6c577820 */ /* 0x000fca0000410000 */
[----:B------:R2:W1:Y:S02]  /*1a50*/  MUFU.EX2 R98, R84 ;  /* 0x0000005400627308 */ /* 0x0004640000000800 */
[----:B--2---:R-:W-:Y:S02]  /*1a60*/  FADD.FTZ R84, R75, 1 ;  /* 0x3f8000004b547421 */ /* 0x004fe40000010000 */
[----:B0-----:R-:W-:Y:S02]  /*1a70*/  FADD.FTZ R75, -R77, 1 ;  /* 0x3f8000004d4b7421 */ /* 0x001fe40000010100 */
[----:B-1----:R-:W-:Y:S02]  /*1a80*/  FADD.FTZ R98, R98, 1 ;  /* 0x3f80000062627421 */ /* 0x002fe40000010000 */
[----:B------:R-:W-:Y:S01]  /*1a90*/  FADD.FTZ R99, R99, 1 ;  /* 0x3f80000063637421 */ /* 0x000fe20000010000 */
[----:B------:R-:W-:Y:S01]  /*1aa0*/  PRMT R79, RZ, 0x5410, R79 ;  /* 0x00005410ff4f7816 */ /* 0x000fe2000000004f */
[----:B------:R-:W-:-:S02]  /*1ab0*/  FADD.FTZ R86, R86, 1 ;  /* 0x3f80000056567421 */ /* 0x000fc40000010000 */
[----:B------:R-:W0:Y:S08]  /*1ac0*/  MUFU.RCP R101, R99 ;  /* 0x0000006300657308 */ /* 0x000e300000001000 */
[----:B------:R-:W-:Y:S01]  /*1ad0*/  MUFU.RCP R105, R86 ;  /* 0x0000005600697308 */ /* 0x000fe20000001000 */
[----:B------:R-:W-:Y:S02]  /*1ae0*/  PRMT R81, RZ, 0x5410, R81 ;  /* 0x00005410ff517816 */ /* 0x000fe40000000051 */
[----:B------:R-:W-:-:S02]  /*1af0*/  PRMT R71, RZ, 0x5410, R71 ;  /* 0x00005410ff477816 */ /* 0x000fc40000000047 */
[----:B------:R-:W-:Y:S01]  /*1b00*/  PRMT R83, RZ, 0x5410, R83 ;  /* 0x00005410ff537816 */ /* 0x000fe20000000053 */
[----:B0-----:R-:W-:-:S04]  /*1b10*/  FADD.FTZ R103, -R101, 1 ;  /* 0x3f80000065677421 */ /* 0x001fc80000010100 */
[----:B------:R-:W-:Y:S01]  /*1b20*/  FFMA.FTZ R103, R100, R103, 1 ;  /* 0x3f80000064677423 */ /* 0x000fe20000010067 */
[----:B------:R-:W-:Y:S01]  /*1b30*/  ISETP.NE.AND P6, PT, R62, RZ, PT ;  /* 0x000000ff3e00720c */ /* 0x000fe20003fc5270 */
[----:B----4-:R0:W-:Y:S04]  /*1b40*/  STS.U16 [R46], R93 ;  /* 0x0000005d2e007388 */ /* 0x0101e80000000400 */
[----:B------:R1:W-:Y:S04]  /*1b50*/  STS.U16 [R45+0x40], R88 ;  /* 0x000040582d007388 */ /* 0x0003e80000000400 */
[----:B------:R2:W-:Y:S04]  /*1b60*/  STS.U16 [R44+0x80], R89 ;  /* 0x000080592c007388 */ /* 0x0005e80000000400 */
[----:B------:R3:W-:Y:S04]  /*1b70*/  STS.U16 [R43+0xc0], R90 ;  /* 0x0000c05a2b007388 */ /* 0x0007e80000000400 */
[----:B------:R-:W-:Y:S04]  /*1b80*/  STS.U16 [R42+0x100], R91 ;  /* 0x0001005b2a007388 */ /* 0x000fe80000000400 */
[----:B------:R-:W-:Y:S04]  /*1b90*/  STS.U16 [R41+0x140], R92 ;  /* 0x0001405c29007388 */ /* 0x000fe80000000400 */
[----:B------:R-:W-:Y:S04]  /*1ba0*/  STS.U16 [R40+0x180], R95 ;  /* 0x0001805f28007388 */ /* 0x000fe80000000400 */
[----:B------:R-:W-:Y:S01]  /*1bb0*/  STS.U16 [R38+0x1c0], R97 ;  /* 0x0001c06126007388 */ /* 0x000fe20000000400 */
[----:B------:R-:W-:-:S06]  /*1bc0*/  NOP ;  /* 0x0000000000007918 */ /* 0x000fcc0000000000 */
[----:B------:R-:W4:Y:S01]  /*1bd0*/  LDS.U16 R72, [R36] ;  /* 0x0000000024487984 */ /* 0x000f220000000400 */
[----:B0-----:R-:W0:Y:S03]  /*1be0*/  MUFU.RCP R93, R84 ;  /* 0x00000054005d7308 */ /* 0x001e260000001000 */
[----:B------:R-:W0:Y:S04]  /*1bf0*/  LDS.U16 R9, [R36+0x4] ;  /* 0x0000040024097984 */ /* 0x000e280000000400 */
[----:B------:R-:W0:Y:S01]  /*1c00*/  LDS.U16 R8, [R36+0x2] ;  /* 0x0000020024087984 */ /* 0x000e220000000400 */
[----:B-1----:R1:W-:Y:S08]  /*1c10*/  MUFU.EX2 R88, R85 ;  /* 0x0000005500587308 */ /* 0x0023f00000000800 */
[----:B--2---:R2:W0:Y:S01]  /*1c20*/  MUFU.EX2 R89, R87 ;  /* 0x0000005700597308 */ /* 0x0044220000000800 */
[----:B-1----:R-:W-:Y:S01]  /*1c30*/  PRMT R85, RZ, 0x5410, R78 ;  /* 0x00005410ff557816 */ /* 0x002fe2000000004e */
[----:B------:R-:W-:Y:S01]  /*1c40*/  FFMA.FTZ R78, R76, R75, 1 ;  /* 0x3f8000004c4e7423 */ /* 0x000fe2000001004b */
[----:B------:R-:W1:Y:S01]  /*1c50*/  LDS.U16 R74, [R36+0x8] ;  /* 0x00000800244a7984 */ /* 0x000e620000000400 */
[----:B---3--:R-:W-:-:S03]  /*1c60*/  FMUL.FTZ R90, R112, -1.4426950216293334961 ;  /* 0xbfb8aa3b705a7820 */ /* 0x008fc60000410000 */
[----:B------:R-:W3:Y:S01]  /*1c70*/  LDS.U16 R73, [R36+0x6] ;  /* 0x0000060024497984 */ /* 0x000ee20000000400 */
[----:B----4-:R-:W-:-:S05]  /*1c80*/  PRMT R91, RZ, 0x5410, R72 ;  /* 0x00005410ff5b7816 */ /* 0x010fca0000000048 */
[----:B------:R-:W-:-:S04]  /*1c90*/  FMUL.FTZ R72, R85, R91 ;  /* 0x0000005b55487220 */ /* 0x000fc80000410000 */
[----:B------:R-:W-:Y:S02]  /*1ca0*/  FMUL.FTZ R75, R77, R72 ;  /* 0x000000484d4b7220 */ /* 0x000fe40000410000 */
[----:B------:R-:W4:Y:S02]  /*1cb0*/  LDS.U16 R72, [R36+0xa] ;  /* 0x00000a0024487984 */ /* 0x000f240000000400 */
[----:B------:R-:W-:Y:S02]  /*1cc0*/  FMUL.FTZ R78, R75, R78 ;  /* 0x0000004e4b4e7220 */ /* 0x000fe40000410000 */
[----:B0-----:R-:W-:Y:S01]  /*1cd0*/  FADD.FTZ R75, -R93, 1 ;  /* 0x3f8000005d4b7421 */ /* 0x001fe20000010100 */
[----:B------:R-:W0:Y:S01]  /*1ce0*/  MUFU.RCP R95, R98 ;  /* 0x00000062005f7308 */ /* 0x000e220000001000 */
[----:B--2---:R-:W-:Y:S02]  /*1cf0*/  PRMT R87, RZ, 0x5410, R27 ;  /* 0x00005410ff577816 */ /* 0x004fe4000000001b */
[----:B------:R-:W2:Y:S05]  /*1d00*/  LDS.U16 R27, [R36+0xc] ;  /* 0x00000c00241b7984 */ /* 0x000eaa0000000400 */
[----:B------:R0:W1:Y:S02]  /*1d10*/  MUFU.EX2 R106, R90 ;  /* 0x0000005a006a7308 */ /* 0x0000640000000800 */
[----:B0-----:R-:W-:-:S02]  /*1d20*/  FADD.FTZ R90, R89, 1 ;  /* 0x3f800000595a7421 */ /* 0x001fc40000010000 */
[----:B------:R-:W-:Y:S02]  /*1d30*/  FFMA.FTZ R89, R94, R75, 1 ;  /* 0x3f8000005e597423 */ /* 0x000fe4000001004b */
[----:B------:R-:W0:Y:S01]  /*1d40*/  LDS.U16 R75, [R36+0xe] ;  /* 0x00000e00244b7984 */ /* 0x000e220000000400 */
[----:B------:R-:W-:Y:S02]  /*1d50*/  FADD.FTZ R97, -R95, 1 ;  /* 0x3f8000005f617421 */ /* 0x000fe40000010100 */
[----:B------:R-:W-:Y:S02]  /*1d60*/  FADD.FTZ R88, R88, 1 ;  /* 0x3f80000058587421 */ /* 0x000fe40000010000 */
[----:B------:R-:W-:Y:S01]  /*1d70*/  FFMA.FTZ R99, R96, R97, 1 ;  /* 0x3f80000060637423 */ /* 0x000fe20000010061 */
[----:B------:R-:W-:Y:S01]  /*1d80*/  PRMT R97, RZ, 0x5410, R9 ;  /* 0x00005410ff617816 */ /* 0x000fe20000000009 */
[----:B------:R3:W2:Y:S01]  /*1d90*/  MUFU.RCP R107, R88 ;  /* 0x00000058006b7308 */ /* 0x0006a20000001000 */
[----:B------:R-:W-:-:S03]  /*1da0*/  PRMT R92, RZ, 0x5410, R8 ;  /* 0x00005410ff5c7816 */ /* 0x000fc60000000008 */
[----:B------:R-:W-:Y:S02]  /*1db0*/  FMUL.FTZ R84, R79, R97 ;  /* 0x000000614f547220 */ /* 0x000fe40000410000 */
[----:B-1----:R-:W-:Y:S02]  /*1dc0*/  FADD.FTZ R106, R106, 1 ;  /* 0x3f8000006a6a7421 */ /* 0x002fe40000010000 */
[----:B------:R-:W-:Y:S02]  /*1dd0*/  FMUL.FTZ R84, R95, R84 ;  /* 0x000000545f547220 */ /* 0x000fe40000410000 */
[----:B------:R-:W-:Y:S01]  /*1de0*/  FMUL.FTZ R8, R87, R92 ;  /* 0x0000005c57087220 */ /* 0x000fe20000410000 */
[----:B------:R-:W1:Y:S01]  /*1df0*/  MUFU.RCP R111, R90 ;  /* 0x0000005a006f7308 */ /* 0x000e620000001000 */
[----:B------:R-:W-:Y:S01]  /*1e00*/  FMUL.FTZ R84, R84, R99 ;  /* 0x0000006354547220 */ /* 0x000fe20000410000 */
[----:B---3--:R-:W-:Y:S01]  /*1e10*/  PRMT R88, RZ, 0x5410, R80 ;  /* 0x00005410ff587816 */ /* 0x008fe20000000050 */
[----:B------:R-:W-:Y:S01]  /*1e20*/  FMUL.FTZ R8, R93, R8 ;  /* 0x000000085d087220 */ /* 0x000fe20000410000 */
[----:B------:R-:W-:-:S04]  /*1e30*/  PRMT R99, RZ, 0x5410, R74 ;  /* 0x00005410ff637816 */ /* 0x000fc8000000004a */
[----:B------:R4:W3:Y:S01]  /*1e40*/  MUFU.RCP R113, R106 ;  /* 0x0000006a00717308 */ /* 0x0008e20000001000 */
[----:B------:R-:W-:Y:S01]  /*1e50*/  PRMT R98, RZ, 0x5410, R73 ;  /* 0x00005410ff627816 */ /* 0x000fe20000000049 */
[----:B------:R-:W-:Y:S02]  /*1e60*/  FMUL.FTZ R9, R8, R89 ;  /* 0x0000005908097220 */ /* 0x000fe40000410000 */
[----:B------:R-:W-:Y:S01]  /*1e70*/  FADD.FTZ R73, -R105, 1 ;  /* 0x3f80000069497421 */ /* 0x000fe20000010100 */
[----:B----4-:R-:W-:Y:S01]  /*1e80*/  PRMT R106, RZ, 0x5410, R72 ;  /* 0x00005410ff6a7816 */ /* 0x010fe20000000048 */
[----:B------:R-:W-:Y:S02]  /*1e90*/  FMUL.FTZ R8, R88, R99 ;  /* 0x0000006358087220 */ /* 0x000fe40000410000 */
[----:B--2---:R-:W-:Y:S02]  /*1ea0*/  FADD.FTZ R109, -R107, 1 ;  /* 0x3f8000006b6d7421 */ /* 0x004fe40000010100 */
[----:B------:R-:W-:Y:S01]  /*1eb0*/  FMUL.FTZ R72, R81, R106 ;  /* 0x0000006a51487220 */ /* 0x000fe20000410000 */
[----:B------:R-:W-:Y:S01]  /*1ec0*/  PRMT R89, RZ, 0x5410, R82 ;  /* 0x00005410ff597816 */ /* 0x000fe20000000052 */
[----:B------:R-:W-:Y:S01]  /*1ed0*/  FFMA.FTZ R73, R102, R73, 1 ;  /* 0x3f80000066497423 */ /* 0x000fe20000010049 */
[----:B------:R-:W-:Y:S01]  /*1ee0*/  PRMT R110, RZ, 0x5410, R27 ;  /* 0x00005410ff6e7816 */ /* 0x000fe2000000001b */
[----:B------:R-:W-:Y:S01]  /*1ef0*/  FMUL.FTZ R8, R105, R8 ;  /* 0x0000000869087220 */ /* 0x000fe20000410000 */
[----:B0-----:R-:W-:Y:S01]  /*1f00*/  PRMT R114, RZ, 0x5410, R75 ;  /* 0x00005410ff727816 */ /* 0x001fe2000000004b */
[----:B------:R-:W-:-:S02]  /*1f10*/  FFMA.FTZ R109, R104, R109, 1 ;  /* 0x3f800000686d7423 */ /* 0x000fc4000001006d */
[----:B------:R-:W-:Y:S02]  /*1f20*/  FMUL.FTZ R72, R107, R72 ;  /* 0x000000486b487220 */ /* 0x000fe40000410000 */
[----:B------:R-:W-:Y:S02]  /*1f30*/  FMUL.FTZ R8, R8, R73 ;  /* 0x0000004908087220 */ /* 0x000fe40000410000 */
[----:B------:R-:W-:Y:S02]  /*1f40*/  FMUL.FTZ R109, R72, R109 ;  /* 0x0000006d486d7220 */ /* 0x000fe40000410000 */
[----:B------:R-:W-:Y:S02]  /*1f50*/  FMUL.FTZ R86, R71, R98 ;  /* 0x0000006247567220 */ /* 0x000fe40000410000 */
[----:B-1----:R-:W-:Y:S02]  /*1f60*/  FADD.FTZ R73, -R111, 1 ;  /* 0x3f8000006f497421 */ /* 0x002fe40000010100 */
[----:B------:R-:W-:-:S02]  /*1f70*/  FMUL.FTZ R74, R89, R110 ;  /* 0x0000006e594a7220 */ /* 0x000fc40000410000 */
[----:B---3--:R-:W-:Y:S02]  /*1f80*/  FADD.FTZ R27, -R113, 1 ;  /* 0x3f800000711b7421 */ /* 0x008fe40000010100 */
        /* <DEDUP_REMOVED lines=9> */
[----:B------:R-:W-:Y:S01]  /*2020*/  BAR.SYNC.DEFER_BLOCKING 0x0 ;  /* 0x0000000000007b1d */ /* 0x000fe20000010000 */
[----:B------:R-:W-:Y:S02]  /*2030*/  F2FP.BF16.PACK_AB R9, R9, R78 ;  /* 0x0000004e0909723e */ /* 0x000fe400000010ff */
        /* <DEDUP_REMOVED lines=27> */
[----:B0-----:R-:W-:Y:S01]  /*21f0*/  IMAD R72, R64, c[0x0][0x2e8], RZ ;  /* 0x0000ba0040487a24 */ /* 0x001fe200078e02ff */
[----:B------:R-:W-:-:S03]  /*2200*/  P2R R8, PR, RZ, 0x40 ;  /* 0x00000040ff087803 */ /* 0x000fc60000000000 */
[----:B------:R-:W-:-:S04]  /*2210*/  IMAD.WIDE.U32 R8, R67, c[0x0][0x2e8], RZ ;  /* 0x0000ba0043087a25 */ /* 0x000fc800078e00ff */
[----:B------:R-:W-:Y:S01]  /*2220*/  IMAD R127, R67, c[0x0][0x2ec], R72 ;  /* 0x0000bb00437f7a24 */ /* 0x000fe200078e0248 */
[----:B------:R-:W-:-:S04]  /*2230*/  LEA R72, P0, R50, c[0x0][0x338], 0x1 ;  /* 0x0000ce0032487a11 */ /* 0x000fc800078008ff */
[----:B------:R-:W-:Y:S02]  /*2240*/  IADD3 R9, R9, R127, RZ ;  /* 0x0000007f09097210 */ /* 0x000fe40007ffe0ff */
[----:B------:R-:W-:Y:S01]  /*2250*/  LEA.HI.X R75, R50, c[0x0][0x33c], R49, 0x1, P0 ;  /* 0x0000cf00324b7a11 */ /* 0x000fe200000f0c31 */
[----:B------:R-:W-:Y:S02]  /*2260*/  IMAD R73, R69, c[0x0][0x2f0], RZ ;  /* 0x0000bc0045497a24 */ /* 0x000fe400078e02ff */
[----:B------:R-:W-:-:S04]  /*2270*/  IMAD.WIDE.U32 R8, R70, c[0x0][0x2f0], R8 ;  /* 0x0000bc0046087a25 */ /* 0x000fc800078e0008 */
[----:B------:R-:W-:Y:S01]  /*2280*/  IMAD R129, R70, c[0x0][0x2f4], R73 ;  /* 0x0000bd0046817a24 */ /* 0x000fe200078e0249 */
[----:B------:R-:W-:Y:S01]  /*2290*/  IADD3 R73, P1, R28, R8, RZ ;  /* 0x000000081c497210 */ /* 0x000fe20007f3e0ff */
[----:B------:R-:W-:Y:S01]  /*22a0*/  BSSY B0, `(.L_x_11575) ;  /* 0x0000014000007945 */ /* 0x000fe20003800000 */
[----:B------:R-:W-:Y:S02]  /*22b0*/  IADD3 R8, P2, R50, R10, RZ ;  /* 0x0000000a32087210 */ /* 0x000fe40007f5e0ff */
[----:B------:R-:W-:Y:S02]  /*22c0*/  IADD3.X R74, R0, R129, R9, P1, !PT ;  /* 0x00000081004a7210 */ /* 0x000fe40000ffe409 */
[----:B-1----:R-:W-:Y:S02]  /*22d0*/  ISETP.GE.AND P0, PT, R50, R125, PT ;  /* 0x0000007d3200720c */ /* 0x002fe40003f06270 */
        /* <DEDUP_REMOVED lines=16> */
.L_x_11576:
[----:B------:R-:W-:Y:S05]  /*23e0*/  BSYNC B0 ;  /* 0x0000000000007941 */ /* 0x000fea0003800000 */
.L_x_11575:
        /* <DEDUP_REMOVED lines=19> */
[----:B-----5:R-:W-:Y:S01]  /*2520*/  FADD.FTZ R74, R5, R66 ;  /* 0x00000042054a7221 */ /* 0x020fe20000010000 */
[----:B0-----:R-:W-:Y:S01]  /*2530*/  PRMT R27, RZ, 0x5410, R26 ;  /* 0x00005410ff1b7816 */ /* 0x001fe2000000001a */
[----:B------:R-:W-:Y:S01]  /*2540*/  @!P5 STG.E.U16 [R72.64+-0xc0], R119 ;  /* 0xffff40774800d986 */ /* 0x000fe2000c101506 */
[----:B------:R-:W-:Y:S01]  /*2550*/  PRMT R25, RZ, 0x5410, R25 ;  /* 0x00005410ff197816 */ /* 0x000fe20000000019 */
[----:B------:R-:W-:Y:S01]  /*2560*/  FMUL.FTZ R85, R85, R90 ;  /* 0x0000005a55557220 */ /* 0x000fe20000410000 */
[----:B------:R-:W-:Y:S01]  /*2570*/  PRMT R23, RZ, 0x5410, R23 ;  /* 0x00005410ff177816 */ /* 0x000fe20000000017 */
[----:B------:R-:W-:Y:S01]  /*2580*/  @!P1 STG.E.U16 [R72.64+-0x80], R121 ;  /* 0xffff807948009986 */ /* 0x000fe2000c101506 */
[----:B------:R-:W-:Y:S01]  /*2590*/  PRMT R21, RZ, 0x5410, R21 ;  /* 0x00005410ff157816 */ /* 0x000fe20000000015 */
[--C-:B------:R-:W-:Y:S01]  /*25a0*/  FADD.FTZ R86, R27, R66.reuse ;  /* 0x000000421b567221 */ /* 0x100fe20000010000 */
[----:B------:R-:W-:Y:S01]  /*25b0*/  PRMT R19, RZ, 0x5410, R19 ;  /* 0x00005410ff137816 */ /* 0x000fe20000000013 */
[----:B------:R-:W-:Y:S01]  /*25c0*/  @!P2 STG.E.U16 [R72.64+-0x1c0], R103 ;  /* 0xfffe40674800a986 */ /* 0x000fe2000c101506 */
[----:B------:R-:W-:Y:S01]  /*25d0*/  PRMT R7, RZ, 0x5410, R7 ;  /* 0x00005410ff077816 */ /* 0x000fe20000000007 */
[----:B------:R-:W-:-:S02]  /*25e0*/  FADD.FTZ R84, R25, R66 ;  /* 0x0000004219547221 */ /* 0x000fc40000010000 */
[----:B------:R0:W-:Y:S01]  /*25f0*/  @!P3 STG.E.U16 [R72.64+-0x40], R123 ;  /* 0xffffc07b4800b986 */ /* 0x0001e2000c101506 */
[--C-:B------:R-:W-:Y:S02]  /*2600*/  FADD.FTZ R82, R23, R66.reuse ;  /* 0x0000004217527221 */ /* 0x100fe40000010000 */
[--C-:B------:R-:W-:Y:S02]  /*2610*/  FADD.FTZ R80, R21, R66.reuse ;  /* 0x0000004215507221 */ /* 0x100fe40000010000 */
[--C-:B------:R-:W-:Y:S02]  /*2620*/  FADD.FTZ R78, R19, R66.reuse ;  /* 0x00000042134e7221 */ /* 0x100fe40000010000 */
[----:B------:R-:W-:Y:S02]  /*2630*/  FADD.FTZ R76, R7, R66 ;  /* 0x00000042074c7221 */ /* 0x000fe40000010000 */
[----:B------:R-:W-:Y:S02]  /*2640*/  FMUL.FTZ R87, R87, R94 ;  /* 0x0000005e57577220 */ /* 0x000fe40000410000 */
[----:B------:R-:W-:-:S02]  /*2650*/  FMUL.FTZ R79, R79, R96 ;  /* 0x000000604f4f7220 */ /* 0x000fc40000410000 */
[----:B0-----:R-:W-:Y:S02]  /*2660*/  FADD.FTZ R72, R3, R66 ;  /* 0x0000004203487221 */ /* 0x001fe40000010000 */
[----:B------:R-:W-:Y:S02]  /*2670*/  FMUL.FTZ R71, R71, R100 ;  /* 0x0000006447477220 */ /* 0x000fe40000410000 */
[----:B------:R-:W-:Y:S02]  /*2680*/  FMUL.FTZ R3, R88, R105 ;  /* 0x0000006958037220 */ /* 0x000fe40000410000 */
[----:B------:R-:W-:Y:S02]  /*2690*/  FMUL.FTZ R5, R81, R104 ;  /* 0x0000006851057220 */ /* 0x000fe40000410000 */
[----:B------:R-:W-:Y:S02]  /*26a0*/  FMUL.FTZ R77, R89, R108 ;  /* 0x0000006c594d7220 */ /* 0x000fe40000410000 */
[----:B------:R-:W-:Y:S01]  /*26b0*/  FMUL.FTZ R75, R83, R112 ;  /* 0x00000070534b7220 */ /* 0x000fe20000410000 */
[----:B------:R-:W-:Y:S05]  /*26c0*/  @!P0 BRA `(.L_x_11577) ;  /* 0x0000050000008947 */ /* 0x000fea0003800000 */
[----:B------:R-:W-:Y:S01]  /*26d0*/  FMUL.FTZ R90, R90, R91 ;  /* 0x0000005b5a5a7220 */ /* 0x000fe20000410000 */
[----:B------:R-:W-:Y:S01]  /*26e0*/  BAR.SYNC.DEFER_BLOCKING 0x0 ;  /* 0x0000000000007b1d */ /* 0x000fe20000010000 */
[----:B------:R-:W-:-:S02]  /*26f0*/  FMUL.FTZ R7, R94, R92 ;  /* 0x0000005c5e077220 */ /* 0x000fc40000410000 */
[----:B------:R-:W-:Y:S02]  /*2700*/  FMUL.FTZ R96, R96, R97 ;  /* 0x0000006160607220 */ /* 0x000fe40000410000 */
[----:B------:R-:W-:Y:S01]  /*2710*/  FMUL.FTZ R19, R100, R98 ;  /* 0x0000006264137220 */ /* 0x000fe20000410000 */
[----:B------:R-:W-:Y:S01]  /*2720*/  F2FP.BF16.PACK_AB R7, R7, R90 ;  /* 0x0000005a0707723e */ /* 0x000fe200000010ff */
[----:B------:R-:W-:Y:S01]  /*2730*/  FMUL.FTZ R99, R105, R99 ;  /* 0x0000006369637220 */ /* 0x000fe20000410000 */
[----:B------:R-:W-:Y:S01]  /*2740*/  LEA R90, P0, R50, c[0x0][0x270], 0x1 ;  /* 0x00009c00325a7a11 */ /* 0x000fe200078008ff */
[----:B------:R-:W-:Y:S01]  /*2750*/  FMUL.FTZ R104, R104, R106 ;  /* 0x0000006a68687220 */ /* 0x000fe20000410000 */
[C---:B------:R-:W-:Y:S01]  /*2760*/  PRMT R21, R7.reuse, 0x7610, R21 ;  /* 0x0000761007157816 */ /* 0x040fe20000000015 */
[----:B------:R-:W-:Y:S01]  /*2770*/  FMUL.FTZ R108, R108, R110 ;  /* 0x0000006e6c6c7220 */ /* 0x000fe20000410000 */
[----:B------:R-:W-:Y:S01]  /*2780*/  PRMT R23, R7, 0x7632, R23 ;  /* 0x0000763207177816 */ /* 0x000fe20000000017 */
[----:B------:R-:W-:Y:S01]  /*2790*/  FMUL.FTZ R7, R112, R114 ;  /* 0x0000007270077220 */ /* 0x000fe20000410000 */
[----:B------:R-:W-:Y:S01]  /*27a0*/  F2FP.BF16.PACK_AB R19, R19, R96 ;  /* 0x000000601313723e */ /* 0x000fe200000010ff */
[----:B------:R-:W-:Y:S01]  /*27b0*/  BSSY B0, `(.L_x_11578) ;  /* 0x0000038000007945 */ /* 0x000fe20003800000 */
[----:B------:R-:W-:-:S02]  /*27c0*/  F2FP.BF16.PACK_AB R99, R104, R99 ;  /* 0x000000636863723e */ /* 0x000fc400000010ff */
[----:B------:R-:W-:Y:S02]  /*27d0*/  F2FP.BF16.PACK_AB R7, R7, R108 ;  /* 0x0000006c0707723e */ /* 0x000fe400000010ff */
[----:B------:R-:W-:Y:S02]  /*27e0*/  PRMT R26, R19, 0x7632, R26 ;  /* 0x00007632131a7816 */ /* 0x000fe4000000001a */
[----:B------:R-:W-:Y:S02]  /*27f0*/  PRMT R27, R99, 0x7632, R27 ;  /* 0x00007632631b7816 */ /* 0x000fe4000000001b */
[----:B------:R-:W-:Y:S01]  /*2800*/  PRMT R88, R7, 0x7632, R88 ;  /* 0x0000763207587816 */ /* 0x000fe20000000058 */
[----:B------:R-:W-:Y:S04]  /*2810*/  STS.U16 [R36], R21 ;  /* 0x0000001524007388 */ /* 0x000fe80000000400 */
[----:B------:R-:W-:Y:S04]  /*2820*/  STS.U16 [R36+0x2], R23 ;  /* 0x0000021724007388 */ /* 0x000fe80000000400 */
[----:B------:R0:W-:Y:S04]  /*2830*/  STS.U16 [R36+0x4], R19 ;  /* 0x0000041324007388 */ /* 0x0001e80000000400 */
[----:B------:R-:W-:Y:S04]  /*2840*/  STS.U16 [R36+0x6], R26 ;  /* 0x0000061a24007388 */ /* 0x000fe80000000400 */
[----:B------:R-:W-:Y:S01]  /*2850*/  STS.U16 [R36+0x8], R99 ;  /* 0x0000086324007388 */ /* 0x000fe20000000400 */
[----:B0-----:R-:W-:-:S03]  /*2860*/  LEA.HI.X R19, R50, c[0x0][0x274], R49, 0x1, P0 ;  /* 0x00009d0032137a11 */ /* 0x001fc600000f0c31 */
[----:B------:R0:W-:Y:S04]  /*2870*/  STS.U16 [R36+0xa], R27 ;  /* 0x00000a1b24007388 */ /* 0x0001e80000000400 */
[----:B------:R-:W-:Y:S04]  /*2880*/  STS.U16 [R36+0xc], R7 ;  /* 0x00000c0724007388 */ /* 0x000fe80000000400 */
[----:B------:R1:W-:Y:S01]  /*2890*/  STS.U16 [R36+0xe], R88 ;  /* 0x00000e5824007388 */ /* 0x0003e20000000400 */
[----:B------:R-:W-:-:S06]  /*28a0*/  NOP ;  /* 0x0000000000007918 */ /* 0x000fcc0000000000 */
[----:B------:R-:W-:Y:S01]  /*28b0*/  LDS.U16 R21, [R46] ;  /* 0x000000002e157984 */ /* 0x000fe20000000400 */
[----:B0-----:R-:W-:-:S03]  /*28c0*/  IMAD.WIDE.U32 R26, R67, c[0x0][0x210], RZ ;  /* 0x00008400431a7a25 */ /* 0x001fc600078e00ff */
[----:B------:R-:W-:Y:S01]  /*28d0*/  LDS.U16 R23, [R45+0x40] ;  /* 0x000040002d177984 */ /* 0x000fe20000000400 */
[----:B-1----:R-:W-:Y:S02]  /*28e0*/  IMAD R88, R64, c[0x0][0x210], RZ ;  /* 0x0000840040587a24 */ /* 0x002fe400078e02ff */
[----:B------:R-:W-:Y:S01]  /*28f0*/  IMAD R7, R69, c[0x0][0x218], RZ ;  /* 0x0000860045077a24 */ /* 0x000fe200078e02ff */
[----:B------:R-:W-:Y:S01]  /*2900*/  LDS.U16 R25, [R44+0x80] ;  /* 0x000080002c197984 */ /* 0x000fe20000000400 */
[----:B------:R-:W-:Y:S02]  /*2910*/  IMAD R95, R67, c[0x0][0x214], R88 ;  /* 0x00008500435f7a24 */ /* 0x000fe400078e0258 */
[----:B------:R-:W-:Y:S01]  /*2920*/  IMAD R97, R70, c[0x0][0x21c], R7 ;  /* 0x0000870046617a24 */ /* 0x000fe200078e0207 */
        /* <DEDUP_REMOVED lines=10> */
[----:B------:R-:W-:Y:S03]  /*29d0*/  @!P6 STS [0x210], R47 ;  /* 0x0002102fff00e388 */ /* 0x000fe60000000800 */
[----:B------:R-:W-:Y:S01]  /*29e0*/  LEA.HI.X R27, R7, R19, R88, 0x1, P0 ;  /* 0x00000013071b7211 */ /* 0x000fe200000f0c58 */
        /* <DEDUP_REMOVED lines=20> */
.L_x_11579:
[----:B------:R-:W-:Y:S05]  /*2b30*/  BSYNC B0 ;  /* 0x0000000000007941 */ /* 0x000fea0003800000 */
.L_x_11578:
        /* <DEDUP_REMOVED lines=9> */
.L_x_11577:
[----:B------:R-:W-:Y:S01]  /*2bd0*/  PRMT R2, RZ, 0x5410, R180 ;  /* 0x00005410ff027816 */ /* 0x000fe200000000b4 */
[----:B------:R-:W-:Y:S01]  /*2be0*/  BAR.SYNC.DEFER_BLOCKING 0x0 ;  /* 0x0000000000007b1d */ /* 0x000fe20000010000 */
[----:B------:R-:W-:Y:S01]  /*2bf0*/  PRMT R4, RZ, 0x5410, R35 ;  /* 0x00005410ff047816 */ /* 0x000fe20000000023 */
[----:B------:R-:W-:Y:S01]  /*2c00*/  HFMA2.MMA R98, -RZ, RZ, 0, 0 ;  /* 0x00000000ff627435 */ /* 0x000fe200000001ff */
[----:B------:R-:W-:Y:S01]  /*2c10*/  MOV R6, c[0x0][0x16c] ;  /* 0x00005b0000067a02 */ /* 0x000fe20000000f00 */
[C---:B------:R-:W-:Y:S01]  /*2c20*/  FFMA.FTZ R2, R85.reuse, R2, R63 ;  /* 0x0000000255027223 */ /* 0x040fe2000001003f */
[----:B------:R-:W-:Y:S01]  /*2c30*/  PRMT R63, RZ, 0x5410, R29 ;  /* 0x00005410ff3f7816 */ /* 0x000fe2000000001d */
[----:B------:R-:W-:Y:S01]  /*2c40*/  FMUL.FTZ R106, R85, R68 ;  /* 0x00000044556a7220 */ /* 0x000fe20000410000 */
[----:B------:R-:W-:Y:S01]  /*2c50*/  ISETP.GE.AND P0, PT, R6, 0x1, PT ;  /* 0x000000010600780c */ /* 0x000fe20003f06270 */
[C---:B------:R-:W-:Y:S01]  /*2c60*/  FFMA.FTZ R2, R87.reuse, R4, R2 ;  /* 0x0000000457027223 */ /* 0x040fe20000010002 */
[----:B------:R-:W-:Y:S01]  /*2c70*/  PRMT R4, RZ, 0x5410, R34 ;  /* 0x00005410ff047816 */ /* 0x000fe20000000022 */
[-C--:B------:R-:W-:Y:S01]  /*2c80*/  FMUL.FTZ R105, R87, R68.reuse ;  /* 0x0000004457697220 */ /* 0x080fe20000410000 */
[----:B------:R-:W-:Y:S01]  /*2c90*/  CS2R R96, SRZ ;  /* 0x0000000000607805 */ /* 0x000fe2000001ff00 */
[C---:B------:R-:W-:Y:S01]  /*2ca0*/  FMUL.FTZ R104, R79.reuse, R68 ;  /* 0x000000444f687220 */ /* 0x040fe20000410000 */
[----:B------:R-:W-:Y:S01]  /*2cb0*/  CS2R R94, SRZ ;  /* 0x00000000005e7805 */ /* 0x000fe2000001ff00 */
[----:B------:R-:W-:Y:S01]  /*2cc0*/  FFMA.FTZ R2, R79, R4, R2 ;  /* 0x000000044f027223 */ /* 0x000fe20000010002 */
[----:B------:R-:W-:Y:S01]  /*2cd0*/  PRMT R4, RZ, 0x5410, R33 ;  /* 0x00005410ff047816 */ /* 0x000fe20000000021 */
[-C--:B------:R-:W-:Y:S01]  /*2ce0*/  FMUL.FTZ R103, R71, R68.reuse ;  /* 0x0000004447677220 */ /* 0x080fe20000410000 */
[----:B------:R-:W-:Y:S01]  /*2cf0*/  CS2R R92, SRZ ;  /* 0x00000000005c7805 */ /* 0x000fe2000001ff00 */
[----:B------:R-:W-:Y:S01]  /*2d00*/  FMUL.FTZ R102, R3, R68 ;  /* 0x0000004403667220 */ /* 0x000fe20000410000 */
[----:B-1----:R-:W-:Y:S01]  /*2d10*/  MOV R91, RZ ;  /* 0x000000ff005b7202 */ /* 0x002fe20000000f00 */
[----:B------:R-:W-:Y:S01]  /*2d20*/  FFMA.FTZ R2, R71, R4, R2 ;  /* 0x0000000447027223 */ /* 0x000fe20000010002 */
[----:B------:R-:W-:Y:S01]  /*2d30*/  PRMT R4, RZ, 0x5410, R32 ;  /* 0x00005410ff047816 */ /* 0x000fe20000000020 */
[----:B------:R-:W-:-:S02]  /*2d40*/  FMUL.FTZ R101, R5, R68 ;  /* 0x0000004405657220 */ /* 0x000fc40000410000 */
[----:B------:R-:W-:Y:S02]  /*2d50*/  FMUL.FTZ R100, R77, R68 ;  /* 0x000000444d647220 */ /* 0x000fe40000410000 */
[----:B------:R-:W-:Y:S01]  /*2d60*/  FFMA.FTZ R2, R3, R4, R2 ;  /* 0x0000000403027223 */ /* 0x000fe20000010002 */
[----:B------:R-:W-:Y:S01]  /*2d70*/  PRMT R4, RZ, 0x5410, R31 ;  /* 0x00005410ff047816 */ /* 0x000fe2000000001f */
[----:B------:R-:W-:-:S04]  /*2d80*/  FMUL.FTZ R99, R75, R68 ;  /* 0x000000444b637220 */ /* 0x000fc80000410000 */
[----:B------:R-:W-:Y:S01]  /*2d90*/  FFMA.FTZ R2, R5, R4, R2 ;  /* 0x0000000405027223 */ /* 0x000fe20000010002 */
[----:B------:R-:W-:-:S05]  /*2da0*/  PRMT R4, RZ, 0x5410, R30 ;  /* 0x00005410ff047816 */ /* 0x000fca000000001e */
[----:B------:R-:W-:-:S04]  /*2db0*/  FFMA.FTZ R2, R77, R4, R2 ;  /* 0x000000044d027223 */ /* 0x000fc80000010002 */
[----:B------:R-:W-:Y:S01]  /*2dc0*/  FFMA.FTZ R63, R75, R63, R2 ;  /* 0x0000003f4b3f7223 */ /* 0x000fe20000010002 */
        /* <DEDUP_REMOVED lines=11> */
[----:B------:R-:W-:Y:S01]  /*2e80*/  MOV R88, RZ ;  /* 0x000000ff00587202 */ /* 0x000fe20000000f00 */
[----:B------:R-:W-:Y:S01]  /*2e90*/  FADD.FTZ R79, R5, R5 ;  /* 0x00000005054f7221 */ /* 0x000fe20000010000 */
[----:B------:R-:W-:Y:S01]  /*2ea0*/  IADD3 R90, R90, -R7, RZ ;  /* 0x800000075a5a7210 */ /* 0x000fe20007ffe0ff */
[----:B------:R-:W-:Y:S01]  /*2eb0*/  FADD.FTZ R77, R77, R77 ;  /* 0x0000004d4d4d7221 */ /* 0x000fe20000010000 */
[----:B------:R-:W-:Y:S01]  /*2ec0*/  MOV R71, RZ ;  /* 0x000000ff00477202 */ /* 0x000fe20000000f00 */
[----:B------:R-:W-:-:S02]  /*2ed0*/  FADD.FTZ R75, R75, R75 ;  /* 0x0000004b4b4b7221 */ /* 0x000fc40000010000 */
.L_x_11627:
[----:B------:R-:W-:Y:S02]  /*2ee0*/  IADD3 R47, -R10, c[0x0][0x168], RZ ;  /* 0x00005a000a2f7a10 */ /* 0x000fe40007ffe1ff */
[----:B------:R-:W-:-:S02]  /*2ef0*/  IADD3 R6, R53, R50, RZ ;  /* 0x0000003235067210 */ /* 0x000fc40007ffe0ff */
[----:B------:R-:W-:Y:S02]  /*2f00*/  SHF.R.S32.HI R108, RZ, 0x1f, R73 ;  /* 0x0000001fff6c7819 */ /* 0x000fe40000011449 */
[----:B------:R-:W-:Y:S02]  /*2f10*/  SHF.L.U32 R25, R47, 0x1, RZ ;  /* 0x000000012f197819 */ /* 0x000fe400000006ff */
[----:B------:R-:W-:Y:S01]  /*2f20*/  IADD3 R2, R6, 0x20, RZ ;  /* 0x0000002006027810 */ /* 0x000fe20007ffe0ff */
[----:B0-----:R-:W-:Y:S01]  /*2f30*/  IMAD R18, R108, c[0x0][0x1a0], RZ ;  /* 0x000068006c127a24 */ /* 0x001fe200078e02ff */
[----:B------:R-:W-:Y:S02]  /*2f40*/  SHF.R.S32.HI R7, RZ, 0x1f, R6 ;  /* 0x0000001fff077819 */ /* 0x000fe40000011406 */
[-C--:B------:R-:W-:Y:S01]  /*2f50*/  ISETP.GE.AND P2, PT, R2, R25.reuse, PT ;  /* 0x000000190200720c */ /* 0x080fe20003f46270 */
[C---:B------:R-:W-:Y:S01]  /*2f60*/  IMAD R19, R73.reuse, c[0x0][0x1a4], R18 ;  /* 0x0000690049137a24 */ /* 0x040fe200078e0212 */
[C---:B------:R-:W-:Y:S01]  /*2f70*/  IADD3 R4, R6.reuse, 0x40, RZ ;  /* 0x0000004006047810 */ /* 0x040fe20007ffe0ff */
[----:B------:R-:W-:Y:S01]  /*2f80*/  IMAD.WIDE.U32 R2, R73, c[0x0][0x1a0], R6 ;  /* 0x0000680049027a25 */ /* 0x000fe200078e0006 */
[----:B------:R-:W-:-:S02]  /*2f90*/  ISETP.GE.AND P0, PT, R6, R25, PT ;  /* 0x000000190600720c */ /* 0x000fc40003f06270 */
[----:B------:R-:W-:Y:S02]  /*2fa0*/  ISETP.GE.AND P5, PT, R4, R25, PT ;  /* 0x000000190400720c */ /* 0x000fe40003fa6270 */
[----:B------:R-:W-:Y:S02]  /*2fb0*/  IADD3 R5, R6, 0x60, RZ ;  /* 0x0000006006057810 */ /* 0x000fe40007ffe0ff */
[----:B------:R-:W-:Y:S02]  /*2fc0*/  IADD3 R18, R3, R19, RZ ;  /* 0x0000001303127210 */ /* 0x000fe40007ffe0ff */
[----:B------:R-:W-:Y:S02]  /*2fd0*/  LEA R4, P3, R2, R52, 0x1 ;  /* 0x0000003402047211 */ /* 0x000fe400078608ff */
[----:B------:R-:W-:Y:S02]  /*2fe0*/  IADD3 R7, R6, 0x80, RZ ;  /* 0x0000008006077810 */ /* 0x000fe40007ffe0ff */
[----:B------:R-:W-:-:S02]  /*2ff0*/  ISETP.GE.AND P4, PT, R5, R25, PT ;  /* 0x000000190500720c */ /* 0x000fc40003f86270 */
[----:B------:R-:W-:Y:S02]  /*3000*/  PRMT R21, RZ, 0x7610, R21 ;  /* 0x00007610ff157816 */ /* 0x000fe40000000015 */
[----:B------:R-:W-:Y:S02]  /*3010*/  LEA.HI.X R5, R2, R51, R18, 0x1, P3 ;  /* 0x0000003302057211 */ /* 0x000fe400018f0c12 */
[C---:B------:R-:W-:Y:S02]  /*3020*/  IADD3 R3, R6.reuse, 0xa0, RZ ;  /* 0x000000a006037810 */ /* 0x040fe40007ffe0ff */
        /* <DEDUP_REMOVED lines=13> */
[----:B------:R-:W-:Y:S01]  /*3100*/  PRMT R20, RZ, 0x7610, R20 ;  /* 0x00007610ff147816 */ /* 0x000fe20000000014 */
[----:B------:R-:W-:Y:S01]  /*3110*/  IMAD.WIDE.U32 R2, R73, c[0x0][0x188], R2 ;  /* 0x0000620049027a25 */ /* 0x000fe200078e0002 */
[C---:B------:R-:W-:Y:S01]  /*3120*/  IADD3 R18, R6.reuse, 0x100, RZ ;  /* 0x0000010006127810 */ /* 0x040fe20007ffe0ff */
[----:B------:R0:W3:Y:S01]  /*3130*/  @!P5 LDG.E.U16 R23, [R4.64+0x80] ;  /* 0x000080060417d981 */ /* 0x0000e2000c1e1500 */
[----:B------:R-:W-:Y:S02]  /*3140*/  IADD3 R7, R6, 0xe0, RZ ;  /* 0x000000e006077810 */ /* 0x000fe40007ffe0ff */
[----:B------:R-:W-:Y:S01]  /*3150*/  ISETP.GE.AND P5, PT, R18, R25, PT ;  /* 0x000000191200720c */ /* 0x000fe20003fa6270 */
[----:B------:R0:W4:Y:S01]  /*3160*/  @!P4 LDG.E.U16 R22, [R4.64+0xc0] ;  /* 0x0000c0060416c981 */ /* 0x000122000c1e1500 */
[----:B------:R-:W-:-:S02]  /*3170*/  PRMT R27, RZ, 0x7610, R27 ;  /* 0x00007610ff1b7816 */ /* 0x000fc4000000001b */
[----:B------:R-:W-:Y:S01]  /*3180*/  IADD3 R19, R3, R19, RZ ;  /* 0x0000001303137210 */ /* 0x000fe20007ffe0ff */
[----:B------:R0:W3:Y:S01]  /*3190*/  @!P2 LDG.E.U16 R20, [R4.64+0x40] ;  /* 0x000040060414a981 */ /* 0x0000e2000c1e1500 */
[----:B------:R-:W-:Y:S02]  /*31a0*/  LEA R18, P4, R2, c[0x0][0x220], 0x3 ;  /* 0x0000880002127a11 */ /* 0x000fe400078818ff */
[----:B------:R-:W-:Y:S01]  /*31b0*/  PRMT R26, RZ, 0x7610, R26 ;  /* 0x00007610ff1a7816 */ /* 0x000fe2000000001a */
[----:B------:R0:W4:Y:S01]  /*31c0*/  @!P1 LDG.E.U16 R27, [R4.64+0x100] ;  /* 0x00010006041b9981 */ /* 0x000122000c1e1500 */
[----:B------:R-:W-:Y:S02]  /*31d0*/  ISETP.GE.AND P2, PT, R7, R25, PT ;  /* 0x000000190700720c */ /* 0x000fe40003f46270 */
[C---:B------:R-:W-:Y:S02]  /*31e0*/  IADD3 R7, R6.reuse, 0x120, RZ ;  /* 0x0000012006077810 */ /* 0x040fe40007ffe0ff */
[----:B------:R-:W-:Y:S01]  /*31f0*/  IADD3 R3, R6, 0x140, RZ ;  /* 0x0000014006037810 */ /* 0x000fe20007ffe0ff */
[----:B------:R0:W4:Y:S01]  /*3200*/  @!P3 LDG.E.U16 R26, [R4.64+0x140] ;  /* 0x00014006041ab981 */ /* 0x000122000c1e1500 */
[----:B------:R-:W-:-:S02]  /*3210*/  LEA.HI.X R19, R2, c[0x0][0x224], R19, 0x3, P4 ;  /* 0x0000890002137a11 */ /* 0x000fc400020f1c13 */
[-C--:B------:R-:W-:Y:S02]  /*3220*/  ISETP.GE.AND P1, PT, R7, R25.reuse, PT ;  /* 0x000000190700720c */ /* 0x080fe40003f26270 */
[----:B------:R-:W-:Y:S02]  /*3230*/  ISETP.GE.AND P3, PT, R3, R25, PT ;  /* 0x000000190300720c */ /* 0x000fe40003f66270 */
[----:B------:R-:W-:Y:S01]  /*3240*/  PRMT R107, RZ, 0x7610, R107 ;  /* 0x00007610ff6b7816 */ /* 0x000fe2000000006b */
[----:B------:R1:W4:Y:S01]  /*3250*/  LDG.E.64 R2, [R18.64] ;  /* 0x0000000612027981 */ /* 0x000322000c1e1b00 */
[----:B------:R-:W-:Y:S02]  /*3260*/  PRMT R109, RZ, 0x7610, R109 ;  /* 0x00007610ff6d7816 */ /* 0x000fe4000000006d */
[----:B------:R-:W-:Y:S02]  /*3270*/  IADD3 R7, R6, 0x160, RZ ;  /* 0x0000016006077810 */ /* 0x000fe40007ffe0ff */
[----:B------:R-:W-:Y:S01]  /*3280*/  PRMT R111, RZ, 0x7610, R111 ;  /* 0x00007610ff6f7816 */ /* 0x000fe2000000006f */
        /* <DEDUP_REMOVED lines=30> */
[----:B------:R-:W-:Y:S02]  /*3470*/  IADD3 R7, R7, R25, RZ ;  /* 0x0000001907077210 */ /* 0x000fe40007ffe0ff */
[----:B0-----:R-:W-:Y:S01]  /*3480*/  IADD3 R5, R60, 0x100, RZ ;  /* 0x000001003c057810 */ /* 0x001fe20007ffe0ff */
[C---:B------:R-:W-:Y:S02]  /*3490*/  IMAD R25, R73.reuse, c[0x0][0x1c4], R24 ;  /* 0x0000710049197a24 */ /* 0x040fe400078e0218 */
[----:B------:R-:W-:Y:S01]  /*34a0*/  IMAD.WIDE.U32 R6, R73, c[0x0][0x1c0], R6 ;  /* 0x0000700049067a25 */ /* 0x000fe200078e0006 */
[----:B------:R-:W-:-:S04]  /*34b0*/  LEA.HI.SX32 R5, R5, R60, 0x1b ;  /* 0x0000003c05057211 */ /* 0x000fc800078fdaff */
[----:B------:R-:W-:Y:S02]  /*34c0*/  IADD3 R7, R7, R25, RZ ;  /* 0x0000001907077210 */ /* 0x000fe40007ffe0ff */
[----:B------:R-:W-:-:S04]  /*34d0*/  LEA R24, P0, R6, c[0x0][0x230], 0x3 ;  /* 0x00008c0006187a11 */ /* 0x000fc800078018ff */
[----:B------:R-:W-:Y:S02]  /*34e0*/  LEA.HI.X R25, R6, c[0x0][0x234], R7, 0x3, P0 ;  /* 0x00008d0006197a11 */ /* 0x000fe400000f1c07 */
[C---:B------:R-:W-:Y:S02]  /*34f0*/  IADD3 R7, R60.reuse, 0x120, RZ ;  /* 0x000001203c077810 */ /* 0x040fe40007ffe0ff */
[----:B------:R-:W-:Y:S02]  /*3500*/  IADD3 R117, R60, 0x140, RZ ;  /* 0x000001403c757810 */ /* 0x000fe40007ffe0ff */
[-C--:B------:R-:W-:Y:S02]  /*3510*/  LEA.HI.SX32 R7, R7, R60.reuse, 0x1b ;  /* 0x0000003c07077211 */ /* 0x080fe400078fdaff */
[----:B------:R-:W-:Y:S02]  /*3520*/  ISETP.NE.AND P1, PT, R62, RZ, PT ;  /* 0x000000ff3e00720c */ /* 0x000fe40003f25270 */
[----:B------:R-:W-:-:S04]  /*3530*/  LEA.HI.SX32 R117, R117, R60, 0x1b ;  /* 0x0000003c75757211 */ /* 0x000fc800078fdaff */
[----:B------:R-:W-:Y:S02]  /*3540*/  SHF.L.U32 R117, R117, 0x1, RZ ;  /* 0x0000000175757819 */ /* 0x000fe400000006ff */
[----:B------:R-:W-:-:S04]  /*3550*/  ISETP.NE.AND P0, PT, R182, RZ, PT ;  /* 0x000000ffb600720c */ /* 0x000fc80003f05270 */
[----:B------:R-:W-:Y:S02]  /*3560*/  ISETP.LT.OR P2, PT, R181, 0x2, P0 ;  /* 0x00000002b500780c */ /* 0x000fe40000741670 */
[----:B------:R-:W-:Y:S02]  /*3570*/  PRMT R141, RZ, 0x5410, R180 ;  /* 0x00005410ff8d7816 */ /* 0x000fe400000000b4 */
[----:B------:R-:W-:Y:S01]  /*3580*/  PRMT R139, RZ, 0x5410, R35 ;  /* 0x00005410ff8b7816 */ /* 0x000fe20000000023 */
[----:B--2---:R-:W-:Y:S04]  /*3590*/  STS.U16 [R46], R21 ;  /* 0x000000152e007388 */ /* 0x004fe80000000400 */
[----:B---3--:R-:W-:Y:S04]  /*35a0*/  STS.U16 [R45+0x40], R20 ;  /* 0x000040142d007388 */ /* 0x008fe80000000400 */
[----:B------:R0:W-:Y:S04]  /*35b0*/  STS.U16 [R44+0x80], R23 ;  /* 0x000080172c007388 */ /* 0x0001e80000000400 */
[----:B----4-:R1:W-:Y:S01]  /*35c0*/  STS.U16 [R43+0xc0], R22 ;  /* 0x0000c0162b007388 */ /* 0x0103e20000000400 */
[----:B0-----:R-:W-:Y:S01]  /*35d0*/  SHF.L.U32 R23, R5, 0x1, RZ ;  /* 0x0000000105177819 */ /* 0x001fe200000006ff */
[----:B------:R-:W-:-:S02]  /*35e0*/  FMUL.FTZ R123, R2, 1.4426950216293334961 ;  /* 0x3fb8aa3b027b7820 */ /* 0x000fc40000410000 */
[C---:B------:R-:W-:Y:S01]  /*35f0*/  FMUL.FTZ R5, R86.reuse, R3 ;  /* 0x0000000356057220 */ /* 0x040fe20000410000 */
[----:B------:R-:W-:Y:S01]  /*3600*/  STS.U16 [R42+0x100], R27 ;  /* 0x0001001b2a007388 */ /* 0x000fe20000000400 */
[----:B------:R-:W-:Y:S02]  /*3610*/  FMUL.FTZ R4, R86, R123 ;  /* 0x0000007b56047220 */ /* 0x000fe40000410000 */
[----:B-1----:R-:W-:Y:S01]  /*3620*/  FMUL.RZ R22, R5, 0.15915493667125701904 ;  /* 0x3e22f98305167820 */ /* 0x002fe2000040c000 */
[----:B------:R-:W-:Y:S01]  /*3630*/  STS.U16 [R41+0x140], R26 ;  /* 0x0001401a29007388 */ /* 0x000fe20000000400 */
[----:B------:R0:W-:Y:S03]  /*3640*/  MUFU.EX2 R6, R4 ;  /* 0x0000000400067308 */ /* 0x0001e60000000800 */
[----:B------:R1:W-:Y:S04]  /*3650*/  STS.U16 [R40+0x180], R107 ;  /* 0x0001806b28007388 */ /* 0x0003e80000000400 */
[----:B------:R2:W-:Y:S01]  /*3660*/  STS.U16 [R38+0x1c0], R109 ;  /* 0x0001c06d26007388 */ /* 0x0005e20000000400 */
[----:B------:R-:W-:-:S02]  /*3670*/  SHF.L.U32 R20, R7, 0x1, RZ ;  /* 0x0000000107147819 */ /* 0x000fc400000006ff */
[C---:B------:R-:W-:Y:S01]  /*3680*/  IADD3 R5, R60.reuse, 0x160, RZ ;  /* 0x000001603c057810 */ /* 0x040fe20007ffe0ff */
[----:B-1----:R-:W-:Y:S01]  /*3690*/  MUFU.SIN R107, R22 ;  /* 0x00000016006b7308 */ /* 0x002fe20000000400 */
[C---:B------:R-:W-:Y:S01]  /*36a0*/  IADD3 R7, R60.reuse, 0x180, RZ ;  /* 0x000001803c077810 */ /* 0x040fe20007ffe0ff */
[----:B------:R1:W-:Y:S01]  /*36b0*/  STS.U16 [R23+0x200], R110 ;  /* 0x0002006e17007388 */ /* 0x0003e20000000400 */
[----:B------:R-:W-:-:S05]  /*36c0*/  IADD3 R21, R60, 0x1a0, RZ ;  /* 0x000001a03c157810 */ /* 0x000fca0007ffe0ff */
[----:B--2---:R-:W2:Y:S01]  /*36d0*/  MUFU.COS R109, R22 ;  /* 0x00000016006d7308 */ /* 0x004ea20000000000 */
[C---:B------:R-:W-:Y:S02]  /*36e0*/  IADD3 R27, R60.reuse, 0x1e0, RZ ;  /* 0x000001e03c1b7810 */ /* 0x040fe40007ffe0ff */
[-C--:B------:R-:W-:Y:S02]  /*36f0*/  LEA.HI.SX32 R5, R5, R60.reuse, 0x1b ;  /* 0x0000003c05057211 */ /* 0x080fe400078fdaff */
[C---:B-1----:R-:W-:Y:S02]  /*3700*/  IADD3 R23, R60.reuse, 0x1c0, RZ ;  /* 0x000001c03c177810 */ /* 0x042fe40007ffe0ff */
[-C--:B------:R-:W-:Y:S01]  /*3710*/  LEA.HI.SX32 R7, R7, R60.reuse, 0x1b ;  /* 0x0000003c07077211 */ /* 0x080fe200078fdaff */
[----:B------:R1:W-:Y:S01]  /*3720*/  STS.U16 [R20+0x240], R111 ;  /* 0x0002406f14007388 */ /* 0x0003e20000000400 */
[----:B------:R-:W-:Y:S02]  /*3730*/  LEA.HI.SX32 R21, R21, R60, 0x1b ;  /* 0x0000003c15157211 */ /* 0x000fe400078fdaff */
[----:B0-----:R-:W-:-:S02]  /*3740*/  SHF.L.U32 R4, R60, 0x4, RZ ;  /* 0x000000043c047819 */ /* 0x001fc400000006ff */
[-C--:B------:R-:W-:Y:S01]  /*3750*/  LEA.HI.SX32 R23, R23, R60.reuse, 0x1b ;  /* 0x0000003c17177211 */ /* 0x080fe200078fdaff */
[----:B------:R0:W-:Y:S01]  /*3760*/  STS.U16 [R117+0x280], R112 ;  /* 0x0002807075007388 */ /* 0x0001e20000000400 */
[----:B------:R-:W-:Y:S02]  /*3770*/  LEA.HI.SX32 R27, R27, R60, 0x1b ;  /* 0x0000003c1b1b7211 */ /* 0x000fe400078fdaff */
[----:B------:R-:W-:Y:S02]  /*3780*/  SHF.L.U32 R110, R7, 0x1, RZ ;  /* 0x00000001076e7819 */ /* 0x000fe400000006ff */
[----:B-1----:R-:W-:Y:S02]  /*3790*/  SHF.L.U32 R111, R5, 0x1, RZ ;  /* 0x00000001056f7819 */ /* 0x002fe400000006ff */
[----:B------:R-:W-:Y:S02]  /*37a0*/  LEA R5, R90, R73, 0x8 ;  /* 0x000000495a057211 */ /* 0x000fe400078e40ff */
[----:B------:R-:W-:-:S02]  /*37b0*/  LEA.HI.SX32 R4, R4, R4, 0x1b ;  /* 0x0000000404047211 */ /* 0x000fc400078fdaff */
[----:B0-----:R-:W-:Y:S02]  /*37c0*/  SHF.L.U32 R112, R21, 0x1, RZ ;  /* 0x0000000115707819 */ /* 0x001fe400000006ff */
[----:B------:R-:W-:Y:S02]  /*37d0*/  SHF.L.U32 R23, R23, 0x1, RZ ;  /* 0x0000000117177819 */ /* 0x000fe400000006ff */
[----:B------:R-:W-:Y:S01]  /*37e0*/  @P1 IADD3 R5, R62, 0x200, RZ ;  /* 0x000002003e051810 */ /* 0x000fe20007ffe0ff */
[----:B------:R-:W-:Y:S01]  /*37f0*/  STS.U16 [R111+0x2c0], R18 ;  /* 0x0002c0126f007388 */ /* 0x000fe20000000400 */
[----:B------:R-:W-:Y:S01]  /*3800*/  SHF.L.U32 R116, R27, 0x1, RZ ;  /* 0x000000011b747819 */ /* 0x000fe200000006ff */
[C---:B--2---:R-:W-:Y:S02]  /*3810*/  FMUL.FTZ R20, R6.reuse, R109 ;  /* 0x0000006d06147220 */ /* 0x044fe40000410000 */
        /* <DEDUP_REMOVED lines=14> */
[----:B------:R-:W-:Y:S04]  /*3900*/  LDS.U16 R119, [R6+0xc] ;  /* 0x00000c0006777984 */ /* 0x000fe80000000400 */
[----:B------:R-:W4:Y:S04]  /*3910*/  LDS.U16 R121, [R6+0xe] ;  /* 0x00000e0006797984 */ /* 0x000f280000000400 */
        /* <DEDUP_REMOVED lines=18> */
[----:B------:R-:W-:-:S02]  /*3a40*/  FMUL.FTZ R7, R84, R123 ;  /* 0x0000007b54077220 */ /* 0x000fc40000410000 */
[----:B------:R-:W-:Y:S01]  /*3a50*/  FMUL.RZ R18, R18, 0.15915493667125701904 ;  /* 0x3e22f98312127820 */ /* 0x000fe2000040c000 */
[----:B------:R-:W-:Y:S01]  /*3a60*/  MUFU.SIN R110, R22 ;  /* 0x00000016006e7308 */ /* 0x000fe20000000400 */
[----:B------:R1:W5:Y:S07]  /*3a70*/  @!P2 LDG.E.64 R26, [R4.64+0x8] ;  /* 0x00000806041aa981 */ /* 0x00036e000c1e1b00 */
[----:B0-----:R-:W-:Y:S01]  /*3a80*/  MUFU.SIN R19, R18 ;  /* 0x0000001200137308 */ /* 0x001fe20000000400 */
[----:B-1----:R-:W-:-:S07]  /*3a90*/  FMUL.FTZ R4, R82, R123 ;  /* 0x0000007b52047220 */ /* 0x002fce0000410000 */
[----:B------:R0:W-:Y:S01]  /*3aa0*/  MUFU.COS R23, R18 ;  /* 0x0000001200177308 */ /* 0x0001e20000000000 */
[----:B------:R-:W-:-:S07]  /*3ab0*/  FMUL.FTZ R5, R80, R3 ;  /* 0x0000000350057220 */ /* 0x000fce0000410000 */
[----:B------:R-:W1:Y:S01]  /*3ac0*/  MUFU.EX2 R4, R4 ;  /* 0x0000000400047308 */ /* 0x000e620000000800 */
[----:B------:R-:W-:Y:S02]  /*3ad0*/  FMUL.RZ R114, R5, 0.15915493667125701904 ;  /* 0x3e22f98305727820 */ /* 0x000fe4000040c000 */
[----:B------:R-:W-:-:S05]  /*3ae0*/  FMUL.FTZ R5, R80, R123 ;  /* 0x0000007b50057220 */ /* 0x000fca0000410000 */
[----:B------:R0:W-:Y:S08]  /*3af0*/  MUFU.COS R112, R22 ;  /* 0x0000001600707308 */ /* 0x0001f00000000000 */
[----:B------:R-:W2:Y:S01]  /*3b00*/  MUFU.EX2 R7, R7 ;  /* 0x0000000700077308 */ /* 0x000ea20000000800 */
[-C--:B------:R-:W-:Y:S02]  /*3b10*/  FMUL.FTZ R6, R78, R3.reuse ;  /* 0x000000034e067220 */ /* 0x080fe40000410000 */
[----:B0-----:R-:W-:Y:S01]  /*3b20*/  FMUL.FTZ R18, R76, R3 ;  /* 0x000000034c127220 */ /* 0x001fe20000410000 */
[----:B------:R-:W-:Y:S01]  /*3b30*/  PRMT R137, RZ, 0x5410, R137 ;  /* 0x00005410ff897816 */ /* 0x000fe20000000089 */
[----:B------:R-:W-:-:S03]  /*3b40*/  FMUL.RZ R22, R6, 0.15915493667125701904 ;  /* 0x3e22f98306167820 */ /* 0x000fc6000040c000 */
[----:B------:R-:W-:Y:S01]  /*3b50*/  MUFU.SIN R118, R114 ;  /* 0x0000007200767308 */ /* 0x000fe20000000400 */
[----:B------:R-:W-:Y:S01]  /*3b60*/  FMUL.RZ R122, R18, 0.15915493667125701904 ;  /* 0x3e22f983127a7820 */ /* 0x000fe2000040c000 */
[----:B------:R-:W-:Y:S01]  /*3b70*/  PRMT R135, RZ, 0x5410, R135 ;  /* 0x00005410ff877816 */ /* 0x000fe20000000087 */
[----:B-1----:R-:W-:-:S05]  /*3b80*/  FMUL.FTZ R116, R4, R23 ;  /* 0x0000001704747220 */ /* 0x002fca0000410000 */
[----:B------:R0:W-:Y:S01]  /*3b90*/  MUFU.COS R120, R114 ;  /* 0x0000007200787308 */ /* 0x0001e20000000000 */
[----:B------:R-:W-:-:S07]  /*3ba0*/  FMUL.FTZ R6, R78, R123 ;  /* 0x0000007b4e067220 */ /* 0x000fce0000410000 */
[----:B------:R-:W1:Y:S01]  /*3bb0*/  MUFU.EX2 R5, R5 ;  /* 0x0000000500057308 */ /* 0x000e620000000800 */
[----:B0-----:R-:W-:Y:S02]  /*3bc0*/  FMUL.FTZ R114, R4, R19 ;  /* 0x0000001304727220 */ /* 0x001fe40000410000 */
[----:B------:R-:W-:Y:S02]  /*3bd0*/  FMUL.FTZ R4, R76, R123 ;  /* 0x0000007b4c047220 */ /* 0x000fe40000410000 */
[C---:B--2---:R-:W-:Y:S02]  /*3be0*/  FMUL.FTZ R112, R7.reuse, R112 ;  /* 0x0000007007707220 */ /* 0x044fe40000410000 */
[----:B------:R-:W-:Y:S01]  /*3bf0*/  FMUL.FTZ R110, R7, R110 ;  /* 0x0000006e076e7220 */ /* 0x000fe20000410000 */
[----:B------:R-:W-:Y:S01]  /*3c00*/  MUFU.SIN R107, R22 ;  /* 0x00000016006b7308 */ /* 0x000fe20000000400 */
[----:B------:R-:W-:-:S07]  /*3c10*/  FMUL.FTZ R18, R74, R3 ;  /* 0x000000034a127220 */ /* 0x000fce0000410000 */
[----:B------:R0:W-:Y:S01]  /*3c20*/  MUFU.COS R113, R22 ;  /* 0x0000001600717308 */ /* 0x0001e20000000000 */
[----:B------:R-:W-:-:S07]  /*3c30*/  PRMT R131, RZ, 0x5410, R131 ;  /* 0x00005410ff837816 */ /* 0x000fce0000000083 */
[----:B------:R-:W-:Y:S01]  /*3c40*/  MUFU.SIN R125, R122 ;  /* 0x0000007a007d7308 */ /* 0x000fe20000000400 */
[----:B0-----:R-:W-:-:S07]  /*3c50*/  FMUL.FTZ R22, R86, R137 ;  /* 0x0000008956167220 */ /* 0x001fce0000410000 */
[----:B------:R0:W-:Y:S01]  /*3c60*/  MUFU.COS R7, R122 ;  /* 0x0000007a00077308 */ /* 0x0001e20000000000 */
[----:B------:R-:W-:Y:S01]  /*3c70*/  FMUL.FTZ R155, R141, R22 ;  /* 0x000000168d9b7220 */ /* 0x000fe20000410000 */
[----:B------:R-:W-:Y:S01]  /*3c80*/  PRMT R133, RZ, 0x5410, R133 ;  /* 0x00005410ff857816 */ /* 0x000fe20000000085 */
[----:B0-----:R-:W-:-:S05]  /*3c90*/  FMUL.FTZ R122, R86, R135 ;  /* 0x00000087567a7220 */ /* 0x001fca0000410000 */
[----:B------:R-:W0:Y:S01]  /*3ca0*/  MUFU.EX2 R4, R4 ;  /* 0x0000000400047308 */ /* 0x000e220000000800 */
[----:B------:R-:W-:Y:S02]  /*3cb0*/  FMUL.FTZ R157, R141, R122 ;  /* 0x0000007a8d9d7220 */ /* 0x000fe40000410000 */
[----:B-1----:R-:W-:-:S05]  /*3cc0*/  FMUL.FTZ R120, R5, R120 ;  /* 0x0000007805787220 */ /* 0x002fca0000410000 */
[----:B------:R-:W1:Y:S01]  /*3cd0*/  MUFU.EX2 R6, R6 ;  /* 0x0000000600067308 */ /* 0x000e620000000800 */
[----:B------:R-:W-:Y:S02]  /*3ce0*/  FMUL.FTZ R118, R5, R118 ;  /* 0x0000007605767220 */ /* 0x000fe40000410000 */
[----:B------:R-:W-:Y:S02]  /*3cf0*/  FMUL.RZ R142, R18, 0.15915493667125701904 ;  /* 0x3e22f983128e7820 */ /* 0x000fe4000040c000 */
[----:B------:R-:W-:Y:S02]  /*3d00*/  FMUL.FTZ R19, R110, R155 ;  /* 0x0000009b6e137220 */ /* 0x000fe40000410000 */
[----:B------:R-:W-:Y:S02]  /*3d10*/  FMUL.FTZ R5, R74, R123 ;  /* 0x0000007b4a057220 */ /* 0x000fe40000410000 */
[----:B------:R-:W-:Y:S02]  /*3d20*/  FMUL.FTZ R18, R110, R157 ;  /* 0x0000009d6e127220 */ /* 0x000fe40000410000 */
[----:B------:R-:W-:-:S02]  /*3d30*/  FMUL.FTZ R136, R84, R131 ;  /* 0x0000008354887220 */ /* 0x000fc40000410000 */
[----:B------:R-:W-:Y:S02]  /*3d40*/  FFMA.FTZ R19, R112, R157, R19 ;  /* 0x0000009d70137223 */ /* 0x000fe40000010013 */
[----:B------:R-:W-:Y:S02]  /*3d50*/  FMUL.FTZ R134, R84, R133 ;  /* 0x0000008554867220 */ /* 0x000fe40000410000 */
[----:B------:R-:W-:Y:S01]  /*3d60*/  FFMA.FTZ R18, R112, R155, -R18 ;  /* 0x0000009b70127223 */ /* 0x000fe20000010812 */
[----:B------:R-:W-:Y:S01]  /*3d70*/  MUFU.EX2 R5, R5 ;  /* 0x0000000500057308 */ /* 0x000fe20000000800 */
[C---:B------:R-:W-:Y:S02]  /*3d80*/  FFMA.FTZ R23, R139.reuse, R136, R19 ;  /* 0x000000888b177223 */ /* 0x040fe40000010013 */
[----:B------:R-:W-:-:S05]  /*3d90*/  FFMA.FTZ R19, R139, R134, R18 ;  /* 0x000000868b137223 */ /* 0x000fca0000010012 */
        /* <DEDUP_REMOVED lines=8> */
[----:B------:R-:W-:Y:S02]  /*3e20*/  FMUL.FTZ R6, R114, R23 ;  /* 0x0000001772067220 */ /* 0x000fe40000410000 */
[----:B------:R-:W-:Y:S01]  /*3e30*/  FMUL.FTZ R128, R4, R125 ;  /* 0x0000007d04807220 */ /* 0x000fe20000410000 */
[----:B------:R-:W-:Y:S01]  /*3e40*/  PRMT R125, RZ, 0x5410, R34 ;  /* 0x00005410ff7d7816 */ /* 0x000fe20000000022 */
[----:B------:R-:W-:-:S02]  /*3e50*/  FFMA.FTZ R7, R116, R23, R7 ;  /* 0x0000001774077223 */ /* 0x000fc40000010007 */
[----:B------:R-:W-:Y:S02]  /*3e60*/  FMUL.FTZ R138, R82, R127 ;  /* 0x0000007f528a7220 */ /* 0x000fe40000410000 */
[----:B------:R-:W-:Y:S02]  /*3e70*/  FFMA.FTZ R6, R116, R19, -R6 ;  /* 0x0000001374067223 */ /* 0x000fe40000010806 */
        /* <DEDUP_REMOVED lines=23> */
[C---:B------:R-:W-:Y:S02]  /*3ff0*/  FFMA.FTZ R113, R123.reuse, R142, R22 ;  /* 0x0000008e7b717223 */ /* 0x040fe40000010016 */
[-C--:B------:R-:W-:Y:S02]  /*4000*/  FMUL.FTZ R4, R114, R19.reuse ;  /* 0x0000001372047220 */ /* 0x080fe40000410000 */
[----:B------:R-:W-:Y:S01]  /*4010*/  FFMA.FTZ R23, R116, R19, R6 ;  /* 0x0000001374177223 */ /* 0x000fe20000010006 */
[----:B------:R-:W0:Y:S01]  /*4020*/  MUFU.COS R7, R146 ;  /* 0x0000009200077308 */ /* 0x000e220000000000 */
[----:B------:R-:W-:-:S02]  /*4030*/  FFMA.FTZ R107, R123, R144, R18 ;  /* 0x000000907b6b7223 */ /* 0x000fc40000010012 */
[----:B------:R-:W-:Y:S02]  /*4040*/  FMUL.FTZ R6, R124, R113 ;  /* 0x000000717c067220 */ /* 0x000fe40000410000 */
[----:B------:R-:W-:Y:S02]  /*4050*/  FFMA.FTZ R19, R116, R5, -R4 ;  /* 0x0000000574137223 */ /* 0x000fe40000010804 */
[----:B------:R-:W-:Y:S01]  /*4060*/  FMUL.FTZ R4, R118, R23 ;  /* 0x0000001776047220 */ /* 0x000fe20000410000 */
[----:B------:R0:W1:Y:S01]  /*4070*/  MUFU.SIN R5, R146 ;  /* 0x0000009200057308 */ /* 0x0000620000000400 */
[-C--:B------:R-:W-:Y:S02]  /*4080*/  FMUL.FTZ R18, R124, R107.reuse ;  /* 0x0000006b7c127220 */ /* 0x080fe40000410000 */
[----:B------:R-:W-:Y:S02]  /*4090*/  FFMA.FTZ R6, R122, R107, -R6 ;  /* 0x0000006b7a067223 */ /* 0x000fe40000010806 */
[----:B------:R-:W-:-:S02]  /*40a0*/  FFMA.FTZ R107, R120, R19, -R4 ;  /* 0x00000013786b7223 */ /* 0x000fc40000010804 */
[----:B------:R-:W-:Y:S01]  /*40b0*/  FMUL.FTZ R19, R118, R19 ;  /* 0x0000001376137220 */ /* 0x000fe20000410000 */
[----:B------:R-:W-:Y:S01]  /*40c0*/  PRMT R117, RZ, 0x5410, R117 ;  /* 0x00005410ff757816 */ /* 0x000fe20000000075 */
[----:B------:R-:W-:Y:S01]  /*40d0*/  FFMA.FTZ R18, R122, R113, R18 ;  /* 0x000000717a127223 */ /* 0x000fe20000010012 */
        /* <DEDUP_REMOVED lines=70> */
.L_x_11582:
[----:B0-----:R-:W-:Y:S05]  /*4540*/  BSYNC B0 ;  /* 0x0000000000007941 */ /* 0x001fea0003800000 */
.L_x_11581:
        /* <DEDUP_REMOVED lines=11> */
[----:B------:R-:W-:Y:S01]  /*4600*/  SHFL.IDX PT, R26, R26, RZ, 0x1f ;  /* 0x00001fff1a1a7589 */ /* 0x000fe200000e0000 */
[C---:B0-----:R-:W-:Y:S02]  /*4610*/  FMUL.FTZ R7, R5.reuse, R166 ;  /* 0x000000a605077220 */ /* 0x041fe40000410000 */
[-C--:B--2---:R-:W-:Y:S02]  /*4620*/  FMUL.FTZ R19, R5, R18.reuse ;  /* 0x0000001205137220 */ /* 0x084fe40000410000 */
[C---:B------:R-:W-:Y:S02]  /*4630*/  FFMA.FTZ R18, R161.reuse, R18, -R7 ;  /* 0x00000012a1127223 */ /* 0x040fe40000010807 */
[----:B------:R-:W-:-:S02]  /*4640*/  FFMA.FTZ R166, R161, R166, R19 ;  /* 0x000000a6a1a67223 */ /* 0x000fc40000010013 */
        /* <DEDUP_REMOVED lines=15> */
[----:B------:R-:W-:Y:S01]  /*4740*/  IMAD R168, R183, c[0x0][0x2a0], RZ ;  /* 0x0000a800b7a87a24 */ /* 0x000fe200078e02ff */
[----:B------:R-:W-:Y:S02]  /*4750*/  ISETP.GE.AND P3, PT, R60, 0x2, PT ;  /* 0x000000023c00780c */ /* 0x000fe40003f66270 */
[----:B------:R-:W4:Y:S01]  /*4760*/  SHFL.UP PT, R7, R18, 0x2, RZ ;  /* 0x0440000012077989 */ /* 0x000f2200000e00ff */
[----:B------:R-:W-:-:S02]  /*4770*/  IMAD R167, R64, R4, R5 ;  /* 0x0000000440a77224 */ /* 0x000fc400078e0205 */
[----:B------:R-:W-:-:S04]  /*4780*/  IMAD.WIDE.U32 R4, R4, R67, RZ ;  /* 0x0000004304047225 */ /* 0x000fc800078e00ff */
[----:B------:R-:W-:Y:S01]  /*4790*/  IMAD R173, R65, c[0x0][0x2a4], R168 ;  /* 0x0000a90041ad7a24 */ /* 0x000fe200078e02a8 */
[----:B------:R-:W-:Y:S01]  /*47a0*/  IADD3 R5, R167, R5, RZ ;  /* 0x00000005a7057210 */ /* 0x000fe20007ffe0ff */
[----:B0-----:R-:W-:-:S04]  /*47b0*/  FMUL.FTZ R166, R18, R165 ;  /* 0x000000a512a67220 */ /* 0x001fc80000410000 */
        /* <DEDUP_REMOVED lines=40> */
[C---:B------:R-:W-:Y:S01]  /*4a40*/  FFMA.FTZ R174, R161.reuse, R19, -R174 ;  /* 0x00000013a1ae7223 */ /* 0x040fe200000108ae */
[C---:B------:R-:W-:Y:S01]  /*4a50*/  SHF.L.U32 R19, R88.reuse, 0x2, RZ ;  /* 0x0000000258137819 */ /* 0x040fe200000006ff */
        /* <DEDUP_REMOVED lines=45> */
[C---:B------:R-:W-:Y:S02]  /*4d30*/  FFMA.FTZ R173, R146.reuse, -R23, R4 ;  /* 0x8000001792ad7223 */ /* 0x040fe40000010004 */
        /* <DEDUP_REMOVED lines=46> */
[----:B------:R1:W2:Y:S01]  /*5020*/  SHFL.IDX PT, R184, R27, RZ, 0x1f ;  /* 0x00001fff1bb87589 */ /* 0x0002a200000e0000 */
[----:B------:R-:W-:-:S02]  /*5030*/  @P3 FADD.FTZ R159, R159, R178 ;  /* 0x000000b29f9f3221 */ /* 0x000fc40000010000 */
[----:B------:R-:W-:Y:S01]  /*5040*/  FFMA.FTZ R185, R122, R185, R188 ;  /* 0x000000b97ab97223 */ /* 0x000fe200000100bc */
[----:B------:R-:W3:Y:S01]  /*5050*/  SHFL.UP PT, R161, R161, 0x1, RZ ;  /* 0x04200000a1a17989 */ /* 0x000ee200000e00ff */
[C---:B------:R-:W-:Y:S02]  /*5060*/  FMUL.FTZ R179, R118.reuse, -R187 ;  /* 0x800000bb76b37220 */ /* 0x040fe40000410000 */
[C---:B------:R-:W-:Y:S01]  /*5070*/  FMUL.FTZ R177, R87.reuse, R25 ;  /* 0x0000001957b17220 */ /* 0x040fe20000410000 */
[----:B------:R-:W4:Y:S01]  /*5080*/  SHFL.UP PT, R163, R163, 0x1, RZ ;  /* 0x04200000a3a37989 */ /* 0x000f2200000e00ff */
[----:B-1----:R-:W-:Y:S02]  /*5090*/  FMUL.FTZ R27, R118, -R185 ;  /* 0x800000b9761b7220 */ /* 0x002fe40000410000 */
[----:B------:R-:W-:Y:S01]  /*50a0*/  FMUL.FTZ R178, R87, R24 ;  /* 0x0000001857b27220 */ /* 0x000fe20000410000 */
[----:B------:R-:W1:Y:S01]  /*50b0*/  SHFL.UP PT, R159, R159, 0x1, RZ ;  /* 0x042000009f9f7989 */ /* 0x000e6200000e00ff */
[----:B------:R-:W-:-:S02]  /*50c0*/  FFMA.FTZ R187, R120, R187, -R27 ;  /* 0x000000bb78bb7223 */ /* 0x000fc4000001081b */
[----:B------:R-:W-:Y:S01]  /*50d0*/  FFMA.FTZ R179, R120, R185, R179 ;  /* 0x000000b978b37223 */ /* 0x000fe200000100b3 */
[----:B------:R0:W1:Y:S01]  /*50e0*/  @!P0 LDS.128 R4, [R73.X16+0x21b0] ;  /* 0x0021b00049048984 */ /* 0x000062000000cc00 */
[----:B------:R-:W-:Y:S01]  /*50f0*/  FADD.FTZ R189, -R177, R190 ;  /* 0x000000beb1bd7221 */ /* 0x000fe20000010100 */
[----:B------:R-:W-:Y:S01]  /*5100*/  ISETP.NE.AND P0, PT, R182, 0x1f, PT ;  /* 0x0000001fb600780c */ /* 0x000fe20003f05270 */
[----:B------:R-:W-:Y:S02]  /*5110*/  FMUL.FTZ R27, R114, -R187 ;  /* 0x800000bb721b7220 */ /* 0x000fe40000410000 */
[----:B------:R-:W-:Y:S02]  /*5120*/  FADD.FTZ R191, R178, R191 ;  /* 0x000000bfb2bf7221 */ /* 0x000fe40000010000 */
[----:B------:R-:W-:Y:S02]  /*5130*/  FMUL.FTZ R185, R114, -R179 ;  /* 0x800000b372b97220 */ /* 0x000fe40000410000 */
[----:B------:R-:W-:-:S02]  /*5140*/  FMUL.FTZ R188, R110, -R189 ;  /* 0x800000bd6ebc7220 */ /* 0x000fc40000410000 */
[----:B------:R-:W-:Y:S02]  /*5150*/  FFMA.FTZ R179, R116, R179, R27 ;  /* 0x000000b374b37223 */ /* 0x000fe4000001001b */
[----:B0-----:R-:W-:Y:S02]  /*5160*/  FMUL.FTZ R27, R186, R26 ;  /* 0x0000001aba1b7220 */ /* 0x001fe40000410000 */
[-C--:B------:R-:W-:Y:S02]  /*5170*/  FMUL.FTZ R190, R110, -R191.reuse ;  /* 0x800000bf6ebe7220 */ /* 0x080fe40000410000 */
[----:B------:R-:W-:Y:S02]  /*5180*/  FFMA.FTZ R191, R112, R191, -R188 ;  /* 0x000000bf70bf7223 */ /* 0x000fe400000108bc */
[----:B--2---:R-:W-:Y:S02]  /*5190*/  FMUL.FTZ R186, R186, R184 ;  /* 0x000000b8baba7220 */ /* 0x004fe40000410000 */
[----:B------:R-:W-:-:S02]  /*51a0*/  FFMA.FTZ R185, R116, R187, -R185 ;  /* 0x000000bb74b97223 */ /* 0x000fc400000108b9 */
[C---:B---3--:R-:W-:Y:S02]  /*51b0*/  FFMA.FTZ R188, R161.reuse, R184, R27 ;  /* 0x000000b8a1bc7223 */ /* 0x048fe4000001001b */
[----:B------:R-:W-:Y:S02]  /*51c0*/  FFMA.FTZ R186, R161, R26, -R186 ;  /* 0x0000001aa1ba7223 */ /* 0x000fe400000108ba */
[C---:B------:R-:W-:Y:S02]  /*51d0*/  FMUL.FTZ R27, R110.reuse, -R185 ;  /* 0x800000b96e1b7220 */ /* 0x040fe40000410000 */
[----:B----4-:R-:W-:Y:S02]  /*51e0*/  @P1 FADD.FTZ R184, R163, R188 ;  /* 0x000000bca3b81221 */ /* 0x010fe40000010000 */
[----:B------:R-:W-:Y:S02]  /*51f0*/  FMUL.FTZ R187, R110, -R179 ;  /* 0x800000b36ebb7220 */ /* 0x000fe40000410000 */
[----:B-1----:R-:W-:-:S02]  /*5200*/  @P1 FADD.FTZ R26, R159, R186 ;  /* 0x000000ba9f1a1221 */ /* 0x002fc40000010000 */
[C---:B------:R-:W-:Y:S02]  /*5210*/  FFMA.FTZ R179, R112.reuse, R179, R27 ;  /* 0x000000b370b37223 */ /* 0x040fe4000001001b */
[----:B------:R-:W-:Y:S02]  /*5220*/  FMUL.FTZ R159, R21, R184 ;  /* 0x000000b8159f7220 */ /* 0x000fe40000410000 */
[----:B------:R-:W-:Y:S01]  /*5230*/  FFMA.FTZ R190, R112, R189, R190 ;  /* 0x000000bd70be7223 */ /* 0x000fe200000100be */
[----:B------:R0:W1:Y:S01]  /*5240*/  SHFL.DOWN PT, R194, R179, 0x1, 0x1f ;  /* 0x08201f00b3c27f89 */ /* 0x00006200000e0000 */
[C---:B------:R-:W-:Y:S02]  /*5250*/  FMUL.FTZ R24, R89.reuse, R24 ;  /* 0x0000001859187220 */ /* 0x040fe40000410000 */
[----:B------:R-:W-:Y:S02]  /*5260*/  FMUL.FTZ R27, R89, R25 ;  /* 0x00000019591b7220 */ /* 0x000fe40000410000 */
[----:B------:R-:W-:-:S02]  /*5270*/  FMUL.FTZ R21, R21, R26 ;  /* 0x0000001a15157220 */ /* 0x000fc40000410000 */
[----:B------:R-:W-:Y:S02]  /*5280*/  FFMA.FTZ R26, R20, R26, -R159 ;  /* 0x0000001a141a7223 */ /* 0x000fe4000001089f */
[----:B------:R-:W-:Y:S02]  /*5290*/  FFMA.FTZ R161, R112, R185, -R187 ;  /* 0x000000b970a17223 */ /* 0x000fe400000108bb */
[----:B------:R-:W-:Y:S02]  /*52a0*/  FADD.FTZ R159, R24, R191 ;  /* 0x000000bf189f7221 */ /* 0x000fe40000010000 */
[----:B------:R-:W-:Y:S01]  /*52b0*/  FADD.FTZ R163, -R27, R190 ;  /* 0x000000be1ba37221 */ /* 0x000fe20000010100 */
[----:B------:R0:W2:Y:S01]  /*52c0*/  SHFL.DOWN PT, R192, R161, 0x1, 0x1f ;  /* 0x08201f00a1c07f89 */ /* 0x0000a200000e0000 */
[----:B------:R-:W-:-:S03]  /*52d0*/  FFMA.FTZ R20, R20, R184, R21 ;  /* 0x000000b814147223 */ /* 0x000fc60000010015 */
[----:B------:R0:W3:Y:S04]  /*52e0*/  SHFL.DOWN PT, R188, R159, 0x1, 0x1f ;  /* 0x08201f009fbc7f89 */ /* 0x0000e800000e0000 */
[----:B------:R0:W4:Y:S01]  /*52f0*/  SHFL.DOWN PT, R196, R163, 0x1, 0x1f ;  /* 0x08201f00a3c47f89 */ /* 0x00012200000e0000 */
[----:B------:R-:W-:Y:S05]  /*5300*/  @!P0 BRA `(.L_x_11584) ;  /* 0x000000b000008947 */ /* 0x000fea0003800000 */
[C---:B----4-:R-:W-:Y:S02]  /*5310*/  FMUL.FTZ R186, R179.reuse, R196 ;  /* 0x000000c4b3ba7220 */ /* 0x050fe40000410000 */
[C---:B-1----:R-:W-:Y:S02]  /*5320*/  FMUL.FTZ R184, R179.reuse, R194 ;  /* 0x000000c2b3b87220 */ /* 0x042fe40000410000 */
[-C--:B---3--:R-:W-:Y:S02]  /*5330*/  FMUL.FTZ R190, R179, R188.reuse ;  /* 0x000000bcb3be7220 */ /* 0x088fe40000410000 */
[----:B------:R-:W-:-:S02]  /*5340*/  FFMA.FTZ R188, R161, R188, -R186 ;  /* 0x000000bca1bc7223 */ /* 0x000fc400000108ba */
[-C--:B--2---:R-:W-:Y:S02]  /*5350*/  FMUL.FTZ R186, R179, R192.reuse ;  /* 0x000000c0b3ba7220 */ /* 0x084fe40000410000 */
[C---:B------:R-:W-:Y:S02]  /*5360*/  FFMA.FTZ R184, R161.reuse, R192, -R184 ;  /* 0x000000c0a1b87223 */ /* 0x040fe400000108b8 */
[C---:B------:R-:W-:Y:S02]  /*5370*/  FFMA.FTZ R190, R161.reuse, R196, R190 ;  /* 0x000000c4a1be7223 */ /* 0x040fe400000100be */
[----:B0-----:R-:W-:Y:S01]  /*5380*/  FFMA.FTZ R179, R161, R194, R186 ;  /* 0x000000c2a1b37223 */ /* 0x001fe200000100ba */
[----:B------:R-:W-:Y:S01]  /*5390*/  MOV R161, R184 ;  /* 0x000000b800a17202 */ /* 0x000fe20000000f00 */
[----:B------:R-:W-:Y:S02]  /*53a0*/  FADD.FTZ R159, R159, R188 ;  /* 0x000000bc9f9f7221 */ /* 0x000fe40000010000 */
[----:B------:R-:W-:-:S02]  /*53b0*/  FADD.FTZ R163, R163, R190 ;  /* 0x000000bea3a37221 */ /* 0x000fc40000010000 */
.L_x_11584:
[----:B------:R-:W-:Y:S05]  /*53c0*/  BSYNC B0 ;  /* 0x0000000000007941 */ /* 0x000fea0003800000 */
.L_x_11583:
[----:B------:R-:W-:Y:S01]  /*53d0*/  ISETP.GT.U32.AND P0, PT, R182, 0x1d, PT ;  /* 0x0000001db600780c */ /* 0x000fe20003f04070 */
[----:B------:R-:W-:Y:S01]  /*53e0*/  FADD.FTZ R157, R157, R20 ;  /* 0x000000149d9d7221 */ /* 0x000fe20000010000 */
[----:B---3--:R3:W0:Y:S01]  /*53f0*/  SHFL.DOWN PT, R188, R161, 0x2, 0x1f ;  /* 0x08401f00a1bc7f89 */ /* 0x00862200000e0000 */
[----:B------:R-:W-:Y:S01]  /*5400*/  FADD.FTZ R155, R155, R26 ;  /* 0x0000001a9b9b7221 */ /* 0x000fe20000010000 */
[----:B------:R-:W-:Y:S01]  /*5410*/  BSSY B0, `(.L_x_11585) ;  /* 0x0000014000007945 */ /* 0x000fe20003800000 */
[C---:B------:R-:W-:Y:S01]  /*5420*/  FMUL.FTZ R21, R110.reuse, R157 ;  /* 0x0000009d6e157220 */ /* 0x040fe20000410000 */
[----:B------:R3:W4:Y:S01]  /*5430*/  SHFL.DOWN PT, R190, R179, 0x2, 0x1f ;  /* 0x08401f00b3be7f89 */ /* 0x00072200000e0000 */
[----:B------:R-:W-:-:S02]  /*5440*/  FMUL.FTZ R25, R110, R155 ;  /* 0x0000009b6e197220 */ /* 0x000fc40000410000 */
[C---:B------:R-:W-:Y:S01]  /*5450*/  FFMA.FTZ R21, R112.reuse, R155, -R21 ;  /* 0x0000009b70157223 */ /* 0x040fe20000010815 */
[----:B------:R3:W2:Y:S01]  /*5460*/  SHFL.DOWN PT, R184, R159, 0x2, 0x1f ;  /* 0x08401f009fb87f89 */ /* 0x0006a200000e0000 */
[----:B------:R-:W-:-:S03]  /*5470*/  FFMA.FTZ R25, R112, R157, R25 ;  /* 0x0000009d70197223 */ /* 0x000fc60000010019 */
[----:B--2---:R3:W2:Y:S01]  /*5480*/  SHFL.DOWN PT, R192, R163, 0x2, 0x1f ;  /* 0x08401f00a3c07f89 */ /* 0x0046a200000e0000 */
[----:B------:R-:W-:Y:S05]  /*5490*/  @P0 BRA `(.L_x_11586) ;  /* 0x000000b000000947 */ /* 0x000fea0003800000 */
[C---:B--2---:R-:W-:Y:S02]  /*54a0*/  FMUL.FTZ R26, R179.reuse, R192 ;  /* 0x000000c0b31a7220 */ /* 0x044fe40000410000 */
[C---:B----4-:R-:W-:Y:S02]  /*54b0*/  FMUL.FTZ R20, R179.reuse, R190 ;  /* 0x000000beb3147220 */ /* 0x050fe40000410000 */
[-C--:B------:R-:W-:Y:S02]  /*54c0*/  FMUL.FTZ R186, R179, R184.reuse ;  /* 0x000000b8b3ba7220 */ /* 0x080fe40000410000 */
[----:B------:R-:W-:Y:S02]  /*54d0*/  FFMA.FTZ R184, R161, R184, -R26 ;  /* 0x000000b8a1b87223 */ /* 0x000fe4000001081a */
[-C--:B0-----:R-:W-:Y:S02]  /*54e0*/  FMUL.FTZ R26, R179, R188.reuse ;  /* 0x000000bcb31a7220 */ /* 0x081fe40000410000 */
[----:B------:R-:W-:-:S02]  /*54f0*/  FFMA.FTZ R20, R161, R188, -R20 ;  /* 0x000000bca1147223 */ /* 0x000fc40000010814 */
[C---:B------:R-:W-:Y:S02]  /*5500*/  FFMA.FTZ R186, R161.reuse, R192, R186 ;  /* 0x000000c0a1ba7223 */ /* 0x040fe400000100ba */
[----:B---3--:R-:W-:Y:S01]  /*5510*/  FFMA.FTZ R179, R161, R190, R26 ;  /* 0x000000bea1b37223 */ /* 0x008fe2000001001a */
[----:B------:R-:W-:Y:S01]  /*5520*/  MOV R161, R20 ;  /* 0x0000001400a17202 */ /* 0x000fe20000000f00 */
[----:B------:R-:W-:Y:S02]  /*5530*/  FADD.FTZ R159, R159, R184 ;  /* 0x000000b89f9f7221 */ /* 0x000fe40000010000 */
[----:B------:R-:W-:Y:S02]  /*5540*/  FADD.FTZ R163, R163, R186 ;  /* 0x000000baa3a37221 */ /* 0x000fe40000010000 */
.L_x_11586:
[----:B------:R-:W-:Y:S05]  /*5550*/  BSYNC B0 ;  /* 0x0000000000007941 */ /* 0x000fea0003800000 */
.L_x_11585:
[----:B------:R-:W-:Y:S01]  /*5560*/  ISETP.GT.U32.AND P0, PT, R182, 0x1b, PT ;  /* 0x0000001bb600780c */ /* 0x000fe20003f04070 */
[C---:B------:R-:W-:Y:S01]  /*5570*/  FFMA.FTZ R185, R139.reuse, R134, R21 ;  /* 0x000000868bb97223 */ /* 0x040fe20000010015 */
[----:B-1----:R1:W3:Y:S01]  /*5580*/  SHFL.DOWN PT, R194, R161, 0x4, 0x1f ;  /* 0x08801f00a1c27f89 */ /* 0x0022e200000e0000 */
[----:B------:R-:W-:Y:S01]  /*5590*/  FMUL.FTZ R134, R86, R141 ;  /* 0x0000008d56867220 */ /* 0x000fe20000410000 */
[----:B------:R-:W-:Y:S01]  /*55a0*/  BSSY B0, `(.L_x_11587) ;  /* 0x000001e000007945 */ /* 0x000fe20003800000 */
[----:B------:R-:W-:Y:S01]  /*55b0*/  FFMA.FTZ R187, R139, R136, R25 ;  /* 0x000000888bbb7223 */ /* 0x000fe20000010019 */
[----:B----4-:R1:W4:Y:S01]  /*55c0*/  SHFL.DOWN PT, R196, R179, 0x4, 0x1f ;  /* 0x08801f00b3c47f89 */ /* 0x01032200000e0000 */
[----:B------:R-:W-:-:S02]  /*55d0*/  FFMA.FTZ R20, R137, -R134, R155 ;  /* 0x8000008689147223 */ /* 0x000fc4000001009b */
[----:B------:R-:W-:Y:S01]  /*55e0*/  FFMA.FTZ R21, R135, -R134, R157 ;  /* 0x8000008687157223 */ /* 0x000fe2000001009d */
[----:B------:R1:W2:Y:S01]  /*55f0*/  SHFL.DOWN PT, R186, R159, 0x4, 0x1f ;  /* 0x08801f009fba7f89 */ /* 0x0002a200000e0000 */
[C---:B------:R-:W-:Y:S02]  /*5600*/  FFMA.FTZ R134, R89.reuse, -R157, RZ ;  /* 0x8000009d59867223 */ /* 0x040fe400000100ff */
[----:B------:R-:W-:Y:S01]  /*5610*/  FFMA.FTZ R26, R89, R155, RZ ;  /* 0x0000009b591a7223 */ /* 0x000fe200000100ff */
[----:B------:R1:W0:Y:S01]  /*5620*/  SHFL.DOWN PT, R198, R163, 0x4, 0x1f ;  /* 0x08801f00a3c67f89 */ /* 0x00022200000e0000 */
[----:B------:R-:W-:Y:S02]  /*5630*/  FMUL.FTZ R25, R114, R187 ;  /* 0x000000bb72197220 */ /* 0x000fe40000410000 */
[----:B------:R-:W-:Y:S02]  /*5640*/  FMUL.FTZ R136, R84, R139 ;  /* 0x0000008b54887220 */ /* 0x000fe40000410000 */
[----:B------:R-:W-:-:S02]  /*5650*/  FMUL.FTZ R155, R114, R185 ;  /* 0x000000b9729b7220 */ /* 0x000fc40000410000 */
[C---:B--2---:R-:W-:Y:S02]  /*5660*/  FFMA.FTZ R192, R87.reuse, -R187, R134 ;  /* 0x800000bb57c07223 */ /* 0x044fe40000010086 */
[-C--:B------:R-:W-:Y:S02]  /*5670*/  FFMA.FTZ R190, R87, R185.reuse, R26 ;  /* 0x000000b957be7223 */ /* 0x080fe4000001001a */
[C---:B------:R-:W-:Y:S02]  /*5680*/  FFMA.FTZ R134, R116.reuse, R185, -R25 ;  /* 0x000000b974867223 */ /* 0x040fe40000010819 */
[-C--:B------:R-:W-:Y:S02]  /*5690*/  FFMA.FTZ R25, R133, -R136.reuse, R185 ;  /* 0x8000008885197223 */ /* 0x080fe400000100b9 */
[----:B------:R-:W-:Y:S02]  /*56a0*/  FFMA.FTZ R26, R131, -R136, R187 ;  /* 0x80000088831a7223 */ /* 0x000fe400000100bb */
[----:B------:R-:W-:Y:S01]  /*56b0*/  FFMA.FTZ R155, R116, R187, R155 ;  /* 0x000000bb749b7223 */ /* 0x000fe2000001009b */
[----:B------:R-:W-:Y:S05]  /*56c0*/  @P0 BRA `(.L_x_11588) ;  /* 0x000000b000000947 */ /* 0x000fea0003800000 */
[C---:B01-34-:R-:W-:Y:S02]  /*56d0*/  FMUL.FTZ R184, R179.reuse, R198 ;  /* 0x000000c6b3b87220 */ /* 0x05bfe40000410000 */
        /* <DEDUP_REMOVED lines=10> */
.L_x_11588:
[----:B-1-34-:R-:W-:Y:S05]  /*5780*/  BSYNC B0 ;  /* 0x0000000000007941 */ /* 0x01afea0003800000 */
.L_x_11587:
[----:B------:R-:W-:Y:S01]  /*5790*/  ISETP.GT.U32.AND P0, PT, R182, 0x17, PT ;  /* 0x00000017b600780c */ /* 0x000fe20003f04070 */
[C---:B------:R-:W-:Y:S01]  /*57a0*/  FFMA.FTZ R187, R125.reuse, R138, R155 ;  /* 0x0000008a7dbb7223 */ /* 0x040fe2000001009b */
[----:B0-----:R0:W1:Y:S01]  /*57b0*/  SHFL.DOWN PT, R188, R161, 0x8, 0x1f ;  /* 0x09001f00a1bc7f89 */ /* 0x00106200000e0000 */
[----:B------:R-:W-:Y:S01]  /*57c0*/  FFMA.FTZ R185, R125, R140, R134 ;  /* 0x0000008c7db97223 */ /* 0x000fe20000010086 */
[----:B------:R-:W-:Y:S01]  /*57d0*/  BSSY B0, `(.L_x_11589) ;  /* 0x0000019000007945 */ /* 0x000fe20003800000 */
[----:B------:R-:W-:Y:S01]  /*57e0*/  FMUL.FTZ R136, R82, R125 ;  /* 0x0000007d52887220 */ /* 0x000fe20000410000 */
[----:B------:R0:W2:Y:S01]  /*57f0*/  SHFL.DOWN PT, R194, R179, 0x8, 0x1f ;  /* 0x09001f00b3c27f89 */ /* 0x0000a200000e0000 */
[C---:B------:R-:W-:Y:S02]  /*5800*/  FMUL.FTZ R155, R118.reuse, R187 ;  /* 0x000000bb769b7220 */ /* 0x040fe40000410000 */
[----:B------:R-:W-:Y:S01]  /*5810*/  FMUL.FTZ R157, R118, R185 ;  /* 0x000000b9769d7220 */ /* 0x000fe20000410000 */
[----:B------:R0:W3:Y:S01]  /*5820*/  SHFL.DOWN PT, R184, R159, 0x8, 0x1f ;  /* 0x09001f009fb87f89 */ /* 0x0000e200000e0000 */
[----:B------:R-:W-:-:S02]  /*5830*/  FFMA.FTZ R134, R129, -R136, R185 ;  /* 0x8000008881867223 */ /* 0x000fc400000100b9 */
[C---:B------:R-:W-:Y:S01]  /*5840*/  FFMA.FTZ R190, R85.reuse, R185, R190 ;  /* 0x000000b955be7223 */ /* 0x040fe200000100be */
[----:B------:R0:W4:Y:S01]  /*5850*/  SHFL.DOWN PT, R196, R163, 0x8, 0x1f ;  /* 0x09001f00a3c47f89 */ /* 0x00012200000e0000 */
[----:B------:R-:W-:Y:S02]  /*5860*/  FFMA.FTZ R192, R85, -R187, R192 ;  /* 0x800000bb55c07223 */ /* 0x000fe400000100c0 */
[C---:B------:R-:W-:Y:S02]  /*5870*/  FFMA.FTZ R155, R120.reuse, R185, -R155 ;  /* 0x000000b9789b7223 */ /* 0x040fe4000001089b */
[----:B------:R-:W-:Y:S02]  /*5880*/  FFMA.FTZ R136, R127, -R136, R187 ;  /* 0x800000887f887223 */ /* 0x000fe400000100bb */
[----:B------:R-:W-:Y:S01]  /*5890*/  FFMA.FTZ R157, R120, R187, R157 ;  /* 0x000000bb789d7223 */ /* 0x000fe2000001009d */
[----:B------:R-:W-:Y:S05]  /*58a0*/  @P0 BRA `(.L_x_11590) ;  /* 0x000000b000000947 */ /* 0x000fea0003800000 */
[C---:B0---4-:R-:W-:Y:S02]  /*58b0*/  FMUL.FTZ R140, R179.reuse, R196 ;  /* 0x000000c4b38c7220 */ /* 0x051fe40000410000 */
[----:B--2---:R-:W-:-:S02]  /*58c0*/  FMUL.FTZ R138, R179, R194 ;  /* 0x000000c2b38a7220 */ /* 0x004fc40000410000 */
[-C--:B---3--:R-:W-:Y:S02]  /*58d0*/  FMUL.FTZ R186, R179, R184.reuse ;  /* 0x000000b8b3ba7220 */ /* 0x088fe40000410000 */
[----:B------:R-:W-:Y:S02]  /*58e0*/  FFMA.FTZ R184, R161, R184, -R140 ;  /* 0x000000b8a1b87223 */ /* 0x000fe4000001088c */
[-C--:B-1----:R-:W-:Y:S02]  /*58f0*/  FMUL.FTZ R140, R179, R188.reuse ;  /* 0x000000bcb38c7220 */ /* 0x082fe40000410000 */
[C---:B------:R-:W-:Y:S02]  /*5900*/  FFMA.FTZ R138, R161.reuse, R188, -R138 ;  /* 0x000000bca18a7223 */ /* 0x040fe4000001088a */
[C---:B------:R-:W-:Y:S02]  /*5910*/  FFMA.FTZ R186, R161.reuse, R196, R186 ;  /* 0x000000c4a1ba7223 */ /* 0x040fe400000100ba */
[----:B------:R-:W-:Y:S01]  /*5920*/  FFMA.FTZ R179, R161, R194, R140 ;  /* 0x000000c2a1b37223 */ /* 0x000fe2000001008c */
[----:B------:R-:W-:Y:S01]  /*5930*/  MOV R161, R138 ;  /* 0x0000008a00a17202 */ /* 0x000fe20000000f00 */
[----:B------:R-:W-:-:S02]  /*5940*/  FADD.FTZ R159, R159, R184 ;  /* 0x000000b89f9f7221 */ /* 0x000fc40000010000 */
[----:B------:R-:W-:Y:S02]  /*5950*/  FADD.FTZ R163, R163, R186 ;  /* 0x000000baa3a37221 */ /* 0x000fe40000010000 */
.L_x_11590:
[----:B0-----:R-:W-:Y:S05]  /*5960*/  BSYNC B0 ;  /* 0x0000000000007941 */ /* 0x001fea0003800000 */
.L_x_11589:
[C---:B------:R-:W-:Y:S01]  /*5970*/  FFMA.FTZ R185, R123.reuse, R144, R155 ;  /* 0x000000907bb97223 */ /* 0x040fe2000001009b */
[----:B------:R-:W-:Y:S01]  /*5980*/  ISETP.GT.U32.AND P0, PT, R182, 0xf, PT ;  /* 0x0000000fb600780c */ /* 0x000fe20003f04070 */
[----:B------:R-:W-:Y:S01]  /*5990*/  FFMA.FTZ R187, R123, R142, R157 ;  /* 0x0000008e7bbb7223 */ /* 0x000fe2000001009d */
[----:B---3--:R0:W3:Y:S01]  /*59a0*/  SHFL.DOWN PT, R184, R161, 0x10, 0x1f ;  /* 0x0a001f00a1b87f89 */ /* 0x0080e200000e0000 */
[----:B------:R-:W-:Y:S01]  /*59b0*/  FMUL.FTZ R157, R124, R185 ;  /* 0x000000b97c9d7220 */ /* 0x000fe20000410000 */
[----:B------:R-:W-:Y:S01]  /*59c0*/  BSSY B0, `(.L_x_11591) ;  /* 0x000001a000007945 */ /* 0x000fe20003800000 */
[----:B------:R-:W-:Y:S01]  /*59d0*/  FMUL.FTZ R140, R80, R123 ;  /* 0x0000007b508c7220 */ /* 0x000fe20000410000 */
[----:B------:R0:W4:Y:S01]  /*59e0*/  SHFL.DOWN PT, R186, R179, 0x10, 0x1f ;  /* 0x0a001f00b3ba7f89 */ /* 0x00012200000e0000 */
[-C--:B------:R-:W-:Y:S02]  /*59f0*/  FMUL.FTZ R155, R124, R187.reuse ;  /* 0x000000bb7c9b7220 */ /* 0x080fe40000410000 */
[----:B------:R-:W-:Y:S01]  /*5a00*/  FFMA.FTZ R157, R122, R187, R157 ;  /* 0x000000bb7a9d7223 */ /* 0x000fe2000001009d */
[----:B-1----:R0:W1:Y:S01]  /*5a10*/  SHFL.DOWN PT, R188, R163, 0x10, 0x1f ;  /* 0x0a001f00a3bc7f89 */ /* 0x00206200000e0000 */
[----:B------:R-:W-:-:S02]  /*5a20*/  FFMA.FTZ R138, R119, -R140, R185 ;  /* 0x8000008c778a7223 */ /* 0x000fc400000100b9 */
[----:B------:R-:W-:Y:S02]  /*5a30*/  FFMA.FTZ R192, R83, -R187, R192 ;  /* 0x800000bb53c07223 */ /* 0x000fe400000100c0 */
[----:B------:R-:W-:Y:S02]  /*5a40*/  FFMA.FTZ R140, R121, -R140, R187 ;  /* 0x8000008c798c7223 */ /* 0x000fe400000100bb */
[-C--:B------:R-:W-:Y:S02]  /*5a50*/  FFMA.FTZ R155, R122, R185.reuse, -R155 ;  /* 0x000000b97a9b7223 */ /* 0x080fe4000001089b */
[----:B------:R-:W-:Y:S02]  /*5a60*/  FFMA.FTZ R187, R113, R150, R157 ;  /* 0x0000009671bb7223 */ /* 0x000fe4000001009d */
[----:B------:R0:W2:Y:S01]  /*5a70*/  SHFL.DOWN PT, R150, R159, 0x10, 0x1f ;  /* 0x0a001f009f967f89 */ /* 0x0000a200000e0000 */
[----:B------:R-:W-:Y:S02]  /*5a80*/  FFMA.FTZ R190, R83, R185, R190 ;  /* 0x000000b953be7223 */ /* 0x000fe400000100be */
[----:B------:R-:W-:Y:S01]  /*5a90*/  FFMA.FTZ R185, R113, R152, R155 ;  /* 0x0000009871b97223 */ /* 0x000fe2000001009b */
[----:B------:R-:W-:Y:S05]  /*5aa0*/  @P0 BRA `(.L_x_11592) ;  /* 0x000000b000000947 */ /* 0x000fea0003800000 */
[C---:B-1----:R-:W-:Y:S02]  /*5ab0*/  FMUL.FTZ R144, R179.reuse, R188 ;  /* 0x000000bcb3907220 */ /* 0x042fe40000410000 */
[----:B----4-:R-:W-:-:S02]  /*5ac0*/  FMUL.FTZ R142, R179, R186 ;  /* 0x000000bab38e7220 */ /* 0x010fc40000410000 */
[-C--:B--2---:R-:W-:Y:S02]  /*5ad0*/  FMUL.FTZ R152, R179, R150.reuse ;  /* 0x00000096b3987220 */ /* 0x084fe40000410000 */
        /* <DEDUP_REMOVED lines=8> */
.L_x_11592:
[----:B------:R-:W-:Y:S05]  /*5b60*/  BSYNC B0 ;  /* 0x0000000000007941 */ /* 0x000fea0003800000 */
.L_x_11591:
[C---:B------:R-:W-:Y:S01]  /*5b70*/  FMUL.FTZ R157, R128.reuse, R185 ;  /* 0x000000b9809d7220 */ /* 0x040fe20000410000 */
[----:B------:R-:W-:Y:S01]  /*5b80*/  SHFL.DOWN PT, R193, R179, 0x1, 0x1f ;  /* 0x08201f00b3c17f89 */ /* 0x000fe200000e0000 */
[-C--:B------:R-:W-:Y:S01]  /*5b90*/  FMUL.FTZ R155, R128, R187.reuse ;  /* 0x000000bb809b7220 */ /* 0x080fe20000410000 */
[----:B------:R-:W-:Y:S01]  /*5ba0*/  ISETP.NE.AND P0, PT, R62, RZ, PT ;  /* 0x000000ff3e00720c */ /* 0x000fe20003f05270 */
[----:B------:R-:W-:Y:S01]  /*5bb0*/  FFMA.FTZ R157, R126, R187, R157 ;  /* 0x000000bb7e9d7223 */ /* 0x000fe2000001009d */
[----:B----4-:R-:W4:Y:S01]  /*5bc0*/  SHFL.IDX PT, R186, R6, RZ, 0x1f ;  /* 0x00001fff06ba7589 */ /* 0x010f2200000e0000 */
[----:B------:R-:W-:Y:S01]  /*5bd0*/  FMUL.FTZ R144, R78, R113 ;  /* 0x000000714e907220 */ /* 0x000fe20000410000 */
[----:B------:R-:W-:Y:S01]  /*5be0*/  BSSY B0, `(.L_x_11593) ;  /* 0x00000ed000007945 */ /* 0x000fe20003800000 */
[----:B------:R-:W-:Y:S01]  /*5bf0*/  FFMA.FTZ R155, R126, R185, -R155 ;  /* 0x000000b97e9b7223 */ /* 0x000fe2000001089b */
[----:B-1----:R-:W-:Y:S01]  /*5c00*/  SHFL.DOWN PT, R188, R161, 0x1, 0x1f ;  /* 0x08201f00a1bc7f89 */ /* 0x002fe200000e0000 */
[----:B------:R-:W-:-:S02]  /*5c10*/  FFMA.FTZ R191, R107, R154, R157 ;  /* 0x0000009a6bbf7223 */ /* 0x000fc4000001009d */
[----:B------:R-:W-:Y:S01]  /*5c20*/  FFMA.FTZ R142, R117, -R144, R185 ;  /* 0x80000090758e7223 */ /* 0x000fe200000100b9 */
[----:B---3--:R1:W-:Y:S01]  /*5c30*/  SHFL.IDX PT, R184, R161, RZ, 0x1f ;  /* 0x00001fffa1b87589 */ /* 0x0083e200000e0000 */
[----:B------:R-:W-:Y:S02]  /*5c40*/  FFMA.FTZ R189, R107, R156, R155 ;  /* 0x0000009c6bbd7223 */ /* 0x000fe4000001009b */
[----:B------:R-:W-:Y:S02]  /*5c50*/  FFMA.FTZ R192, R81, -R187, R192 ;  /* 0x800000bb51c07223 */ /* 0x000fe400000100c0 */
[----:B------:R-:W-:Y:S02]  /*5c60*/  FFMA.FTZ R144, R115, -R144, R187 ;  /* 0x8000009073907223 */ /* 0x000fe400000100bb */
[----:B------:R-:W-:Y:S01]  /*5c70*/  FMUL.FTZ R155, R132, R191 ;  /* 0x000000bf849b7220 */ /* 0x000fe20000410000 */
[----:B------:R-:W3:Y:S01]  /*5c80*/  SHFL.IDX PT, R187, R7, RZ, 0x1f ;  /* 0x00001fff07bb7589 */ /* 0x000ee200000e0000 */
[----:B------:R-:W-:-:S02]  /*5c90*/  FFMA.FTZ R190, R81, R185, R190 ;  /* 0x000000b951be7223 */ /* 0x000fc400000100be */
[----:B------:R-:W-:Y:S01]  /*5ca0*/  FMUL.FTZ R152, R76, R107 ;  /* 0x0000006b4c987220 */ /* 0x000fe20000410000 */
[----:B------:R5:W0:Y:S01]  /*5cb0*/  SHFL.IDX PT, R185, R179, RZ, 0x1f ;  /* 0x00001fffb3b97589 */ /* 0x000a2200000e0000 */
[-C--:B------:R-:W-:Y:S02]  /*5cc0*/  FFMA.FTZ R155, R130, R189.reuse, -R155 ;  /* 0x000000bd829b7223 */ /* 0x080fe4000001089b */
[-C--:B------:R-:W-:Y:S02]  /*5cd0*/  FMUL.FTZ R157, R132, R189.reuse ;  /* 0x000000bd849d7220 */ /* 0x080fe40000410000 */
[----:B------:R-:W-:Y:S02]  /*5ce0*/  FFMA.FTZ R190, R79, R189, R190 ;  /* 0x000000bd4fbe7223 */ /* 0x000fe400000100be */
[----:B--2---:R-:W-:Y:S02]  /*5cf0*/  FFMA.FTZ R150, R111, -R152, R189 ;  /* 0x800000986f967223 */ /* 0x004fe400000100bd */
[----:B01----:R-:W-:Y:S01]  /*5d00*/  FFMA.FTZ R161, R147, R160, R155 ;  /* 0x000000a093a17223 */ /* 0x003fe2000001009b */
[----:B------:R-:W0:Y:S01]  /*5d10*/  SHFL.DOWN PT, R189, R163, 0x1, 0x1f ;  /* 0x08201f00a3bd7f89 */ /* 0x000e2200000e0000 */
[----:B------:R-:W-:-:S02]  /*5d20*/  FFMA.FTZ R157, R130, R191, R157 ;  /* 0x000000bf829d7223 */ /* 0x000fc4000001009d */
[----:B------:R-:W-:Y:S01]  /*5d30*/  FFMA.FTZ R190, R77, R161, R190 ;  /* 0x000000a14dbe7223 */ /* 0x000fe200000100be */
[----:B------:R-:W1:Y:S01]  /*5d40*/  SHFL.DOWN PT, R160, R159, 0x1, 0x1f ;  /* 0x08201f009fa07f89 */ /* 0x000e6200000e0000 */
[----:B-----5:R-:W-:Y:S02]  /*5d50*/  FFMA.FTZ R179, R147, R158, R157 ;  /* 0x0000009e93b37223 */ /* 0x020fe4000001009d */
[----:B------:R-:W-:Y:S01]  /*5d60*/  FMUL.FTZ R158, R74, R147 ;  /* 0x000000934a9e7220 */ /* 0x000fe20000410000 */
[----:B------:R-:W2:Y:S01]  /*5d70*/  SHFL.IDX PT, R159, R159, RZ, 0x1f ;  /* 0x00001fff9f9f7589 */ /* 0x000ea200000e0000 */
[C---:B------:R-:W-:Y:S02]  /*5d80*/  FMUL.FTZ R155, R148.reuse, R179 ;  /* 0x000000b3949b7220 */ /* 0x040fe40000410000 */
[-C--:B------:R-:W-:Y:S01]  /*5d90*/  FMUL.FTZ R157, R148, R161.reuse ;  /* 0x000000a1949d7220 */ /* 0x080fe20000410000 */
[----:B------:R-:W5:Y:S01]  /*5da0*/  SHFL.IDX PT, R163, R163, RZ, 0x1f ;  /* 0x00001fffa3a37589 */ /* 0x000f6200000e0000 */
[----:B------:R-:W-:-:S02]  /*5db0*/  FFMA.FTZ R156, R146, R161, -R155 ;  /* 0x000000a1929c7223 */ /* 0x000fc4000001089b */
[-C--:B------:R-:W-:Y:S02]  /*5dc0*/  FFMA.FTZ R154, R143, -R158.reuse, R161 ;  /* 0x8000009e8f9a7223 */ /* 0x080fe400000100a1 */
[----:B------:R-:W-:Y:S02]  /*5dd0*/  FFMA.FTZ R155, R149, -R158, R179 ;  /* 0x8000009e959b7223 */ /* 0x000fe400000100b3 */
[----:B----4-:R-:W-:Y:S02]  /*5de0*/  @P2 FMUL.FTZ R158, R193, R186 ;  /* 0x000000bac19e2220 */ /* 0x010fe40000410000 */
[----:B------:R-:W-:Y:S02]  /*5df0*/  FFMA.FTZ R157, R146, R179, R157 ;  /* 0x000000b3929d7223 */ /* 0x000fe4000001009d */
[----:B------:R-:W-:Y:S02]  /*5e00*/  FFMA.FTZ R162, R145, R162, R156 ;  /* 0x000000a291a27223 */ /* 0x000fe4000001009c */
[----:B---3--:R-:W-:-:S02]  /*5e10*/  @P2 FMUL.FTZ R161, R193, R187 ;  /* 0x000000bbc1a12220 */ /* 0x008fc40000410000 */
[----:B------:R-:W-:Y:S02]  /*5e20*/  FMUL.FTZ R156, R185, R6 ;  /* 0x00000006b99c7220 */ /* 0x000fe40000410000 */
[C---:B------:R-:W-:Y:S02]  /*5e30*/  @P2 FFMA.FTZ R158, R188.reuse, R187, R158 ;  /* 0x000000bbbc9e2223 */ /* 0x040fe4000001009e */
[----:B------:R-:W-:Y:S02]  /*5e40*/  FFMA.FTZ R164, R145, R164, R157 ;  /* 0x000000a491a47223 */ /* 0x000fe4000001009d */
[----:B------:R-:W-:Y:S02]  /*5e50*/  @P2 FFMA.FTZ R161, R188, R186, -R161 ;  /* 0x000000babca12223 */ /* 0x000fe400000108a1 */
[-C--:B------:R-:W-:Y:S02]  /*5e60*/  FMUL.FTZ R157, R185, R7.reuse ;  /* 0x00000007b99d7220 */ /* 0x080fe40000410000 */
[----:B------:R-:W-:-:S02]  /*5e70*/  FFMA.FTZ R156, R184, R7, R156 ;  /* 0x00000007b89c7223 */ /* 0x000fc4000001009c */
[----:B------:R-:W-:Y:S02]  /*5e80*/  FMUL.FTZ R7, R185, R5 ;  /* 0x00000005b9077220 */ /* 0x000fe40000410000 */
[----:B0-----:R-:W-:Y:S02]  /*5e90*/  @P2 FADD.FTZ R187, R189, R158 ;  /* 0x0000009ebdbb2221 */ /* 0x001fe40000010000 */
[----:B-1----:R-:W-:Y:S02]  /*5ea0*/  @P2 FADD.FTZ R186, R160, R161 ;  /* 0x000000a1a0ba2221 */ /* 0x002fe40000010000 */
[-C--:B------:R-:W-:Y:S02]  /*5eb0*/  FMUL.FTZ R185, R185, R4.reuse ;  /* 0x00000004b9b97220 */ /* 0x080fe40000410000 */
[----:B------:R-:W-:Y:S02]  /*5ec0*/  FFMA.FTZ R4, R184, R4, -R7 ;  /* 0x00000004b8047223 */ /* 0x000fe40000010807 */
[----:B------:R-:W-:-:S02]  /*5ed0*/  FMUL.FTZ R7, R187, -R23 ;  /* 0x80000017bb077220 */ /* 0x000fc40000410000 */
[C---:B------:R-:W-:Y:S02]  /*5ee0*/  FMUL.FTZ R23, R186.reuse, -R23 ;  /* 0x80000017ba177220 */ /* 0x040fe40000410000 */
[-C--:B------:R-:W-:Y:S02]  /*5ef0*/  FFMA.FTZ R186, R186, R22.reuse, -R7 ;  /* 0x00000016baba7223 */ /* 0x080fe40000010807 */
[----:B------:R-:W-:Y:S02]  /*5f00*/  FFMA.FTZ R158, R187, R22, R23 ;  /* 0x00000016bb9e7223 */ /* 0x000fe40000010017 */
[----:B------:R-:W-:Y:S02]  /*5f10*/  FADD.FTZ R167, R167, R186 ;  /* 0x000000baa7a77221 */ /* 0x000fe40000010000 */
[----:B------:R-:W-:Y:S02]  /*5f20*/  FADD.FTZ R169, -R169, R158 ;  /* 0x0000009ea9a97221 */ /* 0x000fe40000010100 */
[----:B------:R-:W-:-:S02]  /*5f30*/  FFMA.FTZ R6, R184, R6, -R157 ;  /* 0x00000006b8067223 */ /* 0x000fc4000001089d */
[C---:B------:R-:W-:Y:S02]  /*5f40*/  FMUL.FTZ R158, R148.reuse, -R169 ;  /* 0x800000a9949e7220 */ /* 0x040fe40000410000 */
[----:B------:R-:W-:Y:S02]  /*5f50*/  FMUL.FTZ R148, R148, -R167 ;  /* 0x800000a794947220 */ /* 0x000fe40000410000 */
[----:B------:R-:W-:Y:S02]  /*5f60*/  FMUL.FTZ R160, R72, R145 ;  /* 0x0000009148a07220 */ /* 0x000fe40000410000 */
[----:B------:R-:W-:Y:S02]  /*5f70*/  FFMA.FTZ R192, R79, -R191, R192 ;  /* 0x800000bf4fc07223 */ /* 0x000fe400000100c0 */
[----:B--2---:R-:W-:Y:S02]  /*5f80*/  FADD.FTZ R6, R159, R6 ;  /* 0x000000069f067221 */ /* 0x004fe40000010000 */
[----:B------:R-:W-:-:S02]  /*5f90*/  FFMA.FTZ R159, R146, R167, -R158 ;  /* 0x000000a7929f7223 */ /* 0x000fc4000001089e */
[----:B------:R-:W-:Y:S02]  /*5fa0*/  FFMA.FTZ R5, R184, R5, R185 ;  /* 0x00000005b8057223 */ /* 0x000fe400000100b9 */
[----:B-----5:R-:W-:Y:S02]  /*5fb0*/  FADD.FTZ R7, R163, R156 ;  /* 0x0000009ca3077221 */ /* 0x020fe40000010000 */
[----:B------:R-:W-:Y:S02]  /*5fc0*/  FFMA.FTZ R146, R146, R169, R148 ;  /* 0x000000a992927223 */ /* 0x000fe40000010094 */
[----:B------:R-:W-:Y:S01]  /*5fd0*/  FMUL.FTZ R157, R75, R162 ;  /* 0x000000a24b9d7220 */ /* 0x000fe20000410000 */
[----:B------:R0:W-:Y:S01]  /*5fe0*/  @!P0 STS.128 [R73.X16+0x21b0], R4 ;  /* 0x0021b00449008388 */ /* 0x0001e2000000cc00 */
[----:B------:R-:W-:Y:S02]  /*5ff0*/  FFMA.FTZ R22, R151, -R160, R162 ;  /* 0x800000a097167223 */ /* 0x000fe400000100a2 */
[----:B------:R-:W-:-:S02]  /*6000*/  FFMA.FTZ R192, R77, -R179, R192 ;  /* 0x800000b34dc07223 */ /* 0x000fc400000100c0 */
[----:B------:R-:W-:Y:S02]  /*6010*/  FFMA.FTZ R23, R153, -R160, R164 ;  /* 0x800000a099177223 */ /* 0x000fe400000100a4 */
[----:B------:R-:W-:Y:S02]  /*6020*/  FMUL.FTZ R161, R75, R164 ;  /* 0x000000a44ba17220 */ /* 0x000fe40000410000 */
[----:B------:R-:W-:Y:S02]  /*6030*/  FMUL.FTZ R162, R72, R169 ;  /* 0x000000a948a27220 */ /* 0x000fe40000410000 */
[----:B------:R-:W-:Y:S02]  /*6040*/  FADD.FTZ R165, -R165, R146 ;  /* 0x00000092a5a57221 */ /* 0x000fe40000010100 */
[----:B------:R-:W-:Y:S01]  /*6050*/  FADD.FTZ R156, R192, -R161 ;  /* 0x800000a1c09c7221 */ /* 0x000fe20000010000 */
[----:B------:R-:W-:Y:S01]  /*6060*/  SHF.L.U32 R161, R62, 0x4, RZ ;  /* 0x000000043ea17819 */ /* 0x000fe200000006ff */
[----:B------:R-:W-:-:S02]  /*6070*/  FMUL.FTZ R160, R72, R167 ;  /* 0x000000a748a07220 */ /* 0x000fc40000410000 */
[----:B0-----:R-:W-:Y:S01]  /*6080*/  FMUL.FTZ R5, R23, R162 ;  /* 0x000000a217057220 */ /* 0x001fe20000410000 */
[----:B------:R-:W-:Y:S01]  /*6090*/  LEA.HI.SX32 R148, R161, R161, 0x1b ;  /* 0x000000a1a1947211 */ /* 0x000fe200078fdaff */
[----:B------:R-:W-:Y:S02]  /*60a0*/  FADD.FTZ R159, R166, R159 ;  /* 0x0000009fa69f7221 */ /* 0x000fe40000010000 */
[----:B------:R-:W-:Y:S02]  /*60b0*/  FMUL.FTZ R4, R132, -R165 ;  /* 0x800000a584047220 */ /* 0x000fe40000410000 */
        /* <DEDUP_REMOVED lines=11> */
[----:B------:R-:W-:Y:S02]  /*6170*/  FADD.FTZ R171, -R171, R130 ;  /* 0x00000082abab7221 */ /* 0x000fe40000010100 */
[-C--:B------:R-:W-:Y:S02]  /*6180*/  FFMA.FTZ R5, R154, R4.reuse, R5 ;  /* 0x000000049a057223 */ /* 0x080fe40000010005 */
[----:B------:R-:W-:Y:S02]  /*6190*/  FMUL.FTZ R187, R147, R4 ;  /* 0x0000000493bb7220 */ /* 0x000fe40000410000 */
[----:B------:R-:W-:-:S02]  /*61a0*/  FMUL.FTZ R179, R145, R162 ;  /* 0x000000a291b37220 */ /* 0x000fc40000410000 */
[-C--:B------:R-:W-:Y:S01]  /*61b0*/  FMUL.FTZ R189, R147, R6.reuse ;  /* 0x0000000693bd7220 */ /* 0x080fe20000410000 */
[----:B------:R-:W-:Y:S01]  /*61c0*/  STS [R148.X4+0x450], R187 ;  /* 0x000450bb94007388 */ /* 0x000fe20000004800 */
[----:B------:R-:W-:Y:S02]  /*61d0*/  FFMA.FTZ R4, R154, R6, -R7 ;  /* 0x000000069a047223 */ /* 0x000fe40000010807 */
[C---:B------:R-:W-:Y:S01]  /*61e0*/  FMUL.FTZ R6, R128.reuse, -R161 ;  /* 0x800000a180067220 */ /* 0x040fe20000410000 */
[----:B------:R0:W-:Y:S01]  /*61f0*/  STS [R148.X4+0x45c], R179 ;  /* 0x00045cb394007388 */ /* 0x0001e20000004800 */
[-C--:B------:R-:W-:Y:S02]  /*6200*/  FMUL.FTZ R128, R128, -R171.reuse ;  /* 0x800000ab80807220 */ /* 0x080fe40000410000 */
[----:B------:R-:W-:Y:S01]  /*6210*/  FFMA.FTZ R185, R126, R171, R6 ;  /* 0x000000ab7eb97223 */ /* 0x000fe20000010006 */
[----:B------:R-:W-:Y:S01]  /*6220*/  STS [R148.X4+0x454], R189 ;  /* 0x000454bd94007388 */ /* 0x000fe20000004800 */
[----:B------:R-:W-:-:S02]  /*6230*/  FMUL.FTZ R163, R145, R160 ;  /* 0x000000a091a37220 */ /* 0x000fc40000410000 */
[----:B------:R-:W-:Y:S02]  /*6240*/  FADD.FTZ R185, -R170, R185 ;  /* 0x000000b9aab97221 */ /* 0x000fe40000010100 */
[----:B------:R-:W-:Y:S01]  /*6250*/  FFMA.FTZ R152, R109, -R152, R191 ;  /* 0x800000986d987223 */ /* 0x000fe200000100bf */
[----:B------:R1:W-:Y:S01]  /*6260*/  STS [R148.X4+0x458], R163 ;  /* 0x000458a394007388 */ /* 0x0003e20000004800 */
[----:B0-----:R-:W-:Y:S02]  /*6270*/  FFMA.FTZ R179, R126, R161, -R128 ;  /* 0x000000a17eb37223 */ /* 0x001fe40000010880 */
[----:B------:R-:W-:Y:S02]  /*6280*/  FMUL.FTZ R6, R124, -R185 ;  /* 0x800000b97c067220 */ /* 0x000fe40000410000 */
[----:B------:R-:W-:Y:S02]  /*6290*/  FADD.FTZ R179, R168, R179 ;  /* 0x000000b3a8b37221 */ /* 0x000fe40000010000 */
[----:B------:R-:W-:-:S02]  /*62a0*/  FMUL.FTZ R7, R76, R161 ;  /* 0x000000a14c077220 */ /* 0x000fc40000410000 */
[-C--:B------:R-:W-:Y:S02]  /*62b0*/  FMUL.FTZ R124, R124, -R179.reuse ;  /* 0x800000b37c7c7220 */ /* 0x080fe40000410000 */
[C---:B------:R-:W-:Y:S02]  /*62c0*/  FFMA.FTZ R6, R122.reuse, R179, -R6 ;  /* 0x000000b37a067223 */ /* 0x040fe40000010806 */
[----:B------:R-:W-:Y:S02]  /*62d0*/  FFMA.FTZ R187, R122, R185, R124 ;  /* 0x000000b97abb7223 */ /* 0x000fe4000001007c */
[----:B-1----:R-:W-:Y:S02]  /*62e0*/  FMUL.FTZ R163, R76, R171 ;  /* 0x000000ab4ca37220 */ /* 0x002fe40000410000 */
[----:B------:R-:W-:Y:S02]  /*62f0*/  FADD.FTZ R187, -R176, R187 ;  /* 0x000000bbb0bb7221 */ /* 0x000fe40000010100 */
[----:B------:R-:W-:-:S02]  /*6300*/  FADD.FTZ R189, R175, R6 ;  /* 0x00000006afbd7221 */ /* 0x000fc40000010000 */
[----:B------:R-:W-:Y:S02]  /*6310*/  FMUL.FTZ R126, R152, R163 ;  /* 0x000000a3987e7220 */ /* 0x000fe40000410000 */
[C---:B------:R-:W-:Y:S02]  /*6320*/  FMUL.FTZ R6, R118.reuse, -R187 ;  /* 0x800000bb76067220 */ /* 0x040fe40000410000 */
[----:B------:R-:W-:Y:S02]  /*6330*/  FMUL.FTZ R118, R118, -R189 ;  /* 0x800000bd76767220 */ /* 0x000fe40000410000 */
[-C--:B------:R-:W-:Y:S02]  /*6340*/  FMUL.FTZ R130, R152, R7.reuse ;  /* 0x0000000798827220 */ /* 0x080fe40000410000 */
[-C--:B------:R-:W-:Y:S02]  /*6350*/  FFMA.FTZ R128, R150, R7.reuse, R126 ;  /* 0x0000000796807223 */ /* 0x080fe4000001007e */
[----:B------:R-:W-:-:S02]  /*6360*/  FMUL.FTZ R191, R107, R7 ;  /* 0x000000076bbf7220 */ /* 0x000fc40000410000 */
[----:B------:R-:W-:Y:S02]  /*6370*/  FMUL.FTZ R7, R78, R179 ;  /* 0x000000b34e077220 */ /* 0x000fe40000410000 */
[----:B------:R-:W-:Y:S01]  /*6380*/  FFMA.FTZ R118, R120, R187, R118 ;  /* 0x000000bb78767223 */ /* 0x000fe20000010076 */
[----:B------:R-:W-:Y:S01]  /*6390*/  STS [R148.X4+0x448], R191 ;  /* 0x000448bf94007388 */ /* 0x000fe20000004800 */
[-C--:B------:R-:W-:Y:S02]  /*63a0*/  FMUL.FTZ R195, R107, R163.reuse ;  /* 0x000000a36bc37220 */ /* 0x080fe40000410000 */
[----:B------:R-:W-:Y:S02]  /*63b0*/  FFMA.FTZ R205, R150, R163, -R130 ;  /* 0x000000a396cd7223 */ /* 0x000fe40000010882 */
[----:B------:R-:W-:Y:S01]  /*63c0*/  FFMA.FTZ R175, R120, R189, -R6 ;  /* 0x000000bd78af7223 */ /* 0x000fe20000010806 */
[----:B------:R0:W-:Y:S01]  /*63d0*/  STS [R148.X4+0x44c], R195 ;  /* 0x00044cc394007388 */ /* 0x0001e20000004800 */
[----:B------:R-:W-:-:S02]  /*63e0*/  FMUL.FTZ R163, R78, R185 ;  /* 0x000000b94ea37220 */ /* 0x000fc40000410000 */
[----:B------:R-:W-:Y:S02]  /*63f0*/  FMUL.FTZ R6, R144, R7 ;  /* 0x0000000790067220 */ /* 0x000fe40000410000 */
[----:B------:R-:W-:Y:S02]  /*6400*/  FADD.FTZ R173, -R173, R118 ;  /* 0x00000076adad7221 */ /* 0x000fe40000010100 */
[----:B------:R-:W-:Y:S02]  /*6410*/  FFMA.FTZ R203, R142, R163, -R6 ;  /* 0x000000a38ecb7223 */ /* 0x000fe40000010806 */
[----:B------:R-:W-:Y:S02]  /*6420*/  FADD.FTZ R175, R174, R175 ;  /* 0x000000afaeaf7221 */ /* 0x000fe40000010000 */
[----:B------:R-:W-:Y:S02]  /*6430*/  FMUL.FTZ R6, R114, -R173 ;  /* 0x800000ad72067220 */ /* 0x000fe40000410000 */
[----:B------:R-:W-:-:S02]  /*6440*/  FMUL.FTZ R122, R144, R163 ;  /* 0x000000a3907a7220 */ /* 0x000fc40000410000 */
[C---:B0-----:R-:W-:Y:S02]  /*6450*/  FMUL.FTZ R195, R113.reuse, R163 ;  /* 0x000000a371c37220 */ /* 0x041fe40000410000 */
[----:B------:R-:W-:Y:S02]  /*6460*/  FMUL.FTZ R191, R80, R187 ;  /* 0x000000bb50bf7220 */ /* 0x000fe40000410000 */
[-C--:B------:R-:W-:Y:S01]  /*6470*/  FMUL.FTZ R114, R114, -R175.reuse ;  /* 0x800000af72727220 */ /* 0x080fe20000410000 */
[----:B------:R0:W-:Y:S01]  /*6480*/  STS [R148.X4+0x444], R195 ;  /* 0x000444c394007388 */ /* 0x0001e20000004800 */
[----:B------:R-:W-:Y:S02]  /*6490*/  FFMA.FTZ R163, R116, R175, -R6 ;  /* 0x000000af74a37223 */ /* 0x000fe40000010806 */
[-C--:B------:R-:W-:Y:S02]  /*64a0*/  FFMA.FTZ R126, R142, R7.reuse, R122 ;  /* 0x000000078e7e7223 */ /* 0x080fe4000001007a */
[----:B------:R-:W-:-:S02]  /*64b0*/  FMUL.FTZ R193, R113, R7 ;  /* 0x0000000771c17220 */ /* 0x000fc40000410000 */
[----:B------:R-:W-:Y:S02]  /*64c0*/  FMUL.FTZ R7, R80, R189 ;  /* 0x000000bd50077220 */ /* 0x000fe40000410000 */
[----:B------:R-:W-:Y:S01]  /*64d0*/  FMUL.FTZ R6, R140, R191 ;  /* 0x000000bf8c067220 */ /* 0x000fe20000410000 */
[----:B------:R1:W-:Y:S01]  /*64e0*/  STS [R148.X4+0x440], R193 ;  /* 0x000440c194007388 */ /* 0x0003e20000004800 */
[----:B------:R-:W-:Y:S02]  /*64f0*/  FFMA.FTZ R114, R116, R173, R114 ;  /* 0x000000ad74727223 */ /* 0x000fe40000010072 */
[----:B------:R-:W-:Y:S02]  /*6500*/  FADD.FTZ R163, R178, R163 ;  /* 0x000000a3b2a37221 */ /* 0x000fe40000010000 */
[----:B------:R-:W-:Y:S02]  /*6510*/  FFMA.FTZ R124, R138, R7, R6 ;  /* 0x000000078a7c7223 */ /* 0x000fe40000010006 */
[----:B------:R-:W-:-:S02]  /*6520*/  FADD.FTZ R177, -R177, R114 ;  /* 0x00000072b1b17221 */ /* 0x000fc40000010100 */
[C---:B------:R-:W-:Y:S02]  /*6530*/  FMUL.FTZ R6, R110.reuse, -R163 ;  /* 0x800000a36e067220 */ /* 0x040fe40000410000 */
[-C--:B------:R-:W-:Y:S02]  /*6540*/  FMUL.FTZ R110, R110, -R177.reuse ;  /* 0x800000b16e6e7220 */ /* 0x080fe40000410000 */
[----:B------:R-:W-:Y:S02]  /*6550*/  FFMA.FTZ R6, R112, R177, R6 ;  /* 0x000000b170067223 */ /* 0x000fe40000010006 */
[-C--:B------:R-:W-:Y:S02]  /*6560*/  FMUL.FTZ R114, R140, R7.reuse ;  /* 0x000000078c727220 */ /* 0x080fe40000410000 */
[----:B------:R-:W-:Y:S02]  /*6570*/  FMUL.FTZ R197, R123, R7 ;  /* 0x000000077bc57220 */ /* 0x000fe40000410000 */
[----:B------:R-:W-:-:S02]  /*6580*/  FFMA.FTZ R7, R112, R163, -R110 ;  /* 0x000000a370077223 */ /* 0x000fc4000001086e */
[----:B------:R-:W-:Y:S01]  /*6590*/  FADD.FTZ R27, -R27, R6 ;  /* 0x000000061b1b7221 */ /* 0x000fe20000010100 */
[----:B------:R2:W-:Y:S01]  /*65a0*/  STS [R148.X4+0x438], R197 ;  /* 0x000438c594007388 */ /* 0x0005e20000004800 */
[----:B------:R-:W-:Y:S02]  /*65b0*/  FADD.FTZ R24, R24, R7 ;  /* 0x0000000718187221 */ /* 0x000fe40000010000 */
[----:B------:R-:W-:Y:S02]  /*65c0*/  FMUL.FTZ R110, R86, R27 ;  /* 0x0000001b566e7220 */ /* 0x000fe40000410000 */
[----:B------:R-:W-:Y:S02]  /*65d0*/  FFMA.FTZ R201, R138, R191, -R114 ;  /* 0x000000bf8ac97223 */ /* 0x000fe40000010872 */
[----:B------:R-:W-:Y:S02]  /*65e0*/  FMUL.FTZ R6, R86, R24 ;  /* 0x0000001856067220 */ /* 0x000fe40000410000 */
[----:B------:R-:W-:-:S02]  /*65f0*/  FMUL.FTZ R114, R84, R177 ;  /* 0x000000b154727220 */ /* 0x000fc40000410000 */
[----:B------:R-:W-:Y:S02]  /*6600*/  FMUL.FTZ R7, R21, R110 ;  /* 0x0000006e15077220 */ /* 0x000fe40000410000 */
[----:B------:R-:W-:Y:S02]  /*6610*/  FMUL.FTZ R199, R123, R191 ;  /* 0x000000bf7bc77220 */ /* 0x000fe40000410000 */
[----:B0-----:R-:W-:Y:S02]  /*6620*/  FMUL.FTZ R195, R82, R173 ;  /* 0x000000ad52c37220 */ /* 0x001fe40000410000 */
[----:B------:R-:W-:Y:S01]  /*6630*/  FMUL.FTZ R112, R84, R163 ;  /* 0x000000a354707220 */ /* 0x000fe20000410000 */
[----:B------:R0:W-:Y:S01]  /*6640*/  STS [R148.X4+0x43c], R199 ;  /* 0x00043cc794007388 */ /* 0x0001e20000004800 */
[----:B------:R-:W-:Y:S02]  /*6650*/  FMUL.FTZ R116, R26, R114 ;  /* 0x000000721a747220 */ /* 0x000fe40000410000 */
[----:B------:R-:W-:-:S02]  /*6660*/  FFMA.FTZ R7, R20, R6, R7 ;  /* 0x0000000614077223 */ /* 0x000fc40000010007 */
[----:B------:R-:W-:Y:S02]  /*6670*/  FMUL.FTZ R191, R21, R6 ;  /* 0x0000000615bf7220 */ /* 0x000fe40000410000 */
[----:B-1----:R-:W-:Y:S02]  /*6680*/  FMUL.FTZ R193, R82, R175 ;  /* 0x000000af52c17220 */ /* 0x002fe40000410000 */
[----:B------:R-:W-:Y:S02]  /*6690*/  FMUL.FTZ R120, R136, R195 ;  /* 0x000000c388787220 */ /* 0x000fe40000410000 */
[-C--:B------:R-:W-:Y:S02]  /*66a0*/  FFMA.FTZ R116, R25, R112.reuse, R116 ;  /* 0x0000007019747223 */ /* 0x080fe40000010074 */
[----:B------:R-:W-:Y:S02]  /*66b0*/  FADD.FTZ R7, RZ, R7 ;  /* 0x00000007ff077221 */ /* 0x000fe40000010000 */
[----:B------:R-:W-:-:S02]  /*66c0*/  FMUL.FTZ R118, R26, R112 ;  /* 0x000000701a767220 */ /* 0x000fc40000410000 */
[----:B------:R-:W-:Y:S02]  /*66d0*/  FFMA.FTZ R191, R20, R110, -R191 ;  /* 0x0000006e14bf7223 */ /* 0x000fe400000108bf */
[-C--:B------:R-:W-:Y:S02]  /*66e0*/  FFMA.FTZ R120, R134, R193.reuse, R120 ;  /* 0x000000c186787223 */ /* 0x080fe40000010078 */
[----:B------:R-:W-:Y:S02]  /*66f0*/  FADD.FTZ R7, R7, R116 ;  /* 0x0000007407077221 */ /* 0x000fe40000010000 */
[----:B------:R-:W-:Y:S02]  /*6700*/  FFMA.FTZ R118, R25, R114, -R118 ;  /* 0x0000007219767223 */ /* 0x000fe40000010876 */
[----:B------:R-:W-:Y:S02]  /*6710*/  FADD.FTZ R191, RZ, R191 ;  /* 0x000000bfffbf7221 */ /* 0x000fe40000010000 */
[----:B------:R-:W-:-:S02]  /*6720*/  FMUL.FTZ R122, R136, R193 ;  /* 0x000000c1887a7220 */ /* 0x000fc40000410000 */
[----:B------:R-:W-:Y:S02]  /*6730*/  FADD.FTZ R7, R7, R120 ;  /* 0x0000007807077221 */ /* 0x000fe40000010000 */
[----:B--2---:R-:W-:Y:S02]  /*6740*/  FMUL.FTZ R197, R125, R193 ;  /* 0x000000c17dc57220 */ /* 0x004fe40000410000 */
[----:B------:R-:W-:Y:S02]  /*6750*/  FADD.FTZ R118, R191, R118 ;  /* 0x00000076bf767221 */ /* 0x000fe40000010000 */
[----:B------:R-:W-:Y:S01]  /*6760*/  FFMA.FTZ R191, R134, R195, -R122 ;  /* 0x000000c386bf7223 */ /* 0x000fe2000001087a */
[----:B------:R-:W-:Y:S01]  /*6770*/  STS [R148.X4+0x430], R197 ;  /* 0x000430c594007388 */ /* 0x000fe20000004800 */
[----:B------:R-:W-:Y:S01]  /*6780*/  FMUL.FTZ R193, R139, R112 ;  /* 0x000000708bc17220 */ /* 0x000fe20000410000 */
[----:B------:R-:W-:Y:S01]  /*6790*/  LEA R112, R47, -R62, 0x1 ;  /* 0x8000003e2f707211 */ /* 0x000fe200078e08ff */
[----:B------:R-:W-:-:S02]  /*67a0*/  FADD.FTZ R7, R7, R124 ;  /* 0x0000007c07077221 */ /* 0x000fc40000010000 */
[----:B------:R-:W-:Y:S01]  /*67b0*/  FADD.FTZ R118, R118, R191 ;  /* 0x000000bf76767221 */ /* 0x000fe20000010000 */
[----:B------:R-:W-:Y:S01]  /*67c0*/  ISETP.GE.AND P0, PT, R112, 0x1, PT ;  /* 0x000000017000780c */ /* 0x000fe20003f06270 */
[----:B------:R-:W-:Y:S01]  /*67d0*/  FADD.FTZ R7, R7, R126 ;  /* 0x0000007e07077221 */ /* 0x000fe20000010000 */
[----:B------:R1:W-:Y:S01]  /*67e0*/  STS [R148.X4+0x428], R193 ;  /* 0x000428c194007388 */ /* 0x0003e20000004800 */
[----:B------:R-:W-:Y:S01]  /*67f0*/  FADD.FTZ R118, R118, R201 ;  /* 0x000000c976767221 */ /* 0x000fe20000010000 */
[----:B------:R-:W-:Y:S01]  /*6800*/  ISETP.GE.AND P1, PT, R112, 0x21, PT ;  /* 0x000000217000780c */ /* 0x000fe20003f26270 */
[----:B0-----:R-:W-:Y:S02]  /*6810*/  FMUL.FTZ R199, R125, R195 ;  /* 0x000000c37dc77220 */ /* 0x001fe40000410000 */
[----:B------:R-:W-:Y:S02]  /*6820*/  FADD.FTZ R128, R7, R128 ;  /* 0x0000008007807221 */ /* 0x000fe40000010000 */
[----:B------:R-:W-:Y:S01]  /*6830*/  FMUL.FTZ R195, R139, R114 ;  /* 0x000000728bc37220 */ /* 0x000fe20000410000 */
[----:B------:R0:W-:Y:S01]  /*6840*/  STS [R148.X4+0x434], R199 ;  /* 0x000434c794007388 */ /* 0x0001e20000004800 */
[C---:B------:R-:W-:Y:S01]  /*6850*/  FMUL.FTZ R7, R141.reuse, R6 ;  /* 0x000000068d077220 */ /* 0x040fe20000410000 */
[----:B-1----:R-:W-:Y:S01]  /*6860*/  IADD3 R193, R62, 0x20, RZ ;  /* 0x000000203ec17810 */ /* 0x002fe20007ffe0ff */
[----:B------:R-:W-:Y:S01]  /*6870*/  FMUL.FTZ R191, R141, R110 ;  /* 0x0000006e8dbf7220 */ /* 0x000fe20000410000 */
[----:B------:R1:W-:Y:S01]  /*6880*/  STS [R148.X4+0x42c], R195 ;  /* 0x00042cc394007388 */ /* 0x0003e20000004800 */
[----:B------:R-:W-:-:S02]  /*6890*/  FADD.FTZ R118, R118, R203 ;  /* 0x000000cb76767221 */ /* 0x000fc40000010000 */
[----:B------:R-:W-:Y:S01]  /*68a0*/  FADD.FTZ R157, R190, R157 ;  /* 0x0000009dbe9d7221 */ /* 0x000fe20000010000 */
[----:B------:R1:W-:Y:S01]  /*68b0*/  STS [R148.X4+0x420], R7 ;  /* 0x0004200794007388 */ /* 0x0003e20000004800 */
[----:B------:R-:W-:Y:S02]  /*68c0*/  FADD.FTZ R205, R118, R205 ;  /* 0x000000cd76cd7221 */ /* 0x000fe40000010000 */
[----:B0-----:R-:W-:Y:S01]  /*68d0*/  FADD.FTZ R199, R128, R5 ;  /* 0x0000000580c77221 */ /* 0x001fe20000010000 */
[----:B------:R1:W-:Y:S01]  /*68e0*/  STS [R148.X4+0x424], R191 ;  /* 0x000424bf94007388 */ /* 0x0003e20000004800 */
[----:B------:R-:W-:-:S03]  /*68f0*/  FADD.FTZ R205, R205, R4 ;  /* 0x00000004cdcd7221 */ /* 0x000fc60000010000 */
[----:B------:R-:W-:Y:S06]  /*6900*/  BAR.SYNC.DEFER_BLOCKING 0x0 ;  /* 0x0000000000007b1d */ /* 0x000fec0000010000 */
[----:B------:R-:W-:Y:S05]  /*6910*/  @!P0 BRA `(.L_x_11594) ;  /* 0x0000019000008947 */ /* 0x000fea0003800000 */
[-C--:B-1----:R-:W-:Y:S01]  /*6920*/  LEA.HI.SX32 R110, R62, R62.reuse, 0x1b ;  /* 0x0000003e3e6e7211 */ /* 0x082fe200078fdaff */
[----:B------:R-:W-:Y:S01]  /*6930*/  IMAD R4, R183, c[0x0][0x2a0], RZ ;  /* 0x0000a800b7047a24 */ /* 0x000fe200078e02ff */
[----:B------:R-:W-:Y:S01]  /*6940*/  ULDC.64 UR4, c[0x0][0x298] ;  /* 0x0000a60000047ab9 */ /* 0x000fe20000000a00 */
[----:B------:R-:W-:Y:S01]  /*6950*/  IMAD.WIDE.U32 R6, R65, c[0x0][0x2a0], RZ ;  /* 0x0000a80041067a25 */ /* 0x000fe200078e00ff */
        /* <DEDUP_REMOVED lines=21> */
.L_x_11594:
[----:B-1----:R-:W-:Y:S05]  /*6ab0*/  BSYNC B0 ;  /* 0x0000000000007941 */ /* 0x002fea0003800000 */
.L_x_11593:
        /* <DEDUP_REMOVED lines=9> */
.L_x_11596:
[----:B------:R-:W-:Y:S05]  /*6b50*/  BSYNC B0 ;  /* 0x0000000000007941 */ /* 0x000fea0003800000 */
.L_x_11595:
        /* <DEDUP_REMOVED lines=14> */
.L_x_11598:
[----:B------:R-:W-:Y:S05]  /*6c40*/  BSYNC B0 ;  /* 0x0000000000007941 */ /* 0x000fea0003800000 */
.L_x_11597:
[----:B------:R-:W2:Y:S01]  /*6c50*/  LDS R7, [R7.X4+0x5a0] ;  /* 0x0005a00007077984 */ /* 0x000ea20000004800 */
[----:B------:R-:W-:Y:S01]  /*6c60*/  BSSY B0, `(.L_x_11599) ;  /* 0x0000005000007945 */ /* 0x000fe20003800000 */
[----:B-1----:R-:W-:Y:S02]  /*6c70*/  IADD3 R5, R62, 0xa0, RZ ;  /* 0x000000a03e057810 */ /* 0x002fe40007ffe0ff */
[----:B------:R-:W-:Y:S01]  /*6c80*/  LEA.HI.SX32 R191, R191, R62, 0x1b ;  /* 0x0000003ebfbf7211 */ /* 0x000fe200078fdaff */
[----:B------:R-:W-:Y:S05]  /*6c90*/  @!P0 BRA `(.L_x_11600) ;  /* 0x0000001000008947 */ /* 0x000fea0003800000 */
[----:B--2---:R1:W-:Y:S02]  /*6ca0*/  RED.E.ADD.F32.FTZ.RN.STRONG.GPU [R18.64+-0x680], R7 ;  /* 0xfff980071200798e */ /* 0x0043e4000c10e786 */
.L_x_11600:
[----:B------:R-:W-:Y:S05]  /*6cb0*/  BSYNC B0 ;  /* 0x0000000000007941 */ /* 0x000fea0003800000 */
.L_x_11599:
[----:B------:R-:W3:Y:S01]  /*6cc0*/  LDS R191, [R191.X4+0x620] ;  /* 0x00062000bfbf7984 */ /* 0x000ee20000004800 */
[----:B------:R-:W-:Y:S01]  /*6cd0*/  BSSY B0, `(.L_x_11601) ;  /* 0x0000005000007945 */ /* 0x000fe20003800000 */
[----:B-12---:R-:W-:Y:S02]  /*6ce0*/  IADD3 R7, R62, 0xc0, RZ ;  /* 0x000000c03e077810 */ /* 0x006fe40007ffe0ff */
[----:B------:R-:W-:Y:S01]  /*6cf0*/  LEA.HI.SX32 R5, R5, R62, 0x1b ;  /* 0x0000003e05057211 */ /* 0x000fe200078fdaff */
[----:B------:R-:W-:Y:S05]  /*6d00*/  @!P1 BRA `(.L_x_11602) ;  /* 0x0000001000009947 */ /* 0x000fea0003800000 */
[----:B---3--:R1:W-:Y:S02]  /*6d10*/  RED.E.ADD.F32.FTZ.RN.STRONG.GPU [R18.64+-0x600], R191 ;  /* 0xfffa00bf1200798e */ /* 0x0083e4000c10e786 */
.L_x_11602:
[----:B------:R-:W-:Y:S05]  /*6d20*/  BSYNC B0 ;  /* 0x0000000000007941 */ /* 0x000fea0003800000 */
.L_x_11601:
[----:B------:R-:W2:Y:S01]  /*6d30*/  LDS R5, [R5.X4+0x6a0] ;  /* 0x0006a00005057984 */ /* 0x000ea20000004800 */
[----:B------:R-:W-:Y:S01]  /*6d40*/  BSSY B0, `(.L_x_11603) ;  /* 0x0000005000007945 */ /* 0x000fe20003800000 */
[----:B-1-3--:R-:W-:-:S02]  /*6d50*/  IADD3 R191, R62, 0xe0, RZ ;  /* 0x000000e03ebf7810 */ /* 0x00afc40007ffe0ff */
[----:B------:R-:W-:Y:S01]  /*6d60*/  LEA.HI.SX32 R7, R7, R62, 0x1b ;  /* 0x0000003e07077211 */ /* 0x000fe200078fdaff */
[----:B------:R-:W-:Y:S05]  /*6d70*/  @!P2 BRA `(.L_x_11604) ;  /* 0x000000100000a947 */ /* 0x000fea0003800000 */
[----:B--2---:R1:W-:Y:S02]  /*6d80*/  RED.E.ADD.F32.FTZ.RN.STRONG.GPU [R18.64+-0x580], R5 ;  /* 0xfffa80051200798e */ /* 0x0043e4000c10e786 */
.L_x_11604:
[----:B------:R-:W-:Y:S05]  /*6d90*/  BSYNC B0 ;  /* 0x0000000000007941 */ /* 0x000fea0003800000 */
.L_x_11603:
[----:B------:R-:W3:Y:S01]  /*6da0*/  LDS R7, [R7.X4+0x720] ;  /* 0x0007200007077984 */ /* 0x000ee20000004800 */
[----:B------:R-:W-:Y:S01]  /*6db0*/  BSSY B0, `(.L_x_11605) ;  /* 0x0000005000007945 */ /* 0x000fe20003800000 */
[----:B-12---:R-:W-:Y:S02]  /*6dc0*/  IADD3 R5, R62, 0x100, RZ ;  /* 0x000001003e057810 */ /* 0x006fe40007ffe0ff */
[----:B------:R-:W-:Y:S01]  /*6dd0*/  LEA.HI.SX32 R191, R191, R62, 0x1b ;  /* 0x0000003ebfbf7211 */ /* 0x000fe200078fdaff */
[----:B------:R-:W-:Y:S05]  /*6de0*/  @!P3 BRA `(.L_x_11606) ;  /* 0x000000100000b947 */ /* 0x000fea0003800000 */
[----:B---3--:R1:W-:Y:S02]  /*6df0*/  RED.E.ADD.F32.FTZ.RN.STRONG.GPU [R18.64+-0x500], R7 ;  /* 0xfffb00071200798e */ /* 0x0083e4000c10e786 */
.L_x_11606:
[----:B------:R-:W-:Y:S05]  /*6e00*/  BSYNC B0 ;  /* 0x0000000000007941 */ /* 0x000fea0003800000 */
.L_x_11605:
[----:B------:R-:W2:Y:S01]  /*6e10*/  LDS R191, [R191.X4+0x7a0] ;  /* 0x0007a000bfbf7984 */ /* 0x000ea20000004800 */
[----:B------:R-:W-:Y:S01]  /*6e20*/  BSSY B0, `(.L_x_11607) ;  /* 0x0000004000007945 */ /* 0x000fe20003800000 */
[----:B------:R-:W-:Y:S01]  /*6e30*/  LEA.HI.SX32 R5, R5, R62, 0x1b ;  /* 0x0000003e05057211 */ /* 0x000fe200078fdaff */
[----:B------:R-:W-:Y:S05]  /*6e40*/  @!P4 BRA `(.L_x_11608) ;  /* 0x000000100000c947 */ /* 0x000fea0003800000 */
[----:B--2---:R2:W-:Y:S02]  /*6e50*/  RED.E.ADD.F32.FTZ.RN.STRONG.GPU [R18.64+-0x480], R191 ;  /* 0xfffb80bf1200798e */ /* 0x0045e4000c10e786 */
.L_x_11608:
[----:B------:R-:W-:Y:S05]  /*6e60*/  BSYNC B0 ;  /* 0x0000000000007941 */ /* 0x000fea0003800000 */
.L_x_11607:
[----:B------:R-:W4:Y:S01]  /*6e70*/  LDS R5, [R5.X4+0x820] ;  /* 0x0008200005057984 */ /* 0x000f220000004800 */
[----:B------:R-:W-:Y:S01]  /*6e80*/  BSSY B0, `(.L_x_11609) ;  /* 0x0000005000007945 */ /* 0x000fe20003800000 */
[----:B-1-3--:R-:W-:-:S02]  /*6e90*/  IADD3 R7, R62, 0x120, RZ ;  /* 0x000001203e077810 */ /* 0x00afc40007ffe0ff */
[----:B--2---:R-:W-:Y:S01]  /*6ea0*/  IADD3 R191, R62, 0x140, RZ ;  /* 0x000001403ebf7810 */ /* 0x004fe20007ffe0ff */
[----:B------:R-:W-:Y:S05]  /*6eb0*/  @!P5 BRA `(.L_x_11610) ;  /* 0x000000100000d947 */ /* 0x000fea0003800000 */
[----:B----4-:R1:W-:Y:S02]  /*6ec0*/  RED.E.ADD.F32.FTZ.RN.STRONG.GPU [R18.64+-0x400], R5 ;  /* 0xfffc00051200798e */ /* 0x0103e4000c10e786 */
.L_x_11610:
[----:B------:R-:W-:Y:S05]  /*6ed0*/  BSYNC B0 ;  /* 0x0000000000007941 */ /* 0x000fea0003800000 */
.L_x_11609:
        /* <DEDUP_REMOVED lines=14> */
.L_x_11612:
[----:B------:R-:W-:Y:S05]  /*6fc0*/  BSYNC B0 ;  /* 0x0000000000007941 */ /* 0x000fea0003800000 */
.L_x_11611:
[----:B------:R-:W2:Y:S01]  /*6fd0*/  LDS R191, [R191.X4+0x920] ;  /* 0x00092000bfbf7984 */ /* 0x000ea20000004800 */
[----:B------:R-:W-:Y:S01]  /*6fe0*/  BSSY B0, `(.L_x_11613) ;  /* 0x0000005000007945 */ /* 0x000fe20003800000 */
[----:B-1----:R-:W-:-:S02]  /*6ff0*/  IADD3 R7, R62, 0x180, RZ ;  /* 0x000001803e077810 */ /* 0x002fc40007ffe0ff */
[----:B------:R-:W-:Y:S01]  /*7000*/  LEA.HI.SX32 R5, R5, R62, 0x1b ;  /* 0x0000003e05057211 */ /* 0x000fe200078fdaff */
[----:B------:R-:W-:Y:S05]  /*7010*/  @!P0 BRA `(.L_x_11614) ;  /* 0x0000001000008947 */ /* 0x000fea0003800000 */
[----:B--2---:R1:W-:Y:S02]  /*7020*/  RED.E.ADD.F32.FTZ.RN.STRONG.GPU [R18.64+-0x300], R191 ;  /* 0xfffd00bf1200798e */ /* 0x0043e4000c10e786 */
.L_x_11614:
[----:B------:R-:W-:Y:S05]  /*7030*/  BSYNC B0 ;  /* 0x0000000000007941 */ /* 0x000fea0003800000 */
.L_x_11613:
[----:B------:R-:W3:Y:S01]  /*7040*/  LDS R5, [R5.X4+0x9a0] ;  /* 0x0009a00005057984 */ /* 0x000ee20000004800 */
[----:B------:R-:W-:Y:S01]  /*7050*/  BSSY B0, `(.L_x_11615) ;  /* 0x0000005000007945 */ /* 0x000fe20003800000 */
[----:B-12---:R-:W-:Y:S02]  /*7060*/  IADD3 R191, R62, 0x1a0, RZ ;  /* 0x000001a03ebf7810 */ /* 0x006fe40007ffe0ff */
[----:B------:R-:W-:Y:S01]  /*7070*/  LEA.HI.SX32 R7, R7, R62, 0x1b ;  /* 0x0000003e07077211 */ /* 0x000fe200078fdaff */
[----:B------:R-:W-:Y:S05]  /*7080*/  @!P1 BRA `(.L_x_11616) ;  /* 0x0000001000009947 */ /* 0x000fea0003800000 */
[----:B---3--:R1:W-:Y:S02]  /*7090*/  RED.E.ADD.F32.FTZ.RN.STRONG.GPU [R18.64+-0x280], R5 ;  /* 0xfffd80051200798e */ /* 0x0083e4000c10e786 */
.L_x_11616:
[----:B------:R-:W-:Y:S05]  /*70a0*/  BSYNC B0 ;  /* 0x0000000000007941 */ /* 0x000fea0003800000 */
.L_x_11615:
[----:B------:R-:W2:Y:S01]  /*70b0*/  LDS R7, [R7.X4+0xa20] ;  /* 0x000a200007077984 */ /* 0x000ea20000004800 */
[----:B------:R-:W-:Y:S01]  /*70c0*/  BSSY B0, `(.L_x_11617) ;  /* 0x0000005000007945 */ /* 0x000fe20003800000 */
[----:B-1-3--:R-:W-:Y:S02]  /*70d0*/  IADD3 R5, R62, 0x1c0, RZ ;  /* 0x000001c03e057810 */ /* 0x00afe40007ffe0ff */
[----:B------:R-:W-:Y:S01]  /*70e0*/  LEA.HI.SX32 R191, R191, R62, 0x1b ;  /* 0x0000003ebfbf7211 */ /* 0x000fe200078fdaff */
[----:B------:R-:W-:Y:S05]  /*70f0*/  @!P2 BRA `(.L_x_11618) ;  /* 0x000000100000a947 */ /* 0x000fea0003800000 */
[----:B--2---:R1:W-:Y:S02]  /*7100*/  RED.E.ADD.F32.FTZ.RN.STRONG.GPU [R18.64+-0x200], R7 ;  /* 0xfffe00071200798e */ /* 0x0043e4000c10e786 */
.L_x_11618:
[----:B------:R-:W-:Y:S05]  /*7110*/  BSYNC B0 ;  /* 0x0000000000007941 */ /* 0x000fea0003800000 */
.L_x_11617:
[----:B------:R-:W3:Y:S01]  /*7120*/  LDS R191, [R191.X4+0xaa0] ;  /* 0x000aa000bfbf7984 */ /* 0x000ee20000004800 */
[----:B------:R-:W-:Y:S01]  /*7130*/  BSSY B0, `(.L_x_11619) ;  /* 0x0000005000007945 */ /* 0x000fe20003800000 */
[----:B-12---:R-:W-:-:S02]  /*7140*/  IADD3 R7, R62, 0x1e0, RZ ;  /* 0x000001e03e077810 */ /* 0x006fc40007ffe0ff */
[----:B------:R-:W-:Y:S01]  /*7150*/  LEA.HI.SX32 R5, R5, R62, 0x1b ;  /* 0x0000003e05057211 */ /* 0x000fe200078fdaff */
[----:B------:R-:W-:Y:S05]  /*7160*/  @!P3 BRA `(.L_x_11620) ;  /* 0x000000100000b947 */ /* 0x000fea0003800000 */
[----:B---3--:R1:W-:Y:S02]  /*7170*/  RED.E.ADD.F32.FTZ.RN.STRONG.GPU [R18.64+-0x180], R191 ;  /* 0xfffe80bf1200798e */ /* 0x0083e4000c10e786 */
.L_x_11620:
[----:B------:R-:W-:Y:S05]  /*7180*/  BSYNC B0 ;  /* 0x0000000000007941 */ /* 0x000fea0003800000 */
.L_x_11619:
[----:B------:R-:W2:Y:S01]  /*7190*/  LDS R5, [R5.X4+0xb20] ;  /* 0x000b200005057984 */ /* 0x000ea20000004800 */
[----:B------:R-:W-:Y:S01]  /*71a0*/  BSSY B0, `(.L_x_11621) ;  /* 0x0000004000007945 */ /* 0x000fe20003800000 */
[----:B------:R-:W-:Y:S01]  /*71b0*/  LEA.HI.SX32 R7, R7, R62, 0x1b ;  /* 0x0000003e07077211 */ /* 0x000fe200078fdaff */
[----:B------:R-:W-:Y:S05]  /*71c0*/  @!P4 BRA `(.L_x_11622) ;  /* 0x000000100000c947 */ /* 0x000fea0003800000 */
[----:B--2---:R2:W-:Y:S02]  /*71d0*/  RED.E.ADD.F32.FTZ.RN.STRONG.GPU [R18.64+-0x100], R5 ;  /* 0xffff00051200798e */ /* 0x0045e4000c10e786 */
.L_x_11622:
[----:B------:R-:W-:Y:S05]  /*71e0*/  BSYNC B0 ;  /* 0x0000000000007941 */ /* 0x000fea0003800000 */
.L_x_11621:
[----:B------:R-:W4:Y:S01]  /*71f0*/  LDS R7, [R7.X4+0xba0] ;  /* 0x000ba00007077984 */ /* 0x000f220000004800 */
[----:B------:R-:W-:Y:S01]  /*7200*/  BSSY B0, `(.L_x_11623) ;  /* 0x0000003000007945 */ /* 0x000fe20003800000 */
[----:B------:R-:W-:Y:S05]  /*7210*/  @!P5 BRA `(.L_x_11624) ;  /* 0x000000100000d947 */ /* 0x000fea0003800000 */
[----:B----4-:R4:W-:Y:S02]  /*7220*/  RED.E.ADD.F32.FTZ.RN.STRONG.GPU [R18.64+-0x80], R7 ;  /* 0xffff80071200798e */ /* 0x0109e4000c10e786 */
.L_x_11624:
[----:B------:R-:W-:Y:S05]  /*7230*/  BSYNC B0 ;  /* 0x0000000000007941 */ /* 0x000fea0003800000 */
.L_x_11623:
        /* <DEDUP_REMOVED lines=31> */
[----:B------:R-:W-:Y:S02]  /*7430*/  FMUL.FTZ R169, R3, R169 ;  /* 0x000000a903a97220 */ /* 0x000fe40000410000 */
[----:B---3--:R-:W-:Y:S01]  /*7440*/  @!P0 FADD.FTZ R4, R4, R19 ;  /* 0x0000001304048221 */ /* 0x008fe20000010000 */
[----:B------:R-:W1:Y:S01]  /*7450*/  SHFL.DOWN PT, R112, R7, 0x4, 0x1f ;  /* 0x08801f0007707f89 */ /* 0x000e6200000e0000 */
[----:B------:R-:W-:Y:S01]  /*7460*/  ISETP.GT.AND P0, PT, R60, 0x1b, PT ;  /* 0x0000001b3c00780c */ /* 0x000fe20003f04270 */
[----:B------:R-:W-:-:S02]  /*7470*/  FFMA.FTZ R169, R2, R167, R169 ;  /* 0x000000a702a97223 */ /* 0x000fc400000100a9 */
[----:B------:R-:W2:Y:S01]  /*7480*/  SHFL.DOWN PT, R153, R4, 0x4, 0x1f ;  /* 0x08801f0004997f89 */ /* 0x000ea200000e0000 */
[----:B------:R-:W-:Y:S02]  /*7490*/  FMUL.FTZ R19, R3, R165 ;  /* 0x000000a503137220 */ /* 0x000fe40000410000 */
[----:B------:R-:W-:Y:S02]  /*74a0*/  FFMA.FTZ R23, R22, R169, R23 ;  /* 0x000000a916177223 */ /* 0x000fe40000010017 */
[----:B------:R-:W-:Y:S02]  /*74b0*/  FFMA.FTZ R22, R2, R165, -R18 ;  /* 0x000000a502167223 */ /* 0x000fe40000010812 */
[----:B------:R-:W-:Y:S02]  /*74c0*/  FFMA.FTZ R108, R151, R167, R108 ;  /* 0x000000a7976c7223 */ /* 0x000fe4000001006c */
[----:B------:R-:W-:Y:S02]  /*74d0*/  FMUL.FTZ R18, R149, R165 ;  /* 0x000000a595127220 */ /* 0x000fe40000410000 */
[----:B------:R-:W-:-:S02]  /*74e0*/  FMUL.FTZ R22, R155, R22 ;  /* 0x000000169b167220 */ /* 0x000fc40000410000 */
[-C--:B------:R-:W-:Y:S02]  /*74f0*/  FFMA.FTZ R19, R2, R159.reuse, R19 ;  /* 0x0000009f02137223 */ /* 0x080fe40000010013 */
[----:B------:R-:W-:Y:S02]  /*7500*/  FFMA.FTZ R23, R145, R108, R23 ;  /* 0x0000006c91177223 */ /* 0x000fe40000010017 */
[----:B0-----:R-:W-:Y:S02]  /*7510*/  @!P0 FADD.FTZ R5, R5, R110 ;  /* 0x0000006e05058221 */ /* 0x001fe40000010000 */
[----:B------:R-:W-:Y:S02]  /*7520*/  @!P0 FADD.FTZ R6, R6, R157 ;  /* 0x0000009d06068221 */ /* 0x000fe40000010000 */
[----:B-1----:R-:W-:Y:S01]  /*7530*/  @!P0 FADD.FTZ R7, R7, R112 ;  /* 0x0000007007078221 */ /* 0x002fe20000010000 */
[----:B------:R-:W0:Y:S01]  /*7540*/  SHFL.DOWN PT, R110, R5, 0x8, 0x1f ;  /* 0x09001f00056e7f89 */ /* 0x000e2200000e0000 */
[----:B------:R-:W-:-:S02]  /*7550*/  FFMA.FTZ R143, R143, R159, R18 ;  /* 0x0000009f8f8f7223 */ /* 0x000fc40000010012 */
[----:B--2---:R-:W-:Y:S01]  /*7560*/  @!P0 FADD.FTZ R4, R4, R153 ;  /* 0x0000009904048221 */ /* 0x004fe20000010000 */
[----:B------:R-:W-:Y:S01]  /*7570*/  SHFL.DOWN PT, R112, R7, 0x8, 0x1f ;  /* 0x09001f0007707f89 */ /* 0x000fe200000e0000 */
[----:B------:R-:W-:Y:S01]  /*7580*/  FFMA.FTZ R22, R154, R19, R22 ;  /* 0x000000139a167223 */ /* 0x000fe20000010016 */
[----:B------:R-:W-:Y:S01]  /*7590*/  ISETP.GT.AND P0, PT, R60, 0x17, PT ;  /* 0x000000173c00780c */ /* 0x000fe20003f04270 */
[----:B------:R-:W-:Y:S02]  /*75a0*/  FMUL.FTZ R18, R109, R171 ;  /* 0x000000ab6d127220 */ /* 0x000fe40000410000 */
[-C--:B------:R-:W-:Y:S01]  /*75b0*/  FMUL.FTZ R19, R3, R161.reuse ;  /* 0x000000a103137220 */ /* 0x080fe20000410000 */
[----:B------:R-:W1:Y:S01]  /*75c0*/  SHFL.DOWN PT, R109, R6, 0x8, 0x1f ;  /* 0x09001f00066d7f89 */ /* 0x000e6200000e0000 */
[----:B------:R-:W-:Y:S02]  /*75d0*/  FADD.FTZ R98, R23, R98 ;  /* 0x0000006217627221 */ /* 0x000fe40000010000 */
[----:B------:R-:W-:Y:S01]  /*75e0*/  FFMA.FTZ R99, R72, R108, R99 ;  /* 0x0000006c48637223 */ /* 0x000fe20000010063 */
[----:B------:R-:W2:Y:S01]  /*75f0*/  SHFL.DOWN PT, R23, R4, 0x8, 0x1f ;  /* 0x09001f0004177f89 */ /* 0x000ea200000e0000 */
[----:B------:R-:W-:-:S02]  /*7600*/  FFMA.FTZ R108, R111, R161, R18 ;  /* 0x000000a16f6c7223 */ /* 0x000fc40000010012 */
[----:B------:R-:W-:Y:S02]  /*7610*/  FFMA.FTZ R19, R2, R171, -R19 ;  /* 0x000000ab02137223 */ /* 0x000fe40000010813 */
[C---:B------:R-:W-:Y:S02]  /*7620*/  FMUL.FTZ R18, R3.reuse, R179 ;  /* 0x000000b303127220 */ /* 0x040fe40000410000 */
[----:B------:R-:W-:Y:S02]  /*7630*/  FMUL.FTZ R152, R152, R19 ;  /* 0x0000001398987220 */ /* 0x000fe40000410000 */
[-C--:B------:R-:W-:Y:S02]  /*7640*/  FFMA.FTZ R19, R2, R185.reuse, -R18 ;  /* 0x000000b902137223 */ /* 0x080fe40000010812 */
[----:B------:R-:W-:Y:S02]  /*7650*/  FMUL.FTZ R18, R3, R185 ;  /* 0x000000b903127220 */ /* 0x000fe40000410000 */
[----:B------:R-:W-:-:S02]  /*7660*/  FMUL.FTZ R144, R144, R19 ;  /* 0x0000001390907220 */ /* 0x000fc40000410000 */
[----:B------:R-:W-:Y:S02]  /*7670*/  FFMA.FTZ R19, R2, R179, R18 ;  /* 0x000000b302137223 */ /* 0x000fe40000010012 */
[C---:B------:R-:W-:Y:S02]  /*7680*/  FMUL.FTZ R18, R3.reuse, R189 ;  /* 0x000000bd03127220 */ /* 0x040fe40000410000 */
[----:B------:R-:W-:Y:S02]  /*7690*/  FMUL.FTZ R171, R3, R171 ;  /* 0x000000ab03ab7220 */ /* 0x000fe40000410000 */
[----:B------:R-:W-:Y:S02]  /*76a0*/  FFMA.FTZ R144, R142, R19, R144 ;  /* 0x000000138e907223 */ /* 0x000fe40000010090 */
[-C--:B------:R-:W-:Y:S02]  /*76b0*/  FFMA.FTZ R19, R2, R187.reuse, -R18 ;  /* 0x000000bb02137223 */ /* 0x080fe40000010812 */
[----:B------:R-:W-:-:S02]  /*76c0*/  FMUL.FTZ R18, R121, R187 ;  /* 0x000000bb79127220 */ /* 0x000fc40000410000 */
[----:B------:R-:W-:Y:S02]  /*76d0*/  FMUL.FTZ R187, R3, R187 ;  /* 0x000000bb03bb7220 */ /* 0x000fe40000410000 */
[----:B------:R-:W-:Y:S02]  /*76e0*/  FFMA.FTZ R171, R2, R161, R171 ;  /* 0x000000a102ab7223 */ /* 0x000fe400000100ab */
[----:B------:R-:W-:Y:S02]  /*76f0*/  FMUL.FTZ R19, R140, R19 ;  /* 0x000000138c137220 */ /* 0x000fe40000410000 */
[----:B------:R-:W-:Y:S02]  /*7700*/  FFMA.FTZ R187, R2, R189, R187 ;  /* 0x000000bd02bb7223 */ /* 0x000fe400000100bb */
[----:B------:R-:W-:Y:S02]  /*7710*/  FFMA.FTZ R152, R150, R171, R152 ;  /* 0x000000ab96987223 */ /* 0x000fe40000010098 */
[----:B0-----:R-:W-:-:S02]  /*7720*/  @!P0 FADD.FTZ R5, R5, R110 ;  /* 0x0000006e05058221 */ /* 0x001fc40000010000 */
[----:B-1----:R-:W-:Y:S02]  /*7730*/  @!P0 FADD.FTZ R6, R6, R109 ;  /* 0x0000006d06068221 */ /* 0x002fe40000010000 */
[----:B------:R-:W-:Y:S02]  /*7740*/  @!P0 FADD.FTZ R7, R7, R112 ;  /* 0x0000007007078221 */ /* 0x000fe40000010000 */
[----:B--2---:R-:W-:Y:S01]  /*7750*/  @!P0 FADD.FTZ R4, R4, R23 ;  /* 0x0000001704048221 */ /* 0x004fe20000010000 */
[----:B------:R-:W-:Y:S01]  /*7760*/  SHFL.DOWN PT, R109, R6, 0x10, 0x1f ;  /* 0x0a001f00066d7f89 */ /* 0x000fe200000e0000 */
[----:B------:R-:W-:Y:S01]  /*7770*/  FFMA.FTZ R22, R147, R143, R22 ;  /* 0x0000008f93167223 */ /* 0x000fe20000010016 */
[----:B------:R-:W-:Y:S01]  /*7780*/  ISETP.GT.AND P0, PT, R60, 0xf, PT ;  /* 0x0000000f3c00780c */ /* 0x000fe20003f04270 */
[----:B------:R-:W-:Y:S01]  /*7790*/  FFMA.FTZ R18, R119, R189, R18 ;  /* 0x000000bd77127223 */ /* 0x000fe20000010012 */
[----:B------:R-:W-:Y:S01]  /*77a0*/  SHFL.DOWN PT, R110, R7, 0x10, 0x1f ;  /* 0x0a001f00076e7f89 */ /* 0x000fe200000e0000 */
[----:B------:R-:W-:-:S02]  /*77b0*/  FFMA.FTZ R19, R138, R187, R19 ;  /* 0x000000bb8a137223 */ /* 0x000fc40000010013 */
[-C--:B------:R-:W-:Y:S01]  /*77c0*/  FFMA.FTZ R101, R76, R108.reuse, R101 ;  /* 0x0000006c4c657223 */ /* 0x080fe20000010065 */
[----:B------:R-:W-:Y:S01]  /*77d0*/  SHFL.DOWN PT, R23, R4, 0x10, 0x1f ;  /* 0x0a001f0004177f89 */ /* 0x000fe200000e0000 */
[----:B------:R-:W-:Y:S02]  /*77e0*/  FFMA.FTZ R107, R107, R108, R152 ;  /* 0x0000006c6b6b7223 */ /* 0x000fe40000010098 */
[----:B------:R-:W-:Y:S01]  /*77f0*/  FADD.FTZ R97, R22, R97 ;  /* 0x0000006116617221 */ /* 0x000fe20000010000 */
[----:B------:R-:W0:Y:S01]  /*7800*/  SHFL.DOWN PT, R108, R5, 0x10, 0x1f ;  /* 0x0a001f00056c7f89 */ /* 0x000e2200000e0000 */
[----:B------:R-:W-:Y:S02]  /*7810*/  FMUL.FTZ R22, R115, R185 ;  /* 0x000000b973167220 */ /* 0x000fe40000410000 */
[-C--:B------:R-:W-:Y:S02]  /*7820*/  FFMA.FTZ R103, R80, R18.reuse, R103 ;  /* 0x0000001250677223 */ /* 0x080fe40000010067 */
[----:B------:R-:W-:-:S02]  /*7830*/  FFMA.FTZ R123, R123, R18, R19 ;  /* 0x000000127b7b7223 */ /* 0x000fc40000010013 */
[----:B------:R-:W-:Y:S02]  /*7840*/  FMUL.FTZ R18, R3, R175 ;  /* 0x000000af03127220 */ /* 0x000fe40000410000 */
[----:B------:R-:W-:Y:S02]  /*7850*/  FFMA.FTZ R117, R117, R179, R22 ;  /* 0x000000b375757223 */ /* 0x000fe40000010016 */
[-C--:B------:R-:W-:Y:S02]  /*7860*/  FMUL.FTZ R22, R127, R173.reuse ;  /* 0x000000ad7f167220 */ /* 0x080fe40000410000 */
[CC--:B------:R-:W-:Y:S02]  /*7870*/  FMUL.FTZ R19, R3.reuse, R173.reuse ;  /* 0x000000ad03137220 */ /* 0x0c0fe40000410000 */
[----:B------:R-:W-:Y:S02]  /*7880*/  FFMA.FTZ R173, R2, R173, -R18 ;  /* 0x000000ad02ad7223 */ /* 0x000fe40000010812 */
[----:B------:R-:W-:-:S02]  /*7890*/  FMUL.FTZ R18, R3, R163 ;  /* 0x000000a303127220 */ /* 0x000fc40000410000 */
[-C--:B------:R-:W-:Y:S02]  /*78a0*/  FFMA.FTZ R129, R129, R175.reuse, R22 ;  /* 0x000000af81817223 */ /* 0x080fe40000010016 */
[C---:B------:R-:W-:Y:S02]  /*78b0*/  FFMA.FTZ R175, R2.reuse, R175, R19 ;  /* 0x000000af02af7223 */ /* 0x040fe40000010013 */
[-C--:B------:R-:W-:Y:S02]  /*78c0*/  FFMA.FTZ R19, R2, R177.reuse, -R18 ;  /* 0x000000b102137223 */ /* 0x080fe40000010812 */
[----:B------:R-:W-:Y:S02]  /*78d0*/  FMUL.FTZ R18, R3, R24 ;  /* 0x0000001803127220 */ /* 0x000fe40000410000 */
[-C--:B------:R-:W-:Y:S02]  /*78e0*/  FMUL.FTZ R22, R131, R177.reuse ;  /* 0x000000b183167220 */ /* 0x080fe40000410000 */
[----:B------:R-:W-:-:S02]  /*78f0*/  FMUL.FTZ R177, R3, R177 ;  /* 0x000000b103b17220 */ /* 0x000fc40000410000 */
[-C--:B------:R-:W-:Y:S02]  /*7900*/  FMUL.FTZ R3, R3, R27.reuse ;  /* 0x0000001b03037220 */ /* 0x080fe40000410000 */
[----:B------:R-:W-:Y:S02]  /*7910*/  FFMA.FTZ R18, R2, R27, -R18 ;  /* 0x0000001b02127223 */ /* 0x000fe40000010812 */
[----:B------:R-:W-:Y:S02]  /*7920*/  FMUL.FTZ R19, R26, R19 ;  /* 0x000000131a137220 */ /* 0x000fe40000410000 */
[----:B------:R-:W-:Y:S02]  /*7930*/  FMUL.FTZ R173, R136, R173 ;  /* 0x000000ad88ad7220 */ /* 0x000fe40000410000 */
[----:B------:R-:W-:Y:S02]  /*7940*/  FMUL.FTZ R27, R135, R27 ;  /* 0x0000001b871b7220 */ /* 0x000fe40000410000 */
[----:B------:R-:W-:-:S02]  /*7950*/  FFMA.FTZ R26, R2, R163, R177 ;  /* 0x000000a3021a7223 */ /* 0x000fc400000100b1 */
        /* <DEDUP_REMOVED lines=39> */
.L_x_11626:
[----:B0-----:R-:W-:Y:S05]  /*7bd0*/  BSYNC B0 ;  /* 0x0000000000007941 */ /* 0x001fea0003800000 */
.L_x_11625:
[----:B------:R-:W-:Y:S02]  /*7be0*/  IADD3 R73, R73, 0x1, RZ ;  /* 0x0000000149497810 */ /* 0x000fe40007ffe0ff */
[----:B------:R-:W-:-:S02]  /*7bf0*/  IADD3 R88, P1, R88, 0x1, RZ ;  /* 0x0000000158587810 */ /* 0x000fc40007f3e0ff */
[----:B------:R-:W-:Y:S02]  /*7c00*/  ISETP.GE.AND P0, PT, R73, c[0x0][0x16c], PT ;  /* 0x00005b0049007a0c */ /* 0x000fe40003f06270 */
[----:B------:R-:W-:-:S11]  /*7c10*/  IADD3.X R71, RZ, R71, RZ, P1, !PT ;  /* 0x00000047ff477210 */ /* 0x000fd60000ffe4ff */
[----:B------:R-:W-:Y:S01]  /*7c20*/  @P0 CALL.REL.NOINC `(.L_x_11580) ;  /* 0x0000001000000944 */ /* 0x000fe20003c00000 */
[----:B------:R-:W-:Y:S05]  /*7c30*/  BRA `(.L_x_11627) ;  /* 0xffffb2a000007947 */ /* 0x000fea000383ffff */
.L_x_11580:
        /* <DEDUP_REMOVED lines=9> */
[----:B0-----:R-:W-:-:S02]  /*7cd0*/  PRMT R18, R105, 0x7632, R18 ;  /* 0x0000763269127816 */ /* 0x001fc40000000012 */
        /* <DEDUP_REMOVED lines=19> */
[----:B------:R-:W-:Y:S01]  /*7e10*/  IMAD R5, R67, c[0x0][0x2dc], R4 ;  /* 0x0000b70043057a24 */ /* 0x000fe200078e0204 */
        /* <DEDUP_REMOVED lines=28> */
.L_x_11629:
[----:B------:R-:W-:Y:S05]  /*7fe0*/  BSYNC B0 ;  /* 0x0000000000007941 */ /* 0x000fea0003800000 */
.L_x_11628:
        /* <DEDUP_REMOVED lines=76> */
.L_x_11631:
[----:B------:R-:W-:Y:S05]  /*84b0*/  BSYNC B0 ;  /* 0x0000000000007941 */ /* 0x000fea0003800000 */
.L_x_11630:
        /* <DEDUP_REMOVED lines=38> */
.L_x_11574:
        /* <DEDUP_REMOVED lines=24> */
.L_x_11634:
[----:B0-----:R-:W-:Y:S05]  /*88a0*/  BSYNC B0 ;  /* 0x0000000000007941 */ /* 0x001fea0003800000 */
.L_x_11633:
        /* <DEDUP_REMOVED lines=23> */
.L_x_11636:
[----:B------:R-:W1:Y:S02]  /*8a20*/  S2R R15, SR_TID.X ;  /* 0x00000000000f7919 */ /* 0x000e640000002100 */
.L_x_11637:
[----:B0-----:R-:W-:Y:S05]  /*8a30*/  BSYNC B0 ;  /* 0x0000000000007941 */ /* 0x001fea0003800000 */
.L_x_11635:
        /* <DEDUP_REMOVED lines=10> */
.L_x_11638:
        /* <DEDUP_REMOVED lines=28> */
.L_x_11639:
        /* <DEDUP_REMOVED lines=14> */
.L_x_14729:


//--------------------- .text._Z25selective_scan_bwd_kernelI32Selective_Scan_bwd_kernel_traitsILi32ELi8ELb0ELb1ELb0ELb1ELb0EN3c108BFloat16ENS1_7complexIfEEEEv12SSMParamsBwd --------------------------
	.section	.text._Z25selective_scan_bwd_kernelI32Selective_Scan_bwd_kernel_traitsILi32ELi8ELb0ELb1ELb0ELb1ELb0EN3c108BFloat16ENS1_7complexIfEEEEv12SSMParamsBwd,"ax",@progbits
	.sectioninfo	@"SHI_REGISTERS=188"
	.align	128
        .global         _Z25selective_scan_bwd_kernelI32Selective_Scan_bwd_kernel_traitsILi32ELi8ELb0ELb1ELb0ELb1ELb0EN3c108BFloat16ENS1_7complexIfEEEEv12SSMParamsBwd
        .type           _Z25selective_scan_bwd_kernelI32Selective_Scan_bwd_kernel_traitsILi32ELi8ELb0ELb1ELb0ELb1ELb0EN3c108BFloat16ENS1_7complexIfEEEEv12SSMParamsBwd,@function
        .size           _Z25selective_scan_bwd_kernelI32Selective_Scan_bwd_kernel_traitsILi32ELi8ELb0ELb1ELb0ELb1ELb0EN3c108BFloat16ENS1_7complexIfEEEEv12SSMParamsBwd,(.L_x_14730 - _Z25selective_scan_bwd_kernelI32Selective_Scan_bwd_kernel_traitsILi32ELi8ELb0ELb1ELb0ELb1ELb0EN3c108BFloat16ENS1_7complexIfEEEEv12SSMParamsBwd)
        .other          _Z25selective_scan_bwd_kernelI32Selective_Scan_bwd_kernel_traitsILi32ELi8ELb0ELb1ELb0ELb1ELb0EN3c108BFloat16ENS1_7complexIfEEEEv12SSMParamsBwd,@"STO_CUDA_ENTRY STV_DEFAULT"
_Z25selective_scan_bwd_kernelI32Selective_Scan_bwd_kernel_traitsILi32ELi8ELb0ELb1ELb0ELb1ELb0EN3c108BFloat16ENS1_7complexIfEEEEv12SSMParamsBwd:
.text._Z25selective_scan_bwd_kernelI32Selective_Scan_bwd_kernel_traitsILi32ELi8ELb0ELb1ELb0ELb1ELb0EN3c108BFloat16ENS1_7complexIfEEEEv12SSMParamsBwd:
        /* <DEDUP_REMOVED lines=82> */
[----:B------:R-:W-:Y:S02]  /*0520*/  LEA R72, P1, R73, c[0x0][0x248], 0x1 ;  /* 0x0000920049487a11 */ /* 0x000fe400078208ff */
        /* <DEDUP_REMOVED lines=17> */
[----:B------:R-:W-:Y:S02]  /*0640*/  LEA.HI.X R71, R11, c[0x0][0x30c], R4, 0x1, P4 ;  /* 0x0000c3000b477a11 */ /* 0x000fe400020f0c04 */
[----:B------:R-:W-:Y:S01]  /*0650*/  CS2R R10, SRZ ;  /* 0x00000000000a7805 */ /* 0x000fe2000001ff00 */
[----:B------:R-:W-:Y:S02]  /*0660*/  @P0 MOV R15, 0x10 ;  /* 0x00000010000f0802 */ /* 0x000fe40000000f00 */
[----:B------:R-:W-:Y:S02]  /*0670*/  LEA.HI.X.SX32 R3, R3, R8, 0x1, P5 ;  /* 0x0000000803037211 */ /* 0x000fe400028f0eff */
[----:B------:R-:W-:Y:S01]  /*0680*/  LEA R69, P6, R68, c[0x0][0x228], 0x1 ;  /* 0x00008a0044457a11 */ /* 0x000fe200078c08ff */
[----:B------:R-:W-:Y:S01]  /*0690*/  @P0 IMAD.WIDE R14, R0, R15, c[0x0][0x260] ;  /* 0x00009800000e0625 */ /* 0x000fe200078e020f */
[C---:B------:R-:W-:Y:S01]  /*06a0*/  @P1 LEA R12, P4, R86.reuse, c[0x0][0x328], 0x2 ;  /* 0x0000ca00560c1a11 */ /* 0x040fe200078810ff */
[----:B------:R-:W-:Y:S01]  /*06b0*/  @!P0 CS2R R14, SRZ ;  /* 0x00000000000e8805 */ /* 0x000fe2000001ff00 */
        /* <DEDUP_REMOVED lines=10> */
[----:B0-----:R-:W-:-:S04]  /*0760*/  SHF.L.U32 R67, R78, 0x3, RZ ;  /* 0x000000034e437819 */ /* 0x001fc800000006ff */
[----:B-1----:R-:W-:Y:S02]  /*0770*/  LOP3.LUT R67, R67, 0xffffff00, RZ, 0xc0, !PT ;  /* 0xffffff0043437812 */ /* 0x002fe400078ec0ff */
.L_x_11709:
        /* <DEDUP_REMOVED lines=125> */
[----:B------:R-:W2:Y:S04]  /*0f50*/  LDS.U16 R7, [R54+0x4] ;  /* 0x0000040036077984 */ /* 0x000ea80000000400 */
[----:B------:R-:W3:Y:S04]  /*0f60*/  LDS.U16 R16, [R54+0x6] ;  /* 0x0000060036107984 */ /* 0x000ee80000000400 */
[----:B------:R-:W-:Y:S04]  /*0f70*/  LDS.U16 R4, [R54+0x8] ;  /* 0x0000080036047984 */ /* 0x000fe80000000400 */
[----:B------:R-:W2:Y:S04]  /*0f80*/  LDS.U16 R17, [R54+0xa] ;  /* 0x00000a0036117984 */ /* 0x000ea80000000400 */
[----:B------:R-:W1:Y:S04]  /*0f90*/  LDS.U16 R18, [R54+0xc] ;  /* 0x00000c0036127984 */ /* 0x000e680000000400 */
[----:B------:R-:W-:Y:S04]  /*0fa0*/  LDS.U16 R19, [R54+0xe] ;  /* 0x00000e0036137984 */ /* 0x000fe80000000400 */
[----:B------:R-:W-:Y:S01]  /*0fb0*/  BAR.SYNC.DEFER_BLOCKING 0x0 ;  /* 0x0000000000007b1d */ /* 0x000fe20000010000 */
[----:B0-----:R-:W-:-:S02]  /*0fc0*/  PRMT R0, RZ, 0x7610, R0 ;  /* 0x00007610ff007816 */ /* 0x001fc40000000000 */
[----:B------:R-:W-:-:S03]  /*0fd0*/  PRMT R21, RZ, 0x7610, R21 ;  /* 0x00007610ff157816 */ /* 0x000fc60000000015 */
        /* <DEDUP_REMOVED lines=10> */
[----:B-1----:R-:W-:-:S05]  /*1080*/  PRMT R5, RZ, 0x5410, R5 ;  /* 0x00005410ff057816 */ /* 0x002fca0000000005 */
[----:B-----5:R-:W-:Y:S01]  /*1090*/  FADD.FTZ R46, R5, R82 ;  /* 0x00000052052e7221 */ /* 0x020fe20000010000 */
[----:B--2---:R-:W-:-:S04]  /*10a0*/  PRMT R7, RZ, 0x5410, R7 ;  /* 0x00005410ff077816 */ /* 0x004fc80000000007 */
[----:B------:R-:W-:Y:S02]  /*10b0*/  FSETP.GTU.FTZ.AND P0, PT, R46, 20, PT ;  /* 0x41a000002e00780b */ /* 0x000fe40003f1c000 */
[----:B------:R-:W-:Y:S02]  /*10c0*/  PRMT R45, RZ, 0x5410, R6 ;  /* 0x00005410ff2d7816 */ /* 0x000fe40000000006 */
[----:B---3--:R-:W-:Y:S02]  /*10d0*/  PRMT R43, RZ, 0x5410, R16 ;  /* 0x00005410ff2b7816 */ /* 0x008fe40000000010 */
[----:B------:R-:W-:Y:S01]  /*10e0*/  PRMT R17, RZ, 0x5410, R17 ;  /* 0x00005410ff117816 */ /* 0x000fe20000000011 */
[----:B------:R-:W-:Y:S01]  /*10f0*/  FADD.FTZ R44, R7, R82 ;  /* 0x00000052072c7221 */ /* 0x000fe20000010000 */
[----:B------:R-:W-:Y:S01]  /*1100*/  PRMT R7, RZ, 0x5410, R18 ;  /* 0x00005410ff077816 */ /* 0x000fe20000000012 */
[--C-:B------:R-:W-:Y:S02]  /*1110*/  FADD.FTZ R45, R45, R82.reuse ;  /* 0x000000522d2d7221 */ /* 0x100fe40000010000 */
[----:B------:R-:W-:-:S02]  /*1120*/  FADD.FTZ R43, R43, R82 ;  /* 0x000000522b2b7221 */ /* 0x000fc40000010000 */
[--C-:B------:R-:W-:Y:S01]  /*1130*/  FADD.FTZ R41, R17, R82.reuse ;  /* 0x0000005211297221 */ /* 0x100fe20000010000 */
[----:B------:R-:W-:Y:S01]  /*1140*/  BSSY B0, `(.L_x_11641) ;  /* 0x0000048000007945 */ /* 0x000fe20003800000 */
[----:B------:R-:W-:Y:S01]  /*1150*/  FSETP.GTU.FTZ.AND P6, PT, R45, 20, PT ;  /* 0x41a000002d00780b */ /* 0x000fe20003fdc000 */
[----:B------:R-:W-:Y:S01]  /*1160*/  FADD.FTZ R40, R7, R82 ;  /* 0x0000005207287221 */ /* 0x000fe20000010000 */
[----:B------:R-:W-:Y:S02]  /*1170*/  FSETP.GTU.FTZ.AND P4, PT, R44, 20, PT ;  /* 0x41a000002c00780b */ /* 0x000fe40003f9c000 */
        /* <DEDUP_REMOVED lines=20> */
[----:B------:R-:W-:Y:S02]  /*12c0*/  PRMT R23, RZ, 0x5410, R53 ;  /* 0x00005410ff177816 */ /* 0x000fe40000000035 */
[----:B-1----:R-:W-:Y:S02]  /*12d0*/  PRMT R87, RZ, 0x5410, R87 ;  /* 0x00005410ff577816 */ /* 0x002fe40000000057 */
[----:B--2---:R-:W-:-:S03]  /*12e0*/  PRMT R89, RZ, 0x5410, R89 ;  /* 0x00005410ff597816 */ /* 0x004fc60000000059 */
[----:B------:R-:W-:Y:S01]  /*12f0*/  FFMA.FTZ R22, R87, R22, R79 ;  /* 0x0000001657167223 */ /* 0x000fe2000001004f */
[----:B---3--:R-:W-:-:S03]  /*1300*/  PRMT R3, RZ, 0x5410, R3 ;  /* 0x00005410ff037816 */ /* 0x008fc60000000003 */
[----:B------:R-:W-:Y:S01]  /*1310*/  FFMA.FTZ R22, R89, R23, R22 ;  /* 0x0000001759167223 */ /* 0x000fe20000010016 */
[----:B------:R-:W-:-:S05]  /*1320*/  PRMT R23, RZ, 0x5410, R52 ;  /* 0x00005410ff177816 */ /* 0x000fca0000000034 */
[----:B------:R-:W-:Y:S01]  /*1330*/  FFMA.FTZ R22, R3, R23, R22 ;  /* 0x0000001703167223 */ /* 0x000fe20000010016 */
[----:B------:R-:W-:Y:S02]  /*1340*/  PRMT R23, RZ, 0x5410, R4 ;  /* 0x00005410ff177816 */ /* 0x000fe40000000004 */
[----:B------:R-:W-:Y:S02]  /*1350*/  PRMT R4, RZ, 0x5410, R51 ;  /* 0x00005410ff047816 */ /* 0x000fe40000000033 */
[----:B----4-:R-:W-:Y:S01]  /*1360*/  PRMT R5, RZ, 0x5410, R0 ;  /* 0x00005410ff057816 */ /* 0x010fe20000000000 */
[----:B------:R-:W-:Y:S01]  /*1370*/  FADD.FTZ R42, R23, R82 ;  /* 0x00000052172a7221 */ /* 0x000fe20000010000 */
[----:B------:R-:W-:-:S03]  /*1380*/  MOV R24, c[0x0][0x16c] ;  /* 0x00005b0000187a02 */ /* 0x000fc60000000f00 */
[----:B------:R-:W-:Y:S01]  /*1390*/  FFMA.FTZ R22, R5, R4, R22 ;  /* 0x0000000405167223 */ /* 0x000fe20000010016 */
[----:B------:R-:W-:Y:S02]  /*13a0*/  ISETP.GE.AND P5, PT, R24, 0x1, PT ;  /* 0x000000011800780c */ /* 0x000fe40003fa6270 */
        /* <DEDUP_REMOVED lines=33> */
.L_x_11642:
[----:B------:R-:W-:Y:S05]  /*15c0*/  BSYNC B0 ;  /* 0x0000000000007941 */ /* 0x000fea0003800000 */
.L_x_11641:
        /* <DEDUP_REMOVED lines=40> */
.L_x_11644:
[----:B------:R-:W-:Y:S05]  /*1850*/  BSYNC B0 ;  /* 0x0000000000007941 */ /* 0x000fea0003800000 */
.L_x_11643:
        /* <DEDUP_REMOVED lines=41> */
.L_x_11646:
[----:B------:R-:W-:Y:S05]  /*1af0*/  BSYNC B0 ;  /* 0x0000000000007941 */ /* 0x000fea0003800000 */
.L_x_11645:
        /* <DEDUP_REMOVED lines=33> */
.L_x_11648:
[----:B------:R-:W-:Y:S05]  /*1d10*/  BSYNC B0 ;  /* 0x0000000000007941 */ /* 0x000fea0003800000 */
.L_x_11647:
        /* <DEDUP_REMOVED lines=33> */
.L_x_11650:
[----:B------:R-:W-:Y:S05]  /*1f30*/  BSYNC B0 ;  /* 0x0000000000007941 */ /* 0x000fea0003800000 */
.L_x_11649:
        /* <DEDUP_REMOVED lines=33> */
.L_x_11652:
[----:B------:R-:W-:Y:S05]  /*2150*/  BSYNC B0 ;  /* 0x0000000000007941 */ /* 0x000fea0003800000 */
.L_x_11651:
        /* <DEDUP_REMOVED lines=33> */
.L_x_11654:
[----:B------:R-:W-:Y:S05]  /*2370*/  BSYNC B0 ;  /* 0x0000000000007941 */ /* 0x000fea0003800000 */
.L_x_11653:
        /* <DEDUP_REMOVED lines=33> */
.L_x_11656:
[----:B------:R-:W-:Y:S05]  /*2590*/  BSYNC B0 ;  /* 0x0000000000007941 */ /* 0x000fea0003800000 */
.L_x_11655:
        /* <DEDUP_REMOVED lines=17> */
[----:B------:R-:W-:Y:S01]  /*26b0*/  FADD.FTZ R87, R87, R87 ;  /* 0x0000005757577221 */ /* 0x000fe20000010000 */
[----:B------:R-:W-:Y:S01]  /*26c0*/  CS2R R92, SRZ ;  /* 0x00000000005c7805 */ /* 0x000fe2000001ff00 */
        /* <DEDUP_REMOVED lines=11> */
[----:B------:R-:W-:Y:S01]  /*2780*/  CS2R R36, SRZ ;  /* 0x0000000000247805 */ /* 0x000fe2000001ff00 */
[----:B------:R-:W-:Y:S01]  /*2790*/  FADD.FTZ R94, R21, R21 ;  /* 0x00000015155e7221 */ /* 0x000fe20000010000 */
[----:B------:R-:W-:Y:S01]  /*27a0*/  CS2R R34, SRZ ;  /* 0x0000000000227805 */ /* 0x000fe2000001ff00 */
[----:B------:R-:W-:Y:S01]  /*27b0*/  CS2R R32, SRZ ;  /* 0x0000000000207805 */ /* 0x000fe2000001ff00 */
[----:B------:R-:W-:-:S02]  /*27c0*/  MOV R30, RZ ;  /* 0x000000ff001e7202 */ /* 0x000fc40000000f00 */
.L_x_11704:
        /* <DEDUP_REMOVED lines=18> */
[-C--:B------:R-:W-:Y:S02]  /*28f0*/  ISETP.GE.AND P2, PT, R5, R106.reuse, PT ;  /* 0x0000006a0500720c */ /* 0x080fe40003f46270 */
[C---:B------:R-:W-:Y:S02]  /*2900*/  ISETP.GE.AND P5, PT, R6.reuse, R106, PT ;  /* 0x0000006a0600720c */ /* 0x040fe40003fa6270 */
[----:B------:R-:W-:Y:S02]  /*2910*/  IADD3 R3, R6, 0xc0, RZ ;  /* 0x000000c006037810 */ /* 0x000fe40007ffe0ff */
[----:B------:R-:W-:Y:S01]  /*2920*/  LEA.HI.X R5, R2, R68, R17, 0x1, P4 ;  /* 0x0000004402057211 */ /* 0x000fe200020f0c11 */
[----:B------:R-:W-:Y:S01]  /*2930*/  IMAD R17, R85, c[0x0][0x180], RZ ;  /* 0x0000600055117a24 */ /* 0x000fe200078e02ff */
        /* <DEDUP_REMOVED lines=23> */
[----:B------:R0:W4:Y:S01]  /*2ab0*/  @!P2 LDG.E.U16 R99, [R4.64+0x100] ;  /* 0x000100060463a981 */ /* 0x000122000c1e1500 */
[----:B------:R-:W-:Y:S02]  /*2ac0*/  IADD3 R7, R6, 0x140, RZ ;  /* 0x0000014006077810 */ /* 0x000fe40007ffe0ff */
[----:B------:R-:W-:Y:S01]  /*2ad0*/  IADD3 R3, R3, R17, RZ ;  /* 0x0000001103037210 */ /* 0x000fe20007ffe0ff */
[----:B------:R0:W4:Y:S01]  /*2ae0*/  @!P1 LDG.E.U16 R20, [R4.64+0xc0] ;  /* 0x0000c00604149981 */ /* 0x000122000c1e1500 */
[C---:B------:R-:W-:Y:S02]  /*2af0*/  LEA R16, P2, R2.reuse, c[0x0][0x220], 0x3 ;  /* 0x0000880002107a11 */ /* 0x040fe400078418ff */
[----:B------:R-:W-:Y:S02]  /*2b00*/  ISETP.GE.AND P1, PT, R7, R106, PT ;  /* 0x0000006a0700720c */ /* 0x000fe40003f26270 */
[----:B------:R-:W-:-:S02]  /*2b10*/  LEA.HI.X R17, R2, c[0x0][0x224], R3, 0x3, P2 ;  /* 0x0000890002117a11 */ /* 0x000fc400010f1c03 */
[----:B------:R-:W-:Y:S02]  /*2b20*/  PRMT R104, RZ, 0x7610, R104 ;  /* 0x00007610ff687816 */ /* 0x000fe40000000068 */
[----:B------:R-:W-:Y:S01]  /*2b30*/  PRMT R100, RZ, 0x7610, R100 ;  /* 0x00007610ff647816 */ /* 0x000fe20000000064 */
[----:B------:R1:W4:Y:S01]  /*2b40*/  LDG.E.64 R2, [R16.64] ;  /* 0x0000000610027981 */ /* 0x000322000c1e1b00 */
[----:B------:R-:W-:Y:S02]  /*2b50*/  IADD3 R7, R6, 0x160, RZ ;  /* 0x0000016006077810 */ /* 0x000fe40007ffe0ff */
[----:B------:R-:W-:Y:S01]  /*2b60*/  PRMT R101, RZ, 0x7610, R101 ;  /* 0x00007610ff657816 */ /* 0x000fe20000000065 */
[----:B------:R0:W4:Y:S01]  /*2b70*/  @!P0 LDG.E.U16 R104, [R4.64+0x240] ;  /* 0x0002400604688981 */ /* 0x000122000c1e1500 */
[----:B------:R-:W-:Y:S02]  /*2b80*/  PRMT R102, RZ, 0x7610, R102 ;  /* 0x00007610ff667816 */ /* 0x000fe40000000066 */
[----:B------:R-:W-:Y:S01]  /*2b90*/  PRMT R105, RZ, 0x7610, R105 ;  /* 0x00007610ff697816 */ /* 0x000fe20000000069 */
[----:B------:R0:W4:Y:S01]  /*2ba0*/  @!P3 LDG.E.U16 R100, [R4.64+0x140] ;  /* 0x000140060464b981 */ /* 0x000122000c1e1500 */
[----:B------:R-:W-:-:S02]  /*2bb0*/  PRMT R103, RZ, 0x7610, R103 ;  /* 0x00007610ff677816 */ /* 0x000fc40000000067 */
[-C--:B------:R-:W-:Y:S01]  /*2bc0*/  ISETP.GE.AND P0, PT, R7, R106.reuse, PT ;  /* 0x0000006a0700720c */ /* 0x080fe20003f06270 */
[----:B------:R0:W4:Y:S01]  /*2bd0*/  @!P4 LDG.E.U16 R101, [R4.64+0x180] ;  /* 0x000180060465c981 */ /* 0x000122000c1e1500 */
[C---:B------:R-:W-:Y:S02]  /*2be0*/  IADD3 R7, R6.reuse, 0x180, RZ ;  /* 0x0000018006077810 */ /* 0x040fe40007ffe0ff */
[C---:B------:R-:W-:Y:S01]  /*2bf0*/  IADD3 R22, R6.reuse, 0x1a0, RZ ;  /* 0x000001a006167810 */ /* 0x040fe20007ffe0ff */
[----:B------:R0:W4:Y:S01]  /*2c00*/  @!P5 LDG.E.U16 R102, [R4.64+0x1c0] ;  /* 0x0001c0060466d981 */ /* 0x000122000c1e1500 */
[C---:B------:R-:W-:Y:S02]  /*2c10*/  IADD3 R23, R6.reuse, 0x1c0, RZ ;  /* 0x000001c006177810 */ /* 0x040fe40007ffe0ff */
[----:B------:R-:W-:Y:S01]  /*2c20*/  IADD3 R6, R6, 0x1e0, RZ ;  /* 0x000001e006067810 */ /* 0x000fe20007ffe0ff */
[----:B------:R0:W4:Y:S01]  /*2c30*/  @!P1 LDG.E.U16 R105, [R4.64+0x280] ;  /* 0x0002800604699981 */ /* 0x000122000c1e1500 */
[----:B------:R-:W-:-:S02]  /*2c40*/  ISETP.GE.AND P1, PT, R7, R106, PT ;  /* 0x0000006a0700720c */ /* 0x000fc40003f26270 */
[-C--:B------:R-:W-:Y:S01]  /*2c50*/  ISETP.GE.AND P2, PT, R22, R106.reuse, PT ;  /* 0x0000006a1600720c */ /* 0x080fe20003f46270 */
[----:B------:R0:W4:Y:S01]  /*2c60*/  @!P6 LDG.E.U16 R103, [R4.64+0x200] ;  /* 0x000200060467e981 */ /* 0x000122000c1e1500 */
[-C--:B------:R-:W-:Y:S02]  /*2c70*/  ISETP.GE.AND P3, PT, R23, R106.reuse, PT ;  /* 0x0000006a1700720c */ /* 0x080fe40003f66270 */
[----:B------:R-:W-:Y:S02]  /*2c80*/  ISETP.GE.AND P4, PT, R6, R106, PT ;  /* 0x0000006a0600720c */ /* 0x000fe40003f86270 */
[----:B------:R-:W-:Y:S02]  /*2c90*/  PRMT R106, RZ, 0x7610, R106 ;  /* 0x00007610ff6a7816 */ /* 0x000fe4000000006a */
[----:B------:R-:W-:Y:S02]  /*2ca0*/  PRMT R107, RZ, 0x7610, R107 ;  /* 0x00007610ff6b7816 */ /* 0x000fe4000000006b */
        /* <DEDUP_REMOVED lines=8> */
[----:B-1----:R-:W-:-:S02]  /*2d30*/  IMAD R17, R85, c[0x0][0x1b8], RZ ;  /* 0x00006e0055117a24 */ /* 0x002fc400078e02ff */
        /* <DEDUP_REMOVED lines=9> */
[----:B------:R-:W-:Y:S02]  /*2dd0*/  LOP3.LUT R130, R78, 0x1f, RZ, 0xc0, !PT ;  /* 0x0000001f4e827812 */ /* 0x000fe400078ec0ff */
[----:B------:R-:W-:Y:S02]  /*2de0*/  LEA.HI.X R23, R6, c[0x0][0x234], R7, 0x3, P0 ;  /* 0x00008d0006177a11 */ /* 0x000fe400000f1c07 */
[----:B------:R-:W-:Y:S02]  /*2df0*/  IADD3 R7, R76, 0x120, RZ ;  /* 0x000001204c077810 */ /* 0x000fe40007ffe0ff */
[----:B------:R-:W-:-:S02]  /*2e00*/  LEA.HI.SX32 R5, R5, R76, 0x1b ;  /* 0x0000004c05057211 */ /* 0x000fc400078fdaff */
[----:B------:R-:W-:Y:S02]  /*2e10*/  IADD3 R17, R76, 0x140, RZ ;  /* 0x000001404c117810 */ /* 0x000fe40007ffe0ff */
[----:B------:R-:W-:Y:S02]  /*2e20*/  ISETP.NE.AND P0, PT, R130, RZ, PT ;  /* 0x000000ff8200720c */ /* 0x000fe40003f05270 */
[-C--:B------:R-:W-:Y:S02]  /*2e30*/  LEA.HI.SX32 R7, R7, R76.reuse, 0x1b ;  /* 0x0000004c07077211 */ /* 0x080fe400078fdaff */
[----:B------:R-:W-:Y:S02]  /*2e40*/  SHF.L.U32 R16, R5, 0x1, RZ ;  /* 0x0000000105107819 */ /* 0x000fe400000006ff */
[----:B------:R-:W-:Y:S02]  /*2e50*/  LEA.HI.SX32 R17, R17, R76, 0x1b ;  /* 0x0000004c11117211 */ /* 0x000fe400078fdaff */
[----:B------:R-:W-:-:S02]  /*2e60*/  ISETP.LT.OR P1, PT, R173, 0x2, P0 ;  /* 0x00000002ad00780c */ /* 0x000fc40000721670 */
[----:B------:R-:W-:Y:S02]  /*2e70*/  SHF.L.U32 R111, R7, 0x1, RZ ;  /* 0x00000001076f7819 */ /* 0x000fe400000006ff */
[----:B------:R-:W-:Y:S02]  /*2e80*/  IADD3 R5, R76, 0x160, RZ ;  /* 0x000001604c057810 */ /* 0x000fe40007ffe0ff */
[----:B------:R-:W-:Y:S02]  /*2e90*/  ISETP.NE.AND P2, PT, R78, RZ, PT ;  /* 0x000000ff4e00720c */ /* 0x000fe40003f45270 */
[----:B------:R-:W-:Y:S02]  /*2ea0*/  IADD3 R7, R76, 0x180, RZ ;  /* 0x000001804c077810 */ /* 0x000fe40007ffe0ff */
[-C--:B------:R-:W-:Y:S02]  /*2eb0*/  LEA.HI.SX32 R5, R5, R76.reuse, 0x1b ;  /* 0x0000004c05057211 */ /* 0x080fe400078fdaff */
[----:B------:R-:W-:-:S02]  /*2ec0*/  LEA.HI.SX32 R7, R7, R76, 0x1b ;  /* 0x0000004c07077211 */ /* 0x000fc400078fdaff */
[----:B------:R-:W-:Y:S01]  /*2ed0*/  PRMT R117, RZ, 0x5410, R172 ;  /* 0x00005410ff757816 */ /* 0x000fe200000000ac */
[----:B--2---:R-:W-:Y:S04]  /*2ee0*/  STS.U16 [R62], R19 ;  /* 0x000000133e007388 */ /* 0x004fe80000000400 */
[----:B---3--:R-:W-:Y:S04]  /*2ef0*/  STS.U16 [R61+0x40], R18 ;  /* 0x000040123d007388 */ /* 0x008fe80000000400 */
[----:B----4-:R-:W-:Y:S04]  /*2f00*/  STS.U16 [R60+0x80], R21 ;  /* 0x000080153c007388 */ /* 0x010fe80000000400 */
[----:B------:R-:W-:Y:S04]  /*2f10*/  STS.U16 [R59+0xc0], R20 ;  /* 0x0000c0143b007388 */ /* 0x000fe80000000400 */
[----:B------:R0:W-:Y:S01]  /*2f20*/  STS.U16 [R58+0x100], R99 ;  /* 0x000100633a007388 */ /* 0x0001e20000000400 */
[----:B------:R-:W-:-:S02]  /*2f30*/  FMUL.FTZ R6, R3, R46 ;  /* 0x0000002e03067220 */ /* 0x000fc40000410000 */
[----:B0-----:R-:W-:Y:S02]  /*2f40*/  FMUL.FTZ R99, R2, 1.4426950216293334961 ;  /* 0x3fb8aa3b02637820 */ /* 0x001fe40000410000 */
[----:B------:R-:W-:Y:S02]  /*2f50*/  FMUL.RZ R6, R6, 0.15915493667125701904 ;  /* 0x3e22f98306067820 */ /* 0x000fe4000040c000 */
[----:B------:R-:W-:Y:S01]  /*2f60*/  FMUL.FTZ R4, R99, R46 ;  /* 0x0000002e63047220 */ /* 0x000fe20000410000 */
[----:B------:R-:W-:Y:S01]  /*2f70*/  STS.U16 [R57+0x140], R100 ;  /* 0x0001406439007388 */ /* 0x000fe20000000400 */
[----:B------:R-:W-:-:S03]  /*2f80*/  SHF.L.U32 R18, R17, 0x1, RZ ;  /* 0x0000000111127819 */ /* 0x000fc600000006ff */
[----:B------:R0:W-:Y:S01]  /*2f90*/  STS.U16 [R56+0x180], R101 ;  /* 0x0001806538007388 */ /* 0x0001e20000000400 */
[----:B------:R-:W-:Y:S01]  /*2fa0*/  MUFU.EX2 R4, R4 ;  /* 0x0000000400047308 */ /* 0x000fe20000000800 */
[C---:B------:R-:W-:Y:S02]  /*2fb0*/  IADD3 R17, R76.reuse, 0x1a0, RZ ;  /* 0x000001a04c117810 */ /* 0x040fe40007ffe0ff */
[----:B------:R-:W-:Y:S01]  /*2fc0*/  STS.U16 [R55+0x1c0], R102 ;  /* 0x0001c06637007388 */ /* 0x000fe20000000400 */
[C---:B------:R-:W-:Y:S02]  /*2fd0*/  IADD3 R19, R76.reuse, 0x1c0, RZ ;  /* 0x000001c04c137810 */ /* 0x040fe40007ffe0ff */
[----:B------:R-:W-:Y:S02]  /*2fe0*/  IADD3 R21, R76, 0x1e0, RZ ;  /* 0x000001e04c157810 */ /* 0x000fe40007ffe0ff */
[----:B0-----:R-:W-:Y:S01]  /*2ff0*/  MUFU.SIN R101, R6 ;  /* 0x0000000600657308 */ /* 0x001fe20000000400 */
[----:B------:R0:W-:Y:S01]  /*3000*/  STS.U16 [R16+0x200], R103 ;  /* 0x0002006710007388 */ /* 0x0001e20000000400 */
[----:B------:R-:W-:-:S02]  /*3010*/  LEA.HI.SX32 R17, R17, R76, 0x1b ;  /* 0x0000004c11117211 */ /* 0x000fc400078fdaff */
[-C--:B------:R-:W-:Y:S01]  /*3020*/  LEA.HI.SX32 R19, R19, R76.reuse, 0x1b ;  /* 0x0000004c13137211 */ /* 0x080fe200078fdaff */
[----:B------:R1:W-:Y:S03]  /*3030*/  STS.U16 [R111+0x240], R104 ;  /* 0x000240686f007388 */ /* 0x0003e60000000400 */
[----:B0-----:R0:W2:Y:S01]  /*3040*/  MUFU.COS R103, R6 ;  /* 0x0000000600677308 */ /* 0x0010a20000000000 */
[----:B------:R3:W-:Y:S01]  /*3050*/  STS.U16 [R18+0x280], R105 ;  /* 0x0002806912007388 */ /* 0x0007e20000000400 */
[----:B------:R-:W-:Y:S02]  /*3060*/  LEA.HI.SX32 R21, R21, R76, 0x1b ;  /* 0x0000004c15157211 */ /* 0x000fe400078fdaff */
[----:B------:R-:W-:Y:S02]  /*3070*/  SHF.L.U32 R20, R7, 0x1, RZ ;  /* 0x0000000107147819 */ /* 0x000fe400000006ff */
[----:B-1----:R-:W-:-:S02]  /*3080*/  SHF.L.U32 R111, R17, 0x1, RZ ;  /* 0x00000001116f7819 */ /* 0x002fc400000006ff */
[----:B------:R-:W-:Y:S02]  /*3090*/  SHF.L.U32 R100, R19, 0x1, RZ ;  /* 0x0000000113647819 */ /* 0x000fe400000006ff */
[----:B---3--:R-:W-:Y:S02]  /*30a0*/  SHF.L.U32 R105, R5, 0x1, RZ ;  /* 0x0000000105697819 */ /* 0x008fe400000006ff */
[----:B------:R-:W-:Y:S02]  /*30b0*/  SHF.L.U32 R5, R76, 0x4, RZ ;  /* 0x000000044c057819 */ /* 0x000fe400000006ff */
[----:B------:R-:W-:Y:S01]  /*30c0*/  @!P1 IADD3 R18, R173, -0x2, RZ ;  /* 0xfffffffead129810 */ /* 0x000fe20007ffe0ff */
[----:B------:R-:W-:Y:S01]  /*30d0*/  STS.U16 [R105+0x2c0], R106 ;  /* 0x0002c06a69007388 */ /* 0x000fe20000000400 */
[----:B------:R-:W-:Y:S02]  /*30e0*/  SHF.L.U32 R21, R21, 0x1, RZ ;  /* 0x0000000115157819 */ /* 0x000fe400000006ff */
[----:B------:R-:W-:Y:S01]  /*30f0*/  LEA R7, R88, R93, 0x8 ;  /* 0x0000005d58077211 */ /* 0x000fe200078e40ff */
[----:B------:R-:W-:Y:S01]  /*3100*/  STS.U16 [R20+0x300], R107 ;  /* 0x0003006b14007388 */ /* 0x000fe20000000400 */
[----:B0-----:R-:W-:-:S02]  /*3110*/  LEA.HI.SX32 R6, R5, R5, 0x1b ;  /* 0x0000000505067211 */ /* 0x001fc400078fdaff */
[----:B------:R-:W-:Y:S01]  /*3120*/  @P2 IADD3 R7, R78, 0x200, RZ ;  /* 0x000002004e072810 */ /* 0x000fe20007ffe0ff */
[----:B------:R-:W-:Y:S01]  /*3130*/  STS.U16 [R111+0x340], R108 ;  /* 0x0003406c6f007388 */ /* 0x000fe20000000400 */
[----:B------:R-:W-:Y:S01]  /*3140*/  @!P1 IMAD R19, R18, c[0x0][0x16c], R93 ;  /* 0x00005b0012139a24 */ /* 0x000fe200078e025d */
[----:B------:R-:W-:Y:S02]  /*3150*/  SHF.L.U32 R18, R6, 0x1, RZ ;  /* 0x0000000106127819 */ /* 0x000fe400000006ff */
[----:B------:R-:W-:Y:S01]  /*3160*/  STS.U16 [R100+0x380], R109 ;  /* 0x0003806d64007388 */ /* 0x000fe20000000400 */
[C---:B--2---:R-:W-:Y:S02]  /*3170*/  FMUL.FTZ R16, R4.reuse, R103 ;  /* 0x0000006704107220 */ /* 0x044fe40000410000 */
[----:B------:R-:W-:Y:S01]  /*3180*/  FMUL.FTZ R17, R4, R101 ;  /* 0x0000006504117220 */ /* 0x000fe20000410000 */
[----:B------:R0:W-:Y:S01]  /*3190*/  STS.U16 [R21+0x3c0], R110 ;  /* 0x0003c06e15007388 */ /* 0x0001e20000000400 */
[----:B------:R-:W-:-:S06]  /*31a0*/  NOP ;  /* 0x0000000000007918 */ /* 0x000fcc0000000000 */
[----:B------:R-:W1:Y:S01]  /*31b0*/  LDS.U16 R115, [R18] ;  /* 0x0000000012737984 */ /* 0x000e620000000400 */
[----:B0-----:R-:W-:-:S03]  /*31c0*/  SHF.L.U32 R21, R7, 0x3, RZ ;  /* 0x0000000307157819 */ /* 0x001fc600000006ff */
[----:B------:R-:W0:Y:S04]  /*31d0*/  LDS.U16 R113, [R18+0x2] ;  /* 0x0000020012717984 */ /* 0x000e280000000400 */
[----:B------:R-:W-:Y:S04]  /*31e0*/  LDS.U16 R114, [R18+0x4] ;  /* 0x0000040012727984 */ /* 0x000fe80000000400 */
[----:B------:R-:W2:Y:S04]  /*31f0*/  LDS.U16 R112, [R18+0x6] ;  /* 0x0000060012707984 */ /* 0x000ea80000000400 */
[----:B------:R-:W3:Y:S04]  /*3200*/  LDS.U16 R111, [R18+0x8] ;  /* 0x00000800126f7984 */ /* 0x000ee80000000400 */
[----:B------:R-:W4:Y:S04]  /*3210*/  LDS.U16 R109, [R18+0xa] ;  /* 0x00000a00126d7984 */ /* 0x000f280000000400 */
        /* <DEDUP_REMOVED lines=9> */
[----:B------:R0:W0:Y:S04]  /*32b0*/  LDS.U16 R125, [R18+0x1e] ;  /* 0x00001e00127d7984 */ /* 0x0000280000000400 */
[----:B------:R0:W-:Y:S04]  /*32c0*/  STS.64 [R21+0x10b0], R16 ;  /* 0x0010b01015007388 */ /* 0x0001e80000000a00 */
[----:B------:R-:W5:Y:S01]  /*32d0*/  LDG.E.64 R22, [R22.64] ;  /* 0x0000000616167981 */ /* 0x000f62000c1e1b00 */
[----:B------:R-:W-:Y:S01]  /*32e0*/  CS2R R4, SRZ ;  /* 0x0000000000047805 */ /* 0x000fe2000001ff00 */
[----:B------:R-:W-:-:S02]  /*32f0*/  @!P1 IMAD.WIDE R6, R19, 0x10, R14 ;  /* 0x0000001013069825 */ /* 0x000fc400078e020e */
[----:B------:R-:W-:Y:S02]  /*3300*/  BAR.SYNC.DEFER_BLOCKING 0x0 ;  /* 0x0000000000007b1d */ /* 0x000fe40000010000 */
[CC--:B------:R-:W-:Y:S02]  /*3310*/  FMUL.FTZ R19, R3.reuse, R45.reuse ;  /* 0x0000002d03137220 */ /* 0x0c0fe40000410000 */
[----:B------:R-:W-:Y:S02]  /*3320*/  FMUL.FTZ R20, R3, R44 ;  /* 0x0000002c03147220 */ /* 0x000fe40000410000 */
[----:B------:R-:W-:Y:S02]  /*3330*/  FMUL.RZ R100, R19, 0.15915493667125701904 ;  /* 0x3e22f98313647820 */ /* 0x000fe4000040c000 */
[----:B------:R-:W-:Y:S02]  /*3340*/  FMUL.FTZ R19, R99, R45 ;  /* 0x0000002d63137220 */ /* 0x000fe40000410000 */
[----:B------:R-:W-:Y:S01]  /*3350*/  FMUL.RZ R107, R20, 0.15915493667125701904 ;  /* 0x3e22f983146b7820 */ /* 0x000fe2000040c000 */
[----:B------:R0:W5:Y:S02]  /*3360*/  @!P1 LDG.E.64 R4, [R6.64+0x8] ;  /* 0x0000080606049981 */ /* 0x000164000c1e1b00 */
[----:B0-----:R-:W-:-:S04]  /*3370*/  FMUL.FTZ R7, R3, R43 ;  /* 0x0000002b03077220 */ /* 0x001fc80000410000 */
[----:B------:R-:W-:Y:S02]  /*3380*/  FMUL.RZ R110, R7, 0.15915493667125701904 ;  /* 0x3e22f983076e7820 */ /* 0x000fe4000040c000 */
[C---:B------:R-:W-:Y:S02]  /*3390*/  FMUL.FTZ R7, R99.reuse, R43 ;  /* 0x0000002b63077220 */ /* 0x040fe40000410000 */
[----:B------:R-:W-:Y:S01]  /*33a0*/  FMUL.FTZ R6, R99, R44 ;  /* 0x0000002c63067220 */ /* 0x000fe20000410000 */
[----:B------:R-:W-:Y:S01]  /*33b0*/  MUFU.SIN R18, R110 ;  /* 0x0000006e00127308 */ /* 0x000fe20000000400 */
[----:B------:R-:W-:-:S07]  /*33c0*/  FMUL.FTZ R20, R3, R42 ;  /* 0x0000002a03147220 */ /* 0x000fce0000410000 */
[----:B------:R-:W0:Y:S01]  /*33d0*/  MUFU.EX2 R7, R7 ;  /* 0x0000000700077308 */ /* 0x000e220000000800 */
[----:B-1----:R-:W-:-:S07]  /*33e0*/  PRMT R115, RZ, 0x5410, R115 ;  /* 0x00005410ff737816 */ /* 0x002fce0000000073 */
[----:B------:R-:W-:Y:S01]  /*33f0*/  MUFU.SIN R120, R100 ;  /* 0x0000006400787308 */ /* 0x000fe20000000400 */
[----:B------:R-:W-:-:S07]  /*3400*/  PRMT R113, RZ, 0x5410, R113 ;  /* 0x00005410ff717816 */ /* 0x000fce0000000071 */
[----:B------:R-:W1:Y:S01]  /*3410*/  MUFU.EX2 R19, R19 ;  /* 0x0000001300137308 */ /* 0x000e620000000800 */
[----:B------:R-:W-:-:S07]  /*3420*/  FMUL.RZ R116, R20, 0.15915493667125701904 ;  /* 0x3e22f98314747820 */ /* 0x000fce000040c000 */
[----:B------:R0:W-:Y:S01]  /*3430*/  MUFU.COS R122, R100 ;  /* 0x00000064007a7308 */ /* 0x0001e20000000000 */
[----:B------:R-:W-:-:S07]  /*3440*/  FMUL.FTZ R20, R99, R42 ;  /* 0x0000002a63147220 */ /* 0x000fce0000410000 */
[----:B------:R-:W-:Y:S01]  /*3450*/  MUFU.SIN R21, R107 ;  /* 0x0000006b00157308 */ /* 0x000fe20000000400 */
[----:B0-----:R-:W-:-:S07]  /*3460*/  FMUL.FTZ R100, R3, R41 ;  /* 0x0000002903647220 */ /* 0x001fce0000410000 */
[----:B------:R-:W-:Y:S01]  /*3470*/  MUFU.COS R101, R107 ;  /* 0x0000006b00657308 */ /* 0x000fe20000000000 */
[----:B------:R-:W-:-:S07]  /*3480*/  FMUL.RZ R100, R100, 0.15915493667125701904 ;  /* 0x3e22f98364647820 */ /* 0x000fce000040c000 */
[----:B------:R-:W0:Y:S08]  /*3490*/  MUFU.EX2 R6, R6 ;  /* 0x0000000600067308 */ /* 0x000e300000000800 */
[----:B------:R0:W2:Y:S01]  /*34a0*/  MUFU.COS R128, R110 ;  /* 0x0000006e00807308 */ /* 0x0000a20000000000 */
[----:B------:R-:W-:Y:S02]  /*34b0*/  FMUL.FTZ R129, R7, R18 ;  /* 0x0000001207817220 */ /* 0x000fe40000410000 */
[----:B------:R-:W-:-:S05]  /*34c0*/  FMUL.FTZ R18, R3, R40 ;  /* 0x0000002803127220 */ /* 0x000fca0000410000 */
[----:B------:R-:W-:Y:S01]  /*34d0*/  MUFU.SIN R127, R100 ;  /* 0x00000064007f7308 */ /* 0x000fe20000000400 */
[----:B0-----:R-:W-:Y:S02]  /*34e0*/  FMUL.FTZ R110, R113, R46 ;  /* 0x0000002e716e7220 */ /* 0x001fe40000410000 */
[----:B-1----:R-:W-:-:S05]  /*34f0*/  FMUL.FTZ R120, R19, R120 ;  /* 0x0000007813787220 */ /* 0x002fca0000410000 */
[----:B------:R0:W-:Y:S01]  /*3500*/  MUFU.COS R133, R100 ;  /* 0x0000006400857308 */ /* 0x0001e20000000000 */
[----:B------:R-:W-:Y:S01]  /*3510*/  FMUL.FTZ R137, R117, R110 ;  /* 0x0000006e75897220 */ /* 0x000fe20000410000 */
[----:B--2---:R-:W-:Y:S01]  /*3520*/  PRMT R112, RZ, 0x5410, R112 ;  /* 0x00005410ff707816 */ /* 0x004fe20000000070 */
[----:B------:R-:W-:Y:S02]  /*3530*/  FMUL.FTZ R124, R6, R101 ;  /* 0x00000065067c7220 */ /* 0x000fe40000410000 */
[----:B0-----:R-:W-:-:S03]  /*3540*/  FMUL.FTZ R100, R115, R46 ;  /* 0x0000002e73647220 */ /* 0x001fc60000410000 */
[----:B------:R-:W-:Y:S01]  /*3550*/  MUFU.SIN R107, R116 ;  /* 0x00000074006b7308 */ /* 0x000fe20000000400 */
[----:B------:R-:W-:Y:S02]  /*3560*/  FMUL.FTZ R126, R6, R21 ;  /* 0x00000015067e7220 */ /* 0x000fe40000410000 */
[----:B------:R-:W-:-:S05]  /*3570*/  FMUL.FTZ R139, R117, R100 ;  /* 0x00000064758b7220 */ /* 0x000fca0000410000 */
[----:B------:R0:W-:Y:S01]  /*3580*/  MUFU.COS R131, R116 ;  /* 0x0000007400837308 */ /* 0x0001e20000000000 */
[----:B------:R-:W-:Y:S01]  /*3590*/  FMUL.FTZ R122, R19, R122 ;  /* 0x0000007a137a7220 */ /* 0x000fe20000410000 */
[----:B------:R-:W-:Y:S01]  /*35a0*/  PRMT R114, RZ, 0x5410, R114 ;  /* 0x00005410ff727816 */ /* 0x000fe20000000072 */
[----:B------:R-:W-:-:S05]  /*35b0*/  FMUL.FTZ R6, R99, R41 ;  /* 0x0000002963067220 */ /* 0x000fca0000410000 */
[----:B------:R-:W1:Y:S01]  /*35c0*/  MUFU.EX2 R20, R20 ;  /* 0x0000001400147308 */ /* 0x000e620000000800 */
[----:B------:R-:W-:Y:S02]  /*35d0*/  FMUL.FTZ R128, R7, R128 ;  /* 0x0000008007807220 */ /* 0x000fe40000410000 */
[----:B------:R-:W-:Y:S02]  /*35e0*/  FMUL.RZ R101, R18, 0.15915493667125701904 ;  /* 0x3e22f98312657820 */ /* 0x000fe4000040c000 */
[----:B------:R-:W-:Y:S02]  /*35f0*/  FMUL.FTZ R7, R99, R40 ;  /* 0x0000002863077220 */ /* 0x000fe40000410000 */
[C---:B------:R-:W-:Y:S02]  /*3600*/  FMUL.FTZ R19, R120.reuse, R139 ;  /* 0x0000008b78137220 */ /* 0x040fe40000410000 */
[----:B------:R-:W-:Y:S01]  /*3610*/  FMUL.FTZ R18, R120, R137 ;  /* 0x0000008978127220 */ /* 0x000fe20000410000 */
[----:B0-----:R-:W-:Y:S01]  /*3620*/  PRMT R116, RZ, 0x5410, R53 ;  /* 0x00005410ff747816 */ /* 0x001fe20000000035 */
[----:B------:R-:W-:Y:S01]  /*3630*/  FMUL.FTZ R143, R112, R45 ;  /* 0x0000002d708f7220 */ /* 0x000fe20000410000 */
[----:B------:R-:W0:Y:S01]  /*3640*/  MUFU.EX2 R6, R6 ;  /* 0x0000000600067308 */ /* 0x000e220000000800 */
[----:B------:R-:W-:-:S02]  /*3650*/  FFMA.FTZ R21, R122, R137, R19 ;  /* 0x000000897a157223 */ /* 0x000fc40000010013 */
[----:B------:R-:W-:Y:S02]  /*3660*/  FMUL.FTZ R141, R114, R45 ;  /* 0x0000002d728d7220 */ /* 0x000fe40000410000 */
[----:B------:R-:W-:-:S03]  /*3670*/  FFMA.FTZ R19, R122, R139, -R18 ;  /* 0x0000008b7a137223 */ /* 0x000fc60000010812 */
[----:B------:R-:W-:Y:S01]  /*3680*/  MUFU.EX2 R7, R7 ;  /* 0x0000000700077308 */ /* 0x000fe20000000800 */
[C---:B------:R-:W-:Y:S02]  /*3690*/  FFMA.FTZ R21, R116.reuse, R143, R21 ;  /* 0x0000008f74157223 */ /* 0x040fe40000010015 */
[----:B------:R-:W-:-:S05]  /*36a0*/  FFMA.FTZ R19, R116, R141, R19 ;  /* 0x0000008d74137223 */ /* 0x000fca0000010013 */
[----:B------:R-:W2:Y:S01]  /*36b0*/  MUFU.COS R18, R101 ;  /* 0x0000006500127308 */ /* 0x000ea20000000000 */
[C---:B-1----:R-:W-:Y:S01]  /*36c0*/  FMUL.FTZ R131, R20.reuse, R131 ;  /* 0x0000008314837220 */ /* 0x042fe20000410000 */
[----:B---3--:R-:W-:Y:S01]  /*36d0*/  PRMT R111, RZ, 0x5410, R111 ;  /* 0x00005410ff6f7816 */ /* 0x008fe2000000006f */
[----:B------:R-:W-:-:S05]  /*36e0*/  FMUL.FTZ R132, R20, R107 ;  /* 0x0000006b14847220 */ /* 0x000fca0000410000 */
[----:B------:R-:W1:Y:S01]  /*36f0*/  MUFU.SIN R136, R101 ;  /* 0x0000006500887308 */ /* 0x000e620000000400 */
[C---:B------:R-:W-:Y:S01]  /*3700*/  FMUL.FTZ R20, R126.reuse, R21 ;  /* 0x000000157e147220 */ /* 0x040fe20000410000 */
[----:B----4-:R-:W-:Y:S01]  /*3710*/  PRMT R109, RZ, 0x5410, R109 ;  /* 0x00005410ff6d7816 */ /* 0x010fe2000000006d */
[-C--:B------:R-:W-:Y:S01]  /*3720*/  FMUL.FTZ R100, R126, R19.reuse ;  /* 0x000000137e647220 */ /* 0x080fe20000410000 */
[----:B------:R-:W-:Y:S01]  /*3730*/  PRMT R107, RZ, 0x5410, R52 ;  /* 0x00005410ff6b7816 */ /* 0x000fe20000000034 */
[C---:B------:R-:W-:Y:S02]  /*3740*/  FFMA.FTZ R20, R124.reuse, R19, -R20 ;  /* 0x000000137c147223 */ /* 0x040fe40000010814 */
[-C--:B------:R-:W-:Y:S02]  /*3750*/  FMUL.FTZ R140, R111, R44.reuse ;  /* 0x0000002c6f8c7220 */ /* 0x080fe40000410000 */
[----:B------:R-:W-:Y:S02]  /*3760*/  FFMA.FTZ R100, R124, R21, R100 ;  /* 0x000000157c647223 */ /* 0x000fe40000010064 */
[----:B------:R-:W-:-:S02]  /*3770*/  FMUL.FTZ R138, R109, R44 ;  /* 0x0000002c6d8a7220 */ /* 0x000fc40000410000 */
[C---:B------:R-:W-:Y:S02]  /*3780*/  FFMA.FTZ R20, R107.reuse, R140, R20 ;  /* 0x0000008c6b147223 */ /* 0x040fe40000010014 */
[C---:B0-----:R-:W-:Y:S02]  /*3790*/  FMUL.FTZ R133, R6.reuse, R133 ;  /* 0x0000008506857220 */ /* 0x041fe40000410000 */
[----:B------:R-:W-:Y:S02]  /*37a0*/  FMUL.FTZ R134, R6, R127 ;  /* 0x0000007f06867220 */ /* 0x000fe40000410000 */
[----:B------:R-:W-:Y:S01]  /*37b0*/  FFMA.FTZ R100, R107, R138, R100 ;  /* 0x0000008a6b647223 */ /* 0x000fe20000010064 */
[----:B------:R-:W-:Y:S01]  /*37c0*/  PRMT R108, RZ, 0x5410, R108 ;  /* 0x00005410ff6c7816 */ /* 0x000fe2000000006c */
[----:B------:R-:W-:Y:S02]  /*37d0*/  FMUL.FTZ R6, R3, R38 ;  /* 0x0000002603067220 */ /* 0x000fe40000410000 */
[----:B--2---:R-:W-:-:S02]  /*37e0*/  FMUL.FTZ R135, R7, R18 ;  /* 0x0000001207877220 */ /* 0x004fc40000410000 */
[----:B-1----:R-:W-:Y:S01]  /*37f0*/  FMUL.FTZ R136, R7, R136 ;  /* 0x0000008807887220 */ /* 0x002fe20000410000 */
[----:B------:R-:W-:Y:S01]  /*3800*/  PRMT R106, RZ, 0x5410, R106 ;  /* 0x00005410ff6a7816 */ /* 0x000fe2000000006a */
[----:B------:R-:W-:Y:S02]  /*3810*/  FMUL.FTZ R7, R17, R120 ;  /* 0x0000007811077220 */ /* 0x000fe40000410000 */
[C---:B------:R-:W-:Y:S02]  /*3820*/  FMUL.FTZ R21, R129.reuse, R20 ;  /* 0x0000001481157220 */ /* 0x040fe40000410000 */
[----:B------:R-:W-:Y:S01]  /*3830*/  FMUL.FTZ R19, R129, R100 ;  /* 0x0000006481137220 */ /* 0x000fe20000410000 */
[----:B------:R-:W-:Y:S01]  /*3840*/  PRMT R110, RZ, 0x5410, R51 ;  /* 0x00005410ff6e7816 */ /* 0x000fe20000000033 */
[----:B------:R-:W-:Y:S02]  /*3850*/  FMUL.RZ R144, R6, 0.15915493667125701904 ;  /* 0x3e22f98306907820 */ /* 0x000fe4000040c000 */
[----:B------:R-:W-:-:S02]  /*3860*/  FMUL.FTZ R6, R16, R120 ;  /* 0x0000007810067220 */ /* 0x000fc40000410000 */
[----:B------:R-:W-:Y:S02]  /*3870*/  FFMA.FTZ R7, R16, R122, -R7 ;  /* 0x0000007a10077223 */ /* 0x000fe40000010807 */
[----:B------:R-:W-:Y:S02]  /*3880*/  FFMA.FTZ R21, R128, R100, R21 ;  /* 0x0000006480157223 */ /* 0x000fe40000010015 */
[-C--:B------:R-:W-:Y:S02]  /*3890*/  FMUL.FTZ R145, R108, R43.reuse ;  /* 0x0000002b6c917220 */ /* 0x080fe40000410000 */
[----:B------:R-:W-:Y:S02]  /*38a0*/  FFMA.FTZ R20, R128, R20, -R19 ;  /* 0x0000001480147223 */ /* 0x000fe40000010813 */
[----:B------:R-:W-:Y:S02]  /*38b0*/  FMUL.FTZ R147, R106, R43 ;  /* 0x0000002b6a937220 */ /* 0x000fe40000410000 */
[----:B------:R-:W-:-:S02]  /*38c0*/  FFMA.FTZ R19, R17, R122, R6 ;  /* 0x0000007a11137223 */ /* 0x000fc40000010006 */
[----:B------:R-:W-:Y:S02]  /*38d0*/  FMUL.FTZ R18, R126, R7 ;  /* 0x000000077e127220 */ /* 0x000fe40000410000 */
[C---:B------:R-:W-:Y:S02]  /*38e0*/  FFMA.FTZ R21, R110.reuse, R145, R21 ;  /* 0x000000916e157223 */ /* 0x040fe40000010015 */
[----:B------:R-:W-:Y:S01]  /*38f0*/  FFMA.FTZ R20, R110, R147, R20 ;  /* 0x000000936e147223 */ /* 0x000fe20000010014 */
[----:B------:R-:W-:Y:S01]  /*3900*/  PRMT R105, RZ, 0x5410, R105 ;  /* 0x00005410ff697816 */ /* 0x000fe20000000069 */
[-C--:B------:R-:W-:Y:S01]  /*3910*/  FMUL.FTZ R6, R126, R19.reuse ;  /* 0x000000137e067220 */ /* 0x080fe20000410000 */
[----:B------:R-:W-:Y:S01]  /*3920*/  PRMT R103, RZ, 0x5410, R103 ;  /* 0x00005410ff677816 */ /* 0x000fe20000000067 */
[----:B------:R-:W-:Y:S02]  /*3930*/  FFMA.FTZ R18, R124, R19, R18 ;  /* 0x000000137c127223 */ /* 0x000fe40000010012 */
[----:B------:R-:W-:-:S02]  /*3940*/  FMUL.FTZ R19, R132, R21 ;  /* 0x0000001584137220 */ /* 0x000fc40000410000 */
[----:B------:R-:W-:Y:S01]  /*3950*/  FMUL.FTZ R100, R132, R20 ;  /* 0x0000001484647220 */ /* 0x000fe20000410000 */
[----:B------:R-:W-:Y:S01]  /*3960*/  PRMT R101, RZ, 0x5410, R50 ;  /* 0x00005410ff657816 */ /* 0x000fe20000000032 */
[----:B------:R-:W-:Y:S02]  /*3970*/  FMUL.FTZ R99, R99, R38 ;  /* 0x0000002663637220 */ /* 0x000fe40000410000 */
[----:B------:R-:W-:Y:S02]  /*3980*/  FFMA.FTZ R6, R124, R7, -R6 ;  /* 0x000000077c067223 */ /* 0x000fe40000010806 */
[----:B------:R-:W-:Y:S02]  /*3990*/  FFMA.FTZ R20, R131, R20, -R19 ;  /* 0x0000001483147223 */ /* 0x000fe40000010813 */
[----:B------:R-:W-:Y:S02]  /*39a0*/  FMUL.FTZ R148, R105, R42 ;  /* 0x0000002a69947220 */ /* 0x000fe40000410000 */
[----:B------:R-:W-:-:S02]  /*39b0*/  FFMA.FTZ R100, R131, R21, R100 ;  /* 0x0000001583647223 */ /* 0x000fc40000010064 */
[----:B------:R-:W-:Y:S01]  /*39c0*/  FMUL.FTZ R146, R103, R42 ;  /* 0x0000002a67927220 */ /* 0x000fe20000410000 */
[----:B------:R-:W-:Y:S01]  /*39d0*/  MUFU.COS R142, R144 ;  /* 0x00000090008e7308 */ /* 0x000fe20000000000 */
[----:B------:R-:W-:Y:S02]  /*39e0*/  FMUL.FTZ R19, R129, R6 ;  /* 0x0000000681137220 */ /* 0x000fe40000410000 */
[C---:B------:R-:W-:Y:S02]  /*39f0*/  FFMA.FTZ R20, R101.reuse, R148, R20 ;  /* 0x0000009465147223 */ /* 0x040fe40000010014 */
[----:B------:R-:W-:Y:S02]  /*3a00*/  FFMA.FTZ R100, R101, R146, R100 ;  /* 0x0000009265647223 */ /* 0x000fe40000010064 */
[-C--:B------:R-:W-:Y:S01]  /*3a10*/  FMUL.FTZ R7, R129, R18.reuse ;  /* 0x0000001281077220 */ /* 0x080fe20000410000 */
[----:B------:R-:W0:Y:S01]  /*3a20*/  MUFU.EX2 R99, R99 ;  /* 0x0000006300637308 */ /* 0x000e220000000800 */
[----:B------:R-:W-:Y:S01]  /*3a30*/  FFMA.FTZ R19, R128, R18, R19 ;  /* 0x0000001280137223 */ /* 0x000fe20000010013 */
[----:B------:R-:W-:Y:S01]  /*3a40*/  PRMT R102, RZ, 0x5410, R102 ;  /* 0x00005410ff667816 */ /* 0x000fe20000000066 */
[----:B------:R-:W-:-:S05]  /*3a50*/  FMUL.FTZ R21, R134, R20 ;  /* 0x0000001486157220 */ /* 0x000fca0000410000 */
[----:B------:R-:W1:Y:S01]  /*3a60*/  MUFU.SIN R144, R144 ;  /* 0x0000009000907308 */ /* 0x000e620000000400 */
[----:B------:R-:W-:Y:S01]  /*3a70*/  FMUL.FTZ R18, R134, R100 ;  /* 0x0000006486127220 */ /* 0x000fe20000410000 */
[----:B------:R-:W-:Y:S01]  /*3a80*/  PRMT R104, RZ, 0x5410, R104 ;  /* 0x00005410ff687816 */ /* 0x000fe20000000068 */
[----:B------:R-:W-:Y:S02]  /*3a90*/  FFMA.FTZ R7, R128, R6, -R7 ;  /* 0x0000000680077223 */ /* 0x000fe40000010807 */
[C---:B------:R-:W-:Y:S01]  /*3aa0*/  FFMA.FTZ R21, R133.reuse, R100, R21 ;  /* 0x0000006485157223 */ /* 0x040fe20000010015 */
[----:B------:R-:W-:Y:S01]  /*3ab0*/  PRMT R100, RZ, 0x5410, R49 ;  /* 0x00005410ff647816 */ /* 0x000fe20000000031 */
[----:B------:R-:W-:Y:S02]  /*3ac0*/  FFMA.FTZ R20, R133, R20, -R18 ;  /* 0x0000001485147223 */ /* 0x000fe40000010812 */
[----:B------:R-:W-:Y:S02]  /*3ad0*/  FMUL.FTZ R18, R132, R7 ;  /* 0x0000000784127220 */ /* 0x000fe40000410000 */
[----:B------:R-:W-:-:S02]  /*3ae0*/  FMUL.FTZ R149, R102, R41 ;  /* 0x0000002966957220 */ /* 0x000fc40000410000 */
[----:B------:R-:W-:Y:S02]  /*3af0*/  FMUL.FTZ R151, R104, R41 ;  /* 0x0000002968977220 */ /* 0x000fe40000410000 */
[-C--:B------:R-:W-:Y:S02]  /*3b00*/  FMUL.FTZ R6, R132, R19.reuse ;  /* 0x0000001384067220 */ /* 0x080fe40000410000 */
[----:B------:R-:W-:Y:S02]  /*3b10*/  FFMA.FTZ R18, R131, R19, R18 ;  /* 0x0000001383127223 */ /* 0x000fe40000010012 */
[C---:B------:R-:W-:Y:S02]  /*3b20*/  FFMA.FTZ R21, R100.reuse, R149, R21 ;  /* 0x0000009564157223 */ /* 0x040fe40000010015 */
[----:B------:R-:W-:Y:S02]  /*3b30*/  FFMA.FTZ R20, R100, R151, R20 ;  /* 0x0000009764147223 */ /* 0x000fe40000010014 */
[----:B0-----:R-:W-:-:S02]  /*3b40*/  FMUL.FTZ R142, R99, R142 ;  /* 0x0000008e638e7220 */ /* 0x001fc40000410000 */
[----:B-1----:R-:W-:Y:S02]  /*3b50*/  FMUL.FTZ R144, R99, R144 ;  /* 0x0000009063907220 */ /* 0x002fe40000410000 */
[----:B------:R-:W-:Y:S01]  /*3b60*/  FFMA.FTZ R6, R131, R7, -R6 ;  /* 0x0000000783067223 */ /* 0x000fe20000010806 */
[----:B------:R-:W-:Y:S01]  /*3b70*/  PRMT R121, RZ, 0x5410, R121 ;  /* 0x00005410ff797816 */ /* 0x000fe20000000079 */
[----:B------:R-:W-:Y:S02]  /*3b80*/  FMUL.FTZ R7, R134, R18 ;  /* 0x0000001286077220 */ /* 0x000fe40000410000 */
[C---:B------:R-:W-:Y:S01]  /*3b90*/  FMUL.FTZ R99, R136.reuse, R21 ;  /* 0x0000001588637220 */ /* 0x040fe20000410000 */
[----:B------:R-:W-:Y:S01]  /*3ba0*/  PRMT R119, RZ, 0x5410, R119 ;  /* 0x00005410ff777816 */ /* 0x000fe20000000077 */
[----:B------:R-:W-:Y:S02]  /*3bb0*/  FMUL.FTZ R150, R136, R20 ;  /* 0x0000001488967220 */ /* 0x000fe40000410000 */
[----:B------:R-:W-:-:S02]  /*3bc0*/  FMUL.FTZ R19, R134, R6 ;  /* 0x0000000686137220 */ /* 0x000fc40000410000 */
[----:B------:R-:W-:Y:S02]  /*3bd0*/  FFMA.FTZ R7, R133, R6, -R7 ;  /* 0x0000000685077223 */ /* 0x000fe40000010807 */
[C---:B------:R-:W-:Y:S01]  /*3be0*/  FFMA.FTZ R20, R135.reuse, R20, -R99 ;  /* 0x0000001487147223 */ /* 0x040fe20000010863 */
[----:B------:R-:W-:Y:S01]  /*3bf0*/  PRMT R99, RZ, 0x5410, R48 ;  /* 0x00005410ff637816 */ /* 0x000fe20000000030 */
[----:B------:R-:W-:Y:S02]  /*3c00*/  FFMA.FTZ R21, R135, R21, R150 ;  /* 0x0000001587157223 */ /* 0x000fe40000010096 */
[----:B------:R-:W-:Y:S02]  /*3c10*/  FMUL.FTZ R150, R121, R40 ;  /* 0x0000002879967220 */ /* 0x000fe40000410000 */
[----:B------:R-:W-:Y:S02]  /*3c20*/  FFMA.FTZ R19, R133, R18, R19 ;  /* 0x0000001285137223 */ /* 0x000fe40000010013 */
[----:B------:R-:W-:-:S02]  /*3c30*/  FMUL.FTZ R152, R119, R40 ;  /* 0x0000002877987220 */ /* 0x000fc40000410000 */
[C---:B------:R-:W-:Y:S02]  /*3c40*/  FMUL.FTZ R18, R136.reuse, R7 ;  /* 0x0000000788127220 */ /* 0x040fe40000410000 */
[C---:B------:R-:W-:Y:S02]  /*3c50*/  FFMA.FTZ R127, R99.reuse, R150, R21 ;  /* 0x00000096637f7223 */ /* 0x040fe40000010015 */
[-C--:B------:R-:W-:Y:S02]  /*3c60*/  FMUL.FTZ R6, R136, R19.reuse ;  /* 0x0000001388067220 */ /* 0x080fe40000410000 */
[----:B------:R-:W-:Y:S01]  /*3c70*/  FFMA.FTZ R21, R99, R152, R20 ;  /* 0x0000009863157223 */ /* 0x000fe20000010014 */
[----:B------:R-:W-:Y:S01]  /*3c80*/  ISETP.NE.AND P1, PT, R78, 0x1f, PT ;  /* 0x0000001f4e00780c */ /* 0x000fe20003f25270 */
[----:B------:R-:W-:Y:S01]  /*3c90*/  FFMA.FTZ R19, R135, R19, R18 ;  /* 0x0000001387137223 */ /* 0x000fe20000010012 */
[----:B------:R-:W-:Y:S01]  /*3ca0*/  PRMT R125, RZ, 0x5410, R125 ;  /* 0x00005410ff7d7816 */ /* 0x000fe2000000007d */
[----:B------:R-:W-:-:S02]  /*3cb0*/  FMUL.FTZ R18, R144, R21 ;  /* 0x0000001590127220 */ /* 0x000fc40000410000 */
[----:B------:R-:W-:Y:S02]  /*3cc0*/  FFMA.FTZ R7, R135, R7, -R6 ;  /* 0x0000000787077223 */ /* 0x000fe40000010806 */
[C---:B------:R-:W-:Y:S02]  /*3cd0*/  FMUL.FTZ R20, R144.reuse, R19 ;  /* 0x0000001390147220 */ /* 0x040fe40000410000 */
[-C--:B------:R-:W-:Y:S02]  /*3ce0*/  FMUL.FTZ R6, R144, R127.reuse ;  /* 0x0000007f90067220 */ /* 0x080fe40000410000 */
[C---:B------:R-:W-:Y:S01]  /*3cf0*/  FFMA.FTZ R18, R142.reuse, R127, R18 ;  /* 0x0000007f8e127223 */ /* 0x040fe20000010012 */
[----:B------:R-:W-:Y:S01]  /*3d00*/  PRMT R127, RZ, 0x5410, R47 ;  /* 0x00005410ff7f7816 */ /* 0x000fe2000000002f */
[-C--:B------:R-:W-:Y:S02]  /*3d10*/  FFMA.FTZ R20, R142, R7.reuse, -R20 ;  /* 0x000000078e147223 */ /* 0x080fe40000010814 */
[----:B------:R-:W-:-:S02]  /*3d20*/  FMUL.FTZ R7, R144, R7 ;  /* 0x0000000790077220 */ /* 0x000fc40000410000 */
[----:B------:R-:W-:Y:S02]  /*3d30*/  FMUL.FTZ R156, R125, R38 ;  /* 0x000000267d9c7220 */ /* 0x000fe40000410000 */
[C---:B------:R-:W-:Y:S02]  /*3d40*/  FFMA.FTZ R6, R142.reuse, R21, -R6 ;  /* 0x000000158e067223 */ /* 0x040fe40000010806 */
        /* <DEDUP_REMOVED lines=8> */
[----:B0-----:R-:W-:Y:S02]  /*3dd0*/  ISETP.NE.AND P3, PT, R173, c[0x0][0x174], PT ;  /* 0x00005d00ad007a0c */ /* 0x001fe40003f65270 */
        /* <DEDUP_REMOVED lines=8> */
.L_x_11659:
[----:B0-----:R-:W-:Y:S05]  /*3e60*/  BSYNC B0 ;  /* 0x0000000000007941 */ /* 0x001fea0003800000 */
.L_x_11658:
[----:B------:R-:W0:Y:S01]  /*3e70*/  SHFL.UP PT, R157, R21, 0x1, RZ ;  /* 0x04200000159d7989 */ /* 0x000e2200000e00ff */
[----:B------:R-:W-:Y:S01]  /*3e80*/  ISETP.GE.AND P3, PT, R76, 0x1, PT ;  /* 0x000000014c00780c */ /* 0x000fe20003f66270 */
[----:B------:R-:W-:Y:S01]  /*3e90*/  BSSY B0, `(.L_x_11660) ;  /* 0x00000ea000007945 */ /* 0x000fe20003800000 */
[----:B------:R-:W-:Y:S01]  /*3ea0*/  IADD3 R163, R66, -c[0x0][0x174], RZ ;  /* 0x80005d0042a37a10 */ /* 0x000fe20007ffe0ff */
[----:B------:R-:W2:Y:S01]  /*3eb0*/  SHFL.UP PT, R6, R20, 0x1, RZ ;  /* 0x0420000014067989 */ /* 0x000ea200000e00ff */
[----:B------:R-:W-:Y:S02]  /*3ec0*/  SHF.L.U64.HI R170, R92, 0x2, R91 ;  /* 0x000000025caa7819 */ /* 0x000fe4000001025b */
[C---:B------:R-:W-:Y:S01]  /*3ed0*/  ISETP.NE.AND P6, PT, R130.reuse, 0x1f, PT ;  /* 0x0000001f8200780c */ /* 0x040fe20003fc5270 */
[----:B------:R-:W3:Y:S01]  /*3ee0*/  SHFL.UP PT, R155, R160, 0x1, RZ ;  /* 0x04200000a09b7989 */ /* 0x000ee200000e00ff */
[----:B------:R-:W-:Y:S01]  /*3ef0*/  IMAD R163, R163, -0x200, RZ ;  /* 0xfffffe00a3a37824 */ /* 0x000fe200078e02ff */
[----:B------:R-:W-:Y:S01]  /*3f00*/  ISETP.GT.U32.AND P5, PT, R130, 0xf, PT ;  /* 0x0000000f8200780c */ /* 0x000fe20003fa4070 */
[----:B------:R-:W-:Y:S01]  /*3f10*/  IMAD R170, R170, c[0x0][0x2b0], RZ ;  /* 0x0000ac00aaaa7a24 */ /* 0x000fe200078e02ff */
[----:B------:R-:W4:Y:S01]  /*3f20*/  SHFL.UP PT, R153, R7, 0x1, RZ ;  /* 0x0420000007997989 */ /* 0x000f2200000e00ff */
[----:B------:R-:W-:-:S03]  /*3f30*/  ISETP.GE.OR P0, PT, R173, c[0x0][0x174], P0 ;  /* 0x00005d00ad007a0c */ /* 0x000fc60000706670 */
[----:B-----5:R-:W-:Y:S04]  /*3f40*/  SHFL.IDX PT, R168, R5, RZ, 0x1f ;  /* 0x00001fff05a87589 */ /* 0x020fe800000e0000 */
[----:B------:R-:W-:Y:S01]  /*3f50*/  SHFL.IDX PT, R169, R4, RZ, 0x1f ;  /* 0x00001fff04a97589 */ /* 0x000fe200000e0000 */
[C---:B0-----:R-:W-:Y:S02]  /*3f60*/  FMUL.FTZ R159, R7.reuse, R157 ;  /* 0x0000009d079f7220 */ /* 0x041fe40000410000 */
[C---:B--2---:R-:W-:Y:S02]  /*3f70*/  FMUL.FTZ R158, R7.reuse, R6 ;  /* 0x00000006079e7220 */ /* 0x044fe40000410000 */
[-C--:B---3--:R-:W-:Y:S02]  /*3f80*/  FMUL.FTZ R161, R7, R155.reuse ;  /* 0x0000009b07a17220 */ /* 0x088fe40000410000 */
[----:B------:R-:W-:-:S02]  /*3f90*/  FFMA.FTZ R159, R20, R155, -R159 ;  /* 0x0000009b149f7223 */ /* 0x000fc4000001089f */
[C---:B----4-:R-:W-:Y:S02]  /*3fa0*/  FFMA.FTZ R158, R20.reuse, R153, R158 ;  /* 0x00000099149e7223 */ /* 0x050fe4000001009e */
[----:B------:R-:W-:Y:S02]  /*3fb0*/  FFMA.FTZ R162, R20, R157, R161 ;  /* 0x0000009d14a27223 */ /* 0x000fe400000100a1 */
[C---:B------:R-:W-:Y:S01]  /*3fc0*/  FMUL.FTZ R153, R7.reuse, R153 ;  /* 0x0000009907997220 */ /* 0x040fe20000410000 */
[----:B------:R-:W-:Y:S01]  /*3fd0*/  FSEL R158, R7, R158, !P3 ;  /* 0x0000009e079e7208 */ /* 0x000fe20005800000 */
[----:B------:R-:W-:Y:S02]  /*3fe0*/  @P3 FADD.FTZ R160, R160, R159 ;  /* 0x0000009fa0a03221 */ /* 0x000fe40000010000 */
        /* <DEDUP_REMOVED lines=9> */
[----:B------:R-:W-:Y:S02]  /*4080*/  FFMA.FTZ R162, R20, R157, R162 ;  /* 0x0000009d14a27223 */ /* 0x000fe400000100a2 */
[----:B---3--:R-:W-:Y:S02]  /*4090*/  FMUL.FTZ R159, R158, R7 ;  /* 0x000000079e9f7220 */ /* 0x008fe40000410000 */
[----:B------:R-:W-:Y:S02]  /*40a0*/  FFMA.FTZ R161, R20, R155, -R161 ;  /* 0x0000009b14a17223 */ /* 0x000fe400000108a1 */
[-C--:B----4-:R-:W-:Y:S02]  /*40b0*/  FMUL.FTZ R6, R158, R153.reuse ;  /* 0x000000999e067220 */ /* 0x090fe40000410000 */
[C---:B------:R-:W-:Y:S02]  /*40c0*/  FFMA.FTZ R159, R20.reuse, R153, R159 ;  /* 0x00000099149f7223 */ /* 0x040fe4000001009f */
[----:B------:R-:W-:-:S02]  /*40d0*/  @P3 FFMA.FTZ R20, R20, R7, -R6 ;  /* 0x0000000714143223 */ /* 0x000fc40000010806 */
[----:B------:R-:W-:Y:S01]  /*40e0*/  @P3 FADD.FTZ R21, R21, R162 ;  /* 0x000000a215153221 */ /* 0x000fe20000010000 */
        /* <DEDUP_REMOVED lines=15> */
[----:B------:R-:W-:Y:S01]  /*41e0*/  @P3 FFMA.FTZ R20, R20, R6, -R7 ;  /* 0x0000000614143223 */ /* 0x000fe20000010807 */
[----:B------:R-:W-:Y:S01]  /*41f0*/  MOV R6, c[0x0][0x298] ;  /* 0x0000a60000067a02 */ /* 0x000fe20000000f00 */
[----:B------:R-:W-:Y:S01]  /*4200*/  @P3 FADD.FTZ R160, R160, R153 ;  /* 0x00000099a0a03221 */ /* 0x000fe20000010000 */
[----:B------:R-:W-:Y:S01]  /*4210*/  MOV R159, c[0x0][0x29c] ;  /* 0x0000a700009f7a02 */ /* 0x000fe20000000f00 */
[----:B------:R-:W-:Y:S01]  /*4220*/  @P3 FADD.FTZ R21, R21, R162 ;  /* 0x000000a215153221 */ /* 0x000fe20000010000 */
[----:B------:R-:W0:Y:S01]  /*4230*/  SHFL.UP PT, R7, R20, 0x8, RZ ;  /* 0x0500000014077989 */ /* 0x000e2200000e00ff */
[----:B------:R-:W-:-:S02]  /*4240*/  ISETP.GE.AND P3, PT, R76, 0x8, PT ;  /* 0x000000084c00780c */ /* 0x000fc40003f66270 */
[--C-:B------:R-:W-:Y:S01]  /*4250*/  SHF.R.U64 R162, R6, 0x1, R159.reuse ;  /* 0x0000000106a27819 */ /* 0x100fe2000000129f */
[----:B------:R-:W2:Y:S01]  /*4260*/  SHFL.UP PT, R155, R160, 0x8, RZ ;  /* 0x05000000a09b7989 */ /* 0x000ea200000e00ff */
[----:B------:R-:W-:-:S03]  /*4270*/  SHF.R.U32.HI R166, RZ, 0x1, R159 ;  /* 0x00000001ffa67819 */ /* 0x000fc6000001169f */
[----:B------:R-:W3:Y:S04]  /*4280*/  SHFL.UP PT, R153, R164, 0x8, RZ ;  /* 0x05000000a4997989 */ /* 0x000ee800000e00ff */
[----:B------:R-:W4:Y:S01]  /*4290*/  SHFL.UP PT, R157, R21, 0x8, RZ ;  /* 0x05000000159d7989 */ /* 0x000f2200000e00ff */
[C---:B0-----:R-:W-:Y:S02]  /*42a0*/  FMUL.FTZ R158, R164.reuse, R7 ;  /* 0x00000007a49e7220 */ /* 0x041fe40000410000 */
[C---:B--2---:R-:W-:Y:S02]  /*42b0*/  FMUL.FTZ R161, R164.reuse, R155 ;  /* 0x0000009ba4a17220 */ /* 0x044fe40000410000 */
[-C--:B---3--:R-:W-:Y:S02]  /*42c0*/  FMUL.FTZ R6, R164, R153.reuse ;  /* 0x00000099a4067220 */ /* 0x088fe40000410000 */
[----:B------:R-:W-:-:S02]  /*42d0*/  FFMA.FTZ R153, R20, R153, R158 ;  /* 0x0000009914997223 */ /* 0x000fc4000001009e */
[-C--:B----4-:R-:W-:Y:S02]  /*42e0*/  FMUL.FTZ R159, R164, R157.reuse ;  /* 0x0000009da49f7220 */ /* 0x090fe40000410000 */
[----:B------:R-:W-:Y:S01]  /*42f0*/  FFMA.FTZ R158, R20, R157, R161 ;  /* 0x0000009d149e7223 */ /* 0x000fe200000100a1 */
[----:B------:R-:W-:Y:S01]  /*4300*/  FSEL R153, R164, R153, !P3 ;  /* 0x00000099a4997208 */ /* 0x000fe20005800000 */
[C---:B------:R-:W-:Y:S02]  /*4310*/  FFMA.FTZ R159, R20.reuse, R155, -R159 ;  /* 0x0000009b149f7223 */ /* 0x040fe4000001089f */
[----:B------:R-:W-:Y:S02]  /*4320*/  @P3 FADD.FTZ R21, R21, R158 ;  /* 0x0000009e15153221 */ /* 0x000fe40000010000 */
[----:B------:R-:W-:Y:S01]  /*4330*/  @P3 FFMA.FTZ R20, R20, R7, -R6 ;  /* 0x0000000714143223 */ /* 0x000fe20000010806 */
[----:B------:R-:W-:Y:S01]  /*4340*/  SHFL.UP PT, R157, R153, 0x10, RZ ;  /* 0x06000000999d7989 */ /* 0x000fe200000e00ff */
[----:B------:R-:W-:Y:S01]  /*4350*/  @P3 FADD.FTZ R160, R160, R159 ;  /* 0x0000009fa0a03221 */ /* 0x000fe20000010000 */
[----:B------:R-:W-:Y:S01]  /*4360*/  ISETP.GE.AND P3, PT, R76, 0x10, PT ;  /* 0x000000104c00780c */ /* 0x000fe20003f66270 */
[-C--:B------:R-:W-:Y:S01]  /*4370*/  IMAD R7, R166, R83.reuse, RZ ;  /* 0x00000053a6077224 */ /* 0x080fe200078e02ff */
[----:B------:R-:W0:Y:S03]  /*4380*/  SHFL.UP PT, R159, R21, 0x10, RZ ;  /* 0x06000000159f7989 */ /* 0x000e2600000e00ff */
[----:B------:R-:W-:Y:S01]  /*4390*/  IMAD R161, R80, R162, R7 ;  /* 0x000000a250a17224 */ /* 0x000fe200078e0207 */
[----:B------:R-:W2:Y:S01]  /*43a0*/  SHFL.UP PT, R155, R20, 0x10, RZ ;  /* 0x06000000149b7989 */ /* 0x000ea200000e00ff */
[----:B------:R-:W-:-:S03]  /*43b0*/  IMAD.WIDE.U32 R6, R162, R83, RZ ;  /* 0x00000053a2067225 */ /* 0x000fc600078e00ff */
[----:B------:R-:W3:Y:S01]  /*43c0*/  SHFL.UP PT, R158, R160, 0x10, RZ ;  /* 0x06000000a09e7989 */ /* 0x000ee200000e00ff */
[----:B------:R-:W-:Y:S01]  /*43d0*/  IMAD R162, R174, c[0x0][0x2a0], RZ ;  /* 0x0000a800aea27a24 */ /* 0x000fe200078e02ff */
[----:B------:R-:W-:-:S03]  /*43e0*/  IADD3 R7, R161, R7, RZ ;  /* 0x00000007a1077210 */ /* 0x000fc60007ffe0ff */
[C---:B------:R-:W-:Y:S02]  /*43f0*/  IMAD R167, R81.reuse, c[0x0][0x2a4], R162 ;  /* 0x0000a90051a77a24 */ /* 0x040fe400078e02a2 */
[----:B------:R-:W-:-:S05]  /*4400*/  IMAD.WIDE.U32 R6, R81, c[0x0][0x2a0], R6 ;  /* 0x0000a80051067a25 */ /* 0x000fca00078e0006 */
[----:B------:R-:W-:Y:S02]  /*4410*/  IADD3 R167, R167, R7, RZ ;  /* 0x00000007a7a77210 */ /* 0x000fe40007ffe0ff */
[----:B------:R-:W-:Y:S01]  /*4420*/  LEA R165, P4, R6, c[0x0][0x318], 0x3 ;  /* 0x0000c60006a57a11 */ /* 0x000fe200078818ff */
[----:B0-----:R-:W-:-:S03]  /*4430*/  FMUL.FTZ R161, R153, R159 ;  /* 0x0000009f99a17220 */ /* 0x001fc60000410000 */
[----:B------:R-:W-:Y:S01]  /*4440*/  LEA.HI.X R167, R6, c[0x0][0x31c], R167, 0x3, P4 ;  /* 0x0000c70006a77a11 */ /* 0x000fe200020f1ca7 */
[C---:B------:R-:W-:Y:S01]  /*4450*/  FMUL.FTZ R6, R153.reuse, R157 ;  /* 0x0000009d99067220 */ /* 0x040fe20000410000 */
[----:B------:R-:W-:Y:S01]  /*4460*/  ISETP.GT.U32.AND P4, PT, R130, 0x17, PT ;  /* 0x000000178200780c */ /* 0x000fe20003f84070 */
[C---:B--2---:R-:W-:Y:S02]  /*4470*/  FMUL.FTZ R7, R153.reuse, R155 ;  /* 0x0000009b99077220 */ /* 0x044fe40000410000 */
[-C--:B---3--:R-:W-:Y:S02]  /*4480*/  FMUL.FTZ R162, R153, R158.reuse ;  /* 0x0000009e99a27220 */ /* 0x088fe40000410000 */
[C---:B------:R-:W-:Y:S02]  /*4490*/  FFMA.FTZ R161, R20.reuse, R158, -R161 ;  /* 0x0000009e14a17223 */ /* 0x040fe400000108a1 */
[C---:B------:R-:W-:Y:S02]  /*44a0*/  FFMA.FTZ R158, R20.reuse, R157, R7 ;  /* 0x0000009d149e7223 */ /* 0x040fe40000010007 */
[----:B------:R-:W-:-:S02]  /*44b0*/  FFMA.FTZ R162, R20, R159, R162 ;  /* 0x0000009f14a27223 */ /* 0x000fc400000100a2 */
[----:B------:R-:W-:Y:S01]  /*44c0*/  @P3 FADD.FTZ R160, R160, R161 ;  /* 0x000000a1a0a03221 */ /* 0x000fe20000010000 */
[----:B------:R-:W-:Y:S01]  /*44d0*/  FSEL R158, R153, R158, !P3 ;  /* 0x0000009e999e7208 */ /* 0x000fe20005800000 */
[----:B------:R-:W-:Y:S02]  /*44e0*/  FMUL.FTZ R161, R94, R23 ;  /* 0x000000175ea17220 */ /* 0x000fe40000410000 */
[----:B------:R-:W-:Y:S02]  /*44f0*/  @P3 FFMA.FTZ R20, R20, R155, -R6 ;  /* 0x0000009b14143223 */ /* 0x000fe40000010806 */
[----:B------:R-:W-:Y:S01]  /*4500*/  @P3 FADD.FTZ R21, R21, R162 ;  /* 0x000000a215153221 */ /* 0x000fe20000010000 */
[----:B------:R-:W-:Y:S01]  /*4510*/  LEA R6, P3, R78, R165, 0x2 ;  /* 0x000000a54e067211 */ /* 0x000fe200078610ff */
[----:B------:R0:W2:Y:S01]  /*4520*/  SHFL.UP PT, R162, R158, 0x1, RZ ;  /* 0x042000009ea27989 */ /* 0x0000a200000e00ff */
[----:B------:R-:W-:Y:S01]  /*4530*/  FMUL.FTZ R159, R94, R22 ;  /* 0x000000165e9f7220 */ /* 0x000fe20000410000 */
[----:B------:R-:W-:Y:S01]  /*4540*/  SHF.L.U32 R165, R92, 0x2, RZ ;  /* 0x000000025ca57819 */ /* 0x000fe200000006ff */
[-C--:B------:R-:W-:Y:S01]  /*4550*/  FMUL.FTZ R157, R142, R161.reuse ;  /* 0x000000a18e9d7220 */ /* 0x080fe20000410000 */
[----:B------:R-:W3:Y:S01]  /*4560*/  SHFL.UP PT, R4, R20, 0x1, RZ ;  /* 0x0420000014047989 */ /* 0x000ee200000e00ff */
[----:B------:R-:W-:-:S02]  /*4570*/  FMUL.FTZ R7, R144, R161 ;  /* 0x000000a190077220 */ /* 0x000fc40000410000 */
[C---:B------:R-:W-:Y:S01]  /*4580*/  FMUL.FTZ R155, R95.reuse, R23 ;  /* 0x000000175f9b7220 */ /* 0x040fe20000410000 */
[----:B------:R-:W4:Y:S01]  /*4590*/  SHFL.UP PT, R160, R160, 0x1, RZ ;  /* 0x04200000a0a07989 */ /* 0x000f2200000e00ff */
[-C--:B------:R-:W-:Y:S02]  /*45a0*/  FFMA.FTZ R166, -R144, R159.reuse, -R157 ;  /* 0x0000009f90a67223 */ /* 0x080fe4000001099d */
[----:B------:R-:W-:Y:S01]  /*45b0*/  FMUL.FTZ R153, R95, R22 ;  /* 0x000000165f997220 */ /* 0x000fe20000410000 */
[----:B------:R1:W2:Y:S01]  /*45c0*/  SHFL.UP PT, R5, R21, 0x1, RZ ;  /* 0x0420000015057989 */ /* 0x0002a200000e00ff */
[----:B------:R-:W-:Y:S01]  /*45d0*/  FFMA.FTZ R164, R142, R159, -R7 ;  /* 0x0000009f8ea47223 */ /* 0x000fe20000010807 */
[----:B------:R-:W-:Y:S01]  /*45e0*/  LEA.HI.X R7, R78, R167, RZ, 0x2, P3 ;  /* 0x000000a74e077211 */ /* 0x000fe200018f14ff */
[----:B------:R-:W-:Y:S01]  /*45f0*/  FADD.FTZ R166, -R155, R166 ;  /* 0x000000a69ba67221 */ /* 0x000fe20000010100 */
[----:B------:R-:W-:Y:S01]  /*4600*/  ISETP.GT.U32.AND P3, PT, R130, 0x1b, PT ;  /* 0x0000001b8200780c */ /* 0x000fe20003f64070 */
[----:B------:R-:W-:-:S02]  /*4610*/  FADD.FTZ R164, R153, R164 ;  /* 0x000000a499a47221 */ /* 0x000fc40000010000 */
[C---:B------:R-:W-:Y:S02]  /*4620*/  FMUL.FTZ R157, R136.reuse, -R166 ;  /* 0x800000a6889d7220 */ /* 0x040fe40000410000 */
[----:B0-----:R-:W-:Y:S02]  /*4630*/  FMUL.FTZ R158, R136, -R164 ;  /* 0x800000a4889e7220 */ /* 0x001fe40000410000 */
[----:B------:R-:W-:-:S04]  /*4640*/  IMAD.WIDE R6, R163, 0x4, R6 ;  /* 0x00000004a3067825 */ /* 0x000fc800078e0206 */
[C---:B------:R-:W-:Y:S02]  /*4650*/  FFMA.FTZ R163, R135.reuse, R164, -R157 ;  /* 0x000000a487a37223 */ /* 0x040fe4000001089d */
[----:B------:R-:W-:Y:S02]  /*4660*/  FFMA.FTZ R166, R135, R166, R158 ;  /* 0x000000a687a67223 */ /* 0x000fe4000001009e */
[C---:B------:R-:W-:Y:S02]  /*4670*/  FMUL.FTZ R157, R96.reuse, R23 ;  /* 0x00000017609d7220 */ /* 0x040fe40000410000 */
[----:B------:R-:W-:Y:S02]  /*4680*/  FMUL.FTZ R158, R96, R22 ;  /* 0x00000016609e7220 */ /* 0x000fe40000410000 */
[----:B-1----:R-:W-:-:S04]  /*4690*/  IMAD.WIDE.U32 R20, R165, c[0x0][0x2b0], R6 ;  /* 0x0000ac00a5147a25 */ /* 0x002fc800078e0006 */
[----:B------:R-:W-:Y:S02]  /*46a0*/  FADD.FTZ R166, -R157, R166 ;  /* 0x000000a69da67221 */ /* 0x000fe40000010100 */
[----:B------:R-:W-:Y:S02]  /*46b0*/  FADD.FTZ R164, R158, R163 ;  /* 0x000000a39ea47221 */ /* 0x000fe40000010000 */
[C---:B--2---:R-:W-:Y:S02]  /*46c0*/  FMUL.FTZ R6, R162.reuse, R168 ;  /* 0x000000a8a2067220 */ /* 0x044fe40000410000 */
[----:B------:R-:W-:Y:S02]  /*46d0*/  FMUL.FTZ R163, R162, R169 ;  /* 0x000000a9a2a37220 */ /* 0x000fe40000410000 */
[----:B------:R-:W-:Y:S02]  /*46e0*/  IMAD R167, R165, c[0x0][0x2b4], R170 ;  /* 0x0000ad00a5a77a24 */ /* 0x000fe400078e02aa */
[----:B------:R-:W-:-:S02]  /*46f0*/  FMUL.FTZ R162, R134, -R166 ;  /* 0x800000a686a27220 */ /* 0x000fc40000410000 */
[----:B------:R-:W-:Y:S01]  /*4700*/  FMUL.FTZ R165, R134, -R164 ;  /* 0x800000a486a57220 */ /* 0x000fe20000410000 */
[----:B------:R-:W-:Y:S01]  /*4710*/  IADD3 R21, R21, R167, RZ ;  /* 0x000000a715157210 */ /* 0x000fe20007ffe0ff */
[C---:B---3--:R-:W-:Y:S02]  /*4720*/  FFMA.FTZ R7, R4.reuse, R169, -R6 ;  /* 0x000000a904077223 */ /* 0x048fe40000010806 */
[----:B------:R-:W-:Y:S02]  /*4730*/  FFMA.FTZ R4, R4, R168, R163 ;  /* 0x000000a804047223 */ /* 0x000fe400000100a3 */
[C---:B------:R-:W-:Y:S02]  /*4740*/  FFMA.FTZ R163, R133.reuse, R164, -R162 ;  /* 0x000000a485a37223 */ /* 0x040fe400000108a2 */
[----:B------:R-:W-:Y:S02]  /*4750*/  FFMA.FTZ R165, R133, R166, R165 ;  /* 0x000000a685a57223 */ /* 0x000fe400000100a5 */
[----:B----4-:R-:W-:-:S02]  /*4760*/  @P2 FADD.FTZ R169, R160, R7 ;  /* 0x00000007a0a92221 */ /* 0x010fc40000010000 */
[C---:B------:R-:W-:Y:S02]  /*4770*/  FMUL.FTZ R162, R97.reuse, R23 ;  /* 0x0000001761a27220 */ /* 0x040fe40000410000 */
[----:B------:R-:W-:Y:S02]  /*4780*/  FMUL.FTZ R160, R97, R22 ;  /* 0x0000001661a07220 */ /* 0x000fe40000410000 */
[----:B------:R-:W-:Y:S02]  /*4790*/  FADD.FTZ R165, -R162, R165 ;  /* 0x000000a5a2a57221 */ /* 0x000fe40000010100 */
[----:B------:R-:W-:Y:S01]  /*47a0*/  @P2 FADD.FTZ R168, R5, R4 ;  /* 0x0000000405a82221 */ /* 0x000fe20000010000 */
[----:B------:R-:W-:Y:S01]  /*47b0*/  ISETP.GT.U32.AND P2, PT, R130, 0x1d, PT ;  /* 0x0000001d8200780c */ /* 0x000fe20003f44070 */
[----:B------:R-:W-:Y:S02]  /*47c0*/  FADD.FTZ R163, R160, R163 ;  /* 0x000000a3a0a37221 */ /* 0x000fe40000010000 */
[----:B------:R-:W-:-:S02]  /*47d0*/  FMUL.FTZ R4, R144, -R18 ;  /* 0x8000001290047220 */ /* 0x000fc40000410000 */
[C---:B------:R-:W-:Y:S02]  /*47e0*/  FMUL.FTZ R6, R132.reuse, -R165 ;  /* 0x800000a584067220 */ /* 0x040fe40000410000 */
[----:B------:R-:W-:Y:S02]  /*47f0*/  FMUL.FTZ R130, R132, -R163 ;  /* 0x800000a384827220 */ /* 0x000fe40000410000 */
[-C--:B------:R-:W-:Y:S02]  /*4800*/  FMUL.FTZ R5, R144, R19.reuse ;  /* 0x0000001390057220 */ /* 0x080fe40000410000 */
[----:B------:R-:W-:Y:S02]  /*4810*/  FFMA.FTZ R4, R142, -R19, R4 ;  /* 0x800000138e047223 */ /* 0x000fe40000010004 */
[C---:B------:R-:W-:Y:S02]  /*4820*/  FFMA.FTZ R167, R131.reuse, R163, -R6 ;  /* 0x000000a383a77223 */ /* 0x040fe40000010806 */
[----:B------:R-:W-:-:S02]  /*4830*/  FFMA.FTZ R164, R131, R165, R130 ;  /* 0x000000a583a47223 */ /* 0x000fc40000010082 */
[----:B------:R-:W-:Y:S02]  /*4840*/  FFMA.FTZ R5, R142, R18, -R5 ;  /* 0x000000128e057223 */ /* 0x000fe40000010805 */
[----:B------:R-:W-:Y:S02]  /*4850*/  FMUL.FTZ R163, R98, R23 ;  /* 0x0000001762a37220 */ /* 0x000fe40000410000 */
[----:B------:R-:W-:Y:S02]  /*4860*/  FMUL.FTZ R6, R136, -R4 ;  /* 0x8000000488067220 */ /* 0x000fe40000410000 */
[----:B------:R-:W-:Y:S02]  /*4870*/  FMUL.FTZ R130, R98, R22 ;  /* 0x0000001662827220 */ /* 0x000fe40000410000 */
[----:B------:R-:W-:Y:S02]  /*4880*/  FMUL.FTZ R7, R136, -R5 ;  /* 0x8000000588077220 */ /* 0x000fe40000410000 */
[----:B------:R-:W-:-:S02]  /*4890*/  FADD.FTZ R165, -R163, R164 ;  /* 0x000000a4a3a57221 */ /* 0x000fc40000010100 */
[C---:B------:R-:W-:Y:S02]  /*48a0*/  FFMA.FTZ R6, R135.reuse, R5, -R6 ;  /* 0x0000000587067223 */ /* 0x040fe40000010806 */
[----:B------:R-:W-:Y:S02]  /*48b0*/  FADD.FTZ R167, R130, R167 ;  /* 0x000000a782a77221 */ /* 0x000fe40000010000 */
[----:B------:R-:W-:Y:S02]  /*48c0*/  FFMA.FTZ R7, R135, R4, R7 ;  /* 0x0000000487077223 */ /* 0x000fe40000010007 */
[C---:B------:R-:W-:Y:S02]  /*48d0*/  FMUL.FTZ R5, R129.reuse, -R165 ;  /* 0x800000a581057220 */ /* 0x040fe40000410000 */
[----:B------:R-:W-:Y:S02]  /*48e0*/  FMUL.FTZ R164, R134, -R6 ;  /* 0x8000000686a47220 */ /* 0x000fe40000410000 */
[----:B------:R-:W-:-:S02]  /*48f0*/  FMUL.FTZ R166, R129, -R167 ;  /* 0x800000a781a67220 */ /* 0x000fc40000410000 */
[----:B------:R-:W-:Y:S02]  /*4900*/  FMUL.FTZ R4, R134, -R7 ;  /* 0x8000000786047220 */ /* 0x000fe40000410000 */
[C---:B------:R-:W-:Y:S01]  /*4910*/  FFMA.FTZ R178, R128.reuse, R167, -R5 ;  /* 0x000000a780b27223 */ /* 0x040fe20000010805 */
[----:B------:R-:W-:Y:S01]  /*4920*/  HFMA2.MMA R5, -RZ, RZ, 0, 0 ;  /* 0x00000000ff057435 */ /* 0x000fe200000001ff */
[C---:B------:R-:W-:Y:S02]  /*4930*/  FFMA.FTZ R167, R133.reuse, R7, R164 ;  /* 0x0000000785a77223 */ /* 0x040fe400000100a4 */
[----:B------:R-:W-:Y:S02]  /*4940*/  FFMA.FTZ R171, R128, R165, R166 ;  /* 0x000000a580ab7223 */ /* 0x000fe400000100a6 */
[C---:B------:R-:W-:Y:S02]  /*4950*/  FMUL.FTZ R164, R90.reuse, R23 ;  /* 0x000000175aa47220 */ /* 0x040fe40000410000 */
[----:B------:R-:W-:Y:S01]  /*4960*/  FFMA.FTZ R166, R133, R6, -R4 ;  /* 0x0000000685a67223 */ /* 0x000fe20000010804 */
[----:B------:R-:W-:Y:S01]  /*4970*/  MOV R4, 0x3f800000 ;  /* 0x3f80000000047802 */ /* 0x000fe20000000f00 */
[----:B------:R-:W-:Y:S01]  /*4980*/  CS2R R6, SRZ ;  /* 0x0000000000067805 */ /* 0x000fe2000001ff00 */
[----:B------:R-:W-:-:S02]  /*4990*/  FMUL.FTZ R165, R90, R22 ;  /* 0x000000165aa57220 */ /* 0x000fc40000410000 */
[----:B------:R-:W-:Y:S02]  /*49a0*/  FADD.FTZ R177, -R164, R171 ;  /* 0x000000aba4b17221 */ /* 0x000fe40000010100 */
[C---:B------:R-:W-:Y:S01]  /*49b0*/  FMUL.FTZ R176, R132.reuse, -R166 ;  /* 0x800000a684b07220 */ /* 0x040fe20000410000 */
[----:B------:R0:W1:Y:S01]  /*49c0*/  @!P0 LDS.128 R4, [R93.X16+0x21b0] ;  /* 0x0021b0005d048984 */ /* 0x000062000000cc00 */
[----:B------:R-:W-:Y:S02]  /*49d0*/  FMUL.FTZ R170, R132, -R167 ;  /* 0x800000a784aa7220 */ /* 0x000fe40000410000 */
[----:B------:R-:W-:Y:S02]  /*49e0*/  FADD.FTZ R171, R165, R178 ;  /* 0x000000b2a5ab7221 */ /* 0x000fe40000010000 */
[----:B------:R-:W-:Y:S02]  /*49f0*/  FMUL.FTZ R175, R126, -R177 ;  /* 0x800000b17eaf7220 */ /* 0x000fe40000410000 */
[----:B------:R-:W-:-:S02]  /*4a00*/  FFMA.FTZ R176, R131, R167, R176 ;  /* 0x000000a783b07223 */ /* 0x000fc400000100b0 */
[----:B------:R-:W-:Y:S02]  /*4a10*/  FFMA.FTZ R170, R131, R166, -R170 ;  /* 0x000000a683aa7223 */ /* 0x000fe400000108aa */
[-C--:B------:R-:W-:Y:S02]  /*4a20*/  FFMA.FTZ R178, R124, R171.reuse, -R175 ;  /* 0x000000ab7cb27223 */ /* 0x080fe400000108af */
[----:B------:R-:W-:Y:S02]  /*4a30*/  FMUL.FTZ R171, R126, -R171 ;  /* 0x800000ab7eab7220 */ /* 0x000fe40000410000 */
[C---:B------:R-:W-:Y:S02]  /*4a40*/  FMUL.FTZ R167, R129.reuse, -R176 ;  /* 0x800000b081a77220 */ /* 0x040fe40000410000 */
[----:B------:R-:W-:Y:S02]  /*4a50*/  FMUL.FTZ R175, R129, -R170 ;  /* 0x800000aa81af7220 */ /* 0x000fe40000410000 */
[----:B------:R-:W-:-:S02]  /*4a60*/  FFMA.FTZ R177, R124, R177, R171 ;  /* 0x000000b17cb17223 */ /* 0x000fc400000100ab */
[C---:B------:R-:W-:Y:S02]  /*4a70*/  FMUL.FTZ R166, R89.reuse, R23 ;  /* 0x0000001759a67220 */ /* 0x040fe40000410000 */
[C---:B------:R-:W-:Y:S02]  /*4a80*/  FFMA.FTZ R171, R128.reuse, R170, -R167 ;  /* 0x000000aa80ab7223 */ /* 0x040fe400000108a7 */
[----:B------:R-:W-:Y:S02]  /*4a90*/  FFMA.FTZ R175, R128, R176, R175 ;  /* 0x000000b080af7223 */ /* 0x000fe400000100af */
[----:B------:R-:W-:Y:S02]  /*4aa0*/  FMUL.FTZ R167, R89, R22 ;  /* 0x0000001659a77220 */ /* 0x000fe40000410000 */
[----:B------:R-:W-:Y:S02]  /*4ab0*/  FADD.FTZ R181, -R166, R177 ;  /* 0x000000b1a6b57221 */ /* 0x000fe40000010100 */
[----:B------:R-:W-:-:S02]  /*4ac0*/  FMUL.FTZ R176, R126, -R171 ;  /* 0x800000ab7eb07220 */ /* 0x000fc40000410000 */
[----:B------:R-:W-:Y:S02]  /*4ad0*/  FMUL.FTZ R170, R126, -R175 ;  /* 0x800000af7eaa7220 */ /* 0x000fe40000410000 */
[----:B------:R-:W-:Y:S02]  /*4ae0*/  FADD.FTZ R179, R167, R178 ;  /* 0x000000b2a7b37221 */ /* 0x000fe40000010000 */
[----:B------:R-:W-:Y:S02]  /*4af0*/  FMUL.FTZ R178, R120, -R181 ;  /* 0x800000b578b27220 */ /* 0x000fe40000410000 */
[C---:B------:R-:W-:Y:S02]  /*4b00*/  FFMA.FTZ R177, R124.reuse, R175, R176 ;  /* 0x000000af7cb17223 */ /* 0x040fe400000100b0 */
[----:B------:R-:W-:Y:S02]  /*4b10*/  FFMA.FTZ R171, R124, R171, -R170 ;  /* 0x000000ab7cab7223 */ /* 0x000fe400000108aa */
[----:B------:R-:W-:-:S02]  /*4b20*/  FMUL.FTZ R175, R120, -R179 ;  /* 0x800000b378af7220 */ /* 0x000fc40000410000 */
[----:B------:R-:W-:Y:S02]  /*4b30*/  FFMA.FTZ R179, R122, R179, -R178 ;  /* 0x000000b37ab37223 */ /* 0x000fe400000108b2 */
[C---:B------:R-:W-:Y:S02]  /*4b40*/  FMUL.FTZ R170, R120.reuse, -R177 ;  /* 0x800000b178aa7220 */ /* 0x040fe40000410000 */
[----:B------:R-:W-:Y:S02]  /*4b50*/  FMUL.FTZ R176, R120, -R171 ;  /* 0x800000ab78b07220 */ /* 0x000fe40000410000 */
[----:B------:R-:W-:Y:S02]  /*4b60*/  FFMA.FTZ R178, R122, R181, R175 ;  /* 0x000000b57ab27223 */ /* 0x000fe400000100af */
[C---:B------:R-:W-:Y:S02]  /*4b70*/  FMUL.FTZ R175, R17.reuse, R168 ;  /* 0x000000a811af7220 */ /* 0x040fe40000410000 */
[----:B------:R-:W-:-:S02]  /*4b80*/  FMUL.FTZ R17, R17, R169 ;  /* 0x000000a911117220 */ /* 0x000fc40000410000 */
[C---:B------:R-:W-:Y:S02]  /*4b90*/  FFMA.FTZ R170, R122.reuse, R171, -R170 ;  /* 0x000000ab7aaa7223 */ /* 0x040fe400000108aa */
[C---:B------:R-:W-:Y:S02]  /*4ba0*/  FMUL.FTZ R22, R87.reuse, R22 ;  /* 0x0000001657167220 */ /* 0x040fe40000410000 */
[----:B------:R-:W-:Y:S02]  /*4bb0*/  FMUL.FTZ R23, R87, R23 ;  /* 0x0000001757177220 */ /* 0x000fe40000410000 */
[----:B------:R-:W-:Y:S02]  /*4bc0*/  FFMA.FTZ R171, R122, R177, R176 ;  /* 0x000000b17aab7223 */ /* 0x000fe400000100b0 */
[C---:B------:R-:W-:Y:S02]  /*4bd0*/  FFMA.FTZ R176, R16.reuse, R169, -R175 ;  /* 0x000000a910b07223 */ /* 0x040fe400000108af */
[----:B------:R-:W-:-:S02]  /*4be0*/  FFMA.FTZ R16, R16, R168, R17 ;  /* 0x000000a810107223 */ /* 0x000fc40000010011 */
[----:B------:R-:W-:Y:S02]  /*4bf0*/  FADD.FTZ R168, R22, R179 ;  /* 0x000000b316a87221 */ /* 0x000fe40000010000 */
[----:B------:R-:W-:Y:S02]  /*4c00*/  FADD.FTZ R169, -R23, R178 ;  /* 0x000000b217a97221 */ /* 0x000fe40000010100 */
[----:B------:R-:W-:Y:S01]  /*4c10*/  FADD.FTZ R180, R139, R176 ;  /* 0x000000b08bb47221 */ /* 0x000fe20000010000 */
[----:B------:R0:W2:Y:S01]  /*4c20*/  SHFL.DOWN PT, R178, R171, 0x1, 0x1f ;  /* 0x08201f00abb27f89 */ /* 0x0000a200000e0000 */
[----:B------:R-:W-:-:S03]  /*4c30*/  FADD.FTZ R179, R137, R16 ;  /* 0x0000001089b37221 */ /* 0x000fc60000010000 */
[----:B------:R0:W3:Y:S04]  /*4c40*/  SHFL.DOWN PT, R176, R170, 0x1, 0x1f ;  /* 0x08201f00aab07f89 */ /* 0x0000e800000e0000 */
[----:B------:R0:W4:Y:S04]  /*4c50*/  SHFL.DOWN PT, R16, R168, 0x1, 0x1f ;  /* 0x08201f00a8107f89 */ /* 0x00012800000e0000 */
[----:B------:R0:W0:Y:S01]  /*4c60*/  SHFL.DOWN PT, R182, R169, 0x1, 0x1f ;  /* 0x08201f00a9b67f89 */ /* 0x00002200000e0000 */
[----:B------:R-:W-:Y:S05]  /*4c70*/  @!P6 BRA `(.L_x_11661) ;  /* 0x000000b00000e947 */ /* 0x000fea0003800000 */
[C---:B01----:R-:W-:Y:S02]  /*4c80*/  FMUL.FTZ R137, R171.reuse, R182 ;  /* 0x000000b6ab897220 */ /* 0x043fe40000410000 */
[----:B--2---:R-:W-:-:S02]  /*4c90*/  FMUL.FTZ R17, R171, R178 ;  /* 0x000000b2ab117220 */ /* 0x004fc40000410000 */
[CC--:B----4-:R-:W-:Y:S02]  /*4ca0*/  FMUL.FTZ R139, R171.reuse, R16.reuse ;  /* 0x00000010ab8b7220 */ /* 0x0d0fe40000410000 */
        /* <DEDUP_REMOVED lines=8> */
.L_x_11661:
[----:B-1----:R-:W-:Y:S05]  /*4d30*/  BSYNC B0 ;  /* 0x0000000000007941 */ /* 0x002fea0003800000 */
.L_x_11660:
[CC--:B------:R-:W-:Y:S01]  /*4d40*/  FMUL.FTZ R17, R120.reuse, R179.reuse ;  /* 0x000000b378117220 */ /* 0x0c0fe20000410000 */
[----:B---3--:R1:W3:Y:S01]  /*4d50*/  SHFL.DOWN PT, R176, R170, 0x2, 0x1f ;  /* 0x08401f00aab07f89 */ /* 0x0082e200000e0000 */
[-C--:B------:R-:W-:Y:S01]  /*4d60*/  FMUL.FTZ R137, R120, R180.reuse ;  /* 0x000000b478897220 */ /* 0x080fe20000410000 */
[----:B------:R-:W-:Y:S01]  /*4d70*/  BSSY B0, `(.L_x_11662) ;  /* 0x0000012000007945 */ /* 0x000fe20003800000 */
[C---:B------:R-:W-:Y:S01]  /*4d80*/  FFMA.FTZ R17, R122.reuse, R180, -R17 ;  /* 0x000000b47a117223 */ /* 0x040fe20000010811 */
[----:B--2---:R1:W2:Y:S01]  /*4d90*/  SHFL.DOWN PT, R178, R171, 0x2, 0x1f ;  /* 0x08401f00abb27f89 */ /* 0x0042a200000e0000 */
[----:B------:R-:W-:-:S03]  /*4da0*/  FFMA.FTZ R137, R122, R179, R137 ;  /* 0x000000b37a897223 */ /* 0x000fc60000010089 */
[----:B----4-:R1:W4:Y:S04]  /*4db0*/  SHFL.DOWN PT, R16, R168, 0x2, 0x1f ;  /* 0x08401f00a8107f89 */ /* 0x01032800000e0000 */
[----:B0-----:R1:W0:Y:S01]  /*4dc0*/  SHFL.DOWN PT, R182, R169, 0x2, 0x1f ;  /* 0x08401f00a9b67f89 */ /* 0x00122200000e0000 */
[----:B------:R-:W-:Y:S05]  /*4dd0*/  @P2 BRA `(.L_x_11663) ;  /* 0x000000b000002947 */ /* 0x000fea0003800000 */
[C---:B0-----:R-:W-:Y:S02]  /*4de0*/  FMUL.FTZ R175, R171.reuse, R182 ;  /* 0x000000b6abaf7220 */ /* 0x041fe40000410000 */
[C---:B--2---:R-:W-:Y:S02]  /*4df0*/  FMUL.FTZ R139, R171.reuse, R178 ;  /* 0x000000b2ab8b7220 */ /* 0x044fe40000410000 */
[-C--:B----4-:R-:W-:Y:S02]  /*4e00*/  FMUL.FTZ R177, R171, R16.reuse ;  /* 0x00000010abb17220 */ /* 0x090fe40000410000 */
[----:B------:R-:W-:-:S02]  /*4e10*/  FFMA.FTZ R175, R170, R16, -R175 ;  /* 0x00000010aaaf7223 */ /* 0x000fc400000108af */
[-C--:B-1-3--:R-:W-:Y:S02]  /*4e20*/  FMUL.FTZ R171, R171, R176.reuse ;  /* 0x000000b0abab7220 */ /* 0x08afe40000410000 */
[C---:B------:R-:W-:Y:S02]  /*4e30*/  FFMA.FTZ R139, R170.reuse, R176, -R139 ;  /* 0x000000b0aa8b7223 */ /* 0x040fe4000001088b */
[C---:B------:R-:W-:Y:S02]  /*4e40*/  FFMA.FTZ R16, R170.reuse, R182, R177 ;  /* 0x000000b6aa107223 */ /* 0x040fe400000100b1 */
[----:B------:R-:W-:Y:S01]  /*4e50*/  FFMA.FTZ R171, R170, R178, R171 ;  /* 0x000000b2aaab7223 */ /* 0x000fe200000100ab */
[----:B------:R-:W-:Y:S01]  /*4e60*/  MOV R170, R139 ;  /* 0x0000008b00aa7202 */ /* 0x000fe20000000f00 */
[----:B------:R-:W-:Y:S02]  /*4e70*/  FADD.FTZ R168, R168, R175 ;  /* 0x000000afa8a87221 */ /* 0x000fe40000010000 */
[----:B------:R-:W-:-:S02]  /*4e80*/  FADD.FTZ R169, R169, R16 ;  /* 0x00000010a9a97221 */ /* 0x000fc40000010000 */
.L_x_11663:
[----:B------:R-:W-:Y:S05]  /*4e90*/  BSYNC B0 ;  /* 0x0000000000007941 */ /* 0x000fea0003800000 */
.L_x_11662:
[C---:B------:R-:W-:Y:S01]  /*4ea0*/  FFMA.FTZ R181, R116.reuse, R141, R17 ;  /* 0x0000008d74b57223 */ /* 0x040fe20000010011 */
[----:B0-----:R0:W1:Y:S01]  /*4eb0*/  SHFL.DOWN PT, R182, R169, 0x4, 0x1f ;  /* 0x08801f00a9b67f89 */ /* 0x00106200000e0000 */
[----:B------:R-:W-:Y:S01]  /*4ec0*/  FFMA.FTZ R183, R116, R143, R137 ;  /* 0x0000008f74b77223 */ /* 0x000fe20000010089 */
[----:B------:R-:W-:Y:S01]  /*4ed0*/  BSSY B0, `(.L_x_11664) ;  /* 0x0000020000007945 */ /* 0x000fe20003800000 */
[----:B--2---:R-:W-:-:S02]  /*4ee0*/  FMUL.FTZ R178, R117, R46 ;  /* 0x0000002e75b27220 */ /* 0x004fc40000410000 */
[C---:B------:R-:W-:Y:S02]  /*4ef0*/  FMUL.FTZ R137, R126.reuse, R183 ;  /* 0x000000b77e897220 */ /* 0x040fe40000410000 */
[----:B------:R-:W-:Y:S02]  /*4f00*/  FMUL.FTZ R139, R126, R181 ;  /* 0x000000b57e8b7220 */ /* 0x000fe40000410000 */
[-C--:B----4-:R-:W-:Y:S02]  /*4f10*/  FFMA.FTZ R16, R115, -R178.reuse, R180 ;  /* 0x800000b273107223 */ /* 0x090fe400000100b4 */
[----:B------:R-:W-:Y:S02]  /*4f20*/  FFMA.FTZ R17, R113, -R178, R179 ;  /* 0x800000b271117223 */ /* 0x000fe400000100b3 */
[C---:B---3--:R-:W-:Y:S02]  /*4f30*/  FFMA.FTZ R176, R87.reuse, R180, RZ ;  /* 0x000000b457b07223 */ /* 0x048fe400000100ff */
[----:B------:R-:W-:Y:S01]  /*4f40*/  FFMA.FTZ R178, R87, -R179, RZ ;  /* 0x800000b357b27223 */ /* 0x000fe200000100ff */
[----:B------:R0:W2:Y:S01]  /*4f50*/  SHFL.DOWN PT, R180, R171, 0x4, 0x1f ;  /* 0x08801f00abb47f89 */ /* 0x0000a200000e0000 */
[----:B------:R-:W-:-:S02]  /*4f60*/  FFMA.FTZ R141, R124, R181, -R137 ;  /* 0x000000b57c8d7223 */ /* 0x000fc40000010889 */
[----:B------:R-:W-:Y:S02]  /*4f70*/  FFMA.FTZ R143, R124, R183, R139 ;  /* 0x000000b77c8f7223 */ /* 0x000fe4000001008b */
[C---:B------:R-:W-:Y:S02]  /*4f80*/  FFMA.FTZ R177, R89.reuse, R181, R176 ;  /* 0x000000b559b17223 */ /* 0x040fe400000100b0 */
[----:B------:R-:W-:Y:S02]  /*4f90*/  FFMA.FTZ R179, R89, -R183, R178 ;  /* 0x800000b759b37223 */ /* 0x000fe400000100b2 */
[----:B------:R-:W-:Y:S02]  /*4fa0*/  FMUL.FTZ R175, R116, R45 ;  /* 0x0000002d74af7220 */ /* 0x000fe40000410000 */
[C---:B------:R-:W-:Y:S02]  /*4fb0*/  FFMA.FTZ R176, R107.reuse, R140, R141 ;  /* 0x0000008c6bb07223 */ /* 0x040fe4000001008d */
[----:B------:R-:W-:Y:S01]  /*4fc0*/  FFMA.FTZ R178, R107, R138, R143 ;  /* 0x0000008a6bb27223 */ /* 0x000fe2000001008f */
[----:B------:R0:W3:Y:S01]  /*4fd0*/  SHFL.DOWN PT, R140, R170, 0x4, 0x1f ;  /* 0x08801f00aa8c7f89 */ /* 0x0000e200000e0000 */
[----:B------:R-:W-:-:S02]  /*4fe0*/  FFMA.FTZ R137, R114, -R175, R181 ;  /* 0x800000af72897223 */ /* 0x000fc400000100b5 */
[----:B------:R-:W-:Y:S01]  /*4ff0*/  FFMA.FTZ R139, R112, -R175, R183 ;  /* 0x800000af708b7223 */ /* 0x000fe200000100b7 */
[----:B------:R0:W4:Y:S01]  /*5000*/  SHFL.DOWN PT, R138, R168, 0x4, 0x1f ;  /* 0x08801f00a88a7f89 */ /* 0x00012200000e0000 */
[----:B------:R-:W-:Y:S05]  /*5010*/  @P3 BRA `(.L_x_11665) ;  /* 0x000000b000003947 */ /* 0x000fea0003800000 */
[C---:B-1----:R-:W-:Y:S02]  /*5020*/  FMUL.FTZ R143, R171.reuse, R182 ;  /* 0x000000b6ab8f7220 */ /* 0x042fe40000410000 */
[C---:B--2---:R-:W-:Y:S02]  /*5030*/  FMUL.FTZ R141, R171.reuse, R180 ;  /* 0x000000b4ab8d7220 */ /* 0x044fe40000410000 */
[CC--:B----4-:R-:W-:Y:S02]  /*5040*/  FMUL.FTZ R175, R171.reuse, R138.reuse ;  /* 0x0000008aabaf7220 */ /* 0x0d0fe40000410000 */
[----:B------:R-:W-:Y:S02]  /*5050*/  FFMA.FTZ R143, R170, R138, -R143 ;  /* 0x0000008aaa8f7223 */ /* 0x000fe4000001088f */
[----:B0--3--:R-:W-:-:S02]  /*5060*/  FMUL.FTZ R171, R171, R140 ;  /* 0x0000008cabab7220 */ /* 0x009fc40000410000 */
[C---:B------:R-:W-:Y:S02]  /*5070*/  FFMA.FTZ R141, R170.reuse, R140, -R141 ;  /* 0x0000008caa8d7223 */ /* 0x040fe4000001088d */
[C---:B------:R-:W-:Y:S02]  /*5080*/  FFMA.FTZ R138, R170.reuse, R182, R175 ;  /* 0x000000b6aa8a7223 */ /* 0x040fe400000100af */
[----:B------:R-:W-:Y:S01]  /*5090*/  FFMA.FTZ R171, R170, R180, R171 ;  /* 0x000000b4aaab7223 */ /* 0x000fe200000100ab */
[----:B------:R-:W-:Y:S01]  /*50a0*/  MOV R170, R141 ;  /* 0x0000008d00aa7202 */ /* 0x000fe20000000f00 */
[----:B------:R-:W-:Y:S02]  /*50b0*/  FADD.FTZ R168, R168, R143 ;  /* 0x0000008fa8a87221 */ /* 0x000fe40000010000 */
[----:B------:R-:W-:Y:S02]  /*50c0*/  FADD.FTZ R169, R169, R138 ;  /* 0x0000008aa9a97221 */ /* 0x000fe40000010000 */
.L_x_11665:
[----:B-1----:R-:W-:Y:S05]  /*50d0*/  BSYNC B0 ;  /* 0x0000000000007941 */ /* 0x002fea0003800000 */
.L_x_11664:
[----:B---3--:R-:W-:Y:S01]  /*50e0*/  FMUL.FTZ R140, R107, R44 ;  /* 0x0000002c6b8c7220 */ /* 0x008fe20000410000 */
[----:B--2---:R1:W2:Y:S01]  /*50f0*/  SHFL.DOWN PT, R180, R171, 0x8, 0x1f ;  /* 0x09001f00abb47f89 */ /* 0x0042a200000e0000 */
[C---:B------:R-:W-:Y:S01]  /*5100*/  FMUL.FTZ R141, R129.reuse, R178 ;  /* 0x000000b2818d7220 */ /* 0x040fe20000410000 */
[----:B------:R-:W-:Y:S01]  /*5110*/  BSSY B0, `(.L_x_11666) ;  /* 0x0000019000007945 */ /* 0x000fe20003800000 */
[----:B------:R-:W-:Y:S01]  /*5120*/  FMUL.FTZ R143, R129, R176 ;  /* 0x000000b0818f7220 */ /* 0x000fe20000410000 */
[----:B------:R1:W3:Y:S01]  /*5130*/  SHFL.DOWN PT, R182, R169, 0x8, 0x1f ;  /* 0x09001f00a9b67f89 */ /* 0x0002e200000e0000 */
[----:B----4-:R-:W-:-:S02]  /*5140*/  FFMA.FTZ R138, R111, -R140, R176 ;  /* 0x8000008c6f8a7223 */ /* 0x010fc400000100b0 */
[C---:B------:R-:W-:Y:S02]  /*5150*/  FFMA.FTZ R177, R90.reuse, R176, R177 ;  /* 0x000000b05ab17223 */ /* 0x040fe400000100b1 */
[----:B------:R-:W-:Y:S02]  /*5160*/  FFMA.FTZ R179, R90, -R178, R179 ;  /* 0x800000b25ab37223 */ /* 0x000fe400000100b3 */
[C---:B------:R-:W-:Y:S02]  /*5170*/  FFMA.FTZ R141, R128.reuse, R176, -R141 ;  /* 0x000000b0808d7223 */ /* 0x040fe4000001088d */
[----:B------:R-:W-:Y:S01]  /*5180*/  FFMA.FTZ R143, R128, R178, R143 ;  /* 0x000000b2808f7223 */ /* 0x000fe2000001008f */
[----:B------:R1:W4:Y:S01]  /*5190*/  SHFL.DOWN PT, R176, R168, 0x8, 0x1f ;  /* 0x09001f00a8b07f89 */ /* 0x00032200000e0000 */
[----:B------:R-:W-:Y:S02]  /*51a0*/  FFMA.FTZ R140, R109, -R140, R178 ;  /* 0x8000008c6d8c7223 */ /* 0x000fe400000100b2 */
[C---:B------:R-:W-:Y:S01]  /*51b0*/  FFMA.FTZ R147, R110.reuse, R147, R141 ;  /* 0x000000936e937223 */ /* 0x040fe2000001008d */
[----:B------:R1:W0:Y:S01]  /*51c0*/  SHFL.DOWN PT, R178, R170, 0x8, 0x1f ;  /* 0x09001f00aab27f89 */ /* 0x00022200000e0000 */
[----:B------:R-:W-:Y:S01]  /*51d0*/  FFMA.FTZ R175, R110, R145, R143 ;  /* 0x000000916eaf7223 */ /* 0x000fe2000001008f */
[----:B------:R-:W-:Y:S05]  /*51e0*/  @P4 BRA `(.L_x_11667) ;  /* 0x000000b000004947 */ /* 0x000fea0003800000 */
[C---:B---3--:R-:W-:Y:S02]  /*51f0*/  FMUL.FTZ R143, R171.reuse, R182 ;  /* 0x000000b6ab8f7220 */ /* 0x048fe40000410000 */
[----:B--2---:R-:W-:-:S02]  /*5200*/  FMUL.FTZ R141, R171, R180 ;  /* 0x000000b4ab8d7220 */ /* 0x004fc40000410000 */
[CC--:B----4-:R-:W-:Y:S02]  /*5210*/  FMUL.FTZ R145, R171.reuse, R176.reuse ;  /* 0x000000b0ab917220 */ /* 0x0d0fe40000410000 */
        /* <DEDUP_REMOVED lines=8> */
.L_x_11667:
[----:B------:R-:W-:Y:S05]  /*52a0*/  BSYNC B0 ;  /* 0x0000000000007941 */ /* 0x000fea0003800000 */
.L_x_11666:
[C---:B----4-:R-:W-:Y:S01]  /*52b0*/  FMUL.FTZ R176, R132.reuse, R175 ;  /* 0x000000af84b07220 */ /* 0x050fe20000410000 */
[----:B------:R-:W-:Y:S01]  /*52c0*/  BSSY B0, `(.L_x_11668) ;  /* 0x000001b000007945 */ /* 0x000fe20003800000 */
[-C--:B0-----:R-:W-:Y:S02]  /*52d0*/  FMUL.FTZ R178, R132, R147.reuse ;  /* 0x0000009384b27220 */ /* 0x081fe40000410000 */
[C---:B------:R-:W-:Y:S02]  /*52e0*/  FFMA.FTZ R176, R131.reuse, R147, -R176 ;  /* 0x0000009383b07223 */ /* 0x040fe400000108b0 */
[----:B------:R-:W-:Y:S02]  /*52f0*/  FFMA.FTZ R178, R131, R175, R178 ;  /* 0x000000af83b27223 */ /* 0x000fe400000100b2 */
[----:B------:R-:W-:Y:S02]  /*5300*/  FMUL.FTZ R143, R110, R43 ;  /* 0x0000002b6e8f7220 */ /* 0x000fe40000410000 */
[----:B--2---:R-:W-:-:S02]  /*5310*/  FFMA.FTZ R180, R98, R147, R177 ;  /* 0x0000009362b47223 */ /* 0x004fc400000100b1 */
[----:B---3--:R-:W-:Y:S02]  /*5320*/  FFMA.FTZ R182, R98, -R175, R179 ;  /* 0x800000af62b67223 */ /* 0x008fe400000100b3 */
[C---:B------:R-:W-:Y:S02]  /*5330*/  FFMA.FTZ R177, R101.reuse, R148, R176 ;  /* 0x0000009465b17223 */ /* 0x040fe400000100b0 */
[----:B------:R-:W-:Y:S01]  /*5340*/  FFMA.FTZ R179, R101, R146, R178 ;  /* 0x0000009265b37223 */ /* 0x000fe200000100b2 */
[----:B------:R0:W2:Y:S01]  /*5350*/  SHFL.DOWN PT, R148, R170, 0x10, 0x1f ;  /* 0x0a001f00aa947f89 */ /* 0x0000a200000e0000 */
[-C--:B------:R-:W-:Y:S02]  /*5360*/  FFMA.FTZ R141, R106, -R143.reuse, R147 ;  /* 0x8000008f6a8d7223 */ /* 0x080fe40000010093 */
[----:B------:R-:W-:Y:S01]  /*5370*/  FFMA.FTZ R143, R108, -R143, R175 ;  /* 0x8000008f6c8f7223 */ /* 0x000fe200000100af */
[----:B------:R0:W3:Y:S04]  /*5380*/  SHFL.DOWN PT, R176, R171, 0x10, 0x1f ;  /* 0x0a001f00abb07f89 */ /* 0x0000e800000e0000 */
[----:B------:R0:W4:Y:S04]  /*5390*/  SHFL.DOWN PT, R146, R168, 0x10, 0x1f ;  /* 0x0a001f00a8927f89 */ /* 0x00012800000e0000 */
[----:B------:R0:W1:Y:S01]  /*53a0*/  SHFL.DOWN PT, R178, R169, 0x10, 0x1f ;  /* 0x0a001f00a9b27f89 */ /* 0x00006200000e0000 */
[----:B------:R-:W-:Y:S05]  /*53b0*/  @P5 BRA `(.L_x_11669) ;  /* 0x000000b000005947 */ /* 0x000fea0003800000 */
[C---:B-1----:R-:W-:Y:S02]  /*53c0*/  FMUL.FTZ R147, R171.reuse, R178 ;  /* 0x000000b2ab937220 */ /* 0x042fe40000410000 */
[----:B---3--:R-:W-:-:S02]  /*53d0*/  FMUL.FTZ R145, R171, R176 ;  /* 0x000000b0ab917220 */ /* 0x008fc40000410000 */
[CC--:B----4-:R-:W-:Y:S02]  /*53e0*/  FMUL.FTZ R175, R171.reuse, R146.reuse ;  /* 0x00000092abaf7220 */ /* 0x0d0fe40000410000 */
        /* <DEDUP_REMOVED lines=8> */
.L_x_11669:
[----:B------:R-:W-:Y:S05]  /*5470*/  BSYNC B0 ;  /* 0x0000000000007941 */ /* 0x000fea0003800000 */
.L_x_11668:
[C---:B----4-:R-:W-:Y:S01]  /*5480*/  FMUL.FTZ R146, R134.reuse, R179 ;  /* 0x000000b386927220 */ /* 0x050fe20000410000 */
[----:B------:R-:W-:Y:S01]  /*5490*/  SHFL.DOWN PT, R184, R171, 0x1, 0x1f ;  /* 0x08201f00abb87f89 */ /* 0x000fe200000e0000 */
[-C--:B--2---:R-:W-:Y:S01]  /*54a0*/  FMUL.FTZ R148, R134, R177.reuse ;  /* 0x000000b186947220 */ /* 0x084fe20000410000 */
[----:B------:R-:W-:Y:S01]  /*54b0*/  ISETP.NE.AND P0, PT, R78, RZ, PT ;  /* 0x000000ff4e00720c */ /* 0x000fe20003f05270 */
[----:B------:R-:W-:Y:S01]  /*54c0*/  FFMA.FTZ R147, R133, R177, -R146 ;  /* 0x000000b185937223 */ /* 0x000fe20000010892 */
[----:B-1----:R-:W1:Y:S01]  /*54d0*/  SHFL.IDX PT, R178, R6, RZ, 0x1f ;  /* 0x00001fff06b27589 */ /* 0x002e6200000e0000 */
[----:B---3--:R-:W-:Y:S01]  /*54e0*/  FMUL.FTZ R176, R101, R42 ;  /* 0x0000002a65b07220 */ /* 0x008fe20000410000 */
[----:B------:R-:W-:Y:S01]  /*54f0*/  BSSY B0, `(.L_x_11670) ;  /* 0x00000ee000007945 */ /* 0x000fe20003800000 */
[----:B------:R-:W-:Y:S01]  /*5500*/  FFMA.FTZ R148, R133, R179, R148 ;  /* 0x000000b385947223 */ /* 0x000fe20000010094 */
[----:B------:R-:W-:Y:S01]  /*5510*/  SHFL.IDX PT, R175, R170, RZ, 0x1f ;  /* 0x00001fffaaaf7589 */ /* 0x000fe200000e0000 */
[----:B------:R-:W-:-:S02]  /*5520*/  FFMA.FTZ R147, R100, R151, R147 ;  /* 0x0000009764937223 */ /* 0x000fc40000010093 */
[-C--:B------:R-:W-:Y:S01]  /*5530*/  FFMA.FTZ R145, R105, -R176.reuse, R177 ;  /* 0x800000b069917223 */ /* 0x080fe200000100b1 */
[----:B0-----:R-:W-:Y:S01]  /*5540*/  SHFL.DOWN PT, R170, R170, 0x1, 0x1f ;  /* 0x08201f00aaaa7f89 */ /* 0x001fe200000e0000 */
[----:B------:R-:W-:Y:S02]  /*5550*/  FFMA.FTZ R146, R103, -R176, R179 ;  /* 0x800000b067927223 */ /* 0x000fe400000100b3 */
[----:B------:R-:W-:Y:S02]  /*5560*/  FFMA.FTZ R185, R100, R149, R148 ;  /* 0x0000009564b97223 */ /* 0x000fe40000010094 */
[C---:B------:R-:W-:Y:S02]  /*5570*/  FMUL.FTZ R176, R136.reuse, R147 ;  /* 0x0000009388b07220 */ /* 0x040fe40000410000 */
[----:B------:R-:W-:Y:S02]  /*5580*/  FFMA.FTZ R183, R97, -R179, R182 ;  /* 0x800000b361b77223 */ /* 0x000fe400000100b6 */
[----:B------:R-:W0:Y:S01]  /*5590*/  SHFL.IDX PT, R179, R7, RZ, 0x1f ;  /* 0x00001fff07b37589 */ /* 0x000e2200000e0000 */
[----:B------:R-:W-:-:S02]  /*55a0*/  FMUL.FTZ R148, R136, R185 ;  /* 0x000000b988947220 */ /* 0x000fc40000410000 */
[----:B------:R-:W-:Y:S02]  /*55b0*/  FMUL.FTZ R151, R100, R41 ;  /* 0x0000002964977220 */ /* 0x000fe40000410000 */
[----:B------:R-:W-:Y:S02]  /*55c0*/  FFMA.FTZ R176, R135, R185, R176 ;  /* 0x000000b987b07223 */ /* 0x000fe400000100b0 */
[----:B------:R-:W-:Y:S02]  /*55d0*/  FFMA.FTZ R181, R97, R177, R180 ;  /* 0x000000b161b57223 */ /* 0x000fe400000100b4 */
[----:B------:R-:W-:Y:S01]  /*55e0*/  FFMA.FTZ R149, R135, R147, -R148 ;  /* 0x0000009387957223 */ /* 0x000fe20000010894 */
[----:B------:R2:W3:Y:S01]  /*55f0*/  SHFL.IDX PT, R177, R171, RZ, 0x1f ;  /* 0x00001fffabb17589 */ /* 0x0004e200000e0000 */
[----:B------:R-:W-:Y:S02]  /*5600*/  FFMA.FTZ R182, R96, -R185, R183 ;  /* 0x800000b960b67223 */ /* 0x000fe400000100b7 */
[----:B------:R-:W-:-:S02]  /*5610*/  FFMA.FTZ R148, R102, -R151, R185 ;  /* 0x8000009766947223 */ /* 0x000fc400000100b9 */
[C---:B------:R-:W-:Y:S01]  /*5620*/  FFMA.FTZ R183, R99.reuse, R150, R176 ;  /* 0x0000009663b77223 */ /* 0x040fe200000100b0 */
[----:B------:R-:W4:Y:S01]  /*5630*/  SHFL.DOWN PT, R185, R169, 0x1, 0x1f ;  /* 0x08201f00a9b97f89 */ /* 0x000f2200000e0000 */
[----:B------:R-:W-:Y:S02]  /*5640*/  FFMA.FTZ R180, R96, R147, R181 ;  /* 0x0000009360b47223 */ /* 0x000fe400000100b5 */
[C---:B------:R-:W-:Y:S01]  /*5650*/  FFMA.FTZ R181, R99.reuse, R152, R149 ;  /* 0x0000009863b57223 */ /* 0x040fe20000010095 */
[----:B------:R-:W5:Y:S01]  /*5660*/  SHFL.DOWN PT, R176, R168, 0x1, 0x1f ;  /* 0x08201f00a8b07f89 */ /* 0x000f6200000e0000 */
[C---:B------:R-:W-:Y:S02]  /*5670*/  FMUL.FTZ R149, R144.reuse, R183 ;  /* 0x000000b790957220 */ /* 0x040fe40000410000 */
[----:B--2---:R-:W-:Y:S01]  /*5680*/  FMUL.FTZ R171, R144, R181 ;  /* 0x000000b590ab7220 */ /* 0x004fe20000410000 */
[----:B------:R-:W2:Y:S01]  /*5690*/  SHFL.IDX PT, R169, R169, RZ, 0x1f ;  /* 0x00001fffa9a97589 */ /* 0x000ea200000e0000 */
[----:B------:R-:W-:-:S02]  /*56a0*/  FMUL.FTZ R150, R99, R40 ;  /* 0x0000002863967220 */ /* 0x000fc40000410000 */
[----:B------:R-:W-:Y:S01]  /*56b0*/  FFMA.FTZ R147, R104, -R151, R147 ;  /* 0x8000009768937223 */ /* 0x000fe20000010093 */
[----:B------:R-:W2:Y:S01]  /*56c0*/  SHFL.IDX PT, R168, R168, RZ, 0x1f ;  /* 0x00001fffa8a87589 */ /* 0x000ea200000e0000 */
[C---:B------:R-:W-:Y:S02]  /*56d0*/  FFMA.FTZ R171, R142.reuse, R183, R171 ;  /* 0x000000b78eab7223 */ /* 0x040fe400000100ab */
[----:B------:R-:W-:Y:S02]  /*56e0*/  FFMA.FTZ R151, R142, R181, -R149 ;  /* 0x000000b58e977223 */ /* 0x000fe40000010895 */
[-C--:B------:R-:W-:Y:S02]  /*56f0*/  FFMA.FTZ R149, R119, -R150.reuse, R181 ;  /* 0x8000009677957223 */ /* 0x080fe400000100b5 */
[----:B------:R-:W-:Y:S02]  /*5700*/  FFMA.FTZ R182, R95, -R183, R182 ;  /* 0x800000b75fb67223 */ /* 0x000fe400000100b6 */
[----:B------:R-:W-:-:S02]  /*5710*/  FFMA.FTZ R150, R121, -R150, R183 ;  /* 0x8000009679967223 */ /* 0x000fc400000100b7 */
[----:B------:R-:W-:Y:S02]  /*5720*/  FFMA.FTZ R183, R127, R156, R171 ;  /* 0x0000009c7fb77223 */ /* 0x000fe400000100ab */
[CC--:B-1----:R-:W-:Y:S02]  /*5730*/  @P1 FMUL.FTZ R156, R184.reuse, R178.reuse ;  /* 0x000000b2b89c1220 */ /* 0x0c2fe40000410000 */
[-C--:B0-----:R-:W-:Y:S02]  /*5740*/  @P1 FMUL.FTZ R171, R184, R179.reuse ;  /* 0x000000b3b8ab1220 */ /* 0x081fe40000410000 */
[C---:B------:R-:W-:Y:S02]  /*5750*/  @P1 FFMA.FTZ R156, R170.reuse, R179, R156 ;  /* 0x000000b3aa9c1223 */ /* 0x040fe4000001009c */
[----:B------:R-:W-:Y:S02]  /*5760*/  @P1 FFMA.FTZ R171, R170, R178, -R171 ;  /* 0x000000b2aaab1223 */ /* 0x000fe400000108ab */
[----:B---3--:R-:W-:-:S02]  /*5770*/  FMUL.FTZ R152, R177, R6 ;  /* 0x00000006b1987220 */ /* 0x008fc40000410000 */
[----:B----4-:R-:W-:Y:S02]  /*5780*/  @P1 FADD.FTZ R179, R185, R156 ;  /* 0x0000009cb9b31221 */ /* 0x010fe40000010000 */
[----:B------:R-:W-:Y:S02]  /*5790*/  FFMA.FTZ R180, R95, R181, R180 ;  /* 0x000000b55fb47223 */ /* 0x000fe400000100b4 */
[----:B-----5:R-:W-:Y:S02]  /*57a0*/  @P1 FADD.FTZ R178, R176, R171 ;  /* 0x000000abb0b21221 */ /* 0x020fe40000010000 */
[----:B------:R-:W-:Y:S02]  /*57b0*/  FFMA.FTZ R181, R127, R154, R151 ;  /* 0x0000009a7fb57223 */ /* 0x000fe40000010097 */
[-C--:B------:R-:W-:Y:S02]  /*57c0*/  FMUL.FTZ R151, R177, R7.reuse ;  /* 0x00000007b1977220 */ /* 0x080fe40000410000 */
[----:B------:R-:W-:-:S02]  /*57d0*/  FFMA.FTZ R154, R175, R7, R152 ;  /* 0x00000007af9a7223 */ /* 0x000fc40000010098 */
[CC--:B------:R-:W-:Y:S02]  /*57e0*/  FMUL.FTZ R7, R179.reuse, -R19.reuse ;  /* 0x80000013b3077220 */ /* 0x0c0fe40000410000 */
[C---:B------:R-:W-:Y:S02]  /*57f0*/  FMUL.FTZ R19, R178.reuse, -R19 ;  /* 0x80000013b2137220 */ /* 0x040fe40000410000 */
[-C--:B------:R-:W-:Y:S01]  /*5800*/  FFMA.FTZ R178, R178, R18.reuse, -R7 ;  /* 0x00000012b2b27223 */ /* 0x080fe20000010807 */
[----:B------:R-:W-:Y:S01]  /*5810*/  P2R R7, PR, RZ, 0x1 ;  /* 0x00000001ff077803 */ /* 0x000fe20000000000 */
[----:B------:R-:W-:Y:S02]  /*5820*/  FFMA.FTZ R156, R179, R18, R19 ;  /* 0x00000012b39c7223 */ /* 0x000fe40000010013 */
[----:B------:R-:W-:Y:S02]  /*5830*/  FFMA.FTZ R151, R175, R6, -R151 ;  /* 0x00000006af977223 */ /* 0x000fe40000010897 */
[----:B------:R-:W-:-:S02]  /*5840*/  FMUL.FTZ R6, R177, R5 ;  /* 0x00000005b1067220 */ /* 0x000fc40000410000 */
[----:B------:R-:W-:Y:S02]  /*5850*/  FADD.FTZ R161, -R161, R156 ;  /* 0x0000009ca1a17221 */ /* 0x000fe40000010100 */
[----:B------:R-:W-:Y:S02]  /*5860*/  FADD.FTZ R159, R159, R178 ;  /* 0x000000b29f9f7221 */ /* 0x000fe40000010000 */
[-C--:B------:R-:W-:Y:S02]  /*5870*/  FMUL.FTZ R152, R177, R4.reuse ;  /* 0x00000004b1987220 */ /* 0x080fe40000410000 */
[----:B--2---:R-:W-:Y:S01]  /*5880*/  FADD.FTZ R7, R169, R154 ;  /* 0x0000009aa9077221 */ /* 0x004fe20000010000 */
[----:B------:R-:W-:Y:S01]  /*5890*/  SHF.L.U32 R169, R78, 0x4, RZ ;  /* 0x000000044ea97819 */ /* 0x000fe200000006ff */
[----:B------:R-:W-:Y:S02]  /*58a0*/  FFMA.FTZ R4, R175, R4, -R6 ;  /* 0x00000004af047223 */ /* 0x000fe40000010806 */
[----:B------:R-:W-:-:S02]  /*58b0*/  FMUL.FTZ R154, R144, -R161 ;  /* 0x800000a1909a7220 */ /* 0x000fc40000410000 */
[----:B------:R-:W-:Y:S02]  /*58c0*/  FMUL.FTZ R6, R127, R38 ;  /* 0x000000267f067220 */ /* 0x000fe40000410000 */
[-C--:B------:R-:W-:Y:S02]  /*58d0*/  FMUL.FTZ R144, R144, -R159.reuse ;  /* 0x8000009f90907220 */ /* 0x080fe40000410000 */
[C---:B------:R-:W-:Y:S02]  /*58e0*/  FFMA.FTZ R154, R142.reuse, R159, -R154 ;  /* 0x0000009f8e9a7223 */ /* 0x040fe4000001089a */
[-C--:B------:R-:W-:Y:S02]  /*58f0*/  FFMA.FTZ R18, R123, -R6.reuse, R181 ;  /* 0x800000067b127223 */ /* 0x080fe400000100b5 */
[----:B------:R-:W-:Y:S02]  /*5900*/  FFMA.FTZ R19, R125, -R6, R183 ;  /* 0x800000067d137223 */ /* 0x000fe400000100b7 */
[----:B------:R-:W-:Y:S01]  /*5910*/  FFMA.FTZ R142, R142, R161, R144 ;  /* 0x000000a18e8e7223 */ /* 0x000fe20000010090 */
[----:B------:R-:W-:Y:S01]  /*5920*/  LEA.HI.SX32 R144, R169, R169, 0x1b ;  /* 0x000000a9a9907211 */ /* 0x000fe200078fdaff */
[----:B------:R-:W-:-:S02]  /*5930*/  FFMA.FTZ R5, R175, R5, R152 ;  /* 0x00000005af057223 */ /* 0x000fc40000010098 */
[----:B------:R-:W-:Y:S02]  /*5940*/  FADD.FTZ R6, R168, R151 ;  /* 0x00000097a8067221 */ /* 0x000fe40000010000 */
[-C--:B------:R-:W-:Y:S02]  /*5950*/  FMUL.FTZ R168, R161, R38.reuse ;  /* 0x00000026a1a87220 */ /* 0x080fe40000410000 */
[----:B------:R-:W-:Y:S01]  /*5960*/  FADD.FTZ R153, R153, R154 ;  /* 0x0000009a99997221 */ /* 0x000fe20000010000 */
[----:B------:R0:W-:Y:S01]  /*5970*/  @!P0 STS.128 [R93.X16+0x21b0], R4 ;  /* 0x0021b0045d008388 */ /* 0x0001e2000000cc00 */
[----:B------:R-:W-:Y:S02]  /*5980*/  FADD.FTZ R155, -R155, R142 ;  /* 0x0000008e9b9b7221 */ /* 0x000fe40000010100 */
[----:B------:R-:W-:Y:S02]  /*5990*/  FMUL.FTZ R156, R159, R38 ;  /* 0x000000269f9c7220 */ /* 0x000fe40000410000 */
[----:B------:R-:W-:-:S02]  /*59a0*/  FMUL.FTZ R171, R94, R181 ;  /* 0x000000b55eab7220 */ /* 0x000fc40000410000 */
[----:B------:R-:W-:Y:S02]  /*59b0*/  FMUL.FTZ R154, R155, R40 ;  /* 0x000000289b9a7220 */ /* 0x000fe40000410000 */
[----:B------:R-:W-:Y:S02]  /*59c0*/  FADD.FTZ R152, R180, R171 ;  /* 0x000000abb4987221 */ /* 0x000fe40000010000 */
[C---:B------:R-:W-:Y:S02]  /*59d0*/  FMUL.FTZ R171, R127.reuse, R168 ;  /* 0x000000a87fab7220 */ /* 0x040fe40000410000 */
[----:B------:R-:W-:Y:S02]  /*59e0*/  FMUL.FTZ R169, R127, R156 ;  /* 0x0000009c7fa97220 */ /* 0x000fe40000410000 */
[----:B------:R-:W-:Y:S01]  /*59f0*/  FMUL.FTZ R175, R99, R154 ;  /* 0x0000009a63af7220 */ /* 0x000fe20000410000 */
[----:B------:R1:W-:Y:S01]  /*5a00*/  STS [R144.X4+0x45c], R171 ;  /* 0x00045cab90007388 */ /* 0x0003e20000004800 */
[----:B0-----:R-:W-:-:S02]  /*5a10*/  FMUL.FTZ R5, R19, R168 ;  /* 0x000000a813057220 */ /* 0x001fc40000410000 */
[C---:B------:R-:W-:Y:S01]  /*5a20*/  FMUL.FTZ R4, R136.reuse, -R155 ;  /* 0x8000009b88047220 */ /* 0x040fe20000410000 */
[----:B------:R0:W-:Y:S01]  /*5a30*/  STS [R144.X4+0x458], R169 ;  /* 0x000458a990007388 */ /* 0x0001e20000004800 */
[-C--:B------:R-:W-:Y:S02]  /*5a40*/  FMUL.FTZ R6, R136, -R153.reuse ;  /* 0x8000009988067220 */ /* 0x080fe40000410000 */
[-C--:B------:R-:W-:Y:S01]  /*5a50*/  FMUL.FTZ R7, R19, R156.reuse ;  /* 0x0000009c13077220 */ /* 0x080fe20000410000 */
[----:B------:R-:W-:Y:S01]  /*5a60*/  STS [R144.X4+0x454], R175 ;  /* 0x000454af90007388 */ /* 0x000fe20000004800 */
[----:B------:R-:W-:Y:S02]  /*5a70*/  FFMA.FTZ R142, R18, R156, R5 ;  /* 0x0000009c128e7223 */ /* 0x000fe40000010005 */
[C---:B------:R-:W-:Y:S02]  /*5a80*/  FFMA.FTZ R5, R135.reuse, R153, -R4 ;  /* 0x0000009987057223 */ /* 0x040fe40000010804 */
[----:B------:R-:W-:-:S02]  /*5a90*/  FFMA.FTZ R6, R135, R155, R6 ;  /* 0x0000009b87067223 */ /* 0x000fc40000010006 */
[----:B------:R-:W-:Y:S02]  /*5aa0*/  FMUL.FTZ R4, R153, R40 ;  /* 0x0000002899047220 */ /* 0x000fe40000410000 */
[----:B------:R-:W-:Y:S02]  /*5ab0*/  FFMA.FTZ R136, R18, R168, -R7 ;  /* 0x000000a812887223 */ /* 0x000fe40000010807 */
[C---:B------:R-:W-:Y:S02]  /*5ac0*/  FMUL.FTZ R7, R150.reuse, R154 ;  /* 0x0000009a96077220 */ /* 0x040fe40000410000 */
[----:B------:R-:W-:Y:S02]  /*5ad0*/  FADD.FTZ R157, -R157, R6 ;  /* 0x000000069d9d7221 */ /* 0x000fe40000010100 */
[----:B------:R-:W-:Y:S02]  /*5ae0*/  FMUL.FTZ R6, R150, R4 ;  /* 0x0000000496067220 */ /* 0x000fe40000410000 */
[----:B------:R-:W-:-:S02]  /*5af0*/  FADD.FTZ R158, R158, R5 ;  /* 0x000000059e9e7221 */ /* 0x000fc40000010000 */
[-C--:B------:R-:W-:Y:S02]  /*5b00*/  FFMA.FTZ R5, R149, R4.reuse, R7 ;  /* 0x0000000495057223 */ /* 0x080fe40000010007 */
[----:B-1----:R-:W-:Y:S02]  /*5b10*/  FMUL.FTZ R171, R99, R4 ;  /* 0x0000000463ab7220 */ /* 0x002fe40000410000 */
[----:B------:R-:W-:Y:S02]  /*5b20*/  FFMA.FTZ R4, R149, R154, -R6 ;  /* 0x0000009a95047223 */ /* 0x000fe40000010806 */
[C---:B------:R-:W-:Y:S01]  /*5b30*/  FMUL.FTZ R6, R134.reuse, -R158 ;  /* 0x8000009e86067220 */ /* 0x040fe20000410000 */
[----:B------:R1:W-:Y:S01]  /*5b40*/  STS [R144.X4+0x450], R171 ;  /* 0x000450ab90007388 */ /* 0x0003e20000004800 */
        /* <DEDUP_REMOVED lines=11> */
[----:B0-----:R-:W-:Y:S02]  /*5c00*/  FMUL.FTZ R169, R157, R41 ;  /* 0x000000299da97220 */ /* 0x001fe40000410000 */
[C---:B------:R-:W-:Y:S02]  /*5c10*/  FMUL.FTZ R7, R129.reuse, -R163 ;  /* 0x800000a381077220 */ /* 0x040fe40000410000 */
[----:B------:R-:W-:-:S02]  /*5c20*/  FMUL.FTZ R129, R129, -R130 ;  /* 0x8000008281817220 */ /* 0x000fc40000410000 */
[----:B------:R-:W-:Y:S02]  /*5c30*/  FMUL.FTZ R135, R158, R41 ;  /* 0x000000299e877220 */ /* 0x000fe40000410000 */
[----:B------:R-:W-:Y:S02]  /*5c40*/  FMUL.FTZ R134, R148, R169 ;  /* 0x000000a994867220 */ /* 0x000fe40000410000 */
[C---:B------:R-:W-:Y:S02]  /*5c50*/  FFMA.FTZ R129, R128.reuse, R163, R129 ;  /* 0x000000a380817223 */ /* 0x040fe40000010081 */
[----:B------:R-:W-:Y:S02]  /*5c60*/  FFMA.FTZ R6, R128, R130, -R7 ;  /* 0x0000008280067223 */ /* 0x000fe40000010807 */
[----:B------:R-:W-:Y:S02]  /*5c70*/  FFMA.FTZ R168, R147, R135, R134 ;  /* 0x0000008793a87223 */ /* 0x000fe40000010086 */
[----:B------:R-:W-:-:S02]  /*5c80*/  FMUL.FTZ R134, R162, R42 ;  /* 0x0000002aa2867220 */ /* 0x000fc40000410000 */
[----:B------:R-:W-:Y:S02]  /*5c90*/  FADD.FTZ R129, -R164, R129 ;  /* 0x00000081a4817221 */ /* 0x000fe40000010100 */
[----:B------:R-:W-:Y:S02]  /*5ca0*/  FADD.FTZ R165, R165, R6 ;  /* 0x00000006a5a57221 */ /* 0x000fe40000010000 */
[----:B------:R-:W-:Y:S02]  /*5cb0*/  FMUL.FTZ R132, R160, R42 ;  /* 0x0000002aa0847220 */ /* 0x000fe40000410000 */
[----:B------:R-:W-:Y:S02]  /*5cc0*/  FMUL.FTZ R131, R146, R134 ;  /* 0x0000008692837220 */ /* 0x000fe40000410000 */
[C---:B------:R-:W-:Y:S02]  /*5cd0*/  FMUL.FTZ R6, R126.reuse, -R129 ;  /* 0x800000817e067220 */ /* 0x040fe40000410000 */
[----:B------:R-:W-:-:S02]  /*5ce0*/  FMUL.FTZ R126, R126, -R165 ;  /* 0x800000a57e7e7220 */ /* 0x000fc40000410000 */
[----:B------:R-:W-:Y:S02]  /*5cf0*/  FFMA.FTZ R156, R145, R132, R131 ;  /* 0x00000084919c7223 */ /* 0x000fe40000010083 */
[C---:B------:R-:W-:Y:S02]  /*5d00*/  FFMA.FTZ R6, R124.reuse, R165, -R6 ;  /* 0x000000a57c067223 */ /* 0x040fe40000010806 */
[----:B------:R-:W-:Y:S02]  /*5d10*/  FFMA.FTZ R131, R124, R129, R126 ;  /* 0x000000817c837223 */ /* 0x000fe4000001007e */
[-C--:B------:R-:W-:Y:S02]  /*5d20*/  FMUL.FTZ R124, R130, R43.reuse ;  /* 0x0000002b827c7220 */ /* 0x080fe40000410000 */
[----:B------:R-:W-:Y:S02]  /*5d30*/  FADD.FTZ R167, R167, R6 ;  /* 0x00000006a7a77221 */ /* 0x000fe40000010000 */
[----:B------:R-:W-:-:S02]  /*5d40*/  FMUL.FTZ R128, R163, R43 ;  /* 0x0000002ba3807220 */ /* 0x000fc40000410000 */
[----:B------:R-:W-:Y:S02]  /*5d50*/  FMUL.FTZ R6, R143, R124 ;  /* 0x0000007c8f067220 */ /* 0x000fe40000410000 */
[----:B------:R-:W-:Y:S02]  /*5d60*/  FMUL.FTZ R7, R146, R132 ;  /* 0x0000008492077220 */ /* 0x000fe40000410000 */
[----:B------:R-:W-:Y:S02]  /*5d70*/  FFMA.FTZ R177, R141, R128, -R6 ;  /* 0x000000808db17223 */ /* 0x000fe40000010806 */
[----:B------:R-:W-:Y:S02]  /*5d80*/  FADD.FTZ R131, -R166, R131 ;  /* 0x00000083a6837221 */ /* 0x000fe40000010100 */
[----:B------:R-:W-:Y:S02]  /*5d90*/  FMUL.FTZ R6, R120, -R167 ;  /* 0x800000a778067220 */ /* 0x000fe40000410000 */
[----:B------:R-:W-:-:S02]  /*5da0*/  FMUL.FTZ R154, R148, R135 ;  /* 0x00000087949a7220 */ /* 0x000fc40000410000 */
[----:B------:R-:W-:Y:S02]  /*5db0*/  FFMA.FTZ R179, R145, R134, -R7 ;  /* 0x0000008691b37223 */ /* 0x000fe40000010807 */
[----:B------:R-:W-:Y:S02]  /*5dc0*/  FMUL.FTZ R7, R143, R128 ;  /* 0x000000808f077220 */ /* 0x000fe40000410000 */
[-C--:B------:R-:W-:Y:S02]  /*5dd0*/  FMUL.FTZ R120, R120, -R131.reuse ;  /* 0x8000008378787220 */ /* 0x080fe40000410000 */
[----:B------:R-:W-:Y:S02]  /*5de0*/  FFMA.FTZ R6, R122, R131, R6 ;  /* 0x000000837a067223 */ /* 0x000fe40000010006 */
[----:B------:R-:W-:Y:S02]  /*5df0*/  FFMA.FTZ R181, R147, R169, -R154 ;  /* 0x000000a993b57223 */ /* 0x000fe4000001089a */
[----:B------:R-:W-:-:S02]  /*5e00*/  FFMA.FTZ R154, R141, R124, R7 ;  /* 0x0000007c8d9a7223 */ /* 0x000fc40000010007 */
[----:B------:R-:W-:Y:S02]  /*5e10*/  FFMA.FTZ R7, R122, R167, -R120 ;  /* 0x000000a77a077223 */ /* 0x000fe40000010878 */
[----:B------:R-:W-:Y:S02]  /*5e20*/  FADD.FTZ R23, -R23, R6 ;  /* 0x0000000617177221 */ /* 0x000fe40000010100 */
[----:B------:R-:W-:Y:S02]  /*5e30*/  FMUL.FTZ R133, R101, R132 ;  /* 0x0000008465857220 */ /* 0x000fe40000410000 */
[----:B------:R-:W-:Y:S02]  /*5e40*/  FMUL.FTZ R135, R100, R135 ;  /* 0x0000008764877220 */ /* 0x000fe40000410000 */
[----:B------:R-:W-:Y:S01]  /*5e50*/  FADD.FTZ R22, R22, R7 ;  /* 0x0000000716167221 */ /* 0x000fe20000010000 */
[----:B------:R0:W-:Y:S01]  /*5e60*/  STS [R144.X4+0x440], R133 ;  /* 0x0004408590007388 */ /* 0x0001e20000004800 */
[----:B------:R-:W-:-:S02]  /*5e70*/  FMUL.FTZ R120, R23, R46 ;  /* 0x0000002e17787220 */ /* 0x000fc40000410000 */
[----:B------:R-:W-:Y:S01]  /*5e80*/  FMUL.FTZ R6, R22, R46 ;  /* 0x0000002e16067220 */ /* 0x000fe20000410000 */
[----:B------:R2:W-:Y:S01]  /*5e90*/  STS [R144.X4+0x448], R135 ;  /* 0x0004488790007388 */ /* 0x0005e20000004800 */
[----:B------:R-:W-:Y:S02]  /*5ea0*/  FMUL.FTZ R7, R17, R120 ;  /* 0x0000007811077220 */ /* 0x000fe40000410000 */
[----:B-1----:R-:W-:Y:S02]  /*5eb0*/  FMUL.FTZ R171, R100, R169 ;  /* 0x000000a964ab7220 */ /* 0x002fe40000410000 */
[----:B------:R-:W-:Y:S02]  /*5ec0*/  FMUL.FTZ R169, R129, R44 ;  /* 0x0000002c81a97220 */ /* 0x000fe40000410000 */
[----:B0-----:R-:W-:Y:S01]  /*5ed0*/  FMUL.FTZ R133, R110, R124 ;  /* 0x0000007c6e857220 */ /* 0x001fe20000410000 */
[----:B------:R0:W-:Y:S01]  /*5ee0*/  STS [R144.X4+0x44c], R171 ;  /* 0x00044cab90007388 */ /* 0x0001e20000004800 */
[----:B------:R-:W-:-:S02]  /*5ef0*/  FMUL.FTZ R124, R131, R45 ;  /* 0x0000002d837c7220 */ /* 0x000fc40000410000 */
[----:B--2---:R-:W-:Y:S01]  /*5f00*/  FMUL.FTZ R135, R101, R134 ;  /* 0x0000008665877220 */ /* 0x004fe20000410000 */
[----:B------:R1:W-:Y:S01]  /*5f10*/  STS [R144.X4+0x438], R133 ;  /* 0x0004388590007388 */ /* 0x0003e20000004800 */
[----:B------:R-:W-:Y:S02]  /*5f20*/  FMUL.FTZ R122, R167, R45 ;  /* 0x0000002da77a7220 */ /* 0x000fe40000410000 */
[----:B------:R-:W-:Y:S01]  /*5f30*/  FMUL.FTZ R126, R139, R124 ;  /* 0x0000007c8b7e7220 */ /* 0x000fe20000410000 */
[----:B------:R2:W-:Y:S01]  /*5f40*/  STS [R144.X4+0x444], R135 ;  /* 0x0004448790007388 */ /* 0x0005e20000004800 */
[----:B------:R-:W-:Y:S02]  /*5f50*/  FFMA.FTZ R7, R16, R6, R7 ;  /* 0x0000000610077223 */ /* 0x000fe40000010007 */
[----:B0-----:R-:W-:Y:S02]  /*5f60*/  FMUL.FTZ R171, R110, R128 ;  /* 0x000000806eab7220 */ /* 0x001fe40000410000 */
[----:B------:R-:W-:-:S02]  /*5f70*/  FMUL.FTZ R132, R140, R169 ;  /* 0x000000a98c847220 */ /* 0x000fc40000410000 */
[----:B-1----:R-:W-:Y:S01]  /*5f80*/  FMUL.FTZ R133, R17, R6 ;  /* 0x0000000611857220 */ /* 0x002fe20000410000 */
[----:B------:R0:W-:Y:S01]  /*5f90*/  STS [R144.X4+0x43c], R171 ;  /* 0x00043cab90007388 */ /* 0x0001e20000004800 */
[----:B------:R-:W-:Y:S02]  /*5fa0*/  FFMA.FTZ R126, R137, R122, R126 ;  /* 0x0000007a897e7223 */ /* 0x000fe4000001007e */
[----:B--2---:R-:W-:Y:S02]  /*5fb0*/  FMUL.FTZ R135, R165, R44 ;  /* 0x0000002ca5877220 */ /* 0x004fe40000410000 */
[----:B------:R-:W-:Y:S02]  /*5fc0*/  FADD.FTZ R7, RZ, R7 ;  /* 0x00000007ff077221 */ /* 0x000fe40000010000 */
[----:B------:R-:W-:Y:S02]  /*5fd0*/  FMUL.FTZ R128, R139, R122 ;  /* 0x0000007a8b807220 */ /* 0x000fe40000410000 */
[----:B------:R-:W-:-:S02]  /*5fe0*/  FFMA.FTZ R133, R16, R120, -R133 ;  /* 0x0000007810857223 */ /* 0x000fc40000010885 */
[-C--:B------:R-:W-:Y:S02]  /*5ff0*/  FFMA.FTZ R132, R138, R135.reuse, R132 ;  /* 0x000000878a847223 */ /* 0x080fe40000010084 */
[----:B------:R-:W-:Y:S02]  /*6000*/  FADD.FTZ R7, R7, R126 ;  /* 0x0000007e07077221 */ /* 0x000fe40000010000 */
[----:B------:R-:W-:Y:S02]  /*6010*/  FFMA.FTZ R128, R137, R124, -R128 ;  /* 0x0000007c89807223 */ /* 0x000fe40000010880 */
[----:B------:R-:W-:Y:S02]  /*6020*/  FADD.FTZ R133, RZ, R133 ;  /* 0x00000085ff857221 */ /* 0x000fe40000010000 */
[----:B------:R-:W-:Y:S02]  /*6030*/  FMUL.FTZ R134, R140, R135 ;  /* 0x000000878c867220 */ /* 0x000fe40000410000 */
[----:B------:R-:W-:-:S02]  /*6040*/  FADD.FTZ R7, R7, R132 ;  /* 0x0000008407077221 */ /* 0x000fc40000010000 */
[----:B0-----:R-:W-:Y:S02]  /*6050*/  FMUL.FTZ R171, R107, R135 ;  /* 0x000000876bab7220 */ /* 0x001fe40000410000 */
[----:B------:R-:W-:Y:S02]  /*6060*/  FADD.FTZ R128, R133, R128 ;  /* 0x0000008085807221 */ /* 0x000fe40000010000 */
[-C--:B------:R-:W-:Y:S01]  /*6070*/  FFMA.FTZ R133, R138, R169.reuse, -R134 ;  /* 0x000000a98a857223 */ /* 0x080fe20000010886 */
[----:B------:R-:W-:Y:S01]  /*6080*/  STS [R144.X4+0x430], R171 ;  /* 0x000430ab90007388 */ /* 0x000fe20000004800 */
[----:B------:R-:W-:Y:S01]  /*6090*/  FMUL.FTZ R135, R116, R122 ;  /* 0x0000007a74877220 */ /* 0x000fe20000410000 */
[----:B------:R-:W-:Y:S01]  /*60a0*/  LEA R122, R63, -R78, 0x1 ;  /* 0x8000004e3f7a7211 */ /* 0x000fe200078e08ff */
[----:B------:R-:W-:Y:S02]  /*60b0*/  FADD.FTZ R7, R7, R154 ;  /* 0x0000009a07077221 */ /* 0x000fe40000010000 */
[----:B------:R-:W-:Y:S01]  /*60c0*/  FADD.FTZ R128, R128, R133 ;  /* 0x0000008580807221 */ /* 0x000fe20000010000 */
[----:B------:R-:W-:Y:S01]  /*60d0*/  ISETP.GE.AND P0, PT, R122, 0x1, PT ;  /* 0x000000017a00780c */ /* 0x000fe20003f06270 */
[----:B------:R-:W-:Y:S01]  /*60e0*/  FADD.FTZ R7, R7, R156 ;  /* 0x0000009c07077221 */ /* 0x000fe20000010000 */
[----:B------:R0:W-:Y:S01]  /*60f0*/  STS [R144.X4+0x428], R135 ;  /* 0x0004288790007388 */ /* 0x0001e20000004800 */
[----:B------:R-:W-:Y:S01]  /*6100*/  FADD.FTZ R128, R128, R177 ;  /* 0x000000b180807221 */ /* 0x000fe20000010000 */
[----:B------:R-:W-:Y:S01]  /*6110*/  ISETP.GE.AND P1, PT, R122, 0x21, PT ;  /* 0x000000217a00780c */ /* 0x000fe20003f26270 */
[----:B------:R-:W-:-:S02]  /*6120*/  FMUL.FTZ R175, R107, R169 ;  /* 0x000000a96baf7220 */ /* 0x000fc40000410000 */
[----:B------:R-:W-:Y:S02]  /*6130*/  FADD.FTZ R168, R7, R168 ;  /* 0x000000a807a87221 */ /* 0x000fe40000010000 */
[----:B------:R-:W-:Y:S01]  /*6140*/  FMUL.FTZ R169, R116, R124 ;  /* 0x0000007c74a97220 */ /* 0x000fe20000410000 */
[----:B------:R1:W-:Y:S01]  /*6150*/  STS [R144.X4+0x434], R175 ;  /* 0x000434af90007388 */ /* 0x0003e20000004800 */
[C---:B------:R-:W-:Y:S01]  /*6160*/  FMUL.FTZ R7, R117.reuse, R6 ;  /* 0x0000000675077220 */ /* 0x040fe20000410000 */
[----:B0-----:R-:W-:Y:S01]  /*6170*/  IADD3 R135, R78, 0x20, RZ ;  /* 0x000000204e877810 */ /* 0x001fe20007ffe0ff */
[----:B------:R-:W-:Y:S01]  /*6180*/  FMUL.FTZ R133, R117, R120 ;  /* 0x0000007875857220 */ /* 0x000fe20000410000 */
[----:B------:R0:W-:Y:S01]  /*6190*/  STS [R144.X4+0x42c], R169 ;  /* 0x00042ca990007388 */ /* 0x0001e20000004800 */
[----:B------:R-:W-:Y:S02]  /*61a0*/  FADD.FTZ R128, R128, R179 ;  /* 0x000000b380807221 */ /* 0x000fe40000010000 */
[----:B------:R-:W-:Y:S01]  /*61b0*/  FMUL.FTZ R183, R94, R183 ;  /* 0x000000b75eb77220 */ /* 0x000fe20000410000 */
[----:B------:R0:W-:Y:S01]  /*61c0*/  STS [R144.X4+0x420], R7 ;  /* 0x0004200790007388 */ /* 0x0001e20000004800 */
[----:B------:R-:W-:-:S02]  /*61d0*/  FADD.FTZ R181, R128, R181 ;  /* 0x000000b580b57221 */ /* 0x000fc40000010000 */
[----:B------:R-:W-:Y:S01]  /*61e0*/  FADD.FTZ R151, R182, -R183 ;  /* 0x800000b7b6977221 */ /* 0x000fe20000010000 */
[----:B------:R0:W-:Y:S01]  /*61f0*/  STS [R144.X4+0x424], R133 ;  /* 0x0004248590007388 */ /* 0x0001e20000004800 */
[----:B-1----:R-:W-:Y:S02]  /*6200*/  FADD.FTZ R175, R168, R5 ;  /* 0x00000005a8af7221 */ /* 0x002fe40000010000 */
[----:B------:R-:W-:Y:S01]  /*6210*/  FADD.FTZ R181, R181, R4 ;  /* 0x00000004b5b57221 */ /* 0x000fe20000010000 */
[----:B------:R-:W-:Y:S06]  /*6220*/  BAR.SYNC.DEFER_BLOCKING 0x0 ;  /* 0x0000000000007b1d */ /* 0x000fec0000010000 */
[----:B------:R-:W-:Y:S05]  /*6230*/  @!P0 BRA `(.L_x_11671) ;  /* 0x0000019000008947 */ /* 0x000fea0003800000 */
[-C--:B0-----:R-:W-:Y:S01]  /*6240*/  LEA.HI.SX32 R120, R78, R78.reuse, 0x1b ;  /* 0x0000004e4e787211 */ /* 0x081fe200078fdaff */
        /* <DEDUP_REMOVED lines=24> */
.L_x_11671:
[----:B0-----:R-:W-:Y:S05]  /*63d0*/  BSYNC B0 ;  /* 0x0000000000007941 */ /* 0x001fea0003800000 */
.L_x_11670:
[----:B------:R-:W-:Y:S01]  /*63e0*/  LEA.HI.SX32 R135, R135, R78, 0x1b ;  /* 0x0000004e87877211 */ /* 0x000fe200078fdaff */
[----:B------:R-:W-:Y:S01]  /*63f0*/  BSSY B0, `(.L_x_11672) ;  /* 0x0000008000007945 */ /* 0x000fe20003800000 */
[----:B------:R-:W-:Y:S01]  /*6400*/  FADD.FTZ R142, R175, R142 ;  /* 0x0000008eaf8e7221 */ /* 0x000fe20000010000 */
[C---:B------:R-:W-:Y:S01]  /*6410*/  IADD3 R5, R78.reuse, 0x40, RZ ;  /* 0x000000404e057810 */ /* 0x040fe20007ffe0ff */
[----:B------:R-:W-:Y:S01]  /*6420*/  FADD.FTZ R136, R181, R136 ;  /* 0x00000088b5887221 */ /* 0x000fe20000010000 */
[----:B------:R-:W-:Y:S01]  /*6430*/  IADD3 R7, R78, 0x60, RZ ;  /* 0x000000604e077810 */ /* 0x000fe20007ffe0ff */
[----:B------:R-:W0:Y:S01]  /*6440*/  LDS R135, [R135.X4+0x4a0] ;  /* 0x0004a00087877984 */ /* 0x000e220000004800 */
[----:B------:R-:W-:Y:S05]  /*6450*/  @!P1 BRA `(.L_x_11673) ;  /* 0x0000001000009947 */ /* 0x000fea0003800000 */
[----:B0-----:R0:W-:Y:S02]  /*6460*/  RED.E.ADD.F32.FTZ.RN.STRONG.GPU [R20.64+-0x780], R135 ;  /* 0xfff880871400798e */ /* 0x0011e4000c10e786 */
.L_x_11673:
[----:B------:R-:W-:Y:S05]  /*6470*/  BSYNC B0 ;  /* 0x0000000000007941 */ /* 0x000fea0003800000 */
.L_x_11672:
        /* <DEDUP_REMOVED lines=14> */
.L_x_11675:
[----:B------:R-:W-:Y:S05]  /*6560*/  BSYNC B0 ;  /* 0x0000000000007941 */ /* 0x000fea0003800000 */
.L_x_11674:
[----:B------:R-:W2:Y:S01]  /*6570*/  LDS R7, [R7.X4+0x5a0] ;  /* 0x0005a00007077984 */ /* 0x000ea20000004800 */
[----:B------:R-:W-:Y:S01]  /*6580*/  BSSY B0, `(.L_x_11676) ;  /* 0x0000005000007945 */ /* 0x000fe20003800000 */
[----:B-1----:R-:W-:Y:S02]  /*6590*/  IADD3 R5, R78, 0xa0, RZ ;  /* 0x000000a04e057810 */ /* 0x002fe40007ffe0ff */
[----:B------:R-:W-:Y:S01]  /*65a0*/  LEA.HI.SX32 R133, R133, R78, 0x1b ;  /* 0x0000004e85857211 */ /* 0x000fe200078fdaff */
[----:B------:R-:W-:Y:S05]  /*65b0*/  @!P0 BRA `(.L_x_11677) ;  /* 0x0000001000008947 */ /* 0x000fea0003800000 */
[----:B--2---:R1:W-:Y:S02]  /*65c0*/  RED.E.ADD.F32.FTZ.RN.STRONG.GPU [R20.64+-0x680], R7 ;  /* 0xfff980071400798e */ /* 0x0043e4000c10e786 */
.L_x_11677:
[----:B------:R-:W-:Y:S05]  /*65d0*/  BSYNC B0 ;  /* 0x0000000000007941 */ /* 0x000fea0003800000 */
.L_x_11676:
[----:B------:R-:W3:Y:S01]  /*65e0*/  LDS R133, [R133.X4+0x620] ;  /* 0x0006200085857984 */ /* 0x000ee20000004800 */
[----:B------:R-:W-:Y:S01]  /*65f0*/  BSSY B0, `(.L_x_11678) ;  /* 0x0000005000007945 */ /* 0x000fe20003800000 */
[----:B-12---:R-:W-:Y:S02]  /*6600*/  IADD3 R7, R78, 0xc0, RZ ;  /* 0x000000c04e077810 */ /* 0x006fe40007ffe0ff */
[----:B------:R-:W-:Y:S01]  /*6610*/  LEA.HI.SX32 R5, R5, R78, 0x1b ;  /* 0x0000004e05057211 */ /* 0x000fe200078fdaff */
[----:B------:R-:W-:Y:S05]  /*6620*/  @!P1 BRA `(.L_x_11679) ;  /* 0x0000001000009947 */ /* 0x000fea0003800000 */
[----:B---3--:R1:W-:Y:S02]  /*6630*/  RED.E.ADD.F32.FTZ.RN.STRONG.GPU [R20.64+-0x600], R133 ;  /* 0xfffa00851400798e */ /* 0x0083e4000c10e786 */
.L_x_11679:
[----:B------:R-:W-:Y:S05]  /*6640*/  BSYNC B0 ;  /* 0x0000000000007941 */ /* 0x000fea0003800000 */
.L_x_11678:
[----:B------:R-:W2:Y:S01]  /*6650*/  LDS R5, [R5.X4+0x6a0] ;  /* 0x0006a00005057984 */ /* 0x000ea20000004800 */
[----:B------:R-:W-:Y:S01]  /*6660*/  BSSY B0, `(.L_x_11680) ;  /* 0x0000005000007945 */ /* 0x000fe20003800000 */
[----:B-1-3--:R-:W-:-:S02]  /*6670*/  IADD3 R133, R78, 0xe0, RZ ;  /* 0x000000e04e857810 */ /* 0x00afc40007ffe0ff */
[----:B------:R-:W-:Y:S01]  /*6680*/  LEA.HI.SX32 R7, R7, R78, 0x1b ;  /* 0x0000004e07077211 */ /* 0x000fe200078fdaff */
[----:B------:R-:W-:Y:S05]  /*6690*/  @!P2 BRA `(.L_x_11681) ;  /* 0x000000100000a947 */ /* 0x000fea0003800000 */
[----:B--2---:R1:W-:Y:S02]  /*66a0*/  RED.E.ADD.F32.FTZ.RN.STRONG.GPU [R20.64+-0x580], R5 ;  /* 0xfffa80051400798e */ /* 0x0043e4000c10e786 */
.L_x_11681:
[----:B------:R-:W-:Y:S05]  /*66b0*/  BSYNC B0 ;  /* 0x0000000000007941 */ /* 0x000fea0003800000 */
.L_x_11680:
[----:B------:R-:W3:Y:S01]  /*66c0*/  LDS R7, [R7.X4+0x720] ;  /* 0x0007200007077984 */ /* 0x000ee20000004800 */
[----:B------:R-:W-:Y:S01]  /*66d0*/  BSSY B0, `(.L_x_11682) ;  /* 0x0000005000007945 */ /* 0x000fe20003800000 */
[----:B-12---:R-:W-:Y:S02]  /*66e0*/  IADD3 R5, R78, 0x100, RZ ;  /* 0x000001004e057810 */ /* 0x006fe40007ffe0ff */
[----:B------:R-:W-:Y:S01]  /*66f0*/  LEA.HI.SX32 R133, R133, R78, 0x1b ;  /* 0x0000004e85857211 */ /* 0x000fe200078fdaff */
[----:B------:R-:W-:Y:S05]  /*6700*/  @!P3 BRA `(.L_x_11683) ;  /* 0x000000100000b947 */ /* 0x000fea0003800000 */
[----:B---3--:R1:W-:Y:S02]  /*6710*/  RED.E.ADD.F32.FTZ.RN.STRONG.GPU [R20.64+-0x500], R7 ;  /* 0xfffb00071400798e */ /* 0x0083e4000c10e786 */
.L_x_11683:
[----:B------:R-:W-:Y:S05]  /*6720*/  BSYNC B0 ;  /* 0x0000000000007941 */ /* 0x000fea0003800000 */
.L_x_11682:
[----:B------:R-:W2:Y:S01]  /*6730*/  LDS R133, [R133.X4+0x7a0] ;  /* 0x0007a00085857984 */ /* 0x000ea20000004800 */
[----:B------:R-:W-:Y:S01]  /*6740*/  BSSY B0, `(.L_x_11684) ;  /* 0x0000004000007945 */ /* 0x000fe20003800000 */
[----:B------:R-:W-:Y:S01]  /*6750*/  LEA.HI.SX32 R5, R5, R78, 0x1b ;  /* 0x0000004e05057211 */ /* 0x000fe200078fdaff */
[----:B------:R-:W-:Y:S05]  /*6760*/  @!P4 BRA `(.L_x_11685) ;  /* 0x000000100000c947 */ /* 0x000fea0003800000 */
[----:B--2---:R2:W-:Y:S02]  /*6770*/  RED.E.ADD.F32.FTZ.RN.STRONG.GPU [R20.64+-0x480], R133 ;  /* 0xfffb80851400798e */ /* 0x0045e4000c10e786 */
.L_x_11685:
[----:B------:R-:W-:Y:S05]  /*6780*/  BSYNC B0 ;  /* 0x0000000000007941 */ /* 0x000fea0003800000 */
.L_x_11684:
[----:B------:R-:W4:Y:S01]  /*6790*/  LDS R5, [R5.X4+0x820] ;  /* 0x0008200005057984 */ /* 0x000f220000004800 */
[----:B------:R-:W-:Y:S01]  /*67a0*/  BSSY B0, `(.L_x_11686) ;  /* 0x0000005000007945 */ /* 0x000fe20003800000 */
[----:B-1-3--:R-:W-:-:S02]  /*67b0*/  IADD3 R7, R78, 0x120, RZ ;  /* 0x000001204e077810 */ /* 0x00afc40007ffe0ff */
[----:B--2---:R-:W-:Y:S01]  /*67c0*/  IADD3 R133, R78, 0x140, RZ ;  /* 0x000001404e857810 */ /* 0x004fe20007ffe0ff */
[----:B------:R-:W-:Y:S05]  /*67d0*/  @!P5 BRA `(.L_x_11687) ;  /* 0x000000100000d947 */ /* 0x000fea0003800000 */
[----:B----4-:R1:W-:Y:S02]  /*67e0*/  RED.E.ADD.F32.FTZ.RN.STRONG.GPU [R20.64+-0x400], R5 ;  /* 0xfffc00051400798e */ /* 0x0103e4000c10e786 */
.L_x_11687:
[----:B------:R-:W-:Y:S05]  /*67f0*/  BSYNC B0 ;  /* 0x0000000000007941 */ /* 0x000fea0003800000 */
.L_x_11686:
        /* <DEDUP_REMOVED lines=14> */
.L_x_11689:
[----:B------:R-:W-:Y:S05]  /*68e0*/  BSYNC B0 ;  /* 0x0000000000007941 */ /* 0x000fea0003800000 */
.L_x_11688:
[----:B------:R-:W2:Y:S01]  /*68f0*/  LDS R133, [R133.X4+0x920] ;  /* 0x0009200085857984 */ /* 0x000ea20000004800 */
[----:B------:R-:W-:Y:S01]  /*6900*/  BSSY B0, `(.L_x_11690) ;  /* 0x0000005000007945 */ /* 0x000fe20003800000 */
[----:B-1----:R-:W-:-:S02]  /*6910*/  IADD3 R7, R78, 0x180, RZ ;  /* 0x000001804e077810 */ /* 0x002fc40007ffe0ff */
[----:B------:R-:W-:Y:S01]  /*6920*/  LEA.HI.SX32 R5, R5, R78, 0x1b ;  /* 0x0000004e05057211 */ /* 0x000fe200078fdaff */
[----:B------:R-:W-:Y:S05]  /*6930*/  @!P0 BRA `(.L_x_11691) ;  /* 0x0000001000008947 */ /* 0x000fea0003800000 */
[----:B--2---:R1:W-:Y:S02]  /*6940*/  RED.E.ADD.F32.FTZ.RN.STRONG.GPU [R20.64+-0x300], R133 ;  /* 0xfffd00851400798e */ /* 0x0043e4000c10e786 */
.L_x_11691:
[----:B------:R-:W-:Y:S05]  /*6950*/  BSYNC B0 ;  /* 0x0000000000007941 */ /* 0x000fea0003800000 */
.L_x_11690:
[----:B------:R-:W3:Y:S01]  /*6960*/  LDS R5, [R5.X4+0x9a0] ;  /* 0x0009a00005057984 */ /* 0x000ee20000004800 */
[----:B------:R-:W-:Y:S01]  /*6970*/  BSSY B0, `(.L_x_11692) ;  /* 0x0000005000007945 */ /* 0x000fe20003800000 */
[----:B-12---:R-:W-:Y:S02]  /*6980*/  IADD3 R133, R78, 0x1a0, RZ ;  /* 0x000001a04e857810 */ /* 0x006fe40007ffe0ff */
[----:B------:R-:W-:Y:S01]  /*6990*/  LEA.HI.SX32 R7, R7, R78, 0x1b ;  /* 0x0000004e07077211 */ /* 0x000fe200078fdaff */
[----:B------:R-:W-:Y:S05]  /*69a0*/  @!P1 BRA `(.L_x_11693) ;  /* 0x0000001000009947 */ /* 0x000fea0003800000 */
[----:B---3--:R1:W-:Y:S02]  /*69b0*/  RED.E.ADD.F32.FTZ.RN.STRONG.GPU [R20.64+-0x280], R5 ;  /* 0xfffd80051400798e */ /* 0x0083e4000c10e786 */
.L_x_11693:
[----:B------:R-:W-:Y:S05]  /*69c0*/  BSYNC B0 ;  /* 0x0000000000007941 */ /* 0x000fea0003800000 */
.L_x_11692:
[----:B------:R-:W2:Y:S01]  /*69d0*/  LDS R7, [R7.X4+0xa20] ;  /* 0x000a200007077984 */ /* 0x000ea20000004800 */
[----:B------:R-:W-:Y:S01]  /*69e0*/  BSSY B0, `(.L_x_11694) ;  /* 0x0000005000007945 */ /* 0x000fe20003800000 */
[----:B-1-3--:R-:W-:Y:S02]  /*69f0*/  IADD3 R5, R78, 0x1c0, RZ ;  /* 0x000001c04e057810 */ /* 0x00afe40007ffe0ff */
[----:B------:R-:W-:Y:S01]  /*6a00*/  LEA.HI.SX32 R133, R133, R78, 0x1b ;  /* 0x0000004e85857211 */ /* 0x000fe200078fdaff */
[----:B------:R-:W-:Y:S05]  /*6a10*/  @!P2 BRA `(.L_x_11695) ;  /* 0x000000100000a947 */ /* 0x000fea0003800000 */
[----:B--2---:R1:W-:Y:S02]  /*6a20*/  RED.E.ADD.F32.FTZ.RN.STRONG.GPU [R20.64+-0x200], R7 ;  /* 0xfffe00071400798e */ /* 0x0043e4000c10e786 */
.L_x_11695:
[----:B------:R-:W-:Y:S05]  /*6a30*/  BSYNC B0 ;  /* 0x0000000000007941 */ /* 0x000fea0003800000 */
.L_x_11694:
[----:B------:R-:W3:Y:S01]  /*6a40*/  LDS R133, [R133.X4+0xaa0] ;  /* 0x000aa00085857984 */ /* 0x000ee20000004800 */
[----:B------:R-:W-:Y:S01]  /*6a50*/  BSSY B0, `(.L_x_11696) ;  /* 0x0000005000007945 */ /* 0x000fe20003800000 */
[----:B-12---:R-:W-:-:S02]  /*6a60*/  IADD3 R7, R78, 0x1e0, RZ ;  /* 0x000001e04e077810 */ /* 0x006fc40007ffe0ff */
[----:B------:R-:W-:Y:S01]  /*6a70*/  LEA.HI.SX32 R5, R5, R78, 0x1b ;  /* 0x0000004e05057211 */ /* 0x000fe200078fdaff */
[----:B------:R-:W-:Y:S05]  /*6a80*/  @!P3 BRA `(.L_x_11697) ;  /* 0x000000100000b947 */ /* 0x000fea0003800000 */
[----:B---3--:R1:W-:Y:S02]  /*6a90*/  RED.E.ADD.F32.FTZ.RN.STRONG.GPU [R20.64+-0x180], R133 ;  /* 0xfffe80851400798e */ /* 0x0083e4000c10e786 */
.L_x_11697:
[----:B------:R-:W-:Y:S05]  /*6aa0*/  BSYNC B0 ;  /* 0x0000000000007941 */ /* 0x000fea0003800000 */
.L_x_11696:
[----:B------:R-:W2:Y:S01]  /*6ab0*/  LDS R5, [R5.X4+0xb20] ;  /* 0x000b200005057984 */ /* 0x000ea20000004800 */
[----:B------:R-:W-:Y:S01]  /*6ac0*/  BSSY B0, `(.L_x_11698) ;  /* 0x0000004000007945 */ /* 0x000fe20003800000 */
[----:B------:R-:W-:Y:S01]  /*6ad0*/  LEA.HI.SX32 R7, R7, R78, 0x1b ;  /* 0x0000004e07077211 */ /* 0x000fe200078fdaff */
[----:B------:R-:W-:Y:S05]  /*6ae0*/  @!P4 BRA `(.L_x_11699) ;  /* 0x000000100000c947 */ /* 0x000fea0003800000 */
[----:B--2---:R2:W-:Y:S02]  /*6af0*/  RED.E.ADD.F32.FTZ.RN.STRONG.GPU [R20.64+-0x100], R5 ;  /* 0xffff00051400798e */ /* 0x0045e4000c10e786 */
.L_x_11699:
[----:B------:R-:W-:Y:S05]  /*6b00*/  BSYNC B0 ;  /* 0x0000000000007941 */ /* 0x000fea0003800000 */
.L_x_11698:
[----:B------:R-:W4:Y:S01]  /*6b10*/  LDS R7, [R7.X4+0xba0] ;  /* 0x000ba00007077984 */ /* 0x000f220000004800 */
[----:B------:R-:W-:Y:S01]  /*6b20*/  BSSY B0, `(.L_x_11700) ;  /* 0x0000003000007945 */ /* 0x000fe20003800000 */
[----:B------:R-:W-:Y:S05]  /*6b30*/  @!P5 BRA `(.L_x_11701) ;  /* 0x000000100000d947 */ /* 0x000fea0003800000 */
[----:B----4-:R4:W-:Y:S02]  /*6b40*/  RED.E.ADD.F32.FTZ.RN.STRONG.GPU [R20.64+-0x80], R7 ;  /* 0xffff80071400798e */ /* 0x0109e4000c10e786 */
.L_x_11701:
[----:B------:R-:W-:Y:S05]  /*6b50*/  BSYNC B0 ;  /* 0x0000000000007941 */ /* 0x000fea0003800000 */
.L_x_11700:
[----:B012-4-:R-:W0:Y:S01]  /*6b60*/  SHFL.DOWN PT, R20, R136, 0x1, 0x1f ;  /* 0x08201f0088147f89 */ /* 0x017e2200000e0000 */
[----:B------:R-:W-:Y:S01]  /*6b70*/  ISETP.GT.AND P0, PT, R76, 0x1e, PT ;  /* 0x0000001e4c00780c */ /* 0x000fe20003f04270 */
[----:B------:R-:W-:Y:S01]  /*6b80*/  FMUL.FTZ R103, R103, R162 ;  /* 0x000000a267677220 */ /* 0x000fe20000410000 */
[----:B------:R-:W-:Y:S01]  /*6b90*/  MOV R5, R136 ;  /* 0x0000008800057202 */ /* 0x000fe20000000f00 */
[----:B---3--:R-:W1:Y:S01]  /*6ba0*/  SHFL.DOWN PT, R133, R152, 0x1, 0x1f ;  /* 0x08201f0098857f89 */ /* 0x008e6200000e0000 */
[----:B------:R-:W-:Y:S01]  /*6bb0*/  MOV R6, R152 ;  /* 0x0000009800067202 */ /* 0x000fe20000000f00 */
[----:B------:R-:W-:Y:S01]  /*6bc0*/  FMUL.FTZ R112, R112, R131 ;  /* 0x0000008370707220 */ /* 0x000fe20000410000 */
[----:B------:R-:W-:Y:S01]  /*6bd0*/  MOV R7, R151 ;  /* 0x0000009700077202 */ /* 0x000fe20000000f00 */
[----:B------:R-:W2:Y:S01]  /*6be0*/  SHFL.DOWN PT, R118, R151, 0x1, 0x1f ;  /* 0x08201f0097767f89 */ /* 0x000ea200000e0000 */
[----:B------:R-:W-:Y:S01]  /*6bf0*/  MOV R4, R142 ;  /* 0x0000008e00047202 */ /* 0x000fe20000000f00 */
[----:B------:R-:W-:Y:S01]  /*6c00*/  BSSY B0, `(.L_x_11702) ;  /* 0x000008f000007945 */ /* 0x000fe20003800000 */
[----:B------:R-:W-:Y:S01]  /*6c10*/  ISETP.NE.AND P1, PT, R76, RZ, PT ;  /* 0x000000ff4c00720c */ /* 0x000fe20003f25270 */
[----:B------:R-:W3:Y:S01]  /*6c20*/  SHFL.DOWN PT, R21, R142, 0x1, 0x1f ;  /* 0x08201f008e157f89 */ /* 0x000ee200000e0000 */
[----:B------:R-:W-:Y:S01]  /*6c30*/  ISETP.NE.AND P2, PT, R78, RZ, PT ;  /* 0x000000ff4e00720c */ /* 0x000fe20003f45270 */
[----:B0-----:R-:W-:-:S02]  /*6c40*/  @!P0 FADD.FTZ R5, R5, R20 ;  /* 0x0000001405058221 */ /* 0x001fc40000010000 */
[----:B------:R-:W-:Y:S02]  /*6c50*/  FMUL.FTZ R20, R3, R159 ;  /* 0x0000009f03147220 */ /* 0x000fe40000410000 */
[----:B-1----:R-:W-:Y:S02]  /*6c60*/  @!P0 FADD.FTZ R6, R6, R133 ;  /* 0x0000008506068221 */ /* 0x002fe40000010000 */
[----:B------:R-:W-:Y:S02]  /*6c70*/  FFMA.FTZ R20, R2, R161, -R20 ;  /* 0x000000a102147223 */ /* 0x000fe40000010814 */
[----:B--2---:R-:W-:Y:S01]  /*6c80*/  @!P0 FADD.FTZ R7, R7, R118 ;  /* 0x0000007607078221 */ /* 0x004fe20000010000 */
[----:B------:R-:W0:Y:S01]  /*6c90*/  SHFL.DOWN PT, R135, R6, 0x2, 0x1f ;  /* 0x08401f0006877f89 */ /* 0x000e2200000e0000 */
[----:B---3--:R-:W-:-:S03]  /*6ca0*/  @!P0 FADD.FTZ R4, R4, R21 ;  /* 0x0000001504048221 */ /* 0x008fc60000010000 */
[----:B------:R-:W1:Y:S01]  /*6cb0*/  SHFL.DOWN PT, R118, R5, 0x2, 0x1f ;  /* 0x08401f0005767f89 */ /* 0x000e6200000e0000 */
[----:B------:R-:W-:Y:S01]  /*6cc0*/  ISETP.GT.AND P0, PT, R76, 0x1d, PT ;  /* 0x0000001d4c00780c */ /* 0x000fe20003f04270 */
[----:B------:R-:W-:Y:S02]  /*6cd0*/  FMUL.FTZ R21, R19, R20 ;  /* 0x0000001413157220 */ /* 0x000fe40000410000 */
[----:B------:R-:W2:Y:S01]  /*6ce0*/  SHFL.DOWN PT, R120, R7, 0x2, 0x1f ;  /* 0x08401f0007787f89 */ /* 0x000ea200000e0000 */
[-C--:B------:R-:W-:Y:S02]  /*6cf0*/  FMUL.FTZ R20, R125, R161.reuse ;  /* 0x000000a17d147220 */ /* 0x080fe40000410000 */
[C---:B------:R-:W-:Y:S01]  /*6d00*/  FMUL.FTZ R161, R3.reuse, R161 ;  /* 0x000000a103a17220 */ /* 0x040fe20000410000 */
[----:B------:R-:W3:Y:S01]  /*6d10*/  SHFL.DOWN PT, R133, R4, 0x2, 0x1f ;  /* 0x08401f0004857f89 */ /* 0x000ee200000e0000 */
[----:B------:R-:W-:Y:S02]  /*6d20*/  FMUL.FTZ R19, R3, R153 ;  /* 0x0000009903137220 */ /* 0x000fe40000410000 */
[----:B------:R-:W-:-:S02]  /*6d30*/  FFMA.FTZ R161, R2, R159, R161 ;  /* 0x0000009f02a17223 */ /* 0x000fc400000100a1 */
[----:B------:R-:W-:-:S04]  /*6d40*/  FFMA.FTZ R123, R123, R159, R20 ;  /* 0x0000009f7b7b7223 */ /* 0x000fc80000010014 */
[----:B------:R-:W-:Y:S02]  /*6d50*/  FFMA.FTZ R0, R123, R38, R0 ;  /* 0x000000267b007223 */ /* 0x000fe40000010000 */
[----:B0-----:R-:W-:Y:S02]  /*6d60*/  @!P0 FADD.FTZ R6, R6, R135 ;  /* 0x0000008706068221 */ /* 0x001fe40000010000 */
[----:B-1----:R-:W-:Y:S02]  /*6d70*/  @!P0 FADD.FTZ R5, R5, R118 ;  /* 0x0000007605058221 */ /* 0x002fe40000010000 */
[----:B------:R-:W-:Y:S02]  /*6d80*/  FFMA.FTZ R118, R18, R161, R21 ;  /* 0x000000a112767223 */ /* 0x000fe40000010015 */
[----:B--2---:R-:W-:Y:S02]  /*6d90*/  @!P0 FADD.FTZ R7, R7, R120 ;  /* 0x0000007807078221 */ /* 0x004fe40000010000 */
[----:B------:R-:W0:Y:S01]  /*6da0*/  SHFL.DOWN PT, R120, R5, 0x4, 0x1f ;  /* 0x08801f0005787f89 */ /* 0x000e2200000e0000 */
[----:B------:R-:W-:-:S02]  /*6db0*/  FFMA.FTZ R21, R2, R155, -R19 ;  /* 0x0000009b02157223 */ /* 0x000fc40000010813 */
[----:B---3--:R-:W-:Y:S01]  /*6dc0*/  @!P0 FADD.FTZ R4, R4, R133 ;  /* 0x0000008504048221 */ /* 0x008fe20000010000 */
[----:B------:R-:W1:Y:S01]  /*6dd0*/  SHFL.DOWN PT, R122, R7, 0x4, 0x1f ;  /* 0x08801f00077a7f89 */ /* 0x000e6200000e0000 */
[----:B------:R-:W-:Y:S01]  /*6de0*/  ISETP.GT.AND P0, PT, R76, 0x1b, PT ;  /* 0x0000001b4c00780c */ /* 0x000fe20003f04270 */
[-C--:B------:R-:W-:Y:S02]  /*6df0*/  FMUL.FTZ R19, R3, R155.reuse ;  /* 0x0000009b03137220 */ /* 0x080fe40000410000 */
[----:B------:R-:W2:Y:S01]  /*6e00*/  SHFL.DOWN PT, R133, R6, 0x4, 0x1f ;  /* 0x08801f0006857f89 */ /* 0x000ea200000e0000 */
[----:B------:R-:W-:Y:S02]  /*6e10*/  FMUL.FTZ R18, R121, R155 ;  /* 0x0000009b79127220 */ /* 0x000fe40000410000 */
[----:B------:R-:W-:Y:S01]  /*6e20*/  FMUL.FTZ R21, R150, R21 ;  /* 0x0000001596157220 */ /* 0x000fe20000410000 */
[----:B------:R-:W3:Y:S01]  /*6e30*/  SHFL.DOWN PT, R125, R4, 0x4, 0x1f ;  /* 0x08801f00047d7f89 */ /* 0x000ee200000e0000 */
[----:B------:R-:W-:-:S02]  /*6e40*/  FFMA.FTZ R20, R2, R153, R19 ;  /* 0x0000009902147223 */ /* 0x000fc40000010013 */
[----:B------:R-:W-:Y:S02]  /*6e50*/  FFMA.FTZ R18, R119, R153, R18 ;  /* 0x0000009977127223 */ /* 0x000fe40000010012 */
[----:B------:R-:W-:Y:S02]  /*6e60*/  FFMA.FTZ R20, R149, R20, R21 ;  /* 0x0000001495147223 */ /* 0x000fe40000010015 */
[----:B------:R-:W-:Y:S02]  /*6e70*/  FMUL.FTZ R19, R102, R157 ;  /* 0x0000009d66137220 */ /* 0x000fe40000410000 */
[----:B------:R-:W-:Y:S02]  /*6e80*/  FFMA.FTZ R25, R18, R40, R25 ;  /* 0x0000002812197223 */ /* 0x000fe40000010019 */
[----:B------:R-:W-:Y:S02]  /*6e90*/  FFMA.FTZ R119, R99, R18, R20 ;  /* 0x0000001263777223 */ /* 0x000fe40000010014 */
[----:B0-----:R-:W-:-:S02]  /*6ea0*/  @!P0 FADD.FTZ R5, R5, R120 ;  /* 0x0000007805058221 */ /* 0x001fc40000010000 */
[----:B------:R-:W-:Y:S02]  /*6eb0*/  FFMA.FTZ R118, R127, R123, R118 ;  /* 0x0000007b7f767223 */ /* 0x000fe40000010076 */
[----:B-1----:R-:W-:Y:S01]  /*6ec0*/  @!P0 FADD.FTZ R7, R7, R122 ;  /* 0x0000007a07078221 */ /* 0x002fe20000010000 */
[----:B------:R-:W0:Y:S01]  /*6ed0*/  SHFL.DOWN PT, R102, R5, 0x8, 0x1f ;  /* 0x09001f0005667f89 */ /* 0x000e2200000e0000 */
[CC--:B------:R-:W-:Y:S02]  /*6ee0*/  FMUL.FTZ R18, R3.reuse, R158.reuse ;  /* 0x0000009e03127220 */ /* 0x0c0fe40000410000 */
[----:B--2---:R-:W-:Y:S02]  /*6ef0*/  @!P0 FADD.FTZ R6, R6, R133 ;  /* 0x0000008506068221 */ /* 0x004fe40000010000 */
[----:B------:R-:W-:Y:S02]  /*6f00*/  FFMA.FTZ R99, R104, R158, R19 ;  /* 0x0000009e68637223 */ /* 0x000fe40000010013 */
[----:B---3--:R-:W-:Y:S01]  /*6f10*/  @!P0 FADD.FTZ R4, R4, R125 ;  /* 0x0000007d04048221 */ /* 0x008fe20000010000 */
[----:B------:R-:W1:Y:S01]  /*6f20*/  SHFL.DOWN PT, R123, R6, 0x8, 0x1f ;  /* 0x09001f00067b7f89 */ /* 0x000e6200000e0000 */
[----:B------:R-:W-:Y:S01]  /*6f30*/  FFMA.FTZ R21, R2, R157, -R18 ;  /* 0x0000009d02157223 */ /* 0x000fe20000010812 */
[----:B------:R-:W-:Y:S01]  /*6f40*/  ISETP.GT.AND P0, PT, R76, 0x17, PT ;  /* 0x000000174c00780c */ /* 0x000fe20003f04270 */
[----:B------:R-:W-:Y:S01]  /*6f50*/  FMUL.FTZ R19, R3, R160 ;  /* 0x000000a003137220 */ /* 0x000fe20000410000 */
[----:B------:R-:W2:Y:S01]  /*6f60*/  SHFL.DOWN PT, R104, R7, 0x8, 0x1f ;  /* 0x09001f0007687f89 */ /* 0x000ea200000e0000 */
[----:B------:R-:W-:-:S02]  /*6f70*/  FMUL.FTZ R148, R148, R21 ;  /* 0x0000001594947220 */ /* 0x000fc40000410000 */
[CC--:B------:R-:W-:Y:S01]  /*6f80*/  FFMA.FTZ R21, R2.reuse, R162.reuse, -R19 ;  /* 0x000000a202157223 */ /* 0x0c0fe20000010813 */
[----:B------:R-:W3:Y:S01]  /*6f90*/  SHFL.DOWN PT, R121, R4, 0x8, 0x1f ;  /* 0x09001f0004797f89 */ /* 0x000ee200000e0000 */
[C---:B------:R-:W-:Y:S02]  /*6fa0*/  FMUL.FTZ R19, R3.reuse, R162 ;  /* 0x000000a203137220 */ /* 0x040fe40000410000 */
[----:B------:R-:W-:Y:S02]  /*6fb0*/  FMUL.FTZ R18, R3, R130 ;  /* 0x0000008203127220 */ /* 0x000fe40000410000 */
[C---:B------:R-:W-:Y:S02]  /*6fc0*/  FFMA.FTZ R20, R2.reuse, R160, R19 ;  /* 0x000000a002147223 */ /* 0x040fe40000010013 */
[-C--:B------:R-:W-:Y:S02]  /*6fd0*/  FFMA.FTZ R18, R2, R163.reuse, -R18 ;  /* 0x000000a302127223 */ /* 0x080fe40000010812 */
[----:B------:R-:W-:-:S02]  /*6fe0*/  FMUL.FTZ R19, R108, R163 ;  /* 0x000000a36c137220 */ /* 0x000fc40000410000 */
[C---:B------:R-:W-:Y:S02]  /*6ff0*/  FMUL.FTZ R163, R3.reuse, R163 ;  /* 0x000000a303a37220 */ /* 0x040fe40000410000 */
[----:B------:R-:W-:Y:S02]  /*7000*/  FMUL.FTZ R157, R3, R157 ;  /* 0x0000009d039d7220 */ /* 0x000fe40000410000 */
[----:B------:R-:W-:Y:S02]  /*7010*/  FMUL.FTZ R143, R143, R18 ;  /* 0x000000128f8f7220 */ /* 0x000fe40000410000 */
[C---:B------:R-:W-:Y:S02]  /*7020*/  FFMA.FTZ R18, R2.reuse, R130, R163 ;  /* 0x0000008202127223 */ /* 0x040fe400000100a3 */
[----:B------:R-:W-:Y:S02]  /*7030*/  FFMA.FTZ R158, R2, R158, R157 ;  /* 0x0000009e029e7223 */ /* 0x000fe4000001009d */
[----:B------:R-:W-:-:S02]  /*7040*/  FMUL.FTZ R21, R146, R21 ;  /* 0x0000001592157220 */ /* 0x000fc40000410000 */
[----:B------:R-:W-:Y:S02]  /*7050*/  FFMA.FTZ R19, R106, R130, R19 ;  /* 0x000000826a137223 */ /* 0x000fe40000010013 */
[----:B------:R-:W-:Y:S02]  /*7060*/  FFMA.FTZ R18, R141, R18, R143 ;  /* 0x000000128d127223 */ /* 0x000fe4000001008f */
[----:B------:R-:W-:Y:S02]  /*7070*/  FFMA.FTZ R148, R147, R158, R148 ;  /* 0x0000009e93947223 */ /* 0x000fe40000010094 */
[----:B0-----:R-:W-:Y:S02]  /*7080*/  @!P0 FADD.FTZ R5, R5, R102 ;  /* 0x0000006605058221 */ /* 0x001fe40000010000 */
[----:B-1----:R-:W-:Y:S02]  /*7090*/  @!P0 FADD.FTZ R6, R6, R123 ;  /* 0x0000007b06068221 */ /* 0x002fe40000010000 */
[----:B--2---:R-:W-:Y:S01]  /*70a0*/  @!P0 FADD.FTZ R7, R7, R104 ;  /* 0x0000006807078221 */ /* 0x004fe20000010000 */
[----:B------:R-:W0:Y:S01]  /*70b0*/  SHFL.DOWN PT, R102, R5, 0x10, 0x1f ;  /* 0x0a001f0005667f89 */ /* 0x000e2200000e0000 */
[----:B---3--:R-:W-:Y:S01]  /*70c0*/  @!P0 FADD.FTZ R4, R4, R121 ;  /* 0x0000007904048221 */ /* 0x008fe20000010000 */
[----:B------:R-:W-:Y:S01]  /*70d0*/  ISETP.GT.AND P0, PT, R76, 0xf, PT ;  /* 0x0000000f4c00780c */ /* 0x000fe20003f04270 */
[----:B------:R-:W-:Y:S01]  /*70e0*/  FFMA.FTZ R160, R105, R160, R103 ;  /* 0x000000a069a07223 */ /* 0x000fe20000010067 */
[----:B------:R-:W-:Y:S01]  /*70f0*/  SHFL.DOWN PT, R104, R7, 0x10, 0x1f ;  /* 0x0a001f0007687f89 */ /* 0x000fe200000e0000 */
[----:B------:R-:W-:-:S02]  /*7100*/  FFMA.FTZ R20, R145, R20, R21 ;  /* 0x0000001491147223 */ /* 0x000fc40000010015 */
[----:B------:R-:W-:Y:S01]  /*7110*/  FFMA.FTZ R110, R110, R19, R18 ;  /* 0x000000136e6e7223 */ /* 0x000fe20000010012 */
[----:B------:R-:W-:Y:S01]  /*7120*/  SHFL.DOWN PT, R21, R4, 0x10, 0x1f ;  /* 0x0a001f0004157f89 */ /* 0x000fe200000e0000 */
[----:B------:R-:W-:Y:S02]  /*7130*/  FFMA.FTZ R24, R99, R41, R24 ;  /* 0x0000002963187223 */ /* 0x000fe40000010018 */
[----:B------:R-:W-:Y:S02]  /*7140*/  FFMA.FTZ R148, R100, R99, R148 ;  /* 0x0000006364947223 */ /* 0x000fe40000010094 */
[----:B------:R-:W-:Y:S01]  /*7150*/  FMUL.FTZ R18, R3, R165 ;  /* 0x000000a503127220 */ /* 0x000fe20000410000 */
[----:B------:R-:W1:Y:S01]  /*7160*/  SHFL.DOWN PT, R99, R6, 0x10, 0x1f ;  /* 0x0a001f0006637f89 */ /* 0x000e6200000e0000 */
[----:B------:R-:W-:Y:S02]  /*7170*/  FFMA.FTZ R101, R101, R160, R20 ;  /* 0x000000a065657223 */ /* 0x000fe40000010014 */
[----:B------:R-:W-:-:S02]  /*7180*/  FFMA.FTZ R26, R19, R43, R26 ;  /* 0x0000002b131a7223 */ /* 0x000fc4000001001a */
[-C--:B------:R-:W-:Y:S02]  /*7190*/  FMUL.FTZ R20, R109, R129.reuse ;  /* 0x000000816d147220 */ /* 0x080fe40000410000 */
[CC--:B------:R-:W-:Y:S02]  /*71a0*/  FMUL.FTZ R19, R3.reuse, R129.reuse ;  /* 0x0000008103137220 */ /* 0x0c0fe40000410000 */
[C---:B------:R-:W-:Y:S02]  /*71b0*/  FFMA.FTZ R129, R2.reuse, R129, -R18 ;  /* 0x0000008102817223 */ /* 0x040fe40000010812 */
[----:B------:R-:W-:Y:S02]  /*71c0*/  FMUL.FTZ R18, R3, R167 ;  /* 0x000000a703127220 */ /* 0x000fe40000410000 */
[----:B------:R-:W-:Y:S02]  /*71d0*/  FFMA.FTZ R100, R111, R165, R20 ;  /* 0x000000a56f647223 */ /* 0x000fe40000010014 */
[----:B------:R-:W-:-:S02]  /*71e0*/  FFMA.FTZ R18, R2, R131, -R18 ;  /* 0x0000008302127223 */ /* 0x000fc40000010812 */
[----:B------:R-:W-:Y:S02]  /*71f0*/  FMUL.FTZ R131, R3, R131 ;  /* 0x0000008303837220 */ /* 0x000fe40000410000 */
[----:B------:R-:W-:Y:S02]  /*7200*/  FMUL.FTZ R139, R139, R18 ;  /* 0x000000128b8b7220 */ /* 0x000fe40000410000 */
[C---:B------:R-:W-:Y:S02]  /*7210*/  FMUL.FTZ R18, R3.reuse, R22 ;  /* 0x0000001603127220 */ /* 0x040fe40000410000 */
[-C--:B------:R-:W-:Y:S02]  /*7220*/  FMUL.FTZ R3, R3, R23.reuse ;  /* 0x0000001703037220 */ /* 0x080fe40000410000 */
[C---:B------:R-:W-:Y:S02]  /*7230*/  FFMA.FTZ R18, R2.reuse, R23, -R18 ;  /* 0x0000001702127223 */ /* 0x040fe40000010812 */
[----:B------:R-:W-:-:S02]  /*7240*/  FFMA.FTZ R19, R2, R165, R19 ;  /* 0x000000a502137223 */ /* 0x000fc40000010013 */
[----:B------:R-:W-:Y:S02]  /*7250*/  FMUL.FTZ R129, R140, R129 ;  /* 0x000000818c817220 */ /* 0x000fe40000410000 */
[----:B------:R-:W-:Y:S02]  /*7260*/  FMUL.FTZ R23, R113, R23 ;  /* 0x0000001771177220 */ /* 0x000fe40000410000 */
[C---:B------:R-:W-:Y:S02]  /*7270*/  FFMA.FTZ R20, R2.reuse, R167, R131 ;  /* 0x000000a702147223 */ /* 0x040fe40000010083 */
[----:B------:R-:W-:Y:S02]  /*7280*/  FFMA.FTZ R3, R2, R22, R3 ;  /* 0x0000001602037223 */ /* 0x000fe40000010003 */
[----:B------:R-:W-:Y:S02]  /*7290*/  FMUL.FTZ R18, R17, R18 ;  /* 0x0000001211127220 */ /* 0x000fe40000410000 */
[----:B0-----:R-:W-:-:S02]  /*72a0*/  @!P0 FADD.FTZ R5, R5, R102 ;  /* 0x0000006605058221 */ /* 0x001fc40000010000 */
[----:B-1----:R-:W-:Y:S02]  /*72b0*/  @!P0 FADD.FTZ R6, R6, R99 ;  /* 0x0000006306068221 */ /* 0x002fe40000010000 */
[----:B------:R-:W-:Y:S02]  /*72c0*/  @!P0 FADD.FTZ R7, R7, R104 ;  /* 0x0000006807078221 */ /* 0x000fe40000010000 */
[----:B------:R-:W-:Y:S02]  /*72d0*/  @!P0 FADD.FTZ R4, R4, R21 ;  /* 0x0000001504048221 */ /* 0x000fe40000010000 */
        /* <DEDUP_REMOVED lines=33> */
.L_x_11703:
[----:B0-----:R-:W-:Y:S05]  /*74f0*/  BSYNC B0 ;  /* 0x0000000000007941 */ /* 0x001fea0003800000 */
.L_x_11702:
[----:B------:R-:W-:Y:S02]  /*7500*/  IADD3 R93, R93, 0x1, RZ ;  /* 0x000000015d5d7810 */ /* 0x000fe40007ffe0ff */
[----:B------:R-:W-:-:S02]  /*7510*/  IADD3 R92, P1, R92, 0x1, RZ ;  /* 0x000000015c5c7810 */ /* 0x000fc40007f3e0ff */
[----:B------:R-:W-:Y:S02]  /*7520*/  ISETP.GE.AND P0, PT, R93, c[0x0][0x16c], PT ;  /* 0x00005b005d007a0c */ /* 0x000fe40003f06270 */
[----:B------:R-:W-:-:S11]  /*7530*/  IADD3.X R91, RZ, R91, RZ, P1, !PT ;  /* 0x0000005bff5b7210 */ /* 0x000fd60000ffe4ff */
[----:B------:R-:W-:Y:S01]  /*7540*/  @P0 CALL.REL.NOINC `(.L_x_11657) ;  /* 0x0000001000000944 */ /* 0x000fe20003c00000 */
[----:B------:R-:W-:Y:S05]  /*7550*/  BRA `(.L_x_11704) ;  /* 0xffffb27000007947 */ /* 0x000fea000383ffff */
.L_x_11657:
        /* <DEDUP_REMOVED lines=54> */
[----:B------:R-:W-:Y:S04]  /*78c0*/  LDS.U16 R4, [R54+0x8] ;  /* 0x0000080036047984 */ /* 0x000fe80000000400 */
[----:B------:R-:W-:Y:S01]  /*78d0*/  LDS.U16 R7, [R54+0xe] ;  /* 0x00000e0036077984 */ /* 0x000fe20000000400 */
[----:B0-----:R-:W-:-:S05]  /*78e0*/  PRMT R5, RZ, 0x5410, R18 ;  /* 0x00005410ff057816 */ /* 0x001fca0000000012 */
[----:B------:R-:W-:Y:S01]  /*78f0*/  FADD.FTZ R9, R5, R82 ;  /* 0x0000005205097221 */ /* 0x000fe20000010000 */
[----:B-1----:R-:W-:-:S04]  /*7900*/  PRMT R5, RZ, 0x5410, R8 ;  /* 0x00005410ff057816 */ /* 0x002fc80000000008 */
[----:B------:R-:W-:Y:S01]  /*7910*/  FSETP.GTU.FTZ.AND P0, PT, R9, 20, PT ;  /* 0x41a000000900780b */ /* 0x000fe20003f1c000 */
[----:B------:R-:W-:Y:S02]  /*7920*/  FADD.FTZ R6, R5, R82 ;  /* 0x0000005205067221 */ /* 0x000fe40000010000 */
[----:B------:R-:W0:Y:S03]  /*7930*/  LDS.U16 R5, [R54+0xa] ;  /* 0x00000a0036057984 */ /* 0x000e260000000400 */
[----:B------:R-:W-:-:S07]  /*7940*/  FSETP.GTU.FTZ.AND P5, PT, R6, 20, PT ;  /* 0x41a000000600780b */ /* 0x000fce0003fbc000 */
[----:B------:R-:W-:-:S06]  /*7950*/  @!P0 FMUL.FTZ R8, R9, -1.4426950216293334961 ;  /* 0xbfb8aa3b09088820 */ /* 0x000fcc0000410000 */
[----:B------:R-:W1:Y:S01]  /*7960*/  @!P0 MUFU.EX2 R8, R8 ;  /* 0x0000000800088308 */ /* 0x000e620000000800 */
[----:B------:R-:W-:Y:S02]  /*7970*/  @!P5 FMUL.FTZ R9, R6, -1.4426950216293334961 ;  /* 0xbfb8aa3b0609d820 */ /* 0x000fe40000410000 */
[----:B------:R-:W3:Y:S01]  /*7980*/  LDS.U16 R6, [R54+0xc] ;  /* 0x00000c0036067984 */ /* 0x000ee20000000400 */
[----:B--2---:R-:W-:-:S03]  /*7990*/  PRMT R3, RZ, 0x5410, R3 ;  /* 0x00005410ff037816 */ /* 0x004fc60000000003 */
[----:B------:R-:W-:Y:S02]  /*79a0*/  BAR.SYNC.DEFER_BLOCKING 0x0 ;  /* 0x0000000000007b1d */ /* 0x000fe40000010000 */
[----:B------:R-:W-:-:S04]  /*79b0*/  FADD.FTZ R16, R3, R82 ;  /* 0x0000005203107221 */ /* 0x000fc80000010000 */
[----:B------:R-:W2:Y:S01]  /*79c0*/  @!P5 MUFU.EX2 R9, R9 ;  /* 0x000000090009d308 */ /* 0x000ea20000000800 */
[----:B------:R-:W-:Y:S01]  /*79d0*/  FSETP.GTU.FTZ.AND P1, PT, R16, 20, PT ;  /* 0x41a000001000780b */ /* 0x000fe20003f3c000 */
[----:B-1----:R-:W-:-:S06]  /*79e0*/  @!P0 FADD.FTZ R3, R8, 1 ;  /* 0x3f80000008038421 */ /* 0x002fcc0000010000 */
[----:B------:R1:W4:Y:S01]  /*79f0*/  @!P0 MUFU.RCP R17, R3 ;  /* 0x0000000300118308 */ /* 0x0003220000001000 */
[----:B0-----:R-:W-:Y:S02]  /*7a00*/  PRMT R5, RZ, 0x5410, R5 ;  /* 0x00005410ff057816 */ /* 0x001fe40000000005 */
[----:B-1----:R-:W-:Y:S01]  /*7a10*/  PRMT R3, RZ, 0x5410, R2 ;  /* 0x00005410ff037816 */ /* 0x002fe20000000002 */
[----:B--2---:R-:W-:-:S04]  /*7a20*/  @!P5 FADD.FTZ R2, R9, 1 ;  /* 0x3f8000000902d421 */ /* 0x004fc80000010000 */
[----:B------:R-:W-:Y:S01]  /*7a30*/  FADD.FTZ R8, R3, R82 ;  /* 0x0000005203087221 */ /* 0x000fe20000010000 */
[----:B------:R-:W-:Y:S01]  /*7a40*/  PRMT R3, RZ, 0x5410, R4 ;  /* 0x00005410ff037816 */ /* 0x000fe20000000004 */
[----:B------:R-:W-:Y:S01]  /*7a50*/  @!P1 FMUL.FTZ R4, R16, -1.4426950216293334961 ;  /* 0xbfb8aa3b10049820 */ /* 0x000fe20000410000 */
[----:B------:R-:W0:Y:S01]  /*7a60*/  @!P5 MUFU.RCP R2, R2 ;  /* 0x000000020002d308 */ /* 0x000e220000001000 */
[--C-:B------:R-:W-:Y:S02]  /*7a70*/  FADD.FTZ R16, R5, R82.reuse ;  /* 0x0000005205107221 */ /* 0x100fe40000010000 */
[----:B------:R-:W-:Y:S01]  /*7a80*/  FADD.FTZ R9, R3, R82 ;  /* 0x0000005203097221 */ /* 0x000fe20000010000 */
[----:B------:R-:W-:Y:S02]  /*7a90*/  FSETP.GTU.FTZ.AND P2, PT, R8, 20, PT ;  /* 0x41a000000800780b */ /* 0x000fe40003f5c000 */
[----:B------:R-:W-:Y:S02]  /*7aa0*/  FSETP.GTU.FTZ.AND P4, PT, R16, 20, PT ;  /* 0x41a000001000780b */ /* 0x000fe40003f9c000 */
[----:B------:R-:W-:Y:S01]  /*7ab0*/  FSETP.GTU.FTZ.AND P3, PT, R9, 20, PT ;  /* 0x41a000000900780b */ /* 0x000fe20003f7c000 */
[----:B----4-:R-:W-:Y:S01]  /*7ac0*/  @!P0 FMUL.FTZ R30, R30, R17 ;  /* 0x000000111e1e8220 */ /* 0x010fe20000410000 */
[----:B---3--:R-:W-:-:S02]  /*7ad0*/  PRMT R5, RZ, 0x5410, R6 ;  /* 0x00005410ff057816 */ /* 0x008fc40000000006 */
[----:B------:R-:W-:-:S03]  /*7ae0*/  ISETP.NE.AND P0, PT, R78, RZ, PT ;  /* 0x000000ff4e00720c */ /* 0x000fc60003f05270 */
[----:B------:R-:W-:Y:S02]  /*7af0*/  FADD.FTZ R6, R5, R82 ;  /* 0x0000005205067221 */ /* 0x000fe40000010000 */
[----:B0-----:R-:W-:Y:S02]  /*7b00*/  @!P5 FMUL.FTZ R33, R33, R2 ;  /* 0x000000022121d220 */ /* 0x001fe40000410000 */
[----:B------:R-:W-:Y:S01]  /*7b10*/  @!P2 FMUL.FTZ R3, R8, -1.4426950216293334961 ;  /* 0xbfb8aa3b0803a820 */ /* 0x000fe20000410000 */
[----:B------:R-:W-:Y:S01]  /*7b20*/  PRMT R8, R28, 0x7632, R8 ;  /* 0x000076321c087816 */ /* 0x000fe20000000008 */
[----:B------:R-:W-:Y:S01]  /*7b30*/  @!P3 FMUL.FTZ R2, R9, -1.4426950216293334961 ;  /* 0xbfb8aa3b0902b820 */ /* 0x000fe20000410000 */
[----:B------:R-:W-:Y:S01]  /*7b40*/  PRMT R9, R26, 0x7632, R9 ;  /* 0x000076321a097816 */ /* 0x000fe20000000009 */
[----:B------:R-:W-:Y:S01]  /*7b50*/  @!P4 FMUL.FTZ R5, R16, -1.4426950216293334961 ;  /* 0xbfb8aa3b1005c820 */ /* 0x000fe20000410000 */
[----:B------:R-:W-:Y:S01]  /*7b60*/  PRMT R16, R25, 0x7632, R16 ;  /* 0x0000763219107816 */ /* 0x000fe20000000010 */
[----:B------:R-:W-:Y:S04]  /*7b70*/  STS.U16 [R54], R28 ;  /* 0x0000001c36007388 */ /* 0x000fe80000000400 */
        /* <DEDUP_REMOVED lines=19> */
[----:B------:R-:W-:-:S03]  /*7cb0*/  FSETP.GTU.FTZ.AND P6, PT, R6, 20, PT ;  /* 0x41a000000600780b */ /* 0x000fc60003fdc000 */
[----:B------:R-:W-:-:S05]  /*7cc0*/  FADD.FTZ R7, R7, R82 ;  /* 0x0000005207077221 */ /* 0x000fca0000010000 */
[----:B------:R-:W-:-:S05]  /*7cd0*/  FSETP.GTU.FTZ.AND P5, PT, R7, 20, PT ;  /* 0x41a000000700780b */ /* 0x000fca0003fbc000 */
[----:B------:R-:W-:Y:S01]  /*7ce0*/  @!P6 FMUL.FTZ R6, R6, -1.4426950216293334961 ;  /* 0xbfb8aa3b0606e820 */ /* 0x000fe20000410000 */
[----:B------:R-:W-:Y:S01]  /*7cf0*/  @!P3 MUFU.EX2 R2, R2 ;  /* 0x000000020002b308 */ /* 0x000fe20000000800 */
[----:B------:R-:W1:Y:S07]  /*7d00*/  LDS R41, [0x210] ;  /* 0x00021000ff297984 */ /* 0x000e6e0000000800 */
[----:B------:R-:W2:Y:S01]  /*7d10*/  @!P6 MUFU.EX2 R6, R6 ;  /* 0x000000060006e308 */ /* 0x000ea20000000800 */
[----:B------:R-:W-:-:S07]  /*7d20*/  @!P5 FMUL.FTZ R0, R7, -1.4426950216293334961 ;  /* 0xbfb8aa3b0700d820 */ /* 0x000fce0000410000 */
[----:B------:R-:W3:Y:S08]  /*7d30*/  @!P1 MUFU.EX2 R4, R4 ;  /* 0x0000000400049308 */ /* 0x000ef00000000800 */
[----:B------:R-:W4:Y:S08]  /*7d40*/  @!P2 MUFU.EX2 R3, R3 ;  /* 0x000000030003a308 */ /* 0x000f300000000800 */
[----:B------:R5:W0:Y:S01]  /*7d50*/  @!P5 MUFU.EX2 R7, R0 ;  /* 0x000000000007d308 */ /* 0x000a220000000800 */
[----:B--2---:R-:W-:-:S07]  /*7d60*/  @!P6 FADD.FTZ R6, R6, 1 ;  /* 0x3f8000000606e421 */ /* 0x004fce0000010000 */
[----:B------:R-:W2:Y:S01]  /*7d70*/  @!P4 MUFU.EX2 R5, R5 ;  /* 0x000000050005c308 */ /* 0x000ea20000000800 */
[----:B-----5:R-:W-:Y:S02]  /*7d80*/  @!P3 FADD.FTZ R0, R2, 1 ;  /* 0x3f8000000200b421 */ /* 0x020fe40000010000 */
[----:B---3--:R-:W-:Y:S02]  /*7d90*/  @!P1 FADD.FTZ R4, R4, 1 ;  /* 0x3f80000004049421 */ /* 0x008fe40000010000 */
[----:B----4-:R-:W-:-:S03]  /*7da0*/  @!P2 FADD.FTZ R3, R3, 1 ;  /* 0x3f8000000303a421 */ /* 0x010fc60000010000 */
[----:B------:R-:W3:Y:S01]  /*7db0*/  @!P6 MUFU.RCP R45, R6 ;  /* 0x00000006002de308 */ /* 0x000ee20000001000 */
[----:B0-----:R-:W-:Y:S02]  /*7dc0*/  @!P5 FADD.FTZ R7, R7, 1 ;  /* 0x3f8000000707d421 */ /* 0x001fe40000010000 */
[----:B------:R-:W-:-:S05]  /*7dd0*/  IMAD R16, R80, c[0x0][0x2d8], RZ ;  /* 0x0000b60050107a24 */ /* 0x000fca00078e02ff */
[----:B------:R-:W0:Y:S01]  /*7de0*/  @!P1 MUFU.RCP R9, R4 ;  /* 0x0000000400099308 */ /* 0x000e220000001000 */
[----:B--2---:R-:W-:Y:S02]  /*7df0*/  @!P4 FADD.FTZ R5, R5, 1 ;  /* 0x3f8000000505c421 */ /* 0x004fe40000010000 */
[----:B------:R-:W-:-:S05]  /*7e00*/  IMAD R47, R83, c[0x0][0x2dc], R16 ;  /* 0x0000b700532f7a24 */ /* 0x000fca00078e0210 */
[----:B------:R-:W-:Y:S08]  /*7e10*/  @!P3 MUFU.RCP R43, R0 ;  /* 0x00000000002bb308 */ /* 0x000ff00000001000 */
[----:B------:R2:W-:Y:S08]  /*7e20*/  @!P2 MUFU.RCP R8, R3 ;  /* 0x000000030008a308 */ /* 0x0005f00000001000 */
[----:B------:R-:W4:Y:S01]  /*7e30*/  @!P5 MUFU.RCP R0, R7 ;  /* 0x000000070000d308 */ /* 0x000f220000001000 */
[----:B--2---:R-:W-:-:S05]  /*7e40*/  IMAD.WIDE.U32 R2, R83, c[0x0][0x2d8], RZ ;  /* 0x0000b60053027a25 */ /* 0x004fca00078e00ff */
[----:B------:R-:W-:Y:S02]  /*7e50*/  IADD3 R3, R3, R47, RZ ;  /* 0x0000002f03037210 */ /* 0x000fe40007ffe0ff */
[----:B------:R2:W5:Y:S01]  /*7e60*/  @!P4 MUFU.RCP R4, R5 ;  /* 0x000000050004c308 */ /* 0x0005620000001000 */
[----:B---3--:R-:W-:Y:S01]  /*7e70*/  @!P6 FMUL.FTZ R36, R36, R45 ;  /* 0x0000002d2424e220 */ /* 0x008fe20000410000 */
[----:B-1----:R-:W-:Y:S01]  /*7e80*/  ISETP.GE.AND P6, PT, R64, R41, PT ;  /* 0x000000294000720c */ /* 0x002fe20003fc6270 */
[----:B------:R-:W-:Y:S01]  /*7e90*/  IMAD.WIDE.U32 R2, R86, c[0x0][0x2e0], R2 ;  /* 0x0000b80056027a25 */ /* 0x000fe200078e0002 */
[----:B------:R-:W-:-:S03]  /*7ea0*/  SHF.R.S32.HI R16, RZ, 0x1f, R64 ;  /* 0x0000001fff107819 */ /* 0x000fc60000011440 */
[----:B0-----:R-:W-:Y:S01]  /*7eb0*/  @!P1 FMUL.FTZ R32, R32, R9 ;  /* 0x0000000920209220 */ /* 0x001fe20000410000 */
[----:B------:R-:W-:Y:S01]  /*7ec0*/  IADD3 R2, P1, R49, R2, RZ ;  /* 0x0000000231027210 */ /* 0x000fe20007f3e0ff */
[----:B--2---:R-:W-:Y:S01]  /*7ed0*/  IMAD R5, R86, c[0x0][0x2e4], R51 ;  /* 0x0000b90056057a24 */ /* 0x004fe200078e0233 */
[----:B------:R-:W-:Y:S01]  /*7ee0*/  SHF.R.S32.HI R51, RZ, 0x1f, R49 ;  /* 0x0000001fff337819 */ /* 0x000fe20000011431 */
[----:B----4-:R-:W-:Y:S01]  /*7ef0*/  @!P5 FMUL.FTZ R39, R39, R0 ;  /* 0x000000002727d220 */ /* 0x010fe20000410000 */
[C---:B------:R-:W-:Y:S01]  /*7f00*/  LEA R9, P5, R64.reuse, c[0x0][0x330], 0x1 ;  /* 0x0000cc0040097a11 */ /* 0x040fe200078a08ff */
[----:B------:R-:W-:Y:S01]  /*7f10*/  @!P2 FMUL.FTZ R35, R35, R8 ;  /* 0x000000082323a220 */ /* 0x000fe20000410000 */
[----:B------:R-:W-:Y:S01]  /*7f20*/  IADD3.X R3, R51, R5, R3, P1, !PT ;  /* 0x0000000533037210 */ /* 0x000fe20000ffe403 */
[----:B-----5:R-:W-:Y:S01]  /*7f30*/  @!P4 FMUL.FTZ R37, R37, R4 ;  /* 0x000000042525c220 */ /* 0x020fe20000410000 */
[C---:B------:R-:W-:Y:S02]  /*7f40*/  IADD3 R4, P1, R64.reuse, R65, RZ ;  /* 0x0000004140047210 */ /* 0x040fe40007f3e0ff */
[----:B------:R-:W-:-:S02]  /*7f50*/  LEA.HI.X R0, R64, c[0x0][0x334], R16, 0x1, P5 ;  /* 0x0000cd0040007a11 */ /* 0x000fc400028f0c10 */
[----:B------:R-:W-:Y:S01]  /*7f60*/  LEA R8, P5, R2, R9, 0x1 ;  /* 0x0000000902087211 */ /* 0x000fe200078a08ff */
[----:B------:R-:W-:Y:S01]  /*7f70*/  @!P3 FMUL.FTZ R34, R34, R43 ;  /* 0x0000002b2222b220 */ /* 0x000fe20000410000 */
[----:B------:R-:W-:Y:S02]  /*7f80*/  LEA.HI.X.SX32 R5, R65, R16, 0x1, P1 ;  /* 0x0000001041057211 */ /* 0x000fe400008f0eff */
        /* <DEDUP_REMOVED lines=15> */
.L_x_11706:
[----:B------:R-:W-:Y:S05]  /*8080*/  BSYNC B0 ;  /* 0x0000000000007941 */ /* 0x000fea0003800000 */
.L_x_11705:
        /* <DEDUP_REMOVED lines=21> */
[----:B------:R1:W-:Y:S01]  /*81e0*/  @!P4 STG.E.U16 [R8.64+-0x40], R31 ;  /* 0xffffc01f0800c986 */ /* 0x0003e2000c101506 */
[----:B0-----:R-:W-:Y:S01]  /*81f0*/  PRMT R27, R2, 0x7632, R27 ;  /* 0x00007632021b7816 */ /* 0x001fe2000000001b */
[----:B------:R-:W-:Y:S02]  /*8200*/  FADD.FTZ R34, R35, R34 ;  /* 0x0000002223227221 */ /* 0x000fe40000010000 */
[----:B------:R-:W-:Y:S02]  /*8210*/  BAR.SYNC.DEFER_BLOCKING 0x0 ;  /* 0x0000000000007b1d */ /* 0x000fe40000010000 */
[----:B------:R-:W-:-:S04]  /*8220*/  FADD.FTZ R37, R34, R37 ;  /* 0x0000002522257221 */ /* 0x000fc80000010000 */
[----:B------:R-:W-:Y:S01]  /*8230*/  FADD.FTZ R36, R37, R36 ;  /* 0x0000002425247221 */ /* 0x000fe20000010000 */
[----:B-1----:R-:W-:-:S03]  /*8240*/  PRMT R8, R3, 0x7632, R8 ;  /* 0x0000763203087816 */ /* 0x002fc60000000008 */
        /* <DEDUP_REMOVED lines=38> */
.L_x_11708:
[----:B------:R-:W-:Y:S05]  /*84b0*/  BSYNC B0 ;  /* 0x0000000000007941 */ /* 0x000fea0003800000 */
.L_x_11707:
        /* <DEDUP_REMOVED lines=36> */
.L_x_11640:
        /* <DEDUP_REMOVED lines=24> */
.L_x_11711:
[----:B0-----:R-:W-:Y:S05]  /*8880*/  BSYNC B0 ;  /* 0x0000000000007941 */ /* 0x001fea0003800000 */
.L_x_11710:
        /* <DEDUP_REMOVED lines=23> */
.L_x_11713:
[----:B------:R-:W1:Y:S02]  /*8a00*/  S2R R13, SR_TID.X ;  /* 0x00000000000d7919 */ /* 0x000e640000002100 */
.L_x_11714:
[----:B0-----:R-:W-:Y:S05]  /*8a10*/  BSYNC B0 ;  /* 0x0000000000007941 */ /* 0x001fea0003800000 */
.L_x_11712:
        /* <DEDUP_REMOVED lines=10> */
.L_x_11715:
        /* <DEDUP_REMOVED lines=28> */
.L_x_11716:
        /* <DEDUP_REMOVED lines=16> */
.L_x_14730:


//--------------------- .text._Z25selective_scan_bwd_kernelI32Selective_Scan_bwd_kernel_traitsILi32ELi8ELb0ELb1ELb0ELb1ELb1EN3c108BFloat16ENS1_7complexIfEEEEv12SSMParamsBwd --------------------------
	.section	.text._Z25selective_scan_bwd_kernelI32Selective_Scan_bwd_kernel_traitsILi32ELi8ELb0ELb1ELb0ELb1ELb1EN3c108BFloat16ENS1_7complexIfEEEEv12SSMParamsBwd,"ax",@progbits
	.sectioninfo	@"SHI_REGISTERS=210"
	.align	128
        .global         _Z25selective_scan_bwd_kernelI32Selective_Scan_bwd_kernel_traitsILi32ELi8ELb0ELb1ELb0ELb1ELb1EN3c108BFloat16ENS1_7complexIfEEEEv12SSMParamsBwd
        .type           _Z25selective_scan_bwd_kernelI32Selective_Scan_bwd_kernel_traitsILi32ELi8ELb0ELb1ELb0ELb1ELb1EN3c108BFloat16ENS1_7complexIfEEEEv12SSMParamsBwd,@function
        .size           _Z25selective_scan_bwd_kernelI32Selective_Scan_bwd_kernel_traitsILi32ELi8ELb0ELb1ELb0ELb1ELb1EN3c108BFloat16ENS1_7complexIfEEEEv12SSMParamsBwd,(.L_x_14731 - _Z25selective_scan_bwd_kernelI32Selective_Scan_bwd_kernel_traitsILi32ELi8ELb0ELb1ELb0ELb1ELb1EN3c108BFloat16ENS1_7complexIfEEEEv12SSMParamsBwd)
        .other          _Z25selective_scan_bwd_kernelI32Selective_Scan_bwd_kernel_traitsILi32ELi8ELb0ELb1ELb0ELb1ELb1EN3c108BFloat16ENS1_7complexIfEEEEv12SSMParamsBwd,@"STO_CUDA_ENTRY STV_DEFAULT"
_Z25selective_scan_bwd_kernelI32Selective_Scan_bwd_kernel_traitsILi32ELi8ELb0ELb1ELb0ELb1ELb1EN3c108BFloat16ENS1_7complexIfEEEEv12SSMParamsBwd:
.text._Z25selective_scan_bwd_kernelI32Selective_Scan_bwd_kernel_traitsILi32ELi8ELb0ELb1ELb0ELb1ELb1EN3c108BFloat16ENS1_7complexIfEEEEv12SSMParamsBwd:
        /* <DEDUP_REMOVED lines=123> */
.L_x_11791:
        /* <DEDUP_REMOVED lines=180> */
[----:B------:R-:W-:Y:S02]  /*12f0*/  IADD3 R95, P2, R33, R6, RZ ;  /* 0x00000006215f7210 */ /* 0x000fe40007f5e0ff */
[----:B------:R-:W-:Y:S02]  /*1300*/  @!P0 IADD3 R97, P1, R60, R2, RZ ;  /* 0x000000023c618210 */ /* 0x000fe40007f3e0ff */
[----:B------:R-:W-:Y:S02]  /*1310*/  IADD3.X R96, R31, R98, R7, P2, !PT ;  /* 0x000000621f607210 */ /* 0x000fe400017fe407 */
[----:B------:R-:W-:-:S02]  /*1320*/  @!P0 IADD3.X R98, R59, R3, R98, P1, !PT ;  /* 0x000000033b628210 */ /* 0x000fc40000ffe462 */
[C---:B------:R-:W-:Y:S02]  /*1330*/  LEA R2, P1, R60.reuse, c[0x0][0x268], 0x1 ;  /* 0x00009a003c027a11 */ /* 0x040fe400078208ff */
[----:B-1----:R-:W-:Y:S02]  /*1340*/  PRMT R87, RZ, 0x5410, R32 ;  /* 0x00005410ff577816 */ /* 0x002fe40000000020 */
[C---:B------:R-:W-:Y:S02]  /*1350*/  LEA.HI.X R3, R60.reuse, c[0x0][0x26c], R59, 0x1, P1 ;  /* 0x00009b003c037a11 */ /* 0x040fe400008f0c3b */
[----:B------:R-:W-:Y:S02]  /*1360*/  LEA R4, P2, R60, c[0x0][0x258], 0x1 ;  /* 0x000096003c047a11 */ /* 0x000fe400078408ff */
[----:B------:R-:W-:Y:S02]  /*1370*/  @!P0 LEA R6, P1, R97, c[0x0][0x268], 0x1 ;  /* 0x00009a0061068a11 */ /* 0x000fe400078208ff */
[----:B------:R-:W-:-:S02]  /*1380*/  LEA R4, P4, R9, R4, 0x1 ;  /* 0x0000000409047211 */ /* 0x000fc400078808ff */
[----:B------:R-:W-:Y:S02]  /*1390*/  @!P0 LEA.HI.X R7, R97, c[0x0][0x26c], R98, 0x1, P1 ;  /* 0x00009b0061078a11 */ /* 0x000fe400008f0c62 */
[----:B------:R-:W-:Y:S02]  /*13a0*/  @!P0 LEA R8, P3, R93, c[0x0][0x258], 0x1 ;  /* 0x000096005d088a11 */ /* 0x000fe400078608ff */
[----:B--2---:R-:W-:Y:S02]  /*13b0*/  PRMT R97, RZ, 0x5410, R30 ;  /* 0x00005410ff617816 */ /* 0x004fe4000000001e */
[----:B---3--:R-:W-:Y:S01]  /*13c0*/  PRMT R99, RZ, 0x5410, R40 ;  /* 0x00005410ff637816 */ /* 0x008fe20000000028 */
[----:B------:R-:W-:Y:S04]  /*13d0*/  BSSY B0, `(.L_x_11718) ;  /* 0x0000048000007945 */ /* 0x000fe80003800000 */
[----:B-----5:R-:W-:Y:S01]  /*13e0*/  FADD.FTZ R32, R99, R76 ;  /* 0x0000004c63207221 */ /* 0x020fe20000010000 */
[----:B----4-:R-:W-:Y:S04]  /*13f0*/  STS.U16 [R56], R21 ;  /* 0x0000001538007388 */ /* 0x010fe80000000400 */
        /* <DEDUP_REMOVED lines=16> */
[----:B0-----:R-:W-:Y:S01]  /*1500*/  FADD.FTZ R42, R87, R76 ;  /* 0x0000004c572a7221 */ /* 0x001fe20000010000 */
[----:B------:R-:W-:-:S02]  /*1510*/  LEA.HI.X R0, R60, c[0x0][0x25c], R59, 0x1, P2 ;  /* 0x000097003c007a11 */ /* 0x000fc400010f0c3b */
[----:B------:R-:W-:Y:S02]  /*1520*/  LEA R2, P2, R95, R2, 0x1 ;  /* 0x000000025f027211 */ /* 0x000fe400078408ff */
[----:B------:R-:W-:Y:S02]  /*1530*/  FSETP.GTU.FTZ.AND P1, PT, R42, 20, PT ;  /* 0x41a000002a00780b */ /* 0x000fe40003f3c000 */
[----:B------:R-:W-:Y:S02]  /*1540*/  LEA.HI.X R5, R9, R0, R86, 0x1, P4 ;  /* 0x0000000009057211 */ /* 0x000fe400020f0c56 */
[----:B------:R-:W-:Y:S02]  /*1550*/  LEA.HI.X R3, R95, R3, R96, 0x1, P2 ;  /* 0x000000035f037211 */ /* 0x000fe400010f0c60 */
[----:B------:R-:W-:Y:S02]  /*1560*/  @!P0 LEA.HI.X R9, R93, c[0x0][0x25c], R94, 0x1, P3 ;  /* 0x000097005d098a11 */ /* 0x000fe400018f0c5e */
[----:B-1----:R-:W-:-:S02]  /*1570*/  PRMT R91, RZ, 0x5410, R34 ;  /* 0x00005410ff5b7816 */ /* 0x002fc40000000022 */
[----:B------:R-:W-:Y:S02]  /*1580*/  PRMT R93, RZ, 0x5410, R36 ;  /* 0x00005410ff5d7816 */ /* 0x000fe40000000024 */
[----:B------:R-:W-:Y:S01]  /*1590*/  PRMT R95, RZ, 0x5410, R38 ;  /* 0x00005410ff5f7816 */ /* 0x000fe20000000026 */
[----:B------:R-:W-:Y:S01]  /*15a0*/  FADD.FTZ R40, R91, R76 ;  /* 0x0000004c5b287221 */ /* 0x000fe20000010000 */
[----:B------:R-:W-:Y:S01]  /*15b0*/  PRMT R87, RZ, 0x5410, R88 ;  /* 0x00005410ff577816 */ /* 0x000fe20000000058 */
[--C-:B------:R-:W-:Y:S02]  /*15c0*/  FADD.FTZ R38, R93, R76.reuse ;  /* 0x0000004c5d267221 */ /* 0x100fe40000010000 */
[--C-:B------:R-:W-:Y:S02]  /*15d0*/  FADD.FTZ R36, R95, R76.reuse ;  /* 0x0000004c5f247221 */ /* 0x100fe40000010000 */
[--C-:B------:R-:W-:Y:S01]  /*15e0*/  FADD.FTZ R34, R97, R76.reuse ;  /* 0x0000004c61227221 */ /* 0x100fe20000010000 */
[----:B------:R-:W-:Y:S01]  /*15f0*/  FSETP.GTU.FTZ.AND P6, PT, R40, 20, PT ;  /* 0x41a000002800780b */ /* 0x000fe20003fdc000 */
[----:B------:R-:W-:Y:S01]  /*1600*/  FADD.FTZ R30, R87, R76 ;  /* 0x0000004c571e7221 */ /* 0x000fe20000010000 */
[----:B------:R-:W-:-:S02]  /*1610*/  FSETP.GTU.FTZ.AND P5, PT, R38, 20, PT ;  /* 0x41a000002600780b */ /* 0x000fc40003fbc000 */
[----:B------:R-:W-:Y:S02]  /*1620*/  FSETP.GTU.FTZ.AND P4, PT, R36, 20, PT ;  /* 0x41a000002400780b */ /* 0x000fe40003f9c000 */
[----:B------:R-:W-:Y:S02]  /*1630*/  FSETP.GTU.FTZ.AND P3, PT, R34, 20, PT ;  /* 0x41a000002200780b */ /* 0x000fe40003f7c000 */
        /* <DEDUP_REMOVED lines=33> */
.L_x_11719:
[----:B---34-:R-:W-:Y:S05]  /*1850*/  BSYNC B0 ;  /* 0x0000000000007941 */ /* 0x018fea0003800000 */
.L_x_11718:
        /* <DEDUP_REMOVED lines=36> */
.L_x_11721:
[----:B------:R-:W-:Y:S05]  /*1aa0*/  BSYNC B0 ;  /* 0x0000000000007941 */ /* 0x000fea0003800000 */
.L_x_11720:
        /* <DEDUP_REMOVED lines=35> */
.L_x_11723:
[----:B------:R-:W-:Y:S05]  /*1ce0*/  BSYNC B0 ;  /* 0x0000000000007941 */ /* 0x000fea0003800000 */
.L_x_11722:
        /* <DEDUP_REMOVED lines=33> */
.L_x_11725:
[----:B------:R-:W-:Y:S05]  /*1f00*/  BSYNC B0 ;  /* 0x0000000000007941 */ /* 0x000fea0003800000 */
.L_x_11724:
        /* <DEDUP_REMOVED lines=33> */
.L_x_11727:
[----:B------:R-:W-:Y:S05]  /*2120*/  BSYNC B0 ;  /* 0x0000000000007941 */ /* 0x000fea0003800000 */
.L_x_11726:
        /* <DEDUP_REMOVED lines=33> */
.L_x_11729:
[----:B------:R-:W-:Y:S05]  /*2340*/  BSYNC B0 ;  /* 0x0000000000007941 */ /* 0x000fea0003800000 */
.L_x_11728:
        /* <DEDUP_REMOVED lines=33> */
.L_x_11731:
[----:B------:R-:W-:Y:S05]  /*2560*/  BSYNC B0 ;  /* 0x0000000000007941 */ /* 0x000fea0003800000 */
.L_x_11730:
        /* <DEDUP_REMOVED lines=33> */
.L_x_11733:
[----:B------:R-:W-:Y:S05]  /*2780*/  BSYNC B0 ;  /* 0x0000000000007941 */ /* 0x000fea0003800000 */
.L_x_11732:
        /* <DEDUP_REMOVED lines=43> */
[----:B------:R-:W-:Y:S04]  /*2a40*/  LDS.U16 R89, [R46+0xa] ;  /* 0x00000a002e597984 */ /* 0x000fe80000000400 */
[----:B------:R-:W-:Y:S04]  /*2a50*/  LDS.U16 R6, [R46+0xc] ;  /* 0x00000c002e067984 */ /* 0x000fe80000000400 */
[----:B------:R-:W4:Y:S04]  /*2a60*/  LDS.U16 R7, [R46+0xe] ;  /* 0x00000e002e077984 */ /* 0x000f280000000400 */
        /* <DEDUP_REMOVED lines=15> */
[----:B--2---:R-:W-:Y:S02]  /*2b60*/  PRMT R100, RZ, 0x5410, R86 ;  /* 0x00005410ff647816 */ /* 0x004fe40000000056 */
[----:B------:R-:W-:-:S03]  /*2b70*/  PRMT R99, RZ, 0x5410, R3 ;  /* 0x00005410ff637816 */ /* 0x000fc60000000003 */
[----:B------:R-:W-:Y:S02]  /*2b80*/  FMUL.FTZ R9, R100, -1.4426950216293334961 ;  /* 0xbfb8aa3b64097820 */ /* 0x000fe40000410000 */
[----:B------:R-:W-:Y:S02]  /*2b90*/  FMUL.FTZ R3, R99, -1.4426950216293334961 ;  /* 0xbfb8aa3b63037820 */ /* 0x000fe40000410000 */
[----:B------:R-:W1:Y:S01]  /*2ba0*/  MUFU.EX2 R86, R9 ;  /* 0x0000000900567308 */ /* 0x000e620000000800 */
[----:B---3--:R-:W-:Y:S01]  /*2bb0*/  PRMT R101, RZ, 0x5410, R87 ;  /* 0x00005410ff657816 */ /* 0x008fe20000000057 */
[----:B0-----:R-:W-:-:S06]  /*2bc0*/  FADD.FTZ R8, R8, 1 ;  /* 0x3f80000008087421 */ /* 0x001fcc0000010000 */
[----:B------:R-:W0:Y:S01]  /*2bd0*/  MUFU.EX2 R3, R3 ;  /* 0x0000000300037308 */ /* 0x000e220000000800 */
[----:B------:R-:W-:Y:S01]  /*2be0*/  FMUL.FTZ R4, R101, -1.4426950216293334961 ;  /* 0xbfb8aa3b65047820 */ /* 0x000fe20000410000 */
[----:B----4-:R-:W-:-:S06]  /*2bf0*/  PRMT R109, RZ, 0x5410, R7 ;  /* 0x00005410ff6d7816 */ /* 0x010fcc0000000007 */
[----:B------:R-:W2:Y:S01]  /*2c00*/  MUFU.RCP R87, R8 ;  /* 0x0000000800577308 */ /* 0x000ea20000001000 */
[----:B-1----:R-:W-:-:S07]  /*2c10*/  FADD.FTZ R86, R86, 1 ;  /* 0x3f80000056567421 */ /* 0x002fce0000010000 */
[----:B------:R-:W1:Y:S01]  /*2c20*/  MUFU.EX2 R102, R4 ;  /* 0x0000000400667308 */ /* 0x000e620000000800 */
[----:B0-----:R-:W-:Y:S01]  /*2c30*/  FADD.FTZ R9, R3, 1 ;  /* 0x3f80000003097421 */ /* 0x001fe20000010000 */
[----:B------:R-:W-:Y:S01]  /*2c40*/  PRMT R107, RZ, 0x5410, R6 ;  /* 0x00005410ff6b7816 */ /* 0x000fe20000000006 */
[----:B------:R-:W-:Y:S01]  /*2c50*/  FMUL.FTZ R7, R109, -1.4426950216293334961 ;  /* 0xbfb8aa3b6d077820 */ /* 0x000fe20000410000 */
[----:B------:R-:W-:-:S03]  /*2c60*/  PRMT R85, RZ, 0x5410, R85 ;  /* 0x00005410ff557816 */ /* 0x000fc60000000055 */
[----:B------:R-:W-:Y:S01]  /*2c70*/  FMUL.FTZ R6, R107, -1.4426950216293334961 ;  /* 0xbfb8aa3b6b067820 */ /* 0x000fe20000410000 */
[----:B------:R2:W0:Y:S02]  /*2c80*/  MUFU.EX2 R105, R7 ;  /* 0x0000000700697308 */ /* 0x0004240000000800 */
[----:B--2---:R-:W-:-:S04]  /*2c90*/  FADD.FTZ R7, -R87, 1 ;  /* 0x3f80000057077421 */ /* 0x004fc80000010100 */
[----:B------:R-:W-:Y:S02]  /*2ca0*/  FFMA.FTZ R8, R98, R7, 1 ;  /* 0x3f80000062087423 */ /* 0x000fe40000010007 */
[----:B-1----:R-:W-:-:S06]  /*2cb0*/  FADD.FTZ R102, R102, 1 ;  /* 0x3f80000066667421 */ /* 0x002fcc0000010000 */
[----:B------:R-:W-:Y:S01]  /*2cc0*/  MUFU.RCP R102, R102 ;  /* 0x0000006600667308 */ /* 0x000fe20000001000 */
[----:B------:R-:W-:Y:S02]  /*2cd0*/  PRMT R81, RZ, 0x5410, R81 ;  /* 0x00005410ff517816 */ /* 0x000fe40000000051 */
[----:B------:R-:W-:Y:S02]  /*2ce0*/  PRMT R83, RZ, 0x5410, R83 ;  /* 0x00005410ff537816 */ /* 0x000fe40000000053 */
[----:B------:R-:W-:Y:S01]  /*2cf0*/  PRMT R29, RZ, 0x5410, R29 ;  /* 0x00005410ff1d7816 */ /* 0x000fe2000000001d */
[----:B0-----:R-:W-:Y:S01]  /*2d00*/  FADD.FTZ R110, R105, 1 ;  /* 0x3f800000696e7421 */ /* 0x001fe20000010000 */
[----:B------:R-:W-:Y:S02]  /*2d10*/  PRMT R27, RZ, 0x5410, R27 ;  /* 0x00005410ff1b7816 */ /* 0x000fe4000000001b */
[----:B------:R-:W-:-:S03]  /*2d20*/  PRMT R25, RZ, 0x5410, R25 ;  /* 0x00005410ff197816 */ /* 0x000fc60000000019 */
[----:B------:R-:W0:Y:S01]  /*2d30*/  MUFU.RCP R110, R110 ;  /* 0x0000006e006e7308 */ /* 0x000e220000001000 */
[----:B------:R-:W-:Y:S02]  /*2d40*/  PRMT R23, RZ, 0x5410, R23 ;  /* 0x00005410ff177816 */ /* 0x000fe40000000017 */
[----:B------:R-:W-:Y:S01]  /*2d50*/  PRMT R21, RZ, 0x5410, R21 ;  /* 0x00005410ff157816 */ /* 0x000fe20000000015 */
[----:B0-----:R-:W-:-:S04]  /*2d60*/  FADD.FTZ R112, -R110, 1 ;  /* 0x3f8000006e707421 */ /* 0x001fc80000010100 */
[----:B------:R-:W-:Y:S01]  /*2d70*/  FFMA.FTZ R112, R109, R112, 1 ;  /* 0x3f8000006d707423 */ /* 0x000fe20000010070 */
[----:B------:R-:W-:Y:S01]  /*2d80*/  ISETP.NE.AND P6, PT, R72, RZ, PT ;  /* 0x000000ff4800720c */ /* 0x000fe20003fc5270 */
[----:B-----5:R-:W-:Y:S04]  /*2d90*/  STS.U16 [R56], R93 ;  /* 0x0000005d38007388 */ /* 0x020fe80000000400 */
        /* <DEDUP_REMOVED lines=8> */
[----:B------:R-:W1:Y:S01]  /*2e20*/  LDS.U16 R2, [R46] ;  /* 0x000000002e027984 */ /* 0x000e620000000400 */
[----:B0-----:R-:W-:Y:S02]  /*2e30*/  PRMT R97, RZ, 0x5410, R89 ;  /* 0x00005410ff617816 */ /* 0x001fe40000000059 */
[----:B------:R-:W-:Y:S01]  /*2e40*/  PRMT R95, RZ, 0x5410, R88 ;  /* 0x00005410ff5f7816 */ /* 0x000fe20000000058 */
[----:B------:R-:W-:Y:S01]  /*2e50*/  MUFU.RCP R91, R86 ;  /* 0x00000056005b7308 */ /* 0x000fe20000001000 */
[----:B------:R-:W-:Y:S01]  /*2e60*/  LDS.U16 R3, [R46+0x2] ;  /* 0x000002002e037984 */ /* 0x000fe20000000400 */
[----:B------:R-:W-:Y:S02]  /*2e70*/  FMUL.FTZ R4, R97, -1.4426950216293334961 ;  /* 0xbfb8aa3b61047820 */ /* 0x000fe40000410000 */
[----:B------:R-:W-:-:S04]  /*2e80*/  FMUL.FTZ R5, R95, -1.4426950216293334961 ;  /* 0xbfb8aa3b5f057820 */ /* 0x000fc80000410000 */
[----:B------:R0:W-:Y:S02]  /*2e90*/  MUFU.EX2 R92, R4 ;  /* 0x00000004005c7308 */ /* 0x0001e40000000800 */
[----:B0-----:R-:W-:Y:S06]  /*2ea0*/  LDS.U16 R4, [R46+0x4] ;  /* 0x000004002e047984 */ /* 0x001fec0000000400 */
[----:B------:R0:W2:Y:S08]  /*2eb0*/  MUFU.EX2 R89, R5 ;  /* 0x0000000500597308 */ /* 0x0000b00000000800 */
[----:B------:R-:W3:Y:S01]  /*2ec0*/  MUFU.RCP R88, R9 ;  /* 0x0000000900587308 */ /* 0x000ee20000001000 */
[----:B0-----:R-:W0:Y:S01]  /*2ed0*/  LDS.U16 R5, [R46+0x6] ;  /* 0x000006002e057984 */ /* 0x001e220000000400 */
[----:B-1----:R-:W-:-:S05]  /*2ee0*/  PRMT R86, RZ, 0x5410, R2 ;  /* 0x00005410ff567816 */ /* 0x002fca0000000002 */
[----:B------:R-:W-:Y:S01]  /*2ef0*/  FMUL.FTZ R2, R85, R86 ;  /* 0x0000005655027220 */ /* 0x000fe20000410000 */
[----:B------:R1:W4:Y:S03]  /*2f00*/  MUFU.EX2 R93, R6 ;  /* 0x00000006005d7308 */ /* 0x0003260000000800 */
[----:B------:R-:W-:Y:S02]  /*2f10*/  FMUL.FTZ R7, R87, R2 ;  /* 0x0000000257077220 */ /* 0x000fe40000410000 */
[----:B------:R-:W-:Y:S04]  /*2f20*/  LDS.U16 R2, [R46+0xa] ;  /* 0x00000a002e027984 */ /* 0x000fe80000000400 */
[----:B-1----:R-:W1:Y:S01]  /*2f30*/  LDS.U16 R6, [R46+0x8] ;  /* 0x000008002e067984 */ /* 0x002e620000000400 */
[----:B------:R-:W-:-:S02]  /*2f40*/  FMUL.FTZ R9, R7, R8 ;  /* 0x0000000807097220 */ /* 0x000fc40000410000 */
[----:B--2---:R-:W-:Y:S01]  /*2f50*/  FADD.FTZ R90, R89, 1 ;  /* 0x3f800000595a7421 */ /* 0x004fe20000010000 */
[----:B------:R-:W2:Y:S01]  /*2f60*/  LDS.U16 R7, [R46+0xc] ;  /* 0x00000c002e077984 */ /* 0x000ea20000000400 */
[----:B---3--:R-:W-:Y:S02]  /*2f70*/  FADD.FTZ R8, -R88, 1 ;  /* 0x3f80000058087421 */ /* 0x008fe40000010100 */
[----:B------:R3:W5:Y:S01]  /*2f80*/  MUFU.RCP R104, R90 ;  /* 0x0000005a00687308 */ /* 0x0007620000001000 */
[----:B------:R-:W-:Y:S02]  /*2f90*/  FADD.FTZ R92, R92, 1 ;  /* 0x3f8000005c5c7421 */ /* 0x000fe40000010000 */
[----:B---3--:R-:W-:Y:S02]  /*2fa0*/  FFMA.FTZ R90, R99, R8, 1 ;  /* 0x3f800000635a7423 */ /* 0x008fe40000010008 */
[----:B------:R-:W3:Y:S03]  /*2fb0*/  LDS.U16 R8, [R46+0xe] ;  /* 0x00000e002e087984 */ /* 0x000ee60000000400 */
[----:B------:R5:W1:Y:S01]  /*2fc0*/  MUFU.RCP R106, R92 ;  /* 0x0000005c006a7308 */ /* 0x000a620000001000 */
[----:B------:R-:W-:-:S02]  /*2fd0*/  FADD.FTZ R89, -R91, 1 ;  /* 0x3f8000005b597421 */ /* 0x000fc40000010100 */
[----:B----4-:R-:W-:Y:S01]  /*2fe0*/  FADD.FTZ R103, R93, 1 ;  /* 0x3f8000005d677421 */ /* 0x010fe20000010000 */
[----:B0-----:R-:W-:Y:S01]  /*2ff0*/  PRMT R94, RZ, 0x5410, R5 ;  /* 0x00005410ff5e7816 */ /* 0x001fe20000000005 */
[----:B------:R-:W-:Y:S01]  /*3000*/  FFMA.FTZ R93, R100, R89, 1 ;  /* 0x3f800000645d7423 */ /* 0x000fe20000010059 */
[----:B-----5:R-:W-:Y:S02]  /*3010*/  PRMT R92, RZ, 0x5410, R4 ;  /* 0x00005410ff5c7816 */ /* 0x020fe40000000004 */
[----:B------:R-:W-:-:S03]  /*3020*/  PRMT R89, RZ, 0x5410, R3 ;  /* 0x00005410ff597816 */ /* 0x000fc60000000003 */
[----:B------:R-:W-:Y:S02]  /*3030*/  FMUL.FTZ R4, R81, R92 ;  /* 0x0000005c51047220 */ /* 0x000fe40000410000 */
[----:B------:R-:W-:Y:S02]  /*3040*/  FADD.FTZ R96, -R102, 1 ;  /* 0x3f80000066607421 */ /* 0x000fe40000010100 */
[----:B------:R-:W-:Y:S02]  /*3050*/  FMUL.FTZ R4, R91, R4 ;  /* 0x000000045b047220 */ /* 0x000fe40000410000 */
[----:B------:R-:W-:Y:S02]  /*3060*/  FMUL.FTZ R3, R83, R89 ;  /* 0x0000005953037220 */ /* 0x000fe40000410000 */
[----:B------:R-:W-:Y:S01]  /*3070*/  FMUL.FTZ R5, R29, R94 ;  /* 0x0000005e1d057220 */ /* 0x000fe20000410000 */
[----:B------:R0:W4:Y:S01]  /*3080*/  MUFU.RCP R108, R103 ;  /* 0x00000067006c7308 */ /* 0x0001220000001000 */
[----:B------:R-:W-:Y:S01]  /*3090*/  FMUL.FTZ R4, R4, R93 ;  /* 0x0000005d04047220 */ /* 0x000fe20000410000 */
[----:B-1----:R-:W-:Y:S01]  /*30a0*/  PRMT R93, RZ, 0x5410, R6 ;  /* 0x00005410ff5d7816 */ /* 0x002fe20000000006 */
[----:B------:R-:W-:-:S02]  /*30b0*/  FMUL.FTZ R3, R88, R3 ;  /* 0x0000000358037220 */ /* 0x000fc40000410000 */
[----:B------:R-:W-:Y:S02]  /*30c0*/  FFMA.FTZ R96, R101, R96, 1 ;  /* 0x3f80000065607423 */ /* 0x000fe40000010060 */
[----:B------:R-:W-:Y:S01]  /*30d0*/  FMUL.FTZ R5, R102, R5 ;  /* 0x0000000566057220 */ /* 0x000fe20000410000 */
[----:B0-----:R-:W-:Y:S01]  /*30e0*/  PRMT R103, RZ, 0x5410, R2 ;  /* 0x00005410ff677816 */ /* 0x001fe20000000002 */
[----:B------:R-:W-:Y:S02]  /*30f0*/  FMUL.FTZ R90, R3, R90 ;  /* 0x0000005a035a7220 */ /* 0x000fe40000410000 */
[----:B------:R-:W-:Y:S02]  /*3100*/  FMUL.FTZ R5, R5, R96 ;  /* 0x0000006005057220 */ /* 0x000fe40000410000 */
[----:B------:R-:W-:Y:S02]  /*3110*/  FADD.FTZ R96, -R104, 1 ;  /* 0x3f80000068607421 */ /* 0x000fe40000010100 */
[----:B------:R-:W-:-:S02]  /*3120*/  FMUL.FTZ R3, R27, R93 ;  /* 0x0000005d1b037220 */ /* 0x000fc40000410000 */
[----:B------:R-:W-:Y:S02]  /*3130*/  FADD.FTZ R6, -R106, 1 ;  /* 0x3f8000006a067421 */ /* 0x000fe40000010100 */
[----:B------:R-:W-:Y:S02]  /*3140*/  FMUL.FTZ R105, R25, R103 ;  /* 0x0000006719697220 */ /* 0x000fe40000410000 */
[----:B------:R-:W-:Y:S02]  /*3150*/  FFMA.FTZ R96, R95, R96, 1 ;  /* 0x3f8000005f607423 */ /* 0x000fe40000010060 */
[----:B------:R-:W-:Y:S02]  /*3160*/  FMUL.FTZ R3, R104, R3 ;  /* 0x0000000368037220 */ /* 0x000fe40000410000 */
[----:B------:R-:W-:Y:S02]  /*3170*/  FFMA.FTZ R6, R97, R6, 1 ;  /* 0x3f80000061067423 */ /* 0x000fe40000010006 */
[----:B------:R-:W-:-:S02]  /*3180*/  FMUL.FTZ R105, R106, R105 ;  /* 0x000000696a697220 */ /* 0x000fc40000410000 */
[----:B------:R-:W-:Y:S01]  /*3190*/  FMUL.FTZ R3, R3, R96 ;  /* 0x0000006003037220 */ /* 0x000fe20000410000 */
[----:B--2---:R-:W-:Y:S01]  /*31a0*/  PRMT R96, RZ, 0x5410, R7 ;  /* 0x00005410ff607816 */ /* 0x004fe20000000007 */
[----:B------:R-:W-:Y:S01]  /*31b0*/  FMUL.FTZ R6, R105, R6 ;  /* 0x0000000669067220 */ /* 0x000fe20000410000 */
[----:B---3--:R-:W-:Y:S01]  /*31c0*/  PRMT R105, RZ, 0x5410, R8 ;  /* 0x00005410ff697816 */ /* 0x008fe20000000008 */
[----:B----4-:R-:W-:Y:S02]  /*31d0*/  FADD.FTZ R2, -R108, 1 ;  /* 0x3f8000006c027421 */ /* 0x010fe40000010100 */
[----:B------:R-:W-:Y:S02]  /*31e0*/  FMUL.FTZ R7, R23, R96 ;  /* 0x0000006017077220 */ /* 0x000fe40000410000 */
[----:B------:R-:W-:Y:S02]  /*31f0*/  FMUL.FTZ R111, R21, R105 ;  /* 0x00000069156f7220 */ /* 0x000fe40000410000 */
[----:B------:R-:W-:-:S02]  /*3200*/  FFMA.FTZ R2, R107, R2, 1 ;  /* 0x3f8000006b027423 */ /* 0x000fc40000010002 */
[----:B------:R-:W-:Y:S02]  /*3210*/  FMUL.FTZ R7, R108, R7 ;  /* 0x000000076c077220 */ /* 0x000fe40000410000 */
[----:B------:R-:W-:Y:S02]  /*3220*/  FMUL.FTZ R111, R110, R111 ;  /* 0x0000006f6e6f7220 */ /* 0x000fe40000410000 */
[----:B------:R-:W-:Y:S02]  /*3230*/  FMUL.FTZ R2, R7, R2 ;  /* 0x0000000207027220 */ /* 0x000fe40000410000 */
[----:B------:R-:W-:Y:S01]  /*3240*/  FMUL.FTZ R111, R111, R112 ;  /* 0x000000706f6f7220 */ /* 0x000fe20000410000 */
[----:B------:R-:W-:Y:S01]  /*3250*/  F2FP.BF16.PACK_AB R9, R90, R9 ;  /* 0x000000095a09723e */ /* 0x000fe200000010ff */
[----:B------:R-:W-:Y:S01]  /*3260*/  BAR.SYNC.DEFER_BLOCKING 0x0 ;  /* 0x0000000000007b1d */ /* 0x000fe20000010000 */
        /* <DEDUP_REMOVED lines=56> */
.L_x_11735:
[----:B------:R-:W-:Y:S05]  /*35f0*/  BSYNC B0 ;  /* 0x0000000000007941 */ /* 0x000fea0003800000 */
.L_x_11734:
[----:B------:R1:W-:Y:S01]  /*3600*/  @!P2 STG.E.U16 [R6.64+-0x180], R115 ;  /* 0xfffe80730600a986 */ /* 0x0003e2000c101506 */
        /* <DEDUP_REMOVED lines=44> */
[----:B------:R-:W-:-:S02]  /*38d0*/  F2FP.BF16.PACK_AB R93, R106, R93 ;  /* 0x0000005d6a5d723e */ /* 0x000fc400000010ff */
[----:B0-----:R-:W-:Y:S02]  /*38e0*/  PRMT R4, R3, 0x7632, R4 ;  /* 0x0000763203047816 */ /* 0x001fe40000000004 */
[----:B------:R-:W-:Y:S01]  /*38f0*/  F2FP.BF16.PACK_AB R96, R105, R96 ;  /* 0x000000606960723e */ /* 0x000fe200000010ff */
[----:B------:R-:W-:Y:S01]  /*3900*/  IMAD R105, R79, c[0x0][0x218], RZ ;  /* 0x000086004f697a24 */ /* 0x000fe200078e02ff */
[C---:B------:R-:W-:Y:S02]  /*3910*/  PRMT R5, R93.reuse, 0x7610, R5 ;  /* 0x000076105d057816 */ /* 0x040fe40000000005 */
[----:B-1----:R-:W-:Y:S01]  /*3920*/  PRMT R6, R93, 0x7632, R6 ;  /* 0x000076325d067816 */ /* 0x002fe20000000006 */
[----:B------:R-:W-:Y:S01]  /*3930*/  STS.U16 [R46], R86 ;  /* 0x000000562e007388 */ /* 0x000fe20000000400 */
[----:B------:R-:W-:Y:S01]  /*3940*/  PRMT R7, R96, 0x7632, R7 ;  /* 0x0000763260077816 */ /* 0x000fe20000000007 */
[----:B------:R-:W-:Y:S02]  /*3950*/  IMAD R105, R80, c[0x0][0x21c], R105 ;  /* 0x0000870050697a24 */ /* 0x000fe400078e0269 */
        /* <DEDUP_REMOVED lines=8> */
[----:B--2---:R-:W-:-:S03]  /*39e0*/  IMAD R5, R77, c[0x0][0x214], R4 ;  /* 0x000085004d057a24 */ /* 0x004fc600078e0204 */
[----:B------:R0:W-:Y:S01]  /*39f0*/  STS.U16 [R46+0xe], R7 ;  /* 0x00000e072e007388 */ /* 0x0001e20000000400 */
[----:B------:R-:W-:-:S06]  /*3a00*/  NOP ;  /* 0x0000000000007918 */ /* 0x000fcc0000000000 */
[----:B------:R-:W-:Y:S01]  /*3a10*/  LDS.U16 R87, [R56] ;  /* 0x0000000038577984 */ /* 0x000fe20000000400 */
[----:B------:R-:W-:Y:S02]  /*3a20*/  IADD3 R3, R3, R5, RZ ;  /* 0x0000000503037210 */ /* 0x000fe40007ffe0ff */
[----:B0-----:R-:W-:Y:S01]  /*3a30*/  LEA R7, P0, R60, c[0x0][0x270], 0x1 ;  /* 0x00009c003c077a11 */ /* 0x001fe200078008ff */
[----:B------:R-:W-:Y:S02]  /*3a40*/  LDS.U16 R89, [R55+0x40] ;  /* 0x0000400037597984 */ /* 0x000fe40000000400 */
[----:B------:R-:W-:Y:S01]  /*3a50*/  IMAD.WIDE.U32 R2, R80, c[0x0][0x218], R2 ;  /* 0x0000860050027a25 */ /* 0x000fe200078e0002 */
[----:B------:R-:W-:Y:S01]  /*3a60*/  LEA.HI.X R4, R60, c[0x0][0x274], R59, 0x1, P0 ;  /* 0x00009d003c047a11 */ /* 0x000fe200000f0c3b */
        /* <DEDUP_REMOVED lines=31> */
.L_x_11738:
[----:B------:R-:W-:Y:S05]  /*3c60*/  BSYNC B0 ;  /* 0x0000000000007941 */ /* 0x000fea0003800000 */
.L_x_11737:
        /* <DEDUP_REMOVED lines=9> */
.L_x_11736:
[----:B------:R-:W-:Y:S01]  /*3d00*/  PRMT R2, RZ, 0x5410, R181 ;  /* 0x00005410ff027816 */ /* 0x000fe200000000b5 */
[----:B------:R-:W-:Y:S01]  /*3d10*/  BAR.SYNC.DEFER_BLOCKING 0x0 ;  /* 0x0000000000007b1d */ /* 0x000fe20000010000 */
[----:B------:R-:W-:Y:S01]  /*3d20*/  PRMT R3, RZ, 0x5410, R45 ;  /* 0x00005410ff037816 */ /* 0x000fe2000000002d */
[----:B------:R-:W-:Y:S01]  /*3d30*/  HFMA2.MMA R100, -RZ, RZ, 0, 0 ;  /* 0x00000000ff647435 */ /* 0x000fe200000001ff */
[----:B0-----:R-:W-:Y:S01]  /*3d40*/  MOV R4, c[0x0][0x16c] ;  /* 0x00005b0000047a02 */ /* 0x001fe20000000f00 */
[C---:B------:R-:W-:Y:S01]  /*3d50*/  FFMA.FTZ R2, R85.reuse, R2, R73 ;  /* 0x0000000255027223 */ /* 0x040fe20000010049 */
[----:B------:R-:W-:Y:S01]  /*3d60*/  PRMT R73, RZ, 0x5410, R35 ;  /* 0x00005410ff497816 */ /* 0x000fe20000000023 */
[-C--:B------:R-:W-:Y:S01]  /*3d70*/  FMUL.FTZ R108, R85, R78.reuse ;  /* 0x0000004e556c7220 */ /* 0x080fe20000410000 */
[----:B------:R-:W-:Y:S01]  /*3d80*/  ISETP.GE.AND P0, PT, R4, 0x1, PT ;  /* 0x000000010400780c */ /* 0x000fe20003f06270 */
[C---:B------:R-:W-:Y:S01]  /*3d90*/  FFMA.FTZ R2, R83.reuse, R3, R2 ;  /* 0x0000000353027223 */ /* 0x040fe20000010002 */
[----:B------:R-:W-:Y:S01]  /*3da0*/  PRMT R3, RZ, 0x5410, R44 ;  /* 0x00005410ff037816 */ /* 0x000fe2000000002c */
[-C--:B------:R-:W-:Y:S01]  /*3db0*/  FMUL.FTZ R107, R83, R78.reuse ;  /* 0x0000004e536b7220 */ /* 0x080fe20000410000 */
[----:B-1----:R-:W-:Y:S01]  /*3dc0*/  CS2R R98, SRZ ;  /* 0x0000000000627805 */ /* 0x002fe2000001ff00 */
[CC--:B------:R-:W-:Y:S01]  /*3dd0*/  FMUL.FTZ R106, R81.reuse, R78.reuse ;  /* 0x0000004e516a7220 */ /* 0x0c0fe20000410000 */
[----:B------:R-:W-:Y:S01]  /*3de0*/  CS2R R96, SRZ ;  /* 0x0000000000607805 */ /* 0x000fe2000001ff00 */
[----:B------:R-:W-:Y:S01]  /*3df0*/  FFMA.FTZ R2, R81, R3, R2 ;  /* 0x0000000351027223 */ /* 0x000fe20000010002 */
[----:B------:R-:W-:Y:S01]  /*3e00*/  PRMT R3, RZ, 0x5410, R43 ;  /* 0x00005410ff037816 */ /* 0x000fe2000000002b */
[-C--:B------:R-:W-:Y:S01]  /*3e10*/  FMUL.FTZ R105, R29, R78.reuse ;  /* 0x0000004e1d697220 */ /* 0x080fe20000410000 */
[----:B------:R-:W-:Y:S01]  /*3e20*/  CS2R R94, SRZ ;  /* 0x00000000005e7805 */ /* 0x000fe2000001ff00 */
[-C--:B------:R-:W-:Y:S01]  /*3e30*/  FMUL.FTZ R104, R27, R78.reuse ;  /* 0x0000004e1b687220 */ /* 0x080fe20000410000 */
[----:B------:R-:W-:Y:S01]  /*3e40*/  MOV R93, RZ ;  /* 0x000000ff005d7202 */ /* 0x000fe20000000f00 */
[----:B------:R-:W-:Y:S01]  /*3e50*/  FFMA.FTZ R2, R29, R3, R2 ;  /* 0x000000031d027223 */ /* 0x000fe20000010002 */
[----:B------:R-:W-:Y:S01]  /*3e60*/  PRMT R3, RZ, 0x5410, R41 ;  /* 0x00005410ff037816 */ /* 0x000fe20000000029 */
[----:B------:R-:W-:-:S02]  /*3e70*/  FMUL.FTZ R103, R25, R78 ;  /* 0x0000004e19677220 */ /* 0x000fc40000410000 */
[-C--:B------:R-:W-:Y:S02]  /*3e80*/  FMUL.FTZ R102, R23, R78.reuse ;  /* 0x0000004e17667220 */ /* 0x080fe40000410000 */
        /* <DEDUP_REMOVED lines=27> */
.L_x_11786:
[----:B------:R-:W-:Y:S02]  /*4040*/  IADD3 R57, -R12, c[0x0][0x168], RZ ;  /* 0x00005a000c397a10 */ /* 0x000fe40007ffe1ff */
[----:B------:R-:W-:-:S02]  /*4050*/  IADD3 R6, R63, R60, RZ ;  /* 0x0000003c3f067210 */ /* 0x000fc40007ffe0ff */
[----:B------:R-:W-:Y:S02]  /*4060*/  SHF.R.S32.HI R110, RZ, 0x1f, R83 ;  /* 0x0000001fff6e7819 */ /* 0x000fe40000011453 */
[----:B------:R-:W-:Y:S02]  /*4070*/  SHF.L.U32 R27, R57, 0x1, RZ ;  /* 0x00000001391b7819 */ /* 0x000fe400000006ff */
[----:B------:R-:W-:Y:S01]  /*4080*/  IADD3 R2, R6, 0x20, RZ ;  /* 0x0000002006027810 */ /* 0x000fe20007ffe0ff */
[----:B------:R-:W-:Y:S01]  /*4090*/  IMAD R20, R110, c[0x0][0x1a0], RZ ;  /* 0x000068006e147a24 */ /* 0x000fe200078e02ff */
        /* <DEDUP_REMOVED lines=102> */
[----:B---3--:R0:W-:Y:S04]  /*4700*/  STS.U16 [R55+0x40], R22 ;  /* 0x0000401637007388 */ /* 0x0081e80000000400 */
[----:B------:R-:W-:Y:S04]  /*4710*/  STS.U16 [R54+0x80], R25 ;  /* 0x0000801936007388 */ /* 0x000fe80000000400 */
[----:B----4-:R-:W-:Y:S01]  /*4720*/  STS.U16 [R53+0xc0], R24 ;  /* 0x0000c01835007388 */ /* 0x010fe20000000400 */
[----:B0-----:R-:W-:-:S03]  /*4730*/  SHF.L.U32 R22, R5, 0x1, RZ ;  /* 0x0000000105167819 */ /* 0x001fc600000006ff */
[----:B------:R-:W-:Y:S04]  /*4740*/  STS.U16 [R52+0x100], R29 ;  /* 0x0001001d34007388 */ /* 0x000fe80000000400 */
[----:B------:R0:W-:Y:S01]  /*4750*/  STS.U16 [R51+0x140], R28 ;  /* 0x0001401c33007388 */ /* 0x0001e20000000400 */
[----:B------:R-:W-:Y:S02]  /*4760*/  FMUL.FTZ R125, R2, 1.4426950216293334961 ;  /* 0x3fb8aa3b027d7820 */ /* 0x000fe40000410000 */
[-C--:B------:R-:W-:Y:S02]  /*4770*/  FMUL.FTZ R5, R3, R42.reuse ;  /* 0x0000002a03057220 */ /* 0x080fe40000410000 */
[----:B------:R-:W-:Y:S01]  /*4780*/  FMUL.FTZ R4, R125, R42 ;  /* 0x0000002a7d047220 */ /* 0x000fe20000410000 */
[----:B------:R1:W-:Y:S01]  /*4790*/  STS.U16 [R50+0x180], R109 ;  /* 0x0001806d32007388 */ /* 0x0003e20000000400 */
[----:B0-----:R-:W-:-:S03]  /*47a0*/  FMUL.RZ R28, R5, 0.15915493667125701904 ;  /* 0x3e22f983051c7820 */ /* 0x001fc6000040c000 */
[----:B------:R-:W-:Y:S01]  /*47b0*/  STS.U16 [R49+0x1c0], R112 ;  /* 0x0001c07031007388 */ /* 0x000fe20000000400 */
[----:B------:R0:W-:Y:S03]  /*47c0*/  MUFU.EX2 R6, R4 ;  /* 0x0000000400067308 */ /* 0x0001e60000000800 */
[----:B------:R2:W-:Y:S01]  /*47d0*/  STS.U16 [R22+0x200], R111 ;  /* 0x0002006f16007388 */ /* 0x0005e20000000400 */
[----:B------:R-:W-:-:S04]  /*47e0*/  SHF.L.U32 R24, R7, 0x1, RZ ;  /* 0x0000000107187819 */ /* 0x000fc800000006ff */
[----:B-1----:R-:W-:Y:S01]  /*47f0*/  MUFU.SIN R109, R28 ;  /* 0x0000001c006d7308 */ /* 0x002fe20000000400 */
[C---:B------:R-:W-:Y:S02]  /*4800*/  IADD3 R5, R70.reuse, 0x160, RZ ;  /* 0x0000016046057810 */ /* 0x040fe40007ffe0ff */
[----:B------:R-:W-:-:S05]  /*4810*/  IADD3 R7, R70, 0x180, RZ ;  /* 0x0000018046077810 */ /* 0x000fca0007ffe0ff */
[----:B--2---:R-:W1:Y:S01]  /*4820*/  MUFU.COS R111, R28 ;  /* 0x0000001c006f7308 */ /* 0x004e620000000000 */
[C---:B------:R-:W-:Y:S02]  /*4830*/  IADD3 R23, R70.reuse, 0x1a0, RZ ;  /* 0x000001a046177810 */ /* 0x040fe40007ffe0ff */
[C---:B------:R-:W-:Y:S02]  /*4840*/  IADD3 R25, R70.reuse, 0x1c0, RZ ;  /* 0x000001c046197810 */ /* 0x040fe40007ffe0ff */
[----:B------:R-:W-:Y:S02]  /*4850*/  IADD3 R29, R70, 0x1e0, RZ ;  /* 0x000001e0461d7810 */ /* 0x000fe40007ffe0ff */
[-C--:B------:R-:W-:Y:S02]  /*4860*/  LEA.HI.SX32 R5, R5, R70.reuse, 0x1b ;  /* 0x0000004605057211 */ /* 0x080fe400078fdaff */
[-C--:B------:R-:W-:Y:S01]  /*4870*/  LEA.HI.SX32 R7, R7, R70.reuse, 0x1b ;  /* 0x0000004607077211 */ /* 0x080fe200078fdaff */
[----:B------:R2:W-:Y:S01]  /*4880*/  STS.U16 [R24+0x240], R113 ;  /* 0x0002407118007388 */ /* 0x0005e20000000400 */
[----:B------:R-:W-:-:S02]  /*4890*/  LEA.HI.SX32 R23, R23, R70, 0x1b ;  /* 0x0000004617177211 */ /* 0x000fc400078fdaff */
[----:B0-----:R-:W-:Y:S02]  /*48a0*/  SHF.L.U32 R4, R70, 0x4, RZ ;  /* 0x0000000446047819 */ /* 0x001fe400000006ff */
[-C--:B------:R-:W-:Y:S01]  /*48b0*/  LEA.HI.SX32 R25, R25, R70.reuse, 0x1b ;  /* 0x0000004619197211 */ /* 0x080fe200078fdaff */
[----:B------:R0:W-:Y:S01]  /*48c0*/  STS.U16 [R119+0x280], R114 ;  /* 0x0002807277007388 */ /* 0x0001e20000000400 */
[----:B------:R-:W-:Y:S02]  /*48d0*/  LEA.HI.SX32 R29, R29, R70, 0x1b ;  /* 0x000000461d1d7211 */ /* 0x000fe400078fdaff */
[----:B------:R-:W-:Y:S02]  /*48e0*/  SHF.L.U32 R112, R7, 0x1, RZ ;  /* 0x0000000107707819 */ /* 0x000fe400000006ff */
[----:B--2---:R-:W-:Y:S02]  /*48f0*/  SHF.L.U32 R113, R5, 0x1, RZ ;  /* 0x0000000105717819 */ /* 0x004fe400000006ff */
[----:B------:R-:W-:-:S02]  /*4900*/  LEA R5, R90, R83, 0x8 ;  /* 0x000000535a057211 */ /* 0x000fc400078e40ff */
[----:B------:R-:W-:Y:S02]  /*4910*/  LEA.HI.SX32 R4, R4, R4, 0x1b ;  /* 0x0000000404047211 */ /* 0x000fe400078fdaff */
[----:B0-----:R-:W-:Y:S02]  /*4920*/  SHF.L.U32 R114, R23, 0x1, RZ ;  /* 0x0000000117727819 */ /* 0x001fe400000006ff */
[----:B------:R-:W-:Y:S02]  /*4930*/  SHF.L.U32 R23, R25, 0x1, RZ ;  /* 0x0000000119177819 */ /* 0x000fe400000006ff */
[----:B------:R-:W-:Y:S01]  /*4940*/  @P1 IADD3 R5, R72, 0x200, RZ ;  /* 0x0000020048051810 */ /* 0x000fe20007ffe0ff */
[----:B------:R-:W-:Y:S01]  /*4950*/  STS.U16 [R113+0x2c0], R20 ;  /* 0x0002c01471007388 */ /* 0x000fe20000000400 */
[----:B------:R-:W-:Y:S01]  /*4960*/  SHF.L.U32 R118, R29, 0x1, RZ ;  /* 0x000000011d767819 */ /* 0x000fe200000006ff */
[C---:B-1----:R-:W-:Y:S02]  /*4970*/  FMUL.FTZ R24, R6.reuse, R111 ;  /* 0x0000006f06187220 */ /* 0x042fe40000410000 */
        /* <DEDUP_REMOVED lines=31> */
[C---:B------:R-:W-:Y:S02]  /*4b70*/  FMUL.FTZ R7, R3.reuse, R40 ;  /* 0x0000002803077220 */ /* 0x040fe40000410000 */
        /* <DEDUP_REMOVED lines=15> */
[C---:B------:R-:W-:Y:S02]  /*4c70*/  FMUL.FTZ R6, R3.reuse, R34 ;  /* 0x0000002203067220 */ /* 0x040fe40000410000 */
        /* <DEDUP_REMOVED lines=30> */
[C---:B------:R-:W-:Y:S02]  /*4e60*/  FMUL.FTZ R21, R112.reuse, R157 ;  /* 0x0000009d70157220 */ /* 0x040fe40000410000 */
[----:B------:R-:W-:Y:S02]  /*4e70*/  FMUL.FTZ R5, R125, R30 ;  /* 0x0000001e7d057220 */ /* 0x000fe40000410000 */
[----:B------:R-:W-:Y:S02]  /*4e80*/  FMUL.FTZ R20, R112, R159 ;  /* 0x0000009f70147220 */ /* 0x000fe40000410000 */
[----:B------:R-:W-:-:S02]  /*4e90*/  FMUL.FTZ R138, R133, R40 ;  /* 0x00000028858a7220 */ /* 0x000fc40000410000 */
[C---:B------:R-:W-:Y:S02]  /*4ea0*/  FFMA.FTZ R21, R114.reuse, R159, R21 ;  /* 0x0000009f72157223 */ /* 0x040fe40000010015 */
        /* <DEDUP_REMOVED lines=17> */
[-C--:B------:R-:W-:Y:S02]  /*4fc0*/  FMUL.FTZ R140, R129, R38.reuse ;  /* 0x00000026818c7220 */ /* 0x080fe40000410000 */
        /* <DEDUP_REMOVED lines=22> */
[C---:B------:R-:W-:Y:S02]  /*5130*/  FMUL.FTZ R6, R116.reuse, R5 ;  /* 0x0000000574067220 */ /* 0x040fe40000410000 */
        /* <DEDUP_REMOVED lines=19> */
[-C--:B------:R-:W-:Y:S02]  /*5270*/  FMUL.FTZ R154, R119, R34.reuse ;  /* 0x00000022779a7220 */ /* 0x080fe40000410000 */
        /* <DEDUP_REMOVED lines=14> */
[C---:B------:R-:W-:Y:S02]  /*5360*/  FFMA.FTZ R7, R128.reuse, R149, R7 ;  /* 0x0000009580077223 */ /* 0x040fe40000010007 */
        /* <DEDUP_REMOVED lines=13> */
[-C--:B------:R-:W-:Y:S02]  /*5440*/  FMUL.FTZ R162, R145, R30.reuse ;  /* 0x0000001e91a27220 */ /* 0x080fe40000410000 */
        /* <DEDUP_REMOVED lines=37> */
.L_x_11741:
[----:B0-----:R-:W-:Y:S05]  /*56a0*/  BSYNC B0 ;  /* 0x0000000000007941 */ /* 0x001fea0003800000 */
.L_x_11740:
        /* <DEDUP_REMOVED lines=205> */
[C---:B------:R-:W-:Y:S02]  /*6380*/  FMUL.FTZ R161, R25.reuse, R186 ;  /* 0x000000ba19a17220 */ /* 0x040fe40000410000 */
        /* <DEDUP_REMOVED lines=25> */
.L_x_11743:
[----:B------:R-:W-:Y:S05]  /*6520*/  BSYNC B0 ;  /* 0x0000000000007941 */ /* 0x000fea0003800000 */
.L_x_11742:
        /* <DEDUP_REMOVED lines=24> */
.L_x_11745:
[----:B------:R-:W-:Y:S05]  /*66b0*/  BSYNC B0 ;  /* 0x0000000000007941 */ /* 0x000fea0003800000 */
.L_x_11744:
[----:B------:R-:W-:Y:S01]  /*66c0*/  ISETP.GT.U32.AND P0, PT, R183, 0x1b, PT ;  /* 0x0000001bb700780c */ /* 0x000fe20003f04070 */
[----:B------:R-:W-:Y:S01]  /*66d0*/  FFMA.FTZ R187, R141, R136, R25 ;  /* 0x000000888dbb7223 */ /* 0x000fe20000010019 */
        /* <DEDUP_REMOVED lines=11> */
[C---:B------:R-:W-:Y:S02]  /*6790*/  FMUL.FTZ R27, R116.reuse, R189 ;  /* 0x000000bd741b7220 */ /* 0x040fe40000410000 */
        /* <DEDUP_REMOVED lines=20> */
.L_x_11747:
[----:B-1-34-:R-:W-:Y:S05]  /*68e0*/  BSYNC B0 ;  /* 0x0000000000007941 */ /* 0x01afea0003800000 */
.L_x_11746:
[----:B------:R-:W-:Y:S01]  /*68f0*/  ISETP.GT.U32.AND P0, PT, R183, 0x17, PT ;  /* 0x00000017b700780c */ /* 0x000fe20003f04070 */
[C---:B------:R-:W-:Y:S01]  /*6900*/  FFMA.FTZ R193, R127.reuse, R140, R157 ;  /* 0x0000008c7fc17223 */ /* 0x040fe2000001009d */
[----:B0-----:R0:W1:Y:S01]  /*6910*/  SHFL.DOWN PT, R190, R163, 0x8, 0x1f ;  /* 0x09001f00a3be7f89 */ /* 0x00106200000e0000 */
[C---:B------:R-:W-:Y:S01]  /*6920*/  FFMA.FTZ R191, R127.reuse, R142, R136 ;  /* 0x0000008e7fbf7223 */ /* 0x040fe20000010088 */
        /* <DEDUP_REMOVED lines=25> */
.L_x_11749:
[----:B------:R-:W-:Y:S05]  /*6ac0*/  BSYNC B0 ;  /* 0x0000000000007941 */ /* 0x000fea0003800000 */
.L_x_11748:
[----:B------:R-:W-:Y:S01]  /*6ad0*/  FFMA.FTZ R191, R125, R146, R157 ;  /* 0x000000927dbf7223 */ /* 0x000fe2000001009d */
[----:B------:R-:W-:Y:S01]  /*6ae0*/  ISETP.GT.U32.AND P0, PT, R183, 0xf, PT ;  /* 0x0000000fb700780c */ /* 0x000fe20003f04070 */
[C---:B------:R-:W-:Y:S01]  /*6af0*/  FFMA.FTZ R193, R125.reuse, R144, R159 ;  /* 0x000000907dc17223 */ /* 0x040fe2000001009f */
[----:B-1----:R1:W0:Y:S01]  /*6b00*/  SHFL.DOWN PT, R190, R163, 0x10, 0x1f ;  /* 0x0a001f00a3be7f89 */ /* 0x00222200000e0000 */
[C---:B------:R-:W-:Y:S01]  /*6b10*/  FMUL.FTZ R159, R126.reuse, R191 ;  /* 0x000000bf7e9f7220 */ /* 0x040fe20000410000 */
[----:B------:R-:W-:Y:S01]  /*6b20*/  BSSY B0, `(.L_x_11750) ;  /* 0x000001a000007945 */ /* 0x000fe20003800000 */
[-C--:B------:R-:W-:Y:S01]  /*6b30*/  FMUL.FTZ R157, R126, R193.reuse ;  /* 0x000000c17e9d7220 */ /* 0x080fe20000410000 */
[----:B---3--:R1:W3:Y:S01]  /*6b40*/  SHFL.DOWN PT, R192, R185, 0x10, 0x1f ;  /* 0x0a001f00b9c07f89 */ /* 0x0082e200000e0000 */
[-C--:B------:R-:W-:Y:S02]  /*6b50*/  FFMA.FTZ R159, R124, R193.reuse, R159 ;  /* 0x000000c17c9f7223 */ /* 0x080fe4000001009f */
        /* <DEDUP_REMOVED lines=22> */
.L_x_11751:
[----:B-1----:R-:W-:Y:S05]  /*6cc0*/  BSYNC B0 ;  /* 0x0000000000007941 */ /* 0x002fea0003800000 */
.L_x_11750:
[C---:B------:R-:W-:Y:S01]  /*6cd0*/  FMUL.FTZ R159, R130.reuse, R187 ;  /* 0x000000bb829f7220 */ /* 0x040fe20000410000 */
[----:B---3--:R-:W-:Y:S01]  /*6ce0*/  SHFL.DOWN PT, R192, R185, 0x1, 0x1f ;  /* 0x08201f00b9c07f89 */ /* 0x008fe200000e0000 */
[-C--:B------:R-:W-:Y:S01]  /*6cf0*/  FMUL.FTZ R157, R130, R189.reuse ;  /* 0x000000bd829d7220 */ /* 0x080fe20000410000 */
[----:B------:R-:W-:Y:S01]  /*6d00*/  ISETP.NE.AND P0, PT, R72, RZ, PT ;  /* 0x000000ff4800720c */ /* 0x000fe20003f05270 */
[C---:B------:R-:W-:Y:S01]  /*6d10*/  FFMA.FTZ R159, R128.reuse, R189, R159 ;  /* 0x000000bd809f7223 */ /* 0x040fe2000001009f */
[----:B0-----:R-:W-:Y:S01]  /*6d20*/  SHFL.DOWN PT, R190, R163, 0x1, 0x1f ;  /* 0x08201f00a3be7f89 */ /* 0x001fe200000e0000 */
[----:B------:R-:W-:Y:S01]  /*6d30*/  FMUL.FTZ R146, R115, R34 ;  /* 0x0000002273927220 */ /* 0x000fe20000410000 */
[----:B------:R-:W-:Y:S01]  /*6d40*/  BSSY B0, `(.L_x_11752) ;  /* 0x00000ed000007945 */ /* 0x000fe20003800000 */
[----:B------:R-:W-:-:S02]  /*6d50*/  FFMA.FTZ R157, R128, R187, -R157 ;  /* 0x000000bb809d7223 */ /* 0x000fc4000001089d */
[----:B------:R-:W-:Y:S02]  /*6d60*/  FFMA.FTZ R197, R109, R156, R159 ;  /* 0x0000009c6dc57223 */ /* 0x000fe4000001009f */
[----:B------:R-:W-:Y:S02]  /*6d70*/  FFMA.FTZ R193, R87, -R189, R188 ;  /* 0x800000bd57c17223 */ /* 0x000fe400000100bc */
[----:B------:R-:W-:Y:S01]  /*6d80*/  FFMA.FTZ R144, R119, -R146, R187 ;  /* 0x8000009277907223 */ /* 0x000fe200000100bb */
[----:B------:R-:W0:Y:S01]  /*6d90*/  SHFL.IDX PT, R188, R6, RZ, 0x1f ;  /* 0x00001fff06bc7589 */ /* 0x000e2200000e0000 */
[----:B------:R-:W-:Y:S02]  /*6da0*/  FFMA.FTZ R195, R109, R158, R157 ;  /* 0x0000009e6dc37223 */ /* 0x000fe4000001009d */
[----:B------:R-:W-:Y:S02]  /*6db0*/  FFMA.FTZ R146, R117, -R146, R189 ;  /* 0x8000009275927223 */ /* 0x000fe400000100bd */
[----:B------:R-:W-:Y:S01]  /*6dc0*/  FMUL.FTZ R157, R134, R197 ;  /* 0x000000c5869d7220 */ /* 0x000fe20000410000 */
[----:B------:R-:W1:Y:S01]  /*6dd0*/  SHFL.IDX PT, R189, R7, RZ, 0x1f ;  /* 0x00001fff07bd7589 */ /* 0x000e6200000e0000 */
[----:B------:R-:W-:-:S02]  /*6de0*/  FFMA.FTZ R191, R87, R187, R186 ;  /* 0x000000bb57bf7223 */ /* 0x000fc400000100ba */
[-C--:B------:R-:W-:Y:S01]  /*6df0*/  FFMA.FTZ R157, R132, R195.reuse, -R157 ;  /* 0x000000c3849d7223 */ /* 0x080fe2000001089d */
[----:B------:R2:W3:Y:S01]  /*6e00*/  SHFL.IDX PT, R187, R185, RZ, 0x1f ;  /* 0x00001fffb9bb7589 */ /* 0x0004e200000e0000 */
[----:B------:R-:W-:Y:S02]  /*6e10*/  FMUL.FTZ R159, R134, R195 ;  /* 0x000000c3869f7220 */ /* 0x000fe40000410000 */
[-C--:B------:R-:W-:Y:S01]  /*6e20*/  FFMA.FTZ R158, R86, -R197.reuse, R193 ;  /* 0x800000c5569e7223 */ /* 0x080fe200000100c1 */
[----:B------:R5:W4:Y:S01]  /*6e30*/  SHFL.IDX PT, R186, R163, RZ, 0x1f ;  /* 0x00001fffa3ba7589 */ /* 0x000b2200000e0000 */
[----:B------:R-:W-:Y:S02]  /*6e40*/  FFMA.FTZ R159, R132, R197, R159 ;  /* 0x000000c5849f7223 */ /* 0x000fe4000001009f */
[----:B------:R-:W-:Y:S01]  /*6e50*/  FMUL.FTZ R154, R109, R32 ;  /* 0x000000206d9a7220 */ /* 0x000fe20000410000 */
[----:B------:R-:W0:Y:S01]  /*6e60*/  SHFL.DOWN PT, R193, R165, 0x1, 0x1f ;  /* 0x08201f00a5c17f89 */ /* 0x000e2200000e0000 */
[----:B--2---:R-:W-:-:S02]  /*6e70*/  FFMA.FTZ R185, R149, R160, R159 ;  /* 0x000000a095b97223 */ /* 0x004fc4000001009f */
[----:B------:R-:W-:Y:S01]  /*6e80*/  FFMA.FTZ R156, R86, R195, R191 ;  /* 0x000000c3569c7223 */ /* 0x000fe200000100bf */
[----:B------:R-:W-:Y:S01]  /*6e90*/  SHFL.IDX PT, R165, R165, RZ, 0x1f ;  /* 0x00001fffa5a57589 */ /* 0x000fe200000e0000 */
[----:B-----5:R-:W-:Y:S02]  /*6ea0*/  FFMA.FTZ R163, R149, R162, R157 ;  /* 0x000000a295a37223 */ /* 0x020fe4000001009d */
[C---:B------:R-:W-:Y:S01]  /*6eb0*/  FMUL.FTZ R157, R150.reuse, R185 ;  /* 0x000000b9969d7220 */ /* 0x040fe20000410000 */
[----:B------:R-:W2:Y:S01]  /*6ec0*/  SHFL.DOWN PT, R162, R161, 0x1, 0x1f ;  /* 0x08201f00a1a27f89 */ /* 0x000ea200000e0000 */
[----:B------:R-:W-:Y:S02]  /*6ed0*/  FFMA.FTZ R152, R113, -R154, R195 ;  /* 0x8000009a71987223 */ /* 0x000fe400000100c3 */
[----:B------:R-:W-:Y:S01]  /*6ee0*/  FMUL.FTZ R160, R149, R30 ;  /* 0x0000001e95a07220 */ /* 0x000fe20000410000 */
[----:B------:R-:W5:Y:S01]  /*6ef0*/  SHFL.IDX PT, R161, R161, RZ, 0x1f ;  /* 0x00001fffa1a17589 */ /* 0x000f6200000e0000 */
[----:B------:R-:W-:-:S02]  /*6f00*/  FMUL.FTZ R159, R150, R163 ;  /* 0x000000a3969f7220 */ /* 0x000fc40000410000 */
[C---:B------:R-:W-:Y:S02]  /*6f10*/  FFMA.FTZ R195, R85.reuse, -R185, R158 ;  /* 0x800000b955c37223 */ /* 0x040fe4000001009e */
[CC--:B------:R-:W-:Y:S02]  /*6f20*/  FFMA.FTZ R158, R148.reuse, R163.reuse, -R157 ;  /* 0x000000a3949e7223 */ /* 0x0c0fe4000001089d */
[----:B----4-:R-:W-:Y:S02]  /*6f30*/  FFMA.FTZ R194, R85, R163, R156 ;  /* 0x000000a355c27223 */ /* 0x010fe4000001009c */
[-C--:B------:R-:W-:Y:S02]  /*6f40*/  FFMA.FTZ R156, R145, -R160.reuse, R163 ;  /* 0x800000a0919c7223 */ /* 0x080fe400000100a3 */
[----:B------:R-:W-:Y:S02]  /*6f50*/  FFMA.FTZ R157, R151, -R160, R185 ;  /* 0x800000a0979d7223 */ /* 0x000fe400000100b9 */
[----:B------:R-:W-:-:S02]  /*6f60*/  FFMA.FTZ R159, R148, R185, R159 ;  /* 0x000000b9949f7223 */ /* 0x000fc4000001009f */
[C---:B0-----:R-:W-:Y:S02]  /*6f70*/  @P2 FMUL.FTZ R160, R192.reuse, R188 ;  /* 0x000000bcc0a02220 */ /* 0x041fe40000410000 */
[----:B------:R-:W-:Y:S02]  /*6f80*/  FFMA.FTZ R185, R147, R164, R158 ;  /* 0x000000a493b97223 */ /* 0x000fe4000001009e */
[-C--:B-1----:R-:W-:Y:S02]  /*6f90*/  @P2 FMUL.FTZ R163, R192, R189.reuse ;  /* 0x000000bdc0a32220 */ /* 0x082fe40000410000 */
[----:B---3--:R-:W-:Y:S02]  /*6fa0*/  FMUL.FTZ R158, R187, R6 ;  /* 0x00000006bb9e7220 */ /* 0x008fe40000410000 */
[----:B------:R-:W-:Y:S02]  /*6fb0*/  @P2 FFMA.FTZ R160, R190, R189, R160 ;  /* 0x000000bdbea02223 */ /* 0x000fe400000100a0 */
[----:B------:R-:W-:-:S02]  /*6fc0*/  FFMA.FTZ R191, R147, R166, R159 ;  /* 0x000000a693bf7223 */ /* 0x000fc4000001009f */
[----:B------:R-:W-:Y:S02]  /*6fd0*/  @P2 FFMA.FTZ R163, R190, R188, -R163 ;  /* 0x000000bcbea32223 */ /* 0x000fe400000108a3 */
[CC--:B------:R-:W-:Y:S02]  /*6fe0*/  FMUL.FTZ R159, R187.reuse, R7.reuse ;  /* 0x00000007bb9f7220 */ /* 0x0c0fe40000410000 */
[----:B------:R-:W-:Y:S02]  /*6ff0*/  FFMA.FTZ R158, R186, R7, R158 ;  /* 0x00000007ba9e7223 */ /* 0x000fe4000001009e */
[----:B------:R-:W-:Y:S02]  /*7000*/  FMUL.FTZ R7, R187, R5 ;  /* 0x00000005bb077220 */ /* 0x000fe40000410000 */
[----:B------:R-:W-:Y:S02]  /*7010*/  @P2 FADD.FTZ R189, R193, R160 ;  /* 0x000000a0c1bd2221 */ /* 0x000fe40000010000 */
[----:B--2---:R-:W-:Y:S01]  /*7020*/  @P2 FADD.FTZ R188, R162, R163 ;  /* 0x000000a3a2bc2221 */ /* 0x004fe20000010000 */
[----:B------:R-:W-:Y:S01]  /*7030*/  SHF.L.U32 R163, R72, 0x4, RZ ;  /* 0x0000000448a37819 */ /* 0x000fe200000006ff */
[----:B------:R-:W-:-:S02]  /*7040*/  FMUL.FTZ R187, R187, R4 ;  /* 0x00000004bbbb7220 */ /* 0x000fc40000410000 */
[----:B------:R-:W-:Y:S02]  /*7050*/  FFMA.FTZ R4, R186, R4, -R7 ;  /* 0x00000004ba047223 */ /* 0x000fe40000010807 */
[CC--:B------:R-:W-:Y:S02]  /*7060*/  FMUL.FTZ R7, R189.reuse, -R23.reuse ;  /* 0x80000017bd077220 */ /* 0x0c0fe40000410000 */
[C---:B------:R-:W-:Y:S02]  /*7070*/  FMUL.FTZ R23, R188.reuse, -R23 ;  /* 0x80000017bc177220 */ /* 0x040fe40000410000 */
[-C--:B------:R-:W-:Y:S02]  /*7080*/  FFMA.FTZ R188, R188, R22.reuse, -R7 ;  /* 0x00000016bcbc7223 */ /* 0x080fe40000010807 */
[----:B------:R-:W-:Y:S02]  /*7090*/  FFMA.FTZ R160, R189, R22, R23 ;  /* 0x00000016bda07223 */ /* 0x000fe40000010017 */
[----:B------:R-:W-:-:S02]  /*70a0*/  FADD.FTZ R169, R169, R188 ;  /* 0x000000bca9a97221 */ /* 0x000fc40000010000 */
[----:B------:R-:W-:Y:S02]  /*70b0*/  FADD.FTZ R171, -R171, R160 ;  /* 0x000000a0abab7221 */ /* 0x000fe40000010100 */
[----:B------:R-:W-:Y:S02]  /*70c0*/  FFMA.FTZ R6, R186, R6, -R159 ;  /* 0x00000006ba067223 */ /* 0x000fe4000001089f */
[C---:B------:R-:W-:Y:S02]  /*70d0*/  FMUL.FTZ R160, R150.reuse, -R171 ;  /* 0x800000ab96a07220 */ /* 0x040fe40000410000 */
[----:B------:R-:W-:Y:S02]  /*70e0*/  FMUL.FTZ R162, R147, R0 ;  /* 0x0000000093a27220 */ /* 0x000fe40000410000 */
[----:B------:R-:W-:Y:S02]  /*70f0*/  FMUL.FTZ R150, R150, -R169 ;  /* 0x800000a996967220 */ /* 0x000fe40000410000 */
[----:B-----5:R-:W-:-:S02]  /*7100*/  FADD.FTZ R6, R161, R6 ;  /* 0x00000006a1067221 */ /* 0x020fc40000010000 */
[----:B------:R-:W-:Y:S02]  /*7110*/  FFMA.FTZ R161, R148, R169, -R160 ;  /* 0x000000a994a17223 */ /* 0x000fe400000108a0 */
[----:B------:R-:W-:Y:S02]  /*7120*/  FFMA.FTZ R5, R186, R5, R187 ;  /* 0x00000005ba057223 */ /* 0x000fe400000100bb */
[-C--:B------:R-:W-:Y:S02]  /*7130*/  FFMA.FTZ R22, R153, -R162.reuse, R185 ;  /* 0x800000a299167223 */ /* 0x080fe400000100b9 */
[----:B------:R-:W-:Y:S02]  /*7140*/  FFMA.FTZ R23, R155, -R162, R191 ;  /* 0x800000a29b177223 */ /* 0x000fe400000100bf */
[----:B------:R-:W-:Y:S02]  /*7150*/  FADD.FTZ R7, R165, R158 ;  /* 0x0000009ea5077221 */ /* 0x000fe40000010000 */
[----:B------:R-:W-:Y:S01]  /*7160*/  FFMA.FTZ R148, R148, R171, R150 ;  /* 0x000000ab94947223 */ /* 0x000fe20000010096 */
[----:B------:R-:W-:Y:S01]  /*7170*/  LEA.HI.SX32 R150, R163, R163, 0x1b ;  /* 0x000000a3a3967211 */ /* 0x000fe200078fdaff */
[----:B------:R-:W-:Y:S01]  /*7180*/  FMUL.FTZ R162, R84, R191 ;  /* 0x000000bf54a27220 */ /* 0x000fe20000410000 */
[----:B------:R0:W-:Y:S01]  /*7190*/  @!P0 STS.128 [R83.X16+0x21b0], R4 ;  /* 0x0021b00453008388 */ /* 0x0001e2000000cc00 */
[----:B------:R-:W-:-:S02]  /*71a0*/  FMUL.FTZ R164, R171, R0 ;  /* 0x00000000aba47220 */ /* 0x000fc40000410000 */
[----:B------:R-:W-:Y:S02]  /*71b0*/  FADD.FTZ R167, -R167, R148 ;  /* 0x00000094a7a77221 */ /* 0x000fe40000010100 */
[----:B------:R-:W-:Y:S02]  /*71c0*/  FADD.FTZ R158, R195, -R162 ;  /* 0x800000a2c39e7221 */ /* 0x000fe40000010000 */
[----:B------:R-:W-:Y:S02]  /*71d0*/  FMUL.FTZ R162, R169, R0 ;  /* 0x00000000a9a27220 */ /* 0x000fe40000410000 */
[----:B------:R-:W-:Y:S02]  /*71e0*/  FADD.FTZ R161, R168, R161 ;  /* 0x000000a1a8a17221 */ /* 0x000fe40000010000 */
[----:B------:R-:W-:Y:S02]  /*71f0*/  FMUL.FTZ R159, R84, R185 ;  /* 0x000000b9549f7220 */ /* 0x000fe40000410000 */
[----:B------:R-:W-:-:S02]  /*7200*/  FMUL.FTZ R185, R147, R164 ;  /* 0x000000a493b97220 */ /* 0x000fc40000410000 */
[----:B------:R-:W-:Y:S02]  /*7210*/  FMUL.FTZ R165, R147, R162 ;  /* 0x000000a293a57220 */ /* 0x000fe40000410000 */
[C---:B0-----:R-:W-:Y:S01]  /*7220*/  FMUL.FTZ R5, R23.reuse, R164 ;  /* 0x000000a417057220 */ /* 0x041fe20000410000 */
[----:B------:R0:W-:Y:S01]  /*7230*/  STS [R150.X4+0x45c], R185 ;  /* 0x00045cb996007388 */ /* 0x0001e20000004800 */
[----:B------:R-:W-:Y:S02]  /*7240*/  FMUL.FTZ R4, R134, -R167 ;  /* 0x800000a786047220 */ /* 0x000fe40000410000 */
[-C--:B------:R-:W-:Y:S01]  /*7250*/  FFMA.FTZ R148, R22, R162.reuse, R5 ;  /* 0x000000a216947223 */ /* 0x080fe20000010005 */
[----:B------:R-:W-:Y:S01]  /*7260*/  STS [R150.X4+0x458], R165 ;  /* 0x000458a596007388 */ /* 0x000fe20000004800 */
[----:B------:R-:W-:Y:S02]  /*7270*/  FMUL.FTZ R5, R134, -R161 ;  /* 0x800000a186057220 */ /* 0x000fe40000410000 */
[----:B------:R-:W-:-:S02]  /*7280*/  FMUL.FTZ R7, R23, R162 ;  /* 0x000000a217077220 */ /* 0x000fc40000410000 */
[-C--:B------:R-:W-:Y:S02]  /*7290*/  FMUL.FTZ R6, R167, R30.reuse ;  /* 0x0000001ea7067220 */ /* 0x080fe40000410000 */
[C---:B------:R-:W-:Y:S02]  /*72a0*/  FFMA.FTZ R163, R132.reuse, R161, -R4 ;  /* 0x000000a184a37223 */ /* 0x040fe40000010804 */
        /* <DEDUP_REMOVED lines=8> */
[C---:B------:R-:W-:Y:S02]  /*7330*/  FMUL.FTZ R189, R149.reuse, R4 ;  /* 0x0000000495bd7220 */ /* 0x040fe40000410000 */
[----:B------:R-:W-:-:S02]  /*7340*/  FMUL.FTZ R191, R149, R6 ;  /* 0x0000000695bf7220 */ /* 0x000fc40000410000 */
[----:B------:R-:W-:Y:S01]  /*7350*/  FFMA.FTZ R4, R156, R6, -R7 ;  /* 0x000000069c047223 */ /* 0x000fe20000010807 */
[----:B------:R1:W-:Y:S01]  /*7360*/  STS [R150.X4+0x450], R189 ;  /* 0x000450bd96007388 */ /* 0x0003e20000004800 */
[C---:B------:R-:W-:Y:S02]  /*7370*/  FMUL.FTZ R6, R130.reuse, -R163 ;  /* 0x800000a382067220 */ /* 0x040fe40000410000 */
[-C--:B------:R-:W-:Y:S01]  /*7380*/  FMUL.FTZ R130, R130, -R173.reuse ;  /* 0x800000ad82827220 */ /* 0x080fe20000410000 */
[----:B------:R2:W-:Y:S01]  /*7390*/  STS [R150.X4+0x454], R191 ;  /* 0x000454bf96007388 */ /* 0x0005e20000004800 */
[C---:B0-----:R-:W-:Y:S02]  /*73a0*/  FFMA.FTZ R185, R128.reuse, R173, R6 ;  /* 0x000000ad80b97223 */ /* 0x041fe40000010006 */
[----:B------:R-:W-:Y:S02]  /*73b0*/  FFMA.FTZ R187, R128, R163, -R130 ;  /* 0x000000a380bb7223 */ /* 0x000fe40000010882 */
[----:B------:R-:W-:-:S02]  /*73c0*/  FADD.FTZ R185, -R172, R185 ;  /* 0x000000b9acb97221 */ /* 0x000fc40000010100 */
[----:B------:R-:W-:Y:S02]  /*73d0*/  FADD.FTZ R187, R170, R187 ;  /* 0x000000bbaabb7221 */ /* 0x000fe40000010000 */
[C---:B------:R-:W-:Y:S02]  /*73e0*/  FMUL.FTZ R6, R126.reuse, -R185 ;  /* 0x800000b97e067220 */ /* 0x040fe40000410000 */
[-C--:B------:R-:W-:Y:S02]  /*73f0*/  FMUL.FTZ R126, R126, -R187.reuse ;  /* 0x800000bb7e7e7220 */ /* 0x080fe40000410000 */
[C---:B------:R-:W-:Y:S02]  /*7400*/  FFMA.FTZ R6, R124.reuse, R187, -R6 ;  /* 0x000000bb7c067223 */ /* 0x040fe40000010806 */
[----:B-1----:R-:W-:Y:S02]  /*7410*/  FFMA.FTZ R189, R124, R185, R126 ;  /* 0x000000b97cbd7223 */ /* 0x002fe4000001007e */
[----:B------:R-:W-:-:S02]  /*7420*/  FFMA.FTZ R154, R111, -R154, R197 ;  /* 0x8000009a6f9a7223 */ /* 0x000fc400000100c5 */
[-C--:B------:R-:W-:Y:S02]  /*7430*/  FMUL.FTZ R165, R173, R32.reuse ;  /* 0x00000020ada57220 */ /* 0x080fe40000410000 */
[----:B------:R-:W-:Y:S02]  /*7440*/  FADD.FTZ R189, -R178, R189 ;  /* 0x000000bdb2bd7221 */ /* 0x000fe40000010100 */
[----:B--2---:R-:W-:Y:S02]  /*7450*/  FADD.FTZ R191, R177, R6 ;  /* 0x00000006b1bf7221 */ /* 0x004fe40000010000 */
[----:B------:R-:W-:Y:S02]  /*7460*/  FMUL.FTZ R7, R163, R32 ;  /* 0x00000020a3077220 */ /* 0x000fe40000410000 */
[----:B------:R-:W-:Y:S02]  /*7470*/  FMUL.FTZ R128, R154, R165 ;  /* 0x000000a59a807220 */ /* 0x000fe40000410000 */
[----:B------:R-:W-:-:S02]  /*7480*/  FMUL.FTZ R6, R120, -R189 ;  /* 0x800000bd78067220 */ /* 0x000fc40000410000 */
[----:B------:R-:W-:Y:S02]  /*7490*/  FMUL.FTZ R120, R120, -R191 ;  /* 0x800000bf78787220 */ /* 0x000fe40000410000 */
[-C--:B------:R-:W-:Y:S02]  /*74a0*/  FMUL.FTZ R132, R154, R7.reuse ;  /* 0x000000079a847220 */ /* 0x080fe40000410000 */
[-C--:B------:R-:W-:Y:S02]  /*74b0*/  FFMA.FTZ R130, R152, R7.reuse, R128 ;  /* 0x0000000798827223 */ /* 0x080fe40000010080 */
[----:B------:R-:W-:Y:S02]  /*74c0*/  FMUL.FTZ R193, R109, R7 ;  /* 0x000000076dc17220 */ /* 0x000fe40000410000 */
[----:B------:R-:W-:Y:S02]  /*74d0*/  FMUL.FTZ R7, R187, R34 ;  /* 0x00000022bb077220 */ /* 0x000fe40000410000 */
[----:B------:R-:W-:Y:S01]  /*74e0*/  FFMA.FTZ R120, R122, R189, R120 ;  /* 0x000000bd7a787223 */ /* 0x000fe20000010078 */
[----:B------:R-:W-:Y:S01]  /*74f0*/  STS [R150.X4+0x448], R193 ;  /* 0x000448c196007388 */ /* 0x000fe20000004800 */
[----:B------:R-:W-:-:S02]  /*7500*/  FMUL.FTZ R197, R109, R165 ;  /* 0x000000a56dc57220 */ /* 0x000fc40000410000 */
[----:B------:R-:W-:Y:S02]  /*7510*/  FFMA.FTZ R207, R152, R165, -R132 ;  /* 0x000000a598cf7223 */ /* 0x000fe40000010884 */
[----:B------:R-:W-:Y:S01]  /*7520*/  FFMA.FTZ R177, R122, R191, -R6 ;  /* 0x000000bf7ab17223 */ /* 0x000fe20000010806 */
[----:B------:R0:W-:Y:S01]  /*7530*/  STS [R150.X4+0x44c], R197 ;  /* 0x00044cc596007388 */ /* 0x0001e20000004800 */
[----:B------:R-:W-:Y:S02]  /*7540*/  FMUL.FTZ R165, R185, R34 ;  /* 0x00000022b9a57220 */ /* 0x000fe40000410000 */
[----:B------:R-:W-:Y:S02]  /*7550*/  FMUL.FTZ R6, R146, R7 ;  /* 0x0000000792067220 */ /* 0x000fe40000410000 */
[----:B------:R-:W-:Y:S02]  /*7560*/  FADD.FTZ R175, -R175, R120 ;  /* 0x00000078afaf7221 */ /* 0x000fe40000010100 */
[----:B------:R-:W-:-:S02]  /*7570*/  FFMA.FTZ R205, R144, R165, -R6 ;  /* 0x000000a590cd7223 */ /* 0x000fc40000010806 */
[----:B------:R-:W-:Y:S02]  /*7580*/  FADD.FTZ R177, R176, R177 ;  /* 0x000000b1b0b17221 */ /* 0x000fe40000010000 */
[----:B------:R-:W-:Y:S02]  /*7590*/  FMUL.FTZ R6, R116, -R175 ;  /* 0x800000af74067220 */ /* 0x000fe40000410000 */
[-C--:B------:R-:W-:Y:S02]  /*75a0*/  FMUL.FTZ R124, R146, R165.reuse ;  /* 0x000000a5927c7220 */ /* 0x080fe40000410000 */
[----:B0-----:R-:W-:Y:S02]  /*75b0*/  FMUL.FTZ R197, R115, R165 ;  /* 0x000000a573c57220 */ /* 0x001fe40000410000 */
[----:B------:R-:W-:Y:S02]  /*75c0*/  FMUL.FTZ R193, R189, R36 ;  /* 0x00000024bdc17220 */ /* 0x000fe40000410000 */
[-C--:B------:R-:W-:Y:S01]  /*75d0*/  FMUL.FTZ R116, R116, -R177.reuse ;  /* 0x800000b174747220 */ /* 0x080fe20000410000 */
[----:B------:R0:W-:Y:S01]  /*75e0*/  STS [R150.X4+0x444], R197 ;  /* 0x000444c596007388 */ /* 0x0001e20000004800 */
[----:B------:R-:W-:-:S02]  /*75f0*/  FFMA.FTZ R165, R118, R177, -R6 ;  /* 0x000000b176a57223 */ /* 0x000fc40000010806 */
[-C--:B------:R-:W-:Y:S02]  /*7600*/  FFMA.FTZ R128, R144, R7.reuse, R124 ;  /* 0x0000000790807223 */ /* 0x080fe4000001007c */
[----:B------:R-:W-:Y:S02]  /*7610*/  FMUL.FTZ R195, R115, R7 ;  /* 0x0000000773c37220 */ /* 0x000fe40000410000 */
[----:B------:R-:W-:Y:S02]  /*7620*/  FMUL.FTZ R7, R191, R36 ;  /* 0x00000024bf077220 */ /* 0x000fe40000410000 */
[----:B------:R-:W-:Y:S01]  /*7630*/  FMUL.FTZ R6, R142, R193 ;  /* 0x000000c18e067220 */ /* 0x000fe20000410000 */
[----:B------:R1:W-:Y:S01]  /*7640*/  STS [R150.X4+0x440], R195 ;  /* 0x000440c396007388 */ /* 0x0003e20000004800 */
[----:B------:R-:W-:Y:S02]  /*7650*/  FFMA.FTZ R116, R118, R175, R116 ;  /* 0x000000af76747223 */ /* 0x000fe40000010074 */
[----:B------:R-:W-:-:S02]  /*7660*/  FADD.FTZ R165, R180, R165 ;  /* 0x000000a5b4a57221 */ /* 0x000fc40000010000 */
[----:B------:R-:W-:Y:S02]  /*7670*/  FFMA.FTZ R126, R140, R7, R6 ;  /* 0x000000078c7e7223 */ /* 0x000fe40000010006 */
[----:B------:R-:W-:Y:S02]  /*7680*/  FADD.FTZ R179, -R179, R116 ;  /* 0x00000074b3b37221 */ /* 0x000fe40000010100 */
[C---:B------:R-:W-:Y:S02]  /*7690*/  FMUL.FTZ R6, R112.reuse, -R165 ;  /* 0x800000a570067220 */ /* 0x040fe40000410000 */
[-C--:B------:R-:W-:Y:S02]  /*76a0*/  FMUL.FTZ R112, R112, -R179.reuse ;  /* 0x800000b370707220 */ /* 0x080fe40000410000 */
[----:B------:R-:W-:Y:S02]  /*76b0*/  FFMA.FTZ R6, R114, R179, R6 ;  /* 0x000000b372067223 */ /* 0x000fe40000010006 */
[----:B------:R-:W-:-:S02]  /*76c0*/  FMUL.FTZ R116, R142, R7 ;  /* 0x000000078e747220 */ /* 0x000fc40000410000 */
[----:B------:R-:W-:Y:S02]  /*76d0*/  FMUL.FTZ R199, R125, R7 ;  /* 0x000000077dc77220 */ /* 0x000fe40000410000 */
[----:B------:R-:W-:Y:S02]  /*76e0*/  FFMA.FTZ R7, R114, R165, -R112 ;  /* 0x000000a572077223 */ /* 0x000fe40000010870 */
[----:B------:R-:W-:Y:S01]  /*76f0*/  FADD.FTZ R29, -R29, R6 ;  /* 0x000000061d1d7221 */ /* 0x000fe20000010100 */
[----:B------:R2:W-:Y:S01]  /*7700*/  STS [R150.X4+0x438], R199 ;  /* 0x000438c796007388 */ /* 0x0005e20000004800 */
[----:B------:R-:W-:Y:S02]  /*7710*/  FADD.FTZ R26, R26, R7 ;  /* 0x000000071a1a7221 */ /* 0x000fe40000010000 */
[----:B------:R-:W-:Y:S02]  /*7720*/  FMUL.FTZ R112, R29, R42 ;  /* 0x0000002a1d707220 */ /* 0x000fe40000410000 */
[----:B------:R-:W-:-:S02]  /*7730*/  FFMA.FTZ R203, R140, R193, -R116 ;  /* 0x000000c18ccb7223 */ /* 0x000fc40000010874 */
[----:B------:R-:W-:Y:S02]  /*7740*/  FMUL.FTZ R6, R26, R42 ;  /* 0x0000002a1a067220 */ /* 0x000fe40000410000 */
[----:B------:R-:W-:Y:S02]  /*7750*/  FMUL.FTZ R116, R179, R40 ;  /* 0x00000028b3747220 */ /* 0x000fe40000410000 */
[----:B------:R-:W-:Y:S02]  /*7760*/  FMUL.FTZ R7, R25, R112 ;  /* 0x0000007019077220 */ /* 0x000fe40000410000 */
[----:B------:R-:W-:Y:S02]  /*7770*/  FMUL.FTZ R201, R125, R193 ;  /* 0x000000c17dc97220 */ /* 0x000fe40000410000 */
[----:B0-----:R-:W-:Y:S02]  /*7780*/  FMUL.FTZ R197, R175, R38 ;  /* 0x00000026afc57220 */ /* 0x001fe40000410000 */
[----:B------:R-:W-:Y:S01]  /*7790*/  FMUL.FTZ R114, R165, R40 ;  /* 0x00000028a5727220 */ /* 0x000fe20000410000 */
[----:B------:R0:W-:Y:S01]  /*77a0*/  STS [R150.X4+0x43c], R201 ;  /* 0x00043cc996007388 */ /* 0x0001e20000004800 */
[----:B------:R-:W-:-:S02]  /*77b0*/  FMUL.FTZ R118, R28, R116 ;  /* 0x000000741c767220 */ /* 0x000fc40000410000 */
[-C--:B------:R-:W-:Y:S02]  /*77c0*/  FFMA.FTZ R7, R24, R6.reuse, R7 ;  /* 0x0000000618077223 */ /* 0x080fe40000010007 */
[----:B------:R-:W-:Y:S02]  /*77d0*/  FMUL.FTZ R193, R25, R6 ;  /* 0x0000000619c17220 */ /* 0x000fe40000410000 */
[----:B-1----:R-:W-:Y:S02]  /*77e0*/  FMUL.FTZ R195, R177, R38 ;  /* 0x00000026b1c37220 */ /* 0x002fe40000410000 */
[----:B------:R-:W-:Y:S02]  /*77f0*/  FMUL.FTZ R122, R138, R197 ;  /* 0x000000c58a7a7220 */ /* 0x000fe40000410000 */
[----:B------:R-:W-:Y:S02]  /*7800*/  FFMA.FTZ R118, R27, R114, R118 ;  /* 0x000000721b767223 */ /* 0x000fe40000010076 */
[----:B------:R-:W-:-:S02]  /*7810*/  FADD.FTZ R7, RZ, R7 ;  /* 0x00000007ff077221 */ /* 0x000fc40000010000 */
[----:B------:R-:W-:Y:S02]  /*7820*/  FMUL.FTZ R120, R28, R114 ;  /* 0x000000721c787220 */ /* 0x000fe40000410000 */
[----:B------:R-:W-:Y:S02]  /*7830*/  FFMA.FTZ R193, R24, R112, -R193 ;  /* 0x0000007018c17223 */ /* 0x000fe400000108c1 */
[----:B------:R-:W-:Y:S02]  /*7840*/  FFMA.FTZ R122, R136, R195, R122 ;  /* 0x000000c3887a7223 */ /* 0x000fe4000001007a */
[----:B------:R-:W-:Y:S02]  /*7850*/  FADD.FTZ R7, R7, R118 ;  /* 0x0000007607077221 */ /* 0x000fe40000010000 */
[----:B------:R-:W-:Y:S02]  /*7860*/  FFMA.FTZ R120, R27, R116, -R120 ;  /* 0x000000741b787223 */ /* 0x000fe40000010878 */
[----:B------:R-:W-:-:S02]  /*7870*/  FADD.FTZ R193, RZ, R193 ;  /* 0x000000c1ffc17221 */ /* 0x000fc40000010000 */
[-C--:B------:R-:W-:Y:S02]  /*7880*/  FMUL.FTZ R124, R138, R195.reuse ;  /* 0x000000c38a7c7220 */ /* 0x080fe40000410000 */
        /* <DEDUP_REMOVED lines=56> */
.L_x_11753:
[----:B-1----:R-:W-:Y:S05]  /*7c10*/  BSYNC B0 ;  /* 0x0000000000007941 */ /* 0x002fea0003800000 */
.L_x_11752:
        /* <DEDUP_REMOVED lines=9> */
.L_x_11755:
[----:B------:R-:W-:Y:S05]  /*7cb0*/  BSYNC B0 ;  /* 0x0000000000007941 */ /* 0x000fea0003800000 */
.L_x_11754:
        /* <DEDUP_REMOVED lines=14> */
.L_x_11757:
[----:B------:R-:W-:Y:S05]  /*7da0*/  BSYNC B0 ;  /* 0x0000000000007941 */ /* 0x000fea0003800000 */
.L_x_11756:
[----:B------:R-:W2:Y:S01]  /*7db0*/  LDS R7, [R7.X4+0x5a0] ;  /* 0x0005a00007077984 */ /* 0x000ea20000004800 */
[----:B------:R-:W-:Y:S01]  /*7dc0*/  BSSY B0, `(.L_x_11758) ;  /* 0x0000005000007945 */ /* 0x000fe20003800000 */
[----:B-1----:R-:W-:Y:S02]  /*7dd0*/  IADD3 R5, R72, 0xa0, RZ ;  /* 0x000000a048057810 */ /* 0x002fe40007ffe0ff */
[----:B------:R-:W-:Y:S01]  /*7de0*/  LEA.HI.SX32 R193, R193, R72, 0x1b ;  /* 0x00000048c1c17211 */ /* 0x000fe200078fdaff */
[----:B------:R-:W-:Y:S05]  /*7df0*/  @!P0 BRA `(.L_x_11759) ;  /* 0x0000001000008947 */ /* 0x000fea0003800000 */
[----:B--2---:R1:W-:Y:S02]  /*7e00*/  RED.E.ADD.F32.FTZ.RN.STRONG.GPU [R20.64+-0x680], R7 ;  /* 0xfff980071400798e */ /* 0x0043e4000c10e786 */
.L_x_11759:
[----:B------:R-:W-:Y:S05]  /*7e10*/  BSYNC B0 ;  /* 0x0000000000007941 */ /* 0x000fea0003800000 */
.L_x_11758:
[----:B------:R-:W3:Y:S01]  /*7e20*/  LDS R193, [R193.X4+0x620] ;  /* 0x00062000c1c17984 */ /* 0x000ee20000004800 */
[----:B------:R-:W-:Y:S01]  /*7e30*/  BSSY B0, `(.L_x_11760) ;  /* 0x0000005000007945 */ /* 0x000fe20003800000 */
[----:B-12---:R-:W-:Y:S02]  /*7e40*/  IADD3 R7, R72, 0xc0, RZ ;  /* 0x000000c048077810 */ /* 0x006fe40007ffe0ff */
[----:B------:R-:W-:Y:S01]  /*7e50*/  LEA.HI.SX32 R5, R5, R72, 0x1b ;  /* 0x0000004805057211 */ /* 0x000fe200078fdaff */
[----:B------:R-:W-:Y:S05]  /*7e60*/  @!P1 BRA `(.L_x_11761) ;  /* 0x0000001000009947 */ /* 0x000fea0003800000 */
[----:B---3--:R1:W-:Y:S02]  /*7e70*/  RED.E.ADD.F32.FTZ.RN.STRONG.GPU [R20.64+-0x600], R193 ;  /* 0xfffa00c11400798e */ /* 0x0083e4000c10e786 */
.L_x_11761:
[----:B------:R-:W-:Y:S05]  /*7e80*/  BSYNC B0 ;  /* 0x0000000000007941 */ /* 0x000fea0003800000 */
.L_x_11760:
[----:B------:R-:W2:Y:S01]  /*7e90*/  LDS R5, [R5.X4+0x6a0] ;  /* 0x0006a00005057984 */ /* 0x000ea20000004800 */
[----:B------:R-:W-:Y:S01]  /*7ea0*/  BSSY B0, `(.L_x_11762) ;  /* 0x0000005000007945 */ /* 0x000fe20003800000 */
[----:B-1-3--:R-:W-:-:S02]  /*7eb0*/  IADD3 R193, R72, 0xe0, RZ ;  /* 0x000000e048c17810 */ /* 0x00afc40007ffe0ff */
[----:B------:R-:W-:Y:S01]  /*7ec0*/  LEA.HI.SX32 R7, R7, R72, 0x1b ;  /* 0x0000004807077211 */ /* 0x000fe200078fdaff */
[----:B------:R-:W-:Y:S05]  /*7ed0*/  @!P2 BRA `(.L_x_11763) ;  /* 0x000000100000a947 */ /* 0x000fea0003800000 */
[----:B--2---:R1:W-:Y:S02]  /*7ee0*/  RED.E.ADD.F32.FTZ.RN.STRONG.GPU [R20.64+-0x580], R5 ;  /* 0xfffa80051400798e */ /* 0x0043e4000c10e786 */
.L_x_11763:
[----:B------:R-:W-:Y:S05]  /*7ef0*/  BSYNC B0 ;  /* 0x0000000000007941 */ /* 0x000fea0003800000 */
.L_x_11762:
[----:B------:R-:W3:Y:S01]  /*7f00*/  LDS R7, [R7.X4+0x720] ;  /* 0x0007200007077984 */ /* 0x000ee20000004800 */
[----:B------:R-:W-:Y:S01]  /*7f10*/  BSSY B0, `(.L_x_11764) ;  /* 0x0000005000007945 */ /* 0x000fe20003800000 */
[----:B-12---:R-:W-:Y:S02]  /*7f20*/  IADD3 R5, R72, 0x100, RZ ;  /* 0x0000010048057810 */ /* 0x006fe40007ffe0ff */
[----:B------:R-:W-:Y:S01]  /*7f30*/  LEA.HI.SX32 R193, R193, R72, 0x1b ;  /* 0x00000048c1c17211 */ /* 0x000fe200078fdaff */
[----:B------:R-:W-:Y:S05]  /*7f40*/  @!P3 BRA `(.L_x_11765) ;  /* 0x000000100000b947 */ /* 0x000fea0003800000 */
[----:B---3--:R1:W-:Y:S02]  /*7f50*/  RED.E.ADD.F32.FTZ.RN.STRONG.GPU [R20.64+-0x500], R7 ;  /* 0xfffb00071400798e */ /* 0x0083e4000c10e786 */
.L_x_11765:
[----:B------:R-:W-:Y:S05]  /*7f60*/  BSYNC B0 ;  /* 0x0000000000007941 */ /* 0x000fea0003800000 */
.L_x_11764:
[----:B------:R-:W2:Y:S01]  /*7f70*/  LDS R193, [R193.X4+0x7a0] ;  /* 0x0007a000c1c17984 */ /* 0x000ea20000004800 */
[----:B------:R-:W-:Y:S01]  /*7f80*/  BSSY B0, `(.L_x_11766) ;  /* 0x0000004000007945 */ /* 0x000fe20003800000 */
[----:B------:R-:W-:Y:S01]  /*7f90*/  LEA.HI.SX32 R5, R5, R72, 0x1b ;  /* 0x0000004805057211 */ /* 0x000fe200078fdaff */
[----:B------:R-:W-:Y:S05]  /*7fa0*/  @!P4 BRA `(.L_x_11767) ;  /* 0x000000100000c947 */ /* 0x000fea0003800000 */
[----:B--2---:R2:W-:Y:S02]  /*7fb0*/  RED.E.ADD.F32.FTZ.RN.STRONG.GPU [R20.64+-0x480], R193 ;  /* 0xfffb80c11400798e */ /* 0x0045e4000c10e786 */
.L_x_11767:
[----:B------:R-:W-:Y:S05]  /*7fc0*/  BSYNC B0 ;  /* 0x0000000000007941 */ /* 0x000fea0003800000 */
.L_x_11766:
[----:B------:R-:W4:Y:S01]  /*7fd0*/  LDS R5, [R5.X4+0x820] ;  /* 0x0008200005057984 */ /* 0x000f220000004800 */
[----:B------:R-:W-:Y:S01]  /*7fe0*/  BSSY B0, `(.L_x_11768) ;  /* 0x0000005000007945 */ /* 0x000fe20003800000 */
[----:B-1-3--:R-:W-:-:S02]  /*7ff0*/  IADD3 R7, R72, 0x120, RZ ;  /* 0x0000012048077810 */ /* 0x00afc40007ffe0ff */
[----:B--2---:R-:W-:Y:S01]  /*8000*/  IADD3 R193, R72, 0x140, RZ ;  /* 0x0000014048c17810 */ /* 0x004fe20007ffe0ff */
[----:B------:R-:W-:Y:S05]  /*8010*/  @!P5 BRA `(.L_x_11769) ;  /* 0x000000100000d947 */ /* 0x000fea0003800000 */
[----:B----4-:R1:W-:Y:S02]  /*8020*/  RED.E.ADD.F32.FTZ.RN.STRONG.GPU [R20.64+-0x400], R5 ;  /* 0xfffc00051400798e */ /* 0x0103e4000c10e786 */
.L_x_11769:
[----:B------:R-:W-:Y:S05]  /*8030*/  BSYNC B0 ;  /* 0x0000000000007941 */ /* 0x000fea0003800000 */
.L_x_11768:
        /* <DEDUP_REMOVED lines=14> */
.L_x_11771:
[----:B------:R-:W-:Y:S05]  /*8120*/  BSYNC B0 ;  /* 0x0000000000007941 */ /* 0x000fea0003800000 */
.L_x_11770:
[----:B------:R-:W2:Y:S01]  /*8130*/  LDS R193, [R193.X4+0x920] ;  /* 0x00092000c1c17984 */ /* 0x000ea20000004800 */
[----:B------:R-:W-:Y:S01]  /*8140*/  BSSY B0, `(.L_x_11772) ;  /* 0x0000005000007945 */ /* 0x000fe20003800000 */
[----:B-1----:R-:W-:-:S02]  /*8150*/  IADD3 R7, R72, 0x180, RZ ;  /* 0x0000018048077810 */ /* 0x002fc40007ffe0ff */
[----:B------:R-:W-:Y:S01]  /*8160*/  LEA.HI.SX32 R5, R5, R72, 0x1b ;  /* 0x0000004805057211 */ /* 0x000fe200078fdaff */
[----:B------:R-:W-:Y:S05]  /*8170*/  @!P0 BRA `(.L_x_11773) ;  /* 0x0000001000008947 */ /* 0x000fea0003800000 */
[----:B--2---:R1:W-:Y:S02]  /*8180*/  RED.E.ADD.F32.FTZ.RN.STRONG.GPU [R20.64+-0x300], R193 ;  /* 0xfffd00c11400798e */ /* 0x0043e4000c10e786 */
.L_x_11773:
[----:B------:R-:W-:Y:S05]  /*8190*/  BSYNC B0 ;  /* 0x0000000000007941 */ /* 0x000fea0003800000 */
.L_x_11772:
[----:B------:R-:W3:Y:S01]  /*81a0*/  LDS R5, [R5.X4+0x9a0] ;  /* 0x0009a00005057984 */ /* 0x000ee20000004800 */
[----:B------:R-:W-:Y:S01]  /*81b0*/  BSSY B0, `(.L_x_11774) ;  /* 0x0000005000007945 */ /* 0x000fe20003800000 */
[----:B-12---:R-:W-:Y:S02]  /*81c0*/  IADD3 R193, R72, 0x1a0, RZ ;  /* 0x000001a048c17810 */ /* 0x006fe40007ffe0ff */
[----:B------:R-:W-:Y:S01]  /*81d0*/  LEA.HI.SX32 R7, R7, R72, 0x1b ;  /* 0x0000004807077211 */ /* 0x000fe200078fdaff */
[----:B------:R-:W-:Y:S05]  /*81e0*/  @!P1 BRA `(.L_x_11775) ;  /* 0x0000001000009947 */ /* 0x000fea0003800000 */
[----:B---3--:R1:W-:Y:S02]  /*81f0*/  RED.E.ADD.F32.FTZ.RN.STRONG.GPU [R20.64+-0x280], R5 ;  /* 0xfffd80051400798e */ /* 0x0083e4000c10e786 */
.L_x_11775:
[----:B------:R-:W-:Y:S05]  /*8200*/  BSYNC B0 ;  /* 0x0000000000007941 */ /* 0x000fea0003800000 */
.L_x_11774:
[----:B------:R-:W2:Y:S01]  /*8210*/  LDS R7, [R7.X4+0xa20] ;  /* 0x000a200007077984 */ /* 0x000ea20000004800 */
[----:B------:R-:W-:Y:S01]  /*8220*/  BSSY B0, `(.L_x_11776) ;  /* 0x0000005000007945 */ /* 0x000fe20003800000 */
[----:B-1-3--:R-:W-:Y:S02]  /*8230*/  IADD3 R5, R72, 0x1c0, RZ ;  /* 0x000001c048057810 */ /* 0x00afe40007ffe0ff */
[----:B------:R-:W-:Y:S01]  /*8240*/  LEA.HI.SX32 R193, R193, R72, 0x1b ;  /* 0x00000048c1c17211 */ /* 0x000fe200078fdaff */
[----:B------:R-:W-:Y:S05]  /*8250*/  @!P2 BRA `(.L_x_11777) ;  /* 0x000000100000a947 */ /* 0x000fea0003800000 */
[----:B--2---:R1:W-:Y:S02]  /*8260*/  RED.E.ADD.F32.FTZ.RN.STRONG.GPU [R20.64+-0x200], R7 ;  /* 0xfffe00071400798e */ /* 0x0043e4000c10e786 */
.L_x_11777:
[----:B------:R-:W-:Y:S05]  /*8270*/  BSYNC B0 ;  /* 0x0000000000007941 */ /* 0x000fea0003800000 */
.L_x_11776:
[----:B------:R-:W3:Y:S01]  /*8280*/  LDS R193, [R193.X4+0xaa0] ;  /* 0x000aa000c1c17984 */ /* 0x000ee20000004800 */
[----:B------:R-:W-:Y:S01]  /*8290*/  BSSY B0, `(.L_x_11778) ;  /* 0x0000005000007945 */ /* 0x000fe20003800000 */
[----:B-12---:R-:W-:-:S02]  /*82a0*/  IADD3 R7, R72, 0x1e0, RZ ;  /* 0x000001e048077810 */ /* 0x006fc40007ffe0ff */
[----:B------:R-:W-:Y:S01]  /*82b0*/  LEA.HI.SX32 R5, R5, R72, 0x1b ;  /* 0x0000004805057211 */ /* 0x000fe200078fdaff */
[----:B------:R-:W-:Y:S05]  /*82c0*/  @!P3 BRA `(.L_x_11779) ;  /* 0x000000100000b947 */ /* 0x000fea0003800000 */
[----:B---3--:R1:W-:Y:S02]  /*82d0*/  RED.E.ADD.F32.FTZ.RN.STRONG.GPU [R20.64+-0x180], R193 ;  /* 0xfffe80c11400798e */ /* 0x0083e4000c10e786 */
.L_x_11779:
[----:B------:R-:W-:Y:S05]  /*82e0*/  BSYNC B0 ;  /* 0x0000000000007941 */ /* 0x000fea0003800000 */
.L_x_11778:
[----:B------:R-:W2:Y:S01]  /*82f0*/  LDS R5, [R5.X4+0xb20] ;  /* 0x000b200005057984 */ /* 0x000ea20000004800 */
[----:B------:R-:W-:Y:S01]  /*8300*/  BSSY B0, `(.L_x_11780) ;  /* 0x0000004000007945 */ /* 0x000fe20003800000 */
[----:B------:R-:W-:Y:S01]  /*8310*/  LEA.HI.SX32 R7, R7, R72, 0x1b ;  /* 0x0000004807077211 */ /* 0x000fe200078fdaff */
[----:B------:R-:W-:Y:S05]  /*8320*/  @!P4 BRA `(.L_x_11781) ;  /* 0x000000100000c947 */ /* 0x000fea0003800000 */
[----:B--2---:R2:W-:Y:S02]  /*8330*/  RED.E.ADD.F32.FTZ.RN.STRONG.GPU [R20.64+-0x100], R5 ;  /* 0xffff00051400798e */ /* 0x0045e4000c10e786 */
.L_x_11781:
[----:B------:R-:W-:Y:S05]  /*8340*/  BSYNC B0 ;  /* 0x0000000000007941 */ /* 0x000fea0003800000 */
.L_x_11780:
[----:B------:R-:W4:Y:S01]  /*8350*/  LDS R7, [R7.X4+0xba0] ;  /* 0x000ba00007077984 */ /* 0x000f220000004800 */
[----:B------:R-:W-:Y:S01]  /*8360*/  BSSY B0, `(.L_x_11782) ;  /* 0x0000003000007945 */ /* 0x000fe20003800000 */
[----:B------:R-:W-:Y:S05]  /*8370*/  @!P5 BRA `(.L_x_11783) ;  /* 0x000000100000d947 */ /* 0x000fea0003800000 */
[----:B----4-:R4:W-:Y:S02]  /*8380*/  RED.E.ADD.F32.FTZ.RN.STRONG.GPU [R20.64+-0x80], R7 ;  /* 0xffff80071400798e */ /* 0x0109e4000c10e786 */
.L_x_11783:
[----:B------:R-:W-:Y:S05]  /*8390*/  BSYNC B0 ;  /* 0x0000000000007941 */ /* 0x000fea0003800000 */
.L_x_11782:
        /* <DEDUP_REMOVED lines=88> */
[----:B------:R-:W-:Y:S01]  /*8920*/  FFMA.FTZ R103, R110, R32, R103 ;  /* 0x000000206e677223 */ /* 0x000fe20000010067 */
[----:B------:R-:W-:Y:S01]  /*8930*/  SHFL.DOWN PT, R23, R4, 0x10, 0x1f ;  /* 0x0a001f0004177f89 */ /* 0x000fe200000e0000 */
[----:B------:R-:W-:Y:S02]  /*8940*/  FFMA.FTZ R109, R109, R110, R154 ;  /* 0x0000006e6d6d7223 */ /* 0x000fe4000001009a */
[----:B------:R-:W-:Y:S01]  /*8950*/  FADD.FTZ R99, R22, R99 ;  /* 0x0000006316637221 */ /* 0x000fe20000010000 */
[----:B------:R-:W0:Y:S01]  /*8960*/  SHFL.DOWN PT, R110, R5, 0x10, 0x1f ;  /* 0x0a001f00056e7f89 */ /* 0x000e2200000e0000 */
[----:B------:R-:W-:Y:S02]  /*8970*/  FMUL.FTZ R22, R117, R185 ;  /* 0x000000b975167220 */ /* 0x000fe40000410000 */
[----:B------:R-:W-:Y:S02]  /*8980*/  FFMA.FTZ R105, R20, R36, R105 ;  /* 0x0000002414697223 */ /* 0x000fe40000010069 */
        /* <DEDUP_REMOVED lines=58> */
.L_x_11785:
[----:B0-----:R-:W-:Y:S05]  /*8d30*/  BSYNC B0 ;  /* 0x0000000000007941 */ /* 0x001fea0003800000 */
.L_x_11784:
[----:B------:R-:W-:Y:S02]  /*8d40*/  IADD3 R83, R83, 0x1, RZ ;  /* 0x0000000153537810 */ /* 0x000fe40007ffe0ff */
[----:B------:R-:W-:-:S02]  /*8d50*/  IADD3 R82, P1, R82, 0x1, RZ ;  /* 0x0000000152527810 */ /* 0x000fc40007f3e0ff */
[----:B------:R-:W-:Y:S02]  /*8d60*/  ISETP.GE.AND P0, PT, R83, c[0x0][0x16c], PT ;  /* 0x00005b0053007a0c */ /* 0x000fe40003f06270 */
[----:B------:R-:W-:-:S11]  /*8d70*/  IADD3.X R81, RZ, R81, RZ, P1, !PT ;  /* 0x00000051ff517210 */ /* 0x000fd60000ffe4ff */
[----:B------:R-:W-:Y:S01]  /*8d80*/  @P0 CALL.REL.NOINC `(.L_x_11739) ;  /* 0x0000001000000944 */ /* 0x000fe20003c00000 */
[----:B------:R-:W-:Y:S05]  /*8d90*/  BRA `(.L_x_11786) ;  /* 0xffffb2a000007947 */ /* 0x000fea000383ffff */
.L_x_11739:
        /* <DEDUP_REMOVED lines=55> */
[----:B------:R-:W-:Y:S04]  /*9110*/  LDS.U16 R4, [R46+0xa] ;  /* 0x00000a002e047984 */ /* 0x000fe80000000400 */
[----:B------:R-:W4:Y:S01]  /*9120*/  LDS.U16 R2, [R46+0x8] ;  /* 0x000008002e027984 */ /* 0x000f220000000400 */
[----:B0-----:R-:W-:-:S05]  /*9130*/  PRMT R5, RZ, 0x5410, R12 ;  /* 0x00005410ff057816 */ /* 0x001fca000000000c */
[----:B------:R-:W-:Y:S01]  /*9140*/  FADD.FTZ R11, R5, R76 ;  /* 0x0000004c050b7221 */ /* 0x000fe20000010000 */
[----:B-1----:R-:W-:Y:S02]  /*9150*/  PRMT R5, RZ, 0x5410, R10 ;  /* 0x00005410ff057816 */ /* 0x002fe4000000000a */
[----:B--2---:R-:W-:Y:S02]  /*9160*/  PRMT R3, RZ, 0x5410, R3 ;  /* 0x00005410ff037816 */ /* 0x004fe40000000003 */
[----:B------:R-:W-:Y:S01]  /*9170*/  FSETP.GTU.FTZ.AND P0, PT, R11, 20, PT ;  /* 0x41a000000b00780b */ /* 0x000fe20003f1c000 */
[--C-:B------:R-:W-:Y:S02]  /*9180*/  FADD.FTZ R5, R5, R76.reuse ;  /* 0x0000004c05057221 */ /* 0x100fe40000010000 */
[----:B------:R-:W-:Y:S02]  /*9190*/  FADD.FTZ R10, R3, R76 ;  /* 0x0000004c030a7221 */ /* 0x000fe40000010000 */
[----:B------:R-:W0:Y:S01]  /*91a0*/  LDS.U16 R3, [R46+0xc] ;  /* 0x00000c002e037984 */ /* 0x000e220000000400 */
[----:B------:R-:W-:-:S07]  /*91b0*/  FSETP.GTU.FTZ.AND P5, PT, R5, 20, PT ;  /* 0x41a000000500780b */ /* 0x000fce0003fbc000 */
[----:B------:R-:W-:-:S06]  /*91c0*/  @!P0 FMUL.FTZ R6, R11, -1.4426950216293334961 ;  /* 0xbfb8aa3b0b068820 */ /* 0x000fcc0000410000 */
[----:B------:R-:W-:Y:S01]  /*91d0*/  @!P5 FMUL.FTZ R7, R5, -1.4426950216293334961 ;  /* 0xbfb8aa3b0507d820 */ /* 0x000fe20000410000 */
[----:B------:R-:W1:Y:S01]  /*91e0*/  @!P0 MUFU.EX2 R6, R6 ;  /* 0x0000000600068308 */ /* 0x000e620000000800 */
[----:B---3--:R-:W-:Y:S01]  /*91f0*/  PRMT R11, RZ, 0x5410, R0 ;  /* 0x00005410ff0b7816 */ /* 0x008fe20000000000 */
[----:B------:R-:W2:Y:S06]  /*9200*/  LDS.U16 R5, [R46+0xe] ;  /* 0x00000e002e057984 */ /* 0x000eac0000000400 */
[----:B------:R-:W3:Y:S01]  /*9210*/  @!P5 MUFU.EX2 R7, R7 ;  /* 0x000000070007d308 */ /* 0x000ee20000000800 */
[----:B------:R-:W-:Y:S01]  /*9220*/  FADD.FTZ R12, R11, R76 ;  /* 0x0000004c0b0c7221 */ /* 0x000fe20000010000 */
[----:B------:R-:W-:Y:S04]  /*9230*/  BAR.SYNC.DEFER_BLOCKING 0x0 ;  /* 0x0000000000007b1d */ /* 0x000fe80000010000 */
[----:B------:R-:W-:Y:S01]  /*9240*/  FSETP.GTU.FTZ.AND P3, PT, R12, 20, PT ;  /* 0x41a000000c00780b */ /* 0x000fe20003f7c000 */
[----:B-1----:R-:W-:-:S04]  /*9250*/  @!P0 FADD.FTZ R0, R6, 1 ;  /* 0x3f80000006008421 */ /* 0x002fc80000010000 */
[----:B------:R-:W1:Y:S01]  /*9260*/  @!P0 MUFU.RCP R13, R0 ;  /* 0x00000000000d8308 */ /* 0x000e620000001000 */
[----:B---3--:R-:W-:Y:S01]  /*9270*/  @!P5 FADD.FTZ R7, R7, 1 ;  /* 0x3f8000000707d421 */ /* 0x008fe20000010000 */
[----:B----4-:R-:W-:-:S06]  /*9280*/  PRMT R11, RZ, 0x5410, R2 ;  /* 0x00005410ff0b7816 */ /* 0x010fcc0000000002 */
[----:B------:R3:W4:Y:S01]  /*9290*/  @!P5 MUFU.RCP R6, R7 ;  /* 0x000000070006d308 */ /* 0x0007220000001000 */
[----:B0-----:R-:W-:Y:S01]  /*92a0*/  PRMT R3, RZ, 0x5410, R3 ;  /* 0x00005410ff037816 */ /* 0x001fe20000000003 */
[----:B------:R-:W-:Y:S01]  /*92b0*/  @!P3 FMUL.FTZ R2, R12, -1.4426950216293334961 ;  /* 0xbfb8aa3b0c02b820 */ /* 0x000fe20000410000 */
[----:B---3--:R-:W-:Y:S01]  /*92c0*/  PRMT R7, RZ, 0x5410, R4 ;  /* 0x00005410ff077816 */ /* 0x008fe20000000004 */
[--C-:B------:R-:W-:Y:S02]  /*92d0*/  FADD.FTZ R11, R11, R76.reuse ;  /* 0x0000004c0b0b7221 */ /* 0x100fe40000010000 */
[--C-:B------:R-:W-:Y:S02]  /*92e0*/  FADD.FTZ R12, R3, R76.reuse ;  /* 0x0000004c030c7221 */ /* 0x100fe40000010000 */
[----:B------:R-:W-:Y:S01]  /*92f0*/  FADD.FTZ R4, R7, R76 ;  /* 0x0000004c07047221 */ /* 0x000fe20000010000 */
[----:B------:R-:W-:Y:S01]  /*9300*/  FSETP.GTU.FTZ.AND P2, PT, R11, 20, PT ;  /* 0x41a000000b00780b */ /* 0x000fe20003f5c000 */
[----:B-1----:R-:W-:Y:S01]  /*9310*/  @!P0 FMUL.FTZ R94, R94, R13 ;  /* 0x0000000d5e5e8220 */ /* 0x002fe20000410000 */
[----:B------:R-:W-:-:S02]  /*9320*/  FSETP.GTU.FTZ.AND P0, PT, R12, 20, PT ;  /* 0x41a000000c00780b */ /* 0x000fc40003f1c000 */
[----:B------:R-:W-:Y:S01]  /*9330*/  FSETP.GTU.FTZ.AND P1, PT, R4, 20, PT ;  /* 0x41a000000400780b */ /* 0x000fe20003f3c000 */
[----:B------:R-:W-:Y:S08]  /*9340*/  STS.U16 [R46], R107 ;  /* 0x0000006b2e007388 */ /* 0x000ff00000000400 */
[----:B------:R-:W-:Y:S01]  /*9350*/  @!P2 FMUL.FTZ R0, R11, -1.4426950216293334961 ;  /* 0xbfb8aa3b0b00a820 */ /* 0x000fe20000410000 */
[----:B------:R-:W-:-:S03]  /*9360*/  PRMT R11, R105, 0x7632, R11 ;  /* 0x00007632690b7816 */ /* 0x000fc6000000000b */
[----:B------:R-:W-:Y:S02]  /*9370*/  @!P1 FMUL.FTZ R3, R4, -1.4426950216293334961 ;  /* 0xbfb8aa3b04039820 */ /* 0x000fe40000410000 */
[----:B------:R-:W-:Y:S01]  /*9380*/  @!P0 FMUL.FTZ R4, R12, -1.4426950216293334961 ;  /* 0xbfb8aa3b0c048820 */ /* 0x000fe20000410000 */
[----:B------:R-:W-:Y:S01]  /*9390*/  PRMT R12, R103, 0x7632, R12 ;  /* 0x00007632670c7816 */ /* 0x000fe2000000000c */
        /* <DEDUP_REMOVED lines=19> */
[----:B--2---:R-:W-:Y:S01]  /*94d0*/  PRMT R5, RZ, 0x5410, R5 ;  /* 0x00005410ff057816 */ /* 0x004fe20000000005 */
[----:B----4-:R-:W-:-:S04]  /*94e0*/  @!P5 FMUL.FTZ R93, R93, R6 ;  /* 0x000000065d5dd220 */ /* 0x010fc80000410000 */
[----:B------:R-:W-:Y:S02]  /*94f0*/  FADD.FTZ R7, R5, R76 ;  /* 0x0000004c05077221 */ /* 0x000fe40000010000 */
[----:B------:R-:W-:-:S03]  /*9500*/  @!P4 FMUL.FTZ R10, R10, -1.4426950216293334961 ;  /* 0xbfb8aa3b0a0ac820 */ /* 0x000fc60000410000 */
[----:B------:R-:W-:-:S03]  /*9510*/  FSETP.GTU.FTZ.AND P5, PT, R7, 20, PT ;  /* 0x41a000000700780b */ /* 0x000fc60003fbc000 */
[----:B------:R-:W1:Y:S08]  /*9520*/  @!P4 MUFU.EX2 R10, R10 ;  /* 0x0000000a000ac308 */ /* 0x000e700000000800 */
[----:B------:R-:W2:Y:S01]  /*9530*/  @!P3 MUFU.EX2 R2, R2 ;  /* 0x000000020002b308 */ /* 0x000ea20000000800 */
[----:B------:R-:W3:Y:S01]  /*9540*/  LDS R37, [0x210] ;  /* 0x00021000ff257984 */ /* 0x000ee20000000800 */
[----:B------:R-:W-:-:S06]  /*9550*/  @!P5 FMUL.FTZ R6, R7, -1.4426950216293334961 ;  /* 0xbfb8aa3b0706d820 */ /* 0x000fcc0000410000 */
[----:B------:R-:W-:Y:S01]  /*9560*/  @!P1 MUFU.EX2 R3, R3 ;  /* 0x0000000300039308 */ /* 0x000fe20000000800 */
[----:B-1----:R-:W-:-:S07]  /*9570*/  @!P4 FADD.FTZ R10, R10, 1 ;  /* 0x3f8000000a0ac421 */ /* 0x002fce0000010000 */
[----:B------:R-:W1:Y:S01]  /*9580*/  @!P5 MUFU.EX2 R6, R6 ;  /* 0x000000060006d308 */ /* 0x000e620000000800 */
[----:B--2---:R-:W-:Y:S02]  /*9590*/  @!P3 FADD.FTZ R2, R2, 1 ;  /* 0x3f8000000202b421 */ /* 0x004fe40000010000 */
[----:B0-----:R-:W-:-:S05]  /*95a0*/  IMAD R12, R74, c[0x0][0x2d8], RZ ;  /* 0x0000b6004a0c7a24 */ /* 0x001fca00078e02ff */
[----:B------:R-:W0:Y:S01]  /*95b0*/  @!P2 MUFU.EX2 R0, R0 ;  /* 0x000000000000a308 */ /* 0x000e220000000800 */
[----:B------:R-:W-:-:S07]  /*95c0*/  IMAD R43, R77, c[0x0][0x2dc], R12 ;  /* 0x0000b7004d2b7a24 */ /* 0x000fce00078e020c */
[----:B------:R2:W4:Y:S01]  /*95d0*/  @!P0 MUFU.EX2 R5, R4 ;  /* 0x0000000400058308 */ /* 0x0005220000000800 */
[----:B-1----:R-:W-:-:S07]  /*95e0*/  @!P5 FADD.FTZ R6, R6, 1 ;  /* 0x3f8000000606d421 */ /* 0x002fce0000010000 */
[----:B------:R-:W1:Y:S01]  /*95f0*/  @!P4 MUFU.RCP R10, R10 ;  /* 0x0000000a000ac308 */ /* 0x000e620000001000 */
[----:B--2---:R-:W-:-:S07]  /*9600*/  @!P1 FADD.FTZ R4, R3, 1 ;  /* 0x3f80000003049421 */ /* 0x004fce0000010000 */
[----:B------:R2:W5:Y:S01]  /*9610*/  @!P3 MUFU.RCP R7, R2 ;  /* 0x000000020007b308 */ /* 0x0005620000001000 */
[----:B0-----:R-:W-:Y:S02]  /*9620*/  @!P2 FADD.FTZ R0, R0, 1 ;  /* 0x3f8000000000a421 */ /* 0x001fe40000010000 */
[----:B--2---:R-:W-:-:S05]  /*9630*/  IMAD.WIDE.U32 R2, R77, c[0x0][0x2d8], RZ ;  /* 0x0000b6004d027a25 */ /* 0x004fca00078e00ff */
[----:B------:R-:W0:Y:S01]  /*9640*/  @!P5 MUFU.RCP R41, R6 ;  /* 0x000000060029d308 */ /* 0x000e220000001000 */
[----:B------:R-:W-:Y:S01]  /*9650*/  IADD3 R3, R3, R43, RZ ;  /* 0x0000002b03037210 */ /* 0x000fe20007ffe0ff */
[----:B----4-:R-:W-:-:S04]  /*9660*/  @!P0 FADD.FTZ R5, R5, 1 ;  /* 0x3f80000005058421 */ /* 0x010fc80000010000 */
[----:B------:R-:W-:Y:S02]  /*9670*/  IMAD.WIDE.U32 R2, R80, c[0x0][0x2e0], R2 ;  /* 0x0000b80050027a25 */ /* 0x000fe400078e0002 */
[----:B------:R-:W2:Y:S02]  /*9680*/  @!P2 MUFU.RCP R0, R0 ;  /* 0x000000000000a308 */ /* 0x000ea40000001000 */
[----:B-1----:R-:W-:Y:S01]  /*9690*/  @!P4 FMUL.FTZ R95, R95, R10 ;  /* 0x0000000a5f5fc220 */ /* 0x002fe20000410000 */
[----:B------:R-:W-:-:S05]  /*96a0*/  IADD3 R2, P4, R33, R2, RZ ;  /* 0x0000000221027210 */ /* 0x000fca0007f9e0ff */
[----:B------:R-:W1:Y:S01]  /*96b0*/  @!P1 MUFU.RCP R39, R4 ;  /* 0x0000000400279308 */ /* 0x000e620000001000 */
[----:B------:R-:W-:Y:S02]  /*96c0*/  IADD3.X R3, R31, R45, R3, P4, !PT ;  /* 0x0000002d1f037210 */ /* 0x000fe400027fe403 */
[----:B---3--:R-:W-:-:S05]  /*96d0*/  ISETP.GE.AND P4, PT, R60, R37, PT ;  /* 0x000000253c00720c */ /* 0x008fca0003f86270 */
[----:B------:R-:W3:Y:S01]  /*96e0*/  @!P0 MUFU.RCP R12, R5 ;  /* 0x00000005000c8308 */ /* 0x000ee20000001000 */
[----:B-----5:R-:W-:Y:S02]  /*96f0*/  @!P3 FMUL.FTZ R96, R96, R7 ;  /* 0x000000076060b220 */ /* 0x020fe40000410000 */
[----:B0-----:R-:W-:Y:S01]  /*9700*/  @!P5 FMUL.FTZ R100, R100, R41 ;  /* 0x000000296464d220 */ /* 0x001fe20000410000 */
[----:B------:R-:W-:Y:S01]  /*9710*/  LEA R7, P5, R60, c[0x0][0x330], 0x1 ;  /* 0x0000cc003c077a11 */ /* 0x000fe200078a08ff */
[----:B--2---:R-:W-:-:S03]  /*9720*/  @!P2 FMUL.FTZ R97, R97, R0 ;  /* 0x000000006161a220 */ /* 0x004fc60000410000 */
[----:B------:R-:W-:Y:S02]  /*9730*/  LEA.HI.X R0, R60, c[0x0][0x334], R59, 0x1, P5 ;  /* 0x0000cd003c007a11 */ /* 0x000fe400028f0c3b */
[----:B------:R-:W-:Y:S01]  /*9740*/  LEA R6, P5, R2, R7, 0x1 ;  /* 0x0000000702067211 */ /* 0x000fe200078a08ff */
[----:B-1----:R-:W-:Y:S01]  /*9750*/  @!P1 FMUL.FTZ R98, R98, R39 ;  /* 0x0000002762629220 */ /* 0x002fe20000410000 */
[-C--:B------:R-:W-:Y:S02]  /*9760*/  ISETP.GE.AND P3, PT, R22, R37.reuse, PT ;  /* 0x000000251600720c */ /* 0x080fe40003f66270 */
[-C--:B------:R-:W-:Y:S01]  /*9770*/  ISETP.GE.AND P2, PT, R24, R37.reuse, PT ;  /* 0x000000251800720c */ /* 0x080fe20003f46270 */
[----:B---3--:R-:W-:Y:S01]  /*9780*/  @!P0 FMUL.FTZ R99, R99, R12 ;  /* 0x0000000c63638220 */ /* 0x008fe20000410000 */
[-C--:B------:R-:W-:Y:S02]  /*9790*/  ISETP.GE.AND P1, PT, R26, R37.reuse, PT ;  /* 0x000000251a00720c */ /* 0x080fe40003f26270 */
        /* <DEDUP_REMOVED lines=14> */
.L_x_11788:
[----:B------:R-:W-:Y:S05]  /*9880*/  BSYNC B0 ;  /* 0x0000000000007941 */ /* 0x000fea0003800000 */
.L_x_11787:
[----:B------:R-:W-:Y:S01]  /*9890*/  @!P3 STG.E.U16 [R6.64+-0x180], R21 ;  /* 0xfffe80150600b986 */ /* 0x000fe2000c101506 */
        /* <DEDUP_REMOVED lines=65> */
.L_x_11790:
[----:B------:R-:W-:Y:S05]  /*9cb0*/  BSYNC B0 ;  /* 0x0000000000007941 */ /* 0x000fea0003800000 */
.L_x_11789:
        /* <DEDUP_REMOVED lines=38> */
.L_x_11717:
        /* <DEDUP_REMOVED lines=24> */
.L_x_11793:
[----:B0-----:R-:W-:Y:S05]  /*a0a0*/  BSYNC B0 ;  /* 0x0000000000007941 */ /* 0x001fea0003800000 */
.L_x_11792:
        /* <DEDUP_REMOVED lines=23> */
.L_x_11795:
[----:B-1----:R-:W1:Y:S02]  /*a220*/  S2R R13, SR_TID.X ;  /* 0x00000000000d7919 */ /* 0x002e640000002100 */
.L_x_11796:
[----:B0-----:R-:W-:Y:S05]  /*a230*/  BSYNC B0 ;  /* 0x0000000000007941 */ /* 0x001fea0003800000 */
.L_x_11794:
        /* <DEDUP_REMOVED lines=10> */
.L_x_11797:
        /* <DEDUP_REMOVED lines=28> */
.L_x_11798:
        /* <DEDUP_REMOVED lines=14> */
.L_x_14731:


//--------------------- .text._Z25selective_scan_bwd_kernelI32Selective_Scan_bwd_kernel_traitsILi32ELi8ELb0ELb1ELb1ELb0ELb0EN3c108BFloat16ENS1_7complexIfEEEEv12SSMParamsBwd --------------------------
	.section	.text._Z25selective_scan_bwd_kernelI32Selective_Scan_bwd_kernel_traitsILi32ELi8ELb0ELb1ELb1ELb0ELb0EN3c108BFloat16ENS1_7complexIfEEEEv12SSMParamsBwd,"ax",@progbits
	.sectioninfo	@"SHI_REGISTERS=230"
	.align	128
        .global         _Z25selective_scan_bwd_kernelI32Selective_Scan_bwd_kernel_traitsILi32ELi8ELb0ELb1ELb1ELb0ELb0EN3c108BFloat16ENS1_7complexIfEEEEv12SSMParamsBwd
        .type           _Z25selective_scan_bwd_kernelI32Selective_Scan_bwd_kernel_traitsILi32ELi8ELb0ELb1ELb1ELb0ELb0EN3c108BFloat16ENS1_7complexIfEEEEv12SSMParamsBwd,@function
        .size           _Z25selective_scan_bwd_kernelI32Selective_Scan_bwd_kernel_traitsILi32ELi8ELb0ELb1ELb1ELb0ELb0EN3c108BFloat16ENS1_7complexIfEEEEv12SSMParamsBwd,(.L_x_14732 - _Z25selective_scan_bwd_kernelI32Selective_Scan_bwd_kernel_traitsILi32ELi8ELb0ELb1ELb1ELb0ELb0EN3c108BFloat16ENS1_7complexIfEEEEv12SSMParamsBwd)
        .other          _Z25selective_scan_bwd_kernelI32Selective_Scan_bwd_kernel_traitsILi32ELi8ELb0ELb1ELb1ELb0ELb0EN3c108BFloat16ENS1_7complexIfEEEEv12SSMParamsBwd,@"STO_CUDA_ENTRY STV_DEFAULT"
_Z25selective_scan_bwd_kernelI32Selective_Scan_bwd_kernel_traitsILi32ELi8ELb0ELb1ELb1ELb0ELb0EN3c108BFloat16ENS1_7complexIfEEEEv12SSMParamsBwd:
.text._Z25selective_scan_bwd_kernelI32Selective_Scan_bwd_kernel_traitsILi32ELi8ELb0ELb1ELb1ELb0ELb0EN3c108BFloat16ENS1_7complexIfEEEEv12SSMParamsBwd:
[----:B------:R-:W-:Y:S02]  /*0000*/  MOV R1, c[0x0][0x28] ;  /* 0x00000a0000017a02 */ /* 0x000fe40000000f00 */
[----:B------:R-:W-:Y:S01]  /*0010*/  IABS R19, c[0x0][0x178] ;  /* 0x00005e0000137a13 */ /* 0x000fe20000000000 */
[----:B------:R-:W0:Y:S01]  /*0020*/  S2R R98, SR_CTAID.Y ;  /* 0x0000000000627919 */ /* 0x000e220000002600 */
[----:B------:R-:W-:Y:S01]  /*0030*/  ISETP.NE.U32.AND P0, PT, RZ, c[0x0][0x238], PT ;  /* 0x00008e00ff007a0c */ /* 0x000fe20003f05070 */
[----:B------:R-:W-:Y:S01]  /*0040*/  HFMA2.MMA R96, -RZ, RZ, 0, 0 ;  /* 0x00000000ff607435 */ /* 0x000fe200000001ff */
[----:B------:R-:W1:Y:S01]  /*0050*/  I2F.RP R0, R19 ;  /* 0x0000001300007306 */ /* 0x000e620000209400 */
[----:B------:R-:W-:Y:S01]  /*0060*/  ISETP.NE.U32.AND P1, PT, RZ, c[0x0][0x250], PT ;  /* 0x00009400ff007a0c */ /* 0x000fe20003f25070 */
[----:B------:R-:W-:Y:S01]  /*0070*/  ULDC.64 UR10, c[0x0][0x118] ;  /* 0x00004600000a7ab9 */ /* 0x000fe20000000a00 */
[----:B------:R-:W-:Y:S02]  /*0080*/  ISETP.NE.AND.EX P0, PT, RZ, c[0x0][0x23c], PT, P0 ;  /* 0x00008f00ff007a0c */ /* 0x000fe40003f05300 */
[----:B------:R-:W-:Y:S02]  /*0090*/  ISETP.NE.AND.EX P1, PT, RZ, c[0x0][0x254], PT, P1 ;  /* 0x00009500ff007a0c */ /* 0x000fe40003f25310 */
[----:B------:R-:W-:Y:S01]  /*00a0*/  MOV R95, RZ ;  /* 0x000000ff005f7202 */ /* 0x000fe20000000f00 */
[----:B-1----:R-:W1:Y:S01]  /*00b0*/  MUFU.RCP R0, R0 ;  /* 0x0000000000007308 */ /* 0x002e620000001000 */
[----:B0-----:R-:W-:-:S07]  /*00c0*/  SHF.R.S32.HI R97, RZ, 0x1f, R98 ;  /* 0x0000001fff617819 */ /* 0x001fce0000011462 */
[C---:B------:R-:W-:Y:S01]  /*00d0*/  @P0 LEA R2, P2, R98.reuse, c[0x0][0x238], 0x2 ;  /* 0x00008e0062020a11 */ /* 0x040fe200078410ff */
[----:B------:R-:W0:Y:S01]  /*00e0*/  S2R R94, SR_CTAID.X ;  /* 0x00000000005e7919 */ /* 0x000e220000002500 */
[C---:B------:R-:W-:Y:S02]  /*00f0*/  @P1 LEA R4, P3, R98.reuse, c[0x0][0x250], 0x2 ;  /* 0x0000940062041a11 */ /* 0x040fe400078610ff */
[C-C-:B------:R-:W-:Y:S02]  /*0100*/  @P0 LEA.HI.X R3, R98.reuse, c[0x0][0x23c], R97.reuse, 0x2, P2 ;  /* 0x00008f0062030a11 */ /* 0x140fe400010f1461 */
[----:B------:R-:W-:Y:S02]  /*0110*/  @P1 LEA.HI.X R5, R98, c[0x0][0x254], R97, 0x2, P3 ;  /* 0x0000950062051a11 */ /* 0x000fe400018f1461 */
[----:B-1----:R-:W-:Y:S01]  /*0120*/  IADD3 R6, R0, 0xffffffe, RZ ;  /* 0x0ffffffe00067810 */ /* 0x002fe20007ffe0ff */
[----:B------:R1:W5:Y:S03]  /*0130*/  @P0 LDG.E R96, [R2.64] ;  /* 0x0000000a02600981 */ /* 0x000366000c1e1900 */
[----:B------:R2:W3:Y:S01]  /*0140*/  F2I.FTZ.U32.TRUNC.NTZ R7, R6 ;  /* 0x0000000600077305 */ /* 0x0004e2000021f000 */
[----:B------:R4:W5:Y:S01]  /*0150*/  @P1 LDG.E R95, [R4.64] ;  /* 0x0000000a045f1981 */ /* 0x000962000c1e1900 */
[----:B------:R-:W-:Y:S01]  /*0160*/  IABS R0, R98 ;  /* 0x0000006200007213 */ /* 0x000fe20000000000 */
[----:B------:R-:W-:Y:S01]  /*0170*/  IMAD R21, R97, c[0x0][0x280], RZ ;  /* 0x0000a00061157a24 */ /* 0x000fe200078e02ff */
[----:B------:R-:W-:Y:S01]  /*0180*/  ISETP.NE.AND P0, PT, RZ, c[0x0][0x178], PT ;  /* 0x00005e00ff007a0c */ /* 0x000fe20003f05270 */
[----:B------:R-:W-:Y:S01]  /*0190*/  HFMA2.MMA R89, -RZ, RZ, 0, 0 ;  /* 0x00000000ff597435 */ /* 0x000fe200000001ff */
[----:B------:R-:W-:Y:S01]  /*01a0*/  MOV R12, c[0x0][0x174] ;  /* 0x00005d00000c7a02 */ /* 0x000fe20000000f00 */
[----:B------:R-:W-:Y:S01]  /*01b0*/  IMAD R21, R98, c[0x0][0x284], R21 ;  /* 0x0000a10062157a24 */ /* 0x000fe200078e0215 */
[----:B------:R-:W-:Y:S01]  /*01c0*/  MOV R92, RZ ;  /* 0x000000ff005c7202 */ /* 0x000fe20000000f00 */
[----:B--2---:R-:W-:Y:S01]  /*01d0*/  HFMA2.MMA R6, -RZ, RZ, 0, 0 ;  /* 0x00000000ff067435 */ /* 0x004fe200000001ff */
[----:B0-----:R-:W-:-:S02]  /*01e0*/  SHF.R.S32.HI R93, RZ, 0x1f, R94 ;  /* 0x0000001fff5d7819 */ /* 0x001fc4000001145e */
[----:B---3--:R-:W-:-:S03]  /*01f0*/  IADD3 R8, RZ, -R7, RZ ;  /* 0x80000007ff087210 */ /* 0x008fc60007ffe0ff */
[C---:B----4-:R-:W-:Y:S02]  /*0200*/  IMAD R5, R93.reuse, c[0x0][0x1d0], RZ ;  /* 0x000074005d057a24 */ /* 0x050fe400078e02ff */
[----:B------:R-:W-:Y:S02]  /*0210*/  IMAD R11, R93, c[0x0][0x278], RZ ;  /* 0x00009e005d0b7a24 */ /* 0x000fe400078e02ff */
[----:B-1----:R-:W-:Y:S02]  /*0220*/  IMAD R3, R8, R19, RZ ;  /* 0x0000001308037224 */ /* 0x002fe400078e02ff */
[----:B------:R-:W-:Y:S02]  /*0230*/  IMAD R5, R94, c[0x0][0x1d4], R5 ;  /* 0x000075005e057a24 */ /* 0x000fe400078e0205 */
[----:B------:R-:W-:Y:S01]  /*0240*/  IMAD.HI.U32 R7, R7, R3, R6 ;  /* 0x0000000307077227 */ /* 0x000fe200078e0006 */
[----:B------:R-:W-:-:S03]  /*0250*/  LOP3.LUT R6, R98, c[0x0][0x178], RZ, 0x3c, !PT ;  /* 0x00005e0062067a12 */ /* 0x000fc600078e3cff */
[----:B------:R-:W-:Y:S01]  /*0260*/  IMAD.WIDE.U32 R2, R94, c[0x0][0x1d0], RZ ;  /* 0x000074005e027a25 */ /* 0x000fe200078e00ff */
[----:B------:R-:W-:-:S03]  /*0270*/  ISETP.GE.AND P3, PT, R6, RZ, PT ;  /* 0x000000ff0600720c */ /* 0x000fc60003f66270 */
[----:B------:R-:W-:Y:S01]  /*0280*/  IMAD.HI.U32 R91, R7, R0, RZ ;  /* 0x00000000075b7227 */ /* 0x000fe200078e00ff */
[----:B------:R-:W-:-:S03]  /*0290*/  IADD3 R3, R3, R5, RZ ;  /* 0x0000000503037210 */ /* 0x000fc60007ffe0ff */
[----:B------:R-:W-:Y:S01]  /*02a0*/  IMAD R7, R93, c[0x0][0x1e0], RZ ;  /* 0x000078005d077a24 */ /* 0x000fe200078e02ff */
[----:B------:R-:W-:Y:S01]  /*02b0*/  IADD3 R4, -R91, RZ, RZ ;  /* 0x000000ff5b047210 */ /* 0x000fe20007ffe1ff */
[----:B------:R-:W-:Y:S02]  /*02c0*/  IMAD R17, R93, c[0x0][0x1b0], RZ ;  /* 0x00006c005d117a24 */ /* 0x000fe400078e02ff */
[C---:B------:R-:W-:Y:S02]  /*02d0*/  IMAD R9, R94.reuse, c[0x0][0x1e4], R7 ;  /* 0x000079005e097a24 */ /* 0x040fe400078e0207 */
[----:B------:R-:W-:Y:S02]  /*02e0*/  IMAD R0, R19, R4, R0 ;  /* 0x0000000413007224 */ /* 0x000fe400078e0200 */
[----:B------:R-:W-:-:S03]  /*02f0*/  IMAD.WIDE.U32 R4, R94, c[0x0][0x1e0], RZ ;  /* 0x000078005e047a25 */ /* 0x000fc600078e00ff */
[----:B------:R-:W-:Y:S01]  /*0300*/  ISETP.GT.U32.AND P2, PT, R19, R0, PT ;  /* 0x000000001300720c */ /* 0x000fe20003f44070 */
[----:B------:R-:W-:Y:S01]  /*0310*/  IMAD.WIDE.U32 R6, R94, c[0x0][0x278], RZ ;  /* 0x00009e005e067a25 */ /* 0x000fe200078e00ff */
[----:B------:R-:W-:-:S03]  /*0320*/  IADD3 R5, R5, R9, RZ ;  /* 0x0000000905057210 */ /* 0x000fc60007ffe0ff */
[----:B------:R-:W-:Y:S02]  /*0330*/  IMAD R15, R93, c[0x0][0x190], RZ ;  /* 0x000064005d0f7a24 */ /* 0x000fe400078e02ff */
[C---:B------:R-:W-:Y:S02]  /*0340*/  IMAD R13, R94.reuse, c[0x0][0x27c], R11 ;  /* 0x00009f005e0d7a24 */ /* 0x040fe400078e020b */
[----:B------:R-:W-:-:S03]  /*0350*/  IMAD.WIDE.U32 R10, R94, c[0x0][0x1b0], RZ ;  /* 0x00006c005e0a7a25 */ /* 0x000fc600078e00ff */
[----:B------:R-:W-:Y:S01]  /*0360*/  IADD3 R7, R7, R13, RZ ;  /* 0x0000000d07077210 */ /* 0x000fe20007ffe0ff */
[----:B------:R-:W-:Y:S01]  /*0370*/  IMAD R17, R94, c[0x0][0x1b4], R17 ;  /* 0x00006d005e117a24 */ /* 0x000fe200078e0211 */
[-C--:B------:R-:W-:Y:S01]  /*0380*/  @!P2 IADD3 R0, R0, -R19.reuse, RZ ;  /* 0x800000130000a210 */ /* 0x080fe20007ffe0ff */
[----:B------:R-:W-:Y:S01]  /*0390*/  IMAD.WIDE.U32 R8, R94, c[0x0][0x190], RZ ;  /* 0x000064005e087a25 */ /* 0x000fe200078e00ff */
[----:B------:R-:W-:Y:S02]  /*03a0*/  @!P2 IADD3 R91, R91, 0x1, RZ ;  /* 0x000000015b5ba810 */ /* 0x000fe40007ffe0ff */
[----:B------:R-:W-:Y:S01]  /*03b0*/  ISETP.GE.U32.AND P1, PT, R0, R19, PT ;  /* 0x000000130000720c */ /* 0x000fe20003f26070 */
[----:B------:R-:W-:Y:S01]  /*03c0*/  IMAD R15, R94, c[0x0][0x194], R15 ;  /* 0x000065005e0f7a24 */ /* 0x000fe200078e020f */
[----:B------:R-:W-:Y:S01]  /*03d0*/  IADD3 R11, R11, R17, RZ ;  /* 0x000000110b0b7210 */ /* 0x000fe20007ffe0ff */
[----:B------:R-:W-:Y:S01]  /*03e0*/  IMAD R19, R97, c[0x0][0x1e8], RZ ;  /* 0x00007a0061137a24 */ /* 0x000fe200078e02ff */
[----:B------:R-:W-:Y:S01]  /*03f0*/  LEA R13, R12, 0xffffff00, 0x8 ;  /* 0xffffff000c0d7811 */ /* 0x000fe200078e40ff */
[----:B------:R-:W-:Y:S01]  /*0400*/  IMAD.WIDE.U32 R4, R98, c[0x0][0x1e8], R4 ;  /* 0x00007a0062047a25 */ /* 0x000fe200078e0004 */
[----:B------:R-:W-:-:S02]  /*0410*/  IADD3 R9, R9, R15, RZ ;  /* 0x0000000f09097210 */ /* 0x000fc40007ffe0ff */
[----:B------:R-:W-:Y:S01]  /*0420*/  SHF.R.S32.HI R15, RZ, 0x1f, R13 ;  /* 0x0000001fff0f7819 */ /* 0x000fe2000001140d */
[----:B------:R-:W-:Y:S01]  /*0430*/  IMAD R17, R97, c[0x0][0x1d8], RZ ;  /* 0x0000760061117a24 */ /* 0x000fe200078e02ff */
[----:B------:R-:W-:Y:S01]  /*0440*/  IADD3 R85, P2, R13, R4, RZ ;  /* 0x000000040d557210 */ /* 0x000fe20007f5e0ff */
[C---:B------:R-:W-:Y:S02]  /*0450*/  IMAD.WIDE.U32 R2, R98.reuse, c[0x0][0x1d8], R2 ;  /* 0x0000760062027a25 */ /* 0x040fe400078e0002 */
[----:B------:R-:W-:Y:S02]  /*0460*/  @P1 IADD3 R91, R91, 0x1, RZ ;  /* 0x000000015b5b1810 */ /* 0x000fe40007ffe0ff */
[C---:B------:R-:W-:Y:S01]  /*0470*/  IMAD R19, R98.reuse, c[0x0][0x1ec], R19 ;  /* 0x00007b0062137a24 */ /* 0x040fe200078e0213 */
[----:B------:R-:W-:Y:S01]  /*0480*/  IADD3 R87, P1, R13, R2, RZ ;  /* 0x000000020d577210 */ /* 0x000fe20007f3e0ff */
[C---:B------:R-:W-:Y:S01]  /*0490*/  IMAD R17, R98.reuse, c[0x0][0x1dc], R17 ;  /* 0x0000770062117a24 */ /* 0x040fe200078e0211 */
[----:B------:R-:W-:Y:S01]  /*04a0*/  @!P3 IADD3 R91, -R91, RZ, RZ ;  /* 0x000000ff5b5bb210 */ /* 0x000fe20007ffe1ff */
[----:B------:R-:W-:Y:S01]  /*04b0*/  IMAD.WIDE.U32 R6, R98, c[0x0][0x280], R6 ;  /* 0x0000a00062067a25 */ /* 0x000fe200078e0006 */
[----:B------:R-:W-:-:S02]  /*04c0*/  @!P0 LOP3.LUT R91, RZ, c[0x0][0x178], RZ, 0x33, !PT ;  /* 0x00005e00ff5b8a12 */ /* 0x000fc400078e33ff */
[----:B------:R-:W-:Y:S02]  /*04d0*/  IADD3.X R4, R15, R5, R19, P2, !PT ;  /* 0x000000050f047210 */ /* 0x000fe400017fe413 */
[----:B------:R-:W-:Y:S01]  /*04e0*/  LEA R84, P0, R85, c[0x0][0x248], 0x1 ;  /* 0x0000920055547a11 */ /* 0x000fe200078008ff */
[----:B------:R-:W-:Y:S01]  /*04f0*/  IMAD.WIDE.U32 R8, R91, c[0x0][0x1a8], R8 ;  /* 0x00006a005b087a25 */ /* 0x000fe200078e0008 */
[----:B------:R-:W-:Y:S02]  /*0500*/  IADD3.X R2, R15, R3, R17, P1, !PT ;  /* 0x000000030f027210 */ /* 0x000fe40000ffe411 */
[----:B------:R-:W-:Y:S01]  /*0510*/  LEA R86, P1, R87, c[0x0][0x240], 0x1 ;  /* 0x0000900057567a11 */ /* 0x000fe200078208ff */
[----:B------:R-:W-:Y:S01]  /*0520*/  IMAD.WIDE.U32 R10, R91, c[0x0][0x1c8], R10 ;  /* 0x000072005b0a7a25 */ /* 0x000fe200078e000a */
[----:B------:R-:W-:Y:S02]  /*0530*/  SHF.R.S32.HI R167, RZ, 0x1f, R91 ;  /* 0x0000001fffa77819 */ /* 0x000fe4000001145b */
[----:B------:R-:W-:-:S02]  /*0540*/  LEA.HI.X R85, R85, c[0x0][0x24c], R4, 0x1, P0 ;  /* 0x0000930055557a11 */ /* 0x000fc400000f0c04 */
[----:B------:R-:W-:Y:S01]  /*0550*/  IADD3 R13, P4, R13, R6, RZ ;  /* 0x000000060d0d7210 */ /* 0x000fe20007f9e0ff */
[----:B------:R-:W-:Y:S01]  /*0560*/  IMAD R0, R167, c[0x0][0x1a8], RZ ;  /* 0x00006a00a7007a24 */ /* 0x000fe200078e02ff */
[----:B------:R-:W-:Y:S02]  /*0570*/  ISETP.NE.U32.AND P0, PT, RZ, c[0x0][0x260], PT ;  /* 0x00009800ff007a0c */ /* 0x000fe40003f05070 */
[----:B------:R-:W-:Y:S01]  /*0580*/  LEA.HI.X R87, R87, c[0x0][0x244], R2, 0x1, P1 ;  /* 0x0000910057577a11 */ /* 0x000fe200008f0c02 */
[----:B------:R-:W-:Y:S01]  /*0590*/  IMAD R2, R167, c[0x0][0x1c8], RZ ;  /* 0x00007200a7027a24 */ /* 0x000fe200078e02ff */
[----:B------:R-:W-:Y:S01]  /*05a0*/  IADD3.X R6, R15, R7, R21, P4, !PT ;  /* 0x000000070f067210 */ /* 0x000fe200027fe415 */
[----:B------:R-:W-:Y:S01]  /*05b0*/  IMAD R5, R91, c[0x0][0x1ac], R0 ;  /* 0x00006b005b057a24 */ /* 0x000fe200078e0200 */
[----:B------:R-:W-:Y:S01]  /*05c0*/  LEA R82, P2, R13, c[0x0][0x308], 0x1 ;  /* 0x0000c2000d527a11 */ /* 0x000fe200078408ff */
[----:B------:R-:W-:Y:S01]  /*05d0*/  IMAD R7, R91, c[0x0][0x1cc], R2 ;  /* 0x000073005b077a24 */ /* 0x000fe200078e0202 */
[----:B------:R-:W-:-:S02]  /*05e0*/  ISETP.NE.AND.EX P0, PT, RZ, c[0x0][0x264], PT, P0 ;  /* 0x00009900ff007a0c */ /* 0x000fc40003f05300 */
[----:B------:R-:W-:Y:S02]  /*05f0*/  LEA R3, R12, 0xfffffe00, 0x9 ;  /* 0xfffffe000c037811 */ /* 0x000fe400078e48ff */
[----:B------:R-:W-:Y:S02]  /*0600*/  LEA.HI.X R83, R13, c[0x0][0x30c], R6, 0x1, P2 ;  /* 0x0000c3000d537a11 */ /* 0x000fe400010f0c06 */
[----:B------:R-:W-:Y:S02]  /*0610*/  ISETP.NE.U32.AND P1, PT, RZ, c[0x0][0x328], PT ;  /* 0x0000ca00ff007a0c */ /* 0x000fe40003f25070 */
[----:B------:R-:W-:Y:S02]  /*0620*/  ISETP.NE.U32.AND P2, PT, RZ, c[0x0][0x348], PT ;  /* 0x0000d200ff007a0c */ /* 0x000fe40003f45070 */
[----:B------:R-:W-:Y:S02]  /*0630*/  IADD3 R80, P5, R3, R8, RZ ;  /* 0x0000000803507210 */ /* 0x000fe40007fbe0ff */
[----:B------:R-:W-:-:S02]  /*0640*/  SHF.R.S32.HI R0, RZ, 0x1f, R3 ;  /* 0x0000001fff007819 */ /* 0x000fc40000011403 */
[----:B------:R-:W-:Y:S02]  /*0650*/  IADD3 R5, R9, R5, RZ ;  /* 0x0000000509057210 */ /* 0x000fe40007ffe0ff */
[----:B------:R-:W-:Y:S01]  /*0660*/  IADD3 R3, P4, R3, R10, RZ ;  /* 0x0000000a03037210 */ /* 0x000fe20007f9e0ff */
[----:B------:R-:W-:Y:S01]  /*0670*/  CS2R R8, SRZ ;  /* 0x0000000000087805 */ /* 0x000fe2000001ff00 */
[----:B------:R-:W-:Y:S02]  /*0680*/  IADD3 R7, R11, R7, RZ ;  /* 0x000000070b077210 */ /* 0x000fe40007ffe0ff */
[----:B------:R-:W-:Y:S01]  /*0690*/  ISETP.NE.AND.EX P1, PT, RZ, c[0x0][0x32c], PT, P1 ;  /* 0x0000cb00ff007a0c */ /* 0x000fe20003f25310 */
[----:B------:R-:W-:Y:S01]  /*06a0*/  CS2R R10, SRZ ;  /* 0x00000000000a7805 */ /* 0x000fe2000001ff00 */
[----:B------:R-:W-:Y:S02]  /*06b0*/  ISETP.NE.AND.EX P2, PT, RZ, c[0x0][0x34c], PT, P2 ;  /* 0x0000d300ff007a0c */ /* 0x000fe40003f45320 */
[----:B------:R-:W-:-:S02]  /*06c0*/  ISETP.GE.AND P3, PT, R12, 0x1, PT ;  /* 0x000000010c00780c */ /* 0x000fc40003f66270 */
[C---:B------:R-:W-:Y:S02]  /*06d0*/  IADD3.X R5, R0.reuse, R5, RZ, P5, !PT ;  /* 0x0000000500057210 */ /* 0x040fe40002ffe4ff */
[----:B------:R-:W-:Y:S01]  /*06e0*/  IADD3.X R78, R0, R7, RZ, P4, !PT ;  /* 0x00000007004e7210 */ /* 0x000fe200027fe4ff */
[----:B------:R-:W-:Y:S01]  /*06f0*/  @P0 IMAD R0, R94, c[0x0][0x164], R98 ;  /* 0x000059005e000a24 */ /* 0x000fe200078e0262 */
[----:B------:R-:W-:Y:S02]  /*0700*/  LEA R81, P5, R80, c[0x0][0x228], 0x1 ;  /* 0x00008a0050517a11 */ /* 0x000fe400078a08ff */
[----:B------:R-:W-:Y:S01]  /*0710*/  @P0 MOV R13, 0x10 ;  /* 0x00000010000d0802 */ /* 0x000fe20000000f00 */
[----:B------:R-:W-:Y:S01]  /*0720*/  @P0 IMAD R0, R0, c[0x0][0x174], RZ ;  /* 0x00005d0000000a24 */ /* 0x000fe200078e02ff */
[----:B------:R-:W-:Y:S02]  /*0730*/  LEA.HI.X R80, R80, c[0x0][0x22c], R5, 0x1, P5 ;  /* 0x00008b0050507a11 */ /* 0x000fe400028f0c05 */
[----:B------:R-:W-:Y:S01]  /*0740*/  LEA R79, P6, R3, c[0x0][0x230], 0x1 ;  /* 0x00008c00034f7a11 */ /* 0x000fe200078c08ff */
[----:B------:R-:W-:Y:S01]  /*0750*/  @P0 IMAD R0, R0, c[0x0][0x16c], RZ ;  /* 0x00005b0000000a24 */ /* 0x000fe200078e02ff */
[----:B------:R-:W-:-:S02]  /*0760*/  @P1 LEA R10, P4, R98, c[0x0][0x328], 0x2 ;  /* 0x0000ca00620a1a11 */ /* 0x000fc400078810ff */
[----:B------:R-:W-:Y:S01]  /*0770*/  @P2 LEA R8, P5, R98, c[0x0][0x348], 0x2 ;  /* 0x0000d20062082a11 */ /* 0x000fe200078a10ff */
[----:B------:R-:W-:Y:S01]  /*0780*/  @P0 IMAD.WIDE R12, R0, R13, c[0x0][0x260] ;  /* 0x00009800000c0625 */ /* 0x000fe200078e020d */
[----:B------:R-:W-:Y:S01]  /*0790*/  LEA.HI.X R78, R3, c[0x0][0x234], R78, 0x1, P6 ;  /* 0x00008d00034e7a11 */ /* 0x000fe200030f0c4e */
[----:B------:R-:W-:Y:S01]  /*07a0*/  @!P0 CS2R R12, SRZ ;  /* 0x00000000000c8805 */ /* 0x000fe2000001ff00 */
        /* <DEDUP_REMOVED lines=10> */
.L_x_11852:
        /* <DEDUP_REMOVED lines=15> */
[----:B--2---:R0:W2:Y:S01]  /*0940*/  @!P0 LDG.E.U16 R5, [R2.64] ;  /* 0x0000000a02058981 */ /* 0x0040a2000c1e1500 */
[C---:B------:R-:W-:Y:S02]  /*0950*/  LOP3.LUT R22, R74.reuse, 0x80, RZ, 0xfc, !PT ;  /* 0x000000804a167812 */ /* 0x040fe400078efcff */
[C---:B------:R-:W-:Y:S01]  /*0960*/  LOP3.LUT R24, R74.reuse, 0xa0, RZ, 0xfc, !PT ;  /* 0x000000a04a187812 */ /* 0x040fe200078efcff */
[----:B---3--:R0:W3:Y:S01]  /*0970*/  @!P1 LDG.E.U16 R0, [R2.64+0x40] ;  /* 0x0000400a02009981 */ /* 0x0080e2000c1e1500 */
        /* <DEDUP_REMOVED lines=138> */
[----:B------:R-:W-:Y:S02]  /*1220*/  PRMT R6, RZ, 0x5410, R6 ;  /* 0x00005410ff067816 */ /* 0x000fe40000000006 */
[----:B------:R-:W-:Y:S02]  /*1230*/  PRMT R38, RZ, 0x5410, R7 ;  /* 0x00005410ff267816 */ /* 0x000fe40000000007 */
[----:B------:R-:W-:-:S02]  /*1240*/  PRMT R14, RZ, 0x5410, R14 ;  /* 0x00005410ff0e7816 */ /* 0x000fc4000000000e */
[----:B------:R-:W-:Y:S02]  /*1250*/  PRMT R34, RZ, 0x5410, R15 ;  /* 0x00005410ff227816 */ /* 0x000fe4000000000f */
        /* <DEDUP_REMOVED lines=16> */
[----:B------:R-:W4:Y:S01]  /*1360*/  LDS.U16 R20, [R64+0xc] ;  /* 0x00000c0040147984 */ /* 0x000f220000000400 */
[----:B0-----:R-:W-:-:S03]  /*1370*/  PRMT R22, RZ, 0x5410, R165 ;  /* 0x00005410ff167816 */ /* 0x001fc600000000a5 */
[----:B------:R-:W0:Y:S01]  /*1380*/  LDS.U16 R21, [R64+0xe] ;  /* 0x00000e0040157984 */ /* 0x000e220000000400 */
[----:B-1----:R-:W-:Y:S02]  /*1390*/  PRMT R24, RZ, 0x5410, R63 ;  /* 0x00005410ff187816 */ /* 0x002fe4000000003f */
[----:B--2---:R-:W-:Y:S02]  /*13a0*/  PRMT R25, RZ, 0x5410, R25 ;  /* 0x00005410ff197816 */ /* 0x004fe40000000019 */
[----:B---3--:R-:W-:-:S03]  /*13b0*/  PRMT R23, RZ, 0x5410, R2 ;  /* 0x00005410ff177816 */ /* 0x008fc60000000002 */
[----:B------:R-:W-:Y:S01]  /*13c0*/  FFMA.FTZ R22, R25, R22, R89 ;  /* 0x0000001619167223 */ /* 0x000fe20000010059 */
[----:B------:R-:W-:Y:S02]  /*13d0*/  PRMT R2, RZ, 0x5410, R62 ;  /* 0x00005410ff027816 */ /* 0x000fe4000000003e */
[----:B----4-:R-:W-:Y:S01]  /*13e0*/  PRMT R3, RZ, 0x5410, R3 ;  /* 0x00005410ff037816 */ /* 0x010fe20000000003 */
[----:B------:R-:W-:Y:S01]  /*13f0*/  FFMA.FTZ R22, R23, R24, R22 ;  /* 0x0000001817167223 */ /* 0x000fe20000010016 */
[----:B------:R-:W-:-:S03]  /*1400*/  PRMT R17, RZ, 0x5410, R17 ;  /* 0x00005410ff117816 */ /* 0x000fc60000000011 */
[----:B------:R-:W-:Y:S01]  /*1410*/  FFMA.FTZ R2, R3, R2, R22 ;  /* 0x0000000203027223 */ /* 0x000fe20000010016 */
[----:B------:R-:W-:Y:S02]  /*1420*/  PRMT R22, RZ, 0x5410, R61 ;  /* 0x00005410ff167816 */ /* 0x000fe4000000003d */
[----:B------:R-:W-:-:S03]  /*1430*/  PRMT R27, RZ, 0x5410, R18 ;  /* 0x00005410ff1b7816 */ /* 0x000fc60000000012 */
[----:B------:R-:W-:Y:S01]  /*1440*/  FFMA.FTZ R2, R17, R22, R2 ;  /* 0x0000001611027223 */ /* 0x000fe20000010002 */
[----:B------:R-:W-:-:S05]  /*1450*/  PRMT R22, RZ, 0x5410, R60 ;  /* 0x00005410ff167816 */ /* 0x000fca000000003c */
[----:B------:R-:W-:Y:S01]  /*1460*/  FFMA.FTZ R2, R27, R22, R2 ;  /* 0x000000161b027223 */ /* 0x000fe20000010002 */
[----:B------:R-:W-:Y:S02]  /*1470*/  MOV R22, c[0x0][0x16c] ;  /* 0x00005b0000167a02 */ /* 0x000fe40000000f00 */
[----:B------:R-:W-:Y:S02]  /*1480*/  PRMT R18, RZ, 0x5410, R59 ;  /* 0x00005410ff127816 */ /* 0x000fe4000000003b */
[----:B------:R-:W-:Y:S02]  /*1490*/  PRMT R19, RZ, 0x5410, R19 ;  /* 0x00005410ff137816 */ /* 0x000fe40000000013 */
[----:B------:R-:W-:Y:S02]  /*14a0*/  ISETP.GE.AND P0, PT, R22, 0x1, PT ;  /* 0x000000011600780c */ /* 0x000fe40003f06270 */
[----:B------:R-:W-:Y:S01]  /*14b0*/  PRMT R99, RZ, 0x5410, R20 ;  /* 0x00005410ff637816 */ /* 0x000fe20000000014 */
[----:B------:R-:W-:Y:S01]  /*14c0*/  FFMA.FTZ R2, R19, R18, R2 ;  /* 0x0000001213027223 */ /* 0x000fe20000010002 */
[----:B------:R-:W-:-:S02]  /*14d0*/  PRMT R18, RZ, 0x5410, R58 ;  /* 0x00005410ff127816 */ /* 0x000fc4000000003a */
[----:B------:R-:W-:Y:S02]  /*14e0*/  PRMT R89, RZ, 0x5410, R57 ;  /* 0x00005410ff597816 */ /* 0x000fe40000000039 */
[----:B0-----:R-:W-:Y:S01]  /*14f0*/  PRMT R21, RZ, 0x5410, R21 ;  /* 0x00005410ff157816 */ /* 0x001fe20000000015 */
[----:B------:R-:W-:Y:S02]  /*1500*/  FFMA.FTZ R2, R99, R18, R2 ;  /* 0x0000001263027223 */ /* 0x000fe40000010002 */
        /* <DEDUP_REMOVED lines=12> */
[----:B------:R-:W-:Y:S01]  /*15d0*/  FADD.FTZ R46, R0, R95 ;  /* 0x0000005f002e7221 */ /* 0x000fe20000010000 */
        /* <DEDUP_REMOVED lines=8> */
[----:B------:R-:W-:Y:S01]  /*1660*/  CS2R R22, SRZ ;  /* 0x0000000000167805 */ /* 0x000fe2000001ff00 */
[--C-:B------:R-:W-:Y:S01]  /*1670*/  FADD.FTZ R40, R6, R95.reuse ;  /* 0x0000005f06287221 */ /* 0x100fe20000010000 */
[----:B------:R-:W-:Y:S01]  /*1680*/  IADD3 R33, R33, -R2, RZ ;  /* 0x8000000221217210 */ /* 0x000fe20007ffe0ff */
        /* <DEDUP_REMOVED lines=11> */
.L_x_11847:
[----:B------:R-:W-:Y:S02]  /*1740*/  SHF.R.S32.HI R100, RZ, 0x1f, R22 ;  /* 0x0000001fff647819 */ /* 0x000fe40000011416 */
[----:B------:R-:W-:Y:S02]  /*1750*/  IADD3 R2, R77, R74, RZ ;  /* 0x0000004a4d027210 */ /* 0x000fe40007ffe0ff */
[----:B------:R-:W-:Y:S01]  /*1760*/  IADD3 R73, -R75, c[0x0][0x168], RZ ;  /* 0x00005a004b497a10 */ /* 0x000fe20007ffe1ff */
[----:B------:R-:W-:Y:S01]  /*1770*/  IMAD R5, R100, c[0x0][0x1a0], RZ ;  /* 0x0000680064057a24 */ /* 0x000fe200078e02ff */
[--C-:B------:R-:W-:Y:S02]  /*1780*/  SHF.R.S32.HI R3, RZ, 0x1f, R2.reuse ;  /* 0x0000001fff037819 */ /* 0x100fe40000011402 */
[----:B------:R-:W-:Y:S01]  /*1790*/  SHF.L.U32 R131, R73, 0x1, RZ ;  /* 0x0000000149837819 */ /* 0x000fe200000006ff */
[----:B------:R-:W-:Y:S01]  /*17a0*/  IMAD R7, R22, c[0x0][0x1a4], R5 ;  /* 0x0000690016077a24 */ /* 0x000fe200078e0205 */
[----:B------:R-:W-:Y:S01]  /*17b0*/  IADD3 R112, R2, 0x20, RZ ;  /* 0x0000002002707810 */ /* 0x000fe20007ffe0ff */
[----:B------:R-:W-:Y:S01]  /*17c0*/  IMAD.WIDE.U32 R4, R22, c[0x0][0x1a0], R2 ;  /* 0x0000680016047a25 */ /* 0x000fe200078e0002 */
[----:B------:R-:W-:-:S02]  /*17d0*/  IADD3 R113, R2, 0x40, RZ ;  /* 0x0000004002717810 */ /* 0x000fc40007ffe0ff */
[----:B------:R-:W-:Y:S02]  /*17e0*/  IADD3 R114, R2, 0x60, RZ ;  /* 0x0000006002727810 */ /* 0x000fe40007ffe0ff */
[----:B------:R-:W-:Y:S02]  /*17f0*/  IADD3 R5, R5, R7, RZ ;  /* 0x0000000705057210 */ /* 0x000fe40007ffe0ff */
[C---:B------:R-:W-:Y:S02]  /*1800*/  LEA R6, P0, R4.reuse, R81, 0x1 ;  /* 0x0000005104067211 */ /* 0x040fe400078008ff */
[-C--:B------:R-:W-:Y:S02]  /*1810*/  ISETP.GE.AND P1, PT, R113, R131.reuse, PT ;  /* 0x000000837100720c */ /* 0x080fe40003f26270 */
[----:B------:R-:W-:Y:S02]  /*1820*/  LEA.HI.X R7, R4, R80, R5, 0x1, P0 ;  /* 0x0000005004077211 */ /* 0x000fe400000f0c05 */
[----:B------:R-:W-:-:S02]  /*1830*/  ISETP.GE.AND P0, PT, R112, R131, PT ;  /* 0x000000837000720c */ /* 0x000fc40003f06270 */
[-C--:B------:R-:W-:Y:S02]  /*1840*/  ISETP.GE.AND P2, PT, R114, R131.reuse, PT ;  /* 0x000000837200720c */ /* 0x080fe40003f46270 */
[----:B------:R-:W-:Y:S02]  /*1850*/  PRMT R18, RZ, 0x7610, R18 ;  /* 0x00007610ff127816 */ /* 0x000fe40000000012 */
[----:B------:R-:W-:Y:S02]  /*1860*/  PRMT R21, RZ, 0x7610, R21 ;  /* 0x00007610ff157816 */ /* 0x000fe40000000015 */
[----:B------:R-:W-:Y:S02]  /*1870*/  PRMT R20, RZ, 0x7610, R20 ;  /* 0x00007610ff147816 */ /* 0x000fe40000000014 */
[C---:B------:R-:W-:Y:S02]  /*1880*/  ISETP.GE.AND P6, PT, R2.reuse, R131, PT ;  /* 0x000000830200720c */ /* 0x040fe40003fc6270 */
[C---:B------:R-:W-:Y:S01]  /*1890*/  IADD3 R119, R2.reuse, 0x100, RZ ;  /* 0x0000010002777810 */ /* 0x040fe20007ffe0ff */
[----:B--2---:R0:W2:Y:S01]  /*18a0*/  @!P0 LDG.E.U16 R18, [R6.64+0x40] ;  /* 0x0000400a06128981 */ /* 0x0040a2000c1e1500 */
[----:B------:R-:W-:-:S02]  /*18b0*/  IADD3 R120, R2, 0x120, RZ ;  /* 0x0000012002787810 */ /* 0x000fc40007ffe0ff */
[C---:B------:R-:W-:Y:S01]  /*18c0*/  IADD3 R121, R2.reuse, 0x140, RZ ;  /* 0x0000014002797810 */ /* 0x040fe20007ffe0ff */
[----:B---3--:R0:W3:Y:S01]  /*18d0*/  @!P1 LDG.E.U16 R21, [R6.64+0x80] ;  /* 0x0000800a06159981 */ /* 0x0080e2000c1e1500 */
[C---:B------:R-:W-:Y:S02]  /*18e0*/  IADD3 R115, R2.reuse, 0x80, RZ ;  /* 0x0000008002737810 */ /* 0x040fe40007ffe0ff */
[----:B------:R-:W-:Y:S01]  /*18f0*/  IADD3 R116, R2, 0xa0, RZ ;  /* 0x000000a002747810 */ /* 0x000fe20007ffe0ff */
[----:B------:R0:W4:Y:S01]  /*1900*/  @!P2 LDG.E.U16 R20, [R6.64+0xc0] ;  /* 0x0000c00a0614a981 */ /* 0x000122000c1e1500 */
[-C--:B------:R-:W-:Y:S02]  /*1910*/  ISETP.GE.AND P0, PT, R119, R131.reuse, PT ;  /* 0x000000837700720c */ /* 0x080fe40003f06270 */
[-C--:B------:R-:W-:Y:S02]  /*1920*/  ISETP.GE.AND P1, PT, R120, R131.reuse, PT ;  /* 0x000000837800720c */ /* 0x080fe40003f26270 */
[----:B------:R-:W-:-:S02]  /*1930*/  ISETP.GE.AND P2, PT, R121, R131, PT ;  /* 0x000000837900720c */ /* 0x000fc40003f46270 */
[----:B------:R-:W-:Y:S02]  /*1940*/  PRMT R19, RZ, 0x7610, R19 ;  /* 0x00007610ff137816 */ /* 0x000fe40000000013 */
[-C--:B------:R-:W-:Y:S02]  /*1950*/  ISETP.GE.AND P3, PT, R115, R131.reuse, PT ;  /* 0x000000837300720c */ /* 0x080fe40003f66270 */
[----:B------:R-:W-:Y:S02]  /*1960*/  ISETP.GE.AND P4, PT, R116, R131, PT ;  /* 0x000000837400720c */ /* 0x000fe40003f86270 */
[C---:B------:R-:W-:Y:S01]  /*1970*/  IADD3 R117, R2.reuse, 0xc0, RZ ;  /* 0x000000c002757810 */ /* 0x040fe20007ffe0ff */
[----:B------:R0:W2:Y:S01]  /*1980*/  @!P6 LDG.E.U16 R19, [R6.64] ;  /* 0x0000000a0613e981 */ /* 0x0000a2000c1e1500 */
[----:B------:R-:W-:Y:S02]  /*1990*/  IADD3 R118, R2, 0xe0, RZ ;  /* 0x000000e002767810 */ /* 0x000fe40007ffe0ff */
[----:B------:R-:W-:-:S02]  /*19a0*/  PRMT R103, RZ, 0x7610, R103 ;  /* 0x00007610ff677816 */ /* 0x000fc40000000067 */
[----:B------:R-:W-:Y:S02]  /*19b0*/  PRMT R105, RZ, 0x7610, R105 ;  /* 0x00007610ff697816 */ /* 0x000fe40000000069 */
[-C--:B------:R-:W-:Y:S02]  /*19c0*/  ISETP.GE.AND P5, PT, R117, R131.reuse, PT ;  /* 0x000000837500720c */ /* 0x080fe40003fa6270 */
[----:B------:R-:W-:Y:S01]  /*19d0*/  PRMT R106, RZ, 0x7610, R106 ;  /* 0x00007610ff6a7816 */ /* 0x000fe2000000006a */
[----:B------:R0:W4:Y:S01]  /*19e0*/  @!P0 LDG.E.U16 R103, [R6.64+0x200] ;  /* 0x0002000a06678981 */ /* 0x000122000c1e1500 */
[----:B------:R-:W-:Y:S02]  /*19f0*/  PRMT R99, RZ, 0x7610, R99 ;  /* 0x00007610ff637816 */ /* 0x000fe40000000063 */
[----:B------:R-:W-:Y:S01]  /*1a00*/  ISETP.GE.AND P6, PT, R118, R131, PT ;  /* 0x000000837600720c */ /* 0x000fe20003fc6270 */
[----:B------:R0:W4:Y:S01]  /*1a10*/  @!P1 LDG.E.U16 R105, [R6.64+0x240] ;  /* 0x0002400a06699981 */ /* 0x000122000c1e1500 */
[----:B------:R-:W-:-:S02]  /*1a20*/  IADD3 R122, R2, 0x160, RZ ;  /* 0x00000160027a7810 */ /* 0x000fc40007ffe0ff */
[----:B------:R-:W-:Y:S01]  /*1a30*/  PRMT R102, RZ, 0x7610, R102 ;  /* 0x00007610ff667816 */ /* 0x000fe20000000066 */
        /* <DEDUP_REMOVED lines=8> */
[-C--:B------:R-:W-:Y:S02]  /*1ac0*/  ISETP.GE.AND P1, PT, R123, R131.reuse, PT ;  /* 0x000000837b00720c */ /* 0x080fe40003f26270 */
[----:B------:R-:W-:Y:S02]  /*1ad0*/  PRMT R101, RZ, 0x7610, R101 ;  /* 0x00007610ff657816 */ /* 0x000fe40000000065 */
[-C--:B------:R-:W-:Y:S02]  /*1ae0*/  ISETP.GE.AND P2, PT, R124, R131.reuse, PT ;  /* 0x000000837c00720c */ /* 0x080fe40003f46270 */
[----:B------:R-:W-:Y:S02]  /*1af0*/  PRMT R104, RZ, 0x7610, R104 ;  /* 0x00007610ff687816 */ /* 0x000fe40000000068 */
[-C--:B------:R-:W-:Y:S01]  /*1b00*/  ISETP.GE.AND P3, PT, R125, R131.reuse, PT ;  /* 0x000000837d00720c */ /* 0x080fe20003f66270 */
[----:B------:R0:W4:Y:S01]  /*1b10*/  @!P5 LDG.E.U16 R101, [R6.64+0x180] ;  /* 0x0001800a0665d981 */ /* 0x000122000c1e1500 */
[----:B------:R-:W-:-:S02]  /*1b20*/  ISETP.GE.AND P4, PT, R126, R131, PT ;  /* 0x000000837e00720c */ /* 0x000fc40003f86270 */
[----:B------:R-:W-:Y:S01]  /*1b30*/  PRMT R107, RZ, 0x7610, R107 ;  /* 0x00007610ff6b7816 */ /* 0x000fe2000000006b */
[----:B------:R0:W4:Y:S01]  /*1b40*/  @!P6 LDG.E.U16 R104, [R6.64+0x1c0] ;  /* 0x0001c00a0668e981 */ /* 0x000122000c1e1500 */
        /* <DEDUP_REMOVED lines=13> */
[C---:B------:R-:W-:Y:S02]  /*1c20*/  IMAD R15, R100.reuse, c[0x0][0x1c0], RZ ;  /* 0x00007000640f7a24 */ /* 0x040fe400078e02ff */
[----:B------:R-:W-:Y:S02]  /*1c30*/  IMAD R17, R100, c[0x0][0x188], RZ ;  /* 0x0000620064117a24 */ /* 0x000fe400078e02ff */
[C---:B------:R-:W-:Y:S02]  /*1c40*/  IMAD R129, R22.reuse, c[0x0][0x1c4], R15 ;  /* 0x0000710016817a24 */ /* 0x040fe400078e020f */
[----:B------:R-:W-:-:S04]  /*1c50*/  IMAD.WIDE.U32 R14, R22, c[0x0][0x1c0], R2 ;  /* 0x00007000160e7a25 */ /* 0x000fc800078e0002 */
[C---:B------:R-:W-:Y:S01]  /*1c60*/  IMAD R127, R22.reuse, c[0x0][0x18c], R17 ;  /* 0x00006300167f7a24 */ /* 0x040fe200078e0211 */
[----:B------:R-:W-:Y:S01]  /*1c70*/  IADD3 R3, R15, R129, RZ ;  /* 0x000000810f037210 */ /* 0x000fe20007ffe0ff */
[----:B------:R-:W-:Y:S01]  /*1c80*/  IMAD.WIDE.U32 R16, R22, c[0x0][0x188], R4 ;  /* 0x0000620016107a25 */ /* 0x000fe200078e0004 */
[----:B------:R-:W-:Y:S02]  /*1c90*/  LEA R4, P3, R14, R79, 0x1 ;  /* 0x0000004f0e047211 */ /* 0x000fe400078608ff */
[----:B------:R-:W-:Y:S02]  /*1ca0*/  IADD3 R15, R88, 0x120, RZ ;  /* 0x00000120580f7810 */ /* 0x000fe40007ffe0ff */
[----:B------:R-:W-:Y:S02]  /*1cb0*/  LEA.HI.X R5, R14, R78, R3, 0x1, P3 ;  /* 0x0000004e0e057211 */ /* 0x000fe400018f0c03 */
[----:B0-----:R-:W-:Y:S02]  /*1cc0*/  IADD3 R7, R17, R127, RZ ;  /* 0x0000007f11077210 */ /* 0x001fe40007ffe0ff */
[----:B------:R-:W-:-:S02]  /*1cd0*/  IADD3 R3, R88, 0x100, RZ ;  /* 0x0000010058037810 */ /* 0x000fc40007ffe0ff */
[C---:B------:R-:W-:Y:S02]  /*1ce0*/  IADD3 R17, R88.reuse, 0x140, RZ ;  /* 0x0000014058117810 */ /* 0x040fe40007ffe0ff */
[-C--:B------:R-:W-:Y:S02]  /*1cf0*/  LEA.HI.SX32 R3, R3, R88.reuse, 0x1b ;  /* 0x0000005803037211 */ /* 0x080fe400078fdaff */
[-C--:B------:R-:W-:Y:S02]  /*1d00*/  LEA.HI.SX32 R15, R15, R88.reuse, 0x1b ;  /* 0x000000580f0f7211 */ /* 0x080fe400078fdaff */
[----:B------:R-:W-:Y:S02]  /*1d10*/  LEA.HI.SX32 R17, R17, R88, 0x1b ;  /* 0x0000005811117211 */ /* 0x000fe400078fdaff */
[----:B------:R-:W-:Y:S02]  /*1d20*/  SHF.L.U32 R14, R3, 0x1, RZ ;  /* 0x00000001030e7819 */ /* 0x000fe400000006ff */
[----:B------:R-:W-:-:S02]  /*1d30*/  IADD3 R3, R88, 0x160, RZ ;  /* 0x0000016058037810 */ /* 0x000fc40007ffe0ff */
[-C--:B------:R-:W-:Y:S02]  /*1d40*/  ISETP.GE.AND P0, PT, R2, R131.reuse, PT ;  /* 0x000000830200720c */ /* 0x080fe40003f06270 */
[----:B------:R-:W-:Y:S02]  /*1d50*/  LEA.HI.SX32 R3, R3, R88, 0x1b ;  /* 0x0000005803037211 */ /* 0x000fe400078fdaff */
[----:B------:R-:W-:Y:S02]  /*1d60*/  LEA R6, P2, R16, c[0x0][0x220], 0x3 ;  /* 0x0000880010067a11 */ /* 0x000fe400078418ff */
[----:B------:R-:W-:Y:S02]  /*1d70*/  ISETP.GE.AND P1, PT, R112, R131, PT ;  /* 0x000000837000720c */ /* 0x000fe40003f26270 */
[----:B------:R-:W-:Y:S02]  /*1d80*/  LEA.HI.X R7, R16, c[0x0][0x224], R7, 0x3, P2 ;  /* 0x0000890010077a11 */ /* 0x000fe400010f1c07 */
[----:B------:R-:W-:-:S02]  /*1d90*/  PRMT R16, RZ, 0x7610, R16 ;  /* 0x00007610ff107816 */ /* 0x000fc40000000010 */
[-C--:B------:R-:W-:Y:S02]  /*1da0*/  ISETP.GE.AND P4, PT, R114, R131.reuse, PT ;  /* 0x000000837200720c */ /* 0x080fe40003f86270 */
[-C--:B------:R-:W-:Y:S02]  /*1db0*/  ISETP.GE.AND P6, PT, R115, R131.reuse, PT ;  /* 0x000000837300720c */ /* 0x080fe40003fc6270 */
[-C--:B------:R-:W-:Y:S02]  /*1dc0*/  ISETP.GE.AND P5, PT, R116, R131.reuse, PT ;  /* 0x000000837400720c */ /* 0x080fe40003fa6270 */
[-C--:B------:R-:W-:Y:S02]  /*1dd0*/  ISETP.GE.AND P3, PT, R117, R131.reuse, PT ;  /* 0x000000837500720c */ /* 0x080fe40003f66270 */
[----:B------:R-:W-:Y:S02]  /*1de0*/  ISETP.GE.AND P2, PT, R118, R131, PT ;  /* 0x000000837600720c */ /* 0x000fe40003f46270 */
[----:B------:R-:W-:-:S02]  /*1df0*/  PRMT R112, RZ, 0x7610, R112 ;  /* 0x00007610ff707816 */ /* 0x000fc40000000070 */
[----:B------:R-:W-:Y:S02]  /*1e00*/  PRMT R114, RZ, 0x7610, R114 ;  /* 0x00007610ff727816 */ /* 0x000fe40000000072 */
[----:B------:R-:W-:Y:S01]  /*1e10*/  PRMT R137, RZ, 0x7610, R137 ;  /* 0x00007610ff897816 */ /* 0x000fe20000000089 */
[----:B--2---:R0:W-:Y:S04]  /*1e20*/  STS.U16 [R72], R19 ;  /* 0x0000001348007388 */ /* 0x0041e80000000400 */
[----:B------:R1:W-:Y:S04]  /*1e30*/  STS.U16 [R71+0x40], R18 ;  /* 0x0000401247007388 */ /* 0x0003e80000000400 */
[----:B---3--:R2:W-:Y:S01]  /*1e40*/  STS.U16 [R70+0x80], R21 ;  /* 0x0000801546007388 */ /* 0x0085e20000000400 */
[----:B0-----:R-:W-:-:S03]  /*1e50*/  IADD3 R19, R88, 0x1a0, RZ ;  /* 0x000001a058137810 */ /* 0x001fc60007ffe0ff */
[----:B----4-:R0:W-:Y:S01]  /*1e60*/  STS.U16 [R69+0xc0], R20 ;  /* 0x0000c01445007388 */ /* 0x0101e20000000400 */
[----:B-1----:R-:W-:Y:S02]  /*1e70*/  SHF.L.U32 R18, R15, 0x1, RZ ;  /* 0x000000010f127819 */ /* 0x002fe400000006ff */
[----:B------:R-:W-:Y:S02]  /*1e80*/  SHF.L.U32 R15, R17, 0x1, RZ ;  /* 0x00000001110f7819 */ /* 0x000fe400000006ff */
[C---:B------:R-:W-:Y:S02]  /*1e90*/  IADD3 R17, R88.reuse, 0x180, RZ ;  /* 0x0000018058117810 */ /* 0x040fe40007ffe0ff */
[----:B--2---:R-:W-:Y:S01]  /*1ea0*/  IADD3 R21, R88, 0x1c0, RZ ;  /* 0x000001c058157810 */ /* 0x004fe20007ffe0ff */
[----:B------:R-:W-:Y:S01]  /*1eb0*/  STS.U16 [R68+0x100], R99 ;  /* 0x0001006344007388 */ /* 0x000fe20000000400 */
[----:B------:R-:W-:-:S03]  /*1ec0*/  LEA.HI.SX32 R17, R17, R88, 0x1b ;  /* 0x0000005811117211 */ /* 0x000fc600078fdaff */
[----:B------:R1:W-:Y:S01]  /*1ed0*/  STS.U16 [R67+0x140], R102 ;  /* 0x0001406643007388 */ /* 0x0003e20000000400 */
[-C--:B------:R-:W-:Y:S02]  /*1ee0*/  LEA.HI.SX32 R2, R19, R88.reuse, 0x1b ;  /* 0x0000005813027211 */ /* 0x080fe400078fdaff */
[-C--:B------:R-:W-:Y:S02]  /*1ef0*/  LEA.HI.SX32 R21, R21, R88.reuse, 0x1b ;  /* 0x0000005815157211 */ /* 0x080fe400078fdaff */
[----:B0-----:R-:W-:Y:S02]  /*1f00*/  SHF.L.U32 R20, R3, 0x1, RZ ;  /* 0x0000000103147819 */ /* 0x001fe400000006ff */
[----:B-1----:R-:W-:Y:S01]  /*1f10*/  IADD3 R67, R88, 0x1e0, RZ ;  /* 0x000001e058437810 */ /* 0x002fe20007ffe0ff */
[----:B------:R-:W-:Y:S01]  /*1f20*/  STS.U16 [R66+0x180], R101 ;  /* 0x0001806542007388 */ /* 0x000fe20000000400 */
[----:B------:R-:W-:Y:S02]  /*1f30*/  SHF.L.U32 R19, R17, 0x1, RZ ;  /* 0x0000000111137819 */ /* 0x000fe400000006ff */
[----:B------:R-:W-:Y:S01]  /*1f40*/  LEA.HI.SX32 R67, R67, R88, 0x1b ;  /* 0x0000005843437211 */ /* 0x000fe200078fdaff */
[----:B------:R0:W-:Y:S01]  /*1f50*/  STS.U16 [R65+0x1c0], R104 ;  /* 0x0001c06841007388 */ /* 0x0001e20000000400 */
[----:B------:R-:W-:-:S02]  /*1f60*/  SHF.L.U32 R102, R2, 0x1, RZ ;  /* 0x0000000102667819 */ /* 0x000fc400000006ff */
[----:B------:R-:W-:Y:S01]  /*1f70*/  SHF.L.U32 R21, R21, 0x1, RZ ;  /* 0x0000000115157819 */ /* 0x000fe200000006ff */
[----:B------:R-:W-:Y:S01]  /*1f80*/  STS.U16 [R14+0x200], R103 ;  /* 0x000200670e007388 */ /* 0x000fe20000000400 */
[----:B------:R-:W-:-:S03]  /*1f90*/  PRMT R17, RZ, 0x7610, R17 ;  /* 0x00007610ff117816 */ /* 0x000fc60000000011 */
[----:B------:R-:W-:Y:S01]  /*1fa0*/  STS.U16 [R18+0x240], R105 ;  /* 0x0002406912007388 */ /* 0x000fe20000000400 */
[----:B0-----:R-:W-:-:S03]  /*1fb0*/  SHF.L.U32 R104, R67, 0x1, RZ ;  /* 0x0000000143687819 */ /* 0x001fc600000006ff */
[----:B------:R0:W-:Y:S04]  /*1fc0*/  STS.U16 [R15+0x280], R106 ;  /* 0x0002806a0f007388 */ /* 0x0001e80000000400 */
[----:B------:R-:W-:Y:S04]  /*1fd0*/  STS.U16 [R20+0x2c0], R107 ;  /* 0x0002c06b14007388 */ /* 0x000fe80000000400 */
[----:B------:R1:W-:Y:S04]  /*1fe0*/  STS.U16 [R19+0x300], R108 ;  /* 0x0003006c13007388 */ /* 0x0003e80000000400 */
[----:B------:R-:W-:Y:S04]  /*1ff0*/  STS.U16 [R102+0x340], R109 ;  /* 0x0003406d66007388 */ /* 0x000fe80000000400 */
[----:B------:R2:W-:Y:S04]  /*2000*/  STS.U16 [R21+0x380], R110 ;  /* 0x0003806e15007388 */ /* 0x0005e80000000400 */
[----:B------:R-:W-:Y:S04]  /*2010*/  STS.U16 [R104+0x3c0], R111 ;  /* 0x0003c06f68007388 */ /* 0x000fe80000000400 */
[----:B------:R3:W4:Y:S01]  /*2020*/  LDG.E.64 R2, [R6.64] ;  /* 0x0000000a06027981 */ /* 0x000722000c1e1b00 */
[----:B------:R-:W-:-:S06]  /*2030*/  NOP ;  /* 0x0000000000007918 */ /* 0x000fcc0000000000 */
[----:B------:R0:W4:Y:S01]  /*2040*/  @!P0 LDG.E.U16 R17, [R4.64] ;  /* 0x0000000a04118981 */ /* 0x000122000c1e1500 */
[-C--:B------:R-:W-:Y:S02]  /*2050*/  ISETP.GE.AND P0, PT, R113, R131.reuse, PT ;  /* 0x000000837100720c */ /* 0x080fe40003f06270 */
[----:B------:R-:W-:Y:S01]  /*2060*/  PRMT R65, RZ, 0x7610, R65 ;  /* 0x00007610ff417816 */ /* 0x000fe20000000041 */
[----:B------:R1:W4:Y:S01]  /*2070*/  @!P1 LDG.E.U16 R16, [R4.64+0x40] ;  /* 0x0000400a04109981 */ /* 0x000322000c1e1500 */
[----:B------:R-:W-:Y:S02]  /*2080*/  ISETP.GE.AND P1, PT, R119, R131, PT ;  /* 0x000000837700720c */ /* 0x000fe40003f26270 */
[----:B------:R-:W-:Y:S02]  /*2090*/  PRMT R66, RZ, 0x7610, R66 ;  /* 0x00007610ff427816 */ /* 0x000fe40000000042 */
[----:B---3--:R-:W-:Y:S02]  /*20a0*/  PRMT R7, RZ, 0x7610, R7 ;  /* 0x00007610ff077816 */ /* 0x008fe40000000007 */
[----:B0-----:R-:W-:-:S02]  /*20b0*/  PRMT R106, RZ, 0x7610, R106 ;  /* 0x00007610ff6a7816 */ /* 0x001fc4000000006a */
[----:B------:R-:W-:Y:S01]  /*20c0*/  PRMT R105, RZ, 0x7610, R105 ;  /* 0x00007610ff697816 */ /* 0x000fe20000000069 */
[----:B------:R0:W3:Y:S01]  /*20d0*/  @!P0 LDG.E.U16 R65, [R4.64+0x80] ;  /* 0x0000800a04418981 */ /* 0x0000e2000c1e1500 */
[----:B-1----:R-:W-:Y:S02]  /*20e0*/  PRMT R108, RZ, 0x7610, R108 ;  /* 0x00007610ff6c7816 */ /* 0x002fe4000000006c */
[-C--:B------:R-:W-:Y:S01]  /*20f0*/  ISETP.GE.AND P0, PT, R120, R131.reuse, PT ;  /* 0x000000837800720c */ /* 0x080fe20003f06270 */
[----:B------:R0:W3:Y:S01]  /*2100*/  @!P4 LDG.E.U16 R66, [R4.64+0xc0] ;  /* 0x0000c00a0442c981 */ /* 0x0000e2000c1e1500 */
[----:B------:R-:W-:Y:S02]  /*2110*/  PRMT R119, RZ, 0x7610, R119 ;  /* 0x00007610ff777816 */ /* 0x000fe40000000077 */
[-C--:B------:R-:W-:Y:S01]  /*2120*/  ISETP.GE.AND P4, PT, R121, R131.reuse, PT ;  /* 0x000000837900720c */ /* 0x080fe20003f86270 */
[----:B------:R0:W3:Y:S01]  /*2130*/  @!P6 LDG.E.U16 R7, [R4.64+0x100] ;  /* 0x0001000a0407e981 */ /* 0x0000e2000c1e1500 */
[----:B------:R-:W-:-:S03]  /*2140*/  ISETP.GE.AND P6, PT, R122, R131, PT ;  /* 0x000000837a00720c */ /* 0x000fc60003fc6270 */
[----:B------:R0:W3:Y:S01]  /*2150*/  @!P5 LDG.E.U16 R106, [R4.64+0x140] ;  /* 0x0001400a046ad981 */ /* 0x0000e2000c1e1500 */
[----:B------:R-:W-:-:S03]  /*2160*/  ISETP.GE.AND P5, PT, R123, R131, PT ;  /* 0x000000837b00720c */ /* 0x000fc60003fa6270 */
[----:B------:R0:W3:Y:S01]  /*2170*/  @!P3 LDG.E.U16 R105, [R4.64+0x180] ;  /* 0x0001800a0469b981 */ /* 0x0000e2000c1e1500 */
[----:B------:R-:W-:-:S03]  /*2180*/  ISETP.GE.AND P3, PT, R124, R131, PT ;  /* 0x000000837c00720c */ /* 0x000fc60003f66270 */
[----:B------:R0:W3:Y:S01]  /*2190*/  @!P2 LDG.E.U16 R108, [R4.64+0x1c0] ;  /* 0x0001c00a046ca981 */ /* 0x0000e2000c1e1500 */
[-C--:B------:R-:W-:Y:S02]  /*21a0*/  ISETP.GE.AND P2, PT, R125, R131.reuse, PT ;  /* 0x000000837d00720c */ /* 0x080fe40003f46270 */
[----:B------:R-:W-:Y:S01]  /*21b0*/  PRMT R121, RZ, 0x7610, R121 ;  /* 0x00007610ff797816 */ /* 0x000fe20000000079 */
[----:B------:R0:W3:Y:S01]  /*21c0*/  @!P1 LDG.E.U16 R119, [R4.64+0x200] ;  /* 0x0002000a04779981 */ /* 0x0000e2000c1e1500 */
[----:B------:R-:W-:Y:S02]  /*21d0*/  ISETP.GE.AND P1, PT, R126, R131, PT ;  /* 0x000000837e00720c */ /* 0x000fe40003f26270 */
[----:B--2---:R-:W-:Y:S01]  /*21e0*/  PRMT R110, RZ, 0x7610, R110 ;  /* 0x00007610ff6e7816 */ /* 0x004fe2000000006e */
[----:B------:R0:W2:Y:S01]  /*21f0*/  @!P5 LDG.E.U16 R112, [R4.64+0x300] ;  /* 0x0003000a0470d981 */ /* 0x0000a2000c1e1500 */
[----:B------:R-:W-:Y:S02]  /*2200*/  PRMT R125, RZ, 0x7610, R125 ;  /* 0x00007610ff7d7816 */ /* 0x000fe4000000007d */
[----:B------:R-:W-:Y:S01]  /*2210*/  PRMT R131, RZ, 0x7610, R131 ;  /* 0x00007610ff837816 */ /* 0x000fe20000000083 */
[----:B------:R0:W2:Y:S04]  /*2220*/  @!P0 LDG.E.U16 R121, [R4.64+0x240] ;  /* 0x0002400a04798981 */ /* 0x0000a8000c1e1500 */
[----:B------:R0:W2:Y:S04]  /*2230*/  @!P4 LDG.E.U16 R110, [R4.64+0x280] ;  /* 0x0002800a046ec981 */ /* 0x0000a8000c1e1500 */
[----:B------:R0:W2:Y:S04]  /*2240*/  @!P6 LDG.E.U16 R125, [R4.64+0x2c0] ;  /* 0x0002c00a047de981 */ /* 0x0000a8000c1e1500 */
[----:B------:R0:W2:Y:S04]  /*2250*/  @!P3 LDG.E.U16 R131, [R4.64+0x340] ;  /* 0x0003400a0483b981 */ /* 0x0000a8000c1e1500 */
[----:B------:R0:W2:Y:S04]  /*2260*/  @!P2 LDG.E.U16 R114, [R4.64+0x380] ;  /* 0x0003800a0472a981 */ /* 0x0000a8000c1e1500 */
[----:B------:R0:W2:Y:S01]  /*2270*/  @!P1 LDG.E.U16 R137, [R4.64+0x3c0] ;  /* 0x0003c00a04899981 */ /* 0x0000a2000c1e1500 */
[----:B------:R-:W-:-:S02]  /*2280*/  SHF.L.U32 R6, R88, 0x4, RZ ;  /* 0x0000000458067819 */ /* 0x000fc400000006ff */
[----:B------:R-:W-:Y:S02]  /*2290*/  LEA.HI.SX32 R72, R88, R88, 0x1b ;  /* 0x0000005858487211 */ /* 0x000fe400078fdaff */
[----:B------:R-:W-:Y:S02]  /*22a0*/  LEA.HI.SX32 R6, R6, R6, 0x1b ;  /* 0x0000000606067211 */ /* 0x000fe400078fdaff */
[----:B------:R-:W-:Y:S02]  /*22b0*/  IADD3 R67, R88, 0x20, RZ ;  /* 0x0000002058437810 */ /* 0x000fe40007ffe0ff */
[----:B------:R-:W-:Y:S02]  /*22c0*/  SHF.L.U32 R103, R6, 0x1, RZ ;  /* 0x0000000106677819 */ /* 0x000fe400000006ff */
[----:B0-----:R-:W-:Y:S02]  /*22d0*/  IADD3 R5, R88, 0x80, RZ ;  /* 0x0000008058057810 */ /* 0x001fe40007ffe0ff */
[----:B------:R-:W-:Y:S01]  /*22e0*/  SHF.L.U32 R72, R72, 0x1, RZ ;  /* 0x0000000148487819 */ /* 0x000fe200000006ff */
[----:B------:R-:W0:Y:S01]  /*22f0*/  LDS.U16 R117, [R103] ;  /* 0x0000000067757984 */ /* 0x000e220000000400 */
[----:B------:R-:W-:-:S02]  /*2300*/  IADD3 R69, R88, 0x40, RZ ;  /* 0x0000004058457810 */ /* 0x000fc40007ffe0ff */
[-C--:B------:R-:W-:Y:S01]  /*2310*/  LEA.HI.SX32 R71, R67, R88.reuse, 0x1b ;  /* 0x0000005843477211 */ /* 0x080fe200078fdaff */
[----:B------:R-:W1:Y:S01]  /*2320*/  LDS.U16 R115, [R103+0x2] ;  /* 0x0000020067737984 */ /* 0x000e620000000400 */
[----:B------:R-:W-:Y:S02]  /*2330*/  IADD3 R67, R88, 0x60, RZ ;  /* 0x0000006058437810 */ /* 0x000fe40007ffe0ff */
[-C--:B------:R-:W-:Y:S01]  /*2340*/  LEA.HI.SX32 R5, R5, R88.reuse, 0x1b ;  /* 0x0000005805057211 */ /* 0x080fe200078fdaff */
[----:B------:R-:W-:Y:S01]  /*2350*/  LDS.U16 R113, [R103+0x4] ;  /* 0x0000040067717984 */ /* 0x000fe20000000400 */
[----:B------:R-:W-:-:S03]  /*2360*/  LEA.HI.SX32 R69, R69, R88, 0x1b ;  /* 0x0000005845457211 */ /* 0x000fc600078fdaff */
[----:B------:R-:W0:Y:S01]  /*2370*/  LDS.U16 R111, [R103+0x6] ;  /* 0x00000600676f7984 */ /* 0x000e220000000400 */
[----:B------:R-:W-:-:S03]  /*2380*/  LEA.HI.SX32 R67, R67, R88, 0x1b ;  /* 0x0000005843437211 */ /* 0x000fc600078fdaff */
[----:B------:R-:W-:Y:S01]  /*2390*/  LDS.U16 R109, [R103+0x8] ;  /* 0x00000800676d7984 */ /* 0x000fe20000000400 */
[----:B------:R-:W-:-:S03]  /*23a0*/  SHF.L.U32 R68, R5, 0x1, RZ ;  /* 0x0000000105447819 */ /* 0x000fc600000006ff */
[----:B------:R-:W0:Y:S04]  /*23b0*/  LDS.U16 R107, [R103+0xa] ;  /* 0x00000a00676b7984 */ /* 0x000e280000000400 */
[----:B------:R-:W-:Y:S04]  /*23c0*/  LDS.U16 R99, [R103+0xc] ;  /* 0x00000c0067637984 */ /* 0x000fe80000000400 */
[----:B------:R-:W0:Y:S04]  /*23d0*/  LDS.U16 R101, [R103+0xe] ;  /* 0x00000e0067657984 */ /* 0x000e280000000400 */
[----:B------:R-:W-:Y:S04]  /*23e0*/  LDS.U16 R123, [R103+0x10] ;  /* 0x00001000677b7984 */ /* 0x000fe80000000400 */
[----:B------:R-:W0:Y:S04]  /*23f0*/  LDS.U16 R127, [R103+0x12] ;  /* 0x00001200677f7984 */ /* 0x000e280000000400 */
[----:B------:R-:W-:Y:S04]  /*2400*/  LDS.U16 R129, [R103+0x14] ;  /* 0x0000140067817984 */ /* 0x000fe80000000400 */
[----:B------:R-:W2:Y:S04]  /*2410*/  LDS.U16 R133, [R103+0x16] ;  /* 0x0000160067857984 */ /* 0x000ea80000000400 */
[----:B------:R-:W2:Y:S04]  /*2420*/  LDS.U16 R135, [R103+0x18] ;  /* 0x0000180067877984 */ /* 0x000ea80000000400 */
[----:B------:R-:W2:Y:S04]  /*2430*/  LDS.U16 R139, [R103+0x1a] ;  /* 0x00001a00678b7984 */ /* 0x000ea80000000400 */
[----:B------:R-:W2:Y:S04]  /*2440*/  LDS.U16 R141, [R103+0x1c] ;  /* 0x00001c00678d7984 */ /* 0x000ea80000000400 */
[----:B------:R-:W2:Y:S01]  /*2450*/  LDS.U16 R145, [R103+0x1e] ;  /* 0x00001e0067917984 */ /* 0x000ea20000000400 */
[----:B------:R-:W-:-:S02]  /*2460*/  SHF.L.U32 R71, R71, 0x1, RZ ;  /* 0x0000000147477819 */ /* 0x000fc400000006ff */
[----:B------:R-:W-:Y:S02]  /*2470*/  SHF.L.U32 R70, R69, 0x1, RZ ;  /* 0x0000000145467819 */ /* 0x000fe400000006ff */
[----:B------:R-:W-:Y:S02]  /*2480*/  SHF.L.U32 R69, R67, 0x1, RZ ;  /* 0x0000000143457819 */ /* 0x000fe400000006ff */
[C---:B------:R-:W-:Y:S02]  /*2490*/  IADD3 R147, R88.reuse, 0xa0, RZ ;  /* 0x000000a058937810 */ /* 0x040fe40007ffe0ff */
[----:B------:R-:W-:Y:S02]  /*24a0*/  IADD3 R67, R88, 0xc0, RZ ;  /* 0x000000c058437810 */ /* 0x000fe40007ffe0ff */
[----:B------:R-:W-:Y:S02]  /*24b0*/  LEA.HI.SX32 R147, R147, R88, 0x1b ;  /* 0x0000005893937211 */ /* 0x000fe400078fdaff */
[----:B------:R-:W-:-:S02]  /*24c0*/  ISETP.NE.AND P1, PT, R90, RZ, PT ;  /* 0x000000ff5a00720c */ /* 0x000fc40003f25270 */
[----:B------:R-:W-:-:S04]  /*24d0*/  ISETP.NE.AND P0, PT, R164, RZ, PT ;  /* 0x000000ffa400720c */ /* 0x000fc80003f05270 */
[----:B------:R-:W-:Y:S02]  /*24e0*/  ISETP.LT.OR P2, PT, R166, 0x2, P0 ;  /* 0x00000002a600780c */ /* 0x000fe40000741670 */
[----:B0-----:R-:W-:Y:S02]  /*24f0*/  PRMT R117, RZ, 0x5410, R117 ;  /* 0x00005410ff757816 */ /* 0x001fe40000000075 */
[----:B-1----:R-:W-:Y:S02]  /*2500*/  PRMT R115, RZ, 0x5410, R115 ;  /* 0x00005410ff737816 */ /* 0x002fe40000000073 */
[----:B------:R-:W-:Y:S02]  /*2510*/  PRMT R111, RZ, 0x5410, R111 ;  /* 0x00005410ff6f7816 */ /* 0x000fe4000000006f */
[----:B------:R-:W-:-:S03]  /*2520*/  PRMT R113, RZ, 0x5410, R113 ;  /* 0x00005410ff717816 */ /* 0x000fc60000000071 */
[C---:B------:R-:W-:Y:S02]  /*2530*/  FMUL.FTZ R142, R44.reuse, R111 ;  /* 0x0000006f2c8e7220 */ /* 0x040fe40000410000 */
[----:B------:R-:W-:Y:S01]  /*2540*/  FMUL.FTZ R138, R44, R113 ;  /* 0x000000712c8a7220 */ /* 0x000fe20000410000 */
[----:B------:R-:W-:Y:S02]  /*2550*/  PRMT R107, RZ, 0x5410, R107 ;  /* 0x00005410ff6b7816 */ /* 0x000fe4000000006b */
[----:B------:R-:W-:-:S03]  /*2560*/  PRMT R109, RZ, 0x5410, R109 ;  /* 0x00005410ff6d7816 */ /* 0x000fc6000000006d */
[C---:B------:R-:W-:Y:S02]  /*2570*/  FMUL.FTZ R150, R42.reuse, R107 ;  /* 0x0000006b2a967220 */ /* 0x040fe40000410000 */
[----:B------:R-:W-:Y:S02]  /*2580*/  FMUL.FTZ R148, R42, R109 ;  /* 0x0000006d2a947220 */ /* 0x000fe40000410000 */
[----:B----4-:R-:W-:Y:S02]  /*2590*/  FMUL.FTZ R143, R2, 1.4426950216293334961 ;  /* 0x3fb8aa3b028f7820 */ /* 0x010fe40000410000 */
[C---:B------:R-:W-:Y:S01]  /*25a0*/  FMUL.FTZ R5, R46.reuse, R3 ;  /* 0x000000032e057220 */ /* 0x040fe20000410000 */
[----:B------:R0:W-:Y:S01]  /*25b0*/  STS.U16 [R72+0x420], R17 ;  /* 0x0004201148007388 */ /* 0x0001e20000000400 */
[----:B------:R-:W-:Y:S02]  /*25c0*/  FMUL.FTZ R4, R46, R143 ;  /* 0x0000008f2e047220 */ /* 0x000fe40000410000 */
[----:B------:R-:W-:Y:S01]  /*25d0*/  FMUL.RZ R6, R5, 0.15915493667125701904 ;  /* 0x3e22f98305067820 */ /* 0x000fe2000040c000 */
[----:B0-----:R-:W-:Y:S01]  /*25e0*/  IADD3 R17, R88, 0xe0, RZ ;  /* 0x000000e058117810 */ /* 0x001fe20007ffe0ff */
[----:B------:R0:W-:Y:S03]  /*25f0*/  STS.U16 [R71+0x460], R16 ;  /* 0x0004601047007388 */ /* 0x0001e60000000400 */
[-C--:B------:R-:W-:Y:S01]  /*2600*/  LEA.HI.SX32 R17, R17, R88.reuse, 0x1b ;  /* 0x0000005811117211 */ /* 0x080fe200078fdaff */
[----:B---3--:R1:W-:Y:S01]  /*2610*/  STS.U16 [R70+0x4a0], R65 ;  /* 0x0004a04146007388 */ /* 0x0083e20000000400 */
[----:B------:R-:W-:Y:S01]  /*2620*/  MUFU.EX2 R4, R4 ;  /* 0x0000000400047308 */ /* 0x000fe20000000800 */
[----:B0-----:R-:W-:-:S02]  /*2630*/  LEA.HI.SX32 R16, R67, R88, 0x1b ;  /* 0x0000005843107211 */ /* 0x001fc400078fdaff */
[----:B------:R0:W-:Y:S05]  /*2640*/  STS.U16 [R69+0x4e0], R66 ;  /* 0x0004e04245007388 */ /* 0x0001ea0000000400 */
[----:B------:R-:W3:Y:S01]  /*2650*/  MUFU.COS R5, R6 ;  /* 0x0000000600057308 */ /* 0x000ee20000000000 */
[----:B-1----:R-:W-:Y:S02]  /*2660*/  SHF.L.U32 R65, R17, 0x1, RZ ;  /* 0x0000000111417819 */ /* 0x002fe400000006ff */
[----:B------:R-:W-:-:S05]  /*2670*/  SHF.L.U32 R67, R147, 0x1, RZ ;  /* 0x0000000193437819 */ /* 0x000fca00000006ff */
[----:B------:R1:W4:Y:S01]  /*2680*/  MUFU.SIN R17, R6 ;  /* 0x0000000600117308 */ /* 0x0003220000000400 */
[----:B0-----:R-:W-:Y:S01]  /*2690*/  SHF.L.U32 R66, R16, 0x1, RZ ;  /* 0x0000000110427819 */ /* 0x001fe200000006ff */
[----:B------:R-:W-:Y:S04]  /*26a0*/  STS.U16 [R68+0x520], R7 ;  /* 0x0005200744007388 */ /* 0x000fe80000000400 */
[----:B------:R-:W-:Y:S04]  /*26b0*/  STS.U16 [R67+0x560], R106 ;  /* 0x0005606a43007388 */ /* 0x000fe80000000400 */
[----:B------:R-:W-:Y:S01]  /*26c0*/  STS.U16 [R66+0x5a0], R105 ;  /* 0x0005a06942007388 */ /* 0x000fe20000000400 */
[----:B-1----:R-:W-:-:S03]  /*26d0*/  LEA R6, R33, R22, 0x8 ;  /* 0x0000001621067211 */ /* 0x002fc600078e40ff */
[----:B------:R-:W-:Y:S01]  /*26e0*/  STS.U16 [R65+0x5e0], R108 ;  /* 0x0005e06c41007388 */ /* 0x000fe20000000400 */
[----:B------:R-:W-:-:S03]  /*26f0*/  @P1 IADD3 R6, R90, 0x200, RZ ;  /* 0x000002005a061810 */ /* 0x000fc60007ffe0ff */
[----:B------:R-:W-:Y:S04]  /*2700*/  STS.U16 [R14+0x620], R119 ;  /* 0x000620770e007388 */ /* 0x000fe80000000400 */
[----:B--2---:R-:W-:Y:S04]  /*2710*/  STS.U16 [R18+0x660], R121 ;  /* 0x0006607912007388 */ /* 0x004fe80000000400 */
[----:B------:R-:W-:Y:S01]  /*2720*/  STS.U16 [R15+0x6a0], R110 ;  /* 0x0006a06e0f007388 */ /* 0x000fe20000000400 */
[----:B---3--:R-:W-:-:S03]  /*2730*/  FMUL.FTZ R16, R4, R5 ;  /* 0x0000000504107220 */ /* 0x008fc60000410000 */
[----:B------:R-:W-:Y:S01]  /*2740*/  STS.U16 [R20+0x6e0], R125 ;  /* 0x0006e07d14007388 */ /* 0x000fe20000000400 */
[----:B----4-:R-:W-:-:S03]  /*2750*/  FMUL.FTZ R17, R4, R17 ;  /* 0x0000001104117220 */ /* 0x010fc60000410000 */
[----:B------:R-:W-:Y:S04]  /*2760*/  STS.U16 [R19+0x720], R112 ;  /* 0x0007207013007388 */ /* 0x000fe80000000400 */
[----:B------:R0:W-:Y:S04]  /*2770*/  STS.U16 [R102+0x760], R131 ;  /* 0x0007608366007388 */ /* 0x0001e80000000400 */
[----:B------:R-:W-:Y:S04]  /*2780*/  STS.U16 [R21+0x7a0], R114 ;  /* 0x0007a07215007388 */ /* 0x000fe80000000400 */
[----:B------:R1:W-:Y:S01]  /*2790*/  STS.U16 [R104+0x7e0], R137 ;  /* 0x0007e08968007388 */ /* 0x0003e20000000400 */
[----:B------:R-:W-:-:S06]  /*27a0*/  NOP ;  /* 0x0000000000007918 */ /* 0x000fcc0000000000 */
[----:B0-----:R-:W-:Y:S01]  /*27b0*/  SHF.L.U32 R102, R6, 0x3, RZ ;  /* 0x0000000306667819 */ /* 0x001fe200000006ff */
[----:B------:R-:W0:Y:S04]  /*27c0*/  LDS.U16 R132, [R103+0x420] ;  /* 0x0004200067847984 */ /* 0x000e280000000400 */
        /* <DEDUP_REMOVED lines=16> */
[----:B------:R-:W-:Y:S01]  /*28d0*/  @!P2 IADD3 R7, R166, -0x2, RZ ;  /* 0xfffffffea607a810 */ /* 0x000fe20007ffe0ff */
[----:B------:R-:W-:-:S04]  /*28e0*/  CS2R R4, SRZ ;  /* 0x0000000000047805 */ /* 0x000fc8000001ff00 */
[----:B------:R-:W-:Y:S02]  /*28f0*/  @!P2 IMAD R7, R7, c[0x0][0x16c], R22 ;  /* 0x00005b000707aa24 */ /* 0x000fe400078e0216 */
[-C--:B------:R-:W-:Y:S02]  /*2900*/  FMUL.FTZ R14, R44, R3.reuse ;  /* 0x000000032c0e7220 */ /* 0x080fe40000410000 */
[----:B------:R-:W-:Y:S01]  /*2910*/  @!P2 IMAD.WIDE R6, R7, 0x10, R12 ;  /* 0x000000100706a825 */ /* 0x000fe200078e020c */
[----:B------:R-:W-:Y:S03]  /*2920*/  BAR.SYNC.DEFER_BLOCKING 0x0 ;  /* 0x0000000000007b1d */ /* 0x000fe60000010000 */
[----:B------:R-:W-:Y:S02]  /*2930*/  FMUL.FTZ R18, R42, R3 ;  /* 0x000000032a127220 */ /* 0x000fe40000410000 */
[----:B-1----:R-:W-:-:S02]  /*2940*/  FMUL.RZ R104, R14, 0.15915493667125701904 ;  /* 0x3e22f9830e687820 */ /* 0x002fc4000040c000 */
[-C--:B------:R-:W-:Y:S02]  /*2950*/  FMUL.FTZ R14, R44, R143.reuse ;  /* 0x0000008f2c0e7220 */ /* 0x080fe40000410000 */
[----:B------:R-:W-:Y:S01]  /*2960*/  FMUL.RZ R106, R18, 0.15915493667125701904 ;  /* 0x3e22f983126a7820 */ /* 0x000fe2000040c000 */
[----:B------:R-:W-:Y:S01]  /*2970*/  MUFU.SIN R15, R104 ;  /* 0x00000068000f7308 */ /* 0x000fe20000000400 */
[----:B------:R1:W5:Y:S07]  /*2980*/  @!P2 LDG.E.64 R4, [R6.64+0x8] ;  /* 0x0000080a0604a981 */ /* 0x00036e000c1e1b00 */
[----:B0-----:R-:W-:Y:S01]  /*2990*/  MUFU.SIN R103, R106 ;  /* 0x0000006a00677308 */ /* 0x001fe20000000400 */
[----:B-1----:R-:W-:-:S07]  /*29a0*/  FMUL.FTZ R6, R42, R143 ;  /* 0x0000008f2a067220 */ /* 0x002fce0000410000 */
[----:B------:R-:W-:Y:S01]  /*29b0*/  MUFU.COS R105, R106 ;  /* 0x0000006a00697308 */ /* 0x000fe20000000000 */
[----:B------:R-:W-:-:S07]  /*29c0*/  FMUL.FTZ R7, R40, R3 ;  /* 0x0000000328077220 */ /* 0x000fce0000410000 */
[----:B------:R-:W0:Y:S01]  /*29d0*/  MUFU.EX2 R6, R6 ;  /* 0x0000000600067308 */ /* 0x000e220000000800 */
[----:B------:R-:W-:-:S07]  /*29e0*/  FMUL.RZ R110, R7, 0.15915493667125701904 ;  /* 0x3e22f983076e7820 */ /* 0x000fce000040c000 */
[----:B------:R-:W1:Y:S01]  /*29f0*/  MUFU.EX2 R14, R14 ;  /* 0x0000000e000e7308 */ /* 0x000e620000000800 */
[----:B------:R-:W-:Y:S02]  /*2a00*/  FMUL.FTZ R7, R40, R143 ;  /* 0x0000008f28077220 */ /* 0x000fe40000410000 */
[----:B------:R-:W-:-:S05]  /*2a10*/  FMUL.FTZ R102, R36, R3 ;  /* 0x0000000324667220 */ /* 0x000fca0000410000 */
[----:B------:R1:W2:Y:S01]  /*2a20*/  MUFU.COS R19, R104 ;  /* 0x0000006800137308 */ /* 0x0002a20000000000 */
[----:B------:R-:W-:Y:S02]  /*2a30*/  FMUL.FTZ R18, R38, R3 ;  /* 0x0000000326127220 */ /* 0x000fe40000410000 */
[----:B------:R-:W-:Y:S02]  /*2a40*/  FMUL.RZ R102, R102, 0.15915493667125701904 ;  /* 0x3e22f98366667820 */ /* 0x000fe4000040c000 */
[----:B0-----:R-:W-:-:S03]  /*2a50*/  FMUL.FTZ R120, R6, R103 ;  /* 0x0000006706787220 */ /* 0x001fc60000410000 */
[----:B------:R-:W-:Y:S01]  /*2a60*/  MUFU.SIN R112, R110 ;  /* 0x0000006e00707308 */ /* 0x000fe20000000400 */
[----:B-1----:R-:W-:Y:S01]  /*2a70*/  FMUL.RZ R104, R18, 0.15915493667125701904 ;  /* 0x3e22f98312687820 */ /* 0x002fe2000040c000 */
[----:B------:R-:W-:Y:S01]  /*2a80*/  PRMT R121, RZ, 0x5410, R165 ;  /* 0x00005410ff797816 */ /* 0x000fe200000000a5 */
[----:B------:R-:W-:-:S05]  /*2a90*/  FMUL.FTZ R116, R14, R15 ;  /* 0x0000000f0e747220 */ /* 0x000fca0000410000 */
[----:B------:R0:W-:Y:S08]  /*2aa0*/  MUFU.COS R108, R110 ;  /* 0x0000006e006c7308 */ /* 0x0001f00000000000 */
[----:B------:R-:W1:Y:S01]  /*2ab0*/  MUFU.EX2 R7, R7 ;  /* 0x0000000700077308 */ /* 0x000e620000000800 */
[----:B0-----:R-:W-:Y:S02]  /*2ac0*/  FMUL.FTZ R110, R6, R105 ;  /* 0x00000069066e7220 */ /* 0x001fe40000410000 */
[----:B------:R-:W-:-:S05]  /*2ad0*/  FMUL.FTZ R6, R36, R143 ;  /* 0x0000008f24067220 */ /* 0x000fca0000410000 */
[----:B------:R-:W-:Y:S01]  /*2ae0*/  MUFU.SIN R137, R102 ;  /* 0x0000006600897308 */ /* 0x000fe20000000400 */
[----:B--2---:R-:W-:Y:S02]  /*2af0*/  FMUL.FTZ R114, R14, R19 ;  /* 0x000000130e727220 */ /* 0x004fe40000410000 */
[----:B------:R-:W-:-:S05]  /*2b00*/  FMUL.FTZ R14, R34, R3 ;  /* 0x00000003220e7220 */ /* 0x000fca0000410000 */
[----:B------:R0:W-:Y:S08]  /*2b10*/  MUFU.COS R15, R102 ;  /* 0x00000066000f7308 */ /* 0x0001f00000000000 */
[----:B------:R-:W-:Y:S01]  /*2b20*/  MUFU.SIN R125, R104 ;  /* 0x00000068007d7308 */ /* 0x000fe20000000400 */
[----:B0-----:R-:W-:-:S07]  /*2b30*/  FMUL.FTZ R102, R46, R117 ;  /* 0x000000752e667220 */ /* 0x001fce0000410000 */
[----:B------:R0:W-:Y:S01]  /*2b40*/  MUFU.COS R131, R104 ;  /* 0x0000006800837308 */ /* 0x0001e20000000000 */
[----:B------:R-:W-:Y:S02]  /*2b50*/  FMUL.FTZ R151, R121, R102 ;  /* 0x0000006679977220 */ /* 0x000fe40000410000 */
[----:B0-----:R-:W-:-:S05]  /*2b60*/  FMUL.FTZ R104, R46, R115 ;  /* 0x000000732e687220 */ /* 0x001fca0000410000 */
[----:B------:R-:W0:Y:S01]  /*2b70*/  MUFU.EX2 R6, R6 ;  /* 0x0000000600067308 */ /* 0x000e220000000800 */
[----:B------:R-:W-:Y:S02]  /*2b80*/  FMUL.FTZ R147, R121, R104 ;  /* 0x0000006879937220 */ /* 0x000fe40000410000 */
[----:B------:R-:W-:Y:S02]  /*2b90*/  FMUL.RZ R105, R14, 0.15915493667125701904 ;  /* 0x3e22f9830e697820 */ /* 0x000fe4000040c000 */
[C---:B------:R-:W-:Y:S02]  /*2ba0*/  FMUL.FTZ R19, R116.reuse, R151 ;  /* 0x0000009774137220 */ /* 0x040fe40000410000 */
[----:B------:R-:W-:Y:S01]  /*2bb0*/  FMUL.FTZ R14, R116, R147 ;  /* 0x00000093740e7220 */ /* 0x000fe20000410000 */
[----:B------:R-:W-:Y:S01]  /*2bc0*/  PRMT R119, RZ, 0x5410, R63 ;  /* 0x00005410ff777816 */ /* 0x000fe2000000003f */
[C---:B-1----:R-:W-:Y:S02]  /*2bd0*/  FMUL.FTZ R108, R7.reuse, R108 ;  /* 0x0000006c076c7220 */ /* 0x042fe40000410000 */
[----:B------:R-:W-:-:S02]  /*2be0*/  FMUL.FTZ R112, R7, R112 ;  /* 0x0000007007707220 */ /* 0x000fc40000410000 */
[-C--:B------:R-:W-:Y:S02]  /*2bf0*/  FMUL.FTZ R18, R38, R143.reuse ;  /* 0x0000008f26127220 */ /* 0x080fe40000410000 */
[----:B------:R-:W-:Y:S02]  /*2c00*/  FMUL.FTZ R7, R34, R143 ;  /* 0x0000008f22077220 */ /* 0x000fe40000410000 */
[C---:B------:R-:W-:Y:S02]  /*2c10*/  FFMA.FTZ R19, R114.reuse, R147, R19 ;  /* 0x0000009372137223 */ /* 0x040fe40000010013 */
[----:B------:R-:W-:Y:S02]  /*2c20*/  FFMA.FTZ R14, R114, R151, -R14 ;  /* 0x00000097720e7223 */ /* 0x000fe4000001080e */
[C---:B------:R-:W-:Y:S01]  /*2c30*/  FFMA.FTZ R103, R119.reuse, R142, R19 ;  /* 0x0000008e77677223 */ /* 0x040fe20000010013 */
[----:B------:R-:W1:Y:S01]  /*2c40*/  MUFU.EX2 R18, R18 ;  /* 0x0000001200127308 */ /* 0x000e620000000800 */
[----:B------:R-:W-:-:S02]  /*2c50*/  FFMA.FTZ R19, R119, R138, R14 ;  /* 0x0000008a77137223 */ /* 0x000fc4000001000e */
[----:B0-----:R-:W-:Y:S02]  /*2c60*/  FMUL.FTZ R102, R6, R15 ;  /* 0x0000000f06667220 */ /* 0x001fe40000410000 */
[----:B------:R-:W-:-:S03]  /*2c70*/  FMUL.FTZ R15, R120, R19 ;  /* 0x00000013780f7220 */ /* 0x000fc60000410000 */
[----:B------:R-:W-:Y:S01]  /*2c80*/  MUFU.EX2 R7, R7 ;  /* 0x0000000700077308 */ /* 0x000fe20000000800 */
[----:B------:R-:W-:-:S07]  /*2c90*/  FMUL.FTZ R14, R120, R103 ;  /* 0x00000067780e7220 */ /* 0x000fce0000410000 */
[----:B------:R-:W0:Y:S01]  /*2ca0*/  MUFU.COS R122, R105 ;  /* 0x00000069007a7308 */ /* 0x000e220000000000 */
[----:B------:R-:W-:-:S07]  /*2cb0*/  FFMA.FTZ R15, R110, R103, R15 ;  /* 0x000000676e0f7223 */ /* 0x000fce000001000f */
[----:B------:R2:W0:Y:S01]  /*2cc0*/  MUFU.SIN R124, R105 ;  /* 0x00000069007c7308 */ /* 0x0004220000000400 */
[----:B------:R-:W-:Y:S02]  /*2cd0*/  FFMA.FTZ R14, R110, R19, -R14 ;  /* 0x000000136e0e7223 */ /* 0x000fe4000001080e */
[----:B------:R-:W-:Y:S01]  /*2ce0*/  FMUL.FTZ R118, R6, R137 ;  /* 0x0000008906767220 */ /* 0x000fe20000410000 */
[----:B--2---:R-:W-:Y:S01]  /*2cf0*/  PRMT R105, RZ, 0x5410, R62 ;  /* 0x00005410ff697816 */ /* 0x004fe2000000003e */
[----:B------:R-:W-:-:S04]  /*2d00*/  FMUL.FTZ R6, R32, R3 ;  /* 0x0000000320067220 */ /* 0x000fc80000410000 */
[C---:B------:R-:W-:Y:S02]  /*2d10*/  FFMA.FTZ R19, R105.reuse, R150, R15 ;  /* 0x0000009669137223 */ /* 0x040fe4000001000f */
[----:B------:R-:W-:Y:S01]  /*2d20*/  FFMA.FTZ R15, R105, R148, R14 ;  /* 0x00000094690f7223 */ /* 0x000fe2000001000e */
[----:B------:R-:W-:Y:S01]  /*2d30*/  PRMT R101, RZ, 0x5410, R101 ;  /* 0x00005410ff657816 */ /* 0x000fe20000000065 */
[----:B------:R-:W-:Y:S02]  /*2d40*/  FMUL.FTZ R14, R112, R19 ;  /* 0x00000013700e7220 */ /* 0x000fe40000410000 */
[----:B------:R-:W-:Y:S02]  /*2d50*/  FMUL.RZ R144, R6, 0.15915493667125701904 ;  /* 0x3e22f98306907820 */ /* 0x000fe4000040c000 */
[C---:B-1----:R-:W-:Y:S02]  /*2d60*/  FMUL.FTZ R104, R18.reuse, R131 ;  /* 0x0000008312687220 */ /* 0x042fe40000410000 */
[----:B------:R-:W-:-:S02]  /*2d70*/  FMUL.FTZ R106, R18, R125 ;  /* 0x0000007d126a7220 */ /* 0x000fc40000410000 */
[C---:B0-----:R-:W-:Y:S02]  /*2d80*/  FMUL.FTZ R122, R7.reuse, R122 ;  /* 0x0000007a077a7220 */ /* 0x041fe40000410000 */
[----:B------:R-:W-:Y:S02]  /*2d90*/  FMUL.FTZ R124, R7, R124 ;  /* 0x0000007c077c7220 */ /* 0x000fe40000410000 */
[-C--:B------:R-:W-:Y:S01]  /*2da0*/  FMUL.FTZ R6, R16, R116.reuse ;  /* 0x0000007410067220 */ /* 0x080fe20000410000 */
[----:B------:R-:W-:Y:S01]  /*2db0*/  PRMT R99, RZ, 0x5410, R99 ;  /* 0x00005410ff637816 */ /* 0x000fe20000000063 */
[-C--:B------:R-:W-:Y:S02]  /*2dc0*/  FMUL.FTZ R18, R112, R15.reuse ;  /* 0x0000000f70127220 */ /* 0x080fe40000410000 */
[----:B------:R-:W-:Y:S01]  /*2dd0*/  FMUL.FTZ R7, R17, R116 ;  /* 0x0000007411077220 */ /* 0x000fe20000410000 */
[----:B------:R-:W-:Y:S01]  /*2de0*/  PRMT R103, RZ, 0x5410, R61 ;  /* 0x00005410ff677816 */ /* 0x000fe2000000003d */
[----:B------:R-:W-:-:S02]  /*2df0*/  FFMA.FTZ R125, R108, R15, -R14 ;  /* 0x0000000f6c7d7223 */ /* 0x000fc4000001080e */
[-C--:B------:R-:W-:Y:S02]  /*2e00*/  FFMA.FTZ R15, R17, R114.reuse, R6 ;  /* 0x00000072110f7223 */ /* 0x080fe40000010006 */
[----:B------:R-:W-:Y:S02]  /*2e10*/  FFMA.FTZ R19, R108, R19, R18 ;  /* 0x000000136c137223 */ /* 0x000fe40000010012 */
[----:B------:R-:W-:Y:S02]  /*2e20*/  FFMA.FTZ R7, R16, R114, -R7 ;  /* 0x0000007210077223 */ /* 0x000fe40000010807 */
[C---:B------:R-:W-:Y:S02]  /*2e30*/  FMUL.FTZ R158, R40.reuse, R101 ;  /* 0x00000065289e7220 */ /* 0x040fe40000410000 */
[----:B------:R-:W-:Y:S02]  /*2e40*/  FMUL.FTZ R156, R40, R99 ;  /* 0x00000063289c7220 */ /* 0x000fe40000410000 */
[----:B------:R-:W-:-:S02]  /*2e50*/  FMUL.FTZ R143, R32, R143 ;  /* 0x0000008f208f7220 */ /* 0x000fc40000410000 */
[C---:B------:R-:W-:Y:S02]  /*2e60*/  FMUL.FTZ R6, R120.reuse, R15 ;  /* 0x0000000f78067220 */ /* 0x040fe40000410000 */
[----:B------:R-:W-:Y:S02]  /*2e70*/  FMUL.FTZ R18, R120, R7 ;  /* 0x0000000778127220 */ /* 0x000fe40000410000 */
[C---:B------:R-:W-:Y:S02]  /*2e80*/  FFMA.FTZ R19, R103.reuse, R158, R19 ;  /* 0x0000009e67137223 */ /* 0x040fe40000010013 */
[----:B------:R-:W-:Y:S01]  /*2e90*/  FFMA.FTZ R125, R103, R156, R125 ;  /* 0x0000009c677d7223 */ /* 0x000fe2000001007d */
[----:B------:R-:W-:Y:S01]  /*2ea0*/  MUFU.EX2 R143, R143 ;  /* 0x0000008f008f7308 */ /* 0x000fe20000000800 */
[----:B------:R-:W-:Y:S01]  /*2eb0*/  FFMA.FTZ R15, R110, R15, R18 ;  /* 0x0000000f6e0f7223 */ /* 0x000fe20000010012 */
[----:B------:R-:W-:Y:S01]  /*2ec0*/  PRMT R127, RZ, 0x5410, R127 ;  /* 0x00005410ff7f7816 */ /* 0x000fe2000000007f */
[----:B------:R-:W-:-:S02]  /*2ed0*/  FMUL.FTZ R131, R106, R19 ;  /* 0x000000136a837220 */ /* 0x000fc40000410000 */
[----:B------:R-:W-:Y:S01]  /*2ee0*/  FFMA.FTZ R7, R110, R7, -R6 ;  /* 0x000000076e077223 */ /* 0x000fe20000010806 */
[----:B------:R-:W-:Y:S01]  /*2ef0*/  PRMT R123, RZ, 0x5410, R123 ;  /* 0x00005410ff7b7816 */ /* 0x000fe2000000007b */
[----:B------:R-:W-:Y:S01]  /*2f00*/  FMUL.FTZ R137, R106, R125 ;  /* 0x0000007d6a897220 */ /* 0x000fe20000410000 */
[----:B------:R-:W0:Y:S01]  /*2f10*/  MUFU.COS R14, R144 ;  /* 0x00000090000e7308 */ /* 0x000e220000000000 */
[----:B------:R-:W-:Y:S02]  /*2f20*/  FMUL.FTZ R18, R112, R15 ;  /* 0x0000000f70127220 */ /* 0x000fe40000410000 */
[----:B------:R-:W-:Y:S01]  /*2f30*/  FFMA.FTZ R131, R104, R125, -R131 ;  /* 0x0000007d68837223 */ /* 0x000fe20000010883 */
[----:B------:R-:W-:-:S04]  /*2f40*/  PRMT R125, RZ, 0x5410, R60 ;  /* 0x00005410ff7d7816 */ /* 0x000fc8000000003c */
[----:B------:R-:W1:Y:S01]  /*2f50*/  MUFU.SIN R6, R144 ;  /* 0x0000009000067308 */ /* 0x000e620000000400 */
[----:B------:R-:W-:Y:S02]  /*2f60*/  FFMA.FTZ R137, R104, R19, R137 ;  /* 0x0000001368897223 */ /* 0x000fe40000010089 */
[----:B------:R-:W-:Y:S02]  /*2f70*/  FMUL.FTZ R162, R38, R127 ;  /* 0x0000007f26a27220 */ /* 0x000fe40000410000 */
[----:B------:R-:W-:Y:S02]  /*2f80*/  FFMA.FTZ R19, R108, R7, -R18 ;  /* 0x000000076c137223 */ /* 0x000fe40000010812 */
[----:B------:R-:W-:Y:S02]  /*2f90*/  FMUL.FTZ R160, R38, R123 ;  /* 0x0000007b26a07220 */ /* 0x000fe40000410000 */
[----:B------:R-:W-:Y:S02]  /*2fa0*/  FMUL.FTZ R7, R112, R7 ;  /* 0x0000000770077220 */ /* 0x000fe40000410000 */
[----:B------:R-:W-:-:S02]  /*2fb0*/  FFMA.FTZ R137, R125, R162, R137 ;  /* 0x000000a27d897223 */ /* 0x000fc40000010089 */
[----:B------:R-:W-:Y:S02]  /*2fc0*/  FFMA.FTZ R131, R125, R160, R131 ;  /* 0x000000a07d837223 */ /* 0x000fe40000010083 */
[----:B------:R-:W-:Y:S01]  /*2fd0*/  FFMA.FTZ R7, R108, R15, R7 ;  /* 0x0000000f6c077223 */ /* 0x000fe20000010007 */
[----:B------:R-:W-:Y:S01]  /*2fe0*/  PRMT R133, RZ, 0x5410, R133 ;  /* 0x00005410ff857816 */ /* 0x000fe20000000085 */
[C---:B------:R-:W-:Y:S02]  /*2ff0*/  FMUL.FTZ R15, R118.reuse, R137 ;  /* 0x00000089760f7220 */ /* 0x040fe40000410000 */
[----:B------:R-:W-:Y:S02]  /*3000*/  FMUL.FTZ R18, R118, R131 ;  /* 0x0000008376127220 */ /* 0x000fe40000410000 */
[C---:B0-----:R-:W-:Y:S02]  /*3010*/  FMUL.FTZ R159, R143.reuse, R14 ;  /* 0x0000000e8f9f7220 */ /* 0x041fe40000410000 */
[----:B-1----:R-:W-:Y:S01]  /*3020*/  FMUL.FTZ R161, R143, R6 ;  /* 0x000000068fa17220 */ /* 0x002fe20000410000 */
[----:B------:R-:W-:Y:S01]  /*3030*/  PRMT R129, RZ, 0x5410, R129 ;  /* 0x00005410ff817816 */ /* 0x000fe20000000081 */
[----:B------:R-:W-:-:S02]  /*3040*/  FMUL.FTZ R14, R106, R7 ;  /* 0x000000076a0e7220 */ /* 0x000fc40000410000 */
[C---:B------:R-:W-:Y:S01]  /*3050*/  FFMA.FTZ R6, R102.reuse, R131, -R15 ;  /* 0x0000008366067223 */ /* 0x040fe2000001080f */
[----:B------:R-:W-:Y:S01]  /*3060*/  PRMT R131, RZ, 0x5410, R59 ;  /* 0x00005410ff837816 */ /* 0x000fe2000000003b */
[----:B------:R-:W-:Y:S02]  /*3070*/  FFMA.FTZ R18, R102, R137, R18 ;  /* 0x0000008966127223 */ /* 0x000fe40000010012 */
[----:B------:R-:W-:Y:S02]  /*3080*/  FMUL.FTZ R170, R36, R133 ;  /* 0x0000008524aa7220 */ /* 0x000fe40000410000 */
[-C--:B------:R-:W-:Y:S02]  /*3090*/  FFMA.FTZ R15, R104, R19.reuse, -R14 ;  /* 0x00000013680f7223 */ /* 0x080fe4000001080e */
[----:B------:R-:W-:Y:S02]  /*30a0*/  FMUL.FTZ R19, R106, R19 ;  /* 0x000000136a137220 */ /* 0x000fe40000410000 */
[----:B------:R-:W-:-:S02]  /*30b0*/  FMUL.FTZ R172, R36, R129 ;  /* 0x0000008124ac7220 */ /* 0x000fc40000410000 */
[C---:B------:R-:W-:Y:S02]  /*30c0*/  FFMA.FTZ R143, R131.reuse, R170, R18 ;  /* 0x000000aa838f7223 */ /* 0x040fe40000010012 */
[----:B------:R-:W-:Y:S01]  /*30d0*/  FFMA.FTZ R19, R104, R7, R19 ;  /* 0x0000000768137223 */ /* 0x000fe20000010013 */
[----:B------:R-:W-:Y:S01]  /*30e0*/  PRMT R135, RZ, 0x5410, R135 ;  /* 0x00005410ff877816 */ /* 0x000fe20000000087 */
[----:B------:R-:W-:Y:S02]  /*30f0*/  FFMA.FTZ R137, R131, R172, R6 ;  /* 0x000000ac83897223 */ /* 0x000fe40000010006 */
[----:B------:R-:W-:Y:S01]  /*3100*/  FMUL.FTZ R14, R124, R143 ;  /* 0x0000008f7c0e7220 */ /* 0x000fe20000410000 */
[----:B------:R-:W-:Y:S01]  /*3110*/  ISETP.NE.AND P2, PT, R90, 0x1f, PT ;  /* 0x0000001f5a00780c */ /* 0x000fe20003f45270 */
[C---:B------:R-:W-:Y:S02]  /*3120*/  FMUL.FTZ R6, R118.reuse, R19 ;  /* 0x0000001376067220 */ /* 0x040fe40000410000 */
[----:B------:R-:W-:-:S02]  /*3130*/  FMUL.FTZ R7, R118, R15 ;  /* 0x0000000f76077220 */ /* 0x000fc40000410000 */
[-C--:B------:R-:W-:Y:S02]  /*3140*/  FMUL.FTZ R18, R124, R137.reuse ;  /* 0x000000897c127220 */ /* 0x080fe40000410000 */
[----:B------:R-:W-:Y:S01]  /*3150*/  FFMA.FTZ R14, R122, R137, -R14 ;  /* 0x000000897a0e7223 */ /* 0x000fe2000001080e */
[----:B------:R-:W-:Y:S01]  /*3160*/  PRMT R137, RZ, 0x5410, R58 ;  /* 0x00005410ff897816 */ /* 0x000fe2000000003a */
[----:B------:R-:W-:Y:S01]  /*3170*/  FMUL.FTZ R154, R34, R135 ;  /* 0x00000087229a7220 */ /* 0x000fe20000410000 */
[----:B------:R-:W-:Y:S01]  /*3180*/  PRMT R139, RZ, 0x5410, R139 ;  /* 0x00005410ff8b7816 */ /* 0x000fe2000000008b */
[C---:B------:R-:W-:Y:S02]  /*3190*/  FFMA.FTZ R15, R102.reuse, R15, -R6 ;  /* 0x0000000f660f7223 */ /* 0x040fe40000010806 */
[----:B------:R-:W-:Y:S02]  /*31a0*/  FFMA.FTZ R7, R102, R19, R7 ;  /* 0x0000001366077223 */ /* 0x000fe40000010007 */
[----:B------:R-:W-:-:S02]  /*31b0*/  FFMA.FTZ R144, R137, R154, R14 ;  /* 0x0000009a89907223 */ /* 0x000fc4000001000e */
[----:B------:R-:W-:Y:S02]  /*31c0*/  FFMA.FTZ R18, R122, R143, R18 ;  /* 0x0000008f7a127223 */ /* 0x000fe40000010012 */
[----:B------:R-:W-:Y:S02]  /*31d0*/  FMUL.FTZ R174, R34, R139 ;  /* 0x0000008b22ae7220 */ /* 0x000fe40000410000 */
[C---:B------:R-:W-:Y:S02]  /*31e0*/  FMUL.FTZ R14, R124.reuse, R15 ;  /* 0x0000000f7c0e7220 */ /* 0x040fe40000410000 */
[----:B------:R-:W-:Y:S02]  /*31f0*/  FMUL.FTZ R6, R124, R7 ;  /* 0x000000077c067220 */ /* 0x000fe40000410000 */
[----:B------:R-:W-:Y:S02]  /*3200*/  FFMA.FTZ R152, R137, R174, R18 ;  /* 0x000000ae89987223 */ /* 0x000fe40000010012 */
[----:B------:R-:W-:-:S02]  /*3210*/  FFMA.FTZ R18, R122, R15, -R6 ;  /* 0x0000000f7a127223 */ /* 0x000fc40000010806 */
[----:B------:R-:W-:Y:S02]  /*3220*/  FFMA.FTZ R176, R122, R7, R14 ;  /* 0x000000077ab07223 */ /* 0x000fe4000001000e */
[----:B------:R0:W1:Y:S01]  /*3230*/  @P2 LDS.64 R14, [R90.X8+0x2d18] ;  /* 0x002d18005a0e2984 */ /* 0x0000620000008a00 */
[C---:B------:R-:W-:Y:S01]  /*3240*/  FMUL.FTZ R143, R161.reuse, R144 ;  /* 0x00000090a18f7220 */ /* 0x040fe20000410000 */
[----:B------:R-:W-:Y:S01]  /*3250*/  PRMT R141, RZ, 0x5410, R141 ;  /* 0x00005410ff8d7816 */ /* 0x000fe2000000008d */
[-C--:B------:R-:W-:Y:S01]  /*3260*/  FMUL.FTZ R19, R161, R152.reuse ;  /* 0x00000098a1137220 */ /* 0x080fe20000410000 */
[----:B------:R-:W-:Y:S01]  /*3270*/  PRMT R145, RZ, 0x5410, R145 ;  /* 0x00005410ff917816 */ /* 0x000fe20000000091 */
[C---:B------:R-:W-:Y:S01]  /*3280*/  FFMA.FTZ R171, R159.reuse, R152, R143 ;  /* 0x000000989fab7223 */ /* 0x040fe2000001008f */
[----:B------:R-:W-:Y:S01]  /*3290*/  PRMT R143, RZ, 0x5410, R57 ;  /* 0x00005410ff8f7816 */ /* 0x000fe20000000039 */
[----:B------:R-:W-:Y:S01]  /*32a0*/  FFMA.FTZ R19, R159, R144, -R19 ;  /* 0x000000909f137223 */ /* 0x000fe20000010813 */
[----:B------:R-:W-:Y:S01]  /*32b0*/  BSSY B0, `(.L_x_11801) ;  /* 0x0000010000007945 */ /* 0x000fe20003800000 */
[----:B------:R-:W-:-:S02]  /*32c0*/  FMUL.FTZ R152, R32, R141 ;  /* 0x0000008d20987220 */ /* 0x000fc40000410000 */
[----:B------:R-:W-:Y:S02]  /*32d0*/  FMUL.FTZ R144, R32, R145 ;  /* 0x0000009120907220 */ /* 0x000fe40000410000 */
[----:B------:R-:W-:Y:S02]  /*32e0*/  FMUL.FTZ R175, R161, R176 ;  /* 0x000000b0a1af7220 */ /* 0x000fe40000410000 */
[C---:B------:R-:W-:Y:S02]  /*32f0*/  FFMA.FTZ R169, R143.reuse, R152, R19 ;  /* 0x000000988fa97223 */ /* 0x040fe40000010013 */
        /* <DEDUP_REMOVED lines=11> */
.L_x_11802:
[----:B0--34-:R-:W-:Y:S05]  /*33b0*/  BSYNC B0 ;  /* 0x0000000000007941 */ /* 0x019fea0003800000 */
.L_x_11801:
[----:B------:R-:W0:Y:S01]  /*33c0*/  SHFL.UP PT, R173, R171, 0x1, RZ ;  /* 0x04200000abad7989 */ /* 0x000e2200000e00ff */
[-C--:B------:R-:W-:Y:S01]  /*33d0*/  FFMA.FTZ R175, R159, R18.reuse, -R175 ;  /* 0x000000129faf7223 */ /* 0x080fe200000108af */
[----:B------:R-:W-:Y:S01]  /*33e0*/  ISETP.GE.AND P3, PT, R88, 0x1, PT ;  /* 0x000000015800780c */ /* 0x000fe20003f66270 */
[----:B------:R-:W-:Y:S01]  /*33f0*/  FMUL.FTZ R18, R161, R18 ;  /* 0x00000012a1127220 */ /* 0x000fe20000410000 */
[----:B------:R-:W2:Y:S01]  /*3400*/  SHFL.UP PT, R19, R169, 0x1, RZ ;  /* 0x04200000a9137989 */ /* 0x000ea200000e00ff */
[----:B------:R-:W-:Y:S01]  /*3410*/  MOV R182, c[0x0][0x29c] ;  /* 0x0000a70000b67a02 */ /* 0x000fe20000000f00 */
[----:B------:R-:W-:Y:S01]  /*3420*/  BSSY B0, `(.L_x_11803) ;  /* 0x0000106000007945 */ /* 0x000fe20003800000 */
[----:B------:R-:W-:Y:S01]  /*3430*/  FFMA.FTZ R18, R159, R176, R18 ;  /* 0x000000b09f127223 */ /* 0x000fe20000010012 */
[----:B------:R-:W3:Y:S01]  /*3440*/  SHFL.UP PT, R6, R175, 0x1, RZ ;  /* 0x04200000af067989 */ /* 0x000ee200000e00ff */
[----:B------:R-:W-:Y:S02]  /*3450*/  MOV R184, c[0x0][0x2bc] ;  /* 0x0000af0000b87a02 */ /* 0x000fe40000000f00 */
[----:B------:R-:W-:Y:S01]  /*3460*/  SHF.R.U32.HI R179, RZ, 0x1, R182 ;  /* 0x00000001ffb37819 */ /* 0x000fe200000116b6 */
[----:B------:R-:W4:Y:S01]  /*3470*/  SHFL.UP PT, R7, R18, 0x1, RZ ;  /* 0x0420000012077989 */ /* 0x000f2200000e00ff */
[----:B------:R-:W-:-:S02]  /*3480*/  SHF.R.U32.HI R181, RZ, 0x1, R184 ;  /* 0x00000001ffb57819 */ /* 0x000fc400000116b8 */
[----:B------:R-:W-:Y:S02]  /*3490*/  PRMT R163, RZ, 0x5410, R163 ;  /* 0x00005410ffa37816 */ /* 0x000fe400000000a3 */
[----:B------:R-:W-:Y:S01]  /*34a0*/  PRMT R155, RZ, 0x5410, R155 ;  /* 0x00005410ff9b7816 */ /* 0x000fe2000000009b */
[----:B------:R-:W-:Y:S01]  /*34b0*/  IMAD R181, R181, R94, RZ ;  /* 0x0000005eb5b57224 */ /* 0x000fe200078e02ff */
[----:B------:R-:W-:Y:S02]  /*34c0*/  PRMT R168, RZ, 0x5410, R168 ;  /* 0x00005410ffa87816 */ /* 0x000fe400000000a8 */
[----:B------:R-:W-:Y:S02]  /*34d0*/  PRMT R153, RZ, 0x5410, R153 ;  /* 0x00005410ff997816 */ /* 0x000fe40000000099 */
[----:B------:R-:W-:Y:S01]  /*34e0*/  PRMT R136, RZ, 0x5410, R136 ;  /* 0x00005410ff887816 */ /* 0x000fe20000000088 */
[----:B0-----:R-:W-:Y:S01]  /*34f0*/  FMUL.FTZ R176, R18, R173 ;  /* 0x000000ad12b07220 */ /* 0x001fe20000410000 */
[----:B------:R-:W-:Y:S01]  /*3500*/  PRMT R134, RZ, 0x5410, R134 ;  /* 0x00005410ff867816 */ /* 0x000fe20000000086 */
[----:B------:R-:W-:Y:S01]  /*3510*/  FMUL.FTZ R168, R25, R168 ;  /* 0x000000a819a87220 */ /* 0x000fe20000410000 */
[----:B------:R-:W-:Y:S01]  /*3520*/  ISETP.GE.OR P0, PT, R166, c[0x0][0x174], P0 ;  /* 0x00005d00a6007a0c */ /* 0x000fe20000706670 */
[CC--:B--2---:R-:W-:Y:S01]  /*3530*/  FMUL.FTZ R180, R18.reuse, R19.reuse ;  /* 0x0000001312b47220 */ /* 0x0c4fe20000410000 */
[----:B------:R-:W-:Y:S01]  /*3540*/  PRMT R132, RZ, 0x5410, R132 ;  /* 0x00005410ff847816 */ /* 0x000fe20000000084 */
[C---:B------:R-:W-:Y:S01]  /*3550*/  FFMA.FTZ R178, R175.reuse, R19, -R176 ;  /* 0x00000013afb27223 */ /* 0x040fe200000108b0 */
[----:B------:R-:W-:Y:S01]  /*3560*/  MOV R19, c[0x0][0x298] ;  /* 0x0000a60000137a02 */ /* 0x000fe20000000f00 */
[C---:B---3--:R-:W-:Y:S01]  /*3570*/  FMUL.FTZ R176, R18.reuse, R6 ;  /* 0x0000000612b07220 */ /* 0x048fe20000410000 */
[----:B------:R-:W-:Y:S01]  /*3580*/  PRMT R130, RZ, 0x5410, R130 ;  /* 0x00005410ff827816 */ /* 0x000fe20000000082 */
[----:B------:R-:W-:Y:S01]  /*3590*/  FFMA.FTZ R180, R175, R173, R180 ;  /* 0x000000adafb47223 */ /* 0x000fe200000100b4 */
[----:B------:R-:W-:Y:S01]  /*35a0*/  SHF.R.U64 R177, R19, 0x1, R182 ;  /* 0x0000000113b17819 */ /* 0x000fe200000012b6 */
[-C--:B----4-:R-:W-:Y:S01]  /*35b0*/  FFMA.FTZ R19, R175, R7.reuse, R176 ;  /* 0x00000007af137223 */ /* 0x090fe200000100b0 */
[----:B------:R-:W-:Y:S01]  /*35c0*/  MOV R173, c[0x0][0x2b8] ;  /* 0x0000ae0000ad7a02 */ /* 0x000fe20000000f00 */
[----:B------:R-:W-:-:S02]  /*35d0*/  FMUL.FTZ R7, R18, R7 ;  /* 0x0000000712077220 */ /* 0x000fc40000410000 */
[----:B------:R-:W-:Y:S01]  /*35e0*/  @P3 FADD.FTZ R171, R171, R180 ;  /* 0x000000b4abab3221 */ /* 0x000fe20000010000 */
[----:B------:R-:W-:Y:S01]  /*35f0*/  SHF.R.U64 R176, R173, 0x1, R184 ;  /* 0x00000001adb07819 */ /* 0x000fe200000012b8 */
[----:B------:R-:W-:Y:S01]  /*3600*/  @P3 FFMA.FTZ R175, R175, R6, -R7 ;  /* 0x00000006afaf3223 */ /* 0x000fe20000010807 */
[----:B------:R-:W-:Y:S01]  /*3610*/  FSEL R173, R18, R19, !P3 ;  /* 0x0000001312ad7208 */ /* 0x000fe20005800000 */
[----:B------:R-:W-:Y:S01]  /*3620*/  IMAD R6, R179, R94, RZ ;  /* 0x0000005eb3067224 */ /* 0x000fe200078e02ff */
[----:B------:R-:W0:Y:S01]  /*3630*/  SHFL.UP PT, R188, R171, 0x2, RZ ;  /* 0x04400000abbc7989 */ /* 0x000e2200000e00ff */
[----:B------:R-:W-:Y:S01]  /*3640*/  @P3 FADD.FTZ R169, R169, R178 ;  /* 0x000000b2a9a93221 */ /* 0x000fe20000010000 */
[----:B------:R-:W-:Y:S01]  /*3650*/  PRMT R180, RZ, 0x5410, R157 ;  /* 0x00005410ffb47816 */ /* 0x000fe2000000009d */
[C---:B------:R-:W-:Y:S01]  /*3660*/  IMAD R179, R93.reuse, R177, R6 ;  /* 0x000000b15db37224 */ /* 0x040fe200078e0206 */
[----:B------:R-:W-:Y:S01]  /*3670*/  SHFL.UP PT, R182, R175, 0x2, RZ ;  /* 0x04400000afb67989 */ /* 0x000fe200000e00ff */
[----:B------:R-:W-:Y:S01]  /*3680*/  IMAD R181, R93, R176, R181 ;  /* 0x000000b05db57224 */ /* 0x000fe200078e02b5 */
[----:B------:R-:W-:Y:S01]  /*3690*/  ISETP.GE.AND P3, PT, R88, 0x2, PT ;  /* 0x000000025800780c */ /* 0x000fe20003f66270 */
[----:B------:R-:W-:Y:S01]  /*36a0*/  IMAD.WIDE.U32 R6, R176, R94, RZ ;  /* 0x0000005eb0067225 */ /* 0x000fe200078e00ff */
[----:B------:R-:W2:Y:S03]  /*36b0*/  SHFL.UP PT, R186, R169, 0x2, RZ ;  /* 0x04400000a9ba7989 */ /* 0x000ea600000e00ff */
[C---:B------:R-:W-:Y:S01]  /*36c0*/  FMUL.FTZ R176, R24.reuse, R163 ;  /* 0x000000a318b07220 */ /* 0x040fe20000410000 */
[----:B------:R-:W3:Y:S01]  /*36d0*/  SHFL.UP PT, R184, R173, 0x2, RZ ;  /* 0x04400000adb87989 */ /* 0x000ee200000e00ff */
[----:B------:R-:W-:Y:S01]  /*36e0*/  FMUL.FTZ R178, R24, R155 ;  /* 0x0000009b18b27220 */ /* 0x000fe20000410000 */
[----:B------:R-:W-:Y:S01]  /*36f0*/  IADD3 R7, R181, R7, RZ ;  /* 0x00000007b5077210 */ /* 0x000fe20007ffe0ff */
[----:B------:R-:W-:-:S02]  /*3700*/  FMUL.FTZ R157, R159, R176 ;  /* 0x000000b09f9d7220 */ /* 0x000fc40000410000 */
[----:B------:R-:W-:Y:S02]  /*3710*/  FMUL.FTZ R155, R161, R176 ;  /* 0x000000b0a19b7220 */ /* 0x000fe40000410000 */
[----:B------:R-:W-:Y:S02]  /*3720*/  FMUL.FTZ R163, R25, R180 ;  /* 0x000000b419a37220 */ /* 0x000fe40000410000 */
[-C--:B------:R-:W-:Y:S02]  /*3730*/  FFMA.FTZ R180, -R161, R178.reuse, -R157 ;  /* 0x000000b2a1b47223 */ /* 0x080fe4000001099d */
[----:B------:R-:W-:Y:S02]  /*3740*/  FFMA.FTZ R155, R159, R178, -R155 ;  /* 0x000000b29f9b7223 */ /* 0x000fe4000001089b */
[----:B------:R-:W-:Y:S02]  /*3750*/  FADD.FTZ R157, -R163, R180 ;  /* 0x000000b4a39d7221 */ /* 0x000fe40000010100 */
[----:B------:R-:W-:-:S04]  /*3760*/  IMAD.WIDE.U32 R18, R177, R94, RZ ;  /* 0x0000005eb1127225 */ /* 0x000fc800078e00ff */
[----:B------:R-:W-:Y:S01]  /*3770*/  FADD.FTZ R155, R168, R155 ;  /* 0x0000009ba89b7221 */ /* 0x000fe20000010000 */
[----:B------:R-:W-:Y:S01]  /*3780*/  IADD3 R19, R179, R19, RZ ;  /* 0x00000013b3137210 */ /* 0x000fe20007ffe0ff */
[C---:B------:R-:W-:Y:S02]  /*3790*/  FMUL.FTZ R177, R124.reuse, -R157 ;  /* 0x8000009d7cb17220 */ /* 0x040fe40000410000 */
[-C--:B------:R-:W-:Y:S02]  /*37a0*/  FMUL.FTZ R179, R124, -R155.reuse ;  /* 0x8000009b7cb37220 */ /* 0x080fe40000410000 */
[C---:B------:R-:W-:Y:S02]  /*37b0*/  FFMA.FTZ R190, R122.reuse, R155, -R177 ;  /* 0x0000009b7abe7223 */ /* 0x040fe400000108b1 */
[----:B0-----:R-:W-:Y:S02]  /*37c0*/  FMUL.FTZ R177, R173, R188 ;  /* 0x000000bcadb17220 */ /* 0x001fe40000410000 */
[----:B------:R-:W-:-:S02]  /*37d0*/  FFMA.FTZ R192, R122, R157, R179 ;  /* 0x0000009d7ac07223 */ /* 0x000fc400000100b3 */
[C---:B--2---:R-:W-:Y:S02]  /*37e0*/  FMUL.FTZ R179, R173.reuse, R186 ;  /* 0x000000baadb37220 */ /* 0x044fe40000410000 */
[----:B------:R-:W-:Y:S02]  /*37f0*/  FMUL.FTZ R157, R173, R182 ;  /* 0x000000b6ad9d7220 */ /* 0x000fe40000410000 */
[----:B------:R-:W-:Y:S02]  /*3800*/  FFMA.FTZ R186, R175, R186, -R177 ;  /* 0x000000baafba7223 */ /* 0x000fe400000108b1 */
[----:B---3--:R-:W-:Y:S02]  /*3810*/  FMUL.FTZ R155, R173, R184 ;  /* 0x000000b8ad9b7220 */ /* 0x008fe40000410000 */
[C---:B------:R-:W-:Y:S02]  /*3820*/  FFMA.FTZ R188, R175.reuse, R188, R179 ;  /* 0x000000bcafbc7223 */ /* 0x040fe400000100b3 */
[----:B------:R-:W-:-:S02]  /*3830*/  FFMA.FTZ R184, R175, R184, R157 ;  /* 0x000000b8afb87223 */ /* 0x000fc4000001009d */
[----:B------:R-:W-:Y:S02]  /*3840*/  @P3 FADD.FTZ R169, R169, R186 ;  /* 0x000000baa9a93221 */ /* 0x000fe40000010000 */
[----:B------:R-:W-:Y:S01]  /*3850*/  IMAD R180, R167, c[0x0][0x2a0], RZ ;  /* 0x0000a800a7b47a24 */ /* 0x000fe200078e02ff */
[----:B------:R-:W-:Y:S01]  /*3860*/  FSEL R184, R173, R184, !P3 ;  /* 0x000000b8adb87208 */ /* 0x000fe20005800000 */
[----:B------:R-:W-:Y:S01]  /*3870*/  @P3 FADD.FTZ R171, R171, R188 ;  /* 0x000000bcabab3221 */ /* 0x000fe20000010000 */
[----:B------:R-:W0:Y:S01]  /*3880*/  SHFL.UP PT, R179, R169, 0x4, RZ ;  /* 0x04800000a9b37989 */ /* 0x000e2200000e00ff */
[C---:B------:R-:W-:Y:S02]  /*3890*/  IMAD R173, R91.reuse, c[0x0][0x2a4], R180 ;  /* 0x0000a9005bad7a24 */ /* 0x040fe400078e02b4 */
[----:B------:R-:W-:Y:S01]  /*38a0*/  IMAD.WIDE.U32 R18, R91, c[0x0][0x2a0], R18 ;  /* 0x0000a8005b127a25 */ /* 0x000fe200078e0012 */
[----:B------:R-:W2:Y:S03]  /*38b0*/  SHFL.UP PT, R180, R171, 0x4, RZ ;  /* 0x04800000abb47989 */ /* 0x000ea600000e00ff */
[----:B------:R-:W-:Y:S01]  /*38c0*/  @P3 FFMA.FTZ R175, R175, R182, -R155 ;  /* 0x000000b6afaf3223 */ /* 0x000fe2000001089b */
[----:B------:R-:W-:Y:S01]  /*38d0*/  IADD3 R19, R173, R19, RZ ;  /* 0x00000013ad137210 */ /* 0x000fe20007ffe0ff */
[----:B------:R-:W-:Y:S01]  /*38e0*/  IMAD R182, R167, c[0x0][0x2c0], RZ ;  /* 0x0000b000a7b67a24 */ /* 0x000fe200078e02ff */
[----:B------:R-:W-:Y:S01]  /*38f0*/  PRMT R173, RZ, 0x5410, R20 ;  /* 0x00005410ffad7816 */ /* 0x000fe20000000014 */
[----:B------:R-:W-:Y:S01]  /*3900*/  SHFL.UP PT, R157, R184, 0x4, RZ ;  /* 0x04800000b89d7989 */ /* 0x000fe200000e00ff */
[----:B------:R-:W-:Y:S01]  /*3910*/  IMAD.WIDE.U32 R6, R91, c[0x0][0x2c0], R6 ;  /* 0x0000b0005b067a25 */ /* 0x000fe200078e0006 */
[----:B------:R-:W-:-:S02]  /*3920*/  LEA R185, P3, R18, c[0x0][0x318], 0x3 ;  /* 0x0000c60012b97a11 */ /* 0x000fc400078618ff */
[----:B------:R-:W3:Y:S01]  /*3930*/  SHFL.UP PT, R155, R175, 0x4, RZ ;  /* 0x04800000af9b7989 */ /* 0x000ee200000e00ff */
[----:B------:R-:W-:Y:S01]  /*3940*/  IMAD R177, R91, c[0x0][0x2c4], R182 ;  /* 0x0000b1005bb17a24 */ /* 0x000fe200078e02b6 */
[----:B------:R-:W-:Y:S01]  /*3950*/  LEA R183, P4, R6, c[0x0][0x320], 0x3 ;  /* 0x0000c80006b77a11 */ /* 0x000fe200078818ff */
[----:B------:R-:W-:Y:S01]  /*3960*/  FMUL.FTZ R173, R26, R173 ;  /* 0x000000ad1aad7220 */ /* 0x000fe20000410000 */
[----:B------:R-:W-:Y:S02]  /*3970*/  LEA.HI.X R196, R18, c[0x0][0x31c], R19, 0x3, P3 ;  /* 0x0000c70012c47a11 */ /* 0x000fe400018f1c13 */
[----:B------:R-:W-:Y:S01]  /*3980*/  IADD3 R7, R177, R7, RZ ;  /* 0x00000007b1077210 */ /* 0x000fe20007ffe0ff */
[----:B------:R-:W-:Y:S01]  /*3990*/  FMUL.FTZ R177, R26, R153 ;  /* 0x000000991ab17220 */ /* 0x000fe20000410000 */
[----:B------:R-:W-:Y:S01]  /*39a0*/  ISETP.GE.AND P3, PT, R88, 0x4, PT ;  /* 0x000000045800780c */ /* 0x000fe20003f66270 */
[----:B------:R-:W-:Y:S01]  /*39b0*/  FADD.FTZ R19, -R173, R192 ;  /* 0x000000c0ad137221 */ /* 0x000fe20000010100 */
[----:B------:R-:W-:Y:S01]  /*39c0*/  LEA.HI.X R194, R6, c[0x0][0x324], R7, 0x3, P4 ;  /* 0x0000c90006c27a11 */ /* 0x000fe200020f1c07 */
[----:B------:R-:W-:Y:S01]  /*39d0*/  FADD.FTZ R7, R177, R190 ;  /* 0x000000beb1077221 */ /* 0x000fe20000010000 */
[----:B------:R-:W-:Y:S01]  /*39e0*/  SHF.L.U32 R20, R90, 0x2, RZ ;  /* 0x000000025a147819 */ /* 0x000fe200000006ff */
[----:B------:R-:W-:-:S02]  /*39f0*/  FMUL.FTZ R6, R118, -R19 ;  /* 0x8000001376067220 */ /* 0x000fc40000410000 */
[----:B------:R-:W-:Y:S01]  /*3a00*/  FMUL.FTZ R181, R118, -R7 ;  /* 0x8000000776b57220 */ /* 0x000fe20000410000 */
[----:B------:R-:W-:Y:S01]  /*3a10*/  IADD3 R18, P4, R20, R185, RZ ;  /* 0x000000b914127210 */ /* 0x000fe20007f9e0ff */
[----:B------:R-:W-:Y:S01]  /*3a20*/  FFMA.FTZ R153, R102, R7, -R6 ;  /* 0x0000000766997223 */ /* 0x000fe20000010806 */
[----:B------:R-:W-:Y:S01]  /*3a30*/  IADD3 R20, P5, R20, R183, RZ ;  /* 0x000000b714147210 */ /* 0x000fe20007fbe0ff */
[C---:B0-----:R-:W-:Y:S02]  /*3a40*/  FMUL.FTZ R7, R184.reuse, R179 ;  /* 0x000000b3b8077220 */ /* 0x041fe40000410000 */
[CC--:B--2---:R-:W-:Y:S02]  /*3a50*/  FMUL.FTZ R186, R184.reuse, R180.reuse ;  /* 0x000000b4b8ba7220 */ /* 0x0c4fe40000410000 */
[----:B------:R-:W-:Y:S02]  /*3a60*/  FFMA.FTZ R180, R175, R180, R7 ;  /* 0x000000b4afb47223 */ /* 0x000fe40000010007 */
[----:B---3--:R-:W-:-:S02]  /*3a70*/  FMUL.FTZ R182, R184, R155 ;  /* 0x0000009bb8b67220 */ /* 0x008fc40000410000 */
[CC--:B------:R-:W-:Y:S02]  /*3a80*/  FMUL.FTZ R6, R184.reuse, R157.reuse ;  /* 0x0000009db8067220 */ /* 0x0c0fe40000410000 */
[----:B------:R-:W-:Y:S01]  /*3a90*/  @P3 FADD.FTZ R171, R171, R180 ;  /* 0x000000b4abab3221 */ /* 0x000fe20000010000 */
[----:B------:R-:W-:Y:S01]  /*3aa0*/  PRMT R180, RZ, 0x5410, R21 ;  /* 0x00005410ffb47816 */ /* 0x000fe20000000015 */
[C---:B------:R-:W-:Y:S01]  /*3ab0*/  FFMA.FTZ R157, R175.reuse, R157, R182 ;  /* 0x0000009daf9d7223 */ /* 0x040fe200000100b6 */
[----:B------:R-:W-:Y:S01]  /*3ac0*/  SHF.R.U32.HI R21, RZ, 0x1e, R90 ;  /* 0x0000001eff157819 */ /* 0x000fe2000001165a */
[C---:B------:R-:W-:Y:S02]  /*3ad0*/  FFMA.FTZ R186, R175.reuse, R179, -R186 ;  /* 0x000000b3afba7223 */ /* 0x040fe400000108ba */
[----:B------:R-:W-:Y:S01]  /*3ae0*/  @P3 FFMA.FTZ R175, R175, R155, -R6 ;  /* 0x0000009bafaf3223 */ /* 0x000fe20000010806 */
[----:B------:R-:W-:Y:S01]  /*3af0*/  PRMT R6, RZ, 0x5410, R149 ;  /* 0x00005410ff067816 */ /* 0x000fe20000000095 */
[C---:B------:R-:W-:Y:S01]  /*3b00*/  FMUL.FTZ R180, R27.reuse, R180 ;  /* 0x000000b41bb47220 */ /* 0x040fe20000410000 */
[----:B------:R-:W-:Y:S01]  /*3b10*/  FSEL R157, R184, R157, !P3 ;  /* 0x0000009db89d7208 */ /* 0x000fe20005800000 */
[----:B------:R-:W-:Y:S01]  /*3b20*/  FFMA.FTZ R188, R102, R19, R181 ;  /* 0x0000001366bc7223 */ /* 0x000fe200000100b5 */
[----:B------:R-:W-:Y:S01]  /*3b30*/  PRMT R181, RZ, 0x5410, R140 ;  /* 0x00005410ffb57816 */ /* 0x000fe2000000008c */
[----:B------:R-:W-:Y:S01]  /*3b40*/  FMUL.FTZ R179, R27, R6 ;  /* 0x000000061bb37220 */ /* 0x000fe20000410000 */
[----:B------:R-:W-:Y:S01]  /*3b50*/  IADD3.X R19, R21, R196, RZ, P4, !PT ;  /* 0x000000c415137210 */ /* 0x000fe200027fe4ff */
[----:B------:R-:W-:Y:S01]  /*3b60*/  FADD.FTZ R153, R180, R153 ;  /* 0x00000099b4997221 */ /* 0x000fe20000010000 */
[----:B------:R-:W0:Y:S01]  /*3b70*/  SHFL.UP PT, R6, R175, 0x8, RZ ;  /* 0x05000000af067989 */ /* 0x000e2200000e00ff */
[----:B------:R-:W-:Y:S01]  /*3b80*/  @P3 FADD.FTZ R169, R169, R186 ;  /* 0x000000baa9a93221 */ /* 0x000fe20000010000 */
[----:B------:R-:W-:Y:S01]  /*3b90*/  ISETP.GE.AND P3, PT, R88, 0x8, PT ;  /* 0x000000085800780c */ /* 0x000fe20003f66270 */
[----:B------:R-:W-:Y:S01]  /*3ba0*/  FADD.FTZ R7, -R179, R188 ;  /* 0x000000bcb3077221 */ /* 0x000fe20000010100 */
[----:B------:R-:W-:Y:S01]  /*3bb0*/  SHFL.UP PT, R186, R171, 0x8, RZ ;  /* 0x05000000abba7989 */ /* 0x000fe200000e00ff */
[C---:B------:R-:W-:Y:S01]  /*3bc0*/  FMUL.FTZ R155, R106.reuse, -R153 ;  /* 0x800000996a9b7220 */ /* 0x040fe20000410000 */
[----:B------:R-:W-:Y:S01]  /*3bd0*/  IADD3.X R21, R21, R194, RZ, P5, !PT ;  /* 0x000000c215157210 */ /* 0x000fe20002ffe4ff */
[-C--:B------:R-:W-:Y:S01]  /*3be0*/  FMUL.FTZ R149, R106, -R7.reuse ;  /* 0x800000076a957220 */ /* 0x080fe20000410000 */
[----:B------:R-:W2:Y:S01]  /*3bf0*/  SHFL.UP PT, R184, R169, 0x8, RZ ;  /* 0x05000000a9b87989 */ /* 0x000ea200000e00ff */
[C---:B------:R-:W-:Y:S01]  /*3c00*/  FFMA.FTZ R155, R104.reuse, R7, R155 ;  /* 0x00000007689b7223 */ /* 0x040fe2000001009b */
[----:B------:R-:W-:Y:S01]  /*3c10*/  PRMT R7, RZ, 0x5410, R146 ;  /* 0x00005410ff077816 */ /* 0x000fe20000000092 */
[----:B------:R-:W-:Y:S01]  /*3c20*/  FFMA.FTZ R188, R104, R153, -R149 ;  /* 0x0000009968bc7223 */ /* 0x000fe20000010895 */
[----:B------:R-:W3:Y:S01]  /*3c30*/  SHFL.UP PT, R182, R157, 0x8, RZ ;  /* 0x050000009db67989 */ /* 0x000ee200000e00ff */
[----:B------:R-:W-:Y:S01]  /*3c40*/  FMUL.FTZ R181, R28, R181 ;  /* 0x000000b51cb57220 */ /* 0x000fe20000410000 */
[----:B------:R-:W-:Y:S01]  /*3c50*/  IADD3 R153, R76, -c[0x0][0x174], RZ ;  /* 0x80005d004c997a10 */ /* 0x000fe20007ffe0ff */
[----:B------:R-:W-:-:S02]  /*3c60*/  FMUL.FTZ R146, R28, R7 ;  /* 0x000000071c927220 */ /* 0x000fc40000410000 */
[----:B------:R-:W-:Y:S02]  /*3c70*/  FADD.FTZ R149, R181, R188 ;  /* 0x000000bcb5957221 */ /* 0x000fe40000010000 */
[----:B------:R-:W-:Y:S02]  /*3c80*/  FADD.FTZ R155, -R146, R155 ;  /* 0x0000009b929b7221 */ /* 0x000fe40000010100 */
[----:B------:R-:W-:Y:S02]  /*3c90*/  IMAD R153, R153, -0x200, RZ ;  /* 0xfffffe0099997824 */ /* 0x000fe400078e02ff */
[----:B------:R-:W-:Y:S02]  /*3ca0*/  FMUL.FTZ R7, R112, -R155 ;  /* 0x8000009b70077220 */ /* 0x000fe40000410000 */
[----:B------:R-:W-:-:S04]  /*3cb0*/  IMAD.WIDE R18, R153, 0x4, R18 ;  /* 0x0000000499127825 */ /* 0x000fc800078e0212 */
[----:B------:R-:W-:Y:S02]  /*3cc0*/  FFMA.FTZ R190, R108, R149, -R7 ;  /* 0x000000956cbe7223 */ /* 0x000fe40000010807 */
[----:B0-----:R-:W-:Y:S02]  /*3cd0*/  FMUL.FTZ R7, R157, R6 ;  /* 0x000000069d077220 */ /* 0x001fe40000410000 */
[----:B------:R-:W-:-:S04]  /*3ce0*/  IMAD.WIDE R20, R153, 0x4, R20 ;  /* 0x0000000499147825 */ /* 0x000fc800078e0214 */
[----:B------:R-:W-:Y:S02]  /*3cf0*/  FMUL.FTZ R153, R112, -R149 ;  /* 0x8000009570997220 */ /* 0x000fe40000410000 */
[C---:B--2---:R-:W-:Y:S02]  /*3d00*/  FMUL.FTZ R149, R157.reuse, R184 ;  /* 0x000000b89d957220 */ /* 0x044fe40000410000 */
[----:B------:R-:W-:Y:S02]  /*3d10*/  FMUL.FTZ R140, R157, R186 ;  /* 0x000000ba9d8c7220 */ /* 0x000fe40000410000 */
[-C--:B---3--:R-:W-:Y:S02]  /*3d20*/  FFMA.FTZ R188, R175, R182.reuse, R7 ;  /* 0x000000b6afbc7223 */ /* 0x088fe40000010007 */
[----:B------:R-:W-:Y:S02]  /*3d30*/  FMUL.FTZ R182, R157, R182 ;  /* 0x000000b69db67220 */ /* 0x000fe40000410000 */
[----:B------:R-:W-:Y:S01]  /*3d40*/  FFMA.FTZ R186, R175, R186, R149 ;  /* 0x000000baafba7223 */ /* 0x000fe20000010095 */
[----:B------:R-:W-:Y:S01]  /*3d50*/  FSEL R188, R157, R188, !P3 ;  /* 0x000000bc9dbc7208 */ /* 0x000fe20005800000 */
[----:B------:R-:W-:-:S02]  /*3d60*/  FFMA.FTZ R140, R175, R184, -R140 ;  /* 0x000000b8af8c7223 */ /* 0x000fc4000001088c */
[----:B------:R-:W-:Y:S02]  /*3d70*/  @P3 FFMA.FTZ R175, R175, R6, -R182 ;  /* 0x00000006afaf3223 */ /* 0x000fe400000108b6 */
[----:B------:R-:W-:Y:S01]  /*3d80*/  @P3 FADD.FTZ R171, R171, R186 ;  /* 0x000000baabab3221 */ /* 0x000fe20000010000 */
[----:B------:R-:W-:Y:S01]  /*3d90*/  SHFL.UP PT, R7, R188, 0x10, RZ ;  /* 0x06000000bc077989 */ /* 0x000fe200000e00ff */
[----:B------:R-:W-:Y:S01]  /*3da0*/  @P3 FADD.FTZ R169, R169, R140 ;  /* 0x0000008ca9a93221 */ /* 0x000fe20000010000 */
[----:B------:R-:W-:Y:S01]  /*3db0*/  ISETP.GE.AND P3, PT, R88, 0x10, PT ;  /* 0x000000105800780c */ /* 0x000fe20003f66270 */
[----:B------:R-:W-:Y:S01]  /*3dc0*/  FFMA.FTZ R185, R108, R155, R153 ;  /* 0x0000009b6cb97223 */ /* 0x000fe20000010099 */
[----:B------:R-:W0:Y:S01]  /*3dd0*/  SHFL.UP PT, R6, R175, 0x10, RZ ;  /* 0x06000000af067989 */ /* 0x000e2200000e00ff */
[C---:B-1----:R-:W-:Y:S02]  /*3de0*/  FMUL.FTZ R153, R161.reuse, R15 ;  /* 0x0000000fa1997220 */ /* 0x042fe40000410000 */
[-C--:B------:R-:W-:Y:S01]  /*3df0*/  FMUL.FTZ R182, R161, -R14.reuse ;  /* 0x8000000ea1b67220 */ /* 0x080fe20000410000 */
[----:B------:R-:W1:Y:S01]  /*3e00*/  SHFL.UP PT, R149, R171, 0x10, RZ ;  /* 0x06000000ab957989 */ /* 0x000e6200000e00ff */
[----:B------:R-:W-:-:S02]  /*3e10*/  FFMA.FTZ R153, R159, R14, -R153 ;  /* 0x0000000e9f997223 */ /* 0x000fc40000010899 */
[----:B------:R-:W-:Y:S01]  /*3e20*/  FFMA.FTZ R155, R159, -R15, R182 ;  /* 0x8000000f9f9b7223 */ /* 0x000fe200000100b6 */
[----:B------:R-:W2:Y:S01]  /*3e30*/  SHFL.UP PT, R140, R169, 0x10, RZ ;  /* 0x06000000a98c7989 */ /* 0x000ea200000e00ff */
[C---:B------:R-:W-:Y:S02]  /*3e40*/  FMUL.FTZ R182, R29.reuse, R134 ;  /* 0x000000861db67220 */ /* 0x040fe40000410000 */
[----:B------:R-:W-:Y:S02]  /*3e50*/  FMUL.FTZ R183, R29, R136 ;  /* 0x000000881db77220 */ /* 0x000fe40000410000 */
[C---:B------:R-:W-:Y:S02]  /*3e60*/  FMUL.FTZ R136, R124.reuse, -R153 ;  /* 0x800000997c887220 */ /* 0x040fe40000410000 */
        /* <DEDUP_REMOVED lines=9> */
[----:B------:R-:W-:Y:S02]  /*3f00*/  FFMA.FTZ R157, R102, R153, -R134 ;  /* 0x00000099669d7223 */ /* 0x000fe40000010886 */
[----:B0-----:R-:W-:Y:S02]  /*3f10*/  FMUL.FTZ R134, R188, R6 ;  /* 0x00000006bc867220 */ /* 0x001fe40000410000 */
[----:B------:R-:W-:Y:S02]  /*3f20*/  FFMA.FTZ R187, R110, R185, R184 ;  /* 0x000000b96ebb7223 */ /* 0x000fe400000100b8 */
[----:B------:R-:W-:Y:S02]  /*3f30*/  FMUL.FTZ R185, R118, -R153 ;  /* 0x8000009976b97220 */ /* 0x000fe40000410000 */
[----:B-1----:R-:W-:-:S02]  /*3f40*/  FMUL.FTZ R136, R188, R149 ;  /* 0x00000095bc887220 */ /* 0x002fc40000410000 */
[C---:B------:R-:W-:Y:S02]  /*3f50*/  FFMA.FTZ R153, R175.reuse, R7, R134 ;  /* 0x00000007af997223 */ /* 0x040fe40000010086 */
[CC--:B--2---:R-:W-:Y:S01]  /*3f60*/  FMUL.FTZ R184, R188.reuse, R140.reuse ;  /* 0x0000008cbcb87220 */ /* 0x0c4fe20000410000 */
[----:B-----5:R-:W-:Y:S01]  /*3f70*/  SHFL.IDX PT, R134, R4, RZ, 0x1f ;  /* 0x00001fff04867589 */ /* 0x020fe200000e0000 */
[C---:B------:R-:W-:Y:S01]  /*3f80*/  FFMA.FTZ R136, R175.reuse, R140, -R136 ;  /* 0x0000008caf887223 */ /* 0x040fe20000010888 */
[C---:B------:R-:W-:Y:S01]  /*3f90*/  FSEL R153, R188.reuse, R153, !P3 ;  /* 0x00000099bc997208 */ /* 0x040fe20005800000 */
[----:B------:R-:W-:Y:S01]  /*3fa0*/  FMUL.FTZ R7, R188, R7 ;  /* 0x00000007bc077220 */ /* 0x000fe20000410000 */
[----:B------:R0:W-:Y:S01]  /*3fb0*/  SHFL.IDX PT, R140, R5, RZ, 0x1f ;  /* 0x00001fff058c7589 */ /* 0x0001e200000e0000 */
[C---:B------:R-:W-:Y:S02]  /*3fc0*/  FFMA.FTZ R184, R175.reuse, R149, R184 ;  /* 0x00000095afb87223 */ /* 0x040fe400000100b8 */
[----:B------:R-:W-:Y:S01]  /*3fd0*/  FFMA.FTZ R155, R102, R155, R185 ;  /* 0x0000009b669b7223 */ /* 0x000fe200000100b9 */
[----:B------:R-:W-:Y:S01]  /*3fe0*/  PRMT R185, RZ, 0x5410, R126 ;  /* 0x00005410ffb97816 */ /* 0x000fe2000000007e */
[----:B------:R-:W-:Y:S01]  /*3ff0*/  @P3 FFMA.FTZ R175, R175, R6, -R7 ;  /* 0x00000006afaf3223 */ /* 0x000fe20000010807 */
[----:B------:R-:W1:Y:S01]  /*4000*/  SHFL.UP PT, R153, R153, 0x1, RZ ;  /* 0x0420000099997989 */ /* 0x000e6200000e00ff */
[----:B------:R-:W-:Y:S01]  /*4010*/  @P3 FADD.FTZ R171, R171, R184 ;  /* 0x000000b8abab3221 */ /* 0x000fe20000010000 */
[----:B0-----:R-:W-:Y:S01]  /*4020*/  PRMT R5, RZ, 0x5410, R128 ;  /* 0x00005410ff057816 */ /* 0x001fe20000000080 */
[----:B------:R-:W-:-:S02]  /*4030*/  @P3 FADD.FTZ R169, R169, R136 ;  /* 0x00000088a9a93221 */ /* 0x000fc40000010000 */
[C---:B------:R-:W-:Y:S01]  /*4040*/  FMUL.FTZ R185, R30.reuse, R185 ;  /* 0x000000b91eb97220 */ /* 0x040fe20000410000 */
[----:B------:R-:W0:Y:S01]  /*4050*/  SHFL.UP PT, R175, R175, 0x1, RZ ;  /* 0x04200000afaf7989 */ /* 0x000e2200000e00ff */
[----:B------:R-:W-:Y:S02]  /*4060*/  FMUL.FTZ R184, R30, R5 ;  /* 0x000000051eb87220 */ /* 0x000fe40000410000 */
[----:B------:R-:W-:Y:S01]  /*4070*/  FADD.FTZ R7, R185, R186 ;  /* 0x000000bab9077221 */ /* 0x000fe20000010000 */
[----:B------:R-:W2:Y:S01]  /*4080*/  SHFL.UP PT, R171, R171, 0x1, RZ ;  /* 0x04200000abab7989 */ /* 0x000ea200000e00ff */
[----:B------:R-:W-:Y:S02]  /*4090*/  FADD.FTZ R187, -R184, R187 ;  /* 0x000000bbb8bb7221 */ /* 0x000fe40000010100 */
[----:B------:R-:W-:Y:S01]  /*40a0*/  FMUL.FTZ R5, R106, -R157 ;  /* 0x8000009d6a057220 */ /* 0x000fe20000410000 */
[----:B------:R-:W3:Y:S01]  /*40b0*/  SHFL.UP PT, R169, R169, 0x1, RZ ;  /* 0x04200000a9a97989 */ /* 0x000ee200000e00ff */
[----:B------:R-:W-:-:S04]  /*40c0*/  FMUL.FTZ R4, R116, -R187 ;  /* 0x800000bb74047220 */ /* 0x000fc80000410000 */
[----:B------:R-:W-:Y:S02]  /*40d0*/  FFMA.FTZ R188, R114, R7, -R4 ;  /* 0x0000000772bc7223 */ /* 0x000fe40000010804 */
[-C--:B------:R-:W-:Y:S02]  /*40e0*/  FMUL.FTZ R4, R106, -R155.reuse ;  /* 0x8000009b6a047220 */ /* 0x080fe40000410000 */
[C---:B------:R-:W-:Y:S01]  /*40f0*/  FFMA.FTZ R155, R104.reuse, R155, R5 ;  /* 0x0000009b689b7223 */ /* 0x040fe20000010005 */
[----:B------:R-:W-:Y:S01]  /*4100*/  HFMA2.MMA R5, -RZ, RZ, 0, 0 ;  /* 0x00000000ff057435 */ /* 0x000fe200000001ff */
[----:B------:R-:W-:Y:S01]  /*4110*/  FFMA.FTZ R157, R104, R157, -R4 ;  /* 0x0000009d689d7223 */ /* 0x000fe20000010804 */
[----:B------:R-:W-:Y:S01]  /*4120*/  MOV R4, 0x3f800000 ;  /* 0x3f80000000047802 */ /* 0x000fe20000000f00 */
[----:B------:R-:W-:Y:S02]  /*4130*/  FMUL.FTZ R126, R112, -R155 ;  /* 0x8000009b707e7220 */ /* 0x000fe40000410000 */
[----:B------:R-:W-:-:S02]  /*4140*/  FMUL.FTZ R7, R116, -R7 ;  /* 0x8000000774077220 */ /* 0x000fc40000410000 */
[-C--:B------:R-:W-:Y:S02]  /*4150*/  FFMA.FTZ R149, R108, R157.reuse, -R126 ;  /* 0x0000009d6c957223 */ /* 0x080fe4000001087e */
[----:B------:R-:W-:Y:S02]  /*4160*/  FMUL.FTZ R157, R112, -R157 ;  /* 0x8000009d709d7220 */ /* 0x000fe40000410000 */
[C---:B-1----:R-:W-:Y:S02]  /*4170*/  FMUL.FTZ R126, R153.reuse, R134 ;  /* 0x00000086997e7220 */ /* 0x042fe40000410000 */
[-C--:B------:R-:W-:Y:S02]  /*4180*/  FMUL.FTZ R153, R153, R140.reuse ;  /* 0x0000008c99997220 */ /* 0x080fe40000410000 */
[----:B------:R-:W-:Y:S02]  /*4190*/  FFMA.FTZ R157, R108, R155, R157 ;  /* 0x0000009b6c9d7223 */ /* 0x000fe4000001009d */
[----:B0-----:R-:W-:-:S02]  /*41a0*/  FFMA.FTZ R128, R175, R140, R126 ;  /* 0x0000008caf807223 */ /* 0x001fc4000001007e */
[----:B------:R-:W-:Y:S02]  /*41b0*/  FFMA.FTZ R126, R175, R134, -R153 ;  /* 0x00000086af7e7223 */ /* 0x000fe40000010899 */
[----:B------:R-:W-:Y:S02]  /*41c0*/  FFMA.FTZ R190, R114, R187, R7 ;  /* 0x000000bb72be7223 */ /* 0x000fe40000010007 */
[C---:B------:R-:W-:Y:S01]  /*41d0*/  FMUL.FTZ R153, R120.reuse, -R149 ;  /* 0x8000009578997220 */ /* 0x040fe20000410000 */
[----:B------:R-:W-:Y:S01]  /*41e0*/  CS2R R6, SRZ ;  /* 0x0000000000067805 */ /* 0x000fe2000001ff00 */
[-C--:B------:R-:W-:Y:S02]  /*41f0*/  FMUL.FTZ R136, R120, -R157.reuse ;  /* 0x8000009d78887220 */ /* 0x080fe40000410000 */
[----:B--2---:R-:W-:Y:S02]  /*4200*/  @P1 FADD.FTZ R140, R171, R128 ;  /* 0x00000080ab8c1221 */ /* 0x004fe40000010000 */
[----:B---3--:R-:W-:Y:S01]  /*4210*/  @P1 FADD.FTZ R134, R169, R126 ;  /* 0x0000007ea9861221 */ /* 0x008fe20000010000 */
[----:B------:R0:W1:Y:S01]  /*4220*/  @!P0 LDS.128 R4, [R22.X16+0x2e10] ;  /* 0x002e100016048984 */ /* 0x000062000000cc00 */
[----:B------:R-:W-:Y:S01]  /*4230*/  FFMA.FTZ R157, R110, R157, R153 ;  /* 0x0000009d6e9d7223 */ /* 0x000fe20000010099 */
[----:B------:R-:W-:Y:S01]  /*4240*/  ISETP.NE.AND P0, PT, R164, 0x1f, PT ;  /* 0x0000001fa400780c */ /* 0x000fe20003f05270 */
[----:B------:R-:W-:-:S02]  /*4250*/  FFMA.FTZ R153, R110, R149, -R136 ;  /* 0x000000956e997223 */ /* 0x000fc40000010888 */
[C---:B------:R-:W-:Y:S02]  /*4260*/  FMUL.FTZ R149, R17.reuse, R140 ;  /* 0x0000008c11957220 */ /* 0x040fe40000410000 */
[-C--:B------:R-:W-:Y:S02]  /*4270*/  FMUL.FTZ R17, R17, R134.reuse ;  /* 0x0000008611117220 */ /* 0x080fe40000410000 */
[C---:B------:R-:W-:Y:S02]  /*4280*/  FMUL.FTZ R136, R116.reuse, -R157 ;  /* 0x8000009d74887220 */ /* 0x040fe40000410000 */
[----:B------:R-:W-:Y:S02]  /*4290*/  FMUL.FTZ R186, R116, -R153 ;  /* 0x8000009974ba7220 */ /* 0x000fe40000410000 */
[C---:B------:R-:W-:Y:S02]  /*42a0*/  FFMA.FTZ R126, R16.reuse, R134, -R149 ;  /* 0x00000086107e7223 */ /* 0x040fe40000010895 */
[----:B------:R-:W-:-:S02]  /*42b0*/  FFMA.FTZ R128, R16, R140, R17 ;  /* 0x0000008c10807223 */ /* 0x000fc40000010011 */
[C---:B------:R-:W-:Y:S02]  /*42c0*/  FMUL.FTZ R169, R31.reuse, R132 ;  /* 0x000000841fa97220 */ /* 0x040fe40000410000 */
[----:B------:R-:W-:Y:S02]  /*42d0*/  FMUL.FTZ R171, R31, R130 ;  /* 0x000000821fab7220 */ /* 0x000fe40000410000 */
[C---:B------:R-:W-:Y:S02]  /*42e0*/  FFMA.FTZ R136, R114.reuse, R153, -R136 ;  /* 0x0000009972887223 */ /* 0x040fe40000010888 */
[----:B------:R-:W-:Y:S02]  /*42f0*/  FFMA.FTZ R186, R114, R157, R186 ;  /* 0x0000009d72ba7223 */ /* 0x000fe400000100ba */
[----:B------:R-:W-:Y:S01]  /*4300*/  FADD.FTZ R126, R151, R126 ;  /* 0x0000007e977e7221 */ /* 0x000fe20000010000 */
[----:B------:R0:W2:Y:S01]  /*4310*/  SHFL.DOWN PT, R157, R136, 0x1, 0x1f ;  /* 0x08201f00889d7f89 */ /* 0x0000a200000e0000 */
[----:B------:R-:W-:-:S02]  /*4320*/  FADD.FTZ R128, R147, R128 ;  /* 0x0000008093807221 */ /* 0x000fc40000010000 */
[----:B------:R-:W-:Y:S01]  /*4330*/  FADD.FTZ R140, R169, R188 ;  /* 0x000000bca98c7221 */ /* 0x000fe20000010000 */
[----:B------:R0:W3:Y:S01]  /*4340*/  SHFL.DOWN PT, R187, R186, 0x1, 0x1f ;  /* 0x08201f00babb7f89 */ /* 0x0000e200000e0000 */
[----:B------:R-:W-:Y:S02]  /*4350*/  FADD.FTZ R175, -R171, R190 ;  /* 0x000000beabaf7221 */ /* 0x000fe40000010100 */
[C---:B------:R-:W-:Y:S01]  /*4360*/  FMUL.FTZ R17, R116.reuse, R128 ;  /* 0x0000008074117220 */ /* 0x040fe20000410000 */
[----:B------:R0:W4:Y:S01]  /*4370*/  SHFL.DOWN PT, R153, R140, 0x1, 0x1f ;  /* 0x08201f008c997f89 */ /* 0x00012200000e0000 */
[-C--:B------:R-:W-:Y:S02]  /*4380*/  FMUL.FTZ R147, R116, R126.reuse ;  /* 0x0000007e74937220 */ /* 0x080fe40000410000 */
[C---:B------:R-:W-:Y:S01]  /*4390*/  FFMA.FTZ R17, R114.reuse, R126, -R17 ;  /* 0x0000007e72117223 */ /* 0x040fe20000010811 */
[----:B------:R0:W0:Y:S01]  /*43a0*/  SHFL.DOWN PT, R189, R175, 0x1, 0x1f ;  /* 0x08201f00afbd7f89 */ /* 0x00002200000e0000 */
[----:B------:R-:W-:Y:S01]  /*43b0*/  FFMA.FTZ R147, R114, R128, R147 ;  /* 0x0000008072937223 */ /* 0x000fe20000010093 */
        /* <DEDUP_REMOVED lines=12> */
.L_x_11804:
[----:B-1----:R-:W-:Y:S05]  /*4480*/  BSYNC B0 ;  /* 0x0000000000007941 */ /* 0x002fea0003800000 */
.L_x_11803:
[----:B------:R-:W-:Y:S01]  /*4490*/  ISETP.GT.U32.AND P0, PT, R164, 0x1d, PT ;  /* 0x0000001da400780c */ /* 0x000fe20003f04070 */
[C---:B------:R-:W-:Y:S01]  /*44a0*/  FFMA.FTZ R147, R119.reuse, R142, R147 ;  /* 0x0000008e77937223 */ /* 0x040fe20000010093 */
[----:B---3--:R1:W3:Y:S01]  /*44b0*/  SHFL.DOWN PT, R187, R136, 0x2, 0x1f ;  /* 0x08401f0088bb7f89 */ /* 0x0082e200000e0000 */
[----:B------:R-:W-:Y:S01]  /*44c0*/  FFMA.FTZ R149, R119, R138, R17 ;  /* 0x0000008a77957223 */ /* 0x000fe20000010011 */
[----:B------:R-:W-:Y:S01]  /*44d0*/  BSSY B0, `(.L_x_11805) ;  /* 0x0000014000007945 */ /* 0x000fe20003800000 */
[C---:B------:R-:W-:Y:S01]  /*44e0*/  FMUL.FTZ R16, R120.reuse, R147 ;  /* 0x0000009378107220 */ /* 0x040fe20000410000 */
[----:B0-----:R1:W0:Y:S01]  /*44f0*/  SHFL.DOWN PT, R189, R186, 0x2, 0x1f ;  /* 0x08401f00babd7f89 */ /* 0x00122200000e0000 */
[-C--:B------:R-:W-:Y:S02]  /*4500*/  FMUL.FTZ R17, R120, R149.reuse ;  /* 0x0000009578117220 */ /* 0x080fe40000410000 */
[C---:B------:R-:W-:Y:S01]  /*4510*/  FFMA.FTZ R16, R110.reuse, R149, -R16 ;  /* 0x000000956e107223 */ /* 0x040fe20000010810 */
[----:B------:R1:W4:Y:S01]  /*4520*/  SHFL.DOWN PT, R155, R140, 0x2, 0x1f ;  /* 0x08401f008c9b7f89 */ /* 0x00032200000e0000 */
[----:B------:R-:W-:-:S03]  /*4530*/  FFMA.FTZ R17, R110, R147, R17 ;  /* 0x000000936e117223 */ /* 0x000fc60000010011 */
[----:B------:R1:W2:Y:S01]  /*4540*/  SHFL.DOWN PT, R191, R175, 0x2, 0x1f ;  /* 0x08401f00afbf7f89 */ /* 0x0002a200000e0000 */
[----:B------:R-:W-:Y:S05]  /*4550*/  @P0 BRA `(.L_x_11806) ;  /* 0x000000b000000947 */ /* 0x000fea0003800000 */
[C---:B--2-4-:R-:W-:Y:S02]  /*4560*/  FMUL.FTZ R153, R186.reuse, R191 ;  /* 0x000000bfba997220 */ /* 0x054fe40000410000 */
[C---:B0-----:R-:W-:Y:S02]  /*4570*/  FMUL.FTZ R151, R186.reuse, R189 ;  /* 0x000000bdba977220 */ /* 0x041fe40000410000 */
[-C--:B------:R-:W-:Y:S02]  /*4580*/  FMUL.FTZ R157, R186, R155.reuse ;  /* 0x0000009bba9d7220 */ /* 0x080fe40000410000 */
[----:B------:R-:W-:Y:S02]  /*4590*/  FFMA.FTZ R155, R136, R155, -R153 ;  /* 0x0000009b889b7223 */ /* 0x000fe40000010899 */
[-C--:B---3--:R-:W-:Y:S02]  /*45a0*/  FMUL.FTZ R153, R186, R187.reuse ;  /* 0x000000bbba997220 */ /* 0x088fe40000410000 */
[----:B------:R-:W-:-:S02]  /*45b0*/  FFMA.FTZ R151, R136, R187, -R151 ;  /* 0x000000bb88977223 */ /* 0x000fc40000010897 */
[C---:B------:R-:W-:Y:S02]  /*45c0*/  FFMA.FTZ R130, R136.reuse, R191, R157 ;  /* 0x000000bf88827223 */ /* 0x040fe4000001009d */
[----:B-1----:R-:W-:Y:S01]  /*45d0*/  FFMA.FTZ R186, R136, R189, R153 ;  /* 0x000000bd88ba7223 */ /* 0x002fe20000010099 */
[----:B------:R-:W-:Y:S01]  /*45e0*/  MOV R136, R151 ;  /* 0x0000009700887202 */ /* 0x000fe20000000f00 */
[----:B------:R-:W-:Y:S02]  /*45f0*/  FADD.FTZ R140, R140, R155 ;  /* 0x0000009b8c8c7221 */ /* 0x000fe40000010000 */
[----:B------:R-:W-:Y:S02]  /*4600*/  FADD.FTZ R175, R175, R130 ;  /* 0x00000082afaf7221 */ /* 0x000fe40000010000 */
.L_x_11806:
[----:B------:R-:W-:Y:S05]  /*4610*/  BSYNC B0 ;  /* 0x0000000000007941 */ /* 0x000fea0003800000 */
.L_x_11805:
[----:B------:R-:W-:Y:S01]  /*4620*/  ISETP.GT.U32.AND P0, PT, R164, 0x1b, PT ;  /* 0x0000001ba400780c */ /* 0x000fe20003f04070 */
[C---:B------:R-:W-:Y:S01]  /*4630*/  FFMA.FTZ R130, R105.reuse, R150, R17 ;  /* 0x0000009669827223 */ /* 0x040fe20000010011 */
[----:B0-----:R0:W1:Y:S01]  /*4640*/  SHFL.DOWN PT, R189, R136, 0x4, 0x1f ;  /* 0x08801f0088bd7f89 */ /* 0x00106200000e0000 */
[----:B------:R-:W-:Y:S01]  /*4650*/  FFMA.FTZ R132, R105, R148, R16 ;  /* 0x0000009469847223 */ /* 0x000fe20000010010 */
[----:B------:R-:W-:Y:S01]  /*4660*/  BSSY B0, `(.L_x_11807) ;  /* 0x0000014000007945 */ /* 0x000fe20003800000 */
[C---:B------:R-:W-:Y:S01]  /*4670*/  FMUL.FTZ R17, R112.reuse, R130 ;  /* 0x0000008270117220 */ /* 0x040fe20000410000 */
[----:B--2---:R0:W2:Y:S01]  /*4680*/  SHFL.DOWN PT, R191, R186, 0x4, 0x1f ;  /* 0x08801f00babf7f89 */ /* 0x0040a200000e0000 */
[----:B------:R-:W-:-:S02]  /*4690*/  FMUL.FTZ R151, R112, R132 ;  /* 0x0000008470977220 */ /* 0x000fc40000410000 */
[C---:B------:R-:W-:Y:S01]  /*46a0*/  FFMA.FTZ R17, R108.reuse, R132, -R17 ;  /* 0x000000846c117223 */ /* 0x040fe20000010811 */
[----:B------:R0:W4:Y:S01]  /*46b0*/  SHFL.DOWN PT, R157, R140, 0x4, 0x1f ;  /* 0x08801f008c9d7f89 */ /* 0x00012200000e0000 */
[----:B------:R-:W-:-:S03]  /*46c0*/  FFMA.FTZ R151, R108, R130, R151 ;  /* 0x000000826c977223 */ /* 0x000fc60000010097 */
[----:B------:R0:W3:Y:S01]  /*46d0*/  SHFL.DOWN PT, R193, R175, 0x4, 0x1f ;  /* 0x08801f00afc17f89 */ /* 0x0000e200000e0000 */
[----:B------:R-:W-:Y:S05]  /*46e0*/  @P0 BRA `(.L_x_11808) ;  /* 0x000000b000000947 */ /* 0x000fea0003800000 */
[C---:B---34-:R-:W-:Y:S02]  /*46f0*/  FMUL.FTZ R155, R186.reuse, R193 ;  /* 0x000000c1ba9b7220 */ /* 0x058fe40000410000 */
[C---:B--2---:R-:W-:Y:S02]  /*4700*/  FMUL.FTZ R153, R186.reuse, R191 ;  /* 0x000000bfba997220 */ /* 0x044fe40000410000 */
[-C--:B------:R-:W-:Y:S02]  /*4710*/  FMUL.FTZ R187, R186, R157.reuse ;  /* 0x0000009dbabb7220 */ /* 0x080fe40000410000 */
[----:B------:R-:W-:Y:S02]  /*4720*/  FFMA.FTZ R157, R136, R157, -R155 ;  /* 0x0000009d889d7223 */ /* 0x000fe4000001089b */
[-C--:B-1----:R-:W-:Y:S02]  /*4730*/  FMUL.FTZ R155, R186, R189.reuse ;  /* 0x000000bdba9b7220 */ /* 0x082fe40000410000 */
[----:B------:R-:W-:-:S02]  /*4740*/  FFMA.FTZ R153, R136, R189, -R153 ;  /* 0x000000bd88997223 */ /* 0x000fc40000010899 */
[C---:B------:R-:W-:Y:S02]  /*4750*/  FFMA.FTZ R16, R136.reuse, R193, R187 ;  /* 0x000000c188107223 */ /* 0x040fe400000100bb */
[----:B0-----:R-:W-:Y:S01]  /*4760*/  FFMA.FTZ R186, R136, R191, R155 ;  /* 0x000000bf88ba7223 */ /* 0x001fe2000001009b */
[----:B------:R-:W-:Y:S01]  /*4770*/  MOV R136, R153 ;  /* 0x0000009900887202 */ /* 0x000fe20000000f00 */
[----:B------:R-:W-:Y:S02]  /*4780*/  FADD.FTZ R140, R140, R157 ;  /* 0x0000009d8c8c7221 */ /* 0x000fe40000010000 */
[----:B------:R-:W-:Y:S02]  /*4790*/  FADD.FTZ R175, R175, R16 ;  /* 0x00000010afaf7221 */ /* 0x000fe40000010000 */
.L_x_11808:
[----:B------:R-:W-:Y:S05]  /*47a0*/  BSYNC B0 ;  /* 0x0000000000007941 */ /* 0x000fea0003800000 */
.L_x_11807:
[----:B------:R-:W-:Y:S01]  /*47b0*/  ISETP.GT.U32.AND P0, PT, R164, 0x17, PT ;  /* 0x00000017a400780c */ /* 0x000fe20003f04070 */
[C---:B------:R-:W-:Y:S01]  /*47c0*/  FFMA.FTZ R151, R103.reuse, R158, R151 ;  /* 0x0000009e67977223 */ /* 0x040fe20000010097 */
[----:B--2---:R2:W0:Y:S01]  /*47d0*/  SHFL.DOWN PT, R191, R136, 0x8, 0x1f ;  /* 0x09001f0088bf7f89 */ /* 0x00442200000e0000 */
[----:B----4-:R-:W-:Y:S01]  /*47e0*/  FFMA.FTZ R153, R103, R156, R17 ;  /* 0x0000009c67997223 */ /* 0x010fe20000010011 */
[----:B------:R-:W-:Y:S01]  /*47f0*/  BSSY B0, `(.L_x_11809) ;  /* 0x0000014000007945 */ /* 0x000fe20003800000 */
[C---:B------:R-:W-:Y:S01]  /*4800*/  FMUL.FTZ R16, R106.reuse, R151 ;  /* 0x000000976a107220 */ /* 0x040fe20000410000 */
[----:B---3--:R2:W3:Y:S01]  /*4810*/  SHFL.DOWN PT, R193, R186, 0x8, 0x1f ;  /* 0x09001f00bac17f89 */ /* 0x0084e200000e0000 */
[----:B------:R-:W-:-:S02]  /*4820*/  FMUL.FTZ R17, R106, R153 ;  /* 0x000000996a117220 */ /* 0x000fc40000410000 */
[C---:B------:R-:W-:Y:S01]  /*4830*/  FFMA.FTZ R16, R104.reuse, R153, -R16 ;  /* 0x0000009968107223 */ /* 0x040fe20000010810 */
[----:B------:R2:W4:Y:S01]  /*4840*/  SHFL.DOWN PT, R187, R140, 0x8, 0x1f ;  /* 0x09001f008cbb7f89 */ /* 0x00052200000e0000 */
[----:B------:R-:W-:-:S03]  /*4850*/  FFMA.FTZ R17, R104, R151, R17 ;  /* 0x0000009768117223 */ /* 0x000fc60000010011 */
[----:B------:R2:W1:Y:S01]  /*4860*/  SHFL.DOWN PT, R195, R175, 0x8, 0x1f ;  /* 0x09001f00afc37f89 */ /* 0x00046200000e0000 */
[----:B------:R-:W-:Y:S05]  /*4870*/  @P0 BRA `(.L_x_11810) ;  /* 0x000000b000000947 */ /* 0x000fea0003800000 */
[C---:B-1----:R-:W-:Y:S02]  /*4880*/  FMUL.FTZ R157, R186.reuse, R195 ;  /* 0x000000c3ba9d7220 */ /* 0x042fe40000410000 */
[C---:B---3--:R-:W-:Y:S02]  /*4890*/  FMUL.FTZ R155, R186.reuse, R193 ;  /* 0x000000c1ba9b7220 */ /* 0x048fe40000410000 */
[-C--:B----4-:R-:W-:Y:S02]  /*48a0*/  FMUL.FTZ R189, R186, R187.reuse ;  /* 0x000000bbbabd7220 */ /* 0x090fe40000410000 */
[----:B------:R-:W-:Y:S02]  /*48b0*/  FFMA.FTZ R187, R136, R187, -R157 ;  /* 0x000000bb88bb7223 */ /* 0x000fe4000001089d */
[-C--:B0-----:R-:W-:Y:S02]  /*48c0*/  FMUL.FTZ R157, R186, R191.reuse ;  /* 0x000000bfba9d7220 */ /* 0x081fe40000410000 */
[----:B------:R-:W-:-:S02]  /*48d0*/  FFMA.FTZ R155, R136, R191, -R155 ;  /* 0x000000bf889b7223 */ /* 0x000fc4000001089b */
[C---:B------:R-:W-:Y:S02]  /*48e0*/  FFMA.FTZ R134, R136.reuse, R195, R189 ;  /* 0x000000c388867223 */ /* 0x040fe400000100bd */
[----:B--2---:R-:W-:Y:S01]  /*48f0*/  FFMA.FTZ R186, R136, R193, R157 ;  /* 0x000000c188ba7223 */ /* 0x004fe2000001009d */
[----:B------:R-:W-:Y:S01]  /*4900*/  MOV R136, R155 ;  /* 0x0000009b00887202 */ /* 0x000fe20000000f00 */
[----:B------:R-:W-:Y:S02]  /*4910*/  FADD.FTZ R140, R140, R187 ;  /* 0x000000bb8c8c7221 */ /* 0x000fe40000010000 */
[----:B------:R-:W-:Y:S02]  /*4920*/  FADD.FTZ R175, R175, R134 ;  /* 0x00000086afaf7221 */ /* 0x000fe40000010000 */
.L_x_11810:
[----:B------:R-:W-:Y:S05]  /*4930*/  BSYNC B0 ;  /* 0x0000000000007941 */ /* 0x000fea0003800000 */
.L_x_11809:
[----:B------:R-:W-:Y:S01]  /*4940*/  ISETP.GT.U32.AND P0, PT, R164, 0xf, PT ;  /* 0x0000000fa400780c */ /* 0x000fe20003f04070 */
[C---:B------:R-:W-:Y:S01]  /*4950*/  FFMA.FTZ R134, R125.reuse, R162, R17 ;  /* 0x000000a27d867223 */ /* 0x040fe20000010011 */
[----:B---3--:R3:W2:Y:S01]  /*4960*/  SHFL.DOWN PT, R193, R136, 0x10, 0x1f ;  /* 0x0a001f0088c17f89 */ /* 0x0086a200000e0000 */
[----:B------:R-:W-:Y:S01]  /*4970*/  FFMA.FTZ R138, R125, R160, R16 ;  /* 0x000000a07d8a7223 */ /* 0x000fe20000010010 */
[----:B------:R-:W-:Y:S01]  /*4980*/  BSSY B0, `(.L_x_11811) ;  /* 0x0000013000007945 */ /* 0x000fe20003800000 */
[C---:B------:R-:W-:Y:S01]  /*4990*/  FMUL.FTZ R17, R118.reuse, R134 ;  /* 0x0000008676117220 */ /* 0x040fe20000410000 */
[----:B-1----:R3:W1:Y:S01]  /*49a0*/  SHFL.DOWN PT, R195, R186, 0x10, 0x1f ;  /* 0x0a001f00bac37f89 */ /* 0x00266200000e0000 */
[----:B------:R-:W-:-:S02]  /*49b0*/  FMUL.FTZ R157, R118, R138 ;  /* 0x0000008a769d7220 */ /* 0x000fc40000410000 */
[----:B------:R-:W-:Y:S01]  /*49c0*/  FFMA.FTZ R17, R102, R138, -R17 ;  /* 0x0000008a66117223 */ /* 0x000fe20000010811 */
[----:B------:R3:W4:Y:S04]  /*49d0*/  SHFL.DOWN PT, R189, R140, 0x10, 0x1f ;  /* 0x0a001f008cbd7f89 */ /* 0x00072800000e0000 */
[----:B------:R3:W0:Y:S01]  /*49e0*/  SHFL.DOWN PT, R197, R175, 0x10, 0x1f ;  /* 0x0a001f00afc57f89 */ /* 0x00062200000e0000 */
[----:B------:R-:W-:Y:S05]  /*49f0*/  @P0 BRA `(.L_x_11812) ;  /* 0x000000b000000947 */ /* 0x000fea0003800000 */
[C---:B0---4-:R-:W-:Y:S02]  /*4a00*/  FMUL.FTZ R187, R186.reuse, R197 ;  /* 0x000000c5babb7220 */ /* 0x051fe40000410000 */
[C---:B-1----:R-:W-:Y:S02]  /*4a10*/  FMUL.FTZ R155, R186.reuse, R195 ;  /* 0x000000c3ba9b7220 */ /* 0x042fe40000410000 */
[----:B------:R-:W-:-:S02]  /*4a20*/  FMUL.FTZ R191, R186, R189 ;  /* 0x000000bdbabf7220 */ /* 0x000fc40000410000 */
[----:B------:R-:W-:Y:S02]  /*4a30*/  FFMA.FTZ R189, R136, R189, -R187 ;  /* 0x000000bd88bd7223 */ /* 0x000fe400000108bb */
[-C--:B--2---:R-:W-:Y:S02]  /*4a40*/  FMUL.FTZ R187, R186, R193.reuse ;  /* 0x000000c1babb7220 */ /* 0x084fe40000410000 */
[C---:B------:R-:W-:Y:S02]  /*4a50*/  FFMA.FTZ R155, R136.reuse, R193, -R155 ;  /* 0x000000c1889b7223 */ /* 0x040fe4000001089b */
[C---:B------:R-:W-:Y:S02]  /*4a60*/  FFMA.FTZ R16, R136.reuse, R197, R191 ;  /* 0x000000c588107223 */ /* 0x040fe400000100bf */
[----:B---3--:R-:W-:Y:S01]  /*4a70*/  FFMA.FTZ R186, R136, R195, R187 ;  /* 0x000000c388ba7223 */ /* 0x008fe200000100bb */
[----:B------:R-:W-:Y:S01]  /*4a80*/  MOV R136, R155 ;  /* 0x0000009b00887202 */ /* 0x000fe20000000f00 */
[----:B------:R-:W-:-:S02]  /*4a90*/  FADD.FTZ R140, R140, R189 ;  /* 0x000000bd8c8c7221 */ /* 0x000fc40000010000 */
[----:B------:R-:W-:Y:S02]  /*4aa0*/  FADD.FTZ R175, R175, R16 ;  /* 0x00000010afaf7221 */ /* 0x000fe40000010000 */
.L_x_11812:
[----:B------:R-:W-:Y:S05]  /*4ab0*/  BSYNC B0 ;  /* 0x0000000000007941 */ /* 0x000fea0003800000 */
.L_x_11811:
[----:B--2---:R-:W-:Y:S01]  /*4ac0*/  SHFL.DOWN PT, R193, R186, 0x1, 0x1f ;  /* 0x08201f00bac17f89 */ /* 0x004fe200000e0000 */
[----:B------:R-:W-:Y:S01]  /*4ad0*/  FFMA.FTZ R157, R102, R134, R157 ;  /* 0x00000086669d7223 */ /* 0x000fe2000001009d */
[----:B------:R-:W-:Y:S01]  /*4ae0*/  SHF.L.U64.HI R16, R23, 0x2, R0 ;  /* 0x0000000217107819 */ /* 0x000fe20000010200 */
[C---:B------:R-:W-:Y:S01]  /*4af0*/  FFMA.FTZ R155, R131.reuse, R172, R17 ;  /* 0x000000ac839b7223 */ /* 0x040fe20000010011 */
[----:B------:R-:W2:Y:S01]  /*4b00*/  SHFL.IDX PT, R158, R7, RZ, 0x1f ;  /* 0x00001fff079e7589 */ /* 0x000ea200000e0000 */
[----:B------:R-:W-:Y:S01]  /*4b10*/  FFMA.FTZ R157, R131, R170, R157 ;  /* 0x000000aa839d7223 */ /* 0x000fe2000001009d */
[----:B----4-:R-:W-:Y:S01]  /*4b20*/  SHF.L.U32 R187, R23, 0x2, RZ ;  /* 0x0000000217bb7819 */ /* 0x010fe200000006ff */
[----:B------:R-:W-:Y:S01]  /*4b30*/  IMAD R142, R16, c[0x0][0x2b0], RZ ;  /* 0x0000ac00108e7a24 */ /* 0x000fe200078e02ff */
[----:B------:R-:W4:Y:S01]  /*4b40*/  SHFL.IDX PT, R156, R6, RZ, 0x1f ;  /* 0x00001fff069c7589 */ /* 0x000f2200000e0000 */
[----:B------:R-:W-:Y:S01]  /*4b50*/  FMUL.FTZ R148, R124, R155 ;  /* 0x0000009b7c947220 */ /* 0x000fe20000410000 */
[----:B------:R-:W-:Y:S01]  /*4b60*/  ISETP.NE.AND P0, PT, R90, RZ, PT ;  /* 0x000000ff5a00720c */ /* 0x000fe20003f05270 */
[----:B------:R-:W-:Y:S01]  /*4b70*/  IMAD R16, R16, c[0x0][0x2d0], RZ ;  /* 0x0000b40010107a24 */ /* 0x000fe200078e02ff */
[----:B------:R-:W5:Y:S01]  /*4b80*/  SHFL.DOWN PT, R160, R136, 0x1, 0x1f ;  /* 0x08201f0088a07f89 */ /* 0x000f6200000e0000 */
[----:B------:R-:W-:Y:S01]  /*4b90*/  IMAD R189, R187, c[0x0][0x2b4], R142 ;  /* 0x0000ad00bbbd7a24 */ /* 0x000fe200078e028e */
[----:B------:R-:W-:Y:S01]  /*4ba0*/  BSSY B0, `(.L_x_11813) ;  /* 0x0000154000007945 */ /* 0x000fe20003800000 */
[-C--:B------:R-:W-:Y:S01]  /*4bb0*/  FMUL.FTZ R142, R124, R157.reuse ;  /* 0x0000009d7c8e7220 */ /* 0x080fe20000410000 */
[----:B------:R-:W3:Y:S01]  /*4bc0*/  SHFL.DOWN PT, R162, R140, 0x1, 0x1f ;  /* 0x08201f008ca27f89 */ /* 0x000ee200000e0000 */
[----:B------:R-:W-:-:S02]  /*4bd0*/  FFMA.FTZ R148, R122, R157, R148 ;  /* 0x0000009d7a947223 */ /* 0x000fc40000010094 */
[C---:B0-----:R-:W-:Y:S01]  /*4be0*/  IMAD R191, R187.reuse, c[0x0][0x2d4], R16 ;  /* 0x0000b500bbbf7a24 */ /* 0x041fe200078e0210 */
[----:B------:R-:W0:Y:S01]  /*4bf0*/  SHFL.DOWN PT, R170, R175, 0x1, 0x1f ;  /* 0x08201f00afaa7f89 */ /* 0x000e2200000e0000 */
[----:B------:R-:W-:-:S03]  /*4c00*/  IMAD.WIDE.U32 R16, R187, c[0x0][0x2b0], R18 ;  /* 0x0000ac00bb107a25 */ /* 0x000fc600078e0012 */
[----:B---3--:R-:W3:Y:S01]  /*4c10*/  SHFL.IDX PT, R186, R186, RZ, 0x1f ;  /* 0x00001fffbaba7589 */ /* 0x008ee200000e0000 */
[----:B------:R-:W-:Y:S01]  /*4c20*/  IMAD.WIDE.U32 R18, R187, c[0x0][0x2d0], R20 ;  /* 0x0000b400bb127a25 */ /* 0x000fe200078e0014 */
[----:B------:R-:W-:Y:S02]  /*4c30*/  IADD3 R17, R17, R189, RZ ;  /* 0x000000bd11117210 */ /* 0x000fe40007ffe0ff */
[----:B------:R3:W1:Y:S01]  /*4c40*/  SHFL.IDX PT, R150, R136, RZ, 0x1f ;  /* 0x00001fff88967589 */ /* 0x00066200000e0000 */
[----:B------:R-:W-:Y:S01]  /*4c50*/  FFMA.FTZ R142, R122, R155, -R142 ;  /* 0x0000009b7a8e7223 */ /* 0x000fe2000001088e */
[----:B------:R-:W-:Y:S01]  /*4c60*/  IADD3 R19, R19, R191, RZ ;  /* 0x000000bf13137210 */ /* 0x000fe20007ffe0ff */
[----:B------:R-:W-:Y:S01]  /*4c70*/  FFMA.FTZ R20, R137, R174, R148 ;  /* 0x000000ae89147223 */ /* 0x000fe20000010094 */
[----:B------:R-:W-:Y:S01]  /*4c80*/  SHFL.IDX PT, R175, R175, RZ, 0x1f ;  /* 0x00001fffafaf7589 */ /* 0x000fe200000e0000 */
[----:B--2---:R-:W-:Y:S02]  /*4c90*/  @P2 FMUL.FTZ R187, R193, R158 ;  /* 0x0000009ec1bb2220 */ /* 0x004fe40000410000 */
[----:B------:R-:W-:-:S02]  /*4ca0*/  FFMA.FTZ R142, R137, R154, R142 ;  /* 0x0000009a898e7223 */ /* 0x000fc4000001008e */
[----:B------:R-:W-:Y:S02]  /*4cb0*/  FMUL.FTZ R21, R161, R20 ;  /* 0x00000014a1157220 */ /* 0x000fe40000410000 */
[-C--:B----4-:R-:W-:Y:S02]  /*4cc0*/  @P2 FMUL.FTZ R189, R193, R156.reuse ;  /* 0x0000009cc1bd2220 */ /* 0x090fe40000410000 */
[C---:B-----5:R-:W-:Y:S02]  /*4cd0*/  @P2 FFMA.FTZ R187, R160.reuse, R156, -R187 ;  /* 0x0000009ca0bb2223 */ /* 0x060fe400000108bb */
[----:B------:R-:W-:Y:S02]  /*4ce0*/  FFMA.FTZ R21, R159, R142, -R21 ;  /* 0x0000008e9f157223 */ /* 0x000fe40000010815 */
[----:B------:R-:W-:Y:S02]  /*4cf0*/  @P2 FFMA.FTZ R189, R160, R158, R189 ;  /* 0x0000009ea0bd2223 */ /* 0x000fe400000100bd */
[----:B------:R-:W-:-:S02]  /*4d00*/  @P2 FADD.FTZ R156, R162, R187 ;  /* 0x000000bba29c2221 */ /* 0x000fc40000010000 */
[----:B0-----:R-:W-:Y:S02]  /*4d10*/  @P2 FADD.FTZ R158, R170, R189 ;  /* 0x000000bdaa9e2221 */ /* 0x001fe40000010000 */
[----:B------:R-:W-:Y:S02]  /*4d20*/  FFMA.FTZ R152, R143, R152, R21 ;  /* 0x000000988f987223 */ /* 0x000fe40000010015 */
[----:B------:R0:W2:Y:S01]  /*4d30*/  SHFL.IDX PT, R21, R140, RZ, 0x1f ;  /* 0x00001fff8c157589 */ /* 0x0000a200000e0000 */
[-C--:B------:R-:W-:Y:S02]  /*4d40*/  FMUL.FTZ R189, R156, -R15.reuse ;  /* 0x8000000f9cbd7220 */ /* 0x080fe40000410000 */
[----:B------:R-:W-:Y:S02]  /*4d50*/  FMUL.FTZ R187, R158, -R15 ;  /* 0x8000000f9ebb7220 */ /* 0x000fe40000410000 */
[----:B---3--:R-:W-:Y:S02]  /*4d60*/  FMUL.FTZ R136, R186, R6 ;  /* 0x00000006ba887220 */ /* 0x008fe40000410000 */
[----:B------:R-:W-:-:S02]  /*4d70*/  FFMA.FTZ R189, R158, R14, R189 ;  /* 0x0000000e9ebd7223 */ /* 0x000fc400000100bd */
[----:B------:R-:W-:Y:S02]  /*4d80*/  FFMA.FTZ R187, R156, R14, -R187 ;  /* 0x0000000e9cbb7223 */ /* 0x000fe400000108bb */
[-C--:B-1----:R-:W-:Y:S02]  /*4d90*/  FFMA.FTZ R148, R150, R7.reuse, R136 ;  /* 0x0000000796947223 */ /* 0x082fe40000010088 */
[----:B------:R-:W-:Y:S02]  /*4da0*/  FADD.FTZ R136, -R176, R189 ;  /* 0x000000bdb0887221 */ /* 0x000fe40000010100 */
[----:B0-----:R-:W-:Y:S02]  /*4db0*/  FADD.FTZ R140, R178, R187 ;  /* 0x000000bbb28c7221 */ /* 0x001fe40000010000 */
[----:B------:R-:W-:Y:S02]  /*4dc0*/  FMUL.FTZ R15, R186, R7 ;  /* 0x00000007ba0f7220 */ /* 0x000fe40000410000 */
[----:B------:R-:W-:-:S02]  /*4dd0*/  FMUL.FTZ R154, R161, -R136 ;  /* 0x80000088a19a7220 */ /* 0x000fc40000410000 */
[C---:B------:R-:W-:Y:S02]  /*4de0*/  FMUL.FTZ R156, R161.reuse, -R140 ;  /* 0x8000008ca19c7220 */ /* 0x040fe40000410000 */
[----:B------:R-:W-:Y:S02]  /*4df0*/  FFMA.FTZ R14, R150, R6, -R15 ;  /* 0x00000006960e7223 */ /* 0x000fe4000001080f */
[----:B------:R-:W-:Y:S02]  /*4e00*/  FMUL.FTZ R6, R161, R142 ;  /* 0x0000008ea1067220 */ /* 0x000fe40000410000 */
[C---:B------:R-:W-:Y:S02]  /*4e10*/  FFMA.FTZ R161, R159.reuse, R140, -R154 ;  /* 0x0000008c9fa17223 */ /* 0x040fe4000001089a */
[C---:B------:R-:W-:Y:S02]  /*4e20*/  FFMA.FTZ R156, R159.reuse, R136, R156 ;  /* 0x000000889f9c7223 */ /* 0x040fe4000001009c */
[----:B------:R-:W-:-:S02]  /*4e30*/  FFMA.FTZ R15, R159, R20, R6 ;  /* 0x000000149f0f7223 */ /* 0x000fc40000010006 */
[----:B------:R-:W-:Y:S02]  /*4e40*/  FMUL.FTZ R7, R186, R5 ;  /* 0x00000005ba077220 */ /* 0x000fe40000410000 */
[----:B------:R-:W-:Y:S02]  /*4e50*/  FADD.FTZ R159, R168, R161 ;  /* 0x000000a1a89f7221 */ /* 0x000fe40000010000 */
[----:B------:R-:W-:Y:S02]  /*4e60*/  FADD.FTZ R161, -R163, R156 ;  /* 0x0000009ca3a17221 */ /* 0x000fe40000010100 */
[-C--:B------:R-:W-:Y:S02]  /*4e70*/  FMUL.FTZ R186, R186, R4.reuse ;  /* 0x00000004baba7220 */ /* 0x080fe40000410000 */
[----:B--2---:R-:W-:Y:S01]  /*4e80*/  FADD.FTZ R6, R21, R14 ;  /* 0x0000000e15067221 */ /* 0x004fe20000010000 */
[----:B------:R-:W-:Y:S01]  /*4e90*/  P2R R21, PR, RZ, 0x1 ;  /* 0x00000001ff157803 */ /* 0x000fe20000000000 */
[----:B------:R-:W-:Y:S01]  /*4ea0*/  FFMA.FTZ R4, R150, R4, -R7 ;  /* 0x0000000496047223 */ /* 0x000fe20000010807 */
[----:B------:R-:W-:Y:S01]  /*4eb0*/  SHF.L.U32 R14, R90, 0x4, RZ ;  /* 0x000000045a0e7819 */ /* 0x000fe200000006ff */
[----:B------:R-:W-:-:S02]  /*4ec0*/  FADD.FTZ R7, R175, R148 ;  /* 0x00000094af077221 */ /* 0x000fc40000010000 */
[----:B------:R-:W-:Y:S01]  /*4ed0*/  FMUL.FTZ R21, R124, -R161 ;  /* 0x800000a17c157220 */ /* 0x000fe20000410000 */
[----:B------:R-:W-:Y:S01]  /*4ee0*/  LEA.HI.SX32 R14, R14, R14, 0x1b ;  /* 0x0000000e0e0e7211 */ /* 0x000fe200078fdaff */
[-C--:B------:R-:W-:Y:S02]  /*4ef0*/  FMUL.FTZ R148, R124, -R159.reuse ;  /* 0x8000009f7c947220 */ /* 0x080fe40000410000 */
[C---:B------:R-:W-:Y:S02]  /*4f00*/  FFMA.FTZ R124, R122.reuse, R159, -R21 ;  /* 0x0000009f7a7c7223 */ /* 0x040fe40000010815 */
[----:B------:R-:W-:Y:S02]  /*4f10*/  FFMA.FTZ R148, R122, R161, R148 ;  /* 0x000000a17a947223 */ /* 0x000fe40000010094 */
[----:B------:R-:W-:Y:S02]  /*4f20*/  FADD.FTZ R163, R177, R124 ;  /* 0x0000007cb1a37221 */ /* 0x000fe40000010000 */
[----:B------:R-:W-:-:S02]  /*4f30*/  FADD.FTZ R173, -R173, R148 ;  /* 0x00000094adad7221 */ /* 0x000fc40000010100 */
[----:B------:R-:W-:Y:S02]  /*4f40*/  FMUL.FTZ R187, R32, R140 ;  /* 0x0000008c20bb7220 */ /* 0x000fe40000410000 */
[C---:B------:R-:W-:Y:S02]  /*4f50*/  FFMA.FTZ R144, R143.reuse, R144, R15 ;  /* 0x000000908f907223 */ /* 0x040fe4000001000f */
[C---:B------:R-:W-:Y:S02]  /*4f60*/  FMUL.FTZ R21, R118.reuse, -R163 ;  /* 0x800000a376157220 */ /* 0x040fe40000410000 */
[----:B------:R-:W-:Y:S02]  /*4f70*/  FMUL.FTZ R15, R118, -R173 ;  /* 0x800000ad760f7220 */ /* 0x000fe40000410000 */
[----:B------:R-:W-:Y:S02]  /*4f80*/  FFMA.FTZ R5, R150, R5, R186 ;  /* 0x0000000596057223 */ /* 0x000fe400000100ba */
[----:B------:R-:W-:-:S02]  /*4f90*/  FMUL.FTZ R175, R143, R187 ;  /* 0x000000bb8faf7220 */ /* 0x000fc40000410000 */
[----:B------:R-:W-:Y:S01]  /*4fa0*/  FMUL.FTZ R124, R32, R143 ;  /* 0x0000008f207c7220 */ /* 0x000fe20000410000 */
[----:B------:R-:W-:Y:S01]  /*4fb0*/  @!P0 STS.128 [R22.X16+0x2e10], R4 ;  /* 0x002e100416008388 */ /* 0x000fe2000000cc00 */
[C---:B------:R-:W-:Y:S02]  /*4fc0*/  FFMA.FTZ R122, R102.reuse, R173, R21 ;  /* 0x000000ad667a7223 */ /* 0x040fe40000010015 */
[----:B------:R-:W-:Y:S01]  /*4fd0*/  FFMA.FTZ R15, R102, R163, -R15 ;  /* 0x000000a3660f7223 */ /* 0x000fe2000001080f */
[----:B------:R0:W-:Y:S01]  /*4fe0*/  STS [R14.X4+0x878], R175 ;  /* 0x000878af0e007388 */ /* 0x0001e20000004800 */
[----:B------:R-:W-:Y:S02]  /*4ff0*/  FFMA.FTZ R118, R145, -R124, R144 ;  /* 0x8000007c91767223 */ /* 0x000fe40000010090 */
[----:B------:R-:W-:Y:S02]  /*5000*/  FADD.FTZ R179, -R179, R122 ;  /* 0x0000007ab3b37221 */ /* 0x000fe40000010100 */
[----:B------:R-:W-:-:S02]  /*5010*/  FMUL.FTZ R177, R32, R136 ;  /* 0x0000008820b17220 */ /* 0x000fc40000410000 */
[----:B------:R-:W-:Y:S02]  /*5020*/  FFMA.FTZ R102, R141, -R124, R152 ;  /* 0x8000007c8d667223 */ /* 0x000fe40000010098 */
[----:B------:R-:W-:Y:S02]  /*5030*/  FMUL.FTZ R156, R118, R187 ;  /* 0x000000bb769c7220 */ /* 0x000fe40000410000 */
[----:B0-----:R-:W-:Y:S02]  /*5040*/  FADD.FTZ R175, R180, R15 ;  /* 0x0000000fb4af7221 */ /* 0x001fe40000010000 */
[C---:B------:R-:W-:Y:S02]  /*5050*/  FMUL.FTZ R4, R106.reuse, -R179 ;  /* 0x800000b36a047220 */ /* 0x040fe40000410000 */
[----:B------:R-:W-:Y:S02]  /*5060*/  FMUL.FTZ R106, R106, -R175 ;  /* 0x800000af6a6a7220 */ /* 0x000fe40000410000 */
[----:B------:R-:W-:-:S02]  /*5070*/  FMUL.FTZ R21, R143, R177 ;  /* 0x000000b18f157220 */ /* 0x000fc40000410000 */
[-C--:B------:R-:W-:Y:S02]  /*5080*/  FMUL.FTZ R158, R118, R177.reuse ;  /* 0x000000b1769e7220 */ /* 0x080fe40000410000 */
[----:B------:R-:W-:Y:S01]  /*5090*/  FFMA.FTZ R156, R102, R177, -R156 ;  /* 0x000000b1669c7223 */ /* 0x000fe2000001089c */
[----:B------:R0:W-:Y:S01]  /*50a0*/  STS [R14.X4+0x87c], R21 ;  /* 0x00087c150e007388 */ /* 0x0001e20000004800 */
[C---:B------:R-:W-:Y:S02]  /*50b0*/  FFMA.FTZ R177, R104.reuse, R179, R106 ;  /* 0x000000b368b17223 */ /* 0x040fe4000001006a */
[----:B------:R-:W-:Y:S02]  /*50c0*/  FFMA.FTZ R4, R104, R175, -R4 ;  /* 0x000000af68047223 */ /* 0x000fe40000010804 */
[----:B------:R-:W-:Y:S02]  /*50d0*/  FMUL.FTZ R5, R34, R137 ;  /* 0x0000008922057220 */ /* 0x000fe40000410000 */
[----:B------:R-:W-:-:S02]  /*50e0*/  FADD.FTZ R177, -R146, R177 ;  /* 0x000000b192b17221 */ /* 0x000fc40000010100 */
[----:B------:R-:W-:Y:S02]  /*50f0*/  FADD.FTZ R181, R181, R4 ;  /* 0x00000004b5b57221 */ /* 0x000fe40000010000 */
[-C--:B------:R-:W-:Y:S02]  /*5100*/  FFMA.FTZ R104, R139, -R5.reuse, R20 ;  /* 0x800000058b687223 */ /* 0x080fe40000010014 */
[----:B------:R-:W-:Y:S02]  /*5110*/  FFMA.FTZ R106, R135, -R5, R142 ;  /* 0x80000005876a7223 */ /* 0x000fe4000001008e */
[C---:B------:R-:W-:Y:S02]  /*5120*/  FMUL.FTZ R5, R112.reuse, -R177 ;  /* 0x800000b170057220 */ /* 0x040fe40000410000 */
[----:B------:R-:W-:Y:S02]  /*5130*/  FMUL.FTZ R112, R112, -R181 ;  /* 0x800000b570707220 */ /* 0x000fe40000410000 */
[----:B------:R-:W-:-:S02]  /*5140*/  FFMA.FTZ R158, R102, R187, R158 ;  /* 0x000000bb669e7223 */ /* 0x000fc4000001009e */
[C---:B------:R-:W-:Y:S02]  /*5150*/  FFMA.FTZ R187, R108.reuse, R177, R112 ;  /* 0x000000b16cbb7223 */ /* 0x040fe40000010070 */
[----:B------:R-:W-:Y:S02]  /*5160*/  FFMA.FTZ R6, R108, R181, -R5 ;  /* 0x000000b56c067223 */ /* 0x000fe40000010805 */
[----:B------:R-:W-:Y:S02]  /*5170*/  FADD.FTZ R187, -R182, R187 ;  /* 0x000000bbb6bb7221 */ /* 0x000fe40000010100 */
[----:B------:R-:W-:Y:S02]  /*5180*/  FADD.FTZ R183, R183, R6 ;  /* 0x00000006b7b77221 */ /* 0x000fe40000010000 */
[----:B------:R-:W-:Y:S02]  /*5190*/  FMUL.FTZ R6, R120, -R187 ;  /* 0x800000bb78067220 */ /* 0x000fe40000410000 */
[----:B------:R-:W-:-:S02]  /*51a0*/  FMUL.FTZ R15, R34, R161 ;  /* 0x000000a1220f7220 */ /* 0x000fc40000410000 */
[----:B------:R-:W-:Y:S02]  /*51b0*/  FMUL.FTZ R120, R120, -R183 ;  /* 0x800000b778787220 */ /* 0x000fe40000410000 */
[----:B------:R-:W-:Y:S02]  /*51c0*/  FMUL.FTZ R7, R34, R159 ;  /* 0x0000009f22077220 */ /* 0x000fe40000410000 */
[----:B------:R-:W-:Y:S02]  /*51d0*/  FMUL.FTZ R4, R104, R15 ;  /* 0x0000000f68047220 */ /* 0x000fe40000410000 */
[----:B------:R-:W-:Y:S02]  /*51e0*/  FFMA.FTZ R189, R110, R187, R120 ;  /* 0x000000bb6ebd7223 */ /* 0x000fe40000010078 */
[----:B0-----:R-:W-:Y:S02]  /*51f0*/  FMUL.FTZ R21, R104, R7 ;  /* 0x0000000768157220 */ /* 0x001fe40000410000 */
[----:B------:R-:W-:-:S02]  /*5200*/  FMUL.FTZ R112, R36, R131 ;  /* 0x0000008324707220 */ /* 0x000fc40000410000 */
[----:B------:R-:W-:Y:S02]  /*5210*/  FFMA.FTZ R6, R110, R183, -R6 ;  /* 0x000000b76e067223 */ /* 0x000fe40000010806 */
[-C--:B------:R-:W-:Y:S02]  /*5220*/  FFMA.FTZ R4, R106, R7.reuse, R4 ;  /* 0x000000076a047223 */ /* 0x080fe40000010004 */
[----:B------:R-:W-:Y:S02]  /*5230*/  FADD.FTZ R189, -R184, R189 ;  /* 0x000000bdb8bd7221 */ /* 0x000fe40000010100 */
[C---:B------:R-:W-:Y:S02]  /*5240*/  FMUL.FTZ R7, R137.reuse, R7 ;  /* 0x0000000789077220 */ /* 0x040fe40000410000 */
[-C--:B------:R-:W-:Y:S02]  /*5250*/  FFMA.FTZ R5, R106, R15.reuse, -R21 ;  /* 0x0000000f6a057223 */ /* 0x080fe40000010815 */
[----:B------:R-:W-:Y:S01]  /*5260*/  FMUL.FTZ R191, R137, R15 ;  /* 0x0000000f89bf7220 */ /* 0x000fe20000410000 */
[----:B------:R0:W-:Y:S01]  /*5270*/  STS [R14.X4+0x870], R7 ;  /* 0x000870070e007388 */ /* 0x0001e20000004800 */
[----:B------:R-:W-:-:S02]  /*5280*/  FFMA.FTZ R108, R133, -R112, R157 ;  /* 0x80000070856c7223 */ /* 0x000fc4000001009d */
[----:B------:R-:W-:Y:S01]  /*5290*/  FMUL.FTZ R15, R36, R173 ;  /* 0x000000ad240f7220 */ /* 0x000fe20000410000 */
[----:B------:R-:W-:Y:S01]  /*52a0*/  STS [R14.X4+0x874], R191 ;  /* 0x000874bf0e007388 */ /* 0x000fe20000004800 */
[----:B------:R-:W-:Y:S02]  /*52b0*/  FADD.FTZ R185, R185, R6 ;  /* 0x00000006b9b97221 */ /* 0x000fe40000010000 */
[----:B------:R-:W-:Y:S02]  /*52c0*/  FMUL.FTZ R6, R116, -R189 ;  /* 0x800000bd74067220 */ /* 0x000fe40000410000 */
[----:B------:R-:W-:Y:S02]  /*52d0*/  FFMA.FTZ R110, R129, -R112, R155 ;  /* 0x80000070816e7223 */ /* 0x000fe4000001009b */
[----:B0-----:R-:W-:Y:S02]  /*52e0*/  FMUL.FTZ R7, R36, R163 ;  /* 0x000000a324077220 */ /* 0x001fe40000410000 */
[----:B------:R-:W-:-:S02]  /*52f0*/  FMUL.FTZ R21, R108, R15 ;  /* 0x0000000f6c157220 */ /* 0x000fc40000410000 */
[-C--:B------:R-:W-:Y:S02]  /*5300*/  FMUL.FTZ R116, R116, -R185.reuse ;  /* 0x800000b974747220 */ /* 0x080fe40000410000 */
[----:B------:R-:W-:Y:S02]  /*5310*/  FFMA.FTZ R6, R114, R185, -R6 ;  /* 0x000000b972067223 */ /* 0x000fe40000010806 */
[----:B------:R-:W-:Y:S02]  /*5320*/  FMUL.FTZ R146, R38, R125 ;  /* 0x0000007d26927220 */ /* 0x000fe40000410000 */
[----:B------:R-:W-:Y:S02]  /*5330*/  FFMA.FTZ R213, R110, R7, R21 ;  /* 0x000000076ed57223 */ /* 0x000fe40000010015 */
[----:B------:R-:W-:Y:S02]  /*5340*/  FFMA.FTZ R116, R114, R189, R116 ;  /* 0x000000bd72747223 */ /* 0x000fe40000010074 */
[----:B------:R-:W-:-:S02]  /*5350*/  FMUL.FTZ R112, R108, R7 ;  /* 0x000000076c707220 */ /* 0x000fc40000410000 */
[----:B------:R-:W-:Y:S02]  /*5360*/  FMUL.FTZ R21, R131, R15 ;  /* 0x0000000f83157220 */ /* 0x000fe40000410000 */
[----:B------:R-:W-:Y:S02]  /*5370*/  FADD.FTZ R169, R169, R6 ;  /* 0x00000006a9a97221 */ /* 0x000fe40000010000 */
[----:B------:R-:W-:Y:S01]  /*5380*/  FMUL.FTZ R6, R46, R121 ;  /* 0x000000792e067220 */ /* 0x000fe20000410000 */
[----:B------:R0:W-:Y:S01]  /*5390*/  STS [R14.X4+0x86c], R21 ;  /* 0x00086c150e007388 */ /* 0x0001e20000004800 */
[----:B------:R-:W-:Y:S02]  /*53a0*/  FFMA.FTZ R124, R127, -R146, R134 ;  /* 0x800000927f7c7223 */ /* 0x000fe40000010086 */
[----:B------:R-:W-:Y:S02]  /*53b0*/  FMUL.FTZ R193, R38, R179 ;  /* 0x000000b326c17220 */ /* 0x000fe40000410000 */
[----:B------:R-:W-:-:S02]  /*53c0*/  FADD.FTZ R171, -R171, R116 ;  /* 0x00000074abab7221 */ /* 0x000fc40000010100 */
[----:B------:R-:W-:Y:S02]  /*53d0*/  FFMA.FTZ R215, R110, R15, -R112 ;  /* 0x0000000f6ed77223 */ /* 0x000fe40000010870 */
[----:B------:R-:W-:Y:S02]  /*53e0*/  FMUL.FTZ R7, R131, R7 ;  /* 0x0000000783077220 */ /* 0x000fe40000410000 */
[-C--:B------:R-:W-:Y:S02]  /*53f0*/  FFMA.FTZ R112, R117, -R6.reuse, R126 ;  /* 0x8000000675707223 */ /* 0x080fe4000001007e */
[----:B------:R-:W-:Y:S01]  /*5400*/  FFMA.FTZ R116, R115, -R6, R128 ;  /* 0x8000000673747223 */ /* 0x000fe20000010080 */
[----:B------:R1:W-:Y:S01]  /*5410*/  STS [R14.X4+0x868], R7 ;  /* 0x000868070e007388 */ /* 0x0003e20000004800 */
[----:B------:R-:W-:Y:S02]  /*5420*/  FMUL.FTZ R120, R44, R119 ;  /* 0x000000772c787220 */ /* 0x000fe40000410000 */
[----:B0-----:R-:W-:-:S02]  /*5430*/  FMUL.FTZ R21, R38, R175 ;  /* 0x000000af26157220 */ /* 0x001fc40000410000 */
[----:B------:R-:W-:Y:S02]  /*5440*/  FFMA.FTZ R146, R123, -R146, R138 ;  /* 0x800000927b927223 */ /* 0x000fe4000001008a */
[----:B------:R-:W-:Y:S02]  /*5450*/  FMUL.FTZ R6, R124, R193 ;  /* 0x000000c17c067220 */ /* 0x000fe40000410000 */
[----:B------:R-:W-:Y:S02]  /*5460*/  FMUL.FTZ R15, R46, R171 ;  /* 0x000000ab2e0f7220 */ /* 0x000fe40000410000 */
[-C--:B------:R-:W-:Y:S02]  /*5470*/  FFMA.FTZ R114, R113, -R120.reuse, R149 ;  /* 0x8000007871727223 */ /* 0x080fe40000010095 */
[----:B------:R-:W-:Y:S02]  /*5480*/  FFMA.FTZ R209, R146, R21, R6 ;  /* 0x0000001592d17223 */ /* 0x000fe40000010006 */
[----:B------:R-:W-:-:S02]  /*5490*/  FFMA.FTZ R120, R111, -R120, R147 ;  /* 0x800000786f787223 */ /* 0x000fc40000010093 */
[----:B------:R-:W-:Y:S02]  /*54a0*/  FMUL.FTZ R191, R44, R189 ;  /* 0x000000bd2cbf7220 */ /* 0x000fe40000410000 */
[----:B-1----:R-:W-:Y:S02]  /*54b0*/  FMUL.FTZ R7, R46, R169 ;  /* 0x000000a92e077220 */ /* 0x002fe40000410000 */
[----:B------:R-:W-:Y:S02]  /*54c0*/  FMUL.FTZ R6, R116, R15 ;  /* 0x0000000f74067220 */ /* 0x000fe40000410000 */
[-C--:B------:R-:W-:Y:S02]  /*54d0*/  FMUL.FTZ R148, R124, R21.reuse ;  /* 0x000000157c947220 */ /* 0x080fe40000410000 */
[----:B------:R-:W-:Y:S02]  /*54e0*/  FMUL.FTZ R195, R125, R21 ;  /* 0x000000157dc37220 */ /* 0x000fe40000410000 */
[----:B------:R-:W-:-:S02]  /*54f0*/  FMUL.FTZ R21, R44, R185 ;  /* 0x000000b92c157220 */ /* 0x000fc40000410000 */
[----:B------:R-:W-:Y:S01]  /*5500*/  FMUL.FTZ R122, R120, R191 ;  /* 0x000000bf787a7220 */ /* 0x000fe20000410000 */
[----:B------:R-:W-:Y:S01]  /*5510*/  STS [R14.X4+0x860], R195 ;  /* 0x000860c30e007388 */ /* 0x000fe20000004800 */
[----:B------:R-:W-:Y:S02]  /*5520*/  FFMA.FTZ R6, R112, R7, R6 ;  /* 0x0000000770067223 */ /* 0x000fe40000010006 */
[----:B------:R-:W-:Y:S02]  /*5530*/  FMUL.FTZ R154, R40, R103 ;  /* 0x00000067289a7220 */ /* 0x000fe40000410000 */
[-C--:B------:R-:W-:Y:S02]  /*5540*/  FFMA.FTZ R211, R146, R193.reuse, -R148 ;  /* 0x000000c192d37223 */ /* 0x080fe40000010894 */
[----:B------:R-:W-:Y:S02]  /*5550*/  FMUL.FTZ R197, R125, R193 ;  /* 0x000000c17dc57220 */ /* 0x000fe40000410000 */
[----:B------:R-:W-:-:S02]  /*5560*/  FFMA.FTZ R193, R114, R21, R122 ;  /* 0x0000001572c17223 */ /* 0x000fc4000001007a */
[----:B------:R-:W-:Y:S01]  /*5570*/  FADD.FTZ R6, RZ, R6 ;  /* 0x00000006ff067221 */ /* 0x000fe20000010000 */
[----:B------:R0:W-:Y:S01]  /*5580*/  STS [R14.X4+0x864], R197 ;  /* 0x000864c50e007388 */ /* 0x0001e20000004800 */
[-C--:B------:R-:W-:Y:S02]  /*5590*/  FFMA.FTZ R150, R101, -R154.reuse, R151 ;  /* 0x8000009a65967223 */ /* 0x080fe40000010097 */
[----:B------:R-:W-:Y:S02]  /*55a0*/  FMUL.FTZ R199, R40, R177 ;  /* 0x000000b128c77220 */ /* 0x000fe40000410000 */
[----:B------:R-:W-:Y:S02]  /*55b0*/  FADD.FTZ R162, R6, R193 ;  /* 0x000000c106a27221 */ /* 0x000fe40000010000 */
[----:B------:R-:W-:Y:S02]  /*55c0*/  FFMA.FTZ R154, R99, -R154, R153 ;  /* 0x8000009a639a7223 */ /* 0x000fe40000010099 */
[----:B------:R-:W-:-:S02]  /*55d0*/  FMUL.FTZ R193, R40, R181 ;  /* 0x000000b528c17220 */ /* 0x000fc40000410000 */
[C---:B------:R-:W-:Y:S02]  /*55e0*/  FMUL.FTZ R6, R150.reuse, R199 ;  /* 0x000000c796067220 */ /* 0x040fe40000410000 */
[-C--:B------:R-:W-:Y:S02]  /*55f0*/  FMUL.FTZ R160, R150, R193.reuse ;  /* 0x000000c196a07220 */ /* 0x080fe40000410000 */
[----:B------:R-:W-:Y:S02]  /*5600*/  FFMA.FTZ R201, R154, R193, R6 ;  /* 0x000000c19ac97223 */ /* 0x000fe40000010006 */
[----:B------:R-:W-:Y:S02]  /*5610*/  FMUL.FTZ R148, R42, R105 ;  /* 0x000000692a947220 */ /* 0x000fe40000410000 */
[----:B------:R-:W-:Y:S02]  /*5620*/  FMUL.FTZ R6, R116, R7 ;  /* 0x0000000774067220 */ /* 0x000fe40000410000 */
[----:B------:R-:W-:-:S02]  /*5630*/  FFMA.FTZ R203, R154, R199, -R160 ;  /* 0x000000c79acb7223 */ /* 0x000fc400000108a0 */
[-C--:B------:R-:W-:Y:S02]  /*5640*/  FFMA.FTZ R122, R109, -R148.reuse, R132 ;  /* 0x800000946d7a7223 */ /* 0x080fe40000010084 */
[----:B------:R-:W-:Y:S02]  /*5650*/  FMUL.FTZ R160, R120, R21 ;  /* 0x0000001578a07220 */ /* 0x000fe40000410000 */
[----:B------:R-:W-:Y:S02]  /*5660*/  FFMA.FTZ R6, R112, R15, -R6 ;  /* 0x0000000f70067223 */ /* 0x000fe40000010806 */
[----:B------:R-:W-:Y:S02]  /*5670*/  FFMA.FTZ R148, R107, -R148, R130 ;  /* 0x800000946b947223 */ /* 0x000fe40000010082 */
[C---:B0-----:R-:W-:Y:S02]  /*5680*/  FMUL.FTZ R197, R42.reuse, R187 ;  /* 0x000000bb2ac57220 */ /* 0x041fe40000410000 */
[----:B------:R-:W-:-:S02]  /*5690*/  FMUL.FTZ R195, R42, R183 ;  /* 0x000000b72ac37220 */ /* 0x000fc40000410000 */
[C---:B------:R-:W-:Y:S02]  /*56a0*/  FMUL.FTZ R205, R103.reuse, R193 ;  /* 0x000000c167cd7220 */ /* 0x040fe40000410000 */
[----:B------:R-:W-:Y:S02]  /*56b0*/  FFMA.FTZ R193, R114, R191, -R160 ;  /* 0x000000bf72c17223 */ /* 0x000fe400000108a0 */
[----:B------:R-:W-:Y:S01]  /*56c0*/  FADD.FTZ R6, RZ, R6 ;  /* 0x00000006ff067221 */ /* 0x000fe20000010000 */
[----:B------:R0:W-:Y:S01]  /*56d0*/  STS [R14.X4+0x858], R205 ;  /* 0x000858cd0e007388 */ /* 0x0001e20000004800 */
[C---:B------:R-:W-:Y:S02]  /*56e0*/  FMUL.FTZ R160, R148.reuse, R197 ;  /* 0x000000c594a07220 */ /* 0x040fe40000410000 */
[----:B------:R-:W-:Y:S02]  /*56f0*/  FMUL.FTZ R168, R148, R195 ;  /* 0x000000c394a87220 */ /* 0x000fe40000410000 */
[----:B------:R-:W-:-:S02]  /*5700*/  FMUL.FTZ R207, R103, R199 ;  /* 0x000000c767cf7220 */ /* 0x000fc40000410000 */
[----:B------:R-:W-:Y:S02]  /*5710*/  FADD.FTZ R6, R6, R193 ;  /* 0x000000c106067221 */ /* 0x000fe40000010000 */
[C---:B------:R-:W-:Y:S01]  /*5720*/  FFMA.FTZ R193, R122.reuse, R195, R160 ;  /* 0x000000c37ac17223 */ /* 0x040fe200000100a0 */
[----:B------:R1:W-:Y:S01]  /*5730*/  STS [R14.X4+0x85c], R207 ;  /* 0x00085ccf0e007388 */ /* 0x0003e20000004800 */
[----:B------:R-:W-:Y:S01]  /*5740*/  FFMA.FTZ R199, R122, R197, -R168 ;  /* 0x000000c57ac77223 */ /* 0x000fe200000108a8 */
[----:B0-----:R-:W-:Y:S01]  /*5750*/  IADD3 R205, R90, 0x160, RZ ;  /* 0x000001605acd7810 */ /* 0x001fe20007ffe0ff */
[----:B------:R-:W-:Y:S01]  /*5760*/  FADD.FTZ R162, R162, R193 ;  /* 0x000000c1a2a27221 */ /* 0x000fe20000010000 */
[----:B------:R-:W-:Y:S01]  /*5770*/  IADD3 R193, R90, 0x40, RZ ;  /* 0x000000405ac17810 */ /* 0x000fe20007ffe0ff */
[----:B------:R-:W-:Y:S01]  /*5780*/  FADD.FTZ R6, R6, R199 ;  /* 0x000000c706067221 */ /* 0x000fe20000010000 */
[C---:B------:R-:W-:Y:S01]  /*5790*/  IADD3 R199, R90.reuse, 0xc0, RZ ;  /* 0x000000c05ac77810 */ /* 0x040fe20007ffe0ff */
[----:B------:R-:W-:Y:S01]  /*57a0*/  FMUL.FTZ R195, R105, R195 ;  /* 0x000000c369c37220 */ /* 0x000fe20000410000 */
[-C--:B------:R-:W-:Y:S01]  /*57b0*/  LEA.HI.SX32 R184, R205, R90.reuse, 0x1b ;  /* 0x0000005acdb87211 */ /* 0x080fe200078fdaff */
[----:B------:R-:W-:Y:S01]  /*57c0*/  FMUL.FTZ R197, R105, R197 ;  /* 0x000000c569c57220 */ /* 0x000fe20000410000 */
[----:B-1----:R-:W-:Y:S01]  /*57d0*/  IADD3 R207, R90, 0x180, RZ ;  /* 0x000001805acf7810 */ /* 0x002fe20007ffe0ff */
        /* <DEDUP_REMOVED lines=8> */
[----:B------:R-:W-:Y:S01]  /*5860*/  FADD.FTZ R162, R162, R201 ;  /* 0x000000c9a2a27221 */ /* 0x000fe20000010000 */
[----:B------:R-:W-:Y:S01]  /*5870*/  STS [R14.X4+0x848], R21 ;  /* 0x000848150e007388 */ /* 0x000fe20000004800 */
[----:B------:R-:W-:Y:S01]  /*5880*/  FADD.FTZ R6, R6, R203 ;  /* 0x000000cb06067221 */ /* 0x000fe20000010000 */
[----:B0-----:R-:W-:Y:S01]  /*5890*/  IADD3 R195, R90, 0x60, RZ ;  /* 0x000000605ac37810 */ /* 0x001fe20007ffe0ff */
[----:B------:R-:W-:Y:S01]  /*58a0*/  FADD.FTZ R162, R162, R209 ;  /* 0x000000d1a2a27221 */ /* 0x000fe20000010000 */
[----:B------:R0:W-:Y:S01]  /*58b0*/  STS [R14.X4+0x84c], R191 ;  /* 0x00084cbf0e007388 */ /* 0x0001e20000004800 */
[----:B------:R-:W-:Y:S01]  /*58c0*/  FADD.FTZ R6, R6, R211 ;  /* 0x000000d306067221 */ /* 0x000fe20000010000 */
[----:B-1----:R-:W-:Y:S01]  /*58d0*/  IADD3 R197, R90, 0x80, RZ ;  /* 0x000000805ac57810 */ /* 0x002fe20007ffe0ff */
[----:B------:R-:W-:Y:S01]  /*58e0*/  FADD.FTZ R213, R162, R213 ;  /* 0x000000d5a2d57221 */ /* 0x000fe20000010000 */
[----:B------:R1:W-:Y:S01]  /*58f0*/  STS [R14.X4+0x840], R7 ;  /* 0x000840070e007388 */ /* 0x0003e20000004800 */
[----:B------:R-:W-:Y:S01]  /*5900*/  FADD.FTZ R6, R6, R215 ;  /* 0x000000d706067221 */ /* 0x000fe20000010000 */
[----:B------:R-:W-:Y:S01]  /*5910*/  IADD3 R201, R90, 0xe0, RZ ;  /* 0x000000e05ac97810 */ /* 0x000fe20007ffe0ff */
[----:B------:R-:W-:Y:S01]  /*5920*/  FADD.FTZ R213, R213, R4 ;  /* 0x00000004d5d57221 */ /* 0x000fe20000010000 */
[----:B------:R2:W-:Y:S01]  /*5930*/  STS [R14.X4+0x844], R15 ;  /* 0x0008440f0e007388 */ /* 0x0005e20000004800 */
[----:B------:R-:W-:Y:S01]  /*5940*/  FADD.FTZ R5, R6, R5 ;  /* 0x0000000506057221 */ /* 0x000fe20000010000 */
[C---:B0-----:R-:W-:Y:S01]  /*5950*/  IADD3 R191, R90.reuse, 0xa0, RZ ;  /* 0x000000a05abf7810 */ /* 0x041fe20007ffe0ff */
[----:B------:R-:W-:Y:S01]  /*5960*/  FADD.FTZ R158, R213, R158 ;  /* 0x0000009ed59e7221 */ /* 0x000fe20000010000 */
[----:B------:R-:W-:Y:S01]  /*5970*/  BAR.SYNC.DEFER_BLOCKING 0x0 ;  /* 0x0000000000007b1d */ /* 0x000fe20000010000 */
[----:B------:R-:W-:Y:S01]  /*5980*/  FADD.FTZ R156, R5, R156 ;  /* 0x0000009c059c7221 */ /* 0x000fe20000010000 */
[----:B------:R-:W-:Y:S01]  /*5990*/  IADD3 R5, R90, 0x20, RZ ;  /* 0x000000205a057810 */ /* 0x000fe20007ffe0ff */
[----:B------:R-:W-:Y:S01]  /*59a0*/  FMUL.FTZ R149, R30, R149 ;  /* 0x000000951e957220 */ /* 0x000fe20000410000 */
[----:B-1----:R-:W-:Y:S01]  /*59b0*/  IADD3 R7, R90, 0x100, RZ ;  /* 0x000001005a077810 */ /* 0x002fe20007ffe0ff */
[----:B------:R-:W-:Y:S01]  /*59c0*/  FFMA.FTZ R147, -R30, R147, -RZ ;  /* 0x000000931e937223 */ /* 0x000fe200000109ff */
[C---:B--2---:R-:W-:Y:S01]  /*59d0*/  IADD3 R15, R90.reuse, 0x120, RZ ;  /* 0x000001205a0f7810 */ /* 0x044fe20007ffe0ff */
[----:B------:R-:W-:Y:S01]  /*59e0*/  FMUL.FTZ R225, R29, R132 ;  /* 0x000000841de17220 */ /* 0x000fe20000410000 */
[----:B------:R-:W-:Y:S01]  /*59f0*/  IADD3 R203, R90, 0x140, RZ ;  /* 0x000001405acb7810 */ /* 0x000fe20007ffe0ff */
[----:B------:R-:W-:Y:S01]  /*5a00*/  FMUL.FTZ R153, R28, R153 ;  /* 0x000000991c997220 */ /* 0x000fe20000410000 */
[----:B------:R-:W-:Y:S01]  /*5a10*/  LEA.HI.SX32 R180, R15, R90, 0x1b ;  /* 0x0000005a0fb47211 */ /* 0x000fe200078fdaff */
[----:B------:R-:W-:Y:S01]  /*5a20*/  FMUL.FTZ R15, R31, R126 ;  /* 0x0000007e1f0f7220 */ /* 0x000fe20000410000 */
[----:B------:R-:W-:Y:S01]  /*5a30*/  IADD3 R209, R90, 0x1a0, RZ ;  /* 0x000001a05ad17810 */ /* 0x000fe20007ffe0ff */
[----:B------:R-:W-:Y:S01]  /*5a40*/  FFMA.FTZ R151, -R28, R151, -RZ ;  /* 0x000000971c977223 */ /* 0x000fe200000109ff */
[C---:B------:R-:W-:Y:S01]  /*5a50*/  IADD3 R211, R90.reuse, 0x1c0, RZ ;  /* 0x000001c05ad37810 */ /* 0x040fe20007ffe0ff */
[----:B------:R-:W-:Y:S01]  /*5a60*/  FMUL.FTZ R227, R27, R138 ;  /* 0x0000008a1be37220 */ /* 0x000fe20000410000 */
[----:B------:R-:W-:Y:S01]  /*5a70*/  IADD3 R213, R90, 0x1e0, RZ ;  /* 0x000001e05ad57810 */ /* 0x000fe20007ffe0ff */
[C---:B------:R-:W-:Y:S01]  /*5a80*/  FMUL.FTZ R155, R26.reuse, R155 ;  /* 0x0000009b1a9b7220 */ /* 0x040fe20000410000 */
[-C--:B------:R-:W-:Y:S01]  /*5a90*/  LEA R126, R73, -R90.reuse, 0x1 ;  /* 0x8000005a497e7211 */ /* 0x080fe200078e08ff */
[----:B------:R-:W-:Y:S01]  /*5aa0*/  FFMA.FTZ R157, -R26, R157, -RZ ;  /* 0x0000009d1a9d7223 */ /* 0x000fe200000109ff */
[----:B------:R-:W-:-:S02]  /*5ab0*/  LEA.HI.SX32 R172, R191, R90, 0x1b ;  /* 0x0000005abfac7211 */ /* 0x000fc400078fdaff */
[-C--:B------:R-:W-:Y:S02]  /*5ac0*/  LEA.HI.SX32 R21, R90, R90.reuse, 0x1b ;  /* 0x0000005a5a157211 */ /* 0x080fe400078fdaff */
[----:B------:R-:W-:Y:S01]  /*5ad0*/  LEA.HI.SX32 R160, R5, R90, 0x1b ;  /* 0x0000005a05a07211 */ /* 0x000fe200078fdaff */
[----:B------:R-:W-:Y:S01]  /*5ae0*/  FFMA.FTZ R5, -R31, R128, -RZ ;  /* 0x000000801f057223 */ /* 0x000fe200000109ff */
[-C--:B------:R-:W-:Y:S01]  /*5af0*/  LEA.HI.SX32 R162, R193, R90.reuse, 0x1b ;  /* 0x0000005ac1a27211 */ /* 0x080fe200078fdaff */
[----:B------:R-:W0:Y:S01]  /*5b00*/  LDS R223, [R21.X4+0x840] ;  /* 0x0008400015df7984 */ /* 0x000e220000004800 */
[-C--:B------:R-:W-:Y:S02]  /*5b10*/  LEA.HI.SX32 R168, R195, R90.reuse, 0x1b ;  /* 0x0000005ac3a87211 */ /* 0x080fe400078fdaff */
[-C--:B------:R-:W-:Y:S01]  /*5b20*/  LEA.HI.SX32 R170, R197, R90.reuse, 0x1b ;  /* 0x0000005ac5aa7211 */ /* 0x080fe200078fdaff */
[----:B------:R-:W1:Y:S01]  /*5b30*/  LDS R221, [R160.X4+0x8c0] ;  /* 0x0008c000a0dd7984 */ /* 0x000e620000004800 */
[----:B------:R-:W-:-:S02]  /*5b40*/  LEA.HI.SX32 R176, R201, R90, 0x1b ;  /* 0x0000005ac9b07211 */ /* 0x000fc400078fdaff */
[----:B------:R-:W-:Y:S01]  /*5b50*/  LEA.HI.SX32 R178, R7, R90, 0x1b ;  /* 0x0000005a07b27211 */ /* 0x000fe200078fdaff */
[----:B------:R-:W-:Y:S01]  /*5b60*/  FFMA.FTZ R7, -R29, R130, -RZ ;  /* 0x000000821d077223 */ /* 0x000fe200000109ff */
[-C--:B------:R-:W-:Y:S01]  /*5b70*/  LEA.HI.SX32 R182, R203, R90.reuse, 0x1b ;  /* 0x0000005acbb67211 */ /* 0x080fe200078fdaff */
[----:B------:R-:W2:Y:S01]  /*5b80*/  LDS R219, [R162.X4+0x940] ;  /* 0x00094000a2db7984 */ /* 0x000ea20000004800 */
[-C--:B------:R-:W-:Y:S02]  /*5b90*/  LEA.HI.SX32 R188, R209, R90.reuse, 0x1b ;  /* 0x0000005ad1bc7211 */ /* 0x080fe400078fdaff */
[-C--:B------:R-:W-:Y:S01]  /*5ba0*/  LEA.HI.SX32 R190, R211, R90.reuse, 0x1b ;  /* 0x0000005ad3be7211 */ /* 0x080fe200078fdaff */
[----:B------:R-:W3:Y:S01]  /*5bb0*/  LDS R217, [R168.X4+0x9c0] ;  /* 0x0009c000a8d97984 */ /* 0x000ee20000004800 */
[----:B------:R-:W-:Y:S02]  /*5bc0*/  LEA.HI.SX32 R191, R213, R90, 0x1b ;  /* 0x0000005ad5bf7211 */ /* 0x000fe400078fdaff */
[C---:B------:R-:W-:Y:S01]  /*5bd0*/  ISETP.GE.AND P1, PT, R126.reuse, 0x1, PT ;  /* 0x000000017e00780c */ /* 0x040fe20003f26270 */
[----:B------:R-:W4:Y:S01]  /*5be0*/  LDS R215, [R170.X4+0xa40] ;  /* 0x000a4000aad77984 */ /* 0x000f220000004800 */
[----:B------:R-:W-:-:S03]  /*5bf0*/  ISETP.GE.AND P0, PT, R126, 0x21, PT ;  /* 0x000000217e00780c */ /* 0x000fc60003f06270 */
        /* <DEDUP_REMOVED lines=34> */
[C---:B0-234-:R-:W-:Y:S01]  /*5e20*/  IMAD R4, R167.reuse, c[0x0][0x2a0], RZ ;  /* 0x0000a800a7047a24 */ /* 0x05dfe200078e02ff */
[----:B------:R-:W-:Y:S01]  /*5e30*/  ULDC.64 UR6, c[0x0][0x298] ;  /* 0x0000a60000067ab9 */ /* 0x000fe20000000a00 */
[----:B------:R-:W-:Y:S01]  /*5e40*/  IMAD R6, R167, c[0x0][0x2c0], RZ ;  /* 0x0000b000a7067a24 */ /* 0x000fe200078e02ff */
[----:B------:R-:W-:Y:S01]  /*5e50*/  USHF.R.U64 UR5, UR6, 0x1, UR7 ;  /* 0x0000000106057899 */ /* 0x000fe20008001207 */
[C---:B------:R-:W-:Y:S01]  /*5e60*/  IMAD R7, R91.reuse, c[0x0][0x2a4], R4 ;  /* 0x0000a9005b077a24 */ /* 0x040fe200078e0204 */
[----:B------:R-:W-:Y:S01]  /*5e70*/  ULDC.64 UR8, c[0x0][0x2b8] ;  /* 0x0000ae0000087ab9 */ /* 0x000fe20000000a00 */
[----:B------:R-:W-:Y:S01]  /*5e80*/  IMAD.WIDE.U32 R4, R91, c[0x0][0x2c0], RZ ;  /* 0x0000b0005b047a25 */ /* 0x000fe200078e00ff */
[----:B------:R-:W-:-:S02]  /*5e90*/  USHF.R.U32.HI UR6, URZ, 0x1, UR7 ;  /* 0x000000013f067899 */ /* 0x000fc40008011607 */
[----:B------:R-:W-:Y:S01]  /*5ea0*/  USHF.R.U32.HI UR7, URZ, 0x1, UR9 ;  /* 0x000000013f077899 */ /* 0x000fe20008011609 */
[C---:B------:R-:W-:Y:S01]  /*5eb0*/  IMAD R147, R91.reuse, c[0x0][0x2c4], R6 ;  /* 0x0000b1005b937a24 */ /* 0x040fe200078e0206 */
[----:B------:R-:W-:Y:S01]  /*5ec0*/  USHF.R.U64 UR4, UR8, 0x1, UR9 ;  /* 0x0000000108047899 */ /* 0x000fe20008001209 */
[----:B------:R-:W-:-:S03]  /*5ed0*/  IMAD.WIDE.U32 R14, R91, c[0x0][0x2a0], RZ ;  /* 0x0000a8005b0e7a25 */ /* 0x000fc600078e00ff */
[----:B------:R-:W-:Y:S01]  /*5ee0*/  IADD3 R5, R5, R147, RZ ;  /* 0x0000009305057210 */ /* 0x000fe20007ffe0ff */
[C---:B------:R-:W-:Y:S01]  /*5ef0*/  IMAD R149, R100.reuse, c[0x0][0x2b0], RZ ;  /* 0x0000ac0064957a24 */ /* 0x040fe200078e02ff */
[----:B------:R0:W1:Y:S01]  /*5f00*/  LDS R147, [R21.X4+0x1080] ;  /* 0x0010800015937984 */ /* 0x0000620000004800 */
[----:B------:R-:W-:Y:S01]  /*5f10*/  IADD3 R15, R15, R7, RZ ;  /* 0x000000070f0f7210 */ /* 0x000fe20007ffe0ff */
[----:B------:R-:W-:Y:S01]  /*5f20*/  IMAD R155, R100, c[0x0][0x2d0], RZ ;  /* 0x0000b400649b7a24 */ /* 0x000fe200078e02ff */
[----:B------:R-:W-:Y:S01]  /*5f30*/  LEA R7, R166, 0xfffffe00, 0x9 ;  /* 0xfffffe00a6077811 */ /* 0x000fe200078e48ff */
[C---:B------:R-:W-:Y:S02]  /*5f40*/  IMAD R20, R94.reuse, UR6, RZ ;  /* 0x000000065e147c24 */ /* 0x040fe4000f8e02ff */
[----:B------:R-:W-:Y:S01]  /*5f50*/  IMAD R100, R94, UR7, RZ ;  /* 0x000000075e647c24 */ /* 0x000fe2000f8e02ff */
[----:B------:R-:W-:Y:S01]  /*5f60*/  IADD3 R6, P1, R7, R90, RZ ;  /* 0x0000005a07067210 */ /* 0x000fe20007f3e0ff */
[----:B------:R-:W-:-:S02]  /*5f70*/  IMAD R153, R22, c[0x0][0x2b4], R149 ;  /* 0x0000ad0016997a24 */ /* 0x000fc400078e0295 */
[----:B------:R-:W-:Y:S01]  /*5f80*/  IMAD R151, R93, UR5, R20 ;  /* 0x000000055d977c24 */ /* 0x000fe2000f8e0214 */
[----:B------:R-:W-:Y:S01]  /*5f90*/  LEA.HI.X.SX32 R7, R7, RZ, 0x1, P1 ;  /* 0x000000ff07077211 */ /* 0x000fe200008f0eff */
[----:B------:R-:W-:-:S04]  /*5fa0*/  IMAD.WIDE.U32 R14, R94, UR5, R14 ;  /* 0x000000055e0e7c25 */ /* 0x000fc8000f8e000e */
[----:B------:R-:W-:Y:S01]  /*5fb0*/  IMAD R149, R93, UR4, R100 ;  /* 0x000000045d957c24 */ /* 0x000fe2000f8e0264 */
[----:B------:R-:W-:Y:S01]  /*5fc0*/  IADD3 R151, R15, R151, RZ ;  /* 0x000000970f977210 */ /* 0x000fe20007ffe0ff */
[----:B0-----:R-:W-:-:S04]  /*5fd0*/  IMAD.WIDE.U32 R20, R94, UR4, R4 ;  /* 0x000000045e147c25 */ /* 0x001fc8000f8e0004 */
[----:B------:R-:W-:Y:S01]  /*5fe0*/  IMAD.WIDE.U32 R4, R22, c[0x0][0x2b0], R6 ;  /* 0x0000ac0016047a25 */ /* 0x000fe200078e0006 */
[----:B------:R-:W-:Y:S02]  /*5ff0*/  IADD3 R15, R21, R149, RZ ;  /* 0x00000095150f7210 */ /* 0x000fe40007ffe0ff */
[----:B------:R-:W-:Y:S01]  /*6000*/  LEA R149, P1, R14, c[0x0][0x318], 0x3 ;  /* 0x0000c6000e957a11 */ /* 0x000fe200078218ff */
[----:B------:R-:W-:Y:S01]  /*6010*/  IMAD R155, R22, c[0x0][0x2d4], R155 ;  /* 0x0000b500169b7a24 */ /* 0x000fe200078e029b */
[----:B------:R-:W-:Y:S01]  /*6020*/  LEA R21, P2, R20, c[0x0][0x320], 0x3 ;  /* 0x0000c80014157a11 */ /* 0x000fe200078418ff */
[----:B------:R-:W-:Y:S01]  /*6030*/  IMAD.WIDE.U32 R6, R22, c[0x0][0x2d0], R6 ;  /* 0x0000b40016067a25 */ /* 0x000fe200078e0006 */
[----:B------:R-:W-:Y:S02]  /*6040*/  LEA.HI.X R128, R14, c[0x0][0x31c], R151, 0x3, P1 ;  /* 0x0000c7000e807a11 */ /* 0x000fe400008f1c97 */
[----:B------:R-:W-:Y:S02]  /*6050*/  LEA.HI.X R100, R20, c[0x0][0x324], R15, 0x3, P2 ;  /* 0x0000c90014647a11 */ /* 0x000fe400010f1c0f */
[----:B------:R-:W-:-:S02]  /*6060*/  IADD3 R15, R5, R153, RZ ;  /* 0x00000099050f7210 */ /* 0x000fc40007ffe0ff */
[----:B------:R-:W-:Y:S02]  /*6070*/  LEA R14, P1, R4, R149, 0x2 ;  /* 0x00000095040e7211 */ /* 0x000fe400078210ff */
[----:B------:R-:W-:Y:S02]  /*6080*/  IADD3 R5, R7, R155, RZ ;  /* 0x0000009b07057210 */ /* 0x000fe40007ffe0ff */
[----:B------:R-:W-:Y:S02]  /*6090*/  LEA R20, P2, R6, R21, 0x2 ;  /* 0x0000001506147211 */ /* 0x000fe400078410ff */
[----:B------:R-:W-:Y:S02]  /*60a0*/  LEA.HI.X R15, R4, R128, R15, 0x2, P1 ;  /* 0x00000080040f7211 */ /* 0x000fe400008f140f */
[----:B------:R-:W-:-:S03]  /*60b0*/  LEA.HI.X R21, R6, R100, R5, 0x2, P2 ;  /* 0x0000006406157211 */ /* 0x000fc600010f1405 */
[----:B------:R0:W-:Y:S04]  /*60c0*/  RED.E.ADD.F32.FTZ.RN.STRONG.GPU [R14.64], R223 ;  /* 0x000000df0e00798e */ /* 0x0001e8000c10e78a */
[----:B-1----:R0:W-:Y:S02]  /*60d0*/  RED.E.ADD.F32.FTZ.RN.STRONG.GPU [R20.64], R147 ;  /* 0x000000931400798e */ /* 0x0021e4000c10e78a */
.L_x_11814:
[----:B0-234-:R-:W-:Y:S05]  /*60e0*/  BSYNC B0 ;  /* 0x0000000000007941 */ /* 0x01dfea0003800000 */
.L_x_11813:
[----:B------:R0:W1:Y:S01]  /*60f0*/  LDS R5, [R160.X4+0x1100] ;  /* 0x00110000a0057984 */ /* 0x0000620000004800 */
[----:B------:R-:W-:Y:S01]  /*6100*/  BSSY B0, `(.L_x_11815) ;  /* 0x0000004000007945 */ /* 0x000fe20003800000 */
[----:B------:R-:W-:Y:S05]  /*6110*/  @!P0 BRA `(.L_x_11816) ;  /* 0x0000002000008947 */ /* 0x000fea0003800000 */
[----:B------:R2:W-:Y:S04]  /*6120*/  RED.E.ADD.F32.FTZ.RN.STRONG.GPU [R16.64+-0x780], R221 ;  /* 0xfff880dd1000798e */ /* 0x0005e8000c10e78a */
[----:B-1----:R2:W-:Y:S02]  /*6130*/  RED.E.ADD.F32.FTZ.RN.STRONG.GPU [R18.64+-0x780], R5 ;  /* 0xfff880051200798e */ /* 0x0025e4000c10e78a */
.L_x_11816:
[----:B------:R-:W-:Y:S05]  /*6140*/  BSYNC B0 ;  /* 0x0000000000007941 */ /* 0x000fea0003800000 */
.L_x_11815:
        /* <DEDUP_REMOVED lines=12> */
.L_x_11818:
[----:B-1----:R-:W-:Y:S05]  /*6210*/  BSYNC B0 ;  /* 0x0000000000007941 */ /* 0x002fea0003800000 */
.L_x_11817:
[----:B--2---:R1:W2:Y:S01]  /*6220*/  LDS R5, [R168.X4+0x1200] ;  /* 0x00120000a8057984 */ /* 0x0042a20000004800 */
[----:B------:R-:W-:Y:S01]  /*6230*/  BSSY B0, `(.L_x_11819) ;  /* 0x0000004000007945 */ /* 0x000fe20003800000 */
[----:B------:R-:W-:Y:S05]  /*6240*/  @!P0 BRA `(.L_x_11820) ;  /* 0x0000002000008947 */ /* 0x000fea0003800000 */
[----:B------:R3:W-:Y:S04]  /*6250*/  RED.E.ADD.F32.FTZ.RN.STRONG.GPU [R16.64+-0x680], R217 ;  /* 0xfff980d91000798e */ /* 0x0007e8000c10e78a */
[----:B--2---:R3:W-:Y:S02]  /*6260*/  RED.E.ADD.F32.FTZ.RN.STRONG.GPU [R18.64+-0x680], R5 ;  /* 0xfff980051200798e */ /* 0x0047e4000c10e78a */
.L_x_11820:
[----:B------:R-:W-:Y:S05]  /*6270*/  BSYNC B0 ;  /* 0x0000000000007941 */ /* 0x000fea0003800000 */
.L_x_11819:
[----:B--23--:R2:W3:Y:S01]  /*6280*/  LDS R5, [R170.X4+0x1280] ;  /* 0x00128000aa057984 */ /* 0x00c4e20000004800 */
[----:B------:R-:W-:Y:S01]  /*6290*/  BSSY B0, `(.L_x_11821) ;  /* 0x0000004000007945 */ /* 0x000fe20003800000 */
[----:B------:R-:W-:Y:S05]  /*62a0*/  @!P1 BRA `(.L_x_11822) ;  /* 0x0000002000009947 */ /* 0x000fea0003800000 */
[----:B------:R4:W-:Y:S04]  /*62b0*/  RED.E.ADD.F32.FTZ.RN.STRONG.GPU [R16.64+-0x600], R215 ;  /* 0xfffa00d71000798e */ /* 0x0009e8000c10e78a */
[----:B---3--:R4:W-:Y:S02]  /*62c0*/  RED.E.ADD.F32.FTZ.RN.STRONG.GPU [R18.64+-0x600], R5 ;  /* 0xfffa00051200798e */ /* 0x0089e4000c10e78a */
.L_x_11822:
[----:B------:R-:W-:Y:S05]  /*62d0*/  BSYNC B0 ;  /* 0x0000000000007941 */ /* 0x000fea0003800000 */
.L_x_11821:
[----:B---34-:R3:W4:Y:S01]  /*62e0*/  LDS R5, [R172.X4+0x1300] ;  /* 0x00130000ac057984 */ /* 0x0187220000004800 */
[----:B------:R-:W-:Y:S01]  /*62f0*/  BSSY B0, `(.L_x_11823) ;  /* 0x0000004000007945 */ /* 0x000fe20003800000 */
[----:B------:R-:W-:Y:S05]  /*6300*/  @!P2 BRA `(.L_x_11824) ;  /* 0x000000200000a947 */ /* 0x000fea0003800000 */
[----:B------:R0:W-:Y:S04]  /*6310*/  RED.E.ADD.F32.FTZ.RN.STRONG.GPU [R16.64+-0x580], R213 ;  /* 0xfffa80d51000798e */ /* 0x0001e8000c10e78a */
[----:B----4-:R0:W-:Y:S02]  /*6320*/  RED.E.ADD.F32.FTZ.RN.STRONG.GPU [R18.64+-0x580], R5 ;  /* 0xfffa80051200798e */ /* 0x0101e4000c10e78a */
.L_x_11824:
[----:B------:R-:W-:Y:S05]  /*6330*/  BSYNC B0 ;  /* 0x0000000000007941 */ /* 0x000fea0003800000 */
.L_x_11823:
[----:B0---4-:R0:W4:Y:S01]  /*6340*/  LDS R5, [R174.X4+0x1380] ;  /* 0x00138000ae057984 */ /* 0x0111220000004800 */
[----:B------:R-:W-:Y:S01]  /*6350*/  BSSY B0, `(.L_x_11825) ;  /* 0x0000004000007945 */ /* 0x000fe20003800000 */
[----:B------:R-:W-:Y:S05]  /*6360*/  @!P3 BRA `(.L_x_11826) ;  /* 0x000000200000b947 */ /* 0x000fea0003800000 */
[----:B------:R0:W-:Y:S04]  /*6370*/  RED.E.ADD.F32.FTZ.RN.STRONG.GPU [R16.64+-0x500], R211 ;  /* 0xfffb00d31000798e */ /* 0x0001e8000c10e78a */
[----:B----4-:R0:W-:Y:S02]  /*6380*/  RED.E.ADD.F32.FTZ.RN.STRONG.GPU [R18.64+-0x500], R5 ;  /* 0xfffb00051200798e */ /* 0x0101e4000c10e78a */
.L_x_11826:
[----:B------:R-:W-:Y:S05]  /*6390*/  BSYNC B0 ;  /* 0x0000000000007941 */ /* 0x000fea0003800000 */
.L_x_11825:
[----:B0---4-:R0:W4:Y:S01]  /*63a0*/  LDS R5, [R176.X4+0x1400] ;  /* 0x00140000b0057984 */ /* 0x0111220000004800 */
[----:B------:R-:W-:Y:S01]  /*63b0*/  BSSY B0, `(.L_x_11827) ;  /* 0x0000004000007945 */ /* 0x000fe20003800000 */
[----:B------:R-:W-:Y:S05]  /*63c0*/  @!P4 BRA `(.L_x_11828) ;  /* 0x000000200000c947 */ /* 0x000fea0003800000 */
[----:B------:R0:W-:Y:S04]  /*63d0*/  RED.E.ADD.F32.FTZ.RN.STRONG.GPU [R16.64+-0x480], R209 ;  /* 0xfffb80d11000798e */ /* 0x0001e8000c10e78a */
[----:B----4-:R0:W-:Y:S02]  /*63e0*/  RED.E.ADD.F32.FTZ.RN.STRONG.GPU [R18.64+-0x480], R5 ;  /* 0xfffb80051200798e */ /* 0x0101e4000c10e78a */
.L_x_11828:
[----:B------:R-:W-:Y:S05]  /*63f0*/  BSYNC B0 ;  /* 0x0000000000007941 */ /* 0x000fea0003800000 */
.L_x_11827:
[----:B0---4-:R0:W4:Y:S01]  /*6400*/  LDS R5, [R178.X4+0x1480] ;  /* 0x00148000b2057984 */ /* 0x0111220000004800 */
[----:B------:R-:W-:Y:S01]  /*6410*/  BSSY B0, `(.L_x_11829) ;  /* 0x0000004000007945 */ /* 0x000fe20003800000 */
[----:B------:R-:W-:Y:S05]  /*6420*/  @!P5 BRA `(.L_x_11830) ;  /* 0x000000200000d947 */ /* 0x000fea0003800000 */
[----:B------:R0:W-:Y:S04]  /*6430*/  RED.E.ADD.F32.FTZ.RN.STRONG.GPU [R16.64+-0x400], R207 ;  /* 0xfffc00cf1000798e */ /* 0x0001e8000c10e78a */
[----:B----4-:R0:W-:Y:S02]  /*6440*/  RED.E.ADD.F32.FTZ.RN.STRONG.GPU [R18.64+-0x400], R5 ;  /* 0xfffc00051200798e */ /* 0x0101e4000c10e78a */
.L_x_11830:
[----:B------:R-:W-:Y:S05]  /*6450*/  BSYNC B0 ;  /* 0x0000000000007941 */ /* 0x000fea0003800000 */
.L_x_11829:
[----:B0---4-:R0:W4:Y:S01]  /*6460*/  LDS R5, [R180.X4+0x1500] ;  /* 0x00150000b4057984 */ /* 0x0111220000004800 */
        /* <DEDUP_REMOVED lines=10> */
[----:B----4-:R0:W-:Y:S02]  /*6510*/  RED.E.ADD.F32.FTZ.RN.STRONG.GPU [R18.64+-0x380], R5 ;  /* 0xfffc80051200798e */ /* 0x0101e4000c10e78a */
.L_x_11832:
[----:B0-----:R-:W-:Y:S05]  /*6520*/  BSYNC B0 ;  /* 0x0000000000007941 */ /* 0x001fea0003800000 */
.L_x_11831:
[----:B----4-:R0:W4:Y:S01]  /*6530*/  LDS R5, [R182.X4+0x1580] ;  /* 0x00158000b6057984 */ /* 0x0101220000004800 */
[----:B------:R-:W-:Y:S01]  /*6540*/  BSSY B0, `(.L_x_11833) ;  /* 0x0000004000007945 */ /* 0x000fe20003800000 */
[----:B------:R-:W-:Y:S05]  /*6550*/  @!P0 BRA `(.L_x_11834) ;  /* 0x0000002000008947 */ /* 0x000fea0003800000 */
[----:B------:R0:W-:Y:S04]  /*6560*/  RED.E.ADD.F32.FTZ.RN.STRONG.GPU [R16.64+-0x300], R203 ;  /* 0xfffd00cb1000798e */ /* 0x0001e8000c10e78a */
[----:B----4-:R0:W-:Y:S02]  /*6570*/  RED.E.ADD.F32.FTZ.RN.STRONG.GPU [R18.64+-0x300], R5 ;  /* 0xfffd00051200798e */ /* 0x0101e4000c10e78a */
.L_x_11834:
[----:B------:R-:W-:Y:S05]  /*6580*/  BSYNC B0 ;  /* 0x0000000000007941 */ /* 0x000fea0003800000 */
.L_x_11833:
[----:B0---4-:R0:W4:Y:S01]  /*6590*/  LDS R5, [R184.X4+0x1600] ;  /* 0x00160000b8057984 */ /* 0x0111220000004800 */
[----:B------:R-:W-:Y:S01]  /*65a0*/  BSSY B0, `(.L_x_11835) ;  /* 0x0000004000007945 */ /* 0x000fe20003800000 */
[----:B------:R-:W-:Y:S05]  /*65b0*/  @!P1 BRA `(.L_x_11836) ;  /* 0x0000002000009947 */ /* 0x000fea0003800000 */
[----:B------:R0:W-:Y:S04]  /*65c0*/  RED.E.ADD.F32.FTZ.RN.STRONG.GPU [R16.64+-0x280], R201 ;  /* 0xfffd80c91000798e */ /* 0x0001e8000c10e78a */
[----:B----4-:R0:W-:Y:S02]  /*65d0*/  RED.E.ADD.F32.FTZ.RN.STRONG.GPU [R18.64+-0x280], R5 ;  /* 0xfffd80051200798e */ /* 0x0101e4000c10e78a */
.L_x_11836:
[----:B------:R-:W-:Y:S05]  /*65e0*/  BSYNC B0 ;  /* 0x0000000000007941 */ /* 0x000fea0003800000 */
.L_x_11835:
[----:B0---4-:R0:W4:Y:S01]  /*65f0*/  LDS R5, [R186.X4+0x1680] ;  /* 0x00168000ba057984 */ /* 0x0111220000004800 */
[----:B------:R-:W-:Y:S01]  /*6600*/  BSSY B0, `(.L_x_11837) ;  /* 0x0000004000007945 */ /* 0x000fe20003800000 */
[----:B------:R-:W-:Y:S05]  /*6610*/  @!P2 BRA `(.L_x_11838) ;  /* 0x000000200000a947 */ /* 0x000fea0003800000 */
[----:B------:R0:W-:Y:S04]  /*6620*/  RED.E.ADD.F32.FTZ.RN.STRONG.GPU [R16.64+-0x200], R199 ;  /* 0xfffe00c71000798e */ /* 0x0001e8000c10e78a */
[----:B----4-:R0:W-:Y:S02]  /*6630*/  RED.E.ADD.F32.FTZ.RN.STRONG.GPU [R18.64+-0x200], R5 ;  /* 0xfffe00051200798e */ /* 0x0101e4000c10e78a */
.L_x_11838:
[----:B------:R-:W-:Y:S05]  /*6640*/  BSYNC B0 ;  /* 0x0000000000007941 */ /* 0x000fea0003800000 */
.L_x_11837:
[----:B0---4-:R0:W4:Y:S01]  /*6650*/  LDS R5, [R188.X4+0x1700] ;  /* 0x00170000bc057984 */ /* 0x0111220000004800 */
[----:B------:R-:W-:Y:S01]  /*6660*/  BSSY B0, `(.L_x_11839) ;  /* 0x0000004000007945 */ /* 0x000fe20003800000 */
[----:B------:R-:W-:Y:S05]  /*6670*/  @!P3 BRA `(.L_x_11840) ;  /* 0x000000200000b947 */ /* 0x000fea0003800000 */
[----:B------:R0:W-:Y:S04]  /*6680*/  RED.E.ADD.F32.FTZ.RN.STRONG.GPU [R16.64+-0x180], R197 ;  /* 0xfffe80c51000798e */ /* 0x0001e8000c10e78a */
[----:B----4-:R0:W-:Y:S02]  /*6690*/  RED.E.ADD.F32.FTZ.RN.STRONG.GPU [R18.64+-0x180], R5 ;  /* 0xfffe80051200798e */ /* 0x0101e4000c10e78a */
.L_x_11840:
[----:B------:R-:W-:Y:S05]  /*66a0*/  BSYNC B0 ;  /* 0x0000000000007941 */ /* 0x000fea0003800000 */
.L_x_11839:
[----:B0---4-:R0:W4:Y:S01]  /*66b0*/  LDS R5, [R190.X4+0x1780] ;  /* 0x00178000be057984 */ /* 0x0111220000004800 */
[----:B------:R-:W-:Y:S01]  /*66c0*/  BSSY B0, `(.L_x_11841) ;  /* 0x0000004000007945 */ /* 0x000fe20003800000 */
[----:B------:R-:W-:Y:S05]  /*66d0*/  @!P4 BRA `(.L_x_11842) ;  /* 0x000000200000c947 */ /* 0x000fea0003800000 */
[----:B------:R0:W-:Y:S04]  /*66e0*/  RED.E.ADD.F32.FTZ.RN.STRONG.GPU [R16.64+-0x100], R195 ;  /* 0xffff00c31000798e */ /* 0x0001e8000c10e78a */
[----:B----4-:R0:W-:Y:S02]  /*66f0*/  RED.E.ADD.F32.FTZ.RN.STRONG.GPU [R18.64+-0x100], R5 ;  /* 0xffff00051200798e */ /* 0x0101e4000c10e78a */
.L_x_11842:
[----:B------:R-:W-:Y:S05]  /*6700*/  BSYNC B0 ;  /* 0x0000000000007941 */ /* 0x000fea0003800000 */
.L_x_11841:
[----:B------:R-:W0:Y:S01]  /*6710*/  LDS R191, [R191.X4+0x1800] ;  /* 0x00180000bfbf7984 */ /* 0x000e220000004800 */
[----:B------:R-:W-:Y:S01]  /*6720*/  BSSY B0, `(.L_x_11843) ;  /* 0x0000004000007945 */ /* 0x000fe20003800000 */
[----:B------:R-:W-:Y:S05]  /*6730*/  @!P5 BRA `(.L_x_11844) ;  /* 0x000000200000d947 */ /* 0x000fea0003800000 */
[----:B------:R1:W-:Y:S04]  /*6740*/  RED.E.ADD.F32.FTZ.RN.STRONG.GPU [R16.64+-0x80], R193 ;  /* 0xffff80c11000798e */ /* 0x0003e8000c10e78a */
[----:B0-----:R1:W-:Y:S02]  /*6750*/  RED.E.ADD.F32.FTZ.RN.STRONG.GPU [R18.64+-0x80], R191 ;  /* 0xffff80bf1200798e */ /* 0x0013e4000c10e78a */
.L_x_11844:
[----:B------:R-:W-:Y:S05]  /*6760*/  BSYNC B0 ;  /* 0x0000000000007941 */ /* 0x000fea0003800000 */
.L_x_11843:
[----:B------:R-:W5:Y:S01]  /*6770*/  SHFL.DOWN PT, R7, R156, 0x1, 0x1f ;  /* 0x08201f009c077f89 */ /* 0x000f6200000e0000 */
[C---:B------:R-:W-:Y:S01]  /*6780*/  ISETP.GT.AND P0, PT, R88.reuse, 0x1e, PT ;  /* 0x0000001e5800780c */ /* 0x040fe20003f04270 */
[----:B------:R-:W-:Y:S01]  /*6790*/  FMUL.FTZ R4, R139, R161 ;  /* 0x000000a18b047220 */ /* 0x000fe20000410000 */
[----:B------:R-:W-:Y:S01]  /*67a0*/  ISETP.NE.AND P1, PT, R88, RZ, PT ;  /* 0x000000ff5800720c */ /* 0x000fe20003f25270 */
[----:B0---4-:R-:W0:Y:S01]  /*67b0*/  SHFL.DOWN PT, R5, R158, 0x1, 0x1f ;  /* 0x08201f009e057f89 */ /* 0x011e2200000e0000 */
[----:B------:R-:W-:Y:S01]  /*67c0*/  FMUL.FTZ R6, R3, R163 ;  /* 0x000000a303067220 */ /* 0x000fe20000410000 */
[----:B------:R-:W-:Y:S01]  /*67d0*/  ISETP.NE.AND P2, PT, R90, RZ, PT ;  /* 0x000000ff5a00720c */ /* 0x000fe20003f45270 */
[----:B------:R-:W-:Y:S01]  /*67e0*/  FFMA.FTZ R14, R135, R159, R4 ;  /* 0x0000009f870e7223 */ /* 0x000fe20000010004 */
[----:B------:R-:W-:Y:S01]  /*67f0*/  BSSY B0, `(.L_x_11845) ;  /* 0x0000076000007945 */ /* 0x000fe20003800000 */
[----:B------:R-:W-:-:S02]  /*6800*/  FMUL.FTZ R4, R133, R173 ;  /* 0x000000ad85047220 */ /* 0x000fc40000410000 */
[----:B------:R-:W-:-:S03]  /*6810*/  FFMA.FTZ R37, R34, R14, R37 ;  /* 0x0000000e22257223 */ /* 0x000fc60000010025 */
[----:B-----5:R-:W-:Y:S02]  /*6820*/  @!P0 FADD.FTZ R156, R156, R7 ;  /* 0x000000079c9c8221 */ /* 0x020fe40000010000 */
[----:B0-----:R-:W-:-:S03]  /*6830*/  @!P0 FADD.FTZ R158, R158, R5 ;  /* 0x000000059e9e8221 */ /* 0x001fc60000010000 */
[----:B------:R-:W0:Y:S01]  /*6840*/  SHFL.DOWN PT, R7, R156, 0x2, 0x1f ;  /* 0x08401f009c077f89 */ /* 0x000e2200000e0000 */
[----:B------:R-:W-:-:S03]  /*6850*/  ISETP.GT.AND P0, PT, R88, 0x1d, PT ;  /* 0x0000001d5800780c */ /* 0x000fc60003f04270 */
[----:B------:R-:W4:Y:S10]  /*6860*/  SHFL.DOWN PT, R5, R158, 0x2, 0x1f ;  /* 0x08401f009e057f89 */ /* 0x000f3400000e0000 */
[----:B0-----:R-:W-:-:S02]  /*6870*/  @!P0 FADD.FTZ R156, R156, R7 ;  /* 0x000000079c9c8221 */ /* 0x001fc40000010000 */
[----:B----4-:R-:W-:-:S03]  /*6880*/  @!P0 FADD.FTZ R158, R158, R5 ;  /* 0x000000059e9e8221 */ /* 0x010fc60000010000 */
[----:B-1----:R-:W0:Y:S01]  /*6890*/  SHFL.DOWN PT, R17, R156, 0x4, 0x1f ;  /* 0x08801f009c117f89 */ /* 0x002e2200000e0000 */
[C---:B------:R-:W-:Y:S01]  /*68a0*/  FMUL.FTZ R5, R3.reuse, R140 ;  /* 0x0000008c03057220 */ /* 0x040fe20000410000 */
[----:B------:R-:W-:Y:S02]  /*68b0*/  ISETP.GT.AND P0, PT, R88, 0x1b, PT ;  /* 0x0000001b5800780c */ /* 0x000fe40003f04270 */
[----:B------:R-:W1:Y:S01]  /*68c0*/  SHFL.DOWN PT, R15, R158, 0x4, 0x1f ;  /* 0x08801f009e0f7f89 */ /* 0x000e6200000e0000 */
[-C--:B------:R-:W-:Y:S02]  /*68d0*/  FFMA.FTZ R7, R2, R136.reuse, -R5 ;  /* 0x0000008802077223 */ /* 0x080fe40000010805 */
        /* <DEDUP_REMOVED lines=8> */
[----:B------:R-:W-:-:S02]  /*6960*/  FFMA.FTZ R161, R2, R159, R161 ;  /* 0x0000009f02a17223 */ /* 0x000fc400000100a1 */
[----:B0-----:R-:W-:Y:S02]  /*6970*/  @!P0 FADD.FTZ R156, R156, R17 ;  /* 0x000000119c9c8221 */ /* 0x001fe40000010000 */
[----:B------:R-:W-:Y:S02]  /*6980*/  FFMA.FTZ R161, R106, R161, R5 ;  /* 0x000000a16aa17223 */ /* 0x000fe40000010005 */
[----:B-1----:R-:W-:Y:S01]  /*6990*/  @!P0 FADD.FTZ R158, R158, R15 ;  /* 0x0000000f9e9e8221 */ /* 0x002fe20000010000 */
[----:B------:R-:W0:Y:S01]  /*69a0*/  SHFL.DOWN PT, R17, R156, 0x8, 0x1f ;  /* 0x09001f009c117f89 */ /* 0x000e2200000e0000 */
[----:B------:R-:W-:Y:S01]  /*69b0*/  FFMA.FTZ R136, R141, R140, R136 ;  /* 0x0000008c8d887223 */ /* 0x000fe20000010088 */
[----:B------:R-:W-:Y:S01]  /*69c0*/  ISETP.GT.AND P0, PT, R88, 0x17, PT ;  /* 0x000000175800780c */ /* 0x000fe20003f04270 */
[----:B------:R-:W-:Y:S01]  /*69d0*/  FFMA.FTZ R7, R102, R7, R118 ;  /* 0x0000000766077223 */ /* 0x000fe20000010076 */
[----:B------:R-:W1:Y:S01]  /*69e0*/  SHFL.DOWN PT, R15, R158, 0x8, 0x1f ;  /* 0x09001f009e0f7f89 */ /* 0x000e6200000e0000 */
[----:B------:R-:W-:-:S02]  /*69f0*/  FFMA.FTZ R16, R137, R14, R161 ;  /* 0x0000000e89107223 */ /* 0x000fc400000100a1 */
[----:B------:R-:W-:Y:S02]  /*6a00*/  FFMA.FTZ R7, R143, R136, R7 ;  /* 0x000000888f077223 */ /* 0x000fe40000010007 */
[----:B------:R-:W-:Y:S02]  /*6a10*/  FMUL.FTZ R5, R3, R173 ;  /* 0x000000ad03057220 */ /* 0x000fe40000410000 */
[----:B------:R-:W-:Y:S02]  /*6a20*/  FFMA.FTZ R14, R129, R163, R4 ;  /* 0x000000a3810e7223 */ /* 0x000fe40000010004 */
[----:B------:R-:W-:Y:S02]  /*6a30*/  FMUL.FTZ R4, R3, R175 ;  /* 0x000000af03047220 */ /* 0x000fe40000410000 */
[----:B------:R-:W-:Y:S02]  /*6a40*/  FADD.FTZ R56, R7, R56 ;  /* 0x0000003807387221 */ /* 0x000fe40000010000 */
[----:B------:R-:W-:-:S02]  /*6a50*/  FFMA.FTZ R163, R2, R163, R5 ;  /* 0x000000a302a37223 */ /* 0x000fc40000010005 */
[-C--:B------:R-:W-:Y:S02]  /*6a60*/  FFMA.FTZ R7, R2, R179.reuse, -R4 ;  /* 0x000000b302077223 */ /* 0x080fe40000010804 */
[----:B------:R-:W-:Y:S02]  /*6a70*/  FMUL.FTZ R5, R3, R179 ;  /* 0x000000b303057220 */ /* 0x000fe40000410000 */
[----:B------:R-:W-:Y:S02]  /*6a80*/  FMUL.FTZ R7, R124, R7 ;  /* 0x000000077c077220 */ /* 0x000fe40000410000 */
[----:B------:R-:W-:Y:S02]  /*6a90*/  FFMA.FTZ R5, R2, R175, R5 ;  /* 0x000000af02057223 */ /* 0x000fe40000010005 */
[----:B------:R-:W-:Y:S02]  /*6aa0*/  FMUL.FTZ R4, R127, R179 ;  /* 0x000000b37f047220 */ /* 0x000fe40000410000 */
[----:B------:R-:W-:-:S02]  /*6ab0*/  FFMA.FTZ R7, R146, R5, R7 ;  /* 0x0000000592077223 */ /* 0x000fc40000010007 */
[----:B------:R-:W-:Y:S02]  /*6ac0*/  FFMA.FTZ R173, R2, R173, -R6 ;  /* 0x000000ad02ad7223 */ /* 0x000fe40000010806 */
[----:B------:R-:W-:Y:S02]  /*6ad0*/  FMUL.FTZ R5, R3, R181 ;  /* 0x000000b503057220 */ /* 0x000fe40000410000 */
[----:B0-----:R-:W-:Y:S02]  /*6ae0*/  @!P0 FADD.FTZ R156, R156, R17 ;  /* 0x000000119c9c8221 */ /* 0x001fe40000010000 */
[----:B------:R-:W-:Y:S02]  /*6af0*/  FFMA.FTZ R6, R123, R175, R4 ;  /* 0x000000af7b067223 */ /* 0x000fe40000010004 */
[----:B------:R-:W-:Y:S01]  /*6b00*/  FMUL.FTZ R173, R108, R173 ;  /* 0x000000ad6cad7220 */ /* 0x000fe20000410000 */
[----:B------:R-:W0:Y:S01]  /*6b10*/  SHFL.DOWN PT, R17, R156, 0x10, 0x1f ;  /* 0x0a001f009c117f89 */ /* 0x000e2200000e0000 */
[----:B------:R-:W-:-:S02]  /*6b20*/  FMUL.FTZ R4, R101, R177 ;  /* 0x000000b165047220 */ /* 0x000fc40000410000 */
[-C--:B------:R-:W-:Y:S02]  /*6b30*/  FFMA.FTZ R5, R2, R177.reuse, -R5 ;  /* 0x000000b102057223 */ /* 0x080fe40000010805 */
[----:B------:R-:W-:Y:S02]  /*6b40*/  FMUL.FTZ R177, R3, R177 ;  /* 0x000000b103b17220 */ /* 0x000fe40000410000 */
[----:B-1----:R-:W-:Y:S01]  /*6b50*/  @!P0 FADD.FTZ R158, R158, R15 ;  /* 0x0000000f9e9e8221 */ /* 0x002fe20000010000 */
[----:B------:R-:W-:Y:S01]  /*6b60*/  ISETP.GT.AND P0, PT, R88, 0xf, PT ;  /* 0x0000000f5800780c */ /* 0x000fe20003f04270 */
[----:B------:R-:W-:Y:S02]  /*6b70*/  FFMA.FTZ R163, R110, R163, R173 ;  /* 0x000000a36ea37223 */ /* 0x000fe400000100ad */
[----:B------:R-:W-:Y:S01]  /*6b80*/  FMUL.FTZ R5, R150, R5 ;  /* 0x0000000596057220 */ /* 0x000fe20000410000 */
[----:B------:R-:W1:Y:S01]  /*6b90*/  SHFL.DOWN PT, R15, R158, 0x10, 0x1f ;  /* 0x0a001f009e0f7f89 */ /* 0x000e6200000e0000 */
[----:B------:R-:W-:-:S02]  /*6ba0*/  FFMA.FTZ R177, R2, R181, R177 ;  /* 0x000000b502b17223 */ /* 0x000fc400000100b1 */
[-C--:B------:R-:W-:Y:S02]  /*6bb0*/  FFMA.FTZ R39, R36, R14.reuse, R39 ;  /* 0x0000000e24277223 */ /* 0x080fe40000010027 */
[----:B------:R-:W-:Y:S02]  /*6bc0*/  FFMA.FTZ R163, R131, R14, R163 ;  /* 0x0000000e83a37223 */ /* 0x000fe400000100a3 */
[----:B------:R-:W-:Y:S02]  /*6bd0*/  FFMA.FTZ R14, R99, R181, R4 ;  /* 0x000000b5630e7223 */ /* 0x000fe40000010004 */
[----:B------:R-:W-:Y:S02]  /*6be0*/  FFMA.FTZ R177, R154, R177, R5 ;  /* 0x000000b19ab17223 */ /* 0x000fe40000010005 */
[----:B------:R-:W-:Y:S02]  /*6bf0*/  FMUL.FTZ R4, R107, R187 ;  /* 0x000000bb6b047220 */ /* 0x000fe40000410000 */
[----:B------:R-:W-:-:S02]  /*6c00*/  FFMA.FTZ R41, R38, R6, R41 ;  /* 0x0000000626297223 */ /* 0x000fc40000010029 */
[----:B------:R-:W-:Y:S02]  /*6c10*/  FFMA.FTZ R6, R125, R6, R7 ;  /* 0x000000067d067223 */ /* 0x000fe40000010007 */
[-C--:B------:R-:W-:Y:S02]  /*6c20*/  FFMA.FTZ R43, R40, R14.reuse, R43 ;  /* 0x0000000e282b7223 */ /* 0x080fe4000001002b */
[----:B------:R-:W-:Y:S02]  /*6c30*/  FFMA.FTZ R177, R103, R14, R177 ;  /* 0x0000000e67b17223 */ /* 0x000fe400000100b1 */
[----:B------:R-:W-:Y:S02]  /*6c40*/  FMUL.FTZ R5, R3, R187 ;  /* 0x000000bb03057220 */ /* 0x000fe40000410000 */
[----:B------:R-:W-:Y:S02]  /*6c50*/  FFMA.FTZ R14, R109, R183, R4 ;  /* 0x000000b76d0e7223 */ /* 0x000fe40000010004 */
[----:B------:R-:W-:-:S02]  /*6c60*/  FMUL.FTZ R4, R3, R185 ;  /* 0x000000b903047220 */ /* 0x000fc40000410000 */
[----:B------:R-:W-:Y:S02]  /*6c70*/  FADD.FTZ R53, R6, R53 ;  /* 0x0000003506357221 */ /* 0x000fe40000010000 */
[CC--:B------:R-:W-:Y:S02]  /*6c80*/  FMUL.FTZ R6, R3.reuse, R183.reuse ;  /* 0x000000b703067220 */ /* 0x0c0fe40000410000 */
[C---:B------:R-:W-:Y:S02]  /*6c90*/  FFMA.FTZ R183, R2.reuse, R183, R5 ;  /* 0x000000b702b77223 */ /* 0x040fe40000010005 */
[C---:B------:R-:W-:Y:S02]  /*6ca0*/  FFMA.FTZ R5, R2.reuse, R189, -R4 ;  /* 0x000000bd02057223 */ /* 0x040fe40000010804 */
[----:B------:R-:W-:Y:S02]  /*6cb0*/  FMUL.FTZ R4, R3, R169 ;  /* 0x000000a903047220 */ /* 0x000fe40000410000 */
[----:B------:R-:W-:-:S02]  /*6cc0*/  FFMA.FTZ R187, R2, R187, -R6 ;  /* 0x000000bb02bb7223 */ /* 0x000fc40000010806 */
[----:B------:R-:W-:Y:S02]  /*6cd0*/  FMUL.FTZ R6, R111, R189 ;  /* 0x000000bd6f067220 */ /* 0x000fe40000410000 */
[----:B------:R-:W-:Y:S02]  /*6ce0*/  FMUL.FTZ R120, R120, R5 ;  /* 0x0000000578787220 */ /* 0x000fe40000410000 */
[C---:B------:R-:W-:Y:S02]  /*6cf0*/  FMUL.FTZ R189, R3.reuse, R189 ;  /* 0x000000bd03bd7220 */ /* 0x040fe40000410000 */
[-C--:B------:R-:W-:Y:S02]  /*6d00*/  FMUL.FTZ R3, R3, R171.reuse ;  /* 0x000000ab03037220 */ /* 0x080fe40000410000 */
[----:B------:R-:W-:Y:S02]  /*6d10*/  FFMA.FTZ R5, R2, R171, -R4 ;  /* 0x000000ab02057223 */ /* 0x000fe40000010804 */
[----:B0-----:R-:W-:-:S02]  /*6d20*/  @!P0 FADD.FTZ R156, R156, R17 ;  /* 0x000000119c9c8221 */ /* 0x001fc40000010000 */
[----:B------:R-:W-:Y:S02]  /*6d30*/  FMUL.FTZ R187, R148, R187 ;  /* 0x000000bb94bb7220 */ /* 0x000fe40000410000 */
[----:B------:R-:W-:Y:S01]  /*6d40*/  FMUL.FTZ R4, R115, R171 ;  /* 0x000000ab73047220 */ /* 0x000fe20000410000 */
[----:B------:R-:W-:Y:S01]  /*6d50*/  MOV R159, R156 ;  /* 0x0000009c009f7202 */ /* 0x000fe20000000f00 */
[C---:B------:R-:W-:Y:S02]  /*6d60*/  FFMA.FTZ R189, R2.reuse, R185, R189 ;  /* 0x000000b902bd7223 */ /* 0x040fe400000100bd */
[----:B------:R-:W-:Y:S02]  /*6d70*/  FFMA.FTZ R3, R2, R169, R3 ;  /* 0x000000a902037223 */ /* 0x000fe40000010003 */
[----:B------:R-:W-:Y:S02]  /*6d80*/  FMUL.FTZ R5, R116, R5 ;  /* 0x0000000574057220 */ /* 0x000fe40000410000 */
[----:B-1----:R-:W-:-:S02]  /*6d90*/  @!P0 FADD.FTZ R158, R158, R15 ;  /* 0x0000000f9e9e8221 */ /* 0x002fc40000010000 */
[----:B------:R-:W-:Y:S02]  /*6da0*/  FFMA.FTZ R183, R122, R183, R187 ;  /* 0x000000b77ab77223 */ /* 0x000fe400000100bb */
[----:B------:R-:W-:Y:S01]  /*6db0*/  FFMA.FTZ R6, R113, R185, R6 ;  /* 0x000000b971067223 */ /* 0x000fe20000010006 */
[----:B------:R0:W-:Y:S01]  /*6dc0*/  @!P1 STS.64 [0x18c8], R158 ;  /* 0x0018c89eff009388 */ /* 0x0001e20000000a00 */
        /* <DEDUP_REMOVED lines=20> */
[----:B------:R-:W0:Y:S02]  /*6f10*/  @P0 LDS.64 R2, [R4+0x3e10] ;  /* 0x003e100004020984 */ /* 0x000e240000000a00 */
[----:B0-----:R-:W-:Y:S02]  /*6f20*/  @P0 FADD.FTZ R159, R159, R3 ;  /* 0x000000039f9f0221 */ /* 0x001fe40000010000 */
[----:B------:R-:W-:-:S05]  /*6f30*/  @P0 FADD.FTZ R158, R158, R2 ;  /* 0x000000029e9e0221 */ /* 0x000fca0000010000 */
[----:B------:R0:W-:Y:S02]  /*6f40*/  STS.64 [R4+0x3e10], R158 ;  /* 0x003e109e04007388 */ /* 0x0001e40000000a00 */
.L_x_11846:
[----:B0-----:R-:W-:Y:S05]  /*6f50*/  BSYNC B0 ;  /* 0x0000000000007941 */ /* 0x001fea0003800000 */
.L_x_11845:
[----:B------:R-:W-:Y:S02]  /*6f60*/  IADD3 R22, R22, 0x1, RZ ;  /* 0x0000000116167810 */ /* 0x000fe40007ffe0ff */
[----:B------:R-:W-:Y:S02]  /*6f70*/  IADD3 R23, P1, R23, 0x1, RZ ;  /* 0x0000000117177810 */ /* 0x000fe40007f3e0ff */
[----:B------:R-:W-:Y:S02]  /*6f80*/  ISETP.GE.AND P0, PT, R22, c[0x0][0x16c], PT ;  /* 0x00005b0016007a0c */ /* 0x000fe40003f06270 */
[----:B------:R-:W-:-:S11]  /*6f90*/  IADD3.X R0, RZ, R0, RZ, P1, !PT ;  /* 0x00000000ff007210 */ /* 0x000fd60000ffe4ff */
[----:B------:R-:W-:Y:S01]  /*6fa0*/  @P0 CALL.REL.NOINC `(.L_x_11800) ;  /* 0x0000001000000944 */ /* 0x000fe20003c00000 */
[----:B------:R-:W-:Y:S05]  /*6fb0*/  BRA `(.L_x_11847) ;  /* 0xffffa78000007947 */ /* 0x000fea000383ffff */
.L_x_11800:
[----:B------:R-:W-:Y:S01]  /*6fc0*/  BAR.SYNC.DEFER_BLOCKING 0x0 ;  /* 0x0000000000007b1d */ /* 0x000fe20000010000 */
[----:B------:R-:W-:Y:S01]  /*6fd0*/  ISETP.NE.AND P0, PT, R90, RZ, PT ;  /* 0x000000ff5a00720c */ /* 0x000fe20003f05270 */
[----:B------:R-:W-:Y:S01]  /*6fe0*/  IMAD R5, R93, c[0x0][0x2d8], RZ ;  /* 0x0000b6005d057a24 */ /* 0x000fe200078e02ff */
[----:B------:R-:W-:Y:S02]  /*6ff0*/  F2FP.BF16.PACK_AB R47, R47, R48 ;  /* 0x000000302f2f723e */ /* 0x000fe400000010ff */
[----:B------:R-:W-:Y:S01]  /*7000*/  F2FP.BF16.PACK_AB R43, R43, R45 ;  /* 0x0000002d2b2b723e */ /* 0x000fe200000010ff */
[----:B------:R-:W-:Y:S01]  /*7010*/  IMAD R7, R94, c[0x0][0x2dc], R5 ;  /* 0x0000b7005e077a24 */ /* 0x000fe200078e0205 */
[----:B------:R-:W-:Y:S01]  /*7020*/  F2FP.BF16.PACK_AB R39, R39, R41 ;  /* 0x000000292727723e */ /* 0x000fe200000010ff */
[----:B------:R-:W-:Y:S01]  /*7030*/  IMAD R5, R97, c[0x0][0x2e0], RZ ;  /* 0x0000b80061057a24 */ /* 0x000fe200078e02ff */
[----:B------:R-:W-:Y:S01]  /*7040*/  F2FP.BF16.PACK_AB R35, R35, R37 ;  /* 0x000000252323723e */ /* 0x000fe200000010ff */
[----:B------:R-:W-:Y:S01]  /*7050*/  BSSY B0, `(.L_x_11848) ;  /* 0x0000035000007945 */ /* 0x000fe20003800000 */
[----:B------:R-:W-:Y:S01]  /*7060*/  PRMT R32, R47, 0x7632, R32 ;  /* 0x000076322f207816 */ /* 0x000fe20000000020 */
[----:B------:R-:W-:Y:S01]  /*7070*/  IMAD R5, R98, c[0x0][0x2e4], R5 ;  /* 0x0000b90062057a24 */ /* 0x000fe200078e0205 */
[----:B------:R-:W-:-:S02]  /*7080*/  PRMT R0, R43, 0x7632, R0 ;  /* 0x000076322b007816 */ /* 0x000fc40000000000 */
        /* <DEDUP_REMOVED lines=10> */
[----:B------:R-:W-:Y:S04]  /*7130*/  STS.U16 [R64+0x6], R0 ;  /* 0x0000060040007388 */ /* 0x000fe80000000400 */
[----:B------:R0:W-:Y:S04]  /*7140*/  STS.U16 [R64+0x8], R39 ;  /* 0x0000082740007388 */ /* 0x0001e80000000400 */
[----:B------:R-:W-:Y:S04]  /*7150*/  STS.U16 [R64+0xa], R2 ;  /* 0x00000a0240007388 */ /* 0x000fe80000000400 */
[----:B------:R-:W-:Y:S01]  /*7160*/  STS.U16 [R64+0xc], R35 ;  /* 0x00000c2340007388 */ /* 0x000fe20000000400 */
[----:B0-----:R-:W-:-:S03]  /*7170*/  SHF.R.S32.HI R39, RZ, 0x1f, R37 ;  /* 0x0000001fff277819 */ /* 0x001fc60000011425 */
        /* <DEDUP_REMOVED lines=34> */
.L_x_11849:
[----:B------:R-:W-:Y:S05]  /*73a0*/  BSYNC B0 ;  /* 0x0000000000007941 */ /* 0x000fea0003800000 */
.L_x_11848:
        /* <DEDUP_REMOVED lines=76> */
.L_x_11851:
[----:B------:R-:W-:Y:S05]  /*7870*/  BSYNC B0 ;  /* 0x0000000000007941 */ /* 0x000fea0003800000 */
.L_x_11850:
        /* <DEDUP_REMOVED lines=16> */
[----:B------:R0:W-:Y:S01]  /*7980*/  @!P0 STG.E.U16 [R2.64], R71 ;  /* 0x0000004702008986 */ /* 0x0001e2000c10150a */
[----:B------:R-:W-:Y:S02]  /*7990*/  ISETP.GE.AND P5, PT, R28, R23, PT ;  /* 0x000000171c00720c */ /* 0x000fe40003fa6270 */
[----:B------:R-:W-:Y:S01]  /*79a0*/  ISETP.GT.AND P0, PT, R166, 0x1, PT ;  /* 0x00000001a600780c */ /* 0x000fe20003f04270 */
[----:B------:R0:W-:Y:S01]  /*79b0*/  @!P1 STG.E.U16 [R2.64+0x40], R17 ;  /* 0x0000401102009986 */ /* 0x0001e2000c10150a */
[----:B------:R-:W-:Y:S02]  /*79c0*/  IADD3 R81, P1, R81, -0x400, RZ ;  /* 0xfffffc0051517810 */ /* 0x000fe40007f3e0ff */
[----:B------:R-:W-:Y:S01]  /*79d0*/  IADD3 R76, R76, 0x1, RZ ;  /* 0x000000014c4c7810 */ /* 0x000fe20007ffe0ff */
[----:B------:R0:W-:Y:S01]  /*79e0*/  @!P2 STG.E.U16 [R2.64+0x80], R69 ;  /* 0x000080450200a986 */ /* 0x0001e2000c10150a */
[----:B------:R-:W-:-:S02]  /*79f0*/  IADD3 R79, P2, R79, -0x400, RZ ;  /* 0xfffffc004f4f7810 */ /* 0x000fc40007f5e0ff */
[----:B------:R-:W-:Y:S01]  /*7a00*/  IADD3.X R80, R80, -0x1, RZ, P1, !PT ;  /* 0xffffffff50507810 */ /* 0x000fe20000ffe4ff */
        /* <DEDUP_REMOVED lines=13> */
.L_x_11799:
[----:B------:R-:W-:Y:S02]  /*7ae0*/  ISETP.NE.U32.AND P0, PT, RZ, c[0x0][0x328], PT ;  /* 0x0000ca00ff007a0c */ /* 0x000fe40003f05070 */
[----:B------:R-:W-:-:S02]  /*7af0*/  ISETP.NE.U32.AND P2, PT, RZ, c[0x0][0x348], PT ;  /* 0x0000d200ff007a0c */ /* 0x000fc40003f45070 */
[----:B------:R-:W-:Y:S02]  /*7b00*/  ISETP.NE.AND.EX P1, PT, RZ, c[0x0][0x32c], PT, P0 ;  /* 0x0000cb00ff007a0c */ /* 0x000fe40003f25300 */
[----:B------:R-:W-:-:S11]  /*7b10*/  ISETP.NE.AND.EX P0, PT, RZ, c[0x0][0x34c], PT, P2 ;  /* 0x0000d300ff007a0c */ /* 0x000fd60003f05320 */
[----:B------:R-:W-:Y:S05]  /*7b20*/  @!P1 BRA `(.L_x_11853) ;  /* 0x0000014000009947 */ /* 0x000fea0003800000 */
[----:B------:R-:W1:Y:S01]  /*7b30*/  SHFL.DOWN P1, R0, R89, 0x1, 0x1f ;  /* 0x08201f0059007f89 */ /* 0x000e620000020000 */
[----:B------:R-:W-:Y:S03]  /*7b40*/  BSSY B0, `(.L_x_11853) ;  /* 0x0000012000007945 */ /* 0x000fe60003800000 */
[----:B------:R-:W4:Y:S01]  /*7b50*/  S2R R6, SR_LANEID ;  /* 0x0000000000067919 */ /* 0x000f220000000000 */
[----:B-1----:R-:W-:Y:S01]  /*7b60*/  @P1 FADD R0, R0, R89 ;  /* 0x0000005900001221 */ /* 0x002fe20000000000 */
[----:B----4-:R-:W-:-:S04]  /*7b70*/  ISETP.NE.AND P2, PT, R6, RZ, PT ;  /* 0x000000ff0600720c */ /* 0x010fc80003f45270 */
        /* <DEDUP_REMOVED lines=14> */
.L_x_11854:
[----:B0-----:R-:W-:Y:S05]  /*7c60*/  BSYNC B0 ;  /* 0x0000000000007941 */ /* 0x001fea0003800000 */
.L_x_11853:
[----:B------:R-:W-:Y:S01]  /*7c70*/  BSSY B0, `(.L_x_11855) ;  /* 0x0000018000007945 */ /* 0x000fe20003800000 */
[----:B------:R-:W-:Y:S05]  /*7c80*/  @!P0 BRA `(.L_x_11856) ;  /* 0x0000015000008947 */ /* 0x000fea0003800000 */
[----:B------:R-:W-:Y:S06]  /*7c90*/  BAR.SYNC.DEFER_BLOCKING 0x0 ;  /* 0x0000000000007b1d */ /* 0x000fec0000010000 */
[----:B0-----:R-:W0:Y:S04]  /*7ca0*/  SHFL.DOWN P0, R3, R92, 0x1, 0x1f ;  /* 0x08201f005c037f89 */ /* 0x001e280000000000 */
[----:B------:R-:W1:Y:S04]  /*7cb0*/  S2R R4, SR_LANEID ;  /* 0x0000000000047919 */ /* 0x000e680000000000 */
[----:B------:R-:W4:Y:S01]  /*7cc0*/  S2R R11, SR_TID.X ;  /* 0x00000000000b7919 */ /* 0x000f220000002100 */
        /* <DEDUP_REMOVED lines=14> */
[----:B0-----:R0:W-:Y:S01]  /*7db0*/  RED.E.ADD.F32.FTZ.RN.STRONG.GPU [R8.64], R7 ;  /* 0x000000070800798e */ /* 0x0011e2000c10e78a */
[----:B------:R-:W-:Y:S01]  /*7dc0*/  HFMA2.MMA R11, -RZ, RZ, 0, 0 ;  /* 0x00000000ff0b7435 */ /* 0x000fe200000001ff */
[----:B------:R-:W-:Y:S05]  /*7dd0*/  BRA `(.L_x_11857) ;  /* 0x0000001000007947 */ /* 0x000fea0003800000 */
.L_x_11856:
[----:B------:R-:W1:Y:S02]  /*7de0*/  S2R R11, SR_TID.X ;  /* 0x00000000000b7919 */ /* 0x000e640000002100 */
.L_x_11857:
[----:B0-----:R-:W-:Y:S05]  /*7df0*/  BSYNC B0 ;  /* 0x0000000000007941 */ /* 0x001fea0003800000 */
.L_x_11855:
[----:B-1----:R-:W-:-:S13]  /*7e00*/  ISETP.GE.AND P0, PT, R11, c[0x0][0x16c], PT ;  /* 0x00005b000b007a0c */ /* 0x002fda0003f06270 */
[----:B------:R-:W-:Y:S05]  /*7e10*/  @P0 EXIT ;  /* 0x000000000000094d */ /* 0x000fea0003800000 */
[----:B------:R-:W-:Y:S02]  /*7e20*/  IMAD R97, R97, c[0x0][0x288], RZ ;  /* 0x0000a20061617a24 */ /* 0x000fe400078e02ff */
[----:B------:R-:W-:-:S04]  /*7e30*/  IMAD.WIDE.U32 R4, R98, c[0x0][0x288], RZ ;  /* 0x0000a20062047a25 */ /* 0x000fc800078e00ff */
[----:B------:R-:W-:-:S05]  /*7e40*/  IMAD R13, R98, c[0x0][0x28c], R97 ;  /* 0x0000a300620d7a24 */ /* 0x000fca00078e0261 */
[----:B------:R-:W-:Y:S02]  /*7e50*/  IADD3 R13, R5, R13, RZ ;  /* 0x0000000d050d7210 */ /* 0x000fe40007ffe0ff */
.L_x_11858:
[----:B0-----:R0:W1:Y:S01]  /*7e60*/  LDS.64 R8, [R11.X8+0x3e10] ;  /* 0x003e10000b087984 */ /* 0x0010620000008a00 */
        /* <DEDUP_REMOVED lines=8> */
[----:B0-----:R-:W-:Y:S02]  /*7ef0*/  IADD3 R11, R11, c[0x0][0x0], RZ ;  /* 0x000000000b0b7a10 */ /* 0x001fe40007ffe0ff */
[----:B------:R-:W-:-:S04]  /*7f00*/  IADD3 R3, R7, R3, RZ ;  /* 0x0000000307037210 */ /* 0x000fc80007ffe0ff */
[----:B------:R-:W-:Y:S02]  /*7f10*/  LEA.HI.X R3, R6, c[0x0][0x314], R3, 0x3, P0 ;  /* 0x0000c50006037a11 */ /* 0x000fe400000f1c03 */
[----:B------:R-:W-:-:S03]  /*7f20*/  ISETP.GE.AND P0, PT, R11, c[0x0][0x16c], PT ;  /* 0x00005b000b007a0c */ /* 0x000fc60003f06270 */
[----:B-1----:R0:W-:Y:S04]  /*7f30*/  RED.E.ADD.F32.FTZ.RN.STRONG.GPU [R2.64], R8 ;  /* 0x000000080200798e */ /* 0x0021e8000c10e78a */
[----:B------:R0:W-:Y:S06]  /*7f40*/  RED.E.ADD.F32.FTZ.RN.STRONG.GPU [R2.64+0x4], R9 ;  /* 0x000004090200798e */ /* 0x0001ec000c10e78a */
[----:B------:R-:W-:Y:S05]  /*7f50*/  @!P0 BRA `(.L_x_11858) ;  /* 0xffffff0000008947 */ /* 0x000fea000383ffff */
[----:B------:R-:W-:Y:S05]  /*7f60*/  EXIT ;  /* 0x000000000000794d */ /* 0x000fea0003800000 */
.L_x_11859:
        /* <DEDUP_REMOVED lines=9> */
.L_x_14732:


//--------------------- .text._Z25selective_scan_bwd_kernelI32Selective_Scan_bwd_kernel_traitsILi32ELi8ELb0ELb1ELb1ELb0ELb1EN3c108BFloat16ENS1_7complexIfEEEEv12SSMParamsBwd --------------------------
	.section	.text._Z25selective_scan_bwd_kernelI32Selective_Scan_bwd_kernel_traitsILi32ELi8ELb0ELb1ELb1ELb0ELb1EN3c108BFloat16ENS1_7complexIfEEEEv12SSMParamsBwd,"ax",@progbits
	.sectioninfo	@"SHI_REGISTERS=244"
	.align	128
        .global         _Z25selective_scan_bwd_kernelI32Selective_Scan_bwd_kernel_traitsILi32ELi8ELb0ELb1ELb1ELb0ELb1EN3c108BFloat16ENS1_7complexIfEEEEv12SSMParamsBwd
        .type           _Z25selective_scan_bwd_kernelI32Selective_Scan_bwd_kernel_traitsILi32ELi8ELb0ELb1ELb1ELb0ELb1EN3c108BFloat16ENS1_7complexIfEEEEv12SSMParamsBwd,@function
        .size           _Z25selective_scan_bwd_kernelI32Selective_Scan_bwd_kernel_traitsILi32ELi8ELb0ELb1ELb1ELb0ELb1EN3c108BFloat16ENS1_7complexIfEEEEv12SSMParamsBwd,(.L_x_14733 - _Z25selective_scan_bwd_kernelI32Selective_Scan_bwd_kernel_traitsILi32ELi8ELb0ELb1ELb1ELb0ELb1EN3c108BFloat16ENS1_7complexIfEEEEv12SSMParamsBwd)
        .other          _Z25selective_scan_bwd_kernelI32Selective_Scan_bwd_kernel_traitsILi32ELi8ELb0ELb1ELb1ELb0ELb1EN3c108BFloat16ENS1_7complexIfEEEEv12SSMParamsBwd,@"STO_CUDA_ENTRY STV_DEFAULT"
_Z25selective_scan_bwd_kernelI32Selective_Scan_bwd_kernel_traitsILi32ELi8ELb0ELb1ELb1ELb0ELb1EN3c108BFloat16ENS1_7complexIfEEEEv12SSMParamsBwd:
.text._Z25selective_scan_bwd_kernelI32Selective_Scan_bwd_kernel_traitsILi32ELi8ELb0ELb1ELb1ELb0ELb1EN3c108BFloat16ENS1_7complexIfEEEEv12SSMParamsBwd:
        /* <DEDUP_REMOVED lines=8> */
[----:B------:R-:W-:Y:S01]  /*0080*/  ISETP.NE.AND.EX P0, PT, RZ, c[0x0][0x23c], PT, P0 ;  /* 0x00008f00ff007a0c */ /* 0x000fe20003f05300 */
[----:B------:R-:W2:Y:S01]  /*0090*/  S2R R29, SR_CTAID.X ;  /* 0x00000000001d7919 */ /* 0x000ea20000002500 */
[----:B------:R-:W-:Y:S02]  /*00a0*/  ISETP.NE.AND.EX P1, PT, RZ, c[0x0][0x254], PT, P1 ;  /* 0x00009500ff007a0c */ /* 0x000fe40003f25310 */
[----:B------:R-:W-:Y:S01]  /*00b0*/  MOV R28, RZ ;  /* 0x000000ff001c7202 */ /* 0x000fe20000000f00 */
[----:B-1----:R-:W1:Y:S01]  /*00c0*/  MUFU.RCP R8, R8 ;  /* 0x0000000800087308 */ /* 0x002e620000001000 */
[----:B0-----:R-:W-:-:S07]  /*00d0*/  SHF.R.S32.HI R27, RZ, 0x1f, R0 ;  /* 0x0000001fff1b7819 */ /* 0x001fce0000011400 */
[C---:B------:R-:W-:Y:S02]  /*00e0*/  @P0 LEA R2, P2, R0.reuse, c[0x0][0x238], 0x2 ;  /* 0x00008e0000020a11 */ /* 0x040fe400078410ff */
        /* <DEDUP_REMOVED lines=8> */
[----:B------:R-:W-:Y:S01]  /*0170*/  IABS R12, R0 ;  /* 0x00000000000c7213 */ /* 0x000fe20000000000 */
[----:B------:R-:W-:Y:S01]  /*0180*/  IMAD R21, R27, c[0x0][0x280], RZ ;  /* 0x0000a0001b157a24 */ /* 0x000fe200078e02ff */
[----:B------:R-:W-:Y:S01]  /*0190*/  ISETP.NE.AND P0, PT, RZ, c[0x0][0x178], PT ;  /* 0x00005e00ff007a0c */ /* 0x000fe20003f05270 */
[C---:B------:R-:W-:Y:S01]  /*01a0*/  IMAD R14, R30.reuse, c[0x0][0x190], RZ ;  /* 0x000064001e0e7a24 */ /* 0x040fe200078e02ff */
[----:B------:R-:W-:Y:S01]  /*01b0*/  CS2R R32, SRZ ;  /* 0x0000000000207805 */ /* 0x000fe2000001ff00 */
[C---:B------:R-:W-:Y:S01]  /*01c0*/  IMAD R16, R30.reuse, c[0x0][0x1b0], RZ ;  /* 0x00006c001e107a24 */ /* 0x040fe200078e02ff */
[----:B-1----:R-:W-:Y:S01]  /*01d0*/  HFMA2.MMA R6, -RZ, RZ, 0, 0 ;  /* 0x00000000ff067435 */ /* 0x002fe200000001ff */
[----:B------:R-:W-:Y:S01]  /*01e0*/  IMAD R15, R29, c[0x0][0x194], R14 ;  /* 0x000065001d0f7a24 */ /* 0x000fe200078e020e */
[----:B------:R-:W-:Y:S01]  /*01f0*/  MOV R14, c[0x0][0x174] ;  /* 0x00005d00000e7a02 */ /* 0x000fe20000000f00 */
[----:B--2---:R-:W-:-:S02]  /*0200*/  IMAD R4, R30, c[0x0][0x1d0], RZ ;  /* 0x000074001e047a24 */ /* 0x004fc400078e02ff */
[C---:B------:R-:W-:Y:S01]  /*0210*/  IMAD R17, R29.reuse, c[0x0][0x1b4], R16 ;  /* 0x00006d001d117a24 */ /* 0x040fe200078e0210 */
[----:B---3--:R-:W-:Y:S01]  /*0220*/  IADD3 R10, RZ, -R7, RZ ;  /* 0x80000007ff0a7210 */ /* 0x008fe20007ffe0ff */
[----:B------:R-:W-:Y:S02]  /*0230*/  IMAD R5, R29, c[0x0][0x1d4], R4 ;  /* 0x000075001d057a24 */ /* 0x000fe400078e0204 */
[----:B------:R-:W-:Y:S02]  /*0240*/  IMAD R21, R0, c[0x0][0x284], R21 ;  /* 0x0000a10000157a24 */ /* 0x000fe400078e0215 */
[----:B0-----:R-:W-:Y:S02]  /*0250*/  IMAD R3, R10, R19, RZ ;  /* 0x000000130a037224 */ /* 0x001fe400078e02ff */
[----:B------:R-:W-:Y:S02]  /*0260*/  IMAD R10, R30, c[0x0][0x278], RZ ;  /* 0x00009e001e0a7a24 */ /* 0x000fe400078e02ff */
        /* <DEDUP_REMOVED lines=8> */
[C---:B------:R-:W-:Y:S02]  /*02f0*/  IMAD R13, R29.reuse, c[0x0][0x27c], R10 ;  /* 0x00009f001d0d7a24 */ /* 0x040fe400078e020a */
[----:B------:R-:W-:Y:S02]  /*0300*/  IMAD R9, R29, c[0x0][0x1e4], R6 ;  /* 0x000079001d097a24 */ /* 0x000fe400078e0206 */
[----:B------:R-:W-:Y:S02]  /*0310*/  IMAD R12, R19, R4, R12 ;  /* 0x00000004130c7224 */ /* 0x000fe400078e020c */
[----:B------:R-:W-:-:S03]  /*0320*/  IMAD.WIDE.U32 R4, R29, c[0x0][0x1e0], RZ ;  /* 0x000078001d047a25 */ /* 0x000fc600078e00ff */
[----:B------:R-:W-:Y:S01]  /*0330*/  ISETP.GT.U32.AND P2, PT, R19, R12, PT ;  /* 0x0000000c1300720c */ /* 0x000fe20003f44070 */
[----:B------:R-:W-:Y:S01]  /*0340*/  IMAD.WIDE.U32 R6, R29, c[0x0][0x278], RZ ;  /* 0x00009e001d067a25 */ /* 0x000fe200078e00ff */
[----:B------:R-:W-:-:S03]  /*0350*/  IADD3 R5, R5, R9, RZ ;  /* 0x0000000905057210 */ /* 0x000fc60007ffe0ff */
[----:B------:R-:W-:Y:S01]  /*0360*/  IMAD.WIDE.U32 R10, R29, c[0x0][0x1b0], RZ ;  /* 0x00006c001d0a7a25 */ /* 0x000fe200078e00ff */
[----:B------:R-:W-:Y:S02]  /*0370*/  IADD3 R7, R7, R13, RZ ;  /* 0x0000000d07077210 */ /* 0x000fe40007ffe0ff */
[----:B------:R-:W-:Y:S01]  /*0380*/  LEA R13, R14, 0xffffff00, 0x8 ;  /* 0xffffff000e0d7811 */ /* 0x000fe200078e40ff */
[----:B------:R-:W-:Y:S01]  /*0390*/  IMAD.WIDE.U32 R8, R29, c[0x0][0x190], RZ ;  /* 0x000064001d087a25 */ /* 0x000fe200078e00ff */
[----:B------:R-:W-:-:S03]  /*03a0*/  IADD3 R11, R11, R17, RZ ;  /* 0x000000110b0b7210 */ /* 0x000fc60007ffe0ff */
[-C--:B------:R-:W-:Y:S01]  /*03b0*/  @!P2 IADD3 R12, R12, -R19.reuse, RZ ;  /* 0x800000130c0ca210 */ /* 0x080fe20007ffe0ff */
[----:B------:R-:W-:Y:S01]  /*03c0*/  IMAD.WIDE.U32 R4, R0, c[0x0][0x1e8], R4 ;  /* 0x00007a0000047a25 */ /* 0x000fe200078e0004 */
[----:B------:R-:W-:Y:S02]  /*03d0*/  @!P2 IADD3 R31, R31, 0x1, RZ ;  /* 0x000000011f1fa810 */ /* 0x000fe40007ffe0ff */
[----:B------:R-:W-:Y:S01]  /*03e0*/  ISETP.GE.U32.AND P1, PT, R12, R19, PT ;  /* 0x000000130c00720c */ /* 0x000fe20003f26070 */
[----:B------:R-:W-:Y:S01]  /*03f0*/  IMAD R19, R27, c[0x0][0x1e8], RZ ;  /* 0x00007a001b137a24 */ /* 0x000fe200078e02ff */
[----:B------:R-:W-:Y:S01]  /*0400*/  IADD3 R9, R9, R15, RZ ;  /* 0x0000000f09097210 */ /* 0x000fe20007ffe0ff */
[----:B------:R-:W-:Y:S01]  /*0410*/  IMAD R17, R27, c[0x0][0x1d8], RZ ;  /* 0x000076001b117a24 */ /* 0x000fe200078e02ff */
[----:B------:R-:W-:Y:S01]  /*0420*/  SHF.R.S32.HI R15, RZ, 0x1f, R13 ;  /* 0x0000001fff0f7819 */ /* 0x000fe2000001140d */
[----:B------:R-:W-:Y:S01]  /*0430*/  IMAD.WIDE.U32 R2, R0, c[0x0][0x1d8], R2 ;  /* 0x0000760000027a25 */ /* 0x000fe200078e0002 */
[----:B------:R-:W-:-:S03]  /*0440*/  IADD3 R39, P2, R13, R4, RZ ;  /* 0x000000040d277210 */ /* 0x000fc60007f5e0ff */
[C---:B------:R-:W-:Y:S02]  /*0450*/  IMAD R19, R0.reuse, c[0x0][0x1ec], R19 ;  /* 0x00007b0000137a24 */ /* 0x040fe400078e0213 */
[C---:B------:R-:W-:Y:S02]  /*0460*/  IMAD R17, R0.reuse, c[0x0][0x1dc], R17 ;  /* 0x0000770000117a24 */ /* 0x040fe400078e0211 */
[----:B------:R-:W-:Y:S01]  /*0470*/  @P1 IADD3 R31, R31, 0x1, RZ ;  /* 0x000000011f1f1810 */ /* 0x000fe20007ffe0ff */
[----:B------:R-:W-:Y:S01]  /*0480*/  IMAD.WIDE.U32 R6, R0, c[0x0][0x280], R6 ;  /* 0x0000a00000067a25 */ /* 0x000fe200078e0006 */
[----:B------:R-:W-:Y:S02]  /*0490*/  IADD3 R37, P1, R13, R2, RZ ;  /* 0x000000020d257210 */ /* 0x000fe40007f3e0ff */
[----:B------:R-:W-:Y:S02]  /*04a0*/  @!P3 IADD3 R31, -R31, RZ, RZ ;  /* 0x000000ff1f1fb210 */ /* 0x000fe40007ffe1ff */
        /* <DEDUP_REMOVED lines=10> */
[C---:B------:R-:W-:Y:S01]  /*0550*/  IMAD R4, R164.reuse, c[0x0][0x1c8], RZ ;  /* 0x00007200a4047a24 */ /* 0x040fe200078e02ff */
        /* <DEDUP_REMOVED lines=10> */
[----:B------:R-:W-:Y:S01]  /*0600*/  ISETP.NE.U32.AND P1, PT, RZ, c[0x0][0x328], PT ;  /* 0x0000ca00ff007a0c */ /* 0x000fe20003f25070 */
[----:B------:R-:W-:Y:S01]  /*0610*/  CS2R R12, SRZ ;  /* 0x00000000000c7805 */ /* 0x000fe2000001ff00 */
[----:B------:R-:W-:Y:S02]  /*0620*/  ISETP.NE.U32.AND P2, PT, RZ, c[0x0][0x348], PT ;  /* 0x0000d200ff007a0c */ /* 0x000fe40003f45070 */
[----:B------:R-:W-:Y:S02]  /*0630*/  IADD3 R43, P5, R3, R8, RZ ;  /* 0x00000008032b7210 */ /* 0x000fe40007fbe0ff */
[----:B------:R-:W-:-:S02]  /*0640*/  SHF.R.S32.HI R2, RZ, 0x1f, R3 ;  /* 0x0000001fff027819 */ /* 0x000fc40000011403 */
[----:B------:R-:W-:Y:S02]  /*0650*/  IADD3 R5, R9, R5, RZ ;  /* 0x0000000509057210 */ /* 0x000fe40007ffe0ff */
[----:B------:R-:W-:Y:S02]  /*0660*/  IADD3 R3, P4, R3, R10, RZ ;  /* 0x0000000a03037210 */ /* 0x000fe40007f9e0ff */
[----:B------:R-:W-:Y:S02]  /*0670*/  IADD3 R7, R11, R7, RZ ;  /* 0x000000070b077210 */ /* 0x000fe40007ffe0ff */
[----:B------:R-:W-:Y:S02]  /*0680*/  ISETP.NE.AND.EX P1, PT, RZ, c[0x0][0x32c], PT, P1 ;  /* 0x0000cb00ff007a0c */ /* 0x000fe40003f25310 */
[----:B------:R-:W-:Y:S02]  /*0690*/  ISETP.NE.AND.EX P2, PT, RZ, c[0x0][0x34c], PT, P2 ;  /* 0x0000d300ff007a0c */ /* 0x000fe40003f45320 */
[----:B------:R-:W-:-:S02]  /*06a0*/  ISETP.GE.AND P3, PT, R14, 0x1, PT ;  /* 0x000000010e00780c */ /* 0x000fc40003f66270 */
[C---:B------:R-:W-:Y:S01]  /*06b0*/  IADD3.X R4, R2.reuse, R5, RZ, P5, !PT ;  /* 0x0000000502047210 */ /* 0x040fe20002ffe4ff */
[----:B------:R-:W-:Y:S01]  /*06c0*/  CS2R R14, SRZ ;  /* 0x00000000000e7805 */ /* 0x000fe2000001ff00 */
[----:B------:R-:W-:Y:S01]  /*06d0*/  IADD3.X R46, R2, R7, RZ, P4, !PT ;  /* 0x00000007022e7210 */ /* 0x000fe200027fe4ff */
[----:B------:R-:W-:Y:S01]  /*06e0*/  @P0 IMAD R2, R29, c[0x0][0x164], R0 ;  /* 0x000059001d020a24 */ /* 0x000fe200078e0200 */
[C---:B------:R-:W-:Y:S02]  /*06f0*/  LEA R42, P5, R43.reuse, c[0x0][0x228], 0x1 ;  /* 0x00008a002b2a7a11 */ /* 0x040fe400078a08ff */
        /* <DEDUP_REMOVED lines=14> */
[----:B------:R-:W-:Y:S01]  /*07e0*/  CS2R R32, SRZ ;  /* 0x0000000000207805 */ /* 0x000fe2000001ff00 */
[----:B------:R-:W-:Y:S02]  /*07f0*/  MOV R47, RZ ;  /* 0x000000ff002f7202 */ /* 0x000fe40000000f00 */
[----:B------:R-:W1:Y:S01]  /*0800*/  S2R R36, SR_LANEID ;  /* 0x0000000000247919 */ /* 0x000e620000000000 */
[----:B0-----:R-:W-:-:S02]  /*0810*/  SHF.L.U32 R45, R34, 0x3, RZ ;  /* 0x00000003222d7819 */ /* 0x001fc400000006ff */
[----:B------:R-:W-:Y:S02]  /*0820*/  LOP3.LUT R166, R34, 0x1f, RZ, 0xc0, !PT ;  /* 0x0000001f22a67812 */ /* 0x000fe400078ec0ff */
[----:B------:R-:W-:-:S04]  /*0830*/  LOP3.LUT R45, R45, 0xffffff00, RZ, 0xc0, !PT ;  /* 0xffffff002d2d7812 */ /* 0x000fc800078ec0ff */
[----:B------:R-:W-:-:S04]  /*0840*/  LOP3.LUT R48, R45, 0x1f, R34, 0xf8, !PT ;  /* 0x0000001f2d307812 */ /* 0x000fc800078ef822 */
[----:B-1----:R-:W-:Y:S02]  /*0850*/  SHF.R.S32.HI R49, RZ, 0x1f, R48 ;  /* 0x0000001fff317819 */ /* 0x002fe40000011430 */
.L_x_11918:
[----:B------:R-:W-:Y:S01]  /*0860*/  IADD3 R168, -R47, c[0x0][0x174], RZ ;  /* 0x00005d002fa87a10 */ /* 0x000fe20007ffe1ff */
[----:B------:R-:W-:Y:S01]  /*0870*/  BAR.SYNC.DEFER_BLOCKING 0x0 ;  /* 0x0000000000007b1d */ /* 0x000fe20000010000 */
[----:B0-----:R-:W-:Y:S02]  /*0880*/  LOP3.LUT R6, R48, 0x20, RZ, 0xfc, !PT ;  /* 0x0000002030067812 */ /* 0x001fe400078efcff */
[----:B------:R-:W-:Y:S02]  /*0890*/  LEA R10, R168, 0xffffff00, 0x8 ;  /* 0xffffff00a80a7811 */ /* 0x000fe400078e40ff */
[----:B------:R-:W-:Y:S02]  /*08a0*/  LOP3.LUT R18, R48, 0x40, RZ, 0xfc, !PT ;  /* 0x0000004030127812 */ /* 0x000fe400078efcff */
[----:B------:R-:W-:Y:S02]  /*08b0*/  IADD3 R51, -R10, c[0x0][0x168], RZ ;  /* 0x00005a000a337a10 */ /* 0x000fe40007ffe1ff */
[----:B------:R-:W-:-:S02]  /*08c0*/  LEA R8, P3, R48, R35, 0x1 ;  /* 0x0000002330087211 */ /* 0x000fc400078608ff */
[-C--:B------:R-:W-:Y:S02]  /*08d0*/  ISETP.GE.AND P0, PT, R48, R51.reuse, PT ;  /* 0x000000333000720c */ /* 0x080fe40003f06270 */
[-C--:B------:R-:W-:Y:S02]  /*08e0*/  ISETP.GE.AND P1, PT, R6, R51.reuse, PT ;  /* 0x000000330600720c */ /* 0x080fe40003f26270 */
[----:B------:R-:W-:Y:S02]  /*08f0*/  ISETP.GE.AND P2, PT, R18, R51, PT ;  /* 0x000000331200720c */ /* 0x000fe40003f46270 */
[----:B--2---:R-:W-:Y:S02]  /*0900*/  PRMT R3, RZ, 0x7610, R3 ;  /* 0x00007610ff037816 */ /* 0x004fe40000000003 */
[----:B------:R-:W-:Y:S02]  /*0910*/  LEA.HI.X R9, R48, R37, R49, 0x1, P3 ;  /* 0x0000002530097211 */ /* 0x000fe400018f0c31 */
[----:B------:R-:W-:-:S02]  /*0920*/  PRMT R50, RZ, 0x7610, R50 ;  /* 0x00007610ff327816 */ /* 0x000fc40000000032 */
[----:B------:R-:W-:Y:S01]  /*0930*/  PRMT R5, RZ, 0x7610, R5 ;  /* 0x00007610ff057816 */ /* 0x000fe20000000005 */
        /* <DEDUP_REMOVED lines=8> */
[----:B------:R-:W-:Y:S02]  /*09c0*/  LOP3.LUT R4, R48, 0xe0, RZ, 0xfc, !PT ;  /* 0x000000e030047812 */ /* 0x000fe400078efcff */
        /* <DEDUP_REMOVED lines=14> */
[----:B------:R-:W-:-:S02]  /*0ab0*/  LEA.HI.SX32 R54, R36, R36, 0x1b ;  /* 0x0000002424367211 */ /* 0x000fc400078fdaff */
[----:B------:R-:W-:Y:S02]  /*0ac0*/  IADD3 R23, R36, 0x20, RZ ;  /* 0x0000002024177810 */ /* 0x000fe40007ffe0ff */
[----:B------:R-:W-:Y:S02]  /*0ad0*/  SHF.L.U32 R54, R54, 0x1, RZ ;  /* 0x0000000136367819 */ /* 0x000fe400000006ff */
[C---:B------:R-:W-:Y:S02]  /*0ae0*/  IADD3 R25, R36.reuse, 0x40, RZ ;  /* 0x0000004024197810 */ /* 0x040fe40007ffe0ff */
[-C--:B------:R-:W-:Y:S02]  /*0af0*/  LEA.HI.SX32 R23, R23, R36.reuse, 0x1b ;  /* 0x0000002417177211 */ /* 0x080fe400078fdaff */
[----:B------:R-:W-:Y:S02]  /*0b00*/  IADD3 R55, R36, 0xc0, RZ ;  /* 0x000000c024377810 */ /* 0x000fe40007ffe0ff */
[----:B------:R-:W-:-:S02]  /*0b10*/  LEA.HI.SX32 R25, R25, R36, 0x1b ;  /* 0x0000002419197211 */ /* 0x000fc400078fdaff */
[----:B------:R-:W-:Y:S02]  /*0b20*/  SHF.L.U32 R53, R23, 0x1, RZ ;  /* 0x0000000117357819 */ /* 0x000fe400000006ff */
[C---:B0-----:R-:W-:Y:S02]  /*0b30*/  IADD3 R9, R36.reuse, 0x60, RZ ;  /* 0x0000006024097810 */ /* 0x041fe40007ffe0ff */
[----:B------:R-:W-:Y:S02]  /*0b40*/  LEA.HI.SX32 R55, R55, R36, 0x1b ;  /* 0x0000002437377211 */ /* 0x000fe400078fdaff */
[----:B------:R-:W-:Y:S02]  /*0b50*/  SHF.L.U32 R70, R25, 0x1, RZ ;  /* 0x0000000119467819 */ /* 0x000fe400000006ff */
[C---:B------:R-:W-:Y:S02]  /*0b60*/  IADD3 R23, R36.reuse, 0x80, RZ ;  /* 0x0000008024177810 */ /* 0x040fe40007ffe0ff */
[----:B------:R-:W-:-:S02]  /*0b70*/  IADD3 R25, R36, 0xa0, RZ ;  /* 0x000000a024197810 */ /* 0x000fc40007ffe0ff */
[-C--:B------:R-:W-:Y:S02]  /*0b80*/  LEA.HI.SX32 R9, R9, R36.reuse, 0x1b ;  /* 0x0000002409097211 */ /* 0x080fe400078fdaff */
[-C--:B------:R-:W-:Y:S02]  /*0b90*/  LEA.HI.SX32 R23, R23, R36.reuse, 0x1b ;  /* 0x0000002417177211 */ /* 0x080fe400078fdaff */
[----:B------:R-:W-:Y:S02]  /*0ba0*/  LEA.HI.SX32 R25, R25, R36, 0x1b ;  /* 0x0000002419197211 */ /* 0x000fe400078fdaff */
[----:B------:R-:W-:Y:S02]  /*0bb0*/  SHF.L.U32 R52, R9, 0x1, RZ ;  /* 0x0000000109347819 */ /* 0x000fe400000006ff */
[----:B------:R-:W-:Y:S02]  /*0bc0*/  SHF.L.U32 R58, R23, 0x1, RZ ;  /* 0x00000001173a7819 */ /* 0x000fe400000006ff */
[----:B------:R-:W-:-:S02]  /*0bd0*/  SHF.L.U32 R56, R25, 0x1, RZ ;  /* 0x0000000119387819 */ /* 0x000fc400000006ff */
[C---:B------:R-:W-:Y:S02]  /*0be0*/  SHF.L.U32 R57, R48.reuse, 0x1, RZ ;  /* 0x0000000130397819 */ /* 0x040fe400000006ff */
[C---:B------:R-:W-:Y:S02]  /*0bf0*/  ISETP.GE.AND P6, PT, R48.reuse, R51, PT ;  /* 0x000000333000720c */ /* 0x040fe40003fc6270 */
[----:B------:R-:W-:Y:S02]  /*0c00*/  SHF.L.U64.HI R60, R48, 0x1, R49 ;  /* 0x00000001303c7819 */ /* 0x000fe40000010231 */
[----:B------:R-:W-:Y:S02]  /*0c10*/  IADD3 R8, P0, R38, R57, RZ ;  /* 0x0000003926087210 */ /* 0x000fe40007f1e0ff */
[----:B------:R-:W-:Y:S02]  /*0c20*/  ISETP.GE.AND P5, PT, R6, R51, PT ;  /* 0x000000330600720c */ /* 0x000fe40003fa6270 */
[----:B------:R-:W-:-:S02]  /*0c30*/  IADD3.X R9, R39, R60, RZ, P0, !PT ;  /* 0x0000003c27097210 */ /* 0x000fc400007fe4ff */
[-C--:B------:R-:W-:Y:S02]  /*0c40*/  ISETP.GE.AND P4, PT, R18, R51.reuse, PT ;  /* 0x000000331200720c */ /* 0x080fe40003f86270 */
[-C--:B------:R-:W-:Y:S02]  /*0c50*/  ISETP.GE.AND P3, PT, R20, R51.reuse, PT ;  /* 0x000000331400720c */ /* 0x080fe40003f66270 */
[-C--:B------:R-:W-:Y:S02]  /*0c60*/  ISETP.GE.AND P2, PT, R22, R51.reuse, PT ;  /* 0x000000331600720c */ /* 0x080fe40003f46270 */
[-C--:B------:R-:W-:Y:S02]  /*0c70*/  ISETP.GE.AND P1, PT, R24, R51.reuse, PT ;  /* 0x000000331800720c */ /* 0x080fe40003f26270 */
[----:B------:R-:W-:Y:S02]  /*0c80*/  ISETP.GE.AND P0, PT, R2, R51, PT ;  /* 0x000000330200720c */ /* 0x000fe40003f06270 */
[----:B------:R-:W-:-:S02]  /*0c90*/  PRMT R68, RZ, 0x7610, R68 ;  /* 0x00007610ff447816 */ /* 0x000fc40000000044 */
[----:B------:R-:W-:Y:S01]  /*0ca0*/  PRMT R74, RZ, 0x7610, R74 ;  /* 0x00007610ff4a7816 */ /* 0x000fe2000000004a */
[----:B--2---:R0:W-:Y:S04]  /*0cb0*/  STS.U16 [R54], R3 ;  /* 0x0000000336007388 */ /* 0x0041e80000000400 */
[----:B-1-3--:R1:W-:Y:S01]  /*0cc0*/  STS.U16 [R53+0x40], R50 ;  /* 0x0000403235007388 */ /* 0x00a3e20000000400 */
[----:B0-----:R-:W-:-:S04]  /*0cd0*/  IADD3 R3, R36, 0xe0, RZ ;  /* 0x000000e024037810 */ /* 0x001fc80007ffe0ff */
[----:B------:R-:W-:Y:S02]  /*0ce0*/  LEA.HI.SX32 R3, R3, R36, 0x1b ;  /* 0x0000002403037211 */ /* 0x000fe400078fdaff */
[----:B-1----:R-:W-:Y:S02]  /*0cf0*/  SHF.L.U32 R50, R55, 0x1, RZ ;  /* 0x0000000137327819 */ /* 0x002fe400000006ff */
[----:B------:R-:W-:Y:S02]  /*0d00*/  SHF.L.U32 R55, R3, 0x1, RZ ;  /* 0x0000000103377819 */ /* 0x000fe400000006ff */
[----:B------:R-:W-:Y:S01]  /*0d10*/  SHF.L.U32 R3, R36, 0x3, RZ ;  /* 0x0000000324037819 */ /* 0x000fe200000006ff */
[----:B----4-:R0:W-:Y:S03]  /*0d20*/  STS.U16 [R70+0x80], R5 ;  /* 0x0000800546007388 */ /* 0x0101e60000000400 */
[----:B------:R-:W-:Y:S01]  /*0d30*/  LEA.HI.SX32 R59, R3, R3, 0x1b ;  /* 0x00000003033b7211 */ /* 0x000fe200078fdaff */
[----:B------:R1:W-:Y:S03]  /*0d40*/  STS.U16 [R52+0xc0], R7 ;  /* 0x0000c00734007388 */ /* 0x0003e60000000400 */
[----:B------:R-:W-:Y:S01]  /*0d50*/  SHF.L.U32 R59, R59, 0x1, RZ ;  /* 0x000000013b3b7819 */ /* 0x000fe200000006ff */
        /* <DEDUP_REMOVED lines=15> */
[----:B------:R-:W-:Y:S02]  /*0e50*/  PRMT R3, RZ, 0x7610, R3 ;  /* 0x00007610ff037816 */ /* 0x000fe40000000003 */
        /* <DEDUP_REMOVED lines=48> */
[----:B------:R3:W4:Y:S01]  /*1160*/  @!P6 LDG.E.U16 R81, [R72.64] ;  /* 0x0000000a4851e981 */ /* 0x000722000c1e1500 */
        /* <DEDUP_REMOVED lines=17> */
[----:B------:R-:W-:-:S03]  /*1280*/  @!P0 MOV R77, R11 ;  /* 0x0000000b004d8202 */ /* 0x000fc60000000f00 */
[----:B--2---:R-:W-:Y:S01]  /*1290*/  IMAD.WIDE.U32 R74, R29, c[0x0][0x200], RZ ;  /* 0x000080001d4a7a25 */ /* 0x004fe200078e00ff */
[----:B---3--:R-:W-:Y:S02]  /*12a0*/  IADD3 R73, R9, R79, RZ ;  /* 0x0000004f09497210 */ /* 0x008fe40007ffe0ff */
[----:B------:R-:W-:Y:S01]  /*12b0*/  @!P0 IADD3 R9, R79, R69, RZ ;  /* 0x000000454f098210 */ /* 0x000fe20007ffe0ff */
[----:B------:R-:W-:Y:S01]  /*12c0*/  @!P0 IMAD.WIDE.U32 R76, R29, c[0x0][0x200], R76 ;  /* 0x000080001d4c8a25 */ /* 0x000fe200078e004c */
[----:B------:R-:W-:Y:S02]  /*12d0*/  MOV R72, R8 ;  /* 0x0000000800487202 */ /* 0x000fe40000000f00 */
[----:B------:R-:W-:Y:S02]  /*12e0*/  IADD3 R69, R47, -c[0x0][0x174], RZ ;  /* 0x80005d002f457a10 */ /* 0x000fe40007ffe0ff */
[----:B------:R-:W-:Y:S01]  /*12f0*/  IADD3 R75, R75, R93, RZ ;  /* 0x0000005d4b4b7210 */ /* 0x000fe20007ffe0ff */
[----:B------:R-:W-:Y:S01]  /*1300*/  IMAD.WIDE.U32 R72, R0, c[0x0][0x1f8], R72 ;  /* 0x00007e0000487a25 */ /* 0x000fe200078e0048 */
[----:B------:R-:W-:-:S02]  /*1310*/  @!P0 IADD3 R77, R93, R77, RZ ;  /* 0x0000004d5d4d8210 */ /* 0x000fc40007ffe0ff */
[----:B------:R-:W-:Y:S01]  /*1320*/  @!P0 MOV R8, R68 ;  /* 0x0000004400088202 */ /* 0x000fe20000000f00 */
[----:B------:R-:W-:Y:S02]  /*1330*/  IMAD R93, R27, c[0x0][0x1f8], RZ ;  /* 0x00007e001b5d7a24 */ /* 0x000fe400078e02ff */
[----:B------:R-:W-:Y:S02]  /*1340*/  IMAD R68, R69, -0x100, RZ ;  /* 0xffffff0045447824 */ /* 0x000fe400078e02ff */
[----:B------:R-:W-:Y:S02]  /*1350*/  IMAD R95, R27, c[0x0][0x208], RZ ;  /* 0x000082001b5f7a24 */ /* 0x000fe400078e02ff */
[----:B------:R-:W-:Y:S01]  /*1360*/  IMAD.WIDE.U32 R78, R0, c[0x0][0x208], R74 ;  /* 0x00008200004e7a25 */ /* 0x000fe200078e004a */
[----:B------:R-:W-:Y:S02]  /*1370*/  SHF.R.S32.HI R69, RZ, 0x1f, R68 ;  /* 0x0000001fff457819 */ /* 0x000fe40000011444 */
[----:B------:R-:W-:Y:S01]  /*1380*/  IADD3 R86, P1, R68, R72, RZ ;  /* 0x0000004844567210 */ /* 0x000fe20007f3e0ff */
[----:B------:R-:W-:Y:S01]  /*1390*/  IMAD R97, R0, c[0x0][0x1fc], R93 ;  /* 0x00007f0000617a24 */ /* 0x000fe200078e025d */
[----:B------:R-:W-:Y:S01]  /*13a0*/  IADD3 R78, P2, R68, R78, RZ ;  /* 0x0000004e444e7210 */ /* 0x000fe20007f5e0ff */
[----:B------:R-:W-:-:S02]  /*13b0*/  IMAD R84, R0, c[0x0][0x20c], R95 ;  /* 0x0000830000547a24 */ /* 0x000fc400078e025f */
[----:B------:R-:W-:-:S04]  /*13c0*/  @!P0 IMAD.WIDE.U32 R8, R0, c[0x0][0x1f8], R8 ;  /* 0x00007e0000088a25 */ /* 0x000fc800078e0008 */
[----:B------:R-:W-:Y:S01]  /*13d0*/  @!P0 IMAD.WIDE.U32 R74, R0, c[0x0][0x208], R76 ;  /* 0x00008200004a8a25 */ /* 0x000fe200078e004c */
[C---:B------:R-:W-:Y:S02]  /*13e0*/  IADD3.X R93, R69.reuse, R97, R73, P1, !PT ;  /* 0x00000061455d7210 */ /* 0x040fe40000ffe449 */
[----:B------:R-:W-:Y:S02]  /*13f0*/  IADD3.X R79, R69, R84, R79, P2, !PT ;  /* 0x00000054454f7210 */ /* 0x000fe400017fe44f */
[C---:B------:R-:W-:Y:S02]  /*1400*/  @!P0 IADD3 R88, P1, R48.reuse, R8, RZ ;  /* 0x0000000830588210 */ /* 0x040fe40007f3e0ff */
[C---:B------:R-:W-:Y:S02]  /*1410*/  @!P0 IADD3 R73, P3, R48.reuse, R74, RZ ;  /* 0x0000004a30498210 */ /* 0x040fe40007f7e0ff */
[C---:B------:R-:W-:Y:S02]  /*1420*/  LEA R95, P2, R48.reuse, c[0x0][0x268], 0x1 ;  /* 0x00009a00305f7a11 */ /* 0x040fe400078408ff */
[----:B------:R-:W-:-:S02]  /*1430*/  LEA R77, P4, R48, c[0x0][0x258], 0x1 ;  /* 0x00009600304d7a11 */ /* 0x000fc400078808ff */
[C---:B------:R-:W-:Y:S02]  /*1440*/  @!P0 IADD3.X R97, R49.reuse, R9, R97, P1, !PT ;  /* 0x0000000931618210 */ /* 0x040fe40000ffe461 */
[----:B------:R-:W-:Y:S02]  /*1450*/  @!P0 IADD3.X R84, R49, R75, R84, P3, !PT ;  /* 0x0000004b31548210 */ /* 0x000fe40001ffe454 */
[C-C-:B------:R-:W-:Y:S02]  /*1460*/  LEA.HI.X R75, R48.reuse, c[0x0][0x26c], R49.reuse, 0x1, P2 ;  /* 0x00009b00304b7a11 */ /* 0x140fe400010f0c31 */
[----:B------:R-:W-:Y:S02]  /*1470*/  LEA.HI.X R9, R48, c[0x0][0x25c], R49, 0x1, P4 ;  /* 0x0000970030097a11 */ /* 0x000fe400020f0c31 */
[----:B------:R-:W-:Y:S02]  /*1480*/  LEA R74, P2, R86, R95, 0x1 ;  /* 0x0000005f564a7211 */ /* 0x000fe400078408ff */
[----:B------:R-:W-:-:S02]  /*1490*/  LEA R76, P4, R78, R77, 0x1 ;  /* 0x0000004d4e4c7211 */ /* 0x000fc400078808ff */
[C---:B------:R-:W-:Y:S02]  /*14a0*/  @!P0 LEA R72, P3, R73.reuse, c[0x0][0x258], 0x1 ;  /* 0x0000960049488a11 */ /* 0x040fe400078608ff */
[----:B------:R-:W-:Y:S02]  /*14b0*/  LEA.HI.X R75, R86, R75, R93, 0x1, P2 ;  /* 0x0000004b564b7211 */ /* 0x000fe400010f0c5d */
[----:B------:R-:W-:Y:S02]  /*14c0*/  LEA.HI.X R77, R78, R9, R79, 0x1, P4 ;  /* 0x000000094e4d7211 */ /* 0x000fe400020f0c4f */
[----:B------:R-:W-:Y:S02]  /*14d0*/  @!P0 LEA.HI.X R73, R73, c[0x0][0x25c], R84, 0x1, P3 ;  /* 0x0000970049498a11 */ /* 0x000fe400018f0c54 */
[----:B------:R-:W-:Y:S02]  /*14e0*/  ISETP.GE.AND P6, PT, R6, R51, PT ;  /* 0x000000330600720c */ /* 0x000fe40003fc6270 */
[----:B------:R-:W-:-:S02]  /*14f0*/  @!P0 LEA R8, P1, R88, c[0x0][0x268], 0x1 ;  /* 0x00009a0058088a11 */ /* 0x000fc400078208ff */
[-C--:B------:R-:W-:Y:S02]  /*1500*/  ISETP.GE.AND P2, PT, R20, R51.reuse, PT ;  /* 0x000000331400720c */ /* 0x080fe40003f46270 */
[----:B------:R-:W-:Y:S02]  /*1510*/  @!P0 LEA.HI.X R9, R88, c[0x0][0x26c], R97, 0x1, P1 ;  /* 0x00009b0058098a11 */ /* 0x000fe400008f0c61 */
[-C--:B------:R-:W-:Y:S02]  /*1520*/  ISETP.GE.AND P1, PT, R18, R51.reuse, PT ;  /* 0x000000331200720c */ /* 0x080fe40003f26270 */
[-C--:B------:R-:W-:Y:S02]  /*1530*/  ISETP.GE.AND P3, PT, R22, R51.reuse, PT ;  /* 0x000000331600720c */ /* 0x080fe40003f66270 */
[----:B------:R-:W-:Y:S02]  /*1540*/  PRMT R93, RZ, 0x7610, R93 ;  /* 0x00007610ff5d7816 */ /* 0x000fe4000000005d */
[----:B------:R-:W-:-:S02]  /*1550*/  ISETP.GE.AND P4, PT, R24, R51, PT ;  /* 0x000000331800720c */ /* 0x000fc40003f86270 */
[----:B------:R-:W-:Y:S02]  /*1560*/  ISETP.GE.AND P5, PT, R2, R51, PT ;  /* 0x000000330200720c */ /* 0x000fe40003fa6270 */
        /* <DEDUP_REMOVED lines=21> */
[----:B------:R-:W-:Y:S02]  /*16c0*/  PRMT R89, RZ, 0x7610, R89 ;  /* 0x00007610ff597816 */ /* 0x000fe40000000059 */
[----:B------:R-:W-:Y:S01]  /*16d0*/  PRMT R91, RZ, 0x7610, R91 ;  /* 0x00007610ff5b7816 */ /* 0x000fe2000000005b */
        /* <DEDUP_REMOVED lines=27> */
[----:B------:R-:W-:Y:S04]  /*1890*/  LDS.U16 R87, [R59+0x6] ;  /* 0x000006003b577984 */ /* 0x000fe80000000400 */
[----:B------:R-:W2:Y:S04]  /*18a0*/  LDS.U16 R88, [R59+0x8] ;  /* 0x000008003b587984 */ /* 0x000ea80000000400 */
[----:B------:R-:W-:Y:S04]  /*18b0*/  LDS.U16 R89, [R59+0xa] ;  /* 0x00000a003b597984 */ /* 0x000fe80000000400 */
[----:B------:R-:W1:Y:S04]  /*18c0*/  LDS.U16 R9, [R59+0xc] ;  /* 0x00000c003b097984 */ /* 0x000e680000000400 */
[----:B------:R-:W1:Y:S04]  /*18d0*/  LDS.U16 R90, [R59+0xe] ;  /* 0x00000e003b5a7984 */ /* 0x000e680000000400 */
[----:B------:R-:W-:Y:S01]  /*18e0*/  BAR.SYNC.DEFER_BLOCKING 0x0 ;  /* 0x0000000000007b1d */ /* 0x000fe20000010000 */
[----:B0-----:R-:W-:-:S02]  /*18f0*/  PRMT R8, RZ, 0x7610, R8 ;  /* 0x00007610ff087816 */ /* 0x001fc40000000008 */
[----:B------:R-:W-:Y:S02]  /*1900*/  PRMT R91, RZ, 0x7610, R91 ;  /* 0x00007610ff5b7816 */ /* 0x000fe4000000005b */
[----:B------:R-:W-:Y:S02]  /*1910*/  PRMT R93, RZ, 0x7610, R93 ;  /* 0x00007610ff5d7816 */ /* 0x000fe4000000005d */
[----:B------:R-:W-:Y:S01]  /*1920*/  PRMT R95, RZ, 0x7610, R95 ;  /* 0x00007610ff5f7816 */ /* 0x000fe2000000005f */
        /* <DEDUP_REMOVED lines=9> */
[----:B-1----:R-:W-:-:S05]  /*19c0*/  PRMT R77, RZ, 0x5410, R74 ;  /* 0x00005410ff4d7816 */ /* 0x002fca000000004a */
[----:B0-----:R-:W-:Y:S01]  /*19d0*/  FMUL.FTZ R72, R77, -1.4426950216293334961 ;  /* 0xbfb8aa3b4d487820 */ /* 0x001fe20000410000 */
[----:B--2---:R-:W-:Y:S02]  /*19e0*/  PRMT R94, RZ, 0x5410, R75 ;  /* 0x00005410ff5e7816 */ /* 0x004fe4000000004b */
[----:B---3--:R-:W-:-:S03]  /*19f0*/  PRMT R96, RZ, 0x5410, R82 ;  /* 0x00005410ff607816 */ /* 0x008fc60000000052 */
[----:B------:R-:W0:Y:S01]  /*1a00*/  MUFU.EX2 R72, R72 ;  /* 0x0000004800487308 */ /* 0x000e220000000800 */
[----:B------:R-:W-:Y:S01]  /*1a10*/  FMUL.FTZ R73, R94, -1.4426950216293334961 ;  /* 0xbfb8aa3b5e497820 */ /* 0x000fe20000410000 */
[----:B------:R-:W-:Y:S01]  /*1a20*/  PRMT R104, RZ, 0x5410, R88 ;  /* 0x00005410ff687816 */ /* 0x000fe20000000058 */
[----:B------:R-:W-:Y:S01]  /*1a30*/  FMUL.FTZ R74, R96, -1.4426950216293334961 ;  /* 0xbfb8aa3b604a7820 */ /* 0x000fe20000410000 */
[----:B------:R-:W-:-:S04]  /*1a40*/  PRMT R100, RZ, 0x5410, R87 ;  /* 0x00005410ff647816 */ /* 0x000fc80000000057 */
[----:B------:R-:W1:Y:S01]  /*1a50*/  MUFU.EX2 R73, R73 ;  /* 0x0000004900497308 */ /* 0x000e620000000800 */
[----:B------:R-:W-:-:S07]  /*1a60*/  FMUL.FTZ R76, R100, -1.4426950216293334961 ;  /* 0xbfb8aa3b644c7820 */ /* 0x000fce0000410000 */
[----:B------:R2:W-:Y:S01]  /*1a70*/  MUFU.EX2 R75, R74 ;  /* 0x0000004a004b7308 */ /* 0x0005e20000000800 */
[----:B------:R-:W-:Y:S01]  /*1a80*/  PRMT R110, RZ, 0x5410, R9 ;  /* 0x00005410ff6e7816 */ /* 0x000fe20000000009 */
[----:B--2---:R-:W-:-:S06]  /*1a90*/  FMUL.FTZ R74, R104, -1.4426950216293334961 ;  /* 0xbfb8aa3b684a7820 */ /* 0x004fcc0000410000 */
[----:B------:R0:W2:Y:S02]  /*1aa0*/  MUFU.EX2 R98, R74 ;  /* 0x0000004a00627308 */ /* 0x0000a40000000800 */
[----:B0-----:R-:W-:-:S06]  /*1ab0*/  FADD.FTZ R74, R72, 1 ;  /* 0x3f800000484a7421 */ /* 0x001fcc0000010000 */
[----:B------:R-:W-:Y:S01]  /*1ac0*/  MUFU.EX2 R76, R76 ;  /* 0x0000004c004c7308 */ /* 0x000fe20000000800 */
[----:B------:R-:W-:Y:S01]  /*1ad0*/  PRMT R106, RZ, 0x5410, R89 ;  /* 0x00005410ff6a7816 */ /* 0x000fe20000000059 */
[----:B-1----:R-:W-:-:S06]  /*1ae0*/  FADD.FTZ R87, R73, 1 ;  /* 0x3f80000049577421 */ /* 0x002fcc0000010000 */
[----:B------:R-:W-:Y:S01]  /*1af0*/  MUFU.RCP R82, R74 ;  /* 0x0000004a00527308 */ /* 0x000fe20000001000 */
[----:B------:R-:W-:Y:S02]  /*1b00*/  FMUL.FTZ R88, R106, -1.4426950216293334961 ;  /* 0xbfb8aa3b6a587820 */ /* 0x000fe40000410000 */
[----:B------:R-:W-:Y:S01]  /*1b10*/  FMUL.FTZ R89, R110, -1.4426950216293334961 ;  /* 0xbfb8aa3b6e597820 */ /* 0x000fe20000410000 */
[----:B------:R-:W-:-:S05]  /*1b20*/  PRMT R113, RZ, 0x5410, R90 ;  /* 0x00005410ff717816 */ /* 0x000fca000000005a */
[----:B------:R-:W-:-:S04]  /*1b30*/  FMUL.FTZ R90, R113, -1.4426950216293334961 ;  /* 0xbfb8aa3b715a7820 */ /* 0x000fc80000410000 */
[----:B------:R-:W0:Y:S01]  /*1b40*/  MUFU.EX2 R108, R90 ;  /* 0x0000005a006c7308 */ /* 0x000e220000000800 */
[----:B--2---:R-:W-:Y:S01]  /*1b50*/  FADD.FTZ R98, R98, 1 ;  /* 0x3f80000062627421 */ /* 0x004fe20000010000 */
[----:B------:R-:W-:-:S06]  /*1b60*/  PRMT R79, RZ, 0x5410, R79 ;  /* 0x00005410ff4f7816 */ /* 0x000fcc000000004f */
[----:B------:R-:W-:Y:S01]  /*1b70*/  MUFU.RCP R105, R98 ;  /* 0x0000006200697308 */ /* 0x000fe20000001000 */
[----:B------:R-:W-:Y:S01]  /*1b80*/  PRMT R81, RZ, 0x5410, R81 ;  /* 0x00005410ff517816 */ /* 0x000fe20000000051 */
[----:B0-----:R-:W-:Y:S01]  /*1b90*/  FADD.FTZ R108, R108, 1 ;  /* 0x3f8000006c6c7421 */ /* 0x001fe20000010000 */
[----:B------:R-:W-:Y:S02]  /*1ba0*/  PRMT R83, RZ, 0x5410, R83 ;  /* 0x00005410ff537816 */ /* 0x000fe40000000053 */
[----:B------:R-:W-:Y:S02]  /*1bb0*/  PRMT R85, RZ, 0x5410, R85 ;  /* 0x00005410ff557816 */ /* 0x000fe40000000055 */
[----:B------:R-:W-:Y:S01]  /*1bc0*/  ISETP.NE.AND P6, PT, R34, RZ, PT ;  /* 0x000000ff2200720c */ /* 0x000fe20003fc5270 */
[----:B----4-:R-:W-:Y:S04]  /*1bd0*/  STS.U16 [R54], R97 ;  /* 0x0000006136007388 */ /* 0x010fe80000000400 */
        /* <DEDUP_REMOVED lines=8> */
[----:B------:R-:W3:Y:S04]  /*1c60*/  LDS.U16 R8, [R59] ;  /* 0x000000003b087984 */ /* 0x000ee80000000400 */
[----:B------:R-:W4:Y:S04]  /*1c70*/  LDS.U16 R9, [R59+0x2] ;  /* 0x000002003b097984 */ /* 0x000f280000000400 */
[----:B------:R-:W4:Y:S01]  /*1c80*/  LDS.U16 R72, [R59+0x4] ;  /* 0x000004003b487984 */ /* 0x000f220000000400 */
[----:B0-----:R0:W-:Y:S03]  /*1c90*/  MUFU.RCP R93, R87 ;  /* 0x00000057005d7308 */ /* 0x0011e60000001000 */
[----:B------:R-:W4:Y:S04]  /*1ca0*/  LDS.U16 R73, [R59+0x6] ;  /* 0x000006003b497984 */ /* 0x000f280000000400 */
[----:B------:R-:W4:Y:S01]  /*1cb0*/  LDS.U16 R74, [R59+0x8] ;  /* 0x000008003b4a7984 */ /* 0x000f220000000400 */
[----:B0-----:R-:W-:Y:S01]  /*1cc0*/  PRMT R87, RZ, 0x5410, R78 ;  /* 0x00005410ff577816 */ /* 0x001fe2000000004e */
[----:B-1----:R0:W1:Y:S08]  /*1cd0*/  MUFU.EX2 R95, R88 ;  /* 0x00000058005f7308 */ /* 0x0020700000000800 */
[----:B--2---:R2:W-:Y:S01]  /*1ce0*/  MUFU.EX2 R99, R89 ;  /* 0x0000005900637308 */ /* 0x0045e20000000800 */
[----:B0-----:R-:W-:-:S02]  /*1cf0*/  FADD.FTZ R88, R75, 1 ;  /* 0x3f8000004b587421 */ /* 0x001fc40000010000 */
[----:B--2---:R-:W-:Y:S01]  /*1d00*/  FADD.FTZ R89, R76, 1 ;  /* 0x3f8000004c597421 */ /* 0x004fe20000010000 */
[----:B---3--:R-:W-:Y:S01]  /*1d10*/  PRMT R91, RZ, 0x5410, R8 ;  /* 0x00005410ff5b7816 */ /* 0x008fe20000000008 */
[C---:B------:R-:W-:Y:S01]  /*1d20*/  FADD.FTZ R76, -R82.reuse, 1 ;  /* 0x3f800000524c7421 */ /* 0x040fe20000010100 */
[----:B------:R-:W0:Y:S03]  /*1d30*/  LDS.U16 R8, [R59+0xa] ;  /* 0x00000a003b087984 */ /* 0x000e260000000400 */
[----:B------:R-:W-:Y:S01]  /*1d40*/  FMUL.FTZ R75, R87, R91 ;  /* 0x0000005b574b7220 */ /* 0x000fe20000410000 */
[----:B------:R-:W2:Y:S01]  /*1d50*/  MUFU.RCP R97, R88 ;  /* 0x0000005800617308 */ /* 0x000ea20000001000 */
[----:B------:R-:W-:Y:S02]  /*1d60*/  FFMA.FTZ R76, R77, R76, 1 ;  /* 0x3f8000004d4c7423 */ /* 0x000fe4000001004c */
[----:B------:R-:W-:-:S04]  /*1d70*/  FMUL.FTZ R75, R82, R75 ;  /* 0x0000004b524b7220 */ /* 0x000fc80000410000 */
[----:B------:R-:W-:Y:S02]  /*1d80*/  FMUL.FTZ R78, R75, R76 ;  /* 0x0000004c4b4e7220 */ /* 0x000fe40000410000 */
[----:B------:R-:W3:Y:S04]  /*1d90*/  LDS.U16 R75, [R59+0xc] ;  /* 0x00000c003b4b7984 */ /* 0x000ee80000000400 */
[----:B------:R-:W0:Y:S01]  /*1da0*/  LDS.U16 R76, [R59+0xe] ;  /* 0x00000e003b4c7984 */ /* 0x000e220000000400 */
[----:B-1----:R-:W-:Y:S02]  /*1db0*/  FADD.FTZ R90, R95, 1 ;  /* 0x3f8000005f5a7421 */ /* 0x002fe40000010000 */
[----:B--2---:R-:W-:Y:S02]  /*1dc0*/  FADD.FTZ R95, -R97, 1 ;  /* 0x3f800000615f7421 */ /* 0x004fe40000010100 */
[----:B------:R-:W-:-:S02]  /*1dd0*/  FADD.FTZ R92, R99, 1 ;  /* 0x3f800000635c7421 */ /* 0x000fc40000010000 */
[----:B------:R-:W-:Y:S01]  /*1de0*/  FFMA.FTZ R99, R96, R95, 1 ;  /* 0x3f80000060637423 */ /* 0x000fe2000001005f */
[----:B----4-:R-:W-:Y:S01]  /*1df0*/  PRMT R95, RZ, 0x5410, R9 ;  /* 0x00005410ff5f7816 */ /* 0x010fe20000000009 */
[----:B------:R1:W2:Y:S01]  /*1e00*/  MUFU.RCP R101, R89 ;  /* 0x0000005900657308 */ /* 0x0002a20000001000 */
[----:B------:R-:W-:Y:S02]  /*1e10*/  PRMT R88, RZ, 0x5410, R80 ;  /* 0x00005410ff587816 */ /* 0x000fe40000000050 */
[----:B------:R-:W-:Y:S01]  /*1e20*/  PRMT R98, RZ, 0x5410, R72 ;  /* 0x00005410ff627816 */ /* 0x000fe20000000048 */
[----:B------:R-:W-:-:S04]  /*1e30*/  FMUL.FTZ R72, R79, R95 ;  /* 0x0000005f4f487220 */ /* 0x000fc80000410000 */
[----:B------:R4:W0:Y:S01]  /*1e40*/  MUFU.RCP R107, R90 ;  /* 0x0000005a006b7308 */ /* 0x0008220000001000 */
[C---:B-1----:R-:W-:Y:S02]  /*1e50*/  FADD.FTZ R89, -R93.reuse, 1 ;  /* 0x3f8000005d597421 */ /* 0x042fe40000010100 */
[----:B------:R-:W-:Y:S02]  /*1e60*/  FMUL.FTZ R80, R88, R98 ;  /* 0x0000006258507220 */ /* 0x000fe40000410000 */
[----:B------:R-:W-:Y:S02]  /*1e70*/  FFMA.FTZ R89, R94, R89, 1 ;  /* 0x3f8000005e597423 */ /* 0x000fe40000010059 */
[----:B------:R-:W-:Y:S01]  /*1e80*/  FMUL.FTZ R72, R93, R72 ;  /* 0x000000485d487220 */ /* 0x000fe20000410000 */
[----:B------:R-:W-:Y:S01]  /*1e90*/  PRMT R102, RZ, 0x5410, R73 ;  /* 0x00005410ff667816 */ /* 0x000fe20000000049 */
[----:B------:R-:W-:Y:S02]  /*1ea0*/  FMUL.FTZ R80, R97, R80 ;  /* 0x0000005061507220 */ /* 0x000fe40000410000 */
[----:B------:R-:W-:Y:S01]  /*1eb0*/  FMUL.FTZ R9, R72, R89 ;  /* 0x0000005948097220 */ /* 0x000fe20000410000 */
[----:B------:R-:W-:Y:S01]  /*1ec0*/  PRMT R89, RZ, 0x5410, R84 ;  /* 0x00005410ff597816 */ /* 0x000fe20000000054 */
[----:B------:R-:W1:Y:S01]  /*1ed0*/  MUFU.RCP R111, R92 ;  /* 0x0000005c006f7308 */ /* 0x000e620000001000 */
[----:B------:R-:W-:Y:S01]  /*1ee0*/  FMUL.FTZ R80, R80, R99 ;  /* 0x0000006350507220 */ /* 0x000fe20000410000 */
[----:B------:R-:W-:Y:S01]  /*1ef0*/  PRMT R99, RZ, 0x5410, R74 ;  /* 0x00005410ff637816 */ /* 0x000fe2000000004a */
[----:B--2---:R-:W-:-:S02]  /*1f00*/  FADD.FTZ R103, -R101, 1 ;  /* 0x3f80000065677421 */ /* 0x004fc40000010100 */
[----:B----4-:R-:W-:-:S03]  /*1f10*/  FMUL.FTZ R90, R81, R102 ;  /* 0x00000066515a7220 */ /* 0x010fc60000410000 */
[----:B------:R0:W2:Y:S01]  /*1f20*/  MUFU.RCP R84, R108 ;  /* 0x0000006c00547308 */ /* 0x0000a20000001000 */
[----:B------:R-:W-:Y:S02]  /*1f30*/  FFMA.FTZ R103, R100, R103, 1 ;  /* 0x3f80000064677423 */ /* 0x000fe40000010067 */
[----:B------:R-:W-:Y:S01]  /*1f40*/  FMUL.FTZ R90, R101, R90 ;  /* 0x0000005a655a7220 */ /* 0x000fe20000410000 */
[----:B0-----:R-:W-:Y:S01]  /*1f50*/  PRMT R108, RZ, 0x5410, R8 ;  /* 0x00005410ff6c7816 */ /* 0x001fe20000000008 */
[----:B------:R-:W-:Y:S02]  /*1f60*/  FADD.FTZ R73, -R105, 1 ;  /* 0x3f80000069497421 */ /* 0x000fe40000010100 */
[----:B------:R-:W-:Y:S02]  /*1f70*/  FMUL.FTZ R72, R83, R99 ;  /* 0x0000006353487220 */ /* 0x000fe40000410000 */
[----:B------:R-:W-:Y:S02]  /*1f80*/  FADD.FTZ R109, -R107, 1 ;  /* 0x3f8000006b6d7421 */ /* 0x000fe40000010100 */
[----:B------:R-:W-:Y:S01]  /*1f90*/  FMUL.FTZ R8, R89, R108 ;  /* 0x0000006c59087220 */ /* 0x000fe20000410000 */
[----:B---3--:R-:W-:Y:S01]  /*1fa0*/  PRMT R112, RZ, 0x5410, R75 ;  /* 0x00005410ff707816 */ /* 0x008fe2000000004b */
        /* <DEDUP_REMOVED lines=48> */
[----:B0-----:R-:W-:Y:S01]  /*22b0*/  IMAD R72, R30, c[0x0][0x2e8], RZ ;  /* 0x0000ba001e487a24 */ /* 0x001fe200078e02ff */
[----:B-1----:R-:W-:-:S03]  /*22c0*/  P2R R8, PR, RZ, 0x40 ;  /* 0x00000040ff087803 */ /* 0x002fc60000000000 */
        /* <DEDUP_REMOVED lines=10> */
[C---:B------:R-:W-:Y:S02]  /*2370*/  IADD3 R8, P2, R48.reuse, R10, RZ ;  /* 0x0000000a30087210 */ /* 0x040fe40007f5e0ff */
[----:B------:R-:W-:Y:S02]  /*2380*/  IADD3.X R74, R69, R74, R9, P1, !PT ;  /* 0x0000004a454a7210 */ /* 0x000fe40000ffe409 */
[-C--:B--2---:R-:W-:Y:S02]  /*2390*/  ISETP.GE.AND P0, PT, R48, R127.reuse, PT ;  /* 0x0000007f3000720c */ /* 0x084fe40003f06270 */
[----:B------:R-:W-:Y:S01]  /*23a0*/  LEA R72, P3, R73, R72, 0x1 ;  /* 0x0000004849487211 */ /* 0x000fe200078608ff */
        /* <DEDUP_REMOVED lines=15> */
.L_x_11862:
[----:B------:R-:W-:Y:S05]  /*24a0*/  BSYNC B0 ;  /* 0x0000000000007941 */ /* 0x000fea0003800000 */
.L_x_11861:
        /* <DEDUP_REMOVED lines=35> */
[----:B0-----:R-:W-:Y:S02]  /*26e0*/  FADD.FTZ R76, R7, R28 ;  /* 0x0000001c074c7221 */ /* 0x001fe40000010000 */
[----:B------:R-:W-:Y:S02]  /*26f0*/  FMUL.FTZ R87, R87, R92 ;  /* 0x0000005c57577220 */ /* 0x000fe40000410000 */
[----:B------:R-:W-:Y:S02]  /*2700*/  FMUL.FTZ R79, R79, R94 ;  /* 0x0000005e4f4f7220 */ /* 0x000fe40000410000 */
        /* <DEDUP_REMOVED lines=25> */
[----:B------:R-:W-:Y:S02]  /*28a0*/  F2FP.BF16.PACK_AB R110, R113, R110 ;  /* 0x0000006e716e723e */ /* 0x000fe400000010ff */
[----:B------:R-:W-:Y:S02]  /*28b0*/  PRMT R88, R99, 0x7632, R88 ;  /* 0x0000763263587816 */ /* 0x000fe40000000058 */
[----:B------:R-:W-:Y:S01]  /*28c0*/  PRMT R89, R110, 0x7632, R89 ;  /* 0x000076326e597816 */ /* 0x000fe20000000059 */
[----:B------:R-:W-:Y:S04]  /*28d0*/  STS.U16 [R59], R91 ;  /* 0x0000005b3b007388 */ /* 0x000fe80000000400 */
[----:B------:R0:W-:Y:S04]  /*28e0*/  STS.U16 [R59+0x2], R7 ;  /* 0x000002073b007388 */ /* 0x0001e80000000400 */
[----:B------:R1:W-:Y:S04]  /*28f0*/  STS.U16 [R59+0x4], R97 ;  /* 0x000004613b007388 */ /* 0x0003e80000000400 */
[----:B------:R2:W-:Y:S01]  /*2900*/  STS.U16 [R59+0x6], R19 ;  /* 0x000006133b007388 */ /* 0x0005e20000000400 */
[----:B0-----:R-:W-:-:S03]  /*2910*/  IMAD R7, R27, c[0x0][0x218], RZ ;  /* 0x000086001b077a24 */ /* 0x001fc600078e02ff */
[----:B------:R-:W-:Y:S01]  /*2920*/  STS.U16 [R59+0x8], R99 ;  /* 0x000008633b007388 */ /* 0x000fe20000000400 */
[----:B-1----:R-:W-:-:S03]  /*2930*/  IMAD R97, R29, c[0x0][0x214], R90 ;  /* 0x000085001d617a24 */ /* 0x002fc600078e025a */
[----:B------:R-:W-:Y:S01]  /*2940*/  STS.U16 [R59+0xa], R88 ;  /* 0x00000a583b007388 */ /* 0x000fe20000000400 */
[----:B------:R-:W-:Y:S01]  /*2950*/  IMAD R90, R0, c[0x0][0x21c], R7 ;  /* 0x00008700005a7a24 */ /* 0x000fe200078e0207 */
[----:B--2---:R-:W-:Y:S02]  /*2960*/  LEA.HI.X R19, R48, c[0x0][0x274], R49, 0x1, P0 ;  /* 0x00009d0030137a11 */ /* 0x004fe400000f0c31 */
[----:B------:R-:W-:Y:S04]  /*2970*/  STS.U16 [R59+0xc], R110 ;  /* 0x00000c6e3b007388 */ /* 0x000fe80000000400 */
        /* <DEDUP_REMOVED lines=38> */
.L_x_11865:
[----:B------:R-:W-:Y:S05]  /*2be0*/  BSYNC B0 ;  /* 0x0000000000007941 */ /* 0x000fea0003800000 */
.L_x_11864:
        /* <DEDUP_REMOVED lines=9> */
.L_x_11863:
        /* <DEDUP_REMOVED lines=18> */
[----:B-1----:R-:W-:Y:S01]  /*2da0*/  CS2R R92, SRZ ;  /* 0x00000000005c7805 */ /* 0x002fe2000001ff00 */
[----:B------:R-:W-:Y:S01]  /*2db0*/  FMUL.FTZ R102, R5, R26 ;  /* 0x0000001a05667220 */ /* 0x000fe20000410000 */
[----:B------:R-:W-:Y:S01]  /*2dc0*/  MOV R91, RZ ;  /* 0x000000ff005b7202 */ /* 0x000fe20000000f00 */
        /* <DEDUP_REMOVED lines=28> */
.L_x_11913:
[----:B------:R-:W-:Y:S02]  /*2f90*/  SHF.R.S32.HI R107, RZ, 0x1f, R73 ;  /* 0x0000001fff6b7819 */ /* 0x000fe40000011449 */
[----:B------:R-:W-:-:S02]  /*2fa0*/  IADD3 R2, R45, R48, RZ ;  /* 0x000000302d027210 */ /* 0x000fc40007ffe0ff */
[----:B------:R-:W-:Y:S01]  /*2fb0*/  IADD3 R51, -R10, c[0x0][0x168], RZ ;  /* 0x00005a000a337a10 */ /* 0x000fe20007ffe1ff */
[----:B------:R-:W-:Y:S01]  /*2fc0*/  IMAD R4, R107, c[0x0][0x1a0], RZ ;  /* 0x000068006b047a24 */ /* 0x000fe200078e02ff */
[----:B------:R-:W-:Y:S02]  /*2fd0*/  SHF.R.S32.HI R3, RZ, 0x1f, R2 ;  /* 0x0000001fff037819 */ /* 0x000fe40000011402 */
[----:B------:R-:W-:Y:S01]  /*2fe0*/  SHF.L.U32 R137, R51, 0x1, RZ ;  /* 0x0000000133897819 */ /* 0x000fe200000006ff */
[C---:B------:R-:W-:Y:S01]  /*2ff0*/  IMAD R7, R73.reuse, c[0x0][0x1a4], R4 ;  /* 0x0000690049077a24 */ /* 0x040fe200078e0204 */
[C---:B------:R-:W-:Y:S01]  /*3000*/  IADD3 R121, R2.reuse, 0x80, RZ ;  /* 0x0000008002797810 */ /* 0x040fe20007ffe0ff */
[----:B------:R-:W-:Y:S01]  /*3010*/  IMAD.WIDE.U32 R4, R73, c[0x0][0x1a0], R2 ;  /* 0x0000680049047a25 */ /* 0x000fe200078e0002 */
[C---:B------:R-:W-:Y:S02]  /*3020*/  IADD3 R20, R2.reuse, 0x20, RZ ;  /* 0x0000002002147810 */ /* 0x040fe40007ffe0ff */
[----:B------:R-:W-:-:S02]  /*3030*/  IADD3 R120, R2, 0x60, RZ ;  /* 0x0000006002787810 */ /* 0x000fc40007ffe0ff */
[-C--:B------:R-:W-:Y:S02]  /*3040*/  ISETP.GE.AND P1, PT, R121, R137.reuse, PT ;  /* 0x000000897900720c */ /* 0x080fe40003f26270 */
[-C--:B------:R-:W-:Y:S02]  /*3050*/  ISETP.GE.AND P2, PT, R20, R137.reuse, PT ;  /* 0x000000891400720c */ /* 0x080fe40003f46270 */
[-C--:B------:R-:W-:Y:S02]  /*3060*/  ISETP.GE.AND P3, PT, R2, R137.reuse, PT ;  /* 0x000000890200720c */ /* 0x080fe40003f66270 */
[----:B------:R-:W-:Y:S02]  /*3070*/  ISETP.GE.AND P4, PT, R120, R137, PT ;  /* 0x000000897800720c */ /* 0x000fe40003f86270 */
[----:B------:R-:W-:Y:S02]  /*3080*/  IADD3 R5, R5, R7, RZ ;  /* 0x0000000705057210 */ /* 0x000fe40007ffe0ff */
[----:B------:R-:W-:-:S02]  /*3090*/  LEA R6, P0, R4, R42, 0x1 ;  /* 0x0000002a04067211 */ /* 0x000fc400078008ff */
[----:B------:R-:W-:Y:S02]  /*30a0*/  IADD3 R21, R2, 0x40, RZ ;  /* 0x0000004002157810 */ /* 0x000fe40007ffe0ff */
[----:B------:R-:W-:Y:S02]  /*30b0*/  PRMT R111, RZ, 0x7610, R111 ;  /* 0x00007610ff6f7816 */ /* 0x000fe4000000006f */
[----:B------:R-:W-:Y:S02]  /*30c0*/  LEA.HI.X R7, R4, R43, R5, 0x1, P0 ;  /* 0x0000002b04077211 */ /* 0x000fe400000f0c05 */
[----:B------:R-:W-:Y:S02]  /*30d0*/  PRMT R22, RZ, 0x7610, R22 ;  /* 0x00007610ff167816 */ /* 0x000fe40000000016 */
[----:B0-----:R-:W-:Y:S01]  /*30e0*/  PRMT R23, RZ, 0x7610, R23 ;  /* 0x00007610ff177816 */ /* 0x001fe20000000017 */
[----:B------:R0:W2:Y:S01]  /*30f0*/  @!P1 LDG.E.U16 R111, [R6.64+0x100] ;  /* 0x0001000a066f9981 */ /* 0x0000a2000c1e1500 */
[----:B------:R-:W-:-:S02]  /*3100*/  IADD3 R122, R2, 0xa0, RZ ;  /* 0x000000a0027a7810 */ /* 0x000fc40007ffe0ff */
[----:B------:R-:W-:Y:S01]  /*3110*/  PRMT R109, RZ, 0x7610, R109 ;  /* 0x00007610ff6d7816 */ /* 0x000fe2000000006d */
[----:B------:R0:W3:Y:S01]  /*3120*/  @!P2 LDG.E.U16 R22, [R6.64+0x40] ;  /* 0x0000400a0616a981 */ /* 0x0000e2000c1e1500 */
[----:B------:R-:W-:Y:S02]  /*3130*/  ISETP.GE.AND P5, PT, R21, R137, PT ;  /* 0x000000891500720c */ /* 0x000fe40003fa6270 */
[C---:B------:R-:W-:Y:S01]  /*3140*/  IADD3 R127, R2.reuse, 0x140, RZ ;  /* 0x00000140027f7810 */ /* 0x040fe20007ffe0ff */
[----:B------:R0:W4:Y:S01]  /*3150*/  @!P3 LDG.E.U16 R23, [R6.64] ;  /* 0x0000000a0617b981 */ /* 0x000122000c1e1500 */
[C---:B------:R-:W-:Y:S02]  /*3160*/  IADD3 R124, R2.reuse, 0xe0, RZ ;  /* 0x000000e0027c7810 */ /* 0x040fe40007ffe0ff */
[C---:B------:R-:W-:Y:S01]  /*3170*/  IADD3 R123, R2.reuse, 0xc0, RZ ;  /* 0x000000c0027b7810 */ /* 0x040fe20007ffe0ff */
[----:B------:R0:W2:Y:S01]  /*3180*/  @!P4 LDG.E.U16 R109, [R6.64+0xc0] ;  /* 0x0000c00a066dc981 */ /* 0x0000a2000c1e1500 */
[----:B------:R-:W-:-:S02]  /*3190*/  IADD3 R126, R2, 0x120, RZ ;  /* 0x00000120027e7810 */ /* 0x000fc40007ffe0ff */
[-C--:B------:R-:W-:Y:S02]  /*31a0*/  ISETP.GE.AND P0, PT, R122, R137.reuse, PT ;  /* 0x000000897a00720c */ /* 0x080fe40003f06270 */
[-C--:B------:R-:W-:Y:S02]  /*31b0*/  ISETP.GE.AND P1, PT, R127, R137.reuse, PT ;  /* 0x000000897f00720c */ /* 0x080fe40003f26270 */
[-C--:B------:R-:W-:Y:S02]  /*31c0*/  ISETP.GE.AND P2, PT, R124, R137.reuse, PT ;  /* 0x000000897c00720c */ /* 0x080fe40003f46270 */
[-C--:B------:R-:W-:Y:S02]  /*31d0*/  ISETP.GE.AND P3, PT, R123, R137.reuse, PT ;  /* 0x000000897b00720c */ /* 0x080fe40003f66270 */
[----:B------:R-:W-:Y:S02]  /*31e0*/  PRMT R25, RZ, 0x7610, R25 ;  /* 0x00007610ff197816 */ /* 0x000fe40000000019 */
[----:B------:R-:W-:-:S02]  /*31f0*/  ISETP.GE.AND P4, PT, R126, R137, PT ;  /* 0x000000897e00720c */ /* 0x000fc40003f86270 */
[----:B------:R-:W-:Y:S02]  /*3200*/  PRMT R113, RZ, 0x7610, R113 ;  /* 0x00007610ff717816 */ /* 0x000fe40000000071 */
[C---:B------:R-:W-:Y:S01]  /*3210*/  IADD3 R125, R2.reuse, 0x100, RZ ;  /* 0x00000100027d7810 */ /* 0x040fe20007ffe0ff */
[----:B------:R0:W2:Y:S01]  /*3220*/  @!P5 LDG.E.U16 R25, [R6.64+0x80] ;  /* 0x0000800a0619d981 */ /* 0x0000a2000c1e1500 */
[----:B------:R-:W-:Y:S02]  /*3230*/  PRMT R112, RZ, 0x7610, R112 ;  /* 0x00007610ff707816 */ /* 0x000fe40000000070 */
[----:B------:R-:W-:Y:S01]  /*3240*/  PRMT R24, RZ, 0x7610, R24 ;  /* 0x00007610ff187816 */ /* 0x000fe20000000018 */
[----:B------:R0:W2:Y:S01]  /*3250*/  @!P0 LDG.E.U16 R113, [R6.64+0x140] ;  /* 0x0001400a06718981 */ /* 0x0000a2000c1e1500 */
[----:B------:R-:W-:Y:S02]  /*3260*/  PRMT R115, RZ, 0x7610, R115 ;  /* 0x00007610ff737816 */ /* 0x000fe40000000073 */
[----:B------:R-:W-:Y:S01]  /*3270*/  IADD3 R128, R2, 0x160, RZ ;  /* 0x0000016002807810 */ /* 0x000fe20007ffe0ff */
[----:B------:R0:W2:Y:S01]  /*3280*/  @!P1 LDG.E.U16 R112, [R6.64+0x280] ;  /* 0x0002800a06709981 */ /* 0x0000a2000c1e1500 */
[----:B------:R-:W-:-:S02]  /*3290*/  ISETP.GE.AND P5, PT, R125, R137, PT ;  /* 0x000000897d00720c */ /* 0x000fc40003fa6270 */
[----:B------:R-:W-:Y:S01]  /*32a0*/  PRMT R110, RZ, 0x7610, R110 ;  /* 0x00007610ff6e7816 */ /* 0x000fe2000000006e */
[----:B------:R0:W2:Y:S01]  /*32b0*/  @!P2 LDG.E.U16 R24, [R6.64+0x1c0] ;  /* 0x0001c00a0618a981 */ /* 0x0000a2000c1e1500 */
[C---:B------:R-:W-:Y:S02]  /*32c0*/  IADD3 R129, R2.reuse, 0x180, RZ ;  /* 0x0000018002817810 */ /* 0x040fe40007ffe0ff */
[C---:B------:R-:W-:Y:S01]  /*32d0*/  IADD3 R130, R2.reuse, 0x1a0, RZ ;  /* 0x000001a002827810 */ /* 0x040fe20007ffe0ff */
[----:B------:R0:W2:Y:S01]  /*32e0*/  @!P3 LDG.E.U16 R115, [R6.64+0x180] ;  /* 0x0001800a0673b981 */ /* 0x0000a2000c1e1500 */
[C---:B------:R-:W-:Y:S02]  /*32f0*/  IADD3 R131, R2.reuse, 0x1c0, RZ ;  /* 0x000001c002837810 */ /* 0x040fe40007ffe0ff */
[----:B------:R-:W-:Y:S01]  /*3300*/  IADD3 R132, R2, 0x1e0, RZ ;  /* 0x000001e002847810 */ /* 0x000fe20007ffe0ff */
[----:B------:R0:W2:Y:S01]  /*3310*/  @!P4 LDG.E.U16 R110, [R6.64+0x240] ;  /* 0x0002400a066ec981 */ /* 0x0000a2000c1e1500 */
[----:B------:R-:W-:-:S02]  /*3320*/  ISETP.GE.AND P0, PT, R128, R137, PT ;  /* 0x000000898000720c */ /* 0x000fc40003f06270 */
[-C--:B------:R-:W-:Y:S02]  /*3330*/  ISETP.GE.AND P1, PT, R129, R137.reuse, PT ;  /* 0x000000898100720c */ /* 0x080fe40003f26270 */
[-C--:B------:R-:W-:Y:S02]  /*3340*/  ISETP.GE.AND P2, PT, R130, R137.reuse, PT ;  /* 0x000000898200720c */ /* 0x080fe40003f46270 */
[-C--:B------:R-:W-:Y:S02]  /*3350*/  ISETP.GE.AND P3, PT, R131, R137.reuse, PT ;  /* 0x000000898300720c */ /* 0x080fe40003f66270 */
[----:B------:R-:W-:Y:S02]  /*3360*/  PRMT R108, RZ, 0x7610, R108 ;  /* 0x00007610ff6c7816 */ /* 0x000fe4000000006c */
[----:B------:R-:W-:Y:S02]  /*3370*/  ISETP.GE.AND P4, PT, R132, R137, PT ;  /* 0x000000898400720c */ /* 0x000fe40003f86270 */
[----:B------:R-:W-:-:S02]  /*3380*/  PRMT R114, RZ, 0x7610, R114 ;  /* 0x00007610ff727816 */ /* 0x000fc40000000072 */
        /* <DEDUP_REMOVED lines=10> */
[----:B------:R-:W-:-:S02]  /*3430*/  IMAD R5, R27, c[0x0][0x180], RZ ;  /* 0x000060001b057a24 */ /* 0x000fc400078e02ff */
[----:B------:R-:W-:-:S04]  /*3440*/  IMAD.WIDE.U32 R18, R0, c[0x0][0x180], RZ ;  /* 0x0000600000127a25 */ /* 0x000fc800078e00ff */
[----:B------:R-:W-:Y:S02]  /*3450*/  IMAD R5, R0, c[0x0][0x184], R5 ;  /* 0x0000610000057a24 */ /* 0x000fe400078e0205 */
[C---:B------:R-:W-:Y:S02]  /*3460*/  IMAD R4, R107.reuse, c[0x0][0x1c0], RZ ;  /* 0x000070006b047a24 */ /* 0x040fe400078e02ff */
[----:B------:R-:W-:Y:S01]  /*3470*/  IMAD R134, R107, c[0x0][0x188], RZ ;  /* 0x000062006b867a24 */ /* 0x000fe200078e02ff */
[----:B------:R-:W-:Y:S01]  /*3480*/  IADD3 R19, R19, R5, RZ ;  /* 0x0000000513137210 */ /* 0x000fe20007ffe0ff */
[C---:B------:R-:W-:Y:S02]  /*3490*/  IMAD R135, R73.reuse, c[0x0][0x1c4], R4 ;  /* 0x0000710049877a24 */ /* 0x040fe400078e0204 */
[----:B------:R-:W-:-:S04]  /*34a0*/  IMAD.WIDE.U32 R4, R73, c[0x0][0x1c0], R2 ;  /* 0x0000700049047a25 */ /* 0x000fc800078e0002 */
[C---:B------:R-:W-:Y:S02]  /*34b0*/  IMAD R133, R73.reuse, c[0x0][0x18c], R134 ;  /* 0x0000630049857a24 */ /* 0x040fe400078e0286 */
[----:B0-----:R-:W-:Y:S01]  /*34c0*/  IMAD.WIDE.U32 R6, R73, c[0x0][0x188], R18 ;  /* 0x0000620049067a25 */ /* 0x001fe200078e0012 */
[----:B------:R-:W-:Y:S02]  /*34d0*/  IADD3 R3, R5, R135, RZ ;  /* 0x0000008705037210 */ /* 0x000fe40007ffe0ff */
[----:B------:R-:W-:Y:S02]  /*34e0*/  LEA R18, P4, R4, R44, 0x1 ;  /* 0x0000002c04127211 */ /* 0x000fe400078808ff */
[----:B------:R-:W-:Y:S02]  /*34f0*/  ISETP.GE.AND P2, PT, R20, R137, PT ;  /* 0x000000891400720c */ /* 0x000fe40003f46270 */
[----:B------:R-:W-:Y:S02]  /*3500*/  IADD3 R5, R7, R133, RZ ;  /* 0x0000008507057210 */ /* 0x000fe40007ffe0ff */
[----:B------:R-:W-:-:S02]  /*3510*/  LEA R20, P1, R6, c[0x0][0x220], 0x3 ;  /* 0x0000880006147a11 */ /* 0x000fc400078218ff */
[----:B------:R-:W-:Y:S02]  /*3520*/  LEA.HI.X R19, R4, R46, R3, 0x1, P4 ;  /* 0x0000002e04137211 */ /* 0x000fe400020f0c03 */
[----:B------:R-:W-:Y:S02]  /*3530*/  IADD3 R3, R36, 0x100, RZ ;  /* 0x0000010024037810 */ /* 0x000fe40007ffe0ff */
[----:B------:R-:W-:Y:S02]  /*3540*/  ISETP.GE.AND P3, PT, R21, R137, PT ;  /* 0x000000891500720c */ /* 0x000fe40003f66270 */
[----:B------:R-:W-:Y:S02]  /*3550*/  LEA.HI.X R21, R6, c[0x0][0x224], R5, 0x3, P1 ;  /* 0x0000890006157a11 */ /* 0x000fe400008f1c05 */
[----:B------:R-:W-:Y:S02]  /*3560*/  IADD3 R5, R36, 0x120, RZ ;  /* 0x0000012024057810 */ /* 0x000fe40007ffe0ff */
[----:B------:R-:W-:-:S02]  /*3570*/  LEA.HI.SX32 R3, R3, R36, 0x1b ;  /* 0x0000002403037211 */ /* 0x000fc400078fdaff */
[----:B------:R-:W-:Y:S02]  /*3580*/  ISETP.GE.AND P0, PT, R2, R137, PT ;  /* 0x000000890200720c */ /* 0x000fe40003f06270 */
[C---:B------:R-:W-:Y:S02]  /*3590*/  IADD3 R7, R36.reuse, 0x140, RZ ;  /* 0x0000014024077810 */ /* 0x040fe40007ffe0ff */
[-C--:B------:R-:W-:Y:S02]  /*35a0*/  LEA.HI.SX32 R2, R5, R36.reuse, 0x1b ;  /* 0x0000002405027211 */ /* 0x080fe400078fdaff */
[----:B------:R-:W-:Y:S02]  /*35b0*/  SHF.L.U32 R5, R3, 0x1, RZ ;  /* 0x0000000103057819 */ /* 0x000fe400000006ff */
[----:B------:R-:W-:Y:S02]  /*35c0*/  IADD3 R3, R36, 0x160, RZ ;  /* 0x0000016024037810 */ /* 0x000fe40007ffe0ff */
[----:B------:R-:W-:-:S02]  /*35d0*/  LEA.HI.SX32 R4, R7, R36, 0x1b ;  /* 0x0000002407047211 */ /* 0x000fc400078fdaff */
[----:B------:R-:W-:Y:S02]  /*35e0*/  SHF.L.U32 R7, R2, 0x1, RZ ;  /* 0x0000000102077819 */ /* 0x000fe400000006ff */
[----:B------:R-:W-:Y:S02]  /*35f0*/  LEA.HI.SX32 R3, R3, R36, 0x1b ;  /* 0x0000002403037211 */ /* 0x000fe400078fdaff */
[-C--:B------:R-:W-:Y:S02]  /*3600*/  ISETP.GE.AND P4, PT, R120, R137.reuse, PT ;  /* 0x000000897800720c */ /* 0x080fe40003f86270 */
[-C--:B------:R-:W-:Y:S02]  /*3610*/  ISETP.GE.AND P5, PT, R121, R137.reuse, PT ;  /* 0x000000897900720c */ /* 0x080fe40003fa6270 */
[----:B------:R-:W-:Y:S02]  /*3620*/  ISETP.GE.AND P1, PT, R123, R137, PT ;  /* 0x000000897b00720c */ /* 0x000fe40003f26270 */
[----:B------:R-:W-:-:S02]  /*3630*/  PRMT R120, RZ, 0x7610, R120 ;  /* 0x00007610ff787816 */ /* 0x000fc40000000078 */
[----:B------:R-:W-:Y:S01]  /*3640*/  PRMT R143, RZ, 0x7610, R143 ;  /* 0x00007610ff8f7816 */ /* 0x000fe2000000008f */
[----:B----4-:R0:W-:Y:S04]  /*3650*/  STS.U16 [R54], R23 ;  /* 0x0000001736007388 */ /* 0x0101e80000000400 */
[----:B-1-3--:R1:W-:Y:S01]  /*3660*/  STS.U16 [R53+0x40], R22 ;  /* 0x0000401635007388 */ /* 0x00a3e20000000400 */
[----:B0-----:R-:W-:Y:S02]  /*3670*/  SHF.L.U32 R23, R4, 0x1, RZ ;  /* 0x0000000104177819 */ /* 0x001fe400000006ff */
[----:B-1----:R-:W-:Y:S01]  /*3680*/  IADD3 R53, R36, 0x1a0, RZ ;  /* 0x000001a024357810 */ /* 0x002fe20007ffe0ff */
[----:B--2---:R0:W-:Y:S04]  /*3690*/  STS.U16 [R70+0x80], R25 ;  /* 0x0000801946007388 */ /* 0x0041e80000000400 */
[----:B------:R1:W-:Y:S01]  /*36a0*/  STS.U16 [R52+0xc0], R109 ;  /* 0x0000c06d34007388 */ /* 0x0003e20000000400 */
[----:B------:R-:W-:-:S03]  /*36b0*/  LEA.HI.SX32 R53, R53, R36, 0x1b ;  /* 0x0000002435357211 */ /* 0x000fc600078fdaff */
[----:B------:R2:W-:Y:S01]  /*36c0*/  STS.U16 [R58+0x100], R111 ;  /* 0x0001006f3a007388 */ /* 0x0005e20000000400 */
[C---:B0-----:R-:W-:Y:S02]  /*36d0*/  IADD3 R25, R36.reuse, 0x180, RZ ;  /* 0x0000018024197810 */ /* 0x041fe40007ffe0ff */
[C---:B-1----:R-:W-:Y:S02]  /*36e0*/  IADD3 R109, R36.reuse, 0x1c0, RZ ;  /* 0x000001c0246d7810 */ /* 0x042fe40007ffe0ff */
[-C--:B------:R-:W-:Y:S02]  /*36f0*/  LEA.HI.SX32 R2, R25, R36.reuse, 0x1b ;  /* 0x0000002419027211 */ /* 0x080fe400078fdaff */
[----:B--2---:R-:W-:Y:S01]  /*3700*/  IADD3 R111, R36, 0x1e0, RZ ;  /* 0x000001e0246f7810 */ /* 0x004fe20007ffe0ff */
[----:B------:R-:W-:Y:S01]  /*3710*/  STS.U16 [R56+0x140], R113 ;  /* 0x0001407138007388 */ /* 0x000fe20000000400 */
[-C--:B------:R-:W-:Y:S02]  /*3720*/  LEA.HI.SX32 R4, R109, R36.reuse, 0x1b ;  /* 0x000000246d047211 */ /* 0x080fe400078fdaff */
[----:B------:R-:W-:Y:S01]  /*3730*/  LEA.HI.SX32 R22, R111, R36, 0x1b ;  /* 0x000000246f167211 */ /* 0x000fe200078fdaff */
[----:B------:R-:W-:Y:S01]  /*3740*/  STS.U16 [R50+0x180], R115 ;  /* 0x0001807332007388 */ /* 0x000fe20000000400 */
[----:B------:R-:W-:-:S02]  /*3750*/  SHF.L.U32 R25, R3, 0x1, RZ ;  /* 0x0000000103197819 */ /* 0x000fc400000006ff */
[----:B------:R-:W-:Y:S01]  /*3760*/  SHF.L.U32 R109, R2, 0x1, RZ ;  /* 0x00000001026d7819 */ /* 0x000fe200000006ff */
[----:B------:R0:W-:Y:S01]  /*3770*/  STS.U16 [R55+0x1c0], R24 ;  /* 0x0001c01837007388 */ /* 0x0001e20000000400 */
[----:B------:R-:W-:Y:S02]  /*3780*/  SHF.L.U32 R6, R53, 0x1, RZ ;  /* 0x0000000135067819 */ /* 0x000fe400000006ff */
[----:B------:R-:W-:Y:S01]  /*3790*/  SHF.L.U32 R111, R4, 0x1, RZ ;  /* 0x00000001046f7819 */ /* 0x000fe200000006ff */
[----:B------:R1:W2:Y:S01]  /*37a0*/  LDG.E.64 R2, [R20.64] ;  /* 0x0000000a14027981 */ /* 0x0002a2000c1e1b00 */
[----:B------:R-:W-:-:S03]  /*37b0*/  SHF.L.U32 R22, R22, 0x1, RZ ;  /* 0x0000000116167819 */ /* 0x000fc600000006ff */
[----:B------:R-:W-:Y:S01]  /*37c0*/  STS.U16 [R5+0x200], R108 ;  /* 0x0002006c05007388 */ /* 0x000fe20000000400 */
[----:B0-----:R-:W-:-:S03]  /*37d0*/  PRMT R55, RZ, 0x7610, R55 ;  /* 0x00007610ff377816 */ /* 0x001fc60000000037 */
[----:B------:R-:W-:Y:S01]  /*37e0*/  STS.U16 [R7+0x240], R110 ;  /* 0x0002406e07007388 */ /* 0x000fe20000000400 */
[----:B------:R-:W-:-:S03]  /*37f0*/  PRMT R24, RZ, 0x7610, R24 ;  /* 0x00007610ff187816 */ /* 0x000fc60000000018 */
[----:B------:R0:W-:Y:S01]  /*3800*/  STS.U16 [R23+0x280], R112 ;  /* 0x0002807017007388 */ /* 0x0001e20000000400 */
[----:B------:R-:W-:-:S03]  /*3810*/  PRMT R113, RZ, 0x7610, R113 ;  /* 0x00007610ff717816 */ /* 0x000fc60000000071 */
[----:B------:R3:W-:Y:S01]  /*3820*/  STS.U16 [R25+0x2c0], R114 ;  /* 0x0002c07219007388 */ /* 0x0007e20000000400 */
[----:B-1----:R-:W-:-:S03]  /*3830*/  PRMT R21, RZ, 0x7610, R21 ;  /* 0x00007610ff157816 */ /* 0x002fc60000000015 */
[----:B------:R1:W-:Y:S04]  /*3840*/  STS.U16 [R109+0x300], R116 ;  /* 0x000300746d007388 */ /* 0x0003e80000000400 */
[----:B------:R-:W-:Y:S04]  /*3850*/  STS.U16 [R6+0x340], R117 ;  /* 0x0003407506007388 */ /* 0x000fe80000000400 */
[----:B------:R4:W-:Y:S01]  /*3860*/  STS.U16 [R111+0x380], R118 ;  /* 0x000380766f007388 */ /* 0x0009e20000000400 */
[----:B------:R-:W-:-:S03]  /*3870*/  PRMT R115, RZ, 0x7610, R115 ;  /* 0x00007610ff737816 */ /* 0x000fc60000000073 */
[----:B------:R-:W-:Y:S01]  /*3880*/  STS.U16 [R22+0x3c0], R119 ;  /* 0x0003c07716007388 */ /* 0x000fe20000000400 */
[----:B------:R-:W-:-:S06]  /*3890*/  NOP ;  /* 0x0000000000007918 */ /* 0x000fcc0000000000 */
[----:B------:R0:W2:Y:S01]  /*38a0*/  @!P0 LDG.E.U16 R55, [R18.64] ;  /* 0x0000000a12378981 */ /* 0x0000a2000c1e1500 */
[----:B------:R-:W-:-:S03]  /*38b0*/  ISETP.GE.AND P0, PT, R122, R137, PT ;  /* 0x000000897a00720c */ /* 0x000fc60003f06270 */
[----:B------:R0:W2:Y:S01]  /*38c0*/  @!P2 LDG.E.U16 R24, [R18.64+0x40] ;  /* 0x0000400a1218a981 */ /* 0x0000a2000c1e1500 */
[----:B------:R-:W-:-:S03]  /*38d0*/  ISETP.GE.AND P2, PT, R124, R137, PT ;  /* 0x000000897c00720c */ /* 0x000fc60003f46270 */
[----:B------:R0:W2:Y:S01]  /*38e0*/  @!P3 LDG.E.U16 R113, [R18.64+0x80] ;  /* 0x0000800a1271b981 */ /* 0x0000a2000c1e1500 */
[----:B------:R-:W-:-:S03]  /*38f0*/  ISETP.GE.AND P3, PT, R125, R137, PT ;  /* 0x000000897d00720c */ /* 0x000fc60003f66270 */
[----:B------:R0:W2:Y:S01]  /*3900*/  @!P4 LDG.E.U16 R21, [R18.64+0xc0] ;  /* 0x0000c00a1215c981 */ /* 0x0000a2000c1e1500 */
[-C--:B------:R-:W-:Y:S02]  /*3910*/  ISETP.GE.AND P4, PT, R126, R137.reuse, PT ;  /* 0x000000897e00720c */ /* 0x080fe40003f86270 */
[----:B------:R-:W-:Y:S01]  /*3920*/  PRMT R125, RZ, 0x7610, R125 ;  /* 0x00007610ff7d7816 */ /* 0x000fe2000000007d */
[----:B------:R1:W2:Y:S01]  /*3930*/  @!P5 LDG.E.U16 R115, [R18.64+0x100] ;  /* 0x0001000a1273d981 */ /* 0x0002a2000c1e1500 */
[----:B------:R-:W-:Y:S02]  /*3940*/  ISETP.GE.AND P5, PT, R127, R137, PT ;  /* 0x000000897f00720c */ /* 0x000fe40003fa6270 */
[----:B------:R-:W-:Y:S02]  /*3950*/  PRMT R127, RZ, 0x7610, R127 ;  /* 0x00007610ff7f7816 */ /* 0x000fe4000000007f */
[----:B------:R-:W-:Y:S01]  /*3960*/  PRMT R20, RZ, 0x7610, R20 ;  /* 0x00007610ff147816 */ /* 0x000fe20000000014 */
[----:B------:R1:W2:Y:S01]  /*3970*/  @!P0 LDG.E.U16 R125, [R18.64+0x140] ;  /* 0x0001400a127d8981 */ /* 0x0002a2000c1e1500 */
[----:B0-----:R-:W-:-:S02]  /*3980*/  PRMT R112, RZ, 0x7610, R112 ;  /* 0x00007610ff707816 */ /* 0x001fc40000000070 */
[----:B---3--:R-:W-:Y:S01]  /*3990*/  PRMT R114, RZ, 0x7610, R114 ;  /* 0x00007610ff727816 */ /* 0x008fe20000000072 */
[----:B------:R0:W3:Y:S01]  /*39a0*/  @!P1 LDG.E.U16 R127, [R18.64+0x180] ;  /* 0x0001800a127f9981 */ /* 0x0000e2000c1e1500 */
[-C--:B------:R-:W-:Y:S02]  /*39b0*/  ISETP.GE.AND P0, PT, R128, R137.reuse, PT ;  /* 0x000000898000720c */ /* 0x080fe40003f06270 */
[-C--:B------:R-:W-:Y:S01]  /*39c0*/  ISETP.GE.AND P1, PT, R129, R137.reuse, PT ;  /* 0x000000898100720c */ /* 0x080fe20003f26270 */
[----:B------:R0:W3:Y:S01]  /*39d0*/  @!P2 LDG.E.U16 R20, [R18.64+0x1c0] ;  /* 0x0001c00a1214a981 */ /* 0x0000e2000c1e1500 */
[----:B------:R-:W-:-:S03]  /*39e0*/  ISETP.GE.AND P2, PT, R130, R137, PT ;  /* 0x000000898200720c */ /* 0x000fc60003f46270 */
[----:B------:R0:W3:Y:S01]  /*39f0*/  @!P3 LDG.E.U16 R112, [R18.64+0x200] ;  /* 0x0002000a1270b981 */ /* 0x0000e2000c1e1500 */
[----:B------:R-:W-:-:S03]  /*3a00*/  ISETP.GE.AND P3, PT, R131, R137, PT ;  /* 0x000000898300720c */ /* 0x000fc60003f66270 */
[----:B------:R0:W3:Y:S01]  /*3a10*/  @!P4 LDG.E.U16 R114, [R18.64+0x240] ;  /* 0x0002400a1272c981 */ /* 0x0000e2000c1e1500 */
[----:B------:R-:W-:Y:S02]  /*3a20*/  ISETP.GE.AND P4, PT, R132, R137, PT ;  /* 0x000000898400720c */ /* 0x000fe40003f86270 */
[----:B-1----:R-:W-:Y:S01]  /*3a30*/  PRMT R116, RZ, 0x7610, R116 ;  /* 0x00007610ff747816 */ /* 0x002fe20000000074 */
[----:B------:R0:W3:Y:S01]  /*3a40*/  @!P1 LDG.E.U16 R120, [R18.64+0x300] ;  /* 0x0003000a12789981 */ /* 0x0000e2000c1e1500 */
[----:B----4-:R-:W-:Y:S02]  /*3a50*/  PRMT R118, RZ, 0x7610, R118 ;  /* 0x00007610ff767816 */ /* 0x010fe40000000076 */
[----:B------:R-:W-:Y:S02]  /*3a60*/  PRMT R137, RZ, 0x7610, R137 ;  /* 0x00007610ff897816 */ /* 0x000fe40000000089 */
[----:B------:R-:W-:Y:S01]  /*3a70*/  PRMT R122, RZ, 0x7610, R122 ;  /* 0x00007610ff7a7816 */ /* 0x000fe2000000007a */
[----:B------:R0:W4:Y:S04]  /*3a80*/  @!P5 LDG.E.U16 R116, [R18.64+0x280] ;  /* 0x0002800a1274d981 */ /* 0x000128000c1e1500 */
[----:B------:R0:W4:Y:S04]  /*3a90*/  @!P0 LDG.E.U16 R118, [R18.64+0x2c0] ;  /* 0x0002c00a12768981 */ /* 0x000128000c1e1500 */
[----:B------:R0:W4:Y:S04]  /*3aa0*/  @!P2 LDG.E.U16 R137, [R18.64+0x340] ;  /* 0x0003400a1289a981 */ /* 0x000128000c1e1500 */
[----:B------:R0:W4:Y:S04]  /*3ab0*/  @!P3 LDG.E.U16 R122, [R18.64+0x380] ;  /* 0x0003800a127ab981 */ /* 0x000128000c1e1500 */
[----:B------:R0:W4:Y:S01]  /*3ac0*/  @!P4 LDG.E.U16 R143, [R18.64+0x3c0] ;  /* 0x0003c00a128fc981 */ /* 0x000122000c1e1500 */
[----:B------:R-:W-:-:S02]  /*3ad0*/  SHF.L.U32 R4, R36, 0x4, RZ ;  /* 0x0000000424047819 */ /* 0x000fc400000006ff */
[----:B------:R-:W-:Y:S02]  /*3ae0*/  IADD3 R145, R36, 0x20, RZ ;  /* 0x0000002024917810 */ /* 0x000fe40007ffe0ff */
[----:B------:R-:W-:Y:S02]  /*3af0*/  LEA.HI.SX32 R4, R4, R4, 0x1b ;  /* 0x0000000404047211 */ /* 0x000fe400078fdaff */
[----:B------:R-:W-:Y:S02]  /*3b00*/  IADD3 R53, R36, 0x40, RZ ;  /* 0x0000004024357810 */ /* 0x000fe40007ffe0ff */
[----:B------:R-:W-:Y:S02]  /*3b10*/  SHF.L.U32 R108, R4, 0x1, RZ ;  /* 0x00000001046c7819 */ /* 0x000fe400000006ff */
[----:B------:R-:W-:Y:S02]  /*3b20*/  LEA.HI.SX32 R4, R145, R36, 0x1b ;  /* 0x0000002491047211 */ /* 0x000fe400078fdaff */
[C---:B0-----:R-:W-:Y:S01]  /*3b30*/  IADD3 R19, R36.reuse, 0x80, RZ ;  /* 0x0000008024137810 */ /* 0x041fe20007ffe0ff */
[----:B------:R-:W-:Y:S01]  /*3b40*/  LDS.U16 R110, [R108] ;  /* 0x000000006c6e7984 */ /* 0x000fe20000000400 */
[----:B------:R-:W-:-:S02]  /*3b50*/  IADD3 R145, R36, 0x60, RZ ;  /* 0x0000006024917810 */ /* 0x000fc40007ffe0ff */
[-C--:B------:R-:W-:Y:S01]  /*3b60*/  LEA.HI.SX32 R54, R36, R36.reuse, 0x1b ;  /* 0x0000002424367211 */ /* 0x080fe200078fdaff */
[----:B------:R-:W-:Y:S01]  /*3b70*/  LDS.U16 R117, [R108+0x2] ;  /* 0x000002006c757984 */ /* 0x000fe20000000400 */
[-C--:B------:R-:W-:Y:S02]  /*3b80*/  LEA.HI.SX32 R70, R53, R36.reuse, 0x1b ;  /* 0x0000002435467211 */ /* 0x080fe400078fdaff */
[-C--:B------:R-:W-:Y:S01]  /*3b90*/  LEA.HI.SX32 R58, R19, R36.reuse, 0x1b ;  /* 0x00000024133a7211 */ /* 0x080fe200078fdaff */
[----:B------:R-:W-:Y:S01]  /*3ba0*/  LDS.U16 R119, [R108+0x4] ;  /* 0x000004006c777984 */ /* 0x000fe20000000400 */
[----:B------:R-:W-:Y:S02]  /*3bb0*/  LEA.HI.SX32 R145, R145, R36, 0x1b ;  /* 0x0000002491917211 */ /* 0x000fe400078fdaff */
[----:B------:R-:W-:Y:S01]  /*3bc0*/  SHF.L.U32 R54, R54, 0x1, RZ ;  /* 0x0000000136367819 */ /* 0x000fe200000006ff */
[----:B------:R-:W-:Y:S01]  /*3bd0*/  LDS.U16 R124, [R108+0x6] ;  /* 0x000006006c7c7984 */ /* 0x000fe20000000400 */
[----:B------:R-:W-:-:S02]  /*3be0*/  SHF.L.U32 R53, R4, 0x1, RZ ;  /* 0x0000000104357819 */ /* 0x000fc400000006ff */
[----:B------:R-:W-:Y:S01]  /*3bf0*/  SHF.L.U32 R70, R70, 0x1, RZ ;  /* 0x0000000146467819 */ /* 0x000fe200000006ff */
[----:B------:R-:W0:Y:S01]  /*3c00*/  LDS.U16 R121, [R108+0x8] ;  /* 0x000008006c797984 */ /* 0x000e220000000400 */
[----:B------:R-:W-:Y:S02]  /*3c10*/  SHF.L.U32 R52, R145, 0x1, RZ ;  /* 0x0000000191347819 */ /* 0x000fe400000006ff */
[C---:B------:R-:W-:Y:S01]  /*3c20*/  IADD3 R145, R36.reuse, 0xa0, RZ ;  /* 0x000000a024917810 */ /* 0x040fe20007ffe0ff */
[----:B------:R-:W1:Y:S01]  /*3c30*/  LDS.U16 R123, [R108+0xa] ;  /* 0x00000a006c7b7984 */ /* 0x000e620000000400 */
[----:B------:R-:W-:-:S03]  /*3c40*/  IADD3 R155, R36, 0xc0, RZ ;  /* 0x000000c0249b7810 */ /* 0x000fc60007ffe0ff */
[----:B------:R-:W0:Y:S01]  /*3c50*/  LDS.U16 R131, [R108+0xc] ;  /* 0x00000c006c837984 */ /* 0x000e220000000400 */
[----:B------:R-:W-:-:S03]  /*3c60*/  ISETP.NE.AND P0, PT, R166, RZ, PT ;  /* 0x000000ffa600720c */ /* 0x000fc60003f05270 */
[----:B------:R-:W0:Y:S04]  /*3c70*/  LDS.U16 R129, [R108+0xe] ;  /* 0x00000e006c817984 */ /* 0x000e280000000400 */
[----:B------:R-:W-:Y:S04]  /*3c80*/  LDS.U16 R133, [R108+0x10] ;  /* 0x000010006c857984 */ /* 0x000fe80000000400 */
[----:B------:R-:W1:Y:S04]  /*3c90*/  LDS.U16 R135, [R108+0x12] ;  /* 0x000012006c877984 */ /* 0x000e680000000400 */
[----:B------:R-:W2:Y:S04]  /*3ca0*/  LDS.U16 R139, [R108+0x14] ;  /* 0x000014006c8b7984 */ /* 0x000ea80000000400 */
[----:B------:R-:W2:Y:S04]  /*3cb0*/  LDS.U16 R141, [R108+0x16] ;  /* 0x000016006c8d7984 */ /* 0x000ea80000000400 */
[----:B------:R-:W2:Y:S04]  /*3cc0*/  LDS.U16 R147, [R108+0x18] ;  /* 0x000018006c937984 */ /* 0x000ea80000000400 */
[----:B------:R-:W2:Y:S04]  /*3cd0*/  LDS.U16 R149, [R108+0x1a] ;  /* 0x00001a006c957984 */ /* 0x000ea80000000400 */
[----:B------:R-:W-:Y:S04]  /*3ce0*/  LDS.U16 R151, [R108+0x1c] ;  /* 0x00001c006c977984 */ /* 0x000fe80000000400 */
[----:B------:R-:W2:Y:S01]  /*3cf0*/  LDS.U16 R153, [R108+0x1e] ;  /* 0x00001e006c997984 */ /* 0x000ea20000000400 */
[----:B------:R-:W-:-:S02]  /*3d00*/  LEA.HI.SX32 R56, R145, R36, 0x1b ;  /* 0x0000002491387211 */ /* 0x000fc400078fdaff */
[----:B------:R-:W-:Y:S02]  /*3d10*/  ISETP.NE.AND P1, PT, R34, RZ, PT ;  /* 0x000000ff2200720c */ /* 0x000fe40003f25270 */
[----:B------:R-:W-:Y:S02]  /*3d20*/  LEA.HI.SX32 R155, R155, R36, 0x1b ;  /* 0x000000249b9b7211 */ /* 0x000fe400078fdaff */
[----:B------:R-:W-:Y:S02]  /*3d30*/  ISETP.LT.OR P2, PT, R168, 0x2, P0 ;  /* 0x00000002a800780c */ /* 0x000fe40000741670 */
[----:B------:R-:W-:Y:S02]  /*3d40*/  SHF.L.U32 R58, R58, 0x1, RZ ;  /* 0x000000013a3a7819 */ /* 0x000fe400000006ff */
[----:B------:R-:W-:Y:S02]  /*3d50*/  SHF.L.U32 R56, R56, 0x1, RZ ;  /* 0x0000000138387819 */ /* 0x000fe400000006ff */
[----:B------:R-:W-:-:S02]  /*3d60*/  SHF.L.U32 R50, R155, 0x1, RZ ;  /* 0x000000019b327819 */ /* 0x000fc400000006ff */
[----:B0-----:R-:W-:Y:S02]  /*3d70*/  PRMT R121, RZ, 0x5410, R121 ;  /* 0x00005410ff797816 */ /* 0x001fe40000000079 */
[----:B-1----:R-:W-:Y:S01]  /*3d80*/  PRMT R123, RZ, 0x5410, R123 ;  /* 0x00005410ff7b7816 */ /* 0x002fe2000000007b */
[----:B--2---:R-:W-:Y:S02]  /*3d90*/  FMUL.FTZ R19, R2, 1.4426950216293334961 ;  /* 0x3fb8aa3b02137820 */ /* 0x004fe40000410000 */
[C---:B------:R-:W-:Y:S02]  /*3da0*/  FMUL.FTZ R18, R86.reuse, R3 ;  /* 0x0000000356127220 */ /* 0x040fe40000410000 */
[----:B------:R-:W-:Y:S02]  /*3db0*/  FMUL.FTZ R4, R86, R19 ;  /* 0x0000001356047220 */ /* 0x000fe40000410000 */
[----:B------:R-:W-:-:S04]  /*3dc0*/  FMUL.RZ R18, R18, 0.15915493667125701904 ;  /* 0x3e22f98312127820 */ /* 0x000fc8000040c000 */
[----:B------:R-:W-:Y:S08]  /*3dd0*/  MUFU.EX2 R4, R4 ;  /* 0x0000000400047308 */ /* 0x000ff00000000800 */
[----:B------:R-:W-:Y:S01]  /*3de0*/  MUFU.COS R145, R18 ;  /* 0x0000001200917308 */ /* 0x000fe20000000000 */
[----:B------:R0:W-:Y:S04]  /*3df0*/  STS.U16 [R54+0x420], R55 ;  /* 0x0004203736007388 */ /* 0x0001e80000000400 */
[----:B------:R-:W-:Y:S04]  /*3e00*/  STS.U16 [R53+0x460], R24 ;  /* 0x0004601835007388 */ /* 0x000fe80000000400 */
[----:B------:R-:W-:Y:S01]  /*3e10*/  STS.U16 [R70+0x4a0], R113 ;  /* 0x0004a07146007388 */ /* 0x000fe20000000400 */
[----:B0-----:R-:W-:-:S03]  /*3e20*/  IADD3 R55, R36, 0xe0, RZ ;  /* 0x000000e024377810 */ /* 0x001fc60007ffe0ff */
[----:B------:R0:W-:Y:S01]  /*3e30*/  STS.U16 [R52+0x4e0], R21 ;  /* 0x0004e01534007388 */ /* 0x0001e20000000400 */
[----:B------:R-:W-:Y:S01]  /*3e40*/  LEA.HI.SX32 R55, R55, R36, 0x1b ;  /* 0x0000002437377211 */ /* 0x000fe200078fdaff */
[----:B0-----:R0:W1:Y:S03]  /*3e50*/  MUFU.SIN R21, R18 ;  /* 0x0000001200157308 */ /* 0x0010660000000400 */
[----:B------:R-:W-:Y:S01]  /*3e60*/  SHF.L.U32 R55, R55, 0x1, RZ ;  /* 0x0000000137377819 */ /* 0x000fe200000006ff */
[----:B------:R-:W-:Y:S04]  /*3e70*/  STS.U16 [R58+0x520], R115 ;  /* 0x000520733a007388 */ /* 0x000fe80000000400 */
[----:B------:R-:W-:Y:S04]  /*3e80*/  STS.U16 [R56+0x560], R125 ;  /* 0x0005607d38007388 */ /* 0x000fe80000000400 */
[----:B---3--:R-:W-:Y:S01]  /*3e90*/  STS.U16 [R50+0x5a0], R127 ;  /* 0x0005a07f32007388 */ /* 0x008fe20000000400 */
[----:B0-----:R-:W-:-:S03]  /*3ea0*/  LEA R18, R90, R73, 0x8 ;  /* 0x000000495a127211 */ /* 0x001fc600078e40ff */
[----:B------:R0:W-:Y:S01]  /*3eb0*/  STS.U16 [R55+0x5e0], R20 ;  /* 0x0005e01437007388 */ /* 0x0001e20000000400 */
[----:B------:R-:W-:-:S03]  /*3ec0*/  @P1 IADD3 R18, R34, 0x200, RZ ;  /* 0x0000020022121810 */ /* 0x000fc60007ffe0ff */
[----:B------:R2:W-:Y:S01]  /*3ed0*/  STS.U16 [R5+0x620], R112 ;  /* 0x0006207005007388 */ /* 0x0005e20000000400 */
[----:B------:R-:W-:-:S03]  /*3ee0*/  @!P2 IADD3 R24, R168, -0x2, RZ ;  /* 0xfffffffea818a810 */ /* 0x000fc60007ffe0ff */
[----:B------:R3:W-:Y:S01]  /*3ef0*/  STS.U16 [R7+0x660], R114 ;  /* 0x0006607207007388 */ /* 0x0007e20000000400 */
[----:B-1----:R-:W-:-:S03]  /*3f00*/  FMUL.FTZ R21, R4, R21 ;  /* 0x0000001504157220 */ /* 0x002fc60000410000 */
[----:B----4-:R-:W-:Y:S01]  /*3f10*/  STS.U16 [R23+0x6a0], R116 ;  /* 0x0006a07417007388 */ /* 0x010fe20000000400 */
[----:B0-----:R-:W-:Y:S01]  /*3f20*/  FMUL.FTZ R20, R4, R145 ;  /* 0x0000009104147220 */ /* 0x001fe20000410000 */
[----:B--2---:R-:W-:Y:S02]  /*3f30*/  SHF.L.U32 R112, R18, 0x3, RZ ;  /* 0x0000000312707819 */ /* 0x004fe400000006ff */
[----:B------:R-:W-:Y:S04]  /*3f40*/  STS.U16 [R25+0x6e0], R118 ;  /* 0x0006e07619007388 */ /* 0x000fe80000000400 */
[----:B------:R-:W-:Y:S01]  /*3f50*/  STS.U16 [R109+0x720], R120 ;  /* 0x000720786d007388 */ /* 0x000fe20000000400 */
[----:B---3--:R-:W-:-:S03]  /*3f60*/  @!P2 IMAD R7, R24, c[0x0][0x16c], R73 ;  /* 0x00005b001807aa24 */ /* 0x008fc600078e0249 */
[----:B------:R0:W-:Y:S04]  /*3f70*/  STS.U16 [R6+0x760], R137 ;  /* 0x0007608906007388 */ /* 0x0001e80000000400 */
[----:B------:R-:W-:Y:S04]  /*3f80*/  STS.U16 [R111+0x7a0], R122 ;  /* 0x0007a07a6f007388 */ /* 0x000fe80000000400 */
[----:B------:R1:W-:Y:S01]  /*3f90*/  STS.U16 [R22+0x7e0], R143 ;  /* 0x0007e08f16007388 */ /* 0x0003e20000000400 */
[----:B------:R-:W-:-:S06]  /*3fa0*/  NOP ;  /* 0x0000000000007918 */ /* 0x000fcc0000000000 */
[----:B------:R-:W2:Y:S04]  /*3fb0*/  LDS.U16 R146, [R108+0x420] ;  /* 0x000420006c927984 */ /* 0x000ea80000000400 */
[----:B------:R-:W3:Y:S04]  /*3fc0*/  LDS.U16 R142, [R108+0x422] ;  /* 0x000422006c8e7984 */ /* 0x000ee80000000400 */
[----:B------:R-:W4:Y:S04]  /*3fd0*/  LDS.U16 R138, [R108+0x424] ;  /* 0x000424006c8a7984 */ /* 0x000f280000000400 */
[----:B------:R-:W0:Y:S04]  /*3fe0*/  LDS.U16 R140, [R108+0x426] ;  /* 0x000426006c8c7984 */ /* 0x000e280000000400 */
[----:B------:R-:W0:Y:S04]  /*3ff0*/  LDS.U16 R169, [R108+0x428] ;  /* 0x000428006ca97984 */ /* 0x000e280000000400 */
[----:B------:R-:W0:Y:S04]  /*4000*/  LDS.U16 R165, [R108+0x42a] ;  /* 0x00042a006ca57984 */ /* 0x000e280000000400 */
[----:B------:R-:W0:Y:S04]  /*4010*/  LDS.U16 R171, [R108+0x42c] ;  /* 0x00042c006cab7984 */ /* 0x000e280000000400 */
[----:B------:R-:W1:Y:S04]  /*4020*/  LDS.U16 R173, [R108+0x42e] ;  /* 0x00042e006cad7984 */ /* 0x000e680000000400 */
[----:B------:R-:W1:Y:S04]  /*4030*/  LDS.U16 R24, [R108+0x430] ;  /* 0x000430006c187984 */ /* 0x000e680000000400 */
[----:B------:R-:W2:Y:S04]  /*4040*/  LDS.U16 R25, [R108+0x432] ;  /* 0x000432006c197984 */ /* 0x000ea80000000400 */
[----:B------:R-:W2:Y:S04]  /*4050*/  LDS.U16 R178, [R108+0x434] ;  /* 0x000434006cb27984 */ /* 0x000ea80000000400 */
[----:B------:R-:W2:Y:S04]  /*4060*/  LDS.U16 R167, [R108+0x436] ;  /* 0x000436006ca77984 */ /* 0x000ea80000000400 */
[----:B------:R-:W2:Y:S04]  /*4070*/  LDS.U16 R163, [R108+0x438] ;  /* 0x000438006ca37984 */ /* 0x000ea80000000400 */
[----:B------:R-:W2:Y:S04]  /*4080*/  LDS.U16 R161, [R108+0x43a] ;  /* 0x00043a006ca17984 */ /* 0x000ea80000000400 */
[----:B------:R-:W2:Y:S04]  /*4090*/  LDS.U16 R159, [R108+0x43c] ;  /* 0x00043c006c9f7984 */ /* 0x000ea80000000400 */
[----:B------:R1:W2:Y:S04]  /*40a0*/  LDS.U16 R157, [R108+0x43e] ;  /* 0x00043e006c9d7984 */ /* 0x0002a80000000400 */
[----:B------:R2:W-:Y:S01]  /*40b0*/  STS.64 [R112+0x1d10], R20 ;  /* 0x001d101470007388 */ /* 0x0005e20000000a00 */
[----:B------:R-:W-:Y:S01]  /*40c0*/  CS2R R4, SRZ ;  /* 0x0000000000047805 */ /* 0x000fe2000001ff00 */
[----:B0-----:R-:W-:-:S02]  /*40d0*/  @!P2 IMAD.WIDE R6, R7, 0x10, R16 ;  /* 0x000000100706a825 */ /* 0x001fc400078e0210 */
[----:B------:R-:W-:Y:S02]  /*40e0*/  BAR.SYNC.DEFER_BLOCKING 0x0 ;  /* 0x0000000000007b1d */ /* 0x000fe40000010000 */
[-C--:B------:R-:W-:Y:S02]  /*40f0*/  FMUL.FTZ R18, R84, R3.reuse ;  /* 0x0000000354127220 */ /* 0x080fe40000410000 */
[----:B-1----:R-:W-:Y:S02]  /*4100*/  FMUL.FTZ R22, R82, R3 ;  /* 0x0000000352167220 */ /* 0x002fe40000410000 */
[----:B------:R-:W-:Y:S02]  /*4110*/  FMUL.RZ R114, R18, 0.15915493667125701904 ;  /* 0x3e22f98312727820 */ /* 0x000fe4000040c000 */
[-C--:B------:R-:W-:Y:S02]  /*4120*/  FMUL.FTZ R18, R84, R19.reuse ;  /* 0x0000001354127220 */ /* 0x080fe40000410000 */
[----:B------:R-:W-:Y:S01]  /*4130*/  FMUL.RZ R108, R22, 0.15915493667125701904 ;  /* 0x3e22f983166c7820 */ /* 0x000fe2000040c000 */
[----:B------:R-:W-:Y:S01]  /*4140*/  MUFU.COS R109, R114 ;  /* 0x00000072006d7308 */ /* 0x000fe20000000000 */
[----:B------:R0:W5:Y:S07]  /*4150*/  @!P2 LDG.E.64 R4, [R6.64+0x8] ;  /* 0x0000080a0604a981 */ /* 0x00016e000c1e1b00 */
[----:B------:R-:W-:Y:S01]  /*4160*/  MUFU.SIN R111, R108 ;  /* 0x0000006c006f7308 */ /* 0x000fe20000000400 */
[----:B0-----:R-:W-:-:S07]  /*4170*/  FMUL.FTZ R6, R82, R19 ;  /* 0x0000001352067220 */ /* 0x001fce0000410000 */
[----:B------:R-:W-:Y:S01]  /*4180*/  MUFU.EX2 R18, R18 ;  /* 0x0000001200127308 */ /* 0x000fe20000000800 */
[----:B------:R-:W-:-:S07]  /*4190*/  FMUL.FTZ R7, R80, R3 ;  /* 0x0000000350077220 */ /* 0x000fce0000410000 */
[----:B------:R-:W0:Y:S01]  /*41a0*/  MUFU.EX2 R6, R6 ;  /* 0x0000000600067308 */ /* 0x000e220000000800 */
[----:B------:R-:W-:Y:S02]  /*41b0*/  FMUL.RZ R115, R7, 0.15915493667125701904 ;  /* 0x3e22f98307737820 */ /* 0x000fe4000040c000 */
[----:B------:R-:W-:-:S05]  /*41c0*/  FMUL.FTZ R7, R80, R19 ;  /* 0x0000001350077220 */ /* 0x000fca0000410000 */
[----:B------:R-:W1:Y:S01]  /*41d0*/  MUFU.SIN R23, R114 ;  /* 0x0000007200177308 */ /* 0x000e620000000400 */
[----:B------:R-:W-:-:S07]  /*41e0*/  FMUL.FTZ R22, R78, R3 ;  /* 0x000000034e167220 */ /* 0x000fce0000410000 */
[----:B------:R1:W3:Y:S01]  /*41f0*/  MUFU.COS R113, R108 ;  /* 0x0000006c00717308 */ /* 0x0002e20000000000 */
[----:B------:R-:W-:Y:S02]  /*4200*/  FMUL.RZ R126, R22, 0.15915493667125701904 ;  /* 0x3e22f983167e7820 */ /* 0x000fe4000040c000 */
[----:B------:R-:W-:Y:S02]  /*4210*/  FMUL.FTZ R22, R78, R19 ;  /* 0x000000134e167220 */ /* 0x000fe40000410000 */
[----:B0-----:R-:W-:-:S03]  /*4220*/  FMUL.FTZ R116, R6, R111 ;  /* 0x0000006f06747220 */ /* 0x001fc60000410000 */
[----:B--2---:R-:W-:Y:S01]  /*4230*/  MUFU.SIN R112, R115 ;  /* 0x0000007300707308 */ /* 0x004fe20000000400 */
[----:B-1----:R-:W-:Y:S01]  /*4240*/  FMUL.FTZ R108, R76, R3 ;  /* 0x000000034c6c7220 */ /* 0x002fe20000410000 */
[----:B------:R-:W-:Y:S01]  /*4250*/  PRMT R111, RZ, 0x5410, R110 ;  /* 0x00005410ff6f7816 */ /* 0x000fe2000000006e */
[----:B------:R-:W-:-:S05]  /*4260*/  FMUL.FTZ R122, R18, R109 ;  /* 0x0000006d127a7220 */ /* 0x000fca0000410000 */
[----:B------:R0:W-:Y:S01]  /*4270*/  MUFU.COS R114, R115 ;  /* 0x0000007300727308 */ /* 0x0001e20000000000 */
[----:B------:R-:W-:Y:S01]  /*4280*/  FMUL.RZ R108, R108, 0.15915493667125701904 ;  /* 0x3e22f9836c6c7820 */ /* 0x000fe2000040c000 */
[----:B------:R-:W-:-:S06]  /*4290*/  PRMT R109, RZ, 0x5410, R117 ;  /* 0x00005410ff6d7816 */ /* 0x000fcc0000000075 */
[----:B------:R-:W1:Y:S01]  /*42a0*/  MUFU.EX2 R7, R7 ;  /* 0x0000000700077308 */ /* 0x000e620000000800 */
[----:B------:R-:W-:Y:S01]  /*42b0*/  FMUL.FTZ R120, R18, R23 ;  /* 0x0000001712787220 */ /* 0x000fe20000410000 */
[----:B0-----:R-:W-:Y:S01]  /*42c0*/  PRMT R115, RZ, 0x5410, R170 ;  /* 0x00005410ff737816 */ /* 0x001fe200000000aa */
[----:B------:R-:W-:-:S05]  /*42d0*/  FMUL.FTZ R110, R86, R109 ;  /* 0x0000006d566e7220 */ /* 0x000fca0000410000 */
[----:B------:R-:W-:Y:S01]  /*42e0*/  MUFU.SIN R137, R108 ;  /* 0x0000006c00897308 */ /* 0x000fe20000000400 */
[----:B---3--:R-:W-:Y:S02]  /*42f0*/  FMUL.FTZ R118, R6, R113 ;  /* 0x0000007106767220 */ /* 0x008fe40000410000 */
[----:B------:R-:W-:-:S05]  /*4300*/  FMUL.FTZ R18, R74, R3 ;  /* 0x000000034a127220 */ /* 0x000fca0000410000 */
[----:B------:R0:W-:Y:S01]  /*4310*/  MUFU.COS R23, R108 ;  /* 0x0000006c00177308 */ /* 0x0001e20000000000 */
[----:B------:R-:W-:Y:S01]  /*4320*/  FMUL.FTZ R6, R76, R19 ;  /* 0x000000134c067220 */ /* 0x000fe20000410000 */
[----:B------:R-:W-:Y:S01]  /*4330*/  PRMT R117, RZ, 0x5410, R119 ;  /* 0x00005410ff757816 */ /* 0x000fe20000000077 */
[----:B------:R-:W-:-:S05]  /*4340*/  FMUL.FTZ R175, R115, R110 ;  /* 0x0000006e73af7220 */ /* 0x000fca0000410000 */
[----:B------:R-:W-:Y:S01]  /*4350*/  MUFU.COS R127, R126 ;  /* 0x0000007e007f7308 */ /* 0x000fe20000000000 */
[----:B0-----:R-:W-:-:S07]  /*4360*/  FMUL.FTZ R108, R86, R111 ;  /* 0x0000006f566c7220 */ /* 0x001fce0000410000 */
[----:B------:R-:W0:Y:S01]  /*4370*/  MUFU.EX2 R22, R22 ;  /* 0x0000001600167308 */ /* 0x000e220000000800 */
[----:B------:R-:W-:Y:S01]  /*4380*/  FMUL.FTZ R177, R115, R108 ;  /* 0x0000006c73b17220 */ /* 0x000fe20000410000 */
[----:B------:R-:W-:Y:S01]  /*4390*/  PRMT R119, RZ, 0x5410, R124 ;  /* 0x00005410ff777816 */ /* 0x000fe2000000007c */
[C---:B-1----:R-:W-:Y:S02]  /*43a0*/  FMUL.FTZ R114, R7.reuse, R114 ;  /* 0x0000007207727220 */ /* 0x042fe40000410000 */
[----:B------:R-:W-:-:S03]  /*43b0*/  FMUL.FTZ R112, R7, R112 ;  /* 0x0000007007707220 */ /* 0x000fc60000410000 */
[----:B------:R-:W1:Y:S01]  /*43c0*/  MUFU.SIN R125, R126 ;  /* 0x0000007e007d7308 */ /* 0x000e620000000400 */
[----:B------:R-:W-:Y:S02]  /*43d0*/  FMUL.FTZ R7, R74, R19 ;  /* 0x000000134a077220 */ /* 0x000fe40000410000 */
[----:B------:R-:W-:Y:S02]  /*43e0*/  FMUL.RZ R132, R18, 0.15915493667125701904 ;  /* 0x3e22f98312847820 */ /* 0x000fe4000040c000 */
[C---:B------:R-:W-:Y:S02]  /*43f0*/  FMUL.FTZ R108, R120.reuse, R177 ;  /* 0x000000b1786c7220 */ /* 0x040fe40000410000 */
[----:B------:R-:W-:Y:S01]  /*4400*/  FMUL.FTZ R18, R120, R175 ;  /* 0x000000af78127220 */ /* 0x000fe20000410000 */
[----:B------:R-:W-:Y:S01]  /*4410*/  PRMT R113, RZ, 0x5410, R61 ;  /* 0x00005410ff717816 */ /* 0x000fe2000000003d */
[----:B------:R-:W2:Y:S01]  /*4420*/  MUFU.EX2 R6, R6 ;  /* 0x0000000600067308 */ /* 0x000ea20000000800 */
[----:B------:R-:W-:-:S02]  /*4430*/  FMUL.FTZ R150, R84, R119 ;  /* 0x0000007754967220 */ /* 0x000fc40000410000 */
[----:B------:R-:W-:Y:S02]  /*4440*/  FFMA.FTZ R108, R122, R175, R108 ;  /* 0x000000af7a6c7223 */ /* 0x000fe4000001006c */
[----:B------:R-:W-:Y:S02]  /*4450*/  FMUL.FTZ R144, R84, R117 ;  /* 0x0000007554907220 */ /* 0x000fe40000410000 */
[----:B------:R-:W-:Y:S01]  /*4460*/  FFMA.FTZ R18, R122, R177, -R18 ;  /* 0x000000b17a127223 */ /* 0x000fe20000010812 */
[----:B------:R-:W-:Y:S01]  /*4470*/  MUFU.EX2 R7, R7 ;  /* 0x0000000700077308 */ /* 0x000fe20000000800 */
[----:B0-----:R-:W-:Y:S02]  /*4480*/  FMUL.FTZ R110, R22, R127 ;  /* 0x0000007f166e7220 */ /* 0x001fe40000410000 */
[C---:B------:R-:W-:Y:S02]  /*4490*/  FFMA.FTZ R143, R113.reuse, R150, R108 ;  /* 0x00000096718f7223 */ /* 0x040fe4000001006c */
[----:B------:R-:W-:-:S03]  /*44a0*/  FFMA.FTZ R127, R113, R144, R18 ;  /* 0x00000090717f7223 */ /* 0x000fc60000010012 */
[----:B------:R-:W0:Y:S01]  /*44b0*/  MUFU.COS R130, R132 ;  /* 0x0000008400827308 */ /* 0x000e220000000000 */
[----:B-1----:R-:W-:-:S07]  /*44c0*/  FMUL.FTZ R108, R22, R125 ;  /* 0x0000007d166c7220 */ /* 0x002fce0000410000 */
[----:B------:R-:W1:Y:S01]  /*44d0*/  MUFU.SIN R128, R132 ;  /* 0x0000008400807308 */ /* 0x000e620000000400 */
[C---:B------:R-:W-:Y:S02]  /*44e0*/  FMUL.FTZ R18, R116.reuse, R143 ;  /* 0x0000008f74127220 */ /* 0x040fe40000410000 */
[-C--:B------:R-:W-:Y:S01]  /*44f0*/  FMUL.FTZ R22, R116, R127.reuse ;  /* 0x0000007f74167220 */ /* 0x080fe20000410000 */
[----:B------:R-:W-:Y:S01]  /*4500*/  PRMT R125, RZ, 0x5410, R62 ;  /* 0x00005410ff7d7816 */ /* 0x000fe2000000003e */
[----:B------:R-:W-:Y:S02]  /*4510*/  FFMA.FTZ R18, R118, R127, -R18 ;  /* 0x0000007f76127223 */ /* 0x000fe40000010812 */
[----:B------:R-:W-:Y:S02]  /*4520*/  FMUL.FTZ R148, R82, R121 ;  /* 0x0000007952947220 */ /* 0x000fe40000410000 */
[----:B------:R-:W-:Y:S02]  /*4530*/  FFMA.FTZ R22, R118, R143, R22 ;  /* 0x0000008f76167223 */ /* 0x000fe40000010016 */
[----:B------:R-:W-:-:S02]  /*4540*/  FMUL.FTZ R152, R82, R123 ;  /* 0x0000007b52987220 */ /* 0x000fc40000410000 */
[C---:B--2---:R-:W-:Y:S02]  /*4550*/  FMUL.FTZ R124, R6.reuse, R23 ;  /* 0x00000017067c7220 */ /* 0x044fe40000410000 */
[----:B------:R-:W-:Y:S02]  /*4560*/  FMUL.FTZ R126, R6, R137 ;  /* 0x00000089067e7220 */ /* 0x000fe40000410000 */
[C---:B------:R-:W-:Y:S02]  /*4570*/  FFMA.FTZ R23, R125.reuse, R148, R18 ;  /* 0x000000947d177223 */ /* 0x040fe40000010012 */
[----:B------:R-:W-:Y:S02]  /*4580*/  FFMA.FTZ R127, R125, R152, R22 ;  /* 0x000000987d7f7223 */ /* 0x000fe40000010016 */
[----:B------:R-:W-:Y:S02]  /*4590*/  FMUL.FTZ R6, R72, R3 ;  /* 0x0000000348067220 */ /* 0x000fe40000410000 */
[----:B0-----:R-:W-:-:S02]  /*45a0*/  FMUL.FTZ R130, R7, R130 ;  /* 0x0000008207827220 */ /* 0x001fc40000410000 */
[----:B-1----:R-:W-:Y:S02]  /*45b0*/  FMUL.FTZ R128, R7, R128 ;  /* 0x0000008007807220 */ /* 0x002fe40000410000 */
[-C--:B------:R-:W-:Y:S01]  /*45c0*/  FMUL.FTZ R7, R21, R120.reuse ;  /* 0x0000007815077220 */ /* 0x080fe20000410000 */
[----:B------:R-:W-:Y:S01]  /*45d0*/  PRMT R131, RZ, 0x5410, R131 ;  /* 0x00005410ff837816 */ /* 0x000fe20000000083 */
[C---:B------:R-:W-:Y:S02]  /*45e0*/  FMUL.FTZ R132, R112.reuse, R23 ;  /* 0x0000001770847220 */ /* 0x040fe40000410000 */
[----:B------:R-:W-:Y:S02]  /*45f0*/  FMUL.FTZ R18, R112, R127 ;  /* 0x0000007f70127220 */ /* 0x000fe40000410000 */
[----:B------:R-:W-:Y:S02]  /*4600*/  FMUL.RZ R134, R6, 0.15915493667125701904 ;  /* 0x3e22f98306867820 */ /* 0x000fe4000040c000 */
[----:B------:R-:W-:-:S02]  /*4610*/  FMUL.FTZ R6, R20, R120 ;  /* 0x0000007814067220 */ /* 0x000fc40000410000 */
[-C--:B------:R-:W-:Y:S01]  /*4620*/  FFMA.FTZ R7, R20, R122.reuse, -R7 ;  /* 0x0000007a14077223 */ /* 0x080fe20000010807 */
[----:B------:R-:W-:Y:S01]  /*4630*/  PRMT R129, RZ, 0x5410, R129 ;  /* 0x00005410ff817816 */ /* 0x000fe20000000081 */
[C---:B------:R-:W-:Y:S01]  /*4640*/  FFMA.FTZ R132, R114.reuse, R127, R132 ;  /* 0x0000007f72847223 */ /* 0x040fe20000010084 */
[----:B------:R-:W-:Y:S01]  /*4650*/  PRMT R127, RZ, 0x5410, R63 ;  /* 0x00005410ff7f7816 */ /* 0x000fe2000000003f */
[----:B------:R-:W-:Y:S02]  /*4660*/  FFMA.FTZ R22, R114, R23, -R18 ;  /* 0x0000001772167223 */ /* 0x000fe40000010812 */
[----:B------:R-:W-:Y:S02]  /*4670*/  FFMA.FTZ R23, R21, R122, R6 ;  /* 0x0000007a15177223 */ /* 0x000fe40000010006 */
[----:B------:R-:W-:Y:S02]  /*4680*/  FMUL.FTZ R156, R80, R131 ;  /* 0x00000083509c7220 */ /* 0x000fe40000410000 */
[----:B------:R-:W-:-:S02]  /*4690*/  FMUL.FTZ R18, R116, R7 ;  /* 0x0000000774127220 */ /* 0x000fc40000410000 */
[----:B------:R-:W-:Y:S02]  /*46a0*/  FMUL.FTZ R19, R72, R19 ;  /* 0x0000001348137220 */ /* 0x000fe40000410000 */
[----:B------:R-:W-:Y:S02]  /*46b0*/  FMUL.FTZ R154, R80, R129 ;  /* 0x00000081509a7220 */ /* 0x000fe40000410000 */
[-C--:B------:R-:W-:Y:S02]  /*46c0*/  FMUL.FTZ R6, R116, R23.reuse ;  /* 0x0000001774067220 */ /* 0x080fe40000410000 */
[C---:B------:R-:W-:Y:S02]  /*46d0*/  FFMA.FTZ R137, R127.reuse, R156, R22 ;  /* 0x0000009c7f897223 */ /* 0x040fe40000010016 */
[----:B------:R-:W-:Y:S01]  /*46e0*/  FFMA.FTZ R23, R118, R23, R18 ;  /* 0x0000001776177223 */ /* 0x000fe20000010012 */
[----:B------:R-:W-:Y:S01]  /*46f0*/  MUFU.COS R136, R134 ;  /* 0x0000008600887308 */ /* 0x000fe20000000000 */
[----:B------:R-:W-:-:S02]  /*4700*/  FFMA.FTZ R143, R127, R154, R132 ;  /* 0x0000009a7f8f7223 */ /* 0x000fc40000010084 */
[----:B------:R-:W-:Y:S02]  /*4710*/  FFMA.FTZ R7, R118, R7, -R6 ;  /* 0x0000000776077223 */ /* 0x000fe40000010806 */
[----:B------:R-:W-:Y:S02]  /*4720*/  FMUL.FTZ R22, R108, R137 ;  /* 0x000000896c167220 */ /* 0x000fe40000410000 */
[----:B------:R-:W-:Y:S01]  /*4730*/  FMUL.FTZ R6, R112, R23 ;  /* 0x0000001770067220 */ /* 0x000fe20000410000 */
[----:B------:R-:W0:Y:S01]  /*4740*/  MUFU.EX2 R19, R19 ;  /* 0x0000001300137308 */ /* 0x000e220000000800 */
[-C--:B------:R-:W-:Y:S02]  /*4750*/  FMUL.FTZ R18, R108, R143.reuse ;  /* 0x0000008f6c127220 */ /* 0x080fe40000410000 */
[----:B------:R-:W-:-:S05]  /*4760*/  FFMA.FTZ R22, R110, R143, R22 ;  /* 0x0000008f6e167223 */ /* 0x000fca0000010016 */
[----:B------:R-:W1:Y:S01]  /*4770*/  MUFU.SIN R134, R134 ;  /* 0x0000008600867308 */ /* 0x000e620000000400 */
[-C--:B------:R-:W-:Y:S02]  /*4780*/  FFMA.FTZ R143, R114, R7.reuse, -R6 ;  /* 0x00000007728f7223 */ /* 0x080fe40000010806 */
[----:B------:R-:W-:Y:S01]  /*4790*/  FMUL.FTZ R7, R112, R7 ;  /* 0x0000000770077220 */ /* 0x000fe20000410000 */
[----:B------:R-:W-:Y:S01]  /*47a0*/  PRMT R135, RZ, 0x5410, R135 ;  /* 0x00005410ff877816 */ /* 0x000fe20000000087 */
[----:B------:R-:W-:Y:S01]  /*47b0*/  FFMA.FTZ R18, R110, R137, -R18 ;  /* 0x000000896e127223 */ /* 0x000fe20000010812 */
[----:B------:R-:W-:Y:S01]  /*47c0*/  PRMT R133, RZ, 0x5410, R133 ;  /* 0x00005410ff857816 */ /* 0x000fe20000000085 */
[----:B------:R-:W-:Y:S01]  /*47d0*/  FFMA.FTZ R7, R114, R23, R7 ;  /* 0x0000001772077223 */ /* 0x000fe20000010007 */
[----:B------:R-:W-:Y:S01]  /*47e0*/  PRMT R137, RZ, 0x5410, R64 ;  /* 0x00005410ff897816 */ /* 0x000fe20000000040 */
[----:B------:R-:W-:Y:S02]  /*47f0*/  FMUL.FTZ R176, R78, R135 ;  /* 0x000000874eb07220 */ /* 0x000fe40000410000 */
[----:B------:R-:W-:-:S02]  /*4800*/  FMUL.FTZ R6, R108, R7 ;  /* 0x000000076c067220 */ /* 0x000fc40000410000 */
[----:B------:R-:W-:Y:S02]  /*4810*/  FMUL.FTZ R158, R78, R133 ;  /* 0x000000854e9e7220 */ /* 0x000fe40000410000 */
[----:B------:R-:W-:Y:S02]  /*4820*/  FFMA.FTZ R155, R137, R176, R22 ;  /* 0x000000b0899b7223 */ /* 0x000fe40000010016 */
[C---:B0-----:R-:W-:Y:S02]  /*4830*/  FMUL.FTZ R136, R19.reuse, R136 ;  /* 0x0000008813887220 */ /* 0x041fe40000410000 */
[----:B-1----:R-:W-:Y:S02]  /*4840*/  FMUL.FTZ R134, R19, R134 ;  /* 0x0000008613867220 */ /* 0x002fe40000410000 */
[----:B------:R-:W-:Y:S01]  /*4850*/  FFMA.FTZ R19, R110, R143, -R6 ;  /* 0x0000008f6e137223 */ /* 0x000fe20000010806 */
[----:B------:R-:W-:Y:S01]  /*4860*/  PRMT R139, RZ, 0x5410, R139 ;  /* 0x00005410ff8b7816 */ /* 0x000fe2000000008b */
[----:B------:R-:W-:-:S02]  /*4870*/  FFMA.FTZ R145, R137, R158, R18 ;  /* 0x0000009e89917223 */ /* 0x000fc40000010012 */
[----:B------:R-:W-:Y:S01]  /*4880*/  FMUL.FTZ R143, R108, R143 ;  /* 0x0000008f6c8f7220 */ /* 0x000fe20000410000 */
[----:B------:R-:W-:Y:S01]  /*4890*/  PRMT R141, RZ, 0x5410, R141 ;  /* 0x00005410ff8d7816 */ /* 0x000fe2000000008d */
[C---:B------:R-:W-:Y:S02]  /*48a0*/  FMUL.FTZ R18, R126.reuse, R155 ;  /* 0x0000009b7e127220 */ /* 0x040fe40000410000 */
[----:B------:R-:W-:Y:S02]  /*48b0*/  FMUL.FTZ R22, R126, R145 ;  /* 0x000000917e167220 */ /* 0x000fe40000410000 */
[----:B------:R-:W-:Y:S01]  /*48c0*/  FFMA.FTZ R7, R110, R7, R143 ;  /* 0x000000076e077223 */ /* 0x000fe2000001008f */
[----:B------:R-:W-:Y:S01]  /*48d0*/  PRMT R143, RZ, 0x5410, R65 ;  /* 0x00005410ff8f7816 */ /* 0x000fe20000000041 */
[----:B------:R-:W-:Y:S02]  /*48e0*/  FFMA.FTZ R18, R124, R145, -R18 ;  /* 0x000000917c127223 */ /* 0x000fe40000010812 */
[----:B------:R-:W-:-:S02]  /*48f0*/  FMUL.FTZ R180, R76, R139 ;  /* 0x0000008b4cb47220 */ /* 0x000fc40000410000 */
[----:B------:R-:W-:Y:S02]  /*4900*/  FFMA.FTZ R22, R124, R155, R22 ;  /* 0x0000009b7c167223 */ /* 0x000fe40000010016 */
[----:B------:R-:W-:Y:S02]  /*4910*/  FMUL.FTZ R160, R76, R141 ;  /* 0x0000008d4ca07220 */ /* 0x000fe40000410000 */
[C---:B------:R-:W-:Y:S02]  /*4920*/  FFMA.FTZ R23, R143.reuse, R180, R18 ;  /* 0x000000b48f177223 */ /* 0x040fe40000010012 */
[----:B------:R-:W-:Y:S02]  /*4930*/  FFMA.FTZ R145, R143, R160, R22 ;  /* 0x000000a08f917223 */ /* 0x000fe40000010016 */
[----:B------:R-:W-:Y:S01]  /*4940*/  FMUL.FTZ R6, R126, R7 ;  /* 0x000000077e067220 */ /* 0x000fe20000410000 */
[----:B------:R-:W-:Y:S01]  /*4950*/  PRMT R147, RZ, 0x5410, R147 ;  /* 0x00005410ff937816 */ /* 0x000fe20000000093 */
[----:B------:R-:W-:-:S02]  /*4960*/  FMUL.FTZ R132, R128, R23 ;  /* 0x0000001780847220 */ /* 0x000fc40000410000 */
[----:B------:R-:W-:Y:S02]  /*4970*/  FMUL.FTZ R18, R126, R19 ;  /* 0x000000137e127220 */ /* 0x000fe40000410000 */
[----:B------:R-:W-:Y:S02]  /*4980*/  FMUL.FTZ R22, R128, R145 ;  /* 0x0000009180167220 */ /* 0x000fe40000410000 */
[----:B------:R-:W-:Y:S01]  /*4990*/  FFMA.FTZ R19, R124, R19, -R6 ;  /* 0x000000137c137223 */ /* 0x000fe20000010806 */
[----:B------:R-:W-:Y:S01]  /*49a0*/  PRMT R149, RZ, 0x5410, R149 ;  /* 0x00005410ff957816 */ /* 0x000fe20000000095 */
[----:B------:R-:W-:Y:S01]  /*49b0*/  FFMA.FTZ R132, R130, R145, R132 ;  /* 0x0000009182847223 */ /* 0x000fe20000010084 */
[----:B------:R-:W-:Y:S01]  /*49c0*/  PRMT R145, RZ, 0x5410, R66 ;  /* 0x00005410ff917816 */ /* 0x000fe20000000042 */
[----:B------:R-:W-:Y:S02]  /*49d0*/  FFMA.FTZ R7, R124, R7, R18 ;  /* 0x000000077c077223 */ /* 0x000fe40000010012 */
[----:B------:R-:W-:-:S02]  /*49e0*/  FFMA.FTZ R22, R130, R23, -R22 ;  /* 0x0000001782167223 */ /* 0x000fc40000010816 */
[----:B------:R-:W-:Y:S02]  /*49f0*/  FMUL.FTZ R172, R74, R147 ;  /* 0x000000934aac7220 */ /* 0x000fe40000410000 */
[C---:B------:R-:W-:Y:S02]  /*4a00*/  FMUL.FTZ R18, R128.reuse, R19 ;  /* 0x0000001380127220 */ /* 0x040fe40000410000 */
[----:B------:R-:W-:Y:S02]  /*4a10*/  FMUL.FTZ R6, R128, R7 ;  /* 0x0000000780067220 */ /* 0x000fe40000410000 */
[----:B------:R-:W-:Y:S02]  /*4a20*/  FMUL.FTZ R174, R74, R149 ;  /* 0x000000954aae7220 */ /* 0x000fe40000410000 */
[C---:B------:R-:W-:Y:S02]  /*4a30*/  FFMA.FTZ R23, R145.reuse, R172, R22 ;  /* 0x000000ac91177223 */ /* 0x040fe40000010016 */
[----:B------:R-:W-:Y:S01]  /*4a40*/  FFMA.FTZ R7, R130, R7, R18 ;  /* 0x0000000782077223 */ /* 0x000fe20000010012 */
[----:B------:R-:W-:Y:S01]  /*4a50*/  ISETP.NE.AND P2, PT, R34, 0x1f, PT ;  /* 0x0000001f2200780c */ /* 0x000fe20003f45270 */
[----:B------:R-:W-:Y:S01]  /*4a60*/  FFMA.FTZ R155, R145, R174, R132 ;  /* 0x000000ae919b7223 */ /* 0x000fe20000010084 */
[----:B------:R-:W-:Y:S01]  /*4a70*/  PRMT R153, RZ, 0x5410, R153 ;  /* 0x00005410ff997816 */ /* 0x000fe20000000099 */
[----:B------:R-:W-:-:S02]  /*4a80*/  FFMA.FTZ R19, R130, R19, -R6 ;  /* 0x0000001382137223 */ /* 0x000fc40000010806 */
[C---:B------:R-:W-:Y:S02]  /*4a90*/  FMUL.FTZ R18, R134.reuse, R23 ;  /* 0x0000001786127220 */ /* 0x040fe40000410000 */
[C---:B------:R-:W-:Y:S02]  /*4aa0*/  FMUL.FTZ R179, R134.reuse, R7 ;  /* 0x0000000786b37220 */ /* 0x040fe40000410000 */
[-C--:B------:R-:W-:Y:S02]  /*4ab0*/  FMUL.FTZ R6, R134, R155.reuse ;  /* 0x0000009b86067220 */ /* 0x080fe40000410000 */
[C---:B------:R-:W-:Y:S01]  /*4ac0*/  FFMA.FTZ R18, R136.reuse, R155, R18 ;  /* 0x0000009b88127223 */ /* 0x040fe20000010012 */
[----:B------:R-:W-:Y:S01]  /*4ad0*/  PRMT R155, RZ, 0x5410, R67 ;  /* 0x00005410ff9b7816 */ /* 0x000fe20000000043 */
[-C--:B------:R-:W-:Y:S02]  /*4ae0*/  FFMA.FTZ R179, R136, R19.reuse, -R179 ;  /* 0x0000001388b37223 */ /* 0x080fe400000108b3 */
[----:B------:R-:W-:-:S02]  /*4af0*/  FMUL.FTZ R19, R134, R19 ;  /* 0x0000001386137220 */ /* 0x000fc40000410000 */
[----:B------:R-:W-:Y:S02]  /*4b00*/  FMUL.FTZ R132, R72, R153 ;  /* 0x0000009948847220 */ /* 0x000fe40000410000 */
[C---:B------:R-:W-:Y:S02]  /*4b10*/  FFMA.FTZ R7, R136.reuse, R7, R19 ;  /* 0x0000000788077223 */ /* 0x040fe40000010013 */
[----:B------:R-:W-:Y:S02]  /*4b20*/  FFMA.FTZ R182, R155, R132, R18 ;  /* 0x000000849bb67223 */ /* 0x000fe40000010012 */
[----:B------:R0:W1:Y:S01]  /*4b30*/  @P2 LDS.64 R18, [R34.X8+0x2d18] ;  /* 0x002d180022122984 */ /* 0x0000620000008a00 */
[----:B------:R-:W-:Y:S01]  /*4b40*/  PRMT R151, RZ, 0x5410, R151 ;  /* 0x00005410ff977816 */ /* 0x000fe20000000097 */
[----:B------:R-:W-:Y:S01]  /*4b50*/  FFMA.FTZ R6, R136, R23, -R6 ;  /* 0x0000001788067223 */ /* 0x000fe20000010806 */
[----:B------:R-:W-:Y:S03]  /*4b60*/  BSSY B0, `(.L_x_11867) ;  /* 0x000000d000007945 */ /* 0x000fe60003800000 */
[----:B------:R-:W-:-:S04]  /*4b70*/  FMUL.FTZ R162, R72, R151 ;  /* 0x0000009748a27220 */ /* 0x000fc80000410000 */
[----:B------:R-:W-:Y:S01]  /*4b80*/  FFMA.FTZ R181, R155, R162, R6 ;  /* 0x000000a29bb57223 */ /* 0x000fe20000010006 */
        /* <DEDUP_REMOVED lines=10> */
.L_x_11868:
[----:B0---4-:R-:W-:Y:S05]  /*4c30*/  BSYNC B0 ;  /* 0x0000000000007941 */ /* 0x011fea0003800000 */
.L_x_11867:
[----:B------:R-:W0:Y:S01]  /*4c40*/  SHFL.UP PT, R6, R179, 0x1, RZ ;  /* 0x04200000b3067989 */ /* 0x000e2200000e00ff */
[----:B------:R-:W-:Y:S01]  /*4c50*/  ISETP.GE.AND P3, PT, R36, 0x1, PT ;  /* 0x000000012400780c */ /* 0x000fe20003f66270 */
[----:B------:R-:W-:Y:S01]  /*4c60*/  IMAD R194, R164, c[0x0][0x2c0], RZ ;  /* 0x0000b000a4c27a24 */ /* 0x000fe200078e02ff */
[----:B------:R-:W-:Y:S01]  /*4c70*/  MOV R187, c[0x0][0x2bc] ;  /* 0x0000af0000bb7a02 */ /* 0x000fe20000000f00 */
[----:B------:R-:W2:Y:S01]  /*4c80*/  SHFL.UP PT, R184, R181, 0x1, RZ ;  /* 0x04200000b5b87989 */ /* 0x000ea200000e00ff */
[----:B------:R-:W-:Y:S01]  /*4c90*/  PRMT R178, RZ, 0x5410, R178 ;  /* 0x00005410ffb27816 */ /* 0x000fe200000000b2 */
[----:B------:R-:W-:Y:S01]  /*4ca0*/  IMAD R193, R31, c[0x0][0x2c4], R194 ;  /* 0x0000b1001fc17a24 */ /* 0x000fe200078e02c2 */
[----:B------:R-:W-:Y:S01]  /*4cb0*/  SHF.R.U32.HI R190, RZ, 0x1, R187 ;  /* 0x00000001ffbe7819 */ /* 0x000fe200000116bb */
[----:B------:R-:W3:Y:S01]  /*4cc0*/  SHFL.UP PT, R186, R182, 0x1, RZ ;  /* 0x04200000b6ba7989 */ /* 0x000ee200000e00ff */
[----:B------:R-:W-:Y:S01]  /*4cd0*/  PRMT R24, RZ, 0x5410, R24 ;  /* 0x00005410ff187816 */ /* 0x000fe20000000018 */
[----:B------:R-:W-:Y:S01]  /*4ce0*/  FMUL.FTZ R178, R79, R178 ;  /* 0x000000b24fb27220 */ /* 0x000fe20000410000 */
[----:B------:R-:W-:Y:S01]  /*4cf0*/  PRMT R140, RZ, 0x5410, R140 ;  /* 0x00005410ff8c7816 */ /* 0x000fe2000000008c */
[----:B------:R-:W4:Y:S01]  /*4d00*/  SHFL.UP PT, R22, R7, 0x1, RZ ;  /* 0x0420000007167989 */ /* 0x000f2200000e00ff */
[----:B------:R-:W-:Y:S01]  /*4d10*/  PRMT R138, RZ, 0x5410, R138 ;  /* 0x00005410ff8a7816 */ /* 0x000fe2000000008a */
[----:B------:R-:W-:Y:S01]  /*4d20*/  BSSY B0, `(.L_x_11869) ;  /* 0x00000fb000007945 */ /* 0x000fe20003800000 */
[----:B------:R-:W-:-:S02]  /*4d30*/  ISETP.GE.OR P0, PT, R168, c[0x0][0x174], P0 ;  /* 0x00005d00a8007a0c */ /* 0x000fc40000706670 */
[----:B------:R-:W-:Y:S02]  /*4d40*/  PRMT R146, RZ, 0x5410, R146 ;  /* 0x00005410ff927816 */ /* 0x000fe40000000092 */
[----:B------:R-:W-:Y:S01]  /*4d50*/  PRMT R142, RZ, 0x5410, R142 ;  /* 0x00005410ff8e7816 */ /* 0x000fe2000000008e */
[C---:B0-----:R-:W-:Y:S02]  /*4d60*/  FMUL.FTZ R23, R7.reuse, R6 ;  /* 0x0000000607177220 */ /* 0x041fe40000410000 */
[C---:B--2---:R-:W-:Y:S02]  /*4d70*/  FMUL.FTZ R185, R7.reuse, R184 ;  /* 0x000000b807b97220 */ /* 0x044fe40000410000 */
[-C--:B---3--:R-:W-:Y:S02]  /*4d80*/  FMUL.FTZ R183, R7, R186.reuse ;  /* 0x000000ba07b77220 */ /* 0x088fe40000410000 */
[C---:B------:R-:W-:Y:S02]  /*4d90*/  FFMA.FTZ R185, R179.reuse, R186, R185 ;  /* 0x000000bab3b97223 */ /* 0x040fe400000100b9 */
[----:B----4-:R-:W-:-:S02]  /*4da0*/  FFMA.FTZ R188, R179, R22, R23 ;  /* 0x00000016b3bc7223 */ /* 0x010fc40000010017 */
[----:B------:R-:W-:Y:S02]  /*4db0*/  FMUL.FTZ R22, R7, R22 ;  /* 0x0000001607167220 */ /* 0x000fe40000410000 */
[----:B------:R-:W-:Y:S01]  /*4dc0*/  FFMA.FTZ R184, R179, R184, -R183 ;  /* 0x000000b8b3b87223 */ /* 0x000fe200000108b7 */
[----:B------:R-:W-:Y:S01]  /*4dd0*/  FSEL R188, R7, R188, !P3 ;  /* 0x000000bc07bc7208 */ /* 0x000fe20005800000 */
[----:B------:R-:W-:Y:S01]  /*4de0*/  @P3 FADD.FTZ R182, R182, R185 ;  /* 0x000000b9b6b63221 */ /* 0x000fe20000010000 */
[----:B------:R-:W-:Y:S01]  /*4df0*/  MOV R7, c[0x0][0x29c] ;  /* 0x0000a70000077a02 */ /* 0x000fe20000000f00 */
[----:B------:R-:W-:Y:S01]  /*4e00*/  @P3 FFMA.FTZ R179, R179, R6, -R22 ;  /* 0x00000006b3b33223 */ /* 0x000fe20000010816 */
[----:B------:R-:W-:Y:S01]  /*4e10*/  MOV R6, c[0x0][0x298] ;  /* 0x0000a60000067a02 */ /* 0x000fe20000000f00 */
[----:B------:R-:W-:Y:S01]  /*4e20*/  @P3 FADD.FTZ R181, R181, R184 ;  /* 0x000000b8b5b53221 */ /* 0x000fe20000010000 */
[----:B------:R-:W0:Y:S01]  /*4e30*/  SHFL.UP PT, R186, R182, 0x2, RZ ;  /* 0x04400000b6ba7989 */ /* 0x000e2200000e00ff */
[----:B------:R-:W-:-:S02]  /*4e40*/  SHF.R.U32.HI R22, RZ, 0x1, R7 ;  /* 0x00000001ff167819 */ /* 0x000fc40000011607 */
[----:B------:R-:W-:Y:S01]  /*4e50*/  SHF.R.U64 R6, R6, 0x1, R7 ;  /* 0x0000000106067819 */ /* 0x000fe20000001207 */
[----:B------:R-:W2:Y:S01]  /*4e60*/  SHFL.UP PT, R183, R179, 0x2, RZ ;  /* 0x04400000b3b77989 */ /* 0x000ea200000e00ff */
[----:B------:R-:W-:Y:S01]  /*4e70*/  ISETP.GE.AND P3, PT, R36, 0x2, PT ;  /* 0x000000022400780c */ /* 0x000fe20003f66270 */
[-C--:B------:R-:W-:Y:S01]  /*4e80*/  IMAD R7, R22, R29.reuse, RZ ;  /* 0x0000001d16077224 */ /* 0x080fe200078e02ff */
[----:B------:R-:W-:Y:S01]  /*4e90*/  MOV R22, c[0x0][0x2b8] ;  /* 0x0000ae0000167a02 */ /* 0x000fe20000000f00 */
[----:B------:R-:W3:Y:S02]  /*4ea0*/  SHFL.UP PT, R185, R181, 0x2, RZ ;  /* 0x04400000b5b97989 */ /* 0x000ee400000e00ff */
[----:B------:R-:W-:Y:S01]  /*4eb0*/  IMAD R23, R30, R6, R7 ;  /* 0x000000061e177224 */ /* 0x000fe200078e0207 */
[----:B------:R-:W-:Y:S01]  /*4ec0*/  SHF.R.U64 R22, R22, 0x1, R187 ;  /* 0x0000000116167819 */ /* 0x000fe200000012bb */
[----:B------:R-:W4:Y:S01]  /*4ed0*/  SHFL.UP PT, R184, R188, 0x2, RZ ;  /* 0x04400000bcb87989 */ /* 0x000f2200000e00ff */
[----:B------:R-:W-:-:S04]  /*4ee0*/  IMAD.WIDE.U32 R6, R6, R29, RZ ;  /* 0x0000001d06067225 */ /* 0x000fc800078e00ff */
[----:B------:R-:W-:Y:S01]  /*4ef0*/  IMAD R187, R190, R29, RZ ;  /* 0x0000001dbebb7224 */ /* 0x000fe200078e02ff */
[----:B------:R-:W-:-:S03]  /*4f00*/  IADD3 R7, R23, R7, RZ ;  /* 0x0000000717077210 */ /* 0x000fc60007ffe0ff */
[----:B------:R-:W-:Y:S02]  /*4f10*/  IMAD R187, R30, R22, R187 ;  /* 0x000000161ebb7224 */ /* 0x000fe400078e02bb */
[----:B------:R-:W-:-:S04]  /*4f20*/  IMAD.WIDE.U32 R22, R22, R29, RZ ;  /* 0x0000001d16167225 */ /* 0x000fc800078e00ff */
[C---:B0-----:R-:W-:Y:S01]  /*4f30*/  FMUL.FTZ R190, R188.reuse, R186 ;  /* 0x000000babcbe7220 */ /* 0x041fe20000410000 */
[----:B------:R-:W-:Y:S01]  /*4f40*/  IADD3 R23, R187, R23, RZ ;  /* 0x00000017bb177210 */ /* 0x000fe20007ffe0ff */
[----:B--2---:R-:W-:Y:S02]  /*4f50*/  FMUL.FTZ R187, R188, R183 ;  /* 0x000000b7bcbb7220 */ /* 0x004fe40000410000 */
[----:B------:R-:W-:-:S04]  /*4f60*/  IMAD.WIDE.U32 R6, R31, c[0x0][0x2a0], R6 ;  /* 0x0000a8001f067a25 */ /* 0x000fc800078e0006 */
[-C--:B---3--:R-:W-:Y:S01]  /*4f70*/  FMUL.FTZ R189, R188, R185.reuse ;  /* 0x000000b9bcbd7220 */ /* 0x088fe20000410000 */
[----:B------:R-:W-:Y:S01]  /*4f80*/  LEA R198, P4, R6, c[0x0][0x318], 0x3 ;  /* 0x0000c60006c67a11 */ /* 0x000fe200078818ff */
[C---:B------:R-:W-:Y:S02]  /*4f90*/  FFMA.FTZ R192, R179.reuse, R185, -R190 ;  /* 0x000000b9b3c07223 */ /* 0x040fe400000108be */
[CC--:B----4-:R-:W-:Y:S02]  /*4fa0*/  FMUL.FTZ R190, R188.reuse, R184.reuse ;  /* 0x000000b8bcbe7220 */ /* 0x0d0fe40000410000 */
[C---:B------:R-:W-:Y:S01]  /*4fb0*/  FFMA.FTZ R187, R179.reuse, R184, R187 ;  /* 0x000000b8b3bb7223 */ /* 0x040fe200000100bb */
[----:B------:R-:W-:Y:S01]  /*4fc0*/  PRMT R184, RZ, 0x5410, R157 ;  /* 0x00005410ffb87816 */ /* 0x000fe2000000009d */
[C---:B------:R-:W-:Y:S01]  /*4fd0*/  FFMA.FTZ R189, R179.reuse, R186, R189 ;  /* 0x000000bab3bd7223 */ /* 0x040fe200000100bd */
[----:B------:R-:W-:Y:S01]  /*4fe0*/  PRMT R186, RZ, 0x5410, R159 ;  /* 0x00005410ffba7816 */ /* 0x000fe2000000009f */
[----:B------:R-:W-:Y:S01]  /*4ff0*/  @P3 FFMA.FTZ R179, R179, R183, -R190 ;  /* 0x000000b7b3b33223 */ /* 0x000fe200000108be */
[----:B------:R-:W-:Y:S01]  /*5000*/  FSEL R187, R188, R187, !P3 ;  /* 0x000000bbbcbb7208 */ /* 0x000fe20005800000 */
[C---:B------:R-:W-:Y:S01]  /*5010*/  FMUL.FTZ R157, R75.reuse, R184 ;  /* 0x000000b84b9d7220 */ /* 0x040fe20000410000 */
[----:B------:R-:W-:Y:S01]  /*5020*/  PRMT R184, RZ, 0x5410, R163 ;  /* 0x00005410ffb87816 */ /* 0x000fe200000000a3 */
[----:B------:R-:W-:Y:S01]  /*5030*/  FMUL.FTZ R159, R75, R186 ;  /* 0x000000ba4b9f7220 */ /* 0x000fe20000410000 */
[----:B------:R-:W-:Y:S01]  /*5040*/  PRMT R186, RZ, 0x5410, R161 ;  /* 0x00005410ffba7816 */ /* 0x000fe200000000a1 */
[----:B------:R-:W-:-:S02]  /*5050*/  FMUL.FTZ R185, R136, R157 ;  /* 0x0000009d88b97220 */ /* 0x000fc40000410000 */
[----:B------:R-:W-:Y:S02]  /*5060*/  IMAD R188, R164, c[0x0][0x2a0], RZ ;  /* 0x0000a800a4bc7a24 */ /* 0x000fe400078e02ff */
[----:B------:R-:W-:Y:S02]  /*5070*/  FMUL.FTZ R163, R77, R186 ;  /* 0x000000ba4da37220 */ /* 0x000fe40000410000 */
[C---:B------:R-:W-:Y:S02]  /*5080*/  FFMA.FTZ R186, -R134.reuse, R159, -R185 ;  /* 0x0000009f86ba7223 */ /* 0x040fe400000109b9 */
[----:B------:R-:W-:Y:S02]  /*5090*/  FMUL.FTZ R183, R134, R157 ;  /* 0x0000009d86b77220 */ /* 0x000fe40000410000 */
[----:B------:R-:W-:Y:S02]  /*50a0*/  FADD.FTZ R185, -R163, R186 ;  /* 0x000000baa3b97221 */ /* 0x000fe40000010100 */
[----:B------:R-:W0:Y:S01]  /*50b0*/  SHFL.UP PT, R186, R179, 0x4, RZ ;  /* 0x04800000b3ba7989 */ /* 0x000e2200000e00ff */
[----:B------:R-:W-:-:S02]  /*50c0*/  @P3 FADD.FTZ R182, R182, R189 ;  /* 0x000000bdb6b63221 */ /* 0x000fc40000010000 */
[----:B------:R-:W-:Y:S01]  /*50d0*/  @P3 FADD.FTZ R181, R181, R192 ;  /* 0x000000c0b5b53221 */ /* 0x000fe20000010000 */
[----:B------:R-:W-:Y:S01]  /*50e0*/  ISETP.GE.AND P3, PT, R36, 0x4, PT ;  /* 0x000000042400780c */ /* 0x000fe20003f66270 */
[----:B------:R-:W-:Y:S01]  /*50f0*/  FMUL.FTZ R161, R77, R184 ;  /* 0x000000b84da17220 */ /* 0x000fe20000410000 */
[----:B------:R-:W-:Y:S01]  /*5100*/  SHFL.UP PT, R192, R182, 0x4, RZ ;  /* 0x04800000b6c07989 */ /* 0x000fe200000e00ff */
[C---:B------:R-:W-:Y:S02]  /*5110*/  IMAD R191, R31.reuse, c[0x0][0x2a4], R188 ;  /* 0x0000a9001fbf7a24 */ /* 0x040fe400078e02bc */
[----:B------:R-:W-:Y:S01]  /*5120*/  FFMA.FTZ R184, R136, R159, -R183 ;  /* 0x0000009f88b87223 */ /* 0x000fe200000108b7 */
[----:B------:R-:W2:Y:S01]  /*5130*/  SHFL.UP PT, R188, R187, 0x4, RZ ;  /* 0x04800000bbbc7989 */ /* 0x000ea200000e00ff */
[----:B------:R-:W-:-:S03]  /*5140*/  IMAD.WIDE.U32 R22, R31, c[0x0][0x2c0], R22 ;  /* 0x0000b0001f167a25 */ /* 0x000fc600078e0016 */
[----:B------:R-:W3:Y:S01]  /*5150*/  SHFL.UP PT, R190, R181, 0x4, RZ ;  /* 0x04800000b5be7989 */ /* 0x000ee200000e00ff */
[----:B------:R-:W-:Y:S01]  /*5160*/  FADD.FTZ R183, R161, R184 ;  /* 0x000000b8a1b77221 */ /* 0x000fe20000010000 */
[----:B------:R-:W-:Y:S01]  /*5170*/  IADD3 R23, R193, R23, RZ ;  /* 0x00000017c1177210 */ /* 0x000fe20007ffe0ff */
[C---:B------:R-:W-:Y:S02]  /*5180*/  FMUL.FTZ R184, R128.reuse, -R185 ;  /* 0x800000b980b87220 */ /* 0x040fe40000410000 */
[-C--:B------:R-:W-:Y:S02]  /*5190*/  FMUL.FTZ R189, R128, -R183.reuse ;  /* 0x800000b780bd7220 */ /* 0x080fe40000410000 */
[C---:B------:R-:W-:Y:S01]  /*51a0*/  FFMA.FTZ R183, R130.reuse, R183, -R184 ;  /* 0x000000b782b77223 */ /* 0x040fe200000108b8 */
[----:B------:R-:W-:Y:S01]  /*51b0*/  PRMT R184, RZ, 0x5410, R167 ;  /* 0x00005410ffb87816 */ /* 0x000fe200000000a7 */
[----:B------:R-:W-:Y:S01]  /*51c0*/  FFMA.FTZ R194, R130, R185, R189 ;  /* 0x000000b982c27223 */ /* 0x000fe200000100bd */
[----:B------:R-:W-:Y:S01]  /*51d0*/  IADD3 R189, R191, R7, RZ ;  /* 0x00000007bfbd7210 */ /* 0x000fe20007ffe0ff */
[----:B------:R-:W-:-:S02]  /*51e0*/  FADD.FTZ R183, R178, R183 ;  /* 0x000000b7b2b77221 */ /* 0x000fc40000010000 */
[----:B------:R-:W-:Y:S01]  /*51f0*/  FMUL.FTZ R167, R79, R184 ;  /* 0x000000b84fa77220 */ /* 0x000fe20000410000 */
[----:B------:R-:W-:Y:S01]  /*5200*/  LEA.HI.X R200, R6, c[0x0][0x31c], R189, 0x3, P4 ;  /* 0x0000c70006c87a11 */ /* 0x000fe200020f1cbd */
[----:B0-----:R-:W-:Y:S02]  /*5210*/  FMUL.FTZ R6, R187, R186 ;  /* 0x000000babb067220 */ /* 0x001fe40000410000 */
[----:B------:R-:W-:Y:S01]  /*5220*/  FADD.FTZ R185, -R167, R194 ;  /* 0x000000c2a7b97221 */ /* 0x000fe20000010100 */
[----:B------:R-:W-:Y:S01]  /*5230*/  LEA R194, P5, R22, c[0x0][0x320], 0x3 ;  /* 0x0000c80016c27a11 */ /* 0x000fe200078a18ff */
[----:B------:R-:W-:Y:S02]  /*5240*/  FMUL.FTZ R184, R81, R24 ;  /* 0x0000001851b87220 */ /* 0x000fe40000410000 */
[----:B------:R-:W-:Y:S01]  /*5250*/  FMUL.FTZ R7, R126, -R185 ;  /* 0x800000b97e077220 */ /* 0x000fe20000410000 */
[----:B------:R-:W-:Y:S01]  /*5260*/  LEA.HI.X R196, R22, c[0x0][0x324], R23, 0x3, P5 ;  /* 0x0000c90016c47a11 */ /* 0x000fe200028f1c17 */
[----:B--2---:R-:W-:-:S02]  /*5270*/  FFMA.FTZ R6, R179, R188, R6 ;  /* 0x000000bcb3067223 */ /* 0x004fc40000010006 */
[-C--:B------:R-:W-:Y:S02]  /*5280*/  FFMA.FTZ R189, R124, R183.reuse, -R7 ;  /* 0x000000b77cbd7223 */ /* 0x080fe40000010807 */
[C---:B---3--:R-:W-:Y:S02]  /*5290*/  FMUL.FTZ R22, R187.reuse, R190 ;  /* 0x000000bebb167220 */ /* 0x048fe40000410000 */
[C---:B------:R-:W-:Y:S02]  /*52a0*/  FMUL.FTZ R7, R187.reuse, R192 ;  /* 0x000000c0bb077220 */ /* 0x040fe40000410000 */
[C---:B------:R-:W-:Y:S01]  /*52b0*/  FMUL.FTZ R188, R187.reuse, R188 ;  /* 0x000000bcbbbc7220 */ /* 0x040fe20000410000 */
[----:B------:R-:W-:Y:S01]  /*52c0*/  FSEL R187, R187, R6, !P3 ;  /* 0x00000006bbbb7208 */ /* 0x000fe20005800000 */
[----:B------:R-:W-:Y:S01]  /*52d0*/  FMUL.FTZ R183, R126, -R183 ;  /* 0x800000b77eb77220 */ /* 0x000fe20000410000 */
[----:B------:R-:W-:Y:S01]  /*52e0*/  PRMT R6, RZ, 0x5410, R25 ;  /* 0x00005410ff067816 */ /* 0x000fe20000000019 */
[----:B------:R-:W-:Y:S01]  /*52f0*/  FFMA.FTZ R23, R179, R192, R22 ;  /* 0x000000c0b3177223 */ /* 0x000fe20000010016 */
[----:B------:R-:W-:Y:S01]  /*5300*/  SHF.R.U32.HI R25, RZ, 0x1e, R34 ;  /* 0x0000001eff197819 */ /* 0x000fe20000011622 */
[----:B------:R-:W-:-:S02]  /*5310*/  FFMA.FTZ R192, R124, R185, R183 ;  /* 0x000000b97cc07223 */ /* 0x000fc400000100b7 */
[----:B------:R-:W-:Y:S02]  /*5320*/  FMUL.FTZ R183, R81, R6 ;  /* 0x0000000651b77220 */ /* 0x000fe40000410000 */
[C---:B------:R-:W-:Y:S02]  /*5330*/  FFMA.FTZ R190, R179.reuse, R190, -R7 ;  /* 0x000000beb3be7223 */ /* 0x040fe40000010807 */
[----:B------:R-:W-:Y:S02]  /*5340*/  @P3 FFMA.FTZ R179, R179, R186, -R188 ;  /* 0x000000bab3b33223 */ /* 0x000fe400000108bc */
[----:B------:R-:W-:Y:S01]  /*5350*/  FADD.FTZ R7, -R183, R192 ;  /* 0x000000c0b7077221 */ /* 0x000fe20000010100 */
[----:B------:R-:W-:Y:S01]  /*5360*/  SHFL.UP PT, R188, R187, 0x8, RZ ;  /* 0x05000000bbbc7989 */ /* 0x000fe200000e00ff */
[----:B------:R-:W-:Y:S01]  /*5370*/  @P3 FADD.FTZ R182, R182, R23 ;  /* 0x00000017b6b63221 */ /* 0x000fe20000010000 */
[----:B------:R-:W-:Y:S01]  /*5380*/  SHF.L.U32 R23, R34, 0x2, RZ ;  /* 0x0000000222177819 */ /* 0x000fe200000006ff */
[----:B------:R-:W-:Y:S01]  /*5390*/  @P3 FADD.FTZ R181, R181, R190 ;  /* 0x000000beb5b53221 */ /* 0x000fe20000010000 */
[----:B------:R-:W0:Y:S01]  /*53a0*/  SHFL.UP PT, R186, R179, 0x8, RZ ;  /* 0x05000000b3ba7989 */ /* 0x000e2200000e00ff */
[----:B------:R-:W-:Y:S01]  /*53b0*/  FADD.FTZ R189, R184, R189 ;  /* 0x000000bdb8bd7221 */ /* 0x000fe20000010000 */
[C---:B------:R-:W-:Y:S01]  /*53c0*/  IADD3 R24, P4, R23.reuse, R194, RZ ;  /* 0x000000c217187210 */ /* 0x040fe20007f9e0ff */
[C---:B------:R-:W-:Y:S01]  /*53d0*/  FMUL.FTZ R6, R108.reuse, -R7 ;  /* 0x800000076c067220 */ /* 0x040fe20000410000 */
[----:B------:R-:W2:Y:S01]  /*53e0*/  SHFL.UP PT, R190, R181, 0x8, RZ ;  /* 0x05000000b5be7989 */ /* 0x000ea200000e00ff */
[----:B------:R-:W-:Y:S01]  /*53f0*/  IADD3 R22, P3, R23, R198, RZ ;  /* 0x000000c617167210 */ /* 0x000fe20007f7e0ff */
[----:B------:R-:W-:-:S02]  /*5400*/  FMUL.FTZ R185, R108, -R189 ;  /* 0x800000bd6cb97220 */ /* 0x000fc40000410000 */
[C---:B------:R-:W-:Y:S01]  /*5410*/  FFMA.FTZ R194, R110.reuse, R189, -R6 ;  /* 0x000000bd6ec27223 */ /* 0x040fe20000010806 */
[----:B------:R-:W3:Y:S01]  /*5420*/  SHFL.UP PT, R192, R182, 0x8, RZ ;  /* 0x05000000b6c07989 */ /* 0x000ee200000e00ff */
[----:B------:R-:W-:Y:S02]  /*5430*/  PRMT R6, RZ, 0x5410, R173 ;  /* 0x00005410ff067816 */ /* 0x000fe400000000ad */
[C---:B------:R-:W-:Y:S02]  /*5440*/  IADD3.X R23, R25.reuse, R200, RZ, P3, !PT ;  /* 0x000000c819177210 */ /* 0x040fe40001ffe4ff */
[----:B------:R-:W-:Y:S01]  /*5450*/  IADD3.X R25, R25, R196, RZ, P4, !PT ;  /* 0x000000c419197210 */ /* 0x000fe200027fe4ff */
[----:B------:R-:W-:Y:S01]  /*5460*/  FMUL.FTZ R173, R83, R6 ;  /* 0x0000000653ad7220 */ /* 0x000fe20000410000 */
[----:B------:R-:W-:Y:S01]  /*5470*/  PRMT R6, RZ, 0x5410, R171 ;  /* 0x00005410ff067816 */ /* 0x000fe200000000ab */
[----:B------:R-:W-:Y:S01]  /*5480*/  FFMA.FTZ R196, R110, R7, R185 ;  /* 0x000000076ec47223 */ /* 0x000fe200000100b9 */
[----:B------:R-:W-:-:S02]  /*5490*/  IADD3 R7, R47, -c[0x0][0x174], RZ ;  /* 0x80005d002f077a10 */ /* 0x000fc40007ffe0ff */
[----:B------:R-:W-:Y:S01]  /*54a0*/  ISETP.GE.AND P3, PT, R36, 0x8, PT ;  /* 0x000000082400780c */ /* 0x000fe20003f66270 */
[----:B------:R-:W-:Y:S02]  /*54b0*/  FMUL.FTZ R185, R83, R6 ;  /* 0x0000000653b97220 */ /* 0x000fe40000410000 */
[----:B------:R-:W-:Y:S02]  /*54c0*/  FADD.FTZ R189, -R173, R196 ;  /* 0x000000c4adbd7221 */ /* 0x000fe40000010100 */
[----:B------:R-:W-:Y:S02]  /*54d0*/  IMAD R171, R7, -0x200, RZ ;  /* 0xfffffe0007ab7824 */ /* 0x000fe400078e02ff */
[----:B------:R-:W-:Y:S02]  /*54e0*/  FADD.FTZ R7, R185, R194 ;  /* 0x000000c2b9077221 */ /* 0x000fe40000010000 */
[----:B------:R-:W-:Y:S02]  /*54f0*/  FMUL.FTZ R6, R112, -R189 ;  /* 0x800000bd70067220 */ /* 0x000fe40000410000 */
[----:B------:R-:W-:-:S04]  /*5500*/  IMAD.WIDE R22, R171, 0x4, R22 ;  /* 0x00000004ab167825 */ /* 0x000fc800078e0216 */
[----:B------:R-:W-:Y:S02]  /*5510*/  FFMA.FTZ R196, R114, R7, -R6 ;  /* 0x0000000772c47223 */ /* 0x000fe40000010806 */
[----:B0-----:R-:W-:Y:S02]  /*5520*/  FMUL.FTZ R6, R187, R186 ;  /* 0x000000babb067220 */ /* 0x001fe40000410000 */
[----:B------:R-:W-:-:S04]  /*5530*/  IMAD.WIDE R24, R171, 0x4, R24 ;  /* 0x00000004ab187825 */ /* 0x000fc800078e0218 */
[----:B------:R-:W-:Y:S02]  /*5540*/  FMUL.FTZ R191, R112, -R7 ;  /* 0x8000000770bf7220 */ /* 0x000fe40000410000 */
[C---:B--2---:R-:W-:Y:S02]  /*5550*/  FMUL.FTZ R171, R187.reuse, R190 ;  /* 0x000000bebbab7220 */ /* 0x044fe40000410000 */
[----:B---3--:R-:W-:Y:S02]  /*5560*/  FMUL.FTZ R7, R187, R192 ;  /* 0x000000c0bb077220 */ /* 0x008fe40000410000 */
[-C--:B------:R-:W-:Y:S02]  /*5570*/  FFMA.FTZ R6, R179, R188.reuse, R6 ;  /* 0x000000bcb3067223 */ /* 0x080fe40000010006 */
[----:B------:R-:W-:Y:S02]  /*5580*/  FMUL.FTZ R188, R187, R188 ;  /* 0x000000bcbbbc7220 */ /* 0x000fe40000410000 */
[----:B------:R-:W-:-:S02]  /*5590*/  FFMA.FTZ R171, R179, R192, R171 ;  /* 0x000000c0b3ab7223 */ /* 0x000fc400000100ab */
[----:B------:R-:W-:Y:S01]  /*55a0*/  FFMA.FTZ R190, R179, R190, -R7 ;  /* 0x000000beb3be7223 */ /* 0x000fe20000010807 */
[----:B------:R-:W-:Y:S01]  /*55b0*/  FSEL R7, R187, R6, !P3 ;  /* 0x00000006bb077208 */ /* 0x000fe20005800000 */
[----:B------:R-:W-:Y:S01]  /*55c0*/  @P3 FFMA.FTZ R179, R179, R186, -R188 ;  /* 0x000000bab3b33223 */ /* 0x000fe200000108bc */
[----:B------:R-:W-:Y:S01]  /*55d0*/  PRMT R186, RZ, 0x5410, R165 ;  /* 0x00005410ffba7816 */ /* 0x000fe200000000a5 */
[----:B------:R-:W-:Y:S01]  /*55e0*/  @P3 FADD.FTZ R181, R181, R190 ;  /* 0x000000beb5b53221 */ /* 0x000fe20000010000 */
[----:B------:R-:W-:Y:S01]  /*55f0*/  PRMT R6, RZ, 0x5410, R169 ;  /* 0x00005410ff067816 */ /* 0x000fe200000000a9 */
[----:B------:R-:W-:Y:S01]  /*5600*/  @P3 FADD.FTZ R182, R182, R171 ;  /* 0x000000abb6b63221 */ /* 0x000fe20000010000 */
[----:B------:R-:W0:Y:S01]  /*5610*/  SHFL.UP PT, R188, R179, 0x10, RZ ;  /* 0x06000000b3bc7989 */ /* 0x000e2200000e00ff */
[----:B-1----:R-:W-:Y:S01]  /*5620*/  FMUL.FTZ R171, R134, R19 ;  /* 0x0000001386ab7220 */ /* 0x002fe20000410000 */
[----:B------:R-:W-:Y:S01]  /*5630*/  ISETP.GE.AND P3, PT, R36, 0x10, PT ;  /* 0x000000102400780c */ /* 0x000fe20003f66270 */
[-C--:B------:R-:W-:Y:S01]  /*5640*/  FMUL.FTZ R187, R134, -R18.reuse ;  /* 0x8000001286bb7220 */ /* 0x080fe20000410000 */
[----:B------:R-:W1:Y:S01]  /*5650*/  SHFL.UP PT, R190, R7, 0x10, RZ ;  /* 0x0600000007be7989 */ /* 0x000e6200000e00ff */
[----:B------:R-:W-:-:S02]  /*5660*/  FFMA.FTZ R171, R136, R18, -R171 ;  /* 0x0000001288ab7223 */ /* 0x000fc400000108ab */
[----:B------:R-:W-:Y:S01]  /*5670*/  FFMA.FTZ R191, R114, R189, R191 ;  /* 0x000000bd72bf7223 */ /* 0x000fe200000100bf */
[----:B------:R-:W2:Y:S01]  /*5680*/  SHFL.UP PT, R192, R181, 0x10, RZ ;  /* 0x06000000b5c07989 */ /* 0x000ea200000e00ff */
[----:B------:R-:W-:Y:S02]  /*5690*/  FFMA.FTZ R165, R136, -R19, R187 ;  /* 0x8000001388a57223 */ /* 0x000fe400000100bb */
[C---:B------:R-:W-:Y:S01]  /*56a0*/  FMUL.FTZ R186, R85.reuse, R186 ;  /* 0x000000ba55ba7220 */ /* 0x040fe20000410000 */
[----:B------:R-:W3:Y:S01]  /*56b0*/  SHFL.UP PT, R194, R182, 0x10, RZ ;  /* 0x06000000b6c27989 */ /* 0x000ee200000e00ff */
[C---:B------:R-:W-:Y:S02]  /*56c0*/  FMUL.FTZ R169, R128.reuse, -R171 ;  /* 0x800000ab80a97220 */ /* 0x040fe40000410000 */
        /* <DEDUP_REMOVED lines=13> */
[----:B-1----:R-:W-:-:S02]  /*57a0*/  FFMA.FTZ R6, R179, R190, R6 ;  /* 0x000000beb3067223 */ /* 0x002fc40000010006 */
[C---:B--2---:R-:W-:Y:S02]  /*57b0*/  FMUL.FTZ R169, R7.reuse, R192 ;  /* 0x000000c007a97220 */ /* 0x044fe40000410000 */
[C---:B---3--:R-:W-:Y:S01]  /*57c0*/  FMUL.FTZ R165, R7.reuse, R194 ;  /* 0x000000c207a57220 */ /* 0x048fe20000410000 */
[C---:B------:R-:W-:Y:S01]  /*57d0*/  FSEL R6, R7.reuse, R6, !P3 ;  /* 0x0000000607067208 */ /* 0x040fe20005800000 */
[----:B------:R-:W-:Y:S02]  /*57e0*/  FMUL.FTZ R190, R7, R190 ;  /* 0x000000be07be7220 */ /* 0x000fe40000410000 */
[C---:B------:R-:W-:Y:S02]  /*57f0*/  FFMA.FTZ R169, R179.reuse, R194, R169 ;  /* 0x000000c2b3a97223 */ /* 0x040fe400000100a9 */
[C---:B------:R-:W-:Y:S02]  /*5800*/  FFMA.FTZ R192, R179.reuse, R192, -R165 ;  /* 0x000000c0b3c07223 */ /* 0x040fe400000108a5 */
[----:B------:R-:W-:Y:S01]  /*5810*/  @P3 FFMA.FTZ R179, R179, R188, -R190 ;  /* 0x000000bcb3b33223 */ /* 0x000fe200000108be */
[----:B-----5:R0:W-:Y:S01]  /*5820*/  SHFL.IDX PT, R165, R4, RZ, 0x1f ;  /* 0x00001fff04a57589 */ /* 0x0201e200000e0000 */
[----:B------:R-:W-:-:S02]  /*5830*/  FMUL.FTZ R171, R126, -R171 ;  /* 0x800000ab7eab7220 */ /* 0x000fc40000410000 */
[----:B------:R-:W-:Y:S02]  /*5840*/  FMUL.FTZ R188, R87, R140 ;  /* 0x0000008c57bc7220 */ /* 0x000fe40000410000 */
[----:B------:R-:W-:Y:S01]  /*5850*/  @P3 FADD.FTZ R182, R182, R169 ;  /* 0x000000a9b6b63221 */ /* 0x000fe20000010000 */
[----:B------:R-:W1:Y:S01]  /*5860*/  SHFL.UP PT, R140, R6, 0x1, RZ ;  /* 0x04200000068c7989 */ /* 0x000e6200000e00ff */
[----:B------:R-:W-:Y:S02]  /*5870*/  FFMA.FTZ R171, R124, R189, R171 ;  /* 0x000000bd7cab7223 */ /* 0x000fe400000100ab */
[----:B------:R-:W-:Y:S01]  /*5880*/  @P3 FADD.FTZ R181, R181, R192 ;  /* 0x000000c0b5b53221 */ /* 0x000fe20000010000 */
[----:B------:R2:W3:Y:S01]  /*5890*/  SHFL.IDX PT, R169, R5, RZ, 0x1f ;  /* 0x00001fff05a97589 */ /* 0x0004e200000e0000 */
[----:B------:R-:W-:Y:S02]  /*58a0*/  FMUL.FTZ R189, R87, R138 ;  /* 0x0000008a57bd7220 */ /* 0x000fe40000410000 */
[----:B------:R-:W-:Y:S01]  /*58b0*/  FADD.FTZ R193, -R188, R193 ;  /* 0x000000c1bcc17221 */ /* 0x000fe20000010100 */
[----:B------:R-:W4:Y:S01]  /*58c0*/  SHFL.UP PT, R179, R179, 0x1, RZ ;  /* 0x04200000b3b37989 */ /* 0x000f2200000e00ff */
[----:B------:R-:W-:-:S02]  /*58d0*/  FADD.FTZ R7, R189, R196 ;  /* 0x000000c4bd077221 */ /* 0x000fc40000010000 */
[----:B0-----:R-:W-:Y:S01]  /*58e0*/  FMUL.FTZ R4, R120, -R193 ;  /* 0x800000c178047220 */ /* 0x001fe20000410000 */
[----:B------:R-:W0:Y:S01]  /*58f0*/  SHFL.UP PT, R182, R182, 0x1, RZ ;  /* 0x04200000b6b67989 */ /* 0x000e2200000e00ff */
[----:B--2---:R-:W-:Y:S02]  /*5900*/  FMUL.FTZ R5, R108, -R191 ;  /* 0x800000bf6c057220 */ /* 0x004fe40000410000 */
[----:B------:R-:W-:Y:S01]  /*5910*/  FFMA.FTZ R190, R122, R7, -R4 ;  /* 0x000000077abe7223 */ /* 0x000fe20000010804 */
[----:B------:R-:W2:Y:S01]  /*5920*/  SHFL.UP PT, R181, R181, 0x1, RZ ;  /* 0x04200000b5b57989 */ /* 0x000ea200000e00ff */
[-C--:B------:R-:W-:Y:S02]  /*5930*/  FMUL.FTZ R4, R108, -R171.reuse ;  /* 0x800000ab6c047220 */ /* 0x080fe40000410000 */
[----:B------:R-:W-:Y:S01]  /*5940*/  FFMA.FTZ R171, R110, R171, R5 ;  /* 0x000000ab6eab7223 */ /* 0x000fe20000010005 */
[----:B------:R-:W-:Y:S01]  /*5950*/  HFMA2.MMA R5, -RZ, RZ, 0, 0 ;  /* 0x00000000ff057435 */ /* 0x000fe200000001ff */
[----:B------:R-:W-:-:S02]  /*5960*/  FMUL.FTZ R7, R120, -R7 ;  /* 0x8000000778077220 */ /* 0x000fc40000410000 */
[----:B------:R-:W-:Y:S01]  /*5970*/  FFMA.FTZ R191, R110, R191, -R4 ;  /* 0x000000bf6ebf7223 */ /* 0x000fe20000010804 */
[----:B------:R-:W-:Y:S01]  /*5980*/  MOV R4, 0x3f800000 ;  /* 0x3f80000000047802 */ /* 0x000fe20000000f00 */
[----:B------:R-:W-:Y:S02]  /*5990*/  FMUL.FTZ R138, R112, -R171 ;  /* 0x800000ab708a7220 */ /* 0x000fe40000410000 */
[----:B------:R-:W-:Y:S02]  /*59a0*/  FFMA.FTZ R192, R122, R193, R7 ;  /* 0x000000c17ac07223 */ /* 0x000fe40000010007 */
[-C--:B------:R-:W-:Y:S01]  /*59b0*/  FFMA.FTZ R193, R114, R191.reuse, -R138 ;  /* 0x000000bf72c17223 */ /* 0x080fe2000001088a */
[----:B------:R-:W-:Y:S01]  /*59c0*/  CS2R R6, SRZ ;  /* 0x0000000000067805 */ /* 0x000fe2000001ff00 */
[----:B------:R-:W-:Y:S02]  /*59d0*/  FMUL.FTZ R191, R112, -R191 ;  /* 0x800000bf70bf7220 */ /* 0x000fe40000410000 */
[----:B-1----:R-:W-:-:S02]  /*59e0*/  FMUL.FTZ R138, R140, R165 ;  /* 0x000000a58c8a7220 */ /* 0x002fc40000410000 */
[----:B---3--:R-:W-:Y:S01]  /*59f0*/  FMUL.FTZ R140, R140, R169 ;  /* 0x000000a98c8c7220 */ /* 0x008fe20000410000 */
[----:B------:R1:W3:Y:S01]  /*5a00*/  @!P0 LDS.128 R4, [R73.X16+0x2e10] ;  /* 0x002e100049048984 */ /* 0x0002e2000000cc00 */
[----:B------:R-:W-:Y:S01]  /*5a10*/  FFMA.FTZ R191, R114, R171, R191 ;  /* 0x000000ab72bf7223 */ /* 0x000fe200000100bf */
[----:B------:R-:W-:Y:S01]  /*5a20*/  ISETP.NE.AND P0, PT, R166, 0x1f, PT ;  /* 0x0000001fa600780c */ /* 0x000fe20003f05270 */
[C---:B----4-:R-:W-:Y:S02]  /*5a30*/  FFMA.FTZ R171, R179.reuse, R169, R138 ;  /* 0x000000a9b3ab7223 */ /* 0x050fe4000001008a */
[----:B------:R-:W-:Y:S02]  /*5a40*/  FFMA.FTZ R140, R179, R165, -R140 ;  /* 0x000000a5b38c7223 */ /* 0x000fe4000001088c */
[----:B------:R-:W-:Y:S02]  /*5a50*/  FMUL.FTZ R138, R116, -R191 ;  /* 0x800000bf748a7220 */ /* 0x000fe40000410000 */
[----:B0-----:R-:W-:-:S02]  /*5a60*/  @P1 FADD.FTZ R169, R182, R171 ;  /* 0x000000abb6a91221 */ /* 0x001fc40000010000 */
[----:B--2---:R-:W-:Y:S02]  /*5a70*/  @P1 FADD.FTZ R165, R181, R140 ;  /* 0x0000008cb5a51221 */ /* 0x004fe40000010000 */
[-C--:B------:R-:W-:Y:S02]  /*5a80*/  FMUL.FTZ R179, R116, -R193.reuse ;  /* 0x800000c174b37220 */ /* 0x080fe40000410000 */
[C---:B------:R-:W-:Y:S02]  /*5a90*/  FFMA.FTZ R193, R118.reuse, R193, -R138 ;  /* 0x000000c176c17223 */ /* 0x040fe4000001088a */
[C---:B------:R-:W-:Y:S02]  /*5aa0*/  FMUL.FTZ R138, R21.reuse, R169 ;  /* 0x000000a9158a7220 */ /* 0x040fe40000410000 */
[----:B------:R-:W-:Y:S02]  /*5ab0*/  FMUL.FTZ R21, R21, R165 ;  /* 0x000000a515157220 */ /* 0x000fe40000410000 */
[----:B------:R-:W-:-:S02]  /*5ac0*/  FFMA.FTZ R179, R118, R191, R179 ;  /* 0x000000bf76b37223 */ /* 0x000fc400000100b3 */
[C---:B------:R-:W-:Y:S02]  /*5ad0*/  FFMA.FTZ R138, R20.reuse, R165, -R138 ;  /* 0x000000a5148a7223 */ /* 0x040fe4000001088a */
[----:B------:R-:W-:Y:S02]  /*5ae0*/  FFMA.FTZ R140, R20, R169, R21 ;  /* 0x000000a9148c7223 */ /* 0x000fe40000010015 */
[C---:B------:R-:W-:Y:S02]  /*5af0*/  FMUL.FTZ R171, R120.reuse, -R179 ;  /* 0x800000b378ab7220 */ /* 0x040fe40000410000 */
[----:B------:R-:W-:Y:S02]  /*5b00*/  FADD.FTZ R138, R177, R138 ;  /* 0x0000008ab18a7221 */ /* 0x000fe40000010000 */
[----:B------:R-:W-:Y:S02]  /*5b10*/  FADD.FTZ R140, R175, R140 ;  /* 0x0000008caf8c7221 */ /* 0x000fe40000010000 */
[----:B------:R-:W-:-:S02]  /*5b20*/  FMUL.FTZ R181, R120, -R193 ;  /* 0x800000c178b57220 */ /* 0x000fc40000410000 */
[C---:B------:R-:W-:Y:S02]  /*5b30*/  FMUL.FTZ R177, R89.reuse, R146 ;  /* 0x0000009259b17220 */ /* 0x040fe40000410000 */
[----:B------:R-:W-:Y:S02]  /*5b40*/  FMUL.FTZ R175, R89, R142 ;  /* 0x0000008e59af7220 */ /* 0x000fe40000410000 */
[C---:B------:R-:W-:Y:S02]  /*5b50*/  FFMA.FTZ R165, R122.reuse, R193, -R171 ;  /* 0x000000c17aa57223 */ /* 0x040fe400000108ab */
[----:B------:R-:W-:Y:S02]  /*5b60*/  FFMA.FTZ R179, R122, R179, R181 ;  /* 0x000000b37ab37223 */ /* 0x000fe400000100b5 */
[----:B------:R-:W-:Y:S01]  /*5b70*/  FADD.FTZ R169, R177, R190 ;  /* 0x000000beb1a97221 */ /* 0x000fe20000010000 */
[----:B------:R1:W0:Y:S01]  /*5b80*/  SHFL.DOWN PT, R194, R165, 0x1, 0x1f ;  /* 0x08201f00a5c27f89 */ /* 0x00022200000e0000 */
[----:B------:R-:W-:-:S02]  /*5b90*/  FADD.FTZ R171, -R175, R192 ;  /* 0x000000c0afab7221 */ /* 0x000fc40000010100 */
[C---:B------:R-:W-:Y:S01]  /*5ba0*/  FMUL.FTZ R21, R120.reuse, R140 ;  /* 0x0000008c78157220 */ /* 0x040fe20000410000 */
[----:B------:R1:W2:Y:S01]  /*5bb0*/  SHFL.DOWN PT, R192, R179, 0x1, 0x1f ;  /* 0x08201f00b3c07f89 */ /* 0x0002a200000e0000 */
[-C--:B------:R-:W-:Y:S02]  /*5bc0*/  FMUL.FTZ R181, R120, R138.reuse ;  /* 0x0000008a78b57220 */ /* 0x080fe40000410000 */
[C---:B------:R-:W-:Y:S01]  /*5bd0*/  FFMA.FTZ R21, R122.reuse, R138, -R21 ;  /* 0x0000008a7a157223 */ /* 0x040fe20000010815 */
[----:B------:R1:W4:Y:S01]  /*5be0*/  SHFL.DOWN PT, R182, R169, 0x1, 0x1f ;  /* 0x08201f00a9b67f89 */ /* 0x00032200000e0000 */
[----:B------:R-:W-:-:S03]  /*5bf0*/  FFMA.FTZ R142, R122, R140, R181 ;  /* 0x0000008c7a8e7223 */ /* 0x000fc600000100b5 */
[----:B------:R1:W0:Y:S01]  /*5c00*/  SHFL.DOWN PT, R196, R171, 0x1, 0x1f ;  /* 0x08201f00abc47f89 */ /* 0x00022200000e0000 */
[----:B------:R-:W-:Y:S05]  /*5c10*/  @!P0 BRA `(.L_x_11870) ;  /* 0x000000b000008947 */ /* 0x000fea0003800000 */
[C---:B0--3--:R-:W-:Y:S02]  /*5c20*/  FMUL.FTZ R146, R179.reuse, R196 ;  /* 0x000000c4b3927220 */ /* 0x049fe40000410000 */
[C---:B--2---:R-:W-:Y:S02]  /*5c30*/  FMUL.FTZ R20, R179.reuse, R192 ;  /* 0x000000c0b3147220 */ /* 0x044fe40000410000 */
[-C--:B----4-:R-:W-:Y:S02]  /*5c40*/  FMUL.FTZ R190, R179, R182.reuse ;  /* 0x000000b6b3be7220 */ /* 0x090fe40000410000 */
[----:B------:R-:W-:Y:S02]  /*5c50*/  FFMA.FTZ R182, R165, R182, -R146 ;  /* 0x000000b6a5b67223 */ /* 0x000fe40000010892 */
[-C--:B------:R-:W-:Y:S02]  /*5c60*/  FMUL.FTZ R146, R179, R194.reuse ;  /* 0x000000c2b3927220 */ /* 0x080fe40000410000 */
[----:B------:R-:W-:-:S02]  /*5c70*/  FFMA.FTZ R20, R165, R194, -R20 ;  /* 0x000000c2a5147223 */ /* 0x000fc40000010814 */
[C---:B------:R-:W-:Y:S02]  /*5c80*/  FFMA.FTZ R190, R165.reuse, R196, R190 ;  /* 0x000000c4a5be7223 */ /* 0x040fe400000100be */
[----:B-1----:R-:W-:Y:S01]  /*5c90*/  FFMA.FTZ R179, R165, R192, R146 ;  /* 0x000000c0a5b37223 */ /* 0x002fe20000010092 */
[----:B------:R-:W-:Y:S01]  /*5ca0*/  MOV R165, R20 ;  /* 0x0000001400a57202 */ /* 0x000fe20000000f00 */
[----:B------:R-:W-:Y:S02]  /*5cb0*/  FADD.FTZ R169, R169, R182 ;  /* 0x000000b6a9a97221 */ /* 0x000fe40000010000 */
[----:B------:R-:W-:Y:S02]  /*5cc0*/  FADD.FTZ R171, R171, R190 ;  /* 0x000000beabab7221 */ /* 0x000fe40000010000 */
.L_x_11870:
[----:B---3--:R-:W-:Y:S05]  /*5cd0*/  BSYNC B0 ;  /* 0x0000000000007941 */ /* 0x008fea0003800000 */
.L_x_11869:
[----:B------:R-:W-:Y:S01]  /*5ce0*/  ISETP.GT.U32.AND P0, PT, R166, 0x1d, PT ;  /* 0x0000001da600780c */ /* 0x000fe20003f04070 */
[C---:B------:R-:W-:Y:S01]  /*5cf0*/  FFMA.FTZ R142, R113.reuse, R150, R142 ;  /* 0x00000096718e7223 */ /* 0x040fe2000001008e */
[----:B--2---:R2:W3:Y:S01]  /*5d00*/  SHFL.DOWN PT, R192, R165, 0x2, 0x1f ;  /* 0x08401f00a5c07f89 */ /* 0x0044e200000e0000 */
[----:B------:R-:W-:Y:S01]  /*5d10*/  FFMA.FTZ R144, R113, R144, R21 ;  /* 0x0000009071907223 */ /* 0x000fe20000010015 */
[----:B------:R-:W-:Y:S01]  /*5d20*/  BSSY B0, `(.L_x_11871) ;  /* 0x0000014000007945 */ /* 0x000fe20003800000 */
[C---:B------:R-:W-:Y:S01]  /*5d30*/  FMUL.FTZ R21, R116.reuse, R142 ;  /* 0x0000008e74157220 */ /* 0x040fe20000410000 */
[----:B0-----:R2:W0:Y:S01]  /*5d40*/  SHFL.DOWN PT, R194, R179, 0x2, 0x1f ;  /* 0x08401f00b3c27f89 */ /* 0x00142200000e0000 */
[----:B------:R-:W-:-:S02]  /*5d50*/  FMUL.FTZ R181, R116, R144 ;  /* 0x0000009074b57220 */ /* 0x000fc40000410000 */
[C---:B------:R-:W-:Y:S01]  /*5d60*/  FFMA.FTZ R21, R118.reuse, R144, -R21 ;  /* 0x0000009076157223 */ /* 0x040fe20000010815 */
[----:B----4-:R2:W4:Y:S01]  /*5d70*/  SHFL.DOWN PT, R182, R169, 0x2, 0x1f ;  /* 0x08401f00a9b67f89 */ /* 0x01052200000e0000 */
[----:B------:R-:W-:-:S03]  /*5d80*/  FFMA.FTZ R146, R118, R142, R181 ;  /* 0x0000008e76927223 */ /* 0x000fc600000100b5 */
[----:B------:R2:W1:Y:S01]  /*5d90*/  SHFL.DOWN PT, R196, R171, 0x2, 0x1f ;  /* 0x08401f00abc47f89 */ /* 0x00046200000e0000 */
[----:B------:R-:W-:Y:S05]  /*5da0*/  @P0 BRA `(.L_x_11872) ;  /* 0x000000b000000947 */ /* 0x000fea0003800000 */
[C---:B-1----:R-:W-:Y:S02]  /*5db0*/  FMUL.FTZ R150, R179.reuse, R196 ;  /* 0x000000c4b3967220 */ /* 0x042fe40000410000 */
[C---:B0-----:R-:W-:Y:S02]  /*5dc0*/  FMUL.FTZ R20, R179.reuse, R194 ;  /* 0x000000c2b3147220 */ /* 0x041fe40000410000 */
[-C--:B----4-:R-:W-:Y:S02]  /*5dd0*/  FMUL.FTZ R190, R179, R182.reuse ;  /* 0x000000b6b3be7220 */ /* 0x090fe40000410000 */
[----:B------:R-:W-:Y:S02]  /*5de0*/  FFMA.FTZ R182, R165, R182, -R150 ;  /* 0x000000b6a5b67223 */ /* 0x000fe40000010896 */
[-C--:B---3--:R-:W-:Y:S02]  /*5df0*/  FMUL.FTZ R150, R179, R192.reuse ;  /* 0x000000c0b3967220 */ /* 0x088fe40000410000 */
[----:B------:R-:W-:-:S02]  /*5e00*/  FFMA.FTZ R20, R165, R192, -R20 ;  /* 0x000000c0a5147223 */ /* 0x000fc40000010814 */
[C---:B------:R-:W-:Y:S02]  /*5e10*/  FFMA.FTZ R190, R165.reuse, R196, R190 ;  /* 0x000000c4a5be7223 */ /* 0x040fe400000100be */
[----:B--2---:R-:W-:Y:S01]  /*5e20*/  FFMA.FTZ R179, R165, R194, R150 ;  /* 0x000000c2a5b37223 */ /* 0x004fe20000010096 */
[----:B------:R-:W-:Y:S01]  /*5e30*/  MOV R165, R20 ;  /* 0x0000001400a57202 */ /* 0x000fe20000000f00 */
[----:B------:R-:W-:Y:S02]  /*5e40*/  FADD.FTZ R169, R169, R182 ;  /* 0x000000b6a9a97221 */ /* 0x000fe40000010000 */
[----:B------:R-:W-:Y:S02]  /*5e50*/  FADD.FTZ R171, R171, R190 ;  /* 0x000000beabab7221 */ /* 0x000fe40000010000 */
.L_x_11872:
[----:B------:R-:W-:Y:S05]  /*5e60*/  BSYNC B0 ;  /* 0x0000000000007941 */ /* 0x000fea0003800000 */
.L_x_11871:
[----:B------:R-:W-:Y:S01]  /*5e70*/  ISETP.GT.U32.AND P0, PT, R166, 0x1b, PT ;  /* 0x0000001ba600780c */ /* 0x000fe20003f04070 */
[C---:B------:R-:W-:Y:S01]  /*5e80*/  FFMA.FTZ R146, R125.reuse, R152, R146 ;  /* 0x000000987d927223 */ /* 0x040fe20000010092 */
[----:B---3--:R3:W2:Y:S01]  /*5e90*/  SHFL.DOWN PT, R192, R165, 0x4, 0x1f ;  /* 0x08801f00a5c07f89 */ /* 0x0086a200000e0000 */
        /* <DEDUP_REMOVED lines=8> */
[----:B-1----:R3:W1:Y:S01]  /*5f20*/  SHFL.DOWN PT, R196, R171, 0x4, 0x1f ;  /* 0x08801f00abc47f89 */ /* 0x00266200000e0000 */
[----:B------:R-:W-:Y:S05]  /*5f30*/  @P0 BRA `(.L_x_11874) ;  /* 0x000000b000000947 */ /* 0x000fea0003800000 */
[C---:B-1----:R-:W-:Y:S02]  /*5f40*/  FMUL.FTZ R152, R179.reuse, R196 ;  /* 0x000000c4b3987220 */ /* 0x042fe40000410000 */
[C---:B0-----:R-:W-:Y:S02]  /*5f50*/  FMUL.FTZ R20, R179.reuse, R194 ;  /* 0x000000c2b3147220 */ /* 0x041fe40000410000 */
[-C--:B----4-:R-:W-:Y:S02]  /*5f60*/  FMUL.FTZ R190, R179, R182.reuse ;  /* 0x000000b6b3be7220 */ /* 0x090fe40000410000 */
[----:B------:R-:W-:Y:S02]  /*5f70*/  FFMA.FTZ R182, R165, R182, -R152 ;  /* 0x000000b6a5b67223 */ /* 0x000fe40000010898 */
[-C--:B--2---:R-:W-:Y:S02]  /*5f80*/  FMUL.FTZ R152, R179, R192.reuse ;  /* 0x000000c0b3987220 */ /* 0x084fe40000410000 */
[----:B------:R-:W-:-:S02]  /*5f90*/  FFMA.FTZ R20, R165, R192, -R20 ;  /* 0x000000c0a5147223 */ /* 0x000fc40000010814 */
[C---:B------:R-:W-:Y:S02]  /*5fa0*/  FFMA.FTZ R190, R165.reuse, R196, R190 ;  /* 0x000000c4a5be7223 */ /* 0x040fe400000100be */
[----:B---3--:R-:W-:Y:S01]  /*5fb0*/  FFMA.FTZ R179, R165, R194, R152 ;  /* 0x000000c2a5b37223 */ /* 0x008fe20000010098 */
[----:B------:R-:W-:Y:S01]  /*5fc0*/  MOV R165, R20 ;  /* 0x0000001400a57202 */ /* 0x000fe20000000f00 */
[----:B------:R-:W-:Y:S02]  /*5fd0*/  FADD.FTZ R169, R169, R182 ;  /* 0x000000b6a9a97221 */ /* 0x000fe40000010000 */
[----:B------:R-:W-:Y:S02]  /*5fe0*/  FADD.FTZ R171, R171, R190 ;  /* 0x000000beabab7221 */ /* 0x000fe40000010000 */
.L_x_11874:
[----:B------:R-:W-:Y:S05]  /*5ff0*/  BSYNC B0 ;  /* 0x0000000000007941 */ /* 0x000fea0003800000 */
.L_x_11873:
        /* <DEDUP_REMOVED lines=24> */
.L_x_11876:
[----:B------:R-:W-:Y:S05]  /*6180*/  BSYNC B0 ;  /* 0x0000000000007941 */ /* 0x000fea0003800000 */
.L_x_11875:
[----:B------:R-:W-:Y:S01]  /*6190*/  ISETP.GT.U32.AND P0, PT, R166, 0xf, PT ;  /* 0x0000000fa600780c */ /* 0x000fe20003f04070 */
[C---:B------:R-:W-:Y:S01]  /*61a0*/  FFMA.FTZ R154, R137.reuse, R176, R154 ;  /* 0x000000b0899a7223 */ /* 0x040fe2000001009a */
[----:B------:R2:W4:Y:S01]  /*61b0*/  SHFL.DOWN PT, R190, R165, 0x10, 0x1f ;  /* 0x0a001f00a5be7f89 */ /* 0x00052200000e0000 */
[----:B------:R-:W-:Y:S01]  /*61c0*/  FFMA.FTZ R156, R137, R158, R21 ;  /* 0x0000009e899c7223 */ /* 0x000fe20000010015 */
[----:B------:R-:W-:Y:S01]  /*61d0*/  BSSY B0, `(.L_x_11877) ;  /* 0x0000013000007945 */ /* 0x000fe20003800000 */
[C---:B------:R-:W-:Y:S01]  /*61e0*/  FMUL.FTZ R21, R126.reuse, R154 ;  /* 0x0000009a7e157220 */ /* 0x040fe20000410000 */
[----:B---3--:R2:W3:Y:S01]  /*61f0*/  SHFL.DOWN PT, R192, R179, 0x10, 0x1f ;  /* 0x0a001f00b3c07f89 */ /* 0x0084e200000e0000 */
[----:B------:R-:W-:-:S02]  /*6200*/  FMUL.FTZ R181, R126, R156 ;  /* 0x0000009c7eb57220 */ /* 0x000fc40000410000 */
[----:B------:R-:W-:Y:S01]  /*6210*/  FFMA.FTZ R21, R124, R156, -R21 ;  /* 0x0000009c7c157223 */ /* 0x000fe20000010815 */
[----:B------:R2:W1:Y:S04]  /*6220*/  SHFL.DOWN PT, R176, R169, 0x10, 0x1f ;  /* 0x0a001f00a9b07f89 */ /* 0x00046800000e0000 */
[----:B0-----:R2:W0:Y:S01]  /*6230*/  SHFL.DOWN PT, R194, R171, 0x10, 0x1f ;  /* 0x0a001f00abc27f89 */ /* 0x00142200000e0000 */
[----:B------:R-:W-:Y:S05]  /*6240*/  @P0 BRA `(.L_x_11878) ;  /* 0x000000b000000947 */ /* 0x000fea0003800000 */
[C---:B0-----:R-:W-:Y:S02]  /*6250*/  FMUL.FTZ R158, R179.reuse, R194 ;  /* 0x000000c2b39e7220 */ /* 0x041fe40000410000 */
[C---:B---3--:R-:W-:Y:S02]  /*6260*/  FMUL.FTZ R20, R179.reuse, R192 ;  /* 0x000000c0b3147220 */ /* 0x048fe40000410000 */
[----:B-1--4-:R-:W-:-:S02]  /*6270*/  FMUL.FTZ R182, R179, R176 ;  /* 0x000000b0b3b67220 */ /* 0x012fc40000410000 */
[----:B------:R-:W-:Y:S02]  /*6280*/  FFMA.FTZ R176, R165, R176, -R158 ;  /* 0x000000b0a5b07223 */ /* 0x000fe4000001089e */
[-C--:B------:R-:W-:Y:S02]  /*6290*/  FMUL.FTZ R158, R179, R190.reuse ;  /* 0x000000beb39e7220 */ /* 0x080fe40000410000 */
[C---:B------:R-:W-:Y:S02]  /*62a0*/  FFMA.FTZ R20, R165.reuse, R190, -R20 ;  /* 0x000000bea5147223 */ /* 0x040fe40000010814 */
[C---:B------:R-:W-:Y:S02]  /*62b0*/  FFMA.FTZ R182, R165.reuse, R194, R182 ;  /* 0x000000c2a5b67223 */ /* 0x040fe400000100b6 */
[----:B--2---:R-:W-:Y:S01]  /*62c0*/  FFMA.FTZ R179, R165, R192, R158 ;  /* 0x000000c0a5b37223 */ /* 0x004fe2000001009e */
[----:B------:R-:W-:Y:S01]  /*62d0*/  MOV R165, R20 ;  /* 0x0000001400a57202 */ /* 0x000fe20000000f00 */
[----:B------:R-:W-:-:S02]  /*62e0*/  FADD.FTZ R169, R169, R176 ;  /* 0x000000b0a9a97221 */ /* 0x000fc40000010000 */
[----:B------:R-:W-:Y:S02]  /*62f0*/  FADD.FTZ R171, R171, R182 ;  /* 0x000000b6abab7221 */ /* 0x000fe40000010000 */
.L_x_11878:
[----:B------:R-:W-:Y:S05]  /*6300*/  BSYNC B0 ;  /* 0x0000000000007941 */ /* 0x000fea0003800000 */
.L_x_11877:
[C---:B------:R-:W-:Y:S01]  /*6310*/  SHF.L.U64.HI R20, R88.reuse, 0x2, R71 ;  /* 0x0000000258147819 */ /* 0x040fe20000010247 */
[C---:B------:R-:W-:Y:S01]  /*6320*/  FFMA.FTZ R158, R143.reuse, R180, R21 ;  /* 0x000000b48f9e7223 */ /* 0x040fe20000010015 */
[----:B------:R-:W-:Y:S01]  /*6330*/  SHFL.DOWN PT, R199, R179, 0x1, 0x1f ;  /* 0x08201f00b3c77f89 */ /* 0x000fe200000e0000 */
[----:B------:R-:W-:Y:S01]  /*6340*/  SHF.L.U32 R193, R88, 0x2, RZ ;  /* 0x0000000258c17819 */ /* 0x000fe200000006ff */
[----:B------:R-:W-:Y:S01]  /*6350*/  FFMA.FTZ R181, R124, R154, R181 ;  /* 0x0000009a7cb57223 */ /* 0x000fe200000100b5 */
[----:B------:R-:W-:Y:S01]  /*6360*/  ISETP.NE.AND P0, PT, R34, RZ, PT ;  /* 0x000000ff2200720c */ /* 0x000fe20003f05270 */
[----:B------:R-:W5:Y:S01]  /*6370*/  SHFL.IDX PT, R180, R7, RZ, 0x1f ;  /* 0x00001fff07b47589 */ /* 0x000f6200000e0000 */
[----:B----4-:R-:W-:Y:S01]  /*6380*/  IMAD R182, R20, c[0x0][0x2b0], RZ ;  /* 0x0000ac0014b67a24 */ /* 0x010fe200078e02ff */
[----:B------:R-:W-:Y:S01]  /*6390*/  LEA.HI.SX32 R200, R34, R34, 0x1b ;  /* 0x0000002222c87211 */ /* 0x000fe200078fdaff */
[----:B------:R-:W-:Y:S01]  /*63a0*/  FFMA.FTZ R160, R143, R160, R181 ;  /* 0x000000a08fa07223 */ /* 0x000fe200000100b5 */
[----:B-1----:R-:W1:Y:S01]  /*63b0*/  SHFL.IDX PT, R176, R6, RZ, 0x1f ;  /* 0x00001fff06b07589 */ /* 0x002e6200000e0000 */
[----:B------:R-:W-:Y:S01]  /*63c0*/  IMAD R195, R193, c[0x0][0x2b4], R182 ;  /* 0x0000ad00c1c37a24 */ /* 0x000fe200078e02b6 */
[----:B------:R-:W-:Y:S01]  /*63d0*/  BSSY B0, `(.L_x_11879) ;  /* 0x0000155000007945 */ /* 0x000fe20003800000 */
[----:B------:R-:W-:Y:S01]  /*63e0*/  FMUL.FTZ R181, R128, R160 ;  /* 0x000000a080b57220 */ /* 0x000fe20000410000 */
[----:B------:R-:W4:Y:S01]  /*63f0*/  SHFL.DOWN PT, R190, R165, 0x1, 0x1f ;  /* 0x08201f00a5be7f89 */ /* 0x000f2200000e0000 */
[----:B------:R-:W-:-:S02]  /*6400*/  IMAD R20, R20, c[0x0][0x2d0], RZ ;  /* 0x0000b40014147a24 */ /* 0x000fc400078e02ff */
[-C--:B------:R-:W-:Y:S01]  /*6410*/  FMUL.FTZ R191, R128, R158.reuse ;  /* 0x0000009e80bf7220 */ /* 0x080fe20000410000 */
[----:B------:R-:W2:Y:S01]  /*6420*/  SHFL.DOWN PT, R182, R169, 0x1, 0x1f ;  /* 0x08201f00a9b67f89 */ /* 0x000ea200000e0000 */
[C---:B------:R-:W-:Y:S02]  /*6430*/  FFMA.FTZ R181, R130.reuse, R158, -R181 ;  /* 0x0000009e82b57223 */ /* 0x040fe400000108b5 */
[C---:B------:R-:W-:Y:S01]  /*6440*/  IMAD R197, R193.reuse, c[0x0][0x2d4], R20 ;  /* 0x0000b500c1c57a24 */ /* 0x040fe200078e0214 */
[----:B---3--:R-:W3:Y:S01]  /*6450*/  SHFL.DOWN PT, R192, R171, 0x1, 0x1f ;  /* 0x08201f00abc07f89 */ /* 0x008ee200000e0000 */
[----:B------:R-:W-:Y:S02]  /*6460*/  FFMA.FTZ R191, R130, R160, R191 ;  /* 0x000000a082bf7223 */ /* 0x000fe400000100bf */
[C---:B------:R-:W-:Y:S01]  /*6470*/  IMAD.WIDE.U32 R20, R193.reuse, c[0x0][0x2b0], R22 ;  /* 0x0000ac00c1147a25 */ /* 0x040fe200078e0016 */
[----:B--2---:R-:W2:Y:S03]  /*6480*/  SHFL.IDX PT, R179, R179, RZ, 0x1f ;  /* 0x00001fffb3b37589 */ /* 0x004ea600000e0000 */
[----:B------:R-:W-:Y:S01]  /*6490*/  IMAD.WIDE.U32 R22, R193, c[0x0][0x2d0], R24 ;  /* 0x0000b400c1167a25 */ /* 0x000fe200078e0018 */
[----:B------:R-:W0:Y:S01]  /*64a0*/  SHFL.IDX PT, R165, R165, RZ, 0x1f ;  /* 0x00001fffa5a57589 */ /* 0x000e2200000e0000 */
[----:B------:R-:W-:-:S02]  /*64b0*/  IADD3 R21, R21, R195, RZ ;  /* 0x000000c315157210 */ /* 0x000fc40007ffe0ff */
[C---:B------:R-:W-:Y:S01]  /*64c0*/  FFMA.FTZ R25, R145.reuse, R172, R181 ;  /* 0x000000ac91197223 */ /* 0x040fe200000100b5 */
[----:B------:R-:W0:Y:S01]  /*64d0*/  SHFL.IDX PT, R169, R169, RZ, 0x1f ;  /* 0x00001fffa9a97589 */ /* 0x000e2200000e0000 */
[----:B------:R-:W-:Y:S01]  /*64e0*/  FFMA.FTZ R24, R145, R174, R191 ;  /* 0x000000ae91187223 */ /* 0x000fe200000100bf */
[----:B------:R-:W-:Y:S01]  /*64f0*/  IADD3 R23, R23, R197, RZ ;  /* 0x000000c517177210 */ /* 0x000fe20007ffe0ff */
[C---:B-----5:R-:W-:Y:S01]  /*6500*/  @P2 FMUL.FTZ R181, R199.reuse, R180 ;  /* 0x000000b4c7b52220 */ /* 0x060fe20000410000 */
[----:B------:R-:W5:Y:S01]  /*6510*/  SHFL.IDX PT, R171, R171, RZ, 0x1f ;  /* 0x00001fffabab7589 */ /* 0x000f6200000e0000 */
[-C--:B-1----:R-:W-:Y:S02]  /*6520*/  @P2 FMUL.FTZ R191, R199, R176.reuse ;  /* 0x000000b0c7bf2220 */ /* 0x082fe40000410000 */
[C---:B----4-:R-:W-:Y:S02]  /*6530*/  @P2 FFMA.FTZ R181, R190.reuse, R176, -R181 ;  /* 0x000000b0beb52223 */ /* 0x050fe400000108b5 */
[----:B------:R-:W-:-:S02]  /*6540*/  @P2 FFMA.FTZ R191, R190, R180, R191 ;  /* 0x000000b4bebf2223 */ /* 0x000fc400000100bf */
[----:B------:R-:W-:Y:S02]  /*6550*/  @P2 FADD.FTZ R176, R182, R181 ;  /* 0x000000b5b6b02221 */ /* 0x000fe40000010000 */
[----:B---3--:R-:W-:Y:S02]  /*6560*/  @P2 FADD.FTZ R180, R192, R191 ;  /* 0x000000bfc0b42221 */ /* 0x008fe40000010000 */
[-C--:B------:R-:W-:Y:S02]  /*6570*/  FMUL.FTZ R191, R176, -R19.reuse ;  /* 0x80000013b0bf7220 */ /* 0x080fe40000410000 */
[C---:B------:R-:W-:Y:S02]  /*6580*/  FMUL.FTZ R181, R180.reuse, -R19 ;  /* 0x80000013b4b57220 */ /* 0x040fe40000410000 */
[-C--:B------:R-:W-:Y:S02]  /*6590*/  FFMA.FTZ R180, R180, R18.reuse, R191 ;  /* 0x00000012b4b47223 */ /* 0x080fe400000100bf */
[----:B------:R-:W-:-:S02]  /*65a0*/  FFMA.FTZ R18, R176, R18, -R181 ;  /* 0x00000012b0127223 */ /* 0x000fc400000108b5 */
[----:B--2---:R-:W-:Y:S02]  /*65b0*/  FMUL.FTZ R174, R179, R6 ;  /* 0x00000006b3ae7220 */ /* 0x004fe40000410000 */
[----:B------:R-:W-:Y:S02]  /*65c0*/  FADD.FTZ R157, -R157, R180 ;  /* 0x000000b49d9d7221 */ /* 0x000fe40000010100 */
[----:B------:R-:W-:Y:S02]  /*65d0*/  FADD.FTZ R159, R159, R18 ;  /* 0x000000129f9f7221 */ /* 0x000fe40000010000 */
[-C--:B------:R-:W-:Y:S02]  /*65e0*/  FMUL.FTZ R19, R179, R7.reuse ;  /* 0x00000007b3137220 */ /* 0x080fe40000410000 */
[----:B0-----:R-:W-:Y:S02]  /*65f0*/  FFMA.FTZ R174, R165, R7, R174 ;  /* 0x00000007a5ae7223 */ /* 0x001fe400000100ae */
[----:B------:R-:W-:-:S02]  /*6600*/  FMUL.FTZ R172, R134, R24 ;  /* 0x0000001886ac7220 */ /* 0x000fc40000410000 */
[C---:B------:R-:W-:Y:S02]  /*6610*/  FMUL.FTZ R7, R134.reuse, R25 ;  /* 0x0000001986077220 */ /* 0x040fe40000410000 */
[C---:B------:R-:W-:Y:S02]  /*6620*/  FMUL.FTZ R176, R134.reuse, -R157 ;  /* 0x8000009d86b07220 */ /* 0x040fe40000410000 */
[----:B------:R-:W-:Y:S02]  /*6630*/  FMUL.FTZ R134, R134, -R159 ;  /* 0x8000009f86867220 */ /* 0x000fe40000410000 */
[C---:B------:R-:W-:Y:S02]  /*6640*/  FFMA.FTZ R172, R136.reuse, R25, -R172 ;  /* 0x0000001988ac7223 */ /* 0x040fe400000108ac */
[C---:B------:R-:W-:Y:S02]  /*6650*/  FFMA.FTZ R134, R136.reuse, R157, R134 ;  /* 0x0000009d88867223 */ /* 0x040fe40000010086 */
[----:B------:R-:W-:-:S02]  /*6660*/  FFMA.FTZ R176, R136, R159, -R176 ;  /* 0x0000009f88b07223 */ /* 0x000fc400000108b0 */
[----:B------:R-:W-:Y:S02]  /*6670*/  FADD.FTZ R163, -R163, R134 ;  /* 0x00000086a3a37221 */ /* 0x000fe40000010100 */
[----:B------:R-:W-:Y:S02]  /*6680*/  FFMA.FTZ R162, R155, R162, R172 ;  /* 0x000000a29ba27223 */ /* 0x000fe400000100ac */
[----:B------:R-:W-:Y:S02]  /*6690*/  FADD.FTZ R161, R161, R176 ;  /* 0x000000b0a1a17221 */ /* 0x000fe40000010000 */
[----:B------:R-:W-:Y:S02]  /*66a0*/  FFMA.FTZ R172, R165, R6, -R19 ;  /* 0x00000006a5ac7223 */ /* 0x000fe40000010813 */
[C---:B------:R-:W-:Y:S02]  /*66b0*/  FMUL.FTZ R6, R179.reuse, R5 ;  /* 0x00000005b3067220 */ /* 0x040fe40000410000 */
[----:B------:R-:W-:-:S02]  /*66c0*/  FMUL.FTZ R18, R179, R4 ;  /* 0x00000004b3127220 */ /* 0x000fc40000410000 */
[C---:B------:R-:W-:Y:S02]  /*66d0*/  FMUL.FTZ R134, R128.reuse, -R163 ;  /* 0x800000a380867220 */ /* 0x040fe40000410000 */
[----:B------:R-:W-:Y:S02]  /*66e0*/  FMUL.FTZ R128, R128, -R161 ;  /* 0x800000a180807220 */ /* 0x000fe40000410000 */
[C---:B------:R-:W-:Y:S02]  /*66f0*/  FFMA.FTZ R4, R165.reuse, R4, -R6 ;  /* 0x00000004a5047223 */ /* 0x040fe40000010806 */
[----:B------:R-:W-:Y:S01]  /*6700*/  FFMA.FTZ R5, R165, R5, R18 ;  /* 0x00000005a5057223 */ /* 0x000fe20000010012 */
[----:B------:R-:W-:Y:S01]  /*6710*/  SHF.L.U32 R18, R34, 0x4, RZ ;  /* 0x0000000422127819 */ /* 0x000fe200000006ff */
[C---:B------:R-:W-:Y:S02]  /*6720*/  FFMA.FTZ R165, R130.reuse, R161, -R134 ;  /* 0x000000a182a57223 */ /* 0x040fe40000010886 */
[----:B------:R-:W-:Y:S01]  /*6730*/  FFMA.FTZ R128, R130, R163, R128 ;  /* 0x000000a382807223 */ /* 0x000fe20000010080 */
[----:B------:R-:W-:Y:S01]  /*6740*/  LEA.HI.SX32 R18, R18, R18, 0x1b ;  /* 0x0000001212127211 */ /* 0x000fe200078fdaff */
[----:B------:R-:W-:-:S02]  /*6750*/  FFMA.FTZ R19, R136, R24, R7 ;  /* 0x0000001888137223 */ /* 0x000fc40000010007 */
[----:B------:R-:W-:Y:S02]  /*6760*/  FADD.FTZ R165, R178, R165 ;  /* 0x000000a5b2a57221 */ /* 0x000fe40000010000 */
[----:B------:R-:W-:Y:S02]  /*6770*/  FADD.FTZ R167, -R167, R128 ;  /* 0x00000080a7a77221 */ /* 0x000fe40000010100 */
[----:B------:R-:W-:Y:S02]  /*6780*/  FMUL.FTZ R179, R72, R159 ;  /* 0x0000009f48b37220 */ /* 0x000fe40000410000 */
[----:B------:R-:W-:Y:S02]  /*6790*/  FFMA.FTZ R132, R155, R132, R19 ;  /* 0x000000849b847223 */ /* 0x000fe40000010013 */
[C---:B------:R-:W-:Y:S02]  /*67a0*/  FMUL.FTZ R128, R126.reuse, -R165 ;  /* 0x800000a57e807220 */ /* 0x040fe40000410000 */
[----:B------:R-:W-:-:S02]  /*67b0*/  FMUL.FTZ R19, R126, -R167 ;  /* 0x800000a77e137220 */ /* 0x000fc40000410000 */
[----:B------:R-:W-:Y:S02]  /*67c0*/  FADD.FTZ R6, R169, R172 ;  /* 0x000000aca9067221 */ /* 0x000fe40000010000 */
[----:B-----5:R-:W-:Y:S02]  /*67d0*/  FADD.FTZ R7, R171, R174 ;  /* 0x000000aeab077221 */ /* 0x020fe40000010000 */
[----:B------:R-:W-:Y:S02]  /*67e0*/  FMUL.FTZ R171, R155, R179 ;  /* 0x000000b39bab7220 */ /* 0x000fe40000410000 */
[C---:B------:R-:W-:Y:S01]  /*67f0*/  FFMA.FTZ R128, R124.reuse, R167, R128 ;  /* 0x000000a77c807223 */ /* 0x040fe20000010080 */
[----:B------:R-:W-:Y:S01]  /*6800*/  @!P0 STS.128 [R73.X16+0x2e10], R4 ;  /* 0x002e100449008388 */ /* 0x000fe2000000cc00 */
[----:B------:R-:W-:Y:S02]  /*6810*/  FFMA.FTZ R19, R124, R165, -R19 ;  /* 0x000000a57c137223 */ /* 0x000fe40000010813 */
[----:B------:R-:W-:Y:S01]  /*6820*/  FADD.FTZ R169, -R183, R128 ;  /* 0x00000080b7a97221 */ /* 0x000fe20000010100 */
[----:B------:R0:W-:Y:S01]  /*6830*/  STS [R18.X4+0x878], R171 ;  /* 0x000878ab12007388 */ /* 0x0001e20000004800 */
[----:B------:R-:W-:-:S02]  /*6840*/  FMUL.FTZ R130, R72, R155 ;  /* 0x0000009b48827220 */ /* 0x000fc40000410000 */
[----:B------:R-:W-:Y:S02]  /*6850*/  FMUL.FTZ R181, R72, R157 ;  /* 0x0000009d48b57220 */ /* 0x000fe40000410000 */
[-C--:B------:R-:W-:Y:S02]  /*6860*/  FFMA.FTZ R126, R153, -R130.reuse, R132 ;  /* 0x80000082997e7223 */ /* 0x080fe40000010084 */
[----:B------:R-:W-:Y:S02]  /*6870*/  FFMA.FTZ R124, R151, -R130, R162 ;  /* 0x80000082977c7223 */ /* 0x000fe400000100a2 */
[----:B------:R-:W-:Y:S02]  /*6880*/  FMUL.FTZ R178, R126, R181 ;  /* 0x000000b57eb27220 */ /* 0x000fe40000410000 */
[----:B0-----:R-:W-:Y:S02]  /*6890*/  FADD.FTZ R171, R184, R19 ;  /* 0x00000013b8ab7221 */ /* 0x001fe40000010000 */
[----:B------:R-:W-:-:S02]  /*68a0*/  FMUL.FTZ R4, R108, -R169 ;  /* 0x800000a96c047220 */ /* 0x000fc40000410000 */
[-C--:B------:R-:W-:Y:S02]  /*68b0*/  FMUL.FTZ R108, R108, -R171.reuse ;  /* 0x800000ab6c6c7220 */ /* 0x080fe40000410000 */
[C---:B------:R-:W-:Y:S02]  /*68c0*/  FFMA.FTZ R4, R110.reuse, R171, -R4 ;  /* 0x000000ab6e047223 */ /* 0x040fe40000010804 */
[----:B------:R-:W-:Y:S02]  /*68d0*/  FFMA.FTZ R110, R110, R169, R108 ;  /* 0x000000a96e6e7223 */ /* 0x000fe4000001006c */
[----:B------:R-:W-:Y:S02]  /*68e0*/  FADD.FTZ R185, R185, R4 ;  /* 0x00000004b9b97221 */ /* 0x000fe40000010000 */
[----:B------:R-:W-:Y:S02]  /*68f0*/  FADD.FTZ R173, -R173, R110 ;  /* 0x0000006eadad7221 */ /* 0x000fe40000010100 */
[----:B------:R-:W-:-:S02]  /*6900*/  FMUL.FTZ R6, R74, R145 ;  /* 0x000000914a067220 */ /* 0x000fc40000410000 */
[C---:B------:R-:W-:Y:S02]  /*6910*/  FMUL.FTZ R5, R112.reuse, -R173 ;  /* 0x800000ad70057220 */ /* 0x040fe40000410000 */
[----:B------:R-:W-:Y:S02]  /*6920*/  FMUL.FTZ R112, R112, -R185 ;  /* 0x800000b970707220 */ /* 0x000fe40000410000 */
[-C--:B------:R-:W-:Y:S02]  /*6930*/  FFMA.FTZ R178, R124, R179.reuse, R178 ;  /* 0x000000b37cb27223 */ /* 0x080fe400000100b2 */
[----:B------:R-:W-:Y:S02]  /*6940*/  FMUL.FTZ R176, R126, R179 ;  /* 0x000000b37eb07220 */ /* 0x000fe40000410000 */
[-C--:B------:R-:W-:Y:S02]  /*6950*/  FFMA.FTZ R108, R149, -R6.reuse, R24 ;  /* 0x80000006956c7223 */ /* 0x080fe40000010018 */
[----:B------:R-:W-:-:S02]  /*6960*/  FFMA.FTZ R110, R147, -R6, R25 ;  /* 0x80000006936e7223 */ /* 0x000fc40000010019 */
[C---:B------:R-:W-:Y:S02]  /*6970*/  FFMA.FTZ R179, R114.reuse, R173, R112 ;  /* 0x000000ad72b37223 */ /* 0x040fe40000010070 */
[----:B------:R-:W-:Y:S02]  /*6980*/  FFMA.FTZ R6, R114, R185, -R5 ;  /* 0x000000b972067223 */ /* 0x000fe40000010805 */
[----:B------:R-:W-:Y:S02]  /*6990*/  FADD.FTZ R179, -R186, R179 ;  /* 0x000000b3bab37221 */ /* 0x000fe40000010100 */
[----:B------:R-:W-:Y:S02]  /*69a0*/  FADD.FTZ R187, R187, R6 ;  /* 0x00000006bbbb7221 */ /* 0x000fe40000010000 */
[C---:B------:R-:W-:Y:S02]  /*69b0*/  FMUL.FTZ R6, R116.reuse, -R179 ;  /* 0x800000b374067220 */ /* 0x040fe40000410000 */
[----:B------:R-:W-:-:S02]  /*69c0*/  FMUL.FTZ R116, R116, -R187 ;  /* 0x800000bb74747220 */ /* 0x000fc40000410000 */
[-C--:B------:R-:W-:Y:S02]  /*69d0*/  FMUL.FTZ R191, R155, R181.reuse ;  /* 0x000000b59bbf7220 */ /* 0x080fe40000410000 */
[----:B------:R-:W-:Y:S02]  /*69e0*/  FFMA.FTZ R176, R124, R181, -R176 ;  /* 0x000000b57cb07223 */ /* 0x000fe400000108b0 */
[----:B------:R-:W-:Y:S01]  /*69f0*/  FMUL.FTZ R19, R74, R163 ;  /* 0x000000a34a137220 */ /* 0x000fe20000410000 */
[----:B------:R-:W-:Y:S01]  /*6a00*/  STS [R18.X4+0x87c], R191 ;  /* 0x00087cbf12007388 */ /* 0x000fe20000004800 */
[----:B------:R-:W-:Y:S02]  /*6a10*/  FFMA.FTZ R181, R118, R179, R116 ;  /* 0x000000b376b57223 */ /* 0x000fe40000010074 */
[----:B------:R-:W-:Y:S02]  /*6a20*/  FMUL.FTZ R7, R74, R161 ;  /* 0x000000a14a077220 */ /* 0x000fe40000410000 */
[----:B------:R-:W-:-:S02]  /*6a30*/  FMUL.FTZ R4, R108, R19 ;  /* 0x000000136c047220 */ /* 0x000fc40000410000 */
[----:B------:R-:W-:Y:S02]  /*6a40*/  FFMA.FTZ R6, R118, R187, -R6 ;  /* 0x000000bb76067223 */ /* 0x000fe40000010806 */
[----:B------:R-:W-:Y:S02]  /*6a50*/  FADD.FTZ R181, -R188, R181 ;  /* 0x000000b5bcb57221 */ /* 0x000fe40000010100 */
[-C--:B------:R-:W-:Y:S02]  /*6a60*/  FMUL.FTZ R128, R108, R7.reuse ;  /* 0x000000076c807220 */ /* 0x080fe40000410000 */
[-C--:B------:R-:W-:Y:S02]  /*6a70*/  FFMA.FTZ R4, R110, R7.reuse, R4 ;  /* 0x000000076e047223 */ /* 0x080fe40000010004 */
[----:B------:R-:W-:Y:S02]  /*6a80*/  FADD.FTZ R189, R189, R6 ;  /* 0x00000006bdbd7221 */ /* 0x000fe40000010000 */
[----:B------:R-:W-:-:S02]  /*6a90*/  FMUL.FTZ R7, R145, R7 ;  /* 0x0000000791077220 */ /* 0x000fc40000410000 */
[----:B------:R-:W-:Y:S02]  /*6aa0*/  FMUL.FTZ R114, R76, R143 ;  /* 0x0000008f4c727220 */ /* 0x000fe40000410000 */
[----:B------:R-:W-:Y:S01]  /*6ab0*/  FMUL.FTZ R6, R120, -R181 ;  /* 0x800000b578067220 */ /* 0x000fe20000410000 */
[----:B------:R0:W-:Y:S01]  /*6ac0*/  STS [R18.X4+0x870], R7 ;  /* 0x0008700712007388 */ /* 0x0001e20000004800 */
[-C--:B------:R-:W-:Y:S02]  /*6ad0*/  FMUL.FTZ R183, R145, R19.reuse ;  /* 0x0000001391b77220 */ /* 0x080fe40000410000 */
[----:B------:R-:W-:Y:S02]  /*6ae0*/  FFMA.FTZ R5, R110, R19, -R128 ;  /* 0x000000136e057223 */ /* 0x000fe40000010880 */
[----:B------:R-:W-:Y:S01]  /*6af0*/  FMUL.FTZ R120, R120, -R189 ;  /* 0x800000bd78787220 */ /* 0x000fe20000410000 */
[----:B------:R1:W-:Y:S01]  /*6b00*/  STS [R18.X4+0x874], R183 ;  /* 0x000874b712007388 */ /* 0x0003e20000004800 */
[----:B------:R-:W-:-:S02]  /*6b10*/  FFMA.FTZ R112, R141, -R114, R160 ;  /* 0x800000728d707223 */ /* 0x000fc400000100a0 */
[----:B------:R-:W-:Y:S02]  /*6b20*/  FMUL.FTZ R19, R76, R167 ;  /* 0x000000a74c137220 */ /* 0x000fe40000410000 */
[----:B------:R-:W-:Y:S02]  /*6b30*/  FFMA.FTZ R6, R122, R189, -R6 ;  /* 0x000000bd7a067223 */ /* 0x000fe40000010806 */
[----:B0-----:R-:W-:Y:S02]  /*6b40*/  FMUL.FTZ R7, R76, R165 ;  /* 0x000000a54c077220 */ /* 0x001fe40000410000 */
[----:B------:R-:W-:Y:S02]  /*6b50*/  FMUL.FTZ R130, R78, R137 ;  /* 0x000000894e827220 */ /* 0x000fe40000410000 */
[----:B------:R-:W-:Y:S02]  /*6b60*/  FFMA.FTZ R120, R122, R181, R120 ;  /* 0x000000b57a787223 */ /* 0x000fe40000010078 */
[----:B------:R-:W-:-:S02]  /*6b70*/  FFMA.FTZ R114, R139, -R114, R158 ;  /* 0x800000728b727223 */ /* 0x000fc4000001009e */
[-C--:B------:R-:W-:Y:S02]  /*6b80*/  FMUL.FTZ R116, R112, R19.reuse ;  /* 0x0000001370747220 */ /* 0x080fe40000410000 */
[----:B-1----:R-:W-:Y:S02]  /*6b90*/  FMUL.FTZ R183, R143, R19 ;  /* 0x000000138fb77220 */ /* 0x002fe40000410000 */
[----:B------:R-:W-:Y:S02]  /*6ba0*/  FADD.FTZ R177, R177, R6 ;  /* 0x00000006b1b17221 */ /* 0x000fe40000010000 */
[----:B------:R-:W-:Y:S01]  /*6bb0*/  FMUL.FTZ R6, R86, R115 ;  /* 0x0000007356067220 */ /* 0x000fe20000410000 */
[----:B------:R0:W-:Y:S01]  /*6bc0*/  STS [R18.X4+0x86c], R183 ;  /* 0x00086cb712007388 */ /* 0x0001e20000004800 */
[----:B------:R-:W-:Y:S02]  /*6bd0*/  FMUL.FTZ R118, R112, R7 ;  /* 0x0000000770767220 */ /* 0x000fe40000410000 */
[----:B------:R-:W-:-:S02]  /*6be0*/  FFMA.FTZ R128, R135, -R130, R154 ;  /* 0x8000008287807223 */ /* 0x000fc4000001009a */
[----:B------:R-:W-:Y:S02]  /*6bf0*/  FMUL.FTZ R193, R78, R169 ;  /* 0x000000a94ec17220 */ /* 0x000fe40000410000 */
[----:B------:R-:W-:Y:S02]  /*6c00*/  FADD.FTZ R175, -R175, R120 ;  /* 0x00000078afaf7221 */ /* 0x000fe40000010100 */
[CC--:B------:R-:W-:Y:S02]  /*6c10*/  FFMA.FTZ R213, R114.reuse, R7.reuse, R116 ;  /* 0x0000000772d57223 */ /* 0x0c0fe40000010074 */
[----:B------:R-:W-:Y:S02]  /*6c20*/  FMUL.FTZ R7, R143, R7 ;  /* 0x000000078f077220 */ /* 0x000fe40000410000 */
[-C--:B------:R-:W-:Y:S02]  /*6c30*/  FFMA.FTZ R116, R111, -R6.reuse, R138 ;  /* 0x800000066f747223 */ /* 0x080fe4000001008a */
[----:B------:R-:W-:Y:S01]  /*6c40*/  FFMA.FTZ R120, R109, -R6, R140 ;  /* 0x800000066d787223 */ /* 0x000fe2000001008c */
[----:B------:R1:W-:Y:S01]  /*6c50*/  STS [R18.X4+0x868], R7 ;  /* 0x0008680712007388 */ /* 0x0003e20000004800 */
[----:B------:R-:W-:-:S02]  /*6c60*/  FFMA.FTZ R215, R114, R19, -R118 ;  /* 0x0000001372d77223 */ /* 0x000fc40000010876 */
[----:B------:R-:W-:Y:S02]  /*6c70*/  FMUL.FTZ R122, R84, R113 ;  /* 0x00000071547a7220 */ /* 0x000fe40000410000 */
[----:B0-----:R-:W-:Y:S02]  /*6c80*/  FMUL.FTZ R183, R78, R171 ;  /* 0x000000ab4eb77220 */ /* 0x001fe40000410000 */
[----:B------:R-:W-:Y:S02]  /*6c90*/  FFMA.FTZ R130, R133, -R130, R156 ;  /* 0x8000008285827223 */ /* 0x000fe4000001009c */
[----:B------:R-:W-:Y:S02]  /*6ca0*/  FMUL.FTZ R6, R128, R193 ;  /* 0x000000c180067220 */ /* 0x000fe40000410000 */
[----:B------:R-:W-:Y:S02]  /*6cb0*/  FMUL.FTZ R19, R86, R175 ;  /* 0x000000af56137220 */ /* 0x000fe40000410000 */
[----:B------:R-:W-:-:S02]  /*6cc0*/  FFMA.FTZ R118, R117, -R122, R144 ;  /* 0x8000007a75767223 */ /* 0x000fc40000010090 */
[----:B------:R-:W-:Y:S02]  /*6cd0*/  FFMA.FTZ R209, R130, R183, R6 ;  /* 0x000000b782d17223 */ /* 0x000fe40000010006 */
[----:B------:R-:W-:Y:S02]  /*6ce0*/  FFMA.FTZ R122, R119, -R122, R142 ;  /* 0x8000007a777a7223 */ /* 0x000fe4000001008e */
[----:B------:R-:W-:Y:S02]  /*6cf0*/  FMUL.FTZ R191, R84, R181 ;  /* 0x000000b554bf7220 */ /* 0x000fe40000410000 */
[----:B-1----:R-:W-:Y:S02]  /*6d00*/  FMUL.FTZ R7, R86, R177 ;  /* 0x000000b156077220 */ /* 0x002fe40000410000 */
[----:B------:R-:W-:Y:S02]  /*6d10*/  FMUL.FTZ R6, R120, R19 ;  /* 0x0000001378067220 */ /* 0x000fe40000410000 */
[----:B------:R-:W-:-:S02]  /*6d20*/  FMUL.FTZ R136, R128, R183 ;  /* 0x000000b780887220 */ /* 0x000fc40000410000 */
[----:B------:R-:W-:Y:S02]  /*6d30*/  FMUL.FTZ R195, R137, R183 ;  /* 0x000000b789c37220 */ /* 0x000fe40000410000 */
[----:B------:R-:W-:Y:S02]  /*6d40*/  FMUL.FTZ R183, R84, R189 ;  /* 0x000000bd54b77220 */ /* 0x000fe40000410000 */
[----:B------:R-:W-:Y:S01]  /*6d50*/  FMUL.FTZ R134, R122, R191 ;  /* 0x000000bf7a867220 */ /* 0x000fe20000410000 */
[----:B------:R0:W-:Y:S01]  /*6d60*/  STS [R18.X4+0x860], R195 ;  /* 0x000860c312007388 */ /* 0x0001e20000004800 */
[----:B------:R-:W-:Y:S02]  /*6d70*/  FFMA.FTZ R6, R116, R7, R6 ;  /* 0x0000000774067223 */ /* 0x000fe40000010006 */
[----:B------:R-:W-:Y:S02]  /*6d80*/  FMUL.FTZ R174, R80, R127 ;  /* 0x0000007f50ae7220 */ /* 0x000fe40000410000 */
[----:B------:R-:W-:-:S02]  /*6d90*/  FFMA.FTZ R211, R130, R193, -R136 ;  /* 0x000000c182d37223 */ /* 0x000fc40000010888 */
[----:B------:R-:W-:Y:S02]  /*6da0*/  FMUL.FTZ R197, R137, R193 ;  /* 0x000000c189c57220 */ /* 0x000fe40000410000 */
[----:B------:R-:W-:Y:S02]  /*6db0*/  FFMA.FTZ R193, R118, R183, R134 ;  /* 0x000000b776c17223 */ /* 0x000fe40000010086 */
[----:B------:R-:W-:Y:S01]  /*6dc0*/  FADD.FTZ R6, RZ, R6 ;  /* 0x00000006ff067221 */ /* 0x000fe20000010000 */
[----:B------:R1:W-:Y:S01]  /*6dd0*/  STS [R18.X4+0x864], R197 ;  /* 0x000864c512007388 */ /* 0x0003e20000004800 */
[----:B------:R-:W-:Y:S02]  /*6de0*/  FFMA.FTZ R172, R129, -R174, R150 ;  /* 0x800000ae81ac7223 */ /* 0x000fe40000010096 */
[----:B------:R-:W-:Y:S02]  /*6df0*/  FMUL.FTZ R199, R80, R173 ;  /* 0x000000ad50c77220 */ /* 0x000fe40000410000 */
[----:B------:R-:W-:-:S02]  /*6e00*/  FADD.FTZ R182, R6, R193 ;  /* 0x000000c106b67221 */ /* 0x000fc40000010000 */
[----:B------:R-:W-:Y:S02]  /*6e10*/  FFMA.FTZ R174, R131, -R174, R152 ;  /* 0x800000ae83ae7223 */ /* 0x000fe40000010098 */
[----:B------:R-:W-:Y:S02]  /*6e20*/  FMUL.FTZ R193, R80, R185 ;  /* 0x000000b950c17220 */ /* 0x000fe40000410000 */
[----:B------:R-:W-:Y:S02]  /*6e30*/  FMUL.FTZ R6, R172, R199 ;  /* 0x000000c7ac067220 */ /* 0x000fe40000410000 */
[----:B------:R-:W-:Y:S02]  /*6e40*/  FMUL.FTZ R136, R82, R125 ;  /* 0x0000007d52887220 */ /* 0x000fe40000410000 */
[-C--:B------:R-:W-:Y:S02]  /*6e50*/  FMUL.FTZ R180, R172, R193.reuse ;  /* 0x000000c1acb47220 */ /* 0x080fe40000410000 */
[----:B------:R-:W-:-:S02]  /*6e60*/  FFMA.FTZ R201, R174, R193, R6 ;  /* 0x000000c1aec97223 */ /* 0x000fc40000010006 */
[----:B------:R-:W-:Y:S02]  /*6e70*/  FMUL.FTZ R6, R120, R7 ;  /* 0x0000000778067220 */ /* 0x000fe40000410000 */
[-C--:B------:R-:W-:Y:S02]  /*6e80*/  FFMA.FTZ R134, R121, -R136.reuse, R148 ;  /* 0x8000008879867223 */ /* 0x080fe40000010094 */
[----:B------:R-:W-:Y:S02]  /*6e90*/  FFMA.FTZ R203, R174, R199, -R180 ;  /* 0x000000c7aecb7223 */ /* 0x000fe400000108b4 */
[----:B------:R-:W-:Y:S02]  /*6ea0*/  FFMA.FTZ R136, R123, -R136, R146 ;  /* 0x800000887b887223 */ /* 0x000fe40000010092 */
[----:B------:R-:W-:Y:S02]  /*6eb0*/  FMUL.FTZ R180, R122, R183 ;  /* 0x000000b77ab47220 */ /* 0x000fe40000410000 */
[----:B------:R-:W-:-:S02]  /*6ec0*/  FFMA.FTZ R6, R116, R19, -R6 ;  /* 0x0000001374067223 */ /* 0x000fc40000010806 */
[C---:B0-----:R-:W-:Y:S02]  /*6ed0*/  FMUL.FTZ R195, R82.reuse, R187 ;  /* 0x000000bb52c37220 */ /* 0x041fe40000410000 */
[----:B------:R-:W-:Y:S02]  /*6ee0*/  FMUL.FTZ R205, R127, R193 ;  /* 0x000000c17fcd7220 */ /* 0x000fe40000410000 */
[----:B-1----:R-:W-:Y:S02]  /*6ef0*/  FMUL.FTZ R197, R82, R179 ;  /* 0x000000b352c57220 */ /* 0x002fe40000410000 */
[----:B------:R-:W-:Y:S01]  /*6f00*/  FFMA.FTZ R193, R118, R191, -R180 ;  /* 0x000000bf76c17223 */ /* 0x000fe200000108b4 */
[----:B------:R0:W-:Y:S01]  /*6f10*/  STS [R18.X4+0x858], R205 ;  /* 0x000858cd12007388 */ /* 0x0001e20000004800 */
[----:B------:R-:W-:Y:S02]  /*6f20*/  FADD.FTZ R6, RZ, R6 ;  /* 0x00000006ff067221 */ /* 0x000fe40000010000 */
[----:B------:R-:W-:-:S02]  /*6f30*/  FMUL.FTZ R184, R136, R195 ;  /* 0x000000c388b87220 */ /* 0x000fc40000410000 */
[----:B------:R-:W-:Y:S02]  /*6f40*/  FMUL.FTZ R180, R136, R197 ;  /* 0x000000c588b47220 */ /* 0x000fe40000410000 */
[----:B------:R-:W-:Y:S02]  /*6f50*/  FMUL.FTZ R207, R127, R199 ;  /* 0x000000c77fcf7220 */ /* 0x000fe40000410000 */
[----:B------:R-:W-:Y:S01]  /*6f60*/  FADD.FTZ R6, R6, R193 ;  /* 0x000000c106067221 */ /* 0x000fe20000010000 */
[----:B0-----:R-:W-:Y:S01]  /*6f70*/  IADD3 R205, R34, 0x180, RZ ;  /* 0x0000018022cd7810 */ /* 0x001fe20007ffe0ff */
[C---:B------:R-:W-:Y:S01]  /*6f80*/  FFMA.FTZ R199, R134.reuse, R197, -R184 ;  /* 0x000000c586c77223 */ /* 0x040fe200000108b8 */
[----:B------:R0:W-:Y:S01]  /*6f90*/  STS [R18.X4+0x85c], R207 ;  /* 0x00085ccf12007388 */ /* 0x0001e20000004800 */
[-C--:B------:R-:W-:Y:S02]  /*6fa0*/  FFMA.FTZ R193, R134, R195.reuse, R180 ;  /* 0x000000c386c17223 */ /* 0x080fe400000100b4 */
[----:B------:R-:W-:Y:S01]  /*6fb0*/  FADD.FTZ R6, R6, R199 ;  /* 0x000000c706067221 */ /* 0x000fe20000010000 */
[----:B------:R-:W-:Y:S01]  /*6fc0*/  IADD3 R199, R34, 0xe0, RZ ;  /* 0x000000e022c77810 */ /* 0x000fe20007ffe0ff */
[----:B------:R-:W-:-:S02]  /*6fd0*/  FMUL.FTZ R195, R125, R195 ;  /* 0x000000c37dc37220 */ /* 0x000fc40000410000 */
[----:B------:R-:W-:Y:S01]  /*6fe0*/  FMUL.FTZ R197, R125, R197 ;  /* 0x000000c57dc57220 */ /* 0x000fe20000410000 */
[-C--:B------:R-:W-:Y:S01]  /*6ff0*/  LEA.HI.SX32 R190, R199, R34.reuse, 0x1b ;  /* 0x00000022c7be7211 */ /* 0x080fe200078fdaff */
[C---:B------:R-:W-:Y:S01]  /*7000*/  FMUL.FTZ R183, R113.reuse, R183 ;  /* 0x000000b771b77220 */ /* 0x040fe20000410000 */
[----:B------:R1:W-:Y:S01]  /*7010*/  STS [R18.X4+0x850], R195 ;  /* 0x000850c312007388 */ /* 0x0003e20000004800 */
[----:B------:R-:W-:Y:S01]  /*7020*/  FMUL.FTZ R191, R113, R191 ;  /* 0x000000bf71bf7220 */ /* 0x000fe20000410000 */
[----:B0-----:R-:W-:Y:S01]  /*7030*/  IADD3 R207, R34, 0x1a0, RZ ;  /* 0x000001a022cf7810 */ /* 0x001fe20007ffe0ff */
[C---:B------:R-:W-:Y:S01]  /*7040*/  FMUL.FTZ R7, R115.reuse, R7 ;  /* 0x0000000773077220 */ /* 0x040fe20000410000 */
[----:B------:R-:W-:Y:S01]  /*7050*/  STS [R18.X4+0x854], R197 ;  /* 0x000854c512007388 */ /* 0x000fe20000004800 */
[----:B------:R-:W-:Y:S01]  /*7060*/  FMUL.FTZ R19, R115, R19 ;  /* 0x0000001373137220 */ /* 0x000fe20000410000 */
[----:B------:R-:W-:Y:S01]  /*7070*/  LEA.HI.SX32 R196, R207, R34, 0x1b ;  /* 0x00000022cfc47211 */ /* 0x000fe200078fdaff */
[----:B------:R-:W-:Y:S01]  /*7080*/  FADD.FTZ R6, R6, R203 ;  /* 0x000000cb06067221 */ /* 0x000fe20000010000 */
[----:B------:R0:W-:Y:S01]  /*7090*/  STS [R18.X4+0x848], R183 ;  /* 0x000848b712007388 */ /* 0x0001e20000004800 */
[----:B------:R-:W-:Y:S01]  /*70a0*/  FADD.FTZ R182, R182, R193 ;  /* 0x000000c1b6b67221 */ /* 0x000fe20000010000 */
[----:B------:R-:W-:Y:S01]  /*70b0*/  IADD3 R193, R34, 0x60, RZ ;  /* 0x0000006022c17810 */ /* 0x000fe20007ffe0ff */
[----:B------:R-:W-:Y:S01]  /*70c0*/  FADD.FTZ R6, R6, R211 ;  /* 0x000000d306067221 */ /* 0x000fe20000010000 */
[----:B------:R2:W-:Y:S01]  /*70d0*/  STS [R18.X4+0x84c], R191 ;  /* 0x00084cbf12007388 */ /* 0x0005e20000004800 */
[----:B------:R-:W-:Y:S01]  /*70e0*/  FADD.FTZ R182, R182, R201 ;  /* 0x000000c9b6b67221 */ /* 0x000fe20000010000 */
[----:B-1----:R-:W-:Y:S01]  /*70f0*/  IADD3 R195, R34, 0x80, RZ ;  /* 0x0000008022c37810 */ /* 0x002fe20007ffe0ff */
[----:B------:R-:W-:Y:S01]  /*7100*/  FADD.FTZ R6, R6, R215 ;  /* 0x000000d706067221 */ /* 0x000fe20000010000 */
[----:B------:R1:W-:Y:S01]  /*7110*/  STS [R18.X4+0x840], R7 ;  /* 0x0008400712007388 */ /* 0x0003e20000004800 */
[----:B------:R-:W-:Y:S01]  /*7120*/  FADD.FTZ R182, R182, R209 ;  /* 0x000000d1b6b67221 */ /* 0x000fe20000010000 */
[----:B0-----:R-:W-:Y:S01]  /*7130*/  IADD3 R183, R34, 0x40, RZ ;  /* 0x0000004022b77810 */ /* 0x001fe20007ffe0ff */
[----:B------:R-:W-:Y:S01]  /*7140*/  FADD.FTZ R5, R6, R5 ;  /* 0x0000000506057221 */ /* 0x000fe20000010000 */
[----:B------:R0:W-:Y:S01]  /*7150*/  STS [R18.X4+0x844], R19 ;  /* 0x0008441312007388 */ /* 0x0001e20000004800 */
[----:B------:R-:W-:Y:S01]  /*7160*/  FADD.FTZ R213, R182, R213 ;  /* 0x000000d5b6d57221 */ /* 0x000fe20000010000 */
[C---:B--2---:R-:W-:Y:S01]  /*7170*/  IADD3 R191, R34.reuse, 0xa0, RZ ;  /* 0x000000a022bf7810 */ /* 0x044fe20007ffe0ff */
[----:B------:R-:W-:Y:S01]  /*7180*/  FADD.FTZ R176, R5, R176 ;  /* 0x000000b005b07221 */ /* 0x000fe20000010000 */
[----:B------:R-:W-:Y:S01]  /*7190*/  BAR.SYNC.DEFER_BLOCKING 0x0 ;  /* 0x0000000000007b1d */ /* 0x000fe20000010000 */
[C---:B------:R-:W-:Y:S01]  /*71a0*/  IADD3 R197, R34.reuse, 0xc0, RZ ;  /* 0x000000c022c57810 */ /* 0x040fe20007ffe0ff */
[----:B------:R-:W-:Y:S01]  /*71b0*/  FMUL.FTZ R231, R89, R138 ;  /* 0x0000008a59e77220 */ /* 0x000fe20000410000 */
[C---:B------:R-:W-:Y:S01]  /*71c0*/  IADD3 R5, R34.reuse, 0x20, RZ ;  /* 0x0000002022057810 */ /* 0x040fe20007ffe0ff */
[----:B------:R-:W-:Y:S01]  /*71d0*/  FADD.FTZ R213, R213, R4 ;  /* 0x00000004d5d57221 */ /* 0x000fe20000010000 */
[C---:B-1----:R-:W-:Y:S01]  /*71e0*/  IADD3 R7, R34.reuse, 0x100, RZ ;  /* 0x0000010022077810 */ /* 0x042fe20007ffe0ff */
[----:B------:R-:W-:Y:S01]  /*71f0*/  FMUL.FTZ R233, R87, R144 ;  /* 0x0000009057e97220 */ /* 0x000fe20000410000 */
[C---:B0-----:R-:W-:Y:S01]  /*7200*/  IADD3 R19, R34.reuse, 0x120, RZ ;  /* 0x0000012022137810 */ /* 0x041fe20007ffe0ff */
[----:B------:R-:W-:Y:S01]  /*7210*/  FMUL.FTZ R235, R85, R148 ;  /* 0x0000009455eb7220 */ /* 0x000fe20000410000 */
[C---:B------:R-:W-:Y:S01]  /*7220*/  IADD3 R201, R34.reuse, 0x140, RZ ;  /* 0x0000014022c97810 */ /* 0x040fe20007ffe0ff */
[----:B------:R-:W-:Y:S01]  /*7230*/  FADD.FTZ R178, R213, R178 ;  /* 0x000000b2d5b27221 */ /* 0x000fe20000010000 */
[C---:B------:R-:W-:Y:S01]  /*7240*/  IADD3 R203, R34.reuse, 0x160, RZ ;  /* 0x0000016022cb7810 */ /* 0x040fe20007ffe0ff */
[----:B------:R-:W-:Y:S01]  /*7250*/  FMUL.FTZ R237, R83, R152 ;  /* 0x0000009853ed7220 */ /* 0x000fe20000410000 */
[C---:B------:R-:W-:Y:S01]  /*7260*/  IADD3 R209, R34.reuse, 0x1c0, RZ ;  /* 0x000001c022d17810 */ /* 0x040fe20007ffe0ff */
[----:B------:R-:W-:Y:S01]  /*7270*/  FMUL.FTZ R239, R81, R156 ;  /* 0x0000009c51ef7220 */ /* 0x000fe20000410000 */
[----:B------:R-:W-:Y:S01]  /*7280*/  IADD3 R211, R34, 0x1e0, RZ ;  /* 0x000001e022d37810 */ /* 0x000fe20007ffe0ff */
[----:B------:R-:W-:Y:S01]  /*7290*/  FMUL.FTZ R241, R79, R158 ;  /* 0x0000009e4ff17220 */ /* 0x000fe20000410000 */
[----:B------:R-:W-:-:S02]  /*72a0*/  LEA.HI.SX32 R182, R183, R34, 0x1b ;  /* 0x00000022b7b67211 */ /* 0x000fc400078fdaff */
[-C--:B------:R-:W-:Y:S02]  /*72b0*/  LEA R138, R51, -R34.reuse, 0x1 ;  /* 0x80000022338a7211 */ /* 0x080fe400078e08ff */
[-C--:B------:R-:W-:Y:S02]  /*72c0*/  LEA.HI.SX32 R183, R193, R34.reuse, 0x1b ;  /* 0x00000022c1b77211 */ /* 0x080fe400078fdaff */
[-C--:B------:R-:W-:Y:S01]  /*72d0*/  LEA.HI.SX32 R184, R195, R34.reuse, 0x1b ;  /* 0x00000022c3b87211 */ /* 0x080fe200078fdaff */
[----:B------:R-:W0:Y:S01]  /*72e0*/  LDS R229, [R200.X4+0x840] ;  /* 0x00084000c8e57984 */ /* 0x000e220000004800 */
[-C--:B------:R-:W-:Y:S02]  /*72f0*/  LEA.HI.SX32 R186, R191, R34.reuse, 0x1b ;  /* 0x00000022bfba7211 */ /* 0x080fe400078fdaff */
[-C--:B------:R-:W-:Y:S01]  /*7300*/  LEA.HI.SX32 R188, R197, R34.reuse, 0x1b ;  /* 0x00000022c5bc7211 */ /* 0x080fe200078fdaff */
[----:B------:R-:W1:Y:S01]  /*7310*/  LDS R225, [R182.X4+0x940] ;  /* 0x00094000b6e17984 */ /* 0x000e620000004800 */
[----:B------:R-:W-:Y:S01]  /*7320*/  LEA.HI.SX32 R180, R5, R34, 0x1b ;  /* 0x0000002205b47211 */ /* 0x000fe200078fdaff */
[----:B------:R-:W-:Y:S01]  /*7330*/  FFMA.FTZ R5, -R89, R140, -RZ ;  /* 0x0000008c59057223 */ /* 0x000fe200000109ff */
[----:B------:R-:W-:Y:S01]  /*7340*/  LEA.HI.SX32 R191, R7, R34, 0x1b ;  /* 0x0000002207bf7211 */ /* 0x000fe200078fdaff */
[----:B------:R-:W-:Y:S01]  /*7350*/  FFMA.FTZ R7, -R87, R142, -RZ ;  /* 0x0000008e57077223 */ /* 0x000fe200000109ff */
[----:B------:R-:W-:Y:S01]  /*7360*/  LEA.HI.SX32 R192, R19, R34, 0x1b ;  /* 0x0000002213c07211 */ /* 0x000fe200078fdaff */
[----:B------:R-:W-:Y:S01]  /*7370*/  FFMA.FTZ R19, -R85, R146, -RZ ;  /* 0x0000009255137223 */ /* 0x000fe200000109ff */
[-C--:B------:R-:W-:Y:S01]  /*7380*/  LEA.HI.SX32 R193, R201, R34.reuse, 0x1b ;  /* 0x00000022c9c17211 */ /* 0x080fe200078fdaff */
[----:B------:R-:W2:Y:S01]  /*7390*/  LDS R227, [R180.X4+0x8c0] ;  /* 0x0008c000b4e37984 */ /* 0x000ea20000004800 */
[----:B------:R-:W-:-:S02]  /*73a0*/  LEA.HI.SX32 R194, R203, R34, 0x1b ;  /* 0x00000022cbc27211 */ /* 0x000fc400078fdaff */
[-C--:B------:R-:W-:Y:S01]  /*73b0*/  LEA.HI.SX32 R195, R205, R34.reuse, 0x1b ;  /* 0x00000022cdc37211 */ /* 0x080fe200078fdaff */
[----:B------:R-:W3:Y:S01]  /*73c0*/  LDS R223, [R183.X4+0x9c0] ;  /* 0x0009c000b7df7984 */ /* 0x000ee20000004800 */
[-C--:B------:R-:W-:Y:S02]  /*73d0*/  LEA.HI.SX32 R197, R209, R34.reuse, 0x1b ;  /* 0x00000022d1c57211 */ /* 0x080fe400078fdaff */
[----:B------:R-:W-:Y:S01]  /*73e0*/  LEA.HI.SX32 R198, R211, R34, 0x1b ;  /* 0x00000022d3c67211 */ /* 0x000fe200078fdaff */
[----:B------:R-:W4:Y:S01]  /*73f0*/  LDS R221, [R184.X4+0xa40] ;  /* 0x000a4000b8dd7984 */ /* 0x000f220000004800 */
[C---:B------:R-:W-:Y:S02]  /*7400*/  ISETP.GE.AND P1, PT, R138.reuse, 0x1, PT ;  /* 0x000000018a00780c */ /* 0x040fe40003f26270 */
[----:B------:R-:W-:Y:S01]  /*7410*/  ISETP.GE.AND P0, PT, R138, 0x21, PT ;  /* 0x000000218a00780c */ /* 0x000fe20003f06270 */
        /* <DEDUP_REMOVED lines=16> */
[----:B------:R-:W-:Y:S02]  /*7520*/  FFMA.FTZ R25, -R75, R132, -RZ ;  /* 0x000000844b197223 */ /* 0x000fe400000109ff */
[----:B-1----:R-:W-:Y:S01]  /*7530*/  FFMA.FTZ R231, -R83, R150, -RZ ;  /* 0x0000009653e77223 */ /* 0x002fe200000109ff */
[----:B------:R1:W-:Y:S01]  /*7540*/  STS [R18.X4+0x1090], R235 ;  /* 0x001090eb12007388 */ /* 0x0003e20000004800 */
[----:B--2---:R-:W-:-:S03]  /*7550*/  FFMA.FTZ R5, -R81, R154, -RZ ;  /* 0x0000009a51057223 */ /* 0x004fc600000109ff */
[----:B------:R2:W-:Y:S01]  /*7560*/  STS [R18.X4+0x1094], R19 ;  /* 0x0010941312007388 */ /* 0x0005e20000004800 */
[----:B-----5:R-:W-:-:S03]  /*7570*/  FFMA.FTZ R7, -R79, R160, -RZ ;  /* 0x000000a04f077223 */ /* 0x020fc600000109ff */
[----:B------:R0:W-:Y:S01]  /*7580*/  STS [R18.X4+0x1098], R237 ;  /* 0x001098ed12007388 */ /* 0x0001e20000004800 */
[----:B-1----:R-:W-:-:S03]  /*7590*/  FMUL.FTZ R235, R75, R162 ;  /* 0x000000a24beb7220 */ /* 0x002fc60000410000 */
[----:B------:R1:W-:Y:S01]  /*75a0*/  STS [R18.X4+0x109c], R231 ;  /* 0x00109ce712007388 */ /* 0x0003e20000004800 */
[----:B--2---:R-:W-:-:S03]  /*75b0*/  FFMA.FTZ R19, -R77, R24, -RZ ;  /* 0x000000184d137223 */ /* 0x004fc600000109ff */
        /* <DEDUP_REMOVED lines=10> */
[----:B01-34-:R-:W0:Y:S01]  /*7660*/  LDS R231, [R200.X4+0x1080] ;  /* 0x00108000c8e77984 */ /* 0x01be220000004800 */
[C---:B------:R-:W-:Y:S01]  /*7670*/  IMAD R4, R164.reuse, c[0x0][0x2a0], RZ ;  /* 0x0000a800a4047a24 */ /* 0x040fe200078e02ff */
[----:B------:R-:W-:Y:S01]  /*7680*/  ULDC.64 UR6, c[0x0][0x298] ;  /* 0x0000a60000067ab9 */ /* 0x000fe20000000a00 */
[----:B------:R-:W-:Y:S01]  /*7690*/  IMAD R6, R164, c[0x0][0x2c0], RZ ;  /* 0x0000b000a4067a24 */ /* 0x000fe200078e02ff */
[----:B------:R-:W-:Y:S01]  /*76a0*/  USHF.R.U64 UR5, UR6, 0x1, UR7 ;  /* 0x0000000106057899 */ /* 0x000fe20008001207 */
[----:B------:R-:W-:Y:S01]  /*76b0*/  IMAD.WIDE.U32 R18, R31, c[0x0][0x2a0], RZ ;  /* 0x0000a8001f127a25 */ /* 0x000fe200078e00ff */
[----:B------:R-:W-:-:S02]  /*76c0*/  ULDC.64 UR8, c[0x0][0x2b8] ;  /* 0x0000ae0000087ab9 */ /* 0x000fc40000000a00 */
[----:B------:R-:W-:Y:S01]  /*76d0*/  USHF.R.U32.HI UR6, URZ, 0x1, UR7 ;  /* 0x000000013f067899 */ /* 0x000fe20008011607 */
[C---:B------:R-:W-:Y:S01]  /*76e0*/  IMAD R7, R31.reuse, c[0x0][0x2a4], R4 ;  /* 0x0000a9001f077a24 */ /* 0x040fe200078e0204 */
[----:B------:R-:W-:Y:S01]  /*76f0*/  USHF.R.U32.HI UR7, URZ, 0x1, UR9 ;  /* 0x000000013f077899 */ /* 0x000fe20008011609 */
[----:B------:R-:W-:Y:S01]  /*7700*/  IMAD.WIDE.U32 R4, R31, c[0x0][0x2c0], RZ ;  /* 0x0000b0001f047a25 */ /* 0x000fe200078e00ff */
[----:B------:R-:W-:Y:S02]  /*7710*/  USHF.R.U64 UR4, UR8, 0x1, UR9 ;  /* 0x0000000108047899 */ /* 0x000fe40008001209 */
[----:B------:R-:W-:Y:S01]  /*7720*/  IADD3 R19, R19, R7, RZ ;  /* 0x0000000713137210 */ /* 0x000fe20007ffe0ff */
[----:B------:R-:W-:Y:S01]  /*7730*/  IMAD R25, R31, c[0x0][0x2c4], R6 ;  /* 0x0000b1001f197a24 */ /* 0x000fe200078e0206 */
[----:B------:R-:W-:Y:S01]  /*7740*/  LEA R7, R168, 0xfffffe00, 0x9 ;  /* 0xfffffe00a8077811 */ /* 0x000fe200078e48ff */
[----:B------:R-:W-:Y:S02]  /*7750*/  IMAD R24, R107, c[0x0][0x2b0], RZ ;  /* 0x0000ac006b187a24 */ /* 0x000fe400078e02ff */
[----:B------:R-:W-:Y:S01]  /*7760*/  IMAD R233, R29, UR7, RZ ;  /* 0x000000071de97c24 */ /* 0x000fe2000f8e02ff */
[----:B------:R-:W-:Y:S01]  /*7770*/  IADD3 R5, R5, R25, RZ ;  /* 0x0000001905057210 */ /* 0x000fe20007ffe0ff */
[----:B------:R-:W-:Y:S01]  /*7780*/  IMAD R25, R29, UR6, RZ ;  /* 0x000000061d197c24 */ /* 0x000fe2000f8e02ff */
[----:B------:R-:W-:Y:S01]  /*7790*/  IADD3 R6, P1, R7, R34, RZ ;  /* 0x0000002207067210 */ /* 0x000fe20007f3e0ff */
[----:B------:R-:W-:-:S02]  /*77a0*/  IMAD R132, R107, c[0x0][0x2d0], RZ ;  /* 0x0000b4006b847a24 */ /* 0x000fc400078e02ff */
[----:B------:R-:W-:Y:S01]  /*77b0*/  IMAD R235, R73, c[0x0][0x2b4], R24 ;  /* 0x0000ad0049eb7a24 */ /* 0x000fe200078e0218 */
[----:B------:R-:W-:Y:S01]  /*77c0*/  LEA.HI.X.SX32 R7, R7, RZ, 0x1, P1 ;  /* 0x000000ff07077211 */ /* 0x000fe200008f0eff */
[----:B------:R-:W-:Y:S02]  /*77d0*/  IMAD R107, R30, UR5, R25 ;  /* 0x000000051e6b7c24 */ /* 0x000fe4000f8e0219 */
[----:B------:R-:W-:-:S04]  /*77e0*/  IMAD.WIDE.U32 R18, R29, UR5, R18 ;  /* 0x000000051d127c25 */ /* 0x000fc8000f8e0012 */
[----:B------:R-:W-:Y:S01]  /*77f0*/  IMAD R233, R30, UR4, R233 ;  /* 0x000000041ee97c24 */ /* 0x000fe2000f8e02e9 */
[----:B------:R-:W-:Y:S01]  /*7800*/  IADD3 R19, R19, R107, RZ ;  /* 0x0000006b13137210 */ /* 0x000fe20007ffe0ff */
[----:B------:R-:W-:-:S04]  /*7810*/  IMAD.WIDE.U32 R24, R29, UR4, R4 ;  /* 0x000000041d187c25 */ /* 0x000fc8000f8e0004 */
[----:B------:R-:W-:Y:S01]  /*7820*/  IMAD.WIDE.U32 R4, R73, c[0x0][0x2b0], R6 ;  /* 0x0000ac0049047a25 */ /* 0x000fe200078e0006 */
[----:B------:R-:W-:Y:S02]  /*7830*/  IADD3 R107, R25, R233, RZ ;  /* 0x000000e9196b7210 */ /* 0x000fe40007ffe0ff */
[----:B------:R-:W-:Y:S01]  /*7840*/  LEA R233, P1, R18, c[0x0][0x318], 0x3 ;  /* 0x0000c60012e97a11 */ /* 0x000fe200078218ff */
[C---:B------:R-:W-:Y:S01]  /*7850*/  IMAD R237, R73.reuse, c[0x0][0x2d4], R132 ;  /* 0x0000b50049ed7a24 */ /* 0x040fe200078e0284 */
        /* <DEDUP_REMOVED lines=11> */
[----:B0-----:R1:W-:Y:S02]  /*7910*/  RED.E.ADD.F32.FTZ.RN.STRONG.GPU [R24.64], R231 ;  /* 0x000000e71800798e */ /* 0x0013e4000c10e78a */
.L_x_11880:
[----:B01-34-:R-:W-:Y:S05]  /*7920*/  BSYNC B0 ;  /* 0x0000000000007941 */ /* 0x01bfea0003800000 */
.L_x_11879:
[----:B------:R0:W1:Y:S01]  /*7930*/  LDS R5, [R180.X4+0x1100] ;  /* 0x00110000b4057984 */ /* 0x0000620000004800 */
[----:B------:R-:W-:Y:S01]  /*7940*/  BSSY B0, `(.L_x_11881) ;  /* 0x0000004000007945 */ /* 0x000fe20003800000 */
[----:B------:R-:W-:Y:S05]  /*7950*/  @!P0 BRA `(.L_x_11882) ;  /* 0x0000002000008947 */ /* 0x000fea0003800000 */
[----:B------:R2:W-:Y:S04]  /*7960*/  RED.E.ADD.F32.FTZ.RN.STRONG.GPU [R20.64+-0x780], R227 ;  /* 0xfff880e31400798e */ /* 0x0005e8000c10e78a */
[----:B-1----:R2:W-:Y:S02]  /*7970*/  RED.E.ADD.F32.FTZ.RN.STRONG.GPU [R22.64+-0x780], R5 ;  /* 0xfff880051600798e */ /* 0x0025e4000c10e78a */
.L_x_11882:
[----:B------:R-:W-:Y:S05]  /*7980*/  BSYNC B0 ;  /* 0x0000000000007941 */ /* 0x000fea0003800000 */
.L_x_11881:
        /* <DEDUP_REMOVED lines=12> */
.L_x_11884:
[----:B-1----:R-:W-:Y:S05]  /*7a50*/  BSYNC B0 ;  /* 0x0000000000007941 */ /* 0x002fea0003800000 */
.L_x_11883:
[----:B------:R-:W1:Y:S01]  /*7a60*/  LDS R183, [R183.X4+0x1200] ;  /* 0x00120000b7b77984 */ /* 0x000e620000004800 */
[----:B------:R-:W-:Y:S01]  /*7a70*/  BSSY B0, `(.L_x_11885) ;  /* 0x0000004000007945 */ /* 0x000fe20003800000 */
[----:B------:R-:W-:Y:S05]  /*7a80*/  @!P0 BRA `(.L_x_11886) ;  /* 0x0000002000008947 */ /* 0x000fea0003800000 */
[----:B------:R3:W-:Y:S04]  /*7a90*/  RED.E.ADD.F32.FTZ.RN.STRONG.GPU [R20.64+-0x680], R223 ;  /* 0xfff980df1400798e */ /* 0x0007e8000c10e78a */
[----:B-1----:R3:W-:Y:S02]  /*7aa0*/  RED.E.ADD.F32.FTZ.RN.STRONG.GPU [R22.64+-0x680], R183 ;  /* 0xfff980b71600798e */ /* 0x0027e4000c10e78a */
.L_x_11886:
[----:B------:R-:W-:Y:S05]  /*7ab0*/  BSYNC B0 ;  /* 0x0000000000007941 */ /* 0x000fea0003800000 */
.L_x_11885:
[----:B--2---:R2:W4:Y:S01]  /*7ac0*/  LDS R5, [R184.X4+0x1280] ;  /* 0x00128000b8057984 */ /* 0x0045220000004800 */
[----:B------:R-:W-:Y:S01]  /*7ad0*/  BSSY B0, `(.L_x_11887) ;  /* 0x0000004000007945 */ /* 0x000fe20003800000 */
[----:B------:R-:W-:Y:S05]  /*7ae0*/  @!P1 BRA `(.L_x_11888) ;  /* 0x0000002000009947 */ /* 0x000fea0003800000 */
[----:B------:R0:W-:Y:S04]  /*7af0*/  RED.E.ADD.F32.FTZ.RN.STRONG.GPU [R20.64+-0x600], R221 ;  /* 0xfffa00dd1400798e */ /* 0x0001e8000c10e78a */
[----:B----4-:R0:W-:Y:S02]  /*7b00*/  RED.E.ADD.F32.FTZ.RN.STRONG.GPU [R22.64+-0x600], R5 ;  /* 0xfffa00051600798e */ /* 0x0101e4000c10e78a */
.L_x_11888:
[----:B------:R-:W-:Y:S05]  /*7b10*/  BSYNC B0 ;  /* 0x0000000000007941 */ /* 0x000fea0003800000 */
.L_x_11887:
[----:B0---4-:R0:W4:Y:S01]  /*7b20*/  LDS R5, [R186.X4+0x1300] ;  /* 0x00130000ba057984 */ /* 0x0111220000004800 */
[----:B------:R-:W-:Y:S01]  /*7b30*/  BSSY B0, `(.L_x_11889) ;  /* 0x0000004000007945 */ /* 0x000fe20003800000 */
[----:B------:R-:W-:Y:S05]  /*7b40*/  @!P2 BRA `(.L_x_11890) ;  /* 0x000000200000a947 */ /* 0x000fea0003800000 */
[----:B------:R0:W-:Y:S04]  /*7b50*/  RED.E.ADD.F32.FTZ.RN.STRONG.GPU [R20.64+-0x580], R219 ;  /* 0xfffa80db1400798e */ /* 0x0001e8000c10e78a */
[----:B----4-:R0:W-:Y:S02]  /*7b60*/  RED.E.ADD.F32.FTZ.RN.STRONG.GPU [R22.64+-0x580], R5 ;  /* 0xfffa80051600798e */ /* 0x0101e4000c10e78a */
.L_x_11890:
[----:B------:R-:W-:Y:S05]  /*7b70*/  BSYNC B0 ;  /* 0x0000000000007941 */ /* 0x000fea0003800000 */
.L_x_11889:
[----:B0---4-:R0:W4:Y:S01]  /*7b80*/  LDS R5, [R188.X4+0x1380] ;  /* 0x00138000bc057984 */ /* 0x0111220000004800 */
[----:B------:R-:W-:Y:S01]  /*7b90*/  BSSY B0, `(.L_x_11891) ;  /* 0x0000004000007945 */ /* 0x000fe20003800000 */
[----:B------:R-:W-:Y:S05]  /*7ba0*/  @!P3 BRA `(.L_x_11892) ;  /* 0x000000200000b947 */ /* 0x000fea0003800000 */
[----:B------:R0:W-:Y:S04]  /*7bb0*/  RED.E.ADD.F32.FTZ.RN.STRONG.GPU [R20.64+-0x500], R217 ;  /* 0xfffb00d91400798e */ /* 0x0001e8000c10e78a */
[----:B----4-:R0:W-:Y:S02]  /*7bc0*/  RED.E.ADD.F32.FTZ.RN.STRONG.GPU [R22.64+-0x500], R5 ;  /* 0xfffb00051600798e */ /* 0x0101e4000c10e78a */
.L_x_11892:
[----:B------:R-:W-:Y:S05]  /*7bd0*/  BSYNC B0 ;  /* 0x0000000000007941 */ /* 0x000fea0003800000 */
.L_x_11891:
[----:B0---4-:R0:W4:Y:S01]  /*7be0*/  LDS R5, [R190.X4+0x1400] ;  /* 0x00140000be057984 */ /* 0x0111220000004800 */
[----:B------:R-:W-:Y:S01]  /*7bf0*/  BSSY B0, `(.L_x_11893) ;  /* 0x0000004000007945 */ /* 0x000fe20003800000 */
[----:B------:R-:W-:Y:S05]  /*7c00*/  @!P4 BRA `(.L_x_11894) ;  /* 0x000000200000c947 */ /* 0x000fea0003800000 */
[----:B------:R0:W-:Y:S04]  /*7c10*/  RED.E.ADD.F32.FTZ.RN.STRONG.GPU [R20.64+-0x480], R215 ;  /* 0xfffb80d71400798e */ /* 0x0001e8000c10e78a */
[----:B----4-:R0:W-:Y:S02]  /*7c20*/  RED.E.ADD.F32.FTZ.RN.STRONG.GPU [R22.64+-0x480], R5 ;  /* 0xfffb80051600798e */ /* 0x0101e4000c10e78a */
.L_x_11894:
[----:B------:R-:W-:Y:S05]  /*7c30*/  BSYNC B0 ;  /* 0x0000000000007941 */ /* 0x000fea0003800000 */
.L_x_11893:
[----:B------:R-:W0:Y:S01]  /*7c40*/  LDS R191, [R191.X4+0x1480] ;  /* 0x00148000bfbf7984 */ /* 0x000e220000004800 */
[----:B------:R-:W-:Y:S01]  /*7c50*/  BSSY B0, `(.L_x_11895) ;  /* 0x0000004000007945 */ /* 0x000fe20003800000 */
[----:B------:R-:W-:Y:S05]  /*7c60*/  @!P5 BRA `(.L_x_11896) ;  /* 0x000000200000d947 */ /* 0x000fea0003800000 */
[----:B------:R2:W-:Y:S04]  /*7c70*/  RED.E.ADD.F32.FTZ.RN.STRONG.GPU [R20.64+-0x400], R213 ;  /* 0xfffc00d51400798e */ /* 0x0005e8000c10e78a */
[----:B0-----:R2:W-:Y:S02]  /*7c80*/  RED.E.ADD.F32.FTZ.RN.STRONG.GPU [R22.64+-0x400], R191 ;  /* 0xfffc00bf1600798e */ /* 0x0015e4000c10e78a */
.L_x_11896:
[----:B------:R-:W-:Y:S05]  /*7c90*/  BSYNC B0 ;  /* 0x0000000000007941 */ /* 0x000fea0003800000 */
.L_x_11895:
        /* <DEDUP_REMOVED lines=12> */
.L_x_11898:
[----:B0-----:R-:W-:Y:S05]  /*7d60*/  BSYNC B0 ;  /* 0x0000000000007941 */ /* 0x001fea0003800000 */
.L_x_11897:
[----:B------:R-:W0:Y:S01]  /*7d70*/  LDS R193, [R193.X4+0x1580] ;  /* 0x00158000c1c17984 */ /* 0x000e220000004800 */
[----:B------:R-:W-:Y:S01]  /*7d80*/  BSSY B0, `(.L_x_11899) ;  /* 0x0000004000007945 */ /* 0x000fe20003800000 */
[----:B------:R-:W-:Y:S05]  /*7d90*/  @!P0 BRA `(.L_x_11900) ;  /* 0x0000002000008947 */ /* 0x000fea0003800000 */
[----:B------:R2:W-:Y:S04]  /*7da0*/  RED.E.ADD.F32.FTZ.RN.STRONG.GPU [R20.64+-0x300], R209 ;  /* 0xfffd00d11400798e */ /* 0x0005e8000c10e78a */
[----:B0-----:R2:W-:Y:S02]  /*7db0*/  RED.E.ADD.F32.FTZ.RN.STRONG.GPU [R22.64+-0x300], R193 ;  /* 0xfffd00c11600798e */ /* 0x0015e4000c10e78a */
.L_x_11900:
[----:B------:R-:W-:Y:S05]  /*7dc0*/  BSYNC B0 ;  /* 0x0000000000007941 */ /* 0x000fea0003800000 */
.L_x_11899:
[----:B----4-:R4:W2:Y:S01]  /*7dd0*/  LDS R5, [R194.X4+0x1600] ;  /* 0x00160000c2057984 */ /* 0x0108a20000004800 */
[----:B------:R-:W-:Y:S01]  /*7de0*/  BSSY B0, `(.L_x_11901) ;  /* 0x0000004000007945 */ /* 0x000fe20003800000 */
[----:B------:R-:W-:Y:S05]  /*7df0*/  @!P1 BRA `(.L_x_11902) ;  /* 0x0000002000009947 */ /* 0x000fea0003800000 */
[----:B------:R3:W-:Y:S04]  /*7e00*/  RED.E.ADD.F32.FTZ.RN.STRONG.GPU [R20.64+-0x280], R207 ;  /* 0xfffd80cf1400798e */ /* 0x0007e8000c10e78a */
[----:B--2---:R3:W-:Y:S02]  /*7e10*/  RED.E.ADD.F32.FTZ.RN.STRONG.GPU [R22.64+-0x280], R5 ;  /* 0xfffd80051600798e */ /* 0x0047e4000c10e78a */
.L_x_11902:
[----:B------:R-:W-:Y:S05]  /*7e20*/  BSYNC B0 ;  /* 0x0000000000007941 */ /* 0x000fea0003800000 */
.L_x_11901:
[----:B------:R-:W3:Y:S01]  /*7e30*/  LDS R195, [R195.X4+0x1680] ;  /* 0x00168000c3c37984 */ /* 0x000ee20000004800 */
[----:B------:R-:W-:Y:S01]  /*7e40*/  BSSY B0, `(.L_x_11903) ;  /* 0x0000004000007945 */ /* 0x000fe20003800000 */
[----:B------:R-:W-:Y:S05]  /*7e50*/  @!P2 BRA `(.L_x_11904) ;  /* 0x000000200000a947 */ /* 0x000fea0003800000 */
[----:B------:R4:W-:Y:S04]  /*7e60*/  RED.E.ADD.F32.FTZ.RN.STRONG.GPU [R20.64+-0x200], R205 ;  /* 0xfffe00cd1400798e */ /* 0x0009e8000c10e78a */
[----:B---3--:R4:W-:Y:S02]  /*7e70*/  RED.E.ADD.F32.FTZ.RN.STRONG.GPU [R22.64+-0x200], R195 ;  /* 0xfffe00c31600798e */ /* 0x0089e4000c10e78a */
.L_x_11904:
[----:B------:R-:W-:Y:S05]  /*7e80*/  BSYNC B0 ;  /* 0x0000000000007941 */ /* 0x000fea0003800000 */
.L_x_11903:
[----:B--23--:R2:W3:Y:S01]  /*7e90*/  LDS R5, [R196.X4+0x1700] ;  /* 0x00170000c4057984 */ /* 0x00c4e20000004800 */
[----:B------:R-:W-:Y:S01]  /*7ea0*/  BSSY B0, `(.L_x_11905) ;  /* 0x0000004000007945 */ /* 0x000fe20003800000 */
[----:B------:R-:W-:Y:S05]  /*7eb0*/  @!P3 BRA `(.L_x_11906) ;  /* 0x000000200000b947 */ /* 0x000fea0003800000 */
[----:B------:R2:W-:Y:S04]  /*7ec0*/  RED.E.ADD.F32.FTZ.RN.STRONG.GPU [R20.64+-0x180], R203 ;  /* 0xfffe80cb1400798e */ /* 0x0005e8000c10e78a */
[----:B---3--:R2:W-:Y:S02]  /*7ed0*/  RED.E.ADD.F32.FTZ.RN.STRONG.GPU [R22.64+-0x180], R5 ;  /* 0xfffe80051600798e */ /* 0x0085e4000c10e78a */
.L_x_11906:
[----:B------:R-:W-:Y:S05]  /*7ee0*/  BSYNC B0 ;  /* 0x0000000000007941 */ /* 0x000fea0003800000 */
.L_x_11905:
[----:B------:R-:W2:Y:S01]  /*7ef0*/  LDS R197, [R197.X4+0x1780] ;  /* 0x00178000c5c57984 */ /* 0x000ea20000004800 */
[----:B------:R-:W-:Y:S01]  /*7f00*/  BSSY B0, `(.L_x_11907) ;  /* 0x0000004000007945 */ /* 0x000fe20003800000 */
[----:B------:R-:W-:Y:S05]  /*7f10*/  @!P4 BRA `(.L_x_11908) ;  /* 0x000000200000c947 */ /* 0x000fea0003800000 */
[----:B------:R4:W-:Y:S04]  /*7f20*/  RED.E.ADD.F32.FTZ.RN.STRONG.GPU [R20.64+-0x100], R201 ;  /* 0xffff00c91400798e */ /* 0x0009e8000c10e78a */
[----:B--2---:R4:W-:Y:S02]  /*7f30*/  RED.E.ADD.F32.FTZ.RN.STRONG.GPU [R22.64+-0x100], R197 ;  /* 0xffff00c51600798e */ /* 0x0049e4000c10e78a */
.L_x_11908:
[----:B------:R-:W-:Y:S05]  /*7f40*/  BSYNC B0 ;  /* 0x0000000000007941 */ /* 0x000fea0003800000 */
.L_x_11907:
[----:B--23--:R2:W3:Y:S01]  /*7f50*/  LDS R5, [R198.X4+0x1800] ;  /* 0x00180000c6057984 */ /* 0x00c4e20000004800 */
[----:B------:R-:W-:Y:S01]  /*7f60*/  BSSY B0, `(.L_x_11909) ;  /* 0x0000004000007945 */ /* 0x000fe20003800000 */
[----:B------:R-:W-:Y:S05]  /*7f70*/  @!P5 BRA `(.L_x_11910) ;  /* 0x000000200000d947 */ /* 0x000fea0003800000 */
[----:B------:R2:W-:Y:S04]  /*7f80*/  RED.E.ADD.F32.FTZ.RN.STRONG.GPU [R20.64+-0x80], R199 ;  /* 0xffff80c71400798e */ /* 0x0005e8000c10e78a */
[----:B---3--:R2:W-:Y:S02]  /*7f90*/  RED.E.ADD.F32.FTZ.RN.STRONG.GPU [R22.64+-0x80], R5 ;  /* 0xffff80051600798e */ /* 0x0085e4000c10e78a */
.L_x_11910:
[----:B------:R-:W-:Y:S05]  /*7fa0*/  BSYNC B0 ;  /* 0x0000000000007941 */ /* 0x000fea0003800000 */
.L_x_11909:
[----:B--23--:R-:W2:Y:S01]  /*7fb0*/  SHFL.DOWN PT, R5, R178, 0x1, 0x1f ;  /* 0x08201f00b2057f89 */ /* 0x00cea200000e0000 */
[C---:B------:R-:W-:Y:S01]  /*7fc0*/  ISETP.GT.AND P0, PT, R36.reuse, 0x1e, PT ;  /* 0x0000001e2400780c */ /* 0x040fe20003f04270 */
[----:B------:R-:W-:Y:S01]  /*7fd0*/  FMUL.FTZ R4, R3, R159 ;  /* 0x0000009f03047220 */ /* 0x000fe20000410000 */
[----:B------:R-:W-:Y:S01]  /*7fe0*/  ISETP.NE.AND P1, PT, R36, RZ, PT ;  /* 0x000000ff2400720c */ /* 0x000fe20003f25270 */
[----:B------:R-:W3:Y:S01]  /*7ff0*/  SHFL.DOWN PT, R7, R176, 0x1, 0x1f ;  /* 0x08201f00b0077f89 */ /* 0x000ee200000e0000 */
[----:B------:R-:W-:Y:S01]  /*8000*/  ISETP.NE.AND P2, PT, R34, RZ, PT ;  /* 0x000000ff2200720c */ /* 0x000fe20003f45270 */
[----:B------:R-:W-:Y:S08]  /*8010*/  BSSY B0, `(.L_x_11911) ;  /* 0x0000079000007945 */ /* 0x000ff00003800000 */
[----:B--2---:R-:W-:-:S02]  /*8020*/  @!P0 FADD.FTZ R178, R178, R5 ;  /* 0x00000005b2b28221 */ /* 0x004fc40000010000 */
[----:B---3--:R-:W-:-:S03]  /*8030*/  @!P0 FADD.FTZ R176, R176, R7 ;  /* 0x00000007b0b08221 */ /* 0x008fc60000010000 */
[----:B------:R-:W2:Y:S01]  /*8040*/  SHFL.DOWN PT, R5, R178, 0x2, 0x1f ;  /* 0x08401f00b2057f89 */ /* 0x000ea200000e0000 */
[----:B------:R-:W-:-:S03]  /*8050*/  ISETP.GT.AND P0, PT, R36, 0x1d, PT ;  /* 0x0000001d2400780c */ /* 0x000fc60003f04270 */
[----:B------:R-:W3:Y:S10]  /*8060*/  SHFL.DOWN PT, R7, R176, 0x2, 0x1f ;  /* 0x08401f00b0077f89 */ /* 0x000ef400000e0000 */
[----:B--2---:R-:W-:-:S02]  /*8070*/  @!P0 FADD.FTZ R178, R178, R5 ;  /* 0x00000005b2b28221 */ /* 0x004fc40000010000 */
[-C--:B------:R-:W-:Y:S02]  /*8080*/  FMUL.FTZ R5, R3, R157.reuse ;  /* 0x0000009d03057220 */ /* 0x080fe40000410000 */
[----:B---3--:R-:W-:Y:S01]  /*8090*/  @!P0 FADD.FTZ R176, R176, R7 ;  /* 0x00000007b0b08221 */ /* 0x008fe20000010000 */
[----:B------:R-:W2:Y:S01]  /*80a0*/  SHFL.DOWN PT, R19, R178, 0x4, 0x1f ;  /* 0x08801f00b2137f89 */ /* 0x000ea200000e0000 */
[----:B------:R-:W-:Y:S01]  /*80b0*/  ISETP.GT.AND P0, PT, R36, 0x1b, PT ;  /* 0x0000001b2400780c */ /* 0x000fe20003f04270 */
[-C--:B------:R-:W-:Y:S02]  /*80c0*/  FFMA.FTZ R7, R2, R157.reuse, -R4 ;  /* 0x0000009d02077223 */ /* 0x080fe40000010804 */
[----:B----4-:R-:W3:Y:S01]  /*80d0*/  SHFL.DOWN PT, R21, R176, 0x4, 0x1f ;  /* 0x08801f00b0157f89 */ /* 0x010ee200000e0000 */
[----:B------:R-:W-:Y:S02]  /*80e0*/  FMUL.FTZ R4, R153, R157 ;  /* 0x0000009d99047220 */ /* 0x000fe40000410000 */
[----:B------:R-:W-:-:S02]  /*80f0*/  FMUL.FTZ R126, R126, R7 ;  /* 0x000000077e7e7220 */ /* 0x000fc40000410000 */
[C---:B------:R-:W-:Y:S02]  /*8100*/  FFMA.FTZ R7, R2.reuse, R159, R5 ;  /* 0x0000009f02077223 */ /* 0x040fe40000010005 */
[----:B------:R-:W-:Y:S02]  /*8110*/  FMUL.FTZ R5, R3, R161 ;  /* 0x000000a103057220 */ /* 0x000fe40000410000 */
[----:B------:R-:W-:Y:S02]  /*8120*/  FFMA.FTZ R6, R151, R159, R4 ;  /* 0x0000009f97067223 */ /* 0x000fe40000010004 */
[-C--:B------:R-:W-:Y:S02]  /*8130*/  FMUL.FTZ R4, R149, R163.reuse ;  /* 0x000000a395047220 */ /* 0x080fe40000410000 */
[-C--:B------:R-:W-:Y:S02]  /*8140*/  FFMA.FTZ R5, R2, R163.reuse, -R5 ;  /* 0x000000a302057223 */ /* 0x080fe40000010805 */
[----:B------:R-:W-:-:S02]  /*8150*/  FMUL.FTZ R163, R3, R163 ;  /* 0x000000a303a37220 */ /* 0x000fc40000410000 */
[----:B------:R-:W-:Y:S02]  /*8160*/  FFMA.FTZ R7, R124, R7, R126 ;  /* 0x000000077c077223 */ /* 0x000fe4000001007e */
[----:B------:R-:W-:Y:S02]  /*8170*/  FFMA.FTZ R163, R2, R161, R163 ;  /* 0x000000a102a37223 */ /* 0x000fe400000100a3 */
[----:B--2---:R-:W-:Y:S02]  /*8180*/  @!P0 FADD.FTZ R178, R178, R19 ;  /* 0x00000013b2b28221 */ /* 0x004fe40000010000 */
[----:B------:R-:W-:Y:S02]  /*8190*/  FMUL.FTZ R5, R108, R5 ;  /* 0x000000056c057220 */ /* 0x000fe40000410000 */
[----:B---3--:R-:W-:Y:S01]  /*81a0*/  @!P0 FADD.FTZ R176, R176, R21 ;  /* 0x00000015b0b08221 */ /* 0x008fe20000010000 */
[----:B------:R-:W2:Y:S01]  /*81b0*/  SHFL.DOWN PT, R19, R178, 0x8, 0x1f ;  /* 0x09001f00b2137f89 */ /* 0x000ea200000e0000 */
[-C--:B------:R-:W-:Y:S01]  /*81c0*/  FFMA.FTZ R99, R72, R6.reuse, R99 ;  /* 0x0000000648637223 */ /* 0x080fe20000010063 */
[----:B------:R-:W-:Y:S01]  /*81d0*/  ISETP.GT.AND P0, PT, R36, 0x17, PT ;  /* 0x000000172400780c */ /* 0x000fe20003f04270 */
[----:B------:R-:W-:Y:S01]  /*81e0*/  FFMA.FTZ R7, R155, R6, R7 ;  /* 0x000000069b077223 */ /* 0x000fe20000010007 */
[----:B------:R-:W3:Y:S01]  /*81f0*/  SHFL.DOWN PT, R21, R176, 0x8, 0x1f ;  /* 0x09001f00b0157f89 */ /* 0x000ee200000e0000 */
[----:B------:R-:W-:-:S02]  /*8200*/  FFMA.FTZ R147, R147, R161, R4 ;  /* 0x000000a193937223 */ /* 0x000fc40000010004 */
[----:B------:R-:W-:Y:S02]  /*8210*/  FMUL.FTZ R6, R3, R165 ;  /* 0x000000a503067220 */ /* 0x000fe40000410000 */
[----:B------:R-:W-:Y:S02]  /*8220*/  FMUL.FTZ R4, R141, R167 ;  /* 0x000000a78d047220 */ /* 0x000fe40000410000 */
[----:B------:R-:W-:Y:S02]  /*8230*/  FFMA.FTZ R110, R110, R163, R5 ;  /* 0x000000a36e6e7223 */ /* 0x000fe40000010005 */
[-C--:B------:R-:W-:Y:S02]  /*8240*/  FMUL.FTZ R5, R3, R167.reuse ;  /* 0x000000a703057220 */ /* 0x080fe40000410000 */
[----:B------:R-:W-:Y:S02]  /*8250*/  FFMA.FTZ R167, R2, R167, -R6 ;  /* 0x000000a702a77223 */ /* 0x000fe40000010806 */
[----:B------:R-:W-:-:S02]  /*8260*/  FFMA.FTZ R6, R139, R165, R4 ;  /* 0x000000a58b067223 */ /* 0x000fc40000010004 */
[----:B------:R-:W-:Y:S02]  /*8270*/  FMUL.FTZ R4, R3, R171 ;  /* 0x000000ab03047220 */ /* 0x000fe40000410000 */
[----:B------:R-:W-:Y:S02]  /*8280*/  FADD.FTZ R98, R7, R98 ;  /* 0x0000006207627221 */ /* 0x000fe40000010000 */
[C---:B------:R-:W-:Y:S02]  /*8290*/  FFMA.FTZ R165, R2.reuse, R165, R5 ;  /* 0x000000a502a57223 */ /* 0x040fe40000010005 */
[-C--:B------:R-:W-:Y:S02]  /*82a0*/  FFMA.FTZ R7, R2, R169.reuse, -R4 ;  /* 0x000000a902077223 */ /* 0x080fe40000010804 */
[----:B------:R-:W-:Y:S02]  /*82b0*/  FMUL.FTZ R5, R3, R169 ;  /* 0x000000a903057220 */ /* 0x000fe40000410000 */
[----:B------:R-:W-:-:S02]  /*82c0*/  FMUL.FTZ R7, R128, R7 ;  /* 0x0000000780077220 */ /* 0x000fc40000410000 */
[----:B------:R-:W-:Y:S02]  /*82d0*/  FFMA.FTZ R5, R2, R171, R5 ;  /* 0x000000ab02057223 */ /* 0x000fe40000010005 */
[----:B--2---:R-:W-:Y:S02]  /*82e0*/  @!P0 FADD.FTZ R178, R178, R19 ;  /* 0x00000013b2b28221 */ /* 0x004fe40000010000 */
[----:B---3--:R-:W-:Y:S01]  /*82f0*/  @!P0 FADD.FTZ R176, R176, R21 ;  /* 0x00000015b0b08221 */ /* 0x008fe20000010000 */
[----:B------:R-:W-:Y:S01]  /*8300*/  ISETP.GT.AND P0, PT, R36, 0xf, PT ;  /* 0x0000000f2400780c */ /* 0x000fe20003f04270 */
[----:B------:R-:W-:Y:S02]  /*8310*/  FFMA.FTZ R130, R130, R5, R7 ;  /* 0x0000000582827223 */ /* 0x000fe40000010007 */
[----:B------:R-:W2:Y:S01]  /*8320*/  SHFL.DOWN PT, R7, R178, 0x10, 0x1f ;  /* 0x0a001f00b2077f89 */ /* 0x000ea200000e0000 */
[----:B------:R-:W-:Y:S02]  /*8330*/  FMUL.FTZ R4, R135, R169 ;  /* 0x000000a987047220 */ /* 0x000fe40000410000 */
[----:B------:R-:W-:Y:S01]  /*8340*/  FMUL.FTZ R5, R3, R185 ;  /* 0x000000b903057220 */ /* 0x000fe20000410000 */
[----:B------:R-:W3:Y:S01]  /*8350*/  SHFL.DOWN PT, R19, R176, 0x10, 0x1f ;  /* 0x0a001f00b0137f89 */ /* 0x000ee200000e0000 */
[----:B------:R-:W-:-:S02]  /*8360*/  FMUL.FTZ R167, R112, R167 ;  /* 0x000000a770a77220 */ /* 0x000fc40000410000 */
[----:B------:R-:W-:Y:S02]  /*8370*/  FFMA.FTZ R133, R133, R171, R4 ;  /* 0x000000ab85857223 */ /* 0x000fe40000010004 */
[-C--:B------:R-:W-:Y:S02]  /*8380*/  FMUL.FTZ R4, R129, R173.reuse ;  /* 0x000000ad81047220 */ /* 0x080fe40000410000 */
[-C--:B------:R-:W-:Y:S02]  /*8390*/  FFMA.FTZ R5, R2, R173.reuse, -R5 ;  /* 0x000000ad02057223 */ /* 0x080fe40000010805 */
[----:B------:R-:W-:Y:S02]  /*83a0*/  FMUL.FTZ R173, R3, R173 ;  /* 0x000000ad03ad7220 */ /* 0x000fe40000410000 */
[----:B------:R-:W-:Y:S02]  /*83b0*/  FFMA.FTZ R165, R114, R165, R167 ;  /* 0x000000a572a57223 */ /* 0x000fe400000100a7 */
[----:B------:R-:W-:-:S02]  /*83c0*/  FMUL.FTZ R5, R172, R5 ;  /* 0x00000005ac057220 */ /* 0x000fc40000410000 */
[-C--:B------:R-:W-:Y:S02]  /*83d0*/  FFMA.FTZ R173, R2, R185.reuse, R173 ;  /* 0x000000b902ad7223 */ /* 0x080fe400000100ad */
[----:B------:R-:W-:Y:S02]  /*83e0*/  FFMA.FTZ R18, R131, R185, R4 ;  /* 0x000000b983127223 */ /* 0x000fe40000010004 */
[----:B------:R-:W-:Y:S02]  /*83f0*/  FMUL.FTZ R4, R123, R179 ;  /* 0x000000b37b047220 */ /* 0x000fe40000410000 */
[-C--:B------:R-:W-:Y:S02]  /*8400*/  FFMA.FTZ R101, R76, R6.reuse, R101 ;  /* 0x000000064c657223 */ /* 0x080fe40000010065 */
[----:B------:R-:W-:Y:S02]  /*8410*/  FFMA.FTZ R165, R143, R6, R165 ;  /* 0x000000068fa57223 */ /* 0x000fe400000100a5 */
[----:B------:R-:W-:-:S02]  /*8420*/  FMUL.FTZ R6, R3, R187 ;  /* 0x000000bb03067220 */ /* 0x000fc40000410000 */
[----:B------:R-:W-:Y:S02]  /*8430*/  FFMA.FTZ R173, R174, R173, R5 ;  /* 0x000000adaead7223 */ /* 0x000fe40000010005 */
[----:B------:R-:W-:Y:S02]  /*8440*/  FMUL.FTZ R5, R3, R179 ;  /* 0x000000b303057220 */ /* 0x000fe40000410000 */
[----:B------:R-:W-:Y:S02]  /*8450*/  FFMA.FTZ R121, R121, R187, R4 ;  /* 0x000000bb79797223 */ /* 0x000fe40000010004 */
[C---:B------:R-:W-:Y:S02]  /*8460*/  FMUL.FTZ R4, R3.reuse, R189 ;  /* 0x000000bd03047220 */ /* 0x040fe40000410000 */
[----:B------:R-:W-:Y:S02]  /*8470*/  FFMA.FTZ R179, R2, R179, -R6 ;  /* 0x000000b302b37223 */ /* 0x000fe40000010806 */
[----:B------:R-:W-:-:S02]  /*8480*/  FMUL.FTZ R6, R3, R177 ;  /* 0x000000b103067220 */ /* 0x000fc40000410000 */
[-C--:B------:R-:W-:Y:S02]  /*8490*/  FFMA.FTZ R103, R80, R18.reuse, R103 ;  /* 0x0000001250677223 */ /* 0x080fe40000010067 */
[----:B------:R-:W-:Y:S02]  /*84a0*/  FFMA.FTZ R173, R127, R18, R173 ;  /* 0x000000127fad7223 */ /* 0x000fe400000100ad */
[C---:B------:R-:W-:Y:S02]  /*84b0*/  FFMA.FTZ R187, R2.reuse, R187, R5 ;  /* 0x000000bb02bb7223 */ /* 0x040fe40000010005 */
[-C--:B------:R-:W-:Y:S02]  /*84c0*/  FFMA.FTZ R5, R2, R181.reuse, -R4 ;  /* 0x000000b502057223 */ /* 0x080fe40000010804 */
[----:B------:R-:W-:Y:S02]  /*84d0*/  FMUL.FTZ R18, R119, R181 ;  /* 0x000000b577127220 */ /* 0x000fe40000410000 */
[----:B--2---:R-:W-:-:S02]  /*84e0*/  @!P0 FADD.FTZ R178, R178, R7 ;  /* 0x00000007b2b28221 */ /* 0x004fc40000010000 */
[C---:B------:R-:W-:Y:S02]  /*84f0*/  FMUL.FTZ R181, R3.reuse, R181 ;  /* 0x000000b503b57220 */ /* 0x040fe40000410000 */
[-C--:B------:R-:W-:Y:S01]  /*8500*/  FMUL.FTZ R3, R3, R175.reuse ;  /* 0x000000af03037220 */ /* 0x080fe20000410000 */
[----:B------:R-:W-:Y:S01]  /*8510*/  MOV R4, R178 ;  /* 0x000000b200047202 */ /* 0x000fe20000000f00 */
[----:B------:R-:W-:Y:S02]  /*8520*/  FFMA.FTZ R7, R2, R175, -R6 ;  /* 0x000000af02077223 */ /* 0x000fe40000010806 */
[----:B---3--:R-:W-:Y:S02]  /*8530*/  @!P0 FADD.FTZ R176, R176, R19 ;  /* 0x00000013b0b08221 */ /* 0x008fe40000010000 */
[----:B------:R-:W-:Y:S02]  /*8540*/  FMUL.FTZ R179, R136, R179 ;  /* 0x000000b388b37220 */ /* 0x000fe40000410000 */
[----:B------:R-:W-:Y:S01]  /*8550*/  FMUL.FTZ R122, R122, R5 ;  /* 0x000000057a7a7220 */ /* 0x000fe20000410000 */
[----:B------:R-:W-:Y:S01]  /*8560*/  MOV R5, R176 ;  /* 0x000000b000057202 */ /* 0x000fe20000000f00 */
[----:B------:R-:W-:-:S02]  /*8570*/  FMUL.FTZ R6, R109, R175 ;  /* 0x000000af6d067220 */ /* 0x000fc40000410000 */
[C---:B------:R-:W-:Y:S02]  /*8580*/  FFMA.FTZ R181, R2.reuse, R189, R181 ;  /* 0x000000bd02b57223 */ /* 0x040fe400000100b5 */
[----:B------:R-:W-:Y:S01]  /*8590*/  FFMA.FTZ R3, R2, R177, R3 ;  /* 0x000000b102037223 */ /* 0x000fe20000010003 */
[----:B------:R2:W-:Y:S01]  /*85a0*/  @!P1 STS.64 [0x18c8], R4 ;  /* 0x0018c804ff009388 */ /* 0x0005e20000000a00 */
[----:B------:R-:W-:Y:S02]  /*85b0*/  FMUL.FTZ R7, R120, R7 ;  /* 0x0000000778077220 */ /* 0x000fe40000410000 */
        /* <DEDUP_REMOVED lines=12> */
[----:B------:R-:W-:Y:S02]  /*8680*/  FFMA.FTZ R102, R78, R133, R102 ;  /* 0x000000854e667223 */ /* 0x000fe40000010066 */
[----:B------:R-:W-:Y:S02]  /*8690*/  FADD.FTZ R96, R165, R96 ;  /* 0x00000060a5607221 */ /* 0x000fe40000010000 */
        /* <DEDUP_REMOVED lines=10> */
[----:B--2---:R-:W-:Y:S02]  /*8740*/  ISETP.NE.AND P0, PT, R168, c[0x0][0x174], PT ;  /* 0x00005d00a8007a0c */ /* 0x004fe40003f05270 */
[----:B------:R-:W-:-:S11]  /*8750*/  SHF.L.U32 R6, R73, 0x3, RZ ;  /* 0x0000000349067819 */ /* 0x000fd600000006ff */
[----:B------:R-:W2:Y:S02]  /*8760*/  @P0 LDS.64 R2, [R6+0x3e10] ;  /* 0x003e100006020984 */ /* 0x000ea40000000a00 */
[----:B--2---:R-:W-:Y:S02]  /*8770*/  @P0 FADD.FTZ R5, R5, R3 ;  /* 0x0000000305050221 */ /* 0x004fe40000010000 */
[----:B------:R-:W-:-:S05]  /*8780*/  @P0 FADD.FTZ R4, R4, R2 ;  /* 0x0000000204040221 */ /* 0x000fca0000010000 */
[----:B------:R2:W-:Y:S02]  /*8790*/  STS.64 [R6+0x3e10], R4 ;  /* 0x003e100406007388 */ /* 0x0005e40000000a00 */
.L_x_11912:
[----:B--2---:R-:W-:Y:S05]  /*87a0*/  BSYNC B0 ;  /* 0x0000000000007941 */ /* 0x004fea0003800000 */
.L_x_11911:
[----:B------:R-:W-:Y:S02]  /*87b0*/  IADD3 R73, R73, 0x1, RZ ;  /* 0x0000000149497810 */ /* 0x000fe40007ffe0ff */
[----:B------:R-:W-:Y:S02]  /*87c0*/  IADD3 R88, P1, R88, 0x1, RZ ;  /* 0x0000000158587810 */ /* 0x000fe40007f3e0ff */
[----:B------:R-:W-:Y:S02]  /*87d0*/  ISETP.GE.AND P0, PT, R73, c[0x0][0x16c], PT ;  /* 0x00005b0049007a0c */ /* 0x000fe40003f06270 */
[----:B------:R-:W-:-:S11]  /*87e0*/  IADD3.X R71, RZ, R71, RZ, P1, !PT ;  /* 0x00000047ff477210 */ /* 0x000fd60000ffe4ff */
[----:B------:R-:W-:Y:S01]  /*87f0*/  @P0 CALL.REL.NOINC `(.L_x_11866) ;  /* 0x0000001000000944 */ /* 0x000fe20003c00000 */
[----:B------:R-:W-:Y:S05]  /*8800*/  BRA `(.L_x_11913) ;  /* 0xffffa78000007947 */ /* 0x000fea000383ffff */
.L_x_11866:
        /* <DEDUP_REMOVED lines=21> */
[----:B--2---:R-:W-:-:S03]  /*8960*/  IMAD.WIDE.U32 R2, R29, c[0x0][0x2d8], RZ ;  /* 0x0000b6001d027a25 */ /* 0x004fc600078e00ff */
[----:B------:R-:W-:Y:S04]  /*8970*/  STS.U16 [R59+0xc], R99 ;  /* 0x00000c633b007388 */ /* 0x000fe80000000400 */
[----:B------:R2:W-:Y:S01]  /*8980*/  STS.U16 [R59+0xe], R5 ;  /* 0x00000e053b007388 */ /* 0x0005e20000000400 */
[----:B------:R-:W-:-:S06]  /*8990*/  NOP ;  /* 0x0000000000007918 */ /* 0x000fcc0000000000 */
[----:B------:R-:W-:Y:S01]  /*89a0*/  LDS.U16 R11, [R54] ;  /* 0x00000000360b7984 */ /* 0x000fe20000000400 */
[----:B---3--:R-:W-:-:S03]  /*89b0*/  IMAD R4, R30, c[0x0][0x2d8], RZ ;  /* 0x0000b6001e047a24 */ /* 0x008fc600078e02ff */
[----:B0-----:R-:W-:Y:S01]  /*89c0*/  LDS.U16 R19, [R53+0x40] ;  /* 0x0000400035137984 */ /* 0x001fe20000000400 */
[----:B--2---:R-:W-:Y:S01]  /*89d0*/  IMAD R5, R29, c[0x0][0x2dc], R4 ;  /* 0x0000b7001d057a24 */ /* 0x004fe200078e0204 */
        /* <DEDUP_REMOVED lines=29> */
.L_x_11915:
[----:B------:R-:W-:Y:S05]  /*8bb0*/  BSYNC B0 ;  /* 0x0000000000007941 */ /* 0x000fea0003800000 */
.L_x_11914:
        /* <DEDUP_REMOVED lines=26> */
[----:B------:R-:W-:-:S02]  /*8d60*/  FADD.FTZ R93, R92, R93 ;  /* 0x0000005d5c5d7221 */ /* 0x000fc40000010000 */
[----:B------:R-:W-:Y:S02]  /*8d70*/  @!P1 STG.E.U16 [R6.64+-0xc0], R61 ;  /* 0xffff403d06009986 */ /* 0x000fe4000c10150a */
[----:B------:R-:W-:Y:S02]  /*8d80*/  FADD.FTZ R94, R93, R94 ;  /* 0x0000005e5d5e7221 */ /* 0x000fe40000010000 */
[----:B------:R0:W-:Y:S02]  /*8d90*/  @!P0 STG.E.U16 [R6.64+-0x80], R63 ;  /* 0xffff803f06008986 */ /* 0x0001e4000c10150a */
[----:B------:R-:W-:Y:S02]  /*8da0*/  FADD.FTZ R95, R94, R95 ;  /* 0x0000005f5e5f7221 */ /* 0x000fe40000010000 */
[----:B------:R2:W-:Y:S02]  /*8db0*/  @!P5 STG.E.U16 [R6.64+-0x40], R65 ;  /* 0xffffc0410600d986 */ /* 0x0005e4000c10150a */
[----:B------:R-:W-:-:S02]  /*8dc0*/  FADD.FTZ R96, R95, R96 ;  /* 0x000000605f607221 */ /* 0x000fc40000010000 */
[----:B------:R-:W-:Y:S02]  /*8dd0*/  BAR.SYNC.DEFER_BLOCKING 0x0 ;  /* 0x0000000000007b1d */ /* 0x000fe40000010000 */
[----:B------:R-:W-:Y:S01]  /*8de0*/  FADD.FTZ R33, R96, R97 ;  /* 0x0000006160217221 */ /* 0x000fe20000010000 */
[----:B0-----:R-:W-:-:S03]  /*8df0*/  PRMT R63, R2, 0x7632, R63 ;  /* 0x00007632023f7816 */ /* 0x001fc6000000003f */
[----:B------:R-:W-:Y:S01]  /*8e00*/  FADD.FTZ R33, R33, R98 ;  /* 0x0000006221217221 */ /* 0x000fe20000010000 */
[----:B--2---:R-:W-:Y:S02]  /*8e10*/  PRMT R7, R3, 0x7632, R7 ;  /* 0x0000763203077816 */ /* 0x004fe40000000007 */
        /* <DEDUP_REMOVED lines=12> */
[----:B--2---:R-:W-:-:S03]  /*8ee0*/  IMAD R4, R30, c[0x0][0x2f8], RZ ;  /* 0x0000be001e047a24 */ /* 0x004fc600078e02ff */
[----:B------:R-:W-:Y:S01]  /*8ef0*/  LDS.U16 R53, [R53+0x40] ;  /* 0x0000400035357984 */ /* 0x000fe20000000400 */
[----:B------:R-:W-:-:S03]  /*8f00*/  IMAD R7, R29, c[0x0][0x2fc], R4 ;  /* 0x0000bf001d077a24 */ /* 0x000fc600078e0204 */
        /* <DEDUP_REMOVED lines=8> */
[----:B0-----:R-:W-:-:S05]  /*8f90*/  IADD3 R51, R3, R7, RZ ;  /* 0x0000000703337210 */ /* 0x001fca0007ffe0ff */
        /* <DEDUP_REMOVED lines=14> */
.L_x_11917:
[----:B------:R-:W-:Y:S05]  /*9080*/  BSYNC B0 ;  /* 0x0000000000007941 */ /* 0x000fea0003800000 */
.L_x_11916:
        /* <DEDUP_REMOVED lines=17> */
[----:B------:R2:W-:Y:S01]  /*91a0*/  @!P0 STG.E.U16 [R2.64], R53 ;  /* 0x0000003502008986 */ /* 0x0005e2000c10150a */
[-C--:B------:R-:W-:Y:S02]  /*91b0*/  ISETP.GE.AND P4, PT, R24, R59.reuse, PT ;  /* 0x0000003b1800720c */ /* 0x080fe40003f86270 */
[----:B------:R-:W-:Y:S01]  /*91c0*/  ISETP.GE.AND P5, PT, R62, R59, PT ;  /* 0x0000003b3e00720c */ /* 0x000fe20003fa6270 */
[----:B------:R2:W-:Y:S01]  /*91d0*/  @!P1 STG.E.U16 [R2.64+0x40], R19 ;  /* 0x0000401302009986 */ /* 0x0005e2000c10150a */
[----:B------:R-:W-:Y:S02]  /*91e0*/  ISETP.GT.AND P0, PT, R168, 0x1, PT ;  /* 0x00000001a800780c */ /* 0x000fe40003f04270 */
[----:B------:R-:W-:Y:S01]  /*91f0*/  IADD3 R42, P1, R42, -0x400, RZ ;  /* 0xfffffc002a2a7810 */ /* 0x000fe20007f3e0ff */
[----:B------:R2:W-:Y:S01]  /*9200*/  @!P2 STG.E.U16 [R2.64+0x80], R21 ;  /* 0x000080150200a986 */ /* 0x0005e2000c10150a */
[----:B------:R-:W-:-:S02]  /*9210*/  IADD3 R44, P2, R44, -0x400, RZ ;  /* 0xfffffc002c2c7810 */ /* 0x000fc40007f5e0ff */
[----:B------:R-:W-:Y:S01]  /*9220*/  IADD3 R47, R47, 0x1, RZ ;  /* 0x000000012f2f7810 */ /* 0x000fe20007ffe0ff */
[----:B------:R2:W-:Y:S01]  /*9230*/  @!P6 STG.E.U16 [R2.64+0x180], R55 ;  /* 0x000180370200e986 */ /* 0x0005e2000c10150a */
[----:B------:R-:W-:Y:S02]  /*9240*/  IADD3.X R43, R43, -0x1, RZ, P1, !PT ;  /* 0xffffffff2b2b7810 */ /* 0x000fe40000ffe4ff */
[----:B------:R-:W-:Y:S01]  /*9250*/  IADD3.X R46, R46, -0x1, RZ, P2, !PT ;  /* 0xffffffff2e2e7810 */ /* 0x000fe200017fe4ff */
        /* <DEDUP_REMOVED lines=11> */
.L_x_11860:
[----:B------:R-:W-:Y:S02]  /*9310*/  ISETP.NE.U32.AND P0, PT, RZ, c[0x0][0x328], PT ;  /* 0x0000ca00ff007a0c */ /* 0x000fe40003f05070 */
[----:B------:R-:W-:-:S02]  /*9320*/  ISETP.NE.U32.AND P2, PT, RZ, c[0x0][0x348], PT ;  /* 0x0000d200ff007a0c */ /* 0x000fc40003f45070 */
[----:B------:R-:W-:Y:S02]  /*9330*/  ISETP.NE.AND.EX P1, PT, RZ, c[0x0][0x32c], PT, P0 ;  /* 0x0000cb00ff007a0c */ /* 0x000fe40003f25300 */
[----:B------:R-:W-:-:S11]  /*9340*/  ISETP.NE.AND.EX P0, PT, RZ, c[0x0][0x34c], PT, P2 ;  /* 0x0000d300ff007a0c */ /* 0x000fd60003f05320 */
[----:B------:R-:W-:Y:S05]  /*9350*/  @!P1 BRA `(.L_x_11919) ;  /* 0x0000014000009947 */ /* 0x000fea0003800000 */
[----:B--2---:R-:W2:Y:S01]  /*9360*/  SHFL.DOWN P1, R3, R32, 0x1, 0x1f ;  /* 0x08201f0020037f89 */ /* 0x004ea20000020000 */
[----:B------:R-:W-:Y:S03]  /*9370*/  BSSY B0, `(.L_x_11919) ;  /* 0x0000012000007945 */ /* 0x000fe60003800000 */
[----:B0-----:R-:W0:Y:S01]  /*9380*/  S2R R6, SR_LANEID ;  /* 0x0000000000067919 */ /* 0x001e220000000000 */
[----:B--2---:R-:W-:Y:S01]  /*9390*/  @P1 FADD R3, R3, R32 ;  /* 0x0000002003031221 */ /* 0x004fe20000000000 */
[----:B0-----:R-:W-:-:S04]  /*93a0*/  ISETP.NE.AND P2, PT, R6, RZ, PT ;  /* 0x000000ff0600720c */ /* 0x001fc80003f45270 */
        /* <DEDUP_REMOVED lines=14> */
.L_x_11920:
[----:B0-----:R-:W-:Y:S05]  /*9490*/  BSYNC B0 ;  /* 0x0000000000007941 */ /* 0x001fea0003800000 */
.L_x_11919:
[----:B------:R-:W-:Y:S01]  /*94a0*/  BSSY B0, `(.L_x_11921) ;  /* 0x0000018000007945 */ /* 0x000fe20003800000 */
[----:B------:R-:W-:Y:S05]  /*94b0*/  @!P0 BRA `(.L_x_11922) ;  /* 0x0000015000008947 */ /* 0x000fea0003800000 */
[----:B------:R-:W-:Y:S06]  /*94c0*/  BAR.SYNC.DEFER_BLOCKING 0x0 ;  /* 0x0000000000007b1d */ /* 0x000fec0000010000 */
[----:B--2---:R-:W2:Y:S04]  /*94d0*/  SHFL.DOWN P0, R2, R33, 0x1, 0x1f ;  /* 0x08201f0021027f89 */ /* 0x004ea80000000000 */
[----:B0-----:R-:W0:Y:S04]  /*94e0*/  S2R R7, SR_LANEID ;  /* 0x0000000000077919 */ /* 0x001e280000000000 */
[----:B------:R-:W3:Y:S01]  /*94f0*/  S2R R9, SR_TID.X ;  /* 0x0000000000097919 */ /* 0x000ee20000002100 */
        /* <DEDUP_REMOVED lines=17> */
.L_x_11922:
[----:B------:R-:W3:Y:S02]  /*9610*/  S2R R9, SR_TID.X ;  /* 0x0000000000097919 */ /* 0x000ee40000002100 */
.L_x_11923:
[----:B0-----:R-:W-:Y:S05]  /*9620*/  BSYNC B0 ;  /* 0x0000000000007941 */ /* 0x001fea0003800000 */
.L_x_11921:
[----:B---3--:R-:W-:-:S13]  /*9630*/  ISETP.GE.AND P0, PT, R9, c[0x0][0x16c], PT ;  /* 0x00005b0009007a0c */ /* 0x008fda0003f06270 */
[----:B------:R-:W-:Y:S05]  /*9640*/  @P0 EXIT ;  /* 0x000000000000094d */ /* 0x000fea0003800000 */
[----:B------:R-:W-:Y:S02]  /*9650*/  IMAD R27, R27, c[0x0][0x288], RZ ;  /* 0x0000a2001b1b7a24 */ /* 0x000fe400078e02ff */
[----:B------:R-:W-:-:S04]  /*9660*/  IMAD.WIDE.U32 R4, R0, c[0x0][0x288], RZ ;  /* 0x0000a20000047a25 */ /* 0x000fc800078e00ff */
[----:B------:R-:W-:-:S05]  /*9670*/  IMAD R13, R0, c[0x0][0x28c], R27 ;  /* 0x0000a300000d7a24 */ /* 0x000fca00078e021b */
[----:B------:R-:W-:Y:S02]  /*9680*/  IADD3 R13, R5, R13, RZ ;  /* 0x0000000d050d7210 */ /* 0x000fe40007ffe0ff */
.L_x_11924:
[----:B0-----:R0:W3:Y:S01]  /*9690*/  LDS.64 R10, [R9.X8+0x3e10] ;  /* 0x003e1000090a7984 */ /* 0x0010e20000008a00 */
[----:B------:R-:W-:Y:S01]  /*96a0*/  SHF.R.S32.HI R0, RZ, 0x1f, R9 ;  /* 0x0000001fff007819 */ /* 0x000fe20000011409 */
[----:B------:R-:W-:Y:S01]  /*96b0*/  YIELD ;  /* 0x0000000000007946 */ /* 0x000fe20003800000 */
[----:B--2---:R-:W-:Y:S02]  /*96c0*/  MOV R2, R4 ;  /* 0x0000000400027202 */ /* 0x004fe40000000f00 */
        /* <DEDUP_REMOVED lines=9> */
[----:B---3--:R0:W-:Y:S04]  /*9760*/  RED.E.ADD.F32.FTZ.RN.STRONG.GPU [R2.64], R10 ;  /* 0x0000000a0200798e */ /* 0x0081e8000c10e78a */
[----:B------:R0:W-:Y:S06]  /*9770*/  RED.E.ADD.F32.FTZ.RN.STRONG.GPU [R2.64+0x4], R11 ;  /* 0x0000040b0200798e */ /* 0x0001ec000c10e78a */
[----:B------:R-:W-:Y:S05]  /*9780*/  @!P0 BRA `(.L_x_11924) ;  /* 0xffffff0000008947 */ /* 0x000fea000383ffff */
[----:B------:R-:W-:Y:S05]  /*9790*/  EXIT ;  /* 0x000000000000794d */ /* 0x000fea0003800000 */
.L_x_11925:
        /* <DEDUP_REMOVED lines=14> */
.L_x_14733:


//--------------------- .text._Z25selective_scan_bwd_kernelI32Selective_Scan_bwd_kernel_traitsILi32ELi8ELb0ELb1ELb1ELb1ELb0EN3c108BFloat16ENS1_7complexIfEEEEv12SSMParamsBwd --------------------------
	.section	.text._Z25selective_scan_bwd_kernelI32Selective_Scan_bwd_kernel_traitsILi32ELi8ELb0ELb1ELb1ELb1ELb0EN3c108BFloat16ENS1_7complexIfEEEEv12SSMParamsBwd,"ax",@progbits
	.sectioninfo	@"SHI_REGISTERS=230"
	.align	128
        .global         _Z25selective_scan_bwd_kernelI32Selective_Scan_bwd_kernel_traitsILi32ELi8ELb0ELb1ELb1ELb1ELb0EN3c108BFloat16ENS1_7complexIfEEEEv12SSMParamsBwd
        .type           _Z25selective_scan_bwd_kernelI32Selective_Scan_bwd_kernel_traitsILi32ELi8ELb0ELb1ELb1ELb1ELb0EN3c108BFloat16ENS1_7complexIfEEEEv12SSMParamsBwd,@function
        .size           _Z25selective_scan_bwd_kernelI32Selective_Scan_bwd_kernel_traitsILi32ELi8ELb0ELb1ELb1ELb1ELb0EN3c108BFloat16ENS1_7complexIfEEEEv12SSMParamsBwd,(.L_x_14734 - _Z25selective_scan_bwd_kernelI32Selective_Scan_bwd_kernel_traitsILi32ELi8ELb0ELb1ELb1ELb1ELb0EN3c108BFloat16ENS1_7complexIfEEEEv12SSMParamsBwd)
        .other          _Z25selective_scan_bwd_kernelI32Selective_Scan_bwd_kernel_traitsILi32ELi8ELb0ELb1ELb1ELb1ELb0EN3c108BFloat16ENS1_7complexIfEEEEv12SSMParamsBwd,@"STO_CUDA_ENTRY STV_DEFAULT"
_Z25selective_scan_bwd_kernelI32Selective_Scan_bwd_kernel_traitsILi32ELi8ELb0ELb1ELb1ELb1ELb0EN3c108BFloat16ENS1_7complexIfEEEEv12SSMParamsBwd:
.text._Z25selective_scan_bwd_kernelI32Selective_Scan_bwd_kernel_traitsILi32ELi8ELb0ELb1ELb1ELb1ELb0EN3c108BFloat16ENS1_7complexIfEEEEv12SSMParamsBwd:
[----:B------:R-:W-:Y:S02]  /*0000*/  MOV R1, c[0x0][0x28] ;  /* 0x00000a0000017a02 */ /* 0x000fe40000000f00 */
[----:B------:R-:W-:Y:S01]  /*0010*/  IABS R19, c[0x0][0x178] ;  /* 0x00005e0000137a13 */ /* 0x000fe20000000000 */
[----:B------:R-:W0:Y:S01]  /*0020*/  S2R R30, SR_CTAID.Y ;  /* 0x00000000001e7919 */ /* 0x000e220000002600 */
[----:B------:R-:W-:Y:S01]  /*0030*/  ISETP.NE.U32.AND P0, PT, RZ, c[0x0][0x238], PT ;  /* 0x00008e00ff007a0c */ /* 0x000fe20003f05070 */
[----:B------:R-:W-:Y:S01]  /*0040*/  CS2R R32, SRZ ;  /* 0x0000000000207805 */ /* 0x000fe2000001ff00 */
[----:B------:R-:W1:Y:S01]  /*0050*/  I2F.RP R0, R19 ;  /* 0x0000001300007306 */ /* 0x000e620000209400 */
[----:B------:R-:W-:Y:S01]  /*0060*/  ISETP.NE.U32.AND P1, PT, RZ, c[0x0][0x250], PT ;  /* 0x00009400ff007a0c */ /* 0x000fe20003f25070 */
[----:B------:R-:W-:Y:S01]  /*0070*/  ULDC.64 UR10, c[0x0][0x118] ;  /* 0x00004600000a7ab9 */ /* 0x000fe20000000a00 */
[----:B------:R-:W-:Y:S01]  /*0080*/  ISETP.NE.AND.EX P0, PT, RZ, c[0x0][0x23c], PT, P0 ;  /* 0x00008f00ff007a0c */ /* 0x000fe20003f05300 */
[----:B------:R-:W2:Y:S01]  /*0090*/  S2R R35, SR_CTAID.X ;  /* 0x0000000000237919 */ /* 0x000ea20000002500 */
[----:B------:R-:W-:-:S03]  /*00a0*/  ISETP.NE.AND.EX P1, PT, RZ, c[0x0][0x254], PT, P1 ;  /* 0x00009500ff007a0c */ /* 0x000fc60003f25310 */
        /* <DEDUP_REMOVED lines=12> */
[----:B------:R-:W-:Y:S01]  /*0170*/  ISETP.NE.AND P0, PT, RZ, c[0x0][0x178], PT ;  /* 0x00005e00ff007a0c */ /* 0x000fe20003f05270 */
[----:B------:R-:W-:Y:S01]  /*0180*/  HFMA2.MMA R36, -RZ, RZ, 0, 0 ;  /* 0x00000000ff247435 */ /* 0x000fe200000001ff */
[----:B------:R-:W-:Y:S01]  /*0190*/  MOV R38, RZ ;  /* 0x000000ff00267202 */ /* 0x000fe20000000f00 */
[C---:B------:R-:W-:Y:S01]  /*01a0*/  IMAD R0, R34.reuse, c[0x0][0x1d0], RZ ;  /* 0x0000740022007a24 */ /* 0x040fe200078e02ff */
[----:B-1----:R-:W-:Y:S01]  /*01b0*/  HFMA2.MMA R6, -RZ, RZ, 0, 0 ;  /* 0x00000000ff067435 */ /* 0x002fe200000001ff */
[----:B------:R-:W-:Y:S01]  /*01c0*/  IMAD R10, R34, c[0x0][0x278], RZ ;  /* 0x00009e00220a7a24 */ /* 0x000fe200078e02ff */
[----:B----4-:R-:W-:Y:S01]  /*01d0*/  IABS R4, R30 ;  /* 0x0000001e00047213 */ /* 0x010fe20000000000 */
[----:B------:R-:W-:-:S02]  /*01e0*/  IMAD R5, R35, c[0x0][0x1d4], R0 ;  /* 0x0000750023057a24 */ /* 0x000fc400078e0200 */
[C---:B------:R-:W-:Y:S01]  /*01f0*/  IMAD R12, R34.reuse, c[0x0][0x190], RZ ;  /* 0x00006400220c7a24 */ /* 0x040fe200078e02ff */
[----:B---3--:R-:W-:Y:S01]  /*0200*/  IADD3 R8, RZ, -R7, RZ ;  /* 0x80000007ff087210 */ /* 0x008fe20007ffe0ff */
[----:B------:R-:W-:Y:S02]  /*0210*/  IMAD R14, R34, c[0x0][0x1b0], RZ ;  /* 0x00006c00220e7a24 */ /* 0x000fe400078e02ff */
[C---:B------:R-:W-:Y:S02]  /*0220*/  IMAD R13, R35.reuse, c[0x0][0x27c], R10 ;  /* 0x00009f00230d7a24 */ /* 0x040fe400078e020a */
[----:B0-----:R-:W-:Y:S02]  /*0230*/  IMAD R3, R8, R19, RZ ;  /* 0x0000001308037224 */ /* 0x001fe400078e02ff */
[----:B------:R-:W-:Y:S01]  /*0240*/  IMAD R15, R35, c[0x0][0x194], R12 ;  /* 0x00006500230f7a24 */ /* 0x000fe200078e020c */
[----:B------:R-:W-:Y:S01]  /*0250*/  MOV R12, c[0x0][0x174] ;  /* 0x00005d00000c7a02 */ /* 0x000fe20000000f00 */
        /* <DEDUP_REMOVED lines=8> */
[----:B------:R-:W-:-:S04]  /*02e0*/  IMAD.WIDE.U32 R10, R35, c[0x0][0x1b0], RZ ;  /* 0x00006c00230a7a25 */ /* 0x000fc800078e00ff */
[----:B------:R-:W-:Y:S02]  /*02f0*/  IMAD R0, R19, R0, R4 ;  /* 0x0000000013007224 */ /* 0x000fe400078e0204 */
[----:B------:R-:W-:-:S03]  /*0300*/  IMAD.WIDE.U32 R4, R35, c[0x0][0x1e0], RZ ;  /* 0x0000780023047a25 */ /* 0x000fc600078e00ff */
[----:B------:R-:W-:Y:S01]  /*0310*/  ISETP.GT.U32.AND P2, PT, R19, R0, PT ;  /* 0x000000001300720c */ /* 0x000fe20003f44070 */
[C---:B------:R-:W-:Y:S02]  /*0320*/  IMAD R9, R35.reuse, c[0x0][0x1e4], R6 ;  /* 0x0000790023097a24 */ /* 0x040fe400078e0206 */
[----:B------:R-:W-:-:S03]  /*0330*/  IMAD.WIDE.U32 R6, R35, c[0x0][0x278], RZ ;  /* 0x00009e0023067a25 */ /* 0x000fc600078e00ff */
[----:B------:R-:W-:Y:S01]  /*0340*/  IADD3 R5, R5, R9, RZ ;  /* 0x0000000905057210 */ /* 0x000fe20007ffe0ff */
[----:B------:R-:W-:Y:S01]  /*0350*/  IMAD R17, R35, c[0x0][0x1b4], R14 ;  /* 0x00006d0023117a24 */ /* 0x000fe200078e020e */
[----:B------:R-:W-:Y:S01]  /*0360*/  IADD3 R7, R7, R13, RZ ;  /* 0x0000000d07077210 */ /* 0x000fe20007ffe0ff */
[----:B------:R-:W-:Y:S01]  /*0370*/  IMAD.WIDE.U32 R8, R35, c[0x0][0x190], RZ ;  /* 0x0000640023087a25 */ /* 0x000fe200078e00ff */
[----:B------:R-:W-:Y:S02]  /*0380*/  LEA R13, R12, 0xffffff00, 0x8 ;  /* 0xffffff000c0d7811 */ /* 0x000fe400078e40ff */
[----:B------:R-:W-:Y:S01]  /*0390*/  IADD3 R11, R11, R17, RZ ;  /* 0x000000110b0b7210 */ /* 0x000fe20007ffe0ff */
[----:B------:R-:W-:Y:S01]  /*03a0*/  IMAD.WIDE.U32 R4, R30, c[0x0][0x1e8], R4 ;  /* 0x00007a001e047a25 */ /* 0x000fe200078e0004 */
[-C--:B------:R-:W-:Y:S02]  /*03b0*/  @!P2 IADD3 R0, R0, -R19.reuse, RZ ;  /* 0x800000130000a210 */ /* 0x080fe40007ffe0ff */
[----:B------:R-:W-:Y:S01]  /*03c0*/  @!P2 IADD3 R37, R37, 0x1, RZ ;  /* 0x000000012525a810 */ /* 0x000fe20007ffe0ff */
[C---:B------:R-:W-:Y:S01]  /*03d0*/  IMAD R17, R31.reuse, c[0x0][0x1d8], RZ ;  /* 0x000076001f117a24 */ /* 0x040fe200078e02ff */
[----:B------:R-:W-:Y:S01]  /*03e0*/  ISETP.GE.U32.AND P1, PT, R0, R19, PT ;  /* 0x000000130000720c */ /* 0x000fe20003f26070 */
[----:B------:R-:W-:Y:S01]  /*03f0*/  IMAD R19, R31, c[0x0][0x1e8], RZ ;  /* 0x00007a001f137a24 */ /* 0x000fe200078e02ff */
[----:B------:R-:W-:Y:S01]  /*0400*/  IADD3 R9, R9, R15, RZ ;  /* 0x0000000f09097210 */ /* 0x000fe20007ffe0ff */
[----:B------:R-:W-:Y:S01]  /*0410*/  IMAD.WIDE.U32 R2, R30, c[0x0][0x1d8], R2 ;  /* 0x000076001e027a25 */ /* 0x000fe200078e0002 */
[----:B------:R-:W-:-:S02]  /*0420*/  SHF.R.S32.HI R15, RZ, 0x1f, R13 ;  /* 0x0000001fff0f7819 */ /* 0x000fc4000001140d */
[----:B------:R-:W-:Y:S01]  /*0430*/  IADD3 R45, P2, R13, R4, RZ ;  /* 0x000000040d2d7210 */ /* 0x000fe20007f5e0ff */
[C---:B------:R-:W-:Y:S02]  /*0440*/  IMAD R19, R30.reuse, c[0x0][0x1ec], R19 ;  /* 0x00007b001e137a24 */ /* 0x040fe400078e0213 */
[C---:B------:R-:W-:Y:S02]  /*0450*/  IMAD R17, R30.reuse, c[0x0][0x1dc], R17 ;  /* 0x000077001e117a24 */ /* 0x040fe400078e0211 */
[C---:B------:R-:W-:Y:S01]  /*0460*/  IMAD.WIDE.U32 R6, R30.reuse, c[0x0][0x280], R6 ;  /* 0x0000a0001e067a25 */ /* 0x040fe200078e0006 */
[----:B------:R-:W-:Y:S02]  /*0470*/  IADD3.X R4, R15, R5, R19, P2, !PT ;  /* 0x000000050f047210 */ /* 0x000fe400017fe413 */
[----:B------:R-:W-:Y:S01]  /*0480*/  @P1 IADD3 R37, R37, 0x1, RZ ;  /* 0x0000000125251810 */ /* 0x000fe20007ffe0ff */
[----:B------:R-:W-:Y:S01]  /*0490*/  IMAD R21, R30, c[0x0][0x284], R21 ;  /* 0x0000a1001e157a24 */ /* 0x000fe200078e0215 */
[----:B------:R-:W-:-:S02]  /*04a0*/  IADD3 R43, P1, R13, R2, RZ ;  /* 0x000000020d2b7210 */ /* 0x000fc40007f3e0ff */
[----:B------:R-:W-:Y:S02]  /*04b0*/  @!P3 IADD3 R37, -R37, RZ, RZ ;  /* 0x000000ff2525b210 */ /* 0x000fe40007ffe1ff */
[----:B------:R-:W-:Y:S02]  /*04c0*/  @!P0 LOP3.LUT R37, RZ, c[0x0][0x178], RZ, 0x33, !PT ;  /* 0x00005e00ff258a12 */ /* 0x000fe400078e33ff */
[----:B------:R-:W-:Y:S02]  /*04d0*/  LEA R44, P0, R45, c[0x0][0x248], 0x1 ;  /* 0x000092002d2c7a11 */ /* 0x000fe400078008ff */
[----:B------:R-:W-:Y:S01]  /*04e0*/  IADD3.X R2, R15, R3, R17, P1, !PT ;  /* 0x000000030f027210 */ /* 0x000fe20000ffe411 */
[----:B------:R-:W-:Y:S01]  /*04f0*/  IMAD.WIDE.U32 R8, R37, c[0x0][0x1a8], R8 ;  /* 0x00006a0025087a25 */ /* 0x000fe200078e0008 */
[----:B------:R-:W-:Y:S02]  /*0500*/  LEA R42, P1, R43, c[0x0][0x240], 0x1 ;  /* 0x000090002b2a7a11 */ /* 0x000fe400078208ff */
[----:B------:R-:W-:Y:S01]  /*0510*/  SHF.R.S32.HI R167, RZ, 0x1f, R37 ;  /* 0x0000001fffa77819 */ /* 0x000fe20000011425 */
[----:B------:R-:W-:Y:S01]  /*0520*/  IMAD.WIDE.U32 R10, R37, c[0x0][0x1c8], R10 ;  /* 0x00007200250a7a25 */ /* 0x000fe200078e000a */
        /* <DEDUP_REMOVED lines=18> */
[----:B------:R-:W-:Y:S02]  /*0650*/  IADD3 R3, P4, R3, R10, RZ ;  /* 0x0000000a03037210 */ /* 0x000fe40007f9e0ff */
[----:B------:R-:W-:Y:S02]  /*0660*/  IADD3 R7, R11, R7, RZ ;  /* 0x000000070b077210 */ /* 0x000fe40007ffe0ff */
[----:B------:R-:W-:Y:S01]  /*0670*/  ISETP.NE.AND.EX P1, PT, RZ, c[0x0][0x32c], PT, P1 ;  /* 0x0000cb00ff007a0c */ /* 0x000fe20003f25310 */
[----:B------:R-:W-:Y:S01]  /*0680*/  CS2R R10, SRZ ;  /* 0x00000000000a7805 */ /* 0x000fe2000001ff00 */
[----:B------:R-:W-:Y:S02]  /*0690*/  ISETP.NE.AND.EX P2, PT, RZ, c[0x0][0x34c], PT, P2 ;  /* 0x0000d300ff007a0c */ /* 0x000fe40003f45320 */
[----:B------:R-:W-:-:S02]  /*06a0*/  ISETP.GE.AND P3, PT, R12, 0x1, PT ;  /* 0x000000010c00780c */ /* 0x000fc40003f66270 */
[C---:B------:R-:W-:Y:S01]  /*06b0*/  IADD3.X R5, R0.reuse, R5, RZ, P5, !PT ;  /* 0x0000000500057210 */ /* 0x040fe20002ffe4ff */
[----:B------:R-:W-:Y:S01]  /*06c0*/  CS2R R12, SRZ ;  /* 0x00000000000c7805 */ /* 0x000fe2000001ff00 */
        /* <DEDUP_REMOVED lines=23> */
.L_x_11995:
        /* <DEDUP_REMOVED lines=52> */
[----:B------:R-:W-:Y:S02]  /*0b80*/  ISETP.GE.AND P0, PT, R24, R55, PT ;  /* 0x000000371800720c */ /* 0x000fe40003f06270 */
        /* <DEDUP_REMOVED lines=21> */
[----:B0-----:R-:W-:-:S02]  /*0ce0*/  LEA.HI.SX32 R0, R27, R40, 0x1b ;  /* 0x000000281b007211 */ /* 0x001fc400078fdaff */
[----:B------:R-:W-:Y:S02]  /*0cf0*/  SHF.L.U32 R27, R3, 0x1, RZ ;  /* 0x00000001031b7819 */ /* 0x000fe400000006ff */
[----:B------:R-:W-:-:S03]  /*0d00*/  SHF.L.U32 R0, R0, 0x1, RZ ;  /* 0x0000000100007819 */ /* 0x000fc600000006ff */
        /* <DEDUP_REMOVED lines=19> */
[----:B-1----:R-:W-:Y:S01]  /*0e40*/  PRMT R17, RZ, 0x7610, R17 ;  /* 0x00007610ff117816 */ /* 0x002fe20000000011 */
        /* <DEDUP_REMOVED lines=29> */
[----:B------:R-:W1:Y:S04]  /*1020*/  LDS.U16 R4, [R57+0x8] ;  /* 0x0000080039047984 */ /* 0x000e680000000400 */
[----:B------:R-:W2:Y:S04]  /*1030*/  LDS.U16 R18, [R57+0xa] ;  /* 0x00000a0039127984 */ /* 0x000ea80000000400 */
[----:B------:R-:W3:Y:S04]  /*1040*/  LDS.U16 R19, [R57+0xc] ;  /* 0x00000c0039137984 */ /* 0x000ee80000000400 */
        /* <DEDUP_REMOVED lines=17> */
[----:B------:R-:W-:Y:S02]  /*1160*/  PRMT R70, RZ, 0x5410, R7 ;  /* 0x00005410ff467816 */ /* 0x000fe40000000007 */
[----:B------:R-:W-:Y:S02]  /*1170*/  PRMT R16, RZ, 0x5410, R16 ;  /* 0x00005410ff107816 */ /* 0x000fe40000000010 */
[----:B--2---:R-:W-:Y:S01]  /*1180*/  PRMT R18, RZ, 0x5410, R18 ;  /* 0x00005410ff127816 */ /* 0x004fe20000000012 */
[--C-:B-----5:R-:W-:Y:S01]  /*1190*/  FADD.FTZ R74, R4, R33.reuse ;  /* 0x00000021044a7221 */ /* 0x120fe20000010000 */
[----:B------:R-:W-:Y:S01]  /*11a0*/  PRMT R4, RZ, 0x5410, R60 ;  /* 0x00005410ff047816 */ /* 0x000fe2000000003c */
[----:B------:R-:W-:Y:S01]  /*11b0*/  FADD.FTZ R70, R70, R33 ;  /* 0x0000002146467221 */ /* 0x000fe20000010000 */
[----:B---3--:R-:W-:Y:S01]  /*11c0*/  PRMT R78, RZ, 0x5410, R19 ;  /* 0x00005410ff4e7816 */ /* 0x008fe20000000013 */
        /* <DEDUP_REMOVED lines=11> */
[----:B------:R0:W-:Y:S04]  /*1280*/  STS.U16 [R27+0xc0], R66 ;  /* 0x0000c0421b007388 */ /* 0x0001e80000000400 */
[----:B------:R-:W-:Y:S04]  /*1290*/  STS.U16 [R26+0x100], R21 ;  /* 0x000100151a007388 */ /* 0x000fe80000000400 */
[----:B------:R-:W-:Y:S04]  /*12a0*/  STS.U16 [R25+0x140], R68 ;  /* 0x0001404419007388 */ /* 0x000fe80000000400 */
[----:B------:R1:W-:Y:S04]  /*12b0*/  STS.U16 [R24+0x180], R23 ;  /* 0x0001801718007388 */ /* 0x0003e80000000400 */
[----:B------:R-:W-:Y:S01]  /*12c0*/  STS.U16 [R0+0x1c0], R67 ;  /* 0x0001c04300007388 */ /* 0x000fe20000000400 */
[----:B------:R-:W-:-:S06]  /*12d0*/  NOP ;  /* 0x0000000000007918 */ /* 0x000fcc0000000000 */
[----:B------:R-:W2:Y:S04]  /*12e0*/  LDS.U16 R89, [R57] ;  /* 0x0000000039597984 */ /* 0x000ea80000000400 */
[----:B------:R-:W3:Y:S04]  /*12f0*/  LDS.U16 R91, [R57+0x2] ;  /* 0x00000200395b7984 */ /* 0x000ee80000000400 */
[----:B------:R-:W4:Y:S04]  /*1300*/  LDS.U16 R3, [R57+0x4] ;  /* 0x0000040039037984 */ /* 0x000f280000000400 */
[----:B------:R-:W4:Y:S04]  /*1310*/  LDS.U16 R2, [R57+0x6] ;  /* 0x0000060039027984 */ /* 0x000f280000000400 */
[----:B------:R0:W4:Y:S04]  /*1320*/  LDS.U16 R99, [R57+0x8] ;  /* 0x0000080039637984 */ /* 0x0001280000000400 */
[----:B------:R0:W4:Y:S04]  /*1330*/  LDS.U16 R17, [R57+0xa] ;  /* 0x00000a0039117984 */ /* 0x0001280000000400 */
[----:B------:R2:W4:Y:S04]  /*1340*/  LDS.U16 R21, [R57+0xc] ;  /* 0x00000c0039157984 */ /* 0x0005280000000400 */
[----:B------:R2:W4:Y:S01]  /*1350*/  LDS.U16 R22, [R57+0xe] ;  /* 0x00000e0039167984 */ /* 0x0005220000000400 */
[----:B0-----:R-:W-:-:S02]  /*1360*/  PRMT R66, RZ, 0x5410, R5 ;  /* 0x00005410ff427816 */ /* 0x001fc40000000005 */
[----:B-1----:R-:W-:-:S03]  /*1370*/  PRMT R23, RZ, 0x5410, R171 ;  /* 0x00005410ff177816 */ /* 0x002fc600000000ab */
[----:B------:R-:W-:Y:S01]  /*1380*/  FADD.FTZ R66, R66, R33 ;  /* 0x0000002142427221 */ /* 0x000fe20000010000 */
[----:B--2---:R-:W-:-:S04]  /*1390*/  PRMT R89, RZ, 0x5410, R89 ;  /* 0x00005410ff597816 */ /* 0x004fc80000000059 */
[----:B------:R-:W-:Y:S02]  /*13a0*/  FSETP.GTU.FTZ.AND P0, PT, R66, 20, PT ;  /* 0x41a000004200780b */ /* 0x000fe40003f1c000 */
[----:B---3--:R-:W-:Y:S01]  /*13b0*/  PRMT R91, RZ, 0x5410, R91 ;  /* 0x00005410ff5b7816 */ /* 0x008fe2000000005b */
[----:B------:R-:W-:Y:S01]  /*13c0*/  FFMA.FTZ R36, R89, R23, R36 ;  /* 0x0000001759247223 */ /* 0x000fe20000010024 */
[----:B------:R-:W-:Y:S02]  /*13d0*/  PRMT R23, RZ, 0x5410, R58 ;  /* 0x00005410ff177816 */ /* 0x000fe4000000003a */
[----:B----4-:R-:W-:-:S03]  /*13e0*/  PRMT R3, RZ, 0x5410, R3 ;  /* 0x00005410ff037816 */ /* 0x010fc60000000003 */
[----:B------:R-:W-:Y:S01]  /*13f0*/  FFMA.FTZ R36, R91, R23, R36 ;  /* 0x000000175b247223 */ /* 0x000fe20000010024 */
[----:B------:R-:W-:Y:S01]  /*1400*/  PRMT R23, RZ, 0x5410, R59 ;  /* 0x00005410ff177816 */ /* 0x000fe2000000003b */
[----:B------:R-:W-:Y:S01]  /*1410*/  FADD.FTZ R68, R6, R33 ;  /* 0x0000002106447221 */ /* 0x000fe20000010000 */
[----:B------:R-:W-:Y:S02]  /*1420*/  PRMT R5, RZ, 0x5410, R2 ;  /* 0x00005410ff057816 */ /* 0x000fe40000000002 */
[----:B------:R-:W-:Y:S01]  /*1430*/  MOV R65, c[0x0][0x16c] ;  /* 0x00005b0000417a02 */ /* 0x000fe20000000f00 */
[----:B------:R-:W-:Y:S01]  /*1440*/  FFMA.FTZ R36, R3, R23, R36 ;  /* 0x0000001703247223 */ /* 0x000fe20000010024 */
[----:B------:R-:W-:Y:S02]  /*1450*/  FSETP.GTU.FTZ.AND P6, PT, R68, 20, PT ;  /* 0x41a000004400780b */ /* 0x000fe40003fdc000 */
[----:B------:R-:W-:Y:S01]  /*1460*/  ISETP.GE.AND P5, PT, R65, 0x1, PT ;  /* 0x000000014100780c */ /* 0x000fe20003fa6270 */
[----:B------:R-:W-:Y:S01]  /*1470*/  FFMA.FTZ R36, R5, R4, R36 ;  /* 0x0000000405247223 */ /* 0x000fe20000010024 */
[----:B------:R-:W-:Y:S06]  /*1480*/  @P0 BRA `(.L_x_11928) ;  /* 0x000001f000000947 */ /* 0x000fec0003800000 */
        /* <DEDUP_REMOVED lines=31> */
.L_x_11928:
[----:B------:R-:W-:Y:S05]  /*1680*/  BSYNC B0 ;  /* 0x0000000000007941 */ /* 0x000fea0003800000 */
.L_x_11927:
        /* <DEDUP_REMOVED lines=40> */
.L_x_11930:
[----:B------:R-:W-:Y:S05]  /*1910*/  BSYNC B0 ;  /* 0x0000000000007941 */ /* 0x000fea0003800000 */
.L_x_11929:
        /* <DEDUP_REMOVED lines=41> */
.L_x_11932:
[----:B------:R-:W-:Y:S05]  /*1bb0*/  BSYNC B0 ;  /* 0x0000000000007941 */ /* 0x000fea0003800000 */
.L_x_11931:
        /* <DEDUP_REMOVED lines=33> */
.L_x_11934:
[----:B------:R-:W-:Y:S05]  /*1dd0*/  BSYNC B0 ;  /* 0x0000000000007941 */ /* 0x000fea0003800000 */
.L_x_11933:
        /* <DEDUP_REMOVED lines=33> */
.L_x_11936:
[----:B------:R-:W-:Y:S05]  /*1ff0*/  BSYNC B0 ;  /* 0x0000000000007941 */ /* 0x000fea0003800000 */
.L_x_11935:
        /* <DEDUP_REMOVED lines=33> */
.L_x_11938:
[----:B------:R-:W-:Y:S05]  /*2210*/  BSYNC B0 ;  /* 0x0000000000007941 */ /* 0x000fea0003800000 */
.L_x_11937:
        /* <DEDUP_REMOVED lines=33> */
.L_x_11940:
[----:B------:R-:W-:Y:S05]  /*2430*/  BSYNC B0 ;  /* 0x0000000000007941 */ /* 0x000fea0003800000 */
.L_x_11939:
        /* <DEDUP_REMOVED lines=33> */
.L_x_11942:
[----:B------:R-:W-:Y:S05]  /*2650*/  BSYNC B0 ;  /* 0x0000000000007941 */ /* 0x000fea0003800000 */
.L_x_11941:
[----:B------:R-:W-:Y:S01]  /*2660*/  BAR.SYNC.DEFER_BLOCKING 0x0 ;  /* 0x0000000000007b1d */ /* 0x000fe20000010000 */
[----:B------:R-:W-:Y:S01]  /*2670*/  HFMA2.MMA R65, -RZ, RZ, 0, 0 ;  /* 0x00000000ff417435 */ /* 0x000fe200000001ff */
[----:B------:R-:W-:Y:S01]  /*2680*/  FFMA.FTZ R36, R19, R36, R16 ;  /* 0x0000002413247223 */ /* 0x000fe20000010010 */
        /* <DEDUP_REMOVED lines=31> */
[----:B------:R-:W-:Y:S01]  /*2880*/  FADD.FTZ R96, R19, R19 ;  /* 0x0000001313607221 */ /* 0x000fe20000010000 */
[----:B------:R-:W-:-:S02]  /*2890*/  MOV R67, RZ ;  /* 0x000000ff00437202 */ /* 0x000fc40000000f00 */
[----:B------:R-:W-:Y:S02]  /*28a0*/  MOV R84, RZ ;  /* 0x000000ff00547202 */ /* 0x000fe40000000f00 */
[----:B------:R-:W-:Y:S02]  /*28b0*/  MOV R69, RZ ;  /* 0x000000ff00457202 */ /* 0x000fe40000000f00 */
[----:B------:R-:W-:Y:S02]  /*28c0*/  MOV R86, RZ ;  /* 0x000000ff00567202 */ /* 0x000fe40000000f00 */
[----:B------:R-:W-:Y:S02]  /*28d0*/  MOV R71, RZ ;  /* 0x000000ff00477202 */ /* 0x000fe40000000f00 */
[----:B------:R-:W-:Y:S02]  /*28e0*/  MOV R73, RZ ;  /* 0x000000ff00497202 */ /* 0x000fe40000000f00 */
.L_x_11990:
[----:B------:R-:W-:Y:S02]  /*28f0*/  LOP3.LUT R54, R52, 0x1f, R39, 0xf8, !PT ;  /* 0x0000001f34367812 */ /* 0x000fe400078ef827 */
[----:B------:R-:W-:-:S02]  /*2900*/  SHF.R.S32.HI R102, RZ, 0x1f, R95 ;  /* 0x0000001fff667819 */ /* 0x000fc4000001145f */
[----:B------:R-:W-:Y:S02]  /*2910*/  IADD3 R2, R52, R54, RZ ;  /* 0x0000003634027210 */ /* 0x000fe40007ffe0ff */
[----:B------:R-:W-:Y:S01]  /*2920*/  IADD3 R55, -R53, c[0x0][0x168], RZ ;  /* 0x00005a0035377a10 */ /* 0x000fe20007ffe1ff */
[----:B------:R-:W-:Y:S01]  /*2930*/  IMAD R4, R102, c[0x0][0x1a0], RZ ;  /* 0x0000680066047a24 */ /* 0x000fe200078e02ff */
[----:B------:R-:W-:Y:S02]  /*2940*/  SHF.R.S32.HI R3, RZ, 0x1f, R2 ;  /* 0x0000001fff037819 */ /* 0x000fe40000011402 */
[----:B------:R-:W-:Y:S01]  /*2950*/  SHF.L.U32 R133, R55, 0x1, RZ ;  /* 0x0000000137857819 */ /* 0x000fe200000006ff */
[C---:B------:R-:W-:Y:S01]  /*2960*/  IMAD R7, R95.reuse, c[0x0][0x1a4], R4 ;  /* 0x000069005f077a24 */ /* 0x040fe200078e0204 */
[C---:B------:R-:W-:Y:S01]  /*2970*/  IADD3 R114, R2.reuse, 0x20, RZ ;  /* 0x0000002002727810 */ /* 0x040fe20007ffe0ff */
        /* <DEDUP_REMOVED lines=9> */
[C---:B------:R-:W-:Y:S02]  /*2a10*/  ISETP.GE.AND P6, PT, R2.reuse, R133, PT ;  /* 0x000000850200720c */ /* 0x040fe40003fc6270 */
[----:B------:R-:W-:Y:S02]  /*2a20*/  PRMT R20, RZ, 0x7610, R20 ;  /* 0x00007610ff147816 */ /* 0x000fe40000000014 */
[----:B------:R-:W-:Y:S02]  /*2a30*/  PRMT R23, RZ, 0x7610, R23 ;  /* 0x00007610ff177816 */ /* 0x000fe40000000017 */
[----:B------:R-:W-:Y:S02]  /*2a40*/  PRMT R22, RZ, 0x7610, R22 ;  /* 0x00007610ff167816 */ /* 0x000fe40000000016 */
[C---:B------:R-:W-:Y:S01]  /*2a50*/  IADD3 R121, R2.reuse, 0x100, RZ ;  /* 0x0000010002797810 */ /* 0x040fe20007ffe0ff */
[----:B--2---:R0:W2:Y:S01]  /*2a60*/  @!P0 LDG.E.U16 R20, [R6.64+0x40] ;  /* 0x0000400a06148981 */ /* 0x0040a2000c1e1500 */
[----:B------:R-:W-:-:S02]  /*2a70*/  IADD3 R122, R2, 0x120, RZ ;  /* 0x00000120027a7810 */ /* 0x000fc40007ffe0ff */
[C---:B------:R-:W-:Y:S01]  /*2a80*/  IADD3 R117, R2.reuse, 0x80, RZ ;  /* 0x0000008002757810 */ /* 0x040fe20007ffe0ff */
[----:B---3--:R0:W3:Y:S01]  /*2a90*/  @!P1 LDG.E.U16 R23, [R6.64+0x80] ;  /* 0x0000800a06179981 */ /* 0x0080e2000c1e1500 */
[C---:B------:R-:W-:Y:S02]  /*2aa0*/  IADD3 R123, R2.reuse, 0x140, RZ ;  /* 0x00000140027b7810 */ /* 0x040fe40007ffe0ff */
[----:B------:R-:W-:Y:S01]  /*2ab0*/  PRMT R21, RZ, 0x7610, R21 ;  /* 0x00007610ff157816 */ /* 0x000fe20000000015 */
[----:B------:R0:W4:Y:S01]  /*2ac0*/  @!P2 LDG.E.U16 R22, [R6.64+0xc0] ;  /* 0x0000c00a0616a981 */ /* 0x000122000c1e1500 */
[C---:B------:R-:W-:Y:S02]  /*2ad0*/  IADD3 R118, R2.reuse, 0xa0, RZ ;  /* 0x000000a002767810 */ /* 0x040fe40007ffe0ff */
[-C--:B------:R-:W-:Y:S02]  /*2ae0*/  ISETP.GE.AND P0, PT, R121, R133.reuse, PT ;  /* 0x000000857900720c */ /* 0x080fe40003f06270 */
[----:B------:R-:W-:Y:S01]  /*2af0*/  IADD3 R119, R2, 0xc0, RZ ;  /* 0x000000c002777810 */ /* 0x000fe20007ffe0ff */
[----:B------:R0:W2:Y:S01]  /*2b00*/  @!P6 LDG.E.U16 R21, [R6.64] ;  /* 0x0000000a0615e981 */ /* 0x0000a2000c1e1500 */
[----:B------:R-:W-:-:S02]  /*2b10*/  ISETP.GE.AND P1, PT, R122, R133, PT ;  /* 0x000000857a00720c */ /* 0x000fc40003f26270 */
[----:B------:R-:W-:Y:S02]  /*2b20*/  IADD3 R120, R2, 0xe0, RZ ;  /* 0x000000e002787810 */ /* 0x000fe40007ffe0ff */
        /* <DEDUP_REMOVED lines=9> */
[----:B------:R0:W4:Y:S01]  /*2bc0*/  @!P0 LDG.E.U16 R106, [R6.64+0x200] ;  /* 0x0002000a066a8981 */ /* 0x000122000c1e1500 */
[----:B------:R-:W-:Y:S02]  /*2bd0*/  PRMT R104, RZ, 0x7610, R104 ;  /* 0x00007610ff687816 */ /* 0x000fe40000000068 */
[C---:B------:R-:W-:Y:S01]  /*2be0*/  IADD3 R124, R2.reuse, 0x160, RZ ;  /* 0x00000160027c7810 */ /* 0x040fe20007ffe0ff */
[----:B------:R0:W4:Y:S01]  /*2bf0*/  @!P1 LDG.E.U16 R107, [R6.64+0x240] ;  /* 0x0002400a066b9981 */ /* 0x000122000c1e1500 */
[----:B------:R-:W-:-:S02]  /*2c00*/  IADD3 R125, R2, 0x180, RZ ;  /* 0x00000180027d7810 */ /* 0x000fc40007ffe0ff */
[----:B------:R-:W-:Y:S01]  /*2c10*/  PRMT R103, RZ, 0x7610, R103 ;  /* 0x00007610ff677816 */ /* 0x000fe20000000067 */
[----:B------:R0:W4:Y:S01]  /*2c20*/  @!P3 LDG.E.U16 R101, [R6.64+0x100] ;  /* 0x0001000a0665b981 */ /* 0x000122000c1e1500 */
[C---:B------:R-:W-:Y:S02]  /*2c30*/  IADD3 R126, R2.reuse, 0x1a0, RZ ;  /* 0x000001a0027e7810 */ /* 0x040fe40007ffe0ff */
[----:B------:R-:W-:Y:S01]  /*2c40*/  PRMT R105, RZ, 0x7610, R105 ;  /* 0x00007610ff697816 */ /* 0x000fe20000000069 */
        /* <DEDUP_REMOVED lines=8> */
[-C--:B------:R-:W-:Y:S01]  /*2cd0*/  ISETP.GE.AND P3, PT, R127, R133.reuse, PT ;  /* 0x000000857f00720c */ /* 0x080fe20003f66270 */
[----:B------:R0:W4:Y:S01]  /*2ce0*/  @!P6 LDG.E.U16 R105, [R6.64+0x1c0] ;  /* 0x0001c00a0669e981 */ /* 0x000122000c1e1500 */
        /* <DEDUP_REMOVED lines=14> */
[C---:B------:R-:W-:Y:S02]  /*2dd0*/  IMAD R16, R102.reuse, c[0x0][0x188], RZ ;  /* 0x0000620066107a24 */ /* 0x040fe400078e02ff */
[----:B------:R-:W-:Y:S01]  /*2de0*/  IMAD R18, R102, c[0x0][0x1c0], RZ ;  /* 0x0000700066127a24 */ /* 0x000fe200078e02ff */
[----:B------:R-:W-:Y:S01]  /*2df0*/  IADD3 R5, R5, R17, RZ ;  /* 0x0000001105057210 */ /* 0x000fe20007ffe0ff */
[C---:B------:R-:W-:Y:S02]  /*2e00*/  IMAD R129, R95.reuse, c[0x0][0x18c], R16 ;  /* 0x000063005f817a24 */ /* 0x040fe400078e0210 */
[C---:B------:R-:W-:Y:S02]  /*2e10*/  IMAD R131, R95.reuse, c[0x0][0x1c4], R18 ;  /* 0x000071005f837a24 */ /* 0x040fe400078e0212 */
[----:B------:R-:W-:-:S04]  /*2e20*/  IMAD.WIDE.U32 R16, R95, c[0x0][0x1c0], R2 ;  /* 0x000070005f107a25 */ /* 0x000fc800078e0002 */
[----:B------:R-:W-:Y:S01]  /*2e30*/  IMAD.WIDE.U32 R18, R95, c[0x0][0x188], R4 ;  /* 0x000062005f127a25 */ /* 0x000fe200078e0004 */
[----:B------:R-:W-:Y:S02]  /*2e40*/  IADD3 R3, R17, R131, RZ ;  /* 0x0000008311037210 */ /* 0x000fe40007ffe0ff */
[C---:B------:R-:W-:Y:S02]  /*2e50*/  LEA R4, P2, R16.reuse, R49, 0x1 ;  /* 0x0000003110047211 */ /* 0x040fe400078408ff */
[----:B0-----:R-:W-:Y:S02]  /*2e60*/  IADD3 R7, R19, R129, RZ ;  /* 0x0000008113077210 */ /* 0x001fe40007ffe0ff */
[----:B------:R-:W-:Y:S02]  /*2e70*/  LEA.HI.X R5, R16, R50, R3, 0x1, P2 ;  /* 0x0000003210057211 */ /* 0x000fe400010f0c03 */
[C---:B------:R-:W-:Y:S02]  /*2e80*/  IADD3 R3, R40.reuse, 0x100, RZ ;  /* 0x0000010028037810 */ /* 0x040fe40007ffe0ff */
[----:B------:R-:W-:-:S02]  /*2e90*/  IADD3 R19, R40, 0x140, RZ ;  /* 0x0000014028137810 */ /* 0x000fc40007ffe0ff */
[----:B------:R-:W-:Y:S02]  /*2ea0*/  IADD3 R17, R40, 0x120, RZ ;  /* 0x0000012028117810 */ /* 0x000fe40007ffe0ff */
[-C--:B------:R-:W-:Y:S02]  /*2eb0*/  LEA.HI.SX32 R3, R3, R40.reuse, 0x1b ;  /* 0x0000002803037211 */ /* 0x080fe400078fdaff */
[-C--:B------:R-:W-:Y:S02]  /*2ec0*/  LEA.HI.SX32 R19, R19, R40.reuse, 0x1b ;  /* 0x0000002813137211 */ /* 0x080fe400078fdaff */
[----:B------:R-:W-:Y:S02]  /*2ed0*/  ISETP.GE.AND P0, PT, R2, R133, PT ;  /* 0x000000850200720c */ /* 0x000fe40003f06270 */
[----:B------:R-:W-:Y:S02]  /*2ee0*/  LEA.HI.SX32 R2, R17, R40, 0x1b ;  /* 0x0000002811027211 */ /* 0x000fe400078fdaff */
[----:B------:R-:W-:-:S02]  /*2ef0*/  SHF.L.U32 R17, R3, 0x1, RZ ;  /* 0x0000000103117819 */ /* 0x000fc400000006ff */
[----:B------:R-:W-:Y:S02]  /*2f00*/  IADD3 R3, R40, 0x160, RZ ;  /* 0x0000016028037810 */ /* 0x000fe40007ffe0ff */
[----:B------:R-:W-:Y:S02]  /*2f10*/  SHF.L.U32 R16, R2, 0x1, RZ ;  /* 0x0000000102107819 */ /* 0x000fe400000006ff */
[----:B------:R-:W-:Y:S02]  /*2f20*/  LEA.HI.SX32 R3, R3, R40, 0x1b ;  /* 0x0000002803037211 */ /* 0x000fe400078fdaff */
[----:B------:R-:W-:Y:S02]  /*2f30*/  LEA R6, P1, R18, c[0x0][0x220], 0x3 ;  /* 0x0000880012067a11 */ /* 0x000fe400078218ff */
[----:B------:R-:W-:Y:S02]  /*2f40*/  ISETP.GE.AND P3, PT, R114, R133, PT ;  /* 0x000000857200720c */ /* 0x000fe40003f66270 */
[----:B------:R-:W-:-:S02]  /*2f50*/  LEA.HI.X R7, R18, c[0x0][0x224], R7, 0x3, P1 ;  /* 0x0000890012077a11 */ /* 0x000fc400008f1c07 */
[----:B------:R-:W-:Y:S02]  /*2f60*/  PRMT R18, RZ, 0x7610, R18 ;  /* 0x00007610ff127816 */ /* 0x000fe40000000012 */
        /* <DEDUP_REMOVED lines=9> */
[----:B------:R-:W-:Y:S04]  /*3000*/  STS.U16 [R29+0x40], R20 ;  /* 0x000040141d007388 */ /* 0x000fe80000000400 */
[----:B---3--:R1:W-:Y:S01]  /*3010*/  STS.U16 [R28+0x80], R23 ;  /* 0x000080171c007388 */ /* 0x0083e20000000400 */
[----:B0-----:R-:W-:-:S03]  /*3020*/  SHF.L.U32 R21, R19, 0x1, RZ ;  /* 0x0000000113157819 */ /* 0x001fc600000006ff */
[----:B----4-:R0:W-:Y:S01]  /*3030*/  STS.U16 [R27+0xc0], R22 ;  /* 0x0000c0161b007388 */ /* 0x0101e20000000400 */
[C---:B------:R-:W-:Y:S02]  /*3040*/  IADD3 R19, R40.reuse, 0x180, RZ ;  /* 0x0000018028137810 */ /* 0x040fe40007ffe0ff */
[C---:B-1----:R-:W-:Y:S02]  /*3050*/  IADD3 R23, R40.reuse, 0x1a0, RZ ;  /* 0x000001a028177810 */ /* 0x042fe40007ffe0ff */
[-C--:B------:R-:W-:Y:S02]  /*3060*/  LEA.HI.SX32 R19, R19, R40.reuse, 0x1b ;  /* 0x0000002813137211 */ /* 0x080fe400078fdaff */
[----:B0-----:R-:W-:Y:S01]  /*3070*/  IADD3 R27, R40, 0x1e0, RZ ;  /* 0x000001e0281b7810 */ /* 0x001fe20007ffe0ff */
[----:B------:R-:W-:Y:S03]  /*3080*/  STS.U16 [R26+0x100], R101 ;  /* 0x000100651a007388 */ /* 0x000fe60000000400 */
[----:B------:R-:W-:Y:S01]  /*3090*/  LEA.HI.SX32 R27, R27, R40, 0x1b ;  /* 0x000000281b1b7211 */ /* 0x000fe200078fdaff */
[----:B------:R0:W-:Y:S04]  /*30a0*/  STS.U16 [R25+0x140], R104 ;  /* 0x0001406819007388 */ /* 0x0001e80000000400 */
[----:B------:R-:W-:Y:S01]  /*30b0*/  STS.U16 [R24+0x180], R103 ;  /* 0x0001806718007388 */ /* 0x000fe20000000400 */
[----:B------:R-:W-:-:S03]  /*30c0*/  SHF.L.U32 R20, R3, 0x1, RZ ;  /* 0x0000000103147819 */ /* 0x000fc600000006ff */
[----:B------:R1:W-:Y:S01]  /*30d0*/  STS.U16 [R0+0x1c0], R105 ;  /* 0x0001c06900007388 */ /* 0x0003e20000000400 */
[----:B0-----:R-:W-:Y:S02]  /*30e0*/  IADD3 R25, R40, 0x1c0, RZ ;  /* 0x000001c028197810 */ /* 0x001fe40007ffe0ff */
[----:B------:R-:W-:Y:S01]  /*30f0*/  SHF.L.U32 R104, R27, 0x1, RZ ;  /* 0x000000011b687819 */ /* 0x000fe200000006ff */
[----:B------:R0:W2:Y:S01]  /*3100*/  LDG.E.64 R2, [R6.64] ;  /* 0x0000000a06027981 */ /* 0x0000a2000c1e1b00 */
[-C--:B------:R-:W-:Y:S02]  /*3110*/  LEA.HI.SX32 R25, R25, R40.reuse, 0x1b ;  /* 0x0000002819197211 */ /* 0x080fe400078fdaff */
[----:B-1----:R-:W-:Y:S01]  /*3120*/  LEA.HI.SX32 R0, R23, R40, 0x1b ;  /* 0x0000002817007211 */ /* 0x002fe200078fdaff */
[----:B------:R-:W-:Y:S01]  /*3130*/  STS.U16 [R17+0x200], R106 ;  /* 0x0002006a11007388 */ /* 0x000fe20000000400 */
[----:B------:R-:W-:Y:S02]  /*3140*/  SHF.L.U32 R23, R19, 0x1, RZ ;  /* 0x0000000113177819 */ /* 0x000fe400000006ff */
[----:B------:R-:W-:Y:S01]  /*3150*/  SHF.L.U32 R22, R0, 0x1, RZ ;  /* 0x0000000100167819 */ /* 0x000fe200000006ff */
[----:B------:R-:W-:Y:S01]  /*3160*/  STS.U16 [R16+0x240], R107 ;  /* 0x0002406b10007388 */ /* 0x000fe20000000400 */
[----:B------:R-:W-:-:S02]  /*3170*/  SHF.L.U32 R105, R25, 0x1, RZ ;  /* 0x0000000119697819 */ /* 0x000fc400000006ff */
[----:B------:R-:W-:Y:S01]  /*3180*/  PRMT R19, RZ, 0x7610, R19 ;  /* 0x00007610ff137816 */ /* 0x000fe20000000013 */
[----:B------:R1:W-:Y:S04]  /*3190*/  STS.U16 [R21+0x280], R108 ;  /* 0x0002806c15007388 */ /* 0x0003e80000000400 */
[----:B------:R-:W-:Y:S04]  /*31a0*/  STS.U16 [R20+0x2c0], R109 ;  /* 0x0002c06d14007388 */ /* 0x000fe80000000400 */
[----:B------:R3:W-:Y:S04]  /*31b0*/  STS.U16 [R23+0x300], R110 ;  /* 0x0003006e17007388 */ /* 0x0007e80000000400 */
[----:B------:R-:W-:Y:S04]  /*31c0*/  STS.U16 [R22+0x340], R111 ;  /* 0x0003406f16007388 */ /* 0x000fe80000000400 */
[----:B------:R4:W-:Y:S04]  /*31d0*/  STS.U16 [R105+0x380], R112 ;  /* 0x0003807069007388 */ /* 0x0009e80000000400 */
[----:B------:R-:W-:Y:S01]  /*31e0*/  STS.U16 [R104+0x3c0], R113 ;  /* 0x0003c07168007388 */ /* 0x000fe20000000400 */
[----:B------:R-:W-:-:S06]  /*31f0*/  NOP ;  /* 0x0000000000007918 */ /* 0x000fcc0000000000 */
[----:B------:R1:W2:Y:S01]  /*3200*/  @!P0 LDG.E.U16 R19, [R4.64] ;  /* 0x0000000a04138981 */ /* 0x0002a2000c1e1500 */
[----:B------:R-:W-:-:S03]  /*3210*/  ISETP.GE.AND P0, PT, R118, R133, PT ;  /* 0x000000857600720c */ /* 0x000fc60003f06270 */
[----:B------:R3:W2:Y:S01]  /*3220*/  @!P3 LDG.E.U16 R18, [R4.64+0x40] ;  /* 0x0000400a0412b981 */ /* 0x0006a2000c1e1500 */
[----:B------:R-:W-:Y:S02]  /*3230*/  ISETP.GE.AND P3, PT, R121, R133, PT ;  /* 0x000000857900720c */ /* 0x000fe40003f66270 */
[----:B------:R-:W-:Y:S02]  /*3240*/  PRMT R25, RZ, 0x7610, R25 ;  /* 0x00007610ff197816 */ /* 0x000fe40000000019 */
[----:B0-----:R-:W-:Y:S02]  /*3250*/  PRMT R6, RZ, 0x7610, R6 ;  /* 0x00007610ff067816 */ /* 0x001fe40000000006 */
[----:B------:R-:W-:Y:S02]  /*3260*/  PRMT R7, RZ, 0x7610, R7 ;  /* 0x00007610ff077816 */ /* 0x000fe40000000007 */
[----:B-1----:R-:W-:Y:S01]  /*3270*/  PRMT R108, RZ, 0x7610, R108 ;  /* 0x00007610ff6c7816 */ /* 0x002fe2000000006c */
[----:B------:R0:W2:Y:S01]  /*3280*/  @!P4 LDG.E.U16 R25, [R4.64+0x80] ;  /* 0x0000800a0419c981 */ /* 0x0000a2000c1e1500 */
[----:B------:R-:W-:-:S02]  /*3290*/  PRMT R107, RZ, 0x7610, R107 ;  /* 0x00007610ff6b7816 */ /* 0x000fc4000000006b */
[----:B------:R-:W-:Y:S01]  /*32a0*/  PRMT R121, RZ, 0x7610, R121 ;  /* 0x00007610ff797816 */ /* 0x000fe20000000079 */
[----:B------:R0:W2:Y:S01]  /*32b0*/  @!P6 LDG.E.U16 R6, [R4.64+0xc0] ;  /* 0x0000c00a0406e981 */ /* 0x0000a2000c1e1500 */
[----:B---3--:R-:W-:Y:S02]  /*32c0*/  PRMT R110, RZ, 0x7610, R110 ;  /* 0x00007610ff6e7816 */ /* 0x008fe4000000006e */
[-C--:B------:R-:W-:Y:S01]  /*32d0*/  ISETP.GE.AND P4, PT, R122, R133.reuse, PT ;  /* 0x000000857a00720c */ /* 0x080fe20003f86270 */
        /* <DEDUP_REMOVED lines=10> */
[----:B------:R-:W-:Y:S02]  /*3380*/  ISETP.GE.AND P3, PT, R128, R133, PT ;  /* 0x000000858000720c */ /* 0x000fe40003f66270 */
[----:B------:R-:W-:Y:S01]  /*3390*/  PRMT R123, RZ, 0x7610, R123 ;  /* 0x00007610ff7b7816 */ /* 0x000fe2000000007b */
        /* <DEDUP_REMOVED lines=8> */
[----:B------:R0:W4:Y:S04]  /*3420*/  @!P2 LDG.E.U16 R116, [R4.64+0x380] ;  /* 0x0003800a0474a981 */ /* 0x000128000c1e1500 */
[----:B------:R0:W4:Y:S01]  /*3430*/  @!P3 LDG.E.U16 R135, [R4.64+0x3c0] ;  /* 0x0003c00a0487b981 */ /* 0x000122000c1e1500 */
[----:B------:R-:W-:-:S02]  /*3440*/  IADD3 R145, R40, 0x20, RZ ;  /* 0x0000002028917810 */ /* 0x000fc40007ffe0ff */
[C---:B------:R-:W-:Y:S02]  /*3450*/  SHF.L.U32 R0, R40.reuse, 0x4, RZ ;  /* 0x0000000428007819 */ /* 0x040fe400000006ff */
[----:B------:R-:W-:Y:S02]  /*3460*/  IADD3 R29, R40, 0x40, RZ ;  /* 0x00000040281d7810 */ /* 0x000fe40007ffe0ff */
[----:B------:R-:W-:Y:S02]  /*3470*/  LEA.HI.SX32 R145, R145, R40, 0x1b ;  /* 0x0000002891917211 */ /* 0x000fe400078fdaff */
[----:B------:R-:W-:Y:S02]  /*3480*/  LEA.HI.SX32 R0, R0, R0, 0x1b ;  /* 0x0000000000007211 */ /* 0x000fe400078fdaff */
[C---:B0-----:R-:W-:Y:S02]  /*3490*/  IADD3 R5, R40.reuse, 0x80, RZ ;  /* 0x0000008028057810 */ /* 0x041fe40007ffe0ff */
[----:B------:R-:W-:-:S02]  /*34a0*/  LEA.HI.SX32 R56, R40, R40, 0x1b ;  /* 0x0000002828387211 */ /* 0x000fc400078fdaff */
[-C--:B------:R-:W-:Y:S02]  /*34b0*/  LEA.HI.SX32 R28, R29, R40.reuse, 0x1b ;  /* 0x000000281d1c7211 */ /* 0x080fe400078fdaff */
[----:B------:R-:W-:Y:S02]  /*34c0*/  SHF.L.U32 R29, R145, 0x1, RZ ;  /* 0x00000001911d7819 */ /* 0x000fe400000006ff */
[----:B------:R-:W-:Y:S02]  /*34d0*/  LEA.HI.SX32 R5, R5, R40, 0x1b ;  /* 0x0000002805057211 */ /* 0x000fe400078fdaff */
[----:B------:R-:W-:Y:S02]  /*34e0*/  SHF.L.U32 R106, R0, 0x1, RZ ;  /* 0x00000001006a7819 */ /* 0x000fe400000006ff */
[----:B------:R-:W-:Y:S02]  /*34f0*/  SHF.L.U32 R56, R56, 0x1, RZ ;  /* 0x0000000138387819 */ /* 0x000fe400000006ff */
[----:B------:R-:W-:Y:S01]  /*3500*/  IADD3 R27, R40, 0x60, RZ ;  /* 0x00000060281b7810 */ /* 0x000fe20007ffe0ff */
[----:B------:R-:W0:Y:S01]  /*3510*/  LDS.U16 R119, [R106] ;  /* 0x000000006a777984 */ /* 0x000e220000000400 */
[----:B------:R-:W-:-:S02]  /*3520*/  SHF.L.U32 R26, R5, 0x1, RZ ;  /* 0x00000001051a7819 */ /* 0x000fc400000006ff */
[C---:B------:R-:W-:Y:S01]  /*3530*/  IADD3 R153, R40.reuse, 0xa0, RZ ;  /* 0x000000a028997810 */ /* 0x040fe20007ffe0ff */
[----:B------:R-:W1:Y:S01]  /*3540*/  LDS.U16 R117, [R106+0x2] ;  /* 0x000002006a757984 */ /* 0x000e620000000400 */
[----:B------:R-:W-:Y:S02]  /*3550*/  IADD3 R151, R40, 0xc0, RZ ;  /* 0x000000c028977810 */ /* 0x000fe40007ffe0ff */
[-C--:B------:R-:W-:Y:S01]  /*3560*/  LEA.HI.SX32 R27, R27, R40.reuse, 0x1b ;  /* 0x000000281b1b7211 */ /* 0x080fe200078fdaff */
[----:B------:R-:W-:Y:S01]  /*3570*/  LDS.U16 R115, [R106+0x4] ;  /* 0x000004006a737984 */ /* 0x000fe20000000400 */
[----:B------:R-:W-:Y:S02]  /*3580*/  SHF.L.U32 R28, R28, 0x1, RZ ;  /* 0x000000011c1c7819 */ /* 0x000fe400000006ff */
[----:B------:R-:W-:Y:S01]  /*3590*/  IADD3 R149, R40, 0xe0, RZ ;  /* 0x000000e028957810 */ /* 0x000fe20007ffe0ff */
[----:B------:R-:W0:Y:S01]  /*35a0*/  LDS.U16 R113, [R106+0x6] ;  /* 0x000006006a717984 */ /* 0x000e220000000400 */
[----:B------:R-:W-:-:S03]  /*35b0*/  LEA.HI.SX32 R153, R153, R40, 0x1b ;  /* 0x0000002899997211 */ /* 0x000fc600078fdaff */
[----:B------:R-:W-:Y:S01]  /*35c0*/  LDS.U16 R111, [R106+0x8] ;  /* 0x000008006a6f7984 */ /* 0x000fe20000000400 */
[----:B------:R-:W-:-:S03]  /*35d0*/  ISETP.NE.AND P2, PT, R39, RZ, PT ;  /* 0x000000ff2700720c */ /* 0x000fc60003f45270 */
        /* <DEDUP_REMOVED lines=9> */
[----:B------:R-:W-:Y:S04]  /*3670*/  LDS.U16 R143, [R106+0x1c] ;  /* 0x00001c006a8f7984 */ /* 0x000fe80000000400 */
[----:B------:R-:W2:Y:S01]  /*3680*/  LDS.U16 R147, [R106+0x1e] ;  /* 0x00001e006a937984 */ /* 0x000ea20000000400 */
[----:B------:R-:W-:-:S02]  /*3690*/  LEA.HI.SX32 R151, R151, R40, 0x1b ;  /* 0x0000002897977211 */ /* 0x000fc400078fdaff */
[----:B------:R-:W-:Y:S02]  /*36a0*/  SHF.L.U32 R27, R27, 0x1, RZ ;  /* 0x000000011b1b7819 */ /* 0x000fe400000006ff */
[----:B------:R-:W-:Y:S02]  /*36b0*/  LEA.HI.SX32 R149, R149, R40, 0x1b ;  /* 0x0000002895957211 */ /* 0x000fe400078fdaff */
[----:B------:R-:W-:Y:S02]  /*36c0*/  SHF.L.U32 R24, R151, 0x1, RZ ;  /* 0x0000000197187819 */ /* 0x000fe400000006ff */
[----:B------:R-:W-:-:S04]  /*36d0*/  LOP3.LUT R128, R39, 0x1f, RZ, 0xc0, !PT ;  /* 0x0000001f27807812 */ /* 0x000fc800078ec0ff */
[----:B------:R-:W-:-:S04]  /*36e0*/  ISETP.NE.AND P0, PT, R128, RZ, PT ;  /* 0x000000ff8000720c */ /* 0x000fc80003f05270 */
[----:B------:R-:W-:Y:S02]  /*36f0*/  ISETP.LT.OR P1, PT, R169, 0x2, P0 ;  /* 0x00000002a900780c */ /* 0x000fe40000721670 */
[----:B0-----:R-:W-:Y:S02]  /*3700*/  PRMT R119, RZ, 0x5410, R119 ;  /* 0x00005410ff777816 */ /* 0x001fe40000000077 */
[----:B-1----:R-:W-:Y:S01]  /*3710*/  PRMT R117, RZ, 0x5410, R117 ;  /* 0x00005410ff757816 */ /* 0x002fe20000000075 */
[----:B--2---:R-:W-:Y:S02]  /*3720*/  FMUL.FTZ R145, R2, 1.4426950216293334961 ;  /* 0x3fb8aa3b02917820 */ /* 0x004fe40000410000 */
[-C--:B------:R-:W-:Y:S02]  /*3730*/  FMUL.FTZ R4, R3, R66.reuse ;  /* 0x0000004203047220 */ /* 0x080fe40000410000 */
[----:B------:R-:W-:Y:S02]  /*3740*/  FMUL.FTZ R0, R145, R66 ;  /* 0x0000004291007220 */ /* 0x000fe40000410000 */
[----:B------:R-:W-:-:S04]  /*3750*/  FMUL.RZ R5, R4, 0.15915493667125701904 ;  /* 0x3e22f98304057820 */ /* 0x000fc8000040c000 */
[----:B------:R-:W-:Y:S01]  /*3760*/  MUFU.SIN R4, R5 ;  /* 0x0000000500047308 */ /* 0x000fe20000000400 */
[----:B------:R0:W-:Y:S04]  /*3770*/  STS.U16 [R56+0x420], R19 ;  /* 0x0004201338007388 */ /* 0x0001e80000000400 */
[----:B------:R1:W-:Y:S03]  /*3780*/  STS.U16 [R29+0x460], R18 ;  /* 0x000460121d007388 */ /* 0x0003e60000000400 */
[----:B0-----:R0:W-:Y:S01]  /*3790*/  MUFU.EX2 R19, R0 ;  /* 0x0000000000137308 */ /* 0x0011e20000000800 */
[----:B------:R2:W-:Y:S07]  /*37a0*/  STS.U16 [R28+0x4a0], R25 ;  /* 0x0004a0191c007388 */ /* 0x0005ee0000000400 */
[----:B-1----:R-:W1:Y:S01]  /*37b0*/  MUFU.COS R18, R5 ;  /* 0x0000000500127308 */ /* 0x002e620000000000 */
[----:B0-----:R-:W-:Y:S01]  /*37c0*/  SHF.L.U32 R0, R149, 0x1, RZ ;  /* 0x0000000195007819 */ /* 0x001fe200000006ff */
[----:B------:R0:W-:Y:S01]  /*37d0*/  STS.U16 [R27+0x4e0], R6 ;  /* 0x0004e0061b007388 */ /* 0x0001e20000000400 */
[----:B--2---:R-:W-:-:S03]  /*37e0*/  SHF.L.U32 R25, R153, 0x1, RZ ;  /* 0x0000000199197819 */ /* 0x004fc600000006ff */
[----:B---3--:R-:W-:Y:S04]  /*37f0*/  STS.U16 [R26+0x520], R7 ;  /* 0x000520071a007388 */ /* 0x008fe80000000400 */
[----:B------:R-:W-:Y:S01]  /*3800*/  STS.U16 [R25+0x560], R108 ;  /* 0x0005606c19007388 */ /* 0x000fe20000000400 */
[----:B0-----:R-:W-:-:S03]  /*3810*/  LEA R6, R90, R95, 0x8 ;  /* 0x0000005f5a067211 */ /* 0x001fc600078e40ff */
[----:B------:R0:W-:Y:S01]  /*3820*/  STS.U16 [R24+0x5a0], R107 ;  /* 0x0005a06b18007388 */ /* 0x0001e20000000400 */
[----:B------:R-:W-:-:S03]  /*3830*/  @P2 IADD3 R6, R39, 0x200, RZ ;  /* 0x0000020027062810 */ /* 0x000fc60007ffe0ff */
[----:B------:R-:W-:Y:S04]  /*3840*/  STS.U16 [R0+0x5e0], R121 ;  /* 0x0005e07900007388 */ /* 0x000fe80000000400 */
[----:B------:R-:W-:Y:S01]  /*3850*/  STS.U16 [R17+0x620], R110 ;  /* 0x0006206e11007388 */ /* 0x000fe20000000400 */
[C---:B-1----:R-:W-:Y:S01]  /*3860*/  FMUL.FTZ R18, R19.reuse, R18 ;  /* 0x0000001213127220 */ /* 0x042fe20000410000 */
[----:B0-----:R-:W-:Y:S01]  /*3870*/  SHF.L.U32 R107, R6, 0x3, RZ ;  /* 0x00000003066b7819 */ /* 0x001fe200000006ff */
[----:B------:R-:W-:Y:S01]  /*3880*/  FMUL.FTZ R19, R19, R4 ;  /* 0x0000000413137220 */ /* 0x000fe20000410000 */
[----:B----4-:R0:W-:Y:S04]  /*3890*/  STS.U16 [R16+0x660], R123 ;  /* 0x0006607b10007388 */ /* 0x0101e80000000400 */
[----:B------:R-:W-:Y:S04]  /*38a0*/  STS.U16 [R21+0x6a0], R112 ;  /* 0x0006a07015007388 */ /* 0x000fe80000000400 */
[----:B------:R1:W-:Y:S04]  /*38b0*/  STS.U16 [R20+0x6e0], R127 ;  /* 0x0006e07f14007388 */ /* 0x0003e80000000400 */
[----:B------:R-:W-:Y:S04]  /*38c0*/  STS.U16 [R23+0x720], R114 ;  /* 0x0007207217007388 */ /* 0x000fe80000000400 */
[----:B------:R-:W-:Y:S04]  /*38d0*/  STS.U16 [R22+0x760], R133 ;  /* 0x0007608516007388 */ /* 0x000fe80000000400 */
[----:B------:R-:W-:Y:S04]  /*38e0*/  STS.U16 [R105+0x7a0], R116 ;  /* 0x0007a07469007388 */ /* 0x000fe80000000400 */
[----:B------:R2:W-:Y:S01]  /*38f0*/  STS.U16 [R104+0x7e0], R135 ;  /* 0x0007e08768007388 */ /* 0x0005e20000000400 */
[----:B------:R-:W-:-:S06]  /*3900*/  NOP ;  /* 0x0000000000007918 */ /* 0x000fcc0000000000 */
        /* <DEDUP_REMOVED lines=10> */
[----:B------:R-:W2:Y:S04]  /*39b0*/  LDS.U16 R22, [R106+0x434] ;  /* 0x000434006a167984 */ /* 0x000ea80000000400 */
[----:B------:R-:W3:Y:S04]  /*39c0*/  LDS.U16 R155, [R106+0x436] ;  /* 0x000436006a9b7984 */ /* 0x000ee80000000400 */
[----:B------:R-:W3:Y:S04]  /*39d0*/  LDS.U16 R157, [R106+0x438] ;  /* 0x000438006a9d7984 */ /* 0x000ee80000000400 */
[----:B------:R-:W3:Y:S04]  /*39e0*/  LDS.U16 R159, [R106+0x43a] ;  /* 0x00043a006a9f7984 */ /* 0x000ee80000000400 */
[----:B------:R-:W3:Y:S04]  /*39f0*/  LDS.U16 R165, [R106+0x43c] ;  /* 0x00043c006aa57984 */ /* 0x000ee80000000400 */
[----:B------:R0:W3:Y:S04]  /*3a00*/  LDS.U16 R172, [R106+0x43e] ;  /* 0x00043e006aac7984 */ /* 0x0000e80000000400 */
[----:B------:R1:W-:Y:S01]  /*3a10*/  STS.64 [R107+0x1d10], R18 ;  /* 0x001d10126b007388 */ /* 0x0003e20000000a00 */
[----:B------:R-:W-:Y:S01]  /*3a20*/  @!P1 IADD3 R108, R169, -0x2, RZ ;  /* 0xfffffffea96c9810 */ /* 0x000fe20007ffe0ff */
[----:B------:R-:W-:-:S04]  /*3a30*/  CS2R R4, SRZ ;  /* 0x0000000000047805 */ /* 0x000fc8000001ff00 */
[----:B------:R-:W-:Y:S02]  /*3a40*/  @!P1 IMAD R7, R108, c[0x0][0x16c], R95 ;  /* 0x00005b006c079a24 */ /* 0x000fe400078e025f */
[----:B0-----:R-:W-:Y:S02]  /*3a50*/  FMUL.FTZ R16, R3, R68 ;  /* 0x0000004403107220 */ /* 0x001fe40000410000 */
[----:B------:R-:W-:Y:S01]  /*3a60*/  @!P1 IMAD.WIDE R6, R7, 0x10, R14 ;  /* 0x0000001007069825 */ /* 0x000fe200078e020e */
[----:B------:R-:W-:Y:S03]  /*3a70*/  BAR.SYNC.DEFER_BLOCKING 0x0 ;  /* 0x0000000000007b1d */ /* 0x000fe60000010000 */
[----:B-1----:R-:W-:Y:S02]  /*3a80*/  FMUL.FTZ R20, R3, R70 ;  /* 0x0000004603147220 */ /* 0x002fe40000410000 */
[----:B--2---:R-:W-:-:S02]  /*3a90*/  FMUL.RZ R104, R16, 0.15915493667125701904 ;  /* 0x3e22f98310687820 */ /* 0x004fc4000040c000 */
[C---:B------:R-:W-:Y:S02]  /*3aa0*/  FMUL.FTZ R16, R145.reuse, R68 ;  /* 0x0000004491107220 */ /* 0x040fe40000410000 */
[----:B------:R-:W-:Y:S01]  /*3ab0*/  FMUL.RZ R106, R20, 0.15915493667125701904 ;  /* 0x3e22f983146a7820 */ /* 0x000fe2000040c000 */
[----:B------:R-:W-:Y:S01]  /*3ac0*/  MUFU.SIN R17, R104 ;  /* 0x0000006800117308 */ /* 0x000fe20000000400 */
[----:B------:R0:W5:Y:S07]  /*3ad0*/  @!P1 LDG.E.64 R4, [R6.64+0x8] ;  /* 0x0000080a06049981 */ /* 0x00016e000c1e1b00 */
[----:B------:R-:W-:Y:S01]  /*3ae0*/  MUFU.SIN R105, R106 ;  /* 0x0000006a00697308 */ /* 0x000fe20000000400 */
[----:B0-----:R-:W-:-:S07]  /*3af0*/  FMUL.FTZ R6, R145, R70 ;  /* 0x0000004691067220 */ /* 0x001fce0000410000 */
[----:B------:R-:W-:Y:S01]  /*3b00*/  MUFU.COS R107, R106 ;  /* 0x0000006a006b7308 */ /* 0x000fe20000000000 */
[----:B------:R-:W-:-:S07]  /*3b10*/  FMUL.FTZ R7, R3, R72 ;  /* 0x0000004803077220 */ /* 0x000fce0000410000 */
[----:B------:R-:W0:Y:S01]  /*3b20*/  MUFU.EX2 R6, R6 ;  /* 0x0000000600067308 */ /* 0x000e220000000800 */
[----:B------:R-:W-:Y:S02]  /*3b30*/  FMUL.RZ R108, R7, 0.15915493667125701904 ;  /* 0x3e22f983076c7820 */ /* 0x000fe4000040c000 */
[----:B------:R-:W-:-:S05]  /*3b40*/  FMUL.FTZ R7, R145, R72 ;  /* 0x0000004891077220 */ /* 0x000fca0000410000 */
[----:B------:R-:W1:Y:S08]  /*3b50*/  MUFU.EX2 R16, R16 ;  /* 0x0000001000107308 */ /* 0x000e700000000800 */
[----:B------:R2:W1:Y:S01]  /*3b60*/  MUFU.COS R21, R104 ;  /* 0x0000006800157308 */ /* 0x0004620000000000 */
[C---:B0-----:R-:W-:Y:S02]  /*3b70*/  FMUL.FTZ R118, R6.reuse, R107 ;  /* 0x0000006b06767220 */ /* 0x041fe40000410000 */
[----:B------:R-:W-:-:S05]  /*3b80*/  FMUL.FTZ R116, R6, R105 ;  /* 0x0000006906747220 */ /* 0x000fca0000410000 */
[----:B------:R-:W-:Y:S01]  /*3b90*/  MUFU.SIN R112, R108 ;  /* 0x0000006c00707308 */ /* 0x000fe20000000400 */
[----:B--2---:R-:W-:-:S04]  /*3ba0*/  FMUL.FTZ R104, R3, R76 ;  /* 0x0000004c03687220 */ /* 0x004fc80000410000 */
[----:B------:R-:W-:-:S03]  /*3bb0*/  FMUL.RZ R104, R104, 0.15915493667125701904 ;  /* 0x3e22f98368687820 */ /* 0x000fc6000040c000 */
[----:B------:R-:W-:Y:S01]  /*3bc0*/  MUFU.COS R114, R108 ;  /* 0x0000006c00727308 */ /* 0x000fe20000000000 */
[----:B-1----:R-:W-:-:S07]  /*3bd0*/  FMUL.FTZ R120, R16, R17 ;  /* 0x0000001110787220 */ /* 0x002fce0000410000 */
[----:B------:R-:W0:Y:S01]  /*3be0*/  MUFU.EX2 R7, R7 ;  /* 0x0000000700077308 */ /* 0x000e220000000800 */
[----:B------:R-:W-:Y:S01]  /*3bf0*/  FMUL.FTZ R6, R145, R76 ;  /* 0x0000004c91067220 */ /* 0x000fe20000410000 */
[----:B------:R-:W-:Y:S01]  /*3c00*/  PRMT R123, RZ, 0x5410, R171 ;  /* 0x00005410ff7b7816 */ /* 0x000fe200000000ab */
[----:B------:R-:W-:-:S05]  /*3c10*/  FMUL.FTZ R106, R117, R66 ;  /* 0x00000042756a7220 */ /* 0x000fca0000410000 */
[----:B------:R-:W-:Y:S01]  /*3c20*/  MUFU.SIN R135, R104 ;  /* 0x0000006800877308 */ /* 0x000fe20000000400 */
[----:B------:R-:W-:Y:S02]  /*3c30*/  FMUL.FTZ R122, R16, R21 ;  /* 0x00000015107a7220 */ /* 0x000fe40000410000 */
[----:B------:R-:W-:-:S05]  /*3c40*/  FMUL.FTZ R16, R3, R78 ;  /* 0x0000004e03107220 */ /* 0x000fca0000410000 */
[----:B------:R1:W-:Y:S01]  /*3c50*/  MUFU.COS R17, R104 ;  /* 0x0000006800117308 */ /* 0x0003e20000000000 */
[----:B------:R-:W-:Y:S01]  /*3c60*/  FMUL.FTZ R153, R123, R106 ;  /* 0x0000006a7b997220 */ /* 0x000fe20000410000 */
[----:B------:R-:W-:Y:S01]  /*3c70*/  PRMT R113, RZ, 0x5410, R113 ;  /* 0x00005410ff717816 */ /* 0x000fe20000000071 */
[----:B------:R-:W-:Y:S02]  /*3c80*/  FMUL.FTZ R20, R3, R74 ;  /* 0x0000004a03147220 */ /* 0x000fe40000410000 */
[----:B-1----:R-:W-:-:S03]  /*3c90*/  FMUL.FTZ R104, R119, R66 ;  /* 0x0000004277687220 */ /* 0x002fc60000410000 */
[----:B------:R-:W1:Y:S01]  /*3ca0*/  MUFU.EX2 R6, R6 ;  /* 0x0000000600067308 */ /* 0x000e620000000800 */
[----:B------:R-:W-:Y:S01]  /*3cb0*/  FMUL.FTZ R151, R123, R104 ;  /* 0x000000687b977220 */ /* 0x000fe20000410000 */
[----:B------:R-:W-:Y:S01]  /*3cc0*/  PRMT R115, RZ, 0x5410, R115 ;  /* 0x00005410ff737816 */ /* 0x000fe20000000073 */
[C---:B0-----:R-:W-:Y:S02]  /*3cd0*/  FMUL.FTZ R114, R7.reuse, R114 ;  /* 0x0000007207727220 */ /* 0x041fe40000410000 */
[----:B------:R-:W-:Y:S02]  /*3ce0*/  FMUL.FTZ R112, R7, R112 ;  /* 0x0000007007707220 */ /* 0x000fe40000410000 */
[----:B------:R-:W-:Y:S02]  /*3cf0*/  FMUL.RZ R107, R16, 0.15915493667125701904 ;  /* 0x3e22f983106b7820 */ /* 0x000fe4000040c000 */
[----:B------:R-:W-:Y:S02]  /*3d00*/  FMUL.FTZ R21, R120, R151 ;  /* 0x0000009778157220 */ /* 0x000fe40000410000 */
[----:B------:R-:W-:-:S02]  /*3d10*/  FMUL.FTZ R7, R145, R78 ;  /* 0x0000004e91077220 */ /* 0x000fc40000410000 */
[-C--:B------:R-:W-:Y:S01]  /*3d20*/  FMUL.FTZ R16, R120, R153.reuse ;  /* 0x0000009978107220 */ /* 0x080fe20000410000 */
[----:B------:R-:W-:Y:S01]  /*3d30*/  PRMT R121, RZ, 0x5410, R58 ;  /* 0x00005410ff797816 */ /* 0x000fe2000000003a */
[----:B------:R-:W-:Y:S02]  /*3d40*/  FMUL.RZ R110, R20, 0.15915493667125701904 ;  /* 0x3e22f983146e7820 */ /* 0x000fe4000040c000 */
[----:B------:R-:W-:Y:S02]  /*3d50*/  FMUL.FTZ R20, R145, R74 ;  /* 0x0000004a91147220 */ /* 0x000fe40000410000 */
[-C--:B------:R-:W-:Y:S02]  /*3d60*/  FMUL.FTZ R152, R113, R68.reuse ;  /* 0x0000004471987220 */ /* 0x080fe40000410000 */
[----:B------:R-:W-:Y:S02]  /*3d70*/  FFMA.FTZ R21, R122, R153, R21 ;  /* 0x000000997a157223 */ /* 0x000fe40000010015 */
[----:B------:R-:W-:-:S02]  /*3d80*/  FMUL.FTZ R156, R115, R68 ;  /* 0x00000044739c7220 */ /* 0x000fc40000410000 */
[----:B------:R-:W-:Y:S01]  /*3d90*/  FFMA.FTZ R16, R122, R151, -R16 ;  /* 0x000000977a107223 */ /* 0x000fe20000010810 */
[----:B------:R-:W-:Y:S01]  /*3da0*/  MUFU.EX2 R7, R7 ;  /* 0x0000000700077308 */ /* 0x000fe20000000800 */
[C---:B------:R-:W-:Y:S02]  /*3db0*/  FFMA.FTZ R105, R121.reuse, R152, R21 ;  /* 0x0000009879697223 */ /* 0x040fe40000010015 */
[----:B------:R-:W-:-:S05]  /*3dc0*/  FFMA.FTZ R21, R121, R156, R16 ;  /* 0x0000009c79157223 */ /* 0x000fca0000010010 */
[----:B------:R-:W0:Y:S01]  /*3dd0*/  MUFU.COS R126, R107 ;  /* 0x0000006b007e7308 */ /* 0x000e220000000000 */
[----:B-1----:R-:W-:Y:S01]  /*3de0*/  FMUL.FTZ R106, R6, R17 ;  /* 0x00000011066a7220 */ /* 0x002fe20000410000 */
[----:B------:R-:W-:-:S06]  /*3df0*/  PRMT R109, RZ, 0x5410, R109 ;  /* 0x00005410ff6d7816 */ /* 0x000fcc000000006d */
[----:B------:R1:W2:Y:S01]  /*3e00*/  MUFU.SIN R124, R107 ;  /* 0x0000006b007c7308 */ /* 0x0002a20000000400 */
[C---:B------:R-:W-:Y:S01]  /*3e10*/  FMUL.FTZ R17, R116.reuse, R21 ;  /* 0x0000001574117220 */ /* 0x040fe20000410000 */
[----:B------:R-:W-:Y:S01]  /*3e20*/  PRMT R111, RZ, 0x5410, R111 ;  /* 0x00005410ff6f7816 */ /* 0x000fe2000000006f */
[----:B------:R-:W-:-:S05]  /*3e30*/  FMUL.FTZ R16, R116, R105 ;  /* 0x0000006974107220 */ /* 0x000fca0000410000 */
[----:B------:R-:W-:Y:S01]  /*3e40*/  MUFU.SIN R127, R110 ;  /* 0x0000006e007f7308 */ /* 0x000fe20000000400 */
[----:B-1----:R-:W-:-:S07]  /*3e50*/  PRMT R107, RZ, 0x5410, R59 ;  /* 0x00005410ff6b7816 */ /* 0x002fce000000003b */
[----:B------:R-:W-:Y:S08]  /*3e60*/  MUFU.COS R133, R110 ;  /* 0x0000006e00857308 */ /* 0x000ff00000000000 */
[----:B------:R-:W1:Y:S01]  /*3e70*/  MUFU.EX2 R20, R20 ;  /* 0x0000001400147308 */ /* 0x000e620000000800 */
        /* <DEDUP_REMOVED lines=8> */
[C---:B0-----:R-:W-:Y:S02]  /*3f00*/  FMUL.FTZ R126, R7.reuse, R126 ;  /* 0x0000007e077e7220 */ /* 0x041fe40000410000 */
[----:B--2---:R-:W-:Y:S01]  /*3f10*/  FMUL.FTZ R124, R7, R124 ;  /* 0x0000007c077c7220 */ /* 0x004fe20000410000 */
[----:B------:R-:W-:Y:S01]  /*3f20*/  PRMT R103, RZ, 0x5410, R103 ;  /* 0x00005410ff677816 */ /* 0x000fe20000000067 */
[----:B------:R-:W-:Y:S01]  /*3f30*/  FMUL.FTZ R7, R19, R120 ;  /* 0x0000007813077220 */ /* 0x000fe20000410000 */
[----:B------:R-:W-:Y:S01]  /*3f40*/  PRMT R101, RZ, 0x5410, R101 ;  /* 0x00005410ff657816 */ /* 0x000fe20000000065 */
[C---:B-1----:R-:W-:Y:S02]  /*3f50*/  FMUL.FTZ R110, R20.reuse, R133 ;  /* 0x00000085146e7220 */ /* 0x042fe40000410000 */
[----:B------:R-:W-:Y:S02]  /*3f60*/  FMUL.FTZ R108, R20, R127 ;  /* 0x0000007f146c7220 */ /* 0x000fe40000410000 */
[----:B------:R-:W-:-:S02]  /*3f70*/  FMUL.FTZ R16, R112, R21 ;  /* 0x0000001570107220 */ /* 0x000fc40000410000 */
[-C--:B------:R-:W-:Y:S02]  /*3f80*/  FMUL.FTZ R20, R112, R17.reuse ;  /* 0x0000001170147220 */ /* 0x080fe40000410000 */
[----:B------:R-:W-:Y:S02]  /*3f90*/  FMUL.RZ R136, R6, 0.15915493667125701904 ;  /* 0x3e22f98306887820 */ /* 0x000fe4000040c000 */
[C---:B------:R-:W-:Y:S01]  /*3fa0*/  FMUL.FTZ R6, R18.reuse, R120 ;  /* 0x0000007812067220 */ /* 0x040fe20000410000 */
[----:B------:R-:W-:Y:S01]  /*3fb0*/  PRMT R105, RZ, 0x5410, R60 ;  /* 0x00005410ff697816 */ /* 0x000fe2000000003c */
[----:B------:R-:W-:Y:S02]  /*3fc0*/  FFMA.FTZ R7, R18, R122, -R7 ;  /* 0x0000007a12077223 */ /* 0x000fe40000010807 */
[----:B------:R-:W-:Y:S02]  /*3fd0*/  FMUL.FTZ R145, R145, R80 ;  /* 0x0000005091917220 */ /* 0x000fe40000410000 */
[----:B------:R-:W-:-:S02]  /*3fe0*/  FFMA.FTZ R127, R114, R17, -R16 ;  /* 0x00000011727f7223 */ /* 0x000fc40000010810 */
[----:B------:R-:W-:Y:S02]  /*3ff0*/  FFMA.FTZ R21, R114, R21, R20 ;  /* 0x0000001572157223 */ /* 0x000fe40000010014 */
[----:B------:R-:W-:Y:S02]  /*4000*/  FMUL.FTZ R160, R103, R72 ;  /* 0x0000004867a07220 */ /* 0x000fe40000410000 */
[----:B------:R-:W-:Y:S02]  /*4010*/  FFMA.FTZ R17, R19, R122, R6 ;  /* 0x0000007a13117223 */ /* 0x000fe40000010006 */
[----:B------:R-:W-:Y:S02]  /*4020*/  FMUL.FTZ R166, R101, R72 ;  /* 0x0000004865a67220 */ /* 0x000fe40000410000 */
[C---:B------:R-:W-:Y:S02]  /*4030*/  FMUL.FTZ R20, R116.reuse, R7 ;  /* 0x0000000774147220 */ /* 0x040fe40000410000 */
[----:B------:R-:W-:Y:S01]  /*4040*/  FFMA.FTZ R21, R105, R160, R21 ;  /* 0x000000a069157223 */ /* 0x000fe20000010015 */
[----:B------:R-:W-:Y:S01]  /*4050*/  MUFU.EX2 R145, R145 ;  /* 0x0000009100917308 */ /* 0x000fe20000000800 */
[----:B------:R-:W-:-:S02]  /*4060*/  FMUL.FTZ R6, R116, R17 ;  /* 0x0000001174067220 */ /* 0x000fc40000410000 */
[----:B------:R-:W-:Y:S02]  /*4070*/  FFMA.FTZ R127, R105, R166, R127 ;  /* 0x000000a6697f7223 */ /* 0x000fe4000001007f */
[----:B------:R-:W-:-:S03]  /*4080*/  FFMA.FTZ R17, R118, R17, R20 ;  /* 0x0000001176117223 */ /* 0x000fc60000010014 */
[----:B------:R-:W0:Y:S01]  /*4090*/  MUFU.COS R16, R136 ;  /* 0x0000008800107308 */ /* 0x000e220000000000 */
[C---:B------:R-:W-:Y:S01]  /*40a0*/  FMUL.FTZ R133, R108.reuse, R21 ;  /* 0x000000156c857220 */ /* 0x040fe20000410000 */
[----:B------:R-:W-:Y:S01]  /*40b0*/  PRMT R129, RZ, 0x5410, R129 ;  /* 0x00005410ff817816 */ /* 0x000fe20000000081 */
[----:B------:R-:W-:Y:S01]  /*40c0*/  FMUL.FTZ R135, R108, R127 ;  /* 0x0000007f6c877220 */ /* 0x000fe20000410000 */
[----:B------:R-:W-:Y:S01]  /*40d0*/  PRMT R125, RZ, 0x5410, R125 ;  /* 0x00005410ff7d7816 */ /* 0x000fe2000000007d */
[----:B------:R-:W-:Y:S02]  /*40e0*/  FFMA.FTZ R7, R118, R7, -R6 ;  /* 0x0000000776077223 */ /* 0x000fe40000010806 */
[----:B------:R-:W-:Y:S02]  /*40f0*/  FMUL.FTZ R20, R112, R17 ;  /* 0x0000001170147220 */ /* 0x000fe40000410000 */
[C---:B------:R-:W-:Y:S01]  /*4100*/  FFMA.FTZ R133, R110.reuse, R127, -R133 ;  /* 0x0000007f6e857223 */ /* 0x040fe20000010885 */
[----:B------:R-:W-:Y:S01]  /*4110*/  PRMT R127, RZ, 0x5410, R61 ;  /* 0x00005410ff7f7816 */ /* 0x000fe2000000003d */
[----:B------:R-:W-:-:S02]  /*4120*/  FFMA.FTZ R135, R110, R21, R135 ;  /* 0x000000156e877223 */ /* 0x000fc40000010087 */
[-C--:B------:R-:W-:Y:S02]  /*4130*/  FFMA.FTZ R21, R114, R7.reuse, -R20 ;  /* 0x0000000772157223 */ /* 0x080fe40000010814 */
[-C--:B------:R-:W-:Y:S02]  /*4140*/  FMUL.FTZ R168, R129, R74.reuse ;  /* 0x0000004a81a87220 */ /* 0x080fe40000410000 */
[----:B------:R-:W-:Y:S01]  /*4150*/  FMUL.FTZ R7, R112, R7 ;  /* 0x0000000770077220 */ /* 0x000fe20000410000 */
[----:B------:R-:W1:Y:S01]  /*4160*/  MUFU.SIN R6, R136 ;  /* 0x0000008800067308 */ /* 0x000e620000000400 */
[----:B------:R-:W-:Y:S02]  /*4170*/  FMUL.FTZ R162, R125, R74 ;  /* 0x0000004a7da27220 */ /* 0x000fe40000410000 */
[----:B------:R-:W-:Y:S02]  /*4180*/  FFMA.FTZ R135, R127, R168, R135 ;  /* 0x000000a87f877223 */ /* 0x000fe40000010087 */
[----:B------:R-:W-:-:S02]  /*4190*/  FFMA.FTZ R7, R114, R17, R7 ;  /* 0x0000001172077223 */ /* 0x000fc40000010007 */
[----:B------:R-:W-:Y:S02]  /*41a0*/  FFMA.FTZ R133, R127, R162, R133 ;  /* 0x000000a27f857223 */ /* 0x000fe40000010085 */
[----:B0-----:R-:W-:Y:S02]  /*41b0*/  FMUL.FTZ R161, R145, R16 ;  /* 0x0000001091a17220 */ /* 0x001fe40000410000 */
[----:B------:R-:W-:Y:S02]  /*41c0*/  FMUL.FTZ R17, R104, R135 ;  /* 0x0000008768117220 */ /* 0x000fe40000410000 */
[----:B------:R-:W-:Y:S01]  /*41d0*/  FMUL.FTZ R16, R108, R7 ;  /* 0x000000076c107220 */ /* 0x000fe20000410000 */
[----:B------:R-:W-:Y:S01]  /*41e0*/  PRMT R137, RZ, 0x5410, R137 ;  /* 0x00005410ff897816 */ /* 0x000fe20000000089 */
[-C--:B------:R-:W-:Y:S02]  /*41f0*/  FMUL.FTZ R20, R104, R133.reuse ;  /* 0x0000008568147220 */ /* 0x080fe40000410000 */
[----:B------:R-:W-:-:S02]  /*4200*/  FFMA.FTZ R133, R106, R133, -R17 ;  /* 0x000000856a857223 */ /* 0x000fc40000010811 */
[----:B------:R-:W-:Y:S01]  /*4210*/  FFMA.FTZ R17, R110, R21, -R16 ;  /* 0x000000156e117223 */ /* 0x000fe20000010810 */
[----:B------:R-:W-:Y:S01]  /*4220*/  PRMT R131, RZ, 0x5410, R131 ;  /* 0x00005410ff837816 */ /* 0x000fe20000000083 */
[----:B------:R-:W-:Y:S01]  /*4230*/  FFMA.FTZ R20, R106, R135, R20 ;  /* 0x000000876a147223 */ /* 0x000fe20000010014 */
[----:B------:R-:W-:Y:S01]  /*4240*/  PRMT R135, RZ, 0x5410, R62 ;  /* 0x00005410ff877816 */ /* 0x000fe2000000003e */
[----:B------:R-:W-:Y:S02]  /*4250*/  FMUL.FTZ R21, R108, R21 ;  /* 0x000000156c157220 */ /* 0x000fe40000410000 */
[----:B------:R-:W-:Y:S02]  /*4260*/  FMUL.FTZ R170, R137, R76 ;  /* 0x0000004c89aa7220 */ /* 0x000fe40000410000 */
[----:B------:R-:W-:Y:S02]  /*4270*/  FFMA.FTZ R21, R110, R7, R21 ;  /* 0x000000076e157223 */ /* 0x000fe40000010015 */
[----:B-1----:R-:W-:-:S02]  /*4280*/  FMUL.FTZ R163, R145, R6 ;  /* 0x0000000691a37220 */ /* 0x002fc40000410000 */
[----:B------:R-:W-:Y:S02]  /*4290*/  FMUL.FTZ R174, R131, R76 ;  /* 0x0000004c83ae7220 */ /* 0x000fe40000410000 */
[C---:B------:R-:W-:Y:S02]  /*42a0*/  FFMA.FTZ R145, R135.reuse, R170, R20 ;  /* 0x000000aa87917223 */ /* 0x040fe40000010014 */
[----:B------:R-:W-:Y:S01]  /*42b0*/  FMUL.FTZ R6, R104, R21 ;  /* 0x0000001568067220 */ /* 0x000fe20000410000 */
[----:B------:R-:W-:Y:S01]  /*42c0*/  PRMT R139, RZ, 0x5410, R139 ;  /* 0x00005410ff8b7816 */ /* 0x000fe2000000008b */
[----:B------:R-:W-:Y:S02]  /*42d0*/  FFMA.FTZ R133, R135, R174, R133 ;  /* 0x000000ae87857223 */ /* 0x000fe40000010085 */
        /* <DEDUP_REMOVED lines=10> */
[----:B------:R-:W-:Y:S01]  /*4380*/  FMUL.FTZ R6, R124, R7 ;  /* 0x000000077c067220 */ /* 0x000fe20000410000 */
[----:B------:R-:W-:Y:S01]  /*4390*/  ISETP.NE.AND P1, PT, R39, 0x1f, PT ;  /* 0x0000001f2700780c */ /* 0x000fe20003f25270 */
[C---:B------:R-:W-:Y:S02]  /*43a0*/  FFMA.FTZ R136, R126.reuse, R145, R136 ;  /* 0x000000917e887223 */ /* 0x040fe40000010088 */
[----:B------:R-:W-:Y:S02]  /*43b0*/  FMUL.FTZ R164, R141, R78 ;  /* 0x0000004e8da47220 */ /* 0x000fe40000410000 */
[----:B------:R-:W-:Y:S02]  /*43c0*/  FFMA.FTZ R20, R133, R144, R20 ;  /* 0x0000009085147223 */ /* 0x000fe40000010014 */
[C---:B------:R-:W-:Y:S01]  /*43d0*/  FFMA.FTZ R16, R126.reuse, R7, R16 ;  /* 0x000000077e107223 */ /* 0x040fe20000010010 */
[----:B------:R-:W-:Y:S01]  /*43e0*/  PRMT R147, RZ, 0x5410, R147 ;  /* 0x00005410ff937816 */ /* 0x000fe20000000093 */
[----:B------:R-:W-:-:S02]  /*43f0*/  FFMA.FTZ R6, R126, R17, -R6 ;  /* 0x000000117e067223 */ /* 0x000fc40000010806 */
[----:B------:R-:W-:Y:S02]  /*4400*/  FFMA.FTZ R136, R133, R164, R136 ;  /* 0x000000a485887223 */ /* 0x000fe40000010088 */
[C---:B------:R-:W-:Y:S02]  /*4410*/  FMUL.FTZ R17, R163.reuse, R20 ;  /* 0x00000014a3117220 */ /* 0x040fe40000410000 */
[C---:B------:R-:W-:Y:S01]  /*4420*/  FMUL.FTZ R173, R163.reuse, R16 ;  /* 0x00000010a3ad7220 */ /* 0x040fe20000410000 */
[----:B------:R-:W-:Y:S01]  /*4430*/  PRMT R145, RZ, 0x5410, R64 ;  /* 0x00005410ff917816 */ /* 0x000fe20000000040 */
[-C--:B------:R-:W-:Y:S02]  /*4440*/  FMUL.FTZ R7, R163, R136.reuse ;  /* 0x00000088a3077220 */ /* 0x080fe40000410000 */
[C---:B------:R-:W-:Y:S02]  /*4450*/  FFMA.FTZ R17, R161.reuse, R136, R17 ;  /* 0x00000088a1117223 */ /* 0x040fe40000010011 */
[----:B------:R-:W-:-:S02]  /*4460*/  FFMA.FTZ R173, R161, R6, -R173 ;  /* 0x00000006a1ad7223 */ /* 0x000fc400000108ad */
[----:B------:R-:W-:Y:S02]  /*4470*/  FMUL.FTZ R6, R163, R6 ;  /* 0x00000006a3067220 */ /* 0x000fe40000410000 */
        /* <DEDUP_REMOVED lines=19> */
.L_x_11945:
[----:B0--34-:R-:W-:Y:S05]  /*45b0*/  BSYNC B0 ;  /* 0x0000000000007941 */ /* 0x019fea0003800000 */
.L_x_11944:
[----:B------:R-:W0:Y:S01]  /*45c0*/  SHFL.UP PT, R21, R175, 0x1, RZ ;  /* 0x04200000af157989 */ /* 0x000e2200000e00ff */
[----:B------:R-:W-:Y:S01]  /*45d0*/  ISETP.GE.AND P3, PT, R40, 0x1, PT ;  /* 0x000000012800780c */ /* 0x000fe20003f66270 */
[C---:B------:R-:W-:Y:S01]  /*45e0*/  IMAD R192, R167.reuse, c[0x0][0x2c0], RZ ;  /* 0x0000b000a7c07a24 */ /* 0x040fe200078e02ff */
[----:B------:R-:W-:Y:S01]  /*45f0*/  MOV R186, c[0x0][0x2bc] ;  /* 0x0000af0000ba7a02 */ /* 0x000fe20000000f00 */
[----:B------:R-:W2:Y:S01]  /*4600*/  SHFL.UP PT, R177, R176, 0x1, RZ ;  /* 0x04200000b0b17989 */ /* 0x000ea200000e00ff */
[----:B------:R-:W-:Y:S01]  /*4610*/  IMAD R190, R167, c[0x0][0x2a0], RZ ;  /* 0x0000a800a7be7a24 */ /* 0x000fe200078e02ff */
[----:B------:R-:W-:Y:S01]  /*4620*/  PRMT R165, RZ, 0x5410, R165 ;  /* 0x00005410ffa57816 */ /* 0x000fe200000000a5 */
[C---:B------:R-:W-:Y:S01]  /*4630*/  IMAD R183, R37.reuse, c[0x0][0x2c4], R192 ;  /* 0x0000b10025b77a24 */ /* 0x040fe200078e02c0 */
[----:B------:R-:W3:Y:S01]  /*4640*/  SHFL.UP PT, R6, R173, 0x1, RZ ;  /* 0x04200000ad067989 */ /* 0x000ee200000e00ff */
[----:B------:R-:W-:Y:S01]  /*4650*/  SHF.R.U32.HI R188, RZ, 0x1, R186 ;  /* 0x00000001ffbc7819 */ /* 0x000fe200000116ba */
[----:B------:R-:W-:Y:S01]  /*4660*/  IMAD R189, R37, c[0x0][0x2a4], R190 ;  /* 0x0000a90025bd7a24 */ /* 0x000fe200078e02be */
[----:B------:R-:W-:Y:S01]  /*4670*/  PRMT R155, RZ, 0x5410, R155 ;  /* 0x00005410ff9b7816 */ /* 0x000fe2000000009b */
[----:B------:R-:W4:Y:S01]  /*4680*/  SHFL.UP PT, R7, R20, 0x1, RZ ;  /* 0x0420000014077989 */ /* 0x000f2200000e00ff */
[----:B------:R-:W-:Y:S01]  /*4690*/  PRMT R150, RZ, 0x5410, R150 ;  /* 0x00005410ff967816 */ /* 0x000fe20000000096 */
[----:B------:R-:W-:Y:S01]  /*46a0*/  BSSY B0, `(.L_x_11946) ;  /* 0x0000109000007945 */ /* 0x000fe20003800000 */
[----:B------:R-:W-:-:S02]  /*46b0*/  PRMT R149, RZ, 0x5410, R149 ;  /* 0x00005410ff957816 */ /* 0x000fc40000000095 */
[----:B------:R-:W-:Y:S01]  /*46c0*/  ISETP.NE.AND P6, PT, R128, 0x1f, PT ;  /* 0x0000001f8000780c */ /* 0x000fe20003fc5270 */
[----:B------:R-:W-:Y:S01]  /*46d0*/  FMUL.FTZ R150, R99, R150 ;  /* 0x0000009663967220 */ /* 0x000fe20000410000 */
[----:B------:R-:W-:Y:S02]  /*46e0*/  PRMT R130, RZ, 0x5410, R130 ;  /* 0x00005410ff827816 */ /* 0x000fe40000000082 */
[----:B------:R-:W-:Y:S02]  /*46f0*/  PRMT R132, RZ, 0x5410, R132 ;  /* 0x00005410ff847816 */ /* 0x000fe40000000084 */
[----:B------:R-:W-:Y:S01]  /*4700*/  ISETP.GE.OR P0, PT, R169, c[0x0][0x174], P0 ;  /* 0x00005d00a9007a0c */ /* 0x000fe20000706670 */
[C---:B0-----:R-:W-:Y:S01]  /*4710*/  FMUL.FTZ R182, R20.reuse, R21 ;  /* 0x0000001514b67220 */ /* 0x041fe20000410000 */
[----:B------:R-:W-:Y:S02]  /*4720*/  PRMT R140, RZ, 0x5410, R140 ;  /* 0x00005410ff8c7816 */ /* 0x000fe4000000008c */
[----:B------:R-:W-:Y:S01]  /*4730*/  PRMT R138, RZ, 0x5410, R138 ;  /* 0x00005410ff8a7816 */ /* 0x000fe2000000008a */
[----:B--2---:R-:W-:-:S02]  /*4740*/  FMUL.FTZ R180, R20, R177 ;  /* 0x000000b114b47220 */ /* 0x004fc40000410000 */
[C---:B------:R-:W-:Y:S02]  /*4750*/  FFMA.FTZ R177, R173.reuse, R177, R182 ;  /* 0x000000b1adb17223 */ /* 0x040fe400000100b6 */
[C---:B---3--:R-:W-:Y:S02]  /*4760*/  FMUL.FTZ R178, R20.reuse, R6 ;  /* 0x0000000614b27220 */ /* 0x048fe40000410000 */
[C---:B------:R-:W-:Y:S02]  /*4770*/  FFMA.FTZ R180, R173.reuse, R21, -R180 ;  /* 0x00000015adb47223 */ /* 0x040fe400000108b4 */
[-C--:B----4-:R-:W-:Y:S02]  /*4780*/  FFMA.FTZ R21, R173, R7.reuse, R178 ;  /* 0x00000007ad157223 */ /* 0x090fe400000100b2 */
[----:B------:R-:W-:Y:S02]  /*4790*/  FMUL.FTZ R7, R20, R7 ;  /* 0x0000000714077220 */ /* 0x000fe40000410000 */
[----:B------:R-:W-:Y:S01]  /*47a0*/  @P3 FADD.FTZ R176, R176, R177 ;  /* 0x000000b1b0b03221 */ /* 0x000fe20000010000 */
[----:B------:R-:W-:Y:S01]  /*47b0*/  FSEL R21, R20, R21, !P3 ;  /* 0x0000001514157208 */ /* 0x000fe20005800000 */
[----:B------:R-:W-:-:S02]  /*47c0*/  @P3 FADD.FTZ R175, R175, R180 ;  /* 0x000000b4afaf3221 */ /* 0x000fc40000010000 */
        /* <DEDUP_REMOVED lines=8> */
[----:B------:R-:W-:Y:S02]  /*4850*/  FFMA.FTZ R178, R173, R178, -R179 ;  /* 0x000000b2adb27223 */ /* 0x000fe400000108b3 */
[----:B---3--:R-:W-:Y:S02]  /*4860*/  FMUL.FTZ R177, R21, R6 ;  /* 0x0000000615b17220 */ /* 0x008fe40000410000 */
[----:B------:R-:W-:Y:S02]  /*4870*/  FFMA.FTZ R181, R173, R180, R181 ;  /* 0x000000b4adb57223 */ /* 0x000fe400000100b5 */
[-C--:B----4-:R-:W-:Y:S02]  /*4880*/  FMUL.FTZ R7, R21, R20.reuse ;  /* 0x0000001415077220 */ /* 0x090fe40000410000 */
[C---:B------:R-:W-:Y:S02]  /*4890*/  FFMA.FTZ R20, R173.reuse, R20, R177 ;  /* 0x00000014ad147223 */ /* 0x040fe400000100b1 */
[----:B------:R-:W-:-:S02]  /*48a0*/  @P3 FFMA.FTZ R173, R173, R6, -R7 ;  /* 0x00000006adad3223 */ /* 0x000fc40000010807 */
[----:B------:R-:W-:Y:S01]  /*48b0*/  @P3 FADD.FTZ R175, R175, R178 ;  /* 0x000000b2afaf3221 */ /* 0x000fe20000010000 */
[----:B------:R-:W-:Y:S01]  /*48c0*/  FSEL R20, R21, R20, !P3 ;  /* 0x0000001415147208 */ /* 0x000fe20005800000 */
[----:B------:R-:W-:Y:S01]  /*48d0*/  @P3 FADD.FTZ R176, R176, R181 ;  /* 0x000000b5b0b03221 */ /* 0x000fe20000010000 */
[----:B------:R-:W0:Y:S01]  /*48e0*/  SHFL.UP PT, R6, R173, 0x4, RZ ;  /* 0x04800000ad067989 */ /* 0x000e2200000e00ff */
[----:B------:R-:W-:Y:S01]  /*48f0*/  ISETP.GE.AND P3, PT, R40, 0x4, PT ;  /* 0x000000042800780c */ /* 0x000fe20003f66270 */
[----:B------:R-:W-:Y:S02]  /*4900*/  IMAD R181, R188, R35, RZ ;  /* 0x00000023bcb57224 */ /* 0x000fe400078e02ff */
[----:B------:R-:W2:Y:S04]  /*4910*/  SHFL.UP PT, R21, R175, 0x4, RZ ;  /* 0x04800000af157989 */ /* 0x000ea800000e00ff */
[----:B------:R-:W3:Y:S04]  /*4920*/  SHFL.UP PT, R177, R176, 0x4, RZ ;  /* 0x04800000b0b17989 */ /* 0x000ee800000e00ff */
[----:B------:R-:W4:Y:S01]  /*4930*/  SHFL.UP PT, R7, R20, 0x4, RZ ;  /* 0x0480000014077989 */ /* 0x000f2200000e00ff */
[----:B0-----:R-:W-:-:S02]  /*4940*/  FMUL.FTZ R178, R20, R6 ;  /* 0x0000000614b27220 */ /* 0x001fc40000410000 */
[C---:B--2---:R-:W-:Y:S02]  /*4950*/  FMUL.FTZ R182, R20.reuse, R21 ;  /* 0x0000001514b67220 */ /* 0x044fe40000410000 */
[CC--:B---3--:R-:W-:Y:S02]  /*4960*/  FMUL.FTZ R180, R20.reuse, R177.reuse ;  /* 0x000000b114b47220 */ /* 0x0c8fe40000410000 */
[C---:B------:R-:W-:Y:S02]  /*4970*/  FFMA.FTZ R177, R173.reuse, R177, R182 ;  /* 0x000000b1adb17223 */ /* 0x040fe400000100b6 */
[CC--:B----4-:R-:W-:Y:S02]  /*4980*/  FFMA.FTZ R179, R173.reuse, R7.reuse, R178 ;  /* 0x00000007adb37223 */ /* 0x0d0fe400000100b2 */
[C---:B------:R-:W-:Y:S02]  /*4990*/  FMUL.FTZ R7, R20.reuse, R7 ;  /* 0x0000000714077220 */ /* 0x040fe40000410000 */
[C---:B------:R-:W-:Y:S01]  /*49a0*/  FFMA.FTZ R180, R173.reuse, R21, -R180 ;  /* 0x00000015adb47223 */ /* 0x040fe200000108b4 */
[----:B------:R-:W-:Y:S01]  /*49b0*/  FSEL R179, R20, R179, !P3 ;  /* 0x000000b314b37208 */ /* 0x000fe20005800000 */
[----:B------:R-:W-:Y:S01]  /*49c0*/  @P3 FADD.FTZ R176, R176, R177 ;  /* 0x000000b1b0b03221 */ /* 0x000fe20000010000 */
[----:B------:R-:W-:Y:S01]  /*49d0*/  MOV R21, c[0x0][0x2b8] ;  /* 0x0000ae0000157a02 */ /* 0x000fe20000000f00 */
[----:B------:R-:W-:Y:S01]  /*49e0*/  @P3 FFMA.FTZ R173, R173, R6, -R7 ;  /* 0x00000006adad3223 */ /* 0x000fe20000010807 */
[----:B------:R-:W-:Y:S01]  /*49f0*/  MOV R7, c[0x0][0x29c] ;  /* 0x0000a70000077a02 */ /* 0x000fe20000000f00 */
[----:B------:R-:W-:Y:S01]  /*4a00*/  @P3 FADD.FTZ R175, R175, R180 ;  /* 0x000000b4afaf3221 */ /* 0x000fe20000010000 */
[----:B------:R-:W0:Y:S01]  /*4a10*/  SHFL.UP PT, R184, R176, 0x8, RZ ;  /* 0x05000000b0b87989 */ /* 0x000e2200000e00ff */
[----:B------:R-:W-:-:S02]  /*4a20*/  MOV R6, c[0x0][0x298] ;  /* 0x0000a60000067a02 */ /* 0x000fc40000000f00 */
[--C-:B------:R-:W-:Y:S01]  /*4a30*/  SHF.R.U32.HI R20, RZ, 0x1, R7.reuse ;  /* 0x00000001ff147819 */ /* 0x100fe20000011607 */
[----:B------:R-:W2:Y:S01]  /*4a40*/  SHFL.UP PT, R178, R173, 0x8, RZ ;  /* 0x05000000adb27989 */ /* 0x000ea200000e00ff */
[----:B------:R-:W-:Y:S02]  /*4a50*/  SHF.R.U64 R6, R6, 0x1, R7 ;  /* 0x0000000106067819 */ /* 0x000fe40000001207 */
[----:B------:R-:W-:Y:S01]  /*4a60*/  SHF.R.U64 R186, R21, 0x1, R186 ;  /* 0x0000000115ba7819 */ /* 0x000fe200000012ba */
[----:B------:R-:W3:Y:S01]  /*4a70*/  SHFL.UP PT, R182, R175, 0x8, RZ ;  /* 0x05000000afb67989 */ /* 0x000ee200000e00ff */
[-C--:B------:R-:W-:Y:S01]  /*4a80*/  IMAD R7, R20, R35.reuse, RZ ;  /* 0x0000002314077224 */ /* 0x080fe200078e02ff */
[----:B------:R-:W-:Y:S01]  /*4a90*/  ISETP.GE.AND P3, PT, R40, 0x8, PT ;  /* 0x000000082800780c */ /* 0x000fe20003f66270 */
[----:B------:R-:W-:Y:S01]  /*4aa0*/  IMAD.WIDE.U32 R20, R6, R35, RZ ;  /* 0x0000002306147225 */ /* 0x000fe200078e00ff */
[----:B------:R-:W4:Y:S03]  /*4ab0*/  SHFL.UP PT, R180, R179, 0x8, RZ ;  /* 0x05000000b3b47989 */ /* 0x000f2600000e00ff */
[----:B------:R-:W-:-:S02]  /*4ac0*/  IMAD R177, R34, R6, R7 ;  /* 0x0000000622b17224 */ /* 0x000fc400078e0207 */
[----:B------:R-:W-:Y:S02]  /*4ad0*/  IMAD R181, R34, R186, R181 ;  /* 0x000000ba22b57224 */ /* 0x000fe400078e02b5 */
[----:B------:R-:W-:Y:S01]  /*4ae0*/  IMAD.WIDE.U32 R6, R186, R35, RZ ;  /* 0x00000023ba067225 */ /* 0x000fe200078e00ff */
[----:B------:R-:W-:-:S04]  /*4af0*/  IADD3 R21, R177, R21, RZ ;  /* 0x00000015b1157210 */ /* 0x000fc80007ffe0ff */
[----:B------:R-:W-:Y:S01]  /*4b00*/  IADD3 R7, R181, R7, RZ ;  /* 0x00000007b5077210 */ /* 0x000fe20007ffe0ff */
[----:B0-----:R-:W-:Y:S02]  /*4b10*/  FMUL.FTZ R181, R179, R184 ;  /* 0x000000b8b3b57220 */ /* 0x001fe40000410000 */
[----:B------:R-:W-:-:S04]  /*4b20*/  IMAD.WIDE.U32 R20, R37, c[0x0][0x2a0], R20 ;  /* 0x0000a80025147a25 */ /* 0x000fc800078e0014 */
[----:B--2---:R-:W-:Y:S01]  /*4b30*/  FMUL.FTZ R177, R179, R178 ;  /* 0x000000b2b3b17220 */ /* 0x004fe20000410000 */
[----:B------:R-:W-:Y:S01]  /*4b40*/  IADD3 R189, R189, R21, RZ ;  /* 0x00000015bdbd7210 */ /* 0x000fe20007ffe0ff */
[-C--:B---3--:R-:W-:Y:S01]  /*4b50*/  FFMA.FTZ R186, R173, R182.reuse, -R181 ;  /* 0x000000b6adba7223 */ /* 0x088fe200000108b5 */
[----:B------:R-:W-:Y:S01]  /*4b60*/  LEA R187, P4, R20, c[0x0][0x318], 0x3 ;  /* 0x0000c60014bb7a11 */ /* 0x000fe200078818ff */
[----:B------:R-:W-:Y:S02]  /*4b70*/  FMUL.FTZ R182, R179, R182 ;  /* 0x000000b6b3b67220 */ /* 0x000fe40000410000 */
[-C--:B----4-:R-:W-:Y:S02]  /*4b80*/  FFMA.FTZ R188, R173, R180.reuse, R177 ;  /* 0x000000b4adbc7223 */ /* 0x090fe400000100b1 */
[----:B------:R-:W-:Y:S02]  /*4b90*/  FMUL.FTZ R180, R179, R180 ;  /* 0x000000b4b3b47220 */ /* 0x000fe40000410000 */
[----:B------:R-:W-:Y:S01]  /*4ba0*/  IMAD.WIDE.U32 R6, R37, c[0x0][0x2c0], R6 ;  /* 0x0000b00025067a25 */ /* 0x000fe200078e0006 */
[----:B------:R-:W-:-:S03]  /*4bb0*/  FSEL R188, R179, R188, !P3 ;  /* 0x000000bcb3bc7208 */ /* 0x000fc60005800000 */
[----:B------:R-:W-:Y:S01]  /*4bc0*/  FFMA.FTZ R177, R173, R184, R182 ;  /* 0x000000b8adb17223 */ /* 0x000fe200000100b6 */
[----:B------:R-:W-:Y:S01]  /*4bd0*/  IADD3 R183, R183, R7, RZ ;  /* 0x00000007b7b77210 */ /* 0x000fe20007ffe0ff */
[----:B------:R-:W-:Y:S01]  /*4be0*/  @P3 FFMA.FTZ R173, R173, R178, -R180 ;  /* 0x000000b2adad3223 */ /* 0x000fe200000108b4 */
[----:B------:R-:W-:Y:S01]  /*4bf0*/  PRMT R7, RZ, 0x5410, R172 ;  /* 0x00005410ff077816 */ /* 0x000fe200000000ac */
[----:B------:R-:W-:Y:S01]  /*4c00*/  @P3 FADD.FTZ R176, R176, R177 ;  /* 0x000000b1b0b03221 */ /* 0x000fe20000010000 */
[----:B------:R-:W-:Y:S01]  /*4c10*/  PRMT R180, RZ, 0x5410, R159 ;  /* 0x00005410ffb47816 */ /* 0x000fe2000000009f */
[----:B------:R-:W-:Y:S01]  /*4c20*/  @P3 FADD.FTZ R175, R175, R186 ;  /* 0x000000baafaf3221 */ /* 0x000fe20000010000 */
[----:B------:R-:W0:Y:S01]  /*4c30*/  SHFL.UP PT, R21, R173, 0x10, RZ ;  /* 0x06000000ad157989 */ /* 0x000e2200000e00ff */
[----:B------:R-:W-:Y:S01]  /*4c40*/  FMUL.FTZ R172, R96, R7 ;  /* 0x0000000760ac7220 */ /* 0x000fe20000410000 */
[----:B------:R-:W-:Y:S01]  /*4c50*/  LEA R185, P5, R6, c[0x0][0x320], 0x3 ;  /* 0x0000c80006b97a11 */ /* 0x000fe200078a18ff */
[----:B------:R-:W-:Y:S01]  /*4c60*/  FMUL.FTZ R178, R96, R165 ;  /* 0x000000a560b27220 */ /* 0x000fe20000410000 */
[----:B------:R-:W2:Y:S01]  /*4c70*/  SHFL.UP PT, R7, R188, 0x10, RZ ;  /* 0x06000000bc077989 */ /* 0x000ea200000e00ff */
[----:B------:R-:W-:Y:S01]  /*4c80*/  FMUL.FTZ R177, R161, R172 ;  /* 0x000000aca1b17220 */ /* 0x000fe20000410000 */
[----:B------:R-:W-:Y:S01]  /*4c90*/  LEA.HI.X R184, R6, c[0x0][0x324], R183, 0x3, P5 ;  /* 0x0000c90006b87a11 */ /* 0x000fe200028f1cb7 */
[----:B------:R-:W-:Y:S01]  /*4ca0*/  FMUL.FTZ R165, R97, R180 ;  /* 0x000000b461a57220 */ /* 0x000fe20000410000 */
[----:B------:R-:W3:Y:S01]  /*4cb0*/  SHFL.UP PT, R179, R175, 0x10, RZ ;  /* 0x06000000afb37989 */ /* 0x000ee200000e00ff */
[----:B------:R-:W-:Y:S01]  /*4cc0*/  PRMT R180, RZ, 0x5410, R157 ;  /* 0x00005410ffb47816 */ /* 0x000fe2000000009d */
[C---:B------:R-:W-:Y:S01]  /*4cd0*/  FMUL.FTZ R159, R163.reuse, R172 ;  /* 0x000000aca39f7220 */ /* 0x040fe20000410000 */
[----:B------:R-:W-:Y:S01]  /*4ce0*/  ISETP.GE.AND P3, PT, R40, 0x10, PT ;  /* 0x000000102800780c */ /* 0x000fe20003f66270 */
[----:B------:R-:W4:Y:S01]  /*4cf0*/  SHFL.UP PT, R181, R176, 0x10, RZ ;  /* 0x06000000b0b57989 */ /* 0x000f2200000e00ff */
[----:B------:R-:W-:Y:S01]  /*4d00*/  FFMA.FTZ R182, -R163, R178, -R177 ;  /* 0x000000b2a3b67223 */ /* 0x000fe200000109b1 */
[----:B------:R-:W-:Y:S01]  /*4d10*/  LEA.HI.X R186, R20, c[0x0][0x31c], R189, 0x3, P4 ;  /* 0x0000c70014ba7a11 */ /* 0x000fe200020f1cbd */
[----:B------:R-:W-:Y:S01]  /*4d20*/  FMUL.FTZ R177, R97, R180 ;  /* 0x000000b461b17220 */ /* 0x000fe20000410000 */
[----:B------:R-:W-:Y:S01]  /*4d30*/  ISETP.GT.U32.AND P5, PT, R128, 0xf, PT ;  /* 0x0000000f8000780c */ /* 0x000fe20003fa4070 */
[----:B------:R-:W-:-:S02]  /*4d40*/  FFMA.FTZ R180, R161, R178, -R159 ;  /* 0x000000b2a1b47223 */ /* 0x000fc4000001089f */
[----:B------:R-:W-:Y:S02]  /*4d50*/  FADD.FTZ R159, -R165, R182 ;  /* 0x000000b6a59f7221 */ /* 0x000fe40000010100 */
[----:B------:R-:W-:Y:S02]  /*4d60*/  FADD.FTZ R157, R177, R180 ;  /* 0x000000b4b19d7221 */ /* 0x000fe40000010000 */
[----:B------:R-:W-:Y:S02]  /*4d70*/  FMUL.FTZ R180, R124, -R159 ;  /* 0x8000009f7cb47220 */ /* 0x000fe40000410000 */
[----:B0-----:R-:W-:Y:S02]  /*4d80*/  FMUL.FTZ R6, R188, R21 ;  /* 0x00000015bc067220 */ /* 0x001fe40000410000 */
[-C--:B------:R-:W-:Y:S02]  /*4d90*/  FFMA.FTZ R183, R126, R157.reuse, -R180 ;  /* 0x0000009d7eb77223 */ /* 0x080fe400000108b4 */
[----:B------:R-:W-:-:S02]  /*4da0*/  FMUL.FTZ R182, R124, -R157 ;  /* 0x8000009d7cb67220 */ /* 0x000fc40000410000 */
[C---:B--2---:R-:W-:Y:S02]  /*4db0*/  FFMA.FTZ R157, R173.reuse, R7, R6 ;  /* 0x00000007ad9d7223 */ /* 0x044fe40000010006 */
[C---:B---3--:R-:W-:Y:S02]  /*4dc0*/  FMUL.FTZ R180, R188.reuse, R179 ;  /* 0x000000b3bcb47220 */ /* 0x048fe40000410000 */
[C---:B------:R-:W-:Y:S02]  /*4dd0*/  FMUL.FTZ R6, R188.reuse, R7 ;  /* 0x00000007bc067220 */ /* 0x040fe40000410000 */
[C---:B----4-:R-:W-:Y:S01]  /*4de0*/  FMUL.FTZ R20, R188.reuse, R181 ;  /* 0x000000b5bc147220 */ /* 0x050fe20000410000 */
[----:B------:R-:W-:Y:S01]  /*4df0*/  FSEL R188, R188, R157, !P3 ;  /* 0x0000009dbcbc7208 */ /* 0x000fe20005800000 */
[C---:B------:R-:W-:Y:S01]  /*4e00*/  FFMA.FTZ R181, R173.reuse, R181, R180 ;  /* 0x000000b5adb57223 */ /* 0x040fe200000100b4 */
[----:B-----5:R-:W-:Y:S01]  /*4e10*/  SHFL.IDX PT, R157, R4, RZ, 0x1f ;  /* 0x00001fff049d7589 */ /* 0x020fe200000e0000 */
[----:B------:R-:W-:-:S02]  /*4e20*/  FFMA.FTZ R20, R173, R179, -R20 ;  /* 0x000000b3ad147223 */ /* 0x000fc40000010814 */
[----:B------:R-:W-:Y:S01]  /*4e30*/  FFMA.FTZ R182, R126, R159, R182 ;  /* 0x0000009f7eb67223 */ /* 0x000fe200000100b6 */
[----:B------:R-:W-:Y:S01]  /*4e40*/  SHFL.UP PT, R188, R188, 0x1, RZ ;  /* 0x04200000bcbc7989 */ /* 0x000fe200000e00ff */
[----:B------:R-:W-:Y:S02]  /*4e50*/  @P3 FFMA.FTZ R173, R173, R21, -R6 ;  /* 0x00000015adad3223 */ /* 0x000fe40000010806 */
[----:B------:R-:W-:Y:S01]  /*4e60*/  @P3 FADD.FTZ R176, R176, R181 ;  /* 0x000000b5b0b03221 */ /* 0x000fe20000010000 */
[----:B------:R0:W2:Y:S01]  /*4e70*/  SHFL.IDX PT, R159, R5, RZ, 0x1f ;  /* 0x00001fff059f7589 */ /* 0x0000a200000e0000 */
[----:B------:R-:W-:Y:S02]  /*4e80*/  FMUL.FTZ R179, R98, R155 ;  /* 0x0000009b62b37220 */ /* 0x000fe40000410000 */
[----:B------:R-:W-:Y:S01]  /*4e90*/  @P3 FADD.FTZ R175, R175, R20 ;  /* 0x00000014afaf3221 */ /* 0x000fe20000010000 */
[----:B------:R3:W4:Y:S01]  /*4ea0*/  SHFL.UP PT, R6, R173, 0x1, RZ ;  /* 0x04200000ad067989 */ /* 0x00072200000e00ff */
[----:B------:R-:W-:Y:S01]  /*4eb0*/  FADD.FTZ R7, -R179, R182 ;  /* 0x000000b6b3077221 */ /* 0x000fe20000010100 */
[----:B0-----:R-:W-:-:S02]  /*4ec0*/  PRMT R5, RZ, 0x5410, R22 ;  /* 0x00005410ff057816 */ /* 0x001fc40000000016 */
[----:B------:R-:W0:Y:S01]  /*4ed0*/  SHFL.UP PT, R176, R176, 0x1, RZ ;  /* 0x04200000b0b07989 */ /* 0x000e2200000e00ff */
[----:B------:R-:W-:Y:S01]  /*4ee0*/  FMUL.FTZ R4, R104, -R7 ;  /* 0x8000000768047220 */ /* 0x000fe20000410000 */
[----:B------:R-:W-:Y:S01]  /*4ef0*/  SHF.L.U32 R22, R39, 0x2, RZ ;  /* 0x0000000227167819 */ /* 0x000fe200000006ff */
[----:B------:R-:W-:Y:S01]  /*4f00*/  FMUL.FTZ R180, R98, R5 ;  /* 0x0000000562b47220 */ /* 0x000fe20000410000 */
[----:B------:R-:W1:Y:S02]  /*4f10*/  SHFL.UP PT, R175, R175, 0x1, RZ ;  /* 0x04200000afaf7989 */ /* 0x000e6400000e00ff */
[----:B------:R-:W-:Y:S01]  /*4f20*/  IADD3 R20, P3, R22, R187, RZ ;  /* 0x000000bb16147210 */ /* 0x000fe20007f7e0ff */
[----:B------:R-:W-:Y:S01]  /*4f30*/  FADD.FTZ R183, R180, R183 ;  /* 0x000000b7b4b77221 */ /* 0x000fe20000010000 */
[----:B------:R-:W-:-:S03]  /*4f40*/  IADD3 R22, P4, R22, R185, RZ ;  /* 0x000000b916167210 */ /* 0x000fc60007f9e0ff */
[-C--:B------:R-:W-:Y:S02]  /*4f50*/  FMUL.FTZ R5, R104, -R183.reuse ;  /* 0x800000b768057220 */ /* 0x080fe40000410000 */
[C---:B------:R-:W-:Y:S01]  /*4f60*/  FFMA.FTZ R183, R106.reuse, R183, -R4 ;  /* 0x000000b76ab77223 */ /* 0x040fe20000010804 */
[----:B------:R-:W-:Y:S01]  /*4f70*/  PRMT R4, RZ, 0x5410, R23 ;  /* 0x00005410ff047816 */ /* 0x000fe20000000017 */
[----:B------:R-:W-:Y:S01]  /*4f80*/  FFMA.FTZ R182, R106, R7, R5 ;  /* 0x000000076ab67223 */ /* 0x000fe20000010005 */
[----:B------:R-:W-:Y:S01]  /*4f90*/  SHF.R.U32.HI R5, RZ, 0x1e, R39 ;  /* 0x0000001eff057819 */ /* 0x000fe20000011627 */
[----:B------:R-:W-:Y:S02]  /*4fa0*/  FADD.FTZ R183, R150, R183 ;  /* 0x000000b796b77221 */ /* 0x000fe40000010000 */
[----:B---3--:R-:W-:Y:S01]  /*4fb0*/  FMUL.FTZ R173, R99, R4 ;  /* 0x0000000463ad7220 */ /* 0x008fe20000410000 */
[C---:B------:R-:W-:Y:S01]  /*4fc0*/  IADD3.X R21, R5.reuse, R186, RZ, P3, !PT ;  /* 0x000000ba05157210 */ /* 0x040fe20001ffe4ff */
[C---:B--2---:R-:W-:Y:S01]  /*4fd0*/  FMUL.FTZ R4, R188.reuse, R159 ;  /* 0x0000009fbc047220 */ /* 0x044fe20000410000 */
[----:B------:R-:W-:Y:S01]  /*4fe0*/  IADD3.X R23, R5, R184, RZ, P4, !PT ;  /* 0x000000b805177210 */ /* 0x000fe200027fe4ff */
[----:B------:R-:W-:Y:S01]  /*4ff0*/  FMUL.FTZ R188, R188, R157 ;  /* 0x0000009dbcbc7220 */ /* 0x000fe20000410000 */
[C---:B------:R-:W-:Y:S01]  /*5000*/  ISETP.GT.U32.AND P3, PT, R128.reuse, 0x1b, PT ;  /* 0x0000001b8000780c */ /* 0x040fe20003f64070 */
[----:B------:R-:W-:Y:S01]  /*5010*/  FADD.FTZ R7, -R173, R182 ;  /* 0x000000b6ad077221 */ /* 0x000fe20000010100 */
[----:B------:R-:W-:Y:S01]  /*5020*/  ISETP.GT.U32.AND P4, PT, R128, 0x17, PT ;  /* 0x000000178000780c */ /* 0x000fe20003f84070 */
[----:B----4-:R-:W-:-:S02]  /*5030*/  FFMA.FTZ R5, R6, R159, R188 ;  /* 0x0000009f06057223 */ /* 0x010fc400000100bc */
[----:B------:R-:W-:Y:S02]  /*5040*/  FMUL.FTZ R181, R108, -R183 ;  /* 0x800000b76cb57220 */ /* 0x000fe40000410000 */
[----:B0-----:R-:W-:Y:S01]  /*5050*/  @P2 FADD.FTZ R159, R176, R5 ;  /* 0x00000005b09f2221 */ /* 0x001fe20000010000 */
[----:B------:R-:W-:Y:S01]  /*5060*/  PRMT R5, RZ, 0x5410, R148 ;  /* 0x00005410ff057816 */ /* 0x000fe20000000094 */
[----:B------:R-:W-:Y:S02]  /*5070*/  FFMA.FTZ R4, R6, R157, -R4 ;  /* 0x0000009d06047223 */ /* 0x000fe40000010804 */
[-C--:B------:R-:W-:Y:S02]  /*5080*/  FMUL.FTZ R155, R108, -R7.reuse ;  /* 0x800000076c9b7220 */ /* 0x080fe40000410000 */
[----:B------:R-:W-:Y:S01]  /*5090*/  FFMA.FTZ R181, R110, R7, R181 ;  /* 0x000000076eb57223 */ /* 0x000fe200000100b5 */
[----:B------:R-:W-:Y:S01]  /*50a0*/  IADD3 R7, R51, -c[0x0][0x174], RZ ;  /* 0x80005d0033077a10 */ /* 0x000fe20007ffe0ff */
[----:B------:R-:W-:-:S02]  /*50b0*/  FMUL.FTZ R148, R100, R5 ;  /* 0x0000000564947220 */ /* 0x000fc40000410000 */
[----:B-1----:R-:W-:Y:S01]  /*50c0*/  @P2 FADD.FTZ R157, R175, R4 ;  /* 0x00000004af9d2221 */ /* 0x002fe20000010000 */
[----:B------:R-:W-:Y:S01]  /*50d0*/  ISETP.GT.U32.AND P2, PT, R128, 0x1d, PT ;  /* 0x0000001d8000780c */ /* 0x000fe20003f44070 */
[----:B------:R-:W-:Y:S02]  /*50e0*/  FFMA.FTZ R6, R110, R183, -R155 ;  /* 0x000000b76e067223 */ /* 0x000fe4000001089b */
[----:B------:R-:W-:Y:S02]  /*50f0*/  FMUL.FTZ R175, R100, R149 ;  /* 0x0000009564af7220 */ /* 0x000fe40000410000 */
[----:B------:R-:W-:Y:S02]  /*5100*/  FADD.FTZ R181, -R148, R181 ;  /* 0x000000b594b57221 */ /* 0x000fe40000010100 */
[----:B------:R-:W-:Y:S02]  /*5110*/  IMAD R7, R7, -0x200, RZ ;  /* 0xfffffe0007077824 */ /* 0x000fe400078e02ff */
[----:B------:R-:W-:-:S02]  /*5120*/  FADD.FTZ R5, R175, R6 ;  /* 0x00000006af057221 */ /* 0x000fc40000010000 */
[----:B------:R-:W-:Y:S02]  /*5130*/  FMUL.FTZ R4, R112, -R181 ;  /* 0x800000b570047220 */ /* 0x000fe40000410000 */
[----:B------:R-:W-:-:S04]  /*5140*/  IMAD.WIDE R20, R7, 0x4, R20 ;  /* 0x0000000407147825 */ /* 0x000fc800078e0214 */
[----:B------:R-:W-:-:S04]  /*5150*/  IMAD.WIDE R22, R7, 0x4, R22 ;  /* 0x0000000407167825 */ /* 0x000fc800078e0216 */
[-C--:B------:R-:W-:Y:S02]  /*5160*/  FMUL.FTZ R6, R112, -R5.reuse ;  /* 0x8000000570067220 */ /* 0x080fe40000410000 */
[C---:B------:R-:W-:Y:S01]  /*5170*/  FFMA.FTZ R7, R114.reuse, R5, -R4 ;  /* 0x0000000572077223 */ /* 0x040fe20000010804 */
[----:B------:R-:W-:Y:S01]  /*5180*/  PRMT R5, RZ, 0x5410, R142 ;  /* 0x00005410ff057816 */ /* 0x000fe2000000008e */
[----:B------:R-:W-:Y:S01]  /*5190*/  FFMA.FTZ R128, R114, R181, R6 ;  /* 0x000000b572807223 */ /* 0x000fe20000010006 */
[----:B------:R-:W-:Y:S01]  /*51a0*/  PRMT R181, RZ, 0x5410, R134 ;  /* 0x00005410ffb57816 */ /* 0x000fe20000000086 */
[C---:B------:R-:W-:Y:S02]  /*51b0*/  FMUL.FTZ R6, R163.reuse, -R16 ;  /* 0x80000010a3067220 */ /* 0x040fe40000410000 */
[----:B------:R-:W-:Y:S02]  /*51c0*/  FMUL.FTZ R182, R92, R5 ;  /* 0x000000055cb67220 */ /* 0x000fe40000410000 */
[----:B------:R-:W-:-:S02]  /*51d0*/  FMUL.FTZ R4, R163, R17 ;  /* 0x00000011a3047220 */ /* 0x000fc40000410000 */
[----:B------:R-:W-:Y:S02]  /*51e0*/  FADD.FTZ R149, R182, R7 ;  /* 0x00000007b6957221 */ /* 0x000fe40000010000 */
[----:B------:R-:W-:Y:S02]  /*51f0*/  FMUL.FTZ R181, R92, R181 ;  /* 0x000000b55cb57220 */ /* 0x000fe40000410000 */
[C---:B------:R-:W-:Y:S02]  /*5200*/  FFMA.FTZ R7, R161.reuse, -R17, R6 ;  /* 0x80000011a1077223 */ /* 0x040fe40000010006 */
[----:B------:R-:W-:Y:S02]  /*5210*/  FFMA.FTZ R5, R161, R16, -R4 ;  /* 0x00000010a1057223 */ /* 0x000fe40000010804 */
[----:B------:R-:W-:Y:S02]  /*5220*/  FADD.FTZ R155, -R181, R128 ;  /* 0x00000080b59b7221 */ /* 0x000fe40000010100 */
[----:B------:R-:W-:-:S02]  /*5230*/  FMUL.FTZ R4, R124, -R7 ;  /* 0x800000077c047220 */ /* 0x000fc40000410000 */
[----:B------:R-:W-:Y:S02]  /*5240*/  FMUL.FTZ R6, R124, -R5 ;  /* 0x800000057c067220 */ /* 0x000fe40000410000 */
[C---:B------:R-:W-:Y:S02]  /*5250*/  FMUL.FTZ R134, R116.reuse, -R149 ;  /* 0x8000009574867220 */ /* 0x040fe40000410000 */
[----:B------:R-:W-:Y:S02]  /*5260*/  FMUL.FTZ R128, R116, -R155 ;  /* 0x8000009b74807220 */ /* 0x000fe40000410000 */
[C---:B------:R-:W-:Y:S02]  /*5270*/  FFMA.FTZ R5, R126.reuse, R5, -R4 ;  /* 0x000000057e057223 */ /* 0x040fe40000010804 */
[----:B------:R-:W-:Y:S02]  /*5280*/  FFMA.FTZ R7, R126, R7, R6 ;  /* 0x000000077e077223 */ /* 0x000fe40000010006 */
[----:B------:R-:W-:-:S02]  /*5290*/  FFMA.FTZ R155, R118, R155, R134 ;  /* 0x0000009b769b7223 */ /* 0x000fc40000010086 */
[C---:B------:R-:W-:Y:S02]  /*52a0*/  FMUL.FTZ R176, R91.reuse, R130 ;  /* 0x000000825bb07220 */ /* 0x040fe40000410000 */
[----:B------:R-:W-:Y:S02]  /*52b0*/  FFMA.FTZ R128, R118, R149, -R128 ;  /* 0x0000009576807223 */ /* 0x000fe40000010880 */
        /* <DEDUP_REMOVED lines=10> */
[----:B------:R-:W-:Y:S02]  /*5360*/  FMUL.FTZ R6, R108, -R5 ;  /* 0x800000056c067220 */ /* 0x000fe40000410000 */
[C---:B------:R-:W-:Y:S02]  /*5370*/  FFMA.FTZ R187, R122.reuse, R149, -R128 ;  /* 0x000000957abb7223 */ /* 0x040fe40000010880 */
[----:B------:R-:W-:Y:S02]  /*5380*/  FFMA.FTZ R189, R122, R155, R130 ;  /* 0x0000009b7abd7223 */ /* 0x000fe40000010082 */
[C---:B------:R-:W-:Y:S01]  /*5390*/  FFMA.FTZ R149, R110.reuse, R5, -R4 ;  /* 0x000000056e957223 */ /* 0x040fe20000010804 */
[----:B------:R-:W-:Y:S01]  /*53a0*/  HFMA2.MMA R5, -RZ, RZ, 0, 0 ;  /* 0x00000000ff057435 */ /* 0x000fe200000001ff */
[----:B------:R-:W-:Y:S01]  /*53b0*/  FFMA.FTZ R155, R110, R7, R6 ;  /* 0x000000076e9b7223 */ /* 0x000fe20000010006 */
[----:B------:R-:W-:Y:S01]  /*53c0*/  MOV R4, 0x3f800000 ;  /* 0x3f80000000047802 */ /* 0x000fe20000000f00 */
[----:B------:R-:W-:Y:S01]  /*53d0*/  CS2R R6, SRZ ;  /* 0x0000000000067805 */ /* 0x000fe2000001ff00 */
[----:B------:R-:W-:-:S02]  /*53e0*/  FMUL.FTZ R128, R19, R157 ;  /* 0x0000009d13807220 */ /* 0x000fc40000410000 */
[----:B------:R-:W-:Y:S02]  /*53f0*/  FMUL.FTZ R130, R112, -R155 ;  /* 0x8000009b70827220 */ /* 0x000fe40000410000 */
[----:B------:R-:W-:Y:S02]  /*5400*/  FMUL.FTZ R19, R19, R159 ;  /* 0x0000009f13137220 */ /* 0x000fe40000410000 */
[----:B------:R-:W-:Y:S01]  /*5410*/  FFMA.FTZ R185, R114, R149, -R130 ;  /* 0x0000009572b97223 */ /* 0x000fe20000010882 */
[----:B------:R0:W1:Y:S01]  /*5420*/  @!P0 LDS.128 R4, [R95.X16+0x2e10] ;  /* 0x002e10005f048984 */ /* 0x000062000000cc00 */
[C---:B------:R-:W-:Y:S02]  /*5430*/  FFMA.FTZ R130, R18.reuse, R157, -R19 ;  /* 0x0000009d12827223 */ /* 0x040fe40000010813 */
[----:B------:R-:W-:Y:S02]  /*5440*/  FFMA.FTZ R128, R18, R159, R128 ;  /* 0x0000009f12807223 */ /* 0x000fe40000010080 */
[----:B------:R-:W-:-:S02]  /*5450*/  FADD.FTZ R130, R151, R130 ;  /* 0x0000008297827221 */ /* 0x000fc40000010000 */
[----:B------:R-:W-:Y:S02]  /*5460*/  FADD.FTZ R128, R153, R128 ;  /* 0x0000008099807221 */ /* 0x000fe40000010000 */
[----:B------:R-:W-:Y:S02]  /*5470*/  FMUL.FTZ R132, R112, -R149 ;  /* 0x8000009570847220 */ /* 0x000fe40000410000 */
[C---:B------:R-:W-:Y:S02]  /*5480*/  FMUL.FTZ R149, R120.reuse, R130 ;  /* 0x0000008278957220 */ /* 0x040fe40000410000 */
[----:B------:R-:W-:Y:S02]  /*5490*/  FMUL.FTZ R19, R120, R128 ;  /* 0x0000008078137220 */ /* 0x000fe40000410000 */
[----:B------:R-:W-:Y:S02]  /*54a0*/  FFMA.FTZ R155, R114, R155, R132 ;  /* 0x0000009b729b7223 */ /* 0x000fe40000010084 */
[----:B------:R-:W-:-:S02]  /*54b0*/  FMUL.FTZ R132, R116, -R185 ;  /* 0x800000b974847220 */ /* 0x000fc40000410000 */
[C---:B------:R-:W-:Y:S02]  /*54c0*/  FFMA.FTZ R134, R122.reuse, R128, R149 ;  /* 0x000000807a867223 */ /* 0x040fe40000010095 */
[----:B------:R-:W-:Y:S02]  /*54d0*/  FFMA.FTZ R19, R122, R130, -R19 ;  /* 0x000000827a137223 */ /* 0x000fe40000010813 */
[-C--:B------:R-:W-:Y:S02]  /*54e0*/  FMUL.FTZ R18, R116, -R155.reuse ;  /* 0x8000009b74127220 */ /* 0x080fe40000410000 */
[----:B------:R-:W-:Y:S02]  /*54f0*/  FFMA.FTZ R155, R118, R155, R132 ;  /* 0x0000009b769b7223 */ /* 0x000fe40000010084 */
[C---:B------:R-:W-:Y:S02]  /*5500*/  FFMA.FTZ R134, R121.reuse, R152, R134 ;  /* 0x0000009879867223 */ /* 0x040fe40000010086 */
[----:B------:R-:W-:-:S02]  /*5510*/  FFMA.FTZ R132, R121, R156, R19 ;  /* 0x0000009c79847223 */ /* 0x000fc40000010013 */
[----:B------:R-:W-:Y:S02]  /*5520*/  FMUL.FTZ R19, R116, R134 ;  /* 0x0000008674137220 */ /* 0x000fe40000410000 */
[----:B------:R-:W-:Y:S02]  /*5530*/  FFMA.FTZ R185, R118, R185, -R18 ;  /* 0x000000b976b97223 */ /* 0x000fe40000010812 */
[-C--:B------:R-:W-:Y:S02]  /*5540*/  FMUL.FTZ R149, R116, R132.reuse ;  /* 0x0000008474957220 */ /* 0x080fe40000410000 */
[----:B------:R-:W-:Y:S02]  /*5550*/  FMUL.FTZ R184, R120, -R155 ;  /* 0x8000009b78b87220 */ /* 0x000fe40000410000 */
[----:B------:R-:W-:Y:S02]  /*5560*/  FFMA.FTZ R19, R118, R132, -R19 ;  /* 0x0000008476137223 */ /* 0x000fe40000010813 */
[----:B------:R-:W-:-:S02]  /*5570*/  FMUL.FTZ R18, R120, -R185 ;  /* 0x800000b978127220 */ /* 0x000fc40000410000 */
[----:B------:R-:W-:Y:S02]  /*5580*/  FFMA.FTZ R149, R118, R134, R149 ;  /* 0x0000008676957223 */ /* 0x000fe40000010095 */
[C---:B------:R-:W-:Y:S02]  /*5590*/  FMUL.FTZ R152, R89.reuse, R140 ;  /* 0x0000008c59987220 */ /* 0x040fe40000410000 */
[----:B------:R-:W-:Y:S02]  /*55a0*/  FMUL.FTZ R156, R89, R138 ;  /* 0x0000008a599c7220 */ /* 0x000fe40000410000 */
[C---:B------:R-:W-:Y:S02]  /*55b0*/  FFMA.FTZ R184, R122.reuse, R185, -R184 ;  /* 0x000000b97ab87223 */ /* 0x040fe400000108b8 */
[C---:B------:R-:W-:Y:S02]  /*55c0*/  FFMA.FTZ R151, R107.reuse, R154, R19 ;  /* 0x0000009a6b977223 */ /* 0x040fe40000010013 */
[----:B------:R-:W-:Y:S01]  /*55d0*/  FFMA.FTZ R185, R122, R155, R18 ;  /* 0x0000009b7ab97223 */ /* 0x000fe20000010012 */
[----:B------:R0:W2:Y:S01]  /*55e0*/  SHFL.DOWN PT, R138, R184, 0x1, 0x1f ;  /* 0x08201f00b88a7f89 */ /* 0x0000a200000e0000 */
[----:B------:R-:W-:-:S02]  /*55f0*/  FFMA.FTZ R149, R107, R158, R149 ;  /* 0x0000009e6b957223 */ /* 0x000fc40000010095 */
[----:B------:R-:W-:Y:S01]  /*5600*/  FADD.FTZ R140, R152, R187 ;  /* 0x000000bb988c7221 */ /* 0x000fe20000010000 */
[----:B------:R0:W3:Y:S01]  /*5610*/  SHFL.DOWN PT, R142, R185, 0x1, 0x1f ;  /* 0x08201f00b98e7f89 */ /* 0x0000e200000e0000 */
[----:B------:R-:W-:Y:S02]  /*5620*/  FADD.FTZ R154, -R156, R189 ;  /* 0x000000bd9c9a7221 */ /* 0x000fe40000010100 */
[----:B------:R-:W-:Y:S01]  /*5630*/  FMUL.FTZ R18, R112, R149 ;  /* 0x0000009570127220 */ /* 0x000fe20000410000 */
[----:B------:R0:W4:Y:S03]  /*5640*/  SHFL.DOWN PT, R158, R140, 0x1, 0x1f ;  /* 0x08201f008c9e7f89 */ /* 0x00012600000e0000 */
[----:B------:R-:W-:Y:S01]  /*5650*/  FFMA.FTZ R18, R114, R151, -R18 ;  /* 0x0000009772127223 */ /* 0x000fe20000010812 */
[----:B------:R0:W0:Y:S01]  /*5660*/  SHFL.DOWN PT, R186, R154, 0x1, 0x1f ;  /* 0x08201f009aba7f89 */ /* 0x00002200000e0000 */
[----:B------:R-:W-:Y:S05]  /*5670*/  @!P6 BRA `(.L_x_11947) ;  /* 0x000000b00000e947 */ /* 0x000fea0003800000 */
[C---:B-1-3--:R-:W-:Y:S02]  /*5680*/  FMUL.FTZ R19, R185.reuse, R142 ;  /* 0x0000008eb9137220 */ /* 0x04afe40000410000 */
[----:B0-----:R-:W-:-:S02]  /*5690*/  FMUL.FTZ R153, R185, R186 ;  /* 0x000000bab9997220 */ /* 0x001fc40000410000 */
[C---:B----4-:R-:W-:Y:S02]  /*56a0*/  FMUL.FTZ R155, R185.reuse, R158 ;  /* 0x0000009eb99b7220 */ /* 0x050fe40000410000 */
        /* <DEDUP_REMOVED lines=8> */
.L_x_11947:
[----:B-1----:R-:W-:Y:S05]  /*5730*/  BSYNC B0 ;  /* 0x0000000000007941 */ /* 0x002fea0003800000 */
.L_x_11946:
[----:B------:R-:W-:Y:S01]  /*5740*/  FFMA.FTZ R153, R105, R166, R18 ;  /* 0x000000a669997223 */ /* 0x000fe20000010012 */
[----:B--2---:R1:W2:Y:S01]  /*5750*/  SHFL.DOWN PT, R138, R184, 0x2, 0x1f ;  /* 0x08401f00b88a7f89 */ /* 0x0042a200000e0000 */
[----:B------:R-:W-:Y:S01]  /*5760*/  FMUL.FTZ R18, R112, R151 ;  /* 0x0000009770127220 */ /* 0x000fe20000410000 */
[----:B------:R-:W-:Y:S02]  /*5770*/  BSSY B0, `(.L_x_11948) ;  /* 0x0000011000007945 */ /* 0x000fe40003800000 */
[----:B---3--:R1:W3:Y:S01]  /*5780*/  SHFL.DOWN PT, R142, R185, 0x2, 0x1f ;  /* 0x08401f00b98e7f89 */ /* 0x0082e200000e0000 */
[----:B------:R-:W-:-:S03]  /*5790*/  FFMA.FTZ R18, R114, R149, R18 ;  /* 0x0000009572127223 */ /* 0x000fc60000010012 */
[----:B----4-:R1:W4:Y:S04]  /*57a0*/  SHFL.DOWN PT, R158, R140, 0x2, 0x1f ;  /* 0x08401f008c9e7f89 */ /* 0x01032800000e0000 */
[----:B------:R1:W0:Y:S01]  /*57b0*/  SHFL.DOWN PT, R166, R154, 0x2, 0x1f ;  /* 0x08401f009aa67f89 */ /* 0x00022200000e0000 */
[----:B------:R-:W-:Y:S05]  /*57c0*/  @P2 BRA `(.L_x_11949) ;  /* 0x000000b000002947 */ /* 0x000fea0003800000 */
[C---:B---3--:R-:W-:Y:S02]  /*57d0*/  FMUL.FTZ R19, R185.reuse, R142 ;  /* 0x0000008eb9137220 */ /* 0x048fe40000410000 */
[C---:B0-----:R-:W-:Y:S02]  /*57e0*/  FMUL.FTZ R155, R185.reuse, R166 ;  /* 0x000000a6b99b7220 */ /* 0x041fe40000410000 */
[C---:B----4-:R-:W-:Y:S02]  /*57f0*/  FMUL.FTZ R157, R185.reuse, R158 ;  /* 0x0000009eb99d7220 */ /* 0x050fe40000410000 */
[----:B-12---:R-:W-:-:S02]  /*5800*/  FMUL.FTZ R185, R185, R138 ;  /* 0x0000008ab9b97220 */ /* 0x006fc40000410000 */
[C---:B------:R-:W-:Y:S02]  /*5810*/  FFMA.FTZ R19, R184.reuse, R138, -R19 ;  /* 0x0000008ab8137223 */ /* 0x040fe40000010813 */
[C---:B------:R-:W-:Y:S02]  /*5820*/  FFMA.FTZ R155, R184.reuse, R158, -R155 ;  /* 0x0000009eb89b7223 */ /* 0x040fe4000001089b */
[C---:B------:R-:W-:Y:S02]  /*5830*/  FFMA.FTZ R157, R184.reuse, R166, R157 ;  /* 0x000000a6b89d7223 */ /* 0x040fe4000001009d */
[----:B------:R-:W-:Y:S01]  /*5840*/  FFMA.FTZ R185, R184, R142, R185 ;  /* 0x0000008eb8b97223 */ /* 0x000fe200000100b9 */
[----:B------:R-:W-:Y:S01]  /*5850*/  MOV R184, R19 ;  /* 0x0000001300b87202 */ /* 0x000fe20000000f00 */
[----:B------:R-:W-:Y:S02]  /*5860*/  FADD.FTZ R140, R140, R155 ;  /* 0x0000009b8c8c7221 */ /* 0x000fe40000010000 */
[----:B------:R-:W-:-:S02]  /*5870*/  FADD.FTZ R154, R154, R157 ;  /* 0x0000009d9a9a7221 */ /* 0x000fc40000010000 */
.L_x_11949:
[----:B------:R-:W-:Y:S05]  /*5880*/  BSYNC B0 ;  /* 0x0000000000007941 */ /* 0x000fea0003800000 */
.L_x_11948:
[----:B------:R-:W-:Y:S01]  /*5890*/  FFMA.FTZ R155, R105, R160, R18 ;  /* 0x000000a0699b7223 */ /* 0x000fe20000010012 */
[----:B--2---:R2:W1:Y:S01]  /*58a0*/  SHFL.DOWN PT, R138, R184, 0x4, 0x1f ;  /* 0x08801f00b88a7f89 */ /* 0x00446200000e0000 */
        /* <DEDUP_REMOVED lines=18> */
.L_x_11951:
[----:B------:R-:W-:Y:S05]  /*59d0*/  BSYNC B0 ;  /* 0x0000000000007941 */ /* 0x000fea0003800000 */
.L_x_11950:
[----:B-1----:R-:W-:Y:S01]  /*59e0*/  FFMA.FTZ R138, R127, R168, R18 ;  /* 0x000000a87f8a7223 */ /* 0x002fe20000010012 */
[----:B---3--:R1:W3:Y:S01]  /*59f0*/  SHFL.DOWN PT, R142, R184, 0x8, 0x1f ;  /* 0x09001f00b88e7f89 */ /* 0x0082e200000e0000 */
[----:B------:R-:W-:Y:S01]  /*5a00*/  FMUL.FTZ R18, R108, R155 ;  /* 0x0000009b6c127220 */ /* 0x000fe20000410000 */
[----:B------:R-:W-:Y:S02]  /*5a10*/  BSSY B0, `(.L_x_11952) ;  /* 0x0000011000007945 */ /* 0x000fe40003800000 */
[----:B----4-:R1:W4:Y:S01]  /*5a20*/  SHFL.DOWN PT, R158, R185, 0x8, 0x1f ;  /* 0x09001f00b99e7f89 */ /* 0x01032200000e0000 */
[----:B------:R-:W-:-:S03]  /*5a30*/  FFMA.FTZ R18, R110, R153, -R18 ;  /* 0x000000996e127223 */ /* 0x000fc60000010812 */
[----:B0-----:R1:W0:Y:S04]  /*5a40*/  SHFL.DOWN PT, R160, R140, 0x8, 0x1f ;  /* 0x09001f008ca07f89 */ /* 0x00122800000e0000 */
[----:B------:R1:W2:Y:S01]  /*5a50*/  SHFL.DOWN PT, R166, R154, 0x8, 0x1f ;  /* 0x09001f009aa67f89 */ /* 0x0002a200000e0000 */
[----:B------:R-:W-:Y:S05]  /*5a60*/  @P4 BRA `(.L_x_11953) ;  /* 0x000000b000004947 */ /* 0x000fea0003800000 */
[C---:B----4-:R-:W-:Y:S02]  /*5a70*/  FMUL.FTZ R19, R185.reuse, R158 ;  /* 0x0000009eb9137220 */ /* 0x050fe40000410000 */
[C---:B--2---:R-:W-:Y:S02]  /*5a80*/  FMUL.FTZ R157, R185.reuse, R166 ;  /* 0x000000a6b99d7220 */ /* 0x044fe40000410000 */
[C---:B0-----:R-:W-:Y:S02]  /*5a90*/  FMUL.FTZ R159, R185.reuse, R160 ;  /* 0x000000a0b99f7220 */ /* 0x041fe40000410000 */
[----:B-1-3--:R-:W-:-:S02]  /*5aa0*/  FMUL.FTZ R185, R185, R142 ;  /* 0x0000008eb9b97220 */ /* 0x00afc40000410000 */
[C---:B------:R-:W-:Y:S02]  /*5ab0*/  FFMA.FTZ R19, R184.reuse, R142, -R19 ;  /* 0x0000008eb8137223 */ /* 0x040fe40000010813 */
[C---:B------:R-:W-:Y:S02]  /*5ac0*/  FFMA.FTZ R157, R184.reuse, R160, -R157 ;  /* 0x000000a0b89d7223 */ /* 0x040fe4000001089d */
[C---:B------:R-:W-:Y:S02]  /*5ad0*/  FFMA.FTZ R159, R184.reuse, R166, R159 ;  /* 0x000000a6b89f7223 */ /* 0x040fe4000001009f */
[----:B------:R-:W-:Y:S01]  /*5ae0*/  FFMA.FTZ R185, R184, R158, R185 ;  /* 0x0000009eb8b97223 */ /* 0x000fe200000100b9 */
[----:B------:R-:W-:Y:S01]  /*5af0*/  MOV R184, R19 ;  /* 0x0000001300b87202 */ /* 0x000fe20000000f00 */
[----:B------:R-:W-:Y:S02]  /*5b00*/  FADD.FTZ R140, R140, R157 ;  /* 0x0000009d8c8c7221 */ /* 0x000fe40000010000 */
[----:B------:R-:W-:-:S02]  /*5b10*/  FADD.FTZ R154, R154, R159 ;  /* 0x0000009f9a9a7221 */ /* 0x000fc40000010000 */
.L_x_11953:
[----:B------:R-:W-:Y:S05]  /*5b20*/  BSYNC B0 ;  /* 0x0000000000007941 */ /* 0x000fea0003800000 */
.L_x_11952:
[----:B---3--:R-:W-:Y:S01]  /*5b30*/  FFMA.FTZ R142, R127, R162, R18 ;  /* 0x000000a27f8e7223 */ /* 0x008fe20000010012 */
[----:B----4-:R3:W4:Y:S01]  /*5b40*/  SHFL.DOWN PT, R158, R185, 0x10, 0x1f ;  /* 0x0a001f00b99e7f89 */ /* 0x01072200000e0000 */
[C---:B------:R-:W-:Y:S01]  /*5b50*/  FMUL.FTZ R19, R104.reuse, R138 ;  /* 0x0000008a68137220 */ /* 0x040fe20000410000 */
[----:B------:R-:W-:Y:S01]  /*5b60*/  BSSY B0, `(.L_x_11954) ;  /* 0x0000012000007945 */ /* 0x000fe20003800000 */
[-C--:B------:R-:W-:Y:S01]  /*5b70*/  FMUL.FTZ R159, R104, R142.reuse ;  /* 0x0000008e689f7220 */ /* 0x080fe20000410000 */
[----:B------:R3:W1:Y:S01]  /*5b80*/  SHFL.DOWN PT, R18, R184, 0x10, 0x1f ;  /* 0x0a001f00b8127f89 */ /* 0x00066200000e0000 */
        /* <DEDUP_REMOVED lines=15> */
.L_x_11955:
[----:B------:R-:W-:Y:S05]  /*5c80*/  BSYNC B0 ;  /* 0x0000000000007941 */ /* 0x000fea0003800000 */
.L_x_11954:
[----:B------:R-:W-:Y:S01]  /*5c90*/  SHFL.DOWN PT, R193, R185, 0x1, 0x1f ;  /* 0x08201f00b9c17f89 */ /* 0x000fe200000e0000 */
[----:B------:R-:W-:Y:S01]  /*5ca0*/  FFMA.FTZ R159, R106, R138, R159 ;  /* 0x0000008a6a9f7223 */ /* 0x000fe2000001009f */
[C---:B-1----:R-:W-:Y:S01]  /*5cb0*/  SHF.L.U64.HI R18, R94.reuse, 0x2, R93 ;  /* 0x000000025e127819 */ /* 0x042fe2000001025d */
[C---:B------:R-:W-:Y:S01]  /*5cc0*/  FFMA.FTZ R157, R135.reuse, R174, R19 ;  /* 0x000000ae879d7223 */ /* 0x040fe20000010013 */
[----:B--2---:R-:W1:Y:S01]  /*5cd0*/  SHFL.IDX PT, R166, R7, RZ, 0x1f ;  /* 0x00001fff07a67589 */ /* 0x004e6200000e0000 */
[----:B------:R-:W-:Y:S01]  /*5ce0*/  FFMA.FTZ R159, R135, R170, R159 ;  /* 0x000000aa879f7223 */ /* 0x000fe2000001009f */
[----:B------:R-:W-:Y:S01]  /*5cf0*/  SHF.L.U32 R187, R94, 0x2, RZ ;  /* 0x000000025ebb7819 */ /* 0x000fe200000006ff */
[C---:B----4-:R-:W-:Y:S01]  /*5d00*/  IMAD R158, R18.reuse, c[0x0][0x2b0], RZ ;  /* 0x0000ac00129e7a24 */ /* 0x050fe200078e02ff */
[----:B------:R-:W2:Y:S01]  /*5d10*/  SHFL.IDX PT, R162, R6, RZ, 0x1f ;  /* 0x00001fff06a27589 */ /* 0x000ea200000e0000 */
[----:B------:R-:W-:Y:S01]  /*5d20*/  IMAD R18, R18, c[0x0][0x2d0], RZ ;  /* 0x0000b40012127a24 */ /* 0x000fe200078e02ff */
[----:B------:R-:W-:Y:S01]  /*5d30*/  ISETP.NE.AND P0, PT, R39, RZ, PT ;  /* 0x000000ff2700720c */ /* 0x000fe20003f05270 */
[C---:B0-----:R-:W-:Y:S01]  /*5d40*/  FMUL.FTZ R160, R124.reuse, R157 ;  /* 0x0000009d7ca07220 */ /* 0x041fe20000410000 */
[----:B------:R-:W0:Y:S01]  /*5d50*/  SHFL.DOWN PT, R168, R184, 0x1, 0x1f ;  /* 0x08201f00b8a87f89 */ /* 0x000e2200000e0000 */
[----:B------:R-:W-:Y:S01]  /*5d60*/  IMAD R191, R187, c[0x0][0x2d4], R18 ;  /* 0x0000b500bbbf7a24 */ /* 0x000fe200078e0212 */
[----:B------:R-:W-:Y:S01]  /*5d70*/  IADD3 R186, R39, 0x180, RZ ;  /* 0x0000018027ba7810 */ /* 0x000fe20007ffe0ff */
[C---:B------:R-:W-:Y:S01]  /*5d80*/  IMAD R189, R187.reuse, c[0x0][0x2b4], R158 ;  /* 0x0000ad00bbbd7a24 */ /* 0x040fe200078e029e */
[----:B------:R-:W4:Y:S01]  /*5d90*/  SHFL.DOWN PT, R170, R140, 0x1, 0x1f ;  /* 0x08201f008caa7f89 */ /* 0x000f2200000e0000 */
[----:B------:R-:W-:Y:S01]  /*5da0*/  IMAD.WIDE.U32 R18, R187, c[0x0][0x2b0], R20 ;  /* 0x0000ac00bb127a25 */ /* 0x000fe200078e0014 */
[----:B------:R-:W-:Y:S01]  /*5db0*/  IADD3 R188, R39, 0x1a0, RZ ;  /* 0x000001a027bc7810 */ /* 0x000fe20007ffe0ff */
[----:B------:R-:W-:Y:S01]  /*5dc0*/  BSSY B0, `(.L_x_11956) ;  /* 0x000014f000007945 */ /* 0x000fe20003800000 */
[----:B------:R-:W5:Y:S01]  /*5dd0*/  SHFL.DOWN PT, R174, R154, 0x1, 0x1f ;  /* 0x08201f009aae7f89 */ /* 0x000f6200000e0000 */
[----:B------:R-:W-:Y:S01]  /*5de0*/  FMUL.FTZ R158, R124, R159 ;  /* 0x0000009f7c9e7220 */ /* 0x000fe20000410000 */
[----:B------:R-:W-:Y:S01]  /*5df0*/  IADD3 R19, R19, R189, RZ ;  /* 0x000000bd13137210 */ /* 0x000fe20007ffe0ff */
[----:B------:R-:W-:Y:S01]  /*5e00*/  FFMA.FTZ R160, R126, R159, R160 ;  /* 0x0000009f7ea07223 */ /* 0x000fe200000100a0 */
[----:B---3--:R-:W3:Y:S01]  /*5e10*/  SHFL.IDX PT, R185, R185, RZ, 0x1f ;  /* 0x00001fffb9b97589 */ /* 0x008ee200000e0000 */
[----:B------:R-:W-:Y:S01]  /*5e20*/  IMAD.WIDE.U32 R20, R187, c[0x0][0x2d0], R22 ;  /* 0x0000b400bb147a25 */ /* 0x000fe200078e0016 */
[----:B------:R-:W-:-:S02]  /*5e30*/  IADD3 R190, R39, 0x1c0, RZ ;  /* 0x000001c027be7810 */ /* 0x000fc40007ffe0ff */
[----:B------:R-:W3:Y:S01]  /*5e40*/  SHFL.IDX PT, R184, R184, RZ, 0x1f ;  /* 0x00001fffb8b87589 */ /* 0x000ee200000e0000 */
[----:B-1----:R-:W-:Y:S01]  /*5e50*/  @P1 FMUL.FTZ R187, R193, R166 ;  /* 0x000000a6c1bb1220 */ /* 0x002fe20000410000 */
[----:B------:R-:W-:Y:S01]  /*5e60*/  IADD3 R21, R21, R191, RZ ;  /* 0x000000bf15157210 */ /* 0x000fe20007ffe0ff */
[----:B------:R-:W-:Y:S01]  /*5e70*/  FFMA.FTZ R158, R126, R157, -R158 ;  /* 0x0000009d7e9e7223 */ /* 0x000fe2000001089e */
[----:B------:R-:W1:Y:S01]  /*5e80*/  SHFL.IDX PT, R154, R154, RZ, 0x1f ;  /* 0x00001fff9a9a7589 */ /* 0x000e6200000e0000 */
[----:B--2---:R-:W-:Y:S01]  /*5e90*/  @P1 FMUL.FTZ R189, R193, R162 ;  /* 0x000000a2c1bd1220 */ /* 0x004fe20000410000 */
[-C--:B------:R-:W-:Y:S01]  /*5ea0*/  LEA.HI.SX32 R192, R39, R39.reuse, 0x1b ;  /* 0x0000002727c07211 */ /* 0x080fe200078fdaff */
[C---:B------:R-:W-:Y:S01]  /*5eb0*/  FFMA.FTZ R22, R133.reuse, R164, R160 ;  /* 0x000000a485167223 */ /* 0x040fe200000100a0 */
[-C--:B------:R-:W-:Y:S01]  /*5ec0*/  LEA.HI.SX32 R186, R186, R39.reuse, 0x1b ;  /* 0x00000027baba7211 */ /* 0x080fe200078fdaff */
[----:B0-----:R-:W-:Y:S01]  /*5ed0*/  @P1 FFMA.FTZ R187, R168, R162, -R187 ;  /* 0x000000a2a8bb1223 */ /* 0x001fe200000108bb */
[-C--:B------:R-:W-:Y:S01]  /*5ee0*/  LEA.HI.SX32 R188, R188, R39.reuse, 0x1b ;  /* 0x00000027bcbc7211 */ /* 0x080fe200078fdaff */
[----:B------:R-:W-:Y:S01]  /*5ef0*/  @P1 FFMA.FTZ R189, R168, R166, R189 ;  /* 0x000000a6a8bd1223 */ /* 0x000fe200000100bd */
[----:B------:R-:W-:Y:S01]  /*5f00*/  LEA.HI.SX32 R190, R190, R39, 0x1b ;  /* 0x00000027bebe7211 */ /* 0x000fe200078fdaff */
[----:B------:R-:W-:-:S02]  /*5f10*/  FFMA.FTZ R144, R133, R144, R158 ;  /* 0x0000009085907223 */ /* 0x000fc4000001009e */
[----:B------:R-:W-:Y:S01]  /*5f20*/  FMUL.FTZ R23, R163, R22 ;  /* 0x00000016a3177220 */ /* 0x000fe20000410000 */
[----:B------:R0:W2:Y:S01]  /*5f30*/  SHFL.IDX PT, R158, R140, RZ, 0x1f ;  /* 0x00001fff8c9e7589 */ /* 0x0000a200000e0000 */
[----:B----4-:R-:W-:Y:S01]  /*5f40*/  @P1 FADD.FTZ R162, R170, R187 ;  /* 0x000000bbaaa21221 */ /* 0x010fe20000010000 */
[C---:B------:R-:W-:Y:S01]  /*5f50*/  IADD3 R170, R39.reuse, 0x80, RZ ;  /* 0x0000008027aa7810 */ /* 0x040fe20007ffe0ff */
[----:B-----5:R-:W-:Y:S01]  /*5f60*/  @P1 FADD.FTZ R166, R174, R189 ;  /* 0x000000bdaea61221 */ /* 0x020fe20000010000 */
[----:B------:R-:W-:Y:S01]  /*5f70*/  IADD3 R174, R39, 0xc0, RZ ;  /* 0x000000c027ae7810 */ /* 0x000fe20007ffe0ff */
[----:B------:R-:W-:Y:S01]  /*5f80*/  FFMA.FTZ R23, R161, R144, -R23 ;  /* 0x00000090a1177223 */ /* 0x000fe20000010817 */
[----:B------:R-:W-:Y:S01]  /*5f90*/  LEA.HI.SX32 R170, R170, R39, 0x1b ;  /* 0x00000027aaaa7211 */ /* 0x000fe200078fdaff */
[----:B------:R-:W-:Y:S01]  /*5fa0*/  FMUL.FTZ R189, R162, -R17 ;  /* 0x80000011a2bd7220 */ /* 0x000fe20000410000 */
[----:B------:R-:W-:Y:S01]  /*5fb0*/  LEA.HI.SX32 R174, R174, R39, 0x1b ;  /* 0x00000027aeae7211 */ /* 0x000fe200078fdaff */
[----:B------:R-:W-:-:S02]  /*5fc0*/  FMUL.FTZ R187, R166, -R17 ;  /* 0x80000011a6bb7220 */ /* 0x000fc40000410000 */
[----:B------:R-:W-:Y:S02]  /*5fd0*/  FFMA.FTZ R23, R145, R136, R23 ;  /* 0x0000008891177223 */ /* 0x000fe40000010017 */
[C---:B---3--:R-:W-:Y:S02]  /*5fe0*/  FMUL.FTZ R136, R185.reuse, R6 ;  /* 0x00000006b9887220 */ /* 0x048fe40000410000 */
[-C--:B------:R-:W-:Y:S02]  /*5ff0*/  FFMA.FTZ R193, R166, R16.reuse, R189 ;  /* 0x00000010a6c17223 */ /* 0x080fe400000100bd */
[----:B------:R-:W-:Y:S02]  /*6000*/  FFMA.FTZ R191, R162, R16, -R187 ;  /* 0x00000010a2bf7223 */ /* 0x000fe400000108bb */
[-C--:B------:R-:W-:Y:S02]  /*6010*/  FMUL.FTZ R17, R185, R7.reuse ;  /* 0x00000007b9117220 */ /* 0x080fe40000410000 */
[----:B------:R-:W-:-:S02]  /*6020*/  FFMA.FTZ R189, R184, R7, R136 ;  /* 0x00000007b8bd7223 */ /* 0x000fc40000010088 */
[----:B------:R-:W-:Y:S01]  /*6030*/  FADD.FTZ R136, -R172, R193 ;  /* 0x000000c1ac887221 */ /* 0x000fe20000010100 */
[C---:B------:R-:W-:Y:S01]  /*6040*/  IADD3 R172, R39.reuse, 0xa0, RZ ;  /* 0x000000a027ac7810 */ /* 0x040fe20007ffe0ff */
[----:B0-----:R-:W-:Y:S01]  /*6050*/  FADD.FTZ R140, R178, R191 ;  /* 0x000000bfb28c7221 */ /* 0x001fe20000010000 */
[----:B------:R-:W-:Y:S01]  /*6060*/  IADD3 R178, R39, 0x100, RZ ;  /* 0x0000010027b27810 */ /* 0x000fe20007ffe0ff */
[----:B------:R-:W-:Y:S01]  /*6070*/  FFMA.FTZ R187, R184, R6, -R17 ;  /* 0x00000006b8bb7223 */ /* 0x000fe20000010811 */
[-C--:B------:R-:W-:Y:S01]  /*6080*/  LEA.HI.SX32 R172, R172, R39.reuse, 0x1b ;  /* 0x00000027acac7211 */ /* 0x080fe200078fdaff */
[C---:B------:R-:W-:Y:S01]  /*6090*/  FMUL.FTZ R6, R163.reuse, R144 ;  /* 0x00000090a3067220 */ /* 0x040fe20000410000 */
[----:B------:R-:W-:Y:S01]  /*60a0*/  LEA.HI.SX32 R178, R178, R39, 0x1b ;  /* 0x00000027b2b27211 */ /* 0x000fe200078fdaff */
[C---:B------:R-:W-:Y:S02]  /*60b0*/  FMUL.FTZ R16, R163.reuse, -R136 ;  /* 0x80000088a3107220 */ /* 0x040fe40000410000 */
[----:B------:R-:W-:-:S02]  /*60c0*/  FMUL.FTZ R163, R163, -R140 ;  /* 0x8000008ca3a37220 */ /* 0x000fc40000410000 */
[C---:B------:R-:W-:Y:S02]  /*60d0*/  FFMA.FTZ R17, R161.reuse, R22, R6 ;  /* 0x00000016a1117223 */ /* 0x040fe40000010006 */
[----:B------:R-:W-:Y:S02]  /*60e0*/  FFMA.FTZ R6, R161, R136, R163 ;  /* 0x00000088a1067223 */ /* 0x000fe400000100a3 */
[----:B------:R-:W-:Y:S02]  /*60f0*/  FMUL.FTZ R7, R185, R5 ;  /* 0x00000005b9077220 */ /* 0x000fe40000410000 */
[----:B------:R-:W-:Y:S02]  /*6100*/  FFMA.FTZ R16, R161, R140, -R16 ;  /* 0x0000008ca1107223 */ /* 0x000fe40000010810 */
[----:B------:R-:W-:Y:S02]  /*6110*/  FMUL.FTZ R185, R185, R4 ;  /* 0x00000004b9b97220 */ /* 0x000fe40000410000 */
[----:B------:R-:W-:-:S02]  /*6120*/  FADD.FTZ R163, -R165, R6 ;  /* 0x00000006a5a37221 */ /* 0x000fc40000010100 */
[----:B------:R-:W-:Y:S02]  /*6130*/  FFMA.FTZ R4, R184, R4, -R7 ;  /* 0x00000004b8047223 */ /* 0x000fe40000010807 */
[----:B------:R-:W-:Y:S01]  /*6140*/  FADD.FTZ R161, R177, R16 ;  /* 0x00000010b1a17221 */ /* 0x000fe20000010000 */
[----:B------:R-:W-:Y:S01]  /*6150*/  SHF.L.U32 R16, R39, 0x4, RZ ;  /* 0x0000000427107819 */ /* 0x000fe200000006ff */
[----:B-1----:R-:W-:Y:S01]  /*6160*/  FADD.FTZ R7, R154, R189 ;  /* 0x000000bd9a077221 */ /* 0x002fe20000010000 */
[----:B------:R-:W-:Y:S01]  /*6170*/  P2R R154, PR, RZ, 0x1 ;  /* 0x00000001ff9a7803 */ /* 0x000fe20000000000 */
[----:B------:R-:W-:Y:S01]  /*6180*/  FMUL.FTZ R154, R124, -R163 ;  /* 0x800000a37c9a7220 */ /* 0x000fe20000410000 */
[----:B------:R-:W-:Y:S01]  /*6190*/  LEA.HI.SX32 R16, R16, R16, 0x1b ;  /* 0x0000001010107211 */ /* 0x000fe200078fdaff */
[-C--:B------:R-:W-:Y:S02]  /*61a0*/  FMUL.FTZ R124, R124, -R161.reuse ;  /* 0x800000a17c7c7220 */ /* 0x080fe40000410000 */
[----:B------:R-:W-:-:S02]  /*61b0*/  FFMA.FTZ R165, R126, R161, -R154 ;  /* 0x000000a17ea57223 */ /* 0x000fc4000001089a */
[----:B------:R-:W-:Y:S02]  /*61c0*/  FFMA.FTZ R124, R126, R163, R124 ;  /* 0x000000a37e7c7223 */ /* 0x000fe4000001007c */
[----:B------:R-:W-:Y:S01]  /*61d0*/  FADD.FTZ R165, R180, R165 ;  /* 0x000000a5b4a57221 */ /* 0x000fe20000010000 */
[----:B------:R-:W-:Y:S01]  /*61e0*/  IADD3 R180, R39, 0x120, RZ ;  /* 0x0000012027b47810 */ /* 0x000fe20007ffe0ff */
[----:B------:R-:W-:Y:S02]  /*61f0*/  FADD.FTZ R179, -R179, R124 ;  /* 0x0000007cb3b37221 */ /* 0x000fe40000010100 */
[----:B------:R-:W-:Y:S01]  /*6200*/  FFMA.FTZ R5, R184, R5, R185 ;  /* 0x00000005b8057223 */ /* 0x000fe200000100b9 */
[----:B------:R-:W-:Y:S01]  /*6210*/  IADD3 R184, R39, 0x160, RZ ;  /* 0x0000016027b87810 */ /* 0x000fe20007ffe0ff */
[----:B------:R-:W-:Y:S01]  /*6220*/  FMUL.FTZ R185, R140, R80 ;  /* 0x000000508cb97220 */ /* 0x000fe20000410000 */
[-C--:B------:R-:W-:Y:S01]  /*6230*/  LEA.HI.SX32 R180, R180, R39.reuse, 0x1b ;  /* 0x00000027b4b47211 */ /* 0x080fe200078fdaff */
[----:B------:R-:W-:Y:S01]  /*6240*/  FFMA.FTZ R146, R145, R146, R17 ;  /* 0x0000009291927223 */ /* 0x000fe20000010011 */
[----:B------:R-:W-:Y:S01]  /*6250*/  LEA.HI.SX32 R184, R184, R39, 0x1b ;  /* 0x00000027b8b87211 */ /* 0x000fe200078fdaff */
[----:B------:R-:W-:-:S02]  /*6260*/  FMUL.FTZ R124, R104, -R165 ;  /* 0x800000a5687c7220 */ /* 0x000fc40000410000 */
[----:B------:R-:W-:Y:S02]  /*6270*/  FMUL.FTZ R17, R104, -R179 ;  /* 0x800000b368117220 */ /* 0x000fe40000410000 */
[----:B--2---:R-:W-:Y:S02]  /*6280*/  FADD.FTZ R6, R158, R187 ;  /* 0x000000bb9e067221 */ /* 0x004fe40000010000 */
[C---:B------:R-:W-:Y:S02]  /*6290*/  FMUL.FTZ R177, R145.reuse, R185 ;  /* 0x000000b991b17220 */ /* 0x040fe40000410000 */
[-C--:B------:R-:W-:Y:S01]  /*62a0*/  FMUL.FTZ R126, R145, R80.reuse ;  /* 0x00000050917e7220 */ /* 0x080fe20000410000 */
[----:B------:R-:W-:Y:S01]  /*62b0*/  @!P0 STS.128 [R95.X16+0x2e10], R4 ;  /* 0x002e10045f008388 */ /* 0x000fe2000000cc00 */
[C---:B------:R-:W-:Y:S02]  /*62c0*/  FFMA.FTZ R124, R106.reuse, R179, R124 ;  /* 0x000000b36a7c7223 */ /* 0x040fe4000001007c */
[----:B------:R-:W-:Y:S01]  /*62d0*/  FFMA.FTZ R17, R106, R165, -R17 ;  /* 0x000000a56a117223 */ /* 0x000fe20000010811 */
[----:B------:R0:W-:Y:S01]  /*62e0*/  STS [R16.X4+0x878], R177 ;  /* 0x000878b110007388 */ /* 0x0001e20000004800 */
[----:B------:R-:W-:-:S02]  /*62f0*/  FMUL.FTZ R187, R136, R80 ;  /* 0x0000005088bb7220 */ /* 0x000fc40000410000 */
[-C--:B------:R-:W-:Y:S02]  /*6300*/  FFMA.FTZ R104, R147, -R126.reuse, R146 ;  /* 0x8000007e93687223 */ /* 0x080fe40000010092 */
[----:B------:R-:W-:Y:S02]  /*6310*/  FADD.FTZ R173, -R173, R124 ;  /* 0x0000007cadad7221 */ /* 0x000fe40000010100 */
[----:B------:R-:W-:Y:S02]  /*6320*/  FFMA.FTZ R106, R143, -R126, R23 ;  /* 0x8000007e8f6a7223 */ /* 0x000fe40000010017 */
[----:B------:R-:W-:Y:S02]  /*6330*/  FMUL.FTZ R162, R104, R187 ;  /* 0x000000bb68a27220 */ /* 0x000fe40000410000 */
[----:B0-----:R-:W-:Y:S02]  /*6340*/  FADD.FTZ R177, R150, R17 ;  /* 0x0000001196b17221 */ /* 0x001fe40000010000 */
[----:B------:R-:W-:-:S02]  /*6350*/  FMUL.FTZ R4, R108, -R173 ;  /* 0x800000ad6c047220 */ /* 0x000fc40000410000 */
[----:B------:R-:W-:Y:S02]  /*6360*/  FMUL.FTZ R108, R108, -R177 ;  /* 0x800000b16c6c7220 */ /* 0x000fe40000410000 */
[-C--:B------:R-:W-:Y:S02]  /*6370*/  FFMA.FTZ R162, R106, R185.reuse, R162 ;  /* 0x000000b96aa27223 */ /* 0x080fe400000100a2 */
[----:B------:R-:W-:Y:S02]  /*6380*/  FMUL.FTZ R160, R104, R185 ;  /* 0x000000b968a07220 */ /* 0x000fe40000410000 */
[C---:B------:R-:W-:Y:S02]  /*6390*/  FFMA.FTZ R185, R110.reuse, R173, R108 ;  /* 0x000000ad6eb97223 */ /* 0x040fe4000001006c */
[----:B------:R-:W-:Y:S02]  /*63a0*/  FFMA.FTZ R4, R110, R177, -R4 ;  /* 0x000000b16e047223 */ /* 0x000fe40000010804 */
[----:B------:R-:W-:-:S02]  /*63b0*/  FMUL.FTZ R5, R133, R78 ;  /* 0x0000004e85057220 */ /* 0x000fc40000410000 */
[----:B------:R-:W-:Y:S02]  /*63c0*/  FADD.FTZ R185, -R148, R185 ;  /* 0x000000b994b97221 */ /* 0x000fe40000010100 */
[----:B------:R-:W-:Y:S02]  /*63d0*/  FADD.FTZ R175, R175, R4 ;  /* 0x00000004afaf7221 */ /* 0x000fe40000010000 */
[-C--:B------:R-:W-:Y:S02]  /*63e0*/  FFMA.FTZ R108, R141, -R5.reuse, R22 ;  /* 0x800000058d6c7223 */ /* 0x080fe40000010016 */
[----:B------:R-:W-:Y:S02]  /*63f0*/  FFMA.FTZ R110, R139, -R5, R144 ;  /* 0x800000058b6e7223 */ /* 0x000fe40000010090 */
[C---:B------:R-:W-:Y:S02]  /*6400*/  FMUL.FTZ R5, R112.reuse, -R185 ;  /* 0x800000b970057220 */ /* 0x040fe40000410000 */
[----:B------:R-:W-:-:S02]  /*6410*/  FMUL.FTZ R112, R112, -R175 ;  /* 0x800000af70707220 */ /* 0x000fc40000410000 */
[-C--:B------:R-:W-:Y:S02]  /*6420*/  FMUL.FTZ R7, R161, R78.reuse ;  /* 0x0000004ea1077220 */ /* 0x080fe40000410000 */
[-C--:B------:R-:W-:Y:S02]  /*6430*/  FMUL.FTZ R189, R145, R187.reuse ;  /* 0x000000bb91bd7220 */ /* 0x080fe40000410000 */
[----:B------:R-:W-:Y:S02]  /*6440*/  FFMA.FTZ R160, R106, R187, -R160 ;  /* 0x000000bb6aa07223 */ /* 0x000fe400000108a0 */
[C---:B------:R-:W-:Y:S01]  /*6450*/  FFMA.FTZ R112, R114.reuse, R185, R112 ;  /* 0x000000b972707223 */ /* 0x040fe20000010070 */
[----:B------:R0:W-:Y:S01]  /*6460*/  STS [R16.X4+0x87c], R189 ;  /* 0x00087cbd10007388 */ /* 0x0001e20000004800 */
[----:B------:R-:W-:Y:S02]  /*6470*/  FFMA.FTZ R187, R114, R175, -R5 ;  /* 0x000000af72bb7223 */ /* 0x000fe40000010805 */
[----:B------:R-:W-:-:S02]  /*6480*/  FMUL.FTZ R17, R163, R78 ;  /* 0x0000004ea3117220 */ /* 0x000fc40000410000 */
[----:B------:R-:W-:Y:S02]  /*6490*/  FMUL.FTZ R6, R108, R7 ;  /* 0x000000076c067220 */ /* 0x000fe40000410000 */
[----:B------:R-:W-:Y:S02]  /*64a0*/  FADD.FTZ R181, -R181, R112 ;  /* 0x00000070b5b57221 */ /* 0x000fe40000010100 */
[----:B------:R-:W-:Y:S01]  /*64b0*/  FADD.FTZ R187, R182, R187 ;  /* 0x000000bbb6bb7221 */ /* 0x000fe20000010000 */
[----:B------:R-:W-:Y:S01]  /*64c0*/  IADD3 R182, R39, 0x140, RZ ;  /* 0x0000014027b67810 */ /* 0x000fe20007ffe0ff */
[-C--:B------:R-:W-:Y:S02]  /*64d0*/  FMUL.FTZ R4, R108, R17.reuse ;  /* 0x000000116c047220 */ /* 0x080fe40000410000 */
[----:B------:R-:W-:Y:S01]  /*64e0*/  FFMA.FTZ R5, R110, R17, -R6 ;  /* 0x000000116e057223 */ /* 0x000fe20000010806 */
[----:B------:R-:W-:Y:S01]  /*64f0*/  LEA.HI.SX32 R182, R182, R39, 0x1b ;  /* 0x00000027b6b67211 */ /* 0x000fe200078fdaff */
[----:B------:R-:W-:-:S02]  /*6500*/  FMUL.FTZ R6, R116, -R181 ;  /* 0x800000b574067220 */ /* 0x000fc40000410000 */
[----:B------:R-:W-:Y:S02]  /*6510*/  FMUL.FTZ R116, R116, -R187 ;  /* 0x800000bb74747220 */ /* 0x000fe40000410000 */
[-C--:B------:R-:W-:Y:S02]  /*6520*/  FFMA.FTZ R4, R110, R7.reuse, R4 ;  /* 0x000000076e047223 */ /* 0x080fe40000010004 */
[----:B------:R-:W-:Y:S02]  /*6530*/  FMUL.FTZ R7, R133, R7 ;  /* 0x0000000785077220 */ /* 0x000fe40000410000 */
[----:B------:R-:W-:Y:S02]  /*6540*/  FMUL.FTZ R114, R135, R76 ;  /* 0x0000004c87727220 */ /* 0x000fe40000410000 */
[C---:B0-----:R-:W-:Y:S01]  /*6550*/  FFMA.FTZ R189, R118.reuse, R181, R116 ;  /* 0x000000b576bd7223 */ /* 0x041fe20000010074 */
[----:B------:R0:W-:Y:S01]  /*6560*/  STS [R16.X4+0x870], R7 ;  /* 0x0008700710007388 */ /* 0x0001e20000004800 */
[----:B------:R-:W-:-:S02]  /*6570*/  FFMA.FTZ R6, R118, R187, -R6 ;  /* 0x000000bb76067223 */ /* 0x000fc40000010806 */
[----:B------:R-:W-:Y:S02]  /*6580*/  FFMA.FTZ R112, R137, -R114, R159 ;  /* 0x8000007289707223 */ /* 0x000fe4000001009f */
[----:B------:R-:W-:Y:S01]  /*6590*/  FADD.FTZ R189, -R176, R189 ;  /* 0x000000bdb0bd7221 */ /* 0x000fe20000010100 */
[----:B------:R-:W-:Y:S01]  /*65a0*/  IADD3 R176, R39, 0xe0, RZ ;  /* 0x000000e027b07810 */ /* 0x000fe20007ffe0ff */
[----:B------:R-:W-:Y:S02]  /*65b0*/  FADD.FTZ R183, R183, R6 ;  /* 0x00000006b7b77221 */ /* 0x000fe40000010000 */
[----:B------:R-:W-:Y:S01]  /*65c0*/  FMUL.FTZ R191, R133, R17 ;  /* 0x0000001185bf7220 */ /* 0x000fe20000410000 */
[----:B------:R-:W-:Y:S01]  /*65d0*/  LEA.HI.SX32 R176, R176, R39, 0x1b ;  /* 0x00000027b0b07211 */ /* 0x000fe200078fdaff */
[-C--:B0-----:R-:W-:Y:S02]  /*65e0*/  FMUL.FTZ R7, R165, R76.reuse ;  /* 0x0000004ca5077220 */ /* 0x081fe40000410000 */
[----:B------:R-:W-:Y:S01]  /*65f0*/  FMUL.FTZ R17, R179, R76 ;  /* 0x0000004cb3117220 */ /* 0x000fe20000410000 */
[----:B------:R0:W-:Y:S01]  /*6600*/  STS [R16.X4+0x874], R191 ;  /* 0x000874bf10007388 */ /* 0x0001e20000004800 */
[----:B------:R-:W-:-:S02]  /*6610*/  FFMA.FTZ R114, R131, -R114, R157 ;  /* 0x8000007283727223 */ /* 0x000fc4000001009d */
[----:B------:R-:W-:Y:S02]  /*6620*/  FMUL.FTZ R118, R112, R7 ;  /* 0x0000000770767220 */ /* 0x000fe40000410000 */
[C---:B------:R-:W-:Y:S02]  /*6630*/  FMUL.FTZ R6, R120.reuse, -R189 ;  /* 0x800000bd78067220 */ /* 0x040fe40000410000 */
[----:B------:R-:W-:Y:S02]  /*6640*/  FMUL.FTZ R120, R120, -R183 ;  /* 0x800000b778787220 */ /* 0x000fe40000410000 */
[-C--:B------:R-:W-:Y:S02]  /*6650*/  FMUL.FTZ R116, R112, R17.reuse ;  /* 0x0000001170747220 */ /* 0x080fe40000410000 */
[-C--:B------:R-:W-:Y:S02]  /*6660*/  FMUL.FTZ R193, R135, R17.reuse ;  /* 0x0000001187c17220 */ /* 0x080fe40000410000 */
[----:B------:R-:W-:-:S02]  /*6670*/  FFMA.FTZ R217, R114, R17, -R118 ;  /* 0x0000001172d97223 */ /* 0x000fc40000010876 */
[----:B------:R-:W-:Y:S01]  /*6680*/  FMUL.FTZ R126, R127, R74 ;  /* 0x0000004a7f7e7220 */ /* 0x000fe20000410000 */
[----:B------:R-:W-:Y:S01]  /*6690*/  STS [R16.X4+0x86c], R193 ;  /* 0x00086cc110007388 */ /* 0x000fe20000004800 */
[----:B------:R-:W-:Y:S02]  /*66a0*/  FFMA.FTZ R17, R122, R189, R120 ;  /* 0x000000bd7a117223 */ /* 0x000fe40000010078 */
[-C--:B0-----:R-:W-:Y:S02]  /*66b0*/  FMUL.FTZ R191, R135, R7.reuse ;  /* 0x0000000787bf7220 */ /* 0x081fe40000410000 */
[----:B------:R-:W-:Y:S02]  /*66c0*/  FFMA.FTZ R215, R114, R7, R116 ;  /* 0x0000000772d77223 */ /* 0x000fe40000010074 */
[----:B------:R-:W-:Y:S01]  /*66d0*/  FMUL.FTZ R120, R123, R66 ;  /* 0x000000427b787220 */ /* 0x000fe20000410000 */
[----:B------:R0:W-:Y:S01]  /*66e0*/  STS [R16.X4+0x868], R191 ;  /* 0x000868bf10007388 */ /* 0x0001e20000004800 */
[----:B------:R-:W-:-:S02]  /*66f0*/  FFMA.FTZ R124, R129, -R126, R138 ;  /* 0x8000007e817c7223 */ /* 0x000fc4000001008a */
[----:B------:R-:W-:Y:S02]  /*6700*/  FMUL.FTZ R195, R173, R74 ;  /* 0x0000004aadc37220 */ /* 0x000fe40000410000 */
[----:B------:R-:W-:Y:S02]  /*6710*/  FFMA.FTZ R7, R122, R183, -R6 ;  /* 0x000000b77a077223 */ /* 0x000fe40000010806 */
[----:B------:R-:W-:Y:S02]  /*6720*/  FADD.FTZ R156, -R156, R17 ;  /* 0x000000119c9c7221 */ /* 0x000fe40000010100 */
[----:B------:R-:W-:Y:S02]  /*6730*/  FMUL.FTZ R122, R121, R68 ;  /* 0x00000044797a7220 */ /* 0x000fe40000410000 */
[----:B------:R-:W-:Y:S02]  /*6740*/  FFMA.FTZ R116, R119, -R120, R130 ;  /* 0x8000007877747223 */ /* 0x000fe40000010082 */
[----:B0-----:R-:W-:-:S02]  /*6750*/  FMUL.FTZ R191, R177, R74 ;  /* 0x0000004ab1bf7220 */ /* 0x001fc40000410000 */
[----:B------:R-:W-:Y:S02]  /*6760*/  FFMA.FTZ R126, R125, -R126, R142 ;  /* 0x8000007e7d7e7223 */ /* 0x000fe4000001008e */
[----:B------:R-:W-:Y:S02]  /*6770*/  FMUL.FTZ R6, R124, R195 ;  /* 0x000000c37c067220 */ /* 0x000fe40000410000 */
[----:B------:R-:W-:Y:S02]  /*6780*/  FADD.FTZ R152, R152, R7 ;  /* 0x0000000798987221 */ /* 0x000fe40000010000 */
[----:B------:R-:W-:Y:S02]  /*6790*/  FFMA.FTZ R120, R117, -R120, R128 ;  /* 0x8000007875787223 */ /* 0x000fe40000010080 */
[----:B------:R-:W-:Y:S02]  /*67a0*/  FMUL.FTZ R17, R156, R66 ;  /* 0x000000429c117220 */ /* 0x000fe40000410000 */
[----:B------:R-:W-:-:S02]  /*67b0*/  FFMA.FTZ R118, R115, -R122, R132 ;  /* 0x8000007a73767223 */ /* 0x000fc40000010084 */
[----:B------:R-:W-:Y:S02]  /*67c0*/  FFMA.FTZ R211, R126, R191, R6 ;  /* 0x000000bf7ed37223 */ /* 0x000fe40000010006 */
[----:B------:R-:W-:Y:S02]  /*67d0*/  FFMA.FTZ R122, R113, -R122, R134 ;  /* 0x8000007a717a7223 */ /* 0x000fe40000010086 */
[----:B------:R-:W-:Y:S02]  /*67e0*/  FMUL.FTZ R193, R189, R68 ;  /* 0x00000044bdc17220 */ /* 0x000fe40000410000 */
[----:B------:R-:W-:Y:S02]  /*67f0*/  FMUL.FTZ R7, R152, R66 ;  /* 0x0000004298077220 */ /* 0x000fe40000410000 */
        /* <DEDUP_REMOVED lines=18> */
[C---:B------:R-:W-:Y:S02]  /*6920*/  FMUL.FTZ R6, R154.reuse, R201 ;  /* 0x000000c99a067220 */ /* 0x040fe40000410000 */
        /* <DEDUP_REMOVED lines=9> */
[-C--:B0-----:R-:W-:Y:S02]  /*69c0*/  FMUL.FTZ R197, R187, R70.reuse ;  /* 0x00000046bbc57220 */ /* 0x081fe40000410000 */
[----:B------:R-:W-:Y:S02]  /*69d0*/  FMUL.FTZ R207, R105, R195 ;  /* 0x000000c369cf7220 */ /* 0x000fe40000410000 */
[----:B-1----:R-:W-:Y:S02]  /*69e0*/  FMUL.FTZ R199, R181, R70 ;  /* 0x00000046b5c77220 */ /* 0x002fe40000410000 */
[----:B------:R-:W-:Y:S01]  /*69f0*/  FFMA.FTZ R195, R118, R193, -R164 ;  /* 0x000000c176c37223 */ /* 0x000fe200000108a4 */
[----:B------:R-:W-:Y:S01]  /*6a00*/  STS [R16.X4+0x858], R207 ;  /* 0x000858cf10007388 */ /* 0x000fe20000004800 */
[----:B------:R-:W-:Y:S02]  /*6a10*/  FADD.FTZ R6, RZ, R6 ;  /* 0x00000006ff067221 */ /* 0x000fe40000010000 */
[----:B------:R-:W-:-:S02]  /*6a20*/  FMUL.FTZ R168, R150, R197 ;  /* 0x000000c596a87220 */ /* 0x000fc40000410000 */
[----:B------:R-:W-:Y:S02]  /*6a30*/  FMUL.FTZ R164, R150, R199 ;  /* 0x000000c796a47220 */ /* 0x000fe40000410000 */
[----:B------:R-:W-:Y:S02]  /*6a40*/  FMUL.FTZ R209, R105, R201 ;  /* 0x000000c969d17220 */ /* 0x000fe40000410000 */
[----:B------:R-:W-:Y:S02]  /*6a50*/  FADD.FTZ R6, R6, R195 ;  /* 0x000000c306067221 */ /* 0x000fe40000010000 */
[C---:B------:R-:W-:Y:S01]  /*6a60*/  FFMA.FTZ R201, R148.reuse, R199, -R168 ;  /* 0x000000c794c97223 */ /* 0x040fe200000108a8 */
[----:B------:R-:W-:Y:S01]  /*6a70*/  STS [R16.X4+0x85c], R209 ;  /* 0x00085cd110007388 */ /* 0x000fe20000004800 */
[-C--:B------:R-:W-:Y:S01]  /*6a80*/  FFMA.FTZ R195, R148, R197.reuse, R164 ;  /* 0x000000c594c37223 */ /* 0x080fe200000100a4 */
[C---:B------:R-:W-:Y:S01]  /*6a90*/  IADD3 R164, R39.reuse, 0x20, RZ ;  /* 0x0000002027a47810 */ /* 0x040fe20007ffe0ff */
[----:B------:R-:W-:Y:S01]  /*6aa0*/  FADD.FTZ R6, R6, R201 ;  /* 0x000000c906067221 */ /* 0x000fe20000010000 */
[----:B------:R-:W-:Y:S01]  /*6ab0*/  IADD3 R168, R39, 0x60, RZ ;  /* 0x0000006027a87810 */ /* 0x000fe20007ffe0ff */
[C---:B------:R-:W-:Y:S01]  /*6ac0*/  FMUL.FTZ R197, R107.reuse, R197 ;  /* 0x000000c56bc57220 */ /* 0x040fe20000410000 */
[----:B------:R-:W-:Y:S01]  /*6ad0*/  LEA.HI.SX32 R164, R164, R39, 0x1b ;  /* 0x00000027a4a47211 */ /* 0x000fe200078fdaff */
[----:B------:R-:W-:Y:S01]  /*6ae0*/  FMUL.FTZ R199, R107, R199 ;  /* 0x000000c76bc77220 */ /* 0x000fe20000410000 */
[----:B------:R-:W-:Y:S01]  /*6af0*/  LEA.HI.SX32 R168, R168, R39, 0x1b ;  /* 0x00000027a8a87211 */ /* 0x000fe200078fdaff */
        /* <DEDUP_REMOVED lines=8> */
[----:B------:R-:W-:Y:S02]  /*6b80*/  FADD.FTZ R6, R6, R205 ;  /* 0x000000cd06067221 */ /* 0x000fe40000010000 */
[----:B------:R-:W-:Y:S01]  /*6b90*/  FADD.FTZ R166, R166, R203 ;  /* 0x000000cba6a67221 */ /* 0x000fe20000010000 */
[----:B------:R-:W-:Y:S01]  /*6ba0*/  STS [R16.X4+0x84c], R193 ;  /* 0x00084cc110007388 */ /* 0x000fe20000004800 */
[----:B------:R-:W-:-:S02]  /*6bb0*/  FADD.FTZ R6, R6, R213 ;  /* 0x000000d506067221 */ /* 0x000fc40000010000 */
[----:B------:R-:W-:Y:S01]  /*6bc0*/  FADD.FTZ R166, R166, R211 ;  /* 0x000000d3a6a67221 */ /* 0x000fe20000010000 */
[----:B------:R0:W-:Y:S01]  /*6bd0*/  STS [R16.X4+0x840], R7 ;  /* 0x0008400710007388 */ /* 0x0001e20000004800 */
[----:B------:R-:W-:Y:S02]  /*6be0*/  FADD.FTZ R6, R6, R217 ;  /* 0x000000d906067221 */ /* 0x000fe40000010000 */
[----:B------:R-:W-:Y:S01]  /*6bf0*/  FADD.FTZ R215, R166, R215 ;  /* 0x000000d7a6d77221 */ /* 0x000fe20000010000 */
[----:B------:R1:W-:Y:S01]  /*6c00*/  STS [R16.X4+0x844], R17 ;  /* 0x0008441110007388 */ /* 0x0003e20000004800 */
[----:B------:R-:W-:Y:S01]  /*6c10*/  FADD.FTZ R5, R6, R5 ;  /* 0x0000000506057221 */ /* 0x000fe20000010000 */
[----:B------:R-:W-:Y:S01]  /*6c20*/  IADD3 R166, R39, 0x40, RZ ;  /* 0x0000004027a67810 */ /* 0x000fe20007ffe0ff */
[----:B------:R-:W-:Y:S01]  /*6c30*/  FADD.FTZ R215, R215, R4 ;  /* 0x00000004d7d77221 */ /* 0x000fe20000010000 */
[----:B------:R-:W-:Y:S01]  /*6c40*/  BAR.SYNC.DEFER_BLOCKING 0x0 ;  /* 0x0000000000007b1d */ /* 0x000fe20000010000 */
[----:B------:R-:W-:Y:S01]  /*6c50*/  FADD.FTZ R160, R5, R160 ;  /* 0x000000a005a07221 */ /* 0x000fe20000010000 */
[----:B------:R-:W-:Y:S01]  /*6c60*/  IADD3 R4, R39, 0x1e0, RZ ;  /* 0x000001e027047810 */ /* 0x000fe20007ffe0ff */
[----:B------:R-:W-:Y:S01]  /*6c70*/  FFMA.FTZ R5, -R89, R128, -RZ ;  /* 0x0000008059057223 */ /* 0x000fe200000109ff */
[-C--:B------:R-:W-:Y:S01]  /*6c80*/  LEA R128, R55, -R39.reuse, 0x1 ;  /* 0x8000002737807211 */ /* 0x080fe200078e08ff */
[----:B0-----:R-:W-:Y:S01]  /*6c90*/  FFMA.FTZ R7, -R91, R134, -RZ ;  /* 0x000000865b077223 */ /* 0x001fe200000109ff */
[-C--:B------:R-:W-:Y:S01]  /*6ca0*/  LEA.HI.SX32 R166, R166, R39.reuse, 0x1b ;  /* 0x00000027a6a67211 */ /* 0x080fe200078fdaff */
[----:B-1----:R-:W-:Y:S01]  /*6cb0*/  FMUL.FTZ R17, R89, R130 ;  /* 0x0000008259117220 */ /* 0x002fe20000410000 */
[----:B------:R-:W-:Y:S01]  /*6cc0*/  LEA.HI.SX32 R191, R4, R39, 0x1b ;  /* 0x0000002704bf7211 */ /* 0x000fe200078fdaff */
[----:B------:R-:W-:Y:S01]  /*6cd0*/  FFMA.FTZ R149, -R92, R149, -RZ ;  /* 0x000000955c957223 */ /* 0x000fe200000109ff */
[C---:B------:R-:W-:Y:S01]  /*6ce0*/  ISETP.GE.AND P1, PT, R128.reuse, 0x1, PT ;  /* 0x000000018000780c */ /* 0x040fe20003f26270 */
[----:B------:R-:W-:Y:S01]  /*6cf0*/  FADD.FTZ R162, R215, R162 ;  /* 0x000000a2d7a27221 */ /* 0x000fe20000010000 */
[----:B------:R-:W-:Y:S01]  /*6d00*/  ISETP.GE.AND P0, PT, R128, 0x21, PT ;  /* 0x000000218000780c */ /* 0x000fe20003f06270 */
[----:B------:R-:W-:-:S02]  /*6d10*/  FMUL.FTZ R225, R91, R132 ;  /* 0x000000845be17220 */ /* 0x000fc40000410000 */
[----:B------:R-:W-:Y:S02]  /*6d20*/  FMUL.FTZ R151, R92, R151 ;  /* 0x000000975c977220 */ /* 0x000fe40000410000 */
[C---:B------:R-:W-:Y:S02]  /*6d30*/  FMUL.FTZ R153, R100.reuse, R153 ;  /* 0x0000009964997220 */ /* 0x040fe40000410000 */
[----:B------:R-:W-:Y:S02]  /*6d40*/  FFMA.FTZ R155, -R100, R155, -RZ ;  /* 0x0000009b649b7223 */ /* 0x000fe400000109ff */
[----:B------:R-:W-:Y:S02]  /*6d50*/  FMUL.FTZ R227, R99, R142 ;  /* 0x0000008e63e37220 */ /* 0x000fe40000410000 */
[C---:B------:R-:W-:Y:S01]  /*6d60*/  FMUL.FTZ R157, R98.reuse, R157 ;  /* 0x0000009d629d7220 */ /* 0x040fe20000410000 */
[----:B------:R-:W0:Y:S01]  /*6d70*/  LDS R223, [R192.X4+0x840] ;  /* 0x00084000c0df7984 */ /* 0x000e220000004800 */
[----:B------:R-:W-:-:S02]  /*6d80*/  FFMA.FTZ R159, -R98, R159, -RZ ;  /* 0x0000009f629f7223 */ /* 0x000fc400000109ff */
[C---:B------:R-:W-:Y:S01]  /*6d90*/  FMUL.FTZ R23, R96.reuse, R23 ;  /* 0x0000001760177220 */ /* 0x040fe20000410000 */
        /* <DEDUP_REMOVED lines=42> */
[C---:B------:R-:W-:Y:S01]  /*7040*/  IMAD R7, R37.reuse, c[0x0][0x2a4], R4 ;  /* 0x0000a90025077a24 */ /* 0x040fe200078e0204 */
[----:B------:R-:W-:Y:S01]  /*7050*/  ULDC.64 UR8, c[0x0][0x2b8] ;  /* 0x0000ae0000087ab9 */ /* 0x000fe20000000a00 */
[----:B------:R-:W-:Y:S01]  /*7060*/  IMAD.WIDE.U32 R16, R37, c[0x0][0x2a0], RZ ;  /* 0x0000a80025107a25 */ /* 0x000fe200078e00ff */
[----:B------:R-:W-:Y:S01]  /*7070*/  USHF.R.U32.HI UR6, URZ, 0x1, UR7 ;  /* 0x000000013f067899 */ /* 0x000fe20008011607 */
[----:B------:R-:W-:Y:S01]  /*7080*/  LEA R22, R169, 0xfffffe00, 0x9 ;  /* 0xfffffe00a9167811 */ /* 0x000fe200078e48ff */
[----:B------:R-:W-:Y:S01]  /*7090*/  USHF.R.U32.HI UR7, URZ, 0x1, UR9 ;  /* 0x000000013f077899 */ /* 0x000fe20008011609 */
[----:B------:R-:W-:Y:S01]  /*70a0*/  IMAD.WIDE.U32 R4, R37, c[0x0][0x2c0], RZ ;  /* 0x0000b00025047a25 */ /* 0x000fe200078e00ff */
[----:B------:R-:W-:Y:S01]  /*70b0*/  IADD3 R17, R17, R7, RZ ;  /* 0x0000000711117210 */ /* 0x000fe20007ffe0ff */
[----:B------:R-:W-:-:S02]  /*70c0*/  USHF.R.U64 UR4, UR8, 0x1, UR9 ;  /* 0x0000000108047899 */ /* 0x000fc40008001209 */
[----:B------:R-:W-:Y:S01]  /*70d0*/  IMAD R23, R37, c[0x0][0x2c4], R6 ;  /* 0x0000b10025177a24 */ /* 0x000fe200078e0206 */
[C---:B------:R-:W-:Y:S01]  /*70e0*/  IADD3 R6, P1, R22.reuse, R39, RZ ;  /* 0x0000002716067210 */ /* 0x040fe20007f3e0ff */
[C---:B------:R-:W-:Y:S02]  /*70f0*/  IMAD R151, R35.reuse, UR7, RZ ;  /* 0x0000000723977c24 */ /* 0x040fe4000f8e02ff */
[----:B------:R-:W-:Y:S01]  /*7100*/  IMAD.WIDE.U32 R16, R35, UR5, R16 ;  /* 0x0000000523107c25 */ /* 0x000fe2000f8e0010 */
[----:B------:R-:W-:Y:S02]  /*7110*/  IADD3 R5, R5, R23, RZ ;  /* 0x0000001705057210 */ /* 0x000fe40007ffe0ff */
[----:B------:R-:W-:Y:S01]  /*7120*/  LEA.HI.X.SX32 R7, R22, RZ, 0x1, P1 ;  /* 0x000000ff16077211 */ /* 0x000fe200008f0eff */
[----:B------:R-:W-:Y:S02]  /*7130*/  IMAD R23, R35, UR6, RZ ;  /* 0x0000000623177c24 */ /* 0x000fe4000f8e02ff */
[----:B------:R-:W-:-:S02]  /*7140*/  IMAD R151, R34, UR4, R151 ;  /* 0x0000000422977c24 */ /* 0x000fc4000f8e0297 */
[----:B------:R-:W-:Y:S02]  /*7150*/  IMAD R153, R34, UR5, R23 ;  /* 0x0000000522997c24 */ /* 0x000fe4000f8e0217 */
[----:B------:R-:W-:-:S03]  /*7160*/  IMAD.WIDE.U32 R22, R35, UR4, R4 ;  /* 0x0000000423167c25 */ /* 0x000fc6000f8e0004 */
[----:B------:R-:W-:Y:S01]  /*7170*/  IADD3 R153, R17, R153, RZ ;  /* 0x0000009911997210 */ /* 0x000fe20007ffe0ff */
[C---:B------:R-:W-:Y:S01]  /*7180*/  IMAD R130, R102.reuse, c[0x0][0x2b0], RZ ;  /* 0x0000ac0066827a24 */ /* 0x040fe200078e02ff */
[----:B------:R-:W-:Y:S01]  /*7190*/  IADD3 R17, R23, R151, RZ ;  /* 0x0000009717117210 */ /* 0x000fe20007ffe0ff */
[----:B------:R-:W-:Y:S01]  /*71a0*/  IMAD R102, R102, c[0x0][0x2d0], RZ ;  /* 0x0000b40066667a24 */ /* 0x000fe200078e02ff */
[----:B------:R-:W-:Y:S01]  /*71b0*/  LEA R151, P1, R16, c[0x0][0x318], 0x3 ;  /* 0x0000c60010977a11 */ /* 0x000fe200078218ff */
[C---:B------:R-:W-:Y:S01]  /*71c0*/  IMAD R155, R95.reuse, c[0x0][0x2b4], R130 ;  /* 0x0000ad005f9b7a24 */ /* 0x040fe200078e0282 */
[----:B------:R-:W-:Y:S01]  /*71d0*/  LEA R23, P2, R22, c[0x0][0x320], 0x3 ;  /* 0x0000c80016177a11 */ /* 0x000fe200078418ff */
[----:B------:R-:W-:Y:S01]  /*71e0*/  IMAD.WIDE.U32 R4, R95, c[0x0][0x2b0], R6 ;  /* 0x0000ac005f047a25 */ /* 0x000fe200078e0006 */
[----:B------:R-:W-:-:S03]  /*71f0*/  LEA.HI.X R130, R16, c[0x0][0x31c], R153, 0x3, P1 ;  /* 0x0000c70010827a11 */ /* 0x000fc600008f1c99 */
[C---:B------:R-:W-:Y:S01]  /*7200*/  IMAD R157, R95.reuse, c[0x0][0x2d4], R102 ;  /* 0x0000b5005f9d7a24 */ /* 0x040fe200078e0266 */
[----:B------:R-:W-:Y:S01]  /*7210*/  LEA.HI.X R102, R22, c[0x0][0x324], R17, 0x3, P2 ;  /* 0x0000c90016667a11 */ /* 0x000fe200010f1c11 */
[----:B------:R-:W-:Y:S01]  /*7220*/  IMAD.WIDE.U32 R6, R95, c[0x0][0x2d0], R6 ;  /* 0x0000b4005f067a25 */ /* 0x000fe200078e0006 */
[----:B------:R-:W-:Y:S02]  /*7230*/  IADD3 R17, R5, R155, RZ ;  /* 0x0000009b05117210 */ /* 0x000fe40007ffe0ff */
[----:B------:R-:W-:Y:S02]  /*7240*/  LEA R16, P1, R4, R151, 0x2 ;  /* 0x0000009704107211 */ /* 0x000fe400078210ff */
[----:B------:R-:W-:Y:S02]  /*7250*/  IADD3 R5, R7, R157, RZ ;  /* 0x0000009d07057210 */ /* 0x000fe40007ffe0ff */
[----:B------:R-:W-:Y:S02]  /*7260*/  LEA R22, P2, R6, R23, 0x2 ;  /* 0x0000001706167211 */ /* 0x000fe400078410ff */
[----:B------:R-:W-:-:S02]  /*7270*/  LEA.HI.X R17, R4, R130, R17, 0x2, P1 ;  /* 0x0000008204117211 */ /* 0x000fc400008f1411 */
[----:B------:R-:W-:-:S03]  /*7280*/  LEA.HI.X R23, R6, R102, R5, 0x2, P2 ;  /* 0x0000006606177211 */ /* 0x000fc600010f1405 */
[----:B------:R1:W-:Y:S04]  /*7290*/  RED.E.ADD.F32.FTZ.RN.STRONG.GPU [R16.64], R223 ;  /* 0x000000df1000798e */ /* 0x0003e8000c10e78a */
[----:B0-----:R1:W-:Y:S02]  /*72a0*/  RED.E.ADD.F32.FTZ.RN.STRONG.GPU [R22.64], R149 ;  /* 0x000000951600798e */ /* 0x0013e4000c10e78a */
.L_x_11957:
[----:B01-34-:R-:W-:Y:S05]  /*72b0*/  BSYNC B0 ;  /* 0x0000000000007941 */ /* 0x01bfea0003800000 */
.L_x_11956:
[----:B------:R0:W1:Y:S01]  /*72c0*/  LDS R5, [R164.X4+0x1100] ;  /* 0x00110000a4057984 */ /* 0x0000620000004800 */
[----:B------:R-:W-:Y:S01]  /*72d0*/  BSSY B0, `(.L_x_11958) ;  /* 0x0000004000007945 */ /* 0x000fe20003800000 */
[----:B------:R-:W-:Y:S05]  /*72e0*/  @!P0 BRA `(.L_x_11959) ;  /* 0x0000002000008947 */ /* 0x000fea0003800000 */
[----:B------:R2:W-:Y:S04]  /*72f0*/  RED.E.ADD.F32.FTZ.RN.STRONG.GPU [R18.64+-0x780], R221 ;  /* 0xfff880dd1200798e */ /* 0x0005e8000c10e78a */
[----:B-1----:R2:W-:Y:S02]  /*7300*/  RED.E.ADD.F32.FTZ.RN.STRONG.GPU [R20.64+-0x780], R5 ;  /* 0xfff880051400798e */ /* 0x0025e4000c10e78a */
.L_x_11959:
[----:B------:R-:W-:Y:S05]  /*7310*/  BSYNC B0 ;  /* 0x0000000000007941 */ /* 0x000fea0003800000 */
.L_x_11958:
        /* <DEDUP_REMOVED lines=12> */
.L_x_11961:
[----:B-1----:R-:W-:Y:S05]  /*73e0*/  BSYNC B0 ;  /* 0x0000000000007941 */ /* 0x002fea0003800000 */
.L_x_11960:
[----:B--2---:R1:W2:Y:S01]  /*73f0*/  LDS R5, [R168.X4+0x1200] ;  /* 0x00120000a8057984 */ /* 0x0042a20000004800 */
[----:B------:R-:W-:Y:S01]  /*7400*/  BSSY B0, `(.L_x_11962) ;  /* 0x0000004000007945 */ /* 0x000fe20003800000 */
[----:B------:R-:W-:Y:S05]  /*7410*/  @!P0 BRA `(.L_x_11963) ;  /* 0x0000002000008947 */ /* 0x000fea0003800000 */
[----:B------:R3:W-:Y:S04]  /*7420*/  RED.E.ADD.F32.FTZ.RN.STRONG.GPU [R18.64+-0x680], R217 ;  /* 0xfff980d91200798e */ /* 0x0007e8000c10e78a */
[----:B--2---:R3:W-:Y:S02]  /*7430*/  RED.E.ADD.F32.FTZ.RN.STRONG.GPU [R20.64+-0x680], R5 ;  /* 0xfff980051400798e */ /* 0x0047e4000c10e78a */
.L_x_11963:
[----:B------:R-:W-:Y:S05]  /*7440*/  BSYNC B0 ;  /* 0x0000000000007941 */ /* 0x000fea0003800000 */
.L_x_11962:
[----:B--23--:R2:W3:Y:S01]  /*7450*/  LDS R5, [R170.X4+0x1280] ;  /* 0x00128000aa057984 */ /* 0x00c4e20000004800 */
[----:B------:R-:W-:Y:S01]  /*7460*/  BSSY B0, `(.L_x_11964) ;  /* 0x0000004000007945 */ /* 0x000fe20003800000 */
[----:B------:R-:W-:Y:S05]  /*7470*/  @!P1 BRA `(.L_x_11965) ;  /* 0x0000002000009947 */ /* 0x000fea0003800000 */
[----:B------:R4:W-:Y:S04]  /*7480*/  RED.E.ADD.F32.FTZ.RN.STRONG.GPU [R18.64+-0x600], R215 ;  /* 0xfffa00d71200798e */ /* 0x0009e8000c10e78a */
[----:B---3--:R4:W-:Y:S02]  /*7490*/  RED.E.ADD.F32.FTZ.RN.STRONG.GPU [R20.64+-0x600], R5 ;  /* 0xfffa00051400798e */ /* 0x0089e4000c10e78a */
.L_x_11965:
[----:B------:R-:W-:Y:S05]  /*74a0*/  BSYNC B0 ;  /* 0x0000000000007941 */ /* 0x000fea0003800000 */
.L_x_11964:
[----:B---34-:R3:W4:Y:S01]  /*74b0*/  LDS R5, [R172.X4+0x1300] ;  /* 0x00130000ac057984 */ /* 0x0187220000004800 */
[----:B------:R-:W-:Y:S01]  /*74c0*/  BSSY B0, `(.L_x_11966) ;  /* 0x0000004000007945 */ /* 0x000fe20003800000 */
[----:B------:R-:W-:Y:S05]  /*74d0*/  @!P2 BRA `(.L_x_11967) ;  /* 0x000000200000a947 */ /* 0x000fea0003800000 */
[----:B------:R0:W-:Y:S04]  /*74e0*/  RED.E.ADD.F32.FTZ.RN.STRONG.GPU [R18.64+-0x580], R213 ;  /* 0xfffa80d51200798e */ /* 0x0001e8000c10e78a */
[----:B----4-:R0:W-:Y:S02]  /*74f0*/  RED.E.ADD.F32.FTZ.RN.STRONG.GPU [R20.64+-0x580], R5 ;  /* 0xfffa80051400798e */ /* 0x0101e4000c10e78a */
.L_x_11967:
[----:B------:R-:W-:Y:S05]  /*7500*/  BSYNC B0 ;  /* 0x0000000000007941 */ /* 0x000fea0003800000 */
.L_x_11966:
[----:B0---4-:R0:W4:Y:S01]  /*7510*/  LDS R5, [R174.X4+0x1380] ;  /* 0x00138000ae057984 */ /* 0x0111220000004800 */
[----:B------:R-:W-:Y:S01]  /*7520*/  BSSY B0, `(.L_x_11968) ;  /* 0x0000004000007945 */ /* 0x000fe20003800000 */
[----:B------:R-:W-:Y:S05]  /*7530*/  @!P3 BRA `(.L_x_11969) ;  /* 0x000000200000b947 */ /* 0x000fea0003800000 */
[----:B------:R0:W-:Y:S04]  /*7540*/  RED.E.ADD.F32.FTZ.RN.STRONG.GPU [R18.64+-0x500], R211 ;  /* 0xfffb00d31200798e */ /* 0x0001e8000c10e78a */
[----:B----4-:R0:W-:Y:S02]  /*7550*/  RED.E.ADD.F32.FTZ.RN.STRONG.GPU [R20.64+-0x500], R5 ;  /* 0xfffb00051400798e */ /* 0x0101e4000c10e78a */
.L_x_11969:
[----:B------:R-:W-:Y:S05]  /*7560*/  BSYNC B0 ;  /* 0x0000000000007941 */ /* 0x000fea0003800000 */
.L_x_11968:
[----:B0---4-:R0:W4:Y:S01]  /*7570*/  LDS R5, [R176.X4+0x1400] ;  /* 0x00140000b0057984 */ /* 0x0111220000004800 */
[----:B------:R-:W-:Y:S01]  /*7580*/  BSSY B0, `(.L_x_11970) ;  /* 0x0000004000007945 */ /* 0x000fe20003800000 */
[----:B------:R-:W-:Y:S05]  /*7590*/  @!P4 BRA `(.L_x_11971) ;  /* 0x000000200000c947 */ /* 0x000fea0003800000 */
[----:B------:R0:W-:Y:S04]  /*75a0*/  RED.E.ADD.F32.FTZ.RN.STRONG.GPU [R18.64+-0x480], R209 ;  /* 0xfffb80d11200798e */ /* 0x0001e8000c10e78a */
[----:B----4-:R0:W-:Y:S02]  /*75b0*/  RED.E.ADD.F32.FTZ.RN.STRONG.GPU [R20.64+-0x480], R5 ;  /* 0xfffb80051400798e */ /* 0x0101e4000c10e78a */
.L_x_11971:
[----:B------:R-:W-:Y:S05]  /*75c0*/  BSYNC B0 ;  /* 0x0000000000007941 */ /* 0x000fea0003800000 */
.L_x_11970:
[----:B0---4-:R0:W4:Y:S01]  /*75d0*/  LDS R5, [R178.X4+0x1480] ;  /* 0x00148000b2057984 */ /* 0x0111220000004800 */
[----:B------:R-:W-:Y:S01]  /*75e0*/  BSSY B0, `(.L_x_11972) ;  /* 0x0000004000007945 */ /* 0x000fe20003800000 */
[----:B------:R-:W-:Y:S05]  /*75f0*/  @!P5 BRA `(.L_x_11973) ;  /* 0x000000200000d947 */ /* 0x000fea0003800000 */
[----:B------:R0:W-:Y:S04]  /*7600*/  RED.E.ADD.F32.FTZ.RN.STRONG.GPU [R18.64+-0x400], R207 ;  /* 0xfffc00cf1200798e */ /* 0x0001e8000c10e78a */
[----:B----4-:R0:W-:Y:S02]  /*7610*/  RED.E.ADD.F32.FTZ.RN.STRONG.GPU [R20.64+-0x400], R5 ;  /* 0xfffc00051400798e */ /* 0x0101e4000c10e78a */
.L_x_11973:
[----:B------:R-:W-:Y:S05]  /*7620*/  BSYNC B0 ;  /* 0x0000000000007941 */ /* 0x000fea0003800000 */
.L_x_11972:
        /* <DEDUP_REMOVED lines=12> */
.L_x_11975:
[----:B0-----:R-:W-:Y:S05]  /*76f0*/  BSYNC B0 ;  /* 0x0000000000007941 */ /* 0x001fea0003800000 */
.L_x_11974:
[----:B----4-:R0:W4:Y:S01]  /*7700*/  LDS R5, [R182.X4+0x1580] ;  /* 0x00158000b6057984 */ /* 0x0101220000004800 */
[----:B------:R-:W-:Y:S01]  /*7710*/  BSSY B0, `(.L_x_11976) ;  /* 0x0000004000007945 */ /* 0x000fe20003800000 */
[----:B------:R-:W-:Y:S05]  /*7720*/  @!P0 BRA `(.L_x_11977) ;  /* 0x0000002000008947 */ /* 0x000fea0003800000 */
[----:B------:R0:W-:Y:S04]  /*7730*/  RED.E.ADD.F32.FTZ.RN.STRONG.GPU [R18.64+-0x300], R203 ;  /* 0xfffd00cb1200798e */ /* 0x0001e8000c10e78a */
[----:B----4-:R0:W-:Y:S02]  /*7740*/  RED.E.ADD.F32.FTZ.RN.STRONG.GPU [R20.64+-0x300], R5 ;  /* 0xfffd00051400798e */ /* 0x0101e4000c10e78a */
.L_x_11977:
[----:B------:R-:W-:Y:S05]  /*7750*/  BSYNC B0 ;  /* 0x0000000000007941 */ /* 0x000fea0003800000 */
.L_x_11976:
[----:B0---4-:R0:W4:Y:S01]  /*7760*/  LDS R5, [R184.X4+0x1600] ;  /* 0x00160000b8057984 */ /* 0x0111220000004800 */
[----:B------:R-:W-:Y:S01]  /*7770*/  BSSY B0, `(.L_x_11978) ;  /* 0x0000004000007945 */ /* 0x000fe20003800000 */
[----:B------:R-:W-:Y:S05]  /*7780*/  @!P1 BRA `(.L_x_11979) ;  /* 0x0000002000009947 */ /* 0x000fea0003800000 */
[----:B------:R0:W-:Y:S04]  /*7790*/  RED.E.ADD.F32.FTZ.RN.STRONG.GPU [R18.64+-0x280], R201 ;  /* 0xfffd80c91200798e */ /* 0x0001e8000c10e78a */
[----:B----4-:R0:W-:Y:S02]  /*77a0*/  RED.E.ADD.F32.FTZ.RN.STRONG.GPU [R20.64+-0x280], R5 ;  /* 0xfffd80051400798e */ /* 0x0101e4000c10e78a */
.L_x_11979:
[----:B------:R-:W-:Y:S05]  /*77b0*/  BSYNC B0 ;  /* 0x0000000000007941 */ /* 0x000fea0003800000 */
.L_x_11978:
[----:B0---4-:R0:W4:Y:S01]  /*77c0*/  LDS R5, [R186.X4+0x1680] ;  /* 0x00168000ba057984 */ /* 0x0111220000004800 */
[----:B------:R-:W-:Y:S01]  /*77d0*/  BSSY B0, `(.L_x_11980) ;  /* 0x0000004000007945 */ /* 0x000fe20003800000 */
[----:B------:R-:W-:Y:S05]  /*77e0*/  @!P2 BRA `(.L_x_11981) ;  /* 0x000000200000a947 */ /* 0x000fea0003800000 */
[----:B------:R0:W-:Y:S04]  /*77f0*/  RED.E.ADD.F32.FTZ.RN.STRONG.GPU [R18.64+-0x200], R199 ;  /* 0xfffe00c71200798e */ /* 0x0001e8000c10e78a */
[----:B----4-:R0:W-:Y:S02]  /*7800*/  RED.E.ADD.F32.FTZ.RN.STRONG.GPU [R20.64+-0x200], R5 ;  /* 0xfffe00051400798e */ /* 0x0101e4000c10e78a */
.L_x_11981:
[----:B------:R-:W-:Y:S05]  /*7810*/  BSYNC B0 ;  /* 0x0000000000007941 */ /* 0x000fea0003800000 */
.L_x_11980:
[----:B0---4-:R0:W4:Y:S01]  /*7820*/  LDS R5, [R188.X4+0x1700] ;  /* 0x00170000bc057984 */ /* 0x0111220000004800 */
[----:B------:R-:W-:Y:S01]  /*7830*/  BSSY B0, `(.L_x_11982) ;  /* 0x0000004000007945 */ /* 0x000fe20003800000 */
[----:B------:R-:W-:Y:S05]  /*7840*/  @!P3 BRA `(.L_x_11983) ;  /* 0x000000200000b947 */ /* 0x000fea0003800000 */
[----:B------:R0:W-:Y:S04]  /*7850*/  RED.E.ADD.F32.FTZ.RN.STRONG.GPU [R18.64+-0x180], R197 ;  /* 0xfffe80c51200798e */ /* 0x0001e8000c10e78a */
[----:B----4-:R0:W-:Y:S02]  /*7860*/  RED.E.ADD.F32.FTZ.RN.STRONG.GPU [R20.64+-0x180], R5 ;  /* 0xfffe80051400798e */ /* 0x0101e4000c10e78a */
.L_x_11983:
[----:B------:R-:W-:Y:S05]  /*7870*/  BSYNC B0 ;  /* 0x0000000000007941 */ /* 0x000fea0003800000 */
.L_x_11982:
[----:B0---4-:R0:W4:Y:S01]  /*7880*/  LDS R5, [R190.X4+0x1780] ;  /* 0x00178000be057984 */ /* 0x0111220000004800 */
[----:B------:R-:W-:Y:S01]  /*7890*/  BSSY B0, `(.L_x_11984) ;  /* 0x0000004000007945 */ /* 0x000fe20003800000 */
[----:B------:R-:W-:Y:S05]  /*78a0*/  @!P4 BRA `(.L_x_11985) ;  /* 0x000000200000c947 */ /* 0x000fea0003800000 */
[----:B------:R0:W-:Y:S04]  /*78b0*/  RED.E.ADD.F32.FTZ.RN.STRONG.GPU [R18.64+-0x100], R195 ;  /* 0xffff00c31200798e */ /* 0x0001e8000c10e78a */
[----:B----4-:R0:W-:Y:S02]  /*78c0*/  RED.E.ADD.F32.FTZ.RN.STRONG.GPU [R20.64+-0x100], R5 ;  /* 0xffff00051400798e */ /* 0x0101e4000c10e78a */
.L_x_11985:
[----:B------:R-:W-:Y:S05]  /*78d0*/  BSYNC B0 ;  /* 0x0000000000007941 */ /* 0x000fea0003800000 */
.L_x_11984:
[----:B------:R-:W0:Y:S01]  /*78e0*/  LDS R191, [R191.X4+0x1800] ;  /* 0x00180000bfbf7984 */ /* 0x000e220000004800 */
[----:B------:R-:W-:Y:S01]  /*78f0*/  BSSY B0, `(.L_x_11986) ;  /* 0x0000004000007945 */ /* 0x000fe20003800000 */
[----:B------:R-:W-:Y:S05]  /*7900*/  @!P5 BRA `(.L_x_11987) ;  /* 0x000000200000d947 */ /* 0x000fea0003800000 */
[----:B------:R1:W-:Y:S04]  /*7910*/  RED.E.ADD.F32.FTZ.RN.STRONG.GPU [R18.64+-0x80], R193 ;  /* 0xffff80c11200798e */ /* 0x0003e8000c10e78a */
[----:B0-----:R1:W-:Y:S02]  /*7920*/  RED.E.ADD.F32.FTZ.RN.STRONG.GPU [R20.64+-0x80], R191 ;  /* 0xffff80bf1400798e */ /* 0x0013e4000c10e78a */
.L_x_11987:
[----:B------:R-:W-:Y:S05]  /*7930*/  BSYNC B0 ;  /* 0x0000000000007941 */ /* 0x000fea0003800000 */
.L_x_11986:
        /* <DEDUP_REMOVED lines=10> */
[----:B------:R-:W-:Y:S02]  /*79e0*/  FFMA.FTZ R87, R16, R78, R87 ;  /* 0x0000004e10577223 */ /* 0x000fe40000010057 */
[----:B------:R-:W-:Y:S02]  /*79f0*/  FMUL.FTZ R117, R117, R156 ;  /* 0x0000009c75757220 */ /* 0x000fe40000410000 */
        /* <DEDUP_REMOVED lines=15> */
[C---:B------:R-:W-:Y:S02]  /*7af0*/  FMUL.FTZ R5, R3.reuse, R161 ;  /* 0x000000a103057220 */ /* 0x040fe40000410000 */
[----:B------:R-:W-:Y:S02]  /*7b00*/  FFMA.FTZ R104, R106, R7, R104 ;  /* 0x000000076a687223 */ /* 0x000fe40000010068 */
        /* <DEDUP_REMOVED lines=10> */
[----:B------:R-:W-:Y:S01]  /*7bb0*/  FMUL.FTZ R5, R3, R179 ;  /* 0x000000b303057220 */ /* 0x000fe20000410000 */
[----:B------:R-:W1:Y:S01]  /*7bc0*/  SHFL.DOWN PT, R17, R162, 0x8, 0x1f ;  /* 0x09001f00a2117f89 */ /* 0x000e6200000e0000 */
[----:B------:R-:W-:-:S02]  /*7bd0*/  FFMA.FTZ R16, R131, R165, R4 ;  /* 0x000000a583107223 */ /* 0x000fc40000010004 */
[C---:B------:R-:W-:Y:S02]  /*7be0*/  FMUL.FTZ R4, R3.reuse, R177 ;  /* 0x000000b103047220 */ /* 0x040fe40000410000 */
[C---:B------:R-:W-:Y:S02]  /*7bf0*/  FFMA.FTZ R165, R2.reuse, R165, R5 ;  /* 0x000000a502a57223 */ /* 0x040fe40000010005 */
[CC--:B------:R-:W-:Y:S02]  /*7c00*/  FFMA.FTZ R7, R2.reuse, R173.reuse, -R4 ;  /* 0x000000ad02077223 */ /* 0x0c0fe40000010804 */
[----:B------:R-:W-:Y:S02]  /*7c10*/  FMUL.FTZ R5, R3, R173 ;  /* 0x000000ad03057220 */ /* 0x000fe40000410000 */
[----:B------:R-:W-:Y:S02]  /*7c20*/  FFMA.FTZ R179, R2, R179, -R6 ;  /* 0x000000b302b37223 */ /* 0x000fe40000010806 */
[----:B------:R-:W-:-:S02]  /*7c30*/  FMUL.FTZ R7, R124, R7 ;  /* 0x000000077c077220 */ /* 0x000fc40000410000 */
[----:B------:R-:W-:Y:S02]  /*7c40*/  FFMA.FTZ R5, R2, R177, R5 ;  /* 0x000000b102057223 */ /* 0x000fe40000010005 */
[----:B------:R-:W-:Y:S02]  /*7c50*/  FMUL.FTZ R179, R112, R179 ;  /* 0x000000b370b37220 */ /* 0x000fe40000410000 */
[----:B------:R-:W-:Y:S02]  /*7c60*/  FMUL.FTZ R4, R129, R173 ;  /* 0x000000ad81047220 */ /* 0x000fe40000410000 */
[----:B------:R-:W-:Y:S02]  /*7c70*/  FFMA.FTZ R7, R126, R5, R7 ;  /* 0x000000057e077223 */ /* 0x000fe40000010007 */
[----:B------:R-:W-:Y:S02]  /*7c80*/  FMUL.FTZ R5, R3, R175 ;  /* 0x000000af03057220 */ /* 0x000fe40000410000 */
[----:B------:R-:W-:-:S02]  /*7c90*/  FFMA.FTZ R165, R114, R165, R179 ;  /* 0x000000a572a57223 */ /* 0x000fc400000100b3 */
[----:B------:R-:W-:Y:S02]  /*7ca0*/  FFMA.FTZ R6, R125, R177, R4 ;  /* 0x000000b17d067223 */ /* 0x000fe40000010004 */
[----:B0-----:R-:W-:Y:S02]  /*7cb0*/  @!P0 FADD.FTZ R160, R160, R19 ;  /* 0x00000013a0a08221 */ /* 0x001fe40000010000 */
[-C--:B------:R-:W-:Y:S02]  /*7cc0*/  FMUL.FTZ R4, R103, R185.reuse ;  /* 0x000000b967047220 */ /* 0x080fe40000410000 */
[-C--:B------:R-:W-:Y:S01]  /*7cd0*/  FFMA.FTZ R5, R2, R185.reuse, -R5 ;  /* 0x000000b902057223 */ /* 0x080fe20000010805 */
[----:B------:R-:W0:Y:S01]  /*7ce0*/  SHFL.DOWN PT, R19, R160, 0x10, 0x1f ;  /* 0x0a001f00a0137f89 */ /* 0x000e2200000e0000 */
[----:B------:R-:W-:Y:S02]  /*7cf0*/  FFMA.FTZ R85, R16, R76, R85 ;  /* 0x0000004c10557223 */ /* 0x000fe40000010055 */
[----:B------:R-:W-:-:S02]  /*7d00*/  FMUL.FTZ R185, R3, R185 ;  /* 0x000000b903b97220 */ /* 0x000fc40000410000 */
[----:B------:R-:W-:Y:S02]  /*7d10*/  FFMA.FTZ R16, R135, R16, R165 ;  /* 0x0000001087107223 */ /* 0x000fe400000100a5 */
[----:B-1----:R-:W-:Y:S01]  /*7d20*/  @!P0 FADD.FTZ R162, R162, R17 ;  /* 0x00000011a2a28221 */ /* 0x002fe20000010000 */
[----:B------:R-:W-:Y:S01]  /*7d30*/  ISETP.GT.AND P0, PT, R40, 0xf, PT ;  /* 0x0000000f2800780c */ /* 0x000fe20003f04270 */
[----:B------:R-:W-:Y:S02]  /*7d40*/  FMUL.FTZ R5, R154, R5 ;  /* 0x000000059a057220 */ /* 0x000fe40000410000 */
[----:B------:R-:W-:Y:S01]  /*7d50*/  FFMA.FTZ R185, R2, R175, R185 ;  /* 0x000000af02b97223 */ /* 0x000fe200000100b9 */
[----:B------:R-:W1:Y:S01]  /*7d60*/  SHFL.DOWN PT, R17, R162, 0x10, 0x1f ;  /* 0x0a001f00a2117f89 */ /* 0x000e6200000e0000 */
[----:B------:R-:W-:Y:S02]  /*7d70*/  FFMA.FTZ R83, R6, R74, R83 ;  /* 0x0000004a06537223 */ /* 0x000fe40000010053 */
[----:B------:R-:W-:-:S02]  /*7d80*/  FFMA.FTZ R7, R127, R6, R7 ;  /* 0x000000067f077223 */ /* 0x000fc40000010007 */
[----:B------:R-:W-:Y:S02]  /*7d90*/  FADD.FTZ R67, R16, R67 ;  /* 0x0000004310437221 */ /* 0x000fe40000010000 */
[----:B------:R-:W-:Y:S02]  /*7da0*/  FFMA.FTZ R16, R101, R175, R4 ;  /* 0x000000af65107223 */ /* 0x000fe40000010004 */
[----:B------:R-:W-:Y:S02]  /*7db0*/  FMUL.FTZ R6, R3, R187 ;  /* 0x000000bb03067220 */ /* 0x000fe40000410000 */
[----:B------:R-:W-:Y:S02]  /*7dc0*/  FMUL.FTZ R4, R109, R181 ;  /* 0x000000b56d047220 */ /* 0x000fe40000410000 */
[----:B------:R-:W-:Y:S02]  /*7dd0*/  FFMA.FTZ R185, R158, R185, R5 ;  /* 0x000000b99eb97223 */ /* 0x000fe40000010005 */
[----:B------:R-:W-:-:S02]  /*7de0*/  FMUL.FTZ R5, R3, R181 ;  /* 0x000000b503057220 */ /* 0x000fc40000410000 */
[C---:B------:R-:W-:Y:S02]  /*7df0*/  FFMA.FTZ R181, R2.reuse, R181, -R6 ;  /* 0x000000b502b57223 */ /* 0x040fe40000010806 */
[----:B------:R-:W-:Y:S02]  /*7e00*/  FFMA.FTZ R6, R111, R187, R4 ;  /* 0x000000bb6f067223 */ /* 0x000fe40000010004 */
[----:B------:R-:W-:Y:S02]  /*7e10*/  FMUL.FTZ R4, R3, R183 ;  /* 0x000000b703047220 */ /* 0x000fe40000410000 */
[C---:B------:R-:W-:Y:S02]  /*7e20*/  FFMA.FTZ R187, R2.reuse, R187, R5 ;  /* 0x000000bb02bb7223 */ /* 0x040fe40000010005 */
[-C--:B------:R-:W-:Y:S02]  /*7e30*/  FFMA.FTZ R5, R2, R189.reuse, -R4 ;  /* 0x000000bd02057223 */ /* 0x080fe40000010804 */
[----:B------:R-:W-:-:S02]  /*7e40*/  FMUL.FTZ R4, R113, R189 ;  /* 0x000000bd71047220 */ /* 0x000fc40000410000 */
[----:B------:R-:W-:Y:S02]  /*7e50*/  FMUL.FTZ R122, R122, R5 ;  /* 0x000000057a7a7220 */ /* 0x000fe40000410000 */
[C---:B------:R-:W-:Y:S02]  /*7e60*/  FMUL.FTZ R5, R3.reuse, R152 ;  /* 0x0000009803057220 */ /* 0x040fe40000410000 */
[C---:B------:R-:W-:Y:S02]  /*7e70*/  FMUL.FTZ R189, R3.reuse, R189 ;  /* 0x000000bd03bd7220 */ /* 0x040fe40000410000 */
[-C--:B------:R-:W-:Y:S02]  /*7e80*/  FMUL.FTZ R3, R3, R156.reuse ;  /* 0x0000009c03037220 */ /* 0x080fe40000410000 */
[----:B------:R-:W-:Y:S02]  /*7e90*/  FFMA.FTZ R5, R2, R156, -R5 ;  /* 0x0000009c02057223 */ /* 0x000fe40000010805 */
[----:B0-----:R-:W-:-:S02]  /*7ea0*/  @!P0 FADD.FTZ R160, R160, R19 ;  /* 0x00000013a0a08221 */ /* 0x001fc40000010000 */
[----:B------:R-:W-:Y:S02]  /*7eb0*/  FMUL.FTZ R136, R147, R136 ;  /* 0x0000008893887220 */ /* 0x000fe40000410000 */
[----:B------:R-:W-:Y:S02]  /*7ec0*/  FMUL.FTZ R181, R150, R181 ;  /* 0x000000b596b57220 */ /* 0x000fe40000410000 */
[C---:B------:R-:W-:Y:S02]  /*7ed0*/  FFMA.FTZ R189, R2.reuse, R183, R189 ;  /* 0x000000b702bd7223 */ /* 0x040fe400000100bd */
[----:B------:R-:W-:Y:S02]  /*7ee0*/  FFMA.FTZ R3, R2, R152, R3 ;  /* 0x0000009802037223 */ /* 0x000fe40000010003 */
[----:B------:R-:W-:Y:S02]  /*7ef0*/  FMUL.FTZ R5, R120, R5 ;  /* 0x0000000578057220 */ /* 0x000fe40000410000 */
[----:B------:R-:W-:Y:S01]  /*7f00*/  FADD.FTZ R82, R163, R82 ;  /* 0x00000052a3527221 */ /* 0x000fe20000010000 */
[----:B------:R-:W-:Y:S01]  /*7f10*/  MOV R163, R160 ;  /* 0x000000a000a37202 */ /* 0x000fe20000000f00 */
        /* <DEDUP_REMOVED lines=32> */
.L_x_11989:
[----:B0-----:R-:W-:Y:S05]  /*8120*/  BSYNC B0 ;  /* 0x0000000000007941 */ /* 0x001fea0003800000 */
.L_x_11988:
[----:B------:R-:W-:Y:S02]  /*8130*/  IADD3 R95, R95, 0x1, RZ ;  /* 0x000000015f5f7810 */ /* 0x000fe40007ffe0ff */
[----:B------:R-:W-:Y:S02]  /*8140*/  IADD3 R94, P1, R94, 0x1, RZ ;  /* 0x000000015e5e7810 */ /* 0x000fe40007f3e0ff */
[----:B------:R-:W-:Y:S02]  /*8150*/  ISETP.GE.AND P0, PT, R95, c[0x0][0x16c], PT ;  /* 0x00005b005f007a0c */ /* 0x000fe40003f06270 */
[----:B------:R-:W-:-:S11]  /*8160*/  IADD3.X R93, RZ, R93, RZ, P1, !PT ;  /* 0x0000005dff5d7210 */ /* 0x000fd60000ffe4ff */
[----:B------:R-:W-:Y:S01]  /*8170*/  @P0 CALL.REL.NOINC `(.L_x_11943) ;  /* 0x0000001000000944 */ /* 0x000fe20003c00000 */
[----:B------:R-:W-:Y:S05]  /*8180*/  BRA `(.L_x_11990) ;  /* 0xffffa76000007947 */ /* 0x000fea000383ffff */
.L_x_11943:
        /* <DEDUP_REMOVED lines=13> */
[----:B------:R-:W4:Y:S01]  /*8260*/  @!P0 LDG.E.U16 R3, [R8.64] ;  /* 0x0000000a08038981 */ /* 0x000f22000c1e1500 */
[----:B------:R-:W-:-:S02]  /*8270*/  ISETP.GE.AND P0, PT, R20, R55, PT ;  /* 0x000000371400720c */ /* 0x000fc40003f06270 */
[-C--:B------:R-:W-:Y:S02]  /*8280*/  ISETP.GE.AND P3, PT, R60, R55.reuse, PT ;  /* 0x000000373c00720c */ /* 0x080fe40003f66270 */
[-C--:B------:R-:W-:Y:S02]  /*8290*/  ISETP.GE.AND P4, PT, R62, R55.reuse, PT ;  /* 0x000000373e00720c */ /* 0x080fe40003f86270 */
[-C--:B------:R-:W-:Y:S02]  /*82a0*/  ISETP.GE.AND P5, PT, R64, R55.reuse, PT ;  /* 0x000000374000720c */ /* 0x080fe40003fa6270 */
[----:B------:R-:W-:Y:S02]  /*82b0*/  ISETP.GE.AND P6, PT, R66, R55, PT ;  /* 0x000000374200720c */ /* 0x000fe40003fc6270 */
[----:B------:R-:W-:Y:S02]  /*82c0*/  PRMT R5, RZ, 0x7610, R5 ;  /* 0x00007610ff057816 */ /* 0x000fe40000000005 */
[----:B------:R-:W-:Y:S01]  /*82d0*/  PRMT R4, RZ, 0x7610, R4 ;  /* 0x00007610ff047816 */ /* 0x000fe20000000004 */
[----:B------:R-:W5:Y:S01]  /*82e0*/  @!P0 LDG.E.U16 R2, [R8.64+0x40] ;  /* 0x0000400a08028981 */ /* 0x000f62000c1e1500 */
[----:B------:R-:W-:-:S02]  /*82f0*/  PRMT R7, RZ, 0x7610, R7 ;  /* 0x00007610ff077816 */ /* 0x000fc40000000007 */
[----:B------:R-:W-:Y:S01]  /*8300*/  PRMT R6, RZ, 0x7610, R6 ;  /* 0x00007610ff067816 */ /* 0x000fe20000000006 */
[----:B--2---:R-:W2:Y:S01]  /*8310*/  @!P1 LDG.E.U16 R5, [R8.64+0x80] ;  /* 0x0000800a08059981 */ /* 0x004ea2000c1e1500 */
[----:B------:R-:W-:Y:S02]  /*8320*/  PRMT R17, RZ, 0x7610, R17 ;  /* 0x00007610ff117816 */ /* 0x000fe40000000011 */
[----:B------:R-:W-:Y:S01]  /*8330*/  PRMT R19, RZ, 0x7610, R19 ;  /* 0x00007610ff137816 */ /* 0x000fe20000000013 */
[----:B---3--:R-:W3:Y:S04]  /*8340*/  @!P2 LDG.E.U16 R4, [R8.64+0xc0] ;  /* 0x0000c00a0804a981 */ /* 0x008ee8000c1e1500 */
[----:B------:R-:W3:Y:S04]  /*8350*/  @!P3 LDG.E.U16 R7, [R8.64+0x100] ;  /* 0x0001000a0807b981 */ /* 0x000ee8000c1e1500 */
[----:B------:R-:W3:Y:S04]  /*8360*/  @!P4 LDG.E.U16 R6, [R8.64+0x140] ;  /* 0x0001400a0806c981 */ /* 0x000ee8000c1e1500 */
[----:B------:R-:W3:Y:S04]  /*8370*/  @!P5 LDG.E.U16 R17, [R8.64+0x180] ;  /* 0x0001800a0811d981 */ /* 0x000ee8000c1e1500 */
[----:B------:R-:W3:Y:S01]  /*8380*/  @!P6 LDG.E.U16 R19, [R8.64+0x1c0] ;  /* 0x0001c00a0813e981 */ /* 0x000ee2000c1e1500 */
[----:B------:R-:W-:-:S02]  /*8390*/  F2FP.BF16.PACK_AB R75, R77, R75 ;  /* 0x0000004b4d4b723e */ /* 0x000fc400000010ff */
[----:B------:R-:W-:Y:S02]  /*83a0*/  F2FP.BF16.PACK_AB R79, R81, R79 ;  /* 0x0000004f514f723e */ /* 0x000fe400000010ff */
[----:B------:R-:W-:Y:S02]  /*83b0*/  F2FP.BF16.PACK_AB R83, R85, R83 ;  /* 0x000000535553723e */ /* 0x000fe400000010ff */
[----:B------:R-:W-:-:S04]  /*83c0*/  F2FP.BF16.PACK_AB R87, R88, R87 ;  /* 0x000000575857723e */ /* 0x000fc800000010ff */
[----:B------:R-:W-:Y:S02]  /*83d0*/  PRMT R61, R87, 0x7632, R61 ;  /* 0x00007632573d7816 */ /* 0x000fe4000000003d */
[----:B------:R-:W-:-:S05]  /*83e0*/  IADD3 R81, R51, -c[0x0][0x174], RZ ;  /* 0x80005d0033517a10 */ /* 0x000fca0007ffe0ff */
[----:B------:R-:W-:Y:S01]  /*83f0*/  IMAD R81, R81, -0x100, RZ ;  /* 0xffffff0051517824 */ /* 0x000fe200078e02ff */
[----:B------:R-:W-:Y:S01]  /*8400*/  BSSY B0, `(.L_x_11991) ;  /* 0x000008b000007945 */ /* 0x000fe20003800000 */
[----:B----4-:R-:W-:Y:S04]  /*8410*/  STS.U16 [R56], R3 ;  /* 0x0000000338007388 */ /* 0x010fe80000000400 */
[----:B-----5:R-:W-:Y:S04]  /*8420*/  STS.U16 [R29+0x40], R2 ;  /* 0x000040021d007388 */ /* 0x020fe80000000400 */
[----:B--2---:R-:W-:Y:S04]  /*8430*/  STS.U16 [R28+0x80], R5 ;  /* 0x000080051c007388 */ /* 0x004fe80000000400 */
[----:B---3--:R-:W-:Y:S04]  /*8440*/  STS.U16 [R27+0xc0], R4 ;  /* 0x0000c0041b007388 */ /* 0x008fe80000000400 */
        /* <DEDUP_REMOVED lines=25> */
[----:B---3--:R-:W-:-:S02]  /*85e0*/  PRMT R2, RZ, 0x5410, R2 ;  /* 0x00005410ff027816 */ /* 0x008fc40000000002 */
[----:B----4-:R-:W-:Y:S01]  /*85f0*/  PRMT R4, RZ, 0x5410, R4 ;  /* 0x00005410ff047816 */ /* 0x010fe20000000004 */
[----:B0-----:R-:W-:Y:S02]  /*8600*/  @!P0 FADD.FTZ R3, R8, 1 ;  /* 0x3f80000008038421 */ /* 0x001fe40000010000 */
[--C-:B------:R-:W-:Y:S02]  /*8610*/  FADD.FTZ R17, R16, R33.reuse ;  /* 0x0000002110117221 */ /* 0x100fe40000010000 */
[----:B------:R-:W0:Y:S01]  /*8620*/  @!P0 MUFU.RCP R16, R3 ;  /* 0x0000000300108308 */ /* 0x000e220000001000 */
[--C-:B------:R-:W-:Y:S02]  /*8630*/  FADD.FTZ R18, R2, R33.reuse ;  /* 0x0000002102127221 */ /* 0x100fe40000010000 */
[----:B-1----:R-:W-:Y:S02]  /*8640*/  @!P5 FADD.FTZ R2, R9, 1 ;  /* 0x3f8000000902d421 */ /* 0x002fe40000010000 */
[----:B------:R-:W-:Y:S01]  /*8650*/  FADD.FTZ R9, R4, R33 ;  /* 0x0000002104097221 */ /* 0x000fe20000010000 */
[----:B------:R-:W-:-:S02]  /*8660*/  FSETP.GTU.FTZ.AND P1, PT, R17, 20, PT ;  /* 0x41a000001100780b */ /* 0x000fc40003f3c000 */
[----:B------:R-:W-:Y:S02]  /*8670*/  FSETP.GTU.FTZ.AND P2, PT, R18, 20, PT ;  /* 0x41a000001200780b */ /* 0x000fe40003f5c000 */
[----:B------:R-:W-:Y:S01]  /*8680*/  FSETP.GTU.FTZ.AND P3, PT, R9, 20, PT ;  /* 0x41a000000900780b */ /* 0x000fe20003f7c000 */
[----:B------:R5:W1:Y:S01]  /*8690*/  @!P5 MUFU.RCP R8, R2 ;  /* 0x000000020008d308 */ /* 0x000a620000001000 */
[----:B0-----:R-:W-:Y:S01]  /*86a0*/  @!P0 FMUL.FTZ R73, R73, R16 ;  /* 0x0000001049498220 */ /* 0x001fe20000410000 */
[----:B------:R-:W-:Y:S02]  /*86b0*/  ISETP.NE.AND P0, PT, R39, RZ, PT ;  /* 0x000000ff2700720c */ /* 0x000fe40003f05270 */
[----:B-----5:R-:W-:-:S04]  /*86c0*/  PRMT R2, RZ, 0x5410, R5 ;  /* 0x00005410ff027816 */ /* 0x020fc80000000005 */
[----:B------:R-:W-:Y:S01]  /*86d0*/  @!P1 FMUL.FTZ R4, R17, -1.4426950216293334961 ;  /* 0xbfb8aa3b11049820 */ /* 0x000fe20000410000 */
[----:B------:R-:W-:Y:S01]  /*86e0*/  PRMT R17, R79, 0x7632, R17 ;  /* 0x000076324f117816 */ /* 0x000fe20000000011 */
[----:B------:R-:W-:Y:S02]  /*86f0*/  @!P2 FMUL.FTZ R3, R18, -1.4426950216293334961 ;  /* 0xbfb8aa3b1203a820 */ /* 0x000fe40000410000 */
[----:B------:R-:W-:Y:S01]  /*8700*/  FADD.FTZ R5, R2, R33 ;  /* 0x0000002102057221 */ /* 0x000fe20000010000 */
[----:B------:R-:W-:Y:S01]  /*8710*/  PRMT R18, R83, 0x7632, R18 ;  /* 0x0000763253127816 */ /* 0x000fe20000000012 */
[----:B------:R-:W-:Y:S01]  /*8720*/  @!P3 FMUL.FTZ R2, R9, -1.4426950216293334961 ;  /* 0xbfb8aa3b0902b820 */ /* 0x000fe20000410000 */
[----:B------:R-:W-:Y:S01]  /*8730*/  PRMT R9, R75, 0x7632, R9 ;  /* 0x000076324b097816 */ /* 0x000fe20000000009 */
[----:B------:R-:W-:Y:S01]  /*8740*/  STS.U16 [R57], R75 ;  /* 0x0000004b39007388 */ /* 0x000fe20000000400 */
[----:B------:R-:W-:-:S03]  /*8750*/  PRMT R6, RZ, 0x5410, R6 ;  /* 0x00005410ff067816 */ /* 0x000fc60000000006 */
[----:B------:R0:W-:Y:S04]  /*8760*/  STS.U16 [R57+0x2], R9 ;  /* 0x0000020939007388 */ /* 0x0001e80000000400 */
[----:B------:R2:W-:Y:S04]  /*8770*/  STS.U16 [R57+0x4], R79 ;  /* 0x0000044f39007388 */ /* 0x0005e80000000400 */
[----:B------:R-:W-:Y:S04]  /*8780*/  STS.U16 [R57+0x6], R17 ;  /* 0x0000061139007388 */ /* 0x000fe80000000400 */
[----:B------:R-:W-:Y:S04]  /*8790*/  STS.U16 [R57+0x8], R83 ;  /* 0x0000085339007388 */ /* 0x000fe80000000400 */
[----:B------:R-:W-:Y:S04]  /*87a0*/  STS.U16 [R57+0xa], R18 ;  /* 0x00000a1239007388 */ /* 0x000fe80000000400 */
[----:B------:R-:W-:Y:S04]  /*87b0*/  STS.U16 [R57+0xc], R87 ;  /* 0x00000c5739007388 */ /* 0x000fe80000000400 */
[----:B------:R-:W-:Y:S01]  /*87c0*/  STS.U16 [R57+0xe], R61 ;  /* 0x00000e3d39007388 */ /* 0x000fe20000000400 */
[----:B------:R-:W-:-:S06]  /*87d0*/  NOP ;  /* 0x0000000000007918 */ /* 0x000fcc0000000000 */
[----:B------:R-:W-:Y:S01]  /*87e0*/  LDS.U16 R17, [R56] ;  /* 0x0000000038117984 */ /* 0x000fe20000000400 */
        /* <DEDUP_REMOVED lines=11> */
[----:B------:R-:W-:Y:S01]  /*88a0*/  FSETP.GTU.FTZ.AND P6, PT, R16, 20, PT ;  /* 0x41a000001000780b */ /* 0x000fe20003fdc000 */
[----:B-1----:R-:W-:Y:S01]  /*88b0*/  @!P5 FMUL.FTZ R71, R71, R8 ;  /* 0x000000084747d220 */ /* 0x002fe20000410000 */
[----:B------:R-:W-:Y:S01]  /*88c0*/  FSETP.GTU.FTZ.AND P4, PT, R5, 20, PT ;  /* 0x41a000000500780b */ /* 0x000fe20003f9c000 */
[----:B------:R-:W-:-:S05]  /*88d0*/  FADD.FTZ R8, R6, R33 ;  /* 0x0000002106087221 */ /* 0x000fca0000010000 */
[----:B------:R-:W-:-:S05]  /*88e0*/  FSETP.GTU.FTZ.AND P5, PT, R8, 20, PT ;  /* 0x41a000000800780b */ /* 0x000fca0003fbc000 */
[----:B------:R-:W-:Y:S02]  /*88f0*/  @!P6 FMUL.FTZ R7, R16, -1.4426950216293334961 ;  /* 0xbfb8aa3b1007e820 */ /* 0x000fe40000410000 */
[----:B------:R-:W-:-:S04]  /*8900*/  @!P4 FMUL.FTZ R5, R5, -1.4426950216293334961 ;  /* 0xbfb8aa3b0505c820 */ /* 0x000fc80000410000 */
[----:B------:R-:W1:Y:S01]  /*8910*/  @!P6 MUFU.EX2 R7, R7 ;  /* 0x000000070007e308 */ /* 0x000e620000000800 */
[----:B------:R-:W3:Y:S07]  /*8920*/  LDS R77, [0x210] ;  /* 0x00021000ff4d7984 */ /* 0x000eee0000000800 */
[----:B------:R4:W-:Y:S02]  /*8930*/  @!P4 MUFU.EX2 R6, R5 ;  /* 0x000000050006c308 */ /* 0x0009e40000000800 */
[----:B----4-:R-:W-:-:S06]  /*8940*/  @!P5 FMUL.FTZ R5, R8, -1.4426950216293334961 ;  /* 0xbfb8aa3b0805d820 */ /* 0x010fcc0000410000 */
[----:B------:R-:W4:Y:S08]  /*8950*/  @!P1 MUFU.EX2 R4, R4 ;  /* 0x0000000400049308 */ /* 0x000f300000000800 */
[----:B------:R-:W5:Y:S08]  /*8960*/  @!P5 MUFU.EX2 R8, R5 ;  /* 0x000000050008d308 */ /* 0x000f700000000800 */
[----:B------:R-:W0:Y:S01]  /*8970*/  @!P2 MUFU.EX2 R3, R3 ;  /* 0x000000030003a308 */ /* 0x000e220000000800 */
[----:B-1----:R-:W-:-:S07]  /*8980*/  @!P6 FADD.FTZ R7, R7, 1 ;  /* 0x3f8000000707e421 */ /* 0x002fce0000010000 */
[----:B------:R-:W1:Y:S01]  /*8990*/  @!P3 MUFU.EX2 R2, R2 ;  /* 0x000000020002b308 */ /* 0x000e620000000800 */
[----:B----4-:R-:W-:Y:S02]  /*89a0*/  @!P1 FADD.FTZ R4, R4, 1 ;  /* 0x3f80000004049421 */ /* 0x010fe40000010000 */
[----:B-----5:R-:W-:-:S05]  /*89b0*/  @!P5 FADD.FTZ R8, R8, 1 ;  /* 0x3f8000000808d421 */ /* 0x020fca0000010000 */
[----:B------:R-:W4:Y:S01]  /*89c0*/  @!P6 MUFU.RCP R7, R7 ;  /* 0x000000070007e308 */ /* 0x000f220000001000 */
[----:B0-----:R-:W-:Y:S02]  /*89d0*/  @!P2 FADD.FTZ R3, R3, 1 ;  /* 0x3f8000000303a421 */ /* 0x001fe40000010000 */
[----:B------:R-:W-:-:S05]  /*89e0*/  @!P4 FADD.FTZ R6, R6, 1 ;  /* 0x3f8000000606c421 */ /* 0x000fca0000010000 */
[----:B------:R0:W5:Y:S01]  /*89f0*/  @!P1 MUFU.RCP R9, R4 ;  /* 0x0000000400099308 */ /* 0x0001620000001000 */
[----:B-1----:R-:W-:Y:S02]  /*8a00*/  @!P3 FADD.FTZ R5, R2, 1 ;  /* 0x3f8000000205b421 */ /* 0x002fe40000010000 */
[----:B0-----:R-:W-:-:S05]  /*8a10*/  IMAD R4, R34, c[0x0][0x2d8], RZ ;  /* 0x0000b60022047a24 */ /* 0x001fca00078e02ff */
[----:B------:R0:W1:Y:S01]  /*8a20*/  @!P2 MUFU.RCP R16, R3 ;  /* 0x000000030010a308 */ /* 0x0000620000001000 */
[----:B--2---:R-:W-:-:S07]  /*8a30*/  IMAD R79, R35, c[0x0][0x2dc], R4 ;  /* 0x0000b700234f7a24 */ /* 0x004fce00078e0204 */
[----:B------:R-:W2:Y:S01]  /*8a40*/  @!P5 MUFU.RCP R8, R8 ;  /* 0x000000080008d308 */ /* 0x000ea20000001000 */
[----:B0-----:R-:W-:-:S05]  /*8a50*/  IMAD.WIDE.U32 R2, R35, c[0x0][0x2d8], RZ ;  /* 0x0000b60023027a25 */ /* 0x001fca00078e00ff */
[----:B------:R-:W-:Y:S02]  /*8a60*/  IADD3 R3, R3, R79, RZ ;  /* 0x0000004f03037210 */ /* 0x000fe40007ffe0ff */
[----:B------:R-:W0:Y:S01]  /*8a70*/  @!P4 MUFU.RCP R6, R6 ;  /* 0x000000060006c308 */ /* 0x000e220000001000 */
[----:B----4-:R-:W-:Y:S01]  /*8a80*/  @!P6 FMUL.FTZ R82, R82, R7 ;  /* 0x000000075252e220 */ /* 0x010fe20000410000 */
[----:B---3--:R-:W-:Y:S01]  /*8a90*/  ISETP.GE.AND P6, PT, R54, R77, PT ;  /* 0x0000004d3600720c */ /* 0x008fe20003fc6270 */
[----:B------:R-:W-:Y:S02]  /*8aa0*/  IMAD R83, R31, c[0x0][0x2e0], RZ ;  /* 0x0000b8001f537a24 */ /* 0x000fe400078e02ff */
[----:B------:R-:W-:-:S03]  /*8ab0*/  IMAD.WIDE.U32 R2, R30, c[0x0][0x2e0], R2 ;  /* 0x0000b8001e027a25 */ /* 0x000fc600078e0002 */
[----:B------:R-:W3:Y:S01]  /*8ac0*/  @!P3 MUFU.RCP R5, R5 ;  /* 0x000000050005b308 */ /* 0x000ee20000001000 */
[----:B-----5:R-:W-:Y:S01]  /*8ad0*/  @!P1 FMUL.FTZ R86, R86, R9 ;  /* 0x0000000956569220 */ /* 0x020fe20000410000 */
[----:B------:R-:W-:Y:S01]  /*8ae0*/  IADD3 R2, P1, R81, R2, RZ ;  /* 0x0000000251027210 */ /* 0x000fe20007f3e0ff */
[----:B------:R-:W-:Y:S01]  /*8af0*/  IMAD R4, R30, c[0x0][0x2e4], R83 ;  /* 0x0000b9001e047a24 */ /* 0x000fe200078e0253 */
[----:B------:R-:W-:Y:S01]  /*8b00*/  SHF.R.S32.HI R83, RZ, 0x1f, R81 ;  /* 0x0000001fff537819 */ /* 0x000fe20000011451 */
[----:B-1----:R-:W-:Y:S01]  /*8b10*/  @!P2 FMUL.FTZ R69, R69, R16 ;  /* 0x000000104545a220 */ /* 0x002fe20000410000 */
[----:B------:R-:W-:Y:S01]  /*8b20*/  SHF.R.S32.HI R16, RZ, 0x1f, R54 ;  /* 0x0000001fff107819 */ /* 0x000fe20000011436 */
[----:B--2---:R-:W-:Y:S01]  /*8b30*/  @!P5 FMUL.FTZ R65, R65, R8 ;  /* 0x000000084141d220 */ /* 0x004fe20000410000 */
[----:B------:R-:W-:Y:S01]  /*8b40*/  LEA R9, P5, R54, c[0x0][0x330], 0x1 ;  /* 0x0000cc0036097a11 */ /* 0x000fe200078a08ff */
[----:B0-----:R-:W-:Y:S01]  /*8b50*/  @!P4 FMUL.FTZ R67, R67, R6 ;  /* 0x000000064343c220 */ /* 0x001fe20000410000 */
[----:B------:R-:W-:-:S02]  /*8b60*/  IADD3.X R3, R83, R4, R3, P1, !PT ;  /* 0x0000000453037210 */ /* 0x000fc40000ffe403 */
[C---:B------:R-:W-:Y:S02]  /*8b70*/  IADD3 R4, P1, R54.reuse, R53, RZ ;  /* 0x0000003536047210 */ /* 0x040fe40007f3e0ff */
[----:B------:R-:W-:Y:S02]  /*8b80*/  LEA.HI.X R6, R54, c[0x0][0x334], R16, 0x1, P5 ;  /* 0x0000cd0036067a11 */ /* 0x000fe400028f0c10 */
[----:B------:R-:W-:Y:S01]  /*8b90*/  LEA R8, P5, R2, R9, 0x1 ;  /* 0x0000000902087211 */ /* 0x000fe200078a08ff */
[----:B---3--:R-:W-:Y:S01]  /*8ba0*/  @!P3 FMUL.FTZ R84, R84, R5 ;  /* 0x000000055454b220 */ /* 0x008fe20000410000 */
[----:B------:R-:W-:Y:S02]  /*8bb0*/  LEA.HI.X.SX32 R5, R53, R16, 0x1, P1 ;  /* 0x0000001035057211 */ /* 0x000fe400008f0eff */
[-C--:B------:R-:W-:Y:S02]  /*8bc0*/  ISETP.GE.AND P4, PT, R22, R77.reuse, PT ;  /* 0x0000004d1600720c */ /* 0x080fe40003f86270 */
[----:B------:R-:W-:-:S02]  /*8bd0*/  ISETP.GE.AND P3, PT, R58, R77, PT ;  /* 0x0000004d3a00720c */ /* 0x000fc40003f66270 */
[-C--:B------:R-:W-:Y:S02]  /*8be0*/  ISETP.GE.AND P2, PT, R60, R77.reuse, PT ;  /* 0x0000004d3c00720c */ /* 0x080fe40003f46270 */
        /* <DEDUP_REMOVED lines=12> */
.L_x_11992:
[----:B------:R-:W-:Y:S05]  /*8cb0*/  BSYNC B0 ;  /* 0x0000000000007941 */ /* 0x000fea0003800000 */
.L_x_11991:
[----:B------:R-:W-:Y:S01]  /*8cc0*/  @!P4 STG.E.U16 [R8.64+-0x180], R21 ;  /* 0xfffe80150800c986 */ /* 0x000fe2000c10150a */
[-C--:B------:R-:W-:Y:S01]  /*8cd0*/  ISETP.GE.AND P6, PT, R64, R77.reuse, PT ;  /* 0x0000004d4000720c */ /* 0x080fe20003fc6270 */
[----:B------:R-:W-:Y:S01]  /*8ce0*/  FADD.FTZ R38, R73, R38 ;  /* 0x0000002649267221 */ /* 0x000fe20000010000 */
[-C--:B------:R-:W-:Y:S01]  /*8cf0*/  ISETP.GE.AND P5, PT, R20, R77.reuse, PT ;  /* 0x0000004d1400720c */ /* 0x080fe20003fa6270 */
[----:B------:R1:W-:Y:S01]  /*8d00*/  @!P3 STG.E.U16 [R8.64+-0x140], R23 ;  /* 0xfffec0170800b986 */ /* 0x0003e2000c10150a */
        /* <DEDUP_REMOVED lines=16> */
[----:B-1----:R-:W-:Y:S01]  /*8e10*/  PRMT R23, R2, 0x7632, R23 ;  /* 0x0000763202177816 */ /* 0x002fe20000000017 */
[----:B------:R-:W-:-:S02]  /*8e20*/  FADD.FTZ R84, R69, R84 ;  /* 0x0000005445547221 */ /* 0x000fc40000010000 */
        /* <DEDUP_REMOVED lines=14> */
[----:B------:R0:W-:Y:S01]  /*8f10*/  STS.U16 [R57+0xe], R8 ;  /* 0x00000e0839007388 */ /* 0x0001e20000000400 */
[----:B------:R-:W-:-:S06]  /*8f20*/  NOP ;  /* 0x0000000000007918 */ /* 0x000fcc0000000000 */
[----:B------:R-:W-:Y:S01]  /*8f30*/  LDS.U16 R9, [R56] ;  /* 0x0000000038097984 */ /* 0x000fe20000000400 */
[----:B-1----:R-:W-:-:S03]  /*8f40*/  IMAD R6, R34, c[0x0][0x2f8], RZ ;  /* 0x0000be0022067a24 */ /* 0x002fc600078e02ff */
[----:B------:R-:W-:Y:S01]  /*8f50*/  LDS.U16 R29, [R29+0x40] ;  /* 0x000040001d1d7984 */ /* 0x000fe20000000400 */
[----:B------:R-:W-:-:S03]  /*8f60*/  IMAD R7, R35, c[0x0][0x2fc], R6 ;  /* 0x0000bf0023077a24 */ /* 0x000fc600078e0206 */
[----:B------:R-:W-:Y:S02]  /*8f70*/  LDS.U16 R17, [R28+0x80] ;  /* 0x000080001c117984 */ /* 0x000fe40000000400 */
[----:B0-----:R-:W-:Y:S02]  /*8f80*/  IADD3 R57, R3, R7, RZ ;  /* 0x0000000703397210 */ /* 0x001fe40007ffe0ff */
        /* <DEDUP_REMOVED lines=21> */
.L_x_11994:
[----:B------:R-:W-:Y:S05]  /*90e0*/  BSYNC B0 ;  /* 0x0000000000007941 */ /* 0x000fea0003800000 */
.L_x_11993:
        /* <DEDUP_REMOVED lines=38> */
.L_x_11926:
        /* <DEDUP_REMOVED lines=24> */
.L_x_11997:
[----:B0-----:R-:W-:Y:S05]  /*94d0*/  BSYNC B0 ;  /* 0x0000000000007941 */ /* 0x001fea0003800000 */
.L_x_11996:
        /* <DEDUP_REMOVED lines=23> */
.L_x_11999:
[----:B------:R-:W1:Y:S02]  /*9650*/  S2R R9, SR_TID.X ;  /* 0x0000000000097919 */ /* 0x000e640000002100 */
.L_x_12000:
[----:B0-----:R-:W-:Y:S05]  /*9660*/  BSYNC B0 ;  /* 0x0000000000007941 */ /* 0x001fea0003800000 */
.L_x_11998:
[----:B-1----:R-:W-:-:S13]  /*9670*/  ISETP.GE.AND P0, PT, R9, c[0x0][0x16c], PT ;  /* 0x00005b0009007a0c */ /* 0x002fda0003f06270 */
[----:B------:R-:W-:Y:S05]  /*9680*/  @P0 EXIT ;  /* 0x000000000000094d */ /* 0x000fea0003800000 */
[----:B------:R-:W-:Y:S02]  /*9690*/  IMAD R31, R31, c[0x0][0x288], RZ ;  /* 0x0000a2001f1f7a24 */ /* 0x000fe400078e02ff */
[----:B------:R-:W-:-:S04]  /*96a0*/  IMAD.WIDE.U32 R4, R30, c[0x0][0x288], RZ ;  /* 0x0000a2001e047a25 */ /* 0x000fc800078e00ff */
[----:B------:R-:W-:-:S05]  /*96b0*/  IMAD R13, R30, c[0x0][0x28c], R31 ;  /* 0x0000a3001e0d7a24 */ /* 0x000fca00078e021f */
[----:B------:R-:W-:Y:S02]  /*96c0*/  IADD3 R13, R5, R13, RZ ;  /* 0x0000000d050d7210 */ /* 0x000fe40007ffe0ff */
.L_x_12001:
        /* <DEDUP_REMOVED lines=17> */
.L_x_12002:
        /* <DEDUP_REMOVED lines=10> */
.L_x_14734:


//--------------------- .text._Z25selective_scan_bwd_kernelI32Selective_Scan_bwd_kernel_traitsILi32ELi8ELb0ELb1ELb1ELb1ELb1EN3c108BFloat16ENS1_7complexIfEEEEv12SSMParamsBwd --------------------------
	.section	.text._Z25selective_scan_bwd_kernelI32Selective_Scan_bwd_kernel_traitsILi32ELi8ELb0ELb1ELb1ELb1ELb1EN3c108BFloat16ENS1_7complexIfEEEEv12SSMParamsBwd,"ax",@progbits
	.sectioninfo	@"SHI_REGISTERS=246"
	.align	128
        .global         _Z25selective_scan_bwd_kernelI32Selective_Scan_bwd_kernel_traitsILi32ELi8ELb0ELb1ELb1ELb1ELb1EN3c108BFloat16ENS1_7complexIfEEEEv12SSMParamsBwd
        .type           _Z25selective_scan_bwd_kernelI32Selective_Scan_bwd_kernel_traitsILi32ELi8ELb0ELb1ELb1ELb1ELb1EN3c108BFloat16ENS1_7complexIfEEEEv12SSMParamsBwd,@function
        .size           _Z25selective_scan_bwd_kernelI32Selective_Scan_bwd_kernel_traitsILi32ELi8ELb0ELb1ELb1ELb1ELb1EN3c108BFloat16ENS1_7complexIfEEEEv12SSMParamsBwd,(.L_x_14735 - _Z25selective_scan_bwd_kernelI32Selective_Scan_bwd_kernel_traitsILi32ELi8ELb0ELb1ELb1ELb1ELb1EN3c108BFloat16ENS1_7complexIfEEEEv12SSMParamsBwd)
        .other          _Z25selective_scan_bwd_kernelI32Selective_Scan_bwd_kernel_traitsILi32ELi8ELb0ELb1ELb1ELb1ELb1EN3c108BFloat16ENS1_7complexIfEEEEv12SSMParamsBwd,@"STO_CUDA_ENTRY STV_DEFAULT"
_Z25selective_scan_bwd_kernelI32Selective_Scan_bwd_kernel_traitsILi32ELi8ELb0ELb1ELb1ELb1ELb1EN3c108BFloat16ENS1_7complexIfEEEEv12SSMParamsBwd:
.text._Z25selective_scan_bwd_kernelI32Selective_Scan_bwd_kernel_traitsILi32ELi8ELb0ELb1ELb1ELb1ELb1EN3c108BFloat16ENS1_7complexIfEEEEv12SSMParamsBwd:
        /* <DEDUP_REMOVED lines=25> */
[----:B------:R-:W-:-:S02]  /*0190*/  CS2R R64, SRZ ;  /* 0x0000000000407805 */ /* 0x000fc4000001ff00 */
[C---:B------:R-:W-:Y:S01]  /*01a0*/  IMAD R0, R66.reuse, c[0x0][0x1d0], RZ ;  /* 0x0000740042007a24 */ /* 0x040fe200078e02ff */
[----:B-1----:R-:W-:Y:S01]  /*01b0*/  HFMA2.MMA R6, -RZ, RZ, 0, 0 ;  /* 0x00000000ff067435 */ /* 0x002fe200000001ff */
[C---:B------:R-:W-:Y:S01]  /*01c0*/  IMAD R10, R66.reuse, c[0x0][0x278], RZ ;  /* 0x00009e00420a7a24 */ /* 0x040fe200078e02ff */
[----:B----4-:R-:W-:Y:S01]  /*01d0*/  IABS R4, R72 ;  /* 0x0000004800047213 */ /* 0x010fe20000000000 */
[C---:B------:R-:W-:Y:S02]  /*01e0*/  IMAD R5, R69.reuse, c[0x0][0x1d4], R0 ;  /* 0x0000750045057a24 */ /* 0x040fe400078e0200 */
[C---:B------:R-:W-:Y:S01]  /*01f0*/  IMAD R12, R66.reuse, c[0x0][0x190], RZ ;  /* 0x00006400420c7a24 */ /* 0x040fe200078e02ff */
[----:B---3--:R-:W-:Y:S01]  /*0200*/  IADD3 R8, RZ, -R7, RZ ;  /* 0x80000007ff087210 */ /* 0x008fe20007ffe0ff */
[----:B------:R-:W-:Y:S02]  /*0210*/  IMAD R13, R69, c[0x0][0x27c], R10 ;  /* 0x00009f00450d7a24 */ /* 0x000fe400078e020a */
[----:B------:R-:W-:-:S02]  /*0220*/  IMAD R14, R66, c[0x0][0x1b0], RZ ;  /* 0x00006c00420e7a24 */ /* 0x000fc400078e02ff */
        /* <DEDUP_REMOVED lines=18> */
[----:B------:R-:W-:Y:S01]  /*0350*/  IMAD.WIDE.U32 R8, R69, c[0x0][0x190], RZ ;  /* 0x0000640045087a25 */ /* 0x000fe200078e00ff */
[----:B------:R-:W-:Y:S02]  /*0360*/  IADD3 R7, R7, R13, RZ ;  /* 0x0000000d07077210 */ /* 0x000fe40007ffe0ff */
[----:B------:R-:W-:Y:S01]  /*0370*/  LEA R13, R12, 0xffffff00, 0x8 ;  /* 0xffffff000c0d7811 */ /* 0x000fe200078e40ff */
[----:B------:R-:W-:Y:S01]  /*0380*/  IMAD R17, R69, c[0x0][0x1b4], R14 ;  /* 0x00006d0045117a24 */ /* 0x000fe200078e020e */
[----:B------:R-:W-:Y:S01]  /*0390*/  IADD3 R9, R9, R15, RZ ;  /* 0x0000000f09097210 */ /* 0x000fe20007ffe0ff */
[----:B------:R-:W-:Y:S01]  /*03a0*/  IMAD.WIDE.U32 R4, R72, c[0x0][0x1e8], R4 ;  /* 0x00007a0048047a25 */ /* 0x000fe200078e0004 */
[-C--:B------:R-:W-:Y:S02]  /*03b0*/  @!P2 IADD3 R0, R0, -R19.reuse, RZ ;  /* 0x800000130000a210 */ /* 0x080fe40007ffe0ff */
[----:B------:R-:W-:Y:S01]  /*03c0*/  @!P2 IADD3 R67, R67, 0x1, RZ ;  /* 0x000000014343a810 */ /* 0x000fe20007ffe0ff */
[----:B------:R-:W-:Y:S01]  /*03d0*/  IMAD.WIDE.U32 R2, R72, c[0x0][0x1d8], R2 ;  /* 0x0000760048027a25 */ /* 0x000fe200078e0002 */
[----:B------:R-:W-:-:S02]  /*03e0*/  ISETP.GE.U32.AND P1, PT, R0, R19, PT ;  /* 0x000000130000720c */ /* 0x000fc40003f26070 */
[----:B------:R-:W-:Y:S01]  /*03f0*/  IADD3 R11, R11, R17, RZ ;  /* 0x000000110b0b7210 */ /* 0x000fe20007ffe0ff */
[C---:B------:R-:W-:Y:S01]  /*0400*/  IMAD R19, R71.reuse, c[0x0][0x1e8], RZ ;  /* 0x00007a0047137a24 */ /* 0x040fe200078e02ff */
[----:B------:R-:W-:Y:S01]  /*0410*/  SHF.R.S32.HI R15, RZ, 0x1f, R13 ;  /* 0x0000001fff0f7819 */ /* 0x000fe2000001140d */
[----:B------:R-:W-:Y:S01]  /*0420*/  IMAD R17, R71, c[0x0][0x1d8], RZ ;  /* 0x0000760047117a24 */ /* 0x000fe200078e02ff */
[----:B------:R-:W-:Y:S01]  /*0430*/  IADD3 R59, P2, R13, R4, RZ ;  /* 0x000000040d3b7210 */ /* 0x000fe20007f5e0ff */
[C---:B------:R-:W-:Y:S02]  /*0440*/  IMAD R19, R72.reuse, c[0x0][0x1ec], R19 ;  /* 0x00007b0048137a24 */ /* 0x040fe400078e0213 */
[----:B------:R-:W-:-:S03]  /*0450*/  IMAD.WIDE.U32 R6, R72, c[0x0][0x280], R6 ;  /* 0x0000a00048067a25 */ /* 0x000fc600078e0006 */
[----:B------:R-:W-:Y:S01]  /*0460*/  IADD3.X R4, R15, R5, R19, P2, !PT ;  /* 0x000000050f047210 */ /* 0x000fe200017fe413 */
[C---:B------:R-:W-:Y:S01]  /*0470*/  IMAD R17, R72.reuse, c[0x0][0x1dc], R17 ;  /* 0x0000770048117a24 */ /* 0x040fe200078e0211 */
[----:B------:R-:W-:Y:S01]  /*0480*/  @P1 IADD3 R67, R67, 0x1, RZ ;  /* 0x0000000143431810 */ /* 0x000fe20007ffe0ff */
[----:B------:R-:W-:Y:S01]  /*0490*/  IMAD R21, R72, c[0x0][0x284], R21 ;  /* 0x0000a10048157a24 */ /* 0x000fe200078e0215 */
[----:B------:R-:W-:Y:S02]  /*04a0*/  IADD3 R60, P1, R13, R2, RZ ;  /* 0x000000020d3c7210 */ /* 0x000fe40007f3e0ff */
[----:B------:R-:W-:Y:S02]  /*04b0*/  @!P3 IADD3 R67, -R67, RZ, RZ ;  /* 0x000000ff4343b210 */ /* 0x000fe40007ffe1ff */
[----:B------:R-:W-:Y:S02]  /*04c0*/  @!P0 LOP3.LUT R67, RZ, c[0x0][0x178], RZ, 0x33, !PT ;  /* 0x00005e00ff438a12 */ /* 0x000fe400078e33ff */
[----:B------:R-:W-:-:S02]  /*04d0*/  LEA R58, P0, R59, c[0x0][0x248], 0x1 ;  /* 0x000092003b3a7a11 */ /* 0x000fc400078008ff */
[----:B------:R-:W-:Y:S01]  /*04e0*/  SHF.R.S32.HI R172, RZ, 0x1f, R67 ;  /* 0x0000001fffac7819 */ /* 0x000fe20000011443 */
[----:B------:R-:W-:Y:S01]  /*04f0*/  IMAD.WIDE.U32 R8, R67, c[0x0][0x1a8], R8 ;  /* 0x00006a0043087a25 */ /* 0x000fe200078e0008 */
[----:B------:R-:W-:Y:S02]  /*0500*/  LEA.HI.X R59, R59, c[0x0][0x24c], R4, 0x1, P0 ;  /* 0x000093003b3b7a11 */ /* 0x000fe400000f0c04 */
[----:B------:R-:W-:Y:S01]  /*0510*/  IADD3 R13, P4, R13, R6, RZ ;  /* 0x000000060d0d7210 */ /* 0x000fe20007f9e0ff */
[C---:B------:R-:W-:Y:S01]  /*0520*/  IMAD R0, R172.reuse, c[0x0][0x1a8], RZ ;  /* 0x00006a00ac007a24 */ /* 0x040fe200078e02ff */
[----:B------:R-:W-:Y:S01]  /*0530*/  ISETP.NE.U32.AND P0, PT, RZ, c[0x0][0x260], PT ;  /* 0x00009800ff007a0c */ /* 0x000fe20003f05070 */
[----:B------:R-:W-:Y:S01]  /*0540*/  IMAD R2, R172, c[0x0][0x1c8], RZ ;  /* 0x00007200ac027a24 */ /* 0x000fe200078e02ff */
[----:B------:R-:W-:Y:S01]  /*0550*/  IADD3.X R3, R15, R3, R17, P1, !PT ;  /* 0x000000030f037210 */ /* 0x000fe20000ffe411 */
[C---:B------:R-:W-:Y:S01]  /*0560*/  IMAD R5, R67.reuse, c[0x0][0x1ac], R0 ;  /* 0x00006b0043057a24 */ /* 0x040fe200078e0200 */
[C---:B------:R-:W-:Y:S01]  /*0570*/  LEA R63, P1, R60.reuse, c[0x0][0x240], 0x1 ;  /* 0x000090003c3f7a11 */ /* 0x040fe200078208ff */
[----:B------:R-:W-:Y:S01]  /*0580*/  IMAD.WIDE.U32 R10, R67, c[0x0][0x1c8], R10 ;  /* 0x00007200430a7a25 */ /* 0x000fe200078e000a */
[----:B------:R-:W-:Y:S01]  /*0590*/  IADD3.X R56, R15, R7, R21, P4, !PT ;  /* 0x000000070f387210 */ /* 0x000fe200027fe415 */
[----:B------:R-:W-:Y:S01]  /*05a0*/  CS2R R16, SRZ ;  /* 0x0000000000107805 */ /* 0x000fe2000001ff00 */
[----:B------:R-:W-:Y:S01]  /*05b0*/  LEA R57, P2, R13, c[0x0][0x308], 0x1 ;  /* 0x0000c2000d397a11 */ /* 0x000fe200078408ff */
[----:B------:R-:W-:Y:S01]  /*05c0*/  IMAD R7, R67, c[0x0][0x1cc], R2 ;  /* 0x0000730043077a24 */ /* 0x000fe200078e0202 */
[----:B------:R-:W-:Y:S01]  /*05d0*/  ISETP.NE.AND.EX P0, PT, RZ, c[0x0][0x264], PT, P0 ;  /* 0x00009900ff007a0c */ /* 0x000fe20003f05300 */
[----:B------:R-:W-:Y:S01]  /*05e0*/  CS2R R14, SRZ ;  /* 0x00000000000e7805 */ /* 0x000fe2000001ff00 */
[----:B------:R-:W-:-:S02]  /*05f0*/  LEA.HI.X R60, R60, c[0x0][0x244], R3, 0x1, P1 ;  /* 0x000091003c3c7a11 */ /* 0x000fc400008f0c03 */
        /* <DEDUP_REMOVED lines=38> */
.L_x_12077:
[----:B------:R-:W-:Y:S01]  /*0860*/  IADD3 R168, -R48, c[0x0][0x174], RZ ;  /* 0x00005d0030a87a10 */ /* 0x000fe20007ffe1ff */
[----:B------:R-:W-:Y:S01]  /*0870*/  BAR.SYNC.DEFER_BLOCKING 0x0 ;  /* 0x0000000000007b1d */ /* 0x000fe20000010000 */
[----:B------:R-:W-:Y:S02]  /*0880*/  LOP3.LUT R24, R50, 0x20, RZ, 0xfc, !PT ;  /* 0x0000002032187812 */ /* 0x000fe400078efcff */
[----:B------:R-:W-:Y:S02]  /*0890*/  LEA R12, R168, 0xffffff00, 0x8 ;  /* 0xffffff00a80c7811 */ /* 0x000fe400078e40ff */
[----:B------:R-:W-:Y:S02]  /*08a0*/  LOP3.LUT R26, R50, 0x40, RZ, 0xfc, !PT ;  /* 0x00000040321a7812 */ /* 0x000fe400078efcff */
[----:B------:R-:W-:Y:S02]  /*08b0*/  IADD3 R47, -R12, c[0x0][0x168], RZ ;  /* 0x00005a000c2f7a10 */ /* 0x000fe40007ffe1ff */
[----:B0-----:R-:W-:-:S02]  /*08c0*/  LEA R2, P3, R50, R63, 0x1 ;  /* 0x0000003f32027211 */ /* 0x001fc400078608ff */
[-C--:B------:R-:W-:Y:S02]  /*08d0*/  ISETP.GE.AND P0, PT, R50, R47.reuse, PT ;  /* 0x0000002f3200720c */ /* 0x080fe40003f06270 */
[-C--:B------:R-:W-:Y:S02]  /*08e0*/  ISETP.GE.AND P1, PT, R24, R47.reuse, PT ;  /* 0x0000002f1800720c */ /* 0x080fe40003f26270 */
[----:B------:R-:W-:Y:S02]  /*08f0*/  ISETP.GE.AND P2, PT, R26, R47, PT ;  /* 0x0000002f1a00720c */ /* 0x000fe40003f46270 */
[----:B------:R-:W-:Y:S02]  /*0900*/  PRMT R5, RZ, 0x7610, R5 ;  /* 0x00007610ff057816 */ /* 0x000fe40000000005 */
        /* <DEDUP_REMOVED lines=120> */
[----:B------:R-:W2:Y:S04]  /*1090*/  LDS.U16 R78, [R36+0x2] ;  /* 0x00000200244e7984 */ /* 0x000ea80000000400 */
[----:B------:R-:W3:Y:S04]  /*10a0*/  LDS.U16 R80, [R36+0x4] ;  /* 0x0000040024507984 */ /* 0x000ee80000000400 */
[----:B------:R-:W2:Y:S04]  /*10b0*/  LDS.U16 R81, [R36+0x6] ;  /* 0x0000060024517984 */ /* 0x000ea80000000400 */
[----:B------:R-:W0:Y:S04]  /*10c0*/  LDS.U16 R82, [R36+0x8] ;  /* 0x0000080024527984 */ /* 0x000e280000000400 */
        /* <DEDUP_REMOVED lines=15> */
[----:B0-----:R-:W-:Y:S01]  /*11c0*/  SHF.R.S32.HI R13, RZ, 0x1f, R12 ;  /* 0x0000001fff0d7819 */ /* 0x001fe2000001140c */
[----:B-1----:R-:W-:-:S02]  /*11d0*/  IMAD R0, R66, c[0x0][0x1f0], RZ ;  /* 0x00007c0042007a24 */ /* 0x002fc400078e02ff */
[C---:B------:R-:W-:Y:S02]  /*11e0*/  IMAD R73, R69.reuse, c[0x0][0x204], R8 ;  /* 0x0000810045497a24 */ /* 0x040fe400078e0208 */
[----:B------:R-:W-:-:S06]  /*11f0*/  IMAD.WIDE.U32 R6, R69, c[0x0][0x200], RZ ;  /* 0x0000800045067a25 */ /* 0x000fcc00078e00ff */
[----:B------:R-:W-:Y:S02]  /*1200*/  @!P0 MOV R8, R12 ;  /* 0x0000000c00088202 */ /* 0x000fe40000000f00 */
[----:B------:R-:W-:Y:S01]  /*1210*/  @!P0 MOV R9, R13 ;  /* 0x0000000d00098202 */ /* 0x000fe20000000f00 */
[----:B------:R-:W-:-:S04]  /*1220*/  IMAD.WIDE.U32 R2, R69, c[0x0][0x1f0], RZ ;  /* 0x00007c0045027a25 */ /* 0x000fc800078e00ff */
[C---:B------:R-:W-:Y:S02]  /*1230*/  IMAD R27, R69.reuse, c[0x0][0x1f4], R0 ;  /* 0x00007d00451b7a24 */ /* 0x040fe400078e0200 */
[----:B--2---:R-:W-:Y:S01]  /*1240*/  @!P0 IMAD.WIDE.U32 R4, R69, c[0x0][0x1f0], R12 ;  /* 0x00007c0045048a25 */ /* 0x004fe200078e000c */
[----:B------:R-:W-:-:S03]  /*1250*/  IADD3 R75, R7, R73, RZ ;  /* 0x00000049074b7210 */ /* 0x000fc60007ffe0ff */
[----:B------:R-:W-:Y:S01]  /*1260*/  @!P0 IMAD.WIDE.U32 R8, R69, c[0x0][0x200], R8 ;  /* 0x0000800045088a25 */ /* 0x000fe200078e0008 */
[----:B------:R-:W-:Y:S02]  /*1270*/  IADD3 R3, R3, R27, RZ ;  /* 0x0000001b03037210 */ /* 0x000fe40007ffe0ff */
[----:B------:R-:W-:Y:S01]  /*1280*/  @!P0 IADD3 R5, R27, R5, RZ ;  /* 0x000000051b058210 */ /* 0x000fe20007ffe0ff */
[----:B------:R-:W-:Y:S01]  /*1290*/  IMAD R7, R71, c[0x0][0x1f8], RZ ;  /* 0x00007e0047077a24 */ /* 0x000fe200078e02ff */
[----:B------:R-:W-:Y:S02]  /*12a0*/  MOV R74, R6 ;  /* 0x00000006004a7202 */ /* 0x000fe40000000f00 */
        /* <DEDUP_REMOVED lines=8> */
[----:B------:R-:W-:Y:S01]  /*1330*/  @!P0 IMAD.WIDE.U32 R4, R72, c[0x0][0x208], R8 ;  /* 0x0000820048048a25 */ /* 0x000fe200078e0008 */
[----:B------:R-:W-:Y:S02]  /*1340*/  SHF.R.S32.HI R0, RZ, 0x1f, R28 ;  /* 0x0000001fff007819 */ /* 0x000fe4000001141c */
[----:B------:R-:W-:Y:S01]  /*1350*/  IADD3 R93, P2, R28, R6, RZ ;  /* 0x000000061c5d7210 */ /* 0x000fe20007f5e0ff */
        /* <DEDUP_REMOVED lines=11> */
[C---:B------:R-:W-:Y:S02]  /*1410*/  LEA R4, P4, R9.reuse, R4, 0x1 ;  /* 0x0000000409047211 */ /* 0x040fe400078808ff */
[----:B------:R-:W-:Y:S02]  /*1420*/  LEA.HI.X R3, R50, c[0x0][0x26c], R49, 0x1, P1 ;  /* 0x00009b0032037a11 */ /* 0x000fe400008f0c31 */
[----:B------:R-:W-:Y:S02]  /*1430*/  LEA.HI.X R5, R9, R5, R74, 0x1, P4 ;  /* 0x0000000509057211 */ /* 0x000fe400020f0c4a */
[----:B------:R-:W-:Y:S02]  /*1440*/  @!P0 LEA R6, P1, R95, c[0x0][0x268], 0x1 ;  /* 0x00009a005f068a11 */ /* 0x000fe400078208ff */
[----:B------:R-:W-:Y:S02]  /*1450*/  LEA R2, P2, R93, R2, 0x1 ;  /* 0x000000025d027211 */ /* 0x000fe400078408ff */
[----:B------:R-:W-:-:S02]  /*1460*/  @!P0 LEA.HI.X R7, R95, c[0x0][0x26c], R102, 0x1, P1 ;  /* 0x00009b005f078a11 */ /* 0x000fc400008f0c66 */
[----:B------:R-:W-:Y:S02]  /*1470*/  @!P0 LEA R8, P3, R91, c[0x0][0x258], 0x1 ;  /* 0x000096005b088a11 */ /* 0x000fe400078608ff */
[----:B------:R-:W-:Y:S02]  /*1480*/  LEA.HI.X R3, R93, R3, R100, 0x1, P2 ;  /* 0x000000035d037211 */ /* 0x000fe400010f0c64 */
[----:B------:R-:W-:Y:S02]  /*1490*/  @!P0 LEA.HI.X R9, R91, c[0x0][0x25c], R98, 0x1, P3 ;  /* 0x000097005b098a11 */ /* 0x000fe400018f0c62 */
[----:B------:R-:W-:Y:S02]  /*14a0*/  PRMT R91, RZ, 0x5410, R78 ;  /* 0x00005410ff5b7816 */ /* 0x000fe4000000004e */
[----:B---3--:R-:W-:Y:S02]  /*14b0*/  PRMT R93, RZ, 0x5410, R80 ;  /* 0x00005410ff5d7816 */ /* 0x008fe40000000050 */
[----:B------:R-:W-:-:S02]  /*14c0*/  PRMT R81, RZ, 0x5410, R81 ;  /* 0x00005410ff517816 */ /* 0x000fc40000000051 */
[----:B------:R-:W-:Y:S02]  /*14d0*/  PRMT R95, RZ, 0x5410, R82 ;  /* 0x00005410ff5f7816 */ /* 0x000fe40000000052 */
[----:B------:R-:W-:Y:S01]  /*14e0*/  PRMT R83, RZ, 0x5410, R83 ;  /* 0x00005410ff537816 */ /* 0x000fe20000000053 */
[--C-:B-----5:R-:W-:Y:S01]  /*14f0*/  FADD.FTZ R78, R93, R68.reuse ;  /* 0x000000445d4e7221 */ /* 0x120fe20000010000 */
[----:B------:R-:W-:Y:S01]  /*1500*/  PRMT R85, RZ, 0x5410, R85 ;  /* 0x00005410ff557816 */ /* 0x000fe20000000055 */
[--C-:B------:R-:W-:Y:S02]  /*1510*/  FADD.FTZ R80, R81, R68.reuse ;  /* 0x0000004451507221 */ /* 0x100fe40000010000 */
[----:B------:R-:W-:Y:S01]  /*1520*/  FADD.FTZ R82, R95, R68 ;  /* 0x000000445f527221 */ /* 0x000fe20000010000 */
[----:B------:R-:W-:Y:S01]  /*1530*/  BSSY B0, `(.L_x_12004) ;  /* 0x000003d000007945 */ /* 0x000fe20003800000 */
[----:B------:R-:W-:Y:S02]  /*1540*/  FSETP.GTU.FTZ.AND P5, PT, R78, 20, PT ;  /* 0x41a000004e00780b */ /* 0x000fe40003fbc000 */
[----:B------:R-:W-:-:S02]  /*1550*/  FSETP.GTU.FTZ.AND P4, PT, R80, 20, PT ;  /* 0x41a000005000780b */ /* 0x000fc40003f9c000 */
[----:B------:R-:W-:Y:S01]  /*1560*/  FSETP.GTU.FTZ.AND P3, PT, R82, 20, PT ;  /* 0x41a000005200780b */ /* 0x000fe20003f7c000 */
        /* <DEDUP_REMOVED lines=18> */
[----:B------:R-:W-:-:S05]  /*1690*/  FADD.FTZ R74, R89, R68 ;  /* 0x00000044594a7221 */ /* 0x000fca0000010000 */
[----:B------:R-:W-:Y:S01]  /*16a0*/  FSETP.GTU.FTZ.AND P1, PT, R74, 20, PT ;  /* 0x41a000004a00780b */ /* 0x000fe20003f3c000 */
[--C-:B------:R-:W-:Y:S02]  /*16b0*/  FADD.FTZ R76, R91, R68.reuse ;  /* 0x000000445b4c7221 */ /* 0x100fe40000010000 */
[--C-:B------:R-:W-:Y:S02]  /*16c0*/  FADD.FTZ R84, R83, R68.reuse ;  /* 0x0000004453547221 */ /* 0x100fe40000010000 */
[----:B------:R-:W-:Y:S01]  /*16d0*/  FADD.FTZ R86, R85, R68 ;  /* 0x0000004455567221 */ /* 0x000fe20000010000 */
[----:B------:R-:W-:Y:S02]  /*16e0*/  FSETP.GTU.FTZ.AND P6, PT, R76, 20, PT ;  /* 0x41a000004c00780b */ /* 0x000fe40003fdc000 */
[----:B------:R-:W-:-:S05]  /*16f0*/  FSETP.GTU.FTZ.AND P2, PT, R84, 20, PT ;  /* 0x41a000005400780b */ /* 0x000fca0003f5c000 */
[----:B------:R-:W-:Y:S05]  /*1700*/  @P1 BRA `(.L_x_12005) ;  /* 0x000001f000001947 */ /* 0x000fea0003800000 */
[----:B--234-:R-:W-:Y:S01]  /*1710*/  FMUL.FTZ R74, R74, 1.4426950216293334961 ;  /* 0x3fb8aa3b4a4a7820 */ /* 0x01cfe20000410000 */
[----:B------:R-:W-:Y:S01]  /*1720*/  HFMA2.MMA R88, -RZ, RZ, 1.625, 0 ;  /* 0x3e800000ff587435 */ /* 0x000fe200000001ff */
[----:B-1----:R-:W-:Y:S02]  /*1730*/  MOV R96, 0x3d39bf78 ;  /* 0x3d39bf7800607802 */ /* 0x002fe40000000f00 */
        /* <DEDUP_REMOVED lines=28> */
.L_x_12005:
[----:B--234-:R-:W-:Y:S05]  /*1900*/  BSYNC B0 ;  /* 0x0000000000007941 */ /* 0x01cfea0003800000 */
.L_x_12004:
[----:B------:R-:W-:Y:S01]  /*1910*/  PRMT R87, RZ, 0x5410, R87 ;  /* 0x00005410ff577816 */ /* 0x000fe20000000057 */
[----:B------:R-:W-:Y:S01]  /*1920*/  BSSY B0, `(.L_x_12006) ;  /* 0x0000023000007945 */ /* 0x000fe20003800000 */
[----:B------:R-:W-:-:S03]  /*1930*/  FSETP.GTU.FTZ.AND P1, PT, R86, 20, PT ;  /* 0x41a000005600780b */ /* 0x000fc60003f3c000 */
[----:B------:R-:W-:Y:S01]  /*1940*/  FADD.FTZ R88, R87, R68 ;  /* 0x0000004457587221 */ /* 0x000fe20000010000 */
[----:B------:R-:W-:Y:S05]  /*1950*/  @P6 BRA `(.L_x_12007) ;  /* 0x000001f000006947 */ /* 0x000fea0003800000 */
[----:B------:R-:W-:Y:S01]  /*1960*/  FMUL.FTZ R76, R76, 1.4426950216293334961 ;  /* 0x3fb8aa3b4c4c7820 */ /* 0x000fe20000410000 */
[----:B-1----:R-:W-:Y:S01]  /*1970*/  HFMA2.MMA R96, -RZ, RZ, 1.625, 0 ;  /* 0x3e800000ff607435 */ /* 0x002fe200000001ff */
        /* <DEDUP_REMOVED lines=29> */
.L_x_12007:
[----:B------:R-:W-:Y:S05]  /*1b50*/  BSYNC B0 ;  /* 0x0000000000007941 */ /* 0x000fea0003800000 */
.L_x_12006:
[----:B------:R-:W-:Y:S01]  /*1b60*/  BSSY B0, `(.L_x_12008) ;  /* 0x0000023000007945 */ /* 0x000fe20003800000 */
[----:B------:R-:W-:Y:S02]  /*1b70*/  FSETP.GTU.FTZ.AND P6, PT, R88, 20, PT ;  /* 0x41a000005800780b */ /* 0x000fe40003fdc000 */
[----:B------:R-:W-:Y:S01]  /*1b80*/  PRMT R87, RZ, 0x7610, R87 ;  /* 0x00007610ff577816 */ /* 0x000fe20000000057 */
        /* <DEDUP_REMOVED lines=32> */
.L_x_12009:
[----:B------:R-:W-:Y:S05]  /*1d90*/  BSYNC B0 ;  /* 0x0000000000007941 */ /* 0x000fea0003800000 */
.L_x_12008:
[----:B------:R-:W-:Y:S01]  /*1da0*/  BSSY B0, `(.L_x_12010) ;  /* 0x0000021000007945 */ /* 0x000fe20003800000 */
        /* <DEDUP_REMOVED lines=32> */
.L_x_12011:
[----:B------:R-:W-:Y:S05]  /*1fb0*/  BSYNC B0 ;  /* 0x0000000000007941 */ /* 0x000fea0003800000 */
.L_x_12010:
        /* <DEDUP_REMOVED lines=33> */
.L_x_12013:
[----:B------:R-:W-:Y:S05]  /*21d0*/  BSYNC B0 ;  /* 0x0000000000007941 */ /* 0x000fea0003800000 */
.L_x_12012:
        /* <DEDUP_REMOVED lines=33> */
.L_x_12015:
[----:B------:R-:W-:Y:S05]  /*23f0*/  BSYNC B0 ;  /* 0x0000000000007941 */ /* 0x000fea0003800000 */
.L_x_12014:
        /* <DEDUP_REMOVED lines=33> */
.L_x_12017:
[----:B------:R-:W-:Y:S05]  /*2610*/  BSYNC B0 ;  /* 0x0000000000007941 */ /* 0x000fea0003800000 */
.L_x_12016:
        /* <DEDUP_REMOVED lines=33> */
.L_x_12019:
[----:B------:R-:W-:Y:S05]  /*2830*/  BSYNC B0 ;  /* 0x0000000000007941 */ /* 0x000fea0003800000 */
.L_x_12018:
[----:B------:R-:W-:Y:S01]  /*2840*/  BAR.SYNC.DEFER_BLOCKING 0x0 ;  /* 0x0000000000007b1d */ /* 0x000fe20000010000 */
[-C--:B------:R-:W-:Y:S02]  /*2850*/  ISETP.GE.AND P6, PT, R24, R47.reuse, PT ;  /* 0x0000002f1800720c */ /* 0x080fe40003fc6270 */
[----:B-1----:R-:W-:Y:S02]  /*2860*/  PRMT R96, RZ, 0x7610, R96 ;  /* 0x00007610ff607816 */ /* 0x002fe40000000060 */
        /* <DEDUP_REMOVED lines=24> */
[----:B------:R-:W-:Y:S01]  /*29f0*/  PRMT R102, RZ, 0x7610, R102 ;  /* 0x00007610ff667816 */ /* 0x000fe20000000066 */
[----:B---3--:R-:W-:Y:S04]  /*2a00*/  STS.U16 [R46], R87 ;  /* 0x000000572e007388 */ /* 0x008fe80000000400 */
[----:B--2---:R0:W-:Y:S04]  /*2a10*/  STS.U16 [R45+0x40], R96 ;  /* 0x000040602d007388 */ /* 0x0041e80000000400 */
[----:B----4-:R-:W-:Y:S04]  /*2a20*/  STS.U16 [R44+0x80], R81 ;  /* 0x000080512c007388 */ /* 0x010fe80000000400 */
[----:B-----5:R1:W-:Y:S04]  /*2a30*/  STS.U16 [R43+0xc0], R98 ;  /* 0x0000c0622b007388 */ /* 0x0203e80000000400 */
[----:B------:R-:W-:Y:S04]  /*2a40*/  STS.U16 [R42+0x100], R83 ;  /* 0x000100532a007388 */ /* 0x000fe80000000400 */
[----:B------:R-:W-:Y:S04]  /*2a50*/  STS.U16 [R41+0x140], R6 ;  /* 0x0001400629007388 */ /* 0x000fe80000000400 */
[----:B------:R-:W-:Y:S04]  /*2a60*/  STS.U16 [R40+0x180], R7 ;  /* 0x0001800728007388 */ /* 0x000fe80000000400 */
[----:B------:R2:W-:Y:S01]  /*2a70*/  STS.U16 [R39+0x1c0], R100 ;  /* 0x0001c06427007388 */ /* 0x0005e20000000400 */
[----:B------:R-:W-:-:S06]  /*2a80*/  NOP ;  /* 0x0000000000007918 */ /* 0x000fcc0000000000 */
[----:B------:R-:W-:Y:S04]  /*2a90*/  LDS.U16 R2, [R36] ;  /* 0x0000000024027984 */ /* 0x000fe80000000400 */
[----:B------:R-:W3:Y:S04]  /*2aa0*/  LDS.U16 R3, [R36+0x2] ;  /* 0x0000020024037984 */ /* 0x000ee80000000400 */
[----:B------:R-:W-:Y:S04]  /*2ab0*/  LDS.U16 R85, [R36+0x4] ;  /* 0x0000040024557984 */ /* 0x000fe80000000400 */
[----:B------:R-:W-:Y:S04]  /*2ac0*/  LDS.U16 R81, [R36+0x6] ;  /* 0x0000060024517984 */ /* 0x000fe80000000400 */
[----:B------:R-:W4:Y:S04]  /*2ad0*/  LDS.U16 R87, [R36+0x8] ;  /* 0x0000080024577984 */ /* 0x000f280000000400 */
[----:B------:R-:W-:Y:S04]  /*2ae0*/  LDS.U16 R83, [R36+0xa] ;  /* 0x00000a0024537984 */ /* 0x000fe80000000400 */
[----:B------:R-:W5:Y:S04]  /*2af0*/  LDS.U16 R6, [R36+0xc] ;  /* 0x00000c0024067984 */ /* 0x000f680000000400 */
        /* <DEDUP_REMOVED lines=17> */
[----:B0-----:R-:W-:Y:S02]  /*2c10*/  MUFU.EX2 R9, R3 ;  /* 0x0000000300097308 */ /* 0x001fe40000000800 */
[----:B------:R-:W-:-:S06]  /*2c20*/  FMUL.FTZ R8, R2, -1.4426950216293334961 ;  /* 0xbfb8aa3b02087820 */ /* 0x000fcc0000410000 */
[----:B------:R-:W0:Y:S01]  /*2c30*/  MUFU.EX2 R8, R8 ;  /* 0x0000000800087308 */ /* 0x000e220000000800 */
[----:B----4-:R-:W-:Y:S02]  /*2c40*/  PRMT R105, RZ, 0x5410, R87 ;  /* 0x00005410ff697816 */ /* 0x010fe40000000057 */
[----:B------:R-:W-:-:S03]  /*2c50*/  PRMT R101, RZ, 0x5410, R85 ;  /* 0x00005410ff657816 */ /* 0x000fc60000000055 */
[----:B-1----:R-:W-:Y:S01]  /*2c60*/  FMUL.FTZ R5, R105, -1.4426950216293334961 ;  /* 0xbfb8aa3b69057820 */ /* 0x002fe20000410000 */
[----:B------:R-:W-:Y:S01]  /*2c70*/  PRMT R103, RZ, 0x5410, R81 ;  /* 0x00005410ff677816 */ /* 0x000fe20000000051 */
[----:B------:R-:W-:Y:S02]  /*2c80*/  FMUL.FTZ R85, R101, -1.4426950216293334961 ;  /* 0xbfb8aa3b65557820 */ /* 0x000fe40000410000 */
[----:B------:R-:W-:Y:S01]  /*2c90*/  MUFU.EX2 R87, R5 ;  /* 0x0000000500577308 */ /* 0x000fe20000000800 */
[----:B0-----:R-:W-:Y:S01]  /*2ca0*/  FADD.FTZ R8, R8, 1 ;  /* 0x3f80000008087421 */ /* 0x001fe20000010000 */
[----:B-----5:R-:W-:Y:S01]  /*2cb0*/  PRMT R109, RZ, 0x5410, R6 ;  /* 0x00005410ff6d7816 */ /* 0x020fe20000000006 */
[----:B------:R-:W-:-:S05]  /*2cc0*/  FMUL.FTZ R4, R103, -1.4426950216293334961 ;  /* 0xbfb8aa3b67047820 */ /* 0x000fca0000410000 */
[----:B------:R-:W0:Y:S01]  /*2cd0*/  MUFU.RCP R81, R8 ;  /* 0x0000000800517308 */ /* 0x000e220000001000 */
[----:B------:R-:W-:Y:S01]  /*2ce0*/  PRMT R107, RZ, 0x5410, R83 ;  /* 0x00005410ff6b7816 */ /* 0x000fe20000000053 */
[----:B------:R-:W-:Y:S01]  /*2cf0*/  FADD.FTZ R83, R9, 1 ;  /* 0x3f80000009537421 */ /* 0x000fe20000010000 */
[----:B------:R-:W-:-:S05]  /*2d00*/  PRMT R113, RZ, 0x5410, R7 ;  /* 0x00005410ff717816 */ /* 0x000fca0000000007 */
[----:B------:R-:W1:Y:S01]  /*2d10*/  MUFU.EX2 R85, R85 ;  /* 0x0000005500557308 */ /* 0x000e620000000800 */
[----:B------:R-:W-:Y:S01]  /*2d20*/  FMUL.FTZ R7, R113, -1.4426950216293334961 ;  /* 0xbfb8aa3b71077820 */ /* 0x000fe20000410000 */
[----:B------:R-:W-:-:S06]  /*2d30*/  PRMT R79, RZ, 0x5410, R79 ;  /* 0x00005410ff4f7816 */ /* 0x000fcc000000004f */
[----:B------:R-:W3:Y:S01]  /*2d40*/  MUFU.EX2 R97, R4 ;  /* 0x0000000400617308 */ /* 0x000ee20000000800 */
[----:B0-----:R-:W-:-:S07]  /*2d50*/  FADD.FTZ R9, -R81, 1 ;  /* 0x3f80000051097421 */ /* 0x001fce0000010100 */
[----:B------:R-:W0:Y:S01]  /*2d60*/  MUFU.EX2 R111, R7 ;  /* 0x00000007006f7308 */ /* 0x000e220000000800 */
[----:B-1----:R-:W-:Y:S02]  /*2d70*/  FADD.FTZ R85, R85, 1 ;  /* 0x3f80000055557421 */ /* 0x002fe40000010000 */
[----:B------:R-:W-:Y:S02]  /*2d80*/  FFMA.FTZ R9, R2, R9, 1 ;  /* 0x3f80000002097423 */ /* 0x000fe40000010009 */
[----:B---3--:R-:W-:-:S04]  /*2d90*/  FADD.FTZ R97, R97, 1 ;  /* 0x3f80000061617421 */ /* 0x008fc80000010000 */
[----:B------:R-:W1:Y:S01]  /*2da0*/  MUFU.RCP R104, R97 ;  /* 0x0000006100687308 */ /* 0x000e620000001000 */
[----:B------:R-:W-:Y:S01]  /*2db0*/  PRMT R75, RZ, 0x5410, R75 ;  /* 0x00005410ff4b7816 */ /* 0x000fe2000000004b */
[----:B------:R-:W-:Y:S01]  /*2dc0*/  FADD.FTZ R87, R87, 1 ;  /* 0x3f80000057577421 */ /* 0x000fe20000010000 */
[----:B------:R-:W-:Y:S02]  /*2dd0*/  PRMT R73, RZ, 0x5410, R73 ;  /* 0x00005410ff497816 */ /* 0x000fe40000000049 */
[----:B------:R-:W-:-:S03]  /*2de0*/  PRMT R77, RZ, 0x5410, R77 ;  /* 0x00005410ff4d7816 */ /* 0x000fc6000000004d */
[----:B------:R-:W-:Y:S01]  /*2df0*/  MUFU.RCP R108, R87 ;  /* 0x00000057006c7308 */ /* 0x000fe20000001000 */
[----:B0-----:R-:W-:Y:S02]  /*2e00*/  FADD.FTZ R111, R111, 1 ;  /* 0x3f8000006f6f7421 */ /* 0x001fe40000010000 */
[----:B-1----:R-:W-:-:S05]  /*2e10*/  FADD.FTZ R106, -R104, 1 ;  /* 0x3f800000686a7421 */ /* 0x002fca0000010100 */
[----:B------:R-:W-:Y:S01]  /*2e20*/  MUFU.RCP R114, R111 ;  /* 0x0000006f00727308 */ /* 0x000fe20000001000 */
[----:B------:R-:W-:Y:S01]  /*2e30*/  FFMA.FTZ R106, R103, R106, 1 ;  /* 0x3f800000676a7423 */ /* 0x000fe2000001006a */
[----:B------:R-:W-:Y:S02]  /*2e40*/  PRMT R27, RZ, 0x5410, R27 ;  /* 0x00005410ff1b7816 */ /* 0x000fe4000000001b */
[----:B------:R-:W-:Y:S02]  /*2e50*/  PRMT R25, RZ, 0x5410, R25 ;  /* 0x00005410ff197816 */ /* 0x000fe40000000019 */
[----:B------:R-:W-:Y:S02]  /*2e60*/  PRMT R23, RZ, 0x5410, R23 ;  /* 0x00005410ff177816 */ /* 0x000fe40000000017 */
[----:B------:R-:W-:Y:S02]  /*2e70*/  PRMT R21, RZ, 0x5410, R21 ;  /* 0x00005410ff157816 */ /* 0x000fe40000000015 */
[----:B------:R-:W-:Y:S01]  /*2e80*/  ISETP.NE.AND P6, PT, R62, RZ, PT ;  /* 0x000000ff3e00720c */ /* 0x000fe20003fc5270 */
[----:B--2---:R-:W-:Y:S04]  /*2e90*/  STS.U16 [R46], R89 ;  /* 0x000000592e007388 */ /* 0x004fe80000000400 */
        /* <DEDUP_REMOVED lines=9> */
[----:B------:R-:W-:Y:S04]  /*2f30*/  LDS.U16 R5, [R36+0x4] ;  /* 0x0000040024057984 */ /* 0x000fe80000000400 */
[----:B------:R-:W3:Y:S01]  /*2f40*/  LDS.U16 R6, [R36+0x6] ;  /* 0x0000060024067984 */ /* 0x000ee20000000400 */
[----:B0-----:R2:W-:Y:S03]  /*2f50*/  MUFU.RCP R98, R83 ;  /* 0x0000005300627308 */ /* 0x0015e60000001000 */
[----:B------:R-:W0:Y:S01]  /*2f60*/  LDS.U16 R4, [R36+0x2] ;  /* 0x0000020024047984 */ /* 0x000e220000000400 */
[----:B------:R-:W-:-:S03]  /*2f70*/  FMUL.FTZ R89, R107, -1.4426950216293334961 ;  /* 0xbfb8aa3b6b597820 */ /* 0x000fc60000410000 */
[----:B------:R-:W4:Y:S03]  /*2f80*/  LDS.U16 R7, [R36+0x8] ;  /* 0x0000080024077984 */ /* 0x000f260000000400 */
[----:B------:R-:W5:Y:S01]  /*2f90*/  MUFU.EX2 R89, R89 ;  /* 0x0000005900597308 */ /* 0x000f620000000800 */
[----:B------:R-:W-:-:S07]  /*2fa0*/  FMUL.FTZ R91, R109, -1.4426950216293334961 ;  /* 0xbfb8aa3b6d5b7820 */ /* 0x000fce0000410000 */
[----:B-1----:R1:W0:Y:S01]  /*2fb0*/  MUFU.RCP R100, R85 ;  /* 0x0000005500647308 */ /* 0x0022220000001000 */
[----:B--2---:R-:W-:Y:S02]  /*2fc0*/  PRMT R83, RZ, 0x5410, R3 ;  /* 0x00005410ff537816 */ /* 0x004fe40000000003 */
[----:B------:R-:W2:Y:S03]  /*2fd0*/  LDS.U16 R3, [R36+0xa] ;  /* 0x00000a0024037984 */ /* 0x000ea60000000400 */
[----:B------:R-:W-:-:S04]  /*2fe0*/  FMUL.FTZ R8, R79, R83 ;  /* 0x000000534f087220 */ /* 0x000fc80000410000 */
[----:B------:R-:W-:-:S04]  /*2ff0*/  FMUL.FTZ R8, R81, R8 ;  /* 0x0000000851087220 */ /* 0x000fc80000410000 */
[----:B-1----:R-:W-:Y:S02]  /*3000*/  FMUL.FTZ R85, R8, R9 ;  /* 0x0000000908557220 */ /* 0x002fe40000410000 */
[----:B------:R-:W1:Y:S01]  /*3010*/  LDS.U16 R8, [R36+0xc] ;  /* 0x00000c0024087984 */ /* 0x000e620000000400 */
[----:B------:R-:W4:Y:S03]  /*3020*/  MUFU.EX2 R91, R91 ;  /* 0x0000005b005b7308 */ /* 0x000f260000000800 */
[----:B------:R-:W1:Y:S01]  /*3030*/  LDS.U16 R9, [R36+0xe] ;  /* 0x00000e0024097984 */ /* 0x000e620000000400 */
[----:B-----5:R-:W-:Y:S01]  /*3040*/  FADD.FTZ R89, R89, 1 ;  /* 0x3f80000059597421 */ /* 0x020fe20000010000 */
[----:B---3--:R-:W-:-:S03]  /*3050*/  PRMT R93, RZ, 0x5410, R6 ;  /* 0x00005410ff5d7816 */ /* 0x008fc60000000006 */
[----:B------:R3:W5:Y:S01]  /*3060*/  MUFU.RCP R110, R89 ;  /* 0x00000059006e7308 */ /* 0x0007620000001000 */
[----:B0-----:R-:W-:Y:S01]  /*3070*/  FADD.FTZ R102, -R100, 1 ;  /* 0x3f80000064667421 */ /* 0x001fe20000010100 */
[----:B------:R-:W-:Y:S02]  /*3080*/  PRMT R87, RZ, 0x5410, R4 ;  /* 0x00005410ff577816 */ /* 0x000fe40000000004 */
[----:B---3--:R-:W-:Y:S01]  /*3090*/  PRMT R89, RZ, 0x5410, R5 ;  /* 0x00005410ff597816 */ /* 0x008fe20000000005 */
[----:B----4-:R-:W-:Y:S02]  /*30a0*/  FADD.FTZ R97, R91, 1 ;  /* 0x3f8000005b617421 */ /* 0x010fe40000010000 */
[----:B------:R-:W-:Y:S02]  /*30b0*/  FMUL.FTZ R95, R73, R93 ;  /* 0x0000005d495f7220 */ /* 0x000fe40000410000 */
[----:B------:R-:W-:Y:S02]  /*30c0*/  FMUL.FTZ R91, R75, R89 ;  /* 0x000000594b5b7220 */ /* 0x000fe40000410000 */
[----:B------:R-:W-:-:S02]  /*30d0*/  FFMA.FTZ R102, R101, R102, 1 ;  /* 0x3f80000065667423 */ /* 0x000fc40000010066 */
[----:B------:R-:W-:Y:S02]  /*30e0*/  FMUL.FTZ R91, R100, R91 ;  /* 0x0000005b645b7220 */ /* 0x000fe40000410000 */
[----:B------:R-:W-:Y:S02]  /*30f0*/  FMUL.FTZ R95, R104, R95 ;  /* 0x0000005f685f7220 */ /* 0x000fe40000410000 */
[C---:B------:R-:W-:Y:S02]  /*3100*/  FADD.FTZ R96, -R98.reuse, 1 ;  /* 0x3f80000062607421 */ /* 0x040fe40000010100 */
[----:B------:R-:W-:Y:S02]  /*3110*/  FMUL.FTZ R5, R77, R87 ;  /* 0x000000574d057220 */ /* 0x000fe40000410000 */
[----:B------:R-:W-:Y:S02]  /*3120*/  FMUL.FTZ R91, R91, R102 ;  /* 0x000000665b5b7220 */ /* 0x000fe40000410000 */
[----:B------:R-:W0:Y:S01]  /*3130*/  MUFU.RCP R102, R97 ;  /* 0x0000006100667308 */ /* 0x000e220000001000 */
[----:B------:R-:W-:Y:S01]  /*3140*/  FMUL.FTZ R106, R95, R106 ;  /* 0x0000006a5f6a7220 */ /* 0x000fe20000410000 */
[----:B------:R-:W-:Y:S01]  /*3150*/  PRMT R95, RZ, 0x5410, R7 ;  /* 0x00005410ff5f7816 */ /* 0x000fe20000000007 */
[----:B------:R-:W-:Y:S01]  /*3160*/  FFMA.FTZ R96, R99, R96, 1 ;  /* 0x3f80000063607423 */ /* 0x000fe20000010060 */
[----:B--2---:R-:W-:Y:S01]  /*3170*/  PRMT R3, RZ, 0x5410, R3 ;  /* 0x00005410ff037816 */ /* 0x004fe20000000003 */
[----:B------:R-:W-:-:S02]  /*3180*/  FMUL.FTZ R5, R98, R5 ;  /* 0x0000000562057220 */ /* 0x000fc40000410000 */
[----:B------:R-:W-:Y:S02]  /*3190*/  FADD.FTZ R4, -R108, 1 ;  /* 0x3f8000006c047421 */ /* 0x000fe40000010100 */
[----:B------:R-:W-:Y:S02]  /*31a0*/  FMUL.FTZ R96, R5, R96 ;  /* 0x0000006005607220 */ /* 0x000fe40000410000 */
[----:B------:R-:W-:Y:S02]  /*31b0*/  FMUL.FTZ R5, R27, R95 ;  /* 0x0000005f1b057220 */ /* 0x000fe40000410000 */
[----:B-----5:R-:W-:Y:S02]  /*31c0*/  FADD.FTZ R6, -R110, 1 ;  /* 0x3f8000006e067421 */ /* 0x020fe40000010100 */
[----:B------:R-:W-:Y:S01]  /*31d0*/  FMUL.FTZ R7, R25, R3 ;  /* 0x0000000319077220 */ /* 0x000fe20000410000 */
[----:B-1----:R-:W-:Y:S01]  /*31e0*/  PRMT R111, RZ, 0x5410, R8 ;  /* 0x00005410ff6f7816 */ /* 0x002fe20000000008 */
[----:B------:R-:W-:Y:S01]  /*31f0*/  FFMA.FTZ R4, R105, R4, 1 ;  /* 0x3f80000069047423 */ /* 0x000fe20000010004 */
[----:B------:R-:W-:Y:S01]  /*3200*/  PRMT R115, RZ, 0x5410, R9 ;  /* 0x00005410ff737816 */ /* 0x000fe20000000009 */
[----:B------:R-:W-:-:S02]  /*3210*/  FMUL.FTZ R5, R108, R5 ;  /* 0x000000056c057220 */ /* 0x000fc40000410000 */
[----:B------:R-:W-:Y:S02]  /*3220*/  FFMA.FTZ R6, R107, R6, 1 ;  /* 0x3f8000006b067423 */ /* 0x000fe40000010006 */
[----:B------:R-:W-:Y:S02]  /*3230*/  FMUL.FTZ R7, R110, R7 ;  /* 0x000000076e077220 */ /* 0x000fe40000410000 */
[----:B------:R-:W-:Y:S02]  /*3240*/  FMUL.FTZ R4, R5, R4 ;  /* 0x0000000405047220 */ /* 0x000fe40000410000 */
[----:B------:R-:W-:Y:S02]  /*3250*/  FMUL.FTZ R7, R7, R6 ;  /* 0x0000000607077220 */ /* 0x000fe40000410000 */
[----:B0-----:R-:W-:Y:S02]  /*3260*/  FADD.FTZ R112, -R102, 1 ;  /* 0x3f80000066707421 */ /* 0x001fe40000010100 */
[----:B------:R-:W-:-:S02]  /*3270*/  FMUL.FTZ R5, R23, R111 ;  /* 0x0000006f17057220 */ /* 0x000fc40000410000 */
[----:B------:R-:W-:Y:S02]  /*3280*/  FADD.FTZ R6, -R114, 1 ;  /* 0x3f80000072067421 */ /* 0x000fe40000010100 */
        /* <DEDUP_REMOVED lines=38> */
[C---:B--2---:R-:W-:Y:S02]  /*34f0*/  IMAD R7, R69.reuse, c[0x0][0x2ec], R6 ;  /* 0x0000bb0045077a24 */ /* 0x044fe400078e0206 */
[----:B---3--:R-:W-:Y:S01]  /*3500*/  IMAD.WIDE.U32 R4, R69, c[0x0][0x2e8], RZ ;  /* 0x0000ba0045047a25 */ /* 0x008fe200078e00ff */
[----:B------:R-:W-:-:S04]  /*3510*/  LEA R97, P0, R50, c[0x0][0x338], 0x1 ;  /* 0x0000ce0032617a11 */ /* 0x000fc800078008ff */
[----:B------:R-:W-:Y:S01]  /*3520*/  IADD3 R5, R5, R7, RZ ;  /* 0x0000000705057210 */ /* 0x000fe20007ffe0ff */
[----:B----4-:R-:W-:Y:S01]  /*3530*/  IMAD R9, R71, c[0x0][0x2f0], RZ ;  /* 0x0000bc0047097a24 */ /* 0x010fe200078e02ff */
        /* <DEDUP_REMOVED lines=22> */
.L_x_12021:
[----:B------:R-:W-:Y:S05]  /*36a0*/  BSYNC B0 ;  /* 0x0000000000007941 */ /* 0x000fea0003800000 */
.L_x_12020:
[----:B------:R1:W-:Y:S01]  /*36b0*/  @!P2 STG.E.U16 [R96.64+-0x180], R117 ;  /* 0xfffe80756000a986 */ /* 0x0003e2000c10150a */
[----:B------:R-:W-:Y:S01]  /*36c0*/  ISETP.GE.AND P1, PT, R90, R129, PT ;  /* 0x000000815a00720c */ /* 0x000fe20003f26270 */
[----:B------:R-:W-:Y:S01]  /*36d0*/  FMUL.FTZ R2, R2, R81 ;  /* 0x0000005102027220 */ /* 0x000fe20000410000 */
[-C--:B------:R-:W-:Y:S01]  /*36e0*/  ISETP.GE.AND P0, PT, R92, R129.reuse, PT ;  /* 0x000000815c00720c */ /* 0x080fe20003f06270 */
[----:B------:R-:W-:Y:S01]  /*36f0*/  FMUL.FTZ R98, R99, R98 ;  /* 0x0000006263627220 */ /* 0x000fe20000410000 */
[-C--:B------:R-:W-:Y:S01]  /*3700*/  ISETP.GE.AND P3, PT, R94, R129.reuse, PT ;  /* 0x000000815e00720c */ /* 0x080fe20003f66270 */
        /* <DEDUP_REMOVED lines=28> */
[----:B0-----:R-:W-:Y:S01]  /*38d0*/  LEA R7, P0, R50, c[0x0][0x270], 0x1 ;  /* 0x00009c0032077a11 */ /* 0x001fe200078008ff */
        /* <DEDUP_REMOVED lines=19> */
[----:B------:R0:W-:Y:S04]  /*3a10*/  STS.U16 [R36+0x2], R3 ;  /* 0x0000020324007388 */ /* 0x0001e80000000400 */
[----:B------:R-:W-:Y:S04]  /*3a20*/  STS.U16 [R36+0x4], R89 ;  /* 0x0000045924007388 */ /* 0x000fe80000000400 */
[----:B------:R2:W-:Y:S01]  /*3a30*/  STS.U16 [R36+0x6], R4 ;  /* 0x0000060424007388 */ /* 0x0005e20000000400 */
[----:B0-----:R-:W-:-:S03]  /*3a40*/  IMAD.WIDE.U32 R2, R69, c[0x0][0x210], RZ ;  /* 0x0000840045027a25 */ /* 0x001fc600078e00ff */
[----:B------:R-:W-:Y:S04]  /*3a50*/  STS.U16 [R36+0x8], R95 ;  /* 0x0000085f24007388 */ /* 0x000fe80000000400 */
[----:B------:R0:W-:Y:S01]  /*3a60*/  STS.U16 [R36+0xa], R5 ;  /* 0x00000a0524007388 */ /* 0x0001e20000000400 */
[----:B--2---:R-:W-:-:S03]  /*3a70*/  IMAD R4, R66, c[0x0][0x210], RZ ;  /* 0x0000840042047a24 */ /* 0x004fc600078e02ff */
[----:B------:R-:W-:Y:S04]  /*3a80*/  STS.U16 [R36+0xc], R102 ;  /* 0x00000c6624007388 */ /* 0x000fe80000000400 */
[----:B------:R2:W-:Y:S01]  /*3a90*/  STS.U16 [R36+0xe], R6 ;  /* 0x00000e0624007388 */ /* 0x0005e20000000400 */
[----:B------:R-:W-:-:S06]  /*3aa0*/  NOP ;  /* 0x0000000000007918 */ /* 0x000fcc0000000000 */
[----:B------:R-:W-:Y:S01]  /*3ab0*/  LDS.U16 R81, [R46] ;  /* 0x000000002e517984 */ /* 0x000fe20000000400 */
        /* <DEDUP_REMOVED lines=9> */
[----:B-1----:R-:W-:Y:S01]  /*3b50*/  LDS.U16 R91, [R41+0x140] ;  /* 0x00014000295b7984 */ /* 0x002fe20000000400 */
[----:B------:R-:W-:Y:S02]  /*3b60*/  IADD3.X R3, R0, R99, R3, P1, !PT ;  /* 0x0000006300037210 */ /* 0x000fe40000ffe403 */
[C---:B--2---:R-:W-:Y:S01]  /*3b70*/  LEA R6, P0, R2.reuse, R7, 0x1 ;  /* 0x0000000702067211 */ /* 0x044fe200078008ff */
        /* <DEDUP_REMOVED lines=24> */
.L_x_12024:
[----:B------:R-:W-:Y:S05]  /*3d00*/  BSYNC B0 ;  /* 0x0000000000007941 */ /* 0x000fea0003800000 */
.L_x_12023:
        /* <DEDUP_REMOVED lines=9> */
.L_x_12022:
        /* <DEDUP_REMOVED lines=12> */
[----:B------:R-:W-:Y:S01]  /*3e60*/  CS2R R98, SRZ ;  /* 0x0000000000627805 */ /* 0x000fe2000001ff00 */
[CC--:B------:R-:W-:Y:S01]  /*3e70*/  FMUL.FTZ R106, R75.reuse, R70.reuse ;  /* 0x000000464b6a7220 */ /* 0x0c0fe20000410000 */
[----:B-1----:R-:W-:Y:S01]  /*3e80*/  CS2R R96, SRZ ;  /* 0x0000000000607805 */ /* 0x002fe2000001ff00 */
        /* <DEDUP_REMOVED lines=34> */
[----:B------:R-:W-:Y:S01]  /*40b0*/  CS2R R98, SRZ ;  /* 0x0000000000627805 */ /* 0x000fe2000001ff00 */
[----:B------:R-:W-:Y:S01]  /*40c0*/  CS2R R96, SRZ ;  /* 0x0000000000607805 */ /* 0x000fe2000001ff00 */
[----:B------:R-:W-:Y:S01]  /*40d0*/  CS2R R94, SRZ ;  /* 0x00000000005e7805 */ /* 0x000fe2000001ff00 */
[----:B------:R-:W-:-:S02]  /*40e0*/  MOV R93, RZ ;  /* 0x000000ff005d7202 */ /* 0x000fc40000000f00 */
.L_x_12072:
        /* <DEDUP_REMOVED lines=21> */
[----:B------:R-:W-:Y:S01]  /*4240*/  PRMT R25, RZ, 0x7610, R25 ;  /* 0x00007610ff197816 */ /* 0x000fe20000000019 */
[----:B0-----:R0:W2:Y:S01]  /*4250*/  @!P1 LDG.E.U16 R111, [R6.64+0x100] ;  /* 0x0001000a066f9981 */ /* 0x0010a2000c1e1500 */
[----:B------:R-:W-:-:S02]  /*4260*/  IADD3 R124, R2, 0xa0, RZ ;  /* 0x000000a0027c7810 */ /* 0x000fc40007ffe0ff */
[----:B------:R-:W-:Y:S01]  /*4270*/  PRMT R26, RZ, 0x7610, R26 ;  /* 0x00007610ff1a7816 */ /* 0x000fe2000000001a */
[----:B------:R0:W3:Y:S01]  /*4280*/  @!P2 LDG.E.U16 R24, [R6.64+0x40] ;  /* 0x0000400a0618a981 */ /* 0x0000e2000c1e1500 */
[----:B------:R-:W-:Y:S02]  /*4290*/  ISETP.GE.AND P5, PT, R23, R139, PT ;  /* 0x0000008b1700720c */ /* 0x000fe40003fa6270 */
[C---:B------:R-:W-:Y:S01]  /*42a0*/  IADD3 R129, R2.reuse, 0x140, RZ ;  /* 0x0000014002817810 */ /* 0x040fe20007ffe0ff */
[----:B----4-:R0:W4:Y:S01]  /*42b0*/  @!P3 LDG.E.U16 R25, [R6.64] ;  /* 0x0000000a0619b981 */ /* 0x010122000c1e1500 */
        /* <DEDUP_REMOVED lines=55> */
[----:B------:R-:W-:Y:S02]  /*4630*/  ISETP.GE.AND P2, PT, R22, R139, PT ;  /* 0x0000008b1600720c */ /* 0x000fe40003f46270 */
[----:B------:R-:W-:Y:S02]  /*4640*/  IADD3 R3, R5, R137, RZ ;  /* 0x0000008905037210 */ /* 0x000fe40007ffe0ff */
[----:B------:R-:W-:Y:S02]  /*4650*/  IADD3 R5, R7, R135, RZ ;  /* 0x0000008707057210 */ /* 0x000fe40007ffe0ff */
[----:B------:R-:W-:Y:S02]  /*4660*/  LEA R22, P1, R6, c[0x0][0x220], 0x3 ;  /* 0x0000880006167a11 */ /* 0x000fe400078218ff */
[----:B------:R-:W-:-:S02]  /*4670*/  ISETP.GE.AND P3, PT, R23, R139, PT ;  /* 0x0000008b1700720c */ /* 0x000fc40003f66270 */
[----:B------:R-:W-:Y:S02]  /*4680*/  ISETP.GE.AND P0, PT, R2, R139, PT ;  /* 0x0000008b0200720c */ /* 0x000fe40003f06270 */
[----:B------:R-:W-:Y:S02]  /*4690*/  LEA.HI.X R23, R6, c[0x0][0x224], R5, 0x3, P1 ;  /* 0x0000890006177a11 */ /* 0x000fe400008f1c05 */
[C---:B------:R-:W-:Y:S02]  /*46a0*/  IADD3 R2, R61.reuse, 0x100, RZ ;  /* 0x000001003d027810 */ /* 0x040fe40007ffe0ff */
[----:B------:R-:W-:Y:S02]  /*46b0*/  IADD3 R6, R61, 0x140, RZ ;  /* 0x000001403d067810 */ /* 0x000fe40007ffe0ff */
[----:B------:R-:W-:Y:S02]  /*46c0*/  LEA R20, P4, R4, R52, 0x1 ;  /* 0x0000003404147211 */ /* 0x000fe400078808ff */
[----:B------:R-:W-:-:S02]  /*46d0*/  LEA.HI.SX32 R2, R2, R61, 0x1b ;  /* 0x0000003d02027211 */ /* 0x000fc400078fdaff */
[----:B------:R-:W-:Y:S02]  /*46e0*/  LEA.HI.SX32 R6, R6, R61, 0x1b ;  /* 0x0000003d06067211 */ /* 0x000fe400078fdaff */
[----:B------:R-:W-:Y:S02]  /*46f0*/  LEA.HI.X R21, R4, R51, R3, 0x1, P4 ;  /* 0x0000003304157211 */ /* 0x000fe400020f0c03 */
[C---:B------:R-:W-:Y:S02]  /*4700*/  IADD3 R4, R61.reuse, 0x120, RZ ;  /* 0x000001203d047810 */ /* 0x040fe40007ffe0ff */
[----:B------:R-:W-:Y:S02]  /*4710*/  SHF.L.U32 R5, R2, 0x1, RZ ;  /* 0x0000000102057819 */ /* 0x000fe400000006ff */
[----:B------:R-:W-:Y:S02]  /*4720*/  SHF.L.U32 R7, R6, 0x1, RZ ;  /* 0x0000000106077819 */ /* 0x000fe400000006ff */
[----:B------:R-:W-:-:S02]  /*4730*/  IADD3 R2, R61, 0x160, RZ ;  /* 0x000001603d027810 */ /* 0x000fc40007ffe0ff */
[----:B------:R-:W-:Y:S02]  /*4740*/  IADD3 R6, R61, 0x180, RZ ;  /* 0x000001803d067810 */ /* 0x000fe40007ffe0ff */
[-C--:B------:R-:W-:Y:S02]  /*4750*/  LEA.HI.SX32 R4, R4, R61.reuse, 0x1b ;  /* 0x0000003d04047211 */ /* 0x080fe400078fdaff */
[-C--:B------:R-:W-:Y:S02]  /*4760*/  LEA.HI.SX32 R2, R2, R61.reuse, 0x1b ;  /* 0x0000003d02027211 */ /* 0x080fe400078fdaff */
[----:B------:R-:W-:Y:S02]  /*4770*/  LEA.HI.SX32 R3, R6, R61, 0x1b ;  /* 0x0000003d06037211 */ /* 0x000fe400078fdaff */
[----:B------:R-:W-:Y:S02]  /*4780*/  SHF.L.U32 R4, R4, 0x1, RZ ;  /* 0x0000000104047819 */ /* 0x000fe400000006ff */
[----:B------:R-:W-:-:S02]  /*4790*/  SHF.L.U32 R6, R2, 0x1, RZ ;  /* 0x0000000102067819 */ /* 0x000fc400000006ff */
[-C--:B------:R-:W-:Y:S02]  /*47a0*/  ISETP.GE.AND P4, PT, R122, R139.reuse, PT ;  /* 0x0000008b7a00720c */ /* 0x080fe40003f86270 */
[-C--:B------:R-:W-:Y:S02]  /*47b0*/  ISETP.GE.AND P5, PT, R123, R139.reuse, PT ;  /* 0x0000008b7b00720c */ /* 0x080fe40003fa6270 */
[----:B------:R-:W-:Y:S02]  /*47c0*/  ISETP.GE.AND P1, PT, R125, R139, PT ;  /* 0x0000008b7d00720c */ /* 0x000fe40003f26270 */
[----:B------:R-:W-:Y:S01]  /*47d0*/  PRMT R122, RZ, 0x7610, R122 ;  /* 0x00007610ff7a7816 */ /* 0x000fe2000000007a */
[----:B----4-:R-:W-:Y:S04]  /*47e0*/  STS.U16 [R46], R25 ;  /* 0x000000192e007388 */ /* 0x010fe80000000400 */
[----:B---3--:R0:W-:Y:S02]  /*47f0*/  STS.U16 [R45+0x40], R24 ;  /* 0x000040182d007388 */ /* 0x0081e40000000400 */
[----:B0-----:R-:W-:-:S02]  /*4800*/  IADD3 R24, R61, 0x1a0, RZ ;  /* 0x000001a03d187810 */ /* 0x001fc40007ffe0ff */
[----:B--2---:R-:W-:Y:S04]  /*4810*/  STS.U16 [R44+0x80], R27 ;  /* 0x0000801b2c007388 */ /* 0x004fe80000000400 */
[----:B------:R0:W-:Y:S01]  /*4820*/  STS.U16 [R43+0xc0], R26 ;  /* 0x0000c01a2b007388 */ /* 0x0001e20000000400 */
[----:B------:R-:W-:-:S03]  /*4830*/  LEA.HI.SX32 R24, R24, R61, 0x1b ;  /* 0x0000003d18187211 */ /* 0x000fc600078fdaff */
[----:B------:R1:W-:Y:S01]  /*4840*/  STS.U16 [R42+0x100], R111 ;  /* 0x0001006f2a007388 */ /* 0x0003e20000000400 */
[----:B0-----:R-:W-:-:S03]  /*4850*/  IADD3 R26, R61, 0x1c0, RZ ;  /* 0x000001c03d1a7810 */ /* 0x001fc60007ffe0ff */
[----:B------:R-:W-:Y:S01]  /*4860*/  STS.U16 [R41+0x140], R110 ;  /* 0x0001406e29007388 */ /* 0x000fe20000000400 */
[----:B-1----:R-:W-:-:S03]  /*4870*/  IADD3 R42, R61, 0x1e0, RZ ;  /* 0x000001e03d2a7810 */ /* 0x002fc60007ffe0ff */
[----:B------:R-:W-:Y:S01]  /*4880*/  STS.U16 [R40+0x180], R113 ;  /* 0x0001807128007388 */ /* 0x000fe20000000400 */
[-C--:B------:R-:W-:Y:S02]  /*4890*/  LEA.HI.SX32 R26, R26, R61.reuse, 0x1b ;  /* 0x0000003d1a1a7211 */ /* 0x080fe400078fdaff */
[----:B------:R-:W-:Y:S01]  /*48a0*/  LEA.HI.SX32 R42, R42, R61, 0x1b ;  /* 0x0000003d2a2a7211 */ /* 0x000fe200078fdaff */
[----:B------:R0:W-:Y:S01]  /*48b0*/  STS.U16 [R39+0x1c0], R112 ;  /* 0x0001c07027007388 */ /* 0x0001e20000000400 */
[----:B------:R-:W-:Y:S02]  /*48c0*/  SHF.L.U32 R25, R3, 0x1, RZ ;  /* 0x0000000103197819 */ /* 0x000fe400000006ff */
[----:B------:R-:W-:Y:S01]  /*48d0*/  SHF.L.U32 R24, R24, 0x1, RZ ;  /* 0x0000000118187819 */ /* 0x000fe200000006ff */
[----:B------:R1:W2:Y:S01]  /*48e0*/  LDG.E.64 R2, [R22.64] ;  /* 0x0000000a16027981 */ /* 0x0002a2000c1e1b00 */
[----:B------:R-:W-:Y:S02]  /*48f0*/  SHF.L.U32 R27, R26, 0x1, RZ ;  /* 0x000000011a1b7819 */ /* 0x000fe400000006ff */
[----:B------:R-:W-:-:S02]  /*4900*/  SHF.L.U32 R26, R42, 0x1, RZ ;  /* 0x000000012a1a7819 */ /* 0x000fc400000006ff */
[----:B0-----:R-:W-:Y:S01]  /*4910*/  PRMT R39, RZ, 0x7610, R39 ;  /* 0x00007610ff277816 */ /* 0x001fe20000000027 */
[----:B------:R0:W-:Y:S04]  /*4920*/  STS.U16 [R5+0x200], R114 ;  /* 0x0002007205007388 */ /* 0x0001e80000000400 */
[----:B------:R-:W-:Y:S01]  /*4930*/  STS.U16 [R4+0x240], R115 ;  /* 0x0002407304007388 */ /* 0x000fe20000000400 */
[----:B------:R-:W-:-:S03]  /*4940*/  PRMT R40, RZ, 0x7610, R40 ;  /* 0x00007610ff287816 */ /* 0x000fc60000000028 */
[----:B------:R3:W-:Y:S01]  /*4950*/  STS.U16 [R7+0x280], R116 ;  /* 0x0002807407007388 */ /* 0x0007e20000000400 */
[----:B------:R-:W-:-:S03]  /*4960*/  PRMT R41, RZ, 0x7610, R41 ;  /* 0x00007610ff297816 */ /* 0x000fc60000000029 */
[----:B------:R-:W-:Y:S01]  /*4970*/  STS.U16 [R6+0x2c0], R117 ;  /* 0x0002c07506007388 */ /* 0x000fe20000000400 */
[----:B------:R-:W-:-:S03]  /*4980*/  PRMT R112, RZ, 0x7610, R112 ;  /* 0x00007610ff707816 */ /* 0x000fc60000000070 */
        /* <DEDUP_REMOVED lines=12> */
[----:B------:R-:W-:Y:S02]  /*4a50*/  ISETP.GE.AND P4, PT, R128, R139, PT ;  /* 0x0000008b8000720c */ /* 0x000fe40003f86270 */
[----:B-1----:R-:W-:Y:S02]  /*4a60*/  PRMT R23, RZ, 0x7610, R23 ;  /* 0x00007610ff177816 */ /* 0x002fe40000000017 */
[----:B0-----:R-:W-:Y:S02]  /*4a70*/  PRMT R114, RZ, 0x7610, R114 ;  /* 0x00007610ff727816 */ /* 0x001fe40000000072 */
[----:B------:R-:W-:Y:S02]  /*4a80*/  PRMT R111, RZ, 0x7610, R111 ;  /* 0x00007610ff6f7816 */ /* 0x000fe4000000006f */
[----:B---3--:R-:W-:Y:S01]  /*4a90*/  PRMT R116, RZ, 0x7610, R116 ;  /* 0x00007610ff747816 */ /* 0x008fe20000000074 */
[----:B------:R0:W3:Y:S01]  /*4aa0*/  @!P5 LDG.E.U16 R23, [R20.64+0x100] ;  /* 0x0001000a1417d981 */ /* 0x0000e2000c1e1500 */
[----:B----4-:R-:W-:-:S02]  /*4ab0*/  PRMT R118, RZ, 0x7610, R118 ;  /* 0x00007610ff767816 */ /* 0x010fc40000000076 */
[----:B------:R-:W-:Y:S01]  /*4ac0*/  PRMT R113, RZ, 0x7610, R113 ;  /* 0x00007610ff717816 */ /* 0x000fe20000000071 */
[----:B------:R0:W4:Y:S01]  /*4ad0*/  @!P0 LDG.E.U16 R114, [R20.64+0x140] ;  /* 0x0001400a14728981 */ /* 0x000122000c1e1500 */
[-C--:B------:R-:W-:Y:S02]  /*4ae0*/  ISETP.GE.AND P5, PT, R129, R139.reuse, PT ;  /* 0x0000008b8100720c */ /* 0x080fe40003fa6270 */
[-C--:B------:R-:W-:Y:S01]  /*4af0*/  ISETP.GE.AND P0, PT, R130, R139.reuse, PT ;  /* 0x0000008b8200720c */ /* 0x080fe20003f06270 */
        /* <DEDUP_REMOVED lines=20> */
[----:B------:R-:W-:-:S04]  /*4c40*/  LEA.HI.SX32 R22, R22, R22, 0x1b ;  /* 0x0000001616167211 */ /* 0x000fc800078fdaff */
[----:B------:R-:W-:Y:S02]  /*4c50*/  SHF.L.U32 R110, R22, 0x1, RZ ;  /* 0x00000001166e7819 */ /* 0x000fe400000006ff */
[C---:B------:R-:W-:Y:S02]  /*4c60*/  IADD3 R22, R61.reuse, 0x20, RZ ;  /* 0x000000203d167810 */ /* 0x040fe40007ffe0ff */
[C---:B------:R-:W-:Y:S01]  /*4c70*/  IADD3 R42, R61.reuse, 0x40, RZ ;  /* 0x000000403d2a7810 */ /* 0x040fe20007ffe0ff */
[----:B------:R-:W1:Y:S01]  /*4c80*/  LDS.U16 R115, [R110] ;  /* 0x000000006e737984 */ /* 0x000e620000000400 */
[-C--:B------:R-:W-:Y:S02]  /*4c90*/  LEA.HI.SX32 R45, R22, R61.reuse, 0x1b ;  /* 0x0000003d162d7211 */ /* 0x080fe400078fdaff */
[C---:B------:R-:W-:Y:S01]  /*4ca0*/  IADD3 R22, R61.reuse, 0x60, RZ ;  /* 0x000000603d167810 */ /* 0x040fe20007ffe0ff */
[----:B------:R-:W1:Y:S01]  /*4cb0*/  LDS.U16 R117, [R110+0x2] ;  /* 0x000002006e757984 */ /* 0x000e620000000400 */
[----:B------:R-:W-:-:S02]  /*4cc0*/  LEA.HI.SX32 R46, R61, R61, 0x1b ;  /* 0x0000003d3d2e7211 */ /* 0x000fc400078fdaff */
[----:B0-----:R-:W-:Y:S01]  /*4cd0*/  IADD3 R20, R61, 0x80, RZ ;  /* 0x000000803d147810 */ /* 0x001fe20007ffe0ff */
[----:B------:R-:W-:Y:S01]  /*4ce0*/  LDS.U16 R119, [R110+0x4] ;  /* 0x000004006e777984 */ /* 0x000fe20000000400 */
[-C--:B------:R-:W-:Y:S02]  /*4cf0*/  LEA.HI.SX32 R22, R22, R61.reuse, 0x1b ;  /* 0x0000003d16167211 */ /* 0x080fe400078fdaff */
[-C--:B------:R-:W-:Y:S01]  /*4d00*/  LEA.HI.SX32 R44, R42, R61.reuse, 0x1b ;  /* 0x0000003d2a2c7211 */ /* 0x080fe200078fdaff */
[----:B------:R-:W0:Y:S01]  /*4d10*/  LDS.U16 R121, [R110+0x6] ;  /* 0x000006006e797984 */ /* 0x000e220000000400 */
[----:B------:R-:W-:Y:S02]  /*4d20*/  SHF.L.U32 R46, R46, 0x1, RZ ;  /* 0x000000012e2e7819 */ /* 0x000fe400000006ff */
[----:B------:R-:W-:Y:S01]  /*4d30*/  LEA.HI.SX32 R42, R20, R61, 0x1b ;  /* 0x0000003d142a7211 */ /* 0x000fe200078fdaff */
[----:B------:R-:W0:Y:S01]  /*4d40*/  LDS.U16 R123, [R110+0x8] ;  /* 0x000008006e7b7984 */ /* 0x000e220000000400 */
[----:B------:R-:W-:-:S02]  /*4d50*/  SHF.L.U32 R45, R45, 0x1, RZ ;  /* 0x000000012d2d7819 */ /* 0x000fc400000006ff */
[----:B------:R-:W-:Y:S01]  /*4d60*/  SHF.L.U32 R43, R22, 0x1, RZ ;  /* 0x00000001162b7819 */ /* 0x000fe200000006ff */
[----:B------:R-:W0:Y:S01]  /*4d70*/  LDS.U16 R125, [R110+0xa] ;  /* 0x00000a006e7d7984 */ /* 0x000e220000000400 */
[----:B------:R-:W-:Y:S02]  /*4d80*/  SHF.L.U32 R44, R44, 0x1, RZ ;  /* 0x000000012c2c7819 */ /* 0x000fe400000006ff */
[----:B------:R-:W-:Y:S01]  /*4d90*/  SHF.L.U32 R42, R42, 0x1, RZ ;  /* 0x000000012a2a7819 */ /* 0x000fe200000006ff */
[----:B------:R-:W0:Y:S01]  /*4da0*/  LDS.U16 R133, [R110+0xc] ;  /* 0x00000c006e857984 */ /* 0x000e220000000400 */
[----:B------:R-:W-:-:S03]  /*4db0*/  IADD3 R128, R61, 0xa0, RZ ;  /* 0x000000a03d807810 */ /* 0x000fc60007ffe0ff */
[----:B------:R-:W0:Y:S01]  /*4dc0*/  LDS.U16 R131, [R110+0xe] ;  /* 0x00000e006e837984 */ /* 0x000e220000000400 */
[----:B------:R-:W-:-:S03]  /*4dd0*/  IADD3 R126, R61, 0xc0, RZ ;  /* 0x000000c03d7e7810 */ /* 0x000fc60007ffe0ff */
[----:B------:R-:W-:Y:S04]  /*4de0*/  LDS.U16 R135, [R110+0x10] ;  /* 0x000010006e877984 */ /* 0x000fe80000000400 */
[----:B------:R-:W0:Y:S04]  /*4df0*/  LDS.U16 R137, [R110+0x12] ;  /* 0x000012006e897984 */ /* 0x000e280000000400 */
        /* <DEDUP_REMOVED lines=9> */
[----:B------:R-:W-:-:S04]  /*4e90*/  ISETP.NE.AND P0, PT, R170, RZ, PT ;  /* 0x000000ffaa00720c */ /* 0x000fc80003f05270 */
[----:B------:R-:W-:Y:S02]  /*4ea0*/  ISETP.LT.OR P2, PT, R168, 0x2, P0 ;  /* 0x00000002a800780c */ /* 0x000fe40000741670 */
[----:B-1----:R-:W-:Y:S02]  /*4eb0*/  PRMT R115, RZ, 0x5410, R115 ;  /* 0x00005410ff737816 */ /* 0x002fe40000000073 */
[----:B------:R-:W-:Y:S02]  /*4ec0*/  PRMT R117, RZ, 0x5410, R117 ;  /* 0x00005410ff757816 */ /* 0x000fe40000000075 */
[----:B0-----:R-:W-:Y:S02]  /*4ed0*/  PRMT R121, RZ, 0x5410, R121 ;  /* 0x00005410ff797816 */ /* 0x001fe40000000079 */
[----:B------:R-:W-:-:S03]  /*4ee0*/  PRMT R119, RZ, 0x5410, R119 ;  /* 0x00005410ff777816 */ /* 0x000fc60000000077 */
[-C--:B------:R-:W-:Y:S02]  /*4ef0*/  FMUL.FTZ R152, R121, R76.reuse ;  /* 0x0000004c79987220 */ /* 0x080fe40000410000 */
[----:B------:R-:W-:Y:S02]  /*4f00*/  FMUL.FTZ R146, R119, R76 ;  /* 0x0000004c77927220 */ /* 0x000fe40000410000 */
[----:B--2---:R-:W-:Y:S02]  /*4f10*/  FMUL.FTZ R21, R2, 1.4426950216293334961 ;  /* 0x3fb8aa3b02157820 */ /* 0x004fe40000410000 */
[-C--:B------:R-:W-:Y:S02]  /*4f20*/  FMUL.FTZ R22, R3, R74.reuse ;  /* 0x0000004a03167220 */ /* 0x080fe40000410000 */
[----:B------:R-:W-:Y:S02]  /*4f30*/  FMUL.FTZ R20, R21, R74 ;  /* 0x0000004a15147220 */ /* 0x000fe40000410000 */
[----:B------:R-:W-:-:S04]  /*4f40*/  FMUL.RZ R22, R22, 0.15915493667125701904 ;  /* 0x3e22f98316167820 */ /* 0x000fc8000040c000 */
[----:B------:R-:W-:Y:S08]  /*4f50*/  MUFU.EX2 R20, R20 ;  /* 0x0000001400147308 */ /* 0x000ff00000000800 */
[----:B------:R-:W0:Y:S01]  /*4f60*/  MUFU.COS R145, R22 ;  /* 0x0000001600917308 */ /* 0x000e220000000000 */
[----:B------:R-:W-:Y:S04]  /*4f70*/  STS.U16 [R46+0x420], R39 ;  /* 0x000420272e007388 */ /* 0x000fe80000000400 */
[----:B------:R1:W-:Y:S04]  /*4f80*/  STS.U16 [R45+0x460], R40 ;  /* 0x000460282d007388 */ /* 0x0003e80000000400 */
[----:B------:R2:W-:Y:S04]  /*4f90*/  STS.U16 [R44+0x4a0], R41 ;  /* 0x0004a0292c007388 */ /* 0x0005e80000000400 */
[----:B------:R-:W-:Y:S01]  /*4fa0*/  STS.U16 [R43+0x4e0], R112 ;  /* 0x0004e0702b007388 */ /* 0x000fe20000000400 */
[----:B-1----:R-:W-:-:S04]  /*4fb0*/  IADD3 R40, R61, 0xe0, RZ ;  /* 0x000000e03d287810 */ /* 0x002fc80007ffe0ff */
[----:B------:R-:W-:Y:S01]  /*4fc0*/  LEA.HI.SX32 R39, R40, R61, 0x1b ;  /* 0x0000003d28277211 */ /* 0x000fe200078fdaff */
[----:B---3--:R1:W-:Y:S01]  /*4fd0*/  STS.U16 [R42+0x520], R23 ;  /* 0x000520172a007388 */ /* 0x0083e20000000400 */
[----:B--2---:R-:W-:Y:S02]  /*4fe0*/  SHF.L.U32 R41, R128, 0x1, RZ ;  /* 0x0000000180297819 */ /* 0x004fe400000006ff */
[----:B------:R-:W-:Y:S02]  /*4ff0*/  SHF.L.U32 R40, R126, 0x1, RZ ;  /* 0x000000017e287819 */ /* 0x000fe400000006ff */
[----:B------:R-:W-:Y:S01]  /*5000*/  SHF.L.U32 R39, R39, 0x1, RZ ;  /* 0x0000000127277819 */ /* 0x000fe200000006ff */
[----:B-1----:R0:W1:Y:S01]  /*5010*/  MUFU.SIN R23, R22 ;  /* 0x0000001600177308 */ /* 0x0020620000000400 */
[----:B----4-:R2:W-:Y:S01]  /*5020*/  STS.U16 [R41+0x560], R114 ;  /* 0x0005607229007388 */ /* 0x0105e20000000400 */
[----:B------:R-:W-:-:S03]  /*5030*/  LEA R112, R92, R75, 0x8 ;  /* 0x0000004b5c707211 */ /* 0x000fc600078e40ff */
[----:B------:R-:W-:Y:S01]  /*5040*/  STS.U16 [R40+0x5a0], R111 ;  /* 0x0005a06f28007388 */ /* 0x000fe20000000400 */
[----:B------:R-:W-:-:S03]  /*5050*/  @P1 IADD3 R112, R62, 0x200, RZ ;  /* 0x000002003e701810 */ /* 0x000fc60007ffe0ff */
[----:B------:R-:W-:Y:S04]  /*5060*/  STS.U16 [R39+0x5e0], R116 ;  /* 0x0005e07427007388 */ /* 0x000fe80000000400 */
[----:B------:R-:W-:Y:S04]  /*5070*/  STS.U16 [R5+0x620], R118 ;  /* 0x0006207605007388 */ /* 0x000fe80000000400 */
[----:B------:R3:W-:Y:S01]  /*5080*/  STS.U16 [R4+0x660], R113 ;  /* 0x0006607104007388 */ /* 0x0007e20000000400 */
[----:B0-----:R-:W-:-:S03]  /*5090*/  FMUL.FTZ R22, R20, R145 ;  /* 0x0000009114167220 */ /* 0x001fc60000410000 */
[----:B------:R0:W-:Y:S01]  /*50a0*/  STS.U16 [R7+0x6a0], R120 ;  /* 0x0006a07807007388 */ /* 0x0001e20000000400 */
[----:B-1----:R-:W-:Y:S01]  /*50b0*/  FMUL.FTZ R23, R20, R23 ;  /* 0x0000001714177220 */ /* 0x002fe20000410000 */
[----:B------:R-:W-:Y:S02]  /*50c0*/  SHF.L.U32 R112, R112, 0x3, RZ ;  /* 0x0000000370707819 */ /* 0x000fe400000006ff */
[----:B------:R1:W-:Y:S04]  /*50d0*/  STS.U16 [R6+0x6e0], R127 ;  /* 0x0006e07f06007388 */ /* 0x0003e80000000400 */
[----:B------:R-:W-:Y:S04]  /*50e0*/  STS.U16 [R25+0x720], R122 ;  /* 0x0007207a19007388 */ /* 0x000fe80000000400 */
[----:B------:R4:W-:Y:S04]  /*50f0*/  STS.U16 [R24+0x760], R129 ;  /* 0x0007608118007388 */ /* 0x0009e80000000400 */
[----:B------:R-:W-:Y:S04]  /*5100*/  STS.U16 [R27+0x7a0], R124 ;  /* 0x0007a07c1b007388 */ /* 0x000fe80000000400 */
[----:B------:R-:W-:Y:S01]  /*5110*/  STS.U16 [R26+0x7e0], R139 ;  /* 0x0007e08b1a007388 */ /* 0x000fe20000000400 */
[----:B------:R-:W-:-:S06]  /*5120*/  NOP ;  /* 0x0000000000007918 */ /* 0x000fcc0000000000 */
        /* <DEDUP_REMOVED lines=9> */
[----:B------:R-:W4:Y:S04]  /*51c0*/  LDS.U16 R27, [R110+0x432] ;  /* 0x000432006e1b7984 */ /* 0x000f280000000400 */
[----:B------:R-:W4:Y:S04]  /*51d0*/  LDS.U16 R167, [R110+0x434] ;  /* 0x000434006ea77984 */ /* 0x000f280000000400 */
[----:B------:R-:W4:Y:S04]  /*51e0*/  LDS.U16 R169, [R110+0x436] ;  /* 0x000436006ea97984 */ /* 0x000f280000000400 */
[----:B------:R-:W4:Y:S04]  /*51f0*/  LDS.U16 R165, [R110+0x438] ;  /* 0x000438006ea57984 */ /* 0x000f280000000400 */
[----:B------:R-:W4:Y:S04]  /*5200*/  LDS.U16 R163, [R110+0x43a] ;  /* 0x00043a006ea37984 */ /* 0x000f280000000400 */
[----:B------:R-:W4:Y:S04]  /*5210*/  LDS.U16 R161, [R110+0x43c] ;  /* 0x00043c006ea17984 */ /* 0x000f280000000400 */
[----:B------:R0:W4:Y:S04]  /*5220*/  LDS.U16 R159, [R110+0x43e] ;  /* 0x00043e006e9f7984 */ /* 0x0001280000000400 */
[----:B------:R4:W-:Y:S01]  /*5230*/  STS.64 [R112+0x1d10], R22 ;  /* 0x001d101670007388 */ /* 0x0009e20000000a00 */
[----:B--2---:R-:W-:Y:S01]  /*5240*/  @!P2 IADD3 R114, R168, -0x2, RZ ;  /* 0xfffffffea872a810 */ /* 0x004fe20007ffe0ff */
[----:B------:R-:W-:Y:S01]  /*5250*/  FMUL.FTZ R20, R3, R76 ;  /* 0x0000004c03147220 */ /* 0x000fe20000410000 */
[----:B---3--:R-:W-:-:S03]  /*5260*/  CS2R R4, SRZ ;  /* 0x0000000000047805 */ /* 0x008fc6000001ff00 */
[----:B0-----:R-:W-:Y:S02]  /*5270*/  @!P2 IMAD R7, R114, c[0x0][0x16c], R75 ;  /* 0x00005b007207aa24 */ /* 0x001fe400078e024b */
[----:B------:R-:W-:Y:S02]  /*5280*/  FMUL.RZ R114, R20, 0.15915493667125701904 ;  /* 0x3e22f98314727820 */ /* 0x000fe4000040c000 */
[----:B-1----:R-:W-:Y:S01]  /*5290*/  @!P2 IMAD.WIDE R6, R7, 0x10, R18 ;  /* 0x000000100706a825 */ /* 0x002fe200078e0212 */
[----:B------:R-:W-:Y:S03]  /*52a0*/  BAR.SYNC.DEFER_BLOCKING 0x0 ;  /* 0x0000000000007b1d */ /* 0x000fe60000010000 */
[----:B------:R-:W-:Y:S02]  /*52b0*/  FMUL.FTZ R20, R21, R76 ;  /* 0x0000004c15147220 */ /* 0x000fe40000410000 */
[----:B----4-:R-:W-:Y:S01]  /*52c0*/  FMUL.FTZ R24, R3, R78 ;  /* 0x0000004e03187220 */ /* 0x010fe20000410000 */
[----:B------:R-:W-:Y:S03]  /*52d0*/  MUFU.SIN R25, R114 ;  /* 0x0000007200197308 */ /* 0x000fe60000000400 */
[----:B------:R-:W-:-:S05]  /*52e0*/  FMUL.RZ R110, R24, 0.15915493667125701904 ;  /* 0x3e22f983186e7820 */ /* 0x000fca000040c000 */
[----:B------:R-:W-:Y:S01]  /*52f0*/  MUFU.COS R111, R114 ;  /* 0x00000072006f7308 */ /* 0x000fe20000000000 */
[----:B------:R-:W-:-:S07]  /*5300*/  FMUL.FTZ R24, R3, R82 ;  /* 0x0000005203187220 */ /* 0x000fce0000410000 */
[----:B------:R-:W0:Y:S01]  /*5310*/  MUFU.EX2 R20, R20 ;  /* 0x0000001400147308 */ /* 0x000e220000000800 */
[----:B------:R1:W5:Y:S02]  /*5320*/  @!P2 LDG.E.64 R4, [R6.64+0x8] ;  /* 0x0000080a0604a981 */ /* 0x000364000c1e1b00 */
[----:B-1----:R-:W-:Y:S02]  /*5330*/  FMUL.FTZ R7, R3, R80 ;  /* 0x0000005003077220 */ /* 0x002fe40000410000 */
[----:B------:R-:W-:Y:S02]  /*5340*/  FMUL.FTZ R6, R21, R78 ;  /* 0x0000004e15067220 */ /* 0x000fe40000410000 */
[----:B------:R-:W-:Y:S02]  /*5350*/  FMUL.RZ R112, R7, 0.15915493667125701904 ;  /* 0x3e22f98307707820 */ /* 0x000fe4000040c000 */
[----:B------:R-:W-:Y:S01]  /*5360*/  FMUL.FTZ R7, R21, R80 ;  /* 0x0000005015077220 */ /* 0x000fe20000410000 */
[----:B------:R-:W-:Y:S01]  /*5370*/  MUFU.SIN R113, R110 ;  /* 0x0000006e00717308 */ /* 0x000fe20000000400 */
[----:B------:R-:W-:-:S02]  /*5380*/  FMUL.RZ R126, R24, 0.15915493667125701904 ;  /* 0x3e22f983187e7820 */ /* 0x000fc4000040c000 */
[----:B------:R-:W-:-:S05]  /*5390*/  FMUL.FTZ R24, R21, R82 ;  /* 0x0000005215187220 */ /* 0x000fca0000410000 */
[----:B------:R1:W-:Y:S08]  /*53a0*/  MUFU.COS R127, R110 ;  /* 0x0000006e007f7308 */ /* 0x0003f00000000000 */
[----:B------:R-:W2:Y:S01]  /*53b0*/  MUFU.EX2 R6, R6 ;  /* 0x0000000600067308 */ /* 0x000ea20000000800 */
[----:B-1----:R-:W-:-:S04]  /*53c0*/  FMUL.FTZ R110, R3, R84 ;  /* 0x00000054036e7220 */ /* 0x002fc80000410000 */
[----:B------:R-:W-:-:S03]  /*53d0*/  FMUL.RZ R110, R110, 0.15915493667125701904 ;  /* 0x3e22f9836e6e7820 */ /* 0x000fc6000040c000 */
[----:B------:R-:W-:Y:S01]  /*53e0*/  MUFU.SIN R114, R112 ;  /* 0x0000007000727308 */ /* 0x000fe20000000400 */
[C---:B0-----:R-:W-:Y:S01]  /*53f0*/  FMUL.FTZ R124, R20.reuse, R111 ;  /* 0x0000006f147c7220 */ /* 0x041fe20000410000 */
[----:B------:R-:W-:Y:S01]  /*5400*/  PRMT R111, RZ, 0x5410, R166 ;  /* 0x00005410ff6f7816 */ /* 0x000fe200000000a6 */
[----:B------:R-:W-:-:S05]  /*5410*/  FMUL.FTZ R122, R20, R25 ;  /* 0x00000019147a7220 */ /* 0x000fca0000410000 */
[----:B------:R0:W-:Y:S08]  /*5420*/  MUFU.COS R116, R112 ;  /* 0x0000007000747308 */ /* 0x0001f00000000000 */
[----:B------:R-:W1:Y:S01]  /*5430*/  MUFU.EX2 R7, R7 ;  /* 0x0000000700077308 */ /* 0x000e620000000800 */
[----:B0-----:R-:W-:-:S07]  /*5440*/  FMUL.FTZ R112, R117, R74 ;  /* 0x0000004a75707220 */ /* 0x001fce0000410000 */
[----:B------:R-:W-:Y:S01]  /*5450*/  MUFU.COS R139, R126 ;  /* 0x0000007e008b7308 */ /* 0x000fe20000000000 */
[----:B--2---:R-:W-:-:S07]  /*5460*/  FMUL.FTZ R120, R6, R127 ;  /* 0x0000007f06787220 */ /* 0x004fce0000410000 */
[----:B------:R-:W0:Y:S01]  /*5470*/  MUFU.EX2 R24, R24 ;  /* 0x0000001800187308 */ /* 0x000e220000000800 */
[----:B------:R-:W-:-:S07]  /*5480*/  FMUL.FTZ R118, R6, R113 ;  /* 0x0000007106767220 */ /* 0x000fce0000410000 */
[----:B------:R-:W-:Y:S01]  /*5490*/  MUFU.SIN R145, R110 ;  /* 0x0000006e00917308 */ /* 0x000fe20000000400 */
[----:B------:R-:W-:-:S07]  /*54a0*/  FMUL.FTZ R20, R3, R86 ;  /* 0x0000005603147220 */ /* 0x000fce0000410000 */
[----:B------:R2:W-:Y:S01]  /*54b0*/  MUFU.COS R25, R110 ;  /* 0x0000006e00197308 */ /* 0x0005e20000000000 */
[----:B------:R-:W-:Y:S02]  /*54c0*/  FMUL.FTZ R6, R21, R84 ;  /* 0x0000005415067220 */ /* 0x000fe40000410000 */
[----:B--2---:R-:W-:-:S05]  /*54d0*/  FMUL.FTZ R110, R115, R74 ;  /* 0x0000004a736e7220 */ /* 0x004fca0000410000 */
[----:B------:R-:W2:Y:S01]  /*54e0*/  MUFU.SIN R129, R126 ;  /* 0x0000007e00817308 */ /* 0x000ea20000000400 */
[C---:B------:R-:W-:Y:S02]  /*54f0*/  FMUL.FTZ R179, R111.reuse, R110 ;  /* 0x0000006e6fb37220 */ /* 0x040fe40000410000 */
[----:B------:R-:W-:Y:S02]  /*5500*/  FMUL.FTZ R177, R111, R112 ;  /* 0x000000706fb17220 */ /* 0x000fe40000410000 */
[----:B------:R-:W-:Y:S02]  /*5510*/  FMUL.FTZ R110, R122, R179 ;  /* 0x000000b37a6e7220 */ /* 0x000fe40000410000 */
[C---:B-1----:R-:W-:Y:S02]  /*5520*/  FMUL.FTZ R116, R7.reuse, R116 ;  /* 0x0000007407747220 */ /* 0x042fe40000410000 */
[----:B------:R-:W-:Y:S01]  /*5530*/  FMUL.FTZ R114, R7, R114 ;  /* 0x0000007207727220 */ /* 0x000fe20000410000 */
[----:B------:R-:W-:Y:S01]  /*5540*/  PRMT R113, RZ, 0x5410, R35 ;  /* 0x00005410ff717816 */ /* 0x000fe20000000023 */
[----:B------:R-:W-:-:S02]  /*5550*/  FMUL.FTZ R7, R21, R86 ;  /* 0x0000005615077220 */ /* 0x000fc40000410000 */
[----:B------:R-:W-:Y:S02]  /*5560*/  FMUL.RZ R134, R20, 0.15915493667125701904 ;  /* 0x3e22f98314867820 */ /* 0x000fe4000040c000 */
[-C--:B------:R-:W-:Y:S01]  /*5570*/  FMUL.FTZ R20, R122, R177.reuse ;  /* 0x000000b17a147220 */ /* 0x080fe20000410000 */
[----:B------:R-:W1:Y:S01]  /*5580*/  MUFU.EX2 R6, R6 ;  /* 0x0000000600067308 */ /* 0x000e620000000800 */
[C---:B------:R-:W-:Y:S02]  /*5590*/  FFMA.FTZ R110, R124.reuse, R177, R110 ;  /* 0x000000b17c6e7223 */ /* 0x040fe4000001006e */
[----:B------:R-:W-:Y:S02]  /*55a0*/  FFMA.FTZ R20, R124, R179, -R20 ;  /* 0x000000b37c147223 */ /* 0x000fe40000010814 */
[----:B0-----:R-:W-:Y:S02]  /*55b0*/  FMUL.FTZ R112, R24, R139 ;  /* 0x0000008b18707220 */ /* 0x001fe40000410000 */
[C---:B------:R-:W-:Y:S01]  /*55c0*/  FFMA.FTZ R139, R113.reuse, R152, R110 ;  /* 0x00000098718b7223 */ /* 0x040fe2000001006e */
[----:B------:R-:W-:Y:S01]  /*55d0*/  MUFU.EX2 R7, R7 ;  /* 0x0000000700077308 */ /* 0x000fe20000000800 */
[----:B------:R-:W-:Y:S01]  /*55e0*/  FFMA.FTZ R127, R113, R146, R20 ;  /* 0x00000092717f7223 */ /* 0x000fe20000010014 */
[----:B------:R-:W-:Y:S01]  /*55f0*/  PRMT R123, RZ, 0x5410, R123 ;  /* 0x00005410ff7b7816 */ /* 0x000fe2000000007b */
[----:B------:R-:W-:-:S05]  /*5600*/  FMUL.FTZ R20, R118, R139 ;  /* 0x0000008b76147220 */ /* 0x000fca0000410000 */
[----:B------:R-:W0:Y:S01]  /*5610*/  MUFU.COS R132, R134 ;  /* 0x0000008600847308 */ /* 0x000e220000000000 */
[----:B--2---:R-:W-:Y:S01]  /*5620*/  FMUL.FTZ R110, R24, R129 ;  /* 0x00000081186e7220 */ /* 0x004fe20000410000 */
[----:B------:R-:W-:-:S06]  /*5630*/  PRMT R125, RZ, 0x5410, R125 ;  /* 0x00005410ff7d7816 */ /* 0x000fcc000000007d */
[----:B------:R-:W2:Y:S01]  /*5640*/  MUFU.SIN R130, R134 ;  /* 0x0000008600827308 */ /* 0x000ea20000000400 */
[-C--:B------:R-:W-:Y:S02]  /*5650*/  FMUL.FTZ R24, R118, R127.reuse ;  /* 0x0000007f76187220 */ /* 0x080fe40000410000 */
[C---:B------:R-:W-:Y:S01]  /*5660*/  FFMA.FTZ R20, R120.reuse, R127, -R20 ;  /* 0x0000007f78147223 */ /* 0x040fe20000010814 */
[----:B------:R-:W-:Y:S01]  /*5670*/  PRMT R127, RZ, 0x5410, R34 ;  /* 0x00005410ff7f7816 */ /* 0x000fe20000000022 */
[-C--:B------:R-:W-:Y:S02]  /*5680*/  FMUL.FTZ R150, R123, R78.reuse ;  /* 0x0000004e7b967220 */ /* 0x080fe40000410000 */
[----:B------:R-:W-:Y:S02]  /*5690*/  FFMA.FTZ R24, R120, R139, R24 ;  /* 0x0000008b78187223 */ /* 0x000fe40000010018 */
[----:B------:R-:W-:Y:S02]  /*56a0*/  FMUL.FTZ R154, R125, R78 ;  /* 0x0000004e7d9a7220 */ /* 0x000fe40000410000 */
[----:B-1----:R-:W-:-:S02]  /*56b0*/  FMUL.FTZ R126, R6, R25 ;  /* 0x00000019067e7220 */ /* 0x002fc40000410000 */
[----:B------:R-:W-:Y:S02]  /*56c0*/  FMUL.FTZ R128, R6, R145 ;  /* 0x0000009106807220 */ /* 0x000fe40000410000 */
[C---:B------:R-:W-:Y:S02]  /*56d0*/  FFMA.FTZ R25, R127.reuse, R150, R20 ;  /* 0x000000967f197223 */ /* 0x040fe40000010014 */
[----:B------:R-:W-:Y:S02]  /*56e0*/  FFMA.FTZ R129, R127, R154, R24 ;  /* 0x0000009a7f817223 */ /* 0x000fe40000010018 */
[----:B------:R-:W-:Y:S02]  /*56f0*/  FMUL.FTZ R6, R3, R88 ;  /* 0x0000005803067220 */ /* 0x000fe40000410000 */
[C---:B0-----:R-:W-:Y:S02]  /*5700*/  FMUL.FTZ R132, R7.reuse, R132 ;  /* 0x0000008407847220 */ /* 0x041fe40000410000 */
[----:B--2---:R-:W-:-:S02]  /*5710*/  FMUL.FTZ R130, R7, R130 ;  /* 0x0000008207827220 */ /* 0x004fc40000410000 */
[-C--:B------:R-:W-:Y:S01]  /*5720*/  FMUL.FTZ R7, R23, R122.reuse ;  /* 0x0000007a17077220 */ /* 0x080fe20000410000 */
[----:B------:R-:W-:Y:S01]  /*5730*/  PRMT R133, RZ, 0x5410, R133 ;  /* 0x00005410ff857816 */ /* 0x000fe20000000085 */
[C---:B------:R-:W-:Y:S02]  /*5740*/  FMUL.FTZ R134, R114.reuse, R25 ;  /* 0x0000001972867220 */ /* 0x040fe40000410000 */
[-C--:B------:R-:W-:Y:S02]  /*5750*/  FMUL.FTZ R20, R114, R129.reuse ;  /* 0x0000008172147220 */ /* 0x080fe40000410000 */
[----:B------:R-:W-:Y:S02]  /*5760*/  FMUL.RZ R136, R6, 0.15915493667125701904 ;  /* 0x3e22f98306887820 */ /* 0x000fe4000040c000 */
[C---:B------:R-:W-:Y:S02]  /*5770*/  FMUL.FTZ R6, R22.reuse, R122 ;  /* 0x0000007a16067220 */ /* 0x040fe40000410000 */
[----:B------:R-:W-:Y:S01]  /*5780*/  FFMA.FTZ R7, R22, R124, -R7 ;  /* 0x0000007c16077223 */ /* 0x000fe20000010807 */
[----:B------:R-:W-:Y:S01]  /*5790*/  PRMT R131, RZ, 0x5410, R131 ;  /* 0x00005410ff837816 */ /* 0x000fe20000000083 */
[C---:B------:R-:W-:Y:S01]  /*57a0*/  FFMA.FTZ R134, R116.reuse, R129, R134 ;  /* 0x0000008174867223 */ /* 0x040fe20000010086 */
[----:B------:R-:W-:Y:S01]  /*57b0*/  PRMT R129, RZ, 0x5410, R33 ;  /* 0x00005410ff817816 */ /* 0x000fe20000000021 */
[----:B------:R-:W-:-:S02]  /*57c0*/  FFMA.FTZ R24, R116, R25, -R20 ;  /* 0x0000001974187223 */ /* 0x000fc40000010814 */
[----:B------:R-:W-:Y:S02]  /*57d0*/  FFMA.FTZ R25, R23, R124, R6 ;  /* 0x0000007c17197223 */ /* 0x000fe40000010006 */
[----:B------:R-:W-:Y:S02]  /*57e0*/  FMUL.FTZ R158, R133, R80 ;  /* 0x00000050859e7220 */ /* 0x000fe40000410000 */
[C---:B------:R-:W-:Y:S02]  /*57f0*/  FMUL.FTZ R20, R118.reuse, R7 ;  /* 0x0000000776147220 */ /* 0x040fe40000410000 */
[----:B------:R-:W-:Y:S02]  /*5800*/  FMUL.FTZ R21, R21, R88 ;  /* 0x0000005815157220 */ /* 0x000fe40000410000 */
[----:B------:R-:W-:Y:S02]  /*5810*/  FMUL.FTZ R156, R131, R80 ;  /* 0x00000050839c7220 */ /* 0x000fe40000410000 */
[----:B------:R-:W-:-:S02]  /*5820*/  FMUL.FTZ R6, R118, R25 ;  /* 0x0000001976067220 */ /* 0x000fc40000410000 */
[C---:B------:R-:W-:Y:S02]  /*5830*/  FFMA.FTZ R139, R129.reuse, R158, R24 ;  /* 0x0000009e818b7223 */ /* 0x040fe40000010018 */
[C---:B------:R-:W-:Y:S01]  /*5840*/  FFMA.FTZ R25, R120.reuse, R25, R20 ;  /* 0x0000001978197223 */ /* 0x040fe20000010014 */
[----:B------:R-:W-:Y:S01]  /*5850*/  MUFU.COS R138, R136 ;  /* 0x00000088008a7308 */ /* 0x000fe20000000000 */
[----:B------:R-:W-:Y:S02]  /*5860*/  FFMA.FTZ R145, R129, R156, R134 ;  /* 0x0000009c81917223 */ /* 0x000fe40000010086 */
[----:B------:R-:W-:Y:S02]  /*5870*/  FFMA.FTZ R7, R120, R7, -R6 ;  /* 0x0000000778077223 */ /* 0x000fe40000010806 */
[----:B------:R-:W-:Y:S02]  /*5880*/  FMUL.FTZ R24, R110, R139 ;  /* 0x0000008b6e187220 */ /* 0x000fe40000410000 */
[----:B------:R-:W-:Y:S01]  /*5890*/  FMUL.FTZ R6, R114, R25 ;  /* 0x0000001972067220 */ /* 0x000fe20000410000 */
[----:B------:R-:W0:Y:S01]  /*58a0*/  MUFU.EX2 R21, R21 ;  /* 0x0000001500157308 */ /* 0x000e220000000800 */
[----:B------:R-:W-:-:S02]  /*58b0*/  FMUL.FTZ R20, R110, R145 ;  /* 0x000000916e147220 */ /* 0x000fc40000410000 */
        /* <DEDUP_REMOVED lines=41> */
[-C--:B------:R-:W-:Y:S02]  /*5b50*/  FMUL.FTZ R176, R149, R86.reuse ;  /* 0x0000005695b07220 */ /* 0x080fe40000410000 */
[C---:B------:R-:W-:Y:S02]  /*5b60*/  FMUL.FTZ R20, R130.reuse, R21 ;  /* 0x0000001582147220 */ /* 0x040fe40000410000 */
[-C--:B------:R-:W-:Y:S02]  /*5b70*/  FMUL.FTZ R6, R130, R7.reuse ;  /* 0x0000000782067220 */ /* 0x080fe40000410000 */
        /* <DEDUP_REMOVED lines=33> */
.L_x_12027:
[----:B0-----:R-:W-:Y:S05]  /*5d90*/  BSYNC B0 ;  /* 0x0000000000007941 */ /* 0x001fea0003800000 */
.L_x_12026:
[----:B------:R-:W0:Y:S01]  /*5da0*/  SHFL.UP PT, R6, R181, 0x1, RZ ;  /* 0x04200000b5067989 */ /* 0x000e2200000e00ff */
[----:B------:R-:W-:Y:S01]  /*5db0*/  ISETP.GE.AND P3, PT, R61, 0x1, PT ;  /* 0x000000013d00780c */ /* 0x000fe20003f66270 */
[----:B------:R-:W-:Y:S01]  /*5dc0*/  IMAD R198, R172, c[0x0][0x2c0], RZ ;  /* 0x0000b000acc67a24 */ /* 0x000fe200078e02ff */
[----:B------:R-:W-:Y:S01]  /*5dd0*/  MOV R189, c[0x0][0x2bc] ;  /* 0x0000af0000bd7a02 */ /* 0x000fe20000000f00 */
[----:B------:R-:W2:Y:S01]  /*5de0*/  SHFL.UP PT, R186, R183, 0x1, RZ ;  /* 0x04200000b7ba7989 */ /* 0x000ea200000e00ff */
[----:B------:R-:W-:Y:S01]  /*5df0*/  PRMT R26, RZ, 0x5410, R26 ;  /* 0x00005410ff1a7816 */ /* 0x000fe2000000001a */
[----:B------:R-:W-:Y:S01]  /*5e00*/  BSSY B0, `(.L_x_12028) ;  /* 0x0000103000007945 */ /* 0x000fe20003800000 */
[----:B------:R-:W-:Y:S01]  /*5e10*/  SHF.R.U32.HI R192, RZ, 0x1, R189 ;  /* 0x00000001ffc07819 */ /* 0x000fe200000116bd */
[----:B------:R-:W3:Y:S01]  /*5e20*/  SHFL.UP PT, R188, R184, 0x1, RZ ;  /* 0x04200000b8bc7989 */ /* 0x000ee200000e00ff */
[----:B------:R-:W-:Y:S02]  /*5e30*/  PRMT R174, RZ, 0x5410, R174 ;  /* 0x00005410ffae7816 */ /* 0x000fe400000000ae */
[----:B------:R-:W-:Y:S01]  /*5e40*/  PRMT R142, RZ, 0x5410, R142 ;  /* 0x00005410ff8e7816 */ /* 0x000fe2000000008e */
[----:B------:R-:W4:Y:S01]  /*5e50*/  SHFL.UP PT, R24, R7, 0x1, RZ ;  /* 0x0420000007187989 */ /* 0x000f2200000e00ff */
[----:B------:R-:W-:Y:S01]  /*5e60*/  PRMT R140, RZ, 0x5410, R140 ;  /* 0x00005410ff8c7816 */ /* 0x000fe2000000008c */
[----:B------:R-:W-:Y:S01]  /*5e70*/  FMUL.FTZ R174, R85, R174 ;  /* 0x000000ae55ae7220 */ /* 0x000fe20000410000 */
        /* <DEDUP_REMOVED lines=57> */
[----:B------:R-:W-:-:S02]  /*6210*/  FMUL.FTZ R163, R79, R186 ;  /* 0x000000ba4fa37220 */ /* 0x000fc40000410000 */
[----:B------:R-:W-:Y:S02]  /*6220*/  FFMA.FTZ R186, R138, R161, -R185 ;  /* 0x000000a18aba7223 */ /* 0x000fe400000108b9 */
[----:B------:R-:W-:Y:S02]  /*6230*/  @P3 FADD.FTZ R184, R184, R191 ;  /* 0x000000bfb8b83221 */ /* 0x000fe40000010000 */
[----:B------:R-:W-:Y:S01]  /*6240*/  @P3 FADD.FTZ R183, R183, R194 ;  /* 0x000000c2b7b73221 */ /* 0x000fe20000010000 */
[----:B------:R-:W-:Y:S01]  /*6250*/  ISETP.GE.AND P3, PT, R61, 0x4, PT ;  /* 0x000000043d00780c */ /* 0x000fe20003f66270 */
[----:B------:R-:W-:Y:S01]  /*6260*/  IMAD R193, R67, c[0x0][0x2a4], R190 ;  /* 0x0000a90043c17a24 */ /* 0x000fe200078e02be */
[----:B------:R-:W-:Y:S01]  /*6270*/  SHFL.UP PT, R194, R184, 0x4, RZ ;  /* 0x04800000b8c27989 */ /* 0x000fe200000e00ff */
[----:B------:R-:W-:Y:S02]  /*6280*/  FADD.FTZ R185, R163, R186 ;  /* 0x000000baa3b97221 */ /* 0x000fe40000010000 */
[C---:B------:R-:W-:Y:S01]  /*6290*/  FMUL.FTZ R186, R130.reuse, -R187 ;  /* 0x800000bb82ba7220 */ /* 0x040fe20000410000 */
[----:B------:R-:W2:Y:S01]  /*62a0*/  SHFL.UP PT, R190, R189, 0x4, RZ ;  /* 0x04800000bdbe7989 */ /* 0x000ea200000e00ff */
[----:B------:R-:W-:-:S02]  /*62b0*/  FMUL.FTZ R191, R130, -R185 ;  /* 0x800000b982bf7220 */ /* 0x000fc40000410000 */
[----:B------:R-:W-:Y:S01]  /*62c0*/  FFMA.FTZ R196, R132, R185, -R186 ;  /* 0x000000b984c47223 */ /* 0x000fe200000108ba */
[----:B------:R-:W3:Y:S01]  /*62d0*/  SHFL.UP PT, R192, R183, 0x4, RZ ;  /* 0x04800000b7c07989 */ /* 0x000ee200000e00ff */
[----:B------:R-:W-:Y:S01]  /*62e0*/  PRMT R186, RZ, 0x5410, R169 ;  /* 0x00005410ffba7816 */ /* 0x000fe200000000a9 */
[C---:B------:R-:W-:Y:S02]  /*62f0*/  IMAD R185, R67.reuse, c[0x0][0x2c4], R198 ;  /* 0x0000b10043b97a24 */ /* 0x040fe400078e02c6 */
[----:B------:R-:W-:-:S04]  /*6300*/  IMAD.WIDE.U32 R24, R67, c[0x0][0x2c0], R24 ;  /* 0x0000b00043187a25 */ /* 0x000fc800078e0018 */
[----:B------:R-:W-:Y:S01]  /*6310*/  FMUL.FTZ R169, R81, R186 ;  /* 0x000000ba51a97220 */ /* 0x000fe20000410000 */
[----:B------:R-:W-:Y:S01]  /*6320*/  PRMT R186, RZ, 0x5410, R167 ;  /* 0x00005410ffba7816 */ /* 0x000fe200000000a7 */
[----:B------:R-:W-:Y:S01]  /*6330*/  FFMA.FTZ R198, R132, R187, R191 ;  /* 0x000000bb84c67223 */ /* 0x000fe200000100bf */
[----:B------:R-:W-:Y:S02]  /*6340*/  IADD3 R191, R193, R7, RZ ;  /* 0x00000007c1bf7210 */ /* 0x000fe40007ffe0ff */
[----:B------:R-:W-:Y:S01]  /*6350*/  IADD3 R187, R185, R25, RZ ;  /* 0x00000019b9bb7210 */ /* 0x000fe20007ffe0ff */
[----:B------:R-:W-:Y:S01]  /*6360*/  FMUL.FTZ R167, R81, R186 ;  /* 0x000000ba51a77220 */ /* 0x000fe20000410000 */
[----:B------:R-:W-:Y:S01]  /*6370*/  LEA.HI.X R202, R6, c[0x0][0x31c], R191, 0x3, P4 ;  /* 0x0000c70006ca7a11 */ /* 0x000fe200020f1cbf */
[----:B------:R-:W-:Y:S01]  /*6380*/  FADD.FTZ R185, -R169, R198 ;  /* 0x000000c6a9b97221 */ /* 0x000fe20000010100 */
[----:B------:R-:W-:Y:S01]  /*6390*/  LEA R198, P5, R24, c[0x0][0x320], 0x3 ;  /* 0x0000c80018c67a11 */ /* 0x000fe200078a18ff */
[----:B0-----:R-:W-:-:S02]  /*63a0*/  FMUL.FTZ R6, R189, R188 ;  /* 0x000000bcbd067220 */ /* 0x001fc40000410000 */
[----:B------:R-:W-:Y:S01]  /*63b0*/  FADD.FTZ R7, R167, R196 ;  /* 0x000000c4a7077221 */ /* 0x000fe20000010000 */
[----:B------:R-:W-:Y:S01]  /*63c0*/  LEA.HI.X R196, R24, c[0x0][0x324], R187, 0x3, P5 ;  /* 0x0000c90018c47a11 */ /* 0x000fe200028f1cbb */
[----:B------:R-:W-:Y:S02]  /*63d0*/  FMUL.FTZ R25, R128, -R185 ;  /* 0x800000b980197220 */ /* 0x000fe40000410000 */
[----:B--2---:R-:W-:Y:S02]  /*63e0*/  FFMA.FTZ R6, R181, R190, R6 ;  /* 0x000000beb5067223 */ /* 0x004fe40000010006 */
[-C--:B------:R-:W-:Y:S02]  /*63f0*/  FFMA.FTZ R187, R126, R7.reuse, -R25 ;  /* 0x000000077ebb7223 */ /* 0x080fe40000010819 */
[----:B------:R-:W-:Y:S02]  /*6400*/  FMUL.FTZ R186, R128, -R7 ;  /* 0x8000000780ba7220 */ /* 0x000fe40000410000 */
[----:B---3--:R-:W-:-:S02]  /*6410*/  FMUL.FTZ R24, R189, R192 ;  /* 0x000000c0bd187220 */ /* 0x008fc40000410000 */
[C---:B------:R-:W-:Y:S02]  /*6420*/  FMUL.FTZ R7, R189.reuse, R194 ;  /* 0x000000c2bd077220 */ /* 0x040fe40000410000 */
[C---:B------:R-:W-:Y:S01]  /*6430*/  FMUL.FTZ R190, R189.reuse, R190 ;  /* 0x000000bebdbe7220 */ /* 0x040fe20000410000 */
[----:B------:R-:W-:Y:S01]  /*6440*/  FSEL R189, R189, R6, !P3 ;  /* 0x00000006bdbd7208 */ /* 0x000fe20005800000 */
[C---:B------:R-:W-:Y:S01]  /*6450*/  FFMA.FTZ R25, R181.reuse, R194, R24 ;  /* 0x000000c2b5197223 */ /* 0x040fe20000010018 */
[----:B------:R-:W-:Y:S01]  /*6460*/  PRMT R6, RZ, 0x5410, R27 ;  /* 0x00005410ff067816 */ /* 0x000fe2000000001b */
[C---:B------:R-:W-:Y:S01]  /*6470*/  FFMA.FTZ R192, R181.reuse, R192, -R7 ;  /* 0x000000c0b5c07223 */ /* 0x040fe20000010807 */
[----:B------:R-:W-:Y:S01]  /*6480*/  SHF.R.U32.HI R27, RZ, 0x1e, R62 ;  /* 0x0000001eff1b7819 */ /* 0x000fe2000001163e */
[----:B------:R-:W-:Y:S02]  /*6490*/  @P3 FFMA.FTZ R181, R181, R188, -R190 ;  /* 0x000000bcb5b53223 */ /* 0x000fe400000108be */
[----:B------:R-:W-:Y:S01]  /*64a0*/  FFMA.FTZ R194, R126, R185, R186 ;  /* 0x000000b97ec27223 */ /* 0x000fe200000100ba */
[----:B------:R-:W-:Y:S01]  /*64b0*/  SHFL.UP PT, R190, R189, 0x8, RZ ;  /* 0x05000000bdbe7989 */ /* 0x000fe200000e00ff */
[----:B------:R-:W-:-:S02]  /*64c0*/  FMUL.FTZ R185, R83, R6 ;  /* 0x0000000653b97220 */ /* 0x000fc40000410000 */
[----:B------:R-:W-:Y:S01]  /*64d0*/  @P3 FADD.FTZ R184, R184, R25 ;  /* 0x00000019b8b83221 */ /* 0x000fe20000010000 */
[----:B------:R-:W-:Y:S01]  /*64e0*/  SHF.L.U32 R25, R62, 0x2, RZ ;  /* 0x000000023e197819 */ /* 0x000fe200000006ff */
[----:B------:R-:W-:Y:S01]  /*64f0*/  @P3 FADD.FTZ R183, R183, R192 ;  /* 0x000000c0b7b73221 */ /* 0x000fe20000010000 */
[----:B------:R-:W0:Y:S01]  /*6500*/  SHFL.UP PT, R188, R181, 0x8, RZ ;  /* 0x05000000b5bc7989 */ /* 0x000e2200000e00ff */
[----:B------:R-:W-:Y:S01]  /*6510*/  FMUL.FTZ R186, R83, R26 ;  /* 0x0000001a53ba7220 */ /* 0x000fe20000410000 */
[----:B------:R-:W-:Y:S01]  /*6520*/  IADD3 R24, P3, R25, R200, RZ ;  /* 0x000000c819187210 */ /* 0x000fe20007f7e0ff */
[----:B------:R-:W-:Y:S01]  /*6530*/  FADD.FTZ R7, -R185, R194 ;  /* 0x000000c2b9077221 */ /* 0x000fe20000010100 */
[----:B------:R-:W-:Y:S01]  /*6540*/  IADD3 R26, P4, R25, R198, RZ ;  /* 0x000000c6191a7210 */ /* 0x000fe20007f9e0ff */
[----:B------:R-:W-:Y:S01]  /*6550*/  FADD.FTZ R187, R186, R187 ;  /* 0x000000bbbabb7221 */ /* 0x000fe20000010000 */
[----:B------:R-:W2:Y:S01]  /*6560*/  SHFL.UP PT, R192, R183, 0x8, RZ ;  /* 0x05000000b7c07989 */ /* 0x000ea200000e00ff */
[C---:B------:R-:W-:Y:S01]  /*6570*/  FMUL.FTZ R6, R110.reuse, -R7 ;  /* 0x800000076e067220 */ /* 0x040fe20000410000 */
[C---:B------:R-:W-:Y:S01]  /*6580*/  IADD3.X R25, R27.reuse, R202, RZ, P3, !PT ;  /* 0x000000ca1b197210 */ /* 0x040fe20001ffe4ff */
[-C--:B------:R-:W-:Y:S01]  /*6590*/  FMUL.FTZ R191, R110, -R187.reuse ;  /* 0x800000bb6ebf7220 */ /* 0x080fe20000410000 */
[----:B------:R-:W3:Y:S01]  /*65a0*/  SHFL.UP PT, R194, R184, 0x8, RZ ;  /* 0x05000000b8c27989 */ /* 0x000ee200000e00ff */
[----:B------:R-:W-:Y:S01]  /*65b0*/  IADD3.X R27, R27, R196, RZ, P4, !PT ;  /* 0x000000c41b1b7210 */ /* 0x000fe200027fe4ff */
[C---:B------:R-:W-:Y:S01]  /*65c0*/  FFMA.FTZ R196, R112.reuse, R187, -R6 ;  /* 0x000000bb70c47223 */ /* 0x040fe20000010806 */
[----:B------:R-:W-:Y:S01]  /*65d0*/  PRMT R6, RZ, 0x5410, R175 ;  /* 0x00005410ff067816 */ /* 0x000fe200000000af */
[----:B------:R-:W-:Y:S01]  /*65e0*/  FFMA.FTZ R191, R112, R7, R191 ;  /* 0x0000000770bf7223 */ /* 0x000fe200000100bf */
[----:B------:R-:W-:-:S02]  /*65f0*/  IADD3 R187, R48, -c[0x0][0x174], RZ ;  /* 0x80005d0030bb7a10 */ /* 0x000fc40007ffe0ff */
[----:B------:R-:W-:Y:S01]  /*6600*/  ISETP.GE.AND P3, PT, R61, 0x8, PT ;  /* 0x000000083d00780c */ /* 0x000fe20003f66270 */
[----:B------:R-:W-:Y:S02]  /*6610*/  FMUL.FTZ R175, R85, R6 ;  /* 0x0000000655af7220 */ /* 0x000fe40000410000 */
[----:B------:R-:W-:Y:S02]  /*6620*/  FADD.FTZ R191, -R174, R191 ;  /* 0x000000bfaebf7221 */ /* 0x000fe40000010100 */
[----:B------:R-:W-:Y:S02]  /*6630*/  FADD.FTZ R7, R175, R196 ;  /* 0x000000c4af077221 */ /* 0x000fe40000010000 */
[----:B------:R-:W-:Y:S02]  /*6640*/  FMUL.FTZ R6, R114, -R191 ;  /* 0x800000bf72067220 */ /* 0x000fe40000410000 */
[----:B------:R-:W-:Y:S02]  /*6650*/  IMAD R187, R187, -0x200, RZ ;  /* 0xfffffe00bbbb7824 */ /* 0x000fe400078e02ff */
[----:B------:R-:W-:-:S02]  /*6660*/  FFMA.FTZ R198, R116, R7, -R6 ;  /* 0x0000000774c67223 */ /* 0x000fc40000010806 */
[----:B0-----:R-:W-:Y:S02]  /*6670*/  FMUL.FTZ R6, R189, R188 ;  /* 0x000000bcbd067220 */ /* 0x001fe40000410000 */
[----:B------:R-:W-:-:S04]  /*6680*/  IMAD.WIDE R24, R187, 0x4, R24 ;  /* 0x00000004bb187825 */ /* 0x000fc800078e0218 */
[----:B------:R-:W-:-:S04]  /*6690*/  IMAD.WIDE R26, R187, 0x4, R26 ;  /* 0x00000004bb1a7825 */ /* 0x000fc800078e021a */
[----:B------:R-:W-:Y:S02]  /*66a0*/  FMUL.FTZ R193, R114, -R7 ;  /* 0x8000000772c17220 */ /* 0x000fe40000410000 */
[C---:B--2---:R-:W-:Y:S02]  /*66b0*/  FMUL.FTZ R187, R189.reuse, R192 ;  /* 0x000000c0bdbb7220 */ /* 0x044fe40000410000 */
[----:B---3--:R-:W-:Y:S02]  /*66c0*/  FMUL.FTZ R7, R189, R194 ;  /* 0x000000c2bd077220 */ /* 0x008fe40000410000 */
[-C--:B------:R-:W-:Y:S02]  /*66d0*/  FFMA.FTZ R6, R181, R190.reuse, R6 ;  /* 0x000000beb5067223 */ /* 0x080fe40000010006 */
[----:B------:R-:W-:Y:S02]  /*66e0*/  FMUL.FTZ R190, R189, R190 ;  /* 0x000000bebdbe7220 */ /* 0x000fe40000410000 */
[----:B------:R-:W-:Y:S01]  /*66f0*/  FFMA.FTZ R187, R181, R194, R187 ;  /* 0x000000c2b5bb7223 */ /* 0x000fe200000100bb */
[----:B------:R-:W-:Y:S01]  /*6700*/  FSEL R189, R189, R6, !P3 ;  /* 0x00000006bdbd7208 */ /* 0x000fe20005800000 */
[C---:B------:R-:W-:Y:S01]  /*6710*/  FFMA.FTZ R192, R181.reuse, R192, -R7 ;  /* 0x000000c0b5c07223 */ /* 0x040fe20000010807 */
[----:B------:R-:W-:Y:S01]  /*6720*/  PRMT R6, RZ, 0x5410, R173 ;  /* 0x00005410ff067816 */ /* 0x000fe200000000ad */
[----:B------:R-:W-:Y:S01]  /*6730*/  @P3 FFMA.FTZ R181, R181, R188, -R190 ;  /* 0x000000bcb5b53223 */ /* 0x000fe200000108be */
[----:B------:R-:W-:Y:S01]  /*6740*/  PRMT R188, RZ, 0x5410, R171 ;  /* 0x00005410ffbc7816 */ /* 0x000fe200000000ab */
[----:B------:R-:W-:-:S02]  /*6750*/  @P3 FADD.FTZ R183, R183, R192 ;  /* 0x000000c0b7b73221 */ /* 0x000fc40000010000 */
[----:B------:R-:W-:Y:S01]  /*6760*/  @P3 FADD.FTZ R184, R184, R187 ;  /* 0x000000bbb8b83221 */ /* 0x000fe20000010000 */
[----:B------:R-:W0:Y:S01]  /*6770*/  SHFL.UP PT, R190, R181, 0x10, RZ ;  /* 0x06000000b5be7989 */ /* 0x000e2200000e00ff */
[C---:B-1----:R-:W-:Y:S01]  /*6780*/  FMUL.FTZ R7, R136.reuse, R21 ;  /* 0x0000001588077220 */ /* 0x042fe20000410000 */
[----:B------:R-:W-:Y:S01]  /*6790*/  ISETP.GE.AND P3, PT, R61, 0x10, PT ;  /* 0x000000103d00780c */ /* 0x000fe20003f66270 */
[-C--:B------:R-:W-:Y:S01]  /*67a0*/  FMUL.FTZ R187, R136, -R20.reuse ;  /* 0x8000001488bb7220 */ /* 0x080fe20000410000 */
[----:B------:R-:W1:Y:S01]  /*67b0*/  SHFL.UP PT, R194, R183, 0x10, RZ ;  /* 0x06000000b7c27989 */ /* 0x000e6200000e00ff */
[----:B------:R-:W-:Y:S02]  /*67c0*/  FFMA.FTZ R7, R138, R20, -R7 ;  /* 0x000000148a077223 */ /* 0x000fe40000010807 */
[----:B------:R-:W-:Y:S01]  /*67d0*/  FFMA.FTZ R193, R116, R191, R193 ;  /* 0x000000bf74c17223 */ /* 0x000fe200000100c1 */
[----:B------:R-:W2:Y:S01]  /*67e0*/  SHFL.UP PT, R192, R189, 0x10, RZ ;  /* 0x06000000bdc07989 */ /* 0x000ea200000e00ff */
[----:B------:R-:W-:-:S02]  /*67f0*/  FFMA.FTZ R171, R138, -R21, R187 ;  /* 0x800000158aab7223 */ /* 0x000fc400000100bb */
[C---:B------:R-:W-:Y:S01]  /*6800*/  FMUL.FTZ R188, R87.reuse, R188 ;  /* 0x000000bc57bc7220 */ /* 0x040fe20000410000 */
[----:B------:R-:W3:Y:S01]  /*6810*/  SHFL.UP PT, R196, R184, 0x10, RZ ;  /* 0x06000000b8c47989 */ /* 0x000ee200000e00ff */
[C---:B------:R-:W-:Y:S02]  /*6820*/  FMUL.FTZ R173, R130.reuse, -R7 ;  /* 0x8000000782ad7220 */ /* 0x040fe40000410000 */
[----:B------:R-:W-:Y:S02]  /*6830*/  FMUL.FTZ R187, R87, R6 ;  /* 0x0000000657bb7220 */ /* 0x000fe40000410000 */
[-C--:B------:R-:W-:Y:S02]  /*6840*/  FMUL.FTZ R6, R130, -R171.reuse ;  /* 0x800000ab82067220 */ /* 0x080fe40000410000 */
[----:B------:R-:W-:Y:S02]  /*6850*/  FADD.FTZ R193, -R188, R193 ;  /* 0x000000c1bcc17221 */ /* 0x000fe40000010100 */
[----:B------:R-:W-:-:S02]  /*6860*/  FFMA.FTZ R173, R132, R171, R173 ;  /* 0x000000ab84ad7223 */ /* 0x000fc400000100ad */
[----:B------:R-:W-:Y:S02]  /*6870*/  FADD.FTZ R191, R187, R198 ;  /* 0x000000c6bbbf7221 */ /* 0x000fe40000010000 */
[----:B------:R-:W-:Y:S02]  /*6880*/  FFMA.FTZ R7, R132, R7, -R6 ;  /* 0x0000000784077223 */ /* 0x000fe40000010806 */
[----:B------:R-:W-:Y:S02]  /*6890*/  FMUL.FTZ R171, R118, -R193 ;  /* 0x800000c176ab7220 */ /* 0x000fe40000410000 */
[----:B------:R-:W-:Y:S02]  /*68a0*/  FMUL.FTZ R6, R128, -R173 ;  /* 0x800000ad80067220 */ /* 0x000fe40000410000 */
[-C--:B------:R-:W-:Y:S02]  /*68b0*/  FMUL.FTZ R197, R118, -R191.reuse ;  /* 0x800000bf76c57220 */ /* 0x080fe40000410000 */
[----:B------:R-:W-:-:S02]  /*68c0*/  FFMA.FTZ R195, R120, R191, -R171 ;  /* 0x000000bf78c37223 */ /* 0x000fc400000108ab */
[----:B------:R-:W-:Y:S02]  /*68d0*/  FFMA.FTZ R191, R126, R7, -R6 ;  /* 0x000000077ebf7223 */ /* 0x000fe40000010806 */
[C---:B0-----:R-:W-:Y:S02]  /*68e0*/  FMUL.FTZ R6, R189.reuse, R190 ;  /* 0x000000bebd067220 */ /* 0x041fe40000410000 */
[----:B-1----:R-:W-:Y:S02]  /*68f0*/  FMUL.FTZ R171, R189, R194 ;  /* 0x000000c2bdab7220 */ /* 0x002fe40000410000 */
[----:B--2---:R-:W-:Y:S02]  /*6900*/  FFMA.FTZ R6, R181, R192, R6 ;  /* 0x000000c0b5067223 */ /* 0x004fe40000010006 */
[----:B------:R-:W-:Y:S02]  /*6910*/  FFMA.FTZ R198, R120, R193, R197 ;  /* 0x000000c178c67223 */ /* 0x000fe400000100c5 */
[----:B------:R-:W-:Y:S01]  /*6920*/  FMUL.FTZ R193, R128, -R7 ;  /* 0x8000000780c17220 */ /* 0x000fe20000410000 */
[C---:B------:R-:W-:Y:S01]  /*6930*/  FSEL R6, R189.reuse, R6, !P3 ;  /* 0x00000006bd067208 */ /* 0x040fe20005800000 */
[----:B---3--:R-:W-:-:S02]  /*6940*/  FMUL.FTZ R7, R189, R196 ;  /* 0x000000c4bd077220 */ /* 0x008fc40000410000 */
[----:B------:R-:W-:Y:S02]  /*6950*/  FMUL.FTZ R192, R189, R192 ;  /* 0x000000c0bdc07220 */ /* 0x000fe40000410000 */
[C---:B------:R-:W-:Y:S02]  /*6960*/  FFMA.FTZ R171, R181.reuse, R196, R171 ;  /* 0x000000c4b5ab7223 */ /* 0x040fe400000100ab */
[C---:B------:R-:W-:Y:S02]  /*6970*/  FFMA.FTZ R194, R181.reuse, R194, -R7 ;  /* 0x000000c2b5c27223 */ /* 0x040fe40000010807 */
[----:B------:R-:W-:Y:S02]  /*6980*/  @P3 FFMA.FTZ R181, R181, R190, -R192 ;  /* 0x000000beb5b53223 */ /* 0x000fe400000108c0 */
[----:B------:R-:W-:Y:S02]  /*6990*/  @P3 FADD.FTZ R184, R184, R171 ;  /* 0x000000abb8b83221 */ /* 0x000fe40000010000 */
[----:B------:R-:W-:Y:S01]  /*69a0*/  FMUL.FTZ R189, R89, R142 ;  /* 0x0000008e59bd7220 */ /* 0x000fe20000410000 */
[----:B-----5:R0:W-:Y:S01]  /*69b0*/  SHFL.IDX PT, R171, R4, RZ, 0x1f ;  /* 0x00001fff04ab7589 */ /* 0x0201e200000e0000 */
[----:B------:R-:W-:-:S02]  /*69c0*/  FFMA.FTZ R193, R126, R173, R193 ;  /* 0x000000ad7ec17223 */ /* 0x000fc400000100c1 */
[----:B------:R-:W-:Y:S01]  /*69d0*/  @P3 FADD.FTZ R183, R183, R194 ;  /* 0x000000c2b7b73221 */ /* 0x000fe20000010000 */
[----:B------:R-:W1:Y:S01]  /*69e0*/  SHFL.UP PT, R142, R6, 0x1, RZ ;  /* 0x04200000068e7989 */ /* 0x000e6200000e00ff */
[----:B------:R-:W-:Y:S02]  /*69f0*/  FMUL.FTZ R190, R89, R140 ;  /* 0x0000008c59be7220 */ /* 0x000fe40000410000 */
[----:B------:R-:W-:Y:S01]  /*6a00*/  FADD.FTZ R7, -R189, R198 ;  /* 0x000000c6bd077221 */ /* 0x000fe20000010100 */
[----:B------:R2:W3:Y:S01]  /*6a10*/  SHFL.IDX PT, R173, R5, RZ, 0x1f ;  /* 0x00001fff05ad7589 */ /* 0x0004e200000e0000 */
[----:B------:R-:W-:Y:S02]  /*6a20*/  FADD.FTZ R195, R190, R195 ;  /* 0x000000c3bec37221 */ /* 0x000fe40000010000 */
[----:B0-----:R-:W-:Y:S01]  /*6a30*/  FMUL.FTZ R4, R122, -R7 ;  /* 0x800000077a047220 */ /* 0x001fe20000410000 */
[----:B------:R-:W0:Y:S03]  /*6a40*/  SHFL.UP PT, R181, R181, 0x1, RZ ;  /* 0x04200000b5b57989 */ /* 0x000e2600000e00ff */
[----:B------:R-:W-:Y:S01]  /*6a50*/  FFMA.FTZ R192, R124, R195, -R4 ;  /* 0x000000c37cc07223 */ /* 0x000fe20000010804 */
[----:B------:R-:W4:Y:S01]  /*6a60*/  SHFL.UP PT, R184, R184, 0x1, RZ ;  /* 0x04200000b8b87989 */ /* 0x000f2200000e00ff */
[----:B--2---:R-:W-:-:S02]  /*6a70*/  FMUL.FTZ R5, R110, -R191 ;  /* 0x800000bf6e057220 */ /* 0x004fc40000410000 */
[-C--:B------:R-:W-:Y:S01]  /*6a80*/  FMUL.FTZ R4, R110, -R193.reuse ;  /* 0x800000c16e047220 */ /* 0x080fe20000410000 */
[----:B------:R-:W2:Y:S01]  /*6a90*/  SHFL.UP PT, R183, R183, 0x1, RZ ;  /* 0x04200000b7b77989 */ /* 0x000ea200000e00ff */
[----:B------:R-:W-:Y:S01]  /*6aa0*/  FFMA.FTZ R193, R112, R193, R5 ;  /* 0x000000c170c17223 */ /* 0x000fe20000010005 */
[----:B------:R-:W-:Y:S01]  /*6ab0*/  HFMA2.MMA R5, -RZ, RZ, 0, 0 ;  /* 0x00000000ff057435 */ /* 0x000fe200000001ff */
[----:B------:R-:W-:Y:S02]  /*6ac0*/  FMUL.FTZ R195, R122, -R195 ;  /* 0x800000c37ac37220 */ /* 0x000fe40000410000 */
[----:B------:R-:W-:Y:S01]  /*6ad0*/  FFMA.FTZ R191, R112, R191, -R4 ;  /* 0x000000bf70bf7223 */ /* 0x000fe20000010804 */
[----:B------:R-:W-:Y:S01]  /*6ae0*/  MOV R4, 0x3f800000 ;  /* 0x3f80000000047802 */ /* 0x000fe20000000f00 */
[----:B------:R-:W-:Y:S02]  /*6af0*/  FMUL.FTZ R140, R114, -R193 ;  /* 0x800000c1728c7220 */ /* 0x000fe40000410000 */
[----:B------:R-:W-:-:S02]  /*6b00*/  FFMA.FTZ R194, R124, R7, R195 ;  /* 0x000000077cc27223 */ /* 0x000fc400000100c3 */
[-C--:B------:R-:W-:Y:S01]  /*6b10*/  FFMA.FTZ R195, R116, R191.reuse, -R140 ;  /* 0x000000bf74c37223 */ /* 0x080fe2000001088c */
[----:B------:R-:W-:Y:S01]  /*6b20*/  CS2R R6, SRZ ;  /* 0x0000000000067805 */ /* 0x000fe2000001ff00 */
[----:B------:R-:W-:Y:S02]  /*6b30*/  FMUL.FTZ R191, R114, -R191 ;  /* 0x800000bf72bf7220 */ /* 0x000fe40000410000 */
[C---:B-1----:R-:W-:Y:S02]  /*6b40*/  FMUL.FTZ R140, R142.reuse, R171 ;  /* 0x000000ab8e8c7220 */ /* 0x042fe40000410000 */
[----:B---3--:R-:W-:Y:S01]  /*6b50*/  FMUL.FTZ R142, R142, R173 ;  /* 0x000000ad8e8e7220 */ /* 0x008fe20000410000 */
[----:B------:R1:W3:Y:S01]  /*6b60*/  @!P0 LDS.128 R4, [R75.X16+0x2e10] ;  /* 0x002e10004b048984 */ /* 0x0002e2000000cc00 */
[----:B------:R-:W-:Y:S01]  /*6b70*/  FFMA.FTZ R193, R116, R193, R191 ;  /* 0x000000c174c17223 */ /* 0x000fe200000100bf */
[----:B------:R-:W-:Y:S01]  /*6b80*/  ISETP.NE.AND P0, PT, R170, 0x1f, PT ;  /* 0x0000001faa00780c */ /* 0x000fe20003f05270 */
[----:B0-----:R-:W-:-:S02]  /*6b90*/  FFMA.FTZ R191, R181, R173, R140 ;  /* 0x000000adb5bf7223 */ /* 0x001fc4000001008c */
[----:B------:R-:W-:Y:S02]  /*6ba0*/  FFMA.FTZ R142, R181, R171, -R142 ;  /* 0x000000abb58e7223 */ /* 0x000fe4000001088e */
[----:B------:R-:W-:Y:S02]  /*6bb0*/  FMUL.FTZ R140, R118, -R193 ;  /* 0x800000c1768c7220 */ /* 0x000fe40000410000 */
[----:B----4-:R-:W-:Y:S02]  /*6bc0*/  @P1 FADD.FTZ R173, R184, R191 ;  /* 0x000000bfb8ad1221 */ /* 0x010fe40000010000 */
[----:B--2---:R-:W-:Y:S02]  /*6bd0*/  @P1 FADD.FTZ R171, R183, R142 ;  /* 0x0000008eb7ab1221 */ /* 0x004fe40000010000 */
        /* <DEDUP_REMOVED lines=10> */
[----:B------:R-:W-:Y:S02]  /*6c80*/  FADD.FTZ R142, R177, R142 ;  /* 0x0000008eb18e7221 */ /* 0x000fe40000010000 */
[C---:B------:R-:W-:Y:S02]  /*6c90*/  FMUL.FTZ R179, R91.reuse, R148 ;  /* 0x000000945bb37220 */ /* 0x040fe40000410000 */
[----:B------:R-:W-:Y:S02]  /*6ca0*/  FMUL.FTZ R177, R91, R144 ;  /* 0x000000905bb17220 */ /* 0x000fe40000410000 */
[----:B------:R-:W-:-:S02]  /*6cb0*/  FFMA.FTZ R171, R124, R195, -R183 ;  /* 0x000000c37cab7223 */ /* 0x000fc400000108b7 */
[----:B------:R-:W-:Y:S02]  /*6cc0*/  FFMA.FTZ R183, R124, R181, R184 ;  /* 0x000000b57cb77223 */ /* 0x000fe400000100b8 */
[----:B------:R-:W-:Y:S01]  /*6cd0*/  FADD.FTZ R173, R179, R192 ;  /* 0x000000c0b3ad7221 */ /* 0x000fe20000010000 */
[----:B------:R1:W0:Y:S01]  /*6ce0*/  SHFL.DOWN PT, R196, R171, 0x1, 0x1f ;  /* 0x08201f00abc47f89 */ /* 0x00022200000e0000 */
[----:B------:R-:W-:Y:S02]  /*6cf0*/  FADD.FTZ R181, -R177, R194 ;  /* 0x000000c2b1b57221 */ /* 0x000fe40000010100 */
        /* <DEDUP_REMOVED lines=19> */
.L_x_12029:
[----:B---3--:R-:W-:Y:S05]  /*6e30*/  BSYNC B0 ;  /* 0x0000000000007941 */ /* 0x008fea0003800000 */
.L_x_12028:
        /* <DEDUP_REMOVED lines=24> */
.L_x_12031:
[----:B------:R-:W-:Y:S05]  /*6fc0*/  BSYNC B0 ;  /* 0x0000000000007941 */ /* 0x000fea0003800000 */
.L_x_12030:
        /* <DEDUP_REMOVED lines=24> */
.L_x_12033:
[----:B------:R-:W-:Y:S05]  /*7150*/  BSYNC B0 ;  /* 0x0000000000007941 */ /* 0x000fea0003800000 */
.L_x_12032:
        /* <DEDUP_REMOVED lines=24> */
.L_x_12035:
[----:B------:R-:W-:Y:S05]  /*72e0*/  BSYNC B0 ;  /* 0x0000000000007941 */ /* 0x000fea0003800000 */
.L_x_12034:
        /* <DEDUP_REMOVED lines=23> */
.L_x_12037:
[----:B------:R-:W-:Y:S05]  /*7460*/  BSYNC B0 ;  /* 0x0000000000007941 */ /* 0x000fea0003800000 */
.L_x_12036:
        /* <DEDUP_REMOVED lines=50> */
[-C--:B------:R-:W-:Y:S02]  /*7790*/  FMUL.FTZ R136, R136, -R161.reuse ;  /* 0x800000a188887220 */ /* 0x080fe40000410000 */
[C---:B------:R-:W-:Y:S02]  /*77a0*/  FFMA.FTZ R180, R138.reuse, R161, -R180 ;  /* 0x000000a18ab47223 */ /* 0x040fe400000108b4 */
[----:B------:R-:W-:Y:S02]  /*77b0*/  FFMA.FTZ R136, R138, R159, R136 ;  /* 0x0000009f8a887223 */ /* 0x000fe40000010088 */
[----:B------:R-:W-:-:S02]  /*77c0*/  FADD.FTZ R163, R163, R180 ;  /* 0x000000b4a3a37221 */ /* 0x000fc40000010000 */
[----:B------:R-:W-:Y:S02]  /*77d0*/  FADD.FTZ R165, -R165, R136 ;  /* 0x00000088a5a57221 */ /* 0x000fe40000010100 */
[----:B------:R-:W-:Y:S02]  /*77e0*/  FFMA.FTZ R176, R138, R27, -R176 ;  /* 0x0000001b8ab07223 */ /* 0x000fe400000108b0 */
[C---:B------:R-:W-:Y:S02]  /*77f0*/  FMUL.FTZ R136, R130.reuse, -R165 ;  /* 0x800000a582887220 */ /* 0x040fe40000410000 */
[-C--:B------:R-:W-:Y:S02]  /*7800*/  FMUL.FTZ R130, R130, -R163.reuse ;  /* 0x800000a382827220 */ /* 0x080fe40000410000 */
[C---:B------:R-:W-:Y:S02]  /*7810*/  FFMA.FTZ R136, R132.reuse, R163, -R136 ;  /* 0x000000a384887223 */ /* 0x040fe40000010888 */
[----:B------:R-:W-:-:S02]  /*7820*/  FFMA.FTZ R130, R132, R165, R130 ;  /* 0x000000a584827223 */ /* 0x000fc40000010082 */
[----:B------:R-:W-:Y:S02]  /*7830*/  FFMA.FTZ R164, R157, R164, R176 ;  /* 0x000000a49da47223 */ /* 0x000fe400000100b0 */
[----:B------:R-:W-:Y:S02]  /*7840*/  FMUL.FTZ R20, R183, R4 ;  /* 0x00000004b7147220 */ /* 0x000fe40000410000 */
[----:B------:R-:W-:Y:S02]  /*7850*/  FFMA.FTZ R176, R171, R6, -R21 ;  /* 0x00000006abb07223 */ /* 0x000fe40000010815 */
[----:B------:R-:W-:Y:S02]  /*7860*/  FFMA.FTZ R21, R138, R26, R7 ;  /* 0x0000001a8a157223 */ /* 0x000fe40000010007 */
[----:B------:R-:W-:Y:S02]  /*7870*/  FADD.FTZ R167, R167, R136 ;  /* 0x00000088a7a77221 */ /* 0x000fe40000010000 */
[----:B------:R-:W-:-:S02]  /*7880*/  FMUL.FTZ R6, R183, R5 ;  /* 0x00000005b7067220 */ /* 0x000fc40000410000 */
[----:B------:R-:W-:Y:S02]  /*7890*/  FADD.FTZ R169, -R169, R130 ;  /* 0x00000082a9a97221 */ /* 0x000fe40000010100 */
[----:B------:R-:W-:Y:S01]  /*78a0*/  FFMA.FTZ R5, R171, R5, R20 ;  /* 0x00000005ab057223 */ /* 0x000fe20000010014 */
[----:B------:R-:W-:Y:S01]  /*78b0*/  SHF.L.U32 R20, R62, 0x4, RZ ;  /* 0x000000043e147819 */ /* 0x000fe200000006ff */
[----:B------:R-:W-:Y:S02]  /*78c0*/  FADD.FTZ R7, R181, R178 ;  /* 0x000000b2b5077221 */ /* 0x000fe40000010000 */
[----:B------:R-:W-:Y:S01]  /*78d0*/  FMUL.FTZ R181, R161, R88 ;  /* 0x00000058a1b57220 */ /* 0x000fe20000410000 */
[----:B------:R-:W-:Y:S01]  /*78e0*/  LEA.HI.SX32 R20, R20, R20, 0x1b ;  /* 0x0000001414147211 */ /* 0x000fe200078fdaff */
[----:B------:R-:W-:Y:S02]  /*78f0*/  FFMA.FTZ R134, R157, R134, R21 ;  /* 0x000000869d867223 */ /* 0x000fe40000010015 */
[----:B------:R-:W-:-:S02]  /*7900*/  FMUL.FTZ R130, R128, -R167 ;  /* 0x800000a780827220 */ /* 0x000fc40000410000 */
[----:B------:R-:W-:Y:S02]  /*7910*/  FFMA.FTZ R4, R171, R4, -R6 ;  /* 0x00000004ab047223 */ /* 0x000fe40000010806 */
[----:B------:R-:W-:Y:S02]  /*7920*/  FMUL.FTZ R21, R128, -R169 ;  /* 0x800000a980157220 */ /* 0x000fe40000410000 */
[----:B-----5:R-:W-:Y:S02]  /*7930*/  FADD.FTZ R6, R173, R176 ;  /* 0x000000b0ad067221 */ /* 0x020fe40000010000 */
[C---:B------:R-:W-:Y:S02]  /*7940*/  FMUL.FTZ R173, R157.reuse, R181 ;  /* 0x000000b59dad7220 */ /* 0x040fe40000410000 */
[----:B------:R-:W-:Y:S01]  /*7950*/  FMUL.FTZ R132, R157, R88 ;  /* 0x000000589d847220 */ /* 0x000fe20000410000 */
[----:B------:R-:W-:Y:S01]  /*7960*/  @!P0 STS.128 [R75.X16+0x2e10], R4 ;  /* 0x002e10044b008388 */ /* 0x000fe2000000cc00 */
[----:B------:R-:W-:-:S02]  /*7970*/  FFMA.FTZ R130, R126, R169, R130 ;  /* 0x000000a97e827223 */ /* 0x000fc40000010082 */
[----:B------:R-:W-:Y:S01]  /*7980*/  FFMA.FTZ R21, R126, R167, -R21 ;  /* 0x000000a77e157223 */ /* 0x000fe20000010815 */
[----:B------:R0:W-:Y:S01]  /*7990*/  STS [R20.X4+0x878], R173 ;  /* 0x000878ad14007388 */ /* 0x0001e20000004800 */
[----:B------:R-:W-:Y:S02]  /*79a0*/  FMUL.FTZ R183, R159, R88 ;  /* 0x000000589fb77220 */ /* 0x000fe40000410000 */
[-C--:B------:R-:W-:Y:S02]  /*79b0*/  FFMA.FTZ R128, R155, -R132.reuse, R134 ;  /* 0x800000849b807223 */ /* 0x080fe40000010086 */
[----:B------:R-:W-:Y:S02]  /*79c0*/  FADD.FTZ R171, -R185, R130 ;  /* 0x00000082b9ab7221 */ /* 0x000fe40000010100 */
[----:B------:R-:W-:Y:S02]  /*79d0*/  FFMA.FTZ R126, R153, -R132, R164 ;  /* 0x80000084997e7223 */ /* 0x000fe400000100a4 */
[----:B------:R-:W-:-:S02]  /*79e0*/  FMUL.FTZ R180, R128, R183 ;  /* 0x000000b780b47220 */ /* 0x000fc40000410000 */
[----:B0-----:R-:W-:Y:S02]  /*79f0*/  FADD.FTZ R173, R186, R21 ;  /* 0x00000015baad7221 */ /* 0x001fe40000010000 */
[C---:B------:R-:W-:Y:S02]  /*7a00*/  FMUL.FTZ R4, R110.reuse, -R171 ;  /* 0x800000ab6e047220 */ /* 0x040fe40000410000 */
[----:B------:R-:W-:Y:S02]  /*7a10*/  FMUL.FTZ R110, R110, -R173 ;  /* 0x800000ad6e6e7220 */ /* 0x000fe40000410000 */
[-C--:B------:R-:W-:Y:S02]  /*7a20*/  FFMA.FTZ R180, R126, R181.reuse, R180 ;  /* 0x000000b57eb47223 */ /* 0x080fe400000100b4 */
[----:B------:R-:W-:Y:S02]  /*7a30*/  FMUL.FTZ R178, R128, R181 ;  /* 0x000000b580b27220 */ /* 0x000fe40000410000 */
[----:B------:R-:W-:-:S02]  /*7a40*/  FFMA.FTZ R181, R112, R171, R110 ;  /* 0x000000ab70b57223 */ /* 0x000fc4000001006e */
[----:B------:R-:W-:Y:S02]  /*7a50*/  FFMA.FTZ R4, R112, R173, -R4 ;  /* 0x000000ad70047223 */ /* 0x000fe40000010804 */
[----:B------:R-:W-:Y:S02]  /*7a60*/  FADD.FTZ R181, -R174, R181 ;  /* 0x000000b5aeb57221 */ /* 0x000fe40000010100 */
[----:B------:R-:W-:Y:S02]  /*7a70*/  FADD.FTZ R175, R175, R4 ;  /* 0x00000004afaf7221 */ /* 0x000fe40000010000 */
[C---:B------:R-:W-:Y:S02]  /*7a80*/  FMUL.FTZ R5, R114.reuse, -R181 ;  /* 0x800000b572057220 */ /* 0x040fe40000410000 */
[----:B------:R-:W-:Y:S02]  /*7a90*/  FMUL.FTZ R6, R147, R86 ;  /* 0x0000005693067220 */ /* 0x000fe40000410000 */
[----:B------:R-:W-:-:S02]  /*7aa0*/  FMUL.FTZ R114, R114, -R175 ;  /* 0x800000af72727220 */ /* 0x000fc40000410000 */
[-C--:B------:R-:W-:Y:S02]  /*7ab0*/  FMUL.FTZ R191, R157, R183.reuse ;  /* 0x000000b79dbf7220 */ /* 0x080fe40000410000 */
[----:B------:R-:W-:Y:S02]  /*7ac0*/  FFMA.FTZ R178, R126, R183, -R178 ;  /* 0x000000b77eb27223 */ /* 0x000fe400000108b2 */
[-C--:B------:R-:W-:Y:S01]  /*7ad0*/  FFMA.FTZ R110, R151, -R6.reuse, R26 ;  /* 0x80000006976e7223 */ /* 0x080fe2000001001a */
[----:B------:R0:W-:Y:S01]  /*7ae0*/  STS [R20.X4+0x87c], R191 ;  /* 0x00087cbf14007388 */ /* 0x0001e20000004800 */
[----:B------:R-:W-:Y:S02]  /*7af0*/  FFMA.FTZ R112, R149, -R6, R27 ;  /* 0x8000000695707223 */ /* 0x000fe4000001001b */
[----:B------:R-:W-:Y:S02]  /*7b00*/  FFMA.FTZ R183, R116, R181, R114 ;  /* 0x000000b574b77223 */ /* 0x000fe40000010072 */
[----:B------:R-:W-:-:S02]  /*7b10*/  FMUL.FTZ R21, R165, R86 ;  /* 0x00000056a5157220 */ /* 0x000fc40000410000 */
[----:B------:R-:W-:Y:S02]  /*7b20*/  FFMA.FTZ R6, R116, R175, -R5 ;  /* 0x000000af74067223 */ /* 0x000fe40000010805 */
[----:B------:R-:W-:Y:S02]  /*7b30*/  FMUL.FTZ R7, R163, R86 ;  /* 0x00000056a3077220 */ /* 0x000fe40000410000 */
[----:B------:R-:W-:Y:S02]  /*7b40*/  FADD.FTZ R183, -R188, R183 ;  /* 0x000000b7bcb77221 */ /* 0x000fe40000010100 */
[C---:B------:R-:W-:Y:S02]  /*7b50*/  FMUL.FTZ R4, R110.reuse, R21 ;  /* 0x000000156e047220 */ /* 0x040fe40000410000 */
[----:B------:R-:W-:Y:S02]  /*7b60*/  FADD.FTZ R187, R187, R6 ;  /* 0x00000006bbbb7221 */ /* 0x000fe40000010000 */
[----:B------:R-:W-:-:S02]  /*7b70*/  FMUL.FTZ R130, R110, R7 ;  /* 0x000000076e827220 */ /* 0x000fc40000410000 */
[----:B------:R-:W-:Y:S02]  /*7b80*/  FMUL.FTZ R116, R145, R84 ;  /* 0x0000005491747220 */ /* 0x000fe40000410000 */
[----:B------:R-:W-:Y:S02]  /*7b90*/  FMUL.FTZ R6, R118, -R183 ;  /* 0x800000b776067220 */ /* 0x000fe40000410000 */
[----:B------:R-:W-:Y:S02]  /*7ba0*/  FFMA.FTZ R4, R112, R7, R4 ;  /* 0x0000000770047223 */ /* 0x000fe40000010004 */
[----:B------:R-:W-:Y:S02]  /*7bb0*/  FMUL.FTZ R118, R118, -R187 ;  /* 0x800000bb76767220 */ /* 0x000fe40000410000 */
[----:B------:R-:W-:Y:S02]  /*7bc0*/  FMUL.FTZ R7, R147, R7 ;  /* 0x0000000793077220 */ /* 0x000fe40000410000 */
[----:B------:R-:W-:-:S02]  /*7bd0*/  FFMA.FTZ R5, R112, R21, -R130 ;  /* 0x0000001570057223 */ /* 0x000fc40000010882 */
[----:B0-----:R-:W-:Y:S01]  /*7be0*/  FMUL.FTZ R191, R147, R21 ;  /* 0x0000001593bf7220 */ /* 0x001fe20000410000 */
[----:B------:R0:W-:Y:S01]  /*7bf0*/  STS [R20.X4+0x870], R7 ;  /* 0x0008700714007388 */ /* 0x0001e20000004800 */
[----:B------:R-:W-:Y:S02]  /*7c00*/  FFMA.FTZ R114, R143, -R116, R162 ;  /* 0x800000748f727223 */ /* 0x000fe400000100a2 */
[----:B------:R-:W-:Y:S01]  /*7c10*/  FMUL.FTZ R21, R169, R84 ;  /* 0x00000054a9157220 */ /* 0x000fe20000410000 */
[----:B------:R1:W-:Y:S01]  /*7c20*/  STS [R20.X4+0x874], R191 ;  /* 0x000874bf14007388 */ /* 0x0003e20000004800 */
[C---:B------:R-:W-:Y:S02]  /*7c30*/  FFMA.FTZ R118, R120.reuse, R183, R118 ;  /* 0x000000b778767223 */ /* 0x040fe40000010076 */
[----:B------:R-:W-:Y:S02]  /*7c40*/  FFMA.FTZ R185, R120, R187, -R6 ;  /* 0x000000bb78b97223 */ /* 0x000fe40000010806 */
[----:B------:R-:W-:-:S02]  /*7c50*/  FFMA.FTZ R116, R141, -R116, R160 ;  /* 0x800000748d747223 */ /* 0x000fc400000100a0 */
[----:B0-----:R-:W-:Y:S02]  /*7c60*/  FMUL.FTZ R7, R167, R84 ;  /* 0x00000054a7077220 */ /* 0x001fe40000410000 */
[----:B------:R-:W-:Y:S02]  /*7c70*/  FMUL.FTZ R6, R114, R21 ;  /* 0x0000001572067220 */ /* 0x000fe40000410000 */
[----:B------:R-:W-:Y:S02]  /*7c80*/  FADD.FTZ R189, -R189, R118 ;  /* 0x00000076bdbd7221 */ /* 0x000fe40000010100 */
[----:B------:R-:W-:Y:S02]  /*7c90*/  FADD.FTZ R185, R190, R185 ;  /* 0x000000b9beb97221 */ /* 0x000fe40000010000 */
[----:B------:R-:W-:Y:S02]  /*7ca0*/  FFMA.FTZ R215, R116, R7, R6 ;  /* 0x0000000774d77223 */ /* 0x000fe40000010006 */
[----:B------:R-:W-:-:S02]  /*7cb0*/  FMUL.FTZ R6, R122, -R189 ;  /* 0x800000bd7a067220 */ /* 0x000fc40000410000 */
[-C--:B------:R-:W-:Y:S02]  /*7cc0*/  FMUL.FTZ R122, R122, -R185.reuse ;  /* 0x800000b97a7a7220 */ /* 0x080fe40000410000 */
[C---:B------:R-:W-:Y:S02]  /*7cd0*/  FFMA.FTZ R6, R124.reuse, R185, -R6 ;  /* 0x000000b97c067223 */ /* 0x040fe40000010806 */
[----:B------:R-:W-:Y:S02]  /*7ce0*/  FMUL.FTZ R132, R139, R82 ;  /* 0x000000528b847220 */ /* 0x000fe40000410000 */
[----:B------:R-:W-:Y:S02]  /*7cf0*/  FFMA.FTZ R122, R124, R189, R122 ;  /* 0x000000bd7c7a7223 */ /* 0x000fe4000001007a */
[----:B------:R-:W-:Y:S02]  /*7d00*/  FMUL.FTZ R118, R114, R7 ;  /* 0x0000000772767220 */ /* 0x000fe40000410000 */
[----:B-1----:R-:W-:-:S02]  /*7d10*/  FMUL.FTZ R191, R145, R21 ;  /* 0x0000001591bf7220 */ /* 0x002fc40000410000 */
[----:B------:R-:W-:Y:S02]  /*7d20*/  FADD.FTZ R179, R179, R6 ;  /* 0x00000006b3b37221 */ /* 0x000fe40000010000 */
[----:B------:R-:W-:Y:S01]  /*7d30*/  FMUL.FTZ R6, R111, R74 ;  /* 0x0000004a6f067220 */ /* 0x000fe20000410000 */
[----:B------:R0:W-:Y:S01]  /*7d40*/  STS [R20.X4+0x86c], R191 ;  /* 0x00086cbf14007388 */ /* 0x0001e20000004800 */
[----:B------:R-:W-:Y:S02]  /*7d50*/  FFMA.FTZ R130, R137, -R132, R156 ;  /* 0x8000008489827223 */ /* 0x000fe4000001009c */
[----:B------:R-:W-:Y:S02]  /*7d60*/  FMUL.FTZ R195, R171, R82 ;  /* 0x00000052abc37220 */ /* 0x000fe40000410000 */
[----:B------:R-:W-:Y:S02]  /*7d70*/  FADD.FTZ R177, -R177, R122 ;  /* 0x0000007ab1b17221 */ /* 0x000fe40000010100 */
[----:B------:R-:W-:-:S02]  /*7d80*/  FFMA.FTZ R217, R116, R21, -R118 ;  /* 0x0000001574d97223 */ /* 0x000fc40000010876 */
[----:B------:R-:W-:Y:S02]  /*7d90*/  FMUL.FTZ R7, R145, R7 ;  /* 0x0000000791077220 */ /* 0x000fe40000410000 */
[-C--:B------:R-:W-:Y:S02]  /*7da0*/  FFMA.FTZ R118, R115, -R6.reuse, R140 ;  /* 0x8000000673767223 */ /* 0x080fe4000001008c */
[----:B------:R-:W-:Y:S01]  /*7db0*/  FFMA.FTZ R122, R117, -R6, R142 ;  /* 0x80000006757a7223 */ /* 0x000fe2000001008e */
[----:B------:R1:W-:Y:S01]  /*7dc0*/  STS [R20.X4+0x868], R7 ;  /* 0x0008680714007388 */ /* 0x0003e20000004800 */
[----:B------:R-:W-:Y:S02]  /*7dd0*/  FMUL.FTZ R124, R113, R76 ;  /* 0x0000004c717c7220 */ /* 0x000fe40000410000 */
[----:B0-----:R-:W-:Y:S02]  /*7de0*/  FMUL.FTZ R191, R173, R82 ;  /* 0x00000052adbf7220 */ /* 0x001fe40000410000 */
[----:B------:R-:W-:-:S02]  /*7df0*/  FFMA.FTZ R132, R135, -R132, R158 ;  /* 0x8000008487847223 */ /* 0x000fc4000001009e */
[----:B------:R-:W-:Y:S02]  /*7e00*/  FMUL.FTZ R6, R130, R195 ;  /* 0x000000c382067220 */ /* 0x000fe40000410000 */
[----:B------:R-:W-:Y:S02]  /*7e10*/  FMUL.FTZ R21, R177, R74 ;  /* 0x0000004ab1157220 */ /* 0x000fe40000410000 */
[-C--:B------:R-:W-:Y:S02]  /*7e20*/  FFMA.FTZ R120, R119, -R124.reuse, R146 ;  /* 0x8000007c77787223 */ /* 0x080fe40000010092 */
[----:B------:R-:W-:Y:S02]  /*7e30*/  FFMA.FTZ R211, R132, R191, R6 ;  /* 0x000000bf84d37223 */ /* 0x000fe40000010006 */
[----:B------:R-:W-:Y:S02]  /*7e40*/  FFMA.FTZ R124, R121, -R124, R144 ;  /* 0x8000007c797c7223 */ /* 0x000fe40000010090 */
[----:B------:R-:W-:-:S02]  /*7e50*/  FMUL.FTZ R193, R189, R76 ;  /* 0x0000004cbdc17220 */ /* 0x000fc40000410000 */
[----:B-1----:R-:W-:Y:S02]  /*7e60*/  FMUL.FTZ R7, R179, R74 ;  /* 0x0000004ab3077220 */ /* 0x002fe40000410000 */
[----:B------:R-:W-:Y:S02]  /*7e70*/  FMUL.FTZ R6, R122, R21 ;  /* 0x000000157a067220 */ /* 0x000fe40000410000 */
[-C--:B------:R-:W-:Y:S02]  /*7e80*/  FMUL.FTZ R138, R130, R191.reuse ;  /* 0x000000bf828a7220 */ /* 0x080fe40000410000 */
[----:B------:R-:W-:Y:S02]  /*7e90*/  FMUL.FTZ R197, R139, R191 ;  /* 0x000000bf8bc57220 */ /* 0x000fe40000410000 */
[----:B------:R-:W-:Y:S02]  /*7ea0*/  FMUL.FTZ R191, R185, R76 ;  /* 0x0000004cb9bf7220 */ /* 0x000fe40000410000 */
[----:B------:R-:W-:Y:S01]  /*7eb0*/  FMUL.FTZ R136, R124, R193 ;  /* 0x000000c17c887220 */ /* 0x000fe20000410000 */
[----:B------:R0:W-:Y:S01]  /*7ec0*/  STS [R20.X4+0x860], R197 ;  /* 0x000860c514007388 */ /* 0x0001e20000004800 */
[----:B------:R-:W-:-:S02]  /*7ed0*/  FFMA.FTZ R6, R118, R7, R6 ;  /* 0x0000000776067223 */ /* 0x000fc40000010006 */
[----:B------:R-:W-:Y:S02]  /*7ee0*/  FMUL.FTZ R176, R129, R80 ;  /* 0x0000005081b07220 */ /* 0x000fe40000410000 */
[-C--:B------:R-:W-:Y:S02]  /*7ef0*/  FFMA.FTZ R213, R132, R195.reuse, -R138 ;  /* 0x000000c384d57223 */ /* 0x080fe4000001088a */
[----:B------:R-:W-:Y:S02]  /*7f00*/  FMUL.FTZ R199, R139, R195 ;  /* 0x000000c38bc77220 */ /* 0x000fe40000410000 */
[----:B------:R-:W-:Y:S02]  /*7f10*/  FFMA.FTZ R195, R120, R191, R136 ;  /* 0x000000bf78c37223 */ /* 0x000fe40000010088 */
[----:B------:R-:W-:Y:S01]  /*7f20*/  FADD.FTZ R6, RZ, R6 ;  /* 0x00000006ff067221 */ /* 0x000fe20000010000 */
[----:B------:R1:W-:Y:S01]  /*7f30*/  STS [R20.X4+0x864], R199 ;  /* 0x000864c714007388 */ /* 0x0003e20000004800 */
[----:B------:R-:W-:-:S02]  /*7f40*/  FFMA.FTZ R174, R131, -R176, R152 ;  /* 0x800000b083ae7223 */ /* 0x000fc40000010098 */
[----:B------:R-:W-:Y:S02]  /*7f50*/  FMUL.FTZ R201, R181, R80 ;  /* 0x00000050b5c97220 */ /* 0x000fe40000410000 */
[----:B------:R-:W-:Y:S02]  /*7f60*/  FADD.FTZ R184, R6, R195 ;  /* 0x000000c306b87221 */ /* 0x000fe40000010000 */
[----:B------:R-:W-:Y:S02]  /*7f70*/  FFMA.FTZ R176, R133, -R176, R154 ;  /* 0x800000b085b07223 */ /* 0x000fe4000001009a */
[----:B------:R-:W-:Y:S02]  /*7f80*/  FMUL.FTZ R195, R175, R80 ;  /* 0x00000050afc37220 */ /* 0x000fe40000410000 */
[----:B------:R-:W-:Y:S02]  /*7f90*/  FMUL.FTZ R6, R174, R201 ;  /* 0x000000c9ae067220 */ /* 0x000fe40000410000 */
[----:B------:R-:W-:-:S02]  /*7fa0*/  FMUL.FTZ R138, R127, R78 ;  /* 0x0000004e7f8a7220 */ /* 0x000fc40000410000 */
[-C--:B------:R-:W-:Y:S02]  /*7fb0*/  FMUL.FTZ R182, R174, R195.reuse ;  /* 0x000000c3aeb67220 */ /* 0x080fe40000410000 */
[----:B------:R-:W-:Y:S02]  /*7fc0*/  FFMA.FTZ R203, R176, R195, R6 ;  /* 0x000000c3b0cb7223 */ /* 0x000fe40000010006 */
[----:B------:R-:W-:Y:S02]  /*7fd0*/  FMUL.FTZ R6, R122, R7 ;  /* 0x000000077a067220 */ /* 0x000fe40000410000 */
[-C--:B------:R-:W-:Y:S02]  /*7fe0*/  FFMA.FTZ R136, R123, -R138.reuse, R150 ;  /* 0x8000008a7b887223 */ /* 0x080fe40000010096 */
[----:B------:R-:W-:Y:S02]  /*7ff0*/  FFMA.FTZ R205, R176, R201, -R182 ;  /* 0x000000c9b0cd7223 */ /* 0x000fe400000108b6 */
[----:B------:R-:W-:-:S02]  /*8000*/  FFMA.FTZ R138, R125, -R138, R148 ;  /* 0x8000008a7d8a7223 */ /* 0x000fc40000010094 */
[----:B------:R-:W-:Y:S02]  /*8010*/  FMUL.FTZ R182, R124, R191 ;  /* 0x000000bf7cb67220 */ /* 0x000fe40000410000 */
[----:B------:R-:W-:Y:S02]  /*8020*/  FFMA.FTZ R6, R118, R21, -R6 ;  /* 0x0000001576067223 */ /* 0x000fe40000010806 */
[-C--:B0-----:R-:W-:Y:S02]  /*8030*/  FMUL.FTZ R197, R187, R78.reuse ;  /* 0x0000004ebbc57220 */ /* 0x081fe40000410000 */
[----:B------:R-:W-:Y:S02]  /*8040*/  FMUL.FTZ R207, R129, R195 ;  /* 0x000000c381cf7220 */ /* 0x000fe40000410000 */
[----:B-1----:R-:W-:Y:S02]  /*8050*/  FMUL.FTZ R199, R183, R78 ;  /* 0x0000004eb7c77220 */ /* 0x002fe40000410000 */
[----:B------:R-:W-:Y:S01]  /*8060*/  FFMA.FTZ R195, R120, R193, -R182 ;  /* 0x000000c178c37223 */ /* 0x000fe200000108b6 */
[----:B------:R0:W-:Y:S01]  /*8070*/  STS [R20.X4+0x858], R207 ;  /* 0x000858cf14007388 */ /* 0x0001e20000004800 */
[----:B------:R-:W-:-:S02]  /*8080*/  FADD.FTZ R6, RZ, R6 ;  /* 0x00000006ff067221 */ /* 0x000fc40000010000 */
[C---:B------:R-:W-:Y:S02]  /*8090*/  FMUL.FTZ R186, R138.reuse, R197 ;  /* 0x000000c58aba7220 */ /* 0x040fe40000410000 */
[----:B------:R-:W-:Y:S02]  /*80a0*/  FMUL.FTZ R182, R138, R199 ;  /* 0x000000c78ab67220 */ /* 0x000fe40000410000 */
[----:B------:R-:W-:Y:S02]  /*80b0*/  FMUL.FTZ R209, R129, R201 ;  /* 0x000000c981d17220 */ /* 0x000fe40000410000 */
[----:B------:R-:W-:Y:S01]  /*80c0*/  FADD.FTZ R6, R6, R195 ;  /* 0x000000c306067221 */ /* 0x000fe20000010000 */
[----:B0-----:R-:W-:Y:S01]  /*80d0*/  IADD3 R207, R62, 0x180, RZ ;  /* 0x000001803ecf7810 */ /* 0x001fe20007ffe0ff */
[C---:B------:R-:W-:Y:S01]  /*80e0*/  FFMA.FTZ R201, R136.reuse, R199, -R186 ;  /* 0x000000c788c97223 */ /* 0x040fe200000108ba */
[----:B------:R0:W-:Y:S01]  /*80f0*/  STS [R20.X4+0x85c], R209 ;  /* 0x00085cd114007388 */ /* 0x0001e20000004800 */
[----:B------:R-:W-:-:S02]  /*8100*/  FFMA.FTZ R195, R136, R197, R182 ;  /* 0x000000c588c37223 */ /* 0x000fc400000100b6 */
[----:B------:R-:W-:Y:S01]  /*8110*/  FADD.FTZ R6, R6, R201 ;  /* 0x000000c906067221 */ /* 0x000fe20000010000 */
[C---:B------:R-:W-:Y:S01]  /*8120*/  IADD3 R201, R62.reuse, 0xe0, RZ ;  /* 0x000000e03ec97810 */ /* 0x040fe20007ffe0ff */
[C---:B------:R-:W-:Y:S02]  /*8130*/  FMUL.FTZ R197, R127.reuse, R197 ;  /* 0x000000c57fc57220 */ /* 0x040fe40000410000 */
        /* <DEDUP_REMOVED lines=148> */
.L_x_12039:
[----:B01-34-:R-:W-:Y:S05]  /*8a80*/  BSYNC B0 ;  /* 0x0000000000007941 */ /* 0x01bfea0003800000 */
.L_x_12038:
[----:B------:R0:W1:Y:S01]  /*8a90*/  LDS R5, [R182.X4+0x1100] ;  /* 0x00110000b6057984 */ /* 0x0000620000004800 */
[----:B------:R-:W-:Y:S01]  /*8aa0*/  BSSY B0, `(.L_x_12040) ;  /* 0x0000004000007945 */ /* 0x000fe20003800000 */
[----:B------:R-:W-:Y:S05]  /*8ab0*/  @!P0 BRA `(.L_x_12041) ;  /* 0x0000002000008947 */ /* 0x000fea0003800000 */
[----:B------:R2:W-:Y:S04]  /*8ac0*/  RED.E.ADD.F32.FTZ.RN.STRONG.GPU [R22.64+-0x780], R229 ;  /* 0xfff880e51600798e */ /* 0x0005e8000c10e78a */
[----:B-1----:R2:W-:Y:S02]  /*8ad0*/  RED.E.ADD.F32.FTZ.RN.STRONG.GPU [R24.64+-0x780], R5 ;  /* 0xfff880051800798e */ /* 0x0025e4000c10e78a */
.L_x_12041:
[----:B------:R-:W-:Y:S05]  /*8ae0*/  BSYNC B0 ;  /* 0x0000000000007941 */ /* 0x000fea0003800000 */
.L_x_12040:
        /* <DEDUP_REMOVED lines=12> */
.L_x_12043:
[----:B-1----:R-:W-:Y:S05]  /*8bb0*/  BSYNC B0 ;  /* 0x0000000000007941 */ /* 0x002fea0003800000 */
.L_x_12042:
[----:B--2---:R1:W2:Y:S01]  /*8bc0*/  LDS R5, [R186.X4+0x1200] ;  /* 0x00120000ba057984 */ /* 0x0042a20000004800 */
[----:B------:R-:W-:Y:S01]  /*8bd0*/  BSSY B0, `(.L_x_12044) ;  /* 0x0000004000007945 */ /* 0x000fe20003800000 */
[----:B------:R-:W-:Y:S05]  /*8be0*/  @!P0 BRA `(.L_x_12045) ;  /* 0x0000002000008947 */ /* 0x000fea0003800000 */
[----:B------:R3:W-:Y:S04]  /*8bf0*/  RED.E.ADD.F32.FTZ.RN.STRONG.GPU [R22.64+-0x680], R225 ;  /* 0xfff980e11600798e */ /* 0x0007e8000c10e78a */
[----:B--2---:R3:W-:Y:S02]  /*8c00*/  RED.E.ADD.F32.FTZ.RN.STRONG.GPU [R24.64+-0x680], R5 ;  /* 0xfff980051800798e */ /* 0x0047e4000c10e78a */
.L_x_12045:
[----:B------:R-:W-:Y:S05]  /*8c10*/  BSYNC B0 ;  /* 0x0000000000007941 */ /* 0x000fea0003800000 */
.L_x_12044:
[----:B--23--:R2:W3:Y:S01]  /*8c20*/  LDS R5, [R188.X4+0x1280] ;  /* 0x00128000bc057984 */ /* 0x00c4e20000004800 */
[----:B------:R-:W-:Y:S01]  /*8c30*/  BSSY B0, `(.L_x_12046) ;  /* 0x0000004000007945 */ /* 0x000fe20003800000 */
[----:B------:R-:W-:Y:S05]  /*8c40*/  @!P1 BRA `(.L_x_12047) ;  /* 0x0000002000009947 */ /* 0x000fea0003800000 */
[----:B------:R4:W-:Y:S04]  /*8c50*/  RED.E.ADD.F32.FTZ.RN.STRONG.GPU [R22.64+-0x600], R223 ;  /* 0xfffa00df1600798e */ /* 0x0009e8000c10e78a */
[----:B---3--:R4:W-:Y:S02]  /*8c60*/  RED.E.ADD.F32.FTZ.RN.STRONG.GPU [R24.64+-0x600], R5 ;  /* 0xfffa00051800798e */ /* 0x0089e4000c10e78a */
.L_x_12047:
[----:B------:R-:W-:Y:S05]  /*8c70*/  BSYNC B0 ;  /* 0x0000000000007941 */ /* 0x000fea0003800000 */
.L_x_12046:
[----:B---34-:R3:W4:Y:S01]  /*8c80*/  LDS R5, [R190.X4+0x1300] ;  /* 0x00130000be057984 */ /* 0x0187220000004800 */
[----:B------:R-:W-:Y:S01]  /*8c90*/  BSSY B0, `(.L_x_12048) ;  /* 0x0000004000007945 */ /* 0x000fe20003800000 */
[----:B------:R-:W-:Y:S05]  /*8ca0*/  @!P2 BRA `(.L_x_12049) ;  /* 0x000000200000a947 */ /* 0x000fea0003800000 */
[----:B------:R0:W-:Y:S04]  /*8cb0*/  RED.E.ADD.F32.FTZ.RN.STRONG.GPU [R22.64+-0x580], R221 ;  /* 0xfffa80dd1600798e */ /* 0x0001e8000c10e78a */
[----:B----4-:R0:W-:Y:S02]  /*8cc0*/  RED.E.ADD.F32.FTZ.RN.STRONG.GPU [R24.64+-0x580], R5 ;  /* 0xfffa80051800798e */ /* 0x0101e4000c10e78a */
.L_x_12049:
[----:B------:R-:W-:Y:S05]  /*8cd0*/  BSYNC B0 ;  /* 0x0000000000007941 */ /* 0x000fea0003800000 */
.L_x_12048:
[----:B------:R-:W0:Y:S01]  /*8ce0*/  LDS R191, [R191.X4+0x1380] ;  /* 0x00138000bfbf7984 */ /* 0x000e220000004800 */
[----:B------:R-:W-:Y:S01]  /*8cf0*/  BSSY B0, `(.L_x_12050) ;  /* 0x0000004000007945 */ /* 0x000fe20003800000 */
[----:B------:R-:W-:Y:S05]  /*8d00*/  @!P3 BRA `(.L_x_12051) ;  /* 0x000000200000b947 */ /* 0x000fea0003800000 */
[----:B------:R1:W-:Y:S04]  /*8d10*/  RED.E.ADD.F32.FTZ.RN.STRONG.GPU [R22.64+-0x500], R219 ;  /* 0xfffb00db1600798e */ /* 0x0003e8000c10e78a */
[----:B0-----:R1:W-:Y:S02]  /*8d20*/  RED.E.ADD.F32.FTZ.RN.STRONG.GPU [R24.64+-0x500], R191 ;  /* 0xfffb00bf1800798e */ /* 0x0013e4000c10e78a */
.L_x_12051:
[----:B------:R-:W-:Y:S05]  /*8d30*/  BSYNC B0 ;  /* 0x0000000000007941 */ /* 0x000fea0003800000 */
.L_x_12050:
[----:B0---4-:R0:W4:Y:S01]  /*8d40*/  LDS R5, [R192.X4+0x1400] ;  /* 0x00140000c0057984 */ /* 0x0111220000004800 */
[----:B------:R-:W-:Y:S01]  /*8d50*/  BSSY B0, `(.L_x_12052) ;  /* 0x0000004000007945 */ /* 0x000fe20003800000 */
[----:B------:R-:W-:Y:S05]  /*8d60*/  @!P4 BRA `(.L_x_12053) ;  /* 0x000000200000c947 */ /* 0x000fea0003800000 */
[----:B------:R0:W-:Y:S04]  /*8d70*/  RED.E.ADD.F32.FTZ.RN.STRONG.GPU [R22.64+-0x480], R217 ;  /* 0xfffb80d91600798e */ /* 0x0001e8000c10e78a */
[----:B----4-:R0:W-:Y:S02]  /*8d80*/  RED.E.ADD.F32.FTZ.RN.STRONG.GPU [R24.64+-0x480], R5 ;  /* 0xfffb80051800798e */ /* 0x0101e4000c10e78a */
.L_x_12053:
[----:B------:R-:W-:Y:S05]  /*8d90*/  BSYNC B0 ;  /* 0x0000000000007941 */ /* 0x000fea0003800000 */
.L_x_12052:
[----:B------:R-:W0:Y:S01]  /*8da0*/  LDS R193, [R193.X4+0x1480] ;  /* 0x00148000c1c17984 */ /* 0x000e220000004800 */
[----:B------:R-:W-:Y:S01]  /*8db0*/  BSSY B0, `(.L_x_12054) ;  /* 0x0000004000007945 */ /* 0x000fe20003800000 */
[----:B------:R-:W-:Y:S05]  /*8dc0*/  @!P5 BRA `(.L_x_12055) ;  /* 0x000000200000d947 */ /* 0x000fea0003800000 */
[----:B------:R1:W-:Y:S04]  /*8dd0*/  RED.E.ADD.F32.FTZ.RN.STRONG.GPU [R22.64+-0x400], R215 ;  /* 0xfffc00d71600798e */ /* 0x0003e8000c10e78a */
[----:B0-----:R1:W-:Y:S02]  /*8de0*/  RED.E.ADD.F32.FTZ.RN.STRONG.GPU [R24.64+-0x400], R193 ;  /* 0xfffc00c11800798e */ /* 0x0013e4000c10e78a */
.L_x_12055:
[----:B------:R-:W-:Y:S05]  /*8df0*/  BSYNC B0 ;  /* 0x0000000000007941 */ /* 0x000fea0003800000 */
.L_x_12054:
        /* <DEDUP_REMOVED lines=12> */
.L_x_12057:
[----:B0-----:R-:W-:Y:S05]  /*8ec0*/  BSYNC B0 ;  /* 0x0000000000007941 */ /* 0x001fea0003800000 */
.L_x_12056:
[----:B------:R-:W0:Y:S01]  /*8ed0*/  LDS R195, [R195.X4+0x1580] ;  /* 0x00158000c3c37984 */ /* 0x000e220000004800 */
[----:B------:R-:W-:Y:S01]  /*8ee0*/  BSSY B0, `(.L_x_12058) ;  /* 0x0000004000007945 */ /* 0x000fe20003800000 */
[----:B------:R-:W-:Y:S05]  /*8ef0*/  @!P0 BRA `(.L_x_12059) ;  /* 0x0000002000008947 */ /* 0x000fea0003800000 */
[----:B------:R1:W-:Y:S04]  /*8f00*/  RED.E.ADD.F32.FTZ.RN.STRONG.GPU [R22.64+-0x300], R211 ;  /* 0xfffd00d31600798e */ /* 0x0003e8000c10e78a */
[----:B0-----:R1:W-:Y:S02]  /*8f10*/  RED.E.ADD.F32.FTZ.RN.STRONG.GPU [R24.64+-0x300], R195 ;  /* 0xfffd00c31800798e */ /* 0x0013e4000c10e78a */
.L_x_12059:
[----:B------:R-:W-:Y:S05]  /*8f20*/  BSYNC B0 ;  /* 0x0000000000007941 */ /* 0x000fea0003800000 */
.L_x_12058:
[----:B----4-:R4:W1:Y:S01]  /*8f30*/  LDS R5, [R196.X4+0x1600] ;  /* 0x00160000c4057984 */ /* 0x0108620000004800 */
[----:B------:R-:W-:Y:S01]  /*8f40*/  BSSY B0, `(.L_x_12060) ;  /* 0x0000004000007945 */ /* 0x000fe20003800000 */
[----:B------:R-:W-:Y:S05]  /*8f50*/  @!P1 BRA `(.L_x_12061) ;  /* 0x0000002000009947 */ /* 0x000fea0003800000 */
[----:B------:R2:W-:Y:S04]  /*8f60*/  RED.E.ADD.F32.FTZ.RN.STRONG.GPU [R22.64+-0x280], R209 ;  /* 0xfffd80d11600798e */ /* 0x0005e8000c10e78a */
[----:B-1----:R2:W-:Y:S02]  /*8f70*/  RED.E.ADD.F32.FTZ.RN.STRONG.GPU [R24.64+-0x280], R5 ;  /* 0xfffd80051800798e */ /* 0x0025e4000c10e78a */
.L_x_12061:
[----:B------:R-:W-:Y:S05]  /*8f80*/  BSYNC B0 ;  /* 0x0000000000007941 */ /* 0x000fea0003800000 */
.L_x_12060:
[----:B------:R-:W2:Y:S01]  /*8f90*/  LDS R197, [R197.X4+0x1680] ;  /* 0x00168000c5c57984 */ /* 0x000ea20000004800 */
[----:B------:R-:W-:Y:S01]  /*8fa0*/  BSSY B0, `(.L_x_12062) ;  /* 0x0000004000007945 */ /* 0x000fe20003800000 */
[----:B------:R-:W-:Y:S05]  /*8fb0*/  @!P2 BRA `(.L_x_12063) ;  /* 0x000000200000a947 */ /* 0x000fea0003800000 */
[----:B------:R3:W-:Y:S04]  /*8fc0*/  RED.E.ADD.F32.FTZ.RN.STRONG.GPU [R22.64+-0x200], R207 ;  /* 0xfffe00cf1600798e */ /* 0x0007e8000c10e78a */
[----:B--2---:R3:W-:Y:S02]  /*8fd0*/  RED.E.ADD.F32.FTZ.RN.STRONG.GPU [R24.64+-0x200], R197 ;  /* 0xfffe00c51800798e */ /* 0x0047e4000c10e78a */
.L_x_12063:
[----:B------:R-:W-:Y:S05]  /*8fe0*/  BSYNC B0 ;  /* 0x0000000000007941 */ /* 0x000fea0003800000 */
.L_x_12062:
[----:B-12---:R1:W2:Y:S01]  /*8ff0*/  LDS R5, [R198.X4+0x1700] ;  /* 0x00170000c6057984 */ /* 0x0062a20000004800 */
[----:B------:R-:W-:Y:S01]  /*9000*/  BSSY B0, `(.L_x_12064) ;  /* 0x0000004000007945 */ /* 0x000fe20003800000 */
[----:B------:R-:W-:Y:S05]  /*9010*/  @!P3 BRA `(.L_x_12065) ;  /* 0x000000200000b947 */ /* 0x000fea0003800000 */
[----:B------:R1:W-:Y:S04]  /*9020*/  RED.E.ADD.F32.FTZ.RN.STRONG.GPU [R22.64+-0x180], R205 ;  /* 0xfffe80cd1600798e */ /* 0x0003e8000c10e78a */
[----:B--2---:R1:W-:Y:S02]  /*9030*/  RED.E.ADD.F32.FTZ.RN.STRONG.GPU [R24.64+-0x180], R5 ;  /* 0xfffe80051800798e */ /* 0x0043e4000c10e78a */
.L_x_12065:
[----:B------:R-:W-:Y:S05]  /*9040*/  BSYNC B0 ;  /* 0x0000000000007941 */ /* 0x000fea0003800000 */
.L_x_12064:
[----:B------:R-:W1:Y:S01]  /*9050*/  LDS R199, [R199.X4+0x1780] ;  /* 0x00178000c7c77984 */ /* 0x000e620000004800 */
[----:B------:R-:W-:Y:S01]  /*9060*/  BSSY B0, `(.L_x_12066) ;  /* 0x0000004000007945 */ /* 0x000fe20003800000 */
[----:B------:R-:W-:Y:S05]  /*9070*/  @!P4 BRA `(.L_x_12067) ;  /* 0x000000200000c947 */ /* 0x000fea0003800000 */
[----:B------:R3:W-:Y:S04]  /*9080*/  RED.E.ADD.F32.FTZ.RN.STRONG.GPU [R22.64+-0x100], R203 ;  /* 0xffff00cb1600798e */ /* 0x0007e8000c10e78a */
[----:B-1----:R3:W-:Y:S02]  /*9090*/  RED.E.ADD.F32.FTZ.RN.STRONG.GPU [R24.64+-0x100], R199 ;  /* 0xffff00c71800798e */ /* 0x0027e4000c10e78a */
.L_x_12067:
[----:B------:R-:W-:Y:S05]  /*90a0*/  BSYNC B0 ;  /* 0x0000000000007941 */ /* 0x000fea0003800000 */
.L_x_12066:
[----:B-12---:R1:W2:Y:S01]  /*90b0*/  LDS R5, [R200.X4+0x1800] ;  /* 0x00180000c8057984 */ /* 0x0062a20000004800 */
[----:B------:R-:W-:Y:S01]  /*90c0*/  BSSY B0, `(.L_x_12068) ;  /* 0x0000004000007945 */ /* 0x000fe20003800000 */
[----:B------:R-:W-:Y:S05]  /*90d0*/  @!P5 BRA `(.L_x_12069) ;  /* 0x000000200000d947 */ /* 0x000fea0003800000 */
[----:B------:R1:W-:Y:S04]  /*90e0*/  RED.E.ADD.F32.FTZ.RN.STRONG.GPU [R22.64+-0x80], R201 ;  /* 0xffff80c91600798e */ /* 0x0003e8000c10e78a */
[----:B--2---:R1:W-:Y:S02]  /*90f0*/  RED.E.ADD.F32.FTZ.RN.STRONG.GPU [R24.64+-0x80], R5 ;  /* 0xffff80051800798e */ /* 0x0043e4000c10e78a */
.L_x_12069:
[----:B------:R-:W-:Y:S05]  /*9100*/  BSYNC B0 ;  /* 0x0000000000007941 */ /* 0x000fea0003800000 */
.L_x_12068:
[----:B-12---:R-:W1:Y:S01]  /*9110*/  SHFL.DOWN PT, R5, R180, 0x1, 0x1f ;  /* 0x08201f00b4057f89 */ /* 0x006e6200000e0000 */
[----:B------:R-:W-:Y:S01]  /*9120*/  ISETP.GT.AND P0, PT, R61, 0x1e, PT ;  /* 0x0000001e3d00780c */ /* 0x000fe20003f04270 */
[----:B------:R-:W-:Y:S01]  /*9130*/  FMUL.FTZ R4, R3, R161 ;  /* 0x000000a103047220 */ /* 0x000fe20000410000 */
[----:B------:R-:W-:Y:S01]  /*9140*/  ISETP.NE.AND P1, PT, R61, RZ, PT ;  /* 0x000000ff3d00720c */ /* 0x000fe20003f25270 */
[----:B------:R-:W2:Y:S01]  /*9150*/  SHFL.DOWN PT, R7, R178, 0x1, 0x1f ;  /* 0x08201f00b2077f89 */ /* 0x000ea200000e0000 */
[----:B------:R-:W-:Y:S01]  /*9160*/  ISETP.NE.AND P2, PT, R62, RZ, PT ;  /* 0x000000ff3e00720c */ /* 0x000fe20003f45270 */
[----:B------:R-:W-:Y:S08]  /*9170*/  BSSY B0, `(.L_x_12070) ;  /* 0x0000079000007945 */ /* 0x000ff00003800000 */
[----:B-1----:R-:W-:-:S02]  /*9180*/  @!P0 FADD.FTZ R180, R180, R5 ;  /* 0x00000005b4b48221 */ /* 0x002fc40000010000 */
[----:B--2---:R-:W-:-:S03]  /*9190*/  @!P0 FADD.FTZ R178, R178, R7 ;  /* 0x00000007b2b28221 */ /* 0x004fc60000010000 */
[----:B------:R-:W1:Y:S01]  /*91a0*/  SHFL.DOWN PT, R5, R180, 0x2, 0x1f ;  /* 0x08401f00b4057f89 */ /* 0x000e6200000e0000 */
[----:B------:R-:W-:-:S03]  /*91b0*/  ISETP.GT.AND P0, PT, R61, 0x1d, PT ;  /* 0x0000001d3d00780c */ /* 0x000fc60003f04270 */
[----:B------:R-:W2:Y:S10]  /*91c0*/  SHFL.DOWN PT, R7, R178, 0x2, 0x1f ;  /* 0x08401f00b2077f89 */ /* 0x000eb400000e0000 */
[----:B-1----:R-:W-:-:S02]  /*91d0*/  @!P0 FADD.FTZ R180, R180, R5 ;  /* 0x00000005b4b48221 */ /* 0x002fc40000010000 */
[-C--:B------:R-:W-:Y:S02]  /*91e0*/  FMUL.FTZ R5, R3, R159.reuse ;  /* 0x0000009f03057220 */ /* 0x080fe40000410000 */
[----:B--2---:R-:W-:Y:S01]  /*91f0*/  @!P0 FADD.FTZ R178, R178, R7 ;  /* 0x00000007b2b28221 */ /* 0x004fe20000010000 */
[----:B------:R-:W1:Y:S01]  /*9200*/  SHFL.DOWN PT, R21, R180, 0x4, 0x1f ;  /* 0x08801f00b4157f89 */ /* 0x000e6200000e0000 */
[----:B------:R-:W-:Y:S01]  /*9210*/  ISETP.GT.AND P0, PT, R61, 0x1b, PT ;  /* 0x0000001b3d00780c */ /* 0x000fe20003f04270 */
[-C--:B------:R-:W-:Y:S02]  /*9220*/  FFMA.FTZ R7, R2, R159.reuse, -R4 ;  /* 0x0000009f02077223 */ /* 0x080fe40000010804 */
[----:B---3--:R-:W2:Y:S01]  /*9230*/  SHFL.DOWN PT, R23, R178, 0x4, 0x1f ;  /* 0x08801f00b2177f89 */ /* 0x008ea200000e0000 */
        /* <DEDUP_REMOVED lines=10> */
[----:B-1----:R-:W-:Y:S02]  /*92e0*/  @!P0 FADD.FTZ R180, R180, R21 ;  /* 0x00000015b4b48221 */ /* 0x002fe40000010000 */
[----:B------:R-:W-:Y:S02]  /*92f0*/  FMUL.FTZ R5, R110, R5 ;  /* 0x000000056e057220 */ /* 0x000fe40000410000 */
[----:B--2---:R-:W-:Y:S01]  /*9300*/  @!P0 FADD.FTZ R178, R178, R23 ;  /* 0x00000017b2b28221 */ /* 0x004fe20000010000 */
[----:B------:R-:W1:Y:S01]  /*9310*/  SHFL.DOWN PT, R21, R180, 0x8, 0x1f ;  /* 0x09001f00b4157f89 */ /* 0x000e6200000e0000 */
[----:B------:R-:W-:Y:S01]  /*9320*/  FFMA.FTZ R101, R6, R88, R101 ;  /* 0x0000005806657223 */ /* 0x000fe20000010065 */
[----:B------:R-:W-:Y:S01]  /*9330*/  ISETP.GT.AND P0, PT, R61, 0x17, PT ;  /* 0x000000173d00780c */ /* 0x000fe20003f04270 */
[----:B------:R-:W-:Y:S01]  /*9340*/  FFMA.FTZ R7, R157, R6, R7 ;  /* 0x000000069d077223 */ /* 0x000fe20000010007 */
[----:B------:R-:W2:Y:S01]  /*9350*/  SHFL.DOWN PT, R23, R178, 0x8, 0x1f ;  /* 0x09001f00b2177f89 */ /* 0x000ea200000e0000 */
        /* <DEDUP_REMOVED lines=14> */
[----:B-1----:R-:W-:Y:S02]  /*9440*/  @!P0 FADD.FTZ R180, R180, R21 ;  /* 0x00000015b4b48221 */ /* 0x002fe40000010000 */
[----:B--2---:R-:W-:Y:S01]  /*9450*/  @!P0 FADD.FTZ R178, R178, R23 ;  /* 0x00000017b2b28221 */ /* 0x004fe20000010000 */
[----:B------:R-:W-:Y:S01]  /*9460*/  ISETP.GT.AND P0, PT, R61, 0xf, PT ;  /* 0x0000000f3d00780c */ /* 0x000fe20003f04270 */
[----:B------:R-:W-:Y:S02]  /*9470*/  FFMA.FTZ R132, R132, R5, R7 ;  /* 0x0000000584847223 */ /* 0x000fe40000010007 */
[----:B------:R-:W1:Y:S01]  /*9480*/  SHFL.DOWN PT, R7, R180, 0x10, 0x1f ;  /* 0x0a001f00b4077f89 */ /* 0x000e6200000e0000 */
[----:B------:R-:W-:Y:S02]  /*9490*/  FMUL.FTZ R4, R137, R171 ;  /* 0x000000ab89047220 */ /* 0x000fe40000410000 */
[----:B------:R-:W-:Y:S01]  /*94a0*/  FMUL.FTZ R5, R3, R175 ;  /* 0x000000af03057220 */ /* 0x000fe20000410000 */
[----:B------:R-:W2:Y:S01]  /*94b0*/  SHFL.DOWN PT, R21, R178, 0x10, 0x1f ;  /* 0x0a001f00b2157f89 */ /* 0x000ea200000e0000 */
        /* <DEDUP_REMOVED lines=10> */
[----:B------:R-:W-:Y:S02]  /*9560*/  FFMA.FTZ R103, R6, R84, R103 ;  /* 0x0000005406677223 */ /* 0x000fe40000010067 */
        /* <DEDUP_REMOVED lines=8> */
[----:B------:R-:W-:Y:S02]  /*95f0*/  FFMA.FTZ R105, R20, R80, R105 ;  /* 0x0000005014697223 */ /* 0x000fe40000010069 */
[----:B------:R-:W-:Y:S02]  /*9600*/  FFMA.FTZ R181, R129, R20, R181 ;  /* 0x0000001481b57223 */ /* 0x000fe400000100b5 */
[C---:B------:R-:W-:Y:S02]  /*9610*/  FFMA.FTZ R187, R2.reuse, R187, R5 ;  /* 0x000000bb02bb7223 */ /* 0x040fe40000010005 */
[-C--:B------:R-:W-:Y:S02]  /*9620*/  FFMA.FTZ R5, R2, R189.reuse, -R4 ;  /* 0x000000bd02057223 */ /* 0x080fe40000010804 */
[----:B------:R-:W-:Y:S02]  /*9630*/  FMUL.FTZ R20, R121, R189 ;  /* 0x000000bd79147220 */ /* 0x000fe40000410000 */
[----:B-1----:R-:W-:-:S02]  /*9640*/  @!P0 FADD.FTZ R180, R180, R7 ;  /* 0x00000007b4b48221 */ /* 0x002fc40000010000 */
[C---:B------:R-:W-:Y:S02]  /*9650*/  FMUL.FTZ R189, R3.reuse, R189 ;  /* 0x000000bd03bd7220 */ /* 0x040fe40000410000 */
[-C--:B------:R-:W-:Y:S01]  /*9660*/  FMUL.FTZ R3, R3, R177.reuse ;  /* 0x000000b103037220 */ /* 0x080fe20000410000 */
[----:B------:R-:W-:Y:S01]  /*9670*/  MOV R4, R180 ;  /* 0x000000b400047202 */ /* 0x000fe20000000f00 */
[----:B------:R-:W-:Y:S02]  /*9680*/  FFMA.FTZ R7, R2, R177, -R6 ;  /* 0x000000b102077223 */ /* 0x000fe40000010806 */
[----:B--2---:R-:W-:Y:S02]  /*9690*/  @!P0 FADD.FTZ R178, R178, R21 ;  /* 0x00000015b2b28221 */ /* 0x004fe40000010000 */
        /* <DEDUP_REMOVED lines=32> */
[----:B-1----:R-:W-:Y:S02]  /*98a0*/  ISETP.NE.AND P0, PT, R168, c[0x0][0x174], PT ;  /* 0x00005d00a8007a0c */ /* 0x002fe40003f05270 */
[----:B------:R-:W-:-:S11]  /*98b0*/  SHF.L.U32 R6, R75, 0x3, RZ ;  /* 0x000000034b067819 */ /* 0x000fd600000006ff */
[----:B------:R-:W1:Y:S02]  /*98c0*/  @P0 LDS.64 R2, [R6+0x3e10] ;  /* 0x003e100006020984 */ /* 0x000e640000000a00 */
[----:B-1----:R-:W-:Y:S02]  /*98d0*/  @P0 FADD.FTZ R5, R5, R3 ;  /* 0x0000000305050221 */ /* 0x002fe40000010000 */
[----:B------:R-:W-:-:S05]  /*98e0*/  @P0 FADD.FTZ R4, R4, R2 ;  /* 0x0000000204040221 */ /* 0x000fca0000010000 */
[----:B------:R1:W-:Y:S02]  /*98f0*/  STS.64 [R6+0x3e10], R4 ;  /* 0x003e100406007388 */ /* 0x0003e40000000a00 */
.L_x_12071:
[----:B-1----:R-:W-:Y:S05]  /*9900*/  BSYNC B0 ;  /* 0x0000000000007941 */ /* 0x002fea0003800000 */
.L_x_12070:
[----:B------:R-:W-:Y:S02]  /*9910*/  IADD3 R75, R75, 0x1, RZ ;  /* 0x000000014b4b7810 */ /* 0x000fe40007ffe0ff */
[----:B------:R-:W-:Y:S02]  /*9920*/  IADD3 R90, P1, R90, 0x1, RZ ;  /* 0x000000015a5a7810 */ /* 0x000fe40007f3e0ff */
[----:B------:R-:W-:Y:S02]  /*9930*/  ISETP.GE.AND P0, PT, R75, c[0x0][0x16c], PT ;  /* 0x00005b004b007a0c */ /* 0x000fe40003f06270 */
[----:B------:R-:W-:-:S11]  /*9940*/  IADD3.X R73, RZ, R73, RZ, P1, !PT ;  /* 0x00000049ff497210 */ /* 0x000fd60000ffe4ff */
[----:B------:R-:W-:Y:S01]  /*9950*/  @P0 CALL.REL.NOINC `(.L_x_12025) ;  /* 0x0000001000000944 */ /* 0x000fe20003c00000 */
[----:B------:R-:W-:Y:S05]  /*9960*/  BRA `(.L_x_12072) ;  /* 0xffffa78000007947 */ /* 0x000fea000383ffff */
.L_x_12025:
        /* <DEDUP_REMOVED lines=27> */
[----:B----4-:R-:W4:Y:S04]  /*9b20*/  @!P4 LDG.E.U16 R4, [R10.64+0xc0] ;  /* 0x0000c00a0a04c981 */ /* 0x010f28000c1e1500 */
[----:B------:R-:W4:Y:S04]  /*9b30*/  @!P3 LDG.E.U16 R7, [R10.64+0x100] ;  /* 0x0001000a0a07b981 */ /* 0x000f28000c1e1500 */
[----:B------:R-:W4:Y:S04]  /*9b40*/  @!P2 LDG.E.U16 R6, [R10.64+0x140] ;  /* 0x0001400a0a06a981 */ /* 0x000f28000c1e1500 */
[----:B------:R-:W4:Y:S04]  /*9b50*/  @!P1 LDG.E.U16 R13, [R10.64+0x180] ;  /* 0x0001800a0a0d9981 */ /* 0x000f28000c1e1500 */
[----:B------:R-:W4:Y:S01]  /*9b60*/  @!P0 LDG.E.U16 R12, [R10.64+0x1c0] ;  /* 0x0001c00a0a0c8981 */ /* 0x000f22000c1e1500 */
[----:B------:R-:W-:-:S02]  /*9b70*/  ISETP.NE.AND P6, PT, R62, RZ, PT ;  /* 0x000000ff3e00720c */ /* 0x000fc40003fc5270 */
[----:B------:R-:W-:Y:S02]  /*9b80*/  F2FP.BF16.PACK_AB R107, R107, R108 ;  /* 0x0000006c6b6b723e */ /* 0x000fe400000010ff */
[----:B------:R-:W-:Y:S02]  /*9b90*/  F2FP.BF16.PACK_AB R105, R105, R106 ;  /* 0x0000006a6969723e */ /* 0x000fe400000010ff */
[----:B------:R-:W-:Y:S02]  /*9ba0*/  F2FP.BF16.PACK_AB R103, R103, R104 ;  /* 0x000000686767723e */ /* 0x000fe400000010ff */
[----:B------:R-:W-:-:S04]  /*9bb0*/  F2FP.BF16.PACK_AB R101, R101, R102 ;  /* 0x000000666565723e */ /* 0x000fc800000010ff */
[----:B------:R-:W-:Y:S01]  /*9bc0*/  PRMT R31, R101, 0x7632, R31 ;  /* 0x00007632651f7816 */ /* 0x000fe2000000001f */
[----:B------:R-:W-:-:S04]  /*9bd0*/  IMAD R77, R71, c[0x0][0x2e0], RZ ;  /* 0x0000b800474d7a24 */ /* 0x000fc800078e02ff */
[----:B------:R-:W-:Y:S01]  /*9be0*/  IMAD R77, R72, c[0x0][0x2e4], R77 ;  /* 0x0000b900484d7a24 */ /* 0x000fe200078e024d */
[----:B------:R-:W-:Y:S01]  /*9bf0*/  BSSY B0, `(.L_x_12073) ;  /* 0x0000086000007945 */ /* 0x000fe20003800000 */
[----:B--2---:R-:W-:Y:S04]  /*9c00*/  STS.U16 [R46], R3 ;  /* 0x000000032e007388 */ /* 0x004fe80000000400 */
[----:B---3--:R-:W-:Y:S04]  /*9c10*/  STS.U16 [R45+0x40], R2 ;  /* 0x000040022d007388 */ /* 0x008fe80000000400 */
[----:B-----5:R-:W-:Y:S04]  /*9c20*/  STS.U16 [R44+0x80], R5 ;  /* 0x000080052c007388 */ /* 0x020fe80000000400 */
        /* <DEDUP_REMOVED lines=11> */
[----:B------:R-:W-:Y:S01]  /*9ce0*/  LDS.U16 R6, [R36+0xe] ;  /* 0x00000e0024067984 */ /* 0x000fe20000000400 */
[----:B-1----:R-:W-:-:S05]  /*9cf0*/  PRMT R5, RZ, 0x5410, R20 ;  /* 0x00005410ff057816 */ /* 0x002fca0000000014 */
[----:B------:R-:W-:Y:S01]  /*9d00*/  FADD.FTZ R11, R5, R68 ;  /* 0x00000044050b7221 */ /* 0x000fe20000010000 */
[----:B--2---:R-:W-:Y:S02]  /*9d10*/  PRMT R5, RZ, 0x5410, R10 ;  /* 0x00005410ff057816 */ /* 0x004fe4000000000a */
[----:B---3--:R-:W-:Y:S02]  /*9d20*/  PRMT R3, RZ, 0x5410, R3 ;  /* 0x00005410ff037816 */ /* 0x008fe40000000003 */
[----:B------:R-:W-:Y:S01]  /*9d30*/  FSETP.GTU.FTZ.AND P0, PT, R11, 20, PT ;  /* 0x41a000000b00780b */ /* 0x000fe20003f1c000 */
[--C-:B------:R-:W-:Y:S02]  /*9d40*/  FADD.FTZ R10, R5, R68.reuse ;  /* 0x00000044050a7221 */ /* 0x100fe40000010000 */
[----:B------:R-:W1:Y:S01]  /*9d50*/  LDS.U16 R5, [R36+0xa] ;  /* 0x00000a0024057984 */ /* 0x000e620000000400 */
[----:B------:R-:W-:-:S03]  /*9d60*/  FADD.FTZ R12, R3, R68 ;  /* 0x00000044030c7221 */ /* 0x000fc60000010000 */
[----:B------:R-:W2:Y:S06]  /*9d70*/  LDS.U16 R3, [R36+0xc] ;  /* 0x00000c0024037984 */ /* 0x000eac0000000400 */
[----:B------:R-:W-:Y:S01]  /*9d80*/  @!P0 FMUL.FTZ R7, R11, -1.4426950216293334961 ;  /* 0xbfb8aa3b0b078820 */ /* 0x000fe20000410000 */
[----:B------:R-:W-:Y:S06]  /*9d90*/  BAR.SYNC.DEFER_BLOCKING 0x0 ;  /* 0x0000000000007b1d */ /* 0x000fec0000010000 */
[----:B------:R-:W3:Y:S01]  /*9da0*/  @!P0 MUFU.EX2 R7, R7 ;  /* 0x0000000700078308 */ /* 0x000ee20000000800 */
[----:B------:R-:W-:-:S02]  /*9db0*/  FSETP.GTU.FTZ.AND P4, PT, R12, 20, PT ;  /* 0x41a000000c00780b */ /* 0x000fc40003f9c000 */
[----:B----4-:R-:W-:-:S05]  /*9dc0*/  PRMT R13, RZ, 0x5410, R2 ;  /* 0x00005410ff0d7816 */ /* 0x010fca0000000002 */
[----:B------:R-:W-:Y:S01]  /*9dd0*/  FADD.FTZ R13, R13, R68 ;  /* 0x000000440d0d7221 */ /* 0x000fe20000010000 */
[----:B------:R-:W-:-:S04]  /*9de0*/  FSETP.GTU.FTZ.AND P5, PT, R10, 20, PT ;  /* 0x41a000000a00780b */ /* 0x000fc80003fbc000 */
[----:B------:R-:W-:Y:S01]  /*9df0*/  FSETP.GTU.FTZ.AND P3, PT, R13, 20, PT ;  /* 0x41a000000d00780b */ /* 0x000fe20003f7c000 */
[----:B---3--:R-:W-:Y:S02]  /*9e00*/  @!P0 FADD.FTZ R2, R7, 1 ;  /* 0x3f80000007028421 */ /* 0x008fe40000010000 */
[----:B------:R-:W-:Y:S02]  /*9e10*/  @!P4 FMUL.FTZ R11, R12, -1.4426950216293334961 ;  /* 0xbfb8aa3b0c0bc820 */ /* 0x000fe40000410000 */
[----:B------:R-:W3:Y:S01]  /*9e20*/  @!P0 MUFU.RCP R12, R2 ;  /* 0x00000002000c8308 */ /* 0x000ee20000001000 */
[----:B-----5:R-:W-:Y:S02]  /*9e30*/  PRMT R7, RZ, 0x5410, R4 ;  /* 0x00005410ff077816 */ /* 0x020fe40000000004 */
[----:B-1----:R-:W-:Y:S02]  /*9e40*/  PRMT R5, RZ, 0x5410, R5 ;  /* 0x00005410ff057816 */ /* 0x002fe40000000005 */
[----:B--2---:R-:W-:-:S03]  /*9e50*/  PRMT R3, RZ, 0x5410, R3 ;  /* 0x00005410ff037816 */ /* 0x004fc60000000003 */
[--C-:B------:R-:W-:Y:S02]  /*9e60*/  FADD.FTZ R5, R5, R68.reuse ;  /* 0x0000004405057221 */ /* 0x100fe40000010000 */
[----:B------:R-:W-:Y:S02]  /*9e70*/  @!P3 FMUL.FTZ R4, R13, -1.4426950216293334961 ;  /* 0xbfb8aa3b0d04b820 */ /* 0x000fe40000410000 */
[--C-:B------:R-:W-:Y:S02]  /*9e80*/  FADD.FTZ R20, R7, R68.reuse ;  /* 0x0000004407147221 */ /* 0x100fe40000010000 */
[----:B------:R-:W-:Y:S02]  /*9e90*/  FADD.FTZ R13, R3, R68 ;  /* 0x00000044030d7221 */ /* 0x000fe40000010000 */
[----:B------:R-:W-:Y:S01]  /*9ea0*/  @!P5 FMUL.FTZ R10, R10, -1.4426950216293334961 ;  /* 0xbfb8aa3b0a0ad820 */ /* 0x000fe20000410000 */
[----:B------:R-:W1:Y:S01]  /*9eb0*/  @!P4 MUFU.EX2 R11, R11 ;  /* 0x0000000b000bc308 */ /* 0x000e620000000800 */
[----:B------:R-:W-:Y:S01]  /*9ec0*/  FSETP.GTU.FTZ.AND P1, PT, R5, 20, PT ;  /* 0x41a000000500780b */ /* 0x000fe20003f3c000 */
[----:B---3--:R-:W-:Y:S01]  /*9ed0*/  @!P0 FMUL.FTZ R93, R93, R12 ;  /* 0x0000000c5d5d8220 */ /* 0x008fe20000410000 */
[----:B------:R-:W-:-:S02]  /*9ee0*/  FSETP.GTU.FTZ.AND P2, PT, R20, 20, PT ;  /* 0x41a000001400780b */ /* 0x000fc40003f5c000 */
[----:B------:R-:W-:-:S03]  /*9ef0*/  FSETP.GTU.FTZ.AND P0, PT, R13, 20, PT ;  /* 0x41a000000d00780b */ /* 0x000fc60003f1c000 */
[----:B------:R-:W2:Y:S01]  /*9f00*/  @!P5 MUFU.EX2 R10, R10 ;  /* 0x0000000a000ad308 */ /* 0x000ea20000000800 */
[----:B------:R-:W-:Y:S02]  /*9f10*/  PRMT R3, RZ, 0x5410, R6 ;  /* 0x00005410ff037816 */ /* 0x000fe40000000006 */
[----:B------:R-:W-:-:S03]  /*9f20*/  PRMT R12, R107, 0x7632, R12 ;  /* 0x000076326b0c7816 */ /* 0x000fc6000000000c */
[----:B------:R-:W-:Y:S02]  /*9f30*/  FADD.FTZ R6, R3, R68 ;  /* 0x0000004403067221 */ /* 0x000fe40000010000 */
[----:B------:R-:W-:Y:S02]  /*9f40*/  @!P1 FMUL.FTZ R3, R5, -1.4426950216293334961 ;  /* 0xbfb8aa3b05039820 */ /* 0x000fe40000410000 */
[----:B------:R-:W-:Y:S01]  /*9f50*/  @!P2 FMUL.FTZ R2, R20, -1.4426950216293334961 ;  /* 0xbfb8aa3b1402a820 */ /* 0x000fe20000410000 */
[----:B------:R-:W-:Y:S01]  /*9f60*/  PRMT R20, R103, 0x7632, R20 ;  /* 0x0000763267147816 */ /* 0x000fe20000000014 */
[----:B------:R-:W-:Y:S01]  /*9f70*/  @!P0 FMUL.FTZ R5, R13, -1.4426950216293334961 ;  /* 0xbfb8aa3b0d058820 */ /* 0x000fe20000410000 */
[----:B------:R-:W-:Y:S01]  /*9f80*/  PRMT R13, R105, 0x7632, R13 ;  /* 0x00007632690d7816 */ /* 0x000fe2000000000d */
[----:B-1----:R-:W-:Y:S01]  /*9f90*/  @!P4 FADD.FTZ R11, R11, 1 ;  /* 0x3f8000000b0bc421 */ /* 0x002fe20000010000 */
[----:B------:R-:W-:Y:S01]  /*9fa0*/  STS.U16 [R36], R107 ;  /* 0x0000006b24007388 */ /* 0x000fe20000000400 */
[----:B--2---:R-:W-:-:S03]  /*9fb0*/  @!P5 FADD.FTZ R10, R10, 1 ;  /* 0x3f8000000a0ad421 */ /* 0x004fc60000010000 */
[----:B------:R1:W-:Y:S01]  /*9fc0*/  STS.U16 [R36+0x2], R12 ;  /* 0x0000020c24007388 */ /* 0x0003e20000000400 */
[----:B------:R-:W2:Y:S03]  /*9fd0*/  @!P5 MUFU.RCP R7, R10 ;  /* 0x0000000a0007d308 */ /* 0x000ea60000001000 */
[----:B------:R-:W-:Y:S04]  /*9fe0*/  STS.U16 [R36+0x4], R105 ;  /* 0x0000046924007388 */ /* 0x000fe80000000400 */
[----:B------:R-:W-:Y:S01]  /*9ff0*/  STS.U16 [R36+0x6], R13 ;  /* 0x0000060d24007388 */ /* 0x000fe20000000400 */
[----:B-1----:R1:W-:Y:S03]  /*a000*/  @!P4 MUFU.RCP R12, R11 ;  /* 0x0000000b000cc308 */ /* 0x0023e60000001000 */
        /* <DEDUP_REMOVED lines=12> */
[----:B-1----:R-:W-:Y:S04]  /*a0d0*/  LDS.U16 R11, [R39+0x1c0] ;  /* 0x0001c000270b7984 */ /* 0x002fe80000000400 */
[----:B------:R-:W-:Y:S04]  /*a0e0*/  @!P6 STS [0x210], R47 ;  /* 0x0002102fff00e388 */ /* 0x000fe80000000800 */
[----:B------:R-:W-:Y:S01]  /*a0f0*/  BAR.SYNC.DEFER_BLOCKING 0x0 ;  /* 0x0000000000007b1d */ /* 0x000fe20000010000 */
[----:B--2---:R-:W-:Y:S01]  /*a100*/  @!P5 FMUL.FTZ R94, R94, R7 ;  /* 0x000000075e5ed220 */ /* 0x004fe20000410000 */
[----:B------:R-:W-:-:S04]  /*a110*/  FSETP.GTU.FTZ.AND P5, PT, R6, 20, PT ;  /* 0x41a000000600780b */ /* 0x000fc80003fbc000 */
[----:B------:R-:W1:Y:S08]  /*a120*/  @!P3 MUFU.EX2 R4, R4 ;  /* 0x000000040004b308 */ /* 0x000e700000000800 */
[----:B------:R-:W-:Y:S01]  /*a130*/  @!P2 MUFU.EX2 R2, R2 ;  /* 0x000000020002a308 */ /* 0x000fe20000000800 */
[----:B------:R-:W-:Y:S01]  /*a140*/  @!P5 FMUL.FTZ R6, R6, -1.4426950216293334961 ;  /* 0xbfb8aa3b0606d820 */ /* 0x000fe20000410000 */
[----:B------:R-:W2:Y:S06]  /*a150*/  LDS R33, [0x210] ;  /* 0x00021000ff217984 */ /* 0x000eac0000000800 */
[----:B------:R-:W4:Y:S01]  /*a160*/  @!P1 MUFU.EX2 R3, R3 ;  /* 0x0000000300039308 */ /* 0x000f220000000800 */
[----:B-1----:R-:W-:-:S07]  /*a170*/  @!P3 FADD.FTZ R4, R4, 1 ;  /* 0x3f8000000404b421 */ /* 0x002fce0000010000 */
[----:B------:R4:W1:Y:S08]  /*a180*/  @!P5 MUFU.EX2 R10, R6 ;  /* 0x00000006000ad308 */ /* 0x0008700000000800 */
[----:B------:R5:W0:Y:S01]  /*a190*/  @!P0 MUFU.EX2 R7, R5 ;  /* 0x0000000500078308 */ /* 0x000a220000000800 */
[----:B----4-:R-:W-:-:S07]  /*a1a0*/  @!P1 FADD.FTZ R6, R3, 1 ;  /* 0x3f80000003069421 */ /* 0x010fce0000010000 */
[----:B------:R4:W-:Y:S01]  /*a1b0*/  @!P3 MUFU.RCP R35, R4 ;  /* 0x000000040023b308 */ /* 0x0009e20000001000 */
[----:B-----5:R-:W-:Y:S02]  /*a1c0*/  @!P2 FADD.FTZ R5, R2, 1 ;  /* 0x3f8000000205a421 */ /* 0x020fe40000010000 */
[----:B------:R-:W-:-:S04]  /*a1d0*/  IMAD.WIDE.U32 R2, R69, c[0x0][0x2d8], RZ ;  /* 0x0000b60045027a25 */ /* 0x000fc800078e00ff */
[----:B----4-:R-:W-:-:S04]  /*a1e0*/  IMAD R4, R66, c[0x0][0x2d8], RZ ;  /* 0x0000b60042047a24 */ /* 0x010fc800078e02ff */
[----:B------:R-:W-:Y:S02]  /*a1f0*/  IMAD R75, R69, c[0x0][0x2dc], R4 ;  /* 0x0000b700454b7a24 */ /* 0x000fe400078e0204 */
[----:B-1----:R-:W-:-:S03]  /*a200*/  @!P5 FADD.FTZ R10, R10, 1 ;  /* 0x3f8000000a0ad421 */ /* 0x002fc60000010000 */
[----:B------:R-:W-:Y:S01]  /*a210*/  IADD3 R3, R3, R75, RZ ;  /* 0x0000004b03037210 */ /* 0x000fe20007ffe0ff */
[----:B---3--:R-:W-:Y:S01]  /*a220*/  @!P2 MUFU.RCP R20, R5 ;  /* 0x000000050014a308 */ /* 0x008fe20000001000 */
[----:B0-----:R-:W-:-:S03]  /*a230*/  @!P0 FADD.FTZ R7, R7, 1 ;  /* 0x3f80000007078421 */ /* 0x001fc60000010000 */
[----:B------:R-:W-:-:S04]  /*a240*/  IMAD.WIDE.U32 R2, R72, c[0x0][0x2e0], R2 ;  /* 0x0000b80048027a25 */ /* 0x000fc800078e0002 */
[----:B------:R-:W0:Y:S01]  /*a250*/  @!P5 MUFU.RCP R5, R10 ;  /* 0x0000000a0005d308 */ /* 0x000e220000001000 */
[----:B------:R-:W-:Y:S01]  /*a260*/  @!P4 FMUL.FTZ R95, R95, R12 ;  /* 0x0000000c5f5fc220 */ /* 0x000fe20000410000 */
[----:B------:R-:W-:-:S06]  /*a270*/  IADD3 R2, P4, R28, R2, RZ ;  /* 0x000000021c027210 */ /* 0x000fcc0007f9e0ff */
[----:B------:R1:W3:Y:S01]  /*a280*/  @!P0 MUFU.RCP R4, R7 ;  /* 0x0000000700048308 */ /* 0x0002e20000001000 */
[----:B------:R-:W-:Y:S02]  /*a290*/  IADD3.X R3, R0, R77, R3, P4, !PT ;  /* 0x0000004d00037210 */ /* 0x000fe400027fe403 */
[----:B--2---:R-:W-:-:S05]  /*a2a0*/  ISETP.GE.AND P4, PT, R50, R33, PT ;  /* 0x000000213200720c */ /* 0x004fca0003f86270 */
[----:B------:R2:W4:Y:S01]  /*a2b0*/  @!P1 MUFU.RCP R73, R6 ;  /* 0x0000000600499308 */ /* 0x0005220000001000 */
[----:B0-----:R-:W-:Y:S01]  /*a2c0*/  @!P5 FMUL.FTZ R100, R100, R5 ;  /* 0x000000056464d220 */ /* 0x001fe20000410000 */
[----:B-1----:R-:W-:Y:S01]  /*a2d0*/  LEA R7, P5, R50, c[0x0][0x330], 0x1 ;  /* 0x0000cc0032077a11 */ /* 0x002fe200078a08ff */
[----:B------:R-:W-:Y:S02]  /*a2e0*/  @!P3 FMUL.FTZ R96, R96, R35 ;  /* 0x000000236060b220 */ /* 0x000fe40000410000 */
[----:B---3--:R-:W-:Y:S01]  /*a2f0*/  @!P0 FMUL.FTZ R99, R99, R4 ;  /* 0x0000000463638220 */ /* 0x008fe20000410000 */
[----:B------:R-:W-:Y:S02]  /*a300*/  LEA.HI.X R4, R50, c[0x0][0x334], R49, 0x1, P5 ;  /* 0x0000cd0032047a11 */ /* 0x000fe400028f0c31 */
[----:B--2---:R-:W-:Y:S01]  /*a310*/  LEA R6, P5, R2, R7, 0x1 ;  /* 0x0000000702067211 */ /* 0x004fe200078a08ff */
[----:B------:R-:W-:Y:S01]  /*a320*/  @!P2 FMUL.FTZ R97, R97, R20 ;  /* 0x000000146161a220 */ /* 0x000fe20000410000 */
[----:B------:R-:W-:-:S02]  /*a330*/  ISETP.GE.AND P3, PT, R24, R33, PT ;  /* 0x000000211800720c */ /* 0x000fc40003f66270 */
[----:B------:R-:W-:Y:S01]  /*a340*/  ISETP.GE.AND P2, PT, R26, R33, PT ;  /* 0x000000211a00720c */ /* 0x000fe20003f46270 */
[----:B----4-:R-:W-:Y:S01]  /*a350*/  @!P1 FMUL.FTZ R98, R98, R73 ;  /* 0x0000004962629220 */ /* 0x010fe20000410000 */
[-C--:B------:R-:W-:Y:S02]  /*a360*/  ISETP.GE.AND P1, PT, R30, R33.reuse, PT ;  /* 0x000000211e00720c */ /* 0x080fe40003f26270 */
        /* <DEDUP_REMOVED lines=14> */
.L_x_12074:
[----:B------:R-:W-:Y:S05]  /*a450*/  BSYNC B0 ;  /* 0x0000000000007941 */ /* 0x000fea0003800000 */
.L_x_12073:
        /* <DEDUP_REMOVED lines=66> */
.L_x_12076:
[----:B------:R-:W-:Y:S05]  /*a880*/  BSYNC B0 ;  /* 0x0000000000007941 */ /* 0x000fea0003800000 */
.L_x_12075:
        /* <DEDUP_REMOVED lines=40> */
.L_x_12003:
        /* <DEDUP_REMOVED lines=24> */
.L_x_12079:
[----:B0-----:R-:W-:Y:S05]  /*ac90*/  BSYNC B0 ;  /* 0x0000000000007941 */ /* 0x001fea0003800000 */
.L_x_12078:
        /* <DEDUP_REMOVED lines=23> */
.L_x_12081:
[----:B------:R-:W1:Y:S02]  /*ae10*/  S2R R9, SR_TID.X ;  /* 0x0000000000097919 */ /* 0x000e640000002100 */
.L_x_12082:
[----:B0-----:R-:W-:Y:S05]  /*ae20*/  BSYNC B0 ;  /* 0x0000000000007941 */ /* 0x001fea0003800000 */
.L_x_12080:
[----:B-1----:R-:W-:-:S13]  /*ae30*/  ISETP.GE.AND P0, PT, R9, c[0x0][0x16c], PT ;  /* 0x00005b0009007a0c */ /* 0x002fda0003f06270 */
[----:B------:R-:W-:Y:S05]  /*ae40*/  @P0 EXIT ;  /* 0x000000000000094d */ /* 0x000fea0003800000 */
[----:B------:R-:W-:Y:S02]  /*ae50*/  IMAD R71, R71, c[0x0][0x288], RZ ;  /* 0x0000a20047477a24 */ /* 0x000fe400078e02ff */
[----:B------:R-:W-:-:S04]  /*ae60*/  IMAD.WIDE.U32 R4, R72, c[0x0][0x288], RZ ;  /* 0x0000a20048047a25 */ /* 0x000fc800078e00ff */
[----:B------:R-:W-:-:S05]  /*ae70*/  IMAD R13, R72, c[0x0][0x28c], R71 ;  /* 0x0000a300480d7a24 */ /* 0x000fca00078e0247 */
[----:B------:R-:W-:Y:S02]  /*ae80*/  IADD3 R13, R5, R13, RZ ;  /* 0x0000000d050d7210 */ /* 0x000fe40007ffe0ff */
.L_x_12083:
        /* <DEDUP_REMOVED lines=17> */
.L_x_12084:
        /* <DEDUP_REMOVED lines=14> */
.L_x_14735:


//--------------------- .text._Z25selective_scan_bwd_kernelI32Selective_Scan_bwd_kernel_traitsILi32ELi8ELb1ELb0ELb0ELb0ELb0EN3c108BFloat16ENS1_7complexIfEEEEv12SSMParamsBwd --------------------------
	.section	.text._Z25selective_scan_bwd_kernelI32Selective_Scan_bwd_kernel_traitsILi32ELi8ELb1ELb0ELb0ELb0ELb0EN3c108BFloat16ENS1_7complexIfEEEEv12SSMParamsBwd,"ax",@progbits
	.sectioninfo	@"SHI_REGISTERS=144"
	.align	128
        .global         _Z25selective_scan_bwd_kernelI32Selective_Scan_bwd_kernel_traitsILi32ELi8ELb1ELb0ELb0ELb0ELb0EN3c108BFloat16ENS1_7complexIfEEEEv12SSMParamsBwd
        .type           _Z25selective_scan_bwd_kernelI32Selective_Scan_bwd_kernel_traitsILi32ELi8ELb1ELb0ELb0ELb0ELb0EN3c108BFloat16ENS1_7complexIfEEEEv12SSMParamsBwd,@function
        .size           _Z25selective_scan_bwd_kernelI32Selective_Scan_bwd_kernel_traitsILi32ELi8ELb1ELb0ELb0ELb0ELb0EN3c108BFloat16ENS1_7complexIfEEEEv12SSMParamsBwd,(.L_x_14736 - _Z25selective_scan_bwd_kernelI32Selective_Scan_bwd_kernel_traitsILi32ELi8ELb1ELb0ELb0ELb0ELb0EN3c108BFloat16ENS1_7complexIfEEEEv12SSMParamsBwd)
        .other          _Z25selective_scan_bwd_kernelI32Selective_Scan_bwd_kernel_traitsILi32ELi8ELb1ELb0ELb0ELb0ELb0EN3c108BFloat16ENS1_7complexIfEEEEv12SSMParamsBwd,@"STO_CUDA_ENTRY STV_DEFAULT"
_Z25selective_scan_bwd_kernelI32Selective_Scan_bwd_kernel_traitsILi32ELi8ELb1ELb0ELb0ELb0ELb0EN3c108BFloat16ENS1_7complexIfEEEEv12SSMParamsBwd:
.text._Z25selective_scan_bwd_kernelI32Selective_Scan_bwd_kernel_traitsILi32ELi8ELb1ELb0ELb0ELb0ELb0EN3c108BFloat16ENS1_7complexIfEEEEv12SSMParamsBwd:
        /* <DEDUP_REMOVED lines=10> */
[----:B-1----:R-:W-:-:S03]  /*00a0*/  SHF.R.S32.HI R38, RZ, 0x1f, R39 ;  /* 0x0000001fff267819 */ /* 0x002fc60000011427 */
[----:B------:R-:W-:-:S04]  /*00b0*/  IMAD R0, R34, c[0x0][0x1d0], RZ ;  /* 0x0000740022007a24 */ /* 0x000fc800078e02ff */
[C---:B------:R-:W-:Y:S01]  /*00c0*/  @P0 LEA R6, P2, R39.reuse, c[0x0][0x238], 0x2 ;  /* 0x00008e0027060a11 */ /* 0x040fe200078410ff */
[C---:B------:R-:W-:Y:S01]  /*00d0*/  IMAD R10, R34.reuse, c[0x0][0x1e0], RZ ;  /* 0x00007800220a7a24 */ /* 0x040fe200078e02ff */
[----:B------:R-:W-:Y:S01]  /*00e0*/  @P1 LEA R8, P3, R39, c[0x0][0x250], 0x2 ;  /* 0x0000940027081a11 */ /* 0x000fe200078610ff */
[----:B------:R-:W-:Y:S01]  /*00f0*/  IMAD.WIDE.U32 R2, R35, c[0x0][0x1d0], RZ ;  /* 0x0000740023027a25 */ /* 0x000fe200078e00ff */
        /* <DEDUP_REMOVED lines=9> */
[C---:B------:R-:W-:Y:S01]  /*0190*/  IMAD R0, R38.reuse, c[0x0][0x1d8], RZ ;  /* 0x0000760026007a24 */ /* 0x040fe200078e02ff */
[----:B------:R-:W-:Y:S01]  /*01a0*/  IADD3 R5, R5, R13, RZ ;  /* 0x0000000d05057210 */ /* 0x000fe20007ffe0ff */
[C---:B------:R-:W-:Y:S01]  /*01b0*/  IMAD R10, R38.reuse, c[0x0][0x280], RZ ;  /* 0x0000a000260a7a24 */ /* 0x040fe200078e02ff */
[----:B------:R-:W-:Y:S01]  /*01c0*/  ISETP.NE.U32.AND P0, PT, RZ, c[0x0][0x260], PT ;  /* 0x00009800ff007a0c */ /* 0x000fe20003f05070 */
[C---:B0-----:R-:W-:Y:S01]  /*01d0*/  IMAD.WIDE.U32 R6, R35.reuse, c[0x0][0x278], RZ ;  /* 0x00009e0023067a25 */ /* 0x041fe200078e00ff */
[----:B------:R-:W-:Y:S01]  /*01e0*/  CS2R R16, SRZ ;  /* 0x0000000000107805 */ /* 0x000fe2000001ff00 */
[----:B------:R-:W-:Y:S01]  /*01f0*/  CS2R R32, SRZ ;  /* 0x0000000000207805 */ /* 0x000fe2000001ff00 */
[----:B------:R-:W-:Y:S01]  /*0200*/  ISETP.NE.AND.EX P0, PT, RZ, c[0x0][0x264], PT, P0 ;  /* 0x00009900ff007a0c */ /* 0x000fe20003f05300 */
[----:B-1----:R-:W-:Y:S01]  /*0210*/  IMAD R9, R35, c[0x0][0x27c], R12 ;  /* 0x00009f0023097a24 */ /* 0x002fe200078e020c */
[----:B------:R-:W-:Y:S01]  /*0220*/  MOV R12, c[0x0][0x174] ;  /* 0x00005d00000c7a02 */ /* 0x000fe20000000f00 */
[----:B------:R-:W-:-:S02]  /*0230*/  IMAD R8, R38, c[0x0][0x1e8], RZ ;  /* 0x00007a0026087a24 */ /* 0x000fc400078e02ff */
[----:B------:R-:W-:Y:S01]  /*0240*/  IMAD.WIDE.U32 R2, R39, c[0x0][0x1d8], R2 ;  /* 0x0000760027027a25 */ /* 0x000fe200078e0002 */
[----:B------:R-:W-:Y:S02]  /*0250*/  IADD3 R7, R7, R9, RZ ;  /* 0x0000000907077210 */ /* 0x000fe40007ffe0ff */
[C---:B------:R-:W-:Y:S01]  /*0260*/  LEA R9, R12.reuse, 0xffffff00, 0x8 ;  /* 0xffffff000c097811 */ /* 0x040fe200078e40ff */
[C---:B------:R-:W-:Y:S01]  /*0270*/  IMAD.WIDE.U32 R4, R39.reuse, c[0x0][0x1e8], R4 ;  /* 0x00007a0027047a25 */ /* 0x040fe200078e0004 */
[----:B------:R-:W-:Y:S02]  /*0280*/  ISETP.GE.AND P3, PT, R12, 0x1, PT ;  /* 0x000000010c00780c */ /* 0x000fe40003f66270 */
[----:B------:R-:W-:Y:S01]  /*0290*/  SHF.R.S32.HI R11, RZ, 0x1f, R9 ;  /* 0x0000001fff0b7819 */ /* 0x000fe20000011409 */
[----:B------:R-:W-:Y:S01]  /*02a0*/  IMAD R0, R39, c[0x0][0x1dc], R0 ;  /* 0x0000770027007a24 */ /* 0x000fe200078e0200 */
[----:B------:R-:W-:Y:S01]  /*02b0*/  IADD3 R29, P1, R9, R2, RZ ;  /* 0x00000002091d7210 */ /* 0x000fe20007f3e0ff */
[----:B------:R-:W-:Y:S01]  /*02c0*/  IMAD R8, R39, c[0x0][0x1ec], R8 ;  /* 0x00007b0027087a24 */ /* 0x000fe200078e0208 */
[----:B------:R-:W-:Y:S01]  /*02d0*/  IADD3 R27, P2, R9, R4, RZ ;  /* 0x00000004091b7210 */ /* 0x000fe20007f5e0ff */
[----:B------:R-:W-:Y:S01]  /*02e0*/  IMAD.WIDE.U32 R6, R39, c[0x0][0x280], R6 ;  /* 0x0000a00027067a25 */ /* 0x000fe200078e0006 */
[----:B------:R-:W-:-:S02]  /*02f0*/  IADD3.X R2, R11, R3, R0, P1, !PT ;  /* 0x000000030b027210 */ /* 0x000fc40000ffe400 */
[----:B------:R-:W-:Y:S01]  /*0300*/  IADD3.X R4, R11, R5, R8, P2, !PT ;  /* 0x000000050b047210 */ /* 0x000fe200017fe408 */
[----:B------:R-:W-:Y:S01]  /*0310*/  IMAD R10, R39, c[0x0][0x284], R10 ;  /* 0x0000a100270a7a24 */ /* 0x000fe200078e020a */
[----:B------:R-:W-:Y:S01]  /*0320*/  ISETP.NE.U32.AND P1, PT, RZ, c[0x0][0x328], PT ;  /* 0x0000ca00ff007a0c */ /* 0x000fe20003f25070 */
[----:B------:R-:W-:Y:S01]  /*0330*/  @P0 IMAD R0, R35, c[0x0][0x164], R39 ;  /* 0x0000590023000a24 */ /* 0x000fe200078e0227 */
[----:B------:R-:W-:Y:S02]  /*0340*/  ISETP.NE.U32.AND P2, PT, RZ, c[0x0][0x348], PT ;  /* 0x0000d200ff007a0c */ /* 0x000fe40003f45070 */
[----:B------:R-:W-:Y:S01]  /*0350*/  ISETP.NE.AND.EX P1, PT, RZ, c[0x0][0x32c], PT, P1 ;  /* 0x0000cb00ff007a0c */ /* 0x000fe20003f25310 */
[----:B------:R-:W-:Y:S01]  /*0360*/  @P0 IMAD R0, R0, c[0x0][0x174], RZ ;  /* 0x00005d0000000a24 */ /* 0x000fe200078e02ff */
[----:B------:R-:W-:Y:S02]  /*0370*/  ISETP.NE.AND.EX P2, PT, RZ, c[0x0][0x34c], PT, P2 ;  /* 0x0000d300ff007a0c */ /* 0x000fe40003f45320 */
[----:B------:R-:W-:Y:S01]  /*0380*/  IADD3 R9, P4, R9, R6, RZ ;  /* 0x0000000609097210 */ /* 0x000fe20007f9e0ff */
[----:B------:R-:W-:Y:S01]  /*0390*/  @P0 IMAD R0, R0, c[0x0][0x16c], RZ ;  /* 0x00005b0000000a24 */ /* 0x000fe200078e02ff */
[----:B------:R-:W-:-:S02]  /*03a0*/  LEA R26, P5, R27, c[0x0][0x248], 0x1 ;  /* 0x000092001b1a7a11 */ /* 0x000fc400078a08ff */
[----:B------:R-:W-:Y:S02]  /*03b0*/  IADD3.X R6, R11, R7, R10, P4, !PT ;  /* 0x000000070b067210 */ /* 0x000fe400027fe40a */
[C---:B------:R-:W-:Y:S02]  /*03c0*/  LEA R28, P4, R29.reuse, c[0x0][0x240], 0x1 ;  /* 0x000090001d1c7a11 */ /* 0x040fe400078808ff */
[----:B------:R-:W-:Y:S02]  /*03d0*/  @P0 MOV R19, 0x10 ;  /* 0x0000001000130802 */ /* 0x000fe40000000f00 */
[----:B------:R-:W-:Y:S02]  /*03e0*/  LEA.HI.X R29, R29, c[0x0][0x244], R2, 0x1, P4 ;  /* 0x000091001d1d7a11 */ /* 0x000fe400020f0c02 */
[----:B------:R-:W-:Y:S01]  /*03f0*/  CS2R R2, SRZ ;  /* 0x0000000000027805 */ /* 0x000fe2000001ff00 */
[----:B------:R-:W-:Y:S01]  /*0400*/  LEA.HI.X R27, R27, c[0x0][0x24c], R4, 0x1, P5 ;  /* 0x000093001b1b7a11 */ /* 0x000fe200028f0c04 */
[----:B------:R-:W-:Y:S01]  /*0410*/  @P0 IMAD.WIDE R18, R0, R19, c[0x0][0x260] ;  /* 0x0000980000120625 */ /* 0x000fe200078e0213 */
[----:B------:R-:W-:Y:S01]  /*0420*/  LEA R24, P6, R9, c[0x0][0x308], 0x1 ;  /* 0x0000c20009187a11 */ /* 0x000fe200078c08ff */
[----:B------:R-:W-:Y:S01]  /*0430*/  @!P0 CS2R R18, SRZ ;  /* 0x0000000000128805 */ /* 0x000fe2000001ff00 */
[----:B------:R-:W-:-:S02]  /*0440*/  @P1 LEA R16, P4, R39, c[0x0][0x328], 0x2 ;  /* 0x0000ca0027101a11 */ /* 0x000fc400078810ff */
[----:B------:R-:W-:Y:S02]  /*0450*/  @P2 LEA R2, P5, R39, c[0x0][0x348], 0x2 ;  /* 0x0000d20027022a11 */ /* 0x000fe400078a10ff */
[----:B------:R-:W-:Y:S02]  /*0460*/  LEA.HI.X R25, R9, c[0x0][0x30c], R6, 0x1, P6 ;  /* 0x0000c30009197a11 */ /* 0x000fe400030f0c06 */
[C-C-:B------:R-:W-:Y:S02]  /*0470*/  @P1 LEA.HI.X R17, R39.reuse, c[0x0][0x32c], R38.reuse, 0x2, P4 ;  /* 0x0000cb0027111a11 */ /* 0x140fe400020f1426 */
[----:B------:R-:W-:Y:S01]  /*0480*/  @P2 LEA.HI.X R3, R39, c[0x0][0x34c], R38, 0x2, P5 ;  /* 0x0000d30027032a11 */ /* 0x000fe200028f1426 */
[----:B------:R-:W-:Y:S05]  /*0490*/  @!P3 BRA `(.L_x_12085) ;  /* 0x00003e900000b947 */ /* 0x000fea0003800000 */
[----:B------:R-:W0:Y:S01]  /*04a0*/  S2R R31, SR_TID.X ;  /* 0x00000000001f7919 */ /* 0x000e220000002100 */
[----:B------:R-:W-:Y:S01]  /*04b0*/  MOV R0, c[0x0][0x174] ;  /* 0x00005d0000007a02 */ /* 0x000fe20000000f00 */
[----:B------:R-:W-:Y:S02]  /*04c0*/  CS2R R32, SRZ ;  /* 0x0000000000207805 */ /* 0x000fe4000001ff00 */
[----:B------:R-:W1:Y:S04]  /*04d0*/  S2R R30, SR_LANEID ;  /* 0x00000000001e7919 */ /* 0x000e680000000000 */
.L_x_12102:
[----:B------:R-:W-:Y:S01]  /*04e0*/  BAR.SYNC.DEFER_BLOCKING 0x0 ;  /* 0x0000000000007b1d */ /* 0x000fe20000010000 */
[----:B0-----:R-:W-:-:S05]  /*04f0*/  IMAD.WIDE R8, R31, 0x10, R28 ;  /* 0x000000101f087825 */ /* 0x001fca00078e021c */
[----:B------:R-:W2:Y:S01]  /*0500*/  LDG.E.128 R12, [R8.64] ;  /* 0x00000006080c7981 */ /* 0x000ea2000c1e1d00 */
[----:B------:R-:W-:-:S03]  /*0510*/  IMAD.WIDE R20, R31, 0x10, R26 ;  /* 0x000000101f147825 */ /* 0x000fc600078e021a */
[----:B-12---:R-:W-:Y:S01]  /*0520*/  STS.128 [R30.X16], R12 ;  /* 0x0000000c1e007388 */ /* 0x006fe2000000cc00 */
[----:B------:R-:W-:-:S06]  /*0530*/  NOP ;  /* 0x0000000000007918 */ /* 0x000fcc0000000000 */
[----:B------:R-:W0:Y:S04]  /*0540*/  LDS.128 R4, [R30.X16] ;  /* 0x000000001e047984 */ /* 0x000e28000000cc00 */
[----:B------:R-:W-:Y:S06]  /*0550*/  BAR.SYNC.DEFER_BLOCKING 0x0 ;  /* 0x0000000000007b1d */ /* 0x000fec0000010000 */
[----:B------:R-:W2:Y:S01]  /*0560*/  LDG.E.128 R40, [R20.64] ;  /* 0x0000000614287981 */ /* 0x000ea2000c1e1d00 */
[----:B------:R-:W-:-:S03]  /*0570*/  IMAD.WIDE R22, R31, 0x10, R24 ;  /* 0x000000101f167825 */ /* 0x000fc600078e0218 */
[----:B--2---:R1:W-:Y:S01]  /*0580*/  STS.128 [R30.X16], R40 ;  /* 0x000000281e007388 */ /* 0x0043e2000000cc00 */
[----:B------:R-:W-:-:S06]  /*0590*/  NOP ;  /* 0x0000000000007918 */ /* 0x000fcc0000000000 */
[----:B------:R-:W2:Y:S04]  /*05a0*/  LDS.128 R8, [R30.X16] ;  /* 0x000000001e087984 */ /* 0x000ea8000000cc00 */
[----:B------:R-:W-:Y:S06]  /*05b0*/  BAR.SYNC.DEFER_BLOCKING 0x0 ;  /* 0x0000000000007b1d */ /* 0x000fec0000010000 */
[----:B------:R3:W4:Y:S01]  /*05c0*/  LDG.E.128 R44, [R22.64] ;  /* 0x00000006162c7981 */ /* 0x000722000c1e1d00 */
[--C-:B0-----:R-:W-:Y:S01]  /*05d0*/  PRMT R21, RZ, 0x5410, R4.reuse ;  /* 0x00005410ff157816 */ /* 0x101fe20000000004 */
[----:B-1----:R-:W-:Y:S01]  /*05e0*/  CS2R R42, SRZ ;  /* 0x00000000002a7805 */ /* 0x002fe2000001ff00 */
[----:B------:R-:W-:Y:S01]  /*05f0*/  CS2R R40, SRZ ;  /* 0x0000000000287805 */ /* 0x000fe2000001ff00 */
[----:B---3--:R-:W-:-:S02]  /*0600*/  PRMT R22, RZ, 0x7610, R4 ;  /* 0x00007610ff167816 */ /* 0x008fc40000000004 */
[----:B--2---:R-:W-:Y:S02]  /*0610*/  PRMT R81, RZ, 0x7610, R8 ;  /* 0x00007610ff517816 */ /* 0x004fe40000000008 */
[----:B------:R-:W-:Y:S02]  /*0620*/  PRMT R79, RZ, 0x7610, R9 ;  /* 0x00007610ff4f7816 */ /* 0x000fe40000000009 */
[--C-:B------:R-:W-:Y:S02]  /*0630*/  PRMT R23, RZ, 0x5410, R10.reuse ;  /* 0x00005410ff177816 */ /* 0x100fe4000000000a */
[----:B------:R-:W-:Y:S02]  /*0640*/  PRMT R77, RZ, 0x7610, R10 ;  /* 0x00007610ff4d7816 */ /* 0x000fe4000000000a */
[--C-:B------:R-:W-:Y:S02]  /*0650*/  PRMT R57, RZ, 0x5410, R11.reuse ;  /* 0x00005410ff397816 */ /* 0x100fe4000000000b */
[----:B------:R-:W-:Y:S01]  /*0660*/  PRMT R75, RZ, 0x7610, R11 ;  /* 0x00007610ff4b7816 */ /* 0x000fe2000000000b */
[----:B----4-:R0:W-:Y:S01]  /*0670*/  STS.128 [R30.X16], R44 ;  /* 0x0000002c1e007388 */ /* 0x0101e2000000cc00 */
[----:B------:R-:W-:-:S06]  /*0680*/  NOP ;  /* 0x0000000000007918 */ /* 0x000fcc0000000000 */
[----:B------:R-:W1:Y:S01]  /*0690*/  LDS.128 R12, [R30.X16] ;  /* 0x000000001e0c7984 */ /* 0x000e62000000cc00 */
[----:B0-----:R-:W-:Y:S01]  /*06a0*/  CS2R R46, SRZ ;  /* 0x00000000002e7805 */ /* 0x001fe2000001ff00 */
[----:B------:R-:W-:Y:S01]  /*06b0*/  CS2R R44, SRZ ;  /* 0x00000000002c7805 */ /* 0x000fe2000001ff00 */
[--C-:B-1----:R-:W-:Y:S02]  /*06c0*/  PRMT R20, RZ, 0x5410, R12.reuse ;  /* 0x00005410ff147816 */ /* 0x102fe4000000000c */
[----:B------:R-:W-:Y:S02]  /*06d0*/  PRMT R72, RZ, 0x7610, R12 ;  /* 0x00007610ff487816 */ /* 0x000fe4000000000c */
[----:B------:R-:W-:Y:S01]  /*06e0*/  PRMT R12, RZ, 0x5410, R5 ;  /* 0x00005410ff0c7816 */ /* 0x000fe20000000005 */
[C---:B------:R-:W-:Y:S01]  /*06f0*/  FFMA.FTZ R21, R20.reuse, R21, R33 ;  /* 0x0000001514157223 */ /* 0x040fe20000010021 */
[----:B------:R-:W-:Y:S01]  /*0700*/  PRMT R70, RZ, 0x7610, R13 ;  /* 0x00007610ff467816 */ /* 0x000fe2000000000d */
[-C--:B-----5:R-:W-:Y:S01]  /*0710*/  FMUL.FTZ R55, R20, R37.reuse ;  /* 0x0000002514377220 */ /* 0x0a0fe20000410000 */
[--C-:B------:R-:W-:Y:S01]  /*0720*/  PRMT R56, RZ, 0x5410, R14.reuse ;  /* 0x00005410ff387816 */ /* 0x100fe2000000000e */
[C---:B------:R-:W-:Y:S01]  /*0730*/  FFMA.FTZ R21, R72.reuse, R22, R21 ;  /* 0x0000001648157223 */ /* 0x040fe20000010015 */
[----:B------:R-:W-:Y:S01]  /*0740*/  PRMT R22, RZ, 0x5410, R13 ;  /* 0x00005410ff167816 */ /* 0x000fe2000000000d */
[-C--:B------:R-:W-:Y:S01]  /*0750*/  FMUL.FTZ R54, R72, R37.reuse ;  /* 0x0000002548367220 */ /* 0x080fe20000410000 */
[----:B------:R-:W-:Y:S01]  /*0760*/  MOV R13, c[0x0][0x16c] ;  /* 0x00005b00000d7a02 */ /* 0x000fe20000000f00 */
[-C--:B------:R-:W-:Y:S01]  /*0770*/  FMUL.FTZ R52, R70, R37.reuse ;  /* 0x0000002546347220 */ /* 0x080fe20000410000 */
[----:B------:R-:W-:Y:S01]  /*0780*/  PRMT R14, RZ, 0x7610, R14 ;  /* 0x00007610ff0e7816 */ /* 0x000fe2000000000e */
[C---:B------:R-:W-:Y:S01]  /*0790*/  FFMA.FTZ R21, R22.reuse, R12, R21 ;  /* 0x0000000c16157223 */ /* 0x040fe20000010015 */
[----:B------:R-:W-:Y:S01]  /*07a0*/  PRMT R12, RZ, 0x7610, R5 ;  /* 0x00007610ff0c7816 */ /* 0x000fe20000000005 */
[-C--:B------:R-:W-:Y:S01]  /*07b0*/  FMUL.FTZ R53, R22, R37.reuse ;  /* 0x0000002516357220 */ /* 0x080fe20000410000 */
[----:B------:R-:W-:Y:S01]  /*07c0*/  BAR.SYNC.DEFER_BLOCKING 0x0 ;  /* 0x0000000000007b1d */ /* 0x000fe20000010000 */
[----:B------:R-:W-:Y:S01]  /*07d0*/  ISETP.GE.AND P0, PT, R13, 0x1, PT ;  /* 0x000000010d00780c */ /* 0x000fe20003f06270 */
[-C--:B------:R-:W-:Y:S01]  /*07e0*/  FMUL.FTZ R51, R56, R37.reuse ;  /* 0x0000002538337220 */ /* 0x080fe20000410000 */
[----:B------:R-:W-:Y:S01]  /*07f0*/  PRMT R58, RZ, 0x5410, R15 ;  /* 0x00005410ff3a7816 */ /* 0x000fe2000000000f */
[----:B------:R-:W-:Y:S01]  /*0800*/  FFMA.FTZ R21, R70, R12, R21 ;  /* 0x0000000c46157223 */ /* 0x000fe20000010015 */
[--C-:B------:R-:W-:Y:S01]  /*0810*/  PRMT R12, RZ, 0x5410, R6.reuse ;  /* 0x00005410ff0c7816 */ /* 0x100fe20000000006 */
[-C--:B------:R-:W-:Y:S01]  /*0820*/  FMUL.FTZ R50, R14, R37.reuse ;  /* 0x000000250e327220 */ /* 0x080fe20000410000 */
[----:B------:R-:W-:Y:S01]  /*0830*/  PRMT R66, RZ, 0x7610, R15 ;  /* 0x00007610ff427816 */ /* 0x000fe2000000000f */
[-C--:B------:R-:W-:Y:S01]  /*0840*/  FMUL.FTZ R49, R58, R37.reuse ;  /* 0x000000253a317220 */ /* 0x080fe20000410000 */
[----:B------:R-:W-:Y:S01]  /*0850*/  PRMT R33, RZ, 0x7610, R7 ;  /* 0x00007610ff217816 */ /* 0x000fe20000000007 */
[----:B------:R-:W-:Y:S01]  /*0860*/  FFMA.FTZ R21, R56, R12, R21 ;  /* 0x0000000c38157223 */ /* 0x000fe20000010015 */
[----:B------:R-:W-:Y:S01]  /*0870*/  PRMT R12, RZ, 0x7610, R6 ;  /* 0x00007610ff0c7816 */ /* 0x000fe20000000006 */
[----:B------:R-:W-:Y:S01]  /*0880*/  FMUL.FTZ R48, R66, R37 ;  /* 0x0000002542307220 */ /* 0x000fe20000410000 */
[----:B------:R-:W-:-:S03]  /*0890*/  PRMT R15, RZ, 0x5410, R8 ;  /* 0x00005410ff0f7816 */ /* 0x000fc60000000008 */
[----:B------:R-:W-:Y:S01]  /*08a0*/  FFMA.FTZ R21, R14, R12, R21 ;  /* 0x0000000c0e157223 */ /* 0x000fe20000010015 */
[----:B------:R-:W-:-:S05]  /*08b0*/  PRMT R12, RZ, 0x5410, R7 ;  /* 0x00005410ff0c7816 */ /* 0x000fca0000000007 */
[----:B------:R-:W-:-:S04]  /*08c0*/  FFMA.FTZ R21, R58, R12, R21 ;  /* 0x0000000c3a157223 */ /* 0x000fc80000010015 */
[----:B------:R-:W-:Y:S01]  /*08d0*/  FFMA.FTZ R33, R66, R33, R21 ;  /* 0x0000002142217223 */ /* 0x000fe20000010015 */
[----:B------:R-:W-:Y:S01]  /*08e0*/  PRMT R21, RZ, 0x5410, R9 ;  /* 0x00005410ff157816 */ /* 0x000fe20000000009 */
[----:B------:R-:W-:Y:S05]  /*08f0*/  @!P0 BRA `(.L_x_12086) ;  /* 0x0000366000008947 */ /* 0x000fea0003800000 */
[----:B------:R-:W-:Y:S01]  /*0900*/  IADD3 R41, R0, -0x2, RZ ;  /* 0xfffffffe00297810 */ /* 0x000fe20007ffe0ff */
[----:B------:R-:W-:Y:S01]  /*0910*/  IMAD R42, R38, c[0x0][0x180], RZ ;  /* 0x00006000262a7a24 */ /* 0x000fe200078e02ff */
[----:B------:R-:W-:Y:S01]  /*0920*/  IADD3 R40, R0, -0x1, RZ ;  /* 0xffffffff00287810 */ /* 0x000fe20007ffe0ff */
[C---:B------:R-:W-:Y:S01]  /*0930*/  IMAD R44, R38.reuse, c[0x0][0x198], RZ ;  /* 0x00006600262c7a24 */ /* 0x040fe200078e02ff */
[----:B------:R-:W-:Y:S01]  /*0940*/  HFMA2.MMA R131, -RZ, RZ, 0, 0 ;  /* 0x00000000ff837435 */ /* 0x000fe200000001ff */
[----:B------:R-:W-:Y:S01]  /*0950*/  IMAD R46, R38, c[0x0][0x1b8], RZ ;  /* 0x00006e00262e7a24 */ /* 0x000fe200078e02ff */
[----:B------:R-:W-:Y:S01]  /*0960*/  MOV R65, RZ ;  /* 0x000000ff00417202 */ /* 0x000fe20000000f00 */
[----:B------:R-:W-:Y:S01]  /*0970*/  IMAD R83, R41, c[0x0][0x16c], RZ ;  /* 0x00005b0029537a24 */ /* 0x000fe200078e02ff */
[----:B------:R-:W-:Y:S01]  /*0980*/  LEA.HI R41, R40, R40, RZ, 0x1 ;  /* 0x0000002828297211 */ /* 0x000fe200078f08ff */
[----:B------:R-:W-:Y:S01]  /*0990*/  IMAD.WIDE.U32 R8, R39, c[0x0][0x180], RZ ;  /* 0x0000600027087a25 */ /* 0x000fe200078e00ff */
[----:B------:R-:W-:-:S02]  /*09a0*/  UMOV UR4, URZ ;  /* 0x0000003f00047c82 */ /* 0x000fc40008000000 */
[----:B------:R-:W-:Y:S01]  /*09b0*/  LOP3.LUT R41, R41, 0xfffffe, RZ, 0xc0, !PT ;  /* 0x00fffffe29297812 */ /* 0x000fe200078ec0ff */
[C---:B------:R-:W-:Y:S01]  /*09c0*/  IMAD.WIDE.U32 R10, R39.reuse, c[0x0][0x198], RZ ;  /* 0x00006600270a7a25 */ /* 0x040fe200078e00ff */
[----:B------:R-:W-:Y:S02]  /*09d0*/  LEA R88, P0, R8, c[0x0][0x220], 0x3 ;  /* 0x0000880008587a11 */ /* 0x000fe400078018ff */
[----:B------:R-:W-:Y:S01]  /*09e0*/  IADD3 R64, R40, -R41, RZ ;  /* 0x8000002928407210 */ /* 0x000fe20007ffe0ff */
[C---:B------:R-:W-:Y:S01]  /*09f0*/  IMAD.WIDE.U32 R12, R39.reuse, c[0x0][0x1b8], RZ ;  /* 0x00006e00270c7a25 */ /* 0x040fe200078e00ff */
[----:B------:R-:W-:Y:S01]  /*0a00*/  LEA R86, P1, R10, c[0x0][0x228], 0x3 ;  /* 0x00008a000a567a11 */ /* 0x000fe200078218ff */
[----:B------:R-:W-:Y:S01]  /*0a10*/  CS2R R40, SRZ ;  /* 0x0000000000287805 */ /* 0x000fe2000001ff00 */
[----:B------:R-:W-:Y:S01]  /*0a20*/  SHF.L.U32 R64, R64, 0x8, RZ ;  /* 0x0000000840407819 */ /* 0x000fe200000006ff */
[C---:B------:R-:W-:Y:S01]  /*0a30*/  IMAD R89, R39.reuse, c[0x0][0x184], R42 ;  /* 0x0000610027597a24 */ /* 0x040fe200078e022a */
[----:B------:R-:W-:Y:S01]  /*0a40*/  LEA R84, P2, R12, c[0x0][0x230], 0x3 ;  /* 0x00008c000c547a11 */ /* 0x000fe200078418ff */
[C---:B------:R-:W-:Y:S01]  /*0a50*/  IMAD R87, R39.reuse, c[0x0][0x19c], R44 ;  /* 0x0000670027577a24 */ /* 0x040fe200078e022c */
[----:B------:R-:W-:Y:S01]  /*0a60*/  CS2R R42, SRZ ;  /* 0x00000000002a7805 */ /* 0x000fe2000001ff00 */
[----:B------:R-:W-:Y:S01]  /*0a70*/  IMAD R85, R39, c[0x0][0x1bc], R46 ;  /* 0x00006f0027557a24 */ /* 0x000fe200078e022e */
[----:B------:R-:W-:Y:S01]  /*0a80*/  IADD3 R89, R9, R89, RZ ;  /* 0x0000005909597210 */ /* 0x000fe20007ffe0ff */
[----:B------:R-:W-:Y:S01]  /*0a90*/  IMAD.WIDE R82, R83, 0x10, R18 ;  /* 0x0000001053527825 */ /* 0x000fe200078e0212 */
[----:B------:R-:W-:Y:S01]  /*0aa0*/  IADD3 R87, R11, R87, RZ ;  /* 0x000000570b577210 */ /* 0x000fe20007ffe0ff */
[----:B------:R-:W-:Y:S01]  /*0ab0*/  CS2R R46, SRZ ;  /* 0x00000000002e7805 */ /* 0x000fe2000001ff00 */
[----:B------:R-:W-:Y:S01]  /*0ac0*/  IADD3 R85, R13, R85, RZ ;  /* 0x000000550d557210 */ /* 0x000fe20007ffe0ff */
[--C-:B------:R-:W-:Y:S01]  /*0ad0*/  FADD.FTZ R80, R15, R36.reuse ;  /* 0x000000240f507221 */ /* 0x100fe20000010000 */
[----:B------:R-:W-:Y:S01]  /*0ae0*/  LEA.HI.X R89, R8, c[0x0][0x224], R89, 0x3, P0 ;  /* 0x0000890008597a11 */ /* 0x000fe200000f1c59 */
[--C-:B------:R-:W-:Y:S01]  /*0af0*/  FADD.FTZ R81, R81, R36.reuse ;  /* 0x0000002451517221 */ /* 0x100fe20000010000 */
[----:B------:R-:W-:Y:S01]  /*0b00*/  LEA.HI.X R87, R10, c[0x0][0x22c], R87, 0x3, P1 ;  /* 0x00008b000a577a11 */ /* 0x000fe200008f1c57 */
[--C-:B------:R-:W-:Y:S01]  /*0b10*/  FADD.FTZ R78, R21, R36.reuse ;  /* 0x00000024154e7221 */ /* 0x100fe20000010000 */
[----:B------:R-:W-:Y:S01]  /*0b20*/  LEA.HI.X R85, R12, c[0x0][0x234], R85, 0x3, P2 ;  /* 0x00008d000c557a11 */ /* 0x000fe200010f1c55 */
[--C-:B------:R-:W-:Y:S01]  /*0b30*/  FADD.FTZ R79, R79, R36.reuse ;  /* 0x000000244f4f7221 */ /* 0x100fe20000010000 */
[----:B------:R-:W-:Y:S01]  /*0b40*/  CS2R R44, SRZ ;  /* 0x00000000002c7805 */ /* 0x000fe2000001ff00 */
[----:B------:R-:W-:-:S02]  /*0b50*/  FADD.FTZ R76, R23, R36 ;  /* 0x00000024174c7221 */ /* 0x000fc40000010000 */
        /* <DEDUP_REMOVED lines=11> */
.L_x_12101:
[----:B------:R-:W2:Y:S01]  /*0c10*/  LDG.E.64 R20, [R88.64] ;  /* 0x0000000658147981 */ /* 0x000ea2000c1e1b00 */
[C---:B------:R-:W-:Y:S01]  /*0c20*/  ISETP.NE.AND P1, PT, R31.reuse, RZ, PT ;  /* 0x000000ff1f00720c */ /* 0x040fe20003f25270 */
[----:B------:R-:W-:Y:S01]  /*0c30*/  CS2R R12, SRZ ;  /* 0x00000000000c7805 */ /* 0x000fe2000001ff00 */
[----:B------:R-:W-:-:S02]  /*0c40*/  IADD3 R11, R31, 0x200, RZ ;  /* 0x000002001f0b7810 */ /* 0x000fc40007ffe0ff */
[----:B------:R-:W-:Y:S02]  /*0c50*/  LOP3.LUT P0, RZ, R31, 0x1f, RZ, 0xc0, !PT ;  /* 0x0000001f1fff7812 */ /* 0x000fe4000780c0ff */
[----:B------:R-:W-:Y:S02]  /*0c60*/  SEL R23, R64, R11, !P1 ;  /* 0x0000000b40177207 */ /* 0x000fe40004800000 */
[----:B------:R-:W-:Y:S01]  /*0c70*/  ISETP.LT.OR P2, PT, R0, 0x2, P0 ;  /* 0x000000020000780c */ /* 0x000fe20000741670 */
[----:B------:R-:W-:Y:S01]  /*0c80*/  BSSY B0, `(.L_x_12087) ;  /* 0x00000a1000007945 */ /* 0x000fe20003800000 */
[----:B--2---:R-:W-:Y:S02]  /*0c90*/  FMUL.FTZ R22, R20, 1.4426950216293334961 ;  /* 0x3fb8aa3b14167820 */ /* 0x004fe40000410000 */
[C---:B------:R-:W-:Y:S02]  /*0ca0*/  FMUL.FTZ R9, R80.reuse, R21 ;  /* 0x0000001550097220 */ /* 0x040fe40000410000 */
[----:B------:R-:W-:-:S02]  /*0cb0*/  FMUL.FTZ R8, R80, R22 ;  /* 0x0000001650087220 */ /* 0x000fc40000410000 */
[----:B------:R-:W-:-:S04]  /*0cc0*/  FMUL.RZ R10, R9, 0.15915493667125701904 ;  /* 0x3e22f983090a7820 */ /* 0x000fc8000040c000 */
[----:B------:R-:W-:Y:S08]  /*0cd0*/  MUFU.EX2 R8, R8 ;  /* 0x0000000800087308 */ /* 0x000ff00000000800 */
[----:B------:R-:W0:Y:S08]  /*0ce0*/  MUFU.COS R9, R10 ;  /* 0x0000000a00097308 */ /* 0x000e300000000000 */
[----:B------:R1:W2:Y:S01]  /*0cf0*/  MUFU.SIN R15, R10 ;  /* 0x0000000a000f7308 */ /* 0x0002a20000000400 */
[----:B------:R-:W-:-:S02]  /*0d00*/  FMUL.FTZ R56, R81, R21 ;  /* 0x0000001551387220 */ /* 0x000fc40000410000 */
[----:B------:R-:W-:Y:S02]  /*0d10*/  FMUL.FTZ R57, R78, R21 ;  /* 0x000000154e397220 */ /* 0x000fe40000410000 */
[----:B0-----:R-:W-:Y:S01]  /*0d20*/  FMUL.FTZ R14, R8, R9 ;  /* 0x00000009080e7220 */ /* 0x001fe20000410000 */
[----:B-1----:R0:W5:Y:S01]  /*0d30*/  LDG.E.64 R10, [R86.64] ;  /* 0x00000006560a7981 */ /* 0x002162000c1e1b00 */
[----:B------:R-:W-:Y:S02]  /*0d40*/  FMUL.RZ R59, R56, 0.15915493667125701904 ;  /* 0x3e22f983383b7820 */ /* 0x000fe4000040c000 */
[----:B--2---:R-:W-:Y:S02]  /*0d50*/  FMUL.FTZ R15, R8, R15 ;  /* 0x0000000f080f7220 */ /* 0x004fe40000410000 */
[----:B------:R-:W-:Y:S01]  /*0d60*/  MUFU.SIN R56, R59 ;  /* 0x0000003b00387308 */ /* 0x000fe20000000400 */
[----:B------:R-:W-:Y:S01]  /*0d70*/  FMUL.RZ R60, R57, 0.15915493667125701904 ;  /* 0x3e22f983393c7820 */ /* 0x000fe2000040c000 */
[----:B------:R0:W5:Y:S04]  /*0d80*/  LDG.E.64 R8, [R84.64] ;  /* 0x0000000654087981 */ /* 0x000168000c1e1b00 */
[----:B------:R1:W-:Y:S01]  /*0d90*/  STS.64 [R23.X8+0x670], R14 ;  /* 0x0006700e17007388 */ /* 0x0003e20000008a00 */
[-C--:B------:R-:W-:Y:S01]  /*0da0*/  FMUL.FTZ R57, R78, R22.reuse ;  /* 0x000000164e397220 */ /* 0x080fe20000410000 */
[----:B------:R2:W-:Y:S01]  /*0db0*/  MUFU.COS R104, R59 ;  /* 0x0000003b00687308 */ /* 0x0005e20000000000 */
[----:B------:R-:W-:Y:S01]  /*0dc0*/  FMUL.FTZ R58, R79, R21 ;  /* 0x000000154f3a7220 */ /* 0x000fe20000410000 */
[----:B------:R-:W-:Y:S01]  /*0dd0*/  BAR.SYNC.DEFER_BLOCKING 0x0 ;  /* 0x0000000000007b1d */ /* 0x000fe20000010000 */
[----:B-1----:R-:W-:-:S02]  /*0de0*/  FMUL.FTZ R23, R81, R22 ;  /* 0x0000001651177220 */ /* 0x002fc40000410000 */
[----:B--2---:R-:W-:-:S03]  /*0df0*/  FMUL.FTZ R59, R76, R21 ;  /* 0x000000154c3b7220 */ /* 0x004fc60000410000 */
[----:B------:R-:W-:Y:S01]  /*0e00*/  MUFU.SIN R108, R60 ;  /* 0x0000003c006c7308 */ /* 0x000fe20000000400 */
[----:B------:R-:W-:-:S07]  /*0e10*/  FMUL.RZ R63, R59, 0.15915493667125701904 ;  /* 0x3e22f9833b3f7820 */ /* 0x000fce000040c000 */
[----:B------:R-:W1:Y:S01]  /*0e20*/  MUFU.EX2 R23, R23 ;  /* 0x0000001700177308 */ /* 0x000e620000000800 */
[----:B------:R-:W-:Y:S02]  /*0e30*/  FMUL.FTZ R59, R76, R22 ;  /* 0x000000164c3b7220 */ /* 0x000fe40000410000 */
[----:B------:R-:W-:-:S05]  /*0e40*/  FMUL.FTZ R61, R77, R21 ;  /* 0x000000154d3d7220 */ /* 0x000fca0000410000 */
[----:B------:R-:W-:Y:S01]  /*0e50*/  MUFU.COS R106, R60 ;  /* 0x0000003c006a7308 */ /* 0x000fe20000000000 */
[----:B------:R-:W-:Y:S01]  /*0e60*/  FMUL.RZ R62, R58, 0.15915493667125701904 ;  /* 0x3e22f9833a3e7820 */ /* 0x000fe2000040c000 */
[----:B------:R0:W5:Y:S06]  /*0e70*/  @!P2 LDG.E.64 R12, [R82.64+0x8] ;  /* 0x00000806520ca981 */ /* 0x00016c000c1e1b00 */
[----:B------:R-:W2:Y:S01]  /*0e80*/  MUFU.EX2 R57, R57 ;  /* 0x0000003900397308 */ /* 0x000ea20000000800 */
[----:B------:R-:W-:-:S07]  /*0e90*/  FMUL.FTZ R58, R79, R22 ;  /* 0x000000164f3a7220 */ /* 0x000fce0000410000 */
[----:B------:R-:W-:Y:S01]  /*0ea0*/  MUFU.SIN R110, R63 ;  /* 0x0000003f006e7308 */ /* 0x000fe20000000400 */
[----:B------:R-:W-:-:S07]  /*0eb0*/  FMUL.RZ R91, R61, 0.15915493667125701904 ;  /* 0x3e22f9833d5b7820 */ /* 0x000fce000040c000 */
[----:B------:R3:W-:Y:S01]  /*0ec0*/  MUFU.COS R60, R63 ;  /* 0x0000003f003c7308 */ /* 0x0007e20000000000 */
[-C--:B------:R-:W-:Y:S02]  /*0ed0*/  FMUL.FTZ R61, R77, R22.reuse ;  /* 0x000000164d3d7220 */ /* 0x080fe40000410000 */
[----:B---3--:R-:W-:-:S05]  /*0ee0*/  FMUL.FTZ R63, R75, R22 ;  /* 0x000000164b3f7220 */ /* 0x008fca0000410000 */
[----:B------:R-:W3:Y:S01]  /*0ef0*/  MUFU.EX2 R59, R59 ;  /* 0x0000003b003b7308 */ /* 0x000ee20000000800 */
[----:B-1----:R-:W-:-:S07]  /*0f00*/  FMUL.FTZ R105, R23, R56 ;  /* 0x0000003817697220 */ /* 0x002fce0000410000 */
[----:B------:R1:W-:Y:S01]  /*0f10*/  MUFU.EX2 R96, R63 ;  /* 0x0000003f00607308 */ /* 0x0003e20000000800 */
[----:B--2---:R-:W-:Y:S01]  /*0f20*/  FMUL.FTZ R106, R57, R106 ;  /* 0x0000006a396a7220 */ /* 0x004fe20000410000 */
[----:B-1----:R-:W-:-:S06]  /*0f30*/  PRMT R63, RZ, 0x5410, R4 ;  /* 0x00005410ff3f7816 */ /* 0x002fcc0000000004 */
[----:B------:R-:W-:Y:S01]  /*0f40*/  MUFU.SIN R111, R62 ;  /* 0x0000003e006f7308 */ /* 0x000fe20000000400 */
[----:B------:R-:W-:Y:S02]  /*0f50*/  FMUL.FTZ R108, R57, R108 ;  /* 0x0000006c396c7220 */ /* 0x000fe40000410000 */
[----:B------:R-:W-:-:S05]  /*0f60*/  FMUL.FTZ R112, R80, R63 ;  /* 0x0000003f50707220 */ /* 0x000fca0000410000 */
[----:B------:R1:W-:Y:S01]  /*0f70*/  MUFU.COS R109, R62 ;  /* 0x0000003e006d7308 */ /* 0x0003e20000000000 */
[----:B------:R-:W-:Y:S02]  /*0f80*/  FMUL.FTZ R104, R23, R104 ;  /* 0x0000006817687220 */ /* 0x000fe40000410000 */
[----:B------:R-:W-:-:S05]  /*0f90*/  FMUL.FTZ R57, R105, R112 ;  /* 0x0000007069397220 */ /* 0x000fca0000410000 */
[----:B------:R-:W2:Y:S01]  /*0fa0*/  MUFU.EX2 R58, R58 ;  /* 0x0000003a003a7308 */ /* 0x000ea20000000800 */
[C---:B-1----:R-:W-:Y:S02]  /*0fb0*/  FMUL.FTZ R62, R74.reuse, R22 ;  /* 0x000000164a3e7220 */ /* 0x042fe40000410000 */
[----:B------:R-:W-:Y:S02]  /*0fc0*/  FMUL.FTZ R22, R74, R21 ;  /* 0x000000154a167220 */ /* 0x000fe40000410000 */
[----:B------:R-:W-:-:S03]  /*0fd0*/  FMUL.FTZ R23, RZ, R105 ;  /* 0x00000069ff177220 */ /* 0x000fc60000410000 */
[----:B------:R-:W-:Y:S01]  /*0fe0*/  MUFU.SIN R92, R91 ;  /* 0x0000005b005c7308 */ /* 0x000fe20000000400 */
[----:B------:R-:W-:Y:S02]  /*0ff0*/  FMUL.RZ R97, R22, 0.15915493667125701904 ;  /* 0x3e22f98316617820 */ /* 0x000fe4000040c000 */
[----:B------:R-:W-:-:S05]  /*1000*/  FMUL.FTZ R22, R75, R21 ;  /* 0x000000154b167220 */ /* 0x000fca0000410000 */
[----:B------:R-:W-:Y:S01]  /*1010*/  MUFU.COS R90, R91 ;  /* 0x0000005b005a7308 */ /* 0x000fe20000000000 */
[----:B------:R-:W-:-:S07]  /*1020*/  FFMA.FTZ R57, RZ, R104, R57 ;  /* 0x00000068ff397223 */ /* 0x000fce0000010039 */
[----:B------:R-:W1:Y:S01]  /*1030*/  MUFU.EX2 R61, R61 ;  /* 0x0000003d003d7308 */ /* 0x000e620000000800 */
[----:B------:R-:W-:Y:S02]  /*1040*/  FFMA.FTZ R23, R104, R112, -R23 ;  /* 0x0000007068177223 */ /* 0x000fe40000010817 */
[----:B---3--:R-:W-:-:S05]  /*1050*/  FMUL.FTZ R107, R59, R60 ;  /* 0x0000003c3b6b7220 */ /* 0x008fca0000410000 */
[----:B------:R3:W-:Y:S01]  /*1060*/  MUFU.EX2 R94, R62 ;  /* 0x0000003e005e7308 */ /* 0x0007e20000000800 */
[----:B------:R-:W-:Y:S02]  /*1070*/  FMUL.FTZ R110, R59, R110 ;  /* 0x0000006e3b6e7220 */ /* 0x000fe40000410000 */
[----:B------:R-:W-:Y:S02]  /*1080*/  FMUL.RZ R98, R22, 0.15915493667125701904 ;  /* 0x3e22f98316627820 */ /* 0x000fe4000040c000 */
[----:B------:R-:W-:Y:S01]  /*1090*/  FADD.FTZ R59, RZ, R57 ;  /* 0x00000039ff3b7221 */ /* 0x000fe20000010000 */
[----:B---3--:R-:W-:Y:S02]  /*10a0*/  PRMT R62, RZ, 0x7610, R4 ;  /* 0x00007610ff3e7816 */ /* 0x008fe40000000004 */
[----:B------:R-:W3:Y:S01]  /*10b0*/  MUFU.COS R91, R97 ;  /* 0x00000061005b7308 */ /* 0x000ee20000000000 */
[----:B--2---:R-:W-:Y:S02]  /*10c0*/  FMUL.FTZ R109, R58, R109 ;  /* 0x0000006d3a6d7220 */ /* 0x004fe40000410000 */
[----:B------:R-:W-:-:S05]  /*10d0*/  FFMA.FTZ R57, R81, R62, R23 ;  /* 0x0000003e51397223 */ /* 0x000fca0000010017 */
[----:B------:R-:W2:Y:S01]  /*10e0*/  MUFU.SIN R93, R97 ;  /* 0x00000061005d7308 */ /* 0x000ea20000000400 */
[----:B------:R-:W-:Y:S02]  /*10f0*/  FMUL.FTZ R111, R58, R111 ;  /* 0x0000006f3a6f7220 */ /* 0x000fe40000410000 */
[C---:B------:R-:W-:Y:S02]  /*1100*/  FMUL.FTZ R22, R108.reuse, R59 ;  /* 0x0000003b6c167220 */ /* 0x040fe40000410000 */
[----:B------:R-:W-:-:S03]  /*1110*/  FMUL.FTZ R58, R108, R57 ;  /* 0x000000396c3a7220 */ /* 0x000fc60000410000 */
[----:B------:R-:W4:Y:S01]  /*1120*/  MUFU.SIN R23, R98 ;  /* 0x0000006200177308 */ /* 0x000f220000000400 */
[C---:B-1----:R-:W-:Y:S02]  /*1130*/  FMUL.FTZ R90, R61.reuse, R90 ;  /* 0x0000005a3d5a7220 */ /* 0x042fe40000410000 */
[----:B------:R-:W-:Y:S01]  /*1140*/  FMUL.FTZ R99, R61, R92 ;  /* 0x0000005c3d637220 */ /* 0x000fe20000410000 */
[----:B------:R-:W-:Y:S01]  /*1150*/  PRMT R61, RZ, 0x5410, R5 ;  /* 0x00005410ff3d7816 */ /* 0x000fe20000000005 */
[C---:B------:R-:W-:Y:S02]  /*1160*/  FFMA.FTZ R56, R106.reuse, R57, -R22 ;  /* 0x000000396a387223 */ /* 0x040fe40000010816 */
[----:B------:R-:W-:Y:S02]  /*1170*/  FFMA.FTZ R58, R106, R59, R58 ;  /* 0x0000003b6a3a7223 */ /* 0x000fe4000001003a */
[-C--:B------:R-:W-:Y:S02]  /*1180*/  FMUL.FTZ R57, R15, R105.reuse ;  /* 0x000000690f397220 */ /* 0x080fe40000410000 */
[----:B------:R-:W-:-:S02]  /*1190*/  FMUL.FTZ R22, R14, R105 ;  /* 0x000000690e167220 */ /* 0x000fc40000410000 */
[----:B------:R-:W-:Y:S02]  /*11a0*/  FADD.FTZ R58, RZ, R58 ;  /* 0x0000003aff3a7221 */ /* 0x000fe40000010000 */
[----:B------:R-:W-:Y:S01]  /*11b0*/  FFMA.FTZ R56, R78, R61, R56 ;  /* 0x0000003d4e387223 */ /* 0x000fe20000010038 */
[----:B------:R-:W1:Y:S01]  /*11c0*/  MUFU.COS R95, R98 ;  /* 0x00000062005f7308 */ /* 0x000e620000000000 */
[-C--:B------:R-:W-:Y:S02]  /*11d0*/  FFMA.FTZ R57, R14, R104.reuse, -R57 ;  /* 0x000000680e397223 */ /* 0x080fe40000010839 */
[C---:B---3--:R-:W-:Y:S02]  /*11e0*/  FMUL.FTZ R91, R94.reuse, R91 ;  /* 0x0000005b5e5b7220 */ /* 0x048fe40000410000 */
[----:B--2---:R-:W-:Y:S02]  /*11f0*/  FMUL.FTZ R94, R94, R93 ;  /* 0x0000005d5e5e7220 */ /* 0x004fe40000410000 */
[----:B------:R-:W-:-:S02]  /*1200*/  FFMA.FTZ R59, R15, R104, R22 ;  /* 0x000000680f3b7223 */ /* 0x000fc40000010016 */
[C---:B------:R-:W-:Y:S02]  /*1210*/  FMUL.FTZ R60, R111.reuse, R58 ;  /* 0x0000003a6f3c7220 */ /* 0x040fe40000410000 */
[-C--:B------:R-:W-:Y:S02]  /*1220*/  FMUL.FTZ R93, R111, R56.reuse ;  /* 0x000000386f5d7220 */ /* 0x080fe40000410000 */
[----:B------:R-:W-:Y:S02]  /*1230*/  FMUL.FTZ R22, R108, R57 ;  /* 0x000000396c167220 */ /* 0x000fe40000410000 */
[----:B----4-:R-:W-:Y:S02]  /*1240*/  FMUL.FTZ R92, R96, R23 ;  /* 0x00000017605c7220 */ /* 0x010fe40000410000 */
[C---:B------:R-:W-:Y:S01]  /*1250*/  FFMA.FTZ R23, R109.reuse, R56, -R60 ;  /* 0x000000386d177223 */ /* 0x040fe2000001083c */
[----:B------:R-:W-:Y:S01]  /*1260*/  PRMT R60, RZ, 0x7610, R5 ;  /* 0x00007610ff3c7816 */ /* 0x000fe20000000005 */
[----:B------:R-:W-:-:S02]  /*1270*/  FFMA.FTZ R93, R109, R58, R93 ;  /* 0x0000003a6d5d7223 */ /* 0x000fc4000001005d */
[-C--:B------:R-:W-:Y:S02]  /*1280*/  FFMA.FTZ R56, R106, R59.reuse, R22 ;  /* 0x0000003b6a387223 */ /* 0x080fe40000010016 */
[----:B------:R-:W-:Y:S02]  /*1290*/  FMUL.FTZ R59, R108, R59 ;  /* 0x0000003b6c3b7220 */ /* 0x000fe40000410000 */
[----:B------:R-:W-:Y:S02]  /*12a0*/  FADD.FTZ R93, RZ, R93 ;  /* 0x0000005dff5d7221 */ /* 0x000fe40000010000 */
[----:B------:R-:W-:Y:S02]  /*12b0*/  FFMA.FTZ R58, R79, R60, R23 ;  /* 0x0000003c4f3a7223 */ /* 0x000fe40000010017 */
[----:B------:R-:W-:Y:S02]  /*12c0*/  FFMA.FTZ R22, R106, R57, -R59 ;  /* 0x000000396a167223 */ /* 0x000fe4000001083b */
[----:B------:R-:W-:-:S02]  /*12d0*/  FMUL.FTZ R23, R111, R56 ;  /* 0x000000386f177220 */ /* 0x000fc40000410000 */
[----:B------:R-:W-:Y:S02]  /*12e0*/  FMUL.FTZ R59, R110, R93 ;  /* 0x0000005d6e3b7220 */ /* 0x000fe40000410000 */
[----:B-1----:R-:W-:Y:S02]  /*12f0*/  FMUL.FTZ R95, R96, R95 ;  /* 0x0000005f605f7220 */ /* 0x002fe40000410000 */
[----:B------:R-:W-:Y:S02]  /*1300*/  FMUL.FTZ R57, R111, R22 ;  /* 0x000000166f397220 */ /* 0x000fe40000410000 */
[----:B------:R-:W-:Y:S02]  /*1310*/  FMUL.FTZ R96, R110, R58 ;  /* 0x0000003a6e607220 */ /* 0x000fe40000410000 */
[----:B------:R-:W-:Y:S02]  /*1320*/  FFMA.FTZ R23, R109, R22, -R23 ;  /* 0x000000166d177223 */ /* 0x000fe40000010817 */
[----:B------:R-:W-:Y:S01]  /*1330*/  FFMA.FTZ R58, R107, R58, -R59 ;  /* 0x0000003a6b3a7223 */ /* 0x000fe2000001083b */
[----:B------:R-:W-:Y:S01]  /*1340*/  PRMT R59, RZ, 0x5410, R6 ;  /* 0x00005410ff3b7816 */ /* 0x000fe20000000006 */
[----:B------:R-:W-:-:S02]  /*1350*/  FFMA.FTZ R57, R109, R56, R57 ;  /* 0x000000386d397223 */ /* 0x000fc40000010039 */
[----:B------:R-:W-:Y:S02]  /*1360*/  FMUL.FTZ R56, R110, R23 ;  /* 0x000000176e387220 */ /* 0x000fe40000410000 */
[C---:B------:R-:W-:Y:S02]  /*1370*/  FFMA.FTZ R96, R107.reuse, R93, R96 ;  /* 0x0000005d6b607223 */ /* 0x040fe40000010060 */
[----:B------:R-:W-:Y:S02]  /*1380*/  FFMA.FTZ R58, R76, R59, R58 ;  /* 0x0000003b4c3a7223 */ /* 0x000fe4000001003a */
[-C--:B------:R-:W-:Y:S02]  /*1390*/  FMUL.FTZ R22, R110, R57.reuse ;  /* 0x000000396e167220 */ /* 0x080fe40000410000 */
[----:B------:R-:W-:Y:S02]  /*13a0*/  FFMA.FTZ R56, R107, R57, R56 ;  /* 0x000000396b387223 */ /* 0x000fe40000010038 */
[----:B------:R-:W-:-:S02]  /*13b0*/  FADD.FTZ R96, RZ, R96 ;  /* 0x00000060ff607221 */ /* 0x000fc40000010000 */
[----:B------:R-:W-:Y:S02]  /*13c0*/  FMUL.FTZ R97, R99, R58 ;  /* 0x0000003a63617220 */ /* 0x000fe40000410000 */
[----:B------:R-:W-:Y:S02]  /*13d0*/  FFMA.FTZ R22, R107, R23, -R22 ;  /* 0x000000176b167223 */ /* 0x000fe40000010816 */
[C---:B------:R-:W-:Y:S02]  /*13e0*/  FMUL.FTZ R23, R99.reuse, R56 ;  /* 0x0000003863177220 */ /* 0x040fe40000410000 */
[CC--:B------:R-:W-:Y:S02]  /*13f0*/  FMUL.FTZ R93, R99.reuse, R96.reuse ;  /* 0x00000060635d7220 */ /* 0x0c0fe40000410000 */
[----:B------:R-:W-:Y:S02]  /*1400*/  FFMA.FTZ R97, R90, R96, R97 ;  /* 0x000000605a617223 */ /* 0x000fe40000010061 */
[----:B------:R-:W-:-:S02]  /*1410*/  FMUL.FTZ R57, R99, R22 ;  /* 0x0000001663397220 */ /* 0x000fc40000410000 */
[C---:B------:R-:W-:Y:S02]  /*1420*/  FFMA.FTZ R23, R90.reuse, R22, -R23 ;  /* 0x000000165a177223 */ /* 0x040fe40000010817 */
[C---:B------:R-:W-:Y:S01]  /*1430*/  FFMA.FTZ R93, R90.reuse, R58, -R93 ;  /* 0x0000003a5a5d7223 */ /* 0x040fe2000001085d */
[----:B------:R-:W-:Y:S01]  /*1440*/  PRMT R58, RZ, 0x7610, R6 ;  /* 0x00007610ff3a7816 */ /* 0x000fe20000000006 */
[----:B------:R-:W-:Y:S02]  /*1450*/  FADD.FTZ R97, RZ, R97 ;  /* 0x00000061ff617221 */ /* 0x000fe40000010000 */
[----:B------:R-:W-:Y:S02]  /*1460*/  FFMA.FTZ R57, R90, R56, R57 ;  /* 0x000000385a397223 */ /* 0x000fe40000010039 */
[----:B------:R-:W-:Y:S02]  /*1470*/  FMUL.FTZ R22, R94, R23 ;  /* 0x000000175e167220 */ /* 0x000fe40000410000 */
[----:B------:R-:W-:-:S02]  /*1480*/  FFMA.FTZ R93, R77, R58, R93 ;  /* 0x0000003a4d5d7223 */ /* 0x000fc4000001005d */
[C---:B------:R-:W-:Y:S02]  /*1490*/  FMUL.FTZ R96, R94.reuse, R97 ;  /* 0x000000615e607220 */ /* 0x040fe40000410000 */
[-C--:B------:R-:W-:Y:S02]  /*14a0*/  FFMA.FTZ R56, R91, R57.reuse, R22 ;  /* 0x000000395b387223 */ /* 0x080fe40000010016 */
[C---:B------:R-:W-:Y:S01]  /*14b0*/  FMUL.FTZ R22, R94.reuse, R57 ;  /* 0x000000395e167220 */ /* 0x040fe20000410000 */
[----:B------:R-:W-:Y:S01]  /*14c0*/  PRMT R57, RZ, 0x5410, R7 ;  /* 0x00005410ff397816 */ /* 0x000fe20000000007 */
[-C--:B------:R-:W-:Y:S01]  /*14d0*/  FMUL.FTZ R98, R94, R93.reuse ;  /* 0x0000005d5e627220 */ /* 0x080fe20000410000 */
[----:B------:R-:W-:Y:S01]  /*14e0*/  ISETP.NE.AND P2, PT, R31, 0x1f, PT ;  /* 0x0000001f1f00780c */ /* 0x000fe20003f45270 */
[C---:B------:R-:W-:Y:S02]  /*14f0*/  FFMA.FTZ R96, R91.reuse, R93, -R96 ;  /* 0x0000005d5b607223 */ /* 0x040fe40000010860 */
        /* <DEDUP_REMOVED lines=13> */
[----:B------:R-:W-:-:S02]  /*15d0*/  FFMA.FTZ R93, R95, R96, -R93 ;  /* 0x000000605f5d7223 */ /* 0x000fc4000001085d */
[----:B------:R-:W-:Y:S02]  /*15e0*/  FADD.FTZ R101, RZ, R97 ;  /* 0x00000061ff657221 */ /* 0x000fe40000010000 */
[----:B------:R-:W-:Y:S01]  /*15f0*/  FFMA.FTZ R102, R75, R56, R93 ;  /* 0x000000384b667223 */ /* 0x000fe2000001005d */
[----:B------:R-:W-:Y:S05]  /*1600*/  @P2 BRA `(.L_x_12088) ;  /* 0x0000008000002947 */ /* 0x000fea0003800000 */
[----:B------:R-:W-:-:S13]  /*1610*/  ISETP.NE.AND P3, PT, R0, c[0x0][0x174], PT ;  /* 0x00005d0000007a0c */ /* 0x000fda0003f65270 */
[----:B-1----:R-:W-:-:S04]  /*1620*/  @P3 LEA.HI R22, R0, R0, RZ, 0x1 ;  /* 0x0000000000163211 */ /* 0x002fc800078f08ff */
[----:B------:R-:W-:Y:S02]  /*1630*/  @P3 LOP3.LUT R23, R22, 0x1ffffe, RZ, 0xc0, !PT ;  /* 0x001ffffe16173812 */ /* 0x000fe400078ec0ff */
[----:B------:R-:W-:Y:S02]  /*1640*/  MOV R22, 0x3f800000 ;  /* 0x3f80000000167802 */ /* 0x000fe40000000f00 */
[----:B------:R-:W-:Y:S01]  /*1650*/  @P3 IADD3 R96, -R23, R0, RZ ;  /* 0x0000000017603210 */ /* 0x000fe20007ffe1ff */
[----:B------:R-:W-:-:S03]  /*1660*/  HFMA2.MMA R23, -RZ, RZ, 0, 0 ;  /* 0x00000000ff177435 */ /* 0x000fc600000001ff */
[----:B------:R-:W-:-:S07]  /*1670*/  @P3 LEA R96, R96, R65, 0xb ;  /* 0x0000004160603211 */ /* 0x000fce00078e58ff */
[----:B------:R1:W2:Y:S02]  /*1680*/  @P3 LDS.64 R22, [R96+0x670] ;  /* 0x0006700060163984 */ /* 0x0002a40000000a00 */
.L_x_12088:
[----:B------:R-:W-:Y:S05]  /*1690*/  BSYNC B0 ;  /* 0x0000000000007941 */ /* 0x000fea0003800000 */
.L_x_12087:
[----:B------:R-:W3:Y:S01]  /*16a0*/  SHFL.UP PT, R113, R101, 0x1, RZ ;  /* 0x0420000065717989 */ /* 0x000ee200000e00ff */
[----:B------:R-:W-:Y:S01]  /*16b0*/  ISETP.GE.AND P3, PT, R30, 0x1, PT ;  /* 0x000000011e00780c */ /* 0x000fe20003f66270 */
[----:B------:R-:W-:Y:S01]  /*16c0*/  BSSY B0, `(.L_x_12089) ;  /* 0x00000ca000007945 */ /* 0x000fe20003800000 */
[----:B------:R-:W-:Y:S01]  /*16d0*/  ISETP.GE.OR P0, PT, R0, c[0x0][0x174], P0 ;  /* 0x00005d0000007a0c */ /* 0x000fe20000706670 */
[----:B------:R-:W4:Y:S04]  /*16e0*/  SHFL.UP PT, R103, R102, 0x1, RZ ;  /* 0x0420000066677989 */ /* 0x000f2800000e00ff */
[----:B------:R-:W0:Y:S04]  /*16f0*/  SHFL.UP PT, R93, R100, 0x1, RZ ;  /* 0x04200000645d7989 */ /* 0x000e2800000e00ff */
[----:B------:R-:W2:Y:S04]  /*1700*/  SHFL.UP PT, R97, R98, 0x1, RZ ;  /* 0x0420000062617989 */ /* 0x000ea800000e00ff */
[----:B-----5:R-:W-:Y:S04]  /*1710*/  SHFL.IDX PT, R12, R12, RZ, 0x1f ;  /* 0x00001fff0c0c7589 */ /* 0x020fe800000e0000 */
[----:B------:R-:W-:Y:S01]  /*1720*/  SHFL.IDX PT, R13, R13, RZ, 0x1f ;  /* 0x00001fff0d0d7589 */ /* 0x000fe200000e0000 */
[----:B---3--:R-:W-:-:S02]  /*1730*/  FMUL.FTZ R114, R98, R113 ;  /* 0x0000007162727220 */ /* 0x008fc40000410000 */
[-C--:B----4-:R-:W-:Y:S02]  /*1740*/  FMUL.FTZ R115, R98, R103.reuse ;  /* 0x0000006762737220 */ /* 0x090fe40000410000 */
[----:B------:R-:W-:Y:S02]  /*1750*/  FFMA.FTZ R103, R100, R103, -R114 ;  /* 0x0000006764677223 */ /* 0x000fe40000010872 */
[----:B01----:R-:W-:Y:S02]  /*1760*/  FMUL.FTZ R96, R98, R93 ;  /* 0x0000005d62607220 */ /* 0x003fe40000410000 */
[C---:B------:R-:W-:Y:S02]  /*1770*/  FFMA.FTZ R114, R100.reuse, R113, R115 ;  /* 0x0000007164727223 */ /* 0x040fe40000010073 */
[-C--:B--2---:R-:W-:Y:S02]  /*1780*/  FFMA.FTZ R113, R100, R97.reuse, R96 ;  /* 0x0000006164717223 */ /* 0x084fe40000010060 */
[----:B------:R-:W-:-:S02]  /*1790*/  FMUL.FTZ R97, R98, R97 ;  /* 0x0000006162617220 */ /* 0x000fc40000410000 */
[----:B------:R-:W-:Y:S01]  /*17a0*/  @P3 FADD.FTZ R102, R102, R103 ;  /* 0x0000006766663221 */ /* 0x000fe20000010000 */
[----:B------:R-:W-:Y:S01]  /*17b0*/  FSEL R113, R98, R113, !P3 ;  /* 0x0000007162717208 */ /* 0x000fe20005800000 */
[----:B------:R-:W-:Y:S02]  /*17c0*/  @P3 FADD.FTZ R101, R101, R114 ;  /* 0x0000007265653221 */ /* 0x000fe40000010000 */
        /* <DEDUP_REMOVED lines=34> */
[----:B------:R-:W-:Y:S01]  /*19f0*/  ISETP.GE.AND P3, PT, R30, 0x8, PT ;  /* 0x000000081e00780c */ /* 0x000fe20003f66270 */
[CC--:B------:R-:W-:Y:S02]  /*1a00*/  FMUL.FTZ R93, R11.reuse, R9.reuse ;  /* 0x000000090b5d7220 */ /* 0x0c0fe40000410000 */
[----:B------:R-:W1:Y:S01]  /*1a10*/  SHFL.UP PT, R98, R102, 0x8, RZ ;  /* 0x0500000066627989 */ /* 0x000e6200000e00ff */
[-C--:B------:R-:W-:Y:S02]  /*1a20*/  FMUL.FTZ R114, R11, R8.reuse ;  /* 0x000000080b727220 */ /* 0x080fe40000410000 */
[C---:B------:R-:W-:Y:S01]  /*1a30*/  FFMA.FTZ R116, R10.reuse, R8, -R93 ;  /* 0x000000080a747223 */ /* 0x040fe2000001085d */
[----:B------:R-:W2:Y:S01]  /*1a40*/  SHFL.UP PT, R96, R100, 0x8, RZ ;  /* 0x0500000064607989 */ /* 0x000ea200000e00ff */
[----:B------:R-:W-:-:S02]  /*1a50*/  FFMA.FTZ R114, R10, R9, R114 ;  /* 0x000000090a727223 */ /* 0x000fc40000010072 */
[-C--:B------:R-:W-:Y:S01]  /*1a60*/  FMUL.FTZ R113, R66, R116.reuse ;  /* 0x0000007442717220 */ /* 0x080fe20000410000 */
[----:B------:R-:W3:Y:S01]  /*1a70*/  SHFL.UP PT, R103, R101, 0x8, RZ ;  /* 0x0500000065677989 */ /* 0x000ee200000e00ff */
[C---:B------:R-:W-:Y:S02]  /*1a80*/  FMUL.FTZ R124, R67.reuse, R116 ;  /* 0x00000074437c7220 */ /* 0x040fe40000410000 */
[----:B------:R-:W-:Y:S02]  /*1a90*/  FMUL.FTZ R125, R67, R114 ;  /* 0x00000072437d7220 */ /* 0x000fe40000410000 */
[----:B------:R-:W-:Y:S02]  /*1aa0*/  FMUL.FTZ R120, R68, R116 ;  /* 0x0000007444787220 */ /* 0x000fe40000410000 */
[C---:B------:R-:W-:Y:S02]  /*1ab0*/  FMUL.FTZ R126, R69.reuse, R114 ;  /* 0x00000072457e7220 */ /* 0x040fe40000410000 */
[----:B------:R-:W-:-:S02]  /*1ac0*/  FMUL.FTZ R127, R69, R116 ;  /* 0x00000074457f7220 */ /* 0x000fc40000410000 */
[----:B------:R-:W-:Y:S02]  /*1ad0*/  FMUL.FTZ R121, R70, R114 ;  /* 0x0000007246797220 */ /* 0x000fe40000410000 */
[----:B0-----:R-:W-:Y:S02]  /*1ae0*/  FMUL.FTZ R9, R117, R97 ;  /* 0x0000006175097220 */ /* 0x001fe40000410000 */
[----:B------:R-:W-:Y:S02]  /*1af0*/  FMUL.FTZ R123, R71, R116 ;  /* 0x00000074477b7220 */ /* 0x000fe40000410000 */
[C---:B-1----:R-:W-:Y:S02]  /*1b00*/  FMUL.FTZ R10, R117.reuse, R98 ;  /* 0x00000062750a7220 */ /* 0x042fe40000410000 */
[C---:B--2---:R-:W-:Y:S02]  /*1b10*/  FMUL.FTZ R8, R117.reuse, R96 ;  /* 0x0000006075087220 */ /* 0x044fe40000410000 */
[----:B---3--:R-:W-:-:S02]  /*1b20*/  FMUL.FTZ R11, R117, R103 ;  /* 0x00000067750b7220 */ /* 0x008fc40000410000 */
[----:B------:R-:W-:Y:S02]  /*1b30*/  FFMA.FTZ R10, R100, R103, R10 ;  /* 0x00000067640a7223 */ /* 0x000fe4000001000a */
[----:B------:R-:W-:Y:S02]  /*1b40*/  FMUL.FTZ R103, R66, R114 ;  /* 0x0000007242677220 */ /* 0x000fe40000410000 */
[C---:B------:R-:W-:Y:S02]  /*1b50*/  FFMA.FTZ R8, R100.reuse, R97, R8 ;  /* 0x0000006164087223 */ /* 0x040fe40000010008 */
[C---:B------:R-:W-:Y:S02]  /*1b60*/  FFMA.FTZ R11, R100.reuse, R98, -R11 ;  /* 0x00000062640b7223 */ /* 0x040fe4000001080b */
[----:B------:R-:W-:Y:S01]  /*1b70*/  @P3 FFMA.FTZ R100, R100, R96, -R9 ;  /* 0x0000006064643223 */ /* 0x000fe20000010809 */
[----:B------:R-:W-:Y:S01]  /*1b80*/  FSEL R8, R117, R8, !P3 ;  /* 0x0000000875087208 */ /* 0x000fe20005800000 */
[----:B------:R-:W-:-:S02]  /*1b90*/  @P3 FADD.FTZ R101, R101, R10 ;  /* 0x0000000a65653221 */ /* 0x000fc40000010000 */
[-C--:B------:R-:W-:Y:S02]  /*1ba0*/  FMUL.FTZ R10, R92, R103.reuse ;  /* 0x000000675c0a7220 */ /* 0x080fe40000410000 */
[C---:B------:R-:W-:Y:S01]  /*1bb0*/  FMUL.FTZ R9, R95.reuse, R103 ;  /* 0x000000675f097220 */ /* 0x040fe20000410000 */
[----:B------:R-:W0:Y:S01]  /*1bc0*/  SHFL.UP PT, R97, R101, 0x10, RZ ;  /* 0x0600000065617989 */ /* 0x000e2200000e00ff */
[----:B------:R-:W-:Y:S01]  /*1bd0*/  @P3 FADD.FTZ R102, R102, R11 ;  /* 0x0000000b66663221 */ /* 0x000fe20000010000 */
[----:B------:R-:W-:Y:S01]  /*1be0*/  ISETP.GE.AND P3, PT, R30, 0x10, PT ;  /* 0x000000101e00780c */ /* 0x000fe20003f66270 */
[-C--:B------:R-:W-:Y:S02]  /*1bf0*/  FFMA.FTZ R11, R95, R113.reuse, -R10 ;  /* 0x000000715f0b7223 */ /* 0x080fe4000001080a */
[----:B------:R-:W-:Y:S01]  /*1c00*/  FFMA.FTZ R10, -R92, R113, -R9 ;  /* 0x000000715c0a7223 */ /* 0x000fe20000010909 */
        /* <DEDUP_REMOVED lines=10> */
[----:B------:R-:W-:Y:S02]  /*1cb0*/  FADD.FTZ R118, -R115, R10 ;  /* 0x0000000a73767221 */ /* 0x000fe40000010100 */
[----:B------:R-:W-:Y:S02]  /*1cc0*/  FADD.FTZ R117, R120, R117 ;  /* 0x0000007578757221 */ /* 0x000fe40000010000 */
[C---:B------:R-:W-:Y:S02]  /*1cd0*/  FMUL.FTZ R10, R99.reuse, -R118 ;  /* 0x80000076630a7220 */ /* 0x040fe40000410000 */
[-C--:B------:R-:W-:Y:S02]  /*1ce0*/  FMUL.FTZ R119, R99, -R117.reuse ;  /* 0x8000007563777220 */ /* 0x080fe40000410000 */
[----:B------:R-:W-:Y:S02]  /*1cf0*/  FFMA.FTZ R122, R90, R117, -R10 ;  /* 0x000000755a7a7223 */ /* 0x000fe4000001080a */
[----:B0-----:R-:W-:-:S02]  /*1d00*/  FMUL.FTZ R96, R8, R97 ;  /* 0x0000006108607220 */ /* 0x001fc40000410000 */
[C---:B-1----:R-:W-:Y:S02]  /*1d10*/  FMUL.FTZ R98, R8.reuse, R93 ;  /* 0x0000005d08627220 */ /* 0x042fe40000410000 */
[----:B--2---:R-:W-:Y:S02]  /*1d20*/  FMUL.FTZ R10, R8, R9 ;  /* 0x00000009080a7220 */ /* 0x004fe40000410000 */
[C---:B------:R-:W-:Y:S02]  /*1d30*/  FFMA.FTZ R93, R100.reuse, R93, -R96 ;  /* 0x0000005d645d7223 */ /* 0x040fe40000010860 */
[-C--:B---3--:R-:W-:Y:S02]  /*1d40*/  FFMA.FTZ R117, R100, R11.reuse, R10 ;  /* 0x0000000b64757223 */ /* 0x088fe4000001000a */
[----:B------:R-:W-:Y:S02]  /*1d50*/  FMUL.FTZ R11, R8, R11 ;  /* 0x0000000b080b7220 */ /* 0x000fe40000410000 */
[----:B------:R-:W-:Y:S01]  /*1d60*/  FFMA.FTZ R98, R100, R97, R98 ;  /* 0x0000006164627223 */ /* 0x000fe20000010062 */
[----:B------:R-:W-:Y:S01]  /*1d70*/  FSEL R128, R8, R117, !P3 ;  /* 0x0000007508807208 */ /* 0x000fe20005800000 */
[----:B------:R-:W-:Y:S01]  /*1d80*/  @P3 FFMA.FTZ R100, R100, R9, -R11 ;  /* 0x0000000964643223 */ /* 0x000fe2000001080b */
[----:B------:R-:W-:Y:S01]  /*1d90*/  HFMA2.MMA R9, -RZ, RZ, 0, 0 ;  /* 0x00000000ff097435 */ /* 0x000fe200000001ff */
[----:B------:R-:W-:Y:S01]  /*1da0*/  FFMA.FTZ R119, R90, R118, R119 ;  /* 0x000000765a777223 */ /* 0x000fe20000010077 */
[----:B------:R-:W-:Y:S01]  /*1db0*/  MOV R8, 0x3f800000 ;  /* 0x3f80000000087802 */ /* 0x000fe20000000f00 */
[----:B------:R-:W-:Y:S01]  /*1dc0*/  CS2R R10, SRZ ;  /* 0x00000000000a7805 */ /* 0x000fe2000001ff00 */
[----:B------:R-:W-:Y:S01]  /*1dd0*/  @P3 FADD.FTZ R102, R102, R93 ;  /* 0x0000005d66663221 */ /* 0x000fe20000010000 */
[----:B------:R-:W-:Y:S01]  /*1de0*/  LOP3.LUT R93, R31, 0x1f, RZ, 0xc0, !PT ;  /* 0x0000001f1f5d7812 */ /* 0x000fe200078ec0ff */
[----:B------:R-:W-:Y:S01]  /*1df0*/  FADD.FTZ R119, -R126, R119 ;  /* 0x000000777e777221 */ /* 0x000fe20000010100 */
[----:B------:R-:W0:Y:S01]  /*1e00*/  SHFL.UP PT, R128, R128, 0x1, RZ ;  /* 0x0420000080807989 */ /* 0x000e2200000e00ff */
[----:B------:R-:W-:Y:S01]  /*1e10*/  FADD.FTZ R122, R127, R122 ;  /* 0x0000007a7f7a7221 */ /* 0x000fe20000010000 */
[----:B------:R-:W-:Y:S01]  /*1e20*/  ISETP.NE.AND P6, PT, R93, 0x1f, PT ;  /* 0x0000001f5d00780c */ /* 0x000fe20003fc5270 */
[C---:B------:R-:W-:Y:S01]  /*1e30*/  FMUL.FTZ R96, R110.reuse, -R119 ;  /* 0x800000776e607220 */ /* 0x040fe20000410000 */
[----:B------:R-:W1:Y:S01]  /*1e40*/  @!P0 LDS.128 R8, [UR4+0x1770] ;  /* 0x00177004ff088984 */ /* 0x000e620008000c00 */
[----:B------:R-:W-:Y:S01]  /*1e50*/  @P3 FADD.FTZ R101, R101, R98 ;  /* 0x0000006265653221 */ /* 0x000fe20000010000 */
[C---:B------:R-:W-:Y:S01]  /*1e60*/  ISETP.GT.U32.AND P5, PT, R93.reuse, 0x1d, PT ;  /* 0x0000001d5d00780c */ /* 0x040fe20003fa4070 */
[-C--:B------:R-:W-:Y:S01]  /*1e70*/  FMUL.FTZ R98, R110, -R122.reuse ;  /* 0x8000007a6e627220 */ /* 0x080fe20000410000 */
[----:B------:R-:W-:Y:S01]  /*1e80*/  ISETP.GT.U32.AND P4, PT, R93, 0x1b, PT ;  /* 0x0000001b5d00780c */ /* 0x000fe20003f84070 */
[----:B------:R-:W-:Y:S01]  /*1e90*/  FFMA.FTZ R117, R107, R122, -R96 ;  /* 0x0000007a6b757223 */ /* 0x000fe20000010860 */
[C---:B------:R-:W-:Y:S01]  /*1ea0*/  ISETP.GT.U32.AND P3, PT, R93.reuse, 0x17, PT ;  /* 0x000000175d00780c */ /* 0x040fe20003f64070 */
[C---:B------:R-:W-:Y:S01]  /*1eb0*/  FMUL.FTZ R96, R92.reuse, -R22 ;  /* 0x800000165c607220 */ /* 0x040fe20000410000 */
[----:B------:R-:W-:Y:S01]  /*1ec0*/  ISETP.GT.U32.AND P0, PT, R93, 0xf, PT ;  /* 0x0000000f5d00780c */ /* 0x000fe20003f04070 */
[----:B------:R-:W-:-:S02]  /*1ed0*/  FMUL.FTZ R93, R92, R23 ;  /* 0x000000175c5d7220 */ /* 0x000fc40000410000 */
[----:B------:R-:W-:Y:S02]  /*1ee0*/  FFMA.FTZ R98, R107, R119, R98 ;  /* 0x000000776b627223 */ /* 0x000fe40000010062 */
[C---:B------:R-:W-:Y:S02]  /*1ef0*/  FFMA.FTZ R93, R95.reuse, R22, -R93 ;  /* 0x000000165f5d7223 */ /* 0x040fe4000001085d */
[----:B------:R-:W-:Y:S02]  /*1f00*/  FFMA.FTZ R96, R95, -R23, R96 ;  /* 0x800000175f607223 */ /* 0x000fe40000010060 */
[----:B------:R-:W-:Y:S02]  /*1f10*/  FMUL.FTZ R122, R70, R116 ;  /* 0x00000074467a7220 */ /* 0x000fe40000410000 */
[----:B------:R-:W-:Y:S02]  /*1f20*/  FMUL.FTZ R97, R94, -R93 ;  /* 0x8000005d5e617220 */ /* 0x000fe40000410000 */
[----:B------:R-:W-:-:S02]  /*1f30*/  FADD.FTZ R130, -R121, R98 ;  /* 0x0000006279827221 */ /* 0x000fc40000010100 */
[-C--:B------:R-:W-:Y:S02]  /*1f40*/  FMUL.FTZ R98, R94, -R96.reuse ;  /* 0x800000605e627220 */ /* 0x080fe40000410000 */
[----:B------:R-:W-:Y:S02]  /*1f50*/  FADD.FTZ R118, R122, R117 ;  /* 0x000000757a767221 */ /* 0x000fe40000010000 */
[----:B------:R-:W-:Y:S02]  /*1f60*/  FFMA.FTZ R97, R91, R96, R97 ;  /* 0x000000605b617223 */ /* 0x000fe40000010061 */
[----:B------:R-:W-:Y:S02]  /*1f70*/  FMUL.FTZ R96, R111, -R130 ;  /* 0x800000826f607220 */ /* 0x000fe40000410000 */
[----:B------:R-:W-:Y:S02]  /*1f80*/  FFMA.FTZ R98, R91, R93, -R98 ;  /* 0x0000005d5b627223 */ /* 0x000fe40000010862 */
[----:B------:R-:W-:-:S02]  /*1f90*/  FMUL.FTZ R117, R111, -R118 ;  /* 0x800000766f757220 */ /* 0x000fc40000410000 */
[----:B------:R-:W-:Y:S02]  /*1fa0*/  FMUL.FTZ R93, R99, -R97 ;  /* 0x80000061635d7220 */ /* 0x000fe40000410000 */
[----:B------:R-:W-:Y:S02]  /*1fb0*/  FFMA.FTZ R118, R109, R118, -R96 ;  /* 0x000000766d767223 */ /* 0x000fe40000010860 */
[-C--:B------:R-:W-:Y:S02]  /*1fc0*/  FMUL.FTZ R96, R99, -R98.reuse ;  /* 0x8000006263607220 */ /* 0x080fe40000410000 */
[----:B------:R-:W-:Y:S02]  /*1fd0*/  FFMA.FTZ R93, R90, R98, -R93 ;  /* 0x000000625a5d7223 */ /* 0x000fe4000001085d */
[----:B------:R-:W-:Y:S02]  /*1fe0*/  FFMA.FTZ R130, R109, R130, R117 ;  /* 0x000000826d827223 */ /* 0x000fe40000010075 */
[----:B------:R-:W-:-:S02]  /*1ff0*/  FMUL.FTZ R119, R71, R114 ;  /* 0x0000007247777220 */ /* 0x000fc40000410000 */
[----:B------:R-:W-:Y:S02]  /*2000*/  FFMA.FTZ R96, R90, R97, R96 ;  /* 0x000000615a607223 */ /* 0x000fe40000010060 */
[C---:B------:R-:W-:Y:S02]  /*2010*/  FMUL.FTZ R97, R110.reuse, -R93 ;  /* 0x8000005d6e617220 */ /* 0x040fe40000410000 */
[----:B------:R-:W-:Y:S02]  /*2020*/  FADD.FTZ R129, -R119, R130 ;  /* 0x0000008277817221 */ /* 0x000fe40000010100 */
[-C--:B------:R-:W-:Y:S02]  /*2030*/  FMUL.FTZ R98, R110, -R96.reuse ;  /* 0x800000606e627220 */ /* 0x080fe40000410000 */
[----:B------:R-:W-:Y:S02]  /*2040*/  FADD.FTZ R117, R123, R118 ;  /* 0x000000767b757221 */ /* 0x000fe40000010000 */
[----:B------:R-:W-:-:S02]  /*2050*/  FFMA.FTZ R96, R107, R96, R97 ;  /* 0x000000606b607223 */ /* 0x000fc40000010061 */
[C---:B------:R-:W-:Y:S02]  /*2060*/  FMUL.FTZ R97, R108.reuse, -R129 ;  /* 0x800000816c617220 */ /* 0x040fe40000410000 */
[----:B------:R-:W-:Y:S02]  /*2070*/  FFMA.FTZ R98, R107, R93, -R98 ;  /* 0x0000005d6b627223 */ /* 0x000fe40000010862 */
[-C--:B------:R-:W-:Y:S02]  /*2080*/  FMUL.FTZ R118, R108, -R117.reuse ;  /* 0x800000756c767220 */ /* 0x080fe40000410000 */
[C---:B------:R-:W-:Y:S02]  /*2090*/  FMUL.FTZ R93, R111.reuse, -R96 ;  /* 0x800000606f5d7220 */ /* 0x040fe40000410000 */
[----:B------:R-:W-:Y:S02]  /*20a0*/  FFMA.FTZ R130, R106, R117, -R97 ;  /* 0x000000756a827223 */ /* 0x000fe40000010861 */
[----:B------:R-:W-:-:S02]  /*20b0*/  FMUL.FTZ R97, R111, -R98 ;  /* 0x800000626f617220 */ /* 0x000fc40000410000 */
[----:B------:R-:W-:Y:S02]  /*20c0*/  FFMA.FTZ R129, R106, R129, R118 ;  /* 0x000000816a817223 */ /* 0x000fe40000010076 */
[C---:B------:R-:W-:Y:S02]  /*20d0*/  FFMA.FTZ R93, R109.reuse, R98, -R93 ;  /* 0x000000626d5d7223 */ /* 0x040fe4000001085d */
[C---:B------:R-:W-:Y:S02]  /*20e0*/  FMUL.FTZ R118, R72.reuse, R114 ;  /* 0x0000007248767220 */ /* 0x040fe40000410000 */
[----:B------:R-:W-:Y:S02]  /*20f0*/  FFMA.FTZ R97, R109, R96, R97 ;  /* 0x000000606d617223 */ /* 0x000fe40000010061 */
[----:B------:R-:W-:Y:S02]  /*2100*/  FMUL.FTZ R117, R72, R116 ;  /* 0x0000007448757220 */ /* 0x000fe40000410000 */
[----:B------:R-:W-:-:S02]  /*2110*/  FMUL.FTZ R98, R108, -R93 ;  /* 0x8000005d6c627220 */ /* 0x000fc40000410000 */
[----:B------:R-:W-:Y:S02]  /*2120*/  FADD.FTZ R129, -R118, R129 ;  /* 0x0000008176817221 */ /* 0x000fe40000010100 */
[-C--:B------:R-:W-:Y:S02]  /*2130*/  FMUL.FTZ R96, R108, -R97.reuse ;  /* 0x800000616c607220 */ /* 0x080fe40000410000 */
[----:B------:R-:W-:Y:S02]  /*2140*/  FADD.FTZ R130, R117, R130 ;  /* 0x0000008275827221 */ /* 0x000fe40000010000 */
[C---:B------:R-:W-:Y:S02]  /*2150*/  FFMA.FTZ R98, R106.reuse, R97, R98 ;  /* 0x000000616a627223 */ /* 0x040fe40000010062 */
[----:B------:R-:W-:Y:S02]  /*2160*/  FMUL.FTZ R97, R105, -R129 ;  /* 0x8000008169617220 */ /* 0x000fe40000410000 */
[----:B------:R-:W-:-:S02]  /*2170*/  FFMA.FTZ R93, R106, R93, -R96 ;  /* 0x0000005d6a5d7223 */ /* 0x000fc40000010860 */
[C---:B------:R-:W-:Y:S02]  /*2180*/  FMUL.FTZ R132, R105.reuse, -R130 ;  /* 0x8000008269847220 */ /* 0x040fe40000410000 */
[C---:B------:R-:W-:Y:S02]  /*2190*/  FMUL.FTZ R96, R105.reuse, -R98 ;  /* 0x8000006269607220 */ /* 0x040fe40000410000 */
[C---:B------:R-:W-:Y:S02]  /*21a0*/  FFMA.FTZ R133, R104.reuse, R130, -R97 ;  /* 0x0000008268857223 */ /* 0x040fe40000010861 */
[----:B------:R-:W-:Y:S01]  /*21b0*/  FMUL.FTZ R97, R105, -R93 ;  /* 0x8000005d69617220 */ /* 0x000fe20000410000 */
[----:B------:R2:W3:Y:S01]  /*21c0*/  SHFL.UP PT, R130, R101, 0x1, RZ ;  /* 0x0420000065827989 */ /* 0x0004e200000e00ff */
[----:B------:R-:W-:Y:S02]  /*21d0*/  FFMA.FTZ R129, R104, R129, R132 ;  /* 0x0000008168817223 */ /* 0x000fe40000010084 */
[C---:B------:R-:W-:Y:S01]  /*21e0*/  FMUL.FTZ R116, R73.reuse, R116 ;  /* 0x0000007449747220 */ /* 0x040fe20000410000 */
[----:B------:R2:W4:Y:S01]  /*21f0*/  SHFL.UP PT, R132, R100, 0x1, RZ ;  /* 0x0420000064847989 */ /* 0x00052200000e00ff */
[----:B------:R-:W-:-:S02]  /*2200*/  FMUL.FTZ R114, R73, R114 ;  /* 0x0000007249727220 */ /* 0x000fc40000410000 */
[C---:B------:R-:W-:Y:S02]  /*2210*/  FFMA.FTZ R93, R104.reuse, R93, -R96 ;  /* 0x0000005d685d7223 */ /* 0x040fe40000010860 */
[----:B------:R-:W-:Y:S02]  /*2220*/  FFMA.FTZ R96, R104, R98, R97 ;  /* 0x0000006268607223 */ /* 0x000fe40000010061 */
[----:B------:R-:W-:Y:S02]  /*2230*/  FADD.FTZ R97, R116, R133 ;  /* 0x0000008574617221 */ /* 0x000fe40000010000 */
[----:B------:R-:W-:Y:S01]  /*2240*/  FADD.FTZ R98, -R114, R129 ;  /* 0x0000008172627221 */ /* 0x000fe20000010100 */
[----:B------:R2:W0:Y:S04]  /*2250*/  SHFL.DOWN PT, R133, R93, 0x1, 0x1f ;  /* 0x08201f005d857f89 */ /* 0x00042800000e0000 */
[----:B------:R2:W0:Y:S04]  /*2260*/  SHFL.DOWN PT, R135, R96, 0x1, 0x1f ;  /* 0x08201f0060877f89 */ /* 0x00042800000e0000 */
[----:B------:R2:W0:Y:S04]  /*2270*/  SHFL.DOWN PT, R137, R97, 0x1, 0x1f ;  /* 0x08201f0061897f89 */ /* 0x00042800000e0000 */
[----:B------:R2:W0:Y:S04]  /*2280*/  SHFL.DOWN PT, R139, R98, 0x1, 0x1f ;  /* 0x08201f00628b7f89 */ /* 0x00042800000e0000 */
[----:B------:R2:W0:Y:S01]  /*2290*/  SHFL.UP PT, R129, R102, 0x1, RZ ;  /* 0x0420000066817989 */ /* 0x00042200000e00ff */
[----:B------:R-:W-:Y:S05]  /*22a0*/  @!P6 BRA `(.L_x_12090) ;  /* 0x000000b00000e947 */ /* 0x000fea0003800000 */
[C---:B01234-:R-:W-:Y:S02]  /*22b0*/  FMUL.FTZ R100, R96.reuse, R135 ;  /* 0x0000008760647220 */ /* 0x05ffe40000410000 */
        /* <DEDUP_REMOVED lines=10> */
.L_x_12090:
[----:B-1-34-:R-:W-:Y:S05]  /*2360*/  BSYNC B0 ;  /* 0x0000000000007941 */ /* 0x01afea0003800000 */
.L_x_12089:
[----:B0-----:R0:W1:Y:S01]  /*2370*/  SHFL.DOWN PT, R133, R93, 0x2, 0x1f ;  /* 0x08401f005d857f89 */ /* 0x00106200000e0000 */
[----:B------:R-:W-:Y:S03]  /*2380*/  BSSY B0, `(.L_x_12091) ;  /* 0x0000010000007945 */ /* 0x000fe60003800000 */
[----:B------:R0:W3:Y:S04]  /*2390*/  SHFL.DOWN PT, R135, R96, 0x2, 0x1f ;  /* 0x08401f0060877f89 */ /* 0x0000e800000e0000 */
[----:B--2---:R0:W2:Y:S04]  /*23a0*/  SHFL.DOWN PT, R101, R97, 0x2, 0x1f ;  /* 0x08401f0061657f89 */ /* 0x0040a800000e0000 */
[----:B------:R0:W4:Y:S01]  /*23b0*/  SHFL.DOWN PT, R137, R98, 0x2, 0x1f ;  /* 0x08401f0062897f89 */ /* 0x00012200000e0000 */
[----:B------:R-:W-:Y:S05]  /*23c0*/  @P5 BRA `(.L_x_12092) ;  /* 0x000000b000005947 */ /* 0x000fea0003800000 */
[C---:B----4-:R-:W-:Y:S02]  /*23d0*/  FMUL.FTZ R102, R96.reuse, R137 ;  /* 0x0000008960667220 */ /* 0x050fe40000410000 */
[----:B---3--:R-:W-:-:S02]  /*23e0*/  FMUL.FTZ R100, R96, R135 ;  /* 0x0000008760647220 */ /* 0x008fc40000410000 */
[CC--:B--2---:R-:W-:Y:S02]  /*23f0*/  FMUL.FTZ R134, R96.reuse, R101.reuse ;  /* 0x0000006560867220 */ /* 0x0c4fe40000410000 */
        /* <DEDUP_REMOVED lines=8> */
.L_x_12092:
[----:B------:R-:W-:Y:S05]  /*2480*/  BSYNC B0 ;  /* 0x0000000000007941 */ /* 0x000fea0003800000 */
.L_x_12091:
[----:B-1----:R1:W0:Y:S01]  /*2490*/  SHFL.DOWN PT, R133, R93, 0x4, 0x1f ;  /* 0x08801f005d857f89 */ /* 0x00222200000e0000 */
[----:B------:R-:W-:Y:S03]  /*24a0*/  BSSY B0, `(.L_x_12093) ;  /* 0x0000010000007945 */ /* 0x000fe60003800000 */
[----:B---3--:R1:W3:Y:S04]  /*24b0*/  SHFL.DOWN PT, R135, R96, 0x4, 0x1f ;  /* 0x08801f0060877f89 */ /* 0x0082e800000e0000 */
[----:B--2---:R1:W2:Y:S04]  /*24c0*/  SHFL.DOWN PT, R101, R97, 0x4, 0x1f ;  /* 0x08801f0061657f89 */ /* 0x0042a800000e0000 */
[----:B----4-:R1:W4:Y:S01]  /*24d0*/  SHFL.DOWN PT, R137, R98, 0x4, 0x1f ;  /* 0x08801f0062897f89 */ /* 0x01032200000e0000 */
        /* <DEDUP_REMOVED lines=12> */
.L_x_12094:
[----:B------:R-:W-:Y:S05]  /*25a0*/  BSYNC B0 ;  /* 0x0000000000007941 */ /* 0x000fea0003800000 */
.L_x_12093:
[----:B0-----:R0:W1:Y:S01]  /*25b0*/  SHFL.DOWN PT, R133, R93, 0x8, 0x1f ;  /* 0x09001f005d857f89 */ /* 0x00106200000e0000 */
        /* <DEDUP_REMOVED lines=16> */
.L_x_12096:
[----:B------:R-:W-:Y:S05]  /*26c0*/  BSYNC B0 ;  /* 0x0000000000007941 */ /* 0x000fea0003800000 */
.L_x_12095:
        /* <DEDUP_REMOVED lines=17> */
.L_x_12098:
[----:B------:R-:W-:Y:S05]  /*27e0*/  BSYNC B0 ;  /* 0x0000000000007941 */ /* 0x000fea0003800000 */
.L_x_12097:
[----:B------:R-:W-:Y:S01]  /*27f0*/  SHFL.DOWN PT, R102, R96, 0x1, 0x1f ;  /* 0x08201f0060667f89 */ /* 0x000fe200000e0000 */
[----:B------:R-:W-:Y:S01]  /*2800*/  ISETP.GT.AND P0, PT, R30, 0x1e, PT ;  /* 0x0000001e1e00780c */ /* 0x000fe20003f04270 */
[----:B------:R-:W-:Y:S02]  /*2810*/  BSSY B0, `(.L_x_12099) ;  /* 0x000015f000007945 */ /* 0x000fe40003800000 */
[----:B--2---:R-:W2:Y:S04]  /*2820*/  SHFL.IDX PT, R101, R11, RZ, 0x1f ;  /* 0x00001fff0b657589 */ /* 0x004ea800000e0000 */
[----:B------:R-:W5:Y:S04]  /*2830*/  SHFL.IDX PT, R100, R10, RZ, 0x1f ;  /* 0x00001fff0a647589 */ /* 0x000f6800000e0000 */
[----:B------:R-:W1:Y:S04]  /*2840*/  SHFL.DOWN PT, R134, R93, 0x1, 0x1f ;  /* 0x08201f005d867f89 */ /* 0x000e6800000e0000 */
[----:B------:R-:W4:Y:S04]  /*2850*/  SHFL.DOWN PT, R136, R97, 0x1, 0x1f ;  /* 0x08201f0061887f89 */ /* 0x000f2800000e0000 */
[----:B---3--:R-:W3:Y:S04]  /*2860*/  SHFL.DOWN PT, R135, R98, 0x1, 0x1f ;  /* 0x08201f0062877f89 */ /* 0x008ee800000e0000 */
[----:B01----:R-:W0:Y:S01]  /*2870*/  SHFL.IDX PT, R96, R96, RZ, 0x1f ;  /* 0x00001fff60607589 */ /* 0x003e2200000e0000 */
[----:B--2---:R-:W-:-:S03]  /*2880*/  @P2 FMUL.FTZ R133, R102, R101 ;  /* 0x0000006566852220 */ /* 0x004fc60000410000 */
[----:B------:R-:W1:Y:S01]  /*2890*/  SHFL.IDX PT, R93, R93, RZ, 0x1f ;  /* 0x00001fff5d5d7589 */ /* 0x000e6200000e0000 */
        /* <DEDUP_REMOVED lines=91> */
[----:B------:R-:W-:Y:S02]  /*2e50*/  FFMA.FTZ R107, R73, R12, RZ ;  /* 0x0000000c496b7223 */ /* 0x000fe400000100ff */
[----:B------:R-:W-:Y:S02]  /*2e60*/  FFMA.FTZ R104, -R80, R63, R12 ;  /* 0x0000003f50687223 */ /* 0x000fe4000001010c */
[----:B------:R-:W-:Y:S02]  /*2e70*/  FADD.FTZ R106, RZ, R106 ;  /* 0x0000006aff6a7221 */ /* 0x000fe40000010000 */
[----:B------:R-:W-:Y:S02]  /*2e80*/  FFMA.FTZ R12, R76, R59, R15 ;  /* 0x0000003b4c0c7223 */ /* 0x000fe4000001000f */
[----:B------:R-:W-:-:S02]  /*2e90*/  FMUL.FTZ R125, R80, R105 ;  /* 0x00000069507d7220 */ /* 0x000fc40000410000 */
[C---:B------:R-:W-:Y:S02]  /*2ea0*/  FMUL.FTZ R15, R99.reuse, R106 ;  /* 0x0000006a630f7220 */ /* 0x040fe40000410000 */
[----:B------:R-:W-:Y:S02]  /*2eb0*/  FMUL.FTZ R111, R99, R12 ;  /* 0x0000000c636f7220 */ /* 0x000fe40000410000 */
[----:B------:R-:W-:Y:S02]  /*2ec0*/  FMUL.FTZ R128, R81, R118 ;  /* 0x0000007651807220 */ /* 0x000fe40000410000 */
[----:B------:R-:W-:Y:S02]  /*2ed0*/  FMUL.FTZ R99, R80, R116 ;  /* 0x0000007450637220 */ /* 0x000fe40000410000 */
[----:B------:R-:W-:Y:S02]  /*2ee0*/  FMUL.FTZ R110, R112, R125 ;  /* 0x0000007d706e7220 */ /* 0x000fe40000410000 */
[----:B------:R-:W-:-:S02]  /*2ef0*/  FFMA.FTZ R126, R72, R127, R107 ;  /* 0x0000007f487e7223 */ /* 0x000fc4000001006b */
[C---:B------:R-:W-:Y:S02]  /*2f00*/  FFMA.FTZ R107, -R81.reuse, R62, R127 ;  /* 0x0000003e516b7223 */ /* 0x040fe4000001017f */
[----:B------:R-:W-:Y:S02]  /*2f10*/  FMUL.FTZ R108, R81, R117 ;  /* 0x00000075516c7220 */ /* 0x000fe40000410000 */
[----:B------:R-:W-:Y:S02]  /*2f20*/  FMUL.FTZ R114, R121, R128 ;  /* 0x0000008079727220 */ /* 0x000fe40000410000 */
[----:B------:R-:W-:Y:S02]  /*2f30*/  FFMA.FTZ R110, R104, R99, R110 ;  /* 0x00000063686e7223 */ /* 0x000fe4000001006e */
[----:B------:R-:W-:Y:S02]  /*2f40*/  FFMA.FTZ R127, R107, R108, R114 ;  /* 0x0000006c6b7f7223 */ /* 0x000fe40000010072 */
[----:B------:R-:W-:-:S02]  /*2f50*/  FADD.FTZ R110, RZ, R110 ;  /* 0x0000006eff6e7221 */ /* 0x000fc40000010000 */
[C---:B------:R-:W-:Y:S02]  /*2f60*/  FFMA.FTZ R111, R90.reuse, R106, R111 ;  /* 0x0000006a5a6f7223 */ /* 0x040fe4000001006f */
[----:B------:R-:W-:Y:S02]  /*2f70*/  FFMA.FTZ R15, R90, R12, -R15 ;  /* 0x0000000c5a0f7223 */ /* 0x000fe4000001080f */
[----:B------:R-:W-:Y:S02]  /*2f80*/  FMUL.FTZ R129, R121, R108 ;  /* 0x0000006c79817220 */ /* 0x000fe40000410000 */
[----:B------:R-:W-:Y:S02]  /*2f90*/  FMUL.FTZ R114, R112, R99 ;  /* 0x0000006370727220 */ /* 0x000fe40000410000 */
[----:B------:R-:W-:Y:S02]  /*2fa0*/  FADD.FTZ R110, R110, R127 ;  /* 0x0000007f6e6e7221 */ /* 0x000fe40000010000 */
[----:B------:R-:W-:-:S02]  /*2fb0*/  FADD.FTZ R111, RZ, R111 ;  /* 0x0000006fff6f7221 */ /* 0x000fc40000010000 */
[----:B------:R-:W-:Y:S02]  /*2fc0*/  FMUL.FTZ R127, R78, R119 ;  /* 0x000000774e7f7220 */ /* 0x000fe40000410000 */
[----:B------:R-:W-:Y:S02]  /*2fd0*/  FFMA.FTZ R15, R77, R58, R15 ;  /* 0x0000003a4d0f7223 */ /* 0x000fe4000001000f */
[----:B------:R-:W-:Y:S02]  /*2fe0*/  FFMA.FTZ R129, R107, R128, -R129 ;  /* 0x000000806b817223 */ /* 0x000fe40000010881 */
[----:B------:R-:W-:Y:S02]  /*2ff0*/  FFMA.FTZ R114, R104, R125, -R114 ;  /* 0x0000007d68727223 */ /* 0x000fe40000010872 */
[----:B------:R-:W-:Y:S02]  /*3000*/  FFMA.FTZ R126, R71, R14, R126 ;  /* 0x0000000e477e7223 */ /* 0x000fe4000001007e */
[----:B------:R-:W-:-:S02]  /*3010*/  FFMA.FTZ R90, -R78, R61, R14 ;  /* 0x0000003d4e5a7223 */ /* 0x000fc4000001010e */
[----:B------:R-:W-:Y:S02]  /*3020*/  FMUL.FTZ R14, R94, R111 ;  /* 0x0000006f5e0e7220 */ /* 0x000fe40000410000 */
[----:B------:R-:W-:Y:S02]  /*3030*/  FMUL.FTZ R125, R78, R123 ;  /* 0x0000007b4e7d7220 */ /* 0x000fe40000410000 */
[----:B------:R-:W-:Y:S02]  /*3040*/  FMUL.FTZ R128, R124, R127 ;  /* 0x0000007f7c807220 */ /* 0x000fe40000410000 */
[----:B------:R-:W-:Y:S02]  /*3050*/  FMUL.FTZ R94, R94, R15 ;  /* 0x0000000f5e5e7220 */ /* 0x000fe40000410000 */
[----:B------:R-:W-:Y:S02]  /*3060*/  FFMA.FTZ R133, R90, R125, R128 ;  /* 0x0000007d5a857223 */ /* 0x000fe40000010080 */
[----:B------:R-:W-:-:S02]  /*3070*/  FFMA.FTZ R94, R91, R111, R94 ;  /* 0x0000006f5b5e7223 */ /* 0x000fc4000001005e */
[----:B------:R-:W-:Y:S02]  /*3080*/  FFMA.FTZ R14, R91, R15, -R14 ;  /* 0x0000000f5b0e7223 */ /* 0x000fe4000001080e */
[----:B------:R-:W-:Y:S02]  /*3090*/  FADD.FTZ R133, R110, R133 ;  /* 0x000000856e857221 */ /* 0x000fe40000010000 */
[----:B------:R-:W-:Y:S02]  /*30a0*/  FADD.FTZ R110, RZ, R94 ;  /* 0x0000005eff6e7221 */ /* 0x000fe40000010000 */
[----:B------:R-:W-:Y:S02]  /*30b0*/  FFMA.FTZ R139, R74, R57, R14 ;  /* 0x000000394a8b7223 */ /* 0x000fe4000001000e */
[----:B------:R-:W-:Y:S02]  /*30c0*/  FMUL.FTZ R130, R124, R125 ;  /* 0x0000007d7c827220 */ /* 0x000fe40000410000 */
[----:B------:R-:W-:-:S02]  /*30d0*/  FMUL.FTZ R14, R92, R110 ;  /* 0x0000006e5c0e7220 */ /* 0x000fc40000410000 */
[----:B------:R-:W-:Y:S02]  /*30e0*/  FADD.FTZ R114, RZ, R114 ;  /* 0x00000072ff727221 */ /* 0x000fe40000010000 */
[----:B------:R-:W-:Y:S02]  /*30f0*/  FMUL.FTZ R92, R92, R139 ;  /* 0x0000008b5c5c7220 */ /* 0x000fe40000410000 */
[C---:B------:R-:W-:Y:S02]  /*3100*/  FMUL.FTZ R128, R79.reuse, R120 ;  /* 0x000000784f807220 */ /* 0x040fe40000410000 */
[----:B------:R-:W-:Y:S02]  /*3110*/  FFMA.FTZ R127, R90, R127, -R130 ;  /* 0x0000007f5a7f7223 */ /* 0x000fe40000010882 */
[----:B------:R-:W-:Y:S02]  /*3120*/  FMUL.FTZ R94, R79, R122 ;  /* 0x0000007a4f5e7220 */ /* 0x000fe40000410000 */
[----:B------:R-:W-:-:S02]  /*3130*/  FADD.FTZ R114, R114, R129 ;  /* 0x0000008172727221 */ /* 0x000fc40000010000 */
[----:B------:R-:W-:Y:S02]  /*3140*/  FFMA.FTZ R126, R70, R13, R126 ;  /* 0x0000000d467e7223 */ /* 0x000fe4000001007e */
[----:B------:R-:W-:Y:S02]  /*3150*/  FFMA.FTZ R130, R95, R110, R92 ;  /* 0x0000006e5f827223 */ /* 0x000fe4000001005c */
[----:B------:R-:W-:Y:S02]  /*3160*/  FFMA.FTZ R91, -R79, R60, R13 ;  /* 0x0000003c4f5b7223 */ /* 0x000fe4000001010d */
[----:B------:R-:W-:Y:S02]  /*3170*/  FMUL.FTZ R92, R76, R113 ;  /* 0x000000714c5c7220 */ /* 0x000fe40000410000 */
[C---:B------:R-:W-:Y:S02]  /*3180*/  FMUL.FTZ R13, R109.reuse, R128 ;  /* 0x000000806d0d7220 */ /* 0x040fe40000410000 */
[----:B------:R-:W-:-:S02]  /*3190*/  FMUL.FTZ R129, R109, R94 ;  /* 0x0000005e6d817220 */ /* 0x000fc40000410000 */
[----:B------:R-:W-:Y:S02]  /*31a0*/  FFMA.FTZ R14, R95, R139, -R14 ;  /* 0x0000008b5f0e7223 */ /* 0x000fe4000001080e */
[----:B------:R-:W-:Y:S02]  /*31b0*/  FADD.FTZ R114, R114, R127 ;  /* 0x0000007f72727221 */ /* 0x000fe40000010000 */
[----:B------:R-:W-:Y:S02]  /*31c0*/  FFMA.FTZ R126, R69, R12, R126 ;  /* 0x0000000c457e7223 */ /* 0x000fe4000001007e */
[C---:B------:R-:W-:Y:S02]  /*31d0*/  FFMA.FTZ R95, -R76.reuse, R59, R12 ;  /* 0x0000003b4c5f7223 */ /* 0x040fe4000001010c */
[----:B------:R-:W-:Y:S02]  /*31e0*/  FMUL.FTZ R12, R76, R115 ;  /* 0x000000734c0c7220 */ /* 0x000fe40000410000 */
[----:B------:R-:W-:-:S02]  /*31f0*/  FMUL.FTZ R127, R106, R92 ;  /* 0x0000005c6a7f7220 */ /* 0x000fc40000410000 */
[C---:B------:R-:W-:Y:S02]  /*3200*/  FFMA.FTZ R132, R91.reuse, R94, R13 ;  /* 0x0000005e5b847223 */ /* 0x040fe4000001000d */
[----:B------:R-:W-:Y:S02]  /*3210*/  FFMA.FTZ R129, R91, R128, -R129 ;  /* 0x000000805b817223 */ /* 0x000fe40000010881 */
[----:B------:R-:W-:Y:S02]  /*3220*/  FFMA.FTZ R128, R68, R15, R126 ;  /* 0x0000000f44807223 */ /* 0x000fe4000001007e */
[-C--:B------:R-:W-:Y:S02]  /*3230*/  FFMA.FTZ R126, R95, R12.reuse, -R127 ;  /* 0x0000000c5f7e7223 */ /* 0x080fe4000001087f */
[----:B------:R-:W-:Y:S02]  /*3240*/  FADD.FTZ R132, R133, R132 ;  /* 0x0000008485847221 */ /* 0x000fe40000010000 */
[----:B------:R-:W-:-:S02]  /*3250*/  FMUL.FTZ R12, R106, R12 ;  /* 0x0000000c6a0c7220 */ /* 0x000fc40000410000 */
[C---:B------:R-:W-:Y:S02]  /*3260*/  FMUL.FTZ R133, R77.reuse, R102 ;  /* 0x000000664d857220 */ /* 0x040fe40000410000 */
[----:B------:R-:W-:Y:S02]  /*3270*/  FADD.FTZ R129, R114, R129 ;  /* 0x0000008172817221 */ /* 0x000fe40000010000 */
[----:B------:R-:W-:Y:S02]  /*3280*/  FFMA.FTZ R114, -R77, R58, R15 ;  /* 0x0000003a4d727223 */ /* 0x000fe4000001010f */
[----:B------:R-:W-:Y:S02]  /*3290*/  FFMA.FTZ R13, R73, -R112, RZ ;  /* 0x80000070490d7223 */ /* 0x000fe400000100ff */
[----:B------:R-:W-:Y:S02]  /*32a0*/  FFMA.FTZ R15, R95, R92, R12 ;  /* 0x0000005c5f0f7223 */ /* 0x000fe4000001000c */
[----:B------:R-:W-:-:S02]  /*32b0*/  FMUL.FTZ R127, R77, R103 ;  /* 0x000000674d7f7220 */ /* 0x000fc40000410000 */
[C---:B------:R-:W-:Y:S02]  /*32c0*/  FMUL.FTZ R12, R111.reuse, R133 ;  /* 0x000000856f0c7220 */ /* 0x040fe40000410000 */
[----:B------:R-:W-:Y:S02]  /*32d0*/  FFMA.FTZ R13, R72, -R121, R13 ;  /* 0x80000079480d7223 */ /* 0x000fe4000001000d */
[----:B------:R-:W-:Y:S02]  /*32e0*/  FADD.FTZ R15, R132, R15 ;  /* 0x0000000f840f7221 */ /* 0x000fe40000010000 */
[-C--:B------:R-:W-:Y:S02]  /*32f0*/  FFMA.FTZ R132, R114, R127.reuse, R12 ;  /* 0x0000007f72847223 */ /* 0x080fe4000001000c */
[----:B------:R-:W-:Y:S02]  /*3300*/  FMUL.FTZ R134, R111, R127 ;  /* 0x0000007f6f867220 */ /* 0x000fe40000410000 */
[----:B------:R-:W-:-:S02]  /*3310*/  FADD.FTZ R12, R129, R126 ;  /* 0x0000007e810c7221 */ /* 0x000fc40000010000 */
[----:B------:R-:W-:Y:S02]  /*3320*/  FMUL.FTZ R129, R74, R23 ;  /* 0x000000174a817220 */ /* 0x000fe40000410000 */
[----:B------:R-:W-:Y:S02]  /*3330*/  FFMA.FTZ R13, R71, -R124, R13 ;  /* 0x8000007c470d7223 */ /* 0x000fe4000001000d */
[----:B------:R-:W-:Y:S02]  /*3340*/  FFMA.FTZ R137, R67, R139, R128 ;  /* 0x0000008b43897223 */ /* 0x000fe40000010080 */
[----:B------:R-:W-:Y:S02]  /*3350*/  FFMA.FTZ R135, R114, R133, -R134 ;  /* 0x0000008572877223 */ /* 0x000fe40000010886 */
[----:B------:R-:W-:Y:S02]  /*3360*/  FFMA.FTZ R126, -R74, R57, R139 ;  /* 0x000000394a7e7223 */ /* 0x000fe4000001018b */
[----:B------:R-:W-:-:S02]  /*3370*/  FFMA.FTZ R128, R75, R56, R14 ;  /* 0x000000384b807223 */ /* 0x000fc4000001000e */
[----:B------:R-:W-:Y:S02]  /*3380*/  FADD.FTZ R130, RZ, R130 ;  /* 0x00000082ff827221 */ /* 0x000fe40000010000 */
[----:B------:R-:W-:Y:S02]  /*3390*/  FMUL.FTZ R139, R74, R101 ;  /* 0x000000654a8b7220 */ /* 0x000fe40000410000 */
[----:B------:R-:W-:Y:S02]  /*33a0*/  FMUL.FTZ R14, R110, R129 ;  /* 0x000000816e0e7220 */ /* 0x000fe40000410000 */
[----:B------:R-:W-:Y:S02]  /*33b0*/  FMUL.FTZ R133, R75, R22 ;  /* 0x000000164b857220 */ /* 0x000fe40000410000 */
[----:B------:R-:W-:Y:S02]  /*33c0*/  FFMA.FTZ R13, R70, -R109, R13 ;  /* 0x8000006d460d7223 */ /* 0x000fe4000001000d */
[----:B------:R-:W-:-:S02]  /*33d0*/  FADD.FTZ R15, R15, R132 ;  /* 0x000000840f0f7221 */ /* 0x000fc40000010000 */
[----:B------:R-:W-:Y:S02]  /*33e0*/  FFMA.FTZ R132, R66, R128, R137 ;  /* 0x0000008042847223 */ /* 0x000fe40000010089 */
[C---:B------:R-:W-:Y:S02]  /*33f0*/  FMUL.FTZ R141, R75.reuse, R100 ;  /* 0x000000644b8d7220 */ /* 0x040fe40000410000 */
[----:B------:R-:W-:Y:S02]  /*3400*/  FFMA.FTZ R137, R126, R139, -R14 ;  /* 0x0000008b7e897223 */ /* 0x000fe4000001080e */
[----:B------:R-:W-:Y:S02]  /*3410*/  FFMA.FTZ R128, -R75, R56, R128 ;  /* 0x000000384b807223 */ /* 0x000fe40000010180 */
[----:B------:R-:W-:Y:S02]  /*3420*/  FMUL.FTZ R134, R130, R133 ;  /* 0x0000008582867220 */ /* 0x000fe40000410000 */
[----:B------:R-:W-:-:S02]  /*3430*/  FFMA.FTZ R13, R69, -R106, R13 ;  /* 0x8000006a450d7223 */ /* 0x000fc4000001000d */
[----:B------:R-:W-:Y:S02]  /*3440*/  FMUL.FTZ R139, R110, R139 ;  /* 0x0000008b6e8b7220 */ /* 0x000fe40000410000 */
[----:B------:R-:W-:Y:S02]  /*3450*/  FADD.FTZ R12, R12, R135 ;  /* 0x000000870c0c7221 */ /* 0x000fe40000010000 */
[----:B------:R-:W-:Y:S02]  /*3460*/  FFMA.FTZ R135, R128, R141, -R134 ;  /* 0x0000008d80877223 */ /* 0x000fe40000010886 */
[----:B------:R-:W-:Y:S02]  /*3470*/  FFMA.FTZ R14, R126, R129, R139 ;  /* 0x000000817e0e7223 */ /* 0x000fe4000001008b */
[----:B------:R-:W-:Y:S01]  /*3480*/  FFMA.FTZ R13, R68, -R111, R13 ;  /* 0x8000006f440d7223 */ /* 0x000fe2000001000d */
[----:B------:R0:W2:Y:S01]  /*3490*/  SHFL.DOWN PT, R139, R132, 0x1, 0x1f ;  /* 0x08201f00848b7f89 */ /* 0x0000a200000e0000 */
        /* <DEDUP_REMOVED lines=8> */
[----:B------:R3:W4:Y:S01]  /*3520*/  SHFL.DOWN PT, R138, R134, 0x1, 0x1f ;  /* 0x08201f00868a7f89 */ /* 0x00072200000e0000 */
[----:B------:R-:W-:Y:S01]  /*3530*/  MOV R14, R132 ;  /* 0x00000084000e7202 */ /* 0x000fe20000000f00 */
[----:B0-----:R-:W-:Y:S01]  /*3540*/  FMUL.FTZ R132, R96, R11 ;  /* 0x0000000b60847220 */ /* 0x001fe20000410000 */
[----:B------:R-:W-:Y:S01]  /*3550*/  MOV R15, R134 ;  /* 0x00000086000f7202 */ /* 0x000fe20000000f00 */
[----:B------:R-:W0:Y:S01]  /*3560*/  SHFL.DOWN PT, R136, R135, 0x1, 0x1f ;  /* 0x08201f0087887f89 */ /* 0x000e2200000e0000 */
[----:B------:R-:W-:Y:S01]  /*3570*/  MOV R13, R135 ;  /* 0x00000087000d7202 */ /* 0x000fe20000000f00 */
[----:B-1----:R-:W-:Y:S01]  /*3580*/  FFMA.FTZ R132, R93, R10, -R132 ;  /* 0x0000000a5d847223 */ /* 0x002fe20000010884 */
[----:B------:R-:W-:Y:S01]  /*3590*/  MOV R12, R141 ;  /* 0x0000008d000c7202 */ /* 0x000fe20000000f00 */
[----:B------:R-:W1:Y:S01]  /*35a0*/  SHFL.DOWN PT, R137, R141, 0x1, 0x1f ;  /* 0x08201f008d897f89 */ /* 0x000e6200000e0000 */
[----:B--2---:R-:W-:-:S02]  /*35b0*/  @!P0 FADD.FTZ R14, R14, R139 ;  /* 0x0000008b0e0e8221 */ /* 0x004fc40000010000 */
[C---:B---3--:R-:W-:Y:S02]  /*35c0*/  FMUL.FTZ R134, R96.reuse, R10 ;  /* 0x0000000a60867220 */ /* 0x048fe40000410000 */
[C---:B------:R-:W-:Y:S02]  /*35d0*/  FMUL.FTZ R10, R96.reuse, R9 ;  /* 0x00000009600a7220 */ /* 0x040fe40000410000 */
[C---:B------:R-:W-:Y:S02]  /*35e0*/  FFMA.FTZ R11, R93.reuse, R11, R134 ;  /* 0x0000000b5d0b7223 */ /* 0x040fe40000010086 */
[-C--:B------:R-:W-:Y:S02]  /*35f0*/  FMUL.FTZ R96, R96, R8.reuse ;  /* 0x0000000860607220 */ /* 0x080fe40000410000 */
[C---:B------:R-:W-:Y:S02]  /*3600*/  FFMA.FTZ R8, R93.reuse, R8, -R10 ;  /* 0x000000085d087223 */ /* 0x040fe4000001080a */
[----:B------:R-:W-:-:S02]  /*3610*/  FFMA.FTZ R9, R93, R9, R96 ;  /* 0x000000095d097223 */ /* 0x000fc40000010060 */
[----:B------:R-:W-:Y:S02]  /*3620*/  FMUL.FTZ R93, R21, R100 ;  /* 0x00000064155d7220 */ /* 0x000fe40000410000 */
[----:B----4-:R-:W-:Y:S02]  /*3630*/  @!P0 FADD.FTZ R15, R15, R138 ;  /* 0x0000008a0f0f8221 */ /* 0x010fe40000010000 */
[----:B------:R-:W-:Y:S02]  /*3640*/  FADD.FTZ R10, R97, R132 ;  /* 0x00000084610a7221 */ /* 0x000fe40000010000 */
[----:B0-----:R-:W-:Y:S01]  /*3650*/  @!P0 FADD.FTZ R13, R13, R136 ;  /* 0x000000880d0d8221 */ /* 0x001fe20000010000 */
[----:B------:R-:W0:Y:S01]  /*3660*/  SHFL.DOWN PT, R138, R15, 0x2, 0x1f ;  /* 0x08401f000f8a7f89 */ /* 0x000e2200000e0000 */
[----:B------:R-:W-:Y:S02]  /*3670*/  FFMA.FTZ R97, R20, R22, R93 ;  /* 0x0000001614617223 */ /* 0x000fe4000001005d */
[----:B-1----:R-:W-:Y:S01]  /*3680*/  @!P0 FADD.FTZ R12, R12, R137 ;  /* 0x000000890c0c8221 */ /* 0x002fe20000010000 */
[----:B------:R-:W1:Y:S01]  /*3690*/  SHFL.DOWN PT, R136, R13, 0x2, 0x1f ;  /* 0x08401f000d887f89 */ /* 0x000e6200000e0000 */
[----:B------:R-:W-:Y:S01]  /*36a0*/  ISETP.GT.AND P0, PT, R30, 0x1d, PT ;  /* 0x0000001d1e00780c */ /* 0x000fe20003f04270 */
[----:B------:R-:W-:-:S02]  /*36b0*/  FADD.FTZ R11, R98, R11 ;  /* 0x0000000b620b7221 */ /* 0x000fc40000010000 */
[----:B------:R-:W2:Y:S01]  /*36c0*/  SHFL.DOWN PT, R137, R14, 0x2, 0x1f ;  /* 0x08401f000e897f89 */ /* 0x000ea200000e0000 */
[----:B------:R-:W-:Y:S02]  /*36d0*/  FADD.FTZ R48, R133, R48 ;  /* 0x0000003085307221 */ /* 0x000fe40000010000 */
[----:B------:R-:W-:Y:S01]  /*36e0*/  FMUL.FTZ R93, R21, R23 ;  /* 0x00000017155d7220 */ /* 0x000fe20000410000 */
[----:B------:R-:W3:Y:S01]  /*36f0*/  SHFL.DOWN PT, R135, R12, 0x2, 0x1f ;  /* 0x08401f000c877f89 */ /* 0x000ee200000e0000 */
[----:B------:R-:W-:Y:S02]  /*3700*/  FADD.FTZ R49, R129, R49 ;  /* 0x0000003181317221 */ /* 0x000fe40000010000 */
[-C--:B------:R-:W-:Y:S01]  /*3710*/  FFMA.FTZ R93, R20, R101.reuse, -R93 ;  /* 0x00000065145d7223 */ /* 0x080fe2000001085d */
[----:B------:R4:W-:Y:S01]  /*3720*/  @!P2 STS.128 [UR4+0x1770], R8 ;  /* 0x00177008ff00a988 */ /* 0x0009e20008000c04 */
[----:B------:R-:W-:Y:S02]  /*3730*/  FMUL.FTZ R101, R21, R101 ;  /* 0x0000006515657220 */ /* 0x000fe40000410000 */
[----:B------:R-:W-:-:S02]  /*3740*/  FMUL.FTZ R93, R110, R93 ;  /* 0x0000005d6e5d7220 */ /* 0x000fc40000410000 */
[----:B------:R-:W-:Y:S02]  /*3750*/  FFMA.FTZ R101, R20, R23, R101 ;  /* 0x0000001714657223 */ /* 0x000fe40000010065 */
[----:B------:R-:W-:Y:S02]  /*3760*/  FADD.FTZ R50, R127, R50 ;  /* 0x000000327f327221 */ /* 0x000fe40000010000 */
[----:B0-----:R-:W-:Y:S02]  /*3770*/  @!P0 FADD.FTZ R15, R15, R138 ;  /* 0x0000008a0f0f8221 */ /* 0x001fe40000010000 */
[----:B------:R-:W-:Y:S02]  /*3780*/  FFMA.FTZ R126, R126, R101, R93 ;  /* 0x000000657e7e7223 */ /* 0x000fe4000001005d */
[----:B-1----:R-:W-:Y:S02]  /*3790*/  @!P0 FADD.FTZ R13, R13, R136 ;  /* 0x000000880d0d8221 */ /* 0x002fe40000010000 */
[----:B------:R-:W0:Y:S01]  /*37a0*/  SHFL.DOWN PT, R136, R15, 0x4, 0x1f ;  /* 0x08801f000f887f89 */ /* 0x000e2200000e0000 */
[----:B--2---:R-:W-:-:S02]  /*37b0*/  @!P0 FADD.FTZ R14, R14, R137 ;  /* 0x000000890e0e8221 */ /* 0x004fc40000010000 */
[C---:B----4-:R-:W-:Y:S01]  /*37c0*/  FMUL.FTZ R9, R21.reuse, R103 ;  /* 0x0000006715097220 */ /* 0x050fe20000410000 */
[----:B------:R-:W1:Y:S01]  /*37d0*/  SHFL.DOWN PT, R134, R13, 0x4, 0x1f ;  /* 0x08801f000d867f89 */ /* 0x000e6200000e0000 */
[----:B---3--:R-:W-:Y:S01]  /*37e0*/  @!P0 FADD.FTZ R12, R12, R135 ;  /* 0x000000870c0c8221 */ /* 0x008fe20000010000 */
[----:B------:R-:W-:Y:S01]  /*37f0*/  ISETP.GT.AND P0, PT, R30, 0x1b, PT ;  /* 0x0000001b1e00780c */ /* 0x000fe20003f04270 */
[C---:B------:R-:W-:Y:S01]  /*3800*/  FMUL.FTZ R135, R21.reuse, R22 ;  /* 0x0000001615877220 */ /* 0x040fe20000410000 */
[----:B------:R-:W2:Y:S01]  /*3810*/  SHFL.DOWN PT, R139, R14, 0x4, 0x1f ;  /* 0x08801f000e8b7f89 */ /* 0x000ea200000e0000 */
[C---:B------:R-:W-:Y:S02]  /*3820*/  FFMA.FTZ R10, R20.reuse, R102, -R9 ;  /* 0x00000066140a7223 */ /* 0x040fe40000010809 */
[----:B------:R-:W-:Y:S01]  /*3830*/  FFMA.FTZ R135, R20, R100, -R135 ;  /* 0x0000006414877223 */ /* 0x000fe20000010887 */
[----:B------:R-:W3:Y:S01]  /*3840*/  SHFL.DOWN PT, R137, R12, 0x4, 0x1f ;  /* 0x08801f000c897f89 */ /* 0x000ee200000e0000 */
[----:B------:R-:W-:-:S02]  /*3850*/  FMUL.FTZ R102, R21, R102 ;  /* 0x0000006615667220 */ /* 0x000fc40000410000 */
[----:B------:R-:W-:Y:S02]  /*3860*/  FMUL.FTZ R135, R130, R135 ;  /* 0x0000008782877220 */ /* 0x000fe40000410000 */
[----:B------:R-:W-:Y:S02]  /*3870*/  FMUL.FTZ R8, R21, R113 ;  /* 0x0000007115087220 */ /* 0x000fe40000410000 */
[----:B------:R-:W-:Y:S02]  /*3880*/  FFMA.FTZ R97, R128, R97, R135 ;  /* 0x0000006180617223 */ /* 0x000fe40000010087 */
[----:B------:R-:W-:Y:S02]  /*3890*/  FMUL.FTZ R10, R111, R10 ;  /* 0x0000000a6f0a7220 */ /* 0x000fe40000410000 */
[----:B------:R-:W-:Y:S02]  /*38a0*/  FFMA.FTZ R22, R56, R22, R97 ;  /* 0x0000001638167223 */ /* 0x000fe40000010061 */
[----:B0-----:R-:W-:-:S02]  /*38b0*/  @!P0 FADD.FTZ R15, R15, R136 ;  /* 0x000000880f0f8221 */ /* 0x001fc40000010000 */
[C---:B------:R-:W-:Y:S02]  /*38c0*/  FFMA.FTZ R11, R20.reuse, R103, R102 ;  /* 0x00000067140b7223 */ /* 0x040fe40000010066 */
        /* <DEDUP_REMOVED lines=12> */
[----:B------:R-:W-:Y:S02]  /*3990*/  FFMA.FTZ R8, R20, R113, R115 ;  /* 0x0000007114087223 */ /* 0x000fe40000010073 */
[----:B------:R-:W-:Y:S02]  /*39a0*/  FFMA.FTZ R58, R58, R103, R10 ;  /* 0x000000673a3a7223 */ /* 0x000fe4000001000a */
[----:B------:R-:W-:Y:S02]  /*39b0*/  FFMA.FTZ R10, R95, R8, R9 ;  /* 0x000000085f0a7223 */ /* 0x000fe40000010009 */
[----:B------:R-:W-:Y:S02]  /*39c0*/  FFMA.FTZ R23, R57, R23, R126 ;  /* 0x0000001739177223 */ /* 0x000fe4000001007e */
[----:B------:R-:W-:-:S02]  /*39d0*/  FMUL.FTZ R9, R21, R122 ;  /* 0x0000007a15097220 */ /* 0x000fc40000410000 */
[----:B0-----:R-:W-:Y:S02]  /*39e0*/  @!P0 FADD.FTZ R15, R15, R96 ;  /* 0x000000600f0f8221 */ /* 0x001fe40000010000 */
[-C--:B------:R-:W-:Y:S02]  /*39f0*/  FFMA.FTZ R8, R20, R120.reuse, -R9 ;  /* 0x0000007814087223 */ /* 0x080fe40000010809 */
[----:B-1----:R-:W-:Y:S02]  /*3a00*/  @!P0 FADD.FTZ R13, R13, R56 ;  /* 0x000000380d0d8221 */ /* 0x002fe40000010000 */
[----:B------:R-:W-:Y:S01]  /*3a10*/  FADD.FTZ R47, R22, R47 ;  /* 0x0000002f162f7221 */ /* 0x000fe20000010000 */
[----:B------:R-:W-:Y:S01]  /*3a20*/  SHFL.DOWN PT, R56, R15, 0x10, 0x1f ;  /* 0x0a001f000f387f89 */ /* 0x000fe200000e0000 */
[----:B--2---:R-:W-:Y:S02]  /*3a30*/  @!P0 FADD.FTZ R14, R14, R133 ;  /* 0x000000850e0e8221 */ /* 0x004fe40000010000 */
[----:B------:R-:W-:Y:S01]  /*3a40*/  FADD.FTZ R46, R23, R46 ;  /* 0x0000002e172e7221 */ /* 0x000fe20000010000 */
[----:B------:R-:W-:Y:S01]  /*3a50*/  SHFL.DOWN PT, R22, R13, 0x10, 0x1f ;  /* 0x0a001f000d167f89 */ /* 0x000fe200000e0000 */
[----:B---3--:R-:W-:Y:S01]  /*3a60*/  @!P0 FADD.FTZ R12, R12, R97 ;  /* 0x000000610c0c8221 */ /* 0x008fe20000010000 */
[----:B------:R-:W-:Y:S01]  /*3a70*/  ISETP.GT.AND P0, PT, R30, 0xf, PT ;  /* 0x0000000f1e00780c */ /* 0x000fe20003f04270 */
[----:B------:R-:W-:Y:S01]  /*3a80*/  FMUL.FTZ R9, R21, R120 ;  /* 0x0000007815097220 */ /* 0x000fe20000410000 */
[----:B------:R-:W0:Y:S01]  /*3a90*/  SHFL.DOWN PT, R57, R14, 0x10, 0x1f ;  /* 0x0a001f000e397f89 */ /* 0x000e2200000e0000 */
[----:B------:R-:W-:-:S02]  /*3aa0*/  FFMA.FTZ R59, R59, R113, R10 ;  /* 0x000000713b3b7223 */ /* 0x000fc4000001000a */
[----:B------:R-:W-:Y:S01]  /*3ab0*/  FMUL.FTZ R109, R109, R8 ;  /* 0x000000086d6d7220 */ /* 0x000fe20000410000 */
[----:B------:R-:W1:Y:S01]  /*3ac0*/  SHFL.DOWN PT, R23, R12, 0x10, 0x1f ;  /* 0x0a001f000c177f89 */ /* 0x000e6200000e0000 */
[C---:B------:R-:W-:Y:S02]  /*3ad0*/  FFMA.FTZ R10, R20.reuse, R122, R9 ;  /* 0x0000007a140a7223 */ /* 0x040fe40000010009 */
[C---:B------:R-:W-:Y:S02]  /*3ae0*/  FMUL.FTZ R8, R21.reuse, R123 ;  /* 0x0000007b15087220 */ /* 0x040fe40000410000 */
[----:B------:R-:W-:Y:S02]  /*3af0*/  FMUL.FTZ R9, R21, R117 ;  /* 0x0000007515097220 */ /* 0x000fe40000410000 */
[C---:B------:R-:W-:Y:S02]  /*3b00*/  FFMA.FTZ R11, R20.reuse, R119, -R8 ;  /* 0x00000077140b7223 */ /* 0x040fe40000010808 */
[----:B------:R-:W-:-:S02]  /*3b10*/  FFMA.FTZ R8, R20, R118, -R9 ;  /* 0x0000007614087223 */ /* 0x000fc40000010809 */
[----:B------:R-:W-:Y:S02]  /*3b20*/  FMUL.FTZ R119, R21, R119 ;  /* 0x0000007715777220 */ /* 0x000fe40000410000 */
[----:B------:R-:W-:Y:S02]  /*3b30*/  FMUL.FTZ R121, R121, R8 ;  /* 0x0000000879797220 */ /* 0x000fe40000410000 */
[C---:B------:R-:W-:Y:S02]  /*3b40*/  FMUL.FTZ R8, R21.reuse, R116 ;  /* 0x0000007415087220 */ /* 0x040fe40000410000 */
[C---:B------:R-:W-:Y:S02]  /*3b50*/  FMUL.FTZ R118, R21.reuse, R118 ;  /* 0x0000007615767220 */ /* 0x040fe40000410000 */
[-C--:B------:R-:W-:Y:S02]  /*3b60*/  FMUL.FTZ R21, R21, R105.reuse ;  /* 0x0000006915157220 */ /* 0x080fe40000410000 */
[----:B------:R-:W-:-:S02]  /*3b70*/  FFMA.FTZ R105, R20, R105, -R8 ;  /* 0x0000006914697223 */ /* 0x000fc40000010808 */
[----:B------:R-:W-:Y:S02]  /*3b80*/  FMUL.FTZ R11, R124, R11 ;  /* 0x0000000b7c0b7220 */ /* 0x000fe40000410000 */
        /* <DEDUP_REMOVED lines=39> */
.L_x_12100:
[----:B0-----:R-:W-:Y:S05]  /*3e00*/  BSYNC B0 ;  /* 0x0000000000007941 */ /* 0x001fea0003800000 */
.L_x_12099:
        /* <DEDUP_REMOVED lines=21> */
.L_x_12086:
        /* <DEDUP_REMOVED lines=8> */
[----:B------:R-:W-:Y:S01]  /*3fe0*/  IMAD R48, R34, c[0x0][0x2f8], RZ ;  /* 0x0000be0022307a24 */ /* 0x000fe200078e02ff */
[----:B------:R-:W-:-:S02]  /*3ff0*/  IADD3 R50, R0, -0x1, RZ ;  /* 0xffffffff00327810 */ /* 0x000fc40007ffe0ff */
[----:B------:R-:W-:Y:S01]  /*4000*/  IADD3 R24, P1, R24, -0x200, RZ ;  /* 0xfffffe0018187810 */ /* 0x000fe20007f3e0ff */
[----:B------:R-:W-:Y:S01]  /*4010*/  IMAD R49, R35, c[0x0][0x2fc], R48 ;  /* 0x0000bf0023317a24 */ /* 0x000fe200078e0230 */
[----:B------:R-:W-:Y:S01]  /*4020*/  SHF.L.U32 R14, R50, 0x8, RZ ;  /* 0x00000008320e7819 */ /* 0x000fe200000006ff */
[----:B------:R-:W-:Y:S01]  /*4030*/  IMAD R48, R38, c[0x0][0x300], RZ ;  /* 0x0000c00026307a24 */ /* 0x000fe200078e02ff */
[----:B------:R-:W-:Y:S02]  /*4040*/  IADD3 R28, P2, R28, -0x200, RZ ;  /* 0xfffffe001c1c7810 */ /* 0x000fe40007f5e0ff */
[--C-:B------:R-:W-:Y:S02]  /*4050*/  SHF.R.S32.HI R15, RZ, 0x1f, R14.reuse ;  /* 0x0000001fff0f7819 */ /* 0x100fe4000001140e */
[----:B------:R-:W-:Y:S02]  /*4060*/  IADD3 R26, P3, R26, -0x200, RZ ;  /* 0xfffffe001a1a7810 */ /* 0x000fe40007f7e0ff */
[----:B------:R-:W-:Y:S01]  /*4070*/  IADD3.X R25, R25, -0x1, RZ, P1, !PT ;  /* 0xffffffff19197810 */ /* 0x000fe20000ffe4ff */
[----:B------:R-:W-:Y:S01]  /*4080*/  IMAD.WIDE.U32 R4, R35, c[0x0][0x2d8], R14 ;  /* 0x0000b60023047a25 */ /* 0x000fe200078e000e */
[----:B------:R-:W-:Y:S01]  /*4090*/  IADD3.X R29, R29, -0x1, RZ, P2, !PT ;  /* 0xffffffff1d1d7810 */ /* 0x000fe200017fe4ff */
[----:B------:R0:W-:Y:S01]  /*40a0*/  STS.128 [R30.X16], R20 ;  /* 0x000000141e007388 */ /* 0x0001e2000000cc00 */
[----:B------:R-:W-:-:S06]  /*40b0*/  NOP ;  /* 0x0000000000007918 */ /* 0x000fcc0000000000 */
[----:B------:R-:W1:Y:S01]  /*40c0*/  LDS.128 R8, [R30.X16] ;  /* 0x000000001e087984 */ /* 0x000e62000000cc00 */
[----:B------:R-:W-:Y:S01]  /*40d0*/  IADD3 R5, R5, R7, RZ ;  /* 0x0000000705057210 */ /* 0x000fe20007ffe0ff */
[----:B------:R-:W-:Y:S01]  /*40e0*/  IMAD R7, R39, c[0x0][0x2e4], R6 ;  /* 0x0000b90027077a24 */ /* 0x000fe200078e0206 */
[----:B------:R-:W-:Y:S01]  /*40f0*/  IADD3.X R27, R27, -0x1, RZ, P3, !PT ;  /* 0xffffffff1b1b7810 */ /* 0x000fe20001ffe4ff */
[----:B------:R-:W-:-:S04]  /*4100*/  IMAD.WIDE.U32 R14, R35, c[0x0][0x2f8], R14 ;  /* 0x0000be00230e7a25 */ /* 0x000fc800078e000e */
[----:B------:R-:W-:Y:S01]  /*4110*/  IMAD.WIDE.U32 R4, R39, c[0x0][0x2e0], R4 ;  /* 0x0000b80027047a25 */ /* 0x000fe200078e0004 */
[----:B0-----:R-:W-:Y:S02]  /*4120*/  F2FP.BF16.PACK_AB R23, R47, R46 ;  /* 0x0000002e2f17723e */ /* 0x001fe400000010ff */
[----:B------:R-:W-:Y:S02]  /*4130*/  F2FP.BF16.PACK_AB R22, R45, R44 ;  /* 0x0000002c2d16723e */ /* 0x000fe400000010ff */
[----:B------:R-:W-:Y:S02]  /*4140*/  IADD3 R5, R5, R7, RZ ;  /* 0x0000000705057210 */ /* 0x000fe40007ffe0ff */
[C---:B------:R-:W-:Y:S02]  /*4150*/  LEA R12, P0, R4.reuse, c[0x0][0x330], 0x1 ;  /* 0x0000cc00040c7a11 */ /* 0x040fe400078008ff */
[----:B------:R-:W-:Y:S02]  /*4160*/  F2FP.BF16.PACK_AB R21, R43, R42 ;  /* 0x0000002a2b15723e */ /* 0x000fe400000010ff */
[----:B------:R-:W-:-:S02]  /*4170*/  LEA.HI.X R13, R4, c[0x0][0x334], R5, 0x1, P0 ;  /* 0x0000cd00040d7a11 */ /* 0x000fc400000f0c05 */
[----:B------:R-:W-:Y:S01]  /*4180*/  F2FP.BF16.PACK_AB R20, R40, R41 ;  /* 0x000000292814723e */ /* 0x000fe200000010ff */
[----:B------:R-:W-:Y:S01]  /*4190*/  FADD.FTZ R41, R32, R41 ;  /* 0x0000002920297221 */ /* 0x000fe20000010000 */
[----:B------:R-:W-:Y:S01]  /*41a0*/  IADD3 R15, R15, R49, RZ ;  /* 0x000000310f0f7210 */ /* 0x000fe20007ffe0ff */
[----:B------:R-:W-:-:S04]  /*41b0*/  IMAD.WIDE R12, R31, 0x10, R12 ;  /* 0x000000101f0c7825 */ /* 0x000fc800078e020c */
[----:B------:R-:W-:-:S04]  /*41c0*/  FADD.FTZ R41, R41, R40 ;  /* 0x0000002829297221 */ /* 0x000fc80000010000 */
[----:B------:R-:W-:-:S04]  /*41d0*/  FADD.FTZ R42, R41, R42 ;  /* 0x0000002a292a7221 */ /* 0x000fc80000010000 */
[----:B------:R-:W-:Y:S01]  /*41e0*/  FADD.FTZ R43, R42, R43 ;  /* 0x0000002b2a2b7221 */ /* 0x000fe20000010000 */
[----:B-1----:R0:W-:Y:S03]  /*41f0*/  STG.E.128 [R12.64], R8 ;  /* 0x000000080c007986 */ /* 0x0021e6000c101d06 */
[----:B------:R-:W-:Y:S01]  /*4200*/  FADD.FTZ R44, R43, R44 ;  /* 0x0000002c2b2c7221 */ /* 0x000fe20000010000 */
[----:B------:R-:W-:Y:S03]  /*4210*/  BAR.SYNC.DEFER_BLOCKING 0x0 ;  /* 0x0000000000007b1d */ /* 0x000fe60000010000 */
[----:B------:R-:W-:-:S04]  /*4220*/  FADD.FTZ R45, R44, R45 ;  /* 0x0000002d2c2d7221 */ /* 0x000fc80000010000 */
[----:B------:R-:W-:-:S04]  /*4230*/  FADD.FTZ R32, R45, R46 ;  /* 0x0000002e2d207221 */ /* 0x000fc80000010000 */
[----:B------:R-:W-:Y:S02]  /*4240*/  FADD.FTZ R32, R32, R47 ;  /* 0x0000002f20207221 */ /* 0x000fe40000010000 */
[C---:B0-----:R-:W-:Y:S02]  /*4250*/  IMAD R11, R39.reuse, c[0x0][0x304], R48 ;  /* 0x0000c100270b7a24 */ /* 0x041fe400078e0230 */
[----:B------:R-:W-:-:S05]  /*4260*/  IMAD.WIDE.U32 R8, R39, c[0x0][0x300], R14 ;  /* 0x0000c00027087a25 */ /* 0x000fca00078e000e */
[----:B------:R-:W-:Y:S02]  /*4270*/  IADD3 R9, R9, R11, RZ ;  /* 0x0000000b09097210 */ /* 0x000fe40007ffe0ff */
[----:B------:R-:W-:Y:S01]  /*4280*/  LEA R10, P0, R8, c[0x0][0x340], 0x1 ;  /* 0x0000d000080a7a11 */ /* 0x000fe200078008ff */
[----:B------:R-:W-:Y:S01]  /*4290*/  STS.128 [R30.X16], R20 ;  /* 0x000000141e007388 */ /* 0x000fe2000000cc00 */
[----:B------:R-:W-:-:S06]  /*42a0*/  NOP ;  /* 0x0000000000007918 */ /* 0x000fcc0000000000 */
[----:B------:R-:W0:Y:S01]  /*42b0*/  LDS.128 R4, [R30.X16] ;  /* 0x000000001e047984 */ /* 0x000e22000000cc00 */
[----:B------:R-:W-:Y:S02]  /*42c0*/  LEA.HI.X R11, R8, c[0x0][0x344], R9, 0x1, P0 ;  /* 0x0000d100080b7a11 */ /* 0x000fe400000f0c09 */
[----:B------:R-:W-:Y:S02]  /*42d0*/  ISETP.GT.AND P0, PT, R0, 0x1, PT ;  /* 0x000000010000780c */ /* 0x000fe40003f04270 */
[----:B------:R-:W-:Y:S01]  /*42e0*/  MOV R0, R50 ;  /* 0x0000003200007202 */ /* 0x000fe20000000f00 */
[----:B------:R-:W-:-:S05]  /*42f0*/  IMAD.WIDE R8, R31, 0x10, R10 ;  /* 0x000000101f087825 */ /* 0x000fca00078e020a */
[----:B0-----:R0:W-:Y:S05]  /*4300*/  STG.E.128 [R8.64], R4 ;  /* 0x0000000408007986 */ /* 0x0011ea000c101d06 */
[----:B------:R-:W-:Y:S01]  /*4310*/  @!P0 CALL.REL.NOINC `(.L_x_12085) ;  /* 0x0000001000008944 */ /* 0x000fe20003c00000 */
[----:B------:R-:W-:Y:S05]  /*4320*/  BRA `(.L_x_12102) ;  /* 0xffffc1b000007947 */ /* 0x000fea000383ffff */
.L_x_12085:
[----:B------:R-:W-:Y:S02]  /*4330*/  ISETP.NE.U32.AND P0, PT, RZ, c[0x0][0x328], PT ;  /* 0x0000ca00ff007a0c */ /* 0x000fe40003f05070 */
[----:B------:R-:W-:Y:S02]  /*4340*/  ISETP.NE.U32.AND P2, PT, RZ, c[0x0][0x348], PT ;  /* 0x0000d200ff007a0c */ /* 0x000fe40003f45070 */
[----:B------:R-:W-:Y:S02]  /*4350*/  ISETP.NE.AND.EX P1, PT, RZ, c[0x0][0x32c], PT, P0 ;  /* 0x0000cb00ff007a0c */ /* 0x000fe40003f25300 */
[----:B------:R-:W-:-:S11]  /*4360*/  ISETP.NE.AND.EX P0, PT, RZ, c[0x0][0x34c], PT, P2 ;  /* 0x0000d300ff007a0c */ /* 0x000fd60003f05320 */
[----:B------:R-:W-:Y:S05]  /*4370*/  @!P1 BRA `(.L_x_12103) ;  /* 0x0000014000009947 */ /* 0x000fea0003800000 */
[----:B------:R-:W1:Y:S01]  /*4380*/  SHFL.DOWN P1, R0, R33, 0x1, 0x1f ;  /* 0x08201f0021007f89 */ /* 0x000e620000020000 */
        /* <DEDUP_REMOVED lines=18> */
.L_x_12104:
[----:B0-----:R-:W-:Y:S05]  /*44b0*/  BSYNC B0 ;  /* 0x0000000000007941 */ /* 0x001fea0003800000 */
.L_x_12103:
        /* <DEDUP_REMOVED lines=23> */
.L_x_12106:
[----:B------:R-:W1:Y:S02]  /*4630*/  S2R R21, SR_TID.X ;  /* 0x0000000000157919 */ /* 0x000e640000002100 */
.L_x_12107:
[----:B0-----:R-:W-:Y:S05]  /*4640*/  BSYNC B0 ;  /* 0x0000000000007941 */ /* 0x001fea0003800000 */
.L_x_12105:
        /* <DEDUP_REMOVED lines=15> */
[C---:B------:R-:W-:Y:S02]  /*4740*/  IMAD R31, R39.reuse, c[0x0][0x2cc], R2 ;  /* 0x0000b300271f7a24 */ /* 0x040fe400078e0202 */
[----:B------:R-:W-:Y:S01]  /*4750*/  IMAD R29, R39, c[0x0][0x28c], R38 ;  /* 0x0000a300271d7a24 */ /* 0x000fe200078e0226 */
[----:B------:R-:W-:Y:S01]  /*4760*/  IADD3 R33, R7, R33, RZ ;  /* 0x0000002107217210 */ /* 0x000fe20007ffe0ff */
[----:B------:R-:W-:Y:S01]  /*4770*/  IMAD.WIDE.U32 R10, R39, c[0x0][0x288], RZ ;  /* 0x0000a200270a7a25 */ /* 0x000fe200078e00ff */
[----:B------:R-:W-:Y:S02]  /*4780*/  IADD3 R39, R17, R3, RZ ;  /* 0x0000000311277210 */ /* 0x000fe40007ffe0ff */
[----:B------:R-:W-:-:S02]  /*4790*/  IADD3 R31, R9, R31, RZ ;  /* 0x0000001f091f7210 */ /* 0x000fc40007ffe0ff */
[----:B------:R-:W-:Y:S02]  /*47a0*/  IADD3 R29, R11, R29, RZ ;  /* 0x0000001d0b1d7210 */ /* 0x000fe40007ffe0ff */
.L_x_12108:
        /* <DEDUP_REMOVED lines=28> */
[C---:B-----5:R-:W-:Y:S01]  /*4970*/  IMAD R37, R21.reuse, c[0x0][0x1a4], R28 ;  /* 0x0000690015257a24 */ /* 0x060fe200078e021c */
        /* <DEDUP_REMOVED lines=35> */
.L_x_12109:
        /* <DEDUP_REMOVED lines=13> */
.L_x_14736:


//--------------------- .text._Z25selective_scan_bwd_kernelI32Selective_Scan_bwd_kernel_traitsILi32ELi8ELb1ELb0ELb0ELb0ELb1EN3c108BFloat16ENS1_7complexIfEEEEv12SSMParamsBwd --------------------------
	.section	.text._Z25selective_scan_bwd_kernelI32Selective_Scan_bwd_kernel_traitsILi32ELi8ELb1ELb0ELb0ELb0ELb1EN3c108BFloat16ENS1_7complexIfEEEEv12SSMParamsBwd,"ax",@progbits
	.sectioninfo	@"SHI_REGISTERS=152"
	.align	128
        .global         _Z25selective_scan_bwd_kernelI32Selective_Scan_bwd_kernel_traitsILi32ELi8ELb1ELb0ELb0ELb0ELb1EN3c108BFloat16ENS1_7complexIfEEEEv12SSMParamsBwd
        .type           _Z25selective_scan_bwd_kernelI32Selective_Scan_bwd_kernel_traitsILi32ELi8ELb1ELb0ELb0ELb0ELb1EN3c108BFloat16ENS1_7complexIfEEEEv12SSMParamsBwd,@function
        .size           _Z25selective_scan_bwd_kernelI32Selective_Scan_bwd_kernel_traitsILi32ELi8ELb1ELb0ELb0ELb0ELb1EN3c108BFloat16ENS1_7complexIfEEEEv12SSMParamsBwd,(.L_x_14737 - _Z25selective_scan_bwd_kernelI32Selective_Scan_bwd_kernel_traitsILi32ELi8ELb1ELb0ELb0ELb0ELb1EN3c108BFloat16ENS1_7complexIfEEEEv12SSMParamsBwd)
        .other          _Z25selective_scan_bwd_kernelI32Selective_Scan_bwd_kernel_traitsILi32ELi8ELb1ELb0ELb0ELb0ELb1EN3c108BFloat16ENS1_7complexIfEEEEv12SSMParamsBwd,@"STO_CUDA_ENTRY STV_DEFAULT"
_Z25selective_scan_bwd_kernelI32Selective_Scan_bwd_kernel_traitsILi32ELi8ELb1ELb0ELb0ELb0ELb1EN3c108BFloat16ENS1_7complexIfEEEEv12SSMParamsBwd:
.text._Z25selective_scan_bwd_kernelI32Selective_Scan_bwd_kernel_traitsILi32ELi8ELb1ELb0ELb0ELb0ELb1EN3c108BFloat16ENS1_7complexIfEEEEv12SSMParamsBwd:
        /* <DEDUP_REMOVED lines=62> */
[----:B------:R-:W-:Y:S01]  /*03e0*/  LEA R30, P4, R31, c[0x0][0x240], 0x1 ;  /* 0x000090001f1e7a11 */ /* 0x000fe200078808ff */
[----:B------:R-:W-:Y:S01]  /*03f0*/  CS2R R16, SRZ ;  /* 0x0000000000107805 */ /* 0x000fe2000001ff00 */
[----:B------:R-:W-:-:S02]  /*0400*/  @P0 MOV R21, 0x10 ;  /* 0x0000001000150802 */ /* 0x000fc40000000f00 */
[----:B------:R-:W-:Y:S02]  /*0410*/  LEA.HI.X R31, R31, c[0x0][0x244], R2, 0x1, P4 ;  /* 0x000091001f1f7a11 */ /* 0x000fe400020f0c02 */
[----:B------:R-:W-:Y:S01]  /*0420*/  LEA.HI.X R29, R29, c[0x0][0x24c], R4, 0x1, P5 ;  /* 0x000093001d1d7a11 */ /* 0x000fe200028f0c04 */
[----:B------:R-:W-:Y:S01]  /*0430*/  @P0 IMAD.WIDE R20, R0, R21, c[0x0][0x260] ;  /* 0x0000980000140625 */ /* 0x000fe200078e0215 */
[C---:B------:R-:W-:Y:S01]  /*0440*/  LEA R26, P6, R9.reuse, c[0x0][0x308], 0x1 ;  /* 0x0000c200091a7a11 */ /* 0x040fe200078c08ff */
[----:B------:R-:W-:Y:S01]  /*0450*/  @!P0 CS2R R20, SRZ ;  /* 0x0000000000148805 */ /* 0x000fe2000001ff00 */
[C---:B------:R-:W-:Y:S02]  /*0460*/  @P1 LEA R18, P4, R40.reuse, c[0x0][0x328], 0x2 ;  /* 0x0000ca0028121a11 */ /* 0x040fe400078810ff */
[----:B------:R-:W-:Y:S02]  /*0470*/  @P2 LEA R16, P5, R40, c[0x0][0x348], 0x2 ;  /* 0x0000d20028102a11 */ /* 0x000fe400078a10ff */
[----:B------:R-:W-:-:S02]  /*0480*/  LEA.HI.X R27, R9, c[0x0][0x30c], R6, 0x1, P6 ;  /* 0x0000c300091b7a11 */ /* 0x000fc400030f0c06 */
[C-C-:B------:R-:W-:Y:S02]  /*0490*/  @P1 LEA.HI.X R19, R40.reuse, c[0x0][0x32c], R39.reuse, 0x2, P4 ;  /* 0x0000cb0028131a11 */ /* 0x140fe400020f1427 */
[----:B------:R-:W-:Y:S01]  /*04a0*/  @P2 LEA.HI.X R17, R40, c[0x0][0x34c], R39, 0x2, P5 ;  /* 0x0000d30028112a11 */ /* 0x000fe200028f1427 */
[----:B------:R-:W-:Y:S05]  /*04b0*/  @!P3 BRA `(.L_x_12110) ;  /* 0x00004a700000b947 */ /* 0x000fea0003800000 */
[----:B------:R-:W0:Y:S01]  /*04c0*/  S2R R33, SR_TID.X ;  /* 0x0000000000217919 */ /* 0x000e220000002100 */
[----:B------:R-:W-:Y:S02]  /*04d0*/  MOV R0, c[0x0][0x174] ;  /* 0x00005d0000007a02 */ /* 0x000fe40000000f00 */
[----:B------:R-:W-:Y:S01]  /*04e0*/  MOV R34, RZ ;  /* 0x000000ff00227202 */ /* 0x000fe20000000f00 */
[----:B------:R-:W1:Y:S01]  /*04f0*/  S2R R32, SR_LANEID ;  /* 0x0000000000207919 */ /* 0x000e620000000000 */
[----:B------:R-:W-:-:S03]  /*0500*/  MOV R41, RZ ;  /* 0x000000ff00297202 */ /* 0x000fc60000000f00 */
.L_x_12128:
[----:B------:R-:W-:Y:S01]  /*0510*/  BAR.SYNC.DEFER_BLOCKING 0x0 ;  /* 0x0000000000007b1d */ /* 0x000fe20000010000 */
[----:B0-----:R-:W-:-:S05]  /*0520*/  IMAD.WIDE R2, R33, 0x10, R30 ;  /* 0x0000001021027825 */ /* 0x001fca00078e021e */
[----:B--2---:R-:W2:Y:S01]  /*0530*/  LDG.E.128 R44, [R2.64] ;  /* 0x00000006022c7981 */ /* 0x004ea2000c1e1d00 */
[----:B------:R-:W-:-:S03]  /*0540*/  IMAD.WIDE R12, R33, 0x10, R28 ;  /* 0x00000010210c7825 */ /* 0x000fc600078e021c */
[----:B-12---:R-:W-:Y:S01]  /*0550*/  STS.128 [R32.X16], R44 ;  /* 0x0000002c20007388 */ /* 0x006fe2000000cc00 */
[----:B------:R-:W-:-:S06]  /*0560*/  NOP ;  /* 0x0000000000007918 */ /* 0x000fcc0000000000 */
[----:B------:R-:W-:Y:S04]  /*0570*/  LDS.128 R4, [R32.X16] ;  /* 0x0000000020047984 */ /* 0x000fe8000000cc00 */
[----:B------:R-:W-:Y:S06]  /*0580*/  BAR.SYNC.DEFER_BLOCKING 0x0 ;  /* 0x0000000000007b1d */ /* 0x000fec0000010000 */
[----:B------:R-:W2:Y:S01]  /*0590*/  LDG.E.128 R48, [R12.64] ;  /* 0x000000060c307981 */ /* 0x000ea2000c1e1d00 */
[----:B------:R-:W-:-:S03]  /*05a0*/  IMAD.WIDE R14, R33, 0x10, R26 ;  /* 0x00000010210e7825 */ /* 0x000fc600078e021a */
[----:B--2---:R0:W-:Y:S01]  /*05b0*/  STS.128 [R32.X16], R48 ;  /* 0x0000003020007388 */ /* 0x0041e2000000cc00 */
[----:B------:R-:W-:-:S06]  /*05c0*/  NOP ;  /* 0x0000000000007918 */ /* 0x000fcc0000000000 */
[----:B------:R-:W-:Y:S04]  /*05d0*/  LDS.128 R8, [R32.X16] ;  /* 0x0000000020087984 */ /* 0x000fe8000000cc00 */
[----:B------:R-:W-:Y:S06]  /*05e0*/  BAR.SYNC.DEFER_BLOCKING 0x0 ;  /* 0x0000000000007b1d */ /* 0x000fec0000010000 */
[----:B------:R1:W2:Y:S01]  /*05f0*/  LDG.E.128 R52, [R14.64] ;  /* 0x000000060e347981 */ /* 0x0002a2000c1e1d00 */
[----:B------:R-:W-:Y:S01]  /*0600*/  LEA R2, R0, 0xffffff00, 0x8 ;  /* 0xffffff0000027811 */ /* 0x000fe200078e40ff */
[----:B------:R-:W-:-:S02]  /*0610*/  IMAD R22, R35, c[0x0][0x1f0], RZ ;  /* 0x00007c0023167a24 */ /* 0x000fc400078e02ff */
[----:B------:R-:W-:Y:S01]  /*0620*/  IMAD R25, R39, c[0x0][0x1f8], RZ ;  /* 0x00007e0027197a24 */ /* 0x000fe200078e02ff */
[----:B------:R-:W-:Y:S01]  /*0630*/  SHF.R.S32.HI R3, RZ, 0x1f, R2 ;  /* 0x0000001fff037819 */ /* 0x000fe20000011402 */
[C---:B------:R-:W-:Y:S02]  /*0640*/  IMAD R23, R37.reuse, c[0x0][0x1f4], R22 ;  /* 0x00007d0025177a24 */ /* 0x040fe400078e0216 */
[----:B------:R-:W-:Y:S02]  /*0650*/  IMAD R25, R40, c[0x0][0x1fc], R25 ;  /* 0x00007f0028197a24 */ /* 0x000fe400078e0219 */
[----:B------:R-:W-:-:S05]  /*0660*/  IMAD.WIDE.U32 R12, R37, c[0x0][0x1f0], R2 ;  /* 0x00007c00250c7a25 */ /* 0x000fca00078e0002 */
[----:B------:R-:W-:-:S05]  /*0670*/  IADD3 R13, R13, R23, RZ ;  /* 0x000000170d0d7210 */ /* 0x000fca0007ffe0ff */
[----:B------:R-:W-:-:S05]  /*0680*/  IMAD.WIDE.U32 R12, R40, c[0x0][0x1f8], R12 ;  /* 0x00007e00280c7a25 */ /* 0x000fca00078e000c */
[----:B------:R-:W-:Y:S02]  /*0690*/  IADD3 R13, R13, R25, RZ ;  /* 0x000000190d0d7210 */ /* 0x000fe40007ffe0ff */
[----:B-1----:R-:W-:-:S04]  /*06a0*/  LEA R14, P0, R12, c[0x0][0x268], 0x1 ;  /* 0x00009a000c0e7a11 */ /* 0x002fc800078008ff */
[----:B------:R-:W-:-:S05]  /*06b0*/  LEA.HI.X R15, R12, c[0x0][0x26c], R13, 0x1, P0 ;  /* 0x00009b000c0f7a11 */ /* 0x000fca00000f0c0d */
[----:B------:R-:W-:Y:S01]  /*06c0*/  IMAD.WIDE R12, R33, 0x10, R14 ;  /* 0x00000010210c7825 */ /* 0x000fe200078e020e */
[----:B--2---:R-:W-:Y:S01]  /*06d0*/  STS.128 [R32.X16], R52 ;  /* 0x0000003420007388 */ /* 0x004fe2000000cc00 */
[----:B------:R-:W-:-:S06]  /*06e0*/  NOP ;  /* 0x0000000000007918 */ /* 0x000fcc0000000000 */
[----:B------:R-:W1:Y:S04]  /*06f0*/  LDS.128 R44, [R32.X16] ;  /* 0x00000000202c7984 */ /* 0x000e68000000cc00 */
[----:B------:R-:W-:Y:S06]  /*0700*/  BAR.SYNC.DEFER_BLOCKING 0x0 ;  /* 0x0000000000007b1d */ /* 0x000fec0000010000 */
[----:B------:R-:W2:Y:S01]  /*0710*/  LDG.E.128 R56, [R12.64] ;  /* 0x000000060c387981 */ /* 0x000ea2000c1e1d00 */
[----:B------:R-:W-:-:S02]  /*0720*/  IMAD R14, R35, c[0x0][0x200], RZ ;  /* 0x00008000230e7a24 */ /* 0x000fc400078e02ff */
[----:B------:R-:W-:Y:S02]  /*0730*/  IMAD R25, R39, c[0x0][0x208], RZ ;  /* 0x0000820027197a24 */ /* 0x000fe400078e02ff */
[C---:B------:R-:W-:Y:S02]  /*0740*/  IMAD R23, R37.reuse, c[0x0][0x204], R14 ;  /* 0x0000810025177a24 */ /* 0x040fe400078e020e */
[----:B------:R-:W-:-:S04]  /*0750*/  IMAD.WIDE.U32 R14, R37, c[0x0][0x200], R2 ;  /* 0x00008000250e7a25 */ /* 0x000fc800078e0002 */
[----:B------:R-:W-:Y:S01]  /*0760*/  IMAD R25, R40, c[0x0][0x20c], R25 ;  /* 0x0000830028197a24 */ /* 0x000fe200078e0219 */
[----:B------:R-:W-:-:S05]  /*0770*/  IADD3 R15, R15, R23, RZ ;  /* 0x000000170f0f7210 */ /* 0x000fca0007ffe0ff */
[----:B------:R-:W-:-:S05]  /*0780*/  IMAD.WIDE.U32 R14, R40, c[0x0][0x208], R14 ;  /* 0x00008200280e7a25 */ /* 0x000fca00078e000e */
[----:B------:R-:W-:Y:S02]  /*0790*/  IADD3 R15, R15, R25, RZ ;  /* 0x000000190f0f7210 */ /* 0x000fe40007ffe0ff */
[----:B0-----:R-:W-:-:S04]  /*07a0*/  LEA R48, P0, R14, c[0x0][0x258], 0x1 ;  /* 0x000096000e307a11 */ /* 0x001fc800078008ff */
[----:B------:R-:W-:-:S05]  /*07b0*/  LEA.HI.X R49, R14, c[0x0][0x25c], R15, 0x1, P0 ;  /* 0x000097000e317a11 */ /* 0x000fca00000f0c0f */
[----:B------:R-:W-:Y:S01]  /*07c0*/  IMAD.WIDE R48, R33, 0x10, R48 ;  /* 0x0000001021307825 */ /* 0x000fe200078e0230 */
[----:B--2---:R1:W-:Y:S01]  /*07d0*/  STS.128 [R32.X16], R56 ;  /* 0x0000003820007388 */ /* 0x0043e2000000cc00 */
[----:B------:R-:W-:-:S06]  /*07e0*/  NOP ;  /* 0x0000000000007918 */ /* 0x000fcc0000000000 */
[----:B------:R-:W0:Y:S04]  /*07f0*/  LDS.128 R12, [R32.X16] ;  /* 0x00000000200c7984 */ /* 0x000e28000000cc00 */
[----:B------:R-:W-:Y:S06]  /*0800*/  BAR.SYNC.DEFER_BLOCKING 0x0 ;  /* 0x0000000000007b1d */ /* 0x000fec0000010000 */
[----:B------:R-:W2:Y:S01]  /*0810*/  LDG.E.128 R48, [R48.64] ;  /* 0x0000000630307981 */ /* 0x000ea2000c1e1d00 */
[----:B-1----:R-:W-:-:S02]  /*0820*/  PRMT R58, RZ, 0x7610, R44 ;  /* 0x00007610ff3a7816 */ /* 0x002fc4000000002c */
[----:B------:R-:W-:Y:S02]  /*0830*/  PRMT R60, RZ, 0x5410, R46 ;  /* 0x00005410ff3c7816 */ /* 0x000fe4000000002e */
[--C-:B------:R-:W-:Y:S02]  /*0840*/  PRMT R71, RZ, 0x5410, R45.reuse ;  /* 0x00005410ff477816 */ /* 0x100fe4000000002d */
[----:B------:R-:W-:Y:S02]  /*0850*/  PRMT R73, RZ, 0x7610, R45 ;  /* 0x00007610ff497816 */ /* 0x000fe4000000002d */
[----:B------:R-:W-:Y:S02]  /*0860*/  PRMT R75, RZ, 0x5410, R47 ;  /* 0x00005410ff4b7816 */ /* 0x000fe4000000002f */
[----:B------:R-:W-:Y:S02]  /*0870*/  PRMT R81, RZ, 0x7610, R11 ;  /* 0x00007610ff517816 */ /* 0x000fe4000000000b */
[----:B0-----:R-:W-:-:S02]  /*0880*/  PRMT R59, RZ, 0x7610, R12 ;  /* 0x00007610ff3b7816 */ /* 0x001fc4000000000c */
[--C-:B------:R-:W-:Y:S02]  /*0890*/  PRMT R61, RZ, 0x5410, R13.reuse ;  /* 0x00005410ff3d7816 */ /* 0x100fe4000000000d */
[----:B------:R-:W-:Y:S02]  /*08a0*/  PRMT R63, RZ, 0x7610, R13 ;  /* 0x00007610ff3f7816 */ /* 0x000fe4000000000d */
[----:B------:R-:W-:Y:S01]  /*08b0*/  PRMT R65, RZ, 0x5410, R14 ;  /* 0x00005410ff417816 */ /* 0x000fe2000000000e */
[----:B------:R-:W-:Y:S01]  /*08c0*/  FMUL.FTZ R24, R61, -1.4426950216293334961 ;  /* 0xbfb8aa3b3d187820 */ /* 0x000fe20000410000 */
[----:B------:R-:W-:Y:S01]  /*08d0*/  PRMT R43, RZ, 0x5410, R12 ;  /* 0x00005410ff2b7816 */ /* 0x000fe2000000000c */
[----:B------:R-:W-:Y:S01]  /*08e0*/  FMUL.FTZ R12, R59, -1.4426950216293334961 ;  /* 0xbfb8aa3b3b0c7820 */ /* 0x000fe20000410000 */
[----:B------:R-:W-:Y:S01]  /*08f0*/  PRMT R72, RZ, 0x7610, R14 ;  /* 0x00007610ff487816 */ /* 0x000fe2000000000e */
[----:B------:R-:W-:Y:S01]  /*0900*/  FMUL.FTZ R13, R63, -1.4426950216293334961 ;  /* 0xbfb8aa3b3f0d7820 */ /* 0x000fe20000410000 */
[----:B------:R0:W1:Y:S01]  /*0910*/  MUFU.EX2 R53, R24 ;  /* 0x0000001800357308 */ /* 0x0000620000000800 */
[----:B------:R-:W-:-:S02]  /*0920*/  FMUL.FTZ R25, R65, -1.4426950216293334961 ;  /* 0xbfb8aa3b41197820 */ /* 0x000fc40000410000 */
[----:B------:R-:W-:Y:S02]  /*0930*/  FMUL.FTZ R22, R43, -1.4426950216293334961 ;  /* 0xbfb8aa3b2b167820 */ /* 0x000fe40000410000 */
[----:B------:R-:W-:-:S03]  /*0940*/  FMUL.FTZ R52, R72, -1.4426950216293334961 ;  /* 0xbfb8aa3b48347820 */ /* 0x000fc60000410000 */
[----:B------:R3:W4:Y:S01]  /*0950*/  MUFU.EX2 R56, R25 ;  /* 0x0000001900387308 */ /* 0x0007220000000800 */
[----:B0-----:R-:W-:-:S05]  /*0960*/  PRMT R24, RZ, 0x5410, R15 ;  /* 0x00005410ff187816 */ /* 0x001fca000000000f */
[----:B------:R-:W-:Y:S02]  /*0970*/  FMUL.FTZ R55, R24, -1.4426950216293334961 ;  /* 0xbfb8aa3b18377820 */ /* 0x000fe40000410000 */
[----:B------:R-:W-:Y:S01]  /*0980*/  MUFU.EX2 R23, R12 ;  /* 0x0000000c00177308 */ /* 0x000fe20000000800 */
[----:B---3--:R-:W-:Y:S01]  /*0990*/  PRMT R25, RZ, 0x7610, R15 ;  /* 0x00007610ff197816 */ /* 0x008fe2000000000f */
[----:B-1----:R-:W-:-:S04]  /*09a0*/  FADD.FTZ R53, R53, 1 ;  /* 0x3f80000035357421 */ /* 0x002fc80000010000 */
[----:B------:R-:W-:Y:S02]  /*09b0*/  FMUL.FTZ R57, R25, -1.4426950216293334961 ;  /* 0xbfb8aa3b19397820 */ /* 0x000fe40000410000 */
[----:B------:R-:W0:Y:S01]  /*09c0*/  MUFU.EX2 R54, R13 ;  /* 0x0000000d00367308 */ /* 0x000e220000000800 */
[----:B----4-:R-:W-:-:S07]  /*09d0*/  FADD.FTZ R56, R56, 1 ;  /* 0x3f80000038387421 */ /* 0x010fce0000010000 */
[----:B------:R-:W1:Y:S08]  /*09e0*/  MUFU.EX2 R22, R22 ;  /* 0x0000001600167308 */ /* 0x000e700000000800 */
[----:B------:R3:W4:Y:S01]  /*09f0*/  MUFU.EX2 R76, R57 ;  /* 0x00000039004c7308 */ /* 0x0007220000000800 */
[----:B0-----:R-:W-:Y:S02]  /*0a00*/  FADD.FTZ R54, R54, 1 ;  /* 0x3f80000036367421 */ /* 0x001fe40000010000 */
[----:B-1----:R-:W-:-:S05]  /*0a10*/  FADD.FTZ R42, R22, 1 ;  /* 0x3f800000162a7421 */ /* 0x002fca0000010000 */
[----:B------:R0:W1:Y:S01]  /*0a20*/  MUFU.EX2 R69, R52 ;  /* 0x0000003400457308 */ /* 0x0000620000000800 */
[----:B------:R-:W-:Y:S01]  /*0a30*/  IMAD R22, R35, c[0x0][0x2e8], RZ ;  /* 0x0000ba0023167a24 */ /* 0x000fe200078e02ff */
[----:B---3--:R-:W-:Y:S02]  /*0a40*/  PRMT R57, RZ, 0x7610, R46 ;  /* 0x00007610ff397816 */ /* 0x008fe4000000002e */
[----:B------:R-:W-:Y:S01]  /*0a50*/  PRMT R46, RZ, 0x5410, R4 ;  /* 0x00005410ff2e7816 */ /* 0x000fe20000000004 */
[----:B----4-:R-:W-:-:S03]  /*0a60*/  FADD.FTZ R76, R76, 1 ;  /* 0x3f8000004c4c7421 */ /* 0x010fc60000010000 */
[----:B------:R-:W3:Y:S01]  /*0a70*/  MUFU.RCP R62, R42 ;  /* 0x0000002a003e7308 */ /* 0x000ee20000001000 */
[----:B0-----:R-:W-:-:S07]  /*0a80*/  FADD.FTZ R52, R23, 1 ;  /* 0x3f80000017347421 */ /* 0x001fce0000010000 */
[----:B------:R0:W4:Y:S01]  /*0a90*/  MUFU.EX2 R74, R55 ;  /* 0x00000037004a7308 */ /* 0x0001220000000800 */
[----:B-1----:R-:W-:-:S07]  /*0aa0*/  FADD.FTZ R69, R69, 1 ;  /* 0x3f80000045457421 */ /* 0x002fce0000010000 */
[----:B------:R-:W-:Y:S01]  /*0ab0*/  MUFU.RCP R66, R53 ;  /* 0x0000003500427308 */ /* 0x000fe20000001000 */
[C---:B0-----:R-:W-:Y:S02]  /*0ac0*/  IMAD R55, R37.reuse, c[0x0][0x2ec], R22 ;  /* 0x0000bb0025377a24 */ /* 0x041fe400078e0216 */
[----:B------:R-:W-:-:S04]  /*0ad0*/  IMAD.WIDE.U32 R22, R37, c[0x0][0x2e8], R2 ;  /* 0x0000ba0025167a25 */ /* 0x000fc800078e0002 */
[----:B---3--:R-:W-:Y:S01]  /*0ae0*/  FMUL.FTZ R42, R43, R62 ;  /* 0x0000003e2b2a7220 */ /* 0x008fe20000410000 */
[----:B------:R-:W0:Y:S01]  /*0af0*/  MUFU.RCP R68, R54 ;  /* 0x0000003600447308 */ /* 0x000e220000001000 */
[----:B------:R-:W-:Y:S01]  /*0b00*/  IADD3 R23, R23, R55, RZ ;  /* 0x0000003717177210 */ /* 0x000fe20007ffe0ff */
[----:B----4-:R-:W-:Y:S01]  /*0b10*/  FADD.FTZ R74, R74, 1 ;  /* 0x3f8000004a4a7421 */ /* 0x010fe20000010000 */
[----:B------:R-:W-:Y:S01]  /*0b20*/  PRMT R55, RZ, 0x5410, R44 ;  /* 0x00005410ff377816 */ /* 0x000fe2000000002c */
[----:B------:R-:W-:Y:S02]  /*0b30*/  FADD.FTZ R44, -R62, 1 ;  /* 0x3f8000003e2c7421 */ /* 0x000fe40000010100 */
[----:B------:R-:W-:Y:S02]  /*0b40*/  IMAD.WIDE.U32 R22, R40, c[0x0][0x2f0], R22 ;  /* 0x0000bc0028167a25 */ /* 0x000fe400078e0016 */
[----:B------:R-:W-:Y:S02]  /*0b50*/  MUFU.RCP R64, R52 ;  /* 0x0000003400407308 */ /* 0x000fe40000001000 */
[----:B------:R-:W-:-:S02]  /*0b60*/  FMUL.FTZ R67, R55, R42 ;  /* 0x0000002a37437220 */ /* 0x000fc40000410000 */
[----:B------:R-:W-:Y:S02]  /*0b70*/  FFMA.FTZ R44, R43, R44, 1 ;  /* 0x3f8000002b2c7423 */ /* 0x000fe4000001002c */
[----:B------:R-:W-:Y:S02]  /*0b80*/  FFMA.FTZ R78, R67, R46, R41 ;  /* 0x0000002e434e7223 */ /* 0x000fe40000010029 */
[----:B------:R-:W-:Y:S01]  /*0b90*/  MUFU.RCP R77, R69 ;  /* 0x00000045004d7308 */ /* 0x000fe20000001000 */
[----:B0-----:R-:W-:-:S04]  /*0ba0*/  FADD.FTZ R46, -R68, 1 ;  /* 0x3f800000442e7421 */ /* 0x001fc80000010100 */
[C---:B------:R-:W-:Y:S02]  /*0bb0*/  FFMA.FTZ R46, R63.reuse, R46, 1 ;  /* 0x3f8000003f2e7423 */ /* 0x040fe4000001002e */
[----:B------:R-:W-:Y:S01]  /*0bc0*/  FMUL.FTZ R63, R63, R68 ;  /* 0x000000443f3f7220 */ /* 0x000fe20000410000 */
[----:B------:R-:W-:Y:S08]  /*0bd0*/  MUFU.RCP R76, R76 ;  /* 0x0000004c004c7308 */ /* 0x000ff00000001000 */
[----:B------:R-:W-:Y:S08]  /*0be0*/  MUFU.RCP R70, R56 ;  /* 0x0000003800467308 */ /* 0x000ff00000001000 */
[----:B------:R-:W0:Y:S01]  /*0bf0*/  MUFU.RCP R79, R74 ;  /* 0x0000004a004f7308 */ /* 0x000e220000001000 */
[----:B--2---:R1:W-:Y:S01]  /*0c00*/  STS.128 [R32.X16], R48 ;  /* 0x0000003020007388 */ /* 0x0043e2000000cc00 */
[----:B------:R-:W-:-:S06]  /*0c10*/  NOP ;  /* 0x0000000000007918 */ /* 0x000fcc0000000000 */
[----:B------:R-:W2:Y:S01]  /*0c20*/  LDS.128 R12, [R32.X16] ;  /* 0x00000000200c7984 */ /* 0x000ea2000000cc00 */
[----:B-1----:R-:W-:Y:S02]  /*0c30*/  MOV R48, c[0x0][0x16c] ;  /* 0x00005b0000307a02 */ /* 0x002fe40000000f00 */
[----:B------:R-:W-:Y:S01]  /*0c40*/  PRMT R49, RZ, 0x7610, R47 ;  /* 0x00007610ff317816 */ /* 0x000fe2000000002f */
[----:B0-----:R-:W-:Y:S01]  /*0c50*/  FADD.FTZ R47, -R79, 1 ;  /* 0x3f8000004f2f7421 */ /* 0x001fe20000010100 */
[----:B------:R-:W-:-:S03]  /*0c60*/  ISETP.GE.AND P1, PT, R48, 0x1, PT ;  /* 0x000000013000780c */ /* 0x000fc60003f26270 */
[----:B------:R-:W-:Y:S01]  /*0c70*/  FFMA.FTZ R47, R24, R47, 1 ;  /* 0x3f800000182f7423 */ /* 0x000fe2000001002f */
[--C-:B--2---:R-:W-:Y:S02]  /*0c80*/  PRMT R52, RZ, 0x5410, R13.reuse ;  /* 0x00005410ff347816 */ /* 0x104fe4000000000d */
[----:B------:R-:W-:Y:S02]  /*0c90*/  PRMT R48, RZ, 0x7610, R13 ;  /* 0x00007610ff307816 */ /* 0x000fe4000000000d */
[--C-:B------:R-:W-:Y:S02]  /*0ca0*/  PRMT R53, RZ, 0x5410, R14.reuse ;  /* 0x00005410ff357816 */ /* 0x100fe4000000000e */
[----:B------:R-:W-:Y:S01]  /*0cb0*/  PRMT R50, RZ, 0x7610, R14 ;  /* 0x00007610ff327816 */ /* 0x000fe2000000000e */
[C---:B------:R-:W-:Y:S01]  /*0cc0*/  FADD.FTZ R14, -R66.reuse, 1 ;  /* 0x3f800000420e7421 */ /* 0x040fe20000010100 */
[--C-:B------:R-:W-:Y:S01]  /*0cd0*/  PRMT R54, RZ, 0x5410, R15.reuse ;  /* 0x00005410ff367816 */ /* 0x100fe2000000000f */
[----:B------:R-:W-:Y:S01]  /*0ce0*/  FMUL.FTZ R41, R73, R48 ;  /* 0x0000003049297220 */ /* 0x000fe20000410000 */
[----:B------:R-:W-:Y:S01]  /*0cf0*/  PRMT R56, RZ, 0x7610, R15 ;  /* 0x00007610ff387816 */ /* 0x000fe2000000000f */
[----:B------:R-:W-:Y:S01]  /*0d00*/  FMUL.FTZ R15, R71, R52 ;  /* 0x00000034470f7220 */ /* 0x000fe20000410000 */
[--C-:B------:R-:W-:Y:S01]  /*0d10*/  PRMT R43, RZ, 0x7610, R12.reuse ;  /* 0x00007610ff2b7816 */ /* 0x100fe2000000000c */
[----:B------:R-:W-:Y:S01]  /*0d20*/  FFMA.FTZ R14, R61, R14, 1 ;  /* 0x3f8000003d0e7423 */ /* 0x000fe2000001000e */
[----:B------:R-:W-:Y:S01]  /*0d30*/  PRMT R51, RZ, 0x5410, R12 ;  /* 0x00005410ff337816 */ /* 0x000fe2000000000c */
[----:B------:R-:W-:-:S02]  /*0d40*/  FMUL.FTZ R15, R66, R15 ;  /* 0x0000000f420f7220 */ /* 0x000fc40000410000 */
[----:B------:R-:W-:Y:S02]  /*0d50*/  FADD.FTZ R12, -R64, 1 ;  /* 0x3f800000400c7421 */ /* 0x000fe40000010100 */
[----:B------:R-:W-:Y:S02]  /*0d60*/  FMUL.FTZ R13, R58, R43 ;  /* 0x0000002b3a0d7220 */ /* 0x000fe40000410000 */
[----:B------:R-:W-:Y:S02]  /*0d70*/  FMUL.FTZ R41, R68, R41 ;  /* 0x0000002944297220 */ /* 0x000fe40000410000 */
[----:B------:R-:W-:Y:S02]  /*0d80*/  FMUL.FTZ R55, R55, R51 ;  /* 0x0000003337377220 */ /* 0x000fe40000410000 */
[----:B------:R-:W-:Y:S02]  /*0d90*/  FMUL.FTZ R14, R15, R14 ;  /* 0x0000000e0f0e7220 */ /* 0x000fe40000410000 */
[----:B------:R-:W-:-:S02]  /*0da0*/  FFMA.FTZ R12, R59, R12, 1 ;  /* 0x3f8000003b0c7423 */ /* 0x000fc4000001000c */
[----:B------:R-:W-:Y:S02]  /*0db0*/  FMUL.FTZ R13, R64, R13 ;  /* 0x0000000d400d7220 */ /* 0x000fe40000410000 */
[----:B------:R-:W-:Y:S02]  /*0dc0*/  FMUL.FTZ R41, R41, R46 ;  /* 0x0000002e29297220 */ /* 0x000fe40000410000 */
[----:B------:R-:W-:Y:S02]  /*0dd0*/  FADD.FTZ R15, -R77, 1 ;  /* 0x3f8000004d0f7421 */ /* 0x000fe40000010100 */
[----:B------:R-:W-:Y:S02]  /*0de0*/  FMUL.FTZ R55, R62, R55 ;  /* 0x000000373e377220 */ /* 0x000fe40000410000 */
[----:B------:R-:W-:Y:S02]  /*0df0*/  FADD.FTZ R46, -R76, 1 ;  /* 0x3f8000004c2e7421 */ /* 0x000fe40000010100 */
[----:B------:R-:W-:-:S02]  /*0e00*/  FMUL.FTZ R59, R59, R64 ;  /* 0x000000403b3b7220 */ /* 0x000fc40000410000 */
[----:B------:R-:W-:Y:S02]  /*0e10*/  FMUL.FTZ R13, R13, R12 ;  /* 0x0000000c0d0d7220 */ /* 0x000fe40000410000 */
[----:B------:R-:W-:Y:S02]  /*0e20*/  FFMA.FTZ R45, R72, R15, 1 ;  /* 0x3f800000482d7423 */ /* 0x000fe4000001000f */
[----:B------:R-:W-:Y:S02]  /*0e30*/  FMUL.FTZ R44, R55, R44 ;  /* 0x0000002c372c7220 */ /* 0x000fe40000410000 */
[----:B------:R-:W-:Y:S02]  /*0e40*/  FADD.FTZ R12, -R70, 1 ;  /* 0x3f800000460c7421 */ /* 0x000fe40000010100 */
[----:B------:R-:W-:Y:S01]  /*0e50*/  FFMA.FTZ R64, R25, R46, 1 ;  /* 0x3f80000019407423 */ /* 0x000fe2000001002e */
[----:B------:R-:W-:Y:S01]  /*0e60*/  F2FP.BF16.PACK_AB R44, R13, R44 ;  /* 0x0000002c0d2c723e */ /* 0x000fe200000010ff */
        /* <DEDUP_REMOVED lines=13> */
[----:B------:R-:W-:Y:S01]  /*0f40*/  PRMT R41, RZ, 0x5410, R5 ;  /* 0x00005410ff297816 */ /* 0x000fe20000000005 */
[----:B------:R-:W-:Y:S01]  /*0f50*/  FMUL.FTZ R64, R55, R64 ;  /* 0x0000004037407220 */ /* 0x000fe20000410000 */
[----:B------:R-:W-:Y:S01]  /*0f60*/  F2FP.BF16.PACK_AB R46, R15, R12 ;  /* 0x0000000c0f2e723e */ /* 0x000fe200000010ff */
[----:B------:R-:W-:Y:S01]  /*0f70*/  FMUL.FTZ R69, R58, R59 ;  /* 0x0000003b3a457220 */ /* 0x000fe20000410000 */
[----:B------:R-:W-:Y:S01]  /*0f80*/  PRMT R12, RZ, 0x7610, R4 ;  /* 0x00007610ff0c7816 */ /* 0x000fe20000000004 */
[----:B------:R-:W-:Y:S01]  /*0f90*/  FMUL.FTZ R61, R61, R66 ;  /* 0x000000423d3d7220 */ /* 0x000fe20000410000 */
[----:B------:R-:W-:Y:S01]  /*0fa0*/  F2FP.BF16.PACK_AB R47, R64, R47 ;  /* 0x0000002f402f723e */ /* 0x000fe200000010ff */
[----:B------:R-:W-:Y:S01]  /*0fb0*/  BAR.SYNC.DEFER_BLOCKING 0x0 ;  /* 0x0000000000007b1d */ /* 0x000fe20000010000 */
[----:B------:R-:W-:-:S02]  /*0fc0*/  IMAD R55, R39, c[0x0][0x2f0], RZ ;  /* 0x0000bc0027377a24 */ /* 0x000fc400078e02ff */
[----:B------:R-:W-:Y:S02]  /*0fd0*/  FFMA.FTZ R78, R69, R12, R78 ;  /* 0x0000000c454e7223 */ /* 0x000fe4000001004e */
[----:B------:R-:W-:Y:S02]  /*0fe0*/  FMUL.FTZ R71, R71, R61 ;  /* 0x0000003d47477220 */ /* 0x000fe40000410000 */
[----:B------:R-:W-:Y:S02]  /*0ff0*/  IMAD R55, R40, c[0x0][0x2f4], R55 ;  /* 0x0000bd0028377a24 */ /* 0x000fe400078e0237 */
[----:B------:R-:W-:Y:S01]  /*1000*/  FFMA.FTZ R78, R71, R41, R78 ;  /* 0x00000029474e7223 */ /* 0x000fe2000001004e */
[----:B------:R-:W-:Y:S01]  /*1010*/  PRMT R41, RZ, 0x7610, R5 ;  /* 0x00007610ff297816 */ /* 0x000fe20000000005 */
[----:B------:R-:W-:Y:S02]  /*1020*/  FMUL.FTZ R73, R73, R63 ;  /* 0x0000003f49497220 */ /* 0x000fe40000410000 */
[----:B------:R-:W-:-:S02]  /*1030*/  FMUL.FTZ R65, R65, R70 ;  /* 0x0000004641417220 */ /* 0x000fc40000410000 */
[----:B------:R-:W-:Y:S01]  /*1040*/  FFMA.FTZ R78, R73, R41, R78 ;  /* 0x00000029494e7223 */ /* 0x000fe2000001004e */
[----:B------:R-:W-:Y:S01]  /*1050*/  PRMT R41, RZ, 0x5410, R6 ;  /* 0x00005410ff297816 */ /* 0x000fe20000000006 */
[----:B------:R-:W-:Y:S01]  /*1060*/  FMUL.FTZ R72, R72, R77 ;  /* 0x0000004d48487220 */ /* 0x000fe20000410000 */
[----:B------:R-:W-:Y:S01]  /*1070*/  PRMT R77, RZ, 0x5410, R10 ;  /* 0x00005410ff4d7816 */ /* 0x000fe2000000000a */
[----:B------:R-:W-:Y:S02]  /*1080*/  FMUL.FTZ R91, R60, R65 ;  /* 0x000000413c5b7220 */ /* 0x000fe40000410000 */
[----:B------:R-:W-:Y:S02]  /*1090*/  FMUL.FTZ R76, R25, R76 ;  /* 0x0000004c194c7220 */ /* 0x000fe40000410000 */
[----:B------:R-:W-:Y:S01]  /*10a0*/  FFMA.FTZ R78, R91, R41, R78 ;  /* 0x000000295b4e7223 */ /* 0x000fe2000001004e */
[----:B------:R0:W-:Y:S01]  /*10b0*/  STS.128 [R32.X16], R44 ;  /* 0x0000002c20007388 */ /* 0x0001e2000000cc00 */
[----:B------:R-:W-:-:S06]  /*10c0*/  NOP ;  /* 0x0000000000007918 */ /* 0x000fcc0000000000 */
[----:B------:R-:W1:Y:S01]  /*10d0*/  LDS.128 R12, [R32.X16] ;  /* 0x00000000200c7984 */ /* 0x000e62000000cc00 */
[----:B------:R-:W-:Y:S01]  /*10e0*/  PRMT R41, RZ, 0x7610, R7 ;  /* 0x00007610ff297816 */ /* 0x000fe20000000007 */
[----:B------:R-:W-:Y:S01]  /*10f0*/  FMUL.FTZ R83, R49, R76 ;  /* 0x0000004c31537220 */ /* 0x000fe20000410000 */
[----:B------:R-:W-:Y:S02]  /*1100*/  PRMT R49, RZ, 0x5410, R11 ;  /* 0x00005410ff317816 */ /* 0x000fe4000000000b */
[----:B0-----:R-:W-:Y:S01]  /*1110*/  IADD3 R45, R23, R55, RZ ;  /* 0x00000037172d7210 */ /* 0x001fe20007ffe0ff */
[----:B------:R-:W-:Y:S01]  /*1120*/  FMUL.FTZ R23, R57, R72 ;  /* 0x0000004839177220 */ /* 0x000fe20000410000 */
[----:B------:R-:W-:Y:S01]  /*1130*/  LEA R44, P0, R22, c[0x0][0x338], 0x1 ;  /* 0x0000ce00162c7a11 */ /* 0x000fe200078008ff */
[----:B------:R-:W-:Y:S01]  /*1140*/  FMUL.FTZ R46, R24, R79 ;  /* 0x0000004f182e7220 */ /* 0x000fe20000410000 */
[----:B------:R-:W-:Y:S02]  /*1150*/  PRMT R24, RZ, 0x5410, R7 ;  /* 0x00005410ff187816 */ /* 0x000fe40000000007 */
[----:B------:R-:W-:Y:S01]  /*1160*/  LEA.HI.X R45, R22, c[0x0][0x33c], R45, 0x1, P0 ;  /* 0x0000cf00162d7a11 */ /* 0x000fe200000f0c2d */
[----:B------:R-:W-:Y:S01]  /*1170*/  FMUL.FTZ R75, R75, R46 ;  /* 0x0000002e4b4b7220 */ /* 0x000fe20000410000 */
[----:B------:R-:W-:-:S02]  /*1180*/  PRMT R22, RZ, 0x7610, R6 ;  /* 0x00007610ff167816 */ /* 0x000fc40000000006 */
[----:B------:R-:W-:Y:S02]  /*1190*/  ISETP.NE.U32.AND P0, PT, RZ, c[0x0][0x270], PT ;  /* 0x00009c00ff007a0c */ /* 0x000fe40003f05070 */
[----:B------:R-:W-:Y:S01]  /*11a0*/  PRMT R47, RZ, 0x7610, R8 ;  /* 0x00007610ff2f7816 */ /* 0x000fe20000000008 */
[----:B------:R-:W-:Y:S01]  /*11b0*/  FFMA.FTZ R22, R23, R22, R78 ;  /* 0x0000001617167223 */ /* 0x000fe2000001004e */
[----:B------:R-:W-:Y:S02]  /*11c0*/  ISETP.NE.AND.EX P0, PT, RZ, c[0x0][0x274], PT, P0 ;  /* 0x00009d00ff007a0c */ /* 0x000fe40003f05300 */
[--C-:B------:R-:W-:Y:S01]  /*11d0*/  PRMT R55, RZ, 0x5410, R9.reuse ;  /* 0x00005410ff377816 */ /* 0x100fe20000000009 */
[----:B------:R-:W-:Y:S01]  /*11e0*/  FFMA.FTZ R22, R75, R24, R22 ;  /* 0x000000184b167223 */ /* 0x000fe20000010016 */
[----:B------:R-:W-:Y:S01]  /*11f0*/  PRMT R57, RZ, 0x7610, R9 ;  /* 0x00007610ff397816 */ /* 0x000fe20000000009 */
[----:B------:R-:W-:Y:S01]  /*1200*/  IMAD.WIDE R24, R33, 0x10, R44 ;  /* 0x0000001021187825 */ /* 0x000fe200078e022c */
[----:B------:R-:W-:-:S02]  /*1210*/  PRMT R45, RZ, 0x5410, R8 ;  /* 0x00005410ff2d7816 */ /* 0x000fc40000000008 */
[----:B------:R-:W-:Y:S01]  /*1220*/  PRMT R79, RZ, 0x7610, R10 ;  /* 0x00007610ff4f7816 */ /* 0x000fe2000000000a */
[----:B------:R-:W-:Y:S01]  /*1230*/  FFMA.FTZ R41, R83, R41, R22 ;  /* 0x0000002953297223 */ /* 0x000fe20000010016 */
[----:B-1----:R0:W-:Y:S03]  /*1240*/  STG.E.128 [R24.64], R12 ;  /* 0x0000000c18007986 */ /* 0x0021e6000c101d06 */
[----:B------:R-:W-:Y:S05]  /*1250*/  @!P0 BRA `(.L_x_12111) ;  /* 0x000001c000008947 */ /* 0x000fea0003800000 */
[----:B------:R-:W-:Y:S01]  /*1260*/  BAR.SYNC.DEFER_BLOCKING 0x0 ;  /* 0x0000000000007b1d */ /* 0x000fe20000010000 */
[----:B0-----:R-:W-:Y:S02]  /*1270*/  FMUL.FTZ R12, R42, R51 ;  /* 0x000000332a0c7220 */ /* 0x001fe40000410000 */
        /* <DEDUP_REMOVED lines=9> */
[----:B------:R-:W-:Y:S01]  /*1310*/  IMAD R22, R35, c[0x0][0x210], RZ ;  /* 0x0000840023167a24 */ /* 0x000fe200078e02ff */
[----:B------:R-:W-:Y:S01]  /*1320*/  F2FP.BF16.PACK_AB R13, R48, R13 ;  /* 0x0000000d300d723e */ /* 0x000fe200000010ff */
[----:B------:R-:W-:Y:S01]  /*1330*/  IMAD.WIDE.U32 R24, R37, c[0x0][0x210], R2 ;  /* 0x0000840025187a25 */ /* 0x000fe200078e0002 */
[----:B------:R-:W-:-:S03]  /*1340*/  F2FP.BF16.PACK_AB R12, R43, R12 ;  /* 0x0000000c2b0c723e */ /* 0x000fc600000010ff */
[----:B------:R-:W-:Y:S02]  /*1350*/  IMAD R43, R37, c[0x0][0x214], R22 ;  /* 0x00008500252b7a24 */ /* 0x000fe400078e0216 */
[----:B------:R0:W-:Y:S01]  /*1360*/  STS.128 [R32.X16], R12 ;  /* 0x0000000c20007388 */ /* 0x0001e2000000cc00 */
[----:B------:R-:W-:-:S06]  /*1370*/  NOP ;  /* 0x0000000000007918 */ /* 0x000fcc0000000000 */
[----:B------:R-:W1:Y:S01]  /*1380*/  LDS.128 R8, [R32.X16] ;  /* 0x0000000020087984 */ /* 0x000e62000000cc00 */
[----:B------:R-:W-:Y:S01]  /*1390*/  IADD3 R25, R25, R43, RZ ;  /* 0x0000002b19197210 */ /* 0x000fe20007ffe0ff */
[----:B------:R-:W-:-:S04]  /*13a0*/  IMAD R51, R39, c[0x0][0x218], RZ ;  /* 0x0000860027337a24 */ /* 0x000fc800078e02ff */
[C---:B------:R-:W-:Y:S02]  /*13b0*/  IMAD R51, R40.reuse, c[0x0][0x21c], R51 ;  /* 0x0000870028337a24 */ /* 0x040fe400078e0233 */
[----:B------:R-:W-:-:S05]  /*13c0*/  IMAD.WIDE.U32 R24, R40, c[0x0][0x218], R24 ;  /* 0x0000860028187a25 */ /* 0x000fca00078e0018 */
[----:B0-----:R-:W-:Y:S02]  /*13d0*/  IADD3 R13, R25, R51, RZ ;  /* 0x00000033190d7210 */ /* 0x001fe40007ffe0ff */
[----:B------:R-:W-:-:S04]  /*13e0*/  LEA R12, P0, R24, c[0x0][0x270], 0x1 ;  /* 0x00009c00180c7a11 */ /* 0x000fc800078008ff */
[----:B------:R-:W-:-:S05]  /*13f0*/  LEA.HI.X R13, R24, c[0x0][0x274], R13, 0x1, P0 ;  /* 0x00009d00180d7a11 */ /* 0x000fca00000f0c0d */
[----:B------:R-:W-:-:S05]  /*1400*/  IMAD.WIDE R12, R33, 0x10, R12 ;  /* 0x00000010210c7825 */ /* 0x000fca00078e020c */
[----:B-1----:R0:W-:Y:S02]  /*1410*/  STG.E.128 [R12.64], R8 ;  /* 0x000000080c007986 */ /* 0x0021e4000c101d06 */
.L_x_12111:
        /* <DEDUP_REMOVED lines=16> */
[----:B------:R-:W-:Y:S02]  /*1520*/  FADD.FTZ R58, R81, R36 ;  /* 0x00000024513a7221 */ /* 0x000fe40000010000 */
        /* <DEDUP_REMOVED lines=9> */
[C---:B------:R-:W-:Y:S01]  /*15c0*/  IMAD R43, R39.reuse, c[0x0][0x198], RZ ;  /* 0x00006600272b7a24 */ /* 0x040fe200078e02ff */
[C---:B0-----:R-:W-:Y:S01]  /*15d0*/  IADD3 R15, R0.reuse, -0x2, RZ ;  /* 0xfffffffe000f7810 */ /* 0x041fe20007ffe0ff */
[C---:B------:R-:W-:Y:S01]  /*15e0*/  IMAD R25, R39.reuse, c[0x0][0x180], RZ ;  /* 0x0000600027197a24 */ /* 0x040fe200078e02ff */
[----:B------:R-:W-:Y:S01]  /*15f0*/  IADD3 R14, R0, -0x1, RZ ;  /* 0xffffffff000e7810 */ /* 0x000fe20007ffe0ff */
[----:B------:R-:W-:Y:S01]  /*1600*/  IMAD R47, R40, c[0x0][0x19c], R43 ;  /* 0x00006700282f7a24 */ /* 0x000fe200078e022b */
[----:B------:R-:W-:Y:S01]  /*1610*/  MOV R132, RZ ;  /* 0x000000ff00847202 */ /* 0x000fe20000000f00 */
[----:B------:R-:W-:Y:S01]  /*1620*/  IMAD R45, R39, c[0x0][0x1b8], RZ ;  /* 0x00006e00272d7a24 */ /* 0x000fe200078e02ff */
[----:B------:R-:W-:Y:S01]  /*1630*/  MOV R80, RZ ;  /* 0x000000ff00507202 */ /* 0x000fe20000000f00 */
[----:B------:R-:W-:Y:S01]  /*1640*/  IMAD R43, R15, c[0x0][0x16c], RZ ;  /* 0x00005b000f2b7a24 */ /* 0x000fe200078e02ff */
[----:B------:R-:W-:Y:S01]  /*1650*/  LEA.HI R15, R14, R14, RZ, 0x1 ;  /* 0x0000000e0e0f7211 */ /* 0x000fe200078f08ff */
[C---:B------:R-:W-:Y:S01]  /*1660*/  IMAD.WIDE.U32 R8, R40.reuse, c[0x0][0x180], RZ ;  /* 0x0000600028087a25 */ /* 0x040fe200078e00ff */
[----:B------:R-:W-:Y:S01]  /*1670*/  MOV R84, RZ ;  /* 0x000000ff00547202 */ /* 0x000fe20000000f00 */
[----:B------:R-:W-:Y:S01]  /*1680*/  UMOV UR4, URZ ;  /* 0x0000003f00047c82 */ /* 0x000fe20008000000 */
[----:B------:R-:W-:Y:S01]  /*1690*/  LOP3.LUT R15, R15, 0xfffffe, RZ, 0xc0, !PT ;  /* 0x00fffffe0f0f7812 */ /* 0x000fe200078ec0ff */
[----:B------:R-:W-:Y:S01]  /*16a0*/  IMAD.WIDE.U32 R10, R40, c[0x0][0x198], RZ ;  /* 0x00006600280a7a25 */ /* 0x000fe200078e00ff */
[----:B------:R-:W-:-:S02]  /*16b0*/  LEA R48, P0, R8, c[0x0][0x220], 0x3 ;  /* 0x0000880008307a11 */ /* 0x000fc400078018ff */
[----:B------:R-:W-:Y:S01]  /*16c0*/  IADD3 R15, R14, -R15, RZ ;  /* 0x8000000f0e0f7210 */ /* 0x000fe20007ffe0ff */
[----:B------:R-:W-:Y:S01]  /*16d0*/  IMAD.WIDE.U32 R12, R40, c[0x0][0x1b8], RZ ;  /* 0x00006e00280c7a25 */ /* 0x000fe200078e00ff */
[----:B------:R-:W-:Y:S02]  /*16e0*/  LEA R46, P1, R10, c[0x0][0x228], 0x3 ;  /* 0x00008a000a2e7a11 */ /* 0x000fe400078218ff */
[----:B------:R-:W-:Y:S01]  /*16f0*/  IADD3 R47, R11, R47, RZ ;  /* 0x0000002f0b2f7210 */ /* 0x000fe20007ffe0ff */
[----:B------:R-:W-:Y:S01]  /*1700*/  IMAD R25, R40, c[0x0][0x184], R25 ;  /* 0x0000610028197a24 */ /* 0x000fe200078e0219 */
[----:B------:R-:W-:Y:S01]  /*1710*/  LEA R44, P2, R12, c[0x0][0x230], 0x3 ;  /* 0x00008c000c2c7a11 */ /* 0x000fe200078418ff */
[----:B------:R-:W-:Y:S01]  /*1720*/  IMAD R45, R40, c[0x0][0x1bc], R45 ;  /* 0x00006f00282d7a24 */ /* 0x000fe200078e022d */
[----:B------:R-:W-:Y:S01]  /*1730*/  LEA.HI.X R47, R10, c[0x0][0x22c], R47, 0x3, P1 ;  /* 0x00008b000a2f7a11 */ /* 0x000fe200008f1c2f */
[----:B------:R-:W-:Y:S01]  /*1740*/  IMAD.WIDE R42, R43, 0x10, R20 ;  /* 0x000000102b2a7825 */ /* 0x000fe200078e0214 */
[----:B------:R-:W-:-:S02]  /*1750*/  IADD3 R49, R9, R25, RZ ;  /* 0x0000001909317210 */ /* 0x000fc40007ffe0ff */
[----:B------:R-:W-:Y:S01]  /*1760*/  IADD3 R45, R13, R45, RZ ;  /* 0x0000002d0d2d7210 */ /* 0x000fe20007ffe0ff */
[----:B------:R-:W-:Y:S01]  /*1770*/  FADD.FTZ R67, R67, R67 ;  /* 0x0000004343437221 */ /* 0x000fe20000010000 */
[----:B------:R-:W-:Y:S01]  /*1780*/  LEA.HI.X R49, R8, c[0x0][0x224], R49, 0x3, P0 ;  /* 0x0000890008317a11 */ /* 0x000fe200000f1c31 */
[----:B------:R-:W-:Y:S01]  /*1790*/  FADD.FTZ R69, R69, R69 ;  /* 0x0000004545457221 */ /* 0x000fe20000010000 */
[----:B------:R-:W-:Y:S01]  /*17a0*/  LEA.HI.X R45, R12, c[0x0][0x234], R45, 0x3, P2 ;  /* 0x00008d000c2d7a11 */ /* 0x000fe200010f1c2d */
[----:B------:R-:W-:Y:S01]  /*17b0*/  FADD.FTZ R71, R71, R71 ;  /* 0x0000004747477221 */ /* 0x000fe20000010000 */
[----:B------:R-:W-:Y:S01]  /*17c0*/  SHF.L.U32 R82, R15, 0x8, RZ ;  /* 0x000000080f527819 */ /* 0x000fe200000006ff */
[----:B------:R-:W-:Y:S02]  /*17d0*/  FADD.FTZ R73, R73, R73 ;  /* 0x0000004949497221 */ /* 0x000fe40000010000 */
[----:B------:R-:W-:Y:S02]  /*17e0*/  FADD.FTZ R91, R91, R91 ;  /* 0x0000005b5b5b7221 */ /* 0x000fe40000010000 */
[----:B------:R-:W-:-:S02]  /*17f0*/  FADD.FTZ R90, R23, R23 ;  /* 0x00000017175a7221 */ /* 0x000fc40000010000 */
[----:B------:R-:W-:Y:S02]  /*1800*/  FADD.FTZ R88, R75, R75 ;  /* 0x0000004b4b587221 */ /* 0x000fe40000010000 */
[----:B------:R-:W-:Y:S02]  /*1810*/  FADD.FTZ R86, R83, R83 ;  /* 0x0000005353567221 */ /* 0x000fe40000010000 */
.L_x_12127:
[----:B--2---:R-:W2:Y:S01]  /*1820*/  LDG.E.64 R22, [R48.64] ;  /* 0x0000000630167981 */ /* 0x004ea2000c1e1b00 */
[C---:B------:R-:W-:Y:S01]  /*1830*/  ISETP.NE.AND P1, PT, R33.reuse, RZ, PT ;  /* 0x000000ff2100720c */ /* 0x040fe20003f25270 */
[----:B------:R-:W-:Y:S01]  /*1840*/  CS2R R12, SRZ ;  /* 0x00000000000c7805 */ /* 0x000fe2000001ff00 */
[C---:B------:R-:W-:Y:S02]  /*1850*/  IADD3 R11, R33.reuse, 0x200, RZ ;  /* 0x00000200210b7810 */ /* 0x040fe40007ffe0ff */
[----:B------:R-:W-:Y:S02]  /*1860*/  LOP3.LUT P0, RZ, R33, 0x1f, RZ, 0xc0, !PT ;  /* 0x0000001f21ff7812 */ /* 0x000fe4000780c0ff */
[----:B------:R-:W-:Y:S02]  /*1870*/  SEL R24, R82, R11, !P1 ;  /* 0x0000000b52187207 */ /* 0x000fe40004800000 */
[----:B------:R-:W-:-:S02]  /*1880*/  PRMT R89, RZ, 0x5410, R4 ;  /* 0x00005410ff597816 */ /* 0x000fc40000000004 */
[----:B------:R-:W-:-:S03]  /*1890*/  ISETP.LT.OR P2, PT, R0, 0x2, P0 ;  /* 0x000000020000780c */ /* 0x000fc60000741670 */
[----:B------:R-:W-:Y:S01]  /*18a0*/  FMUL.FTZ R106, R72, R89 ;  /* 0x00000059486a7220 */ /* 0x000fe20000410000 */
        /* <DEDUP_REMOVED lines=15> */
[-C--:B------:R-:W-:Y:S01]  /*19a0*/  FMUL.FTZ R75, R68, R23.reuse ;  /* 0x00000017444b7220 */ /* 0x080fe20000410000 */
[----:B------:R-:W-:Y:S01]  /*19b0*/  MUFU.SIN R115, R79 ;  /* 0x0000004f00737308 */ /* 0x000fe20000000400 */
[----:B------:R-:W-:Y:S01]  /*19c0*/  FMUL.FTZ R77, R66, R23 ;  /* 0x00000017424d7220 */ /* 0x000fe20000410000 */
[----:B------:R-:W-:Y:S01]  /*19d0*/  BAR.SYNC.DEFER_BLOCKING 0x0 ;  /* 0x0000000000007b1d */ /* 0x000fe20000010000 */
[----:B------:R-:W-:-:S02]  /*19e0*/  FMUL.RZ R81, R75, 0.15915493667125701904 ;  /* 0x3e22f9834b517820 */ /* 0x000fc4000040c000 */
[----:B-1----:R-:W-:-:S03]  /*19f0*/  FMUL.FTZ R24, R70, R25 ;  /* 0x0000001946187220 */ /* 0x002fc60000410000 */
[----:B------:R1:W-:Y:S01]  /*1a00*/  MUFU.COS R113, R79 ;  /* 0x0000004f00717308 */ /* 0x0003e20000000000 */
[----:B------:R-:W-:-:S07]  /*1a10*/  FMUL.FTZ R75, R68, R25 ;  /* 0x00000019444b7220 */ /* 0x000fce0000410000 */
[----:B------:R-:W2:Y:S01]  /*1a20*/  MUFU.EX2 R24, R24 ;  /* 0x0000001800187308 */ /* 0x000ea20000000800 */
[----:B-1----:R-:W-:Y:S02]  /*1a30*/  FMUL.FTZ R79, R64, R23 ;  /* 0x00000017404f7220 */ /* 0x002fe40000410000 */
[----:B------:R-:W-:Y:S02]  /*1a40*/  FMUL.RZ R83, R77, 0.15915493667125701904 ;  /* 0x3e22f9834d537820 */ /* 0x000fe4000040c000 */
[----:B------:R-:W-:Y:S01]  /*1a50*/  FMUL.RZ R85, R79, 0.15915493667125701904 ;  /* 0x3e22f9834f557820 */ /* 0x000fe2000040c000 */
[----:B------:R0:W5:Y:S02]  /*1a60*/  @!P2 LDG.E.64 R12, [R42.64+0x8] ;  /* 0x000008062a0ca981 */ /* 0x000164000c1e1b00 */
[----:B------:R-:W-:Y:S01]  /*1a70*/  MUFU.SIN R114, R81 ;  /* 0x0000005100727308 */ /* 0x000fe20000000400 */
[----:B------:R-:W-:-:S07]  /*1a80*/  FMUL.FTZ R77, R66, R25 ;  /* 0x00000019424d7220 */ /* 0x000fce0000410000 */
[----:B------:R1:W-:Y:S01]  /*1a90*/  MUFU.COS R112, R81 ;  /* 0x0000005100707308 */ /* 0x0003e20000000000 */
[----:B------:R-:W-:Y:S02]  /*1aa0*/  FMUL.FTZ R79, R64, R25 ;  /* 0x00000019404f7220 */ /* 0x000fe40000410000 */
[----:B-1----:R-:W-:-:S05]  /*1ab0*/  FMUL.FTZ R81, R62, R23 ;  /* 0x000000173e517220 */ /* 0x002fca0000410000 */
[----:B------:R-:W-:Y:S01]  /*1ac0*/  MUFU.SIN R118, R83 ;  /* 0x0000005300767308 */ /* 0x000fe20000000400 */
[----:B------:R-:W-:Y:S02]  /*1ad0*/  FMUL.RZ R87, R81, 0.15915493667125701904 ;  /* 0x3e22f98351577820 */ /* 0x000fe4000040c000 */
[----:B------:R-:W-:-:S05]  /*1ae0*/  FMUL.FTZ R81, R62, R25 ;  /* 0x000000193e517220 */ /* 0x000fca0000410000 */
[----:B------:R1:W-:Y:S01]  /*1af0*/  MUFU.COS R116, R83 ;  /* 0x0000005300747308 */ /* 0x0003e20000000000 */
[----:B--2---:R-:W-:-:S07]  /*1b00*/  FMUL.FTZ R115, R24, R115 ;  /* 0x0000007318737220 */ /* 0x004fce0000410000 */
[----:B------:R-:W-:Y:S01]  /*1b10*/  MUFU.SIN R110, R85 ;  /* 0x00000055006e7308 */ /* 0x000fe20000000400 */
[----:B-1----:R-:W-:-:S07]  /*1b20*/  FMUL.FTZ R83, R60, R25 ;  /* 0x000000193c537220 */ /* 0x002fce0000410000 */
[----:B------:R1:W-:Y:S08]  /*1b30*/  MUFU.COS R108, R85 ;  /* 0x00000055006c7308 */ /* 0x0003f00000000000 */
[----:B------:R-:W2:Y:S01]  /*1b40*/  MUFU.EX2 R75, R75 ;  /* 0x0000004b004b7308 */ /* 0x000ea20000000800 */
[----:B-1----:R-:W-:Y:S02]  /*1b50*/  FMUL.FTZ R85, R58, R25 ;  /* 0x000000193a557220 */ /* 0x002fe40000410000 */
[----:B------:R-:W-:-:S04]  /*1b60*/  FMUL.FTZ R25, R60, R23 ;  /* 0x000000173c197220 */ /* 0x000fc80000410000 */
[----:B------:R-:W-:Y:S01]  /*1b70*/  FMUL.RZ R93, R25, 0.15915493667125701904 ;  /* 0x3e22f983195d7820 */ /* 0x000fe2000040c000 */
[----:B------:R-:W1:Y:S01]  /*1b80*/  MUFU.EX2 R77, R77 ;  /* 0x0000004d004d7308 */ /* 0x000e620000000800 */
[----:B------:R-:W-:Y:S02]  /*1b90*/  FMUL.FTZ R25, R58, R23 ;  /* 0x000000173a197220 */ /* 0x000fe40000410000 */
[----:B------:R-:W-:Y:S02]  /*1ba0*/  FMUL.FTZ R113, R24, R113 ;  /* 0x0000007118717220 */ /* 0x000fe40000410000 */
[----:B------:R-:W-:-:S03]  /*1bb0*/  FMUL.FTZ R100, R115, R106 ;  /* 0x0000006a73647220 */ /* 0x000fc60000410000 */
[----:B------:R-:W3:Y:S01]  /*1bc0*/  MUFU.EX2 R79, R79 ;  /* 0x0000004f004f7308 */ /* 0x000ee20000000800 */
[----:B------:R-:W-:-:S07]  /*1bd0*/  FFMA.FTZ R100, RZ, R113, R100 ;  /* 0x00000071ff647223 */ /* 0x000fce0000010064 */
[----:B------:R4:W-:Y:S01]  /*1be0*/  MUFU.EX2 R95, R85 ;  /* 0x00000055005f7308 */ /* 0x0009e20000000800 */
[C---:B--2---:R-:W-:Y:S02]  /*1bf0*/  FMUL.FTZ R112, R75.reuse, R112 ;  /* 0x000000704b707220 */ /* 0x044fe40000410000 */
[----:B------:R-:W-:Y:S02]  /*1c00*/  FMUL.FTZ R114, R75, R114 ;  /* 0x000000724b727220 */ /* 0x000fe40000410000 */
[----:B----4-:R-:W-:Y:S02]  /*1c10*/  FMUL.RZ R85, R25, 0.15915493667125701904 ;  /* 0x3e22f98319557820 */ /* 0x010fe4000040c000 */
[----:B------:R-:W-:Y:S01]  /*1c20*/  FMUL.FTZ R25, RZ, R115 ;  /* 0x00000073ff197220 */ /* 0x000fe20000410000 */
[----:B------:R-:W-:Y:S01]  /*1c30*/  MUFU.SIN R96, R87 ;  /* 0x0000005700607308 */ /* 0x000fe20000000400 */
[----:B------:R-:W-:Y:S02]  /*1c40*/  FADD.FTZ R75, RZ, R100 ;  /* 0x00000064ff4b7221 */ /* 0x000fe40000010000 */
[----:B------:R-:W-:-:S05]  /*1c50*/  FFMA.FTZ R25, R113, R106, -R25 ;  /* 0x0000006a71197223 */ /* 0x000fca0000010819 */
[----:B------:R2:W-:Y:S01]  /*1c60*/  MUFU.COS R92, R87 ;  /* 0x00000057005c7308 */ /* 0x0005e20000000000 */
[----:B-1----:R-:W-:-:S07]  /*1c70*/  FMUL.FTZ R116, R77, R116 ;  /* 0x000000744d747220 */ /* 0x002fce0000410000 */
[----:B------:R-:W-:Y:S01]  /*1c80*/  MUFU.EX2 R83, R83 ;  /* 0x0000005300537308 */ /* 0x000fe20000000800 */
[----:B--2---:R-:W-:-:S07]  /*1c90*/  PRMT R87, RZ, 0x7610, R4 ;  /* 0x00007610ff577816 */ /* 0x004fce0000000004 */
[----:B------:R-:W1:Y:S01]  /*1ca0*/  MUFU.COS R24, R93 ;  /* 0x0000005d00187308 */ /* 0x000e620000000000 */
[----:B------:R-:W-:Y:S02]  /*1cb0*/  FFMA.FTZ R25, R70, R87, R25 ;  /* 0x0000005746197223 */ /* 0x000fe40000010019 */
[----:B------:R-:W-:-:S05]  /*1cc0*/  FMUL.FTZ R118, R77, R118 ;  /* 0x000000764d767220 */ /* 0x000fca0000410000 */
[----:B------:R1:W2:Y:S01]  /*1cd0*/  MUFU.SIN R94, R93 ;  /* 0x0000005d005e7308 */ /* 0x0002a20000000400 */
[----:B------:R-:W-:Y:S02]  /*1ce0*/  FMUL.FTZ R77, R114, R75 ;  /* 0x0000004b724d7220 */ /* 0x000fe40000410000 */
[----:B---3--:R-:W-:-:S05]  /*1cf0*/  FMUL.FTZ R108, R79, R108 ;  /* 0x0000006c4f6c7220 */ /* 0x008fca0000410000 */
[----:B------:R-:W3:Y:S01]  /*1d00*/  MUFU.EX2 R81, R81 ;  /* 0x0000005100517308 */ /* 0x000ee20000000800 */
[----:B------:R-:W-:Y:S02]  /*1d10*/  FMUL.FTZ R110, R79, R110 ;  /* 0x0000006e4f6e7220 */ /* 0x000fe40000410000 */
[-C--:B------:R-:W-:Y:S02]  /*1d20*/  FMUL.FTZ R79, R114, R25.reuse ;  /* 0x00000019724f7220 */ /* 0x080fe40000410000 */
[----:B------:R-:W-:-:S03]  /*1d30*/  FFMA.FTZ R77, R112, R25, -R77 ;  /* 0x00000019704d7223 */ /* 0x000fc6000001084d */
[----:B------:R-:W4:Y:S01]  /*1d40*/  MUFU.COS R98, R85 ;  /* 0x0000005500627308 */ /* 0x000f220000000000 */
[----:B------:R-:W-:-:S07]  /*1d50*/  FFMA.FTZ R79, R112, R75, R79 ;  /* 0x0000004b704f7223 */ /* 0x000fce000001004f */
[----:B------:R0:W2:Y:S01]  /*1d60*/  MUFU.SIN R100, R85 ;  /* 0x0000005500647308 */ /* 0x0000a20000000400 */
[----:B-1----:R-:W-:Y:S02]  /*1d70*/  FMUL.FTZ R93, R83, R24 ;  /* 0x00000018535d7220 */ /* 0x002fe40000410000 */
[----:B------:R-:W-:Y:S01]  /*1d80*/  FMUL.FTZ R24, R15, R115 ;  /* 0x000000730f187220 */ /* 0x000fe20000410000 */
[----:B0-----:R-:W-:Y:S01]  /*1d90*/  PRMT R85, RZ, 0x5410, R5 ;  /* 0x00005410ff557816 */ /* 0x001fe20000000005 */
[----:B------:R-:W-:-:S04]  /*1da0*/  FADD.FTZ R79, RZ, R79 ;  /* 0x0000004fff4f7221 */ /* 0x000fc80000010000 */
[----:B------:R-:W-:Y:S02]  /*1db0*/  FFMA.FTZ R77, R68, R85, R77 ;  /* 0x00000055444d7223 */ /* 0x000fe4000001004d */
[----:B--2---:R-:W-:Y:S02]  /*1dc0*/  FMUL.FTZ R97, R83, R94 ;  /* 0x0000005e53617220 */ /* 0x004fe40000410000 */
[----:B------:R-:W-:Y:S02]  /*1dd0*/  FMUL.FTZ R83, R118, R77 ;  /* 0x0000004d76537220 */ /* 0x000fe40000410000 */
[C---:B---3--:R-:W-:Y:S02]  /*1de0*/  FMUL.FTZ R92, R81.reuse, R92 ;  /* 0x0000005c515c7220 */ /* 0x048fe40000410000 */
[----:B------:R-:W-:Y:S02]  /*1df0*/  FMUL.FTZ R96, R81, R96 ;  /* 0x0000006051607220 */ /* 0x000fe40000410000 */
[----:B------:R-:W-:-:S02]  /*1e00*/  FMUL.FTZ R94, R14, R115 ;  /* 0x000000730e5e7220 */ /* 0x000fc40000410000 */
[----:B------:R-:W-:Y:S02]  /*1e10*/  FFMA.FTZ R25, R14, R113, -R24 ;  /* 0x000000710e197223 */ /* 0x000fe40000010818 */
[-C--:B------:R-:W-:Y:S02]  /*1e20*/  FMUL.FTZ R81, R118, R79.reuse ;  /* 0x0000004f76517220 */ /* 0x080fe40000410000 */
[----:B------:R-:W-:Y:S01]  /*1e30*/  FFMA.FTZ R79, R116, R79, R83 ;  /* 0x0000004f744f7223 */ /* 0x000fe20000010053 */
[----:B------:R-:W-:Y:S01]  /*1e40*/  PRMT R83, RZ, 0x7610, R5 ;  /* 0x00007610ff537816 */ /* 0x000fe20000000005 */
[----:B------:R-:W-:Y:S02]  /*1e50*/  FFMA.FTZ R75, R15, R113, R94 ;  /* 0x000000710f4b7223 */ /* 0x000fe4000001005e */
[----:B------:R-:W-:Y:S02]  /*1e60*/  FMUL.FTZ R24, R114, R25 ;  /* 0x0000001972187220 */ /* 0x000fe40000410000 */
[----:B------:R-:W-:-:S02]  /*1e70*/  FFMA.FTZ R81, R116, R77, -R81 ;  /* 0x0000004d74517223 */ /* 0x000fc40000010851 */
[----:B------:R-:W-:Y:S02]  /*1e80*/  FADD.FTZ R79, RZ, R79 ;  /* 0x0000004fff4f7221 */ /* 0x000fe40000010000 */
[-C--:B------:R-:W-:Y:S02]  /*1e90*/  FFMA.FTZ R77, R112, R75.reuse, R24 ;  /* 0x0000004b704d7223 */ /* 0x080fe40000010018 */
[----:B------:R-:W-:Y:S02]  /*1ea0*/  FMUL.FTZ R75, R114, R75 ;  /* 0x0000004b724b7220 */ /* 0x000fe40000410000 */
[----:B------:R-:W-:Y:S02]  /*1eb0*/  FFMA.FTZ R81, R66, R83, R81 ;  /* 0x0000005342517223 */ /* 0x000fe40000010051 */
[C---:B----4-:R-:W-:Y:S02]  /*1ec0*/  FMUL.FTZ R98, R95.reuse, R98 ;  /* 0x000000625f627220 */ /* 0x050fe40000410000 */
[----:B------:R-:W-:-:S02]  /*1ed0*/  FMUL.FTZ R94, R95, R100 ;  /* 0x000000645f5e7220 */ /* 0x000fc40000410000 */
[----:B------:R-:W-:Y:S02]  /*1ee0*/  FMUL.FTZ R95, R110, R79 ;  /* 0x0000004f6e5f7220 */ /* 0x000fe40000410000 */
[----:B------:R-:W-:Y:S02]  /*1ef0*/  FFMA.FTZ R75, R112, R25, -R75 ;  /* 0x00000019704b7223 */ /* 0x000fe4000001084b */
[----:B------:R-:W-:Y:S02]  /*1f00*/  FMUL.FTZ R99, R110, R81 ;  /* 0x000000516e637220 */ /* 0x000fe40000410000 */
[----:B------:R-:W-:Y:S02]  /*1f10*/  FMUL.FTZ R24, R118, R77 ;  /* 0x0000004d76187220 */ /* 0x000fe40000410000 */
[----:B------:R-:W-:Y:S01]  /*1f20*/  FFMA.FTZ R95, R108, R81, -R95 ;  /* 0x000000516c5f7223 */ /* 0x000fe2000001085f */
[----:B------:R-:W-:Y:S01]  /*1f30*/  PRMT R81, RZ, 0x5410, R6 ;  /* 0x00005410ff517816 */ /* 0x000fe20000000006 */
[----:B------:R-:W-:-:S02]  /*1f40*/  FMUL.FTZ R25, R118, R75 ;  /* 0x0000004b76197220 */ /* 0x000fc40000410000 */
[----:B------:R-:W-:Y:S02]  /*1f50*/  FFMA.FTZ R99, R108, R79, R99 ;  /* 0x0000004f6c637223 */ /* 0x000fe40000010063 */
[C---:B------:R-:W-:Y:S02]  /*1f60*/  FFMA.FTZ R75, R116.reuse, R75, -R24 ;  /* 0x0000004b744b7223 */ /* 0x040fe40000010818 */
[----:B------:R-:W-:Y:S02]  /*1f70*/  FFMA.FTZ R25, R116, R77, R25 ;  /* 0x0000004d74197223 */ /* 0x000fe40000010019 */
[----:B------:R-:W-:Y:S02]  /*1f80*/  FFMA.FTZ R95, R64, R81, R95 ;  /* 0x00000051405f7223 */ /* 0x000fe4000001005f */
[----:B------:R-:W-:Y:S02]  /*1f90*/  FADD.FTZ R99, RZ, R99 ;  /* 0x00000063ff637221 */ /* 0x000fe40000010000 */
[----:B------:R-:W-:-:S02]  /*1fa0*/  FMUL.FTZ R77, R110, R75 ;  /* 0x0000004b6e4d7220 */ /* 0x000fc40000410000 */
[----:B------:R-:W-:Y:S02]  /*1fb0*/  FMUL.FTZ R24, R110, R25 ;  /* 0x000000196e187220 */ /* 0x000fe40000410000 */
[C---:B------:R-:W-:Y:S02]  /*1fc0*/  FMUL.FTZ R100, R96.reuse, R95 ;  /* 0x0000005f60647220 */ /* 0x040fe40000410000 */
[----:B------:R-:W-:Y:S02]  /*1fd0*/  FMUL.FTZ R79, R96, R99 ;  /* 0x00000063604f7220 */ /* 0x000fe40000410000 */
[C---:B------:R-:W-:Y:S02]  /*1fe0*/  FFMA.FTZ R77, R108.reuse, R25, R77 ;  /* 0x000000196c4d7223 */ /* 0x040fe4000001004d */
[----:B------:R-:W-:Y:S02]  /*1ff0*/  FFMA.FTZ R75, R108, R75, -R24 ;  /* 0x0000004b6c4b7223 */ /* 0x000fe40000010818 */
[----:B------:R-:W-:-:S02]  /*2000*/  FFMA.FTZ R100, R92, R99, R100 ;  /* 0x000000635c647223 */ /* 0x000fc40000010064 */
[----:B------:R-:W-:Y:S01]  /*2010*/  FFMA.FTZ R95, R92, R95, -R79 ;  /* 0x0000005f5c5f7223 */ /* 0x000fe2000001084f */
[----:B------:R-:W-:Y:S01]  /*2020*/  PRMT R79, RZ, 0x7610, R6 ;  /* 0x00007610ff4f7816 */ /* 0x000fe20000000006 */
[C---:B------:R-:W-:Y:S02]  /*2030*/  FMUL.FTZ R24, R96.reuse, R77 ;  /* 0x0000004d60187220 */ /* 0x040fe40000410000 */
[----:B------:R-:W-:Y:S02]  /*2040*/  FADD.FTZ R104, RZ, R100 ;  /* 0x00000064ff687221 */ /* 0x000fe40000010000 */
[-C--:B------:R-:W-:Y:S02]  /*2050*/  FMUL.FTZ R25, R96, R75.reuse ;  /* 0x0000004b60197220 */ /* 0x080fe40000410000 */
[----:B------:R-:W-:Y:S02]  /*2060*/  FFMA.FTZ R24, R92, R75, -R24 ;  /* 0x0000004b5c187223 */ /* 0x000fe40000010818 */
[----:B------:R-:W-:-:S02]  /*2070*/  FFMA.FTZ R102, R62, R79, R95 ;  /* 0x0000004f3e667223 */ /* 0x000fc4000001005f */
[C---:B------:R-:W-:Y:S02]  /*2080*/  FMUL.FTZ R75, R97.reuse, R104 ;  /* 0x00000068614b7220 */ /* 0x040fe40000410000 */
[----:B------:R-:W-:Y:S02]  /*2090*/  FFMA.FTZ R100, R92, R77, R25 ;  /* 0x0000004d5c647223 */ /* 0x000fe40000010019 */
[C---:B------:R-:W-:Y:S02]  /*20a0*/  FMUL.FTZ R25, R97.reuse, R24 ;  /* 0x0000001861197220 */ /* 0x040fe40000410000 */
[-C--:B------:R-:W-:Y:S02]  /*20b0*/  FMUL.FTZ R95, R97, R102.reuse ;  /* 0x00000066615f7220 */ /* 0x080fe40000410000 */
[C---:B------:R-:W-:Y:S02]  /*20c0*/  FFMA.FTZ R102, R93.reuse, R102, -R75 ;  /* 0x000000665d667223 */ /* 0x040fe4000001084b */
[----:B------:R-:W-:Y:S01]  /*20d0*/  FFMA.FTZ R75, R93, R100, R25 ;  /* 0x000000645d4b7223 */ /* 0x000fe20000010019 */
[----:B------:R-:W-:Y:S01]  /*20e0*/  ISETP.NE.AND P2, PT, R33, 0x1f, PT ;  /* 0x0000001f2100780c */ /* 0x000fe20003f45270 */
[----:B------:R-:W-:-:S02]  /*20f0*/  FFMA.FTZ R95, R93, R104, R95 ;  /* 0x000000685d5f7223 */ /* 0x000fc4000001005f */
[----:B------:R-:W-:Y:S01]  /*2100*/  FMUL.FTZ R100, R97, R100 ;  /* 0x0000006461647220 */ /* 0x000fe20000410000 */
[----:B------:R-:W-:Y:S01]  /*2110*/  PRMT R77, RZ, 0x5410, R7 ;  /* 0x00005410ff4d7816 */ /* 0x000fe20000000007 */
[----:B------:R-:W-:Y:S02]  /*2120*/  FADD.FTZ R95, RZ, R95 ;  /* 0x0000005fff5f7221 */ /* 0x000fe40000010000 */
[----:B------:R-:W-:Y:S02]  /*2130*/  FFMA.FTZ R25, R93, R24, -R100 ;  /* 0x000000185d197223 */ /* 0x000fe40000010864 */
[----:B------:R-:W-:Y:S02]  /*2140*/  FFMA.FTZ R99, R60, R77, R102 ;  /* 0x0000004d3c637223 */ /* 0x000fe40000010066 */
[C---:B------:R-:W-:Y:S02]  /*2150*/  FMUL.FTZ R100, R94.reuse, R95 ;  /* 0x0000005f5e647220 */ /* 0x040fe40000410000 */
[----:B------:R-:W-:-:S02]  /*2160*/  FMUL.FTZ R24, R94, R25 ;  /* 0x000000195e187220 */ /* 0x000fc40000410000 */
[C---:B------:R-:W-:Y:S02]  /*2170*/  FMUL.FTZ R102, R94.reuse, R75 ;  /* 0x0000004b5e667220 */ /* 0x040fe40000410000 */
[-C--:B------:R-:W-:Y:S02]  /*2180*/  FMUL.FTZ R101, R94, R99.reuse ;  /* 0x000000635e657220 */ /* 0x080fe40000410000 */
[C---:B------:R-:W-:Y:S02]  /*2190*/  FFMA.FTZ R100, R98.reuse, R99, -R100 ;  /* 0x0000006362647223 */ /* 0x040fe40000010864 */
[C---:B------:R-:W-:Y:S02]  /*21a0*/  FFMA.FTZ R102, R98.reuse, R25, -R102 ;  /* 0x0000001962667223 */ /* 0x040fe40000010866 */
[C---:B------:R-:W-:Y:S02]  /*21b0*/  FFMA.FTZ R99, R98.reuse, R75, R24 ;  /* 0x0000004b62637223 */ /* 0x040fe40000010018 */
[----:B------:R0:W1:Y:S01]  /*21c0*/  @P2 LDS.64 R24, [R33.X8+0x1678] ;  /* 0x0016780021182984 */ /* 0x0000620000008a00 */
[----:B------:R-:W-:Y:S01]  /*21d0*/  PRMT R75, RZ, 0x7610, R7 ;  /* 0x00007610ff4b7816 */ /* 0x000fe20000000007 */
[----:B------:R-:W-:-:S04]  /*21e0*/  FFMA.FTZ R101, R98, R95, R101 ;  /* 0x0000005f62657223 */ /* 0x000fc80000010065 */
[----:B------:R-:W-:Y:S02]  /*21f0*/  FADD.FTZ R103, RZ, R101 ;  /* 0x00000065ff677221 */ /* 0x000fe40000010000 */
[----:B------:R-:W-:Y:S01]  /*2200*/  FFMA.FTZ R104, R58, R75, R100 ;  /* 0x0000004b3a687223 */ /* 0x000fe20000010064 */
[----:B------:R-:W-:Y:S05]  /*2210*/  @P2 BRA `(.L_x_12114) ;  /* 0x0000008000002947 */ /* 0x000fea0003800000 */
[----:B0-----:R-:W-:-:S13]  /*2220*/  ISETP.NE.AND P3, PT, R0, c[0x0][0x174], PT ;  /* 0x00005d0000007a0c */ /* 0x001fda0003f65270 */
[----:B-1----:R-:W-:-:S04]  /*2230*/  @P3 LEA.HI R24, R0, R0, RZ, 0x1 ;  /* 0x0000000000183211 */ /* 0x002fc800078f08ff */
[----:B------:R-:W-:Y:S02]  /*2240*/  @P3 LOP3.LUT R25, R24, 0x1ffffe, RZ, 0xc0, !PT ;  /* 0x001ffffe18193812 */ /* 0x000fe400078ec0ff */
[----:B------:R-:W-:Y:S02]  /*2250*/  MOV R24, 0x3f800000 ;  /* 0x3f80000000187802 */ /* 0x000fe40000000f00 */
[----:B------:R-:W-:Y:S01]  /*2260*/  @P3 IADD3 R95, -R25, R0, RZ ;  /* 0x00000000195f3210 */ /* 0x000fe20007ffe1ff */
[----:B------:R-:W-:-:S03]  /*2270*/  HFMA2.MMA R25, -RZ, RZ, 0, 0 ;  /* 0x00000000ff197435 */ /* 0x000fc600000001ff */
[----:B------:R-:W-:-:S07]  /*2280*/  @P3 LEA R95, R95, R84, 0xb ;  /* 0x000000545f5f3211 */ /* 0x000fce00078e58ff */
[----:B------:R0:W1:Y:S02]  /*2290*/  @P3 LDS.64 R24, [R95+0x670] ;  /* 0x000670005f183984 */ /* 0x0000640000000a00 */
.L_x_12114:
[----:B0-----:R-:W-:Y:S05]  /*22a0*/  BSYNC B0 ;  /* 0x0000000000007941 */ /* 0x001fea0003800000 */
.L_x_12113:
[----:B------:R-:W0:Y:S01]  /*22b0*/  SHFL.UP PT, R105, R103, 0x1, RZ ;  /* 0x0420000067697989 */ /* 0x000e2200000e00ff */
[----:B------:R-:W-:Y:S01]  /*22c0*/  ISETP.GE.AND P3, PT, R32, 0x1, PT ;  /* 0x000000012000780c */ /* 0x000fe20003f66270 */
[----:B-----5:R-:W-:Y:S01]  /*22d0*/  FMUL.FTZ R128, R11, R8 ;  /* 0x000000080b807220 */ /* 0x020fe20000410000 */
[----:B------:R-:W-:Y:S01]  /*22e0*/  ISETP.GE.OR P0, PT, R0, c[0x0][0x174], P0 ;  /* 0x00005d0000007a0c */ /* 0x000fe20000706670 */
[----:B------:R-:W2:Y:S01]  /*22f0*/  SHFL.UP PT, R101, R104, 0x1, RZ ;  /* 0x0420000068657989 */ /* 0x000ea200000e00ff */
[----:B------:R-:W-:Y:S01]  /*2300*/  BSSY B0, `(.L_x_12115) ;  /* 0x00000c7000007945 */ /* 0x000fe20003800000 */
[----:B------:R-:W-:Y:S02]  /*2310*/  FFMA.FTZ R128, R10, R9, R128 ;  /* 0x000000090a807223 */ /* 0x000fe40000010080 */
[----:B------:R-:W3:Y:S02]  /*2320*/  SHFL.UP PT, R95, R102, 0x1, RZ ;  /* 0x04200000665f7989 */ /* 0x000ee400000e00ff */
[----:B------:R-:W-:-:S02]  /*2330*/  FMUL.FTZ R127, R88, R128 ;  /* 0x00000080587f7220 */ /* 0x000fc40000410000 */
[----:B------:R-:W4:Y:S01]  /*2340*/  SHFL.UP PT, R100, R99, 0x1, RZ ;  /* 0x0420000063647989 */ /* 0x000f2200000e00ff */
[-C--:B------:R-:W-:Y:S02]  /*2350*/  FMUL.FTZ R129, R91, R128.reuse ;  /* 0x000000805b817220 */ /* 0x080fe40000410000 */
[----:B------:R-:W-:Y:S01]  /*2360*/  FMUL.FTZ R125, R73, R128 ;  /* 0x00000080497d7220 */ /* 0x000fe20000410000 */
[----:B------:R-:W-:Y:S04]  /*2370*/  SHFL.IDX PT, R12, R12, RZ, 0x1f ;  /* 0x00001fff0c0c7589 */ /* 0x000fe800000e0000 */
[----:B------:R-:W-:Y:S01]  /*2380*/  SHFL.IDX PT, R13, R13, RZ, 0x1f ;  /* 0x00001fff0d0d7589 */ /* 0x000fe200000e0000 */
[C---:B0-----:R-:W-:Y:S02]  /*2390*/  FMUL.FTZ R109, R99.reuse, R105 ;  /* 0x00000069636d7220 */ /* 0x041fe40000410000 */
[----:B--2---:R-:W-:-:S02]  /*23a0*/  FMUL.FTZ R111, R99, R101 ;  /* 0x00000065636f7220 */ /* 0x004fc40000410000 */
[C---:B------:R-:W-:Y:S02]  /*23b0*/  FFMA.FTZ R109, R102.reuse, R101, -R109 ;  /* 0x00000065666d7223 */ /* 0x040fe4000001086d */
[C---:B---3--:R-:W-:Y:S02]  /*23c0*/  FMUL.FTZ R107, R99.reuse, R95 ;  /* 0x0000005f636b7220 */ /* 0x048fe40000410000 */
[C---:B------:R-:W-:Y:S02]  /*23d0*/  FFMA.FTZ R120, R102.reuse, R105, R111 ;  /* 0x0000006966787223 */ /* 0x040fe4000001006f */
[-C--:B----4-:R-:W-:Y:S02]  /*23e0*/  FFMA.FTZ R122, R102, R100.reuse, R107 ;  /* 0x00000064667a7223 */ /* 0x090fe4000001006b */
[C---:B------:R-:W-:Y:S02]  /*23f0*/  FMUL.FTZ R100, R99.reuse, R100 ;  /* 0x0000006463647220 */ /* 0x040fe40000410000 */
        /* <DEDUP_REMOVED lines=36> */
[----:B------:R-:W0:Y:S01]  /*2640*/  SHFL.UP PT, R99, R102, 0x8, RZ ;  /* 0x0500000066637989 */ /* 0x000e2200000e00ff */
[----:B------:R-:W-:Y:S01]  /*2650*/  ISETP.GE.AND P3, PT, R32, 0x8, PT ;  /* 0x000000082000780c */ /* 0x000fe20003f66270 */
[----:B------:R-:W-:Y:S02]  /*2660*/  FMUL.FTZ R95, R11, R9 ;  /* 0x000000090b5f7220 */ /* 0x000fe40000410000 */
[----:B------:R-:W2:Y:S01]  /*2670*/  SHFL.UP PT, R107, R103, 0x8, RZ ;  /* 0x05000000676b7989 */ /* 0x000ea200000e00ff */
[----:B------:R-:W-:Y:S02]  /*2680*/  FMUL.FTZ R109, R90, R128 ;  /* 0x000000805a6d7220 */ /* 0x000fe40000410000 */
[----:B------:R-:W-:Y:S01]  /*2690*/  FFMA.FTZ R100, R10, R8, -R95 ;  /* 0x000000080a647223 */ /* 0x000fe2000001085f */
[----:B------:R-:W3:Y:S03]  /*26a0*/  SHFL.UP PT, R101, R120, 0x8, RZ ;  /* 0x0500000078657989 */ /* 0x000ee600000e00ff */
[-C--:B------:R-:W-:Y:S01]  /*26b0*/  FMUL.FTZ R126, R88, R100.reuse ;  /* 0x00000064587e7220 */ /* 0x080fe20000410000 */
[----:B------:R-:W4:Y:S01]  /*26c0*/  SHFL.UP PT, R105, R104, 0x8, RZ ;  /* 0x0500000068697989 */ /* 0x000f2200000e00ff */
[----:B------:R-:W-:-:S02]  /*26d0*/  FMUL.FTZ R111, R90, R100 ;  /* 0x000000645a6f7220 */ /* 0x000fc40000410000 */
[-C--:B------:R-:W-:Y:S02]  /*26e0*/  FMUL.FTZ R130, R91, R100.reuse ;  /* 0x000000645b827220 */ /* 0x080fe40000410000 */
[----:B------:R-:W-:Y:S02]  /*26f0*/  FMUL.FTZ R123, R73, R100 ;  /* 0x00000064497b7220 */ /* 0x000fe40000410000 */
[C---:B0-----:R-:W-:Y:S02]  /*2700*/  FMUL.FTZ R9, R120.reuse, R99 ;  /* 0x0000006378097220 */ /* 0x041fe40000410000 */
[C---:B--2---:R-:W-:Y:S02]  /*2710*/  FMUL.FTZ R10, R120.reuse, R107 ;  /* 0x0000006b780a7220 */ /* 0x044fe40000410000 */
[-C--:B---3--:R-:W-:Y:S02]  /*2720*/  FMUL.FTZ R8, R120, R101.reuse ;  /* 0x0000006578087220 */ /* 0x088fe40000410000 */
[----:B------:R-:W-:-:S02]  /*2730*/  FFMA.FTZ R101, R102, R101, R9 ;  /* 0x0000006566657223 */ /* 0x000fc40000010009 */
[-C--:B----4-:R-:W-:Y:S02]  /*2740*/  FMUL.FTZ R11, R120, R105.reuse ;  /* 0x00000069780b7220 */ /* 0x090fe40000410000 */
[----:B------:R-:W-:Y:S01]  /*2750*/  FFMA.FTZ R9, R102, R105, -R10 ;  /* 0x0000006966097223 */ /* 0x000fe2000001080a */
[----:B------:R-:W-:Y:S01]  /*2760*/  FSEL R101, R120, R101, !P3 ;  /* 0x0000006578657208 */ /* 0x000fe20005800000 */
[----:B------:R-:W-:Y:S02]  /*2770*/  FMUL.FTZ R105, R86, R128 ;  /* 0x0000008056697220 */ /* 0x000fe40000410000 */
[C---:B------:R-:W-:Y:S02]  /*2780*/  FFMA.FTZ R122, R102.reuse, R107, R11 ;  /* 0x0000006b667a7223 */ /* 0x040fe4000001000b */
[----:B------:R-:W-:Y:S02]  /*2790*/  @P3 FFMA.FTZ R102, R102, R99, -R8 ;  /* 0x0000006366663223 */ /* 0x000fe40000010808 */
[----:B------:R-:W-:-:S02]  /*27a0*/  FMUL.FTZ R107, R86, R100 ;  /* 0x00000064566b7220 */ /* 0x000fc40000410000 */
[-C--:B------:R-:W-:Y:S02]  /*27b0*/  FMUL.FTZ R8, R94, R105.reuse ;  /* 0x000000695e087220 */ /* 0x080fe40000410000 */
[----:B------:R-:W-:Y:S02]  /*27c0*/  @P3 FADD.FTZ R104, R104, R9 ;  /* 0x0000000968683221 */ /* 0x000fe40000010000 */
[----:B------:R-:W-:Y:S01]  /*27d0*/  @P3 FADD.FTZ R103, R103, R122 ;  /* 0x0000007a67673221 */ /* 0x000fe20000010000 */
[----:B------:R-:W-:Y:S01]  /*27e0*/  ISETP.GE.AND P3, PT, R32, 0x10, PT ;  /* 0x000000102000780c */ /* 0x000fe20003f66270 */
[C---:B------:R-:W-:Y:S02]  /*27f0*/  FMUL.FTZ R10, R98.reuse, R105 ;  /* 0x00000069620a7220 */ /* 0x040fe40000410000 */
[-C--:B------:R-:W-:Y:S01]  /*2800*/  FFMA.FTZ R9, R98, R107.reuse, -R8 ;  /* 0x0000006b62097223 */ /* 0x080fe20000010808 */
[----:B------:R-:W0:Y:S01]  /*2810*/  SHFL.UP PT, R11, R103, 0x10, RZ ;  /* 0x06000000670b7989 */ /* 0x000e2200000e00ff */
[----:B------:R-:W-:-:S02]  /*2820*/  FFMA.FTZ R120, -R94, R107, -R10 ;  /* 0x0000006b5e787223 */ /* 0x000fc4000001090a */
[----:B------:R-:W-:Y:S01]  /*2830*/  FADD.FTZ R122, R126, R9 ;  /* 0x000000097e7a7221 */ /* 0x000fe20000010000 */
[----:B------:R-:W2:Y:S01]  /*2840*/  SHFL.UP PT, R8, R102, 0x10, RZ ;  /* 0x0600000066087989 */ /* 0x000ea200000e00ff */
[----:B------:R-:W-:Y:S02]  /*2850*/  FADD.FTZ R120, -R127, R120 ;  /* 0x000000787f787221 */ /* 0x000fe40000010100 */
[C---:B------:R-:W-:Y:S01]  /*2860*/  FMUL.FTZ R99, R97.reuse, -R122 ;  /* 0x8000007a61637220 */ /* 0x040fe20000410000 */
[----:B------:R-:W3:Y:S01]  /*2870*/  SHFL.UP PT, R10, R104, 0x10, RZ ;  /* 0x06000000680a7989 */ /* 0x000ee200000e00ff */
[-C--:B------:R-:W-:Y:S02]  /*2880*/  FMUL.FTZ R95, R97, -R120.reuse ;  /* 0x80000078615f7220 */ /* 0x080fe40000410000 */
[C---:B------:R-:W-:Y:S01]  /*2890*/  FFMA.FTZ R120, R93.reuse, R120, R99 ;  /* 0x000000785d787223 */ /* 0x040fe20000010063 */
[----:B------:R-:W4:Y:S01]  /*28a0*/  SHFL.UP PT, R9, R101, 0x10, RZ ;  /* 0x0600000065097989 */ /* 0x000f2200000e00ff */
[----:B------:R-:W-:-:S02]  /*28b0*/  FFMA.FTZ R122, R93, R122, -R95 ;  /* 0x0000007a5d7a7223 */ /* 0x000fc4000001085f */
[----:B------:R-:W-:Y:S02]  /*28c0*/  FADD.FTZ R119, -R109, R120 ;  /* 0x000000786d777221 */ /* 0x000fe40000010100 */
[----:B------:R-:W-:Y:S02]  /*28d0*/  FADD.FTZ R99, R111, R122 ;  /* 0x0000007a6f637221 */ /* 0x000fe40000010000 */
[C---:B------:R-:W-:Y:S02]  /*28e0*/  FMUL.FTZ R95, R96.reuse, -R119 ;  /* 0x80000077605f7220 */ /* 0x040fe40000410000 */
[-C--:B------:R-:W-:Y:S02]  /*28f0*/  FMUL.FTZ R122, R96, -R99.reuse ;  /* 0x80000063607a7220 */ /* 0x080fe40000410000 */
[----:B------:R-:W-:Y:S02]  /*2900*/  FFMA.FTZ R121, R92, R99, -R95 ;  /* 0x000000635c797223 */ /* 0x000fe4000001085f */
[----:B0-----:R-:W-:-:S02]  /*2910*/  FMUL.FTZ R99, R101, R11 ;  /* 0x0000000b65637220 */ /* 0x001fc40000410000 */
[----:B------:R-:W-:Y:S02]  /*2920*/  FFMA.FTZ R122, R92, R119, R122 ;  /* 0x000000775c7a7223 */ /* 0x000fe4000001007a */
[C---:B--2---:R-:W-:Y:S02]  /*2930*/  FMUL.FTZ R95, R101.reuse, R8 ;  /* 0x00000008655f7220 */ /* 0x044fe40000410000 */
[----:B------:R-:W-:Y:S02]  /*2940*/  FADD.FTZ R121, R130, R121 ;  /* 0x0000007982797221 */ /* 0x000fe40000010000 */
[-C--:B---3--:R-:W-:Y:S02]  /*2950*/  FMUL.FTZ R117, R101, R10.reuse ;  /* 0x0000000a65757220 */ /* 0x088fe40000410000 */
[C---:B------:R-:W-:Y:S02]  /*2960*/  FFMA.FTZ R99, R102.reuse, R10, -R99 ;  /* 0x0000000a66637223 */ /* 0x040fe40000010863 */
[-C--:B----4-:R-:W-:Y:S01]  /*2970*/  FFMA.FTZ R120, R102, R9.reuse, R95 ;  /* 0x0000000966787223 */ /* 0x090fe2000001005f */
[----:B------:R-:W-:Y:S01]  /*2980*/  LOP3.LUT R95, R33, 0x1f, RZ, 0xc0, !PT ;  /* 0x0000001f215f7812 */ /* 0x000fe200078ec0ff */
[----:B------:R-:W-:-:S02]  /*2990*/  FMUL.FTZ R9, R101, R9 ;  /* 0x0000000965097220 */ /* 0x000fc40000410000 */
[C---:B------:R-:W-:Y:S01]  /*29a0*/  FFMA.FTZ R10, R102.reuse, R11, R117 ;  /* 0x0000000b660a7223 */ /* 0x040fe20000010075 */
[----:B------:R-:W-:Y:S01]  /*29b0*/  FSEL R131, R101, R120, !P3 ;  /* 0x0000007865837208 */ /* 0x000fe20005800000 */
[----:B------:R-:W-:Y:S01]  /*29c0*/  @P3 FFMA.FTZ R102, R102, R8, -R9 ;  /* 0x0000000866663223 */ /* 0x000fe20000010809 */
[----:B------:R-:W-:Y:S01]  /*29d0*/  HFMA2.MMA R9, -RZ, RZ, 0, 0 ;  /* 0x00000000ff097435 */ /* 0x000fe200000001ff */
[----:B------:R-:W-:Y:S01]  /*29e0*/  @P3 FADD.FTZ R103, R103, R10 ;  /* 0x0000000a67673221 */ /* 0x000fe20000010000 */
[----:B------:R-:W-:Y:S01]  /*29f0*/  MOV R8, 0x3f800000 ;  /* 0x3f80000000087802 */ /* 0x000fe20000000f00 */
[----:B------:R-:W-:Y:S01]  /*2a00*/  CS2R R10, SRZ ;  /* 0x00000000000a7805 */ /* 0x000fe2000001ff00 */
[----:B------:R-:W-:Y:S01]  /*2a10*/  @P3 FADD.FTZ R104, R104, R99 ;  /* 0x0000006368683221 */ /* 0x000fe20000010000 */
[----:B------:R-:W-:Y:S01]  /*2a20*/  ISETP.NE.AND P6, PT, R95, 0x1f, PT ;  /* 0x0000001f5f00780c */ /* 0x000fe20003fc5270 */
[----:B------:R-:W-:Y:S01]  /*2a30*/  FADD.FTZ R99, -R129, R122 ;  /* 0x0000007a81637221 */ /* 0x000fe20000010100 */
[C---:B------:R-:W-:Y:S01]  /*2a40*/  ISETP.GT.U32.AND P5, PT, R95.reuse, 0x1d, PT ;  /* 0x0000001d5f00780c */ /* 0x040fe20003fa4070 */
[C---:B------:R-:W-:Y:S01]  /*2a50*/  FMUL.FTZ R117, R110.reuse, -R121 ;  /* 0x800000796e757220 */ /* 0x040fe20000410000 */
[C---:B------:R-:W-:Y:S01]  /*2a60*/  ISETP.GT.U32.AND P4, PT, R95.reuse, 0x1b, PT ;  /* 0x0000001b5f00780c */ /* 0x040fe20003f84070 */
[----:B------:R-:W0:Y:S01]  /*2a70*/  @!P0 LDS.128 R8, [UR4+0x1770] ;  /* 0x00177004ff088984 */ /* 0x000e220008000c00 */
[C---:B------:R-:W-:Y:S01]  /*2a80*/  ISETP.GT.U32.AND P3, PT, R95.reuse, 0x17, PT ;  /* 0x000000175f00780c */ /* 0x040fe20003f64070 */
[----:B------:R-:W-:Y:S01]  /*2a90*/  FMUL.FTZ R101, R110, -R99 ;  /* 0x800000636e657220 */ /* 0x000fe20000410000 */
[----:B------:R-:W-:Y:S01]  /*2aa0*/  ISETP.GT.U32.AND P0, PT, R95, 0xf, PT ;  /* 0x0000000f5f00780c */ /* 0x000fe20003f04070 */
[----:B-1----:R-:W-:Y:S01]  /*2ab0*/  FMUL.FTZ R95, R94, R25 ;  /* 0x000000195e5f7220 */ /* 0x002fe20000410000 */
[----:B------:R-:W1:Y:S01]  /*2ac0*/  SHFL.UP PT, R131, R131, 0x1, RZ ;  /* 0x0420000083837989 */ /* 0x000e6200000e00ff */
[----:B------:R-:W-:-:S02]  /*2ad0*/  FFMA.FTZ R134, R108, R99, R117 ;  /* 0x000000636c867223 */ /* 0x000fc40000010075 */
[-C--:B------:R-:W-:Y:S01]  /*2ae0*/  FMUL.FTZ R99, R94, -R24.reuse ;  /* 0x800000185e637220 */ /* 0x080fe20000410000 */
[----:B------:R-:W2:Y:S01]  /*2af0*/  SHFL.UP PT, R104, R104, 0x1, RZ ;  /* 0x0420000068687989 */ /* 0x000ea200000e00ff */
[C---:B------:R-:W-:Y:S02]  /*2b00*/  FFMA.FTZ R120, R98.reuse, R24, -R95 ;  /* 0x0000001862787223 */ /* 0x040fe4000001085f */
[----:B------:R-:W-:Y:S02]  /*2b10*/  FFMA.FTZ R122, R98, -R25, R99 ;  /* 0x80000019627a7223 */ /* 0x000fe40000010063 */
        /* <DEDUP_REMOVED lines=9> */
[----:B------:R-:W-:Y:S02]  /*2bb0*/  FMUL.FTZ R101, R96, -R99 ;  /* 0x8000006360657220 */ /* 0x000fe40000410000 */
[----:B------:R-:W-:Y:S02]  /*2bc0*/  FFMA.FTZ R121, R116, R117, -R121 ;  /* 0x0000007574797223 */ /* 0x000fe40000010879 */
[----:B------:R-:W-:Y:S02]  /*2bd0*/  FMUL.FTZ R117, R96, -R95 ;  /* 0x8000005f60757220 */ /* 0x000fe40000410000 */
[----:B------:R-:W-:Y:S02]  /*2be0*/  FFMA.FTZ R119, R116, R119, R122 ;  /* 0x0000007774777223 */ /* 0x000fe4000001007a */
[----:B------:R-:W-:Y:S02]  /*2bf0*/  FFMA.FTZ R101, R92, R95, -R101 ;  /* 0x0000005f5c657223 */ /* 0x000fe40000010865 */
[----:B------:R-:W-:-:S02]  /*2c00*/  FMUL.FTZ R122, R71, R128 ;  /* 0x00000080477a7220 */ /* 0x000fc40000410000 */
[----:B------:R-:W-:Y:S02]  /*2c10*/  FFMA.FTZ R117, R92, R99, R117 ;  /* 0x000000635c757223 */ /* 0x000fe40000010075 */
[----:B------:R-:W-:Y:S02]  /*2c20*/  FMUL.FTZ R124, R71, R100 ;  /* 0x00000064477c7220 */ /* 0x000fe40000410000 */
[----:B------:R-:W-:Y:S02]  /*2c30*/  FMUL.FTZ R99, R110, -R101 ;  /* 0x800000656e637220 */ /* 0x000fe40000410000 */
[----:B------:R-:W-:Y:S02]  /*2c40*/  FADD.FTZ R119, -R122, R119 ;  /* 0x000000777a777221 */ /* 0x000fe40000010100 */
[----:B------:R-:W-:Y:S02]  /*2c50*/  FMUL.FTZ R95, R110, -R117 ;  /* 0x800000756e5f7220 */ /* 0x000fe40000410000 */
[----:B------:R-:W-:-:S02]  /*2c60*/  FADD.FTZ R121, R124, R121 ;  /* 0x000000797c797221 */ /* 0x000fc40000010000 */
[----:B------:R-:W-:Y:S02]  /*2c70*/  FFMA.FTZ R99, R108, R117, R99 ;  /* 0x000000756c637223 */ /* 0x000fe40000010063 */
[----:B------:R-:W-:Y:S02]  /*2c80*/  FMUL.FTZ R117, R114, -R119 ;  /* 0x8000007772757220 */ /* 0x000fe40000410000 */
[----:B------:R-:W-:Y:S02]  /*2c90*/  FFMA.FTZ R95, R108, R101, -R95 ;  /* 0x000000656c5f7223 */ /* 0x000fe4000001085f */
[----:B------:R-:W-:Y:S02]  /*2ca0*/  FMUL.FTZ R120, R114, -R121 ;  /* 0x8000007972787220 */ /* 0x000fe40000410000 */
[----:B------:R-:W-:Y:S02]  /*2cb0*/  FMUL.FTZ R101, R118, -R99 ;  /* 0x8000006376657220 */ /* 0x000fe40000410000 */
[----:B------:R-:W-:-:S02]  /*2cc0*/  FFMA.FTZ R133, R112, R121, -R117 ;  /* 0x0000007970857223 */ /* 0x000fc40000010875 */
[----:B------:R-:W-:Y:S02]  /*2cd0*/  FMUL.FTZ R117, R118, -R95 ;  /* 0x8000005f76757220 */ /* 0x000fe40000410000 */
[----:B------:R-:W-:Y:S02]  /*2ce0*/  FFMA.FTZ R134, R112, R119, R120 ;  /* 0x0000007770867223 */ /* 0x000fe40000010078 */
[C---:B------:R-:W-:Y:S02]  /*2cf0*/  FFMA.FTZ R101, R116.reuse, R95, -R101 ;  /* 0x0000005f74657223 */ /* 0x040fe40000010865 */
[C---:B------:R-:W-:Y:S02]  /*2d00*/  FMUL.FTZ R121, R69.reuse, R128 ;  /* 0x0000008045797220 */ /* 0x040fe40000410000 */
[----:B------:R-:W-:Y:S02]  /*2d10*/  FMUL.FTZ R120, R69, R100 ;  /* 0x0000006445787220 */ /* 0x000fe40000410000 */
[----:B------:R-:W-:-:S02]  /*2d20*/  FFMA.FTZ R117, R116, R99, R117 ;  /* 0x0000006374757223 */ /* 0x000fc40000010075 */
[----:B------:R-:W-:Y:S02]  /*2d30*/  FMUL.FTZ R99, R114, -R101 ;  /* 0x8000006572637220 */ /* 0x000fe40000410000 */
[----:B------:R-:W-:Y:S02]  /*2d40*/  FADD.FTZ R140, -R121, R134 ;  /* 0x00000086798c7221 */ /* 0x000fe40000010100 */
[----:B------:R-:W-:Y:S02]  /*2d50*/  FADD.FTZ R138, R120, R133 ;  /* 0x00000085788a7221 */ /* 0x000fe40000010000 */
[-C--:B------:R-:W-:Y:S01]  /*2d60*/  FMUL.FTZ R95, R114, -R117.reuse ;  /* 0x80000075725f7220 */ /* 0x080fe20000410000 */
[----:B------:R3:W4:Y:S01]  /*2d70*/  SHFL.UP PT, R133, R102, 0x1, RZ ;  /* 0x0420000066857989 */ /* 0x00072200000e00ff */
[----:B------:R-:W-:Y:S02]  /*2d80*/  FFMA.FTZ R136, R112, R117, R99 ;  /* 0x0000007570887223 */ /* 0x000fe40000010063 */
[----:B------:R-:W-:-:S02]  /*2d90*/  FMUL.FTZ R99, R115, -R140 ;  /* 0x8000008c73637220 */ /* 0x000fc40000410000 */
[-C--:B------:R-:W-:Y:S02]  /*2da0*/  FMUL.FTZ R117, R115, -R138.reuse ;  /* 0x8000008a73757220 */ /* 0x080fe40000410000 */
[----:B------:R-:W-:Y:S02]  /*2db0*/  FFMA.FTZ R134, R112, R101, -R95 ;  /* 0x0000006570867223 */ /* 0x000fe4000001085f */
[C---:B------:R-:W-:Y:S02]  /*2dc0*/  FFMA.FTZ R138, R113.reuse, R138, -R99 ;  /* 0x0000008a718a7223 */ /* 0x040fe40000010863 */
[----:B------:R-:W-:Y:S02]  /*2dd0*/  FFMA.FTZ R140, R113, R140, R117 ;  /* 0x0000008c718c7223 */ /* 0x000fe40000010075 */
[C---:B------:R-:W-:Y:S02]  /*2de0*/  FMUL.FTZ R95, R115.reuse, -R136 ;  /* 0x80000088735f7220 */ /* 0x040fe40000410000 */
[----:B------:R-:W-:-:S02]  /*2df0*/  FMUL.FTZ R99, R115, -R134 ;  /* 0x8000008673637220 */ /* 0x000fc40000410000 */
[C---:B------:R-:W-:Y:S02]  /*2e00*/  FMUL.FTZ R119, R67.reuse, R100 ;  /* 0x0000006443777220 */ /* 0x040fe40000410000 */
[----:B------:R-:W-:Y:S02]  /*2e10*/  FMUL.FTZ R117, R67, R128 ;  /* 0x0000008043757220 */ /* 0x000fe40000410000 */
[C---:B------:R-:W-:Y:S01]  /*2e20*/  FFMA.FTZ R95, R113.reuse, R134, -R95 ;  /* 0x00000086715f7223 */ /* 0x040fe2000001085f */
[----:B------:R3:W0:Y:S01]  /*2e30*/  SHFL.UP PT, R128, R103, 0x1, RZ ;  /* 0x0420000067807989 */ /* 0x00062200000e00ff */
[----:B------:R-:W-:Y:S02]  /*2e40*/  FFMA.FTZ R99, R113, R136, R99 ;  /* 0x0000008871637223 */ /* 0x000fe40000010063 */
[----:B------:R-:W-:Y:S02]  /*2e50*/  FADD.FTZ R100, R119, R138 ;  /* 0x0000008a77647221 */ /* 0x000fe40000010000 */
[----:B------:R-:W-:Y:S01]  /*2e60*/  FADD.FTZ R101, -R117, R140 ;  /* 0x0000008c75657221 */ /* 0x000fe20000010100 */
[----:B------:R3:W0:Y:S04]  /*2e70*/  SHFL.DOWN PT, R138, R95, 0x1, 0x1f ;  /* 0x08201f005f8a7f89 */ /* 0x00062800000e0000 */
[----:B------:R3:W0:Y:S04]  /*2e80*/  SHFL.DOWN PT, R140, R99, 0x1, 0x1f ;  /* 0x08201f00638c7f89 */ /* 0x00062800000e0000 */
[----:B------:R3:W0:Y:S04]  /*2e90*/  SHFL.DOWN PT, R142, R100, 0x1, 0x1f ;  /* 0x08201f00648e7f89 */ /* 0x00062800000e0000 */
[----:B------:R3:W0:Y:S01]  /*2ea0*/  SHFL.DOWN PT, R144, R101, 0x1, 0x1f ;  /* 0x08201f0065907f89 */ /* 0x00062200000e0000 */
[----:B------:R-:W-:Y:S05]  /*2eb0*/  @!P6 BRA `(.L_x_12116) ;  /* 0x000000b00000e947 */ /* 0x000fea0003800000 */
[C---:B012-4-:R-:W-:Y:S02]  /*2ec0*/  FMUL.FTZ R134, R99.reuse, R144 ;  /* 0x0000009063867220 */ /* 0x057fe40000410000 */
[----:B---3--:R-:W-:-:S02]  /*2ed0*/  FMUL.FTZ R102, R99, R140 ;  /* 0x0000008c63667220 */ /* 0x008fc40000410000 */
        /* <DEDUP_REMOVED lines=9> */
.L_x_12116:
[----:B-12-4-:R-:W-:Y:S05]  /*2f70*/  BSYNC B0 ;  /* 0x0000000000007941 */ /* 0x016fea0003800000 */
.L_x_12115:
[----:B0-----:R0:W1:Y:S01]  /*2f80*/  SHFL.DOWN PT, R138, R95, 0x2, 0x1f ;  /* 0x08401f005f8a7f89 */ /* 0x00106200000e0000 */
[----:B------:R-:W-:Y:S03]  /*2f90*/  BSSY B0, `(.L_x_12117) ;  /* 0x0000010000007945 */ /* 0x000fe60003800000 */
[----:B------:R0:W2:Y:S04]  /*2fa0*/  SHFL.DOWN PT, R140, R99, 0x2, 0x1f ;  /* 0x08401f00638c7f89 */ /* 0x0000a800000e0000 */
[----:B------:R0:W4:Y:S04]  /*2fb0*/  SHFL.DOWN PT, R142, R100, 0x2, 0x1f ;  /* 0x08401f00648e7f89 */ /* 0x00012800000e0000 */
[----:B------:R0:W3:Y:S01]  /*2fc0*/  SHFL.DOWN PT, R144, R101, 0x2, 0x1f ;  /* 0x08401f0065907f89 */ /* 0x0000e200000e0000 */
[----:B------:R-:W-:Y:S05]  /*2fd0*/  @P5 BRA `(.L_x_12118) ;  /* 0x000000b000005947 */ /* 0x000fea0003800000 */
[C---:B---3--:R-:W-:Y:S02]  /*2fe0*/  FMUL.FTZ R134, R99.reuse, R144 ;  /* 0x0000009063867220 */ /* 0x048fe40000410000 */
[----:B--2---:R-:W-:-:S02]  /*2ff0*/  FMUL.FTZ R102, R99, R140 ;  /* 0x0000008c63667220 */ /* 0x004fc40000410000 */
[-C--:B----4-:R-:W-:Y:S02]  /*3000*/  FMUL.FTZ R136, R99, R142.reuse ;  /* 0x0000008e63887220 */ /* 0x090fe40000410000 */
        /* <DEDUP_REMOVED lines=8> */
.L_x_12118:
[----:B------:R-:W-:Y:S05]  /*3090*/  BSYNC B0 ;  /* 0x0000000000007941 */ /* 0x000fea0003800000 */
.L_x_12117:
[----:B-1----:R1:W0:Y:S01]  /*30a0*/  SHFL.DOWN PT, R138, R95, 0x4, 0x1f ;  /* 0x08801f005f8a7f89 */ /* 0x00222200000e0000 */
[----:B------:R-:W-:Y:S03]  /*30b0*/  BSSY B0, `(.L_x_12119) ;  /* 0x0000010000007945 */ /* 0x000fe60003800000 */
[----:B--2---:R1:W2:Y:S04]  /*30c0*/  SHFL.DOWN PT, R140, R99, 0x4, 0x1f ;  /* 0x08801f00638c7f89 */ /* 0x0042a800000e0000 */
[----:B----4-:R1:W4:Y:S04]  /*30d0*/  SHFL.DOWN PT, R142, R100, 0x4, 0x1f ;  /* 0x08801f00648e7f89 */ /* 0x01032800000e0000 */
[----:B---3--:R1:W3:Y:S01]  /*30e0*/  SHFL.DOWN PT, R144, R101, 0x4, 0x1f ;  /* 0x08801f0065907f89 */ /* 0x0082e200000e0000 */
[----:B------:R-:W-:Y:S05]  /*30f0*/  @P4 BRA `(.L_x_12120) ;  /* 0x000000b000004947 */ /* 0x000fea0003800000 */
[C---:B---3--:R-:W-:Y:S02]  /*3100*/  FMUL.FTZ R134, R99.reuse, R144 ;  /* 0x0000009063867220 */ /* 0x048fe40000410000 */
[----:B--2---:R-:W-:-:S02]  /*3110*/  FMUL.FTZ R102, R99, R140 ;  /* 0x0000008c63667220 */ /* 0x004fc40000410000 */
[-C--:B----4-:R-:W-:Y:S02]  /*3120*/  FMUL.FTZ R136, R99, R142.reuse ;  /* 0x0000008e63887220 */ /* 0x090fe40000410000 */
[----:B------:R-:W-:Y:S02]  /*3130*/  FFMA.FTZ R103, R95, R142, -R134 ;  /* 0x0000008e5f677223 */ /* 0x000fe40000010886 */
[-C--:B0-----:R-:W-:Y:S02]  /*3140*/  FMUL.FTZ R134, R99, R138.reuse ;  /* 0x0000008a63867220 */ /* 0x081fe40000410000 */
[C---:B------:R-:W-:Y:S02]  /*3150*/  FFMA.FTZ R102, R95.reuse, R138, -R102 ;  /* 0x0000008a5f667223 */ /* 0x040fe40000010866 */
[C---:B------:R-:W-:Y:S02]  /*3160*/  FFMA.FTZ R136, R95.reuse, R144, R136 ;  /* 0x000000905f887223 */ /* 0x040fe40000010088 */
[----:B-1----:R-:W-:Y:S01]  /*3170*/  FFMA.FTZ R99, R95, R140, R134 ;  /* 0x0000008c5f637223 */ /* 0x002fe20000010086 */
[----:B------:R-:W-:Y:S01]  /*3180*/  MOV R95, R102 ;  /* 0x00000066005f7202 */ /* 0x000fe20000000f00 */
[----:B------:R-:W-:-:S02]  /*3190*/  FADD.FTZ R100, R100, R103 ;  /* 0x0000006764647221 */ /* 0x000fc40000010000 */
[----:B------:R-:W-:Y:S02]  /*31a0*/  FADD.FTZ R101, R101, R136 ;  /* 0x0000008865657221 */ /* 0x000fe40000010000 */
.L_x_12120:
[----:B------:R-:W-:Y:S05]  /*31b0*/  BSYNC B0 ;  /* 0x0000000000007941 */ /* 0x000fea0003800000 */
.L_x_12119:
[----:B0-----:R0:W1:Y:S01]  /*31c0*/  SHFL.DOWN PT, R138, R95, 0x8, 0x1f ;  /* 0x09001f005f8a7f89 */ /* 0x00106200000e0000 */
        /* <DEDUP_REMOVED lines=16> */
.L_x_12122:
[----:B------:R-:W-:Y:S05]  /*32d0*/  BSYNC B0 ;  /* 0x0000000000007941 */ /* 0x000fea0003800000 */
.L_x_12121:
        /* <DEDUP_REMOVED lines=17> */
.L_x_12124:
[----:B------:R-:W-:Y:S05]  /*33f0*/  BSYNC B0 ;  /* 0x0000000000007941 */ /* 0x000fea0003800000 */
.L_x_12123:
[----:B------:R-:W-:Y:S01]  /*3400*/  SHFL.DOWN PT, R134, R99, 0x1, 0x1f ;  /* 0x08201f0063867f89 */ /* 0x000fe200000e0000 */
[----:B------:R-:W-:Y:S01]  /*3410*/  ISETP.GT.AND P0, PT, R32, 0x1e, PT ;  /* 0x0000001e2000780c */ /* 0x000fe20003f04270 */
[----:B------:R-:W-:Y:S02]  /*3420*/  BSSY B0, `(.L_x_12125) ;  /* 0x000015f000007945 */ /* 0x000fe40003800000 */
[----:B------:R-:W5:Y:S04]  /*3430*/  SHFL.IDX PT, R103, R11, RZ, 0x1f ;  /* 0x00001fff0b677589 */ /* 0x000f6800000e0000 */
[----:B------:R-:W1:Y:S04]  /*3440*/  SHFL.IDX PT, R102, R10, RZ, 0x1f ;  /* 0x00001fff0a667589 */ /* 0x000e6800000e0000 */
[----:B------:R-:W4:Y:S04]  /*3450*/  SHFL.DOWN PT, R136, R95, 0x1, 0x1f ;  /* 0x08201f005f887f89 */ /* 0x000f2800000e0000 */
[----:B0-----:R-:W0:Y:S04]  /*3460*/  SHFL.DOWN PT, R138, R100, 0x1, 0x1f ;  /* 0x08201f00648a7f89 */ /* 0x001e2800000e0000 */
[----:B------:R-:W3:Y:S04]  /*3470*/  SHFL.DOWN PT, R137, R101, 0x1, 0x1f ;  /* 0x08201f0065897f89 */ /* 0x000ee800000e0000 */
[----:B-1----:R-:W-:Y:S01]  /*3480*/  SHFL.IDX PT, R99, R99, RZ, 0x1f ;  /* 0x00001fff63637589 */ /* 0x002fe200000e0000 */
[----:B-----5:R-:W-:-:S03]  /*3490*/  @P2 FMUL.FTZ R135, R134, R103 ;  /* 0x0000006786872220 */ /* 0x020fc60000410000 */
[----:B------:R-:W-:Y:S01]  /*34a0*/  SHFL.IDX PT, R95, R95, RZ, 0x1f ;  /* 0x00001fff5f5f7589 */ /* 0x000fe200000e0000 */
[----:B------:R-:W-:-:S03]  /*34b0*/  @P2 FMUL.FTZ R134, R134, R102 ;  /* 0x0000006686862220 */ /* 0x000fc60000410000 */
[----:B------:R-:W-:Y:S01]  /*34c0*/  SHFL.IDX PT, R100, R100, RZ, 0x1f ;  /* 0x00001fff64647589 */ /* 0x000fe200000e0000 */
[----:B----4-:R-:W-:-:S03]  /*34d0*/  @P2 FFMA.FTZ R135, R136, R102, -R135 ;  /* 0x0000006688872223 */ /* 0x010fc60000010887 */
[----:B------:R-:W-:Y:S01]  /*34e0*/  SHFL.IDX PT, R101, R101, RZ, 0x1f ;  /* 0x00001fff65657589 */ /* 0x000fe200000e0000 */
[----:B------:R-:W-:Y:S02]  /*34f0*/  @P2 FFMA.FTZ R134, R136, R103, R134 ;  /* 0x0000006788862223 */ /* 0x000fe40000010086 */
[----:B0-----:R-:W-:Y:S02]  /*3500*/  @P2 FADD.FTZ R102, R138, R135 ;  /* 0x000000878a662221 */ /* 0x001fe40000010000 */
        /* <DEDUP_REMOVED lines=14> */
[----:B------:R-:W-:Y:S02]  /*35f0*/  FMUL.FTZ R107, R97, -R24 ;  /* 0x80000018616b7220 */ /* 0x000fe40000410000 */
[C---:B------:R-:W-:Y:S02]  /*3600*/  FMUL.FTZ R126, R131.reuse, R12 ;  /* 0x0000000c837e7220 */ /* 0x040fe40000410000 */
[----:B------:R-:W-:-:S02]  /*3610*/  FMUL.FTZ R131, R131, R13 ;  /* 0x0000000d83837220 */ /* 0x000fc40000410000 */
[-C--:B------:R-:W-:Y:S02]  /*3620*/  FMUL.FTZ R105, R97, -R102.reuse ;  /* 0x8000006661697220 */ /* 0x080fe40000410000 */
[----:B------:R-:W-:Y:S02]  /*3630*/  FFMA.FTZ R136, R93, R102, R107 ;  /* 0x000000665d887223 */ /* 0x000fe4000001006b */
[C---:B------:R-:W-:Y:S02]  /*3640*/  FFMA.FTZ R127, R133.reuse, R13, R126 ;  /* 0x0000000d857f7223 */ /* 0x040fe4000001007e */
[----:B------:R-:W-:Y:S02]  /*3650*/  FFMA.FTZ R131, R133, R12, -R131 ;  /* 0x0000000c85837223 */ /* 0x000fe40000010883 */
[----:B------:R-:W-:Y:S02]  /*3660*/  FFMA.FTZ R134, R93, R24, -R105 ;  /* 0x000000185d867223 */ /* 0x000fe40000010869 */
[----:B------:R-:W-:-:S02]  /*3670*/  FADD.FTZ R105, -R109, R136 ;  /* 0x000000886d697221 */ /* 0x000fc40000010100 */
[----:B------:R-:W-:Y:S02]  /*3680*/  @P1 FADD.FTZ R13, R128, R127 ;  /* 0x0000007f800d1221 */ /* 0x000fe40000010000 */
[----:B------:R-:W-:Y:S01]  /*3690*/  @P1 FADD.FTZ R12, R104, R131 ;  /* 0x00000083680c1221 */ /* 0x000fe20000010000 */
[----:B------:R-:W-:Y:S01]  /*36a0*/  ISETP.NE.AND P1, PT, R32, RZ, PT ;  /* 0x000000ff2000720c */ /* 0x000fe20003f25270 */
[----:B------:R-:W-:Y:S02]  /*36b0*/  FADD.FTZ R107, R111, R134 ;  /* 0x000000866f6b7221 */ /* 0x000fe40000010000 */
[----:B------:R-:W-:Y:S02]  /*36c0*/  FMUL.FTZ R111, R96, -R105 ;  /* 0x80000069606f7220 */ /* 0x000fe40000410000 */
[C---:B------:R-:W-:Y:S02]  /*36d0*/  FMUL.FTZ R109, R15.reuse, R13 ;  /* 0x0000000d0f6d7220 */ /* 0x040fe40000410000 */
[----:B------:R-:W-:-:S02]  /*36e0*/  FMUL.FTZ R104, R15, R12 ;  /* 0x0000000c0f687220 */ /* 0x000fc40000410000 */
[-C--:B------:R-:W-:Y:S02]  /*36f0*/  FMUL.FTZ R126, R96, -R107.reuse ;  /* 0x8000006b607e7220 */ /* 0x080fe40000410000 */
[----:B------:R-:W-:Y:S02]  /*3700*/  FFMA.FTZ R111, R92, R107, -R111 ;  /* 0x0000006b5c6f7223 */ /* 0x000fe4000001086f */
[C---:B------:R-:W-:Y:S02]  /*3710*/  FFMA.FTZ R15, R14.reuse, R12, -R109 ;  /* 0x0000000c0e0f7223 */ /* 0x040fe4000001086d */
[----:B------:R-:W-:Y:S02]  /*3720*/  FFMA.FTZ R13, R14, R13, R104 ;  /* 0x0000000d0e0d7223 */ /* 0x000fe40000010068 */
[----:B------:R-:W-:Y:S02]  /*3730*/  FFMA.FTZ R126, R92, R105, R126 ;  /* 0x000000695c7e7223 */ /* 0x000fe4000001007e */
[----:B------:R-:W-:-:S02]  /*3740*/  FADD.FTZ R104, R130, R111 ;  /* 0x0000006f82687221 */ /* 0x000fc40000010000 */
[----:B------:R-:W-:Y:S02]  /*3750*/  FADD.FTZ R12, R106, R15 ;  /* 0x0000000f6a0c7221 */ /* 0x000fe40000010000 */
[----:B------:R-:W-:Y:S02]  /*3760*/  FADD.FTZ R106, RZ, R13 ;  /* 0x0000000dff6a7221 */ /* 0x000fe40000010000 */
[----:B------:R-:W-:Y:S02]  /*3770*/  FADD.FTZ R109, -R129, R126 ;  /* 0x0000007e816d7221 */ /* 0x000fe40000010100 */
[----:B------:R-:W-:Y:S02]  /*3780*/  FMUL.FTZ R111, R110, -R104 ;  /* 0x800000686e6f7220 */ /* 0x000fe40000410000 */
[C---:B------:R-:W-:Y:S02]  /*3790*/  FMUL.FTZ R14, R115.reuse, R12 ;  /* 0x0000000c730e7220 */ /* 0x040fe40000410000 */
[----:B------:R-:W-:-:S02]  /*37a0*/  FMUL.FTZ R13, R115, R106 ;  /* 0x0000006a730d7220 */ /* 0x000fc40000410000 */
[-C--:B------:R-:W-:Y:S02]  /*37b0*/  FMUL.FTZ R15, R110, -R109.reuse ;  /* 0x8000006d6e0f7220 */ /* 0x080fe40000410000 */
[C---:B------:R-:W-:Y:S02]  /*37c0*/  FFMA.FTZ R128, R108.reuse, R109, R111 ;  /* 0x0000006d6c807223 */ /* 0x040fe4000001006f */
[C---:B------:R-:W-:Y:S02]  /*37d0*/  FFMA.FTZ R14, R113.reuse, R106, R14 ;  /* 0x0000006a710e7223 */ /* 0x040fe4000001000e */
[----:B------:R-:W-:Y:S02]  /*37e0*/  FFMA.FTZ R13, R113, R12, -R13 ;  /* 0x0000000c710d7223 */ /* 0x000fe4000001080d */
[----:B------:R-:W-:Y:S02]  /*37f0*/  FFMA.FTZ R126, R108, R104, -R15 ;  /* 0x000000686c7e7223 */ /* 0x000fe4000001080f */
[----:B------:R-:W-:-:S02]  /*3800*/  FADD.FTZ R111, -R125, R128 ;  /* 0x000000807d6f7221 */ /* 0x000fc40000010100 */
[----:B------:R-:W-:Y:S02]  /*3810*/  FADD.FTZ R125, RZ, R14 ;  /* 0x0000000eff7d7221 */ /* 0x000fe40000010000 */
[----:B------:R-:W-:Y:S02]  /*3820*/  FFMA.FTZ R137, R70, R87, R13 ;  /* 0x0000005746897223 */ /* 0x000fe4000001000d */
        /* <DEDUP_REMOVED lines=10> */
[----:B------:R-:W-:Y:S02]  /*38d0*/  FFMA.FTZ R13, R68, R85, R13 ;  /* 0x00000055440d7223 */ /* 0x000fe4000001000d */
[----:B------:R-:W-:Y:S02]  /*38e0*/  FADD.FTZ R131, RZ, R14 ;  /* 0x0000000eff837221 */ /* 0x000fe40000010000 */
        /* <DEDUP_REMOVED lines=10> */
[----:B------:R-:W-:Y:S02]  /*3990*/  FADD.FTZ R121, RZ, R14 ;  /* 0x0000000eff797221 */ /* 0x000fe40000010000 */
[----:B------:R-:W-:Y:S02]  /*39a0*/  FFMA.FTZ R15, R66, R83, R15 ;  /* 0x00000053420f7223 */ /* 0x000fe4000001000f */
[----:B------:R-:W-:Y:S02]  /*39b0*/  FADD.FTZ R120, R120, R133 ;  /* 0x0000008578787221 */ /* 0x000fe40000010000 */
[C---:B------:R-:W-:Y:S02]  /*39c0*/  FMUL.FTZ R14, R110.reuse, R121 ;  /* 0x000000796e0e7220 */ /* 0x040fe40000410000 */
[----:B------:R-:W-:Y:S02]  /*39d0*/  FMUL.FTZ R110, R110, R15 ;  /* 0x0000000f6e6e7220 */ /* 0x000fe40000410000 */
[----:B------:R-:W-:-:S02]  /*39e0*/  FMUL.FTZ R114, R115, -R112 ;  /* 0x8000007073727220 */ /* 0x000fc40000410000 */
[-C--:B------:R-:W-:Y:S02]  /*39f0*/  FMUL.FTZ R115, R115, -R120.reuse ;  /* 0x8000007873737220 */ /* 0x080fe40000410000 */
[C---:B------:R-:W-:Y:S02]  /*3a00*/  FFMA.FTZ R110, R108.reuse, R121, R110 ;  /* 0x000000796c6e7223 */ /* 0x040fe4000001006e */
[C---:B------:R-:W-:Y:S02]  /*3a10*/  FFMA.FTZ R114, R113.reuse, R120, -R114 ;  /* 0x0000007871727223 */ /* 0x040fe40000010872 */
[----:B------:R-:W-:Y:S02]  /*3a20*/  FFMA.FTZ R14, R108, R15, -R14 ;  /* 0x0000000f6c0e7223 */ /* 0x000fe4000001080e */
[----:B------:R-:W-:Y:S02]  /*3a30*/  FFMA.FTZ R116, R113, R112, R115 ;  /* 0x0000007071747223 */ /* 0x000fe40000010073 */
[----:B------:R-:W-:-:S02]  /*3a40*/  FADD.FTZ R113, RZ, R110 ;  /* 0x0000006eff717221 */ /* 0x000fc40000010000 */
[----:B------:R-:W-:Y:S02]  /*3a50*/  FADD.FTZ R119, R119, R114 ;  /* 0x0000007277777221 */ /* 0x000fe40000010000 */
[----:B------:R-:W-:Y:S02]  /*3a60*/  FFMA.FTZ R135, R64, R81, R14 ;  /* 0x0000005140877223 */ /* 0x000fe4000001000e */
[----:B------:R-:W-:Y:S02]  /*3a70*/  FFMA.FTZ R114, R67, R12, RZ ;  /* 0x0000000c43727223 */ /* 0x000fe400000100ff */
[----:B------:R-:W-:Y:S02]  /*3a80*/  FFMA.FTZ R108, -R72, R89, R12 ;  /* 0x00000059486c7223 */ /* 0x000fe4000001010c */
[----:B------:R-:W-:Y:S02]  /*3a90*/  FMUL.FTZ R118, R70, R112 ;  /* 0x0000007046767220 */ /* 0x000fe40000410000 */
[----:B------:R-:W-:-:S02]  /*3aa0*/  FADD.FTZ R117, -R117, R116 ;  /* 0x0000007475757221 */ /* 0x000fc40000010100 */
[C---:B------:R-:W-:Y:S02]  /*3ab0*/  FMUL.FTZ R12, R96.reuse, R113 ;  /* 0x00000071600c7220 */ /* 0x040fe40000410000 */
[----:B------:R-:W-:Y:S02]  /*3ac0*/  FMUL.FTZ R96, R96, R135 ;  /* 0x0000008760607220 */ /* 0x000fe40000410000 */
[----:B------:R-:W-:Y:S02]  /*3ad0*/  FFMA.FTZ R116, R69, R137, R114 ;  /* 0x0000008945747223 */ /* 0x000fe40000010072 */
[C---:B------:R-:W-:Y:S02]  /*3ae0*/  FFMA.FTZ R110, -R70.reuse, R87, R137 ;  /* 0x00000057466e7223 */ /* 0x040fe40000010189 */
[----:B------:R-:W-:Y:S02]  /*3af0*/  FMUL.FTZ R133, R70, R120 ;  /* 0x0000007846857220 */ /* 0x000fe40000410000 */
[----:B------:R-:W-:-:S02]  /*3b00*/  FMUL.FTZ R114, R125, R118 ;  /* 0x000000767d727220 */ /* 0x000fc40000410000 */
[C---:B------:R-:W-:Y:S02]  /*3b10*/  FMUL.FTZ R137, R72.reuse, R117 ;  /* 0x0000007548897220 */ /* 0x040fe40000410000 */
[----:B------:R-:W-:Y:S02]  /*3b20*/  FMUL.FTZ R115, R72, R119 ;  /* 0x0000007748737220 */ /* 0x000fe40000410000 */
[C---:B------:R-:W-:Y:S02]  /*3b30*/  FFMA.FTZ R12, R92.reuse, R135, -R12 ;  /* 0x000000875c0c7223 */ /* 0x040fe4000001080c */
[----:B------:R-:W-:Y:S02]  /*3b40*/  FFMA.FTZ R92, R92, R113, R96 ;  /* 0x000000715c5c7223 */ /* 0x000fe40000010060 */
[----:B------:R-:W-:Y:S02]  /*3b50*/  FFMA.FTZ R139, R110, R133, R114 ;  /* 0x000000856e8b7223 */ /* 0x000fe40000010072 */
[----:B------:R-:W-:-:S02]  /*3b60*/  FMUL.FTZ R14, R106, R137 ;  /* 0x000000896a0e7220 */ /* 0x000fc40000410000 */
[----:B------:R-:W-:Y:S02]  /*3b70*/  FMUL.FTZ R114, R106, R115 ;  /* 0x000000736a727220 */ /* 0x000fe40000410000 */
[----:B------:R-:W-:Y:S02]  /*3b80*/  FADD.FTZ R92, RZ, R92 ;  /* 0x0000005cff5c7221 */ /* 0x000fe40000010000 */
[----:B------:R-:W-:Y:S02]  /*3b90*/  FFMA.FTZ R12, R62, R79, R12 ;  /* 0x0000004f3e0c7223 */ /* 0x000fe4000001000c */
[C---:B------:R-:W-:Y:S02]  /*3ba0*/  FFMA.FTZ R14, R108.reuse, R115, R14 ;  /* 0x000000736c0e7223 */ /* 0x040fe4000001000e */
[----:B------:R-:W-:Y:S02]  /*3bb0*/  FMUL.FTZ R141, R125, R133 ;  /* 0x000000857d8d7220 */ /* 0x000fe40000410000 */
[----:B------:R-:W-:-:S02]  /*3bc0*/  FFMA.FTZ R137, R108, R137, -R114 ;  /* 0x000000896c897223 */ /* 0x000fc40000010872 */
[----:B------:R-:W-:Y:S02]  /*3bd0*/  FFMA.FTZ R116, R71, R13, R116 ;  /* 0x0000000d47747223 */ /* 0x000fe40000010074 */
[C---:B------:R-:W-:Y:S02]  /*3be0*/  FFMA.FTZ R96, -R68.reuse, R85, R13 ;  /* 0x0000005544607223 */ /* 0x040fe4000001010d */
[C---:B------:R-:W-:Y:S02]  /*3bf0*/  FMUL.FTZ R13, R97.reuse, R92 ;  /* 0x0000005c610d7220 */ /* 0x040fe40000410000 */
[----:B------:R-:W-:Y:S02]  /*3c00*/  FMUL.FTZ R114, R68, R127 ;  /* 0x0000007f44727220 */ /* 0x000fe40000410000 */
[----:B------:R-:W-:Y:S02]  /*3c10*/  FMUL.FTZ R97, R97, R12 ;  /* 0x0000000c61617220 */ /* 0x000fe40000410000 */
[----:B------:R-:W-:-:S02]  /*3c20*/  FADD.FTZ R14, RZ, R14 ;  /* 0x0000000eff0e7221 */ /* 0x000fc40000010000 */
[----:B------:R-:W-:Y:S02]  /*3c30*/  FFMA.FTZ R118, R110, R118, -R141 ;  /* 0x000000766e767223 */ /* 0x000fe4000001088d */
[----:B------:R-:W-:Y:S02]  /*3c40*/  FMUL.FTZ R122, R68, R129 ;  /* 0x00000081447a7220 */ /* 0x000fe40000410000 */
[----:B------:R-:W-:Y:S02]  /*3c50*/  FMUL.FTZ R141, R131, R114 ;  /* 0x00000072838d7220 */ /* 0x000fe40000410000 */
[C---:B------:R-:W-:Y:S02]  /*3c60*/  FFMA.FTZ R97, R93.reuse, R92, R97 ;  /* 0x0000005c5d617223 */ /* 0x040fe40000010061 */
[----:B------:R-:W-:Y:S02]  /*3c70*/  FFMA.FTZ R13, R93, R12, -R13 ;  /* 0x0000000c5d0d7223 */ /* 0x000fe4000001080d */
[----:B------:R-:W-:-:S02]  /*3c80*/  FADD.FTZ R14, R14, R139 ;  /* 0x0000008b0e0e7221 */ /* 0x000fc40000010000 */
[-C--:B------:R-:W-:Y:S02]  /*3c90*/  FMUL.FTZ R139, R131, R122.reuse ;  /* 0x0000007a838b7220 */ /* 0x080fe40000410000 */
[----:B------:R-:W-:Y:S02]  /*3ca0*/  FFMA.FTZ R141, R96, R122, -R141 ;  /* 0x0000007a608d7223 */ /* 0x000fe4000001088d */
[----:B------:R-:W-:Y:S02]  /*3cb0*/  FFMA.FTZ R122, R73, R15, R116 ;  /* 0x0000000f497a7223 */ /* 0x000fe40000010074 */
[C---:B------:R-:W-:Y:S02]  /*3cc0*/  FFMA.FTZ R93, -R66.reuse, R83, R15 ;  /* 0x00000053425d7223 */ /* 0x040fe4000001010f */
[----:B------:R-:W-:Y:S02]  /*3cd0*/  FADD.FTZ R97, RZ, R97 ;  /* 0x00000061ff617221 */ /* 0x000fe40000010000 */
[----:B------:R-:W-:-:S02]  /*3ce0*/  FMUL.FTZ R124, R66, R111 ;  /* 0x0000006f427c7220 */ /* 0x000fc40000410000 */
[----:B------:R-:W-:Y:S02]  /*3cf0*/  FFMA.FTZ R15, R60, R77, R13 ;  /* 0x0000004d3c0f7223 */ /* 0x000fe4000001000d */
[----:B------:R-:W-:Y:S02]  /*3d00*/  FADD.FTZ R137, RZ, R137 ;  /* 0x00000089ff897221 */ /* 0x000fe40000010000 */
[----:B------:R-:W-:Y:S02]  /*3d10*/  FMUL.FTZ R116, R66, R123 ;  /* 0x0000007b42747220 */ /* 0x000fe40000410000 */
[----:B------:R-:W-:Y:S02]  /*3d20*/  FFMA.FTZ R139, R96, R114, R139 ;  /* 0x00000072608b7223 */ /* 0x000fe4000001008b */
[----:B------:R-:W-:Y:S02]  /*3d30*/  FMUL.FTZ R13, R94, R97 ;  /* 0x000000615e0d7220 */ /* 0x000fe40000410000 */
[----:B------:R-:W-:-:S02]  /*3d40*/  FMUL.FTZ R126, R121, R124 ;  /* 0x0000007c797e7220 */ /* 0x000fc40000410000 */
[----:B------:R-:W-:Y:S02]  /*3d50*/  FMUL.FTZ R94, R94, R15 ;  /* 0x0000000f5e5e7220 */ /* 0x000fe40000410000 */
[----:B------:R-:W-:Y:S02]  /*3d60*/  FADD.FTZ R118, R137, R118 ;  /* 0x0000007689767221 */ /* 0x000fe40000010000 */
[-C--:B------:R-:W-:Y:S02]  /*3d70*/  FMUL.FTZ R128, R121, R116.reuse ;  /* 0x0000007479807220 */ /* 0x080fe40000410000 */
[----:B------:R-:W-:Y:S02]  /*3d80*/  FADD.FTZ R14, R14, R139 ;  /* 0x0000008b0e0e7221 */ /* 0x000fe40000010000 */
[----:B------:R-:W-:Y:S02]  /*3d90*/  FFMA.FTZ R137, R93, R116, R126 ;  /* 0x000000745d897223 */ /* 0x000fe4000001007e */
[----:B------:R-:W-:-:S02]  /*3da0*/  FFMA.FTZ R126, R98, R97, R94 ;  /* 0x00000061627e7223 */ /* 0x000fc4000001005e */
[----:B------:R-:W-:Y:S02]  /*3db0*/  FMUL.FTZ R94, R64, R104 ;  /* 0x00000068405e7220 */ /* 0x000fe40000410000 */
[----:B------:R-:W-:Y:S02]  /*3dc0*/  FFMA.FTZ R139, R93, R124, -R128 ;  /* 0x0000007c5d8b7223 */ /* 0x000fe40000010880 */
[----:B------:R-:W-:Y:S02]  /*3dd0*/  FADD.FTZ R124, R14, R137 ;  /* 0x000000890e7c7221 */ /* 0x000fe40000010000 */
[----:B------:R-:W-:Y:S02]  /*3de0*/  FFMA.FTZ R13, R98, R15, -R13 ;  /* 0x0000000f620d7223 */ /* 0x000fe4000001080d */
[----:B------:R-:W-:Y:S02]  /*3df0*/  FFMA.FTZ R137, R91, R135, R122 ;  /* 0x000000875b897223 */ /* 0x000fe4000001007a */
[----:B------:R-:W-:-:S02]  /*3e00*/  FFMA.FTZ R135, -R64, R81, R135 ;  /* 0x0000005140877223 */ /* 0x000fc40000010187 */
[----:B------:R-:W-:Y:S02]  /*3e10*/  FMUL.FTZ R98, R64, R109 ;  /* 0x0000006d40627220 */ /* 0x000fe40000410000 */
[----:B------:R-:W-:Y:S02]  /*3e20*/  FMUL.FTZ R122, R113, R94 ;  /* 0x0000005e717a7220 */ /* 0x000fe40000410000 */
[----:B------:R-:W-:Y:S02]  /*3e30*/  FADD.FTZ R118, R118, R141 ;  /* 0x0000008d76767221 */ /* 0x000fe40000010000 */
[----:B------:R-:W-:Y:S02]  /*3e40*/  FFMA.FTZ R14, R67, -R106, RZ ;  /* 0x8000006a430e7223 */ /* 0x000fe400000100ff */
[-C--:B------:R-:W-:Y:S02]  /*3e50*/  FFMA.FTZ R141, R135, R98.reuse, -R122 ;  /* 0x00000062878d7223 */ /* 0x080fe4000001087a */
[----:B------:R-:W-:-:S02]  /*3e60*/  FMUL.FTZ R122, R113, R98 ;  /* 0x00000062717a7220 */ /* 0x000fc40000410000 */
[----:B------:R-:W-:Y:S02]  /*3e70*/  FFMA.FTZ R128, R90, R12, R137 ;  /* 0x0000000c5a807223 */ /* 0x000fe40000010089 */
[C---:B------:R-:W-:Y:S02]  /*3e80*/  FMUL.FTZ R143, R62.reuse, R105 ;  /* 0x000000693e8f7220 */ /* 0x040fe40000410000 */
[----:B------:R-:W-:Y:S02]  /*3e90*/  FFMA.FTZ R14, R69, -R125, R14 ;  /* 0x8000007d450e7223 */ /* 0x000fe4000001000e */
[----:B------:R-:W-:Y:S02]  /*3ea0*/  FMUL.FTZ R137, R62, R107 ;  /* 0x0000006b3e897220 */ /* 0x000fe40000410000 */
[----:B------:R-:W-:Y:S02]  /*3eb0*/  FADD.FTZ R118, R118, R139 ;  /* 0x0000008b76767221 */ /* 0x000fe40000010000 */
[----:B------:R-:W-:-:S02]  /*3ec0*/  FFMA.FTZ R98, -R62, R79, R12 ;  /* 0x0000004f3e627223 */ /* 0x000fc4000001010c */
[----:B------:R-:W-:Y:S02]  /*3ed0*/  FFMA.FTZ R139, R135, R94, R122 ;  /* 0x0000005e878b7223 */ /* 0x000fe4000001007a */
[C---:B------:R-:W-:Y:S02]  /*3ee0*/  FMUL.FTZ R12, R92.reuse, R143 ;  /* 0x0000008f5c0c7220 */ /* 0x040fe40000410000 */
[----:B------:R-:W-:Y:S02]  /*3ef0*/  FFMA.FTZ R14, R71, -R131, R14 ;  /* 0x80000083470e7223 */ /* 0x000fe4000001000e */
[-C--:B------:R-:W-:Y:S02]  /*3f00*/  FMUL.FTZ R122, R92, R137.reuse ;  /* 0x000000895c7a7220 */ /* 0x080fe40000410000 */
[----:B------:R-:W-:Y:S02]  /*3f10*/  FADD.FTZ R124, R124, R139 ;  /* 0x0000008b7c7c7221 */ /* 0x000fe40000010000 */
[----:B------:R-:W-:-:S02]  /*3f20*/  FFMA.FTZ R139, R98, R137, R12 ;  /* 0x00000089628b7223 */ /* 0x000fc4000001000c */
[----:B------:R-:W-:Y:S02]  /*3f30*/  FFMA.FTZ R14, R73, -R121, R14 ;  /* 0x80000079490e7223 */ /* 0x000fe4000001000e */
[----:B------:R-:W-:Y:S02]  /*3f40*/  FFMA.FTZ R143, R98, R143, -R122 ;  /* 0x0000008f628f7223 */ /* 0x000fe4000001087a */
[----:B------:R-:W-:Y:S02]  /*3f50*/  FMUL.FTZ R122, R60, R24 ;  /* 0x000000183c7a7220 */ /* 0x000fe40000410000 */
[----:B------:R-:W-:Y:S02]  /*3f60*/  FADD.FTZ R12, R118, R141 ;  /* 0x0000008d760c7221 */ /* 0x000fe40000010000 */
[----:B------:R-:W-:Y:S02]  /*3f70*/  FADD.FTZ R130, R124, R139 ;  /* 0x0000008b7c827221 */ /* 0x000fe40000010000 */
[----:B------:R-:W-:-:S02]  /*3f80*/  FFMA.FTZ R141, R91, -R113, R14 ;  /* 0x800000715b8d7223 */ /* 0x000fc4000001000e */
[----:B------:R-:W-:Y:S02]  /*3f90*/  FFMA.FTZ R124, R58, R75, R13 ;  /* 0x0000004b3a7c7223 */ /* 0x000fe4000001000d */
[----:B------:R-:W-:Y:S02]  /*3fa0*/  FFMA.FTZ R145, R88, R15, R128 ;  /* 0x0000000f58917223 */ /* 0x000fe40000010080 */
[C---:B------:R-:W-:Y:S02]  /*3fb0*/  FFMA.FTZ R118, -R60.reuse, R77, R15 ;  /* 0x0000004d3c767223 */ /* 0x040fe4000001010f */
[----:B------:R-:W-:Y:S02]  /*3fc0*/  FMUL.FTZ R13, R60, R102 ;  /* 0x000000663c0d7220 */ /* 0x000fe40000410000 */
[----:B------:R-:W-:Y:S02]  /*3fd0*/  FMUL.FTZ R14, R97, R122 ;  /* 0x0000007a610e7220 */ /* 0x000fe40000410000 */
[----:B------:R-:W-:-:S02]  /*3fe0*/  FADD.FTZ R126, RZ, R126 ;  /* 0x0000007eff7e7221 */ /* 0x000fc40000010000 */
[----:B------:R-:W-:Y:S02]  /*3ff0*/  FMUL.FTZ R139, R58, R25 ;  /* 0x000000193a8b7220 */ /* 0x000fe40000410000 */
[----:B------:R-:W-:Y:S02]  /*4000*/  FFMA.FTZ R145, R86, R124, R145 ;  /* 0x0000007c56917223 */ /* 0x000fe40000010091 */
[----:B------:R-:W-:Y:S02]  /*4010*/  FFMA.FTZ R15, R118, R13, -R14 ;  /* 0x0000000d760f7223 */ /* 0x000fe4000001080e */
[C---:B------:R-:W-:Y:S01]  /*4020*/  FMUL.FTZ R147, R58.reuse, R103 ;  /* 0x000000673a937220 */ /* 0x040fe20000410000 */
[----:B------:R-:W0:Y:S01]  /*4030*/  SHFL.DOWN PT, R149, R145, 0x1, 0x1f ;  /* 0x08201f0091957f89 */ /* 0x000e2200000e0000 */
[----:B------:R-:W-:Y:S02]  /*4040*/  FFMA.FTZ R124, -R58, R75, R124 ;  /* 0x0000004b3a7c7223 */ /* 0x000fe4000001017c */
[----:B------:R-:W-:-:S02]  /*4050*/  FMUL.FTZ R14, R126, R139 ;  /* 0x0000008b7e0e7220 */ /* 0x000fc40000410000 */
[----:B------:R-:W-:Y:S02]  /*4060*/  FMUL.FTZ R13, R97, R13 ;  /* 0x0000000d610d7220 */ /* 0x000fe40000410000 */
[----:B------:R-:W-:Y:S02]  /*4070*/  FADD.FTZ R12, R12, R143 ;  /* 0x0000008f0c0c7221 */ /* 0x000fe40000010000 */
[-C--:B------:R-:W-:Y:S02]  /*4080*/  FFMA.FTZ R143, R124, R147.reuse, -R14 ;  /* 0x000000937c8f7223 */ /* 0x080fe4000001080e */
[----:B------:R-:W-:Y:S02]  /*4090*/  FFMA.FTZ R13, R118, R122, R13 ;  /* 0x0000007a760d7223 */ /* 0x000fe4000001000d */
        /* <DEDUP_REMOVED lines=9> */
[----:B------:R-:W1:Y:S01]  /*4130*/  SHFL.DOWN PT, R134, R141, 0x1, 0x1f ;  /* 0x08201f008d867f89 */ /* 0x000e6200000e0000 */
[----:B------:R-:W-:Y:S01]  /*4140*/  MOV R14, R145 ;  /* 0x00000091000e7202 */ /* 0x000fe20000000f00 */
[----:B------:R-:W-:Y:S01]  /*4150*/  FADD.FTZ R50, R139, R50 ;  /* 0x000000328b327221 */ /* 0x000fe20000010000 */
[----:B------:R-:W-:Y:S01]  /*4160*/  MOV R15, R141 ;  /* 0x0000008d000f7202 */ /* 0x000fe20000000f00 */
[----:B------:R-:W3:Y:S01]  /*4170*/  SHFL.DOWN PT, R130, R143, 0x1, 0x1f ;  /* 0x08201f008f827f89 */ /* 0x000ee200000e0000 */
[----:B------:R-:W-:Y:S01]  /*4180*/  MOV R13, R143 ;  /* 0x0000008f000d7202 */ /* 0x000fe20000000f00 */
[----:B0-----:R-:W-:Y:S01]  /*4190*/  @!P0 FADD.FTZ R14, R14, R149 ;  /* 0x000000950e0e8221 */ /* 0x001fe20000010000 */
[----:B------:R-:W-:Y:S01]  /*41a0*/  MOV R12, R128 ;  /* 0x00000080000c7202 */ /* 0x000fe20000000f00 */
[----:B------:R0:W4:Y:S01]  /*41b0*/  SHFL.DOWN PT, R147, R128, 0x1, 0x1f ;  /* 0x08201f0080937f89 */ /* 0x00012200000e0000 */
[----:B------:R-:W-:-:S02]  /*41c0*/  FADD.FTZ R51, R122, R51 ;  /* 0x000000337a337221 */ /* 0x000fc40000010000 */
[----:B------:R-:W-:Y:S01]  /*41d0*/  FADD.FTZ R52, R137, R52 ;  /* 0x0000003489347221 */ /* 0x000fe20000010000 */
[----:B------:R-:W5:Y:S01]  /*41e0*/  SHFL.DOWN PT, R145, R14, 0x2, 0x1f ;  /* 0x08401f000e917f89 */ /* 0x000f6200000e0000 */
[----:B------:R-:W-:Y:S02]  /*41f0*/  FADD.FTZ R53, R94, R53 ;  /* 0x000000355e357221 */ /* 0x000fe40000010000 */
[----:B------:R-:W-:Y:S02]  /*4200*/  FADD.FTZ R54, R116, R54 ;  /* 0x0000003674367221 */ /* 0x000fe40000010000 */
[----:B0-----:R-:W-:Y:S02]  /*4210*/  FMUL.FTZ R128, R99, R11 ;  /* 0x0000000b63807220 */ /* 0x001fe40000410000 */
[----:B------:R-:W-:Y:S02]  /*4220*/  FADD.FTZ R55, R114, R55 ;  /* 0x0000003772377221 */ /* 0x000fe40000010000 */
[----:B------:R-:W-:-:S02]  /*4230*/  FFMA.FTZ R141, R95, R10, -R128 ;  /* 0x0000000a5f8d7223 */ /* 0x000fc40000010880 */
[----:B------:R-:W-:Y:S02]  /*4240*/  FMUL.FTZ R128, R99, R8 ;  /* 0x0000000863807220 */ /* 0x000fe40000410000 */
[----:B-1----:R-:W-:Y:S02]  /*4250*/  @!P0 FADD.FTZ R15, R15, R134 ;  /* 0x000000860f0f8221 */ /* 0x002fe40000010000 */
[----:B------:R-:W-:Y:S02]  /*4260*/  FADD.FTZ R56, R133, R56 ;  /* 0x0000003885387221 */ /* 0x000fe40000010000 */
[----:B---3--:R-:W-:Y:S01]  /*4270*/  @!P0 FADD.FTZ R13, R13, R130 ;  /* 0x000000820d0d8221 */ /* 0x008fe20000010000 */
[----:B------:R-:W0:Y:S01]  /*4280*/  SHFL.DOWN PT, R136, R15, 0x2, 0x1f ;  /* 0x08401f000f887f89 */ /* 0x000e2200000e0000 */
[C---:B------:R-:W-:Y:S02]  /*4290*/  FMUL.FTZ R130, R99.reuse, R10 ;  /* 0x0000000a63827220 */ /* 0x040fe40000410000 */
[----:B----4-:R-:W-:Y:S01]  /*42a0*/  @!P0 FADD.FTZ R12, R12, R147 ;  /* 0x000000930c0c8221 */ /* 0x010fe20000010000 */
[----:B------:R-:W1:Y:S01]  /*42b0*/  SHFL.DOWN PT, R134, R13, 0x2, 0x1f ;  /* 0x08401f000d867f89 */ /* 0x000e6200000e0000 */
[----:B------:R-:W-:Y:S01]  /*42c0*/  ISETP.GT.AND P0, PT, R32, 0x1d, PT ;  /* 0x0000001d2000780c */ /* 0x000fe20003f04270 */
[----:B------:R-:W-:-:S02]  /*42d0*/  FMUL.FTZ R10, R99, R9 ;  /* 0x00000009630a7220 */ /* 0x000fc40000410000 */
[----:B------:R-:W3:Y:S01]  /*42e0*/  SHFL.DOWN PT, R143, R12, 0x2, 0x1f ;  /* 0x08401f000c8f7f89 */ /* 0x000ee200000e0000 */
[----:B------:R-:W-:Y:S02]  /*42f0*/  FFMA.FTZ R130, R95, R11, R130 ;  /* 0x0000000b5f827223 */ /* 0x000fe40000010082 */
[----:B------:R-:W-:Y:S02]  /*4300*/  FMUL.FTZ R11, R23, R25 ;  /* 0x00000019170b7220 */ /* 0x000fe40000410000 */
[----:B------:R-:W-:Y:S02]  /*4310*/  FFMA.FTZ R8, R95, R8, -R10 ;  /* 0x000000085f087223 */ /* 0x000fe4000001080a */
[-C--:B------:R-:W-:Y:S02]  /*4320*/  FFMA.FTZ R11, R22, R103.reuse, -R11 ;  /* 0x00000067160b7223 */ /* 0x080fe4000001080b */
[----:B------:R-:W-:Y:S02]  /*4330*/  FMUL.FTZ R103, R23, R103 ;  /* 0x0000006717677220 */ /* 0x000fe40000410000 */
[----:B-----5:R-:W-:-:S02]  /*4340*/  @!P0 FADD.FTZ R14, R14, R145 ;  /* 0x000000910e0e8221 */ /* 0x020fc40000010000 */
[----:B------:R-:W-:Y:S02]  /*4350*/  FMUL.FTZ R126, R126, R11 ;  /* 0x0000000b7e7e7220 */ /* 0x000fe40000410000 */
        /* <DEDUP_REMOVED lines=8> */
[----:B------:R-:W-:Y:S01]  /*43e0*/  ISETP.GT.AND P0, PT, R32, 0x1b, PT ;  /* 0x0000001b2000780c */ /* 0x000fe20003f04270 */
[----:B------:R-:W-:Y:S02]  /*43f0*/  FADD.FTZ R11, R101, R130 ;  /* 0x00000082650b7221 */ /* 0x000fe40000010000 */
[----:B------:R-:W3:Y:S01]  /*4400*/  SHFL.DOWN PT, R143, R14, 0x4, 0x1f ;  /* 0x08801f000e8f7f89 */ /* 0x000ee200000e0000 */
[----:B------:R-:W-:Y:S02]  /*4410*/  FMUL.FTZ R95, R23, R24 ;  /* 0x00000018175f7220 */ /* 0x000fe40000410000 */
[----:B------:R-:W-:Y:S01]  /*4420*/  FFMA.FTZ R126, R124, R103, R126 ;  /* 0x000000677c7e7223 */ /* 0x000fe2000001007e */
[----:B------:R-:W4:Y:S01]  /*4430*/  SHFL.DOWN PT, R99, R12, 0x4, 0x1f ;  /* 0x08801f000c637f89 */ /* 0x000f2200000e0000 */
[----:B------:R-:W-:-:S02]  /*4440*/  FFMA.FTZ R100, R22, R102, -R95 ;  /* 0x0000006616647223 */ /* 0x000fc4000001085f */
[----:B------:R-:W-:Y:S01]  /*4450*/  FFMA.FTZ R75, R75, R25, R126 ;  /* 0x000000194b4b7223 */ /* 0x000fe2000001007e */
[----:B------:R5:W-:Y:S01]  /*4460*/  @!P2 STS.128 [UR4+0x1770], R8 ;  /* 0x00177008ff00a988 */ /* 0x000be20008000c04 */
[----:B------:R-:W-:Y:S02]  /*4470*/  FMUL.FTZ R25, R23, R102 ;  /* 0x0000006617197220 */ /* 0x000fe40000410000 */
[----:B------:R-:W-:Y:S02]  /*4480*/  FMUL.FTZ R100, R97, R100 ;  /* 0x0000006461647220 */ /* 0x000fe40000410000 */
[----:B------:R-:W-:Y:S02]  /*4490*/  FFMA.FTZ R25, R22, R24, R25 ;  /* 0x0000001816197223 */ /* 0x000fe40000010019 */
[----:B------:R-:W-:Y:S02]  /*44a0*/  FADD.FTZ R80, R75, R80 ;  /* 0x000000504b507221 */ /* 0x000fe40000010000 */
[----:B0-----:R-:W-:-:S02]  /*44b0*/  @!P0 FADD.FTZ R15, R15, R136 ;  /* 0x000000880f0f8221 */ /* 0x001fc40000010000 */
[----:B------:R-:W-:Y:S02]  /*44c0*/  FFMA.FTZ R25, R118, R25, R100 ;  /* 0x0000001976197223 */ /* 0x000fe40000010064 */
[----:B-1----:R-:W-:Y:S01]  /*44d0*/  @!P0 FADD.FTZ R13, R13, R134 ;  /* 0x000000860d0d8221 */ /* 0x002fe20000010000 */
[----:B------:R-:W0:Y:S01]  /*44e0*/  SHFL.DOWN PT, R102, R15, 0x8, 0x1f ;  /* 0x09001f000f667f89 */ /* 0x000e2200000e0000 */
[C---:B-----5:R-:W-:Y:S02]  /*44f0*/  FMUL.FTZ R8, R23.reuse, R107 ;  /* 0x0000006b17087220 */ /* 0x060fe40000410000 */
[----:B---3--:R-:W-:Y:S01]  /*4500*/  @!P0 FADD.FTZ R14, R14, R143 ;  /* 0x0000008f0e0e8221 */ /* 0x008fe20000010000 */
[----:B------:R-:W-:Y:S01]  /*4510*/  SHFL.DOWN PT, R10, R13, 0x8, 0x1f ;  /* 0x09001f000d0a7f89 */ /* 0x000fe200000e0000 */
[-C--:B------:R-:W-:Y:S02]  /*4520*/  FFMA.FTZ R9, R22, R105.reuse, -R8 ;  /* 0x0000006916097223 */ /* 0x080fe40000010808 */
[----:B----4-:R-:W-:Y:S01]  /*4530*/  @!P0 FADD.FTZ R12, R12, R99 ;  /* 0x000000630c0c8221 */ /* 0x010fe20000010000 */
[----:B------:R-:W1:Y:S01]  /*4540*/  SHFL.DOWN PT, R95, R14, 0x8, 0x1f ;  /* 0x09001f000e5f7f89 */ /* 0x000e6200000e0000 */
[C---:B------:R-:W-:Y:S01]  /*4550*/  FMUL.FTZ R8, R23.reuse, R104 ;  /* 0x0000006817087220 */ /* 0x040fe20000410000 */
[----:B------:R-:W-:Y:S01]  /*4560*/  ISETP.GT.AND P0, PT, R32, 0x17, PT ;  /* 0x000000172000780c */ /* 0x000fe20003f04270 */
[----:B------:R-:W-:Y:S01]  /*4570*/  FMUL.FTZ R105, R23, R105 ;  /* 0x0000006917697220 */ /* 0x000fe20000410000 */
[----:B------:R-:W3:Y:S01]  /*4580*/  SHFL.DOWN PT, R11, R12, 0x8, 0x1f ;  /* 0x09001f000c0b7f89 */ /* 0x000ee200000e0000 */
[----:B------:R-:W-:-:S02]  /*4590*/  FFMA.FTZ R8, R22, R109, -R8 ;  /* 0x0000006d16087223 */ /* 0x000fc40000010808 */
[----:B------:R-:W-:Y:S02]  /*45a0*/  FMUL.FTZ R109, R23, R109 ;  /* 0x0000006d176d7220 */ /* 0x000fe40000410000 */
[----:B------:R-:W-:Y:S02]  /*45b0*/  FMUL.FTZ R113, R113, R8 ;  /* 0x0000000871717220 */ /* 0x000fe40000410000 */
[----:B------:R-:W-:Y:S02]  /*45c0*/  FFMA.FTZ R8, R22, R104, R109 ;  /* 0x0000006816087223 */ /* 0x000fe4000001006d */
[----:B------:R-:W-:Y:S02]  /*45d0*/  FMUL.FTZ R9, R92, R9 ;  /* 0x000000095c097220 */ /* 0x000fe40000410000 */
[----:B------:R-:W-:Y:S02]  /*45e0*/  FFMA.FTZ R105, R22, R107, R105 ;  /* 0x0000006b16697223 */ /* 0x000fe40000010069 */
[----:B------:R-:W-:-:S02]  /*45f0*/  FFMA.FTZ R113, R135, R8, R113 ;  /* 0x0000000887717223 */ /* 0x000fc40000010071 */
[----:B------:R-:W-:Y:S02]  /*4600*/  FMUL.FTZ R8, R23, R123 ;  /* 0x0000007b17087220 */ /* 0x000fe40000410000 */
[----:B------:R-:W-:Y:S02]  /*4610*/  FFMA.FTZ R98, R98, R105, R9 ;  /* 0x0000006962627223 */ /* 0x000fe40000010009 */
[----:B0-----:R-:W-:Y:S02]  /*4620*/  @!P0 FADD.FTZ R15, R15, R102 ;  /* 0x000000660f0f8221 */ /* 0x001fe40000010000 */
[----:B-1----:R-:W-:Y:S02]  /*4630*/  @!P0 FADD.FTZ R14, R14, R95 ;  /* 0x0000005f0e0e8221 */ /* 0x002fe40000010000 */
[----:B------:R-:W-:Y:S02]  /*4640*/  @!P0 FADD.FTZ R13, R13, R10 ;  /* 0x0000000a0d0d8221 */ /* 0x000fe40000010000 */
[----:B---3--:R-:W-:Y:S01]  /*4650*/  @!P0 FADD.FTZ R12, R12, R11 ;  /* 0x0000000b0c0c8221 */ /* 0x008fe20000010000 */
[----:B------:R-:W-:Y:S01]  /*4660*/  ISETP.GT.AND P0, PT, R32, 0xf, PT ;  /* 0x0000000f2000780c */ /* 0x000fe20003f04270 */
[-C--:B------:R-:W-:Y:S01]  /*4670*/  FFMA.FTZ R8, R22, R111.reuse, -R8 ;  /* 0x0000006f16087223 */ /* 0x080fe20000010808 */
[----:B------:R-:W-:Y:S01]  /*4680*/  SHFL.DOWN PT, R92, R13, 0x10, 0x1f ;  /* 0x0a001f000d5c7f89 */ /* 0x000fe200000e0000 */
[----:B------:R-:W-:-:S02]  /*4690*/  FMUL.FTZ R111, R23, R111 ;  /* 0x0000006f176f7220 */ /* 0x000fc40000410000 */
[----:B------:R-:W-:Y:S01]  /*46a0*/  FFMA.FTZ R24, R77, R24, R25 ;  /* 0x000000184d187223 */ /* 0x000fe20000010019 */
[----:B------:R-:W-:Y:S01]  /*46b0*/  SHFL.DOWN PT, R11, R12, 0x10, 0x1f ;  /* 0x0a001f000c0b7f89 */ /* 0x000fe200000e0000 */
[----:B------:R-:W-:Y:S02]  /*46c0*/  FFMA.FTZ R79, R79, R107, R98 ;  /* 0x0000006b4f4f7223 */ /* 0x000fe40000010062 */
[----:B------:R-:W-:Y:S01]  /*46d0*/  FMUL.FTZ R121, R121, R8 ;  /* 0x0000000879797220 */ /* 0x000fe20000410000 */
[----:B------:R-:W0:Y:S01]  /*46e0*/  SHFL.DOWN PT, R25, R14, 0x10, 0x1f ;  /* 0x0a001f000e197f89 */ /* 0x000e2200000e0000 */
[----:B------:R-:W-:Y:S02]  /*46f0*/  FFMA.FTZ R10, R22, R123, R111 ;  /* 0x0000007b160a7223 */ /* 0x000fe4000001006f */
[C---:B------:R-:W-:Y:S01]  /*4700*/  FMUL.FTZ R8, R23.reuse, R127 ;  /* 0x0000007f17087220 */ /* 0x040fe20000410000 */
[----:B------:R-:W1:Y:S01]  /*4710*/  SHFL.DOWN PT, R98, R15, 0x10, 0x1f ;  /* 0x0a001f000f627f89 */ /* 0x000e6200000e0000 */
[----:B------:R-:W-:-:S02]  /*4720*/  FMUL.FTZ R9, R23, R120 ;  /* 0x0000007817097220 */ /* 0x000fc40000410000 */
[----:B------:R-:W-:Y:S02]  /*4730*/  FADD.FTZ R65, R24, R65 ;  /* 0x0000004118417221 */ /* 0x000fe40000010000 */
[----:B------:R-:W-:Y:S02]  /*4740*/  FFMA.FTZ R24, R93, R10, R121 ;  /* 0x0000000a5d187223 */ /* 0x000fe40000010079 */
[CC--:B------:R-:W-:Y:S02]  /*4750*/  FFMA.FTZ R10, R22.reuse, R129.reuse, -R8 ;  /* 0x00000081160a7223 */ /* 0x0c0fe40000010808 */
[----:B------:R-:W-:Y:S02]  /*4760*/  FFMA.FTZ R8, R22, R112, -R9 ;  /* 0x0000007016087223 */ /* 0x000fe40000010809 */
[----:B------:R-:W-:Y:S02]  /*4770*/  FMUL.FTZ R129, R23, R129 ;  /* 0x0000008117817220 */ /* 0x000fe40000410000 */
[----:B------:R-:W-:-:S02]  /*4780*/  FMUL.FTZ R125, R125, R8 ;  /* 0x000000087d7d7220 */ /* 0x000fc40000410000 */
[C---:B------:R-:W-:Y:S02]  /*4790*/  FMUL.FTZ R8, R23.reuse, R119 ;  /* 0x0000007717087220 */ /* 0x040fe40000410000 */
[C---:B------:R-:W-:Y:S02]  /*47a0*/  FMUL.FTZ R9, R23.reuse, R112 ;  /* 0x0000007017097220 */ /* 0x040fe40000410000 */
[-C--:B------:R-:W-:Y:S02]  /*47b0*/  FMUL.FTZ R23, R23, R117.reuse ;  /* 0x0000007517177220 */ /* 0x080fe40000410000 */
[C---:B------:R-:W-:Y:S02]  /*47c0*/  FFMA.FTZ R117, R22.reuse, R117, -R8 ;  /* 0x0000007516757223 */ /* 0x040fe40000010808 */
[----:B------:R-:W-:Y:S02]  /*47d0*/  FMUL.FTZ R10, R131, R10 ;  /* 0x0000000a830a7220 */ /* 0x000fe40000410000 */
[----:B------:R-:W-:-:S02]  /*47e0*/  FFMA.FTZ R129, R22, R127, R129 ;  /* 0x0000007f16817223 */ /* 0x000fc40000010081 */
[C---:B------:R-:W-:Y:S02]  /*47f0*/  FFMA.FTZ R9, R22.reuse, R120, R9 ;  /* 0x0000007816097223 */ /* 0x040fe40000010009 */
        /* <DEDUP_REMOVED lines=33> */
.L_x_12126:
[----:B0-----:R-:W-:Y:S05]  /*4a10*/  BSYNC B0 ;  /* 0x0000000000007941 */ /* 0x001fea0003800000 */
.L_x_12125:
        /* <DEDUP_REMOVED lines=21> */
.L_x_12112:
        /* <DEDUP_REMOVED lines=9> */
[----:B0-----:R-:W-:Y:S01]  /*4c00*/  MOV R12, R2 ;  /* 0x00000002000c7202 */ /* 0x001fe20000000f00 */
[----:B------:R-:W-:Y:S01]  /*4c10*/  IMAD R14, R35, c[0x0][0x2f8], RZ ;  /* 0x0000be00230e7a24 */ /* 0x000fe200078e02ff */
[----:B------:R-:W-:-:S02]  /*4c20*/  MOV R13, R3 ;  /* 0x00000003000d7202 */ /* 0x000fc40000000f00 */
[----:B------:R-:W-:Y:S01]  /*4c30*/  F2FP.BF16.PACK_AB R47, R80, R65 ;  /* 0x00000041502f723e */ /* 0x000fe200000010ff */
[C---:B------:R-:W-:Y:S01]  /*4c40*/  IMAD R15, R37.reuse, c[0x0][0x2fc], R14 ;  /* 0x0000bf00250f7a24 */ /* 0x040fe200078e020e */
[----:B------:R-:W-:Y:S01]  /*4c50*/  F2FP.BF16.PACK_AB R46, R78, R63 ;  /* 0x0000003f4e2e723e */ /* 0x000fe200000010ff */
[C-C-:B------:R-:W-:Y:S01]  /*4c60*/  IMAD.WIDE.U32 R2, R37.reuse, c[0x0][0x2d8], R12.reuse ;  /* 0x0000b60025027a25 */ /* 0x140fe200078e000c */
[----:B------:R-:W-:Y:S02]  /*4c70*/  F2FP.BF16.PACK_AB R45, R76, R61 ;  /* 0x0000003d4c2d723e */ /* 0x000fe400000010ff */
[----:B------:R-:W-:Y:S01]  /*4c80*/  F2FP.BF16.PACK_AB R44, R74, R59 ;  /* 0x0000003b4a2c723e */ /* 0x000fe200000010ff */
[----:B------:R-:W-:Y:S01]  /*4c90*/  IMAD.WIDE.U32 R12, R37, c[0x0][0x2f8], R12 ;  /* 0x0000be00250c7a25 */ /* 0x000fe200078e000c */
[----:B------:R-:W-:Y:S02]  /*4ca0*/  IADD3 R3, R3, R5, RZ ;  /* 0x0000000503037210 */ /* 0x000fe40007ffe0ff */
[----:B------:R-:W-:Y:S01]  /*4cb0*/  IADD3 R28, P1, R28, -0x200, RZ ;  /* 0xfffffe001c1c7810 */ /* 0x000fe20007f3e0ff */
[----:B------:R-:W-:Y:S01]  /*4cc0*/  STS.128 [R32.X16], R48 ;  /* 0x0000003020007388 */ /* 0x000fe2000000cc00 */
[----:B------:R-:W-:-:S06]  /*4cd0*/  NOP ;  /* 0x0000000000007918 */ /* 0x000fcc0000000000 */
[----:B------:R-:W0:Y:S01]  /*4ce0*/  LDS.128 R8, [R32.X16] ;  /* 0x0000000020087984 */ /* 0x000e22000000cc00 */
[----:B------:R-:W-:Y:S01]  /*4cf0*/  IMAD.WIDE.U32 R2, R40, c[0x0][0x2e0], R2 ;  /* 0x0000b80028027a25 */ /* 0x000fe200078e0002 */
[----:B------:R-:W-:Y:S02]  /*4d00*/  IADD3 R13, R13, R15, RZ ;  /* 0x0000000f0d0d7210 */ /* 0x000fe40007ffe0ff */
[----:B------:R-:W-:Y:S01]  /*4d10*/  IADD3 R30, P2, R30, -0x200, RZ ;  /* 0xfffffe001e1e7810 */ /* 0x000fe20007f5e0ff */
[----:B------:R-:W-:Y:S01]  /*4d20*/  IMAD R15, R39, c[0x0][0x300], RZ ;  /* 0x0000c000270f7a24 */ /* 0x000fe200078e02ff */
[----:B------:R-:W-:Y:S01]  /*4d30*/  IADD3 R3, R3, R7, RZ ;  /* 0x0000000703037210 */ /* 0x000fe20007ffe0ff */
[----:B------:R-:W-:Y:S01]  /*4d40*/  FADD.FTZ R59, R34, R59 ;  /* 0x0000003b223b7221 */ /* 0x000fe20000010000 */
[----:B------:R-:W-:Y:S01]  /*4d50*/  LEA R4, P0, R2, c[0x0][0x330], 0x1 ;  /* 0x0000cc0002047a11 */ /* 0x000fe200078008ff */
[----:B------:R-:W-:Y:S01]  /*4d60*/  IMAD R15, R40, c[0x0][0x304], R15 ;  /* 0x0000c100280f7a24 */ /* 0x000fe200078e020f */
[----:B------:R-:W-:Y:S01]  /*4d70*/  IADD3 R26, P3, R26, -0x200, RZ ;  /* 0xfffffe001a1a7810 */ /* 0x000fe20007f7e0ff */
[----:B------:R-:W-:Y:S01]  /*4d80*/  FADD.FTZ R74, R59, R74 ;  /* 0x0000004a3b4a7221 */ /* 0x000fe20000010000 */
[----:B------:R-:W-:-:S02]  /*4d90*/  LEA.HI.X R5, R2, c[0x0][0x334], R3, 0x1, P0 ;  /* 0x0000cd0002057a11 */ /* 0x000fc400000f0c03 */
[----:B------:R-:W-:Y:S01]  /*4da0*/  IADD3.X R29, R29, -0x1, RZ, P1, !PT ;  /* 0xffffffff1d1d7810 */ /* 0x000fe20000ffe4ff */
[----:B------:R-:W-:Y:S01]  /*4db0*/  FADD.FTZ R61, R74, R61 ;  /* 0x0000003d4a3d7221 */ /* 0x000fe20000010000 */
[----:B------:R-:W-:Y:S01]  /*4dc0*/  IADD3.X R31, R31, -0x1, RZ, P2, !PT ;  /* 0xffffffff1f1f7810 */ /* 0x000fe200017fe4ff */
[----:B------:R-:W-:Y:S01]  /*4dd0*/  IMAD.WIDE R2, R33, 0x10, R4 ;  /* 0x0000001021027825 */ /* 0x000fe200078e0204 */
[----:B------:R-:W-:-:S03]  /*4de0*/  IADD3.X R27, R27, -0x1, RZ, P3, !PT ;  /* 0xffffffff1b1b7810 */ /* 0x000fc60001ffe4ff */
[----:B------:R-:W-:-:S04]  /*4df0*/  FADD.FTZ R76, R61, R76 ;  /* 0x0000004c3d4c7221 */ /* 0x000fc80000010000 */
[----:B------:R-:W-:-:S04]  /*4e00*/  FADD.FTZ R63, R76, R63 ;  /* 0x0000003f4c3f7221 */ /* 0x000fc80000010000 */
[----:B------:R-:W-:-:S04]  /*4e10*/  FADD.FTZ R78, R63, R78 ;  /* 0x0000004e3f4e7221 */ /* 0x000fc80000010000 */
[----:B------:R-:W-:-:S04]  /*4e20*/  FADD.FTZ R65, R78, R65 ;  /* 0x000000414e417221 */ /* 0x000fc80000010000 */
[----:B------:R-:W-:Y:S01]  /*4e30*/  FADD.FTZ R34, R65, R80 ;  /* 0x0000005041227221 */ /* 0x000fe20000010000 */
[----:B0-----:R0:W-:Y:S04]  /*4e40*/  STG.E.128 [R2.64], R8 ;  /* 0x0000000802007986 */ /* 0x0011e8000c101d06 */
[----:B------:R-:W-:Y:S01]  /*4e50*/  BAR.SYNC.DEFER_BLOCKING 0x0 ;  /* 0x0000000000007b1d */ /* 0x000fe20000010000 */
[----:B0-----:R-:W-:-:S05]  /*4e60*/  IMAD.WIDE.U32 R2, R40, c[0x0][0x300], R12 ;  /* 0x0000c00028027a25 */ /* 0x001fca00078e000c */
[----:B------:R-:W-:Y:S02]  /*4e70*/  IADD3 R3, R3, R15, RZ ;  /* 0x0000000f03037210 */ /* 0x000fe40007ffe0ff */
[----:B------:R-:W-:Y:S01]  /*4e80*/  LEA R8, P0, R2, c[0x0][0x340], 0x1 ;  /* 0x0000d00002087a11 */ /* 0x000fe200078008ff */
[----:B------:R-:W-:Y:S01]  /*4e90*/  STS.128 [R32.X16], R44 ;  /* 0x0000002c20007388 */ /* 0x000fe2000000cc00 */
[----:B------:R-:W-:-:S06]  /*4ea0*/  NOP ;  /* 0x0000000000007918 */ /* 0x000fcc0000000000 */
[----:B------:R-:W0:Y:S01]  /*4eb0*/  LDS.128 R4, [R32.X16] ;  /* 0x0000000020047984 */ /* 0x000e22000000cc00 */
[----:B------:R-:W-:Y:S02]  /*4ec0*/  LEA.HI.X R9, R2, c[0x0][0x344], R3, 0x1, P0 ;  /* 0x0000d10002097a11 */ /* 0x000fe400000f0c03 */
[C---:B------:R-:W-:Y:S02]  /*4ed0*/  ISETP.GT.AND P0, PT, R0.reuse, 0x1, PT ;  /* 0x000000010000780c */ /* 0x040fe40003f04270 */
[----:B------:R-:W-:Y:S01]  /*4ee0*/  IADD3 R0, R0, -0x1, RZ ;  /* 0xffffffff00007810 */ /* 0x000fe20007ffe0ff */
[----:B------:R-:W-:-:S05]  /*4ef0*/  IMAD.WIDE R2, R33, 0x10, R8 ;  /* 0x0000001021027825 */ /* 0x000fca00078e0208 */
[----:B0-----:R0:W-:Y:S05]  /*4f00*/  STG.E.128 [R2.64], R4 ;  /* 0x0000000402007986 */ /* 0x0011ea000c101d06 */
[----:B------:R-:W-:Y:S01]  /*4f10*/  @!P0 CALL.REL.NOINC `(.L_x_12110) ;  /* 0x0000001000008944 */ /* 0x000fe20003c00000 */
[----:B------:R-:W-:Y:S05]  /*4f20*/  BRA `(.L_x_12128) ;  /* 0xffffb5e000007947 */ /* 0x000fea000383ffff */
.L_x_12110:
        /* <DEDUP_REMOVED lines=24> */
.L_x_12130:
[----:B0-----:R-:W-:Y:S05]  /*50b0*/  BSYNC B0 ;  /* 0x0000000000007941 */ /* 0x001fea0003800000 */
.L_x_12129:
[----:B------:R-:W-:Y:S01]  /*50c0*/  BSSY B0, `(.L_x_12131) ;  /* 0x0000018000007945 */ /* 0x000fe20003800000 */
[----:B------:R-:W-:Y:S05]  /*50d0*/  @!P0 BRA `(.L_x_12132) ;  /* 0x0000015000008947 */ /* 0x000fea0003800000 */
[----:B------:R-:W-:Y:S06]  /*50e0*/  BAR.SYNC.DEFER_BLOCKING 0x0 ;  /* 0x0000000000007b1d */ /* 0x000fec0000010000 */
[----:B0-----:R-:W0:Y:S04]  /*50f0*/  SHFL.DOWN P0, R3, R34, 0x1, 0x1f ;  /* 0x08201f0022037f89 */ /* 0x001e280000000000 */
        /* <DEDUP_REMOVED lines=19> */
.L_x_12132:
[----:B------:R-:W1:Y:S02]  /*5230*/  S2R R19, SR_TID.X ;  /* 0x0000000000137919 */ /* 0x000e640000002100 */
.L_x_12133:
[----:B0-----:R-:W-:Y:S05]  /*5240*/  BSYNC B0 ;  /* 0x0000000000007941 */ /* 0x001fea0003800000 */
.L_x_12131:
        /* <DEDUP_REMOVED lines=22> */
.L_x_12134:
        /* <DEDUP_REMOVED lines=64> */
.L_x_12135:
        /* <DEDUP_REMOVED lines=13> */
.L_x_14737:


//--------------------- .text._Z25selective_scan_bwd_kernelI32Selective_Scan_bwd_kernel_traitsILi32ELi8ELb1ELb0ELb0ELb1ELb0EN3c108BFloat16ENS1_7complexIfEEEEv12SSMParamsBwd --------------------------
	.section	.text._Z25selective_scan_bwd_kernelI32Selective_Scan_bwd_kernel_traitsILi32ELi8ELb1ELb0ELb0ELb1ELb0EN3c108BFloat16ENS1_7complexIfEEEEv12SSMParamsBwd,"ax",@progbits
	.sectioninfo	@"SHI_REGISTERS=146"
	.align	128
        .global         _Z25selective_scan_bwd_kernelI32Selective_Scan_bwd_kernel_traitsILi32ELi8ELb1ELb0ELb0ELb1ELb0EN3c108BFloat16ENS1_7complexIfEEEEv12SSMParamsBwd
        .type           _Z25selective_scan_bwd_kernelI32Selective_Scan_bwd_kernel_traitsILi32ELi8ELb1ELb0ELb0ELb1ELb0EN3c108BFloat16ENS1_7complexIfEEEEv12SSMParamsBwd,@function
        .size           _Z25selective_scan_bwd_kernelI32Selective_Scan_bwd_kernel_traitsILi32ELi8ELb1ELb0ELb0ELb1ELb0EN3c108BFloat16ENS1_7complexIfEEEEv12SSMParamsBwd,(.L_x_14738 - _Z25selective_scan_bwd_kernelI32Selective_Scan_bwd_kernel_traitsILi32ELi8ELb1ELb0ELb0ELb1ELb0EN3c108BFloat16ENS1_7complexIfEEEEv12SSMParamsBwd)
        .other          _Z25selective_scan_bwd_kernelI32Selective_Scan_bwd_kernel_traitsILi32ELi8ELb1ELb0ELb0ELb1ELb0EN3c108BFloat16ENS1_7complexIfEEEEv12SSMParamsBwd,@"STO_CUDA_ENTRY STV_DEFAULT"
_Z25selective_scan_bwd_kernelI32Selective_Scan_bwd_kernel_traitsILi32ELi8ELb1ELb0ELb0ELb1ELb0EN3c108BFloat16ENS1_7complexIfEEEEv12SSMParamsBwd:
.text._Z25selective_scan_bwd_kernelI32Selective_Scan_bwd_kernel_traitsILi32ELi8ELb1ELb0ELb0ELb1ELb0EN3c108BFloat16ENS1_7complexIfEEEEv12SSMParamsBwd:
        /* <DEDUP_REMOVED lines=13> */
[C---:B------:R-:W-:Y:S02]  /*00d0*/  @P0 LEA R6, P2, R0.reuse, c[0x0][0x238], 0x2 ;  /* 0x00008e0000060a11 */ /* 0x040fe400078410ff */
[----:B------:R-:W-:Y:S01]  /*00e0*/  @P1 LEA R8, P3, R0, c[0x0][0x250], 0x2 ;  /* 0x0000940000081a11 */ /* 0x000fe200078610ff */
[----:B------:R-:W-:Y:S01]  /*00f0*/  IMAD R10, R30, c[0x0][0x1e0], RZ ;  /* 0x000078001e0a7a24 */ /* 0x000fe200078e02ff */
[C-C-:B------:R-:W-:Y:S01]  /*0100*/  @P0 LEA.HI.X R7, R0.reuse, c[0x0][0x23c], R27.reuse, 0x2, P2 ;  /* 0x00008f0000070a11 */ /* 0x140fe200010f141b */
[----:B------:R-:W-:Y:S01]  /*0110*/  IMAD.WIDE.U32 R2, R29, c[0x0][0x1d0], RZ ;  /* 0x000074001d027a25 */ /* 0x000fe200078e00ff */
[----:B------:R-:W-:-:S03]  /*0120*/  @P1 LEA.HI.X R9, R0, c[0x0][0x254], R27, 0x2, P3 ;  /* 0x0000950000091a11 */ /* 0x000fc600018f141b */
[C---:B------:R-:W-:Y:S01]  /*0130*/  IMAD R11, R29.reuse, c[0x0][0x1d4], R4 ;  /* 0x000075001d0b7a24 */ /* 0x040fe200078e0204 */
[----:B------:R0:W5:Y:S01]  /*0140*/  @P0 LDG.E R26, [R6.64] ;  /* 0x00000006061a0981 */ /* 0x000162000c1e1900 */
[----:B------:R-:W-:Y:S02]  /*0150*/  IMAD R12, R30, c[0x0][0x278], RZ ;  /* 0x00009e001e0c7a24 */ /* 0x000fe400078e02ff */
[----:B------:R-:W-:Y:S01]  /*0160*/  IMAD.WIDE.U32 R4, R29, c[0x0][0x1e0], RZ ;  /* 0x000078001d047a25 */ /* 0x000fe200078e00ff */
[----:B------:R1:W5:Y:S01]  /*0170*/  @P1 LDG.E R28, [R8.64] ;  /* 0x00000006081c1981 */ /* 0x000362000c1e1900 */
[----:B------:R-:W-:Y:S01]  /*0180*/  IADD3 R3, R3, R11, RZ ;  /* 0x0000000b03037210 */ /* 0x000fe20007ffe0ff */
[----:B------:R-:W-:Y:S01]  /*0190*/  CS2R R18, SRZ ;  /* 0x0000000000127805 */ /* 0x000fe2000001ff00 */
[----:B------:R-:W-:Y:S01]  /*01a0*/  IMAD R13, R29, c[0x0][0x1e4], R10 ;  /* 0x000079001d0d7a24 */ /* 0x000fe200078e020a */
[----:B------:R-:W-:Y:S01]  /*01b0*/  ISETP.NE.U32.AND P0, PT, RZ, c[0x0][0x260], PT ;  /* 0x00009800ff007a0c */ /* 0x000fe20003f05070 */
[----:B------:R-:W-:Y:S01]  /*01c0*/  IMAD R15, R27, c[0x0][0x1e8], RZ ;  /* 0x00007a001b0f7a24 */ /* 0x000fe200078e02ff */
[----:B------:R-:W-:Y:S01]  /*01d0*/  HFMA2.MMA R31, -RZ, RZ, 0, 0 ;  /* 0x00000000ff1f7435 */ /* 0x000fe200000001ff */
[----:B0-----:R-:W-:Y:S01]  /*01e0*/  IMAD.WIDE.U32 R6, R29, c[0x0][0x278], RZ ;  /* 0x00009e001d067a25 */ /* 0x001fe200078e00ff */
[----:B------:R-:W-:-:S02]  /*01f0*/  IADD3 R5, R5, R13, RZ ;  /* 0x0000000d05057210 */ /* 0x000fc40007ffe0ff */
[----:B-1----:R-:W-:Y:S01]  /*0200*/  MOV R8, c[0x0][0x174] ;  /* 0x00005d0000087a02 */ /* 0x002fe20000000f00 */
[----:B------:R-:W-:Y:S01]  /*0210*/  IMAD R9, R29, c[0x0][0x27c], R12 ;  /* 0x00009f001d097a24 */ /* 0x000fe200078e020c */
[----:B------:R-:W-:Y:S01]  /*0220*/  ISETP.NE.AND.EX P0, PT, RZ, c[0x0][0x264], PT, P0 ;  /* 0x00009900ff007a0c */ /* 0x000fe20003f05300 */
[----:B------:R-:W-:Y:S01]  /*0230*/  IMAD.WIDE.U32 R2, R0, c[0x0][0x1d8], R2 ;  /* 0x0000760000027a25 */ /* 0x000fe200078e0002 */
[C---:B------:R-:W-:Y:S02]  /*0240*/  ISETP.GE.AND P3, PT, R8.reuse, 0x1, PT ;  /* 0x000000010800780c */ /* 0x040fe40003f66270 */
[----:B------:R-:W-:Y:S01]  /*0250*/  IADD3 R7, R7, R9, RZ ;  /* 0x0000000907077210 */ /* 0x000fe20007ffe0ff */
[----:B------:R-:W-:Y:S01]  /*0260*/  IMAD R13, R27, c[0x0][0x1d8], RZ ;  /* 0x000076001b0d7a24 */ /* 0x000fe200078e02ff */
[----:B------:R-:W-:Y:S01]  /*0270*/  LEA R9, R8, 0xffffff00, 0x8 ;  /* 0xffffff0008097811 */ /* 0x000fe200078e40ff */
[----:B------:R-:W-:Y:S01]  /*0280*/  IMAD.WIDE.U32 R4, R0, c[0x0][0x1e8], R4 ;  /* 0x00007a0000047a25 */ /* 0x000fe200078e0004 */
[----:B------:R-:W-:-:S02]  /*0290*/  MOV R32, RZ ;  /* 0x000000ff00207202 */ /* 0x000fc40000000f00 */
[C---:B------:R-:W-:Y:S01]  /*02a0*/  IADD3 R37, P1, R9.reuse, R2, RZ ;  /* 0x0000000209257210 */ /* 0x040fe20007f3e0ff */
[C---:B------:R-:W-:Y:S01]  /*02b0*/  IMAD R13, R0.reuse, c[0x0][0x1dc], R13 ;  /* 0x00007700000d7a24 */ /* 0x040fe200078e020d */
[----:B------:R-:W-:Y:S01]  /*02c0*/  SHF.R.S32.HI R11, RZ, 0x1f, R9 ;  /* 0x0000001fff0b7819 */ /* 0x000fe20000011409 */
[C---:B------:R-:W-:Y:S01]  /*02d0*/  IMAD R15, R0.reuse, c[0x0][0x1ec], R15 ;  /* 0x00007b00000f7a24 */ /* 0x040fe200078e020f */
[----:B------:R-:W-:Y:S01]  /*02e0*/  IADD3 R2, P2, R9, R4, RZ ;  /* 0x0000000409027210 */ /* 0x000fe20007f5e0ff */
[----:B------:R-:W-:Y:S01]  /*02f0*/  IMAD R17, R27, c[0x0][0x280], RZ ;  /* 0x0000a0001b117a24 */ /* 0x000fe200078e02ff */
[C---:B------:R-:W-:Y:S01]  /*0300*/  IADD3.X R4, R11.reuse, R3, R13, P1, !PT ;  /* 0x000000030b047210 */ /* 0x040fe20000ffe40d */
[C---:B------:R-:W-:Y:S01]  /*0310*/  IMAD.WIDE.U32 R6, R0.reuse, c[0x0][0x280], R6 ;  /* 0x0000a00000067a25 */ /* 0x040fe200078e0006 */
[----:B------:R-:W-:Y:S02]  /*0320*/  IADD3.X R5, R11, R5, R15, P2, !PT ;  /* 0x000000050b057210 */ /* 0x000fe400017fe40f */
[----:B------:R-:W-:Y:S01]  /*0330*/  ISETP.NE.U32.AND P1, PT, RZ, c[0x0][0x328], PT ;  /* 0x0000ca00ff007a0c */ /* 0x000fe20003f25070 */
[----:B------:R-:W-:Y:S01]  /*0340*/  IMAD R17, R0, c[0x0][0x284], R17 ;  /* 0x0000a10000117a24 */ /* 0x000fe200078e0211 */
[----:B------:R-:W-:-:S02]  /*0350*/  ISETP.NE.U32.AND P2, PT, RZ, c[0x0][0x348], PT ;  /* 0x0000d200ff007a0c */ /* 0x000fc40003f45070 */
[----:B------:R-:W-:Y:S02]  /*0360*/  IADD3 R9, P4, R9, R6, RZ ;  /* 0x0000000609097210 */ /* 0x000fe40007f9e0ff */
[C---:B------:R-:W-:Y:S02]  /*0370*/  LEA R3, P5, R2.reuse, c[0x0][0x248], 0x1 ;  /* 0x0000920002037a11 */ /* 0x040fe400078a08ff */
[----:B------:R-:W-:Y:S02]  /*0380*/  ISETP.NE.AND.EX P1, PT, RZ, c[0x0][0x32c], PT, P1 ;  /* 0x0000cb00ff007a0c */ /* 0x000fe40003f25310 */
[----:B------:R-:W-:Y:S02]  /*0390*/  ISETP.NE.AND.EX P2, PT, RZ, c[0x0][0x34c], PT, P2 ;  /* 0x0000d300ff007a0c */ /* 0x000fe40003f45320 */
[----:B------:R-:W-:Y:S02]  /*03a0*/  IADD3.X R6, R11, R7, R17, P4, !PT ;  /* 0x000000070b067210 */ /* 0x000fe400027fe411 */
[----:B------:R-:W-:Y:S01]  /*03b0*/  LEA.HI.X R7, R2, c[0x0][0x24c], R5, 0x1, P5 ;  /* 0x0000930002077a11 */ /* 0x000fe200028f0c05 */
[----:B------:R-:W-:Y:S01]  /*03c0*/  @P0 IMAD R2, R29, c[0x0][0x164], R0 ;  /* 0x000059001d020a24 */ /* 0x000fe200078e0200 */
[C---:B------:R-:W-:Y:S01]  /*03d0*/  LEA R36, P4, R37.reuse, c[0x0][0x240], 0x1 ;  /* 0x0000900025247a11 */ /* 0x040fe200078808ff */
[----:B------:R-:W-:Y:S01]  /*03e0*/  CS2R R16, SRZ ;  /* 0x0000000000107805 */ /* 0x000fe2000001ff00 */
[----:B------:R-:W-:Y:S01]  /*03f0*/  @P0 MOV R21, 0x10 ;  /* 0x0000001000150802 */ /* 0x000fe20000000f00 */
[----:B------:R-:W-:Y:S01]  /*0400*/  @P0 IMAD R2, R2, c[0x0][0x174], RZ ;  /* 0x00005d0002020a24 */ /* 0x000fe200078e02ff */
[----:B------:R-:W-:-:S02]  /*0410*/  LEA.HI.X R37, R37, c[0x0][0x244], R4, 0x1, P4 ;  /* 0x0000910025257a11 */ /* 0x000fc400020f0c04 */
[C---:B------:R-:W-:Y:S01]  /*0420*/  LEA R38, P6, R9.reuse, c[0x0][0x308], 0x1 ;  /* 0x0000c20009267a11 */ /* 0x040fe200078c08ff */
[----:B------:R-:W-:Y:S01]  /*0430*/  @P0 IMAD R2, R2, c[0x0][0x16c], RZ ;  /* 0x00005b0002020a24 */ /* 0x000fe200078e02ff */
[C---:B------:R-:W-:Y:S02]  /*0440*/  @P1 LEA R18, P4, R0.reuse, c[0x0][0x328], 0x2 ;  /* 0x0000ca0000121a11 */ /* 0x040fe400078810ff */
        /* <DEDUP_REMOVED lines=8> */
[----:B------:R-:W-:-:S02]  /*04d0*/  MOV R6, R3 ;  /* 0x0000000300067202 */ /* 0x000fc40000000f00 */
[----:B------:R-:W-:Y:S01]  /*04e0*/  MOV R35, c[0x0][0x174] ;  /* 0x00005d0000237a02 */ /* 0x000fe20000000f00 */
[----:B------:R-:W1:Y:S01]  /*04f0*/  S2R R34, SR_LANEID ;  /* 0x0000000000227919 */ /* 0x000e620000000000 */
[----:B------:R-:W-:Y:S02]  /*0500*/  MOV R32, RZ ;  /* 0x000000ff00207202 */ /* 0x000fe40000000f00 */
[----:B------:R-:W-:Y:S02]  /*0510*/  MOV R31, RZ ;  /* 0x000000ff001f7202 */ /* 0x000fe40000000f00 */
.L_x_12169:
[----:B------:R-:W-:Y:S01]  /*0520*/  BAR.SYNC.DEFER_BLOCKING 0x0 ;  /* 0x0000000000007b1d */ /* 0x000fe20000010000 */
[----:B0-----:R-:W-:-:S05]  /*0530*/  IMAD.WIDE R2, R33, 0x10, R36 ;  /* 0x0000001021027825 */ /* 0x001fca00078e0224 */
[----:B------:R0:W2:Y:S02]  /*0540*/  LDG.E.128 R8, [R2.64] ;  /* 0x0000000602087981 */ /* 0x0000a4000c1e1d00 */
[----:B0-----:R-:W-:Y:S02]  /*0550*/  MOV R2, R6 ;  /* 0x0000000600027202 */ /* 0x001fe40000000f00 */
[----:B------:R-:W-:-:S05]  /*0560*/  MOV R3, R7 ;  /* 0x0000000700037202 */ /* 0x000fca0000000f00 */
[----:B------:R-:W-:Y:S01]  /*0570*/  IMAD.WIDE R22, R33, 0x10, R2 ;  /* 0x0000001021167825 */ /* 0x000fe200078e0202 */
[----:B-12---:R-:W-:Y:S01]  /*0580*/  STS.128 [R34.X16], R8 ;  /* 0x0000000822007388 */ /* 0x006fe2000000cc00 */
[----:B------:R-:W-:-:S06]  /*0590*/  NOP ;  /* 0x0000000000007918 */ /* 0x000fcc0000000000 */
[----:B------:R-:W0:Y:S04]  /*05a0*/  LDS.128 R4, [R34.X16] ;  /* 0x0000000022047984 */ /* 0x000e28000000cc00 */
[----:B------:R-:W-:Y:S06]  /*05b0*/  BAR.SYNC.DEFER_BLOCKING 0x0 ;  /* 0x0000000000007b1d */ /* 0x000fec0000010000 */
[----:B------:R-:W2:Y:S01]  /*05c0*/  LDG.E.128 R40, [R22.64] ;  /* 0x0000000616287981 */ /* 0x000ea2000c1e1d00 */
[----:B------:R-:W-:-:S03]  /*05d0*/  IMAD.WIDE R24, R33, 0x10, R38 ;  /* 0x0000001021187825 */ /* 0x000fc600078e0226 */
[----:B--2---:R-:W-:Y:S01]  /*05e0*/  STS.128 [R34.X16], R40 ;  /* 0x0000002822007388 */ /* 0x004fe2000000cc00 */
[----:B------:R-:W-:-:S06]  /*05f0*/  NOP ;  /* 0x0000000000007918 */ /* 0x000fcc0000000000 */
[----:B------:R-:W1:Y:S04]  /*0600*/  LDS.128 R12, [R34.X16] ;  /* 0x00000000220c7984 */ /* 0x000e68000000cc00 */
[----:B------:R-:W-:Y:S06]  /*0610*/  BAR.SYNC.DEFER_BLOCKING 0x0 ;  /* 0x0000000000007b1d */ /* 0x000fec0000010000 */
[----:B------:R2:W3:Y:S01]  /*0620*/  LDG.E.128 R44, [R24.64] ;  /* 0x00000006182c7981 */ /* 0x0004e2000c1e1d00 */
[----:B------:R-:W-:Y:S01]  /*0630*/  MOV R22, c[0x0][0x16c] ;  /* 0x00005b0000167a02 */ /* 0x000fe20000000f00 */
[----:B------:R-:W-:Y:S03]  /*0640*/  BSSY B0, `(.L_x_12137) ;  /* 0x0000043000007945 */ /* 0x000fe60003800000 */
[----:B------:R-:W-:-:S02]  /*0650*/  ISETP.GE.AND P5, PT, R22, 0x1, PT ;  /* 0x000000011600780c */ /* 0x000fc40003fa6270 */
[--C-:B0-----:R-:W-:Y:S02]  /*0660*/  PRMT R22, RZ, 0x5410, R4.reuse ;  /* 0x00005410ff167816 */ /* 0x101fe40000000004 */
[----:B--2---:R-:W-:Y:S02]  /*0670*/  PRMT R24, RZ, 0x7610, R4 ;  /* 0x00007610ff187816 */ /* 0x004fe40000000004 */
[--C-:B-1----:R-:W-:Y:S02]  /*0680*/  PRMT R23, RZ, 0x5410, R12.reuse ;  /* 0x00005410ff177816 */ /* 0x102fe4000000000c */
[----:B------:R-:W-:Y:S02]  /*0690*/  PRMT R25, RZ, 0x7610, R12 ;  /* 0x00007610ff197816 */ /* 0x000fe4000000000c */
[----:B------:R-:W-:Y:S01]  /*06a0*/  PRMT R41, RZ, 0x5410, R14 ;  /* 0x00005410ff297816 */ /* 0x000fe2000000000e */
[----:B-----5:R-:W-:Y:S01]  /*06b0*/  FADD.FTZ R52, R23, R28 ;  /* 0x0000001c17347221 */ /* 0x020fe20000010000 */
[----:B------:R-:W-:Y:S01]  /*06c0*/  PRMT R43, RZ, 0x7610, R14 ;  /* 0x00007610ff2b7816 */ /* 0x000fe2000000000e */
[----:B------:R-:W-:Y:S01]  /*06d0*/  FADD.FTZ R50, R25, R28 ;  /* 0x0000001c19327221 */ /* 0x000fe20000010000 */
[----:B------:R-:W-:-:S02]  /*06e0*/  PRMT R14, RZ, 0x7610, R5 ;  /* 0x00007610ff0e7816 */ /* 0x000fc40000000005 */
[----:B------:R-:W-:Y:S01]  /*06f0*/  FSETP.GTU.FTZ.AND P0, PT, R52, 20, PT ;  /* 0x41a000003400780b */ /* 0x000fe20003f1c000 */
[----:B------:R-:W-:Y:S01]  /*0700*/  FADD.FTZ R42, R43, R28 ;  /* 0x0000001c2b2a7221 */ /* 0x000fe20000010000 */
[----:B------:R-:W-:-:S04]  /*0710*/  FSETP.GTU.FTZ.AND P6, PT, R50, 20, PT ;  /* 0x41a000003200780b */ /* 0x000fc80003fdc000 */
[----:B------:R-:W-:Y:S01]  /*0720*/  FSETP.GTU.FTZ.AND P1, PT, R42, 20, PT ;  /* 0x41a000002a00780b */ /* 0x000fe20003f3c000 */
[----:B---3--:R0:W-:Y:S01]  /*0730*/  STS.128 [R34.X16], R44 ;  /* 0x0000002c22007388 */ /* 0x0081e2000000cc00 */
[----:B------:R-:W-:-:S06]  /*0740*/  NOP ;  /* 0x0000000000007918 */ /* 0x000fcc0000000000 */
[----:B------:R-:W1:Y:S01]  /*0750*/  LDS.128 R8, [R34.X16] ;  /* 0x0000000022087984 */ /* 0x000e62000000cc00 */
[----:B0-----:R-:W-:-:S05]  /*0760*/  FADD.FTZ R44, R41, R28 ;  /* 0x0000001c292c7221 */ /* 0x001fca0000010000 */
[----:B------:R-:W-:Y:S02]  /*0770*/  FSETP.GTU.FTZ.AND P2, PT, R44, 20, PT ;  /* 0x41a000002c00780b */ /* 0x000fe40003f5c000 */
[--C-:B-1----:R-:W-:Y:S02]  /*0780*/  PRMT R65, RZ, 0x5410, R8.reuse ;  /* 0x00005410ff417816 */ /* 0x102fe40000000008 */
[----:B------:R-:W-:Y:S02]  /*0790*/  PRMT R67, RZ, 0x7610, R8 ;  /* 0x00007610ff437816 */ /* 0x000fe40000000008 */
[----:B------:R-:W-:Y:S01]  /*07a0*/  PRMT R8, RZ, 0x5410, R5 ;  /* 0x00005410ff087816 */ /* 0x000fe20000000005 */
[----:B------:R-:W-:Y:S01]  /*07b0*/  FFMA.FTZ R22, R65, R22, R31 ;  /* 0x0000001641167223 */ /* 0x000fe2000001001f */
[--C-:B------:R-:W-:Y:S02]  /*07c0*/  PRMT R31, RZ, 0x5410, R13.reuse ;  /* 0x00005410ff1f7816 */ /* 0x100fe4000000000d */
[----:B------:R-:W-:Y:S01]  /*07d0*/  PRMT R13, RZ, 0x7610, R13 ;  /* 0x00007610ff0d7816 */ /* 0x000fe2000000000d */
[----:B------:R-:W-:Y:S01]  /*07e0*/  FFMA.FTZ R22, R67, R24, R22 ;  /* 0x0000001843167223 */ /* 0x000fe20000010016 */
[----:B------:R-:W-:Y:S01]  /*07f0*/  PRMT R69, RZ, 0x5410, R9 ;  /* 0x00005410ff457816 */ /* 0x000fe20000000009 */
[----:B------:R-:W-:-:S02]  /*0800*/  FADD.FTZ R48, R31, R28 ;  /* 0x0000001c1f307221 */ /* 0x000fc40000010000 */
[----:B------:R-:W-:Y:S01]  /*0810*/  FADD.FTZ R46, R13, R28 ;  /* 0x0000001c0d2e7221 */ /* 0x000fe20000010000 */
[----:B------:R-:W-:Y:S01]  /*0820*/  PRMT R13, RZ, 0x5410, R15 ;  /* 0x00005410ff0d7816 */ /* 0x000fe2000000000f */
[----:B------:R-:W-:Y:S01]  /*0830*/  FFMA.FTZ R22, R69, R8, R22 ;  /* 0x0000000845167223 */ /* 0x000fe20000010016 */
[----:B------:R-:W-:Y:S02]  /*0840*/  FSETP.GTU.FTZ.AND P4, PT, R48, 20, PT ;  /* 0x41a000003000780b */ /* 0x000fe40003f9c000 */
[----:B------:R-:W-:Y:S01]  /*0850*/  FSETP.GTU.FTZ.AND P3, PT, R46, 20, PT ;  /* 0x41a000002e00780b */ /* 0x000fe20003f7c000 */
[----:B------:R-:W-:Y:S01]  /*0860*/  FADD.FTZ R40, R13, R28 ;  /* 0x0000001c0d287221 */ /* 0x000fe20000010000 */
        /* <DEDUP_REMOVED lines=32> */
.L_x_12138:
[----:B------:R-:W-:Y:S05]  /*0a70*/  BSYNC B0 ;  /* 0x0000000000007941 */ /* 0x000fea0003800000 */
.L_x_12137:
[----:B------:R-:W-:Y:S01]  /*0a80*/  PRMT R9, RZ, 0x7610, R9 ;  /* 0x00007610ff097816 */ /* 0x000fe20000000009 */
[----:B------:R-:W-:Y:S01]  /*0a90*/  BSSY B0, `(.L_x_12139) ;  /* 0x0000029000007945 */ /* 0x000fe20003800000 */
[----:B------:R-:W-:Y:S02]  /*0aa0*/  PRMT R15, RZ, 0x7610, R15 ;  /* 0x00007610ff0f7816 */ /* 0x000fe4000000000f */
[----:B------:R-:W-:Y:S01]  /*0ab0*/  PRMT R8, RZ, 0x5410, R6 ;  /* 0x00005410ff087816 */ /* 0x000fe20000000006 */
[----:B------:R-:W-:Y:S01]  /*0ac0*/  FFMA.FTZ R14, R9, R14, R22 ;  /* 0x0000000e090e7223 */ /* 0x000fe20000010016 */
[----:B------:R-:W-:Y:S01]  /*0ad0*/  PRMT R73, RZ, 0x5410, R10 ;  /* 0x00005410ff497816 */ /* 0x000fe2000000000a */
[----:B------:R-:W-:Y:S01]  /*0ae0*/  FADD.FTZ R54, R15, R28 ;  /* 0x0000001c0f367221 */ /* 0x000fe20000010000 */
[----:B------:R-:W-:Y:S02]  /*0af0*/  FSETP.GTU.FTZ.AND P0, PT, R40, 20, PT ;  /* 0x41a000002800780b */ /* 0x000fe40003f1c000 */
[----:B------:R-:W-:Y:S01]  /*0b00*/  PRMT R15, RZ, 0x7610, R6 ;  /* 0x00007610ff0f7816 */ /* 0x000fe20000000006 */
[----:B------:R-:W-:Y:S01]  /*0b10*/  FFMA.FTZ R14, R73, R8, R14 ;  /* 0x00000008490e7223 */ /* 0x000fe2000001000e */
        /* <DEDUP_REMOVED lines=32> */
.L_x_12140:
[----:B------:R-:W-:Y:S05]  /*0d20*/  BSYNC B0 ;  /* 0x0000000000007941 */ /* 0x000fea0003800000 */
.L_x_12139:
        /* <DEDUP_REMOVED lines=41> */
.L_x_12142:
[----:B------:R-:W-:Y:S05]  /*0fc0*/  BSYNC B0 ;  /* 0x0000000000007941 */ /* 0x000fea0003800000 */
.L_x_12141:
        /* <DEDUP_REMOVED lines=33> */
.L_x_12144:
[----:B------:R-:W-:Y:S05]  /*11e0*/  BSYNC B0 ;  /* 0x0000000000007941 */ /* 0x000fea0003800000 */
.L_x_12143:
        /* <DEDUP_REMOVED lines=33> */
.L_x_12146:
[----:B------:R-:W-:Y:S05]  /*1400*/  BSYNC B0 ;  /* 0x0000000000007941 */ /* 0x000fea0003800000 */
.L_x_12145:
        /* <DEDUP_REMOVED lines=33> */
.L_x_12148:
[----:B------:R-:W-:Y:S05]  /*1620*/  BSYNC B0 ;  /* 0x0000000000007941 */ /* 0x000fea0003800000 */
.L_x_12147:
        /* <DEDUP_REMOVED lines=33> */
.L_x_12150:
[----:B------:R-:W-:Y:S05]  /*1840*/  BSYNC B0 ;  /* 0x0000000000007941 */ /* 0x000fea0003800000 */
.L_x_12149:
        /* <DEDUP_REMOVED lines=33> */
.L_x_12152:
[----:B------:R-:W-:Y:S05]  /*1a60*/  BSYNC B0 ;  /* 0x0000000000007941 */ /* 0x000fea0003800000 */
.L_x_12151:
        /* <DEDUP_REMOVED lines=51> */
[----:B------:R-:W-:Y:S01]  /*1da0*/  MOV R56, R12 ;  /* 0x0000000c00387202 */ /* 0x000fe20000000f00 */
[----:B------:R-:W-:Y:S01]  /*1db0*/  FADD.FTZ R71, R9, R9 ;  /* 0x0000000909477221 */ /* 0x000fe20000010000 */
[----:B------:R-:W-:Y:S01]  /*1dc0*/  MOV R41, R13 ;  /* 0x0000000d00297202 */ /* 0x000fe20000000f00 */
[----:B------:R-:W-:Y:S01]  /*1dd0*/  FADD.FTZ R73, R73, R73 ;  /* 0x0000004949497221 */ /* 0x000fe20000010000 */
[----:B------:R-:W-:Y:S01]  /*1de0*/  SHF.L.U32 R80, R15, 0x8, RZ ;  /* 0x000000080f507819 */ /* 0x000fe200000006ff */
[----:B------:R-:W-:-:S02]  /*1df0*/  FADD.FTZ R75, R75, R75 ;  /* 0x0000004b4b4b7221 */ /* 0x000fc40000010000 */
[----:B------:R-:W-:Y:S02]  /*1e00*/  FADD.FTZ R77, R77, R77 ;  /* 0x0000004d4d4d7221 */ /* 0x000fe40000010000 */
[----:B------:R-:W-:Y:S02]  /*1e10*/  FADD.FTZ R84, R11, R11 ;  /* 0x0000000b0b547221 */ /* 0x000fe40000010000 */
.L_x_12168:
[----:B------:R-:W-:Y:S02]  /*1e20*/  MOV R8, R62 ;  /* 0x0000003e00087202 */ /* 0x000fe40000000f00 */
[----:B------:R-:W-:-:S05]  /*1e30*/  MOV R9, R47 ;  /* 0x0000002f00097202 */ /* 0x000fca0000000f00 */
[----:B------:R0:W2:Y:S01]  /*1e40*/  LDG.E.64 R22, [R8.64] ;  /* 0x0000000608167981 */ /* 0x0000a2000c1e1b00 */
[C---:B------:R-:W-:Y:S01]  /*1e50*/  ISETP.NE.AND P1, PT, R33.reuse, RZ, PT ;  /* 0x000000ff2100720c */ /* 0x040fe20003f25270 */
[----:B------:R-:W-:Y:S01]  /*1e60*/  CS2R R14, SRZ ;  /* 0x00000000000e7805 */ /* 0x000fe2000001ff00 */
[C---:B------:R-:W-:Y:S02]  /*1e70*/  IADD3 R13, R33.reuse, 0x200, RZ ;  /* 0x00000200210d7810 */ /* 0x040fe40007ffe0ff */
[----:B------:R-:W-:Y:S02]  /*1e80*/  LOP3.LUT P0, RZ, R33, 0x1f, RZ, 0xc0, !PT ;  /* 0x0000001f21ff7812 */ /* 0x000fe4000780c0ff */
[----:B------:R-:W-:Y:S02]  /*1e90*/  SEL R13, R80, R13, !P1 ;  /* 0x0000000d500d7207 */ /* 0x000fe40004800000 */
[----:B------:R-:W-:Y:S02]  /*1ea0*/  ISETP.LT.OR P2, PT, R35, 0x2, P0 ;  /* 0x000000022300780c */ /* 0x000fe40000741670 */
[----:B0-----:R-:W-:-:S02]  /*1eb0*/  MOV R8, R58 ;  /* 0x0000003a00087202 */ /* 0x001fc40000000f00 */
[----:B------:R-:W-:-:S06]  /*1ec0*/  MOV R9, R43 ;  /* 0x0000002b00097202 */ /* 0x000fcc0000000f00 */
[----:B------:R-:W5:Y:S01]  /*1ed0*/  LDG.E.64 R8, [R8.64] ;  /* 0x0000000608087981 */ /* 0x000f62000c1e1b00 */
[----:B------:R-:W-:Y:S01]  /*1ee0*/  BSSY B0, `(.L_x_12154) ;  /* 0x00000a4000007945 */ /* 0x000fe20003800000 */
[----:B--2---:R-:W-:Y:S02]  /*1ef0*/  FMUL.FTZ R79, R22, 1.4426950216293334961 ;  /* 0x3fb8aa3b164f7820 */ /* 0x004fe40000410000 */
[-C--:B------:R-:W-:Y:S02]  /*1f00*/  FMUL.FTZ R11, R23, R52.reuse ;  /* 0x00000034170b7220 */ /* 0x080fe40000410000 */
[----:B------:R-:W-:Y:S02]  /*1f10*/  FMUL.FTZ R10, R79, R52 ;  /* 0x000000344f0a7220 */ /* 0x000fe40000410000 */
[----:B------:R-:W-:-:S04]  /*1f20*/  FMUL.RZ R12, R11, 0.15915493667125701904 ;  /* 0x3e22f9830b0c7820 */ /* 0x000fc8000040c000 */
[----:B------:R-:W-:Y:S08]  /*1f30*/  MUFU.EX2 R10, R10 ;  /* 0x0000000a000a7308 */ /* 0x000ff00000000800 */
[----:B------:R-:W0:Y:S08]  /*1f40*/  MUFU.COS R11, R12 ;  /* 0x0000000c000b7308 */ /* 0x000e300000000000 */
[----:B------:R-:W1:Y:S01]  /*1f50*/  MUFU.SIN R25, R12 ;  /* 0x0000000c00197308 */ /* 0x000e620000000400 */
[C---:B0-----:R-:W-:Y:S01]  /*1f60*/  FMUL.FTZ R24, R10.reuse, R11 ;  /* 0x0000000b0a187220 */ /* 0x041fe20000410000 */
[----:B------:R-:W-:Y:S01]  /*1f70*/  MOV R11, R45 ;  /* 0x0000002d000b7202 */ /* 0x000fe20000000f00 */
[----:B-1----:R-:W-:Y:S01]  /*1f80*/  FMUL.FTZ R25, R10, R25 ;  /* 0x000000190a197220 */ /* 0x002fe20000410000 */
[----:B------:R-:W-:-:S04]  /*1f90*/  MOV R10, R60 ;  /* 0x0000003c000a7202 */ /* 0x000fc80000000f00 */
[----:B------:R0:W-:Y:S04]  /*1fa0*/  STS.64 [R13.X8+0x670], R24 ;  /* 0x000670180d007388 */ /* 0x0001e80000008a00 */
[----:B------:R-:W5:Y:S01]  /*1fb0*/  LDG.E.64 R10, [R10.64] ;  /* 0x000000060a0a7981 */ /* 0x000f62000c1e1b00 */
[----:B------:R-:W-:Y:S01]  /*1fc0*/  @!P2 MOV R12, R56 ;  /* 0x00000038000ca202 */ /* 0x000fe20000000f00 */
[----:B------:R-:W-:Y:S01]  /*1fd0*/  FMUL.FTZ R81, R23, R50 ;  /* 0x0000003217517220 */ /* 0x000fe20000410000 */
[----:B0-----:R-:W-:Y:S01]  /*1fe0*/  @!P2 MOV R13, R41 ;  /* 0x00000029000da202 */ /* 0x001fe20000000f00 */
[----:B------:R-:W-:Y:S02]  /*1ff0*/  BAR.SYNC.DEFER_BLOCKING 0x0 ;  /* 0x0000000000007b1d */ /* 0x000fe40000010000 */
[----:B------:R-:W-:-:S02]  /*2000*/  FMUL.RZ R86, R81, 0.15915493667125701904 ;  /* 0x3e22f98351567820 */ /* 0x000fc4000040c000 */
[----:B------:R-:W-:Y:S02]  /*2010*/  FMUL.FTZ R81, R79, R50 ;  /* 0x000000324f517220 */ /* 0x000fe40000410000 */
[C---:B------:R-:W-:Y:S02]  /*2020*/  FMUL.FTZ R83, R23.reuse, R48 ;  /* 0x0000003017537220 */ /* 0x040fe40000410000 */
[----:B------:R-:W-:Y:S02]  /*2030*/  FMUL.FTZ R87, R23, R44 ;  /* 0x0000002c17577220 */ /* 0x000fe40000410000 */
[----:B------:R-:W-:Y:S01]  /*2040*/  FMUL.RZ R89, R83, 0.15915493667125701904 ;  /* 0x3e22f98353597820 */ /* 0x000fe2000040c000 */
[----:B------:R-:W-:Y:S01]  /*2050*/  MUFU.SIN R106, R86 ;  /* 0x00000056006a7308 */ /* 0x000fe20000000400 */
[----:B------:R-:W-:Y:S01]  /*2060*/  FMUL.RZ R93, R87, 0.15915493667125701904 ;  /* 0x3e22f983575d7820 */ /* 0x000fe2000040c000 */
[----:B------:R0:W5:Y:S06]  /*2070*/  @!P2 LDG.E.64 R14, [R12.64+0x8] ;  /* 0x000008060c0ea981 */ /* 0x00016c000c1e1b00 */
[----:B------:R-:W1:Y:S01]  /*2080*/  MUFU.EX2 R81, R81 ;  /* 0x0000005100517308 */ /* 0x000e620000000800 */
[----:B0-----:R-:W-:-:S02]  /*2090*/  FMUL.FTZ R13, R23, R46 ;  /* 0x0000002e170d7220 */ /* 0x001fc40000410000 */
[----:B------:R-:W-:Y:S02]  /*20a0*/  FMUL.FTZ R12, R79, R48 ;  /* 0x000000304f0c7220 */ /* 0x000fe40000410000 */
[----:B------:R-:W-:Y:S02]  /*20b0*/  FMUL.RZ R91, R13, 0.15915493667125701904 ;  /* 0x3e22f9830d5b7820 */ /* 0x000fe4000040c000 */
[C---:B------:R-:W-:Y:S01]  /*20c0*/  FMUL.FTZ R13, R79.reuse, R46 ;  /* 0x0000002e4f0d7220 */ /* 0x040fe20000410000 */
[----:B------:R-:W-:Y:S01]  /*20d0*/  MUFU.COS R85, R89 ;  /* 0x0000005900557308 */ /* 0x000fe20000000000 */
[----:B------:R-:W-:-:S07]  /*20e0*/  FMUL.FTZ R87, R79, R44 ;  /* 0x0000002c4f577220 */ /* 0x000fce0000410000 */
[----:B------:R-:W0:Y:S08]  /*20f0*/  MUFU.EX2 R12, R12 ;  /* 0x0000000c000c7308 */ /* 0x000e300000000800 */
[----:B------:R2:W-:Y:S08]  /*2100*/  MUFU.SIN R83, R89 ;  /* 0x0000005900537308 */ /* 0x0005f00000000400 */
[----:B------:R-:W3:Y:S01]  /*2110*/  MUFU.COS R104, R86 ;  /* 0x0000005600687308 */ /* 0x000ee20000000000 */
[----:B--2---:R-:W-:-:S04]  /*2120*/  FMUL.FTZ R89, R23, R42 ;  /* 0x0000002a17597220 */ /* 0x004fc80000410000 */
[----:B------:R-:W-:-:S03]  /*2130*/  FMUL.RZ R98, R89, 0.15915493667125701904 ;  /* 0x3e22f98359627820 */ /* 0x000fc6000040c000 */
[----:B------:R-:W-:Y:S01]  /*2140*/  MUFU.SIN R86, R91 ;  /* 0x0000005b00567308 */ /* 0x000fe20000000400 */
[----:B------:R-:W-:-:S07]  /*2150*/  FMUL.FTZ R89, R79, R42 ;  /* 0x0000002a4f597220 */ /* 0x000fce0000410000 */
[----:B------:R2:W-:Y:S08]  /*2160*/  MUFU.COS R88, R91 ;  /* 0x0000005b00587308 */ /* 0x0005f00000000000 */
[----:B------:R-:W4:Y:S01]  /*2170*/  MUFU.EX2 R13, R13 ;  /* 0x0000000d000d7308 */ /* 0x000f220000000800 */
[----:B--2---:R-:W-:-:S07]  /*2180*/  FMUL.FTZ R91, R79, R40 ;  /* 0x000000284f5b7220 */ /* 0x004fce0000410000 */
[----:B------:R-:W-:Y:S08]  /*2190*/  MUFU.SIN R112, R93 ;  /* 0x0000005d00707308 */ /* 0x000ff00000000400 */
[----:B------:R2:W-:Y:S02]  /*21a0*/  MUFU.COS R90, R93 ;  /* 0x0000005d005a7308 */ /* 0x0005e40000000000 */
[----:B--2---:R-:W-:-:S02]  /*21b0*/  FMUL.FTZ R93, R79, R54 ;  /* 0x000000364f5d7220 */ /* 0x004fc40000410000 */
[----:B------:R-:W-:-:S04]  /*21c0*/  FMUL.FTZ R79, R23, R40 ;  /* 0x00000028174f7220 */ /* 0x000fc80000410000 */
[----:B------:R2:W-:Y:S01]  /*21d0*/  MUFU.EX2 R97, R93 ;  /* 0x0000005d00617308 */ /* 0x0005e20000000800 */
[----:B------:R-:W-:Y:S02]  /*21e0*/  FMUL.RZ R99, R79, 0.15915493667125701904 ;  /* 0x3e22f9834f637820 */ /* 0x000fe4000040c000 */
[----:B------:R-:W-:Y:S01]  /*21f0*/  FMUL.FTZ R79, R23, R54 ;  /* 0x00000036174f7220 */ /* 0x000fe20000410000 */
[----:B--2---:R-:W-:Y:S01]  /*2200*/  PRMT R93, RZ, 0x5410, R4 ;  /* 0x00005410ff5d7816 */ /* 0x004fe20000000004 */
[----:B-1----:R-:W-:-:S03]  /*2210*/  FMUL.FTZ R106, R81, R106 ;  /* 0x0000006a516a7220 */ /* 0x002fc60000410000 */
[----:B------:R-:W-:Y:S01]  /*2220*/  MUFU.SIN R92, R98 ;  /* 0x00000062005c7308 */ /* 0x000fe20000000400 */
[----:B0-----:R-:W-:Y:S02]  /*2230*/  FMUL.FTZ R108, R12, R85 ;  /* 0x000000550c6c7220 */ /* 0x001fe40000410000 */
[----:B------:R-:W-:Y:S02]  /*2240*/  FMUL.FTZ R115, R93, R52 ;  /* 0x000000345d737220 */ /* 0x000fe40000410000 */
[----:B------:R-:W-:-:S03]  /*2250*/  FMUL.RZ R85, R79, 0.15915493667125701904 ;  /* 0x3e22f9834f557820 */ /* 0x000fc6000040c000 */
[----:B------:R-:W-:Y:S01]  /*2260*/  MUFU.COS R94, R98 ;  /* 0x00000062005e7308 */ /* 0x000fe20000000000 */
[----:B---3--:R-:W-:Y:S02]  /*2270*/  FMUL.FTZ R104, R81, R104 ;  /* 0x0000006851687220 */ /* 0x008fe40000410000 */
[----:B------:R-:W-:Y:S02]  /*2280*/  FMUL.FTZ R79, R106, R115 ;  /* 0x000000736a4f7220 */ /* 0x000fe40000410000 */
[----:B----4-:R-:W-:-:S03]  /*2290*/  FMUL.FTZ R111, R13, R88 ;  /* 0x000000580d6f7220 */ /* 0x010fc60000410000 */
[----:B------:R-:W0:Y:S01]  /*22a0*/  MUFU.EX2 R89, R89 ;  /* 0x0000005900597308 */ /* 0x000e220000000800 */
[----:B------:R-:W-:Y:S02]  /*22b0*/  FMUL.FTZ R113, R13, R86 ;  /* 0x000000560d717220 */ /* 0x000fe40000410000 */
[----:B------:R-:W-:Y:S02]  /*22c0*/  FMUL.FTZ R13, RZ, R106 ;  /* 0x0000006aff0d7220 */ /* 0x000fe40000410000 */
[----:B------:R-:W-:Y:S02]  /*22d0*/  FMUL.FTZ R110, R12, R83 ;  /* 0x000000530c6e7220 */ /* 0x000fe40000410000 */
[----:B------:R-:W-:Y:S01]  /*22e0*/  FFMA.FTZ R79, RZ, R104, R79 ;  /* 0x00000068ff4f7223 */ /* 0x000fe2000001004f */
[----:B------:R1:W-:Y:S01]  /*22f0*/  MUFU.EX2 R95, R91 ;  /* 0x0000005b005f7308 */ /* 0x0003e20000000800 */
[----:B------:R-:W-:Y:S02]  /*2300*/  FFMA.FTZ R13, R104, R115, -R13 ;  /* 0x00000073680d7223 */ /* 0x000fe4000001080d */
[----:B------:R-:W-:-:S05]  /*2310*/  FADD.FTZ R79, RZ, R79 ;  /* 0x0000004fff4f7221 */ /* 0x000fca0000010000 */
[----:B------:R-:W-:Y:S01]  /*2320*/  MUFU.SIN R96, R99 ;  /* 0x0000006300607308 */ /* 0x000fe20000000400 */
[----:B-1----:R-:W-:-:S07]  /*2330*/  PRMT R91, RZ, 0x7610, R4 ;  /* 0x00007610ff5b7816 */ /* 0x002fce0000000004 */
[----:B------:R1:W2:Y:S01]  /*2340*/  MUFU.COS R12, R99 ;  /* 0x00000063000c7308 */ /* 0x0002a20000000000 */
[----:B------:R-:W-:Y:S02]  /*2350*/  FFMA.FTZ R13, R91, R50, R13 ;  /* 0x000000325b0d7223 */ /* 0x000fe4000001000d */
[----:B------:R-:W-:Y:S02]  /*2360*/  FMUL.FTZ R81, R110, R79 ;  /* 0x0000004f6e517220 */ /* 0x000fe40000410000 */
[----:B0-----:R-:W-:-:S03]  /*2370*/  FMUL.FTZ R86, R89, R94 ;  /* 0x0000005e59567220 */ /* 0x001fc60000410000 */
[----:B------:R-:W0:Y:S01]  /*2380*/  MUFU.EX2 R87, R87 ;  /* 0x0000005700577308 */ /* 0x000e220000000800 */
[----:B-1----:R-:W-:Y:S01]  /*2390*/  FMUL.FTZ R99, R89, R92 ;  /* 0x0000005c59637220 */ /* 0x002fe20000410000 */
[----:B------:R-:W-:Y:S01]  /*23a0*/  PRMT R89, RZ, 0x5410, R5 ;  /* 0x00005410ff597816 */ /* 0x000fe20000000005 */
[-C--:B------:R-:W-:Y:S02]  /*23b0*/  FMUL.FTZ R83, R110, R13.reuse ;  /* 0x0000000d6e537220 */ /* 0x080fe40000410000 */
[C---:B------:R-:W-:Y:S02]  /*23c0*/  FFMA.FTZ R81, R108.reuse, R13, -R81 ;  /* 0x0000000d6c517223 */ /* 0x040fe40000010851 */
[----:B------:R-:W-:Y:S02]  /*23d0*/  FFMA.FTZ R83, R108, R79, R83 ;  /* 0x0000004f6c537223 */ /* 0x000fe40000010053 */
[----:B------:R-:W-:Y:S01]  /*23e0*/  FMUL.FTZ R13, R25, R106 ;  /* 0x0000006a190d7220 */ /* 0x000fe20000410000 */
[----:B------:R-:W1:Y:S01]  /*23f0*/  MUFU.COS R98, R85 ;  /* 0x0000005500627308 */ /* 0x000e620000000000 */
[----:B------:R-:W-:-:S02]  /*2400*/  FFMA.FTZ R92, R89, R48, R81 ;  /* 0x00000030595c7223 */ /* 0x000fc40000010051 */
[C---:B--2---:R-:W-:Y:S02]  /*2410*/  FMUL.FTZ R88, R95.reuse, R12 ;  /* 0x0000000c5f587220 */ /* 0x044fe40000410000 */
[----:B------:R-:W-:Y:S02]  /*2420*/  FMUL.FTZ R94, R95, R96 ;  /* 0x000000605f5e7220 */ /* 0x000fe40000410000 */
[C---:B------:R-:W-:Y:S02]  /*2430*/  FMUL.FTZ R12, R24.reuse, R106 ;  /* 0x0000006a180c7220 */ /* 0x040fe40000410000 */
[----:B------:R-:W-:Y:S02]  /*2440*/  FADD.FTZ R96, RZ, R83 ;  /* 0x00000053ff607221 */ /* 0x000fe40000010000 */
[----:B------:R-:W-:Y:S02]  /*2450*/  FFMA.FTZ R13, R24, R104, -R13 ;  /* 0x00000068180d7223 */ /* 0x000fe4000001080d */
[----:B------:R-:W-:-:S02]  /*2460*/  FMUL.FTZ R83, R113, R92 ;  /* 0x0000005c71537220 */ /* 0x000fc40000410000 */
[----:B------:R-:W-:Y:S02]  /*2470*/  FFMA.FTZ R79, R25, R104, R12 ;  /* 0x00000068194f7223 */ /* 0x000fe4000001000c */
[----:B------:R-:W-:Y:S02]  /*2480*/  FMUL.FTZ R81, R113, R96 ;  /* 0x0000006071517220 */ /* 0x000fe40000410000 */
[----:B------:R-:W-:Y:S02]  /*2490*/  FMUL.FTZ R12, R110, R13 ;  /* 0x0000000d6e0c7220 */ /* 0x000fe40000410000 */
[C---:B0-----:R-:W-:Y:S02]  /*24a0*/  FMUL.FTZ R109, R87.reuse, R90 ;  /* 0x0000005a576d7220 */ /* 0x041fe40000410000 */
[----:B------:R-:W-:Y:S01]  /*24b0*/  FMUL.FTZ R112, R87, R112 ;  /* 0x0000007057707220 */ /* 0x000fe20000410000 */
[----:B------:R-:W-:Y:S01]  /*24c0*/  PRMT R87, RZ, 0x7610, R5 ;  /* 0x00007610ff577816 */ /* 0x000fe20000000005 */
[----:B------:R-:W-:-:S02]  /*24d0*/  FFMA.FTZ R83, R111, R96, R83 ;  /* 0x000000606f537223 */ /* 0x000fc40000010053 */
[----:B------:R-:W-:Y:S02]  /*24e0*/  FFMA.FTZ R81, R111, R92, -R81 ;  /* 0x0000005c6f517223 */ /* 0x000fe40000010851 */
[-C--:B------:R-:W-:Y:S02]  /*24f0*/  FFMA.FTZ R92, R108, R79.reuse, R12 ;  /* 0x0000004f6c5c7223 */ /* 0x080fe4000001000c */
[----:B------:R-:W-:Y:S02]  /*2500*/  FMUL.FTZ R79, R110, R79 ;  /* 0x0000004f6e4f7220 */ /* 0x000fe40000410000 */
[----:B------:R-:W-:Y:S02]  /*2510*/  FADD.FTZ R83, RZ, R83 ;  /* 0x00000053ff537221 */ /* 0x000fe40000010000 */
[----:B------:R-:W-:Y:S02]  /*2520*/  FFMA.FTZ R81, R87, R46, R81 ;  /* 0x0000002e57517223 */ /* 0x000fe40000010051 */
[----:B------:R-:W-:-:S02]  /*2530*/  FFMA.FTZ R12, R108, R13, -R79 ;  /* 0x0000000d6c0c7223 */ /* 0x000fc4000001084f */
[C---:B------:R-:W-:Y:S01]  /*2540*/  FMUL.FTZ R96, R112.reuse, R83 ;  /* 0x0000005370607220 */ /* 0x040fe20000410000 */
[----:B------:R0:W2:Y:S01]  /*2550*/  MUFU.SIN R90, R85 ;  /* 0x00000055005a7308 */ /* 0x0000a20000000400 */
[----:B-1----:R-:W-:Y:S02]  /*2560*/  FMUL.FTZ R95, R97, R98 ;  /* 0x00000062615f7220 */ /* 0x002fe40000410000 */
[C---:B------:R-:W-:Y:S02]  /*2570*/  FMUL.FTZ R13, R113.reuse, R92 ;  /* 0x0000005c710d7220 */ /* 0x040fe40000410000 */
[-C--:B------:R-:W-:Y:S02]  /*2580*/  FMUL.FTZ R98, R112, R81.reuse ;  /* 0x0000005170627220 */ /* 0x080fe40000410000 */
[----:B------:R-:W-:Y:S01]  /*2590*/  FMUL.FTZ R79, R113, R12 ;  /* 0x0000000c714f7220 */ /* 0x000fe20000410000 */
[----:B0-----:R-:W-:Y:S01]  /*25a0*/  PRMT R85, RZ, 0x5410, R6 ;  /* 0x00005410ff557816 */ /* 0x001fe20000000006 */
[----:B------:R-:W-:-:S02]  /*25b0*/  FFMA.FTZ R96, R109, R81, -R96 ;  /* 0x000000516d607223 */ /* 0x000fc40000010860 */
[----:B------:R-:W-:Y:S02]  /*25c0*/  FFMA.FTZ R13, R111, R12, -R13 ;  /* 0x0000000c6f0d7223 */ /* 0x000fe4000001080d */
[----:B------:R-:W-:Y:S02]  /*25d0*/  FFMA.FTZ R98, R109, R83, R98 ;  /* 0x000000536d627223 */ /* 0x000fe40000010062 */
[----:B------:R-:W-:Y:S02]  /*25e0*/  FFMA.FTZ R79, R111, R92, R79 ;  /* 0x0000005c6f4f7223 */ /* 0x000fe4000001004f */
[----:B------:R-:W-:Y:S02]  /*25f0*/  FFMA.FTZ R96, R85, R44, R96 ;  /* 0x0000002c55607223 */ /* 0x000fe40000010060 */
[----:B------:R-:W-:Y:S02]  /*2600*/  FMUL.FTZ R92, R112, R13 ;  /* 0x0000000d705c7220 */ /* 0x000fe40000410000 */
[----:B------:R-:W-:-:S02]  /*2610*/  FADD.FTZ R98, RZ, R98 ;  /* 0x00000062ff627221 */ /* 0x000fc40000010000 */
[-C--:B------:R-:W-:Y:S02]  /*2620*/  FMUL.FTZ R12, R112, R79.reuse ;  /* 0x0000004f700c7220 */ /* 0x080fe40000410000 */
[----:B------:R-:W-:Y:S02]  /*2630*/  FMUL.FTZ R83, R99, R96 ;  /* 0x0000006063537220 */ /* 0x000fe40000410000 */
[----:B------:R-:W-:Y:S02]  /*2640*/  FFMA.FTZ R92, R109, R79, R92 ;  /* 0x0000004f6d5c7223 */ /* 0x000fe4000001005c */
[-C--:B------:R-:W-:Y:S02]  /*2650*/  FMUL.FTZ R81, R99, R98.reuse ;  /* 0x0000006263517220 */ /* 0x080fe40000410000 */
[----:B------:R-:W-:Y:S02]  /*2660*/  FFMA.FTZ R12, R109, R13, -R12 ;  /* 0x0000000d6d0c7223 */ /* 0x000fe4000001080c */
[----:B------:R-:W-:Y:S01]  /*2670*/  FFMA.FTZ R98, R86, R98, R83 ;  /* 0x0000006256627223 */ /* 0x000fe20000010053 */
[----:B------:R-:W-:Y:S01]  /*2680*/  PRMT R83, RZ, 0x7610, R6 ;  /* 0x00007610ff537816 */ /* 0x000fe20000000006 */
[----:B------:R-:W-:-:S02]  /*2690*/  FMUL.FTZ R13, R99, R92 ;  /* 0x0000005c630d7220 */ /* 0x000fc40000410000 */
[C---:B------:R-:W-:Y:S02]  /*26a0*/  FFMA.FTZ R81, R86.reuse, R96, -R81 ;  /* 0x0000006056517223 */ /* 0x040fe40000010851 */
[-C--:B------:R-:W-:Y:S02]  /*26b0*/  FMUL.FTZ R79, R99, R12.reuse ;  /* 0x0000000c634f7220 */ /* 0x080fe40000410000 */
[----:B------:R-:W-:Y:S02]  /*26c0*/  FFMA.FTZ R13, R86, R12, -R13 ;  /* 0x0000000c560d7223 */ /* 0x000fe4000001080d */
[----:B------:R-:W-:Y:S02]  /*26d0*/  FFMA.FTZ R81, R83, R42, R81 ;  /* 0x0000002a53517223 */ /* 0x000fe40000010051 */
[----:B--2---:R-:W-:Y:S02]  /*26e0*/  FMUL.FTZ R90, R97, R90 ;  /* 0x0000005a615a7220 */ /* 0x004fe40000410000 */
[----:B------:R-:W-:-:S02]  /*26f0*/  FADD.FTZ R97, RZ, R98 ;  /* 0x00000062ff617221 */ /* 0x000fc40000010000 */
[----:B------:R-:W-:Y:S02]  /*2700*/  FFMA.FTZ R79, R86, R92, R79 ;  /* 0x0000005c564f7223 */ /* 0x000fe4000001004f */
[C---:B------:R-:W-:Y:S02]  /*2710*/  FMUL.FTZ R12, R94.reuse, R13 ;  /* 0x0000000d5e0c7220 */ /* 0x040fe40000410000 */
[C---:B------:R-:W-:Y:S02]  /*2720*/  FMUL.FTZ R98, R94.reuse, R81 ;  /* 0x000000515e627220 */ /* 0x040fe40000410000 */
[----:B------:R-:W-:Y:S02]  /*2730*/  FMUL.FTZ R96, R94, R97 ;  /* 0x000000615e607220 */ /* 0x000fe40000410000 */
[C---:B------:R-:W-:Y:S01]  /*2740*/  FFMA.FTZ R12, R88.reuse, R79, R12 ;  /* 0x0000004f580c7223 */ /* 0x040fe2000001000c */
[----:B------:R-:W-:Y:S01]  /*2750*/  ISETP.NE.AND P2, PT, R33, 0x1f, PT ;  /* 0x0000001f2100780c */ /* 0x000fe20003f45270 */
[----:B------:R-:W-:-:S02]  /*2760*/  FFMA.FTZ R98, R88, R97, R98 ;  /* 0x0000006158627223 */ /* 0x000fc40000010062 */
[----:B------:R-:W-:Y:S02]  /*2770*/  FMUL.FTZ R79, R94, R79 ;  /* 0x0000004f5e4f7220 */ /* 0x000fe40000410000 */
[C---:B------:R-:W-:Y:S01]  /*2780*/  FFMA.FTZ R96, R88.reuse, R81, -R96 ;  /* 0x0000005158607223 */ /* 0x040fe20000010860 */
[----:B------:R-:W-:Y:S01]  /*2790*/  PRMT R81, RZ, 0x5410, R7 ;  /* 0x00005410ff517816 */ /* 0x000fe20000000007 */
[----:B------:R-:W-:Y:S02]  /*27a0*/  FADD.FTZ R98, RZ, R98 ;  /* 0x00000062ff627221 */ /* 0x000fe40000010000 */
[----:B------:R-:W-:Y:S02]  /*27b0*/  FFMA.FTZ R79, R88, R13, -R79 ;  /* 0x0000000d584f7223 */ /* 0x000fe4000001084f */
[----:B------:R-:W-:Y:S02]  /*27c0*/  FFMA.FTZ R96, R81, R40, R96 ;  /* 0x0000002851607223 */ /* 0x000fe40000010060 */
[----:B------:R-:W-:-:S02]  /*27d0*/  FMUL.FTZ R92, R90, R98 ;  /* 0x000000625a5c7220 */ /* 0x000fc40000410000 */
[CC--:B------:R-:W-:Y:S02]  /*27e0*/  FMUL.FTZ R13, R90.reuse, R79.reuse ;  /* 0x0000004f5a0d7220 */ /* 0x0c0fe40000410000 */
[CC--:B------:R-:W-:Y:S02]  /*27f0*/  FMUL.FTZ R97, R90.reuse, R96.reuse ;  /* 0x000000605a617220 */ /* 0x0c0fe40000410000 */
[C---:B------:R-:W-:Y:S02]  /*2800*/  FFMA.FTZ R92, R95.reuse, R96, -R92 ;  /* 0x000000605f5c7223 */ /* 0x040fe4000001085c */
[-C--:B------:R-:W-:Y:S02]  /*2810*/  FMUL.FTZ R100, R90, R12.reuse ;  /* 0x0000000c5a647220 */ /* 0x080fe40000410000 */
[C---:B------:R-:W-:Y:S02]  /*2820*/  FFMA.FTZ R96, R95.reuse, R12, R13 ;  /* 0x0000000c5f607223 */ /* 0x040fe4000001000d */
[----:B------:R0:W1:Y:S01]  /*2830*/  @P2 LDS.64 R12, [R33.X8+0x1678] ;  /* 0x00167800210c2984 */ /* 0x0000620000008a00 */
[C---:B------:R-:W-:Y:S01]  /*2840*/  FFMA.FTZ R100, R95.reuse, R79, -R100 ;  /* 0x0000004f5f647223 */ /* 0x040fe20000010864 */
[----:B------:R-:W-:Y:S01]  /*2850*/  PRMT R79, RZ, 0x7610, R7 ;  /* 0x00007610ff4f7816 */ /* 0x000fe20000000007 */
[----:B------:R-:W-:-:S04]  /*2860*/  FFMA.FTZ R97, R95, R98, R97 ;  /* 0x000000625f617223 */ /* 0x000fc80000010061 */
[----:B------:R-:W-:Y:S02]  /*2870*/  FADD.FTZ R101, RZ, R97 ;  /* 0x00000061ff657221 */ /* 0x000fe40000010000 */
[----:B------:R-:W-:Y:S01]  /*2880*/  FFMA.FTZ R102, R79, R54, R92 ;  /* 0x000000364f667223 */ /* 0x000fe2000001005c */
[----:B------:R-:W-:Y:S05]  /*2890*/  @P2 BRA `(.L_x_12155) ;  /* 0x0000008000002947 */ /* 0x000fea0003800000 */
[----:B0-----:R-:W-:Y:S01]  /*28a0*/  ISETP.NE.AND P3, PT, R35, c[0x0][0x174], PT ;  /* 0x00005d0023007a0c */ /* 0x001fe20003f65270 */
[----:B-1----:R-:W-:-:S12]  /*28b0*/  HFMA2.MMA R13, -RZ, RZ, 0, 0 ;  /* 0x00000000ff0d7435 */ /* 0x002fd800000001ff */
[----:B------:R-:W-:-:S04]  /*28c0*/  @P3 LEA.HI R12, R35, R35, RZ, 0x1 ;  /* 0x00000023230c3211 */ /* 0x000fc800078f08ff */
[----:B------:R-:W-:-:S04]  /*28d0*/  @P3 LOP3.LUT R12, R12, 0x1ffffe, RZ, 0xc0, !PT ;  /* 0x001ffffe0c0c3812 */ /* 0x000fc800078ec0ff */
[----:B------:R-:W-:Y:S02]  /*28e0*/  @P3 IADD3 R97, -R12, R35, RZ ;  /* 0x000000230c613210 */ /* 0x000fe40007ffe1ff */
[----:B------:R-:W-:Y:S02]  /*28f0*/  MOV R12, 0x3f800000 ;  /* 0x3f800000000c7802 */ /* 0x000fe40000000f00 */
[----:B------:R-:W-:-:S05]  /*2900*/  @P3 LEA R97, R97, R82, 0xb ;  /* 0x0000005261613211 */ /* 0x000fca00078e58ff */
[----:B------:R0:W1:Y:S02]  /*2910*/  @P3 LDS.64 R12, [R97+0x670] ;  /* 0x00067000610c3984 */ /* 0x0000640000000a00 */
.L_x_12155:
[----:B0-----:R-:W-:Y:S05]  /*2920*/  BSYNC B0 ;  /* 0x0000000000007941 */ /* 0x001fea0003800000 */
.L_x_12154:
[----:B------:R-:W0:Y:S01]  /*2930*/  SHFL.UP PT, R107, R101, 0x1, RZ ;  /* 0x04200000656b7989 */ /* 0x000e2200000e00ff */
[----:B------:R-:W-:Y:S01]  /*2940*/  ISETP.GE.AND P3, PT, R34, 0x1, PT ;  /* 0x000000012200780c */ /* 0x000fe20003f66270 */
[----:B------:R-:W-:Y:S01]  /*2950*/  BSSY B0, `(.L_x_12156) ;  /* 0x00000ca000007945 */ /* 0x000fe20003800000 */
[----:B------:R-:W-:Y:S01]  /*2960*/  ISETP.GE.OR P0, PT, R35, c[0x0][0x174], P0 ;  /* 0x00005d0023007a0c */ /* 0x000fe20000706670 */
[----:B------:R-:W2:Y:S04]  /*2970*/  SHFL.UP PT, R105, R102, 0x1, RZ ;  /* 0x0420000066697989 */ /* 0x000ea800000e00ff */
[----:B------:R-:W3:Y:S04]  /*2980*/  SHFL.UP PT, R97, R100, 0x1, RZ ;  /* 0x0420000064617989 */ /* 0x000ee800000e00ff */
[----:B------:R-:W4:Y:S04]  /*2990*/  SHFL.UP PT, R103, R96, 0x1, RZ ;  /* 0x0420000060677989 */ /* 0x000f2800000e00ff */
[----:B-----5:R-:W-:Y:S04]  /*29a0*/  SHFL.IDX PT, R14, R14, RZ, 0x1f ;  /* 0x00001fff0e0e7589 */ /* 0x020fe800000e0000 */
[----:B------:R-:W-:Y:S01]  /*29b0*/  SHFL.IDX PT, R15, R15, RZ, 0x1f ;  /* 0x00001fff0f0f7589 */ /* 0x000fe200000e0000 */
[----:B0-----:R-:W-:-:S02]  /*29c0*/  FMUL.FTZ R98, R96, R107 ;  /* 0x0000006b60627220 */ /* 0x001fc40000410000 */
[-C--:B--2---:R-:W-:Y:S02]  /*29d0*/  FMUL.FTZ R114, R96, R105.reuse ;  /* 0x0000006960727220 */ /* 0x084fe40000410000 */
[----:B------:R-:W-:Y:S02]  /*29e0*/  FFMA.FTZ R105, R100, R105, -R98 ;  /* 0x0000006964697223 */ /* 0x000fe40000010862 */
[----:B---3--:R-:W-:Y:S02]  /*29f0*/  FMUL.FTZ R92, R96, R97 ;  /* 0x00000061605c7220 */ /* 0x008fe40000410000 */
[C---:B------:R-:W-:Y:S02]  /*2a00*/  FFMA.FTZ R114, R100.reuse, R107, R114 ;  /* 0x0000006b64727223 */ /* 0x040fe40000010072 */
[-C--:B----4-:R-:W-:Y:S02]  /*2a10*/  FFMA.FTZ R107, R100, R103.reuse, R92 ;  /* 0x00000067646b7223 */ /* 0x090fe4000001005c */
[----:B------:R-:W-:-:S02]  /*2a20*/  FMUL.FTZ R103, R96, R103 ;  /* 0x0000006760677220 */ /* 0x000fc40000410000 */
[----:B------:R-:W-:Y:S01]  /*2a30*/  @P3 FADD.FTZ R102, R102, R105 ;  /* 0x0000006966663221 */ /* 0x000fe20000010000 */
[----:B------:R-:W-:Y:S01]  /*2a40*/  FSEL R107, R96, R107, !P3 ;  /* 0x0000006b606b7208 */ /* 0x000fe20005800000 */
[----:B------:R-:W-:Y:S02]  /*2a50*/  @P3 FADD.FTZ R101, R101, R114 ;  /* 0x0000007265653221 */ /* 0x000fe40000010000 */
        /* <DEDUP_REMOVED lines=13> */
[----:B------:R-:W-:Y:S02]  /*2b30*/  @P3 FADD.FTZ R101, R101, R98 ;  /* 0x0000006265653221 */ /* 0x000fe40000010000 */
        /* <DEDUP_REMOVED lines=11> */
[C---:B------:R-:W-:Y:S02]  /*2bf0*/  FFMA.FTZ R105, R100.reuse, R105, -R98 ;  /* 0x0000006964697223 */ /* 0x040fe40000010862 */
[-C--:B----4-:R-:W-:Y:S02]  /*2c00*/  FFMA.FTZ R117, R100, R103.reuse, R92 ;  /* 0x0000006764757223 */ /* 0x090fe4000001005c */
        /* <DEDUP_REMOVED lines=9> */
[----:B------:R-:W2:Y:S01]  /*2ca0*/  SHFL.UP PT, R92, R100, 0x8, RZ ;  /* 0x05000000645c7989 */ /* 0x000ea200000e00ff */
[-C--:B------:R-:W-:Y:S02]  /*2cb0*/  FMUL.FTZ R114, R11, R8.reuse ;  /* 0x000000080b727220 */ /* 0x080fe40000410000 */
[C---:B------:R-:W-:Y:S01]  /*2cc0*/  FFMA.FTZ R116, R10.reuse, R8, -R97 ;  /* 0x000000080a747223 */ /* 0x040fe20000010861 */
[----:B------:R-:W3:Y:S01]  /*2cd0*/  SHFL.UP PT, R103, R101, 0x8, RZ ;  /* 0x0500000065677989 */ /* 0x000ee200000e00ff */
[----:B------:R-:W-:-:S02]  /*2ce0*/  FFMA.FTZ R114, R10, R9, R114 ;  /* 0x000000090a727223 */ /* 0x000fc40000010072 */
[-C--:B------:R-:W-:Y:S01]  /*2cf0*/  FMUL.FTZ R105, R84, R116.reuse ;  /* 0x0000007454697220 */ /* 0x080fe20000410000 */
[----:B------:R-:W4:Y:S01]  /*2d00*/  SHFL.UP PT, R96, R117, 0x8, RZ ;  /* 0x0500000075607989 */ /* 0x000f2200000e00ff */
        /* <DEDUP_REMOVED lines=8> */
[C---:B--2---:R-:W-:Y:S02]  /*2d90*/  FMUL.FTZ R11, R117.reuse, R92 ;  /* 0x0000005c750b7220 */ /* 0x044fe40000410000 */
[-C--:B---3--:R-:W-:Y:S02]  /*2da0*/  FMUL.FTZ R97, R117, R103.reuse ;  /* 0x0000006775617220 */ /* 0x088fe40000410000 */
[----:B------:R-:W-:-:S02]  /*2db0*/  FFMA.FTZ R8, R100, R103, R8 ;  /* 0x0000006764087223 */ /* 0x000fc40000010008 */
[C---:B----4-:R-:W-:Y:S02]  /*2dc0*/  FMUL.FTZ R9, R117.reuse, R96 ;  /* 0x0000006075097220 */ /* 0x050fe40000410000 */
        /* <DEDUP_REMOVED lines=8> */
[----:B------:R-:W-:Y:S01]  /*2e50*/  SHFL.UP PT, R117, R101, 0x10, RZ ;  /* 0x0600000065757989 */ /* 0x000fe200000e00ff */
[-C--:B------:R-:W-:Y:S02]  /*2e60*/  FFMA.FTZ R11, R95, R105.reuse, -R8 ;  /* 0x000000695f0b7223 */ /* 0x080fe40000010808 */
[----:B------:R-:W-:Y:S01]  /*2e70*/  @P3 FADD.FTZ R102, R102, R97 ;  /* 0x0000006166663221 */ /* 0x000fe20000010000 */
[----:B------:R-:W-:Y:S01]  /*2e80*/  ISETP.GE.AND P3, PT, R34, 0x10, PT ;  /* 0x000000102200780c */ /* 0x000fe20003f66270 */
[----:B------:R-:W-:Y:S02]  /*2e90*/  FFMA.FTZ R8, -R90, R105, -R9 ;  /* 0x000000695a087223 */ /* 0x000fe40000010909 */
[----:B------:R-:W0:Y:S01]  /*2ea0*/  SHFL.UP PT, R9, R100, 0x10, RZ ;  /* 0x0600000064097989 */ /* 0x000e2200000e00ff */
        /* <DEDUP_REMOVED lines=15> */
[C---:B------:R-:W-:Y:S02]  /*2fa0*/  FMUL.FTZ R10, R96.reuse, R117 ;  /* 0x00000075600a7220 */ /* 0x040fe40000410000 */
[-C--:B--2---:R-:W-:Y:S02]  /*2fb0*/  FMUL.FTZ R92, R96, R97.reuse ;  /* 0x00000061605c7220 */ /* 0x084fe40000410000 */
[C---:B------:R-:W-:Y:S02]  /*2fc0*/  FFMA.FTZ R97, R100.reuse, R97, -R10 ;  /* 0x0000006164617223 */ /* 0x040fe4000001080a */
[-C--:B---3--:R-:W-:Y:S01]  /*2fd0*/  FFMA.FTZ R119, R100, R11.reuse, R8 ;  /* 0x0000000b64777223 */ /* 0x088fe20000010008 */
[----:B------:R-:W-:Y:S01]  /*2fe0*/  MOV R8, 0x3f800000 ;  /* 0x3f80000000087802 */ /* 0x000fe20000000f00 */
[----:B------:R-:W-:Y:S02]  /*2ff0*/  FMUL.FTZ R11, R96, R11 ;  /* 0x0000000b600b7220 */ /* 0x000fe40000410000 */
[----:B------:R-:W-:Y:S01]  /*3000*/  FFMA.FTZ R92, R100, R117, R92 ;  /* 0x00000075645c7223 */ /* 0x000fe2000001005c */
[----:B------:R-:W-:Y:S01]  /*3010*/  FSEL R128, R96, R119, !P3 ;  /* 0x0000007760807208 */ /* 0x000fe20005800000 */
[----:B------:R-:W-:Y:S01]  /*3020*/  @P3 FFMA.FTZ R100, R100, R9, -R11 ;  /* 0x0000000964643223 */ /* 0x000fe2000001080b */
[----:B------:R-:W-:Y:S01]  /*3030*/  HFMA2.MMA R9, -RZ, RZ, 0, 0 ;  /* 0x00000000ff097435 */ /* 0x000fe200000001ff */
[----:B------:R-:W-:Y:S01]  /*3040*/  FFMA.FTZ R121, R86, R98, R121 ;  /* 0x0000006256797223 */ /* 0x000fe20000010079 */
[----:B------:R-:W-:Y:S01]  /*3050*/  CS2R R10, SRZ ;  /* 0x00000000000a7805 */ /* 0x000fe2000001ff00 */
[----:B------:R-:W-:Y:S01]  /*3060*/  @P3 FADD.FTZ R101, R101, R92 ;  /* 0x0000005c65653221 */ /* 0x000fe20000010000 */
[----:B------:R-:W-:Y:S01]  /*3070*/  LOP3.LUT R92, R33, 0x1f, RZ, 0xc0, !PT ;  /* 0x0000001f215c7812 */ /* 0x000fe200078ec0ff */
[----:B------:R-:W-:Y:S01]  /*3080*/  FADD.FTZ R121, -R126, R121 ;  /* 0x000000797e797221 */ /* 0x000fe20000010100 */
[----:B------:R0:W2:Y:S01]  /*3090*/  SHFL.UP PT, R132, R100, 0x1, RZ ;  /* 0x0420000064847989 */ /* 0x0000a200000e00ff */
[----:B------:R-:W-:Y:S01]  /*30a0*/  FADD.FTZ R118, R127, R118 ;  /* 0x000000767f767221 */ /* 0x000fe20000010000 */
[----:B------:R-:W-:Y:S01]  /*30b0*/  ISETP.NE.AND P6, PT, R92, 0x1f, PT ;  /* 0x0000001f5c00780c */ /* 0x000fe20003fc5270 */
[----:B------:R-:W-:Y:S01]  /*30c0*/  FMUL.FTZ R96, R112, -R121 ;  /* 0x8000007970607220 */ /* 0x000fe20000410000 */
[----:B------:R-:W3:Y:S01]  /*30d0*/  @!P0 LDS.128 R8, [UR4+0x1770] ;  /* 0x00177004ff088984 */ /* 0x000ee20008000c00 */
[----:B------:R-:W-:Y:S01]  /*30e0*/  @P3 FADD.FTZ R102, R102, R97 ;  /* 0x0000006166663221 */ /* 0x000fe20000010000 */
[----:B------:R-:W-:Y:S01]  /*30f0*/  ISETP.GT.U32.AND P5, PT, R92, 0x1d, PT ;  /* 0x0000001d5c00780c */ /* 0x000fe20003fa4070 */
[-C--:B------:R-:W-:Y:S01]  /*3100*/  FMUL.FTZ R98, R112, -R118.reuse ;  /* 0x8000007670627220 */ /* 0x080fe20000410000 */
[C---:B------:R-:W-:Y:S01]  /*3110*/  ISETP.GT.U32.AND P4, PT, R92.reuse, 0x1b, PT ;  /* 0x0000001b5c00780c */ /* 0x040fe20003f84070 */
[C---:B------:R-:W-:Y:S01]  /*3120*/  FFMA.FTZ R119, R109.reuse, R118, -R96 ;  /* 0x000000766d777223 */ /* 0x040fe20000010860 */
[----:B------:R-:W-:Y:S01]  /*3130*/  ISETP.GT.U32.AND P3, PT, R92, 0x17, PT ;  /* 0x000000175c00780c */ /* 0x000fe20003f64070 */
[----:B-1----:R-:W-:Y:S01]  /*3140*/  FMUL.FTZ R96, R90, -R12 ;  /* 0x8000000c5a607220 */ /* 0x002fe20000410000 */
[----:B------:R-:W-:Y:S01]  /*3150*/  ISETP.GT.U32.AND P0, PT, R92, 0xf, PT ;  /* 0x0000000f5c00780c */ /* 0x000fe20003f04070 */
[----:B------:R-:W-:Y:S01]  /*3160*/  FMUL.FTZ R92, R90, R13 ;  /* 0x0000000d5a5c7220 */ /* 0x000fe20000410000 */
[----:B------:R-:W1:Y:S01]  /*3170*/  SHFL.UP PT, R128, R128, 0x1, RZ ;  /* 0x0420000080807989 */ /* 0x000e6200000e00ff */
[----:B------:R-:W-:-:S02]  /*3180*/  FFMA.FTZ R98, R109, R121, R98 ;  /* 0x000000796d627223 */ /* 0x000fc40000010062 */
[----:B------:R-:W-:Y:S02]  /*3190*/  FFMA.FTZ R97, R95, R12, -R92 ;  /* 0x0000000c5f617223 */ /* 0x000fe4000001085c */
[----:B------:R-:W-:Y:S02]  /*31a0*/  FMUL.FTZ R121, R71, R114 ;  /* 0x0000007247797220 */ /* 0x000fe40000410000 */
[----:B------:R-:W-:Y:S02]  /*31b0*/  FFMA.FTZ R117, R95, -R13, R96 ;  /* 0x8000000d5f757223 */ /* 0x000fe40000010060 */
[C---:B------:R-:W-:Y:S02]  /*31c0*/  FMUL.FTZ R96, R94.reuse, -R97 ;  /* 0x800000615e607220 */ /* 0x040fe40000410000 */
        /* <DEDUP_REMOVED lines=8> */
[----:B------:R-:W-:Y:S02]  /*3250*/  FFMA.FTZ R98, R111, R98, -R117 ;  /* 0x000000626f627223 */ /* 0x000fe40000010875 */
[----:B------:R-:W-:Y:S02]  /*3260*/  FMUL.FTZ R117, R99, -R92 ;  /* 0x8000005c63757220 */ /* 0x000fe40000410000 */
[----:B------:R-:W-:Y:S02]  /*3270*/  FFMA.FTZ R118, R111, R118, R119 ;  /* 0x000000766f767223 */ /* 0x000fe40000010077 */
[C---:B------:R-:W-:Y:S02]  /*3280*/  FFMA.FTZ R97, R86.reuse, R92, -R97 ;  /* 0x0000005c56617223 */ /* 0x040fe40000010861 */
[----:B------:R-:W-:Y:S02]  /*3290*/  FMUL.FTZ R119, R69, R114 ;  /* 0x0000007245777220 */ /* 0x000fe40000410000 */
[----:B------:R-:W-:-:S02]  /*32a0*/  FFMA.FTZ R117, R86, R96, R117 ;  /* 0x0000006056757223 */ /* 0x000fc40000010075 */
[C---:B------:R-:W-:Y:S02]  /*32b0*/  FMUL.FTZ R96, R112.reuse, -R97 ;  /* 0x8000006170607220 */ /* 0x040fe40000410000 */
[----:B------:R-:W-:Y:S02]  /*32c0*/  FADD.FTZ R133, -R119, R118 ;  /* 0x0000007677857221 */ /* 0x000fe40000010100 */
[-C--:B------:R-:W-:Y:S02]  /*32d0*/  FMUL.FTZ R92, R112, -R117.reuse ;  /* 0x80000075705c7220 */ /* 0x080fe40000410000 */
[----:B------:R-:W-:Y:S02]  /*32e0*/  FADD.FTZ R129, R123, R98 ;  /* 0x000000627b817221 */ /* 0x000fe40000010000 */
[----:B------:R-:W-:Y:S02]  /*32f0*/  FFMA.FTZ R96, R109, R117, R96 ;  /* 0x000000756d607223 */ /* 0x000fe40000010060 */
[----:B------:R-:W-:-:S02]  /*3300*/  FMUL.FTZ R98, R110, -R133 ;  /* 0x800000856e627220 */ /* 0x000fc40000410000 */
[----:B------:R-:W-:Y:S02]  /*3310*/  FFMA.FTZ R92, R109, R97, -R92 ;  /* 0x000000616d5c7223 */ /* 0x000fe4000001085c */
[C---:B------:R-:W-:Y:S02]  /*3320*/  FMUL.FTZ R97, R113.reuse, -R96 ;  /* 0x8000006071617220 */ /* 0x040fe40000410000 */
[-C--:B------:R-:W-:Y:S02]  /*3330*/  FMUL.FTZ R117, R110, -R129.reuse ;  /* 0x800000816e757220 */ /* 0x080fe40000410000 */
[----:B------:R-:W-:Y:S02]  /*3340*/  FFMA.FTZ R130, R108, R129, -R98 ;  /* 0x000000816c827223 */ /* 0x000fe40000010862 */
[-C--:B------:R-:W-:Y:S02]  /*3350*/  FMUL.FTZ R98, R113, -R92.reuse ;  /* 0x8000005c71627220 */ /* 0x080fe40000410000 */
[----:B------:R-:W-:-:S02]  /*3360*/  FFMA.FTZ R97, R111, R92, -R97 ;  /* 0x0000005c6f617223 */ /* 0x000fc40000010861 */
[----:B------:R-:W-:Y:S02]  /*3370*/  FFMA.FTZ R133, R108, R133, R117 ;  /* 0x000000856c857223 */ /* 0x000fe40000010075 */
[C---:B------:R-:W-:Y:S02]  /*3380*/  FMUL.FTZ R118, R67.reuse, R114 ;  /* 0x0000007243767220 */ /* 0x040fe40000410000 */
[----:B------:R-:W-:Y:S02]  /*3390*/  FMUL.FTZ R117, R67, R116 ;  /* 0x0000007443757220 */ /* 0x000fe40000410000 */
[----:B------:R-:W-:Y:S02]  /*33a0*/  FFMA.FTZ R129, R111, R96, R98 ;  /* 0x000000606f817223 */ /* 0x000fe40000010062 */
[----:B------:R-:W-:Y:S02]  /*33b0*/  FMUL.FTZ R96, R110, -R97 ;  /* 0x800000616e607220 */ /* 0x000fe40000410000 */
[----:B------:R-:W-:-:S02]  /*33c0*/  FADD.FTZ R135, -R118, R133 ;  /* 0x0000008576877221 */ /* 0x000fc40000010100 */
[----:B------:R-:W-:Y:S02]  /*33d0*/  FADD.FTZ R133, R117, R130 ;  /* 0x0000008275857221 */ /* 0x000fe40000010000 */
[-C--:B------:R-:W-:Y:S01]  /*33e0*/  FMUL.FTZ R92, R110, -R129.reuse ;  /* 0x800000816e5c7220 */ /* 0x080fe20000410000 */
[----:B------:R0:W4:Y:S01]  /*33f0*/  SHFL.UP PT, R130, R101, 0x1, RZ ;  /* 0x0420000065827989 */ /* 0x00012200000e00ff */
[----:B------:R-:W-:Y:S02]  /*3400*/  FFMA.FTZ R129, R108, R129, R96 ;  /* 0x000000816c817223 */ /* 0x000fe40000010060 */
[C---:B------:R-:W-:Y:S02]  /*3410*/  FMUL.FTZ R96, R106.reuse, -R135 ;  /* 0x800000876a607220 */ /* 0x040fe40000410000 */
[----:B------:R-:W-:Y:S02]  /*3420*/  FMUL.FTZ R98, R106, -R133 ;  /* 0x800000856a627220 */ /* 0x000fe40000410000 */
[----:B------:R-:W-:-:S02]  /*3430*/  FFMA.FTZ R97, R108, R97, -R92 ;  /* 0x000000616c617223 */ /* 0x000fc4000001085c */
[----:B------:R-:W-:Y:S02]  /*3440*/  FMUL.FTZ R92, R106, -R129 ;  /* 0x800000816a5c7220 */ /* 0x000fe40000410000 */
[C---:B------:R-:W-:Y:S02]  /*3450*/  FFMA.FTZ R133, R104.reuse, R133, -R96 ;  /* 0x0000008568857223 */ /* 0x040fe40000010860 */
[----:B------:R-:W-:Y:S02]  /*3460*/  FFMA.FTZ R135, R104, R135, R98 ;  /* 0x0000008768877223 */ /* 0x000fe40000010062 */
[----:B------:R-:W-:Y:S02]  /*3470*/  FMUL.FTZ R96, R106, -R97 ;  /* 0x800000616a607220 */ /* 0x000fe40000410000 */
[C---:B------:R-:W-:Y:S02]  /*3480*/  FMUL.FTZ R116, R65.reuse, R116 ;  /* 0x0000007441747220 */ /* 0x040fe40000410000 */
[----:B------:R-:W-:-:S02]  /*3490*/  FMUL.FTZ R114, R65, R114 ;  /* 0x0000007241727220 */ /* 0x000fc40000410000 */
[C---:B------:R-:W-:Y:S02]  /*34a0*/  FFMA.FTZ R92, R104.reuse, R97, -R92 ;  /* 0x00000061685c7223 */ /* 0x040fe4000001085c */
[----:B------:R-:W-:Y:S02]  /*34b0*/  FFMA.FTZ R96, R104, R129, R96 ;  /* 0x0000008168607223 */ /* 0x000fe40000010060 */
[----:B------:R-:W-:Y:S01]  /*34c0*/  FADD.FTZ R97, R116, R133 ;  /* 0x0000008574617221 */ /* 0x000fe20000010000 */
[----:B------:R0:W0:Y:S01]  /*34d0*/  SHFL.DOWN PT, R137, R92, 0x1, 0x1f ;  /* 0x08201f005c897f89 */ /* 0x00002200000e0000 */
[----:B------:R-:W-:-:S03]  /*34e0*/  FADD.FTZ R98, -R114, R135 ;  /* 0x0000008772627221 */ /* 0x000fc60000010100 */
[----:B------:R0:W0:Y:S04]  /*34f0*/  SHFL.DOWN PT, R139, R96, 0x1, 0x1f ;  /* 0x08201f00608b7f89 */ /* 0x00002800000e0000 */
[----:B------:R0:W0:Y:S04]  /*3500*/  SHFL.DOWN PT, R141, R97, 0x1, 0x1f ;  /* 0x08201f00618d7f89 */ /* 0x00002800000e0000 */
[----:B------:R0:W0:Y:S04]  /*3510*/  SHFL.DOWN PT, R143, R98, 0x1, 0x1f ;  /* 0x08201f00628f7f89 */ /* 0x00002800000e0000 */
[----:B------:R0:W0:Y:S01]  /*3520*/  SHFL.UP PT, R129, R102, 0x1, RZ ;  /* 0x0420000066817989 */ /* 0x00002200000e00ff */
[----:B------:R-:W-:Y:S05]  /*3530*/  @!P6 BRA `(.L_x_12157) ;  /* 0x000000b00000e947 */ /* 0x000fea0003800000 */
        /* <DEDUP_REMOVED lines=11> */
.L_x_12157:
[----:B-1234-:R-:W-:Y:S05]  /*35f0*/  BSYNC B0 ;  /* 0x0000000000007941 */ /* 0x01efea0003800000 */
.L_x_12156:
[----:B0-----:R0:W1:Y:S01]  /*3600*/  SHFL.DOWN PT, R137, R92, 0x2, 0x1f ;  /* 0x08401f005c897f89 */ /* 0x00106200000e0000 */
[----:B------:R-:W-:Y:S03]  /*3610*/  BSSY B0, `(.L_x_12158) ;  /* 0x0000010000007945 */ /* 0x000fe60003800000 */
[----:B------:R0:W2:Y:S04]  /*3620*/  SHFL.DOWN PT, R139, R96, 0x2, 0x1f ;  /* 0x08401f00608b7f89 */ /* 0x0000a800000e0000 */
[----:B------:R0:W3:Y:S04]  /*3630*/  SHFL.DOWN PT, R141, R97, 0x2, 0x1f ;  /* 0x08401f00618d7f89 */ /* 0x0000e800000e0000 */
[----:B------:R0:W4:Y:S01]  /*3640*/  SHFL.DOWN PT, R143, R98, 0x2, 0x1f ;  /* 0x08401f00628f7f89 */ /* 0x00012200000e0000 */
[----:B------:R-:W-:Y:S05]  /*3650*/  @P5 BRA `(.L_x_12159) ;  /* 0x000000b000005947 */ /* 0x000fea0003800000 */
        /* <DEDUP_REMOVED lines=11> */
.L_x_12159:
[----:B------:R-:W-:Y:S05]  /*3710*/  BSYNC B0 ;  /* 0x0000000000007941 */ /* 0x000fea0003800000 */
.L_x_12158:
[----:B-1----:R1:W0:Y:S01]  /*3720*/  SHFL.DOWN PT, R137, R92, 0x4, 0x1f ;  /* 0x08801f005c897f89 */ /* 0x00222200000e0000 */
[----:B------:R-:W-:Y:S03]  /*3730*/  BSSY B0, `(.L_x_12160) ;  /* 0x0000010000007945 */ /* 0x000fe60003800000 */
[----:B--2---:R1:W2:Y:S04]  /*3740*/  SHFL.DOWN PT, R139, R96, 0x4, 0x1f ;  /* 0x08801f00608b7f89 */ /* 0x0042a800000e0000 */
[----:B---3--:R1:W3:Y:S04]  /*3750*/  SHFL.DOWN PT, R141, R97, 0x4, 0x1f ;  /* 0x08801f00618d7f89 */ /* 0x0082e800000e0000 */
[----:B----4-:R1:W4:Y:S01]  /*3760*/  SHFL.DOWN PT, R143, R98, 0x4, 0x1f ;  /* 0x08801f00628f7f89 */ /* 0x01032200000e0000 */
[----:B------:R-:W-:Y:S05]  /*3770*/  @P4 BRA `(.L_x_12161) ;  /* 0x000000b000004947 */ /* 0x000fea0003800000 */
[C---:B----4-:R-:W-:Y:S02]  /*3780*/  FMUL.FTZ R133, R96.reuse, R143 ;  /* 0x0000008f60857220 */ /* 0x050fe40000410000 */
[----:B--2---:R-:W-:-:S02]  /*3790*/  FMUL.FTZ R101, R96, R139 ;  /* 0x0000008b60657220 */ /* 0x004fc40000410000 */
[-C--:B---3--:R-:W-:Y:S02]  /*37a0*/  FMUL.FTZ R135, R96, R141.reuse ;  /* 0x0000008d60877220 */ /* 0x088fe40000410000 */
        /* <DEDUP_REMOVED lines=8> */
.L_x_12161:
[----:B------:R-:W-:Y:S05]  /*3830*/  BSYNC B0 ;  /* 0x0000000000007941 */ /* 0x000fea0003800000 */
.L_x_12160:
[----:B0-----:R0:W1:Y:S01]  /*3840*/  SHFL.DOWN PT, R137, R92, 0x8, 0x1f ;  /* 0x09001f005c897f89 */ /* 0x00106200000e0000 */
        /* <DEDUP_REMOVED lines=16> */
.L_x_12163:
[----:B------:R-:W-:Y:S05]  /*3950*/  BSYNC B0 ;  /* 0x0000000000007941 */ /* 0x000fea0003800000 */
.L_x_12162:
        /* <DEDUP_REMOVED lines=17> */
.L_x_12165:
[----:B------:R-:W-:Y:S05]  /*3a70*/  BSYNC B0 ;  /* 0x0000000000007941 */ /* 0x000fea0003800000 */
.L_x_12164:
[----:B------:R-:W-:Y:S01]  /*3a80*/  SHFL.DOWN PT, R102, R96, 0x1, 0x1f ;  /* 0x08201f0060667f89 */ /* 0x000fe200000e0000 */
[----:B------:R-:W-:Y:S01]  /*3a90*/  ISETP.GT.AND P0, PT, R34, 0x1e, PT ;  /* 0x0000001e2200780c */ /* 0x000fe20003f04270 */
[----:B------:R-:W-:Y:S02]  /*3aa0*/  BSSY B0, `(.L_x_12166) ;  /* 0x000015f000007945 */ /* 0x000fe40003800000 */
[----:B------:R-:W5:Y:S04]  /*3ab0*/  SHFL.IDX PT, R101, R11, RZ, 0x1f ;  /* 0x00001fff0b657589 */ /* 0x000f6800000e0000 */
[----:B------:R-:W1:Y:S04]  /*3ac0*/  SHFL.IDX PT, R100, R10, RZ, 0x1f ;  /* 0x00001fff0a647589 */ /* 0x000e6800000e0000 */
[----:B------:R-:W4:Y:S04]  /*3ad0*/  SHFL.DOWN PT, R134, R92, 0x1, 0x1f ;  /* 0x08201f005c867f89 */ /* 0x000f2800000e0000 */
[----:B------:R-:W3:Y:S04]  /*3ae0*/  SHFL.DOWN PT, R136, R97, 0x1, 0x1f ;  /* 0x08201f0061887f89 */ /* 0x000ee800000e0000 */
[----:B------:R-:W2:Y:S04]  /*3af0*/  SHFL.DOWN PT, R135, R98, 0x1, 0x1f ;  /* 0x08201f0062877f89 */ /* 0x000ea800000e0000 */
[----:B01----:R-:W-:Y:S01]  /*3b00*/  SHFL.IDX PT, R96, R96, RZ, 0x1f ;  /* 0x00001fff60607589 */ /* 0x003fe200000e0000 */
[----:B-----5:R-:W-:-:S03]  /*3b10*/  @P2 FMUL.FTZ R133, R102, R101 ;  /* 0x0000006566852220 */ /* 0x020fc60000410000 */
[----:B------:R-:W-:Y:S01]  /*3b20*/  SHFL.IDX PT, R92, R92, RZ, 0x1f ;  /* 0x00001fff5c5c7589 */ /* 0x000fe200000e0000 */
[----:B------:R-:W-:-:S03]  /*3b30*/  @P2 FMUL.FTZ R102, R102, R100 ;  /* 0x0000006466662220 */ /* 0x000fc60000410000 */
[----:B------:R-:W-:Y:S01]  /*3b40*/  SHFL.IDX PT, R97, R97, RZ, 0x1f ;  /* 0x00001fff61617589 */ /* 0x000fe200000e0000 */
[----:B----4-:R-:W-:-:S03]  /*3b50*/  @P2 FFMA.FTZ R133, R134, R100, -R133 ;  /* 0x0000006486852223 */ /* 0x010fc60000010885 */
[----:B------:R-:W-:Y:S01]  /*3b60*/  SHFL.IDX PT, R98, R98, RZ, 0x1f ;  /* 0x00001fff62627589 */ /* 0x000fe200000e0000 */
[----:B------:R-:W-:Y:S02]  /*3b70*/  @P2 FFMA.FTZ R102, R134, R101, R102 ;  /* 0x0000006586662223 */ /* 0x000fe40000010066 */
[----:B---3--:R-:W-:Y:S02]  /*3b80*/  @P2 FADD.FTZ R100, R136, R133 ;  /* 0x0000008588642221 */ /* 0x008fe40000010000 */
[----:B--2---:R-:W-:Y:S01]  /*3b90*/  @P2 FADD.FTZ R101, R135, R102 ;  /* 0x0000006687652221 */ /* 0x004fe20000010000 */
        /* <DEDUP_REMOVED lines=83> */
[----:B------:R-:W-:Y:S02]  /*40d0*/  FADD.FTZ R116, R116, R113 ;  /* 0x0000007174747221 */ /* 0x000fe40000010000 */
[----:B------:R-:W-:Y:S02]  /*40e0*/  FFMA.FTZ R110, R65, R13, RZ ;  /* 0x0000000d416e7223 */ /* 0x000fe400000100ff */
[----:B------:R-:W-:Y:S02]  /*40f0*/  FADD.FTZ R106, RZ, R106 ;  /* 0x0000006aff6a7221 */ /* 0x000fe40000010000 */
[----:B------:R-:W-:Y:S02]  /*4100*/  FFMA.FTZ R114, R85, R44, R15 ;  /* 0x0000002c55727223 */ /* 0x000fe4000001000f */
[----:B------:R-:W-:Y:S02]  /*4110*/  FMUL.FTZ R113, R109, R52 ;  /* 0x000000346d717220 */ /* 0x000fe40000410000 */
[----:B------:R-:W-:-:S02]  /*4120*/  FMUL.FTZ R128, R111, R50 ;  /* 0x000000326f807220 */ /* 0x000fc40000410000 */
[----:B------:R-:W-:Y:S02]  /*4130*/  FFMA.FTZ R104, R93, -R52, R13 ;  /* 0x800000345d687223 */ /* 0x000fe4000001000d */
[----:B------:R-:W-:Y:S02]  /*4140*/  FFMA.FTZ R127, R67, R129, R110 ;  /* 0x00000081437f7223 */ /* 0x000fe4000001006e */
[C---:B------:R-:W-:Y:S02]  /*4150*/  FMUL.FTZ R13, R99.reuse, R106 ;  /* 0x0000006a630d7220 */ /* 0x040fe40000410000 */
[----:B------:R-:W-:Y:S02]  /*4160*/  FMUL.FTZ R15, R99, R114 ;  /* 0x00000072630f7220 */ /* 0x000fe40000410000 */
[----:B------:R-:W-:Y:S02]  /*4170*/  FFMA.FTZ R110, R91, -R50, R129 ;  /* 0x800000325b6e7223 */ /* 0x000fe40000010081 */
[----:B------:R-:W-:-:S02]  /*4180*/  FMUL.FTZ R99, R116, R52 ;  /* 0x0000003474637220 */ /* 0x000fc40000410000 */
[----:B------:R-:W-:Y:S02]  /*4190*/  FMUL.FTZ R118, R115, R113 ;  /* 0x0000007173767220 */ /* 0x000fe40000410000 */
[----:B------:R-:W-:Y:S02]  /*41a0*/  FMUL.FTZ R112, R117, R50 ;  /* 0x0000003275707220 */ /* 0x000fe40000410000 */
[----:B------:R-:W-:Y:S02]  /*41b0*/  FMUL.FTZ R125, R121, R128 ;  /* 0x00000080797d7220 */ /* 0x000fe40000410000 */
[-C--:B------:R-:W-:Y:S02]  /*41c0*/  FFMA.FTZ R118, R104, R99.reuse, R118 ;  /* 0x0000006368767223 */ /* 0x080fe40000010076 */
[----:B------:R-:W-:Y:S02]  /*41d0*/  FFMA.FTZ R129, R110, R112, R125 ;  /* 0x000000706e817223 */ /* 0x000fe4000001007d */
[----:B------:R-:W-:-:S02]  /*41e0*/  FMUL.FTZ R125, R115, R99 ;  /* 0x00000063737d7220 */ /* 0x000fc40000410000 */
[C---:B------:R-:W-:Y:S02]  /*41f0*/  FFMA.FTZ R15, R86.reuse, R106, R15 ;  /* 0x0000006a560f7223 */ /* 0x040fe4000001000f */
[----:B------:R-:W-:Y:S02]  /*4200*/  FFMA.FTZ R13, R86, R114, -R13 ;  /* 0x00000072560d7223 */ /* 0x000fe4000001080d */
[----:B------:R-:W-:Y:S02]  /*4210*/  FADD.FTZ R126, RZ, R118 ;  /* 0x00000076ff7e7221 */ /* 0x000fe40000010000 */
[----:B------:R-:W-:Y:S02]  /*4220*/  FFMA.FTZ R118, R104, R113, -R125 ;  /* 0x0000007168767223 */ /* 0x000fe4000001087d */
[----:B------:R-:W-:Y:S02]  /*4230*/  FADD.FTZ R113, RZ, R15 ;  /* 0x0000000fff717221 */ /* 0x000fe40000010000 */
[----:B------:R-:W-:-:S02]  /*4240*/  FFMA.FTZ R13, R83, R42, R13 ;  /* 0x0000002a530d7223 */ /* 0x000fc4000001000d */
[----:B------:R-:W-:Y:S02]  /*4250*/  FFMA.FTZ R127, R69, R12, R127 ;  /* 0x0000000c457f7223 */ /* 0x000fe4000001007f */
[----:B------:R-:W-:Y:S02]  /*4260*/  FFMA.FTZ R86, R89, -R48, R12 ;  /* 0x8000003059567223 */ /* 0x000fe4000001000c */
[C---:B------:R-:W-:Y:S02]  /*4270*/  FMUL.FTZ R12, R94.reuse, R113 ;  /* 0x000000715e0c7220 */ /* 0x040fe40000410000 */
[----:B------:R-:W-:Y:S02]  /*4280*/  FMUL.FTZ R94, R94, R13 ;  /* 0x0000000d5e5e7220 */ /* 0x000fe40000410000 */
[----:B------:R-:W-:Y:S02]  /*4290*/  FMUL.FTZ R133, R121, R112 ;  /* 0x0000007079857220 */ /* 0x000fe40000410000 */
[----:B------:R-:W-:-:S02]  /*42a0*/  FMUL.FTZ R15, R119, R48 ;  /* 0x00000030770f7220 */ /* 0x000fc40000410000 */
[----:B------:R-:W-:Y:S02]  /*42b0*/  FFMA.FTZ R94, R88, R113, R94 ;  /* 0x00000071585e7223 */ /* 0x000fe4000001005e */
[----:B------:R-:W-:Y:S02]  /*42c0*/  FFMA.FTZ R133, R110, R128, -R133 ;  /* 0x000000806e857223 */ /* 0x000fe40000010885 */
[----:B------:R-:W-:Y:S02]  /*42d0*/  FFMA.FTZ R12, R88, R13, -R12 ;  /* 0x0000000d580c7223 */ /* 0x000fe4000001080c */
[----:B------:R-:W-:Y:S02]  /*42e0*/  FMUL.FTZ R125, R123, R48 ;  /* 0x000000307b7d7220 */ /* 0x000fe40000410000 */
[----:B------:R-:W-:Y:S02]  /*42f0*/  FMUL.FTZ R128, R124, R15 ;  /* 0x0000000f7c807220 */ /* 0x000fe40000410000 */
[----:B------:R-:W-:-:S02]  /*4300*/  FADD.FTZ R94, RZ, R94 ;  /* 0x0000005eff5e7221 */ /* 0x000fc40000010000 */
[----:B------:R-:W-:Y:S02]  /*4310*/  FADD.FTZ R126, R126, R129 ;  /* 0x000000817e7e7221 */ /* 0x000fe40000010000 */
[----:B------:R-:W-:Y:S02]  /*4320*/  FFMA.FTZ R137, R81, R40, R12 ;  /* 0x0000002851897223 */ /* 0x000fe4000001000c */
[-C--:B------:R-:W-:Y:S02]  /*4330*/  FFMA.FTZ R129, R86, R125.reuse, R128 ;  /* 0x0000007d56817223 */ /* 0x080fe40000010080 */
[----:B------:R-:W-:Y:S02]  /*4340*/  FMUL.FTZ R130, R124, R125 ;  /* 0x0000007d7c827220 */ /* 0x000fe40000410000 */
[----:B------:R-:W-:Y:S02]  /*4350*/  FFMA.FTZ R128, R71, R14, R127 ;  /* 0x0000000e47807223 */ /* 0x000fe4000001007f */
[----:B------:R-:W-:-:S02]  /*4360*/  FADD.FTZ R118, RZ, R118 ;  /* 0x00000076ff767221 */ /* 0x000fc40000010000 */
[----:B------:R-:W-:Y:S02]  /*4370*/  FMUL.FTZ R127, R122, R46 ;  /* 0x0000002e7a7f7220 */ /* 0x000fe40000410000 */
[C---:B------:R-:W-:Y:S02]  /*4380*/  FMUL.FTZ R12, R90.reuse, R94 ;  /* 0x0000005e5a0c7220 */ /* 0x040fe40000410000 */
[----:B------:R-:W-:Y:S02]  /*4390*/  FMUL.FTZ R90, R90, R137 ;  /* 0x000000895a5a7220 */ /* 0x000fe40000410000 */
[----:B------:R-:W-:Y:S02]  /*43a0*/  FFMA.FTZ R15, R86, R15, -R130 ;  /* 0x0000000f560f7223 */ /* 0x000fe40000010882 */
[----:B------:R-:W-:Y:S02]  /*43b0*/  FADD.FTZ R126, R126, R129 ;  /* 0x000000817e7e7221 */ /* 0x000fe40000010000 */
[----:B------:R-:W-:-:S02]  /*43c0*/  FADD.FTZ R118, R118, R133 ;  /* 0x0000008576767221 */ /* 0x000fc40000010000 */
[-C--:B------:R-:W-:Y:S02]  /*43d0*/  FFMA.FTZ R88, R87, -R46.reuse, R14 ;  /* 0x8000002e57587223 */ /* 0x080fe4000001000e */
[----:B------:R-:W-:Y:S02]  /*43e0*/  FMUL.FTZ R129, R120, R46 ;  /* 0x0000002e78817220 */ /* 0x000fe40000410000 */
[----:B------:R-:W-:Y:S02]  /*43f0*/  FMUL.FTZ R130, R108, R127 ;  /* 0x0000007f6c827220 */ /* 0x000fe40000410000 */
[C---:B------:R-:W-:Y:S02]  /*4400*/  FFMA.FTZ R12, R95.reuse, R137, -R12 ;  /* 0x000000895f0c7223 */ /* 0x040fe4000001080c */
[----:B------:R-:W-:Y:S02]  /*4410*/  FFMA.FTZ R135, R95, R94, R90 ;  /* 0x0000005e5f877223 */ /* 0x000fe4000001005a */
[----:B------:R-:W-:-:S02]  /*4420*/  FMUL.FTZ R95, R24, R44 ;  /* 0x0000002c185f7220 */ /* 0x000fc40000410000 */
[-C--:B------:R-:W-:Y:S02]  /*4430*/  FFMA.FTZ R130, R88, R129.reuse, -R130 ;  /* 0x0000008158827223 */ /* 0x080fe40000010882 */
[----:B------:R-:W-:Y:S02]  /*4440*/  FADD.FTZ R15, R118, R15 ;  /* 0x0000000f760f7221 */ /* 0x000fe40000010000 */
[----:B------:R-:W-:Y:S02]  /*4450*/  FMUL.FTZ R14, R108, R129 ;  /* 0x000000816c0e7220 */ /* 0x000fe40000410000 */
[----:B------:R-:W-:Y:S02]  /*4460*/  FFMA.FTZ R128, R73, R114, R128 ;  /* 0x0000007249807223 */ /* 0x000fe40000010080 */
[-C--:B------:R-:W-:Y:S02]  /*4470*/  FFMA.FTZ R114, R85, -R44.reuse, R114 ;  /* 0x8000002c55727223 */ /* 0x080fe40000010072 */
[----:B------:R-:W-:-:S02]  /*4480*/  FMUL.FTZ R129, R25, R44 ;  /* 0x0000002c19817220 */ /* 0x000fc40000410000 */
[----:B------:R-:W-:Y:S02]  /*4490*/  FMUL.FTZ R90, R106, R95 ;  /* 0x0000005f6a5a7220 */ /* 0x000fe40000410000 */
[----:B------:R-:W-:Y:S02]  /*44a0*/  FADD.FTZ R15, R15, R130 ;  /* 0x000000820f0f7221 */ /* 0x000fe40000010000 */
[----:B------:R-:W-:Y:S02]  /*44b0*/  FFMA.FTZ R130, R75, R13, R128 ;  /* 0x0000000d4b827223 */ /* 0x000fe40000010080 */
[----:B------:R-:W-:Y:S02]  /*44c0*/  FFMA.FTZ R128, R114, R129, -R90 ;  /* 0x0000008172807223 */ /* 0x000fe4000001085a */
[----:B------:R-:W-:Y:S02]  /*44d0*/  FFMA.FTZ R133, R88, R127, R14 ;  /* 0x0000007f58857223 */ /* 0x000fe4000001000e */
[----:B------:R-:W-:-:S02]  /*44e0*/  FMUL.FTZ R129, R106, R129 ;  /* 0x000000816a817220 */ /* 0x000fc40000410000 */
[-C--:B------:R-:W-:Y:S02]  /*44f0*/  FMUL.FTZ R132, R107, R42.reuse ;  /* 0x0000002a6b847220 */ /* 0x080fe40000410000 */
[-C--:B------:R-:W-:Y:S02]  /*4500*/  FFMA.FTZ R90, R83, -R42.reuse, R13 ;  /* 0x8000002a535a7223 */ /* 0x080fe4000001000d */
[----:B------:R-:W-:Y:S02]  /*4510*/  FADD.FTZ R126, R126, R133 ;  /* 0x000000857e7e7221 */ /* 0x000fe40000010000 */
[----:B------:R-:W-:Y:S02]  /*4520*/  FFMA.FTZ R14, R65, -R115, RZ ;  /* 0x80000073410e7223 */ /* 0x000fe400000100ff */
[----:B------:R-:W-:Y:S02]  /*4530*/  FMUL.FTZ R118, R102, R42 ;  /* 0x0000002a66767220 */ /* 0x000fe40000410000 */
[----:B------:R-:W-:-:S02]  /*4540*/  FFMA.FTZ R129, R114, R95, R129 ;  /* 0x0000005f72817223 */ /* 0x000fc40000010081 */
[----:B------:R-:W-:Y:S02]  /*4550*/  FMUL.FTZ R13, R113, R132 ;  /* 0x00000084710d7220 */ /* 0x000fe40000410000 */
[----:B------:R-:W-:Y:S02]  /*4560*/  FFMA.FTZ R14, R67, -R121, R14 ;  /* 0x80000079430e7223 */ /* 0x000fe4000001000e */
[-C--:B------:R-:W-:Y:S02]  /*4570*/  FMUL.FTZ R133, R113, R118.reuse ;  /* 0x0000007671857220 */ /* 0x080fe40000410000 */
[----:B------:R-:W-:Y:S02]  /*4580*/  FADD.FTZ R126, R126, R129 ;  /* 0x000000817e7e7221 */ /* 0x000fe40000010000 */
[----:B------:R-:W-:Y:S02]  /*4590*/  FFMA.FTZ R13, R90, R118, R13 ;  /* 0x000000765a0d7223 */ /* 0x000fe4000001000d */
[----:B------:R-:W-:-:S02]  /*45a0*/  FMUL.FTZ R129, R103, R40 ;  /* 0x0000002867817220 */ /* 0x000fc40000410000 */
[----:B------:R-:W-:Y:S02]  /*45b0*/  FFMA.FTZ R14, R69, -R124, R14 ;  /* 0x8000007c450e7223 */ /* 0x000fe4000001000e */
[----:B------:R-:W-:Y:S02]  /*45c0*/  FFMA.FTZ R132, R90, R132, -R133 ;  /* 0x000000845a847223 */ /* 0x000fe40000010885 */
[----:B------:R-:W-:Y:S02]  /*45d0*/  FADD.FTZ R13, R126, R13 ;  /* 0x0000000d7e0d7221 */ /* 0x000fe40000010000 */
[----:B------:R-:W-:Y:S02]  /*45e0*/  FFMA.FTZ R133, R77, R137, R130 ;  /* 0x000000894d857223 */ /* 0x000fe40000010082 */
[----:B------:R-:W-:Y:S02]  /*45f0*/  FFMA.FTZ R126, R81, -R40, R137 ;  /* 0x80000028517e7223 */ /* 0x000fe40000010089 */
[----:B------:R-:W-:-:S02]  /*4600*/  FFMA.FTZ R138, R79, R54, R12 ;  /* 0x000000364f8a7223 */ /* 0x000fc4000001000c */
[----:B------:R-:W-:Y:S02]  /*4610*/  FADD.FTZ R15, R15, R128 ;  /* 0x000000800f0f7221 */ /* 0x000fe40000010000 */
[----:B------:R-:W-:Y:S02]  /*4620*/  FMUL.FTZ R137, R105, R40 ;  /* 0x0000002869897220 */ /* 0x000fe40000410000 */
[----:B------:R-:W-:Y:S02]  /*4630*/  FMUL.FTZ R12, R94, R129 ;  /* 0x000000815e0c7220 */ /* 0x000fe40000410000 */
[----:B------:R-:W-:Y:S02]  /*4640*/  FADD.FTZ R135, RZ, R135 ;  /* 0x00000087ff877221 */ /* 0x000fe40000010000 */
[----:B------:R-:W-:Y:S02]  /*4650*/  FMUL.FTZ R128, R100, R54 ;  /* 0x0000003664807220 */ /* 0x000fe40000410000 */
[----:B------:R-:W-:-:S02]  /*4660*/  FFMA.FTZ R14, R71, -R108, R14 ;  /* 0x8000006c470e7223 */ /* 0x000fc4000001000e */
[----:B------:R-:W-:Y:S02]  /*4670*/  FFMA.FTZ R134, R84, R138, R133 ;  /* 0x0000008a54867223 */ /* 0x000fe40000010085 */
[-C--:B------:R-:W-:Y:S02]  /*4680*/  FFMA.FTZ R130, R126, R137.reuse, -R12 ;  /* 0x000000897e827223 */ /* 0x080fe4000001080c */
[-C--:B------:R-:W-:Y:S01]  /*4690*/  FFMA.FTZ R133, R79, -R54.reuse, R138 ;  /* 0x800000364f857223 */ /* 0x080fe2000001008a */
[----:B------:R-:W0:Y:S01]  /*46a0*/  SHFL.DOWN PT, R139, R134, 0x1, 0x1f ;  /* 0x08201f00868b7f89 */ /* 0x000e2200000e0000 */
[----:B------:R-:W-:Y:S02]  /*46b0*/  FMUL.FTZ R136, R101, R54 ;  /* 0x0000003665887220 */ /* 0x000fe40000410000 */
[----:B------:R-:W-:Y:S02]  /*46c0*/  FMUL.FTZ R137, R94, R137 ;  /* 0x000000895e897220 */ /* 0x000fe40000410000 */
        /* <DEDUP_REMOVED lines=15> */
[----:B------:R1:W2:Y:S01]  /*47c0*/  SHFL.DOWN PT, R140, R130, 0x1, 0x1f ;  /* 0x08201f00828c7f89 */ /* 0x0002a200000e0000 */
[----:B------:R-:W-:Y:S01]  /*47d0*/  MOV R15, R130 ;  /* 0x00000082000f7202 */ /* 0x000fe20000000f00 */
[----:B0-----:R-:W-:Y:S01]  /*47e0*/  @!P0 FADD.FTZ R14, R14, R139 ;  /* 0x0000008b0e0e8221 */ /* 0x001fe20000010000 */
[----:B------:R-:W-:Y:S01]  /*47f0*/  MOV R13, R138 ;  /* 0x0000008a000d7202 */ /* 0x000fe20000000f00 */
[----:B------:R-:W0:Y:S01]  /*4800*/  SHFL.DOWN PT, R136, R138, 0x1, 0x1f ;  /* 0x08201f008a887f89 */ /* 0x000e2200000e0000 */
[----:B------:R-:W-:Y:S01]  /*4810*/  MOV R12, R132 ;  /* 0x00000084000c7202 */ /* 0x000fe20000000f00 */
[----:B------:R-:W-:Y:S02]  /*4820*/  FADD.FTZ R49, R128, R49 ;  /* 0x0000003180317221 */ /* 0x000fe40000010000 */
[----:B------:R-:W3:Y:S01]  /*4830*/  SHFL.DOWN PT, R137, R132, 0x1, 0x1f ;  /* 0x08201f0084897f89 */ /* 0x000ee200000e0000 */
[----:B-1----:R-:W-:-:S02]  /*4840*/  FMUL.FTZ R130, R96, R10 ;  /* 0x0000000a60827220 */ /* 0x002fc40000410000 */
[----:B------:R-:W-:Y:S01]  /*4850*/  FADD.FTZ R64, R129, R64 ;  /* 0x0000004081407221 */ /* 0x000fe20000010000 */
[----:B------:R-:W1:Y:S01]  /*4860*/  SHFL.DOWN PT, R141, R14, 0x2, 0x1f ;  /* 0x08401f000e8d7f89 */ /* 0x000e6200000e0000 */
[----:B------:R-:W-:Y:S02]  /*4870*/  FADD.FTZ R51, R118, R51 ;  /* 0x0000003376337221 */ /* 0x000fe40000010000 */
[----:B------:R-:W-:Y:S02]  /*4880*/  FADD.FTZ R66, R95, R66 ;  /* 0x000000425f427221 */ /* 0x000fe40000010000 */
[----:B------:R-:W-:Y:S02]  /*4890*/  FADD.FTZ R53, R127, R53 ;  /* 0x000000357f357221 */ /* 0x000fe40000010000 */
[----:B------:R-:W-:Y:S02]  /*48a0*/  FADD.FTZ R68, R125, R68 ;  /* 0x000000447d447221 */ /* 0x000fe40000010000 */
[----:B------:R-:W-:-:S02]  /*48b0*/  FADD.FTZ R55, R112, R55 ;  /* 0x0000003770377221 */ /* 0x000fc40000010000 */
[----:B------:R-:W-:Y:S02]  /*48c0*/  FADD.FTZ R70, R99, R70 ;  /* 0x0000004663467221 */ /* 0x000fe40000010000 */
[----:B--2---:R-:W-:Y:S02]  /*48d0*/  @!P0 FADD.FTZ R15, R15, R140 ;  /* 0x0000008c0f0f8221 */ /* 0x004fe40000010000 */
[----:B0-----:R-:W-:-:S03]  /*48e0*/  @!P0 FADD.FTZ R13, R13, R136 ;  /* 0x000000880d0d8221 */ /* 0x001fc60000010000 */
[----:B------:R-:W0:Y:S01]  /*48f0*/  SHFL.DOWN PT, R134, R15, 0x2, 0x1f ;  /* 0x08401f000f867f89 */ /* 0x000e2200000e0000 */
[----:B---3--:R-:W-:Y:S01]  /*4900*/  @!P0 FADD.FTZ R12, R12, R137 ;  /* 0x000000890c0c8221 */ /* 0x008fe20000010000 */
[----:B------:R-:W-:Y:S02]  /*4910*/  ISETP.GT.AND P0, PT, R34, 0x1d, PT ;  /* 0x0000001d2200780c */ /* 0x000fe40003f04270 */
[----:B------:R-:W2:Y:S01]  /*4920*/  SHFL.DOWN PT, R132, R13, 0x2, 0x1f ;  /* 0x08401f000d847f89 */ /* 0x000ea200000e0000 */
[----:B------:R-:W-:-:S03]  /*4930*/  FMUL.FTZ R137, R96, R11 ;  /* 0x0000000b60897220 */ /* 0x000fc60000410000 */
[----:B------:R-:W3:Y:S01]  /*4940*/  SHFL.DOWN PT, R139, R12, 0x2, 0x1f ;  /* 0x08401f000c8b7f89 */ /* 0x000ee200000e0000 */
[C---:B------:R-:W-:Y:S02]  /*4950*/  FFMA.FTZ R10, R92.reuse, R10, -R137 ;  /* 0x0000000a5c0a7223 */ /* 0x040fe40000010889 */
[----:B------:R-:W-:Y:S02]  /*4960*/  FFMA.FTZ R137, R92, R11, R130 ;  /* 0x0000000b5c897223 */ /* 0x000fe40000010082 */
[C---:B------:R-:W-:Y:S02]  /*4970*/  FMUL.FTZ R11, R96.reuse, R9 ;  /* 0x00000009600b7220 */ /* 0x040fe40000410000 */
[----:B------:R-:W-:Y:S02]  /*4980*/  FMUL.FTZ R96, R96, R8 ;  /* 0x0000000860607220 */ /* 0x000fe40000410000 */
[----:B-1----:R-:W-:Y:S02]  /*4990*/  @!P0 FADD.FTZ R14, R14, R141 ;  /* 0x0000008d0e0e8221 */ /* 0x002fe40000010000 */
[----:B------:R-:W-:-:S02]  /*49a0*/  FMUL.FTZ R130, R23, R100 ;  /* 0x0000006417827220 */ /* 0x000fc40000410000 */
[C---:B------:R-:W-:Y:S01]  /*49b0*/  FFMA.FTZ R8, R92.reuse, R8, -R11 ;  /* 0x000000085c087223 */ /* 0x040fe2000001080b */
[----:B------:R-:W1:Y:S01]  /*49c0*/  SHFL.DOWN PT, R141, R14, 0x4, 0x1f ;  /* 0x08801f000e8d7f89 */ /* 0x000e6200000e0000 */
[----:B------:R-:W-:Y:S02]  /*49d0*/  FFMA.FTZ R9, R92, R9, R96 ;  /* 0x000000095c097223 */ /* 0x000fe40000010060 */
[----:B0-----:R-:W-:Y:S02]  /*49e0*/  @!P0 FADD.FTZ R15, R15, R134 ;  /* 0x000000860f0f8221 */ /* 0x001fe40000010000 */
[----:B------:R-:W-:Y:S02]  /*49f0*/  FMUL.FTZ R92, R23, R103 ;  /* 0x00000067175c7220 */ /* 0x000fe40000410000 */
[----:B--2---:R-:W-:Y:S01]  /*4a00*/  @!P0 FADD.FTZ R13, R13, R132 ;  /* 0x000000840d0d8221 */ /* 0x004fe20000010000 */
[----:B------:R-:W0:Y:S01]  /*4a10*/  SHFL.DOWN PT, R134, R15, 0x4, 0x1f ;  /* 0x08801f000f867f89 */ /* 0x000e2200000e0000 */
[----:B------:R-:W-:-:S02]  /*4a20*/  FFMA.FTZ R130, R22, R101, -R130 ;  /* 0x0000006516827223 */ /* 0x000fc40000010882 */
[----:B---3--:R-:W-:Y:S01]  /*4a30*/  @!P0 FADD.FTZ R12, R12, R139 ;  /* 0x0000008b0c0c8221 */ /* 0x008fe20000010000 */
[----:B------:R-:W2:Y:S01]  /*4a40*/  SHFL.DOWN PT, R132, R13, 0x4, 0x1f ;  /* 0x08801f000d847f89 */ /* 0x000ea200000e0000 */
[----:B------:R-:W-:Y:S01]  /*4a50*/  ISETP.GT.AND P0, PT, R34, 0x1b, PT ;  /* 0x0000001b2200780c */ /* 0x000fe20003f04270 */
[----:B------:R-:W-:Y:S02]  /*4a60*/  FMUL.FTZ R101, R23, R101 ;  /* 0x0000006517657220 */ /* 0x000fe40000410000 */
[----:B------:R-:W3:Y:S01]  /*4a70*/  SHFL.DOWN PT, R139, R12, 0x4, 0x1f ;  /* 0x08801f000c8b7f89 */ /* 0x000ee200000e0000 */
[----:B------:R-:W-:Y:S02]  /*4a80*/  FADD.FTZ R10, R97, R10 ;  /* 0x0000000a610a7221 */ /* 0x000fe40000010000 */
[----:B------:R-:W-:Y:S02]  /*4a90*/  FADD.FTZ R11, R98, R137 ;  /* 0x00000089620b7221 */ /* 0x000fe40000010000 */
[----:B------:R-:W-:-:S02]  /*4aa0*/  FFMA.FTZ R97, R22, R105, -R92 ;  /* 0x0000006916617223 */ /* 0x000fc4000001085c */
[----:B------:R-:W-:Y:S01]  /*4ab0*/  FFMA.FTZ R96, R22, R100, R101 ;  /* 0x0000006416607223 */ /* 0x000fe20000010065 */
[----:B------:R4:W-:Y:S01]  /*4ac0*/  @!P2 STS.128 [UR4+0x1770], R8 ;  /* 0x00177008ff00a988 */ /* 0x0009e20008000c04 */
[----:B------:R-:W-:Y:S02]  /*4ad0*/  FMUL.FTZ R97, R94, R97 ;  /* 0x000000615e617220 */ /* 0x000fe40000410000 */
[----:B-1----:R-:W-:Y:S02]  /*4ae0*/  @!P0 FADD.FTZ R14, R14, R141 ;  /* 0x0000008d0e0e8221 */ /* 0x002fe40000010000 */
[----:B------:R-:W-:Y:S02]  /*4af0*/  FMUL.FTZ R130, R135, R130 ;  /* 0x0000008287827220 */ /* 0x000fe40000410000 */
[----:B------:R-:W-:Y:S01]  /*4b00*/  FMUL.FTZ R105, R23, R105 ;  /* 0x0000006917697220 */ /* 0x000fe20000410000 */
[----:B------:R-:W1:Y:S01]  /*4b10*/  SHFL.DOWN PT, R101, R14, 0x8, 0x1f ;  /* 0x09001f000e657f89 */ /* 0x000e6200000e0000 */
[----:B0-----:R-:W-:-:S02]  /*4b20*/  @!P0 FADD.FTZ R15, R15, R134 ;  /* 0x000000860f0f8221 */ /* 0x001fc40000010000 */
[----:B------:R-:W-:Y:S02]  /*4b30*/  FFMA.FTZ R96, R133, R96, R130 ;  /* 0x0000006085607223 */ /* 0x000fe40000010082 */
[----:B--2---:R-:W-:Y:S01]  /*4b40*/  @!P0 FADD.FTZ R13, R13, R132 ;  /* 0x000000840d0d8221 */ /* 0x004fe20000010000 */
[----:B------:R-:W0:Y:S01]  /*4b50*/  SHFL.DOWN PT, R94, R15, 0x8, 0x1f ;  /* 0x09001f000f5e7f89 */ /* 0x000e2200000e0000 */
[C---:B----4-:R-:W-:Y:S02]  /*4b60*/  FMUL.FTZ R8, R23.reuse, R102 ;  /* 0x0000006617087220 */ /* 0x050fe40000410000 */
[----:B---3--:R-:W-:Y:S01]  /*4b70*/  @!P0 FADD.FTZ R12, R12, R139 ;  /* 0x0000008b0c0c8221 */ /* 0x008fe20000010000 */
[----:B------:R-:W2:Y:S01]  /*4b80*/  SHFL.DOWN PT, R92, R13, 0x8, 0x1f ;  /* 0x09001f000d5c7f89 */ /* 0x000ea200000e0000 */
[----:B------:R-:W-:Y:S01]  /*4b90*/  ISETP.GT.AND P0, PT, R34, 0x17, PT ;  /* 0x000000172200780c */ /* 0x000fe20003f04270 */
[-C--:B------:R-:W-:Y:S02]  /*4ba0*/  FFMA.FTZ R10, R22, R107.reuse, -R8 ;  /* 0x0000006b160a7223 */ /* 0x080fe40000010808 */
[----:B------:R-:W3:Y:S01]  /*4bb0*/  SHFL.DOWN PT, R11, R12, 0x8, 0x1f ;  /* 0x09001f000c0b7f89 */ /* 0x000ee200000e0000 */
[----:B------:R-:W-:-:S02]  /*4bc0*/  FMUL.FTZ R107, R23, R107 ;  /* 0x0000006b176b7220 */ /* 0x000fc40000410000 */
[----:B------:R-:W-:Y:S02]  /*4bd0*/  FMUL.FTZ R8, R23, R24 ;  /* 0x0000001817087220 */ /* 0x000fe40000410000 */
[----:B------:R-:W-:Y:S02]  /*4be0*/  FMUL.FTZ R10, R113, R10 ;  /* 0x0000000a710a7220 */ /* 0x000fe40000410000 */
[C---:B------:R-:W-:Y:S02]  /*4bf0*/  FFMA.FTZ R107, R22.reuse, R102, R107 ;  /* 0x00000066166b7223 */ /* 0x040fe4000001006b */
[C---:B------:R-:W-:Y:S02]  /*4c00*/  FFMA.FTZ R105, R22.reuse, R103, R105 ;  /* 0x0000006716697223 */ /* 0x040fe40000010069 */
[-C--:B------:R-:W-:Y:S02]  /*4c10*/  FFMA.FTZ R9, R22, R25.reuse, -R8 ;  /* 0x0000001916097223 */ /* 0x080fe40000010808 */
[----:B------:R-:W-:-:S02]  /*4c20*/  FMUL.FTZ R25, R23, R25 ;  /* 0x0000001917197220 */ /* 0x000fc40000410000 */
[----:B------:R-:W-:Y:S02]  /*4c30*/  FFMA.FTZ R79, R79, R100, R96 ;  /* 0x000000644f4f7223 */ /* 0x000fe40000010060 */
[----:B------:R-:W-:Y:S02]  /*4c40*/  FFMA.FTZ R10, R90, R107, R10 ;  /* 0x0000006b5a0a7223 */ /* 0x000fe4000001000a */
[----:B------:R-:W-:Y:S02]  /*4c50*/  FFMA.FTZ R126, R126, R105, R97 ;  /* 0x000000697e7e7223 */ /* 0x000fe40000010061 */
[----:B-1----:R-:W-:Y:S02]  /*4c60*/  @!P0 FADD.FTZ R14, R14, R101 ;  /* 0x000000650e0e8221 */ /* 0x002fe40000010000 */
[----:B0-----:R-:W-:Y:S02]  /*4c70*/  @!P0 FADD.FTZ R15, R15, R94 ;  /* 0x0000005e0f0f8221 */ /* 0x001fe40000010000 */
[----:B--2---:R-:W-:-:S02]  /*4c80*/  @!P0 FADD.FTZ R13, R13, R92 ;  /* 0x0000005c0d0d8221 */ /* 0x004fc40000010000 */
[----:B---3--:R-:W-:Y:S01]  /*4c90*/  @!P0 FADD.FTZ R12, R12, R11 ;  /* 0x0000000b0c0c8221 */ /* 0x008fe20000010000 */
[----:B------:R-:W-:Y:S01]  /*4ca0*/  SHFL.DOWN PT, R90, R15, 0x10, 0x1f ;  /* 0x0a001f000f5a7f89 */ /* 0x000fe200000e0000 */
[----:B------:R-:W-:Y:S01]  /*4cb0*/  FMUL.FTZ R9, R106, R9 ;  /* 0x000000096a097220 */ /* 0x000fe20000410000 */
[----:B------:R-:W-:Y:S01]  /*4cc0*/  ISETP.GT.AND P0, PT, R34, 0xf, PT ;  /* 0x0000000f2200780c */ /* 0x000fe20003f04270 */
[----:B------:R-:W-:Y:S02]  /*4cd0*/  FFMA.FTZ R25, R22, R24, R25 ;  /* 0x0000001816197223 */ /* 0x000fe40000010019 */
[----:B------:R-:W-:Y:S02]  /*4ce0*/  FADD.FTZ R78, R79, R78 ;  /* 0x0000004e4f4e7221 */ /* 0x000fe40000010000 */
[----:B------:R-:W-:Y:S01]  /*4cf0*/  FFMA.FTZ R126, R81, R103, R126 ;  /* 0x00000067517e7223 */ /* 0x000fe2000001007e */
[----:B------:R-:W-:Y:S01]  /*4d00*/  SHFL.DOWN PT, R79, R12, 0x10, 0x1f ;  /* 0x0a001f000c4f7f89 */ /* 0x000fe200000e0000 */
[----:B------:R-:W-:-:S02]  /*4d10*/  FFMA.FTZ R83, R83, R102, R10 ;  /* 0x0000006653537223 */ /* 0x000fc4000001000a */
[----:B------:R-:W-:Y:S01]  /*4d20*/  FFMA.FTZ R25, R114, R25, R9 ;  /* 0x0000001972197223 */ /* 0x000fe20000010009 */
[----:B------:R-:W0:Y:S01]  /*4d30*/  SHFL.DOWN PT, R81, R14, 0x10, 0x1f ;  /* 0x0a001f000e517f89 */ /* 0x000e2200000e0000 */
[C---:B------:R-:W-:Y:S02]  /*4d40*/  FMUL.FTZ R9, R23.reuse, R122 ;  /* 0x0000007a17097220 */ /* 0x040fe40000410000 */
[C---:B------:R-:W-:Y:S01]  /*4d50*/  FMUL.FTZ R8, R23.reuse, R117 ;  /* 0x0000007517087220 */ /* 0x040fe20000410000 */
[----:B------:R-:W1:Y:S01]  /*4d60*/  SHFL.DOWN PT, R10, R13, 0x10, 0x1f ;  /* 0x0a001f000d0a7f89 */ /* 0x000e6200000e0000 */
[CC--:B------:R-:W-:Y:S02]  /*4d70*/  FFMA.FTZ R11, R22.reuse, R120.reuse, -R9 ;  /* 0x00000078160b7223 */ /* 0x0c0fe40000010809 */
[----:B------:R-:W-:Y:S02]  /*4d80*/  FMUL.FTZ R9, R23, R120 ;  /* 0x0000007817097220 */ /* 0x000fe40000410000 */
[----:B------:R-:W-:-:S02]  /*4d90*/  FFMA.FTZ R8, R22, R111, -R8 ;  /* 0x0000006f16087223 */ /* 0x000fc40000010808 */
[----:B------:R-:W-:Y:S02]  /*4da0*/  FMUL.FTZ R108, R108, R11 ;  /* 0x0000000b6c6c7220 */ /* 0x000fe40000410000 */
[C---:B------:R-:W-:Y:S02]  /*4db0*/  FFMA.FTZ R11, R22.reuse, R122, R9 ;  /* 0x0000007a160b7223 */ /* 0x040fe40000010009 */
[----:B------:R-:W-:Y:S02]  /*4dc0*/  FMUL.FTZ R9, R23, R123 ;  /* 0x0000007b17097220 */ /* 0x000fe40000410000 */
[----:B------:R-:W-:Y:S02]  /*4dd0*/  FMUL.FTZ R121, R121, R8 ;  /* 0x0000000879797220 */ /* 0x000fe40000410000 */
[----:B------:R-:W-:Y:S02]  /*4de0*/  FMUL.FTZ R8, R23, R116 ;  /* 0x0000007417087220 */ /* 0x000fe40000410000 */
[----:B------:R-:W-:-:S02]  /*4df0*/  FFMA.FTZ R9, R22, R119, -R9 ;  /* 0x0000007716097223 */ /* 0x000fc40000010809 */
[C---:B------:R-:W-:Y:S02]  /*4e00*/  FMUL.FTZ R119, R23.reuse, R119 ;  /* 0x0000007717777220 */ /* 0x040fe40000410000 */
[C---:B------:R-:W-:Y:S02]  /*4e10*/  FMUL.FTZ R111, R23.reuse, R111 ;  /* 0x0000006f176f7220 */ /* 0x040fe40000410000 */
[-C--:B------:R-:W-:Y:S02]  /*4e20*/  FMUL.FTZ R23, R23, R109.reuse ;  /* 0x0000006d17177220 */ /* 0x080fe40000410000 */
[----:B------:R-:W-:Y:S02]  /*4e30*/  FFMA.FTZ R8, R22, R109, -R8 ;  /* 0x0000006d16087223 */ /* 0x000fe40000010808 */
[----:B------:R-:W-:Y:S02]  /*4e40*/  FMUL.FTZ R9, R124, R9 ;  /* 0x000000097c097220 */ /* 0x000fe40000410000 */
[----:B------:R-:W-:-:S02]  /*4e50*/  FFMA.FTZ R119, R22, R123, R119 ;  /* 0x0000007b16777223 */ /* 0x000fc40000010077 */
[C---:B------:R-:W-:Y:S02]  /*4e60*/  FFMA.FTZ R111, R22.reuse, R117, R111 ;  /* 0x00000075166f7223 */ /* 0x040fe4000001006f */
[----:B------:R-:W-:Y:S02]  /*4e70*/  FFMA.FTZ R23, R22, R116, R23 ;  /* 0x0000007416177223 */ /* 0x000fe40000010017 */
[----:B------:R-:W-:Y:S02]  /*4e80*/  FMUL.FTZ R8, R115, R8 ;  /* 0x0000000873087220 */ /* 0x000fe40000410000 */
[----:B0-----:R-:W-:Y:S02]  /*4e90*/  @!P0 FADD.FTZ R14, R14, R81 ;  /* 0x000000510e0e8221 */ /* 0x001fe40000010000 */
[----:B------:R-:W-:Y:S02]  /*4ea0*/  @!P0 FADD.FTZ R15, R15, R90 ;  /* 0x0000005a0f0f8221 */ /* 0x000fe40000010000 */
[----:B-1----:R-:W-:-:S02]  /*4eb0*/  @!P0 FADD.FTZ R13, R13, R10 ;  /* 0x0000000a0d0d8221 */ /* 0x002fc40000010000 */
        /* <DEDUP_REMOVED lines=29> */
.L_x_12167:
[----:B0-----:R-:W-:Y:S05]  /*5090*/  BSYNC B0 ;  /* 0x0000000000007941 */ /* 0x001fea0003800000 */
.L_x_12166:
        /* <DEDUP_REMOVED lines=21> */
.L_x_12153:
[----:B------:R-:W-:Y:S01]  /*51f0*/  BAR.SYNC.DEFER_BLOCKING 0x0 ;  /* 0x0000000000007b1d */ /* 0x000fe20000010000 */
[----:B------:R-:W-:-:S06]  /*5200*/  IMAD.WIDE R8, R33, 0x10, R2 ;  /* 0x0000001021087825 */ /* 0x000fcc00078e0202 */
[----:B------:R-:W2:Y:S01]  /*5210*/  LDG.E.128 R8, [R8.64] ;  /* 0x0000000608087981 */ /* 0x000ea2000c1e1d00 */
[----:B------:R-:W-:Y:S02]  /*5220*/  F2FP.BF16.PACK_AB R67, R49, R64 ;  /* 0x000000403143723e */ /* 0x000fe400000010ff */
[----:B------:R-:W-:Y:S02]  /*5230*/  F2FP.BF16.PACK_AB R66, R51, R66 ;  /* 0x000000423342723e */ /* 0x000fe400000010ff */
[----:B------:R-:W-:Y:S02]  /*5240*/  F2FP.BF16.PACK_AB R65, R53, R68 ;  /* 0x000000443541723e */ /* 0x000fe400000010ff */
[----:B------:R-:W-:Y:S02]  /*5250*/  F2FP.BF16.PACK_AB R64, R55, R70 ;  /* 0x000000463740723e */ /* 0x000fe400000010ff */
[----:B------:R-:W-:Y:S01]  /*5260*/  IADD3 R44, R35, -0x1, RZ ;  /* 0xffffffff232c7810 */ /* 0x000fe20007ffe0ff */
[----:B--2---:R-:W-:Y:S01]  /*5270*/  STS.128 [R34.X16], R8 ;  /* 0x0000000822007388 */ /* 0x004fe2000000cc00 */
[----:B------:R-:W-:-:S06]  /*5280*/  NOP ;  /* 0x0000000000007918 */ /* 0x000fcc0000000000 */
[----:B------:R-:W0:Y:S04]  /*5290*/  LDS.128 R4, [R34.X16] ;  /* 0x0000000022047984 */ /* 0x000e28000000cc00 */
[----:B------:R-:W-:Y:S06]  /*52a0*/  BAR.SYNC.DEFER_BLOCKING 0x0 ;  /* 0x0000000000007b1d */ /* 0x000fec0000010000 */
[----:B------:R-:W-:Y:S01]  /*52b0*/  STS.128 [R34.X16], R64 ;  /* 0x0000004022007388 */ /* 0x000fe2000000cc00 */
[----:B0-----:R-:W-:-:S05]  /*52c0*/  PRMT R9, RZ, 0x5410, R4 ;  /* 0x00005410ff097816 */ /* 0x001fca0000000004 */
        /* <DEDUP_REMOVED lines=13> */
[----:B------:R-:W-:-:S07]  /*53a0*/  @!P0 FMUL.FTZ R8, R13, -1.4426950216293334961 ;  /* 0xbfb8aa3b0d088820 */ /* 0x000fce0000410000 */
[----:B------:R-:W1:Y:S01]  /*53b0*/  @!P0 MUFU.EX2 R8, R8 ;  /* 0x0000000800088308 */ /* 0x000e620000000800 */
[----:B0-----:R-:W-:Y:S02]  /*53c0*/  @!P6 FADD.FTZ R5, R4, 1 ;  /* 0x3f8000000405e421 */ /* 0x001fe40000010000 */
[----:B------:R-:W-:-:S05]  /*53d0*/  @!P1 FMUL.FTZ R4, R9, -1.4426950216293334961 ;  /* 0xbfb8aa3b09049820 */ /* 0x000fca0000410000 */
[----:B------:R0:W2:Y:S01]  /*53e0*/  @!P6 MUFU.RCP R12, R5 ;  /* 0x00000005000ce308 */ /* 0x0000a20000001000 */
[----:B-1----:R-:W-:-:S07]  /*53f0*/  @!P0 FADD.FTZ R8, R8, 1 ;  /* 0x3f80000008088421 */ /* 0x002fce0000010000 */
[----:B------:R-:W1:Y:S01]  /*5400*/  @!P1 MUFU.EX2 R4, R4 ;  /* 0x0000000400049308 */ /* 0x000e620000000800 */
[----:B0-----:R-:W-:-:S05]  /*5410*/  PRMT R5, RZ, 0x5410, R6 ;  /* 0x00005410ff057816 */ /* 0x001fca0000000006 */
[----:B------:R-:W-:Y:S01]  /*5420*/  FADD.FTZ R11, R5, R28 ;  /* 0x0000001c050b7221 */ /* 0x000fe20000010000 */
[----:B------:R-:W-:Y:S01]  /*5430*/  PRMT R5, RZ, 0x7610, R6 ;  /* 0x00007610ff057816 */ /* 0x000fe20000000006 */
[----:B--2---:R-:W-:Y:S01]  /*5440*/  @!P6 FMUL.FTZ R57, R57, R12 ;  /* 0x0000000c3939e220 */ /* 0x004fe20000410000 */
[----:B------:R-:W0:Y:S01]  /*5450*/  @!P0 MUFU.RCP R23, R8 ;  /* 0x0000000800178308 */ /* 0x000e220000001000 */
[----:B------:R-:W-:Y:S01]  /*5460*/  @!P2 FMUL.FTZ R6, R10, -1.4426950216293334961 ;  /* 0xbfb8aa3b0a06a820 */ /* 0x000fe20000410000 */
[----:B------:R-:W-:Y:S01]  /*5470*/  FSETP.GTU.FTZ.AND P3, PT, R11, 20, PT ;  /* 0x41a000000b00780b */ /* 0x000fe20003f7c000 */
[--C-:B------:R-:W-:Y:S01]  /*5480*/  FADD.FTZ R9, R5, R28.reuse ;  /* 0x0000001c05097221 */ /* 0x100fe20000010000 */
[--C-:B------:R-:W-:Y:S02]  /*5490*/  PRMT R5, RZ, 0x5410, R7.reuse ;  /* 0x00005410ff057816 */ /* 0x100fe40000000007 */
[----:B------:R-:W-:Y:S01]  /*54a0*/  PRMT R7, RZ, 0x7610, R7 ;  /* 0x00007610ff077816 */ /* 0x000fe20000000007 */
[----:B-1----:R-:W-:Y:S01]  /*54b0*/  @!P1 FADD.FTZ R4, R4, 1 ;  /* 0x3f80000004049421 */ /* 0x002fe20000010000 */
[----:B------:R-:W-:Y:S01]  /*54c0*/  FSETP.GTU.FTZ.AND P4, PT, R9, 20, PT ;  /* 0x41a000000900780b */ /* 0x000fe20003f9c000 */
[--C-:B------:R-:W-:Y:S01]  /*54d0*/  FADD.FTZ R13, R5, R28.reuse ;  /* 0x0000001c050d7221 */ /* 0x100fe20000010000 */
[----:B------:R-:W1:Y:S01]  /*54e0*/  @!P2 MUFU.EX2 R10, R6 ;  /* 0x00000006000aa308 */ /* 0x000e620000000800 */
[----:B------:R-:W-:-:S03]  /*54f0*/  FADD.FTZ R14, R7, R28 ;  /* 0x0000001c070e7221 */ /* 0x000fc60000010000 */
[----:B------:R-:W-:Y:S01]  /*5500*/  FSETP.GTU.FTZ.AND P5, PT, R13, 20, PT ;  /* 0x41a000000d00780b */ /* 0x000fe20003fbc000 */
[----:B------:R-:W-:Y:S01]  /*5510*/  @!P3 FMUL.FTZ R5, R11, -1.4426950216293334961 ;  /* 0xbfb8aa3b0b05b820 */ /* 0x000fe20000410000 */
[----:B------:R-:W-:Y:S01]  /*5520*/  FSETP.GTU.FTZ.AND P6, PT, R14, 20, PT ;  /* 0x41a000000e00780b */ /* 0x000fe20003fdc000 */
[----:B0-----:R-:W-:Y:S01]  /*5530*/  @!P0 FMUL.FTZ R72, R72, R23 ;  /* 0x0000001748488220 */ /* 0x001fe20000410000 */
[----:B------:R-:W0:Y:S03]  /*5540*/  @!P1 MUFU.RCP R24, R4 ;  /* 0x0000000400189308 */ /* 0x000e260000001000 */
[----:B------:R-:W-:-:S05]  /*5550*/  @!P4 FMUL.FTZ R7, R9, -1.4426950216293334961 ;  /* 0xbfb8aa3b0907c820 */ /* 0x000fca0000410000 */
[----:B------:R-:W2:Y:S01]  /*5560*/  @!P3 MUFU.EX2 R5, R5 ;  /* 0x000000050005b308 */ /* 0x000ea20000000800 */
[----:B------:R-:W-:Y:S02]  /*5570*/  @!P5 FMUL.FTZ R11, R13, -1.4426950216293334961 ;  /* 0xbfb8aa3b0d0bd820 */ /* 0x000fe40000410000 */
[----:B------:R-:W-:Y:S01]  /*5580*/  @!P6 FMUL.FTZ R12, R14, -1.4426950216293334961 ;  /* 0xbfb8aa3b0e0ce820 */ /* 0x000fe20000410000 */
[----:B------:R-:W-:Y:S01]  /*5590*/  SHF.L.U32 R14, R44, 0x8, RZ ;  /* 0x000000082c0e7819 */ /* 0x000fe200000006ff */
[----:B-1----:R-:W-:-:S03]  /*55a0*/  @!P2 FADD.FTZ R10, R10, 1 ;  /* 0x3f8000000a0aa421 */ /* 0x002fc60000010000 */
[----:B------:R-:W1:Y:S01]  /*55b0*/  @!P4 MUFU.EX2 R7, R7 ;  /* 0x000000070007c308 */ /* 0x000e620000000800 */
[----:B------:R-:W-:Y:S01]  /*55c0*/  SHF.R.S32.HI R15, RZ, 0x1f, R14 ;  /* 0x0000001fff0f7819 */ /* 0x000fe2000001140e */
[----:B0-----:R-:W-:-:S06]  /*55d0*/  @!P1 FMUL.FTZ R59, R59, R24 ;  /* 0x000000183b3b9220 */ /* 0x001fcc0000410000 */
[----:B------:R1:W0:Y:S01]  /*55e0*/  @!P5 MUFU.EX2 R6, R11 ;  /* 0x0000000b0006d308 */ /* 0x0002220000000800 */
[----:B--2---:R-:W-:-:S07]  /*55f0*/  @!P3 FADD.FTZ R9, R5, 1 ;  /* 0x3f8000000509b421 */ /* 0x004fce0000010000 */
[----:B------:R2:W3:Y:S01]  /*5600*/  @!P6 MUFU.EX2 R13, R12 ;  /* 0x0000000c000de308 */ /* 0x0004e20000000800 */
[----:B-1----:R-:W-:-:S07]  /*5610*/  @!P4 FADD.FTZ R11, R7, 1 ;  /* 0x3f800000070bc421 */ /* 0x002fce0000010000 */
[----:B------:R1:W4:Y:S01]  /*5620*/  @!P3 MUFU.RCP R40, R9 ;  /* 0x000000090028b308 */ /* 0x0003220000001000 */
[----:B--2---:R-:W-:-:S04]  /*5630*/  IMAD R12, R30, c[0x0][0x2d8], RZ ;  /* 0x0000b6001e0c7a24 */ /* 0x004fc800078e02ff */
[----:B------:R-:W-:Y:S02]  /*5640*/  IMAD R41, R29, c[0x0][0x2dc], R12 ;  /* 0x0000b7001d297a24 */ /* 0x000fe400078e020c */
[----:B0-----:R-:W-:Y:S01]  /*5650*/  @!P5 FADD.FTZ R12, R6, 1 ;  /* 0x3f800000060cd421 */ /* 0x001fe20000010000 */
[----:B------:R-:W-:-:S06]  /*5660*/  NOP ;  /* 0x0000000000007918 */ /* 0x000fcc0000000000 */
[----:B------:R-:W0:Y:S01]  /*5670*/  LDS.128 R4, [R34.X16] ;  /* 0x0000000022047984 */ /* 0x000e22000000cc00 */
[----:B-1----:R-:W-:Y:S01]  /*5680*/  IMAD.WIDE.U32 R8, R29, c[0x0][0x2d8], R14 ;  /* 0x0000b6001d087a25 */ /* 0x002fe200078e000e */
[----:B------:R1:W2:Y:S03]  /*5690*/  @!P5 MUFU.RCP R42, R12 ;  /* 0x0000000c002ad308 */ /* 0x0002a60000001000 */
[----:B---3--:R-:W-:Y:S01]  /*56a0*/  @!P6 FADD.FTZ R22, R13, 1 ;  /* 0x3f8000000d16e421 */ /* 0x008fe20000010000 */
[----:B------:R-:W-:Y:S01]  /*56b0*/  IADD3 R9, R9, R41, RZ ;  /* 0x0000002909097210 */ /* 0x000fe20007ffe0ff */
[----:B------:R-:W-:Y:S02]  /*56c0*/  IMAD R13, R27, c[0x0][0x2e0], RZ ;  /* 0x0000b8001b0d7a24 */ /* 0x000fe400078e02ff */
[----:B----4-:R-:W-:Y:S01]  /*56d0*/  @!P3 FMUL.FTZ R61, R61, R40 ;  /* 0x000000283d3db220 */ /* 0x010fe20000410000 */
[----:B------:R-:W3:Y:S01]  /*56e0*/  @!P4 MUFU.RCP R25, R11 ;  /* 0x0000000b0019c308 */ /* 0x000ee20000001000 */
[----:B------:R-:W-:Y:S01]  /*56f0*/  IMAD R13, R0, c[0x0][0x2e4], R13 ;  /* 0x0000b900000d7a24 */ /* 0x000fe200078e020d */
[----:B------:R-:W-:Y:S01]  /*5700*/  F2FP.BF16.PACK_AB R40, R72, R57 ;  /* 0x000000394828723e */ /* 0x000fe200000010ff */
[----:B------:R-:W-:Y:S01]  /*5710*/  IMAD.WIDE.U32 R8, R0, c[0x0][0x2e0], R8 ;  /* 0x0000b80000087a25 */ /* 0x000fe200078e0008 */
[----:B------:R-:W-:-:S03]  /*5720*/  IADD3 R36, P3, R36, -0x200, RZ ;  /* 0xfffffe0024247810 */ /* 0x000fc60007f7e0ff */
[----:B------:R-:W-:Y:S01]  /*5730*/  IMAD.WIDE.U32 R14, R29, c[0x0][0x2f8], R14 ;  /* 0x0000be001d0e7a25 */ /* 0x000fe200078e000e */
[----:B------:R-:W-:Y:S01]  /*5740*/  IADD3 R9, R9, R13, RZ ;  /* 0x0000000d09097210 */ /* 0x000fe20007ffe0ff */
[----:B------:R4:W5:Y:S01]  /*5750*/  @!P6 MUFU.RCP R41, R22 ;  /* 0x000000160029e308 */ /* 0x0009620000001000 */
[C---:B-1----:R-:W-:Y:S01]  /*5760*/  LEA R12, P0, R8.reuse, c[0x0][0x330], 0x1 ;  /* 0x0000cc00080c7a11 */ /* 0x042fe200078008ff */
[----:B--2---:R-:W-:Y:S01]  /*5770*/  @!P5 FMUL.FTZ R63, R63, R42 ;  /* 0x0000002a3f3fd220 */ /* 0x004fe20000410000 */
[----:B------:R-:W-:Y:S01]  /*5780*/  IADD3.X R37, R37, -0x1, RZ, P3, !PT ;  /* 0xffffffff25257810 */ /* 0x000fe20001ffe4ff */
[----:B------:R-:W-:Y:S01]  /*5790*/  FADD.FTZ R57, R57, R32 ;  /* 0x0000002039397221 */ /* 0x000fe20000010000 */
[----:B------:R-:W-:Y:S01]  /*57a0*/  LEA.HI.X R13, R8, c[0x0][0x334], R9, 0x1, P0 ;  /* 0x0000cd00080d7a11 */ /* 0x000fe200000f0c09 */
[----:B---3--:R-:W-:Y:S02]  /*57b0*/  @!P4 FMUL.FTZ R76, R76, R25 ;  /* 0x000000194c4cc220 */ /* 0x008fe40000410000 */
[----:B------:R-:W1:Y:S01]  /*57c0*/  @!P2 MUFU.RCP R11, R10 ;  /* 0x0000000a000ba308 */ /* 0x000e620000001000 */
[----:B----4-:R-:W-:-:S02]  /*57d0*/  IMAD R22, R30, c[0x0][0x2f8], RZ ;  /* 0x0000be001e167a24 */ /* 0x010fc400078e02ff */
[----:B------:R-:W-:Y:S01]  /*57e0*/  IMAD.WIDE R12, R33, 0x10, R12 ;  /* 0x00000010210c7825 */ /* 0x000fe200078e020c */
[----:B------:R-:W-:-:S03]  /*57f0*/  F2FP.BF16.PACK_AB R42, R76, R61 ;  /* 0x0000003d4c2a723e */ /* 0x000fc600000010ff */
[----:B------:R-:W-:Y:S02]  /*5800*/  IMAD R23, R29, c[0x0][0x2fc], R22 ;  /* 0x0000bf001d177a24 */ /* 0x000fe400078e0216 */
[----:B-----5:R-:W-:Y:S02]  /*5810*/  @!P6 FMUL.FTZ R78, R78, R41 ;  /* 0x000000294e4ee220 */ /* 0x020fe40000410000 */
[----:B------:R-:W-:Y:S01]  /*5820*/  IMAD R25, R27, c[0x0][0x300], RZ ;  /* 0x0000c0001b197a24 */ /* 0x000fe200078e02ff */
[----:B------:R-:W-:Y:S01]  /*5830*/  IADD3 R15, R15, R23, RZ ;  /* 0x000000170f0f7210 */ /* 0x000fe20007ffe0ff */
[----:B0-----:R0:W-:Y:S01]  /*5840*/  STG.E.128 [R12.64], R4 ;  /* 0x000000040c007986 */ /* 0x0011e2000c101d06 */
[----:B------:R-:W-:Y:S01]  /*5850*/  F2FP.BF16.PACK_AB R43, R78, R63 ;  /* 0x0000003f4e2b723e */ /* 0x000fe200000010ff */
[----:B------:R-:W-:Y:S02]  /*5860*/  IMAD R25, R0, c[0x0][0x304], R25 ;  /* 0x0000c10000197a24 */ /* 0x000fe400078e0219 */
[----:B-1----:R-:W-:Y:S01]  /*5870*/  @!P2 FMUL.FTZ R74, R74, R11 ;  /* 0x0000000b4a4aa220 */ /* 0x002fe20000410000 */
[----:B------:R-:W-:Y:S01]  /*5880*/  BAR.SYNC.DEFER_BLOCKING 0x0 ;  /* 0x0000000000007b1d */ /* 0x000fe20000010000 */
[----:B------:R-:W-:Y:S01]  /*5890*/  FADD.FTZ R72, R57, R72 ;  /* 0x0000004839487221 */ /* 0x000fe20000010000 */
[----:B------:R-:W-:-:S02]  /*58a0*/  IADD3 R38, P2, R38, -0x200, RZ ;  /* 0xfffffe0026267810 */ /* 0x000fc40007f5e0ff */
[----:B------:R-:W-:Y:S01]  /*58b0*/  F2FP.BF16.PACK_AB R41, R74, R59 ;  /* 0x0000003b4a29723e */ /* 0x000fe200000010ff */
[----:B------:R-:W-:Y:S01]  /*58c0*/  FADD.FTZ R59, R72, R59 ;  /* 0x0000003b483b7221 */ /* 0x000fe20000010000 */
[----:B------:R-:W-:-:S03]  /*58d0*/  IADD3.X R39, R39, -0x1, RZ, P2, !PT ;  /* 0xffffffff27277810 */ /* 0x000fc600017fe4ff */
[----:B------:R-:W-:Y:S02]  /*58e0*/  FADD.FTZ R74, R59, R74 ;  /* 0x0000004a3b4a7221 */ /* 0x000fe40000010000 */
[----:B0-----:R-:W-:-:S04]  /*58f0*/  IMAD.WIDE.U32 R4, R0, c[0x0][0x300], R14 ;  /* 0x0000c00000047a25 */ /* 0x001fc800078e000e */
[----:B------:R-:W-:Y:S01]  /*5900*/  FADD.FTZ R61, R74, R61 ;  /* 0x0000003d4a3d7221 */ /* 0x000fe20000010000 */
[----:B------:R-:W-:Y:S02]  /*5910*/  IADD3 R5, R5, R25, RZ ;  /* 0x0000001905057210 */ /* 0x000fe40007ffe0ff */
[----:B------:R-:W-:Y:S01]  /*5920*/  LEA R6, P0, R4, c[0x0][0x340], 0x1 ;  /* 0x0000d00004067a11 */ /* 0x000fe200078008ff */
[----:B------:R-:W-:Y:S01]  /*5930*/  FADD.FTZ R76, R61, R76 ;  /* 0x0000004c3d4c7221 */ /* 0x000fe20000010000 */
[----:B------:R-:W-:Y:S01]  /*5940*/  STS.128 [R34.X16], R40 ;  /* 0x0000002822007388 */ /* 0x000fe2000000cc00 */
[----:B------:R-:W-:-:S06]  /*5950*/  NOP ;  /* 0x0000000000007918 */ /* 0x000fcc0000000000 */
[----:B------:R-:W0:Y:S01]  /*5960*/  LDS.128 R8, [R34.X16] ;  /* 0x0000000022087984 */ /* 0x000e22000000cc00 */
[----:B------:R-:W-:Y:S01]  /*5970*/  LEA.HI.X R7, R4, c[0x0][0x344], R5, 0x1, P0 ;  /* 0x0000d10004077a11 */ /* 0x000fe200000f0c05 */
[----:B------:R-:W-:Y:S01]  /*5980*/  FADD.FTZ R63, R76, R63 ;  /* 0x0000003f4c3f7221 */ /* 0x000fe20000010000 */
[----:B------:R-:W-:Y:S02]  /*5990*/  ISETP.GT.AND P0, PT, R35, 0x1, PT ;  /* 0x000000012300780c */ /* 0x000fe40003f04270 */
[----:B------:R-:W-:Y:S01]  /*59a0*/  MOV R35, R44 ;  /* 0x0000002c00237202 */ /* 0x000fe20000000f00 */
[----:B------:R-:W-:Y:S01]  /*59b0*/  IMAD.WIDE R4, R33, 0x10, R6 ;  /* 0x0000001021047825 */ /* 0x000fe200078e0206 */
[----:B------:R-:W-:-:S03]  /*59c0*/  IADD3 R6, P1, R2, -0x200, RZ ;  /* 0xfffffe0002067810 */ /* 0x000fc60007f3e0ff */
[----:B------:R-:W-:Y:S01]  /*59d0*/  FADD.FTZ R32, R63, R78 ;  /* 0x0000004e3f207221 */ /* 0x000fe20000010000 */
[----:B------:R-:W-:Y:S01]  /*59e0*/  IADD3.X R7, R3, -0x1, RZ, P1, !PT ;  /* 0xffffffff03077810 */ /* 0x000fe20000ffe4ff */
[----:B0-----:R0:W-:Y:S04]  /*59f0*/  STG.E.128 [R4.64], R8 ;  /* 0x0000000804007986 */ /* 0x0011e8000c101d06 */
[----:B------:R-:W-:Y:S01]  /*5a00*/  @!P0 CALL.REL.NOINC `(.L_x_12136) ;  /* 0x0000001000008944 */ /* 0x000fe20003c00000 */
[----:B------:R-:W-:Y:S05]  /*5a10*/  BRA `(.L_x_12169) ;  /* 0xffffab0000007947 */ /* 0x000fea000383ffff */
.L_x_12136:
[----:B------:R-:W-:Y:S02]  /*5a20*/  ISETP.NE.U32.AND P0, PT, RZ, c[0x0][0x328], PT ;  /* 0x0000ca00ff007a0c */ /* 0x000fe40003f05070 */
[----:B------:R-:W-:Y:S02]  /*5a30*/  ISETP.NE.U32.AND P2, PT, RZ, c[0x0][0x348], PT ;  /* 0x0000d200ff007a0c */ /* 0x000fe40003f45070 */
[----:B------:R-:W-:-:S02]  /*5a40*/  ISETP.NE.AND.EX P1, PT, RZ, c[0x0][0x32c], PT, P0 ;  /* 0x0000cb00ff007a0c */ /* 0x000fc40003f25300 */
[----:B------:R-:W-:-:S11]  /*5a50*/  ISETP.NE.AND.EX P0, PT, RZ, c[0x0][0x34c], PT, P2 ;  /* 0x0000d300ff007a0c */ /* 0x000fd60003f05320 */
[----:B------:R-:W-:Y:S05]  /*5a60*/  @!P1 BRA `(.L_x_12170) ;  /* 0x0000014000009947 */ /* 0x000fea0003800000 */
[----:B------:R-:W1:Y:S01]  /*5a70*/  SHFL.DOWN P1, R2, R31, 0x1, 0x1f ;  /* 0x08201f001f027f89 */ /* 0x000e620000020000 */
[----:B------:R-:W-:Y:S03]  /*5a80*/  BSSY B0, `(.L_x_12170) ;  /* 0x0000012000007945 */ /* 0x000fe60003800000 */
[----:B------:R-:W2:Y:S01]  /*5a90*/  S2R R7, SR_LANEID ;  /* 0x0000000000077919 */ /* 0x000ea20000000000 */
[----:B-1----:R-:W-:Y:S01]  /*5aa0*/  @P1 FADD R2, R2, R31 ;  /* 0x0000001f02021221 */ /* 0x002fe20000000000 */
[----:B--2---:R-:W-:-:S04]  /*5ab0*/  ISETP.NE.AND P2, PT, R7, RZ, PT ;  /* 0x000000ff0700720c */ /* 0x004fc80003f45270 */
[----:B------:R-:W1:Y:S04]  /*5ac0*/  SHFL.DOWN P1, R3, R2, 0x2, 0x1f ;  /* 0x08401f0002037f89 */ /* 0x000e680000020000 */
[----:B------:R-:W2:Y:S01]  /*5ad0*/  S2R R7, SR_TID.X ;  /* 0x0000000000077919 */ /* 0x000ea20000002100 */
[----:B-1----:R-:W-:-:S05]  /*5ae0*/  @P1 FADD R3, R2, R3 ;  /* 0x0000000302031221 */ /* 0x002fca0000000000 */
[----:B0-----:R-:W0:Y:S02]  /*5af0*/  SHFL.DOWN P1, R4, R3, 0x4, 0x1f ;  /* 0x08801f0003047f89 */ /* 0x001e240000020000 */
        /* <DEDUP_REMOVED lines=10> */
.L_x_12171:
[----:B0-----:R-:W-:Y:S05]  /*5ba0*/  BSYNC B0 ;  /* 0x0000000000007941 */ /* 0x001fea0003800000 */
.L_x_12170:
        /* <DEDUP_REMOVED lines=8> */
[----:B------:R-:W1:Y:S02]  /*5c30*/  SHFL.DOWN P0, R2, R3, 0x2, 0x1f ;  /* 0x08401f0003027f89 */ /* 0x000e640000000000 */
[----:B-1----:R-:W-:-:S05]  /*5c40*/  @P0 FADD R2, R3, R2 ;  /* 0x0000000203020221 */ /* 0x002fca0000000000 */
[----:B0-----:R-:W0:Y:S02]  /*5c50*/  SHFL.DOWN P0, R5, R2, 0x4, 0x1f ;  /* 0x08801f0002057f89 */ /* 0x001e240000000000 */
        /* <DEDUP_REMOVED lines=12> */
.L_x_12173:
[----:B------:R-:W1:Y:S02]  /*5d20*/  S2R R21, SR_TID.X ;  /* 0x0000000000157919 */ /* 0x000e640000002100 */
.L_x_12174:
[----:B0-----:R-:W-:Y:S05]  /*5d30*/  BSYNC B0 ;  /* 0x0000000000007941 */ /* 0x001fea0003800000 */
.L_x_12172:
        /* <DEDUP_REMOVED lines=22> */
.L_x_12175:
        /* <DEDUP_REMOVED lines=64> */
.L_x_12176:
        /* <DEDUP_REMOVED lines=14> */
.L_x_14738:


//--------------------- .text._Z25selective_scan_bwd_kernelI32Selective_Scan_bwd_kernel_traitsILi32ELi8ELb1ELb0ELb0ELb1ELb1EN3c108BFloat16ENS1_7complexIfEEEEv12SSMParamsBwd --------------------------
	.section	.text._Z25selective_scan_bwd_kernelI32Selective_Scan_bwd_kernel_traitsILi32ELi8ELb1ELb0ELb0ELb1ELb1EN3c108BFloat16ENS1_7complexIfEEEEv12SSMParamsBwd,"ax",@progbits
	.sectioninfo	@"SHI_REGISTERS=143"
	.align	128
        .global         _Z25selective_scan_bwd_kernelI32Selective_Scan_bwd_kernel_traitsILi32ELi8ELb1ELb0ELb0ELb1ELb1EN3c108BFloat16ENS1_7complexIfEEEEv12SSMParamsBwd
        .type           _Z25selective_scan_bwd_kernelI32Selective_Scan_bwd_kernel_traitsILi32ELi8ELb1ELb0ELb0ELb1ELb1EN3c108BFloat16ENS1_7complexIfEEEEv12SSMParamsBwd,@function
        .size           _Z25selective_scan_bwd_kernelI32Selective_Scan_bwd_kernel_traitsILi32ELi8ELb1ELb0ELb0ELb1ELb1EN3c108BFloat16ENS1_7complexIfEEEEv12SSMParamsBwd,(.L_x_14739 - _Z25selective_scan_bwd_kernelI32Selective_Scan_bwd_kernel_traitsILi32ELi8ELb1ELb0ELb0ELb1ELb1EN3c108BFloat16ENS1_7complexIfEEEEv12SSMParamsBwd)
        .other          _Z25selective_scan_bwd_kernelI32Selective_Scan_bwd_kernel_traitsILi32ELi8ELb1ELb0ELb0ELb1ELb1EN3c108BFloat16ENS1_7complexIfEEEEv12SSMParamsBwd,@"STO_CUDA_ENTRY STV_DEFAULT"
_Z25selective_scan_bwd_kernelI32Selective_Scan_bwd_kernel_traitsILi32ELi8ELb1ELb0ELb0ELb1ELb1EN3c108BFloat16ENS1_7complexIfEEEEv12SSMParamsBwd:
.text._Z25selective_scan_bwd_kernelI32Selective_Scan_bwd_kernel_traitsILi32ELi8ELb1ELb0ELb0ELb1ELb1EN3c108BFloat16ENS1_7complexIfEEEEv12SSMParamsBwd:
        /* <DEDUP_REMOVED lines=15> */
[----:B------:R-:W-:Y:S01]  /*00f0*/  @P1 LEA R8, P3, R38, c[0x0][0x250], 0x2 ;  /* 0x0000940026081a11 */ /* 0x000fe200078610ff */
[----:B------:R-:W-:Y:S01]  /*0100*/  IMAD R11, R34, c[0x0][0x1d4], R5 ;  /* 0x00007500220b7a24 */ /* 0x000fe200078e0205 */
[--C-:B------:R-:W-:Y:S01]  /*0110*/  @P0 LEA.HI.X R7, R38, c[0x0][0x23c], R37.reuse, 0x2, P2 ;  /* 0x00008f0026070a11 */ /* 0x100fe200010f1425 */
[----:B------:R-:W-:Y:S01]  /*0120*/  IMAD.WIDE.U32 R2, R34, c[0x0][0x1d0], RZ ;  /* 0x0000740022027a25 */ /* 0x000fe200078e00ff */
[----:B------:R-:W-:-:S03]  /*0130*/  @P1 LEA.HI.X R9, R38, c[0x0][0x254], R37, 0x2, P3 ;  /* 0x0000950026091a11 */ /* 0x000fc600018f1425 */
[----:B------:R-:W-:Y:S01]  /*0140*/  IMAD R15, R33, c[0x0][0x278], RZ ;  /* 0x00009e00210f7a24 */ /* 0x000fe200078e02ff */
[----:B------:R0:W5:Y:S01]  /*0150*/  @P0 LDG.E R36, [R6.64] ;  /* 0x0000000606240981 */ /* 0x000162000c1e1900 */
[----:B------:R-:W-:-:S04]  /*0160*/  IMAD.WIDE.U32 R4, R34, c[0x0][0x1e0], RZ ;  /* 0x0000780022047a25 */ /* 0x000fc800078e00ff */
[C---:B------:R-:W-:Y:S01]  /*0170*/  IMAD R13, R34.reuse, c[0x0][0x1e4], R13 ;  /* 0x00007900220d7a24 */ /* 0x040fe200078e020d */
[----:B------:R-:W-:Y:S01]  /*0180*/  IADD3 R3, R3, R11, RZ ;  /* 0x0000000b03037210 */ /* 0x000fe20007ffe0ff */
[C---:B------:R-:W-:Y:S01]  /*0190*/  IMAD R15, R34.reuse, c[0x0][0x27c], R15 ;  /* 0x00009f00220f7a24 */ /* 0x040fe200078e020f */
[----:B------:R1:W5:Y:S01]  /*01a0*/  @P1 LDG.E R35, [R8.64] ;  /* 0x0000000608231981 */ /* 0x000362000c1e1900 */
[----:B------:R-:W-:Y:S01]  /*01b0*/  ISETP.NE.U32.AND P0, PT, RZ, c[0x0][0x260], PT ;  /* 0x00009800ff007a0c */ /* 0x000fe20003f05070 */
[----:B0-----:R-:W-:Y:S01]  /*01c0*/  IMAD.WIDE.U32 R6, R34, c[0x0][0x278], RZ ;  /* 0x00009e0022067a25 */ /* 0x001fe200078e00ff */
[----:B------:R-:W-:Y:S01]  /*01d0*/  IADD3 R5, R5, R13, RZ ;  /* 0x0000000d05057210 */ /* 0x000fe20007ffe0ff */
[----:B------:R-:W-:Y:S01]  /*01e0*/  CS2R R18, SRZ ;  /* 0x0000000000127805 */ /* 0x000fe2000001ff00 */
[----:B------:R-:W-:Y:S01]  /*01f0*/  ISETP.NE.AND.EX P0, PT, RZ, c[0x0][0x264], PT, P0 ;  /* 0x00009900ff007a0c */ /* 0x000fe20003f05300 */
[----:B------:R-:W-:Y:S01]  /*0200*/  IMAD R13, R37, c[0x0][0x1d8], RZ ;  /* 0x00007600250d7a24 */ /* 0x000fe200078e02ff */
[----:B------:R-:W-:Y:S01]  /*0210*/  IADD3 R7, R7, R15, RZ ;  /* 0x0000000f07077210 */ /* 0x000fe20007ffe0ff */
[----:B------:R-:W-:Y:S01]  /*0220*/  IMAD R15, R37, c[0x0][0x1e8], RZ ;  /* 0x00007a00250f7a24 */ /* 0x000fe200078e02ff */
[----:B------:R-:W-:Y:S01]  /*0230*/  HFMA2.MMA R39, -RZ, RZ, 0, 0 ;  /* 0x00000000ff277435 */ /* 0x000fe200000001ff */
[----:B-1----:R-:W-:Y:S01]  /*0240*/  MOV R8, c[0x0][0x174] ;  /* 0x00005d0000087a02 */ /* 0x002fe20000000f00 */
[----:B------:R-:W-:Y:S01]  /*0250*/  IMAD.WIDE.U32 R2, R38, c[0x0][0x1d8], R2 ;  /* 0x0000760026027a25 */ /* 0x000fe200078e0002 */
[----:B------:R-:W-:-:S02]  /*0260*/  MOV R32, RZ ;  /* 0x000000ff00207202 */ /* 0x000fc40000000f00 */
[----:B------:R-:W-:Y:S01]  /*0270*/  LEA R9, R8, 0xffffff00, 0x8 ;  /* 0xffffff0008097811 */ /* 0x000fe200078e40ff */
[----:B------:R-:W-:Y:S01]  /*0280*/  IMAD.WIDE.U32 R4, R38, c[0x0][0x1e8], R4 ;  /* 0x00007a0026047a25 */ /* 0x000fe200078e0004 */
[----:B------:R-:W-:Y:S02]  /*0290*/  ISETP.GE.AND P3, PT, R8, 0x1, PT ;  /* 0x000000010800780c */ /* 0x000fe40003f66270 */
[----:B------:R-:W-:Y:S01]  /*02a0*/  SHF.R.S32.HI R11, RZ, 0x1f, R9 ;  /* 0x0000001fff0b7819 */ /* 0x000fe20000011409 */
[C---:B------:R-:W-:Y:S01]  /*02b0*/  IMAD R13, R38.reuse, c[0x0][0x1dc], R13 ;  /* 0x00007700260d7a24 */ /* 0x040fe200078e020d */
[C---:B------:R-:W-:Y:S01]  /*02c0*/  IADD3 R29, P1, R9.reuse, R2, RZ ;  /* 0x00000002091d7210 */ /* 0x040fe20007f3e0ff */
[C---:B------:R-:W-:Y:S01]  /*02d0*/  IMAD R15, R38.reuse, c[0x0][0x1ec], R15 ;  /* 0x00007b00260f7a24 */ /* 0x040fe200078e020f */
[----:B------:R-:W-:Y:S01]  /*02e0*/  IADD3 R0, P2, R9, R4, RZ ;  /* 0x0000000409007210 */ /* 0x000fe20007f5e0ff */
[----:B------:R-:W-:Y:S01]  /*02f0*/  IMAD R17, R37, c[0x0][0x280], RZ ;  /* 0x0000a00025117a24 */ /* 0x000fe200078e02ff */
[C---:B------:R-:W-:Y:S01]  /*0300*/  IADD3.X R4, R11.reuse, R3, R13, P1, !PT ;  /* 0x000000030b047210 */ /* 0x040fe20000ffe40d */
[----:B------:R-:W-:Y:S01]  /*0310*/  IMAD.WIDE.U32 R6, R38, c[0x0][0x280], R6 ;  /* 0x0000a00026067a25 */ /* 0x000fe200078e0006 */
[----:B------:R-:W-:-:S02]  /*0320*/  IADD3.X R5, R11, R5, R15, P2, !PT ;  /* 0x000000050b057210 */ /* 0x000fc400017fe40f */
[----:B------:R-:W-:Y:S01]  /*0330*/  ISETP.NE.U32.AND P1, PT, RZ, c[0x0][0x328], PT ;  /* 0x0000ca00ff007a0c */ /* 0x000fe20003f25070 */
[----:B------:R-:W-:Y:S01]  /*0340*/  IMAD R17, R38, c[0x0][0x284], R17 ;  /* 0x0000a10026117a24 */ /* 0x000fe200078e0211 */
[----:B------:R-:W-:Y:S02]  /*0350*/  ISETP.NE.U32.AND P2, PT, RZ, c[0x0][0x348], PT ;  /* 0x0000d200ff007a0c */ /* 0x000fe40003f45070 */
[----:B------:R-:W-:Y:S02]  /*0360*/  IADD3 R9, P4, R9, R6, RZ ;  /* 0x0000000609097210 */ /* 0x000fe40007f9e0ff */
[----:B------:R-:W-:Y:S02]  /*0370*/  LEA R2, P5, R0, c[0x0][0x248], 0x1 ;  /* 0x0000920000027a11 */ /* 0x000fe400078a08ff */
[----:B------:R-:W-:Y:S02]  /*0380*/  ISETP.NE.AND.EX P1, PT, RZ, c[0x0][0x32c], PT, P1 ;  /* 0x0000cb00ff007a0c */ /* 0x000fe40003f25310 */
[----:B------:R-:W-:-:S02]  /*0390*/  ISETP.NE.AND.EX P2, PT, RZ, c[0x0][0x34c], PT, P2 ;  /* 0x0000d300ff007a0c */ /* 0x000fc40003f45320 */
[----:B------:R-:W-:Y:S02]  /*03a0*/  IADD3.X R6, R11, R7, R17, P4, !PT ;  /* 0x000000070b067210 */ /* 0x000fe400027fe411 */
[----:B------:R-:W-:Y:S01]  /*03b0*/  LEA.HI.X R7, R0, c[0x0][0x24c], R5, 0x1, P5 ;  /* 0x0000930000077a11 */ /* 0x000fe200028f0c05 */
[----:B------:R-:W-:Y:S01]  /*03c0*/  @P0 IMAD R0, R34, c[0x0][0x164], R38 ;  /* 0x0000590022000a24 */ /* 0x000fe200078e0226 */
[C---:B------:R-:W-:Y:S01]  /*03d0*/  LEA R28, P4, R29.reuse, c[0x0][0x240], 0x1 ;  /* 0x000090001d1c7a11 */ /* 0x040fe200078808ff */
[----:B------:R-:W-:Y:S01]  /*03e0*/  CS2R R16, SRZ ;  /* 0x0000000000107805 */ /* 0x000fe2000001ff00 */
        /* <DEDUP_REMOVED lines=14> */
[----:B------:R-:W-:Y:S02]  /*04d0*/  MOV R6, R2 ;  /* 0x0000000200067202 */ /* 0x000fe40000000f00 */
[----:B------:R-:W-:Y:S01]  /*04e0*/  MOV R0, c[0x0][0x174] ;  /* 0x00005d0000007a02 */ /* 0x000fe20000000f00 */
[----:B------:R-:W1:Y:S01]  /*04f0*/  S2R R30, SR_LANEID ;  /* 0x00000000001e7919 */ /* 0x000e620000000000 */
[----:B------:R-:W-:-:S02]  /*0500*/  MOV R32, RZ ;  /* 0x000000ff00207202 */ /* 0x000fc40000000f00 */
[----:B------:R-:W-:Y:S02]  /*0510*/  MOV R39, RZ ;  /* 0x000000ff00277202 */ /* 0x000fe40000000f00 */
.L_x_12211:
[----:B------:R-:W-:Y:S01]  /*0520*/  BAR.SYNC.DEFER_BLOCKING 0x0 ;  /* 0x0000000000007b1d */ /* 0x000fe20000010000 */
[----:B0-----:R-:W-:-:S05]  /*0530*/  IMAD.WIDE R2, R31, 0x10, R28 ;  /* 0x000000101f027825 */ /* 0x001fca00078e021c */
[----:B------:R0:W2:Y:S02]  /*0540*/  LDG.E.128 R40, [R2.64] ;  /* 0x0000000602287981 */ /* 0x0000a4000c1e1d00 */
[----:B0-----:R-:W-:Y:S02]  /*0550*/  MOV R2, R6 ;  /* 0x0000000600027202 */ /* 0x001fe40000000f00 */
[----:B------:R-:W-:-:S05]  /*0560*/  MOV R3, R7 ;  /* 0x0000000700037202 */ /* 0x000fca0000000f00 */
[----:B------:R-:W-:Y:S01]  /*0570*/  IMAD.WIDE R12, R31, 0x10, R2 ;  /* 0x000000101f0c7825 */ /* 0x000fe200078e0202 */
[----:B-12---:R0:W-:Y:S01]  /*0580*/  STS.128 [R30.X16], R40 ;  /* 0x000000281e007388 */ /* 0x0061e2000000cc00 */
[----:B------:R-:W-:-:S06]  /*0590*/  NOP ;  /* 0x0000000000007918 */ /* 0x000fcc0000000000 */
[----:B------:R-:W-:Y:S04]  /*05a0*/  LDS.128 R4, [R30.X16] ;  /* 0x000000001e047984 */ /* 0x000fe8000000cc00 */
[----:B------:R-:W-:Y:S06]  /*05b0*/  BAR.SYNC.DEFER_BLOCKING 0x0 ;  /* 0x0000000000007b1d */ /* 0x000fec0000010000 */
[----:B------:R-:W2:Y:S01]  /*05c0*/  LDG.E.128 R44, [R12.64] ;  /* 0x000000060c2c7981 */ /* 0x000ea2000c1e1d00 */
[----:B------:R-:W-:-:S03]  /*05d0*/  IMAD.WIDE R14, R31, 0x10, R26 ;  /* 0x000000101f0e7825 */ /* 0x000fc600078e021a */
[----:B--2---:R-:W-:Y:S01]  /*05e0*/  STS.128 [R30.X16], R44 ;  /* 0x0000002c1e007388 */ /* 0x004fe2000000cc00 */
[----:B------:R-:W-:-:S06]  /*05f0*/  NOP ;  /* 0x0000000000007918 */ /* 0x000fcc0000000000 */
[----:B------:R-:W1:Y:S04]  /*0600*/  LDS.128 R8, [R30.X16] ;  /* 0x000000001e087984 */ /* 0x000e68000000cc00 */
[----:B------:R-:W-:Y:S06]  /*0610*/  BAR.SYNC.DEFER_BLOCKING 0x0 ;  /* 0x0000000000007b1d */ /* 0x000fec0000010000 */
[----:B0-----:R-:W2:Y:S01]  /*0620*/  LDG.E.128 R40, [R14.64] ;  /* 0x000000060e287981 */ /* 0x001ea2000c1e1d00 */
[----:B------:R-:W-:Y:S01]  /*0630*/  LEA R22, R0, 0xffffff00, 0x8 ;  /* 0xffffff0000167811 */ /* 0x000fe200078e40ff */
[----:B------:R-:W-:Y:S01]  /*0640*/  IMAD R25, R33, c[0x0][0x1f0], RZ ;  /* 0x00007c0021197a24 */ /* 0x000fe200078e02ff */
[----:B------:R-:W-:Y:S01]  /*0650*/  BSSY B0, `(.L_x_12178) ;  /* 0x0000045000007945 */ /* 0x000fe20003800000 */
[----:B------:R-:W-:Y:S01]  /*0660*/  IMAD R49, R37, c[0x0][0x1f8], RZ ;  /* 0x00007e0025317a24 */ /* 0x000fe200078e02ff */
[----:B------:R-:W-:Y:S01]  /*0670*/  SHF.R.S32.HI R23, RZ, 0x1f, R22 ;  /* 0x0000001fff177819 */ /* 0x000fe20000011416 */
[----:B------:R-:W-:-:S02]  /*0680*/  IMAD R25, R34, c[0x0][0x1f4], R25 ;  /* 0x00007d0022197a24 */ /* 0x000fc400078e0219 */
[----:B------:R-:W-:Y:S02]  /*0690*/  IMAD R49, R38, c[0x0][0x1fc], R49 ;  /* 0x00007f0026317a24 */ /* 0x000fe400078e0231 */
[----:B------:R-:W-:Y:S01]  /*06a0*/  IMAD.WIDE.U32 R12, R34, c[0x0][0x1f0], R22 ;  /* 0x00007c00220c7a25 */ /* 0x000fe200078e0016 */
[----:B-1----:R-:W-:Y:S02]  /*06b0*/  PRMT R52, RZ, 0x5410, R8 ;  /* 0x00005410ff347816 */ /* 0x002fe40000000008 */
[----:B------:R-:W-:Y:S02]  /*06c0*/  PRMT R44, RZ, 0x5410, R10 ;  /* 0x00005410ff2c7816 */ /* 0x000fe4000000000a */
[----:B------:R-:W-:Y:S01]  /*06d0*/  IADD3 R13, R13, R25, RZ ;  /* 0x000000190d0d7210 */ /* 0x000fe20007ffe0ff */
[--C-:B-----5:R-:W-:Y:S01]  /*06e0*/  FADD.FTZ R52, R52, R35.reuse ;  /* 0x0000002334347221 */ /* 0x120fe20000010000 */
[----:B------:R-:W-:Y:S01]  /*06f0*/  PRMT R8, RZ, 0x7610, R8 ;  /* 0x00007610ff087816 */ /* 0x000fe20000000008 */
[----:B------:R-:W-:Y:S01]  /*0700*/  FADD.FTZ R44, R44, R35 ;  /* 0x000000232c2c7221 */ /* 0x000fe20000010000 */
[----:B------:R-:W-:Y:S01]  /*0710*/  PRMT R48, RZ, 0x5410, R9 ;  /* 0x00005410ff307816 */ /* 0x000fe20000000009 */
[----:B------:R-:W-:Y:S01]  /*0720*/  IMAD.WIDE.U32 R24, R38, c[0x0][0x1f8], R12 ;  /* 0x00007e0026187a25 */ /* 0x000fe200078e000c */
[----:B------:R-:W-:-:S02]  /*0730*/  FSETP.GTU.FTZ.AND P6, PT, R52, 20, PT ;  /* 0x41a000003400780b */ /* 0x000fc40003fdc000 */
[----:B------:R-:W-:Y:S01]  /*0740*/  PRMT R46, RZ, 0x7610, R9 ;  /* 0x00007610ff2e7816 */ /* 0x000fe20000000009 */
[--C-:B------:R-:W-:Y:S01]  /*0750*/  FADD.FTZ R50, R8, R35.reuse ;  /* 0x0000002308327221 */ /* 0x100fe20000010000 */
[----:B------:R-:W-:Y:S01]  /*0760*/  PRMT R10, RZ, 0x7610, R10 ;  /* 0x00007610ff0a7816 */ /* 0x000fe2000000000a */
[--C-:B------:R-:W-:Y:S01]  /*0770*/  FADD.FTZ R48, R48, R35.reuse ;  /* 0x0000002330307221 */ /* 0x100fe20000010000 */
[----:B------:R-:W-:Y:S01]  /*0780*/  IADD3 R25, R25, R49, RZ ;  /* 0x0000003119197210 */ /* 0x000fe20007ffe0ff */
[----:B------:R-:W-:Y:S01]  /*0790*/  FADD.FTZ R46, R46, R35 ;  /* 0x000000232e2e7221 */ /* 0x000fe20000010000 */
[C---:B------:R-:W-:Y:S02]  /*07a0*/  LEA R56, P0, R24.reuse, c[0x0][0x268], 0x1 ;  /* 0x00009a0018387a11 */ /* 0x040fe400078008ff */
[----:B------:R-:W-:Y:S02]  /*07b0*/  PRMT R54, RZ, 0x7610, R11 ;  /* 0x00007610ff367816 */ /* 0x000fe4000000000b */
[----:B------:R-:W-:-:S02]  /*07c0*/  LEA.HI.X R57, R24, c[0x0][0x26c], R25, 0x1, P0 ;  /* 0x00009b0018397a11 */ /* 0x000fc400000f0c19 */
[----:B------:R-:W-:Y:S01]  /*07d0*/  FSETP.GTU.FTZ.AND P5, PT, R50, 20, PT ;  /* 0x41a000003200780b */ /* 0x000fe20003fbc000 */
[----:B------:R-:W-:Y:S01]  /*07e0*/  FADD.FTZ R54, R54, R35 ;  /* 0x0000002336367221 */ /* 0x000fe20000010000 */
[----:B------:R-:W-:Y:S02]  /*07f0*/  FSETP.GTU.FTZ.AND P4, PT, R48, 20, PT ;  /* 0x41a000003000780b */ /* 0x000fe40003f9c000 */
[----:B------:R-:W-:Y:S02]  /*0800*/  FSETP.GTU.FTZ.AND P3, PT, R46, 20, PT ;  /* 0x41a000002e00780b */ /* 0x000fe40003f7c000 */
[----:B------:R-:W-:Y:S01]  /*0810*/  FSETP.GTU.FTZ.AND P2, PT, R44, 20, PT ;  /* 0x41a000002c00780b */ /* 0x000fe20003f5c000 */
[----:B--2---:R0:W-:Y:S01]  /*0820*/  STS.128 [R30.X16], R40 ;  /* 0x000000281e007388 */ /* 0x0041e2000000cc00 */
[----:B------:R-:W-:-:S06]  /*0830*/  NOP ;  /* 0x0000000000007918 */ /* 0x000fcc0000000000 */
[----:B------:R1:W2:Y:S01]  /*0840*/  LDS.128 R12, [R30.X16] ;  /* 0x000000001e0c7984 */ /* 0x0002a2000000cc00 */
[----:B0-----:R-:W-:Y:S01]  /*0850*/  PRMT R40, RZ, 0x5410, R11 ;  /* 0x00005410ff287816 */ /* 0x001fe2000000000b */
[----:B------:R-:W-:-:S04]  /*0860*/  FADD.FTZ R42, R10, R35 ;  /* 0x000000230a2a7221 */ /* 0x000fc80000010000 */
[----:B------:R-:W-:Y:S01]  /*0870*/  FADD.FTZ R40, R40, R35 ;  /* 0x0000002328287221 */ /* 0x000fe20000010000 */
[----:B------:R-:W-:-:S04]  /*0880*/  FSETP.GTU.FTZ.AND P1, PT, R42, 20, PT ;  /* 0x41a000002a00780b */ /* 0x000fc80003f3c000 */
[----:B------:R-:W-:Y:S01]  /*0890*/  FSETP.GTU.FTZ.AND P0, PT, R40, 20, PT ;  /* 0x41a000002800780b */ /* 0x000fe20003f1c000 */
[----:B------:R-:W-:Y:S07]  /*08a0*/  @P6 BRA `(.L_x_12179) ;  /* 0x000001f000006947 */ /* 0x000fee0003800000 */
        /* <DEDUP_REMOVED lines=31> */
.L_x_12179:
[----:B-1----:R-:W-:Y:S05]  /*0aa0*/  BSYNC B0 ;  /* 0x0000000000007941 */ /* 0x002fea0003800000 */
.L_x_12178:
        /* <DEDUP_REMOVED lines=35> */
.L_x_12181:
[----:B------:R-:W-:Y:S05]  /*0ce0*/  BSYNC B0 ;  /* 0x0000000000007941 */ /* 0x000fea0003800000 */
.L_x_12180:
        /* <DEDUP_REMOVED lines=33> */
.L_x_12183:
[----:B------:R-:W-:Y:S05]  /*0f00*/  BSYNC B0 ;  /* 0x0000000000007941 */ /* 0x000fea0003800000 */
.L_x_12182:
        /* <DEDUP_REMOVED lines=33> */
.L_x_12185:
[----:B------:R-:W-:Y:S05]  /*1120*/  BSYNC B0 ;  /* 0x0000000000007941 */ /* 0x000fea0003800000 */
.L_x_12184:
        /* <DEDUP_REMOVED lines=33> */
.L_x_12187:
[----:B------:R-:W-:Y:S05]  /*1340*/  BSYNC B0 ;  /* 0x0000000000007941 */ /* 0x000fea0003800000 */
.L_x_12186:
        /* <DEDUP_REMOVED lines=33> */
.L_x_12189:
[----:B------:R-:W-:Y:S05]  /*1560*/  BSYNC B0 ;  /* 0x0000000000007941 */ /* 0x000fea0003800000 */
.L_x_12188:
        /* <DEDUP_REMOVED lines=33> */
.L_x_12191:
[----:B------:R-:W-:Y:S05]  /*1780*/  BSYNC B0 ;  /* 0x0000000000007941 */ /* 0x000fea0003800000 */
.L_x_12190:
        /* <DEDUP_REMOVED lines=33> */
.L_x_12193:
[----:B------:R-:W-:Y:S05]  /*19a0*/  BSYNC B0 ;  /* 0x0000000000007941 */ /* 0x000fea0003800000 */
.L_x_12192:
[----:B------:R-:W-:Y:S06]  /*19b0*/  BAR.SYNC.DEFER_BLOCKING 0x0 ;  /* 0x0000000000007b1d */ /* 0x000fec0000010000 */
[----:B------:R-:W3:Y:S01]  /*19c0*/  LDG.E.128 R60, [R8.64] ;  /* 0x00000006083c7981 */ /* 0x000ee2000c1e1d00 */
[----:B------:R-:W-:Y:S02]  /*19d0*/  IMAD R11, R33, c[0x0][0x200], RZ ;  /* 0x00008000210b7a24 */ /* 0x000fe400078e02ff */
[----:B------:R-:W-:Y:S02]  /*19e0*/  IMAD R41, R37, c[0x0][0x208], RZ ;  /* 0x0000820025297a24 */ /* 0x000fe400078e02ff */
[----:B------:R-:W-:-:S02]  /*19f0*/  IMAD R25, R34, c[0x0][0x204], R11 ;  /* 0x0000810022197a24 */ /* 0x000fc400078e020b */
[----:B------:R-:W-:-:S04]  /*1a00*/  IMAD.WIDE.U32 R10, R34, c[0x0][0x200], R22 ;  /* 0x00008000220a7a25 */ /* 0x000fc800078e0016 */
[----:B------:R-:W-:Y:S01]  /*1a10*/  IMAD R41, R38, c[0x0][0x20c], R41 ;  /* 0x0000830026297a24 */ /* 0x000fe200078e0229 */
[----:B------:R-:W-:-:S05]  /*1a20*/  IADD3 R11, R11, R25, RZ ;  /* 0x000000190b0b7210 */ /* 0x000fca0007ffe0ff */
[----:B------:R-:W-:-:S05]  /*1a30*/  IMAD.WIDE.U32 R10, R38, c[0x0][0x208], R10 ;  /* 0x00008200260a7a25 */ /* 0x000fca00078e000a */
[----:B------:R-:W-:Y:S02]  /*1a40*/  IADD3 R11, R11, R41, RZ ;  /* 0x000000290b0b7210 */ /* 0x000fe40007ffe0ff */
[----:B------:R-:W-:-:S04]  /*1a50*/  LEA R56, P0, R10, c[0x0][0x258], 0x1 ;  /* 0x000096000a387a11 */ /* 0x000fc800078008ff */
[----:B------:R-:W-:-:S05]  /*1a60*/  LEA.HI.X R57, R10, c[0x0][0x25c], R11, 0x1, P0 ;  /* 0x000097000a397a11 */ /* 0x000fca00000f0c0b */
[----:B------:R-:W-:Y:S01]  /*1a70*/  IMAD.WIDE R56, R31, 0x10, R56 ;  /* 0x000000101f387825 */ /* 0x000fe200078e0238 */
[----:B---3--:R0:W-:Y:S01]  /*1a80*/  STS.128 [R30.X16], R60 ;  /* 0x0000003c1e007388 */ /* 0x0081e2000000cc00 */
[----:B------:R-:W-:-:S06]  /*1a90*/  NOP ;  /* 0x0000000000007918 */ /* 0x000fcc0000000000 */
[----:B------:R-:W1:Y:S04]  /*1aa0*/  LDS.128 R8, [R30.X16] ;  /* 0x000000001e087984 */ /* 0x000e68000000cc00 */
[----:B------:R-:W-:Y:S06]  /*1ab0*/  BAR.SYNC.DEFER_BLOCKING 0x0 ;  /* 0x0000000000007b1d */ /* 0x000fec0000010000 */
[----:B------:R-:W3:Y:S01]  /*1ac0*/  LDG.E.128 R56, [R56.64] ;  /* 0x0000000638387981 */ /* 0x000ee2000c1e1d00 */
[----:B--2---:R-:W-:-:S02]  /*1ad0*/  PRMT R64, RZ, 0x5410, R13 ;  /* 0x00005410ff407816 */ /* 0x004fc4000000000d */
[----:B------:R-:W-:Y:S02]  /*1ae0*/  PRMT R66, RZ, 0x7610, R13 ;  /* 0x00007610ff427816 */ /* 0x000fe4000000000d */
[--C-:B------:R-:W-:Y:S02]  /*1af0*/  PRMT R68, RZ, 0x5410, R14.reuse ;  /* 0x00005410ff447816 */ /* 0x100fe4000000000e */
[----:B------:R-:W-:Y:S02]  /*1b00*/  PRMT R70, RZ, 0x7610, R14 ;  /* 0x00007610ff467816 */ /* 0x000fe4000000000e */
[----:B------:R-:W-:Y:S02]  /*1b10*/  PRMT R72, RZ, 0x5410, R15 ;  /* 0x00005410ff487816 */ /* 0x000fe4000000000f */
[----:B0-----:R-:W-:Y:S02]  /*1b20*/  PRMT R62, RZ, 0x7610, R12 ;  /* 0x00007610ff3e7816 */ /* 0x001fe4000000000c */
[----:B-1----:R-:W-:-:S02]  /*1b30*/  PRMT R63, RZ, 0x5410, R8 ;  /* 0x00005410ff3f7816 */ /* 0x002fc40000000008 */
[----:B------:R-:W-:Y:S02]  /*1b40*/  PRMT R65, RZ, 0x7610, R8 ;  /* 0x00007610ff417816 */ /* 0x000fe40000000008 */
[--C-:B------:R-:W-:Y:S01]  /*1b50*/  PRMT R67, RZ, 0x5410, R9.reuse ;  /* 0x00005410ff437816 */ /* 0x100fe20000000009 */
[----:B------:R-:W-:Y:S01]  /*1b60*/  FMUL.FTZ R24, R63, -1.4426950216293334961 ;  /* 0xbfb8aa3b3f187820 */ /* 0x000fe20000410000 */
[----:B------:R-:W-:Y:S01]  /*1b70*/  PRMT R69, RZ, 0x7610, R9 ;  /* 0x00007610ff457816 */ /* 0x000fe20000000009 */
[----:B------:R-:W-:Y:S01]  /*1b80*/  FMUL.FTZ R8, R65, -1.4426950216293334961 ;  /* 0xbfb8aa3b41087820 */ /* 0x000fe20000410000 */
[----:B------:R-:W-:Y:S01]  /*1b90*/  PRMT R43, RZ, 0x7610, R10 ;  /* 0x00007610ff2b7816 */ /* 0x000fe2000000000a */
[----:B------:R0:W1:Y:S01]  /*1ba0*/  MUFU.EX2 R45, R24 ;  /* 0x00000018002d7308 */ /* 0x0000620000000800 */
[----:B------:R-:W-:Y:S02]  /*1bb0*/  FMUL.FTZ R25, R67, -1.4426950216293334961 ;  /* 0xbfb8aa3b43197820 */ /* 0x000fe40000410000 */
[----:B------:R-:W-:-:S05]  /*1bc0*/  FMUL.FTZ R9, R69, -1.4426950216293334961 ;  /* 0xbfb8aa3b45097820 */ /* 0x000fca0000410000 */
[----:B------:R2:W4:Y:S01]  /*1bd0*/  MUFU.EX2 R47, R8 ;  /* 0x00000008002f7308 */ /* 0x0005220000000800 */
[----:B0-----:R-:W-:-:S05]  /*1be0*/  PRMT R24, RZ, 0x5410, R10 ;  /* 0x00005410ff187816 */ /* 0x001fca000000000a */
[----:B------:R-:W-:Y:S02]  /*1bf0*/  FMUL.FTZ R41, R24, -1.4426950216293334961 ;  /* 0xbfb8aa3b18297820 */ /* 0x000fe40000410000 */
[----:B------:R-:W0:Y:S01]  /*1c00*/  MUFU.EX2 R49, R25 ;  /* 0x0000001900317308 */ /* 0x000e220000000800 */
[----:B--2---:R-:W-:Y:S02]  /*1c10*/  FMUL.FTZ R8, R43, -1.4426950216293334961 ;  /* 0xbfb8aa3b2b087820 */ /* 0x004fe40000410000 */
[----:B-1----:R-:W-:-:S05]  /*1c20*/  FADD.FTZ R45, R45, 1 ;  /* 0x3f8000002d2d7421 */ /* 0x002fca0000010000 */
[----:B------:R1:W2:Y:S01]  /*1c30*/  MUFU.EX2 R53, R41 ;  /* 0x0000002900357308 */ /* 0x0002a20000000800 */
[----:B----4-:R-:W-:-:S07]  /*1c40*/  FADD.FTZ R47, R47, 1 ;  /* 0x3f8000002f2f7421 */ /* 0x010fce0000010000 */
[----:B------:R-:W4:Y:S01]  /*1c50*/  MUFU.EX2 R51, R9 ;  /* 0x0000000900337308 */ /* 0x000f220000000800 */
[----:B-1----:R-:W-:Y:S01]  /*1c60*/  PRMT R41, RZ, 0x5410, R11 ;  /* 0x00005410ff297816 */ /* 0x002fe2000000000b */
[----:B0-----:R-:W-:-:S04]  /*1c70*/  FADD.FTZ R49, R49, 1 ;  /* 0x3f80000031317421 */ /* 0x001fc80000010000 */
[----:B------:R-:W-:Y:S02]  /*1c80*/  FMUL.FTZ R25, R41, -1.4426950216293334961 ;  /* 0xbfb8aa3b29197820 */ /* 0x000fe40000410000 */
[----:B------:R-:W0:Y:S01]  /*1c90*/  MUFU.EX2 R55, R8 ;  /* 0x0000000800377308 */ /* 0x000e220000000800 */
[----:B--2---:R-:W-:-:S07]  /*1ca0*/  FADD.FTZ R53, R53, 1 ;  /* 0x3f80000035357421 */ /* 0x004fce0000010000 */
[----:B------:R1:W2:Y:S01]  /*1cb0*/  MUFU.EX2 R61, R25 ;  /* 0x00000019003d7308 */ /* 0x0002a20000000800 */
[----:B----4-:R-:W-:-:S07]  /*1cc0*/  FADD.FTZ R51, R51, 1 ;  /* 0x3f80000033337421 */ /* 0x010fce0000010000 */
[----:B------:R-:W-:Y:S01]  /*1cd0*/  MUFU.RCP R78, R49 ;  /* 0x00000031004e7308 */ /* 0x000fe20000001000 */
[----:B-1----:R-:W-:Y:S01]  /*1ce0*/  PRMT R25, RZ, 0x7610, R11 ;  /* 0x00007610ff197816 */ /* 0x002fe2000000000b */
[----:B0-----:R-:W-:-:S04]  /*1cf0*/  FADD.FTZ R55, R55, 1 ;  /* 0x3f80000037377421 */ /* 0x001fc80000010000 */
[----:B------:R-:W-:Y:S02]  /*1d00*/  FMUL.FTZ R60, R25, -1.4426950216293334961 ;  /* 0xbfb8aa3b193c7820 */ /* 0x000fe40000410000 */
[----:B------:R-:W0:Y:S01]  /*1d10*/  MUFU.RCP R80, R51 ;  /* 0x0000003300507308 */ /* 0x000e220000001000 */
[----:B--2---:R-:W-:-:S07]  /*1d20*/  FADD.FTZ R61, R61, 1 ;  /* 0x3f8000003d3d7421 */ /* 0x004fce0000010000 */
[----:B------:R1:W2:Y:S08]  /*1d30*/  MUFU.EX2 R73, R60 ;  /* 0x0000003c00497308 */ /* 0x0002b00000000800 */
[----:B------:R-:W-:Y:S01]  /*1d40*/  MUFU.RCP R74, R45 ;  /* 0x0000002d004a7308 */ /* 0x000fe20000001000 */
[----:B-1----:R-:W-:Y:S01]  /*1d50*/  PRMT R60, RZ, 0x5410, R12 ;  /* 0x00005410ff3c7816 */ /* 0x002fe2000000000c */
[----:B0-----:R-:W-:-:S04]  /*1d60*/  FADD.FTZ R14, -R80, 1 ;  /* 0x3f800000500e7421 */ /* 0x001fc80000010100 */
[----:B------:R-:W-:Y:S02]  /*1d70*/  FFMA.FTZ R14, R69, R14, 1 ;  /* 0x3f800000450e7423 */ /* 0x000fe4000001000e */
[----:B------:R-:W-:Y:S01]  /*1d80*/  MUFU.RCP R82, R55 ;  /* 0x0000003700527308 */ /* 0x000fe20000001000 */
[----:B--2---:R-:W-:-:S07]  /*1d90*/  FADD.FTZ R73, R73, 1 ;  /* 0x3f80000049497421 */ /* 0x004fce0000010000 */
[----:B------:R-:W-:Y:S08]  /*1da0*/  MUFU.RCP R71, R53 ;  /* 0x0000003500477308 */ /* 0x000ff00000001000 */
[----:B------:R-:W0:Y:S08]  /*1db0*/  MUFU.RCP R84, R61 ;  /* 0x0000003d00547308 */ /* 0x000e300000001000 */
[----:B------:R-:W-:Y:S08]  /*1dc0*/  MUFU.RCP R76, R47 ;  /* 0x0000002f004c7308 */ /* 0x000ff00000001000 */
[----:B------:R-:W1:Y:S01]  /*1dd0*/  MUFU.RCP R88, R73 ;  /* 0x0000004900587308 */ /* 0x000e620000001000 */
[----:B0-----:R-:W-:-:S04]  /*1de0*/  FADD.FTZ R86, -R84, 1 ;  /* 0x3f80000054567421 */ /* 0x001fc80000010100 */
[C---:B------:R-:W-:Y:S02]  /*1df0*/  FFMA.FTZ R86, R41.reuse, R86, 1 ;  /* 0x3f80000029567423 */ /* 0x040fe40000010056 */
[----:B------:R-:W-:Y:S02]  /*1e00*/  FMUL.FTZ R41, R41, R84 ;  /* 0x0000005429297220 */ /* 0x000fe40000410000 */
[----:B-1----:R-:W-:-:S04]  /*1e10*/  FADD.FTZ R90, -R88, 1 ;  /* 0x3f800000585a7421 */ /* 0x002fc80000010100 */
[----:B------:R-:W-:Y:S01]  /*1e20*/  FFMA.FTZ R90, R25, R90, 1 ;  /* 0x3f800000195a7423 */ /* 0x000fe2000001005a */
[----:B---3--:R0:W-:Y:S01]  /*1e30*/  STS.128 [R30.X16], R56 ;  /* 0x000000381e007388 */ /* 0x0081e2000000cc00 */
[----:B------:R-:W-:-:S06]  /*1e40*/  NOP ;  /* 0x0000000000007918 */ /* 0x000fcc0000000000 */
[----:B------:R-:W1:Y:S01]  /*1e50*/  LDS.128 R8, [R30.X16] ;  /* 0x000000001e087984 */ /* 0x000e62000000cc00 */
[----:B0-----:R-:W-:Y:S01]  /*1e60*/  PRMT R58, RZ, 0x7610, R15 ;  /* 0x00007610ff3a7816 */ /* 0x001fe2000000000f */
[----:B------:R-:W-:Y:S01]  /*1e70*/  IMAD R57, R33, c[0x0][0x2e8], RZ ;  /* 0x0000ba0021397a24 */ /* 0x000fe200078e02ff */
[----:B------:R-:W-:-:S03]  /*1e80*/  MOV R56, c[0x0][0x16c] ;  /* 0x00005b0000387a02 */ /* 0x000fc60000000f00 */
[----:B------:R-:W-:Y:S01]  /*1e90*/  IMAD R77, R34, c[0x0][0x2ec], R57 ;  /* 0x0000bb00224d7a24 */ /* 0x000fe200078e0239 */
[----:B------:R-:W-:Y:S02]  /*1ea0*/  ISETP.GE.AND P1, PT, R56, 0x1, PT ;  /* 0x000000013800780c */ /* 0x000fe40003f26270 */
[----:B-1----:R-:W-:Y:S02]  /*1eb0*/  PRMT R53, RZ, 0x5410, R9 ;  /* 0x00005410ff357816 */ /* 0x002fe40000000009 */
[--C-:B------:R-:W-:Y:S02]  /*1ec0*/  PRMT R55, RZ, 0x5410, R10.reuse ;  /* 0x00005410ff377816 */ /* 0x100fe4000000000a */
[----:B------:R-:W-:Y:S01]  /*1ed0*/  PRMT R49, RZ, 0x7610, R10 ;  /* 0x00007610ff317816 */ /* 0x000fe2000000000a */
[----:B------:R-:W-:Y:S01]  /*1ee0*/  FADD.FTZ R10, -R78, 1 ;  /* 0x3f8000004e0a7421 */ /* 0x000fe20000010100 */
[--C-:B------:R-:W-:Y:S02]  /*1ef0*/  PRMT R59, RZ, 0x5410, R11.reuse ;  /* 0x00005410ff3b7816 */ /* 0x100fe4000000000b */
[----:B------:R-:W-:Y:S01]  /*1f00*/  PRMT R61, RZ, 0x7610, R11 ;  /* 0x00007610ff3d7816 */ /* 0x000fe2000000000b */
[----:B------:R-:W-:Y:S01]  /*1f10*/  FMUL.FTZ R11, R64, R53 ;  /* 0x00000035400b7220 */ /* 0x000fe20000410000 */
[----:B------:R-:W-:Y:S01]  /*1f20*/  PRMT R47, RZ, 0x7610, R9 ;  /* 0x00007610ff2f7816 */ /* 0x000fe20000000009 */
[----:B------:R-:W-:Y:S01]  /*1f30*/  FFMA.FTZ R13, R67, R10, 1 ;  /* 0x3f800000430d7423 */ /* 0x000fe2000001000a */
[--C-:B------:R-:W-:Y:S01]  /*1f40*/  PRMT R51, RZ, 0x5410, R8.reuse ;  /* 0x00005410ff337816 */ /* 0x100fe20000000008 */
[----:B------:R-:W-:Y:S01]  /*1f50*/  FMUL.FTZ R10, R78, R11 ;  /* 0x0000000b4e0a7220 */ /* 0x000fe20000410000 */
[----:B------:R-:W-:Y:S01]  /*1f60*/  PRMT R45, RZ, 0x7610, R8 ;  /* 0x00007610ff2d7816 */ /* 0x000fe20000000008 */
[----:B------:R-:W-:-:S02]  /*1f70*/  FMUL.FTZ R15, R66, R47 ;  /* 0x0000002f420f7220 */ /* 0x000fc40000410000 */
[----:B------:R-:W-:Y:S02]  /*1f80*/  FADD.FTZ R8, -R74, 1 ;  /* 0x3f8000004a087421 */ /* 0x000fe40000010100 */
[----:B------:R-:W-:Y:S02]  /*1f90*/  FMUL.FTZ R9, R60, R51 ;  /* 0x000000333c097220 */ /* 0x000fe40000410000 */
[----:B------:R-:W-:Y:S02]  /*1fa0*/  FMUL.FTZ R13, R10, R13 ;  /* 0x0000000d0a0d7220 */ /* 0x000fe40000410000 */
[----:B------:R-:W-:Y:S02]  /*1fb0*/  FMUL.FTZ R15, R80, R15 ;  /* 0x0000000f500f7220 */ /* 0x000fe40000410000 */
[----:B------:R-:W-:Y:S02]  /*1fc0*/  FADD.FTZ R10, -R82, 1 ;  /* 0x3f800000520a7421 */ /* 0x000fe40000010100 */
[----:B------:R-:W-:-:S02]  /*1fd0*/  FFMA.FTZ R8, R63, R8, 1 ;  /* 0x3f8000003f087423 */ /* 0x000fc40000010008 */
[----:B------:R-:W-:Y:S02]  /*1fe0*/  FMUL.FTZ R9, R74, R9 ;  /* 0x000000094a097220 */ /* 0x000fe40000410000 */
[----:B------:R-:W-:Y:S02]  /*1ff0*/  FMUL.FTZ R14, R15, R14 ;  /* 0x0000000e0f0e7220 */ /* 0x000fe40000410000 */
[----:B------:R-:W-:Y:S02]  /*2000*/  FFMA.FTZ R56, R43, R10, 1 ;  /* 0x3f8000002b387423 */ /* 0x000fe4000001000a */
[----:B------:R-:W-:Y:S01]  /*2010*/  FADD.FTZ R15, -R71, 1 ;  /* 0x3f800000470f7421 */ /* 0x000fe20000010100 */
[----:B------:R-:W-:Y:S01]  /*2020*/  F2FP.BF16.PACK_AB R13, R14, R13 ;  /* 0x0000000d0e0d723e */ /* 0x000fe200000010ff */
[----:B------:R-:W-:Y:S02]  /*2030*/  FMUL.FTZ R10, R68, R55 ;  /* 0x00000037440a7220 */ /* 0x000fe40000410000 */
[----:B------:R-:W-:-:S02]  /*2040*/  FMUL.FTZ R12, R9, R8 ;  /* 0x00000008090c7220 */ /* 0x000fc40000410000 */
[----:B------:R-:W-:Y:S02]  /*2050*/  FMUL.FTZ R57, R70, R49 ;  /* 0x0000003146397220 */ /* 0x000fe40000410000 */
[----:B------:R-:W-:Y:S02]  /*2060*/  FADD.FTZ R8, -R76, 1 ;  /* 0x3f8000004c087421 */ /* 0x000fe40000010100 */
        /* <DEDUP_REMOVED lines=17> */
[----:B------:R-:W-:-:S03]  /*2180*/  IMAD.WIDE.U32 R8, R34, c[0x0][0x2e8], R22 ;  /* 0x0000ba0022087a25 */ /* 0x000fc600078e0016 */
[----:B------:R-:W-:Y:S01]  /*2190*/  F2FP.BF16.PACK_AB R15, R90, R73 ;  /* 0x000000495a0f723e */ /* 0x000fe200000010ff */
[----:B------:R-:W-:Y:S01]  /*21a0*/  BAR.SYNC.DEFER_BLOCKING 0x0 ;  /* 0x0000000000007b1d */ /* 0x000fe20000010000 */
[----:B------:R-:W-:Y:S01]  /*21b0*/  IADD3 R57, R9, R77, RZ ;  /* 0x0000004d09397210 */ /* 0x000fe20007ffe0ff */
[----:B------:R-:W-:Y:S01]  /*21c0*/  FMUL.FTZ R63, R63, R74 ;  /* 0x0000004a3f3f7220 */ /* 0x000fe20000410000 */
[----:B------:R-:W-:Y:S01]  /*21d0*/  MOV R56, R8 ;  /* 0x0000000800387202 */ /* 0x000fe20000000f00 */
[----:B------:R-:W-:Y:S02]  /*21e0*/  FMUL.FTZ R76, R65, R76 ;  /* 0x0000004c414c7220 */ /* 0x000fe40000410000 */
[----:B------:R-:W-:Y:S02]  /*21f0*/  FMUL.FTZ R65, R60, R63 ;  /* 0x0000003f3c417220 */ /* 0x000fe40000410000 */
[----:B------:R-:W-:Y:S02]  /*2200*/  FMUL.FTZ R78, R67, R78 ;  /* 0x0000004e434e7220 */ /* 0x000fe40000410000 */
[----:B------:R-:W-:-:S02]  /*2210*/  IMAD R67, R37, c[0x0][0x2f0], RZ ;  /* 0x0000bc0025437a24 */ /* 0x000fc400078e02ff */
[----:B------:R-:W-:Y:S02]  /*2220*/  FMUL.FTZ R89, R62, R76 ;  /* 0x0000004c3e597220 */ /* 0x000fe40000410000 */
[----:B------:R-:W-:-:S04]  /*2230*/  IMAD.WIDE.U32 R56, R38, c[0x0][0x2f0], R56 ;  /* 0x0000bc0026387a25 */ /* 0x000fc800078e0038 */
[----:B------:R-:W-:Y:S02]  /*2240*/  FMUL.FTZ R80, R69, R80 ;  /* 0x0000005045507220 */ /* 0x000fe40000410000 */
[----:B------:R-:W-:Y:S02]  /*2250*/  FMUL.FTZ R24, R24, R71 ;  /* 0x0000004718187220 */ /* 0x000fe40000410000 */
[----:B------:R-:W-:Y:S01]  /*2260*/  FMUL.FTZ R87, R66, R80 ;  /* 0x0000005042577220 */ /* 0x000fe20000410000 */
[----:B------:R0:W-:Y:S01]  /*2270*/  STS.128 [R30.X16], R12 ;  /* 0x0000000c1e007388 */ /* 0x0001e2000000cc00 */
[----:B------:R-:W-:-:S06]  /*2280*/  NOP ;  /* 0x0000000000007918 */ /* 0x000fcc0000000000 */
[----:B------:R-:W1:Y:S01]  /*2290*/  LDS.128 R8, [R30.X16] ;  /* 0x000000001e087984 */ /* 0x000e62000000cc00 */
[----:B------:R-:W-:Y:S02]  /*22a0*/  FMUL.FTZ R69, R68, R24 ;  /* 0x0000001844457220 */ /* 0x000fe40000410000 */
[----:B------:R-:W-:Y:S02]  /*22b0*/  FMUL.FTZ R43, R43, R82 ;  /* 0x000000522b2b7220 */ /* 0x000fe40000410000 */
[----:B------:R-:W-:Y:S02]  /*22c0*/  FMUL.FTZ R88, R25, R88 ;  /* 0x0000005819587220 */ /* 0x000fe40000410000 */
[----:B------:R-:W-:Y:S01]  /*22d0*/  FMUL.FTZ R85, R70, R43 ;  /* 0x0000002b46557220 */ /* 0x000fe20000410000 */
[--C-:B0-----:R-:W-:Y:S01]  /*22e0*/  PRMT R12, RZ, 0x5410, R4.reuse ;  /* 0x00005410ff0c7816 */ /* 0x101fe20000000004 */
[----:B------:R-:W-:Y:S01]  /*22f0*/  FMUL.FTZ R25, R72, R41 ;  /* 0x0000002948197220 */ /* 0x000fe20000410000 */
[--C-:B------:R-:W-:Y:S01]  /*2300*/  PRMT R13, RZ, 0x5410, R5.reuse ;  /* 0x00005410ff0d7816 */ /* 0x100fe20000000005 */
[----:B------:R-:W-:Y:S01]  /*2310*/  FMUL.FTZ R83, R58, R88 ;  /* 0x000000583a537220 */ /* 0x000fe20000410000 */
[----:B------:R-:W-:Y:S01]  /*2320*/  PRMT R14, RZ, 0x7610, R5 ;  /* 0x00007610ff0e7816 */ /* 0x000fe20000000005 */
[----:B------:R-:W-:Y:S01]  /*2330*/  FFMA.FTZ R60, R65, R12, R39 ;  /* 0x0000000c413c7223 */ /* 0x000fe20000010027 */
[----:B------:R-:W-:Y:S01]  /*2340*/  PRMT R12, RZ, 0x7610, R4 ;  /* 0x00007610ff0c7816 */ /* 0x000fe20000000004 */
[----:B------:R-:W-:-:S02]  /*2350*/  IMAD R39, R38, c[0x0][0x2f4], R67 ;  /* 0x0000bd0026277a24 */ /* 0x000fc400078e0243 */
[----:B------:R-:W-:Y:S02]  /*2360*/  FMUL.FTZ R67, R64, R78 ;  /* 0x0000004e40437220 */ /* 0x000fe40000410000 */
[----:B------:R-:W-:Y:S01]  /*2370*/  FFMA.FTZ R60, R89, R12, R60 ;  /* 0x0000000c593c7223 */ /* 0x000fe2000001003c */
[----:B------:R-:W-:Y:S02]  /*2380*/  IADD3 R15, R57, R39, RZ ;  /* 0x00000027390f7210 */ /* 0x000fe40007ffe0ff */
[----:B------:R-:W-:Y:S01]  /*2390*/  LEA R12, P0, R56, c[0x0][0x338], 0x1 ;  /* 0x0000ce00380c7a11 */ /* 0x000fe200078008ff */
[----:B------:R-:W-:-:S03]  /*23a0*/  FFMA.FTZ R60, R67, R13, R60 ;  /* 0x0000000d433c7223 */ /* 0x000fc6000001003c */
[----:B------:R-:W-:Y:S01]  /*23b0*/  LEA.HI.X R13, R56, c[0x0][0x33c], R15, 0x1, P0 ;  /* 0x0000cf00380d7a11 */ /* 0x000fe200000f0c0f */
[----:B------:R-:W-:Y:S01]  /*23c0*/  FFMA.FTZ R14, R87, R14, R60 ;  /* 0x0000000e570e7223 */ /* 0x000fe2000001003c */
[----:B------:R-:W-:Y:S02]  /*23d0*/  ISETP.NE.U32.AND P0, PT, RZ, c[0x0][0x270], PT ;  /* 0x00009c00ff007a0c */ /* 0x000fe40003f05070 */
[----:B------:R-:W-:Y:S01]  /*23e0*/  PRMT R15, RZ, 0x5410, R6 ;  /* 0x00005410ff0f7816 */ /* 0x000fe20000000006 */
[----:B------:R-:W-:Y:S01]  /*23f0*/  IMAD.WIDE R12, R31, 0x10, R12 ;  /* 0x000000101f0c7825 */ /* 0x000fe200078e020c */
[----:B------:R-:W-:-:S03]  /*2400*/  ISETP.NE.AND.EX P0, PT, RZ, c[0x0][0x274], PT, P0 ;  /* 0x00009d00ff007a0c */ /* 0x000fc60003f05300 */
[----:B------:R-:W-:Y:S01]  /*2410*/  FFMA.FTZ R14, R69, R15, R14 ;  /* 0x0000000f450e7223 */ /* 0x000fe2000001000e */
[----:B------:R-:W-:Y:S01]  /*2420*/  PRMT R15, RZ, 0x7610, R6 ;  /* 0x00007610ff0f7816 */ /* 0x000fe20000000006 */
[----:B-1----:R0:W-:Y:S04]  /*2430*/  STG.E.128 [R12.64], R8 ;  /* 0x000000080c007986 */ /* 0x0021e8000c101d06 */
[----:B------:R-:W-:Y:S01]  /*2440*/  FFMA.FTZ R14, R85, R15, R14 ;  /* 0x0000000f550e7223 */ /* 0x000fe2000001000e */
[----:B------:R-:W-:-:S05]  /*2450*/  PRMT R15, RZ, 0x5410, R7 ;  /* 0x00005410ff0f7816 */ /* 0x000fca0000000007 */
[----:B------:R-:W-:Y:S01]  /*2460*/  FFMA.FTZ R56, R25, R15, R14 ;  /* 0x0000000f19387223 */ /* 0x000fe2000001000e */
[----:B------:R-:W-:Y:S05]  /*2470*/  @!P0 BRA `(.L_x_12194) ;  /* 0x000001c000008947 */ /* 0x000fea0003800000 */
[----:B------:R-:W-:Y:S01]  /*2480*/  BAR.SYNC.DEFER_BLOCKING 0x0 ;  /* 0x0000000000007b1d */ /* 0x000fe20000010000 */
[----:B0-----:R-:W-:Y:S02]  /*2490*/  FMUL.FTZ R12, R63, R51 ;  /* 0x000000333f0c7220 */ /* 0x001fe40000410000 */
[----:B------:R-:W-:Y:S02]  /*24a0*/  FMUL.FTZ R13, R78, R53 ;  /* 0x000000354e0d7220 */ /* 0x000fe40000410000 */
[----:B------:R-:W-:Y:S02]  /*24b0*/  FMUL.FTZ R14, R24, R55 ;  /* 0x00000037180e7220 */ /* 0x000fe40000410000 */
[----:B------:R-:W-:Y:S02]  /*24c0*/  FMUL.FTZ R15, R41, R59 ;  /* 0x0000003b290f7220 */ /* 0x000fe40000410000 */
[----:B------:R-:W-:-:S02]  /*24d0*/  FMUL.FTZ R88, R88, R61 ;  /* 0x0000003d58587220 */ /* 0x000fc40000410000 */
        /* <DEDUP_REMOVED lines=22> */
.L_x_12194:
[----:B------:R-:W-:Y:S01]  /*2640*/  PRMT R39, RZ, 0x7610, R7 ;  /* 0x00007610ff277816 */ /* 0x000fe20000000007 */
[----:B------:R-:W-:Y:S01]  /*2650*/  BAR.SYNC.DEFER_BLOCKING 0x0 ;  /* 0x0000000000007b1d */ /* 0x000fe20000010000 */
[----:B------:R-:W-:Y:S01]  /*2660*/  HFMA2.MMA R78, -RZ, RZ, 0, 0 ;  /* 0x00000000ff4e7435 */ /* 0x000fe200000001ff */
[----:B------:R-:W-:Y:S01]  /*2670*/  MOV R63, RZ ;  /* 0x000000ff003f7202 */ /* 0x000fe20000000f00 */
[----:B------:R-:W-:Y:S01]  /*2680*/  HFMA2.MMA R76, -RZ, RZ, 0, 0 ;  /* 0x00000000ff4c7435 */ /* 0x000fe200000001ff */
[----:B------:R-:W-:Y:S01]  /*2690*/  FFMA.FTZ R39, R83, R39, R56 ;  /* 0x0000002753277223 */ /* 0x000fe20000010038 */
        /* <DEDUP_REMOVED lines=14> */
[C---:B0-----:R-:W-:Y:S01]  /*2780*/  IMAD R9, R37.reuse, c[0x0][0x180], RZ ;  /* 0x0000600025097a24 */ /* 0x041fe200078e02ff */
        /* <DEDUP_REMOVED lines=39> */
.L_x_12210:
        /* <DEDUP_REMOVED lines=26> */
[----:B------:R-:W-:Y:S01]  /*2ba0*/  FMUL.FTZ R69, R23, R50 ;  /* 0x0000003217457220 */ /* 0x000fe20000410000 */
[----:B------:R-:W-:-:S03]  /*2bb0*/  @!P2 MOV R12, R56 ;  /* 0x00000038000ca202 */ /* 0x000fc60000000f00 */
[----:B------:R-:W-:Y:S01]  /*2bc0*/  FMUL.RZ R75, R69, 0.15915493667125701904 ;  /* 0x3e22f983454b7820 */ /* 0x000fe2000040c000 */
[----:B0-----:R-:W-:Y:S01]  /*2bd0*/  @!P2 MOV R13, R41 ;  /* 0x00000029000da202 */ /* 0x001fe20000000f00 */
[----:B------:R-:W-:Y:S01]  /*2be0*/  BAR.SYNC.DEFER_BLOCKING 0x0 ;  /* 0x0000000000007b1d */ /* 0x000fe20000010000 */
[----:B------:R-:W-:Y:S02]  /*2bf0*/  FMUL.FTZ R69, R67, R50 ;  /* 0x0000003243457220 */ /* 0x000fe40000410000 */
[----:B------:R-:W-:-:S03]  /*2c00*/  FMUL.FTZ R71, R23, R48 ;  /* 0x0000003017477220 */ /* 0x000fc60000410000 */
[----:B------:R-:W-:Y:S01]  /*2c10*/  MUFU.SIN R90, R75 ;  /* 0x0000004b005a7308 */ /* 0x000fe20000000400 */
[----:B------:R-:W-:-:S07]  /*2c20*/  FMUL.RZ R77, R71, 0.15915493667125701904 ;  /* 0x3e22f983474d7820 */ /* 0x000fce000040c000 */
[----:B------:R0:W-:Y:S02]  /*2c30*/  MUFU.COS R106, R75 ;  /* 0x0000004b006a7308 */ /* 0x0001e40000000000 */
[-C--:B0-----:R-:W-:Y:S01]  /*2c40*/  FMUL.FTZ R75, R23, R44.reuse ;  /* 0x0000002c174b7220 */ /* 0x081fe20000410000 */
[----:B------:R0:W5:Y:S05]  /*2c50*/  @!P2 LDG.E.64 R14, [R12.64+0x8] ;  /* 0x000008060c0ea981 */ /* 0x00016a000c1e1b00 */
[----:B------:R-:W1:Y:S01]  /*2c60*/  MUFU.EX2 R69, R69 ;  /* 0x0000004500457308 */ /* 0x000e620000000800 */
[----:B------:R-:W-:Y:S02]  /*2c70*/  FMUL.RZ R81, R75, 0.15915493667125701904 ;  /* 0x3e22f9834b517820 */ /* 0x000fe4000040c000 */
[----:B------:R-:W-:-:S02]  /*2c80*/  FMUL.FTZ R75, R67, R44 ;  /* 0x0000002c434b7220 */ /* 0x000fc40000410000 */
[----:B0-----:R-:W-:Y:S02]  /*2c90*/  FMUL.FTZ R13, R23, R46 ;  /* 0x0000002e170d7220 */ /* 0x001fe40000410000 */
[----:B------:R-:W-:Y:S02]  /*2ca0*/  FMUL.FTZ R12, R67, R48 ;  /* 0x00000030430c7220 */ /* 0x000fe40000410000 */
[----:B------:R-:W-:Y:S02]  /*2cb0*/  FMUL.RZ R79, R13, 0.15915493667125701904 ;  /* 0x3e22f9830d4f7820 */ /* 0x000fe4000040c000 */
[----:B------:R-:W-:Y:S01]  /*2cc0*/  FMUL.FTZ R13, R67, R46 ;  /* 0x0000002e430d7220 */ /* 0x000fe20000410000 */
[----:B------:R-:W-:Y:S08]  /*2cd0*/  MUFU.COS R73, R77 ;  /* 0x0000004d00497308 */ /* 0x000ff00000000000 */
[----:B------:R-:W0:Y:S08]  /*2ce0*/  MUFU.EX2 R12, R12 ;  /* 0x0000000c000c7308 */ /* 0x000e300000000800 */
[----:B------:R2:W-:Y:S08]  /*2cf0*/  MUFU.SIN R71, R77 ;  /* 0x0000004d00477308 */ /* 0x0005f00000000400 */
[----:B------:R-:W-:Y:S01]  /*2d00*/  MUFU.SIN R112, R81 ;  /* 0x0000005100707308 */ /* 0x000fe20000000400 */
[----:B--2---:R-:W-:-:S04]  /*2d10*/  FMUL.FTZ R77, R23, R42 ;  /* 0x0000002a174d7220 */ /* 0x004fc80000410000 */
[----:B------:R-:W-:-:S03]  /*2d20*/  FMUL.RZ R91, R77, 0.15915493667125701904 ;  /* 0x3e22f9834d5b7820 */ /* 0x000fc6000040c000 */
[----:B------:R2:W-:Y:S01]  /*2d30*/  MUFU.COS R96, R81 ;  /* 0x0000005100607308 */ /* 0x0005e20000000000 */
[----:B------:R-:W-:-:S07]  /*2d40*/  FMUL.FTZ R77, R67, R42 ;  /* 0x0000002a434d7220 */ /* 0x000fce0000410000 */
[----:B------:R-:W-:Y:S01]  /*2d50*/  MUFU.SIN R92, R79 ;  /* 0x0000004f005c7308 */ /* 0x000fe20000000400 */
[----:B--2---:R-:W-:-:S07]  /*2d60*/  FMUL.FTZ R81, R67, R54 ;  /* 0x0000003643517220 */ /* 0x004fce0000410000 */
[----:B------:R2:W-:Y:S08]  /*2d70*/  MUFU.COS R94, R79 ;  /* 0x0000004f005e7308 */ /* 0x0005f00000000000 */
[----:B------:R-:W3:Y:S01]  /*2d80*/  MUFU.EX2 R13, R13 ;  /* 0x0000000d000d7308 */ /* 0x000ee20000000800 */
[-C--:B--2---:R-:W-:Y:S02]  /*2d90*/  FMUL.FTZ R79, R67, R40.reuse ;  /* 0x00000028434f7220 */ /* 0x084fe40000410000 */
[----:B------:R-:W-:-:S05]  /*2da0*/  FMUL.FTZ R67, R23, R40 ;  /* 0x0000002817437220 */ /* 0x000fca0000410000 */
[----:B------:R-:W2:Y:S01]  /*2db0*/  MUFU.EX2 R75, R75 ;  /* 0x0000004b004b7308 */ /* 0x000ea20000000800 */
[----:B------:R-:W-:Y:S02]  /*2dc0*/  FMUL.RZ R95, R67, 0.15915493667125701904 ;  /* 0x3e22f983435f7820 */ /* 0x000fe4000040c000 */
[----:B------:R-:W-:-:S05]  /*2dd0*/  FMUL.FTZ R67, R23, R54 ;  /* 0x0000003617437220 */ /* 0x000fca0000410000 */
[----:B------:R4:W-:Y:S01]  /*2de0*/  MUFU.EX2 R97, R81 ;  /* 0x0000005100617308 */ /* 0x0009e20000000800 */
[----:B-1----:R-:W-:Y:S01]  /*2df0*/  FMUL.FTZ R107, R69, R90 ;  /* 0x0000005a456b7220 */ /* 0x002fe20000410000 */
[----:B----4-:R-:W-:-:S06]  /*2e00*/  PRMT R81, RZ, 0x5410, R4 ;  /* 0x00005410ff517816 */ /* 0x010fcc0000000004 */
[----:B------:R-:W-:Y:S01]  /*2e10*/  MUFU.SIN R98, R91 ;  /* 0x0000005b00627308 */ /* 0x000fe20000000400 */
[----:B0-----:R-:W-:Y:S02]  /*2e20*/  FMUL.FTZ R108, R12, R73 ;  /* 0x000000490c6c7220 */ /* 0x001fe40000410000 */
[----:B------:R-:W-:Y:S02]  /*2e30*/  FMUL.FTZ R114, R81, R52 ;  /* 0x0000003451727220 */ /* 0x000fe40000410000 */
[----:B------:R-:W-:-:S03]  /*2e40*/  FMUL.RZ R73, R67, 0.15915493667125701904 ;  /* 0x3e22f98343497820 */ /* 0x000fc6000040c000 */
[----:B------:R-:W-:Y:S01]  /*2e50*/  MUFU.COS R100, R91 ;  /* 0x0000005b00647308 */ /* 0x000fe20000000000 */
[----:B------:R-:W-:Y:S02]  /*2e60*/  FMUL.FTZ R106, R69, R106 ;  /* 0x0000006a456a7220 */ /* 0x000fe40000410000 */
[----:B------:R-:W-:-:S05]  /*2e70*/  FMUL.FTZ R67, R107, R114 ;  /* 0x000000726b437220 */ /* 0x000fca0000410000 */
[----:B------:R-:W0:Y:S01]  /*2e80*/  MUFU.EX2 R77, R77 ;  /* 0x0000004d004d7308 */ /* 0x000e220000000800 */
[C---:B---3--:R-:W-:Y:S02]  /*2e90*/  FMUL.FTZ R111, R13.reuse, R94 ;  /* 0x0000005e0d6f7220 */ /* 0x048fe40000410000 */
[----:B------:R-:W-:Y:S02]  /*2ea0*/  FMUL.FTZ R113, R13, R92 ;  /* 0x0000005c0d717220 */ /* 0x000fe40000410000 */
[----:B--2---:R-:W-:Y:S02]  /*2eb0*/  FMUL.FTZ R109, R75, R96 ;  /* 0x000000604b6d7220 */ /* 0x004fe40000410000 */
[----:B------:R-:W-:Y:S01]  /*2ec0*/  FMUL.FTZ R13, RZ, R107 ;  /* 0x0000006bff0d7220 */ /* 0x000fe20000410000 */
[----:B------:R-:W1:Y:S01]  /*2ed0*/  MUFU.COS R96, R73 ;  /* 0x0000004900607308 */ /* 0x000e620000000000 */
[----:B------:R-:W-:Y:S02]  /*2ee0*/  FFMA.FTZ R67, RZ, R106, R67 ;  /* 0x0000006aff437223 */ /* 0x000fe40000010043 */
[----:B------:R-:W-:-:S02]  /*2ef0*/  FFMA.FTZ R13, R106, R114, -R13 ;  /* 0x000000726a0d7223 */ /* 0x000fc4000001080d */
[----:B------:R-:W-:-:S03]  /*2f00*/  FMUL.FTZ R110, R12, R71 ;  /* 0x000000470c6e7220 */ /* 0x000fc60000410000 */
[----:B------:R2:W-:Y:S01]  /*2f10*/  MUFU.EX2 R93, R79 ;  /* 0x0000004f005d7308 */ /* 0x0005e20000000800 */
[----:B------:R-:W-:Y:S01]  /*2f20*/  FADD.FTZ R67, RZ, R67 ;  /* 0x00000043ff437221 */ /* 0x000fe20000010000 */
[----:B--2---:R-:W-:-:S06]  /*2f30*/  PRMT R79, RZ, 0x7610, R4 ;  /* 0x00007610ff4f7816 */ /* 0x004fcc0000000004 */
[----:B------:R-:W2:Y:S01]  /*2f40*/  MUFU.COS R12, R95 ;  /* 0x0000005f000c7308 */ /* 0x000ea20000000000 */
[C---:B------:R-:W-:Y:S02]  /*2f50*/  FMUL.FTZ R69, R110.reuse, R67 ;  /* 0x000000436e457220 */ /* 0x040fe40000410000 */
[----:B------:R-:W-:Y:S02]  /*2f60*/  FFMA.FTZ R13, R79, R50, R13 ;  /* 0x000000324f0d7223 */ /* 0x000fe4000001000d */
[C---:B0-----:R-:W-:Y:S02]  /*2f70*/  FMUL.FTZ R90, R77.reuse, R100 ;  /* 0x000000644d5a7220 */ /* 0x041fe40000410000 */
[----:B------:R-:W-:Y:S01]  /*2f80*/  FMUL.FTZ R99, R77, R98 ;  /* 0x000000624d637220 */ /* 0x000fe20000410000 */
[----:B------:R-:W-:Y:S01]  /*2f90*/  PRMT R77, RZ, 0x5410, R5 ;  /* 0x00005410ff4d7816 */ /* 0x000fe20000000005 */
[-C--:B------:R-:W-:Y:S02]  /*2fa0*/  FMUL.FTZ R71, R110, R13.reuse ;  /* 0x0000000d6e477220 */ /* 0x080fe40000410000 */
[C---:B------:R-:W-:Y:S01]  /*2fb0*/  FFMA.FTZ R69, R108.reuse, R13, -R69 ;  /* 0x0000000d6c457223 */ /* 0x040fe20000010845 */
[----:B------:R1:W0:Y:S01]  /*2fc0*/  MUFU.SIN R102, R95 ;  /* 0x0000005f00667308 */ /* 0x0002220000000400 */
[----:B------:R-:W-:-:S02]  /*2fd0*/  FFMA.FTZ R71, R108, R67, R71 ;  /* 0x000000436c477223 */ /* 0x000fc40000010047 */
[----:B------:R-:W-:Y:S02]  /*2fe0*/  FMUL.FTZ R13, R25, R107 ;  /* 0x0000006b190d7220 */ /* 0x000fe40000410000 */
[----:B------:R-:W-:Y:S02]  /*2ff0*/  FADD.FTZ R98, RZ, R71 ;  /* 0x00000047ff627221 */ /* 0x000fe40000010000 */
[----:B-1----:R-:W-:Y:S02]  /*3000*/  FMUL.FTZ R95, R97, R96 ;  /* 0x00000060615f7220 */ /* 0x002fe40000410000 */
[----:B------:R-:W-:Y:S02]  /*3010*/  FFMA.FTZ R96, R77, R48, R69 ;  /* 0x000000304d607223 */ /* 0x000fe40000010045 */
[----:B--2---:R-:W-:Y:S02]  /*3020*/  FMUL.FTZ R91, R93, R12 ;  /* 0x0000000c5d5b7220 */ /* 0x004fe40000410000 */
[----:B------:R-:W-:-:S02]  /*3030*/  FMUL.FTZ R71, R113, R96 ;  /* 0x0000006071477220 */ /* 0x000fc40000410000 */
[C---:B------:R-:W-:Y:S02]  /*3040*/  FMUL.FTZ R12, R24.reuse, R107 ;  /* 0x0000006b180c7220 */ /* 0x040fe40000410000 */
[----:B------:R-:W-:Y:S02]  /*3050*/  FFMA.FTZ R13, R24, R106, -R13 ;  /* 0x0000006a180d7223 */ /* 0x000fe4000001080d */
[-C--:B------:R-:W-:Y:S02]  /*3060*/  FMUL.FTZ R69, R113, R98.reuse ;  /* 0x0000006271457220 */ /* 0x080fe40000410000 */
[----:B------:R-:W-:Y:S02]  /*3070*/  FFMA.FTZ R71, R111, R98, R71 ;  /* 0x000000626f477223 */ /* 0x000fe40000010047 */
[----:B------:R-:W-:Y:S01]  /*3080*/  FMUL.FTZ R112, R75, R112 ;  /* 0x000000704b707220 */ /* 0x000fe20000410000 */
[----:B------:R-:W-:Y:S01]  /*3090*/  PRMT R75, RZ, 0x7610, R5 ;  /* 0x00007610ff4b7816 */ /* 0x000fe20000000005 */
[----:B------:R-:W-:-:S02]  /*30a0*/  FFMA.FTZ R67, R25, R106, R12 ;  /* 0x0000006a19437223 */ /* 0x000fc4000001000c */
[----:B------:R-:W-:Y:S02]  /*30b0*/  FMUL.FTZ R12, R110, R13 ;  /* 0x0000000d6e0c7220 */ /* 0x000fe40000410000 */
[----:B------:R-:W-:Y:S02]  /*30c0*/  FFMA.FTZ R69, R111, R96, -R69 ;  /* 0x000000606f457223 */ /* 0x000fe40000010845 */
[----:B------:R-:W-:Y:S02]  /*30d0*/  FADD.FTZ R71, RZ, R71 ;  /* 0x00000047ff477221 */ /* 0x000fe40000010000 */
[-C--:B------:R-:W-:Y:S02]  /*30e0*/  FFMA.FTZ R96, R108, R67.reuse, R12 ;  /* 0x000000436c607223 */ /* 0x080fe4000001000c */
[----:B------:R-:W-:Y:S02]  /*30f0*/  FFMA.FTZ R69, R75, R46, R69 ;  /* 0x0000002e4b457223 */ /* 0x000fe40000010045 */
[----:B------:R-:W-:-:S02]  /*3100*/  FMUL.FTZ R67, R110, R67 ;  /* 0x000000436e437220 */ /* 0x000fc40000410000 */
[C---:B------:R-:W-:Y:S01]  /*3110*/  FMUL.FTZ R98, R112.reuse, R71 ;  /* 0x0000004770627220 */ /* 0x040fe20000410000 */
[----:B------:R1:W2:Y:S01]  /*3120*/  MUFU.SIN R92, R73 ;  /* 0x00000049005c7308 */ /* 0x0002a20000000400 */
[----:B------:R-:W-:Y:S02]  /*3130*/  FMUL.FTZ R100, R112, R69 ;  /* 0x0000004570647220 */ /* 0x000fe40000410000 */
[----:B------:R-:W-:Y:S02]  /*3140*/  FFMA.FTZ R12, R108, R13, -R67 ;  /* 0x0000000d6c0c7223 */ /* 0x000fe40000010843 */
[----:B------:R-:W-:Y:S02]  /*3150*/  FFMA.FTZ R98, R109, R69, -R98 ;  /* 0x000000456d627223 */ /* 0x000fe40000010862 */
[----:B------:R-:W-:Y:S01]  /*3160*/  FMUL.FTZ R13, R113, R96 ;  /* 0x00000060710d7220 */ /* 0x000fe20000410000 */
[----:B-1----:R-:W-:Y:S01]  /*3170*/  PRMT R73, RZ, 0x5410, R6 ;  /* 0x00005410ff497816 */ /* 0x002fe20000000006 */
[----:B------:R-:W-:-:S02]  /*3180*/  FFMA.FTZ R100, R109, R71, R100 ;  /* 0x000000476d647223 */ /* 0x000fc40000010064 */
[----:B------:R-:W-:Y:S02]  /*3190*/  FMUL.FTZ R67, R113, R12 ;  /* 0x0000000c71437220 */ /* 0x000fe40000410000 */
[----:B------:R-:W-:Y:S02]  /*31a0*/  FFMA.FTZ R98, R73, R44, R98 ;  /* 0x0000002c49627223 */ /* 0x000fe40000010062 */
[C---:B------:R-:W-:Y:S02]  /*31b0*/  FFMA.FTZ R13, R111.reuse, R12, -R13 ;  /* 0x0000000c6f0d7223 */ /* 0x040fe4000001080d */
[----:B------:R-:W-:Y:S02]  /*31c0*/  FADD.FTZ R100, RZ, R100 ;  /* 0x00000064ff647221 */ /* 0x000fe40000010000 */
[----:B------:R-:W-:Y:S02]  /*31d0*/  FFMA.FTZ R67, R111, R96, R67 ;  /* 0x000000606f437223 */ /* 0x000fe40000010043 */
[----:B------:R-:W-:-:S02]  /*31e0*/  FMUL.FTZ R71, R99, R98 ;  /* 0x0000006263477220 */ /* 0x000fc40000410000 */
[C---:B------:R-:W-:Y:S02]  /*31f0*/  FMUL.FTZ R96, R112.reuse, R13 ;  /* 0x0000000d70607220 */ /* 0x040fe40000410000 */
[-C--:B------:R-:W-:Y:S02]  /*3200*/  FMUL.FTZ R69, R99, R100.reuse ;  /* 0x0000006463457220 */ /* 0x080fe40000410000 */
[-C--:B------:R-:W-:Y:S02]  /*3210*/  FMUL.FTZ R12, R112, R67.reuse ;  /* 0x00000043700c7220 */ /* 0x080fe40000410000 */
[C---:B------:R-:W-:Y:S01]  /*3220*/  FFMA.FTZ R100, R90.reuse, R100, R71 ;  /* 0x000000645a647223 */ /* 0x040fe20000010047 */
[----:B------:R-:W-:Y:S01]  /*3230*/  PRMT R71, RZ, 0x7610, R6 ;  /* 0x00007610ff477816 */ /* 0x000fe20000000006 */
[----:B------:R-:W-:Y:S02]  /*3240*/  FFMA.FTZ R96, R109, R67, R96 ;  /* 0x000000436d607223 */ /* 0x000fe40000010060 */
[----:B------:R-:W-:-:S02]  /*3250*/  FFMA.FTZ R69, R90, R98, -R69 ;  /* 0x000000625a457223 */ /* 0x000fc40000010845 */
[----:B0-----:R-:W-:Y:S02]  /*3260*/  FMUL.FTZ R94, R93, R102 ;  /* 0x000000665d5e7220 */ /* 0x001fe40000410000 */
[----:B------:R-:W-:Y:S02]  /*3270*/  FFMA.FTZ R12, R109, R13, -R12 ;  /* 0x0000000d6d0c7223 */ /* 0x000fe4000001080c */
[----:B------:R-:W-:Y:S02]  /*3280*/  FADD.FTZ R100, RZ, R100 ;  /* 0x00000064ff647221 */ /* 0x000fe40000010000 */
[----:B------:R-:W-:Y:S02]  /*3290*/  FMUL.FTZ R13, R99, R96 ;  /* 0x00000060630d7220 */ /* 0x000fe40000410000 */
[----:B------:R-:W-:Y:S02]  /*32a0*/  FFMA.FTZ R69, R71, R42, R69 ;  /* 0x0000002a47457223 */ /* 0x000fe40000010045 */
[----:B------:R-:W-:-:S02]  /*32b0*/  FMUL.FTZ R98, R94, R100 ;  /* 0x000000645e627220 */ /* 0x000fc40000410000 */
[-C--:B------:R-:W-:Y:S02]  /*32c0*/  FMUL.FTZ R67, R99, R12.reuse ;  /* 0x0000000c63437220 */ /* 0x080fe40000410000 */
[----:B------:R-:W-:Y:S02]  /*32d0*/  FFMA.FTZ R13, R90, R12, -R13 ;  /* 0x0000000c5a0d7223 */ /* 0x000fe4000001080d */
[-C--:B------:R-:W-:Y:S02]  /*32e0*/  FMUL.FTZ R93, R94, R69.reuse ;  /* 0x000000455e5d7220 */ /* 0x080fe40000410000 */
[----:B------:R-:W-:Y:S01]  /*32f0*/  FFMA.FTZ R98, R91, R69, -R98 ;  /* 0x000000455b627223 */ /* 0x000fe20000010862 */
[----:B------:R-:W-:Y:S01]  /*3300*/  PRMT R69, RZ, 0x5410, R7 ;  /* 0x00005410ff457816 */ /* 0x000fe20000000007 */
[----:B------:R-:W-:Y:S02]  /*3310*/  FFMA.FTZ R67, R90, R96, R67 ;  /* 0x000000605a437223 */ /* 0x000fe40000010043 */
[----:B------:R-:W-:-:S02]  /*3320*/  FMUL.FTZ R12, R94, R13 ;  /* 0x0000000d5e0c7220 */ /* 0x000fc40000410000 */
[C---:B------:R-:W-:Y:S02]  /*3330*/  FFMA.FTZ R100, R91.reuse, R100, R93 ;  /* 0x000000645b647223 */ /* 0x040fe4000001005d */
[-C--:B------:R-:W-:Y:S02]  /*3340*/  FFMA.FTZ R93, R91, R67.reuse, R12 ;  /* 0x000000435b5d7223 */ /* 0x080fe4000001000c */
[----:B--2---:R-:W-:Y:S02]  /*3350*/  FMUL.FTZ R92, R97, R92 ;  /* 0x0000005c615c7220 */ /* 0x004fe40000410000 */
[----:B------:R-:W-:Y:S02]  /*3360*/  FMUL.FTZ R12, R94, R67 ;  /* 0x000000435e0c7220 */ /* 0x000fe40000410000 */
[----:B------:R-:W-:Y:S01]  /*3370*/  FFMA.FTZ R98, R69, R40, R98 ;  /* 0x0000002845627223 */ /* 0x000fe20000010062 */
[----:B------:R-:W-:Y:S01]  /*3380*/  ISETP.NE.AND P2, PT, R31, 0x1f, PT ;  /* 0x0000001f1f00780c */ /* 0x000fe20003f45270 */
[----:B------:R-:W-:-:S02]  /*3390*/  FADD.FTZ R67, RZ, R100 ;  /* 0x00000064ff437221 */ /* 0x000fc40000010000 */
[----:B------:R-:W-:Y:S02]  /*33a0*/  FFMA.FTZ R12, R91, R13, -R12 ;  /* 0x0000000d5b0c7223 */ /* 0x000fe4000001080c */
[CC--:B------:R-:W-:Y:S02]  /*33b0*/  FMUL.FTZ R102, R92.reuse, R98.reuse ;  /* 0x000000625c667220 */ /* 0x0c0fe40000410000 */
[CC--:B------:R-:W-:Y:S02]  /*33c0*/  FMUL.FTZ R13, R92.reuse, R67.reuse ;  /* 0x000000435c0d7220 */ /* 0x0c0fe40000410000 */
[C---:B------:R-:W-:Y:S01]  /*33d0*/  FFMA.FTZ R102, R95.reuse, R67, R102 ;  /* 0x000000435f667223 */ /* 0x040fe20000010066 */
[----:B------:R-:W-:Y:S01]  /*33e0*/  PRMT R67, RZ, 0x7610, R7 ;  /* 0x00007610ff437816 */ /* 0x000fe20000000007 */
[----:B------:R-:W-:Y:S02]  /*33f0*/  FFMA.FTZ R13, R95, R98, -R13 ;  /* 0x000000625f0d7223 */ /* 0x000fe4000001080d */
[----:B------:R-:W-:-:S02]  /*3400*/  FMUL.FTZ R100, R92, R93 ;  /* 0x0000005d5c647220 */ /* 0x000fc40000410000 */
[----:B------:R-:W-:Y:S02]  /*3410*/  FADD.FTZ R101, RZ, R102 ;  /* 0x00000066ff657221 */ /* 0x000fe40000010000 */
[-C--:B------:R-:W-:Y:S02]  /*3420*/  FMUL.FTZ R96, R92, R12.reuse ;  /* 0x0000000c5c607220 */ /* 0x080fe40000410000 */
[----:B------:R-:W-:Y:S02]  /*3430*/  FFMA.FTZ R100, R95, R12, -R100 ;  /* 0x0000000c5f647223 */ /* 0x000fe40000010864 */
[----:B------:R-:W-:Y:S02]  /*3440*/  FFMA.FTZ R102, R67, R54, R13 ;  /* 0x0000003643667223 */ /* 0x000fe4000001000d */
[----:B------:R0:W1:Y:S01]  /*3450*/  @P2 LDS.64 R12, [R31.X8+0x1678] ;  /* 0x001678001f0c2984 */ /* 0x0000620000008a00 */
        /* <DEDUP_REMOVED lines=10> */
.L_x_12197:
[----:B------:R-:W-:Y:S05]  /*3500*/  BSYNC B0 ;  /* 0x0000000000007941 */ /* 0x000fea0003800000 */
.L_x_12196:
[----:B------:R-:W3:Y:S01]  /*3510*/  SHFL.UP PT, R105, R101, 0x1, RZ ;  /* 0x0420000065697989 */ /* 0x000ee200000e00ff */
[----:B------:R-:W-:Y:S01]  /*3520*/  ISETP.GE.AND P3, PT, R30, 0x1, PT ;  /* 0x000000011e00780c */ /* 0x000fe20003f66270 */
[----:B------:R-:W-:Y:S01]  /*3530*/  BSSY B0, `(.L_x_12198) ;  /* 0x00000ca000007945 */ /* 0x000fe20003800000 */
[----:B------:R-:W-:Y:S01]  /*3540*/  ISETP.GE.OR P0, PT, R0, c[0x0][0x174], P0 ;  /* 0x00005d0000007a0c */ /* 0x000fe20000706670 */
[----:B------:R-:W4:Y:S04]  /*3550*/  SHFL.UP PT, R103, R102, 0x1, RZ ;  /* 0x0420000066677989 */ /* 0x000f2800000e00ff */
[----:B-1----:R-:W1:Y:S04]  /*3560*/  SHFL.UP PT, R93, R100, 0x1, RZ ;  /* 0x04200000645d7989 */ /* 0x002e6800000e00ff */
[----:B------:R-:W0:Y:S04]  /*3570*/  SHFL.UP PT, R97, R96, 0x1, RZ ;  /* 0x0420000060617989 */ /* 0x000e2800000e00ff */
[----:B-----5:R-:W-:Y:S04]  /*3580*/  SHFL.IDX PT, R14, R14, RZ, 0x1f ;  /* 0x00001fff0e0e7589 */ /* 0x020fe800000e0000 */
[----:B------:R-:W-:Y:S01]  /*3590*/  SHFL.IDX PT, R15, R15, RZ, 0x1f ;  /* 0x00001fff0f0f7589 */ /* 0x000fe200000e0000 */
[----:B---3--:R-:W-:-:S02]  /*35a0*/  FMUL.FTZ R104, R96, R105 ;  /* 0x0000006960687220 */ /* 0x008fc40000410000 */
[-C--:B----4-:R-:W-:Y:S02]  /*35b0*/  FMUL.FTZ R115, R96, R103.reuse ;  /* 0x0000006760737220 */ /* 0x090fe40000410000 */
[----:B------:R-:W-:Y:S02]  /*35c0*/  FFMA.FTZ R103, R100, R103, -R104 ;  /* 0x0000006764677223 */ /* 0x000fe40000010868 */
[----:B-1----:R-:W-:Y:S02]  /*35d0*/  FMUL.FTZ R98, R96, R93 ;  /* 0x0000005d60627220 */ /* 0x002fe40000410000 */
[C---:B------:R-:W-:Y:S02]  /*35e0*/  FFMA.FTZ R104, R100.reuse, R105, R115 ;  /* 0x0000006964687223 */ /* 0x040fe40000010073 */
[-C--:B0-----:R-:W-:Y:S02]  /*35f0*/  FFMA.FTZ R105, R100, R97.reuse, R98 ;  /* 0x0000006164697223 */ /* 0x081fe40000010062 */
[----:B------:R-:W-:-:S02]  /*3600*/  FMUL.FTZ R97, R96, R97 ;  /* 0x0000006160617220 */ /* 0x000fc40000410000 */
[----:B------:R-:W-:Y:S01]  /*3610*/  @P3 FADD.FTZ R101, R101, R104 ;  /* 0x0000006865653221 */ /* 0x000fe20000010000 */
[----:B------:R-:W-:Y:S01]  /*3620*/  FSEL R105, R96, R105, !P3 ;  /* 0x0000006960697208 */ /* 0x000fe20005800000 */
[----:B------:R-:W-:Y:S02]  /*3630*/  @P3 FADD.FTZ R102, R102, R103 ;  /* 0x0000006766663221 */ /* 0x000fe40000010000 */
[----:B------:R-:W-:Y:S01]  /*3640*/  @P3 FFMA.FTZ R100, R100, R93, -R97 ;  /* 0x0000005d64643223 */ /* 0x000fe20000010861 */
        /* <DEDUP_REMOVED lines=8> */
[CC--:B---3--:R-:W-:Y:S02]  /*36d0*/  FMUL.FTZ R115, R105.reuse, R93.reuse ;  /* 0x0000005d69737220 */ /* 0x0c8fe40000410000 */
[C---:B------:R-:W-:Y:S02]  /*36e0*/  FFMA.FTZ R98, R100.reuse, R98, R117 ;  /* 0x0000006264627223 */ /* 0x040fe40000010075 */
        /* <DEDUP_REMOVED lines=14> */
[C---:B------:R-:W-:Y:S02]  /*37d0*/  FFMA.FTZ R103, R100.reuse, R103, -R104 ;  /* 0x0000006764677223 */ /* 0x040fe40000010868 */
[-C--:B----4-:R-:W-:Y:S02]  /*37e0*/  FFMA.FTZ R117, R100, R97.reuse, R98 ;  /* 0x0000006164757223 */ /* 0x090fe40000010062 */
[----:B------:R-:W-:Y:S02]  /*37f0*/  FMUL.FTZ R97, R96, R97 ;  /* 0x0000006160617220 */ /* 0x000fe40000410000 */
[----:B------:R-:W-:Y:S01]  /*3800*/  FFMA.FTZ R98, R100, R105, R115 ;  /* 0x0000006964627223 */ /* 0x000fe20000010073 */
[----:B------:R-:W-:Y:S01]  /*3810*/  FSEL R117, R96, R117, !P3 ;  /* 0x0000007560757208 */ /* 0x000fe20005800000 */
[----:B------:R-:W-:-:S02]  /*3820*/  @P3 FFMA.FTZ R100, R100, R93, -R97 ;  /* 0x0000005d64643223 */ /* 0x000fc40000010861 */
[----:B------:R-:W-:Y:S02]  /*3830*/  @P3 FADD.FTZ R102, R102, R103 ;  /* 0x0000006766663221 */ /* 0x000fe40000010000 */
[----:B------:R-:W-:Y:S01]  /*3840*/  @P3 FADD.FTZ R101, R101, R98 ;  /* 0x0000006265653221 */ /* 0x000fe20000010000 */
[----:B------:R-:W0:Y:S01]  /*3850*/  SHFL.UP PT, R97, R100, 0x8, RZ ;  /* 0x0500000064617989 */ /* 0x000e2200000e00ff */
[CC--:B------:R-:W-:Y:S01]  /*3860*/  FMUL.FTZ R96, R11.reuse, R8.reuse ;  /* 0x000000080b607220 */ /* 0x0c0fe20000410000 */
[----:B------:R-:W-:Y:S01]  /*3870*/  ISETP.GE.AND P3, PT, R30, 0x8, PT ;  /* 0x000000081e00780c */ /* 0x000fe20003f66270 */
[-C--:B------:R-:W-:Y:S01]  /*3880*/  FMUL.FTZ R93, R11, R9.reuse ;  /* 0x000000090b5d7220 */ /* 0x080fe20000410000 */
[----:B------:R-:W1:Y:S01]  /*3890*/  SHFL.UP PT, R103, R102, 0x8, RZ ;  /* 0x0500000066677989 */ /* 0x000e6200000e00ff */
[C---:B------:R-:W-:Y:S02]  /*38a0*/  FFMA.FTZ R96, R10.reuse, R9, R96 ;  /* 0x000000090a607223 */ /* 0x040fe40000010060 */
[----:B------:R-:W-:Y:S01]  /*38b0*/  FFMA.FTZ R116, R10, R8, -R93 ;  /* 0x000000080a747223 */ /* 0x000fe2000001085d */
[----:B------:R-:W3:Y:S01]  /*38c0*/  SHFL.UP PT, R104, R101, 0x8, RZ ;  /* 0x0500000065687989 */ /* 0x000ee200000e00ff */
[----:B------:R-:W-:-:S02]  /*38d0*/  FMUL.FTZ R125, R84, R96 ;  /* 0x00000060547d7220 */ /* 0x000fc40000410000 */
[-C--:B------:R-:W-:Y:S01]  /*38e0*/  FMUL.FTZ R124, R84, R116.reuse ;  /* 0x00000074547c7220 */ /* 0x080fe20000410000 */
[----:B------:R-:W4:Y:S01]  /*38f0*/  SHFL.UP PT, R98, R117, 0x8, RZ ;  /* 0x0500000075627989 */ /* 0x000f2200000e00ff */
[-C--:B------:R-:W-:Y:S02]  /*3900*/  FMUL.FTZ R120, R85, R116.reuse ;  /* 0x0000007455787220 */ /* 0x080fe40000410000 */
[C---:B------:R-:W-:Y:S02]  /*3910*/  FMUL.FTZ R127, R86.reuse, R116 ;  /* 0x00000074567f7220 */ /* 0x040fe40000410000 */
[-C--:B------:R-:W-:Y:S02]  /*3920*/  FMUL.FTZ R126, R86, R96.reuse ;  /* 0x00000060567e7220 */ /* 0x080fe40000410000 */
[----:B------:R-:W-:Y:S02]  /*3930*/  FMUL.FTZ R121, R87, R96 ;  /* 0x0000006057797220 */ /* 0x000fe40000410000 */
[----:B------:R-:W-:-:S02]  /*3940*/  FMUL.FTZ R123, R88, R116 ;  /* 0x00000074587b7220 */ /* 0x000fc40000410000 */
[C---:B0-----:R-:W-:Y:S02]  /*3950*/  FMUL.FTZ R9, R117.reuse, R97 ;  /* 0x0000006175097220 */ /* 0x041fe40000410000 */
[C---:B-1----:R-:W-:Y:S02]  /*3960*/  FMUL.FTZ R11, R117.reuse, R103 ;  /* 0x00000067750b7220 */ /* 0x042fe40000410000 */
[CC--:B---3--:R-:W-:Y:S02]  /*3970*/  FMUL.FTZ R10, R117.reuse, R104.reuse ;  /* 0x00000068750a7220 */ /* 0x0c8fe40000410000 */
[C---:B------:R-:W-:Y:S02]  /*3980*/  FFMA.FTZ R104, R100.reuse, R104, R11 ;  /* 0x0000006864687223 */ /* 0x040fe4000001000b */
[-C--:B----4-:R-:W-:Y:S02]  /*3990*/  FMUL.FTZ R8, R117, R98.reuse ;  /* 0x0000006275087220 */ /* 0x090fe40000410000 */
[----:B------:R-:W-:-:S02]  /*39a0*/  FFMA.FTZ R98, R100, R98, R9 ;  /* 0x0000006264627223 */ /* 0x000fc40000010009 */
[C---:B------:R-:W-:Y:S02]  /*39b0*/  FFMA.FTZ R9, R100.reuse, R103, -R10 ;  /* 0x0000006764097223 */ /* 0x040fe4000001080a */
[----:B------:R-:W-:Y:S01]  /*39c0*/  FMUL.FTZ R103, R83, R96 ;  /* 0x0000006053677220 */ /* 0x000fe20000410000 */
[----:B------:R-:W-:Y:S01]  /*39d0*/  FSEL R98, R117, R98, !P3 ;  /* 0x0000006275627208 */ /* 0x000fe20005800000 */
[----:B------:R-:W-:Y:S02]  /*39e0*/  @P3 FFMA.FTZ R100, R100, R97, -R8 ;  /* 0x0000006164643223 */ /* 0x000fe40000010808 */
[----:B------:R-:W-:Y:S02]  /*39f0*/  @P3 FADD.FTZ R101, R101, R104 ;  /* 0x0000006865653221 */ /* 0x000fe40000010000 */
[----:B------:R-:W-:Y:S01]  /*3a00*/  @P3 FADD.FTZ R102, R102, R9 ;  /* 0x0000000966663221 */ /* 0x000fe20000010000 */
[----:B------:R-:W-:Y:S01]  /*3a10*/  ISETP.GE.AND P3, PT, R30, 0x10, PT ;  /* 0x000000101e00780c */ /* 0x000fe20003f66270 */
[----:B------:R-:W-:Y:S01]  /*3a20*/  FMUL.FTZ R104, R83, R116 ;  /* 0x0000007453687220 */ /* 0x000fe20000410000 */
[----:B------:R-:W-:Y:S01]  /*3a30*/  SHFL.UP PT, R97, R101, 0x10, RZ ;  /* 0x0600000065617989 */ /* 0x000fe200000e00ff */
[----:B------:R-:W-:-:S02]  /*3a40*/  FMUL.FTZ R8, R92, R103 ;  /* 0x000000675c087220 */ /* 0x000fc40000410000 */
[C---:B------:R-:W-:Y:S01]  /*3a50*/  FMUL.FTZ R9, R95.reuse, R103 ;  /* 0x000000675f097220 */ /* 0x040fe20000410000 */
[----:B------:R-:W-:Y:S01]  /*3a60*/  SHFL.UP PT, R93, R102, 0x10, RZ ;  /* 0x06000000665d7989 */ /* 0x000fe200000e00ff */
[-C--:B------:R-:W-:Y:S02]  /*3a70*/  FFMA.FTZ R11, R95, R104.reuse, -R8 ;  /* 0x000000685f0b7223 */ /* 0x080fe40000010808 */
[----:B------:R-:W-:Y:S02]  /*3a80*/  FFMA.FTZ R8, -R92, R104, -R9 ;  /* 0x000000685c087223 */ /* 0x000fe40000010909 */
[----:B------:R-:W0:Y:S01]  /*3a90*/  SHFL.UP PT, R9, R100, 0x10, RZ ;  /* 0x0600000064097989 */ /* 0x000e2200000e00ff */
[----:B------:R-:W-:Y:S02]  /*3aa0*/  FADD.FTZ R10, R124, R11 ;  /* 0x0000000b7c0a7221 */ /* 0x000fe40000010000 */
[----:B------:R-:W-:Y:S01]  /*3ab0*/  FADD.FTZ R8, -R125, R8 ;  /* 0x000000087d087221 */ /* 0x000fe20000010100 */
[----:B------:R-:W1:Y:S01]  /*3ac0*/  SHFL.UP PT, R11, R98, 0x10, RZ ;  /* 0x06000000620b7989 */ /* 0x000e6200000e00ff */
[----:B------:R-:W-:-:S02]  /*3ad0*/  FMUL.FTZ R105, R94, -R10 ;  /* 0x8000000a5e697220 */ /* 0x000fc40000410000 */
[-C--:B------:R-:W-:Y:S02]  /*3ae0*/  FMUL.FTZ R115, R94, -R8.reuse ;  /* 0x800000085e737220 */ /* 0x080fe40000410000 */
[----:B------:R-:W-:Y:S02]  /*3af0*/  FFMA.FTZ R8, R91, R8, R105 ;  /* 0x000000085b087223 */ /* 0x000fe40000010069 */
[----:B------:R-:W-:Y:S02]  /*3b00*/  FMUL.FTZ R105, R85, R96 ;  /* 0x0000006055697220 */ /* 0x000fe40000410000 */
[----:B------:R-:W-:Y:S02]  /*3b10*/  FFMA.FTZ R115, R91, R10, -R115 ;  /* 0x0000000a5b737223 */ /* 0x000fe40000010873 */
[----:B------:R-:W-:Y:S02]  /*3b20*/  FADD.FTZ R118, -R105, R8 ;  /* 0x0000000869767221 */ /* 0x000fe40000010100 */
[----:B------:R-:W-:-:S02]  /*3b30*/  FADD.FTZ R115, R120, R115 ;  /* 0x0000007378737221 */ /* 0x000fc40000010000 */
[C---:B------:R-:W-:Y:S02]  /*3b40*/  FMUL.FTZ R8, R99.reuse, -R118 ;  /* 0x8000007663087220 */ /* 0x040fe40000410000 */
[-C--:B------:R-:W-:Y:S02]  /*3b50*/  FMUL.FTZ R119, R99, -R115.reuse ;  /* 0x8000007363777220 */ /* 0x080fe40000410000 */
[----:B------:R-:W-:Y:S02]  /*3b60*/  FFMA.FTZ R122, R90, R115, -R8 ;  /* 0x000000735a7a7223 */ /* 0x000fe40000010808 */
[C---:B0-----:R-:W-:Y:S02]  /*3b70*/  FMUL.FTZ R8, R98.reuse, R9 ;  /* 0x0000000962087220 */ /* 0x041fe40000410000 */
[C---:B------:R-:W-:Y:S02]  /*3b80*/  FMUL.FTZ R10, R98.reuse, R97 ;  /* 0x00000061620a7220 */ /* 0x040fe40000410000 */
[----:B------:R-:W-:-:S02]  /*3b90*/  FMUL.FTZ R115, R98, R93 ;  /* 0x0000005d62737220 */ /* 0x000fc40000410000 */
[-C--:B-1----:R-:W-:Y:S02]  /*3ba0*/  FFMA.FTZ R117, R100, R11.reuse, R8 ;  /* 0x0000000b64757223 */ /* 0x082fe40000010008 */
[----:B------:R-:W-:Y:S02]  /*3bb0*/  FMUL.FTZ R11, R98, R11 ;  /* 0x0000000b620b7220 */ /* 0x000fe40000410000 */
[----:B------:R-:W-:Y:S01]  /*3bc0*/  FFMA.FTZ R93, R100, R93, -R10 ;  /* 0x0000005d645d7223 */ /* 0x000fe2000001080a */
[----:B------:R-:W-:Y:S01]  /*3bd0*/  FSEL R128, R98, R117, !P3 ;  /* 0x0000007562807208 */ /* 0x000fe20005800000 */
[C---:B------:R-:W-:Y:S02]  /*3be0*/  FFMA.FTZ R8, R100.reuse, R97, R115 ;  /* 0x0000006164087223 */ /* 0x040fe40000010073 */
[----:B------:R-:W-:Y:S01]  /*3bf0*/  @P3 FFMA.FTZ R100, R100, R9, -R11 ;  /* 0x0000000964643223 */ /* 0x000fe2000001080b */
[----:B------:R-:W-:Y:S01]  /*3c00*/  HFMA2.MMA R9, -RZ, RZ, 0, 0 ;  /* 0x00000000ff097435 */ /* 0x000fe200000001ff */
[----:B------:R-:W-:Y:S01]  /*3c10*/  @P3 FADD.FTZ R101, R101, R8 ;  /* 0x0000000865653221 */ /* 0x000fe20000010000 */
[----:B------:R-:W-:Y:S01]  /*3c20*/  MOV R8, 0x3f800000 ;  /* 0x3f80000000087802 */ /* 0x000fe20000000f00 */
[----:B------:R-:W-:Y:S01]  /*3c30*/  CS2R R10, SRZ ;  /* 0x00000000000a7805 */ /* 0x000fe2000001ff00 */
[----:B------:R-:W-:Y:S01]  /*3c40*/  FFMA.FTZ R119, R90, R118, R119 ;  /* 0x000000765a777223 */ /* 0x000fe20000010077 */
[----:B------:R-:W0:Y:S01]  /*3c50*/  SHFL.UP PT, R128, R128, 0x1, RZ ;  /* 0x0420000080807989 */ /* 0x000e2200000e00ff */
[----:B------:R-:W-:-:S02]  /*3c60*/  FADD.FTZ R122, R127, R122 ;  /* 0x0000007a7f7a7221 */ /* 0x000fc40000010000 */
[----:B------:R-:W-:Y:S01]  /*3c70*/  @P3 FADD.FTZ R102, R102, R93 ;  /* 0x0000005d66663221 */ /* 0x000fe20000010000 */
[----:B------:R-:W-:Y:S01]  /*3c80*/  LOP3.LUT R93, R31, 0x1f, RZ, 0xc0, !PT ;  /* 0x0000001f1f5d7812 */ /* 0x000fe200078ec0ff */
[----:B------:R-:W-:Y:S01]  /*3c90*/  FADD.FTZ R119, -R126, R119 ;  /* 0x000000777e777221 */ /* 0x000fe20000010100 */
[----:B------:R-:W1:Y:S01]  /*3ca0*/  @!P0 LDS.128 R8, [UR4+0x1770] ;  /* 0x00177004ff088984 */ /* 0x000e620008000c00 */
[C---:B------:R-:W-:Y:S01]  /*3cb0*/  FMUL.FTZ R98, R112.reuse, -R122 ;  /* 0x8000007a70627220 */ /* 0x040fe20000410000 */
[C---:B------:R-:W-:Y:S01]  /*3cc0*/  ISETP.NE.AND P6, PT, R93.reuse, 0x1f, PT ;  /* 0x0000001f5d00780c */ /* 0x040fe20003fc5270 */
[-C--:B------:R-:W-:Y:S01]  /*3cd0*/  FMUL.FTZ R97, R112, -R119.reuse ;  /* 0x8000007770617220 */ /* 0x080fe20000410000 */
[----:B------:R-:W-:Y:S01]  /*3ce0*/  ISETP.GT.U32.AND P5, PT, R93, 0x1d, PT ;  /* 0x0000001d5d00780c */ /* 0x000fe20003fa4070 */
[----:B------:R-:W-:Y:S01]  /*3cf0*/  FFMA.FTZ R118, R109, R119, R98 ;  /* 0x000000776d767223 */ /* 0x000fe20000010062 */
[C---:B------:R-:W-:Y:S01]  /*3d00*/  ISETP.GT.U32.AND P4, PT, R93.reuse, 0x1b, PT ;  /* 0x0000001b5d00780c */ /* 0x040fe20003f84070 */
[C---:B--2---:R-:W-:Y:S01]  /*3d10*/  FMUL.FTZ R98, R92.reuse, -R12 ;  /* 0x8000000c5c627220 */ /* 0x044fe20000410000 */
[----:B------:R-:W-:Y:S01]  /*3d20*/  ISETP.GT.U32.AND P3, PT, R93, 0x17, PT ;  /* 0x000000175d00780c */ /* 0x000fe20003f64070 */
[----:B------:R-:W-:Y:S01]  /*3d30*/  FFMA.FTZ R115, R109, R122, -R97 ;  /* 0x0000007a6d737223 */ /* 0x000fe20000010861 */
[----:B------:R-:W-:Y:S01]  /*3d40*/  ISETP.GT.U32.AND P0, PT, R93, 0xf, PT ;  /* 0x0000000f5d00780c */ /* 0x000fe20003f04070 */
[----:B------:R-:W-:-:S02]  /*3d50*/  FMUL.FTZ R93, R92, R13 ;  /* 0x0000000d5c5d7220 */ /* 0x000fc40000410000 */
[C---:B------:R-:W-:Y:S02]  /*3d60*/  FFMA.FTZ R98, R95.reuse, -R13, R98 ;  /* 0x8000000d5f627223 */ /* 0x040fe40000010062 */
[----:B------:R-:W-:Y:S02]  /*3d70*/  FFMA.FTZ R93, R95, R12, -R93 ;  /* 0x0000000c5f5d7223 */ /* 0x000fe4000001085d */
[----:B------:R-:W-:Y:S02]  /*3d80*/  FMUL.FTZ R122, R87, R116 ;  /* 0x00000074577a7220 */ /* 0x000fe40000410000 */
[C---:B------:R-:W-:Y:S02]  /*3d90*/  FMUL.FTZ R97, R94.reuse, -R93 ;  /* 0x8000005d5e617220 */ /* 0x040fe40000410000 */
[----:B------:R-:W-:Y:S02]  /*3da0*/  FADD.FTZ R132, -R121, R118 ;  /* 0x0000007679847221 */ /* 0x000fe40000010100 */
[----:B------:R-:W-:-:S02]  /*3db0*/  FMUL.FTZ R118, R94, -R98 ;  /* 0x800000625e767220 */ /* 0x000fc40000410000 */
[----:B------:R-:W-:Y:S02]  /*3dc0*/  FADD.FTZ R130, R122, R115 ;  /* 0x000000737a827221 */ /* 0x000fe40000010000 */
[----:B------:R-:W-:Y:S02]  /*3dd0*/  FFMA.FTZ R97, R91, R98, R97 ;  /* 0x000000625b617223 */ /* 0x000fe40000010061 */
[----:B------:R-:W-:Y:S02]  /*3de0*/  FMUL.FTZ R98, R113, -R132 ;  /* 0x8000008471627220 */ /* 0x000fe40000410000 */
[----:B------:R-:W-:Y:S02]  /*3df0*/  FFMA.FTZ R118, R91, R93, -R118 ;  /* 0x0000005d5b767223 */ /* 0x000fe40000010876 */
[----:B------:R-:W-:Y:S02]  /*3e00*/  FMUL.FTZ R115, R113, -R130 ;  /* 0x8000008271737220 */ /* 0x000fe40000410000 */
[----:B------:R-:W-:-:S02]  /*3e10*/  FMUL.FTZ R93, R99, -R97 ;  /* 0x80000061635d7220 */ /* 0x000fc40000410000 */
[----:B------:R-:W-:Y:S02]  /*3e20*/  FFMA.FTZ R130, R111, R130, -R98 ;  /* 0x000000826f827223 */ /* 0x000fe40000010862 */
[-C--:B------:R-:W-:Y:S02]  /*3e30*/  FMUL.FTZ R98, R99, -R118.reuse ;  /* 0x8000007663627220 */ /* 0x080fe40000410000 */
[----:B------:R-:W-:Y:S02]  /*3e40*/  FFMA.FTZ R93, R90, R118, -R93 ;  /* 0x000000765a5d7223 */ /* 0x000fe4000001085d */
[----:B------:R-:W-:Y:S02]  /*3e50*/  FFMA.FTZ R132, R111, R132, R115 ;  /* 0x000000846f847223 */ /* 0x000fe40000010073 */
        /* <DEDUP_REMOVED lines=9> */
[-C--:B------:R-:W-:Y:S02]  /*3ef0*/  FMUL.FTZ R129, R110, -R115.reuse ;  /* 0x800000736e817220 */ /* 0x080fe40000410000 */
[C---:B------:R-:W-:Y:S02]  /*3f00*/  FMUL.FTZ R93, R113.reuse, -R98 ;  /* 0x80000062715d7220 */ /* 0x040fe40000410000 */
[C---:B------:R-:W-:Y:S02]  /*3f10*/  FFMA.FTZ R130, R108.reuse, R115, -R97 ;  /* 0x000000736c827223 */ /* 0x040fe40000010861 */
[----:B------:R-:W-:Y:S02]  /*3f20*/  FMUL.FTZ R97, R113, -R118 ;  /* 0x8000007671617220 */ /* 0x000fe40000410000 */
[----:B------:R-:W-:-:S02]  /*3f30*/  FFMA.FTZ R129, R108, R117, R129 ;  /* 0x000000756c817223 */ /* 0x000fc40000010081 */
[----:B------:R-:W-:Y:S02]  /*3f40*/  FFMA.FTZ R93, R111, R118, -R93 ;  /* 0x000000766f5d7223 */ /* 0x000fe4000001085d */
[C---:B------:R-:W-:Y:S02]  /*3f50*/  FMUL.FTZ R117, R89.reuse, R116 ;  /* 0x0000007459757220 */ /* 0x040fe40000410000 */
[----:B------:R-:W-:Y:S02]  /*3f60*/  FMUL.FTZ R118, R89, R96 ;  /* 0x0000006059767220 */ /* 0x000fe40000410000 */
[----:B------:R-:W-:Y:S02]  /*3f70*/  FFMA.FTZ R97, R111, R98, R97 ;  /* 0x000000626f617223 */ /* 0x000fe40000010061 */
[----:B------:R-:W-:Y:S02]  /*3f80*/  FMUL.FTZ R115, R110, -R93 ;  /* 0x8000005d6e737220 */ /* 0x000fe40000410000 */
[----:B------:R-:W-:-:S02]  /*3f90*/  FADD.FTZ R130, R117, R130 ;  /* 0x0000008275827221 */ /* 0x000fc40000010000 */
[----:B------:R-:W-:Y:S02]  /*3fa0*/  FADD.FTZ R129, -R118, R129 ;  /* 0x0000008176817221 */ /* 0x000fe40000010100 */
[-C--:B------:R-:W-:Y:S02]  /*3fb0*/  FMUL.FTZ R98, R110, -R97.reuse ;  /* 0x800000616e627220 */ /* 0x080fe40000410000 */
[C---:B------:R-:W-:Y:S02]  /*3fc0*/  FFMA.FTZ R97, R108.reuse, R97, R115 ;  /* 0x000000616c617223 */ /* 0x040fe40000010073 */
[C---:B------:R-:W-:Y:S02]  /*3fd0*/  FMUL.FTZ R132, R107.reuse, -R130 ;  /* 0x800000826b847220 */ /* 0x040fe40000410000 */
[----:B------:R-:W-:Y:S02]  /*3fe0*/  FMUL.FTZ R115, R107, -R129 ;  /* 0x800000816b737220 */ /* 0x000fe40000410000 */
[----:B------:R-:W-:-:S02]  /*3ff0*/  FFMA.FTZ R93, R108, R93, -R98 ;  /* 0x0000005d6c5d7223 */ /* 0x000fc40000010862 */
[C---:B------:R-:W-:Y:S02]  /*4000*/  FFMA.FTZ R132, R106.reuse, R129, R132 ;  /* 0x000000816a847223 */ /* 0x040fe40000010084 */
[C---:B------:R-:W-:Y:S02]  /*4010*/  FMUL.FTZ R98, R107.reuse, -R97 ;  /* 0x800000616b627220 */ /* 0x040fe40000410000 */
[----:B------:R-:W-:Y:S02]  /*4020*/  FFMA.FTZ R133, R106, R130, -R115 ;  /* 0x000000826a857223 */ /* 0x000fe40000010873 */
[----:B------:R-:W-:Y:S01]  /*4030*/  FMUL.FTZ R129, R107, -R93 ;  /* 0x8000005d6b817220 */ /* 0x000fe20000410000 */
[----:B------:R2:W3:Y:S01]  /*4040*/  SHFL.UP PT, R130, R101, 0x1, RZ ;  /* 0x0420000065827989 */ /* 0x0004e200000e00ff */
[C---:B------:R-:W-:Y:S02]  /*4050*/  FMUL.FTZ R116, R65.reuse, R116 ;  /* 0x0000007441747220 */ /* 0x040fe40000410000 */
[----:B------:R-:W-:-:S02]  /*4060*/  FMUL.FTZ R115, R65, R96 ;  /* 0x0000006041737220 */ /* 0x000fc40000410000 */
[C---:B------:R-:W-:Y:S02]  /*4070*/  FFMA.FTZ R93, R106.reuse, R93, -R98 ;  /* 0x0000005d6a5d7223 */ /* 0x040fe40000010862 */
[----:B------:R-:W-:Y:S02]  /*4080*/  FFMA.FTZ R96, R106, R97, R129 ;  /* 0x000000616a607223 */ /* 0x000fe40000010081 */
[----:B------:R-:W-:Y:S01]  /*4090*/  FADD.FTZ R97, R116, R133 ;  /* 0x0000008574617221 */ /* 0x000fe20000010000 */
[----:B------:R2:W4:Y:S01]  /*40a0*/  SHFL.UP PT, R129, R102, 0x1, RZ ;  /* 0x0420000066817989 */ /* 0x00052200000e00ff */
[----:B------:R-:W-:-:S03]  /*40b0*/  FADD.FTZ R98, -R115, R132 ;  /* 0x0000008473627221 */ /* 0x000fc60000010100 */
[----:B------:R2:W0:Y:S04]  /*40c0*/  SHFL.DOWN PT, R133, R93, 0x1, 0x1f ;  /* 0x08201f005d857f89 */ /* 0x00042800000e0000 */
[----:B------:R2:W0:Y:S04]  /*40d0*/  SHFL.DOWN PT, R135, R96, 0x1, 0x1f ;  /* 0x08201f0060877f89 */ /* 0x00042800000e0000 */
[----:B------:R2:W0:Y:S04]  /*40e0*/  SHFL.DOWN PT, R137, R97, 0x1, 0x1f ;  /* 0x08201f0061897f89 */ /* 0x00042800000e0000 */
[----:B------:R2:W0:Y:S04]  /*40f0*/  SHFL.DOWN PT, R139, R98, 0x1, 0x1f ;  /* 0x08201f00628b7f89 */ /* 0x00042800000e0000 */
[----:B------:R2:W0:Y:S01]  /*4100*/  SHFL.UP PT, R132, R100, 0x1, RZ ;  /* 0x0420000064847989 */ /* 0x00042200000e00ff */
[----:B------:R-:W-:Y:S05]  /*4110*/  @!P6 BRA `(.L_x_12199) ;  /* 0x000000b00000e947 */ /* 0x000fea0003800000 */
[C---:B0123--:R-:W-:Y:S02]  /*4120*/  FMUL.FTZ R100, R96.reuse, R135 ;  /* 0x0000008760647220 */ /* 0x04ffe40000410000 */
        /* <DEDUP_REMOVED lines=10> */
.L_x_12199:
[----:B-1-3--:R-:W-:Y:S05]  /*41d0*/  BSYNC B0 ;  /* 0x0000000000007941 */ /* 0x00afea0003800000 */
.L_x_12198:
        /* <DEDUP_REMOVED lines=17> */
.L_x_12201:
[----:B------:R-:W-:Y:S05]  /*42f0*/  BSYNC B0 ;  /* 0x0000000000007941 */ /* 0x000fea0003800000 */
.L_x_12200:
        /* <DEDUP_REMOVED lines=17> */
.L_x_12203:
[----:B------:R-:W-:Y:S05]  /*4410*/  BSYNC B0 ;  /* 0x0000000000007941 */ /* 0x000fea0003800000 */
.L_x_12202:
        /* <DEDUP_REMOVED lines=17> */
.L_x_12205:
[----:B------:R-:W-:Y:S05]  /*4530*/  BSYNC B0 ;  /* 0x0000000000007941 */ /* 0x000fea0003800000 */
.L_x_12204:
        /* <DEDUP_REMOVED lines=17> */
.L_x_12207:
[----:B------:R-:W-:Y:S05]  /*4650*/  BSYNC B0 ;  /* 0x0000000000007941 */ /* 0x000fea0003800000 */
.L_x_12206:
        /* <DEDUP_REMOVED lines=8> */
[----:B01----:R-:W-:Y:S01]  /*46e0*/  SHFL.IDX PT, R96, R96, RZ, 0x1f ;  /* 0x00001fff60607589 */ /* 0x003fe200000e0000 */
[----:B--2---:R-:W-:-:S03]  /*46f0*/  @P2 FMUL.FTZ R133, R102, R101 ;  /* 0x0000006566852220 */ /* 0x004fc60000410000 */
        /* <DEDUP_REMOVED lines=90> */
[----:B------:R-:W-:-:S02]  /*4ca0*/  FADD.FTZ R115, -R115, R106 ;  /* 0x0000006a73737221 */ /* 0x000fc40000010100 */
[----:B------:R-:W-:Y:S02]  /*4cb0*/  FADD.FTZ R107, RZ, R107 ;  /* 0x0000006bff6b7221 */ /* 0x000fe40000010000 */
[----:B------:R-:W-:Y:S02]  /*4cc0*/  FFMA.FTZ R13, R73, R44, R13 ;  /* 0x0000002c490d7223 */ /* 0x000fe4000001000d */
[----:B------:R-:W-:Y:S02]  /*4cd0*/  FADD.FTZ R116, R116, R15 ;  /* 0x0000000f74747221 */ /* 0x000fe40000010000 */
[----:B------:R-:W-:Y:S02]  /*4ce0*/  FMUL.FTZ R113, R115, R52 ;  /* 0x0000003473717220 */ /* 0x000fe40000410000 */
[----:B------:R-:W-:Y:S02]  /*4cf0*/  FFMA.FTZ R110, R65, R12, RZ ;  /* 0x0000000c416e7223 */ /* 0x000fe400000100ff */
[----:B------:R-:W-:-:S02]  /*4d00*/  FFMA.FTZ R106, R81, -R52, R12 ;  /* 0x80000034516a7223 */ /* 0x000fc4000001000c */
[C---:B------:R-:W-:Y:S02]  /*4d10*/  FMUL.FTZ R12, R99.reuse, R107 ;  /* 0x0000006b630c7220 */ /* 0x040fe40000410000 */
[----:B------:R-:W-:Y:S02]  /*4d20*/  FMUL.FTZ R15, R99, R13 ;  /* 0x0000000d630f7220 */ /* 0x000fe40000410000 */
        /* <DEDUP_REMOVED lines=8> */
[----:B------:R-:W-:Y:S02]  /*4db0*/  FFMA.FTZ R129, R109, R110, R125 ;  /* 0x0000006e6d817223 */ /* 0x000fe4000001007d */
[----:B------:R-:W-:-:S02]  /*4dc0*/  FADD.FTZ R112, RZ, R112 ;  /* 0x00000070ff707221 */ /* 0x000fc40000010000 */
[C---:B------:R-:W-:Y:S02]  /*4dd0*/  FFMA.FTZ R15, R90.reuse, R107, R15 ;  /* 0x0000006b5a0f7223 */ /* 0x040fe4000001000f */
[----:B------:R-:W-:Y:S02]  /*4de0*/  FFMA.FTZ R12, R90, R13, -R12 ;  /* 0x0000000d5a0c7223 */ /* 0x000fe4000001080c */
[----:B------:R-:W-:Y:S02]  /*4df0*/  FADD.FTZ R129, R112, R129 ;  /* 0x0000008170817221 */ /* 0x000fe40000010000 */
[----:B------:R-:W-:Y:S02]  /*4e00*/  FMUL.FTZ R125, R114, R99 ;  /* 0x00000063727d7220 */ /* 0x000fe40000410000 */
[----:B------:R-:W-:Y:S02]  /*4e10*/  FADD.FTZ R112, RZ, R15 ;  /* 0x0000000fff707221 */ /* 0x000fe40000010000 */
[----:B------:R-:W-:-:S02]  /*4e20*/  FFMA.FTZ R12, R71, R42, R12 ;  /* 0x0000002a470c7223 */ /* 0x000fc4000001000c */
[----:B------:R-:W-:Y:S02]  /*4e30*/  FFMA.FTZ R127, R88, R14, R127 ;  /* 0x0000000e587f7223 */ /* 0x000fe4000001007f */
[----:B------:R-:W-:Y:S02]  /*4e40*/  FFMA.FTZ R90, R77, -R48, R14 ;  /* 0x800000304d5a7223 */ /* 0x000fe4000001000e */
[----:B------:R-:W-:Y:S02]  /*4e50*/  FMUL.FTZ R128, R121, R110 ;  /* 0x0000006e79807220 */ /* 0x000fe40000410000 */
[----:B------:R-:W-:Y:S02]  /*4e60*/  FFMA.FTZ R125, R106, R113, -R125 ;  /* 0x000000716a7d7223 */ /* 0x000fe4000001087d */
[C---:B------:R-:W-:Y:S02]  /*4e70*/  FMUL.FTZ R14, R94.reuse, R112 ;  /* 0x000000705e0e7220 */ /* 0x040fe40000410000 */
[----:B------:R-:W-:-:S02]  /*4e80*/  FMUL.FTZ R94, R94, R12 ;  /* 0x0000000c5e5e7220 */ /* 0x000fc40000410000 */
[----:B------:R-:W-:Y:S02]  /*4e90*/  FFMA.FTZ R128, R109, R126, -R128 ;  /* 0x0000007e6d807223 */ /* 0x000fe40000010880 */
[----:B------:R-:W-:Y:S02]  /*4ea0*/  FADD.FTZ R125, RZ, R125 ;  /* 0x0000007dff7d7221 */ /* 0x000fe40000010000 */
[----:B------:R-:W-:Y:S02]  /*4eb0*/  FMUL.FTZ R15, R119, R48 ;  /* 0x00000030770f7220 */ /* 0x000fe40000410000 */
[C---:B------:R-:W-:Y:S02]  /*4ec0*/  FFMA.FTZ R94, R91.reuse, R112, R94 ;  /* 0x000000705b5e7223 */ /* 0x040fe4000001005e */
[----:B------:R-:W-:Y:S02]  /*4ed0*/  FFMA.FTZ R14, R91, R12, -R14 ;  /* 0x0000000c5b0e7223 */ /* 0x000fe4000001080e */
[----:B------:R-:W-:-:S02]  /*4ee0*/  FADD.FTZ R128, R125, R128 ;  /* 0x000000807d807221 */ /* 0x000fc40000010000 */
[----:B------:R-:W-:Y:S02]  /*4ef0*/  FMUL.FTZ R113, R123, R48 ;  /* 0x000000307b717220 */ /* 0x000fe40000410000 */
[C---:B------:R-:W-:Y:S02]  /*4f00*/  FMUL.FTZ R126, R124.reuse, R15 ;  /* 0x0000000f7c7e7220 */ /* 0x040fe40000410000 */
[----:B------:R-:W-:Y:S02]  /*4f10*/  FADD.FTZ R125, RZ, R94 ;  /* 0x0000005eff7d7221 */ /* 0x000fe40000010000 */
[----:B------:R-:W-:Y:S02]  /*4f20*/  FFMA.FTZ R137, R69, R40, R14 ;  /* 0x0000002845897223 */ /* 0x000fe4000001000e */
[-C--:B------:R-:W-:Y:S02]  /*4f30*/  FMUL.FTZ R130, R124, R113.reuse ;  /* 0x000000717c827220 */ /* 0x080fe40000410000 */
[----:B------:R-:W-:-:S02]  /*4f40*/  FFMA.FTZ R126, R90, R113, R126 ;  /* 0x000000715a7e7223 */ /* 0x000fc4000001007e */
[----:B------:R-:W-:Y:S02]  /*4f50*/  FMUL.FTZ R14, R92, R125 ;  /* 0x0000007d5c0e7220 */ /* 0x000fe40000410000 */
[----:B------:R-:W-:Y:S02]  /*4f60*/  FMUL.FTZ R91, R122, R46 ;  /* 0x0000002e7a5b7220 */ /* 0x000fe40000410000 */
[----:B------:R-:W-:Y:S02]  /*4f70*/  FMUL.FTZ R92, R92, R137 ;  /* 0x000000895c5c7220 */ /* 0x000fe40000410000 */
[----:B------:R-:W-:Y:S02]  /*4f80*/  FFMA.FTZ R15, R90, R15, -R130 ;  /* 0x0000000f5a0f7223 */ /* 0x000fe40000010882 */
[----:B------:R-:W-:Y:S02]  /*4f90*/  FADD.FTZ R126, R129, R126 ;  /* 0x0000007e817e7221 */ /* 0x000fe40000010000 */
[----:B------:R-:W-:-:S02]  /*4fa0*/  FFMA.FTZ R127, R87, R118, R127 ;  /* 0x00000076577f7223 */ /* 0x000fc4000001007f */
[-C--:B------:R-:W-:Y:S02]  /*4fb0*/  FFMA.FTZ R118, R75, -R46.reuse, R118 ;  /* 0x8000002e4b767223 */ /* 0x080fe40000010076 */
[----:B------:R-:W-:Y:S02]  /*4fc0*/  FMUL.FTZ R129, R120, R46 ;  /* 0x0000002e78817220 */ /* 0x000fe40000410000 */
[----:B------:R-:W-:Y:S02]  /*4fd0*/  FMUL.FTZ R132, R108, R91 ;  /* 0x0000005b6c847220 */ /* 0x000fe40000410000 */
[----:B------:R-:W-:Y:S02]  /*4fe0*/  FFMA.FTZ R130, R95, R125, R92 ;  /* 0x0000007d5f827223 */ /* 0x000fe4000001005c */
[----:B------:R-:W-:Y:S02]  /*4ff0*/  FMUL.FTZ R92, R24, R44 ;  /* 0x0000002c185c7220 */ /* 0x000fe40000410000 */
[----:B------:R-:W-:-:S02]  /*5000*/  FMUL.FTZ R94, R108, R129 ;  /* 0x000000816c5e7220 */ /* 0x000fc40000410000 */
[----:B------:R-:W-:Y:S02]  /*5010*/  FFMA.FTZ R14, R95, R137, -R14 ;  /* 0x000000895f0e7223 */ /* 0x000fe4000001080e */
[----:B------:R-:W-:Y:S02]  /*5020*/  FFMA.FTZ R132, R118, R129, -R132 ;  /* 0x0000008176847223 */ /* 0x000fe40000010884 */
[----:B------:R-:W-:Y:S02]  /*5030*/  FADD.FTZ R15, R128, R15 ;  /* 0x0000000f800f7221 */ /* 0x000fe40000010000 */
[-C--:B------:R-:W-:Y:S02]  /*5040*/  FFMA.FTZ R95, R73, -R44.reuse, R13 ;  /* 0x8000002c495f7223 */ /* 0x080fe4000001000d */
[----:B------:R-:W-:Y:S02]  /*5050*/  FMUL.FTZ R128, R25, R44 ;  /* 0x0000002c19807220 */ /* 0x000fe40000410000 */
[----:B------:R-:W-:-:S02]  /*5060*/  FMUL.FTZ R129, R107, R92 ;  /* 0x0000005c6b817220 */ /* 0x000fc40000410000 */
[----:B------:R-:W-:Y:S02]  /*5070*/  FFMA.FTZ R133, R118, R91, R94 ;  /* 0x0000005b76857223 */ /* 0x000fe4000001005e */
[----:B------:R-:W-:Y:S02]  /*5080*/  FADD.FTZ R15, R15, R132 ;  /* 0x000000840f0f7221 */ /* 0x000fe40000010000 */
[----:B------:R-:W-:Y:S02]  /*5090*/  FFMA.FTZ R94, R65, -R114, RZ ;  /* 0x80000072415e7223 */ /* 0x000fe400000100ff */
[-C--:B------:R-:W-:Y:S02]  /*50a0*/  FFMA.FTZ R132, R95, R128.reuse, -R129 ;  /* 0x000000805f847223 */ /* 0x080fe40000010881 */
[----:B------:R-:W-:Y:S02]  /*50b0*/  FFMA.FTZ R127, R86, R13, R127 ;  /* 0x0000000d567f7223 */ /* 0x000fe4000001007f */
[----:B------:R-:W-:-:S02]  /*50c0*/  FMUL.FTZ R128, R107, R128 ;  /* 0x000000806b807220 */ /* 0x000fc40000410000 */
[----:B------:R-:W-:Y:S02]  /*50d0*/  FMUL.FTZ R135, R105, R42 ;  /* 0x0000002a69877220 */ /* 0x000fe40000410000 */
[----:B------:R-:W-:Y:S02]  /*50e0*/  FADD.FTZ R126, R126, R133 ;  /* 0x000000857e7e7221 */ /* 0x000fe40000010000 */
[----:B------:R-:W-:Y:S02]  /*50f0*/  FFMA.FTZ R13, R89, -R121, R94 ;  /* 0x80000079590d7223 */ /* 0x000fe4000001005e */
[----:B------:R-:W-:Y:S02]  /*5100*/  FFMA.FTZ R133, R85, R12, R127 ;  /* 0x0000000c55857223 */ /* 0x000fe4000001007f */
[----:B------:R-:W-:Y:S02]  /*5110*/  FFMA.FTZ R94, R71, -R42, R12 ;  /* 0x8000002a475e7223 */ /* 0x000fe4000001000c */
[----:B------:R-:W-:-:S02]  /*5120*/  FFMA.FTZ R129, R95, R92, R128 ;  /* 0x0000005c5f817223 */ /* 0x000fc40000010080 */
[----:B------:R-:W-:Y:S02]  /*5130*/  FMUL.FTZ R127, R104, R42 ;  /* 0x0000002a687f7220 */ /* 0x000fe40000410000 */
[----:B------:R-:W-:Y:S02]  /*5140*/  FMUL.FTZ R12, R112, R135 ;  /* 0x00000087700c7220 */ /* 0x000fe40000410000 */
[----:B------:R-:W-:Y:S02]  /*5150*/  FADD.FTZ R126, R126, R129 ;  /* 0x000000817e7e7221 */ /* 0x000fe40000010000 */
[----:B------:R-:W-:Y:S02]  /*5160*/  FFMA.FTZ R129, R94, R127, R12 ;  /* 0x0000007f5e817223 */ /* 0x000fe4000001000c */
[----:B------:R-:W-:Y:S02]  /*5170*/  FADD.FTZ R15, R15, R132 ;  /* 0x000000840f0f7221 */ /* 0x000fe40000010000 */
[----:B------:R-:W-:-:S02]  /*5180*/  FADD.FTZ R132, R126, R129 ;  /* 0x000000817e847221 */ /* 0x000fc40000010000 */
[-C--:B------:R-:W-:Y:S02]  /*5190*/  FMUL.FTZ R129, R102, R40.reuse ;  /* 0x0000002866817220 */ /* 0x080fe40000410000 */
[----:B------:R-:W-:Y:S02]  /*51a0*/  FMUL.FTZ R128, R112, R127 ;  /* 0x0000007f70807220 */ /* 0x000fe40000410000 */
[----:B------:R-:W-:Y:S02]  /*51b0*/  FFMA.FTZ R134, R84, R137, R133 ;  /* 0x0000008954867223 */ /* 0x000fe40000010085 */
[----:B------:R-:W-:Y:S02]  /*51c0*/  FFMA.FTZ R126, R69, -R40, R137 ;  /* 0x80000028457e7223 */ /* 0x000fe40000010089 */
[----:B------:R-:W-:Y:S02]  /*51d0*/  FFMA.FTZ R13, R88, -R124, R13 ;  /* 0x8000007c580d7223 */ /* 0x000fe4000001000d */
[----:B------:R-:W-:-:S02]  /*51e0*/  FFMA.FTZ R137, R67, R54, R14 ;  /* 0x0000003643897223 */ /* 0x000fc4000001000e */
[----:B------:R-:W-:Y:S02]  /*51f0*/  FMUL.FTZ R14, R103, R40 ;  /* 0x00000028670e7220 */ /* 0x000fe40000410000 */
[----:B------:R-:W-:Y:S02]  /*5200*/  FMUL.FTZ R133, R125, R129 ;  /* 0x000000817d857220 */ /* 0x000fe40000410000 */
[----:B------:R-:W-:Y:S02]  /*5210*/  FFMA.FTZ R12, R94, R135, -R128 ;  /* 0x000000875e0c7223 */ /* 0x000fe40000010880 */
[----:B------:R-:W-:Y:S02]  /*5220*/  FADD.FTZ R130, RZ, R130 ;  /* 0x00000082ff827221 */ /* 0x000fe40000010000 */
[----:B------:R-:W-:Y:S02]  /*5230*/  FMUL.FTZ R128, R100, R54 ;  /* 0x0000003664807220 */ /* 0x000fe40000410000 */
[----:B------:R-:W-:-:S02]  /*5240*/  FFMA.FTZ R13, R87, -R108, R13 ;  /* 0x8000006c570d7223 */ /* 0x000fc4000001000d */
[----:B------:R-:W-:Y:S02]  /*5250*/  FFMA.FTZ R135, R126, R14, -R133 ;  /* 0x0000000e7e877223 */ /* 0x000fe40000010885 */
[----:B------:R-:W-:Y:S02]  /*5260*/  FFMA.FTZ R134, R83, R137, R134 ;  /* 0x0000008953867223 */ /* 0x000fe40000010086 */
[-C--:B------:R-:W-:Y:S02]  /*5270*/  FFMA.FTZ R133, R67, -R54.reuse, R137 ;  /* 0x8000003643857223 */ /* 0x080fe40000010089 */
[----:B------:R-:W-:Y:S01]  /*5280*/  FMUL.FTZ R136, R101, R54 ;  /* 0x0000003665887220 */ /* 0x000fe20000410000 */
[----:B------:R-:W0:Y:S01]  /*5290*/  SHFL.DOWN PT, R139, R134, 0x1, 0x1f ;  /* 0x08201f00868b7f89 */ /* 0x000e2200000e0000 */
[----:B------:R-:W-:Y:S02]  /*52a0*/  FMUL.FTZ R137, R130, R128 ;  /* 0x0000008082897220 */ /* 0x000fe40000410000 */
[----:B------:R-:W-:-:S02]  /*52b0*/  FFMA.FTZ R13, R86, -R107, R13 ;  /* 0x8000006b560d7223 */ /* 0x000fc4000001000d */
[----:B------:R-:W-:Y:S02]  /*52c0*/  FMUL.FTZ R14, R125, R14 ;  /* 0x0000000e7d0e7220 */ /* 0x000fe40000410000 */
[----:B------:R-:W-:Y:S02]  /*52d0*/  FADD.FTZ R12, R15, R12 ;  /* 0x0000000c0f0c7221 */ /* 0x000fe40000010000 */
[----:B------:R-:W-:Y:S02]  /*52e0*/  FFMA.FTZ R137, R133, R136, -R137 ;  /* 0x0000008885897223 */ /* 0x000fe40000010889 */
[----:B------:R-:W-:Y:S01]  /*52f0*/  FFMA.FTZ R15, R126, R129, R14 ;  /* 0x000000817e0f7223 */ /* 0x000fe2000001000e */
[----:B------:R-:W-:Y:S01]  /*5300*/  MOV R14, R134 ;  /* 0x00000086000e7202 */ /* 0x000fe20000000f00 */
        /* <DEDUP_REMOVED lines=15> */
[C---:B------:R-:W-:Y:S02]  /*5400*/  FMUL.FTZ R134, R96.reuse, R10 ;  /* 0x0000000a60867220 */ /* 0x040fe40000410000 */
[----:B------:R-:W3:Y:S01]  /*5410*/  SHFL.DOWN PT, R135, R136, 0x1, 0x1f ;  /* 0x08201f0088877f89 */ /* 0x000ee200000e0000 */
[----:B-1----:R-:W-:-:S02]  /*5420*/  FMUL.FTZ R132, R96, R11 ;  /* 0x0000000b60847220 */ /* 0x002fc40000410000 */
[----:B------:R-:W-:Y:S01]  /*5430*/  FFMA.FTZ R11, R93, R11, R134 ;  /* 0x0000000b5d0b7223 */ /* 0x000fe20000010086 */
[----:B------:R-:W1:Y:S01]  /*5440*/  SHFL.DOWN PT, R137, R14, 0x2, 0x1f ;  /* 0x08401f000e897f89 */ /* 0x000e6200000e0000 */
[----:B------:R-:W-:Y:S02]  /*5450*/  FMUL.FTZ R134, R23, R100 ;  /* 0x0000006417867220 */ /* 0x000fe40000410000 */
[C---:B------:R-:W-:Y:S02]  /*5460*/  FFMA.FTZ R132, R93.reuse, R10, -R132 ;  /* 0x0000000a5d847223 */ /* 0x040fe40000010884 */
[C---:B------:R-:W-:Y:S02]  /*5470*/  FMUL.FTZ R10, R96.reuse, R9 ;  /* 0x00000009600a7220 */ /* 0x040fe40000410000 */
[-C--:B------:R-:W-:Y:S02]  /*5480*/  FMUL.FTZ R96, R96, R8.reuse ;  /* 0x0000000860607220 */ /* 0x080fe40000410000 */
[----:B------:R-:W-:-:S02]  /*5490*/  FFMA.FTZ R8, R93, R8, -R10 ;  /* 0x000000085d087223 */ /* 0x000fc4000001080a */
[----:B------:R-:W-:Y:S02]  /*54a0*/  FFMA.FTZ R9, R93, R9, R96 ;  /* 0x000000095d097223 */ /* 0x000fe40000010060 */
[----:B--2---:R-:W-:Y:S02]  /*54b0*/  @!P0 FADD.FTZ R15, R15, R140 ;  /* 0x0000008c0f0f8221 */ /* 0x004fe40000010000 */
[----:B------:R-:W-:Y:S02]  /*54c0*/  FADD.FTZ R10, R97, R132 ;  /* 0x00000084610a7221 */ /* 0x000fe40000010000 */
[----:B0-----:R-:W-:Y:S02]  /*54d0*/  @!P0 FADD.FTZ R13, R13, R138 ;  /* 0x0000008a0d0d8221 */ /* 0x001fe40000010000 */
[----:B------:R-:W0:Y:S01]  /*54e0*/  SHFL.DOWN PT, R138, R15, 0x2, 0x1f ;  /* 0x08401f000f8a7f89 */ /* 0x000e2200000e0000 */
[----:B---3--:R-:W-:Y:S01]  /*54f0*/  @!P0 FADD.FTZ R12, R12, R135 ;  /* 0x000000870c0c8221 */ /* 0x008fe20000010000 */
[----:B------:R-:W-:Y:S01]  /*5500*/  ISETP.GT.AND P0, PT, R30, 0x1d, PT ;  /* 0x0000001d1e00780c */ /* 0x000fe20003f04270 */
[----:B------:R-:W-:Y:S01]  /*5510*/  FADD.FTZ R11, R98, R11 ;  /* 0x0000000b620b7221 */ /* 0x000fe20000010000 */
[----:B------:R-:W2:Y:S01]  /*5520*/  SHFL.DOWN PT, R136, R13, 0x2, 0x1f ;  /* 0x08401f000d887f89 */ /* 0x000ea200000e0000 */
[----:B------:R-:W-:-:S02]  /*5530*/  FMUL.FTZ R93, R23, R102 ;  /* 0x00000066175d7220 */ /* 0x000fc40000410000 */
[----:B------:R-:W-:Y:S01]  /*5540*/  FADD.FTZ R49, R128, R49 ;  /* 0x0000003180317221 */ /* 0x000fe20000010000 */
[----:B------:R-:W3:Y:S01]  /*5550*/  SHFL.DOWN PT, R135, R12, 0x2, 0x1f ;  /* 0x08401f000c877f89 */ /* 0x000ee200000e0000 */
[----:B------:R-:W-:Y:S02]  /*5560*/  FADD.FTZ R64, R129, R64 ;  /* 0x0000004081407221 */ /* 0x000fe40000010000 */
[----:B------:R-:W-:Y:S01]  /*5570*/  FADD.FTZ R51, R127, R51 ;  /* 0x000000337f337221 */ /* 0x000fe20000010000 */
[----:B------:R4:W-:Y:S01]  /*5580*/  @!P2 STS.128 [UR4+0x1770], R8 ;  /* 0x00177008ff00a988 */ /* 0x0009e20008000c04 */
[----:B------:R-:W-:Y:S02]  /*5590*/  FADD.FTZ R66, R92, R66 ;  /* 0x000000425c427221 */ /* 0x000fe40000010000 */
[----:B-1----:R-:W-:Y:S02]  /*55a0*/  @!P0 FADD.FTZ R14, R14, R137 ;  /* 0x000000890e0e8221 */ /* 0x002fe40000010000 */
[----:B------:R-:W-:-:S02]  /*55b0*/  FADD.FTZ R53, R91, R53 ;  /* 0x000000355b357221 */ /* 0x000fc40000010000 */
[----:B------:R-:W-:Y:S01]  /*55c0*/  FADD.FTZ R68, R113, R68 ;  /* 0x0000004471447221 */ /* 0x000fe20000010000 */
[----:B------:R-:W1:Y:S01]  /*55d0*/  SHFL.DOWN PT, R139, R14, 0x4, 0x1f ;  /* 0x08801f000e8b7f89 */ /* 0x000e6200000e0000 */
[----:B------:R-:W-:Y:S02]  /*55e0*/  FADD.FTZ R55, R110, R55 ;  /* 0x000000376e377221 */ /* 0x000fe40000010000 */
[----:B------:R-:W-:Y:S02]  /*55f0*/  FADD.FTZ R70, R99, R70 ;  /* 0x0000004663467221 */ /* 0x000fe40000010000 */
[----:B0-----:R-:W-:Y:S02]  /*5600*/  @!P0 FADD.FTZ R15, R15, R138 ;  /* 0x0000008a0f0f8221 */ /* 0x001fe40000010000 */
[----:B----4-:R-:W-:Y:S02]  /*5610*/  FMUL.FTZ R8, R23, R104 ;  /* 0x0000006817087220 */ /* 0x010fe40000410000 */
[----:B--2---:R-:W-:Y:S01]  /*5620*/  @!P0 FADD.FTZ R13, R13, R136 ;  /* 0x000000880d0d8221 */ /* 0x004fe20000010000 */
[----:B------:R-:W0:Y:S01]  /*5630*/  SHFL.DOWN PT, R138, R15, 0x4, 0x1f ;  /* 0x08801f000f8a7f89 */ /* 0x000e2200000e0000 */
[----:B------:R-:W-:-:S02]  /*5640*/  FFMA.FTZ R9, R22, R105, -R8 ;  /* 0x0000006916097223 */ /* 0x000fc40000010808 */
[----:B---3--:R-:W-:Y:S01]  /*5650*/  @!P0 FADD.FTZ R12, R12, R135 ;  /* 0x000000870c0c8221 */ /* 0x008fe20000010000 */
[----:B------:R-:W2:Y:S01]  /*5660*/  SHFL.DOWN PT, R136, R13, 0x4, 0x1f ;  /* 0x08801f000d887f89 */ /* 0x000ea200000e0000 */
[----:B------:R-:W-:Y:S01]  /*5670*/  ISETP.GT.AND P0, PT, R30, 0x1b, PT ;  /* 0x0000001b1e00780c */ /* 0x000fe20003f04270 */
[-C--:B------:R-:W-:Y:S02]  /*5680*/  FFMA.FTZ R135, R22, R101.reuse, -R134 ;  /* 0x0000006516877223 */ /* 0x080fe40000010886 */
[----:B------:R-:W3:Y:S01]  /*5690*/  SHFL.DOWN PT, R137, R12, 0x4, 0x1f ;  /* 0x08801f000c897f89 */ /* 0x000ee200000e0000 */
[----:B------:R-:W-:Y:S02]  /*56a0*/  FMUL.FTZ R101, R23, R101 ;  /* 0x0000006517657220 */ /* 0x000fe40000410000 */
[----:B------:R-:W-:Y:S02]  /*56b0*/  FMUL.FTZ R135, R130, R135 ;  /* 0x0000008782877220 */ /* 0x000fe40000410000 */
[----:B------:R-:W-:-:S02]  /*56c0*/  FFMA.FTZ R96, R22, R100, R101 ;  /* 0x0000006416607223 */ /* 0x000fc40000010065 */
[----:B------:R-:W-:Y:S02]  /*56d0*/  FMUL.FTZ R8, R23, R24 ;  /* 0x0000001817087220 */ /* 0x000fe40000410000 */
[----:B------:R-:W-:Y:S02]  /*56e0*/  FFMA.FTZ R135, R133, R96, R135 ;  /* 0x0000006085877223 */ /* 0x000fe40000010087 */
[----:B-1----:R-:W-:Y:S02]  /*56f0*/  @!P0 FADD.FTZ R14, R14, R139 ;  /* 0x0000008b0e0e8221 */ /* 0x002fe40000010000 */
[----:B------:R-:W-:Y:S02]  /*5700*/  FFMA.FTZ R135, R67, R100, R135 ;  /* 0x0000006443877223 */ /* 0x000fe40000010087 */
[----:B------:R-:W-:Y:S01]  /*5710*/  FFMA.FTZ R8, R22, R25, -R8 ;  /* 0x0000001916087223 */ /* 0x000fe20000010808 */
[----:B------:R-:W1:Y:S01]  /*5720*/  SHFL.DOWN PT, R67, R14, 0x8, 0x1f ;  /* 0x09001f000e437f89 */ /* 0x000e6200000e0000 */
[----:B0-----:R-:W-:-:S02]  /*5730*/  @!P0 FADD.FTZ R15, R15, R138 ;  /* 0x0000008a0f0f8221 */ /* 0x001fc40000010000 */
[----:B------:R-:W-:Y:S02]  /*5740*/  FMUL.FTZ R105, R23, R105 ;  /* 0x0000006917697220 */ /* 0x000fe40000410000 */
[----:B--2---:R-:W-:Y:S01]  /*5750*/  @!P0 FADD.FTZ R13, R13, R136 ;  /* 0x000000880d0d8221 */ /* 0x004fe20000010000 */
        /* <DEDUP_REMOVED lines=8> */
[C---:B------:R-:W-:Y:S02]  /*57e0*/  FFMA.FTZ R105, R22.reuse, R104, R105 ;  /* 0x0000006816697223 */ /* 0x040fe40000010069 */
        /* <DEDUP_REMOVED lines=8> */
[----:B------:R-:W-:Y:S02]  /*5870*/  FMUL.FTZ R9, R23, R122 ;  /* 0x0000007a17097220 */ /* 0x000fe40000410000 */
[----:B--2---:R-:W-:Y:S01]  /*5880*/  @!P0 FADD.FTZ R13, R13, R10 ;  /* 0x0000000a0d0d8221 */ /* 0x004fe20000010000 */
[----:B------:R-:W0:Y:S01]  /*5890*/  SHFL.DOWN PT, R94, R15, 0x10, 0x1f ;  /* 0x0a001f000f5e7f89 */ /* 0x000e2200000e0000 */
[----:B------:R-:W-:Y:S02]  /*58a0*/  FADD.FTZ R61, R8, R61 ;  /* 0x0000003d083d7221 */ /* 0x000fe40000010000 */
[----:B---3--:R-:W-:Y:S01]  /*58b0*/  @!P0 FADD.FTZ R12, R12, R11 ;  /* 0x0000000b0c0c8221 */ /* 0x008fe20000010000 */
[----:B------:R-:W2:Y:S01]  /*58c0*/  SHFL.DOWN PT, R10, R13, 0x10, 0x1f ;  /* 0x0a001f000d0a7f89 */ /* 0x000ea200000e0000 */
[-C--:B------:R-:W-:Y:S01]  /*58d0*/  FFMA.FTZ R11, R22, R120.reuse, -R9 ;  /* 0x00000078160b7223 */ /* 0x080fe20000010809 */
[----:B------:R-:W-:Y:S01]  /*58e0*/  ISETP.GT.AND P0, PT, R30, 0xf, PT ;  /* 0x0000000f1e00780c */ /* 0x000fe20003f04270 */
[C---:B------:R-:W-:Y:S01]  /*58f0*/  FMUL.FTZ R8, R23.reuse, R117 ;  /* 0x0000007517087220 */ /* 0x040fe20000410000 */
[----:B------:R-:W3:Y:S01]  /*5900*/  SHFL.DOWN PT, R25, R12, 0x10, 0x1f ;  /* 0x0a001f000c197f89 */ /* 0x000ee200000e0000 */
[----:B------:R-:W-:-:S02]  /*5910*/  FMUL.FTZ R9, R23, R120 ;  /* 0x0000007817097220 */ /* 0x000fc40000410000 */
[----:B------:R-:W-:Y:S02]  /*5920*/  FMUL.FTZ R108, R108, R11 ;  /* 0x0000000b6c6c7220 */ /* 0x000fe40000410000 */
[C---:B------:R-:W-:Y:S02]  /*5930*/  FFMA.FTZ R8, R22.reuse, R111, -R8 ;  /* 0x0000006f16087223 */ /* 0x040fe40000010808 */
[----:B------:R-:W-:Y:S02]  /*5940*/  FFMA.FTZ R11, R22, R122, R9 ;  /* 0x0000007a160b7223 */ /* 0x000fe40000010009 */
[----:B------:R-:W-:Y:S02]  /*5950*/  FMUL.FTZ R9, R23, R123 ;  /* 0x0000007b17097220 */ /* 0x000fe40000410000 */
[----:B------:R-:W-:Y:S02]  /*5960*/  FMUL.FTZ R121, R121, R8 ;  /* 0x0000000879797220 */ /* 0x000fe40000410000 */
        /* <DEDUP_REMOVED lines=8> */
[----:B------:R-:W-:Y:S02]  /*59f0*/  FMUL.FTZ R96, R125, R96 ;  /* 0x000000607d607220 */ /* 0x000fe40000410000 */
[----:B------:R-:W-:Y:S02]  /*5a00*/  FFMA.FTZ R103, R22, R102, R103 ;  /* 0x0000006616677223 */ /* 0x000fe40000010067 */
[----:B------:R-:W-:Y:S02]  /*5a10*/  FMUL.FTZ R9, R124, R9 ;  /* 0x000000097c097220 */ /* 0x000fe40000410000 */
[C---:B------:R-:W-:Y:S02]  /*5a20*/  FFMA.FTZ R119, R22.reuse, R123, R119 ;  /* 0x0000007b16777223 */ /* 0x040fe40000010077 */
[----:B------:R-:W-:-:S02]  /*5a30*/  FFMA.FTZ R8, R22, R117, R111 ;  /* 0x0000007516087223 */ /* 0x000fc4000001006f */
[----:B------:R-:W-:Y:S02]  /*5a40*/  FFMA.FTZ R23, R22, R116, R23 ;  /* 0x0000007416177223 */ /* 0x000fe40000010017 */
[----:B------:R-:W-:Y:S02]  /*5a50*/  FMUL.FTZ R115, R114, R115 ;  /* 0x0000007372737220 */ /* 0x000fe40000410000 */
[----:B-1----:R-:W-:Y:S02]  /*5a60*/  @!P0 FADD.FTZ R14, R14, R67 ;  /* 0x000000430e0e8221 */ /* 0x002fe40000010000 */
[----:B0-----:R-:W-:Y:S02]  /*5a70*/  @!P0 FADD.FTZ R15, R15, R94 ;  /* 0x0000005e0f0f8221 */ /* 0x001fe40000010000 */
[----:B--2---:R-:W-:Y:S02]  /*5a80*/  @!P0 FADD.FTZ R13, R13, R10 ;  /* 0x0000000a0d0d8221 */ /* 0x004fe40000010000 */
[----:B---3--:R-:W-:-:S02]  /*5a90*/  @!P0 FADD.FTZ R12, R12, R25 ;  /* 0x000000190c0c8221 */ /* 0x008fc40000010000 */
        /* <DEDUP_REMOVED lines=29> */
.L_x_12209:
[----:B0-----:R-:W-:Y:S05]  /*5c70*/  BSYNC B0 ;  /* 0x0000000000007941 */ /* 0x001fea0003800000 */
.L_x_12208:
        /* <DEDUP_REMOVED lines=21> */
.L_x_12195:
[----:B------:R-:W-:Y:S01]  /*5dd0*/  BAR.SYNC.DEFER_BLOCKING 0x0 ;  /* 0x0000000000007b1d */ /* 0x000fe20000010000 */
[----:B0-----:R-:W-:-:S06]  /*5de0*/  IMAD.WIDE R8, R31, 0x10, R2 ;  /* 0x000000101f087825 */ /* 0x001fcc00078e0202 */
        /* <DEDUP_REMOVED lines=11> */
[----:B0-----:R-:W-:-:S02]  /*5ea0*/  PRMT R8, RZ, 0x5410, R4 ;  /* 0x00005410ff087816 */ /* 0x001fc40000000004 */
[----:B------:R-:W-:Y:S02]  /*5eb0*/  PRMT R4, RZ, 0x7610, R4 ;  /* 0x00007610ff047816 */ /* 0x000fe40000000004 */
[----:B------:R-:W-:Y:S01]  /*5ec0*/  PRMT R10, RZ, 0x7610, R5 ;  /* 0x00007610ff0a7816 */ /* 0x000fe20000000005 */
[----:B------:R-:W-:Y:S01]  /*5ed0*/  FADD.FTZ R12, R8, R35 ;  /* 0x00000023080c7221 */ /* 0x000fe20000010000 */
[----:B------:R-:W-:Y:S01]  /*5ee0*/  PRMT R8, RZ, 0x5410, R5 ;  /* 0x00005410ff087816 */ /* 0x000fe20000000005 */
[--C-:B------:R-:W-:Y:S02]  /*5ef0*/  FADD.FTZ R13, R4, R35.reuse ;  /* 0x00000023040d7221 */ /* 0x100fe40000010000 */
[--C-:B------:R-:W-:Y:S01]  /*5f00*/  FADD.FTZ R10, R10, R35.reuse ;  /* 0x000000230a0a7221 */ /* 0x100fe20000010000 */
[----:B------:R-:W-:Y:S01]  /*5f10*/  FSETP.GTU.FTZ.AND P6, PT, R12, 20, PT ;  /* 0x41a000000c00780b */ /* 0x000fe20003fdc000 */
[----:B------:R-:W-:Y:S01]  /*5f20*/  FADD.FTZ R9, R8, R35 ;  /* 0x0000002308097221 */ /* 0x000fe20000010000 */
[----:B------:R-:W-:-:S02]  /*5f30*/  FSETP.GTU.FTZ.AND P0, PT, R13, 20, PT ;  /* 0x41a000000d00780b */ /* 0x000fc40003f1c000 */
[----:B------:R-:W-:Y:S02]  /*5f40*/  FSETP.GTU.FTZ.AND P2, PT, R10, 20, PT ;  /* 0x41a000000a00780b */ /* 0x000fe40003f5c000 */
[----:B------:R-:W-:-:S07]  /*5f50*/  FSETP.GTU.FTZ.AND P1, PT, R9, 20, PT ;  /* 0x41a000000900780b */ /* 0x000fce0003f3c000 */
[----:B------:R-:W-:Y:S02]  /*5f60*/  @!P6 FMUL.FTZ R4, R12, -1.4426950216293334961 ;  /* 0xbfb8aa3b0c04e820 */ /* 0x000fe40000410000 */
[----:B------:R-:W-:-:S04]  /*5f70*/  @!P0 FMUL.FTZ R8, R13, -1.4426950216293334961 ;  /* 0xbfb8aa3b0d088820 */ /* 0x000fc80000410000 */
[----:B------:R-:W0:Y:S08]  /*5f80*/  @!P6 MUFU.EX2 R4, R4 ;  /* 0x000000040004e308 */ /* 0x000e300000000800 */
[----:B------:R-:W1:Y:S01]  /*5f90*/  @!P0 MUFU.EX2 R8, R8 ;  /* 0x0000000800088308 */ /* 0x000e620000000800 */
[----:B0-----:R-:W-:Y:S01]  /*5fa0*/  @!P6 FADD.FTZ R5, R4, 1 ;  /* 0x3f8000000405e421 */ /* 0x001fe20000010000 */
[----:B------:R-:W-:-:S02]  /*5fb0*/  PRMT R4, RZ, 0x5410, R6 ;  /* 0x00005410ff047816 */ /* 0x000fc40000000006 */
[----:B------:R-:W-:-:S04]  /*5fc0*/  PRMT R6, RZ, 0x7610, R6 ;  /* 0x00007610ff067816 */ /* 0x000fc80000000006 */
[----:B------:R-:W0:Y:S01]  /*5fd0*/  @!P6 MUFU.RCP R12, R5 ;  /* 0x00000005000ce308 */ /* 0x000e220000001000 */
[--C-:B------:R-:W-:Y:S02]  /*5fe0*/  FADD.FTZ R11, R4, R35.reuse ;  /* 0x00000023040b7221 */ /* 0x100fe40000010000 */
[----:B------:R-:W-:Y:S02]  /*5ff0*/  @!P1 FMUL.FTZ R4, R9, -1.4426950216293334961 ;  /* 0xbfb8aa3b09049820 */ /* 0x000fe40000410000 */
[----:B------:R-:W-:Y:S01]  /*6000*/  FADD.FTZ R9, R6, R35 ;  /* 0x0000002306097221 */ /* 0x000fe20000010000 */
[----:B------:R-:W-:Y:S01]  /*6010*/  FSETP.GTU.FTZ.AND P3, PT, R11, 20, PT ;  /* 0x41a000000b00780b */ /* 0x000fe20003f7c000 */
[----:B------:R-:W-:Y:S01]  /*6020*/  @!P2 FMUL.FTZ R6, R10, -1.4426950216293334961 ;  /* 0xbfb8aa3b0a06a820 */ /* 0x000fe20000410000 */
[----:B------:R-:W-:Y:S01]  /*6030*/  PRMT R10, RZ, 0x5410, R7 ;  /* 0x00005410ff0a7816 */ /* 0x000fe20000000007 */
[----:B------:R-:W2:Y:S01]  /*6040*/  @!P1 MUFU.EX2 R4, R4 ;  /* 0x0000000400049308 */ /* 0x000ea20000000800 */
[----:B------:R-:W-:Y:S01]  /*6050*/  FSETP.GTU.FTZ.AND P4, PT, R9, 20, PT ;  /* 0x41a000000900780b */ /* 0x000fe20003f9c000 */
[----:B-1----:R-:W-:-:S02]  /*6060*/  @!P0 FADD.FTZ R8, R8, 1 ;  /* 0x3f80000008088421 */ /* 0x002fc40000010000 */
[----:B------:R-:W-:Y:S02]  /*6070*/  FADD.FTZ R13, R10, R35 ;  /* 0x000000230a0d7221 */ /* 0x000fe40000010000 */
[----:B0-----:R-:W-:Y:S02]  /*6080*/  @!P6 FMUL.FTZ R57, R57, R12 ;  /* 0x0000000c3939e220 */ /* 0x001fe40000410000 */
[----:B------:R0:W1:Y:S01]  /*6090*/  @!P2 MUFU.EX2 R10, R6 ;  /* 0x00000006000aa308 */ /* 0x0000620000000800 */
[----:B------:R-:W-:Y:S01]  /*60a0*/  FSETP.GTU.FTZ.AND P5, PT, R13, 20, PT ;  /* 0x41a000000d00780b */ /* 0x000fe20003fbc000 */
[----:B------:R-:W-:-:S06]  /*60b0*/  @!P3 FMUL.FTZ R5, R11, -1.4426950216293334961 ;  /* 0xbfb8aa3b0b05b820 */ /* 0x000fcc0000410000 */
[----:B------:R-:W3:Y:S01]  /*60c0*/  @!P3 MUFU.EX2 R5, R5 ;  /* 0x000000050005b308 */ /* 0x000ee20000000800 */
[----:B0-----:R-:W-:Y:S01]  /*60d0*/  PRMT R6, RZ, 0x7610, R7 ;  /* 0x00007610ff067816 */ /* 0x001fe20000000007 */
[----:B------:R-:W-:Y:S02]  /*60e0*/  @!P4 FMUL.FTZ R7, R9, -1.4426950216293334961 ;  /* 0xbfb8aa3b0907c820 */ /* 0x000fe40000410000 */
[----:B--2---:R-:W-:Y:S02]  /*60f0*/  @!P1 FADD.FTZ R4, R4, 1 ;  /* 0x3f80000004049421 */ /* 0x004fe40000010000 */
[----:B------:R-:W-:Y:S02]  /*6100*/  FADD.FTZ R14, R6, R35 ;  /* 0x00000023060e7221 */ /* 0x000fe40000010000 */
[----:B------:R-:W-:Y:S01]  /*6110*/  @!P5 FMUL.FTZ R11, R13, -1.4426950216293334961 ;  /* 0xbfb8aa3b0d0bd820 */ /* 0x000fe20000410000 */
[----:B------:R-:W0:Y:S01]  /*6120*/  @!P4 MUFU.EX2 R7, R7 ;  /* 0x000000070007c308 */ /* 0x000e220000000800 */
[----:B-1----:R-:W-:Y:S01]  /*6130*/  @!P2 FADD.FTZ R10, R10, 1 ;  /* 0x3f8000000a0aa421 */ /* 0x002fe20000010000 */
[----:B------:R-:W-:Y:S01]  /*6140*/  FSETP.GTU.FTZ.AND P6, PT, R14, 20, PT ;  /* 0x41a000000e00780b */ /* 0x000fe20003fdc000 */
[----:B---3--:R-:W-:-:S05]  /*6150*/  @!P3 FADD.FTZ R9, R5, 1 ;  /* 0x3f8000000509b421 */ /* 0x008fca0000010000 */
[----:B------:R0:W1:Y:S01]  /*6160*/  @!P5 MUFU.EX2 R6, R11 ;  /* 0x0000000b0006d308 */ /* 0x0000620000000800 */
[----:B------:R-:W-:-:S04]  /*6170*/  IMAD R5, R33, c[0x0][0x2d8], RZ ;  /* 0x0000b60021057a24 */ /* 0x000fc800078e02ff */
[----:B------:R-:W-:Y:S02]  /*6180*/  IMAD R41, R34, c[0x0][0x2dc], R5 ;  /* 0x0000b70022297a24 */ /* 0x000fe400078e0205 */
[----:B------:R-:W-:Y:S01]  /*6190*/  @!P6 FMUL.FTZ R12, R14, -1.4426950216293334961 ;  /* 0xbfb8aa3b0e0ce820 */ /* 0x000fe20000410000 */
[----:B------:R-:W-:Y:S01]  /*61a0*/  @!P1 MUFU.RCP R24, R4 ;  /* 0x0000000400189308 */ /* 0x000fe20000001000 */
[----:B0-----:R-:W-:Y:S01]  /*61b0*/  @!P4 FADD.FTZ R11, R7, 1 ;  /* 0x3f800000070bc421 */ /* 0x001fe20000010000 */
[----:B------:R-:W-:-:S04]  /*61c0*/  SHF.L.U32 R14, R44, 0x8, RZ ;  /* 0x000000082c0e7819 */ /* 0x000fc800000006ff */
[----:B------:R-:W-:Y:S02]  /*61d0*/  SHF.R.S32.HI R15, RZ, 0x1f, R14 ;  /* 0x0000001fff0f7819 */ /* 0x000fe4000001140e */
[----:B------:R1:W0:Y:S08]  /*61e0*/  @!P6 MUFU.EX2 R13, R12 ;  /* 0x0000000c000de308 */ /* 0x0002300000000800 */
[----:B------:R-:W2:Y:S01]  /*61f0*/  @!P0 MUFU.RCP R23, R8 ;  /* 0x0000000800178308 */ /* 0x000ea20000001000 */
[----:B-1----:R-:W-:Y:S01]  /*6200*/  @!P5 FADD.FTZ R12, R6, 1 ;  /* 0x3f800000060cd421 */ /* 0x002fe20000010000 */
[----:B------:R-:W-:-:S06]  /*6210*/  NOP ;  /* 0x0000000000007918 */ /* 0x000fcc0000000000 */
[----:B------:R-:W1:Y:S01]  /*6220*/  LDS.128 R4, [R30.X16] ;  /* 0x000000001e047984 */ /* 0x000e62000000cc00 */
[----:B------:R3:W4:Y:S01]  /*6230*/  @!P3 MUFU.RCP R40, R9 ;  /* 0x000000090028b308 */ /* 0x0007220000001000 */
[----:B0-----:R-:W-:Y:S02]  /*6240*/  @!P6 FADD.FTZ R22, R13, 1 ;  /* 0x3f8000000d16e421 */ /* 0x001fe40000010000 */
[----:B------:R-:W-:Y:S02]  /*6250*/  IMAD R13, R37, c[0x0][0x2e0], RZ ;  /* 0x0000b800250d7a24 */ /* 0x000fe400078e02ff */
[----:B------:R-:W-:Y:S02]  /*6260*/  @!P1 FMUL.FTZ R59, R59, R24 ;  /* 0x000000183b3b9220 */ /* 0x000fe40000410000 */
[----:B------:R-:W-:Y:S01]  /*6270*/  IMAD R13, R38, c[0x0][0x2e4], R13 ;  /* 0x0000b900260d7a24 */ /* 0x000fe200078e020d */
[----:B------:R0:W5:Y:S01]  /*6280*/  @!P5 MUFU.RCP R42, R12 ;  /* 0x0000000c002ad308 */ /* 0x0001620000001000 */
[----:B---3--:R-:W-:-:S04]  /*6290*/  IMAD.WIDE.U32 R8, R34, c[0x0][0x2d8], R14 ;  /* 0x0000b60022087a25 */ /* 0x008fc800078e000e */
[----:B--2---:R-:W-:Y:S01]  /*62a0*/  @!P0 FMUL.FTZ R72, R72, R23 ;  /* 0x0000001748488220 */ /* 0x004fe20000410000 */
[----:B------:R-:W-:Y:S01]  /*62b0*/  IADD3 R9, R9, R41, RZ ;  /* 0x0000002909097210 */ /* 0x000fe20007ffe0ff */
[----:B------:R-:W-:Y:S01]  /*62c0*/  IMAD R23, R33, c[0x0][0x2f8], RZ ;  /* 0x0000be0021177a24 */ /* 0x000fe200078e02ff */
[----:B------:R-:W2:Y:S01]  /*62d0*/  @!P4 MUFU.RCP R25, R11 ;  /* 0x0000000b0019c308 */ /* 0x000ea20000001000 */
[----:B----4-:R-:W-:Y:S01]  /*62e0*/  @!P3 FMUL.FTZ R61, R61, R40 ;  /* 0x000000283d3db220 */ /* 0x010fe20000410000 */
[----:B------:R-:W-:Y:S01]  /*62f0*/  F2FP.BF16.PACK_AB R40, R72, R57 ;  /* 0x000000394828723e */ /* 0x000fe200000010ff */
[----:B------:R-:W-:Y:S01]  /*6300*/  IMAD.WIDE.U32 R8, R38, c[0x0][0x2e0], R8 ;  /* 0x0000b80026087a25 */ /* 0x000fe200078e0008 */
[----:B------:R-:W-:-:S03]  /*6310*/  IADD3 R26, P3, R26, -0x200, RZ ;  /* 0xfffffe001a1a7810 */ /* 0x000fc60007f7e0ff */
[----:B------:R-:W-:Y:S01]  /*6320*/  IMAD R23, R34, c[0x0][0x2fc], R23 ;  /* 0x0000bf0022177a24 */ /* 0x000fe200078e0217 */
[----:B------:R-:W-:Y:S01]  /*6330*/  IADD3 R9, R9, R13, RZ ;  /* 0x0000000d09097210 */ /* 0x000fe20007ffe0ff */
[----:B------:R-:W3:Y:S01]  /*6340*/  @!P6 MUFU.RCP R41, R22 ;  /* 0x000000160029e308 */ /* 0x000ee20000001000 */
[----:B0-----:R-:W-:Y:S01]  /*6350*/  LEA R12, P0, R8, c[0x0][0x330], 0x1 ;  /* 0x0000cc00080c7a11 */ /* 0x001fe200078008ff */
[----:B-----5:R-:W-:Y:S01]  /*6360*/  @!P5 FMUL.FTZ R63, R63, R42 ;  /* 0x0000002a3f3fd220 */ /* 0x020fe20000410000 */
[----:B------:R-:W-:Y:S01]  /*6370*/  IADD3.X R27, R27, -0x1, RZ, P3, !PT ;  /* 0xffffffff1b1b7810 */ /* 0x000fe20001ffe4ff */
[----:B------:R-:W-:Y:S01]  /*6380*/  IMAD.WIDE.U32 R14, R34, c[0x0][0x2f8], R14 ;  /* 0x0000be00220e7a25 */ /* 0x000fe200078e000e */
[----:B------:R-:W-:-:S03]  /*6390*/  LEA.HI.X R13, R8, c[0x0][0x334], R9, 0x1, P0 ;  /* 0x0000cd00080d7a11 */ /* 0x000fc600000f0c09 */
[----:B------:R-:W0:Y:S01]  /*63a0*/  @!P2 MUFU.RCP R11, R10 ;  /* 0x0000000a000ba308 */ /* 0x000e220000001000 */
[----:B--2---:R-:W-:Y:S01]  /*63b0*/  @!P4 FMUL.FTZ R76, R76, R25 ;  /* 0x000000194c4cc220 */ /* 0x004fe20000410000 */
[----:B------:R-:W-:Y:S01]  /*63c0*/  IADD3 R15, R15, R23, RZ ;  /* 0x000000170f0f7210 */ /* 0x000fe20007ffe0ff */
[----:B------:R-:W-:-:S03]  /*63d0*/  IMAD.WIDE R12, R31, 0x10, R12 ;  /* 0x000000101f0c7825 */ /* 0x000fc600078e020c */
[----:B------:R-:W-:Y:S01]  /*63e0*/  F2FP.BF16.PACK_AB R42, R76, R61 ;  /* 0x0000003d4c2a723e */ /* 0x000fe200000010ff */
[----:B------:R-:W-:Y:S01]  /*63f0*/  IMAD R25, R37, c[0x0][0x300], RZ ;  /* 0x0000c00025197a24 */ /* 0x000fe200078e02ff */
[----:B-1----:R1:W-:Y:S01]  /*6400*/  STG.E.128 [R12.64], R4 ;  /* 0x000000040c007986 */ /* 0x0023e2000c101d06 */
[----:B---3--:R-:W-:Y:S02]  /*6410*/  @!P6 FMUL.FTZ R78, R78, R41 ;  /* 0x000000294e4ee220 */ /* 0x008fe40000410000 */
[----:B------:R-:W-:Y:S02]  /*6420*/  IMAD R25, R38, c[0x0][0x304], R25 ;  /* 0x0000c10026197a24 */ /* 0x000fe400078e0219 */
[----:B------:R-:W-:Y:S01]  /*6430*/  FADD.FTZ R57, R57, R32 ;  /* 0x0000002039397221 */ /* 0x000fe20000010000 */
[----:B------:R-:W-:Y:S01]  /*6440*/  F2FP.BF16.PACK_AB R43, R78, R63 ;  /* 0x0000003f4e2b723e */ /* 0x000fe200000010ff */
[----:B0-----:R-:W-:Y:S01]  /*6450*/  @!P2 FMUL.FTZ R74, R74, R11 ;  /* 0x0000000b4a4aa220 */ /* 0x001fe20000410000 */
[----:B------:R-:W-:Y:S01]  /*6460*/  BAR.SYNC.DEFER_BLOCKING 0x0 ;  /* 0x0000000000007b1d */ /* 0x000fe20000010000 */
[----:B------:R-:W-:Y:S01]  /*6470*/  FADD.FTZ R72, R57, R72 ;  /* 0x0000004839487221 */ /* 0x000fe20000010000 */
[----:B------:R-:W-:-:S02]  /*6480*/  IADD3 R28, P2, R28, -0x200, RZ ;  /* 0xfffffe001c1c7810 */ /* 0x000fc40007f5e0ff */
[----:B------:R-:W-:Y:S01]  /*6490*/  F2FP.BF16.PACK_AB R41, R74, R59 ;  /* 0x0000003b4a29723e */ /* 0x000fe200000010ff */
[----:B------:R-:W-:Y:S01]  /*64a0*/  FADD.FTZ R59, R72, R59 ;  /* 0x0000003b483b7221 */ /* 0x000fe20000010000 */
[----:B------:R-:W-:Y:S01]  /*64b0*/  IADD3.X R29, R29, -0x1, RZ, P2, !PT ;  /* 0xffffffff1d1d7810 */ /* 0x000fe200017fe4ff */
[----:B-1----:R-:W-:-:S04]  /*64c0*/  IMAD.WIDE.U32 R4, R38, c[0x0][0x300], R14 ;  /* 0x0000c00026047a25 */ /* 0x002fc800078e000e */
[----:B------:R-:W-:Y:S01]  /*64d0*/  FADD.FTZ R74, R59, R74 ;  /* 0x0000004a3b4a7221 */ /* 0x000fe20000010000 */
[----:B------:R-:W-:Y:S02]  /*64e0*/  IADD3 R5, R5, R25, RZ ;  /* 0x0000001905057210 */ /* 0x000fe40007ffe0ff */
[----:B------:R-:W-:Y:S01]  /*64f0*/  LEA R6, P0, R4, c[0x0][0x340], 0x1 ;  /* 0x0000d00004067a11 */ /* 0x000fe200078008ff */
[----:B------:R-:W-:-:S03]  /*6500*/  FADD.FTZ R61, R74, R61 ;  /* 0x0000003d4a3d7221 */ /* 0x000fc60000010000 */
[----:B------:R-:W-:Y:S01]  /*6510*/  LEA.HI.X R7, R4, c[0x0][0x344], R5, 0x1, P0 ;  /* 0x0000d10004077a11 */ /* 0x000fe200000f0c05 */
[----:B------:R-:W-:Y:S01]  /*6520*/  FADD.FTZ R76, R61, R76 ;  /* 0x0000004c3d4c7221 */ /* 0x000fe20000010000 */
[----:B------:R-:W-:Y:S01]  /*6530*/  ISETP.GT.AND P0, PT, R0, 0x1, PT ;  /* 0x000000010000780c */ /* 0x000fe20003f04270 */
[----:B------:R-:W-:Y:S01]  /*6540*/  STS.128 [R30.X16], R40 ;  /* 0x000000281e007388 */ /* 0x000fe2000000cc00 */
[----:B------:R-:W-:-:S06]  /*6550*/  NOP ;  /* 0x0000000000007918 */ /* 0x000fcc0000000000 */
[----:B------:R-:W0:Y:S01]  /*6560*/  LDS.128 R8, [R30.X16] ;  /* 0x000000001e087984 */ /* 0x000e22000000cc00 */
[----:B------:R-:W-:Y:S01]  /*6570*/  IMAD.WIDE R4, R31, 0x10, R6 ;  /* 0x000000101f047825 */ /* 0x000fe200078e0206 */
[----:B------:R-:W-:Y:S02]  /*6580*/  IADD3 R6, P1, R2, -0x200, RZ ;  /* 0xfffffe0002067810 */ /* 0x000fe40007f3e0ff */
[----:B------:R-:W-:Y:S01]  /*6590*/  MOV R0, R44 ;  /* 0x0000002c00007202 */ /* 0x000fe20000000f00 */
[----:B------:R-:W-:Y:S01]  /*65a0*/  FADD.FTZ R63, R76, R63 ;  /* 0x0000003f4c3f7221 */ /* 0x000fe20000010000 */
[----:B------:R-:W-:-:S03]  /*65b0*/  IADD3.X R7, R3, -0x1, RZ, P1, !PT ;  /* 0xffffffff03077810 */ /* 0x000fc60000ffe4ff */
[----:B------:R-:W-:Y:S01]  /*65c0*/  FADD.FTZ R32, R63, R78 ;  /* 0x0000004e3f207221 */ /* 0x000fe20000010000 */
[----:B0-----:R0:W-:Y:S01]  /*65d0*/  STG.E.128 [R4.64], R8 ;  /* 0x0000000804007986 */ /* 0x0011e2000c101d06 */
[----:B------:R-:W-:Y:S01]  /*65e0*/  @!P0 CALL.REL.NOINC `(.L_x_12177) ;  /* 0x0000001000008944 */ /* 0x000fe20003c00000 */
[----:B------:R-:W-:Y:S05]  /*65f0*/  BRA `(.L_x_12211) ;  /* 0xffff9f2000007947 */ /* 0x000fea000383ffff */
.L_x_12177:
[----:B------:R-:W-:Y:S02]  /*6600*/  ISETP.NE.U32.AND P0, PT, RZ, c[0x0][0x328], PT ;  /* 0x0000ca00ff007a0c */ /* 0x000fe40003f05070 */
[----:B------:R-:W-:Y:S02]  /*6610*/  ISETP.NE.U32.AND P2, PT, RZ, c[0x0][0x348], PT ;  /* 0x0000d200ff007a0c */ /* 0x000fe40003f45070 */
        /* <DEDUP_REMOVED lines=11> */
[----:B------:R-:W1:Y:S02]  /*66d0*/  SHFL.DOWN P1, R2, R3, 0x4, 0x1f ;  /* 0x08801f0003027f89 */ /* 0x000e640000020000 */
[----:B-1----:R-:W-:-:S05]  /*66e0*/  @P1 FADD R2, R3, R2 ;  /* 0x0000000203021221 */ /* 0x002fca0000000000 */
[----:B0-----:R-:W0:Y:S02]  /*66f0*/  SHFL.DOWN P1, R5, R2, 0x8, 0x1f ;  /* 0x09001f0002057f89 */ /* 0x001e240000020000 */
        /* <DEDUP_REMOVED lines=8> */
.L_x_12213:
[----:B0-----:R-:W-:Y:S05]  /*6780*/  BSYNC B0 ;  /* 0x0000000000007941 */ /* 0x001fea0003800000 */
.L_x_12212:
        /* <DEDUP_REMOVED lines=23> */
.L_x_12215:
[----:B------:R-:W1:Y:S02]  /*6900*/  S2R R19, SR_TID.X ;  /* 0x0000000000137919 */ /* 0x000e640000002100 */
.L_x_12216:
[----:B0-----:R-:W-:Y:S05]  /*6910*/  BSYNC B0 ;  /* 0x0000000000007941 */ /* 0x001fea0003800000 */
.L_x_12214:
        /* <DEDUP_REMOVED lines=13> */
[C---:B------:R-:W-:Y:S02]  /*69f0*/  IMAD R13, R38.reuse, c[0x0][0x19c], R13 ;  /* 0x00006700260d7a24 */ /* 0x040fe400078e020d */
[C---:B------:R-:W-:Y:S01]  /*6a00*/  IMAD R5, R38.reuse, c[0x0][0x2cc], R5 ;  /* 0x0000b30026057a24 */ /* 0x040fe200078e0205 */
[----:B------:R-:W-:Y:S01]  /*6a10*/  IADD3 R31, R7, R3, RZ ;  /* 0x00000003071f7210 */ /* 0x000fe20007ffe0ff */
[C---:B------:R-:W-:Y:S01]  /*6a20*/  IMAD R27, R38.reuse, c[0x0][0x28c], R37 ;  /* 0x0000a300261b7a24 */ /* 0x040fe200078e0225 */
[----:B------:R-:W-:Y:S01]  /*6a30*/  IADD3 R37, R15, R11, RZ ;  /* 0x0000000b0f257210 */ /* 0x000fe20007ffe0ff */
[----:B------:R-:W-:Y:S01]  /*6a40*/  IMAD.WIDE.U32 R38, R38, c[0x0][0x288], RZ ;  /* 0x0000a20026267a25 */ /* 0x000fe200078e00ff */
[----:B------:R-:W-:-:S02]  /*6a50*/  IADD3 R41, R17, R13, RZ ;  /* 0x0000000d11297210 */ /* 0x000fc40007ffe0ff */
[----:B------:R-:W-:Y:S02]  /*6a60*/  IADD3 R29, R9, R5, RZ ;  /* 0x00000005091d7210 */ /* 0x000fe40007ffe0ff */
[----:B------:R-:W-:Y:S02]  /*6a70*/  IADD3 R27, R39, R27, RZ ;  /* 0x0000001b271b7210 */ /* 0x000fe40007ffe0ff */
.L_x_12217:
        /* <DEDUP_REMOVED lines=64> */
.L_x_12218:
        /* <DEDUP_REMOVED lines=16> */
.L_x_14739:


//--------------------- .text._Z25selective_scan_bwd_kernelI32Selective_Scan_bwd_kernel_traitsILi32ELi8ELb1ELb0ELb1ELb0ELb0EN3c108BFloat16ENS1_7complexIfEEEEv12SSMParamsBwd --------------------------
	.section	.text._Z25selective_scan_bwd_kernelI32Selective_Scan_bwd_kernel_traitsILi32ELi8ELb1ELb0ELb1ELb0ELb0EN3c108BFloat16ENS1_7complexIfEEEEv12SSMParamsBwd,"ax",@progbits
	.sectioninfo	@"SHI_REGISTERS=172"
	.align	128
        .global         _Z25selective_scan_bwd_kernelI32Selective_Scan_bwd_kernel_traitsILi32ELi8ELb1ELb0ELb1ELb0ELb0EN3c108BFloat16ENS1_7complexIfEEEEv12SSMParamsBwd
        .type           _Z25selective_scan_bwd_kernelI32Selective_Scan_bwd_kernel_traitsILi32ELi8ELb1ELb0ELb1ELb0ELb0EN3c108BFloat16ENS1_7complexIfEEEEv12SSMParamsBwd,@function
        .size           _Z25selective_scan_bwd_kernelI32Selective_Scan_bwd_kernel_traitsILi32ELi8ELb1ELb0ELb1ELb0ELb0EN3c108BFloat16ENS1_7complexIfEEEEv12SSMParamsBwd,(.L_x_14740 - _Z25selective_scan_bwd_kernelI32Selective_Scan_bwd_kernel_traitsILi32ELi8ELb1ELb0ELb1ELb0ELb0EN3c108BFloat16ENS1_7complexIfEEEEv12SSMParamsBwd)
        .other          _Z25selective_scan_bwd_kernelI32Selective_Scan_bwd_kernel_traitsILi32ELi8ELb1ELb0ELb1ELb0ELb0EN3c108BFloat16ENS1_7complexIfEEEEv12SSMParamsBwd,@"STO_CUDA_ENTRY STV_DEFAULT"
_Z25selective_scan_bwd_kernelI32Selective_Scan_bwd_kernel_traitsILi32ELi8ELb1ELb0ELb1ELb0ELb0EN3c108BFloat16ENS1_7complexIfEEEEv12SSMParamsBwd:
.text._Z25selective_scan_bwd_kernelI32Selective_Scan_bwd_kernel_traitsILi32ELi8ELb1ELb0ELb1ELb0ELb0EN3c108BFloat16ENS1_7complexIfEEEEv12SSMParamsBwd:
[----:B------:R-:W-:Y:S02]  /*0000*/  MOV R1, c[0x0][0x28] ;  /* 0x00000a0000017a02 */ /* 0x000fe40000000f00 */
[----:B------:R-:W-:Y:S01]  /*0010*/  IABS R11, c[0x0][0x178] ;  /* 0x00005e00000b7a13 */ /* 0x000fe20000000000 */
[----:B------:R-:W0:Y:S01]  /*0020*/  S2R R69, SR_CTAID.Y ;  /* 0x0000000000457919 */ /* 0x000e220000002600 */
[----:B------:R-:W-:Y:S01]  /*0030*/  ISETP.NE.U32.AND P0, PT, RZ, c[0x0][0x238], PT ;  /* 0x00008e00ff007a0c */ /* 0x000fe20003f05070 */
[----:B------:R-:W-:Y:S01]  /*0040*/  CS2R R66, SRZ ;  /* 0x0000000000427805 */ /* 0x000fe2000001ff00 */
[----:B------:R-:W1:Y:S01]  /*0050*/  I2F.RP R0, R11 ;  /* 0x0000000b00007306 */ /* 0x000e620000209400 */
[----:B------:R-:W-:Y:S01]  /*0060*/  ULDC.64 UR6, c[0x0][0x118] ;  /* 0x0000460000067ab9 */ /* 0x000fe20000000a00 */
[----:B------:R-:W-:Y:S02]  /*0070*/  ISETP.NE.AND.EX P0, PT, RZ, c[0x0][0x23c], PT, P0 ;  /* 0x00008f00ff007a0c */ /* 0x000fe40003f05300 */
[----:B------:R-:W-:Y:S01]  /*0080*/  ISETP.NE.U32.AND P1, PT, RZ, c[0x0][0x250], PT ;  /* 0x00009400ff007a0c */ /* 0x000fe20003f25070 */
[----:B------:R-:W2:Y:S03]  /*0090*/  S2R R65, SR_CTAID.X ;  /* 0x0000000000417919 */ /* 0x000ea60000002500 */
[----:B------:R-:W-:Y:S01]  /*00a0*/  ISETP.NE.AND.EX P1, PT, RZ, c[0x0][0x254], PT, P1 ;  /* 0x00009500ff007a0c */ /* 0x000fe20003f25310 */
[----:B-1----:R-:W1:Y:S01]  /*00b0*/  MUFU.RCP R0, R0 ;  /* 0x0000000000007308 */ /* 0x002e620000001000 */
[----:B0-----:R-:W-:-:S05]  /*00c0*/  SHF.R.S32.HI R68, RZ, 0x1f, R69 ;  /* 0x0000001fff447819 */ /* 0x001fca0000011445 */
[----:B------:R-:W-:-:S06]  /*00d0*/  @P0 LEA R2, P2, R69, c[0x0][0x238], 0x2 ;  /* 0x00008e0045020a11 */ /* 0x000fcc00078410ff */
[C---:B------:R-:W-:Y:S02]  /*00e0*/  @P1 LEA R4, P3, R69.reuse, c[0x0][0x250], 0x2 ;  /* 0x0000940045041a11 */ /* 0x040fe400078610ff */
[C-C-:B------:R-:W-:Y:S02]  /*00f0*/  @P0 LEA.HI.X R3, R69.reuse, c[0x0][0x23c], R68.reuse, 0x2, P2 ;  /* 0x00008f0045030a11 */ /* 0x140fe400010f1444 */
[C---:B------:R-:W-:Y:S02]  /*0100*/  @P1 LEA.HI.X R5, R69.reuse, c[0x0][0x254], R68, 0x2, P3 ;  /* 0x0000950045051a11 */ /* 0x040fe400018f1444 */
[----:B-1----:R-:W-:Y:S01]  /*0110*/  IADD3 R6, R0, 0xffffffe, RZ ;  /* 0x0ffffffe00067810 */ /* 0x002fe20007ffe0ff */
[----:B------:R0:W5:Y:S03]  /*0120*/  @P0 LDG.E R67, [R2.64] ;  /* 0x0000000602430981 */ /* 0x000166000c1e1900 */
[----:B------:R1:W3:Y:S01]  /*0130*/  F2I.FTZ.U32.TRUNC.NTZ R7, R6 ;  /* 0x0000000600077305 */ /* 0x0002e2000021f000 */
[----:B------:R4:W5:Y:S01]  /*0140*/  @P1 LDG.E R66, [R4.64] ;  /* 0x0000000604421981 */ /* 0x000962000c1e1900 */
[----:B--2---:R-:W-:Y:S01]  /*0150*/  SHF.R.S32.HI R64, RZ, 0x1f, R65 ;  /* 0x0000001fff407819 */ /* 0x004fe20000011441 */
[----:B------:R-:W-:Y:S01]  /*0160*/  IMAD R12, R68, c[0x0][0x280], RZ ;  /* 0x0000a000440c7a24 */ /* 0x000fe200078e02ff */
[----:B------:R-:W-:Y:S01]  /*0170*/  MOV R14, c[0x0][0x174] ;  /* 0x00005d00000e7a02 */ /* 0x000fe20000000f00 */
[----:B------:R-:W-:Y:S01]  /*0180*/  CS2R R80, SRZ ;  /* 0x0000000000507805 */ /* 0x000fe2000001ff00 */
[----:B------:R-:W-:Y:S01]  /*0190*/  CS2R R78, SRZ ;  /* 0x00000000004e7805 */ /* 0x000fe2000001ff00 */
[----:B0-----:R-:W-:Y:S01]  /*01a0*/  IABS R2, R69 ;  /* 0x0000004500027213 */ /* 0x001fe20000000000 */
[C---:B------:R-:W-:Y:S01]  /*01b0*/  IMAD R10, R64.reuse, c[0x0][0x1b0], RZ ;  /* 0x00006c00400a7a24 */ /* 0x040fe200078e02ff */
[----:B-1----:R-:W-:Y:S01]  /*01c0*/  HFMA2.MMA R6, -RZ, RZ, 0, 0 ;  /* 0x00000000ff067435 */ /* 0x002fe200000001ff */
[----:B------:R-:W-:Y:S01]  /*01d0*/  IMAD R12, R69, c[0x0][0x284], R12 ;  /* 0x0000a100450c7a24 */ /* 0x000fe200078e020c */
[----:B------:R-:W-:Y:S01]  /*01e0*/  CS2R R60, SRZ ;  /* 0x00000000003c7805 */ /* 0x000fe2000001ff00 */
[----:B----4-:R-:W-:-:S02]  /*01f0*/  IMAD R4, R64, c[0x0][0x1d0], RZ ;  /* 0x0000740040047a24 */ /* 0x010fc400078e02ff */
[----:B------:R-:W-:Y:S01]  /*0200*/  IMAD R15, R65, c[0x0][0x1b4], R10 ;  /* 0x00006d00410f7a24 */ /* 0x000fe200078e020a */
[----:B---3--:R-:W-:Y:S01]  /*0210*/  IADD3 R8, RZ, -R7, RZ ;  /* 0x80000007ff087210 */ /* 0x008fe20007ffe0ff */
[----:B------:R-:W-:-:S04]  /*0220*/  IMAD R10, R68, c[0x0][0x1e8], RZ ;  /* 0x00007a00440a7a24 */ /* 0x000fc800078e02ff */
[----:B------:R-:W-:Y:S02]  /*0230*/  IMAD R3, R8, R11, RZ ;  /* 0x0000000b08037224 */ /* 0x000fe400078e02ff */
[----:B------:R-:W-:Y:S02]  /*0240*/  IMAD R10, R69, c[0x0][0x1ec], R10 ;  /* 0x00007b00450a7a24 */ /* 0x000fe400078e020a */
[----:B------:R-:W-:-:S04]  /*0250*/  IMAD.HI.U32 R7, R7, R3, R6 ;  /* 0x0000000307077227 */ /* 0x000fc800078e0006 */
[----:B------:R-:W-:Y:S02]  /*0260*/  IMAD R6, R64, c[0x0][0x1e0], RZ ;  /* 0x0000780040067a24 */ /* 0x000fe400078e02ff */
[----:B------:R-:W-:-:S04]  /*0270*/  IMAD.HI.U32 R63, R7, R2, RZ ;  /* 0x00000002073f7227 */ /* 0x000fc800078e00ff */
[----:B------:R-:W-:Y:S01]  /*0280*/  IMAD R7, R65, c[0x0][0x1d4], R4 ;  /* 0x0000750041077a24 */ /* 0x000fe200078e0204 */
[----:B------:R-:W-:Y:S01]  /*0290*/  IADD3 R0, -R63, RZ, RZ ;  /* 0x000000ff3f007210 */ /* 0x000fe20007ffe1ff */
[----:B------:R-:W-:Y:S01]  /*02a0*/  IMAD R9, R65, c[0x0][0x1e4], R6 ;  /* 0x0000790041097a24 */ /* 0x000fe200078e0206 */
        /* <DEDUP_REMOVED lines=12> */
[-C--:B------:R-:W-:Y:S02]  /*0370*/  @!P1 IADD3 R0, R0, -R11.reuse, RZ ;  /* 0x8000000b00009210 */ /* 0x080fe40007ffe0ff */
[----:B------:R-:W-:Y:S02]  /*0380*/  @!P1 IADD3 R63, R63, 0x1, RZ ;  /* 0x000000013f3f9810 */ /* 0x000fe40007ffe0ff */
[----:B------:R-:W-:Y:S01]  /*0390*/  ISETP.GE.U32.AND P0, PT, R0, R11, PT ;  /* 0x0000000b0000720c */ /* 0x000fe20003f06070 */
[----:B------:R-:W-:Y:S01]  /*03a0*/  IMAD R0, R64, c[0x0][0x278], RZ ;  /* 0x00009e0040007a24 */ /* 0x000fe200078e02ff */
[----:B------:R-:W-:Y:S02]  /*03b0*/  LEA R11, R14, 0xffffff00, 0x8 ;  /* 0xffffff000e0b7811 */ /* 0x000fe400078e40ff */
[----:B------:R-:W-:Y:S01]  /*03c0*/  ISETP.NE.AND P1, PT, RZ, c[0x0][0x178], PT ;  /* 0x00005e00ff007a0c */ /* 0x000fe20003f25270 */
[----:B------:R-:W-:Y:S01]  /*03d0*/  IMAD R13, R65, c[0x0][0x27c], R0 ;  /* 0x00009f00410d7a24 */ /* 0x000fe200078e0200 */
[----:B------:R-:W-:Y:S01]  /*03e0*/  IADD3 R57, P3, R11, R2, RZ ;  /* 0x000000020b397210 */ /* 0x000fe20007f7e0ff */
[----:B------:R-:W-:-:S03]  /*03f0*/  IMAD R0, R68, c[0x0][0x1d8], RZ ;  /* 0x0000760044007a24 */ /* 0x000fc600078e02ff */
[----:B------:R-:W-:Y:S01]  /*0400*/  IADD3 R7, R7, R13, RZ ;  /* 0x0000000d07077210 */ /* 0x000fe20007ffe0ff */
[----:B------:R-:W-:Y:S01]  /*0410*/  IMAD R0, R69, c[0x0][0x1dc], R0 ;  /* 0x0000770045007a24 */ /* 0x000fe200078e0200 */
[----:B------:R-:W-:Y:S02]  /*0420*/  SHF.R.S32.HI R13, RZ, 0x1f, R11 ;  /* 0x0000001fff0d7819 */ /* 0x000fe4000001140b */
[----:B------:R-:W-:Y:S02]  /*0430*/  @P0 IADD3 R63, R63, 0x1, RZ ;  /* 0x000000013f3f0810 */ /* 0x000fe40007ffe0ff */
[----:B------:R-:W-:Y:S01]  /*0440*/  IADD3.X R0, R13, R3, R0, P3, !PT ;  /* 0x000000030d007210 */ /* 0x000fe20001ffe400 */
[----:B------:R-:W-:Y:S01]  /*0450*/  IMAD.WIDE.U32 R2, R69, c[0x0][0x1e8], R4 ;  /* 0x00007a0045027a25 */ /* 0x000fe200078e0004 */
        /* <DEDUP_REMOVED lines=42> */
[----:B------:R-:W-:Y:S01]  /*0700*/  MOV R37, c[0x0][0x174] ;  /* 0x00005d0000257a02 */ /* 0x000fe20000000f00 */
[----:B------:R-:W-:Y:S01]  /*0710*/  CS2R R60, SRZ ;  /* 0x00000000003c7805 */ /* 0x000fe2000001ff00 */
[----:B------:R-:W-:Y:S01]  /*0720*/  MOV R36, RZ ;  /* 0x000000ff00247202 */ /* 0x000fe20000000f00 */
[----:B------:R-:W1:Y:S04]  /*0730*/  S2R R58, SR_LANEID ;  /* 0x00000000003a7919 */ /* 0x000e680000000000 */
.L_x_12269:
        /* <DEDUP_REMOVED lines=14> */
[----:B------:R-:W2:Y:S01]  /*0820*/  LDG.E.128 R20, [R14.64] ;  /* 0x000000060e147981 */ /* 0x000ea2000c1e1d00 */
[----:B0-----:R-:W-:-:S02]  /*0830*/  PRMT R0, RZ, 0x5410, R40 ;  /* 0x00005410ff007816 */ /* 0x001fc40000000028 */
[----:B------:R-:W-:Y:S02]  /*0840*/  PRMT R2, RZ, 0x5410, R41 ;  /* 0x00005410ff027816 */ /* 0x000fe40000000029 */
[----:B------:R-:W-:Y:S02]  /*0850*/  ISETP.LT.AND P0, PT, RZ, c[0x0][0x16c], PT ;  /* 0x00005b00ff007a0c */ /* 0x000fe40003f01270 */
[--C-:B-1----:R-:W-:Y:S02]  /*0860*/  PRMT R25, RZ, 0x5410, R5.reuse ;  /* 0x00005410ff197816 */ /* 0x102fe40000000005 */
[----:B------:R-:W-:Y:S02]  /*0870*/  PRMT R27, RZ, 0x5410, R4 ;  /* 0x00005410ff1b7816 */ /* 0x000fe40000000004 */
[----:B------:R-:W-:Y:S01]  /*0880*/  PRMT R5, RZ, 0x7610, R5 ;  /* 0x00007610ff057816 */ /* 0x000fe20000000005 */
[--C-:B-----5:R-:W-:Y:S02]  /*0890*/  FADD.FTZ R25, R25, R66.reuse ;  /* 0x0000004219197221 */ /* 0x120fe40000010000 */
[----:B------:R-:W-:-:S02]  /*08a0*/  FADD.FTZ R27, R27, R66 ;  /* 0x000000421b1b7221 */ /* 0x000fc40000010000 */
[----:B------:R-:W-:Y:S01]  /*08b0*/  FADD.FTZ R24, R5, R66 ;  /* 0x0000004205187221 */ /* 0x000fe20000010000 */
[----:B--2---:R0:W-:Y:S01]  /*08c0*/  STS.128 [R58.X16], R20 ;  /* 0x000000143a007388 */ /* 0x0041e2000000cc00 */
[----:B------:R-:W-:-:S06]  /*08d0*/  NOP ;  /* 0x0000000000007918 */ /* 0x000fcc0000000000 */
[----:B------:R-:W1:Y:S01]  /*08e0*/  LDS.128 R8, [R58.X16] ;  /* 0x000000003a087984 */ /* 0x000e62000000cc00 */
[--C-:B0-----:R-:W-:Y:S02]  /*08f0*/  PRMT R21, RZ, 0x5410, R7.reuse ;  /* 0x00005410ff157816 */ /* 0x101fe40000000007 */
[----:B------:R-:W-:Y:S02]  /*0900*/  PRMT R23, RZ, 0x5410, R6 ;  /* 0x00005410ff177816 */ /* 0x000fe40000000006 */
[----:B------:R-:W-:Y:S01]  /*0910*/  PRMT R7, RZ, 0x7610, R7 ;  /* 0x00007610ff077816 */ /* 0x000fe20000000007 */
[--C-:B------:R-:W-:Y:S02]  /*0920*/  FADD.FTZ R21, R21, R66.reuse ;  /* 0x0000004215157221 */ /* 0x100fe40000010000 */
[--C-:B------:R-:W-:Y:S02]  /*0930*/  FADD.FTZ R23, R23, R66.reuse ;  /* 0x0000004217177221 */ /* 0x100fe40000010000 */
[----:B------:R-:W-:Y:S01]  /*0940*/  FADD.FTZ R20, R7, R66 ;  /* 0x0000004207147221 */ /* 0x000fe20000010000 */
[----:B-1----:R-:W-:-:S02]  /*0950*/  PRMT R35, RZ, 0x5410, R8 ;  /* 0x00005410ff237816 */ /* 0x002fc40000000008 */
[----:B------:R-:W-:Y:S02]  /*0960*/  PRMT R34, RZ, 0x7610, R8 ;  /* 0x00007610ff227816 */ /* 0x000fe40000000008 */
[--C-:B------:R-:W-:Y:S01]  /*0970*/  PRMT R33, RZ, 0x5410, R9.reuse ;  /* 0x00005410ff217816 */ /* 0x100fe20000000009 */
[C---:B------:R-:W-:Y:S01]  /*0980*/  FFMA.FTZ R3, R35.reuse, R0, R60 ;  /* 0x0000000023037223 */ /* 0x040fe2000001003c */
[----:B------:R-:W-:Y:S01]  /*0990*/  PRMT R0, RZ, 0x7610, R40 ;  /* 0x00007610ff007816 */ /* 0x000fe20000000028 */
[-C--:B------:R-:W-:Y:S01]  /*09a0*/  FMUL.FTZ R19, R35, R67.reuse ;  /* 0x0000004323137220 */ /* 0x080fe20000410000 */
[----:B------:R-:W-:Y:S01]  /*09b0*/  PRMT R32, RZ, 0x7610, R9 ;  /* 0x00007610ff207816 */ /* 0x000fe20000000009 */
[CC--:B------:R-:W-:Y:S01]  /*09c0*/  FMUL.FTZ R18, R34.reuse, R67.reuse ;  /* 0x0000004322127220 */ /* 0x0c0fe20000410000 */
[--C-:B------:R-:W-:Y:S01]  /*09d0*/  PRMT R31, RZ, 0x5410, R10.reuse ;  /* 0x00005410ff1f7816 */ /* 0x100fe2000000000a */
[----:B------:R-:W-:Y:S01]  /*09e0*/  FFMA.FTZ R0, R34, R0, R3 ;  /* 0x0000000022007223 */ /* 0x000fe20000010003 */
[----:B------:R-:W-:Y:S01]  /*09f0*/  PRMT R30, RZ, 0x7610, R10 ;  /* 0x00007610ff1e7816 */ /* 0x000fe2000000000a */
[CC--:B------:R-:W-:Y:S01]  /*0a00*/  FMUL.FTZ R17, R33.reuse, R67.reuse ;  /* 0x0000004321117220 */ /* 0x0c0fe20000410000 */
[----:B------:R-:W-:Y:S01]  /*0a10*/  PRMT R29, RZ, 0x5410, R11 ;  /* 0x00005410ff1d7816 */ /* 0x000fe2000000000b */
[----:B------:R-:W-:Y:S01]  /*0a20*/  FFMA.FTZ R3, R33, R2, R0 ;  /* 0x0000000221037223 */ /* 0x000fe20000010000 */
[----:B------:R-:W-:Y:S01]  /*0a30*/  PRMT R0, RZ, 0x7610, R41 ;  /* 0x00007610ff007816 */ /* 0x000fe20000000029 */
[CC--:B------:R-:W-:Y:S01]  /*0a40*/  FMUL.FTZ R16, R32.reuse, R67.reuse ;  /* 0x0000004320107220 */ /* 0x0c0fe20000410000 */
[----:B------:R-:W-:Y:S01]  /*0a50*/  PRMT R2, RZ, 0x5410, R42 ;  /* 0x00005410ff027816 */ /* 0x000fe2000000002a */
[CC--:B------:R-:W-:Y:S01]  /*0a60*/  FMUL.FTZ R15, R31.reuse, R67.reuse ;  /* 0x000000431f0f7220 */ /* 0x0c0fe20000410000 */
[----:B------:R-:W-:Y:S01]  /*0a70*/  PRMT R28, RZ, 0x7610, R11 ;  /* 0x00007610ff1c7816 */ /* 0x000fe2000000000b */
[----:B------:R-:W-:Y:S01]  /*0a80*/  FFMA.FTZ R0, R32, R0, R3 ;  /* 0x0000000020007223 */ /* 0x000fe20000010003 */
[--C-:B------:R-:W-:Y:S01]  /*0a90*/  PRMT R60, RZ, 0x7610, R43.reuse ;  /* 0x00007610ff3c7816 */ /* 0x100fe2000000002b */
[-C--:B------:R-:W-:Y:S01]  /*0aa0*/  FMUL.FTZ R14, R30, R67.reuse ;  /* 0x000000431e0e7220 */ /* 0x080fe20000410000 */
[----:B------:R-:W-:Y:S01]  /*0ab0*/  PRMT R9, RZ, 0x7610, R6 ;  /* 0x00007610ff097816 */ /* 0x000fe20000000006 */
[----:B------:R-:W-:Y:S01]  /*0ac0*/  FFMA.FTZ R3, R31, R2, R0 ;  /* 0x000000021f037223 */ /* 0x000fe20000010000 */
[----:B------:R-:W-:Y:S01]  /*0ad0*/  PRMT R0, RZ, 0x7610, R42 ;  /* 0x00007610ff007816 */ /* 0x000fe2000000002a */
[----:B------:R-:W-:Y:S01]  /*0ae0*/  FMUL.FTZ R12, R28, R67 ;  /* 0x000000431c0c7220 */ /* 0x000fe20000410000 */
[----:B------:R-:W-:Y:S01]  /*0af0*/  PRMT R2, RZ, 0x5410, R43 ;  /* 0x00005410ff027816 */ /* 0x000fe2000000002b */
[----:B------:R-:W-:-:S02]  /*0b00*/  FADD.FTZ R22, R9, R66 ;  /* 0x0000004209167221 */ /* 0x000fc40000010000 */
[----:B------:R-:W-:Y:S01]  /*0b10*/  FFMA.FTZ R0, R30, R0, R3 ;  /* 0x000000001e007223 */ /* 0x000fe20000010003 */
[----:B------:R-:W-:-:S03]  /*0b20*/  PRMT R3, RZ, 0x7610, R4 ;  /* 0x00007610ff037816 */ /* 0x000fc60000000004 */
[----:B------:R-:W-:Y:S02]  /*0b30*/  FFMA.FTZ R13, R29, R2, R0 ;  /* 0x000000021d0d7223 */ /* 0x000fe40000010000 */
[----:B------:R-:W-:Y:S02]  /*0b40*/  FADD.FTZ R26, R3, R66 ;  /* 0x00000042031a7221 */ /* 0x000fe40000010000 */
[----:B------:R-:W-:Y:S02]  /*0b50*/  FFMA.FTZ R60, R28, R60, R13 ;  /* 0x0000003c1c3c7223 */ /* 0x000fe4000001000d */
[----:B------:R-:W-:Y:S01]  /*0b60*/  FMUL.FTZ R13, R29, R67 ;  /* 0x000000431d0d7220 */ /* 0x000fe20000410000 */
[----:B------:R-:W-:Y:S06]  /*0b70*/  BAR.SYNC.DEFER_BLOCKING 0x0 ;  /* 0x0000000000007b1d */ /* 0x000fec0000010000 */
[----:B------:R-:W-:Y:S05]  /*0b80*/  @P0 BRA `(.L_x_12220) ;  /* 0x0000005000000947 */ /* 0x000fea0003800000 */
[----:B------:R-:W-:Y:S01]  /*0b90*/  CS2R R10, SRZ ;  /* 0x00000000000a7805 */ /* 0x000fe2000001ff00 */
[----:B------:R-:W-:Y:S01]  /*0ba0*/  CS2R R8, SRZ ;  /* 0x0000000000087805 */ /* 0x000fe2000001ff00 */
[----:B------:R-:W-:Y:S01]  /*0bb0*/  CS2R R6, SRZ ;  /* 0x0000000000067805 */ /* 0x000fe2000001ff00 */
[----:B------:R-:W-:Y:S01]  /*0bc0*/  CS2R R4, SRZ ;  /* 0x0000000000047805 */ /* 0x000fe2000001ff00 */
[----:B------:R-:W-:Y:S05]  /*0bd0*/  BRA `(.L_x_12221) ;  /* 0x00004a6000007947 */ /* 0x000fea0003800000 */
.L_x_12220:
[----:B------:R-:W-:Y:S01]  /*0be0*/  HFMA2.MMA R0, -RZ, RZ, 0, 0 ;  /* 0x00000000ff007435 */ /* 0x000fe200000001ff */
[----:B------:R-:W-:Y:S01]  /*0bf0*/  CS2R R2, SRZ ;  /* 0x0000000000027805 */ /* 0x000fe2000001ff00 */
[----:B------:R-:W-:Y:S01]  /*0c00*/  CS2R R10, SRZ ;  /* 0x00000000000a7805 */ /* 0x000fe2000001ff00 */
[----:B------:R-:W-:Y:S01]  /*0c10*/  CS2R R8, SRZ ;  /* 0x0000000000087805 */ /* 0x000fe2000001ff00 */
[----:B------:R-:W-:Y:S01]  /*0c20*/  CS2R R6, SRZ ;  /* 0x0000000000067805 */ /* 0x000fe2000001ff00 */
[----:B------:R-:W-:-:S02]  /*0c30*/  CS2R R4, SRZ ;  /* 0x0000000000047805 */ /* 0x000fc4000001ff00 */
.L_x_12268:
        /* <DEDUP_REMOVED lines=10> */
[----:B------:R-:W-:Y:S01]  /*0ce0*/  LEA.HI.X R77, R44, c[0x0][0x224], R45, 0x3, P0 ;  /* 0x000089002c4d7a11 */ /* 0x000fe200000f1c2d */
[----:B------:R-:W-:-:S05]  /*0cf0*/  IMAD R47, R71, c[0x0][0x1c0], RZ ;  /* 0x00007000472f7a24 */ /* 0x000fca00078e02ff */
[----:B------:R-:W2:Y:S01]  /*0d00*/  LDG.E.64 R76, [R76.64] ;  /* 0x000000064c4c7981 */ /* 0x000ea2000c1e1b00 */
[----:B------:R-:W-:Y:S01]  /*0d10*/  IMAD.WIDE.U32 R44, R2, c[0x0][0x1c0], RZ ;  /* 0x00007000022c7a25 */ /* 0x000fe200078e00ff */
[----:B------:R-:W-:-:S03]  /*0d20*/  LOP3.LUT R46, R59, 0xffffffe0, RZ, 0xc0, !PT ;  /* 0xffffffe03b2e7812 */ /* 0x000fc600078ec0ff */
[----:B------:R-:W-:Y:S01]  /*0d30*/  IMAD R47, R2, c[0x0][0x1c4], R47 ;  /* 0x00007100022f7a24 */ /* 0x000fe200078e022f */
[----:B------:R-:W-:-:S04]  /*0d40*/  LEA R72, P0, R44, R39, 0x1 ;  /* 0x000000272c487211 */ /* 0x000fc800078008ff */
[----:B------:R-:W-:-:S04]  /*0d50*/  IADD3 R45, R45, R47, RZ ;  /* 0x0000002f2d2d7210 */ /* 0x000fc80007ffe0ff */
[----:B------:R-:W-:Y:S02]  /*0d60*/  LEA.HI.X R73, R44, R38, R45, 0x1, P0 ;  /* 0x000000262c497211 */ /* 0x000fe400000f0c2d */
[----:B------:R-:W-:-:S05]  /*0d70*/  IADD3 R45, R46, R59, RZ ;  /* 0x0000003b2e2d7210 */ /* 0x000fca0007ffe0ff */
[----:B------:R-:W-:-:S05]  /*0d80*/  IMAD.WIDE R72, R45, 0x10, R72 ;  /* 0x000000102d487825 */ /* 0x000fca00078e0248 */
[----:B------:R0:W3:Y:S04]  /*0d90*/  LDG.E.128 R44, [R72.64] ;  /* 0x00000006482c7981 */ /* 0x0000e8000c1e1d00 */
[----:B------:R0:W4:Y:S01]  /*0da0*/  LDG.E.128 R48, [R72.64+0x200] ;  /* 0x0002000648307981 */ /* 0x000122000c1e1d00 */
[----:B------:R-:W-:Y:S01]  /*0db0*/  IMAD R70, R68, c[0x0][0x198], RZ ;  /* 0x0000660044467a24 */ /* 0x000fe200078e02ff */
[----:B------:R-:W-:Y:S01]  /*0dc0*/  ISETP.NE.AND P2, PT, R59, RZ, PT ;  /* 0x000000ff3b00720c */ /* 0x000fe20003f45270 */
[----:B------:R-:W-:Y:S01]  /*0dd0*/  IMAD.WIDE.U32 R74, R69, c[0x0][0x198], RZ ;  /* 0x00006600454a7a25 */ /* 0x000fe200078e00ff */
[----:B------:R-:W-:-:S03]  /*0de0*/  LOP3.LUT P0, RZ, R59, 0x1f, RZ, 0xc0, !PT ;  /* 0x0000001f3bff7812 */ /* 0x000fc6000780c0ff */
[----:B------:R-:W-:Y:S01]  /*0df0*/  IMAD R87, R69, c[0x0][0x19c], R70 ;  /* 0x0000670045577a24 */ /* 0x000fe200078e0246 */
[----:B------:R-:W-:Y:S01]  /*0e00*/  ISETP.LT.OR P1, PT, R37, 0x2, P0 ;  /* 0x000000022500780c */ /* 0x000fe20000721670 */
[----:B0-----:R-:W-:-:S03]  /*0e10*/  IMAD R73, R71, c[0x0][0x1a0], RZ ;  /* 0x0000680047497a24 */ /* 0x001fc600078e02ff */
[----:B------:R-:W-:Y:S01]  /*0e20*/  IADD3 R75, R75, R87, RZ ;  /* 0x000000574b4b7210 */ /* 0x000fe20007ffe0ff */
[----:B------:R-:W-:Y:S01]  /*0e30*/  IMAD R89, R2, c[0x0][0x1a4], R73 ;  /* 0x0000690002597a24 */ /* 0x000fe200078e0249 */
[----:B------:R-:W-:Y:S01]  /*0e40*/  BSSY B0, `(.L_x_12222) ;  /* 0x00000b5000007945 */ /* 0x000fe20003800000 */
[----:B--2---:R-:W-:Y:S02]  /*0e50*/  FMUL.FTZ R70, R27, R77 ;  /* 0x0000004d1b467220 */ /* 0x004fe40000410000 */
[----:B------:R-:W-:Y:S02]  /*0e60*/  FMUL.FTZ R84, R76, 1.4426950216293334961 ;  /* 0x3fb8aa3b4c547820 */ /* 0x000fe40000410000 */
[----:B------:R-:W-:Y:S01]  /*0e70*/  FMUL.RZ R87, R70, 0.15915493667125701904 ;  /* 0x3e22f98346577820 */ /* 0x000fe2000040c000 */
[----:B------:R-:W-:Y:S01]  /*0e80*/  IADD3 R70, R37, -0x1, RZ ;  /* 0xffffffff25467810 */ /* 0x000fe20007ffe0ff */
[----:B------:R-:W-:Y:S02]  /*0e90*/  FMUL.FTZ R85, R27, R84 ;  /* 0x000000541b557220 */ /* 0x000fe40000410000 */
[----:B------:R-:W-:Y:S01]  /*0ea0*/  MUFU.COS R96, R87 ;  /* 0x0000005700607308 */ /* 0x000fe20000000000 */
[----:B------:R-:W-:-:S07]  /*0eb0*/  LEA.HI R72, R70, R70, RZ, 0x1 ;  /* 0x0000004646487211 */ /* 0x000fce00078f08ff */
[----:B------:R0:W1:Y:S08]  /*0ec0*/  MUFU.EX2 R97, R85 ;  /* 0x0000005500617308 */ /* 0x0000700000000800 */
[----:B------:R-:W2:Y:S01]  /*0ed0*/  MUFU.SIN R86, R87 ;  /* 0x0000005700567308 */ /* 0x000ea20000000400 */
[----:B0-----:R-:W-:Y:S01]  /*0ee0*/  LOP3.LUT R85, R72, 0xfffffe, RZ, 0xc0, !PT ;  /* 0x00fffffe48557812 */ /* 0x001fe200078ec0ff */
[----:B------:R-:W-:Y:S01]  /*0ef0*/  IMAD.WIDE.U32 R72, R2, c[0x0][0x1a0], R74 ;  /* 0x0000680002487a25 */ /* 0x000fe200078e004a */
[----:B------:R-:W-:Y:S01]  /*0f00*/  IADD3 R75, R59, 0x200, RZ ;  /* 0x000002003b4b7810 */ /* 0x000fe20007ffe0ff */
[----:B---3--:R-:W-:Y:S01]  /*0f10*/  STS.128 [R58.X16], R44 ;  /* 0x0000002c3a007388 */ /* 0x008fe2000000cc00 */
[----:B------:R-:W-:-:S02]  /*0f20*/  IADD3 R85, R70, -R85, RZ ;  /* 0x8000005546557210 */ /* 0x000fc40007ffe0ff */
[----:B------:R-:W-:Y:S01]  /*0f30*/  IADD3 R73, R73, R89, RZ ;  /* 0x0000005949497210 */ /* 0x000fe20007ffe0ff */
[----:B-1----:R-:W-:Y:S01]  /*0f40*/  FMUL.FTZ R96, R97, R96 ;  /* 0x0000006061607220 */ /* 0x002fe20000410000 */
[C---:B------:R-:W-:Y:S01]  /*0f50*/  LEA R90, P3, R72.reuse, c[0x0][0x228], 0x3 ;  /* 0x00008a00485a7a11 */ /* 0x040fe200078618ff */
[----:B----4-:R-:W-:Y:S01]  /*0f60*/  STS.128 [R58.X16+0x200], R48 ;  /* 0x000200303a007388 */ /* 0x010fe2000000cc00 */
[----:B------:R-:W-:Y:S01]  /*0f70*/  @!P2 LEA R75, R85, R2, 0x8 ;  /* 0x00000002554ba211 */ /* 0x000fe200078e40ff */
[----:B------:R-:W-:Y:S01]  /*0f80*/  CS2R R88, SRZ ;  /* 0x0000000000587805 */ /* 0x000fe2000001ff00 */
[----:B------:R-:W-:Y:S02]  /*0f90*/  LEA.HI.X R91, R72, c[0x0][0x22c], R73, 0x3, P3 ;  /* 0x00008b00485b7a11 */ /* 0x000fe400018f1c49 */
[----:B------:R-:W-:Y:S01]  /*0fa0*/  SHF.L.U32 R74, R58, 0x5, RZ ;  /* 0x000000053a4a7819 */ /* 0x000fe200000006ff */
[----:B--2---:R-:W-:Y:S01]  /*0fb0*/  FMUL.FTZ R97, R97, R86 ;  /* 0x0000005661617220 */ /* 0x004fe20000410000 */
[----:B------:R-:W-:-:S02]  /*0fc0*/  SHF.L.U32 R87, R75, 0x3, RZ ;  /* 0x000000034b577819 */ /* 0x000fc400000006ff */
[----:B------:R-:W5:Y:S01]  /*0fd0*/  LDG.E.64 R90, [R90.64] ;  /* 0x000000065a5a7981 */ /* 0x000f62000c1e1b00 */
[----:B------:R-:W-:-:S06]  /*0fe0*/  NOP ;  /* 0x0000000000007918 */ /* 0x000fcc0000000000 */
[----:B------:R-:W0:Y:S01]  /*0ff0*/  LDS.128 R44, [R74] ;  /* 0x000000004a2c7984 */ /* 0x000e220000000c00 */
[----:B------:R-:W-:-:S03]  /*1000*/  @!P1 IADD3 R73, R37, -0x2, RZ ;  /* 0xfffffffe25499810 */ /* 0x000fc60007ffe0ff */
[----:B------:R-:W1:Y:S02]  /*1010*/  LDS.128 R48, [R74+0x10] ;  /* 0x000010004a307984 */ /* 0x000e640000000c00 */
[----:B------:R-:W-:Y:S02]  /*1020*/  @!P1 IMAD R73, R73, c[0x0][0x16c], R2 ;  /* 0x00005b0049499a24 */ /* 0x000fe400078e0202 */
[----:B------:R2:W-:Y:S02]  /*1030*/  STS.64 [R87+0x10b0], R96 ;  /* 0x0010b06057007388 */ /* 0x0005e40000000a00 */
[----:B------:R-:W-:Y:S02]  /*1040*/  @!P1 IMAD.WIDE R72, R73, 0x10, R82 ;  /* 0x0000001049489825 */ /* 0x000fe400078e0252 */
[----:B------:R-:W-:Y:S02]  /*1050*/  BAR.SYNC.DEFER_BLOCKING 0x0 ;  /* 0x0000000000007b1d */ /* 0x000fe40000010000 */
[----:B------:R-:W-:-:S02]  /*1060*/  FMUL.FTZ R75, R26, R77 ;  /* 0x0000004d1a4b7220 */ /* 0x000fc40000410000 */
[----:B------:R-:W-:Y:S02]  /*1070*/  FMUL.FTZ R85, R25, R77 ;  /* 0x0000004d19557220 */ /* 0x000fe40000410000 */
[----:B------:R-:W-:Y:S02]  /*1080*/  FMUL.RZ R92, R75, 0.15915493667125701904 ;  /* 0x3e22f9834b5c7820 */ /* 0x000fe4000040c000 */
[-C--:B------:R-:W-:Y:S02]  /*1090*/  FMUL.FTZ R75, R26, R84.reuse ;  /* 0x000000541a4b7220 */ /* 0x080fe40000410000 */
[----:B------:R-:W-:Y:S01]  /*10a0*/  FMUL.RZ R93, R85, 0.15915493667125701904 ;  /* 0x3e22f983555d7820 */ /* 0x000fe2000040c000 */
[----:B------:R-:W-:Y:S01]  /*10b0*/  MUFU.SIN R86, R92 ;  /* 0x0000005c00567308 */ /* 0x000fe20000000400 */
[----:B------:R3:W5:Y:S07]  /*10c0*/  @!P1 LDG.E.64 R88, [R72.64+0x8] ;  /* 0x0000080648589981 */ /* 0x00076e000c1e1b00 */
[----:B------:R-:W-:Y:S01]  /*10d0*/  MUFU.SIN R99, R93 ;  /* 0x0000005d00637308 */ /* 0x000fe20000000400 */
[----:B---3--:R-:W-:-:S07]  /*10e0*/  FMUL.FTZ R72, R25, R84 ;  /* 0x0000005419487220 */ /* 0x008fce0000410000 */
[----:B------:R3:W-:Y:S01]  /*10f0*/  MUFU.COS R85, R93 ;  /* 0x0000005d00557308 */ /* 0x0007e20000000000 */
[----:B------:R-:W-:-:S04]  /*1100*/  FMUL.FTZ R73, R24, R77 ;  /* 0x0000004d18497220 */ /* 0x000fc80000410000 */
[----:B------:R-:W-:-:S03]  /*1110*/  FMUL.RZ R95, R73, 0.15915493667125701904 ;  /* 0x3e22f983495f7820 */ /* 0x000fc6000040c000 */
[----:B------:R-:W4:Y:S01]  /*1120*/  MUFU.EX2 R72, R72 ;  /* 0x0000004800487308 */ /* 0x000f220000000800 */
[----:B------:R-:W-:-:S07]  /*1130*/  FMUL.FTZ R73, R24, R84 ;  /* 0x0000005418497220 */ /* 0x000fce0000410000 */
[----:B------:R-:W0:Y:S01]  /*1140*/  MUFU.EX2 R75, R75 ;  /* 0x0000004b004b7308 */ /* 0x000e220000000800 */
[-C--:B--2---:R-:W-:Y:S02]  /*1150*/  FMUL.FTZ R87, R23, R77.reuse ;  /* 0x0000004d17577220 */ /* 0x084fe40000410000 */
[----:B---3--:R-:W-:Y:S02]  /*1160*/  FMUL.FTZ R93, R22, R77 ;  /* 0x0000004d165d7220 */ /* 0x008fe40000410000 */
[----:B------:R-:W-:-:S03]  /*1170*/  FMUL.RZ R98, R87, 0.15915493667125701904 ;  /* 0x3e22f98357627820 */ /* 0x000fc6000040c000 */
[----:B------:R-:W2:Y:S01]  /*1180*/  MUFU.COS R94, R92 ;  /* 0x0000005c005e7308 */ /* 0x000ea20000000000 */
[----:B------:R-:W-:Y:S02]  /*1190*/  FMUL.FTZ R87, R23, R84 ;  /* 0x0000005417577220 */ /* 0x000fe40000410000 */
[----:B------:R-:W-:-:S05]  /*11a0*/  FMUL.RZ R105, R93, 0.15915493667125701904 ;  /* 0x3e22f9835d697820 */ /* 0x000fca000040c000 */
[----:B------:R-:W-:Y:S01]  /*11b0*/  MUFU.SIN R74, R95 ;  /* 0x0000005f004a7308 */ /* 0x000fe20000000400 */
[-C--:B------:R-:W-:Y:S02]  /*11c0*/  FMUL.FTZ R93, R22, R84.reuse ;  /* 0x00000054165d7220 */ /* 0x080fe40000410000 */
[----:B------:R-:W-:-:S05]  /*11d0*/  FMUL.FTZ R101, R21, R84 ;  /* 0x0000005415657220 */ /* 0x000fca0000410000 */
[----:B------:R0:W-:Y:S01]  /*11e0*/  MUFU.COS R100, R95 ;  /* 0x0000005f00647308 */ /* 0x0001e20000000000 */
[----:B------:R-:W-:Y:S02]  /*11f0*/  FMUL.FTZ R107, R20, R84 ;  /* 0x00000054146b7220 */ /* 0x000fe40000410000 */
[----:B------:R-:W-:-:S05]  /*1200*/  FMUL.FTZ R84, R21, R77 ;  /* 0x0000004d15547220 */ /* 0x000fca0000410000 */
[----:B------:R-:W3:Y:S01]  /*1210*/  MUFU.EX2 R73, R73 ;  /* 0x0000004900497308 */ /* 0x000ee20000000800 */
[----:B----4-:R-:W-:Y:S02]  /*1220*/  FMUL.FTZ R99, R72, R99 ;  /* 0x0000006348637220 */ /* 0x010fe40000410000 */
[----:B0-----:R-:W-:Y:S01]  /*1230*/  FMUL.FTZ R95, R75, R86 ;  /* 0x000000564b5f7220 */ /* 0x001fe20000410000 */
[----:B------:R-:W-:-:S04]  /*1240*/  PRMT R86, RZ, 0x5410, R40 ;  /* 0x00005410ff567816 */ /* 0x000fc80000000028 */
[----:B------:R-:W-:Y:S01]  /*1250*/  MUFU.SIN R108, R98 ;  /* 0x00000062006c7308 */ /* 0x000fe20000000400 */
[----:B------:R-:W-:-:S07]  /*1260*/  FMUL.RZ R84, R84, 0.15915493667125701904 ;  /* 0x3e22f98354547820 */ /* 0x000fce000040c000 */
[----:B------:R0:W-:Y:S01]  /*1270*/  MUFU.COS R92, R98 ;  /* 0x00000062005c7308 */ /* 0x0001e20000000000 */
[----:B------:R-:W-:Y:S02]  /*1280*/  FMUL.FTZ R139, R27, R86 ;  /* 0x000000561b8b7220 */ /* 0x000fe40000410000 */
[----:B0-----:R-:W-:-:S05]  /*1290*/  FMUL.FTZ R98, R72, R85 ;  /* 0x0000005548627220 */ /* 0x001fca0000410000 */
[----:B------:R-:W0:Y:S01]  /*12a0*/  MUFU.EX2 R87, R87 ;  /* 0x0000005700577308 */ /* 0x000e220000000800 */
[----:B------:R-:W-:-:S04]  /*12b0*/  FMUL.FTZ R72, R20, R77 ;  /* 0x0000004d14487220 */ /* 0x000fc80000410000 */
[----:B------:R-:W-:-:S03]  /*12c0*/  FMUL.RZ R111, R72, 0.15915493667125701904 ;  /* 0x3e22f983486f7820 */ /* 0x000fc6000040c000 */
[----:B------:R-:W-:Y:S01]  /*12d0*/  MUFU.SIN R106, R105 ;  /* 0x00000069006a7308 */ /* 0x000fe20000000400 */
[----:B--2---:R-:W-:Y:S02]  /*12e0*/  FMUL.FTZ R94, R75, R94 ;  /* 0x0000005e4b5e7220 */ /* 0x004fe40000410000 */
[----:B---3--:R-:W-:-:S05]  /*12f0*/  FMUL.FTZ R100, R73, R100 ;  /* 0x0000006449647220 */ /* 0x008fca0000410000 */
[----:B------:R-:W-:Y:S08]  /*1300*/  MUFU.COS R102, R105 ;  /* 0x0000006900667308 */ /* 0x000ff00000000000 */
[----:B------:R2:W-:Y:S08]  /*1310*/  MUFU.EX2 R104, R101 ;  /* 0x0000006500687308 */ /* 0x0005f00000000800 */
[----:B------:R-:W3:Y:S01]  /*1320*/  MUFU.COS R105, R84 ;  /* 0x0000005400697308 */ /* 0x000ee20000000000 */
[----:B--2---:R-:W-:-:S02]  /*1330*/  FMUL.FTZ R101, R73, R74 ;  /* 0x0000004a49657220 */ /* 0x004fc40000410000 */
[----:B------:R-:W-:-:S05]  /*1340*/  FMUL.FTZ R73, R95, R139 ;  /* 0x0000008b5f497220 */ /* 0x000fca0000410000 */
[----:B------:R-:W2:Y:S01]  /*1350*/  MUFU.SIN R103, R84 ;  /* 0x0000005400677308 */ /* 0x000ea20000000400 */
[----:B------:R-:W-:-:S07]  /*1360*/  FFMA.FTZ R73, RZ, R94, R73 ;  /* 0x0000005eff497223 */ /* 0x000fce0000010049 */
[----:B------:R-:W-:Y:S01]  /*1370*/  MUFU.EX2 R110, R107 ;  /* 0x0000006b006e7308 */ /* 0x000fe20000000800 */
[----:B------:R-:W-:-:S07]  /*1380*/  FMUL.FTZ R72, RZ, R95 ;  /* 0x0000005fff487220 */ /* 0x000fce0000410000 */
[----:B------:R-:W4:Y:S01]  /*1390*/  MUFU.COS R75, R111 ;  /* 0x0000006f004b7308 */ /* 0x000f220000000000 */
[----:B0-----:R-:W-:-:S07]  /*13a0*/  FMUL.FTZ R109, R87, R92 ;  /* 0x0000005c576d7220 */ /* 0x001fce0000410000 */
[----:B------:R-:W0:Y:S01]  /*13b0*/  MUFU.EX2 R93, R93 ;  /* 0x0000005d005d7308 */ /* 0x000e220000000800 */
[----:B------:R-:W-:Y:S01]  /*13c0*/  FMUL.FTZ R108, R87, R108 ;  /* 0x0000006c576c7220 */ /* 0x000fe20000410000 */
[----:B------:R-:W-:Y:S01]  /*13d0*/  PRMT R87, RZ, 0x7610, R40 ;  /* 0x00007610ff577816 */ /* 0x000fe20000000028 */
[----:B------:R-:W-:Y:S02]  /*13e0*/  FFMA.FTZ R72, R94, R139, -R72 ;  /* 0x0000008b5e487223 */ /* 0x000fe40000010848 */
[----:B------:R-:W-:-:S03]  /*13f0*/  FADD.FTZ R74, RZ, R73 ;  /* 0x00000049ff4a7221 */ /* 0x000fc60000010000 */
[----:B------:R-:W1:Y:S01]  /*1400*/  MUFU.SIN R73, R111 ;  /* 0x0000006f00497308 */ /* 0x000e620000000400 */
[----:B---3--:R-:W-:Y:S02]  /*1410*/  FMUL.FTZ R105, R104, R105 ;  /* 0x0000006968697220 */ /* 0x008fe40000410000 */
[----:B------:R-:W-:Y:S02]  /*1420*/  FFMA.FTZ R72, R26, R87, R72 ;  /* 0x000000571a487223 */ /* 0x000fe40000010048 */
[----:B--2---:R-:W-:Y:S02]  /*1430*/  FMUL.FTZ R104, R104, R103 ;  /* 0x0000006768687220 */ /* 0x004fe40000410000 */
[----:B------:R-:W-:Y:S02]  /*1440*/  FMUL.FTZ R85, R99, R74 ;  /* 0x0000004a63557220 */ /* 0x000fe40000410000 */
[----:B----4-:R-:W-:Y:S02]  /*1450*/  FMUL.FTZ R103, R110, R75 ;  /* 0x0000004b6e677220 */ /* 0x010fe40000410000 */
[----:B------:R-:W-:Y:S01]  /*1460*/  FMUL.FTZ R75, R97, R95 ;  /* 0x0000005f614b7220 */ /* 0x000fe20000410000 */
[----:B------:R-:W-:Y:S01]  /*1470*/  PRMT R84, RZ, 0x5410, R41 ;  /* 0x00005410ff547816 */ /* 0x000fe20000000029 */
[----:B0-----:R-:W-:-:S02]  /*1480*/  FMUL.FTZ R107, R93, R102 ;  /* 0x000000665d6b7220 */ /* 0x001fc40000410000 */
[----:B------:R-:W-:Y:S02]  /*1490*/  FMUL.FTZ R106, R93, R106 ;  /* 0x0000006a5d6a7220 */ /* 0x000fe40000410000 */
[-C--:B------:R-:W-:Y:S02]  /*14a0*/  FMUL.FTZ R93, R99, R72.reuse ;  /* 0x00000048635d7220 */ /* 0x080fe40000410000 */
[----:B------:R-:W-:Y:S02]  /*14b0*/  FFMA.FTZ R85, R98, R72, -R85 ;  /* 0x0000004862557223 */ /* 0x000fe40000010855 */
[C---:B------:R-:W-:Y:S02]  /*14c0*/  FMUL.FTZ R72, R96.reuse, R95 ;  /* 0x0000005f60487220 */ /* 0x040fe40000410000 */
[----:B------:R-:W-:Y:S02]  /*14d0*/  FFMA.FTZ R75, R96, R94, -R75 ;  /* 0x0000005e604b7223 */ /* 0x000fe4000001084b */
[----:B------:R-:W-:-:S02]  /*14e0*/  FFMA.FTZ R93, R98, R74, R93 ;  /* 0x0000004a625d7223 */ /* 0x000fc4000001005d */
[----:B------:R-:W-:Y:S02]  /*14f0*/  FFMA.FTZ R74, R25, R84, R85 ;  /* 0x00000054194a7223 */ /* 0x000fe40000010055 */
[----:B------:R-:W-:Y:S02]  /*1500*/  FFMA.FTZ R72, R97, R94, R72 ;  /* 0x0000005e61487223 */ /* 0x000fe40000010048 */
[----:B------:R-:W-:Y:S02]  /*1510*/  FMUL.FTZ R85, R99, R75 ;  /* 0x0000004b63557220 */ /* 0x000fe40000410000 */
[----:B------:R-:W-:Y:S02]  /*1520*/  FADD.FTZ R93, RZ, R93 ;  /* 0x0000005dff5d7221 */ /* 0x000fe40000010000 */
[----:B------:R-:W-:Y:S02]  /*1530*/  FMUL.FTZ R92, R101, R74 ;  /* 0x0000004a655c7220 */ /* 0x000fe40000410000 */
[----:B-1----:R-:W-:-:S02]  /*1540*/  FMUL.FTZ R102, R110, R73 ;  /* 0x000000496e667220 */ /* 0x002fc40000410000 */
[-C--:B------:R-:W-:Y:S02]  /*1550*/  FFMA.FTZ R73, R98, R72.reuse, R85 ;  /* 0x0000004862497223 */ /* 0x080fe40000010055 */
[----:B------:R-:W-:Y:S02]  /*1560*/  FMUL.FTZ R72, R99, R72 ;  /* 0x0000004863487220 */ /* 0x000fe40000410000 */
[-C--:B------:R-:W-:Y:S02]  /*1570*/  FMUL.FTZ R111, R101, R93.reuse ;  /* 0x0000005d656f7220 */ /* 0x080fe40000410000 */
[----:B------:R-:W-:Y:S01]  /*1580*/  FFMA.FTZ R92, R100, R93, R92 ;  /* 0x0000005d645c7223 */ /* 0x000fe2000001005c */
[----:B------:R-:W-:Y:S01]  /*1590*/  PRMT R85, RZ, 0x7610, R41 ;  /* 0x00007610ff557816 */ /* 0x000fe20000000029 */
[----:B------:R-:W-:Y:S02]  /*15a0*/  FFMA.FTZ R72, R98, R75, -R72 ;  /* 0x0000004b62487223 */ /* 0x000fe40000010848 */
[----:B------:R-:W-:-:S02]  /*15b0*/  FFMA.FTZ R111, R100, R74, -R111 ;  /* 0x0000004a646f7223 */ /* 0x000fc4000001086f */
[----:B------:R-:W-:Y:S02]  /*15c0*/  FADD.FTZ R92, RZ, R92 ;  /* 0x0000005cff5c7221 */ /* 0x000fe40000010000 */
        /* <DEDUP_REMOVED lines=13> */
[-C--:B------:R-:W-:Y:S02]  /*16a0*/  FMUL.FTZ R72, R108, R73.reuse ;  /* 0x000000496c487220 */ /* 0x080fe40000410000 */
[C---:B------:R-:W-:Y:S02]  /*16b0*/  FMUL.FTZ R112, R106.reuse, R110 ;  /* 0x0000006e6a707220 */ /* 0x040fe40000410000 */
[C---:B------:R-:W-:Y:S02]  /*16c0*/  FFMA.FTZ R92, R109.reuse, R73, R92 ;  /* 0x000000496d5c7223 */ /* 0x040fe4000001005c */
[C---:B------:R-:W-:Y:S02]  /*16d0*/  FMUL.FTZ R111, R106.reuse, R93 ;  /* 0x0000005d6a6f7220 */ /* 0x040fe40000410000 */
[----:B------:R-:W-:Y:S02]  /*16e0*/  FFMA.FTZ R72, R109, R75, -R72 ;  /* 0x0000004b6d487223 */ /* 0x000fe40000010848 */
[----:B------:R-:W-:Y:S01]  /*16f0*/  FFMA.FTZ R112, R107, R93, R112 ;  /* 0x0000005d6b707223 */ /* 0x000fe20000010070 */
[----:B------:R-:W-:Y:S01]  /*1700*/  PRMT R75, RZ, 0x7610, R42 ;  /* 0x00007610ff4b7816 */ /* 0x000fe2000000002a */
[----:B------:R-:W-:-:S02]  /*1710*/  FMUL.FTZ R73, R106, R92 ;  /* 0x0000005c6a497220 */ /* 0x000fc40000410000 */
[C---:B------:R-:W-:Y:S02]  /*1720*/  FFMA.FTZ R111, R107.reuse, R110, -R111 ;  /* 0x0000006e6b6f7223 */ /* 0x040fe4000001086f */
[----:B------:R-:W-:Y:S02]  /*1730*/  FADD.FTZ R112, RZ, R112 ;  /* 0x00000070ff707221 */ /* 0x000fe40000010000 */
[-C--:B------:R-:W-:Y:S02]  /*1740*/  FMUL.FTZ R93, R106, R72.reuse ;  /* 0x000000486a5d7220 */ /* 0x080fe40000410000 */
[----:B------:R-:W-:Y:S02]  /*1750*/  FFMA.FTZ R73, R107, R72, -R73 ;  /* 0x000000486b497223 */ /* 0x000fe40000010849 */
[----:B------:R-:W-:Y:S01]  /*1760*/  FFMA.FTZ R111, R22, R75, R111 ;  /* 0x0000004b166f7223 */ /* 0x000fe2000001006f */
[----:B------:R-:W-:Y:S01]  /*1770*/  ISETP.NE.AND P1, PT, R59, 0x1f, PT ;  /* 0x0000001f3b00780c */ /* 0x000fe20003f25270 */
[----:B------:R-:W-:-:S02]  /*1780*/  FMUL.FTZ R110, R104, R112 ;  /* 0x00000070686e7220 */ /* 0x000fc40000410000 */
[----:B------:R-:W-:Y:S02]  /*1790*/  FFMA.FTZ R93, R107, R92, R93 ;  /* 0x0000005c6b5d7223 */ /* 0x000fe4000001005d */
[C---:B------:R-:W-:Y:S02]  /*17a0*/  FMUL.FTZ R72, R104.reuse, R73 ;  /* 0x0000004968487220 */ /* 0x040fe40000410000 */
[CC--:B------:R-:W-:Y:S02]  /*17b0*/  FMUL.FTZ R113, R104.reuse, R111.reuse ;  /* 0x0000006f68717220 */ /* 0x0c0fe40000410000 */
[C---:B------:R-:W-:Y:S02]  /*17c0*/  FFMA.FTZ R111, R105.reuse, R111, -R110 ;  /* 0x0000006f696f7223 */ /* 0x040fe4000001086e */
[-C--:B------:R-:W-:Y:S02]  /*17d0*/  FMUL.FTZ R92, R104, R93.reuse ;  /* 0x0000005d685c7220 */ /* 0x080fe40000410000 */
[----:B------:R-:W-:-:S02]  /*17e0*/  FFMA.FTZ R110, R105, R93, R72 ;  /* 0x0000005d696e7223 */ /* 0x000fc40000010048 */
[C---:B------:R-:W-:Y:S02]  /*17f0*/  FFMA.FTZ R113, R105.reuse, R112, R113 ;  /* 0x0000007069717223 */ /* 0x040fe40000010071 */
[----:B------:R-:W-:Y:S02]  /*1800*/  FFMA.FTZ R92, R105, R73, -R92 ;  /* 0x00000049695c7223 */ /* 0x000fe4000001085c */
[C---:B------:R-:W-:Y:S02]  /*1810*/  FMUL.FTZ R112, R102.reuse, R110 ;  /* 0x0000006e66707220 */ /* 0x040fe40000410000 */
[-C--:B------:R-:W-:Y:S02]  /*1820*/  FMUL.FTZ R73, R102, R92.reuse ;  /* 0x0000005c66497220 */ /* 0x080fe40000410000 */
[----:B------:R-:W-:Y:S02]  /*1830*/  FFMA.FTZ R112, R103, R92, -R112 ;  /* 0x0000005c67707223 */ /* 0x000fe40000010870 */
[----:B------:R0:W1:Y:S01]  /*1840*/  @P1 LDS.64 R92, [R59.X8+0x20b8] ;  /* 0x0020b8003b5c1984 */ /* 0x0000620000008a00 */
[----:B------:R-:W-:Y:S01]  /*1850*/  PRMT R72, RZ, 0x5410, R43 ;  /* 0x00005410ff487816 */ /* 0x000fe2000000002b */
[----:B------:R-:W-:-:S04]  /*1860*/  FADD.FTZ R113, RZ, R113 ;  /* 0x00000071ff717221 */ /* 0x000fc80000010000 */
[----:B------:R-:W-:Y:S02]  /*1870*/  FFMA.FTZ R111, R21, R72, R111 ;  /* 0x00000048156f7223 */ /* 0x000fe4000001006f */
[C---:B------:R-:W-:Y:S02]  /*1880*/  FMUL.FTZ R114, R102.reuse, R113 ;  /* 0x0000007166727220 */ /* 0x040fe40000410000 */
[----:B------:R-:W-:Y:S02]  /*1890*/  FMUL.FTZ R116, R102, R111 ;  /* 0x0000006f66747220 */ /* 0x000fe40000410000 */
[C---:B------:R-:W-:Y:S01]  /*18a0*/  FFMA.FTZ R110, R103.reuse, R110, R73 ;  /* 0x0000006e676e7223 */ /* 0x040fe20000010049 */
[----:B------:R-:W-:Y:S01]  /*18b0*/  PRMT R73, RZ, 0x7610, R43 ;  /* 0x00007610ff497816 */ /* 0x000fe2000000002b */
[C---:B------:R-:W-:Y:S02]  /*18c0*/  FFMA.FTZ R113, R103.reuse, R113, R116 ;  /* 0x0000007167717223 */ /* 0x040fe40000010074 */
[----:B------:R-:W-:-:S02]  /*18d0*/  FFMA.FTZ R114, R103, R111, -R114 ;  /* 0x0000006f67727223 */ /* 0x000fc40000010872 */
[----:B------:R-:W-:Y:S02]  /*18e0*/  FADD.FTZ R113, RZ, R113 ;  /* 0x00000071ff717221 */ /* 0x000fe40000010000 */
[----:B------:R-:W-:Y:S01]  /*18f0*/  FFMA.FTZ R114, R20, R73, R114 ;  /* 0x0000004914727223 */ /* 0x000fe20000010072 */
[----:B------:R-:W-:Y:S05]  /*1900*/  @P1 BRA `(.L_x_12223) ;  /* 0x0000008000001947 */ /* 0x000fea0003800000 */
[----:B0-----:R-:W-:Y:S02]  /*1910*/  ISETP.NE.AND P3, PT, R37, c[0x0][0x174], PT ;  /* 0x00005d0025007a0c */ /* 0x001fe40003f65270 */
[----:B-1----:R-:W-:-:S11]  /*1920*/  MOV R93, RZ ;  /* 0x000000ff005d7202 */ /* 0x002fd60000000f00 */
[----:B------:R-:W-:-:S04]  /*1930*/  @P3 LEA.HI R92, R37, R37, RZ, 0x1 ;  /* 0x00000025255c3211 */ /* 0x000fc800078f08ff */
[----:B------:R-:W-:-:S04]  /*1940*/  @P3 LOP3.LUT R92, R92, 0xfffffe, RZ, 0xc0, !PT ;  /* 0x00fffffe5c5c3812 */ /* 0x000fc800078ec0ff */
[----:B------:R-:W-:Y:S01]  /*1950*/  @P3 IADD3 R111, -R92, R37, RZ ;  /* 0x000000255c6f3210 */ /* 0x000fe20007ffe1ff */
[----:B------:R-:W-:-:S03]  /*1960*/  HFMA2.MMA R92, -RZ, RZ, 1.875, 0 ;  /* 0x3f800000ff5c7435 */ /* 0x000fc600000001ff */
[----:B------:R-:W-:-:S07]  /*1970*/  @P3 LEA R111, R111, R2, 0x8 ;  /* 0x000000026f6f3211 */ /* 0x000fce00078e40ff */
[----:B------:R0:W1:Y:S02]  /*1980*/  @P3 LDS.64 R92, [R111.X8+0x10b0] ;  /* 0x0010b0006f5c3984 */ /* 0x0000640000008a00 */
.L_x_12223:
[----:B0-----:R-:W-:Y:S05]  /*1990*/  BSYNC B0 ;  /* 0x0000000000007941 */ /* 0x001fea0003800000 */
.L_x_12222:
[----:B------:R-:W0:Y:S01]  /*19a0*/  SHFL.UP PT, R117, R114, 0x1, RZ ;  /* 0x0420000072757989 */ /* 0x000e2200000e00ff */
[----:B------:R-:W-:Y:S01]  /*19b0*/  ISETP.GE.AND P3, PT, R58, 0x1, PT ;  /* 0x000000013a00780c */ /* 0x000fe20003f66270 */
[----:B------:R-:W-:Y:S01]  /*19c0*/  FADD.FTZ R144, R31, R31 ;  /* 0x0000001f1f907221 */ /* 0x000fe20000010000 */
[--C-:B------:R-:W-:Y:S01]  /*19d0*/  PRMT R151, RZ, 0x5410, R49.reuse ;  /* 0x00005410ff977816 */ /* 0x100fe20000000031 */
[----:B------:R-:W2:Y:S01]  /*19e0*/  SHFL.UP PT, R111, R112, 0x1, RZ ;  /* 0x04200000706f7989 */ /* 0x000ea200000e00ff */
[----:B------:R-:W-:Y:S01]  /*19f0*/  PRMT R49, RZ, 0x7610, R49 ;  /* 0x00007610ff317816 */ /* 0x000fe20000000031 */
[----:B------:R-:W-:Y:S01]  /*1a00*/  FADD.FTZ R146, R32, R32 ;  /* 0x0000002020927221 */ /* 0x000fe20000010000 */
[----:B------:R-:W-:Y:S01]  /*1a10*/  PRMT R137, RZ, 0x7610, R48 ;  /* 0x00007610ff897816 */ /* 0x000fe20000000030 */
[----:B------:R-:W3:Y:S01]  /*1a20*/  SHFL.UP PT, R119, R113, 0x1, RZ ;  /* 0x0420000071777989 */ /* 0x000ee200000e00ff */
[----:B------:R-:W-:Y:S01]  /*1a30*/  PRMT R142, RZ, 0x7610, R47 ;  /* 0x00007610ff8e7816 */ /* 0x000fe2000000002f */
[----:B------:R-:W-:Y:S01]  /*1a40*/  FADD.FTZ R147, R33, R33 ;  /* 0x0000002121937221 */ /* 0x000fe20000010000 */
[----:B------:R-:W-:Y:S01]  /*1a50*/  PRMT R136, RZ, 0x5410, R47 ;  /* 0x00005410ff887816 */ /* 0x000fe2000000002f */
[----:B------:R-:W4:Y:S01]  /*1a60*/  SHFL.UP PT, R115, R110, 0x1, RZ ;  /* 0x042000006e737989 */ /* 0x000f2200000e00ff */
[--C-:B------:R-:W-:Y:S01]  /*1a70*/  PRMT R135, RZ, 0x5410, R45.reuse ;  /* 0x00005410ff877816 */ /* 0x100fe2000000002d */
[----:B-----5:R-:W-:Y:S01]  /*1a80*/  FMUL.FTZ R47, R91, R142 ;  /* 0x0000008e5b2f7220 */ /* 0x020fe20000410000 */
[----:B------:R-:W-:Y:S01]  /*1a90*/  PRMT R141, RZ, 0x7610, R45 ;  /* 0x00007610ff8d7816 */ /* 0x000fe2000000002d */
[----:B------:R-:W-:Y:S01]  /*1aa0*/  SHFL.IDX PT, R134, R88, RZ, 0x1f ;  /* 0x00001fff58867589 */ /* 0x000fe200000e0000 */
[----:B------:R-:W-:Y:S01]  /*1ab0*/  PRMT R45, RZ, 0x5410, R46 ;  /* 0x00005410ff2d7816 */ /* 0x000fe2000000002e */
[----:B------:R-:W-:Y:S01]  /*1ac0*/  FFMA.FTZ R47, R90, R136, -R47 ;  /* 0x000000885a2f7223 */ /* 0x000fe2000001082f */
[----:B------:R-:W-:Y:S01]  /*1ad0*/  BSSY B0, `(.L_x_12224) ;  /* 0x000010b000007945 */ /* 0x000fe20003800000 */
[----:B------:R-:W-:-:S02]  /*1ae0*/  FADD.FTZ R148, R34, R34 ;  /* 0x0000002222947221 */ /* 0x000fc40000010000 */
[C---:B0-----:R-:W-:Y:S02]  /*1af0*/  FMUL.FTZ R120, R110.reuse, R117 ;  /* 0x000000756e787220 */ /* 0x041fe40000410000 */
[C---:B--2---:R-:W-:Y:S02]  /*1b00*/  FMUL.FTZ R116, R110.reuse, R111 ;  /* 0x0000006f6e747220 */ /* 0x044fe40000410000 */
[-C--:B---3--:R-:W-:Y:S02]  /*1b10*/  FMUL.FTZ R118, R110, R119.reuse ;  /* 0x000000776e767220 */ /* 0x088fe40000410000 */
[C---:B------:R-:W-:Y:S02]  /*1b20*/  FFMA.FTZ R120, R112.reuse, R119, R120 ;  /* 0x0000007770787223 */ /* 0x040fe40000010078 */
[C---:B----4-:R-:W-:Y:S02]  /*1b30*/  FFMA.FTZ R119, R112.reuse, R115, R116 ;  /* 0x0000007370777223 */ /* 0x050fe40000010074 */
[----:B------:R-:W-:-:S02]  /*1b40*/  FFMA.FTZ R117, R112, R117, -R118 ;  /* 0x0000007570757223 */ /* 0x000fc40000010876 */
        /* <DEDUP_REMOVED lines=29> */
[----:B------:R-:W-:Y:S02]  /*1d20*/  FFMA.FTZ R117, R112, R117, -R120 ;  /* 0x0000007570757223 */ /* 0x000fe40000010878 */
[-C--:B----4-:R-:W-:Y:S02]  /*1d30*/  FMUL.FTZ R110, R118, R115.reuse ;  /* 0x00000073766e7220 */ /* 0x090fe40000410000 */
[C---:B------:R-:W-:Y:S02]  /*1d40*/  FFMA.FTZ R115, R112.reuse, R115, R116 ;  /* 0x0000007370737223 */ /* 0x040fe40000010074 */
[C---:B------:R-:W-:Y:S02]  /*1d50*/  FFMA.FTZ R116, R112.reuse, R119, R121 ;  /* 0x0000007770747223 */ /* 0x040fe40000010079 */
[----:B------:R-:W-:Y:S01]  /*1d60*/  @P3 FFMA.FTZ R112, R112, R111, -R110 ;  /* 0x0000006f70703223 */ /* 0x000fe2000001086e */
[----:B------:R-:W-:Y:S01]  /*1d70*/  FSEL R115, R118, R115, !P3 ;  /* 0x0000007376737208 */ /* 0x000fe20005800000 */
[----:B------:R-:W-:-:S02]  /*1d80*/  @P3 FADD.FTZ R114, R114, R117 ;  /* 0x0000007572723221 */ /* 0x000fc40000010000 */
        /* <DEDUP_REMOVED lines=9> */
[C---:B------:R-:W-:Y:S02]  /*1e20*/  FFMA.FTZ R120, R112.reuse, R117, R120 ;  /* 0x0000007570787223 */ /* 0x040fe40000010078 */
[CC--:B----4-:R-:W-:Y:S02]  /*1e30*/  FFMA.FTZ R118, R112.reuse, R111.reuse, R118 ;  /* 0x0000006f70767223 */ /* 0x0d0fe40000010076 */
[C---:B------:R-:W-:Y:S02]  /*1e40*/  FMUL.FTZ R111, R115.reuse, R111 ;  /* 0x0000006f736f7220 */ /* 0x040fe40000410000 */
[C---:B------:R-:W-:Y:S01]  /*1e50*/  FFMA.FTZ R119, R112.reuse, R116, -R119 ;  /* 0x0000007470777223 */ /* 0x040fe20000010877 */
[----:B------:R-:W-:Y:S01]  /*1e60*/  FSEL R118, R115, R118, !P3 ;  /* 0x0000007673767208 */ /* 0x000fe20005800000 */
[----:B------:R-:W-:Y:S01]  /*1e70*/  @P3 FFMA.FTZ R112, R112, R110, -R111 ;  /* 0x0000006e70703223 */ /* 0x000fe2000001086f */
[----:B------:R-:W-:Y:S01]  /*1e80*/  MOV R111, c[0x0][0x2bc] ;  /* 0x0000af00006f7a02 */ /* 0x000fe20000000f00 */
[----:B------:R-:W-:Y:S01]  /*1e90*/  @P3 FADD.FTZ R113, R113, R120 ;  /* 0x0000007871713221 */ /* 0x000fe20000010000 */
[----:B------:R-:W-:Y:S01]  /*1ea0*/  MOV R110, c[0x0][0x2b8] ;  /* 0x0000ae00006e7a02 */ /* 0x000fe20000000f00 */
[----:B------:R-:W-:Y:S01]  /*1eb0*/  @P3 FADD.FTZ R114, R114, R119 ;  /* 0x0000007772723221 */ /* 0x000fe20000010000 */
[----:B------:R-:W0:Y:S01]  /*1ec0*/  SHFL.UP PT, R115, R112, 0x10, RZ ;  /* 0x0600000070737989 */ /* 0x000e2200000e00ff */
[----:B------:R-:W-:-:S02]  /*1ed0*/  SHF.R.U32.HI R116, RZ, 0x1, R111 ;  /* 0x00000001ff747819 */ /* 0x000fc4000001166f */
[----:B------:R-:W-:Y:S01]  /*1ee0*/  SHF.R.U64 R110, R110, 0x1, R111 ;  /* 0x000000016e6e7819 */ /* 0x000fe2000000126f */
[----:B------:R-:W2:Y:S01]  /*1ef0*/  SHFL.UP PT, R117, R118, 0x10, RZ ;  /* 0x0600000076757989 */ /* 0x000ea200000e00ff */
[----:B------:R-:W-:Y:S01]  /*1f00*/  ISETP.GE.AND P3, PT, R58, 0x10, PT ;  /* 0x000000103a00780c */ /* 0x000fe20003f66270 */
[-C--:B------:R-:W-:Y:S02]  /*1f10*/  IMAD R111, R116, R65.reuse, RZ ;  /* 0x00000041746f7224 */ /* 0x080fe400078e02ff */
[----:B------:R-:W3:Y:S02]  /*1f20*/  SHFL.UP PT, R121, R113, 0x10, RZ ;  /* 0x0600000071797989 */ /* 0x000ee400000e00ff */
[----:B------:R-:W-:Y:S02]  /*1f30*/  IMAD R123, R64, R110, R111 ;  /* 0x0000006e407b7224 */ /* 0x000fe400078e026f */
[----:B------:R-:W4:Y:S01]  /*1f40*/  SHFL.UP PT, R119, R114, 0x10, RZ ;  /* 0x0600000072777989 */ /* 0x000f2200000e00ff */
[----:B------:R-:W-:-:S05]  /*1f50*/  IMAD.WIDE.U32 R110, R110, R65, RZ ;  /* 0x000000416e6e7225 */ /* 0x000fca00078e00ff */
[----:B------:R-:W-:-:S05]  /*1f60*/  IADD3 R111, R123, R111, RZ ;  /* 0x0000006f7b6f7210 */ /* 0x000fca0007ffe0ff */
[----:B------:R-:W-:-:S04]  /*1f70*/  IMAD.WIDE.U32 R110, R63, c[0x0][0x2c0], R110 ;  /* 0x0000b0003f6e7a25 */ /* 0x000fc800078e006e */
[----:B0-----:R-:W-:-:S04]  /*1f80*/  FMUL.FTZ R116, R118, R115 ;  /* 0x0000007376747220 */ /* 0x001fc80000410000 */
[----:B--2---:R-:W-:Y:S02]  /*1f90*/  FFMA.FTZ R123, R112, R117, R116 ;  /* 0x00000075707b7223 */ /* 0x004fe40000010074 */
[C---:B---3--:R-:W-:Y:S02]  /*1fa0*/  FMUL.FTZ R120, R118.reuse, R121 ;  /* 0x0000007976787220 */ /* 0x048fe40000410000 */
[C---:B------:R-:W-:Y:S01]  /*1fb0*/  FMUL.FTZ R117, R118.reuse, R117 ;  /* 0x0000007576757220 */ /* 0x040fe20000410000 */
[C---:B------:R-:W-:Y:S01]  /*1fc0*/  FSEL R123, R118.reuse, R123, !P3 ;  /* 0x0000007b767b7208 */ /* 0x040fe20005800000 */
[-C--:B----4-:R-:W-:Y:S02]  /*1fd0*/  FMUL.FTZ R122, R118, R119.reuse ;  /* 0x00000077767a7220 */ /* 0x090fe40000410000 */
[C---:B------:R-:W-:Y:S02]  /*1fe0*/  FFMA.FTZ R119, R112.reuse, R119, -R120 ;  /* 0x0000007770777223 */ /* 0x040fe40000010878 */
[C---:B------:R-:W-:Y:S01]  /*1ff0*/  FFMA.FTZ R122, R112.reuse, R121, R122 ;  /* 0x00000079707a7223 */ /* 0x040fe2000001007a */
[----:B------:R-:W-:Y:S01]  /*2000*/  SHFL.UP PT, R123, R123, 0x1, RZ ;  /* 0x042000007b7b7989 */ /* 0x000fe200000e00ff */
[----:B------:R-:W-:-:S02]  /*2010*/  @P3 FFMA.FTZ R112, R112, R115, -R117 ;  /* 0x0000007370703223 */ /* 0x000fc40000010875 */
[----:B------:R-:W-:Y:S01]  /*2020*/  IMAD R116, R62, c[0x0][0x2c0], RZ ;  /* 0x0000b0003e747a24 */ /* 0x000fe200078e02ff */
[----:B------:R0:W2:Y:S01]  /*2030*/  SHFL.IDX PT, R115, R89, RZ, 0x1f ;  /* 0x00001fff59737589 */ /* 0x0000a200000e0000 */
[----:B------:R-:W-:Y:S02]  /*2040*/  @P3 FADD.FTZ R114, R114, R119 ;  /* 0x0000007772723221 */ /* 0x000fe40000010000 */
[----:B------:R-:W-:Y:S01]  /*2050*/  IMAD R117, R63, c[0x0][0x2c4], R116 ;  /* 0x0000b1003f757a24 */ /* 0x000fe200078e0274 */
[----:B------:R-:W3:Y:S01]  /*2060*/  SHFL.UP PT, R112, R112, 0x1, RZ ;  /* 0x0420000070707989 */ /* 0x000ee200000e00ff */
[----:B------:R-:W-:Y:S01]  /*2070*/  @P3 FADD.FTZ R113, R113, R122 ;  /* 0x0000007a71713221 */ /* 0x000fe20000010000 */
[----:B------:R-:W-:Y:S02]  /*2080*/  LEA R116, P3, R110, c[0x0][0x320], 0x3 ;  /* 0x0000c8006e747a11 */ /* 0x000fe400078618ff */
[----:B------:R-:W-:Y:S01]  /*2090*/  IADD3 R111, R117, R111, RZ ;  /* 0x0000006f756f7210 */ /* 0x000fe20007ffe0ff */
[----:B------:R-:W4:Y:S01]  /*20a0*/  SHFL.UP PT, R114, R114, 0x1, RZ ;  /* 0x0420000072727989 */ /* 0x000f2200000e00ff */
[----:B------:R-:W-:-:S02]  /*20b0*/  SHF.L.U32 R117, R3, 0x2, RZ ;  /* 0x0000000203757819 */ /* 0x000fc400000006ff */
[----:B------:R-:W-:Y:S01]  /*20c0*/  LEA.HI.X R118, R110, c[0x0][0x324], R111, 0x3, P3 ;  /* 0x0000c9006e767a11 */ /* 0x000fe200018f1c6f */
[----:B------:R-:W1:Y:S01]  /*20d0*/  SHFL.UP PT, R113, R113, 0x1, RZ ;  /* 0x0420000071717989 */ /* 0x000e6200000e00ff */
[C---:B------:R-:W-:Y:S02]  /*20e0*/  LEA R110, P3, R59.reuse, R116, 0x2 ;  /* 0x000000743b6e7211 */ /* 0x040fe400078610ff */
[----:B------:R-:W-:Y:S02]  /*20f0*/  IADD3 R116, R36, -c[0x0][0x174], RZ ;  /* 0x80005d0024747a10 */ /* 0x000fe40007ffe0ff */
[----:B------:R-:W-:Y:S02]  /*2100*/  LEA.HI.X R111, R59, R118, RZ, 0x2, P3 ;  /* 0x000000763b6f7211 */ /* 0x000fe400018f14ff */
[----:B------:R-:W-:Y:S01]  /*2110*/  PRMT R122, RZ, 0x7610, R50 ;  /* 0x00007610ff7a7816 */ /* 0x000fe20000000032 */
[----:B0-----:R-:W-:Y:S01]  /*2120*/  IMAD R89, R116, -0x200, RZ ;  /* 0xfffffe0074597824 */ /* 0x001fe200078e02ff */
[----:B------:R-:W-:-:S03]  /*2130*/  SHF.L.U64.HI R116, R3, 0x2, R0 ;  /* 0x0000000203747819 */ /* 0x000fc60000010200 */
[----:B------:R-:W-:Y:S01]  /*2140*/  IMAD.WIDE R88, R89, 0x4, R110 ;  /* 0x0000000459587825 */ /* 0x000fe200078e026e */
[----:B------:R-:W-:-:S03]  /*2150*/  LOP3.LUT R110, R59, 0x1f, RZ, 0xc0, !PT ;  /* 0x0000001f3b6e7812 */ /* 0x000fc600078ec0ff */
[CC--:B--2---:R-:W-:Y:S01]  /*2160*/  FMUL.FTZ R111, R123.reuse, R115.reuse ;  /* 0x000000737b6f7220 */ /* 0x0c4fe20000410000 */
[C---:B------:R-:W-:Y:S01]  /*2170*/  ISETP.NE.AND P4, PT, R110.reuse, 0x1f, PT ;  /* 0x0000001f6e00780c */ /* 0x040fe20003f85270 */
[-C--:B------:R-:W-:Y:S01]  /*2180*/  FMUL.FTZ R123, R123, R134.reuse ;  /* 0x000000867b7b7220 */ /* 0x080fe20000410000 */
[----:B------:R-:W-:Y:S01]  /*2190*/  ISETP.GT.U32.AND P5, PT, R110, 0x1d, PT ;  /* 0x0000001d6e00780c */ /* 0x000fe20003fa4070 */
[----:B---3--:R-:W-:Y:S01]  /*21a0*/  FFMA.FTZ R111, R112, R134, -R111 ;  /* 0x00000086706f7223 */ /* 0x008fe2000001086f */
[----:B------:R-:W-:Y:S01]  /*21b0*/  ISETP.GT.U32.AND P6, PT, R110, 0x1b, PT ;  /* 0x0000001b6e00780c */ /* 0x000fe20003fc4070 */
[----:B------:R-:W-:Y:S01]  /*21c0*/  FFMA.FTZ R112, R112, R115, R123 ;  /* 0x0000007370707223 */ /* 0x000fe2000001007b */
[----:B------:R-:W-:Y:S01]  /*21d0*/  ISETP.GT.U32.AND P3, PT, R110, 0xf, PT ;  /* 0x0000000f6e00780c */ /* 0x000fe20003f64070 */
[----:B----4-:R-:W-:Y:S01]  /*21e0*/  @P2 FADD.FTZ R134, R114, R111 ;  /* 0x0000006f72862221 */ /* 0x010fe20000010000 */
[----:B------:R-:W-:Y:S01]  /*21f0*/  PRMT R114, RZ, 0x5410, R50 ;  /* 0x00005410ff727816 */ /* 0x000fe20000000032 */
[----:B-1----:R-:W-:Y:S01]  /*2200*/  @P2 FADD.FTZ R115, R113, R112 ;  /* 0x0000007071732221 */ /* 0x002fe20000010000 */
[----:B------:R-:W-:Y:S01]  /*2210*/  ISETP.GT.U32.AND P2, PT, R110, 0x17, PT ;  /* 0x000000176e00780c */ /* 0x000fe20003f44070 */
[----:B------:R-:W-:Y:S01]  /*2220*/  IMAD R116, R116, c[0x0][0x2d0], RZ ;  /* 0x0000b40074747a24 */ /* 0x000fe200078e02ff */
[--C-:B------:R-:W-:Y:S01]  /*2230*/  PRMT R110, RZ, 0x7610, R51.reuse ;  /* 0x00007610ff6e7816 */ /* 0x100fe20000000033 */
[----:B------:R-:W-:Y:S01]  /*2240*/  FADD.FTZ R111, R28, R28 ;  /* 0x0000001c1c6f7221 */ /* 0x000fe20000010000 */
[----:B------:R-:W-:Y:S01]  /*2250*/  PRMT R51, RZ, 0x5410, R51 ;  /* 0x00005410ff337816 */ /* 0x000fe20000000033 */
[----:B------:R-:W-:-:S02]  /*2260*/  IMAD R119, R117, c[0x0][0x2d4], R116 ;  /* 0x0000b50075777a24 */ /* 0x000fc400078e0274 */
[-C--:B------:R-:W-:Y:S02]  /*2270*/  FMUL.FTZ R118, R90, R110.reuse ;  /* 0x0000006e5a767220 */ /* 0x080fe40000410000 */
[C---:B------:R-:W-:Y:S02]  /*2280*/  FMUL.FTZ R116, R91.reuse, R110 ;  /* 0x0000006e5b747220 */ /* 0x040fe40000410000 */
[----:B------:R-:W-:Y:S02]  /*2290*/  FFMA.FTZ R118, R91, R51, R118 ;  /* 0x000000335b767223 */ /* 0x000fe40000010076 */
[----:B------:R-:W-:-:S04]  /*22a0*/  IMAD.WIDE.U32 R88, R117, c[0x0][0x2d0], R88 ;  /* 0x0000b40075587a25 */ /* 0x000fc800078e0058 */
[C---:B------:R-:W-:Y:S01]  /*22b0*/  FFMA.FTZ R116, R90.reuse, R51, -R116 ;  /* 0x000000335a747223 */ /* 0x040fe20000010874 */
[----:B------:R-:W-:Y:S01]  /*22c0*/  IADD3 R89, R89, R119, RZ ;  /* 0x0000007759597210 */ /* 0x000fe20007ffe0ff */
[----:B------:R-:W-:Y:S02]  /*22d0*/  FMUL.FTZ R50, R90, R122 ;  /* 0x0000007a5a327220 */ /* 0x000fe40000410000 */
[----:B------:R-:W-:Y:S02]  /*22e0*/  FMUL.FTZ R120, R111, R118 ;  /* 0x000000766f787220 */ /* 0x000fe40000410000 */
[----:B------:R-:W-:Y:S02]  /*22f0*/  FMUL.FTZ R117, R91, R122 ;  /* 0x0000007a5b757220 */ /* 0x000fe40000410000 */
[----:B------:R-:W-:Y:S02]  /*2300*/  FMUL.FTZ R119, R111, R116 ;  /* 0x000000746f777220 */ /* 0x000fe40000410000 */
[----:B------:R-:W-:-:S02]  /*2310*/  FADD.FTZ R112, R29, R29 ;  /* 0x0000001d1d707221 */ /* 0x000fc40000010000 */
[----:B------:R-:W-:Y:S02]  /*2320*/  FFMA.FTZ R123, R91, R114, R50 ;  /* 0x000000725b7b7223 */ /* 0x000fe40000010032 */
[----:B------:R-:W-:Y:S02]  /*2330*/  FMUL.FTZ R116, R103, R120 ;  /* 0x0000007867747220 */ /* 0x000fe40000410000 */
[----:B------:R-:W-:Y:S02]  /*2340*/  FFMA.FTZ R121, R90, R114, -R117 ;  /* 0x000000725a797223 */ /* 0x000fe40000010875 */
[----:B------:R-:W-:Y:S02]  /*2350*/  FMUL.FTZ R50, R102, R120 ;  /* 0x0000007866327220 */ /* 0x000fe40000410000 */
[----:B------:R-:W-:Y:S02]  /*2360*/  FMUL.FTZ R117, R112, R123 ;  /* 0x0000007b70757220 */ /* 0x000fe40000410000 */
[----:B------:R-:W-:-:S02]  /*2370*/  FFMA.FTZ R116, -R102, R119, -R116 ;  /* 0x0000007766747223 */ /* 0x000fc40000010974 */
[----:B------:R-:W-:Y:S02]  /*2380*/  FMUL.FTZ R118, R112, R121 ;  /* 0x0000007970767220 */ /* 0x000fe40000410000 */
[----:B------:R-:W-:Y:S02]  /*2390*/  FFMA.FTZ R121, R103, R119, -R50 ;  /* 0x0000007767797223 */ /* 0x000fe40000010832 */
[----:B------:R-:W-:Y:S02]  /*23a0*/  FADD.FTZ R123, -R117, R116 ;  /* 0x00000074757b7221 */ /* 0x000fe40000010100 */
[----:B------:R-:W-:Y:S02]  /*23b0*/  FADD.FTZ R121, R118, R121 ;  /* 0x0000007976797221 */ /* 0x000fe40000010000 */
[-C--:B------:R-:W-:Y:S02]  /*23c0*/  FMUL.FTZ R116, R90, R49.reuse ;  /* 0x000000315a747220 */ /* 0x080fe40000410000 */
[----:B------:R-:W-:-:S02]  /*23d0*/  FMUL.FTZ R50, R91, R49 ;  /* 0x000000315b327220 */ /* 0x000fc40000410000 */
[----:B------:R-:W-:Y:S02]  /*23e0*/  FMUL.FTZ R124, R104, -R123 ;  /* 0x8000007b687c7220 */ /* 0x000fe40000410000 */
[----:B------:R-:W-:Y:S02]  /*23f0*/  FADD.FTZ R113, R30, R30 ;  /* 0x0000001e1e717221 */ /* 0x000fe40000010000 */
[----:B------:R-:W-:Y:S02]  /*2400*/  FMUL.FTZ R128, R104, -R121 ;  /* 0x8000007968807220 */ /* 0x000fe40000410000 */
[-C--:B------:R-:W-:Y:S02]  /*2410*/  FFMA.FTZ R116, R91, R151.reuse, R116 ;  /* 0x000000975b747223 */ /* 0x080fe40000010074 */
[----:B------:R-:W-:Y:S02]  /*2420*/  FFMA.FTZ R50, R90, R151, -R50 ;  /* 0x000000975a327223 */ /* 0x000fe40000010832 */
[----:B------:R-:W-:-:S02]  /*2430*/  FFMA.FTZ R126, R105, R121, -R124 ;  /* 0x00000079697e7223 */ /* 0x000fc4000001087c */
[----:B------:R-:W-:Y:S02]  /*2440*/  FFMA.FTZ R123, R105, R123, R128 ;  /* 0x0000007b697b7223 */ /* 0x000fe40000010080 */
[C---:B------:R-:W-:Y:S01]  /*2450*/  FMUL.FTZ R124, R113.reuse, R116 ;  /* 0x00000074717c7220 */ /* 0x040fe20000410000 */
[----:B------:R-:W-:Y:S01]  /*2460*/  PRMT R116, RZ, 0x5410, R48 ;  /* 0x00005410ff747816 */ /* 0x000fe20000000030 */
[----:B------:R-:W-:Y:S02]  /*2470*/  FMUL.FTZ R125, R113, R50 ;  /* 0x00000032717d7220 */ /* 0x000fe40000410000 */
[----:B------:R-:W-:Y:S02]  /*2480*/  FADD.FTZ R123, -R124, R123 ;  /* 0x0000007b7c7b7221 */ /* 0x000fe40000010100 */
[----:B------:R-:W-:Y:S02]  /*2490*/  FMUL.FTZ R121, R91, R137 ;  /* 0x000000895b797220 */ /* 0x000fe40000410000 */
[----:B------:R-:W-:-:S02]  /*24a0*/  FADD.FTZ R126, R125, R126 ;  /* 0x0000007e7d7e7221 */ /* 0x000fc40000010000 */
[----:B------:R-:W-:Y:S02]  /*24b0*/  FMUL.FTZ R48, R90, R137 ;  /* 0x000000895a307220 */ /* 0x000fe40000410000 */
[----:B------:R-:W-:Y:S02]  /*24c0*/  FMUL.FTZ R50, R106, -R123 ;  /* 0x8000007b6a327220 */ /* 0x000fe40000410000 */
[----:B------:R-:W-:Y:S02]  /*24d0*/  FFMA.FTZ R121, R90, R116, -R121 ;  /* 0x000000745a797223 */ /* 0x000fe40000010879 */
[----:B------:R-:W-:Y:S02]  /*24e0*/  FMUL.FTZ R128, R106, -R126 ;  /* 0x8000007e6a807220 */ /* 0x000fe40000410000 */
[----:B------:R-:W-:Y:S02]  /*24f0*/  FFMA.FTZ R133, R91, R116, R48 ;  /* 0x000000745b857223 */ /* 0x000fe40000010030 */
[----:B------:R-:W-:-:S02]  /*2500*/  FFMA.FTZ R127, R107, R126, -R50 ;  /* 0x0000007e6b7f7223 */ /* 0x000fc40000010832 */
[C---:B------:R-:W-:Y:S02]  /*2510*/  FMUL.FTZ R132, R144.reuse, R121 ;  /* 0x0000007990847220 */ /* 0x040fe40000410000 */
[----:B------:R-:W-:Y:S02]  /*2520*/  FFMA.FTZ R128, R107, R123, R128 ;  /* 0x0000007b6b807223 */ /* 0x000fe40000010080 */
[----:B------:R-:W-:Y:S02]  /*2530*/  FMUL.FTZ R133, R144, R133 ;  /* 0x0000008590857220 */ /* 0x000fe40000410000 */
[----:B------:R-:W-:Y:S02]  /*2540*/  FADD.FTZ R127, R132, R127 ;  /* 0x0000007f847f7221 */ /* 0x000fe40000010000 */
[----:B------:R-:W-:Y:S02]  /*2550*/  FADD.FTZ R128, -R133, R128 ;  /* 0x0000008085807221 */ /* 0x000fe40000010100 */
[----:B------:R-:W-:-:S02]  /*2560*/  FMUL.FTZ R48, R90, R142 ;  /* 0x0000008e5a307220 */ /* 0x000fc40000410000 */
[CC--:B------:R-:W-:Y:S02]  /*2570*/  FMUL.FTZ R123, R108.reuse, -R127.reuse ;  /* 0x8000007f6c7b7220 */ /* 0x0c0fe40000410000 */
[----:B------:R-:W-:Y:S02]  /*2580*/  FMUL.FTZ R50, R108, -R128 ;  /* 0x800000806c327220 */ /* 0x000fe40000410000 */
[----:B------:R-:W-:Y:S02]  /*2590*/  FFMA.FTZ R121, R91, R136, R48 ;  /* 0x000000885b797223 */ /* 0x000fe40000010030 */
[C---:B------:R-:W-:Y:S02]  /*25a0*/  FFMA.FTZ R128, R109.reuse, R128, R123 ;  /* 0x000000806d807223 */ /* 0x040fe4000001007b */
[----:B------:R-:W-:Y:S01]  /*25b0*/  FFMA.FTZ R48, R109, R127, -R50 ;  /* 0x0000007f6d307223 */ /* 0x000fe20000010832 */
[----:B------:R-:W-:Y:S01]  /*25c0*/  PRMT R50, RZ, 0x5410, R44 ;  /* 0x00005410ff327816 */ /* 0x000fe2000000002c */
[C---:B------:R-:W-:Y:S01]  /*25d0*/  FMUL.FTZ R123, R146.reuse, R47 ;  /* 0x0000002f927b7220 */ /* 0x040fe20000410000 */
[----:B------:R-:W-:Y:S01]  /*25e0*/  PRMT R47, RZ, 0x7610, R46 ;  /* 0x00007610ff2f7816 */ /* 0x000fe2000000002e */
[----:B------:R-:W-:Y:S01]  /*25f0*/  FMUL.FTZ R121, R146, R121 ;  /* 0x0000007992797220 */ /* 0x000fe20000410000 */
[----:B------:R-:W-:Y:S01]  /*2600*/  PRMT R44, RZ, 0x7610, R44 ;  /* 0x00007610ff2c7816 */ /* 0x000fe2000000002c */
[----:B------:R-:W-:-:S02]  /*2610*/  FADD.FTZ R48, R123, R48 ;  /* 0x000000307b307221 */ /* 0x000fc40000010000 */
[----:B------:R-:W-:Y:S02]  /*2620*/  FADD.FTZ R128, -R121, R128 ;  /* 0x0000008079807221 */ /* 0x000fe40000010100 */
[C---:B------:R-:W-:Y:S02]  /*2630*/  FMUL.FTZ R129, R101.reuse, -R48 ;  /* 0x8000003065817220 */ /* 0x040fe40000410000 */
[----:B------:R-:W-:Y:S02]  /*2640*/  FMUL.FTZ R46, R102, R93 ;  /* 0x0000005d662e7220 */ /* 0x000fe40000410000 */
[-C--:B------:R-:W-:Y:S02]  /*2650*/  FMUL.FTZ R127, R101, -R128.reuse ;  /* 0x80000080657f7220 */ /* 0x080fe40000410000 */
[----:B------:R-:W-:Y:S02]  /*2660*/  FFMA.FTZ R143, R100, R128, R129 ;  /* 0x00000080648f7223 */ /* 0x000fe40000010081 */
[----:B------:R-:W-:-:S02]  /*2670*/  FMUL.FTZ R128, R102, -R92 ;  /* 0x8000005c66807220 */ /* 0x000fc40000410000 */
[----:B------:R-:W-:Y:S02]  /*2680*/  FFMA.FTZ R126, R103, R92, -R46 ;  /* 0x0000005c677e7223 */ /* 0x000fe4000001082e */
[----:B------:R-:W-:Y:S02]  /*2690*/  FFMA.FTZ R138, R100, R48, -R127 ;  /* 0x00000030648a7223 */ /* 0x000fe4000001087f */
[-C--:B------:R-:W-:Y:S02]  /*26a0*/  FMUL.FTZ R48, R90, R47.reuse ;  /* 0x0000002f5a307220 */ /* 0x080fe40000410000 */
[----:B------:R-:W-:Y:S02]  /*26b0*/  FMUL.FTZ R46, R91, R47 ;  /* 0x0000002f5b2e7220 */ /* 0x000fe40000410000 */
[----:B------:R-:W-:Y:S02]  /*26c0*/  FFMA.FTZ R128, R103, -R93, R128 ;  /* 0x8000005d67807223 */ /* 0x000fe40000010080 */
[----:B------:R-:W-:-:S02]  /*26d0*/  FMUL.FTZ R129, R104, -R126 ;  /* 0x8000007e68817220 */ /* 0x000fc40000410000 */
[-C--:B------:R-:W-:Y:S02]  /*26e0*/  FFMA.FTZ R48, R91, R45.reuse, R48 ;  /* 0x0000002d5b307223 */ /* 0x080fe40000010030 */
[----:B------:R-:W-:Y:S02]  /*26f0*/  FFMA.FTZ R46, R90, R45, -R46 ;  /* 0x0000002d5a2e7223 */ /* 0x000fe4000001082e */
[-C--:B------:R-:W-:Y:S02]  /*2700*/  FMUL.FTZ R127, R104, -R128.reuse ;  /* 0x80000080687f7220 */ /* 0x080fe40000410000 */
[----:B------:R-:W-:Y:S02]  /*2710*/  FFMA.FTZ R129, R105, R128, R129 ;  /* 0x0000008069817223 */ /* 0x000fe40000010081 */
[C---:B------:R-:W-:Y:S02]  /*2720*/  FMUL.FTZ R130, R147.reuse, R48 ;  /* 0x0000003093827220 */ /* 0x040fe40000410000 */
[----:B------:R-:W-:-:S02]  /*2730*/  FMUL.FTZ R131, R147, R46 ;  /* 0x0000002e93837220 */ /* 0x000fc40000410000 */
[----:B------:R-:W-:Y:S02]  /*2740*/  FFMA.FTZ R127, R105, R126, -R127 ;  /* 0x0000007e697f7223 */ /* 0x000fe4000001087f */
[----:B------:R-:W-:Y:S02]  /*2750*/  FMUL.FTZ R46, R106, -R129 ;  /* 0x800000816a2e7220 */ /* 0x000fe40000410000 */
[----:B------:R-:W-:Y:S02]  /*2760*/  FADD.FTZ R143, -R130, R143 ;  /* 0x0000008f828f7221 */ /* 0x000fe40000010100 */
[----:B------:R-:W-:Y:S02]  /*2770*/  FADD.FTZ R138, R131, R138 ;  /* 0x0000008a838a7221 */ /* 0x000fe40000010000 */
[-C--:B------:R-:W-:Y:S02]  /*2780*/  FMUL.FTZ R48, R106, -R127.reuse ;  /* 0x8000007f6a307220 */ /* 0x080fe40000410000 */
[----:B------:R-:W-:-:S02]  /*2790*/  FFMA.FTZ R127, R107, R127, -R46 ;  /* 0x0000007f6b7f7223 */ /* 0x000fc4000001082e */
[C---:B------:R-:W-:Y:S02]  /*27a0*/  FMUL.FTZ R145, R99.reuse, -R143 ;  /* 0x8000008f63917220 */ /* 0x040fe40000410000 */
[-C--:B------:R-:W-:Y:S02]  /*27b0*/  FMUL.FTZ R126, R99, -R138.reuse ;  /* 0x8000008a637e7220 */ /* 0x080fe40000410000 */
[----:B------:R-:W-:Y:S02]  /*27c0*/  FFMA.FTZ R129, R107, R129, R48 ;  /* 0x000000816b817223 */ /* 0x000fe40000010030 */
[----:B------:R-:W-:Y:S02]  /*27d0*/  FMUL.FTZ R46, R108, -R127 ;  /* 0x8000007f6c2e7220 */ /* 0x000fe40000410000 */
[C---:B------:R-:W-:Y:S02]  /*27e0*/  FFMA.FTZ R149, R98.reuse, R138, -R145 ;  /* 0x0000008a62957223 */ /* 0x040fe40000010891 */
[----:B------:R-:W-:-:S02]  /*27f0*/  FFMA.FTZ R140, R98, R143, R126 ;  /* 0x0000008f628c7223 */ /* 0x000fc4000001007e */
[-C--:B------:R-:W-:Y:S02]  /*2800*/  FFMA.FTZ R138, R109, R129.reuse, R46 ;  /* 0x000000816d8a7223 */ /* 0x080fe4000001002e */
[----:B------:R-:W-:Y:S02]  /*2810*/  FMUL.FTZ R126, R108, -R129 ;  /* 0x800000816c7e7220 */ /* 0x000fe40000410000 */
[----:B------:R-:W-:Y:S02]  /*2820*/  FMUL.FTZ R46, R91, R141 ;  /* 0x0000008d5b2e7220 */ /* 0x000fe40000410000 */
[----:B------:R-:W-:Y:S02]  /*2830*/  FFMA.FTZ R126, R109, R127, -R126 ;  /* 0x0000007f6d7e7223 */ /* 0x000fe4000001087e */
[----:B------:R-:W-:Y:S02]  /*2840*/  FMUL.FTZ R48, R90, R141 ;  /* 0x0000008d5a307220 */ /* 0x000fe40000410000 */
[----:B------:R-:W-:-:S02]  /*2850*/  FMUL.FTZ R143, R101, -R138 ;  /* 0x8000008a658f7220 */ /* 0x000fc40000410000 */
[-C--:B------:R-:W-:Y:S02]  /*2860*/  FFMA.FTZ R127, R90, R135.reuse, -R46 ;  /* 0x000000875a7f7223 */ /* 0x080fe4000001082e */
[-C--:B------:R-:W-:Y:S02]  /*2870*/  FMUL.FTZ R145, R101, -R126.reuse ;  /* 0x8000007e65917220 */ /* 0x080fe40000410000 */
[----:B------:R-:W-:Y:S02]  /*2880*/  FFMA.FTZ R129, R91, R135, R48 ;  /* 0x000000875b817223 */ /* 0x000fe40000010030 */
[----:B------:R-:W-:Y:S02]  /*2890*/  FFMA.FTZ R143, R100, R126, -R143 ;  /* 0x0000007e648f7223 */ /* 0x000fe4000001088f */
[----:B------:R-:W-:Y:S02]  /*28a0*/  FMUL.FTZ R128, R148, R127 ;  /* 0x0000007f94807220 */ /* 0x000fe40000410000 */
[----:B------:R-:W-:-:S02]  /*28b0*/  FFMA.FTZ R145, R100, R138, R145 ;  /* 0x0000008a64917223 */ /* 0x000fc40000010091 */
[----:B------:R-:W-:Y:S02]  /*28c0*/  FMUL.FTZ R129, R148, R129 ;  /* 0x0000008194817220 */ /* 0x000fe40000410000 */
        /* <DEDUP_REMOVED lines=8> */
[----:B------:R-:W-:Y:S02]  /*2950*/  FMUL.FTZ R143, R95, -R145 ;  /* 0x800000915f8f7220 */ /* 0x000fe40000410000 */
[----:B------:R-:W-:Y:S02]  /*2960*/  FFMA.FTZ R155, R94, R140, R127 ;  /* 0x0000008c5e9b7223 */ /* 0x000fe4000001007f */
[----:B------:R-:W-:-:S02]  /*2970*/  FMUL.FTZ R127, R91, R44 ;  /* 0x0000002c5b7f7220 */ /* 0x000fc40000410000 */
[----:B------:R-:W-:Y:S02]  /*2980*/  FMUL.FTZ R48, R90, R44 ;  /* 0x0000002c5a307220 */ /* 0x000fe40000410000 */
[C---:B------:R-:W-:Y:S02]  /*2990*/  FFMA.FTZ R138, R94.reuse, R149, -R126 ;  /* 0x000000955e8a7223 */ /* 0x040fe4000001087e */
[-C--:B------:R-:W-:Y:S02]  /*29a0*/  FFMA.FTZ R152, R94, R46.reuse, -R143 ;  /* 0x0000002e5e987223 */ /* 0x080fe4000001088f */
[----:B------:R-:W-:Y:S02]  /*29b0*/  FMUL.FTZ R150, R95, -R46 ;  /* 0x8000002e5f967220 */ /* 0x000fe40000410000 */
[----:B------:R-:W-:Y:S02]  /*29c0*/  FADD.FTZ R149, R35, R35 ;  /* 0x0000002323957221 */ /* 0x000fe40000010000 */
[----:B------:R-:W-:-:S02]  /*29d0*/  FFMA.FTZ R46, R90, R50, -R127 ;  /* 0x000000325a2e7223 */ /* 0x000fc4000001087f */
[----:B------:R-:W-:Y:S02]  /*29e0*/  FFMA.FTZ R48, R91, R50, R48 ;  /* 0x000000325b307223 */ /* 0x000fe40000010030 */
[C---:B------:R-:W-:Y:S02]  /*29f0*/  FMUL.FTZ R127, R149.reuse, R46 ;  /* 0x0000002e957f7220 */ /* 0x040fe40000410000 */
[----:B------:R-:W-:Y:S02]  /*2a00*/  FMUL.FTZ R126, R149, R48 ;  /* 0x00000030957e7220 */ /* 0x000fe40000410000 */
[----:B------:R-:W-:Y:S02]  /*2a10*/  FFMA.FTZ R150, R94, R145, R150 ;  /* 0x000000915e967223 */ /* 0x000fe40000010096 */
[----:B------:R-:W-:Y:S01]  /*2a20*/  FADD.FTZ R153, R127, R138 ;  /* 0x0000008a7f997221 */ /* 0x000fe20000010000 */
[----:B------:R0:W1:Y:S01]  /*2a30*/  SHFL.DOWN PT, R145, R152, 0x1, 0x1f ;  /* 0x08201f0098917f89 */ /* 0x00006200000e0000 */
[----:B------:R-:W-:-:S02]  /*2a40*/  FADD.FTZ R154, -R126, R155 ;  /* 0x0000009b7e9a7221 */ /* 0x000fc40000010100 */
[CC--:B------:R-:W-:Y:S01]  /*2a50*/  FMUL.FTZ R143, R97.reuse, R115.reuse ;  /* 0x00000073618f7220 */ /* 0x0c0fe20000410000 */
[----:B------:R0:W2:Y:S01]  /*2a60*/  SHFL.DOWN PT, R155, R150, 0x1, 0x1f ;  /* 0x08201f00969b7f89 */ /* 0x0000a200000e0000 */
[-C--:B------:R-:W-:Y:S02]  /*2a70*/  FMUL.FTZ R97, R97, R134.reuse ;  /* 0x0000008661617220 */ /* 0x080fe40000410000 */
[C---:B------:R-:W-:Y:S01]  /*2a80*/  FFMA.FTZ R134, R96.reuse, R134, -R143 ;  /* 0x0000008660867223 */ /* 0x040fe2000001088f */
[----:B------:R0:W3:Y:S01]  /*2a90*/  SHFL.DOWN PT, R157, R153, 0x1, 0x1f ;  /* 0x08201f00999d7f89 */ /* 0x0000e200000e0000 */
[----:B------:R-:W-:-:S03]  /*2aa0*/  FFMA.FTZ R48, R96, R115, R97 ;  /* 0x0000007360307223 */ /* 0x000fc60000010061 */
[----:B------:R0:W4:Y:S01]  /*2ab0*/  SHFL.DOWN PT, R159, R154, 0x1, 0x1f ;  /* 0x08201f009a9f7f89 */ /* 0x00012200000e0000 */
[----:B------:R-:W-:Y:S05]  /*2ac0*/  @!P4 BRA `(.L_x_12225) ;  /* 0x000000b00000c947 */ /* 0x000fea0003800000 */
[C---:B----4-:R-:W-:Y:S02]  /*2ad0*/  FMUL.FTZ R115, R150.reuse, R159 ;  /* 0x0000009f96737220 */ /* 0x050fe40000410000 */
[C---:B--2---:R-:W-:Y:S02]  /*2ae0*/  FMUL.FTZ R97, R150.reuse, R155 ;  /* 0x0000009b96617220 */ /* 0x044fe40000410000 */
[-C--:B---3--:R-:W-:Y:S02]  /*2af0*/  FMUL.FTZ R143, R150, R157.reuse ;  /* 0x0000009d968f7220 */ /* 0x088fe40000410000 */
        /* <DEDUP_REMOVED lines=8> */
.L_x_12225:
[----:B------:R-:W-:Y:S05]  /*2b80*/  BSYNC B0 ;  /* 0x0000000000007941 */ /* 0x000fea0003800000 */
.L_x_12224:
[----:B------:R-:W-:Y:S01]  /*2b90*/  FADD.FTZ R139, R139, R134 ;  /* 0x000000868b8b7221 */ /* 0x000fe20000010000 */
[----:B--2---:R2:W0:Y:S01]  /*2ba0*/  SHFL.DOWN PT, R155, R152, 0x2, 0x1f ;  /* 0x08401f00989b7f89 */ /* 0x00442200000e0000 */
[----:B------:R-:W-:Y:S01]  /*2bb0*/  FADD.FTZ R48, RZ, R48 ;  /* 0x00000030ff307221 */ /* 0x000fe20000010000 */
[----:B------:R-:W-:Y:S01]  /*2bc0*/  BSSY B0, `(.L_x_12226) ;  /* 0x0000012000007945 */ /* 0x000fe20003800000 */
[C---:B-1----:R-:W-:Y:S01]  /*2bd0*/  FMUL.FTZ R145, R44.reuse, R139 ;  /* 0x0000008b2c917220 */ /* 0x042fe20000410000 */
        /* <DEDUP_REMOVED lines=16> */
.L_x_12227:
[----:B------:R-:W-:Y:S05]  /*2ce0*/  BSYNC B0 ;  /* 0x0000000000007941 */ /* 0x000fea0003800000 */
.L_x_12226:
[-C--:B------:R-:W-:Y:S01]  /*2cf0*/  FMUL.FTZ R115, R91, R48.reuse ;  /* 0x000000305b737220 */ /* 0x080fe20000410000 */
[----:B0-----:R0:W2:Y:S01]  /*2d00*/  SHFL.DOWN PT, R155, R152, 0x4, 0x1f ;  /* 0x08801f00989b7f89 */ /* 0x0010a200000e0000 */
[-C--:B------:R-:W-:Y:S01]  /*2d10*/  FMUL.FTZ R138, R90, R48.reuse ;  /* 0x000000305a8a7220 */ /* 0x080fe20000410000 */
[----:B------:R-:W-:Y:S01]  /*2d20*/  BSSY B0, `(.L_x_12228) ;  /* 0x0000020000007945 */ /* 0x000fe20003800000 */
[C---:B------:R-:W-:Y:S01]  /*2d30*/  FMUL.FTZ R44, R95.reuse, R48 ;  /* 0x000000305f2c7220 */ /* 0x040fe20000410000 */
[----:B-1----:R0:W1:Y:S01]  /*2d40*/  SHFL.DOWN PT, R157, R150, 0x4, 0x1f ;  /* 0x08801f00969d7f89 */ /* 0x00206200000e0000 */
[----:B------:R-:W-:-:S02]  /*2d50*/  FMUL.FTZ R97, R95, R139 ;  /* 0x0000008b5f617220 */ /* 0x000fc40000410000 */
[CC--:B------:R-:W-:Y:S01]  /*2d60*/  FFMA.FTZ R46, R50.reuse, R139.reuse, -R46 ;  /* 0x0000008b322e7223 */ /* 0x0c0fe2000001082e */
[----:B---3--:R0:W3:Y:S01]  /*2d70*/  SHFL.DOWN PT, R159, R153, 0x4, 0x1f ;  /* 0x08801f00999f7f89 */ /* 0x0080e200000e0000 */
[-C--:B------:R-:W-:Y:S02]  /*2d80*/  FFMA.FTZ R96, R50, R48.reuse, R145 ;  /* 0x0000003032607223 */ /* 0x080fe40000010091 */
[-C--:B------:R-:W-:Y:S01]  /*2d90*/  FFMA.FTZ R134, R90, R139.reuse, -R115 ;  /* 0x0000008b5a867223 */ /* 0x080fe20000010873 */
[----:B----4-:R0:W4:Y:S01]  /*2da0*/  SHFL.DOWN PT, R161, R154, 0x4, 0x1f ;  /* 0x08801f009aa17f89 */ /* 0x01012200000e0000 */
[-C--:B------:R-:W-:Y:S02]  /*2db0*/  FFMA.FTZ R138, R91, R139.reuse, R138 ;  /* 0x0000008b5b8a7223 */ /* 0x080fe4000001008a */
[C---:B------:R-:W-:Y:S02]  /*2dc0*/  FFMA.FTZ R44, R94.reuse, R139, -R44 ;  /* 0x0000008b5e2c7223 */ /* 0x040fe4000001082c */
[----:B------:R-:W-:-:S02]  /*2dd0*/  FFMA.FTZ R50, R94, R48, R97 ;  /* 0x000000305e327223 */ /* 0x000fc40000010061 */
[C---:B------:R-:W-:Y:S02]  /*2de0*/  FFMA.FTZ R115, R149.reuse, R46, RZ ;  /* 0x0000002e95737223 */ /* 0x040fe400000100ff */
[C---:B------:R-:W-:Y:S02]  /*2df0*/  FFMA.FTZ R97, -R149.reuse, R96, RZ ;  /* 0x0000006095617223 */ /* 0x040fe400000101ff */
[C---:B------:R-:W-:Y:S02]  /*2e00*/  FMUL.FTZ R134, R149.reuse, R134 ;  /* 0x0000008695867220 */ /* 0x040fe40000410000 */
[----:B------:R-:W-:Y:S02]  /*2e10*/  FFMA.FTZ R149, -R149, R138, -RZ ;  /* 0x0000008a95957223 */ /* 0x000fe400000109ff */
[----:B------:R-:W-:Y:S02]  /*2e20*/  FADD.FTZ R50, RZ, R50 ;  /* 0x00000032ff327221 */ /* 0x000fe40000010000 */
[----:B------:R-:W-:-:S02]  /*2e30*/  FFMA.FTZ R138, R26, R87, R44 ;  /* 0x000000571a8a7223 */ /* 0x000fc4000001002c */
[C---:B------:R-:W-:Y:S02]  /*2e40*/  FMUL.FTZ R46, R141.reuse, R50 ;  /* 0x000000328d2e7220 */ /* 0x040fe40000410000 */
[----:B------:R-:W-:Y:S01]  /*2e50*/  FMUL.FTZ R96, R141, R138 ;  /* 0x0000008a8d607220 */ /* 0x000fe20000410000 */
        /* <DEDUP_REMOVED lines=12> */
.L_x_12229:
[----:B0123--:R-:W-:Y:S05]  /*2f20*/  BSYNC B0 ;  /* 0x0000000000007941 */ /* 0x00ffea0003800000 */
.L_x_12228:
[C---:B------:R-:W-:Y:S01]  /*2f30*/  FFMA.FTZ R96, R135.reuse, R50, R96 ;  /* 0x0000003287607223 */ /* 0x040fe20000010060 */
[----:B----4-:R0:W1:Y:S01]  /*2f40*/  SHFL.DOWN PT, R161, R152, 0x8, 0x1f ;  /* 0x09001f0098a17f89 */ /* 0x01006200000e0000 */
[-C--:B------:R-:W-:Y:S01]  /*2f50*/  FFMA.FTZ R46, R135, R138.reuse, -R46 ;  /* 0x0000008a872e7223 */ /* 0x080fe2000001082e */
[----:B------:R-:W-:Y:S01]  /*2f60*/  BSSY B0, `(.L_x_12230) ;  /* 0x0000028000007945 */ /* 0x000fe20003800000 */
[C---:B------:R-:W-:Y:S01]  /*2f70*/  FMUL.FTZ R141, R99.reuse, R138 ;  /* 0x0000008a638d7220 */ /* 0x040fe20000410000 */
[----:B------:R0:W2:Y:S01]  /*2f80*/  SHFL.DOWN PT, R145, R150, 0x8, 0x1f ;  /* 0x09001f0096917f89 */ /* 0x0000a200000e0000 */
[----:B------:R-:W-:Y:S01]  /*2f90*/  FMUL.FTZ R135, R99, R50 ;  /* 0x0000003263877220 */ /* 0x000fe20000410000 */
[----:B------:R-:W-:Y:S01]  /*2fa0*/  ISETP.GE.OR P0, PT, R37, c[0x0][0x174], P0 ;  /* 0x00005d0025007a0c */ /* 0x000fe20000706670 */
[----:B------:R-:W-:Y:S01]  /*2fb0*/  FFMA.FTZ R158, -R148, R96, R97 ;  /* 0x00000060949e7223 */ /* 0x000fe20000010161 */
[----:B------:R0:W3:Y:S01]  /*2fc0*/  SHFL.DOWN PT, R163, R153, 0x8, 0x1f ;  /* 0x09001f0099a37f89 */ /* 0x0000e200000e0000 */
[----:B------:R-:W-:-:S02]  /*2fd0*/  FFMA.FTZ R96, R98, R50, R141 ;  /* 0x0000003262607223 */ /* 0x000fc4000001008d */
[----:B------:R-:W-:Y:S01]  /*2fe0*/  FFMA.FTZ R135, R98, R138, -R135 ;  /* 0x0000008a62877223 */ /* 0x000fe20000010887 */
[----:B------:R0:W4:Y:S01]  /*2ff0*/  SHFL.DOWN PT, R165, R154, 0x8, 0x1f ;  /* 0x09001f009aa57f89 */ /* 0x00012200000e0000 */
[-C--:B------:R-:W-:Y:S02]  /*3000*/  FMUL.FTZ R97, R91, R50.reuse ;  /* 0x000000325b617220 */ /* 0x080fe40000410000 */
[----:B------:R-:W-:Y:S02]  /*3010*/  FMUL.FTZ R44, R90, R50 ;  /* 0x000000325a2c7220 */ /* 0x000fe40000410000 */
[----:B------:R-:W-:Y:S02]  /*3020*/  FADD.FTZ R96, RZ, R96 ;  /* 0x00000060ff607221 */ /* 0x000fe40000010000 */
[----:B------:R-:W-:Y:S02]  /*3030*/  FFMA.FTZ R140, R25, R84, R135 ;  /* 0x00000054198c7223 */ /* 0x000fe40000010087 */
[----:B------:R-:W-:-:S02]  /*3040*/  FFMA.FTZ R156, R148, R46, R115 ;  /* 0x0000002e949c7223 */ /* 0x000fc40000010073 */
[-C--:B------:R-:W-:Y:S02]  /*3050*/  FFMA.FTZ R97, R90, R138.reuse, -R97 ;  /* 0x0000008a5a617223 */ /* 0x080fe40000010861 */
[----:B------:R-:W-:Y:S02]  /*3060*/  FFMA.FTZ R115, R91, R138, R44 ;  /* 0x0000008a5b737223 */ /* 0x000fe4000001002c */
[C---:B------:R-:W-:Y:S02]  /*3070*/  FMUL.FTZ R44, R47.reuse, R96 ;  /* 0x000000602f2c7220 */ /* 0x040fe40000410000 */
[----:B------:R-:W-:Y:S02]  /*3080*/  FMUL.FTZ R47, R47, R140 ;  /* 0x0000008c2f2f7220 */ /* 0x000fe40000410000 */
[C---:B------:R-:W-:Y:S02]  /*3090*/  FMUL.FTZ R135, R148.reuse, R97 ;  /* 0x0000006194877220 */ /* 0x040fe40000410000 */
[----:B------:R-:W-:-:S02]  /*30a0*/  FFMA.FTZ R148, -R148, R115, -RZ ;  /* 0x0000007394947223 */ /* 0x000fc400000109ff */
[C---:B------:R-:W-:Y:S01]  /*30b0*/  FFMA.FTZ R97, R45.reuse, R140, -R44 ;  /* 0x0000008c2d617223 */ /* 0x040fe2000001082c */
[----:B------:R-:W-:Y:S01]  /*30c0*/  MOV R44, 0x3f800000 ;  /* 0x3f800000002c7802 */ /* 0x000fe20000000f00 */
[-C--:B------:R-:W-:Y:S01]  /*30d0*/  FFMA.FTZ R115, R45, R96.reuse, R47 ;  /* 0x000000602d737223 */ /* 0x080fe2000001002f */
[----:B------:R-:W-:Y:S01]  /*30e0*/  HFMA2.MMA R45, -RZ, RZ, 0, 0 ;  /* 0x00000000ff2d7435 */ /* 0x000fe200000001ff */
[----:B------:R-:W-:Y:S01]  /*30f0*/  CS2R R46, SRZ ;  /* 0x00000000002e7805 */ /* 0x000fe2000001ff00 */
[C---:B------:R-:W-:Y:S02]  /*3100*/  FMUL.FTZ R141, R101.reuse, R96 ;  /* 0x00000060658d7220 */ /* 0x040fe40000410000 */
[----:B------:R-:W-:Y:S01]  /*3110*/  FMUL.FTZ R143, R101, R140 ;  /* 0x0000008c658f7220 */ /* 0x000fe20000410000 */
[----:B------:R-:W-:Y:S05]  /*3120*/  @P2 BRA `(.L_x_12231) ;  /* 0x000000b000002947 */ /* 0x000fea0003800000 */
        /* <DEDUP_REMOVED lines=11> */
.L_x_12231:
[----:B01234-:R-:W-:Y:S05]  /*31e0*/  BSYNC B0 ;  /* 0x0000000000007941 */ /* 0x01ffea0003800000 */
.L_x_12230:
[----:B------:R0:W1:Y:S01]  /*31f0*/  @!P0 LDS.128 R44, [R2.X16+0x21b0] ;  /* 0x0021b000022c8984 */ /* 0x000062000000cc00 */
[C---:B------:R-:W-:Y:S01]  /*3200*/  FFMA.FTZ R141, R100.reuse, R140, -R141 ;  /* 0x0000008c648d7223 */ /* 0x040fe2000001088d */
[----:B------:R-:W-:Y:S01]  /*3210*/  BSSY B0, `(.L_x_12232) ;  /* 0x0000030000007945 */ /* 0x000fe20003800000 */
[-C--:B------:R-:W-:Y:S01]  /*3220*/  FFMA.FTZ R145, R100, R96.reuse, R143 ;  /* 0x0000006064917223 */ /* 0x080fe2000001008f */
[----:B------:R0:W2:Y:S01]  /*3230*/  SHFL.DOWN PT, R161, R150, 0x10, 0x1f ;  /* 0x0a001f0096a17f89 */ /* 0x0000a200000e0000 */
[----:B------:R-:W-:Y:S02]  /*3240*/  FFMA.FTZ R141, R24, R85, R141 ;  /* 0x00000055188d7223 */ /* 0x000fe4000001008d */
[C---:B------:R-:W-:Y:S01]  /*3250*/  FFMA.FTZ R143, R147.reuse, R97, R156 ;  /* 0x00000061938f7223 */ /* 0x040fe2000001009c */
[----:B------:R0:W3:Y:S01]  /*3260*/  SHFL.DOWN PT, R167, R153, 0x10, 0x1f ;  /* 0x0a001f0099a77f89 */ /* 0x0000e200000e0000 */
[----:B------:R-:W-:Y:S02]  /*3270*/  FFMA.FTZ R115, -R147, R115, R158 ;  /* 0x0000007393737223 */ /* 0x000fe4000001019e */
[----:B------:R-:W-:Y:S01]  /*3280*/  FADD.FTZ R97, RZ, R145 ;  /* 0x00000091ff617221 */ /* 0x000fe20000010000 */
[----:B------:R0:W4:Y:S01]  /*3290*/  SHFL.DOWN PT, R169, R154, 0x10, 0x1f ;  /* 0x0a001f009aa97f89 */ /* 0x00012200000e0000 */
[----:B------:R-:W-:-:S02]  /*32a0*/  FMUL.FTZ R155, R90, R96 ;  /* 0x000000605a9b7220 */ /* 0x000fc40000410000 */
[C---:B------:R-:W-:Y:S02]  /*32b0*/  FMUL.FTZ R145, R91.reuse, R96 ;  /* 0x000000605b917220 */ /* 0x040fe40000410000 */
[C---:B------:R-:W-:Y:S02]  /*32c0*/  FMUL.FTZ R158, R142.reuse, R141 ;  /* 0x0000008d8e9e7220 */ /* 0x040fe40000410000 */
[-C--:B------:R-:W-:Y:S02]  /*32d0*/  FMUL.FTZ R157, R142, R97.reuse ;  /* 0x000000618e9d7220 */ /* 0x080fe40000410000 */
[-C--:B------:R-:W-:Y:S02]  /*32e0*/  FFMA.FTZ R156, R91, R140.reuse, R155 ;  /* 0x0000008c5b9c7223 */ /* 0x080fe4000001009b */
[----:B------:R-:W-:Y:S02]  /*32f0*/  FFMA.FTZ R142, R90, R140, -R145 ;  /* 0x0000008c5a8e7223 */ /* 0x000fe40000010891 */
[----:B------:R-:W-:-:S02]  /*3300*/  FFMA.FTZ R155, R136, R97, R158 ;  /* 0x00000061889b7223 */ /* 0x000fc4000001009e */
[----:B------:R-:W-:Y:S02]  /*3310*/  FFMA.FTZ R157, R136, R141, -R157 ;  /* 0x0000008d889d7223 */ /* 0x000fe4000001089d */
[C---:B------:R-:W-:Y:S02]  /*3320*/  FMUL.FTZ R145, R147.reuse, R142 ;  /* 0x0000008e93917220 */ /* 0x040fe40000410000 */
[----:B------:R-:W-:Y:S02]  /*3330*/  FFMA.FTZ R155, -R146, R155, R115 ;  /* 0x0000009b929b7223 */ /* 0x000fe40000010173 */
[----:B------:R-:W-:Y:S02]  /*3340*/  FFMA.FTZ R147, -R147, R156, -RZ ;  /* 0x0000009c93937223 */ /* 0x000fe400000109ff */
[-C--:B------:R-:W-:Y:S02]  /*3350*/  FMUL.FTZ R115, R91, R97.reuse ;  /* 0x000000615b737220 */ /* 0x080fe40000410000 */
[----:B------:R-:W-:-:S02]  /*3360*/  FMUL.FTZ R142, R90, R97 ;  /* 0x000000615a8e7220 */ /* 0x000fc40000410000 */
[C---:B------:R-:W-:Y:S02]  /*3370*/  FMUL.FTZ R156, R108.reuse, R141 ;  /* 0x0000008d6c9c7220 */ /* 0x040fe40000410000 */
[----:B------:R-:W-:Y:S02]  /*3380*/  FMUL.FTZ R136, R108, R97 ;  /* 0x000000616c887220 */ /* 0x000fe40000410000 */
[----:B------:R-:W-:Y:S02]  /*3390*/  FFMA.FTZ R143, R146, R157, R143 ;  /* 0x0000009d928f7223 */ /* 0x000fe4000001008f */
[-C--:B------:R-:W-:Y:S02]  /*33a0*/  FFMA.FTZ R157, R90, R141.reuse, -R115 ;  /* 0x0000008d5a9d7223 */ /* 0x080fe40000010873 */
[----:B------:R-:W-:Y:S02]  /*33b0*/  FFMA.FTZ R159, R91, R141, R142 ;  /* 0x0000008d5b9f7223 */ /* 0x000fe4000001008e */
[----:B------:R-:W-:-:S02]  /*33c0*/  FFMA.FTZ R115, R109, R97, R156 ;  /* 0x000000616d737223 */ /* 0x000fc4000001009c */
[----:B------:R-:W-:Y:S02]  /*33d0*/  FFMA.FTZ R142, R109, R141, -R136 ;  /* 0x0000008d6d8e7223 */ /* 0x000fe40000010888 */
[----:B------:R-:W-:Y:S02]  /*33e0*/  FADD.FTZ R115, RZ, R115 ;  /* 0x00000073ff737221 */ /* 0x000fe40000010000 */
[C---:B------:R-:W-:Y:S02]  /*33f0*/  FMUL.FTZ R136, R146.reuse, R157 ;  /* 0x0000009d92887220 */ /* 0x040fe40000410000 */
[----:B------:R-:W-:Y:S01]  /*3400*/  FFMA.FTZ R142, R23, R74, R142 ;  /* 0x0000004a178e7223 */ /* 0x000fe2000001008e */
[----:B------:R0:W0:Y:S01]  /*3410*/  SHFL.DOWN PT, R157, R152, 0x10, 0x1f ;  /* 0x0a001f00989d7f89 */ /* 0x00002200000e0000 */
[----:B------:R-:W-:Y:S02]  /*3420*/  FFMA.FTZ R146, -R146, R159, -RZ ;  /* 0x0000009f92927223 */ /* 0x000fe400000109ff */
[----:B------:R-:W-:-:S02]  /*3430*/  FMUL.FTZ R159, R137, R115 ;  /* 0x00000073899f7220 */ /* 0x000fc40000410000 */
[----:B------:R-:W-:Y:S01]  /*3440*/  FMUL.FTZ R137, R137, R142 ;  /* 0x0000008e89897220 */ /* 0x000fe20000410000 */
[----:B------:R-:W-:Y:S05]  /*3450*/  @P3 BRA `(.L_x_12233) ;  /* 0x000000b000003947 */ /* 0x000fea0003800000 */
[C---:B-1234-:R-:W-:Y:S02]  /*3460*/  FMUL.FTZ R156, R150.reuse, R161 ;  /* 0x000000a1969c7220 */ /* 0x05efe40000410000 */
[C---:B------:R-:W-:Y:S02]  /*3470*/  FMUL.FTZ R163, R150.reuse, R169 ;  /* 0x000000a996a37220 */ /* 0x040fe40000410000 */
[C---:B------:R-:W-:Y:S02]  /*3480*/  FMUL.FTZ R165, R150.reuse, R167 ;  /* 0x000000a796a57220 */ /* 0x040fe40000410000 */
[-C--:B0-----:R-:W-:Y:S02]  /*3490*/  FMUL.FTZ R150, R150, R157.reuse ;  /* 0x0000009d96967220 */ /* 0x081fe40000410000 */
[C---:B------:R-:W-:Y:S02]  /*34a0*/  FFMA.FTZ R156, R152.reuse, R157, -R156 ;  /* 0x0000009d989c7223 */ /* 0x040fe4000001089c */
[----:B------:R-:W-:-:S02]  /*34b0*/  FFMA.FTZ R158, R152, R167, -R163 ;  /* 0x000000a7989e7223 */ /* 0x000fc400000108a3 */
[C---:B------:R-:W-:Y:S02]  /*34c0*/  FFMA.FTZ R165, R152.reuse, R169, R165 ;  /* 0x000000a998a57223 */ /* 0x040fe400000100a5 */
[----:B------:R-:W-:Y:S01]  /*34d0*/  FFMA.FTZ R150, R152, R161, R150 ;  /* 0x000000a198967223 */ /* 0x000fe20000010096 */
[----:B------:R-:W-:Y:S01]  /*34e0*/  MOV R152, R156 ;  /* 0x0000009c00987202 */ /* 0x000fe20000000f00 */
[----:B------:R-:W-:Y:S02]  /*34f0*/  FADD.FTZ R153, R153, R158 ;  /* 0x0000009e99997221 */ /* 0x000fe40000010000 */
[----:B------:R-:W-:Y:S02]  /*3500*/  FADD.FTZ R154, R154, R165 ;  /* 0x000000a59a9a7221 */ /* 0x000fe40000010000 */
.L_x_12233:
[----:B-1234-:R-:W-:Y:S05]  /*3510*/  BSYNC B0 ;  /* 0x0000000000007941 */ /* 0x01efea0003800000 */
.L_x_12232:
[-C--:B------:R-:W-:Y:S01]  /*3520*/  FMUL.FTZ R156, R106, R142.reuse ;  /* 0x0000008e6a9c7220 */ /* 0x080fe20000410000 */
[----:B------:R-:W-:Y:S01]  /*3530*/  ISETP.NE.AND P0, PT, R59, RZ, PT ;  /* 0x000000ff3b00720c */ /* 0x000fe20003f05270 */
[C---:B------:R-:W-:Y:S01]  /*3540*/  FFMA.FTZ R158, R116.reuse, R142, -R159 ;  /* 0x0000008e749e7223 */ /* 0x040fe2000001089f */
[----:B------:R-:W-:Y:S01]  /*3550*/  BSSY B0, `(.L_x_12234) ;  /* 0x0000106000007945 */ /* 0x000fe20003800000 */
[----:B0-----:R-:W-:-:S02]  /*3560*/  FFMA.FTZ R157, R116, R115, R137 ;  /* 0x00000073749d7223 */ /* 0x001fc40000010089 */
[-C--:B------:R-:W-:Y:S02]  /*3570*/  FMUL.FTZ R116, R106, R115.reuse ;  /* 0x000000736a747220 */ /* 0x080fe40000410000 */
[C---:B------:R-:W-:Y:S02]  /*3580*/  FFMA.FTZ R137, R107.reuse, R115, R156 ;  /* 0x000000736b897223 */ /* 0x040fe4000001009c */
[C---:B------:R-:W-:Y:S02]  /*3590*/  FFMA.FTZ R158, R144.reuse, R158, R143 ;  /* 0x0000009e909e7223 */ /* 0x040fe4000001008f */
[----:B------:R-:W-:Y:S02]  /*35a0*/  FFMA.FTZ R143, R107, R142, -R116 ;  /* 0x0000008e6b8f7223 */ /* 0x000fe40000010874 */
[----:B------:R-:W-:Y:S02]  /*35b0*/  FFMA.FTZ R156, -R144, R157, R155 ;  /* 0x0000009d909c7223 */ /* 0x000fe4000001019b */
[----:B------:R-:W-:Y:S01]  /*35c0*/  FADD.FTZ R116, RZ, R137 ;  /* 0x00000089ff747221 */ /* 0x000fe20000010000 */
[----:B------:R-:W-:Y:S01]  /*35d0*/  SHFL.IDX PT, R157, R46, RZ, 0x1f ;  /* 0x00001fff2e9d7589 */ /* 0x000fe200000e0000 */
[----:B------:R-:W-:-:S02]  /*35e0*/  FMUL.FTZ R137, R91, R115 ;  /* 0x000000735b897220 */ /* 0x000fc40000410000 */
[C---:B------:R-:W-:Y:S02]  /*35f0*/  FMUL.FTZ R155, R90.reuse, R115 ;  /* 0x000000735a9b7220 */ /* 0x040fe40000410000 */
[----:B------:R-:W-:Y:S02]  /*3600*/  FMUL.FTZ R160, R49, R116 ;  /* 0x0000007431a07220 */ /* 0x000fe40000410000 */
[-C--:B------:R-:W-:Y:S02]  /*3610*/  FFMA.FTZ R137, R90, R142.reuse, -R137 ;  /* 0x0000008e5a897223 */ /* 0x080fe40000010889 */
[----:B------:R-:W-:Y:S02]  /*3620*/  FFMA.FTZ R155, R91, R142, R155 ;  /* 0x0000008e5b9b7223 */ /* 0x000fe4000001009b */
[----:B------:R-:W-:Y:S02]  /*3630*/  FFMA.FTZ R143, R22, R75, R143 ;  /* 0x0000004b168f7223 */ /* 0x000fe4000001008f */
[----:B------:R-:W-:-:S02]  /*3640*/  FMUL.FTZ R137, R144, R137 ;  /* 0x0000008990897220 */ /* 0x000fc40000410000 */
[-C--:B------:R-:W-:Y:S02]  /*3650*/  FMUL.FTZ R49, R49, R143.reuse ;  /* 0x0000008f31317220 */ /* 0x080fe40000410000 */
[C---:B------:R-:W-:Y:S02]  /*3660*/  FFMA.FTZ R159, R151.reuse, R143, -R160 ;  /* 0x0000008f979f7223 */ /* 0x040fe400000108a0 */
[----:B------:R-:W-:Y:S01]  /*3670*/  FFMA.FTZ R144, -R144, R155, -RZ ;  /* 0x0000009b90907223 */ /* 0x000fe200000109ff */
[----:B------:R-:W-:Y:S01]  /*3680*/  SHFL.DOWN PT, R160, R150, 0x1, 0x1f ;  /* 0x08201f0096a07f89 */ /* 0x000fe200000e0000 */
[-C--:B------:R-:W-:Y:S02]  /*3690*/  FFMA.FTZ R161, R151, R116.reuse, R49 ;  /* 0x0000007497a17223 */ /* 0x080fe40000010031 */
[----:B------:R-:W-:Y:S01]  /*36a0*/  FFMA.FTZ R159, R113, R159, R158 ;  /* 0x0000009f719f7223 */ /* 0x000fe2000001009e */
[----:B------:R-:W0:Y:S01]  /*36b0*/  SHFL.IDX PT, R155, R47, RZ, 0x1f ;  /* 0x00001fff2f9b7589 */ /* 0x000e2200000e0000 */
[----:B------:R-:W-:-:S02]  /*36c0*/  FMUL.FTZ R162, R104, R116 ;  /* 0x0000007468a27220 */ /* 0x000fc40000410000 */
[----:B------:R-:W-:Y:S01]  /*36d0*/  FMUL.FTZ R49, R104, R143 ;  /* 0x0000008f68317220 */ /* 0x000fe20000410000 */
[----:B------:R-:W1:Y:S01]  /*36e0*/  SHFL.DOWN PT, R158, R152, 0x1, 0x1f ;  /* 0x08201f00989e7f89 */ /* 0x000e6200000e0000 */
[----:B------:R-:W-:Y:S02]  /*36f0*/  FFMA.FTZ R161, -R113, R161, R156 ;  /* 0x000000a171a17223 */ /* 0x000fe4000001019c */
[C---:B------:R-:W-:Y:S01]  /*3700*/  FFMA.FTZ R151, R105.reuse, R143, -R162 ;  /* 0x0000008f69977223 */ /* 0x040fe200000108a2 */
[----:B------:R-:W2:Y:S01]  /*3710*/  SHFL.DOWN PT, R156, R153, 0x1, 0x1f ;  /* 0x08201f00999c7f89 */ /* 0x000ea200000e0000 */
[----:B------:R-:W-:Y:S02]  /*3720*/  FFMA.FTZ R49, R105, R116, R49 ;  /* 0x0000007469317223 */ /* 0x000fe40000010031 */
[----:B------:R-:W-:Y:S01]  /*3730*/  FFMA.FTZ R151, R21, R72, R151 ;  /* 0x0000004815977223 */ /* 0x000fe20000010097 */
[----:B------:R-:W3:Y:S01]  /*3740*/  SHFL.DOWN PT, R162, R154, 0x1, 0x1f ;  /* 0x08201f009aa27f89 */ /* 0x000ee200000e0000 */
[----:B------:R-:W-:-:S02]  /*3750*/  FADD.FTZ R49, RZ, R49 ;  /* 0x00000031ff317221 */ /* 0x000fc40000010000 */
[-C--:B------:R-:W-:Y:S01]  /*3760*/  FMUL.FTZ R165, R91, R116.reuse ;  /* 0x000000745ba57220 */ /* 0x080fe20000410000 */
[----:B------:R-:W4:Y:S01]  /*3770*/  SHFL.IDX PT, R150, R150, RZ, 0x1f ;  /* 0x00001fff96967589 */ /* 0x000f2200000e0000 */
[----:B------:R-:W-:Y:S02]  /*3780*/  FMUL.FTZ R163, R122, R151 ;  /* 0x000000977aa37220 */ /* 0x000fe40000410000 */
[----:B------:R-:W-:Y:S01]  /*3790*/  FMUL.FTZ R164, R90, R116 ;  /* 0x000000745aa47220 */ /* 0x000fe20000410000 */
[----:B------:R-:W5:Y:S01]  /*37a0*/  SHFL.IDX PT, R152, R152, RZ, 0x1f ;  /* 0x00001fff98987589 */ /* 0x000f6200000e0000 */
[----:B------:R-:W-:Y:S02]  /*37b0*/  FMUL.FTZ R166, R122, R49 ;  /* 0x000000317aa67220 */ /* 0x000fe40000410000 */
[----:B------:R-:W-:Y:S01]  /*37c0*/  FFMA.FTZ R165, R90, R143, -R165 ;  /* 0x0000008f5aa57223 */ /* 0x000fe200000108a5 */
[----:B------:R-:W2:Y:S01]  /*37d0*/  SHFL.IDX PT, R154, R154, RZ, 0x1f ;  /* 0x00001fff9a9a7589 */ /* 0x000ea200000e0000 */
[----:B------:R-:W-:-:S02]  /*37e0*/  FFMA.FTZ R163, R114, R49, R163 ;  /* 0x0000003172a37223 */ /* 0x000fc400000100a3 */
[----:B------:R-:W-:Y:S01]  /*37f0*/  FFMA.FTZ R164, R91, R143, R164 ;  /* 0x0000008f5ba47223 */ /* 0x000fe200000100a4 */
[----:B------:R-:W3:Y:S01]  /*3800*/  SHFL.IDX PT, R153, R153, RZ, 0x1f ;  /* 0x00001fff99997589 */ /* 0x000ee200000e0000 */
[----:B------:R-:W-:Y:S02]  /*3810*/  FFMA.FTZ R122, R114, R151, -R166 ;  /* 0x00000097727a7223 */ /* 0x000fe400000108a6 */
[C---:B------:R-:W-:Y:S02]  /*3820*/  FMUL.FTZ R114, R113.reuse, R165 ;  /* 0x000000a571727220 */ /* 0x040fe40000410000 */
[----:B------:R-:W-:Y:S02]  /*3830*/  FFMA.FTZ R161, -R112, R163, R161 ;  /* 0x000000a370a17223 */ /* 0x000fe400000101a1 */
[----:B------:R-:W-:Y:S02]  /*3840*/  FFMA.FTZ R113, -R113, R164, -RZ ;  /* 0x000000a471717223 */ /* 0x000fe400000109ff */
[----:B0-----:R-:W-:-:S02]  /*3850*/  @P1 FMUL.FTZ R163, R160, R155 ;  /* 0x0000009ba0a31220 */ /* 0x001fc40000410000 */
[----:B------:R-:W-:Y:S02]  /*3860*/  @P1 FMUL.FTZ R164, R160, R157 ;  /* 0x0000009da0a41220 */ /* 0x000fe40000410000 */
[----:B------:R-:W-:Y:S02]  /*3870*/  FFMA.FTZ R122, R112, R122, R159 ;  /* 0x0000007a707a7223 */ /* 0x000fe4000001009f */
[----:B------:R-:W-:Y:S02]  /*3880*/  FMUL.FTZ R159, R91, R49 ;  /* 0x000000315b9f7220 */ /* 0x000fe40000410000 */
[C---:B-1----:R-:W-:Y:S02]  /*3890*/  @P1 FFMA.FTZ R163, R158.reuse, R157, -R163 ;  /* 0x0000009d9ea31223 */ /* 0x042fe400000108a3 */
[----:B------:R-:W-:Y:S02]  /*38a0*/  @P1 FFMA.FTZ R165, R158, R155, R164 ;  /* 0x0000009b9ea51223 */ /* 0x000fe400000100a4 */
[----:B------:R-:W-:-:S02]  /*38b0*/  FFMA.FTZ R159, R90, R151, -R159 ;  /* 0x000000975a9f7223 */ /* 0x000fc4000001089f */
[----:B--2---:R-:W-:Y:S02]  /*38c0*/  @P1 FADD.FTZ R157, R156, R163 ;  /* 0x000000a39c9d1221 */ /* 0x004fe40000010000 */
[----:B---3--:R-:W-:Y:S02]  /*38d0*/  @P1 FADD.FTZ R155, R162, R165 ;  /* 0x000000a5a29b1221 */ /* 0x008fe40000010000 */
[----:B------:R-:W-:Y:S02]  /*38e0*/  FMUL.FTZ R156, R112, R159 ;  /* 0x0000009f709c7220 */ /* 0x000fe40000410000 */
[-C--:B------:R-:W-:Y:S02]  /*38f0*/  FMUL.FTZ R159, R157, -R93.reuse ;  /* 0x8000005d9d9f7220 */ /* 0x080fe40000410000 */
[----:B------:R-:W-:Y:S02]  /*3900*/  FMUL.FTZ R93, R155, -R93 ;  /* 0x8000005d9b5d7220 */ /* 0x000fe40000410000 */
[----:B------:R-:W-:-:S02]  /*3910*/  FMUL.FTZ R160, R90, R49 ;  /* 0x000000315aa07220 */ /* 0x000fc40000410000 */
[C---:B------:R-:W-:Y:S02]  /*3920*/  FMUL.FTZ R158, R102.reuse, R49 ;  /* 0x00000031669e7220 */ /* 0x040fe40000410000 */
[-C--:B------:R-:W-:Y:S02]  /*3930*/  FFMA.FTZ R159, R155, R92.reuse, R159 ;  /* 0x0000005c9b9f7223 */ /* 0x080fe4000001009f */
[----:B------:R-:W-:Y:S02]  /*3940*/  FFMA.FTZ R92, R157, R92, -R93 ;  /* 0x0000005c9d5c7223 */ /* 0x000fe4000001085d */
[-C--:B------:R-:W-:Y:S02]  /*3950*/  FFMA.FTZ R167, R91, R151.reuse, R160 ;  /* 0x000000975ba77223 */ /* 0x080fe400000100a0 */
[-C--:B------:R-:W-:Y:S02]  /*3960*/  FFMA.FTZ R158, R103, R151.reuse, -R158 ;  /* 0x00000097679e7223 */ /* 0x080fe4000001089e */
[----:B------:R-:W-:-:S02]  /*3970*/  FMUL.FTZ R160, R102, R151 ;  /* 0x0000009766a07220 */ /* 0x000fc40000410000 */
[----:B------:R-:W-:Y:S02]  /*3980*/  FADD.FTZ R93, -R120, R159 ;  /* 0x0000009f785d7221 */ /* 0x000fe40000010100 */
[----:B------:R-:W-:Y:S02]  /*3990*/  FADD.FTZ R119, R119, R92 ;  /* 0x0000005c77777221 */ /* 0x000fe40000010000 */
[----:B------:R-:W-:Y:S02]  /*39a0*/  FFMA.FTZ R120, R20, R73, R158 ;  /* 0x0000004914787223 */ /* 0x000fe4000001009e */
[----:B------:R-:W-:Y:S02]  /*39b0*/  FFMA.FTZ R160, R103, R49, R160 ;  /* 0x0000003167a07223 */ /* 0x000fe400000100a0 */
[C---:B------:R-:W-:Y:S02]  /*39c0*/  FMUL.FTZ R158, R102.reuse, -R93 ;  /* 0x8000005d669e7220 */ /* 0x040fe40000410000 */
[----:B------:R-:W-:-:S02]  /*39d0*/  FMUL.FTZ R102, R102, -R119 ;  /* 0x8000007766667220 */ /* 0x000fc40000410000 */
[----:B------:R-:W-:Y:S02]  /*39e0*/  FADD.FTZ R92, RZ, R160 ;  /* 0x000000a0ff5c7221 */ /* 0x000fe40000010000 */
[C---:B------:R-:W-:Y:S02]  /*39f0*/  FFMA.FTZ R102, R103.reuse, R93, R102 ;  /* 0x0000005d67667223 */ /* 0x040fe40000010066 */
[----:B------:R-:W-:Y:S02]  /*3a00*/  FFMA.FTZ R155, R103, R119, -R158 ;  /* 0x00000077679b7223 */ /* 0x000fe4000001089e */
[C---:B------:R-:W-:Y:S02]  /*3a10*/  FMUL.FTZ R157, R110.reuse, R92 ;  /* 0x0000005c6e9d7220 */ /* 0x040fe40000410000 */
[----:B------:R-:W-:Y:S02]  /*3a20*/  FMUL.FTZ R159, R110, R120 ;  /* 0x000000786e9f7220 */ /* 0x000fe40000410000 */
[----:B------:R-:W-:-:S02]  /*3a30*/  FADD.FTZ R102, -R117, R102 ;  /* 0x0000006675667221 */ /* 0x000fc40000010100 */
[----:B------:R-:W-:Y:S02]  /*3a40*/  FADD.FTZ R118, R118, R155 ;  /* 0x0000009b76767221 */ /* 0x000fe40000010000 */
[C---:B------:R-:W-:Y:S02]  /*3a50*/  FFMA.FTZ R110, R51.reuse, R120, -R157 ;  /* 0x00000078336e7223 */ /* 0x040fe4000001089d */
[-C--:B------:R-:W-:Y:S02]  /*3a60*/  FFMA.FTZ R158, R51, R92.reuse, R159 ;  /* 0x0000005c339e7223 */ /* 0x080fe4000001009f */
[----:B------:R-:W-:Y:S02]  /*3a70*/  FMUL.FTZ R103, R91, R92 ;  /* 0x0000005c5b677220 */ /* 0x000fe40000410000 */
[C---:B------:R-:W-:Y:S02]  /*3a80*/  FMUL.FTZ R51, R104.reuse, -R102 ;  /* 0x8000006668337220 */ /* 0x040fe40000410000 */
[----:B------:R-:W-:-:S02]  /*3a90*/  FMUL.FTZ R104, R104, -R118 ;  /* 0x8000007668687220 */ /* 0x000fc40000410000 */
[C---:B------:R-:W-:Y:S02]  /*3aa0*/  FMUL.FTZ R117, R90.reuse, R92 ;  /* 0x0000005c5a757220 */ /* 0x040fe40000410000 */
[----:B------:R-:W-:Y:S02]  /*3ab0*/  FFMA.FTZ R160, R90, R120, -R103 ;  /* 0x000000785aa07223 */ /* 0x000fe40000010867 */
[C---:B------:R-:W-:Y:S02]  /*3ac0*/  FFMA.FTZ R90, R105.reuse, R118, -R51 ;  /* 0x00000076695a7223 */ /* 0x040fe40000010833 */
[----:B------:R-:W-:Y:S02]  /*3ad0*/  FFMA.FTZ R51, R105, R102, R104 ;  /* 0x0000006669337223 */ /* 0x000fe40000010068 */
[----:B------:R-:W-:Y:S02]  /*3ae0*/  FADD.FTZ R125, R125, R90 ;  /* 0x0000005a7d7d7221 */ /* 0x000fe40000010000 */
[----:B------:R-:W-:-:S02]  /*3af0*/  FADD.FTZ R51, -R124, R51 ;  /* 0x000000337c337221 */ /* 0x000fc40000010100 */
[C---:B------:R-:W-:Y:S02]  /*3b00*/  FMUL.FTZ R90, R106.reuse, -R125 ;  /* 0x8000007d6a5a7220 */ /* 0x040fe40000410000 */
[-C--:B------:R-:W-:Y:S02]  /*3b10*/  FMUL.FTZ R106, R106, -R51.reuse ;  /* 0x800000336a6a7220 */ /* 0x080fe40000410000 */
[----:B------:R-:W-:Y:S02]  /*3b20*/  FMUL.FTZ R103, R111, R110 ;  /* 0x0000006e6f677220 */ /* 0x000fe40000410000 */
[C---:B------:R-:W-:Y:S02]  /*3b30*/  FFMA.FTZ R90, R107.reuse, R51, R90 ;  /* 0x000000336b5a7223 */ /* 0x040fe4000001005a */
[----:B------:R-:W-:Y:S01]  /*3b40*/  FFMA.FTZ R107, R107, R125, -R106 ;  /* 0x0000007d6b6b7223 */ /* 0x000fe2000001086a */
[----:B------:R-:W-:Y:S01]  /*3b50*/  P2R R106, PR, RZ, 0x1 ;  /* 0x00000001ff6a7803 */ /* 0x000fe20000000000 */
[----:B------:R-:W-:-:S02]  /*3b60*/  FADD.FTZ R122, R122, R103 ;  /* 0x000000677a7a7221 */ /* 0x000fc40000010000 */
[----:B----4-:R-:W-:Y:S02]  /*3b70*/  FMUL.FTZ R103, R150, R47 ;  /* 0x0000002f96677220 */ /* 0x010fe40000410000 */
[----:B------:R-:W-:Y:S02]  /*3b80*/  FADD.FTZ R90, -R133, R90 ;  /* 0x0000005a855a7221 */ /* 0x000fe40000010100 */
[----:B------:R-:W-:Y:S01]  /*3b90*/  FADD.FTZ R132, R132, R107 ;  /* 0x0000006b84847221 */ /* 0x000fe20000010000 */
[----:B------:R-:W-:Y:S01]  /*3ba0*/  MOV R107, 0xffffff00 ;  /* 0xffffff00006b7802 */ /* 0x000fe20000000f00 */
[-C--:B------:R-:W-:Y:S02]  /*3bb0*/  FMUL.FTZ R105, R150, R46.reuse ;  /* 0x0000002e96697220 */ /* 0x080fe40000410000 */
[----:B-----5:R-:W-:Y:S02]  /*3bc0*/  FFMA.FTZ R46, R152, R46, -R103 ;  /* 0x0000002e982e7223 */ /* 0x020fe40000010867 */
[----:B------:R-:W-:-:S02]  /*3bd0*/  FMUL.FTZ R103, R108, -R90 ;  /* 0x8000005a6c677220 */ /* 0x000fc40000410000 */
[----:B------:R-:W-:Y:S02]  /*3be0*/  FMUL.FTZ R108, R108, -R132 ;  /* 0x800000846c6c7220 */ /* 0x000fe40000410000 */
[----:B------:R-:W-:Y:S02]  /*3bf0*/  FFMA.FTZ R105, R152, R47, R105 ;  /* 0x0000002f98697223 */ /* 0x000fe40000010069 */
[C---:B------:R-:W-:Y:S02]  /*3c00*/  FFMA.FTZ R108, R109.reuse, R90, R108 ;  /* 0x0000005a6d6c7223 */ /* 0x040fe4000001006c */
[----:B------:R-:W-:Y:S01]  /*3c10*/  FFMA.FTZ R106, R109, R132, -R103 ;  /* 0x000000846d6a7223 */ /* 0x000fe20000010867 */
[----:B------:R-:W-:Y:S01]  /*3c20*/  SHF.L.U32 R103, R59, 0x4, RZ ;  /* 0x000000043b677819 */ /* 0x000fe200000006ff */
[C---:B------:R-:W-:Y:S02]  /*3c30*/  FMUL.FTZ R47, R150.reuse, R45 ;  /* 0x0000002d962f7220 */ /* 0x040fe40000410000 */
[----:B------:R-:W-:Y:S01]  /*3c40*/  FADD.FTZ R121, -R121, R108 ;  /* 0x0000006c79797221 */ /* 0x000fe20000010100 */
[----:B------:R-:W-:Y:S01]  /*3c50*/  LEA.HI.SX32 R103, R103, R103, 0x1b ;  /* 0x0000006767677211 */ /* 0x000fe200078fdaff */
[----:B------:R-:W-:-:S02]  /*3c60*/  FMUL.FTZ R150, R150, R44 ;  /* 0x0000002c96967220 */ /* 0x000fc40000410000 */
[----:B------:R-:W-:Y:S02]  /*3c70*/  FADD.FTZ R123, R123, R106 ;  /* 0x0000006a7b7b7221 */ /* 0x000fe40000010000 */
[----:B------:R-:W-:Y:S02]  /*3c80*/  FFMA.FTZ R44, R152, R44, -R47 ;  /* 0x0000002c982c7223 */ /* 0x000fe4000001082f */
[----:B------:R-:W-:Y:S02]  /*3c90*/  FMUL.FTZ R104, R111, R158 ;  /* 0x0000009e6f687220 */ /* 0x000fe40000410000 */
[----:B------:R-:W-:Y:S02]  /*3ca0*/  FADD.FTZ R47, R154, R105 ;  /* 0x000000699a2f7221 */ /* 0x000fe40000010000 */
[C---:B------:R-:W-:Y:S02]  /*3cb0*/  FMUL.FTZ R105, R101.reuse, -R121 ;  /* 0x8000007965697220 */ /* 0x040fe40000410000 */
[----:B------:R-:W-:-:S02]  /*3cc0*/  FMUL.FTZ R101, R101, -R123 ;  /* 0x8000007b65657220 */ /* 0x000fc40000410000 */
[----:B------:R-:W-:Y:S02]  /*3cd0*/  FADD.FTZ R161, R161, -R104 ;  /* 0x80000068a1a17221 */ /* 0x000fe40000010000 */
[C---:B------:R-:W-:Y:S02]  /*3ce0*/  FFMA.FTZ R104, R100.reuse, R123, -R105 ;  /* 0x0000007b64687223 */ /* 0x040fe40000010869 */
[----:B------:R-:W-:Y:S02]  /*3cf0*/  FFMA.FTZ R101, R100, R121, R101 ;  /* 0x0000007964657223 */ /* 0x000fe40000010065 */
[----:B------:R-:W-:Y:S02]  /*3d00*/  FADD.FTZ R131, R131, R104 ;  /* 0x0000006883837221 */ /* 0x000fe40000010000 */
[----:B------:R-:W-:Y:S02]  /*3d10*/  FADD.FTZ R130, -R130, R101 ;  /* 0x0000006582827221 */ /* 0x000fe40000010100 */
[----:B------:R-:W-:-:S02]  /*3d20*/  FFMA.FTZ R45, R152, R45, R150 ;  /* 0x0000002d982d7223 */ /* 0x000fc40000010096 */
[----:B------:R-:W-:Y:S02]  /*3d30*/  FADD.FTZ R46, R153, R46 ;  /* 0x0000002e992e7221 */ /* 0x000fe40000010000 */
[C---:B------:R-:W-:Y:S02]  /*3d40*/  FMUL.FTZ R101, R99.reuse, -R131 ;  /* 0x8000008363657220 */ /* 0x040fe40000410000 */
[----:B------:R-:W-:Y:S01]  /*3d50*/  FMUL.FTZ R99, R99, -R130 ;  /* 0x8000008263637220 */ /* 0x000fe20000410000 */
[----:B------:R0:W-:Y:S01]  /*3d60*/  @!P0 STS.128 [R2.X16+0x21b0], R44 ;  /* 0x0021b02c02008388 */ /* 0x0001e2000000cc00 */
[----:B------:R-:W-:Y:S02]  /*3d70*/  FFMA.FTZ R138, -R26, R87, R138 ;  /* 0x000000571a8a7223 */ /* 0x000fe4000001018a */
[----:B------:R-:W-:Y:S01]  /*3d80*/  FFMA.FTZ R99, R98, R131, -R99 ;  /* 0x0000008362637223 */ /* 0x000fe20000010863 */
[----:B------:R-:W-:Y:S01]  /*3d90*/  STS [R103.X4+0x420], R134 ;  /* 0x0004208667007388 */ /* 0x000fe20000004800 */
[----:B------:R-:W-:-:S02]  /*3da0*/  FFMA.FTZ R139, -R27, R86, R139 ;  /* 0x000000561b8b7223 */ /* 0x000fc4000001018b */
[----:B------:R-:W-:Y:S01]  /*3db0*/  FADD.FTZ R128, R128, R99 ;  /* 0x0000006380807221 */ /* 0x000fe20000010000 */
[----:B------:R-:W-:Y:S01]  /*3dc0*/  STS [R103.X4+0x424], R149 ;  /* 0x0004249567007388 */ /* 0x000fe20000004800 */
[C---:B------:R-:W-:Y:S02]  /*3dd0*/  FMUL.FTZ R105, R25.reuse, R130 ;  /* 0x0000008219697220 */ /* 0x040fe40000410000 */
[C---:B------:R-:W-:Y:S01]  /*3de0*/  FMUL.FTZ R99, R25.reuse, R131 ;  /* 0x0000008319637220 */ /* 0x040fe20000410000 */
[----:B------:R-:W-:Y:S01]  /*3df0*/  STS [R103.X4+0x428], R135 ;  /* 0x0004288767007388 */ /* 0x000fe20000004800 */
[----:B------:R-:W-:Y:S02]  /*3e00*/  FFMA.FTZ R140, -R25, R84, R140 ;  /* 0x00000054198c7223 */ /* 0x000fe4000001018c */
[----:B------:R-:W-:Y:S01]  /*3e10*/  FFMA.FTZ R162, R91, R120, R117 ;  /* 0x000000785ba27223 */ /* 0x000fe20000010075 */
[----:B------:R-:W-:Y:S01]  /*3e20*/  STS [R103.X4+0x42c], R148 ;  /* 0x00042c9467007388 */ /* 0x000fe20000004800 */
[----:B0-----:R-:W-:-:S02]  /*3e30*/  FFMA.FTZ R44, R98, R130, R101 ;  /* 0x00000082622c7223 */ /* 0x001fc40000010065 */
[----:B------:R-:W-:Y:S01]  /*3e40*/  FMUL.FTZ R91, R111, R160 ;  /* 0x000000a06f5b7220 */ /* 0x000fe20000410000 */
[----:B------:R-:W-:Y:S01]  /*3e50*/  STS [R103.X4+0x430], R145 ;  /* 0x0004309167007388 */ /* 0x000fe20000004800 */
[----:B------:R-:W-:Y:S02]  /*3e60*/  FADD.FTZ R129, -R129, R44 ;  /* 0x0000002c81817221 */ /* 0x000fe40000010100 */
[----:B------:R-:W-:Y:S01]  /*3e70*/  FMUL.FTZ R104, R24, R121 ;  /* 0x0000007918687220 */ /* 0x000fe20000410000 */
[----:B------:R0:W-:Y:S01]  /*3e80*/  STS [R103.X4+0x458], R91 ;  /* 0x0004585b67007388 */ /* 0x0001e20000004800 */
[C---:B------:R-:W-:Y:S02]  /*3e90*/  FMUL.FTZ R45, R95.reuse, -R129 ;  /* 0x800000815f2d7220 */ /* 0x040fe40000410000 */
[-C--:B------:R-:W-:Y:S01]  /*3ea0*/  FMUL.FTZ R95, R95, -R128.reuse ;  /* 0x800000805f5f7220 */ /* 0x080fe20000410000 */
[----:B------:R-:W-:Y:S01]  /*3eb0*/  STS [R103.X4+0x434], R147 ;  /* 0x0004349367007388 */ /* 0x000fe20000004800 */
[----:B------:R-:W-:-:S02]  /*3ec0*/  FFMA.FTZ R44, R94, R128, -R45 ;  /* 0x000000805e2c7223 */ /* 0x000fc4000001082d */
[-C--:B------:R-:W-:Y:S01]  /*3ed0*/  FFMA.FTZ R95, R94, R129.reuse, R95 ;  /* 0x000000815e5f7223 */ /* 0x080fe2000001005f */
[----:B------:R-:W-:Y:S01]  /*3ee0*/  STS [R103.X4+0x438], R136 ;  /* 0x0004388867007388 */ /* 0x000fe20000004800 */
[----:B------:R-:W-:Y:S02]  /*3ef0*/  FADD.FTZ R127, R127, R44 ;  /* 0x0000002c7f7f7221 */ /* 0x000fe40000010000 */
[----:B------:R-:W-:Y:S01]  /*3f00*/  FADD.FTZ R126, -R126, R95 ;  /* 0x0000005f7e7e7221 */ /* 0x000fe20000010100 */
[----:B------:R-:W-:Y:S01]  /*3f10*/  STS [R103.X4+0x43c], R146 ;  /* 0x00043c9267007388 */ /* 0x000fe20000004800 */
[C---:B------:R-:W-:Y:S02]  /*3f20*/  FMUL.FTZ R95, R26.reuse, R128 ;  /* 0x000000801a5f7220 */ /* 0x040fe40000410000 */
        /* <DEDUP_REMOVED lines=15> */
[----:B------:R-:W-:Y:S02]  /*4020*/  FFMA.FTZ R44, R138, R95, R47 ;  /* 0x0000005f8a2c7223 */ /* 0x000fe4000001002f */
[----:B------:R-:W-:Y:S02]  /*4030*/  FADD.FTZ R45, RZ, R45 ;  /* 0x0000002dff2d7221 */ /* 0x000fe40000010000 */
[----:B------:R-:W-:Y:S02]  /*4040*/  FMUL.FTZ R47, R96, R105 ;  /* 0x00000069602f7220 */ /* 0x000fe40000410000 */
[----:B------:R-:W-:-:S02]  /*4050*/  FADD.FTZ R44, R45, R44 ;  /* 0x0000002c2d2c7221 */ /* 0x000fc40000010000 */
[-C--:B------:R-:W-:Y:S02]  /*4060*/  FMUL.FTZ R45, R96, R99.reuse ;  /* 0x00000063602d7220 */ /* 0x080fe40000410000 */
[----:B------:R-:W-:Y:S02]  /*4070*/  FADD.FTZ R46, RZ, R46 ;  /* 0x0000002eff2e7221 */ /* 0x000fe40000010000 */
[----:B------:R-:W-:Y:S02]  /*4080*/  FFMA.FTZ R47, R140, R99, R47 ;  /* 0x000000638c2f7223 */ /* 0x000fe4000001002f */
[----:B------:R-:W-:Y:S02]  /*4090*/  FMUL.FTZ R100, R23, R132 ;  /* 0x0000008417647220 */ /* 0x000fe40000410000 */
[----:B------:R-:W-:Y:S02]  /*40a0*/  FMUL.FTZ R98, R24, R123 ;  /* 0x0000007b18627220 */ /* 0x000fe40000410000 */
[----:B------:R-:W-:-:S02]  /*40b0*/  FFMA.FTZ R45, R140, R105, -R45 ;  /* 0x000000698c2d7223 */ /* 0x000fc4000001082d */
[----:B------:R-:W-:Y:S02]  /*40c0*/  FADD.FTZ R46, R46, R101 ;  /* 0x000000652e2e7221 */ /* 0x000fe40000010000 */
[----:B------:R-:W-:Y:S02]  /*40d0*/  FADD.FTZ R44, R44, R47 ;  /* 0x0000002f2c2c7221 */ /* 0x000fe40000010000 */
[----:B------:R-:W-:Y:S02]  /*40e0*/  FFMA.FTZ R141, -R24, R85, R141 ;  /* 0x00000055188d7223 */ /* 0x000fe4000001018d */
[----:B------:R-:W-:Y:S02]  /*40f0*/  FFMA.FTZ R101, -R23, R74, R142 ;  /* 0x0000004a17657223 */ /* 0x000fe4000001018e */
[----:B------:R-:W-:Y:S02]  /*4100*/  FMUL.FTZ R47, R97, R104 ;  /* 0x00000068612f7220 */ /* 0x000fe40000410000 */
[----:B------:R-:W-:-:S02]  /*4110*/  FMUL.FTZ R106, R23, R90 ;  /* 0x0000005a176a7220 */ /* 0x000fc40000410000 */
[----:B0-----:R-:W-:Y:S02]  /*4120*/  FMUL.FTZ R91, R115, R100 ;  /* 0x00000064735b7220 */ /* 0x001fe40000410000 */
[-C--:B------:R-:W-:Y:S02]  /*4130*/  FMUL.FTZ R105, R97, R98.reuse ;  /* 0x0000006261697220 */ /* 0x080fe40000410000 */
[----:B------:R-:W-:Y:S02]  /*4140*/  FADD.FTZ R45, R46, R45 ;  /* 0x0000002d2e2d7221 */ /* 0x000fe40000010000 */
[----:B------:R-:W-:Y:S02]  /*4150*/  FFMA.FTZ R47, R141, R98, R47 ;  /* 0x000000628d2f7223 */ /* 0x000fe4000001002f */
[----:B------:R-:W-:Y:S02]  /*4160*/  FFMA.FTZ R46, R101, R106, -R91 ;  /* 0x0000006a652e7223 */ /* 0x000fe4000001085b */
        /* <DEDUP_REMOVED lines=10> */
[----:B------:R-:W-:Y:S02]  /*4210*/  FFMA.FTZ R112, -R112, R167, -RZ ;  /* 0x000000a770707223 */ /* 0x000fe400000109ff */
[----:B------:R-:W-:Y:S02]  /*4220*/  FFMA.FTZ R111, -R111, R162, -RZ ;  /* 0x000000a26f6f7223 */ /* 0x000fe400000109ff */
[-C--:B------:R-:W-:Y:S01]  /*4230*/  FFMA.FTZ R46, R104, R105.reuse, -R106 ;  /* 0x00000069682e7223 */ /* 0x080fe2000001086a */
[----:B------:R-:W-:Y:S01]  /*4240*/  STS [R103.X4+0x454], R112 ;  /* 0x0004547067007388 */ /* 0x000fe20000004800 */
[----:B------:R-:W-:-:S02]  /*4250*/  FMUL.FTZ R105, R116, R105 ;  /* 0x0000006974697220 */ /* 0x000fc40000410000 */
[C---:B------:R-:W-:Y:S01]  /*4260*/  FMUL.FTZ R106, R21.reuse, R118 ;  /* 0x00000076156a7220 */ /* 0x040fe20000410000 */
[----:B------:R0:W-:Y:S01]  /*4270*/  STS [R103.X4+0x45c], R111 ;  /* 0x00045c6f67007388 */ /* 0x0001e20000004800 */
[----:B------:R-:W-:Y:S02]  /*4280*/  FADD.FTZ R44, R44, R47 ;  /* 0x0000002f2c2c7221 */ /* 0x000fe40000010000 */
[----:B------:R-:W-:Y:S02]  /*4290*/  FFMA.FTZ R105, R104, R91, R105 ;  /* 0x0000005b68697223 */ /* 0x000fe40000010069 */
[C---:B------:R-:W-:Y:S02]  /*42a0*/  FMUL.FTZ R108, R21.reuse, R102 ;  /* 0x00000066156c7220 */ /* 0x040fe40000410000 */
[----:B------:R-:W-:Y:S02]  /*42b0*/  FFMA.FTZ R151, -R21, R72, R151 ;  /* 0x0000004815977223 */ /* 0x000fe40000010197 */
[----:B------:R-:W-:-:S02]  /*42c0*/  IMAD R110, R70, R107, c[0x0][0x168] ;  /* 0x00005a00466e7624 */ /* 0x000fc400078e026b */
[C---:B0-----:R-:W-:Y:S02]  /*42d0*/  FMUL.FTZ R103, R49.reuse, R106 ;  /* 0x0000006a31677220 */ /* 0x041fe40000410000 */
[----:B------:R-:W-:Y:S02]  /*42e0*/  FADD.FTZ R44, R44, R105 ;  /* 0x000000692c2c7221 */ /* 0x000fe40000010000 */
[-C--:B------:R-:W-:Y:S02]  /*42f0*/  FMUL.FTZ R47, R49, R108.reuse ;  /* 0x0000006c312f7220 */ /* 0x080fe40000410000 */
[C---:B------:R-:W-:Y:S01]  /*4300*/  FFMA.FTZ R105, R151.reuse, R108, -R103 ;  /* 0x0000006c97697223 */ /* 0x040fe20000010867 */
[----:B------:R-:W-:Y:S01]  /*4310*/  SHF.L.U32 R108, R70, 0x9, RZ ;  /* 0x00000009466c7819 */ /* 0x000fe200000006ff */
[----:B------:R-:W-:Y:S01]  /*4320*/  FFMA.FTZ R47, R151, R106, R47 ;  /* 0x0000006a972f7223 */ /* 0x000fe2000001002f */
[----:B------:R-:W-:Y:S01]  /*4330*/  LEA R70, R110, -R59, 0x1 ;  /* 0x8000003b6e467211 */ /* 0x000fe200078e08ff */
[----:B------:R-:W-:-:S02]  /*4340*/  FMUL.FTZ R103, R20, R119 ;  /* 0x0000007714677220 */ /* 0x000fc40000410000 */
[----:B------:R-:W-:Y:S01]  /*4350*/  FADD.FTZ R111, R44, R47 ;  /* 0x0000002f2c6f7221 */ /* 0x000fe20000010000 */
[----:B------:R-:W-:Y:S01]  /*4360*/  BAR.SYNC.DEFER_BLOCKING 0x0 ;  /* 0x0000000000007b1d */ /* 0x000fe20000010000 */
[----:B------:R-:W-:Y:S01]  /*4370*/  ISETP.GE.AND P0, PT, R70, 0x1, PT ;  /* 0x000000014600780c */ /* 0x000fe20003f06270 */
[----:B------:R-:W-:Y:S01]  /*4380*/  FMUL.FTZ R47, R20, R93 ;  /* 0x0000005d142f7220 */ /* 0x000fe20000410000 */
[----:B------:R-:W-:Y:S01]  /*4390*/  IADD3 R44, P1, R108, R59, RZ ;  /* 0x0000003b6c2c7210 */ /* 0x000fe20007f3e0ff */
[----:B------:R-:W-:Y:S02]  /*43a0*/  FFMA.FTZ R120, -R20, R73, R120 ;  /* 0x0000004914787223 */ /* 0x000fe40000010178 */
[----:B------:R-:W-:Y:S02]  /*43b0*/  FMUL.FTZ R107, R92, R103 ;  /* 0x000000675c6b7220 */ /* 0x000fe40000410000 */
[----:B------:R-:W-:Y:S01]  /*43c0*/  FADD.FTZ R46, R45, R46 ;  /* 0x0000002e2d2e7221 */ /* 0x000fe20000010000 */
[----:B------:R-:W-:Y:S01]  /*43d0*/  LEA.HI.X.SX32 R45, R108, RZ, 0x1, P1 ;  /* 0x000000ff6c2d7211 */ /* 0x000fe200008f0eff */
[-C--:B------:R-:W-:Y:S01]  /*43e0*/  FFMA.FTZ R113, R120, R47.reuse, -R107 ;  /* 0x0000002f78717223 */ /* 0x080fe2000001086b */
[----:B------:R-:W-:Y:S01]  /*43f0*/  ISETP.GE.AND P1, PT, R70, 0x21, PT ;  /* 0x000000214600780c */ /* 0x000fe20003f26270 */
[----:B------:R-:W-:Y:S01]  /*4400*/  FMUL.FTZ R47, R92, R47 ;  /* 0x0000002f5c2f7220 */ /* 0x000fe20000410000 */
[----:B------:R-:W-:Y:S01]  /*4410*/  IADD3 R108, R59, 0x20, RZ ;  /* 0x000000203b6c7810 */ /* 0x000fe20007ffe0ff */
[----:B------:R-:W-:-:S02]  /*4420*/  FADD.FTZ R112, R46, R105 ;  /* 0x000000692e707221 */ /* 0x000fc40000010000 */
[----:B------:R-:W-:Y:S01]  /*4430*/  FFMA.FTZ R114, R120, R103, R47 ;  /* 0x0000006778727223 */ /* 0x000fe2000001002f */
[----:B------:R-:W-:Y:S05]  /*4440*/  @!P0 BRA `(.L_x_12235) ;  /* 0x0000016000008947 */ /* 0x000fea0003800000 */
[----:B------:R-:W-:Y:S01]  /*4450*/  LEA.HI.SX32 R105, R59, R59, 0x1b ;  /* 0x0000003b3b697211 */ /* 0x000fe200078fdaff */
[----:B------:R-:W-:Y:S01]  /*4460*/  IMAD R110, R62, c[0x0][0x2c0], RZ ;  /* 0x0000b0003e6e7a24 */ /* 0x000fe200078e02ff */
[----:B------:R-:W-:Y:S01]  /*4470*/  ULDC.64 UR4, c[0x0][0x2b8] ;  /* 0x0000ae0000047ab9 */ /* 0x000fe20000000a00 */
[C---:B------:R-:W-:Y:S01]  /*4480*/  IMAD.WIDE.U32 R46, R63.reuse, c[0x0][0x2c0], RZ ;  /* 0x0000b0003f2e7a25 */ /* 0x040fe200078e00ff */
[----:B------:R-:W-:Y:S02]  /*4490*/  USHF.R.U32.HI UR8, URZ, 0x1, UR5 ;  /* 0x000000013f087899 */ /* 0x000fe40008011605 */
[----:B------:R-:W0:Y:S01]  /*44a0*/  LDS R105, [R105.X4+0x420] ;  /* 0x0004200069697984 */ /* 0x000e220000004800 */
[----:B------:R-:W-:Y:S01]  /*44b0*/  IMAD R107, R63, c[0x0][0x2c4], R110 ;  /* 0x0000b1003f6b7a24 */ /* 0x000fe200078e026e */
[----:B------:R-:W-:Y:S01]  /*44c0*/  USHF.R.U64 UR4, UR4, 0x1, UR5 ;  /* 0x0000000104047899 */ /* 0x000fe20008001205 */
[----:B------:R-:W-:-:S02]  /*44d0*/  IMAD R71, R71, c[0x0][0x2d0], RZ ;  /* 0x0000b40047477a24 */ /* 0x000fc400078e02ff */
[----:B------:R-:W-:Y:S01]  /*44e0*/  IMAD.WIDE.U32 R44, R2, c[0x0][0x2d0], R44 ;  /* 0x0000b400022c7a25 */ /* 0x000fe200078e002c */
[----:B------:R-:W-:-:S03]  /*44f0*/  IADD3 R47, R47, R107, RZ ;  /* 0x0000006b2f2f7210 */ /* 0x000fc60007ffe0ff */
[C---:B------:R-:W-:Y:S02]  /*4500*/  IMAD R107, R65.reuse, UR8, RZ ;  /* 0x00000008416b7c24 */ /* 0x040fe4000f8e02ff */
[----:B------:R-:W-:-:S04]  /*4510*/  IMAD.WIDE.U32 R46, R65, UR4, R46 ;  /* 0x00000004412e7c25 */ /* 0x000fc8000f8e002e */
[----:B------:R-:W-:Y:S02]  /*4520*/  IMAD R109, R64, UR4, R107 ;  /* 0x00000004406d7c24 */ /* 0x000fe4000f8e026b */
[----:B------:R-:W-:-:S03]  /*4530*/  IMAD R107, R2, c[0x0][0x2d4], R71 ;  /* 0x0000b500026b7a24 */ /* 0x000fc600078e0247 */
[----:B------:R-:W-:Y:S02]  /*4540*/  IADD3 R71, R47, R109, RZ ;  /* 0x0000006d2f477210 */ /* 0x000fe40007ffe0ff */
[C---:B------:R-:W-:Y:S02]  /*4550*/  LEA R47, P0, R46.reuse, c[0x0][0x320], 0x3 ;  /* 0x0000c8002e2f7a11 */ /* 0x040fe400078018ff */
[----:B------:R-:W-:Y:S02]  /*4560*/  IADD3 R107, R45, R107, RZ ;  /* 0x0000006b2d6b7210 */ /* 0x000fe40007ffe0ff */
[----:B------:R-:W-:Y:S02]  /*4570*/  LEA.HI.X R45, R46, c[0x0][0x324], R71, 0x3, P0 ;  /* 0x0000c9002e2d7a11 */ /* 0x000fe400000f1c47 */
[----:B------:R-:W-:-:S04]  /*4580*/  LEA R46, P0, R44, R47, 0x2 ;  /* 0x0000002f2c2e7211 */ /* 0x000fc800078010ff */
[----:B------:R-:W-:-:S05]  /*4590*/  LEA.HI.X R47, R44, R45, R107, 0x2, P0 ;  /* 0x0000002d2c2f7211 */ /* 0x000fca00000f146b */
[----:B0-----:R0:W-:Y:S04]  /*45a0*/  RED.E.ADD.F32.FTZ.RN.STRONG.GPU [R46.64], R105 ;  /* 0x000000692e00798e */ /* 0x0011e8000c10e786 */
.L_x_12235:
[----:B------:R-:W-:Y:S05]  /*45b0*/  BSYNC B0 ;  /* 0x0000000000007941 */ /* 0x000fea0003800000 */
.L_x_12234:
[----:B------:R-:W-:Y:S01]  /*45c0*/  LEA.HI.SX32 R108, R108, R59, 0x1b ;  /* 0x0000003b6c6c7211 */ /* 0x000fe200078fdaff */
[----:B------:R-:W-:Y:S01]  /*45d0*/  BSSY B0, `(.L_x_12236) ;  /* 0x0000008000007945 */ /* 0x000fe20003800000 */
[----:B------:R-:W-:Y:S01]  /*45e0*/  FADD.FTZ R71, R111, R114 ;  /* 0x000000726f477221 */ /* 0x000fe20000010000 */
[C---:B------:R-:W-:Y:S01]  /*45f0*/  IADD3 R44, R59.reuse, 0x40, RZ ;  /* 0x000000403b2c7810 */ /* 0x040fe20007ffe0ff */
[----:B0-----:R-:W-:Y:S01]  /*4600*/  FADD.FTZ R105, R112, R113 ;  /* 0x0000007170697221 */ /* 0x001fe20000010000 */
[----:B------:R0:W1:Y:S01]  /*4610*/  LDS R45, [R108.X4+0x4a0] ;  /* 0x0004a0006c2d7984 */ /* 0x0000620000004800 */
[----:B------:R-:W-:Y:S01]  /*4620*/  IADD3 R46, R59, 0x60, RZ ;  /* 0x000000603b2e7810 */ /* 0x000fe20007ffe0ff */
[----:B------:R-:W-:Y:S05]  /*4630*/  @!P1 BRA `(.L_x_12237) ;  /* 0x0000001000009947 */ /* 0x000fea0003800000 */
[----:B-1----:R1:W-:Y:S02]  /*4640*/  RED.E.ADD.F32.FTZ.RN.STRONG.GPU [R88.64+-0x780], R45 ;  /* 0xfff8802d5800798e */ /* 0x0023e4000c10e786 */
.L_x_12237:
[----:B------:R-:W-:Y:S05]  /*4650*/  BSYNC B0 ;  /* 0x0000000000007941 */ /* 0x000fea0003800000 */
.L_x_12236:
[-C--:B------:R-:W-:Y:S01]  /*4660*/  LEA.HI.SX32 R44, R44, R59.reuse, 0x1b ;  /* 0x0000003b2c2c7211 */ /* 0x080fe200078fdaff */
[----:B------:R-:W-:Y:S01]  /*4670*/  BSSY B0, `(.L_x_12238) ;  /* 0x000000d000007945 */ /* 0x000fe20003800000 */
[----:B------:R-:W-:Y:S02]  /*4680*/  ISETP.GE.AND P6, PT, R70, 0x41, PT ;  /* 0x000000414600780c */ /* 0x000fe40003fc6270 */
[----:B0-----:R-:W-:Y:S01]  /*4690*/  IADD3 R108, R59, 0x80, RZ ;  /* 0x000000803b6c7810 */ /* 0x001fe20007ffe0ff */
[----:B-1----:R0:W1:Y:S01]  /*46a0*/  LDS R45, [R44.X4+0x520] ;  /* 0x000520002c2d7984 */ /* 0x0020620000004800 */
        /* <DEDUP_REMOVED lines=8> */
[----:B01----:R0:W-:Y:S02]  /*4730*/  RED.E.ADD.F32.FTZ.RN.STRONG.GPU [R88.64+-0x700], R45 ;  /* 0xfff9002d5800798e */ /* 0x0031e4000c10e786 */
.L_x_12239:
[----:B0-----:R-:W-:Y:S05]  /*4740*/  BSYNC B0 ;  /* 0x0000000000007941 */ /* 0x001fea0003800000 */
.L_x_12238:
[----:B-1----:R0:W1:Y:S01]  /*4750*/  LDS R45, [R46.X4+0x5a0] ;  /* 0x0005a0002e2d7984 */ /* 0x0020620000004800 */
[----:B------:R-:W-:Y:S01]  /*4760*/  BSSY B0, `(.L_x_12240) ;  /* 0x0000005000007945 */ /* 0x000fe20003800000 */
[----:B------:R-:W-:-:S02]  /*4770*/  IADD3 R44, R59, 0xa0, RZ ;  /* 0x000000a03b2c7810 */ /* 0x000fc40007ffe0ff */
[----:B------:R-:W-:Y:S01]  /*4780*/  LEA.HI.SX32 R108, R108, R59, 0x1b ;  /* 0x0000003b6c6c7211 */ /* 0x000fe200078fdaff */
[----:B------:R-:W-:Y:S05]  /*4790*/  @!P0 BRA `(.L_x_12241) ;  /* 0x0000001000008947 */ /* 0x000fea0003800000 */
[----:B-1----:R1:W-:Y:S02]  /*47a0*/  RED.E.ADD.F32.FTZ.RN.STRONG.GPU [R88.64+-0x680], R45 ;  /* 0xfff9802d5800798e */ /* 0x0023e4000c10e786 */
.L_x_12241:
[----:B------:R-:W-:Y:S05]  /*47b0*/  BSYNC B0 ;  /* 0x0000000000007941 */ /* 0x000fea0003800000 */
.L_x_12240:
[----:B-1----:R1:W2:Y:S01]  /*47c0*/  LDS R45, [R108.X4+0x620] ;  /* 0x000620006c2d7984 */ /* 0x0022a20000004800 */
[----:B------:R-:W-:Y:S01]  /*47d0*/  BSSY B0, `(.L_x_12242) ;  /* 0x0000005000007945 */ /* 0x000fe20003800000 */
[----:B0-----:R-:W-:Y:S02]  /*47e0*/  IADD3 R46, R59, 0xc0, RZ ;  /* 0x000000c03b2e7810 */ /* 0x001fe40007ffe0ff */
[----:B------:R-:W-:Y:S01]  /*47f0*/  LEA.HI.SX32 R44, R44, R59, 0x1b ;  /* 0x0000003b2c2c7211 */ /* 0x000fe200078fdaff */
[----:B------:R-:W-:Y:S05]  /*4800*/  @!P1 BRA `(.L_x_12243) ;  /* 0x0000001000009947 */ /* 0x000fea0003800000 */
[----:B--2---:R0:W-:Y:S02]  /*4810*/  RED.E.ADD.F32.FTZ.RN.STRONG.GPU [R88.64+-0x600], R45 ;  /* 0xfffa002d5800798e */ /* 0x0041e4000c10e786 */
.L_x_12243:
[----:B------:R-:W-:Y:S05]  /*4820*/  BSYNC B0 ;  /* 0x0000000000007941 */ /* 0x000fea0003800000 */
.L_x_12242:
[----:B0-2---:R0:W2:Y:S01]  /*4830*/  LDS R45, [R44.X4+0x6a0] ;  /* 0x0006a0002c2d7984 */ /* 0x0050a20000004800 */
[----:B------:R-:W-:Y:S01]  /*4840*/  BSSY B0, `(.L_x_12244) ;  /* 0x0000005000007945 */ /* 0x000fe20003800000 */
[----:B-1----:R-:W-:Y:S02]  /*4850*/  IADD3 R108, R59, 0xe0, RZ ;  /* 0x000000e03b6c7810 */ /* 0x002fe40007ffe0ff */
[----:B------:R-:W-:Y:S01]  /*4860*/  LEA.HI.SX32 R46, R46, R59, 0x1b ;  /* 0x0000003b2e2e7211 */ /* 0x000fe200078fdaff */
[----:B------:R-:W-:Y:S05]  /*4870*/  @!P2 BRA `(.L_x_12245) ;  /* 0x000000100000a947 */ /* 0x000fea0003800000 */
[----:B--2---:R1:W-:Y:S02]  /*4880*/  RED.E.ADD.F32.FTZ.RN.STRONG.GPU [R88.64+-0x580], R45 ;  /* 0xfffa802d5800798e */ /* 0x0043e4000c10e786 */
.L_x_12245:
[----:B------:R-:W-:Y:S05]  /*4890*/  BSYNC B0 ;  /* 0x0000000000007941 */ /* 0x000fea0003800000 */
.L_x_12244:
[----:B-12---:R1:W2:Y:S01]  /*48a0*/  LDS R45, [R46.X4+0x720] ;  /* 0x000720002e2d7984 */ /* 0x0062a20000004800 */
[----:B------:R-:W-:Y:S01]  /*48b0*/  BSSY B0, `(.L_x_12246) ;  /* 0x0000005000007945 */ /* 0x000fe20003800000 */
[----:B0-----:R-:W-:-:S02]  /*48c0*/  IADD3 R44, R59, 0x100, RZ ;  /* 0x000001003b2c7810 */ /* 0x001fc40007ffe0ff */
[----:B------:R-:W-:Y:S01]  /*48d0*/  LEA.HI.SX32 R108, R108, R59, 0x1b ;  /* 0x0000003b6c6c7211 */ /* 0x000fe200078fdaff */
[----:B------:R-:W-:Y:S05]  /*48e0*/  @!P3 BRA `(.L_x_12247) ;  /* 0x000000100000b947 */ /* 0x000fea0003800000 */
[----:B--2---:R0:W-:Y:S02]  /*48f0*/  RED.E.ADD.F32.FTZ.RN.STRONG.GPU [R88.64+-0x500], R45 ;  /* 0xfffb002d5800798e */ /* 0x0041e4000c10e786 */
.L_x_12247:
[----:B------:R-:W-:Y:S05]  /*4900*/  BSYNC B0 ;  /* 0x0000000000007941 */ /* 0x000fea0003800000 */
.L_x_12246:
[----:B0-2---:R0:W2:Y:S01]  /*4910*/  LDS R45, [R108.X4+0x7a0] ;  /* 0x0007a0006c2d7984 */ /* 0x0050a20000004800 */
[----:B------:R-:W-:Y:S01]  /*4920*/  BSSY B0, `(.L_x_12248) ;  /* 0x0000004000007945 */ /* 0x000fe20003800000 */
[----:B------:R-:W-:Y:S01]  /*4930*/  LEA.HI.SX32 R44, R44, R59, 0x1b ;  /* 0x0000003b2c2c7211 */ /* 0x000fe200078fdaff */
[----:B------:R-:W-:Y:S05]  /*4940*/  @!P4 BRA `(.L_x_12249) ;  /* 0x000000100000c947 */ /* 0x000fea0003800000 */
[----:B--2---:R2:W-:Y:S02]  /*4950*/  RED.E.ADD.F32.FTZ.RN.STRONG.GPU [R88.64+-0x480], R45 ;  /* 0xfffb802d5800798e */ /* 0x0045e4000c10e786 */
.L_x_12249:
[----:B------:R-:W-:Y:S05]  /*4960*/  BSYNC B0 ;  /* 0x0000000000007941 */ /* 0x000fea0003800000 */
.L_x_12248:
[----:B--2---:R2:W3:Y:S01]  /*4970*/  LDS R45, [R44.X4+0x820] ;  /* 0x000820002c2d7984 */ /* 0x0044e20000004800 */
[----:B------:R-:W-:Y:S01]  /*4980*/  BSSY B0, `(.L_x_12250) ;  /* 0x0000005000007945 */ /* 0x000fe20003800000 */
[C---:B-1----:R-:W-:Y:S02]  /*4990*/  IADD3 R46, R59.reuse, 0x120, RZ ;  /* 0x000001203b2e7810 */ /* 0x042fe40007ffe0ff */
[----:B0-----:R-:W-:Y:S01]  /*49a0*/  IADD3 R108, R59, 0x140, RZ ;  /* 0x000001403b6c7810 */ /* 0x001fe20007ffe0ff */
[----:B------:R-:W-:Y:S05]  /*49b0*/  @!P5 BRA `(.L_x_12251) ;  /* 0x000000100000d947 */ /* 0x000fea0003800000 */
[----:B---3--:R0:W-:Y:S02]  /*49c0*/  RED.E.ADD.F32.FTZ.RN.STRONG.GPU [R88.64+-0x400], R45 ;  /* 0xfffc002d5800798e */ /* 0x0081e4000c10e786 */
.L_x_12251:
[----:B------:R-:W-:Y:S05]  /*49d0*/  BSYNC B0 ;  /* 0x0000000000007941 */ /* 0x000fea0003800000 */
.L_x_12250:
        /* <DEDUP_REMOVED lines=14> */
.L_x_12253:
[----:B0-----:R-:W-:Y:S05]  /*4ac0*/  BSYNC B0 ;  /* 0x0000000000007941 */ /* 0x001fea0003800000 */
.L_x_12252:
[----:B-1----:R0:W1:Y:S01]  /*4ad0*/  LDS R45, [R108.X4+0x920] ;  /* 0x000920006c2d7984 */ /* 0x0020620000004800 */
[----:B------:R-:W-:Y:S01]  /*4ae0*/  BSSY B0, `(.L_x_12254) ;  /* 0x0000005000007945 */ /* 0x000fe20003800000 */
[----:B------:R-:W-:Y:S02]  /*4af0*/  IADD3 R46, R59, 0x180, RZ ;  /* 0x000001803b2e7810 */ /* 0x000fe40007ffe0ff */
[----:B------:R-:W-:Y:S01]  /*4b00*/  LEA.HI.SX32 R44, R44, R59, 0x1b ;  /* 0x0000003b2c2c7211 */ /* 0x000fe200078fdaff */
[----:B------:R-:W-:Y:S05]  /*4b10*/  @!P0 BRA `(.L_x_12255) ;  /* 0x0000001000008947 */ /* 0x000fea0003800000 */
[----:B-1----:R1:W-:Y:S02]  /*4b20*/  RED.E.ADD.F32.FTZ.RN.STRONG.GPU [R88.64+-0x300], R45 ;  /* 0xfffd002d5800798e */ /* 0x0023e4000c10e786 */
.L_x_12255:
[----:B------:R-:W-:Y:S05]  /*4b30*/  BSYNC B0 ;  /* 0x0000000000007941 */ /* 0x000fea0003800000 */
.L_x_12254:
[----:B-1----:R1:W2:Y:S01]  /*4b40*/  LDS R45, [R44.X4+0x9a0] ;  /* 0x0009a0002c2d7984 */ /* 0x0022a20000004800 */
[----:B------:R-:W-:Y:S01]  /*4b50*/  BSSY B0, `(.L_x_12256) ;  /* 0x0000005000007945 */ /* 0x000fe20003800000 */
[----:B------:R-:W-:-:S02]  /*4b60*/  IADD3 R70, R59, 0x1a0, RZ ;  /* 0x000001a03b467810 */ /* 0x000fc40007ffe0ff */
[----:B------:R-:W-:Y:S01]  /*4b70*/  LEA.HI.SX32 R46, R46, R59, 0x1b ;  /* 0x0000003b2e2e7211 */ /* 0x000fe200078fdaff */
[----:B------:R-:W-:Y:S05]  /*4b80*/  @!P1 BRA `(.L_x_12257) ;  /* 0x0000001000009947 */ /* 0x000fea0003800000 */
[----:B--2---:R2:W-:Y:S02]  /*4b90*/  RED.E.ADD.F32.FTZ.RN.STRONG.GPU [R88.64+-0x280], R45 ;  /* 0xfffd802d5800798e */ /* 0x0045e4000c10e786 */
.L_x_12257:
[----:B------:R-:W-:Y:S05]  /*4ba0*/  BSYNC B0 ;  /* 0x0000000000007941 */ /* 0x000fea0003800000 */
.L_x_12256:
[----:B--2---:R2:W3:Y:S01]  /*4bb0*/  LDS R45, [R46.X4+0xa20] ;  /* 0x000a20002e2d7984 */ /* 0x0044e20000004800 */
[----:B------:R-:W-:Y:S01]  /*4bc0*/  BSSY B0, `(.L_x_12258) ;  /* 0x0000005000007945 */ /* 0x000fe20003800000 */
[----:B-1----:R-:W-:Y:S02]  /*4bd0*/  IADD3 R44, R59, 0x1c0, RZ ;  /* 0x000001c03b2c7810 */ /* 0x002fe40007ffe0ff */
[----:B------:R-:W-:Y:S01]  /*4be0*/  LEA.HI.SX32 R70, R70, R59, 0x1b ;  /* 0x0000003b46467211 */ /* 0x000fe200078fdaff */
[----:B------:R-:W-:Y:S05]  /*4bf0*/  @!P2 BRA `(.L_x_12259) ;  /* 0x000000100000a947 */ /* 0x000fea0003800000 */
[----:B---3--:R1:W-:Y:S02]  /*4c00*/  RED.E.ADD.F32.FTZ.RN.STRONG.GPU [R88.64+-0x200], R45 ;  /* 0xfffe002d5800798e */ /* 0x0083e4000c10e786 */
.L_x_12259:
[----:B------:R-:W-:Y:S05]  /*4c10*/  BSYNC B0 ;  /* 0x0000000000007941 */ /* 0x000fea0003800000 */
.L_x_12258:
[----:B-1-3--:R1:W3:Y:S01]  /*4c20*/  LDS R45, [R70.X4+0xaa0] ;  /* 0x000aa000462d7984 */ /* 0x00a2e20000004800 */
[----:B------:R-:W-:Y:S01]  /*4c30*/  BSSY B0, `(.L_x_12260) ;  /* 0x0000005000007945 */ /* 0x000fe20003800000 */
[----:B--2---:R-:W-:Y:S02]  /*4c40*/  IADD3 R46, R59, 0x1e0, RZ ;  /* 0x000001e03b2e7810 */ /* 0x004fe40007ffe0ff */
[----:B------:R-:W-:Y:S01]  /*4c50*/  LEA.HI.SX32 R44, R44, R59, 0x1b ;  /* 0x0000003b2c2c7211 */ /* 0x000fe200078fdaff */
[----:B------:R-:W-:Y:S05]  /*4c60*/  @!P3 BRA `(.L_x_12261) ;  /* 0x000000100000b947 */ /* 0x000fea0003800000 */
[----:B---3--:R2:W-:Y:S02]  /*4c70*/  RED.E.ADD.F32.FTZ.RN.STRONG.GPU [R88.64+-0x180], R45 ;  /* 0xfffe802d5800798e */ /* 0x0085e4000c10e786 */
.L_x_12261:
[----:B------:R-:W-:Y:S05]  /*4c80*/  BSYNC B0 ;  /* 0x0000000000007941 */ /* 0x000fea0003800000 */
.L_x_12260:
[----:B--23--:R2:W3:Y:S01]  /*4c90*/  LDS R45, [R44.X4+0xb20] ;  /* 0x000b20002c2d7984 */ /* 0x00c4e20000004800 */
[----:B------:R-:W-:Y:S01]  /*4ca0*/  BSSY B0, `(.L_x_12262) ;  /* 0x0000004000007945 */ /* 0x000fe20003800000 */
[----:B------:R-:W-:Y:S01]  /*4cb0*/  LEA.HI.SX32 R46, R46, R59, 0x1b ;  /* 0x0000003b2e2e7211 */ /* 0x000fe200078fdaff */
[----:B------:R-:W-:Y:S05]  /*4cc0*/  @!P4 BRA `(.L_x_12263) ;  /* 0x000000100000c947 */ /* 0x000fea0003800000 */
[----:B---3--:R3:W-:Y:S02]  /*4cd0*/  RED.E.ADD.F32.FTZ.RN.STRONG.GPU [R88.64+-0x100], R45 ;  /* 0xffff002d5800798e */ /* 0x0087e4000c10e786 */
.L_x_12263:
[----:B------:R-:W-:Y:S05]  /*4ce0*/  BSYNC B0 ;  /* 0x0000000000007941 */ /* 0x000fea0003800000 */
.L_x_12262:
[----:B---3--:R3:W4:Y:S01]  /*4cf0*/  LDS R45, [R46.X4+0xba0] ;  /* 0x000ba0002e2d7984 */ /* 0x0087220000004800 */
[----:B------:R-:W-:Y:S01]  /*4d00*/  BSSY B0, `(.L_x_12264) ;  /* 0x0000003000007945 */ /* 0x000fe20003800000 */
[----:B------:R-:W-:Y:S05]  /*4d10*/  @!P5 BRA `(.L_x_12265) ;  /* 0x000000100000d947 */ /* 0x000fea0003800000 */
[----:B----4-:R4:W-:Y:S02]  /*4d20*/  RED.E.ADD.F32.FTZ.RN.STRONG.GPU [R88.64+-0x80], R45 ;  /* 0xffff802d5800798e */ /* 0x0109e4000c10e786 */
.L_x_12265:
[----:B------:R-:W-:Y:S05]  /*4d30*/  BSYNC B0 ;  /* 0x0000000000007941 */ /* 0x000fea0003800000 */
.L_x_12264:
[----:B-1----:R-:W1:Y:S01]  /*4d40*/  SHFL.DOWN PT, R70, R105, 0x1, 0x1f ;  /* 0x08201f0069467f89 */ /* 0x002e6200000e0000 */
[----:B------:R-:W-:Y:S01]  /*4d50*/  ISETP.GT.AND P0, PT, R58, 0x1e, PT ;  /* 0x0000001e3a00780c */ /* 0x000fe20003f04270 */
[----:B------:R-:W-:Y:S01]  /*4d60*/  BSSY B0, `(.L_x_12266) ;  /* 0x0000087000007945 */ /* 0x000fe20003800000 */
[----:B----4-:R-:W-:Y:S01]  /*4d70*/  MOV R45, R105 ;  /* 0x00000069002d7202 */ /* 0x010fe20000000f00 */
[----:B------:R-:W4:Y:S01]  /*4d80*/  SHFL.DOWN PT, R107, R122, 0x1, 0x1f ;  /* 0x08201f007a6b7f89 */ /* 0x000f2200000e0000 */
[----:B---3--:R-:W-:Y:S01]  /*4d90*/  MOV R46, R122 ;  /* 0x0000007a002e7202 */ /* 0x008fe20000000f00 */
[----:B------:R-:W-:Y:S01]  /*4da0*/  FADD.FTZ R12, R103, R12 ;  /* 0x0000000c670c7221 */ /* 0x000fe20000010000 */
[----:B------:R-:W-:Y:S01]  /*4db0*/  MOV R47, R161 ;  /* 0x000000a1002f7202 */ /* 0x000fe20000000f00 */
[----:B------:R-:W3:Y:S01]  /*4dc0*/  SHFL.DOWN PT, R88, R161, 0x1, 0x1f ;  /* 0x08201f00a1587f89 */ /* 0x000ee200000e0000 */
[----:B--2---:R-:W-:Y:S01]  /*4dd0*/  MOV R44, R71 ;  /* 0x00000047002c7202 */ /* 0x004fe20000000f00 */
[----:B------:R-:W-:Y:S01]  /*4de0*/  FADD.FTZ R13, R106, R13 ;  /* 0x0000000d6a0d7221 */ /* 0x000fe20000010000 */
[----:B------:R-:W-:Y:S01]  /*4df0*/  ISETP.NE.AND P1, PT, R58, RZ, PT ;  /* 0x000000ff3a00720c */ /* 0x000fe20003f25270 */
[----:B------:R-:W2:Y:S01]  /*4e00*/  SHFL.DOWN PT, R89, R71, 0x1, 0x1f ;  /* 0x08201f0047597f89 */ /* 0x000ea200000e0000 */
[----:B------:R-:W-:Y:S01]  /*4e10*/  ISETP.NE.AND P2, PT, R59, RZ, PT ;  /* 0x000000ff3b00720c */ /* 0x000fe20003f45270 */
[----:B------:R-:W-:-:S02]  /*4e20*/  FADD.FTZ R14, R91, R14 ;  /* 0x0000000e5b0e7221 */ /* 0x000fc40000010000 */
[----:B------:R-:W-:Y:S02]  /*4e30*/  FADD.FTZ R15, R100, R15 ;  /* 0x0000000f640f7221 */ /* 0x000fe40000010000 */
[----:B------:R-:W-:Y:S02]  /*4e40*/  FADD.FTZ R16, R98, R16 ;  /* 0x0000001062107221 */ /* 0x000fe40000010000 */
[----:B------:R-:W-:Y:S02]  /*4e50*/  FADD.FTZ R17, R99, R17 ;  /* 0x0000001163117221 */ /* 0x000fe40000010000 */
[----:B------:R-:W-:Y:S02]  /*4e60*/  FADD.FTZ R18, R95, R18 ;  /* 0x000000125f127221 */ /* 0x000fe40000010000 */
[----:B-1----:R-:W-:Y:S02]  /*4e70*/  @!P0 FADD.FTZ R45, R45, R70 ;  /* 0x000000462d2d8221 */ /* 0x002fe40000010000 */
[----:B------:R-:W-:-:S02]  /*4e80*/  FADD.FTZ R19, R94, R19 ;  /* 0x000000135e137221 */ /* 0x000fc40000010000 */
[----:B----4-:R-:W-:Y:S01]  /*4e90*/  @!P0 FADD.FTZ R46, R46, R107 ;  /* 0x0000006b2e2e8221 */ /* 0x010fe20000010000 */
[----:B------:R-:W1:Y:S01]  /*4ea0*/  SHFL.DOWN PT, R70, R45, 0x2, 0x1f ;  /* 0x08401f002d467f89 */ /* 0x000e6200000e0000 */
[----:B---3--:R-:W-:Y:S02]  /*4eb0*/  @!P0 FADD.FTZ R47, R47, R88 ;  /* 0x000000582f2f8221 */ /* 0x008fe40000010000 */
[----:B--2---:R-:W-:-:S03]  /*4ec0*/  @!P0 FADD.FTZ R44, R44, R89 ;  /* 0x000000592c2c8221 */ /* 0x004fc60000010000 */
[----:B------:R-:W2:Y:S01]  /*4ed0*/  SHFL.DOWN PT, R88, R47, 0x2, 0x1f ;  /* 0x08401f002f587f89 */ /* 0x000ea200000e0000 */
[----:B------:R-:W-:-:S03]  /*4ee0*/  ISETP.GT.AND P0, PT, R58, 0x1d, PT ;  /* 0x0000001d3a00780c */ /* 0x000fc60003f04270 */
[----:B------:R-:W3:Y:S04]  /*4ef0*/  SHFL.DOWN PT, R89, R46, 0x2, 0x1f ;  /* 0x08401f002e597f89 */ /* 0x000ee800000e0000 */
[----:B------:R-:W4:Y:S06]  /*4f00*/  SHFL.DOWN PT, R71, R44, 0x2, 0x1f ;  /* 0x08401f002c477f89 */ /* 0x000f2c00000e0000 */
[----:B-1----:R-:W-:-:S02]  /*4f10*/  @!P0 FADD.FTZ R45, R45, R70 ;  /* 0x000000462d2d8221 */ /* 0x002fc40000010000 */
[----:B------:R-:W-:Y:S02]  /*4f20*/  FMUL.FTZ R70, R77, R119 ;  /* 0x000000774d467220 */ /* 0x000fe40000410000 */
[----:B--2---:R-:W-:Y:S02]  /*4f30*/  @!P0 FADD.FTZ R47, R47, R88 ;  /* 0x000000582f2f8221 */ /* 0x004fe40000010000 */
[----:B------:R-:W1:Y:S01]  /*4f40*/  SHFL.DOWN PT, R88, R45, 0x4, 0x1f ;  /* 0x08801f002d587f89 */ /* 0x000e6200000e0000 */
[----:B---3--:R-:W-:-:S03]  /*4f50*/  @!P0 FADD.FTZ R46, R46, R89 ;  /* 0x000000592e2e8221 */ /* 0x008fc60000010000 */
[----:B0-----:R-:W0:Y:S01]  /*4f60*/  SHFL.DOWN PT, R108, R47, 0x4, 0x1f ;  /* 0x08801f002f6c7f89 */ /* 0x001e2200000e0000 */
[----:B----4-:R-:W-:Y:S01]  /*4f70*/  @!P0 FADD.FTZ R44, R44, R71 ;  /* 0x000000472c2c8221 */ /* 0x010fe20000010000 */
[----:B------:R-:W-:Y:S02]  /*4f80*/  ISETP.GT.AND P0, PT, R58, 0x1b, PT ;  /* 0x0000001b3a00780c */ /* 0x000fe40003f04270 */
[----:B------:R-:W2:Y:S01]  /*4f90*/  SHFL.DOWN PT, R105, R46, 0x4, 0x1f ;  /* 0x08801f002e697f89 */ /* 0x000ea200000e0000 */
[-C--:B------:R-:W-:Y:S02]  /*4fa0*/  FFMA.FTZ R71, R76, R93.reuse, -R70 ;  /* 0x0000005d4c477223 */ /* 0x080fe40000010846 */
[C---:B------:R-:W-:Y:S01]  /*4fb0*/  FMUL.FTZ R93, R77.reuse, R93 ;  /* 0x0000005d4d5d7220 */ /* 0x040fe20000410000 */
[----:B------:R-:W3:Y:S01]  /*4fc0*/  SHFL.DOWN PT, R89, R44, 0x4, 0x1f ;  /* 0x08801f002c597f89 */ /* 0x000ee200000e0000 */
[----:B------:R-:W-:Y:S02]  /*4fd0*/  FMUL.FTZ R92, R92, R71 ;  /* 0x000000475c5c7220 */ /* 0x000fe40000410000 */
[----:B------:R-:W-:-:S02]  /*4fe0*/  FMUL.FTZ R71, R77, R118 ;  /* 0x000000764d477220 */ /* 0x000fc40000410000 */
[C---:B------:R-:W-:Y:S02]  /*4ff0*/  FFMA.FTZ R93, R76.reuse, R119, R93 ;  /* 0x000000774c5d7223 */ /* 0x040fe4000001005d */
[----:B------:R-:W-:Y:S02]  /*5000*/  FFMA.FTZ R70, R76, R102, -R71 ;  /* 0x000000664c467223 */ /* 0x000fe40000010847 */
[----:B------:R-:W-:Y:S02]  /*5010*/  FFMA.FTZ R92, R120, R93, R92 ;  /* 0x0000005d785c7223 */ /* 0x000fe4000001005c */
[----:B------:R-:W-:Y:S02]  /*5020*/  FMUL.FTZ R71, R49, R70 ;  /* 0x0000004631477220 */ /* 0x000fe40000410000 */
[----:B-1----:R-:W-:Y:S02]  /*5030*/  @!P0 FADD.FTZ R45, R45, R88 ;  /* 0x000000582d2d8221 */ /* 0x002fe40000010000 */
[----:B------:R-:W-:-:S02]  /*5040*/  FFMA.FTZ R92, R73, R119, R92 ;  /* 0x00000077495c7223 */ /* 0x000fc4000001005c */
[----:B0-----:R-:W-:Y:S01]  /*5050*/  @!P0 FADD.FTZ R47, R47, R108 ;  /* 0x0000006c2f2f8221 */ /* 0x001fe20000010000 */
[----:B------:R-:W0:Y:S01]  /*5060*/  SHFL.DOWN PT, R88, R45, 0x8, 0x1f ;  /* 0x09001f002d587f89 */ /* 0x000e2200000e0000 */
[C---:B------:R-:W-:Y:S02]  /*5070*/  FMUL.FTZ R49, R77.reuse, R102 ;  /* 0x000000664d317220 */ /* 0x040fe40000410000 */
[----:B--2---:R-:W-:Y:S01]  /*5080*/  @!P0 FADD.FTZ R46, R46, R105 ;  /* 0x000000692e2e8221 */ /* 0x004fe20000010000 */
[----:B------:R-:W1:Y:S01]  /*5090*/  SHFL.DOWN PT, R102, R47, 0x8, 0x1f ;  /* 0x09001f002f667f89 */ /* 0x000e6200000e0000 */
[----:B------:R-:W-:Y:S02]  /*50a0*/  FFMA.FTZ R70, R76, R118, R49 ;  /* 0x000000764c467223 */ /* 0x000fe40000010031 */
[----:B---3--:R-:W-:Y:S01]  /*50b0*/  @!P0 FADD.FTZ R44, R44, R89 ;  /* 0x000000592c2c8221 */ /* 0x008fe20000010000 */
[----:B------:R-:W-:Y:S01]  /*50c0*/  ISETP.GT.AND P0, PT, R58, 0x17, PT ;  /* 0x000000173a00780c */ /* 0x000fe20003f04270 */
[----:B------:R-:W2:Y:S01]  /*50d0*/  SHFL.DOWN PT, R89, R46, 0x8, 0x1f ;  /* 0x09001f002e597f89 */ /* 0x000ea200000e0000 */
[----:B------:R-:W-:-:S02]  /*50e0*/  FMUL.FTZ R49, R77, R125 ;  /* 0x0000007d4d317220 */ /* 0x000fc40000410000 */
[----:B------:R-:W-:Y:S01]  /*50f0*/  FFMA.FTZ R151, R151, R70, R71 ;  /* 0x0000004697977223 */ /* 0x000fe20000010047 */
[----:B------:R-:W3:Y:S01]  /*5100*/  SHFL.DOWN PT, R73, R44, 0x8, 0x1f ;  /* 0x09001f002c497f89 */ /* 0x000ee200000e0000 */
[CC--:B------:R-:W-:Y:S02]  /*5110*/  FFMA.FTZ R71, R76.reuse, R51.reuse, -R49 ;  /* 0x000000334c477223 */ /* 0x0c0fe40000010831 */
[C---:B------:R-:W-:Y:S02]  /*5120*/  FMUL.FTZ R49, R77.reuse, R132 ;  /* 0x000000844d317220 */ /* 0x040fe40000410000 */
[----:B------:R-:W-:Y:S02]  /*5130*/  FMUL.FTZ R51, R77, R51 ;  /* 0x000000334d337220 */ /* 0x000fe40000410000 */
[----:B------:R-:W-:Y:S02]  /*5140*/  FFMA.FTZ R70, R76, R90, -R49 ;  /* 0x0000005a4c467223 */ /* 0x000fe40000010831 */
[----:B------:R-:W-:-:S02]  /*5150*/  FMUL.FTZ R71, R116, R71 ;  /* 0x0000004774477220 */ /* 0x000fc40000410000 */
[----:B------:R-:W-:Y:S02]  /*5160*/  FMUL.FTZ R49, R77, R90 ;  /* 0x0000005a4d317220 */ /* 0x000fe40000410000 */
[----:B------:R-:W-:Y:S02]  /*5170*/  FFMA.FTZ R51, R76, R125, R51 ;  /* 0x0000007d4c337223 */ /* 0x000fe40000010033 */
[----:B0-----:R-:W-:Y:S02]  /*5180*/  @!P0 FADD.FTZ R45, R45, R88 ;  /* 0x000000582d2d8221 */ /* 0x001fe40000010000 */
[----:B-1----:R-:W-:Y:S02]  /*5190*/  @!P0 FADD.FTZ R47, R47, R102 ;  /* 0x000000662f2f8221 */ /* 0x002fe40000010000 */
[----:B------:R-:W-:Y:S02]  /*51a0*/  FMUL.FTZ R115, R115, R70 ;  /* 0x0000004673737220 */ /* 0x000fe40000410000 */
[----:B--2---:R-:W-:Y:S01]  /*51b0*/  @!P0 FADD.FTZ R46, R46, R89 ;  /* 0x000000592e2e8221 */ /* 0x004fe20000010000 */
[----:B------:R-:W-:Y:S01]  /*51c0*/  SHFL.DOWN PT, R88, R47, 0x10, 0x1f ;  /* 0x0a001f002f587f89 */ /* 0x000fe200000e0000 */
[----:B------:R-:W-:-:S02]  /*51d0*/  FFMA.FTZ R70, R76, R132, R49 ;  /* 0x000000844c467223 */ /* 0x000fc40000010031 */
[----:B---3--:R-:W-:Y:S01]  /*51e0*/  @!P0 FADD.FTZ R44, R44, R73 ;  /* 0x000000492c2c8221 */ /* 0x008fe20000010000 */
[----:B------:R-:W-:Y:S01]  /*51f0*/  ISETP.GT.AND P0, PT, R58, 0xf, PT ;  /* 0x0000000f3a00780c */ /* 0x000fe20003f04270 */
[----:B------:R-:W-:Y:S01]  /*5200*/  FFMA.FTZ R151, R72, R118, R151 ;  /* 0x0000007648977223 */ /* 0x000fe20000010097 */
[----:B------:R-:W-:Y:S01]  /*5210*/  SHFL.DOWN PT, R73, R46, 0x10, 0x1f ;  /* 0x0a001f002e497f89 */ /* 0x000fe200000e0000 */
[----:B------:R-:W-:Y:S02]  /*5220*/  FFMA.FTZ R104, R104, R51, R71 ;  /* 0x0000003368687223 */ /* 0x000fe40000010047 */
[----:B------:R-:W-:Y:S01]  /*5230*/  FMUL.FTZ R49, R77, R123 ;  /* 0x0000007b4d317220 */ /* 0x000fe20000410000 */
[----:B------:R-:W0:Y:S01]  /*5240*/  SHFL.DOWN PT, R72, R45, 0x10, 0x1f ;  /* 0x0a001f002d487f89 */ /* 0x000e2200000e0000 */
[----:B------:R-:W-:Y:S02]  /*5250*/  FFMA.FTZ R115, R101, R70, R115 ;  /* 0x0000004665737223 */ /* 0x000fe40000010073 */
[----:B------:R-:W-:Y:S01]  /*5260*/  FFMA.FTZ R70, R76, R121, -R49 ;  /* 0x000000794c467223 */ /* 0x000fe20000010831 */
[----:B------:R-:W1:Y:S01]  /*5270*/  SHFL.DOWN PT, R71, R44, 0x10, 0x1f ;  /* 0x0a001f002c477f89 */ /* 0x000e6200000e0000 */
[----:B------:R-:W-:-:S02]  /*5280*/  FMUL.FTZ R49, R77, R128 ;  /* 0x000000804d317220 */ /* 0x000fc40000410000 */
[C---:B------:R-:W-:Y:S02]  /*5290*/  FMUL.FTZ R51, R77.reuse, R131 ;  /* 0x000000834d337220 */ /* 0x040fe40000410000 */
[C---:B------:R-:W-:Y:S02]  /*52a0*/  FFMA.FTZ R49, R76.reuse, R129, -R49 ;  /* 0x000000814c317223 */ /* 0x040fe40000010831 */
[----:B------:R-:W-:Y:S02]  /*52b0*/  FFMA.FTZ R51, R76, R130, -R51 ;  /* 0x000000824c337223 */ /* 0x000fe40000010833 */
[----:B------:R-:W-:Y:S02]  /*52c0*/  FMUL.FTZ R50, R50, R49 ;  /* 0x0000003132327220 */ /* 0x000fe40000410000 */
[C---:B------:R-:W-:Y:S02]  /*52d0*/  FMUL.FTZ R49, R77.reuse, R127 ;  /* 0x0000007f4d317220 */ /* 0x040fe40000410000 */
[----:B------:R-:W-:-:S02]  /*52e0*/  FMUL.FTZ R121, R77, R121 ;  /* 0x000000794d797220 */ /* 0x000fc40000410000 */
[C---:B------:R-:W-:Y:S02]  /*52f0*/  FMUL.FTZ R130, R77.reuse, R130 ;  /* 0x000000824d827220 */ /* 0x040fe40000410000 */
[C---:B------:R-:W-:Y:S02]  /*5300*/  FMUL.FTZ R129, R77.reuse, R129 ;  /* 0x000000814d817220 */ /* 0x040fe40000410000 */
[-C--:B------:R-:W-:Y:S02]  /*5310*/  FMUL.FTZ R77, R77, R126.reuse ;  /* 0x0000007e4d4d7220 */ /* 0x080fe40000410000 */
[----:B------:R-:W-:Y:S02]  /*5320*/  FFMA.FTZ R49, R76, R126, -R49 ;  /* 0x0000007e4c317223 */ /* 0x000fe40000010831 */
[----:B------:R-:W-:Y:S02]  /*5330*/  FMUL.FTZ R97, R97, R70 ;  /* 0x0000004661617220 */ /* 0x000fe40000410000 */
        /* <DEDUP_REMOVED lines=41> */
.L_x_12267:
[----:B0-----:R-:W-:Y:S05]  /*55d0*/  BSYNC B0 ;  /* 0x0000000000007941 */ /* 0x001fea0003800000 */
.L_x_12266:
[----:B------:R-:W-:Y:S02]  /*55e0*/  IADD3 R2, R2, 0x1, RZ ;  /* 0x0000000102027810 */ /* 0x000fe40007ffe0ff */
[----:B------:R-:W-:-:S02]  /*55f0*/  IADD3 R3, P1, R3, 0x1, RZ ;  /* 0x0000000103037810 */ /* 0x000fc40007f3e0ff */
[----:B------:R-:W-:Y:S02]  /*5600*/  ISETP.GE.AND P0, PT, R2, c[0x0][0x16c], PT ;  /* 0x00005b0002007a0c */ /* 0x000fe40003f06270 */
[----:B------:R-:W-:-:S11]  /*5610*/  IADD3.X R0, RZ, R0, RZ, P1, !PT ;  /* 0x00000000ff007210 */ /* 0x000fd60000ffe4ff */
[----:B------:R-:W-:Y:S01]  /*5620*/  @P0 CALL.REL.NOINC `(.L_x_12221) ;  /* 0x0000001000000944 */ /* 0x000fe20003c00000 */
[----:B------:R-:W-:Y:S05]  /*5630*/  BRA `(.L_x_12268) ;  /* 0xffffb60000007947 */ /* 0x000fea000383ffff */
.L_x_12221:
[----:B------:R-:W-:Y:S01]  /*5640*/  BAR.SYNC.DEFER_BLOCKING 0x0 ;  /* 0x0000000000007b1d */ /* 0x000fe20000010000 */
[----:B------:R-:W-:Y:S01]  /*5650*/  F2FP.BF16.PACK_AB R23, R12, R13 ;  /* 0x0000000d0c17723e */ /* 0x000fe200000010ff */
[----:B------:R-:W-:Y:S01]  /*5660*/  IMAD R0, R64, c[0x0][0x2d8], RZ ;  /* 0x0000b60040007a24 */ /* 0x000fe200078e02ff */
[----:B------:R-:W-:Y:S02]  /*5670*/  F2FP.BF16.PACK_AB R22, R14, R15 ;  /* 0x0000000f0e16723e */ /* 0x000fe400000010ff */
[----:B------:R-:W-:Y:S01]  /*5680*/  F2FP.BF16.PACK_AB R21, R16, R17 ;  /* 0x000000111015723e */ /* 0x000fe200000010ff */
[----:B------:R-:W-:Y:S01]  /*5690*/  IMAD R13, R65, c[0x0][0x2dc], R0 ;  /* 0x0000b700410d7a24 */ /* 0x000fe200078e0200 */
[----:B------:R-:W-:Y:S01]  /*56a0*/  F2FP.BF16.PACK_AB R20, R18, R19 ;  /* 0x000000131214723e */ /* 0x000fe200000010ff */
[----:B------:R-:W-:Y:S01]  /*56b0*/  IMAD R0, R68, c[0x0][0x2e0], RZ ;  /* 0x0000b80044007a24 */ /* 0x000fe200078e02ff */
[----:B------:R-:W-:Y:S02]  /*56c0*/  IADD3 R26, R37, -0x1, RZ ;  /* 0xffffffff251a7810 */ /* 0x000fe40007ffe0ff */
[----:B------:R-:W-:-:S02]  /*56d0*/  IADD3 R39, P1, R39, -0x400, RZ ;  /* 0xfffffc0027277810 */ /* 0x000fc40007f3e0ff */
[----:B------:R-:W-:Y:S02]  /*56e0*/  SHF.L.U32 R24, R26, 0x8, RZ ;  /* 0x000000081a187819 */ /* 0x000fe400000006ff */
[----:B------:R-:W-:Y:S02]  /*56f0*/  IADD3 R52, P2, R52, -0x200, RZ ;  /* 0xfffffe0034347810 */ /* 0x000fe40007f5e0ff */
[--C-:B------:R-:W-:Y:S02]  /*5700*/  SHF.R.S32.HI R25, RZ, 0x1f, R24.reuse ;  /* 0x0000001fff197819 */ /* 0x100fe40000011418 */
[----:B------:R-:W-:Y:S02]  /*5710*/  IADD3 R56, P3, R56, -0x200, RZ ;  /* 0xfffffe0038387810 */ /* 0x000fe40007f7e0ff */
[----:B------:R-:W-:Y:S01]  /*5720*/  IADD3 R54, P4, R54, -0x200, RZ ;  /* 0xfffffe0036367810 */ /* 0x000fe20007f9e0ff */
[----:B------:R-:W-:Y:S01]  /*5730*/  IMAD.WIDE.U32 R2, R65, c[0x0][0x2d8], R24 ;  /* 0x0000b60041027a25 */ /* 0x000fe200078e0018 */
[----:B------:R-:W-:Y:S01]  /*5740*/  IADD3 R36, R36, 0x1, RZ ;  /* 0x0000000124247810 */ /* 0x000fe20007ffe0ff */
[----:B------:R0:W-:Y:S01]  /*5750*/  STS.128 [R58.X16], R20 ;  /* 0x000000143a007388 */ /* 0x0001e2000000cc00 */
[----:B------:R-:W-:-:S06]  /*5760*/  NOP ;  /* 0x0000000000007918 */ /* 0x000fcc0000000000 */
[----:B------:R-:W1:Y:S01]  /*5770*/  LDS.128 R16, [R58.X16] ;  /* 0x000000003a107984 */ /* 0x000e62000000cc00 */
[----:B------:R-:W-:Y:S01]  /*5780*/  IADD3 R3, R3, R13, RZ ;  /* 0x0000000d03037210 */ /* 0x000fe20007ffe0ff */
[----:B------:R-:W-:Y:S01]  /*5790*/  IMAD R13, R69, c[0x0][0x2e4], R0 ;  /* 0x0000b900450d7a24 */ /* 0x000fe200078e0200 */
[----:B------:R-:W-:Y:S01]  /*57a0*/  IADD3.X R38, R38, -0x1, RZ, P1, !PT ;  /* 0xffffffff26267810 */ /* 0x000fe20000ffe4ff */
[----:B------:R-:W-:Y:S01]  /*57b0*/  IMAD R0, R64, c[0x0][0x2f8], RZ ;  /* 0x0000be0040007a24 */ /* 0x000fe200078e02ff */
[----:B------:R-:W-:Y:S01]  /*57c0*/  IADD3.X R53, R53, -0x1, RZ, P2, !PT ;  /* 0xffffffff35357810 */ /* 0x000fe200017fe4ff */
[----:B------:R-:W-:Y:S01]  /*57d0*/  IMAD.WIDE.U32 R2, R69, c[0x0][0x2e0], R2 ;  /* 0x0000b80045027a25 */ /* 0x000fe200078e0002 */
[----:B------:R-:W-:Y:S02]  /*57e0*/  IADD3.X R57, R57, -0x1, RZ, P3, !PT ;  /* 0xffffffff39397810 */ /* 0x000fe40001ffe4ff */
[----:B0-----:R-:W-:Y:S01]  /*57f0*/  F2FP.BF16.PACK_AB R23, R11, R10 ;  /* 0x0000000a0b17723e */ /* 0x001fe200000010ff */
[----:B------:R-:W-:Y:S01]  /*5800*/  IMAD R27, R65, c[0x0][0x2fc], R0 ;  /* 0x0000bf00411b7a24 */ /* 0x000fe200078e0200 */
[----:B------:R-:W-:Y:S01]  /*5810*/  IADD3 R3, R3, R13, RZ ;  /* 0x0000000d03037210 */ /* 0x000fe20007ffe0ff */
[----:B------:R-:W-:Y:S01]  /*5820*/  IMAD.WIDE.U32 R24, R65, c[0x0][0x2f8], R24 ;  /* 0x0000be0041187a25 */ /* 0x000fe200078e0018 */
[----:B------:R-:W-:-:S02]  /*5830*/  LEA R12, P0, R2, c[0x0][0x330], 0x1 ;  /* 0x0000cc00020c7a11 */ /* 0x000fc400078008ff */
[----:B------:R-:W-:Y:S01]  /*5840*/  F2FP.BF16.PACK_AB R22, R9, R8 ;  /* 0x000000080916723e */ /* 0x000fe200000010ff */
[----:B------:R-:W-:Y:S01]  /*5850*/  IMAD R0, R68, c[0x0][0x300], RZ ;  /* 0x0000c00044007a24 */ /* 0x000fe200078e02ff */
[----:B------:R-:W-:Y:S02]  /*5860*/  LEA.HI.X R13, R2, c[0x0][0x334], R3, 0x1, P0 ;  /* 0x0000cd00020d7a11 */ /* 0x000fe400000f0c03 */
[----:B------:R-:W-:Y:S02]  /*5870*/  F2FP.BF16.PACK_AB R21, R7, R6 ;  /* 0x000000060715723e */ /* 0x000fe400000010ff */
[----:B------:R-:W-:Y:S01]  /*5880*/  F2FP.BF16.PACK_AB R20, R5, R4 ;  /* 0x000000040514723e */ /* 0x000fe200000010ff */
[----:B------:R-:W-:Y:S01]  /*5890*/  IMAD.WIDE R2, R59, 0x10, R12 ;  /* 0x000000103b027825 */ /* 0x000fe200078e020c */
[----:B------:R-:W-:Y:S02]  /*58a0*/  IADD3 R25, R25, R27, RZ ;  /* 0x0000001b19197210 */ /* 0x000fe40007ffe0ff */
[----:B------:R-:W-:Y:S01]  /*58b0*/  IADD3.X R55, R55, -0x1, RZ, P4, !PT ;  /* 0xffffffff37377810 */ /* 0x000fe200027fe4ff */
[----:B------:R-:W-:-:S04]  /*58c0*/  FADD.FTZ R4, R61, R4 ;  /* 0x000000043d047221 */ /* 0x000fc80000010000 */
        /* <DEDUP_REMOVED lines=23> */
.L_x_12219:
        /* <DEDUP_REMOVED lines=24> */
.L_x_12271:
[----:B0-----:R-:W-:Y:S05]  /*5bc0*/  BSYNC B0 ;  /* 0x0000000000007941 */ /* 0x001fea0003800000 */
.L_x_12270:
[----:B------:R-:W-:Y:S01]  /*5bd0*/  BSSY B0, `(.L_x_12272) ;  /* 0x0000018000007945 */ /* 0x000fe20003800000 */
[----:B------:R-:W-:Y:S05]  /*5be0*/  @!P0 BRA `(.L_x_12273) ;  /* 0x0000015000008947 */ /* 0x000fea0003800000 */
[----:B------:R-:W-:Y:S06]  /*5bf0*/  BAR.SYNC.DEFER_BLOCKING 0x0 ;  /* 0x0000000000007b1d */ /* 0x000fec0000010000 */
[----:B------:R-:W1:Y:S04]  /*5c00*/  SHFL.DOWN P0, R0, R61, 0x1, 0x1f ;  /* 0x08201f003d007f89 */ /* 0x000e680000000000 */
[----:B------:R-:W2:Y:S04]  /*5c10*/  S2R R6, SR_LANEID ;  /* 0x0000000000067919 */ /* 0x000ea80000000000 */
[----:B0-----:R-:W0:Y:S01]  /*5c20*/  S2R R15, SR_TID.X ;  /* 0x00000000000f7919 */ /* 0x001e220000002100 */
        /* <DEDUP_REMOVED lines=10> */
[----:B0-----:R-:W-:-:S04]  /*5cd0*/  ISETP.NE.AND P0, PT, R15, RZ, PT ;  /* 0x000000ff0f00720c */ /* 0x001fc80003f05270 */
[----:B------:R0:W-:Y:S04]  /*5ce0*/  @!P1 STS [0xc64], R4 ;  /* 0x000c6404ff009388 */ /* 0x0001e80000000800 */
[----:B------:R-:W-:Y:S06]  /*5cf0*/  BAR.SYNC.DEFER_BLOCKING 0x0 ;  /* 0x0000000000007b1d */ /* 0x000fec0000010000 */
[----:B------:R-:W-:Y:S05]  /*5d00*/  @P0 BRA `(.L_x_12274) ;  /* 0x0000004000000947 */ /* 0x000fea0003800000 */
[----:B0-----:R0:W-:Y:S01]  /*5d10*/  RED.E.ADD.F32.FTZ.RN.STRONG.GPU [R78.64], R4 ;  /* 0x000000044e00798e */ /* 0x0011e2000c10e786 */
[----:B------:R-:W-:Y:S01]  /*5d20*/  HFMA2.MMA R15, -RZ, RZ, 0, 0 ;  /* 0x00000000ff0f7435 */ /* 0x000fe200000001ff */
[----:B------:R-:W-:Y:S05]  /*5d30*/  BRA `(.L_x_12274) ;  /* 0x0000001000007947 */ /* 0x000fea0003800000 */
.L_x_12273:
[----:B0-----:R-:W0:Y:S02]  /*5d40*/  S2R R15, SR_TID.X ;  /* 0x00000000000f7919 */ /* 0x001e240000002100 */
.L_x_12274:
[----:B0-----:R-:W-:Y:S05]  /*5d50*/  BSYNC B0 ;  /* 0x0000000000007941 */ /* 0x001fea0003800000 */
.L_x_12272:
[----:B------:R-:W-:-:S13]  /*5d60*/  ISETP.GE.AND P0, PT, R15, c[0x0][0x16c], PT ;  /* 0x00005b000f007a0c */ /* 0x000fda0003f06270 */
        /* <DEDUP_REMOVED lines=9> */
.L_x_12275:
        /* <DEDUP_REMOVED lines=28> */
.L_x_12276:
        /* <DEDUP_REMOVED lines=12> */
.L_x_14740:


//--------------------- .text._Z25selective_scan_bwd_kernelI32Selective_Scan_bwd_kernel_traitsILi32ELi8ELb1ELb0ELb1ELb0ELb1EN3c108BFloat16ENS1_7complexIfEEEEv12SSMParamsBwd --------------------------
	.section	.text._Z25selective_scan_bwd_kernelI32Selective_Scan_bwd_kernel_traitsILi32ELi8ELb1ELb0ELb1ELb0ELb1EN3c108BFloat16ENS1_7complexIfEEEEv12SSMParamsBwd,"ax",@progbits
	.sectioninfo	@"SHI_REGISTERS=172"
	.align	128
        .global         _Z25selective_scan_bwd_kernelI32Selective_Scan_bwd_kernel_traitsILi32ELi8ELb1ELb0ELb1ELb0ELb1EN3c108BFloat16ENS1_7complexIfEEEEv12SSMParamsBwd
        .type           _Z25selective_scan_bwd_kernelI32Selective_Scan_bwd_kernel_traitsILi32ELi8ELb1ELb0ELb1ELb0ELb1EN3c108BFloat16ENS1_7complexIfEEEEv12SSMParamsBwd,@function
        .size           _Z25selective_scan_bwd_kernelI32Selective_Scan_bwd_kernel_traitsILi32ELi8ELb1ELb0ELb1ELb0ELb1EN3c108BFloat16ENS1_7complexIfEEEEv12SSMParamsBwd,(.L_x_14741 - _Z25selective_scan_bwd_kernelI32Selective_Scan_bwd_kernel_traitsILi32ELi8ELb1ELb0ELb1ELb0ELb1EN3c108BFloat16ENS1_7complexIfEEEEv12SSMParamsBwd)
        .other          _Z25selective_scan_bwd_kernelI32Selective_Scan_bwd_kernel_traitsILi32ELi8ELb1ELb0ELb1ELb0ELb1EN3c108BFloat16ENS1_7complexIfEEEEv12SSMParamsBwd,@"STO_CUDA_ENTRY STV_DEFAULT"
_Z25selective_scan_bwd_kernelI32Selective_Scan_bwd_kernel_traitsILi32ELi8ELb1ELb0ELb1ELb0ELb1EN3c108BFloat16ENS1_7complexIfEEEEv12SSMParamsBwd:
.text._Z25selective_scan_bwd_kernelI32Selective_Scan_bwd_kernel_traitsILi32ELi8ELb1ELb0ELb1ELb0ELb1EN3c108BFloat16ENS1_7complexIfEEEEv12SSMParamsBwd:
        /* <DEDUP_REMOVED lines=26> */
[----:B------:R-:W-:Y:S01]  /*01a0*/  HFMA2.MMA R51, -RZ, RZ, 0, 0 ;  /* 0x00000000ff337435 */ /* 0x000fe200000001ff */
[----:B0-----:R-:W-:Y:S01]  /*01b0*/  IABS R2, R0 ;  /* 0x0000000000027213 */ /* 0x001fe20000000000 */
[C---:B------:R-:W-:Y:S01]  /*01c0*/  IMAD R8, R36.reuse, c[0x0][0x1e0], RZ ;  /* 0x0000780024087a24 */ /* 0x040fe200078e02ff */
[----:B-1----:R-:W-:Y:S01]  /*01d0*/  HFMA2.MMA R6, -RZ, RZ, 0, 0 ;  /* 0x00000000ff067435 */ /* 0x002fe200000001ff */
[----:B------:R-:W-:Y:S01]  /*01e0*/  MOV R38, RZ ;  /* 0x000000ff00267202 */ /* 0x000fe20000000f00 */
[----:B----4-:R-:W-:-:S02]  /*01f0*/  IMAD R4, R36, c[0x0][0x1d0], RZ ;  /* 0x0000740024047a24 */ /* 0x010fc400078e02ff */
[----:B------:R-:W-:Y:S01]  /*0200*/  IMAD R9, R35, c[0x0][0x1e4], R8 ;  /* 0x0000790023097a24 */ /* 0x000fe200078e0208 */
[----:B------:R-:W-:Y:S02]  /*0210*/  LOP3.LUT R8, R0, c[0x0][0x178], RZ, 0x3c, !PT ;  /* 0x00005e0000087a12 */ /* 0x000fe400078e3cff */
[----:B---3--:R-:W-:Y:S02]  /*0220*/  IADD3 R10, RZ, -R7, RZ ;  /* 0x80000007ff0a7210 */ /* 0x008fe40007ffe0ff */
[----:B------:R-:W-:Y:S01]  /*0230*/  ISETP.GE.AND P2, PT, R8, RZ, PT ;  /* 0x000000ff0800720c */ /* 0x000fe20003f46270 */
[----:B------:R-:W-:Y:S02]  /*0240*/  IMAD R8, R36, c[0x0][0x278], RZ ;  /* 0x00009e0024087a24 */ /* 0x000fe400078e02ff */
[----:B------:R-:W-:Y:S02]  /*0250*/  IMAD R3, R10, R11, RZ ;  /* 0x0000000b0a037224 */ /* 0x000fe400078e02ff */
[----:B------:R-:W-:-:S02]  /*0260*/  IMAD R10, R36, c[0x0][0x1b0], RZ ;  /* 0x00006c00240a7a24 */ /* 0x000fc400078e02ff */
[----:B------:R-:W-:-:S04]  /*0270*/  IMAD.HI.U32 R7, R7, R3, R6 ;  /* 0x0000000307077227 */ /* 0x000fc800078e0006 */
[----:B------:R-:W-:Y:S02]  /*0280*/  IMAD R13, R35, c[0x0][0x27c], R8 ;  /* 0x00009f00230d7a24 */ /* 0x000fe400078e0208 */
[----:B------:R-:W-:-:S04]  /*0290*/  IMAD.HI.U32 R37, R7, R2, RZ ;  /* 0x0000000207257227 */ /* 0x000fc800078e00ff */
[----:B------:R-:W-:Y:S01]  /*02a0*/  IMAD R7, R35, c[0x0][0x1d4], R4 ;  /* 0x0000750023077a24 */ /* 0x000fe200078e0204 */
[----:B------:R-:W-:Y:S01]  /*02b0*/  IADD3 R3, -R37, RZ, RZ ;  /* 0x000000ff25037210 */ /* 0x000fe20007ffe1ff */
[----:B------:R-:W-:-:S04]  /*02c0*/  IMAD.WIDE.U32 R4, R35, c[0x0][0x1e0], RZ ;  /* 0x0000780023047a25 */ /* 0x000fc800078e00ff */
[----:B------:R-:W-:Y:S01]  /*02d0*/  IMAD R6, R11, R3, R2 ;  /* 0x000000030b067224 */ /* 0x000fe200078e0202 */
[----:B------:R-:W-:Y:S01]  /*02e0*/  IADD3 R5, R5, R9, RZ ;  /* 0x0000000905057210 */ /* 0x000fe20007ffe0ff */
[----:B------:R-:W-:-:S03]  /*02f0*/  IMAD.WIDE.U32 R2, R35, c[0x0][0x1d0], RZ ;  /* 0x0000740023027a25 */ /* 0x000fc600078e00ff */
[----:B------:R-:W-:Y:S01]  /*0300*/  ISETP.GT.U32.AND P1, PT, R11, R6, PT ;  /* 0x000000060b00720c */ /* 0x000fe20003f24070 */
[----:B------:R-:W-:Y:S01]  /*0310*/  IMAD R17, R35, c[0x0][0x1b4], R10 ;  /* 0x00006d0023117a24 */ /* 0x000fe200078e020a */
[----:B------:R-:W-:Y:S01]  /*0320*/  IADD3 R3, R3, R7, RZ ;  /* 0x0000000703037210 */ /* 0x000fe20007ffe0ff */
[C---:B------:R-:W-:Y:S02]  /*0330*/  IMAD R10, R0.reuse, c[0x0][0x1dc], R15 ;  /* 0x00007700000a7a24 */ /* 0x040fe400078e020f */
[----:B------:R-:W-:Y:S02]  /*0340*/  IMAD R15, R33, c[0x0][0x1e8], RZ ;  /* 0x00007a00210f7a24 */ /* 0x000fe400078e02ff */
[----:B------:R-:W-:-:S04]  /*0350*/  IMAD.WIDE.U32 R2, R0, c[0x0][0x1d8], R2 ;  /* 0x0000760000027a25 */ /* 0x000fc800078e0002 */
[----:B------:R-:W-:Y:S02]  /*0360*/  IMAD R15, R0, c[0x0][0x1ec], R15 ;  /* 0x00007b00000f7a24 */ /* 0x000fe400078e020f */
[-C--:B------:R-:W-:Y:S01]  /*0370*/  @!P1 IADD3 R6, R6, -R11.reuse, RZ ;  /* 0x8000000b06069210 */ /* 0x080fe20007ffe0ff */
[----:B------:R-:W-:Y:S01]  /*0380*/  IMAD.WIDE.U32 R8, R35, c[0x0][0x1b0], RZ ;  /* 0x00006c0023087a25 */ /* 0x000fe200078e00ff */
[----:B------:R-:W-:Y:S02]  /*0390*/  @!P1 IADD3 R37, R37, 0x1, RZ ;  /* 0x0000000125259810 */ /* 0x000fe40007ffe0ff */
[----:B------:R-:W-:Y:S01]  /*03a0*/  ISETP.GE.U32.AND P0, PT, R6, R11, PT ;  /* 0x0000000b0600720c */ /* 0x000fe20003f06070 */
[----:B------:R-:W-:Y:S01]  /*03b0*/  IMAD.WIDE.U32 R6, R35, c[0x0][0x278], RZ ;  /* 0x00009e0023067a25 */ /* 0x000fe200078e00ff */
[----:B------:R-:W-:Y:S02]  /*03c0*/  LEA R11, R12, 0xffffff00, 0x8 ;  /* 0xffffff000c0b7811 */ /* 0x000fe400078e40ff */
[----:B------:R-:W-:-:S02]  /*03d0*/  ISETP.NE.AND P1, PT, RZ, c[0x0][0x178], PT ;  /* 0x00005e00ff007a0c */ /* 0x000fc40003f25270 */
[----:B------:R-:W-:Y:S02]  /*03e0*/  IADD3 R7, R7, R13, RZ ;  /* 0x0000000d07077210 */ /* 0x000fe40007ffe0ff */
[----:B------:R-:W-:Y:S02]  /*03f0*/  SHF.R.S32.HI R13, RZ, 0x1f, R11 ;  /* 0x0000001fff0d7819 */ /* 0x000fe4000001140b */
[----:B------:R-:W-:Y:S02]  /*0400*/  IADD3 R43, P3, R11, R2, RZ ;  /* 0x000000020b2b7210 */ /* 0x000fe40007f7e0ff */
[----:B------:R-:W-:Y:S01]  /*0410*/  IADD3 R9, R9, R17, RZ ;  /* 0x0000001109097210 */ /* 0x000fe20007ffe0ff */
[----:B------:R-:W-:Y:S01]  /*0420*/  IMAD R17, R33, c[0x0][0x280], RZ ;  /* 0x0000a00021117a24 */ /* 0x000fe200078e02ff */
[----:B------:R-:W-:Y:S01]  /*0430*/  IADD3.X R10, R13, R3, R10, P3, !PT ;  /* 0x000000030d0a7210 */ /* 0x000fe20001ffe40a */
[----:B------:R-:W-:Y:S01]  /*0440*/  IMAD.WIDE.U32 R2, R0, c[0x0][0x1e8], R4 ;  /* 0x00007a0000027a25 */ /* 0x000fe200078e0004 */
[----:B------:R-:W-:-:S02]  /*0450*/  @P0 IADD3 R37, R37, 0x1, RZ ;  /* 0x0000000125250810 */ /* 0x000fc40007ffe0ff */
[----:B------:R-:W-:Y:S01]  /*0460*/  ISETP.GE.AND P3, PT, R12, 0x1, PT ;  /* 0x000000010c00780c */ /* 0x000fe20003f66270 */
[C---:B------:R-:W-:Y:S01]  /*0470*/  IMAD.WIDE.U32 R4, R0.reuse, c[0x0][0x280], R6 ;  /* 0x0000a00000047a25 */ /* 0x040fe200078e0006 */
[----:B------:R-:W-:Y:S02]  /*0480*/  IADD3 R45, P0, R11, R2, RZ ;  /* 0x000000020b2d7210 */ /* 0x000fe40007f1e0ff */
[----:B------:R-:W-:Y:S01]  /*0490*/  @!P2 IADD3 R37, -R37, RZ, RZ ;  /* 0x000000ff2525a210 */ /* 0x000fe20007ffe1ff */
[----:B------:R-:W-:Y:S01]  /*04a0*/  IMAD R17, R0, c[0x0][0x284], R17 ;  /* 0x0000a10000117a24 */ /* 0x000fe200078e0211 */
[----:B------:R-:W-:Y:S02]  /*04b0*/  IADD3.X R2, R13, R3, R15, P0, !PT ;  /* 0x000000030d027210 */ /* 0x000fe400007fe40f */
[----:B------:R-:W-:Y:S02]  /*04c0*/  LEA R42, P0, R43, c[0x0][0x240], 0x1 ;  /* 0x000090002b2a7a11 */ /* 0x000fe400078008ff */
[----:B------:R-:W-:-:S02]  /*04d0*/  @!P1 LOP3.LUT R37, RZ, c[0x0][0x178], RZ, 0x33, !PT ;  /* 0x00005e00ff259a12 */ /* 0x000fc400078e33ff */
[----:B------:R-:W-:Y:S02]  /*04e0*/  LEA.HI.X R43, R43, c[0x0][0x244], R10, 0x1, P0 ;  /* 0x000091002b2b7a11 */ /* 0x000fe400000f0c0a */
[----:B------:R-:W-:Y:S01]  /*04f0*/  ISETP.NE.U32.AND P0, PT, RZ, c[0x0][0x260], PT ;  /* 0x00009800ff007a0c */ /* 0x000fe20003f05070 */
[----:B------:R-:W-:Y:S01]  /*0500*/  IMAD.WIDE.U32 R8, R37, c[0x0][0x1c8], R8 ;  /* 0x0000720025087a25 */ /* 0x000fe200078e0008 */
[----:B------:R-:W-:Y:S02]  /*0510*/  IADD3 R11, P2, R11, R4, RZ ;  /* 0x000000040b0b7210 */ /* 0x000fe40007f5e0ff */
[----:B------:R-:W-:Y:S02]  /*0520*/  LEA R44, P1, R45, c[0x0][0x248], 0x1 ;  /* 0x000092002d2c7a11 */ /* 0x000fe400078208ff */
[----:B------:R-:W-:Y:S02]  /*0530*/  ISETP.NE.AND.EX P0, PT, RZ, c[0x0][0x264], PT, P0 ;  /* 0x00009900ff007a0c */ /* 0x000fe40003f05300 */
[----:B------:R-:W-:-:S02]  /*0540*/  SHF.R.S32.HI R155, RZ, 0x1f, R37 ;  /* 0x0000001fff9b7819 */ /* 0x000fc40000011425 */
        /* <DEDUP_REMOVED lines=16> */
[----:B------:R-:W-:Y:S02]  /*0650*/  @P0 MOV R21, 0x10 ;  /* 0x0000001000150802 */ /* 0x000fe40000000f00 */
[----:B------:R-:W-:-:S02]  /*0660*/  LEA.HI.X R47, R11, c[0x0][0x30c], R4, 0x1, P4 ;  /* 0x0000c3000b2f7a11 */ /* 0x000fc400020f0c04 */
[----:B------:R-:W-:Y:S01]  /*0670*/  LEA.HI.X.SX32 R3, R3, R8, 0x1, P5 ;  /* 0x0000000803037211 */ /* 0x000fe200028f0eff */
[----:B------:R-:W-:Y:S01]  /*0680*/  @P0 IMAD.WIDE R20, R2, R21, c[0x0][0x260] ;  /* 0x0000980002140625 */ /* 0x000fe200078e0215 */
[----:B------:R-:W-:Y:S01]  /*0690*/  LEA R41, P6, R48, c[0x0][0x230], 0x1 ;  /* 0x00008c0030297a11 */ /* 0x000fe200078c08ff */
[----:B------:R-:W-:Y:S01]  /*06a0*/  @!P0 CS2R R20, SRZ ;  /* 0x0000000000148805 */ /* 0x000fe2000001ff00 */
[C---:B------:R-:W-:Y:S02]  /*06b0*/  @P1 LEA R18, P4, R0.reuse, c[0x0][0x328], 0x2 ;  /* 0x0000ca0000121a11 */ /* 0x040fe400078810ff */
        /* <DEDUP_REMOVED lines=9> */
[----:B------:R-:W-:-:S03]  /*0750*/  MOV R51, RZ ;  /* 0x000000ff00337202 */ /* 0x000fc60000000f00 */
.L_x_12327:
[----:B------:R-:W-:Y:S01]  /*0760*/  BAR.SYNC.DEFER_BLOCKING 0x0 ;  /* 0x0000000000007b1d */ /* 0x000fe20000010000 */
[----:B0-----:R-:W-:-:S05]  /*0770*/  IMAD.WIDE R2, R39, 0x10, R42 ;  /* 0x0000001027027825 */ /* 0x001fca00078e022a */
[----:B------:R-:W2:Y:S01]  /*0780*/  LDG.E.128 R24, [R2.64] ;  /* 0x0000000602187981 */ /* 0x000ea2000c1e1d00 */
[----:B------:R-:W-:-:S03]  /*0790*/  IMAD.WIDE R12, R39, 0x10, R44 ;  /* 0x00000010270c7825 */ /* 0x000fc600078e022c */
[----:B-12---:R0:W-:Y:S01]  /*07a0*/  STS.128 [R40.X16], R24 ;  /* 0x0000001828007388 */ /* 0x0061e2000000cc00 */
[----:B------:R-:W-:-:S06]  /*07b0*/  NOP ;  /* 0x0000000000007918 */ /* 0x000fcc0000000000 */
[----:B------:R-:W-:Y:S04]  /*07c0*/  LDS.128 R4, [R40.X16] ;  /* 0x0000000028047984 */ /* 0x000fe8000000cc00 */
[----:B------:R-:W-:Y:S06]  /*07d0*/  BAR.SYNC.DEFER_BLOCKING 0x0 ;  /* 0x0000000000007b1d */ /* 0x000fec0000010000 */
[----:B------:R-:W2:Y:S01]  /*07e0*/  LDG.E.128 R28, [R12.64] ;  /* 0x000000060c1c7981 */ /* 0x000ea2000c1e1d00 */
[----:B------:R-:W-:Y:S01]  /*07f0*/  IMAD.WIDE R14, R39, 0x10, R46 ;  /* 0x00000010270e7825 */ /* 0x000fe200078e022e */
[----:B------:R-:W-:-:S02]  /*0800*/  IADD3 R50, -R49, c[0x0][0x174], RZ ;  /* 0x00005d0031327a10 */ /* 0x000fc40007ffe1ff */
[----:B--2---:R1:W-:Y:S01]  /*0810*/  STS.128 [R40.X16], R28 ;  /* 0x0000001c28007388 */ /* 0x0043e2000000cc00 */
[----:B------:R-:W-:-:S06]  /*0820*/  NOP ;  /* 0x0000000000007918 */ /* 0x000fcc0000000000 */
[----:B------:R-:W-:Y:S04]  /*0830*/  LDS.128 R8, [R40.X16] ;  /* 0x0000000028087984 */ /* 0x000fe8000000cc00 */
[----:B------:R-:W-:Y:S06]  /*0840*/  BAR.SYNC.DEFER_BLOCKING 0x0 ;  /* 0x0000000000007b1d */ /* 0x000fec0000010000 */
[----:B------:R-:W2:Y:S01]  /*0850*/  LDG.E.128 R52, [R14.64] ;  /* 0x000000060e347981 */ /* 0x000ea2000c1e1d00 */
[----:B------:R-:W-:Y:S01]  /*0860*/  LEA R2, R50, 0xffffff00, 0x8 ;  /* 0xffffff0032027811 */ /* 0x000fe200078e40ff */
[----:B------:R-:W-:-:S02]  /*0870*/  IMAD R22, R36, c[0x0][0x1f0], RZ ;  /* 0x00007c0024167a24 */ /* 0x000fc400078e02ff */
[----:B0-----:R-:W-:Y:S01]  /*0880*/  IMAD R25, R33, c[0x0][0x1f8], RZ ;  /* 0x00007e0021197a24 */ /* 0x001fe200078e02ff */
[----:B------:R-:W-:Y:S01]  /*0890*/  SHF.R.S32.HI R3, RZ, 0x1f, R2 ;  /* 0x0000001fff037819 */ /* 0x000fe20000011402 */
[C---:B------:R-:W-:Y:S02]  /*08a0*/  IMAD R23, R35.reuse, c[0x0][0x1f4], R22 ;  /* 0x00007d0023177a24 */ /* 0x040fe400078e0216 */
[----:B------:R-:W-:Y:S02]  /*08b0*/  IMAD R25, R0, c[0x0][0x1fc], R25 ;  /* 0x00007f0000197a24 */ /* 0x000fe400078e0219 */
[----:B------:R-:W-:-:S05]  /*08c0*/  IMAD.WIDE.U32 R12, R35, c[0x0][0x1f0], R2 ;  /* 0x00007c00230c7a25 */ /* 0x000fca00078e0002 */
[----:B------:R-:W-:-:S05]  /*08d0*/  IADD3 R13, R13, R23, RZ ;  /* 0x000000170d0d7210 */ /* 0x000fca0007ffe0ff */
[----:B------:R-:W-:-:S05]  /*08e0*/  IMAD.WIDE.U32 R12, R0, c[0x0][0x1f8], R12 ;  /* 0x00007e00000c7a25 */ /* 0x000fca00078e000c */
[----:B------:R-:W-:Y:S02]  /*08f0*/  IADD3 R13, R13, R25, RZ ;  /* 0x000000190d0d7210 */ /* 0x000fe40007ffe0ff */
[----:B------:R-:W-:-:S04]  /*0900*/  LEA R22, P0, R12, c[0x0][0x268], 0x1 ;  /* 0x00009a000c167a11 */ /* 0x000fc800078008ff */
[----:B------:R-:W-:-:S05]  /*0910*/  LEA.HI.X R23, R12, c[0x0][0x26c], R13, 0x1, P0 ;  /* 0x00009b000c177a11 */ /* 0x000fca00000f0c0d */
[----:B------:R-:W-:Y:S01]  /*0920*/  IMAD.WIDE R22, R39, 0x10, R22 ;  /* 0x0000001027167825 */ /* 0x000fe200078e0216 */
[----:B--2---:R0:W-:Y:S01]  /*0930*/  STS.128 [R40.X16], R52 ;  /* 0x0000003428007388 */ /* 0x0041e2000000cc00 */
[----:B------:R-:W-:-:S06]  /*0940*/  NOP ;  /* 0x0000000000007918 */ /* 0x000fcc0000000000 */
[----:B------:R-:W2:Y:S04]  /*0950*/  LDS.128 R12, [R40.X16] ;  /* 0x00000000280c7984 */ /* 0x000ea8000000cc00 */
[----:B------:R-:W-:Y:S06]  /*0960*/  BAR.SYNC.DEFER_BLOCKING 0x0 ;  /* 0x0000000000007b1d */ /* 0x000fec0000010000 */
[----:B-1----:R1:W3:Y:S01]  /*0970*/  LDG.E.128 R28, [R22.64] ;  /* 0x00000006161c7981 */ /* 0x0022e2000c1e1d00 */
        /* <DEDUP_REMOVED lines=8> */
[----:B------:R-:W-:-:S04]  /*0a00*/  LEA R26, P0, R24, c[0x0][0x258], 0x1 ;  /* 0x00009600181a7a11 */ /* 0x000fc800078008ff */
[----:B------:R-:W-:-:S05]  /*0a10*/  LEA.HI.X R27, R24, c[0x0][0x25c], R25, 0x1, P0 ;  /* 0x00009700181b7a11 */ /* 0x000fca00000f0c19 */
[----:B-1----:R-:W-:Y:S01]  /*0a20*/  IMAD.WIDE R22, R39, 0x10, R26 ;  /* 0x0000001027167825 */ /* 0x002fe200078e021a */
[----:B---3--:R-:W-:Y:S01]  /*0a30*/  STS.128 [R40.X16], R28 ;  /* 0x0000001c28007388 */ /* 0x008fe2000000cc00 */
[----:B------:R-:W-:-:S06]  /*0a40*/  NOP ;  /* 0x0000000000007918 */ /* 0x000fcc0000000000 */
[----:B------:R-:W1:Y:S04]  /*0a50*/  LDS.128 R24, [R40.X16] ;  /* 0x0000000028187984 */ /* 0x000e68000000cc00 */
[----:B------:R-:W-:Y:S06]  /*0a60*/  BAR.SYNC.DEFER_BLOCKING 0x0 ;  /* 0x0000000000007b1d */ /* 0x000fec0000010000 */
[----:B0-----:R0:W3:Y:S01]  /*0a70*/  LDG.E.128 R52, [R22.64] ;  /* 0x0000000616347981 */ /* 0x0010e2000c1e1d00 */
[----:B--2---:R-:W-:-:S02]  /*0a80*/  PRMT R63, RZ, 0x5410, R15 ;  /* 0x00005410ff3f7816 */ /* 0x004fc4000000000f */
        /* <DEDUP_REMOVED lines=10> */
[----:B------:R-:W1:Y:S01]  /*0b30*/  MUFU.EX2 R56, R56 ;  /* 0x0000003800387308 */ /* 0x000e620000000800 */
[--C-:B------:R-:W-:Y:S01]  /*0b40*/  PRMT R75, RZ, 0x5410, R27.reuse ;  /* 0x00005410ff4b7816 */ /* 0x100fe2000000001b */
[----:B0-----:R-:W-:Y:S01]  /*0b50*/  FMUL.FTZ R22, R64, -1.4426950216293334961 ;  /* 0xbfb8aa3b40167820 */ /* 0x001fe20000410000 */
[----:B------:R-:W-:Y:S01]  /*0b60*/  PRMT R77, RZ, 0x7610, R27 ;  /* 0x00007610ff4d7816 */ /* 0x000fe2000000001b */
[----:B------:R-:W-:-:S02]  /*0b70*/  FMUL.FTZ R23, R68, -1.4426950216293334961 ;  /* 0xbfb8aa3b44177820 */ /* 0x000fc40000410000 */
[----:B------:R-:W-:Y:S02]  /*0b80*/  FMUL.FTZ R59, R75, -1.4426950216293334961 ;  /* 0xbfb8aa3b4b3b7820 */ /* 0x000fe40000410000 */
[----:B------:R-:W0:Y:S01]  /*0b90*/  MUFU.EX2 R57, R24 ;  /* 0x0000001800397308 */ /* 0x000e220000000800 */
[----:B------:R-:W-:Y:S02]  /*0ba0*/  FMUL.FTZ R61, R77, -1.4426950216293334961 ;  /* 0xbfb8aa3b4d3d7820 */ /* 0x000fe40000410000 */
[----:B------:R-:W-:-:S05]  /*0bb0*/  FMUL.FTZ R58, R72, -1.4426950216293334961 ;  /* 0xbfb8aa3b483a7820 */ /* 0x000fca0000410000 */
[----:B------:R-:W2:Y:S01]  /*0bc0*/  MUFU.EX2 R28, R28 ;  /* 0x0000001c001c7308 */ /* 0x000ea20000000800 */
[----:B-1----:R-:W-:-:S07]  /*0bd0*/  FADD.FTZ R56, R56, 1 ;  /* 0x3f80000038387421 */ /* 0x002fce0000010000 */
[----:B------:R-:W1:Y:S01]  /*0be0*/  MUFU.RCP R56, R56 ;  /* 0x0000003800387308 */ /* 0x000e620000001000 */
[----:B0-----:R-:W-:-:S07]  /*0bf0*/  FADD.FTZ R57, R57, 1 ;  /* 0x3f80000039397421 */ /* 0x001fce0000010000 */
[----:B------:R0:W4:Y:S01]  /*0c00*/  MUFU.EX2 R30, R22 ;  /* 0x00000016001e7308 */ /* 0x0001220000000800 */
[----:B--2---:R-:W-:-:S07]  /*0c10*/  FADD.FTZ R28, R28, 1 ;  /* 0x3f8000001c1c7421 */ /* 0x004fce0000010000 */
[----:B------:R2:W-:Y:S01]  /*0c20*/  MUFU.EX2 R69, R59 ;  /* 0x0000003b00457308 */ /* 0x0005e20000000800 */
[----:B-1----:R-:W-:Y:S02]  /*0c30*/  FMUL.FTZ R67, R29, R56 ;  /* 0x000000381d437220 */ /* 0x002fe40000410000 */
[----:B0-----:R-:W-:-:S05]  /*0c40*/  IMAD R22, R36, c[0x0][0x2e8], RZ ;  /* 0x0000ba0024167a24 */ /* 0x001fca00078e02ff */
[----:B------:R0:W1:Y:S01]  /*0c50*/  MUFU.EX2 R79, R61 ;  /* 0x0000003d004f7308 */ /* 0x0000620000000800 */
[----:B--2---:R-:W-:Y:S02]  /*0c60*/  IMAD R59, R35, c[0x0][0x2ec], R22 ;  /* 0x0000bb00233b7a24 */ /* 0x004fe400078e0216 */
[----:B----4-:R-:W-:-:S05]  /*0c70*/  FADD.FTZ R30, R30, 1 ;  /* 0x3f8000001e1e7421 */ /* 0x010fca0000010000 */
[----:B------:R2:W4:Y:S01]  /*0c80*/  MUFU.EX2 R62, R23 ;  /* 0x00000017003e7308 */ /* 0x0005220000000800 */
[----:B0-----:R-:W-:-:S07]  /*0c90*/  PRMT R61, RZ, 0x7610, R14 ;  /* 0x00007610ff3d7816 */ /* 0x001fce000000000e */
[----:B------:R-:W0:Y:S01]  /*0ca0*/  MUFU.EX2 R66, R58 ;  /* 0x0000003a00427308 */ /* 0x000e220000000800 */
[----:B--2---:R-:W-:-:S04]  /*0cb0*/  IMAD.WIDE.U32 R22, R35, c[0x0][0x2e8], R2 ;  /* 0x0000ba0023167a25 */ /* 0x004fc800078e0002 */
[----:B-1----:R-:W-:Y:S01]  /*0cc0*/  FADD.FTZ R79, R79, 1 ;  /* 0x3f8000004f4f7421 */ /* 0x002fe20000010000 */
[----:B------:R-:W-:Y:S02]  /*0cd0*/  IADD3 R23, R23, R59, RZ ;  /* 0x0000003b17177210 */ /* 0x000fe40007ffe0ff */
[----:B------:R1:W2:Y:S01]  /*0ce0*/  MUFU.RCP R58, R57 ;  /* 0x00000039003a7308 */ /* 0x0002a20000001000 */
[----:B----4-:R-:W-:Y:S01]  /*0cf0*/  FADD.FTZ R62, R62, 1 ;  /* 0x3f8000003e3e7421 */ /* 0x010fe20000010000 */
[----:B------:R-:W-:Y:S01]  /*0d00*/  PRMT R59, RZ, 0x5410, R14 ;  /* 0x00005410ff3b7816 */ /* 0x000fe2000000000e */
[----:B------:R-:W-:Y:S02]  /*0d10*/  FADD.FTZ R14, -R56, 1 ;  /* 0x3f800000380e7421 */ /* 0x000fe40000010100 */
[----:B------:R-:W-:-:S03]  /*0d20*/  IMAD.WIDE.U32 R22, R0, c[0x0][0x2f0], R22 ;  /* 0x0000bc0000167a25 */ /* 0x000fc600078e0016 */
[----:B------:R-:W-:Y:S01]  /*0d30*/  MUFU.RCP R71, R30 ;  /* 0x0000001e00477308 */ /* 0x000fe20000001000 */
[----:B-1----:R-:W-:Y:S01]  /*0d40*/  PRMT R57, RZ, 0x7610, R13 ;  /* 0x00007610ff397816 */ /* 0x002fe2000000000d */
[----:B0-----:R-:W-:Y:S02]  /*0d50*/  FADD.FTZ R66, R66, 1 ;  /* 0x3f80000042427421 */ /* 0x001fe40000010000 */
[----:B------:R-:W-:-:S04]  /*0d60*/  FFMA.FTZ R14, R29, R14, 1 ;  /* 0x3f8000001d0e7423 */ /* 0x000fc8000001000e */
[----:B------:R-:W-:Y:S08]  /*0d70*/  MUFU.RCP R73, R62 ;  /* 0x0000003e00497308 */ /* 0x000ff00000001000 */
[----:B------:R-:W-:Y:S01]  /*0d80*/  MUFU.RCP R29, R66 ;  /* 0x00000042001d7308 */ /* 0x000fe20000001000 */
[----:B---3--:R0:W-:Y:S01]  /*0d90*/  STS.128 [R40.X16], R52 ;  /* 0x0000003428007388 */ /* 0x0081e2000000cc00 */
[----:B------:R-:W-:-:S06]  /*0da0*/  NOP ;  /* 0x0000000000007918 */ /* 0x000fcc0000000000 */
[----:B------:R-:W1:Y:S01]  /*0db0*/  LDS.128 R24, [R40.X16] ;  /* 0x0000000028187984 */ /* 0x000e62000000cc00 */
[----:B0-----:R0:W3:Y:S01]  /*0dc0*/  MUFU.RCP R53, R28 ;  /* 0x0000001c00357308 */ /* 0x0010e20000001000 */
[----:B------:R-:W-:Y:S02]  /*0dd0*/  MOV R52, c[0x0][0x16c] ;  /* 0x00005b0000347a02 */ /* 0x000fe40000000f00 */
[----:B------:R-:W-:Y:S02]  /*0de0*/  PRMT R55, RZ, 0x5410, R13 ;  /* 0x00005410ff377816 */ /* 0x000fe4000000000d */
[----:B------:R-:W-:Y:S02]  /*0df0*/  ISETP.GE.AND P1, PT, R52, 0x1, PT ;  /* 0x000000013400780c */ /* 0x000fe40003f26270 */
[----:B------:R-:W-:Y:S02]  /*0e00*/  PRMT R13, RZ, 0x5410, R4 ;  /* 0x00005410ff0d7816 */ /* 0x000fe40000000004 */
[----:B0-----:R-:W-:-:S02]  /*0e10*/  PRMT R28, RZ, 0x5410, R12 ;  /* 0x00005410ff1c7816 */ /* 0x001fc4000000000c */
[----:B------:R-:W-:-:S03]  /*0e20*/  PRMT R12, RZ, 0x7610, R12 ;  /* 0x00007610ff0c7816 */ /* 0x000fc6000000000c */
[----:B------:R-:W-:-:S04]  /*0e30*/  FMUL.FTZ R52, R28, R67 ;  /* 0x000000431c347220 */ /* 0x000fc80000410000 */
[----:B------:R-:W-:Y:S02]  /*0e40*/  FFMA.FTZ R84, R52, R13, R51 ;  /* 0x0000000d34547223 */ /* 0x000fe40000010033 */
[----:B------:R-:W-:Y:S02]  /*0e50*/  FADD.FTZ R51, R69, 1 ;  /* 0x3f80000045337421 */ /* 0x000fe40000010000 */
[----:B--2---:R-:W-:Y:S02]  /*0e60*/  FMUL.FTZ R69, R31, R58 ;  /* 0x0000003a1f457220 */ /* 0x004fe40000410000 */
[----:B------:R-:W0:Y:S01]  /*0e70*/  MUFU.RCP R76, R51 ;  /* 0x00000033004c7308 */ /* 0x000e220000001000 */
[--C-:B-1----:R-:W-:Y:S02]  /*0e80*/  PRMT R54, RZ, 0x7610, R24.reuse ;  /* 0x00007610ff367816 */ /* 0x102fe40000000018 */
        /* <DEDUP_REMOVED lines=9> */
[----:B------:R1:W2:Y:S01]  /*0f20*/  MUFU.RCP R58, R79 ;  /* 0x0000004f003a7308 */ /* 0x0002a20000001000 */
[----:B---3--:R-:W-:Y:S01]  /*0f30*/  FADD.FTZ R25, -R53, 1 ;  /* 0x3f80000035197421 */ /* 0x008fe20000010100 */
[--C-:B------:R-:W-:Y:S01]  /*0f40*/  PRMT R78, RZ, 0x5410, R27.reuse ;  /* 0x00005410ff4e7816 */ /* 0x100fe2000000001b */
[----:B------:R-:W-:Y:S01]  /*0f50*/  FMUL.FTZ R26, R55, R62 ;  /* 0x0000003e371a7220 */ /* 0x000fe20000410000 */
[----:B------:R-:W-:Y:S01]  /*0f60*/  PRMT R80, RZ, 0x7610, R27 ;  /* 0x00007610ff507816 */ /* 0x000fe2000000001b */
[----:B------:R-:W-:-:S02]  /*0f70*/  FMUL.FTZ R13, R56, R13 ;  /* 0x0000000d380d7220 */ /* 0x000fc40000410000 */
[----:B------:R-:W-:Y:S02]  /*0f80*/  FFMA.FTZ R25, R60, R25, 1 ;  /* 0x3f8000003c197423 */ /* 0x000fe40000010019 */
[----:B------:R-:W-:Y:S01]  /*0f90*/  FMUL.FTZ R26, R53, R26 ;  /* 0x0000001a351a7220 */ /* 0x000fe20000410000 */
[----:B-1----:R-:W-:Y:S01]  /*0fa0*/  PRMT R79, RZ, 0x7610, R11 ;  /* 0x00007610ff4f7816 */ /* 0x002fe2000000000b */
[----:B------:R-:W-:Y:S02]  /*0fb0*/  FADD.FTZ R27, -R71, 1 ;  /* 0x3f800000471b7421 */ /* 0x000fe40000010100 */
[----:B------:R-:W-:Y:S02]  /*0fc0*/  FMUL.FTZ R28, R57, R66 ;  /* 0x00000042391c7220 */ /* 0x000fe40000410000 */
[----:B------:R-:W-:Y:S02]  /*0fd0*/  FMUL.FTZ R13, R13, R14 ;  /* 0x0000000e0d0d7220 */ /* 0x000fe40000410000 */
[----:B------:R-:W-:-:S02]  /*0fe0*/  FMUL.FTZ R25, R26, R25 ;  /* 0x000000191a197220 */ /* 0x000fc40000410000 */
[----:B------:R-:W-:Y:S02]  /*0ff0*/  FFMA.FTZ R24, R31, R24, 1 ;  /* 0x3f8000001f187423 */ /* 0x000fe40000010018 */
[----:B------:R-:W-:Y:S02]  /*1000*/  FFMA.FTZ R27, R64, R27, 1 ;  /* 0x3f800000401b7423 */ /* 0x000fe4000001001b */
[----:B------:R-:W-:Y:S02]  /*1010*/  FMUL.FTZ R28, R71, R28 ;  /* 0x0000001c471c7220 */ /* 0x000fe40000410000 */
[----:B0-----:R-:W-:Y:S02]  /*1020*/  FADD.FTZ R14, -R76, 1 ;  /* 0x3f8000004c0e7421 */ /* 0x001fe40000010100 */
[----:B--2---:R-:W-:Y:S02]  /*1030*/  FADD.FTZ R26, -R58, 1 ;  /* 0x3f8000003a1a7421 */ /* 0x004fe40000010100 */
[----:B------:R-:W-:-:S02]  /*1040*/  FMUL.FTZ R24, R15, R24 ;  /* 0x000000180f187220 */ /* 0x000fc40000410000 */
[----:B------:R-:W-:Y:S02]  /*1050*/  FMUL.FTZ R28, R28, R27 ;  /* 0x0000001b1c1c7220 */ /* 0x000fe40000410000 */
[----:B------:R-:W-:Y:S01]  /*1060*/  FFMA.FTZ R56, R75, R14, 1 ;  /* 0x3f8000004b387423 */ /* 0x000fe2000001000e */
[----:B------:R-:W-:Y:S01]  /*1070*/  F2FP.BF16.PACK_AB R24, R24, R13 ;  /* 0x0000000d1818723e */ /* 0x000fe200000010ff */
[----:B------:R-:W-:Y:S01]  /*1080*/  FFMA.FTZ R82, R77, R26, 1 ;  /* 0x3f8000004d527423 */ /* 0x000fe2000001001a */
[----:B------:R-:W-:Y:S01]  /*1090*/  F2FP.BF16.PACK_AB R25, R28, R25 ;  /* 0x000000191c19723e */ /* 0x000fe200000010ff */
[----:B------:R-:W-:Y:S02]  /*10a0*/  FADD.FTZ R15, -R73, 1 ;  /* 0x3f800000490f7421 */ /* 0x000fe40000010100 */
[----:B------:R-:W-:Y:S02]  /*10b0*/  FADD.FTZ R27, -R29, 1 ;  /* 0x3f8000001d1b7421 */ /* 0x000fe40000010100 */
        /* <DEDUP_REMOVED lines=14> */
[----:B------:R-:W-:Y:S01]  /*11a0*/  F2FP.BF16.PACK_AB R26, R27, R14 ;  /* 0x0000000e1b1a723e */ /* 0x000fe200000010ff */
[----:B------:R-:W-:Y:S01]  /*11b0*/  FMUL.FTZ R60, R60, R53 ;  /* 0x000000353c3c7220 */ /* 0x000fe20000410000 */
[----:B------:R-:W-:Y:S01]  /*11c0*/  PRMT R51, RZ, 0x7610, R7 ;  /* 0x00007610ff337816 */ /* 0x000fe20000000007 */
[----:B------:R-:W-:Y:S01]  /*11d0*/  FMUL.FTZ R53, R12, R69 ;  /* 0x000000450c357220 */ /* 0x000fe20000410000 */
[----:B------:R-:W-:Y:S01]  /*11e0*/  F2FP.BF16.PACK_AB R27, R82, R31 ;  /* 0x0000001f521b723e */ /* 0x000fe200000010ff */
[----:B------:R-:W-:Y:S01]  /*11f0*/  BAR.SYNC.DEFER_BLOCKING 0x0 ;  /* 0x0000000000007b1d */ /* 0x000fe20000010000 */
[----:B------:R-:W-:Y:S01]  /*1200*/  PRMT R12, RZ, 0x7610, R4 ;  /* 0x00007610ff0c7816 */ /* 0x000fe20000000004 */
[----:B------:R-:W-:Y:S01]  /*1210*/  FMUL.FTZ R55, R55, R60 ;  /* 0x0000003c37377220 */ /* 0x000fe20000410000 */
[----:B------:R-:W-:Y:S01]  /*1220*/  PRMT R31, RZ, 0x7610, R9 ;  /* 0x00007610ff1f7816 */ /* 0x000fe20000000009 */
[----:B------:R-:W-:-:S02]  /*1230*/  FMUL.FTZ R72, R72, R29 ;  /* 0x0000001d48487220 */ /* 0x000fc40000410000 */
[----:B------:R-:W-:Y:S02]  /*1240*/  FFMA.FTZ R84, R53, R12, R84 ;  /* 0x0000000c35547223 */ /* 0x000fe40000010054 */
[----:B------:R-:W-:Y:S02]  /*1250*/  FMUL.FTZ R64, R64, R71 ;  /* 0x0000004740407220 */ /* 0x000fe40000410000 */
[----:B------:R-:W-:Y:S02]  /*1260*/  IMAD R29, R33, c[0x0][0x2f0], RZ ;  /* 0x0000bc00211d7a24 */ /* 0x000fe400078e02ff */
[----:B------:R-:W-:Y:S02]  /*1270*/  FMUL.FTZ R68, R68, R73 ;  /* 0x0000004944447220 */ /* 0x000fe40000410000 */
[----:B------:R-:W-:Y:S02]  /*1280*/  FMUL.FTZ R57, R57, R64 ;  /* 0x0000004039397220 */ /* 0x000fe40000410000 */
[----:B------:R-:W-:-:S02]  /*1290*/  IMAD R29, R0, c[0x0][0x2f4], R29 ;  /* 0x0000bd00001d7a24 */ /* 0x000fc400078e021d */
[----:B------:R-:W-:Y:S02]  /*12a0*/  FMUL.FTZ R59, R59, R68 ;  /* 0x000000443b3b7220 */ /* 0x000fe40000410000 */
[----:B------:R-:W-:Y:S01]  /*12b0*/  FMUL.FTZ R61, R61, R72 ;  /* 0x000000483d3d7220 */ /* 0x000fe20000410000 */
[----:B------:R-:W-:Y:S01]  /*12c0*/  IADD3 R23, R23, R29, RZ ;  /* 0x0000001d17177210 */ /* 0x000fe20007ffe0ff */
[----:B------:R-:W-:Y:S01]  /*12d0*/  FMUL.FTZ R76, R75, R76 ;  /* 0x0000004c4b4c7220 */ /* 0x000fe20000410000 */
[----:B------:R-:W-:Y:S01]  /*12e0*/  PRMT R29, RZ, 0x5410, R9 ;  /* 0x00005410ff1d7816 */ /* 0x000fe20000000009 */
[----:B------:R0:W-:Y:S01]  /*12f0*/  STS.128 [R40.X16], R24 ;  /* 0x0000001828007388 */ /* 0x0001e2000000cc00 */
[----:B------:R-:W-:-:S06]  /*1300*/  NOP ;  /* 0x0000000000007918 */ /* 0x000fcc0000000000 */
[----:B------:R-:W1:Y:S01]  /*1310*/  LDS.128 R12, [R40.X16] ;  /* 0x00000000280c7984 */ /* 0x000e62000000cc00 */
[----:B------:R-:W-:Y:S01]  /*1320*/  FMUL.FTZ R63, R63, R76 ;  /* 0x0000004c3f3f7220 */ /* 0x000fe20000410000 */
[--C-:B------:R-:W-:Y:S01]  /*1330*/  PRMT R75, RZ, 0x5410, R10.reuse ;  /* 0x00005410ff4b7816 */ /* 0x100fe2000000000a */
[----:B------:R-:W-:Y:S01]  /*1340*/  FMUL.FTZ R58, R77, R58 ;  /* 0x0000003a4d3a7220 */ /* 0x000fe20000410000 */
[----:B------:R-:W-:-:S03]  /*1350*/  PRMT R77, RZ, 0x7610, R10 ;  /* 0x00007610ff4d7816 */ /* 0x000fc6000000000a */
[----:B------:R-:W-:Y:S01]  /*1360*/  FMUL.FTZ R65, R65, R58 ;  /* 0x0000003a41417220 */ /* 0x000fe20000410000 */
[--C-:B0-----:R-:W-:Y:S02]  /*1370*/  PRMT R24, RZ, 0x5410, R5.reuse ;  /* 0x00005410ff187816 */ /* 0x101fe40000000005 */
[----:B------:R-:W-:Y:S02]  /*1380*/  PRMT R25, RZ, 0x5410, R6 ;  /* 0x00005410ff197816 */ /* 0x000fe40000000006 */
[----:B------:R-:W-:Y:S01]  /*1390*/  PRMT R27, RZ, 0x7610, R8 ;  /* 0x00007610ff1b7816 */ /* 0x000fe20000000008 */
[----:B------:R-:W-:Y:S01]  /*13a0*/  FFMA.FTZ R84, R55, R24, R84 ;  /* 0x0000001837547223 */ /* 0x000fe20000010054 */
[----:B------:R-:W-:-:S05]  /*13b0*/  PRMT R24, RZ, 0x7610, R5 ;  /* 0x00007610ff187816 */ /* 0x000fca0000000005 */
[----:B------:R-:W-:Y:S01]  /*13c0*/  FFMA.FTZ R84, R57, R24, R84 ;  /* 0x0000001839547223 */ /* 0x000fe20000010054 */
[----:B------:R-:W-:-:S03]  /*13d0*/  LEA R24, P0, R22, c[0x0][0x338], 0x1 ;  /* 0x0000ce0016187a11 */ /* 0x000fc600078008ff */
[----:B------:R-:W-:Y:S01]  /*13e0*/  FFMA.FTZ R84, R59, R25, R84 ;  /* 0x000000193b547223 */ /* 0x000fe20000010054 */
[----:B------:R-:W-:Y:S02]  /*13f0*/  LEA.HI.X R25, R22, c[0x0][0x33c], R23, 0x1, P0 ;  /* 0x0000cf0016197a11 */ /* 0x000fe400000f0c17 */
[----:B------:R-:W-:Y:S02]  /*1400*/  PRMT R22, RZ, 0x7610, R6 ;  /* 0x00007610ff167816 */ /* 0x000fe40000000006 */
[----:B------:R-:W-:Y:S02]  /*1410*/  PRMT R23, RZ, 0x5410, R7 ;  /* 0x00005410ff177816 */ /* 0x000fe40000000007 */
[----:B------:R-:W-:Y:S01]  /*1420*/  ISETP.NE.U32.AND P0, PT, RZ, c[0x0][0x270], PT ;  /* 0x00009c00ff007a0c */ /* 0x000fe20003f05070 */
[----:B------:R-:W-:-:S03]  /*1430*/  FFMA.FTZ R22, R61, R22, R84 ;  /* 0x000000163d167223 */ /* 0x000fc60000010054 */
[----:B------:R-:W-:Y:S01]  /*1440*/  ISETP.NE.AND.EX P0, PT, RZ, c[0x0][0x274], PT, P0 ;  /* 0x00009d00ff007a0c */ /* 0x000fe20003f05300 */
[----:B------:R-:W-:Y:S01]  /*1450*/  FFMA.FTZ R22, R63, R23, R22 ;  /* 0x000000173f167223 */ /* 0x000fe20000010016 */
[----:B------:R-:W-:Y:S01]  /*1460*/  PRMT R23, RZ, 0x5410, R8 ;  /* 0x00005410ff177816 */ /* 0x000fe20000000008 */
[----:B------:R-:W-:Y:S01]  /*1470*/  IMAD.WIDE R8, R39, 0x10, R24 ;  /* 0x0000001027087825 */ /* 0x000fe200078e0218 */
[----:B------:R-:W-:-:S03]  /*1480*/  PRMT R25, RZ, 0x5410, R11 ;  /* 0x00005410ff197816 */ /* 0x000fc6000000000b */
[----:B------:R-:W-:Y:S01]  /*1490*/  FFMA.FTZ R51, R65, R51, R22 ;  /* 0x0000003341337223 */ /* 0x000fe20000010016 */
[----:B-1----:R0:W-:Y:S05]  /*14a0*/  STG.E.128 [R8.64], R12 ;  /* 0x0000000c08007986 */ /* 0x0021ea000c101d06 */
[----:B------:R-:W-:Y:S05]  /*14b0*/  @!P0 BRA `(.L_x_12278) ;  /* 0x000001c000008947 */ /* 0x000fea0003800000 */
[----:B------:R-:W-:Y:S01]  /*14c0*/  BAR.SYNC.DEFER_BLOCKING 0x0 ;  /* 0x0000000000007b1d */ /* 0x000fe20000010000 */
[----:B------:R-:W-:Y:S02]  /*14d0*/  FMUL.FTZ R76, R76, R78 ;  /* 0x0000004e4c4c7220 */ /* 0x000fe40000410000 */
[----:B0-----:R-:W-:Y:S02]  /*14e0*/  FMUL.FTZ R13, R58, R80 ;  /* 0x000000503a0d7220 */ /* 0x001fe40000410000 */
[----:B------:R-:W-:-:S02]  /*14f0*/  FMUL.FTZ R30, R67, R30 ;  /* 0x0000001e431e7220 */ /* 0x000fc40000410000 */
[----:B------:R-:W-:Y:S01]  /*1500*/  FMUL.FTZ R60, R60, R62 ;  /* 0x0000003e3c3c7220 */ /* 0x000fe20000410000 */
[----:B------:R-:W-:Y:S01]  /*1510*/  F2FP.BF16.PACK_AB R15, R13, R76 ;  /* 0x0000004c0d0f723e */ /* 0x000fe200000010ff */
[----:B------:R-:W-:Y:S02]  /*1520*/  FMUL.FTZ R68, R68, R70 ;  /* 0x0000004644447220 */ /* 0x000fe40000410000 */
[----:B------:R-:W-:Y:S02]  /*1530*/  FMUL.FTZ R11, R72, R74 ;  /* 0x0000004a480b7220 */ /* 0x000fe40000410000 */
[----:B------:R-:W-:Y:S02]  /*1540*/  FMUL.FTZ R9, R64, R66 ;  /* 0x0000004240097220 */ /* 0x000fe40000410000 */
[----:B------:R-:W-:Y:S01]  /*1550*/  FMUL.FTZ R69, R69, R54 ;  /* 0x0000003645457220 */ /* 0x000fe20000410000 */
[----:B------:R-:W-:Y:S01]  /*1560*/  F2FP.BF16.PACK_AB R14, R11, R68 ;  /* 0x000000440b0e723e */ /* 0x000fe200000010ff */
[----:B------:R-:W-:Y:S01]  /*1570*/  IMAD R10, R36, c[0x0][0x210], RZ ;  /* 0x00008400240a7a24 */ /* 0x000fe200078e02ff */
[----:B------:R-:W-:Y:S01]  /*1580*/  F2FP.BF16.PACK_AB R13, R9, R60 ;  /* 0x0000003c090d723e */ /* 0x000fe200000010ff */
[----:B------:R-:W-:Y:S01]  /*1590*/  IMAD.WIDE.U32 R8, R35, c[0x0][0x210], R2 ;  /* 0x0000840023087a25 */ /* 0x000fe200078e0002 */
[----:B------:R-:W-:-:S03]  /*15a0*/  F2FP.BF16.PACK_AB R12, R69, R30 ;  /* 0x0000001e450c723e */ /* 0x000fc600000010ff */
[----:B------:R-:W-:Y:S02]  /*15b0*/  IMAD R11, R35, c[0x0][0x214], R10 ;  /* 0x00008500230b7a24 */ /* 0x000fe400078e020a */
[----:B------:R-:W-:Y:S01]  /*15c0*/  STS.128 [R40.X16], R12 ;  /* 0x0000000c28007388 */ /* 0x000fe2000000cc00 */
[----:B------:R-:W-:-:S06]  /*15d0*/  NOP ;  /* 0x0000000000007918 */ /* 0x000fcc0000000000 */
[----:B------:R-:W0:Y:S01]  /*15e0*/  LDS.128 R68, [R40.X16] ;  /* 0x0000000028447984 */ /* 0x000e22000000cc00 */
[----:B------:R-:W-:Y:S01]  /*15f0*/  IADD3 R9, R9, R11, RZ ;  /* 0x0000000b09097210 */ /* 0x000fe20007ffe0ff */
[----:B------:R-:W-:-:S04]  /*1600*/  IMAD R67, R33, c[0x0][0x218], RZ ;  /* 0x0000860021437a24 */ /* 0x000fc800078e02ff */
[C---:B------:R-:W-:Y:S02]  /*1610*/  IMAD R67, R0.reuse, c[0x0][0x21c], R67 ;  /* 0x0000870000437a24 */ /* 0x040fe400078e0243 */
[----:B------:R-:W-:-:S05]  /*1620*/  IMAD.WIDE.U32 R8, R0, c[0x0][0x218], R8 ;  /* 0x0000860000087a25 */ /* 0x000fca00078e0008 */
[----:B------:R-:W-:Y:S02]  /*1630*/  IADD3 R9, R9, R67, RZ ;  /* 0x0000004309097210 */ /* 0x000fe40007ffe0ff */
[----:B------:R-:W-:-:S04]  /*1640*/  LEA R10, P0, R8, c[0x0][0x270], 0x1 ;  /* 0x00009c00080a7a11 */ /* 0x000fc800078008ff */
[----:B------:R-:W-:-:S05]  /*1650*/  LEA.HI.X R11, R8, c[0x0][0x274], R9, 0x1, P0 ;  /* 0x00009d00080b7a11 */ /* 0x000fca00000f0c09 */
[----:B------:R-:W-:-:S05]  /*1660*/  IMAD.WIDE R8, R39, 0x10, R10 ;  /* 0x0000001027087825 */ /* 0x000fca00078e020a */
[----:B0-----:R0:W-:Y:S02]  /*1670*/  STG.E.128 [R8.64], R68 ;  /* 0x0000004408007986 */ /* 0x0011e4000c101d06 */
.L_x_12278:
[----:B------:R-:W-:Y:S01]  /*1680*/  BAR.SYNC.DEFER_BLOCKING 0x0 ;  /* 0x0000000000007b1d */ /* 0x000fe20000010000 */
[----:B------:R-:W-:Y:S01]  /*1690*/  HFMA2.MMA R67, -RZ, RZ, 0, 0 ;  /* 0x00000000ff437435 */ /* 0x000fe200000001ff */
[--C-:B0----5:R-:W-:Y:S01]  /*16a0*/  FADD.FTZ R70, R75, R34.reuse ;  /* 0x000000224b467221 */ /* 0x121fe20000010000 */
[----:B------:R-:W-:Y:S01]  /*16b0*/  HFMA2.MMA R56, -RZ, RZ, 0, 0 ;  /* 0x00000000ff387435 */ /* 0x000fe200000001ff */
[--C-:B------:R-:W-:Y:S01]  /*16c0*/  FADD.FTZ R72, R77, R34.reuse ;  /* 0x000000224d487221 */ /* 0x100fe20000010000 */
[----:B------:R-:W-:Y:S01]  /*16d0*/  HFMA2.MMA R58, -RZ, RZ, 0, 0 ;  /* 0x00000000ff3a7435 */ /* 0x000fe200000001ff */
[--C-:B------:R-:W-:Y:S01]  /*16e0*/  FADD.FTZ R76, R79, R34.reuse ;  /* 0x000000224f4c7221 */ /* 0x100fe20000010000 */
        /* <DEDUP_REMOVED lines=19> */
[----:B------:R-:W-:Y:S02]  /*1820*/  MOV R83, RZ ;  /* 0x000000ff00537202 */ /* 0x000fe40000000f00 */
[----:B------:R-:W-:Y:S02]  /*1830*/  MOV R67, RZ ;  /* 0x000000ff00437202 */ /* 0x000fe40000000f00 */
[----:B------:R-:W-:Y:S02]  /*1840*/  MOV R85, RZ ;  /* 0x000000ff00557202 */ /* 0x000fe40000000f00 */
[----:B------:R-:W-:-:S02]  /*1850*/  MOV R86, RZ ;  /* 0x000000ff00567202 */ /* 0x000fc40000000f00 */
.L_x_12326:
        /* <DEDUP_REMOVED lines=13> */
[----:B------:R-:W-:-:S04]  /*1930*/  IMAD.WIDE.U32 R8, R83, c[0x0][0x1c0], RZ ;  /* 0x0000700053087a25 */ /* 0x000fc800078e00ff */
[----:B------:R-:W-:Y:S01]  /*1940*/  IMAD R11, R83, c[0x0][0x1c4], R10 ;  /* 0x00007100530b7a24 */ /* 0x000fe200078e020a */
[----:B------:R-:W-:Y:S02]  /*1950*/  LEA R24, P0, R8, R41, 0x1 ;  /* 0x0000002908187211 */ /* 0x000fe400078008ff */
[----:B------:R-:W-:Y:S02]  /*1960*/  LOP3.LUT R10, R39, 0xffffffe0, RZ, 0xc0, !PT ;  /* 0xffffffe0270a7812 */ /* 0x000fe400078ec0ff */
[----:B------:R-:W-:-:S04]  /*1970*/  IADD3 R9, R9, R11, RZ ;  /* 0x0000000b09097210 */ /* 0x000fc80007ffe0ff */
[----:B------:R-:W-:Y:S02]  /*1980*/  LEA.HI.X R25, R8, R48, R9, 0x1, P0 ;  /* 0x0000003008197211 */ /* 0x000fe400000f0c09 */
[----:B------:R-:W-:-:S05]  /*1990*/  IADD3 R9, R10, R39, RZ ;  /* 0x000000270a097210 */ /* 0x000fca0007ffe0ff */
[----:B------:R-:W-:-:S05]  /*19a0*/  IMAD.WIDE R24, R9, 0x10, R24 ;  /* 0x0000001009187825 */ /* 0x000fca00078e0218 */
[----:B------:R0:W3:Y:S04]  /*19b0*/  LDG.E.128 R8, [R24.64] ;  /* 0x0000000618087981 */ /* 0x0000e8000c1e1d00 */
[----:B------:R0:W4:Y:S01]  /*19c0*/  LDG.E.128 R12, [R24.64+0x200] ;  /* 0x00020006180c7981 */ /* 0x000122000c1e1d00 */
[----:B------:R-:W-:Y:S01]  /*19d0*/  IMAD R29, R33, c[0x0][0x198], RZ ;  /* 0x00006600211d7a24 */ /* 0x000fe200078e02ff */
[C---:B------:R-:W-:Y:S01]  /*19e0*/  ISETP.NE.AND P2, PT, R39.reuse, RZ, PT ;  /* 0x000000ff2700720c */ /* 0x040fe20003f45270 */
[C---:B------:R-:W-:Y:S01]  /*19f0*/  IMAD.WIDE.U32 R26, R0.reuse, c[0x0][0x198], RZ ;  /* 0x00006600001a7a25 */ /* 0x040fe200078e00ff */
[C---:B------:R-:W-:Y:S02]  /*1a00*/  IADD3 R90, R39.reuse, 0x200, RZ ;  /* 0x00000200275a7810 */ /* 0x040fe40007ffe0ff */
[----:B------:R-:W-:Y:S01]  /*1a10*/  LOP3.LUT P0, RZ, R39, 0x1f, RZ, 0xc0, !PT ;  /* 0x0000001f27ff7812 */ /* 0x000fe2000780c0ff */
[----:B------:R-:W-:-:S02]  /*1a20*/  IMAD R91, R0, c[0x0][0x19c], R29 ;  /* 0x00006700005b7a24 */ /* 0x000fc400078e021d */
[----:B------:R-:W-:Y:S01]  /*1a30*/  IMAD R88, R87, c[0x0][0x1a0], RZ ;  /* 0x0000680057587a24 */ /* 0x000fe200078e02ff */
[----:B------:R-:W-:Y:S02]  /*1a40*/  ISETP.LT.OR P1, PT, R50, 0x2, P0 ;  /* 0x000000023200780c */ /* 0x000fe40000721670 */
[----:B------:R-:W-:Y:S01]  /*1a50*/  IADD3 R27, R27, R91, RZ ;  /* 0x0000005b1b1b7210 */ /* 0x000fe20007ffe0ff */
[----:B------:R-:W-:Y:S01]  /*1a60*/  IMAD R93, R83, c[0x0][0x1a4], R88 ;  /* 0x00006900535d7a24 */ /* 0x000fe200078e0258 */
[----:B------:R-:W-:Y:S01]  /*1a70*/  BSSY B0, `(.L_x_12280) ;  /* 0x00000b5000007945 */ /* 0x000fe20003800000 */
[----:B--2---:R-:W-:Y:S02]  /*1a80*/  FMUL.FTZ R89, R22, 1.4426950216293334961 ;  /* 0x3fb8aa3b16597820 */ /* 0x004fe40000410000 */
[C---:B------:R-:W-:Y:S02]  /*1a90*/  FMUL.FTZ R28, R62.reuse, R23 ;  /* 0x000000173e1c7220 */ /* 0x040fe40000410000 */
[----:B------:R-:W-:-:S02]  /*1aa0*/  FMUL.FTZ R29, R62, R89 ;  /* 0x000000593e1d7220 */ /* 0x000fc40000410000 */
[----:B------:R-:W-:Y:S01]  /*1ab0*/  FMUL.RZ R91, R28, 0.15915493667125701904 ;  /* 0x3e22f9831c5b7820 */ /* 0x000fe2000040c000 */
[----:B------:R-:W-:Y:S01]  /*1ac0*/  IADD3 R28, R50, -0x1, RZ ;  /* 0xffffffff321c7810 */ /* 0x000fe20007ffe0ff */
[----:B------:R1:W-:Y:S03]  /*1ad0*/  MUFU.EX2 R31, R29 ;  /* 0x0000001d001f7308 */ /* 0x0003e60000000800 */
[----:B0-----:R-:W-:-:S05]  /*1ae0*/  LEA.HI R24, R28, R28, RZ, 0x1 ;  /* 0x0000001c1c187211 */ /* 0x001fca00078f08ff */
[----:B------:R-:W0:Y:S01]  /*1af0*/  MUFU.COS R30, R91 ;  /* 0x0000005b001e7308 */ /* 0x000e220000000000 */
[----:B-1----:R-:W-:Y:S01]  /*1b00*/  LOP3.LUT R29, R24, 0xfffffe, RZ, 0xc0, !PT ;  /* 0x00fffffe181d7812 */ /* 0x002fe200078ec0ff */
[----:B------:R-:W-:-:S03]  /*1b10*/  IMAD.WIDE.U32 R24, R83, c[0x0][0x1a0], R26 ;  /* 0x0000680053187a25 */ /* 0x000fc600078e001a */
[----:B------:R-:W-:Y:S02]  /*1b20*/  IADD3 R26, R28, -R29, RZ ;  /* 0x8000001d1c1a7210 */ /* 0x000fe40007ffe0ff */
[----:B------:R-:W-:Y:S01]  /*1b30*/  IADD3 R25, R25, R93, RZ ;  /* 0x0000005d19197210 */ /* 0x000fe20007ffe0ff */
[----:B------:R-:W1:Y:S01]  /*1b40*/  MUFU.SIN R88, R91 ;  /* 0x0000005b00587308 */ /* 0x000e620000000400 */
[----:B------:R-:W-:Y:S01]  /*1b50*/  LEA R28, P3, R24, c[0x0][0x228], 0x3 ;  /* 0x00008a00181c7a11 */ /* 0x000fe200078618ff */
[----:B---3--:R-:W-:Y:S01]  /*1b60*/  STS.128 [R40.X16], R8 ;  /* 0x0000000828007388 */ /* 0x008fe2000000cc00 */
[----:B------:R-:W-:Y:S02]  /*1b70*/  @!P2 LEA R90, R26, R83, 0x8 ;  /* 0x000000531a5aa211 */ /* 0x000fe400078e40ff */
[----:B------:R-:W-:Y:S01]  /*1b80*/  LEA.HI.X R29, R24, c[0x0][0x22c], R25, 0x3, P3 ;  /* 0x00008b00181d7a11 */ /* 0x000fe200018f1c19 */
[----:B----4-:R-:W-:Y:S01]  /*1b90*/  STS.128 [R40.X16+0x200], R12 ;  /* 0x0002000c28007388 */ /* 0x010fe2000000cc00 */
[----:B------:R-:W-:Y:S01]  /*1ba0*/  SHF.L.U32 R94, R90, 0x3, RZ ;  /* 0x000000035a5e7819 */ /* 0x000fe200000006ff */
[----:B0-----:R-:W-:Y:S01]  /*1bb0*/  FMUL.FTZ R30, R31, R30 ;  /* 0x0000001e1f1e7220 */ /* 0x001fe20000410000 */
[----:B------:R-:W-:-:S02]  /*1bc0*/  @!P1 IADD3 R24, R50, -0x2, RZ ;  /* 0xfffffffe32189810 */ /* 0x000fc40007ffe0ff */
[----:B------:R-:W5:Y:S03]  /*1bd0*/  LDG.E.64 R28, [R28.64] ;  /* 0x000000061c1c7981 */ /* 0x000f66000c1e1b00 */
[----:B------:R-:W-:Y:S02]  /*1be0*/  @!P1 IMAD R27, R24, c[0x0][0x16c], R83 ;  /* 0x00005b00181b9a24 */ /* 0x000fe400078e0253 */
[----:B-1----:R-:W-:Y:S01]  /*1bf0*/  FMUL.FTZ R31, R31, R88 ;  /* 0x000000581f1f7220 */ /* 0x002fe20000410000 */
[----:B------:R-:W-:Y:S01]  /*1c00*/  SHF.L.U32 R88, R40, 0x5, RZ ;  /* 0x0000000528587819 */ /* 0x000fe200000006ff */
[----:B------:R-:W-:-:S06]  /*1c10*/  NOP ;  /* 0x0000000000007918 */ /* 0x000fcc0000000000 */
[----:B------:R-:W0:Y:S01]  /*1c20*/  LDS.128 R8, [R88] ;  /* 0x0000000058087984 */ /* 0x000e220000000c00 */
[----:B------:R-:W-:Y:S01]  /*1c30*/  CS2R R24, SRZ ;  /* 0x0000000000187805 */ /* 0x000fe2000001ff00 */
[----:B------:R-:W-:Y:S02]  /*1c40*/  @!P1 IMAD.WIDE R26, R27, 0x10, R20 ;  /* 0x000000101b1a9825 */ /* 0x000fe400078e0214 */
[----:B------:R1:W2:Y:S04]  /*1c50*/  LDS.128 R12, [R88+0x10] ;  /* 0x00001000580c7984 */ /* 0x0002a80000000c00 */
[----:B------:R3:W-:Y:S04]  /*1c60*/  STS.64 [R94+0x10b0], R30 ;  /* 0x0010b01e5e007388 */ /* 0x0007e80000000a00 */
[----:B------:R-:W-:Y:S01]  /*1c70*/  BAR.SYNC.DEFER_BLOCKING 0x0 ;  /* 0x0000000000007b1d */ /* 0x000fe20000010000 */
[----:B------:R-:W-:-:S02]  /*1c80*/  FMUL.FTZ R90, R64, R23 ;  /* 0x00000017405a7220 */ /* 0x000fc40000410000 */
[----:B------:R-:W-:Y:S02]  /*1c90*/  FMUL.FTZ R92, R66, R23 ;  /* 0x00000017425c7220 */ /* 0x000fe40000410000 */
[----:B------:R-:W-:Y:S02]  /*1ca0*/  FMUL.RZ R96, R90, 0.15915493667125701904 ;  /* 0x3e22f9835a607820 */ /* 0x000fe4000040c000 */
[----:B------:R-:W-:Y:S02]  /*1cb0*/  FMUL.FTZ R90, R64, R89 ;  /* 0x00000059405a7220 */ /* 0x000fe40000410000 */
[-C--:B-1----:R-:W-:Y:S01]  /*1cc0*/  FMUL.FTZ R88, R70, R23.reuse ;  /* 0x0000001746587220 */ /* 0x082fe20000410000 */
[----:B------:R-:W-:Y:S01]  /*1cd0*/  MUFU.COS R93, R96 ;  /* 0x00000060005d7308 */ /* 0x000fe20000000000 */
[----:B------:R-:W-:Y:S02]  /*1ce0*/  FMUL.RZ R92, R92, 0.15915493667125701904 ;  /* 0x3e22f9835c5c7820 */ /* 0x000fe4000040c000 */
[----:B------:R-:W-:Y:S01]  /*1cf0*/  FMUL.RZ R103, R88, 0.15915493667125701904 ;  /* 0x3e22f98358677820 */ /* 0x000fe2000040c000 */
[----:B------:R1:W5:Y:S04]  /*1d00*/  @!P1 LDG.E.64 R24, [R26.64+0x8] ;  /* 0x000008061a189981 */ /* 0x000368000c1e1b00 */
[----:B------:R-:W4:Y:S01]  /*1d10*/  MUFU.EX2 R90, R90 ;  /* 0x0000005a005a7308 */ /* 0x000f220000000800 */
[----:B-1----:R-:W-:-:S02]  /*1d20*/  FMUL.FTZ R27, R68, R23 ;  /* 0x00000017441b7220 */ /* 0x002fc40000410000 */
[-C--:B------:R-:W-:Y:S02]  /*1d30*/  FMUL.FTZ R26, R66, R89.reuse ;  /* 0x00000059421a7220 */ /* 0x080fe40000410000 */
[----:B---3--:R-:W-:Y:S02]  /*1d40*/  FMUL.RZ R94, R27, 0.15915493667125701904 ;  /* 0x3e22f9831b5e7820 */ /* 0x008fe4000040c000 */
[-C--:B------:R-:W-:Y:S01]  /*1d50*/  FMUL.FTZ R27, R68, R89.reuse ;  /* 0x00000059441b7220 */ /* 0x080fe20000410000 */
[----:B------:R-:W1:Y:S01]  /*1d60*/  MUFU.SIN R91, R96 ;  /* 0x00000060005b7308 */ /* 0x000e620000000400 */
[----:B------:R-:W-:-:S07]  /*1d70*/  FMUL.FTZ R88, R70, R89 ;  /* 0x0000005946587220 */ /* 0x000fce0000410000 */
[----:B------:R-:W-:Y:S01]  /*1d80*/  MUFU.SIN R95, R92 ;  /* 0x0000005c005f7308 */ /* 0x000fe20000000400 */
[----:B------:R-:W-:-:S07]  /*1d90*/  FMUL.FTZ R100, R74, R89 ;  /* 0x000000594a647220 */ /* 0x000fce0000410000 */
[----:B------:R-:W-:Y:S08]  /*1da0*/  MUFU.EX2 R26, R26 ;  /* 0x0000001a001a7308 */ /* 0x000ff00000000800 */
[----:B------:R-:W-:Y:S08]  /*1db0*/  MUFU.SIN R98, R94 ;  /* 0x0000005e00627308 */ /* 0x000ff00000000400 */
[----:B------:R3:W-:Y:S08]  /*1dc0*/  MUFU.COS R96, R94 ;  /* 0x0000005e00607308 */ /* 0x0007f00000000000 */
[----:B------:R-:W0:Y:S01]  /*1dd0*/  MUFU.EX2 R27, R27 ;  /* 0x0000001b001b7308 */ /* 0x000e220000000800 */
[----:B---3--:R-:W-:-:S07]  /*1de0*/  FMUL.FTZ R94, R72, R89 ;  /* 0x00000059485e7220 */ /* 0x008fce0000410000 */
[----:B------:R-:W-:Y:S08]  /*1df0*/  MUFU.SIN R99, R103 ;  /* 0x0000006700637308 */ /* 0x000ff00000000400 */
[----:B------:R3:W-:Y:S08]  /*1e00*/  MUFU.COS R101, R103 ;  /* 0x0000006700657308 */ /* 0x0007f00000000000 */
[----:B------:R0:W1:Y:S01]  /*1e10*/  MUFU.COS R97, R92 ;  /* 0x0000005c00617308 */ /* 0x0000620000000000 */
[----:B---3--:R-:W-:-:S02]  /*1e20*/  FMUL.FTZ R103, R76, R89 ;  /* 0x000000594c677220 */ /* 0x008fc40000410000 */
[----:B------:R-:W-:-:S05]  /*1e30*/  FMUL.FTZ R89, R74, R23 ;  /* 0x000000174a597220 */ /* 0x000fca0000410000 */
[----:B------:R4:W3:Y:S01]  /*1e40*/  MUFU.EX2 R102, R88 ;  /* 0x0000005800667308 */ /* 0x0008e20000000800 */
[----:B0-----:R-:W-:Y:S02]  /*1e50*/  FMUL.FTZ R92, R72, R23 ;  /* 0x00000017485c7220 */ /* 0x001fe40000410000 */
[----:B------:R-:W-:-:S05]  /*1e60*/  FMUL.RZ R110, R89, 0.15915493667125701904 ;  /* 0x3e22f983596e7820 */ /* 0x000fca000040c000 */
[----:B------:R0:W-:Y:S01]  /*1e70*/  MUFU.EX2 R109, R103 ;  /* 0x00000067006d7308 */ /* 0x0001e20000000800 */
[----:B----4-:R-:W-:Y:S02]  /*1e80*/  FMUL.FTZ R88, R90, R93 ;  /* 0x0000005d5a587220 */ /* 0x010fe40000410000 */
[----:B------:R-:W-:Y:S01]  /*1e90*/  FMUL.FTZ R89, R76, R23 ;  /* 0x000000174c597220 */ /* 0x000fe20000410000 */
[----:B0-----:R-:W-:Y:S01]  /*1ea0*/  PRMT R103, RZ, 0x5410, R4 ;  /* 0x00005410ff677816 */ /* 0x001fe20000000004 */
[----:B-1----:R-:W-:-:S03]  /*1eb0*/  FMUL.FTZ R90, R90, R91 ;  /* 0x0000005b5a5a7220 */ /* 0x002fc60000410000 */
[----:B------:R0:W-:Y:S01]  /*1ec0*/  MUFU.EX2 R105, R94 ;  /* 0x0000005e00697308 */ /* 0x0001e20000000800 */
[----:B------:R-:W-:Y:S02]  /*1ed0*/  FMUL.RZ R92, R92, 0.15915493667125701904 ;  /* 0x3e22f9835c5c7820 */ /* 0x000fe4000040c000 */
[----:B------:R-:W-:Y:S02]  /*1ee0*/  FMUL.FTZ R111, R62, R103 ;  /* 0x000000673e6f7220 */ /* 0x000fe40000410000 */
[C---:B------:R-:W-:Y:S02]  /*1ef0*/  FMUL.FTZ R96, R27.reuse, R96 ;  /* 0x000000601b607220 */ /* 0x040fe40000410000 */
[----:B------:R-:W-:Y:S02]  /*1f00*/  FMUL.FTZ R98, R27, R98 ;  /* 0x000000621b627220 */ /* 0x000fe40000410000 */
[----:B0-----:R-:W-:Y:S02]  /*1f10*/  FMUL.FTZ R94, R26, R95 ;  /* 0x0000005f1a5e7220 */ /* 0x001fe40000410000 */
[----:B------:R-:W-:Y:S01]  /*1f20*/  FMUL.RZ R95, R89, 0.15915493667125701904 ;  /* 0x3e22f983595f7820 */ /* 0x000fe2000040c000 */
[----:B------:R-:W-:Y:S01]  /*1f30*/  MUFU.SIN R106, R92 ;  /* 0x0000005c006a7308 */ /* 0x000fe20000000400 */
[----:B------:R-:W-:-:S02]  /*1f40*/  FMUL.FTZ R89, R90, R111 ;  /* 0x0000006f5a597220 */ /* 0x000fc40000410000 */
[----:B------:R-:W-:Y:S02]  /*1f50*/  FMUL.FTZ R27, RZ, R90 ;  /* 0x0000005aff1b7220 */ /* 0x000fe40000410000 */
[----:B------:R-:W-:-:S03]  /*1f60*/  FFMA.FTZ R89, RZ, R88, R89 ;  /* 0x00000058ff597223 */ /* 0x000fc60000010059 */
[----:B------:R0:W1:Y:S01]  /*1f70*/  MUFU.COS R104, R92 ;  /* 0x0000005c00687308 */ /* 0x0000620000000000 */
[----:B------:R-:W-:-:S07]  /*1f80*/  FFMA.FTZ R27, R88, R111, -R27 ;  /* 0x0000006f581b7223 */ /* 0x000fce000001081b */
[----:B------:R3:W-:Y:S01]  /*1f90*/  MUFU.EX2 R107, R100 ;  /* 0x00000064006b7308 */ /* 0x0007e20000000800 */
[----:B0-----:R-:W-:Y:S02]  /*1fa0*/  FMUL.FTZ R92, R26, R97 ;  /* 0x000000611a5c7220 */ /* 0x001fe40000410000 */
[----:B------:R-:W-:-:S05]  /*1fb0*/  FADD.FTZ R89, RZ, R89 ;  /* 0x00000059ff597221 */ /* 0x000fca0000010000 */
[----:B------:R-:W0:Y:S01]  /*1fc0*/  MUFU.COS R26, R110 ;  /* 0x0000006e001a7308 */ /* 0x000e220000000000 */
[----:B---3--:R-:W-:Y:S01]  /*1fd0*/  FMUL.FTZ R100, R102, R101 ;  /* 0x0000006566647220 */ /* 0x008fe20000410000 */
[----:B------:R-:W-:Y:S01]  /*1fe0*/  PRMT R101, RZ, 0x7610, R4 ;  /* 0x00007610ff657816 */ /* 0x000fe20000000004 */
[----:B------:R-:W-:-:S04]  /*1ff0*/  FMUL.FTZ R91, R94, R89 ;  /* 0x000000595e5b7220 */ /* 0x000fc80000410000 */
[----:B------:R-:W-:-:S04]  /*2000*/  FFMA.FTZ R27, R64, R101, R27 ;  /* 0x00000065401b7223 */ /* 0x000fc8000001001b */
[-C--:B------:R-:W-:Y:S02]  /*2010*/  FMUL.FTZ R93, R94, R27.reuse ;  /* 0x0000001b5e5d7220 */ /* 0x080fe40000410000 */
[C---:B------:R-:W-:Y:S02]  /*2020*/  FFMA.FTZ R91, R92.reuse, R27, -R91 ;  /* 0x0000001b5c5b7223 */ /* 0x040fe4000001085b */
[----:B------:R-:W-:Y:S02]  /*2030*/  FFMA.FTZ R93, R92, R89, R93 ;  /* 0x000000595c5d7223 */ /* 0x000fe4000001005d */
[----:B------:R-:W-:Y:S01]  /*2040*/  FMUL.FTZ R102, R102, R99 ;  /* 0x0000006366667220 */ /* 0x000fe20000410000 */
[----:B------:R-:W-:Y:S01]  /*2050*/  PRMT R99, RZ, 0x5410, R5 ;  /* 0x00005410ff637816 */ /* 0x000fe20000000005 */
[----:B-1----:R-:W-:Y:S02]  /*2060*/  FMUL.FTZ R104, R105, R104 ;  /* 0x0000006869687220 */ /* 0x002fe40000410000 */
[----:B------:R-:W-:-:S02]  /*2070*/  FMUL.FTZ R27, R31, R90 ;  /* 0x0000005a1f1b7220 */ /* 0x000fc40000410000 */
[----:B------:R-:W-:Y:S02]  /*2080*/  FMUL.FTZ R105, R105, R106 ;  /* 0x0000006a69697220 */ /* 0x000fe40000410000 */
[----:B0-----:R-:W-:Y:S02]  /*2090*/  FMUL.FTZ R106, R107, R26 ;  /* 0x0000001a6b6a7220 */ /* 0x001fe40000410000 */
[C---:B------:R-:W-:Y:S02]  /*20a0*/  FMUL.FTZ R26, R30.reuse, R90 ;  /* 0x0000005a1e1a7220 */ /* 0x040fe40000410000 */
[----:B------:R-:W-:Y:S01]  /*20b0*/  FADD.FTZ R93, RZ, R93 ;  /* 0x0000005dff5d7221 */ /* 0x000fe20000010000 */
[----:B------:R-:W0:Y:S01]  /*20c0*/  MUFU.SIN R108, R110 ;  /* 0x0000006e006c7308 */ /* 0x000e220000000400 */
[----:B------:R-:W-:Y:S02]  /*20d0*/  FFMA.FTZ R27, R30, R88, -R27 ;  /* 0x000000581e1b7223 */ /* 0x000fe4000001081b */
[----:B------:R-:W-:-:S02]  /*20e0*/  FFMA.FTZ R91, R66, R99, R91 ;  /* 0x00000063425b7223 */ /* 0x000fc4000001005b */
[----:B------:R-:W-:-:S03]  /*20f0*/  FFMA.FTZ R89, R31, R88, R26 ;  /* 0x000000581f597223 */ /* 0x000fc6000001001a */
[----:B------:R-:W1:Y:S01]  /*2100*/  MUFU.COS R112, R95 ;  /* 0x0000005f00707308 */ /* 0x000e620000000000 */
[----:B------:R-:W-:Y:S02]  /*2110*/  FMUL.FTZ R26, R94, R27 ;  /* 0x0000001b5e1a7220 */ /* 0x000fe40000410000 */
[----:B------:R-:W-:-:S05]  /*2120*/  FMUL.FTZ R97, R98, R91 ;  /* 0x0000005b62617220 */ /* 0x000fca0000410000 */
[----:B------:R3:W4:Y:S02]  /*2130*/  MUFU.SIN R110, R95 ;  /* 0x0000005f006e7308 */ /* 0x0007240000000400 */
[----:B---3--:R-:W-:-:S04]  /*2140*/  FMUL.FTZ R95, R98, R93 ;  /* 0x0000005d625f7220 */ /* 0x008fc80000410000 */
[----:B------:R-:W-:Y:S02]  /*2150*/  FFMA.FTZ R95, R96, R91, -R95 ;  /* 0x0000005b605f7223 */ /* 0x000fe4000001085f */
[-C--:B------:R-:W-:Y:S02]  /*2160*/  FFMA.FTZ R91, R92, R89.reuse, R26 ;  /* 0x000000595c5b7223 */ /* 0x080fe4000001001a */
[----:B------:R-:W-:Y:S02]  /*2170*/  FMUL.FTZ R89, R94, R89 ;  /* 0x000000595e597220 */ /* 0x000fe40000410000 */
[----:B------:R-:W-:Y:S01]  /*2180*/  FFMA.FTZ R93, R96, R93, R97 ;  /* 0x0000005d605d7223 */ /* 0x000fe20000010061 */
[----:B------:R-:W-:Y:S01]  /*2190*/  PRMT R97, RZ, 0x7610, R5 ;  /* 0x00007610ff617816 */ /* 0x000fe20000000005 */
[----:B------:R-:W-:Y:S02]  /*21a0*/  FFMA.FTZ R89, R92, R27, -R89 ;  /* 0x0000001b5c597223 */ /* 0x000fe40000010859 */
[----:B------:R-:W-:-:S02]  /*21b0*/  FMUL.FTZ R26, R98, R91 ;  /* 0x0000005b621a7220 */ /* 0x000fc40000410000 */
[----:B------:R-:W-:Y:S02]  /*21c0*/  FFMA.FTZ R95, R68, R97, R95 ;  /* 0x00000061445f7223 */ /* 0x000fe4000001005f */
[----:B------:R-:W-:Y:S02]  /*21d0*/  FADD.FTZ R93, RZ, R93 ;  /* 0x0000005dff5d7221 */ /* 0x000fe40000010000 */
[-C--:B------:R-:W-:Y:S02]  /*21e0*/  FMUL.FTZ R27, R98, R89.reuse ;  /* 0x00000059621b7220 */ /* 0x080fe40000410000 */
[----:B0-----:R-:W-:Y:S02]  /*21f0*/  FMUL.FTZ R107, R107, R108 ;  /* 0x0000006c6b6b7220 */ /* 0x001fe40000410000 */
[----:B------:R-:W-:Y:S02]  /*2200*/  FFMA.FTZ R89, R96, R89, -R26 ;  /* 0x0000005960597223 */ /* 0x000fe4000001081a */
[----:B-1----:R-:W-:-:S02]  /*2210*/  FMUL.FTZ R108, R109, R112 ;  /* 0x000000706d6c7220 */ /* 0x002fc40000410000 */
[----:B----4-:R-:W-:Y:S02]  /*2220*/  FMUL.FTZ R109, R109, R110 ;  /* 0x0000006e6d6d7220 */ /* 0x010fe40000410000 */
[C---:B------:R-:W-:Y:S02]  /*2230*/  FMUL.FTZ R112, R102.reuse, R95 ;  /* 0x0000005f66707220 */ /* 0x040fe40000410000 */
[----:B------:R-:W-:Y:S02]  /*2240*/  FMUL.FTZ R110, R102, R93 ;  /* 0x0000005d666e7220 */ /* 0x000fe40000410000 */
[----:B------:R-:W-:Y:S02]  /*2250*/  FFMA.FTZ R27, R96, R91, R27 ;  /* 0x0000005b601b7223 */ /* 0x000fe4000001001b */
[----:B------:R-:W-:Y:S02]  /*2260*/  FMUL.FTZ R91, R102, R89 ;  /* 0x00000059665b7220 */ /* 0x000fe40000410000 */
[----:B------:R-:W-:-:S02]  /*2270*/  FFMA.FTZ R112, R100, R93, R112 ;  /* 0x0000005d64707223 */ /* 0x000fc40000010070 */
[----:B------:R-:W-:Y:S01]  /*2280*/  FFMA.FTZ R110, R100, R95, -R110 ;  /* 0x0000005f646e7223 */ /* 0x000fe2000001086e */
        /* <DEDUP_REMOVED lines=14> */
[----:B------:R-:W-:Y:S01]  /*2370*/  FMUL.FTZ R26, R107, R27 ;  /* 0x0000001b6b1a7220 */ /* 0x000fe20000410000 */
[----:B------:R-:W-:Y:S01]  /*2380*/  ISETP.NE.AND P1, PT, R39, 0x1f, PT ;  /* 0x0000001f2700780c */ /* 0x000fe20003f25270 */
[----:B------:R-:W-:Y:S02]  /*2390*/  FFMA.FTZ R113, R104, R112, R113 ;  /* 0x0000007068717223 */ /* 0x000fe40000010071 */
[----:B------:R-:W-:Y:S02]  /*23a0*/  FFMA.FTZ R110, R72, R93, R110 ;  /* 0x0000005d486e7223 */ /* 0x000fe4000001006e */
[-C--:B------:R-:W-:Y:S02]  /*23b0*/  FFMA.FTZ R26, R106, R89.reuse, R26 ;  /* 0x000000596a1a7223 */ /* 0x080fe4000001001a */
        /* <DEDUP_REMOVED lines=18> */
[C---:B------:R-:W-:Y:S02]  /*24e0*/  FFMA.FTZ R110, R108.reuse, R115, -R110 ;  /* 0x000000736c6e7223 */ /* 0x040fe4000001086e */
[----:B------:R-:W-:Y:S02]  /*24f0*/  FFMA.FTZ R117, R108, R112, R117 ;  /* 0x000000706c757223 */ /* 0x000fe40000010075 */
[----:B------:R-:W-:Y:S02]  /*2500*/  FFMA.FTZ R115, R76, R89, R110 ;  /* 0x000000594c737223 */ /* 0x000fe4000001006e */
[----:B------:R-:W-:Y:S01]  /*2510*/  FADD.FTZ R117, RZ, R117 ;  /* 0x00000075ff757221 */ /* 0x000fe20000010000 */
[----:B------:R-:W-:Y:S05]  /*2520*/  @P1 BRA `(.L_x_12281) ;  /* 0x0000009000001947 */ /* 0x000fea0003800000 */
[----:B0-2---:R-:W-:-:S13]  /*2530*/  ISETP.NE.AND P3, PT, R50, c[0x0][0x174], PT ;  /* 0x00005d0032007a0c */ /* 0x005fda0003f65270 */
[----:B-1----:R-:W-:-:S04]  /*2540*/  @P3 IADD3 R27, -R49, c[0x0][0x174], RZ ;  /* 0x00005d00311b3a10 */ /* 0x002fc80007ffe1ff */
[----:B------:R-:W-:-:S04]  /*2550*/  @P3 LEA.HI R26, R27, R27, RZ, 0x1 ;  /* 0x0000001b1b1a3211 */ /* 0x000fc800078f08ff */
[----:B------:R-:W-:-:S04]  /*2560*/  @P3 LOP3.LUT R26, R26, 0xfffffe, RZ, 0xc0, !PT ;  /* 0x00fffffe1a1a3812 */ /* 0x000fc800078ec0ff */
[----:B------:R-:W-:Y:S01]  /*2570*/  @P3 IADD3 R110, -R26, R27, RZ ;  /* 0x0000001b1a6e3210 */ /* 0x000fe20007ffe1ff */
[----:B------:R-:W-:Y:S01]  /*2580*/  HFMA2.MMA R27, -RZ, RZ, 0, 0 ;  /* 0x00000000ff1b7435 */ /* 0x000fe200000001ff */
[----:B------:R-:W-:Y:S02]  /*2590*/  MOV R26, 0x3f800000 ;  /* 0x3f800000001a7802 */ /* 0x000fe40000000f00 */
[----:B------:R-:W-:-:S07]  /*25a0*/  @P3 LEA R110, R110, R83, 0x8 ;  /* 0x000000536e6e3211 */ /* 0x000fce00078e40ff */
[----:B------:R0:W1:Y:S02]  /*25b0*/  @P3 LDS.64 R26, [R110.X8+0x10b0] ;  /* 0x0010b0006e1a3984 */ /* 0x0000640000008a00 */
.L_x_12281:
[----:B0-2---:R-:W-:Y:S05]  /*25c0*/  BSYNC B0 ;  /* 0x0000000000007941 */ /* 0x005fea0003800000 */
.L_x_12280:
[----:B------:R-:W0:Y:S01]  /*25d0*/  SHFL.UP PT, R116, R115, 0x1, RZ ;  /* 0x0420000073747989 */ /* 0x000e2200000e00ff */
[----:B------:R-:W-:Y:S01]  /*25e0*/  ISETP.GE.AND P3, PT, R40, 0x1, PT ;  /* 0x000000012800780c */ /* 0x000fe20003f66270 */
[----:B------:R-:W-:Y:S01]  /*25f0*/  FADD.FTZ R134, R57, R57 ;  /* 0x0000003939867221 */ /* 0x000fe20000010000 */
[----:B------:R-:W-:Y:S01]  /*2600*/  PRMT R124, RZ, 0x5410, R13 ;  /* 0x00005410ff7c7816 */ /* 0x000fe2000000000d */
[----:B------:R-:W2:Y:S01]  /*2610*/  SHFL.UP PT, R110, R114, 0x1, RZ ;  /* 0x04200000726e7989 */ /* 0x000ea200000e00ff */
[--C-:B------:R-:W-:Y:S01]  /*2620*/  PRMT R133, RZ, 0x7610, R12.reuse ;  /* 0x00007610ff857816 */ /* 0x100fe2000000000c */
[----:B------:R-:W-:Y:S01]  /*2630*/  FADD.FTZ R141, R55, R55 ;  /* 0x00000037378d7221 */ /* 0x000fe20000010000 */
[----:B------:R-:W-:Y:S01]  /*2640*/  PRMT R130, RZ, 0x5410, R12 ;  /* 0x00005410ff827816 */ /* 0x000fe2000000000c */
[----:B------:R-:W3:Y:S01]  /*2650*/  SHFL.UP PT, R118, R117, 0x1, RZ ;  /* 0x0420000075767989 */ /* 0x000ee200000e00ff */
[--C-:B------:R-:W-:Y:S01]  /*2660*/  PRMT R138, RZ, 0x7610, R11.reuse ;  /* 0x00007610ff8a7816 */ /* 0x100fe2000000000b */
[C---:B-----5:R-:W-:Y:S01]  /*2670*/  FMUL.FTZ R12, R28.reuse, R133 ;  /* 0x000000851c0c7220 */ /* 0x060fe20000410000 */
[----:B------:R-:W-:Y:S01]  /*2680*/  PRMT R137, RZ, 0x5410, R11 ;  /* 0x00005410ff897816 */ /* 0x000fe2000000000b */
[----:B------:R-:W4:Y:S01]  /*2690*/  SHFL.UP PT, R112, R113, 0x1, RZ ;  /* 0x0420000071707989 */ /* 0x000f2200000e00ff */
[--C-:B------:R-:W-:Y:S01]  /*26a0*/  PRMT R148, RZ, 0x5410, R9.reuse ;  /* 0x00005410ff947816 */ /* 0x100fe20000000009 */
[C---:B------:R-:W-:Y:S01]  /*26b0*/  FFMA.FTZ R12, R29.reuse, R130, R12 ;  /* 0x000000821d0c7223 */ /* 0x040fe2000001000c */
[----:B------:R-:W-:Y:S01]  /*26c0*/  PRMT R150, RZ, 0x7610, R9 ;  /* 0x00007610ff967816 */ /* 0x000fe20000000009 */
[----:B------:R-:W-:Y:S01]  /*26d0*/  SHFL.IDX PT, R128, R25, RZ, 0x1f ;  /* 0x00001fff19807589 */ /* 0x000fe200000e0000 */
[----:B------:R-:W-:Y:S01]  /*26e0*/  FMUL.FTZ R11, R29, R138 ;  /* 0x0000008a1d0b7220 */ /* 0x000fe20000410000 */
[--C-:B------:R-:W-:Y:S01]  /*26f0*/  PRMT R152, RZ, 0x5410, R8.reuse ;  /* 0x00005410ff987816 */ /* 0x100fe20000000008 */
[----:B------:R-:W-:Y:S01]  /*2700*/  BSSY B0, `(.L_x_12282) ;  /* 0x000010b000007945 */ /* 0x000fe20003800000 */
[----:B------:R-:W-:Y:S01]  /*2710*/  SHFL.IDX PT, R132, R24, RZ, 0x1f ;  /* 0x00001fff18847589 */ /* 0x000fe200000e0000 */
[----:B------:R-:W-:Y:S01]  /*2720*/  FFMA.FTZ R11, R28, R137, -R11 ;  /* 0x000000891c0b7223 */ /* 0x000fe2000001080b */
[----:B------:R-:W-:Y:S01]  /*2730*/  PRMT R154, RZ, 0x7610, R8 ;  /* 0x00007610ff9a7816 */ /* 0x000fe20000000008 */
[----:B0-----:R-:W-:Y:S01]  /*2740*/  FMUL.FTZ R123, R113, R116 ;  /* 0x00000074717b7220 */ /* 0x001fe20000410000 */
[----:B------:R-:W-:-:S02]  /*2750*/  PRMT R8, RZ, 0x5410, R10 ;  /* 0x00005410ff087816 */ /* 0x000fc4000000000a */
[----:B------:R-:W-:Y:S01]  /*2760*/  PRMT R10, RZ, 0x7610, R10 ;  /* 0x00007610ff0a7816 */ /* 0x000fe2000000000a */
[C---:B--2---:R-:W-:Y:S02]  /*2770*/  FMUL.FTZ R119, R113.reuse, R110 ;  /* 0x0000006e71777220 */ /* 0x044fe40000410000 */
[CC--:B---3--:R-:W-:Y:S02]  /*2780*/  FMUL.FTZ R121, R113.reuse, R118.reuse ;  /* 0x0000007671797220 */ /* 0x0c8fe40000410000 */
        /* <DEDUP_REMOVED lines=33> */
[CC--:B----4-:R-:W-:Y:S02]  /*29a0*/  FMUL.FTZ R121, R119.reuse, R112.reuse ;  /* 0x0000007077797220 */ /* 0x0d0fe40000410000 */
        /* <DEDUP_REMOVED lines=37> */
[CC--:B--2---:R-:W-:Y:S02]  /*2c00*/  FFMA.FTZ R122, R114.reuse, R116.reuse, R121 ;  /* 0x00000074727a7223 */ /* 0x0c4fe40000010079 */
[C---:B---3--:R-:W-:Y:S02]  /*2c10*/  FMUL.FTZ R123, R125.reuse, R119 ;  /* 0x000000777d7b7220 */ /* 0x048fe40000410000 */
[C---:B------:R-:W-:Y:S01]  /*2c20*/  FMUL.FTZ R121, R125.reuse, R116 ;  /* 0x000000747d797220 */ /* 0x040fe20000410000 */
[C---:B------:R-:W-:Y:S01]  /*2c30*/  FSEL R122, R125.reuse, R122, !P3 ;  /* 0x0000007a7d7a7208 */ /* 0x040fe20005800000 */
[-C--:B----4-:R-:W-:Y:S01]  /*2c40*/  FMUL.FTZ R120, R125, R118.reuse ;  /* 0x000000767d787220 */ /* 0x090fe20000410000 */
[----:B------:R-:W-:Y:S01]  /*2c50*/  PRMT R125, RZ, 0x7610, R13 ;  /* 0x00007610ff7d7816 */ /* 0x000fe2000000000d */
[----:B------:R-:W-:Y:S02]  /*2c60*/  IMAD R116, R155, c[0x0][0x2c0], RZ ;  /* 0x0000b0009b747a24 */ /* 0x000fe400078e02ff */
[----:B------:R-:W-:-:S02]  /*2c70*/  FFMA.FTZ R118, R114, R118, -R123 ;  /* 0x0000007672767223 */ /* 0x000fc4000001087b */
[C---:B------:R-:W-:Y:S02]  /*2c80*/  FFMA.FTZ R120, R114.reuse, R119, R120 ;  /* 0x0000007772787223 */ /* 0x040fe40000010078 */
[----:B------:R-:W-:Y:S02]  /*2c90*/  @P3 FFMA.FTZ R114, R114, R110, -R121 ;  /* 0x0000006e72723223 */ /* 0x000fe40000010879 */
[----:B------:R-:W-:Y:S01]  /*2ca0*/  IMAD R119, R37, c[0x0][0x2c4], R116 ;  /* 0x0000b10025777a24 */ /* 0x000fe200078e0274 */
[----:B------:R-:W0:Y:S01]  /*2cb0*/  SHFL.UP PT, R121, R122, 0x1, RZ ;  /* 0x042000007a797989 */ /* 0x000e2200000e00ff */
[----:B------:R-:W-:Y:S02]  /*2cc0*/  @P3 FADD.FTZ R117, R117, R120 ;  /* 0x0000007875753221 */ /* 0x000fe40000010000 */
[----:B------:R-:W-:Y:S01]  /*2cd0*/  @P3 FADD.FTZ R115, R115, R118 ;  /* 0x0000007673733221 */ /* 0x000fe20000010000 */
[----:B------:R-:W-:Y:S01]  /*2ce0*/  IADD3 R113, R119, R113, RZ ;  /* 0x0000007177717210 */ /* 0x000fe20007ffe0ff */
[----:B------:R-:W-:Y:S01]  /*2cf0*/  FMUL.FTZ R13, R29, R125 ;  /* 0x0000007d1d0d7220 */ /* 0x000fe20000410000 */
[----:B------:R2:W3:Y:S01]  /*2d00*/  SHFL.UP PT, R119, R114, 0x1, RZ ;  /* 0x0420000072777989 */ /* 0x0004e200000e00ff */
[----:B------:R-:W-:-:S02]  /*2d10*/  LEA R110, P3, R112, c[0x0][0x320], 0x3 ;  /* 0x0000c800706e7a11 */ /* 0x000fc400078618ff */
[----:B------:R-:W-:Y:S01]  /*2d20*/  FFMA.FTZ R13, R28, R124, -R13 ;  /* 0x0000007c1c0d7223 */ /* 0x000fe2000001080d */
[----:B------:R-:W4:Y:S01]  /*2d30*/  SHFL.UP PT, R117, R117, 0x1, RZ ;  /* 0x0420000075757989 */ /* 0x000f2200000e00ff */
[----:B------:R-:W-:Y:S02]  /*2d40*/  LEA.HI.X R116, R112, c[0x0][0x324], R113, 0x3, P3 ;  /* 0x0000c90070747a11 */ /* 0x000fe400018f1c71 */
[----:B------:R-:W-:Y:S01]  /*2d50*/  LEA R112, P3, R39, R110, 0x2 ;  /* 0x0000006e27707211 */ /* 0x000fe200078610ff */
[----:B------:R-:W1:Y:S01]  /*2d60*/  SHFL.UP PT, R115, R115, 0x1, RZ ;  /* 0x0420000073737989 */ /* 0x000e6200000e00ff */
[----:B------:R-:W-:Y:S01]  /*2d70*/  IADD3 R110, R49, -c[0x0][0x174], RZ ;  /* 0x80005d00316e7a10 */ /* 0x000fe20007ffe0ff */
[----:B--2---:R-:W-:Y:S01]  /*2d80*/  FADD.FTZ R114, R61, R61 ;  /* 0x0000003d3d727221 */ /* 0x004fe20000010000 */
[----:B------:R-:W-:Y:S02]  /*2d90*/  LEA.HI.X R113, R39, R116, RZ, 0x2, P3 ;  /* 0x0000007427717211 */ /* 0x000fe400018f14ff */
[----:B------:R-:W-:Y:S01]  /*2da0*/  PRMT R116, RZ, 0x5410, R14 ;  /* 0x00005410ff747816 */ /* 0x000fe2000000000e */
[----:B------:R-:W-:Y:S01]  /*2db0*/  IMAD R25, R110, -0x200, RZ ;  /* 0xfffffe006e197824 */ /* 0x000fe200078e02ff */
[----:B------:R-:W-:-:S03]  /*2dc0*/  SHF.L.U64.HI R110, R85, 0x2, R86 ;  /* 0x00000002556e7819 */ /* 0x000fc60000010256 */
[----:B------:R-:W-:Y:S01]  /*2dd0*/  IMAD.WIDE R24, R25, 0x4, R112 ;  /* 0x0000000419187825 */ /* 0x000fe200078e0270 */
[----:B------:R-:W-:-:S03]  /*2de0*/  SHF.L.U32 R113, R85, 0x2, RZ ;  /* 0x0000000255717819 */ /* 0x000fc600000006ff */
[----:B------:R-:W-:Y:S02]  /*2df0*/  IMAD R112, R110, c[0x0][0x2d0], RZ ;  /* 0x0000b4006e707a24 */ /* 0x000fe400078e02ff */
[C---:B0-----:R-:W-:Y:S02]  /*2e00*/  FMUL.FTZ R110, R121.reuse, R128 ;  /* 0x00000080796e7220 */ /* 0x041fe40000410000 */
[----:B------:R-:W-:Y:S02]  /*2e10*/  FMUL.FTZ R121, R121, R132 ;  /* 0x0000008479797220 */ /* 0x000fe40000410000 */
[----:B------:R-:W-:Y:S02]  /*2e20*/  IMAD R123, R113, c[0x0][0x2d4], R112 ;  /* 0x0000b500717b7a24 */ /* 0x000fe400078e0270 */
[C---:B---3--:R-:W-:Y:S02]  /*2e30*/  FFMA.FTZ R112, R119.reuse, R128, R121 ;  /* 0x0000008077707223 */ /* 0x048fe40000010079 */
[----:B------:R-:W-:Y:S01]  /*2e40*/  FFMA.FTZ R110, R119, R132, -R110 ;  /* 0x00000084776e7223 */ /* 0x000fe2000001086e */
[----:B------:R-:W-:Y:S01]  /*2e50*/  PRMT R119, RZ, 0x7610, R14 ;  /* 0x00007610ff777816 */ /* 0x000fe2000000000e */
[----:B----4-:R-:W-:Y:S01]  /*2e60*/  @P2 FADD.FTZ R128, R117, R112 ;  /* 0x0000007075802221 */ /* 0x010fe20000010000 */
[--C-:B------:R-:W-:Y:S01]  /*2e70*/  PRMT R112, RZ, 0x7610, R15.reuse ;  /* 0x00007610ff707816 */ /* 0x100fe2000000000f */
[----:B-1----:R-:W-:Y:S01]  /*2e80*/  @P2 FADD.FTZ R132, R115, R110 ;  /* 0x0000006e73842221 */ /* 0x002fe20000010000 */
[----:B------:R-:W-:Y:S01]  /*2e90*/  PRMT R15, RZ, 0x5410, R15 ;  /* 0x00005410ff0f7816 */ /* 0x000fe2000000000f */
[----:B------:R-:W-:-:S02]  /*2ea0*/  FADD.FTZ R110, R65, R65 ;  /* 0x00000041416e7221 */ /* 0x000fc40000010000 */
[-C--:B------:R-:W-:Y:S02]  /*2eb0*/  FMUL.FTZ R118, R28, R112.reuse ;  /* 0x000000701c767220 */ /* 0x080fe40000410000 */
[C---:B------:R-:W-:Y:S02]  /*2ec0*/  FMUL.FTZ R115, R29.reuse, R112 ;  /* 0x000000701d737220 */ /* 0x040fe40000410000 */
[----:B------:R-:W-:Y:S02]  /*2ed0*/  FFMA.FTZ R121, R29, R15, R118 ;  /* 0x0000000f1d797223 */ /* 0x000fe40000010076 */
[----:B------:R-:W-:Y:S01]  /*2ee0*/  IMAD.WIDE.U32 R24, R113, c[0x0][0x2d0], R24 ;  /* 0x0000b40071187a25 */ /* 0x000fe200078e0018 */
[----:B------:R-:W-:-:S03]  /*2ef0*/  LOP3.LUT R113, R39, 0x1f, RZ, 0xc0, !PT ;  /* 0x0000001f27717812 */ /* 0x000fc600078ec0ff */
[----:B------:R-:W-:Y:S01]  /*2f00*/  FFMA.FTZ R117, R28, R15, -R115 ;  /* 0x0000000f1c757223 */ /* 0x000fe20000010873 */
[C---:B------:R-:W-:Y:S01]  /*2f10*/  ISETP.NE.AND P4, PT, R113.reuse, 0x1f, PT ;  /* 0x0000001f7100780c */ /* 0x040fe20003f85270 */
[----:B------:R-:W-:Y:S01]  /*2f20*/  FMUL.FTZ R115, R110, R121 ;  /* 0x000000796e737220 */ /* 0x000fe20000410000 */
[----:B------:R-:W-:Y:S01]  /*2f30*/  ISETP.GT.U32.AND P5, PT, R113, 0x1d, PT ;  /* 0x0000001d7100780c */ /* 0x000fe20003fa4070 */
[-C--:B------:R-:W-:Y:S01]  /*2f40*/  FMUL.FTZ R121, R29, R119.reuse ;  /* 0x000000771d797220 */ /* 0x080fe20000410000 */
[C---:B------:R-:W-:Y:S01]  /*2f50*/  ISETP.GT.U32.AND P6, PT, R113.reuse, 0x1b, PT ;  /* 0x0000001b7100780c */ /* 0x040fe20003fc4070 */
[----:B------:R-:W-:Y:S01]  /*2f60*/  FMUL.FTZ R14, R28, R119 ;  /* 0x000000771c0e7220 */ /* 0x000fe20000410000 */
[C---:B------:R-:W-:Y:S01]  /*2f70*/  ISETP.GT.U32.AND P2, PT, R113.reuse, 0x17, PT ;  /* 0x000000177100780c */ /* 0x040fe20003f44070 */
[----:B------:R-:W-:Y:S01]  /*2f80*/  FMUL.FTZ R117, R110, R117 ;  /* 0x000000756e757220 */ /* 0x000fe20000410000 */
[----:B------:R-:W-:Y:S01]  /*2f90*/  ISETP.GT.U32.AND P3, PT, R113, 0xf, PT ;  /* 0x0000000f7100780c */ /* 0x000fe20003f64070 */
[----:B------:R-:W-:Y:S01]  /*2fa0*/  FADD.FTZ R113, R63, R63 ;  /* 0x0000003f3f717221 */ /* 0x000fe20000010000 */
[----:B------:R-:W-:Y:S01]  /*2fb0*/  IADD3 R25, R25, R123, RZ ;  /* 0x0000007b19197210 */ /* 0x000fe20007ffe0ff */
[----:B------:R-:W-:-:S02]  /*2fc0*/  FFMA.FTZ R118, R28, R116, -R121 ;  /* 0x000000741c767223 */ /* 0x000fc40000010879 */
[-C--:B------:R-:W-:Y:S02]  /*2fd0*/  FMUL.FTZ R120, R109, R115.reuse ;  /* 0x000000736d787220 */ /* 0x080fe40000410000 */
[----:B------:R-:W-:Y:S02]  /*2fe0*/  FFMA.FTZ R14, R29, R116, R14 ;  /* 0x000000741d0e7223 */ /* 0x000fe4000001000e */
[C---:B------:R-:W-:Y:S02]  /*2ff0*/  FMUL.FTZ R122, R108.reuse, R115 ;  /* 0x000000736c7a7220 */ /* 0x040fe40000410000 */
[C---:B------:R-:W-:Y:S02]  /*3000*/  FMUL.FTZ R118, R113.reuse, R118 ;  /* 0x0000007671767220 */ /* 0x040fe40000410000 */
[----:B------:R-:W-:Y:S02]  /*3010*/  FFMA.FTZ R121, R108, R117, -R120 ;  /* 0x000000756c797223 */ /* 0x000fe40000010878 */
[----:B------:R-:W-:-:S02]  /*3020*/  FMUL.FTZ R14, R113, R14 ;  /* 0x0000000e710e7220 */ /* 0x000fc40000410000 */
[----:B------:R-:W-:Y:S02]  /*3030*/  FFMA.FTZ R123, -R109, R117, -R122 ;  /* 0x000000756d7b7223 */ /* 0x000fe4000001097a */
[----:B------:R-:W-:Y:S02]  /*3040*/  FADD.FTZ R122, R118, R121 ;  /* 0x00000079767a7221 */ /* 0x000fe40000010000 */
[----:B------:R-:W-:Y:S02]  /*3050*/  FMUL.FTZ R120, R28, R125 ;  /* 0x0000007d1c787220 */ /* 0x000fe40000410000 */
[----:B------:R-:W-:Y:S02]  /*3060*/  FADD.FTZ R123, -R14, R123 ;  /* 0x0000007b0e7b7221 */ /* 0x000fe40000010100 */
[----:B------:R-:W-:Y:S02]  /*3070*/  FMUL.FTZ R126, R107, -R122 ;  /* 0x8000007a6b7e7220 */ /* 0x000fe40000410000 */
[----:B------:R-:W-:-:S02]  /*3080*/  FFMA.FTZ R121, R29, R124, R120 ;  /* 0x0000007c1d797223 */ /* 0x000fc40000010078 */
[-C--:B------:R-:W-:Y:S02]  /*3090*/  FMUL.FTZ R127, R107, -R123.reuse ;  /* 0x8000007b6b7f7220 */ /* 0x080fe40000410000 */
[----:B------:R-:W-:Y:S02]  /*30a0*/  FFMA.FTZ R123, R106, R123, R126 ;  /* 0x0000007b6a7b7223 */ /* 0x000fe4000001007e */
[----:B------:R-:W-:Y:S02]  /*30b0*/  FMUL.FTZ R120, R114, R121 ;  /* 0x0000007972787220 */ /* 0x000fe40000410000 */
[----:B------:R-:W-:Y:S02]  /*30c0*/  FFMA.FTZ R122, R106, R122, -R127 ;  /* 0x0000007a6a7a7223 */ /* 0x000fe4000001087f */
[----:B------:R-:W-:Y:S02]  /*30d0*/  FMUL.FTZ R121, R114, R13 ;  /* 0x0000000d72797220 */ /* 0x000fe40000410000 */
[----:B------:R-:W-:-:S02]  /*30e0*/  FADD.FTZ R123, -R120, R123 ;  /* 0x0000007b787b7221 */ /* 0x000fc40000010100 */
[----:B------:R-:W-:Y:S02]  /*30f0*/  FADD.FTZ R122, R121, R122 ;  /* 0x0000007a797a7221 */ /* 0x000fe40000010000 */
[----:B------:R-:W-:Y:S02]  /*3100*/  FMUL.FTZ R129, R105, -R123 ;  /* 0x8000007b69817220 */ /* 0x000fe40000410000 */
[----:B------:R-:W-:Y:S02]  /*3110*/  FMUL.FTZ R13, R29, R133 ;  /* 0x000000851d0d7220 */ /* 0x000fe40000410000 */
[-C--:B------:R-:W-:Y:S02]  /*3120*/  FMUL.FTZ R126, R105, -R122.reuse ;  /* 0x8000007a697e7220 */ /* 0x080fe40000410000 */
[----:B------:R-:W-:Y:S02]  /*3130*/  FFMA.FTZ R129, R104, R122, -R129 ;  /* 0x0000007a68817223 */ /* 0x000fe40000010881 */
[----:B------:R-:W-:-:S02]  /*3140*/  FADD.FTZ R127, R59, R59 ;  /* 0x0000003b3b7f7221 */ /* 0x000fc40000010000 */
[----:B------:R-:W-:Y:S02]  /*3150*/  FFMA.FTZ R122, R28, R130, -R13 ;  /* 0x000000821c7a7223 */ /* 0x000fe4000001080d */
[----:B------:R-:W-:Y:S02]  /*3160*/  FFMA.FTZ R123, R104, R123, R126 ;  /* 0x0000007b687b7223 */ /* 0x000fe4000001007e */
[C---:B------:R-:W-:Y:S02]  /*3170*/  FMUL.FTZ R122, R127.reuse, R122 ;  /* 0x0000007a7f7a7220 */ /* 0x040fe40000410000 */
[----:B------:R-:W-:Y:S02]  /*3180*/  FMUL.FTZ R12, R127, R12 ;  /* 0x0000000c7f0c7220 */ /* 0x000fe40000410000 */
[----:B------:R-:W-:Y:S02]  /*3190*/  FADD.FTZ R129, R122, R129 ;  /* 0x000000817a817221 */ /* 0x000fe40000010000 */
[----:B------:R-:W-:-:S02]  /*31a0*/  FMUL.FTZ R126, R28, R138 ;  /* 0x0000008a1c7e7220 */ /* 0x000fc40000410000 */
[----:B------:R-:W-:Y:S02]  /*31b0*/  FADD.FTZ R13, -R12, R123 ;  /* 0x0000007b0c0d7221 */ /* 0x000fe40000010100 */
[C---:B------:R-:W-:Y:S02]  /*31c0*/  FMUL.FTZ R135, R102.reuse, -R129 ;  /* 0x8000008166877220 */ /* 0x040fe40000410000 */
[----:B------:R-:W-:Y:S02]  /*31d0*/  FFMA.FTZ R123, R29, R137, R126 ;  /* 0x000000891d7b7223 */ /* 0x000fe4000001007e */
[-C--:B------:R-:W-:Y:S02]  /*31e0*/  FMUL.FTZ R131, R102, -R13.reuse ;  /* 0x8000000d66837220 */ /* 0x080fe40000410000 */
[----:B------:R-:W-:Y:S02]  /*31f0*/  FFMA.FTZ R136, R100, R13, R135 ;  /* 0x0000000d64887223 */ /* 0x000fe40000010087 */
[----:B------:R-:W-:-:S02]  /*3200*/  FMUL.FTZ R123, R134, R123 ;  /* 0x0000007b867b7220 */ /* 0x000fc40000410000 */
[----:B------:R-:W-:Y:S02]  /*3210*/  FMUL.FTZ R126, R134, R11 ;  /* 0x0000000b867e7220 */ /* 0x000fe40000410000 */
[----:B------:R-:W-:Y:S02]  /*3220*/  FFMA.FTZ R131, R100, R129, -R131 ;  /* 0x0000008164837223 */ /* 0x000fe40000010883 */
[----:B------:R-:W-:Y:S02]  /*3230*/  FADD.FTZ R11, -R123, R136 ;  /* 0x000000887b0b7221 */ /* 0x000fe40000010100 */
[----:B------:R-:W-:Y:S02]  /*3240*/  FADD.FTZ R131, R126, R131 ;  /* 0x000000837e837221 */ /* 0x000fe40000010000 */
[C---:B------:R-:W-:Y:S02]  /*3250*/  FMUL.FTZ R9, R98.reuse, -R11 ;  /* 0x8000000b62097220 */ /* 0x040fe40000410000 */
[----:B------:R-:W-:-:S02]  /*3260*/  FMUL.FTZ R13, R98, -R131 ;  /* 0x80000083620d7220 */ /* 0x000fc40000410000 */
[C---:B------:R-:W-:Y:S02]  /*3270*/  FFMA.FTZ R142, R96.reuse, R131, -R9 ;  /* 0x00000083608e7223 */ /* 0x040fe40000010809 */
[C---:B------:R-:W-:Y:S02]  /*3280*/  FMUL.FTZ R9, R109.reuse, R27 ;  /* 0x0000001b6d097220 */ /* 0x040fe40000410000 */
[----:B------:R-:W-:Y:S02]  /*3290*/  FFMA.FTZ R144, R96, R11, R13 ;  /* 0x0000000b60907223 */ /* 0x000fe4000001000d */
[-C--:B------:R-:W-:Y:S02]  /*32a0*/  FMUL.FTZ R129, R109, -R26.reuse ;  /* 0x8000001a6d817220 */ /* 0x080fe40000410000 */
[----:B------:R-:W-:Y:S02]  /*32b0*/  FFMA.FTZ R13, R108, R26, -R9 ;  /* 0x0000001a6c0d7223 */ /* 0x000fe40000010809 */
[----:B------:R-:W-:-:S02]  /*32c0*/  FMUL.FTZ R11, R28, R10 ;  /* 0x0000000a1c0b7220 */ /* 0x000fc40000410000 */
[----:B------:R-:W-:Y:S02]  /*32d0*/  FMUL.FTZ R9, R29, R10 ;  /* 0x0000000a1d097220 */ /* 0x000fe40000410000 */
[----:B------:R-:W-:Y:S02]  /*32e0*/  FFMA.FTZ R129, R108, -R27, R129 ;  /* 0x8000001b6c817223 */ /* 0x000fe40000010081 */
[----:B------:R-:W-:Y:S02]  /*32f0*/  FMUL.FTZ R131, R107, -R13 ;  /* 0x8000000d6b837220 */ /* 0x000fe40000410000 */
[-C--:B------:R-:W-:Y:S02]  /*3300*/  FFMA.FTZ R140, R29, R8.reuse, R11 ;  /* 0x000000081d8c7223 */ /* 0x080fe4000001000b */
[----:B------:R-:W-:Y:S02]  /*3310*/  FFMA.FTZ R136, R28, R8, -R9 ;  /* 0x000000081c887223 */ /* 0x000fe40000010809 */
[----:B------:R-:W-:-:S02]  /*3320*/  FMUL.FTZ R9, R107, -R129 ;  /* 0x800000816b097220 */ /* 0x000fc40000410000 */
[C---:B------:R-:W-:Y:S02]  /*3330*/  FFMA.FTZ R11, R106.reuse, R129, R131 ;  /* 0x000000816a0b7223 */ /* 0x040fe40000010083 */
[----:B------:R-:W-:Y:S02]  /*3340*/  FMUL.FTZ R129, R141, R140 ;  /* 0x0000008c8d817220 */ /* 0x000fe40000410000 */
[----:B------:R-:W-:Y:S02]  /*3350*/  FFMA.FTZ R9, R106, R13, -R9 ;  /* 0x0000000d6a097223 */ /* 0x000fe40000010809 */
[----:B------:R-:W-:Y:S02]  /*3360*/  FMUL.FTZ R13, R105, -R11 ;  /* 0x8000000b690d7220 */ /* 0x000fe40000410000 */
[----:B------:R-:W-:Y:S02]  /*3370*/  FMUL.FTZ R131, R141, R136 ;  /* 0x000000888d837220 */ /* 0x000fe40000410000 */
[----:B------:R-:W-:-:S02]  /*3380*/  FADD.FTZ R143, -R129, R144 ;  /* 0x00000090818f7221 */ /* 0x000fc40000010100 */
[-C--:B------:R-:W-:Y:S02]  /*3390*/  FMUL.FTZ R136, R105, -R9.reuse ;  /* 0x8000000969887220 */ /* 0x080fe40000410000 */
[----:B------:R-:W-:Y:S02]  /*33a0*/  FFMA.FTZ R135, R104, R9, -R13 ;  /* 0x0000000968877223 */ /* 0x000fe4000001080d */
[----:B------:R-:W-:Y:S02]  /*33b0*/  FADD.FTZ R139, R131, R142 ;  /* 0x0000008e838b7221 */ /* 0x000fe40000010000 */
[----:B------:R-:W-:Y:S02]  /*33c0*/  FMUL.FTZ R13, R94, -R143 ;  /* 0x8000008f5e0d7220 */ /* 0x000fe40000410000 */
[----:B------:R-:W-:Y:S02]  /*33d0*/  FFMA.FTZ R11, R104, R11, R136 ;  /* 0x0000000b680b7223 */ /* 0x000fe40000010088 */
[----:B------:R-:W-:-:S02]  /*33e0*/  FMUL.FTZ R9, R102, -R135 ;  /* 0x8000008766097220 */ /* 0x000fc40000410000 */
[-C--:B------:R-:W-:Y:S02]  /*33f0*/  FMUL.FTZ R140, R94, -R139.reuse ;  /* 0x8000008b5e8c7220 */ /* 0x080fe40000410000 */
[----:B------:R-:W-:Y:S02]  /*3400*/  FFMA.FTZ R145, R92, R139, -R13 ;  /* 0x0000008b5c917223 */ /* 0x000fe4000001080d */
[----:B------:R-:W-:Y:S02]  /*3410*/  FMUL.FTZ R13, R28, R150 ;  /* 0x000000961c0d7220 */ /* 0x000fe40000410000 */
[-C--:B------:R-:W-:Y:S02]  /*3420*/  FMUL.FTZ R136, R102, -R11.reuse ;  /* 0x8000000b66887220 */ /* 0x080fe40000410000 */
[----:B------:R-:W-:Y:S02]  /*3430*/  FFMA.FTZ R139, R100, R11, R9 ;  /* 0x0000000b648b7223 */ /* 0x000fe40000010009 */
[----:B------:R-:W-:-:S02]  /*3440*/  FFMA.FTZ R144, R92, R143, R140 ;  /* 0x0000008f5c907223 */ /* 0x000fc4000001008c */
[C---:B------:R-:W-:Y:S02]  /*3450*/  FMUL.FTZ R11, R29.reuse, R150 ;  /* 0x000000961d0b7220 */ /* 0x040fe40000410000 */
[-C--:B------:R-:W-:Y:S02]  /*3460*/  FFMA.FTZ R140, R29, R148.reuse, R13 ;  /* 0x000000941d8c7223 */ /* 0x080fe4000001000d */
[----:B------:R-:W-:Y:S02]  /*3470*/  FADD.FTZ R9, R53, R53 ;  /* 0x0000003535097221 */ /* 0x000fe40000010000 */
[----:B------:R-:W-:Y:S02]  /*3480*/  FFMA.FTZ R13, R100, R135, -R136 ;  /* 0x00000087640d7223 */ /* 0x000fe40000010888 */
[----:B------:R-:W-:Y:S02]  /*3490*/  FMUL.FTZ R142, R98, -R139 ;  /* 0x8000008b628e7220 */ /* 0x000fe40000410000 */
[----:B------:R-:W-:-:S02]  /*34a0*/  FFMA.FTZ R136, R28, R148, -R11 ;  /* 0x000000941c887223 */ /* 0x000fc4000001080b */
[C---:B------:R-:W-:Y:S02]  /*34b0*/  FMUL.FTZ R135, R9.reuse, R140 ;  /* 0x0000008c09877220 */ /* 0x040fe40000410000 */
[-C--:B------:R-:W-:Y:S02]  /*34c0*/  FMUL.FTZ R11, R98, -R13.reuse ;  /* 0x8000000d620b7220 */ /* 0x080fe40000410000 */
[C---:B------:R-:W-:Y:S02]  /*34d0*/  FFMA.FTZ R13, R96.reuse, R13, -R142 ;  /* 0x0000000d600d7223 */ /* 0x040fe4000001088e */
[----:B------:R-:W-:Y:S02]  /*34e0*/  FMUL.FTZ R136, R9, R136 ;  /* 0x0000008809887220 */ /* 0x000fe40000410000 */
[----:B------:R-:W-:Y:S02]  /*34f0*/  FADD.FTZ R147, -R135, R144 ;  /* 0x0000009087937221 */ /* 0x000fe40000010100 */
[----:B------:R-:W-:-:S02]  /*3500*/  FFMA.FTZ R11, R96, R139, R11 ;  /* 0x0000008b600b7223 */ /* 0x000fc4000001000b */
[----:B------:R-:W-:Y:S02]  /*3510*/  FMUL.FTZ R140, R94, -R13 ;  /* 0x8000000d5e8c7220 */ /* 0x000fe40000410000 */
[----:B------:R-:W-:Y:S02]  /*3520*/  FADD.FTZ R145, R136, R145 ;  /* 0x0000009188917221 */ /* 0x000fe40000010000 */
[----:B------:R-:W-:Y:S02]  /*3530*/  FMUL.FTZ R142, R90, -R147 ;  /* 0x800000935a8e7220 */ /* 0x000fe40000410000 */
[-C--:B------:R-:W-:Y:S02]  /*3540*/  FMUL.FTZ R139, R94, -R11.reuse ;  /* 0x8000000b5e8b7220 */ /* 0x080fe40000410000 */
[----:B------:R-:W-:Y:S02]  /*3550*/  FFMA.FTZ R143, R92, R11, R140 ;  /* 0x0000000b5c8f7223 */ /* 0x000fe4000001008c */
[----:B------:R-:W-:-:S02]  /*3560*/  FFMA.FTZ R158, R88, R145, -R142 ;  /* 0x00000091589e7223 */ /* 0x000fc4000001088e */
[----:B------:R-:W-:Y:S02]  /*3570*/  FMUL.FTZ R140, R90, -R145 ;  /* 0x800000915a8c7220 */ /* 0x000fe40000410000 */
[----:B------:R-:W-:Y:S02]  /*3580*/  FFMA.FTZ R11, R92, R13, -R139 ;  /* 0x0000000d5c0b7223 */ /* 0x000fe4000001088b */
[----:B------:R-:W-:Y:S02]  /*3590*/  FMUL.FTZ R142, R90, -R143 ;  /* 0x8000008f5a8e7220 */ /* 0x000fe40000410000 */
[-C--:B------:R-:W-:Y:S02]  /*35a0*/  FMUL.FTZ R13, R29, R154.reuse ;  /* 0x0000009a1d0d7220 */ /* 0x080fe40000410000 */
[----:B------:R-:W-:Y:S02]  /*35b0*/  FMUL.FTZ R139, R28, R154 ;  /* 0x0000009a1c8b7220 */ /* 0x000fe40000410000 */
[----:B------:R-:W-:-:S02]  /*35c0*/  FFMA.FTZ R147, R88, R147, R140 ;  /* 0x0000009358937223 */ /* 0x000fc4000001008c */
[-C--:B------:R-:W-:Y:S02]  /*35d0*/  FFMA.FTZ R142, R88, R11.reuse, -R142 ;  /* 0x0000000b588e7223 */ /* 0x080fe4000001088e */
[----:B------:R-:W-:Y:S02]  /*35e0*/  FMUL.FTZ R146, R90, -R11 ;  /* 0x8000000b5a927220 */ /* 0x000fe40000410000 */
[----:B------:R-:W-:Y:S01]  /*35f0*/  FADD.FTZ R11, R52, R52 ;  /* 0x00000034340b7221 */ /* 0x000fe20000010000 */
[----:B------:R0:W1:Y:S01]  /*3600*/  SHFL.DOWN PT, R149, R142, 0x1, 0x1f ;  /* 0x08201f008e957f89 */ /* 0x00006200000e0000 */
[-C--:B------:R-:W-:Y:S02]  /*3610*/  FFMA.FTZ R140, R28, R152.reuse, -R13 ;  /* 0x000000981c8c7223 */ /* 0x080fe4000001080d */
[----:B------:R-:W-:Y:S02]  /*3620*/  FFMA.FTZ R144, R29, R152, R139 ;  /* 0x000000981d907223 */ /* 0x000fe4000001008b */
[----:B------:R-:W-:-:S02]  /*3630*/  FMUL.FTZ R13, R31, R128 ;  /* 0x000000801f0d7220 */ /* 0x000fc40000410000 */
[C---:B------:R-:W-:Y:S02]  /*3640*/  FMUL.FTZ R139, R11.reuse, R140 ;  /* 0x0000008c0b8b7220 */ /* 0x040fe40000410000 */
[----:B------:R-:W-:Y:S02]  /*3650*/  FMUL.FTZ R140, R11, R144 ;  /* 0x000000900b8c7220 */ /* 0x000fe40000410000 */
[-C--:B------:R-:W-:Y:S02]  /*3660*/  FMUL.FTZ R31, R31, R132.reuse ;  /* 0x000000841f1f7220 */ /* 0x080fe40000410000 */
[----:B------:R-:W-:Y:S02]  /*3670*/  FFMA.FTZ R156, R30, R132, -R13 ;  /* 0x000000841e9c7223 */ /* 0x000fe4000001080d */
[----:B------:R-:W-:Y:S02]  /*3680*/  FFMA.FTZ R146, R88, R143, R146 ;  /* 0x0000008f58927223 */ /* 0x000fe40000010092 */
[----:B------:R-:W-:-:S02]  /*3690*/  FADD.FTZ R132, R139, R158 ;  /* 0x0000009e8b847221 */ /* 0x000fc40000010000 */
[----:B------:R-:W-:Y:S01]  /*36a0*/  FADD.FTZ R144, -R140, R147 ;  /* 0x000000938c907221 */ /* 0x000fe20000010100 */
[----:B------:R0:W2:Y:S01]  /*36b0*/  SHFL.DOWN PT, R151, R146, 0x1, 0x1f ;  /* 0x08201f0092977f89 */ /* 0x0000a200000e0000 */
[----:B------:R-:W-:-:S03]  /*36c0*/  FFMA.FTZ R13, R30, R128, R31 ;  /* 0x000000801e0d7223 */ /* 0x000fc6000001001f */
[----:B------:R0:W3:Y:S04]  /*36d0*/  SHFL.DOWN PT, R145, R132, 0x1, 0x1f ;  /* 0x08201f0084917f89 */ /* 0x0000e800000e0000 */
[----:B------:R0:W4:Y:S01]  /*36e0*/  SHFL.DOWN PT, R153, R144, 0x1, 0x1f ;  /* 0x08201f0090997f89 */ /* 0x00012200000e0000 */
[----:B------:R-:W-:Y:S05]  /*36f0*/  @!P4 BRA `(.L_x_12283) ;  /* 0x000000b00000c947 */ /* 0x000fea0003800000 */
[C---:B-1--4-:R-:W-:Y:S02]  /*3700*/  FMUL.FTZ R143, R146.reuse, R153 ;  /* 0x00000099928f7220 */ /* 0x052fe40000410000 */
[C---:B--2---:R-:W-:Y:S02]  /*3710*/  FMUL.FTZ R31, R146.reuse, R151 ;  /* 0x00000097921f7220 */ /* 0x044fe40000410000 */
[-C--:B---3--:R-:W-:Y:S02]  /*3720*/  FMUL.FTZ R147, R146, R145.reuse ;  /* 0x0000009192937220 */ /* 0x088fe40000410000 */
[----:B------:R-:W-:-:S02]  /*3730*/  FFMA.FTZ R145, R142, R145, -R143 ;  /* 0x000000918e917223 */ /* 0x000fc4000001088f */
[-C--:B------:R-:W-:Y:S02]  /*3740*/  FMUL.FTZ R143, R146, R149.reuse ;  /* 0x00000095928f7220 */ /* 0x080fe40000410000 */
[C---:B------:R-:W-:Y:S02]  /*3750*/  FFMA.FTZ R31, R142.reuse, R149, -R31 ;  /* 0x000000958e1f7223 */ /* 0x040fe4000001081f */
[C---:B------:R-:W-:Y:S02]  /*3760*/  FFMA.FTZ R147, R142.reuse, R153, R147 ;  /* 0x000000998e937223 */ /* 0x040fe40000010093 */
[----:B0-----:R-:W-:Y:S01]  /*3770*/  FFMA.FTZ R146, R142, R151, R143 ;  /* 0x000000978e927223 */ /* 0x001fe2000001008f */
[----:B------:R-:W-:Y:S01]  /*3780*/  MOV R142, R31 ;  /* 0x0000001f008e7202 */ /* 0x000fe20000000f00 */
[----:B------:R-:W-:Y:S02]  /*3790*/  FADD.FTZ R132, R132, R145 ;  /* 0x0000009184847221 */ /* 0x000fe40000010000 */
[----:B------:R-:W-:-:S02]  /*37a0*/  FADD.FTZ R144, R144, R147 ;  /* 0x0000009390907221 */ /* 0x000fc40000010000 */
.L_x_12283:
[----:B-1----:R-:W-:Y:S05]  /*37b0*/  BSYNC B0 ;  /* 0x0000000000007941 */ /* 0x002fea0003800000 */
.L_x_12282:
[----:B------:R-:W-:Y:S01]  /*37c0*/  FADD.FTZ R13, RZ, R13 ;  /* 0x0000000dff0d7221 */ /* 0x000fe20000010000 */
[----:B------:R1:W0:Y:S01]  /*37d0*/  SHFL.DOWN PT, R149, R142, 0x2, 0x1f ;  /* 0x08401f008e957f89 */ /* 0x00022200000e0000 */
[----:B------:R-:W-:Y:S01]  /*37e0*/  FADD.FTZ R143, R111, R156 ;  /* 0x0000009c6f8f7221 */ /* 0x000fe20000010000 */
[----:B------:R-:W-:Y:S01]  /*37f0*/  BSSY B0, `(.L_x_12284) ;  /* 0x0000012000007945 */ /* 0x000fe20003800000 */
[C---:B------:R-:W-:Y:S01]  /*3800*/  FMUL.FTZ R30, R154.reuse, R13 ;  /* 0x0000000d9a1e7220 */ /* 0x040fe20000410000 */
        /* <DEDUP_REMOVED lines=9> */
[-C--:B0-----:R-:W-:Y:S02]  /*38a0*/  FMUL.FTZ R111, R146, R149.reuse ;  /* 0x00000095926f7220 */ /* 0x081fe40000410000 */
[C---:B------:R-:W-:Y:S02]  /*38b0*/  FFMA.FTZ R31, R142.reuse, R149, -R31 ;  /* 0x000000958e1f7223 */ /* 0x040fe4000001081f */
[C---:B------:R-:W-:Y:S02]  /*38c0*/  FFMA.FTZ R147, R142.reuse, R153, R147 ;  /* 0x000000998e937223 */ /* 0x040fe40000010093 */
[----:B-1----:R-:W-:Y:S01]  /*38d0*/  FFMA.FTZ R146, R142, R151, R111 ;  /* 0x000000978e927223 */ /* 0x002fe2000001006f */
[----:B------:R-:W-:Y:S01]  /*38e0*/  MOV R142, R31 ;  /* 0x0000001f008e7202 */ /* 0x000fe20000000f00 */
[----:B------:R-:W-:Y:S02]  /*38f0*/  FADD.FTZ R132, R132, R145 ;  /* 0x0000009184847221 */ /* 0x000fe40000010000 */
[----:B------:R-:W-:-:S02]  /*3900*/  FADD.FTZ R144, R144, R147 ;  /* 0x0000009390907221 */ /* 0x000fc40000010000 */
.L_x_12285:
[----:B------:R-:W-:Y:S05]  /*3910*/  BSYNC B0 ;  /* 0x0000000000007941 */ /* 0x000fea0003800000 */
.L_x_12284:
[-C--:B------:R-:W-:Y:S01]  /*3920*/  FFMA.FTZ R128, R152, R143.reuse, -R30 ;  /* 0x0000008f98807223 */ /* 0x080fe2000001081e */
[----:B----4-:R4:W1:Y:S01]  /*3930*/  SHFL.DOWN PT, R153, R142, 0x4, 0x1f ;  /* 0x08801f008e997f89 */ /* 0x01086200000e0000 */
[C---:B------:R-:W-:Y:S01]  /*3940*/  FMUL.FTZ R31, R90.reuse, R143 ;  /* 0x0000008f5a1f7220 */ /* 0x040fe20000410000 */
[----:B------:R-:W-:Y:S01]  /*3950*/  BSSY B0, `(.L_x_12286) ;  /* 0x0000020000007945 */ /* 0x000fe20003800000 */
[-C--:B------:R-:W-:Y:S01]  /*3960*/  FMUL.FTZ R30, R90, R13.reuse ;  /* 0x0000000d5a1e7220 */ /* 0x080fe20000410000 */
[----:B------:R4:W3:Y:S01]  /*3970*/  SHFL.DOWN PT, R157, R146, 0x4, 0x1f ;  /* 0x08801f00929d7f89 */ /* 0x0008e200000e0000 */
[----:B------:R-:W-:-:S02]  /*3980*/  FFMA.FTZ R154, R152, R13, R154 ;  /* 0x0000000d989a7223 */ /* 0x000fc4000001009a */
[-C--:B------:R-:W-:Y:S01]  /*3990*/  FFMA.FTZ R31, R88, R13.reuse, R31 ;  /* 0x0000000d581f7223 */ /* 0x080fe2000001001f */
[----:B---3--:R4:W3:Y:S01]  /*39a0*/  SHFL.DOWN PT, R145, R132, 0x4, 0x1f ;  /* 0x08801f0084917f89 */ /* 0x0088e200000e0000 */
[-C--:B------:R-:W-:Y:S02]  /*39b0*/  FMUL.FTZ R111, R29, R13.reuse ;  /* 0x0000000d1d6f7220 */ /* 0x080fe40000410000 */
[----:B------:R-:W-:Y:S01]  /*39c0*/  FMUL.FTZ R152, R28, R13 ;  /* 0x0000000d1c987220 */ /* 0x000fe20000410000 */
[----:B------:R4:W2:Y:S01]  /*39d0*/  SHFL.DOWN PT, R159, R144, 0x4, 0x1f ;  /* 0x08801f00909f7f89 */ /* 0x0008a200000e0000 */
[-C--:B------:R-:W-:Y:S02]  /*39e0*/  FFMA.FTZ R147, R88, R143.reuse, -R30 ;  /* 0x0000008f58937223 */ /* 0x080fe4000001081e */
[----:B------:R-:W-:Y:S02]  /*39f0*/  FADD.FTZ R31, RZ, R31 ;  /* 0x0000001fff1f7221 */ /* 0x000fe40000010000 */
[----:B------:R-:W-:-:S02]  /*3a00*/  FFMA.FTZ R30, R28, R143, -R111 ;  /* 0x0000008f1c1e7223 */ /* 0x000fc4000001086f */
[----:B------:R-:W-:Y:S02]  /*3a10*/  FFMA.FTZ R156, R29, R143, R152 ;  /* 0x0000008f1d9c7223 */ /* 0x000fe40000010098 */
[----:B------:R-:W-:Y:S02]  /*3a20*/  FFMA.FTZ R147, R64, R101, R147 ;  /* 0x0000006540937223 */ /* 0x000fe40000010093 */
[C---:B------:R-:W-:Y:S02]  /*3a30*/  FFMA.FTZ R152, R11.reuse, R128, RZ ;  /* 0x000000800b987223 */ /* 0x040fe400000100ff */
[----:B--2---:R-:W-:Y:S02]  /*3a40*/  FMUL.FTZ R151, R150, R31 ;  /* 0x0000001f96977220 */ /* 0x004fe40000410000 */
[C---:B------:R-:W-:Y:S02]  /*3a50*/  FFMA.FTZ R154, -R11.reuse, R154, RZ ;  /* 0x0000009a0b9a7223 */ /* 0x040fe400000101ff */
[----:B------:R-:W-:-:S02]  /*3a60*/  FMUL.FTZ R30, R11, R30 ;  /* 0x0000001e0b1e7220 */ /* 0x000fc40000410000 */
[----:B------:R-:W-:Y:S02]  /*3a70*/  FFMA.FTZ R128, -R11, R156, -RZ ;  /* 0x0000009c0b807223 */ /* 0x000fe400000109ff */
[----:B------:R-:W-:Y:S01]  /*3a80*/  FMUL.FTZ R150, R150, R147 ;  /* 0x0000009396967220 */ /* 0x000fe20000410000 */
[----:B------:R-:W-:Y:S05]  /*3a90*/  @P6 BRA `(.L_x_12287) ;  /* 0x000000b000006947 */ /* 0x000fea0003800000 */
[C---:B-1-34-:R-:W-:Y:S02]  /*3aa0*/  FMUL.FTZ R111, R146.reuse, R159 ;  /* 0x0000009f926f7220 */ /* 0x05afe40000410000 */
[C---:B------:R-:W-:Y:S02]  /*3ab0*/  FMUL.FTZ R11, R146.reuse, R157 ;  /* 0x0000009d920b7220 */ /* 0x040fe40000410000 */
[-C--:B0-----:R-:W-:Y:S02]  /*3ac0*/  FMUL.FTZ R149, R146, R145.reuse ;  /* 0x0000009192957220 */ /* 0x081fe40000410000 */
        /* <DEDUP_REMOVED lines=8> */
.L_x_12287:
[----:B-1-34-:R-:W-:Y:S05]  /*3b50*/  BSYNC B0 ;  /* 0x0000000000007941 */ /* 0x01afea0003800000 */
.L_x_12286:
[C---:B------:R-:W-:Y:S01]  /*3b60*/  FMUL.FTZ R111, R94.reuse, R147 ;  /* 0x000000935e6f7220 */ /* 0x040fe20000410000 */
[----:B------:R1:W2:Y:S01]  /*3b70*/  SHFL.DOWN PT, R163, R142, 0x8, 0x1f ;  /* 0x09001f008ea37f89 */ /* 0x0002a200000e0000 */
[-C--:B------:R-:W-:Y:S01]  /*3b80*/  FMUL.FTZ R11, R94, R31.reuse ;  /* 0x0000001f5e0b7220 */ /* 0x080fe20000410000 */
[----:B------:R-:W-:Y:S01]  /*3b90*/  BSSY B0, `(.L_x_12288) ;  /* 0x0000028000007945 */ /* 0x000fe20003800000 */
[-C--:B------:R-:W-:Y:S01]  /*3ba0*/  FFMA.FTZ R150, R148, R31.reuse, R150 ;  /* 0x0000001f94967223 */ /* 0x080fe20000010096 */
[----:B------:R1:W3:Y:S01]  /*3bb0*/  SHFL.DOWN PT, R165, R146, 0x8, 0x1f ;  /* 0x09001f0092a57f89 */ /* 0x0002e200000e0000 */
[----:B------:R-:W-:Y:S01]  /*3bc0*/  FFMA.FTZ R111, R92, R31, R111 ;  /* 0x0000001f5c6f7223 */ /* 0x000fe2000001006f */
[----:B------:R-:W-:Y:S01]  /*3bd0*/  ISETP.GE.OR P0, PT, R50, c[0x0][0x174], P0 ;  /* 0x00005d0032007a0c */ /* 0x000fe20000706670 */
[----:B------:R-:W-:Y:S01]  /*3be0*/  FFMA.FTZ R11, R92, R147, -R11 ;  /* 0x000000935c0b7223 */ /* 0x000fe2000001080b */
[----:B------:R1:W4:Y:S01]  /*3bf0*/  SHFL.DOWN PT, R159, R132, 0x8, 0x1f ;  /* 0x09001f00849f7f89 */ /* 0x00032200000e0000 */
[----:B------:R-:W-:-:S02]  /*3c00*/  FFMA.FTZ R154, -R9, R150, R154 ;  /* 0x00000096099a7223 */ /* 0x000fc4000001019a */
[-C--:B------:R-:W-:Y:S01]  /*3c10*/  FMUL.FTZ R145, R29, R31.reuse ;  /* 0x0000001f1d917220 */ /* 0x080fe20000410000 */
[----:B------:R1:W0:Y:S01]  /*3c20*/  SHFL.DOWN PT, R167, R144, 0x8, 0x1f ;  /* 0x09001f0090a77f89 */ /* 0x00022200000e0000 */
[----:B------:R-:W-:Y:S02]  /*3c30*/  FMUL.FTZ R150, R28, R31 ;  /* 0x0000001f1c967220 */ /* 0x000fe40000410000 */
[----:B------:R-:W-:Y:S02]  /*3c40*/  FADD.FTZ R111, RZ, R111 ;  /* 0x0000006fff6f7221 */ /* 0x000fe40000010000 */
[----:B0-----:R-:W-:Y:S02]  /*3c50*/  FFMA.FTZ R149, R66, R99, R11 ;  /* 0x0000006342957223 */ /* 0x001fe4000001000b */
[-C--:B------:R-:W-:Y:S02]  /*3c60*/  FFMA.FTZ R151, R148, R147.reuse, -R151 ;  /* 0x0000009394977223 */ /* 0x080fe40000010897 */
[----:B------:R-:W-:-:S02]  /*3c70*/  FFMA.FTZ R148, R28, R147, -R145 ;  /* 0x000000931c947223 */ /* 0x000fc40000010891 */
[----:B------:R-:W-:Y:S02]  /*3c80*/  FFMA.FTZ R150, R29, R147, R150 ;  /* 0x000000931d967223 */ /* 0x000fe40000010096 */
[C---:B------:R-:W-:Y:S02]  /*3c90*/  FMUL.FTZ R11, R10.reuse, R111 ;  /* 0x0000006f0a0b7220 */ /* 0x040fe40000410000 */
[----:B------:R-:W-:Y:S02]  /*3ca0*/  FMUL.FTZ R10, R10, R149 ;  /* 0x000000950a0a7220 */ /* 0x000fe40000410000 */
[C---:B------:R-:W-:Y:S02]  /*3cb0*/  FFMA.FTZ R156, R9.reuse, R151, R152 ;  /* 0x00000097099c7223 */ /* 0x040fe40000010098 */
[C---:B------:R-:W-:Y:S02]  /*3cc0*/  FMUL.FTZ R148, R9.reuse, R148 ;  /* 0x0000009409947220 */ /* 0x040fe40000410000 */
[----:B------:R-:W-:Y:S01]  /*3cd0*/  FFMA.FTZ R150, -R9, R150, -RZ ;  /* 0x0000009609967223 */ /* 0x000fe200000109ff */
[----:B------:R-:W-:Y:S01]  /*3ce0*/  HFMA2.MMA R9, -RZ, RZ, 0, 0 ;  /* 0x00000000ff097435 */ /* 0x000fe200000001ff */
[----:B------:R-:W-:-:S02]  /*3cf0*/  FFMA.FTZ R158, R8, R149, -R11 ;  /* 0x00000095089e7223 */ /* 0x000fc4000001080b */
[-C--:B------:R-:W-:Y:S01]  /*3d00*/  FFMA.FTZ R160, R8, R111.reuse, R10 ;  /* 0x0000006f08a07223 */ /* 0x080fe2000001000a */
[----:B------:R-:W-:Y:S01]  /*3d10*/  MOV R8, 0x3f800000 ;  /* 0x3f80000000087802 */ /* 0x000fe20000000f00 */
[----:B------:R-:W-:Y:S01]  /*3d20*/  CS2R R10, SRZ ;  /* 0x00000000000a7805 */ /* 0x000fe2000001ff00 */
[C---:B------:R-:W-:Y:S02]  /*3d30*/  FMUL.FTZ R145, R98.reuse, R111 ;  /* 0x0000006f62917220 */ /* 0x040fe40000410000 */
[----:B------:R-:W-:Y:S01]  /*3d40*/  FMUL.FTZ R151, R98, R149 ;  /* 0x0000009562977220 */ /* 0x000fe20000410000 */
[----:B------:R-:W-:Y:S05]  /*3d50*/  @P2 BRA `(.L_x_12289) ;  /* 0x000000b000002947 */ /* 0x000fea0003800000 */
[C---:B-1234-:R-:W-:Y:S02]  /*3d60*/  FMUL.FTZ R157, R146.reuse, R167 ;  /* 0x000000a7929d7220 */ /* 0x05efe40000410000 */
        /* <DEDUP_REMOVED lines=10> */
.L_x_12289:
[----:B-1234-:R-:W-:Y:S05]  /*3e10*/  BSYNC B0 ;  /* 0x0000000000007941 */ /* 0x01efea0003800000 */
.L_x_12288:
[----:B------:R0:W1:Y:S01]  /*3e20*/  @!P0 LDS.128 R8, [R83.X16+0x21b0] ;  /* 0x0021b00053088984 */ /* 0x000062000000cc00 */
[C---:B------:R-:W-:Y:S01]  /*3e30*/  FFMA.FTZ R152, R96.reuse, R111, R151 ;  /* 0x0000006f60987223 */ /* 0x040fe20000010097 */
[----:B------:R-:W-:Y:S01]  /*3e40*/  BSSY B0, `(.L_x_12290) ;  /* 0x0000030000007945 */ /* 0x000fe20003800000 */
[----:B------:R-:W-:Y:S01]  /*3e50*/  FFMA.FTZ R151, R96, R149, -R145 ;  /* 0x0000009560977223 */ /* 0x000fe20000010891 */
[----:B------:R0:W2:Y:S01]  /*3e60*/  SHFL.DOWN PT, R165, R142, 0x10, 0x1f ;  /* 0x0a001f008ea57f89 */ /* 0x0000a200000e0000 */
[----:B------:R-:W-:Y:S02]  /*3e70*/  FADD.FTZ R145, RZ, R152 ;  /* 0x00000098ff917221 */ /* 0x000fe40000010000 */
[C---:B------:R-:W-:Y:S01]  /*3e80*/  FFMA.FTZ R153, R141.reuse, R158, R156 ;  /* 0x0000009e8d997223 */ /* 0x040fe2000001009c */
[----:B------:R0:W3:Y:S01]  /*3e90*/  SHFL.DOWN PT, R167, R146, 0x10, 0x1f ;  /* 0x0a001f0092a77f89 */ /* 0x0000e200000e0000 */
[----:B------:R-:W-:Y:S02]  /*3ea0*/  FFMA.FTZ R151, R68, R97, R151 ;  /* 0x0000006144977223 */ /* 0x000fe40000010097 */
[----:B------:R-:W-:Y:S01]  /*3eb0*/  FFMA.FTZ R157, -R141, R160, R154 ;  /* 0x000000a08d9d7223 */ /* 0x000fe2000001019a */
[----:B------:R0:W4:Y:S01]  /*3ec0*/  SHFL.DOWN PT, R159, R132, 0x10, 0x1f ;  /* 0x0a001f00849f7f89 */ /* 0x00012200000e0000 */
[----:B------:R-:W-:-:S02]  /*3ed0*/  FMUL.FTZ R152, R29, R111 ;  /* 0x0000006f1d987220 */ /* 0x000fc40000410000 */
[----:B------:R-:W-:Y:S01]  /*3ee0*/  FMUL.FTZ R156, R138, R145 ;  /* 0x000000918a9c7220 */ /* 0x000fe20000410000 */
[----:B------:R0:W0:Y:S01]  /*3ef0*/  SHFL.DOWN PT, R169, R144, 0x10, 0x1f ;  /* 0x0a001f0090a97f89 */ /* 0x00002200000e0000 */
[----:B------:R-:W-:Y:S02]  /*3f00*/  FMUL.FTZ R154, R28, R111 ;  /* 0x0000006f1c9a7220 */ /* 0x000fe40000410000 */
[----:B------:R-:W-:Y:S02]  /*3f10*/  FMUL.FTZ R158, R138, R151 ;  /* 0x000000978a9e7220 */ /* 0x000fe40000410000 */
[----:B------:R-:W-:Y:S02]  /*3f20*/  FFMA.FTZ R138, R28, R149, -R152 ;  /* 0x000000951c8a7223 */ /* 0x000fe40000010898 */
[----:B------:R-:W-:Y:S02]  /*3f30*/  FFMA.FTZ R156, R137, R151, -R156 ;  /* 0x00000097899c7223 */ /* 0x000fe4000001089c */
[----:B------:R-:W-:-:S02]  /*3f40*/  FFMA.FTZ R154, R29, R149, R154 ;  /* 0x000000951d9a7223 */ /* 0x000fc4000001009a */
[----:B------:R-:W-:Y:S02]  /*3f50*/  FMUL.FTZ R138, R141, R138 ;  /* 0x0000008a8d8a7220 */ /* 0x000fe40000410000 */
[----:B------:R-:W-:Y:S02]  /*3f60*/  FFMA.FTZ R156, R134, R156, R153 ;  /* 0x0000009c869c7223 */ /* 0x000fe40000010099 */
[-C--:B------:R-:W-:Y:S02]  /*3f70*/  FFMA.FTZ R158, R137, R145.reuse, R158 ;  /* 0x00000091899e7223 */ /* 0x080fe4000001009e */
[----:B------:R-:W-:Y:S02]  /*3f80*/  FFMA.FTZ R141, -R141, R154, -RZ ;  /* 0x0000009a8d8d7223 */ /* 0x000fe400000109ff */
[-C--:B------:R-:W-:Y:S02]  /*3f90*/  FMUL.FTZ R153, R29, R145.reuse ;  /* 0x000000911d997220 */ /* 0x080fe40000410000 */
[----:B------:R-:W-:-:S02]  /*3fa0*/  FMUL.FTZ R154, R28, R145 ;  /* 0x000000911c9a7220 */ /* 0x000fc40000410000 */
[C---:B------:R-:W-:Y:S02]  /*3fb0*/  FMUL.FTZ R137, R102.reuse, R145 ;  /* 0x0000009166897220 */ /* 0x040fe40000410000 */
[-C--:B------:R-:W-:Y:S02]  /*3fc0*/  FMUL.FTZ R152, R102, R151.reuse ;  /* 0x0000009766987220 */ /* 0x080fe40000410000 */
[----:B------:R-:W-:Y:S02]  /*3fd0*/  FFMA.FTZ R158, -R134, R158, R157 ;  /* 0x0000009e869e7223 */ /* 0x000fe4000001019d */
[-C--:B------:R-:W-:Y:S02]  /*3fe0*/  FFMA.FTZ R153, R28, R151.reuse, -R153 ;  /* 0x000000971c997223 */ /* 0x080fe40000010899 */
[-C--:B------:R-:W-:Y:S02]  /*3ff0*/  FFMA.FTZ R157, R29, R151.reuse, R154 ;  /* 0x000000971d9d7223 */ /* 0x080fe4000001009a */
[----:B------:R-:W-:-:S02]  /*4000*/  FFMA.FTZ R137, R100, R151, -R137 ;  /* 0x0000009764897223 */ /* 0x000fc40000010889 */
[----:B------:R-:W-:Y:S02]  /*4010*/  FFMA.FTZ R154, R100, R145, R152 ;  /* 0x00000091649a7223 */ /* 0x000fe40000010098 */
        /* <DEDUP_REMOVED lines=18> */
.L_x_12291:
[----:B01234-:R-:W-:Y:S05]  /*4140*/  BSYNC B0 ;  /* 0x0000000000007941 */ /* 0x01ffea0003800000 */
.L_x_12290:
[-C--:B------:R-:W-:Y:S01]  /*4150*/  FMUL.FTZ R133, R105, R137.reuse ;  /* 0x0000008969857220 */ /* 0x080fe20000410000 */
[----:B------:R-:W-:Y:S01]  /*4160*/  SHFL.DOWN PT, R166, R146, 0x1, 0x1f ;  /* 0x08201f0092a67f89 */ /* 0x000fe200000e0000 */
[CC--:B------:R-:W-:Y:S01]  /*4170*/  FFMA.FTZ R157, R130.reuse, R137.reuse, -R154 ;  /* 0x00000089829d7223 */ /* 0x0c0fe2000001089a */
[----:B------:R-:W-:Y:S01]  /*4180*/  ISETP.NE.AND P0, PT, R39, RZ, PT ;  /* 0x000000ff2700720c */ /* 0x000fe20003f05270 */
[-C--:B------:R-:W-:Y:S01]  /*4190*/  FFMA.FTZ R163, R130, R134.reuse, R163 ;  /* 0x0000008682a37223 */ /* 0x080fe200000100a3 */
[----:B------:R-:W-:Y:S01]  /*41a0*/  SHFL.DOWN PT, R165, R142, 0x1, 0x1f ;  /* 0x08201f008ea57f89 */ /* 0x000fe200000e0000 */
[-C--:B------:R-:W-:Y:S01]  /*41b0*/  FMUL.FTZ R130, R105, R134.reuse ;  /* 0x0000008669827220 */ /* 0x080fe20000410000 */
[----:B------:R-:W-:Y:S01]  /*41c0*/  BSSY B0, `(.L_x_12292) ;  /* 0x0000101000007945 */ /* 0x000fe20003800000 */
[C---:B------:R-:W-:Y:S01]  /*41d0*/  FFMA.FTZ R154, R104.reuse, R134, R133 ;  /* 0x00000086689a7223 */ /* 0x040fe20000010085 */
        /* <DEDUP_REMOVED lines=11> */
[CC--:B------:R-:W-:Y:S01]  /*4290*/  FMUL.FTZ R154, R29.reuse, R134.reuse ;  /* 0x000000861d9a7220 */ /* 0x0c0fe20000410000 */
[----:B------:R-:W-:Y:S01]  /*42a0*/  SHFL.IDX PT, R132, R132, RZ, 0x1f ;  /* 0x00001fff84847589 */ /* 0x000fe200000e0000 */
[C---:B------:R-:W-:Y:S02]  /*42b0*/  FMUL.FTZ R156, R28.reuse, R134 ;  /* 0x000000861c9c7220 */ /* 0x040fe40000410000 */
[-C--:B------:R-:W-:Y:S01]  /*42c0*/  FFMA.FTZ R154, R28, R137.reuse, -R154 ;  /* 0x000000891c9a7223 */ /* 0x080fe2000001089a */
[----:B------:R-:W-:Y:S01]  /*42d0*/  SHFL.IDX PT, R144, R144, RZ, 0x1f ;  /* 0x00001fff90907589 */ /* 0x000fe200000e0000 */
[----:B------:R-:W-:Y:S02]  /*42e0*/  FFMA.FTZ R160, R114, R158, R157 ;  /* 0x0000009e72a07223 */ /* 0x000fe4000001009d */
[----:B------:R-:W-:Y:S01]  /*42f0*/  FFMA.FTZ R156, R29, R137, R156 ;  /* 0x000000891d9c7223 */ /* 0x000fe2000001009c */
[----:B------:R-:W0:Y:S01]  /*4300*/  SHFL.IDX PT, R158, R11, RZ, 0x1f ;  /* 0x00001fff0b9e7589 */ /* 0x000e2200000e0000 */
[----:B------:R-:W-:-:S02]  /*4310*/  FMUL.FTZ R125, R125, R133 ;  /* 0x000000857d7d7220 */ /* 0x000fc40000410000 */
[C---:B------:R-:W-:Y:S01]  /*4320*/  FMUL.FTZ R154, R127.reuse, R154 ;  /* 0x0000009a7f9a7220 */ /* 0x040fe20000410000 */
[----:B------:R-:W1:Y:S01]  /*4330*/  SHFL.IDX PT, R157, R10, RZ, 0x1f ;  /* 0x00001fff0a9d7589 */ /* 0x000e6200000e0000 */
[----:B------:R-:W-:Y:S02]  /*4340*/  FFMA.FTZ R127, -R127, R156, -RZ ;  /* 0x0000009c7f7f7223 */ /* 0x000fe400000109ff */
[-C--:B------:R-:W-:Y:S02]  /*4350*/  FFMA.FTZ R156, R124, R130.reuse, R125 ;  /* 0x000000827c9c7223 */ /* 0x080fe4000001007d */
[C---:B------:R-:W-:Y:S02]  /*4360*/  FMUL.FTZ R125, R107.reuse, R133 ;  /* 0x000000856b7d7220 */ /* 0x040fe40000410000 */
[----:B------:R-:W-:Y:S02]  /*4370*/  FMUL.FTZ R124, R107, R130 ;  /* 0x000000826b7c7220 */ /* 0x000fe40000410000 */
[----:B------:R-:W-:-:S02]  /*4380*/  FFMA.FTZ R162, -R114, R156, R163 ;  /* 0x0000009c72a27223 */ /* 0x000fc400000101a3 */
[CC--:B------:R-:W-:Y:S02]  /*4390*/  FFMA.FTZ R156, R106.reuse, R130.reuse, R125 ;  /* 0x000000826a9c7223 */ /* 0x0c0fe4000001007d */
[----:B------:R-:W-:Y:S02]  /*43a0*/  FFMA.FTZ R125, R106, R133, -R124 ;  /* 0x000000856a7d7223 */ /* 0x000fe4000001087c */
[----:B------:R-:W-:Y:S02]  /*43b0*/  FADD.FTZ R124, RZ, R156 ;  /* 0x0000009cff7c7221 */ /* 0x000fe40000010000 */
[----:B------:R-:W-:Y:S02]  /*43c0*/  FFMA.FTZ R125, R74, R91, R125 ;  /* 0x0000005b4a7d7223 */ /* 0x000fe4000001007d */
[----:B------:R-:W-:Y:S02]  /*43d0*/  FMUL.FTZ R156, R29, R130 ;  /* 0x000000821d9c7220 */ /* 0x000fe40000410000 */
[----:B------:R-:W-:-:S02]  /*43e0*/  FMUL.FTZ R161, R119, R124 ;  /* 0x0000007c77a17220 */ /* 0x000fc40000410000 */
[----:B------:R-:W-:Y:S02]  /*43f0*/  FMUL.FTZ R163, R119, R125 ;  /* 0x0000007d77a37220 */ /* 0x000fe40000410000 */
[C---:B------:R-:W-:Y:S02]  /*4400*/  FFMA.FTZ R119, R28.reuse, R133, -R156 ;  /* 0x000000851c777223 */ /* 0x040fe4000001089c */
[----:B------:R-:W-:Y:S02]  /*4410*/  FMUL.FTZ R164, R28, R130 ;  /* 0x000000821ca47220 */ /* 0x000fe40000410000 */
[C---:B------:R-:W-:Y:S02]  /*4420*/  FFMA.FTZ R161, R116.reuse, R125, -R161 ;  /* 0x0000007d74a17223 */ /* 0x040fe400000108a1 */
[----:B------:R-:W-:Y:S02]  /*4430*/  FFMA.FTZ R163, R116, R124, R163 ;  /* 0x0000007c74a37223 */ /* 0x000fe400000100a3 */
[----:B------:R-:W-:-:S02]  /*4440*/  FMUL.FTZ R116, R114, R119 ;  /* 0x0000007772747220 */ /* 0x000fc40000410000 */
[C---:B0-----:R-:W-:Y:S02]  /*4450*/  @P1 FMUL.FTZ R156, R166.reuse, R158 ;  /* 0x0000009ea69c1220 */ /* 0x041fe40000410000 */
[----:B------:R-:W-:Y:S02]  /*4460*/  FFMA.FTZ R159, R29, R133, R164 ;  /* 0x000000851d9f7223 */ /* 0x000fe400000100a4 */
[-C--:B-1----:R-:W-:Y:S02]  /*4470*/  @P1 FMUL.FTZ R119, R166, R157.reuse ;  /* 0x0000009da6771220 */ /* 0x082fe40000410000 */
[----:B------:R-:W-:Y:S02]  /*4480*/  @P1 FFMA.FTZ R156, R165, R157, -R156 ;  /* 0x0000009da59c1223 */ /* 0x000fe4000001089c */
[----:B------:R-:W-:Y:S02]  /*4490*/  FFMA.FTZ R114, -R114, R159, -RZ ;  /* 0x0000009f72727223 */ /* 0x000fe400000109ff */
[----:B------:R-:W-:-:S02]  /*44a0*/  FFMA.FTZ R163, -R113, R163, R162 ;  /* 0x000000a371a37223 */ /* 0x000fc400000101a2 */
[----:B------:R-:W-:Y:S02]  /*44b0*/  @P1 FFMA.FTZ R119, R165, R158, R119 ;  /* 0x0000009ea5771223 */ /* 0x000fe40000010077 */
[-C--:B------:R-:W-:Y:S02]  /*44c0*/  FMUL.FTZ R159, R29, R124.reuse ;  /* 0x0000007c1d9f7220 */ /* 0x080fe40000410000 */
[----:B------:R-:W-:Y:S02]  /*44d0*/  FMUL.FTZ R162, R28, R124 ;  /* 0x0000007c1ca27220 */ /* 0x000fe40000410000 */
[----:B------:R-:W-:Y:S02]  /*44e0*/  @P1 FADD.FTZ R157, R167, R156 ;  /* 0x0000009ca79d1221 */ /* 0x000fe40000010000 */
[----:B------:R-:W-:Y:S02]  /*44f0*/  FFMA.FTZ R161, R113, R161, R160 ;  /* 0x000000a171a17223 */ /* 0x000fe400000100a0 */
[----:B------:R-:W-:-:S02]  /*4500*/  @P1 FADD.FTZ R158, R168, R119 ;  /* 0x00000077a89e1221 */ /* 0x000fc40000010000 */
[-C--:B------:R-:W-:Y:S02]  /*4510*/  FFMA.FTZ R160, R28, R125.reuse, -R159 ;  /* 0x0000007d1ca07223 */ /* 0x080fe4000001089f */
[----:B------:R-:W-:Y:S02]  /*4520*/  FFMA.FTZ R162, R29, R125, R162 ;  /* 0x0000007d1da27223 */ /* 0x000fe400000100a2 */
[-C--:B------:R-:W-:Y:S02]  /*4530*/  FMUL.FTZ R159, R157, -R27.reuse ;  /* 0x8000001b9d9f7220 */ /* 0x080fe40000410000 */
[----:B------:R-:W-:Y:S02]  /*4540*/  FMUL.FTZ R119, R158, -R27 ;  /* 0x8000001b9e777220 */ /* 0x000fe40000410000 */
[C---:B------:R-:W-:Y:S02]  /*4550*/  FMUL.FTZ R160, R113.reuse, R160 ;  /* 0x000000a071a07220 */ /* 0x040fe40000410000 */
[----:B------:R-:W-:-:S02]  /*4560*/  FFMA.FTZ R162, -R113, R162, -RZ ;  /* 0x000000a271a27223 */ /* 0x000fc400000109ff */
[CC--:B------:R-:W-:Y:S02]  /*4570*/  FMUL.FTZ R113, R109.reuse, R125.reuse ;  /* 0x0000007d6d717220 */ /* 0x0c0fe40000410000 */
[----:B------:R-:W-:Y:S02]  /*4580*/  FMUL.FTZ R27, R109, R124 ;  /* 0x0000007c6d1b7220 */ /* 0x000fe40000410000 */
[-C--:B------:R-:W-:Y:S02]  /*4590*/  FFMA.FTZ R158, R158, R26.reuse, R159 ;  /* 0x0000001a9e9e7223 */ /* 0x080fe4000001009f */
[----:B------:R-:W-:Y:S02]  /*45a0*/  FFMA.FTZ R26, R157, R26, -R119 ;  /* 0x0000001a9d1a7223 */ /* 0x000fe40000010877 */
[C---:B------:R-:W-:Y:S02]  /*45b0*/  FFMA.FTZ R113, R108.reuse, R124, R113 ;  /* 0x0000007c6c717223 */ /* 0x040fe40000010071 */
[----:B------:R-:W-:-:S02]  /*45c0*/  FFMA.FTZ R27, R108, R125, -R27 ;  /* 0x0000007d6c1b7223 */ /* 0x000fc4000001081b */
[----:B------:R-:W-:Y:S02]  /*45d0*/  FADD.FTZ R115, -R115, R158 ;  /* 0x0000009e73737221 */ /* 0x000fe40000010100 */
[----:B------:R-:W-:Y:S02]  /*45e0*/  FADD.FTZ R117, R117, R26 ;  /* 0x0000001a75757221 */ /* 0x000fe40000010000 */
[----:B------:R-:W-:Y:S02]  /*45f0*/  FADD.FTZ R26, RZ, R113 ;  /* 0x00000071ff1a7221 */ /* 0x000fe40000010000 */
[----:B------:R-:W-:Y:S02]  /*4600*/  FFMA.FTZ R27, R76, R89, R27 ;  /* 0x000000594c1b7223 */ /* 0x000fe4000001001b */
[C---:B------:R-:W-:Y:S02]  /*4610*/  FMUL.FTZ R113, R109.reuse, -R115 ;  /* 0x800000736d717220 */ /* 0x040fe40000410000 */
[----:B------:R-:W-:-:S02]  /*4620*/  FMUL.FTZ R109, R109, -R117 ;  /* 0x800000756d6d7220 */ /* 0x000fc40000410000 */
[CC--:B------:R-:W-:Y:S02]  /*4630*/  FMUL.FTZ R156, R112.reuse, R26.reuse ;  /* 0x0000001a709c7220 */ /* 0x0c0fe40000410000 */
[----:B------:R-:W-:Y:S02]  /*4640*/  FMUL.FTZ R112, R112, R27 ;  /* 0x0000001b70707220 */ /* 0x000fe40000410000 */
[C---:B------:R-:W-:Y:S02]  /*4650*/  FFMA.FTZ R109, R108.reuse, R115, R109 ;  /* 0x000000736c6d7223 */ /* 0x040fe4000001006d */
[----:B------:R-:W-:Y:S02]  /*4660*/  FFMA.FTZ R113, R108, R117, -R113 ;  /* 0x000000756c717223 */ /* 0x000fe40000010871 */
[C---:B------:R-:W-:Y:S02]  /*4670*/  FFMA.FTZ R119, R15.reuse, R27, -R156 ;  /* 0x0000001b0f777223 */ /* 0x040fe4000001089c */
[----:B------:R-:W-:-:S02]  /*4680*/  FFMA.FTZ R157, R15, R26, R112 ;  /* 0x0000001a0f9d7223 */ /* 0x000fc40000010070 */
[----:B------:R-:W-:Y:S02]  /*4690*/  FADD.FTZ R15, -R14, R109 ;  /* 0x0000006d0e0f7221 */ /* 0x000fe40000010100 */
[----:B------:R-:W-:Y:S02]  /*46a0*/  FADD.FTZ R118, R118, R113 ;  /* 0x0000007176767221 */ /* 0x000fe40000010000 */
[-C--:B------:R-:W-:Y:S02]  /*46b0*/  FMUL.FTZ R14, R29, R26.reuse ;  /* 0x0000001a1d0e7220 */ /* 0x080fe40000410000 */
[----:B------:R-:W-:Y:S02]  /*46c0*/  FMUL.FTZ R108, R28, R26 ;  /* 0x0000001a1c6c7220 */ /* 0x000fe40000410000 */
[C---:B------:R-:W-:Y:S02]  /*46d0*/  FMUL.FTZ R109, R107.reuse, -R15 ;  /* 0x8000000f6b6d7220 */ /* 0x040fe40000410000 */
[----:B------:R-:W-:-:S02]  /*46e0*/  FMUL.FTZ R107, R107, -R118 ;  /* 0x800000766b6b7220 */ /* 0x000fc40000410000 */
[-C--:B------:R-:W-:Y:S02]  /*46f0*/  FFMA.FTZ R113, R28, R27.reuse, -R14 ;  /* 0x0000001b1c717223 */ /* 0x080fe4000001080e */
[----:B------:R-:W-:Y:S02]  /*4700*/  FFMA.FTZ R159, R29, R27, R108 ;  /* 0x0000001b1d9f7223 */ /* 0x000fe4000001006c */
[C---:B------:R-:W-:Y:S02]  /*4710*/  FFMA.FTZ R14, R106.reuse, R118, -R109 ;  /* 0x000000766a0e7223 */ /* 0x040fe4000001086d */
[----:B------:R-:W-:Y:S02]  /*4720*/  FFMA.FTZ R29, R106, R15, R107 ;  /* 0x0000000f6a1d7223 */ /* 0x000fe4000001006b */
[----:B------:R-:W-:Y:S02]  /*4730*/  FADD.FTZ R121, R121, R14 ;  /* 0x0000000e79797221 */ /* 0x000fe40000010000 */
[----:B------:R-:W-:-:S02]  /*4740*/  FADD.FTZ R29, -R120, R29 ;  /* 0x0000001d781d7221 */ /* 0x000fc40000010100 */
[C---:B------:R-:W-:Y:S02]  /*4750*/  FMUL.FTZ R107, R105.reuse, -R121 ;  /* 0x80000079696b7220 */ /* 0x040fe40000410000 */
[----:B------:R-:W-:Y:S02]  /*4760*/  FMUL.FTZ R28, R105, -R29 ;  /* 0x8000001d691c7220 */ /* 0x000fe40000410000 */
[----:B------:R-:W-:Y:S02]  /*4770*/  FMUL.FTZ R105, R146, R11 ;  /* 0x0000000b92697220 */ /* 0x000fe40000410000 */
[C---:B------:R-:W-:Y:S02]  /*4780*/  FFMA.FTZ R109, R104.reuse, R29, R107 ;  /* 0x0000001d686d7223 */ /* 0x040fe4000001006b */
[----:B------:R-:W-:Y:S02]  /*4790*/  FFMA.FTZ R107, R104, R121, -R28 ;  /* 0x00000079686b7223 */ /* 0x000fe4000001081c */
[----:B------:R-:W-:-:S02]  /*47a0*/  FMUL.FTZ R106, R110, R113 ;  /* 0x000000716e6a7220 */ /* 0x000fc40000410000 */
[-C--:B------:R-:W-:Y:S02]  /*47b0*/  FFMA.FTZ R113, R142, R10.reuse, -R105 ;  /* 0x0000000a8e717223 */ /* 0x080fe40000010869 */
[----:B------:R-:W-:Y:S01]  /*47c0*/  FADD.FTZ R109, -R12, R109 ;  /* 0x0000006d0c6d7221 */ /* 0x000fe20000010100 */
[----:B------:R-:W-:Y:S01]  /*47d0*/  P2R R12, PR, RZ, 0x1 ;  /* 0x00000001ff0c7803 */ /* 0x000fe20000000000 */
[----:B------:R-:W-:Y:S01]  /*47e0*/  FADD.FTZ R105, R122, R107 ;  /* 0x0000006b7a697221 */ /* 0x000fe20000010000 */
[----:B------:R-:W-:Y:S01]  /*47f0*/  SHF.L.U32 R12, R39, 0x4, RZ ;  /* 0x00000004270c7819 */ /* 0x000fe200000006ff */
[----:B------:R-:W-:Y:S02]  /*4800*/  FMUL.FTZ R28, R146, R10 ;  /* 0x0000000a921c7220 */ /* 0x000fe40000410000 */
[C---:B------:R-:W-:Y:S02]  /*4810*/  FMUL.FTZ R10, R102.reuse, -R109 ;  /* 0x8000006d660a7220 */ /* 0x040fe40000410000 */
[----:B------:R-:W-:-:S02]  /*4820*/  FMUL.FTZ R102, R102, -R105 ;  /* 0x8000006966667220 */ /* 0x000fc40000410000 */
[C---:B------:R-:W-:Y:S02]  /*4830*/  FFMA.FTZ R107, R100.reuse, R105, -R10 ;  /* 0x00000069646b7223 */ /* 0x040fe4000001080a */
[----:B------:R-:W-:Y:S02]  /*4840*/  FFMA.FTZ R102, R100, R109, R102 ;  /* 0x0000006d64667223 */ /* 0x000fe40000010066 */
[----:B------:R-:W-:Y:S01]  /*4850*/  FMUL.FTZ R112, R110, R157 ;  /* 0x0000009d6e707220 */ /* 0x000fe20000410000 */
[----:B------:R-:W-:Y:S01]  /*4860*/  LEA.HI.SX32 R157, R12, R12, 0x1b ;  /* 0x0000000c0c9d7211 */ /* 0x000fe200078fdaff */
[----:B------:R-:W-:Y:S02]  /*4870*/  FADD.FTZ R123, -R123, R102 ;  /* 0x000000667b7b7221 */ /* 0x000fe40000010100 */
[----:B------:R-:W-:Y:S02]  /*4880*/  FADD.FTZ R107, R126, R107 ;  /* 0x0000006b7e6b7221 */ /* 0x000fe40000010000 */
[----:B------:R-:W-:-:S02]  /*4890*/  FMUL.FTZ R12, R98, -R123 ;  /* 0x8000007b620c7220 */ /* 0x000fc40000410000 */
[----:B------:R-:W-:Y:S02]  /*48a0*/  FMUL.FTZ R108, R110, R119 ;  /* 0x000000776e6c7220 */ /* 0x000fe40000410000 */
[----:B------:R-:W-:Y:S02]  /*48b0*/  FFMA.FTZ R119, R142, R11, R28 ;  /* 0x0000000b8e777223 */ /* 0x000fe4000001001c */
[-C--:B------:R-:W-:Y:S02]  /*48c0*/  FMUL.FTZ R28, R98, -R107.reuse ;  /* 0x8000006b621c7220 */ /* 0x080fe40000410000 */
[C---:B------:R-:W-:Y:S02]  /*48d0*/  FFMA.FTZ R12, R96.reuse, R107, -R12 ;  /* 0x0000006b600c7223 */ /* 0x040fe4000001080c */
[----:B------:R-:W-:Y:S02]  /*48e0*/  FFMA.FTZ R28, R96, R123, R28 ;  /* 0x0000007b601c7223 */ /* 0x000fe4000001001c */
[----:B------:R-:W-:-:S02]  /*48f0*/  FADD.FTZ R131, R131, R12 ;  /* 0x0000000c83837221 */ /* 0x000fc40000010000 */
[----:B------:R-:W-:Y:S02]  /*4900*/  FADD.FTZ R129, -R129, R28 ;  /* 0x0000001c81817221 */ /* 0x000fe40000010100 */
[----:B------:R-:W-:Y:S02]  /*4910*/  FMUL.FTZ R12, R94, -R131 ;  /* 0x800000835e0c7220 */ /* 0x000fe40000410000 */
[C---:B------:R-:W-:Y:S02]  /*4920*/  FMUL.FTZ R11, R146.reuse, R9 ;  /* 0x00000009920b7220 */ /* 0x040fe40000410000 */
[----:B------:R-:W-:Y:S02]  /*4930*/  FMUL.FTZ R146, R146, R8 ;  /* 0x0000000892927220 */ /* 0x000fe40000410000 */
[-C--:B------:R-:W-:Y:S02]  /*4940*/  FMUL.FTZ R94, R94, -R129.reuse ;  /* 0x800000815e5e7220 */ /* 0x080fe40000410000 */
[----:B------:R-:W-:-:S02]  /*4950*/  FFMA.FTZ R12, R92, R129, R12 ;  /* 0x000000815c0c7223 */ /* 0x000fc4000001000c */
[C---:B------:R-:W-:Y:S02]  /*4960*/  FFMA.FTZ R8, R142.reuse, R8, -R11 ;  /* 0x000000088e087223 */ /* 0x040fe4000001080b */
[----:B------:R-:W-:Y:S02]  /*4970*/  FFMA.FTZ R9, R142, R9, R146 ;  /* 0x000000098e097223 */ /* 0x000fe40000010092 */
[----:B------:R-:W-:Y:S02]  /*4980*/  FADD.FTZ R10, R132, R113 ;  /* 0x00000071840a7221 */ /* 0x000fe40000010000 */
[----:B------:R-:W-:Y:S02]  /*4990*/  FADD.FTZ R11, R144, R119 ;  /* 0x00000077900b7221 */ /* 0x000fe40000010000 */
[----:B------:R-:W-:Y:S02]  /*49a0*/  FFMA.FTZ R113, R92, R131, -R94 ;  /* 0x000000835c717223 */ /* 0x000fe4000001085e */
[----:B------:R-:W-:Y:S01]  /*49b0*/  FADD.FTZ R135, -R135, R12 ;  /* 0x0000000c87877221 */ /* 0x000fe20000010100 */
[----:B------:R-:W-:Y:S01]  /*49c0*/  @!P0 STS.128 [R83.X16+0x21b0], R8 ;  /* 0x0021b00853008388 */ /* 0x000fe2000000cc00 */
[----:B------:R-:W-:-:S02]  /*49d0*/  FADD.FTZ R113, R136, R113 ;  /* 0x0000007188717221 */ /* 0x000fc40000010000 */
[----:B------:R-:W-:Y:S01]  /*49e0*/  FFMA.FTZ R143, -R62, R103, R143 ;  /* 0x000000673e8f7223 */ /* 0x000fe2000001018f */
[----:B------:R0:W-:Y:S01]  /*49f0*/  STS [R157.X4+0x420], R30 ;  /* 0x0004201e9d007388 */ /* 0x0001e20000004800 */
[C---:B------:R-:W-:Y:S02]  /*4a00*/  FMUL.FTZ R28, R64.reuse, R113 ;  /* 0x00000071401c7220 */ /* 0x040fe40000410000 */
[----:B------:R-:W-:Y:S01]  /*4a10*/  FFMA.FTZ R147, -R64, R101, R147 ;  /* 0x0000006540937223 */ /* 0x000fe20000010193 */
[----:B------:R1:W-:Y:S01]  /*4a20*/  STS [R157.X4+0x434], R141 ;  /* 0x0004348d9d007388 */ /* 0x0003e20000004800 */
[C---:B------:R-:W-:Y:S02]  /*4a30*/  FFMA.FTZ R149, -R66.reuse, R99, R149 ;  /* 0x0000006342957223 */ /* 0x040fe40000010195 */
[----:B------:R-:W-:Y:S01]  /*4a40*/  FMUL.FTZ R92, R66, R129 ;  /* 0x00000081425c7220 */ /* 0x000fe20000410000 */
[----:B------:R2:W-:Y:S01]  /*4a50*/  STS [R157.X4+0x444], R127 ;  /* 0x0004447f9d007388 */ /* 0x0005e20000004800 */
[----:B------:R-:W-:-:S02]  /*4a60*/  FFMA.FTZ R151, -R68, R97, R151 ;  /* 0x0000006144977223 */ /* 0x000fc40000010197 */
[----:B0-----:R-:W-:Y:S01]  /*4a70*/  FMUL.FTZ R30, R66, R131 ;  /* 0x00000083421e7220 */ /* 0x001fe20000410000 */
[----:B------:R-:W-:Y:S01]  /*4a80*/  STS [R157.X4+0x424], R128 ;  /* 0x000424809d007388 */ /* 0x000fe20000004800 */
[C---:B------:R-:W-:Y:S02]  /*4a90*/  FMUL.FTZ R8, R90.reuse, -R135 ;  /* 0x800000875a087220 */ /* 0x040fe40000410000 */
        /* <DEDUP_REMOVED lines=8> */
[C---:B------:R-:W-:Y:S02]  /*4b20*/  FMUL.FTZ R12, R62.reuse, R139 ;  /* 0x0000008b3e0c7220 */ /* 0x040fe40000410000 */
[----:B------:R-:W-:Y:S01]  /*4b30*/  FMUL.FTZ R8, R62, R119 ;  /* 0x000000773e087220 */ /* 0x000fe20000410000 */
[----:B------:R-:W-:Y:S01]  /*4b40*/  STS [R157.X4+0x438], R152 ;  /* 0x000438989d007388 */ /* 0x000fe20000004800 */
[----:B------:R-:W-:Y:S02]  /*4b50*/  FMUL.FTZ R9, R13, R12 ;  /* 0x0000000c0d097220 */ /* 0x000fe40000410000 */
[----:B------:R-:W-:Y:S01]  /*4b60*/  FMUL.FTZ R10, R64, R135 ;  /* 0x00000087400a7220 */ /* 0x000fe20000410000 */
[----:B------:R-:W-:Y:S01]  /*4b70*/  STS [R157.X4+0x43c], R153 ;  /* 0x00043c999d007388 */ /* 0x000fe20000004800 */
[----:B------:R-:W-:-:S02]  /*4b80*/  FMUL.FTZ R11, R31, R28 ;  /* 0x0000001c1f0b7220 */ /* 0x000fc40000410000 */
[-C--:B------:R-:W-:Y:S01]  /*4b90*/  FFMA.FTZ R9, R143, R8.reuse, -R9 ;  /* 0x000000088f097223 */ /* 0x080fe20000010809 */
[----:B------:R-:W-:Y:S01]  /*4ba0*/  STS [R157.X4+0x440], R154 ;  /* 0x0004409a9d007388 */ /* 0x000fe20000004800 */
[----:B------:R-:W-:Y:S02]  /*4bb0*/  FMUL.FTZ R8, R13, R8 ;  /* 0x000000080d087220 */ /* 0x000fe40000410000 */
[----:B------:R-:W-:Y:S01]  /*4bc0*/  FFMA.FTZ R90, R147, R10, -R11 ;  /* 0x0000000a935a7223 */ /* 0x000fe2000001080b */
[----:B------:R-:W-:Y:S01]  /*4bd0*/  STS [R157.X4+0x448], R116 ;  /* 0x000448749d007388 */ /* 0x000fe20000004800 */
[----:B------:R-:W-:Y:S02]  /*4be0*/  FMUL.FTZ R94, R111, R30 ;  /* 0x0000001e6f5e7220 */ /* 0x000fe40000410000 */
[----:B------:R-:W-:Y:S01]  /*4bf0*/  FMUL.FTZ R10, R31, R10 ;  /* 0x0000000a1f0a7220 */ /* 0x000fe20000410000 */
[----:B------:R-:W-:Y:S01]  /*4c00*/  STS [R157.X4+0x44c], R114 ;  /* 0x00044c729d007388 */ /* 0x000fe20000004800 */
[----:B------:R-:W-:-:S02]  /*4c10*/  FFMA.FTZ R8, R143, R12, R8 ;  /* 0x0000000c8f087223 */ /* 0x000fc40000010008 */
[C---:B------:R-:W-:Y:S01]  /*4c20*/  FMUL.FTZ R88, R68.reuse, R107 ;  /* 0x0000006b44587220 */ /* 0x040fe20000410000 */
[----:B------:R-:W-:Y:S01]  /*4c30*/  STS [R157.X4+0x450], R160 ;  /* 0x000450a09d007388 */ /* 0x000fe20000004800 */
[----:B------:R-:W-:Y:S02]  /*4c40*/  FFMA.FTZ R94, R149, R92, -R94 ;  /* 0x0000005c955e7223 */ /* 0x000fe4000001085e */
[----:B------:R-:W-:Y:S01]  /*4c50*/  FFMA.FTZ R11, R147, R28, R10 ;  /* 0x0000001c930b7223 */ /* 0x000fe2000001000a */
[----:B------:R-:W-:Y:S01]  /*4c60*/  STS [R157.X4+0x454], R162 ;  /* 0x000454a29d007388 */ /* 0x000fe20000004800 */
[----:B------:R-:W-:Y:S02]  /*4c70*/  FADD.FTZ R8, RZ, R8 ;  /* 0x00000008ff087221 */ /* 0x000fe40000010000 */
[----:B------:R-:W-:Y:S01]  /*4c80*/  FMUL.FTZ R96, R68, R123 ;  /* 0x0000007b44607220 */ /* 0x000fe20000410000 */
[----:B------:R0:W-:Y:S01]  /*4c90*/  STS [R157.X4+0x458], R106 ;  /* 0x0004586a9d007388 */ /* 0x0001e20000004800 */
[----:B------:R-:W-:-:S02]  /*4ca0*/  FMUL.FTZ R92, R111, R92 ;  /* 0x0000005c6f5c7220 */ /* 0x000fc40000410000 */
[----:B------:R-:W-:Y:S02]  /*4cb0*/  FMUL.FTZ R10, R145, R88 ;  /* 0x00000058910a7220 */ /* 0x000fe40000410000 */
[----:B------:R-:W-:Y:S02]  /*4cc0*/  FADD.FTZ R9, RZ, R9 ;  /* 0x00000009ff097221 */ /* 0x000fe40000010000 */
[----:B------:R-:W-:Y:S02]  /*4cd0*/  FADD.FTZ R8, R8, R11 ;  /* 0x0000000b08087221 */ /* 0x000fe40000010000 */
[----:B------:R-:W-:Y:S02]  /*4ce0*/  FFMA.FTZ R11, R149, R30, R92 ;  /* 0x0000001e950b7223 */ /* 0x000fe4000001005c */
[----:B------:R-:W-:Y:S02]  /*4cf0*/  FFMA.FTZ R10, R151, R96, -R10 ;  /* 0x00000060970a7223 */ /* 0x000fe4000001080a */
[----:B------:R-:W-:-:S02]  /*4d00*/  FADD.FTZ R9, R9, R90 ;  /* 0x0000005a09097221 */ /* 0x000fc40000010000 */
        /* <DEDUP_REMOVED lines=9> */
[-C--:B------:R-:W-:Y:S02]  /*4da0*/  FFMA.FTZ R96, R137, R92.reuse, -R96 ;  /* 0x0000005c89607223 */ /* 0x080fe40000010860 */
[----:B------:R-:W-:Y:S02]  /*4db0*/  FADD.FTZ R9, R9, R10 ;  /* 0x0000000a09097221 */ /* 0x000fe40000010000 */
[----:B------:R-:W-:-:S02]  /*4dc0*/  FMUL.FTZ R11, R134, R92 ;  /* 0x0000005c860b7220 */ /* 0x000fc40000410000 */
[----:B-1----:R-:W-:Y:S02]  /*4dd0*/  FMUL.FTZ R141, R72, R29 ;  /* 0x0000001d488d7220 */ /* 0x002fe40000410000 */
[----:B------:R-:W-:Y:S01]  /*4de0*/  FADD.FTZ R9, R9, R96 ;  /* 0x0000006009097221 */ /* 0x000fe20000010000 */
[----:B------:R-:W-:Y:S01]  /*4df0*/  IADD3 R96, -R2, c[0x0][0x168], RZ ;  /* 0x00005a0002607a10 */ /* 0x000fe20007ffe1ff */
[----:B------:R-:W-:Y:S02]  /*4e00*/  FFMA.FTZ R11, R137, R90, R11 ;  /* 0x0000005a890b7223 */ /* 0x000fe4000001000b */
[C---:B--2---:R-:W-:Y:S02]  /*4e10*/  FMUL.FTZ R127, R72.reuse, R121 ;  /* 0x00000079487f7220 */ /* 0x044fe40000410000 */
[----:B------:R-:W-:Y:S02]  /*4e20*/  FFMA.FTZ R92, -R72, R93, R133 ;  /* 0x0000005d485c7223 */ /* 0x000fe40000010185 */
[----:B------:R-:W-:-:S02]  /*4e30*/  FMUL.FTZ R94, R130, R141 ;  /* 0x0000008d825e7220 */ /* 0x000fc40000410000 */
[----:B------:R-:W-:Y:S01]  /*4e40*/  FADD.FTZ R14, R161, R108 ;  /* 0x0000006ca10e7221 */ /* 0x000fe20000010000 */
[----:B------:R-:W-:Y:S01]  /*4e50*/  LEA R108, R96, -R39, 0x1 ;  /* 0x80000027606c7211 */ /* 0x000fe200078e08ff */
[----:B------:R-:W-:Y:S02]  /*4e60*/  FADD.FTZ R8, R8, R11 ;  /* 0x0000000b08087221 */ /* 0x000fe40000010000 */
[-C--:B------:R-:W-:Y:S01]  /*4e70*/  FMUL.FTZ R100, R130, R127.reuse ;  /* 0x0000007f82647220 */ /* 0x080fe20000410000 */
[----:B------:R-:W-:Y:S01]  /*4e80*/  ISETP.GE.AND P0, PT, R108, 0x1, PT ;  /* 0x000000016c00780c */ /* 0x000fe20003f06270 */
[----:B------:R-:W-:Y:S01]  /*4e90*/  FFMA.FTZ R11, R92, R127, R94 ;  /* 0x0000007f5c0b7223 */ /* 0x000fe2000001005e */
[----:B------:R-:W-:Y:S01]  /*4ea0*/  ISETP.GE.AND P1, PT, R108, 0x21, PT ;  /* 0x000000216c00780c */ /* 0x000fe20003f26270 */
[----:B------:R-:W-:Y:S02]  /*4eb0*/  FMUL.FTZ R94, R74, R118 ;  /* 0x000000764a5e7220 */ /* 0x000fe40000410000 */
[----:B------:R-:W-:-:S02]  /*4ec0*/  FFMA.FTZ R100, R92, R141, -R100 ;  /* 0x0000008d5c647223 */ /* 0x000fc40000010864 */
[----:B------:R-:W-:Y:S02]  /*4ed0*/  FADD.FTZ R8, R8, R11 ;  /* 0x0000000b08087221 */ /* 0x000fe40000010000 */
[C---:B------:R-:W-:Y:S02]  /*4ee0*/  FFMA.FTZ R125, -R74.reuse, R91, R125 ;  /* 0x0000005b4a7d7223 */ /* 0x040fe4000001017d */
[----:B------:R-:W-:Y:S02]  /*4ef0*/  FMUL.FTZ R10, R74, R15 ;  /* 0x0000000f4a0a7220 */ /* 0x000fe40000410000 */
[----:B------:R-:W-:Y:S02]  /*4f00*/  FMUL.FTZ R11, R124, R94 ;  /* 0x0000005e7c0b7220 */ /* 0x000fe40000410000 */
[----:B------:R-:W-:Y:S02]  /*4f10*/  FMUL.FTZ R133, R76, R117 ;  /* 0x000000754c857220 */ /* 0x000fe40000410000 */
[----:B------:R-:W-:-:S02]  /*4f20*/  FADD.FTZ R9, R9, R100 ;  /* 0x0000006409097221 */ /* 0x000fc40000010000 */
[----:B------:R-:W-:Y:S02]  /*4f30*/  FFMA.FTZ R110, -R110, R159, -RZ ;  /* 0x0000009f6e6e7223 */ /* 0x000fe400000109ff */
[C---:B------:R-:W-:Y:S02]  /*4f40*/  FMUL.FTZ R100, R76.reuse, R115 ;  /* 0x000000734c647220 */ /* 0x040fe40000410000 */
[-C--:B------:R-:W-:Y:S01]  /*4f50*/  FFMA.FTZ R96, R125, R10.reuse, -R11 ;  /* 0x0000000a7d607223 */ /* 0x080fe2000001080b */
[----:B------:R1:W-:Y:S01]  /*4f60*/  STS [R157.X4+0x45c], R110 ;  /* 0x00045c6e9d007388 */ /* 0x0003e20000004800 */
[----:B------:R-:W-:Y:S02]  /*4f70*/  FFMA.FTZ R27, -R76, R89, R27 ;  /* 0x000000594c1b7223 */ /* 0x000fe4000001011b */
[----:B------:R-:W-:Y:S02]  /*4f80*/  FMUL.FTZ R102, R26, R133 ;  /* 0x000000851a667220 */ /* 0x000fe40000410000 */
[----:B------:R-:W-:-:S02]  /*4f90*/  FMUL.FTZ R10, R124, R10 ;  /* 0x0000000a7c0a7220 */ /* 0x000fc40000410000 */
[----:B------:R-:W-:Y:S02]  /*4fa0*/  FFMA.FTZ R159, R27, R100, -R102 ;  /* 0x000000641b9f7223 */ /* 0x000fe40000010866 */
[----:B------:R-:W-:Y:S02]  /*4fb0*/  FFMA.FTZ R11, R125, R94, R10 ;  /* 0x0000005e7d0b7223 */ /* 0x000fe4000001000a */
[----:B------:R-:W-:Y:S02]  /*4fc0*/  FMUL.FTZ R100, R26, R100 ;  /* 0x000000641a647220 */ /* 0x000fe40000410000 */
[----:B0-----:R-:W-:Y:S01]  /*4fd0*/  FADD.FTZ R106, R9, R96 ;  /* 0x00000060096a7221 */ /* 0x001fe20000010000 */
[----:B------:R-:W-:Y:S01]  /*4fe0*/  IADD3 R96, R39, 0x20, RZ ;  /* 0x0000002027607810 */ /* 0x000fe20007ffe0ff */
[----:B------:R-:W-:Y:S02]  /*4ff0*/  FADD.FTZ R98, R163, -R112 ;  /* 0x80000070a3627221 */ /* 0x000fe40000010000 */
[----:B------:R-:W-:-:S02]  /*5000*/  FADD.FTZ R104, R8, R11 ;  /* 0x0000000b08687221 */ /* 0x000fc40000010000 */
[----:B-1----:R-:W-:Y:S01]  /*5010*/  FFMA.FTZ R157, R27, R133, R100 ;  /* 0x000000851b9d7223 */ /* 0x002fe20000010064 */
        /* <DEDUP_REMOVED lines=8> */
[----:B------:R-:W-:Y:S01]  /*50a0*/  LEA R102, R50, 0xfffffe00, 0x9 ;  /* 0xfffffe0032667811 */ /* 0x000fe200078e48ff */
[----:B------:R-:W-:Y:S01]  /*50b0*/  IMAD R9, R37, c[0x0][0x2c4], R8 ;  /* 0x0000b10025097a24 */ /* 0x000fe200078e0208 */
[----:B------:R-:W-:-:S02]  /*50c0*/  USHF.R.U64 UR4, UR4, 0x1, UR5 ;  /* 0x0000000104047899 */ /* 0x000fc40008001205 */
[----:B------:R-:W-:Y:S01]  /*50d0*/  IMAD R153, R35, UR8, RZ ;  /* 0x0000000823997c24 */ /* 0x000fe2000f8e02ff */
[C---:B------:R-:W-:Y:S02]  /*50e0*/  IADD3 R8, P0, R102.reuse, R39, RZ ;  /* 0x0000002766087210 */ /* 0x040fe40007f1e0ff */
[----:B------:R-:W-:Y:S01]  /*50f0*/  IADD3 R11, R11, R9, RZ ;  /* 0x000000090b0b7210 */ /* 0x000fe20007ffe0ff */
[----:B0-----:R-:W-:Y:S01]  /*5100*/  IMAD R100, R87, c[0x0][0x2d0], RZ ;  /* 0x0000b40057647a24 */ /* 0x001fe200078e02ff */
[----:B------:R-:W-:Y:S01]  /*5110*/  LEA.HI.X.SX32 R9, R102, RZ, 0x1, P0 ;  /* 0x000000ff66097211 */ /* 0x000fe200000f0eff */
[----:B------:R-:W-:Y:S02]  /*5120*/  IMAD R87, R36, UR4, R153 ;  /* 0x0000000424577c24 */ /* 0x000fe4000f8e0299 */
[----:B------:R-:W-:-:S04]  /*5130*/  IMAD.WIDE.U32 R10, R35, UR4, R10 ;  /* 0x00000004230a7c25 */ /* 0x000fc8000f8e000a */
[----:B------:R-:W-:Y:S01]  /*5140*/  IMAD R153, R83, c[0x0][0x2d4], R100 ;  /* 0x0000b50053997a24 */ /* 0x000fe200078e0264 */
[----:B------:R-:W-:Y:S01]  /*5150*/  IADD3 R87, R11, R87, RZ ;  /* 0x000000570b577210 */ /* 0x000fe20007ffe0ff */
[----:B------:R-:W-:Y:S01]  /*5160*/  IMAD.WIDE.U32 R8, R83, c[0x0][0x2d0], R8 ;  /* 0x0000b40053087a25 */ /* 0x000fe200078e0008 */
[----:B------:R-:W-:-:S04]  /*5170*/  LEA R11, P0, R10, c[0x0][0x320], 0x3 ;  /* 0x0000c8000a0b7a11 */ /* 0x000fc800078018ff */
[----:B------:R-:W-:Y:S02]  /*5180*/  LEA.HI.X R87, R10, c[0x0][0x324], R87, 0x3, P0 ;  /* 0x0000c9000a577a11 */ /* 0x000fe400000f1c57 */
[----:B------:R-:W-:Y:S02]  /*5190*/  IADD3 R9, R9, R153, RZ ;  /* 0x0000009909097210 */ /* 0x000fe40007ffe0ff */
[----:B------:R-:W-:-:S04]  /*51a0*/  LEA R10, P0, R8, R11, 0x2 ;  /* 0x0000000b080a7211 */ /* 0x000fc800078010ff */
[----:B------:R-:W-:-:S05]  /*51b0*/  LEA.HI.X R11, R8, R87, R9, 0x2, P0 ;  /* 0x00000057080b7211 */ /* 0x000fca00000f1409 */
[----:B-1----:R0:W-:Y:S04]  /*51c0*/  RED.E.ADD.F32.FTZ.RN.STRONG.GPU [R10.64], R141 ;  /* 0x0000008d0a00798e */ /* 0x0021e8000c10e786 */
.L_x_12293:
[----:B------:R-:W-:Y:S05]  /*51d0*/  BSYNC B0 ;  /* 0x0000000000007941 */ /* 0x000fea0003800000 */
.L_x_12292:
[----:B------:R-:W-:Y:S01]  /*51e0*/  LEA.HI.SX32 R96, R96, R39, 0x1b ;  /* 0x0000002760607211 */ /* 0x000fe200078fdaff */
[----:B------:R-:W-:Y:S01]  /*51f0*/  BSSY B0, `(.L_x_12294) ;  /* 0x0000008000007945 */ /* 0x000fe20003800000 */
[----:B------:R-:W-:Y:S01]  /*5200*/  FADD.FTZ R87, R104, R157 ;  /* 0x0000009d68577221 */ /* 0x000fe20000010000 */
[C---:B------:R-:W-:Y:S01]  /*5210*/  IADD3 R8, R39.reuse, 0x40, RZ ;  /* 0x0000004027087810 */ /* 0x040fe20007ffe0ff */
[----:B------:R-:W-:Y:S01]  /*5220*/  FADD.FTZ R100, R106, R159 ;  /* 0x0000009f6a647221 */ /* 0x000fe20000010000 */
[----:B------:R1:W2:Y:S01]  /*5230*/  LDS R9, [R96.X4+0x4a0] ;  /* 0x0004a00060097984 */ /* 0x0002a20000004800 */
[----:B0-----:R-:W-:Y:S01]  /*5240*/  IADD3 R10, R39, 0x60, RZ ;  /* 0x00000060270a7810 */ /* 0x001fe20007ffe0ff */
[----:B------:R-:W-:Y:S05]  /*5250*/  @!P1 BRA `(.L_x_12295) ;  /* 0x0000001000009947 */ /* 0x000fea0003800000 */
[----:B--2---:R0:W-:Y:S02]  /*5260*/  RED.E.ADD.F32.FTZ.RN.STRONG.GPU [R24.64+-0x780], R9 ;  /* 0xfff880091800798e */ /* 0x0041e4000c10e786 */
.L_x_12295:
[----:B------:R-:W-:Y:S05]  /*5270*/  BSYNC B0 ;  /* 0x0000000000007941 */ /* 0x000fea0003800000 */
.L_x_12294:
[-C--:B------:R-:W-:Y:S01]  /*5280*/  LEA.HI.SX32 R8, R8, R39.reuse, 0x1b ;  /* 0x0000002708087211 */ /* 0x080fe200078fdaff */
[----:B------:R-:W-:Y:S01]  /*5290*/  BSSY B0, `(.L_x_12296) ;  /* 0x000000d000007945 */ /* 0x000fe20003800000 */
[----:B------:R-:W-:Y:S02]  /*52a0*/  ISETP.GE.AND P6, PT, R108, 0x41, PT ;  /* 0x000000416c00780c */ /* 0x000fe40003fc6270 */
[----:B-1----:R-:W-:Y:S01]  /*52b0*/  IADD3 R96, R39, 0x80, RZ ;  /* 0x0000008027607810 */ /* 0x002fe20007ffe0ff */
[----:B0-2---:R0:W1:Y:S01]  /*52c0*/  LDS R9, [R8.X4+0x520] ;  /* 0x0005200008097984 */ /* 0x0050620000004800 */
        /* <DEDUP_REMOVED lines=9> */
.L_x_12297:
[----:B0-----:R-:W-:Y:S05]  /*5360*/  BSYNC B0 ;  /* 0x0000000000007941 */ /* 0x001fea0003800000 */
.L_x_12296:
[----:B-1----:R0:W1:Y:S01]  /*5370*/  LDS R9, [R10.X4+0x5a0] ;  /* 0x0005a0000a097984 */ /* 0x0020620000004800 */
[----:B------:R-:W-:Y:S01]  /*5380*/  BSSY B0, `(.L_x_12298) ;  /* 0x0000005000007945 */ /* 0x000fe20003800000 */
[----:B------:R-:W-:-:S02]  /*5390*/  IADD3 R8, R39, 0xa0, RZ ;  /* 0x000000a027087810 */ /* 0x000fc40007ffe0ff */
[----:B------:R-:W-:Y:S01]  /*53a0*/  LEA.HI.SX32 R96, R96, R39, 0x1b ;  /* 0x0000002760607211 */ /* 0x000fe200078fdaff */
[----:B------:R-:W-:Y:S05]  /*53b0*/  @!P0 BRA `(.L_x_12299) ;  /* 0x0000001000008947 */ /* 0x000fea0003800000 */
[----:B-1----:R1:W-:Y:S02]  /*53c0*/  RED.E.ADD.F32.FTZ.RN.STRONG.GPU [R24.64+-0x680], R9 ;  /* 0xfff980091800798e */ /* 0x0023e4000c10e786 */
.L_x_12299:
[----:B------:R-:W-:Y:S05]  /*53d0*/  BSYNC B0 ;  /* 0x0000000000007941 */ /* 0x000fea0003800000 */
.L_x_12298:
[----:B-1----:R1:W2:Y:S01]  /*53e0*/  LDS R9, [R96.X4+0x620] ;  /* 0x0006200060097984 */ /* 0x0022a20000004800 */
[----:B------:R-:W-:Y:S01]  /*53f0*/  BSSY B0, `(.L_x_12300) ;  /* 0x0000005000007945 */ /* 0x000fe20003800000 */
[----:B0-----:R-:W-:Y:S02]  /*5400*/  IADD3 R10, R39, 0xc0, RZ ;  /* 0x000000c0270a7810 */ /* 0x001fe40007ffe0ff */
[----:B------:R-:W-:Y:S01]  /*5410*/  LEA.HI.SX32 R8, R8, R39, 0x1b ;  /* 0x0000002708087211 */ /* 0x000fe200078fdaff */
[----:B------:R-:W-:Y:S05]  /*5420*/  @!P1 BRA `(.L_x_12301) ;  /* 0x0000001000009947 */ /* 0x000fea0003800000 */
[----:B--2---:R0:W-:Y:S02]  /*5430*/  RED.E.ADD.F32.FTZ.RN.STRONG.GPU [R24.64+-0x600], R9 ;  /* 0xfffa00091800798e */ /* 0x0041e4000c10e786 */
.L_x_12301:
[----:B------:R-:W-:Y:S05]  /*5440*/  BSYNC B0 ;  /* 0x0000000000007941 */ /* 0x000fea0003800000 */
.L_x_12300:
[----:B0-2---:R0:W2:Y:S01]  /*5450*/  LDS R9, [R8.X4+0x6a0] ;  /* 0x0006a00008097984 */ /* 0x0050a20000004800 */
[----:B------:R-:W-:Y:S01]  /*5460*/  BSSY B0, `(.L_x_12302) ;  /* 0x0000005000007945 */ /* 0x000fe20003800000 */
[----:B-1----:R-:W-:Y:S02]  /*5470*/  IADD3 R96, R39, 0xe0, RZ ;  /* 0x000000e027607810 */ /* 0x002fe40007ffe0ff */
[----:B------:R-:W-:Y:S01]  /*5480*/  LEA.HI.SX32 R10, R10, R39, 0x1b ;  /* 0x000000270a0a7211 */ /* 0x000fe200078fdaff */
[----:B------:R-:W-:Y:S05]  /*5490*/  @!P2 BRA `(.L_x_12303) ;  /* 0x000000100000a947 */ /* 0x000fea0003800000 */
[----:B--2---:R1:W-:Y:S02]  /*54a0*/  RED.E.ADD.F32.FTZ.RN.STRONG.GPU [R24.64+-0x580], R9 ;  /* 0xfffa80091800798e */ /* 0x0043e4000c10e786 */
.L_x_12303:
[----:B------:R-:W-:Y:S05]  /*54b0*/  BSYNC B0 ;  /* 0x0000000000007941 */ /* 0x000fea0003800000 */
.L_x_12302:
[----:B-12---:R1:W2:Y:S01]  /*54c0*/  LDS R9, [R10.X4+0x720] ;  /* 0x000720000a097984 */ /* 0x0062a20000004800 */
[----:B------:R-:W-:Y:S01]  /*54d0*/  BSSY B0, `(.L_x_12304) ;  /* 0x0000005000007945 */ /* 0x000fe20003800000 */
[----:B0-----:R-:W-:-:S02]  /*54e0*/  IADD3 R8, R39, 0x100, RZ ;  /* 0x0000010027087810 */ /* 0x001fc40007ffe0ff */
[----:B------:R-:W-:Y:S01]  /*54f0*/  LEA.HI.SX32 R96, R96, R39, 0x1b ;  /* 0x0000002760607211 */ /* 0x000fe200078fdaff */
[----:B------:R-:W-:Y:S05]  /*5500*/  @!P3 BRA `(.L_x_12305) ;  /* 0x000000100000b947 */ /* 0x000fea0003800000 */
[----:B--2---:R0:W-:Y:S02]  /*5510*/  RED.E.ADD.F32.FTZ.RN.STRONG.GPU [R24.64+-0x500], R9 ;  /* 0xfffb00091800798e */ /* 0x0041e4000c10e786 */
.L_x_12305:
[----:B------:R-:W-:Y:S05]  /*5520*/  BSYNC B0 ;  /* 0x0000000000007941 */ /* 0x000fea0003800000 */
.L_x_12304:
[----:B0-2---:R0:W2:Y:S01]  /*5530*/  LDS R9, [R96.X4+0x7a0] ;  /* 0x0007a00060097984 */ /* 0x0050a20000004800 */
[----:B------:R-:W-:Y:S01]  /*5540*/  BSSY B0, `(.L_x_12306) ;  /* 0x0000004000007945 */ /* 0x000fe20003800000 */
[----:B------:R-:W-:Y:S01]  /*5550*/  LEA.HI.SX32 R8, R8, R39, 0x1b ;  /* 0x0000002708087211 */ /* 0x000fe200078fdaff */
[----:B------:R-:W-:Y:S05]  /*5560*/  @!P4 BRA `(.L_x_12307) ;  /* 0x000000100000c947 */ /* 0x000fea0003800000 */
[----:B--2---:R2:W-:Y:S02]  /*5570*/  RED.E.ADD.F32.FTZ.RN.STRONG.GPU [R24.64+-0x480], R9 ;  /* 0xfffb80091800798e */ /* 0x0045e4000c10e786 */
.L_x_12307:
[----:B------:R-:W-:Y:S05]  /*5580*/  BSYNC B0 ;  /* 0x0000000000007941 */ /* 0x000fea0003800000 */
.L_x_12306:
[----:B--2---:R2:W3:Y:S01]  /*5590*/  LDS R9, [R8.X4+0x820] ;  /* 0x0008200008097984 */ /* 0x0044e20000004800 */
[----:B------:R-:W-:Y:S01]  /*55a0*/  BSSY B0, `(.L_x_12308) ;  /* 0x0000005000007945 */ /* 0x000fe20003800000 */
[C---:B-1----:R-:W-:Y:S02]  /*55b0*/  IADD3 R10, R39.reuse, 0x120, RZ ;  /* 0x00000120270a7810 */ /* 0x042fe40007ffe0ff */
[----:B0-----:R-:W-:Y:S01]  /*55c0*/  IADD3 R96, R39, 0x140, RZ ;  /* 0x0000014027607810 */ /* 0x001fe20007ffe0ff */
[----:B------:R-:W-:Y:S05]  /*55d0*/  @!P5 BRA `(.L_x_12309) ;  /* 0x000000100000d947 */ /* 0x000fea0003800000 */
[----:B---3--:R0:W-:Y:S02]  /*55e0*/  RED.E.ADD.F32.FTZ.RN.STRONG.GPU [R24.64+-0x400], R9 ;  /* 0xfffc00091800798e */ /* 0x0081e4000c10e786 */
.L_x_12309:
[----:B------:R-:W-:Y:S05]  /*55f0*/  BSYNC B0 ;  /* 0x0000000000007941 */ /* 0x000fea0003800000 */
.L_x_12308:
        /* <DEDUP_REMOVED lines=14> */
.L_x_12311:
[----:B0-----:R-:W-:Y:S05]  /*56e0*/  BSYNC B0 ;  /* 0x0000000000007941 */ /* 0x001fea0003800000 */
.L_x_12310:
[----:B-1----:R0:W1:Y:S01]  /*56f0*/  LDS R9, [R96.X4+0x920] ;  /* 0x0009200060097984 */ /* 0x0020620000004800 */
[----:B------:R-:W-:Y:S01]  /*5700*/  BSSY B0, `(.L_x_12312) ;  /* 0x0000005000007945 */ /* 0x000fe20003800000 */
[----:B------:R-:W-:Y:S02]  /*5710*/  IADD3 R10, R39, 0x180, RZ ;  /* 0x00000180270a7810 */ /* 0x000fe40007ffe0ff */
[----:B------:R-:W-:Y:S01]  /*5720*/  LEA.HI.SX32 R8, R8, R39, 0x1b ;  /* 0x0000002708087211 */ /* 0x000fe200078fdaff */
[----:B------:R-:W-:Y:S05]  /*5730*/  @!P0 BRA `(.L_x_12313) ;  /* 0x0000001000008947 */ /* 0x000fea0003800000 */
[----:B-1----:R1:W-:Y:S02]  /*5740*/  RED.E.ADD.F32.FTZ.RN.STRONG.GPU [R24.64+-0x300], R9 ;  /* 0xfffd00091800798e */ /* 0x0023e4000c10e786 */
.L_x_12313:
[----:B------:R-:W-:Y:S05]  /*5750*/  BSYNC B0 ;  /* 0x0000000000007941 */ /* 0x000fea0003800000 */
.L_x_12312:
[----:B-1----:R1:W2:Y:S01]  /*5760*/  LDS R9, [R8.X4+0x9a0] ;  /* 0x0009a00008097984 */ /* 0x0022a20000004800 */
[----:B------:R-:W-:Y:S01]  /*5770*/  BSSY B0, `(.L_x_12314) ;  /* 0x0000005000007945 */ /* 0x000fe20003800000 */
[----:B0-----:R-:W-:-:S02]  /*5780*/  IADD3 R96, R39, 0x1a0, RZ ;  /* 0x000001a027607810 */ /* 0x001fc40007ffe0ff */
[----:B------:R-:W-:Y:S01]  /*5790*/  LEA.HI.SX32 R10, R10, R39, 0x1b ;  /* 0x000000270a0a7211 */ /* 0x000fe200078fdaff */
[----:B------:R-:W-:Y:S05]  /*57a0*/  @!P1 BRA `(.L_x_12315) ;  /* 0x0000001000009947 */ /* 0x000fea0003800000 */
[----:B--2---:R0:W-:Y:S02]  /*57b0*/  RED.E.ADD.F32.FTZ.RN.STRONG.GPU [R24.64+-0x280], R9 ;  /* 0xfffd80091800798e */ /* 0x0041e4000c10e786 */
.L_x_12315:
[----:B------:R-:W-:Y:S05]  /*57c0*/  BSYNC B0 ;  /* 0x0000000000007941 */ /* 0x000fea0003800000 */
.L_x_12314:
[----:B0-2---:R0:W2:Y:S01]  /*57d0*/  LDS R9, [R10.X4+0xa20] ;  /* 0x000a20000a097984 */ /* 0x0050a20000004800 */
[----:B------:R-:W-:Y:S01]  /*57e0*/  BSSY B0, `(.L_x_12316) ;  /* 0x0000005000007945 */ /* 0x000fe20003800000 */
[----:B-1----:R-:W-:Y:S02]  /*57f0*/  IADD3 R8, R39, 0x1c0, RZ ;  /* 0x000001c027087810 */ /* 0x002fe40007ffe0ff */
[----:B------:R-:W-:Y:S01]  /*5800*/  LEA.HI.SX32 R96, R96, R39, 0x1b ;  /* 0x0000002760607211 */ /* 0x000fe200078fdaff */
[----:B------:R-:W-:Y:S05]  /*5810*/  @!P2 BRA `(.L_x_12317) ;  /* 0x000000100000a947 */ /* 0x000fea0003800000 */
[----:B--2---:R1:W-:Y:S02]  /*5820*/  RED.E.ADD.F32.FTZ.RN.STRONG.GPU [R24.64+-0x200], R9 ;  /* 0xfffe00091800798e */ /* 0x0043e4000c10e786 */
.L_x_12317:
[----:B------:R-:W-:Y:S05]  /*5830*/  BSYNC B0 ;  /* 0x0000000000007941 */ /* 0x000fea0003800000 */
.L_x_12316:
[----:B-12---:R1:W2:Y:S01]  /*5840*/  LDS R9, [R96.X4+0xaa0] ;  /* 0x000aa00060097984 */ /* 0x0062a20000004800 */
[----:B------:R-:W-:Y:S01]  /*5850*/  BSSY B0, `(.L_x_12318) ;  /* 0x0000005000007945 */ /* 0x000fe20003800000 */
[----:B0-----:R-:W-:Y:S02]  /*5860*/  IADD3 R10, R39, 0x1e0, RZ ;  /* 0x000001e0270a7810 */ /* 0x001fe40007ffe0ff */
[----:B------:R-:W-:Y:S01]  /*5870*/  LEA.HI.SX32 R8, R8, R39, 0x1b ;  /* 0x0000002708087211 */ /* 0x000fe200078fdaff */
[----:B------:R-:W-:Y:S05]  /*5880*/  @!P3 BRA `(.L_x_12319) ;  /* 0x000000100000b947 */ /* 0x000fea0003800000 */
[----:B--2---:R0:W-:Y:S02]  /*5890*/  RED.E.ADD.F32.FTZ.RN.STRONG.GPU [R24.64+-0x180], R9 ;  /* 0xfffe80091800798e */ /* 0x0041e4000c10e786 */
.L_x_12319:
[----:B------:R-:W-:Y:S05]  /*58a0*/  BSYNC B0 ;  /* 0x0000000000007941 */ /* 0x000fea0003800000 */
.L_x_12318:
[----:B0-2---:R0:W2:Y:S01]  /*58b0*/  LDS R9, [R8.X4+0xb20] ;  /* 0x000b200008097984 */ /* 0x0050a20000004800 */
[----:B------:R-:W-:Y:S01]  /*58c0*/  BSSY B0, `(.L_x_12320) ;  /* 0x0000004000007945 */ /* 0x000fe20003800000 */
[----:B------:R-:W-:Y:S01]  /*58d0*/  LEA.HI.SX32 R10, R10, R39, 0x1b ;  /* 0x000000270a0a7211 */ /* 0x000fe200078fdaff */
[----:B------:R-:W-:Y:S05]  /*58e0*/  @!P4 BRA `(.L_x_12321) ;  /* 0x000000100000c947 */ /* 0x000fea0003800000 */
[----:B--2---:R2:W-:Y:S02]  /*58f0*/  RED.E.ADD.F32.FTZ.RN.STRONG.GPU [R24.64+-0x100], R9 ;  /* 0xffff00091800798e */ /* 0x0045e4000c10e786 */
.L_x_12321:
[----:B------:R-:W-:Y:S05]  /*5900*/  BSYNC B0 ;  /* 0x0000000000007941 */ /* 0x000fea0003800000 */
.L_x_12320:
[----:B--2---:R2:W3:Y:S01]  /*5910*/  LDS R9, [R10.X4+0xba0] ;  /* 0x000ba0000a097984 */ /* 0x0044e20000004800 */
[----:B------:R-:W-:Y:S01]  /*5920*/  BSSY B0, `(.L_x_12322) ;  /* 0x0000003000007945 */ /* 0x000fe20003800000 */
[----:B------:R-:W-:Y:S05]  /*5930*/  @!P5 BRA `(.L_x_12323) ;  /* 0x000000100000d947 */ /* 0x000fea0003800000 */
[----:B---3--:R3:W-:Y:S02]  /*5940*/  RED.E.ADD.F32.FTZ.RN.STRONG.GPU [R24.64+-0x80], R9 ;  /* 0xffff80091800798e */ /* 0x0087e4000c10e786 */
.L_x_12323:
[----:B------:R-:W-:Y:S05]  /*5950*/  BSYNC B0 ;  /* 0x0000000000007941 */ /* 0x000fea0003800000 */
.L_x_12322:
[----:B---3--:R-:W3:Y:S01]  /*5960*/  SHFL.DOWN PT, R24, R100, 0x1, 0x1f ;  /* 0x08201f0064187f89 */ /* 0x008ee200000e0000 */
[----:B------:R-:W-:Y:S01]  /*5970*/  ISETP.GT.AND P0, PT, R40, 0x1e, PT ;  /* 0x0000001e2800780c */ /* 0x000fe20003f04270 */
[----:B------:R-:W-:Y:S01]  /*5980*/  FADD.FTZ R81, R94, R81 ;  /* 0x000000515e517221 */ /* 0x000fe20000010000 */
[----:B------:R-:W-:Y:S01]  /*5990*/  MOV R9, R100 ;  /* 0x0000006400097202 */ /* 0x000fe20000000f00 */
[----:B------:R-:W4:Y:S01]  /*59a0*/  SHFL.DOWN PT, R141, R14, 0x1, 0x1f ;  /* 0x08201f000e8d7f89 */ /* 0x000f2200000e0000 */
[----:B--2---:R-:W-:Y:S01]  /*59b0*/  MOV R10, R14 ;  /* 0x0000000e000a7202 */ /* 0x004fe20000000f00 */
[----:B------:R-:W-:Y:S01]  /*59c0*/  FADD.FTZ R80, R88, R80 ;  /* 0x0000005058507221 */ /* 0x000fe20000010000 */
[----:B------:R-:W-:Y:S01]  /*59d0*/  MOV R11, R98 ;  /* 0x00000062000b7202 */ /* 0x000fe20000000f00 */
[----:B-1----:R-:W1:Y:S01]  /*59e0*/  SHFL.DOWN PT, R96, R98, 0x1, 0x1f ;  /* 0x08201f0062607f89 */ /* 0x002e6200000e0000 */
[----:B0-----:R-:W-:Y:S01]  /*59f0*/  MOV R8, R87 ;  /* 0x0000005700087202 */ /* 0x001fe20000000f00 */
[----:B------:R-:W-:Y:S01]  /*5a00*/  BSSY B0, `(.L_x_12324) ;  /* 0x000007f000007945 */ /* 0x000fe20003800000 */
[----:B------:R-:W-:Y:S01]  /*5a10*/  ISETP.NE.AND P1, PT, R40, RZ, PT ;  /* 0x000000ff2800720c */ /* 0x000fe20003f25270 */
[----:B------:R-:W0:Y:S01]  /*5a20*/  SHFL.DOWN PT, R25, R87, 0x1, 0x1f ;  /* 0x08201f0057197f89 */ /* 0x000e2200000e0000 */
[----:B------:R-:W-:Y:S01]  /*5a30*/  ISETP.NE.AND P2, PT, R39, RZ, PT ;  /* 0x000000ff2700720c */ /* 0x000fe20003f45270 */
[----:B------:R-:W-:-:S02]  /*5a40*/  FADD.FTZ R84, R133, R84 ;  /* 0x0000005485547221 */ /* 0x000fc40000010000 */
[----:B------:R-:W-:Y:S02]  /*5a50*/  FADD.FTZ R82, R127, R82 ;  /* 0x000000527f527221 */ /* 0x000fe40000010000 */
[----:B------:R-:W-:Y:S02]  /*5a60*/  FADD.FTZ R79, R90, R79 ;  /* 0x0000004f5a4f7221 */ /* 0x000fe40000010000 */
[----:B------:R-:W-:Y:S02]  /*5a70*/  FADD.FTZ R77, R30, R77 ;  /* 0x0000004d1e4d7221 */ /* 0x000fe40000010000 */
[----:B------:R-:W-:Y:S02]  /*5a80*/  FADD.FTZ R78, R28, R78 ;  /* 0x0000004e1c4e7221 */ /* 0x000fe40000010000 */
[----:B---3--:R-:W-:Y:S02]  /*5a90*/  @!P0 FADD.FTZ R9, R9, R24 ;  /* 0x0000001809098221 */ /* 0x008fe40000010000 */
[----:B------:R-:W-:-:S02]  /*5aa0*/  FADD.FTZ R75, R12, R75 ;  /* 0x0000004b0c4b7221 */ /* 0x000fc40000010000 */
[----:B----4-:R-:W-:Y:S01]  /*5ab0*/  @!P0 FADD.FTZ R10, R10, R141 ;  /* 0x0000008d0a0a8221 */ /* 0x010fe20000010000 */
[----:B------:R-:W2:Y:S01]  /*5ac0*/  SHFL.DOWN PT, R14, R9, 0x2, 0x1f ;  /* 0x08401f00090e7f89 */ /* 0x000ea200000e0000 */
[----:B-1----:R-:W-:-:S03]  /*5ad0*/  @!P0 FADD.FTZ R11, R11, R96 ;  /* 0x000000600b0b8221 */ /* 0x002fc60000010000 */
[----:B------:R-:W1:Y:S01]  /*5ae0*/  SHFL.DOWN PT, R87, R10, 0x2, 0x1f ;  /* 0x08401f000a577f89 */ /* 0x000e6200000e0000 */
[----:B0-----:R-:W-:-:S03]  /*5af0*/  @!P0 FADD.FTZ R8, R8, R25 ;  /* 0x0000001908088221 */ /* 0x001fc60000010000 */
[----:B------:R-:W0:Y:S01]  /*5b00*/  SHFL.DOWN PT, R24, R11, 0x2, 0x1f ;  /* 0x08401f000b187f89 */ /* 0x000e2200000e0000 */
[----:B------:R-:W-:-:S03]  /*5b10*/  ISETP.GT.AND P0, PT, R40, 0x1d, PT ;  /* 0x0000001d2800780c */ /* 0x000fc60003f04270 */
[----:B------:R-:W3:Y:S10]  /*5b20*/  SHFL.DOWN PT, R25, R8, 0x2, 0x1f ;  /* 0x08401f0008197f89 */ /* 0x000ef400000e0000 */
[----:B--2---:R-:W-:-:S02]  /*5b30*/  @!P0 FADD.FTZ R9, R9, R14 ;  /* 0x0000000e09098221 */ /* 0x004fc40000010000 */
[----:B------:R-:W-:Y:S02]  /*5b40*/  FMUL.FTZ R14, R23, R117 ;  /* 0x00000075170e7220 */ /* 0x000fe40000410000 */
[----:B-1----:R-:W-:Y:S01]  /*5b50*/  @!P0 FADD.FTZ R10, R10, R87 ;  /* 0x000000570a0a8221 */ /* 0x002fe20000010000 */
[----:B------:R-:W1:Y:S01]  /*5b60*/  SHFL.DOWN PT, R96, R9, 0x4, 0x1f ;  /* 0x08801f0009607f89 */ /* 0x000e6200000e0000 */
[----:B0-----:R-:W-:-:S03]  /*5b70*/  @!P0 FADD.FTZ R11, R11, R24 ;  /* 0x000000180b0b8221 */ /* 0x001fc60000010000 */
[----:B------:R-:W0:Y:S01]  /*5b80*/  SHFL.DOWN PT, R141, R10, 0x4, 0x1f ;  /* 0x08801f000a8d7f89 */ /* 0x000e2200000e0000 */
        /* <DEDUP_REMOVED lines=10> */
[-C--:B------:R-:W-:Y:S02]  /*5c30*/  FFMA.FTZ R25, R22, R15.reuse, -R14 ;  /* 0x0000000f16197223 */ /* 0x080fe4000001080e */
[----:B-1----:R-:W-:Y:S02]  /*5c40*/  @!P0 FADD.FTZ R9, R9, R96 ;  /* 0x0000006009098221 */ /* 0x002fe40000010000 */
[C---:B------:R-:W-:Y:S02]  /*5c50*/  FMUL.FTZ R15, R23.reuse, R15 ;  /* 0x0000000f170f7220 */ /* 0x040fe40000410000 */
[----:B0-----:R-:W-:Y:S01]  /*5c60*/  @!P0 FADD.FTZ R10, R10, R141 ;  /* 0x0000008d0a0a8221 */ /* 0x001fe20000010000 */
[----:B------:R-:W0:Y:S01]  /*5c70*/  SHFL.DOWN PT, R96, R9, 0x8, 0x1f ;  /* 0x09001f0009607f89 */ /* 0x000e2200000e0000 */
[----:B------:R-:W-:-:S02]  /*5c80*/  FMUL.FTZ R14, R23, R121 ;  /* 0x00000079170e7220 */ /* 0x000fc40000410000 */
[----:B--2---:R-:W-:Y:S02]  /*5c90*/  @!P0 FADD.FTZ R11, R11, R98 ;  /* 0x000000620b0b8221 */ /* 0x004fe40000010000 */
[----:B------:R-:W-:Y:S02]  /*5ca0*/  FFMA.FTZ R26, R89, R117, R24 ;  /* 0x00000075591a7223 */ /* 0x000fe40000010018 */
[----:B---3--:R-:W-:Y:S01]  /*5cb0*/  @!P0 FADD.FTZ R8, R8, R87 ;  /* 0x0000005708088221 */ /* 0x008fe20000010000 */
[----:B------:R-:W-:Y:S01]  /*5cc0*/  SHFL.DOWN PT, R98, R11, 0x8, 0x1f ;  /* 0x09001f000b627f89 */ /* 0x000fe200000e0000 */
[----:B------:R-:W-:Y:S01]  /*5cd0*/  FFMA.FTZ R24, R22, R118, R15 ;  /* 0x0000007616187223 */ /* 0x000fe2000001000f */
[----:B------:R-:W-:Y:S01]  /*5ce0*/  ISETP.GT.AND P0, PT, R40, 0x17, PT ;  /* 0x000000172800780c */ /* 0x000fe20003f04270 */
[----:B------:R-:W-:Y:S01]  /*5cf0*/  FFMA.FTZ R15, R22, R29, -R14 ;  /* 0x0000001d160f7223 */ /* 0x000fe2000001080e */
[----:B------:R-:W1:Y:S01]  /*5d00*/  SHFL.DOWN PT, R87, R10, 0x8, 0x1f ;  /* 0x09001f000a577f89 */ /* 0x000e6200000e0000 */
[----:B------:R-:W-:-:S02]  /*5d10*/  FMUL.FTZ R14, R23, R105 ;  /* 0x00000069170e7220 */ /* 0x000fc40000410000 */
[----:B------:R-:W-:Y:S01]  /*5d20*/  FMUL.FTZ R130, R130, R15 ;  /* 0x0000000f82827220 */ /* 0x000fe20000410000 */
[----:B------:R-:W2:Y:S01]  /*5d30*/  SHFL.DOWN PT, R27, R8, 0x8, 0x1f ;  /* 0x09001f00081b7f89 */ /* 0x000ea200000e0000 */
[----:B------:R-:W-:Y:S02]  /*5d40*/  FMUL.FTZ R25, R124, R25 ;  /* 0x000000197c197220 */ /* 0x000fe40000410000 */
[-C--:B------:R-:W-:Y:S02]  /*5d50*/  FFMA.FTZ R15, R22, R109.reuse, -R14 ;  /* 0x0000006d160f7223 */ /* 0x080fe4000001080e */
        /* <DEDUP_REMOVED lines=10> */
[----:B------:R-:W-:Y:S02]  /*5e00*/  @!P0 FADD.FTZ R11, R11, R98 ;  /* 0x000000620b0b8221 */ /* 0x000fe40000010000 */
[----:B--2---:R-:W-:Y:S01]  /*5e10*/  @!P0 FADD.FTZ R8, R8, R27 ;  /* 0x0000001b08088221 */ /* 0x004fe20000010000 */
[----:B------:R-:W-:Y:S01]  /*5e20*/  ISETP.GT.AND P0, PT, R40, 0xf, PT ;  /* 0x0000000f2800780c */ /* 0x000fe20003f04270 */
[C---:B------:R-:W-:Y:S01]  /*5e30*/  FMUL.FTZ R14, R23.reuse, R107 ;  /* 0x0000006b170e7220 */ /* 0x040fe20000410000 */
[----:B------:R-:W-:Y:S01]  /*5e40*/  SHFL.DOWN PT, R27, R10, 0x10, 0x1f ;  /* 0x0a001f000a1b7f89 */ /* 0x000fe200000e0000 */
[----:B------:R-:W-:Y:S02]  /*5e50*/  FFMA.FTZ R130, R92, R29, R130 ;  /* 0x0000001d5c827223 */ /* 0x000fe40000010082 */
[-C--:B------:R-:W-:Y:S01]  /*5e60*/  FFMA.FTZ R14, R22, R123.reuse, -R14 ;  /* 0x0000007b160e7223 */ /* 0x080fe2000001080e */
[----:B------:R-:W0:Y:S01]  /*5e70*/  SHFL.DOWN PT, R92, R9, 0x10, 0x1f ;  /* 0x0a001f00095c7f89 */ /* 0x000e2200000e0000 */
[----:B------:R-:W-:-:S02]  /*5e80*/  FMUL.FTZ R123, R23, R123 ;  /* 0x0000007b177b7220 */ /* 0x000fc40000410000 */
[----:B------:R-:W-:Y:S01]  /*5e90*/  FMUL.FTZ R145, R145, R14 ;  /* 0x0000000e91917220 */ /* 0x000fe20000410000 */
[----:B------:R-:W1:Y:S01]  /*5ea0*/  SHFL.DOWN PT, R94, R11, 0x10, 0x1f ;  /* 0x0a001f000b5e7f89 */ /* 0x000e6200000e0000 */
[----:B------:R-:W-:Y:S02]  /*5eb0*/  FMUL.FTZ R14, R23, R113 ;  /* 0x00000071170e7220 */ /* 0x000fe40000410000 */
[----:B------:R-:W-:Y:S01]  /*5ec0*/  FFMA.FTZ R95, R95, R105, R24 ;  /* 0x000000695f5f7223 */ /* 0x000fe20000010018 */
[----:B------:R-:W2:Y:S01]  /*5ed0*/  SHFL.DOWN PT, R25, R8, 0x10, 0x1f ;  /* 0x0a001f0008197f89 */ /* 0x000ea200000e0000 */
[C---:B------:R-:W-:Y:S02]  /*5ee0*/  FFMA.FTZ R14, R22.reuse, R135, -R14 ;  /* 0x00000087160e7223 */ /* 0x040fe4000001080e */
        /* <DEDUP_REMOVED lines=48> */
.L_x_12325:
[----:B0-----:R-:W-:Y:S05]  /*61f0*/  BSYNC B0 ;  /* 0x0000000000007941 */ /* 0x001fea0003800000 */
.L_x_12324:
[----:B------:R-:W-:Y:S02]  /*6200*/  IADD3 R83, R83, 0x1, RZ ;  /* 0x0000000153537810 */ /* 0x000fe40007ffe0ff */
[----:B------:R-:W-:-:S02]  /*6210*/  IADD3 R85, P1, R85, 0x1, RZ ;  /* 0x0000000155557810 */ /* 0x000fc40007f3e0ff */
[----:B------:R-:W-:Y:S02]  /*6220*/  ISETP.GE.AND P0, PT, R83, c[0x0][0x16c], PT ;  /* 0x00005b0053007a0c */ /* 0x000fe40003f06270 */
[----:B------:R-:W-:-:S11]  /*6230*/  IADD3.X R86, RZ, R86, RZ, P1, !PT ;  /* 0x00000056ff567210 */ /* 0x000fd60000ffe4ff */
[----:B------:R-:W-:Y:S01]  /*6240*/  @P0 CALL.REL.NOINC `(.L_x_12279) ;  /* 0x0000001000000944 */ /* 0x000fe20003c00000 */
[----:B------:R-:W-:Y:S05]  /*6250*/  BRA `(.L_x_12326) ;  /* 0xffffb60000007947 */ /* 0x000fea000383ffff */
.L_x_12279:
        /* <DEDUP_REMOVED lines=9> */
[----:B------:R-:W-:Y:S01]  /*62f0*/  MOV R6, R2 ;  /* 0x0000000200067202 */ /* 0x000fe20000000f00 */
[----:B------:R-:W-:Y:S01]  /*6300*/  IMAD R22, R36, c[0x0][0x2f8], RZ ;  /* 0x0000be0024167a24 */ /* 0x000fe200078e02ff */
[----:B------:R-:W-:-:S02]  /*6310*/  MOV R7, R3 ;  /* 0x0000000300077202 */ /* 0x000fc40000000f00 */
[----:B------:R-:W-:Y:S02]  /*6320*/  F2FP.BF16.PACK_AB R15, R73, R60 ;  /* 0x0000003c490f723e */ /* 0x000fe400000010ff */
[----:B------:R-:W-:Y:S01]  /*6330*/  F2FP.BF16.PACK_AB R14, R71, R58 ;  /* 0x0000003a470e723e */ /* 0x000fe200000010ff */
[----:B------:R-:W-:Y:S01]  /*6340*/  IMAD.WIDE.U32 R2, R35, c[0x0][0x2d8], R6 ;  /* 0x0000b60023027a25 */ /* 0x000fe200078e0006 */
[----:B------:R-:W-:Y:S02]  /*6350*/  F2FP.BF16.PACK_AB R12, R54, R67 ;  /* 0x00000043360c723e */ /* 0x000fe400000010ff */
[----:B------:R-:W-:Y:S01]  /*6360*/  IADD3 R41, P1, R41, -0x400, RZ ;  /* 0xfffffc0029297810 */ /* 0x000fe20007f3e0ff */
[----:B------:R-:W-:Y:S01]  /*6370*/  FADD.FTZ R67, R38, R67 ;  /* 0x0000004326437221 */ /* 0x000fe20000010000 */
[----:B------:R-:W-:Y:S02]  /*6380*/  IADD3 R3, R3, R5, RZ ;  /* 0x0000000503037210 */ /* 0x000fe40007ffe0ff */
[----:B------:R-:W-:Y:S01]  /*6390*/  IADD3 R44, P2, R44, -0x200, RZ ;  /* 0xfffffe002c2c7810 */ /* 0x000fe20007f5e0ff */
[----:B------:R-:W-:Y:S01]  /*63a0*/  STS.128 [R40.X16], R80 ;  /* 0x0000005028007388 */ /* 0x000fe2000000cc00 */
[----:B------:R-:W-:-:S06]  /*63b0*/  NOP ;  /* 0x0000000000007918 */ /* 0x000fcc0000000000 */
[----:B------:R-:W0:Y:S01]  /*63c0*/  LDS.128 R8, [R40.X16] ;  /* 0x0000000028087984 */ /* 0x000e22000000cc00 */
[----:B------:R-:W-:Y:S01]  /*63d0*/  IMAD.WIDE.U32 R2, R0, c[0x0][0x2e0], R2 ;  /* 0x0000b80000027a25 */ /* 0x000fe200078e0002 */
[----:B------:R-:W-:Y:S02]  /*63e0*/  IADD3 R42, P3, R42, -0x200, RZ ;  /* 0xfffffe002a2a7810 */ /* 0x000fe40007f7e0ff */
[----:B------:R-:W-:Y:S01]  /*63f0*/  IADD3 R46, P4, R46, -0x200, RZ ;  /* 0xfffffe002e2e7810 */ /* 0x000fe20007f9e0ff */
[----:B------:R-:W-:Y:S01]  /*6400*/  FADD.FTZ R67, R67, R54 ;  /* 0x0000003643437221 */ /* 0x000fe20000010000 */
[----:B------:R-:W-:Y:S02]  /*6410*/  IADD3 R3, R3, R13, RZ ;  /* 0x0000000d03037210 */ /* 0x000fe40007ffe0ff */
[C---:B------:R-:W-:Y:S02]  /*6420*/  LEA R4, P0, R2.reuse, c[0x0][0x330], 0x1 ;  /* 0x0000cc0002047a11 */ /* 0x040fe400078008ff */
[----:B------:R-:W-:Y:S01]  /*6430*/  F2FP.BF16.PACK_AB R13, R69, R56 ;  /* 0x00000038450d723e */ /* 0x000fe200000010ff */
[----:B------:R-:W-:Y:S01]  /*6440*/  FADD.FTZ R56, R67, R56 ;  /* 0x0000003843387221 */ /* 0x000fe20000010000 */
[----:B------:R-:W-:-:S02]  /*6450*/  LEA.HI.X R5, R2, c[0x0][0x334], R3, 0x1, P0 ;  /* 0x0000cd0002057a11 */ /* 0x000fc400000f0c03 */
[----:B------:R-:W-:Y:S01]  /*6460*/  IADD3 R49, R49, 0x1, RZ ;  /* 0x0000000131317810 */ /* 0x000fe20007ffe0ff */
[----:B------:R-:W-:Y:S01]  /*6470*/  FADD.FTZ R69, R56, R69 ;  /* 0x0000004538457221 */ /* 0x000fe20000010000 */
[----:B------:R-:W-:Y:S01]  /*6480*/  IADD3.X R48, R48, -0x1, RZ, P1, !PT ;  /* 0xffffffff30307810 */ /* 0x000fe20000ffe4ff */
[----:B------:R-:W-:Y:S01]  /*6490*/  IMAD.WIDE R2, R39, 0x10, R4 ;  /* 0x0000001027027825 */ /* 0x000fe200078e0204 */
[----:B------:R-:W-:Y:S02]  /*64a0*/  IADD3.X R45, R45, -0x1, RZ, P2, !PT ;  /* 0xffffffff2d2d7810 */ /* 0x000fe400017fe4ff */
[----:B------:R-:W-:Y:S01]  /*64b0*/  IADD3.X R43, R43, -0x1, RZ, P3, !PT ;  /* 0xffffffff2b2b7810 */ /* 0x000fe20001ffe4ff */
[----:B------:R-:W-:Y:S01]  /*64c0*/  IMAD.WIDE.U32 R4, R35, c[0x0][0x2f8], R6 ;  /* 0x0000be0023047a25 */ /* 0x000fe200078e0006 */
[----:B------:R-:W-:-:S03]  /*64d0*/  IADD3.X R47, R47, -0x1, RZ, P4, !PT ;  /* 0xffffffff2f2f7810 */ /* 0x000fc600027fe4ff */
[----:B------:R-:W-:Y:S02]  /*64e0*/  IMAD R7, R35, c[0x0][0x2fc], R22 ;  /* 0x0000bf0023077a24 */ /* 0x000fe400078e0216 */
[----:B------:R-:W-:-:S03]  /*64f0*/  FADD.FTZ R58, R69, R58 ;  /* 0x0000003a453a7221 */ /* 0x000fc60000010000 */
[----:B------:R-:W-:Y:S01]  /*6500*/  IADD3 R5, R5, R7, RZ ;  /* 0x0000000705057210 */ /* 0x000fe20007ffe0ff */
[----:B------:R-:W-:Y:S02]  /*6510*/  IMAD R7, R33, c[0x0][0x300], RZ ;  /* 0x0000c00021077a24 */ /* 0x000fe400078e02ff */
[----:B------:R-:W-:Y:S02]  /*6520*/  FADD.FTZ R71, R58, R71 ;  /* 0x000000473a477221 */ /* 0x000fe40000010000 */
[----:B------:R-:W-:Y:S02]  /*6530*/  IMAD R7, R0, c[0x0][0x304], R7 ;  /* 0x0000c10000077a24 */ /* 0x000fe400078e0207 */
[----:B------:R-:W-:Y:S01]  /*6540*/  FADD.FTZ R38, R71, R60 ;  /* 0x0000003c47267221 */ /* 0x000fe20000010000 */
[----:B0-----:R0:W-:Y:S03]  /*6550*/  STG.E.128 [R2.64], R8 ;  /* 0x0000000802007986 */ /* 0x0011e6000c101d06 */
[----:B------:R-:W-:Y:S01]  /*6560*/  FADD.FTZ R38, R38, R73 ;  /* 0x0000004926267221 */ /* 0x000fe20000010000 */
        /* <DEDUP_REMOVED lines=8> */
[----:B------:R-:W-:-:S03]  /*65f0*/  ISETP.GT.AND P0, PT, R50, 0x1, PT ;  /* 0x000000013200780c */ /* 0x000fc60003f04270 */
[----:B------:R-:W-:-:S05]  /*6600*/  IMAD.WIDE R2, R39, 0x10, R4 ;  /* 0x0000001027027825 */ /* 0x000fca00078e0204 */
[----:B0-----:R0:W-:Y:S05]  /*6610*/  STG.E.128 [R2.64], R24 ;  /* 0x0000001802007986 */ /* 0x0011ea000c101d06 */
[----:B------:R-:W-:Y:S01]  /*6620*/  @!P0 CALL.REL.NOINC `(.L_x_12277) ;  /* 0x0000001000008944 */ /* 0x000fe20003c00000 */
[----:B------:R-:W-:Y:S05]  /*6630*/  BRA `(.L_x_12327) ;  /* 0xffffa12000007947 */ /* 0x000fea000383ffff */
.L_x_12277:
        /* <DEDUP_REMOVED lines=24> */
.L_x_12329:
[----:B0-----:R-:W-:Y:S05]  /*67c0*/  BSYNC B0 ;  /* 0x0000000000007941 */ /* 0x001fea0003800000 */
.L_x_12328:
        /* <DEDUP_REMOVED lines=23> */
.L_x_12331:
[----:B------:R-:W1:Y:S02]  /*6940*/  S2R R15, SR_TID.X ;  /* 0x00000000000f7919 */ /* 0x000e640000002100 */
.L_x_12332:
[----:B0-----:R-:W-:Y:S05]  /*6950*/  BSYNC B0 ;  /* 0x0000000000007941 */ /* 0x001fea0003800000 */
.L_x_12330:
        /* <DEDUP_REMOVED lines=10> */
.L_x_12333:
        /* <DEDUP_REMOVED lines=28> */
.L_x_12334:
        /* <DEDUP_REMOVED lines=12> */
.L_x_14741:


//--------------------- .text._Z25selective_scan_bwd_kernelI32Selective_Scan_bwd_kernel_traitsILi32ELi8ELb1ELb0ELb1ELb1ELb0EN3c108BFloat16ENS1_7complexIfEEEEv12SSMParamsBwd --------------------------
	.section	.text._Z25selective_scan_bwd_kernelI32Selective_Scan_bwd_kernel_traitsILi32ELi8ELb1ELb0ELb1ELb1ELb0EN3c108BFloat16ENS1_7complexIfEEEEv12SSMParamsBwd,"ax",@progbits
	.sectioninfo	@"SHI_REGISTERS=172"
	.align	128
        .global         _Z25selective_scan_bwd_kernelI32Selective_Scan_bwd_kernel_traitsILi32ELi8ELb1ELb0ELb1ELb1ELb0EN3c108BFloat16ENS1_7complexIfEEEEv12SSMParamsBwd
        .type           _Z25selective_scan_bwd_kernelI32Selective_Scan_bwd_kernel_traitsILi32ELi8ELb1ELb0ELb1ELb1ELb0EN3c108BFloat16ENS1_7complexIfEEEEv12SSMParamsBwd,@function
        .size           _Z25selective_scan_bwd_kernelI32Selective_Scan_bwd_kernel_traitsILi32ELi8ELb1ELb0ELb1ELb1ELb0EN3c108BFloat16ENS1_7complexIfEEEEv12SSMParamsBwd,(.L_x_14742 - _Z25selective_scan_bwd_kernelI32Selective_Scan_bwd_kernel_traitsILi32ELi8ELb1ELb0ELb1ELb1ELb0EN3c108BFloat16ENS1_7complexIfEEEEv12SSMParamsBwd)
        .other          _Z25selective_scan_bwd_kernelI32Selective_Scan_bwd_kernel_traitsILi32ELi8ELb1ELb0ELb1ELb1ELb0EN3c108BFloat16ENS1_7complexIfEEEEv12SSMParamsBwd,@"STO_CUDA_ENTRY STV_DEFAULT"
_Z25selective_scan_bwd_kernelI32Selective_Scan_bwd_kernel_traitsILi32ELi8ELb1ELb0ELb1ELb1ELb0EN3c108BFloat16ENS1_7complexIfEEEEv12SSMParamsBwd:
.text._Z25selective_scan_bwd_kernelI32Selective_Scan_bwd_kernel_traitsILi32ELi8ELb1ELb0ELb1ELb1ELb0EN3c108BFloat16ENS1_7complexIfEEEEv12SSMParamsBwd:
        /* <DEDUP_REMOVED lines=24> */
[----:B------:R-:W-:Y:S01]  /*0180*/  IMAD R25, R19, c[0x0][0x280], RZ ;  /* 0x0000a00013197a24 */ /* 0x000fe200078e02ff */
[----:B------:R-:W-:Y:S01]  /*0190*/  CS2R R76, SRZ ;  /* 0x00000000004c7805 */ /* 0x000fe2000001ff00 */
[C---:B------:R-:W-:Y:S01]  /*01a0*/  IMAD R9, R15.reuse, c[0x0][0x1e0], RZ ;  /* 0x000078000f097a24 */ /* 0x040fe200078e02ff */
[----:B0-----:R-:W-:Y:S01]  /*01b0*/  IABS R2, R20 ;  /* 0x0000001400027213 */ /* 0x001fe20000000000 */
[C---:B------:R-:W-:Y:S01]  /*01c0*/  IMAD R21, R15.reuse, c[0x0][0x1b0], RZ ;  /* 0x00006c000f157a24 */ /* 0x040fe200078e02ff */
[----:B-1----:R-:W-:Y:S01]  /*01d0*/  HFMA2.MMA R6, -RZ, RZ, 0, 0 ;  /* 0x00000000ff067435 */ /* 0x002fe200000001ff */
[C---:B------:R-:W-:Y:S01]  /*01e0*/  IMAD R9, R16.reuse, c[0x0][0x1e4], R9 ;  /* 0x0000790010097a24 */ /* 0x040fe200078e0209 */
[----:B------:R-:W-:Y:S01]  /*01f0*/  CS2R R74, SRZ ;  /* 0x00000000004a7805 */ /* 0x000fe2000001ff00 */
[----:B--2---:R-:W-:Y:S01]  /*0200*/  IMAD R5, R15, c[0x0][0x1d0], RZ ;  /* 0x000074000f057a24 */ /* 0x004fe200078e02ff */
[----:B------:R-:W-:Y:S01]  /*0210*/  HFMA2.MMA R12, -RZ, RZ, 0, 0 ;  /* 0x00000000ff0c7435 */ /* 0x000fe200000001ff */
[----:B------:R-:W-:Y:S01]  /*0220*/  IMAD R23, R16, c[0x0][0x1b4], R21 ;  /* 0x00006d0010177a24 */ /* 0x000fe200078e0215 */
[----:B---3--:R-:W-:Y:S01]  /*0230*/  IADD3 R8, RZ, -R7, RZ ;  /* 0x80000007ff087210 */ /* 0x008fe20007ffe0ff */
[----:B------:R-:W-:-:S02]  /*0240*/  IMAD R21, R19, c[0x0][0x1d8], RZ ;  /* 0x0000760013157a24 */ /* 0x000fc400078e02ff */
[----:B------:R-:W-:Y:S02]  /*0250*/  IMAD R25, R20, c[0x0][0x284], R25 ;  /* 0x0000a10014197a24 */ /* 0x000fe400078e0219 */
[----:B------:R-:W-:-:S04]  /*0260*/  IMAD R3, R8, R11, RZ ;  /* 0x0000000b08037224 */ /* 0x000fc800078e02ff */
[----:B------:R-:W-:Y:S01]  /*0270*/  IMAD.HI.U32 R7, R7, R3, R6 ;  /* 0x0000000307077227 */ /* 0x000fe200078e0006 */
[----:B------:R-:W-:-:S04]  /*0280*/  LOP3.LUT R6, R20, c[0x0][0x178], RZ, 0x3c, !PT ;  /* 0x00005e0014067a12 */ /* 0x000fc800078e3cff */
[----:B------:R-:W-:Y:S01]  /*0290*/  ISETP.GE.AND P2, PT, R6, RZ, PT ;  /* 0x000000ff0600720c */ /* 0x000fe20003f46270 */
        /* <DEDUP_REMOVED lines=19> */
[----:B------:R-:W-:Y:S02]  /*03d0*/  LEA R11, R10, 0xffffff00, 0x8 ;  /* 0xffffff000a0b7811 */ /* 0x000fe400078e40ff */
[----:B------:R-:W-:Y:S01]  /*03e0*/  IADD3 R9, R9, R23, RZ ;  /* 0x0000001709097210 */ /* 0x000fe20007ffe0ff */
[----:B------:R-:W-:Y:S01]  /*03f0*/  IMAD R23, R19, c[0x0][0x1e8], RZ ;  /* 0x00007a0013177a24 */ /* 0x000fe200078e02ff */
[----:B------:R-:W-:-:S02]  /*0400*/  SHF.R.S32.HI R13, RZ, 0x1f, R11 ;  /* 0x0000001fff0d7819 */ /* 0x000fc4000001140b */
[----:B------:R-:W-:Y:S01]  /*0410*/  IADD3 R21, P3, R11, R2, RZ ;  /* 0x000000020b157210 */ /* 0x000fe20007f7e0ff */
[C---:B------:R-:W-:Y:S01]  /*0420*/  IMAD R23, R20.reuse, c[0x0][0x1ec], R23 ;  /* 0x00007b0014177a24 */ /* 0x040fe200078e0217 */
[----:B------:R-:W-:Y:S02]  /*0430*/  ISETP.NE.AND P1, PT, RZ, c[0x0][0x178], PT ;  /* 0x00005e00ff007a0c */ /* 0x000fe40003f25270 */
[----:B------:R-:W-:Y:S01]  /*0440*/  IADD3.X R0, R13, R3, R0, P3, !PT ;  /* 0x000000030d007210 */ /* 0x000fe20001ffe400 */
[----:B------:R-:W-:Y:S01]  /*0450*/  IMAD.WIDE.U32 R2, R20, c[0x0][0x1e8], R4 ;  /* 0x00007a0014027a25 */ /* 0x000fe200078e0004 */
[----:B------:R-:W-:Y:S02]  /*0460*/  @P0 IADD3 R14, R14, 0x1, RZ ;  /* 0x000000010e0e0810 */ /* 0x000fe40007ffe0ff */
[----:B------:R-:W-:Y:S01]  /*0470*/  ISETP.GE.AND P3, PT, R10, 0x1, PT ;  /* 0x000000010a00780c */ /* 0x000fe20003f66270 */
[----:B------:R-:W-:Y:S01]  /*0480*/  IMAD.WIDE.U32 R4, R20, c[0x0][0x280], R6 ;  /* 0x0000a00014047a25 */ /* 0x000fe200078e0006 */
[----:B------:R-:W-:-:S02]  /*0490*/  IADD3 R73, P0, R11, R2, RZ ;  /* 0x000000020b497210 */ /* 0x000fc40007f1e0ff */
[----:B------:R-:W-:Y:S02]  /*04a0*/  @!P2 IADD3 R14, -R14, RZ, RZ ;  /* 0x000000ff0e0ea210 */ /* 0x000fe40007ffe1ff */
[----:B------:R-:W-:Y:S02]  /*04b0*/  IADD3.X R2, R13, R3, R23, P0, !PT ;  /* 0x000000030d027210 */ /* 0x000fe400007fe417 */
[----:B------:R-:W-:Y:S02]  /*04c0*/  LEA R7, P0, R21, c[0x0][0x240], 0x1 ;  /* 0x0000900015077a11 */ /* 0x000fe400078008ff */
[----:B------:R-:W-:Y:S02]  /*04d0*/  IADD3 R11, P2, R11, R4, RZ ;  /* 0x000000040b0b7210 */ /* 0x000fe40007f5e0ff */
[----:B------:R-:W-:Y:S02]  /*04e0*/  LEA.HI.X R21, R21, c[0x0][0x244], R0, 0x1, P0 ;  /* 0x0000910015157a11 */ /* 0x000fe400000f0c00 */
[----:B------:R-:W-:-:S02]  /*04f0*/  ISETP.NE.U32.AND P0, PT, RZ, c[0x0][0x260], PT ;  /* 0x00009800ff007a0c */ /* 0x000fc40003f05070 */
[----:B------:R-:W-:Y:S02]  /*0500*/  @!P1 LOP3.LUT R14, RZ, c[0x0][0x178], RZ, 0x33, !PT ;  /* 0x00005e00ff0e9a12 */ /* 0x000fe400078e33ff */
[----:B------:R-:W-:Y:S02]  /*0510*/  LEA R72, P1, R73, c[0x0][0x248], 0x1 ;  /* 0x0000920049487a11 */ /* 0x000fe400078208ff */
[----:B------:R-:W-:Y:S01]  /*0520*/  ISETP.NE.AND.EX P0, PT, RZ, c[0x0][0x264], PT, P0 ;  /* 0x00009900ff007a0c */ /* 0x000fe20003f05300 */
[----:B------:R-:W-:Y:S01]  /*0530*/  IMAD.WIDE.U32 R8, R14, c[0x0][0x1c8], R8 ;  /* 0x000072000e087a25 */ /* 0x000fe200078e0008 */
[----:B------:R-:W-:Y:S02]  /*0540*/  IADD3.X R4, R13, R5, R25, P2, !PT ;  /* 0x000000050d047210 */ /* 0x000fe400017fe419 */
[----:B------:R-:W-:Y:S02]  /*0550*/  SHF.R.S32.HI R13, RZ, 0x1f, R14 ;  /* 0x0000001fff0d7819 */ /* 0x000fe4000001140e */
[----:B------:R-:W-:-:S02]  /*0560*/  LEA.HI.X R73, R73, c[0x0][0x24c], R2, 0x1, P1 ;  /* 0x0000930049497a11 */ /* 0x000fc400008f0c02 */
[----:B------:R-:W-:Y:S01]  /*0570*/  ISETP.NE.U32.AND P1, PT, RZ, c[0x0][0x328], PT ;  /* 0x0000ca00ff007a0c */ /* 0x000fe20003f25070 */
[----:B------:R-:W-:Y:S01]  /*0580*/  IMAD R5, R13, c[0x0][0x1c8], RZ ;  /* 0x000072000d057a24 */ /* 0x000fe200078e02ff */
[----:B------:R-:W-:Y:S02]  /*0590*/  ISETP.NE.U32.AND P2, PT, RZ, c[0x0][0x348], PT ;  /* 0x0000d200ff007a0c */ /* 0x000fe40003f45070 */
[----:B------:R-:W-:Y:S01]  /*05a0*/  ISETP.NE.AND.EX P1, PT, RZ, c[0x0][0x32c], PT, P1 ;  /* 0x0000cb00ff007a0c */ /* 0x000fe20003f25310 */
[----:B------:R-:W-:Y:S01]  /*05b0*/  IMAD R5, R14, c[0x0][0x1cc], R5 ;  /* 0x000073000e057a24 */ /* 0x000fe200078e0205 */
[----:B------:R-:W-:Y:S01]  /*05c0*/  ISETP.NE.AND.EX P2, PT, RZ, c[0x0][0x34c], PT, P2 ;  /* 0x0000d300ff007a0c */ /* 0x000fe20003f45320 */
[----:B------:R-:W-:Y:S01]  /*05d0*/  @P0 IMAD R0, R16, c[0x0][0x164], R20 ;  /* 0x0000590010000a24 */ /* 0x000fe200078e0214 */
[----:B------:R-:W-:Y:S02]  /*05e0*/  LEA R3, R10, 0xfffffe00, 0x9 ;  /* 0xfffffe000a037811 */ /* 0x000fe400078e48ff */
[----:B------:R-:W-:Y:S01]  /*05f0*/  LEA R6, P4, R11, c[0x0][0x308], 0x1 ;  /* 0x0000c2000b067a11 */ /* 0x000fe200078808ff */
[----:B------:R-:W-:Y:S01]  /*0600*/  @P0 IMAD R0, R0, c[0x0][0x174], RZ ;  /* 0x00005d0000000a24 */ /* 0x000fe200078e02ff */
[----:B------:R-:W-:-:S02]  /*0610*/  IADD3 R2, P5, R3, R8, RZ ;  /* 0x0000000803027210 */ /* 0x000fc40007fbe0ff */
[----:B------:R-:W-:Y:S01]  /*0620*/  IADD3 R8, R9, R5, RZ ;  /* 0x0000000509087210 */ /* 0x000fe20007ffe0ff */
[----:B------:R-:W-:Y:S01]  /*0630*/  @P0 IMAD R0, R0, c[0x0][0x16c], RZ ;  /* 0x00005b0000000a24 */ /* 0x000fe200078e02ff */
[----:B------:R-:W-:Y:S02]  /*0640*/  @P0 MOV R79, 0x10 ;  /* 0x00000010004f0802 */ /* 0x000fe40000000f00 */
[----:B------:R-:W-:Y:S02]  /*0650*/  LEA.HI.X R5, R11, c[0x0][0x30c], R4, 0x1, P4 ;  /* 0x0000c3000b057a11 */ /* 0x000fe400020f0c04 */
[----:B------:R-:W-:Y:S01]  /*0660*/  LEA.HI.X.SX32 R3, R3, R8, 0x1, P5 ;  /* 0x0000000803037211 */ /* 0x000fe200028f0eff */
[----:B------:R-:W-:Y:S01]  /*0670*/  @P0 IMAD.WIDE R78, R0, R79, c[0x0][0x260] ;  /* 0x00009800004e0625 */ /* 0x000fe200078e024f */
[----:B------:R-:W-:Y:S01]  /*0680*/  LEA R4, P6, R2, c[0x0][0x230], 0x1 ;  /* 0x00008c0002047a11 */ /* 0x000fe200078c08ff */
[----:B------:R-:W-:Y:S01]  /*0690*/  @!P0 CS2R R78, SRZ ;  /* 0x00000000004e8805 */ /* 0x000fe2000001ff00 */
[----:B------:R-:W-:-:S02]  /*06a0*/  @P1 LEA R76, P4, R20, c[0x0][0x328], 0x2 ;  /* 0x0000ca00144c1a11 */ /* 0x000fc400078810ff */
[----:B------:R-:W-:Y:S02]  /*06b0*/  @P2 LEA R74, P5, R20, c[0x0][0x348], 0x2 ;  /* 0x0000d200144a2a11 */ /* 0x000fe400078a10ff */
[----:B------:R-:W-:Y:S02]  /*06c0*/  LEA.HI.X R3, R2, c[0x0][0x234], R3, 0x1, P6 ;  /* 0x00008d0002037a11 */ /* 0x000fe400030f0c03 */
[C-C-:B------:R-:W-:Y:S02]  /*06d0*/  @P1 LEA.HI.X R77, R20.reuse, c[0x0][0x32c], R19.reuse, 0x2, P4 ;  /* 0x0000cb00144d1a11 */ /* 0x140fe400020f1413 */
[----:B------:R-:W-:Y:S02]  /*06e0*/  @P2 LEA.HI.X R75, R20, c[0x0][0x34c], R19, 0x2, P5 ;  /* 0x0000d300144b2a11 */ /* 0x000fe400028f1413 */
[----:B------:R-:W-:Y:S01]  /*06f0*/  MOV R11, RZ ;  /* 0x000000ff000b7202 */ /* 0x000fe20000000f00 */
[----:B------:R-:W-:Y:S05]  /*0700*/  @!P3 BRA `(.L_x_12335) ;  /* 0x000069900000b947 */ /* 0x000fea0003800000 */
[----:B------:R-:W0:Y:S01]  /*0710*/  S2R R10, SR_TID.X ;  /* 0x00000000000a7919 */ /* 0x000e220000002100 */
[----:B------:R-:W-:-:S02]  /*0720*/  MOV R8, R7 ;  /* 0x0000000700087202 */ /* 0x000fc40000000f00 */
[----:B------:R-:W-:Y:S01]  /*0730*/  MOV R7, R21 ;  /* 0x0000001500077202 */ /* 0x000fe20000000f00 */
[----:B------:R-:W1:Y:S01]  /*0740*/  S2R R9, SR_LANEID ;  /* 0x0000000000097919 */ /* 0x000e620000000000 */
[----:B------:R-:W-:Y:S02]  /*0750*/  MOV R2, c[0x0][0x174] ;  /* 0x00005d0000027a02 */ /* 0x000fe40000000f00 */
[----:B------:R-:W-:Y:S02]  /*0760*/  MOV R11, RZ ;  /* 0x000000ff000b7202 */ /* 0x000fe40000000f00 */
[----:B------:R-:W-:Y:S02]  /*0770*/  MOV R0, RZ ;  /* 0x000000ff00007202 */ /* 0x000fe40000000f00 */
[----:B------:R-:W-:Y:S02]  /*0780*/  MOV R12, RZ ;  /* 0x000000ff000c7202 */ /* 0x000fe40000000f00 */
.L_x_12400:
[----:B------:R-:W-:Y:S01]  /*0790*/  BAR.SYNC.DEFER_BLOCKING 0x0 ;  /* 0x0000000000007b1d */ /* 0x000fe20000010000 */
[----:B0-----:R-:W-:Y:S02]  /*07a0*/  MOV R22, R8 ;  /* 0x0000000800167202 */ /* 0x001fe40000000f00 */
[----:B------:R-:W-:-:S05]  /*07b0*/  MOV R23, R7 ;  /* 0x0000000700177202 */ /* 0x000fca0000000f00 */
[----:B0-----:R-:W-:-:S05]  /*07c0*/  IMAD.WIDE R22, R10, 0x10, R22 ;  /* 0x000000100a167825 */ /* 0x001fca00078e0216 */
[----:B------:R-:W2:Y:S01]  /*07d0*/  LDG.E.128 R32, [R22.64] ;  /* 0x0000000616207981 */ /* 0x000ea2000c1e1d00 */
[----:B------:R-:W-:-:S03]  /*07e0*/  IMAD.WIDE R28, R10, 0x10, R72 ;  /* 0x000000100a1c7825 */ /* 0x000fc600078e0248 */
[----:B-12---:R0:W-:Y:S01]  /*07f0*/  STS.128 [R9.X16], R32 ;  /* 0x0000002009007388 */ /* 0x0061e2000000cc00 */
[----:B------:R-:W-:-:S06]  /*0800*/  NOP ;  /* 0x0000000000007918 */ /* 0x000fcc0000000000 */
[----:B------:R-:W1:Y:S04]  /*0810*/  LDS.128 R40, [R9.X16] ;  /* 0x0000000009287984 */ /* 0x000e68000000cc00 */
[----:B------:R-:W-:Y:S06]  /*0820*/  BAR.SYNC.DEFER_BLOCKING 0x0 ;  /* 0x0000000000007b1d */ /* 0x000fec0000010000 */
[----:B------:R-:W2:Y:S01]  /*0830*/  LDG.E.128 R36, [R28.64] ;  /* 0x000000061c247981 */ /* 0x000ea2000c1e1d00 */
[----:B------:R-:W-:-:S02]  /*0840*/  MOV R22, R6 ;  /* 0x0000000600167202 */ /* 0x000fc40000000f00 */
[----:B------:R-:W-:-:S05]  /*0850*/  MOV R23, R5 ;  /* 0x0000000500177202 */ /* 0x000fca0000000f00 */
[----:B------:R-:W-:Y:S01]  /*0860*/  IMAD.WIDE R30, R10, 0x10, R22 ;  /* 0x000000100a1e7825 */ /* 0x000fe200078e0216 */
[----:B--2---:R-:W-:Y:S01]  /*0870*/  STS.128 [R9.X16], R36 ;  /* 0x0000002409007388 */ /* 0x004fe2000000cc00 */
[----:B------:R-:W-:-:S06]  /*0880*/  NOP ;  /* 0x0000000000007918 */ /* 0x000fcc0000000000 */
[----:B------:R-:W2:Y:S04]  /*0890*/  LDS.128 R24, [R9.X16] ;  /* 0x0000000009187984 */ /* 0x000ea8000000cc00 */
[----:B------:R-:W-:Y:S06]  /*08a0*/  BAR.SYNC.DEFER_BLOCKING 0x0 ;  /* 0x0000000000007b1d */ /* 0x000fec0000010000 */
[----:B0-----:R-:W3:Y:S01]  /*08b0*/  LDG.E.128 R32, [R30.64] ;  /* 0x000000061e207981 */ /* 0x001ee2000c1e1d00 */
[----:B------:R-:W-:Y:S01]  /*08c0*/  MOV R21, c[0x0][0x16c] ;  /* 0x00005b0000157a02 */ /* 0x000fe20000000f00 */
[----:B------:R-:W-:Y:S01]  /*08d0*/  BSSY B0, `(.L_x_12336) ;  /* 0x0000043000007945 */ /* 0x000fe20003800000 */
[----:B-1----:R-:W-:-:S02]  /*08e0*/  PRMT R23, RZ, 0x7610, R41 ;  /* 0x00007610ff177816 */ /* 0x002fc40000000029 */
[----:B------:R-:W-:Y:S02]  /*08f0*/  ISETP.GE.AND P5, PT, R21, 0x1, PT ;  /* 0x000000011500780c */ /* 0x000fe40003fa6270 */
[----:B------:R-:W-:Y:S02]  /*0900*/  PRMT R21, RZ, 0x5410, R40 ;  /* 0x00005410ff157816 */ /* 0x000fe40000000028 */
[----:B--2---:R-:W-:Y:S02]  /*0910*/  PRMT R38, RZ, 0x5410, R24 ;  /* 0x00005410ff267816 */ /* 0x004fe40000000018 */
[----:B------:R-:W-:Y:S02]  /*0920*/  PRMT R22, RZ, 0x5410, R26 ;  /* 0x00005410ff167816 */ /* 0x000fe4000000001a */
[----:B------:R-:W-:Y:S01]  /*0930*/  PRMT R24, RZ, 0x7610, R24 ;  /* 0x00007610ff187816 */ /* 0x000fe20000000018 */
[----:B-----5:R-:W-:Y:S01]  /*0940*/  FADD.FTZ R38, R38, R17 ;  /* 0x0000001126267221 */ /* 0x020fe20000010000 */
[----:B------:R-:W-:Y:S01]  /*0950*/  PRMT R54, RZ, 0x7610, R25 ;  /* 0x00007610ff367816 */ /* 0x000fe20000000019 */
[--C-:B------:R-:W-:Y:S01]  /*0960*/  FADD.FTZ R55, R22, R17.reuse ;  /* 0x0000001116377221 */ /* 0x100fe20000010000 */
[----:B------:R-:W-:Y:S01]  /*0970*/  PRMT R26, RZ, 0x7610, R26 ;  /* 0x00007610ff1a7816 */ /* 0x000fe2000000001a */
[--C-:B------:R-:W-:Y:S01]  /*0980*/  FADD.FTZ R52, R24, R17.reuse ;  /* 0x0000001118347221 */ /* 0x100fe20000010000 */
[----:B------:R-:W-:Y:S01]  /*0990*/  FSETP.GTU.FTZ.AND P0, PT, R38, 20, PT ;  /* 0x41a000002600780b */ /* 0x000fe20003f1c000 */
[----:B------:R-:W-:Y:S01]  /*09a0*/  FADD.FTZ R54, R54, R17 ;  /* 0x0000001136367221 */ /* 0x000fe20000010000 */
[----:B------:R-:W-:Y:S01]  /*09b0*/  PRMT R58, RZ, 0x5410, R27 ;  /* 0x00005410ff3a7816 */ /* 0x000fe2000000001b */
[----:B------:R-:W-:Y:S01]  /*09c0*/  FADD.FTZ R56, R26, R17 ;  /* 0x000000111a387221 */ /* 0x000fe20000010000 */
[----:B------:R-:W-:-:S02]  /*09d0*/  FSETP.GTU.FTZ.AND P6, PT, R52, 20, PT ;  /* 0x41a000003400780b */ /* 0x000fc40003fdc000 */
[----:B------:R-:W-:Y:S01]  /*09e0*/  FSETP.GTU.FTZ.AND P3, PT, R54, 20, PT ;  /* 0x41a000003600780b */ /* 0x000fe20003f7c000 */
[----:B------:R-:W-:Y:S01]  /*09f0*/  FADD.FTZ R58, R58, R17 ;  /* 0x000000113a3a7221 */ /* 0x000fe20000010000 */
[----:B------:R-:W-:Y:S02]  /*0a00*/  FSETP.GTU.FTZ.AND P2, PT, R55, 20, PT ;  /* 0x41a000003700780b */ /* 0x000fe40003f5c000 */
[----:B------:R-:W-:Y:S01]  /*0a10*/  FSETP.GTU.FTZ.AND P1, PT, R56, 20, PT ;  /* 0x41a000003800780b */ /* 0x000fe20003f3c000 */
[----:B---3--:R-:W-:Y:S01]  /*0a20*/  STS.128 [R9.X16], R32 ;  /* 0x0000002009007388 */ /* 0x008fe2000000cc00 */
[----:B------:R-:W-:-:S06]  /*0a30*/  NOP ;  /* 0x0000000000007918 */ /* 0x000fcc0000000000 */
[----:B------:R-:W0:Y:S02]  /*0a40*/  LDS.128 R68, [R9.X16] ;  /* 0x0000000009447984 */ /* 0x000e24000000cc00 */
[--C-:B0-----:R-:W-:Y:S02]  /*0a50*/  PRMT R37, RZ, 0x5410, R68.reuse ;  /* 0x00005410ff257816 */ /* 0x101fe40000000044 */
[----:B------:R-:W-:Y:S02]  /*0a60*/  PRMT R39, RZ, 0x7610, R68 ;  /* 0x00007610ff277816 */ /* 0x000fe40000000044 */
[----:B------:R-:W-:Y:S01]  /*0a70*/  PRMT R57, RZ, 0x5410, R69 ;  /* 0x00005410ff397816 */ /* 0x000fe20000000045 */
[----:B------:R-:W-:Y:S01]  /*0a80*/  FFMA.FTZ R12, R37, R21, R12 ;  /* 0x00000015250c7223 */ /* 0x000fe2000001000c */
[----:B------:R-:W-:-:S05]  /*0a90*/  PRMT R21, RZ, 0x7610, R40 ;  /* 0x00007610ff157816 */ /* 0x000fca0000000028 */
[----:B------:R-:W-:Y:S01]  /*0aa0*/  FFMA.FTZ R28, R39, R21, R12 ;  /* 0x00000015271c7223 */ /* 0x000fe2000001000c */
[----:B------:R-:W-:-:S05]  /*0ab0*/  PRMT R12, RZ, 0x5410, R25 ;  /* 0x00005410ff0c7816 */ /* 0x000fca0000000019 */
[----:B------:R-:W-:Y:S01]  /*0ac0*/  FADD.FTZ R53, R12, R17 ;  /* 0x000000110c357221 */ /* 0x000fe20000010000 */
[----:B------:R-:W-:-:S04]  /*0ad0*/  PRMT R12, RZ, 0x5410, R41 ;  /* 0x00005410ff0c7816 */ /* 0x000fc80000000029 */
[----:B------:R-:W-:Y:S01]  /*0ae0*/  FSETP.GTU.FTZ.AND P4, PT, R53, 20, PT ;  /* 0x41a000003500780b */ /* 0x000fe20003f9c000 */
[----:B------:R-:W-:Y:S01]  /*0af0*/  FFMA.FTZ R28, R57, R12, R28 ;  /* 0x0000000c391c7223 */ /* 0x000fe2000001001c */
        /* <DEDUP_REMOVED lines=32> */
.L_x_12337:
[----:B------:R-:W-:Y:S05]  /*0d00*/  BSYNC B0 ;  /* 0x0000000000007941 */ /* 0x000fea0003800000 */
.L_x_12336:
        /* <DEDUP_REMOVED lines=42> */
.L_x_12339:
[----:B------:R-:W-:Y:S05]  /*0fb0*/  BSYNC B0 ;  /* 0x0000000000007941 */ /* 0x000fea0003800000 */
.L_x_12338:
        /* <DEDUP_REMOVED lines=41> */
.L_x_12341:
[----:B------:R-:W-:Y:S05]  /*1250*/  BSYNC B0 ;  /* 0x0000000000007941 */ /* 0x000fea0003800000 */
.L_x_12340:
        /* <DEDUP_REMOVED lines=33> */
.L_x_12343:
[----:B------:R-:W-:Y:S05]  /*1470*/  BSYNC B0 ;  /* 0x0000000000007941 */ /* 0x000fea0003800000 */
.L_x_12342:
        /* <DEDUP_REMOVED lines=33> */
.L_x_12345:
[----:B------:R-:W-:Y:S05]  /*1690*/  BSYNC B0 ;  /* 0x0000000000007941 */ /* 0x000fea0003800000 */
.L_x_12344:
        /* <DEDUP_REMOVED lines=33> */
.L_x_12347:
[----:B------:R-:W-:Y:S05]  /*18b0*/  BSYNC B0 ;  /* 0x0000000000007941 */ /* 0x000fea0003800000 */
.L_x_12346:
        /* <DEDUP_REMOVED lines=33> */
.L_x_12349:
[----:B------:R-:W-:Y:S05]  /*1ad0*/  BSYNC B0 ;  /* 0x0000000000007941 */ /* 0x000fea0003800000 */
.L_x_12348:
        /* <DEDUP_REMOVED lines=33> */
.L_x_12351:
[----:B------:R-:W-:Y:S05]  /*1cf0*/  BSYNC B0 ;  /* 0x0000000000007941 */ /* 0x000fea0003800000 */
.L_x_12350:
        /* <DEDUP_REMOVED lines=16> */
[----:B------:R-:W-:Y:S02]  /*1e00*/  MOV R62, RZ ;  /* 0x000000ff003e7202 */ /* 0x000fe40000000f00 */
[----:B------:R-:W-:-:S02]  /*1e10*/  MOV R36, RZ ;  /* 0x000000ff00247202 */ /* 0x000fc40000000f00 */
[----:B------:R-:W-:Y:S02]  /*1e20*/  MOV R69, RZ ;  /* 0x000000ff00457202 */ /* 0x000fe40000000f00 */
[----:B------:R-:W-:Y:S02]  /*1e30*/  MOV R60, RZ ;  /* 0x000000ff003c7202 */ /* 0x000fe40000000f00 */
.L_x_12399:
        /* <DEDUP_REMOVED lines=15> */
[----:B------:R-:W-:-:S04]  /*1f30*/  LEA R80, P0, R44, R4, 0x1 ;  /* 0x000000042c507211 */ /* 0x000fc800078008ff */
[----:B------:R-:W-:Y:S02]  /*1f40*/  IADD3 R46, R45, R47, RZ ;  /* 0x0000002f2d2e7210 */ /* 0x000fe40007ffe0ff */
[----:B------:R-:W-:Y:S02]  /*1f50*/  LOP3.LUT R45, R10, 0xffffffe0, RZ, 0xc0, !PT ;  /* 0xffffffe00a2d7812 */ /* 0x000fe400078ec0ff */
        /* <DEDUP_REMOVED lines=8> */
[----:B------:R-:W-:Y:S01]  /*1fe0*/  LOP3.LUT P0, RZ, R10, 0x1f, RZ, 0xc0, !PT ;  /* 0x0000001f0aff7812 */ /* 0x000fe2000780c0ff */
[----:B------:R-:W-:Y:S02]  /*1ff0*/  CS2R R96, SRZ ;  /* 0x0000000000607805 */ /* 0x000fe4000001ff00 */
[----:B------:R-:W-:Y:S01]  /*2000*/  IMAD R87, R20, c[0x0][0x19c], R87 ;  /* 0x0000670014577a24 */ /* 0x000fe200078e0257 */
[----:B------:R-:W-:Y:S01]  /*2010*/  ISETP.LT.OR P1, PT, R2, 0x2, P0 ;  /* 0x000000020200780c */ /* 0x000fe20000721670 */
[----:B0-----:R-:W-:-:S03]  /*2020*/  IMAD R81, R64, c[0x0][0x1a0], RZ ;  /* 0x0000680040517a24 */ /* 0x001fc600078e02ff */
[----:B------:R-:W-:Y:S01]  /*2030*/  IADD3 R83, R83, R87, RZ ;  /* 0x0000005753537210 */ /* 0x000fe20007ffe0ff */
[----:B------:R-:W-:-:S04]  /*2040*/  IMAD R93, R62, c[0x0][0x1a4], R81 ;  /* 0x000069003e5d7a24 */ /* 0x000fc800078e0251 */
[----:B------:R-:W-:Y:S01]  /*2050*/  IMAD.WIDE.U32 R80, R62, c[0x0][0x1a0], R82 ;  /* 0x000068003e507a25 */ /* 0x000fe200078e0052 */
[----:B------:R-:W-:-:S04]  /*2060*/  IADD3 R82, R10, 0x200, RZ ;  /* 0x000002000a527810 */ /* 0x000fc80007ffe0ff */
[----:B------:R-:W-:Y:S02]  /*2070*/  IADD3 R81, R81, R93, RZ ;  /* 0x0000005d51517210 */ /* 0x000fe40007ffe0ff */
[----:B------:R-:W-:-:S04]  /*2080*/  LEA R92, P3, R80, c[0x0][0x228], 0x3 ;  /* 0x00008a00505c7a11 */ /* 0x000fc800078618ff */
[----:B------:R-:W-:Y:S02]  /*2090*/  LEA.HI.X R93, R80, c[0x0][0x22c], R81, 0x3, P3 ;  /* 0x00008b00505d7a11 */ /* 0x000fe400018f1c51 */
[----:B------:R-:W-:-:S04]  /*20a0*/  @!P1 IADD3 R81, R2, -0x2, RZ ;  /* 0xfffffffe02519810 */ /* 0x000fc80007ffe0ff */
[----:B------:R-:W5:Y:S01]  /*20b0*/  LDG.E.64 R92, [R92.64] ;  /* 0x000000065c5c7981 */ /* 0x000f62000c1e1b00 */
[----:B------:R-:W-:-:S04]  /*20c0*/  @!P1 IMAD R81, R81, c[0x0][0x16c], R62 ;  /* 0x00005b0051519a24 */ /* 0x000fc800078e023e */
[----:B------:R-:W-:Y:S01]  /*20d0*/  @!P1 IMAD.WIDE R80, R81, 0x10, R78 ;  /* 0x0000001051509825 */ /* 0x000fe200078e024e */
[----:B------:R-:W-:Y:S03]  /*20e0*/  BSSY B0, `(.L_x_12353) ;  /* 0x00000ab000007945 */ /* 0x000fe60003800000 */
[----:B--2---:R-:W-:Y:S02]  /*20f0*/  FMUL.FTZ R89, R84, 1.4426950216293334961 ;  /* 0x3fb8aa3b54597820 */ /* 0x004fe40000410000 */
[-C--:B------:R-:W-:Y:S02]  /*2100*/  FMUL.FTZ R66, R85, R38.reuse ;  /* 0x0000002655427220 */ /* 0x080fe40000410000 */
[----:B------:R-:W-:Y:S02]  /*2110*/  FMUL.FTZ R70, R89, R38 ;  /* 0x0000002659467220 */ /* 0x000fe40000410000 */
[----:B------:R-:W-:Y:S01]  /*2120*/  FMUL.RZ R86, R66, 0.15915493667125701904 ;  /* 0x3e22f98342567820 */ /* 0x000fe2000040c000 */
[----:B------:R-:W-:-:S03]  /*2130*/  IADD3 R66, R2, -0x1, RZ ;  /* 0xffffffff02427810 */ /* 0x000fc60007ffe0ff */
[----:B------:R-:W-:Y:S01]  /*2140*/  MUFU.EX2 R70, R70 ;  /* 0x0000004600467308 */ /* 0x000fe20000000800 */
[----:B------:R-:W-:-:S04]  /*2150*/  LEA.HI R68, R66, R66, RZ, 0x1 ;  /* 0x0000004242447211 */ /* 0x000fc800078f08ff */
[----:B------:R-:W-:Y:S02]  /*2160*/  LOP3.LUT R87, R68, 0xfffffe, RZ, 0xc0, !PT ;  /* 0x00fffffe44577812 */ /* 0x000fe400078ec0ff */
[----:B------:R-:W-:Y:S01]  /*2170*/  SHF.L.U32 R68, R9, 0x5, RZ ;  /* 0x0000000509447819 */ /* 0x000fe200000006ff */
[----:B------:R-:W0:Y:S01]  /*2180*/  MUFU.COS R91, R86 ;  /* 0x00000056005b7308 */ /* 0x000e220000000000 */
[----:B------:R-:W-:-:S04]  /*2190*/  IADD3 R87, R66, -R87, RZ ;  /* 0x8000005742577210 */ /* 0x000fc80007ffe0ff */
[----:B------:R-:W-:-:S03]  /*21a0*/  @!P2 LEA R82, R87, R62, 0x8 ;  /* 0x0000003e5752a211 */ /* 0x000fc600078e40ff */
[----:B------:R1:W2:Y:S01]  /*21b0*/  MUFU.SIN R99, R86 ;  /* 0x0000005600637308 */ /* 0x0002a20000000400 */
[----:B---3--:R-:W-:Y:S04]  /*21c0*/  STS.128 [R9.X16], R44 ;  /* 0x0000002c09007388 */ /* 0x008fe8000000cc00 */
[----:B----4-:R-:W-:Y:S01]  /*21d0*/  STS.128 [R9.X16+0x200], R48 ;  /* 0x0002003009007388 */ /* 0x010fe2000000cc00 */
[----:B------:R-:W-:-:S06]  /*21e0*/  NOP ;  /* 0x0000000000007918 */ /* 0x000fcc0000000000 */
[----:B0-----:R-:W-:Y:S01]  /*21f0*/  FMUL.FTZ R98, R70, R91 ;  /* 0x0000005b46627220 */ /* 0x001fe20000410000 */
[----:B-1----:R-:W-:Y:S01]  /*2200*/  SHF.L.U32 R86, R82, 0x3, RZ ;  /* 0x0000000352567819 */ /* 0x002fe200000006ff */
[----:B------:R-:W0:Y:S01]  /*2210*/  LDS.128 R44, [R68] ;  /* 0x00000000442c7984 */ /* 0x000e220000000c00 */
[----:B--2---:R-:W-:-:S03]  /*2220*/  FMUL.FTZ R99, R70, R99 ;  /* 0x0000006346637220 */ /* 0x004fc60000410000 */
[----:B------:R1:W2:Y:S04]  /*2230*/  LDS.128 R48, [R68+0x10] ;  /* 0x0000100044307984 */ /* 0x0002a80000000c00 */
[----:B------:R3:W-:Y:S04]  /*2240*/  STS.64 [R86+0x10b0], R98 ;  /* 0x0010b06256007388 */ /* 0x0007e80000000a00 */
[----:B------:R-:W-:Y:S01]  /*2250*/  BAR.SYNC.DEFER_BLOCKING 0x0 ;  /* 0x0000000000007b1d */ /* 0x000fe20000010000 */
[-C--:B------:R-:W-:Y:S02]  /*2260*/  FMUL.FTZ R82, R85, R53.reuse ;  /* 0x0000003555527220 */ /* 0x080fe40000410000 */
[----:B-1----:R-:W-:-:S02]  /*2270*/  FMUL.FTZ R68, R89, R53 ;  /* 0x0000003559447220 */ /* 0x002fc40000410000 */
[-C--:B------:R-:W-:Y:S02]  /*2280*/  FMUL.FTZ R70, R85, R52.reuse ;  /* 0x0000003455467220 */ /* 0x080fe40000410000 */
[----:B------:R-:W-:Y:S02]  /*2290*/  FMUL.RZ R90, R82, 0.15915493667125701904 ;  /* 0x3e22f983525a7820 */ /* 0x000fe4000040c000 */
[----:B------:R-:W-:Y:S01]  /*22a0*/  FMUL.RZ R88, R70, 0.15915493667125701904 ;  /* 0x3e22f98346587820 */ /* 0x000fe2000040c000 */
[----:B------:R-:W-:Y:S01]  /*22b0*/  MUFU.EX2 R68, R68 ;  /* 0x0000004400447308 */ /* 0x000fe20000000800 */
[----:B------:R-:W-:-:S07]  /*22c0*/  FMUL.FTZ R70, R89, R52 ;  /* 0x0000003459467220 */ /* 0x000fce0000410000 */
[----:B------:R-:W-:Y:S01]  /*22d0*/  MUFU.COS R91, R90 ;  /* 0x0000005a005b7308 */ /* 0x000fe20000000000 */
[----:B------:R1:W5:Y:S07]  /*22e0*/  @!P1 LDG.E.64 R96, [R80.64+0x8] ;  /* 0x0000080650609981 */ /* 0x00036e000c1e1b00 */
[----:B------:R4:W-:Y:S01]  /*22f0*/  MUFU.SIN R87, R90 ;  /* 0x0000005a00577308 */ /* 0x0009e20000000400 */
[----:B-1----:R-:W-:-:S04]  /*2300*/  FMUL.FTZ R80, R85, R54 ;  /* 0x0000003655507220 */ /* 0x002fc80000410000 */
[----:B------:R-:W-:Y:S02]  /*2310*/  FMUL.RZ R100, R80, 0.15915493667125701904 ;  /* 0x3e22f98350647820 */ /* 0x000fe4000040c000 */
[----:B------:R-:W-:Y:S01]  /*2320*/  FMUL.FTZ R80, R89, R54 ;  /* 0x0000003659507220 */ /* 0x000fe20000410000 */
[----:B------:R-:W-:Y:S01]  /*2330*/  MUFU.SIN R83, R88 ;  /* 0x0000005800537308 */ /* 0x000fe20000000400 */
[C---:B------:R-:W-:Y:S02]  /*2340*/  FMUL.FTZ R82, R85.reuse, R55 ;  /* 0x0000003755527220 */ /* 0x040fe40000410000 */
[----:B---3--:R-:W-:-:S05]  /*2350*/  FMUL.FTZ R86, R85, R56 ;  /* 0x0000003855567220 */ /* 0x008fca0000410000 */
[----:B------:R-:W1:Y:S01]  /*2360*/  MUFU.EX2 R70, R70 ;  /* 0x0000004600467308 */ /* 0x000e620000000800 */
[----:B----4-:R-:W-:-:S07]  /*2370*/  FMUL.RZ R90, R86, 0.15915493667125701904 ;  /* 0x3e22f983565a7820 */ /* 0x010fce000040c000 */
[----:B------:R3:W4:Y:S08]  /*2380*/  MUFU.COS R101, R88 ;  /* 0x0000005800657308 */ /* 0x0007300000000000 */
[----:B------:R-:W-:Y:S01]  /*2390*/  MUFU.SIN R81, R100 ;  /* 0x0000006400517308 */ /* 0x000fe20000000400 */
[----:B---3--:R-:W-:-:S07]  /*23a0*/  FMUL.RZ R88, R82, 0.15915493667125701904 ;  /* 0x3e22f98352587820 */ /* 0x008fce000040c000 */
[----:B------:R1:W-:Y:S08]  /*23b0*/  MUFU.COS R95, R100 ;  /* 0x00000064005f7308 */ /* 0x0003f00000000000 */
[----:B------:R-:W3:Y:S01]  /*23c0*/  MUFU.EX2 R80, R80 ;  /* 0x0000005000507308 */ /* 0x000ee20000000800 */
[C---:B------:R-:W-:Y:S02]  /*23d0*/  FMUL.FTZ R82, R89.reuse, R55 ;  /* 0x0000003759527220 */ /* 0x040fe40000410000 */
[----:B------:R-:W-:-:S05]  /*23e0*/  FMUL.FTZ R86, R89, R56 ;  /* 0x0000003859567220 */ /* 0x000fca0000410000 */
[----:B------:R-:W-:Y:S01]  /*23f0*/  MUFU.SIN R94, R88 ;  /* 0x00000058005e7308 */ /* 0x000fe20000000400 */
[----:B-1----:R-:W-:-:S07]  /*2400*/  FMUL.FTZ R100, R70, R83 ;  /* 0x0000005346647220 */ /* 0x002fce0000410000 */
[----:B------:R1:W-:Y:S08]  /*2410*/  MUFU.COS R108, R88 ;  /* 0x00000058006c7308 */ /* 0x0003f00000000000 */
[----:B------:R-:W-:Y:S01]  /*2420*/  MUFU.SIN R105, R90 ;  /* 0x0000005a00697308 */ /* 0x000fe20000000400 */
[----:B-1----:R-:W-:-:S07]  /*2430*/  FMUL.FTZ R88, R85, R58 ;  /* 0x0000003a55587220 */ /* 0x002fce0000410000 */
[----:B------:R1:W-:Y:S01]  /*2440*/  MUFU.COS R103, R90 ;  /* 0x0000005a00677308 */ /* 0x0003e20000000000 */
[----:B------:R-:W-:Y:S02]  /*2450*/  FMUL.RZ R106, R88, 0.15915493667125701904 ;  /* 0x3e22f983586a7820 */ /* 0x000fe4000040c000 */
[C---:B------:R-:W-:Y:S02]  /*2460*/  FMUL.FTZ R88, R68.reuse, R87 ;  /* 0x0000005744587220 */ /* 0x040fe40000410000 */
[----:B-1----:R-:W-:Y:S01]  /*2470*/  FMUL.FTZ R90, R68, R91 ;  /* 0x0000005b445a7220 */ /* 0x002fe20000410000 */
[----:B------:R-:W-:Y:S01]  /*2480*/  PRMT R91, RZ, 0x5410, R40 ;  /* 0x00005410ff5b7816 */ /* 0x000fe20000000028 */
[----:B------:R-:W-:Y:S01]  /*2490*/  FMUL.FTZ R68, R85, R59 ;  /* 0x0000003b55447220 */ /* 0x000fe20000410000 */
[----:B------:R3:W-:Y:S03]  /*24a0*/  MUFU.EX2 R107, R82 ;  /* 0x00000052006b7308 */ /* 0x0007e60000000800 */
[----:B------:R-:W-:-:S02]  /*24b0*/  FMUL.FTZ R136, R91, R38 ;  /* 0x000000265b887220 */ /* 0x000fc40000410000 */
[C---:B------:R-:W-:Y:S02]  /*24c0*/  FMUL.FTZ R102, R89.reuse, R58 ;  /* 0x0000003a59667220 */ /* 0x040fe40000410000 */
[----:B----4-:R-:W-:Y:S01]  /*24d0*/  FMUL.FTZ R101, R70, R101 ;  /* 0x0000006546657220 */ /* 0x010fe20000410000 */
[----:B------:R1:W4:Y:S01]  /*24e0*/  MUFU.EX2 R104, R86 ;  /* 0x0000005600687308 */ /* 0x0003220000000800 */
[----:B---3--:R-:W-:Y:S02]  /*24f0*/  FMUL.FTZ R82, R80, R81 ;  /* 0x0000005150527220 */ /* 0x008fe40000410000 */
[----:B------:R-:W-:Y:S02]  /*2500*/  FMUL.FTZ R89, R89, R59 ;  /* 0x0000003b59597220 */ /* 0x000fe40000410000 */
[----:B------:R-:W-:Y:S02]  /*2510*/  FMUL.FTZ R70, R100, R136 ;  /* 0x0000008864467220 */ /* 0x000fe40000410000 */
[----:B-1----:R-:W-:-:S02]  /*2520*/  FMUL.FTZ R86, R80, R95 ;  /* 0x0000005f50567220 */ /* 0x002fc40000410000 */
[----:B------:R-:W-:Y:S01]  /*2530*/  FMUL.RZ R80, R68, 0.15915493667125701904 ;  /* 0x3e22f98344507820 */ /* 0x000fe2000040c000 */
[----:B------:R1:W-:Y:S01]  /*2540*/  MUFU.EX2 R110, R89 ;  /* 0x00000059006e7308 */ /* 0x0003e20000000800 */
[----:B------:R-:W-:Y:S02]  /*2550*/  FMUL.FTZ R68, RZ, R100 ;  /* 0x00000064ff447220 */ /* 0x000fe40000410000 */
[----:B------:R-:W-:Y:S02]  /*2560*/  FFMA.FTZ R70, RZ, R101, R70 ;  /* 0x00000065ff467223 */ /* 0x000fe40000010046 */
[----:B------:R-:W-:-:S03]  /*2570*/  FFMA.FTZ R68, R101, R136, -R68 ;  /* 0x0000008865447223 */ /* 0x000fc60000010844 */
[----:B------:R-:W3:Y:S01]  /*2580*/  MUFU.COS R83, R80 ;  /* 0x0000005000537308 */ /* 0x000ee20000000000 */
[----:B-1----:R-:W-:Y:S01]  /*2590*/  PRMT R89, RZ, 0x7610, R40 ;  /* 0x00007610ff597816 */ /* 0x002fe20000000028 */
[----:B------:R-:W-:-:S06]  /*25a0*/  FADD.FTZ R95, RZ, R70 ;  /* 0x00000046ff5f7221 */ /* 0x000fcc0000010000 */
[----:B------:R-:W-:Y:S01]  /*25b0*/  MUFU.EX2 R102, R102 ;  /* 0x0000006600667308 */ /* 0x000fe20000000800 */
[----:B------:R-:W-:-:S07]  /*25c0*/  FFMA.FTZ R87, R89, R52, R68 ;  /* 0x0000003459577223 */ /* 0x000fce0000010044 */
[----:B------:R-:W1:Y:S01]  /*25d0*/  MUFU.SIN R111, R106 ;  /* 0x0000006a006f7308 */ /* 0x000e620000000400 */
[C---:B------:R-:W-:Y:S02]  /*25e0*/  FMUL.FTZ R68, R88.reuse, R95 ;  /* 0x0000005f58447220 */ /* 0x040fe40000410000 */
[----:B------:R-:W-:-:S05]  /*25f0*/  FMUL.FTZ R70, R88, R87 ;  /* 0x0000005758467220 */ /* 0x000fca0000410000 */
[----:B------:R-:W0:Y:S01]  /*2600*/  MUFU.COS R109, R106 ;  /* 0x0000006a006d7308 */ /* 0x000e220000000000 */
[----:B------:R-:W-:Y:S02]  /*2610*/  FFMA.FTZ R87, R90, R87, -R68 ;  /* 0x000000575a577223 */ /* 0x000fe40000010844 */
[----:B------:R-:W-:-:S05]  /*2620*/  FMUL.FTZ R68, R99, R100 ;  /* 0x0000006463447220 */ /* 0x000fca0000410000 */
[----:B------:R0:W2:Y:S01]  /*2630*/  MUFU.SIN R81, R80 ;  /* 0x0000005000517308 */ /* 0x0000a20000000400 */
[C---:B----4-:R-:W-:Y:S02]  /*2640*/  FMUL.FTZ R103, R104.reuse, R103 ;  /* 0x0000006768677220 */ /* 0x050fe40000410000 */
[----:B------:R-:W-:Y:S02]  /*2650*/  FMUL.FTZ R104, R104, R105 ;  /* 0x0000006968687220 */ /* 0x000fe40000410000 */
[----:B------:R-:W-:Y:S02]  /*2660*/  FFMA.FTZ R95, R90, R95, R70 ;  /* 0x0000005f5a5f7223 */ /* 0x000fe40000010046 */
[----:B---3--:R-:W-:Y:S01]  /*2670*/  FMUL.FTZ R105, R110, R83 ;  /* 0x000000536e697220 */ /* 0x008fe20000410000 */
[----:B0-----:R-:W-:Y:S01]  /*2680*/  PRMT R80, RZ, 0x5410, R41 ;  /* 0x00005410ff507816 */ /* 0x001fe20000000029 */
[C---:B------:R-:W-:Y:S02]  /*2690*/  FMUL.FTZ R70, R98.reuse, R100 ;  /* 0x0000006462467220 */ /* 0x040fe40000410000 */
[----:B------:R-:W-:-:S02]  /*26a0*/  FFMA.FTZ R83, R98, R101, -R68 ;  /* 0x0000006562537223 */ /* 0x000fc40000010844 */
[----:B-1----:R-:W-:Y:S02]  /*26b0*/  FMUL.FTZ R106, R102, R111 ;  /* 0x0000006f666a7220 */ /* 0x002fe40000410000 */
[----:B------:R-:W-:Y:S02]  /*26c0*/  FADD.FTZ R111, RZ, R95 ;  /* 0x0000005fff6f7221 */ /* 0x000fe40000010000 */
[----:B------:R-:W-:Y:S02]  /*26d0*/  FFMA.FTZ R95, R80, R53, R87 ;  /* 0x00000035505f7223 */ /* 0x000fe40000010057 */
[----:B------:R-:W-:Y:S02]  /*26e0*/  FFMA.FTZ R87, R99, R101, R70 ;  /* 0x0000006563577223 */ /* 0x000fe40000010046 */
[----:B------:R-:W-:Y:S02]  /*26f0*/  FMUL.FTZ R68, R88, R83 ;  /* 0x0000005358447220 */ /* 0x000fe40000410000 */
[----:B------:R-:W-:-:S02]  /*2700*/  FMUL.FTZ R108, R107, R108 ;  /* 0x0000006c6b6c7220 */ /* 0x000fc40000410000 */
[----:B------:R-:W-:Y:S02]  /*2710*/  FMUL.FTZ R107, R107, R94 ;  /* 0x0000005e6b6b7220 */ /* 0x000fe40000410000 */
[----:B------:R-:W-:Y:S02]  /*2720*/  FMUL.FTZ R109, R102, R109 ;  /* 0x0000006d666d7220 */ /* 0x000fe40000410000 */
[----:B------:R-:W-:Y:S02]  /*2730*/  FMUL.FTZ R94, R82, R95 ;  /* 0x0000005f525e7220 */ /* 0x000fe40000410000 */
[----:B--2---:R-:W-:Y:S02]  /*2740*/  FMUL.FTZ R102, R110, R81 ;  /* 0x000000516e667220 */ /* 0x004fe40000410000 */
[----:B------:R-:W-:Y:S02]  /*2750*/  FMUL.FTZ R70, R82, R111 ;  /* 0x0000006f52467220 */ /* 0x000fe40000410000 */
[----:B------:R-:W-:-:S02]  /*2760*/  FFMA.FTZ R81, R90, R87, R68 ;  /* 0x000000575a517223 */ /* 0x000fc40000010044 */
[----:B------:R-:W-:Y:S01]  /*2770*/  FMUL.FTZ R68, R88, R87 ;  /* 0x0000005758447220 */ /* 0x000fe20000410000 */
[----:B------:R-:W-:Y:S01]  /*2780*/  PRMT R87, RZ, 0x7610, R41 ;  /* 0x00007610ff577816 */ /* 0x000fe20000000029 */
[C---:B------:R-:W-:Y:S02]  /*2790*/  FFMA.FTZ R94, R86.reuse, R111, R94 ;  /* 0x0000006f565e7223 */ /* 0x040fe4000001005e */
[----:B------:R-:W-:Y:S02]  /*27a0*/  FFMA.FTZ R70, R86, R95, -R70 ;  /* 0x0000005f56467223 */ /* 0x000fe40000010846 */
[----:B------:R-:W-:Y:S02]  /*27b0*/  FFMA.FTZ R83, R90, R83, -R68 ;  /* 0x000000535a537223 */ /* 0x000fe40000010844 */
[----:B------:R-:W-:Y:S02]  /*27c0*/  FADD.FTZ R95, RZ, R94 ;  /* 0x0000005eff5f7221 */ /* 0x000fe40000010000 */
        /* <DEDUP_REMOVED lines=8> */
[----:B------:R-:W-:Y:S02]  /*2850*/  FFMA.FTZ R68, R86, R83, -R68 ;  /* 0x0000005356447223 */ /* 0x000fe40000010844 */
[----:B------:R-:W-:Y:S02]  /*2860*/  FFMA.FTZ R110, R108, R95, R110 ;  /* 0x0000005f6c6e7223 */ /* 0x000fe4000001006e */
[----:B------:R-:W-:Y:S02]  /*2870*/  FFMA.FTZ R111, R70, R55, R111 ;  /* 0x00000037466f7223 */ /* 0x000fe4000001006f */
[----:B------:R-:W-:Y:S02]  /*2880*/  FADD.FTZ R110, RZ, R110 ;  /* 0x0000006eff6e7221 */ /* 0x000fe40000010000 */
[C---:B------:R-:W-:Y:S02]  /*2890*/  FMUL.FTZ R94, R107.reuse, R68 ;  /* 0x000000446b5e7220 */ /* 0x040fe40000410000 */
[----:B------:R-:W-:-:S02]  /*28a0*/  FMUL.FTZ R83, R107, R81 ;  /* 0x000000516b537220 */ /* 0x000fc40000410000 */
[C---:B------:R-:W-:Y:S02]  /*28b0*/  FMUL.FTZ R95, R104.reuse, R111 ;  /* 0x0000006f685f7220 */ /* 0x040fe40000410000 */
[----:B------:R-:W-:Y:S02]  /*28c0*/  FMUL.FTZ R112, R104, R110 ;  /* 0x0000006e68707220 */ /* 0x000fe40000410000 */
[C---:B------:R-:W-:Y:S02]  /*28d0*/  FFMA.FTZ R94, R108.reuse, R81, R94 ;  /* 0x000000516c5e7223 */ /* 0x040fe4000001005e */
[----:B------:R-:W-:Y:S01]  /*28e0*/  FFMA.FTZ R68, R108, R68, -R83 ;  /* 0x000000446c447223 */ /* 0x000fe20000010853 */
[----:B------:R-:W-:Y:S01]  /*28f0*/  PRMT R83, RZ, 0x7610, R42 ;  /* 0x00007610ff537816 */ /* 0x000fe2000000002a */
[C---:B------:R-:W-:Y:S02]  /*2900*/  FFMA.FTZ R95, R103.reuse, R110, R95 ;  /* 0x0000006e675f7223 */ /* 0x040fe4000001005f */
[----:B------:R-:W-:-:S02]  /*2910*/  FFMA.FTZ R112, R103, R111, -R112 ;  /* 0x0000006f67707223 */ /* 0x000fc40000010870 */
[C---:B------:R-:W-:Y:S02]  /*2920*/  FMUL.FTZ R81, R104.reuse, R94 ;  /* 0x0000005e68517220 */ /* 0x040fe40000410000 */
[----:B------:R-:W-:Y:S02]  /*2930*/  FADD.FTZ R110, RZ, R95 ;  /* 0x0000005fff6e7221 */ /* 0x000fe40000010000 */
[----:B------:R-:W-:Y:S02]  /*2940*/  FMUL.FTZ R95, R104, R68 ;  /* 0x00000044685f7220 */ /* 0x000fe40000410000 */
[----:B------:R-:W-:Y:S02]  /*2950*/  FFMA.FTZ R112, R83, R56, R112 ;  /* 0x0000003853707223 */ /* 0x000fe40000010070 */
[C---:B------:R-:W-:Y:S02]  /*2960*/  FFMA.FTZ R68, R103.reuse, R68, -R81 ;  /* 0x0000004467447223 */ /* 0x040fe40000010851 */
[----:B------:R-:W-:-:S02]  /*2970*/  FFMA.FTZ R95, R103, R94, R95 ;  /* 0x0000005e675f7223 */ /* 0x000fc4000001005f */
[C---:B------:R-:W-:Y:S02]  /*2980*/  FMUL.FTZ R111, R106.reuse, R112 ;  /* 0x000000706a6f7220 */ /* 0x040fe40000410000 */
[C---:B------:R-:W-:Y:S02]  /*2990*/  FMUL.FTZ R94, R106.reuse, R68 ;  /* 0x000000446a5e7220 */ /* 0x040fe40000410000 */
[-C--:B------:R-:W-:Y:S01]  /*29a0*/  FMUL.FTZ R81, R106, R110.reuse ;  /* 0x0000006e6a517220 */ /* 0x080fe20000410000 */
[----:B------:R-:W-:Y:S01]  /*29b0*/  ISETP.NE.AND P1, PT, R10, 0x1f, PT ;  /* 0x0000001f0a00780c */ /* 0x000fe20003f25270 */
[C---:B------:R-:W-:Y:S02]  /*29c0*/  FFMA.FTZ R111, R109.reuse, R110, R111 ;  /* 0x0000006e6d6f7223 */ /* 0x040fe4000001006f */
[-C--:B------:R-:W-:Y:S02]  /*29d0*/  FFMA.FTZ R94, R109, R95.reuse, R94 ;  /* 0x0000005f6d5e7223 */ /* 0x080fe4000001005e */
[----:B------:R-:W-:-:S02]  /*29e0*/  FMUL.FTZ R95, R106, R95 ;  /* 0x0000005f6a5f7220 */ /* 0x000fc40000410000 */
[C---:B------:R-:W-:Y:S01]  /*29f0*/  FFMA.FTZ R112, R109.reuse, R112, -R81 ;  /* 0x000000706d707223 */ /* 0x040fe20000010851 */
[----:B------:R-:W-:Y:S01]  /*2a00*/  PRMT R81, RZ, 0x5410, R43 ;  /* 0x00005410ff517816 */ /* 0x000fe2000000002b */
[----:B------:R-:W-:Y:S02]  /*2a10*/  FADD.FTZ R111, RZ, R111 ;  /* 0x0000006fff6f7221 */ /* 0x000fe40000010000 */
[----:B------:R-:W-:Y:S02]  /*2a20*/  FFMA.FTZ R95, R109, R68, -R95 ;  /* 0x000000446d5f7223 */ /* 0x000fe4000001085f */
[----:B------:R-:W-:Y:S02]  /*2a30*/  FFMA.FTZ R110, R81, R58, R112 ;  /* 0x0000003a516e7223 */ /* 0x000fe40000010070 */
[C---:B------:R-:W-:Y:S02]  /*2a40*/  FMUL.FTZ R113, R102.reuse, R111 ;  /* 0x0000006f66717220 */ /* 0x040fe40000410000 */
[----:B------:R-:W-:-:S02]  /*2a50*/  FMUL.FTZ R112, R102, R94 ;  /* 0x0000005e66707220 */ /* 0x000fc40000410000 */
[CC--:B------:R-:W-:Y:S02]  /*2a60*/  FMUL.FTZ R68, R102.reuse, R95.reuse ;  /* 0x0000005f66447220 */ /* 0x0c0fe40000410000 */
        /* <DEDUP_REMOVED lines=17> */
[----:B------:R0:W1:Y:S02]  /*2b80*/  @P3 LDS.64 R94, [R111.X8+0x10b0] ;  /* 0x0010b0006f5e3984 */ /* 0x0000640000008a00 */
.L_x_12354:
[----:B0-----:R-:W-:Y:S05]  /*2b90*/  BSYNC B0 ;  /* 0x0000000000007941 */ /* 0x001fea0003800000 */
.L_x_12353:
[----:B------:R-:W0:Y:S01]  /*2ba0*/  SHFL.UP PT, R117, R116, 0x1, RZ ;  /* 0x0420000074757989 */ /* 0x000e2200000e00ff */
[----:B------:R-:W-:Y:S01]  /*2bb0*/  ISETP.GE.AND P3, PT, R9, 0x1, PT ;  /* 0x000000010900780c */ /* 0x000fe20003f66270 */
[----:B------:R-:W-:Y:S01]  /*2bc0*/  FADD.FTZ R143, R61, R61 ;  /* 0x0000003d3d8f7221 */ /* 0x000fe20000010000 */
[----:B------:R-:W-:Y:S01]  /*2bd0*/  SHF.L.U32 R167, R69, 0x2, RZ ;  /* 0x0000000245a77819 */ /* 0x000fe200000006ff */
[----:B------:R-:W2:Y:S01]  /*2be0*/  SHFL.UP PT, R111, R112, 0x1, RZ ;  /* 0x04200000706f7989 */ /* 0x000ea200000e00ff */
[----:B------:R-:W-:Y:S01]  /*2bf0*/  PRMT R139, RZ, 0x5410, R49 ;  /* 0x00005410ff8b7816 */ /* 0x000fe20000000031 */
[----:B------:R-:W-:Y:S01]  /*2c00*/  FADD.FTZ R145, R63, R63 ;  /* 0x0000003f3f917221 */ /* 0x000fe20000010000 */
[----:B------:R-:W-:Y:S01]  /*2c10*/  PRMT R49, RZ, 0x7610, R49 ;  /* 0x00007610ff317816 */ /* 0x000fe20000000031 */
[----:B------:R-:W3:Y:S01]  /*2c20*/  SHFL.UP PT, R119, R115, 0x1, RZ ;  /* 0x0420000073777989 */ /* 0x000ee200000e00ff */
[--C-:B------:R-:W-:Y:S01]  /*2c30*/  PRMT R153, RZ, 0x7610, R48.reuse ;  /* 0x00007610ff997816 */ /* 0x100fe20000000030 */
[----:B------:R-:W-:Y:S01]  /*2c40*/  FADD.FTZ R146, R57, R57 ;  /* 0x0000003939927221 */ /* 0x000fe20000010000 */
[----:B------:R-:W-:Y:S01]  /*2c50*/  PRMT R135, RZ, 0x5410, R48 ;  /* 0x00005410ff877816 */ /* 0x000fe20000000030 */
[----:B------:R-:W4:Y:S01]  /*2c60*/  SHFL.UP PT, R113, R110, 0x1, RZ ;  /* 0x042000006e717989 */ /* 0x000f2200000e00ff */
[--C-:B------:R-:W-:Y:S01]  /*2c70*/  PRMT R157, RZ, 0x7610, R47.reuse ;  /* 0x00007610ff9d7816 */ /* 0x100fe2000000002f */
[----:B-----5:R-:W-:Y:S01]  /*2c80*/  FMUL.FTZ R48, R93, R153 ;  /* 0x000000995d307220 */ /* 0x020fe20000410000 */
[----:B------:R-:W-:Y:S01]  /*2c90*/  PRMT R155, RZ, 0x5410, R47 ;  /* 0x00005410ff9b7816 */ /* 0x000fe2000000002f */
[----:B------:R-:W-:Y:S01]  /*2ca0*/  FADD.FTZ R147, R39, R39 ;  /* 0x0000002727937221 */ /* 0x000fe20000010000 */
[----:B------:R-:W-:Y:S01]  /*2cb0*/  PRMT R134, RZ, 0x7610, R45 ;  /* 0x00007610ff867816 */ /* 0x000fe2000000002d */
[----:B------:R-:W-:Y:S01]  /*2cc0*/  FFMA.FTZ R48, R92, R135, -R48 ;  /* 0x000000875c307223 */ /* 0x000fe20000010830 */
[----:B------:R-:W-:Y:S01]  /*2cd0*/  PRMT R133, RZ, 0x7610, R44 ;  /* 0x00007610ff857816 */ /* 0x000fe2000000002c */
[----:B------:R-:W-:Y:S01]  /*2ce0*/  FMUL.FTZ R47, R93, R157 ;  /* 0x0000009d5d2f7220 */ /* 0x000fe20000410000 */
[----:B------:R-:W-:Y:S01]  /*2cf0*/  BSSY B0, `(.L_x_12355) ;  /* 0x0000109000007945 */ /* 0x000fe20003800000 */
[----:B------:R-:W-:-:S02]  /*2d00*/  FMUL.FTZ R130, R143, R48 ;  /* 0x000000308f827220 */ /* 0x000fc40000410000 */
[----:B0-----:R-:W-:Y:S02]  /*2d10*/  FMUL.FTZ R120, R110, R117 ;  /* 0x000000756e787220 */ /* 0x001fe40000410000 */
[----:B------:R-:W-:Y:S02]  /*2d20*/  FMUL.FTZ R48, R92, R157 ;  /* 0x0000009d5c307220 */ /* 0x000fe40000410000 */
[C---:B--2---:R-:W-:Y:S02]  /*2d30*/  FMUL.FTZ R114, R110.reuse, R111 ;  /* 0x0000006f6e727220 */ /* 0x044fe40000410000 */
[----:B------:R-:W-:Y:S02]  /*2d40*/  FADD.FTZ R148, R37, R37 ;  /* 0x0000002525947221 */ /* 0x000fe40000010000 */
        /* <DEDUP_REMOVED lines=64> */
[----:B------:R-:W-:Y:S02]  /*3150*/  IMAD R123, R123, R16, RZ ;  /* 0x000000107b7b7224 */ /* 0x000fe400078e02ff */
        /* <DEDUP_REMOVED lines=8> */
[C---:B---3--:R-:W-:Y:S01]  /*31e0*/  FMUL.FTZ R120, R118.reuse, R121 ;  /* 0x0000007976787220 */ /* 0x048fe20000410000 */
[----:B------:R0:W-:Y:S01]  /*31f0*/  SHFL.IDX PT, R114, R96, RZ, 0x1f ;  /* 0x00001fff60727589 */ /* 0x0001e200000e0000 */
[C---:B------:R-:W-:Y:S01]  /*3200*/  FMUL.FTZ R117, R118.reuse, R117 ;  /* 0x0000007576757220 */ /* 0x040fe20000410000 */
[C---:B------:R-:W-:Y:S01]  /*3210*/  FSEL R123, R118.reuse, R123, !P3 ;  /* 0x0000007b767b7208 */ /* 0x040fe20005800000 */
[-C--:B----4-:R-:W-:Y:S02]  /*3220*/  FMUL.FTZ R122, R118, R119.reuse ;  /* 0x00000077767a7220 */ /* 0x090fe40000410000 */
[C---:B------:R-:W-:Y:S01]  /*3230*/  FFMA.FTZ R119, R112.reuse, R119, -R120 ;  /* 0x0000007770777223 */ /* 0x040fe20000010878 */
[----:B------:R-:W-:Y:S01]  /*3240*/  PRMT R120, RZ, 0x7610, R50 ;  /* 0x00007610ff787816 */ /* 0x000fe20000000032 */
[C---:B------:R-:W-:Y:S01]  /*3250*/  FFMA.FTZ R122, R112.reuse, R121, R122 ;  /* 0x00000079707a7223 */ /* 0x040fe2000001007a */
[----:B------:R-:W-:Y:S01]  /*3260*/  SHFL.UP PT, R123, R123, 0x1, RZ ;  /* 0x042000007b7b7989 */ /* 0x000fe200000e00ff */
[----:B------:R-:W-:Y:S01]  /*3270*/  @P3 FFMA.FTZ R112, R112, R113, -R117 ;  /* 0x0000007170703223 */ /* 0x000fe20000010875 */
[----:B------:R-:W-:Y:S01]  /*3280*/  IADD3 R117, R0, -c[0x0][0x174], RZ ;  /* 0x80005d0000757a10 */ /* 0x000fe20007ffe0ff */
[----:B------:R-:W-:Y:S01]  /*3290*/  IMAD R121, R13, c[0x0][0x2c0], RZ ;  /* 0x0000b0000d797a24 */ /* 0x000fe200078e02ff */
[----:B------:R2:W3:Y:S01]  /*32a0*/  SHFL.IDX PT, R113, R97, RZ, 0x1f ;  /* 0x00001fff61717589 */ /* 0x0004e200000e0000 */
[----:B------:R-:W-:Y:S01]  /*32b0*/  @P3 FADD.FTZ R116, R116, R119 ;  /* 0x0000007774743221 */ /* 0x000fe20000010000 */
[----:B0-----:R-:W-:Y:S01]  /*32c0*/  SHF.L.U64.HI R96, R69, 0x2, R60 ;  /* 0x0000000245607819 */ /* 0x001fe2000001023c */
[----:B------:R-:W-:Y:S01]  /*32d0*/  IMAD R119, R14, c[0x0][0x2c4], R121 ;  /* 0x0000b1000e777a24 */ /* 0x000fe200078e0279 */
[----:B------:R-:W0:Y:S01]  /*32e0*/  SHFL.UP PT, R112, R112, 0x1, RZ ;  /* 0x0420000070707989 */ /* 0x000e2200000e00ff */
[----:B------:R-:W-:-:S02]  /*32f0*/  @P3 FADD.FTZ R115, R115, R122 ;  /* 0x0000007a73733221 */ /* 0x000fc40000010000 */
[----:B------:R-:W-:Y:S01]  /*3300*/  IMAD R96, R96, c[0x0][0x2d0], RZ ;  /* 0x0000b40060607a24 */ /* 0x000fe200078e02ff */
[----:B------:R-:W-:Y:S01]  /*3310*/  IADD3 R119, R119, R111, RZ ;  /* 0x0000006f77777210 */ /* 0x000fe20007ffe0ff */
[----:B------:R-:W4:Y:S01]  /*3320*/  SHFL.UP PT, R116, R116, 0x1, RZ ;  /* 0x0420000074747989 */ /* 0x000f2200000e00ff */
[C---:B------:R-:W-:Y:S01]  /*3330*/  LEA R111, P3, R110.reuse, c[0x0][0x320], 0x3 ;  /* 0x0000c8006e6f7a11 */ /* 0x040fe200078618ff */
[----:B--2---:R-:W-:Y:S02]  /*3340*/  IMAD R97, R117, -0x200, RZ ;  /* 0xfffffe0075617824 */ /* 0x004fe400078e02ff */
[----:B------:R-:W2:Y:S01]  /*3350*/  SHFL.UP PT, R115, R115, 0x1, RZ ;  /* 0x0420000073737989 */ /* 0x000ea200000e00ff */
[----:B------:R-:W-:Y:S01]  /*3360*/  LEA.HI.X R119, R110, c[0x0][0x324], R119, 0x3, P3 ;  /* 0x0000c9006e777a11 */ /* 0x000fe200018f1c77 */
[----:B------:R-:W-:Y:S01]  /*3370*/  IMAD R117, R167, c[0x0][0x2d4], R96 ;  /* 0x0000b500a7757a24 */ /* 0x000fe200078e0260 */
[----:B------:R-:W-:Y:S01]  /*3380*/  LEA R110, P3, R10, R111, 0x2 ;  /* 0x0000006f0a6e7211 */ /* 0x000fe200078610ff */
[----:B------:R-:W-:Y:S01]  /*3390*/  FMUL.FTZ R122, R92, R49 ;  /* 0x000000315c7a7220 */ /* 0x000fe20000410000 */
[----:B------:R-:W-:-:S02]  /*33a0*/  LOP3.LUT R96, R10, 0x1f, RZ, 0xc0, !PT ;  /* 0x0000001f0a607812 */ /* 0x000fc400078ec0ff */
[----:B------:R-:W-:Y:S01]  /*33b0*/  LEA.HI.X R111, R10, R119, RZ, 0x2, P3 ;  /* 0x000000770a6f7211 */ /* 0x000fe200018f14ff */
[----:B------:R-:W-:Y:S01]  /*33c0*/  FFMA.FTZ R122, R93, R139, R122 ;  /* 0x0000008b5d7a7223 */ /* 0x000fe2000001007a */
[C---:B------:R-:W-:Y:S02]  /*33d0*/  ISETP.NE.AND P4, PT, R96.reuse, 0x1f, PT ;  /* 0x0000001f6000780c */ /* 0x040fe40003f85270 */
[C---:B------:R-:W-:Y:S01]  /*33e0*/  ISETP.GT.U32.AND P5, PT, R96.reuse, 0x1d, PT ;  /* 0x0000001d6000780c */ /* 0x040fe20003fa4070 */
[----:B------:R-:W-:Y:S01]  /*33f0*/  IMAD.WIDE R110, R97, 0x4, R110 ;  /* 0x00000004616e7825 */ /* 0x000fe200078e026e */
[C---:B------:R-:W-:Y:S02]  /*3400*/  ISETP.GT.U32.AND P6, PT, R96.reuse, 0x1b, PT ;  /* 0x0000001b6000780c */ /* 0x040fe40003fc4070 */
[----:B------:R-:W-:Y:S01]  /*3410*/  ISETP.GT.U32.AND P3, PT, R96, 0xf, PT ;  /* 0x0000000f6000780c */ /* 0x000fe20003f64070 */
[C---:B---3--:R-:W-:Y:S02]  /*3420*/  FMUL.FTZ R97, R123.reuse, R113 ;  /* 0x000000717b617220 */ /* 0x048fe40000410000 */
[----:B------:R-:W-:-:S02]  /*3430*/  FMUL.FTZ R123, R123, R114 ;  /* 0x000000727b7b7220 */ /* 0x000fc40000410000 */
[C---:B0-----:R-:W-:Y:S02]  /*3440*/  FFMA.FTZ R97, R112.reuse, R114, -R97 ;  /* 0x0000007270617223 */ /* 0x041fe40000010861 */
[----:B------:R-:W-:Y:S02]  /*3450*/  FFMA.FTZ R112, R112, R113, R123 ;  /* 0x0000007170707223 */ /* 0x000fe4000001007b */
[----:B----4-:R-:W-:Y:S02]  /*3460*/  @P2 FADD.FTZ R114, R116, R97 ;  /* 0x0000006174722221 */ /* 0x010fe40000010000 */
[----:B--2---:R-:W-:Y:S01]  /*3470*/  @P2 FADD.FTZ R113, R115, R112 ;  /* 0x0000007073712221 */ /* 0x004fe20000010000 */
[----:B------:R-:W-:Y:S01]  /*3480*/  ISETP.GT.U32.AND P2, PT, R96, 0x17, PT ;  /* 0x000000176000780c */ /* 0x000fe20003f44070 */
[----:B------:R-:W-:Y:S01]  /*3490*/  IMAD.WIDE.U32 R166, R167, c[0x0][0x2d0], R110 ;  /* 0x0000b400a7a67a25 */ /* 0x000fe200078e006e */
[--C-:B------:R-:W-:Y:S02]  /*34a0*/  PRMT R96, RZ, 0x7610, R51.reuse ;  /* 0x00007610ff607816 */ /* 0x100fe40000000033 */
[----:B------:R-:W-:Y:S01]  /*34b0*/  PRMT R51, RZ, 0x5410, R51 ;  /* 0x00005410ff337816 */ /* 0x000fe20000000033 */
[----:B------:R-:W-:Y:S01]  /*34c0*/  FADD.FTZ R110, R71, R71 ;  /* 0x00000047476e7221 */ /* 0x000fe20000010000 */
[----:B------:R-:W-:Y:S01]  /*34d0*/  IADD3 R167, R167, R117, RZ ;  /* 0x00000075a7a77210 */ /* 0x000fe20007ffe0ff */
[-C--:B------:R-:W-:Y:S01]  /*34e0*/  FMUL.FTZ R116, R92, R96.reuse ;  /* 0x000000605c747220 */ /* 0x080fe20000410000 */
[----:B------:R-:W-:Y:S01]  /*34f0*/  PRMT R112, RZ, 0x5410, R50 ;  /* 0x00005410ff707816 */ /* 0x000fe20000000032 */
[----:B------:R-:W-:-:S02]  /*3500*/  FMUL.FTZ R115, R93, R96 ;  /* 0x000000605d737220 */ /* 0x000fc40000410000 */
[CC--:B------:R-:W-:Y:S02]  /*3510*/  FFMA.FTZ R117, R93.reuse, R51.reuse, R116 ;  /* 0x000000335d757223 */ /* 0x0c0fe40000010074 */
[CC--:B------:R-:W-:Y:S02]  /*3520*/  FMUL.FTZ R50, R92.reuse, R120.reuse ;  /* 0x000000785c327220 */ /* 0x0c0fe40000410000 */
[----:B------:R-:W-:Y:S02]  /*3530*/  FFMA.FTZ R119, R92, R51, -R115 ;  /* 0x000000335c777223 */ /* 0x000fe40000010873 */
[----:B------:R-:W-:Y:S02]  /*3540*/  FMUL.FTZ R115, R110, R117 ;  /* 0x000000756e737220 */ /* 0x000fe40000410000 */
[----:B------:R-:W-:Y:S02]  /*3550*/  FMUL.FTZ R117, R93, R120 ;  /* 0x000000785d757220 */ /* 0x000fe40000410000 */
[----:B------:R-:W-:-:S02]  /*3560*/  FADD.FTZ R111, R67, R67 ;  /* 0x00000043436f7221 */ /* 0x000fc40000010000 */
[-C--:B------:R-:W-:Y:S02]  /*3570*/  FFMA.FTZ R50, R93, R112.reuse, R50 ;  /* 0x000000705d327223 */ /* 0x080fe40000010032 */
[----:B------:R-:W-:Y:S02]  /*3580*/  FMUL.FTZ R116, R110, R119 ;  /* 0x000000776e747220 */ /* 0x000fe40000410000 */
[-C--:B------:R-:W-:Y:S02]  /*3590*/  FMUL.FTZ R121, R105, R115.reuse ;  /* 0x0000007369797220 */ /* 0x080fe40000410000 */
[----:B------:R-:W-:Y:S02]  /*35a0*/  FFMA.FTZ R118, R92, R112, -R117 ;  /* 0x000000705c767223 */ /* 0x000fe40000010875 */
[----:B------:R-:W-:Y:S02]  /*35b0*/  FMUL.FTZ R119, R102, R115 ;  /* 0x0000007366777220 */ /* 0x000fe40000410000 */
[----:B------:R-:W-:-:S02]  /*35c0*/  FMUL.FTZ R117, R111, R50 ;  /* 0x000000326f757220 */ /* 0x000fc40000410000 */
[----:B------:R-:W-:Y:S02]  /*35d0*/  FFMA.FTZ R50, -R102, R116, -R121 ;  /* 0x0000007466327223 */ /* 0x000fe40000010979 */
[----:B------:R-:W-:Y:S02]  /*35e0*/  FMUL.FTZ R118, R111, R118 ;  /* 0x000000766f767220 */ /* 0x000fe40000410000 */
[----:B------:R-:W-:Y:S02]  /*35f0*/  FFMA.FTZ R119, R105, R116, -R119 ;  /* 0x0000007469777223 */ /* 0x000fe40000010877 */
[----:B------:R-:W-:Y:S02]  /*3600*/  FADD.FTZ R121, -R117, R50 ;  /* 0x0000003275797221 */ /* 0x000fe40000010100 */
[----:B------:R-:W-:Y:S02]  /*3610*/  FMUL.FTZ R50, R93, R49 ;  /* 0x000000315d327220 */ /* 0x000fe40000410000 */
[----:B------:R-:W-:-:S02]  /*3620*/  FADD.FTZ R119, R118, R119 ;  /* 0x0000007776777221 */ /* 0x000fc40000010000 */
[----:B------:R-:W-:Y:S02]  /*3630*/  FADD.FTZ R97, R65, R65 ;  /* 0x0000004141617221 */ /* 0x000fe40000010000 */
[----:B------:R-:W-:Y:S02]  /*3640*/  FMUL.FTZ R124, R106, -R121 ;  /* 0x800000796a7c7220 */ /* 0x000fe40000410000 */
[----:B------:R-:W-:Y:S02]  /*3650*/  FFMA.FTZ R50, R92, R139, -R50 ;  /* 0x0000008b5c327223 */ /* 0x000fe40000010832 */
[-C--:B------:R-:W-:Y:S02]  /*3660*/  FMUL.FTZ R126, R106, -R119.reuse ;  /* 0x800000776a7e7220 */ /* 0x080fe40000410000 */
[----:B------:R-:W-:Y:S02]  /*3670*/  FFMA.FTZ R124, R109, R119, -R124 ;  /* 0x000000776d7c7223 */ /* 0x000fe4000001087c */
[----:B------:R-:W-:-:S02]  /*3680*/  FMUL.FTZ R123, R97, R50 ;  /* 0x00000032617b7220 */ /* 0x000fc40000410000 */
[----:B------:R-:W-:Y:S02]  /*3690*/  FFMA.FTZ R121, R109, R121, R126 ;  /* 0x000000796d797223 */ /* 0x000fe4000001007e */
[----:B------:R-:W-:Y:S02]  /*36a0*/  FMUL.FTZ R122, R97, R122 ;  /* 0x0000007a617a7220 */ /* 0x000fe40000410000 */
[----:B------:R-:W-:Y:S02]  /*36b0*/  FADD.FTZ R124, R123, R124 ;  /* 0x0000007c7b7c7221 */ /* 0x000fe40000010000 */
[----:B------:R-:W-:Y:S02]  /*36c0*/  FMUL.FTZ R50, R92, R153 ;  /* 0x000000995c327220 */ /* 0x000fe40000410000 */
[----:B------:R-:W-:Y:S02]  /*36d0*/  FADD.FTZ R121, -R122, R121 ;  /* 0x000000797a797221 */ /* 0x000fe40000010100 */
[----:B------:R-:W-:-:S02]  /*36e0*/  FMUL.FTZ R126, R104, -R124 ;  /* 0x8000007c687e7220 */ /* 0x000fc40000410000 */
[----:B------:R-:W-:Y:S02]  /*36f0*/  FFMA.FTZ R50, R93, R135, R50 ;  /* 0x000000875d327223 */ /* 0x000fe40000010032 */
[-C--:B------:R-:W-:Y:S02]  /*3700*/  FMUL.FTZ R119, R104, -R121.reuse ;  /* 0x8000007968777220 */ /* 0x080fe40000410000 */
[----:B------:R-:W-:Y:S02]  /*3710*/  FFMA.FTZ R126, R103, R121, R126 ;  /* 0x00000079677e7223 */ /* 0x000fe4000001007e */
[----:B------:R-:W-:Y:S02]  /*3720*/  FMUL.FTZ R131, R143, R50 ;  /* 0x000000328f837220 */ /* 0x000fe40000410000 */
[----:B------:R-:W-:Y:S02]  /*3730*/  FFMA.FTZ R119, R103, R124, -R119 ;  /* 0x0000007c67777223 */ /* 0x000fe40000010877 */
[----:B------:R-:W-:-:S02]  /*3740*/  FADD.FTZ R126, -R131, R126 ;  /* 0x0000007e837e7221 */ /* 0x000fc40000010100 */
[----:B------:R-:W-:Y:S02]  /*3750*/  FADD.FTZ R119, R130, R119 ;  /* 0x0000007782777221 */ /* 0x000fe40000010000 */
[CC--:B------:R-:W-:Y:S02]  /*3760*/  FMUL.FTZ R121, R107.reuse, -R126.reuse ;  /* 0x8000007e6b797220 */ /* 0x0c0fe40000410000 */
[----:B------:R-:W-:Y:S02]  /*3770*/  FMUL.FTZ R125, R107, -R119 ;  /* 0x800000776b7d7220 */ /* 0x000fe40000410000 */
[----:B------:R-:W-:Y:S02]  /*3780*/  FFMA.FTZ R50, R93, R155, R48 ;  /* 0x0000009b5d327223 */ /* 0x000fe40000010030 */
[----:B------:R-:W-:Y:S02]  /*3790*/  FFMA.FTZ R124, R108, R119, -R121 ;  /* 0x000000776c7c7223 */ /* 0x000fe40000010879 */
[----:B------:R-:W-:Y:S01]  /*37a0*/  FFMA.FTZ R48, R92, R155, -R47 ;  /* 0x0000009b5c307223 */ /* 0x000fe2000001082f */
[----:B------:R-:W-:Y:S01]  /*37b0*/  PRMT R47, RZ, 0x5410, R44 ;  /* 0x00005410ff2f7816 */ /* 0x000fe2000000002c */
[----:B------:R-:W-:Y:S01]  /*37c0*/  FFMA.FTZ R126, R108, R126, R125 ;  /* 0x0000007e6c7e7223 */ /* 0x000fe2000001007d */
[--C-:B------:R-:W-:Y:S01]  /*37d0*/  PRMT R44, RZ, 0x5410, R46.reuse ;  /* 0x00005410ff2c7816 */ /* 0x100fe2000000002e */
[C---:B------:R-:W-:Y:S01]  /*37e0*/  FMUL.FTZ R119, R145.reuse, R50 ;  /* 0x0000003291777220 */ /* 0x040fe20000410000 */
[----:B------:R-:W-:Y:S01]  /*37f0*/  PRMT R50, RZ, 0x5410, R45 ;  /* 0x00005410ff327816 */ /* 0x000fe2000000002d */
[----:B------:R-:W-:Y:S01]  /*3800*/  FMUL.FTZ R121, R145, R48 ;  /* 0x0000003091797220 */ /* 0x000fe20000410000 */
[----:B------:R-:W-:Y:S01]  /*3810*/  PRMT R46, RZ, 0x7610, R46 ;  /* 0x00007610ff2e7816 */ /* 0x000fe2000000002e */
[----:B------:R-:W-:-:S02]  /*3820*/  FADD.FTZ R127, -R119, R126 ;  /* 0x0000007e777f7221 */ /* 0x000fc40000010100 */
[----:B------:R-:W-:Y:S02]  /*3830*/  FADD.FTZ R125, R121, R124 ;  /* 0x0000007c797d7221 */ /* 0x000fe40000010000 */
[C---:B------:R-:W-:Y:S02]  /*3840*/  FMUL.FTZ R45, R82.reuse, -R127 ;  /* 0x8000007f522d7220 */ /* 0x040fe40000410000 */
[-C--:B------:R-:W-:Y:S02]  /*3850*/  FMUL.FTZ R48, R82, -R125.reuse ;  /* 0x8000007d52307220 */ /* 0x080fe40000410000 */
[----:B------:R-:W-:Y:S02]  /*3860*/  FFMA.FTZ R132, R86, R125, -R45 ;  /* 0x0000007d56847223 */ /* 0x000fe4000001082d */
[C---:B-1----:R-:W-:Y:S02]  /*3870*/  FMUL.FTZ R45, R102.reuse, R95 ;  /* 0x0000005f662d7220 */ /* 0x042fe40000410000 */
[----:B------:R-:W-:-:S02]  /*3880*/  FMUL.FTZ R126, R102, -R94 ;  /* 0x8000005e667e7220 */ /* 0x000fc40000410000 */
[----:B------:R-:W-:Y:S02]  /*3890*/  FFMA.FTZ R124, R105, R94, -R45 ;  /* 0x0000005e697c7223 */ /* 0x000fe4000001082d */
[----:B------:R-:W-:Y:S02]  /*38a0*/  FFMA.FTZ R137, R86, R127, R48 ;  /* 0x0000007f56897223 */ /* 0x000fe40000010030 */
        /* <DEDUP_REMOVED lines=17> */
[----:B------:R-:W-:Y:S02]  /*39c0*/  FMUL.FTZ R132, R88, -R125 ;  /* 0x8000007d58847220 */ /* 0x000fe40000410000 */
[----:B------:R-:W-:Y:S02]  /*39d0*/  FFMA.FTZ R126, R103, R127, R126 ;  /* 0x0000007f677e7223 */ /* 0x000fe4000001007e */
[----:B------:R-:W-:Y:S02]  /*39e0*/  FMUL.FTZ R45, R107, -R124 ;  /* 0x8000007c6b2d7220 */ /* 0x000fe40000410000 */
[C---:B------:R-:W-:Y:S02]  /*39f0*/  FFMA.FTZ R141, R90.reuse, R125, -R48 ;  /* 0x0000007d5a8d7223 */ /* 0x040fe40000010830 */
[----:B------:R-:W-:-:S02]  /*3a00*/  FFMA.FTZ R132, R90, R137, R132 ;  /* 0x000000895a847223 */ /* 0x000fc40000010084 */
[-C--:B------:R-:W-:Y:S02]  /*3a10*/  FMUL.FTZ R125, R107, -R126.reuse ;  /* 0x8000007e6b7d7220 */ /* 0x080fe40000410000 */
[C---:B------:R-:W-:Y:S02]  /*3a20*/  FFMA.FTZ R137, R108.reuse, R126, R45 ;  /* 0x0000007e6c897223 */ /* 0x040fe4000001002d */
[----:B------:R-:W-:Y:S02]  /*3a30*/  FMUL.FTZ R45, R93, R134 ;  /* 0x000000865d2d7220 */ /* 0x000fe40000410000 */
[----:B------:R-:W-:Y:S02]  /*3a40*/  FFMA.FTZ R125, R108, R124, -R125 ;  /* 0x0000007c6c7d7223 */ /* 0x000fe4000001087d */
[----:B------:R-:W-:Y:S02]  /*3a50*/  FMUL.FTZ R124, R82, -R137 ;  /* 0x80000089527c7220 */ /* 0x000fe40000410000 */
[----:B------:R-:W-:-:S02]  /*3a60*/  FMUL.FTZ R48, R92, R134 ;  /* 0x000000865c307220 */ /* 0x000fc40000410000 */
[-C--:B------:R-:W-:Y:S02]  /*3a70*/  FFMA.FTZ R126, R92, R50.reuse, -R45 ;  /* 0x000000325c7e7223 */ /* 0x080fe4000001082d */
[-C--:B------:R-:W-:Y:S02]  /*3a80*/  FMUL.FTZ R45, R82, -R125.reuse ;  /* 0x8000007d522d7220 */ /* 0x080fe40000410000 */
[C---:B------:R-:W-:Y:S02]  /*3a90*/  FFMA.FTZ R125, R86.reuse, R125, -R124 ;  /* 0x0000007d567d7223 */ /* 0x040fe4000001087c */
[----:B------:R-:W-:Y:S02]  /*3aa0*/  FFMA.FTZ R48, R93, R50, R48 ;  /* 0x000000325d307223 */ /* 0x000fe40000010030 */
[----:B------:R-:W-:Y:S02]  /*3ab0*/  FMUL.FTZ R126, R147, R126 ;  /* 0x0000007e937e7220 */ /* 0x000fe40000410000 */
[----:B------:R-:W-:-:S02]  /*3ac0*/  FFMA.FTZ R45, R86, R137, R45 ;  /* 0x00000089562d7223 */ /* 0x000fc4000001002d */
[----:B------:R-:W-:Y:S02]  /*3ad0*/  FMUL.FTZ R124, R88, -R125 ;  /* 0x8000007d587c7220 */ /* 0x000fe40000410000 */
[----:B------:R-:W-:Y:S02]  /*3ae0*/  FMUL.FTZ R127, R147, R48 ;  /* 0x00000030937f7220 */ /* 0x000fe40000410000 */
[----:B------:R-:W-:Y:S02]  /*3af0*/  FADD.FTZ R141, R126, R141 ;  /* 0x0000008d7e8d7221 */ /* 0x000fe40000010000 */
[-C--:B------:R-:W-:Y:S02]  /*3b00*/  FMUL.FTZ R48, R88, -R45.reuse ;  /* 0x8000002d58307220 */ /* 0x080fe40000410000 */
[----:B------:R-:W-:Y:S02]  /*3b10*/  FFMA.FTZ R124, R90, R45, R124 ;  /* 0x0000002d5a7c7223 */ /* 0x000fe4000001007c */
[----:B------:R-:W-:-:S02]  /*3b20*/  FADD.FTZ R132, -R127, R132 ;  /* 0x000000847f847221 */ /* 0x000fc40000010100 */
[----:B------:R-:W-:Y:S02]  /*3b30*/  FMUL.FTZ R45, R100, -R141 ;  /* 0x8000008d642d7220 */ /* 0x000fe40000410000 */
[----:B------:R-:W-:Y:S02]  /*3b40*/  FFMA.FTZ R125, R90, R125, -R48 ;  /* 0x0000007d5a7d7223 */ /* 0x000fe40000010830 */
[----:B------:R-:W-:Y:S02]  /*3b50*/  FMUL.FTZ R150, R100, -R124 ;  /* 0x8000007c64967220 */ /* 0x000fe40000410000 */
[----:B------:R-:W-:Y:S02]  /*3b60*/  FFMA.FTZ R159, R101, R132, R45 ;  /* 0x00000084659f7223 */ /* 0x000fe4000001002d */
[-C--:B------:R-:W-:Y:S02]  /*3b70*/  FMUL.FTZ R45, R93, R133.reuse ;  /* 0x000000855d2d7220 */ /* 0x080fe40000410000 */
[----:B------:R-:W-:-:S02]  /*3b80*/  FMUL.FTZ R48, R92, R133 ;  /* 0x000000855c307220 */ /* 0x000fc40000410000 */
[-C--:B------:R-:W-:Y:S02]  /*3b90*/  FFMA.FTZ R150, R101, R125.reuse, -R150 ;  /* 0x0000007d65967223 */ /* 0x080fe40000010896 */
[C---:B------:R-:W-:Y:S02]  /*3ba0*/  FMUL.FTZ R125, R100.reuse, -R125 ;  /* 0x8000007d647d7220 */ /* 0x040fe40000410000 */
[----:B------:R-:W-:Y:S02]  /*3bb0*/  FMUL.FTZ R138, R100, -R132 ;  /* 0x80000084648a7220 */ /* 0x000fe40000410000 */
[-C--:B------:R-:W-:Y:S02]  /*3bc0*/  FFMA.FTZ R45, R92, R47.reuse, -R45 ;  /* 0x0000002f5c2d7223 */ /* 0x080fe4000001082d */
[----:B------:R-:W-:Y:S02]  /*3bd0*/  FFMA.FTZ R137, R93, R47, R48 ;  /* 0x0000002f5d897223 */ /* 0x000fe40000010030 */
[----:B------:R-:W-:-:S02]  /*3be0*/  FFMA.FTZ R149, R101, R124, R125 ;  /* 0x0000007c65957223 */ /* 0x000fc4000001007d */
[----:B------:R-:W-:Y:S02]  /*3bf0*/  FFMA.FTZ R138, R101, R141, -R138 ;  /* 0x0000008d658a7223 */ /* 0x000fe4000001088a */
[C---:B------:R-:W-:Y:S01]  /*3c00*/  FMUL.FTZ R125, R148.reuse, R45 ;  /* 0x0000002d947d7220 */ /* 0x040fe20000410000 */
[----:B------:R0:W1:Y:S01]  /*3c10*/  SHFL.DOWN PT, R132, R149, 0x1, 0x1f ;  /* 0x08201f0095847f89 */ /* 0x00006200000e0000 */
[----:B------:R-:W-:Y:S02]  /*3c20*/  FMUL.FTZ R124, R148, R137 ;  /* 0x00000089947c7220 */ /* 0x000fe40000410000 */
[C---:B------:R-:W-:Y:S02]  /*3c30*/  FMUL.FTZ R141, R99.reuse, R113 ;  /* 0x00000071638d7220 */ /* 0x040fe40000410000 */
[----:B------:R-:W-:Y:S02]  /*3c40*/  FMUL.FTZ R99, R99, R114 ;  /* 0x0000007263637220 */ /* 0x000fe40000410000 */
[----:B------:R-:W-:-:S02]  /*3c50*/  FADD.FTZ R151, R125, R138 ;  /* 0x0000008a7d977221 */ /* 0x000fc40000010000 */
[----:B------:R-:W-:Y:S02]  /*3c60*/  FADD.FTZ R152, -R124, R159 ;  /* 0x0000009f7c987221 */ /* 0x000fe40000010100 */
[C---:B------:R-:W-:Y:S02]  /*3c70*/  FFMA.FTZ R141, R98.reuse, R114, -R141 ;  /* 0x00000072628d7223 */ /* 0x040fe4000001088d */
[----:B------:R-:W-:Y:S01]  /*3c80*/  FFMA.FTZ R48, R98, R113, R99 ;  /* 0x0000007162307223 */ /* 0x000fe20000010063 */
[----:B------:R0:W2:Y:S04]  /*3c90*/  SHFL.DOWN PT, R114, R150, 0x1, 0x1f ;  /* 0x08201f0096727f89 */ /* 0x0000a800000e0000 */
[----:B------:R0:W3:Y:S04]  /*3ca0*/  SHFL.DOWN PT, R98, R151, 0x1, 0x1f ;  /* 0x08201f0097627f89 */ /* 0x0000e800000e0000 */
[----:B------:R0:W4:Y:S01]  /*3cb0*/  SHFL.DOWN PT, R138, R152, 0x1, 0x1f ;  /* 0x08201f00988a7f89 */ /* 0x00012200000e0000 */
[----:B------:R-:W-:Y:S05]  /*3cc0*/  @!P4 BRA `(.L_x_12356) ;  /* 0x000000b00000c947 */ /* 0x000fea0003800000 */
[C---:B-1----:R-:W-:Y:S02]  /*3cd0*/  FMUL.FTZ R45, R149.reuse, R132 ;  /* 0x00000084952d7220 */ /* 0x042fe40000410000 */
[----:B----4-:R-:W-:-:S02]  /*3ce0*/  FMUL.FTZ R99, R149, R138 ;  /* 0x0000008a95637220 */ /* 0x010fc40000410000 */
[C---:B---3--:R-:W-:Y:S02]  /*3cf0*/  FMUL.FTZ R113, R149.reuse, R98 ;  /* 0x0000006295717220 */ /* 0x048fe40000410000 */
[-C--:B0-2---:R-:W-:Y:S02]  /*3d00*/  FMUL.FTZ R149, R149, R114.reuse ;  /* 0x0000007295957220 */ /* 0x085fe40000410000 */
[C---:B------:R-:W-:Y:S02]  /*3d10*/  FFMA.FTZ R45, R150.reuse, R114, -R45 ;  /* 0x00000072962d7223 */ /* 0x040fe4000001082d */
[C---:B------:R-:W-:Y:S02]  /*3d20*/  FFMA.FTZ R98, R150.reuse, R98, -R99 ;  /* 0x0000006296627223 */ /* 0x040fe40000010863 */
[C---:B------:R-:W-:Y:S02]  /*3d30*/  FFMA.FTZ R113, R150.reuse, R138, R113 ;  /* 0x0000008a96717223 */ /* 0x040fe40000010071 */
[----:B------:R-:W-:Y:S01]  /*3d40*/  FFMA.FTZ R149, R150, R132, R149 ;  /* 0x0000008496957223 */ /* 0x000fe20000010095 */
[----:B------:R-:W-:Y:S01]  /*3d50*/  MOV R150, R45 ;  /* 0x0000002d00967202 */ /* 0x000fe20000000f00 */
[----:B------:R-:W-:-:S02]  /*3d60*/  FADD.FTZ R151, R151, R98 ;  /* 0x0000006297977221 */ /* 0x000fc40000010000 */
[----:B------:R-:W-:Y:S02]  /*3d70*/  FADD.FTZ R152, R152, R113 ;  /* 0x0000007198987221 */ /* 0x000fe40000010000 */
.L_x_12356:
[----:B------:R-:W-:Y:S05]  /*3d80*/  BSYNC B0 ;  /* 0x0000000000007941 */ /* 0x000fea0003800000 */
.L_x_12355:
[----:B------:R-:W-:Y:S01]  /*3d90*/  FADD.FTZ R48, RZ, R48 ;  /* 0x00000030ff307221 */ /* 0x000fe20000010000 */
[----:B-1----:R1:W0:Y:S01]  /*3da0*/  SHFL.DOWN PT, R132, R150, 0x2, 0x1f ;  /* 0x08401f0096847f89 */ /* 0x00222200000e0000 */
[----:B------:R-:W-:Y:S01]  /*3db0*/  FADD.FTZ R136, R136, R141 ;  /* 0x0000008d88887221 */ /* 0x000fe20000010000 */
[----:B------:R-:W-:Y:S01]  /*3dc0*/  BSSY B0, `(.L_x_12357) ;  /* 0x0000012000007945 */ /* 0x000fe20003800000 */
[C---:B--2---:R-:W-:Y:S01]  /*3dd0*/  FMUL.FTZ R114, R133.reuse, R48 ;  /* 0x0000003085727220 */ /* 0x044fe20000410000 */
[----:B----4-:R1:W2:Y:S01]  /*3de0*/  SHFL.DOWN PT, R138, R149, 0x2, 0x1f ;  /* 0x08401f00958a7f89 */ /* 0x0102a200000e0000 */
[----:B------:R-:W-:-:S03]  /*3df0*/  FMUL.FTZ R133, R133, R136 ;  /* 0x0000008885857220 */ /* 0x000fc60000410000 */
[----:B---3--:R1:W3:Y:S04]  /*3e00*/  SHFL.DOWN PT, R98, R151, 0x2, 0x1f ;  /* 0x08401f0097627f89 */ /* 0x0082e800000e0000 */
[----:B------:R1:W4:Y:S01]  /*3e10*/  SHFL.DOWN PT, R140, R152, 0x2, 0x1f ;  /* 0x08401f00988c7f89 */ /* 0x00032200000e0000 */
[----:B------:R-:W-:Y:S05]  /*3e20*/  @P5 BRA `(.L_x_12358) ;  /* 0x000000b000005947 */ /* 0x000fea0003800000 */
[C---:B--2---:R-:W-:Y:S02]  /*3e30*/  FMUL.FTZ R45, R149.reuse, R138 ;  /* 0x0000008a952d7220 */ /* 0x044fe40000410000 */
[C---:B----4-:R-:W-:Y:S02]  /*3e40*/  FMUL.FTZ R99, R149.reuse, R140 ;  /* 0x0000008c95637220 */ /* 0x050fe40000410000 */
[C---:B---3--:R-:W-:Y:S02]  /*3e50*/  FMUL.FTZ R113, R149.reuse, R98 ;  /* 0x0000006295717220 */ /* 0x048fe40000410000 */
[----:B01----:R-:W-:-:S02]  /*3e60*/  FMUL.FTZ R149, R149, R132 ;  /* 0x0000008495957220 */ /* 0x003fc40000410000 */
[C---:B------:R-:W-:Y:S02]  /*3e70*/  FFMA.FTZ R45, R150.reuse, R132, -R45 ;  /* 0x00000084962d7223 */ /* 0x040fe4000001082d */
[C---:B------:R-:W-:Y:S02]  /*3e80*/  FFMA.FTZ R98, R150.reuse, R98, -R99 ;  /* 0x0000006296627223 */ /* 0x040fe40000010863 */
[C---:B------:R-:W-:Y:S02]  /*3e90*/  FFMA.FTZ R113, R150.reuse, R140, R113 ;  /* 0x0000008c96717223 */ /* 0x040fe40000010071 */
[----:B------:R-:W-:Y:S01]  /*3ea0*/  FFMA.FTZ R149, R150, R138, R149 ;  /* 0x0000008a96957223 */ /* 0x000fe20000010095 */
[----:B------:R-:W-:Y:S01]  /*3eb0*/  MOV R150, R45 ;  /* 0x0000002d00967202 */ /* 0x000fe20000000f00 */
[----:B------:R-:W-:Y:S02]  /*3ec0*/  FADD.FTZ R151, R151, R98 ;  /* 0x0000006297977221 */ /* 0x000fe40000010000 */
[----:B------:R-:W-:-:S02]  /*3ed0*/  FADD.FTZ R152, R152, R113 ;  /* 0x0000007198987221 */ /* 0x000fc40000010000 */
.L_x_12358:
[----:B------:R-:W-:Y:S05]  /*3ee0*/  BSYNC B0 ;  /* 0x0000000000007941 */ /* 0x000fea0003800000 */
.L_x_12357:
[----:B------:R-:W-:Y:S01]  /*3ef0*/  FMUL.FTZ R113, R93, R48 ;  /* 0x000000305d717220 */ /* 0x000fe20000410000 */
[----:B----4-:R4:W1:Y:S01]  /*3f00*/  SHFL.DOWN PT, R140, R150, 0x4, 0x1f ;  /* 0x08801f00968c7f89 */ /* 0x01086200000e0000 */
[C---:B------:R-:W-:Y:S01]  /*3f10*/  FFMA.FTZ R99, R47.reuse, R136, -R114 ;  /* 0x000000882f637223 */ /* 0x040fe20000010872 */
[----:B------:R-:W-:Y:S01]  /*3f20*/  BSSY B0, `(.L_x_12359) ;  /* 0x0000020000007945 */ /* 0x000fe20003800000 */
[-C--:B------:R-:W-:Y:S01]  /*3f30*/  FFMA.FTZ R133, R47, R48.reuse, R133 ;  /* 0x000000302f857223 */ /* 0x080fe20000010085 */
[----:B------:R4:W3:Y:S02]  /*3f40*/  SHFL.DOWN PT, R142, R149, 0x4, 0x1f ;  /* 0x08801f00958e7f89 */ /* 0x0008e400000e0000 */
[----:B---3--:R-:W-:-:S02]  /*3f50*/  FMUL.FTZ R98, R92, R48 ;  /* 0x000000305c627220 */ /* 0x008fc40000410000 */
[C---:B------:R-:W-:Y:S01]  /*3f60*/  FMUL.FTZ R45, R100.reuse, R48 ;  /* 0x00000030642d7220 */ /* 0x040fe20000410000 */
[----:B------:R4:W3:Y:S01]  /*3f70*/  SHFL.DOWN PT, R144, R151, 0x4, 0x1f ;  /* 0x08801f0097907f89 */ /* 0x0008e200000e0000 */
[-C--:B------:R-:W-:Y:S02]  /*3f80*/  FMUL.FTZ R47, R100, R136.reuse ;  /* 0x00000088642f7220 */ /* 0x080fe40000410000 */
[-C--:B------:R-:W-:Y:S01]  /*3f90*/  FFMA.FTZ R113, R92, R136.reuse, -R113 ;  /* 0x000000885c717223 */ /* 0x080fe20000010871 */
[----:B------:R4:W2:Y:S01]  /*3fa0*/  SHFL.DOWN PT, R154, R152, 0x4, 0x1f ;  /* 0x08801f00989a7f89 */ /* 0x0008a200000e0000 */
[-C--:B------:R-:W-:Y:S02]  /*3fb0*/  FFMA.FTZ R137, R93, R136.reuse, R98 ;  /* 0x000000885d897223 */ /* 0x080fe40000010062 */
[C---:B------:R-:W-:Y:S02]  /*3fc0*/  FFMA.FTZ R45, R101.reuse, R136, -R45 ;  /* 0x00000088652d7223 */ /* 0x040fe4000001082d */
[----:B------:R-:W-:-:S02]  /*3fd0*/  FFMA.FTZ R47, R101, R48, R47 ;  /* 0x00000030652f7223 */ /* 0x000fc4000001002f */
[C---:B------:R-:W-:Y:S02]  /*3fe0*/  FFMA.FTZ R114, R148.reuse, R99, RZ ;  /* 0x0000006394727223 */ /* 0x040fe400000100ff */
[C---:B------:R-:W-:Y:S02]  /*3ff0*/  FFMA.FTZ R98, -R148.reuse, R133, RZ ;  /* 0x0000008594627223 */ /* 0x040fe400000101ff */
[C---:B0-----:R-:W-:Y:S02]  /*4000*/  FMUL.FTZ R132, R148.reuse, R113 ;  /* 0x0000007194847220 */ /* 0x041fe40000410000 */
[----:B------:R-:W-:Y:S02]  /*4010*/  FFMA.FTZ R148, -R148, R137, -RZ ;  /* 0x0000008994947223 */ /* 0x000fe400000109ff */
[----:B------:R-:W-:Y:S02]  /*4020*/  FADD.FTZ R99, RZ, R47 ;  /* 0x0000002fff637221 */ /* 0x000fe40000010000 */
[----:B------:R-:W-:-:S02]  /*4030*/  FFMA.FTZ R137, R89, R52, R45 ;  /* 0x0000003459897223 */ /* 0x000fc4000001002d */
[C---:B------:R-:W-:Y:S02]  /*4040*/  FMUL.FTZ R133, R134.reuse, R99 ;  /* 0x0000006386857220 */ /* 0x040fe40000410000 */
[----:B--2---:R-:W-:Y:S01]  /*4050*/  FMUL.FTZ R138, R134, R137 ;  /* 0x00000089868a7220 */ /* 0x004fe20000410000 */
[----:B------:R-:W-:Y:S05]  /*4060*/  @P6 BRA `(.L_x_12360) ;  /* 0x000000b000006947 */ /* 0x000fea0003800000 */
[C---:B-1-34-:R-:W-:Y:S02]  /*4070*/  FMUL.FTZ R45, R149.reuse, R142 ;  /* 0x0000008e952d7220 */ /* 0x05afe40000410000 */
        /* <DEDUP_REMOVED lines=9> */
[----:B------:R-:W-:Y:S02]  /*4110*/  FADD.FTZ R152, R152, R113 ;  /* 0x0000007198987221 */ /* 0x000fe40000010000 */
.L_x_12360:
[----:B-1-34-:R-:W-:Y:S05]  /*4120*/  BSYNC B0 ;  /* 0x0000000000007941 */ /* 0x01afea0003800000 */
.L_x_12359:
[C---:B------:R-:W-:Y:S01]  /*4130*/  FMUL.FTZ R47, R88.reuse, R137 ;  /* 0x00000089582f7220 */ /* 0x040fe20000410000 */
[----:B------:R0:W1:Y:S01]  /*4140*/  SHFL.DOWN PT, R142, R150, 0x8, 0x1f ;  /* 0x09001f00968e7f89 */ /* 0x00006200000e0000 */
[-C--:B------:R-:W-:Y:S01]  /*4150*/  FMUL.FTZ R45, R88, R99.reuse ;  /* 0x00000063582d7220 */ /* 0x080fe20000410000 */
[----:B------:R-:W-:Y:S01]  /*4160*/  BSSY B0, `(.L_x_12361) ;  /* 0x0000028000007945 */ /* 0x000fe20003800000 */
[-C--:B------:R-:W-:Y:S01]  /*4170*/  FFMA.FTZ R138, R50, R99.reuse, R138 ;  /* 0x00000063328a7223 */ /* 0x080fe2000001008a */
[----:B------:R0:W2:Y:S01]  /*4180*/  SHFL.DOWN PT, R140, R151, 0x8, 0x1f ;  /* 0x09001f00978c7f89 */ /* 0x0000a200000e0000 */
[----:B------:R-:W-:Y:S01]  /*4190*/  FFMA.FTZ R47, R90, R99, R47 ;  /* 0x000000635a2f7223 */ /* 0x000fe2000001002f */
[----:B------:R-:W-:Y:S01]  /*41a0*/  ISETP.GE.OR P0, PT, R2, c[0x0][0x174], P0 ;  /* 0x00005d0002007a0c */ /* 0x000fe20000706670 */
[-C--:B------:R-:W-:Y:S01]  /*41b0*/  FFMA.FTZ R133, R50, R137.reuse, -R133 ;  /* 0x0000008932857223 */ /* 0x080fe20000010885 */
[----:B------:R0:W3:Y:S01]  /*41c0*/  SHFL.DOWN PT, R144, R152, 0x8, 0x1f ;  /* 0x09001f0098907f89 */ /* 0x0000e200000e0000 */
[----:B------:R-:W-:-:S02]  /*41d0*/  FFMA.FTZ R45, R90, R137, -R45 ;  /* 0x000000895a2d7223 */ /* 0x000fc4000001082d */
[-C--:B------:R-:W-:Y:S02]  /*41e0*/  FMUL.FTZ R50, R93, R99.reuse ;  /* 0x000000635d327220 */ /* 0x080fe40000410000 */
[----:B------:R-:W-:Y:S02]  /*41f0*/  FFMA.FTZ R161, -R147, R138, R98 ;  /* 0x0000008a93a17223 */ /* 0x000fe40000010162 */
[----:B------:R-:W-:Y:S01]  /*4200*/  FADD.FTZ R113, RZ, R47 ;  /* 0x0000002fff717221 */ /* 0x000fe20000010000 */
[----:B------:R0:W4:Y:S01]  /*4210*/  SHFL.DOWN PT, R138, R149, 0x8, 0x1f ;  /* 0x09001f00958a7f89 */ /* 0x00012200000e0000 */
[----:B------:R-:W-:Y:S02]  /*4220*/  FMUL.FTZ R98, R92, R99 ;  /* 0x000000635c627220 */ /* 0x000fe40000410000 */
[----:B------:R-:W-:Y:S02]  /*4230*/  FFMA.FTZ R141, R80, R53, R45 ;  /* 0x00000035508d7223 */ /* 0x000fe4000001002d */
[----:B------:R-:W-:-:S02]  /*4240*/  FFMA.FTZ R50, R92, R137, -R50 ;  /* 0x000000895c327223 */ /* 0x000fc40000010832 */
[C---:B------:R-:W-:Y:S02]  /*4250*/  FMUL.FTZ R45, R46.reuse, R113 ;  /* 0x000000712e2d7220 */ /* 0x040fe40000410000 */
[----:B------:R-:W-:Y:S02]  /*4260*/  FFMA.FTZ R98, R93, R137, R98 ;  /* 0x000000895d627223 */ /* 0x000fe40000010062 */
[C---:B------:R-:W-:Y:S02]  /*4270*/  FFMA.FTZ R159, R147.reuse, R133, R114 ;  /* 0x00000085939f7223 */ /* 0x040fe40000010072 */
[-C--:B------:R-:W-:Y:S02]  /*4280*/  FMUL.FTZ R46, R46, R141.reuse ;  /* 0x0000008d2e2e7220 */ /* 0x080fe40000410000 */
[C---:B------:R-:W-:Y:S02]  /*4290*/  FMUL.FTZ R133, R147.reuse, R50 ;  /* 0x0000003293857220 */ /* 0x040fe40000410000 */
[----:B------:R-:W-:Y:S01]  /*42a0*/  FFMA.FTZ R50, R44, R141, -R45 ;  /* 0x0000008d2c327223 */ /* 0x000fe2000001082d */
[----:B------:R-:W-:Y:S01]  /*42b0*/  HFMA2.MMA R45, -RZ, RZ, 0, 0 ;  /* 0x00000000ff2d7435 */ /* 0x000fe200000001ff */
[----:B------:R-:W-:-:S02]  /*42c0*/  FFMA.FTZ R147, -R147, R98, -RZ ;  /* 0x0000006293937223 */ /* 0x000fc400000109ff */
[-C--:B------:R-:W-:Y:S01]  /*42d0*/  FFMA.FTZ R98, R44, R113.reuse, R46 ;  /* 0x000000712c627223 */ /* 0x080fe2000001002e */
[----:B------:R-:W-:Y:S01]  /*42e0*/  MOV R44, 0x3f800000 ;  /* 0x3f800000002c7802 */ /* 0x000fe20000000f00 */
[----:B------:R-:W-:Y:S01]  /*42f0*/  CS2R R46, SRZ ;  /* 0x00000000002e7805 */ /* 0x000fe2000001ff00 */
[C---:B------:R-:W-:Y:S02]  /*4300*/  FMUL.FTZ R114, R82.reuse, R113 ;  /* 0x0000007152727220 */ /* 0x040fe40000410000 */
[----:B------:R-:W-:Y:S01]  /*4310*/  FMUL.FTZ R134, R82, R141 ;  /* 0x0000008d52867220 */ /* 0x000fe20000410000 */
[----:B------:R-:W-:Y:S05]  /*4320*/  @P2 BRA `(.L_x_12362) ;  /* 0x000000b000002947 */ /* 0x000fea0003800000 */
[C---:B01234-:R-:W-:Y:S02]  /*4330*/  FMUL.FTZ R163, R149.reuse, R138 ;  /* 0x0000008a95a37220 */ /* 0x05ffe40000410000 */
[C---:B------:R-:W-:Y:S02]  /*4340*/  FMUL.FTZ R165, R149.reuse, R144 ;  /* 0x0000009095a57220 */ /* 0x040fe40000410000 */
[----:B------:R-:W-:-:S02]  /*4350*/  FMUL.FTZ R169, R149, R140 ;  /* 0x0000008c95a97220 */ /* 0x000fc40000410000 */
        /* <DEDUP_REMOVED lines=8> */
.L_x_12362:
[----:B01234-:R-:W-:Y:S05]  /*43e0*/  BSYNC B0 ;  /* 0x0000000000007941 */ /* 0x01ffea0003800000 */
.L_x_12361:
[----:B------:R0:W1:Y:S01]  /*43f0*/  @!P0 LDS.128 R44, [R62.X16+0x21b0] ;  /* 0x0021b0003e2c8984 */ /* 0x000062000000cc00 */
[C---:B------:R-:W-:Y:S01]  /*4400*/  FFMA.FTZ R134, R86.reuse, R113, R134 ;  /* 0x0000007156867223 */ /* 0x040fe20000010086 */
[----:B------:R-:W-:Y:S01]  /*4410*/  BSSY B0, `(.L_x_12363) ;  /* 0x0000030000007945 */ /* 0x000fe20003800000 */
[----:B------:R-:W-:Y:S01]  /*4420*/  FFMA.FTZ R138, R86, R141, -R114 ;  /* 0x0000008d568a7223 */ /* 0x000fe20000010872 */
[----:B------:R0:W2:Y:S01]  /*4430*/  SHFL.DOWN PT, R156, R149, 0x10, 0x1f ;  /* 0x0a001f00959c7f89 */ /* 0x0000a200000e0000 */
[----:B------:R-:W-:Y:S02]  /*4440*/  FFMA.FTZ R114, R146, R50, R159 ;  /* 0x0000003292727223 */ /* 0x000fe4000001009f */
[----:B------:R-:W-:Y:S01]  /*4450*/  FADD.FTZ R50, RZ, R134 ;  /* 0x00000086ff327221 */ /* 0x000fe20000010000 */
[----:B------:R0:W3:Y:S01]  /*4460*/  SHFL.DOWN PT, R158, R151, 0x10, 0x1f ;  /* 0x0a001f00979e7f89 */ /* 0x0000e200000e0000 */
[----:B------:R-:W-:Y:S02]  /*4470*/  FFMA.FTZ R138, R87, R54, R138 ;  /* 0x00000036578a7223 */ /* 0x000fe4000001008a */
[----:B------:R-:W-:Y:S01]  /*4480*/  FMUL.FTZ R142, R157, R50 ;  /* 0x000000329d8e7220 */ /* 0x000fe20000410000 */
[----:B------:R0:W4:Y:S01]  /*4490*/  SHFL.DOWN PT, R160, R152, 0x10, 0x1f ;  /* 0x0a001f0098a07f89 */ /* 0x00012200000e0000 */
[----:B------:R-:W-:-:S02]  /*44a0*/  FMUL.FTZ R134, R93, R113 ;  /* 0x000000715d867220 */ /* 0x000fc40000410000 */
[-C--:B------:R-:W-:Y:S02]  /*44b0*/  FMUL.FTZ R144, R157, R138.reuse ;  /* 0x0000008a9d907220 */ /* 0x080fe40000410000 */
[----:B------:R-:W-:Y:S02]  /*44c0*/  FMUL.FTZ R140, R92, R113 ;  /* 0x000000715c8c7220 */ /* 0x000fe40000410000 */
[C---:B------:R-:W-:Y:S02]  /*44d0*/  FFMA.FTZ R142, R155.reuse, R138, -R142 ;  /* 0x0000008a9b8e7223 */ /* 0x040fe4000001088e */
[----:B------:R-:W-:Y:S02]  /*44e0*/  FFMA.FTZ R98, -R146, R98, R161 ;  /* 0x0000006292627223 */ /* 0x000fe400000101a1 */
[----:B------:R-:W-:Y:S02]  /*44f0*/  FFMA.FTZ R157, R92, R141, -R134 ;  /* 0x0000008d5c9d7223 */ /* 0x000fe40000010886 */
[----:B------:R-:W-:-:S02]  /*4500*/  FFMA.FTZ R155, R155, R50, R144 ;  /* 0x000000329b9b7223 */ /* 0x000fc40000010090 */
[----:B------:R-:W-:Y:S02]  /*4510*/  FFMA.FTZ R159, R93, R141, R140 ;  /* 0x0000008d5d9f7223 */ /* 0x000fe4000001008c */
[C---:B------:R-:W-:Y:S02]  /*4520*/  FFMA.FTZ R114, R145.reuse, R142, R114 ;  /* 0x0000008e91727223 */ /* 0x040fe40000010072 */
[C---:B------:R-:W-:Y:S02]  /*4530*/  FMUL.FTZ R144, R146.reuse, R157 ;  /* 0x0000009d92907220 */ /* 0x040fe40000410000 */
[----:B------:R-:W-:Y:S02]  /*4540*/  FFMA.FTZ R142, -R145, R155, R98 ;  /* 0x0000009b918e7223 */ /* 0x000fe40000010162 */
[----:B------:R-:W-:Y:S02]  /*4550*/  FFMA.FTZ R146, -R146, R159, -RZ ;  /* 0x0000009f92927223 */ /* 0x000fe400000109ff */
[----:B------:R-:W-:-:S02]  /*4560*/  FMUL.FTZ R98, R92, R50 ;  /* 0x000000325c627220 */ /* 0x000fc40000410000 */
[----:B------:R-:W-:Y:S02]  /*4570*/  FMUL.FTZ R159, R93, R50 ;  /* 0x000000325d9f7220 */ /* 0x000fe40000410000 */
[C---:B------:R-:W-:Y:S02]  /*4580*/  FMUL.FTZ R157, R107.reuse, R138 ;  /* 0x0000008a6b9d7220 */ /* 0x040fe40000410000 */
[----:B------:R-:W-:Y:S02]  /*4590*/  FMUL.FTZ R155, R107, R50 ;  /* 0x000000326b9b7220 */ /* 0x000fe40000410000 */
[-C--:B------:R-:W-:Y:S02]  /*45a0*/  FFMA.FTZ R154, R93, R138.reuse, R98 ;  /* 0x0000008a5d9a7223 */ /* 0x080fe40000010062 */
[----:B------:R-:W-:Y:S02]  /*45b0*/  FFMA.FTZ R134, R92, R138, -R159 ;  /* 0x0000008a5c867223 */ /* 0x000fe4000001089f */
[----:B------:R-:W-:-:S02]  /*45c0*/  FFMA.FTZ R98, R108, R50, R157 ;  /* 0x000000326c627223 */ /* 0x000fc4000001009d */
[----:B------:R-:W-:Y:S02]  /*45d0*/  FFMA.FTZ R140, R108, R138, -R155 ;  /* 0x0000008a6c8c7223 */ /* 0x000fe4000001089b */
[C---:B------:R-:W-:Y:S02]  /*45e0*/  FMUL.FTZ R134, R145.reuse, R134 ;  /* 0x0000008691867220 */ /* 0x040fe40000410000 */
[----:B------:R-:W-:Y:S02]  /*45f0*/  FADD.FTZ R98, RZ, R98 ;  /* 0x00000062ff627221 */ /* 0x000fe40000010000 */
[----:B------:R-:W-:Y:S02]  /*4600*/  FFMA.FTZ R145, -R145, R154, -RZ ;  /* 0x0000009a91917223 */ /* 0x000fe400000109ff */
[----:B------:R-:W-:Y:S01]  /*4610*/  FFMA.FTZ R140, R70, R55, R140 ;  /* 0x00000037468c7223 */ /* 0x000fe2000001008c */
[----:B------:R0:W0:Y:S01]  /*4620*/  SHFL.DOWN PT, R154, R150, 0x10, 0x1f ;  /* 0x0a001f00969a7f89 */ /* 0x00002200000e0000 */
        /* <DEDUP_REMOVED lines=14> */
.L_x_12364:
[----:B-1234-:R-:W-:Y:S05]  /*4710*/  BSYNC B0 ;  /* 0x0000000000007941 */ /* 0x01efea0003800000 */
.L_x_12363:
[-C--:B0-----:R-:W-:Y:S01]  /*4720*/  FMUL.FTZ R154, R104, R140.reuse ;  /* 0x0000008c689a7220 */ /* 0x081fe20000410000 */
[----:B------:R-:W-:Y:S01]  /*4730*/  SHFL.DOWN PT, R162, R149, 0x1, 0x1f ;  /* 0x08201f0095a27f89 */ /* 0x000fe200000e0000 */
[C---:B------:R-:W-:Y:S01]  /*4740*/  FFMA.FTZ R155, R135.reuse, R140, -R155 ;  /* 0x0000008c879b7223 */ /* 0x040fe2000001089b */
[----:B------:R-:W-:Y:S01]  /*4750*/  ISETP.NE.AND P0, PT, R10, RZ, PT ;  /* 0x000000ff0a00720c */ /* 0x000fe20003f05270 */
[-C--:B------:R-:W-:Y:S01]  /*4760*/  FFMA.FTZ R153, R135, R98.reuse, R153 ;  /* 0x0000006287997223 */ /* 0x080fe20000010099 */
[----:B------:R-:W-:Y:S01]  /*4770*/  SHFL.DOWN PT, R157, R152, 0x1, 0x1f ;  /* 0x08201f00989d7f89 */ /* 0x000fe200000e0000 */
[-C--:B------:R-:W-:Y:S01]  /*4780*/  FMUL.FTZ R135, R104, R98.reuse ;  /* 0x0000006268877220 */ /* 0x080fe20000410000 */
[----:B------:R-:W-:Y:S01]  /*4790*/  BSSY B0, `(.L_x_12365) ;  /* 0x0000102000007945 */ /* 0x000fe20003800000 */
[C---:B------:R-:W-:Y:S01]  /*47a0*/  FFMA.FTZ R154, R103.reuse, R98, R154 ;  /* 0x00000062679a7223 */ /* 0x040fe2000001009a */
[----:B------:R-:W-:Y:S01]  /*47b0*/  SHFL.IDX PT, R149, R149, RZ, 0x1f ;  /* 0x00001fff95957589 */ /* 0x000fe200000e0000 */
[----:B------:R-:W-:-:S02]  /*47c0*/  FFMA.FTZ R135, R103, R140, -R135 ;  /* 0x0000008c67877223 */ /* 0x000fc40000010887 */
[C---:B------:R-:W-:Y:S01]  /*47d0*/  FFMA.FTZ R158, R143.reuse, R155, R114 ;  /* 0x0000009b8f9e7223 */ /* 0x040fe20000010072 */
[----:B------:R-:W-:Y:S01]  /*47e0*/  SHFL.IDX PT, R152, R152, RZ, 0x1f ;  /* 0x00001fff98987589 */ /* 0x000fe200000e0000 */
[----:B------:R-:W-:Y:S02]  /*47f0*/  FFMA.FTZ R160, -R143, R153, R142 ;  /* 0x000000998fa07223 */ /* 0x000fe4000001018e */
[----:B------:R-:W-:Y:S02]  /*4800*/  FADD.FTZ R114, RZ, R154 ;  /* 0x0000009aff727221 */ /* 0x000fe40000010000 */
[----:B------:R-:W-:Y:S02]  /*4810*/  FMUL.FTZ R153, R93, R98 ;  /* 0x000000625d997220 */ /* 0x000fe40000410000 */
[----:B------:R-:W-:Y:S02]  /*4820*/  FFMA.FTZ R142, R83, R56, R135 ;  /* 0x00000038538e7223 */ /* 0x000fe40000010087 */
[----:B------:R-:W-:-:S02]  /*4830*/  FMUL.FTZ R135, R49, R114 ;  /* 0x0000007231877220 */ /* 0x000fc40000410000 */
[C---:B------:R-:W-:Y:S02]  /*4840*/  FFMA.FTZ R154, R92.reuse, R140, -R153 ;  /* 0x0000008c5c9a7223 */ /* 0x040fe40000010899 */
[----:B------:R-:W-:Y:S02]  /*4850*/  FMUL.FTZ R155, R92, R98 ;  /* 0x000000625c9b7220 */ /* 0x000fe40000410000 */
[-C--:B------:R-:W-:Y:S02]  /*4860*/  FMUL.FTZ R153, R49, R142.reuse ;  /* 0x0000008e31997220 */ /* 0x080fe40000410000 */
[----:B------:R-:W-:Y:S02]  /*4870*/  FFMA.FTZ R49, R139, R142, -R135 ;  /* 0x0000008e8b317223 */ /* 0x000fe40000010887 */
[----:B------:R-:W-:Y:S02]  /*4880*/  FFMA.FTZ R156, R93, R140, R155 ;  /* 0x0000008c5d9c7223 */ /* 0x000fe4000001009b */
[----:B------:R-:W-:Y:S01]  /*4890*/  FMUL.FTZ R135, R143, R154 ;  /* 0x0000009a8f877220 */ /* 0x000fe20000410000 */
[----:B------:R-:W-:Y:S01]  /*48a0*/  SHFL.IDX PT, R155, R46, RZ, 0x1f ;  /* 0x00001fff2e9b7589 */ /* 0x000fe200000e0000 */
[----:B------:R-:W-:-:S02]  /*48b0*/  FFMA.FTZ R154, R139, R114, R153 ;  /* 0x000000728b9a7223 */ /* 0x000fc40000010099 */
[----:B------:R-:W-:Y:S01]  /*48c0*/  FFMA.FTZ R143, -R143, R156, -RZ ;  /* 0x0000009c8f8f7223 */ /* 0x000fe200000109ff */
[----:B------:R-:W0:Y:S01]  /*48d0*/  SHFL.IDX PT, R153, R47, RZ, 0x1f ;  /* 0x00001fff2f997589 */ /* 0x000e2200000e0000 */
[C---:B------:R-:W-:Y:S02]  /*48e0*/  FFMA.FTZ R158, R97.reuse, R49, R158 ;  /* 0x00000031619e7223 */ /* 0x040fe4000001009e */
[C---:B------:R-:W-:Y:S01]  /*48f0*/  FMUL.FTZ R139, R106.reuse, R142 ;  /* 0x0000008e6a8b7220 */ /* 0x040fe20000410000 */
[----:B------:R-:W1:Y:S01]  /*4900*/  SHFL.DOWN PT, R156, R150, 0x1, 0x1f ;  /* 0x08201f00969c7f89 */ /* 0x000e6200000e0000 */
[----:B------:R-:W-:Y:S02]  /*4910*/  FMUL.FTZ R49, R106, R114 ;  /* 0x000000726a317220 */ /* 0x000fe40000410000 */
[----:B------:R-:W-:Y:S01]  /*4920*/  FFMA.FTZ R160, -R97, R154, R160 ;  /* 0x0000009a61a07223 */ /* 0x000fe200000101a0 */
[----:B------:R-:W-:Y:S01]  /*4930*/  SHFL.IDX PT, R150, R150, RZ, 0x1f ;  /* 0x00001fff96967589 */ /* 0x000fe200000e0000 */
[----:B------:R-:W-:-:S02]  /*4940*/  FFMA.FTZ R159, R109, R114, R139 ;  /* 0x000000726d9f7223 */ /* 0x000fc4000001008b */
[----:B------:R-:W-:Y:S01]  /*4950*/  FFMA.FTZ R139, R109, R142, -R49 ;  /* 0x0000008e6d8b7223 */ /* 0x000fe20000010831 */
[----:B------:R-:W2:Y:S01]  /*4960*/  SHFL.DOWN PT, R154, R151, 0x1, 0x1f ;  /* 0x08201f00979a7f89 */ /* 0x000ea200000e0000 */
[----:B------:R-:W-:Y:S02]  /*4970*/  FADD.FTZ R49, RZ, R159 ;  /* 0x0000009fff317221 */ /* 0x000fe40000010000 */
[----:B------:R-:W-:Y:S01]  /*4980*/  FFMA.FTZ R139, R81, R58, R139 ;  /* 0x0000003a518b7223 */ /* 0x000fe2000001008b */
[----:B------:R-:W3:Y:S01]  /*4990*/  SHFL.IDX PT, R151, R151, RZ, 0x1f ;  /* 0x00001fff97977589 */ /* 0x000ee200000e0000 */
[C---:B------:R-:W-:Y:S02]  /*49a0*/  FMUL.FTZ R159, R120.reuse, R49 ;  /* 0x00000031789f7220 */ /* 0x040fe40000410000 */
[-C--:B------:R-:W-:Y:S02]  /*49b0*/  FMUL.FTZ R161, R120, R139.reuse ;  /* 0x0000008b78a17220 */ /* 0x080fe40000410000 */
[----:B------:R-:W-:-:S02]  /*49c0*/  FFMA.FTZ R159, R112, R139, -R159 ;  /* 0x0000008b709f7223 */ /* 0x000fc4000001089f */
[----:B------:R-:W-:Y:S02]  /*49d0*/  FFMA.FTZ R161, R112, R49, R161 ;  /* 0x0000003170a17223 */ /* 0x000fe400000100a1 */
[-C--:B------:R-:W-:Y:S02]  /*49e0*/  FMUL.FTZ R165, R93, R114.reuse ;  /* 0x000000725da57220 */ /* 0x080fe40000410000 */
[----:B------:R-:W-:Y:S02]  /*49f0*/  FMUL.FTZ R163, R92, R114 ;  /* 0x000000725ca37220 */ /* 0x000fe40000410000 */
[C---:B------:R-:W-:Y:S02]  /*4a00*/  FFMA.FTZ R158, R111.reuse, R159, R158 ;  /* 0x0000009f6f9e7223 */ /* 0x040fe4000001009e */
[----:B------:R-:W-:Y:S02]  /*4a10*/  FFMA.FTZ R160, -R111, R161, R160 ;  /* 0x000000a16fa07223 */ /* 0x000fe400000101a0 */
[----:B0-----:R-:W-:-:S02]  /*4a20*/  @P1 FMUL.FTZ R159, R162, R153 ;  /* 0x00000099a29f1220 */ /* 0x001fc40000410000 */
[-C--:B------:R-:W-:Y:S02]  /*4a30*/  FFMA.FTZ R164, R92, R142.reuse, -R165 ;  /* 0x0000008e5ca47223 */ /* 0x080fe400000108a5 */
[----:B------:R-:W-:Y:S02]  /*4a40*/  FFMA.FTZ R120, R93, R142, R163 ;  /* 0x0000008e5d787223 */ /* 0x000fe400000100a3 */
[-C--:B------:R-:W-:Y:S02]  /*4a50*/  @P1 FMUL.FTZ R161, R162, R155.reuse ;  /* 0x0000009ba2a11220 */ /* 0x080fe40000410000 */
[----:B-1----:R-:W-:Y:S02]  /*4a60*/  @P1 FFMA.FTZ R159, R156, R155, -R159 ;  /* 0x0000009b9c9f1223 */ /* 0x002fe4000001089f */
[C---:B------:R-:W-:Y:S02]  /*4a70*/  FMUL.FTZ R112, R97.reuse, R164 ;  /* 0x000000a461707220 */ /* 0x040fe40000410000 */
[----:B------:R-:W-:-:S02]  /*4a80*/  FFMA.FTZ R120, -R97, R120, -RZ ;  /* 0x0000007861787223 */ /* 0x000fc400000109ff */
[----:B------:R-:W-:Y:S02]  /*4a90*/  @P1 FFMA.FTZ R156, R156, R153, R161 ;  /* 0x000000999c9c1223 */ /* 0x000fe400000100a1 */
[-C--:B------:R-:W-:Y:S02]  /*4aa0*/  FMUL.FTZ R97, R93, R49.reuse ;  /* 0x000000315d617220 */ /* 0x080fe40000410000 */
[----:B------:R-:W-:Y:S02]  /*4ab0*/  FMUL.FTZ R162, R92, R49 ;  /* 0x000000315ca27220 */ /* 0x000fe40000410000 */
[----:B--2---:R-:W-:Y:S02]  /*4ac0*/  @P1 FADD.FTZ R155, R154, R159 ;  /* 0x0000009f9a9b1221 */ /* 0x004fe40000010000 */
[----:B------:R-:W-:Y:S02]  /*4ad0*/  @P1 FADD.FTZ R153, R157, R156 ;  /* 0x0000009c9d991221 */ /* 0x000fe40000010000 */
[----:B------:R-:W-:-:S02]  /*4ae0*/  FFMA.FTZ R164, R92, R139, -R97 ;  /* 0x0000008b5ca47223 */ /* 0x000fc40000010861 */
[----:B------:R-:W-:Y:S02]  /*4af0*/  FFMA.FTZ R162, R93, R139, R162 ;  /* 0x0000008b5da27223 */ /* 0x000fe400000100a2 */
[-C--:B------:R-:W-:Y:S02]  /*4b00*/  FMUL.FTZ R157, R155, -R95.reuse ;  /* 0x8000005f9b9d7220 */ /* 0x080fe40000410000 */
[----:B------:R-:W-:Y:S02]  /*4b10*/  FMUL.FTZ R95, R153, -R95 ;  /* 0x8000005f995f7220 */ /* 0x000fe40000410000 */
[C---:B------:R-:W-:Y:S02]  /*4b20*/  FMUL.FTZ R97, R111.reuse, R164 ;  /* 0x000000a46f617220 */ /* 0x040fe40000410000 */
[----:B------:R-:W-:Y:S02]  /*4b30*/  FFMA.FTZ R111, -R111, R162, -RZ ;  /* 0x000000a26f6f7223 */ /* 0x000fe400000109ff */
[----:B------:R-:W-:-:S02]  /*4b40*/  FFMA.FTZ R162, R153, R94, R157 ;  /* 0x0000005e99a27223 */ /* 0x000fc4000001009d */
[----:B------:R-:W-:Y:S02]  /*4b50*/  FFMA.FTZ R95, R155, R94, -R95 ;  /* 0x0000005e9b5f7223 */ /* 0x000fe4000001085f */
[C---:B------:R-:W-:Y:S02]  /*4b60*/  FMUL.FTZ R156, R102.reuse, R139 ;  /* 0x0000008b669c7220 */ /* 0x040fe40000410000 */
[-C--:B------:R-:W-:Y:S02]  /*4b70*/  FMUL.FTZ R154, R102, R49.reuse ;  /* 0x00000031669a7220 */ /* 0x080fe40000410000 */
[----:B------:R-:W-:Y:S02]  /*4b80*/  FADD.FTZ R94, -R115, R162 ;  /* 0x000000a2735e7221 */ /* 0x000fe40000010100 */
[----:B------:R-:W-:Y:S02]  /*4b90*/  FADD.FTZ R116, R116, R95 ;  /* 0x0000005f74747221 */ /* 0x000fe40000010000 */
[----:B------:R-:W-:-:S02]  /*4ba0*/  FFMA.FTZ R156, R105, R49, R156 ;  /* 0x00000031699c7223 */ /* 0x000fc4000001009c */
[C---:B------:R-:W-:Y:S02]  /*4bb0*/  FFMA.FTZ R154, R105.reuse, R139, -R154 ;  /* 0x0000008b699a7223 */ /* 0x040fe4000001089a */
[C---:B------:R-:W-:Y:S02]  /*4bc0*/  FMUL.FTZ R153, R102.reuse, -R94 ;  /* 0x8000005e66997220 */ /* 0x040fe40000410000 */
[----:B------:R-:W-:Y:S02]  /*4bd0*/  FMUL.FTZ R102, R102, -R116 ;  /* 0x8000007466667220 */ /* 0x000fe40000410000 */
[----:B------:R-:W-:Y:S02]  /*4be0*/  FADD.FTZ R95, RZ, R156 ;  /* 0x0000009cff5f7221 */ /* 0x000fe40000010000 */
        /* <DEDUP_REMOVED lines=13> */
[----:B------:R-:W-:-:S02]  /*4cc0*/  FMUL.FTZ R102, R93, R95 ;  /* 0x0000005f5d667220 */ /* 0x000fc40000410000 */
[C---:B------:R-:W-:Y:S02]  /*4cd0*/  FMUL.FTZ R157, R110.reuse, R105 ;  /* 0x000000696e9d7220 */ /* 0x040fe40000410000 */
[----:B------:R-:W-:Y:S02]  /*4ce0*/  FMUL.FTZ R105, R110, R51 ;  /* 0x000000336e697220 */ /* 0x000fe40000410000 */
[----:B------:R-:W-:Y:S02]  /*4cf0*/  FADD.FTZ R123, R123, R96 ;  /* 0x000000607b7b7221 */ /* 0x000fe40000010000 */
[----:B------:R-:W-:Y:S02]  /*4d00*/  FADD.FTZ R51, -R122, R109 ;  /* 0x0000006d7a337221 */ /* 0x000fe40000010100 */
[C---:B------:R-:W-:Y:S02]  /*4d10*/  FMUL.FTZ R154, R92.reuse, R95 ;  /* 0x0000005f5c9a7220 */ /* 0x040fe40000410000 */
[----:B------:R-:W-:-:S02]  /*4d20*/  FFMA.FTZ R153, R92, R115, -R102 ;  /* 0x000000735c997223 */ /* 0x000fc40000010866 */
[C---:B------:R-:W-:Y:S02]  /*4d30*/  FMUL.FTZ R92, R104.reuse, -R123 ;  /* 0x8000007b685c7220 */ /* 0x040fe40000410000 */
[-C--:B------:R-:W-:Y:S02]  /*4d40*/  FMUL.FTZ R104, R104, -R51.reuse ;  /* 0x8000003368687220 */ /* 0x080fe40000410000 */
[C---:B------:R-:W-:Y:S02]  /*4d50*/  FFMA.FTZ R92, R103.reuse, R51, R92 ;  /* 0x00000033675c7223 */ /* 0x040fe4000001005c */
[----:B------:R-:W-:Y:S02]  /*4d60*/  FFMA.FTZ R103, R103, R123, -R104 ;  /* 0x0000007b67677223 */ /* 0x000fe40000010868 */
[----:B------:R-:W-:Y:S02]  /*4d70*/  FMUL.FTZ R109, R149, R47 ;  /* 0x0000002f956d7220 */ /* 0x000fe40000410000 */
[----:B------:R-:W-:-:S02]  /*4d80*/  FADD.FTZ R92, -R131, R92 ;  /* 0x0000005c835c7221 */ /* 0x000fc40000010100 */
[----:B------:R-:W-:Y:S02]  /*4d90*/  FADD.FTZ R130, R130, R103 ;  /* 0x0000006782827221 */ /* 0x000fe40000010000 */
[-C--:B------:R-:W-:Y:S02]  /*4da0*/  FMUL.FTZ R96, R149, R46.reuse ;  /* 0x0000002e95607220 */ /* 0x080fe40000410000 */
[C---:B------:R-:W-:Y:S02]  /*4db0*/  FFMA.FTZ R46, R150.reuse, R46, -R109 ;  /* 0x0000002e962e7223 */ /* 0x040fe4000001086d */
[C---:B------:R-:W-:Y:S02]  /*4dc0*/  FMUL.FTZ R109, R107.reuse, -R92 ;  /* 0x8000005c6b6d7220 */ /* 0x040fe40000410000 */
[-C--:B------:R-:W-:Y:S02]  /*4dd0*/  FMUL.FTZ R107, R107, -R130.reuse ;  /* 0x800000826b6b7220 */ /* 0x080fe40000410000 */
[----:B------:R-:W-:Y:S01]  /*4de0*/  FFMA.FTZ R103, R150, R47, R96 ;  /* 0x0000002f96677223 */ /* 0x000fe20000010060 */
[----:B------:R-:W-:Y:S01]  /*4df0*/  P2R R96, PR, RZ, 0x1 ;  /* 0x00000001ff607803 */ /* 0x000fe20000000000 */
[----:B------:R-:W-:-:S02]  /*4e00*/  FFMA.FTZ R96, R108, R130, -R109 ;  /* 0x000000826c607223 */ /* 0x000fc4000001086d */
[----:B------:R-:W-:Y:S02]  /*4e10*/  FFMA.FTZ R108, R108, R92, R107 ;  /* 0x0000005c6c6c7223 */ /* 0x000fe4000001006b */
[----:B------:R-:W-:Y:S01]  /*4e20*/  FADD.FTZ R121, R121, R96 ;  /* 0x0000006079797221 */ /* 0x000fe20000010000 */
[----:B------:R-:W-:Y:S01]  /*4e30*/  SHF.L.U32 R96, R10, 0x4, RZ ;  /* 0x000000040a607819 */ /* 0x000fe200000006ff */
[----:B------:R-:W-:Y:S02]  /*4e40*/  FADD.FTZ R119, -R119, R108 ;  /* 0x0000006c77777221 */ /* 0x000fe40000010100 */
[----:B------:R-:W-:Y:S01]  /*4e50*/  FMUL.FTZ R47, R149, R45 ;  /* 0x0000002d952f7220 */ /* 0x000fe20000410000 */
[----:B------:R-:W-:Y:S01]  /*4e60*/  LEA.HI.SX32 R96, R96, R96, 0x1b ;  /* 0x0000006060607211 */ /* 0x000fe200078fdaff */
[C---:B------:R-:W-:Y:S02]  /*4e70*/  FMUL.FTZ R102, R82.reuse, -R119 ;  /* 0x8000007752667220 */ /* 0x040fe40000410000 */
[----:B------:R-:W-:-:S02]  /*4e80*/  FMUL.FTZ R82, R82, -R121 ;  /* 0x8000007952527220 */ /* 0x000fc40000410000 */
[-C--:B------:R-:W-:Y:S02]  /*4e90*/  FMUL.FTZ R149, R149, R44.reuse ;  /* 0x0000002c95957220 */ /* 0x080fe40000410000 */
[----:B------:R-:W-:Y:S02]  /*4ea0*/  FFMA.FTZ R44, R150, R44, -R47 ;  /* 0x0000002c962c7223 */ /* 0x000fe4000001082f */
[----:B------:R-:W-:Y:S02]  /*4eb0*/  FADD.FTZ R47, R152, R103 ;  /* 0x00000067982f7221 */ /* 0x000fe40000010000 */
[C---:B------:R-:W-:Y:S02]  /*4ec0*/  FFMA.FTZ R102, R86.reuse, R121, -R102 ;  /* 0x0000007956667223 */ /* 0x040fe40000010866 */
[----:B------:R-:W-:Y:S02]  /*4ed0*/  FFMA.FTZ R103, R86, R119, R82 ;  /* 0x0000007756677223 */ /* 0x000fe40000010052 */
[----:B------:R-:W-:-:S02]  /*4ee0*/  FADD.FTZ R129, R129, R102 ;  /* 0x0000006681817221 */ /* 0x000fc40000010000 */
[----:B------:R-:W-:Y:S02]  /*4ef0*/  FADD.FTZ R103, -R128, R103 ;  /* 0x0000006780677221 */ /* 0x000fe40000010100 */
[----:B------:R-:W-:Y:S02]  /*4f00*/  FFMA.FTZ R45, R150, R45, R149 ;  /* 0x0000002d962d7223 */ /* 0x000fe40000010095 */
[----:B---3--:R-:W-:Y:S02]  /*4f10*/  FADD.FTZ R46, R151, R46 ;  /* 0x0000002e972e7221 */ /* 0x008fe40000010000 */
[C---:B------:R-:W-:Y:S02]  /*4f20*/  FMUL.FTZ R82, R88.reuse, -R129 ;  /* 0x8000008158527220 */ /* 0x040fe40000410000 */
[-C--:B------:R-:W-:Y:S01]  /*4f30*/  FMUL.FTZ R88, R88, -R103.reuse ;  /* 0x8000006758587220 */ /* 0x080fe20000410000 */
[----:B------:R0:W-:Y:S01]  /*4f40*/  @!P0 STS.128 [R62.X16+0x21b0], R44 ;  /* 0x0021b02c3e008388 */ /* 0x0001e2000000cc00 */
[----:B------:R-:W-:-:S02]  /*4f50*/  FFMA.FTZ R82, R90, R103, R82 ;  /* 0x000000675a527223 */ /* 0x000fc40000010052 */
[----:B------:R-:W-:Y:S01]  /*4f60*/  FADD.FTZ R160, R160, -R105 ;  /* 0x80000069a0a07221 */ /* 0x000fe20000010000 */
[----:B------:R-:W-:Y:S01]  /*4f70*/  STS [R96.X4+0x450], R97 ;  /* 0x0004506160007388 */ /* 0x000fe20000004800 */
[----:B------:R-:W-:Y:S02]  /*4f80*/  FADD.FTZ R127, -R127, R82 ;  /* 0x000000527f7f7221 */ /* 0x000fe40000010100 */
[-C--:B------:R-:W-:Y:S01]  /*4f90*/  FFMA.FTZ R137, R89, -R52.reuse, R137 ;  /* 0x8000003459897223 */ /* 0x080fe20000010089 */
[----:B------:R1:W-:Y:S01]  /*4fa0*/  STS [R96.X4+0x454], R111 ;  /* 0x0004546f60007388 */ /* 0x0003e20000004800 */
[----:B------:R-:W-:Y:S02]  /*4fb0*/  FMUL.FTZ R86, R127, R52 ;  /* 0x000000347f567220 */ /* 0x000fe40000410000 */
[----:B------:R-:W-:Y:S01]  /*4fc0*/  FFMA.FTZ R136, R91, -R38, R136 ;  /* 0x800000265b887223 */ /* 0x000fe20000010088 */
[----:B------:R-:W-:Y:S01]  /*4fd0*/  STS [R96.X4+0x420], R132 ;  /* 0x0004208460007388 */ /* 0x000fe20000004800 */
[----:B------:R-:W-:-:S02]  /*4fe0*/  FFMA.FTZ R141, R80, -R53, R141 ;  /* 0x80000035508d7223 */ /* 0x000fc4000001008d */
[----:B------:R-:W-:Y:S01]  /*4ff0*/  FFMA.FTZ R155, R93, R115, R154 ;  /* 0x000000735d9b7223 */ /* 0x000fe2000001009a */
[----:B------:R-:W-:Y:S01]  /*5000*/  STS [R96.X4+0x424], R148 ;  /* 0x0004249460007388 */ /* 0x000fe20000004800 */
[----:B0-----:R-:W-:Y:S01]  /*5010*/  FFMA.FTZ R45, R90, R129, -R88 ;  /* 0x000000815a2d7223 */ /* 0x001fe20000010858 */
[----:B-1----:R-:W-:Y:S01]  /*5020*/  MOV R111, 0xffffff00 ;  /* 0xffffff00006f7802 */ /* 0x002fe20000000f00 */
[----:B------:R-:W-:Y:S01]  /*5030*/  FMUL.FTZ R44, R100, -R127 ;  /* 0x8000007f642c7220 */ /* 0x000fe20000410000 */
[----:B------:R-:W-:Y:S01]  /*5040*/  STS [R96.X4+0x428], R133 ;  /* 0x0004288560007388 */ /* 0x000fe20000004800 */
[----:B------:R-:W-:Y:S02]  /*5050*/  FADD.FTZ R126, R126, R45 ;  /* 0x0000002d7e7e7221 */ /* 0x000fe40000010000 */
[----:B------:R-:W-:Y:S01]  /*5060*/  FMUL.FTZ R88, R103, R53 ;  /* 0x0000003567587220 */ /* 0x000fe20000410000 */
[----:B------:R-:W-:Y:S01]  /*5070*/  STS [R96.X4+0x42c], R147 ;  /* 0x00042c9360007388 */ /* 0x000fe20000004800 */
[----:B------:R-:W-:-:S02]  /*5080*/  FMUL.FTZ R100, R100, -R126 ;  /* 0x8000007e64647220 */ /* 0x000fc40000410000 */
[C---:B------:R-:W-:Y:S01]  /*5090*/  FFMA.FTZ R44, R101.reuse, R126, -R44 ;  /* 0x0000007e652c7223 */ /* 0x040fe2000001082c */
[----:B------:R-:W-:Y:S01]  /*50a0*/  STS [R96.X4+0x430], R144 ;  /* 0x0004309060007388 */ /* 0x000fe20000004800 */
[----:B------:R-:W-:Y:S02]  /*50b0*/  FFMA.FTZ R105, R101, R127, R100 ;  /* 0x0000007f65697223 */ /* 0x000fe40000010064 */
[----:B------:R-:W-:Y:S01]  /*50c0*/  FADD.FTZ R125, R125, R44 ;  /* 0x0000002c7d7d7221 */ /* 0x000fe20000010000 */
[----:B------:R-:W-:Y:S01]  /*50d0*/  STS [R96.X4+0x434], R146 ;  /* 0x0004349260007388 */ /* 0x000fe20000004800 */
[----:B------:R-:W-:Y:S02]  /*50e0*/  FADD.FTZ R105, -R124, R105 ;  /* 0x000000697c697221 */ /* 0x000fe40000010100 */
        /* <DEDUP_REMOVED lines=17> */
[----:B------:R-:W-:Y:S02]  /*5200*/  FMUL.FTZ R86, R129, R53 ;  /* 0x0000003581567220 */ /* 0x000fe40000410000 */
[----:B------:R-:W-:Y:S02]  /*5210*/  FADD.FTZ R44, RZ, R44 ;  /* 0x0000002cff2c7221 */ /* 0x000fe40000010000 */
[----:B------:R-:W-:-:S02]  /*5220*/  FMUL.FTZ R90, R113, R88 ;  /* 0x00000058715a7220 */ /* 0x000fc40000410000 */
[-C--:B------:R-:W-:Y:S02]  /*5230*/  FMUL.FTZ R97, R113, R86.reuse ;  /* 0x0000005671617220 */ /* 0x080fe40000410000 */
[----:B------:R-:W-:Y:S02]  /*5240*/  FADD.FTZ R44, R44, R45 ;  /* 0x0000002d2c2c7221 */ /* 0x000fe40000010000 */
[C---:B------:R-:W-:Y:S02]  /*5250*/  FFMA.FTZ R45, R141.reuse, R86, R90 ;  /* 0x000000568d2d7223 */ /* 0x040fe4000001005a */
[----:B------:R-:W-:Y:S02]  /*5260*/  FFMA.FTZ R109, R141, R88, -R97 ;  /* 0x000000588d6d7223 */ /* 0x000fe40000010861 */
[----:B------:R-:W-:Y:S02]  /*5270*/  FADD.FTZ R46, RZ, R46 ;  /* 0x0000002eff2e7221 */ /* 0x000fe40000010000 */
[----:B------:R-:W-:-:S02]  /*5280*/  FMUL.FTZ R97, R121, R54 ;  /* 0x0000003679617220 */ /* 0x000fc40000410000 */
[----:B------:R-:W-:Y:S02]  /*5290*/  FMUL.FTZ R93, R110, R153 ;  /* 0x000000996e5d7220 */ /* 0x000fe40000410000 */
[----:B------:R-:W-:Y:S02]  /*52a0*/  FADD.FTZ R44, R44, R45 ;  /* 0x0000002d2c2c7221 */ /* 0x000fe40000010000 */
[-C--:B------:R-:W-:Y:S01]  /*52b0*/  FMUL.FTZ R45, R119, R54.reuse ;  /* 0x00000036772d7220 */ /* 0x080fe20000410000 */
[----:B------:R0:W-:Y:S01]  /*52c0*/  STS [R96.X4+0x458], R93 ;  /* 0x0004585d60007388 */ /* 0x0001e20000004800 */
[----:B------:R-:W-:Y:S02]  /*52d0*/  FADD.FTZ R46, R46, R47 ;  /* 0x0000002f2e2e7221 */ /* 0x000fe40000010000 */
[----:B------:R-:W-:Y:S02]  /*52e0*/  FFMA.FTZ R138, R87, -R54, R138 ;  /* 0x80000036578a7223 */ /* 0x000fe4000001008a */
[----:B------:R-:W-:-:S02]  /*52f0*/  FMUL.FTZ R107, R130, R55 ;  /* 0x00000037826b7220 */ /* 0x000fc40000410000 */
[C---:B------:R-:W-:Y:S02]  /*5300*/  FMUL.FTZ R88, R50.reuse, R97 ;  /* 0x0000006132587220 */ /* 0x040fe40000410000 */
[----:B------:R-:W-:Y:S02]  /*5310*/  FMUL.FTZ R47, R50, R45 ;  /* 0x0000002d322f7220 */ /* 0x000fe40000410000 */
[-C--:B------:R-:W-:Y:S02]  /*5320*/  FFMA.FTZ R140, R70, -R55.reuse, R140 ;  /* 0x80000037468c7223 */ /* 0x080fe4000001008c */
[----:B0-----:R-:W-:Y:S02]  /*5330*/  FMUL.FTZ R93, R92, R55 ;  /* 0x000000375c5d7220 */ /* 0x001fe40000410000 */
[----:B------:R-:W-:Y:S02]  /*5340*/  FMUL.FTZ R90, R98, R107 ;  /* 0x0000006b625a7220 */ /* 0x000fe40000410000 */
[----:B------:R-:W-:-:S02]  /*5350*/  FFMA.FTZ R45, R138, R45, -R88 ;  /* 0x0000002d8a2d7223 */ /* 0x000fc40000010858 */
[----:B------:R-:W-:Y:S02]  /*5360*/  FADD.FTZ R46, R46, R109 ;  /* 0x0000006d2e2e7221 */ /* 0x000fe40000010000 */
[----:B------:R-:W-:Y:S02]  /*5370*/  FFMA.FTZ R47, R138, R97, R47 ;  /* 0x000000618a2f7223 */ /* 0x000fe4000001002f */
[----:B------:R-:W-:Y:S02]  /*5380*/  FFMA.FTZ R90, R140, R93, -R90 ;  /* 0x0000005d8c5a7223 */ /* 0x000fe4000001085a */
[----:B------:R-:W-:Y:S02]  /*5390*/  FADD.FTZ R45, R46, R45 ;  /* 0x0000002d2e2d7221 */ /* 0x000fe40000010000 */
[----:B------:R-:W-:Y:S02]  /*53a0*/  FMUL.FTZ R88, R123, R56 ;  /* 0x000000387b587220 */ /* 0x000fe40000410000 */
[----:B------:R-:W-:-:S02]  /*53b0*/  FFMA.FTZ R110, -R110, R155, -RZ ;  /* 0x0000009b6e6e7223 */ /* 0x000fc400000109ff */
[----:B------:R-:W-:Y:S02]  /*53c0*/  FADD.FTZ R44, R44, R47 ;  /* 0x0000002f2c2c7221 */ /* 0x000fe40000010000 */
[----:B------:R-:W-:Y:S01]  /*53d0*/  FMUL.FTZ R47, R98, R93 ;  /* 0x0000005d622f7220 */ /* 0x000fe20000410000 */
[----:B------:R0:W-:Y:S01]  /*53e0*/  STS [R96.X4+0x45c], R110 ;  /* 0x00045c6e60007388 */ /* 0x0001e20000004800 */
[----:B------:R-:W-:Y:S02]  /*53f0*/  FADD.FTZ R45, R45, R90 ;  /* 0x0000005a2d2d7221 */ /* 0x000fe40000010000 */
[-C--:B------:R-:W-:Y:S02]  /*5400*/  FFMA.FTZ R93, R83, -R56.reuse, R142 ;  /* 0x80000038535d7223 */ /* 0x080fe4000001008e */
[----:B------:R-:W-:Y:S02]  /*5410*/  FMUL.FTZ R46, R51, R56 ;  /* 0x00000038332e7220 */ /* 0x000fe40000410000 */
[----:B------:R-:W-:-:S02]  /*5420*/  FMUL.FTZ R100, R114, R88 ;  /* 0x0000005872647220 */ /* 0x000fc40000410000 */
[----:B------:R-:W-:Y:S02]  /*5430*/  FMUL.FTZ R90, R118, R58 ;  /* 0x0000003a765a7220 */ /* 0x000fe40000410000 */
[----:B------:R-:W-:Y:S02]  /*5440*/  FFMA.FTZ R47, R140, R107, R47 ;  /* 0x0000006b8c2f7223 */ /* 0x000fe4000001002f */
[----:B------:R-:W-:Y:S02]  /*5450*/  FFMA.FTZ R100, R93, R46, -R100 ;  /* 0x0000002e5d647223 */ /* 0x000fe40000010864 */
[-C--:B------:R-:W-:Y:S02]  /*5460*/  FMUL.FTZ R102, R117, R58.reuse ;  /* 0x0000003a75667220 */ /* 0x080fe40000410000 */
[----:B------:R-:W-:Y:S02]  /*5470*/  FFMA.FTZ R139, R81, -R58, R139 ;  /* 0x8000003a518b7223 */ /* 0x000fe4000001008b */
[----:B0-----:R-:W-:-:S02]  /*5480*/  FMUL.FTZ R96, R49, R90 ;  /* 0x0000005a31607220 */ /* 0x001fc40000410000 */
[----:B------:R-:W-:Y:S02]  /*5490*/  IMAD R111, R66, R111, c[0x0][0x168] ;  /* 0x00005a00426f7624 */ /* 0x000fe400078e026f */
[----:B------:R-:W-:Y:S02]  /*54a0*/  FMUL.FTZ R46, R114, R46 ;  /* 0x0000002e722e7220 */ /* 0x000fe40000410000 */
[----:B------:R-:W-:Y:S02]  /*54b0*/  FADD.FTZ R44, R44, R47 ;  /* 0x0000002f2c2c7221 */ /* 0x000fe40000010000 */
[----:B------:R-:W-:Y:S01]  /*54c0*/  FFMA.FTZ R109, R139, R102, -R96 ;  /* 0x000000668b6d7223 */ /* 0x000fe20000010860 */
[----:B------:R-:W-:Y:S01]  /*54d0*/  LEA R96, R111, -R10, 0x1 ;  /* 0x8000000a6f607211 */ /* 0x000fe200078e08ff */
[----:B------:R-:W-:Y:S02]  /*54e0*/  FFMA.FTZ R47, R93, R88, R46 ;  /* 0x000000585d2f7223 */ /* 0x000fe4000001002e */
[----:B------:R-:W-:Y:S01]  /*54f0*/  FMUL.FTZ R46, R49, R102 ;  /* 0x00000066312e7220 */ /* 0x000fe20000410000 */
[----:B------:R-:W-:Y:S01]  /*5500*/  BAR.SYNC.DEFER_BLOCKING 0x0 ;  /* 0x0000000000007b1d */ /* 0x000fe20000010000 */
[----:B------:R-:W-:Y:S01]  /*5510*/  FADD.FTZ R44, R44, R47 ;  /* 0x0000002f2c2c7221 */ /* 0x000fe20000010000 */
[----:B------:R-:W-:Y:S01]  /*5520*/  ISETP.GE.AND P0, PT, R96, 0x1, PT ;  /* 0x000000016000780c */ /* 0x000fe20003f06270 */
[----:B------:R-:W-:Y:S01]  /*5530*/  FADD.FTZ R100, R45, R100 ;  /* 0x000000642d647221 */ /* 0x000fe20000010000 */
[----:B------:R-:W-:Y:S01]  /*5540*/  SHF.L.U32 R45, R66, 0x9, RZ ;  /* 0x00000009422d7819 */ /* 0x000fe200000006ff */
[----:B------:R-:W-:-:S02]  /*5550*/  FFMA.FTZ R47, R139, R90, R46 ;  /* 0x0000005a8b2f7223 */ /* 0x000fc4000001002e */
[-C--:B------:R-:W-:Y:S02]  /*5560*/  FMUL.FTZ R66, R116, R59.reuse ;  /* 0x0000003b74427220 */ /* 0x080fe40000410000 */
[----:B------:R-:W-:Y:S01]  /*5570*/  FADD.FTZ R104, R44, R47 ;  /* 0x0000002f2c687221 */ /* 0x000fe20000010000 */
[C---:B------:R-:W-:Y:S01]  /*5580*/  IADD3 R44, P1, R45.reuse, R10, RZ ;  /* 0x0000000a2d2c7210 */ /* 0x040fe20007f3e0ff */
[-C--:B------:R-:W-:Y:S02]  /*5590*/  FMUL.FTZ R46, R94, R59.reuse ;  /* 0x0000003b5e2e7220 */ /* 0x080fe40000410000 */
[----:B------:R-:W-:Y:S01]  /*55a0*/  FFMA.FTZ R115, R68, -R59, R115 ;  /* 0x8000003b44737223 */ /* 0x000fe20000010073 */
[----:B------:R-:W-:Y:S01]  /*55b0*/  LEA.HI.X.SX32 R45, R45, RZ, 0x1, P1 ;  /* 0x000000ff2d2d7211 */ /* 0x000fe200008f0eff */
[----:B------:R-:W-:Y:S01]  /*55c0*/  FMUL.FTZ R47, R95, R66 ;  /* 0x000000425f2f7220 */ /* 0x000fe20000410000 */
[----:B------:R-:W-:Y:S01]  /*55d0*/  ISETP.GE.AND P1, PT, R96, 0x21, PT ;  /* 0x000000216000780c */ /* 0x000fe20003f26270 */
[----:B------:R-:W-:Y:S01]  /*55e0*/  FADD.FTZ R106, R100, R109 ;  /* 0x0000006d646a7221 */ /* 0x000fe20000010000 */
[----:B------:R-:W-:Y:S01]  /*55f0*/  IADD3 R109, R10, 0x20, RZ ;  /* 0x000000200a6d7810 */ /* 0x000fe20007ffe0ff */
[----:B------:R-:W-:-:S02]  /*5600*/  FFMA.FTZ R145, R115, R46, -R47 ;  /* 0x0000002e73917223 */ /* 0x000fc4000001082f */
[----:B------:R-:W-:Y:S02]  /*5610*/  FMUL.FTZ R46, R95, R46 ;  /* 0x0000002e5f2e7220 */ /* 0x000fe40000410000 */
[----:B------:R-:W-:Y:S02]  /*5620*/  FADD.FTZ R158, R158, R157 ;  /* 0x0000009d9e9e7221 */ /* 0x000fe40000010000 */
[----:B------:R-:W-:Y:S01]  /*5630*/  FFMA.FTZ R143, R115, R66, R46 ;  /* 0x00000042738f7223 */ /* 0x000fe2000001002e */
[----:B------:R-:W-:Y:S05]  /*5640*/  @!P0 BRA `(.L_x_12366) ;  /* 0x0000016000008947 */ /* 0x000fea0003800000 */
[----:B------:R-:W-:Y:S01]  /*5650*/  LEA.HI.SX32 R100, R10, R10, 0x1b ;  /* 0x0000000a0a647211 */ /* 0x000fe200078fdaff */
[----:B------:R-:W-:Y:S01]  /*5660*/  IMAD R131, R13, c[0x0][0x2c0], RZ ;  /* 0x0000b0000d837a24 */ /* 0x000fe200078e02ff */
[----:B------:R-:W-:Y:S01]  /*5670*/  ULDC.64 UR4, c[0x0][0x2b8] ;  /* 0x0000ae0000047ab9 */ /* 0x000fe20000000a00 */
[C---:B------:R-:W-:Y:S01]  /*5680*/  IMAD.WIDE.U32 R46, R14.reuse, c[0x0][0x2c0], RZ ;  /* 0x0000b0000e2e7a25 */ /* 0x040fe200078e00ff */
[----:B------:R-:W-:Y:S01]  /*5690*/  USHF.R.U32.HI UR8, URZ, 0x1, UR5 ;  /* 0x000000013f087899 */ /* 0x000fe20008011605 */
[----:B------:R-:W0:Y:S01]  /*56a0*/  LDS R111, [R100.X4+0x420] ;  /* 0x00042000646f7984 */ /* 0x000e220000004800 */
[----:B------:R-:W-:Y:S01]  /*56b0*/  USHF.R.U64 UR4, UR4, 0x1, UR5 ;  /* 0x0000000104047899 */ /* 0x000fe20008001205 */
[----:B------:R-:W-:-:S02]  /*56c0*/  IMAD R131, R14, c[0x0][0x2c4], R131 ;  /* 0x0000b1000e837a24 */ /* 0x000fc400078e0283 */
[----:B------:R-:W-:-:S03]  /*56d0*/  IMAD.WIDE.U32 R44, R62, c[0x0][0x2d0], R44 ;  /* 0x0000b4003e2c7a25 */ /* 0x000fc600078e002c */
[----:B------:R-:W-:Y:S01]  /*56e0*/  IADD3 R47, R47, R131, RZ ;  /* 0x000000832f2f7210 */ /* 0x000fe20007ffe0ff */
[----:B------:R-:W-:Y:S02]  /*56f0*/  IMAD R102, R16, UR8, RZ ;  /* 0x0000000810667c24 */ /* 0x000fe4000f8e02ff */
[----:B------:R-:W-:Y:S02]  /*5700*/  IMAD R131, R64, c[0x0][0x2d0], RZ ;  /* 0x0000b40040837a24 */ /* 0x000fe400078e02ff */
[----:B------:R-:W-:Y:S02]  /*5710*/  IMAD R135, R15, UR4, R102 ;  /* 0x000000040f877c24 */ /* 0x000fe4000f8e0266 */
[----:B------:R-:W-:-:S04]  /*5720*/  IMAD.WIDE.U32 R46, R16, UR4, R46 ;  /* 0x00000004102e7c25 */ /* 0x000fc8000f8e002e */
[----:B------:R-:W-:Y:S01]  /*5730*/  IMAD R133, R62, c[0x0][0x2d4], R131 ;  /* 0x0000b5003e857a24 */ /* 0x000fe200078e0283 */
[----:B------:R-:W-:Y:S02]  /*5740*/  IADD3 R131, R47, R135, RZ ;  /* 0x000000872f837210 */ /* 0x000fe40007ffe0ff */
[C---:B------:R-:W-:Y:S02]  /*5750*/  LEA R47, P0, R46.reuse, c[0x0][0x320], 0x3 ;  /* 0x0000c8002e2f7a11 */ /* 0x040fe400078018ff */
[----:B------:R-:W-:Y:S02]  /*5760*/  IADD3 R133, R45, R133, RZ ;  /* 0x000000852d857210 */ /* 0x000fe40007ffe0ff */
[----:B------:R-:W-:Y:S02]  /*5770*/  LEA.HI.X R45, R46, c[0x0][0x324], R131, 0x3, P0 ;  /* 0x0000c9002e2d7a11 */ /* 0x000fe400000f1c83 */
[----:B------:R-:W-:-:S04]  /*5780*/  LEA R46, P0, R44, R47, 0x2 ;  /* 0x0000002f2c2e7211 */ /* 0x000fc800078010ff */
[----:B------:R-:W-:-:S05]  /*5790*/  LEA.HI.X R47, R44, R45, R133, 0x2, P0 ;  /* 0x0000002d2c2f7211 */ /* 0x000fca00000f1485 */
[----:B0-----:R0:W-:Y:S04]  /*57a0*/  RED.E.ADD.F32.FTZ.RN.STRONG.GPU [R46.64], R111 ;  /* 0x0000006f2e00798e */ /* 0x0011e8000c10e786 */
.L_x_12366:
[----:B------:R-:W-:Y:S05]  /*57b0*/  BSYNC B0 ;  /* 0x0000000000007941 */ /* 0x000fea0003800000 */
.L_x_12365:
        /* <DEDUP_REMOVED lines=9> */
.L_x_12368:
[----:B------:R-:W-:Y:S05]  /*5850*/  BSYNC B0 ;  /* 0x0000000000007941 */ /* 0x000fea0003800000 */
.L_x_12367:
        /* <DEDUP_REMOVED lines=14> */
.L_x_12370:
[----:B------:R-:W-:Y:S05]  /*5940*/  BSYNC B0 ;  /* 0x0000000000007941 */ /* 0x000fea0003800000 */
.L_x_12369:
[----:B------:R-:W1:Y:S01]  /*5950*/  LDS R47, [R47.X4+0x5a0] ;  /* 0x0005a0002f2f7984 */ /* 0x000e620000004800 */
[----:B------:R-:W-:Y:S01]  /*5960*/  BSSY B0, `(.L_x_12371) ;  /* 0x0000005000007945 */ /* 0x000fe20003800000 */
[----:B0-----:R-:W-:Y:S02]  /*5970*/  IADD3 R45, R10, 0xa0, RZ ;  /* 0x000000a00a2d7810 */ /* 0x001fe40007ffe0ff */
[----:B------:R-:W-:Y:S01]  /*5980*/  LEA.HI.SX32 R109, R109, R10, 0x1b ;  /* 0x0000000a6d6d7211 */ /* 0x000fe200078fdaff */
[----:B------:R-:W-:Y:S05]  /*5990*/  @!P0 BRA `(.L_x_12372) ;  /* 0x0000001000008947 */ /* 0x000fea0003800000 */
[----:B-1----:R0:W-:Y:S02]  /*59a0*/  RED.E.ADD.F32.FTZ.RN.STRONG.GPU [R166.64+-0x680], R47 ;  /* 0xfff9802fa600798e */ /* 0x0021e4000c10e786 */
.L_x_12372:
[----:B------:R-:W-:Y:S05]  /*59b0*/  BSYNC B0 ;  /* 0x0000000000007941 */ /* 0x000fea0003800000 */
.L_x_12371:
[----:B------:R-:W2:Y:S01]  /*59c0*/  LDS R109, [R109.X4+0x620] ;  /* 0x000620006d6d7984 */ /* 0x000ea20000004800 */
[----:B------:R-:W-:Y:S01]  /*59d0*/  BSSY B0, `(.L_x_12373) ;  /* 0x0000005000007945 */ /* 0x000fe20003800000 */
[----:B01----:R-:W-:Y:S02]  /*59e0*/  IADD3 R47, R10, 0xc0, RZ ;  /* 0x000000c00a2f7810 */ /* 0x003fe40007ffe0ff */
[----:B------:R-:W-:Y:S01]  /*59f0*/  LEA.HI.SX32 R45, R45, R10, 0x1b ;  /* 0x0000000a2d2d7211 */ /* 0x000fe200078fdaff */
[----:B------:R-:W-:Y:S05]  /*5a00*/  @!P1 BRA `(.L_x_12374) ;  /* 0x0000001000009947 */ /* 0x000fea0003800000 */
[----:B--2---:R0:W-:Y:S02]  /*5a10*/  RED.E.ADD.F32.FTZ.RN.STRONG.GPU [R166.64+-0x600], R109 ;  /* 0xfffa006da600798e */ /* 0x0041e4000c10e786 */
.L_x_12374:
[----:B------:R-:W-:Y:S05]  /*5a20*/  BSYNC B0 ;  /* 0x0000000000007941 */ /* 0x000fea0003800000 */
.L_x_12373:
[----:B------:R-:W1:Y:S01]  /*5a30*/  LDS R45, [R45.X4+0x6a0] ;  /* 0x0006a0002d2d7984 */ /* 0x000e620000004800 */
[----:B------:R-:W-:Y:S01]  /*5a40*/  BSSY B0, `(.L_x_12375) ;  /* 0x0000005000007945 */ /* 0x000fe20003800000 */
[----:B0-2---:R-:W-:-:S02]  /*5a50*/  IADD3 R109, R10, 0xe0, RZ ;  /* 0x000000e00a6d7810 */ /* 0x005fc40007ffe0ff */
[----:B------:R-:W-:Y:S01]  /*5a60*/  LEA.HI.SX32 R47, R47, R10, 0x1b ;  /* 0x0000000a2f2f7211 */ /* 0x000fe200078fdaff */
[----:B------:R-:W-:Y:S05]  /*5a70*/  @!P2 BRA `(.L_x_12376) ;  /* 0x000000100000a947 */ /* 0x000fea0003800000 */
[----:B-1----:R0:W-:Y:S02]  /*5a80*/  RED.E.ADD.F32.FTZ.RN.STRONG.GPU [R166.64+-0x580], R45 ;  /* 0xfffa802da600798e */ /* 0x0021e4000c10e786 */
.L_x_12376:
[----:B------:R-:W-:Y:S05]  /*5a90*/  BSYNC B0 ;  /* 0x0000000000007941 */ /* 0x000fea0003800000 */
.L_x_12375:
[----:B------:R-:W2:Y:S01]  /*5aa0*/  LDS R47, [R47.X4+0x720] ;  /* 0x000720002f2f7984 */ /* 0x000ea20000004800 */
[----:B------:R-:W-:Y:S01]  /*5ab0*/  BSSY B0, `(.L_x_12377) ;  /* 0x0000005000007945 */ /* 0x000fe20003800000 */
[----:B01----:R-:W-:Y:S02]  /*5ac0*/  IADD3 R45, R10, 0x100, RZ ;  /* 0x000001000a2d7810 */ /* 0x003fe40007ffe0ff */
[----:B------:R-:W-:Y:S01]  /*5ad0*/  LEA.HI.SX32 R109, R109, R10, 0x1b ;  /* 0x0000000a6d6d7211 */ /* 0x000fe200078fdaff */
[----:B------:R-:W-:Y:S05]  /*5ae0*/  @!P3 BRA `(.L_x_12378) ;  /* 0x000000100000b947 */ /* 0x000fea0003800000 */
[----:B--2---:R0:W-:Y:S02]  /*5af0*/  RED.E.ADD.F32.FTZ.RN.STRONG.GPU [R166.64+-0x500], R47 ;  /* 0xfffb002fa600798e */ /* 0x0041e4000c10e786 */
.L_x_12378:
[----:B------:R-:W-:Y:S05]  /*5b00*/  BSYNC B0 ;  /* 0x0000000000007941 */ /* 0x000fea0003800000 */
.L_x_12377:
[----:B------:R-:W1:Y:S01]  /*5b10*/  LDS R109, [R109.X4+0x7a0] ;  /* 0x0007a0006d6d7984 */ /* 0x000e620000004800 */
[----:B------:R-:W-:Y:S01]  /*5b20*/  BSSY B0, `(.L_x_12379) ;  /* 0x0000004000007945 */ /* 0x000fe20003800000 */
[----:B------:R-:W-:Y:S01]  /*5b30*/  LEA.HI.SX32 R45, R45, R10, 0x1b ;  /* 0x0000000a2d2d7211 */ /* 0x000fe200078fdaff */
[----:B------:R-:W-:Y:S05]  /*5b40*/  @!P4 BRA `(.L_x_12380) ;  /* 0x000000100000c947 */ /* 0x000fea0003800000 */
[----:B-1----:R1:W-:Y:S02]  /*5b50*/  RED.E.ADD.F32.FTZ.RN.STRONG.GPU [R166.64+-0x480], R109 ;  /* 0xfffb806da600798e */ /* 0x0023e4000c10e786 */
.L_x_12380:
[----:B------:R-:W-:Y:S05]  /*5b60*/  BSYNC B0 ;  /* 0x0000000000007941 */ /* 0x000fea0003800000 */
.L_x_12379:
[----:B------:R-:W3:Y:S01]  /*5b70*/  LDS R45, [R45.X4+0x820] ;  /* 0x000820002d2d7984 */ /* 0x000ee20000004800 */
[----:B------:R-:W-:Y:S01]  /*5b80*/  BSSY B0, `(.L_x_12381) ;  /* 0x0000005000007945 */ /* 0x000fe20003800000 */
[----:B0-2---:R-:W-:-:S02]  /*5b90*/  IADD3 R47, R10, 0x120, RZ ;  /* 0x000001200a2f7810 */ /* 0x005fc40007ffe0ff */
[----:B-1----:R-:W-:Y:S01]  /*5ba0*/  IADD3 R109, R10, 0x140, RZ ;  /* 0x000001400a6d7810 */ /* 0x002fe20007ffe0ff */
[----:B------:R-:W-:Y:S05]  /*5bb0*/  @!P5 BRA `(.L_x_12382) ;  /* 0x000000100000d947 */ /* 0x000fea0003800000 */
[----:B---3--:R0:W-:Y:S02]  /*5bc0*/  RED.E.ADD.F32.FTZ.RN.STRONG.GPU [R166.64+-0x400], R45 ;  /* 0xfffc002da600798e */ /* 0x0081e4000c10e786 */
.L_x_12382:
[----:B------:R-:W-:Y:S05]  /*5bd0*/  BSYNC B0 ;  /* 0x0000000000007941 */ /* 0x000fea0003800000 */
.L_x_12381:
        /* <DEDUP_REMOVED lines=14> */
.L_x_12384:
[----:B------:R-:W-:Y:S05]  /*5cc0*/  BSYNC B0 ;  /* 0x0000000000007941 */ /* 0x000fea0003800000 */
.L_x_12383:
[----:B------:R-:W1:Y:S01]  /*5cd0*/  LDS R109, [R109.X4+0x920] ;  /* 0x000920006d6d7984 */ /* 0x000e620000004800 */
[----:B------:R-:W-:Y:S01]  /*5ce0*/  BSSY B0, `(.L_x_12385) ;  /* 0x0000005000007945 */ /* 0x000fe20003800000 */
[----:B0-----:R-:W-:-:S02]  /*5cf0*/  IADD3 R47, R10, 0x180, RZ ;  /* 0x000001800a2f7810 */ /* 0x001fc40007ffe0ff */
[----:B------:R-:W-:Y:S01]  /*5d00*/  LEA.HI.SX32 R45, R45, R10, 0x1b ;  /* 0x0000000a2d2d7211 */ /* 0x000fe200078fdaff */
[----:B------:R-:W-:Y:S05]  /*5d10*/  @!P0 BRA `(.L_x_12386) ;  /* 0x0000001000008947 */ /* 0x000fea0003800000 */
[----:B-1----:R0:W-:Y:S02]  /*5d20*/  RED.E.ADD.F32.FTZ.RN.STRONG.GPU [R166.64+-0x300], R109 ;  /* 0xfffd006da600798e */ /* 0x0021e4000c10e786 */
.L_x_12386:
[----:B------:R-:W-:Y:S05]  /*5d30*/  BSYNC B0 ;  /* 0x0000000000007941 */ /* 0x000fea0003800000 */
.L_x_12385:
[----:B------:R-:W2:Y:S01]  /*5d40*/  LDS R45, [R45.X4+0x9a0] ;  /* 0x0009a0002d2d7984 */ /* 0x000ea20000004800 */
[----:B------:R-:W-:Y:S01]  /*5d50*/  BSSY B0, `(.L_x_12387) ;  /* 0x0000005000007945 */ /* 0x000fe20003800000 */
[----:B01----:R-:W-:Y:S02]  /*5d60*/  IADD3 R109, R10, 0x1a0, RZ ;  /* 0x000001a00a6d7810 */ /* 0x003fe40007ffe0ff */
[----:B------:R-:W-:Y:S01]  /*5d70*/  LEA.HI.SX32 R47, R47, R10, 0x1b ;  /* 0x0000000a2f2f7211 */ /* 0x000fe200078fdaff */
[----:B------:R-:W-:Y:S05]  /*5d80*/  @!P1 BRA `(.L_x_12388) ;  /* 0x0000001000009947 */ /* 0x000fea0003800000 */
[----:B--2---:R0:W-:Y:S02]  /*5d90*/  RED.E.ADD.F32.FTZ.RN.STRONG.GPU [R166.64+-0x280], R45 ;  /* 0xfffd802da600798e */ /* 0x0041e4000c10e786 */
.L_x_12388:
[----:B------:R-:W-:Y:S05]  /*5da0*/  BSYNC B0 ;  /* 0x0000000000007941 */ /* 0x000fea0003800000 */
.L_x_12387:
[----:B------:R-:W1:Y:S01]  /*5db0*/  LDS R47, [R47.X4+0xa20] ;  /* 0x000a20002f2f7984 */ /* 0x000e620000004800 */
[----:B------:R-:W-:Y:S01]  /*5dc0*/  BSSY B0, `(.L_x_12389) ;  /* 0x0000005000007945 */ /* 0x000fe20003800000 */
[----:B0-2---:R-:W-:Y:S02]  /*5dd0*/  IADD3 R45, R10, 0x1c0, RZ ;  /* 0x000001c00a2d7810 */ /* 0x005fe40007ffe0ff */
[----:B------:R-:W-:Y:S01]  /*5de0*/  LEA.HI.SX32 R109, R109, R10, 0x1b ;  /* 0x0000000a6d6d7211 */ /* 0x000fe200078fdaff */
[----:B------:R-:W-:Y:S05]  /*5df0*/  @!P2 BRA `(.L_x_12390) ;  /* 0x000000100000a947 */ /* 0x000fea0003800000 */
[----:B-1----:R0:W-:Y:S02]  /*5e00*/  RED.E.ADD.F32.FTZ.RN.STRONG.GPU [R166.64+-0x200], R47 ;  /* 0xfffe002fa600798e */ /* 0x0021e4000c10e786 */
.L_x_12390:
[----:B------:R-:W-:Y:S05]  /*5e10*/  BSYNC B0 ;  /* 0x0000000000007941 */ /* 0x000fea0003800000 */
.L_x_12389:
[----:B------:R-:W2:Y:S01]  /*5e20*/  LDS R109, [R109.X4+0xaa0] ;  /* 0x000aa0006d6d7984 */ /* 0x000ea20000004800 */
[----:B------:R-:W-:Y:S01]  /*5e30*/  BSSY B0, `(.L_x_12391) ;  /* 0x0000005000007945 */ /* 0x000fe20003800000 */
[----:B01----:R-:W-:-:S02]  /*5e40*/  IADD3 R47, R10, 0x1e0, RZ ;  /* 0x000001e00a2f7810 */ /* 0x003fc40007ffe0ff */
[----:B------:R-:W-:Y:S01]  /*5e50*/  LEA.HI.SX32 R45, R45, R10, 0x1b ;  /* 0x0000000a2d2d7211 */ /* 0x000fe200078fdaff */
[----:B------:R-:W-:Y:S05]  /*5e60*/  @!P3 BRA `(.L_x_12392) ;  /* 0x000000100000b947 */ /* 0x000fea0003800000 */
[----:B--2---:R0:W-:Y:S02]  /*5e70*/  RED.E.ADD.F32.FTZ.RN.STRONG.GPU [R166.64+-0x180], R109 ;  /* 0xfffe806da600798e */ /* 0x0041e4000c10e786 */
.L_x_12392:
[----:B------:R-:W-:Y:S05]  /*5e80*/  BSYNC B0 ;  /* 0x0000000000007941 */ /* 0x000fea0003800000 */
.L_x_12391:
[----:B------:R-:W1:Y:S01]  /*5e90*/  LDS R45, [R45.X4+0xb20] ;  /* 0x000b20002d2d7984 */ /* 0x000e620000004800 */
[----:B------:R-:W-:Y:S01]  /*5ea0*/  BSSY B0, `(.L_x_12393) ;  /* 0x0000004000007945 */ /* 0x000fe20003800000 */
[----:B------:R-:W-:Y:S01]  /*5eb0*/  LEA.HI.SX32 R47, R47, R10, 0x1b ;  /* 0x0000000a2f2f7211 */ /* 0x000fe200078fdaff */
[----:B------:R-:W-:Y:S05]  /*5ec0*/  @!P4 BRA `(.L_x_12394) ;  /* 0x000000100000c947 */ /* 0x000fea0003800000 */
[----:B-1----:R1:W-:Y:S02]  /*5ed0*/  RED.E.ADD.F32.FTZ.RN.STRONG.GPU [R166.64+-0x100], R45 ;  /* 0xffff002da600798e */ /* 0x0023e4000c10e786 */
.L_x_12394:
[----:B------:R-:W-:Y:S05]  /*5ee0*/  BSYNC B0 ;  /* 0x0000000000007941 */ /* 0x000fea0003800000 */
.L_x_12393:
[----:B------:R-:W3:Y:S01]  /*5ef0*/  LDS R47, [R47.X4+0xba0] ;  /* 0x000ba0002f2f7984 */ /* 0x000ee20000004800 */
[----:B------:R-:W-:Y:S01]  /*5f00*/  BSSY B0, `(.L_x_12395) ;  /* 0x0000003000007945 */ /* 0x000fe20003800000 */
[----:B------:R-:W-:Y:S05]  /*5f10*/  @!P5 BRA `(.L_x_12396) ;  /* 0x000000100000d947 */ /* 0x000fea0003800000 */
[----:B---3--:R3:W-:Y:S02]  /*5f20*/  RED.E.ADD.F32.FTZ.RN.STRONG.GPU [R166.64+-0x80], R47 ;  /* 0xffff802fa600798e */ /* 0x0087e4000c10e786 */
.L_x_12396:
[----:B------:R-:W-:Y:S05]  /*5f30*/  BSYNC B0 ;  /* 0x0000000000007941 */ /* 0x000fea0003800000 */
.L_x_12395:
[----:B------:R-:W4:Y:S01]  /*5f40*/  SHFL.DOWN PT, R96, R100, 0x1, 0x1f ;  /* 0x08201f0064607f89 */ /* 0x000f2200000e0000 */
[C---:B------:R-:W-:Y:S01]  /*5f50*/  ISETP.GT.AND P0, PT, R9.reuse, 0x1e, PT ;  /* 0x0000001e0900780c */ /* 0x040fe20003f04270 */
[----:B------:R-:W-:Y:S01]  /*5f60*/  FADD.FTZ R21, R66, R21 ;  /* 0x0000001542157221 */ /* 0x000fe20000010000 */
[----:B-1----:R-:W-:Y:S01]  /*5f70*/  MOV R45, R100 ;  /* 0x00000064002d7202 */ /* 0x002fe20000000f00 */
[----:B------:R-:W1:Y:S01]  /*5f80*/  SHFL.DOWN PT, R111, R158, 0x1, 0x1f ;  /* 0x08201f009e6f7f89 */ /* 0x000e6200000e0000 */
[----:B------:R-:W-:Y:S01]  /*5f90*/  MOV R46, R158 ;  /* 0x0000009e002e7202 */ /* 0x000fe20000000f00 */
[----:B------:R-:W-:Y:S01]  /*5fa0*/  BSSY B0, `(.L_x_12397) ;  /* 0x0000083000007945 */ /* 0x000fe20003800000 */
[----:B---3--:R-:W-:Y:S01]  /*5fb0*/  MOV R47, R160 ;  /* 0x000000a0002f7202 */ /* 0x008fe20000000f00 */
[----:B------:R-:W3:Y:S01]  /*5fc0*/  SHFL.DOWN PT, R102, R160, 0x1, 0x1f ;  /* 0x08201f00a0667f89 */ /* 0x000ee200000e0000 */
[----:B------:R-:W-:Y:S01]  /*5fd0*/  MOV R44, R64 ;  /* 0x00000040002c7202 */ /* 0x000fe20000000f00 */
[----:B------:R-:W-:Y:S01]  /*5fe0*/  FADD.FTZ R22, R90, R22 ;  /* 0x000000165a167221 */ /* 0x000fe20000010000 */
[----:B------:R-:W-:Y:S01]  /*5ff0*/  ISETP.NE.AND P1, PT, R9, RZ, PT ;  /* 0x000000ff0900720c */ /* 0x000fe20003f25270 */
[----:B0-2---:R-:W0:Y:S01]  /*6000*/  SHFL.DOWN PT, R109, R64, 0x1, 0x1f ;  /* 0x08201f00406d7f89 */ /* 0x005e2200000e0000 */
[----:B------:R-:W-:Y:S01]  /*6010*/  ISETP.NE.AND P2, PT, R10, RZ, PT ;  /* 0x000000ff0a00720c */ /* 0x000fe20003f45270 */
[----:B------:R-:W-:-:S02]  /*6020*/  FADD.FTZ R23, R88, R23 ;  /* 0x0000001758177221 */ /* 0x000fc40000010000 */
[----:B------:R-:W-:Y:S02]  /*6030*/  FADD.FTZ R24, R107, R24 ;  /* 0x000000186b187221 */ /* 0x000fe40000010000 */
[----:B------:R-:W-:Y:S02]  /*6040*/  FADD.FTZ R25, R97, R25 ;  /* 0x0000001961197221 */ /* 0x000fe40000010000 */
[----:B------:R-:W-:Y:S02]  /*6050*/  FADD.FTZ R26, R86, R26 ;  /* 0x0000001a561a7221 */ /* 0x000fe40000010000 */
[----:B------:R-:W-:Y:S02]  /*6060*/  FADD.FTZ R27, R82, R27 ;  /* 0x0000001b521b7221 */ /* 0x000fe40000010000 */
[----:B----4-:R-:W-:Y:S02]  /*6070*/  @!P0 FADD.FTZ R45, R45, R96 ;  /* 0x000000602d2d8221 */ /* 0x010fe40000010000 */
[----:B------:R-:W-:-:S02]  /*6080*/  FADD.FTZ R28, R101, R28 ;  /* 0x0000001c651c7221 */ /* 0x000fc40000010000 */
[----:B-1----:R-:W-:Y:S01]  /*6090*/  @!P0 FADD.FTZ R46, R46, R111 ;  /* 0x0000006f2e2e8221 */ /* 0x002fe20000010000 */
[----:B------:R-:W1:Y:S01]  /*60a0*/  SHFL.DOWN PT, R96, R45, 0x2, 0x1f ;  /* 0x08401f002d607f89 */ /* 0x000e6200000e0000 */
[----:B---3--:R-:W-:-:S03]  /*60b0*/  @!P0 FADD.FTZ R47, R47, R102 ;  /* 0x000000662f2f8221 */ /* 0x008fc60000010000 */
[----:B------:R-:W2:Y:S01]  /*60c0*/  SHFL.DOWN PT, R111, R46, 0x2, 0x1f ;  /* 0x08401f002e6f7f89 */ /* 0x000ea200000e0000 */
[----:B0-----:R-:W-:-:S03]  /*60d0*/  @!P0 FADD.FTZ R44, R44, R109 ;  /* 0x0000006d2c2c8221 */ /* 0x001fc60000010000 */
[----:B------:R-:W0:Y:S01]  /*60e0*/  SHFL.DOWN PT, R64, R47, 0x2, 0x1f ;  /* 0x08401f002f407f89 */ /* 0x000e2200000e0000 */
[----:B------:R-:W-:-:S03]  /*60f0*/  ISETP.GT.AND P0, PT, R9, 0x1d, PT ;  /* 0x0000001d0900780c */ /* 0x000fc60003f04270 */
[----:B------:R-:W3:Y:S10]  /*6100*/  SHFL.DOWN PT, R109, R44, 0x2, 0x1f ;  /* 0x08401f002c6d7f89 */ /* 0x000ef400000e0000 */
[----:B-1----:R-:W-:-:S02]  /*6110*/  @!P0 FADD.FTZ R45, R45, R96 ;  /* 0x000000602d2d8221 */ /* 0x002fc40000010000 */
[----:B--2---:R-:W-:-:S03]  /*6120*/  @!P0 FADD.FTZ R46, R46, R111 ;  /* 0x0000006f2e2e8221 */ /* 0x004fc60000010000 */
[----:B------:R-:W1:Y:S01]  /*6130*/  SHFL.DOWN PT, R96, R45, 0x4, 0x1f ;  /* 0x08801f002d607f89 */ /* 0x000e6200000e0000 */
[----:B0-----:R-:W-:-:S03]  /*6140*/  @!P0 FADD.FTZ R47, R47, R64 ;  /* 0x000000402f2f8221 */ /* 0x001fc60000010000 */
[----:B------:R-:W0:Y:S01]  /*6150*/  SHFL.DOWN PT, R131, R46, 0x4, 0x1f ;  /* 0x08801f002e837f89 */ /* 0x000e2200000e0000 */
[----:B---3--:R-:W-:-:S03]  /*6160*/  @!P0 FADD.FTZ R44, R44, R109 ;  /* 0x0000006d2c2c8221 */ /* 0x008fc60000010000 */
[----:B------:R-:W2:Y:S01]  /*6170*/  SHFL.DOWN PT, R100, R47, 0x4, 0x1f ;  /* 0x08801f002f647f89 */ /* 0x000ea200000e0000 */
[----:B------:R-:W-:Y:S01]  /*6180*/  FMUL.FTZ R109, R85, R116 ;  /* 0x00000074556d7220 */ /* 0x000fe20000410000 */
[----:B------:R-:W-:Y:S02]  /*6190*/  ISETP.GT.AND P0, PT, R9, 0x1b, PT ;  /* 0x0000001b0900780c */ /* 0x000fe40003f04270 */
[----:B------:R-:W3:Y:S01]  /*61a0*/  SHFL.DOWN PT, R111, R44, 0x4, 0x1f ;  /* 0x08801f002c6f7f89 */ /* 0x000ee200000e0000 */
[CC--:B------:R-:W-:Y:S02]  /*61b0*/  FFMA.FTZ R64, R84.reuse, R94.reuse, -R109 ;  /* 0x0000005e54407223 */ /* 0x0c0fe4000001086d */
[----:B------:R-:W-:Y:S02]  /*61c0*/  FMUL.FTZ R109, R85, R94 ;  /* 0x0000005e556d7220 */ /* 0x000fe40000410000 */
[----:B------:R-:W-:Y:S02]  /*61d0*/  FMUL.FTZ R95, R95, R64 ;  /* 0x000000405f5f7220 */ /* 0x000fe40000410000 */
[----:B------:R-:W-:-:S02]  /*61e0*/  FFMA.FTZ R94, R84, R116, R109 ;  /* 0x00000074545e7223 */ /* 0x000fc4000001006d */
[----:B------:R-:W-:Y:S02]  /*61f0*/  FMUL.FTZ R64, R85, R118 ;  /* 0x0000007655407220 */ /* 0x000fe40000410000 */
[----:B------:R-:W-:Y:S02]  /*6200*/  FFMA.FTZ R95, R115, R94, R95 ;  /* 0x0000005e735f7223 */ /* 0x000fe4000001005f */
[----:B-1----:R-:W-:Y:S02]  /*6210*/  @!P0 FADD.FTZ R45, R45, R96 ;  /* 0x000000602d2d8221 */ /* 0x002fe40000010000 */
[----:B------:R-:W-:Y:S02]  /*6220*/  FFMA.FTZ R95, R68, R116, R95 ;  /* 0x00000074445f7223 */ /* 0x000fe4000001005f */
[----:B0-----:R-:W-:Y:S01]  /*6230*/  @!P0 FADD.FTZ R46, R46, R131 ;  /* 0x000000832e2e8221 */ /* 0x001fe20000010000 */
[----:B------:R-:W0:Y:S01]  /*6240*/  SHFL.DOWN PT, R68, R45, 0x8, 0x1f ;  /* 0x09001f002d447f89 */ /* 0x000e2200000e0000 */
[----:B------:R-:W-:-:S02]  /*6250*/  FFMA.FTZ R64, R84, R117, -R64 ;  /* 0x0000007554407223 */ /* 0x000fc40000010840 */
[----:B--2---:R-:W-:Y:S02]  /*6260*/  @!P0 FADD.FTZ R47, R47, R100 ;  /* 0x000000642f2f8221 */ /* 0x004fe40000010000 */
[----:B------:R-:W-:Y:S02]  /*6270*/  FMUL.FTZ R66, R49, R64 ;  /* 0x0000004031427220 */ /* 0x000fe40000410000 */
[----:B---3--:R-:W-:Y:S01]  /*6280*/  @!P0 FADD.FTZ R44, R44, R111 ;  /* 0x0000006f2c2c8221 */ /* 0x008fe20000010000 */
[----:B------:R-:W-:Y:S01]  /*6290*/  SHFL.DOWN PT, R94, R47, 0x8, 0x1f ;  /* 0x09001f002f5e7f89 */ /* 0x000fe200000e0000 */
[----:B------:R-:W-:Y:S01]  /*62a0*/  FMUL.FTZ R117, R85, R117 ;  /* 0x0000007555757220 */ /* 0x000fe20000410000 */
[----:B------:R-:W-:Y:S01]  /*62b0*/  ISETP.GT.AND P0, PT, R9, 0x17, PT ;  /* 0x000000170900780c */ /* 0x000fe20003f04270 */
[----:B------:R-:W-:Y:S01]  /*62c0*/  FMUL.FTZ R49, R85, R123 ;  /* 0x0000007b55317220 */ /* 0x000fe20000410000 */
[----:B------:R-:W1:Y:S01]  /*62d0*/  SHFL.DOWN PT, R111, R46, 0x8, 0x1f ;  /* 0x09001f002e6f7f89 */ /* 0x000e6200000e0000 */
[----:B------:R-:W-:-:S02]  /*62e0*/  FADD.FTZ R36, R95, R36 ;  /* 0x000000245f247221 */ /* 0x000fc40000010000 */
[C---:B------:R-:W-:Y:S01]  /*62f0*/  FFMA.FTZ R64, R84.reuse, R118, R117 ;  /* 0x0000007654407223 */ /* 0x040fe20000010075 */
[----:B------:R-:W2:Y:S01]  /*6300*/  SHFL.DOWN PT, R109, R44, 0x8, 0x1f ;  /* 0x09001f002c6d7f89 */ /* 0x000ea200000e0000 */
[CC--:B------:R-:W-:Y:S02]  /*6310*/  FFMA.FTZ R95, R84.reuse, R51.reuse, -R49 ;  /* 0x00000033545f7223 */ /* 0x0c0fe40000010831 */
[C---:B------:R-:W-:Y:S02]  /*6320*/  FMUL.FTZ R51, R85.reuse, R51 ;  /* 0x0000003355337220 */ /* 0x040fe40000410000 */
[----:B------:R-:W-:Y:S02]  /*6330*/  FMUL.FTZ R49, R85, R130 ;  /* 0x0000008255317220 */ /* 0x000fe40000410000 */
[----:B------:R-:W-:Y:S02]  /*6340*/  FFMA.FTZ R66, R139, R64, R66 ;  /* 0x000000408b427223 */ /* 0x000fe40000010042 */
[----:B------:R-:W-:-:S02]  /*6350*/  FFMA.FTZ R64, R84, R123, R51 ;  /* 0x0000007b54407223 */ /* 0x000fc40000010033 */
[-C--:B------:R-:W-:Y:S02]  /*6360*/  FFMA.FTZ R51, R84, R92.reuse, -R49 ;  /* 0x0000005c54337223 */ /* 0x080fe40000010831 */
[----:B------:R-:W-:Y:S02]  /*6370*/  FMUL.FTZ R49, R85, R92 ;  /* 0x0000005c55317220 */ /* 0x000fe40000410000 */
[----:B------:R-:W-:Y:S02]  /*6380*/  FMUL.FTZ R51, R98, R51 ;  /* 0x0000003362337220 */ /* 0x000fe40000410000 */
[----:B------:R-:W-:Y:S02]  /*6390*/  FFMA.FTZ R49, R84, R130, R49 ;  /* 0x0000008254317223 */ /* 0x000fe40000010031 */
[----:B------:R-:W-:Y:S02]  /*63a0*/  FFMA.FTZ R66, R81, R118, R66 ;  /* 0x0000007651427223 */ /* 0x000fe40000010042 */
[----:B------:R-:W-:-:S02]  /*63b0*/  FMUL.FTZ R95, R114, R95 ;  /* 0x0000005f725f7220 */ /* 0x000fc40000410000 */
[----:B0-----:R-:W-:Y:S02]  /*63c0*/  @!P0 FADD.FTZ R45, R45, R68 ;  /* 0x000000442d2d8221 */ /* 0x001fe40000010000 */
[----:B-1----:R-:W-:Y:S02]  /*63d0*/  @!P0 FADD.FTZ R46, R46, R111 ;  /* 0x0000006f2e2e8221 */ /* 0x002fe40000010000 */
[----:B------:R-:W-:Y:S02]  /*63e0*/  @!P0 FADD.FTZ R47, R47, R94 ;  /* 0x0000005e2f2f8221 */ /* 0x000fe40000010000 */
[----:B--2---:R-:W-:Y:S01]  /*63f0*/  @!P0 FADD.FTZ R44, R44, R109 ;  /* 0x0000006d2c2c8221 */ /* 0x004fe20000010000 */
[----:B------:R-:W-:Y:S01]  /*6400*/  ISETP.GT.AND P0, PT, R9, 0xf, PT ;  /* 0x0000000f0900780c */ /* 0x000fe20003f04270 */
[----:B------:R-:W-:Y:S01]  /*6410*/  FFMA.FTZ R51, R140, R49, R51 ;  /* 0x000000318c337223 */ /* 0x000fe20000010033 */
[----:B------:R-:W-:Y:S01]  /*6420*/  SHFL.DOWN PT, R68, R47, 0x10, 0x1f ;  /* 0x0a001f002f447f89 */ /* 0x000fe200000e0000 */
[----:B------:R-:W-:-:S02]  /*6430*/  FMUL.FTZ R49, R85, R121 ;  /* 0x0000007955317220 */ /* 0x000fc40000410000 */
[----:B------:R-:W-:Y:S01]  /*6440*/  FFMA.FTZ R64, R93, R64, R95 ;  /* 0x000000405d407223 */ /* 0x000fe2000001005f */
[----:B------:R-:W-:Y:S01]  /*6450*/  SHFL.DOWN PT, R81, R44, 0x10, 0x1f ;  /* 0x0a001f002c517f89 */ /* 0x000fe200000e0000 */
[----:B------:R-:W-:Y:S02]  /*6460*/  FADD.FTZ R35, R66, R35 ;  /* 0x0000002342237221 */ /* 0x000fe40000010000 */
[----:B------:R-:W-:Y:S01]  /*6470*/  FFMA.FTZ R49, R84, R119, -R49 ;  /* 0x0000007754317223 */ /* 0x000fe20000010831 */
[----:B------:R-:W0:Y:S01]  /*6480*/  SHFL.DOWN PT, R66, R45, 0x10, 0x1f ;  /* 0x0a001f002d427f89 */ /* 0x000e2200000e0000 */
[----:B------:R-:W-:Y:S02]  /*6490*/  FFMA.FTZ R70, R70, R130, R51 ;  /* 0x0000008246467223 */ /* 0x000fe40000010033 */
[----:B------:R-:W-:Y:S01]  /*64a0*/  FMUL.FTZ R51, R50, R49 ;  /* 0x0000003132337220 */ /* 0x000fe20000410000 */
[----:B------:R-:W1:Y:S01]  /*64b0*/  SHFL.DOWN PT, R93, R46, 0x10, 0x1f ;  /* 0x0a001f002e5d7f89 */ /* 0x000e6200000e0000 */
[----:B------:R-:W-:-:S02]  /*64c0*/  FMUL.FTZ R50, R85, R129 ;  /* 0x0000008155327220 */ /* 0x000fc40000410000 */
[----:B------:R-:W-:Y:S02]  /*64d0*/  FMUL.FTZ R49, R85, R126 ;  /* 0x0000007e55317220 */ /* 0x000fe40000410000 */
[----:B------:R-:W-:Y:S02]  /*64e0*/  FFMA.FTZ R83, R83, R123, R64 ;  /* 0x0000007b53537223 */ /* 0x000fe40000010040 */
[C---:B------:R-:W-:Y:S02]  /*64f0*/  FFMA.FTZ R64, R84.reuse, R103, -R50 ;  /* 0x0000006754407223 */ /* 0x040fe40000010832 */
[----:B------:R-:W-:Y:S02]  /*6500*/  FFMA.FTZ R50, R84, R127, -R49 ;  /* 0x0000007f54327223 */ /* 0x000fe40000010831 */
        /* <DEDUP_REMOVED lines=44> */
.L_x_12398:
[----:B0-----:R-:W-:Y:S05]  /*67d0*/  BSYNC B0 ;  /* 0x0000000000007941 */ /* 0x001fea0003800000 */
.L_x_12397:
[----:B------:R-:W-:Y:S02]  /*67e0*/  IADD3 R62, R62, 0x1, RZ ;  /* 0x000000013e3e7810 */ /* 0x000fe40007ffe0ff */
[----:B------:R-:W-:-:S02]  /*67f0*/  IADD3 R69, P1, R69, 0x1, RZ ;  /* 0x0000000145457810 */ /* 0x000fc40007f3e0ff */
[----:B------:R-:W-:Y:S02]  /*6800*/  ISETP.GE.AND P0, PT, R62, c[0x0][0x16c], PT ;  /* 0x00005b003e007a0c */ /* 0x000fe40003f06270 */
[----:B------:R-:W-:-:S11]  /*6810*/  IADD3.X R60, RZ, R60, RZ, P1, !PT ;  /* 0x0000003cff3c7210 */ /* 0x000fd60000ffe4ff */
[----:B------:R-:W-:Y:S01]  /*6820*/  @P0 CALL.REL.NOINC `(.L_x_12352) ;  /* 0x0000001000000944 */ /* 0x000fe20003c00000 */
[----:B------:R-:W-:Y:S05]  /*6830*/  BRA `(.L_x_12399) ;  /* 0xffffb60000007947 */ /* 0x000fea000383ffff */
.L_x_12352:
[----:B------:R-:W-:Y:S01]  /*6840*/  BAR.SYNC.DEFER_BLOCKING 0x0 ;  /* 0x0000000000007b1d */ /* 0x000fe20000010000 */
[----:B------:R-:W-:-:S06]  /*6850*/  IMAD.WIDE R40, R10, 0x10, R72 ;  /* 0x000000100a287825 */ /* 0x000fcc00078e0248 */
[----:B------:R-:W2:Y:S01]  /*6860*/  LDG.E.128 R40, [R40.64] ;  /* 0x0000000628287981 */ /* 0x000ea2000c1e1d00 */
[----:B------:R-:W-:Y:S02]  /*6870*/  IADD3 R49, R2, -0x1, RZ ;  /* 0xffffffff02317810 */ /* 0x000fe40007ffe0ff */
[----:B------:R-:W-:Y:S01]  /*6880*/  IADD3 R0, R0, 0x1, RZ ;  /* 0x0000000100007810 */ /* 0x000fe20007ffe0ff */
[----:B--2---:R-:W-:Y:S01]  /*6890*/  STS.128 [R9.X16], R40 ;  /* 0x0000002809007388 */ /* 0x004fe2000000cc00 */
[----:B------:R-:W-:-:S06]  /*68a0*/  NOP ;  /* 0x0000000000007918 */ /* 0x000fcc0000000000 */
[----:B------:R-:W0:Y:S02]  /*68b0*/  LDS.128 R44, [R9.X16] ;  /* 0x00000000092c7984 */ /* 0x000e24000000cc00 */
[--C-:B0-----:R-:W-:Y:S02]  /*68c0*/  PRMT R38, RZ, 0x5410, R44.reuse ;  /* 0x00005410ff267816 */ /* 0x101fe4000000002c */
[----:B------:R-:W-:-:S03]  /*68d0*/  PRMT R44, RZ, 0x7610, R44 ;  /* 0x00007610ff2c7816 */ /* 0x000fc6000000002c */
[--C-:B------:R-:W-:Y:S02]  /*68e0*/  FADD.FTZ R38, R38, R17.reuse ;  /* 0x0000001126267221 */ /* 0x100fe40000010000 */
[----:B------:R-:W-:Y:S01]  /*68f0*/  FADD.FTZ R44, R44, R17 ;  /* 0x000000112c2c7221 */ /* 0x000fe20000010000 */
[----:B------:R-:W-:Y:S02]  /*6900*/  BAR.SYNC.DEFER_BLOCKING 0x0 ;  /* 0x0000000000007b1d */ /* 0x000fe40000010000 */
[----:B------:R-:W-:Y:S02]  /*6910*/  FSETP.GTU.FTZ.AND P6, PT, R38, 20, PT ;  /* 0x41a000002600780b */ /* 0x000fe40003fdc000 */
[----:B------:R-:W-:-:S11]  /*6920*/  FSETP.GTU.FTZ.AND P0, PT, R44, 20, PT ;  /* 0x41a000002c00780b */ /* 0x000fd60003f1c000 */
[----:B------:R-:W-:Y:S01]  /*6930*/  @!P6 FMUL.FTZ R37, R38, -1.4426950216293334961 ;  /* 0xbfb8aa3b2625e820 */ /* 0x000fe20000410000 */
[----:B------:R-:W-:Y:S01]  /*6940*/  PRMT R38, RZ, 0x5410, R45 ;  /* 0x00005410ff267816 */ /* 0x000fe2000000002d */
[----:B------:R-:W-:-:S04]  /*6950*/  @!P0 FMUL.FTZ R39, R44, -1.4426950216293334961 ;  /* 0xbfb8aa3b2c278820 */ /* 0x000fc80000410000 */
[----:B------:R-:W0:Y:S01]  /*6960*/  @!P6 MUFU.EX2 R37, R37 ;  /* 0x000000250025e308 */ /* 0x000e220000000800 */
[----:B------:R-:W-:Y:S01]  /*6970*/  FADD.FTZ R40, R38, R17 ;  /* 0x0000001126287221 */ /* 0x000fe20000010000 */
[----:B------:R-:W-:-:S04]  /*6980*/  PRMT R38, RZ, 0x7610, R45 ;  /* 0x00007610ff267816 */ /* 0x000fc8000000002d */
[----:B------:R-:W-:Y:S01]  /*6990*/  FSETP.GTU.FTZ.AND P1, PT, R40, 20, PT ;  /* 0x41a000002800780b */ /* 0x000fe20003f3c000 */
[----:B------:R-:W-:Y:S01]  /*69a0*/  FADD.FTZ R42, R38, R17 ;  /* 0x00000011262a7221 */ /* 0x000fe20000010000 */
[----:B------:R-:W1:Y:S04]  /*69b0*/  @!P0 MUFU.EX2 R39, R39 ;  /* 0x0000002700278308 */ /* 0x000e680000000800 */
[----:B------:R-:W-:Y:S01]  /*69c0*/  FSETP.GTU.FTZ.AND P2, PT, R42, 20, PT ;  /* 0x41a000002a00780b */ /* 0x000fe20003f5c000 */
[----:B0-----:R-:W-:-:S06]  /*69d0*/  @!P6 FADD.FTZ R38, R37, 1 ;  /* 0x3f8000002526e421 */ /* 0x001fcc0000010000 */
[----:B------:R-:W-:Y:S01]  /*69e0*/  @!P1 FMUL.FTZ R37, R40, -1.4426950216293334961 ;  /* 0xbfb8aa3b28259820 */ /* 0x000fe20000410000 */
[----:B------:R0:W2:Y:S01]  /*69f0*/  @!P6 MUFU.RCP R41, R38 ;  /* 0x000000260029e308 */ /* 0x0000a20000001000 */
[----:B-1----:R-:W-:-:S04]  /*6a00*/  @!P0 FADD.FTZ R39, R39, 1 ;  /* 0x3f80000027278421 */ /* 0x002fc80000010000 */
[----:B------:R-:W-:-:S03]  /*6a10*/  @!P2 FMUL.FTZ R40, R42, -1.4426950216293334961 ;  /* 0xbfb8aa3b2a28a820 */ /* 0x000fc60000410000 */
[----:B------:R-:W1:Y:S01]  /*6a20*/  @!P1 MUFU.EX2 R37, R37 ;  /* 0x0000002500259308 */ /* 0x000e620000000800 */
[--C-:B0-----:R-:W-:Y:S02]  /*6a30*/  PRMT R38, RZ, 0x5410, R46.reuse ;  /* 0x00005410ff267816 */ /* 0x101fe4000000002e */
[----:B------:R-:W-:-:S03]  /*6a40*/  PRMT R46, RZ, 0x7610, R46 ;  /* 0x00007610ff2e7816 */ /* 0x000fc6000000002e */
[----:B------:R-:W-:Y:S01]  /*6a50*/  FADD.FTZ R43, R38, R17 ;  /* 0x00000011262b7221 */ /* 0x000fe20000010000 */
[----:B------:R-:W-:Y:S01]  /*6a60*/  PRMT R38, RZ, 0x5410, R47 ;  /* 0x00005410ff267816 */ /* 0x000fe2000000002f */
[--C-:B------:R-:W-:Y:S01]  /*6a70*/  FADD.FTZ R46, R46, R17.reuse ;  /* 0x000000112e2e7221 */ /* 0x100fe20000010000 */
[----:B------:R0:W3:Y:S01]  /*6a80*/  @!P2 MUFU.EX2 R44, R40 ;  /* 0x00000028002ca308 */ /* 0x0000e20000000800 */
[----:B--2---:R-:W-:Y:S01]  /*6a90*/  @!P6 FMUL.FTZ R30, R30, R41 ;  /* 0x000000291e1ee220 */ /* 0x004fe20000410000 */
[----:B------:R-:W-:Y:S01]  /*6aa0*/  FSETP.GTU.FTZ.AND P3, PT, R43, 20, PT ;  /* 0x41a000002b00780b */ /* 0x000fe20003f7c000 */
[----:B------:R-:W-:Y:S01]  /*6ab0*/  FADD.FTZ R42, R38, R17 ;  /* 0x00000011262a7221 */ /* 0x000fe20000010000 */
[----:B------:R-:W-:Y:S02]  /*6ac0*/  PRMT R38, RZ, 0x7610, R47 ;  /* 0x00007610ff267816 */ /* 0x000fe4000000002f */
[----:B------:R-:W-:Y:S01]  /*6ad0*/  FSETP.GTU.FTZ.AND P4, PT, R46, 20, PT ;  /* 0x41a000002e00780b */ /* 0x000fe20003f9c000 */
[----:B-1----:R-:W-:Y:S01]  /*6ae0*/  @!P1 FADD.FTZ R37, R37, 1 ;  /* 0x3f80000025259421 */ /* 0x002fe20000010000 */
[----:B------:R-:W-:Y:S01]  /*6af0*/  FSETP.GTU.FTZ.AND P5, PT, R42, 20, PT ;  /* 0x41a000002a00780b */ /* 0x000fe20003fbc000 */
[----:B------:R-:W-:Y:S01]  /*6b00*/  FADD.FTZ R47, R38, R17 ;  /* 0x00000011262f7221 */ /* 0x000fe20000010000 */
[----:B0-----:R-:W-:Y:S01]  /*6b10*/  F2FP.BF16.PACK_AB R40, R27, R28 ;  /* 0x0000001c1b28723e */ /* 0x001fe200000010ff */
[----:B------:R-:W0:Y:S03]  /*6b20*/  @!P0 MUFU.RCP R48, R39 ;  /* 0x0000002700308308 */ /* 0x000e260000001000 */
[----:B------:R-:W-:Y:S01]  /*6b30*/  FSETP.GTU.FTZ.AND P6, PT, R47, 20, PT ;  /* 0x41a000002f00780b */ /* 0x000fe20003fdc000 */
[----:B------:R-:W-:Y:S01]  /*6b40*/  @!P3 FMUL.FTZ R38, R43, -1.4426950216293334961 ;  /* 0xbfb8aa3b2b26b820 */ /* 0x000fe20000410000 */
[----:B------:R-:W-:Y:S01]  /*6b50*/  F2FP.BF16.PACK_AB R43, R21, R22 ;  /* 0x00000016152b723e */ /* 0x000fe200000010ff */
[----:B---3--:R-:W-:-:S02]  /*6b60*/  @!P2 FADD.FTZ R44, R44, 1 ;  /* 0x3f8000002c2ca421 */ /* 0x008fc40000010000 */
[----:B------:R-:W-:Y:S01]  /*6b70*/  @!P4 FMUL.FTZ R41, R46, -1.4426950216293334961 ;  /* 0xbfb8aa3b2e29c820 */ /* 0x000fe20000410000 */
[----:B------:R1:W2:Y:S01]  /*6b80*/  @!P1 MUFU.RCP R50, R37 ;  /* 0x0000002500329308 */ /* 0x0002a20000001000 */
[----:B------:R-:W-:Y:S01]  /*6b90*/  @!P5 FMUL.FTZ R46, R42, -1.4426950216293334961 ;  /* 0xbfb8aa3b2a2ed820 */ /* 0x000fe20000410000 */
[----:B------:R-:W-:Y:S01]  /*6ba0*/  F2FP.BF16.PACK_AB R42, R23, R24 ;  /* 0x00000018172a723e */ /* 0x000fe200000010ff */
[----:B------:R-:W-:-:S04]  /*6bb0*/  IMAD R23, R15, c[0x0][0x2d8], RZ ;  /* 0x0000b6000f177a24 */ /* 0x000fc800078e02ff */
[----:B------:R-:W-:Y:S01]  /*6bc0*/  @!P6 FMUL.FTZ R47, R47, -1.4426950216293334961 ;  /* 0xbfb8aa3b2f2fe820 */ /* 0x000fe20000410000 */
[----:B------:R-:W3:Y:S01]  /*6bd0*/  @!P3 MUFU.EX2 R38, R38 ;  /* 0x000000260026b308 */ /* 0x000ee20000000800 */
[----:B-1----:R-:W-:Y:S02]  /*6be0*/  IMAD R37, R16, c[0x0][0x2dc], R23 ;  /* 0x0000b70010257a24 */ /* 0x002fe400078e0217 */
[----:B0-----:R-:W-:-:S05]  /*6bf0*/  @!P0 FMUL.FTZ R29, R29, R48 ;  /* 0x000000301d1d8220 */ /* 0x001fca0000410000 */
[----:B------:R0:W1:Y:S01]  /*6c00*/  @!P4 MUFU.EX2 R45, R41 ;  /* 0x00000029002dc308 */ /* 0x0000620000000800 */
[----:B--2---:R-:W-:Y:S01]  /*6c10*/  @!P1 FMUL.FTZ R31, R31, R50 ;  /* 0x000000321f1f9220 */ /* 0x004fe20000410000 */
[----:B------:R-:W-:-:S04]  /*6c20*/  IADD3 R72, P1, R72, -0x200, RZ ;  /* 0xfffffe0048487810 */ /* 0x000fc80007f3e0ff */
[----:B------:R-:W-:Y:S01]  /*6c30*/  IADD3.X R73, R73, -0x1, RZ, P1, !PT ;  /* 0xffffffff49497810 */ /* 0x000fe20000ffe4ff */
[----:B---3--:R-:W-:Y:S01]  /*6c40*/  @!P3 FADD.FTZ R21, R38, 1 ;  /* 0x3f8000002615b421 */ /* 0x008fe20000010000 */
[----:B0-----:R-:W-:Y:S01]  /*6c50*/  F2FP.BF16.PACK_AB R41, R25, R26 ;  /* 0x0000001a1929723e */ /* 0x001fe200000010ff */
[----:B------:R-:W0:Y:S01]  /*6c60*/  @!P5 MUFU.EX2 R46, R46 ;  /* 0x0000002e002ed308 */ /* 0x000e220000000800 */
[----:B------:R-:W-:Y:S02]  /*6c70*/  SHF.L.U32 R38, R49, 0x8, RZ ;  /* 0x0000000831267819 */ /* 0x000fe400000006ff */
[----:B------:R-:W-:Y:S01]  /*6c80*/  IADD3 R4, P1, R4, -0x400, RZ ;  /* 0xfffffc0004047810 */ /* 0x000fe20007f3e0ff */
[----:B------:R2:W-:Y:S01]  /*6c90*/  STS.128 [R9.X16], R40 ;  /* 0x0000002809007388 */ /* 0x0005e2000000cc00 */
[----:B------:R-:W-:-:S06]  /*6ca0*/  NOP ;  /* 0x0000000000007918 */ /* 0x000fcc0000000000 */
[----:B------:R-:W3:Y:S01]  /*6cb0*/  LDS.128 R24, [R9.X16] ;  /* 0x0000000009187984 */ /* 0x000ee2000000cc00 */
[--C-:B------:R-:W-:Y:S01]  /*6cc0*/  SHF.R.S32.HI R39, RZ, 0x1f, R38.reuse ;  /* 0x0000001fff277819 */ /* 0x100fe20000011426 */
[----:B------:R4:W5:Y:S01]  /*6cd0*/  @!P3 MUFU.RCP R28, R21 ;  /* 0x00000015001cb308 */ /* 0x0009620000001000 */
[----:B-1----:R-:W-:Y:S01]  /*6ce0*/  @!P4 FADD.FTZ R45, R45, 1 ;  /* 0x3f8000002d2dc421 */ /* 0x002fe20000010000 */
[----:B------:R-:W-:Y:S01]  /*6cf0*/  IADD3.X R3, R3, -0x1, RZ, P1, !PT ;  /* 0xffffffff03037810 */ /* 0x000fe20000ffe4ff */
[----:B0-----:R-:W-:Y:S02]  /*6d00*/  @!P5 FADD.FTZ R46, R46, 1 ;  /* 0x3f8000002e2ed421 */ /* 0x001fe40000010000 */
[----:B------:R-:W-:-:S03]  /*6d10*/  IMAD.WIDE.U32 R22, R16, c[0x0][0x2d8], R38 ;  /* 0x0000b60010167a25 */ /* 0x000fc600078e0026 */
[----:B------:R-:W0:Y:S01]  /*6d20*/  @!P6 MUFU.EX2 R47, R47 ;  /* 0x0000002f002fe308 */ /* 0x000e220000000800 */
[----:B----4-:R-:W-:Y:S01]  /*6d30*/  IMAD R21, R19, c[0x0][0x2e0], RZ ;  /* 0x0000b80013157a24 */ /* 0x010fe200078e02ff */
[----:B------:R-:W-:Y:S01]  /*6d40*/  IADD3 R23, R23, R37, RZ ;  /* 0x0000002517177210 */ /* 0x000fe20007ffe0ff */
[----:B------:R-:W-:-:S04]  /*6d50*/  IMAD.WIDE.U32 R38, R16, c[0x0][0x2f8], R38 ;  /* 0x0000be0010267a25 */ /* 0x000fc800078e0026 */
[C---:B------:R-:W-:Y:S01]  /*6d60*/  IMAD R37, R20.reuse, c[0x0][0x2e4], R21 ;  /* 0x0000b90014257a24 */ /* 0x040fe200078e0215 */
[----:B------:R-:W1:Y:S01]  /*6d70*/  @!P4 MUFU.RCP R45, R45 ;  /* 0x0000002d002dc308 */ /* 0x000e620000001000 */
[----:B------:R-:W-:-:S04]  /*6d80*/  IMAD.WIDE.U32 R22, R20, c[0x0][0x2e0], R22 ;  /* 0x0000b80014167a25 */ /* 0x000fc800078e0016 */
[----:B-----5:R-:W-:Y:S01]  /*6d90*/  @!P3 FMUL.FTZ R33, R33, R28 ;  /* 0x0000001c2121b220 */ /* 0x020fe20000410000 */
[----:B------:R-:W-:Y:S01]  /*6da0*/  IADD3 R23, R23, R37, RZ ;  /* 0x0000002517177210 */ /* 0x000fe20007ffe0ff */
[----:B------:R-:W-:Y:S01]  /*6db0*/  IMAD R37, R19, c[0x0][0x300], RZ ;  /* 0x0000c00013257a24 */ /* 0x000fe200078e02ff */
[----:B--2---:R-:W-:Y:S01]  /*6dc0*/  LEA R40, P0, R22, c[0x0][0x330], 0x1 ;  /* 0x0000cc0016287a11 */ /* 0x004fe200078008ff */
[----:B0-----:R-:W-:Y:S01]  /*6dd0*/  @!P6 FADD.FTZ R47, R47, 1 ;  /* 0x3f8000002f2fe421 */ /* 0x001fe20000010000 */
[----:B------:R-:W0:Y:S01]  /*6de0*/  @!P5 MUFU.RCP R46, R46 ;  /* 0x0000002e002ed308 */ /* 0x000e220000001000 */
[----:B------:R-:W-:Y:S02]  /*6df0*/  IADD3 R8, P3, R8, -0x200, RZ ;  /* 0xfffffe0008087810 */ /* 0x000fe40007f7e0ff */
[----:B------:R-:W-:Y:S02]  /*6e00*/  LEA.HI.X R41, R22, c[0x0][0x334], R23, 0x1, P0 ;  /* 0x0000cd0016297a11 */ /* 0x000fe400000f0c17 */
[----:B------:R-:W-:Y:S01]  /*6e10*/  IADD3.X R7, R7, -0x1, RZ, P3, !PT ;  /* 0xffffffff07077810 */ /* 0x000fe20001ffe4ff */
[----:B-1----:R-:W-:-:S02]  /*6e20*/  @!P4 FMUL.FTZ R34, R34, R45 ;  /* 0x0000002d2222c220 */ /* 0x002fc40000410000 */
[----:B------:R-:W-:Y:S01]  /*6e30*/  IMAD.WIDE R22, R10, 0x10, R40 ;  /* 0x000000100a167825 */ /* 0x000fe200078e0228 */
[----:B------:R-:W1:Y:S04]  /*6e40*/  @!P6 MUFU.RCP R47, R47 ;  /* 0x0000002f002fe308 */ /* 0x000e680000001000 */
[----:B---3--:R2:W-:Y:S01]  /*6e50*/  STG.E.128 [R22.64], R24 ;  /* 0x0000001816007986 */ /* 0x0085e2000c101d06 */
[----:B0-----:R-:W-:-:S03]  /*6e60*/  @!P5 FMUL.FTZ R35, R35, R46 ;  /* 0x0000002e2323d220 */ /* 0x001fc60000410000 */
[----:B------:R0:W3:Y:S01]  /*6e70*/  @!P2 MUFU.RCP R21, R44 ;  /* 0x0000002c0015a308 */ /* 0x0000e20000001000 */
[----:B------:R-:W-:Y:S01]  /*6e80*/  F2FP.BF16.PACK_AB R46, R34, R33 ;  /* 0x00000021222e723e */ /* 0x000fe200000010ff */
[----:B-1----:R-:W-:Y:S01]  /*6e90*/  @!P6 FMUL.FTZ R36, R36, R47 ;  /* 0x0000002f2424e220 */ /* 0x002fe20000410000 */
[----:B0-----:R-:W-:Y:S01]  /*6ea0*/  F2FP.BF16.PACK_AB R44, R29, R30 ;  /* 0x0000001e1d2c723e */ /* 0x001fe200000010ff */
[----:B------:R-:W-:-:S03]  /*6eb0*/  FADD.FTZ R30, R30, R11 ;  /* 0x0000000b1e1e7221 */ /* 0x000fc60000010000 */
[----:B------:R-:W-:Y:S01]  /*6ec0*/  F2FP.BF16.PACK_AB R47, R36, R35 ;  /* 0x00000023242f723e */ /* 0x000fe200000010ff */
[----:B------:R-:W-:Y:S02]  /*6ed0*/  FADD.FTZ R30, R30, R29 ;  /* 0x0000001d1e1e7221 */ /* 0x000fe40000010000 */
[----:B---3--:R-:W-:Y:S01]  /*6ee0*/  @!P2 FMUL.FTZ R32, R32, R21 ;  /* 0x000000152020a220 */ /* 0x008fe20000410000 */
[----:B------:R-:W-:Y:S01]  /*6ef0*/  BAR.SYNC.DEFER_BLOCKING 0x0 ;  /* 0x0000000000007b1d */ /* 0x000fe20000010000 */
[----:B------:R-:W-:Y:S01]  /*6f00*/  IMAD R21, R15, c[0x0][0x2f8], RZ ;  /* 0x0000be000f157a24 */ /* 0x000fe200078e02ff */
[----:B------:R-:W-:Y:S02]  /*6f10*/  IADD3 R6, P2, R6, -0x200, RZ ;  /* 0xfffffe0006067810 */ /* 0x000fe40007f5e0ff */
[----:B------:R-:W-:Y:S01]  /*6f20*/  F2FP.BF16.PACK_AB R45, R32, R31 ;  /* 0x0000001f202d723e */ /* 0x000fe200000010ff */
[----:B------:R-:W-:Y:S01]  /*6f30*/  IMAD R21, R16, c[0x0][0x2fc], R21 ;  /* 0x0000bf0010157a24 */ /* 0x000fe200078e0215 */
[----:B------:R-:W-:Y:S01]  /*6f40*/  IADD3.X R5, R5, -0x1, RZ, P2, !PT ;  /* 0xffffffff05057810 */ /* 0x000fe200017fe4ff */
[----:B------:R-:W-:-:S03]  /*6f50*/  FADD.FTZ R31, R30, R31 ;  /* 0x0000001f1e1f7221 */ /* 0x000fc60000010000 */
[----:B------:R-:W-:Y:S01]  /*6f60*/  IADD3 R39, R39, R21, RZ ;  /* 0x0000001527277210 */ /* 0x000fe20007ffe0ff */
[C---:B------:R-:W-:Y:S02]  /*6f70*/  IMAD R21, R20.reuse, c[0x0][0x304], R37 ;  /* 0x0000c10014157a24 */ /* 0x040fe400078e0225 */
[----:B------:R-:W-:Y:S02]  /*6f80*/  FADD.FTZ R32, R31, R32 ;  /* 0x000000201f207221 */ /* 0x000fe40000010000 */
[----:B--2---:R-:W-:-:S04]  /*6f90*/  IMAD.WIDE.U32 R22, R20, c[0x0][0x300], R38 ;  /* 0x0000c00014167a25 */ /* 0x004fc800078e0026 */
        /* <DEDUP_REMOVED lines=11> */
[----:B------:R-:W-:-:S04]  /*7050*/  IMAD.WIDE R22, R10, 0x10, R24 ;  /* 0x000000100a167825 */ /* 0x000fc800078e0218 */
[----:B------:R-:W-:Y:S01]  /*7060*/  FADD.FTZ R11, R11, R36 ;  /* 0x000000240b0b7221 */ /* 0x000fe20000010000 */
[----:B0-----:R0:W-:Y:S05]  /*7070*/  STG.E.128 [R22.64], R40 ;  /* 0x0000002816007986 */ /* 0x0011ea000c101d06 */
[----:B------:R-:W-:Y:S01]  /*7080*/  @!P0 CALL.REL.NOINC `(.L_x_12335) ;  /* 0x0000001000008944 */ /* 0x000fe20003c00000 */
[----:B------:R-:W-:Y:S05]  /*7090*/  BRA `(.L_x_12400) ;  /* 0xffff96f000007947 */ /* 0x000fea000383ffff */
.L_x_12335:
        /* <DEDUP_REMOVED lines=15> */
[----:B------:R-:W1:Y:S02]  /*7190*/  SHFL.DOWN P1, R2, R5, 0x8, 0x1f ;  /* 0x09001f0005027f89 */ /* 0x000e640000020000 */
[----:B-1----:R-:W-:-:S05]  /*71a0*/  @P1 FADD R2, R5, R2 ;  /* 0x0000000205021221 */ /* 0x002fca0000000000 */
[----:B------:R-:W1:Y:S02]  /*71b0*/  SHFL.DOWN P1, R7, R2, 0x10, 0x1f ;  /* 0x0a001f0002077f89 */ /* 0x000e640000020000 */
[----:B-1----:R-:W-:Y:S01]  /*71c0*/  @P1 FADD R7, R2, R7 ;  /* 0x0000000702071221 */ /* 0x002fe20000000000 */
[----:B--2---:R-:W-:-:S04]  /*71d0*/  ISETP.NE.AND P1, PT, R4, RZ, PT ;  /* 0x000000ff0400720c */ /* 0x004fc80003f25270 */
[----:B------:R1:W-:Y:S04]  /*71e0*/  @!P2 STS [0xc64], R7 ;  /* 0x000c6407ff00a388 */ /* 0x0003e80000000800 */
[----:B------:R-:W-:Y:S06]  /*71f0*/  BAR.SYNC.DEFER_BLOCKING 0x0 ;  /* 0x0000000000007b1d */ /* 0x000fec0000010000 */
[----:B------:R-:W-:Y:S05]  /*7200*/  @P1 BRA `(.L_x_12402) ;  /* 0x0000001000001947 */ /* 0x000fea0003800000 */
[----:B-1----:R1:W-:Y:S02]  /*7210*/  RED.E.ADD.F32.FTZ.RN.STRONG.GPU [R76.64], R7 ;  /* 0x000000074c00798e */ /* 0x0023e4000c10e786 */
.L_x_12402:
[----:B-1----:R-:W-:Y:S05]  /*7220*/  BSYNC B0 ;  /* 0x0000000000007941 */ /* 0x002fea0003800000 */
.L_x_12401:
        /* <DEDUP_REMOVED lines=16> */
[----:B---3--:R-:W-:-:S04]  /*7330*/  ISETP.NE.AND P0, PT, R13, RZ, PT ;  /* 0x000000ff0d00720c */ /* 0x008fc80003f05270 */
[----:B------:R1:W-:Y:S04]  /*7340*/  @!P1 STS [0xc64], R4 ;  /* 0x000c6404ff009388 */ /* 0x0003e80000000800 */
[----:B------:R-:W-:Y:S06]  /*7350*/  BAR.SYNC.DEFER_BLOCKING 0x0 ;  /* 0x0000000000007b1d */ /* 0x000fec0000010000 */
[----:B------:R-:W-:Y:S05]  /*7360*/  @P0 BRA `(.L_x_12405) ;  /* 0x0000004000000947 */ /* 0x000fea0003800000 */
[----:B-1----:R1:W-:Y:S01]  /*7370*/  RED.E.ADD.F32.FTZ.RN.STRONG.GPU [R74.64], R4 ;  /* 0x000000044a00798e */ /* 0x0023e2000c10e786 */
[----:B------:R-:W-:Y:S01]  /*7380*/  HFMA2.MMA R13, -RZ, RZ, 0, 0 ;  /* 0x00000000ff0d7435 */ /* 0x000fe200000001ff */
[----:B------:R-:W-:Y:S05]  /*7390*/  BRA `(.L_x_12405) ;  /* 0x0000001000007947 */ /* 0x000fea0003800000 */
.L_x_12404:
[----:B------:R-:W1:Y:S02]  /*73a0*/  S2R R13, SR_TID.X ;  /* 0x00000000000d7919 */ /* 0x000e640000002100 */
.L_x_12405:
[----:B-1----:R-:W-:Y:S05]  /*73b0*/  BSYNC B0 ;  /* 0x0000000000007941 */ /* 0x002fea0003800000 */
.L_x_12403:
        /* <DEDUP_REMOVED lines=8> */
[----:B0-----:R-:W-:-:S04]  /*7440*/  IADD3 R23, R7, R3, RZ ;  /* 0x0000000307177210 */ /* 0x001fc80007ffe0ff */
[----:B------:R-:W-:Y:S02]  /*7450*/  IADD3 R19, R21, R19, RZ ;  /* 0x0000001315137210 */ /* 0x000fe40007ffe0ff */
.L_x_12406:
[----:B0-----:R-:W0:Y:S01]  /*7460*/  LDS.64 R14, [R13.X8+0x31b0] ;  /* 0x0031b0000d0e7984 */ /* 0x001e220000008a00 */
[----:B------:R-:W-:Y:S01]  /*7470*/  SHF.R.S32.HI R0, RZ, 0x1f, R13 ;  /* 0x0000001fff007819 */ /* 0x000fe2000001140d */
[----:B------:R-:W-:Y:S01]  /*7480*/  YIELD ;  /* 0x0000000000007946 */ /* 0x000fe20003800000 */
[----:B------:R-:W-:Y:S01]  /*7490*/  MOV R2, R20 ;  /* 0x0000001400027202 */ /* 0x000fe20000000f00 */
[----:B-----5:R1:W2:Y:S01]  /*74a0*/  LDS.64 R16, [R13.X8+0x39b0] ;  /* 0x0039b0000d107984 */ /* 0x0202a20000008a00 */
        /* <DEDUP_REMOVED lines=23> */
.L_x_12407:
        /* <DEDUP_REMOVED lines=14> */
.L_x_14742:


//--------------------- .text._Z25selective_scan_bwd_kernelI32Selective_Scan_bwd_kernel_traitsILi32ELi8ELb1ELb0ELb1ELb1ELb1EN3c108BFloat16ENS1_7complexIfEEEEv12SSMParamsBwd --------------------------
	.section	.text._Z25selective_scan_bwd_kernelI32Selective_Scan_bwd_kernel_traitsILi32ELi8ELb1ELb0ELb1ELb1ELb1EN3c108BFloat16ENS1_7complexIfEEEEv12SSMParamsBwd,"ax",@progbits
	.sectioninfo	@"SHI_REGISTERS=170"
	.align	128
        .global         _Z25selective_scan_bwd_kernelI32Selective_Scan_bwd_kernel_traitsILi32ELi8ELb1ELb0ELb1ELb1ELb1EN3c108BFloat16ENS1_7complexIfEEEEv12SSMParamsBwd
        .type           _Z25selective_scan_bwd_kernelI32Selective_Scan_bwd_kernel_traitsILi32ELi8ELb1ELb0ELb1ELb1ELb1EN3c108BFloat16ENS1_7complexIfEEEEv12SSMParamsBwd,@function
        .size           _Z25selective_scan_bwd_kernelI32Selective_Scan_bwd_kernel_traitsILi32ELi8ELb1ELb0ELb1ELb1ELb1EN3c108BFloat16ENS1_7complexIfEEEEv12SSMParamsBwd,(.L_x_14743 - _Z25selective_scan_bwd_kernelI32Selective_Scan_bwd_kernel_traitsILi32ELi8ELb1ELb0ELb1ELb1ELb1EN3c108BFloat16ENS1_7complexIfEEEEv12SSMParamsBwd)
        .other          _Z25selective_scan_bwd_kernelI32Selective_Scan_bwd_kernel_traitsILi32ELi8ELb1ELb0ELb1ELb1ELb1EN3c108BFloat16ENS1_7complexIfEEEEv12SSMParamsBwd,@"STO_CUDA_ENTRY STV_DEFAULT"
_Z25selective_scan_bwd_kernelI32Selective_Scan_bwd_kernel_traitsILi32ELi8ELb1ELb0ELb1ELb1ELb1EN3c108BFloat16ENS1_7complexIfEEEEv12SSMParamsBwd:
.text._Z25selective_scan_bwd_kernelI32Selective_Scan_bwd_kernel_traitsILi32ELi8ELb1ELb0ELb1ELb1ELb1EN3c108BFloat16ENS1_7complexIfEEEEv12SSMParamsBwd:
        /* <DEDUP_REMOVED lines=22> */
[----:B------:R-:W-:Y:S01]  /*0160*/  CS2R R70, SRZ ;  /* 0x0000000000467805 */ /* 0x000fe2000001ff00 */
[----:B------:R-:W-:Y:S01]  /*0170*/  MOV R22, c[0x0][0x174] ;  /* 0x00005d0000167a02 */ /* 0x000fe20000000f00 */
[----:B------:R-:W-:Y:S01]  /*0180*/  CS2R R68, SRZ ;  /* 0x0000000000447805 */ /* 0x000fe2000001ff00 */
[----:B------:R-:W-:Y:S01]  /*0190*/  HFMA2.MMA R37, -RZ, RZ, 0, 0 ;  /* 0x00000000ff257435 */ /* 0x000fe200000001ff */
[----:B0-----:R-:W-:Y:S01]  /*01a0*/  IABS R2, R19 ;  /* 0x0000001300027213 */ /* 0x001fe20000000000 */
[C---:B------:R-:W-:Y:S01]  /*01b0*/  IMAD R10, R14.reuse, c[0x0][0x1b0], RZ ;  /* 0x00006c000e0a7a24 */ /* 0x040fe200078e02ff */
[----:B-1----:R-:W-:Y:S01]  /*01c0*/  HFMA2.MMA R6, -RZ, RZ, 0, 0 ;  /* 0x00000000ff067435 */ /* 0x002fe200000001ff */
[----:B----4-:R-:W-:-:S02]  /*01d0*/  IMAD R4, R14, c[0x0][0x1d0], RZ ;  /* 0x000074000e047a24 */ /* 0x010fc400078e02ff */
[----:B------:R-:W-:Y:S02]  /*01e0*/  IMAD R23, R15, c[0x0][0x1b4], R10 ;  /* 0x00006d000f177a24 */ /* 0x000fe400078e020a */
[----:B------:R-:W-:Y:S01]  /*01f0*/  IMAD R10, R18, c[0x0][0x280], RZ ;  /* 0x0000a000120a7a24 */ /* 0x000fe200078e02ff */
[----:B---3--:R-:W-:-:S03]  /*0200*/  IADD3 R8, RZ, -R7, RZ ;  /* 0x80000007ff087210 */ /* 0x008fc60007ffe0ff */
[----:B------:R-:W-:Y:S02]  /*0210*/  IMAD R10, R19, c[0x0][0x284], R10 ;  /* 0x0000a100130a7a24 */ /* 0x000fe400078e020a */
[----:B------:R-:W-:-:S04]  /*0220*/  IMAD R3, R8, R11, RZ ;  /* 0x0000000b08037224 */ /* 0x000fc800078e02ff */
        /* <DEDUP_REMOVED lines=32> */
[----:B------:R-:W-:Y:S01]  /*0430*/  IMAD R0, R18, c[0x0][0x1e8], RZ ;  /* 0x00007a0012007a24 */ /* 0x000fe200078e02ff */
[----:B------:R-:W-:Y:S01]  /*0440*/  @!P2 IADD3 R13, -R13, RZ, RZ ;  /* 0x000000ff0d0da210 */ /* 0x000fe20007ffe1ff */
[----:B------:R-:W-:Y:S01]  /*0450*/  IMAD.WIDE.U32 R2, R19, c[0x0][0x1e8], R4 ;  /* 0x00007a0013027a25 */ /* 0x000fe200078e0004 */
[----:B------:R-:W-:-:S02]  /*0460*/  @!P1 LOP3.LUT R13, RZ, c[0x0][0x178], RZ, 0x33, !PT ;  /* 0x00005e00ff0d9a12 */ /* 0x000fc400078e33ff */
[----:B------:R-:W-:Y:S01]  /*0470*/  ISETP.GE.AND P3, PT, R22, 0x1, PT ;  /* 0x000000011600780c */ /* 0x000fe20003f66270 */
[----:B------:R-:W-:Y:S01]  /*0480*/  IMAD R0, R19, c[0x0][0x1ec], R0 ;  /* 0x00007b0013007a24 */ /* 0x000fe200078e0200 */
[----:B------:R-:W-:Y:S01]  /*0490*/  IADD3 R67, P0, R11, R2, RZ ;  /* 0x000000020b437210 */ /* 0x000fe20007f1e0ff */
[----:B------:R-:W-:Y:S01]  /*04a0*/  IMAD.WIDE.U32 R4, R19, c[0x0][0x280], R6 ;  /* 0x0000a00013047a25 */ /* 0x000fe200078e0006 */
[----:B------:R-:W-:Y:S02]  /*04b0*/  SHF.R.S32.HI R12, RZ, 0x1f, R13 ;  /* 0x0000001fff0c7819 */ /* 0x000fe4000001140d */
[----:B------:R-:W-:Y:S01]  /*04c0*/  IADD3.X R2, R21, R3, R0, P0, !PT ;  /* 0x0000000315027210 */ /* 0x000fe200007fe400 */
[----:B------:R-:W-:Y:S01]  /*04d0*/  IMAD.WIDE.U32 R8, R13, c[0x0][0x1c8], R8 ;  /* 0x000072000d087a25 */ /* 0x000fe200078e0008 */
[----:B------:R-:W-:Y:S02]  /*04e0*/  LEA R7, P0, R20, c[0x0][0x240], 0x1 ;  /* 0x0000900014077a11 */ /* 0x000fe400078008ff */
[----:B------:R-:W-:Y:S01]  /*04f0*/  IADD3 R11, P2, R11, R4, RZ ;  /* 0x000000040b0b7210 */ /* 0x000fe20007f5e0ff */
[----:B------:R-:W-:Y:S01]  /*0500*/  IMAD R0, R12, c[0x0][0x1c8], RZ ;  /* 0x000072000c007a24 */ /* 0x000fe200078e02ff */
[----:B------:R-:W-:-:S02]  /*0510*/  LEA.HI.X R20, R20, c[0x0][0x244], R23, 0x1, P0 ;  /* 0x0000910014147a11 */ /* 0x000fc400000f0c17 */
[----:B------:R-:W-:Y:S02]  /*0520*/  ISETP.NE.U32.AND P0, PT, RZ, c[0x0][0x260], PT ;  /* 0x00009800ff007a0c */ /* 0x000fe40003f05070 */
[----:B------:R-:W-:Y:S02]  /*0530*/  LEA R66, P1, R67, c[0x0][0x248], 0x1 ;  /* 0x0000920043427a11 */ /* 0x000fe400078208ff */
[----:B------:R-:W-:Y:S02]  /*0540*/  ISETP.NE.AND.EX P0, PT, RZ, c[0x0][0x264], PT, P0 ;  /* 0x00009900ff007a0c */ /* 0x000fe40003f05300 */
[----:B------:R-:W-:Y:S01]  /*0550*/  IADD3.X R4, R21, R5, R10, P2, !PT ;  /* 0x0000000515047210 */ /* 0x000fe200017fe40a */
[----:B------:R-:W-:Y:S01]  /*0560*/  IMAD R5, R13, c[0x0][0x1cc], R0 ;  /* 0x000073000d057a24 */ /* 0x000fe200078e0200 */
[----:B------:R-:W-:Y:S02]  /*0570*/  LEA.HI.X R67, R67, c[0x0][0x24c], R2, 0x1, P1 ;  /* 0x0000930043437a11 */ /* 0x000fe400008f0c02 */
[----:B------:R-:W-:-:S02]  /*0580*/  ISETP.NE.U32.AND P1, PT, RZ, c[0x0][0x328], PT ;  /* 0x0000ca00ff007a0c */ /* 0x000fc40003f25070 */
[----:B------:R-:W-:Y:S02]  /*0590*/  ISETP.NE.U32.AND P2, PT, RZ, c[0x0][0x348], PT ;  /* 0x0000d200ff007a0c */ /* 0x000fe40003f45070 */
[----:B------:R-:W-:Y:S02]  /*05a0*/  ISETP.NE.AND.EX P1, PT, RZ, c[0x0][0x32c], PT, P1 ;  /* 0x0000cb00ff007a0c */ /* 0x000fe40003f25310 */
        /* <DEDUP_REMOVED lines=15> */
[C---:B------:R-:W-:Y:S02]  /*06a0*/  @P2 LEA R68, P5, R19.reuse, c[0x0][0x348], 0x2 ;  /* 0x0000d20013442a11 */ /* 0x040fe400078a10ff */
        /* <DEDUP_REMOVED lines=13> */
.L_x_12474:
[----:B------:R-:W-:Y:S01]  /*0780*/  BAR.SYNC.DEFER_BLOCKING 0x0 ;  /* 0x0000000000007b1d */ /* 0x000fe20000010000 */
[----:B0-----:R-:W-:Y:S02]  /*0790*/  MOV R20, R8 ;  /* 0x0000000800147202 */ /* 0x001fe40000000f00 */
[----:B------:R-:W-:-:S05]  /*07a0*/  MOV R21, R7 ;  /* 0x0000000700157202 */ /* 0x000fca0000000f00 */
[----:B0-----:R-:W-:-:S05]  /*07b0*/  IMAD.WIDE R20, R10, 0x10, R20 ;  /* 0x000000100a147825 */ /* 0x001fca00078e0214 */
[----:B------:R-:W2:Y:S01]  /*07c0*/  LDG.E.128 R28, [R20.64] ;  /* 0x00000006141c7981 */ /* 0x000ea2000c1e1d00 */
[----:B------:R-:W-:-:S03]  /*07d0*/  IMAD.WIDE R22, R10, 0x10, R66 ;  /* 0x000000100a167825 */ /* 0x000fc600078e0242 */
[----:B-12---:R-:W-:Y:S01]  /*07e0*/  STS.128 [R9.X16], R28 ;  /* 0x0000001c09007388 */ /* 0x006fe2000000cc00 */
[----:B------:R-:W-:-:S06]  /*07f0*/  NOP ;  /* 0x0000000000007918 */ /* 0x000fcc0000000000 */
[----:B------:R-:W-:Y:S04]  /*0800*/  LDS.128 R40, [R9.X16] ;  /* 0x0000000009287984 */ /* 0x000fe8000000cc00 */
[----:B------:R-:W-:Y:S06]  /*0810*/  BAR.SYNC.DEFER_BLOCKING 0x0 ;  /* 0x0000000000007b1d */ /* 0x000fec0000010000 */
[----:B------:R-:W2:Y:S01]  /*0820*/  LDG.E.128 R32, [R22.64] ;  /* 0x0000000616207981 */ /* 0x000ea2000c1e1d00 */
[----:B------:R-:W-:-:S02]  /*0830*/  MOV R20, R6 ;  /* 0x0000000600147202 */ /* 0x000fc40000000f00 */
[----:B------:R-:W-:-:S05]  /*0840*/  MOV R21, R5 ;  /* 0x0000000500157202 */ /* 0x000fca0000000f00 */
[----:B------:R-:W-:Y:S01]  /*0850*/  IMAD.WIDE R24, R10, 0x10, R20 ;  /* 0x000000100a187825 */ /* 0x000fe200078e0214 */
[----:B--2---:R-:W-:Y:S01]  /*0860*/  STS.128 [R9.X16], R32 ;  /* 0x0000002009007388 */ /* 0x004fe2000000cc00 */
[----:B------:R-:W-:-:S06]  /*0870*/  NOP ;  /* 0x0000000000007918 */ /* 0x000fcc0000000000 */
[----:B------:R-:W0:Y:S04]  /*0880*/  LDS.128 R48, [R9.X16] ;  /* 0x0000000009307984 */ /* 0x000e28000000cc00 */
[----:B------:R-:W-:Y:S06]  /*0890*/  BAR.SYNC.DEFER_BLOCKING 0x0 ;  /* 0x0000000000007b1d */ /* 0x000fec0000010000 */
[----:B------:R-:W2:Y:S01]  /*08a0*/  LDG.E.128 R24, [R24.64] ;  /* 0x0000000618187981 */ /* 0x000ea2000c1e1d00 */
[----:B------:R-:W-:Y:S01]  /*08b0*/  LEA R56, R2, 0xffffff00, 0x8 ;  /* 0xffffff0002387811 */ /* 0x000fe200078e40ff */
[----:B------:R-:W-:Y:S01]  /*08c0*/  IMAD R20, R14, c[0x0][0x1f0], RZ ;  /* 0x00007c000e147a24 */ /* 0x000fe200078e02ff */
[----:B------:R-:W-:Y:S01]  /*08d0*/  BSSY B0, `(.L_x_12409) ;  /* 0x0000045000007945 */ /* 0x000fe20003800000 */
[----:B------:R-:W-:Y:S01]  /*08e0*/  IMAD R22, R18, c[0x0][0x1f8], RZ ;  /* 0x00007e0012167a24 */ /* 0x000fe200078e02ff */
[----:B------:R-:W-:Y:S01]  /*08f0*/  SHF.R.S32.HI R57, RZ, 0x1f, R56 ;  /* 0x0000001fff397819 */ /* 0x000fe20000011438 */
[----:B------:R-:W-:-:S04]  /*0900*/  IMAD R23, R15, c[0x0][0x1f4], R20 ;  /* 0x00007d000f177a24 */ /* 0x000fc800078e0214 */
[----:B------:R-:W-:Y:S01]  /*0910*/  IMAD.WIDE.U32 R20, R15, c[0x0][0x1f0], R56 ;  /* 0x00007c000f147a25 */ /* 0x000fe200078e0038 */
[--C-:B0-----:R-:W-:Y:S02]  /*0920*/  PRMT R35, RZ, 0x5410, R48.reuse ;  /* 0x00005410ff237816 */ /* 0x101fe40000000030 */
[----:B------:R-:W-:Y:S02]  /*0930*/  PRMT R33, RZ, 0x7610, R48 ;  /* 0x00007610ff217816 */ /* 0x000fe40000000030 */
[----:B------:R-:W-:Y:S01]  /*0940*/  IADD3 R21, R21, R23, RZ ;  /* 0x0000001715157210 */ /* 0x000fe20007ffe0ff */
[----:B-----5:R-:W-:Y:S01]  /*0950*/  FADD.FTZ R35, R35, R16 ;  /* 0x0000001023237221 */ /* 0x020fe20000010000 */
[--C-:B------:R-:W-:Y:S01]  /*0960*/  PRMT R31, RZ, 0x5410, R49.reuse ;  /* 0x00005410ff1f7816 */ /* 0x100fe20000000031 */
[C---:B------:R-:W-:Y:S01]  /*0970*/  IMAD R23, R19.reuse, c[0x0][0x1fc], R22 ;  /* 0x00007f0013177a24 */ /* 0x040fe200078e0216 */
[----:B------:R-:W-:Y:S01]  /*0980*/  PRMT R29, RZ, 0x7610, R49 ;  /* 0x00007610ff1d7816 */ /* 0x000fe20000000031 */
[----:B------:R-:W-:Y:S01]  /*0990*/  IMAD.WIDE.U32 R20, R19, c[0x0][0x1f8], R20 ;  /* 0x00007e0013147a25 */ /* 0x000fe200078e0014 */
[----:B------:R-:W-:-:S03]  /*09a0*/  FSETP.GTU.FTZ.AND P6, PT, R35, 20, PT ;  /* 0x41a000002300780b */ /* 0x000fc60003fdc000 */
[--C-:B------:R-:W-:Y:S01]  /*09b0*/  FADD.FTZ R33, R33, R16.reuse ;  /* 0x0000001021217221 */ /* 0x100fe20000010000 */
[----:B------:R-:W-:Y:S01]  /*09c0*/  IADD3 R21, R21, R23, RZ ;  /* 0x0000001715157210 */ /* 0x000fe20007ffe0ff */
[--C-:B------:R-:W-:Y:S01]  /*09d0*/  FADD.FTZ R31, R31, R16.reuse ;  /* 0x000000101f1f7221 */ /* 0x100fe20000010000 */
[C---:B------:R-:W-:Y:S01]  /*09e0*/  LEA R60, P0, R20.reuse, c[0x0][0x268], 0x1 ;  /* 0x00009a00143c7a11 */ /* 0x040fe200078008ff */
[--C-:B------:R-:W-:Y:S01]  /*09f0*/  FADD.FTZ R29, R29, R16.reuse ;  /* 0x000000101d1d7221 */ /* 0x100fe20000010000 */
[----:B------:R-:W-:Y:S02]  /*0a00*/  PRMT R23, RZ, 0x5410, R51 ;  /* 0x00005410ff177816 */ /* 0x000fe40000000033 */
[----:B------:R-:W-:Y:S02]  /*0a10*/  LEA.HI.X R61, R20, c[0x0][0x26c], R21, 0x1, P0 ;  /* 0x00009b00143d7a11 */ /* 0x000fe400000f0c15 */
[----:B------:R-:W-:Y:S01]  /*0a20*/  PRMT R21, RZ, 0x7610, R51 ;  /* 0x00007610ff157816 */ /* 0x000fe20000000033 */
[----:B------:R-:W-:Y:S01]  /*0a30*/  FADD.FTZ R23, R23, R16 ;  /* 0x0000001017177221 */ /* 0x000fe20000010000 */
[----:B------:R-:W-:-:S02]  /*0a40*/  FSETP.GTU.FTZ.AND P5, PT, R33, 20, PT ;  /* 0x41a000002100780b */ /* 0x000fc40003fbc000 */
[----:B------:R-:W-:Y:S01]  /*0a50*/  FSETP.GTU.FTZ.AND P4, PT, R31, 20, PT ;  /* 0x41a000001f00780b */ /* 0x000fe20003f9c000 */
[----:B------:R-:W-:Y:S01]  /*0a60*/  FADD.FTZ R21, R21, R16 ;  /* 0x0000001015157221 */ /* 0x000fe20000010000 */
[----:B------:R-:W-:Y:S02]  /*0a70*/  FSETP.GTU.FTZ.AND P3, PT, R29, 20, PT ;  /* 0x41a000001d00780b */ /* 0x000fe40003f7c000 */
[----:B------:R-:W-:Y:S01]  /*0a80*/  FSETP.GTU.FTZ.AND P0, PT, R23, 20, PT ;  /* 0x41a000001700780b */ /* 0x000fe20003f1c000 */
[----:B--2---:R0:W-:Y:S01]  /*0a90*/  STS.128 [R9.X16], R24 ;  /* 0x0000001809007388 */ /* 0x0041e2000000cc00 */
[----:B------:R-:W-:-:S06]  /*0aa0*/  NOP ;  /* 0x0000000000007918 */ /* 0x000fcc0000000000 */
[----:B------:R1:W2:Y:S01]  /*0ab0*/  LDS.128 R44, [R9.X16] ;  /* 0x00000000092c7984 */ /* 0x0002a2000000cc00 */
[--C-:B0-----:R-:W-:Y:S02]  /*0ac0*/  PRMT R27, RZ, 0x5410, R50.reuse ;  /* 0x00005410ff1b7816 */ /* 0x101fe40000000032 */
[----:B------:R-:W-:-:S03]  /*0ad0*/  PRMT R25, RZ, 0x7610, R50 ;  /* 0x00007610ff197816 */ /* 0x000fc60000000032 */
[--C-:B------:R-:W-:Y:S02]  /*0ae0*/  FADD.FTZ R27, R27, R16.reuse ;  /* 0x000000101b1b7221 */ /* 0x100fe40000010000 */
[----:B------:R-:W-:-:S03]  /*0af0*/  FADD.FTZ R25, R25, R16 ;  /* 0x0000001019197221 */ /* 0x000fc60000010000 */
[----:B------:R-:W-:Y:S02]  /*0b00*/  FSETP.GTU.FTZ.AND P2, PT, R27, 20, PT ;  /* 0x41a000001b00780b */ /* 0x000fe40003f5c000 */
        /* <DEDUP_REMOVED lines=33> */
.L_x_12410:
[----:B-1----:R-:W-:Y:S05]  /*0d20*/  BSYNC B0 ;  /* 0x0000000000007941 */ /* 0x002fea0003800000 */
.L_x_12409:
        /* <DEDUP_REMOVED lines=35> */
.L_x_12412:
[----:B------:R-:W-:Y:S05]  /*0f60*/  BSYNC B0 ;  /* 0x0000000000007941 */ /* 0x000fea0003800000 */
.L_x_12411:
        /* <DEDUP_REMOVED lines=33> */
.L_x_12414:
[----:B------:R-:W-:Y:S05]  /*1180*/  BSYNC B0 ;  /* 0x0000000000007941 */ /* 0x000fea0003800000 */
.L_x_12413:
        /* <DEDUP_REMOVED lines=33> */
.L_x_12416:
[----:B------:R-:W-:Y:S05]  /*13a0*/  BSYNC B0 ;  /* 0x0000000000007941 */ /* 0x000fea0003800000 */
.L_x_12415:
        /* <DEDUP_REMOVED lines=33> */
.L_x_12418:
[----:B------:R-:W-:Y:S05]  /*15c0*/  BSYNC B0 ;  /* 0x0000000000007941 */ /* 0x000fea0003800000 */
.L_x_12417:
        /* <DEDUP_REMOVED lines=33> */
.L_x_12420:
[----:B------:R-:W-:Y:S05]  /*17e0*/  BSYNC B0 ;  /* 0x0000000000007941 */ /* 0x000fea0003800000 */
.L_x_12419:
        /* <DEDUP_REMOVED lines=33> */
.L_x_12422:
[----:B------:R-:W-:Y:S05]  /*1a00*/  BSYNC B0 ;  /* 0x0000000000007941 */ /* 0x000fea0003800000 */
.L_x_12421:
        /* <DEDUP_REMOVED lines=33> */
.L_x_12424:
[----:B------:R-:W-:Y:S05]  /*1c20*/  BSYNC B0 ;  /* 0x0000000000007941 */ /* 0x000fea0003800000 */
.L_x_12423:
[----:B------:R-:W-:Y:S06]  /*1c30*/  BAR.SYNC.DEFER_BLOCKING 0x0 ;  /* 0x0000000000007b1d */ /* 0x000fec0000010000 */
[----:B------:R-:W3:Y:S01]  /*1c40*/  LDG.E.128 R60, [R60.64] ;  /* 0x000000063c3c7981 */ /* 0x000ee2000c1e1d00 */
[----:B------:R-:W-:Y:S02]  /*1c50*/  IMAD R20, R14, c[0x0][0x200], RZ ;  /* 0x000080000e147a24 */ /* 0x000fe400078e02ff */
[----:B------:R-:W-:-:S04]  /*1c60*/  IMAD.WIDE.U32 R38, R15, c[0x0][0x200], R56 ;  /* 0x000080000f267a25 */ /* 0x000fc800078e0038 */
        /* <DEDUP_REMOVED lines=8> */
[----:B------:R-:W-:Y:S01]  /*1cf0*/  IMAD.WIDE R48, R10, 0x10, R48 ;  /* 0x000000100a307825 */ /* 0x000fe200078e0230 */
[----:B---3--:R-:W-:Y:S01]  /*1d00*/  STS.128 [R9.X16], R60 ;  /* 0x0000003c09007388 */ /* 0x008fe2000000cc00 */
[----:B------:R-:W-:-:S06]  /*1d10*/  NOP ;  /* 0x0000000000007918 */ /* 0x000fcc0000000000 */
[----:B------:R-:W0:Y:S04]  /*1d20*/  LDS.128 R52, [R9.X16] ;  /* 0x0000000009347984 */ /* 0x000e28000000cc00 */
[----:B------:R-:W-:Y:S06]  /*1d30*/  BAR.SYNC.DEFER_BLOCKING 0x0 ;  /* 0x0000000000007b1d */ /* 0x000fec0000010000 */
[----:B------:R-:W3:Y:S01]  /*1d40*/  LDG.E.128 R48, [R48.64] ;  /* 0x0000000630307981 */ /* 0x000ee2000c1e1d00 */
[----:B--2---:R-:W-:-:S02]  /*1d50*/  PRMT R74, RZ, 0x7610, R45 ;  /* 0x00007610ff4a7816 */ /* 0x004fc4000000002d */
[--C-:B------:R-:W-:Y:S02]  /*1d60*/  PRMT R65, RZ, 0x5410, R44.reuse ;  /* 0x00005410ff417816 */ /* 0x100fe4000000002c */
[----:B------:R-:W-:Y:S02]  /*1d70*/  PRMT R75, RZ, 0x7610, R44 ;  /* 0x00007610ff4b7816 */ /* 0x000fe4000000002c */
[--C-:B------:R-:W-:Y:S02]  /*1d80*/  PRMT R77, RZ, 0x5410, R46.reuse ;  /* 0x00005410ff4d7816 */ /* 0x100fe4000000002e */
[----:B------:R-:W-:Y:S02]  /*1d90*/  PRMT R79, RZ, 0x7610, R46 ;  /* 0x00007610ff4f7816 */ /* 0x000fe4000000002e */
[----:B------:R-:W-:Y:S02]  /*1da0*/  PRMT R64, RZ, 0x5410, R47 ;  /* 0x00005410ff407816 */ /* 0x000fe4000000002f */
[----:B0-----:R-:W-:-:S02]  /*1db0*/  PRMT R32, RZ, 0x5410, R52 ;  /* 0x00005410ff207816 */ /* 0x001fc40000000034 */
[--C-:B------:R-:W-:Y:S02]  /*1dc0*/  PRMT R28, RZ, 0x7610, R53.reuse ;  /* 0x00007610ff1c7816 */ /* 0x100fe40000000035 */
[----:B------:R-:W-:Y:S01]  /*1dd0*/  PRMT R76, RZ, 0x7610, R52 ;  /* 0x00007610ff4c7816 */ /* 0x000fe20000000034 */
[----:B------:R-:W-:Y:S01]  /*1de0*/  FMUL.FTZ R20, R32, -1.4426950216293334961 ;  /* 0xbfb8aa3b20147820 */ /* 0x000fe20000410000 */
[----:B------:R-:W-:Y:S01]  /*1df0*/  PRMT R26, RZ, 0x5410, R53 ;  /* 0x00005410ff1a7816 */ /* 0x000fe20000000035 */
[----:B------:R-:W-:Y:S02]  /*1e00*/  FMUL.FTZ R36, R28, -1.4426950216293334961 ;  /* 0xbfb8aa3b1c247820 */ /* 0x000fe40000410000 */
[----:B------:R0:W1:Y:S01]  /*1e10*/  MUFU.EX2 R30, R20 ;  /* 0x00000014001e7308 */ /* 0x0000620000000800 */
[----:B------:R-:W-:Y:S02]  /*1e20*/  FMUL.FTZ R22, R76, -1.4426950216293334961 ;  /* 0xbfb8aa3b4c167820 */ /* 0x000fe40000410000 */
[----:B------:R-:W-:-:S05]  /*1e30*/  FMUL.FTZ R24, R26, -1.4426950216293334961 ;  /* 0xbfb8aa3b1a187820 */ /* 0x000fca0000410000 */
[----:B------:R2:W4:Y:S01]  /*1e40*/  MUFU.EX2 R39, R36 ;  /* 0x0000002400277308 */ /* 0x0005220000000800 */
[----:B0-----:R-:W-:-:S05]  /*1e50*/  PRMT R20, RZ, 0x5410, R54 ;  /* 0x00005410ff147816 */ /* 0x001fca0000000036 */
[----:B------:R-:W-:Y:S02]  /*1e60*/  FMUL.FTZ R52, R20, -1.4426950216293334961 ;  /* 0xbfb8aa3b14347820 */ /* 0x000fe40000410000 */
[----:B------:R0:W5:Y:S01]  /*1e70*/  MUFU.EX2 R34, R22 ;  /* 0x0000001600227308 */ /* 0x0001620000000800 */
[----:B--2---:R-:W-:Y:S01]  /*1e80*/  PRMT R36, RZ, 0x7610, R54 ;  /* 0x00007610ff247816 */ /* 0x004fe20000000036 */
[----:B-1----:R-:W-:-:S06]  /*1e90*/  FADD.FTZ R30, R30, 1 ;  /* 0x3f8000001e1e7421 */ /* 0x002fcc0000010000 */
[----:B------:R1:W2:Y:S01]  /*1ea0*/  MUFU.EX2 R38, R24 ;  /* 0x0000001800267308 */ /* 0x0002a20000000800 */
[----:B0-----:R-:W-:Y:S02]  /*1eb0*/  FMUL.FTZ R22, R36, -1.4426950216293334961 ;  /* 0xbfb8aa3b24167820 */ /* 0x001fe40000410000 */
[----:B----4-:R-:W-:-:S05]  /*1ec0*/  FADD.FTZ R39, R39, 1 ;  /* 0x3f80000027277421 */ /* 0x010fca0000010000 */
[----:B------:R0:W4:Y:S01]  /*1ed0*/  MUFU.EX2 R59, R22 ;  /* 0x00000016003b7308 */ /* 0x0001220000000800 */
[----:B-1----:R-:W-:Y:S01]  /*1ee0*/  PRMT R24, RZ, 0x5410, R55 ;  /* 0x00005410ff187816 */ /* 0x002fe20000000037 */
[----:B-----5:R-:W-:-:S04]  /*1ef0*/  FADD.FTZ R34, R34, 1 ;  /* 0x3f80000022227421 */ /* 0x020fc80000010000 */
[----:B------:R-:W-:Y:S02]  /*1f00*/  FMUL.FTZ R60, R24, -1.4426950216293334961 ;  /* 0xbfb8aa3b183c7820 */ /* 0x000fe40000410000 */
[----:B------:R-:W1:Y:S01]  /*1f10*/  MUFU.EX2 R58, R52 ;  /* 0x00000034003a7308 */ /* 0x000e620000000800 */
[----:B0-----:R-:W-:Y:S01]  /*1f20*/  PRMT R22, RZ, 0x7610, R55 ;  /* 0x00007610ff167816 */ /* 0x001fe20000000037 */
[----:B--2---:R-:W-:-:S04]  /*1f30*/  FADD.FTZ R38, R38, 1 ;  /* 0x3f80000026267421 */ /* 0x004fc80000010000 */
[----:B------:R-:W-:Y:S02]  /*1f40*/  FMUL.FTZ R61, R22, -1.4426950216293334961 ;  /* 0xbfb8aa3b163d7820 */ /* 0x000fe40000410000 */
[----:B------:R-:W0:Y:S01]  /*1f50*/  MUFU.EX2 R60, R60 ;  /* 0x0000003c003c7308 */ /* 0x000e220000000800 */
[----:B----4-:R-:W-:-:S07]  /*1f60*/  FADD.FTZ R59, R59, 1 ;  /* 0x3f8000003b3b7421 */ /* 0x010fce0000010000 */
[----:B------:R2:W4:Y:S01]  /*1f70*/  MUFU.EX2 R78, R61 ;  /* 0x0000003d004e7308 */ /* 0x0005220000000800 */
[----:B-1----:R-:W-:-:S07]  /*1f80*/  FADD.FTZ R58, R58, 1 ;  /* 0x3f8000003a3a7421 */ /* 0x002fce0000010000 */
[----:B------:R-:W1:Y:S01]  /*1f90*/  MUFU.RCP R85, R38 ;  /* 0x0000002600557308 */ /* 0x000e620000001000 */
[----:B0-----:R-:W-:Y:S01]  /*1fa0*/  FADD.FTZ R60, R60, 1 ;  /* 0x3f8000003c3c7421 */ /* 0x001fe20000010000 */
[----:B--2---:R-:W-:-:S06]  /*1fb0*/  PRMT R61, RZ, 0x7610, R47 ;  /* 0x00007610ff3d7816 */ /* 0x004fcc000000002f */
[----:B------:R-:W-:Y:S01]  /*1fc0*/  MUFU.RCP R87, R39 ;  /* 0x0000002700577308 */ /* 0x000fe20000001000 */
[----:B----4-:R-:W-:-:S07]  /*1fd0*/  FADD.FTZ R78, R78, 1 ;  /* 0x3f8000004e4e7421 */ /* 0x010fce0000010000 */
[----:B------:R0:W2:Y:S08]  /*1fe0*/  MUFU.RCP R81, R30 ;  /* 0x0000001e00517308 */ /* 0x0000b00000001000 */
[----:B------:R-:W-:Y:S01]  /*1ff0*/  MUFU.RCP R89, R58 ;  /* 0x0000003a00597308 */ /* 0x000fe20000001000 */
[----:B0-----:R-:W-:Y:S01]  /*2000*/  PRMT R30, RZ, 0x5410, R45 ;  /* 0x00005410ff1e7816 */ /* 0x001fe2000000002d */
[----:B-1----:R-:W-:-:S04]  /*2010*/  FADD.FTZ R45, -R85, 1 ;  /* 0x3f800000552d7421 */ /* 0x002fc80000010100 */
[----:B------:R-:W-:Y:S02]  /*2020*/  FFMA.FTZ R47, R26, R45, 1 ;  /* 0x3f8000001a2f7423 */ /* 0x000fe4000001002d */
[----:B------:R-:W-:Y:S01]  /*2030*/  MUFU.RCP R91, R59 ;  /* 0x0000003b005b7308 */ /* 0x000fe20000001000 */
[----:B--2---:R-:W-:-:S04]  /*2040*/  FADD.FTZ R39, -R81, 1 ;  /* 0x3f80000051277421 */ /* 0x004fc80000010100 */
[----:B------:R-:W-:-:S03]  /*2050*/  FFMA.FTZ R39, R32, R39, 1 ;  /* 0x3f80000020277423 */ /* 0x000fc60000010027 */
[----:B------:R-:W-:Y:S08]  /*2060*/  MUFU.RCP R83, R34 ;  /* 0x0000002200537308 */ /* 0x000ff00000001000 */
[----:B------:R-:W-:Y:S08]  /*2070*/  MUFU.RCP R93, R60 ;  /* 0x0000003c005d7308 */ /* 0x000ff00000001000 */
[----:B------:R-:W0:Y:S02]  /*2080*/  MUFU.RCP R95, R78 ;  /* 0x0000004e005f7308 */ /* 0x000e240000001000 */
[----:B0-----:R-:W-:-:S04]  /*2090*/  FADD.FTZ R97, -R95, 1 ;  /* 0x3f8000005f617421 */ /* 0x001fc80000010100 */
[----:B------:R-:W-:Y:S01]  /*20a0*/  FFMA.FTZ R97, R22, R97, 1 ;  /* 0x3f80000016617423 */ /* 0x000fe20000010061 */
[----:B---3--:R0:W-:Y:S01]  /*20b0*/  STS.128 [R9.X16], R48 ;  /* 0x0000003009007388 */ /* 0x0081e2000000cc00 */
[----:B------:R-:W-:-:S06]  /*20c0*/  NOP ;  /* 0x0000000000007918 */ /* 0x000fcc0000000000 */
[----:B------:R-:W1:Y:S01]  /*20d0*/  LDS.128 R52, [R9.X16] ;  /* 0x0000000009347984 */ /* 0x000e62000000cc00 */
[----:B0-----:R-:W-:Y:S01]  /*20e0*/  MOV R48, c[0x0][0x16c] ;  /* 0x00005b0000307a02 */ /* 0x001fe20000000f00 */
[----:B------:R-:W-:Y:S02]  /*20f0*/  FADD.FTZ R49, -R87, 1 ;  /* 0x3f80000057317421 */ /* 0x000fe40000010100 */
[----:B------:R-:W-:Y:S01]  /*2100*/  FADD.FTZ R51, -R91, 1 ;  /* 0x3f8000005b337421 */ /* 0x000fe20000010100 */
[----:B------:R-:W-:Y:S01]  /*2110*/  ISETP.GE.AND P1, PT, R48, 0x1, PT ;  /* 0x000000013000780c */ /* 0x000fe20003f26270 */
[----:B------:R-:W-:Y:S02]  /*2120*/  FFMA.FTZ R49, R28, R49, 1 ;  /* 0x3f8000001c317423 */ /* 0x000fe40000010031 */
[----:B------:R-:W-:Y:S02]  /*2130*/  IMAD R48, R14, c[0x0][0x2e8], RZ ;  /* 0x0000ba000e307a24 */ /* 0x000fe400078e02ff */
[----:B------:R-:W-:-:S02]  /*2140*/  FFMA.FTZ R51, R36, R51, 1 ;  /* 0x3f80000024337423 */ /* 0x000fc40000010033 */
[----:B------:R-:W-:Y:S02]  /*2150*/  IMAD R99, R15, c[0x0][0x2ec], R48 ;  /* 0x0000bb000f637a24 */ /* 0x000fe400078e0230 */
[----:B------:R-:W-:Y:S01]  /*2160*/  FMUL.FTZ R36, R36, R91 ;  /* 0x0000005b24247220 */ /* 0x000fe20000410000 */
[--C-:B-1----:R-:W-:Y:S02]  /*2170*/  PRMT R59, RZ, 0x5410, R53.reuse ;  /* 0x00005410ff3b7816 */ /* 0x102fe40000000035 */
[----:B------:R-:W-:Y:S02]  /*2180*/  PRMT R53, RZ, 0x7610, R53 ;  /* 0x00007610ff357816 */ /* 0x000fe40000000035 */
        /* <DEDUP_REMOVED lines=11> */
[----:B------:R-:W-:-:S02]  /*2240*/  FMUL.FTZ R34, R81, R34 ;  /* 0x0000002251227220 */ /* 0x000fc40000410000 */
[----:B------:R-:W-:Y:S02]  /*2250*/  FMUL.FTZ R44, R44, R47 ;  /* 0x0000002f2c2c7220 */ /* 0x000fe40000410000 */
[----:B------:R-:W-:Y:S02]  /*2260*/  FMUL.FTZ R49, R46, R49 ;  /* 0x000000312e317220 */ /* 0x000fe40000410000 */
[----:B------:R-:W-:Y:S02]  /*2270*/  FMUL.FTZ R34, R34, R39 ;  /* 0x0000002722227220 */ /* 0x000fe40000410000 */
[----:B------:R-:W-:Y:S01]  /*2280*/  FADD.FTZ R47, -R89, 1 ;  /* 0x3f800000592f7421 */ /* 0x000fe20000010100 */
[----:B------:R-:W-:Y:S01]  /*2290*/  F2FP.BF16.PACK_AB R49, R49, R44 ;  /* 0x0000002c3131723e */ /* 0x000fe200000010ff */
[----:B------:R-:W-:Y:S02]  /*22a0*/  FMUL.FTZ R46, R77, R60 ;  /* 0x0000003c4d2e7220 */ /* 0x000fe40000410000 */
[----:B------:R-:W-:-:S02]  /*22b0*/  FMUL.FTZ R48, R79, R54 ;  /* 0x000000364f307220 */ /* 0x000fc40000410000 */
[----:B------:R-:W-:Y:S02]  /*22c0*/  FADD.FTZ R39, -R83, 1 ;  /* 0x3f80000053277421 */ /* 0x000fe40000010100 */
[----:B------:R-:W-:Y:S02]  /*22d0*/  FMUL.FTZ R38, R75, R52 ;  /* 0x000000344b267220 */ /* 0x000fe40000410000 */
        /* <DEDUP_REMOVED lines=18> */
[----:B------:R-:W-:Y:S01]  /*2400*/  BAR.SYNC.DEFER_BLOCKING 0x0 ;  /* 0x0000000000007b1d */ /* 0x000fe20000010000 */
[----:B------:R-:W-:-:S02]  /*2410*/  IMAD.WIDE.U32 R38, R15, c[0x0][0x2e8], R56 ;  /* 0x0000ba000f267a25 */ /* 0x000fc400078e0038 */
[----:B------:R-:W-:Y:S02]  /*2420*/  F2FP.BF16.PACK_AB R51, R78, R55 ;  /* 0x000000374e33723e */ /* 0x000fe400000010ff */
[----:B------:R-:W-:Y:S01]  /*2430*/  FMUL.FTZ R87, R28, R87 ;  /* 0x000000571c577220 */ /* 0x000fe20000410000 */
[----:B------:R-:W-:Y:S01]  /*2440*/  IADD3 R39, R39, R99, RZ ;  /* 0x0000006327277210 */ /* 0x000fe20007ffe0ff */
[----:B------:R-:W-:Y:S02]  /*2450*/  FMUL.FTZ R81, R32, R81 ;  /* 0x0000005120517220 */ /* 0x000fe40000410000 */
[----:B------:R-:W-:Y:S02]  /*2460*/  IMAD R28, R18, c[0x0][0x2f0], RZ ;  /* 0x0000bc00121c7a24 */ /* 0x000fe400078e02ff */
[----:B------:R-:W-:Y:S01]  /*2470*/  FMUL.FTZ R85, R26, R85 ;  /* 0x000000551a557220 */ /* 0x000fe20000410000 */
[----:B------:R-:W-:Y:S01]  /*2480*/  PRMT R26, RZ, 0x5410, R40 ;  /* 0x00005410ff1a7816 */ /* 0x000fe20000000028 */
[----:B------:R-:W-:-:S02]  /*2490*/  FMUL.FTZ R34, R65, R81 ;  /* 0x0000005141227220 */ /* 0x000fc40000410000 */
[----:B------:R-:W-:Y:S02]  /*24a0*/  IMAD R55, R19, c[0x0][0x2f4], R28 ;  /* 0x0000bd0013377a24 */ /* 0x000fe400078e021c */
[----:B------:R-:W-:Y:S02]  /*24b0*/  FMUL.FTZ R76, R76, R83 ;  /* 0x000000534c4c7220 */ /* 0x000fe40000410000 */
[----:B------:R-:W-:Y:S01]  /*24c0*/  FFMA.FTZ R37, R34, R26, R37 ;  /* 0x0000001a22257223 */ /* 0x000fe20000010025 */
[----:B------:R-:W-:Y:S01]  /*24d0*/  PRMT R26, RZ, 0x7610, R40 ;  /* 0x00007610ff1a7816 */ /* 0x000fe20000000028 */
[----:B------:R-:W-:Y:S02]  /*24e0*/  FMUL.FTZ R32, R75, R76 ;  /* 0x0000004c4b207220 */ /* 0x000fe40000410000 */
[----:B------:R-:W-:Y:S01]  /*24f0*/  FMUL.FTZ R30, R30, R85 ;  /* 0x000000551e1e7220 */ /* 0x000fe20000410000 */
[----:B------:R0:W-:Y:S01]  /*2500*/  STS.128 [R9.X16], R48 ;  /* 0x0000003009007388 */ /* 0x0001e2000000cc00 */
[----:B------:R-:W-:-:S06]  /*2510*/  NOP ;  /* 0x0000000000007918 */ /* 0x000fcc0000000000 */
[----:B------:R-:W1:Y:S01]  /*2520*/  LDS.128 R44, [R9.X16] ;  /* 0x00000000092c7984 */ /* 0x000e62000000cc00 */
[----:B------:R-:W-:Y:S01]  /*2530*/  FFMA.FTZ R37, R32, R26, R37 ;  /* 0x0000001a20257223 */ /* 0x000fe20000010025 */
[--C-:B------:R-:W-:Y:S01]  /*2540*/  PRMT R26, RZ, 0x5410, R41.reuse ;  /* 0x00005410ff1a7816 */ /* 0x100fe20000000029 */
[----:B------:R-:W-:Y:S01]  /*2550*/  FMUL.FTZ R89, R20, R89 ;  /* 0x0000005914597220 */ /* 0x000fe20000410000 */
[----:B------:R-:W-:Y:S01]  /*2560*/  PRMT R20, RZ, 0x7610, R41 ;  /* 0x00007610ff147816 */ /* 0x000fe20000000029 */
[----:B------:R-:W-:Y:S02]  /*2570*/  FMUL.FTZ R28, R74, R87 ;  /* 0x000000574a1c7220 */ /* 0x000fe40000410000 */
[----:B------:R-:W-:Y:S02]  /*2580*/  FFMA.FTZ R37, R30, R26, R37 ;  /* 0x0000001a1e257223 */ /* 0x000fe40000010025 */
[----:B0-----:R-:W-:-:S04]  /*2590*/  IMAD.WIDE.U32 R48, R19, c[0x0][0x2f0], R38 ;  /* 0x0000bc0013307a25 */ /* 0x001fc800078e0026 */
[----:B------:R-:W-:Y:S01]  /*25a0*/  FFMA.FTZ R37, R28, R20, R37 ;  /* 0x000000141c257223 */ /* 0x000fe20000010025 */
[----:B------:R-:W-:Y:S01]  /*25b0*/  IADD3 R39, R49, R55, RZ ;  /* 0x0000003731277210 */ /* 0x000fe20007ffe0ff */
[----:B------:R-:W-:Y:S01]  /*25c0*/  FMUL.FTZ R26, R77, R89 ;  /* 0x000000594d1a7220 */ /* 0x000fe20000410000 */
[----:B------:R-:W-:Y:S01]  /*25d0*/  LEA R38, P0, R48, c[0x0][0x338], 0x1 ;  /* 0x0000ce0030267a11 */ /* 0x000fe200078008ff */
[----:B------:R-:W-:Y:S01]  /*25e0*/  FMUL.FTZ R93, R24, R93 ;  /* 0x0000005d185d7220 */ /* 0x000fe20000410000 */
[--C-:B------:R-:W-:Y:S01]  /*25f0*/  PRMT R20, RZ, 0x5410, R42.reuse ;  /* 0x00005410ff147816 */ /* 0x100fe2000000002a */
[----:B------:R-:W-:Y:S01]  /*2600*/  FMUL.FTZ R24, R79, R36 ;  /* 0x000000244f187220 */ /* 0x000fe20000410000 */
[----:B------:R-:W-:Y:S01]  /*2610*/  LEA.HI.X R39, R48, c[0x0][0x33c], R39, 0x1, P0 ;  /* 0x0000cf0030277a11 */ /* 0x000fe200000f0c27 */
[----:B------:R-:W-:Y:S01]  /*2620*/  FMUL.FTZ R95, R22, R95 ;  /* 0x0000005f165f7220 */ /* 0x000fe20000410000 */
[----:B------:R-:W-:Y:S01]  /*2630*/  ISETP.NE.U32.AND P0, PT, RZ, c[0x0][0x270], PT ;  /* 0x00009c00ff007a0c */ /* 0x000fe20003f05070 */
[----:B------:R-:W-:Y:S01]  /*2640*/  FFMA.FTZ R37, R26, R20, R37 ;  /* 0x000000141a257223 */ /* 0x000fe20000010025 */
[----:B------:R-:W-:Y:S01]  /*2650*/  PRMT R20, RZ, 0x7610, R42 ;  /* 0x00007610ff147816 */ /* 0x000fe2000000002a */
[----:B------:R-:W-:Y:S01]  /*2660*/  IMAD.WIDE R38, R10, 0x10, R38 ;  /* 0x000000100a267825 */ /* 0x000fe200078e0226 */
[----:B------:R-:W-:-:S03]  /*2670*/  ISETP.NE.AND.EX P0, PT, RZ, c[0x0][0x274], PT, P0 ;  /* 0x00009d00ff007a0c */ /* 0x000fc60003f05300 */
[----:B------:R-:W-:Y:S01]  /*2680*/  FFMA.FTZ R37, R24, R20, R37 ;  /* 0x0000001418257223 */ /* 0x000fe20000010025 */
[----:B------:R-:W-:Y:S01]  /*2690*/  PRMT R20, RZ, 0x5410, R43 ;  /* 0x00005410ff147816 */ /* 0x000fe2000000002b */
[----:B------:R-:W-:-:S04]  /*26a0*/  FMUL.FTZ R22, R64, R93 ;  /* 0x0000005d40167220 */ /* 0x000fc80000410000 */
[----:B------:R-:W-:Y:S02]  /*26b0*/  FFMA.FTZ R51, R22, R20, R37 ;  /* 0x0000001416337223 */ /* 0x000fe40000010025 */
[----:B------:R-:W-:Y:S01]  /*26c0*/  FMUL.FTZ R20, R61, R95 ;  /* 0x0000005f3d147220 */ /* 0x000fe20000410000 */
[----:B-1----:R0:W-:Y:S01]  /*26d0*/  STG.E.128 [R38.64], R44 ;  /* 0x0000002c26007986 */ /* 0x0021e2000c101d06 */
[----:B------:R-:W-:Y:S05]  /*26e0*/  @!P0 BRA `(.L_x_12425) ;  /* 0x000001c000008947 */ /* 0x000fea0003800000 */
[----:B------:R-:W-:Y:S01]  /*26f0*/  BAR.SYNC.DEFER_BLOCKING 0x0 ;  /* 0x0000000000007b1d */ /* 0x000fe20000010000 */
[----:B0-----:R-:W-:Y:S02]  /*2700*/  FMUL.FTZ R47, R36, R54 ;  /* 0x00000036242f7220 */ /* 0x001fe40000410000 */
        /* <DEDUP_REMOVED lines=17> */
[----:B------:R-:W-:Y:S01]  /*2820*/  IMAD R48, R18, c[0x0][0x218], RZ ;  /* 0x0000860012307a24 */ /* 0x000fe200078e02ff */
[----:B------:R-:W-:-:S03]  /*2830*/  IADD3 R57, R57, R49, RZ ;  /* 0x0000003139397210 */ /* 0x000fc60007ffe0ff */
[C---:B------:R-:W-:Y:S02]  /*2840*/  IMAD R53, R19.reuse, c[0x0][0x21c], R48 ;  /* 0x0000870013357a24 */ /* 0x040fe400078e0230 */
[----:B------:R-:W-:-:S05]  /*2850*/  IMAD.WIDE.U32 R48, R19, c[0x0][0x218], R56 ;  /* 0x0000860013307a25 */ /* 0x000fca00078e0038 */
[----:B0-----:R-:W-:Y:S02]  /*2860*/  IADD3 R37, R49, R53, RZ ;  /* 0x0000003531257210 */ /* 0x001fe40007ffe0ff */
[----:B------:R-:W-:-:S04]  /*2870*/  LEA R36, P0, R48, c[0x0][0x270], 0x1 ;  /* 0x00009c0030247a11 */ /* 0x000fc800078008ff */
[----:B------:R-:W-:-:S05]  /*2880*/  LEA.HI.X R37, R48, c[0x0][0x274], R37, 0x1, P0 ;  /* 0x00009d0030257a11 */ /* 0x000fca00000f0c25 */
[----:B------:R-:W-:-:S05]  /*2890*/  IMAD.WIDE R36, R10, 0x10, R36 ;  /* 0x000000100a247825 */ /* 0x000fca00078e0224 */
[----:B-1----:R0:W-:Y:S02]  /*28a0*/  STG.E.128 [R36.64], R44 ;  /* 0x0000002c24007986 */ /* 0x0021e4000c101d06 */
.L_x_12425:
[----:B0-----:R-:W-:Y:S01]  /*28b0*/  PRMT R37, RZ, 0x7610, R43 ;  /* 0x00007610ff257816 */ /* 0x001fe2000000002b */
[----:B------:R-:W-:Y:S01]  /*28c0*/  BAR.SYNC.DEFER_BLOCKING 0x0 ;  /* 0x0000000000007b1d */ /* 0x000fe20000010000 */
[----:B------:R-:W-:Y:S01]  /*28d0*/  HFMA2.MMA R65, -RZ, RZ, 0, 0 ;  /* 0x00000000ff417435 */ /* 0x000fe200000001ff */
[----:B------:R-:W-:Y:S01]  /*28e0*/  CS2R R62, SRZ ;  /* 0x00000000003e7805 */ /* 0x000fe2000001ff00 */
[----:B------:R-:W-:Y:S01]  /*28f0*/  CS2R R60, SRZ ;  /* 0x00000000003c7805 */ /* 0x000fe2000001ff00 */
[----:B------:R-:W-:Y:S01]  /*2900*/  FFMA.FTZ R37, R20, R37, R51 ;  /* 0x0000002514257223 */ /* 0x000fe20000010033 */
[----:B------:R-:W-:Y:S01]  /*2910*/  CS2R R58, SRZ ;  /* 0x00000000003a7805 */ /* 0x000fe2000001ff00 */
[----:B------:R-:W-:Y:S01]  /*2920*/  MOV R56, RZ ;  /* 0x000000ff00387202 */ /* 0x000fe20000000f00 */
        /* <DEDUP_REMOVED lines=9> */
[----:B------:R-:W-:Y:S01]  /*29c0*/  CS2R R74, SRZ ;  /* 0x00000000004a7805 */ /* 0x000fe2000001ff00 */
[----:B------:R-:W-:-:S04]  /*29d0*/  CS2R R64, SRZ ;  /* 0x0000000000407805 */ /* 0x000fc8000001ff00 */
.L_x_12473:
        /* <DEDUP_REMOVED lines=26> */
[----:B------:R-:W-:Y:S01]  /*2b80*/  LOP3.LUT P0, RZ, R10, 0x1f, RZ, 0xc0, !PT ;  /* 0x0000001f0aff7812 */ /* 0x000fe2000780c0ff */
[----:B------:R-:W-:Y:S02]  /*2b90*/  CS2R R100, SRZ ;  /* 0x0000000000647805 */ /* 0x000fe4000001ff00 */
[----:B------:R-:W-:Y:S01]  /*2ba0*/  IMAD R83, R19, c[0x0][0x19c], R82 ;  /* 0x0000670013537a24 */ /* 0x000fe200078e0252 */
[----:B------:R-:W-:Y:S01]  /*2bb0*/  ISETP.LT.OR P1, PT, R2, 0x2, P0 ;  /* 0x000000020200780c */ /* 0x000fe20000721670 */
[----:B0-----:R-:W-:-:S03]  /*2bc0*/  IMAD R79, R76, c[0x0][0x1a0], RZ ;  /* 0x000068004c4f7a24 */ /* 0x001fc600078e02ff */
[----:B------:R-:W-:Y:S01]  /*2bd0*/  IADD3 R81, R81, R83, RZ ;  /* 0x0000005351517210 */ /* 0x000fe20007ffe0ff */
[----:B------:R-:W-:Y:S01]  /*2be0*/  IMAD R89, R74, c[0x0][0x1a4], R79 ;  /* 0x000069004a597a24 */ /* 0x000fe200078e024f */
[----:B------:R-:W-:Y:S01]  /*2bf0*/  IADD3 R83, R10, 0x200, RZ ;  /* 0x000002000a537810 */ /* 0x000fe20007ffe0ff */
[----:B------:R-:W-:Y:S01]  /*2c00*/  BSSY B0, `(.L_x_12427) ;  /* 0x00000b3000007945 */ /* 0x000fe20003800000 */
[-C--:B--2---:R-:W-:Y:S02]  /*2c10*/  FMUL.FTZ R77, R87, R35.reuse ;  /* 0x00000023574d7220 */ /* 0x084fe40000410000 */
[----:B------:R-:W-:Y:S02]  /*2c20*/  FMUL.FTZ R84, R86, 1.4426950216293334961 ;  /* 0x3fb8aa3b56547820 */ /* 0x000fe40000410000 */
[----:B------:R-:W-:Y:S01]  /*2c30*/  FMUL.RZ R85, R77, 0.15915493667125701904 ;  /* 0x3e22f9834d557820 */ /* 0x000fe2000040c000 */
[----:B------:R-:W-:Y:S01]  /*2c40*/  IADD3 R77, R2, -0x1, RZ ;  /* 0xffffffff024d7810 */ /* 0x000fe20007ffe0ff */
[----:B------:R-:W-:-:S02]  /*2c50*/  FMUL.FTZ R82, R84, R35 ;  /* 0x0000002354527220 */ /* 0x000fc40000410000 */
[----:B------:R-:W-:Y:S01]  /*2c60*/  MUFU.COS R102, R85 ;  /* 0x0000005500667308 */ /* 0x000fe20000000000 */
[----:B------:R-:W-:-:S07]  /*2c70*/  LEA.HI R78, R77, R77, RZ, 0x1 ;  /* 0x0000004d4d4e7211 */ /* 0x000fce00078f08ff */
[----:B------:R0:W1:Y:S08]  /*2c80*/  MUFU.EX2 R103, R82 ;  /* 0x0000005200677308 */ /* 0x0000700000000800 */
[----:B------:R2:W2:Y:S01]  /*2c90*/  MUFU.SIN R88, R85 ;  /* 0x0000005500587308 */ /* 0x0004a20000000400 */
[----:B0-----:R-:W-:Y:S01]  /*2ca0*/  LOP3.LUT R82, R78, 0xfffffe, RZ, 0xc0, !PT ;  /* 0x00fffffe4e527812 */ /* 0x001fe200078ec0ff */
[----:B------:R-:W-:Y:S01]  /*2cb0*/  IMAD.WIDE.U32 R78, R74, c[0x0][0x1a0], R80 ;  /* 0x000068004a4e7a25 */ /* 0x000fe200078e0050 */
[----:B------:R-:W-:Y:S01]  /*2cc0*/  SHF.L.U32 R80, R9, 0x5, RZ ;  /* 0x0000000509507819 */ /* 0x000fe200000006ff */
[----:B---3--:R-:W-:Y:S01]  /*2cd0*/  STS.128 [R9.X16], R44 ;  /* 0x0000002c09007388 */ /* 0x008fe2000000cc00 */
[----:B------:R-:W-:-:S02]  /*2ce0*/  IADD3 R81, R77, -R82, RZ ;  /* 0x800000524d517210 */ /* 0x000fc40007ffe0ff */
[----:B------:R-:W-:Y:S01]  /*2cf0*/  IADD3 R79, R79, R89, RZ ;  /* 0x000000594f4f7210 */ /* 0x000fe20007ffe0ff */
[----:B-1----:R-:W-:Y:S01]  /*2d00*/  FMUL.FTZ R102, R103, R102 ;  /* 0x0000006667667220 */ /* 0x002fe20000410000 */
[C---:B------:R-:W-:Y:S01]  /*2d10*/  LEA R96, P3, R78.reuse, c[0x0][0x228], 0x3 ;  /* 0x00008a004e607a11 */ /* 0x040fe200078618ff */
[----:B----4-:R-:W-:Y:S01]  /*2d20*/  STS.128 [R9.X16+0x200], R48 ;  /* 0x0002003009007388 */ /* 0x010fe2000000cc00 */
[----:B------:R-:W-:Y:S02]  /*2d30*/  @!P2 LEA R83, R81, R74, 0x8 ;  /* 0x0000004a5153a211 */ /* 0x000fe400078e40ff */
[----:B------:R-:W-:Y:S02]  /*2d40*/  LEA.HI.X R97, R78, c[0x0][0x22c], R79, 0x3, P3 ;  /* 0x00008b004e617a11 */ /* 0x000fe400018f1c4f */
[----:B--2---:R-:W-:Y:S01]  /*2d50*/  SHF.L.U32 R85, R83, 0x3, RZ ;  /* 0x0000000353557819 */ /* 0x004fe200000006ff */
[----:B------:R-:W-:Y:S01]  /*2d60*/  FMUL.FTZ R103, R103, R88 ;  /* 0x0000005867677220 */ /* 0x000fe20000410000 */
[----:B------:R-:W-:-:S02]  /*2d70*/  @!P1 IADD3 R79, R2, -0x2, RZ ;  /* 0xfffffffe024f9810 */ /* 0x000fc40007ffe0ff */
[----:B------:R-:W5:Y:S01]  /*2d80*/  LDG.E.64 R96, [R96.64] ;  /* 0x0000000660607981 */ /* 0x000f62000c1e1b00 */
[----:B------:R-:W-:-:S06]  /*2d90*/  NOP ;  /* 0x0000000000007918 */ /* 0x000fcc0000000000 */
[----:B------:R-:W0:Y:S01]  /*2da0*/  LDS.128 R44, [R80] ;  /* 0x00000000502c7984 */ /* 0x000e220000000c00 */
[----:B------:R-:W-:-:S03]  /*2db0*/  @!P1 IMAD R79, R79, c[0x0][0x16c], R74 ;  /* 0x00005b004f4f9a24 */ /* 0x000fc600078e024a */
[----:B------:R-:W1:Y:S01]  /*2dc0*/  LDS.128 R48, [R80+0x10] ;  /* 0x0000100050307984 */ /* 0x000e620000000c00 */
[----:B------:R-:W-:-:S03]  /*2dd0*/  @!P1 IMAD.WIDE R78, R79, 0x10, R72 ;  /* 0x000000104f4e9825 */ /* 0x000fc600078e0248 */
[----:B------:R2:W-:Y:S04]  /*2de0*/  STS.64 [R85+0x10b0], R102 ;  /* 0x0010b06655007388 */ /* 0x0005e80000000a00 */
[----:B------:R-:W-:Y:S01]  /*2df0*/  BAR.SYNC.DEFER_BLOCKING 0x0 ;  /* 0x0000000000007b1d */ /* 0x000fe20000010000 */
[C---:B------:R-:W-:Y:S02]  /*2e00*/  FMUL.FTZ R81, R87.reuse, R33 ;  /* 0x0000002157517220 */ /* 0x040fe40000410000 */
[----:B------:R-:W-:Y:S02]  /*2e10*/  FMUL.FTZ R83, R87, R31 ;  /* 0x0000001f57537220 */ /* 0x000fe40000410000 */
[----:B------:R-:W-:Y:S02]  /*2e20*/  FMUL.RZ R89, R81, 0.15915493667125701904 ;  /* 0x3e22f98351597820 */ /* 0x000fe4000040c000 */
[----:B------:R-:W-:-:S02]  /*2e30*/  FMUL.FTZ R81, R84, R33 ;  /* 0x0000002154517220 */ /* 0x000fc40000410000 */
[----:B------:R-:W-:Y:S01]  /*2e40*/  FMUL.RZ R91, R83, 0.15915493667125701904 ;  /* 0x3e22f983535b7820 */ /* 0x000fe2000040c000 */
[----:B------:R-:W-:Y:S01]  /*2e50*/  MUFU.SIN R82, R89 ;  /* 0x0000005900527308 */ /* 0x000fe20000000400 */
[----:B------:R3:W5:Y:S07]  /*2e60*/  @!P1 LDG.E.64 R100, [R78.64+0x8] ;  /* 0x000008064e649981 */ /* 0x00076e000c1e1b00 */
[----:B------:R4:W-:Y:S01]  /*2e70*/  MUFU.COS R88, R89 ;  /* 0x0000005900587308 */ /* 0x0009e20000000000 */
[----:B---3--:R-:W-:-:S02]  /*2e80*/  FMUL.FTZ R79, R87, R29 ;  /* 0x0000001d574f7220 */ /* 0x008fc40000410000 */
[C---:B------:R-:W-:Y:S02]  /*2e90*/  FMUL.FTZ R78, R84.reuse, R31 ;  /* 0x0000001f544e7220 */ /* 0x040fe40000410000 */
[----:B------:R-:W-:Y:S02]  /*2ea0*/  FMUL.RZ R93, R79, 0.15915493667125701904 ;  /* 0x3e22f9834f5d7820 */ /* 0x000fe4000040c000 */
[----:B------:R-:W-:Y:S01]  /*2eb0*/  FMUL.FTZ R79, R84, R29 ;  /* 0x0000001d544f7220 */ /* 0x000fe20000410000 */
[----:B------:R-:W3:Y:S01]  /*2ec0*/  MUFU.EX2 R81, R81 ;  /* 0x0000005100517308 */ /* 0x000ee20000000800 */
[----:B----4-:R-:W-:-:S04]  /*2ed0*/  FMUL.FTZ R89, R87, R27 ;  /* 0x0000001b57597220 */ /* 0x010fc80000410000 */
[----:B------:R-:W-:-:S03]  /*2ee0*/  FMUL.RZ R95, R89, 0.15915493667125701904 ;  /* 0x3e22f983595f7820 */ /* 0x000fc6000040c000 */
[----:B------:R-:W-:Y:S01]  /*2ef0*/  MUFU.SIN R83, R91 ;  /* 0x0000005b00537308 */ /* 0x000fe20000000400 */
[C---:B------:R-:W-:Y:S02]  /*2f00*/  FMUL.FTZ R89, R84.reuse, R27 ;  /* 0x0000001b54597220 */ /* 0x040fe40000410000 */
[----:B------:R-:W-:-:S05]  /*2f10*/  FMUL.FTZ R94, R84, R23 ;  /* 0x00000017545e7220 */ /* 0x000fca0000410000 */
[----:B--2---:R2:W-:Y:S08]  /*2f20*/  MUFU.COS R85, R91 ;  /* 0x0000005b00557308 */ /* 0x0045f00000000000 */
[----:B------:R-:W4:Y:S08]  /*2f30*/  MUFU.EX2 R78, R78 ;  /* 0x0000004e004e7308 */ /* 0x000f300000000800 */
[----:B------:R-:W-:Y:S08]  /*2f40*/  MUFU.COS R90, R93 ;  /* 0x0000005d005a7308 */ /* 0x000ff00000000000 */
[----:B------:R-:W0:Y:S08]  /*2f50*/  MUFU.EX2 R79, R79 ;  /* 0x0000004f004f7308 */ /* 0x000e300000000800 */
[----:B------:R-:W0:Y:S01]  /*2f60*/  MUFU.SIN R80, R93 ;  /* 0x0000005d00507308 */ /* 0x000e220000000400 */
[----:B--2---:R-:W-:-:S07]  /*2f70*/  FMUL.FTZ R91, R87, R25 ;  /* 0x00000019575b7220 */ /* 0x004fce0000410000 */
[----:B------:R-:W-:Y:S08]  /*2f80*/  MUFU.COS R108, R95 ;  /* 0x0000005f006c7308 */ /* 0x000ff00000000000 */
[----:B------:R3:W2:Y:S01]  /*2f90*/  MUFU.EX2 R107, R89 ;  /* 0x00000059006b7308 */ /* 0x0006a20000000800 */
[----:B------:R-:W-:-:S07]  /*2fa0*/  FMUL.RZ R105, R91, 0.15915493667125701904 ;  /* 0x3e22f9835b697820 */ /* 0x000fce000040c000 */
[----:B------:R-:W0:Y:S01]  /*2fb0*/  MUFU.SIN R92, R95 ;  /* 0x0000005f005c7308 */ /* 0x000e220000000400 */
[----:B---3--:R-:W-:-:S07]  /*2fc0*/  FMUL.FTZ R89, R81, R82 ;  /* 0x0000005251597220 */ /* 0x008fce0000410000 */
[----:B------:R3:W-:Y:S01]  /*2fd0*/  MUFU.EX2 R106, R94 ;  /* 0x0000005e006a7308 */ /* 0x0007e20000000800 */
[----:B------:R-:W-:Y:S02]  /*2fe0*/  FMUL.FTZ R91, R81, R88 ;  /* 0x00000058515b7220 */ /* 0x000fe40000410000 */
[C---:B----4-:R-:W-:Y:S01]  /*2ff0*/  FMUL.FTZ R85, R78.reuse, R85 ;  /* 0x000000554e557220 */ /* 0x050fe20000410000 */
[----:B---3--:R-:W-:Y:S01]  /*3000*/  PRMT R94, RZ, 0x5410, R40 ;  /* 0x00005410ff5e7816 */ /* 0x008fe20000000028 */
[----:B------:R-:W-:Y:S02]  /*3010*/  FMUL.FTZ R83, R78, R83 ;  /* 0x000000534e537220 */ /* 0x000fe40000410000 */
[----:B------:R-:W-:Y:S02]  /*3020*/  FMUL.FTZ R78, R87, R21 ;  /* 0x00000015574e7220 */ /* 0x000fe40000410000 */
[----:B------:R-:W-:Y:S02]  /*3030*/  FMUL.FTZ R140, R94, R35 ;  /* 0x000000235e8c7220 */ /* 0x000fe40000410000 */
[----:B0-----:R-:W-:-:S02]  /*3040*/  FMUL.FTZ R81, R79, R90 ;  /* 0x0000005a4f517220 */ /* 0x001fc40000410000 */
[C---:B------:R-:W-:Y:S02]  /*3050*/  FMUL.FTZ R93, R84.reuse, R25 ;  /* 0x00000019545d7220 */ /* 0x040fe40000410000 */
[----:B------:R-:W-:Y:S02]  /*3060*/  FMUL.FTZ R79, R79, R80 ;  /* 0x000000504f4f7220 */ /* 0x000fe40000410000 */
[----:B------:R-:W-:Y:S02]  /*3070*/  FMUL.FTZ R80, R89, R140 ;  /* 0x0000008c59507220 */ /* 0x000fe40000410000 */
[----:B------:R-:W-:Y:S02]  /*3080*/  FMUL.FTZ R95, R84, R21 ;  /* 0x00000015545f7220 */ /* 0x000fe40000410000 */
[----:B------:R-:W-:Y:S02]  /*3090*/  FMUL.FTZ R84, R87, R23 ;  /* 0x0000001757547220 */ /* 0x000fe40000410000 */
[----:B------:R-:W-:-:S02]  /*30a0*/  FMUL.RZ R88, R78, 0.15915493667125701904 ;  /* 0x3e22f9834e587820 */ /* 0x000fc4000040c000 */
[----:B------:R-:W-:Y:S01]  /*30b0*/  FMUL.FTZ R78, RZ, R89 ;  /* 0x00000059ff4e7220 */ /* 0x000fe20000410000 */
[----:B------:R-:W-:Y:S01]  /*30c0*/  MUFU.SIN R104, R105 ;  /* 0x0000006900687308 */ /* 0x000fe20000000400 */
[C---:B--2---:R-:W-:Y:S02]  /*30d0*/  FMUL.FTZ R108, R107.reuse, R108 ;  /* 0x0000006c6b6c7220 */ /* 0x044fe40000410000 */
[----:B------:R-:W-:Y:S02]  /*30e0*/  FFMA.FTZ R80, RZ, R91, R80 ;  /* 0x0000005bff507223 */ /* 0x000fe40000010050 */
[----:B------:R-:W-:Y:S01]  /*30f0*/  FMUL.FTZ R107, R107, R92 ;  /* 0x0000005c6b6b7220 */ /* 0x000fe20000410000 */
[----:B------:R-:W-:Y:S01]  /*3100*/  PRMT R92, RZ, 0x7610, R40 ;  /* 0x00007610ff5c7816 */ /* 0x000fe20000000028 */
[----:B------:R-:W-:Y:S01]  /*3110*/  FMUL.RZ R84, R84, 0.15915493667125701904 ;  /* 0x3e22f98354547820 */ /* 0x000fe2000040c000 */
[----:B------:R-:W-:Y:S01]  /*3120*/  MUFU.COS R98, R105 ;  /* 0x0000006900627308 */ /* 0x000fe20000000000 */
[----:B------:R-:W-:-:S02]  /*3130*/  FFMA.FTZ R78, R91, R140, -R78 ;  /* 0x0000008c5b4e7223 */ /* 0x000fc4000001084e */
[----:B------:R-:W-:-:S05]  /*3140*/  FADD.FTZ R80, RZ, R80 ;  /* 0x00000050ff507221 */ /* 0x000fca0000010000 */
[----:B------:R-:W0:Y:S01]  /*3150*/  MUFU.EX2 R93, R93 ;  /* 0x0000005d005d7308 */ /* 0x000e220000000800 */
[----:B------:R-:W-:Y:S02]  /*3160*/  FFMA.FTZ R78, R92, R33, R78 ;  /* 0x000000215c4e7223 */ /* 0x000fe4000001004e */
[----:B------:R-:W-:-:S05]  /*3170*/  FMUL.FTZ R82, R83, R80 ;  /* 0x0000005053527220 */ /* 0x000fca0000410000 */
[----:B------:R-:W2:Y:S01]  /*3180*/  MUFU.COS R109, R84 ;  /* 0x00000054006d7308 */ /* 0x000ea20000000000 */
[----:B------:R-:W-:-:S07]  /*3190*/  FFMA.FTZ R82, R85, R78, -R82 ;  /* 0x0000004e55527223 */ /* 0x000fce0000010852 */
[----:B------:R3:W4:Y:S01]  /*31a0*/  MUFU.SIN R99, R84 ;  /* 0x0000005400637308 */ /* 0x0007220000000400 */
[----:B------:R-:W-:Y:S01]  /*31b0*/  PRMT R90, RZ, 0x5410, R41 ;  /* 0x00005410ff5a7816 */ /* 0x000fe20000000029 */
[----:B0-----:R-:W-:Y:S02]  /*31c0*/  FMUL.FTZ R104, R93, R104 ;  /* 0x000000685d687220 */ /* 0x001fe40000410000 */
[----:B---3--:R-:W-:Y:S02]  /*31d0*/  FMUL.FTZ R84, R83, R78 ;  /* 0x0000004e53547220 */ /* 0x008fe40000410000 */
[-C--:B------:R-:W-:Y:S02]  /*31e0*/  FMUL.FTZ R78, R103, R89.reuse ;  /* 0x00000059674e7220 */ /* 0x080fe40000410000 */
[----:B------:R0:W-:Y:S01]  /*31f0*/  MUFU.EX2 R110, R95 ;  /* 0x0000005f006e7308 */ /* 0x0001e20000000800 */
[----:B------:R-:W-:Y:S02]  /*3200*/  FFMA.FTZ R84, R85, R80, R84 ;  /* 0x0000005055547223 */ /* 0x000fe40000010054 */
[----:B------:R-:W-:-:S02]  /*3210*/  FMUL.FTZ R80, R102, R89 ;  /* 0x0000005966507220 */ /* 0x000fc40000410000 */
[----:B------:R-:W-:-:S03]  /*3220*/  FFMA.FTZ R78, R102, R91, -R78 ;  /* 0x0000005b664e7223 */ /* 0x000fc6000001084e */
[----:B------:R-:W3:Y:S01]  /*3230*/  MUFU.COS R105, R88 ;  /* 0x0000005800697308 */ /* 0x000ee20000000000 */
[----:B0-----:R-:W-:Y:S02]  /*3240*/  FMUL.FTZ R95, R93, R98 ;  /* 0x000000625d5f7220 */ /* 0x001fe40000410000 */
[----:B------:R-:W-:-:S05]  /*3250*/  FFMA.FTZ R80, R103, R91, R80 ;  /* 0x0000005b67507223 */ /* 0x000fca0000010050 */
[----:B------:R0:W1:Y:S01]  /*3260*/  MUFU.SIN R93, R88 ;  /* 0x00000058005d7308 */ /* 0x0000620000000400 */
[C---:B--2---:R-:W-:Y:S02]  /*3270*/  FMUL.FTZ R109, R106.reuse, R109 ;  /* 0x0000006d6a6d7220 */ /* 0x044fe40000410000 */
[----:B----4-:R-:W-:Y:S02]  /*3280*/  FMUL.FTZ R106, R106, R99 ;  /* 0x000000636a6a7220 */ /* 0x010fe40000410000 */
[----:B0-----:R-:W-:Y:S02]  /*3290*/  FADD.FTZ R88, RZ, R84 ;  /* 0x00000054ff587221 */ /* 0x001fe40000010000 */
[----:B------:R-:W-:Y:S02]  /*32a0*/  FFMA.FTZ R84, R90, R31, R82 ;  /* 0x0000001f5a547223 */ /* 0x000fe40000010052 */
[----:B------:R-:W-:Y:S02]  /*32b0*/  FMUL.FTZ R82, R83, R78 ;  /* 0x0000004e53527220 */ /* 0x000fe40000410000 */
[----:B------:R-:W-:-:S02]  /*32c0*/  FMUL.FTZ R99, R79, R84 ;  /* 0x000000544f637220 */ /* 0x000fc40000410000 */
[----:B------:R-:W-:Y:S02]  /*32d0*/  FFMA.FTZ R82, R85, R80, R82 ;  /* 0x0000005055527223 */ /* 0x000fe40000010052 */
[----:B------:R-:W-:Y:S02]  /*32e0*/  FMUL.FTZ R98, R79, R88 ;  /* 0x000000584f627220 */ /* 0x000fe40000410000 */
[----:B------:R-:W-:Y:S02]  /*32f0*/  FMUL.FTZ R80, R83, R80 ;  /* 0x0000005053507220 */ /* 0x000fe40000410000 */
[C---:B------:R-:W-:Y:S01]  /*3300*/  FFMA.FTZ R99, R81.reuse, R88, R99 ;  /* 0x0000005851637223 */ /* 0x040fe20000010063 */
[----:B------:R-:W-:Y:S01]  /*3310*/  PRMT R88, RZ, 0x7610, R41 ;  /* 0x00007610ff587816 */ /* 0x000fe20000000029 */
[----:B------:R-:W-:Y:S02]  /*3320*/  FFMA.FTZ R98, R81, R84, -R98 ;  /* 0x0000005451627223 */ /* 0x000fe40000010862 */
[----:B------:R-:W-:-:S02]  /*3330*/  FFMA.FTZ R80, R85, R78, -R80 ;  /* 0x0000004e55507223 */ /* 0x000fc40000010850 */
[----:B------:R-:W-:Y:S02]  /*3340*/  FADD.FTZ R99, RZ, R99 ;  /* 0x00000063ff637221 */ /* 0x000fe40000010000 */
[----:B------:R-:W-:Y:S02]  /*3350*/  FFMA.FTZ R98, R88, R29, R98 ;  /* 0x0000001d58627223 */ /* 0x000fe40000010062 */
[----:B------:R-:W-:Y:S02]  /*3360*/  FMUL.FTZ R84, R79, R80 ;  /* 0x000000504f547220 */ /* 0x000fe40000410000 */
[----:B------:R-:W-:Y:S02]  /*3370*/  FMUL.FTZ R111, R107, R99 ;  /* 0x000000636b6f7220 */ /* 0x000fe40000410000 */
[C---:B---3--:R-:W-:Y:S02]  /*3380*/  FMUL.FTZ R105, R110.reuse, R105 ;  /* 0x000000696e697220 */ /* 0x048fe40000410000 */
[----:B-1----:R-:W-:-:S02]  /*3390*/  FMUL.FTZ R93, R110, R93 ;  /* 0x0000005d6e5d7220 */ /* 0x002fc40000410000 */
[----:B------:R-:W-:Y:S02]  /*33a0*/  FMUL.FTZ R78, R79, R82 ;  /* 0x000000524f4e7220 */ /* 0x000fe40000410000 */
[----:B------:R-:W-:Y:S02]  /*33b0*/  FMUL.FTZ R110, R107, R98 ;  /* 0x000000626b6e7220 */ /* 0x000fe40000410000 */
[C---:B------:R-:W-:Y:S01]  /*33c0*/  FFMA.FTZ R82, R81.reuse, R82, R84 ;  /* 0x0000005251527223 */ /* 0x040fe20000010054 */
[----:B------:R-:W-:Y:S01]  /*33d0*/  PRMT R84, RZ, 0x5410, R42 ;  /* 0x00005410ff547816 */ /* 0x000fe2000000002a */
[C---:B------:R-:W-:Y:S02]  /*33e0*/  FFMA.FTZ R111, R108.reuse, R98, -R111 ;  /* 0x000000626c6f7223 */ /* 0x040fe4000001086f */
[----:B------:R-:W-:Y:S02]  /*33f0*/  FFMA.FTZ R110, R108, R99, R110 ;  /* 0x000000636c6e7223 */ /* 0x000fe4000001006e */
[----:B------:R-:W-:-:S02]  /*3400*/  FFMA.FTZ R78, R81, R80, -R78 ;  /* 0x00000050514e7223 */ /* 0x000fc4000001084e */
[----:B------:R-:W-:Y:S02]  /*3410*/  FFMA.FTZ R80, R84, R27, R111 ;  /* 0x0000001b54507223 */ /* 0x000fe4000001006f */
[----:B------:R-:W-:Y:S02]  /*3420*/  FADD.FTZ R110, RZ, R110 ;  /* 0x0000006eff6e7221 */ /* 0x000fe40000010000 */
[C---:B------:R-:W-:Y:S02]  /*3430*/  FMUL.FTZ R111, R107.reuse, R78 ;  /* 0x0000004e6b6f7220 */ /* 0x040fe40000410000 */
[C---:B------:R-:W-:Y:S02]  /*3440*/  FMUL.FTZ R112, R104.reuse, R80 ;  /* 0x0000005068707220 */ /* 0x040fe40000410000 */
[----:B------:R-:W-:Y:S02]  /*3450*/  FMUL.FTZ R99, R107, R82 ;  /* 0x000000526b637220 */ /* 0x000fe40000410000 */
[----:B------:R-:W-:-:S02]  /*3460*/  FMUL.FTZ R98, R104, R110 ;  /* 0x0000006e68627220 */ /* 0x000fc40000410000 */
[C---:B------:R-:W-:Y:S01]  /*3470*/  FFMA.FTZ R111, R108.reuse, R82, R111 ;  /* 0x000000526c6f7223 */ /* 0x040fe2000001006f */
[----:B------:R-:W-:Y:S01]  /*3480*/  PRMT R82, RZ, 0x7610, R42 ;  /* 0x00007610ff527816 */ /* 0x000fe2000000002a */
[C---:B------:R-:W-:Y:S02]  /*3490*/  FFMA.FTZ R112, R95.reuse, R110, R112 ;  /* 0x0000006e5f707223 */ /* 0x040fe40000010070 */
[----:B------:R-:W-:Y:S02]  /*34a0*/  FFMA.FTZ R99, R108, R78, -R99 ;  /* 0x0000004e6c637223 */ /* 0x000fe40000010863 */
[----:B------:R-:W-:Y:S02]  /*34b0*/  FFMA.FTZ R98, R95, R80, -R98 ;  /* 0x000000505f627223 */ /* 0x000fe40000010862 */
[----:B------:R-:W-:Y:S02]  /*34c0*/  FMUL.FTZ R78, R104, R111 ;  /* 0x0000006f684e7220 */ /* 0x000fe40000410000 */
[----:B------:R-:W-:-:S02]  /*34d0*/  FADD.FTZ R112, RZ, R112 ;  /* 0x00000070ff707221 */ /* 0x000fc40000010000 */
[----:B------:R-:W-:Y:S02]  /*34e0*/  FMUL.FTZ R80, R104, R99 ;  /* 0x0000006368507220 */ /* 0x000fe40000410000 */
[----:B------:R-:W-:Y:S02]  /*34f0*/  FFMA.FTZ R98, R82, R25, R98 ;  /* 0x0000001952627223 */ /* 0x000fe40000010062 */
[C---:B------:R-:W-:Y:S02]  /*3500*/  FFMA.FTZ R78, R95.reuse, R99, -R78 ;  /* 0x000000635f4e7223 */ /* 0x040fe4000001084e */
[C---:B------:R-:W-:Y:S02]  /*3510*/  FMUL.FTZ R110, R106.reuse, R112 ;  /* 0x000000706a6e7220 */ /* 0x040fe40000410000 */
[----:B------:R-:W-:Y:S02]  /*3520*/  FFMA.FTZ R80, R95, R111, R80 ;  /* 0x0000006f5f507223 */ /* 0x000fe40000010050 */
[----:B------:R-:W-:-:S02]  /*3530*/  FMUL.FTZ R113, R106, R98 ;  /* 0x000000626a717220 */ /* 0x000fc40000410000 */
[C---:B------:R-:W-:Y:S02]  /*3540*/  FMUL.FTZ R99, R106.reuse, R78 ;  /* 0x0000004e6a637220 */ /* 0x040fe40000410000 */
[C---:B------:R-:W-:Y:S02]  /*3550*/  FFMA.FTZ R111, R109.reuse, R98, -R110 ;  /* 0x000000626d6f7223 */ /* 0x040fe4000001086e */
[----:B------:R-:W-:Y:S02]  /*3560*/  FMUL.FTZ R98, R106, R80 ;  /* 0x000000506a627220 */ /* 0x000fe40000410000 */
[C---:B------:R-:W-:Y:S02]  /*3570*/  FFMA.FTZ R113, R109.reuse, R112, R113 ;  /* 0x000000706d717223 */ /* 0x040fe40000010071 */
[C---:B------:R-:W-:Y:S01]  /*3580*/  FFMA.FTZ R110, R109.reuse, R80, R99 ;  /* 0x000000506d6e7223 */ /* 0x040fe20000010063 */
[----:B------:R-:W-:Y:S01]  /*3590*/  PRMT R80, RZ, 0x5410, R43 ;  /* 0x00005410ff507816 */ /* 0x000fe2000000002b */
[----:B------:R-:W-:Y:S01]  /*35a0*/  FFMA.FTZ R98, R109, R78, -R98 ;  /* 0x0000004e6d627223 */ /* 0x000fe20000010862 */
[----:B------:R-:W-:Y:S01]  /*35b0*/  ISETP.NE.AND P1, PT, R10, 0x1f, PT ;  /* 0x0000001f0a00780c */ /* 0x000fe20003f25270 */
[----:B------:R-:W-:-:S02]  /*35c0*/  FADD.FTZ R116, RZ, R113 ;  /* 0x00000071ff747221 */ /* 0x000fc40000010000 */
[C---:B------:R-:W-:Y:S02]  /*35d0*/  FMUL.FTZ R78, R93.reuse, R98 ;  /* 0x000000625d4e7220 */ /* 0x040fe40000410000 */
[----:B------:R-:W-:Y:S02]  /*35e0*/  FFMA.FTZ R114, R80, R23, R111 ;  /* 0x0000001750727223 */ /* 0x000fe4000001006f */
[C---:B------:R-:W-:Y:S02]  /*35f0*/  FMUL.FTZ R99, R93.reuse, R116 ;  /* 0x000000745d637220 */ /* 0x040fe40000410000 */
[-C--:B------:R-:W-:Y:S02]  /*3600*/  FMUL.FTZ R112, R93, R110.reuse ;  /* 0x0000006e5d707220 */ /* 0x080fe40000410000 */
[----:B------:R-:W-:Y:S01]  /*3610*/  FFMA.FTZ R110, R105, R110, R78 ;  /* 0x0000006e696e7223 */ /* 0x000fe2000001004e */
[----:B------:R-:W-:Y:S01]  /*3620*/  PRMT R78, RZ, 0x7610, R43 ;  /* 0x00007610ff4e7816 */ /* 0x000fe2000000002b */
[----:B------:R-:W-:-:S02]  /*3630*/  FMUL.FTZ R111, R93, R114 ;  /* 0x000000725d6f7220 */ /* 0x000fc40000410000 */
[C---:B------:R-:W-:Y:S02]  /*3640*/  FFMA.FTZ R99, R105.reuse, R114, -R99 ;  /* 0x0000007269637223 */ /* 0x040fe40000010863 */
[C---:B------:R-:W-:Y:S02]  /*3650*/  FFMA.FTZ R111, R105.reuse, R116, R111 ;  /* 0x00000074696f7223 */ /* 0x040fe4000001006f */
[----:B------:R-:W-:Y:S02]  /*3660*/  FFMA.FTZ R112, R105, R98, -R112 ;  /* 0x0000006269707223 */ /* 0x000fe40000010870 */
[----:B------:R-:W-:Y:S02]  /*3670*/  FFMA.FTZ R116, R78, R21, R99 ;  /* 0x000000154e747223 */ /* 0x000fe40000010063 */
[----:B------:R0:W1:Y:S01]  /*3680*/  @P1 LDS.64 R98, [R10.X8+0x20b8] ;  /* 0x0020b8000a621984 */ /* 0x0000620000008a00 */
[----:B------:R-:W-:Y:S01]  /*3690*/  FADD.FTZ R115, RZ, R111 ;  /* 0x0000006fff737221 */ /* 0x000fe20000010000 */
        /* <DEDUP_REMOVED lines=8> */
[----:B------:R1:W2:Y:S02]  /*3720*/  @P3 LDS.64 R98, [R111.X8+0x10b0] ;  /* 0x0010b0006f623984 */ /* 0x0002a40000008a00 */
.L_x_12428:
[----:B------:R-:W-:Y:S05]  /*3730*/  BSYNC B0 ;  /* 0x0000000000007941 */ /* 0x000fea0003800000 */
.L_x_12427:
[----:B------:R-:W3:Y:S01]  /*3740*/  SHFL.UP PT, R117, R116, 0x1, RZ ;  /* 0x0420000074757989 */ /* 0x000ee200000e00ff */
[----:B------:R-:W-:Y:S01]  /*3750*/  ISETP.GE.AND P3, PT, R9, 0x1, PT ;  /* 0x000000010900780c */ /* 0x000fe20003f66270 */
[----:B------:R-:W-:Y:S01]  /*3760*/  FADD.FTZ R143, R26, R26 ;  /* 0x0000001a1a8f7221 */ /* 0x000fe20000010000 */
[----:B------:R-:W-:Y:S01]  /*3770*/  SHF.L.U32 R167, R75, 0x2, RZ ;  /* 0x000000024ba77819 */ /* 0x000fe200000006ff */
[----:B-1----:R-:W1:Y:S01]  /*3780*/  SHFL.UP PT, R111, R112, 0x1, RZ ;  /* 0x04200000706f7989 */ /* 0x002e6200000e00ff */
[--C-:B------:R-:W-:Y:S01]  /*3790*/  PRMT R154, RZ, 0x7610, R49.reuse ;  /* 0x00007610ff9a7816 */ /* 0x100fe20000000031 */
[----:B------:R-:W-:Y:S01]  /*37a0*/  FADD.FTZ R145, R28, R28 ;  /* 0x0000001c1c917221 */ /* 0x000fe20000010000 */
[----:B------:R-:W-:Y:S01]  /*37b0*/  PRMT R138, RZ, 0x5410, R49 ;  /* 0x00005410ff8a7816 */ /* 0x000fe20000000031 */
[----:B------:R-:W4:Y:S01]  /*37c0*/  SHFL.UP PT, R119, R115, 0x1, RZ ;  /* 0x0420000073777989 */ /* 0x000f2200000e00ff */
[--C-:B------:R-:W-:Y:S01]  /*37d0*/  PRMT R156, RZ, 0x5410, R48.reuse ;  /* 0x00005410ff9c7816 */ /* 0x100fe20000000030 */
[C---:B-----5:R-:W-:Y:S01]  /*37e0*/  FMUL.FTZ R49, R97.reuse, R154 ;  /* 0x0000009a61317220 */ /* 0x060fe20000410000 */
[----:B------:R-:W-:Y:S01]  /*37f0*/  PRMT R48, RZ, 0x7610, R48 ;  /* 0x00007610ff307816 */ /* 0x000fe20000000030 */
[----:B------:R-:W0:Y:S01]  /*3800*/  SHFL.UP PT, R113, R110, 0x1, RZ ;  /* 0x042000006e717989 */ /* 0x000e2200000e00ff */
[--C-:B------:R-:W-:Y:S01]  /*3810*/  PRMT R144, RZ, 0x7610, R47.reuse ;  /* 0x00007610ff907816 */ /* 0x100fe2000000002f */
[----:B------:R-:W-:Y:S01]  /*3820*/  FADD.FTZ R146, R30, R30 ;  /* 0x0000001e1e927221 */ /* 0x000fe20000010000 */
[----:B------:R-:W-:Y:S01]  /*3830*/  PRMT R134, RZ, 0x5410, R47 ;  /* 0x00005410ff867816 */ /* 0x000fe2000000002f */
[----:B------:R-:W-:Y:S01]  /*3840*/  FADD.FTZ R147, R32, R32 ;  /* 0x0000002020937221 */ /* 0x000fe20000010000 */
[--C-:B------:R-:W-:Y:S01]  /*3850*/  PRMT R135, RZ, 0x5410, R44.reuse ;  /* 0x00005410ff877816 */ /* 0x100fe2000000002c */
[----:B------:R-:W-:Y:S01]  /*3860*/  FMUL.FTZ R47, R97, R144 ;  /* 0x00000090612f7220 */ /* 0x000fe20000410000 */
[----:B------:R-:W-:Y:S01]  /*3870*/  PRMT R137, RZ, 0x7610, R44 ;  /* 0x00007610ff897816 */ /* 0x000fe2000000002c */
[----:B------:R-:W-:Y:S01]  /*3880*/  FADD.FTZ R148, R34, R34 ;  /* 0x0000002222947221 */ /* 0x000fe20000010000 */
[----:B------:R-:W-:Y:S01]  /*3890*/  PRMT R133, RZ, 0x7610, R45 ;  /* 0x00007610ff857816 */ /* 0x000fe2000000002d */
[----:B------:R-:W-:Y:S01]  /*38a0*/  BSSY B0, `(.L_x_12429) ;  /* 0x0000108000007945 */ /* 0x000fe20003800000 */
        /* <DEDUP_REMOVED lines=64> */
[----:B------:R-:W1:Y:S01]  /*3cb0*/  SHFL.UP PT, R117, R118, 0x10, RZ ;  /* 0x0600000076757989 */ /* 0x000e6200000e00ff */
        /* <DEDUP_REMOVED lines=9> */
[----:B-1----:R-:W-:Y:S02]  /*3d50*/  FFMA.FTZ R123, R112, R117, R114 ;  /* 0x00000075707b7223 */ /* 0x002fe40000010072 */
[C---:B---3--:R-:W-:Y:S02]  /*3d60*/  FMUL.FTZ R120, R118.reuse, R121 ;  /* 0x0000007976787220 */ /* 0x048fe40000410000 */
[C---:B------:R-:W-:Y:S01]  /*3d70*/  FMUL.FTZ R117, R118.reuse, R117 ;  /* 0x0000007576757220 */ /* 0x040fe20000410000 */
[C---:B------:R-:W-:Y:S01]  /*3d80*/  FSEL R123, R118.reuse, R123, !P3 ;  /* 0x0000007b767b7208 */ /* 0x040fe20005800000 */
[-C--:B----4-:R-:W-:Y:S02]  /*3d90*/  FMUL.FTZ R122, R118, R119.reuse ;  /* 0x00000077767a7220 */ /* 0x090fe40000410000 */
[----:B------:R-:W-:Y:S02]  /*3da0*/  FFMA.FTZ R119, R112, R119, -R120 ;  /* 0x0000007770777223 */ /* 0x000fe40000010878 */
[----:B------:R-:W-:Y:S01]  /*3db0*/  IMAD R114, R12, c[0x0][0x2c0], RZ ;  /* 0x0000b0000c727a24 */ /* 0x000fe200078e02ff */
[----:B------:R-:W-:Y:S01]  /*3dc0*/  SHFL.UP PT, R123, R123, 0x1, RZ ;  /* 0x042000007b7b7989 */ /* 0x000fe200000e00ff */
[----:B------:R-:W-:-:S02]  /*3dd0*/  FFMA.FTZ R122, R112, R121, R122 ;  /* 0x00000079707a7223 */ /* 0x000fc4000001007a */
[----:B------:R-:W-:Y:S01]  /*3de0*/  @P3 FFMA.FTZ R112, R112, R113, -R117 ;  /* 0x0000007170703223 */ /* 0x000fe20000010875 */
[----:B------:R-:W-:Y:S01]  /*3df0*/  IADD3 R117, R0, -c[0x0][0x174], RZ ;  /* 0x80005d0000757a10 */ /* 0x000fe20007ffe0ff */
[----:B------:R-:W-:Y:S01]  /*3e00*/  @P3 FADD.FTZ R116, R116, R119 ;  /* 0x0000007774743221 */ /* 0x000fe20000010000 */
[----:B------:R0:W1:Y:S01]  /*3e10*/  SHFL.IDX PT, R113, R101, RZ, 0x1f ;  /* 0x00001fff65717589 */ /* 0x00006200000e0000 */
[----:B------:R-:W-:Y:S02]  /*3e20*/  IMAD R119, R13, c[0x0][0x2c4], R114 ;  /* 0x0000b1000d777a24 */ /* 0x000fe400078e0272 */
[----:B------:R-:W-:Y:S01]  /*3e30*/  @P3 FADD.FTZ R115, R115, R122 ;  /* 0x0000007a73733221 */ /* 0x000fe20000010000 */
[----:B------:R3:W4:Y:S02]  /*3e40*/  SHFL.IDX PT, R114, R100, RZ, 0x1f ;  /* 0x00001fff64727589 */ /* 0x00072400000e0000 */
[----:B------:R-:W-:Y:S02]  /*3e50*/  IADD3 R119, R119, R111, RZ ;  /* 0x0000006f77777210 */ /* 0x000fe40007ffe0ff */
[----:B------:R-:W2:Y:S01]  /*3e60*/  SHFL.UP PT, R112, R112, 0x1, RZ ;  /* 0x0420000070707989 */ /* 0x000ea200000e00ff */
[----:B------:R-:W-:Y:S01]  /*3e70*/  LEA R111, P3, R110, c[0x0][0x320], 0x3 ;  /* 0x0000c8006e6f7a11 */ /* 0x000fe200078618ff */
[----:B0-----:R-:W-:-:S02]  /*3e80*/  IMAD R101, R117, -0x200, RZ ;  /* 0xfffffe0075657824 */ /* 0x001fc400078e02ff */
[----:B------:R-:W0:Y:S01]  /*3e90*/  SHFL.UP PT, R116, R116, 0x1, RZ ;  /* 0x0420000074747989 */ /* 0x000e2200000e00ff */
[----:B------:R-:W-:Y:S02]  /*3ea0*/  LEA.HI.X R119, R110, c[0x0][0x324], R119, 0x3, P3 ;  /* 0x0000c9006e777a11 */ /* 0x000fe400018f1c77 */
[C---:B------:R-:W-:Y:S01]  /*3eb0*/  LEA R110, P3, R10.reuse, R111, 0x2 ;  /* 0x0000006f0a6e7211 */ /* 0x040fe200078610ff */
[----:B------:R-:W0:Y:S01]  /*3ec0*/  SHFL.UP PT, R115, R115, 0x1, RZ ;  /* 0x0420000073737989 */ /* 0x000e2200000e00ff */
[----:B---3--:R-:W-:Y:S02]  /*3ed0*/  SHF.L.U64.HI R100, R75, 0x2, R64 ;  /* 0x000000024b647819 */ /* 0x008fe40000010240 */
[----:B------:R-:W-:Y:S02]  /*3ee0*/  LEA.HI.X R111, R10, R119, RZ, 0x2, P3 ;  /* 0x000000770a6f7211 */ /* 0x000fe400018f14ff */
[----:B------:R-:W-:Y:S01]  /*3ef0*/  PRMT R119, RZ, 0x7610, R50 ;  /* 0x00007610ff777816 */ /* 0x000fe20000000032 */
[----:B------:R-:W-:-:S02]  /*3f00*/  IMAD R100, R100, c[0x0][0x2d0], RZ ;  /* 0x0000b40064647a24 */ /* 0x000fc400078e02ff */
[----:B------:R-:W-:-:S04]  /*3f10*/  IMAD.WIDE R110, R101, 0x4, R110 ;  /* 0x00000004656e7825 */ /* 0x000fc800078e026e */
[CC--:B-1----:R-:W-:Y:S02]  /*3f20*/  FMUL.FTZ R101, R123.reuse, R113.reuse ;  /* 0x000000717b657220 */ /* 0x0c2fe40000410000 */
[-C--:B----4-:R-:W-:Y:S02]  /*3f30*/  FMUL.FTZ R123, R123, R114.reuse ;  /* 0x000000727b7b7220 */ /* 0x090fe40000410000 */
[----:B--2---:R-:W-:Y:S02]  /*3f40*/  FFMA.FTZ R101, R112, R114, -R101 ;  /* 0x0000007270657223 */ /* 0x004fe40000010865 */
[----:B------:R-:W-:Y:S01]  /*3f50*/  IMAD R117, R167, c[0x0][0x2d4], R100 ;  /* 0x0000b500a7757a24 */ /* 0x000fe200078e0264 */
[----:B------:R-:W-:Y:S01]  /*3f60*/  LOP3.LUT R100, R10, 0x1f, RZ, 0xc0, !PT ;  /* 0x0000001f0a647812 */ /* 0x000fe200078ec0ff */
[----:B------:R-:W-:Y:S02]  /*3f70*/  FFMA.FTZ R112, R112, R113, R123 ;  /* 0x0000007170707223 */ /* 0x000fe4000001007b */
[----:B0-----:R-:W-:Y:S01]  /*3f80*/  @P2 FADD.FTZ R114, R116, R101 ;  /* 0x0000006574722221 */ /* 0x001fe20000010000 */
[C---:B------:R-:W-:Y:S01]  /*3f90*/  ISETP.NE.AND P4, PT, R100.reuse, 0x1f, PT ;  /* 0x0000001f6400780c */ /* 0x040fe20003f85270 */
[----:B------:R-:W-:Y:S01]  /*3fa0*/  @P2 FADD.FTZ R113, R115, R112 ;  /* 0x0000007073712221 */ /* 0x000fe20000010000 */
[C---:B------:R-:W-:Y:S01]  /*3fb0*/  ISETP.GT.U32.AND P5, PT, R100.reuse, 0x1d, PT ;  /* 0x0000001d6400780c */ /* 0x040fe20003fa4070 */
[----:B------:R-:W-:Y:S01]  /*3fc0*/  IMAD.WIDE.U32 R166, R167, c[0x0][0x2d0], R110 ;  /* 0x0000b400a7a67a25 */ /* 0x000fe200078e006e */
[----:B------:R-:W-:-:S02]  /*3fd0*/  ISETP.GT.U32.AND P6, PT, R100, 0x1b, PT ;  /* 0x0000001b6400780c */ /* 0x000fc40003fc4070 */
[----:B------:R-:W-:Y:S01]  /*3fe0*/  ISETP.GT.U32.AND P2, PT, R100, 0x17, PT ;  /* 0x000000176400780c */ /* 0x000fe20003f44070 */
[----:B------:R-:W-:Y:S01]  /*3ff0*/  FADD.FTZ R110, R20, R20 ;  /* 0x00000014146e7221 */ /* 0x000fe20000010000 */
[----:B------:R-:W-:Y:S01]  /*4000*/  ISETP.GT.U32.AND P3, PT, R100, 0xf, PT ;  /* 0x0000000f6400780c */ /* 0x000fe20003f64070 */
[----:B------:R-:W-:Y:S01]  /*4010*/  FADD.FTZ R111, R22, R22 ;  /* 0x00000016166f7221 */ /* 0x000fe20000010000 */
[--C-:B------:R-:W-:Y:S01]  /*4020*/  PRMT R100, RZ, 0x7610, R51.reuse ;  /* 0x00007610ff647816 */ /* 0x100fe20000000033 */
[----:B------:R-:W-:Y:S01]  /*4030*/  FADD.FTZ R101, R24, R24 ;  /* 0x0000001818657221 */ /* 0x000fe20000010000 */
[----:B------:R-:W-:Y:S01]  /*4040*/  PRMT R51, RZ, 0x5410, R51 ;  /* 0x00005410ff337816 */ /* 0x000fe20000000033 */
[----:B------:R-:W-:Y:S01]  /*4050*/  FMUL.FTZ R141, R103, R113 ;  /* 0x00000071678d7220 */ /* 0x000fe20000410000 */
[----:B------:R-:W-:Y:S01]  /*4060*/  IADD3 R167, R167, R117, RZ ;  /* 0x00000075a7a77210 */ /* 0x000fe20007ffe0ff */
[-C--:B------:R-:W-:Y:S01]  /*4070*/  FMUL.FTZ R116, R96, R100.reuse ;  /* 0x0000006460747220 */ /* 0x080fe20000410000 */
[----:B------:R-:W-:Y:S01]  /*4080*/  PRMT R112, RZ, 0x5410, R50 ;  /* 0x00005410ff707816 */ /* 0x000fe20000000032 */
[----:B------:R-:W-:-:S02]  /*4090*/  FMUL.FTZ R115, R97, R100 ;  /* 0x0000006461737220 */ /* 0x000fc40000410000 */
[C---:B------:R-:W-:Y:S02]  /*40a0*/  FFMA.FTZ R121, R97.reuse, R51, R116 ;  /* 0x0000003361797223 */ /* 0x040fe40000010074 */
[C---:B------:R-:W-:Y:S02]  /*40b0*/  FMUL.FTZ R50, R96.reuse, R119 ;  /* 0x0000007760327220 */ /* 0x040fe40000410000 */
[----:B------:R-:W-:Y:S02]  /*40c0*/  FFMA.FTZ R117, R96, R51, -R115 ;  /* 0x0000003360757223 */ /* 0x000fe40000010873 */
[----:B------:R-:W-:Y:S02]  /*40d0*/  FMUL.FTZ R116, R110, R121 ;  /* 0x000000796e747220 */ /* 0x000fe40000410000 */
[C---:B------:R-:W-:Y:S02]  /*40e0*/  FMUL.FTZ R115, R97.reuse, R119 ;  /* 0x0000007761737220 */ /* 0x040fe40000410000 */
[----:B------:R-:W-:-:S02]  /*40f0*/  FFMA.FTZ R120, R97, R112, R50 ;  /* 0x0000007061787223 */ /* 0x000fc40000010032 */
[----:B------:R-:W-:Y:S02]  /*4100*/  FMUL.FTZ R118, R110, R117 ;  /* 0x000000756e767220 */ /* 0x000fe40000410000 */
        /* <DEDUP_REMOVED lines=9> */
[----:B------:R-:W-:Y:S02]  /*41a0*/  FMUL.FTZ R50, R96, R154 ;  /* 0x0000009a60327220 */ /* 0x000fe40000410000 */
[----:B------:R-:W-:-:S02]  /*41b0*/  FMUL.FTZ R123, R106, -R121 ;  /* 0x800000796a7b7220 */ /* 0x000fc40000410000 */
[-C--:B------:R-:W-:Y:S02]  /*41c0*/  FFMA.FTZ R122, R97, R138.reuse, R50 ;  /* 0x0000008a617a7223 */ /* 0x080fe40000010032 */
[----:B------:R-:W-:Y:S02]  /*41d0*/  FFMA.FTZ R50, R96, R138, -R49 ;  /* 0x0000008a60327223 */ /* 0x000fe40000010831 */
[-C--:B------:R-:W-:Y:S02]  /*41e0*/  FMUL.FTZ R124, R106, -R120.reuse ;  /* 0x800000786a7c7220 */ /* 0x080fe40000410000 */
[----:B------:R-:W-:Y:S02]  /*41f0*/  FFMA.FTZ R120, R109, R120, -R123 ;  /* 0x000000786d787223 */ /* 0x000fe4000001087b */
[----:B------:R-:W-:Y:S02]  /*4200*/  FMUL.FTZ R123, R101, R50 ;  /* 0x00000032657b7220 */ /* 0x000fe40000410000 */
[----:B------:R-:W-:-:S02]  /*4210*/  FFMA.FTZ R121, R109, R121, R124 ;  /* 0x000000796d797223 */ /* 0x000fc4000001007c */
[----:B------:R-:W-:Y:S02]  /*4220*/  FMUL.FTZ R122, R101, R122 ;  /* 0x0000007a657a7220 */ /* 0x000fe40000410000 */
[----:B------:R-:W-:Y:S02]  /*4230*/  FADD.FTZ R120, R123, R120 ;  /* 0x000000787b787221 */ /* 0x000fe40000010000 */
[-C--:B------:R-:W-:Y:S02]  /*4240*/  FMUL.FTZ R50, R96, R48.reuse ;  /* 0x0000003060327220 */ /* 0x080fe40000410000 */
[----:B------:R-:W-:Y:S02]  /*4250*/  FADD.FTZ R121, -R122, R121 ;  /* 0x000000797a797221 */ /* 0x000fe40000010100 */
[----:B------:R-:W-:Y:S02]  /*4260*/  FMUL.FTZ R49, R97, R48 ;  /* 0x0000003061317220 */ /* 0x000fe40000410000 */
[----:B------:R-:W-:-:S02]  /*4270*/  FMUL.FTZ R126, R104, -R120 ;  /* 0x80000078687e7220 */ /* 0x000fc40000410000 */
[-C--:B------:R-:W-:Y:S02]  /*4280*/  FFMA.FTZ R50, R97, R156.reuse, R50 ;  /* 0x0000009c61327223 */ /* 0x080fe40000010032 */
[-C--:B------:R-:W-:Y:S02]  /*4290*/  FMUL.FTZ R124, R104, -R121.reuse ;  /* 0x80000079687c7220 */ /* 0x080fe40000410000 */
[----:B------:R-:W-:Y:S02]  /*42a0*/  FFMA.FTZ R130, R96, R156, -R49 ;  /* 0x0000009c60827223 */ /* 0x000fe40000010831 */
[----:B------:R-:W-:Y:S02]  /*42b0*/  FFMA.FTZ R126, R95, R121, R126 ;  /* 0x000000795f7e7223 */ /* 0x000fe4000001007e */
[----:B------:R-:W-:Y:S02]  /*42c0*/  FMUL.FTZ R131, R143, R50 ;  /* 0x000000328f837220 */ /* 0x000fe40000410000 */
[----:B------:R-:W-:-:S02]  /*42d0*/  FFMA.FTZ R125, R95, R120, -R124 ;  /* 0x000000785f7d7223 */ /* 0x000fc4000001087c */
[----:B------:R-:W-:Y:S02]  /*42e0*/  FMUL.FTZ R130, R143, R130 ;  /* 0x000000828f827220 */ /* 0x000fe40000410000 */
[----:B------:R-:W-:Y:S02]  /*42f0*/  FADD.FTZ R126, -R131, R126 ;  /* 0x0000007e837e7221 */ /* 0x000fe40000010100 */
[----:B------:R-:W-:Y:S02]  /*4300*/  FADD.FTZ R125, R130, R125 ;  /* 0x0000007d827d7221 */ /* 0x000fe40000010000 */
[----:B------:R-:W-:Y:S02]  /*4310*/  FMUL.FTZ R49, R96, R144 ;  /* 0x0000009060317220 */ /* 0x000fe40000410000 */
[C---:B------:R-:W-:Y:S02]  /*4320*/  FMUL.FTZ R50, R107.reuse, -R126 ;  /* 0x8000007e6b327220 */ /* 0x040fe40000410000 */
[----:B------:R-:W-:-:S02]  /*4330*/  FMUL.FTZ R121, R107, -R125 ;  /* 0x8000007d6b797220 */ /* 0x000fc40000410000 */
[-C--:B------:R-:W-:Y:S01]  /*4340*/  FFMA.FTZ R120, R97, R134.reuse, R49 ;  /* 0x0000008661787223 */ /* 0x080fe20000010031 */
[----:B------:R-:W-:Y:S01]  /*4350*/  PRMT R49, RZ, 0x5410, R45 ;  /* 0x00005410ff317816 */ /* 0x000fe2000000002d */
[----:B------:R-:W-:Y:S01]  /*4360*/  FFMA.FTZ R124, R108, R125, -R50 ;  /* 0x0000007d6c7c7223 */ /* 0x000fe20000010832 */
[----:B------:R-:W-:Y:S01]  /*4370*/  PRMT R45, RZ, 0x5410, R46 ;  /* 0x00005410ff2d7816 */ /* 0x000fe2000000002e */
[----:B------:R-:W-:Y:S02]  /*4380*/  FFMA.FTZ R50, R96, R134, -R47 ;  /* 0x0000008660327223 */ /* 0x000fe4000001082f */
[----:B------:R-:W-:Y:S02]  /*4390*/  FFMA.FTZ R47, R108, R126, R121 ;  /* 0x0000007e6c2f7223 */ /* 0x000fe40000010079 */
[C---:B------:R-:W-:Y:S02]  /*43a0*/  FMUL.FTZ R120, R145.reuse, R120 ;  /* 0x0000007891787220 */ /* 0x040fe40000410000 */
[----:B------:R-:W-:-:S02]  /*43b0*/  FMUL.FTZ R121, R145, R50 ;  /* 0x0000003291797220 */ /* 0x000fc40000410000 */
[----:B------:R-:W-:Y:S01]  /*43c0*/  FADD.FTZ R50, -R120, R47 ;  /* 0x0000002f78327221 */ /* 0x000fe20000010100 */
[----:B------:R-:W-:Y:S01]  /*43d0*/  PRMT R47, RZ, 0x7610, R46 ;  /* 0x00007610ff2f7816 */ /* 0x000fe2000000002e */
[----:B------:R-:W-:Y:S02]  /*43e0*/  FADD.FTZ R124, R121, R124 ;  /* 0x0000007c797c7221 */ /* 0x000fe40000010000 */
[C---:B------:R-:W-:Y:S02]  /*43f0*/  FMUL.FTZ R44, R79.reuse, -R50 ;  /* 0x800000324f2c7220 */ /* 0x040fe40000410000 */
[-C--:B------:R-:W-:Y:S02]  /*4400*/  FMUL.FTZ R125, R79, -R124.reuse ;  /* 0x8000007c4f7d7220 */ /* 0x080fe40000410000 */
[----:B------:R-:W-:Y:S02]  /*4410*/  FFMA.FTZ R132, R81, R124, -R44 ;  /* 0x0000007c51847223 */ /* 0x000fe4000001082c */
[----:B------:R-:W-:-:S02]  /*4420*/  FMUL.FTZ R44, R93, R99 ;  /* 0x000000635d2c7220 */ /* 0x000fc40000410000 */
[----:B------:R-:W-:Y:S02]  /*4430*/  FFMA.FTZ R127, R81, R50, R125 ;  /* 0x00000032517f7223 */ /* 0x000fe4000001007d */
[-C--:B------:R-:W-:Y:S02]  /*4440*/  FMUL.FTZ R124, R93, -R98.reuse ;  /* 0x800000625d7c7220 */ /* 0x080fe40000410000 */
[----:B------:R-:W-:Y:S02]  /*4450*/  FFMA.FTZ R50, R105, R98, -R44 ;  /* 0x0000006269327223 */ /* 0x000fe4000001082c */
[-C--:B------:R-:W-:Y:S02]  /*4460*/  FMUL.FTZ R46, R96, R47.reuse ;  /* 0x0000002f602e7220 */ /* 0x080fe40000410000 */
[----:B------:R-:W-:Y:S02]  /*4470*/  FMUL.FTZ R44, R97, R47 ;  /* 0x0000002f612c7220 */ /* 0x000fe40000410000 */
[----:B------:R-:W-:-:S02]  /*4480*/  FFMA.FTZ R124, R105, -R99, R124 ;  /* 0x80000063697c7223 */ /* 0x000fc4000001007c */
[----:B------:R-:W-:Y:S02]  /*4490*/  FMUL.FTZ R126, R106, -R50 ;  /* 0x800000326a7e7220 */ /* 0x000fe40000410000 */
[-C--:B------:R-:W-:Y:S02]  /*44a0*/  FFMA.FTZ R125, R97, R45.reuse, R46 ;  /* 0x0000002d617d7223 */ /* 0x080fe4000001002e */
[----:B------:R-:W-:Y:S02]  /*44b0*/  FFMA.FTZ R129, R96, R45, -R44 ;  /* 0x0000002d60817223 */ /* 0x000fe4000001082c */
[-C--:B------:R-:W-:Y:S02]  /*44c0*/  FMUL.FTZ R44, R106, -R124.reuse ;  /* 0x8000007c6a2c7220 */ /* 0x080fe40000410000 */
[----:B------:R-:W-:Y:S02]  /*44d0*/  FFMA.FTZ R126, R109, R124, R126 ;  /* 0x0000007c6d7e7223 */ /* 0x000fe4000001007e */
[----:B------:R-:W-:-:S02]  /*44e0*/  FMUL.FTZ R128, R146, R125 ;  /* 0x0000007d92807220 */ /* 0x000fc40000410000 */
[----:B------:R-:W-:Y:S02]  /*44f0*/  FMUL.FTZ R129, R146, R129 ;  /* 0x0000008192817220 */ /* 0x000fe40000410000 */
[----:B------:R-:W-:Y:S02]  /*4500*/  FFMA.FTZ R44, R109, R50, -R44 ;  /* 0x000000326d2c7223 */ /* 0x000fe4000001082c */
[----:B------:R-:W-:Y:S02]  /*4510*/  FMUL.FTZ R46, R104, -R126 ;  /* 0x8000007e682e7220 */ /* 0x000fe40000410000 */
[----:B------:R-:W-:Y:S02]  /*4520*/  FADD.FTZ R136, -R128, R127 ;  /* 0x0000007f80887221 */ /* 0x000fe40000010100 */
[----:B------:R-:W-:Y:S02]  /*4530*/  FADD.FTZ R132, R129, R132 ;  /* 0x0000008481847221 */ /* 0x000fe40000010000 */
[----:B------:R-:W-:-:S02]  /*4540*/  FMUL.FTZ R124, R104, -R44 ;  /* 0x8000002c687c7220 */ /* 0x000fc40000410000 */
[----:B------:R-:W-:Y:S02]  /*4550*/  FFMA.FTZ R50, R95, R44, -R46 ;  /* 0x0000002c5f327223 */ /* 0x000fe4000001082e */
[C---:B------:R-:W-:Y:S02]  /*4560*/  FMUL.FTZ R44, R83.reuse, -R136 ;  /* 0x80000088532c7220 */ /* 0x040fe40000410000 */
[----:B------:R-:W-:Y:S02]  /*4570*/  FMUL.FTZ R46, R83, -R132 ;  /* 0x80000084532e7220 */ /* 0x000fe40000410000 */
[----:B------:R-:W-:Y:S02]  /*4580*/  FFMA.FTZ R124, R95, R126, R124 ;  /* 0x0000007e5f7c7223 */ /* 0x000fe4000001007c */
[----:B------:R-:W-:Y:S02]  /*4590*/  FMUL.FTZ R125, R107, -R50 ;  /* 0x800000326b7d7220 */ /* 0x000fe40000410000 */
[----:B------:R-:W-:-:S02]  /*45a0*/  FFMA.FTZ R139, R85, R132, -R44 ;  /* 0x00000084558b7223 */ /* 0x000fc4000001082c */
[----:B------:R-:W-:Y:S02]  /*45b0*/  FFMA.FTZ R136, R85, R136, R46 ;  /* 0x0000008855887223 */ /* 0x000fe4000001002e */
[-C--:B------:R-:W-:Y:S02]  /*45c0*/  FMUL.FTZ R46, R96, R133.reuse ;  /* 0x00000085602e7220 */ /* 0x080fe40000410000 */
[-C--:B------:R-:W-:Y:S02]  /*45d0*/  FFMA.FTZ R132, R108, R124.reuse, R125 ;  /* 0x0000007c6c847223 */ /* 0x080fe4000001007d */
[----:B------:R-:W-:Y:S02]  /*45e0*/  FMUL.FTZ R125, R107, -R124 ;  /* 0x8000007c6b7d7220 */ /* 0x000fe40000410000 */
[C---:B------:R-:W-:Y:S02]  /*45f0*/  FMUL.FTZ R44, R97.reuse, R133 ;  /* 0x00000085612c7220 */ /* 0x040fe40000410000 */
[----:B------:R-:W-:-:S02]  /*4600*/  FFMA.FTZ R46, R97, R49, R46 ;  /* 0x00000031612e7223 */ /* 0x000fc4000001002e */
[----:B------:R-:W-:Y:S02]  /*4610*/  FFMA.FTZ R50, R108, R50, -R125 ;  /* 0x000000326c327223 */ /* 0x000fe4000001087d */
[----:B------:R-:W-:Y:S02]  /*4620*/  FMUL.FTZ R124, R79, -R132 ;  /* 0x800000844f7c7220 */ /* 0x000fe40000410000 */
[----:B------:R-:W-:Y:S02]  /*4630*/  FFMA.FTZ R44, R96, R49, -R44 ;  /* 0x00000031602c7223 */ /* 0x000fe4000001082c */
[----:B------:R-:W-:Y:S02]  /*4640*/  FMUL.FTZ R127, R147, R46 ;  /* 0x0000002e937f7220 */ /* 0x000fe40000410000 */
[-C--:B------:R-:W-:Y:S02]  /*4650*/  FMUL.FTZ R46, R79, -R50.reuse ;  /* 0x800000324f2e7220 */ /* 0x080fe40000410000 */
[----:B------:R-:W-:-:S02]  /*4660*/  FFMA.FTZ R124, R81, R50, -R124 ;  /* 0x00000032517c7223 */ /* 0x000fc4000001087c */
[----:B------:R-:W-:Y:S02]  /*4670*/  FMUL.FTZ R126, R147, R44 ;  /* 0x0000002c937e7220 */ /* 0x000fe40000410000 */
[----:B------:R-:W-:Y:S02]  /*4680*/  FFMA.FTZ R46, R81, R132, R46 ;  /* 0x00000084512e7223 */ /* 0x000fe4000001002e */
[C---:B------:R-:W-:Y:S02]  /*4690*/  FMUL.FTZ R50, R83.reuse, -R124 ;  /* 0x8000007c53327220 */ /* 0x040fe40000410000 */
[----:B------:R-:W-:Y:S02]  /*46a0*/  FADD.FTZ R132, R126, R139 ;  /* 0x0000008b7e847221 */ /* 0x000fe40000010000 */
[-C--:B------:R-:W-:Y:S02]  /*46b0*/  FMUL.FTZ R44, R83, -R46.reuse ;  /* 0x8000002e532c7220 */ /* 0x080fe40000410000 */
[----:B------:R-:W-:-:S02]  /*46c0*/  FFMA.FTZ R50, R85, R46, R50 ;  /* 0x0000002e55327223 */ /* 0x000fc40000010032 */
[----:B------:R-:W-:Y:S02]  /*46d0*/  FADD.FTZ R136, -R127, R136 ;  /* 0x000000887f887221 */ /* 0x000fe40000010100 */
[----:B------:R-:W-:Y:S02]  /*46e0*/  FMUL.FTZ R46, R89, -R132 ;  /* 0x80000084592e7220 */ /* 0x000fe40000410000 */
[----:B------:R-:W-:Y:S02]  /*46f0*/  FFMA.FTZ R124, R85, R124, -R44 ;  /* 0x0000007c557c7223 */ /* 0x000fe4000001082c */
[C---:B------:R-:W-:Y:S02]  /*4700*/  FMUL.FTZ R150, R89.reuse, -R50 ;  /* 0x8000003259967220 */ /* 0x040fe40000410000 */
[-C--:B------:R-:W-:Y:S02]  /*4710*/  FMUL.FTZ R125, R89, -R136.reuse ;  /* 0x80000088597d7220 */ /* 0x080fe40000410000 */
[----:B------:R-:W-:-:S02]  /*4720*/  FFMA.FTZ R153, R91, R136, R46 ;  /* 0x000000885b997223 */ /* 0x000fc4000001002e */
[-C--:B------:R-:W-:Y:S02]  /*4730*/  FMUL.FTZ R44, R97, R137.reuse ;  /* 0x00000089612c7220 */ /* 0x080fe40000410000 */
[C---:B------:R-:W-:Y:S02]  /*4740*/  FMUL.FTZ R46, R96.reuse, R137 ;  /* 0x00000089602e7220 */ /* 0x040fe40000410000 */
[C---:B------:R-:W-:Y:S02]  /*4750*/  FFMA.FTZ R150, R91.reuse, R124, -R150 ;  /* 0x0000007c5b967223 */ /* 0x040fe40000010896 */
[----:B------:R-:W-:Y:S02]  /*4760*/  FFMA.FTZ R132, R91, R132, -R125 ;  /* 0x000000845b847223 */ /* 0x000fe4000001087d */
[----:B------:R-:W-:Y:S02]  /*4770*/  FMUL.FTZ R124, R89, -R124 ;  /* 0x8000007c597c7220 */ /* 0x000fe40000410000 */
[----:B------:R-:W-:-:S02]  /*4780*/  FFMA.FTZ R125, R96, R135, -R44 ;  /* 0x00000087607d7223 */ /* 0x000fc4000001082c */
[----:B------:R-:W-:Y:S02]  /*4790*/  FFMA.FTZ R139, R97, R135, R46 ;  /* 0x00000087618b7223 */ /* 0x000fe4000001002e */
[----:B------:R-:W-:Y:S01]  /*47a0*/  FFMA.FTZ R149, R91, R50, R124 ;  /* 0x000000325b957223 */ /* 0x000fe2000001007c */
[----:B------:R0:W1:Y:S01]  /*47b0*/  SHFL.DOWN PT, R46, R150, 0x1, 0x1f ;  /* 0x08201f00962e7f89 */ /* 0x00006200000e0000 */
[C---:B------:R-:W-:Y:S02]  /*47c0*/  FMUL.FTZ R125, R148.reuse, R125 ;  /* 0x0000007d947d7220 */ /* 0x040fe40000410000 */
[----:B------:R-:W-:Y:S02]  /*47d0*/  FMUL.FTZ R124, R148, R139 ;  /* 0x0000008b947c7220 */ /* 0x000fe40000410000 */
[----:B------:R-:W-:Y:S02]  /*47e0*/  FMUL.FTZ R103, R103, R114 ;  /* 0x0000007267677220 */ /* 0x000fe40000410000 */
[----:B------:R-:W-:-:S02]  /*47f0*/  FADD.FTZ R151, R125, R132 ;  /* 0x000000847d977221 */ /* 0x000fc40000010000 */
[----:B------:R-:W-:Y:S02]  /*4800*/  FADD.FTZ R152, -R124, R153 ;  /* 0x000000997c987221 */ /* 0x000fe40000010100 */
[C---:B------:R-:W-:Y:S01]  /*4810*/  FFMA.FTZ R141, R102.reuse, R114, -R141 ;  /* 0x00000072668d7223 */ /* 0x040fe2000001088d */
[----:B------:R0:W2:Y:S01]  /*4820*/  SHFL.DOWN PT, R44, R151, 0x1, 0x1f ;  /* 0x08201f00972c7f89 */ /* 0x0000a200000e0000 */
[----:B------:R-:W-:-:S03]  /*4830*/  FFMA.FTZ R50, R102, R113, R103 ;  /* 0x0000007166327223 */ /* 0x000fc60000010067 */
[----:B------:R0:W3:Y:S04]  /*4840*/  SHFL.DOWN PT, R102, R149, 0x1, 0x1f ;  /* 0x08201f0095667f89 */ /* 0x0000e800000e0000 */
[----:B------:R0:W4:Y:S01]  /*4850*/  SHFL.DOWN PT, R114, R152, 0x1, 0x1f ;  /* 0x08201f0098727f89 */ /* 0x00012200000e0000 */
[----:B------:R-:W-:Y:S05]  /*4860*/  @!P4 BRA `(.L_x_12430) ;  /* 0x000000b00000c947 */ /* 0x000fea0003800000 */
[C---:B---3--:R-:W-:Y:S02]  /*4870*/  FMUL.FTZ R103, R149.reuse, R102 ;  /* 0x0000006695677220 */ /* 0x048fe40000410000 */
[C---:B----4-:R-:W-:Y:S02]  /*4880*/  FMUL.FTZ R113, R149.reuse, R114 ;  /* 0x0000007295717220 */ /* 0x050fe40000410000 */
[C---:B--2---:R-:W-:Y:S02]  /*4890*/  FMUL.FTZ R139, R149.reuse, R44 ;  /* 0x0000002c958b7220 */ /* 0x044fe40000410000 */
        /* <DEDUP_REMOVED lines=8> */
.L_x_12430:
[----:B------:R-:W-:Y:S05]  /*4920*/  BSYNC B0 ;  /* 0x0000000000007941 */ /* 0x000fea0003800000 */
.L_x_12429:
[----:B------:R-:W-:Y:S01]  /*4930*/  FADD.FTZ R140, R140, R141 ;  /* 0x0000008d8c8c7221 */ /* 0x000fe20000010000 */
[----:B----4-:R4:W0:Y:S01]  /*4940*/  SHFL.DOWN PT, R114, R150, 0x2, 0x1f ;  /* 0x08401f0096727f89 */ /* 0x01082200000e0000 */
[----:B------:R-:W-:Y:S01]  /*4950*/  FADD.FTZ R50, RZ, R50 ;  /* 0x00000032ff327221 */ /* 0x000fe20000010000 */
[----:B------:R-:W-:Y:S01]  /*4960*/  BSSY B0, `(.L_x_12431) ;  /* 0x0000012000007945 */ /* 0x000fe20003800000 */
[C---:B---3--:R-:W-:Y:S01]  /*4970*/  FMUL.FTZ R102, R137.reuse, R140 ;  /* 0x0000008c89667220 */ /* 0x048fe20000410000 */
[----:B------:R4:W3:Y:S01]  /*4980*/  SHFL.DOWN PT, R132, R149, 0x2, 0x1f ;  /* 0x08401f0095847f89 */ /* 0x0008e200000e0000 */
[----:B-1----:R-:W-:-:S03]  /*4990*/  FMUL.FTZ R46, R137, R50 ;  /* 0x00000032892e7220 */ /* 0x002fc60000410000 */
[----:B--2---:R4:W1:Y:S04]  /*49a0*/  SHFL.DOWN PT, R44, R151, 0x2, 0x1f ;  /* 0x08401f00972c7f89 */ /* 0x00486800000e0000 */
[----:B------:R4:W2:Y:S01]  /*49b0*/  SHFL.DOWN PT, R136, R152, 0x2, 0x1f ;  /* 0x08401f0098887f89 */ /* 0x0008a200000e0000 */
[----:B------:R-:W-:Y:S05]  /*49c0*/  @P5 BRA `(.L_x_12432) ;  /* 0x000000b000005947 */ /* 0x000fea0003800000 */
[C---:B---3--:R-:W-:Y:S02]  /*49d0*/  FMUL.FTZ R103, R149.reuse, R132 ;  /* 0x0000008495677220 */ /* 0x048fe40000410000 */
[C---:B--2---:R-:W-:Y:S02]  /*49e0*/  FMUL.FTZ R113, R149.reuse, R136 ;  /* 0x0000008895717220 */ /* 0x044fe40000410000 */
[C---:B-1----:R-:W-:Y:S02]  /*49f0*/  FMUL.FTZ R137, R149.reuse, R44 ;  /* 0x0000002c95897220 */ /* 0x042fe40000410000 */
[----:B0---4-:R-:W-:-:S02]  /*4a00*/  FMUL.FTZ R149, R149, R114 ;  /* 0x0000007295957220 */ /* 0x011fc40000410000 */
[C---:B------:R-:W-:Y:S02]  /*4a10*/  FFMA.FTZ R103, R150.reuse, R114, -R103 ;  /* 0x0000007296677223 */ /* 0x040fe40000010867 */
[C---:B------:R-:W-:Y:S02]  /*4a20*/  FFMA.FTZ R44, R150.reuse, R44, -R113 ;  /* 0x0000002c962c7223 */ /* 0x040fe40000010871 */
[C---:B------:R-:W-:Y:S02]  /*4a30*/  FFMA.FTZ R137, R150.reuse, R136, R137 ;  /* 0x0000008896897223 */ /* 0x040fe40000010089 */
[----:B------:R-:W-:Y:S01]  /*4a40*/  FFMA.FTZ R149, R150, R132, R149 ;  /* 0x0000008496957223 */ /* 0x000fe20000010095 */
[----:B------:R-:W-:Y:S01]  /*4a50*/  MOV R150, R103 ;  /* 0x0000006700967202 */ /* 0x000fe20000000f00 */
[----:B------:R-:W-:Y:S02]  /*4a60*/  FADD.FTZ R151, R151, R44 ;  /* 0x0000002c97977221 */ /* 0x000fe40000010000 */
[----:B------:R-:W-:-:S02]  /*4a70*/  FADD.FTZ R152, R152, R137 ;  /* 0x0000008998987221 */ /* 0x000fc40000010000 */
.L_x_12432:
[----:B------:R-:W-:Y:S05]  /*4a80*/  BSYNC B0 ;  /* 0x0000000000007941 */ /* 0x000fea0003800000 */
.L_x_12431:
[----:B------:R-:W-:Y:S01]  /*4a90*/  FFMA.FTZ R103, R135, R140, -R46 ;  /* 0x0000008c87677223 */ /* 0x000fe2000001082e */
[----:B------:R4:W3:Y:S01]  /*4aa0*/  SHFL.DOWN PT, R142, R150, 0x4, 0x1f ;  /* 0x08801f00968e7f89 */ /* 0x0008e200000e0000 */
[C---:B-1----:R-:W-:Y:S01]  /*4ab0*/  FMUL.FTZ R44, R89.reuse, R50 ;  /* 0x00000032592c7220 */ /* 0x042fe20000410000 */
[----:B------:R-:W-:Y:S01]  /*4ac0*/  BSSY B0, `(.L_x_12433) ;  /* 0x0000020000007945 */ /* 0x000fe20003800000 */
[----:B------:R-:W-:Y:S01]  /*4ad0*/  FMUL.FTZ R46, R89, R140 ;  /* 0x0000008c592e7220 */ /* 0x000fe20000410000 */
[----:B------:R4:W1:Y:S01]  /*4ae0*/  SHFL.DOWN PT, R158, R149, 0x4, 0x1f ;  /* 0x08801f00959e7f89 */ /* 0x00086200000e0000 */
[----:B------:R-:W-:-:S02]  /*4af0*/  FMUL.FTZ R113, R97, R50 ;  /* 0x0000003261717220 */ /* 0x000fc40000410000 */
[-C--:B------:R-:W-:Y:S01]  /*4b00*/  FFMA.FTZ R135, R135, R50.reuse, R102 ;  /* 0x0000003287877223 */ /* 0x080fe20000010066 */
[----:B------:R4:W2:Y:S01]  /*4b10*/  SHFL.DOWN PT, R160, R152, 0x4, 0x1f ;  /* 0x08801f0098a07f89 */ /* 0x0008a200000e0000 */
[C---:B0-----:R-:W-:Y:S02]  /*4b20*/  FMUL.FTZ R114, R96.reuse, R50 ;  /* 0x0000003260727220 */ /* 0x041fe40000410000 */
[C---:B--2---:R-:W-:Y:S02]  /*4b30*/  FFMA.FTZ R136, R91.reuse, R140, -R44 ;  /* 0x0000008c5b887223 */ /* 0x044fe4000001082c */
[----:B------:R-:W-:Y:S02]  /*4b40*/  FFMA.FTZ R102, R91, R50, R46 ;  /* 0x000000325b667223 */ /* 0x000fe4000001002e */
[-C--:B------:R-:W-:Y:S02]  /*4b50*/  FFMA.FTZ R113, R96, R140.reuse, -R113 ;  /* 0x0000008c60717223 */ /* 0x080fe40000010871 */
[----:B------:R-:W-:-:S02]  /*4b60*/  FFMA.FTZ R137, R97, R140, R114 ;  /* 0x0000008c61897223 */ /* 0x000fc40000010072 */
[----:B------:R-:W-:Y:S01]  /*4b70*/  FADD.FTZ R102, RZ, R102 ;  /* 0x00000066ff667221 */ /* 0x000fe20000010000 */
[----:B------:R4:W0:Y:S01]  /*4b80*/  SHFL.DOWN PT, R114, R151, 0x4, 0x1f ;  /* 0x08801f0097727f89 */ /* 0x00082200000e0000 */
[----:B------:R-:W-:Y:S02]  /*4b90*/  FFMA.FTZ R136, R92, R33, R136 ;  /* 0x000000215c887223 */ /* 0x000fe40000010088 */
[C---:B------:R-:W-:Y:S02]  /*4ba0*/  FFMA.FTZ R46, R148.reuse, R103, RZ ;  /* 0x00000067942e7223 */ /* 0x040fe400000100ff */
[C---:B------:R-:W-:Y:S02]  /*4bb0*/  FFMA.FTZ R44, -R148.reuse, R135, RZ ;  /* 0x00000087942c7223 */ /* 0x040fe400000101ff */
[C---:B---3--:R-:W-:Y:S02]  /*4bc0*/  FMUL.FTZ R132, R148.reuse, R113 ;  /* 0x0000007194847220 */ /* 0x048fe40000410000 */
[----:B------:R-:W-:-:S02]  /*4bd0*/  FFMA.FTZ R148, -R148, R137, -RZ ;  /* 0x0000008994947223 */ /* 0x000fc400000109ff */
[C---:B------:R-:W-:Y:S02]  /*4be0*/  FMUL.FTZ R135, R133.reuse, R102 ;  /* 0x0000006685877220 */ /* 0x040fe40000410000 */
[----:B------:R-:W-:Y:S01]  /*4bf0*/  FMUL.FTZ R137, R133, R136 ;  /* 0x0000008885897220 */ /* 0x000fe20000410000 */
[----:B------:R-:W-:Y:S05]  /*4c00*/  @P6 BRA `(.L_x_12434) ;  /* 0x000000b000006947 */ /* 0x000fea0003800000 */
[C---:B-1--4-:R-:W-:Y:S02]  /*4c10*/  FMUL.FTZ R103, R149.reuse, R158 ;  /* 0x0000009e95677220 */ /* 0x052fe40000410000 */
[C---:B------:R-:W-:Y:S02]  /*4c20*/  FMUL.FTZ R113, R149.reuse, R160 ;  /* 0x000000a095717220 */ /* 0x040fe40000410000 */
[C---:B0-----:R-:W-:Y:S02]  /*4c30*/  FMUL.FTZ R133, R149.reuse, R114 ;  /* 0x0000007295857220 */ /* 0x041fe40000410000 */
        /* <DEDUP_REMOVED lines=8> */
.L_x_12434:
[----:B-1--4-:R-:W-:Y:S05]  /*4cc0*/  BSYNC B0 ;  /* 0x0000000000007941 */ /* 0x012fea0003800000 */
.L_x_12433:
[C---:B0-----:R-:W-:Y:S01]  /*4cd0*/  FMUL.FTZ R114, R83.reuse, R136 ;  /* 0x0000008853727220 */ /* 0x041fe20000410000 */
[----:B------:R0:W1:Y:S01]  /*4ce0*/  SHFL.DOWN PT, R160, R150, 0x8, 0x1f ;  /* 0x09001f0096a07f89 */ /* 0x00006200000e0000 */
[-C--:B------:R-:W-:Y:S01]  /*4cf0*/  FMUL.FTZ R113, R83, R102.reuse ;  /* 0x0000006653717220 */ /* 0x080fe20000410000 */
[----:B------:R-:W-:Y:S01]  /*4d00*/  BSSY B0, `(.L_x_12435) ;  /* 0x0000028000007945 */ /* 0x000fe20003800000 */
[C---:B------:R-:W-:Y:S01]  /*4d10*/  FFMA.FTZ R114, R85.reuse, R102, R114 ;  /* 0x0000006655727223 */ /* 0x040fe20000010072 */
[----:B------:R0:W2:Y:S01]  /*4d20*/  SHFL.DOWN PT, R141, R149, 0x8, 0x1f ;  /* 0x09001f00958d7f89 */ /* 0x0000a200000e0000 */
[-C--:B------:R-:W-:Y:S01]  /*4d30*/  FFMA.FTZ R113, R85, R136.reuse, -R113 ;  /* 0x0000008855717223 */ /* 0x080fe20000010871 */
[----:B------:R-:W-:Y:S01]  /*4d40*/  ISETP.GE.OR P0, PT, R2, c[0x0][0x174], P0 ;  /* 0x00005d0002007a0c */ /* 0x000fe20000706670 */
[C---:B------:R-:W-:Y:S01]  /*4d50*/  FFMA.FTZ R135, R49.reuse, R136, -R135 ;  /* 0x0000008831877223 */ /* 0x040fe20000010887 */
[----:B------:R0:W3:Y:S01]  /*4d60*/  SHFL.DOWN PT, R158, R151, 0x8, 0x1f ;  /* 0x09001f00979e7f89 */ /* 0x0000e200000e0000 */
[----:B------:R-:W-:-:S02]  /*4d70*/  FFMA.FTZ R103, R49, R102, R137 ;  /* 0x0000006631677223 */ /* 0x000fc40000010089 */
[----:B------:R-:W-:Y:S01]  /*4d80*/  FADD.FTZ R114, RZ, R114 ;  /* 0x00000072ff727221 */ /* 0x000fe20000010000 */
[----:B------:R0:W4:Y:S01]  /*4d90*/  SHFL.DOWN PT, R162, R152, 0x8, 0x1f ;  /* 0x09001f0098a27f89 */ /* 0x00012200000e0000 */
[----:B------:R-:W-:Y:S02]  /*4da0*/  FFMA.FTZ R142, R90, R31, R113 ;  /* 0x0000001f5a8e7223 */ /* 0x000fe40000010071 */
[----:B------:R-:W-:Y:S02]  /*4db0*/  FFMA.FTZ R49, R147, R135, R46 ;  /* 0x0000008793317223 */ /* 0x000fe4000001002e */
[-C--:B------:R-:W-:Y:S02]  /*4dc0*/  FMUL.FTZ R133, R97, R102.reuse ;  /* 0x0000006661857220 */ /* 0x080fe40000410000 */
[----:B------:R-:W-:Y:S02]  /*4dd0*/  FMUL.FTZ R46, R96, R102 ;  /* 0x00000066602e7220 */ /* 0x000fe40000410000 */
[----:B------:R-:W-:-:S02]  /*4de0*/  FFMA.FTZ R103, -R147, R103, R44 ;  /* 0x0000006793677223 */ /* 0x000fc4000001012c */
[C---:B------:R-:W-:Y:S02]  /*4df0*/  FMUL.FTZ R113, R47.reuse, R114 ;  /* 0x000000722f717220 */ /* 0x040fe40000410000 */
[----:B------:R-:W-:Y:S02]  /*4e00*/  FMUL.FTZ R135, R47, R142 ;  /* 0x0000008e2f877220 */ /* 0x000fe40000410000 */
[-C--:B------:R-:W-:Y:S02]  /*4e10*/  FFMA.FTZ R44, R96, R136.reuse, -R133 ;  /* 0x00000088602c7223 */ /* 0x080fe40000010885 */
[----:B------:R-:W-:Y:S02]  /*4e20*/  FFMA.FTZ R46, R97, R136, R46 ;  /* 0x00000088612e7223 */ /* 0x000fe4000001002e */
[C---:B------:R-:W-:Y:S02]  /*4e30*/  FFMA.FTZ R113, R45.reuse, R142, -R113 ;  /* 0x0000008e2d717223 */ /* 0x040fe40000010871 */
[----:B------:R-:W-:Y:S01]  /*4e40*/  FFMA.FTZ R135, R45, R114, R135 ;  /* 0x000000722d877223 */ /* 0x000fe20000010087 */
[----:B------:R-:W-:Y:S01]  /*4e50*/  HFMA2.MMA R45, -RZ, RZ, 0, 0 ;  /* 0x00000000ff2d7435 */ /* 0x000fe200000001ff */
[C---:B------:R-:W-:Y:S01]  /*4e60*/  FMUL.FTZ R133, R147.reuse, R44 ;  /* 0x0000002c93857220 */ /* 0x040fe20000410000 */
[----:B------:R-:W-:Y:S01]  /*4e70*/  MOV R44, 0x3f800000 ;  /* 0x3f800000002c7802 */ /* 0x000fe20000000f00 */
[----:B------:R-:W-:-:S02]  /*4e80*/  FFMA.FTZ R147, -R147, R46, -RZ ;  /* 0x0000002e93937223 */ /* 0x000fc400000109ff */
[----:B------:R-:W-:Y:S01]  /*4e90*/  CS2R R46, SRZ ;  /* 0x00000000002e7805 */ /* 0x000fe2000001ff00 */
[C---:B------:R-:W-:Y:S02]  /*4ea0*/  FMUL.FTZ R137, R79.reuse, R114 ;  /* 0x000000724f897220 */ /* 0x040fe40000410000 */
[----:B------:R-:W-:Y:S01]  /*4eb0*/  FMUL.FTZ R139, R79, R142 ;  /* 0x0000008e4f8b7220 */ /* 0x000fe20000410000 */
[----:B------:R-:W-:Y:S05]  /*4ec0*/  @P2 BRA `(.L_x_12436) ;  /* 0x000000b000002947 */ /* 0x000fea0003800000 */
[C---:B01234-:R-:W-:Y:S02]  /*4ed0*/  FMUL.FTZ R153, R149.reuse, R141 ;  /* 0x0000008d95997220 */ /* 0x05ffe40000410000 */
[C---:B------:R-:W-:Y:S02]  /*4ee0*/  FMUL.FTZ R155, R149.reuse, R162 ;  /* 0x000000a2959b7220 */ /* 0x040fe40000410000 */
[C---:B------:R-:W-:Y:S02]  /*4ef0*/  FMUL.FTZ R157, R149.reuse, R158 ;  /* 0x0000009e959d7220 */ /* 0x040fe40000410000 */
[----:B------:R-:W-:-:S02]  /*4f00*/  FMUL.FTZ R149, R149, R160 ;  /* 0x000000a095957220 */ /* 0x000fc40000410000 */
[C---:B------:R-:W-:Y:S02]  /*4f10*/  FFMA.FTZ R153, R150.reuse, R160, -R153 ;  /* 0x000000a096997223 */ /* 0x040fe40000010899 */
[C---:B------:R-:W-:Y:S02]  /*4f20*/  FFMA.FTZ R158, R150.reuse, R158, -R155 ;  /* 0x0000009e969e7223 */ /* 0x040fe4000001089b */
[C---:B------:R-:W-:Y:S02]  /*4f30*/  FFMA.FTZ R157, R150.reuse, R162, R157 ;  /* 0x000000a2969d7223 */ /* 0x040fe4000001009d */
[----:B------:R-:W-:Y:S01]  /*4f40*/  FFMA.FTZ R149, R150, R141, R149 ;  /* 0x0000008d96957223 */ /* 0x000fe20000010095 */
[----:B------:R-:W-:Y:S01]  /*4f50*/  MOV R150, R153 ;  /* 0x0000009900967202 */ /* 0x000fe20000000f00 */
[----:B------:R-:W-:Y:S02]  /*4f60*/  FADD.FTZ R151, R151, R158 ;  /* 0x0000009e97977221 */ /* 0x000fe40000010000 */
[----:B------:R-:W-:-:S02]  /*4f70*/  FADD.FTZ R152, R152, R157 ;  /* 0x0000009d98987221 */ /* 0x000fc40000010000 */
.L_x_12436:
[----:B01234-:R-:W-:Y:S05]  /*4f80*/  BSYNC B0 ;  /* 0x0000000000007941 */ /* 0x01ffea0003800000 */
.L_x_12435:
[----:B------:R0:W1:Y:S01]  /*4f90*/  @!P0 LDS.128 R44, [R74.X16+0x21b0] ;  /* 0x0021b0004a2c8984 */ /* 0x000062000000cc00 */
[C---:B------:R-:W-:Y:S01]  /*4fa0*/  FFMA.FTZ R139, R81.reuse, R114, R139 ;  /* 0x00000072518b7223 */ /* 0x040fe2000001008b */
[----:B------:R-:W-:Y:S01]  /*4fb0*/  BSSY B0, `(.L_x_12437) ;  /* 0x0000030000007945 */ /* 0x000fe20003800000 */
[----:B------:R-:W-:Y:S01]  /*4fc0*/  FFMA.FTZ R137, R81, R142, -R137 ;  /* 0x0000008e51897223 */ /* 0x000fe20000010889 */
[----:B------:R0:W2:Y:S01]  /*4fd0*/  SHFL.DOWN PT, R141, R149, 0x10, 0x1f ;  /* 0x0a001f00958d7f89 */ /* 0x0000a200000e0000 */
[----:B------:R-:W-:-:S02]  /*4fe0*/  FFMA.FTZ R158, R146, R113, R49 ;  /* 0x00000071929e7223 */ /* 0x000fc40000010031 */
[----:B------:R-:W-:Y:S01]  /*4ff0*/  FADD.FTZ R49, RZ, R139 ;  /* 0x0000008bff317221 */ /* 0x000fe20000010000 */
[----:B------:R0:W3:Y:S01]  /*5000*/  SHFL.DOWN PT, R164, R152, 0x10, 0x1f ;  /* 0x0a001f0098a47f89 */ /* 0x0000e200000e0000 */
[----:B------:R-:W-:Y:S02]  /*5010*/  FFMA.FTZ R137, R88, R29, R137 ;  /* 0x0000001d58897223 */ /* 0x000fe40000010089 */
[----:B------:R-:W-:Y:S02]  /*5020*/  FFMA.FTZ R160, -R146, R135, R103 ;  /* 0x0000008792a07223 */ /* 0x000fe40000010167 */
[-C--:B------:R-:W-:Y:S02]  /*5030*/  FMUL.FTZ R103, R97, R114.reuse ;  /* 0x0000007261677220 */ /* 0x080fe40000410000 */
[----:B------:R-:W-:Y:S02]  /*5040*/  FMUL.FTZ R135, R144, R49 ;  /* 0x0000003190877220 */ /* 0x000fe40000410000 */
[----:B------:R-:W-:-:S02]  /*5050*/  FMUL.FTZ R113, R96, R114 ;  /* 0x0000007260717220 */ /* 0x000fc40000410000 */
[-C--:B------:R-:W-:Y:S02]  /*5060*/  FMUL.FTZ R144, R144, R137.reuse ;  /* 0x0000008990907220 */ /* 0x080fe40000410000 */
[-C--:B------:R-:W-:Y:S02]  /*5070*/  FFMA.FTZ R103, R96, R142.reuse, -R103 ;  /* 0x0000008e60677223 */ /* 0x080fe40000010867 */
[C---:B------:R-:W-:Y:S02]  /*5080*/  FFMA.FTZ R135, R134.reuse, R137, -R135 ;  /* 0x0000008986877223 */ /* 0x040fe40000010887 */
[----:B------:R-:W-:Y:S02]  /*5090*/  FFMA.FTZ R113, R97, R142, R113 ;  /* 0x0000008e61717223 */ /* 0x000fe40000010071 */
[----:B------:R-:W-:Y:S02]  /*50a0*/  FFMA.FTZ R134, R134, R49, R144 ;  /* 0x0000003186867223 */ /* 0x000fe40000010090 */
[----:B------:R-:W-:-:S02]  /*50b0*/  FMUL.FTZ R144, R146, R103 ;  /* 0x0000006792907220 */ /* 0x000fc40000410000 */
[----:B------:R-:W-:Y:S02]  /*50c0*/  FFMA.FTZ R146, -R146, R113, -RZ ;  /* 0x0000007192927223 */ /* 0x000fe400000109ff */
[----:B------:R-:W-:Y:S02]  /*50d0*/  FFMA.FTZ R160, -R145, R134, R160 ;  /* 0x0000008691a07223 */ /* 0x000fe400000101a0 */
[-C--:B------:R-:W-:Y:S02]  /*50e0*/  FMUL.FTZ R103, R107, R49.reuse ;  /* 0x000000316b677220 */ /* 0x080fe40000410000 */
[-C--:B------:R-:W-:Y:S02]  /*50f0*/  FMUL.FTZ R134, R97, R49.reuse ;  /* 0x0000003161867220 */ /* 0x080fe40000410000 */
[----:B------:R-:W-:Y:S02]  /*5100*/  FMUL.FTZ R162, R96, R49 ;  /* 0x0000003160a27220 */ /* 0x000fe40000410000 */
[----:B------:R-:W-:-:S02]  /*5110*/  FMUL.FTZ R113, R107, R137 ;  /* 0x000000896b717220 */ /* 0x000fc40000410000 */
[-C--:B------:R-:W-:Y:S02]  /*5120*/  FFMA.FTZ R139, R108, R137.reuse, -R103 ;  /* 0x000000896c8b7223 */ /* 0x080fe40000010867 */
[-C--:B------:R-:W-:Y:S02]  /*5130*/  FFMA.FTZ R134, R96, R137.reuse, -R134 ;  /* 0x0000008960867223 */ /* 0x080fe40000010886 */
[----:B------:R-:W-:Y:S02]  /*5140*/  FFMA.FTZ R162, R97, R137, R162 ;  /* 0x0000008961a27223 */ /* 0x000fe400000100a2 */
[----:B------:R-:W-:Y:S02]  /*5150*/  FFMA.FTZ R103, R108, R49, R113 ;  /* 0x000000316c677223 */ /* 0x000fe40000010071 */
[C---:B------:R-:W-:Y:S01]  /*5160*/  FFMA.FTZ R158, R145.reuse, R135, R158 ;  /* 0x00000087919e7223 */ /* 0x040fe2000001009e */
[----:B------:R0:W4:Y:S01]  /*5170*/  SHFL.DOWN PT, R113, R150, 0x10, 0x1f ;  /* 0x0a001f0096717f89 */ /* 0x00012200000e0000 */
        /* <DEDUP_REMOVED lines=8> */
[C---:B-123--:R-:W-:Y:S02]  /*5200*/  FMUL.FTZ R153, R149.reuse, R141 ;  /* 0x0000008d95997220 */ /* 0x04efe40000410000 */
[----:B------:R-:W-:-:S02]  /*5210*/  FMUL.FTZ R155, R149, R164 ;  /* 0x000000a4959b7220 */ /* 0x000fc40000410000 */
[CC--:B0-----:R-:W-:Y:S02]  /*5220*/  FMUL.FTZ R157, R149.reuse, R162.reuse ;  /* 0x000000a2959d7220 */ /* 0x0c1fe40000410000 */
        /* <DEDUP_REMOVED lines=8> */
.L_x_12438:
[----:B-123--:R-:W-:Y:S05]  /*52b0*/  BSYNC B0 ;  /* 0x0000000000007941 */ /* 0x00efea0003800000 */
.L_x_12437:
[-C--:B0-----:R-:W-:Y:S01]  /*52c0*/  FMUL.FTZ R162, R104, R139.reuse ;  /* 0x0000008b68a27220 */ /* 0x081fe20000410000 */
[----:B------:R-:W-:Y:S01]  /*52d0*/  SHFL.IDX PT, R155, R46, RZ, 0x1f ;  /* 0x00001fff2e9b7589 */ /* 0x000fe200000e0000 */
[----:B------:R-:W-:Y:S01]  /*52e0*/  FFMA.FTZ R135, R156, R139, -R135 ;  /* 0x0000008b9c877223 */ /* 0x000fe20000010887 */
[----:B------:R-:W-:Y:S01]  /*52f0*/  ISETP.NE.AND P0, PT, R10, RZ, PT ;  /* 0x000000ff0a00720c */ /* 0x000fe20003f05270 */
[-C--:B------:R-:W-:Y:S01]  /*5300*/  FFMA.FTZ R156, R156, R103.reuse, R48 ;  /* 0x000000679c9c7223 */ /* 0x080fe20000010030 */
[----:B------:R-:W-:Y:S01]  /*5310*/  SHFL.DOWN PT, R157, R152, 0x1, 0x1f ;  /* 0x08201f00989d7f89 */ /* 0x000fe200000e0000 */
[-C--:B------:R-:W-:Y:S01]  /*5320*/  FMUL.FTZ R48, R104, R103.reuse ;  /* 0x0000006768307220 */ /* 0x080fe20000410000 */
[----:B------:R-:W-:Y:S01]  /*5330*/  BSSY B0, `(.L_x_12439) ;  /* 0x0000102000007945 */ /* 0x000fe20003800000 */
[C---:B----4-:R-:W-:Y:S01]  /*5340*/  FFMA.FTZ R113, R95.reuse, R103, R162 ;  /* 0x000000675f717223 */ /* 0x050fe200000100a2 */
[----:B------:R-:W-:Y:S01]  /*5350*/  SHFL.IDX PT, R152, R152, RZ, 0x1f ;  /* 0x00001fff98987589 */ /* 0x000fe200000e0000 */
[----:B------:R-:W-:-:S02]  /*5360*/  FFMA.FTZ R48, R95, R139, -R48 ;  /* 0x0000008b5f307223 */ /* 0x000fc40000010830 */
[----:B------:R-:W-:Y:S01]  /*5370*/  FADD.FTZ R113, RZ, R113 ;  /* 0x00000071ff717221 */ /* 0x000fe20000010000 */
[----:B------:R-:W-:Y:S01]  /*5380*/  SHFL.DOWN PT, R162, R149, 0x1, 0x1f ;  /* 0x08201f0095a27f89 */ /* 0x000fe200000e0000 */
[----:B------:R-:W-:Y:S02]  /*5390*/  FFMA.FTZ R141, R82, R25, R48 ;  /* 0x00000019528d7223 */ /* 0x000fe40000010030 */
[----:B------:R-:W-:Y:S01]  /*53a0*/  FMUL.FTZ R153, R154, R113 ;  /* 0x000000719a997220 */ /* 0x000fe20000410000 */
[----:B------:R-:W-:Y:S01]  /*53b0*/  SHFL.IDX PT, R149, R149, RZ, 0x1f ;  /* 0x00001fff95957589 */ /* 0x000fe200000e0000 */
[C---:B------:R-:W-:Y:S02]  /*53c0*/  FFMA.FTZ R158, R143.reuse, R135, R158 ;  /* 0x000000878f9e7223 */ /* 0x040fe4000001009e */
[----:B------:R-:W-:Y:S02]  /*53d0*/  FFMA.FTZ R160, -R143, R156, R160 ;  /* 0x0000009c8fa07223 */ /* 0x000fe400000101a0 */
[----:B------:R-:W-:-:S02]  /*53e0*/  FMUL.FTZ R135, R97, R103 ;  /* 0x0000006761877220 */ /* 0x000fc40000410000 */
[----:B------:R-:W-:Y:S02]  /*53f0*/  FMUL.FTZ R156, R96, R103 ;  /* 0x00000067609c7220 */ /* 0x000fe40000410000 */
[-C--:B------:R-:W-:Y:S02]  /*5400*/  FFMA.FTZ R153, R138, R141.reuse, -R153 ;  /* 0x0000008d8a997223 */ /* 0x080fe40000010899 */
[----:B------:R-:W-:Y:S02]  /*5410*/  FMUL.FTZ R154, R154, R141 ;  /* 0x0000008d9a9a7220 */ /* 0x000fe40000410000 */
[-C--:B------:R-:W-:Y:S02]  /*5420*/  FFMA.FTZ R48, R96, R139.reuse, -R135 ;  /* 0x0000008b60307223 */ /* 0x080fe40000010887 */
[----:B------:R-:W-:Y:S02]  /*5430*/  FFMA.FTZ R156, R97, R139, R156 ;  /* 0x0000008b619c7223 */ /* 0x000fe4000001009c */
[----:B------:R-:W-:-:S02]  /*5440*/  FFMA.FTZ R158, R101, R153, R158 ;  /* 0x00000099659e7223 */ /* 0x000fc4000001009e */
[----:B------:R-:W0:Y:S01]  /*5450*/  SHFL.IDX PT, R153, R47, RZ, 0x1f ;  /* 0x00001fff2f997589 */ /* 0x000e2200000e0000 */
[----:B------:R-:W-:Y:S02]  /*5460*/  FFMA.FTZ R154, R138, R113, R154 ;  /* 0x000000718a9a7223 */ /* 0x000fe4000001009a */
[C---:B------:R-:W-:Y:S02]  /*5470*/  FMUL.FTZ R135, R143.reuse, R48 ;  /* 0x000000308f877220 */ /* 0x040fe40000410000 */
[C---:B------:R-:W-:Y:S02]  /*5480*/  FMUL.FTZ R138, R106.reuse, R141 ;  /* 0x0000008d6a8a7220 */ /* 0x040fe40000410000 */
[----:B------:R-:W-:Y:S02]  /*5490*/  FFMA.FTZ R143, -R143, R156, -RZ ;  /* 0x0000009c8f8f7223 */ /* 0x000fe400000109ff */
[-C--:B------:R-:W-:Y:S01]  /*54a0*/  FMUL.FTZ R48, R106, R113.reuse ;  /* 0x000000716a307220 */ /* 0x080fe20000410000 */
[----:B------:R-:W1:Y:S01]  /*54b0*/  SHFL.DOWN PT, R156, R150, 0x1, 0x1f ;  /* 0x08201f00969c7f89 */ /* 0x000e6200000e0000 */
[----:B------:R-:W-:-:S02]  /*54c0*/  FFMA.FTZ R159, R109, R113, R138 ;  /* 0x000000716d9f7223 */ /* 0x000fc4000001008a */
[----:B------:R-:W-:Y:S01]  /*54d0*/  FFMA.FTZ R160, -R101, R154, R160 ;  /* 0x0000009a65a07223 */ /* 0x000fe200000101a0 */
[----:B------:R-:W-:Y:S01]  /*54e0*/  SHFL.IDX PT, R150, R150, RZ, 0x1f ;  /* 0x00001fff96967589 */ /* 0x000fe200000e0000 */
[----:B------:R-:W-:Y:S02]  /*54f0*/  FFMA.FTZ R138, R109, R141, -R48 ;  /* 0x0000008d6d8a7223 */ /* 0x000fe40000010830 */
[----:B------:R-:W-:Y:S01]  /*5500*/  FADD.FTZ R48, RZ, R159 ;  /* 0x0000009fff307221 */ /* 0x000fe20000010000 */
[----:B------:R-:W2:Y:S01]  /*5510*/  SHFL.DOWN PT, R154, R151, 0x1, 0x1f ;  /* 0x08201f00979a7f89 */ /* 0x000ea200000e0000 */
[----:B------:R-:W-:Y:S02]  /*5520*/  FFMA.FTZ R138, R80, R23, R138 ;  /* 0x00000017508a7223 */ /* 0x000fe4000001008a */
[----:B------:R-:W-:Y:S01]  /*5530*/  FMUL.FTZ R163, R97, R113 ;  /* 0x0000007161a37220 */ /* 0x000fe20000410000 */
[----:B------:R-:W3:Y:S01]  /*5540*/  SHFL.IDX PT, R151, R151, RZ, 0x1f ;  /* 0x00001fff97977589 */ /* 0x000ee200000e0000 */
[----:B------:R-:W-:-:S02]  /*5550*/  FMUL.FTZ R161, R119, R138 ;  /* 0x0000008a77a17220 */ /* 0x000fc40000410000 */
[----:B------:R-:W-:Y:S02]  /*5560*/  FMUL.FTZ R164, R96, R113 ;  /* 0x0000007160a47220 */ /* 0x000fe40000410000 */
[-C--:B------:R-:W-:Y:S02]  /*5570*/  FFMA.FTZ R161, R112, R48.reuse, R161 ;  /* 0x0000003070a17223 */ /* 0x080fe400000100a1 */
[----:B------:R-:W-:Y:S02]  /*5580*/  FMUL.FTZ R159, R119, R48 ;  /* 0x00000030779f7220 */ /* 0x000fe40000410000 */
[----:B------:R-:W-:Y:S02]  /*5590*/  FFMA.FTZ R160, -R111, R161, R160 ;  /* 0x000000a16fa07223 */ /* 0x000fe400000101a0 */
[C---:B0-----:R-:W-:Y:S02]  /*55a0*/  @P1 FMUL.FTZ R161, R162.reuse, R153 ;  /* 0x00000099a2a11220 */ /* 0x041fe40000410000 */
[----:B------:R-:W-:-:S02]  /*55b0*/  @P1 FMUL.FTZ R162, R162, R155 ;  /* 0x0000009ba2a21220 */ /* 0x000fc40000410000 */
[-C--:B------:R-:W-:Y:S02]  /*55c0*/  FFMA.FTZ R163, R96, R141.reuse, -R163 ;  /* 0x0000008d60a37223 */ /* 0x080fe400000108a3 */
[C---:B------:R-:W-:Y:S02]  /*55d0*/  FFMA.FTZ R164, R97.reuse, R141, R164 ;  /* 0x0000008d61a47223 */ /* 0x040fe400000100a4 */
[----:B------:R-:W-:Y:S02]  /*55e0*/  FFMA.FTZ R119, R112, R138, -R159 ;  /* 0x0000008a70777223 */ /* 0x000fe4000001089f */
[----:B------:R-:W-:Y:S02]  /*55f0*/  FMUL.FTZ R159, R97, R48 ;  /* 0x00000030619f7220 */ /* 0x000fe40000410000 */
[C---:B-1----:R-:W-:Y:S02]  /*5600*/  @P1 FFMA.FTZ R161, R156.reuse, R155, -R161 ;  /* 0x0000009b9ca11223 */ /* 0x042fe400000108a1 */
[----:B------:R-:W-:-:S02]  /*5610*/  @P1 FFMA.FTZ R162, R156, R153, R162 ;  /* 0x000000999ca21223 */ /* 0x000fc400000100a2 */
[C---:B------:R-:W-:Y:S02]  /*5620*/  FMUL.FTZ R112, R101.reuse, R163 ;  /* 0x000000a365707220 */ /* 0x040fe40000410000 */
[----:B------:R-:W-:Y:S02]  /*5630*/  FFMA.FTZ R164, -R101, R164, -RZ ;  /* 0x000000a465a47223 */ /* 0x000fe400000109ff */
[C---:B------:R-:W-:Y:S02]  /*5640*/  FMUL.FTZ R101, R96.reuse, R48 ;  /* 0x0000003060657220 */ /* 0x040fe40000410000 */
[----:B------:R-:W-:Y:S02]  /*5650*/  FFMA.FTZ R156, R96, R138, -R159 ;  /* 0x0000008a609c7223 */ /* 0x000fe4000001089f */
[----:B--2---:R-:W-:Y:S02]  /*5660*/  @P1 FADD.FTZ R155, R154, R161 ;  /* 0x000000a19a9b1221 */ /* 0x004fe40000010000 */
[----:B------:R-:W-:-:S02]  /*5670*/  @P1 FADD.FTZ R153, R157, R162 ;  /* 0x000000a29d991221 */ /* 0x000fc40000010000 */
[----:B------:R-:W-:Y:S02]  /*5680*/  FFMA.FTZ R119, R111, R119, R158 ;  /* 0x000000776f777223 */ /* 0x000fe4000001009e */
[----:B------:R-:W-:Y:S02]  /*5690*/  FFMA.FTZ R158, R97, R138, R101 ;  /* 0x0000008a619e7223 */ /* 0x000fe40000010065 */
[----:B------:R-:W-:Y:S02]  /*56a0*/  FMUL.FTZ R101, R111, R156 ;  /* 0x0000009c6f657220 */ /* 0x000fe40000410000 */
        /* <DEDUP_REMOVED lines=18> */
[----:B------:R-:W-:Y:S02]  /*57d0*/  FADD.FTZ R117, R117, R100 ;  /* 0x0000006475757221 */ /* 0x000fe40000010000 */
[----:B------:R-:W-:Y:S02]  /*57e0*/  FADD.FTZ R100, -R115, R154 ;  /* 0x0000009a73647221 */ /* 0x000fe40000010100 */
[----:B------:R-:W-:-:S02]  /*57f0*/  FMUL.FTZ R105, R97, R98 ;  /* 0x0000006261697220 */ /* 0x000fc40000410000 */
[CC--:B------:R-:W-:Y:S02]  /*5800*/  FMUL.FTZ R154, R106.reuse, -R100.reuse ;  /* 0x800000646a9a7220 */ /* 0x0c0fe40000410000 */
[-C--:B------:R-:W-:Y:S02]  /*5810*/  FMUL.FTZ R106, R106, -R117.reuse ;  /* 0x800000756a6a7220 */ /* 0x080fe40000410000 */
[C---:B------:R-:W-:Y:S02]  /*5820*/  FFMA.FTZ R154, R109.reuse, R117, -R154 ;  /* 0x000000756d9a7223 */ /* 0x040fe4000001089a */
[----:B------:R-:W-:Y:S02]  /*5830*/  FFMA.FTZ R109, R109, R100, R106 ;  /* 0x000000646d6d7223 */ /* 0x000fe4000001006a */
[----:B------:R-:W-:Y:S02]  /*5840*/  FADD.FTZ R123, R123, R154 ;  /* 0x0000009a7b7b7221 */ /* 0x000fe40000010000 */
[----:B------:R-:W-:-:S02]  /*5850*/  FFMA.FTZ R93, R51, R99, -R156 ;  /* 0x00000063335d7223 */ /* 0x000fc4000001089c */
[----:B------:R-:W-:Y:S02]  /*5860*/  FADD.FTZ R122, -R122, R109 ;  /* 0x0000006d7a7a7221 */ /* 0x000fe40000010100 */
[CC--:B------:R-:W-:Y:S02]  /*5870*/  FMUL.FTZ R156, R96.reuse, R98.reuse ;  /* 0x00000062609c7220 */ /* 0x0c0fe40000410000 */
[----:B------:R-:W-:Y:S02]  /*5880*/  FFMA.FTZ R51, R51, R98, R155 ;  /* 0x0000006233337223 */ /* 0x000fe4000001009b */
[----:B------:R-:W-:Y:S02]  /*5890*/  FFMA.FTZ R105, R96, R99, -R105 ;  /* 0x0000006360697223 */ /* 0x000fe40000010869 */
[C---:B------:R-:W-:Y:S02]  /*58a0*/  FMUL.FTZ R96, R104.reuse, -R123 ;  /* 0x8000007b68607220 */ /* 0x040fe40000410000 */
[----:B------:R-:W-:-:S02]  /*58b0*/  FMUL.FTZ R104, R104, -R122 ;  /* 0x8000007a68687220 */ /* 0x000fc40000410000 */
[----:B------:R-:W-:Y:S02]  /*58c0*/  FFMA.FTZ R97, R97, R99, R156 ;  /* 0x0000006361617223 */ /* 0x000fe4000001009c */
[C---:B------:R-:W-:Y:S02]  /*58d0*/  FMUL.FTZ R106, R110.reuse, R93 ;  /* 0x0000005d6e6a7220 */ /* 0x040fe40000410000 */
[C---:B------:R-:W-:Y:S02]  /*58e0*/  FMUL.FTZ R93, R110.reuse, R51 ;  /* 0x000000336e5d7220 */ /* 0x040fe40000410000 */
[C---:B------:R-:W-:Y:S02]  /*58f0*/  FMUL.FTZ R51, R110.reuse, R105 ;  /* 0x000000696e337220 */ /* 0x040fe40000410000 */
[C---:B------:R-:W-:Y:S02]  /*5900*/  FFMA.FTZ R96, R95.reuse, R122, R96 ;  /* 0x0000007a5f607223 */ /* 0x040fe40000010060 */
[----:B------:R-:W-:Y:S01]  /*5910*/  FFMA.FTZ R105, R95, R123, -R104 ;  /* 0x0000007b5f697223 */ /* 0x000fe20000010868 */
[----:B------:R-:W-:Y:S01]  /*5920*/  P2R R104, PR, RZ, 0x1 ;  /* 0x00000001ff687803 */ /* 0x000fe20000000000 */
[----:B------:R-:W-:-:S02]  /*5930*/  FFMA.FTZ R110, -R110, R97, -RZ ;  /* 0x000000616e6e7223 */ /* 0x000fc400000109ff */
[----:B------:R-:W-:Y:S02]  /*5940*/  FMUL.FTZ R97, R149, R47 ;  /* 0x0000002f95617220 */ /* 0x000fe40000410000 */
[----:B------:R-:W-:Y:S02]  /*5950*/  FADD.FTZ R96, -R131, R96 ;  /* 0x0000006083607221 */ /* 0x000fe40000010100 */
[----:B------:R-:W-:Y:S02]  /*5960*/  FADD.FTZ R130, R130, R105 ;  /* 0x0000006982827221 */ /* 0x000fe40000010000 */
[-C--:B------:R-:W-:Y:S02]  /*5970*/  FMUL.FTZ R95, R149, R46.reuse ;  /* 0x0000002e955f7220 */ /* 0x080fe40000410000 */
[----:B------:R-:W-:Y:S02]  /*5980*/  FFMA.FTZ R46, R150, R46, -R97 ;  /* 0x0000002e962e7223 */ /* 0x000fe40000010861 */
[----:B------:R-:W-:-:S02]  /*5990*/  FMUL.FTZ R97, R107, -R96 ;  /* 0x800000606b617220 */ /* 0x000fc40000410000 */
[----:B------:R-:W-:Y:S02]  /*59a0*/  FMUL.FTZ R107, R107, -R130 ;  /* 0x800000826b6b7220 */ /* 0x000fe40000410000 */
[----:B------:R-:W-:Y:S02]  /*59b0*/  FFMA.FTZ R95, R150, R47, R95 ;  /* 0x0000002f965f7223 */ /* 0x000fe4000001005f */
[C---:B------:R-:W-:Y:S02]  /*59c0*/  FFMA.FTZ R107, R108.reuse, R96, R107 ;  /* 0x000000606c6b7223 */ /* 0x040fe4000001006b */
[C---:B------:R-:W-:Y:S02]  /*59d0*/  FMUL.FTZ R47, R149.reuse, R45 ;  /* 0x0000002d952f7220 */ /* 0x040fe40000410000 */
[----:B------:R-:W-:Y:S01]  /*59e0*/  FFMA.FTZ R104, R108, R130, -R97 ;  /* 0x000000826c687223 */ /* 0x000fe20000010861 */
[----:B------:R-:W-:Y:S01]  /*59f0*/  SHF.L.U32 R97, R10, 0x4, RZ ;  /* 0x000000040a617819 */ /* 0x000fe200000006ff */
[----:B------:R-:W-:-:S02]  /*5a00*/  FMUL.FTZ R149, R149, R44 ;  /* 0x0000002c95957220 */ /* 0x000fc40000410000 */
[----:B------:R-:W-:Y:S02]  /*5a10*/  FADD.FTZ R120, -R120, R107 ;  /* 0x0000006b78787221 */ /* 0x000fe40000010100 */
[----:B------:R-:W-:Y:S02]  /*5a20*/  FFMA.FTZ R44, R150, R44, -R47 ;  /* 0x0000002c962c7223 */ /* 0x000fe4000001082f */
[----:B------:R-:W-:Y:S02]  /*5a30*/  FADD.FTZ R104, R121, R104 ;  /* 0x0000006879687221 */ /* 0x000fe40000010000 */
[----:B------:R-:W-:Y:S01]  /*5a40*/  FADD.FTZ R47, R152, R95 ;  /* 0x0000005f982f7221 */ /* 0x000fe20000010000 */
[----:B------:R-:W-:Y:S01]  /*5a50*/  LEA.HI.SX32 R95, R97, R97, 0x1b ;  /* 0x00000061615f7211 */ /* 0x000fe200078fdaff */
[C---:B------:R-:W-:Y:S02]  /*5a60*/  FMUL.FTZ R97, R79.reuse, -R120 ;  /* 0x800000784f617220 */ /* 0x040fe40000410000 */
[----:B------:R-:W-:-:S02]  /*5a70*/  FMUL.FTZ R79, R79, -R104 ;  /* 0x800000684f4f7220 */ /* 0x000fc40000410000 */
[----:B------:R-:W-:Y:S02]  /*5a80*/  FADD.FTZ R119, R119, R106 ;  /* 0x0000006a77777221 */ /* 0x000fe40000010000 */
        /* <DEDUP_REMOVED lines=8> */
[----:B------:R-:W-:Y:S02]  /*5b10*/  FFMA.FTZ R45, R150, R45, R149 ;  /* 0x0000002d962d7223 */ /* 0x000fe40000010095 */
[----:B---3--:R-:W-:Y:S02]  /*5b20*/  FADD.FTZ R46, R151, R46 ;  /* 0x0000002e972e7221 */ /* 0x008fe40000010000 */
[----:B------:R-:W-:-:S02]  /*5b30*/  FADD.FTZ R108, -R127, R108 ;  /* 0x0000006c7f6c7221 */ /* 0x000fc40000010100 */
[----:B------:R-:W-:Y:S01]  /*5b40*/  FADD.FTZ R126, R126, R83 ;  /* 0x000000537e7e7221 */ /* 0x000fe20000010000 */
[----:B------:R-:W-:Y:S01]  /*5b50*/  @!P0 STS.128 [R74.X16+0x21b0], R44 ;  /* 0x0021b02c4a008388 */ /* 0x000fe2000000cc00 */
[-C--:B------:R-:W-:Y:S02]  /*5b60*/  FFMA.FTZ R136, R92, -R33.reuse, R136 ;  /* 0x800000215c887223 */ /* 0x080fe40000010088 */
[----:B------:R-:W-:Y:S01]  /*5b70*/  FMUL.FTZ R81, R126, R33 ;  /* 0x000000217e517220 */ /* 0x000fe20000410000 */
[----:B------:R0:W-:Y:S01]  /*5b80*/  STS [R95.X4+0x420], R132 ;  /* 0x000420845f007388 */ /* 0x0001e20000004800 */
[----:B------:R-:W-:Y:S02]  /*5b90*/  FFMA.FTZ R140, R94, -R35, R140 ;  /* 0x800000235e8c7223 */ /* 0x000fe4000001008c */
[----:B------:R-:W-:Y:S01]  /*5ba0*/  FMUL.FTZ R83, R102, R81 ;  /* 0x0000005166537220 */ /* 0x000fe20000410000 */
[----:B------:R1:W-:Y:S01]  /*5bb0*/  STS [R95.X4+0x438], R134 ;  /* 0x000438865f007388 */ /* 0x0003e20000004800 */
[----:B------:R-:W-:-:S02]  /*5bc0*/  FFMA.FTZ R142, R90, -R31, R142 ;  /* 0x8000001f5a8e7223 */ /* 0x000fc4000001008e */
[----:B------:R-:W-:Y:S01]  /*5bd0*/  FFMA.FTZ R137, R88, -R29, R137 ;  /* 0x8000001d58897223 */ /* 0x000fe20000010089 */
[----:B------:R2:W-:Y:S01]  /*5be0*/  STS [R95.X4+0x448], R112 ;  /* 0x000448705f007388 */ /* 0x0005e20000004800 */
[-C--:B------:R-:W-:Y:S02]  /*5bf0*/  FFMA.FTZ R139, R84, -R27.reuse, R139 ;  /* 0x8000001b548b7223 */ /* 0x080fe4000001008b */
[----:B0-----:R-:W-:Y:S01]  /*5c00*/  FMUL.FTZ R132, R130, R27 ;  /* 0x0000001b82847220 */ /* 0x001fe20000410000 */
[----:B------:R0:W-:Y:S01]  /*5c10*/  STS [R95.X4+0x430], R144 ;  /* 0x000430905f007388 */ /* 0x0001e20000004800 */
[C---:B------:R-:W-:Y:S02]  /*5c20*/  FMUL.FTZ R44, R89.reuse, -R108 ;  /* 0x8000006c592c7220 */ /* 0x040fe40000410000 */
[-C--:B------:R-:W-:Y:S01]  /*5c30*/  FMUL.FTZ R89, R89, -R126.reuse ;  /* 0x8000007e59597220 */ /* 0x080fe20000410000 */
[----:B------:R3:W-:Y:S01]  /*5c40*/  STS [R95.X4+0x458], R51 ;  /* 0x000458335f007388 */ /* 0x0007e20000004800 */
[----:B------:R-:W-:-:S02]  /*5c50*/  FFMA.FTZ R44, R91, R126, -R44 ;  /* 0x0000007e5b2c7223 */ /* 0x000fc4000001082c */
[----:B------:R-:W-:Y:S01]  /*5c60*/  FFMA.FTZ R89, R91, R108, R89 ;  /* 0x0000006c5b597223 */ /* 0x000fe20000010059 */
[----:B------:R-:W-:Y:S01]  /*5c70*/  STS [R95.X4+0x424], R148 ;  /* 0x000424945f007388 */ /* 0x000fe20000004800 */
[----:B------:R-:W-:Y:S02]  /*5c80*/  FADD.FTZ R125, R125, R44 ;  /* 0x0000002c7d7d7221 */ /* 0x000fe40000010000 */
[----:B------:R-:W-:Y:S01]  /*5c90*/  FADD.FTZ R124, -R124, R89 ;  /* 0x000000597c7c7221 */ /* 0x000fe20000010100 */
[----:B------:R-:W-:Y:S01]  /*5ca0*/  STS [R95.X4+0x428], R133 ;  /* 0x000428855f007388 */ /* 0x000fe20000004800 */
[----:B------:R-:W-:Y:S02]  /*5cb0*/  FMUL.FTZ R47, R108, R33 ;  /* 0x000000216c2f7220 */ /* 0x000fe40000410000 */
[-C--:B------:R-:W-:Y:S01]  /*5cc0*/  FMUL.FTZ R45, R124, R35.reuse ;  /* 0x000000237c2d7220 */ /* 0x080fe20000410000 */
[----:B------:R-:W-:Y:S01]  /*5cd0*/  STS [R95.X4+0x42c], R147 ;  /* 0x00042c935f007388 */ /* 0x000fe20000004800 */
[----:B------:R-:W-:-:S02]  /*5ce0*/  FMUL.FTZ R79, R125, R35 ;  /* 0x000000237d4f7220 */ /* 0x000fc40000410000 */
[----:B------:R-:W-:Y:S01]  /*5cf0*/  FMUL.FTZ R44, R50, R45 ;  /* 0x0000002d322c7220 */ /* 0x000fe20000410000 */
[----:B------:R-:W-:Y:S01]  /*5d00*/  STS [R95.X4+0x434], R146 ;  /* 0x000434925f007388 */ /* 0x000fe20000004800 */
[-C--:B------:R-:W-:Y:S02]  /*5d10*/  FFMA.FTZ R85, R136, R47.reuse, -R83 ;  /* 0x0000002f88557223 */ /* 0x080fe40000010853 */
[----:B------:R-:W-:Y:S01]  /*5d20*/  FMUL.FTZ R47, R102, R47 ;  /* 0x0000002f662f7220 */ /* 0x000fe20000410000 */
[----:B------:R-:W-:Y:S01]  /*5d30*/  STS [R95.X4+0x43c], R145 ;  /* 0x00043c915f007388 */ /* 0x000fe20000004800 */
[-C--:B------:R-:W-:Y:S02]  /*5d40*/  FFMA.FTZ R44, R140, R79.reuse, R44 ;  /* 0x0000004f8c2c7223 */ /* 0x080fe4000001002c */
[----:B------:R-:W-:Y:S01]  /*5d50*/  FMUL.FTZ R46, R50, R79 ;  /* 0x0000004f322e7220 */ /* 0x000fe20000410000 */
[----:B------:R-:W-:Y:S01]  /*5d60*/  STS [R95.X4+0x440], R135 ;  /* 0x000440875f007388 */ /* 0x000fe20000004800 */
[----:B------:R-:W-:-:S02]  /*5d70*/  FFMA.FTZ R47, R136, R81, R47 ;  /* 0x00000051882f7223 */ /* 0x000fc4000001002f */
[----:B------:R-:W-:Y:S01]  /*5d80*/  FADD.FTZ R44, RZ, R44 ;  /* 0x0000002cff2c7221 */ /* 0x000fe20000010000 */
[----:B------:R-:W-:Y:S01]  /*5d90*/  STS [R95.X4+0x444], R143 ;  /* 0x0004448f5f007388 */ /* 0x000fe20000004800 */
[----:B------:R-:W-:Y:S02]  /*5da0*/  FFMA.FTZ R46, R140, R45, -R46 ;  /* 0x0000002d8c2e7223 */ /* 0x000fe4000001082e */
[-C--:B------:R-:W-:Y:S01]  /*5db0*/  FMUL.FTZ R83, R106, R31.reuse ;  /* 0x0000001f6a537220 */ /* 0x080fe20000410000 */
[----:B------:R-:W-:Y:S01]  /*5dc0*/  STS [R95.X4+0x44c], R164 ;  /* 0x00044ca45f007388 */ /* 0x000fe20000004800 */
[----:B------:R-:W-:Y:S02]  /*5dd0*/  FMUL.FTZ R45, R128, R31 ;  /* 0x0000001f802d7220 */ /* 0x000fe40000410000 */
[----:B------:R-:W-:Y:S01]  /*5de0*/  FADD.FTZ R44, R44, R47 ;  /* 0x0000002f2c2c7221 */ /* 0x000fe20000010000 */
[----:B------:R-:W-:Y:S01]  /*5df0*/  STS [R95.X4+0x450], R101 ;  /* 0x000450655f007388 */ /* 0x000fe20000004800 */
[----:B------:R-:W-:-:S02]  /*5e00*/  FMUL.FTZ R47, R114, R83 ;  /* 0x00000053722f7220 */ /* 0x000fc40000410000 */
[----:B------:R-:W-:Y:S01]  /*5e10*/  FADD.FTZ R46, RZ, R46 ;  /* 0x0000002eff2e7221 */ /* 0x000fe20000010000 */
[----:B------:R-:W-:Y:S01]  /*5e20*/  STS [R95.X4+0x45c], R110 ;  /* 0x00045c6e5f007388 */ /* 0x000fe20000004800 */
[----:B------:R-:W-:Y:S02]  /*5e30*/  FMUL.FTZ R89, R114, R45 ;  /* 0x0000002d72597220 */ /* 0x000fe40000410000 */
[-C--:B-1----:R-:W-:Y:S02]  /*5e40*/  FMUL.FTZ R134, R120, R29.reuse ;  /* 0x0000001d78867220 */ /* 0x082fe40000410000 */
[----:B--2---:R-:W-:Y:S02]  /*5e50*/  FMUL.FTZ R112, R104, R29 ;  /* 0x0000001d68707220 */ /* 0x004fe40000410000 */
[----:B------:R-:W-:Y:S02]  /*5e60*/  FFMA.FTZ R47, R142, R45, -R47 ;  /* 0x0000002d8e2f7223 */ /* 0x000fe4000001082f */
[----:B------:R-:W-:-:S02]  /*5e70*/  FADD.FTZ R46, R46, R85 ;  /* 0x000000552e2e7221 */ /* 0x000fc40000010000 */
[----:B------:R-:W-:Y:S02]  /*5e80*/  FFMA.FTZ R89, R142, R83, R89 ;  /* 0x000000538e597223 */ /* 0x000fe40000010059 */
[----:B------:R-:W-:Y:S02]  /*5e90*/  FMUL.FTZ R45, R49, R134 ;  /* 0x00000086312d7220 */ /* 0x000fe40000410000 */
[----:B0-----:R-:W-:Y:S02]  /*5ea0*/  FMUL.FTZ R144, R96, R27 ;  /* 0x0000001b60907220 */ /* 0x001fe40000410000 */
[----:B---3--:R-:W-:Y:S02]  /*5eb0*/  FMUL.FTZ R51, R103, R132 ;  /* 0x0000008467337220 */ /* 0x008fe40000410000 */
[----:B------:R-:W-:Y:S02]  /*5ec0*/  FMUL.FTZ R85, R49, R112 ;  /* 0x0000007031557220 */ /* 0x000fe40000410000 */
[----:B------:R-:W-:-:S02]  /*5ed0*/  FADD.FTZ R46, R46, R47 ;  /* 0x0000002f2e2e7221 */ /* 0x000fc40000010000 */
[----:B------:R-:W-:Y:S02]  /*5ee0*/  FADD.FTZ R44, R44, R89 ;  /* 0x000000592c2c7221 */ /* 0x000fe40000010000 */
[----:B------:R-:W-:Y:S02]  /*5ef0*/  FFMA.FTZ R45, R137, R112, R45 ;  /* 0x00000070892d7223 */ /* 0x000fe4000001002d */
[----:B------:R-:W-:Y:S02]  /*5f00*/  FFMA.FTZ R47, R139, R144, -R51 ;  /* 0x000000908b2f7223 */ /* 0x000fe40000010833 */
[----:B------:R-:W-:Y:S02]  /*5f10*/  FFMA.FTZ R85, R137, R134, -R85 ;  /* 0x0000008689557223 */ /* 0x000fe40000010855 */
[----:B------:R-:W-:Y:S02]  /*5f20*/  FMUL.FTZ R144, R103, R144 ;  /* 0x0000009067907220 */ /* 0x000fe40000410000 */
[----:B------:R-:W-:-:S02]  /*5f30*/  FADD.FTZ R44, R44, R45 ;  /* 0x0000002d2c2c7221 */ /* 0x000fc40000010000 */
[----:B------:R-:W-:Y:S02]  /*5f40*/  FADD.FTZ R46, R46, R85 ;  /* 0x000000552e2e7221 */ /* 0x000fe40000010000 */
[----:B------:R-:W-:Y:S01]  /*5f50*/  FFMA.FTZ R45, R139, R132, R144 ;  /* 0x000000848b2d7223 */ /* 0x000fe20000010090 */
[----:B------:R-:W-:Y:S01]  /*5f60*/  MOV R144, 0xffffff00 ;  /* 0xffffff0000907802 */ /* 0x000fe20000000f00 */
[-C--:B------:R-:W-:Y:S02]  /*5f70*/  FMUL.FTZ R85, R122, R25.reuse ;  /* 0x000000197a557220 */ /* 0x080fe40000410000 */
[----:B------:R-:W-:Y:S02]  /*5f80*/  FADD.FTZ R44, R44, R45 ;  /* 0x0000002d2c2c7221 */ /* 0x000fe40000010000 */
[-C--:B------:R-:W-:Y:S02]  /*5f90*/  FMUL.FTZ R51, R123, R25.reuse ;  /* 0x000000197b337220 */ /* 0x080fe40000410000 */
[----:B------:R-:W-:-:S02]  /*5fa0*/  FFMA.FTZ R134, R82, -R25, R141 ;  /* 0x8000001952867223 */ /* 0x000fc4000001008d */
[C---:B------:R-:W-:Y:S02]  /*5fb0*/  FMUL.FTZ R45, R113.reuse, R85 ;  /* 0x00000055712d7220 */ /* 0x040fe40000410000 */
[-C--:B------:R-:W-:Y:S02]  /*5fc0*/  FMUL.FTZ R89, R113, R51.reuse ;  /* 0x0000003371597220 */ /* 0x080fe40000410000 */
[----:B------:R-:W-:Y:S02]  /*5fd0*/  FFMA.FTZ R45, R134, R51, R45 ;  /* 0x00000033862d7223 */ /* 0x000fe4000001002d */
[----:B------:R-:W-:Y:S02]  /*5fe0*/  FADD.FTZ R46, R46, R47 ;  /* 0x0000002f2e2e7221 */ /* 0x000fe40000010000 */
[----:B------:R-:W-:Y:S02]  /*5ff0*/  FADD.FTZ R44, R44, R45 ;  /* 0x0000002d2c2c7221 */ /* 0x000fe40000010000 */
[----:B------:R-:W-:-:S02]  /*6000*/  FFMA.FTZ R89, R134, R85, -R89 ;  /* 0x0000005586597223 */ /* 0x000fc40000010859 */
[----:B------:R-:W-:Y:S02]  /*6010*/  IMAD R45, R77, R144, c[0x0][0x168] ;  /* 0x00005a004d2d7624 */ /* 0x000fe400078e0290 */
[-C--:B------:R-:W-:Y:S02]  /*6020*/  FMUL.FTZ R47, R100, R23.reuse ;  /* 0x00000017642f7220 */ /* 0x080fe40000410000 */
[----:B------:R-:W-:Y:S02]  /*6030*/  FFMA.FTZ R111, -R111, R158, -RZ ;  /* 0x0000009e6f6f7223 */ /* 0x000fe400000109ff */
[----:B------:R-:W-:Y:S01]  /*6040*/  FADD.FTZ R46, R46, R89 ;  /* 0x000000592e2e7221 */ /* 0x000fe20000010000 */
[----:B------:R-:W-:Y:S01]  /*6050*/  LEA R89, R45, -R10, 0x1 ;  /* 0x8000000a2d597211 */ /* 0x000fe200078e08ff */
[-C--:B------:R-:W-:Y:S01]  /*6060*/  FMUL.FTZ R85, R117, R23.reuse ;  /* 0x0000001775557220 */ /* 0x080fe20000410000 */
[----:B------:R0:W-:Y:S01]  /*6070*/  STS [R95.X4+0x454], R111 ;  /* 0x0004546f5f007388 */ /* 0x0001e20000004800 */
[----:B------:R-:W-:-:S03]  /*6080*/  FFMA.FTZ R138, R80, -R23, R138 ;  /* 0x80000017508a7223 */ /* 0x000fc6000001008a */
[----:B------:R-:W-:Y:S01]  /*6090*/  BAR.SYNC.DEFER_BLOCKING 0x0 ;  /* 0x0000000000007b1d */ /* 0x000fe20000010000 */
[----:B------:R-:W-:Y:S01]  /*60a0*/  FMUL.FTZ R91, R48, R47 ;  /* 0x0000002f305b7220 */ /* 0x000fe20000410000 */
[----:B------:R-:W-:Y:S01]  /*60b0*/  ISETP.GE.AND P0, PT, R89, 0x1, PT ;  /* 0x000000015900780c */ /* 0x000fe20003f06270 */
[----:B------:R-:W-:Y:S02]  /*60c0*/  FADD.FTZ R160, R160, -R93 ;  /* 0x8000005da0a07221 */ /* 0x000fe40000010000 */
[-C--:B------:R-:W-:Y:S01]  /*60d0*/  FMUL.FTZ R93, R48, R85.reuse ;  /* 0x00000055305d7220 */ /* 0x080fe20000410000 */
[----:B0-----:R-:W-:Y:S01]  /*60e0*/  SHF.L.U32 R95, R77, 0x9, RZ ;  /* 0x000000094d5f7819 */ /* 0x001fe200000006ff */
[----:B------:R-:W-:Y:S02]  /*60f0*/  FFMA.FTZ R91, R138, R85, R91 ;  /* 0x000000558a5b7223 */ /* 0x000fe4000001005b */
[----:B------:R-:W-:Y:S02]  /*6100*/  FMUL.FTZ R77, R118, R21 ;  /* 0x00000015764d7220 */ /* 0x000fe40000410000 */
[----:B------:R-:W-:-:S02]  /*6110*/  FFMA.FTZ R93, R138, R47, -R93 ;  /* 0x0000002f8a5d7223 */ /* 0x000fc4000001085d */
[----:B------:R-:W-:Y:S01]  /*6120*/  FADD.FTZ R101, R44, R91 ;  /* 0x0000005b2c657221 */ /* 0x000fe20000010000 */
[C---:B------:R-:W-:Y:S01]  /*6130*/  IADD3 R44, P1, R95.reuse, R10, RZ ;  /* 0x0000000a5f2c7210 */ /* 0x040fe20007f3e0ff */
[-C--:B------:R-:W-:Y:S02]  /*6140*/  FMUL.FTZ R47, R116, R21.reuse ;  /* 0x00000015742f7220 */ /* 0x080fe40000410000 */
[----:B------:R-:W-:Y:S01]  /*6150*/  FFMA.FTZ R110, R78, -R21, R99 ;  /* 0x800000154e6e7223 */ /* 0x000fe20000010063 */
[----:B------:R-:W-:Y:S01]  /*6160*/  LEA.HI.X.SX32 R45, R95, RZ, 0x1, P1 ;  /* 0x000000ff5f2d7211 */ /* 0x000fe200008f0eff */
[----:B------:R-:W-:Y:S01]  /*6170*/  FMUL.FTZ R91, R98, R77 ;  /* 0x0000004d625b7220 */ /* 0x000fe20000410000 */
[----:B------:R-:W-:Y:S01]  /*6180*/  ISETP.GE.AND P1, PT, R89, 0x21, PT ;  /* 0x000000215900780c */ /* 0x000fe20003f26270 */
[----:B------:R-:W-:Y:S02]  /*6190*/  FADD.FTZ R105, R46, R93 ;  /* 0x0000005d2e697221 */ /* 0x000fe40000010000 */
[-C--:B------:R-:W-:Y:S01]  /*61a0*/  FFMA.FTZ R148, R110, R47.reuse, -R91 ;  /* 0x0000002f6e947223 */ /* 0x080fe2000001085b */
[----:B------:R-:W-:Y:S01]  /*61b0*/  IADD3 R91, R10, 0x20, RZ ;  /* 0x000000200a5b7810 */ /* 0x000fe20007ffe0ff */
[----:B------:R-:W-:-:S04]  /*61c0*/  FMUL.FTZ R47, R98, R47 ;  /* 0x0000002f622f7220 */ /* 0x000fc80000410000 */
        /* <DEDUP_REMOVED lines=10> */
[----:B------:R-:W-:-:S03]  /*6270*/  IMAD.WIDE.U32 R44, R74, c[0x0][0x2d0], R44 ;  /* 0x0000b4004a2c7a25 */ /* 0x000fc600078e002c */
[----:B------:R-:W-:Y:S01]  /*6280*/  IADD3 R47, R47, R95, RZ ;  /* 0x0000005f2f2f7210 */ /* 0x000fe20007ffe0ff */
[C---:B------:R-:W-:Y:S02]  /*6290*/  IMAD R97, R15.reuse, UR8, RZ ;  /* 0x000000080f617c24 */ /* 0x040fe4000f8e02ff */
        /* <DEDUP_REMOVED lines=11> */
.L_x_12440:
[----:B------:R-:W-:Y:S05]  /*6350*/  BSYNC B0 ;  /* 0x0000000000007941 */ /* 0x000fea0003800000 */
.L_x_12439:
[----:B------:R-:W-:Y:S01]  /*6360*/  LEA.HI.SX32 R44, R91, R10, 0x1b ;  /* 0x0000000a5b2c7211 */ /* 0x000fe200078fdaff */
[----:B------:R-:W-:Y:S01]  /*6370*/  BSSY B0, `(.L_x_12441) ;  /* 0x0000008000007945 */ /* 0x000fe20003800000 */
[----:B------:R-:W-:Y:S01]  /*6380*/  FADD.FTZ R76, R101, R146 ;  /* 0x00000092654c7221 */ /* 0x000fe20000010000 */
[C---:B0-----:R-:W-:Y:S01]  /*6390*/  IADD3 R47, R10.reuse, 0x40, RZ ;  /* 0x000000400a2f7810 */ /* 0x041fe20007ffe0ff */
[----:B------:R-:W-:Y:S01]  /*63a0*/  FADD.FTZ R91, R105, R148 ;  /* 0x00000094695b7221 */ /* 0x000fe20000010000 */
[----:B------:R0:W1:Y:S01]  /*63b0*/  LDS R45, [R44.X4+0x4a0] ;  /* 0x0004a0002c2d7984 */ /* 0x0000620000004800 */
[----:B------:R-:W-:Y:S01]  /*63c0*/  IADD3 R93, R10, 0x60, RZ ;  /* 0x000000600a5d7810 */ /* 0x000fe20007ffe0ff */
[----:B------:R-:W-:Y:S05]  /*63d0*/  @!P1 BRA `(.L_x_12442) ;  /* 0x0000001000009947 */ /* 0x000fea0003800000 */
[----:B-1----:R1:W-:Y:S02]  /*63e0*/  RED.E.ADD.F32.FTZ.RN.STRONG.GPU [R166.64+-0x780], R45 ;  /* 0xfff8802da600798e */ /* 0x0023e4000c10e786 */
.L_x_12442:
[----:B------:R-:W-:Y:S05]  /*63f0*/  BSYNC B0 ;  /* 0x0000000000007941 */ /* 0x000fea0003800000 */
.L_x_12441:
[----:B------:R-:W-:Y:S01]  /*6400*/  LEA.HI.SX32 R47, R47, R10, 0x1b ;  /* 0x0000000a2f2f7211 */ /* 0x000fe200078fdaff */
[----:B------:R-:W-:Y:S01]  /*6410*/  BSSY B0, `(.L_x_12443) ;  /* 0x000000d000007945 */ /* 0x000fe20003800000 */
[----:B------:R-:W-:Y:S02]  /*6420*/  ISETP.GE.AND P6, PT, R89, 0x41, PT ;  /* 0x000000415900780c */ /* 0x000fe40003fc6270 */
[----:B-1----:R-:W-:-:S02]  /*6430*/  IADD3 R45, R10, 0x80, RZ ;  /* 0x000000800a2d7810 */ /* 0x002fc40007ffe0ff */
        /* <DEDUP_REMOVED lines=10> */
.L_x_12444:
[----:B------:R-:W-:Y:S05]  /*64e0*/  BSYNC B0 ;  /* 0x0000000000007941 */ /* 0x000fea0003800000 */
.L_x_12443:
[----:B------:R-:W2:Y:S01]  /*64f0*/  LDS R93, [R93.X4+0x5a0] ;  /* 0x0005a0005d5d7984 */ /* 0x000ea20000004800 */
[----:B------:R-:W-:Y:S01]  /*6500*/  BSSY B0, `(.L_x_12445) ;  /* 0x0000005000007945 */ /* 0x000fe20003800000 */
[----:B-1----:R-:W-:Y:S02]  /*6510*/  IADD3 R47, R10, 0xa0, RZ ;  /* 0x000000a00a2f7810 */ /* 0x002fe40007ffe0ff */
[----:B------:R-:W-:Y:S01]  /*6520*/  LEA.HI.SX32 R45, R45, R10, 0x1b ;  /* 0x0000000a2d2d7211 */ /* 0x000fe200078fdaff */
[----:B------:R-:W-:Y:S05]  /*6530*/  @!P0 BRA `(.L_x_12446) ;  /* 0x0000001000008947 */ /* 0x000fea0003800000 */
[----:B--2---:R1:W-:Y:S02]  /*6540*/  RED.E.ADD.F32.FTZ.RN.STRONG.GPU [R166.64+-0x680], R93 ;  /* 0xfff9805da600798e */ /* 0x0043e4000c10e786 */
.L_x_12446:
[----:B------:R-:W-:Y:S05]  /*6550*/  BSYNC B0 ;  /* 0x0000000000007941 */ /* 0x000fea0003800000 */
.L_x_12445:
[----:B------:R-:W3:Y:S01]  /*6560*/  LDS R45, [R45.X4+0x620] ;  /* 0x000620002d2d7984 */ /* 0x000ee20000004800 */
[----:B------:R-:W-:Y:S01]  /*6570*/  BSSY B0, `(.L_x_12447) ;  /* 0x0000005000007945 */ /* 0x000fe20003800000 */
[----:B-12---:R-:W-:Y:S02]  /*6580*/  IADD3 R93, R10, 0xc0, RZ ;  /* 0x000000c00a5d7810 */ /* 0x006fe40007ffe0ff */
[----:B------:R-:W-:Y:S01]  /*6590*/  LEA.HI.SX32 R47, R47, R10, 0x1b ;  /* 0x0000000a2f2f7211 */ /* 0x000fe200078fdaff */
[----:B------:R-:W-:Y:S05]  /*65a0*/  @!P1 BRA `(.L_x_12448) ;  /* 0x0000001000009947 */ /* 0x000fea0003800000 */
[----:B---3--:R1:W-:Y:S02]  /*65b0*/  RED.E.ADD.F32.FTZ.RN.STRONG.GPU [R166.64+-0x600], R45 ;  /* 0xfffa002da600798e */ /* 0x0083e4000c10e786 */
.L_x_12448:
[----:B------:R-:W-:Y:S05]  /*65c0*/  BSYNC B0 ;  /* 0x0000000000007941 */ /* 0x000fea0003800000 */
.L_x_12447:
[----:B------:R-:W2:Y:S01]  /*65d0*/  LDS R47, [R47.X4+0x6a0] ;  /* 0x0006a0002f2f7984 */ /* 0x000ea20000004800 */
[----:B------:R-:W-:Y:S01]  /*65e0*/  BSSY B0, `(.L_x_12449) ;  /* 0x0000005000007945 */ /* 0x000fe20003800000 */
[----:B-1-3--:R-:W-:-:S02]  /*65f0*/  IADD3 R45, R10, 0xe0, RZ ;  /* 0x000000e00a2d7810 */ /* 0x00afc40007ffe0ff */
[----:B------:R-:W-:Y:S01]  /*6600*/  LEA.HI.SX32 R93, R93, R10, 0x1b ;  /* 0x0000000a5d5d7211 */ /* 0x000fe200078fdaff */
[----:B------:R-:W-:Y:S05]  /*6610*/  @!P2 BRA `(.L_x_12450) ;  /* 0x000000100000a947 */ /* 0x000fea0003800000 */
[----:B--2---:R1:W-:Y:S02]  /*6620*/  RED.E.ADD.F32.FTZ.RN.STRONG.GPU [R166.64+-0x580], R47 ;  /* 0xfffa802fa600798e */ /* 0x0043e4000c10e786 */
.L_x_12450:
[----:B------:R-:W-:Y:S05]  /*6630*/  BSYNC B0 ;  /* 0x0000000000007941 */ /* 0x000fea0003800000 */
.L_x_12449:
[----:B------:R-:W3:Y:S01]  /*6640*/  LDS R93, [R93.X4+0x720] ;  /* 0x000720005d5d7984 */ /* 0x000ee20000004800 */
[----:B------:R-:W-:Y:S01]  /*6650*/  BSSY B0, `(.L_x_12451) ;  /* 0x0000005000007945 */ /* 0x000fe20003800000 */
[----:B-12---:R-:W-:Y:S02]  /*6660*/  IADD3 R47, R10, 0x100, RZ ;  /* 0x000001000a2f7810 */ /* 0x006fe40007ffe0ff */
[----:B------:R-:W-:Y:S01]  /*6670*/  LEA.HI.SX32 R45, R45, R10, 0x1b ;  /* 0x0000000a2d2d7211 */ /* 0x000fe200078fdaff */
[----:B------:R-:W-:Y:S05]  /*6680*/  @!P3 BRA `(.L_x_12452) ;  /* 0x000000100000b947 */ /* 0x000fea0003800000 */
[----:B---3--:R1:W-:Y:S02]  /*6690*/  RED.E.ADD.F32.FTZ.RN.STRONG.GPU [R166.64+-0x500], R93 ;  /* 0xfffb005da600798e */ /* 0x0083e4000c10e786 */
.L_x_12452:
[----:B------:R-:W-:Y:S05]  /*66a0*/  BSYNC B0 ;  /* 0x0000000000007941 */ /* 0x000fea0003800000 */
.L_x_12451:
[----:B------:R-:W2:Y:S01]  /*66b0*/  LDS R45, [R45.X4+0x7a0] ;  /* 0x0007a0002d2d7984 */ /* 0x000ea20000004800 */
[----:B------:R-:W-:Y:S01]  /*66c0*/  BSSY B0, `(.L_x_12453) ;  /* 0x0000004000007945 */ /* 0x000fe20003800000 */
[----:B------:R-:W-:Y:S01]  /*66d0*/  LEA.HI.SX32 R47, R47, R10, 0x1b ;  /* 0x0000000a2f2f7211 */ /* 0x000fe200078fdaff */
[----:B------:R-:W-:Y:S05]  /*66e0*/  @!P4 BRA `(.L_x_12454) ;  /* 0x000000100000c947 */ /* 0x000fea0003800000 */
[----:B--2---:R2:W-:Y:S02]  /*66f0*/  RED.E.ADD.F32.FTZ.RN.STRONG.GPU [R166.64+-0x480], R45 ;  /* 0xfffb802da600798e */ /* 0x0045e4000c10e786 */
.L_x_12454:
[----:B------:R-:W-:Y:S05]  /*6700*/  BSYNC B0 ;  /* 0x0000000000007941 */ /* 0x000fea0003800000 */
.L_x_12453:
[----:B------:R-:W4:Y:S01]  /*6710*/  LDS R47, [R47.X4+0x820] ;  /* 0x000820002f2f7984 */ /* 0x000f220000004800 */
[----:B------:R-:W-:Y:S01]  /*6720*/  BSSY B0, `(.L_x_12455) ;  /* 0x0000005000007945 */ /* 0x000fe20003800000 */
[----:B--2---:R-:W-:-:S02]  /*6730*/  IADD3 R45, R10, 0x120, RZ ;  /* 0x000001200a2d7810 */ /* 0x004fc40007ffe0ff */
[----:B-1-3--:R-:W-:Y:S01]  /*6740*/  IADD3 R93, R10, 0x140, RZ ;  /* 0x000001400a5d7810 */ /* 0x00afe20007ffe0ff */
[----:B------:R-:W-:Y:S05]  /*6750*/  @!P5 BRA `(.L_x_12456) ;  /* 0x000000100000d947 */ /* 0x000fea0003800000 */
[----:B----4-:R1:W-:Y:S02]  /*6760*/  RED.E.ADD.F32.FTZ.RN.STRONG.GPU [R166.64+-0x400], R47 ;  /* 0xfffc002fa600798e */ /* 0x0103e4000c10e786 */
.L_x_12456:
[----:B------:R-:W-:Y:S05]  /*6770*/  BSYNC B0 ;  /* 0x0000000000007941 */ /* 0x000fea0003800000 */
.L_x_12455:
        /* <DEDUP_REMOVED lines=14> */
.L_x_12458:
[----:B------:R-:W-:Y:S05]  /*6860*/  BSYNC B0 ;  /* 0x0000000000007941 */ /* 0x000fea0003800000 */
.L_x_12457:
[----:B------:R-:W2:Y:S01]  /*6870*/  LDS R93, [R93.X4+0x920] ;  /* 0x000920005d5d7984 */ /* 0x000ea20000004800 */
[----:B------:R-:W-:Y:S01]  /*6880*/  BSSY B0, `(.L_x_12459) ;  /* 0x0000005000007945 */ /* 0x000fe20003800000 */
[----:B-1----:R-:W-:-:S02]  /*6890*/  IADD3 R45, R10, 0x180, RZ ;  /* 0x000001800a2d7810 */ /* 0x002fc40007ffe0ff */
[----:B------:R-:W-:Y:S01]  /*68a0*/  LEA.HI.SX32 R47, R47, R10, 0x1b ;  /* 0x0000000a2f2f7211 */ /* 0x000fe200078fdaff */
[----:B------:R-:W-:Y:S05]  /*68b0*/  @!P0 BRA `(.L_x_12460) ;  /* 0x0000001000008947 */ /* 0x000fea0003800000 */
[----:B--2---:R1:W-:Y:S02]  /*68c0*/  RED.E.ADD.F32.FTZ.RN.STRONG.GPU [R166.64+-0x300], R93 ;  /* 0xfffd005da600798e */ /* 0x0043e4000c10e786 */
.L_x_12460:
[----:B------:R-:W-:Y:S05]  /*68d0*/  BSYNC B0 ;  /* 0x0000000000007941 */ /* 0x000fea0003800000 */
.L_x_12459:
[----:B------:R-:W3:Y:S01]  /*68e0*/  LDS R47, [R47.X4+0x9a0] ;  /* 0x0009a0002f2f7984 */ /* 0x000ee20000004800 */
[----:B------:R-:W-:Y:S01]  /*68f0*/  BSSY B0, `(.L_x_12461) ;  /* 0x0000005000007945 */ /* 0x000fe20003800000 */
[----:B------:R-:W-:Y:S02]  /*6900*/  IADD3 R89, R10, 0x1a0, RZ ;  /* 0x000001a00a597810 */ /* 0x000fe40007ffe0ff */
[----:B------:R-:W-:Y:S01]  /*6910*/  LEA.HI.SX32 R45, R45, R10, 0x1b ;  /* 0x0000000a2d2d7211 */ /* 0x000fe200078fdaff */
[----:B------:R-:W-:Y:S05]  /*6920*/  @!P1 BRA `(.L_x_12462) ;  /* 0x0000001000009947 */ /* 0x000fea0003800000 */
[----:B---3--:R3:W-:Y:S02]  /*6930*/  RED.E.ADD.F32.FTZ.RN.STRONG.GPU [R166.64+-0x280], R47 ;  /* 0xfffd802fa600798e */ /* 0x0087e4000c10e786 */
.L_x_12462:
[----:B------:R-:W-:Y:S05]  /*6940*/  BSYNC B0 ;  /* 0x0000000000007941 */ /* 0x000fea0003800000 */
.L_x_12461:
[----:B------:R-:W4:Y:S01]  /*6950*/  LDS R45, [R45.X4+0xa20] ;  /* 0x000a20002d2d7984 */ /* 0x000f220000004800 */
[----:B------:R-:W-:Y:S01]  /*6960*/  BSSY B0, `(.L_x_12463) ;  /* 0x0000005000007945 */ /* 0x000fe20003800000 */
[----:B---3--:R-:W-:Y:S02]  /*6970*/  IADD3 R47, R10, 0x1c0, RZ ;  /* 0x000001c00a2f7810 */ /* 0x008fe40007ffe0ff */
[----:B------:R-:W-:Y:S01]  /*6980*/  LEA.HI.SX32 R89, R89, R10, 0x1b ;  /* 0x0000000a59597211 */ /* 0x000fe200078fdaff */
[----:B------:R-:W-:Y:S05]  /*6990*/  @!P2 BRA `(.L_x_12464) ;  /* 0x000000100000a947 */ /* 0x000fea0003800000 */
[----:B----4-:R3:W-:Y:S02]  /*69a0*/  RED.E.ADD.F32.FTZ.RN.STRONG.GPU [R166.64+-0x200], R45 ;  /* 0xfffe002da600798e */ /* 0x0107e4000c10e786 */
.L_x_12464:
[----:B------:R-:W-:Y:S05]  /*69b0*/  BSYNC B0 ;  /* 0x0000000000007941 */ /* 0x000fea0003800000 */
.L_x_12463:
[----:B------:R-:W0:Y:S01]  /*69c0*/  LDS R89, [R89.X4+0xaa0] ;  /* 0x000aa00059597984 */ /* 0x000e220000004800 */
[----:B------:R-:W-:Y:S01]  /*69d0*/  BSSY B0, `(.L_x_12465) ;  /* 0x0000005000007945 */ /* 0x000fe20003800000 */
[----:B---34-:R-:W-:-:S02]  /*69e0*/  IADD3 R45, R10, 0x1e0, RZ ;  /* 0x000001e00a2d7810 */ /* 0x018fc40007ffe0ff */
[----:B------:R-:W-:Y:S01]  /*69f0*/  LEA.HI.SX32 R47, R47, R10, 0x1b ;  /* 0x0000000a2f2f7211 */ /* 0x000fe200078fdaff */
[----:B------:R-:W-:Y:S05]  /*6a00*/  @!P3 BRA `(.L_x_12466) ;  /* 0x000000100000b947 */ /* 0x000fea0003800000 */
[----:B0-----:R0:W-:Y:S02]  /*6a10*/  RED.E.ADD.F32.FTZ.RN.STRONG.GPU [R166.64+-0x180], R89 ;  /* 0xfffe8059a600798e */ /* 0x0011e4000c10e786 */
.L_x_12466:
[----:B------:R-:W-:Y:S05]  /*6a20*/  BSYNC B0 ;  /* 0x0000000000007941 */ /* 0x000fea0003800000 */
.L_x_12465:
[----:B------:R-:W3:Y:S01]  /*6a30*/  LDS R47, [R47.X4+0xb20] ;  /* 0x000b20002f2f7984 */ /* 0x000ee20000004800 */
[----:B------:R-:W-:Y:S01]  /*6a40*/  BSSY B0, `(.L_x_12467) ;  /* 0x0000004000007945 */ /* 0x000fe20003800000 */
[----:B------:R-:W-:Y:S01]  /*6a50*/  LEA.HI.SX32 R45, R45, R10, 0x1b ;  /* 0x0000000a2d2d7211 */ /* 0x000fe200078fdaff */
[----:B------:R-:W-:Y:S05]  /*6a60*/  @!P4 BRA `(.L_x_12468) ;  /* 0x000000100000c947 */ /* 0x000fea0003800000 */
[----:B---3--:R3:W-:Y:S02]  /*6a70*/  RED.E.ADD.F32.FTZ.RN.STRONG.GPU [R166.64+-0x100], R47 ;  /* 0xffff002fa600798e */ /* 0x0087e4000c10e786 */
.L_x_12468:
[----:B------:R-:W-:Y:S05]  /*6a80*/  BSYNC B0 ;  /* 0x0000000000007941 */ /* 0x000fea0003800000 */
.L_x_12467:
[----:B------:R-:W4:Y:S01]  /*6a90*/  LDS R45, [R45.X4+0xba0] ;  /* 0x000ba0002d2d7984 */ /* 0x000f220000004800 */
[----:B------:R-:W-:Y:S01]  /*6aa0*/  BSSY B0, `(.L_x_12469) ;  /* 0x0000003000007945 */ /* 0x000fe20003800000 */
[----:B------:R-:W-:Y:S05]  /*6ab0*/  @!P5 BRA `(.L_x_12470) ;  /* 0x000000100000d947 */ /* 0x000fea0003800000 */
[----:B----4-:R4:W-:Y:S02]  /*6ac0*/  RED.E.ADD.F32.FTZ.RN.STRONG.GPU [R166.64+-0x80], R45 ;  /* 0xffff802da600798e */ /* 0x0109e4000c10e786 */
.L_x_12470:
[----:B------:R-:W-:Y:S05]  /*6ad0*/  BSYNC B0 ;  /* 0x0000000000007941 */ /* 0x000fea0003800000 */
.L_x_12469:
[----:B0-----:R-:W0:Y:S01]  /*6ae0*/  SHFL.DOWN PT, R89, R76, 0x1, 0x1f ;  /* 0x08201f004c597f89 */ /* 0x001e2200000e0000 */
[----:B------:R-:W-:Y:S01]  /*6af0*/  ISETP.GT.AND P0, PT, R9, 0x1e, PT ;  /* 0x0000001e0900780c */ /* 0x000fe20003f04270 */
[----:B------:R-:W-:Y:S01]  /*6b00*/  FADD.FTZ R36, R77, R36 ;  /* 0x000000244d247221 */ /* 0x000fe20000010000 */
[----:B------:R-:W-:Y:S01]  /*6b10*/  MOV R44, R76 ;  /* 0x0000004c002c7202 */ /* 0x000fe20000000f00 */
[----:B------:R-:W5:Y:S01]  /*6b20*/  SHFL.DOWN PT, R144, R91, 0x1, 0x1f ;  /* 0x08201f005b907f89 */ /* 0x000f6200000e0000 */
[----:B----4-:R-:W-:Y:S01]  /*6b30*/  MOV R45, R91 ;  /* 0x0000005b002d7202 */ /* 0x010fe20000000f00 */
[----:B------:R-:W-:Y:S01]  /*6b40*/  FMUL.FTZ R77, R87, R123 ;  /* 0x0000007b574d7220 */ /* 0x000fe20000410000 */
[----:B------:R-:W-:Y:S01]  /*6b50*/  MOV R46, R119 ;  /* 0x00000077002e7202 */ /* 0x000fe20000000f00 */
[----:B-12---:R-:W1:Y:S01]  /*6b60*/  SHFL.DOWN PT, R93, R119, 0x1, 0x1f ;  /* 0x08201f00775d7f89 */ /* 0x006e6200000e0000 */
[----:B---3--:R-:W-:Y:S01]  /*6b70*/  MOV R47, R160 ;  /* 0x000000a0002f7202 */ /* 0x008fe20000000f00 */
[----:B------:R-:W-:Y:S01]  /*6b80*/  FADD.FTZ R39, R85, R39 ;  /* 0x0000002755277221 */ /* 0x000fe20000010000 */
[----:B------:R-:W-:Y:S01]  /*6b90*/  ISETP.NE.AND P1, PT, R9, RZ, PT ;  /* 0x000000ff0900720c */ /* 0x000fe20003f25270 */
[----:B------:R-:W2:Y:S01]  /*6ba0*/  SHFL.DOWN PT, R146, R160, 0x1, 0x1f ;  /* 0x08201f00a0927f89 */ /* 0x000ea200000e0000 */
[----:B------:R-:W-:Y:S01]  /*6bb0*/  FADD.FTZ R38, R51, R38 ;  /* 0x0000002633267221 */ /* 0x000fe20000010000 */
[----:B------:R-:W-:Y:S01]  /*6bc0*/  ISETP.NE.AND P2, PT, R10, RZ, PT ;  /* 0x000000ff0a00720c */ /* 0x000fe20003f45270 */
[----:B------:R-:W-:Y:S01]  /*6bd0*/  FMUL.FTZ R51, R87, R104 ;  /* 0x0000006857337220 */ /* 0x000fe20000410000 */
[----:B------:R-:W-:Y:S01]  /*6be0*/  BSSY B0, `(.L_x_12471) ;  /* 0x0000079000007945 */ /* 0x000fe20003800000 */
[----:B------:R-:W-:-:S02]  /*6bf0*/  FADD.FTZ R53, R132, R53 ;  /* 0x0000003584357221 */ /* 0x000fc40000010000 */
[----:B------:R-:W-:Y:S02]  /*6c00*/  FADD.FTZ R52, R112, R52 ;  /* 0x0000003470347221 */ /* 0x000fe40000010000 */
[----:B------:R-:W-:Y:S02]  /*6c10*/  FADD.FTZ R55, R83, R55 ;  /* 0x0000003753377221 */ /* 0x000fe40000010000 */
[----:B------:R-:W-:Y:S02]  /*6c20*/  FADD.FTZ R54, R81, R54 ;  /* 0x0000003651367221 */ /* 0x000fe40000010000 */
[----:B0-----:R-:W-:Y:S02]  /*6c30*/  @!P0 FADD.FTZ R44, R44, R89 ;  /* 0x000000592c2c8221 */ /* 0x001fe40000010000 */
[----:B------:R-:W-:Y:S02]  /*6c40*/  FADD.FTZ R57, R79, R57 ;  /* 0x000000394f397221 */ /* 0x000fe40000010000 */
[----:B-----5:R-:W-:Y:S01]  /*6c50*/  @!P0 FADD.FTZ R45, R45, R144 ;  /* 0x000000902d2d8221 */ /* 0x020fe20000010000 */
[----:B------:R-:W0:Y:S01]  /*6c60*/  SHFL.DOWN PT, R89, R44, 0x2, 0x1f ;  /* 0x08401f002c597f89 */ /* 0x000e2200000e0000 */
[----:B-1----:R-:W-:-:S03]  /*6c70*/  @!P0 FADD.FTZ R46, R46, R93 ;  /* 0x0000005d2e2e8221 */ /* 0x002fc60000010000 */
[----:B------:R-:W1:Y:S01]  /*6c80*/  SHFL.DOWN PT, R144, R45, 0x2, 0x1f ;  /* 0x08401f002d907f89 */ /* 0x000e6200000e0000 */
[----:B--2---:R-:W-:Y:S01]  /*6c90*/  @!P0 FADD.FTZ R47, R47, R146 ;  /* 0x000000922f2f8221 */ /* 0x004fe20000010000 */
[----:B------:R-:W-:Y:S02]  /*6ca0*/  ISETP.GT.AND P0, PT, R9, 0x1d, PT ;  /* 0x0000001d0900780c */ /* 0x000fe40003f04270 */
[----:B------:R-:W2:Y:S04]  /*6cb0*/  SHFL.DOWN PT, R91, R46, 0x2, 0x1f ;  /* 0x08401f002e5b7f89 */ /* 0x000ea800000e0000 */
[----:B------:R-:W3:Y:S07]  /*6cc0*/  SHFL.DOWN PT, R76, R47, 0x2, 0x1f ;  /* 0x08401f002f4c7f89 */ /* 0x000eee00000e0000 */
[----:B0-----:R-:W-:-:S02]  /*6cd0*/  @!P0 FADD.FTZ R44, R44, R89 ;  /* 0x000000592c2c8221 */ /* 0x001fc40000010000 */
[----:B------:R-:W-:Y:S02]  /*6ce0*/  FMUL.FTZ R89, R87, R118 ;  /* 0x0000007657597220 */ /* 0x000fe40000410000 */
[----:B-1----:R-:W-:Y:S01]  /*6cf0*/  @!P0 FADD.FTZ R45, R45, R144 ;  /* 0x000000902d2d8221 */ /* 0x002fe20000010000 */
[----:B------:R-:W0:Y:S01]  /*6d00*/  SHFL.DOWN PT, R93, R44, 0x4, 0x1f ;  /* 0x08801f002c5d7f89 */ /* 0x000e2200000e0000 */
[----:B--2---:R-:W-:Y:S02]  /*6d10*/  @!P0 FADD.FTZ R46, R46, R91 ;  /* 0x0000005b2e2e8221 */ /* 0x004fe40000010000 */
[-C--:B------:R-:W-:Y:S02]  /*6d20*/  FFMA.FTZ R91, R86, R116.reuse, -R89 ;  /* 0x00000074565b7223 */ /* 0x080fe40000010859 */
[----:B---3--:R-:W-:Y:S01]  /*6d30*/  @!P0 FADD.FTZ R47, R47, R76 ;  /* 0x0000004c2f2f8221 */ /* 0x008fe20000010000 */
[----:B------:R-:W1:Y:S01]  /*6d40*/  SHFL.DOWN PT, R95, R46, 0x4, 0x1f ;  /* 0x08801f002e5f7f89 */ /* 0x000e6200000e0000 */
[----:B------:R-:W-:Y:S01]  /*6d50*/  ISETP.GT.AND P0, PT, R9, 0x1b, PT ;  /* 0x0000001b0900780c */ /* 0x000fe20003f04270 */
[----:B------:R-:W-:-:S02]  /*6d60*/  FMUL.FTZ R89, R87, R116 ;  /* 0x0000007457597220 */ /* 0x000fc40000410000 */
[----:B------:R-:W2:Y:S01]  /*6d70*/  SHFL.DOWN PT, R76, R45, 0x4, 0x1f ;  /* 0x08801f002d4c7f89 */ /* 0x000ea200000e0000 */
[----:B------:R-:W-:Y:S02]  /*6d80*/  FMUL.FTZ R98, R98, R91 ;  /* 0x0000005b62627220 */ /* 0x000fe40000410000 */
[----:B------:R-:W-:Y:S01]  /*6d90*/  FFMA.FTZ R91, R86, R118, R89 ;  /* 0x00000076565b7223 */ /* 0x000fe20000010059 */
[----:B------:R-:W3:Y:S01]  /*6da0*/  SHFL.DOWN PT, R144, R47, 0x4, 0x1f ;  /* 0x08801f002f907f89 */ /* 0x000ee200000e0000 */
[----:B------:R-:W-:Y:S02]  /*6db0*/  FMUL.FTZ R89, R87, R117 ;  /* 0x0000007557597220 */ /* 0x000fe40000410000 */
[----:B------:R-:W-:Y:S02]  /*6dc0*/  FFMA.FTZ R91, R110, R91, R98 ;  /* 0x0000005b6e5b7223 */ /* 0x000fe40000010062 */
[----:B------:R-:W-:Y:S02]  /*6dd0*/  FFMA.FTZ R89, R86, R100, -R89 ;  /* 0x0000006456597223 */ /* 0x000fe40000010859 */
[----:B------:R-:W-:-:S02]  /*6de0*/  FFMA.FTZ R78, R78, R118, R91 ;  /* 0x000000764e4e7223 */ /* 0x000fc4000001005b */
[----:B0-----:R-:W-:Y:S02]  /*6df0*/  @!P0 FADD.FTZ R44, R44, R93 ;  /* 0x0000005d2c2c8221 */ /* 0x001fe40000010000 */
[----:B------:R-:W-:Y:S02]  /*6e00*/  FMUL.FTZ R100, R87, R100 ;  /* 0x0000006457647220 */ /* 0x000fe40000410000 */
[----:B------:R-:W-:Y:S01]  /*6e10*/  FMUL.FTZ R48, R48, R89 ;  /* 0x0000005930307220 */ /* 0x000fe20000410000 */
[----:B------:R-:W0:Y:S01]  /*6e20*/  SHFL.DOWN PT, R91, R44, 0x8, 0x1f ;  /* 0x09001f002c5b7f89 */ /* 0x000e2200000e0000 */
[----:B------:R-:W-:Y:S02]  /*6e30*/  FFMA.FTZ R89, R86, R117, R100 ;  /* 0x0000007556597223 */ /* 0x000fe40000010064 */
[----:B-1----:R-:W-:Y:S02]  /*6e40*/  @!P0 FADD.FTZ R46, R46, R95 ;  /* 0x0000005f2e2e8221 */ /* 0x002fe40000010000 */
[----:B------:R-:W-:-:S02]  /*6e50*/  FFMA.FTZ R89, R138, R89, R48 ;  /* 0x000000598a597223 */ /* 0x000fc40000010030 */
[----:B--2---:R-:W-:Y:S01]  /*6e60*/  @!P0 FADD.FTZ R45, R45, R76 ;  /* 0x0000004c2d2d8221 */ /* 0x004fe20000010000 */
[----:B------:R-:W-:Y:S01]  /*6e70*/  SHFL.DOWN PT, R93, R46, 0x8, 0x1f ;  /* 0x09001f002e5d7f89 */ /* 0x000fe200000e0000 */
[----:B------:R-:W-:Y:S02]  /*6e80*/  FFMA.FTZ R48, R86, R122, -R77 ;  /* 0x0000007a56307223 */ /* 0x000fe4000001084d */
[----:B---3--:R-:W-:Y:S01]  /*6e90*/  @!P0 FADD.FTZ R47, R47, R144 ;  /* 0x000000902f2f8221 */ /* 0x008fe20000010000 */
[----:B------:R-:W1:Y:S01]  /*6ea0*/  SHFL.DOWN PT, R76, R45, 0x8, 0x1f ;  /* 0x09001f002d4c7f89 */ /* 0x000e6200000e0000 */
[----:B------:R-:W-:Y:S01]  /*6eb0*/  ISETP.GT.AND P0, PT, R9, 0x17, PT ;  /* 0x000000170900780c */ /* 0x000fe20003f04270 */
[----:B------:R-:W-:Y:S02]  /*6ec0*/  FMUL.FTZ R77, R87, R130 ;  /* 0x00000082574d7220 */ /* 0x000fe40000410000 */
[----:B------:R-:W2:Y:S01]  /*6ed0*/  SHFL.DOWN PT, R98, R47, 0x8, 0x1f ;  /* 0x09001f002f627f89 */ /* 0x000ea200000e0000 */
[----:B------:R-:W-:-:S02]  /*6ee0*/  FMUL.FTZ R113, R113, R48 ;  /* 0x0000003071717220 */ /* 0x000fc40000410000 */
[-C--:B------:R-:W-:Y:S02]  /*6ef0*/  FFMA.FTZ R48, R86, R96.reuse, -R77 ;  /* 0x0000006056307223 */ /* 0x080fe4000001084d */
[C---:B------:R-:W-:Y:S02]  /*6f00*/  FMUL.FTZ R77, R87.reuse, R96 ;  /* 0x00000060574d7220 */ /* 0x040fe40000410000 */
[----:B------:R-:W-:Y:S02]  /*6f10*/  FMUL.FTZ R122, R87, R122 ;  /* 0x0000007a577a7220 */ /* 0x000fe40000410000 */
[----:B------:R-:W-:Y:S02]  /*6f20*/  FMUL.FTZ R103, R103, R48 ;  /* 0x0000003067677220 */ /* 0x000fe40000410000 */
[----:B0-----:R-:W-:Y:S02]  /*6f30*/  @!P0 FADD.FTZ R44, R44, R91 ;  /* 0x0000005b2c2c8221 */ /* 0x001fe40000010000 */
[----:B------:R-:W-:-:S02]  /*6f40*/  FFMA.FTZ R85, R86, R123, R122 ;  /* 0x0000007b56557223 */ /* 0x000fc4000001007a */
[----:B------:R-:W-:Y:S02]  /*6f50*/  FFMA.FTZ R48, R86, R130, R77 ;  /* 0x0000008256307223 */ /* 0x000fe4000001004d */
[----:B------:R-:W0:Y:S01]  /*6f60*/  SHFL.DOWN PT, R77, R44, 0x10, 0x1f ;  /* 0x0a001f002c4d7f89 */ /* 0x000e2200000e0000 */
[----:B------:R-:W-:Y:S02]  /*6f70*/  FFMA.FTZ R85, R134, R85, R113 ;  /* 0x0000005586557223 */ /* 0x000fe40000010071 */
[----:B-1----:R-:W-:Y:S02]  /*6f80*/  @!P0 FADD.FTZ R45, R45, R76 ;  /* 0x0000004c2d2d8221 */ /* 0x002fe40000010000 */
[----:B------:R-:W-:Y:S02]  /*6f90*/  @!P0 FADD.FTZ R46, R46, R93 ;  /* 0x0000005d2e2e8221 */ /* 0x000fe40000010000 */
[----:B--2---:R-:W-:Y:S01]  /*6fa0*/  @!P0 FADD.FTZ R47, R47, R98 ;  /* 0x000000622f2f8221 */ /* 0x004fe20000010000 */
[----:B------:R-:W-:Y:S01]  /*6fb0*/  ISETP.GT.AND P0, PT, R9, 0xf, PT ;  /* 0x0000000f0900780c */ /* 0x000fe20003f04270 */
[----:B------:R-:W-:-:S02]  /*6fc0*/  FFMA.FTZ R103, R139, R48, R103 ;  /* 0x000000308b677223 */ /* 0x000fc40000010067 */
[----:B------:R-:W-:Y:S02]  /*6fd0*/  FADD.FTZ R65, R78, R65 ;  /* 0x000000414e417221 */ /* 0x000fe40000010000 */
[----:B------:R-:W-:Y:S01]  /*6fe0*/  FFMA.FTZ R89, R80, R117, R89 ;  /* 0x0000007550597223 */ /* 0x000fe20000010059 */
[----:B------:R-:W1:Y:S01]  /*6ff0*/  SHFL.DOWN PT, R78, R45, 0x10, 0x1f ;  /* 0x0a001f002d4e7f89 */ /* 0x000e6200000e0000 */
[----:B------:R-:W-:Y:S02]  /*7000*/  FFMA.FTZ R82, R82, R123, R85 ;  /* 0x0000007b52527223 */ /* 0x000fe40000010055 */
[-C--:B------:R-:W-:Y:S01]  /*7010*/  FFMA.FTZ R48, R86, R120.reuse, -R51 ;  /* 0x0000007856307223 */ /* 0x080fe20000010833 */
[----:B------:R-:W2:Y:S01]  /*7020*/  SHFL.DOWN PT, R85, R46, 0x10, 0x1f ;  /* 0x0a001f002e557f89 */ /* 0x000ea200000e0000 */
[----:B------:R-:W-:Y:S02]  /*7030*/  FMUL.FTZ R51, R87, R120 ;  /* 0x0000007857337220 */ /* 0x000fe40000410000 */
[----:B------:R-:W-:Y:S01]  /*7040*/  FMUL.FTZ R76, R49, R48 ;  /* 0x00000030314c7220 */ /* 0x000fe20000410000 */
[----:B------:R-:W3:Y:S01]  /*7050*/  SHFL.DOWN PT, R80, R47, 0x10, 0x1f ;  /* 0x0a001f002f507f89 */ /* 0x000ee200000e0000 */
[----:B------:R-:W-:-:S02]  /*7060*/  FMUL.FTZ R49, R87, R126 ;  /* 0x0000007e57317220 */ /* 0x000fc40000410000 */
[C---:B------:R-:W-:Y:S02]  /*7070*/  FFMA.FTZ R48, R86.reuse, R104, R51 ;  /* 0x0000006856307223 */ /* 0x040fe40000010033 */
[C---:B------:R-:W-:Y:S02]  /*7080*/  FMUL.FTZ R51, R87.reuse, R106 ;  /* 0x0000006a57337220 */ /* 0x040fe40000410000 */
[C---:B------:R-:W-:Y:S02]  /*7090*/  FFMA.FTZ R49, R86.reuse, R108, -R49 ;  /* 0x0000006c56317223 */ /* 0x040fe40000010831 */
[----:B------:R-:W-:Y:S02]  /*70a0*/  FFMA.FTZ R51, R86, R128, -R51 ;  /* 0x0000008056337223 */ /* 0x000fe40000010833 */
[----:B------:R-:W-:Y:S02]  /*70b0*/  FMUL.FTZ R102, R102, R49 ;  /* 0x0000003166667220 */ /* 0x000fe40000410000 */
[----:B------:R-:W-:-:S02]  /*70c0*/  FMUL.FTZ R49, R87, R125 ;  /* 0x0000007d57317220 */ /* 0x000fc40000410000 */
[----:B------:R-:W-:Y:S02]  /*70d0*/  FMUL.FTZ R114, R114, R51 ;  /* 0x0000003372727220 */ /* 0x000fe40000410000 */
[----:B0-----:R-:W-:Y:S02]  /*70e0*/  @!P0 FADD.FTZ R44, R44, R77 ;  /* 0x0000004d2c2c8221 */ /* 0x001fe40000010000 */
        /* <DEDUP_REMOVED lines=40> */
.L_x_12472:
[----:B0-----:R-:W-:Y:S05]  /*7370*/  BSYNC B0 ;  /* 0x0000000000007941 */ /* 0x001fea0003800000 */
.L_x_12471:
[----:B------:R-:W-:Y:S02]  /*7380*/  IADD3 R74, R74, 0x1, RZ ;  /* 0x000000014a4a7810 */ /* 0x000fe40007ffe0ff */
[----:B------:R-:W-:-:S02]  /*7390*/  IADD3 R75, P1, R75, 0x1, RZ ;  /* 0x000000014b4b7810 */ /* 0x000fc40007f3e0ff */
[----:B------:R-:W-:Y:S02]  /*73a0*/  ISETP.GE.AND P0, PT, R74, c[0x0][0x16c], PT ;  /* 0x00005b004a007a0c */ /* 0x000fe40003f06270 */
[----:B------:R-:W-:-:S11]  /*73b0*/  IADD3.X R64, RZ, R64, RZ, P1, !PT ;  /* 0x00000040ff407210 */ /* 0x000fd60000ffe4ff */
[----:B------:R-:W-:Y:S01]  /*73c0*/  @P0 CALL.REL.NOINC `(.L_x_12426) ;  /* 0x0000001000000944 */ /* 0x000fe20003c00000 */
[----:B------:R-:W-:Y:S05]  /*73d0*/  BRA `(.L_x_12473) ;  /* 0xffffb60000007947 */ /* 0x000fea000383ffff */
.L_x_12426:
[----:B------:R-:W-:Y:S01]  /*73e0*/  BAR.SYNC.DEFER_BLOCKING 0x0 ;  /* 0x0000000000007b1d */ /* 0x000fe20000010000 */
[----:B------:R-:W-:-:S06]  /*73f0*/  IMAD.WIDE R20, R10, 0x10, R66 ;  /* 0x000000100a147825 */ /* 0x000fcc00078e0242 */
[----:B------:R-:W2:Y:S01]  /*7400*/  LDG.E.128 R20, [R20.64] ;  /* 0x0000000614147981 */ /* 0x000ea2000c1e1d00 */
[----:B------:R-:W-:Y:S01]  /*7410*/  IMAD R34, R14, c[0x0][0x2d8], RZ ;  /* 0x0000b6000e227a24 */ /* 0x000fe200078e02ff */
[----:B------:R-:W-:-:S03]  /*7420*/  IADD3 R0, R0, 0x1, RZ ;  /* 0x0000000100007810 */ /* 0x000fc60007ffe0ff */
[----:B------:R-:W-:Y:S01]  /*7430*/  IMAD R45, R15, c[0x0][0x2dc], R34 ;  /* 0x0000b7000f2d7a24 */ /* 0x000fe200078e0222 */
[----:B--2---:R-:W-:Y:S01]  /*7440*/  STS.128 [R9.X16], R20 ;  /* 0x0000001409007388 */ /* 0x004fe2000000cc00 */
[----:B------:R-:W-:-:S06]  /*7450*/  NOP ;  /* 0x0000000000007918 */ /* 0x000fcc0000000000 */
[----:B------:R-:W0:Y:S02]  /*7460*/  LDS.128 R24, [R9.X16] ;  /* 0x0000000009187984 */ /* 0x000e24000000cc00 */
[----:B0-----:R-:W-:Y:S02]  /*7470*/  PRMT R21, RZ, 0x5410, R24 ;  /* 0x00005410ff157816 */ /* 0x001fe40000000018 */
[----:B------:R-:W-:-:S03]  /*7480*/  PRMT R23, RZ, 0x5410, R26 ;  /* 0x00005410ff177816 */ /* 0x000fc6000000001a */
[----:B------:R-:W-:Y:S01]  /*7490*/  FADD.FTZ R28, R21, R16 ;  /* 0x00000010151c7221 */ /* 0x000fe20000010000 */
[----:B------:R-:W-:Y:S01]  /*74a0*/  PRMT R21, RZ, 0x7610, R24 ;  /* 0x00007610ff157816 */ /* 0x000fe20000000018 */
[----:B------:R-:W-:Y:S03]  /*74b0*/  BAR.SYNC.DEFER_BLOCKING 0x0 ;  /* 0x0000000000007b1d */ /* 0x000fe60000010000 */
[----:B------:R-:W-:Y:S01]  /*74c0*/  FSETP.GTU.FTZ.AND P6, PT, R28, 20, PT ;  /* 0x41a000001c00780b */ /* 0x000fe20003fdc000 */
[--C-:B------:R-:W-:Y:S01]  /*74d0*/  FADD.FTZ R29, R21, R16.reuse ;  /* 0x00000010151d7221 */ /* 0x100fe20000010000 */
[--C-:B------:R-:W-:Y:S02]  /*74e0*/  PRMT R21, RZ, 0x5410, R25.reuse ;  /* 0x00005410ff157816 */ /* 0x100fe40000000019 */
[----:B------:R-:W-:Y:S02]  /*74f0*/  PRMT R25, RZ, 0x7610, R25 ;  /* 0x00007610ff197816 */ /* 0x000fe40000000019 */
[----:B------:R-:W-:Y:S01]  /*7500*/  FSETP.GTU.FTZ.AND P0, PT, R29, 20, PT ;  /* 0x41a000001d00780b */ /* 0x000fe20003f1c000 */
[----:B------:R-:W-:-:S02]  /*7510*/  FADD.FTZ R22, R21, R16 ;  /* 0x0000001015167221 */ /* 0x000fc40000010000 */
[----:B------:R-:W-:-:S03]  /*7520*/  FADD.FTZ R25, R25, R16 ;  /* 0x0000001019197221 */ /* 0x000fc60000010000 */
[----:B------:R-:W-:Y:S01]  /*7530*/  FSETP.GTU.FTZ.AND P1, PT, R22, 20, PT ;  /* 0x41a000001600780b */ /* 0x000fe20003f3c000 */
[----:B------:R-:W-:Y:S01]  /*7540*/  @!P6 FMUL.FTZ R24, R28, -1.4426950216293334961 ;  /* 0xbfb8aa3b1c18e820 */ /* 0x000fe20000410000 */
[----:B------:R-:W-:-:S05]  /*7550*/  FSETP.GTU.FTZ.AND P2, PT, R25, 20, PT ;  /* 0x41a000001900780b */ /* 0x000fca0003f5c000 */
[----:B------:R-:W0:Y:S01]  /*7560*/  @!P6 MUFU.EX2 R24, R24 ;  /* 0x000000180018e308 */ /* 0x000e220000000800 */
[----:B------:R-:W-:-:S05]  /*7570*/  @!P0 FMUL.FTZ R21, R29, -1.4426950216293334961 ;  /* 0xbfb8aa3b1d158820 */ /* 0x000fca0000410000 */
[----:B------:R-:W-:Y:S02]  /*7580*/  @!P1 FMUL.FTZ R22, R22, -1.4426950216293334961 ;  /* 0xbfb8aa3b16169820 */ /* 0x000fe40000410000 */
[----:B------:R-:W1:Y:S01]  /*7590*/  @!P0 MUFU.EX2 R21, R21 ;  /* 0x0000001500158308 */ /* 0x000e620000000800 */
[----:B0-----:R-:W-:-:S07]  /*75a0*/  @!P6 FADD.FTZ R20, R24, 1 ;  /* 0x3f8000001814e421 */ /* 0x001fce0000010000 */
[----:B------:R-:W-:Y:S01]  /*75b0*/  @!P1 MUFU.EX2 R22, R22 ;  /* 0x0000001600169308 */ /* 0x000fe20000000800 */
[----:B------:R-:W-:Y:S01]  /*75c0*/  FADD.FTZ R24, R23, R16 ;  /* 0x0000001017187221 */ /* 0x000fe20000010000 */
[----:B------:R-:W-:-:S04]  /*75d0*/  PRMT R23, RZ, 0x7610, R26 ;  /* 0x00007610ff177816 */ /* 0x000fc8000000001a */
[----:B------:R-:W-:Y:S01]  /*75e0*/  FSETP.GTU.FTZ.AND P3, PT, R24, 20, PT ;  /* 0x41a000001800780b */ /* 0x000fe20003f7c000 */
[--C-:B------:R-:W-:Y:S01]  /*75f0*/  FADD.FTZ R26, R23, R16.reuse ;  /* 0x00000010171a7221 */ /* 0x100fe20000010000 */
[----:B------:R0:W2:Y:S01]  /*7600*/  @!P6 MUFU.RCP R29, R20 ;  /* 0x00000014001de308 */ /* 0x0000a20000001000 */
[----:B------:R-:W-:Y:S01]  /*7610*/  @!P2 FMUL.FTZ R23, R25, -1.4426950216293334961 ;  /* 0xbfb8aa3b1917a820 */ /* 0x000fe20000410000 */
[--C-:B------:R-:W-:Y:S02]  /*7620*/  PRMT R25, RZ, 0x5410, R27.reuse ;  /* 0x00005410ff197816 */ /* 0x100fe4000000001b */
[----:B------:R-:W-:Y:S02]  /*7630*/  FSETP.GTU.FTZ.AND P4, PT, R26, 20, PT ;  /* 0x41a000001a00780b */ /* 0x000fe40003f9c000 */
[----:B------:R-:W-:Y:S01]  /*7640*/  PRMT R27, RZ, 0x7610, R27 ;  /* 0x00007610ff1b7816 */ /* 0x000fe2000000001b */
[--C-:B------:R-:W-:Y:S01]  /*7650*/  FADD.FTZ R25, R25, R16.reuse ;  /* 0x0000001019197221 */ /* 0x100fe20000010000 */
[----:B------:R3:W4:Y:S03]  /*7660*/  @!P2 MUFU.EX2 R32, R23 ;  /* 0x000000170020a308 */ /* 0x0007260000000800 */
[----:B0-----:R-:W-:Y:S01]  /*7670*/  @!P3 FMUL.FTZ R20, R24, -1.4426950216293334961 ;  /* 0xbfb8aa3b1814b820 */ /* 0x001fe20000410000 */
[----:B------:R-:W-:Y:S01]  /*7680*/  FSETP.GTU.FTZ.AND P5, PT, R25, 20, PT ;  /* 0x41a000001900780b */ /* 0x000fe20003fbc000 */
[----:B------:R-:W-:-:S02]  /*7690*/  FADD.FTZ R28, R27, R16 ;  /* 0x000000101b1c7221 */ /* 0x000fc40000010000 */
[----:B-1----:R-:W-:Y:S01]  /*76a0*/  @!P0 FADD.FTZ R24, R21, 1 ;  /* 0x3f80000015188421 */ /* 0x002fe20000010000 */
[----:B------:R-:W-:Y:S01]  /*76b0*/  F2FP.BF16.PACK_AB R21, R52, R55 ;  /* 0x000000373415723e */ /* 0x000fe200000010ff */
[----:B------:R-:W0:Y:S01]  /*76c0*/  @!P3 MUFU.EX2 R20, R20 ;  /* 0x000000140014b308 */ /* 0x000e220000000800 */
[----:B--2---:R-:W-:Y:S01]  /*76d0*/  @!P6 FMUL.FTZ R56, R56, R29 ;  /* 0x0000001d3838e220 */ /* 0x004fe20000410000 */
[----:B------:R-:W-:Y:S01]  /*76e0*/  FSETP.GTU.FTZ.AND P6, PT, R28, 20, PT ;  /* 0x41a000001c00780b */ /* 0x000fe20003fdc000 */
[----:B------:R-:W-:Y:S01]  /*76f0*/  @!P4 FMUL.FTZ R26, R26, -1.4426950216293334961 ;  /* 0xbfb8aa3b1a1ac820 */ /* 0x000fe20000410000 */
[----:B---3--:R-:W-:Y:S01]  /*7700*/  F2FP.BF16.PACK_AB R23, R36, R39 ;  /* 0x000000272417723e */ /* 0x008fe200000010ff */
[----:B----4-:R-:W-:-:S03]  /*7710*/  @!P2 FADD.FTZ R32, R32, 1 ;  /* 0x3f8000002020a421 */ /* 0x010fc60000010000 */
[----:B------:R-:W1:Y:S01]  /*7720*/  @!P0 MUFU.RCP R40, R24 ;  /* 0x0000001800288308 */ /* 0x000e620000001000 */
[----:B------:R-:W-:Y:S02]  /*7730*/  @!P5 FMUL.FTZ R27, R25, -1.4426950216293334961 ;  /* 0xbfb8aa3b191bd820 */ /* 0x000fe40000410000 */
[----:B------:R-:W-:Y:S01]  /*7740*/  @!P1 FADD.FTZ R25, R22, 1 ;  /* 0x3f80000016199421 */ /* 0x000fe20000010000 */
[----:B------:R-:W-:Y:S02]  /*7750*/  F2FP.BF16.PACK_AB R22, R38, R53 ;  /* 0x000000352616723e */ /* 0x000fe400000010ff */
[----:B------:R-:W-:Y:S01]  /*7760*/  IADD3 R38, R2, -0x1, RZ ;  /* 0xffffffff02267810 */ /* 0x000fe20007ffe0ff */
[----:B------:R-:W-:Y:S01]  /*7770*/  @!P6 FMUL.FTZ R29, R28, -1.4426950216293334961 ;  /* 0xbfb8aa3b1c1de820 */ /* 0x000fe20000410000 */
[----:B------:R-:W2:Y:S01]  /*7780*/  @!P4 MUFU.EX2 R26, R26 ;  /* 0x0000001a001ac308 */ /* 0x000ea20000000800 */
[----:B0-----:R-:W-:Y:S01]  /*7790*/  @!P3 FADD.FTZ R28, R20, 1 ;  /* 0x3f800000141cb421 */ /* 0x001fe20000010000 */
[----:B------:R-:W-:-:S02]  /*77a0*/  F2FP.BF16.PACK_AB R20, R54, R57 ;  /* 0x000000393614723e */ /* 0x000fc400000010ff */
[----:B------:R-:W-:-:S03]  /*77b0*/  SHF.L.U32 R30, R38, 0x8, RZ ;  /* 0x00000008261e7819 */ /* 0x000fc600000006ff */
[----:B------:R0:W-:Y:S01]  /*77c0*/  STS.128 [R9.X16], R20 ;  /* 0x0000001409007388 */ /* 0x0001e2000000cc00 */
[----:B------:R-:W3:Y:S01]  /*77d0*/  @!P5 MUFU.EX2 R27, R27 ;  /* 0x0000001b001bd308 */ /* 0x000ee20000000800 */
[----:B------:R-:W-:Y:S01]  /*77e0*/  SHF.R.S32.HI R31, RZ, 0x1f, R30 ;  /* 0x0000001fff1f7819 */ /* 0x000fe2000001141e */
[----:B-1----:R-:W-:-:S06]  /*77f0*/  @!P0 FMUL.FTZ R59, R59, R40 ;  /* 0x000000283b3b8220 */ /* 0x002fcc0000410000 */
[----:B------:R1:W4:Y:S01]  /*7800*/  @!P1 MUFU.RCP R41, R25 ;  /* 0x0000001900299308 */ /* 0x0003220000001000 */
[----:B--2---:R-:W-:Y:S02]  /*7810*/  @!P4 FADD.FTZ R33, R26, 1 ;  /* 0x3f8000001a21c421 */ /* 0x004fe40000010000 */
[----:B0-----:R-:W-:-:S05]  /*7820*/  IMAD R20, R18, c[0x0][0x2e0], RZ ;  /* 0x0000b80012147a24 */ /* 0x001fca00078e02ff */
[----:B------:R-:W0:Y:S01]  /*7830*/  @!P6 MUFU.EX2 R35, R29 ;  /* 0x0000001d0023e308 */ /* 0x000e220000000800 */
[----:B---3--:R-:W-:Y:S01]  /*7840*/  @!P5 FADD.FTZ R34, R27, 1 ;  /* 0x3f8000001b22d421 */ /* 0x008fe20000010000 */
[----:B------:R-:W-:-:S06]  /*7850*/  NOP ;  /* 0x0000000000007918 */ /* 0x000fcc0000000000 */
[----:B-1----:R-:W1:Y:S01]  /*7860*/  LDS.128 R24, [R9.X16] ;  /* 0x0000000009187984 */ /* 0x002e62000000cc00 */
[----:B------:R2:W3:Y:S01]  /*7870*/  @!P3 MUFU.RCP R39, R28 ;  /* 0x0000001c0027b308 */ /* 0x0004e20000001000 */
[----:B------:R-:W-:Y:S02]  /*7880*/  IMAD R23, R19, c[0x0][0x2e4], R20 ;  /* 0x0000b90013177a24 */ /* 0x000fe400078e0214 */
[----:B----4-:R-:W-:Y:S01]  /*7890*/  @!P1 FMUL.FTZ R58, R58, R41 ;  /* 0x000000293a3a9220 */ /* 0x010fe20000410000 */
[----:B------:R-:W-:Y:S01]  /*78a0*/  IADD3 R66, P1, R66, -0x200, RZ ;  /* 0xfffffe0042427810 */ /* 0x000fe20007f3e0ff */
[----:B0-----:R-:W-:-:S03]  /*78b0*/  @!P6 FADD.FTZ R35, R35, 1 ;  /* 0x3f8000002323e421 */ /* 0x001fc60000010000 */
[----:B------:R-:W0:Y:S01]  /*78c0*/  @!P4 MUFU.RCP R36, R33 ;  /* 0x000000210024c308 */ /* 0x000e220000001000 */
[--C-:B--2---:R-:W-:Y:S01]  /*78d0*/  IMAD.WIDE.U32 R28, R15, c[0x0][0x2d8], R30.reuse ;  /* 0x0000b6000f1c7a25 */ /* 0x104fe200078e001e */
[----:B------:R-:W-:Y:S02]  /*78e0*/  IADD3.X R67, R67, -0x1, RZ, P1, !PT ;  /* 0xffffffff43437810 */ /* 0x000fe40000ffe4ff */
[----:B------:R-:W-:Y:S01]  /*78f0*/  IADD3 R4, P1, R4, -0x400, RZ ;  /* 0xfffffc0004047810 */ /* 0x000fe20007f3e0ff */
[----:B------:R-:W-:Y:S01]  /*7900*/  IMAD.WIDE.U32 R30, R15, c[0x0][0x2f8], R30 ;  /* 0x0000be000f1e7a25 */ /* 0x000fe200078e001e */
[----:B------:R-:W-:Y:S02]  /*7910*/  IADD3 R29, R29, R45, RZ ;  /* 0x0000002d1d1d7210 */ /* 0x000fe40007ffe0ff */
[----:B------:R-:W2:Y:S01]  /*7920*/  @!P5 MUFU.RCP R43, R34 ;  /* 0x00000022002bd308 */ /* 0x000ea20000001000 */
[----:B---3--:R-:W-:Y:S01]  /*7930*/  @!P3 FMUL.FTZ R60, R60, R39 ;  /* 0x000000273c3cb220 */ /* 0x008fe20000410000 */
[----:B------:R-:W-:Y:S01]  /*7940*/  IADD3 R6, P3, R6, -0x200, RZ ;  /* 0xfffffe0006067810 */ /* 0x000fe20007f7e0ff */
[----:B------:R-:W-:Y:S01]  /*7950*/  IMAD.WIDE.U32 R20, R19, c[0x0][0x2e0], R28 ;  /* 0x0000b80013147a25 */ /* 0x000fe200078e001c */
[----:B------:R-:W-:-:S02]  /*7960*/  IADD3.X R3, R3, -0x1, RZ, P1, !PT ;  /* 0xffffffff03037810 */ /* 0x000fc40000ffe4ff */
[----:B------:R-:W-:Y:S02]  /*7970*/  IADD3.X R5, R5, -0x1, RZ, P3, !PT ;  /* 0xffffffff05057810 */ /* 0x000fe40001ffe4ff */
[----:B------:R-:W-:Y:S01]  /*7980*/  IADD3 R21, R21, R23, RZ ;  /* 0x0000001715157210 */ /* 0x000fe20007ffe0ff */
[----:B------:R-:W3:Y:S01]  /*7990*/  @!P6 MUFU.RCP R22, R35 ;  /* 0x000000230016e308 */ /* 0x000ee20000001000 */
[----:B------:R-:W-:Y:S01]  /*79a0*/  LEA R28, P0, R20, c[0x0][0x330], 0x1 ;  /* 0x0000cc00141c7a11 */ /* 0x000fe200078008ff */
[----:B0-----:R-:W-:Y:S02]  /*79b0*/  @!P4 FMUL.FTZ R63, R63, R36 ;  /* 0x000000243f3fc220 */ /* 0x001fe40000410000 */
[----:B------:R-:W-:Y:S01]  /*79c0*/  IMAD R36, R14, c[0x0][0x2f8], RZ ;  /* 0x0000be000e247a24 */ /* 0x000fe200078e02ff */
[----:B------:R-:W-:Y:S01]  /*79d0*/  LEA.HI.X R29, R20, c[0x0][0x334], R21, 0x1, P0 ;  /* 0x0000cd00141d7a11 */ /* 0x000fe200000f0c15 */
[----:B--2---:R-:W-:Y:S02]  /*79e0*/  @!P5 FMUL.FTZ R62, R62, R43 ;  /* 0x0000002b3e3ed220 */ /* 0x004fe40000410000 */
[----:B------:R-:W0:Y:S01]  /*79f0*/  @!P2 MUFU.RCP R32, R32 ;  /* 0x000000200020a308 */ /* 0x000e220000001000 */
[----:B------:R-:W-:Y:S01]  /*7a00*/  F2FP.BF16.PACK_AB R34, R63, R60 ;  /* 0x0000003c3f22723e */ /* 0x000fe200000010ff */
[----:B------:R-:W-:-:S04]  /*7a10*/  IMAD.WIDE R28, R10, 0x10, R28 ;  /* 0x000000100a1c7825 */ /* 0x000fc800078e021c */
[----:B------:R-:W-:Y:S01]  /*7a20*/  IMAD R39, R15, c[0x0][0x2fc], R36 ;  /* 0x0000bf000f277a24 */ /* 0x000fe200078e0224 */
[----:B-1----:R1:W-:Y:S01]  /*7a30*/  STG.E.128 [R28.64], R24 ;  /* 0x000000181c007986 */ /* 0x0023e2000c101d06 */
[----:B---3--:R-:W-:Y:S02]  /*7a40*/  @!P6 FMUL.FTZ R65, R65, R22 ;  /* 0x000000164141e220 */ /* 0x008fe40000410000 */
[----:B------:R-:W-:Y:S01]  /*7a50*/  IMAD R36, R18, c[0x0][0x300], RZ ;  /* 0x0000c00012247a24 */ /* 0x000fe200078e02ff */
[----:B------:R-:W-:Y:S01]  /*7a60*/  BAR.SYNC.DEFER_BLOCKING 0x0 ;  /* 0x0000000000007b1d */ /* 0x000fe20000010000 */
[----:B------:R-:W-:Y:S02]  /*7a70*/  IADD3 R31, R31, R39, RZ ;  /* 0x000000271f1f7210 */ /* 0x000fe40007ffe0ff */
[----:B------:R-:W-:Y:S01]  /*7a80*/  F2FP.BF16.PACK_AB R35, R65, R62 ;  /* 0x0000003e4123723e */ /* 0x000fe200000010ff */
[----:B------:R-:W-:Y:S02]  /*7a90*/  IMAD R39, R19, c[0x0][0x304], R36 ;  /* 0x0000c10013277a24 */ /* 0x000fe400078e0224 */
[----:B0-----:R-:W-:Y:S01]  /*7aa0*/  @!P2 FMUL.FTZ R61, R61, R32 ;  /* 0x000000203d3da220 */ /* 0x001fe20000410000 */
[----:B------:R-:W-:Y:S01]  /*7ab0*/  F2FP.BF16.PACK_AB R32, R59, R56 ;  /* 0x000000383b20723e */ /* 0x000fe200000010ff */
        /* <DEDUP_REMOVED lines=21> */
[----:B0-----:R0:W-:Y:S01]  /*7c10*/  STG.E.128 [R24.64], R20 ;  /* 0x0000001418007986 */ /* 0x0011e2000c101d06 */
[----:B------:R-:W-:Y:S01]  /*7c20*/  @!P0 CALL.REL.NOINC `(.L_x_12408) ;  /* 0x0000001000008944 */ /* 0x000fe20003c00000 */
[----:B------:R-:W-:Y:S05]  /*7c30*/  BRA `(.L_x_12474) ;  /* 0xffff8b4000007947 */ /* 0x000fea000383ffff */
.L_x_12408:
        /* <DEDUP_REMOVED lines=24> */
.L_x_12476:
[----:B-1----:R-:W-:Y:S05]  /*7dc0*/  BSYNC B0 ;  /* 0x0000000000007941 */ /* 0x002fea0003800000 */
.L_x_12475:
        /* <DEDUP_REMOVED lines=23> */
.L_x_12478:
[----:B------:R-:W1:Y:S02]  /*7f40*/  S2R R15, SR_TID.X ;  /* 0x00000000000f7919 */ /* 0x000e640000002100 */
.L_x_12479:
[----:B-1----:R-:W-:Y:S05]  /*7f50*/  BSYNC B0 ;  /* 0x0000000000007941 */ /* 0x002fea0003800000 */
.L_x_12477:
[----:B------:R-:W-:-:S13]  /*7f60*/  ISETP.GE.AND P0, PT, R15, c[0x0][0x16c], PT ;  /* 0x00005b000f007a0c */ /* 0x000fda0003f06270 */
[----:B------:R-:W-:Y:S05]  /*7f70*/  @P0 EXIT ;  /* 0x000000000000094d */ /* 0x000fea0003800000 */
[C---:B------:R-:W-:Y:S02]  /*7f80*/  IMAD R0, R18.reuse, c[0x0][0x2a8], RZ ;  /* 0x0000aa0012007a24 */ /* 0x040fe400078e02ff */
[----:B------:R-:W-:Y:S02]  /*7f90*/  IMAD R18, R18, c[0x0][0x288], RZ ;  /* 0x0000a20012127a24 */ /* 0x000fe400078e02ff */
[----:B------:R-:W-:-:S04]  /*7fa0*/  IMAD.WIDE.U32 R6, R19, c[0x0][0x2a8], RZ ;  /* 0x0000aa0013067a25 */ /* 0x000fc800078e00ff */
[C---:B0-----:R-:W-:Y:S02]  /*7fb0*/  IMAD R23, R19.reuse, c[0x0][0x2ac], R0 ;  /* 0x0000ab0013177a24 */ /* 0x041fe400078e0200 */
[C---:B------:R-:W-:Y:S02]  /*7fc0*/  IMAD R21, R19.reuse, c[0x0][0x28c], R18 ;  /* 0x0000a30013157a24 */ /* 0x040fe400078e0212 */
[----:B------:R-:W-:Y:S01]  /*7fd0*/  IMAD.WIDE.U32 R8, R19, c[0x0][0x288], RZ ;  /* 0x0000a20013087a25 */ /* 0x000fe200078e00ff */
[----:B------:R-:W-:-:S04]  /*7fe0*/  IADD3 R23, R7, R23, RZ ;  /* 0x0000001707177210 */ /* 0x000fc80007ffe0ff */
[----:B------:R-:W-:Y:S02]  /*7ff0*/  IADD3 R21, R9, R21, RZ ;  /* 0x0000001509157210 */ /* 0x000fe40007ffe0ff */
.L_x_12480:
[----:B0----5:R-:W0:Y:S01]  /*8000*/  LDS.64 R16, [R15.X8+0x31b0] ;  /* 0x0031b0000f107984 */ /* 0x021e220000008a00 */
        /* <DEDUP_REMOVED lines=27> */
.L_x_12481:
        /* <DEDUP_REMOVED lines=12> */
.L_x_14743:


//--------------------- .text._Z25selective_scan_bwd_kernelI32Selective_Scan_bwd_kernel_traitsILi32ELi8ELb1ELb1ELb0ELb0ELb0EN3c108BFloat16ENS1_7complexIfEEEEv12SSMParamsBwd --------------------------
	.section	.text._Z25selective_scan_bwd_kernelI32Selective_Scan_bwd_kernel_traitsILi32ELi8ELb1ELb1ELb0ELb0ELb0EN3c108BFloat16ENS1_7complexIfEEEEv12SSMParamsBwd,"ax",@progbits
	.sectioninfo	@"SHI_REGISTERS=168"
	.align	128
        .global         _Z25selective_scan_bwd_kernelI32Selective_Scan_bwd_kernel_traitsILi32ELi8ELb1ELb1ELb0ELb0ELb0EN3c108BFloat16ENS1_7complexIfEEEEv12SSMParamsBwd
        .type           _Z25selective_scan_bwd_kernelI32Selective_Scan_bwd_kernel_traitsILi32ELi8ELb1ELb1ELb0ELb0ELb0EN3c108BFloat16ENS1_7complexIfEEEEv12SSMParamsBwd,@function
        .size           _Z25selective_scan_bwd_kernelI32Selective_Scan_bwd_kernel_traitsILi32ELi8ELb1ELb1ELb0ELb0ELb0EN3c108BFloat16ENS1_7complexIfEEEEv12SSMParamsBwd,(.L_x_14744 - _Z25selective_scan_bwd_kernelI32Selective_Scan_bwd_kernel_traitsILi32ELi8ELb1ELb1ELb0ELb0ELb0EN3c108BFloat16ENS1_7complexIfEEEEv12SSMParamsBwd)
        .other          _Z25selective_scan_bwd_kernelI32Selective_Scan_bwd_kernel_traitsILi32ELi8ELb1ELb1ELb0ELb0ELb0EN3c108BFloat16ENS1_7complexIfEEEEv12SSMParamsBwd,@"STO_CUDA_ENTRY STV_DEFAULT"
_Z25selective_scan_bwd_kernelI32Selective_Scan_bwd_kernel_traitsILi32ELi8ELb1ELb1ELb0ELb0ELb0EN3c108BFloat16ENS1_7complexIfEEEEv12SSMParamsBwd:
.text._Z25selective_scan_bwd_kernelI32Selective_Scan_bwd_kernel_traitsILi32ELi8ELb1ELb1ELb0ELb0ELb0EN3c108BFloat16ENS1_7complexIfEEEEv12SSMParamsBwd:
        /* <DEDUP_REMOVED lines=116> */
.L_x_12532:
        /* <DEDUP_REMOVED lines=17> */
[--C-:B------:R-:W-:Y:S02]  /*0850*/  PRMT R12, RZ, 0x5410, R41.reuse ;  /* 0x00005410ff0c7816 */ /* 0x100fe40000000029 */
[----:B------:R-:W-:Y:S02]  /*0860*/  PRMT R13, RZ, 0x7610, R41 ;  /* 0x00007610ff0d7816 */ /* 0x000fe40000000029 */
[----:B------:R-:W-:Y:S02]  /*0870*/  ISETP.LT.AND P0, PT, RZ, c[0x0][0x16c], PT ;  /* 0x00005b00ff007a0c */ /* 0x000fe40003f01270 */
[----:B-1----:R-:W-:Y:S02]  /*0880*/  PRMT R35, RZ, 0x7610, R4 ;  /* 0x00007610ff237816 */ /* 0x002fe40000000004 */
[----:B------:R-:W-:-:S02]  /*0890*/  PRMT R33, RZ, 0x7610, R5 ;  /* 0x00007610ff217816 */ /* 0x000fc40000000005 */
[----:B------:R-:W-:Y:S01]  /*08a0*/  PRMT R31, RZ, 0x7610, R6 ;  /* 0x00007610ff1f7816 */ /* 0x000fe20000000006 */
[--C-:B-----5:R-:W-:Y:S01]  /*08b0*/  FADD.FTZ R35, R35, R66.reuse ;  /* 0x0000004223237221 */ /* 0x120fe20000010000 */
[----:B------:R-:W-:Y:S01]  /*08c0*/  PRMT R29, RZ, 0x7610, R7 ;  /* 0x00007610ff1d7816 */ /* 0x000fe20000000007 */
[--C-:B------:R-:W-:Y:S02]  /*08d0*/  FADD.FTZ R33, R33, R66.reuse ;  /* 0x0000004221217221 */ /* 0x100fe40000010000 */
[--C-:B------:R-:W-:Y:S02]  /*08e0*/  FADD.FTZ R31, R31, R66.reuse ;  /* 0x000000421f1f7221 */ /* 0x100fe40000010000 */
[----:B------:R-:W-:Y:S01]  /*08f0*/  FADD.FTZ R29, R29, R66 ;  /* 0x000000421d1d7221 */ /* 0x000fe20000010000 */
[----:B--2---:R-:W-:Y:S01]  /*0900*/  STS.128 [R58.X16], R20 ;  /* 0x000000143a007388 */ /* 0x004fe2000000cc00 */
[----:B------:R-:W-:-:S06]  /*0910*/  NOP ;  /* 0x0000000000007918 */ /* 0x000fcc0000000000 */
[----:B------:R-:W0:Y:S02]  /*0920*/  LDS.128 R8, [R58.X16] ;  /* 0x000000003a087984 */ /* 0x000e24000000cc00 */
[--C-:B0-----:R-:W-:Y:S02]  /*0930*/  PRMT R0, RZ, 0x5410, R8.reuse ;  /* 0x00005410ff007816 */ /* 0x101fe40000000008 */
[----:B------:R-:W-:Y:S02]  /*0940*/  PRMT R8, RZ, 0x7610, R8 ;  /* 0x00007610ff087816 */ /* 0x000fe40000000008 */
[----:B------:R-:W-:Y:S01]  /*0950*/  PRMT R14, RZ, 0x5410, R10 ;  /* 0x00005410ff0e7816 */ /* 0x000fe2000000000a */
[C---:B------:R-:W-:Y:S01]  /*0960*/  FFMA.FTZ R3, R0.reuse, R3, R60 ;  /* 0x0000000300037223 */ /* 0x040fe2000001003c */
[----:B------:R-:W-:Y:S01]  /*0970*/  PRMT R16, RZ, 0x7610, R10 ;  /* 0x00007610ff107816 */ /* 0x000fe2000000000a */
[-C--:B------:R-:W-:Y:S01]  /*0980*/  FMUL.FTZ R27, R0, R67.reuse ;  /* 0x00000043001b7220 */ /* 0x080fe20000410000 */
[----:B------:R-:W-:Y:S01]  /*0990*/  PRMT R18, RZ, 0x7610, R11 ;  /* 0x00007610ff127816 */ /* 0x000fe2000000000b */
[C---:B------:R-:W-:Y:S01]  /*09a0*/  FFMA.FTZ R3, R8.reuse, R2, R3 ;  /* 0x0000000208037223 */ /* 0x040fe20000010003 */
[----:B------:R-:W-:Y:S01]  /*09b0*/  PRMT R2, RZ, 0x5410, R9 ;  /* 0x00005410ff027816 */ /* 0x000fe20000000009 */
[-C--:B------:R-:W-:Y:S01]  /*09c0*/  FMUL.FTZ R26, R8, R67.reuse ;  /* 0x00000043081a7220 */ /* 0x080fe20000410000 */
[----:B------:R-:W-:Y:S01]  /*09d0*/  PRMT R60, RZ, 0x7610, R43 ;  /* 0x00007610ff3c7816 */ /* 0x000fe2000000002b */
[----:B------:R-:W-:-:S02]  /*09e0*/  FMUL.FTZ R23, R14, R67 ;  /* 0x000000430e177220 */ /* 0x000fc40000410000 */
[C---:B------:R-:W-:Y:S01]  /*09f0*/  FFMA.FTZ R3, R2.reuse, R12, R3 ;  /* 0x0000000c02037223 */ /* 0x040fe20000010003 */
[----:B------:R-:W-:Y:S01]  /*0a00*/  PRMT R12, RZ, 0x7610, R9 ;  /* 0x00007610ff0c7816 */ /* 0x000fe20000000009 */
[-C--:B------:R-:W-:Y:S01]  /*0a10*/  FMUL.FTZ R25, R2, R67.reuse ;  /* 0x0000004302197220 */ /* 0x080fe20000410000 */
[--C-:B------:R-:W-:Y:S01]  /*0a20*/  PRMT R9, RZ, 0x5410, R42.reuse ;  /* 0x00005410ff097816 */ /* 0x100fe2000000002a */
[----:B------:R-:W-:Y:S02]  /*0a30*/  FMUL.FTZ R22, R16, R67 ;  /* 0x0000004310167220 */ /* 0x000fe40000410000 */
[C---:B------:R-:W-:Y:S01]  /*0a40*/  FFMA.FTZ R3, R12.reuse, R13, R3 ;  /* 0x0000000d0c037223 */ /* 0x040fe20000010003 */
[----:B------:R-:W-:Y:S01]  /*0a50*/  PRMT R13, RZ, 0x5410, R43 ;  /* 0x00005410ff0d7816 */ /* 0x000fe2000000002b */
[----:B------:R-:W-:Y:S02]  /*0a60*/  FMUL.FTZ R24, R12, R67 ;  /* 0x000000430c187220 */ /* 0x000fe40000410000 */
[----:B------:R-:W-:Y:S01]  /*0a70*/  FFMA.FTZ R3, R14, R9, R3 ;  /* 0x000000090e037223 */ /* 0x000fe20000010003 */
[----:B------:R-:W-:Y:S01]  /*0a80*/  PRMT R9, RZ, 0x7610, R42 ;  /* 0x00007610ff097816 */ /* 0x000fe2000000002a */
[----:B------:R-:W-:-:S04]  /*0a90*/  FMUL.FTZ R20, R18, R67 ;  /* 0x0000004312147220 */ /* 0x000fc80000410000 */
[----:B------:R-:W-:Y:S01]  /*0aa0*/  FFMA.FTZ R9, R16, R9, R3 ;  /* 0x0000000910097223 */ /* 0x000fe20000010003 */
[----:B------:R-:W-:Y:S02]  /*0ab0*/  PRMT R3, RZ, 0x5410, R4 ;  /* 0x00005410ff037816 */ /* 0x000fe40000000004 */
[----:B------:R-:W-:-:S03]  /*0ac0*/  PRMT R4, RZ, 0x5410, R11 ;  /* 0x00005410ff047816 */ /* 0x000fc6000000000b */
[----:B------:R-:W-:Y:S02]  /*0ad0*/  FADD.FTZ R34, R3, R66 ;  /* 0x0000004203227221 */ /* 0x000fe40000010000 */
[C---:B------:R-:W-:Y:S01]  /*0ae0*/  FFMA.FTZ R15, R4.reuse, R13, R9 ;  /* 0x0000000d040f7223 */ /* 0x040fe20000010009 */
[----:B------:R-:W-:Y:S01]  /*0af0*/  PRMT R9, RZ, 0x5410, R5 ;  /* 0x00005410ff097816 */ /* 0x000fe20000000005 */
[----:B------:R-:W-:Y:S01]  /*0b00*/  FMUL.FTZ R21, R4, R67 ;  /* 0x0000004304157220 */ /* 0x000fe20000410000 */
[----:B------:R-:W-:Y:S01]  /*0b10*/  PRMT R5, RZ, 0x5410, R6 ;  /* 0x00005410ff057816 */ /* 0x000fe20000000006 */
[----:B------:R-:W-:Y:S01]  /*0b20*/  FFMA.FTZ R60, R18, R60, R15 ;  /* 0x0000003c123c7223 */ /* 0x000fe2000001000f */
[----:B------:R-:W-:Y:S01]  /*0b30*/  PRMT R13, RZ, 0x5410, R7 ;  /* 0x00005410ff0d7816 */ /* 0x000fe20000000007 */
[--C-:B------:R-:W-:Y:S02]  /*0b40*/  FADD.FTZ R32, R9, R66.reuse ;  /* 0x0000004209207221 */ /* 0x100fe40000010000 */
[----:B------:R-:W-:-:S02]  /*0b50*/  FADD.FTZ R30, R5, R66 ;  /* 0x00000042051e7221 */ /* 0x000fc40000010000 */
[----:B------:R-:W-:Y:S01]  /*0b60*/  FADD.FTZ R28, R13, R66 ;  /* 0x000000420d1c7221 */ /* 0x000fe20000010000 */
[----:B------:R-:W-:Y:S06]  /*0b70*/  BAR.SYNC.DEFER_BLOCKING 0x0 ;  /* 0x0000000000007b1d */ /* 0x000fec0000010000 */
[----:B------:R-:W-:Y:S05]  /*0b80*/  @P0 BRA `(.L_x_12483) ;  /* 0x0000005000000947 */ /* 0x000fea0003800000 */
[----:B------:R-:W-:Y:S01]  /*0b90*/  CS2R R18, SRZ ;  /* 0x0000000000127805 */ /* 0x000fe2000001ff00 */
[----:B------:R-:W-:Y:S01]  /*0ba0*/  CS2R R16, SRZ ;  /* 0x0000000000107805 */ /* 0x000fe2000001ff00 */
[----:B------:R-:W-:Y:S01]  /*0bb0*/  CS2R R14, SRZ ;  /* 0x00000000000e7805 */ /* 0x000fe2000001ff00 */
[----:B------:R-:W-:Y:S01]  /*0bc0*/  CS2R R12, SRZ ;  /* 0x00000000000c7805 */ /* 0x000fe2000001ff00 */
[----:B------:R-:W-:Y:S05]  /*0bd0*/  BRA `(.L_x_12484) ;  /* 0x0000477000007947 */ /* 0x000fea0003800000 */
.L_x_12483:
[----:B------:R-:W-:Y:S01]  /*0be0*/  FADD.FTZ R11, R0, R0 ;  /* 0x00000000000b7221 */ /* 0x000fe20000010000 */
[----:B------:R-:W-:Y:S01]  /*0bf0*/  HFMA2.MMA R0, -RZ, RZ, 0, 0 ;  /* 0x00000000ff007435 */ /* 0x000fe200000001ff */
[----:B------:R-:W-:-:S02]  /*0c00*/  FADD.FTZ R10, R8, R8 ;  /* 0x00000008080a7221 */ /* 0x000fc40000010000 */
[----:B------:R-:W-:Y:S02]  /*0c10*/  FADD.FTZ R5, R4, R4 ;  /* 0x0000000404057221 */ /* 0x000fe40000010000 */
[----:B------:R-:W-:Y:S02]  /*0c20*/  FADD.FTZ R9, R2, R2 ;  /* 0x0000000202097221 */ /* 0x000fe40000010000 */
        /* <DEDUP_REMOVED lines=8> */
[----:B------:R-:W-:-:S02]  /*0cb0*/  CS2R R18, SRZ ;  /* 0x0000000000127805 */ /* 0x000fc4000001ff00 */
.L_x_12531:
        /* <DEDUP_REMOVED lines=32> */
[----:B------:R-:W-:Y:S01]  /*0ec0*/  IMAD R89, R2, c[0x0][0x1c4], R73 ;  /* 0x0000710002597a24 */ /* 0x000fe200078e0249 */
[----:B------:R-:W-:Y:S01]  /*0ed0*/  BSSY B0, `(.L_x_12485) ;  /* 0x00000d5000007945 */ /* 0x000fe20003800000 */
[----:B--2---:R-:W-:Y:S02]  /*0ee0*/  FMUL.FTZ R84, R76, 1.4426950216293334961 ;  /* 0x3fb8aa3b4c547820 */ /* 0x004fe40000410000 */
[C---:B------:R-:W-:Y:S02]  /*0ef0*/  FMUL.FTZ R70, R34.reuse, R77 ;  /* 0x0000004d22467220 */ /* 0x040fe40000410000 */
[----:B------:R-:W-:Y:S02]  /*0f00*/  FMUL.FTZ R85, R34, R84 ;  /* 0x0000005422557220 */ /* 0x000fe40000410000 */
[----:B------:R-:W-:Y:S01]  /*0f10*/  FMUL.RZ R87, R70, 0.15915493667125701904 ;  /* 0x3e22f98346577820 */ /* 0x000fe2000040c000 */
[----:B------:R-:W-:Y:S01]  /*0f20*/  IADD3 R70, R37, -0x1, RZ ;  /* 0xffffffff25467810 */ /* 0x000fe20007ffe0ff */
[----:B------:R0:W-:Y:S03]  /*0f30*/  MUFU.EX2 R93, R85 ;  /* 0x00000055005d7308 */ /* 0x0001e60000000800 */
[----:B------:R-:W-:-:S05]  /*0f40*/  LEA.HI R72, R70, R70, RZ, 0x1 ;  /* 0x0000004646487211 */ /* 0x000fca00078f08ff */
[----:B------:R-:W1:Y:S01]  /*0f50*/  MUFU.COS R92, R87 ;  /* 0x00000057005c7308 */ /* 0x000e620000000000 */
[----:B0-----:R-:W-:Y:S01]  /*0f60*/  LOP3.LUT R85, R72, 0xfffffe, RZ, 0xc0, !PT ;  /* 0x00fffffe48557812 */ /* 0x001fe200078ec0ff */
[----:B------:R-:W-:Y:S01]  /*0f70*/  IMAD.WIDE.U32 R72, R2, c[0x0][0x1c0], R74 ;  /* 0x0000700002487a25 */ /* 0x000fe200078e004a */
[----:B------:R-:W-:Y:S02]  /*0f80*/  IADD3 R75, R59, 0x200, RZ ;  /* 0x000002003b4b7810 */ /* 0x000fe40007ffe0ff */
[----:B------:R-:W-:Y:S02]  /*0f90*/  IADD3 R85, R70, -R85, RZ ;  /* 0x8000005546557210 */ /* 0x000fe40007ffe0ff */
[----:B------:R-:W-:Y:S01]  /*0fa0*/  IADD3 R73, R73, R89, RZ ;  /* 0x0000005949497210 */ /* 0x000fe20007ffe0ff */
[----:B------:R0:W2:Y:S01]  /*0fb0*/  MUFU.SIN R86, R87 ;  /* 0x0000005700567308 */ /* 0x0000a20000000400 */
[----:B------:R-:W-:Y:S01]  /*0fc0*/  LEA R90, P3, R72, c[0x0][0x230], 0x3 ;  /* 0x00008c00485a7a11 */ /* 0x000fe200078618ff */
[----:B---3--:R-:W-:Y:S01]  /*0fd0*/  STS.128 [R58.X16], R44 ;  /* 0x0000002c3a007388 */ /* 0x008fe2000000cc00 */
[----:B------:R-:W-:-:S02]  /*0fe0*/  @!P2 LEA R75, R85, R2, 0x8 ;  /* 0x00000002554ba211 */ /* 0x000fc400078e40ff */
[----:B------:R-:W-:Y:S01]  /*0ff0*/  LEA.HI.X R91, R72, c[0x0][0x234], R73, 0x3, P3 ;  /* 0x00008d00485b7a11 */ /* 0x000fe200018f1c49 */
[----:B----4-:R-:W-:Y:S01]  /*1000*/  STS.128 [R58.X16+0x200], R48 ;  /* 0x000200303a007388 */ /* 0x010fe2000000cc00 */
[----:B------:R-:W-:Y:S01]  /*1010*/  SHF.L.U32 R74, R58, 0x5, RZ ;  /* 0x000000053a4a7819 */ /* 0x000fe200000006ff */
[----:B-1----:R-:W-:Y:S01]  /*1020*/  FMUL.FTZ R92, R93, R92 ;  /* 0x0000005c5d5c7220 */ /* 0x002fe20000410000 */
[----:B0-----:R-:W-:Y:S01]  /*1030*/  SHF.L.U32 R87, R75, 0x3, RZ ;  /* 0x000000034b577819 */ /* 0x001fe200000006ff */
[----:B------:R-:W-:-:S06]  /*1040*/  NOP ;  /* 0x0000000000007918 */ /* 0x000fcc0000000000 */
[----:B--2---:R-:W-:Y:S01]  /*1050*/  FMUL.FTZ R93, R93, R86 ;  /* 0x000000565d5d7220 */ /* 0x004fe20000410000 */
[----:B------:R-:W-:Y:S01]  /*1060*/  LDS.128 R44, [R74] ;  /* 0x000000004a2c7984 */ /* 0x000fe20000000c00 */
[----:B------:R-:W-:-:S03]  /*1070*/  @!P1 IADD3 R73, R37, -0x2, RZ ;  /* 0xfffffffe25499810 */ /* 0x000fc60007ffe0ff */
[----:B------:R-:W0:Y:S02]  /*1080*/  LDS.128 R48, [R74+0x10] ;  /* 0x000010004a307984 */ /* 0x000e240000000c00 */
[----:B------:R-:W-:Y:S02]  /*1090*/  @!P1 IMAD R73, R73, c[0x0][0x16c], R2 ;  /* 0x00005b0049499a24 */ /* 0x000fe400078e0202 */
[----:B------:R1:W-:Y:S02]  /*10a0*/  STS.64 [R87+0x10b0], R92 ;  /* 0x0010b05c57007388 */ /* 0x0003e40000000a00 */
[----:B------:R-:W-:Y:S02]  /*10b0*/  @!P1 IMAD.WIDE R72, R73, 0x10, R82 ;  /* 0x0000001049489825 */ /* 0x000fe400078e0252 */
[----:B------:R-:W5:Y:S04]  /*10c0*/  LDG.E.64 R90, [R90.64] ;  /* 0x000000065a5a7981 */ /* 0x000f68000c1e1b00 */
[----:B------:R-:W-:Y:S01]  /*10d0*/  BAR.SYNC.DEFER_BLOCKING 0x0 ;  /* 0x0000000000007b1d */ /* 0x000fe20000010000 */
[----:B------:R-:W-:-:S02]  /*10e0*/  FMUL.FTZ R75, R35, R77 ;  /* 0x0000004d234b7220 */ /* 0x000fc40000410000 */
[-C--:B------:R-:W-:Y:S02]  /*10f0*/  FMUL.FTZ R85, R32, R77.reuse ;  /* 0x0000004d20557220 */ /* 0x080fe40000410000 */
[----:B------:R-:W-:Y:S02]  /*1100*/  FMUL.RZ R88, R75, 0.15915493667125701904 ;  /* 0x3e22f9834b587820 */ /* 0x000fe4000040c000 */
[-C--:B------:R-:W-:Y:S02]  /*1110*/  FMUL.FTZ R75, R35, R84.reuse ;  /* 0x00000054234b7220 */ /* 0x080fe40000410000 */
[----:B------:R-:W-:Y:S01]  /*1120*/  FMUL.RZ R89, R85, 0.15915493667125701904 ;  /* 0x3e22f98355597820 */ /* 0x000fe2000040c000 */
[----:B------:R-:W-:Y:S01]  /*1130*/  MUFU.SIN R86, R88 ;  /* 0x0000005800567308 */ /* 0x000fe20000000400 */
[----:B------:R2:W5:Y:S07]  /*1140*/  @!P1 LDG.E.64 R96, [R72.64+0x8] ;  /* 0x0000080648609981 */ /* 0x00056e000c1e1b00 */
[----:B------:R3:W-:Y:S01]  /*1150*/  MUFU.COS R106, R88 ;  /* 0x00000058006a7308 */ /* 0x0007e20000000000 */
[CC--:B-1----:R-:W-:Y:S01]  /*1160*/  FMUL.FTZ R87, R30.reuse, R77.reuse ;  /* 0x0000004d1e577220 */ /* 0x0c2fe20000410000 */
[----:B------:R-:W-:Y:S01]  /*1170*/  ISETP.NE.AND P1, PT, R59, 0x1f, PT ;  /* 0x0000001f3b00780c */ /* 0x000fe20003f25270 */
[-C--:B------:R-:W-:Y:S01]  /*1180*/  FMUL.FTZ R99, R29, R84.reuse ;  /* 0x000000541d637220 */ /* 0x080fe20000410000 */
[----:B0-----:R-:W-:Y:S01]  /*1190*/  PRMT R112, RZ, 0x7610, R49 ;  /* 0x00007610ff707816 */ /* 0x001fe20000000031 */
[----:B------:R-:W-:Y:S01]  /*11a0*/  FMUL.RZ R95, R87, 0.15915493667125701904 ;  /* 0x3e22f983575f7820 */ /* 0x000fe2000040c000 */
[--C-:B------:R-:W-:Y:S01]  /*11b0*/  PRMT R113, RZ, 0x7610, R50.reuse ;  /* 0x00007610ff717816 */ /* 0x100fe20000000032 */
[-C--:B------:R-:W-:Y:S01]  /*11c0*/  FMUL.FTZ R87, R30, R84.reuse ;  /* 0x000000541e577220 */ /* 0x080fe20000410000 */
[----:B------:R-:W0:Y:S01]  /*11d0*/  MUFU.EX2 R75, R75 ;  /* 0x0000004b004b7308 */ /* 0x000e220000000800 */
[----:B--2---:R-:W-:Y:S01]  /*11e0*/  FMUL.FTZ R73, R33, R77 ;  /* 0x0000004d21497220 */ /* 0x004fe20000410000 */
[----:B------:R-:W-:Y:S01]  /*11f0*/  PRMT R119, RZ, 0x5410, R50 ;  /* 0x00005410ff777816 */ /* 0x000fe20000000032 */
[----:B------:R-:W-:Y:S01]  /*1200*/  FMUL.FTZ R72, R32, R84 ;  /* 0x0000005420487220 */ /* 0x000fe20000410000 */
[----:B------:R-:W-:Y:S01]  /*1210*/  PRMT R122, RZ, 0x7610, R51 ;  /* 0x00007610ff7a7816 */ /* 0x000fe20000000033 */
[----:B------:R-:W-:-:S02]  /*1220*/  FMUL.RZ R94, R73, 0.15915493667125701904 ;  /* 0x3e22f983495e7820 */ /* 0x000fc4000040c000 */
[----:B------:R-:W-:Y:S01]  /*1230*/  FMUL.FTZ R73, R33, R84 ;  /* 0x0000005421497220 */ /* 0x000fe20000410000 */
[----:B------:R-:W-:Y:S01]  /*1240*/  MUFU.COS R85, R89 ;  /* 0x0000005900557308 */ /* 0x000fe20000000000 */
[C---:B---3--:R-:W-:Y:S02]  /*1250*/  FMUL.FTZ R88, R31.reuse, R77 ;  /* 0x0000004d1f587220 */ /* 0x048fe40000410000 */
[C---:B------:R-:W-:Y:S02]  /*1260*/  FMUL.FTZ R131, R31.reuse, R112 ;  /* 0x000000701f837220 */ /* 0x040fe40000410000 */
[----:B------:R-:W-:Y:S02]  /*1270*/  FMUL.RZ R101, R88, 0.15915493667125701904 ;  /* 0x3e22f98358657820 */ /* 0x000fe4000040c000 */
[----:B------:R-:W-:Y:S01]  /*1280*/  FMUL.FTZ R88, R31, R84 ;  /* 0x000000541f587220 */ /* 0x000fe20000410000 */
[----:B------:R-:W1:Y:S01]  /*1290*/  MUFU.EX2 R72, R72 ;  /* 0x0000004800487308 */ /* 0x000e620000000800 */
[----:B0-----:R-:W-:-:S02]  /*12a0*/  FMUL.FTZ R106, R75, R106 ;  /* 0x0000006a4b6a7220 */ /* 0x001fc40000410000 */
[----:B------:R-:W-:Y:S02]  /*12b0*/  FMUL.FTZ R105, R75, R86 ;  /* 0x000000564b697220 */ /* 0x000fe40000410000 */
[C---:B------:R-:W-:Y:S02]  /*12c0*/  FMUL.FTZ R75, R29.reuse, R77 ;  /* 0x0000004d1d4b7220 */ /* 0x040fe40000410000 */
[C---:B------:R-:W-:Y:S01]  /*12d0*/  FMUL.FTZ R160, R28.reuse, R113 ;  /* 0x000000711ca07220 */ /* 0x040fe20000410000 */
[----:B------:R-:W-:Y:S01]  /*12e0*/  MUFU.SIN R74, R94 ;  /* 0x0000005e004a7308 */ /* 0x000fe20000000400 */
[----:B------:R-:W-:Y:S02]  /*12f0*/  FMUL.FTZ R146, R28, R119 ;  /* 0x000000771c927220 */ /* 0x000fe40000410000 */
[----:B------:R-:W-:-:S05]  /*1300*/  FMUL.FTZ R127, R29, R122 ;  /* 0x0000007a1d7f7220 */ /* 0x000fca0000410000 */
[----:B------:R-:W-:Y:S01]  /*1310*/  MUFU.EX2 R73, R73 ;  /* 0x0000004900497308 */ /* 0x000fe20000000800 */
[----:B-1----:R-:W-:Y:S01]  /*1320*/  FMUL.FTZ R104, R72, R85 ;  /* 0x0000005548687220 */ /* 0x002fe20000410000 */
[----:B------:R-:W-:-:S05]  /*1330*/  PRMT R85, RZ, 0x7610, R44 ;  /* 0x00007610ff557816 */ /* 0x000fca000000002c */
[----:B------:R-:W-:Y:S01]  /*1340*/  FMUL.FTZ R134, R34, R85 ;  /* 0x0000005522867220 */ /* 0x000fe20000410000 */
[----:B------:R0:W1:Y:S08]  /*1350*/  MUFU.COS R102, R94 ;  /* 0x0000005e00667308 */ /* 0x0000700000000000 */
[----:B------:R-:W2:Y:S01]  /*1360*/  MUFU.SIN R103, R89 ;  /* 0x0000005900677308 */ /* 0x000ea20000000400 */
[----:B0-----:R-:W-:-:S02]  /*1370*/  FMUL.FTZ R94, R28, R84 ;  /* 0x000000541c5e7220 */ /* 0x001fc40000410000 */
[----:B------:R-:W-:-:S04]  /*1380*/  FMUL.FTZ R84, R28, R77 ;  /* 0x0000004d1c547220 */ /* 0x000fc80000410000 */
[----:B------:R-:W-:Y:S01]  /*1390*/  FMUL.RZ R84, R84, 0.15915493667125701904 ;  /* 0x3e22f98354547820 */ /* 0x000fe2000040c000 */
[----:B------:R-:W-:Y:S01]  /*13a0*/  MUFU.SIN R98, R95 ;  /* 0x0000005f00627308 */ /* 0x000fe20000000400 */
[----:B-1----:R-:W-:-:S07]  /*13b0*/  FMUL.FTZ R102, R73, R102 ;  /* 0x0000006649667220 */ /* 0x002fce0000410000 */
[----:B------:R-:W-:Y:S01]  /*13c0*/  MUFU.COS R100, R95 ;  /* 0x0000005f00647308 */ /* 0x000fe20000000000 */
[----:B--2---:R-:W-:Y:S01]  /*13d0*/  FMUL.FTZ R103, R72, R103 ;  /* 0x0000006748677220 */ /* 0x004fe20000410000 */
[----:B------:R-:W-:-:S05]  /*13e0*/  PRMT R72, RZ, 0x5410, R45 ;  /* 0x00005410ff487816 */ /* 0x000fca000000002d */
[----:B------:R-:W-:Y:S01]  /*13f0*/  FMUL.FTZ R151, R35, R72 ;  /* 0x0000004823977220 */ /* 0x000fe20000410000 */
[----:B------:R-:W0:Y:S08]  /*1400*/  MUFU.EX2 R87, R87 ;  /* 0x0000005700577308 */ /* 0x000e300000000800 */
[----:B------:R-:W-:Y:S08]  /*1410*/  MUFU.SIN R89, R101 ;  /* 0x0000006500597308 */ /* 0x000ff00000000400 */
[----:B------:R1:W-:Y:S01]  /*1420*/  MUFU.COS R117, R101 ;  /* 0x0000006500757308 */ /* 0x0003e20000000000 */
[----:B0-----:R-:W-:-:S02]  /*1430*/  FMUL.FTZ R100, R87, R100 ;  /* 0x0000006457647220 */ /* 0x001fc40000410000 */
[----:B------:R-:W-:-:S05]  /*1440*/  FMUL.FTZ R98, R87, R98 ;  /* 0x0000006257627220 */ /* 0x000fca0000410000 */
[----:B------:R-:W0:Y:S01]  /*1450*/  MUFU.EX2 R88, R88 ;  /* 0x0000005800587308 */ /* 0x000e220000000800 */
[----:B-1----:R-:W-:Y:S01]  /*1460*/  FMUL.FTZ R101, R73, R74 ;  /* 0x0000004a49657220 */ /* 0x002fe20000410000 */
[----:B------:R-:W-:Y:S01]  /*1470*/  PRMT R73, RZ, 0x5410, R44 ;  /* 0x00005410ff497816 */ /* 0x000fe2000000002c */
[----:B------:R-:W-:Y:S01]  /*1480*/  FMUL.RZ R74, R75, 0.15915493667125701904 ;  /* 0x3e22f9834b4a7820 */ /* 0x000fe2000040c000 */
[----:B------:R-:W-:-:S03]  /*1490*/  PRMT R75, RZ, 0x5410, R40 ;  /* 0x00005410ff4b7816 */ /* 0x000fc60000000028 */
[----:B------:R-:W-:Y:S01]  /*14a0*/  FMUL.FTZ R148, R34, R73 ;  /* 0x0000004922947220 */ /* 0x000fe20000410000 */
[----:B------:R-:W-:Y:S01]  /*14b0*/  MUFU.EX2 R94, R94 ;  /* 0x0000005e005e7308 */ /* 0x000fe20000000800 */
[C---:B------:R-:W-:Y:S02]  /*14c0*/  FMUL.FTZ R134, R75.reuse, R134 ;  /* 0x000000864b867220 */ /* 0x040fe40000410000 */
[----:B------:R-:W-:-:S04]  /*14d0*/  FMUL.FTZ R148, R75, R148 ;  /* 0x000000944b947220 */ /* 0x000fc80000410000 */
[----:B------:R-:W-:Y:S01]  /*14e0*/  FMUL.FTZ R87, R105, R148 ;  /* 0x0000009469577220 */ /* 0x000fe20000410000 */
[----:B------:R-:W1:Y:S01]  /*14f0*/  MUFU.SIN R95, R84 ;  /* 0x00000054005f7308 */ /* 0x000e620000000400 */
[----:B0-----:R-:W-:Y:S02]  /*1500*/  FMUL.FTZ R116, R88, R89 ;  /* 0x0000005958747220 */ /* 0x001fe40000410000 */
[----:B------:R-:W-:Y:S02]  /*1510*/  FFMA.FTZ R87, R106, R134, R87 ;  /* 0x000000866a577223 */ /* 0x000fe40000010057 */
[----:B------:R-:W-:-:S03]  /*1520*/  FMUL.FTZ R117, R88, R117 ;  /* 0x0000007558757220 */ /* 0x000fc60000410000 */
[----:B------:R0:W2:Y:S08]  /*1530*/  MUFU.COS R115, R84 ;  /* 0x0000005400737308 */ /* 0x0000b00000000000 */
[----:B------:R-:W-:Y:S01]  /*1540*/  MUFU.SIN R86, R74 ;  /* 0x0000004a00567308 */ /* 0x000fe20000000400 */
[----:B0-----:R-:W-:Y:S01]  /*1550*/  PRMT R84, RZ, 0x7610, R45 ;  /* 0x00007610ff547816 */ /* 0x001fe2000000002d */
[----:B------:R-:W-:-:S02]  /*1560*/  FMUL.FTZ R45, R105, R134 ;  /* 0x00000086692d7220 */ /* 0x000fc40000410000 */
[----:B-1----:R-:W-:Y:S01]  /*1570*/  FMUL.FTZ R114, R94, R95 ;  /* 0x0000005f5e727220 */ /* 0x002fe20000410000 */
[----:B------:R-:W-:Y:S01]  /*1580*/  PRMT R95, RZ, 0x7610, R46 ;  /* 0x00007610ff5f7816 */ /* 0x000fe2000000002e */
[----:B------:R-:W-:Y:S02]  /*1590*/  FFMA.FTZ R45, R106, R148, -R45 ;  /* 0x000000946a2d7223 */ /* 0x000fe4000001082d */
[----:B------:R0:W-:Y:S01]  /*15a0*/  MUFU.COS R44, R74 ;  /* 0x0000004a002c7308 */ /* 0x0001e20000000000 */
[----:B------:R-:W-:Y:S02]  /*15b0*/  FMUL.FTZ R155, R35, R84 ;  /* 0x00000054239b7220 */ /* 0x000fe40000410000 */
[----:B--2---:R-:W-:Y:S02]  /*15c0*/  FMUL.FTZ R115, R94, R115 ;  /* 0x000000735e737220 */ /* 0x004fe40000410000 */
[----:B------:R-:W-:-:S03]  /*15d0*/  FMUL.FTZ R126, R32, R95 ;  /* 0x0000005f207e7220 */ /* 0x000fc60000410000 */
[----:B------:R-:W1:Y:S01]  /*15e0*/  MUFU.EX2 R99, R99 ;  /* 0x0000006300637308 */ /* 0x000e620000000800 */
[----:B0-----:R-:W-:-:S05]  /*15f0*/  PRMT R74, RZ, 0x7610, R40 ;  /* 0x00007610ff4a7816 */ /* 0x001fca0000000028 */
[C---:B------:R-:W-:Y:S02]  /*1600*/  FFMA.FTZ R45, R74.reuse, R151, R45 ;  /* 0x000000974a2d7223 */ /* 0x040fe4000001002d */
[----:B------:R-:W-:Y:S02]  /*1610*/  FFMA.FTZ R87, R74, R155, R87 ;  /* 0x0000009b4a577223 */ /* 0x000fe40000010057 */
[C---:B------:R-:W-:Y:S02]  /*1620*/  FMUL.FTZ R89, R103.reuse, R45 ;  /* 0x0000002d67597220 */ /* 0x040fe40000410000 */
[-C--:B------:R-:W-:Y:S02]  /*1630*/  FMUL.FTZ R88, R103, R87.reuse ;  /* 0x0000005767587220 */ /* 0x080fe40000410000 */
[----:B------:R-:W-:Y:S01]  /*1640*/  FFMA.FTZ R94, R104, R87, R89 ;  /* 0x00000057685e7223 */ /* 0x000fe20000010059 */
[----:B------:R-:W-:Y:S01]  /*1650*/  PRMT R89, RZ, 0x5410, R41 ;  /* 0x00005410ff597816 */ /* 0x000fe20000000029 */
[C---:B-1----:R-:W-:Y:S01]  /*1660*/  FMUL.FTZ R121, R99.reuse, R44 ;  /* 0x0000002c63797220 */ /* 0x042fe20000410000 */
[----:B------:R-:W-:Y:S01]  /*1670*/  PRMT R87, RZ, 0x5410, R46 ;  /* 0x00005410ff577816 */ /* 0x000fe2000000002e */
[----:B------:R-:W-:Y:S01]  /*1680*/  FMUL.FTZ R123, R99, R86 ;  /* 0x00000056637b7220 */ /* 0x000fe20000410000 */
[----:B------:R-:W-:Y:S01]  /*1690*/  PRMT R86, RZ, 0x5410, R47 ;  /* 0x00005410ff567816 */ /* 0x000fe2000000002f */
[----:B------:R-:W-:-:S02]  /*16a0*/  FMUL.FTZ R44, R92, R105 ;  /* 0x000000695c2c7220 */ /* 0x000fc40000410000 */
[----:B------:R-:W-:Y:S02]  /*16b0*/  FFMA.FTZ R88, R104, R45, -R88 ;  /* 0x0000002d68587223 */ /* 0x000fe40000010858 */
[----:B------:R-:W-:Y:S02]  /*16c0*/  FMUL.FTZ R128, R32, R87 ;  /* 0x0000005720807220 */ /* 0x000fe40000410000 */
[----:B------:R-:W-:Y:S01]  /*16d0*/  FFMA.FTZ R99, R89, R126, R94 ;  /* 0x0000007e59637223 */ /* 0x000fe2000001005e */
[----:B------:R-:W-:Y:S01]  /*16e0*/  PRMT R94, RZ, 0x7610, R47 ;  /* 0x00007610ff5e7816 */ /* 0x000fe2000000002f */
[C---:B------:R-:W-:Y:S02]  /*16f0*/  FMUL.FTZ R45, R93.reuse, R105 ;  /* 0x000000695d2d7220 */ /* 0x040fe40000410000 */
[----:B------:R-:W-:Y:S02]  /*1700*/  FFMA.FTZ R44, R93, R106, R44 ;  /* 0x0000006a5d2c7223 */ /* 0x000fe4000001002c */
[----:B------:R-:W-:-:S02]  /*1710*/  FFMA.FTZ R88, R89, R128, R88 ;  /* 0x0000008059587223 */ /* 0x000fc40000010058 */
[----:B------:R-:W-:Y:S02]  /*1720*/  FMUL.FTZ R107, R101, R99 ;  /* 0x00000063656b7220 */ /* 0x000fe40000410000 */
[----:B------:R-:W-:Y:S02]  /*1730*/  FFMA.FTZ R45, R92, R106, -R45 ;  /* 0x0000006a5c2d7223 */ /* 0x000fe4000001082d */
[----:B------:R-:W-:Y:S02]  /*1740*/  FMUL.FTZ R46, R103, R44 ;  /* 0x0000002c672e7220 */ /* 0x000fe40000410000 */
[-C--:B------:R-:W-:Y:S02]  /*1750*/  FMUL.FTZ R47, R101, R88.reuse ;  /* 0x00000058652f7220 */ /* 0x080fe40000410000 */
[----:B------:R-:W-:Y:S01]  /*1760*/  FFMA.FTZ R107, R102, R88, -R107 ;  /* 0x00000058666b7223 */ /* 0x000fe2000001086b */
[----:B------:R-:W-:Y:S01]  /*1770*/  PRMT R88, RZ, 0x7610, R41 ;  /* 0x00007610ff587816 */ /* 0x000fe20000000029 */
[----:B------:R-:W-:-:S02]  /*1780*/  FMUL.FTZ R147, R33, R86 ;  /* 0x0000005621937220 */ /* 0x000fc40000410000 */
[-C--:B------:R-:W-:Y:S02]  /*1790*/  FFMA.FTZ R46, R104, R45.reuse, -R46 ;  /* 0x0000002d682e7223 */ /* 0x080fe4000001082e */
[----:B------:R-:W-:Y:S02]  /*17a0*/  FMUL.FTZ R45, R103, R45 ;  /* 0x0000002d672d7220 */ /* 0x000fe40000410000 */
[----:B------:R-:W-:Y:S02]  /*17b0*/  FFMA.FTZ R47, R102, R99, R47 ;  /* 0x00000063662f7223 */ /* 0x000fe4000001002f */
[----:B------:R-:W-:Y:S02]  /*17c0*/  FMUL.FTZ R129, R33, R94 ;  /* 0x0000005e21817220 */ /* 0x000fe40000410000 */
[----:B------:R-:W-:Y:S02]  /*17d0*/  FFMA.FTZ R107, R88, R147, R107 ;  /* 0x00000093586b7223 */ /* 0x000fe4000001006b */
[----:B------:R-:W-:-:S02]  /*17e0*/  FFMA.FTZ R45, R104, R44, R45 ;  /* 0x0000002c682d7223 */ /* 0x000fc4000001002d */
[C---:B------:R-:W-:Y:S02]  /*17f0*/  FMUL.FTZ R44, R101.reuse, R46 ;  /* 0x0000002e652c7220 */ /* 0x040fe40000410000 */
[----:B------:R-:W-:Y:S02]  /*1800*/  FFMA.FTZ R99, R88, R129, R47 ;  /* 0x0000008158637223 */ /* 0x000fe4000001002f */
[----:B------:R-:W-:Y:S02]  /*1810*/  FMUL.FTZ R109, R98, R107 ;  /* 0x0000006b626d7220 */ /* 0x000fe40000410000 */
[-C--:B------:R-:W-:Y:S02]  /*1820*/  FMUL.FTZ R47, R101, R45.reuse ;  /* 0x0000002d652f7220 */ /* 0x080fe40000410000 */
[----:B------:R-:W-:Y:S02]  /*1830*/  FFMA.FTZ R45, R102, R45, R44 ;  /* 0x0000002d662d7223 */ /* 0x000fe4000001002c */
[----:B------:R-:W-:-:S02]  /*1840*/  FMUL.FTZ R108, R98, R99 ;  /* 0x00000063626c7220 */ /* 0x000fc40000410000 */
[C---:B------:R-:W-:Y:S01]  /*1850*/  FFMA.FTZ R44, R100.reuse, R99, R109 ;  /* 0x00000063642c7223 */ /* 0x040fe2000001006d */
[----:B------:R-:W-:Y:S01]  /*1860*/  PRMT R109, RZ, 0x7610, R48 ;  /* 0x00007610ff6d7816 */ /* 0x000fe20000000030 */
[----:B------:R-:W-:Y:S01]  /*1870*/  FFMA.FTZ R108, R100, R107, -R108 ;  /* 0x0000006b646c7223 */ /* 0x000fe2000001086c */
[----:B------:R-:W-:Y:S01]  /*1880*/  PRMT R99, RZ, 0x5410, R48 ;  /* 0x00005410ff637816 */ /* 0x000fe20000000030 */
[----:B------:R-:W-:Y:S01]  /*1890*/  FFMA.FTZ R47, R102, R46, -R47 ;  /* 0x0000002e662f7223 */ /* 0x000fe2000001082f */
[----:B------:R-:W-:Y:S01]  /*18a0*/  PRMT R107, RZ, 0x5410, R42 ;  /* 0x00005410ff6b7816 */ /* 0x000fe2000000002a */
[C---:B------:R-:W-:Y:S02]  /*18b0*/  FMUL.FTZ R130, R30.reuse, R109 ;  /* 0x0000006d1e827220 */ /* 0x040fe40000410000 */
[----:B------:R-:W-:Y:S02]  /*18c0*/  FMUL.FTZ R132, R30, R99 ;  /* 0x000000631e847220 */ /* 0x000fe40000410000 */
[----:B------:R-:W-:-:S02]  /*18d0*/  FFMA.FTZ R48, R107, R130, R44 ;  /* 0x000000826b307223 */ /* 0x000fc4000001002c */
[----:B------:R-:W-:Y:S02]  /*18e0*/  FFMA.FTZ R108, R107, R132, R108 ;  /* 0x000000846b6c7223 */ /* 0x000fe4000001006c */
[----:B------:R-:W-:Y:S02]  /*18f0*/  FMUL.FTZ R44, R98, R45 ;  /* 0x0000002d622c7220 */ /* 0x000fe40000410000 */
[----:B------:R-:W-:Y:S02]  /*1900*/  FMUL.FTZ R110, R116, R48 ;  /* 0x00000030746e7220 */ /* 0x000fe40000410000 */
[-C--:B------:R-:W-:Y:S02]  /*1910*/  FMUL.FTZ R46, R98, R47.reuse ;  /* 0x0000002f622e7220 */ /* 0x080fe40000410000 */
[----:B------:R-:W-:Y:S02]  /*1920*/  FMUL.FTZ R111, R116, R108 ;  /* 0x0000006c746f7220 */ /* 0x000fe40000410000 */
[----:B------:R-:W-:-:S02]  /*1930*/  FFMA.FTZ R44, R100, R47, -R44 ;  /* 0x0000002f642c7223 */ /* 0x000fc4000001082c */
[C---:B------:R-:W-:Y:S01]  /*1940*/  FFMA.FTZ R47, R117.reuse, R108, -R110 ;  /* 0x0000006c752f7223 */ /* 0x040fe2000001086e */
[----:B------:R-:W-:Y:S01]  /*1950*/  PRMT R108, RZ, 0x5410, R49 ;  /* 0x00005410ff6c7816 */ /* 0x000fe20000000031 */
[----:B------:R-:W-:Y:S01]  /*1960*/  FFMA.FTZ R111, R117, R48, R111 ;  /* 0x00000030756f7223 */ /* 0x000fe2000001006f */
[----:B------:R-:W-:Y:S01]  /*1970*/  PRMT R110, RZ, 0x7610, R42 ;  /* 0x00007610ff6e7816 */ /* 0x000fe2000000002a */
[----:B------:R-:W-:Y:S02]  /*1980*/  FFMA.FTZ R46, R100, R45, R46 ;  /* 0x0000002d642e7223 */ /* 0x000fe4000001002e */
[----:B------:R-:W-:Y:S02]  /*1990*/  FMUL.FTZ R133, R31, R108 ;  /* 0x0000006c1f857220 */ /* 0x000fe40000410000 */
[C---:B------:R-:W-:Y:S02]  /*19a0*/  FFMA.FTZ R111, R110.reuse, R131, R111 ;  /* 0x000000836e6f7223 */ /* 0x040fe4000001006f */
[----:B------:R-:W-:-:S02]  /*19b0*/  FFMA.FTZ R47, R110, R133, R47 ;  /* 0x000000856e2f7223 */ /* 0x000fc4000001002f */
[C---:B------:R-:W-:Y:S02]  /*19c0*/  FMUL.FTZ R118, R114.reuse, R111 ;  /* 0x0000006f72767220 */ /* 0x040fe40000410000 */
[-C--:B------:R-:W-:Y:S02]  /*19d0*/  FMUL.FTZ R120, R114, R47.reuse ;  /* 0x0000002f72787220 */ /* 0x080fe40000410000 */
[C---:B------:R-:W-:Y:S01]  /*19e0*/  FFMA.FTZ R47, R115.reuse, R47, -R118 ;  /* 0x0000002f732f7223 */ /* 0x040fe20000010876 */
[----:B------:R-:W-:Y:S01]  /*19f0*/  PRMT R118, RZ, 0x5410, R51 ;  /* 0x00005410ff767816 */ /* 0x000fe20000000033 */
[----:B------:R-:W-:Y:S01]  /*1a00*/  FMUL.FTZ R45, R116, R46 ;  /* 0x0000002e742d7220 */ /* 0x000fe20000410000 */
[----:B------:R0:W1:Y:S01]  /*1a10*/  @P1 LDS.64 R50, [R59.X8+0x20b8] ;  /* 0x0020b8003b321984 */ /* 0x0000620000008a00 */
[----:B------:R-:W-:Y:S01]  /*1a20*/  FFMA.FTZ R120, R115, R111, R120 ;  /* 0x0000006f73787223 */ /* 0x000fe20000010078 */
[----:B------:R-:W-:Y:S01]  /*1a30*/  PRMT R111, RZ, 0x5410, R43 ;  /* 0x00005410ff6f7816 */ /* 0x000fe2000000002b */
[----:B------:R-:W-:-:S02]  /*1a40*/  FFMA.FTZ R45, R117, R44, -R45 ;  /* 0x0000002c752d7223 */ /* 0x000fc4000001082d */
[----:B------:R-:W-:Y:S02]  /*1a50*/  FMUL.FTZ R44, R116, R44 ;  /* 0x0000002c742c7220 */ /* 0x000fe40000410000 */
[C---:B------:R-:W-:Y:S02]  /*1a60*/  FMUL.FTZ R49, R114.reuse, R45 ;  /* 0x0000002d72317220 */ /* 0x040fe40000410000 */
[----:B------:R-:W-:Y:S02]  /*1a70*/  FFMA.FTZ R44, R117, R46, R44 ;  /* 0x0000002e752c7223 */ /* 0x000fe4000001002c */
[----:B------:R-:W-:Y:S02]  /*1a80*/  FFMA.FTZ R120, R111, R160, R120 ;  /* 0x000000a06f787223 */ /* 0x000fe40000010078 */
[-C--:B------:R-:W-:Y:S02]  /*1a90*/  FMUL.FTZ R46, R114, R44.reuse ;  /* 0x0000002c722e7220 */ /* 0x080fe40000410000 */
[----:B------:R-:W-:-:S02]  /*1aa0*/  FFMA.FTZ R44, R115, R44, R49 ;  /* 0x0000002c732c7223 */ /* 0x000fc40000010031 */
[----:B------:R-:W-:Y:S02]  /*1ab0*/  FFMA.FTZ R48, R115, R45, -R46 ;  /* 0x0000002d73307223 */ /* 0x000fe4000001082e */
[----:B------:R-:W-:Y:S02]  /*1ac0*/  FFMA.FTZ R46, R111, R146, R47 ;  /* 0x000000926f2e7223 */ /* 0x000fe4000001002f */
[C---:B------:R-:W-:Y:S02]  /*1ad0*/  FMUL.FTZ R47, R123.reuse, R120 ;  /* 0x000000787b2f7220 */ /* 0x040fe40000410000 */
[C---:B------:R-:W-:Y:S02]  /*1ae0*/  FMUL.FTZ R45, R123.reuse, R44 ;  /* 0x0000002c7b2d7220 */ /* 0x040fe40000410000 */
[-C--:B------:R-:W-:Y:S02]  /*1af0*/  FMUL.FTZ R49, R123, R46.reuse ;  /* 0x0000002e7b317220 */ /* 0x080fe40000410000 */
[----:B------:R-:W-:-:S02]  /*1b00*/  FFMA.FTZ R47, R121, R46, -R47 ;  /* 0x0000002e792f7223 */ /* 0x000fc4000001082f */
[C---:B------:R-:W-:Y:S02]  /*1b10*/  FFMA.FTZ R46, R121.reuse, R48, -R45 ;  /* 0x00000030792e7223 */ /* 0x040fe4000001082d */
[----:B------:R-:W-:Y:S01]  /*1b20*/  FFMA.FTZ R49, R121, R120, R49 ;  /* 0x0000007879317223 */ /* 0x000fe20000010031 */
[----:B------:R-:W-:Y:S01]  /*1b30*/  PRMT R120, RZ, 0x7610, R43 ;  /* 0x00007610ff787816 */ /* 0x000fe2000000002b */
[----:B------:R-:W-:Y:S02]  /*1b40*/  FMUL.FTZ R48, R123, R48 ;  /* 0x000000307b307220 */ /* 0x000fe40000410000 */
[----:B------:R-:W-:Y:S02]  /*1b50*/  FMUL.FTZ R145, R29, R118 ;  /* 0x000000761d917220 */ /* 0x000fe40000410000 */
[----:B------:R-:W-:Y:S02]  /*1b60*/  FFMA.FTZ R124, R121, R44, R48 ;  /* 0x0000002c797c7223 */ /* 0x000fe40000010030 */
[----:B------:R-:W-:-:S02]  /*1b70*/  FFMA.FTZ R47, R120, R145, R47 ;  /* 0x00000091782f7223 */ /* 0x000fc4000001002f */
[----:B------:R-:W-:Y:S01]  /*1b80*/  FFMA.FTZ R48, R120, R127, R49 ;  /* 0x0000007f78307223 */ /* 0x000fe20000010031 */
        /* <DEDUP_REMOVED lines=9> */
.L_x_12486:
[----:B01----:R-:W-:Y:S05]  /*1c20*/  BSYNC B0 ;  /* 0x0000000000007941 */ /* 0x003fea0003800000 */
.L_x_12485:
[----:B------:R-:W0:Y:S01]  /*1c30*/  SHFL.UP PT, R125, R47, 0x1, RZ ;  /* 0x042000002f7d7989 */ /* 0x000e2200000e00ff */
[----:B------:R-:W-:Y:S01]  /*1c40*/  ISETP.GE.AND P3, PT, R58, 0x1, PT ;  /* 0x000000013a00780c */ /* 0x000fe20003f66270 */
[----:B-----5:R-:W-:Y:S01]  /*1c50*/  FMUL.FTZ R144, R4, R90 ;  /* 0x0000005a04907220 */ /* 0x020fe20000410000 */
[----:B------:R-:W-:Y:S01]  /*1c60*/  ISETP.GE.OR P0, PT, R37, c[0x0][0x174], P0 ;  /* 0x00005d0025007a0c */ /* 0x000fe20000706670 */
[----:B------:R-:W1:Y:S01]  /*1c70*/  SHFL.UP PT, R135, R48, 0x1, RZ ;  /* 0x0420000030877989 */ /* 0x000e6200000e00ff */
[----:B------:R-:W-:Y:S03]  /*1c80*/  BSSY B0, `(.L_x_12487) ;  /* 0x00000ed000007945 */ /* 0x000fe60003800000 */
[----:B------:R-:W2:Y:S04]  /*1c90*/  SHFL.UP PT, R45, R46, 0x1, RZ ;  /* 0x042000002e2d7989 */ /* 0x000ea800000e00ff */
[----:B------:R-:W3:Y:S04]  /*1ca0*/  SHFL.UP PT, R49, R124, 0x1, RZ ;  /* 0x042000007c317989 */ /* 0x000ee800000e00ff */
[----:B------:R4:W-:Y:S04]  /*1cb0*/  SHFL.IDX PT, R149, R97, RZ, 0x1f ;  /* 0x00001fff61957589 */ /* 0x0009e800000e0000 */
[----:B------:R1:W-:Y:S01]  /*1cc0*/  SHFL.IDX PT, R150, R96, RZ, 0x1f ;  /* 0x00001fff60967589 */ /* 0x0003e200000e0000 */
[----:B0-----:R-:W-:-:S02]  /*1cd0*/  FMUL.FTZ R137, R124, R125 ;  /* 0x0000007d7c897220 */ /* 0x001fc40000410000 */
[----:B----4-:R-:W-:Y:S02]  /*1ce0*/  FMUL.FTZ R97, R5, R91 ;  /* 0x0000005b05617220 */ /* 0x010fe40000410000 */
[-C--:B-1----:R-:W-:Y:S02]  /*1cf0*/  FMUL.FTZ R136, R124, R135.reuse ;  /* 0x000000877c887220 */ /* 0x082fe40000410000 */
[----:B------:R-:W-:Y:S02]  /*1d00*/  FFMA.FTZ R137, R46, R135, R137 ;  /* 0x000000872e897223 */ /* 0x000fe40000010089 */
[----:B--2---:R-:W-:Y:S02]  /*1d10*/  FMUL.FTZ R44, R124, R45 ;  /* 0x0000002d7c2c7220 */ /* 0x004fe40000410000 */
[C---:B------:R-:W-:Y:S02]  /*1d20*/  FFMA.FTZ R136, R46.reuse, R125, -R136 ;  /* 0x0000007d2e887223 */ /* 0x040fe40000010888 */
[----:B---3--:R-:W-:-:S02]  /*1d30*/  FFMA.FTZ R125, R46, R49, R44 ;  /* 0x000000312e7d7223 */ /* 0x008fc4000001002c */
        /* <DEDUP_REMOVED lines=12> */
[CC--:B-1----:R-:W-:Y:S02]  /*1e00*/  FMUL.FTZ R137, R125.reuse, R49.reuse ;  /* 0x000000317d897220 */ /* 0x0c2fe40000410000 */
[C---:B------:R-:W-:Y:S02]  /*1e10*/  FFMA.FTZ R136, R46.reuse, R49, -R136 ;  /* 0x000000312e887223 */ /* 0x040fe40000010888 */
        /* <DEDUP_REMOVED lines=16> */
[----:B------:R-:W-:Y:S02]  /*1f20*/  FFMA.FTZ R135, R46, R135, R138 ;  /* 0x000000872e877223 */ /* 0x000fe4000001008a */
[-C--:B---3--:R-:W-:Y:S02]  /*1f30*/  FMUL.FTZ R44, R124, R49.reuse ;  /* 0x000000317c2c7220 */ /* 0x088fe40000410000 */
[C---:B------:R-:W-:Y:S02]  /*1f40*/  FFMA.FTZ R49, R46.reuse, R49, R136 ;  /* 0x000000312e317223 */ /* 0x040fe40000010088 */
[C---:B------:R-:W-:Y:S02]  /*1f50*/  FFMA.FTZ R136, R46.reuse, R125, -R137 ;  /* 0x0000007d2e887223 */ /* 0x040fe40000010889 */
[----:B------:R-:W-:Y:S01]  /*1f60*/  @P3 FFMA.FTZ R46, R46, R45, -R44 ;  /* 0x0000002d2e2e3223 */ /* 0x000fe2000001082c */
[----:B------:R-:W-:Y:S01]  /*1f70*/  FSEL R49, R124, R49, !P3 ;  /* 0x000000317c317208 */ /* 0x000fe20005800000 */
[----:B------:R-:W-:Y:S01]  /*1f80*/  @P3 FADD.FTZ R48, R48, R135 ;  /* 0x0000008730303221 */ /* 0x000fe20000010000 */
[----:B------:R-:W-:Y:S01]  /*1f90*/  MOV R45, c[0x0][0x29c] ;  /* 0x0000a700002d7a02 */ /* 0x000fe20000000f00 */
[----:B------:R-:W-:Y:S01]  /*1fa0*/  @P3 FADD.FTZ R47, R47, R136 ;  /* 0x000000882f2f3221 */ /* 0x000fe20000010000 */
[----:B------:R-:W0:Y:S01]  /*1fb0*/  SHFL.UP PT, R124, R46, 0x8, RZ ;  /* 0x050000002e7c7989 */ /* 0x000e2200000e00ff */
[----:B------:R-:W-:-:S02]  /*1fc0*/  ISETP.GE.AND P3, PT, R58, 0x8, PT ;  /* 0x000000083a00780c */ /* 0x000fc40003f66270 */
[----:B------:R-:W-:Y:S01]  /*1fd0*/  MOV R44, c[0x0][0x298] ;  /* 0x0000a600002c7a02 */ /* 0x000fe20000000f00 */
[----:B------:R-:W1:Y:S01]  /*1fe0*/  SHFL.UP PT, R136, R48, 0x8, RZ ;  /* 0x0500000030887989 */ /* 0x000e6200000e00ff */
[--C-:B------:R-:W-:Y:S02]  /*1ff0*/  SHF.R.U32.HI R138, RZ, 0x1, R45.reuse ;  /* 0x00000001ff8a7819 */ /* 0x100fe4000001162d */
[----:B------:R-:W-:Y:S01]  /*2000*/  SHF.R.U64 R44, R44, 0x1, R45 ;  /* 0x000000012c2c7819 */ /* 0x000fe2000000122d */
[----:B------:R-:W2:Y:S02]  /*2010*/  SHFL.UP PT, R135, R47, 0x8, RZ ;  /* 0x050000002f877989 */ /* 0x000ea400000e00ff */
[----:B------:R-:W-:Y:S02]  /*2020*/  IMAD R45, R138, R65, RZ ;  /* 0x000000418a2d7224 */ /* 0x000fe400078e02ff */
[----:B------:R-:W3:Y:S02]  /*2030*/  SHFL.UP PT, R125, R49, 0x8, RZ ;  /* 0x05000000317d7989 */ /* 0x000ee400000e00ff */
[----:B------:R-:W-:-:S02]  /*2040*/  IMAD R141, R64, R44, R45 ;  /* 0x0000002c408d7224 */ /* 0x000fc400078e022d */
[----:B------:R-:W-:-:S05]  /*2050*/  IMAD.WIDE.U32 R44, R44, R65, RZ ;  /* 0x000000412c2c7225 */ /* 0x000fca00078e00ff */
[----:B------:R-:W-:Y:S02]  /*2060*/  IADD3 R45, R141, R45, RZ ;  /* 0x0000002d8d2d7210 */ /* 0x000fe40007ffe0ff */
[----:B------:R-:W-:Y:S01]  /*2070*/  IADD3 R141, R36, -c[0x0][0x174], RZ ;  /* 0x80005d00248d7a10 */ /* 0x000fe20007ffe0ff */
[----:B0-----:R-:W-:Y:S02]  /*2080*/  FMUL.FTZ R137, R49, R124 ;  /* 0x0000007c31897220 */ /* 0x001fe40000410000 */
[----:B------:R-:W-:-:S04]  /*2090*/  IMAD.WIDE.U32 R44, R63, c[0x0][0x2a0], R44 ;  /* 0x0000a8003f2c7a25 */ /* 0x000fc800078e002c */
[CC--:B-1----:R-:W-:Y:S02]  /*20a0*/  FMUL.FTZ R138, R49.reuse, R136.reuse ;  /* 0x00000088318a7220 */ /* 0x0c2fe40000410000 */
        /* <DEDUP_REMOVED lines=9> */
[----:B------:R-:W0:Y:S01]  /*2140*/  SHFL.UP PT, R49, R46, 0x10, RZ ;  /* 0x060000002e317989 */ /* 0x000e2200000e00ff */
[----:B------:R-:W-:Y:S02]  /*2150*/  IMAD R124, R62, c[0x0][0x2a0], RZ ;  /* 0x0000a8003e7c7a24 */ /* 0x000fe400078e02ff */
[----:B------:R-:W-:Y:S01]  /*2160*/  IMAD R141, R141, -0x200, RZ ;  /* 0xfffffe008d8d7824 */ /* 0x000fe200078e02ff */
[----:B------:R-:W1:Y:S01]  /*2170*/  SHFL.UP PT, R125, R140, 0x10, RZ ;  /* 0x060000008c7d7989 */ /* 0x000e6200000e00ff */
[----:B------:R-:W-:Y:S01]  /*2180*/  IMAD R139, R63, c[0x0][0x2a4], R124 ;  /* 0x0000a9003f8b7a24 */ /* 0x000fe200078e027c */
[----:B------:R-:W-:Y:S02]  /*2190*/  LEA R124, P3, R44, c[0x0][0x318], 0x3 ;  /* 0x0000c6002c7c7a11 */ /* 0x000fe400078618ff */
[----:B------:R-:W2:Y:S02]  /*21a0*/  SHFL.UP PT, R137, R48, 0x10, RZ ;  /* 0x0600000030897989 */ /* 0x000ea400000e00ff */
[----:B------:R-:W-:-:S02]  /*21b0*/  IADD3 R45, R139, R45, RZ ;  /* 0x0000002d8b2d7210 */ /* 0x000fc40007ffe0ff */
[----:B------:R-:W3:Y:S02]  /*21c0*/  SHFL.UP PT, R135, R47, 0x10, RZ ;  /* 0x060000002f877989 */ /* 0x000ee400000e00ff */
[----:B------:R-:W-:Y:S02]  /*21d0*/  LEA.HI.X R136, R44, c[0x0][0x31c], R45, 0x3, P3 ;  /* 0x0000c7002c887a11 */ /* 0x000fe400018f1c2d */
[----:B------:R-:W-:-:S04]  /*21e0*/  LEA R44, P3, R59, R124, 0x2 ;  /* 0x0000007c3b2c7211 */ /* 0x000fc800078610ff */
[----:B------:R-:W-:Y:S02]  /*21f0*/  LEA.HI.X R45, R59, R136, RZ, 0x2, P3 ;  /* 0x000000883b2d7211 */ /* 0x000fe400018f14ff */
[----:B------:R-:W-:Y:S01]  /*2200*/  ISETP.GE.AND P3, PT, R58, 0x10, PT ;  /* 0x000000103a00780c */ /* 0x000fe20003f66270 */
[----:B0-----:R-:W-:Y:S02]  /*2210*/  FMUL.FTZ R124, R140, R49 ;  /* 0x000000318c7c7220 */ /* 0x001fe40000410000 */
[----:B------:R-:W-:-:S04]  /*2220*/  IMAD.WIDE R44, R141, 0x4, R44 ;  /* 0x000000048d2c7825 */ /* 0x000fc800078e022c */
[----:B-1----:R-:W-:Y:S02]  /*2230*/  FFMA.FTZ R139, R46, R125, R124 ;  /* 0x0000007d2e8b7223 */ /* 0x002fe4000001007c */
[C---:B--2---:R-:W-:Y:S02]  /*2240*/  FMUL.FTZ R124, R140.reuse, R137 ;  /* 0x000000898c7c7220 */ /* 0x044fe40000410000 */
[C---:B------:R-:W-:Y:S01]  /*2250*/  FMUL.FTZ R125, R140.reuse, R125 ;  /* 0x0000007d8c7d7220 */ /* 0x040fe20000410000 */
[C---:B------:R-:W-:Y:S01]  /*2260*/  FSEL R139, R140.reuse, R139, !P3 ;  /* 0x0000008b8c8b7208 */ /* 0x040fe20005800000 */
[-C--:B---3--:R-:W-:Y:S02]  /*2270*/  FMUL.FTZ R136, R140, R135.reuse ;  /* 0x000000878c887220 */ /* 0x088fe40000410000 */
[C---:B------:R-:W-:Y:S01]  /*2280*/  FFMA.FTZ R124, R46.reuse, R135, -R124 ;  /* 0x000000872e7c7223 */ /* 0x040fe2000001087c */
[----:B------:R-:W-:Y:S01]  /*2290*/  SHF.L.U32 R135, R3, 0x2, RZ ;  /* 0x0000000203877819 */ /* 0x000fe200000006ff */
[C---:B------:R-:W-:Y:S01]  /*22a0*/  FFMA.FTZ R137, R46.reuse, R137, R136 ;  /* 0x000000892e897223 */ /* 0x040fe20000010088 */
[----:B------:R-:W0:Y:S01]  /*22b0*/  SHFL.UP PT, R139, R139, 0x1, RZ ;  /* 0x042000008b8b7989 */ /* 0x000e2200000e00ff */
[----:B------:R-:W-:-:S02]  /*22c0*/  @P3 FFMA.FTZ R46, R46, R49, -R125 ;  /* 0x000000312e2e3223 */ /* 0x000fc4000001087d */
[----:B------:R-:W-:Y:S01]  /*22d0*/  @P3 FADD.FTZ R48, R48, R137 ;  /* 0x0000008930303221 */ /* 0x000fe20000010000 */
[----:B------:R-:W-:Y:S01]  /*22e0*/  SHF.L.U64.HI R137, R3, 0x2, R0 ;  /* 0x0000000203897819 */ /* 0x000fe20000010200 */
[----:B------:R-:W-:Y:S02]  /*22f0*/  FMUL.FTZ R136, R4, R91 ;  /* 0x0000005b04887220 */ /* 0x000fe40000410000 */
[----:B------:R-:W1:Y:S01]  /*2300*/  SHFL.UP PT, R46, R46, 0x1, RZ ;  /* 0x042000002e2e7989 */ /* 0x000e6200000e00ff */
[----:B------:R-:W-:Y:S02]  /*2310*/  @P3 FADD.FTZ R47, R47, R124 ;  /* 0x0000007c2f2f3221 */ /* 0x000fe40000010000 */
[-C--:B------:R-:W-:Y:S01]  /*2320*/  FMUL.FTZ R125, R121, R136.reuse ;  /* 0x00000088797d7220 */ /* 0x080fe20000410000 */
[----:B------:R2:W3:Y:S01]  /*2330*/  SHFL.UP PT, R124, R48, 0x1, RZ ;  /* 0x04200000307c7989 */ /* 0x0004e200000e00ff */
[C---:B------:R-:W-:Y:S02]  /*2340*/  FMUL.FTZ R49, R123.reuse, R136 ;  /* 0x000000887b317220 */ /* 0x040fe40000410000 */
[----:B------:R-:W-:Y:S01]  /*2350*/  FFMA.FTZ R138, -R123, R144, -R125 ;  /* 0x000000907b8a7223 */ /* 0x000fe2000001097d */
[----:B------:R-:W4:Y:S01]  /*2360*/  SHFL.UP PT, R47, R47, 0x1, RZ ;  /* 0x042000002f2f7989 */ /* 0x000f2200000e00ff */
[----:B------:R-:W-:-:S02]  /*2370*/  IMAD R140, R137, c[0x0][0x2b0], RZ ;  /* 0x0000ac00898c7a24 */ /* 0x000fc400078e02ff */
[----:B------:R-:W-:Y:S02]  /*2380*/  FFMA.FTZ R49, R121, R144, -R49 ;  /* 0x0000009079317223 */ /* 0x000fe40000010831 */
[----:B------:R-:W-:Y:S02]  /*2390*/  FADD.FTZ R138, -R97, R138 ;  /* 0x0000008a618a7221 */ /* 0x000fe40000010100 */
[C---:B------:R-:W-:Y:S02]  /*23a0*/  IMAD R137, R135.reuse, c[0x0][0x2b4], R140 ;  /* 0x0000ad0087897a24 */ /* 0x040fe400078e028c */
[----:B------:R-:W-:Y:S02]  /*23b0*/  FADD.FTZ R125, R96, R49 ;  /* 0x00000031607d7221 */ /* 0x000fe40000010000 */
[----:B------:R-:W-:Y:S02]  /*23c0*/  FMUL.FTZ R140, R114, -R138 ;  /* 0x8000008a728c7220 */ /* 0x000fe40000410000 */
[----:B--2---:R-:W-:-:S04]  /*23d0*/  IMAD.WIDE.U32 R48, R135, c[0x0][0x2b0], R44 ;  /* 0x0000ac0087307a25 */ /* 0x004fc800078e002c */
[----:B0-----:R-:W-:Y:S01]  /*23e0*/  FMUL.FTZ R45, R139, R149 ;  /* 0x000000958b2d7220 */ /* 0x001fe20000410000 */
[----:B------:R-:W-:Y:S01]  /*23f0*/  IADD3 R49, R49, R137, RZ ;  /* 0x0000008931317210 */ /* 0x000fe20007ffe0ff */
[----:B------:R-:W-:Y:S02]  /*2400*/  FMUL.FTZ R139, R139, R150 ;  /* 0x000000968b8b7220 */ /* 0x000fe40000410000 */
[CC--:B------:R-:W-:Y:S02]  /*2410*/  FFMA.FTZ R135, R115.reuse, R125.reuse, -R140 ;  /* 0x0000007d73877223 */ /* 0x0c0fe4000001088c */
[----:B------:R-:W-:Y:S02]  /*2420*/  FMUL.FTZ R125, R114, -R125 ;  /* 0x8000007d727d7220 */ /* 0x000fe40000410000 */
[----:B-1----:R-:W-:Y:S02]  /*2430*/  FFMA.FTZ R139, R46, R149, R139 ;  /* 0x000000952e8b7223 */ /* 0x002fe4000001008b */
[----:B------:R-:W-:-:S02]  /*2440*/  FFMA.FTZ R138, R115, R138, R125 ;  /* 0x0000008a738a7223 */ /* 0x000fc4000001007d */
[----:B---3--:R-:W-:Y:S02]  /*2450*/  @P2 FADD.FTZ R149, R124, R139 ;  /* 0x0000008b7c952221 */ /* 0x008fe40000010000 */
[C---:B------:R-:W-:Y:S02]  /*2460*/  FMUL.FTZ R125, R6.reuse, R91 ;  /* 0x0000005b067d7220 */ /* 0x040fe40000410000 */
[----:B------:R-:W-:Y:S02]  /*2470*/  FMUL.FTZ R124, R6, R90 ;  /* 0x0000005a067c7220 */ /* 0x000fe40000410000 */
[----:B------:R-:W-:Y:S01]  /*2480*/  FFMA.FTZ R44, R46, R150, -R45 ;  /* 0x000000962e2c7223 */ /* 0x000fe2000001082d */
[----:B------:R-:W-:Y:S01]  /*2490*/  LOP3.LUT R46, R59, 0x1f, RZ, 0xc0, !PT ;  /* 0x0000001f3b2e7812 */ /* 0x000fe200078ec0ff */
[----:B------:R-:W-:Y:S02]  /*24a0*/  FADD.FTZ R138, -R125, R138 ;  /* 0x0000008a7d8a7221 */ /* 0x000fe40000010100 */
[----:B------:R-:W-:Y:S01]  /*24b0*/  FADD.FTZ R135, R124, R135 ;  /* 0x000000877c877221 */ /* 0x000fe20000010000 */
[C---:B------:R-:W-:Y:S01]  /*24c0*/  ISETP.NE.AND P6, PT, R46.reuse, 0x1f, PT ;  /* 0x0000001f2e00780c */ /* 0x040fe20003fc5270 */
[----:B----4-:R-:W-:Y:S01]  /*24d0*/  @P2 FADD.FTZ R150, R47, R44 ;  /* 0x0000002c2f962221 */ /* 0x010fe20000010000 */
[----:B------:R-:W-:Y:S01]  /*24e0*/  ISETP.GT.U32.AND P2, PT, R46, 0x1d, PT ;  /* 0x0000001d2e00780c */ /* 0x000fe20003f44070 */
[----:B------:R-:W-:Y:S01]  /*24f0*/  FMUL.FTZ R44, R116, -R138 ;  /* 0x8000008a742c7220 */ /* 0x000fe20000410000 */
[----:B------:R-:W-:Y:S01]  /*2500*/  ISETP.GT.U32.AND P3, PT, R46, 0x1b, PT ;  /* 0x0000001b2e00780c */ /* 0x000fe20003f64070 */
[-C--:B------:R-:W-:Y:S01]  /*2510*/  FMUL.FTZ R45, R116, -R135.reuse ;  /* 0x80000087742d7220 */ /* 0x080fe20000410000 */
[C---:B------:R-:W-:Y:S01]  /*2520*/  ISETP.GT.U32.AND P4, PT, R46.reuse, 0x17, PT ;  /* 0x000000172e00780c */ /* 0x040fe20003f84070 */
[----:B------:R-:W-:Y:S01]  /*2530*/  FFMA.FTZ R142, R117, R135, -R44 ;  /* 0x00000087758e7223 */ /* 0x000fe2000001082c */
[----:B------:R-:W-:Y:S01]  /*2540*/  ISETP.GT.U32.AND P5, PT, R46, 0xf, PT ;  /* 0x0000000f2e00780c */ /* 0x000fe20003fa4070 */
[----:B------:R-:W-:-:S02]  /*2550*/  FMUL.FTZ R46, R123, -R50 ;  /* 0x800000327b2e7220 */ /* 0x000fc40000410000 */
[----:B------:R-:W-:Y:S02]  /*2560*/  FFMA.FTZ R45, R117, R138, R45 ;  /* 0x0000008a752d7223 */ /* 0x000fe4000001002d */
[----:B------:R-:W-:Y:S02]  /*2570*/  FMUL.FTZ R140, R7, R91 ;  /* 0x0000005b078c7220 */ /* 0x000fe40000410000 */
[-C--:B------:R-:W-:Y:S02]  /*2580*/  FMUL.FTZ R44, R123, R51.reuse ;  /* 0x000000337b2c7220 */ /* 0x080fe40000410000 */
[----:B------:R-:W-:Y:S02]  /*2590*/  FFMA.FTZ R46, R121, -R51, R46 ;  /* 0x80000033792e7223 */ /* 0x000fe4000001002e */
[----:B------:R-:W-:Y:S02]  /*25a0*/  FMUL.FTZ R135, R7, R90 ;  /* 0x0000005a07877220 */ /* 0x000fe40000410000 */
[----:B------:R-:W-:-:S02]  /*25b0*/  FADD.FTZ R139, -R140, R45 ;  /* 0x0000002d8c8b7221 */ /* 0x000fc40000010100 */
[----:B------:R-:W-:Y:S02]  /*25c0*/  FFMA.FTZ R44, R121, R50, -R44 ;  /* 0x00000032792c7223 */ /* 0x000fe4000001082c */
[C---:B------:R-:W-:Y:S02]  /*25d0*/  FMUL.FTZ R45, R114.reuse, -R46 ;  /* 0x8000002e722d7220 */ /* 0x040fe40000410000 */
[----:B------:R-:W-:Y:S02]  /*25e0*/  FADD.FTZ R137, R135, R142 ;  /* 0x0000008e87897221 */ /* 0x000fe40000010000 */
[-C--:B------:R-:W-:Y:S02]  /*25f0*/  FMUL.FTZ R47, R114, -R44.reuse ;  /* 0x8000002c722f7220 */ /* 0x080fe40000410000 */
[----:B------:R-:W-:Y:S02]  /*2600*/  FMUL.FTZ R138, R98, -R139 ;  /* 0x8000008b628a7220 */ /* 0x000fe40000410000 */
[----:B------:R-:W-:-:S02]  /*2610*/  FFMA.FTZ R45, R115, R44, -R45 ;  /* 0x0000002c732d7223 */ /* 0x000fc4000001082d */
[-C--:B------:R-:W-:Y:S02]  /*2620*/  FMUL.FTZ R141, R98, -R137.reuse ;  /* 0x80000089628d7220 */ /* 0x080fe40000410000 */
[----:B------:R-:W-:Y:S02]  /*2630*/  FFMA.FTZ R47, R115, R46, R47 ;  /* 0x0000002e732f7223 */ /* 0x000fe4000001002f */
[----:B------:R-:W-:Y:S02]  /*2640*/  FFMA.FTZ R138, R100, R137, -R138 ;  /* 0x00000089648a7223 */ /* 0x000fe4000001088a */
[----:B------:R-:W-:Y:S02]  /*2650*/  FMUL.FTZ R46, R116, -R45 ;  /* 0x8000002d742e7220 */ /* 0x000fe40000410000 */
[----:B------:R-:W-:Y:S02]  /*2660*/  FFMA.FTZ R142, R100, R139, R141 ;  /* 0x0000008b648e7223 */ /* 0x000fe4000001008d */
[----:B------:R-:W-:-:S02]  /*2670*/  FMUL.FTZ R137, R8, R91 ;  /* 0x0000005b08897220 */ /* 0x000fc40000410000 */
[----:B------:R-:W-:Y:S02]  /*2680*/  FMUL.FTZ R139, R8, R90 ;  /* 0x0000005a088b7220 */ /* 0x000fe40000410000 */
[-C--:B------:R-:W-:Y:S02]  /*2690*/  FMUL.FTZ R44, R116, -R47.reuse ;  /* 0x8000002f742c7220 */ /* 0x080fe40000410000 */
[----:B------:R-:W-:Y:S02]  /*26a0*/  FFMA.FTZ R47, R117, R47, R46 ;  /* 0x0000002f752f7223 */ /* 0x000fe4000001002e */
[----:B------:R-:W-:Y:S02]  /*26b0*/  FADD.FTZ R142, -R137, R142 ;  /* 0x0000008e898e7221 */ /* 0x000fe40000010100 */
[----:B------:R-:W-:Y:S02]  /*26c0*/  FADD.FTZ R141, R139, R138 ;  /* 0x0000008a8b8d7221 */ /* 0x000fe40000010000 */
[----:B------:R-:W-:-:S02]  /*26d0*/  FFMA.FTZ R45, R117, R45, -R44 ;  /* 0x0000002d752d7223 */ /* 0x000fc4000001082c */
[C---:B------:R-:W-:Y:S02]  /*26e0*/  FMUL.FTZ R138, R98.reuse, -R47 ;  /* 0x8000002f628a7220 */ /* 0x040fe40000410000 */
[C---:B------:R-:W-:Y:S02]  /*26f0*/  FMUL.FTZ R46, R101.reuse, -R142 ;  /* 0x8000008e652e7220 */ /* 0x040fe40000410000 */
[----:B------:R-:W-:Y:S02]  /*2700*/  FMUL.FTZ R143, R101, -R141 ;  /* 0x8000008d658f7220 */ /* 0x000fe40000410000 */
[-C--:B------:R-:W-:Y:S02]  /*2710*/  FMUL.FTZ R44, R98, -R45.reuse ;  /* 0x8000002d622c7220 */ /* 0x080fe40000410000 */
[----:B------:R-:W-:Y:S01]  /*2720*/  FFMA.FTZ R138, R100, R45, -R138 ;  /* 0x0000002d648a7223 */ /* 0x000fe2000001088a */
[----:B------:R-:W-:Y:S01]  /*2730*/  HFMA2.MMA R45, -RZ, RZ, 0, 0 ;  /* 0x00000000ff2d7435 */ /* 0x000fe200000001ff */
[----:B------:R-:W-:-:S02]  /*2740*/  FFMA.FTZ R141, R102, R141, -R46 ;  /* 0x0000008d668d7223 */ /* 0x000fc4000001082e */
[----:B------:R-:W-:Y:S02]  /*2750*/  FFMA.FTZ R46, R102, R142, R143 ;  /* 0x0000008e662e7223 */ /* 0x000fe4000001008f */
[C---:B------:R-:W-:Y:S02]  /*2760*/  FMUL.FTZ R142, R9.reuse, R90 ;  /* 0x0000005a098e7220 */ /* 0x040fe40000410000 */
[----:B------:R-:W-:Y:S01]  /*2770*/  FFMA.FTZ R47, R100, R47, R44 ;  /* 0x0000002f642f7223 */ /* 0x000fe2000001002c */
[----:B------:R-:W-:Y:S01]  /*2780*/  MOV R44, 0x3f800000 ;  /* 0x3f800000002c7802 */ /* 0x000fe20000000f00 */
[----:B------:R-:W-:Y:S02]  /*2790*/  FMUL.FTZ R143, R9, R91 ;  /* 0x0000005b098f7220 */ /* 0x000fe40000410000 */
[----:B------:R-:W-:Y:S02]  /*27a0*/  FMUL.FTZ R154, R101, -R138 ;  /* 0x8000008a659a7220 */ /* 0x000fe40000410000 */
[----:B------:R-:W-:-:S02]  /*27b0*/  FADD.FTZ R157, R142, R141 ;  /* 0x0000008d8e9d7221 */ /* 0x000fc40000010000 */
[----:B------:R-:W-:Y:S02]  /*27c0*/  FADD.FTZ R152, -R143, R46 ;  /* 0x0000002e8f987221 */ /* 0x000fe40000010100 */
[-C--:B------:R-:W-:Y:S02]  /*27d0*/  FFMA.FTZ R154, R102, R47.reuse, R154 ;  /* 0x0000002f669a7223 */ /* 0x080fe4000001009a */
[----:B------:R-:W-:Y:S02]  /*27e0*/  FMUL.FTZ R141, R101, -R47 ;  /* 0x8000002f658d7220 */ /* 0x000fe40000410000 */
[----:B------:R-:W-:Y:S01]  /*27f0*/  CS2R R46, SRZ ;  /* 0x00000000002e7805 */ /* 0x000fe2000001ff00 */
[CC--:B------:R-:W-:Y:S02]  /*2800*/  FMUL.FTZ R153, R103.reuse, -R152.reuse ;  /* 0x8000009867997220 */ /* 0x0c0fe40000410000 */
[-C--:B------:R-:W-:Y:S02]  /*2810*/  FMUL.FTZ R159, R103, -R157.reuse ;  /* 0x8000009d679f7220 */ /* 0x080fe40000410000 */
[C---:B------:R-:W-:Y:S01]  /*2820*/  FFMA.FTZ R157, R104.reuse, R157, -R153 ;  /* 0x0000009d689d7223 */ /* 0x040fe20000010899 */
[----:B------:R0:W1:Y:S01]  /*2830*/  @!P0 LDS.128 R44, [R2.X16+0x21b0] ;  /* 0x0021b000022c8984 */ /* 0x000062000000cc00 */
[----:B------:R-:W-:-:S02]  /*2840*/  FFMA.FTZ R156, R104, R152, R159 ;  /* 0x00000098689c7223 */ /* 0x000fc4000001009f */
[----:B------:R-:W-:Y:S02]  /*2850*/  FFMA.FTZ R153, R102, R138, -R141 ;  /* 0x0000008a66997223 */ /* 0x000fe4000001088d */
[----:B------:R-:W-:Y:S02]  /*2860*/  FMUL.FTZ R152, R103, -R154 ;  /* 0x8000009a67987220 */ /* 0x000fe40000410000 */
[----:B------:R-:W-:Y:S02]  /*2870*/  FMUL.FTZ R141, R10, R91 ;  /* 0x0000005b0a8d7220 */ /* 0x000fe40000410000 */
[----:B------:R-:W-:Y:S02]  /*2880*/  FMUL.FTZ R159, R93, R149 ;  /* 0x000000955d9f7220 */ /* 0x000fe40000410000 */
[-C--:B------:R-:W-:Y:S02]  /*2890*/  FFMA.FTZ R152, R104, R153.reuse, -R152 ;  /* 0x0000009968987223 */ /* 0x080fe40000010898 */
[----:B------:R-:W-:-:S02]  /*28a0*/  FMUL.FTZ R161, R103, -R153 ;  /* 0x8000009967a17220 */ /* 0x000fc40000410000 */
[----:B------:R-:W-:Y:S02]  /*28b0*/  FMUL.FTZ R138, R10, R90 ;  /* 0x0000005a0a8a7220 */ /* 0x000fe40000410000 */
        /* <DEDUP_REMOVED lines=10> */
[----:B------:R-:W-:-:S02]  /*2960*/  FADD.FTZ R134, R134, R93 ;  /* 0x0000005d86867221 */ /* 0x000fc40000010000 */
[C---:B------:R-:W-:Y:S02]  /*2970*/  FMUL.FTZ R149, R105.reuse, -R154 ;  /* 0x8000009a69957220 */ /* 0x040fe40000410000 */
[C---:B------:R-:W-:Y:S02]  /*2980*/  FMUL.FTZ R93, R105.reuse, R92 ;  /* 0x0000005c695d7220 */ /* 0x040fe40000410000 */
[C---:B------:R-:W-:Y:S02]  /*2990*/  FFMA.FTZ R150, R106.reuse, R153, R157 ;  /* 0x000000996a967223 */ /* 0x040fe4000001009d */
[C---:B------:R-:W-:Y:S02]  /*29a0*/  FFMA.FTZ R153, R106.reuse, R152, -R149 ;  /* 0x000000986a997223 */ /* 0x040fe40000010895 */
[----:B------:R-:W-:Y:S02]  /*29b0*/  FFMA.FTZ R93, R106, R134, R93 ;  /* 0x000000866a5d7223 */ /* 0x000fe4000001005d */
[----:B------:R-:W-:Y:S01]  /*29c0*/  FMUL.FTZ R157, R105, -R152 ;  /* 0x80000098699d7220 */ /* 0x000fe20000410000 */
[----:B------:R0:W2:Y:S01]  /*29d0*/  SHFL.DOWN PT, R158, R153, 0x1, 0x1f ;  /* 0x08201f00999e7f89 */ /* 0x0000a200000e0000 */
[----:B------:R-:W-:-:S02]  /*29e0*/  FMUL.FTZ R148, R11, R90 ;  /* 0x0000005a0b947220 */ /* 0x000fc40000410000 */
[----:B------:R-:W-:Y:S02]  /*29f0*/  FMUL.FTZ R149, R11, R91 ;  /* 0x0000005b0b957220 */ /* 0x000fe40000410000 */
[----:B------:R-:W-:Y:S02]  /*2a00*/  FFMA.FTZ R93, R74, R155, R93 ;  /* 0x0000009b4a5d7223 */ /* 0x000fe4000001005d */
[----:B------:R-:W-:Y:S02]  /*2a10*/  FFMA.FTZ R157, R106, R154, R157 ;  /* 0x0000009a6a9d7223 */ /* 0x000fe4000001009d */
[----:B------:R-:W-:Y:S02]  /*2a20*/  FADD.FTZ R152, R148, R159 ;  /* 0x0000009f94987221 */ /* 0x000fe40000010000 */
[----:B------:R-:W-:Y:S01]  /*2a30*/  FADD.FTZ R155, -R149, R150 ;  /* 0x00000096959b7221 */ /* 0x000fe20000010100 */
[----:B------:R0:W3:Y:S01]  /*2a40*/  SHFL.DOWN PT, R90, R157, 0x1, 0x1f ;  /* 0x08201f009d5a7f89 */ /* 0x0000e200000e0000 */
[----:B------:R-:W-:-:S03]  /*2a50*/  FMUL.FTZ R91, R105, R134 ;  /* 0x00000086695b7220 */ /* 0x000fc60000410000 */
[----:B------:R0:W4:Y:S01]  /*2a60*/  SHFL.DOWN PT, R162, R152, 0x1, 0x1f ;  /* 0x08201f0098a27f89 */ /* 0x00012200000e0000 */
[----:B------:R-:W-:-:S03]  /*2a70*/  FFMA.FTZ R91, R106, R92, -R91 ;  /* 0x0000005c6a5b7223 */ /* 0x000fc6000001085b */
[----:B------:R0:W0:Y:S01]  /*2a80*/  SHFL.DOWN PT, R164, R155, 0x1, 0x1f ;  /* 0x08201f009ba47f89 */ /* 0x00002200000e0000 */
[----:B------:R-:W-:Y:S05]  /*2a90*/  @!P6 BRA `(.L_x_12488) ;  /* 0x000000b00000e947 */ /* 0x000fea0003800000 */
[C---:B-1-3--:R-:W-:Y:S02]  /*2aa0*/  FMUL.FTZ R150, R157.reuse, R90 ;  /* 0x0000005a9d967220 */ /* 0x04afe40000410000 */
[C---:B0-----:R-:W-:Y:S02]  /*2ab0*/  FMUL.FTZ R154, R157.reuse, R164 ;  /* 0x000000a49d9a7220 */ /* 0x041fe40000410000 */
[C---:B----4-:R-:W-:Y:S02]  /*2ac0*/  FMUL.FTZ R156, R157.reuse, R162 ;  /* 0x000000a29d9c7220 */ /* 0x050fe40000410000 */
[-C--:B--2---:R-:W-:Y:S02]  /*2ad0*/  FMUL.FTZ R157, R157, R158.reuse ;  /* 0x0000009e9d9d7220 */ /* 0x084fe40000410000 */
[C---:B------:R-:W-:Y:S02]  /*2ae0*/  FFMA.FTZ R150, R153.reuse, R158, -R150 ;  /* 0x0000009e99967223 */ /* 0x040fe40000010896 */
[----:B------:R-:W-:-:S02]  /*2af0*/  FFMA.FTZ R159, R153, R162, -R154 ;  /* 0x000000a2999f7223 */ /* 0x000fc4000001089a */
[C---:B------:R-:W-:Y:S02]  /*2b00*/  FFMA.FTZ R156, R153.reuse, R164, R156 ;  /* 0x000000a4999c7223 */ /* 0x040fe4000001009c */
[----:B------:R-:W-:Y:S01]  /*2b10*/  FFMA.FTZ R157, R153, R90, R157 ;  /* 0x0000005a999d7223 */ /* 0x000fe2000001009d */
[----:B------:R-:W-:Y:S01]  /*2b20*/  MOV R153, R150 ;  /* 0x0000009600997202 */ /* 0x000fe20000000f00 */
[----:B------:R-:W-:Y:S02]  /*2b30*/  FADD.FTZ R152, R152, R159 ;  /* 0x0000009f98987221 */ /* 0x000fe40000010000 */
[----:B------:R-:W-:Y:S02]  /*2b40*/  FADD.FTZ R155, R155, R156 ;  /* 0x0000009c9b9b7221 */ /* 0x000fe40000010000 */
.L_x_12488:
[----:B-1----:R-:W-:Y:S05]  /*2b50*/  BSYNC B0 ;  /* 0x0000000000007941 */ /* 0x002fea0003800000 */
.L_x_12487:
[----:B------:R-:W-:Y:S01]  /*2b60*/  FFMA.FTZ R151, R74, R151, R91 ;  /* 0x000000974a977223 */ /* 0x000fe2000001005b */
[----:B----4-:R1:W4:Y:S01]  /*2b70*/  SHFL.DOWN PT, R162, R153, 0x2, 0x1f ;  /* 0x08401f0099a27f89 */ /* 0x01032200000e0000 */
[----:B---3--:R-:W-:Y:S01]  /*2b80*/  FMUL.FTZ R90, R103, R93 ;  /* 0x0000005d675a7220 */ /* 0x008fe20000410000 */
[----:B------:R-:W-:Y:S02]  /*2b90*/  BSSY B0, `(.L_x_12489) ;  /* 0x0000011000007945 */ /* 0x000fe40003800000 */
[----:B------:R1:W3:Y:S01]  /*2ba0*/  SHFL.DOWN PT, R150, R157, 0x2, 0x1f ;  /* 0x08401f009d967f89 */ /* 0x0002e200000e0000 */
[----:B------:R-:W-:-:S03]  /*2bb0*/  FFMA.FTZ R90, R104, R151, -R90 ;  /* 0x00000097685a7223 */ /* 0x000fc6000001085a */
[----:B0-----:R1:W0:Y:S04]  /*2bc0*/  SHFL.DOWN PT, R164, R152, 0x2, 0x1f ;  /* 0x08401f0098a47f89 */ /* 0x00122800000e0000 */
[----:B------:R1:W2:Y:S01]  /*2bd0*/  SHFL.DOWN PT, R159, R155, 0x2, 0x1f ;  /* 0x08401f009b9f7f89 */ /* 0x0002a200000e0000 */
[----:B------:R-:W-:Y:S05]  /*2be0*/  @P2 BRA `(.L_x_12490) ;  /* 0x000000b000002947 */ /* 0x000fea0003800000 */
[C---:B---3--:R-:W-:Y:S02]  /*2bf0*/  FMUL.FTZ R154, R157.reuse, R150 ;  /* 0x000000969d9a7220 */ /* 0x048fe40000410000 */
[C---:B--2---:R-:W-:Y:S02]  /*2c00*/  FMUL.FTZ R156, R157.reuse, R159 ;  /* 0x0000009f9d9c7220 */ /* 0x044fe40000410000 */
[C---:B0-----:R-:W-:Y:S02]  /*2c10*/  FMUL.FTZ R158, R157.reuse, R164 ;  /* 0x000000a49d9e7220 */ /* 0x041fe40000410000 */
        /* <DEDUP_REMOVED lines=8> */
.L_x_12490:
[----:B------:R-:W-:Y:S05]  /*2ca0*/  BSYNC B0 ;  /* 0x0000000000007941 */ /* 0x000fea0003800000 */
.L_x_12489:
[----:B------:R-:W-:Y:S01]  /*2cb0*/  FMUL.FTZ R154, R34, R75 ;  /* 0x0000004b229a7220 */ /* 0x000fe20000410000 */
[----:B----4-:R4:W1:Y:S01]  /*2cc0*/  SHFL.DOWN PT, R162, R152, 0x4, 0x1f ;  /* 0x08801f0098a27f89 */ /* 0x01086200000e0000 */
[----:B------:R-:W-:Y:S01]  /*2cd0*/  FMUL.FTZ R91, R103, R151 ;  /* 0x00000097675b7220 */ /* 0x000fe20000410000 */
[----:B------:R-:W-:Y:S01]  /*2ce0*/  BSSY B0, `(.L_x_12491) ;  /* 0x0000020000007945 */ /* 0x000fe20003800000 */
[----:B------:R-:W-:Y:S01]  /*2cf0*/  FFMA.FTZ R128, R89, R128, R90 ;  /* 0x0000008059807223 */ /* 0x000fe2000001005a */
[----:B0-----:R4:W0:Y:S01]  /*2d00*/  SHFL.DOWN PT, R164, R155, 0x4, 0x1f ;  /* 0x08801f009ba47f89 */ /* 0x00182200000e0000 */
[----:B---3--:R-:W-:-:S02]  /*2d10*/  FFMA.FTZ R150, R11, R92, RZ ;  /* 0x0000005c0b967223 */ /* 0x008fc400000100ff */
[-C--:B------:R-:W-:Y:S02]  /*2d20*/  FFMA.FTZ R90, R73, -R154.reuse, R92 ;  /* 0x8000009a495a7223 */ /* 0x080fe4000001005c */
[----:B------:R-:W-:Y:S02]  /*2d30*/  FFMA.FTZ R92, R104, R93, R91 ;  /* 0x0000005d685c7223 */ /* 0x000fe4000001005b */
[----:B------:R-:W-:Y:S02]  /*2d40*/  FFMA.FTZ R91, R85, -R154, R134 ;  /* 0x8000009a555b7223 */ /* 0x000fe40000010086 */
[----:B------:R-:W-:Y:S02]  /*2d50*/  FFMA.FTZ R154, R11, -R134, RZ ;  /* 0x800000860b9a7223 */ /* 0x000fe400000100ff */
[----:B------:R-:W-:Y:S02]  /*2d60*/  FMUL.FTZ R156, R35, R74 ;  /* 0x0000004a239c7220 */ /* 0x000fe40000410000 */
[----:B------:R-:W-:-:S02]  /*2d70*/  FFMA.FTZ R134, R89, R126, R92 ;  /* 0x0000007e59867223 */ /* 0x000fc4000001005c */
[C---:B------:R-:W-:Y:S02]  /*2d80*/  FFMA.FTZ R150, R10.reuse, R151, R150 ;  /* 0x000000970a967223 */ /* 0x040fe40000010096 */
[----:B------:R-:W-:Y:S02]  /*2d90*/  FFMA.FTZ R126, R10, -R93, R154 ;  /* 0x8000005d0a7e7223 */ /* 0x000fe4000001009a */
[-C--:B------:R-:W-:Y:S01]  /*2da0*/  FFMA.FTZ R92, R72, -R156.reuse, R151 ;  /* 0x8000009c485c7223 */ /* 0x080fe20000010097 */
[----:B------:R4:W3:Y:S01]  /*2db0*/  SHFL.DOWN PT, R154, R157, 0x4, 0x1f ;  /* 0x08801f009d9a7f89 */ /* 0x0008e200000e0000 */
[----:B------:R-:W-:Y:S02]  /*2dc0*/  FFMA.FTZ R93, R84, -R156, R93 ;  /* 0x8000009c545d7223 */ /* 0x000fe4000001005d */
[C---:B------:R-:W-:Y:S01]  /*2dd0*/  FMUL.FTZ R151, R101.reuse, R134 ;  /* 0x0000008665977220 */ /* 0x040fe20000410000 */
[----:B------:R4:W2:Y:S02]  /*2de0*/  SHFL.DOWN PT, R156, R153, 0x4, 0x1f ;  /* 0x08801f00999c7f89 */ /* 0x0008a400000e0000 */
[----:B--2---:R-:W-:-:S02]  /*2df0*/  FMUL.FTZ R159, R101, R128 ;  /* 0x00000080659f7220 */ /* 0x004fc40000410000 */
[C---:B------:R-:W-:Y:S02]  /*2e00*/  FFMA.FTZ R151, R102.reuse, R128, -R151 ;  /* 0x0000008066977223 */ /* 0x040fe40000010897 */
[----:B------:R-:W-:Y:S01]  /*2e10*/  FFMA.FTZ R158, R102, R134, R159 ;  /* 0x00000086669e7223 */ /* 0x000fe2000001009f */
[----:B------:R-:W-:Y:S05]  /*2e20*/  @P3 BRA `(.L_x_12492) ;  /* 0x000000b000003947 */ /* 0x000fea0003800000 */
[C---:B01-3--:R-:W-:Y:S02]  /*2e30*/  FMUL.FTZ R161, R157.reuse, R154 ;  /* 0x0000009a9da17220 */ /* 0x04bfe40000410000 */
[C---:B------:R-:W-:Y:S02]  /*2e40*/  FMUL.FTZ R163, R157.reuse, R164 ;  /* 0x000000a49da37220 */ /* 0x040fe40000410000 */
[C---:B------:R-:W-:Y:S02]  /*2e50*/  FMUL.FTZ R159, R157.reuse, R162 ;  /* 0x000000a29d9f7220 */ /* 0x040fe40000410000 */
[-C--:B----4-:R-:W-:Y:S02]  /*2e60*/  FMUL.FTZ R157, R157, R156.reuse ;  /* 0x0000009c9d9d7220 */ /* 0x090fe40000410000 */
[----:B------:R-:W-:-:S02]  /*2e70*/  FFMA.FTZ R161, R153, R156, -R161 ;  /* 0x0000009c99a17223 */ /* 0x000fc400000108a1 */
[C---:B------:R-:W-:Y:S02]  /*2e80*/  FFMA.FTZ R163, R153.reuse, R162, -R163 ;  /* 0x000000a299a37223 */ /* 0x040fe400000108a3 */
[C---:B------:R-:W-:Y:S02]  /*2e90*/  FFMA.FTZ R164, R153.reuse, R164, R159 ;  /* 0x000000a499a47223 */ /* 0x040fe4000001009f */
[----:B------:R-:W-:Y:S01]  /*2ea0*/  FFMA.FTZ R157, R153, R154, R157 ;  /* 0x0000009a999d7223 */ /* 0x000fe2000001009d */
[----:B------:R-:W-:Y:S01]  /*2eb0*/  MOV R153, R161 ;  /* 0x000000a100997202 */ /* 0x000fe20000000f00 */
[----:B------:R-:W-:Y:S02]  /*2ec0*/  FADD.FTZ R152, R152, R163 ;  /* 0x000000a398987221 */ /* 0x000fe40000010000 */
[----:B------:R-:W-:Y:S02]  /*2ed0*/  FADD.FTZ R155, R155, R164 ;  /* 0x000000a49b9b7221 */ /* 0x000fe40000010000 */
.L_x_12492:
[----:B01----:R-:W-:Y:S05]  /*2ee0*/  BSYNC B0 ;  /* 0x0000000000007941 */ /* 0x003fea0003800000 */
.L_x_12491:
[----:B------:R-:W-:Y:S01]  /*2ef0*/  FFMA.FTZ R151, R88, R147, R151 ;  /* 0x0000009358977223 */ /* 0x000fe20000010097 */
[----:B------:R0:W1:Y:S01]  /*2f00*/  SHFL.DOWN PT, R162, R152, 0x8, 0x1f ;  /* 0x09001f0098a27f89 */ /* 0x00006200000e0000 */
[----:B---3--:R-:W-:Y:S01]  /*2f10*/  FMUL.FTZ R154, R32, R89 ;  /* 0x00000059209a7220 */ /* 0x008fe20000410000 */
[----:B------:R-:W-:Y:S01]  /*2f20*/  BSSY B0, `(.L_x_12493) ;  /* 0x0000019000007945 */ /* 0x000fe20003800000 */
[----:B------:R-:W-:Y:S01]  /*2f30*/  FFMA.FTZ R147, R88, R129, R158 ;  /* 0x0000008158937223 */ /* 0x000fe2000001009e */
[----:B------:R0:W2:Y:S01]  /*2f40*/  SHFL.DOWN PT, R164, R155, 0x8, 0x1f ;  /* 0x09001f009ba47f89 */ /* 0x0000a200000e0000 */
[----:B------:R-:W-:-:S02]  /*2f50*/  FFMA.FTZ R129, R9, -R134, R126 ;  /* 0x8000008609817223 */ /* 0x000fc4000001007e */
[----:B------:R-:W-:Y:S02]  /*2f60*/  FFMA.FTZ R150, R9, R128, R150 ;  /* 0x0000008009967223 */ /* 0x000fe40000010096 */
[-C--:B------:R-:W-:Y:S02]  /*2f70*/  FFMA.FTZ R126, R87, -R154.reuse, R128 ;  /* 0x8000009a577e7223 */ /* 0x080fe40000010080 */
[----:B------:R-:W-:Y:S02]  /*2f80*/  FFMA.FTZ R128, R95, -R154, R134 ;  /* 0x8000009a5f807223 */ /* 0x000fe40000010086 */
[C---:B------:R-:W-:Y:S01]  /*2f90*/  FMUL.FTZ R158, R98.reuse, R147 ;  /* 0x00000093629e7220 */ /* 0x040fe20000410000 */
[----:B------:R0:W3:Y:S01]  /*2fa0*/  SHFL.DOWN PT, R154, R153, 0x8, 0x1f ;  /* 0x09001f00999a7f89 */ /* 0x0000e200000e0000 */
[-C--:B------:R-:W-:Y:S02]  /*2fb0*/  FMUL.FTZ R156, R98, R151.reuse ;  /* 0x00000097629c7220 */ /* 0x080fe40000410000 */
[C---:B------:R-:W-:Y:S01]  /*2fc0*/  FFMA.FTZ R158, R100.reuse, R151, -R158 ;  /* 0x00000097649e7223 */ /* 0x040fe2000001089e */
[----:B------:R0:W4:Y:S01]  /*2fd0*/  SHFL.DOWN PT, R134, R157, 0x8, 0x1f ;  /* 0x09001f009d867f89 */ /* 0x00012200000e0000 */
[----:B------:R-:W-:Y:S01]  /*2fe0*/  FFMA.FTZ R156, R100, R147, R156 ;  /* 0x00000093649c7223 */ /* 0x000fe2000001009c */
[----:B------:R-:W-:Y:S05]  /*2ff0*/  @P4 BRA `(.L_x_12494) ;  /* 0x000000b000004947 */ /* 0x000fea0003800000 */
[C---:B----4-:R-:W-:Y:S02]  /*3000*/  FMUL.FTZ R161, R157.reuse, R134 ;  /* 0x000000869da17220 */ /* 0x050fe40000410000 */
[----:B--2---:R-:W-:-:S02]  /*3010*/  FMUL.FTZ R163, R157, R164 ;  /* 0x000000a49da37220 */ /* 0x004fc40000410000 */
[C---:B-1----:R-:W-:Y:S02]  /*3020*/  FMUL.FTZ R159, R157.reuse, R162 ;  /* 0x000000a29d9f7220 */ /* 0x042fe40000410000 */
        /* <DEDUP_REMOVED lines=8> */
.L_x_12494:
[----:B------:R-:W-:Y:S05]  /*30b0*/  BSYNC B0 ;  /* 0x0000000000007941 */ /* 0x000fea0003800000 */
.L_x_12493:
[----:B----4-:R-:W-:Y:S01]  /*30c0*/  FFMA.FTZ R134, R107, R132, R158 ;  /* 0x000000846b867223 */ /* 0x010fe2000001009e */
[----:B-1----:R1:W4:Y:S01]  /*30d0*/  SHFL.DOWN PT, R162, R152, 0x10, 0x1f ;  /* 0x0a001f0098a27f89 */ /* 0x00232200000e0000 */
[----:B---3--:R-:W-:Y:S01]  /*30e0*/  FMUL.FTZ R154, R33, R88 ;  /* 0x00000058219a7220 */ /* 0x008fe20000410000 */
[----:B------:R-:W-:Y:S01]  /*30f0*/  BSSY B0, `(.L_x_12495) ;  /* 0x0000019000007945 */ /* 0x000fe20003800000 */
[----:B------:R-:W-:Y:S01]  /*3100*/  FFMA.FTZ R132, R107, R130, R156 ;  /* 0x000000826b847223 */ /* 0x000fe2000001009c */
[----:B--2---:R1:W2:Y:S01]  /*3110*/  SHFL.DOWN PT, R164, R155, 0x10, 0x1f ;  /* 0x0a001f009ba47f89 */ /* 0x0042a200000e0000 */
[----:B------:R-:W-:Y:S02]  /*3120*/  FFMA.FTZ R158, R8, -R147, R129 ;  /* 0x80000093089e7223 */ /* 0x000fe40000010081 */
[-C--:B------:R-:W-:Y:S01]  /*3130*/  FFMA.FTZ R130, R94, -R154.reuse, R147 ;  /* 0x8000009a5e827223 */ /* 0x080fe20000010093 */
[----:B------:R1:W3:Y:S01]  /*3140*/  SHFL.DOWN PT, R156, R153, 0x10, 0x1f ;  /* 0x0a001f00999c7f89 */ /* 0x0002e200000e0000 */
[----:B------:R-:W-:-:S02]  /*3150*/  FFMA.FTZ R129, R86, -R154, R151 ;  /* 0x8000009a56817223 */ /* 0x000fc40000010097 */
[C---:B------:R-:W-:Y:S01]  /*3160*/  FMUL.FTZ R147, R116.reuse, R132 ;  /* 0x0000008474937220 */ /* 0x040fe20000410000 */
[----:B------:R1:W0:Y:S01]  /*3170*/  SHFL.DOWN PT, R154, R157, 0x10, 0x1f ;  /* 0x0a001f009d9a7f89 */ /* 0x00022200000e0000 */
[-C--:B------:R-:W-:Y:S02]  /*3180*/  FMUL.FTZ R161, R116, R134.reuse ;  /* 0x0000008674a17220 */ /* 0x080fe40000410000 */
[----:B------:R-:W-:Y:S02]  /*3190*/  FFMA.FTZ R150, R8, R151, R150 ;  /* 0x0000009708967223 */ /* 0x000fe40000010096 */
[C---:B------:R-:W-:Y:S02]  /*31a0*/  FFMA.FTZ R147, R117.reuse, R134, -R147 ;  /* 0x0000008675937223 */ /* 0x040fe40000010893 */
[----:B------:R-:W-:Y:S01]  /*31b0*/  FFMA.FTZ R161, R117, R132, R161 ;  /* 0x0000008475a17223 */ /* 0x000fe200000100a1 */
[----:B------:R-:W-:Y:S05]  /*31c0*/  @P5 BRA `(.L_x_12496) ;  /* 0x000000b000005947 */ /* 0x000fea0003800000 */
[C---:B01----:R-:W-:Y:S02]  /*31d0*/  FMUL.FTZ R159, R157.reuse, R154 ;  /* 0x0000009a9d9f7220 */ /* 0x043fe40000410000 */
[----:B--2---:R-:W-:-:S02]  /*31e0*/  FMUL.FTZ R163, R157, R164 ;  /* 0x000000a49da37220 */ /* 0x004fc40000410000 */
[C---:B----4-:R-:W-:Y:S02]  /*31f0*/  FMUL.FTZ R151, R157.reuse, R162 ;  /* 0x000000a29d977220 */ /* 0x050fe40000410000 */
[-C--:B---3--:R-:W-:Y:S02]  /*3200*/  FMUL.FTZ R157, R157, R156.reuse ;  /* 0x0000009c9d9d7220 */ /* 0x088fe40000410000 */
[C---:B------:R-:W-:Y:S02]  /*3210*/  FFMA.FTZ R159, R153.reuse, R156, -R159 ;  /* 0x0000009c999f7223 */ /* 0x040fe4000001089f */
[C---:B------:R-:W-:Y:S02]  /*3220*/  FFMA.FTZ R163, R153.reuse, R162, -R163 ;  /* 0x000000a299a37223 */ /* 0x040fe400000108a3 */
[C---:B------:R-:W-:Y:S02]  /*3230*/  FFMA.FTZ R164, R153.reuse, R164, R151 ;  /* 0x000000a499a47223 */ /* 0x040fe40000010097 */
[----:B------:R-:W-:Y:S01]  /*3240*/  FFMA.FTZ R157, R153, R154, R157 ;  /* 0x0000009a999d7223 */ /* 0x000fe2000001009d */
[----:B------:R-:W-:Y:S01]  /*3250*/  MOV R153, R159 ;  /* 0x0000009f00997202 */ /* 0x000fe20000000f00 */
[----:B------:R-:W-:-:S02]  /*3260*/  FADD.FTZ R152, R152, R163 ;  /* 0x000000a398987221 */ /* 0x000fc40000010000 */
[----:B------:R-:W-:Y:S02]  /*3270*/  FADD.FTZ R155, R155, R164 ;  /* 0x000000a49b9b7221 */ /* 0x000fe40000010000 */
.L_x_12496:
[----:B-1----:R-:W-:Y:S05]  /*3280*/  BSYNC B0 ;  /* 0x0000000000007941 */ /* 0x002fea0003800000 */
.L_x_12495:
[C---:B------:R-:W-:Y:S01]  /*3290*/  FFMA.FTZ R133, R110.reuse, R133, R147 ;  /* 0x000000856e857223 */ /* 0x040fe20000010093 */
[----:B------:R-:W-:Y:S01]  /*32a0*/  SHFL.IDX PT, R151, R47, RZ, 0x1f ;  /* 0x00001fff2f977589 */ /* 0x000fe200000e0000 */
[----:B------:R-:W-:Y:S01]  /*32b0*/  FFMA.FTZ R161, R110, R131, R161 ;  /* 0x000000836ea17223 */ /* 0x000fe200000100a1 */
[----:B------:R-:W-:Y:S01]  /*32c0*/  ISETP.NE.AND P0, PT, R59, RZ, PT ;  /* 0x000000ff3b00720c */ /* 0x000fe20003f05270 */
[----:B0-----:R-:W-:Y:S01]  /*32d0*/  FMUL.FTZ R154, R114, R133 ;  /* 0x00000085729a7220 */ /* 0x001fe20000410000 */
[----:B------:R-:W-:Y:S01]  /*32e0*/  SHFL.DOWN PT, R159, R152, 0x1, 0x1f ;  /* 0x08201f00989f7f89 */ /* 0x000fe200000e0000 */
[----:B----4-:R-:W-:Y:S01]  /*32f0*/  FFMA.FTZ R162, R7, R134, R150 ;  /* 0x0000008607a27223 */ /* 0x010fe20000010096 */
[----:B------:R-:W-:Y:S01]  /*3300*/  BSSY B0, `(.L_x_12497) ;  /* 0x00000ec000007945 */ /* 0x000fe20003800000 */
[----:B------:R-:W-:Y:S01]  /*3310*/  FMUL.FTZ R147, R30, R107 ;  /* 0x0000006b1e937220 */ /* 0x000fe20000410000 */
[----:B------:R-:W-:Y:S01]  /*3320*/  SHFL.IDX PT, R152, R152, RZ, 0x1f ;  /* 0x00001fff98987589 */ /* 0x000fe200000e0000 */
[----:B------:R-:W-:-:S02]  /*3330*/  FMUL.FTZ R150, R114, R161 ;  /* 0x000000a172967220 */ /* 0x000fc40000410000 */
[----:B------:R-:W-:Y:S02]  /*3340*/  FFMA.FTZ R154, R115, R161, R154 ;  /* 0x000000a1739a7223 */ /* 0x000fe4000001009a */
[----:B------:R-:W-:Y:S02]  /*3350*/  FFMA.FTZ R131, R99, -R147, R134 ;  /* 0x8000009363837223 */ /* 0x000fe40000010086 */
[----:B------:R-:W-:Y:S02]  /*3360*/  FFMA.FTZ R134, R115, R133, -R150 ;  /* 0x0000008573867223 */ /* 0x000fe40000010896 */
[----:B------:R-:W-:Y:S01]  /*3370*/  FFMA.FTZ R160, R111, R160, R154 ;  /* 0x000000a06fa07223 */ /* 0x000fe2000001009a */
[----:B------:R-:W0:Y:S01]  /*3380*/  SHFL.DOWN PT, R150, R157, 0x1, 0x1f ;  /* 0x08201f009d967f89 */ /* 0x000e2200000e0000 */
[----:B------:R-:W-:Y:S02]  /*3390*/  FFMA.FTZ R158, R7, -R132, R158 ;  /* 0x80000084079e7223 */ /* 0x000fe4000001009e */
[----:B------:R-:W-:Y:S01]  /*33a0*/  FFMA.FTZ R132, R109, -R147, R132 ;  /* 0x800000936d847223 */ /* 0x000fe20000010084 */
[----:B------:R-:W1:Y:S01]  /*33b0*/  SHFL.IDX PT, R154, R46, RZ, 0x1f ;  /* 0x00001fff2e9a7589 */ /* 0x000e6200000e0000 */
[----:B---3--:R-:W-:-:S02]  /*33c0*/  FMUL.FTZ R156, R123, R160 ;  /* 0x000000a07b9c7220 */ /* 0x008fc40000410000 */
[----:B------:R-:W-:Y:S01]  /*33d0*/  FFMA.FTZ R146, R111, R146, R134 ;  /* 0x000000926f927223 */ /* 0x000fe20000010086 */
[----:B------:R-:W3:Y:S01]  /*33e0*/  SHFL.DOWN PT, R147, R153, 0x1, 0x1f ;  /* 0x08201f0099937f89 */ /* 0x000ee200000e0000 */
[----:B------:R-:W-:Y:S02]  /*33f0*/  FMUL.FTZ R134, R31, R110 ;  /* 0x0000006e1f867220 */ /* 0x000fe40000410000 */
[----:B------:R-:W-:Y:S01]  /*3400*/  FFMA.FTZ R163, R121, R146, -R156 ;  /* 0x0000009279a37223 */ /* 0x000fe2000001089c */
[----:B------:R-:W-:Y:S01]  /*3410*/  SHFL.IDX PT, R157, R157, RZ, 0x1f ;  /* 0x00001fff9d9d7589 */ /* 0x000fe200000e0000 */
[----:B------:R-:W-:Y:S02]  /*3420*/  FFMA.FTZ R162, R6, R133, R162 ;  /* 0x0000008506a27223 */ /* 0x000fe400000100a2 */
[----:B------:R-:W-:Y:S01]  /*3430*/  FFMA.FTZ R133, R108, -R134, R133 ;  /* 0x800000866c857223 */ /* 0x000fe20000010085 */
[----:B------:R-:W4:Y:S01]  /*3440*/  SHFL.DOWN PT, R156, R155, 0x1, 0x1f ;  /* 0x08201f009b9c7f89 */ /* 0x000f2200000e0000 */
[----:B------:R-:W-:-:S02]  /*3450*/  FFMA.FTZ R158, R6, -R161, R158 ;  /* 0x800000a1069e7223 */ /* 0x000fc4000001009e */
[----:B------:R-:W-:Y:S01]  /*3460*/  FFMA.FTZ R134, R112, -R134, R161 ;  /* 0x8000008670867223 */ /* 0x000fe200000100a1 */
[----:B------:R-:W5:Y:S01]  /*3470*/  SHFL.IDX PT, R153, R153, RZ, 0x1f ;  /* 0x00001fff99997589 */ /* 0x000f6200000e0000 */
[----:B------:R-:W-:Y:S02]  /*3480*/  FFMA.FTZ R161, R120, R145, R163 ;  /* 0x0000009178a17223 */ /* 0x000fe400000100a3 */
[----:B------:R-:W-:Y:S01]  /*3490*/  FMUL.FTZ R145, R28, R111 ;  /* 0x0000006f1c917220 */ /* 0x000fe20000410000 */
[----:B------:R-:W2:Y:S01]  /*34a0*/  SHFL.IDX PT, R155, R155, RZ, 0x1f ;  /* 0x00001fff9b9b7589 */ /* 0x000ea200000e0000 */
[-C--:B------:R-:W-:Y:S02]  /*34b0*/  FMUL.FTZ R163, R123, R146.reuse ;  /* 0x000000927ba37220 */ /* 0x080fe40000410000 */
[----:B------:R-:W-:Y:S02]  /*34c0*/  FFMA.FTZ R162, R5, R146, R162 ;  /* 0x0000009205a27223 */ /* 0x000fe400000100a2 */
[----:B------:R-:W-:-:S02]  /*34d0*/  FFMA.FTZ R146, R119, -R145, R146 ;  /* 0x8000009177927223 */ /* 0x000fc40000010092 */
[-C--:B------:R-:W-:Y:S02]  /*34e0*/  FFMA.FTZ R158, R5, -R160.reuse, R158 ;  /* 0x800000a0059e7223 */ /* 0x080fe4000001009e */
[----:B------:R-:W-:Y:S02]  /*34f0*/  FFMA.FTZ R163, R121, R160, R163 ;  /* 0x000000a079a37223 */ /* 0x000fe400000100a3 */
[----:B------:R-:W-:Y:S02]  /*3500*/  FFMA.FTZ R145, R113, -R145, R160 ;  /* 0x8000009171917223 */ /* 0x000fe400000100a0 */
[C---:B0-----:R-:W-:Y:S02]  /*3510*/  @P1 FMUL.FTZ R160, R150.reuse, R151 ;  /* 0x0000009796a01220 */ /* 0x041fe40000410000 */
[-C--:B-12---:R-:W-:Y:S02]  /*3520*/  @P1 FMUL.FTZ R164, R150, R154.reuse ;  /* 0x0000009a96a41220 */ /* 0x086fe40000410000 */
[----:B---3--:R-:W-:-:S02]  /*3530*/  @P1 FFMA.FTZ R165, R147, R154, -R160 ;  /* 0x0000009a93a51223 */ /* 0x008fc400000108a0 */
[----:B------:R-:W-:Y:S02]  /*3540*/  @P1 FFMA.FTZ R164, R147, R151, R164 ;  /* 0x0000009793a41223 */ /* 0x000fe400000100a4 */
[----:B------:R-:W-:Y:S02]  /*3550*/  FMUL.FTZ R160, R29, R120 ;  /* 0x000000781da07220 */ /* 0x000fe40000410000 */
[----:B------:R-:W-:Y:S02]  /*3560*/  @P1 FADD.FTZ R154, R159, R165 ;  /* 0x000000a59f9a1221 */ /* 0x000fe40000010000 */
[----:B----4-:R-:W-:Y:S02]  /*3570*/  @P1 FADD.FTZ R151, R156, R164 ;  /* 0x000000a49c971221 */ /* 0x010fe40000010000 */
[----:B------:R-:W-:Y:S02]  /*3580*/  FFMA.FTZ R163, R120, R127, R163 ;  /* 0x0000007f78a37223 */ /* 0x000fe400000100a3 */
[----:B------:R-:W-:-:S02]  /*3590*/  FMUL.FTZ R127, R4, R161 ;  /* 0x000000a1047f7220 */ /* 0x000fc40000410000 */
[----:B------:R-:W-:Y:S02]  /*35a0*/  FFMA.FTZ R147, R118, -R160, R161 ;  /* 0x800000a076937223 */ /* 0x000fe400000100a1 */
[-C--:B------:R-:W-:Y:S02]  /*35b0*/  FMUL.FTZ R161, R154, -R51.reuse ;  /* 0x800000339aa17220 */ /* 0x080fe40000410000 */
[----:B------:R-:W-:Y:S02]  /*35c0*/  FMUL.FTZ R159, R151, -R51 ;  /* 0x80000033979f7220 */ /* 0x000fe40000410000 */
[----:B------:R-:W-:Y:S02]  /*35d0*/  FMUL.FTZ R156, R157, R47 ;  /* 0x0000002f9d9c7220 */ /* 0x000fe40000410000 */
[----:B------:R-:W-:Y:S02]  /*35e0*/  FADD.FTZ R150, R162, R127 ;  /* 0x0000007fa2967221 */ /* 0x000fe40000010000 */
[----:B------:R-:W-:-:S02]  /*35f0*/  FFMA.FTZ R161, R151, R50, R161 ;  /* 0x0000003297a17223 */ /* 0x000fc400000100a1 */
[----:B------:R-:W-:Y:S02]  /*3600*/  FFMA.FTZ R127, R122, -R160, R163 ;  /* 0x800000a07a7f7223 */ /* 0x000fe400000100a3 */
[----:B------:R-:W-:Y:S02]  /*3610*/  FFMA.FTZ R159, R154, R50, -R159 ;  /* 0x000000329a9f7223 */ /* 0x000fe4000001089f */
[-C--:B------:R-:W-:Y:S02]  /*3620*/  FMUL.FTZ R160, R157, R46.reuse ;  /* 0x0000002e9da07220 */ /* 0x080fe40000410000 */
[----:B-----5:R-:W-:Y:S02]  /*3630*/  FFMA.FTZ R51, R153, R46, -R156 ;  /* 0x0000002e99337223 */ /* 0x020fe4000001089c */
[----:B------:R-:W-:Y:S02]  /*3640*/  FMUL.FTZ R46, R157, R45 ;  /* 0x0000002d9d2e7220 */ /* 0x000fe40000410000 */
[----:B------:R-:W-:-:S02]  /*3650*/  FADD.FTZ R136, -R136, R161 ;  /* 0x000000a188887221 */ /* 0x000fc40000010100 */
[----:B------:R-:W-:Y:S02]  /*3660*/  FADD.FTZ R144, R144, R159 ;  /* 0x0000009f90907221 */ /* 0x000fe40000010000 */
[-C--:B------:R-:W-:Y:S02]  /*3670*/  FMUL.FTZ R154, R157, R44.reuse ;  /* 0x0000002c9d9a7220 */ /* 0x080fe40000410000 */
[C---:B------:R-:W-:Y:S02]  /*3680*/  FFMA.FTZ R44, R153.reuse, R44, -R46 ;  /* 0x0000002c992c7223 */ /* 0x040fe4000001082e */
[----:B------:R-:W-:Y:S02]  /*3690*/  FFMA.FTZ R50, R153, R47, R160 ;  /* 0x0000002f99327223 */ /* 0x000fe400000100a0 */
[C---:B------:R-:W-:Y:S02]  /*36a0*/  FMUL.FTZ R46, R123.reuse, -R136 ;  /* 0x800000887b2e7220 */ /* 0x040fe40000410000 */
[----:B------:R-:W-:-:S02]  /*36b0*/  FMUL.FTZ R47, R123, -R144 ;  /* 0x800000907b2f7220 */ /* 0x000fc40000410000 */
[----:B------:R-:W-:Y:S02]  /*36c0*/  FFMA.FTZ R45, R153, R45, R154 ;  /* 0x0000002d992d7223 */ /* 0x000fe4000001009a */
[C---:B------:R-:W-:Y:S01]  /*36d0*/  FFMA.FTZ R123, R121.reuse, R144, -R46 ;  /* 0x00000090797b7223 */ /* 0x040fe2000001082e */
[----:B------:R-:W-:Y:S01]  /*36e0*/  P2R R46, PR, RZ, 0x1 ;  /* 0x00000001ff2e7803 */ /* 0x000fe20000000000 */
[----:B------:R-:W-:Y:S01]  /*36f0*/  FFMA.FTZ R154, R121, R136, R47 ;  /* 0x00000088799a7223 */ /* 0x000fe2000001002f */
[----:B------:R-:W-:Y:S01]  /*3700*/  SHF.L.U32 R121, R59, 0x4, RZ ;  /* 0x000000043b797819 */ /* 0x000fe200000006ff */
[----:B------:R-:W-:Y:S02]  /*3710*/  FADD.FTZ R96, R96, R123 ;  /* 0x0000007b60607221 */ /* 0x000fe40000010000 */
[----:B------:R-:W-:Y:S01]  /*3720*/  FADD.FTZ R97, -R97, R154 ;  /* 0x0000009a61617221 */ /* 0x000fe20000010100 */
[----:B------:R-:W-:Y:S01]  /*3730*/  LEA.HI.SX32 R121, R121, R121, 0x1b ;  /* 0x0000007979797211 */ /* 0x000fe200078fdaff */
[----:B------:R-:W-:-:S02]  /*3740*/  FADD.FTZ R47, R155, R50 ;  /* 0x000000329b2f7221 */ /* 0x000fc40000010000 */
[CC--:B------:R-:W-:Y:S02]  /*3750*/  FMUL.FTZ R50, R114.reuse, -R96.reuse ;  /* 0x8000006072327220 */ /* 0x0c0fe40000410000 */
[-C--:B------:R-:W-:Y:S02]  /*3760*/  FMUL.FTZ R114, R114, -R97.reuse ;  /* 0x8000006172727220 */ /* 0x080fe40000410000 */
[----:B------:R-:W-:Y:S02]  /*3770*/  FADD.FTZ R46, R152, R51 ;  /* 0x00000033982e7221 */ /* 0x000fe40000010000 */
[C---:B------:R-:W-:Y:S02]  /*3780*/  FFMA.FTZ R152, R115.reuse, R97, R50 ;  /* 0x0000006173987223 */ /* 0x040fe40000010032 */
[----:B------:R-:W-:Y:S01]  /*3790*/  FFMA.FTZ R115, R115, R96, -R114 ;  /* 0x0000006073737223 */ /* 0x000fe20000010872 */
[----:B------:R0:W-:Y:S01]  /*37a0*/  @!P0 STS.128 [R2.X16+0x21b0], R44 ;  /* 0x0021b02c02008388 */ /* 0x0001e2000000cc00 */
[----:B------:R-:W-:-:S02]  /*37b0*/  FMUL.FTZ R160, R29, R136 ;  /* 0x000000881da07220 */ /* 0x000fc40000410000 */
[----:B------:R-:W-:Y:S02]  /*37c0*/  FADD.FTZ R125, -R125, R152 ;  /* 0x000000987d7d7221 */ /* 0x000fe40000010100 */
[----:B------:R-:W-:Y:S02]  /*37d0*/  FADD.FTZ R124, R124, R115 ;  /* 0x000000737c7c7221 */ /* 0x000fe40000010000 */
[----:B------:R-:W-:Y:S02]  /*37e0*/  FMUL.FTZ R156, R29, R144 ;  /* 0x000000901d9c7220 */ /* 0x000fe40000410000 */
[----:B------:R-:W-:Y:S02]  /*37f0*/  FMUL.FTZ R51, R127, R160 ;  /* 0x000000a07f337220 */ /* 0x000fe40000410000 */
[----:B------:R-:W-:Y:S02]  /*3800*/  FMUL.FTZ R154, R28, R97 ;  /* 0x000000611c9a7220 */ /* 0x000fe40000410000 */
[----:B------:R-:W-:-:S02]  /*3810*/  FFMA.FTZ R50, R147, R156, R51 ;  /* 0x0000009c93327223 */ /* 0x000fc40000010033 */
[----:B------:R-:W-:Y:S02]  /*3820*/  FMUL.FTZ R152, R28, R96 ;  /* 0x000000601c987220 */ /* 0x000fe40000410000 */
[CC--:B0-----:R-:W-:Y:S02]  /*3830*/  FMUL.FTZ R44, R116.reuse, -R125.reuse ;  /* 0x8000007d742c7220 */ /* 0x0c1fe40000410000 */
[-C--:B------:R-:W-:Y:S02]  /*3840*/  FMUL.FTZ R116, R116, -R124.reuse ;  /* 0x8000007c74747220 */ /* 0x080fe40000410000 */
[C---:B------:R-:W-:Y:S02]  /*3850*/  FFMA.FTZ R46, R117.reuse, R124, -R44 ;  /* 0x0000007c752e7223 */ /* 0x040fe4000001082c */
[----:B------:R-:W-:Y:S02]  /*3860*/  FFMA.FTZ R51, R117, R125, R116 ;  /* 0x0000007d75337223 */ /* 0x000fe40000010074 */
[----:B------:R-:W-:-:S02]  /*3870*/  FADD.FTZ R135, R135, R46 ;  /* 0x0000002e87877221 */ /* 0x000fc40000010000 */
[----:B------:R-:W-:Y:S02]  /*3880*/  FADD.FTZ R51, -R140, R51 ;  /* 0x000000338c337221 */ /* 0x000fe40000010100 */
[----:B------:R-:W-:Y:S02]  /*3890*/  FMUL.FTZ R45, R145, R154 ;  /* 0x0000009a912d7220 */ /* 0x000fe40000410000 */
        /* <DEDUP_REMOVED lines=10> */
[-C--:B------:R-:W-:Y:S02]  /*3940*/  FMUL.FTZ R47, R145, R152.reuse ;  /* 0x00000098912f7220 */ /* 0x080fe40000410000 */
[----:B------:R-:W-:Y:S02]  /*3950*/  FADD.FTZ R143, -R143, R98 ;  /* 0x000000628f8f7221 */ /* 0x000fe40000010100 */
[----:B------:R-:W-:Y:S02]  /*3960*/  FMUL.FTZ R115, R31, R125 ;  /* 0x0000007d1f737220 */ /* 0x000fe40000410000 */
[----:B------:R-:W-:Y:S02]  /*3970*/  FFMA.FTZ R44, R146, R152, R45 ;  /* 0x00000098922c7223 */ /* 0x000fe4000001002d */
[----:B------:R-:W-:Y:S02]  /*3980*/  FADD.FTZ R142, R142, R101 ;  /* 0x000000658e8e7221 */ /* 0x000fe40000010000 */
[----:B------:R-:W-:-:S02]  /*3990*/  FFMA.FTZ R45, R146, R154, -R47 ;  /* 0x0000009a922d7223 */ /* 0x000fc4000001082f */
[----:B------:R-:W-:Y:S02]  /*39a0*/  FMUL.FTZ R101, R103, -R143 ;  /* 0x8000008f67657220 */ /* 0x000fe40000410000 */
[----:B------:R-:W-:Y:S02]  /*39b0*/  FMUL.FTZ R47, R31, R124 ;  /* 0x0000007c1f2f7220 */ /* 0x000fe40000410000 */
[----:B------:R-:W-:Y:S02]  /*39c0*/  FMUL.FTZ R100, R134, R115 ;  /* 0x0000007386647220 */ /* 0x000fe40000410000 */
[----:B------:R-:W-:Y:S02]  /*39d0*/  FMUL.FTZ R102, R30, R51 ;  /* 0x000000331e667220 */ /* 0x000fe40000410000 */
[C---:B------:R-:W-:Y:S02]  /*39e0*/  FMUL.FTZ R152, R111.reuse, R152 ;  /* 0x000000986f987220 */ /* 0x040fe40000410000 */
[----:B------:R-:W-:-:S02]  /*39f0*/  FMUL.FTZ R140, R111, R154 ;  /* 0x0000009a6f8c7220 */ /* 0x000fc40000410000 */
[-C--:B------:R-:W-:Y:S01]  /*3a00*/  FMUL.FTZ R103, R103, -R142.reuse ;  /* 0x8000008e67677220 */ /* 0x080fe20000410000 */
[----:B------:R0:W-:Y:S01]  /*3a10*/  STS [R121.X4+0x450], R152 ;  /* 0x0004509879007388 */ /* 0x0001e20000004800 */
[----:B------:R-:W-:Y:S02]  /*3a20*/  FFMA.FTZ R101, R104, R142, -R101 ;  /* 0x0000008e68657223 */ /* 0x000fe40000010865 */
[----:B------:R-:W-:Y:S01]  /*3a30*/  FFMA.FTZ R46, R133, R47, R100 ;  /* 0x0000002f852e7223 */ /* 0x000fe20000010064 */
[----:B------:R1:W-:Y:S01]  /*3a40*/  STS [R121.X4+0x454], R140 ;  /* 0x0004548c79007388 */ /* 0x0003e20000004800 */
[----:B------:R-:W-:Y:S02]  /*3a50*/  FMUL.FTZ R100, R30, R135 ;  /* 0x000000871e647220 */ /* 0x000fe40000410000 */
[----:B------:R-:W-:Y:S02]  /*3a60*/  FMUL.FTZ R98, R132, R102 ;  /* 0x0000006684627220 */ /* 0x000fe40000410000 */
[----:B------:R-:W-:-:S02]  /*3a70*/  FFMA.FTZ R104, R104, R143, R103 ;  /* 0x0000008f68687223 */ /* 0x000fc40000010067 */
[----:B------:R-:W-:Y:S02]  /*3a80*/  FADD.FTZ R138, R138, R101 ;  /* 0x000000658a8a7221 */ /* 0x000fe40000010000 */
[----:B0-----:R-:W-:Y:S02]  /*3a90*/  FMUL.FTZ R152, R110, R47 ;  /* 0x0000002f6e987220 */ /* 0x001fe40000410000 */
[-C--:B-1----:R-:W-:Y:S02]  /*3aa0*/  FMUL.FTZ R140, R107, R100.reuse ;  /* 0x000000646b8c7220 */ /* 0x082fe40000410000 */
[-C--:B------:R-:W-:Y:S01]  /*3ab0*/  FFMA.FTZ R98, R131, R100.reuse, R98 ;  /* 0x0000006483627223 */ /* 0x080fe20000010062 */
[----:B------:R0:W-:Y:S01]  /*3ac0*/  STS [R121.X4+0x448], R152 ;  /* 0x0004489879007388 */ /* 0x0001e20000004800 */
[----:B------:R-:W-:Y:S02]  /*3ad0*/  FMUL.FTZ R100, R132, R100 ;  /* 0x0000006484647220 */ /* 0x000fe40000410000 */
[----:B------:R-:W-:Y:S01]  /*3ae0*/  FADD.FTZ R141, -R141, R104 ;  /* 0x000000688d8d7221 */ /* 0x000fe20000010100 */
[----:B------:R-:W-:Y:S01]  /*3af0*/  STS [R121.X4+0x440], R140 ;  /* 0x0004408c79007388 */ /* 0x000fe20000004800 */
[----:B------:R-:W-:-:S02]  /*3b00*/  FMUL.FTZ R101, R105, -R138 ;  /* 0x8000008a69657220 */ /* 0x000fc40000410000 */
[-C--:B------:R-:W-:Y:S02]  /*3b10*/  FFMA.FTZ R100, R131, R102.reuse, -R100 ;  /* 0x0000006683647223 */ /* 0x080fe40000010864 */
[-C--:B------:R-:W-:Y:S02]  /*3b20*/  FMUL.FTZ R105, R105, -R141.reuse ;  /* 0x8000008d69697220 */ /* 0x080fe40000410000 */
[----:B0-----:R-:W-:Y:S02]  /*3b30*/  FMUL.FTZ R152, R107, R102 ;  /* 0x000000666b987220 */ /* 0x001fe40000410000 */
[----:B------:R-:W-:Y:S02]  /*3b40*/  FFMA.FTZ R102, R106, R141, R101 ;  /* 0x0000008d6a667223 */ /* 0x000fe40000010065 */
[----:B------:R-:W-:Y:S01]  /*3b50*/  FMUL.FTZ R116, R134, R47 ;  /* 0x0000002f86747220 */ /* 0x000fe20000410000 */
[----:B------:R-:W-:Y:S01]  /*3b60*/  STS [R121.X4+0x444], R152 ;  /* 0x0004449879007388 */ /* 0x000fe20000004800 */
[----:B------:R-:W-:-:S02]  /*3b70*/  FMUL.FTZ R123, R33, R137 ;  /* 0x00000089217b7220 */ /* 0x000fc40000410000 */
[----:B------:R-:W-:Y:S02]  /*3b80*/  FFMA.FTZ R105, R106, R138, -R105 ;  /* 0x0000008a6a697223 */ /* 0x000fe40000010869 */
[----:B------:R-:W-:Y:S02]  /*3b90*/  FADD.FTZ R149, -R149, R102 ;  /* 0x0000006695957221 */ /* 0x000fe40000010100 */
[-C--:B------:R-:W-:Y:S02]  /*3ba0*/  FMUL.FTZ R154, R110, R115.reuse ;  /* 0x000000736e9a7220 */ /* 0x080fe40000410000 */
[----:B------:R-:W-:Y:S02]  /*3bb0*/  FFMA.FTZ R47, R133, R115, -R116 ;  /* 0x00000073852f7223 */ /* 0x000fe40000010874 */
[----:B------:R-:W-:Y:S01]  /*3bc0*/  FMUL.FTZ R115, R33, R139 ;  /* 0x0000008b21737220 */ /* 0x000fe20000410000 */
[----:B------:R-:W-:Y:S01]  /*3bd0*/  STS [R121.X4+0x44c], R154 ;  /* 0x00044c9a79007388 */ /* 0x000fe20000004800 */
[----:B------:R-:W-:-:S02]  /*3be0*/  FMUL.FTZ R104, R130, R123 ;  /* 0x0000007b82687220 */ /* 0x000fc40000410000 */
[----:B------:R-:W-:Y:S02]  /*3bf0*/  FADD.FTZ R148, R148, R105 ;  /* 0x0000006994947221 */ /* 0x000fe40000010000 */
[----:B------:R-:W-:Y:S02]  /*3c00*/  FMUL.FTZ R102, R34, R149 ;  /* 0x0000009522667220 */ /* 0x000fe40000410000 */
[-C--:B------:R-:W-:Y:S02]  /*3c10*/  FFMA.FTZ R103, R129, R115.reuse, R104 ;  /* 0x0000007381677223 */ /* 0x080fe40000010068 */
[----:B------:R-:W-:Y:S02]  /*3c20*/  FMUL.FTZ R106, R130, R115 ;  /* 0x00000073826a7220 */ /* 0x000fe40000410000 */
[----:B------:R-:W-:Y:S02]  /*3c30*/  FMUL.FTZ R105, R35, R141 ;  /* 0x0000008d23697220 */ /* 0x000fe40000410000 */
[----:B------:R-:W-:-:S02]  /*3c40*/  FMUL.FTZ R104, R34, R148 ;  /* 0x0000009422687220 */ /* 0x000fc40000410000 */
[----:B------:R-:W-:Y:S02]  /*3c50*/  FMUL.FTZ R117, R91, R102 ;  /* 0x000000665b757220 */ /* 0x000fe40000410000 */
[----:B------:R-:W-:Y:S02]  /*3c60*/  FMUL.FTZ R116, R88, R115 ;  /* 0x0000007358747220 */ /* 0x000fe40000410000 */
[----:B------:R-:W-:Y:S02]  /*3c70*/  FFMA.FTZ R101, R129, R123, -R106 ;  /* 0x0000007b81657223 */ /* 0x000fe4000001086a */
[----:B------:R-:W-:Y:S01]  /*3c80*/  FMUL.FTZ R115, R35, R138 ;  /* 0x0000008a23737220 */ /* 0x000fe20000410000 */
[----:B------:R0:W-:Y:S01]  /*3c90*/  STS [R121.X4+0x438], R116 ;  /* 0x0004387479007388 */ /* 0x0001e20000004800 */
[----:B------:R-:W-:Y:S02]  /*3ca0*/  FMUL.FTZ R106, R93, R105 ;  /* 0x000000695d6a7220 */ /* 0x000fe40000410000 */
[----:B------:R-:W-:-:S02]  /*3cb0*/  FFMA.FTZ R117, R90, R104, R117 ;  /* 0x000000685a757223 */ /* 0x000fc40000010075 */
[----:B------:R-:W-:Y:S02]  /*3cc0*/  FMUL.FTZ R114, R127, R156 ;  /* 0x0000009c7f727220 */ /* 0x000fe40000410000 */
[----:B------:R-:W-:Y:S02]  /*3cd0*/  FFMA.FTZ R106, R92, R115, R106 ;  /* 0x000000735c6a7223 */ /* 0x000fe4000001006a */
[----:B------:R-:W-:Y:S02]  /*3ce0*/  FADD.FTZ R117, RZ, R117 ;  /* 0x00000075ff757221 */ /* 0x000fe40000010000 */
[----:B------:R-:W-:Y:S02]  /*3cf0*/  FMUL.FTZ R151, R32, R143 ;  /* 0x0000008f20977220 */ /* 0x000fe40000410000 */
[-C--:B------:R-:W-:Y:S02]  /*3d00*/  FMUL.FTZ R164, R120, R160.reuse ;  /* 0x000000a078a47220 */ /* 0x080fe40000410000 */
[----:B------:R-:W-:-:S02]  /*3d10*/  FFMA.FTZ R114, R147, R160, -R114 ;  /* 0x000000a093727223 */ /* 0x000fc40000010872 */
[----:B------:R-:W-:Y:S01]  /*3d20*/  FMUL.FTZ R160, R88, R123 ;  /* 0x0000007b58a07220 */ /* 0x000fe20000410000 */
[----:B------:R1:W-:Y:S01]  /*3d30*/  STS [R121.X4+0x45c], R164 ;  /* 0x00045ca479007388 */ /* 0x0003e20000004800 */
[----:B------:R-:W-:Y:S02]  /*3d40*/  FMUL.FTZ R123, R32, R142 ;  /* 0x0000008e207b7220 */ /* 0x000fe40000410000 */
[----:B0-----:R-:W-:Y:S01]  /*3d50*/  FADD.FTZ R116, R117, R106 ;  /* 0x0000006a75747221 */ /* 0x001fe20000010000 */
[----:B------:R1:W-:Y:S01]  /*3d60*/  STS [R121.X4+0x43c], R160 ;  /* 0x00043ca079007388 */ /* 0x0003e20000004800 */
[C---:B------:R-:W-:Y:S02]  /*3d70*/  FMUL.FTZ R140, R128.reuse, R151 ;  /* 0x00000097808c7220 */ /* 0x040fe40000410000 */
[----:B------:R-:W-:Y:S02]  /*3d80*/  FMUL.FTZ R117, R91, R104 ;  /* 0x000000685b757220 */ /* 0x000fe40000410000 */
[----:B------:R-:W-:-:S02]  /*3d90*/  FMUL.FTZ R152, R128, R123 ;  /* 0x0000007b80987220 */ /* 0x000fc40000410000 */
[----:B------:R-:W-:Y:S02]  /*3da0*/  FFMA.FTZ R153, R126, R123, R140 ;  /* 0x0000007b7e997223 */ /* 0x000fe4000001008c */
[----:B------:R-:W-:Y:S02]  /*3db0*/  FMUL.FTZ R106, R93, R115 ;  /* 0x000000735d6a7220 */ /* 0x000fe40000410000 */
[----:B------:R-:W-:Y:S02]  /*3dc0*/  FFMA.FTZ R117, R90, R102, -R117 ;  /* 0x000000665a757223 */ /* 0x000fe40000010875 */
[----:B------:R-:W-:Y:S02]  /*3dd0*/  FMUL.FTZ R154, R89, R123 ;  /* 0x0000007b599a7220 */ /* 0x000fe40000410000 */
[----:B------:R-:W-:Y:S02]  /*3de0*/  FFMA.FTZ R123, R126, R151, -R152 ;  /* 0x000000977e7b7223 */ /* 0x000fe40000010898 */
[----:B------:R-:W-:Y:S01]  /*3df0*/  FFMA.FTZ R106, R92, R105, -R106 ;  /* 0x000000695c6a7223 */ /* 0x000fe2000001086a */
[----:B------:R1:W-:Y:S01]  /*3e00*/  STS [R121.X4+0x430], R154 ;  /* 0x0004309a79007388 */ /* 0x0003e20000004800 */
[----:B------:R-:W-:-:S02]  /*3e10*/  FADD.FTZ R117, RZ, R117 ;  /* 0x00000075ff757221 */ /* 0x000fc40000010000 */
[----:B------:R-:W-:Y:S02]  /*3e20*/  FADD.FTZ R152, R116, R153 ;  /* 0x0000009974987221 */ /* 0x000fe40000010000 */
[----:B------:R-:W-:Y:S01]  /*3e30*/  FMUL.FTZ R116, R74, R105 ;  /* 0x000000694a747220 */ /* 0x000fe20000410000 */
[----:B------:R-:W-:Y:S01]  /*3e40*/  MOV R105, 0xffffff00 ;  /* 0xffffff0000697802 */ /* 0x000fe20000000f00 */
[----:B------:R-:W-:Y:S02]  /*3e50*/  FADD.FTZ R106, R117, R106 ;  /* 0x0000006a756a7221 */ /* 0x000fe40000010000 */
[----:B------:R-:W-:Y:S01]  /*3e60*/  FADD.FTZ R103, R152, R103 ;  /* 0x0000006798677221 */ /* 0x000fe20000010000 */
[----:B------:R1:W-:Y:S01]  /*3e70*/  STS [R121.X4+0x42c], R116 ;  /* 0x00042c7479007388 */ /* 0x0003e20000004800 */
[----:B------:R-:W-:Y:S02]  /*3e80*/  FADD.FTZ R106, R106, R123 ;  /* 0x0000007b6a6a7221 */ /* 0x000fe40000010000 */
[----:B------:R-:W-:-:S02]  /*3e90*/  FADD.FTZ R103, R103, R98 ;  /* 0x0000006267677221 */ /* 0x000fc40000010000 */
[----:B------:R-:W-:Y:S02]  /*3ea0*/  IMAD R98, R70, R105, c[0x0][0x168] ;  /* 0x00005a0046627624 */ /* 0x000fe400078e0269 */
[----:B------:R-:W-:Y:S01]  /*3eb0*/  FADD.FTZ R101, R106, R101 ;  /* 0x000000656a657221 */ /* 0x000fe20000010000 */
[----:B------:R-:W-:Y:S01]  /*3ec0*/  SHF.L.U32 R106, R70, 0x9, RZ ;  /* 0x00000009466a7819 */ /* 0x000fe200000006ff */
[----:B------:R-:W-:Y:S01]  /*3ed0*/  FMUL.FTZ R162, R120, R156 ;  /* 0x0000009c78a27220 */ /* 0x000fe20000410000 */
[----:B------:R-:W-:Y:S01]  /*3ee0*/  LEA R70, R98, -R59, 0x1 ;  /* 0x8000003b62467211 */ /* 0x000fe200078e08ff */
[----:B------:R-:W-:Y:S01]  /*3ef0*/  FMUL.FTZ R156, R89, R151 ;  /* 0x00000097599c7220 */ /* 0x000fe20000410000 */
[----:B------:R-:W-:Y:S01]  /*3f00*/  IADD3 R98, R59, 0x20, RZ ;  /* 0x000000203b627810 */ /* 0x000fe20007ffe0ff */
[----:B------:R-:W-:Y:S01]  /*3f10*/  FMUL.FTZ R140, R74, R115 ;  /* 0x000000734a8c7220 */ /* 0x000fe20000410000 */
[C---:B------:R-:W-:Y:S01]  /*3f20*/  ISETP.GE.AND P0, PT, R70.reuse, 0x1, PT ;  /* 0x000000014600780c */ /* 0x040fe20003f06270 */
[C---:B------:R-:W-:Y:S01]  /*3f30*/  FMUL.FTZ R104, R75.reuse, R104 ;  /* 0x000000684b687220 */ /* 0x040fe20000410000 */
[----:B------:R1:W-:Y:S01]  /*3f40*/  STS [R121.X4+0x458], R162 ;  /* 0x000458a279007388 */ /* 0x0003e20000004800 */
[----:B------:R-:W-:Y:S01]  /*3f50*/  FMUL.FTZ R102, R75, R102 ;  /* 0x000000664b667220 */ /* 0x000fe20000410000 */
[----:B------:R-:W-:Y:S01]  /*3f60*/  ISETP.GE.AND P1, PT, R70, 0x21, PT ;  /* 0x000000214600780c */ /* 0x000fe20003f26270 */
[----:B------:R-:W-:Y:S01]  /*3f70*/  FADD.FTZ R100, R101, R100 ;  /* 0x0000006465647221 */ /* 0x000fe20000010000 */
[----:B------:R1:W-:Y:S01]  /*3f80*/  STS [R121.X4+0x434], R156 ;  /* 0x0004349c79007388 */ /* 0x0003e20000004800 */
[----:B------:R-:W-:Y:S01]  /*3f90*/  FADD.FTZ R103, R103, R46 ;  /* 0x0000002e67677221 */ /* 0x000fe20000010000 */
[----:B------:R-:W-:Y:S01]  /*3fa0*/  IADD3 R46, P2, R106, R59, RZ ;  /* 0x0000003b6a2e7210 */ /* 0x000fe20007f5e0ff */
[----:B------:R-:W-:Y:S01]  /*3fb0*/  FMUL.FTZ R163, R4, R163 ;  /* 0x000000a304a37220 */ /* 0x000fe20000410000 */
[----:B------:R1:W-:Y:S01]  /*3fc0*/  STS [R121.X4+0x428], R140 ;  /* 0x0004288c79007388 */ /* 0x0003e20000004800 */
[----:B------:R-:W-:Y:S01]  /*3fd0*/  FADD.FTZ R100, R100, R47 ;  /* 0x0000002f64647221 */ /* 0x000fe20000010000 */
[----:B------:R-:W-:Y:S01]  /*3fe0*/  LEA.HI.X.SX32 R47, R106, RZ, 0x1, P2 ;  /* 0x000000ff6a2f7211 */ /* 0x000fe200010f0eff */
[----:B------:R-:W-:Y:S01]  /*3ff0*/  FADD.FTZ R158, R158, -R163 ;  /* 0x800000a39e9e7221 */ /* 0x000fe20000010000 */
[----:B------:R1:W-:Y:S01]  /*4000*/  STS [R121.X4+0x420], R104 ;  /* 0x0004206879007388 */ /* 0x0003e20000004800 */
[----:B------:R-:W-:-:S02]  /*4010*/  FADD.FTZ R115, R103, R44 ;  /* 0x0000002c67737221 */ /* 0x000fc40000010000 */
[----:B------:R-:W-:Y:S01]  /*4020*/  FADD.FTZ R117, R100, R45 ;  /* 0x0000002d64757221 */ /* 0x000fe20000010000 */
[----:B------:R1:W-:Y:S04]  /*4030*/  STS [R121.X4+0x424], R102 ;  /* 0x0004246679007388 */ /* 0x0003e80000004800 */
[----:B------:R-:W-:Y:S06]  /*4040*/  BAR.SYNC.DEFER_BLOCKING 0x0 ;  /* 0x0000000000007b1d */ /* 0x000fec0000010000 */
[----:B------:R-:W-:Y:S05]  /*4050*/  @!P0 BRA `(.L_x_12498) ;  /* 0x0000016000008947 */ /* 0x000fea0003800000 */
[----:B-1----:R-:W-:Y:S01]  /*4060*/  LEA.HI.SX32 R100, R59, R59, 0x1b ;  /* 0x0000003b3b647211 */ /* 0x002fe200078fdaff */
[----:B------:R-:W-:Y:S01]  /*4070*/  IMAD R102, R62, c[0x0][0x2a0], RZ ;  /* 0x0000a8003e667a24 */ /* 0x000fe200078e02ff */
[----:B------:R-:W-:Y:S01]  /*4080*/  ULDC.64 UR4, c[0x0][0x298] ;  /* 0x0000a60000047ab9 */ /* 0x000fe20000000a00 */
[C---:B------:R-:W-:Y:S01]  /*4090*/  IMAD.WIDE.U32 R44, R63.reuse, c[0x0][0x2a0], RZ ;  /* 0x0000a8003f2c7a25 */ /* 0x040fe200078e00ff */
[----:B------:R-:W-:Y:S01]  /*40a0*/  USHF.R.U32.HI UR8, URZ, 0x1, UR5 ;  /* 0x000000013f087899 */ /* 0x000fe20008011605 */
[----:B------:R-:W0:Y:S01]  /*40b0*/  LDS R101, [R100.X4+0x420] ;  /* 0x0004200064657984 */ /* 0x000e220000004800 */
[----:B------:R-:W-:Y:S01]  /*40c0*/  USHF.R.U64 UR4, UR4, 0x1, UR5 ;  /* 0x0000000104047899 */ /* 0x000fe20008001205 */
[----:B------:R-:W-:-:S02]  /*40d0*/  IMAD R103, R63, c[0x0][0x2a4], R102 ;  /* 0x0000a9003f677a24 */ /* 0x000fc400078e0266 */
[----:B------:R-:W-:Y:S02]  /*40e0*/  IMAD R71, R71, c[0x0][0x2b0], RZ ;  /* 0x0000ac0047477a24 */ /* 0x000fe400078e02ff */
        /* <DEDUP_REMOVED lines=13> */
.L_x_12498:
[----:B-1----:R-:W-:Y:S05]  /*41c0*/  BSYNC B0 ;  /* 0x0000000000007941 */ /* 0x002fea0003800000 */
.L_x_12497:
[----:B------:R-:W-:Y:S01]  /*41d0*/  LEA.HI.SX32 R98, R98, R59, 0x1b ;  /* 0x0000003b62627211 */ /* 0x000fe200078fdaff */
[----:B------:R-:W-:Y:S01]  /*41e0*/  BSSY B0, `(.L_x_12499) ;  /* 0x0000008000007945 */ /* 0x000fe20003800000 */
[----:B------:R-:W-:Y:S01]  /*41f0*/  FADD.FTZ R50, R115, R50 ;  /* 0x0000003273327221 */ /* 0x000fe20000010000 */
[----:B0-----:R-:W-:Y:S01]  /*4200*/  IADD3 R44, R59, 0x40, RZ ;  /* 0x000000403b2c7810 */ /* 0x001fe20007ffe0ff */
[----:B------:R-:W-:Y:S01]  /*4210*/  FADD.FTZ R114, R117, R114 ;  /* 0x0000007275727221 */ /* 0x000fe20000010000 */
[----:B------:R0:W1:Y:S01]  /*4220*/  LDS R45, [R98.X4+0x4a0] ;  /* 0x0004a000622d7984 */ /* 0x0000620000004800 */
[----:B------:R-:W-:Y:S01]  /*4230*/  IADD3 R46, R59, 0x60, RZ ;  /* 0x000000603b2e7810 */ /* 0x000fe20007ffe0ff */
[----:B------:R-:W-:Y:S05]  /*4240*/  @!P1 BRA `(.L_x_12500) ;  /* 0x0000001000009947 */ /* 0x000fea0003800000 */
[----:B-1----:R1:W-:Y:S02]  /*4250*/  RED.E.ADD.F32.FTZ.RN.STRONG.GPU [R48.64+-0x780], R45 ;  /* 0xfff8802d3000798e */ /* 0x0023e4000c10e786 */
.L_x_12500:
[----:B------:R-:W-:Y:S05]  /*4260*/  BSYNC B0 ;  /* 0x0000000000007941 */ /* 0x000fea0003800000 */
.L_x_12499:
        /* <DEDUP_REMOVED lines=14> */
.L_x_12502:
[----:B0-----:R-:W-:Y:S05]  /*4350*/  BSYNC B0 ;  /* 0x0000000000007941 */ /* 0x001fea0003800000 */
.L_x_12501:
[----:B-1----:R0:W1:Y:S01]  /*4360*/  LDS R45, [R46.X4+0x5a0] ;  /* 0x0005a0002e2d7984 */ /* 0x0020620000004800 */
[----:B------:R-:W-:Y:S01]  /*4370*/  BSSY B0, `(.L_x_12503) ;  /* 0x0000005000007945 */ /* 0x000fe20003800000 */
[----:B------:R-:W-:-:S02]  /*4380*/  IADD3 R44, R59, 0xa0, RZ ;  /* 0x000000a03b2c7810 */ /* 0x000fc40007ffe0ff */
[----:B------:R-:W-:Y:S01]  /*4390*/  LEA.HI.SX32 R98, R98, R59, 0x1b ;  /* 0x0000003b62627211 */ /* 0x000fe200078fdaff */
[----:B------:R-:W-:Y:S05]  /*43a0*/  @!P0 BRA `(.L_x_12504) ;  /* 0x0000001000008947 */ /* 0x000fea0003800000 */
[----:B-1----:R1:W-:Y:S02]  /*43b0*/  RED.E.ADD.F32.FTZ.RN.STRONG.GPU [R48.64+-0x680], R45 ;  /* 0xfff9802d3000798e */ /* 0x0023e4000c10e786 */
.L_x_12504:
[----:B------:R-:W-:Y:S05]  /*43c0*/  BSYNC B0 ;  /* 0x0000000000007941 */ /* 0x000fea0003800000 */
.L_x_12503:
[----:B-1----:R1:W2:Y:S01]  /*43d0*/  LDS R45, [R98.X4+0x620] ;  /* 0x00062000622d7984 */ /* 0x0022a20000004800 */
[----:B------:R-:W-:Y:S01]  /*43e0*/  BSSY B0, `(.L_x_12505) ;  /* 0x0000005000007945 */ /* 0x000fe20003800000 */
[----:B0-----:R-:W-:Y:S02]  /*43f0*/  IADD3 R46, R59, 0xc0, RZ ;  /* 0x000000c03b2e7810 */ /* 0x001fe40007ffe0ff */
[----:B------:R-:W-:Y:S01]  /*4400*/  LEA.HI.SX32 R44, R44, R59, 0x1b ;  /* 0x0000003b2c2c7211 */ /* 0x000fe200078fdaff */
[----:B------:R-:W-:Y:S05]  /*4410*/  @!P1 BRA `(.L_x_12506) ;  /* 0x0000001000009947 */ /* 0x000fea0003800000 */
[----:B--2---:R0:W-:Y:S02]  /*4420*/  RED.E.ADD.F32.FTZ.RN.STRONG.GPU [R48.64+-0x600], R45 ;  /* 0xfffa002d3000798e */ /* 0x0041e4000c10e786 */
.L_x_12506:
[----:B------:R-:W-:Y:S05]  /*4430*/  BSYNC B0 ;  /* 0x0000000000007941 */ /* 0x000fea0003800000 */
.L_x_12505:
[----:B0-2---:R0:W2:Y:S01]  /*4440*/  LDS R45, [R44.X4+0x6a0] ;  /* 0x0006a0002c2d7984 */ /* 0x0050a20000004800 */
[----:B------:R-:W-:Y:S01]  /*4450*/  BSSY B0, `(.L_x_12507) ;  /* 0x0000005000007945 */ /* 0x000fe20003800000 */
[----:B-1----:R-:W-:Y:S02]  /*4460*/  IADD3 R98, R59, 0xe0, RZ ;  /* 0x000000e03b627810 */ /* 0x002fe40007ffe0ff */
[----:B------:R-:W-:Y:S01]  /*4470*/  LEA.HI.SX32 R46, R46, R59, 0x1b ;  /* 0x0000003b2e2e7211 */ /* 0x000fe200078fdaff */
[----:B------:R-:W-:Y:S05]  /*4480*/  @!P2 BRA `(.L_x_12508) ;  /* 0x000000100000a947 */ /* 0x000fea0003800000 */
[----:B--2---:R1:W-:Y:S02]  /*4490*/  RED.E.ADD.F32.FTZ.RN.STRONG.GPU [R48.64+-0x580], R45 ;  /* 0xfffa802d3000798e */ /* 0x0043e4000c10e786 */
.L_x_12508:
[----:B------:R-:W-:Y:S05]  /*44a0*/  BSYNC B0 ;  /* 0x0000000000007941 */ /* 0x000fea0003800000 */
.L_x_12507:
[----:B-12---:R1:W2:Y:S01]  /*44b0*/  LDS R45, [R46.X4+0x720] ;  /* 0x000720002e2d7984 */ /* 0x0062a20000004800 */
[----:B------:R-:W-:Y:S01]  /*44c0*/  BSSY B0, `(.L_x_12509) ;  /* 0x0000005000007945 */ /* 0x000fe20003800000 */
[----:B0-----:R-:W-:-:S02]  /*44d0*/  IADD3 R44, R59, 0x100, RZ ;  /* 0x000001003b2c7810 */ /* 0x001fc40007ffe0ff */
[----:B------:R-:W-:Y:S01]  /*44e0*/  LEA.HI.SX32 R98, R98, R59, 0x1b ;  /* 0x0000003b62627211 */ /* 0x000fe200078fdaff */
[----:B------:R-:W-:Y:S05]  /*44f0*/  @!P3 BRA `(.L_x_12510) ;  /* 0x000000100000b947 */ /* 0x000fea0003800000 */
[----:B--2---:R0:W-:Y:S02]  /*4500*/  RED.E.ADD.F32.FTZ.RN.STRONG.GPU [R48.64+-0x500], R45 ;  /* 0xfffb002d3000798e */ /* 0x0041e4000c10e786 */
.L_x_12510:
[----:B------:R-:W-:Y:S05]  /*4510*/  BSYNC B0 ;  /* 0x0000000000007941 */ /* 0x000fea0003800000 */
.L_x_12509:
[----:B0-2---:R0:W2:Y:S01]  /*4520*/  LDS R45, [R98.X4+0x7a0] ;  /* 0x0007a000622d7984 */ /* 0x0050a20000004800 */
[----:B------:R-:W-:Y:S01]  /*4530*/  BSSY B0, `(.L_x_12511) ;  /* 0x0000004000007945 */ /* 0x000fe20003800000 */
[----:B------:R-:W-:Y:S01]  /*4540*/  LEA.HI.SX32 R44, R44, R59, 0x1b ;  /* 0x0000003b2c2c7211 */ /* 0x000fe200078fdaff */
[----:B------:R-:W-:Y:S05]  /*4550*/  @!P4 BRA `(.L_x_12512) ;  /* 0x000000100000c947 */ /* 0x000fea0003800000 */
[----:B--2---:R2:W-:Y:S02]  /*4560*/  RED.E.ADD.F32.FTZ.RN.STRONG.GPU [R48.64+-0x480], R45 ;  /* 0xfffb802d3000798e */ /* 0x0045e4000c10e786 */
.L_x_12512:
[----:B------:R-:W-:Y:S05]  /*4570*/  BSYNC B0 ;  /* 0x0000000000007941 */ /* 0x000fea0003800000 */
.L_x_12511:
[----:B--2---:R2:W3:Y:S01]  /*4580*/  LDS R45, [R44.X4+0x820] ;  /* 0x000820002c2d7984 */ /* 0x0044e20000004800 */
[----:B------:R-:W-:Y:S01]  /*4590*/  BSSY B0, `(.L_x_12513) ;  /* 0x0000005000007945 */ /* 0x000fe20003800000 */
[C---:B-1----:R-:W-:Y:S02]  /*45a0*/  IADD3 R46, R59.reuse, 0x120, RZ ;  /* 0x000001203b2e7810 */ /* 0x042fe40007ffe0ff */
[----:B0-----:R-:W-:Y:S01]  /*45b0*/  IADD3 R98, R59, 0x140, RZ ;  /* 0x000001403b627810 */ /* 0x001fe20007ffe0ff */
[----:B------:R-:W-:Y:S05]  /*45c0*/  @!P5 BRA `(.L_x_12514) ;  /* 0x000000100000d947 */ /* 0x000fea0003800000 */
[----:B---3--:R0:W-:Y:S02]  /*45d0*/  RED.E.ADD.F32.FTZ.RN.STRONG.GPU [R48.64+-0x400], R45 ;  /* 0xfffc002d3000798e */ /* 0x0081e4000c10e786 */
.L_x_12514:
[----:B------:R-:W-:Y:S05]  /*45e0*/  BSYNC B0 ;  /* 0x0000000000007941 */ /* 0x000fea0003800000 */
.L_x_12513:
        /* <DEDUP_REMOVED lines=14> */
.L_x_12516:
[----:B0-----:R-:W-:Y:S05]  /*46d0*/  BSYNC B0 ;  /* 0x0000000000007941 */ /* 0x001fea0003800000 */
.L_x_12515:
[----:B-1----:R0:W1:Y:S01]  /*46e0*/  LDS R45, [R98.X4+0x920] ;  /* 0x00092000622d7984 */ /* 0x0020620000004800 */
[----:B------:R-:W-:Y:S01]  /*46f0*/  BSSY B0, `(.L_x_12517) ;  /* 0x0000005000007945 */ /* 0x000fe20003800000 */
[----:B------:R-:W-:Y:S02]  /*4700*/  IADD3 R46, R59, 0x180, RZ ;  /* 0x000001803b2e7810 */ /* 0x000fe40007ffe0ff */
[----:B------:R-:W-:Y:S01]  /*4710*/  LEA.HI.SX32 R44, R44, R59, 0x1b ;  /* 0x0000003b2c2c7211 */ /* 0x000fe200078fdaff */
[----:B------:R-:W-:Y:S05]  /*4720*/  @!P0 BRA `(.L_x_12518) ;  /* 0x0000001000008947 */ /* 0x000fea0003800000 */
[----:B-1----:R1:W-:Y:S02]  /*4730*/  RED.E.ADD.F32.FTZ.RN.STRONG.GPU [R48.64+-0x300], R45 ;  /* 0xfffd002d3000798e */ /* 0x0023e4000c10e786 */
.L_x_12518:
[----:B------:R-:W-:Y:S05]  /*4740*/  BSYNC B0 ;  /* 0x0000000000007941 */ /* 0x000fea0003800000 */
.L_x_12517:
[----:B-1----:R1:W2:Y:S01]  /*4750*/  LDS R45, [R44.X4+0x9a0] ;  /* 0x0009a0002c2d7984 */ /* 0x0022a20000004800 */
[----:B------:R-:W-:Y:S01]  /*4760*/  BSSY B0, `(.L_x_12519) ;  /* 0x0000005000007945 */ /* 0x000fe20003800000 */
[----:B------:R-:W-:-:S02]  /*4770*/  IADD3 R70, R59, 0x1a0, RZ ;  /* 0x000001a03b467810 */ /* 0x000fc40007ffe0ff */
[----:B------:R-:W-:Y:S01]  /*4780*/  LEA.HI.SX32 R46, R46, R59, 0x1b ;  /* 0x0000003b2e2e7211 */ /* 0x000fe200078fdaff */
[----:B------:R-:W-:Y:S05]  /*4790*/  @!P1 BRA `(.L_x_12520) ;  /* 0x0000001000009947 */ /* 0x000fea0003800000 */
[----:B--2---:R2:W-:Y:S02]  /*47a0*/  RED.E.ADD.F32.FTZ.RN.STRONG.GPU [R48.64+-0x280], R45 ;  /* 0xfffd802d3000798e */ /* 0x0045e4000c10e786 */
.L_x_12520:
[----:B------:R-:W-:Y:S05]  /*47b0*/  BSYNC B0 ;  /* 0x0000000000007941 */ /* 0x000fea0003800000 */
.L_x_12519:
[----:B--2---:R2:W3:Y:S01]  /*47c0*/  LDS R45, [R46.X4+0xa20] ;  /* 0x000a20002e2d7984 */ /* 0x0044e20000004800 */
[----:B------:R-:W-:Y:S01]  /*47d0*/  BSSY B0, `(.L_x_12521) ;  /* 0x0000005000007945 */ /* 0x000fe20003800000 */
[----:B-1----:R-:W-:Y:S02]  /*47e0*/  IADD3 R44, R59, 0x1c0, RZ ;  /* 0x000001c03b2c7810 */ /* 0x002fe40007ffe0ff */
[----:B------:R-:W-:Y:S01]  /*47f0*/  LEA.HI.SX32 R70, R70, R59, 0x1b ;  /* 0x0000003b46467211 */ /* 0x000fe200078fdaff */
[----:B------:R-:W-:Y:S05]  /*4800*/  @!P2 BRA `(.L_x_12522) ;  /* 0x000000100000a947 */ /* 0x000fea0003800000 */
[----:B---3--:R1:W-:Y:S02]  /*4810*/  RED.E.ADD.F32.FTZ.RN.STRONG.GPU [R48.64+-0x200], R45 ;  /* 0xfffe002d3000798e */ /* 0x0083e4000c10e786 */
.L_x_12522:
[----:B------:R-:W-:Y:S05]  /*4820*/  BSYNC B0 ;  /* 0x0000000000007941 */ /* 0x000fea0003800000 */
.L_x_12521:
[----:B-1-3--:R1:W3:Y:S01]  /*4830*/  LDS R45, [R70.X4+0xaa0] ;  /* 0x000aa000462d7984 */ /* 0x00a2e20000004800 */
[----:B------:R-:W-:Y:S01]  /*4840*/  BSSY B0, `(.L_x_12523) ;  /* 0x0000005000007945 */ /* 0x000fe20003800000 */
[----:B--2---:R-:W-:Y:S02]  /*4850*/  IADD3 R46, R59, 0x1e0, RZ ;  /* 0x000001e03b2e7810 */ /* 0x004fe40007ffe0ff */
[----:B------:R-:W-:Y:S01]  /*4860*/  LEA.HI.SX32 R44, R44, R59, 0x1b ;  /* 0x0000003b2c2c7211 */ /* 0x000fe200078fdaff */
[----:B------:R-:W-:Y:S05]  /*4870*/  @!P3 BRA `(.L_x_12524) ;  /* 0x000000100000b947 */ /* 0x000fea0003800000 */
[----:B---3--:R2:W-:Y:S02]  /*4880*/  RED.E.ADD.F32.FTZ.RN.STRONG.GPU [R48.64+-0x180], R45 ;  /* 0xfffe802d3000798e */ /* 0x0085e4000c10e786 */
.L_x_12524:
[----:B------:R-:W-:Y:S05]  /*4890*/  BSYNC B0 ;  /* 0x0000000000007941 */ /* 0x000fea0003800000 */
.L_x_12523:
[----:B--23--:R2:W3:Y:S01]  /*48a0*/  LDS R45, [R44.X4+0xb20] ;  /* 0x000b20002c2d7984 */ /* 0x00c4e20000004800 */
[----:B------:R-:W-:Y:S01]  /*48b0*/  BSSY B0, `(.L_x_12525) ;  /* 0x0000004000007945 */ /* 0x000fe20003800000 */
[----:B------:R-:W-:Y:S01]  /*48c0*/  LEA.HI.SX32 R46, R46, R59, 0x1b ;  /* 0x0000003b2e2e7211 */ /* 0x000fe200078fdaff */
[----:B------:R-:W-:Y:S05]  /*48d0*/  @!P4 BRA `(.L_x_12526) ;  /* 0x000000100000c947 */ /* 0x000fea0003800000 */
[----:B---3--:R3:W-:Y:S02]  /*48e0*/  RED.E.ADD.F32.FTZ.RN.STRONG.GPU [R48.64+-0x100], R45 ;  /* 0xffff002d3000798e */ /* 0x0087e4000c10e786 */
.L_x_12526:
[----:B------:R-:W-:Y:S05]  /*48f0*/  BSYNC B0 ;  /* 0x0000000000007941 */ /* 0x000fea0003800000 */
.L_x_12525:
[----:B---3--:R3:W4:Y:S01]  /*4900*/  LDS R45, [R46.X4+0xba0] ;  /* 0x000ba0002e2d7984 */ /* 0x0087220000004800 */
[----:B------:R-:W-:Y:S01]  /*4910*/  BSSY B0, `(.L_x_12527) ;  /* 0x0000003000007945 */ /* 0x000fe20003800000 */
[----:B------:R-:W-:Y:S05]  /*4920*/  @!P5 BRA `(.L_x_12528) ;  /* 0x000000100000d947 */ /* 0x000fea0003800000 */
[----:B----4-:R4:W-:Y:S02]  /*4930*/  RED.E.ADD.F32.FTZ.RN.STRONG.GPU [R48.64+-0x80], R45 ;  /* 0xffff802d3000798e */ /* 0x0109e4000c10e786 */
.L_x_12528:
[----:B------:R-:W-:Y:S05]  /*4940*/  BSYNC B0 ;  /* 0x0000000000007941 */ /* 0x000fea0003800000 */
.L_x_12527:
[----:B----4-:R-:W4:Y:S01]  /*4950*/  SHFL.DOWN PT, R48, R114, 0x1, 0x1f ;  /* 0x08201f0072307f89 */ /* 0x010f2200000e0000 */
[----:B------:R-:W-:Y:S01]  /*4960*/  ISETP.GT.AND P0, PT, R58, 0x1e, PT ;  /* 0x0000001e3a00780c */ /* 0x000fe20003f04270 */
[----:B------:R-:W-:Y:S01]  /*4970*/  FMUL.FTZ R94, R94, R137 ;  /* 0x000000895e5e7220 */ /* 0x000fe20000410000 */
[----:B------:R-:W-:Y:S01]  /*4980*/  MOV R45, R114 ;  /* 0x00000072002d7202 */ /* 0x000fe20000000f00 */
[----:B------:R-:W5:Y:S01]  /*4990*/  SHFL.DOWN PT, R71, R150, 0x1, 0x1f ;  /* 0x08201f0096477f89 */ /* 0x000f6200000e0000 */
[----:B---3--:R-:W-:Y:S01]  /*49a0*/  MOV R46, R150 ;  /* 0x00000096002e7202 */ /* 0x008fe20000000f00 */
[----:B------:R-:W-:Y:S01]  /*49b0*/  FMUL.FTZ R95, R95, R143 ;  /* 0x0000008f5f5f7220 */ /* 0x000fe20000410000 */
[----:B------:R-:W-:Y:S01]  /*49c0*/  MOV R47, R158 ;  /* 0x0000009e002f7202 */ /* 0x000fe20000000f00 */
[----:B-1----:R-:W1:Y:S01]  /*49d0*/  SHFL.DOWN PT, R70, R158, 0x1, 0x1f ;  /* 0x08201f009e467f89 */ /* 0x002e6200000e0000 */
[----:B--2---:R-:W-:Y:S01]  /*49e0*/  MOV R44, R50 ;  /* 0x00000032002c7202 */ /* 0x004fe20000000f00 */
[----:B------:R-:W-:Y:S01]  /*49f0*/  FMUL.FTZ R85, R85, R149 ;  /* 0x0000009555557220 */ /* 0x000fe20000410000 */
[----:B------:R-:W-:Y:S01]  /*4a00*/  ISETP.NE.AND P1, PT, R58, RZ, PT ;  /* 0x000000ff3a00720c */ /* 0x000fe20003f25270 */
[----:B------:R-:W2:Y:S01]  /*4a10*/  SHFL.DOWN PT, R49, R50, 0x1, 0x1f ;  /* 0x08201f0032317f89 */ /* 0x000ea200000e0000 */
[----:B------:R-:W-:Y:S01]  /*4a20*/  ISETP.NE.AND P2, PT, R59, RZ, PT ;  /* 0x000000ff3b00720c */ /* 0x000fe20003f45270 */
[----:B------:R-:W-:Y:S01]  /*4a30*/  BSSY B0, `(.L_x_12529) ;  /* 0x000008b000007945 */ /* 0x000fe20003800000 */
[----:B----4-:R-:W-:-:S02]  /*4a40*/  @!P0 FADD.FTZ R45, R45, R48 ;  /* 0x000000302d2d8221 */ /* 0x010fc40000010000 */
[----:B-----5:R-:W-:Y:S02]  /*4a50*/  @!P0 FADD.FTZ R46, R46, R71 ;  /* 0x000000472e2e8221 */ /* 0x020fe40000010000 */
[----:B-1----:R-:W-:-:S03]  /*4a60*/  @!P0 FADD.FTZ R47, R47, R70 ;  /* 0x000000462f2f8221 */ /* 0x002fc60000010000 */
[----:B------:R-:W1:Y:S01]  /*4a70*/  SHFL.DOWN PT, R71, R46, 0x2, 0x1f ;  /* 0x08401f002e477f89 */ /* 0x000e6200000e0000 */
[----:B--2---:R-:W-:-:S03]  /*4a80*/  @!P0 FADD.FTZ R44, R44, R49 ;  /* 0x000000312c2c8221 */ /* 0x004fc60000010000 */
[----:B------:R-:W2:Y:S01]  /*4a90*/  SHFL.DOWN PT, R70, R45, 0x2, 0x1f ;  /* 0x08401f002d467f89 */ /* 0x000ea200000e0000 */
[----:B------:R-:W-:Y:S01]  /*4aa0*/  ISETP.GT.AND P0, PT, R58, 0x1d, PT ;  /* 0x0000001d3a00780c */ /* 0x000fe20003f04270 */
[----:B------:R-:W-:Y:S02]  /*4ab0*/  FMUL.FTZ R49, R77, R144 ;  /* 0x000000904d317220 */ /* 0x000fe40000410000 */
[----:B------:R-:W3:Y:S02]  /*4ac0*/  SHFL.DOWN PT, R50, R47, 0x2, 0x1f ;  /* 0x08401f002f327f89 */ /* 0x000ee400000e0000 */
[-C--:B------:R-:W-:Y:S02]  /*4ad0*/  FFMA.FTZ R48, R76, R136.reuse, -R49 ;  /* 0x000000884c307223 */ /* 0x080fe40000010831 */
[----:B------:R-:W4:Y:S01]  /*4ae0*/  SHFL.DOWN PT, R101, R44, 0x2, 0x1f ;  /* 0x08401f002c657f89 */ /* 0x000f2200000e0000 */
[----:B------:R-:W-:Y:S02]  /*4af0*/  FMUL.FTZ R49, R122, R136 ;  /* 0x000000887a317220 */ /* 0x000fe40000410000 */
[----:B------:R-:W-:-:S02]  /*4b00*/  FMUL.FTZ R127, R127, R48 ;  /* 0x000000307f7f7220 */ /* 0x000fc40000410000 */
[----:B------:R-:W-:-:S04]  /*4b10*/  FMUL.FTZ R48, R77, R96 ;  /* 0x000000604d307220 */ /* 0x000fc80000410000 */
[----:B------:R-:W-:Y:S02]  /*4b20*/  FFMA.FTZ R48, R76, R97, -R48 ;  /* 0x000000614c307223 */ /* 0x000fe40000010830 */
[----:B-1----:R-:W-:Y:S02]  /*4b30*/  @!P0 FADD.FTZ R46, R46, R71 ;  /* 0x000000472e2e8221 */ /* 0x002fe40000010000 */
[----:B------:R-:W-:Y:S02]  /*4b40*/  FMUL.FTZ R71, R77, R136 ;  /* 0x000000884d477220 */ /* 0x000fe40000410000 */
[----:B--2---:R-:W-:Y:S01]  /*4b50*/  @!P0 FADD.FTZ R45, R45, R70 ;  /* 0x000000462d2d8221 */ /* 0x004fe20000010000 */
[----:B------:R-:W-:Y:S01]  /*4b60*/  SHFL.DOWN PT, R103, R46, 0x4, 0x1f ;  /* 0x08801f002e677f89 */ /* 0x000fe200000e0000 */
[----:B------:R-:W-:Y:S02]  /*4b70*/  FMUL.FTZ R48, R145, R48 ;  /* 0x0000003091307220 */ /* 0x000fe40000410000 */
[----:B---3--:R-:W-:Y:S01]  /*4b80*/  @!P0 FADD.FTZ R47, R47, R50 ;  /* 0x000000322f2f8221 */ /* 0x008fe20000010000 */
[----:B------:R-:W1:Y:S01]  /*4b90*/  SHFL.DOWN PT, R70, R45, 0x4, 0x1f ;  /* 0x08801f002d467f89 */ /* 0x000e6200000e0000 */
[----:B------:R-:W-:-:S02]  /*4ba0*/  FFMA.FTZ R50, R76, R144, R71 ;  /* 0x000000904c327223 */ /* 0x000fc40000010047 */
[----:B----4-:R-:W-:Y:S01]  /*4bb0*/  @!P0 FADD.FTZ R44, R44, R101 ;  /* 0x000000652c2c8221 */ /* 0x010fe20000010000 */
[----:B0-----:R-:W0:Y:S01]  /*4bc0*/  SHFL.DOWN PT, R98, R47, 0x4, 0x1f ;  /* 0x08801f002f627f89 */ /* 0x001e2200000e0000 */
[----:B------:R-:W-:Y:S01]  /*4bd0*/  FFMA.FTZ R71, R118, R144, R49 ;  /* 0x0000009076477223 */ /* 0x000fe20000010031 */
[----:B------:R-:W-:Y:S01]  /*4be0*/  ISETP.GT.AND P0, PT, R58, 0x1b, PT ;  /* 0x0000001b3a00780c */ /* 0x000fe20003f04270 */
[-C--:B------:R-:W-:Y:S01]  /*4bf0*/  FMUL.FTZ R49, R77, R97.reuse ;  /* 0x000000614d317220 */ /* 0x080fe20000410000 */
[----:B------:R-:W2:Y:S01]  /*4c00*/  SHFL.DOWN PT, R101, R44, 0x4, 0x1f ;  /* 0x08801f002c657f89 */ /* 0x000ea200000e0000 */
[----:B------:R-:W-:Y:S02]  /*4c10*/  FMUL.FTZ R97, R113, R97 ;  /* 0x0000006171617220 */ /* 0x000fe40000410000 */
[-C--:B------:R-:W-:Y:S02]  /*4c20*/  FFMA.FTZ R49, R76, R96.reuse, R49 ;  /* 0x000000604c317223 */ /* 0x080fe40000010031 */
[----:B------:R-:W-:-:S02]  /*4c30*/  FFMA.FTZ R96, R119, R96, R97 ;  /* 0x0000006077607223 */ /* 0x000fc40000010061 */
[----:B------:R-:W-:Y:S02]  /*4c40*/  FFMA.FTZ R48, R146, R49, R48 ;  /* 0x0000003192307223 */ /* 0x000fe40000010030 */
[----:B------:R-:W-:Y:S02]  /*4c50*/  FFMA.FTZ R50, R147, R50, R127 ;  /* 0x0000003293327223 */ /* 0x000fe4000001007f */
[----:B------:R-:W-:Y:S02]  /*4c60*/  FMUL.FTZ R49, R112, R125 ;  /* 0x0000007d70317220 */ /* 0x000fe40000410000 */
[----:B------:R-:W-:Y:S02]  /*4c70*/  FFMA.FTZ R111, R111, R96, R48 ;  /* 0x000000606f6f7223 */ /* 0x000fe40000010030 */
[----:B------:R-:W-:Y:S02]  /*4c80*/  FMUL.FTZ R48, R77, R124 ;  /* 0x0000007c4d307220 */ /* 0x000fe40000410000 */
[----:B-1----:R-:W-:-:S02]  /*4c90*/  @!P0 FADD.FTZ R45, R45, R70 ;  /* 0x000000462d2d8221 */ /* 0x002fc40000010000 */
[----:B------:R-:W-:Y:S02]  /*4ca0*/  @!P0 FADD.FTZ R46, R46, R103 ;  /* 0x000000672e2e8221 */ /* 0x000fe40000010000 */
[----:B0-----:R-:W-:Y:S02]  /*4cb0*/  @!P0 FADD.FTZ R47, R47, R98 ;  /* 0x000000622f2f8221 */ /* 0x001fe40000010000 */
[-C--:B------:R-:W-:Y:S02]  /*4cc0*/  FFMA.FTZ R50, R120, R71.reuse, R50 ;  /* 0x0000004778327223 */ /* 0x080fe40000010032 */
[----:B--2---:R-:W-:Y:S01]  /*4cd0*/  @!P0 FADD.FTZ R44, R44, R101 ;  /* 0x000000652c2c8221 */ /* 0x004fe20000010000 */
[----:B------:R-:W-:Y:S01]  /*4ce0*/  SHFL.DOWN PT, R98, R47, 0x8, 0x1f ;  /* 0x09001f002f627f89 */ /* 0x000fe200000e0000 */
[----:B------:R-:W-:Y:S01]  /*4cf0*/  FFMA.FTZ R20, R29, R71, R20 ;  /* 0x000000471d147223 */ /* 0x000fe20000010014 */
[----:B------:R-:W-:Y:S01]  /*4d00*/  ISETP.GT.AND P0, PT, R58, 0x17, PT ;  /* 0x000000173a00780c */ /* 0x000fe20003f04270 */
        /* <DEDUP_REMOVED lines=8> */
[-C--:B------:R-:W-:Y:S02]  /*4d90*/  FFMA.FTZ R49, R76, R51.reuse, -R48 ;  /* 0x000000334c317223 */ /* 0x080fe40000010830 */
[----:B------:R-:W-:Y:S02]  /*4da0*/  FMUL.FTZ R48, R77, R51 ;  /* 0x000000334d307220 */ /* 0x000fe40000410000 */
[----:B------:R-:W-:-:S02]  /*4db0*/  FMUL.FTZ R49, R132, R49 ;  /* 0x0000003184317220 */ /* 0x000fc40000410000 */
[C---:B------:R-:W-:Y:S02]  /*4dc0*/  FFMA.FTZ R70, R76.reuse, R135, R48 ;  /* 0x000000874c467223 */ /* 0x040fe40000010030 */
[----:B------:R-:W-:Y:S02]  /*4dd0*/  FMUL.FTZ R48, R77, R139 ;  /* 0x0000008b4d307220 */ /* 0x000fe40000410000 */
[----:B------:R-:W-:Y:S02]  /*4de0*/  FFMA.FTZ R70, R131, R70, R49 ;  /* 0x0000004683467223 */ /* 0x000fe40000010031 */
[-C--:B------:R-:W-:Y:S02]  /*4df0*/  FFMA.FTZ R49, R76, R137.reuse, -R48 ;  /* 0x000000894c317223 */ /* 0x080fe40000010830 */
[C---:B------:R-:W-:Y:S02]  /*4e00*/  FMUL.FTZ R137, R77.reuse, R137 ;  /* 0x000000894d897220 */ /* 0x040fe40000410000 */
[----:B------:R-:W-:-:S02]  /*4e10*/  FMUL.FTZ R125, R77, R125 ;  /* 0x0000007d4d7d7220 */ /* 0x000fc40000410000 */
[----:B------:R-:W-:Y:S02]  /*4e20*/  FADD.FTZ R19, R50, R19 ;  /* 0x0000001332137221 */ /* 0x000fe40000010000 */
[----:B------:R-:W-:Y:S02]  /*4e30*/  FMUL.FTZ R49, R130, R49 ;  /* 0x0000003182317220 */ /* 0x000fe40000410000 */
[C---:B------:R-:W-:Y:S02]  /*4e40*/  FFMA.FTZ R48, R76.reuse, R139, R137 ;  /* 0x0000008b4c307223 */ /* 0x040fe40000010089 */
[----:B------:R-:W-:Y:S02]  /*4e50*/  FFMA.FTZ R124, R76, R124, R125 ;  /* 0x0000007c4c7c7223 */ /* 0x000fe4000001007d */
[----:B------:R-:W-:Y:S02]  /*4e60*/  FMUL.FTZ R50, R109, R51 ;  /* 0x000000336d327220 */ /* 0x000fe40000410000 */
[----:B------:R-:W-:-:S02]  /*4e70*/  FFMA.FTZ R139, R86, R139, R94 ;  /* 0x0000008b568b7223 */ /* 0x000fc4000001005e */
[----:B------:R-:W-:Y:S02]  /*4e80*/  FFMA.FTZ R48, R129, R48, R49 ;  /* 0x0000003081307223 */ /* 0x000fe40000010031 */
[----:B------:R-:W-:Y:S02]  /*4e90*/  FFMA.FTZ R124, R133, R124, R134 ;  /* 0x0000007c857c7223 */ /* 0x000fe40000010086 */
[----:B------:R-:W-:Y:S02]  /*4ea0*/  FFMA.FTZ R50, R99, R135, R50 ;  /* 0x0000008763327223 */ /* 0x000fe40000010032 */
[----:B0-----:R-:W-:Y:S02]  /*4eb0*/  @!P0 FADD.FTZ R45, R45, R96 ;  /* 0x000000602d2d8221 */ /* 0x001fe40000010000 */
[----:B------:R-:W-:Y:S02]  /*4ec0*/  @!P0 FADD.FTZ R46, R46, R101 ;  /* 0x000000652e2e8221 */ /* 0x000fe40000010000 */
[----:B------:R-:W-:-:S02]  /*4ed0*/  @!P0 FADD.FTZ R47, R47, R98 ;  /* 0x000000622f2f8221 */ /* 0x000fc40000010000 */
[----:B-1----:R-:W-:Y:S01]  /*4ee0*/  @!P0 FADD.FTZ R44, R44, R97 ;  /* 0x000000612c2c8221 */ /* 0x002fe20000010000 */
[----:B------:R-:W-:Y:S01]  /*4ef0*/  ISETP.GT.AND P0, PT, R58, 0xf, PT ;  /* 0x0000000f3a00780c */ /* 0x000fe20003f04270 */
[----:B------:R-:W-:Y:S01]  /*4f00*/  FFMA.FTZ R88, R88, R139, R48 ;  /* 0x0000008b58587223 */ /* 0x000fe20000010030 */
[----:B------:R-:W-:Y:S01]  /*4f10*/  SHFL.DOWN PT, R96, R47, 0x10, 0x1f ;  /* 0x0a001f002f607f89 */ /* 0x000fe200000e0000 */
[-C--:B------:R-:W-:Y:S02]  /*4f20*/  FFMA.FTZ R22, R31, R71.reuse, R22 ;  /* 0x000000471f167223 */ /* 0x080fe40000010016 */
[----:B------:R-:W-:Y:S01]  /*4f30*/  FFMA.FTZ R124, R110, R71, R124 ;  /* 0x000000476e7c7223 */ /* 0x000fe2000001007c */
[----:B------:R-:W-:Y:S01]  /*4f40*/  SHFL.DOWN PT, R51, R44, 0x10, 0x1f ;  /* 0x0a001f002c337f89 */ /* 0x000fe200000e0000 */
[----:B------:R-:W-:Y:S02]  /*4f50*/  FFMA.FTZ R107, R107, R50, R70 ;  /* 0x000000326b6b7223 */ /* 0x000fe40000010046 */
[C---:B------:R-:W-:Y:S01]  /*4f60*/  FMUL.FTZ R48, R77.reuse, R142 ;  /* 0x0000008e4d307220 */ /* 0x040fe20000410000 */
[----:B------:R-:W0:Y:S01]  /*4f70*/  SHFL.DOWN PT, R70, R45, 0x10, 0x1f ;  /* 0x0a001f002d467f89 */ /* 0x000e2200000e0000 */
[----:B------:R-:W-:-:S02]  /*4f80*/  FMUL.FTZ R49, R77, R143 ;  /* 0x0000008f4d317220 */ /* 0x000fc40000410000 */
[C---:B------:R-:W-:Y:S01]  /*4f90*/  FFMA.FTZ R143, R76.reuse, R143, -R48 ;  /* 0x0000008f4c8f7223 */ /* 0x040fe20000010830 */
[----:B------:R-:W1:Y:S01]  /*4fa0*/  SHFL.DOWN PT, R71, R46, 0x10, 0x1f ;  /* 0x0a001f002e477f89 */ /* 0x000e6200000e0000 */
[----:B------:R-:W-:Y:S02]  /*4fb0*/  FMUL.FTZ R48, R77, R138 ;  /* 0x0000008a4d307220 */ /* 0x000fe40000410000 */
[C---:B------:R-:W-:Y:S02]  /*4fc0*/  FFMA.FTZ R49, R76.reuse, R142, R49 ;  /* 0x0000008e4c317223 */ /* 0x040fe40000010031 */
[----:B------:R-:W-:Y:S02]  /*4fd0*/  FFMA.FTZ R48, R76, R141, -R48 ;  /* 0x0000008d4c307223 */ /* 0x000fe40000010830 */
[----:B------:R-:W-:Y:S02]  /*4fe0*/  FMUL.FTZ R143, R128, R143 ;  /* 0x0000008f808f7220 */ /* 0x000fe40000410000 */
[----:B------:R-:W-:-:S02]  /*4ff0*/  FMUL.FTZ R93, R93, R48 ;  /* 0x000000305d5d7220 */ /* 0x000fc40000410000 */
[C---:B------:R-:W-:Y:S02]  /*5000*/  FMUL.FTZ R48, R77.reuse, R148 ;  /* 0x000000944d307220 */ /* 0x040fe40000410000 */
[----:B------:R-:W-:Y:S02]  /*5010*/  FFMA.FTZ R143, R126, R49, R143 ;  /* 0x000000317e8f7223 */ /* 0x000fe4000001008f */
[-C--:B------:R-:W-:Y:S02]  /*5020*/  FMUL.FTZ R49, R84, R141.reuse ;  /* 0x0000008d54317220 */ /* 0x080fe40000410000 */
[C---:B------:R-:W-:Y:S02]  /*5030*/  FMUL.FTZ R141, R77.reuse, R141 ;  /* 0x0000008d4d8d7220 */ /* 0x040fe40000410000 */
[-C--:B------:R-:W-:Y:S02]  /*5040*/  FMUL.FTZ R77, R77, R149.reuse ;  /* 0x000000954d4d7220 */ /* 0x080fe40000410000 */
[----:B------:R-:W-:-:S02]  /*5050*/  FFMA.FTZ R48, R76, R149, -R48 ;  /* 0x000000954c307223 */ /* 0x000fc40000010830 */
[C---:B------:R-:W-:Y:S02]  /*5060*/  FFMA.FTZ R141, R76.reuse, R138, R141 ;  /* 0x0000008a4c8d7223 */ /* 0x040fe4000001008d */
[----:B------:R-:W-:Y:S02]  /*5070*/  FFMA.FTZ R77, R76, R148, R77 ;  /* 0x000000944c4d7223 */ /* 0x000fe4000001004d */
[----:B------:R-:W-:Y:S02]  /*5080*/  FMUL.FTZ R48, R91, R48 ;  /* 0x000000305b307220 */ /* 0x000fe40000410000 */
[----:B------:R-:W-:Y:S02]  /*5090*/  FFMA.FTZ R23, R30, R50, R23 ;  /* 0x000000321e177223 */ /* 0x000fe40000010017 */
[----:B0-----:R-:W-:Y:S02]  /*50a0*/  @!P0 FADD.FTZ R45, R45, R70 ;  /* 0x000000462d2d8221 */ /* 0x001fe40000010000 */
[----:B-1----:R-:W-:-:S02]  /*50b0*/  @!P0 FADD.FTZ R46, R46, R71 ;  /* 0x000000472e2e8221 */ /* 0x002fc40000010000 */
[----:B------:R-:W-:Y:S02]  /*50c0*/  @!P0 FADD.FTZ R47, R47, R96 ;  /* 0x000000602f2f8221 */ /* 0x000fe40000010000 */
[----:B------:R-:W-:Y:S02]  /*50d0*/  @!P0 FADD.FTZ R44, R44, R51 ;  /* 0x000000332c2c8221 */ /* 0x000fe40000010000 */
        /* <DEDUP_REMOVED lines=15> */
[----:B------:R-:W-:Y:S02]  /*51d0*/  FFMA.FTZ R26, R35, R49, R26 ;  /* 0x00000031231a7223 */ /* 0x000fe4000001001a */
[----:B------:R-:W-:-:S02]  /*51e0*/  FADD.FTZ R14, R143, R14 ;  /* 0x0000000e8f0e7221 */ /* 0x000fc40000010000 */
        /* <DEDUP_REMOVED lines=15> */
.L_x_12530:
[----:B0-----:R-:W-:Y:S05]  /*52e0*/  BSYNC B0 ;  /* 0x0000000000007941 */ /* 0x001fea0003800000 */
.L_x_12529:
[----:B------:R-:W-:Y:S02]  /*52f0*/  IADD3 R2, R2, 0x1, RZ ;  /* 0x0000000102027810 */ /* 0x000fe40007ffe0ff */
[----:B------:R-:W-:-:S02]  /*5300*/  IADD3 R3, P1, R3, 0x1, RZ ;  /* 0x0000000103037810 */ /* 0x000fc40007f3e0ff */
[----:B------:R-:W-:Y:S02]  /*5310*/  ISETP.GE.AND P0, PT, R2, c[0x0][0x16c], PT ;  /* 0x00005b0002007a0c */ /* 0x000fe40003f06270 */
[----:B------:R-:W-:-:S11]  /*5320*/  IADD3.X R0, RZ, R0, RZ, P1, !PT ;  /* 0x00000000ff007210 */ /* 0x000fd60000ffe4ff */
[----:B------:R-:W-:Y:S01]  /*5330*/  @P0 CALL.REL.NOINC `(.L_x_12484) ;  /* 0x0000001000000944 */ /* 0x000fe20003c00000 */
[----:B------:R-:W-:Y:S05]  /*5340*/  BRA `(.L_x_12531) ;  /* 0xffffb97000007947 */ /* 0x000fea000383ffff */
.L_x_12484:
        /* <DEDUP_REMOVED lines=9> */
[----:B------:R-:W-:-:S02]  /*53e0*/  F2FP.BF16.PACK_AB R27, R19, R18 ;  /* 0x00000012131b723e */ /* 0x000fc400000010ff */
[----:B------:R-:W-:Y:S02]  /*53f0*/  SHF.L.U32 R20, R22, 0x8, RZ ;  /* 0x0000000816147819 */ /* 0x000fe400000006ff */
[----:B------:R-:W-:Y:S02]  /*5400*/  F2FP.BF16.PACK_AB R26, R17, R16 ;  /* 0x00000010111a723e */ /* 0x000fe400000010ff */
[--C-:B------:R-:W-:Y:S02]  /*5410*/  SHF.R.S32.HI R21, RZ, 0x1f, R20.reuse ;  /* 0x0000001fff157819 */ /* 0x100fe40000011414 */
[----:B------:R-:W-:Y:S02]  /*5420*/  F2FP.BF16.PACK_AB R25, R15, R14 ;  /* 0x0000000e0f19723e */ /* 0x000fe400000010ff */
[----:B------:R-:W-:Y:S01]  /*5430*/  F2FP.BF16.PACK_AB R24, R13, R12 ;  /* 0x0000000c0d18723e */ /* 0x000fe200000010ff */
[----:B------:R-:W-:Y:S01]  /*5440*/  IMAD.WIDE.U32 R2, R65, c[0x0][0x2d8], R20 ;  /* 0x0000b60041027a25 */ /* 0x000fe200078e0014 */
[----:B------:R-:W-:Y:S01]  /*5450*/  IADD3 R39, P1, R39, -0x400, RZ ;  /* 0xfffffc0027277810 */ /* 0x000fe20007f3e0ff */
[----:B------:R0:W-:Y:S01]  /*5460*/  STS.128 [R58.X16], R4 ;  /* 0x000000043a007388 */ /* 0x0001e2000000cc00 */
[----:B------:R-:W-:-:S06]  /*5470*/  NOP ;  /* 0x0000000000007918 */ /* 0x000fcc0000000000 */
[----:B------:R-:W1:Y:S01]  /*5480*/  LDS.128 R8, [R58.X16] ;  /* 0x000000003a087984 */ /* 0x000e62000000cc00 */
[----:B------:R-:W-:Y:S01]  /*5490*/  IADD3 R3, R3, R23, RZ ;  /* 0x0000001703037210 */ /* 0x000fe20007ffe0ff */
[C---:B------:R-:W-:Y:S01]  /*54a0*/  IMAD R23, R69.reuse, c[0x0][0x2e4], R0 ;  /* 0x0000b90045177a24 */ /* 0x040fe200078e0200 */
[----:B------:R-:W-:Y:S01]  /*54b0*/  IADD3 R52, P2, R52, -0x200, RZ ;  /* 0xfffffe0034347810 */ /* 0x000fe20007f5e0ff */
[----:B------:R-:W-:Y:S01]  /*54c0*/  IMAD R0, R64, c[0x0][0x2f8], RZ ;  /* 0x0000be0040007a24 */ /* 0x000fe200078e02ff */
[----:B------:R-:W-:Y:S01]  /*54d0*/  IADD3 R56, P3, R56, -0x200, RZ ;  /* 0xfffffe0038387810 */ /* 0x000fe20007f7e0ff */
[----:B------:R-:W-:Y:S01]  /*54e0*/  IMAD.WIDE.U32 R2, R69, c[0x0][0x2e0], R2 ;  /* 0x0000b80045027a25 */ /* 0x000fe200078e0002 */
[----:B------:R-:W-:Y:S02]  /*54f0*/  IADD3 R54, P4, R54, -0x200, RZ ;  /* 0xfffffe0036367810 */ /* 0x000fe40007f9e0ff */
[----:B------:R-:W-:Y:S01]  /*5500*/  IADD3 R36, R36, 0x1, RZ ;  /* 0x0000000124247810 */ /* 0x000fe20007ffe0ff */
[----:B------:R-:W-:Y:S01]  /*5510*/  IMAD.WIDE.U32 R20, R65, c[0x0][0x2f8], R20 ;  /* 0x0000be0041147a25 */ /* 0x000fe200078e0014 */
[----:B------:R-:W-:-:S02]  /*5520*/  IADD3 R3, R3, R23, RZ ;  /* 0x0000001703037210 */ /* 0x000fc40007ffe0ff */
[----:B0-----:R-:W-:Y:S01]  /*5530*/  LEA R4, P0, R2, c[0x0][0x330], 0x1 ;  /* 0x0000cc0002047a11 */ /* 0x001fe200078008ff */
[----:B------:R-:W-:Y:S01]  /*5540*/  IMAD R23, R65, c[0x0][0x2fc], R0 ;  /* 0x0000bf0041177a24 */ /* 0x000fe200078e0200 */
[----:B------:R-:W-:Y:S01]  /*5550*/  IADD3.X R38, R38, -0x1, RZ, P1, !PT ;  /* 0xffffffff26267810 */ /* 0x000fe20000ffe4ff */
[----:B------:R-:W-:Y:S01]  /*5560*/  IMAD R0, R68, c[0x0][0x300], RZ ;  /* 0x0000c00044007a24 */ /* 0x000fe200078e02ff */
[----:B------:R-:W-:Y:S01]  /*5570*/  LEA.HI.X R5, R2, c[0x0][0x334], R3, 0x1, P0 ;  /* 0x0000cd0002057a11 */ /* 0x000fe200000f0c03 */
[----:B------:R-:W-:Y:S01]  /*5580*/  FADD.FTZ R12, R61, R12 ;  /* 0x0000000c3d0c7221 */ /* 0x000fe20000010000 */
[----:B------:R-:W-:Y:S02]  /*5590*/  IADD3 R21, R21, R23, RZ ;  /* 0x0000001715157210 */ /* 0x000fe40007ffe0ff */
[----:B------:R-:W-:Y:S01]  /*55a0*/  IADD3.X R53, R53, -0x1, RZ, P2, !PT ;  /* 0xffffffff35357810 */ /* 0x000fe200017fe4ff */
[----:B------:R-:W-:Y:S01]  /*55b0*/  IMAD.WIDE R2, R59, 0x10, R4 ;  /* 0x000000103b027825 */ /* 0x000fe200078e0204 */
[----:B------:R-:W-:-:S02]  /*55c0*/  IADD3.X R57, R57, -0x1, RZ, P3, !PT ;  /* 0xffffffff39397810 */ /* 0x000fc40001ffe4ff */
        /* <DEDUP_REMOVED lines=24> */
.L_x_12482:
        /* <DEDUP_REMOVED lines=24> */
.L_x_12534:
[----:B0-----:R-:W-:Y:S05]  /*58d0*/  BSYNC B0 ;  /* 0x0000000000007941 */ /* 0x001fea0003800000 */
.L_x_12533:
        /* <DEDUP_REMOVED lines=23> */
.L_x_12536:
[----:B------:R-:W1:Y:S02]  /*5a50*/  S2R R15, SR_TID.X ;  /* 0x00000000000f7919 */ /* 0x000e640000002100 */
.L_x_12537:
[----:B0-----:R-:W-:Y:S05]  /*5a60*/  BSYNC B0 ;  /* 0x0000000000007941 */ /* 0x001fea0003800000 */
.L_x_12535:
        /* <DEDUP_REMOVED lines=10> */
.L_x_12538:
        /* <DEDUP_REMOVED lines=28> */
.L_x_12539:
        /* <DEDUP_REMOVED lines=11> */
.L_x_14744:


//--------------------- .text._Z25selective_scan_bwd_kernelI32Selective_Scan_bwd_kernel_traitsILi32ELi8ELb1ELb1ELb0ELb0ELb1EN3c108BFloat16ENS1_7complexIfEEEEv12SSMParamsBwd --------------------------
	.section	.text._Z25selective_scan_bwd_kernelI32Selective_Scan_bwd_kernel_traitsILi32ELi8ELb1ELb1ELb0ELb0ELb1EN3c108BFloat16ENS1_7complexIfEEEEv12SSMParamsBwd,"ax",@progbits
	.sectioninfo	@"SHI_REGISTERS=168"
	.align	128
        .global         _Z25selective_scan_bwd_kernelI32Selective_Scan_bwd_kernel_traitsILi32ELi8ELb1ELb1ELb0ELb0ELb1EN3c108BFloat16ENS1_7complexIfEEEEv12SSMParamsBwd
        .type           _Z25selective_scan_bwd_kernelI32Selective_Scan_bwd_kernel_traitsILi32ELi8ELb1ELb1ELb0ELb0ELb1EN3c108BFloat16ENS1_7complexIfEEEEv12SSMParamsBwd,@function
        .size           _Z25selective_scan_bwd_kernelI32Selective_Scan_bwd_kernel_traitsILi32ELi8ELb1ELb1ELb0ELb0ELb1EN3c108BFloat16ENS1_7complexIfEEEEv12SSMParamsBwd,(.L_x_14745 - _Z25selective_scan_bwd_kernelI32Selective_Scan_bwd_kernel_traitsILi32ELi8ELb1ELb1ELb0ELb0ELb1EN3c108BFloat16ENS1_7complexIfEEEEv12SSMParamsBwd)
        .other          _Z25selective_scan_bwd_kernelI32Selective_Scan_bwd_kernel_traitsILi32ELi8ELb1ELb1ELb0ELb0ELb1EN3c108BFloat16ENS1_7complexIfEEEEv12SSMParamsBwd,@"STO_CUDA_ENTRY STV_DEFAULT"
_Z25selective_scan_bwd_kernelI32Selective_Scan_bwd_kernel_traitsILi32ELi8ELb1ELb1ELb0ELb0ELb1EN3c108BFloat16ENS1_7complexIfEEEEv12SSMParamsBwd:
.text._Z25selective_scan_bwd_kernelI32Selective_Scan_bwd_kernel_traitsILi32ELi8ELb1ELb1ELb0ELb0ELb1EN3c108BFloat16ENS1_7complexIfEEEEv12SSMParamsBwd:
        /* <DEDUP_REMOVED lines=35> */
[----:B------:R-:W-:Y:S01]  /*0230*/  MOV R21, RZ ;  /* 0x000000ff00157202 */ /* 0x000fe20000000f00 */
[----:B------:R-:W-:Y:S01]  /*0240*/  IMAD R15, R29, c[0x0][0x1d8], RZ ;  /* 0x000076001d0f7a24 */ /* 0x000fe200078e02ff */
[----:B---3--:R-:W-:Y:S01]  /*0250*/  IADD3 R8, RZ, -R7, RZ ;  /* 0x80000007ff087210 */ /* 0x008fe20007ffe0ff */
[----:B------:R-:W-:-:S02]  /*0260*/  IMAD R19, R30, c[0x0][0x284], R19 ;  /* 0x0000a1001e137a24 */ /* 0x000fc400078e0213 */
[----:B------:R-:W-:Y:S02]  /*0270*/  IMAD R10, R30, c[0x0][0x1dc], R15 ;  /* 0x000077001e0a7a24 */ /* 0x000fe400078e020f */
[----:B------:R-:W-:Y:S02]  /*0280*/  IMAD R3, R8, R11, RZ ;  /* 0x0000000b08037224 */ /* 0x000fe400078e02ff */
[----:B------:R-:W-:Y:S02]  /*0290*/  IMAD R15, R29, c[0x0][0x1e8], RZ ;  /* 0x00007a001d0f7a24 */ /* 0x000fe400078e02ff */
        /* <DEDUP_REMOVED lines=14> */
[C---:B------:R-:W-:Y:S02]  /*0380*/  IMAD R13, R26.reuse, c[0x0][0x27c], R9 ;  /* 0x00009f001a0d7a24 */ /* 0x040fe400078e0209 */
[----:B------:R-:W-:-:S03]  /*0390*/  IMAD.WIDE.U32 R8, R26, c[0x0][0x190], RZ ;  /* 0x000064001a087a25 */ /* 0x000fc600078e00ff */
[----:B------:R-:W-:Y:S01]  /*03a0*/  IADD3 R7, R7, R13, RZ ;  /* 0x0000000d07077210 */ /* 0x000fe20007ffe0ff */
[----:B------:R-:W-:Y:S01]  /*03b0*/  IMAD.WIDE.U32 R2, R30, c[0x0][0x1d8], R2 ;  /* 0x000076001e027a25 */ /* 0x000fe200078e0002 */
[----:B------:R-:W-:Y:S02]  /*03c0*/  @!P1 IADD3 R0, R0, -R11, RZ ;  /* 0x8000000b00009210 */ /* 0x000fe40007ffe0ff */
[----:B------:R-:W-:Y:S02]  /*03d0*/  IADD3 R9, R9, R17, RZ ;  /* 0x0000001109097210 */ /* 0x000fe40007ffe0ff */
[----:B------:R-:W-:Y:S02]  /*03e0*/  ISETP.GE.U32.AND P0, PT, R0, R11, PT ;  /* 0x0000000b0000720c */ /* 0x000fe40003f06070 */
[----:B------:R-:W-:Y:S02]  /*03f0*/  LEA R11, R12, 0xffffff00, 0x8 ;  /* 0xffffff000c0b7811 */ /* 0x000fe400078e40ff */
[----:B------:R-:W-:-:S02]  /*0400*/  @!P1 IADD3 R24, R24, 0x1, RZ ;  /* 0x0000000118189810 */ /* 0x000fc40007ffe0ff */
[----:B------:R-:W-:Y:S02]  /*0410*/  SHF.R.S32.HI R13, RZ, 0x1f, R11 ;  /* 0x0000001fff0d7819 */ /* 0x000fe4000001140b */
[----:B------:R-:W-:Y:S02]  /*0420*/  IADD3 R17, P3, R11, R2, RZ ;  /* 0x000000020b117210 */ /* 0x000fe40007f7e0ff */
[----:B------:R-:W-:Y:S02]  /*0430*/  ISETP.NE.AND P1, PT, RZ, c[0x0][0x178], PT ;  /* 0x00005e00ff007a0c */ /* 0x000fe40003f25270 */
[----:B------:R-:W-:Y:S01]  /*0440*/  IADD3.X R10, R13, R3, R10, P3, !PT ;  /* 0x000000030d0a7210 */ /* 0x000fe20001ffe40a */
[----:B------:R-:W-:Y:S01]  /*0450*/  IMAD.WIDE.U32 R2, R30, c[0x0][0x1e8], R4 ;  /* 0x00007a001e027a25 */ /* 0x000fe200078e0004 */
[----:B------:R-:W-:Y:S02]  /*0460*/  @P0 IADD3 R24, R24, 0x1, RZ ;  /* 0x0000000118180810 */ /* 0x000fe40007ffe0ff */
[----:B------:R-:W-:Y:S01]  /*0470*/  ISETP.GE.AND P3, PT, R12, 0x1, PT ;  /* 0x000000010c00780c */ /* 0x000fe20003f66270 */
[----:B------:R-:W-:Y:S01]  /*0480*/  IMAD.WIDE.U32 R4, R30, c[0x0][0x280], R6 ;  /* 0x0000a0001e047a25 */ /* 0x000fe200078e0006 */
[----:B------:R-:W-:-:S03]  /*0490*/  @!P2 IADD3 R24, -R24, RZ, RZ ;  /* 0x000000ff1818a210 */ /* 0x000fc60007ffe1ff */
[----:B------:R-:W-:Y:S01]  /*04a0*/  IMAD R6, R30, c[0x0][0x1ec], R15 ;  /* 0x00007b001e067a24 */ /* 0x000fe200078e020f */
[----:B------:R-:W-:Y:S02]  /*04b0*/  IADD3 R15, P0, R11, R2, RZ ;  /* 0x000000020b0f7210 */ /* 0x000fe40007f1e0ff */
[----:B------:R-:W-:Y:S02]  /*04c0*/  @!P1 LOP3.LUT R24, RZ, c[0x0][0x178], RZ, 0x33, !PT ;  /* 0x00005e00ff189a12 */ /* 0x000fe400078e33ff */
[----:B------:R-:W-:Y:S02]  /*04d0*/  IADD3.X R2, R13, R3, R6, P0, !PT ;  /* 0x000000030d027210 */ /* 0x000fe400007fe406 */
[----:B------:R-:W-:Y:S01]  /*04e0*/  LEA R18, P0, R17, c[0x0][0x240], 0x1 ;  /* 0x0000900011127a11 */ /* 0x000fe200078008ff */
[----:B------:R-:W-:Y:S01]  /*04f0*/  IMAD.WIDE.U32 R8, R24, c[0x0][0x1a8], R8 ;  /* 0x00006a0018087a25 */ /* 0x000fe200078e0008 */
[----:B------:R-:W-:Y:S02]  /*0500*/  IADD3 R0, P2, R11, R4, RZ ;  /* 0x000000040b007210 */ /* 0x000fe40007f5e0ff */
[----:B------:R-:W-:-:S02]  /*0510*/  LEA.HI.X R17, R17, c[0x0][0x244], R10, 0x1, P0 ;  /* 0x0000910011117a11 */ /* 0x000fc400000f0c0a */
[----:B------:R-:W-:Y:S02]  /*0520*/  ISETP.NE.U32.AND P0, PT, RZ, c[0x0][0x260], PT ;  /* 0x00009800ff007a0c */ /* 0x000fe40003f05070 */
        /* <DEDUP_REMOVED lines=9> */
[C---:B------:R-:W-:Y:S02]  /*05c0*/  LEA R14, P4, R0.reuse, c[0x0][0x308], 0x1 ;  /* 0x0000c200000e7a11 */ /* 0x040fe400078808ff */
[----:B------:R-:W-:Y:S02]  /*05d0*/  ISETP.NE.AND.EX P1, PT, RZ, c[0x0][0x32c], PT, P1 ;  /* 0x0000cb00ff007a0c */ /* 0x000fe40003f25310 */
[----:B------:R-:W-:Y:S02]  /*05e0*/  ISETP.NE.AND.EX P2, PT, RZ, c[0x0][0x34c], PT, P2 ;  /* 0x0000d300ff007a0c */ /* 0x000fe40003f45320 */
[----:B------:R-:W-:Y:S01]  /*05f0*/  LEA.HI.X R13, R0, c[0x0][0x30c], R13, 0x1, P4 ;  /* 0x0000c300000d7a11 */ /* 0x000fe200020f0c0d */
[----:B------:R-:W-:Y:S01]  /*0600*/  @P0 IMAD R0, R26, c[0x0][0x164], R30 ;  /* 0x000059001a000a24 */ /* 0x000fe200078e021e */
[----:B------:R-:W-:-:S02]  /*0610*/  LEA R3, R12, 0xfffffe00, 0x9 ;  /* 0xfffffe000c037811 */ /* 0x000fc400078e48ff */
[----:B------:R-:W-:Y:S01]  /*0620*/  IADD3 R2, R9, R5, RZ ;  /* 0x0000000509027210 */ /* 0x000fe20007ffe0ff */
[----:B------:R-:W-:Y:S01]  /*0630*/  @P0 IMAD R0, R0, c[0x0][0x174], RZ ;  /* 0x00005d0000000a24 */ /* 0x000fe200078e02ff */
[C---:B------:R-:W-:Y:S02]  /*0640*/  IADD3 R11, P5, R3.reuse, R8, RZ ;  /* 0x00000008030b7210 */ /* 0x040fe40007fbe0ff */
[----:B------:R-:W-:Y:S01]  /*0650*/  @P0 MOV R81, 0x10 ;  /* 0x0000001000510802 */ /* 0x000fe20000000f00 */
[----:B------:R-:W-:Y:S01]  /*0660*/  @P0 IMAD R0, R0, c[0x0][0x16c], RZ ;  /* 0x00005b0000000a24 */ /* 0x000fe200078e02ff */
        /* <DEDUP_REMOVED lines=14> */
[----:B------:R-:W-:-:S03]  /*0750*/  MOV R22, RZ ;  /* 0x000000ff00167202 */ /* 0x000fc60000000f00 */
.L_x_12590:
[----:B------:R-:W-:Y:S01]  /*0760*/  BAR.SYNC.DEFER_BLOCKING 0x0 ;  /* 0x0000000000007b1d */ /* 0x000fe20000010000 */
[----:B------:R-:W-:-:S02]  /*0770*/  MOV R2, R18 ;  /* 0x0000001200027202 */ /* 0x000fc40000000f00 */
[----:B------:R-:W-:-:S05]  /*0780*/  MOV R3, R17 ;  /* 0x0000001100037202 */ /* 0x000fca0000000f00 */
[----:B0-----:R-:W-:-:S05]  /*0790*/  IMAD.WIDE R2, R20, 0x10, R2 ;  /* 0x0000001014027825 */ /* 0x001fca00078e0202 */
[----:B------:R0:W2:Y:S02]  /*07a0*/  LDG.E.128 R36, [R2.64] ;  /* 0x0000000602247981 */ /* 0x0000a4000c1e1d00 */
[----:B0-----:R-:W-:Y:S02]  /*07b0*/  MOV R2, R16 ;  /* 0x0000001000027202 */ /* 0x001fe40000000f00 */
[----:B------:R-:W-:-:S05]  /*07c0*/  MOV R3, R15 ;  /* 0x0000000f00037202 */ /* 0x000fca0000000f00 */
[----:B------:R-:W-:Y:S01]  /*07d0*/  IMAD.WIDE R32, R20, 0x10, R2 ;  /* 0x0000001014207825 */ /* 0x000fe200078e0202 */
        /* <DEDUP_REMOVED lines=8> */
[----:B--2---:R0:W-:Y:S01]  /*0860*/  STS.128 [R19.X16], R44 ;  /* 0x0000002c13007388 */ /* 0x0041e2000000cc00 */
[----:B------:R-:W-:-:S06]  /*0870*/  NOP ;  /* 0x0000000000007918 */ /* 0x000fcc0000000000 */
[----:B------:R-:W-:Y:S04]  /*0880*/  LDS.128 R4, [R19.X16] ;  /* 0x0000000013047984 */ /* 0x000fe8000000cc00 */
[----:B------:R-:W-:Y:S06]  /*0890*/  BAR.SYNC.DEFER_BLOCKING 0x0 ;  /* 0x0000000000007b1d */ /* 0x000fec0000010000 */
[----:B------:R-:W2:Y:S01]  /*08a0*/  LDG.E.128 R48, [R34.64] ;  /* 0x0000000622307981 */ /* 0x000ea2000c1e1d00 */
[----:B------:R-:W-:Y:S01]  /*08b0*/  IADD3 R9, -R10, c[0x0][0x174], RZ ;  /* 0x00005d000a097a10 */ /* 0x000fe20007ffe1ff */
[----:B------:R-:W-:-:S02]  /*08c0*/  IMAD R3, R25, c[0x0][0x1f0], RZ ;  /* 0x00007c0019037a24 */ /* 0x000fc400078e02ff */
[----:B------:R-:W-:Y:S01]  /*08d0*/  IMAD R33, R29, c[0x0][0x1f8], RZ ;  /* 0x00007e001d217a24 */ /* 0x000fe200078e02ff */
[----:B------:R-:W-:Y:S01]  /*08e0*/  LEA R74, R9, 0xffffff00, 0x8 ;  /* 0xffffff00094a7811 */ /* 0x000fe200078e40ff */
[----:B------:R-:W-:Y:S02]  /*08f0*/  IMAD R31, R26, c[0x0][0x1f4], R3 ;  /* 0x00007d001a1f7a24 */ /* 0x000fe400078e0203 */
[----:B------:R-:W-:Y:S01]  /*0900*/  IMAD R33, R30, c[0x0][0x1fc], R33 ;  /* 0x00007f001e217a24 */ /* 0x000fe200078e0221 */
[----:B------:R-:W-:-:S05]  /*0910*/  SHF.R.S32.HI R75, RZ, 0x1f, R74 ;  /* 0x0000001fff4b7819 */ /* 0x000fca000001144a */
[----:B------:R-:W-:-:S05]  /*0920*/  IMAD.WIDE.U32 R2, R26, c[0x0][0x1f0], R74 ;  /* 0x00007c001a027a25 */ /* 0x000fca00078e004a */
[----:B------:R-:W-:-:S05]  /*0930*/  IADD3 R3, R3, R31, RZ ;  /* 0x0000001f03037210 */ /* 0x000fca0007ffe0ff */
[----:B------:R-:W-:-:S05]  /*0940*/  IMAD.WIDE.U32 R2, R30, c[0x0][0x1f8], R2 ;  /* 0x00007e001e027a25 */ /* 0x000fca00078e0002 */
[----:B------:R-:W-:Y:S02]  /*0950*/  IADD3 R3, R3, R33, RZ ;  /* 0x0000002103037210 */ /* 0x000fe40007ffe0ff */
[----:B------:R-:W-:-:S04]  /*0960*/  LEA R32, P0, R2, c[0x0][0x268], 0x1 ;  /* 0x00009a0002207a11 */ /* 0x000fc800078008ff */
        /* <DEDUP_REMOVED lines=8> */
[----:B------:R-:W-:-:S04]  /*09f0*/  IMAD.WIDE.U32 R32, R26, c[0x0][0x200], R74 ;  /* 0x000080001a207a25 */ /* 0x000fc800078e004a */
[----:B------:R-:W-:Y:S02]  /*0a00*/  IMAD R31, R26, c[0x0][0x204], R31 ;  /* 0x000081001a1f7a24 */ /* 0x000fe400078e021f */
[----:B------:R-:W-:-:S03]  /*0a10*/  IMAD R35, R29, c[0x0][0x208], RZ ;  /* 0x000082001d237a24 */ /* 0x000fc600078e02ff */
[----:B------:R-:W-:Y:S01]  /*0a20*/  IADD3 R33, R33, R31, RZ ;  /* 0x0000001f21217210 */ /* 0x000fe20007ffe0ff */
[----:B------:R-:W-:-:S04]  /*0a30*/  IMAD R31, R30, c[0x0][0x20c], R35 ;  /* 0x000083001e1f7a24 */ /* 0x000fc800078e0223 */
[----:B------:R-:W-:-:S05]  /*0a40*/  IMAD.WIDE.U32 R32, R30, c[0x0][0x208], R32 ;  /* 0x000082001e207a25 */ /* 0x000fca00078e0020 */
[----:B------:R-:W-:Y:S02]  /*0a50*/  IADD3 R31, R33, R31, RZ ;  /* 0x0000001f211f7210 */ /* 0x000fe40007ffe0ff */
[----:B0-----:R-:W-:-:S04]  /*0a60*/  LEA R44, P0, R32, c[0x0][0x258], 0x1 ;  /* 0x00009600202c7a11 */ /* 0x001fc800078008ff */
[----:B------:R-:W-:-:S05]  /*0a70*/  LEA.HI.X R45, R32, c[0x0][0x25c], R31, 0x1, P0 ;  /* 0x00009700202d7a11 */ /* 0x000fca00000f0c1f */
[----:B------:R-:W-:Y:S01]  /*0a80*/  IMAD.WIDE R44, R20, 0x10, R44 ;  /* 0x00000010142c7825 */ /* 0x000fe200078e022c */
[----:B--2---:R0:W-:Y:S01]  /*0a90*/  STS.128 [R19.X16], R52 ;  /* 0x0000003413007388 */ /* 0x0041e2000000cc00 */
[----:B------:R-:W-:-:S06]  /*0aa0*/  NOP ;  /* 0x0000000000007918 */ /* 0x000fcc0000000000 */
[----:B------:R-:W2:Y:S04]  /*0ab0*/  LDS.128 R32, [R19.X16] ;  /* 0x0000000013207984 */ /* 0x000ea8000000cc00 */
[----:B------:R-:W-:Y:S06]  /*0ac0*/  BAR.SYNC.DEFER_BLOCKING 0x0 ;  /* 0x0000000000007b1d */ /* 0x000fec0000010000 */
[----:B------:R-:W3:Y:S01]  /*0ad0*/  LDG.E.128 R44, [R44.64] ;  /* 0x000000062c2c7981 */ /* 0x000ee2000c1e1d00 */
[----:B0-----:R-:W-:Y:S01]  /*0ae0*/  IMAD R55, R25, c[0x0][0x2e8], RZ ;  /* 0x0000ba0019377a24 */ /* 0x001fe200078e02ff */
[--C-:B-1----:R-:W-:Y:S01]  /*0af0*/  PRMT R54, RZ, 0x5410, R37.reuse ;  /* 0x00005410ff367816 */ /* 0x102fe20000000025 */
[----:B------:R-:W-:Y:S01]  /*0b00*/  IMAD R83, R29, c[0x0][0x2f0], RZ ;  /* 0x0000bc001d537a24 */ /* 0x000fe200078e02ff */
[----:B------:R-:W-:Y:S01]  /*0b10*/  PRMT R56, RZ, 0x7610, R37 ;  /* 0x00007610ff387816 */ /* 0x000fe20000000025 */
[----:B------:R-:W-:Y:S01]  /*0b20*/  IMAD R55, R26, c[0x0][0x2ec], R55 ;  /* 0x0000bb001a377a24 */ /* 0x000fe200078e0237 */
[----:B------:R-:W-:Y:S01]  /*0b30*/  PRMT R61, RZ, 0x5410, R39 ;  /* 0x00005410ff3d7816 */ /* 0x000fe20000000027 */
[----:B------:R-:W-:Y:S01]  /*0b40*/  IMAD R83, R30, c[0x0][0x2f4], R83 ;  /* 0x0000bd001e537a24 */ /* 0x000fe200078e0253 */
[----:B------:R-:W-:-:S02]  /*0b50*/  PRMT R58, RZ, 0x5410, R38 ;  /* 0x00005410ff3a7816 */ /* 0x000fc40000000026 */
[----:B------:R-:W-:Y:S02]  /*0b60*/  PRMT R60, RZ, 0x7610, R38 ;  /* 0x00007610ff3c7816 */ /* 0x000fe40000000026 */
[----:B--2---:R-:W-:Y:S02]  /*0b70*/  PRMT R49, RZ, 0x5410, R32 ;  /* 0x00005410ff317816 */ /* 0x004fe40000000020 */
[----:B------:R-:W-:Y:S02]  /*0b80*/  PRMT R67, RZ, 0x5410, R34 ;  /* 0x00005410ff437816 */ /* 0x000fe40000000022 */
[--C-:B------:R-:W-:Y:S01]  /*0b90*/  PRMT R63, RZ, 0x5410, R33.reuse ;  /* 0x00005410ff3f7816 */ /* 0x100fe20000000021 */
[----:B------:R-:W-:Y:S01]  /*0ba0*/  FMUL.FTZ R0, R49, -1.4426950216293334961 ;  /* 0xbfb8aa3b31007820 */ /* 0x000fe20000410000 */
[----:B------:R-:W-:Y:S02]  /*0bb0*/  PRMT R57, RZ, 0x7610, R32 ;  /* 0x00007610ff397816 */ /* 0x000fe40000000020 */
[----:B------:R-:W-:Y:S01]  /*0bc0*/  PRMT R65, RZ, 0x7610, R33 ;  /* 0x00007610ff417816 */ /* 0x000fe20000000021 */
[----:B------:R0:W-:Y:S01]  /*0bd0*/  MUFU.EX2 R2, R0 ;  /* 0x0000000000027308 */ /* 0x0001e20000000800 */
[----:B------:R-:W-:Y:S01]  /*0be0*/  FMUL.FTZ R8, R63, -1.4426950216293334961 ;  /* 0xbfb8aa3b3f087820 */ /* 0x000fe20000410000 */
[----:B------:R-:W-:Y:S01]  /*0bf0*/  PRMT R48, RZ, 0x7610, R34 ;  /* 0x00007610ff307816 */ /* 0x000fe20000000022 */
[----:B------:R-:W-:-:S02]  /*0c00*/  FMUL.FTZ R3, R57, -1.4426950216293334961 ;  /* 0xbfb8aa3b39037820 */ /* 0x000fc40000410000 */
[----:B------:R-:W-:Y:S02]  /*0c10*/  FMUL.FTZ R31, R65, -1.4426950216293334961 ;  /* 0xbfb8aa3b411f7820 */ /* 0x000fe40000410000 */
[----:B------:R-:W-:Y:S01]  /*0c20*/  FMUL.FTZ R50, R48, -1.4426950216293334961 ;  /* 0xbfb8aa3b30327820 */ /* 0x000fe20000410000 */
[----:B------:R-:W1:Y:S01]  /*0c30*/  MUFU.EX2 R51, R8 ;  /* 0x0000000800337308 */ /* 0x000e620000000800 */
[----:B0-----:R-:W-:-:S07]  /*0c40*/  FMUL.FTZ R0, R67, -1.4426950216293334961 ;  /* 0xbfb8aa3b43007820 */ /* 0x001fce0000410000 */
[----:B------:R0:W2:Y:S08]  /*0c50*/  MUFU.EX2 R59, R0 ;  /* 0x00000000003b7308 */ /* 0x0000b00000000800 */
[----:B------:R4:W2:Y:S01]  /*0c60*/  MUFU.EX2 R52, R31 ;  /* 0x0000001f00347308 */ /* 0x0008a20000000800 */
[----:B0-----:R-:W-:Y:S01]  /*0c70*/  PRMT R0, RZ, 0x5410, R35 ;  /* 0x00005410ff007816 */ /* 0x001fe20000000023 */
[----:B-1----:R-:W-:-:S04]  /*0c80*/  FADD.FTZ R51, R51, 1 ;  /* 0x3f80000033337421 */ /* 0x002fc80000010000 */
[----:B------:R-:W-:Y:S02]  /*0c90*/  FMUL.FTZ R8, R0, -1.4426950216293334961 ;  /* 0xbfb8aa3b00087820 */ /* 0x000fe40000410000 */
[----:B------:R-:W0:Y:S01]  /*0ca0*/  MUFU.EX2 R3, R3 ;  /* 0x0000000300037308 */ /* 0x000e220000000800 */
[----:B----4-:R-:W-:Y:S02]  /*0cb0*/  FADD.FTZ R31, R2, 1 ;  /* 0x3f800000021f7421 */ /* 0x010fe40000010000 */
[----:B--2---:R-:W-:-:S05]  /*0cc0*/  FADD.FTZ R37, R59, 1 ;  /* 0x3f8000003b257421 */ /* 0x004fca0000010000 */
[----:B------:R1:W2:Y:S01]  /*0cd0*/  MUFU.EX2 R71, R8 ;  /* 0x0000000800477308 */ /* 0x0002a20000000800 */
[----:B------:R-:W-:-:S07]  /*0ce0*/  FADD.FTZ R52, R52, 1 ;  /* 0x3f80000034347421 */ /* 0x000fce0000010000 */
[----:B------:R0:W4:Y:S01]  /*0cf0*/  MUFU.EX2 R69, R50 ;  /* 0x0000003200457308 */ /* 0x0001220000000800 */
[----:B-1----:R-:W-:-:S05]  /*0d00*/  PRMT R8, RZ, 0x7610, R35 ;  /* 0x00007610ff087816 */ /* 0x002fca0000000023 */
[----:B------:R-:W-:Y:S02]  /*0d10*/  FMUL.FTZ R53, R8, -1.4426950216293334961 ;  /* 0xbfb8aa3b08357820 */ /* 0x000fe40000410000 */
[----:B------:R-:W1:Y:S01]  /*0d20*/  MUFU.RCP R62, R31 ;  /* 0x0000001f003e7308 */ /* 0x000e620000001000 */
[----:B0-----:R-:W-:Y:S02]  /*0d30*/  FADD.FTZ R50, R3, 1 ;  /* 0x3f80000003327421 */ /* 0x001fe40000010000 */
[----:B------:R-:W-:-:S04]  /*0d40*/  IMAD.WIDE.U32 R2, R26, c[0x0][0x2e8], R74 ;  /* 0x0000ba001a027a25 */ /* 0x000fc800078e004a */
[----:B--2---:R-:W-:Y:S01]  /*0d50*/  FADD.FTZ R71, R71, 1 ;  /* 0x3f80000047477421 */ /* 0x004fe20000010000 */
[----:B------:R0:W2:Y:S01]  /*0d60*/  MUFU.EX2 R72, R53 ;  /* 0x0000003500487308 */ /* 0x0000a20000000800 */
[----:B----4-:R-:W-:Y:S01]  /*0d70*/  FADD.FTZ R69, R69, 1 ;  /* 0x3f80000045457421 */ /* 0x010fe20000010000 */
[----:B------:R-:W-:Y:S02]  /*0d80*/  IADD3 R3, R3, R55, RZ ;  /* 0x0000003703037210 */ /* 0x000fe40007ffe0ff */
[----:B------:R-:W-:-:S03]  /*0d90*/  PRMT R55, RZ, 0x7610, R36 ;  /* 0x00007610ff377816 */ /* 0x000fc60000000024 */
[----:B------:R-:W-:Y:S01]  /*0da0*/  IMAD.WIDE.U32 R2, R30, c[0x0][0x2f0], R2 ;  /* 0x0000bc001e027a25 */ /* 0x000fe200078e0002 */
[----:B------:R-:W-:Y:S01]  /*0db0*/  MUFU.RCP R68, R52 ;  /* 0x0000003400447308 */ /* 0x000fe20000001000 */
[----:B0-----:R-:W-:Y:S02]  /*0dc0*/  PRMT R53, RZ, 0x5410, R36 ;  /* 0x00005410ff357816 */ /* 0x001fe40000000024 */
[----:B-1----:R-:W-:Y:S01]  /*0dd0*/  FADD.FTZ R36, -R62, 1 ;  /* 0x3f8000003e247421 */ /* 0x002fe20000010100 */
[----:B------:R-:W-:Y:S01]  /*0de0*/  IADD3 R3, R3, R83, RZ ;  /* 0x0000005303037210 */ /* 0x000fe20007ffe0ff */
[C---:B------:R-:W-:Y:S02]  /*0df0*/  FMUL.FTZ R31, R49.reuse, R62 ;  /* 0x0000003e311f7220 */ /* 0x040fe40000410000 */
[----:B------:R-:W-:Y:S01]  /*0e00*/  FFMA.FTZ R36, R49, R36, 1 ;  /* 0x3f80000031247423 */ /* 0x000fe20000010024 */
[----:B------:R-:W0:Y:S01]  /*0e10*/  MUFU.RCP R64, R50 ;  /* 0x0000003200407308 */ /* 0x000e220000001000 */
[----:B--2---:R-:W-:-:S02]  /*0e20*/  FADD.FTZ R72, R72, 1 ;  /* 0x3f80000048487421 */ /* 0x004fc40000010000 */
[----:B------:R-:W-:-:S05]  /*0e30*/  FMUL.FTZ R59, R53, R31 ;  /* 0x0000001f353b7220 */ /* 0x000fca0000410000 */
[----:B------:R-:W-:Y:S08]  /*0e40*/  MUFU.RCP R66, R51 ;  /* 0x0000003300427308 */ /* 0x000ff00000001000 */
[----:B------:R-:W-:Y:S08]  /*0e50*/  MUFU.RCP R69, R69 ;  /* 0x0000004500457308 */ /* 0x000ff00000001000 */
[----:B------:R1:W-:Y:S08]  /*0e60*/  MUFU.RCP R70, R37 ;  /* 0x0000002500467308 */ /* 0x0003f00000001000 */
[----:B------:R-:W2:Y:S01]  /*0e70*/  MUFU.RCP R85, R71 ;  /* 0x0000004700557308 */ /* 0x000ea20000001000 */
[----:B-1----:R-:W-:-:S05]  /*0e80*/  PRMT R37, RZ, 0x5410, R40 ;  /* 0x00005410ff257816 */ /* 0x002fca0000000028 */
[----:B------:R-:W-:Y:S02]  /*0e90*/  FFMA.FTZ R82, R59, R37, R22 ;  /* 0x000000253b527223 */ /* 0x000fe40000010016 */
[----:B------:R-:W1:Y:S01]  /*0ea0*/  MUFU.RCP R87, R72 ;  /* 0x0000004800577308 */ /* 0x000e620000001000 */
[----:B0-----:R-:W-:-:S04]  /*0eb0*/  FADD.FTZ R22, -R64, 1 ;  /* 0x3f80000040167421 */ /* 0x001fc80000010100 */
[C---:B------:R-:W-:Y:S02]  /*0ec0*/  FFMA.FTZ R22, R57.reuse, R22, 1 ;  /* 0x3f80000039167423 */ /* 0x040fe40000010016 */
[----:B------:R-:W-:Y:S02]  /*0ed0*/  FMUL.FTZ R57, R57, R64 ;  /* 0x0000004039397220 */ /* 0x000fe40000410000 */
[----:B--2---:R-:W-:-:S04]  /*0ee0*/  FADD.FTZ R71, -R85, 1 ;  /* 0x3f80000055477421 */ /* 0x004fc80000010100 */
[C---:B------:R-:W-:Y:S02]  /*0ef0*/  FFMA.FTZ R71, R0.reuse, R71, 1 ;  /* 0x3f80000000477423 */ /* 0x040fe40000010047 */
[----:B------:R-:W-:Y:S02]  /*0f00*/  FMUL.FTZ R0, R0, R85 ;  /* 0x0000005500007220 */ /* 0x000fe40000410000 */
[----:B-1----:R-:W-:-:S04]  /*0f10*/  FADD.FTZ R73, -R87, 1 ;  /* 0x3f80000057497421 */ /* 0x002fc80000010100 */
[C---:B------:R-:W-:Y:S02]  /*0f20*/  FFMA.FTZ R73, R8.reuse, R73, 1 ;  /* 0x3f80000008497423 */ /* 0x040fe40000010049 */
[----:B------:R-:W-:Y:S01]  /*0f30*/  FMUL.FTZ R8, R8, R87 ;  /* 0x0000005708087220 */ /* 0x000fe20000410000 */
[----:B---3--:R0:W-:Y:S01]  /*0f40*/  STS.128 [R19.X16], R44 ;  /* 0x0000002c13007388 */ /* 0x0081e2000000cc00 */
[----:B------:R-:W-:-:S06]  /*0f50*/  NOP ;  /* 0x0000000000007918 */ /* 0x000fcc0000000000 */
[----:B------:R-:W1:Y:S01]  /*0f60*/  LDS.128 R32, [R19.X16] ;  /* 0x0000000013207984 */ /* 0x000e62000000cc00 */
[----:B0-----:R-:W-:Y:S02]  /*0f70*/  MOV R44, c[0x0][0x16c] ;  /* 0x00005b00002c7a02 */ /* 0x001fe40000000f00 */
[----:B------:R-:W-:Y:S01]  /*0f80*/  PRMT R46, RZ, 0x7610, R39 ;  /* 0x00007610ff2e7816 */ /* 0x000fe20000000027 */
[----:B------:R-:W-:Y:S01]  /*0f90*/  BAR.SYNC.DEFER_BLOCKING 0x0 ;  /* 0x0000000000007b1d */ /* 0x000fe20000010000 */
[----:B------:R-:W-:Y:S02]  /*0fa0*/  ISETP.GE.AND P1, PT, R44, 0x1, PT ;  /* 0x000000012c00780c */ /* 0x000fe40003f26270 */
[--C-:B-1----:R-:W-:Y:S02]  /*0fb0*/  PRMT R50, RZ, 0x5410, R32.reuse ;  /* 0x00005410ff327816 */ /* 0x102fe40000000020 */
[--C-:B------:R-:W-:Y:S02]  /*0fc0*/  PRMT R49, RZ, 0x5410, R33.reuse ;  /* 0x00005410ff317816 */ /* 0x100fe40000000021 */
[----:B------:R-:W-:Y:S01]  /*0fd0*/  PRMT R45, RZ, 0x7610, R33 ;  /* 0x00007610ff2d7816 */ /* 0x000fe20000000021 */
[----:B------:R-:W-:Y:S01]  /*0fe0*/  FMUL.FTZ R33, R53, R50 ;  /* 0x0000003235217220 */ /* 0x000fe20000410000 */
[----:B------:R-:W-:Y:S01]  /*0ff0*/  PRMT R44, RZ, 0x7610, R32 ;  /* 0x00007610ff2c7816 */ /* 0x000fe20000000020 */
[----:B------:R-:W-:Y:S01]  /*1000*/  FADD.FTZ R32, -R66, 1 ;  /* 0x3f80000042207421 */ /* 0x000fe20000010100 */
[--C-:B------:R-:W-:Y:S01]  /*1010*/  PRMT R51, RZ, 0x5410, R34.reuse ;  /* 0x00005410ff337816 */ /* 0x100fe20000000022 */
[----:B------:R-:W-:Y:S01]  /*1020*/  FMUL.FTZ R33, R62, R33 ;  /* 0x000000213e217220 */ /* 0x000fe20000410000 */
[----:B------:R-:W-:Y:S01]  /*1030*/  PRMT R47, RZ, 0x7610, R34 ;  /* 0x00007610ff2f7816 */ /* 0x000fe20000000022 */
[----:B------:R-:W-:Y:S01]  /*1040*/  FADD.FTZ R34, -R68, 1 ;  /* 0x3f80000044227421 */ /* 0x000fe20000010100 */
[--C-:B------:R-:W-:Y:S01]  /*1050*/  PRMT R52, RZ, 0x5410, R35.reuse ;  /* 0x00005410ff347816 */ /* 0x100fe20000000023 */
[----:B------:R-:W-:Y:S01]  /*1060*/  FMUL.FTZ R39, R56, R45 ;  /* 0x0000002d38277220 */ /* 0x000fe20000410000 */
[----:B------:R-:W-:Y:S01]  /*1070*/  PRMT R53, RZ, 0x7610, R35 ;  /* 0x00007610ff357816 */ /* 0x000fe20000000023 */
[----:B------:R-:W-:-:S02]  /*1080*/  FMUL.FTZ R35, R55, R44 ;  /* 0x0000002c37237220 */ /* 0x000fc40000410000 */
[----:B------:R-:W-:Y:S02]  /*1090*/  FMUL.FTZ R37, R54, R49 ;  /* 0x0000003136257220 */ /* 0x000fe40000410000 */
[----:B------:R-:W-:Y:S02]  /*10a0*/  FFMA.FTZ R34, R65, R34, 1 ;  /* 0x3f80000041227423 */ /* 0x000fe40000010022 */
[----:B------:R-:W-:Y:S02]  /*10b0*/  FMUL.FTZ R39, R68, R39 ;  /* 0x0000002744277220 */ /* 0x000fe40000410000 */
[----:B------:R-:W-:Y:S02]  /*10c0*/  FMUL.FTZ R36, R33, R36 ;  /* 0x0000002421247220 */ /* 0x000fe40000410000 */
[----:B------:R-:W-:Y:S01]  /*10d0*/  FMUL.FTZ R35, R64, R35 ;  /* 0x0000002340237220 */ /* 0x000fe20000410000 */
[----:B------:R-:W-:Y:S01]  /*10e0*/  PRMT R64, RZ, 0x7610, R6 ;  /* 0x00007610ff407816 */ /* 0x000fe20000000006 */
[----:B------:R-:W-:-:S02]  /*10f0*/  FFMA.FTZ R32, R63, R32, 1 ;  /* 0x3f8000003f207423 */ /* 0x000fc40000010020 */
[----:B------:R-:W-:Y:S02]  /*1100*/  FMUL.FTZ R37, R66, R37 ;  /* 0x0000002542257220 */ /* 0x000fe40000410000 */
[----:B------:R-:W-:Y:S02]  /*1110*/  FADD.FTZ R33, -R69, 1 ;  /* 0x3f80000045217421 */ /* 0x000fe40000010100 */
[----:B------:R-:W-:Y:S02]  /*1120*/  FMUL.FTZ R34, R39, R34 ;  /* 0x0000002227227220 */ /* 0x000fe40000410000 */
[----:B------:R-:W-:Y:S02]  /*1130*/  FMUL.FTZ R35, R35, R22 ;  /* 0x0000001623237220 */ /* 0x000fe40000410000 */
[----:B------:R-:W-:Y:S02]  /*1140*/  FMUL.FTZ R37, R37, R32 ;  /* 0x0000002025257220 */ /* 0x000fe40000410000 */
[----:B------:R-:W-:Y:S01]  /*1150*/  FFMA.FTZ R39, R48, R33, 1 ;  /* 0x3f80000030277423 */ /* 0x000fe20000010021 */
[----:B------:R-:W-:Y:S01]  /*1160*/  F2FP.BF16.PACK_AB R36, R35, R36 ;  /* 0x000000242324723e */ /* 0x000fe200000010ff */
[----:B------:R-:W-:Y:S01]  /*1170*/  FADD.FTZ R22, -R70, 1 ;  /* 0x3f80000046167421 */ /* 0x000fe20000010100 */
        /* <DEDUP_REMOVED lines=21> */
[----:B------:R-:W-:Y:S01]  /*12d0*/  FFMA.FTZ R22, R55, R22, R82 ;  /* 0x0000001637167223 */ /* 0x000fe20000010052 */
[----:B------:R-:W-:Y:S01]  /*12e0*/  PRMT R54, RZ, 0x5410, R6 ;  /* 0x00005410ff367816 */ /* 0x000fe20000000006 */
[----:B------:R0:W-:Y:S01]  /*12f0*/  STS.128 [R19.X16], R36 ;  /* 0x0000002413007388 */ /* 0x0001e2000000cc00 */
[----:B------:R-:W-:-:S06]  /*1300*/  NOP ;  /* 0x0000000000007918 */ /* 0x000fcc0000000000 */
[----:B------:R-:W1:Y:S01]  /*1310*/  LDS.128 R32, [R19.X16] ;  /* 0x0000000013207984 */ /* 0x000e62000000cc00 */
[----:B------:R-:W-:Y:S01]  /*1320*/  FMUL.FTZ R65, R65, R68 ;  /* 0x0000004441417220 */ /* 0x000fe20000410000 */
[----:B------:R-:W-:Y:S01]  /*1330*/  PRMT R68, RZ, 0x7610, R4 ;  /* 0x00007610ff447816 */ /* 0x000fe20000000004 */
[----:B------:R-:W-:Y:S01]  /*1340*/  FMUL.FTZ R67, R67, R70 ;  /* 0x0000004643437220 */ /* 0x000fe20000410000 */
[----:B------:R-:W-:Y:S01]  /*1350*/  PRMT R62, RZ, 0x7610, R7 ;  /* 0x00007610ff3e7816 */ /* 0x000fe20000000007 */
[----:B------:R-:W-:Y:S02]  /*1360*/  FMUL.FTZ R73, R56, R65 ;  /* 0x0000004138497220 */ /* 0x000fe40000410000 */
[----:B------:R-:W-:Y:S01]  /*1370*/  FMUL.FTZ R69, R48, R69 ;  /* 0x0000004530457220 */ /* 0x000fe20000410000 */
[----:B------:R-:W-:Y:S01]  /*1380*/  PRMT R48, RZ, 0x5410, R5 ;  /* 0x00005410ff307816 */ /* 0x000fe20000000005 */
[----:B0-----:R-:W-:Y:S01]  /*1390*/  FMUL.FTZ R39, R58, R67 ;  /* 0x000000433a277220 */ /* 0x001fe20000410000 */
[--C-:B------:R-:W-:Y:S01]  /*13a0*/  PRMT R36, RZ, 0x5410, R41.reuse ;  /* 0x00005410ff247816 */ /* 0x100fe20000000029 */
[----:B------:R-:W-:Y:S01]  /*13b0*/  FMUL.FTZ R83, R60, R69 ;  /* 0x000000453c537220 */ /* 0x000fe20000410000 */
[----:B------:R-:W-:Y:S01]  /*13c0*/  PRMT R37, RZ, 0x5410, R42 ;  /* 0x00005410ff257816 */ /* 0x000fe2000000002a */
[----:B------:R-:W-:Y:S01]  /*13d0*/  FMUL.FTZ R85, R61, R0 ;  /* 0x000000003d557220 */ /* 0x000fe20000410000 */
[----:B------:R-:W-:Y:S01]  /*13e0*/  PRMT R38, RZ, 0x5410, R4 ;  /* 0x00005410ff267816 */ /* 0x000fe20000000004 */
[----:B------:R-:W-:Y:S01]  /*13f0*/  FFMA.FTZ R22, R71, R36, R22 ;  /* 0x0000002447167223 */ /* 0x000fe20000010016 */
[----:B------:R-:W-:-:S02]  /*1400*/  PRMT R36, RZ, 0x7610, R41 ;  /* 0x00007610ff247816 */ /* 0x000fc40000000029 */
[----:B------:R-:W-:-:S03]  /*1410*/  PRMT R4, RZ, 0x7610, R43 ;  /* 0x00007610ff047816 */ /* 0x000fc6000000002b */
        /* <DEDUP_REMOVED lines=9> */
[----:B------:R-:W-:Y:S02]  /*14b0*/  FFMA.FTZ R22, R85, R3, R2 ;  /* 0x0000000355167223 */ /* 0x000fe40000010002 */
[----:B------:R-:W-:Y:S01]  /*14c0*/  IMAD.WIDE R2, R20, 0x10, R36 ;  /* 0x0000001014027825 */ /* 0x000fe200078e0224 */
[----:B------:R-:W-:-:S03]  /*14d0*/  PRMT R36, RZ, 0x5410, R7 ;  /* 0x00005410ff247816 */ /* 0x000fc60000000007 */
[----:B------:R-:W-:Y:S01]  /*14e0*/  FMUL.FTZ R37, R46, R8 ;  /* 0x000000082e257220 */ /* 0x000fe20000410000 */
[----:B-1----:R0:W-:Y:S03]  /*14f0*/  STG.E.128 [R2.64], R32 ;  /* 0x0000002002007986 */ /* 0x0021e6000c101d06 */
[----:B------:R-:W-:Y:S02]  /*1500*/  FFMA.FTZ R22, R37, R4, R22 ;  /* 0x0000000425167223 */ /* 0x000fe40000010016 */
        /* <DEDUP_REMOVED lines=24> */
[----:B------:R-:W-:Y:S02]  /*1690*/  IADD3 R3, R3, R45, RZ ;  /* 0x0000002d03037210 */ /* 0x000fe40007ffe0ff */
[----:B0-----:R-:W-:-:S04]  /*16a0*/  LEA R32, P0, R2, c[0x0][0x270], 0x1 ;  /* 0x00009c0002207a11 */ /* 0x001fc800078008ff */
[----:B------:R-:W-:-:S05]  /*16b0*/  LEA.HI.X R33, R2, c[0x0][0x274], R3, 0x1, P0 ;  /* 0x00009d0002217a11 */ /* 0x000fca00000f0c03 */
[----:B------:R-:W-:-:S05]  /*16c0*/  IMAD.WIDE R2, R20, 0x10, R32 ;  /* 0x0000001014027825 */ /* 0x000fca00078e0220 */
[----:B-1----:R0:W-:Y:S02]  /*16d0*/  STG.E.128 [R2.64], R4 ;  /* 0x0000000402007986 */ /* 0x0021e4000c101d06 */
.L_x_12541:
[----:B------:R-:W-:Y:S01]  /*16e0*/  BAR.SYNC.DEFER_BLOCKING 0x0 ;  /* 0x0000000000007b1d */ /* 0x000fe20000010000 */
[----:B------:R-:W-:Y:S01]  /*16f0*/  HFMA2.MMA R8, -RZ, RZ, 0, 0 ;  /* 0x00000000ff087435 */ /* 0x000fe200000001ff */
[--C-:B-----5:R-:W-:Y:S01]  /*1700*/  FADD.FTZ R63, R36, R27.reuse ;  /* 0x0000001b243f7221 */ /* 0x120fe20000010000 */
[----:B0-----:R-:W-:Y:S01]  /*1710*/  CS2R R6, SRZ ;  /* 0x0000000000067805 */ /* 0x001fe2000001ff00 */
[----:B------:R-:W-:Y:S01]  /*1720*/  CS2R R4, SRZ ;  /* 0x0000000000047805 */ /* 0x000fe2000001ff00 */
[----:B------:R-:W-:Y:S01]  /*1730*/  CS2R R2, SRZ ;  /* 0x0000000000027805 */ /* 0x000fe2000001ff00 */
[----:B------:R-:W-:Y:S01]  /*1740*/  MOV R0, RZ ;  /* 0x000000ff00007202 */ /* 0x000fe20000000f00 */
[--C-:B------:R-:W-:Y:S02]  /*1750*/  FADD.FTZ R69, R38, R27.reuse ;  /* 0x0000001b26457221 */ /* 0x100fe40000010000 */
[--C-:B------:R-:W-:Y:S02]  /*1760*/  FADD.FTZ R68, R68, R27.reuse ;  /* 0x0000001b44447221 */ /* 0x100fe40000010000 */
[----:B------:R-:W-:-:S02]  /*1770*/  FADD.FTZ R67, R48, R27 ;  /* 0x0000001b30437221 */ /* 0x000fc40000010000 */
[--C-:B------:R-:W-:Y:S02]  /*1780*/  FADD.FTZ R66, R66, R27.reuse ;  /* 0x0000001b42427221 */ /* 0x100fe40000010000 */
[--C-:B------:R-:W-:Y:S02]  /*1790*/  FADD.FTZ R65, R54, R27.reuse ;  /* 0x0000001b36417221 */ /* 0x100fe40000010000 */
[--C-:B------:R-:W-:Y:S02]  /*17a0*/  FADD.FTZ R64, R64, R27.reuse ;  /* 0x0000001b40407221 */ /* 0x100fe40000010000 */
[----:B------:R-:W-:Y:S02]  /*17b0*/  FADD.FTZ R62, R62, R27 ;  /* 0x0000001b3e3e7221 */ /* 0x000fe40000010000 */
        /* <DEDUP_REMOVED lines=11> */
[----:B------:R-:W-:-:S02]  /*1870*/  FADD.FTZ R55, R39, R39 ;  /* 0x0000002727377221 */ /* 0x000fc40000010000 */
[----:B------:R-:W-:Y:S01]  /*1880*/  FADD.FTZ R52, R37, R37 ;  /* 0x0000002525347221 */ /* 0x000fe20000010000 */
[----:B------:R-:W-:Y:S01]  /*1890*/  CS2R R38, SRZ ;  /* 0x0000000000267805 */ /* 0x000fe2000001ff00 */
[----:B------:R-:W-:Y:S01]  /*18a0*/  FADD.FTZ R59, R59, R59 ;  /* 0x0000003b3b3b7221 */ /* 0x000fe20000010000 */
[----:B------:R-:W-:Y:S01]  /*18b0*/  MOV R37, RZ ;  /* 0x000000ff00257202 */ /* 0x000fe20000000f00 */
[----:B------:R-:W-:Y:S02]  /*18c0*/  FADD.FTZ R57, R71, R71 ;  /* 0x0000004747397221 */ /* 0x000fe40000010000 */
[----:B------:R-:W-:Y:S02]  /*18d0*/  FADD.FTZ R56, R73, R73 ;  /* 0x0000004949387221 */ /* 0x000fe40000010000 */
[----:B------:R-:W-:Y:S02]  /*18e0*/  FADD.FTZ R54, R83, R83 ;  /* 0x0000005353367221 */ /* 0x000fe40000010000 */
[----:B------:R-:W-:-:S02]  /*18f0*/  FADD.FTZ R53, R85, R85 ;  /* 0x0000005555357221 */ /* 0x000fc40000010000 */
.L_x_12589:
        /* <DEDUP_REMOVED lines=30> */
[----:B------:R-:W-:-:S03]  /*1ae0*/  IMAD R88, R70, c[0x0][0x1c0], RZ ;  /* 0x0000700046587a24 */ /* 0x000fc600078e02ff */
        /* <DEDUP_REMOVED lines=9> */
[----:B0-----:R-:W-:-:S05]  /*1b80*/  LEA.HI R72, R71, R71, RZ, 0x1 ;  /* 0x0000004747487211 */ /* 0x001fca00078f08ff */
[----:B------:R-:W0:Y:S01]  /*1b90*/  MUFU.COS R92, R89 ;  /* 0x00000059005c7308 */ /* 0x000e220000000000 */
[----:B-1----:R-:W-:Y:S01]  /*1ba0*/  LOP3.LUT R86, R72, 0xfffffe, RZ, 0xc0, !PT ;  /* 0x00fffffe48567812 */ /* 0x002fe200078ec0ff */
[----:B------:R-:W-:Y:S01]  /*1bb0*/  IMAD.WIDE.U32 R72, R39, c[0x0][0x1c0], R84 ;  /* 0x0000700027487a25 */ /* 0x000fe200078e0054 */
[----:B------:R-:W-:Y:S02]  /*1bc0*/  IADD3 R84, R20, 0x200, RZ ;  /* 0x0000020014547810 */ /* 0x000fe40007ffe0ff */
[----:B------:R-:W-:Y:S02]  /*1bd0*/  IADD3 R86, R71, -R86, RZ ;  /* 0x8000005647567210 */ /* 0x000fe40007ffe0ff */
[----:B------:R-:W-:Y:S01]  /*1be0*/  IADD3 R71, R73, R91, RZ ;  /* 0x0000005b49477210 */ /* 0x000fe20007ffe0ff */
[----:B------:R-:W1:Y:S01]  /*1bf0*/  MUFU.SIN R88, R89 ;  /* 0x0000005900587308 */ /* 0x000e620000000400 */
[----:B------:R-:W-:Y:S01]  /*1c00*/  LEA R90, P3, R72, c[0x0][0x230], 0x3 ;  /* 0x00008c00485a7a11 */ /* 0x000fe200078618ff */
[----:B---3--:R-:W-:Y:S01]  /*1c10*/  STS.128 [R19.X16], R44 ;  /* 0x0000002c13007388 */ /* 0x008fe2000000cc00 */
[----:B------:R-:W-:-:S02]  /*1c20*/  @!P2 LEA R84, R86, R39, 0x8 ;  /* 0x000000275654a211 */ /* 0x000fc400078e40ff */
[----:B------:R-:W-:Y:S01]  /*1c30*/  LEA.HI.X R91, R72, c[0x0][0x234], R71, 0x3, P3 ;  /* 0x00008d00485b7a11 */ /* 0x000fe200018f1c47 */
[----:B----4-:R-:W-:Y:S01]  /*1c40*/  STS.128 [R19.X16+0x200], R48 ;  /* 0x0002003013007388 */ /* 0x010fe2000000cc00 */
[----:B------:R-:W-:Y:S01]  /*1c50*/  SHF.L.U32 R71, R19, 0x5, RZ ;  /* 0x0000000513477819 */ /* 0x000fe200000006ff */
[----:B0-----:R-:W-:Y:S01]  /*1c60*/  FMUL.FTZ R92, R93, R92 ;  /* 0x0000005c5d5c7220 */ /* 0x001fe20000410000 */
[----:B------:R-:W-:-:S06]  /*1c70*/  NOP ;  /* 0x0000000000007918 */ /* 0x000fcc0000000000 */
[----:B------:R-:W0:Y:S01]  /*1c80*/  LDS.128 R44, [R71] ;  /* 0x00000000472c7984 */ /* 0x000e220000000c00 */
[----:B-1----:R-:W-:Y:S01]  /*1c90*/  FMUL.FTZ R93, R93, R88 ;  /* 0x000000585d5d7220 */ /* 0x002fe20000410000 */
[----:B------:R-:W-:Y:S02]  /*1ca0*/  SHF.L.U32 R88, R84, 0x3, RZ ;  /* 0x0000000354587819 */ /* 0x000fe400000006ff */
[----:B------:R1:W2:Y:S01]  /*1cb0*/  LDS.128 R48, [R71+0x10] ;  /* 0x0000100047307984 */ /* 0x0002a20000000c00 */
[----:B------:R-:W-:-:S03]  /*1cc0*/  @!P1 IADD3 R72, R9, -0x2, RZ ;  /* 0xfffffffe09489810 */ /* 0x000fc60007ffe0ff */
[----:B------:R3:W-:Y:S04]  /*1cd0*/  STS.64 [R88+0x10b0], R92 ;  /* 0x0010b05c58007388 */ /* 0x0007e80000000a00 */
[----:B------:R-:W5:Y:S01]  /*1ce0*/  LDG.E.64 R90, [R90.64] ;  /* 0x000000065a5a7981 */ /* 0x000f62000c1e1b00 */
[----:B------:R-:W-:Y:S02]  /*1cf0*/  @!P1 IMAD R73, R72, c[0x0][0x16c], R39 ;  /* 0x00005b0048499a24 */ /* 0x000fe400078e0227 */
[----:B------:R-:W-:Y:S02]  /*1d00*/  FMUL.FTZ R84, R68, R83 ;  /* 0x0000005344547220 */ /* 0x000fe40000410000 */
[----:B------:R-:W-:Y:S01]  /*1d10*/  @!P1 IMAD.WIDE R72, R73, 0x10, R80 ;  /* 0x0000001049489825 */ /* 0x000fe200078e0250 */
[----:B------:R-:W-:Y:S03]  /*1d20*/  BAR.SYNC.DEFER_BLOCKING 0x0 ;  /* 0x0000000000007b1d */ /* 0x000fe60000010000 */
[----:B------:R-:W-:-:S02]  /*1d30*/  FMUL.RZ R89, R84, 0.15915493667125701904 ;  /* 0x3e22f98354597820 */ /* 0x000fc4000040c000 */
[----:B------:R-:W-:Y:S02]  /*1d40*/  FMUL.FTZ R84, R68, R87 ;  /* 0x0000005744547220 */ /* 0x000fe40000410000 */
[C---:B------:R-:W-:Y:S01]  /*1d50*/  FMUL.FTZ R86, R67.reuse, R83 ;  /* 0x0000005343567220 */ /* 0x040fe20000410000 */
[----:B------:R-:W-:Y:S01]  /*1d60*/  MUFU.SIN R85, R89 ;  /* 0x0000005900557308 */ /* 0x000fe20000000400 */
[----:B-1----:R-:W-:Y:S02]  /*1d70*/  FMUL.FTZ R71, R67, R87 ;  /* 0x0000005743477220 */ /* 0x002fe40000410000 */
[----:B------:R-:W-:-:S05]  /*1d80*/  FMUL.RZ R94, R86, 0.15915493667125701904 ;  /* 0x3e22f983565e7820 */ /* 0x000fca000040c000 */
[----:B------:R-:W-:Y:S01]  /*1d90*/  MUFU.COS R107, R89 ;  /* 0x00000059006b7308 */ /* 0x000fe20000000000 */
[----:B------:R1:W5:Y:S07]  /*1da0*/  @!P1 LDG.E.64 R96, [R72.64+0x8] ;  /* 0x0000080648609981 */ /* 0x00036e000c1e1b00 */
[----:B------:R-:W4:Y:S01]  /*1db0*/  MUFU.EX2 R84, R84 ;  /* 0x0000005400547308 */ /* 0x000f220000000800 */
[----:B-1----:R-:W-:-:S04]  /*1dc0*/  FMUL.FTZ R72, R66, R83 ;  /* 0x0000005342487220 */ /* 0x002fc80000410000 */
[----:B------:R-:W-:Y:S02]  /*1dd0*/  FMUL.RZ R95, R72, 0.15915493667125701904 ;  /* 0x3e22f983485f7820 */ /* 0x000fe4000040c000 */
[----:B------:R-:W-:Y:S01]  /*1de0*/  FMUL.FTZ R72, R66, R87 ;  /* 0x0000005742487220 */ /* 0x000fe20000410000 */
[----:B------:R-:W-:Y:S01]  /*1df0*/  MUFU.SIN R104, R94 ;  /* 0x0000005e00687308 */ /* 0x000fe20000000400 */
[----:B---3--:R-:W-:-:S07]  /*1e00*/  FMUL.FTZ R88, R65, R83 ;  /* 0x0000005341587220 */ /* 0x008fce0000410000 */
[----:B------:R1:W-:Y:S01]  /*1e10*/  MUFU.COS R86, R94 ;  /* 0x0000005e00567308 */ /* 0x0003e20000000000 */
[----:B------:R-:W-:-:S07]  /*1e20*/  FMUL.RZ R99, R88, 0.15915493667125701904 ;  /* 0x3e22f98358637820 */ /* 0x000fce000040c000 */
[----:B------:R-:W3:Y:S01]  /*1e30*/  MUFU.EX2 R71, R71 ;  /* 0x0000004700477308 */ /* 0x000ee20000000800 */
[----:B------:R-:W-:-:S07]  /*1e40*/  FMUL.FTZ R88, R65, R87 ;  /* 0x0000005741587220 */ /* 0x000fce0000410000 */
[----:B------:R-:W-:Y:S01]  /*1e50*/  MUFU.SIN R73, R95 ;  /* 0x0000005f00497308 */ /* 0x000fe20000000400 */
[----:B-1----:R-:W-:-:S07]  /*1e60*/  FMUL.FTZ R94, R64, R83 ;  /* 0x00000053405e7220 */ /* 0x002fce0000410000 */
[----:B------:R-:W-:Y:S01]  /*1e70*/  MUFU.COS R103, R95 ;  /* 0x0000005f00677308 */ /* 0x000fe20000000000 */
[----:B----4-:R-:W-:-:S07]  /*1e80*/  FMUL.FTZ R107, R84, R107 ;  /* 0x0000006b546b7220 */ /* 0x010fce0000410000 */
[----:B------:R-:W1:Y:S01]  /*1e90*/  MUFU.EX2 R72, R72 ;  /* 0x0000004800487308 */ /* 0x000e620000000800 */
[----:B------:R-:W-:Y:S02]  /*1ea0*/  FMUL.FTZ R106, R84, R85 ;  /* 0x00000055546a7220 */ /* 0x000fe40000410000 */
[----:B------:R-:W-:Y:S02]  /*1eb0*/  FMUL.FTZ R84, R62, R83 ;  /* 0x000000533e547220 */ /* 0x000fe40000410000 */
[----:B------:R-:W-:-:S03]  /*1ec0*/  FMUL.RZ R100, R94, 0.15915493667125701904 ;  /* 0x3e22f9835e647820 */ /* 0x000fc6000040c000 */
[----:B------:R-:W-:Y:S01]  /*1ed0*/  MUFU.SIN R89, R99 ;  /* 0x0000006300597308 */ /* 0x000fe20000000400 */
[-C--:B------:R-:W-:Y:S02]  /*1ee0*/  FMUL.FTZ R94, R64, R87.reuse ;  /* 0x00000057405e7220 */ /* 0x080fe40000410000 */
[----:B------:R-:W-:Y:S02]  /*1ef0*/  FMUL.FTZ R98, R63, R87 ;  /* 0x000000573f627220 */ /* 0x000fe40000410000 */
[----:B------:R-:W-:-:S03]  /*1f00*/  FMUL.RZ R109, R84, 0.15915493667125701904 ;  /* 0x3e22f983546d7820 */ /* 0x000fc6000040c000 */
[----:B------:R4:W-:Y:S01]  /*1f10*/  MUFU.COS R101, R99 ;  /* 0x0000006300657308 */ /* 0x0009e20000000000 */
[----:B0-----:R-:W-:Y:S01]  /*1f20*/  PRMT R84, RZ, 0x7610, R44 ;  /* 0x00007610ff547816 */ /* 0x001fe2000000002c */
[C---:B---3--:R-:W-:Y:S02]  /*1f30*/  FMUL.FTZ R105, R71.reuse, R86 ;  /* 0x0000005647697220 */ /* 0x048fe40000410000 */
[----:B------:R-:W-:-:S04]  /*1f40*/  FMUL.FTZ R104, R71, R104 ;  /* 0x0000006847687220 */ /* 0x000fc80000410000 */
[----:B------:R-:W0:Y:S01]  /*1f50*/  MUFU.EX2 R88, R88 ;  /* 0x0000005800587308 */ /* 0x000e220000000800 */
[----:B----4-:R-:W-:Y:S02]  /*1f60*/  FMUL.FTZ R99, R62, R87 ;  /* 0x000000573e637220 */ /* 0x010fe40000410000 */
[----:B------:R-:W-:Y:S01]  /*1f70*/  FMUL.FTZ R87, R63, R83 ;  /* 0x000000533f577220 */ /* 0x000fe20000410000 */
[----:B------:R-:W-:Y:S01]  /*1f80*/  PRMT R71, RZ, 0x5410, R44 ;  /* 0x00005410ff477816 */ /* 0x000fe2000000002c */
[C---:B-1----:R-:W-:Y:S02]  /*1f90*/  FMUL.FTZ R103, R72.reuse, R103 ;  /* 0x0000006748677220 */ /* 0x042fe40000410000 */
[----:B------:R-:W-:Y:S01]  /*1fa0*/  FMUL.FTZ R102, R72, R73 ;  /* 0x0000004948667220 */ /* 0x000fe20000410000 */
[----:B------:R-:W-:Y:S01]  /*1fb0*/  PRMT R72, RZ, 0x5410, R40 ;  /* 0x00005410ff487816 */ /* 0x000fe20000000028 */
[----:B------:R-:W-:Y:S02]  /*1fc0*/  FMUL.RZ R87, R87, 0.15915493667125701904 ;  /* 0x3e22f98357577820 */ /* 0x000fe4000040c000 */
[C---:B------:R-:W-:Y:S01]  /*1fd0*/  FMUL.FTZ R155, R69.reuse, R84 ;  /* 0x00000054459b7220 */ /* 0x040fe20000410000 */
[----:B------:R-:W-:Y:S01]  /*1fe0*/  MUFU.EX2 R98, R98 ;  /* 0x0000006200627308 */ /* 0x000fe20000000800 */
[----:B------:R-:W-:-:S02]  /*1ff0*/  FMUL.FTZ R153, R69, R71 ;  /* 0x0000004745997220 */ /* 0x000fc40000410000 */
[C---:B------:R-:W-:Y:S01]  /*2000*/  FMUL.FTZ R155, R72.reuse, R155 ;  /* 0x0000009b489b7220 */ /* 0x040fe20000410000 */
[----:B------:R-:W-:Y:S01]  /*2010*/  PRMT R73, RZ, 0x5410, R45 ;  /* 0x00005410ff497816 */ /* 0x000fe2000000002d */
[----:B------:R-:W-:-:S03]  /*2020*/  FMUL.FTZ R153, R72, R153 ;  /* 0x0000009948997220 */ /* 0x000fc60000410000 */
[----:B------:R-:W1:Y:S01]  /*2030*/  MUFU.COS R85, R87 ;  /* 0x0000005700557308 */ /* 0x000e620000000000 */
[----:B0-----:R-:W-:Y:S02]  /*2040*/  FMUL.FTZ R101, R88, R101 ;  /* 0x0000006558657220 */ /* 0x001fe40000410000 */
[----:B------:R-:W-:-:S05]  /*2050*/  FMUL.FTZ R86, R106, R155 ;  /* 0x0000009b6a567220 */ /* 0x000fca0000410000 */
[----:B------:R-:W-:Y:S01]  /*2060*/  MUFU.SIN R117, R100 ;  /* 0x0000006400757308 */ /* 0x000fe20000000400 */
[----:B------:R-:W-:-:S07]  /*2070*/  FMUL.FTZ R108, R106, R153 ;  /* 0x000000996a6c7220 */ /* 0x000fce0000410000 */
[----:B------:R0:W-:Y:S01]  /*2080*/  MUFU.COS R95, R100 ;  /* 0x00000064005f7308 */ /* 0x0001e20000000000 */
[----:B------:R-:W-:-:S07]  /*2090*/  FMUL.FTZ R156, R68, R73 ;  /* 0x00000049449c7220 */ /* 0x000fce0000410000 */
[----:B------:R-:W3:Y:S01]  /*20a0*/  MUFU.EX2 R94, R94 ;  /* 0x0000005e005e7308 */ /* 0x000ee20000000800 */
[----:B0-----:R-:W-:Y:S01]  /*20b0*/  FMUL.FTZ R100, R88, R89 ;  /* 0x0000005958647220 */ /* 0x001fe20000410000 */
[----:B------:R-:W-:Y:S01]  /*20c0*/  PRMT R88, RZ, 0x7610, R45 ;  /* 0x00007610ff587816 */ /* 0x000fe2000000002d */
[----:B------:R-:W-:-:S05]  /*20d0*/  FFMA.FTZ R86, R107, R153, -R86 ;  /* 0x000000996b567223 */ /* 0x000fca0000010856 */
[----:B------:R0:W4:Y:S01]  /*20e0*/  MUFU.SIN R115, R87 ;  /* 0x0000005700737308 */ /* 0x0001220000000400 */
[----:B------:R-:W-:Y:S02]  /*20f0*/  FMUL.FTZ R157, R68, R88 ;  /* 0x00000058449d7220 */ /* 0x000fe40000410000 */
[----:B------:R-:W-:Y:S01]  /*2100*/  FFMA.FTZ R108, R107, R155, R108 ;  /* 0x0000009b6b6c7223 */ /* 0x000fe2000001006c */
[----:B0-----:R-:W-:-:S04]  /*2110*/  PRMT R87, RZ, 0x7610, R40 ;  /* 0x00007610ff577816 */ /* 0x001fc80000000028 */
[----:B------:R-:W-:Y:S01]  /*2120*/  MUFU.EX2 R99, R99 ;  /* 0x0000006300637308 */ /* 0x000fe20000000800 */
[----:B-1----:R-:W-:Y:S02]  /*2130*/  FMUL.FTZ R116, R98, R85 ;  /* 0x0000005562747220 */ /* 0x002fe40000410000 */
[C---:B------:R-:W-:Y:S02]  /*2140*/  FFMA.FTZ R86, R87.reuse, R156, R86 ;  /* 0x0000009c57567223 */ /* 0x040fe40000010056 */
[----:B------:R-:W-:-:S03]  /*2150*/  FFMA.FTZ R108, R87, R157, R108 ;  /* 0x0000009d576c7223 */ /* 0x000fc6000001006c */
[----:B------:R-:W0:Y:S01]  /*2160*/  MUFU.COS R44, R109 ;  /* 0x0000006d002c7308 */ /* 0x000e220000000000 */
[----:B------:R-:W-:Y:S02]  /*2170*/  FMUL.FTZ R85, R104, R86 ;  /* 0x0000005668557220 */ /* 0x000fe40000410000 */
[C---:B---3--:R-:W-:Y:S02]  /*2180*/  FMUL.FTZ R118, R94.reuse, R95 ;  /* 0x0000005f5e767220 */ /* 0x048fe40000410000 */
[----:B------:R-:W-:-:S03]  /*2190*/  FMUL.FTZ R117, R94, R117 ;  /* 0x000000755e757220 */ /* 0x000fc60000410000 */
[----:B------:R-:W1:Y:S01]  /*21a0*/  MUFU.SIN R122, R109 ;  /* 0x0000006d007a7308 */ /* 0x000e620000000400 */
[-C--:B------:R-:W-:Y:S01]  /*21b0*/  FMUL.FTZ R45, R104, R108.reuse ;  /* 0x0000006c682d7220 */ /* 0x080fe20000410000 */
[--C-:B------:R-:W-:Y:S01]  /*21c0*/  PRMT R94, RZ, 0x7610, R46.reuse ;  /* 0x00007610ff5e7816 */ /* 0x100fe2000000002e */
[C---:B------:R-:W-:Y:S01]  /*21d0*/  FFMA.FTZ R108, R105.reuse, R108, R85 ;  /* 0x0000006c696c7223 */ /* 0x040fe20000010055 */
[----:B------:R-:W-:Y:S01]  /*21e0*/  PRMT R85, RZ, 0x5410, R46 ;  /* 0x00005410ff557816 */ /* 0x000fe2000000002e */
[----:B------:R-:W-:Y:S01]  /*21f0*/  FFMA.FTZ R45, R105, R86, -R45 ;  /* 0x00000056692d7223 */ /* 0x000fe2000001082d */
[----:B------:R-:W-:Y:S01]  /*2200*/  PRMT R86, RZ, 0x5410, R41 ;  /* 0x00005410ff567816 */ /* 0x000fe20000000029 */
[C---:B------:R-:W-:Y:S02]  /*2210*/  FMUL.FTZ R151, R67.reuse, R94 ;  /* 0x0000005e43977220 */ /* 0x040fe40000410000 */
[----:B------:R-:W-:Y:S02]  /*2220*/  FMUL.FTZ R152, R67, R85 ;  /* 0x0000005543987220 */ /* 0x000fe40000410000 */
[----:B------:R-:W-:-:S02]  /*2230*/  FMUL.FTZ R46, R92, R106 ;  /* 0x0000006a5c2e7220 */ /* 0x000fc40000410000 */
[C---:B------:R-:W-:Y:S02]  /*2240*/  FFMA.FTZ R108, R86.reuse, R151, R108 ;  /* 0x00000097566c7223 */ /* 0x040fe4000001006c */
[----:B------:R-:W-:Y:S02]  /*2250*/  FFMA.FTZ R95, R86, R152, R45 ;  /* 0x00000098565f7223 */ /* 0x000fe4000001002d */
[----:B----4-:R-:W-:Y:S02]  /*2260*/  FMUL.FTZ R115, R98, R115 ;  /* 0x0000007362737220 */ /* 0x010fe40000410000 */
[C---:B0-----:R-:W-:Y:S01]  /*2270*/  FMUL.FTZ R121, R99.reuse, R44 ;  /* 0x0000002c63797220 */ /* 0x041fe20000410000 */
[--C-:B------:R-:W-:Y:S01]  /*2280*/  PRMT R89, RZ, 0x5410, R47.reuse ;  /* 0x00005410ff597816 */ /* 0x100fe2000000002f */
[----:B-1----:R-:W-:Y:S01]  /*2290*/  FMUL.FTZ R122, R99, R122 ;  /* 0x0000007a637a7220 */ /* 0x002fe20000410000 */
[----:B------:R-:W-:Y:S01]  /*22a0*/  PRMT R99, RZ, 0x7610, R47 ;  /* 0x00007610ff637816 */ /* 0x000fe2000000002f */
[----:B------:R-:W-:-:S02]  /*22b0*/  FMUL.FTZ R44, R93, R106 ;  /* 0x0000006a5d2c7220 */ /* 0x000fc40000410000 */
[----:B------:R-:W-:Y:S02]  /*22c0*/  FFMA.FTZ R46, R93, R107, R46 ;  /* 0x0000006b5d2e7223 */ /* 0x000fe4000001002e */
[C---:B------:R-:W-:Y:S02]  /*22d0*/  FMUL.FTZ R98, R102.reuse, R108 ;  /* 0x0000006c66627220 */ /* 0x040fe40000410000 */
[----:B------:R-:W-:Y:S02]  /*22e0*/  FMUL.FTZ R47, R102, R95 ;  /* 0x0000005f662f7220 */ /* 0x000fe40000410000 */
[----:B------:R-:W-:Y:S02]  /*22f0*/  FFMA.FTZ R44, R92, R107, -R44 ;  /* 0x0000006b5c2c7223 */ /* 0x000fe4000001082c */
[----:B------:R-:W-:Y:S02]  /*2300*/  FMUL.FTZ R45, R104, R46 ;  /* 0x0000002e682d7220 */ /* 0x000fe40000410000 */
[C---:B------:R-:W-:Y:S01]  /*2310*/  FFMA.FTZ R95, R103.reuse, R95, -R98 ;  /* 0x0000005f675f7223 */ /* 0x040fe20000010862 */
[----:B------:R-:W-:Y:S01]  /*2320*/  PRMT R98, RZ, 0x7610, R41 ;  /* 0x00007610ff627816 */ /* 0x000fe20000000029 */
[----:B------:R-:W-:-:S02]  /*2330*/  FFMA.FTZ R47, R103, R108, R47 ;  /* 0x0000006c672f7223 */ /* 0x000fc4000001002f */
[----:B------:R-:W-:Y:S02]  /*2340*/  FMUL.FTZ R123, R66, R99 ;  /* 0x00000063427b7220 */ /* 0x000fe40000410000 */
[CC--:B------:R-:W-:Y:S02]  /*2350*/  FFMA.FTZ R45, R105.reuse, R44.reuse, -R45 ;  /* 0x0000002c692d7223 */ /* 0x0c0fe4000001082d */
[----:B------:R-:W-:Y:S02]  /*2360*/  FMUL.FTZ R44, R104, R44 ;  /* 0x0000002c682c7220 */ /* 0x000fe40000410000 */
[----:B------:R-:W-:Y:S02]  /*2370*/  FMUL.FTZ R124, R66, R89 ;  /* 0x00000059427c7220 */ /* 0x000fe40000410000 */
[----:B------:R-:W-:Y:S02]  /*2380*/  FFMA.FTZ R108, R98, R123, R47 ;  /* 0x0000007b626c7223 */ /* 0x000fe4000001002f */
[----:B------:R-:W-:-:S02]  /*2390*/  FFMA.FTZ R44, R105, R46, R44 ;  /* 0x0000002e692c7223 */ /* 0x000fc4000001002c */
[----:B------:R-:W-:Y:S02]  /*23a0*/  FMUL.FTZ R47, R102, R45 ;  /* 0x0000002d662f7220 */ /* 0x000fe40000410000 */
[----:B------:R-:W-:Y:S02]  /*23b0*/  FFMA.FTZ R95, R98, R124, R95 ;  /* 0x0000007c625f7223 */ /* 0x000fe4000001005f */
[----:B------:R-:W-:Y:S02]  /*23c0*/  FMUL.FTZ R110, R100, R108 ;  /* 0x0000006c646e7220 */ /* 0x000fe40000410000 */
[-C--:B------:R-:W-:Y:S02]  /*23d0*/  FMUL.FTZ R46, R102, R44.reuse ;  /* 0x0000002c662e7220 */ /* 0x080fe40000410000 */
[----:B------:R-:W-:Y:S02]  /*23e0*/  FFMA.FTZ R47, R103, R44, R47 ;  /* 0x0000002c672f7223 */ /* 0x000fe4000001002f */
[----:B------:R-:W-:-:S02]  /*23f0*/  FMUL.FTZ R109, R100, R95 ;  /* 0x0000005f646d7220 */ /* 0x000fc40000410000 */
[C---:B------:R-:W-:Y:S01]  /*2400*/  FFMA.FTZ R44, R101.reuse, R95, -R110 ;  /* 0x0000005f652c7223 */ /* 0x040fe2000001086e */
[--C-:B--2---:R-:W-:Y:S01]  /*2410*/  PRMT R95, RZ, 0x5410, R48.reuse ;  /* 0x00005410ff5f7816 */ /* 0x104fe20000000030 */
[----:B------:R-:W-:Y:S01]  /*2420*/  FFMA.FTZ R108, R101, R108, R109 ;  /* 0x0000006c656c7223 */ /* 0x000fe2000001006d */
[----:B------:R-:W-:Y:S02]  /*2430*/  PRMT R110, RZ, 0x7610, R48 ;  /* 0x00007610ff6e7816 */ /* 0x000fe40000000030 */
[----:B------:R-:W-:Y:S01]  /*2440*/  PRMT R109, RZ, 0x5410, R42 ;  /* 0x00005410ff6d7816 */ /* 0x000fe2000000002a */
[----:B------:R-:W-:Y:S02]  /*2450*/  FMUL.FTZ R126, R65, R95 ;  /* 0x0000005f417e7220 */ /* 0x000fe40000410000 */
[----:B------:R-:W-:Y:S02]  /*2460*/  FFMA.FTZ R46, R103, R45, -R46 ;  /* 0x0000002d672e7223 */ /* 0x000fe4000001082e */
[----:B------:R-:W-:-:S02]  /*2470*/  FMUL.FTZ R125, R65, R110 ;  /* 0x0000006e417d7220 */ /* 0x000fc40000410000 */
[C---:B------:R-:W-:Y:S02]  /*2480*/  FFMA.FTZ R45, R109.reuse, R126, R44 ;  /* 0x0000007e6d2d7223 */ /* 0x040fe4000001002c */
[C---:B------:R-:W-:Y:S02]  /*2490*/  FMUL.FTZ R44, R100.reuse, R47 ;  /* 0x0000002f642c7220 */ /* 0x040fe40000410000 */
[----:B------:R-:W-:Y:S02]  /*24a0*/  FFMA.FTZ R108, R109, R125, R108 ;  /* 0x0000007d6d6c7223 */ /* 0x000fe4000001006c */
[----:B------:R-:W-:Y:S02]  /*24b0*/  FMUL.FTZ R113, R117, R45 ;  /* 0x0000002d75717220 */ /* 0x000fe40000410000 */
[-C--:B------:R-:W-:Y:S02]  /*24c0*/  FMUL.FTZ R48, R100, R46.reuse ;  /* 0x0000002e64307220 */ /* 0x080fe40000410000 */
[----:B------:R-:W-:-:S02]  /*24d0*/  FFMA.FTZ R44, R101, R46, -R44 ;  /* 0x0000002e652c7223 */ /* 0x000fc4000001082c */
[-C--:B------:R-:W-:Y:S02]  /*24e0*/  FMUL.FTZ R111, R117, R108.reuse ;  /* 0x0000006c756f7220 */ /* 0x080fe40000410000 */
[C---:B------:R-:W-:Y:S01]  /*24f0*/  FFMA.FTZ R46, R118.reuse, R108, R113 ;  /* 0x0000006c762e7223 */ /* 0x040fe20000010071 */
[--C-:B------:R-:W-:Y:S02]  /*2500*/  PRMT R108, RZ, 0x5410, R49.reuse ;  /* 0x00005410ff6c7816 */ /* 0x100fe40000000031 */
[----:B------:R-:W-:Y:S01]  /*2510*/  PRMT R114, RZ, 0x7610, R49 ;  /* 0x00007610ff727816 */ /* 0x000fe20000000031 */
[----:B------:R-:W-:Y:S01]  /*2520*/  FFMA.FTZ R111, R118, R45, -R111 ;  /* 0x0000002d766f7223 */ /* 0x000fe2000001086f */
[----:B------:R-:W-:Y:S01]  /*2530*/  PRMT R113, RZ, 0x7610, R42 ;  /* 0x00007610ff717816 */ /* 0x000fe2000000002a */
[----:B------:R-:W-:Y:S02]  /*2540*/  FMUL.FTZ R128, R64, R108 ;  /* 0x0000006c40807220 */ /* 0x000fe40000410000 */
[----:B------:R-:W-:-:S02]  /*2550*/  FFMA.FTZ R48, R101, R47, R48 ;  /* 0x0000002f65307223 */ /* 0x000fc40000010030 */
[----:B------:R-:W-:Y:S02]  /*2560*/  FMUL.FTZ R127, R64, R114 ;  /* 0x00000072407f7220 */ /* 0x000fe40000410000 */
[----:B------:R-:W-:Y:S02]  /*2570*/  FFMA.FTZ R111, R113, R128, R111 ;  /* 0x00000080716f7223 */ /* 0x000fe4000001006f */
[----:B------:R-:W-:Y:S02]  /*2580*/  FMUL.FTZ R47, R117, R48 ;  /* 0x00000030752f7220 */ /* 0x000fe40000410000 */
[----:B------:R-:W-:Y:S02]  /*2590*/  FFMA.FTZ R46, R113, R127, R46 ;  /* 0x0000007f712e7223 */ /* 0x000fe4000001002e */
[----:B------:R-:W-:Y:S02]  /*25a0*/  FMUL.FTZ R119, R115, R111 ;  /* 0x0000006f73777220 */ /* 0x000fe40000410000 */
[----:B------:R-:W-:-:S02]  /*25b0*/  FMUL.FTZ R45, R117, R44 ;  /* 0x0000002c752d7220 */ /* 0x000fc40000410000 */
[----:B------:R-:W-:Y:S01]  /*25c0*/  FFMA.FTZ R47, R118, R44, -R47 ;  /* 0x0000002c762f7223 */ /* 0x000fe2000001082f */
[--C-:B------:R-:W-:Y:S01]  /*25d0*/  PRMT R112, RZ, 0x7610, R50.reuse ;  /* 0x00007610ff707816 */ /* 0x100fe20000000032 */
[CC--:B------:R-:W-:Y:S02]  /*25e0*/  FMUL.FTZ R49, R115.reuse, R46.reuse ;  /* 0x0000002e73317220 */ /* 0x0c0fe40000410000 */
[----:B------:R-:W-:Y:S01]  /*25f0*/  FFMA.FTZ R46, R116, R46, R119 ;  /* 0x0000002e742e7223 */ /* 0x000fe20000010077 */
[----:B------:R-:W-:Y:S01]  /*2600*/  PRMT R119, RZ, 0x5410, R50 ;  /* 0x00005410ff777816 */ /* 0x000fe20000000032 */
[----:B------:R-:W-:Y:S02]  /*2610*/  FFMA.FTZ R45, R118, R48, R45 ;  /* 0x00000030762d7223 */ /* 0x000fe4000001002d */
[----:B------:R-:W-:Y:S02]  /*2620*/  FMUL.FTZ R48, R115, R47 ;  /* 0x0000002f73307220 */ /* 0x000fe40000410000 */
[----:B------:R-:W-:Y:S01]  /*2630*/  FFMA.FTZ R49, R116, R111, -R49 ;  /* 0x0000006f74317223 */ /* 0x000fe20000010831 */
[----:B------:R-:W-:Y:S01]  /*2640*/  PRMT R111, RZ, 0x5410, R43 ;  /* 0x00005410ff6f7816 */ /* 0x000fe2000000002b */
[----:B------:R-:W-:Y:S01]  /*2650*/  FMUL.FTZ R139, R63, R112 ;  /* 0x000000703f8b7220 */ /* 0x000fe20000410000 */
[----:B------:R-:W-:Y:S01]  /*2660*/  ISETP.NE.AND P1, PT, R20, 0x1f, PT ;  /* 0x0000001f1400780c */ /* 0x000fe20003f25270 */
[----:B------:R-:W-:-:S02]  /*2670*/  FMUL.FTZ R44, R115, R45 ;  /* 0x0000002d732c7220 */ /* 0x000fc40000410000 */
[C---:B------:R-:W-:Y:S02]  /*2680*/  FFMA.FTZ R48, R116.reuse, R45, R48 ;  /* 0x0000002d74307223 */ /* 0x040fe40000010030 */
[----:B------:R-:W-:Y:S02]  /*2690*/  FMUL.FTZ R140, R63, R119 ;  /* 0x000000773f8c7220 */ /* 0x000fe40000410000 */
[C---:B------:R-:W-:Y:S02]  /*26a0*/  FFMA.FTZ R45, R111.reuse, R139, R46 ;  /* 0x0000008b6f2d7223 */ /* 0x040fe4000001002e */
[----:B------:R-:W-:Y:S02]  /*26b0*/  FFMA.FTZ R44, R116, R47, -R44 ;  /* 0x0000002f742c7223 */ /* 0x000fe4000001082c */
[----:B------:R-:W-:Y:S02]  /*26c0*/  FFMA.FTZ R49, R111, R140, R49 ;  /* 0x0000008c6f317223 */ /* 0x000fe40000010031 */
[----:B------:R-:W-:-:S02]  /*26d0*/  FMUL.FTZ R46, R122, R48 ;  /* 0x000000307a2e7220 */ /* 0x000fc40000410000 */
[C---:B------:R-:W-:Y:S02]  /*26e0*/  FMUL.FTZ R132, R122.reuse, R49 ;  /* 0x000000317a847220 */ /* 0x040fe40000410000 */
[CC--:B------:R-:W-:Y:S02]  /*26f0*/  FFMA.FTZ R46, R121.reuse, R44.reuse, -R46 ;  /* 0x0000002c792e7223 */ /* 0x0c0fe4000001082e */
[CC--:B------:R-:W-:Y:S02]  /*2700*/  FMUL.FTZ R130, R122.reuse, R45.reuse ;  /* 0x0000002d7a827220 */ /* 0x0c0fe40000410000 */
[----:B------:R-:W-:Y:S02]  /*2710*/  FMUL.FTZ R44, R122, R44 ;  /* 0x0000002c7a2c7220 */ /* 0x000fe40000410000 */
[C---:B------:R-:W-:Y:S02]  /*2720*/  FFMA.FTZ R132, R121.reuse, R45, R132 ;  /* 0x0000002d79847223 */ /* 0x040fe40000010084 */
[----:B------:R-:W-:-:S02]  /*2730*/  FFMA.FTZ R130, R121, R49, -R130 ;  /* 0x0000003179827223 */ /* 0x000fc40000010882 */
[----:B------:R-:W-:Y:S02]  /*2740*/  FFMA.FTZ R45, R121, R48, R44 ;  /* 0x00000030792d7223 */ /* 0x000fe4000001002c */
[----:B------:R0:W1:Y:S01]  /*2750*/  @P1 LDS.64 R48, [R20.X8+0x20b8] ;  /* 0x0020b80014301984 */ /* 0x0000620000008a00 */
[--C-:B------:R-:W-:Y:S02]  /*2760*/  PRMT R50, RZ, 0x5410, R51.reuse ;  /* 0x00005410ff327816 */ /* 0x100fe40000000033 */
[----:B------:R-:W-:Y:S02]  /*2770*/  PRMT R120, RZ, 0x7610, R51 ;  /* 0x00007610ff787816 */ /* 0x000fe40000000033 */
[----:B------:R-:W-:Y:S01]  /*2780*/  PRMT R51, RZ, 0x7610, R43 ;  /* 0x00007610ff337816 */ /* 0x000fe2000000002b */
[C---:B------:R-:W-:Y:S02]  /*2790*/  FMUL.FTZ R141, R62.reuse, R50 ;  /* 0x000000323e8d7220 */ /* 0x040fe40000410000 */
[----:B------:R-:W-:-:S02]  /*27a0*/  FMUL.FTZ R145, R62, R120 ;  /* 0x000000783e917220 */ /* 0x000fc40000410000 */
[C---:B------:R-:W-:Y:S02]  /*27b0*/  FFMA.FTZ R129, R51.reuse, R141, R130 ;  /* 0x0000008d33817223 */ /* 0x040fe40000010082 */
        /* <DEDUP_REMOVED lines=11> */
.L_x_12544:
[----:B0-----:R-:W-:Y:S05]  /*2870*/  BSYNC B0 ;  /* 0x0000000000007941 */ /* 0x001fea0003800000 */
.L_x_12543:
[----:B------:R-:W0:Y:S01]  /*2880*/  SHFL.UP PT, R131, R129, 0x1, RZ ;  /* 0x0420000081837989 */ /* 0x000e2200000e00ff */
[----:B------:R-:W-:Y:S01]  /*2890*/  ISETP.GE.AND P3, PT, R19, 0x1, PT ;  /* 0x000000011300780c */ /* 0x000fe20003f66270 */
[CC--:B-----5:R-:W-:Y:S01]  /*28a0*/  FMUL.FTZ R148, R52.reuse, R91.reuse ;  /* 0x0000005b34947220 */ /* 0x0e0fe20000410000 */
[----:B------:R-:W-:Y:S01]  /*28b0*/  MOV R143, c[0x0][0x29c] ;  /* 0x0000a700008f7a02 */ /* 0x000fe20000000f00 */
[----:B------:R-:W2:Y:S01]  /*28c0*/  SHFL.UP PT, R132, R47, 0x1, RZ ;  /* 0x042000002f847989 */ /* 0x000ea200000e00ff */
[-C--:B------:R-:W-:Y:S01]  /*28d0*/  FMUL.FTZ R147, R52, R90.reuse ;  /* 0x0000005a34937220 */ /* 0x080fe20000410000 */
[----:B------:R-:W-:Y:S01]  /*28e0*/  ISETP.GE.OR P0, PT, R9, c[0x0][0x174], P0 ;  /* 0x00005d0009007a0c */ /* 0x000fe20000706670 */
[----:B------:R-:W-:Y:S01]  /*28f0*/  FMUL.FTZ R144, R53, R90 ;  /* 0x0000005a35907220 */ /* 0x000fe20000410000 */
[----:B------:R-:W3:Y:S01]  /*2900*/  SHFL.UP PT, R44, R46, 0x1, RZ ;  /* 0x042000002e2c7989 */ /* 0x000ee200000e00ff */
[----:B------:R-:W-:Y:S01]  /*2910*/  FMUL.FTZ R138, R54, R91 ;  /* 0x0000005b368a7220 */ /* 0x000fe20000410000 */
[----:B------:R-:W-:Y:S02]  /*2920*/  BSSY B0, `(.L_x_12545) ;  /* 0x00000e3000007945 */ /* 0x000fe40003800000 */
[----:B------:R-:W4:Y:S04]  /*2930*/  SHFL.UP PT, R130, R45, 0x1, RZ ;  /* 0x042000002d827989 */ /* 0x000f2800000e00ff */
[----:B------:R-:W-:Y:S04]  /*2940*/  SHFL.IDX PT, R97, R97, RZ, 0x1f ;  /* 0x00001fff61617589 */ /* 0x000fe800000e0000 */
[----:B------:R-:W-:Y:S01]  /*2950*/  SHFL.IDX PT, R96, R96, RZ, 0x1f ;  /* 0x00001fff60607589 */ /* 0x000fe200000e0000 */
        /* <DEDUP_REMOVED lines=8> */
[----:B------:R-:W-:Y:S01]  /*29e0*/  @P3 FADD.FTZ R129, R129, R134 ;  /* 0x0000008681813221 */ /* 0x000fe20000010000 */
[----:B------:R-:W-:Y:S01]  /*29f0*/  FSEL R136, R45, R136, !P3 ;  /* 0x000000882d887208 */ /* 0x000fe20005800000 */
        /* <DEDUP_REMOVED lines=12> */
[----:B------:R-:W-:Y:S02]  /*2ac0*/  FFMA.FTZ R131, R46, R131, R130 ;  /* 0x000000832e837223 */ /* 0x000fe40000010082 */
[----:B------:R-:W-:-:S02]  /*2ad0*/  @P3 FADD.FTZ R129, R129, R132 ;  /* 0x0000008481813221 */ /* 0x000fc40000010000 */
[----:B------:R-:W-:Y:S01]  /*2ae0*/  @P3 FADD.FTZ R47, R47, R134 ;  /* 0x000000862f2f3221 */ /* 0x000fe20000010000 */
[----:B------:R-:W-:Y:S01]  /*2af0*/  FSEL R131, R136, R131, !P3 ;  /* 0x0000008388837208 */ /* 0x000fe20005800000 */
[----:B------:R-:W-:Y:S01]  /*2b00*/  @P3 FFMA.FTZ R46, R46, R45, -R44 ;  /* 0x0000002d2e2e3223 */ /* 0x000fe2000001082c */
[----:B------:R-:W0:Y:S01]  /*2b10*/  SHFL.UP PT, R130, R129, 0x4, RZ ;  /* 0x0480000081827989 */ /* 0x000e2200000e00ff */
[----:B------:R-:W-:Y:S02]  /*2b20*/  ISETP.GE.AND P3, PT, R19, 0x4, PT ;  /* 0x000000041300780c */ /* 0x000fe40003f66270 */
[----:B------:R-:W-:Y:S01]  /*2b30*/  MOV R136, c[0x0][0x298] ;  /* 0x0000a60000887a02 */ /* 0x000fe20000000f00 */
[----:B------:R-:W2:Y:S03]  /*2b40*/  SHFL.UP PT, R132, R47, 0x4, RZ ;  /* 0x048000002f847989 */ /* 0x000ea600000e00ff */
[--C-:B------:R-:W-:Y:S01]  /*2b50*/  SHF.R.U64 R136, R136, 0x1, R143.reuse ;  /* 0x0000000188887819 */ /* 0x100fe2000000128f */
[----:B------:R-:W3:Y:S01]  /*2b60*/  SHFL.UP PT, R44, R46, 0x4, RZ ;  /* 0x048000002e2c7989 */ /* 0x000ee200000e00ff */
[----:B------:R-:W-:-:S03]  /*2b70*/  SHF.R.U32.HI R143, RZ, 0x1, R143 ;  /* 0x00000001ff8f7819 */ /* 0x000fc6000001168f */
[----:B------:R-:W4:Y:S02]  /*2b80*/  SHFL.UP PT, R45, R131, 0x4, RZ ;  /* 0x04800000832d7989 */ /* 0x000f2400000e00ff */
[----:B------:R-:W-:-:S04]  /*2b90*/  IMAD R143, R143, R26, RZ ;  /* 0x0000001a8f8f7224 */ /* 0x000fc800078e02ff */
[----:B------:R-:W-:Y:S02]  /*2ba0*/  IMAD R143, R25, R136, R143 ;  /* 0x00000088198f7224 */ /* 0x000fe400078e028f */
[C---:B0-----:R-:W-:Y:S02]  /*2bb0*/  FMUL.FTZ R137, R131.reuse, R130 ;  /* 0x0000008283897220 */ /* 0x041fe40000410000 */
[CC--:B--2---:R-:W-:Y:S02]  /*2bc0*/  FMUL.FTZ R135, R131.reuse, R132.reuse ;  /* 0x0000008483877220 */ /* 0x0c4fe40000410000 */
[C---:B------:R-:W-:Y:S02]  /*2bd0*/  FFMA.FTZ R132, R46.reuse, R132, R137 ;  /* 0x000000842e847223 */ /* 0x040fe40000010089 */
[----:B---3--:R-:W-:Y:S02]  /*2be0*/  FMUL.FTZ R134, R131, R44 ;  /* 0x0000002c83867220 */ /* 0x008fe40000410000 */
[----:B------:R-:W-:-:S02]  /*2bf0*/  FFMA.FTZ R130, R46, R130, -R135 ;  /* 0x000000822e827223 */ /* 0x000fc40000010887 */
[-C--:B----4-:R-:W-:Y:S02]  /*2c00*/  FMUL.FTZ R133, R131, R45.reuse ;  /* 0x0000002d83857220 */ /* 0x090fe40000410000 */
[C---:B------:R-:W-:Y:S02]  /*2c10*/  FFMA.FTZ R134, R46.reuse, R45, R134 ;  /* 0x0000002d2e867223 */ /* 0x040fe40000010086 */
[----:B------:R-:W-:Y:S02]  /*2c20*/  @P3 FFMA.FTZ R46, R46, R44, -R133 ;  /* 0x0000002c2e2e3223 */ /* 0x000fe40000010885 */
        /* <DEDUP_REMOVED lines=20> */
[----:B------:R-:W-:Y:S01]  /*2d70*/  IMAD.WIDE.U32 R44, R136, R26, RZ ;  /* 0x0000001a882c7225 */ /* 0x000fe200078e00ff */
[----:B------:R-:W-:Y:S02]  /*2d80*/  ISETP.GE.AND P3, PT, R19, 0x10, PT ;  /* 0x000000101300780c */ /* 0x000fe40003f66270 */
[----:B------:R-:W2:Y:S01]  /*2d90*/  SHFL.UP PT, R132, R129, 0x10, RZ ;  /* 0x0600000081847989 */ /* 0x000ea200000e00ff */
[----:B------:R-:W-:Y:S01]  /*2da0*/  IMAD R135, R23, c[0x0][0x2a0], RZ ;  /* 0x0000a80017877a24 */ /* 0x000fe200078e02ff */
[----:B------:R-:W-:Y:S02]  /*2db0*/  IADD3 R45, R143, R45, RZ ;  /* 0x0000002d8f2d7210 */ /* 0x000fe40007ffe0ff */
[----:B------:R-:W3:Y:S01]  /*2dc0*/  SHFL.UP PT, R133, R47, 0x10, RZ ;  /* 0x060000002f857989 */ /* 0x000ee200000e00ff */
[----:B------:R-:W-:-:S02]  /*2dd0*/  IMAD R135, R24, c[0x0][0x2a4], R135 ;  /* 0x0000a90018877a24 */ /* 0x000fc400078e0287 */
[----:B------:R-:W-:Y:S01]  /*2de0*/  IMAD.WIDE.U32 R44, R24, c[0x0][0x2a0], R44 ;  /* 0x0000a800182c7a25 */ /* 0x000fe200078e002c */
[----:B------:R-:W4:Y:S04]  /*2df0*/  SHFL.UP PT, R131, R137, 0x10, RZ ;  /* 0x0600000089837989 */ /* 0x000f2800000e00ff */
[----:B------:R-:W-:Y:S02]  /*2e00*/  IADD3 R143, R135, R45, RZ ;  /* 0x0000002d878f7210 */ /* 0x000fe40007ffe0ff */
[----:B------:R-:W-:Y:S01]  /*2e10*/  LEA R165, P4, R44, c[0x0][0x318], 0x3 ;  /* 0x0000c6002ca57a11 */ /* 0x000fe200078818ff */
[C---:B0-----:R-:W-:Y:S02]  /*2e20*/  FMUL.FTZ R45, R137.reuse, R130 ;  /* 0x00000082892d7220 */ /* 0x041fe40000410000 */
[----:B--2---:R-:W-:-:S02]  /*2e30*/  FMUL.FTZ R134, R137, R132 ;  /* 0x0000008489867220 */ /* 0x004fc40000410000 */
[CC--:B---3--:R-:W-:Y:S02]  /*2e40*/  FMUL.FTZ R135, R137.reuse, R133.reuse ;  /* 0x0000008589877220 */ /* 0x0c8fe40000410000 */
[----:B------:R-:W-:Y:S01]  /*2e50*/  FFMA.FTZ R134, R46, R133, R134 ;  /* 0x000000852e867223 */ /* 0x000fe20000010086 */
[----:B------:R-:W-:Y:S01]  /*2e60*/  IADD3 R133, R10, -c[0x0][0x174], RZ ;  /* 0x80005d000a857a10 */ /* 0x000fe20007ffe0ff */
[-C--:B----4-:R-:W-:Y:S01]  /*2e70*/  FFMA.FTZ R136, R46, R131.reuse, R45 ;  /* 0x000000832e887223 */ /* 0x090fe2000001002d */
[----:B------:R-:W-:Y:S01]  /*2e80*/  LEA.HI.X R45, R44, c[0x0][0x31c], R143, 0x3, P4 ;  /* 0x0000c7002c2d7a11 */ /* 0x000fe200020f1c8f */
[C---:B------:R-:W-:Y:S02]  /*2e90*/  FMUL.FTZ R131, R137.reuse, R131 ;  /* 0x0000008389837220 */ /* 0x040fe40000410000 */
[C---:B------:R-:W-:Y:S01]  /*2ea0*/  FFMA.FTZ R132, R46.reuse, R132, -R135 ;  /* 0x000000842e847223 */ /* 0x040fe20000010887 */
[----:B------:R-:W-:Y:S01]  /*2eb0*/  FSEL R44, R137, R136, !P3 ;  /* 0x00000088892c7208 */ /* 0x000fe20005800000 */
[----:B------:R-:W-:-:S02]  /*2ec0*/  @P3 FFMA.FTZ R46, R46, R130, -R131 ;  /* 0x000000822e2e3223 */ /* 0x000fc40000010883 */
[----:B------:R-:W-:Y:S02]  /*2ed0*/  @P3 FADD.FTZ R47, R47, R134 ;  /* 0x000000862f2f3221 */ /* 0x000fe40000010000 */
[----:B------:R-:W-:Y:S01]  /*2ee0*/  @P3 FADD.FTZ R129, R129, R132 ;  /* 0x0000008481813221 */ /* 0x000fe20000010000 */
[----:B------:R-:W-:Y:S01]  /*2ef0*/  LEA R164, P3, R20, R165, 0x2 ;  /* 0x000000a514a47211 */ /* 0x000fe200078610ff */
[-C--:B------:R-:W-:Y:S01]  /*2f00*/  FMUL.FTZ R130, R122, R148.reuse ;  /* 0x000000947a827220 */ /* 0x080fe20000410000 */
[----:B------:R-:W0:Y:S01]  /*2f10*/  SHFL.UP PT, R44, R44, 0x1, RZ ;  /* 0x042000002c2c7989 */ /* 0x000e2200000e00ff */
[----:B------:R-:W-:Y:S01]  /*2f20*/  FMUL.FTZ R143, R53, R91 ;  /* 0x0000005b358f7220 */ /* 0x000fe20000410000 */
[----:B------:R-:W-:Y:S01]  /*2f30*/  LEA.HI.X R165, R20, R45, RZ, 0x2, P3 ;  /* 0x0000002d14a57211 */ /* 0x000fe200018f14ff */
[----:B------:R-:W-:Y:S01]  /*2f40*/  FMUL.FTZ R45, R121, R148 ;  /* 0x00000094792d7220 */ /* 0x000fe20000410000 */
[----:B------:R-:W2:Y:S01]  /*2f50*/  SHFL.UP PT, R46, R46, 0x1, RZ ;  /* 0x042000002e2e7989 */ /* 0x000ea200000e00ff */
[----:B------:R-:W-:-:S02]  /*2f60*/  IMAD R133, R133, -0x200, RZ ;  /* 0xfffffe0085857824 */ /* 0x000fc400078e02ff */
[-C--:B------:R-:W-:Y:S01]  /*2f70*/  FFMA.FTZ R132, -R122, R147.reuse, -R45 ;  /* 0x000000937a847223 */ /* 0x080fe2000001092d */
[----:B------:R-:W3:Y:S01]  /*2f80*/  SHFL.UP PT, R129, R129, 0x1, RZ ;  /* 0x0420000081817989 */ /* 0x000ee200000e00ff */
[----:B------:R-:W-:Y:S02]  /*2f90*/  FFMA.FTZ R45, R121, R147, -R130 ;  /* 0x00000093792d7223 */ /* 0x000fe40000010882 */
[----:B------:R-:W-:Y:S01]  /*2fa0*/  FADD.FTZ R132, -R143, R132 ;  /* 0x000000848f847221 */ /* 0x000fe20000010100 */
[----:B------:R-:W4:Y:S01]  /*2fb0*/  SHFL.UP PT, R47, R47, 0x1, RZ ;  /* 0x042000002f2f7989 */ /* 0x000f2200000e00ff */
[----:B------:R-:W-:Y:S02]  /*2fc0*/  FADD.FTZ R45, R144, R45 ;  /* 0x0000002d902d7221 */ /* 0x000fe40000010000 */
[C---:B------:R-:W-:Y:S02]  /*2fd0*/  FMUL.FTZ R130, R115.reuse, -R132 ;  /* 0x8000008473827220 */ /* 0x040fe40000410000 */
[----:B------:R-:W-:-:S02]  /*2fe0*/  FMUL.FTZ R131, R115, -R45 ;  /* 0x8000002d73837220 */ /* 0x000fc40000410000 */
[----:B------:R-:W-:Y:S01]  /*2ff0*/  IMAD.WIDE R164, R133, 0x4, R164 ;  /* 0x0000000485a47825 */ /* 0x000fe200078e02a4 */
[----:B------:R-:W-:-:S03]  /*3000*/  SHF.L.U64.HI R133, R38, 0x2, R37 ;  /* 0x0000000226857819 */ /* 0x000fc60000010225 */
[C---:B------:R-:W-:Y:S02]  /*3010*/  FFMA.FTZ R131, R116.reuse, R132, R131 ;  /* 0x0000008474837223 */ /* 0x040fe40000010083 */
[----:B------:R-:W-:Y:S01]  /*3020*/  FFMA.FTZ R130, R116, R45, -R130 ;  /* 0x0000002d74827223 */ /* 0x000fe20000010882 */
[----:B------:R-:W-:Y:S01]  /*3030*/  SHF.L.U32 R45, R38, 0x2, RZ ;  /* 0x00000002262d7819 */ /* 0x000fe200000006ff */
[----:B------:R-:W-:Y:S02]  /*3040*/  IMAD R134, R133, c[0x0][0x2b0], RZ ;  /* 0x0000ac0085867a24 */ /* 0x000fe400078e02ff */
[----:B------:R-:W-:Y:S02]  /*3050*/  FMUL.FTZ R137, R54, R90 ;  /* 0x0000005a36897220 */ /* 0x000fe40000410000 */
[----:B------:R-:W-:Y:S02]  /*3060*/  FADD.FTZ R132, -R138, R131 ;  /* 0x000000838a847221 */ /* 0x000fe40000010100 */
[----:B------:R-:W-:-:S02]  /*3070*/  IMAD R149, R45, c[0x0][0x2b4], R134 ;  /* 0x0000ad002d957a24 */ /* 0x000fc400078e0286 */
[----:B------:R-:W-:-:S04]  /*3080*/  IMAD.WIDE.U32 R164, R45, c[0x0][0x2b0], R164 ;  /* 0x0000ac002da47a25 */ /* 0x000fc800078e00a4 */
[----:B------:R-:W-:Y:S01]  /*3090*/  FADD.FTZ R131, R137, R130 ;  /* 0x0000008289837221 */ /* 0x000fe20000010000 */
[----:B------:R-:W-:Y:S01]  /*30a0*/  IADD3 R165, R165, R149, RZ ;  /* 0x00000095a5a57210 */ /* 0x000fe20007ffe0ff */
[C---:B------:R-:W-:Y:S02]  /*30b0*/  FMUL.FTZ R133, R117.reuse, -R132 ;  /* 0x8000008475857220 */ /* 0x040fe40000410000 */
[C---:B0-----:R-:W-:Y:S02]  /*30c0*/  FMUL.FTZ R45, R44.reuse, R97 ;  /* 0x000000612c2d7220 */ /* 0x041fe40000410000 */
[-C--:B------:R-:W-:Y:S02]  /*30d0*/  FMUL.FTZ R130, R44, R96.reuse ;  /* 0x000000602c827220 */ /* 0x080fe40000410000 */
[-C--:B------:R-:W-:Y:S02]  /*30e0*/  FFMA.FTZ R134, R118, R131.reuse, -R133 ;  /* 0x0000008376867223 */ /* 0x080fe40000010885 */
[----:B--2---:R-:W-:Y:S01]  /*30f0*/  FFMA.FTZ R44, R46, R96, -R45 ;  /* 0x000000602e2c7223 */ /* 0x004fe2000001082d */
[----:B------:R-:W-:Y:S01]  /*3100*/  LOP3.LUT R45, R20, 0x1f, RZ, 0xc0, !PT ;  /* 0x0000001f142d7812 */ /* 0x000fe200078ec0ff */
[----:B------:R-:W-:-:S02]  /*3110*/  FMUL.FTZ R131, R117, -R131 ;  /* 0x8000008375837220 */ /* 0x000fc40000410000 */
[----:B------:R-:W-:Y:S01]  /*3120*/  FMUL.FTZ R135, R55, R90 ;  /* 0x0000005a37877220 */ /* 0x000fe20000410000 */
[----:B------:R-:W-:Y:S01]  /*3130*/  ISETP.NE.AND P6, PT, R45, 0x1f, PT ;  /* 0x0000001f2d00780c */ /* 0x000fe20003fc5270 */
[----:B---3--:R-:W-:Y:S01]  /*3140*/  @P2 FADD.FTZ R96, R129, R44 ;  /* 0x0000002c81602221 */ /* 0x008fe20000010000 */
[C---:B------:R-:W-:Y:S01]  /*3150*/  ISETP.GT.U32.AND P3, PT, R45.reuse, 0x1b, PT ;  /* 0x0000001b2d00780c */ /* 0x040fe20003f64070 */
[----:B------:R-:W-:Y:S01]  /*3160*/  FFMA.FTZ R130, R46, R97, R130 ;  /* 0x000000612e827223 */ /* 0x000fe20000010082 */
[C---:B------:R-:W-:Y:S01]  /*3170*/  ISETP.GT.U32.AND P4, PT, R45.reuse, 0x17, PT ;  /* 0x000000172d00780c */ /* 0x040fe20003f84070 */
[----:B------:R-:W-:Y:S01]  /*3180*/  FFMA.FTZ R132, R118, R132, R131 ;  /* 0x0000008476847223 */ /* 0x000fe20000010083 */
[----:B------:R-:W-:Y:S01]  /*3190*/  ISETP.GT.U32.AND P5, PT, R45, 0xf, PT ;  /* 0x0000000f2d00780c */ /* 0x000fe20003fa4070 */
[----:B------:R-:W-:Y:S02]  /*31a0*/  FMUL.FTZ R129, R55, R91 ;  /* 0x0000005b37817220 */ /* 0x000fe40000410000 */
[----:B------:R-:W-:-:S02]  /*31b0*/  FADD.FTZ R134, R135, R134 ;  /* 0x0000008687867221 */ /* 0x000fc40000010000 */
[----:B-1----:R-:W-:Y:S02]  /*31c0*/  FMUL.FTZ R44, R122, R49 ;  /* 0x000000317a2c7220 */ /* 0x002fe40000410000 */
[----:B----4-:R-:W-:Y:S01]  /*31d0*/  @P2 FADD.FTZ R97, R47, R130 ;  /* 0x000000822f612221 */ /* 0x010fe20000010000 */
[----:B------:R-:W-:Y:S01]  /*31e0*/  ISETP.GT.U32.AND P2, PT, R45, 0x1d, PT ;  /* 0x0000001d2d00780c */ /* 0x000fe20003f44070 */
[----:B------:R-:W-:Y:S02]  /*31f0*/  FADD.FTZ R132, -R129, R132 ;  /* 0x0000008481847221 */ /* 0x000fe40000010100 */
[----:B------:R-:W-:Y:S02]  /*3200*/  FMUL.FTZ R47, R100, -R134 ;  /* 0x80000086642f7220 */ /* 0x000fe40000410000 */
[-C--:B------:R-:W-:Y:S02]  /*3210*/  FMUL.FTZ R46, R122, -R48.reuse ;  /* 0x800000307a2e7220 */ /* 0x080fe40000410000 */
[----:B------:R-:W-:-:S02]  /*3220*/  FFMA.FTZ R44, R121, R48, -R44 ;  /* 0x00000030792c7223 */ /* 0x000fc4000001082c */
[-C--:B------:R-:W-:Y:S02]  /*3230*/  FMUL.FTZ R45, R100, -R132.reuse ;  /* 0x80000084642d7220 */ /* 0x080fe40000410000 */
[----:B------:R-:W-:Y:S02]  /*3240*/  FFMA.FTZ R133, R101, R132, R47 ;  /* 0x0000008465857223 */ /* 0x000fe4000001002f */
[----:B------:R-:W-:Y:S02]  /*3250*/  FFMA.FTZ R46, R121, -R49, R46 ;  /* 0x80000031792e7223 */ /* 0x000fe4000001002e */
[----:B------:R-:W-:Y:S02]  /*3260*/  FMUL.FTZ R132, R56, R91 ;  /* 0x0000005b38847220 */ /* 0x000fe40000410000 */
[----:B------:R-:W-:Y:S02]  /*3270*/  FMUL.FTZ R47, R115, -R44 ;  /* 0x8000002c732f7220 */ /* 0x000fe40000410000 */
[----:B------:R-:W-:-:S02]  /*3280*/  FFMA.FTZ R131, R101, R134, -R45 ;  /* 0x0000008665837223 */ /* 0x000fc4000001082d */
[----:B------:R-:W-:Y:S02]  /*3290*/  FMUL.FTZ R130, R56, R90 ;  /* 0x0000005a38827220 */ /* 0x000fe40000410000 */
[-C--:B------:R-:W-:Y:S02]  /*32a0*/  FMUL.FTZ R45, R115, -R46.reuse ;  /* 0x8000002e732d7220 */ /* 0x080fe40000410000 */
[----:B------:R-:W-:Y:S02]  /*32b0*/  FADD.FTZ R133, -R132, R133 ;  /* 0x0000008584857221 */ /* 0x000fe40000010100 */
[----:B------:R-:W-:Y:S02]  /*32c0*/  FFMA.FTZ R47, R116, R46, R47 ;  /* 0x0000002e742f7223 */ /* 0x000fe4000001002f */
[----:B------:R-:W-:Y:S02]  /*32d0*/  FADD.FTZ R131, R130, R131 ;  /* 0x0000008382837221 */ /* 0x000fe40000010000 */
[----:B------:R-:W-:-:S02]  /*32e0*/  FFMA.FTZ R45, R116, R44, -R45 ;  /* 0x0000002c742d7223 */ /* 0x000fc4000001082d */
[C---:B------:R-:W-:Y:S02]  /*32f0*/  FMUL.FTZ R134, R102.reuse, -R133 ;  /* 0x8000008566867220 */ /* 0x040fe40000410000 */
[C---:B------:R-:W-:Y:S02]  /*3300*/  FMUL.FTZ R44, R117.reuse, -R47 ;  /* 0x8000002f752c7220 */ /* 0x040fe40000410000 */
[----:B------:R-:W-:Y:S02]  /*3310*/  FMUL.FTZ R136, R102, -R131 ;  /* 0x8000008366887220 */ /* 0x000fe40000410000 */
[----:B------:R-:W-:Y:S02]  /*3320*/  FMUL.FTZ R46, R117, -R45 ;  /* 0x8000002d752e7220 */ /* 0x000fe40000410000 */
[C---:B------:R-:W-:Y:S02]  /*3330*/  FFMA.FTZ R159, R103.reuse, R131, -R134 ;  /* 0x00000083679f7223 */ /* 0x040fe40000010886 */
[----:B------:R-:W-:Y:S01]  /*3340*/  FFMA.FTZ R134, R118, R45, -R44 ;  /* 0x0000002d76867223 */ /* 0x000fe2000001082c */
[----:B------:R-:W-:Y:S01]  /*3350*/  HFMA2.MMA R45, -RZ, RZ, 0, 0 ;  /* 0x00000000ff2d7435 */ /* 0x000fe200000001ff */
[----:B------:R-:W-:Y:S01]  /*3360*/  FFMA.FTZ R146, R103, R133, R136 ;  /* 0x0000008567927223 */ /* 0x000fe20000010088 */
[----:B------:R-:W-:Y:S01]  /*3370*/  MOV R44, 0x3f800000 ;  /* 0x3f800000002c7802 */ /* 0x000fe20000000f00 */
[----:B------:R-:W-:-:S02]  /*3380*/  FMUL.FTZ R131, R57, R91 ;  /* 0x0000005b39837220 */ /* 0x000fc40000410000 */
[----:B------:R-:W-:Y:S02]  /*3390*/  FFMA.FTZ R142, R118, R47, R46 ;  /* 0x0000002f768e7223 */ /* 0x000fe4000001002e */
[----:B------:R-:W-:Y:S01]  /*33a0*/  FMUL.FTZ R136, R57, R90 ;  /* 0x0000005a39887220 */ /* 0x000fe20000410000 */
[----:B------:R-:W-:Y:S01]  /*33b0*/  CS2R R46, SRZ ;  /* 0x00000000002e7805 */ /* 0x000fe2000001ff00 */
[----:B------:R-:W-:Y:S02]  /*33c0*/  FADD.FTZ R133, -R131, R146 ;  /* 0x0000009283857221 */ /* 0x000fe40000010100 */
[C---:B------:R-:W-:Y:S02]  /*33d0*/  FMUL.FTZ R146, R100.reuse, -R142 ;  /* 0x8000008e64927220 */ /* 0x040fe40000410000 */
[----:B------:R-:W-:Y:S01]  /*33e0*/  FMUL.FTZ R149, R100, -R134 ;  /* 0x8000008664957220 */ /* 0x000fe20000410000 */
[----:B------:R0:W1:Y:S01]  /*33f0*/  @!P0 LDS.128 R44, [R39.X16+0x21b0] ;  /* 0x0021b000272c8984 */ /* 0x000062000000cc00 */
[----:B------:R-:W-:-:S02]  /*3400*/  FADD.FTZ R159, R136, R159 ;  /* 0x0000009f889f7221 */ /* 0x000fc40000010000 */
[C---:B------:R-:W-:Y:S02]  /*3410*/  FMUL.FTZ R150, R104.reuse, -R133 ;  /* 0x8000008568967220 */ /* 0x040fe40000410000 */
[C---:B------:R-:W-:Y:S02]  /*3420*/  FFMA.FTZ R146, R101.reuse, R134, -R146 ;  /* 0x0000008665927223 */ /* 0x040fe40000010892 */
[----:B------:R-:W-:Y:S02]  /*3430*/  FFMA.FTZ R149, R101, R142, R149 ;  /* 0x0000008e65957223 */ /* 0x000fe40000010095 */
[-C--:B------:R-:W-:Y:S02]  /*3440*/  FMUL.FTZ R134, R104, -R159.reuse ;  /* 0x8000009f68867220 */ /* 0x080fe40000410000 */
[----:B------:R-:W-:Y:S02]  /*3450*/  FFMA.FTZ R142, R105, R159, -R150 ;  /* 0x0000009f698e7223 */ /* 0x000fe40000010896 */
[----:B------:R-:W-:-:S02]  /*3460*/  FMUL.FTZ R150, R102, -R149 ;  /* 0x8000009566967220 */ /* 0x000fc40000410000 */
[-C--:B------:R-:W-:Y:S02]  /*3470*/  FMUL.FTZ R154, R102, -R146.reuse ;  /* 0x80000092669a7220 */ /* 0x080fe40000410000 */
[----:B------:R-:W-:Y:S02]  /*3480*/  FFMA.FTZ R161, R105, R133, R134 ;  /* 0x0000008569a17223 */ /* 0x000fe40000010086 */
[C---:B------:R-:W-:Y:S02]  /*3490*/  FMUL.FTZ R134, R58.reuse, R91 ;  /* 0x0000005b3a867220 */ /* 0x040fe40000410000 */
[C---:B------:R-:W-:Y:S02]  /*34a0*/  FFMA.FTZ R146, R103.reuse, R146, -R150 ;  /* 0x0000009267927223 */ /* 0x040fe40000010896 */
[----:B------:R-:W-:Y:S02]  /*34b0*/  FFMA.FTZ R154, R103, R149, R154 ;  /* 0x00000095679a7223 */ /* 0x000fe4000001009a */
[----:B------:R-:W-:-:S02]  /*34c0*/  FMUL.FTZ R133, R58, R90 ;  /* 0x0000005a3a857220 */ /* 0x000fc40000410000 */
[----:B------:R-:W-:Y:S02]  /*34d0*/  FADD.FTZ R161, -R134, R161 ;  /* 0x000000a186a17221 */ /* 0x000fe40000010100 */
[C---:B------:R-:W-:Y:S02]  /*34e0*/  FMUL.FTZ R150, R104.reuse, -R146 ;  /* 0x8000009268967220 */ /* 0x040fe40000410000 */
[-C--:B------:R-:W-:Y:S02]  /*34f0*/  FMUL.FTZ R149, R104, -R154.reuse ;  /* 0x8000009a68957220 */ /* 0x080fe40000410000 */
[----:B------:R-:W-:Y:S02]  /*3500*/  FADD.FTZ R142, R133, R142 ;  /* 0x0000008e858e7221 */ /* 0x000fe40000010000 */
[----:B------:R-:W-:Y:S02]  /*3510*/  FMUL.FTZ R159, R106, -R161 ;  /* 0x800000a16a9f7220 */ /* 0x000fe40000410000 */
[----:B------:R-:W-:-:S02]  /*3520*/  FFMA.FTZ R150, R105, R154, R150 ;  /* 0x0000009a69967223 */ /* 0x000fc40000010096 */
[----:B------:R-:W-:Y:S02]  /*3530*/  FFMA.FTZ R149, R105, R146, -R149 ;  /* 0x0000009269957223 */ /* 0x000fe40000010895 */
[CC--:B------:R-:W-:Y:S02]  /*3540*/  FMUL.FTZ R154, R106.reuse, -R142.reuse ;  /* 0x8000008e6a9a7220 */ /* 0x0c0fe40000410000 */
[----:B------:R-:W-:Y:S02]  /*3550*/  FFMA.FTZ R159, R107, R142, -R159 ;  /* 0x0000008e6b9f7223 */ /* 0x000fe4000001089f */
[C---:B------:R-:W-:Y:S02]  /*3560*/  FMUL.FTZ R142, R106.reuse, -R150 ;  /* 0x800000966a8e7220 */ /* 0x040fe40000410000 */
[----:B------:R-:W-:Y:S02]  /*3570*/  FMUL.FTZ R146, R106, -R149 ;  /* 0x800000956a927220 */ /* 0x000fe40000410000 */
[----:B------:R-:W-:-:S02]  /*3580*/  FMUL.FTZ R163, R93, R97 ;  /* 0x000000615da37220 */ /* 0x000fc40000410000 */
[----:B------:R-:W-:Y:S02]  /*3590*/  FMUL.FTZ R93, R93, R96 ;  /* 0x000000605d5d7220 */ /* 0x000fe40000410000 */
[C---:B------:R-:W-:Y:S02]  /*35a0*/  FFMA.FTZ R149, R107.reuse, R149, -R142 ;  /* 0x000000956b957223 */ /* 0x040fe4000001088e */
[C---:B------:R-:W-:Y:S02]  /*35b0*/  FFMA.FTZ R150, R107.reuse, R150, R146 ;  /* 0x000000966b967223 */ /* 0x040fe40000010092 */
[----:B------:R-:W-:Y:S02]  /*35c0*/  FFMA.FTZ R96, R92, R96, -R163 ;  /* 0x000000605c607223 */ /* 0x000fe400000108a3 */
[----:B------:R-:W-:Y:S02]  /*35d0*/  FFMA.FTZ R161, R107, R161, R154 ;  /* 0x000000a16ba17223 */ /* 0x000fe4000001009a */
[----:B------:R-:W-:-:S02]  /*35e0*/  FMUL.FTZ R142, R59, R90 ;  /* 0x0000005a3b8e7220 */ /* 0x000fc40000410000 */
[----:B------:R-:W-:Y:S02]  /*35f0*/  FMUL.FTZ R146, R59, R91 ;  /* 0x0000005b3b927220 */ /* 0x000fe40000410000 */
[----:B------:R-:W-:Y:S02]  /*3600*/  FADD.FTZ R90, R153, R96 ;  /* 0x00000060995a7221 */ /* 0x000fe40000010000 */
[----:B------:R-:W-:Y:S02]  /*3610*/  FADD.FTZ R154, R142, R159 ;  /* 0x0000009f8e9a7221 */ /* 0x000fe40000010000 */
[----:B------:R-:W-:Y:S02]  /*3620*/  FADD.FTZ R153, -R146, R161 ;  /* 0x000000a192997221 */ /* 0x000fe40000010100 */
[----:B------:R-:W-:Y:S01]  /*3630*/  FFMA.FTZ R92, R92, R97, R93 ;  /* 0x000000615c5c7223 */ /* 0x000fe2000001005d */
[----:B------:R0:W2:Y:S03]  /*3640*/  SHFL.DOWN PT, R91, R154, 0x1, 0x1f ;  /* 0x08201f009a5b7f89 */ /* 0x0000a600000e0000 */
[----:B------:R-:W-:Y:S01]  /*3650*/  FADD.FTZ R155, R155, R92 ;  /* 0x0000005c9b9b7221 */ /* 0x000fe20000010000 */
[----:B------:R0:W3:Y:S04]  /*3660*/  SHFL.DOWN PT, R93, R149, 0x1, 0x1f ;  /* 0x08201f00955d7f89 */ /* 0x0000e800000e0000 */
[----:B------:R0:W4:Y:S04]  /*3670*/  SHFL.DOWN PT, R97, R150, 0x1, 0x1f ;  /* 0x08201f0096617f89 */ /* 0x00012800000e0000 */
[----:B------:R0:W0:Y:S01]  /*3680*/  SHFL.DOWN PT, R159, R153, 0x1, 0x1f ;  /* 0x08201f00999f7f89 */ /* 0x00002200000e0000 */
[----:B------:R-:W-:Y:S05]  /*3690*/  @!P6 BRA `(.L_x_12546) ;  /* 0x000000b00000e947 */ /* 0x000fea0003800000 */
[C---:B-1--4-:R-:W-:Y:S02]  /*36a0*/  FMUL.FTZ R92, R150.reuse, R97 ;  /* 0x00000061965c7220 */ /* 0x052fe40000410000 */
[----:B0-----:R-:W-:-:S02]  /*36b0*/  FMUL.FTZ R96, R150, R159 ;  /* 0x0000009f96607220 */ /* 0x001fc40000410000 */
[C---:B--2---:R-:W-:Y:S02]  /*36c0*/  FMUL.FTZ R158, R150.reuse, R91 ;  /* 0x0000005b969e7220 */ /* 0x044fe40000410000 */
        /* <DEDUP_REMOVED lines=8> */
.L_x_12546:
[----:B-1----:R-:W-:Y:S05]  /*3750*/  BSYNC B0 ;  /* 0x0000000000007941 */ /* 0x002fea0003800000 */
.L_x_12545:
[CC--:B---3--:R-:W-:Y:S01]  /*3760*/  FMUL.FTZ R93, R106.reuse, R155.reuse ;  /* 0x0000009b6a5d7220 */ /* 0x0c8fe20000410000 */
[----:B------:R1:W3:Y:S01]  /*3770*/  SHFL.DOWN PT, R92, R149, 0x2, 0x1f ;  /* 0x08401f00955c7f89 */ /* 0x0002e200000e0000 */
[-C--:B------:R-:W-:Y:S01]  /*3780*/  FMUL.FTZ R96, R106, R90.reuse ;  /* 0x0000005a6a607220 */ /* 0x080fe20000410000 */
[----:B------:R-:W-:Y:S01]  /*3790*/  BSSY B0, `(.L_x_12547) ;  /* 0x0000012000007945 */ /* 0x000fe20003800000 */
[C---:B------:R-:W-:Y:S01]  /*37a0*/  FFMA.FTZ R93, R107.reuse, R90, -R93 ;  /* 0x0000005a6b5d7223 */ /* 0x040fe2000001085d */
[----:B--2---:R1:W2:Y:S01]  /*37b0*/  SHFL.DOWN PT, R91, R150, 0x2, 0x1f ;  /* 0x08401f00965b7f89 */ /* 0x0042a200000e0000 */
[----:B------:R-:W-:-:S03]  /*37c0*/  FFMA.FTZ R96, R107, R155, R96 ;  /* 0x0000009b6b607223 */ /* 0x000fc60000010060 */
[----:B0-----:R1:W0:Y:S04]  /*37d0*/  SHFL.DOWN PT, R159, R154, 0x2, 0x1f ;  /* 0x08401f009a9f7f89 */ /* 0x00122800000e0000 */
[----:B------:R1:W4:Y:S01]  /*37e0*/  SHFL.DOWN PT, R161, R153, 0x2, 0x1f ;  /* 0x08401f0099a17f89 */ /* 0x00032200000e0000 */
[----:B------:R-:W-:Y:S05]  /*37f0*/  @P2 BRA `(.L_x_12548) ;  /* 0x000000b000002947 */ /* 0x000fea0003800000 */
[C---:B--2-4-:R-:W-:Y:S02]  /*3800*/  FMUL.FTZ R97, R150.reuse, R91 ;  /* 0x0000005b96617220 */ /* 0x054fe40000410000 */
[C---:B------:R-:W-:Y:S02]  /*3810*/  FMUL.FTZ R158, R150.reuse, R161 ;  /* 0x000000a1969e7220 */ /* 0x040fe40000410000 */
        /* <DEDUP_REMOVED lines=9> */
.L_x_12548:
[----:B------:R-:W-:Y:S05]  /*38b0*/  BSYNC B0 ;  /* 0x0000000000007941 */ /* 0x000fea0003800000 */
.L_x_12547:
[C---:B------:R-:W-:Y:S01]  /*38c0*/  FFMA.FTZ R157, R87.reuse, R157, R96 ;  /* 0x0000009d579d7223 */ /* 0x040fe20000010060 */
[----:B0-----:R0:W1:Y:S01]  /*38d0*/  SHFL.DOWN PT, R159, R153, 0x4, 0x1f ;  /* 0x08801f00999f7f89 */ /* 0x00106200000e0000 */
[----:B------:R-:W-:Y:S01]  /*38e0*/  FFMA.FTZ R93, R87, R156, R93 ;  /* 0x0000009c575d7223 */ /* 0x000fe2000001005d */
[----:B------:R-:W-:Y:S01]  /*38f0*/  BSSY B0, `(.L_x_12549) ;  /* 0x0000020000007945 */ /* 0x000fe20003800000 */
[----:B---3--:R-:W-:-:S02]  /*3900*/  FMUL.FTZ R92, R104, R157 ;  /* 0x0000009d685c7220 */ /* 0x008fc40000410000 */
[----:B------:R-:W-:Y:S02]  /*3910*/  FMUL.FTZ R160, R104, R93 ;  /* 0x0000005d68a07220 */ /* 0x000fe40000410000 */
[----:B--2---:R-:W-:Y:S02]  /*3920*/  FMUL.FTZ R91, R69, R72 ;  /* 0x00000048455b7220 */ /* 0x004fe40000410000 */
[----:B------:R-:W-:Y:S02]  /*3930*/  FMUL.FTZ R158, R68, R87 ;  /* 0x00000057449e7220 */ /* 0x000fe40000410000 */
[----:B------:R-:W-:Y:S02]  /*3940*/  FFMA.FTZ R156, R59, R90, RZ ;  /* 0x0000005a3b9c7223 */ /* 0x000fe400000100ff */
[----:B----4-:R-:W-:Y:S02]  /*3950*/  FFMA.FTZ R97, R105, R93, -R92 ;  /* 0x0000005d69617223 */ /* 0x010fe4000001085c */
[----:B------:R-:W-:-:S02]  /*3960*/  FFMA.FTZ R96, R59, -R155, RZ ;  /* 0x8000009b3b607223 */ /* 0x000fc400000100ff */
[----:B------:R-:W-:Y:S02]  /*3970*/  FFMA.FTZ R160, R105, R157, R160 ;  /* 0x0000009d69a07223 */ /* 0x000fe400000100a0 */
[----:B------:R-:W-:Y:S02]  /*3980*/  FFMA.FTZ R90, R71, -R91, R90 ;  /* 0x8000005b475a7223 */ /* 0x000fe4000001005a */
[----:B------:R-:W-:Y:S02]  /*3990*/  FFMA.FTZ R156, R58, R93, R156 ;  /* 0x0000005d3a9c7223 */ /* 0x000fe4000001009c */
[----:B------:R-:W-:Y:S02]  /*39a0*/  FFMA.FTZ R92, R73, -R158, R93 ;  /* 0x8000009e495c7223 */ /* 0x000fe4000001005d */
[----:B------:R-:W-:Y:S02]  /*39b0*/  FFMA.FTZ R152, R86, R152, R97 ;  /* 0x0000009856987223 */ /* 0x000fe40000010061 */
[----:B------:R-:W-:-:S02]  /*39c0*/  FFMA.FTZ R91, R84, -R91, R155 ;  /* 0x8000005b545b7223 */ /* 0x000fc4000001009b */
[----:B------:R-:W-:Y:S01]  /*39d0*/  FFMA.FTZ R96, R58, -R157, R96 ;  /* 0x8000009d3a607223 */ /* 0x000fe20000010060 */
[----:B------:R0:W2:Y:S01]  /*39e0*/  SHFL.DOWN PT, R155, R149, 0x4, 0x1f ;  /* 0x08801f00959b7f89 */ /* 0x0000a200000e0000 */
[----:B------:R-:W-:Y:S02]  /*39f0*/  FFMA.FTZ R93, R88, -R158, R157 ;  /* 0x8000009e585d7223 */ /* 0x000fe4000001009d */
[----:B------:R-:W-:Y:S01]  /*3a00*/  FFMA.FTZ R97, R86, R151, R160 ;  /* 0x0000009756617223 */ /* 0x000fe200000100a0 */
[----:B------:R0:W3:Y:S04]  /*3a10*/  SHFL.DOWN PT, R157, R154, 0x4, 0x1f ;  /* 0x08801f009a9d7f89 */ /* 0x0000e800000e0000 */
[----:B------:R0:W4:Y:S01]  /*3a20*/  SHFL.DOWN PT, R151, R150, 0x4, 0x1f ;  /* 0x08801f0096977f89 */ /* 0x00012200000e0000 */
[----:B------:R-:W-:Y:S05]  /*3a30*/  @P3 BRA `(.L_x_12550) ;  /* 0x000000b000003947 */ /* 0x000fea0003800000 */
[C---:B-1--4-:R-:W-:Y:S02]  /*3a40*/  FMUL.FTZ R158, R150.reuse, R151 ;  /* 0x00000097969e7220 */ /* 0x052fe40000410000 */
[----:B------:R-:W-:-:S02]  /*3a50*/  FMUL.FTZ R160, R150, R159 ;  /* 0x0000009f96a07220 */ /* 0x000fc40000410000 */
        /* <DEDUP_REMOVED lines=9> */
.L_x_12550:
[----:B-1----:R-:W-:Y:S05]  /*3af0*/  BSYNC B0 ;  /* 0x0000000000007941 */ /* 0x002fea0003800000 */
.L_x_12549:
[CC--:B---3--:R-:W-:Y:S01]  /*3b00*/  FMUL.FTZ R157, R102.reuse, R97.reuse ;  /* 0x00000061669d7220 */ /* 0x0c8fe20000410000 */
[----:B------:R-:W-:Y:S01]  /*3b10*/  BSSY B0, `(.L_x_12551) ;  /* 0x000001b000007945 */ /* 0x000fe20003800000 */
[----:B------:R-:W-:Y:S02]  /*3b20*/  FMUL.FTZ R158, R102, R152 ;  /* 0x00000098669e7220 */ /* 0x000fe40000410000 */
[----:B------:R-:W-:Y:S02]  /*3b30*/  FMUL.FTZ R159, R67, R86 ;  /* 0x00000056439f7220 */ /* 0x000fe40000410000 */
[C---:B------:R-:W-:Y:S02]  /*3b40*/  FFMA.FTZ R157, R103.reuse, R152, -R157 ;  /* 0x00000098679d7223 */ /* 0x040fe4000001089d */
[-C--:B------:R-:W-:Y:S02]  /*3b50*/  FFMA.FTZ R158, R103, R97.reuse, R158 ;  /* 0x00000061679e7223 */ /* 0x080fe4000001009e */
[----:B--2---:R-:W-:-:S02]  /*3b60*/  FFMA.FTZ R155, R57, -R97, R96 ;  /* 0x80000061399b7223 */ /* 0x004fc40000010060 */
[----:B----4-:R-:W-:Y:S02]  /*3b70*/  FFMA.FTZ R151, R57, R152, R156 ;  /* 0x0000009839977223 */ /* 0x010fe4000001009c */
[-C--:B------:R-:W-:Y:S02]  /*3b80*/  FFMA.FTZ R96, R85, -R159.reuse, R152 ;  /* 0x8000009f55607223 */ /* 0x080fe40000010098 */
[----:B------:R-:W-:Y:S01]  /*3b90*/  FFMA.FTZ R97, R94, -R159, R97 ;  /* 0x8000009f5e617223 */ /* 0x000fe20000010061 */
[----:B------:R1:W2:Y:S01]  /*3ba0*/  SHFL.DOWN PT, R152, R149, 0x8, 0x1f ;  /* 0x09001f0095987f89 */ /* 0x0002a200000e0000 */
[C---:B------:R-:W-:Y:S02]  /*3bb0*/  FFMA.FTZ R124, R98.reuse, R124, R157 ;  /* 0x0000007c627c7223 */ /* 0x040fe4000001009d */
[----:B------:R-:W-:Y:S01]  /*3bc0*/  FFMA.FTZ R158, R98, R123, R158 ;  /* 0x0000007b629e7223 */ /* 0x000fe2000001009e */
[----:B------:R1:W3:Y:S04]  /*3bd0*/  SHFL.DOWN PT, R157, R154, 0x8, 0x1f ;  /* 0x09001f009a9d7f89 */ /* 0x0002e800000e0000 */
[----:B------:R1:W4:Y:S04]  /*3be0*/  SHFL.DOWN PT, R123, R150, 0x8, 0x1f ;  /* 0x09001f00967b7f89 */ /* 0x00032800000e0000 */
[----:B------:R1:W0:Y:S01]  /*3bf0*/  SHFL.DOWN PT, R159, R153, 0x8, 0x1f ;  /* 0x09001f00999f7f89 */ /* 0x00022200000e0000 */
[----:B------:R-:W-:Y:S05]  /*3c00*/  @P4 BRA `(.L_x_12552) ;  /* 0x000000b000004947 */ /* 0x000fea0003800000 */
[C---:B----4-:R-:W-:Y:S02]  /*3c10*/  FMUL.FTZ R156, R150.reuse, R123 ;  /* 0x0000007b969c7220 */ /* 0x050fe40000410000 */
[----:B0-----:R-:W-:-:S02]  /*3c20*/  FMUL.FTZ R160, R150, R159 ;  /* 0x0000009f96a07220 */ /* 0x001fc40000410000 */
[CC--:B---3--:R-:W-:Y:S02]  /*3c30*/  FMUL.FTZ R162, R150.reuse, R157.reuse ;  /* 0x0000009d96a27220 */ /* 0x0c8fe40000410000 */
        /* <DEDUP_REMOVED lines=8> */
.L_x_12552:
[----:B------:R-:W-:Y:S05]  /*3cc0*/  BSYNC B0 ;  /* 0x0000000000007941 */ /* 0x000fea0003800000 */
.L_x_12551:
[C---:B----4-:R-:W-:Y:S01]  /*3cd0*/  FMUL.FTZ R123, R100.reuse, R158 ;  /* 0x0000009e647b7220 */ /* 0x050fe20000410000 */
[----:B------:R-:W-:Y:S01]  /*3ce0*/  BSSY B0, `(.L_x_12553) ;  /* 0x000001b000007945 */ /* 0x000fe20003800000 */
[-C--:B---3--:R-:W-:Y:S02]  /*3cf0*/  FMUL.FTZ R157, R100, R124.reuse ;  /* 0x0000007c649d7220 */ /* 0x088fe40000410000 */
[----:B--2---:R-:W-:Y:S02]  /*3d00*/  FFMA.FTZ R152, R56, R124, R151 ;  /* 0x0000007c38987223 */ /* 0x004fe40000010097 */
[----:B0-----:R-:W-:Y:S02]  /*3d10*/  FMUL.FTZ R159, R66, R98 ;  /* 0x00000062429f7220 */ /* 0x001fe40000410000 */
[C---:B------:R-:W-:Y:S02]  /*3d20*/  FFMA.FTZ R151, R101.reuse, R124, -R123 ;  /* 0x0000007c65977223 */ /* 0x040fe4000001087b */
[----:B------:R-:W-:-:S02]  /*3d30*/  FFMA.FTZ R160, R101, R158, R157 ;  /* 0x0000009e65a07223 */ /* 0x000fc4000001009d */
[-C--:B------:R-:W-:Y:S01]  /*3d40*/  FFMA.FTZ R123, R89, -R159.reuse, R124 ;  /* 0x8000009f597b7223 */ /* 0x080fe2000001007c */
[----:B------:R0:W2:Y:S01]  /*3d50*/  SHFL.DOWN PT, R157, R154, 0x10, 0x1f ;  /* 0x0a001f009a9d7f89 */ /* 0x0000a200000e0000 */
[----:B------:R-:W-:Y:S02]  /*3d60*/  FFMA.FTZ R126, R109, R126, R151 ;  /* 0x0000007e6d7e7223 */ /* 0x000fe40000010097 */
[----:B------:R-:W-:Y:S02]  /*3d70*/  FFMA.FTZ R156, R56, -R158, R155 ;  /* 0x8000009e389c7223 */ /* 0x000fe4000001009b */
[----:B------:R-:W-:Y:S01]  /*3d80*/  FFMA.FTZ R124, R99, -R159, R158 ;  /* 0x8000009f637c7223 */ /* 0x000fe2000001009e */
[----:B------:R0:W3:Y:S01]  /*3d90*/  SHFL.DOWN PT, R155, R149, 0x10, 0x1f ;  /* 0x0a001f00959b7f89 */ /* 0x0000e200000e0000 */
[----:B------:R-:W-:-:S03]  /*3da0*/  FFMA.FTZ R151, R109, R125, R160 ;  /* 0x0000007d6d977223 */ /* 0x000fc600000100a0 */
[----:B------:R0:W4:Y:S04]  /*3db0*/  SHFL.DOWN PT, R125, R150, 0x10, 0x1f ;  /* 0x0a001f00967d7f89 */ /* 0x00012800000e0000 */
[----:B------:R0:W1:Y:S01]  /*3dc0*/  SHFL.DOWN PT, R159, R153, 0x10, 0x1f ;  /* 0x0a001f00999f7f89 */ /* 0x00006200000e0000 */
[----:B------:R-:W-:Y:S05]  /*3dd0*/  @P5 BRA `(.L_x_12554) ;  /* 0x000000b000005947 */ /* 0x000fea0003800000 */
[C---:B----4-:R-:W-:Y:S02]  /*3de0*/  FMUL.FTZ R158, R150.reuse, R125 ;  /* 0x0000007d969e7220 */ /* 0x050fe40000410000 */
[C---:B-1----:R-:W-:Y:S02]  /*3df0*/  FMUL.FTZ R160, R150.reuse, R159 ;  /* 0x0000009f96a07220 */ /* 0x042fe40000410000 */
[C---:B--2---:R-:W-:Y:S02]  /*3e00*/  FMUL.FTZ R162, R150.reuse, R157 ;  /* 0x0000009d96a27220 */ /* 0x044fe40000410000 */
[----:B0--3--:R-:W-:-:S02]  /*3e10*/  FMUL.FTZ R150, R150, R155 ;  /* 0x0000009b96967220 */ /* 0x009fc40000410000 */
[C---:B------:R-:W-:Y:S02]  /*3e20*/  FFMA.FTZ R158, R149.reuse, R155, -R158 ;  /* 0x0000009b959e7223 */ /* 0x040fe4000001089e */
[C---:B------:R-:W-:Y:S02]  /*3e30*/  FFMA.FTZ R157, R149.reuse, R157, -R160 ;  /* 0x0000009d959d7223 */ /* 0x040fe400000108a0 */
[C---:B------:R-:W-:Y:S02]  /*3e40*/  FFMA.FTZ R162, R149.reuse, R159, R162 ;  /* 0x0000009f95a27223 */ /* 0x040fe400000100a2 */
[----:B------:R-:W-:Y:S01]  /*3e50*/  FFMA.FTZ R150, R149, R125, R150 ;  /* 0x0000007d95967223 */ /* 0x000fe20000010096 */
[----:B------:R-:W-:Y:S01]  /*3e60*/  MOV R149, R158 ;  /* 0x0000009e00957202 */ /* 0x000fe20000000f00 */
[----:B------:R-:W-:Y:S02]  /*3e70*/  FADD.FTZ R154, R154, R157 ;  /* 0x0000009d9a9a7221 */ /* 0x000fe40000010000 */
[----:B------:R-:W-:-:S02]  /*3e80*/  FADD.FTZ R153, R153, R162 ;  /* 0x000000a299997221 */ /* 0x000fc40000010000 */
.L_x_12554:
[----:B------:R-:W-:Y:S05]  /*3e90*/  BSYNC B0 ;  /* 0x0000000000007941 */ /* 0x000fea0003800000 */
.L_x_12553:
[C---:B----4-:R-:W-:Y:S01]  /*3ea0*/  FMUL.FTZ R125, R117.reuse, R151 ;  /* 0x00000097757d7220 */ /* 0x050fe20000410000 */
[----:B------:R-:W-:Y:S01]  /*3eb0*/  ISETP.NE.AND P0, PT, R20, RZ, PT ;  /* 0x000000ff1400720c */ /* 0x000fe20003f05270 */
[-C--:B---3--:R-:W-:Y:S01]  /*3ec0*/  FMUL.FTZ R155, R117, R126.reuse ;  /* 0x0000007e759b7220 */ /* 0x088fe20000410000 */
[----:B------:R-:W-:Y:S01]  /*3ed0*/  BSSY B0, `(.L_x_12555) ;  /* 0x00000f3000007945 */ /* 0x000fe20003800000 */
[----:B------:R-:W-:-:S02]  /*3ee0*/  FFMA.FTZ R161, R55, R126, R152 ;  /* 0x0000007e37a17223 */ /* 0x000fc40000010098 */
[C---:B--2---:R-:W-:Y:S02]  /*3ef0*/  FFMA.FTZ R157, R118.reuse, R126, -R125 ;  /* 0x0000007e769d7223 */ /* 0x044fe4000001087d */
[----:B------:R-:W-:Y:S02]  /*3f00*/  FMUL.FTZ R158, R65, R109 ;  /* 0x0000006d419e7220 */ /* 0x000fe40000410000 */
[----:B------:R-:W-:Y:S02]  /*3f10*/  FFMA.FTZ R152, R118, R151, R155 ;  /* 0x0000009776987223 */ /* 0x000fe4000001009b */
[----:B------:R-:W-:Y:S01]  /*3f20*/  FFMA.FTZ R157, R113, R128, R157 ;  /* 0x00000080719d7223 */ /* 0x000fe2000001009d */
[----:B------:R-:W-:Y:S01]  /*3f30*/  SHFL.IDX PT, R155, R46, RZ, 0x1f ;  /* 0x00001fff2e9b7589 */ /* 0x000fe200000e0000 */
[----:B------:R-:W-:Y:S02]  /*3f40*/  FFMA.FTZ R125, R95, -R158, R126 ;  /* 0x8000009e5f7d7223 */ /* 0x000fe4000001007e */
[----:B------:R-:W-:-:S02]  /*3f50*/  FFMA.FTZ R127, R113, R127, R152 ;  /* 0x0000007f717f7223 */ /* 0x000fc40000010098 */
[----:B-1----:R-:W-:Y:S01]  /*3f60*/  FFMA.FTZ R159, R55, -R151, R156 ;  /* 0x80000097379f7223 */ /* 0x002fe2000001009c */
[----:B------:R-:W-:Y:S01]  /*3f70*/  SHFL.DOWN PT, R152, R149, 0x1, 0x1f ;  /* 0x08201f0095987f89 */ /* 0x000fe200000e0000 */
[----:B------:R-:W-:Y:S02]  /*3f80*/  FFMA.FTZ R126, R110, -R158, R151 ;  /* 0x8000009e6e7e7223 */ /* 0x000fe40000010097 */
[C---:B------:R-:W-:Y:S01]  /*3f90*/  FMUL.FTZ R162, R115.reuse, R157 ;  /* 0x0000009d73a27220 */ /* 0x040fe20000410000 */
[----:B------:R-:W-:Y:S01]  /*3fa0*/  SHFL.DOWN PT, R151, R150, 0x1, 0x1f ;  /* 0x08201f0096977f89 */ /* 0x000fe200000e0000 */
[----:B------:R-:W-:Y:S02]  /*3fb0*/  FMUL.FTZ R163, R64, R113 ;  /* 0x0000007140a37220 */ /* 0x000fe40000410000 */
[-C--:B------:R-:W-:Y:S01]  /*3fc0*/  FMUL.FTZ R158, R115, R127.reuse ;  /* 0x0000007f739e7220 */ /* 0x080fe20000410000 */
[----:B------:R-:W1:Y:S01]  /*3fd0*/  SHFL.IDX PT, R156, R47, RZ, 0x1f ;  /* 0x00001fff2f9c7589 */ /* 0x000e6200000e0000 */
[----:B------:R-:W-:-:S02]  /*3fe0*/  FFMA.FTZ R160, R54, -R127, R159 ;  /* 0x8000007f36a07223 */ /* 0x000fc4000001009f */
[----:B------:R-:W-:Y:S01]  /*3ff0*/  FFMA.FTZ R162, R116, R127, R162 ;  /* 0x0000007f74a27223 */ /* 0x000fe200000100a2 */
[----:B0-----:R-:W-:Y:S01]  /*4000*/  SHFL.IDX PT, R150, R150, RZ, 0x1f ;  /* 0x00001fff96967589 */ /* 0x001fe200000e0000 */
[-C--:B------:R-:W-:Y:S02]  /*4010*/  FFMA.FTZ R127, R114, -R163.reuse, R127 ;  /* 0x800000a3727f7223 */ /* 0x080fe4000001007f */
[----:B------:R-:W-:Y:S01]  /*4020*/  FFMA.FTZ R128, R108, -R163, R157 ;  /* 0x800000a36c807223 */ /* 0x000fe2000001009d */
[----:B------:R-:W-:Y:S01]  /*4030*/  SHFL.IDX PT, R149, R149, RZ, 0x1f ;  /* 0x00001fff95957589 */ /* 0x000fe200000e0000 */
[-C--:B------:R-:W-:Y:S02]  /*4040*/  FFMA.FTZ R163, R116, R157.reuse, -R158 ;  /* 0x0000009d74a37223 */ /* 0x080fe4000001089e */
[----:B------:R-:W-:Y:S01]  /*4050*/  FFMA.FTZ R161, R54, R157, R161 ;  /* 0x0000009d36a17223 */ /* 0x000fe200000100a1 */
[----:B------:R-:W0:Y:S01]  /*4060*/  SHFL.DOWN PT, R158, R154, 0x1, 0x1f ;  /* 0x08201f009a9e7f89 */ /* 0x000e2200000e0000 */
[----:B------:R-:W-:-:S02]  /*4070*/  FFMA.FTZ R159, R111, R139, R162 ;  /* 0x0000008b6f9f7223 */ /* 0x000fc400000100a2 */
[----:B------:R-:W-:Y:S01]  /*4080*/  FFMA.FTZ R140, R111, R140, R163 ;  /* 0x0000008c6f8c7223 */ /* 0x000fe200000100a3 */
[----:B------:R-:W2:Y:S01]  /*4090*/  SHFL.DOWN PT, R157, R153, 0x1, 0x1f ;  /* 0x08201f00999d7f89 */ /* 0x000ea200000e0000 */
[C---:B------:R-:W-:Y:S02]  /*40a0*/  FMUL.FTZ R163, R122.reuse, R159 ;  /* 0x0000009f7aa37220 */ /* 0x040fe40000410000 */
[----:B------:R-:W-:Y:S01]  /*40b0*/  FMUL.FTZ R139, R63, R111 ;  /* 0x0000006f3f8b7220 */ /* 0x000fe20000410000 */
[----:B------:R-:W3:Y:S01]  /*40c0*/  SHFL.IDX PT, R153, R153, RZ, 0x1f ;  /* 0x00001fff99997589 */ /* 0x000ee200000e0000 */
[----:B------:R-:W-:Y:S02]  /*40d0*/  FFMA.FTZ R162, R53, -R159, R160 ;  /* 0x8000009f35a27223 */ /* 0x000fe400000100a0 */
[-C--:B------:R-:W-:Y:S01]  /*40e0*/  FMUL.FTZ R160, R122, R140.reuse ;  /* 0x0000008c7aa07220 */ /* 0x080fe20000410000 */
[----:B------:R-:W4:Y:S01]  /*40f0*/  SHFL.IDX PT, R154, R154, RZ, 0x1f ;  /* 0x00001fff9a9a7589 */ /* 0x000f2200000e0000 */
[----:B------:R-:W-:-:S02]  /*4100*/  FFMA.FTZ R163, R121, R140, -R163 ;  /* 0x0000008c79a37223 */ /* 0x000fc400000108a3 */
[----:B------:R-:W-:Y:S02]  /*4110*/  FFMA.FTZ R161, R53, R140, R161 ;  /* 0x0000008c35a17223 */ /* 0x000fe400000100a1 */
[-C--:B------:R-:W-:Y:S02]  /*4120*/  FFMA.FTZ R140, R119, -R139.reuse, R140 ;  /* 0x8000008b778c7223 */ /* 0x080fe4000001008c */
[----:B------:R-:W-:Y:S02]  /*4130*/  FFMA.FTZ R139, R112, -R139, R159 ;  /* 0x8000008b708b7223 */ /* 0x000fe4000001009f */
[----:B------:R-:W-:Y:S02]  /*4140*/  FFMA.FTZ R160, R121, R159, R160 ;  /* 0x0000009f79a07223 */ /* 0x000fe400000100a0 */
[----:B------:R-:W-:Y:S02]  /*4150*/  FFMA.FTZ R141, R51, R141, R163 ;  /* 0x0000008d338d7223 */ /* 0x000fe400000100a3 */
[----:B-1----:R-:W-:-:S02]  /*4160*/  @P1 FMUL.FTZ R159, R151, R156 ;  /* 0x0000009c979f1220 */ /* 0x002fc40000410000 */
[-C--:B------:R-:W-:Y:S02]  /*4170*/  @P1 FMUL.FTZ R163, R151, R155.reuse ;  /* 0x0000009b97a31220 */ /* 0x080fe40000410000 */
[C---:B------:R-:W-:Y:S02]  /*4180*/  @P1 FFMA.FTZ R159, R152.reuse, R155, -R159 ;  /* 0x0000009b989f1223 */ /* 0x040fe4000001089f */
[----:B------:R-:W-:Y:S02]  /*4190*/  FFMA.FTZ R151, R51, R145, R160 ;  /* 0x0000009133977223 */ /* 0x000fe400000100a0 */
[----:B------:R-:W-:Y:S02]  /*41a0*/  @P1 FFMA.FTZ R152, R152, R156, R163 ;  /* 0x0000009c98981223 */ /* 0x000fe400000100a3 */
[----:B------:R-:W-:Y:S02]  /*41b0*/  FMUL.FTZ R145, R62, R51 ;  /* 0x000000333e917220 */ /* 0x000fe40000410000 */
[----:B0-----:R-:W-:-:S02]  /*41c0*/  @P1 FADD.FTZ R155, R158, R159 ;  /* 0x0000009f9e9b1221 */ /* 0x001fc40000010000 */
[----:B------:R-:W-:Y:S02]  /*41d0*/  FMUL.FTZ R160, R52, R141 ;  /* 0x0000008d34a07220 */ /* 0x000fe40000410000 */
[----:B--2---:R-:W-:Y:S02]  /*41e0*/  @P1 FADD.FTZ R156, R157, R152 ;  /* 0x000000989d9c1221 */ /* 0x004fe40000010000 */
[-C--:B------:R-:W-:Y:S02]  /*41f0*/  FFMA.FTZ R141, R50, -R145.reuse, R141 ;  /* 0x80000091328d7223 */ /* 0x080fe4000001008d */
[----:B------:R-:W-:Y:S02]  /*4200*/  FFMA.FTZ R145, R120, -R145, R151 ;  /* 0x8000009178917223 */ /* 0x000fe40000010097 */
[----:B------:R-:W-:Y:S02]  /*4210*/  FMUL.FTZ R157, R52, R151 ;  /* 0x00000097349d7220 */ /* 0x000fe40000410000 */
[----:B------:R-:W-:-:S02]  /*4220*/  FMUL.FTZ R151, R155, -R49 ;  /* 0x800000319b977220 */ /* 0x000fc40000410000 */
[C---:B------:R-:W-:Y:S02]  /*4230*/  FMUL.FTZ R49, R156.reuse, -R49 ;  /* 0x800000319c317220 */ /* 0x040fe40000410000 */
[-C--:B------:R-:W-:Y:S02]  /*4240*/  FFMA.FTZ R151, R156, R48.reuse, R151 ;  /* 0x000000309c977223 */ /* 0x080fe40000010097 */
[----:B------:R-:W-:Y:S02]  /*4250*/  FFMA.FTZ R152, R155, R48, -R49 ;  /* 0x000000309b987223 */ /* 0x000fe40000010831 */
[----:B------:R-:W-:Y:S02]  /*4260*/  FADD.FTZ R148, -R148, R151 ;  /* 0x0000009794947221 */ /* 0x000fe40000010100 */
[----:B------:R-:W-:Y:S02]  /*4270*/  FADD.FTZ R147, R147, R152 ;  /* 0x0000009893937221 */ /* 0x000fe40000010000 */
[----:B------:R-:W-:-:S02]  /*4280*/  FMUL.FTZ R48, R150, R46 ;  /* 0x0000002e96307220 */ /* 0x000fc40000410000 */
[CC--:B------:R-:W-:Y:S02]  /*4290*/  FMUL.FTZ R152, R122.reuse, -R148.reuse ;  /* 0x800000947a987220 */ /* 0x0c0fe40000410000 */
[----:B------:R-:W-:Y:S02]  /*42a0*/  FMUL.FTZ R122, R122, -R147 ;  /* 0x800000937a7a7220 */ /* 0x000fe40000410000 */
[-C--:B------:R-:W-:Y:S02]  /*42b0*/  FMUL.FTZ R49, R150, R47.reuse ;  /* 0x0000002f96317220 */ /* 0x080fe40000410000 */
[----:B------:R-:W-:Y:S02]  /*42c0*/  FFMA.FTZ R48, R149, R47, R48 ;  /* 0x0000002f95307223 */ /* 0x000fe40000010030 */
[C---:B------:R-:W-:Y:S02]  /*42d0*/  FFMA.FTZ R47, R121.reuse, R147, -R152 ;  /* 0x00000093792f7223 */ /* 0x040fe40000010898 */
[----:B------:R-:W-:Y:S01]  /*42e0*/  FFMA.FTZ R122, R121, R148, R122 ;  /* 0x00000094797a7223 */ /* 0x000fe2000001007a */
[----:B------:R-:W-:Y:S01]  /*42f0*/  SHF.L.U32 R121, R20, 0x4, RZ ;  /* 0x0000000414797819 */ /* 0x000fe200000006ff */
[----:B------:R-:W-:Y:S01]  /*4300*/  FADD.FTZ R144, R144, R47 ;  /* 0x0000002f90907221 */ /* 0x000fe20000010000 */
[----:B------:R-:W-:Y:S01]  /*4310*/  P2R R47, PR, RZ, 0x1 ;  /* 0x00000001ff2f7803 */ /* 0x000fe20000000000 */
[----:B------:R-:W-:Y:S01]  /*4320*/  FFMA.FTZ R49, R149, R46, -R49 ;  /* 0x0000002e95317223 */ /* 0x000fe20000010831 */
[----:B------:R-:W-:Y:S01]  /*4330*/  LEA.HI.SX32 R121, R121, R121, 0x1b ;  /* 0x0000007979797211 */ /* 0x000fe200078fdaff */
[----:B------:R-:W-:-:S02]  /*4340*/  FADD.FTZ R143, -R143, R122 ;  /* 0x0000007a8f8f7221 */ /* 0x000fc40000010100 */
[C---:B------:R-:W-:Y:S02]  /*4350*/  FMUL.FTZ R46, R150.reuse, R45 ;  /* 0x0000002d962e7220 */ /* 0x040fe40000410000 */
[----:B---3--:R-:W-:Y:S02]  /*4360*/  FADD.FTZ R47, R153, R48 ;  /* 0x00000030992f7221 */ /* 0x008fe40000010000 */
[C---:B------:R-:W-:Y:S02]  /*4370*/  FMUL.FTZ R48, R115.reuse, -R144 ;  /* 0x8000009073307220 */ /* 0x040fe40000410000 */
[-C--:B------:R-:W-:Y:S02]  /*4380*/  FMUL.FTZ R150, R150, R44.reuse ;  /* 0x0000002c96967220 */ /* 0x080fe40000410000 */
[----:B------:R-:W-:Y:S02]  /*4390*/  FMUL.FTZ R115, R115, -R143 ;  /* 0x8000008f73737220 */ /* 0x000fe40000410000 */
[----:B------:R-:W-:-:S02]  /*43a0*/  FFMA.FTZ R44, R149, R44, -R46 ;  /* 0x0000002c952c7223 */ /* 0x000fc4000001082e */
[----:B----4-:R-:W-:Y:S02]  /*43b0*/  FADD.FTZ R46, R154, R49 ;  /* 0x000000319a2e7221 */ /* 0x010fe40000010000 */
[C---:B------:R-:W-:Y:S02]  /*43c0*/  FFMA.FTZ R49, R116.reuse, R143, R48 ;  /* 0x0000008f74317223 */ /* 0x040fe40000010030 */
[----:B------:R-:W-:Y:S02]  /*43d0*/  FFMA.FTZ R116, R116, R144, -R115 ;  /* 0x0000009074747223 */ /* 0x000fe40000010873 */
[----:B------:R-:W-:Y:S02]  /*43e0*/  FFMA.FTZ R45, R149, R45, R150 ;  /* 0x0000002d952d7223 */ /* 0x000fe40000010096 */
[----:B------:R-:W-:Y:S02]  /*43f0*/  FADD.FTZ R49, -R138, R49 ;  /* 0x000000318a317221 */ /* 0x000fe40000010100 */
[----:B------:R-:W-:Y:S01]  /*4400*/  FADD.FTZ R137, R137, R116 ;  /* 0x0000007489897221 */ /* 0x000fe20000010000 */
[----:B------:R0:W-:Y:S01]  /*4410*/  @!P0 STS.128 [R39.X16+0x21b0], R44 ;  /* 0x0021b02c27008388 */ /* 0x0001e2000000cc00 */
[----:B------:R-:W-:-:S02]  /*4420*/  FMUL.FTZ R48, R117, -R49 ;  /* 0x8000003175307220 */ /* 0x000fc40000410000 */
[----:B------:R-:W-:Y:S02]  /*4430*/  FMUL.FTZ R150, R62, R147 ;  /* 0x000000933e967220 */ /* 0x000fe40000410000 */
[-C--:B------:R-:W-:Y:S02]  /*4440*/  FMUL.FTZ R117, R117, -R137.reuse ;  /* 0x8000008975757220 */ /* 0x080fe40000410000 */
[----:B------:R-:W-:Y:S02]  /*4450*/  FFMA.FTZ R48, R118, R137, -R48 ;  /* 0x0000008976307223 */ /* 0x000fe40000010830 */
[----:B------:R-:W-:Y:S02]  /*4460*/  FMUL.FTZ R122, R62, R148 ;  /* 0x000000943e7a7220 */ /* 0x000fe40000410000 */
[----:B------:R-:W-:Y:S02]  /*4470*/  FMUL.FTZ R116, R145, R150 ;  /* 0x0000009691747220 */ /* 0x000fe40000410000 */
[----:B------:R-:W-:-:S02]  /*4480*/  FFMA.FTZ R118, R118, R49, R117 ;  /* 0x0000003176767223 */ /* 0x000fc40000010075 */
[----:B------:R-:W-:Y:S02]  /*4490*/  FADD.FTZ R48, R135, R48 ;  /* 0x0000003087307221 */ /* 0x000fe40000010000 */
[C---:B0-----:R-:W-:Y:S02]  /*44a0*/  FMUL.FTZ R46, R63.reuse, R143 ;  /* 0x0000008f3f2e7220 */ /* 0x041fe40000410000 */
[----:B------:R-:W-:Y:S02]  /*44b0*/  FMUL.FTZ R44, R63, R144 ;  /* 0x000000903f2c7220 */ /* 0x000fe40000410000 */
[C---:B------:R-:W-:Y:S02]  /*44c0*/  FMUL.FTZ R45, R139.reuse, R46 ;  /* 0x0000002e8b2d7220 */ /* 0x040fe40000410000 */
[----:B------:R-:W-:Y:S02]  /*44d0*/  FMUL.FTZ R47, R139, R44 ;  /* 0x0000002c8b2f7220 */ /* 0x000fe40000410000 */
[----:B------:R-:W-:-:S02]  /*44e0*/  FMUL.FTZ R154, R51, R122 ;  /* 0x0000007a339a7220 */ /* 0x000fc40000410000 */
[-C--:B------:R-:W-:Y:S02]  /*44f0*/  FMUL.FTZ R115, R145, R122.reuse ;  /* 0x0000007a91737220 */ /* 0x080fe40000410000 */
[----:B------:R-:W-:Y:S01]  /*4500*/  FFMA.FTZ R116, R141, R122, -R116 ;  /* 0x0000007a8d747223 */ /* 0x000fe20000010874 */
[----:B------:R-:W-:Y:S01]  /*4510*/  STS [R121.X4+0x45c], R154 ;  /* 0x00045c9a79007388 */ /* 0x000fe20000004800 */
[----:B------:R-:W-:Y:S02]  /*4520*/  FADD.FTZ R129, -R129, R118 ;  /* 0x0000007681817221 */ /* 0x000fe40000010100 */
[-C--:B------:R-:W-:Y:S02]  /*4530*/  FFMA.FTZ R45, R140, R44.reuse, R45 ;  /* 0x0000002c8c2d7223 */ /* 0x080fe4000001002d */
[C---:B------:R-:W-:Y:S02]  /*4540*/  FMUL.FTZ R122, R111.reuse, R44 ;  /* 0x0000002c6f7a7220 */ /* 0x040fe40000410000 */
[----:B------:R-:W-:-:S02]  /*4550*/  FMUL.FTZ R138, R111, R46 ;  /* 0x0000002e6f8a7220 */ /* 0x000fc40000410000 */
[----:B------:R-:W-:Y:S01]  /*4560*/  FFMA.FTZ R44, R140, R46, -R47 ;  /* 0x0000002e8c2c7223 */ /* 0x000fe2000001082f */
[----:B------:R-:W-:Y:S01]  /*4570*/  STS [R121.X4+0x450], R122 ;  /* 0x0004507a79007388 */ /* 0x000fe20000004800 */
[CC--:B------:R-:W-:Y:S02]  /*4580*/  FMUL.FTZ R46, R100.reuse, -R48.reuse ;  /* 0x80000030642e7220 */ /* 0x0c0fe40000410000 */
[-C--:B------:R-:W-:Y:S01]  /*4590*/  FMUL.FTZ R100, R100, -R129.reuse ;  /* 0x8000008164647220 */ /* 0x080fe20000410000 */
[----:B------:R0:W-:Y:S01]  /*45a0*/  STS [R121.X4+0x454], R138 ;  /* 0x0004548a79007388 */ /* 0x0001e20000004800 */
[C---:B------:R-:W-:Y:S02]  /*45b0*/  FFMA.FTZ R47, R101.reuse, R129, R46 ;  /* 0x00000081652f7223 */ /* 0x040fe4000001002e */
[----:B------:R-:W-:Y:S02]  /*45c0*/  FFMA.FTZ R101, R101, R48, -R100 ;  /* 0x0000003065657223 */ /* 0x000fe40000010864 */
[----:B------:R-:W-:-:S02]  /*45d0*/  FADD.FTZ R132, -R132, R47 ;  /* 0x0000002f84847221 */ /* 0x000fc40000010100 */
[----:B------:R-:W-:Y:S02]  /*45e0*/  FADD.FTZ R130, R130, R101 ;  /* 0x0000006582827221 */ /* 0x000fe40000010000 */
[----:B------:R-:W-:Y:S02]  /*45f0*/  FMUL.FTZ R118, R64, R49 ;  /* 0x0000003140767220 */ /* 0x000fe40000410000 */
[C---:B------:R-:W-:Y:S02]  /*4600*/  FMUL.FTZ R47, R102.reuse, -R132 ;  /* 0x80000084662f7220 */ /* 0x040fe40000410000 */
[----:B------:R-:W-:Y:S02]  /*4610*/  FMUL.FTZ R102, R102, -R130 ;  /* 0x8000008266667220 */ /* 0x000fe40000410000 */
[----:B------:R-:W-:Y:S02]  /*4620*/  FMUL.FTZ R100, R64, R137 ;  /* 0x0000008940647220 */ /* 0x000fe40000410000 */
[----:B------:R-:W-:-:S02]  /*4630*/  FMUL.FTZ R101, R127, R118 ;  /* 0x000000767f657220 */ /* 0x000fc40000410000 */
[C---:B------:R-:W-:Y:S02]  /*4640*/  FFMA.FTZ R102, R103.reuse, R132, R102 ;  /* 0x0000008467667223 */ /* 0x040fe40000010066 */
[----:B------:R-:W-:Y:S02]  /*4650*/  FFMA.FTZ R46, R128, R100, R101 ;  /* 0x00000064802e7223 */ /* 0x000fe40000010065 */
[----:B------:R-:W-:Y:S02]  /*4660*/  FFMA.FTZ R101, R103, R130, -R47 ;  /* 0x0000008267657223 */ /* 0x000fe4000001082f */
[----:B------:R-:W-:Y:S02]  /*4670*/  FADD.FTZ R131, -R131, R102 ;  /* 0x0000006683837221 */ /* 0x000fe40000010100 */
[----:B------:R-:W-:Y:S02]  /*4680*/  FMUL.FTZ R117, R127, R100 ;  /* 0x000000647f757220 */ /* 0x000fe40000410000 */
[----:B------:R-:W-:-:S02]  /*4690*/  FADD.FTZ R136, R136, R101 ;  /* 0x0000006588887221 */ /* 0x000fc40000010000 */
[----:B0-----:R-:W-:Y:S02]  /*46a0*/  FMUL.FTZ R138, R113, R100 ;  /* 0x00000064718a7220 */ /* 0x001fe40000410000 */
[----:B------:R-:W-:Y:S02]  /*46b0*/  FMUL.FTZ R100, R104, -R131 ;  /* 0x8000008368647220 */ /* 0x000fe40000410000 */
[-C--:B------:R-:W-:Y:S01]  /*46c0*/  FMUL.FTZ R152, R51, R150.reuse ;  /* 0x0000009633987220 */ /* 0x080fe20000410000 */
[----:B------:R-:W-:Y:S01]  /*46d0*/  STS [R121.X4+0x448], R138 ;  /* 0x0004488a79007388 */ /* 0x000fe20000004800 */
[----:B------:R-:W-:Y:S02]  /*46e0*/  FFMA.FTZ R115, R141, R150, R115 ;  /* 0x000000968d737223 */ /* 0x000fe40000010073 */
[-C--:B------:R-:W-:Y:S01]  /*46f0*/  FMUL.FTZ R150, R113, R118.reuse ;  /* 0x0000007671967220 */ /* 0x080fe20000410000 */
[----:B------:R-:W-:Y:S01]  /*4700*/  STS [R121.X4+0x458], R152 ;  /* 0x0004589879007388 */ /* 0x000fe20000004800 */
[----:B------:R-:W-:-:S02]  /*4710*/  FFMA.FTZ R47, R128, R118, -R117 ;  /* 0x00000076802f7223 */ /* 0x000fc40000010875 */
[----:B------:R-:W-:Y:S01]  /*4720*/  FMUL.FTZ R104, R104, -R136 ;  /* 0x8000008868687220 */ /* 0x000fe20000410000 */
[----:B------:R0:W-:Y:S01]  /*4730*/  STS [R121.X4+0x44c], R150 ;  /* 0x00044c9679007388 */ /* 0x0001e20000004800 */
[----:B------:R-:W-:Y:S02]  /*4740*/  FMUL.FTZ R118, R65, R48 ;  /* 0x0000003041767220 */ /* 0x000fe40000410000 */
[C---:B------:R-:W-:Y:S02]  /*4750*/  FFMA.FTZ R102, R105.reuse, R136, -R100 ;  /* 0x0000008869667223 */ /* 0x040fe40000010864 */
[----:B------:R-:W-:Y:S02]  /*4760*/  FFMA.FTZ R101, R105, R131, R104 ;  /* 0x0000008369657223 */ /* 0x000fe40000010068 */
[----:B------:R-:W-:Y:S02]  /*4770*/  FMUL.FTZ R122, R65, R129 ;  /* 0x00000081417a7220 */ /* 0x000fe40000410000 */
[----:B------:R-:W-:-:S02]  /*4780*/  FMUL.FTZ R104, R126, R118 ;  /* 0x000000767e687220 */ /* 0x000fc40000410000 */
[----:B------:R-:W-:Y:S02]  /*4790*/  FADD.FTZ R133, R133, R102 ;  /* 0x0000006685857221 */ /* 0x000fe40000010000 */
[-C--:B------:R-:W-:Y:S02]  /*47a0*/  FMUL.FTZ R103, R126, R122.reuse ;  /* 0x0000007a7e677220 */ /* 0x080fe40000410000 */
[C---:B------:R-:W-:Y:S02]  /*47b0*/  FFMA.FTZ R102, R125.reuse, R122, -R104 ;  /* 0x0000007a7d667223 */ /* 0x040fe40000010868 */
[----:B------:R-:W-:Y:S02]  /*47c0*/  FADD.FTZ R101, -R134, R101 ;  /* 0x0000006586657221 */ /* 0x000fe40000010100 */
[----:B------:R-:W-:Y:S02]  /*47d0*/  FMUL.FTZ R104, R106, -R133 ;  /* 0x800000856a687220 */ /* 0x000fe40000410000 */
[----:B------:R-:W-:-:S02]  /*47e0*/  FFMA.FTZ R100, R125, R118, R103 ;  /* 0x000000767d647223 */ /* 0x000fc40000010067 */
[-C--:B------:R-:W-:Y:S02]  /*47f0*/  FMUL.FTZ R106, R106, -R101.reuse ;  /* 0x800000656a6a7220 */ /* 0x080fe40000410000 */
[C---:B------:R-:W-:Y:S02]  /*4800*/  FFMA.FTZ R103, R107.reuse, R101, R104 ;  /* 0x000000656b677223 */ /* 0x040fe40000010068 */
[----:B------:R-:W-:Y:S02]  /*4810*/  FMUL.FTZ R149, R66, R132 ;  /* 0x0000008442957220 */ /* 0x000fe40000410000 */
[----:B------:R-:W-:Y:S02]  /*4820*/  FFMA.FTZ R107, R107, R133, -R106 ;  /* 0x000000856b6b7223 */ /* 0x000fe4000001086a */
[----:B------:R-:W-:Y:S02]  /*4830*/  FADD.FTZ R146, -R146, R103 ;  /* 0x0000006792927221 */ /* 0x000fe40000010100 */
[----:B------:R-:W-:-:S02]  /*4840*/  FMUL.FTZ R105, R66, R130 ;  /* 0x0000008242697220 */ /* 0x000fc40000410000 */
[----:B------:R-:W-:Y:S02]  /*4850*/  FMUL.FTZ R106, R124, R149 ;  /* 0x000000957c6a7220 */ /* 0x000fe40000410000 */
[----:B------:R-:W-:Y:S02]  /*4860*/  FADD.FTZ R142, R142, R107 ;  /* 0x0000006b8e8e7221 */ /* 0x000fe40000010000 */
[----:B------:R-:W-:Y:S02]  /*4870*/  FMUL.FTZ R103, R69, R146 ;  /* 0x0000009245677220 */ /* 0x000fe40000410000 */
[C---:B------:R-:W-:Y:S02]  /*4880*/  FMUL.FTZ R118, R109.reuse, R118 ;  /* 0x000000766d767220 */ /* 0x040fe40000410000 */
[----:B------:R-:W-:Y:S02]  /*4890*/  FMUL.FTZ R134, R109, R122 ;  /* 0x0000007a6d867220 */ /* 0x000fe40000410000 */
[-C--:B------:R-:W-:Y:S01]  /*48a0*/  FMUL.FTZ R122, R124, R105.reuse ;  /* 0x000000697c7a7220 */ /* 0x080fe20000410000 */
[----:B------:R1:W-:Y:S01]  /*48b0*/  STS [R121.X4+0x440], R118 ;  /* 0x0004407679007388 */ /* 0x0003e20000004800 */
[----:B------:R-:W-:-:S02]  /*48c0*/  FFMA.FTZ R106, R123, R105, R106 ;  /* 0x000000697b6a7223 */ /* 0x000fc4000001006a */
[----:B0-----:R-:W-:Y:S01]  /*48d0*/  FMUL.FTZ R150, R98, R105 ;  /* 0x0000006962967220 */ /* 0x001fe20000410000 */
[----:B------:R0:W-:Y:S01]  /*48e0*/  STS [R121.X4+0x444], R134 ;  /* 0x0004448679007388 */ /* 0x0001e20000004800 */
[C---:B------:R-:W-:Y:S02]  /*48f0*/  FMUL.FTZ R104, R68.reuse, R101 ;  /* 0x0000006544687220 */ /* 0x040fe40000410000 */
[----:B------:R-:W-:Y:S01]  /*4900*/  FMUL.FTZ R105, R69, R142 ;  /* 0x0000008e45697220 */ /* 0x000fe20000410000 */
[----:B------:R2:W-:Y:S01]  /*4910*/  STS [R121.X4+0x438], R150 ;  /* 0x0004389679007388 */ /* 0x0005e20000004800 */
[----:B------:R-:W-:Y:S02]  /*4920*/  FMUL.FTZ R107, R91, R103 ;  /* 0x000000675b6b7220 */ /* 0x000fe40000410000 */
[----:B-1----:R-:W-:Y:S02]  /*4930*/  FMUL.FTZ R118, R68, R133 ;  /* 0x0000008544767220 */ /* 0x002fe40000410000 */
[----:B------:R-:W-:-:S02]  /*4940*/  FMUL.FTZ R135, R93, R104 ;  /* 0x000000685d877220 */ /* 0x000fc40000410000 */
[----:B------:R-:W-:Y:S02]  /*4950*/  FFMA.FTZ R117, R90, R105, R107 ;  /* 0x000000695a757223 */ /* 0x000fe4000001006b */
[----:B------:R-:W-:Y:S02]  /*4960*/  FFMA.FTZ R107, R123, R149, -R122 ;  /* 0x000000957b6b7223 */ /* 0x000fe4000001087a */
[----:B------:R-:W-:Y:S02]  /*4970*/  FFMA.FTZ R122, R92, R118, R135 ;  /* 0x000000765c7a7223 */ /* 0x000fe40000010087 */
[----:B------:R-:W-:Y:S02]  /*4980*/  FADD.FTZ R117, RZ, R117 ;  /* 0x00000075ff757221 */ /* 0x000fe40000010000 */
[----:B------:R-:W-:Y:S02]  /*4990*/  FMUL.FTZ R151, R67, R131 ;  /* 0x0000008343977220 */ /* 0x000fe40000410000 */
[----:B0-----:R-:W-:-:S02]  /*49a0*/  FADD.FTZ R134, R117, R122 ;  /* 0x0000007a75867221 */ /* 0x001fc40000010000 */
[----:B------:R-:W-:Y:S02]  /*49b0*/  FMUL.FTZ R117, R91, R105 ;  /* 0x000000695b757220 */ /* 0x000fe40000410000 */
[----:B------:R-:W-:Y:S02]  /*49c0*/  FMUL.FTZ R152, R98, R149 ;  /* 0x0000009562987220 */ /* 0x000fe40000410000 */
[----:B------:R-:W-:Y:S02]  /*49d0*/  FMUL.FTZ R149, R67, R136 ;  /* 0x0000008843957220 */ /* 0x000fe40000410000 */
[----:B------:R-:W-:Y:S01]  /*49e0*/  FMUL.FTZ R122, R97, R151 ;  /* 0x00000097617a7220 */ /* 0x000fe20000410000 */
[----:B------:R0:W-:Y:S01]  /*49f0*/  STS [R121.X4+0x43c], R152 ;  /* 0x00043c9879007388 */ /* 0x0001e20000004800 */
[----:B------:R-:W-:Y:S02]  /*4a00*/  FMUL.FTZ R135, R93, R118 ;  /* 0x000000765d877220 */ /* 0x000fe40000410000 */
[----:B------:R-:W-:-:S02]  /*4a10*/  FFMA.FTZ R117, R90, R103, -R117 ;  /* 0x000000675a757223 */ /* 0x000fc40000010875 */
[-C--:B------:R-:W-:Y:S02]  /*4a20*/  FFMA.FTZ R153, R96, R149.reuse, R122 ;  /* 0x0000009560997223 */ /* 0x080fe4000001007a */
[----:B------:R-:W-:Y:S02]  /*4a30*/  FMUL.FTZ R138, R97, R149 ;  /* 0x00000095618a7220 */ /* 0x000fe40000410000 */
[----:B------:R-:W-:Y:S02]  /*4a40*/  FFMA.FTZ R122, R92, R104, -R135 ;  /* 0x000000685c7a7223 */ /* 0x000fe40000010887 */
[----:B------:R-:W-:Y:S02]  /*4a50*/  FADD.FTZ R117, RZ, R117 ;  /* 0x00000075ff757221 */ /* 0x000fe40000010000 */
[----:B------:R-:W-:Y:S02]  /*4a60*/  FFMA.FTZ R138, R96, R151, -R138 ;  /* 0x00000097608a7223 */ /* 0x000fe4000001088a */
[----:B------:R-:W-:-:S02]  /*4a70*/  FADD.FTZ R117, R117, R122 ;  /* 0x0000007a75757221 */ /* 0x000fc40000010000 */
[----:B------:R-:W-:Y:S02]  /*4a80*/  FADD.FTZ R153, R134, R153 ;  /* 0x0000009986997221 */ /* 0x000fe40000010000 */
[----:B------:R-:W-:Y:S01]  /*4a90*/  FADD.FTZ R138, R117, R138 ;  /* 0x0000008a758a7221 */ /* 0x000fe20000010000 */
[----:B------:R-:W-:Y:S01]  /*4aa0*/  IADD3 R117, -R74, c[0x0][0x168], RZ ;  /* 0x00005a004a757a10 */ /* 0x000fe20007ffe1ff */
[----:B------:R-:W-:Y:S02]  /*4ab0*/  FADD.FTZ R153, R153, R106 ;  /* 0x0000006a99997221 */ /* 0x000fe40000010000 */
[----:B------:R-:W-:Y:S02]  /*4ac0*/  FADD.FTZ R107, R138, R107 ;  /* 0x0000006b8a6b7221 */ /* 0x000fe40000010000 */
[----:B------:R-:W-:Y:S01]  /*4ad0*/  FADD.FTZ R153, R153, R100 ;  /* 0x0000006499997221 */ /* 0x000fe20000010000 */
[----:B------:R-:W-:Y:S01]  /*4ae0*/  LEA R100, R117, -R20, 0x1 ;  /* 0x8000001475647211 */ /* 0x000fe200078e08ff */
[----:B------:R-:W-:-:S02]  /*4af0*/  FMUL.FTZ R106, R87, R104 ;  /* 0x00000068576a7220 */ /* 0x000fc40000410000 */
[----:B------:R-:W-:Y:S01]  /*4b00*/  FADD.FTZ R122, R153, R46 ;  /* 0x0000002e997a7221 */ /* 0x000fe20000010000 */
[----:B------:R-:W-:Y:S01]  /*4b10*/  ISETP.GE.AND P0, PT, R100, 0x1, PT ;  /* 0x000000016400780c */ /* 0x000fe20003f06270 */
[C---:B--2---:R-:W-:Y:S01]  /*4b20*/  FMUL.FTZ R150, R86.reuse, R149 ;  /* 0x0000009556967220 */ /* 0x044fe20000410000 */
[----:B------:R1:W-:Y:S01]  /*4b30*/  STS [R121.X4+0x42c], R106 ;  /* 0x00042c6a79007388 */ /* 0x0003e20000004800 */
[----:B0-----:R-:W-:Y:S01]  /*4b40*/  FMUL.FTZ R152, R86, R151 ;  /* 0x0000009756987220 */ /* 0x001fe20000410000 */
[----:B------:R-:W-:Y:S01]  /*4b50*/  ISETP.GE.AND P1, PT, R100, 0x21, PT ;  /* 0x000000216400780c */ /* 0x000fe20003f26270 */
[----:B------:R-:W-:Y:S01]  /*4b60*/  FMUL.FTZ R118, R87, R118 ;  /* 0x0000007657767220 */ /* 0x000fe20000410000 */
[----:B------:R1:W-:Y:S01]  /*4b70*/  STS [R121.X4+0x430], R150 ;  /* 0x0004309679007388 */ /* 0x0003e20000004800 */
[C---:B------:R-:W-:Y:S02]  /*4b80*/  FMUL.FTZ R46, R72.reuse, R105 ;  /* 0x00000069482e7220 */ /* 0x040fe40000410000 */
[----:B------:R-:W-:Y:S01]  /*4b90*/  FMUL.FTZ R104, R72, R103 ;  /* 0x0000006748687220 */ /* 0x000fe20000410000 */
[----:B------:R1:W-:Y:S01]  /*4ba0*/  STS [R121.X4+0x434], R152 ;  /* 0x0004349879007388 */ /* 0x0003e20000004800 */
[----:B------:R-:W-:Y:S01]  /*4bb0*/  FADD.FTZ R102, R107, R102 ;  /* 0x000000666b667221 */ /* 0x000fe20000010000 */
[----:B------:R-:W-:Y:S01]  /*4bc0*/  IADD3 R103, R20, 0x20, RZ ;  /* 0x0000002014677810 */ /* 0x000fe20007ffe0ff */
[----:B------:R-:W-:Y:S01]  /*4bd0*/  FADD.FTZ R161, R161, R160 ;  /* 0x000000a0a1a17221 */ /* 0x000fe20000010000 */
[----:B------:R1:W-:Y:S01]  /*4be0*/  STS [R121.X4+0x428], R118 ;  /* 0x0004287679007388 */ /* 0x0003e20000004800 */
[----:B------:R-:W-:-:S02]  /*4bf0*/  FADD.FTZ R47, R102, R47 ;  /* 0x0000002f662f7221 */ /* 0x000fc40000010000 */
[----:B------:R-:W-:Y:S01]  /*4c00*/  FADD.FTZ R162, R162, -R157 ;  /* 0x8000009da2a27221 */ /* 0x000fe20000010000 */
[----:B------:R1:W-:Y:S01]  /*4c10*/  STS [R121.X4+0x420], R46 ;  /* 0x0004202e79007388 */ /* 0x0003e20000004800 */
[----:B------:R-:W-:Y:S02]  /*4c20*/  FADD.FTZ R102, R122, R45 ;  /* 0x0000002d7a667221 */ /* 0x000fe40000010000 */
        /* <DEDUP_REMOVED lines=11> */
[----:B------:R-:W-:Y:S01]  /*4ce0*/  IMAD R107, R24, c[0x0][0x2a4], R45 ;  /* 0x0000a900186b7a24 */ /* 0x000fe200078e022d */
[----:B------:R-:W-:Y:S01]  /*4cf0*/  LEA R45, R9, 0xfffffe00, 0x9 ;  /* 0xfffffe00092d7811 */ /* 0x000fe200078e48ff */
[----:B------:R-:W-:-:S02]  /*4d00*/  IMAD R70, R70, c[0x0][0x2b0], RZ ;  /* 0x0000ac0046467a24 */ /* 0x000fc400078e02ff */
[C---:B------:R-:W-:Y:S01]  /*4d10*/  IMAD R106, R26.reuse, UR8, RZ ;  /* 0x000000081a6a7c24 */ /* 0x040fe2000f8e02ff */
[----:B------:R-:W-:Y:S01]  /*4d20*/  IADD3 R47, R47, R107, RZ ;  /* 0x0000006b2f2f7210 */ /* 0x000fe20007ffe0ff */
[----:B------:R-:W-:Y:S01]  /*4d30*/  IMAD R117, R39, c[0x0][0x2b4], R70 ;  /* 0x0000ad0027757a24 */ /* 0x000fe200078e0246 */
[----:B------:R-:W-:Y:S01]  /*4d40*/  IADD3 R44, P0, R45, R20, RZ ;  /* 0x000000142d2c7210 */ /* 0x000fe20007f1e0ff */
[----:B------:R-:W-:Y:S02]  /*4d50*/  IMAD R107, R25, UR4, R106 ;  /* 0x00000004196b7c24 */ /* 0x000fe4000f8e026a */
[----:B------:R-:W-:Y:S01]  /*4d60*/  IMAD.WIDE.U32 R46, R26, UR4, R46 ;  /* 0x000000041a2e7c25 */ /* 0x000fe2000f8e002e */
[----:B------:R-:W-:-:S04]  /*4d70*/  LEA.HI.X.SX32 R45, R45, RZ, 0x1, P0 ;  /* 0x000000ff2d2d7211 */ /* 0x000fc800000f0eff */
[----:B------:R-:W-:Y:S01]  /*4d80*/  IADD3 R107, R47, R107, RZ ;  /* 0x0000006b2f6b7210 */ /* 0x000fe20007ffe0ff */
[----:B------:R-:W-:Y:S01]  /*4d90*/  IMAD.WIDE.U32 R44, R39, c[0x0][0x2b0], R44 ;  /* 0x0000ac00272c7a25 */ /* 0x000fe200078e002c */
[----:B------:R-:W-:-:S04]  /*4da0*/  LEA R47, P0, R46, c[0x0][0x318], 0x3 ;  /* 0x0000c6002e2f7a11 */ /* 0x000fc800078018ff */
[----:B------:R-:W-:Y:S02]  /*4db0*/  LEA.HI.X R70, R46, c[0x0][0x31c], R107, 0x3, P0 ;  /* 0x0000c7002e467a11 */ /* 0x000fe400000f1c6b */
[----:B------:R-:W-:Y:S02]  /*4dc0*/  IADD3 R45, R45, R117, RZ ;  /* 0x000000752d2d7210 */ /* 0x000fe40007ffe0ff */
[----:B------:R-:W-:-:S04]  /*4dd0*/  LEA R46, P0, R44, R47, 0x2 ;  /* 0x0000002f2c2e7211 */ /* 0x000fc800078010ff */
[----:B------:R-:W-:-:S05]  /*4de0*/  LEA.HI.X R47, R44, R70, R45, 0x2, P0 ;  /* 0x000000462c2f7211 */ /* 0x000fca00000f142d */
[----:B0-----:R0:W-:Y:S04]  /*4df0*/  RED.E.ADD.F32.FTZ.RN.STRONG.GPU [R46.64], R105 ;  /* 0x000000692e00798e */ /* 0x0011e8000c10e786 */
.L_x_12556:
[----:B-1----:R-:W-:Y:S05]  /*4e00*/  BSYNC B0 ;  /* 0x0000000000007941 */ /* 0x002fea0003800000 */
.L_x_12555:
        /* <DEDUP_REMOVED lines=9> */
.L_x_12558:
[----:B------:R-:W-:Y:S05]  /*4ea0*/  BSYNC B0 ;  /* 0x0000000000007941 */ /* 0x000fea0003800000 */
.L_x_12557:
        /* <DEDUP_REMOVED lines=14> */
.L_x_12560:
[----:B------:R-:W-:Y:S05]  /*4f90*/  BSYNC B0 ;  /* 0x0000000000007941 */ /* 0x000fea0003800000 */
.L_x_12559:
[----:B------:R-:W1:Y:S01]  /*4fa0*/  LDS R47, [R47.X4+0x5a0] ;  /* 0x0005a0002f2f7984 */ /* 0x000e620000004800 */
[----:B------:R-:W-:Y:S01]  /*4fb0*/  BSSY B0, `(.L_x_12561) ;  /* 0x0000005000007945 */ /* 0x000fe20003800000 */
[----:B0-----:R-:W-:Y:S02]  /*4fc0*/  IADD3 R45, R20, 0xa0, RZ ;  /* 0x000000a0142d7810 */ /* 0x001fe40007ffe0ff */
[----:B------:R-:W-:Y:S01]  /*4fd0*/  LEA.HI.SX32 R103, R103, R20, 0x1b ;  /* 0x0000001467677211 */ /* 0x000fe200078fdaff */
[----:B------:R-:W-:Y:S05]  /*4fe0*/  @!P0 BRA `(.L_x_12562) ;  /* 0x0000001000008947 */ /* 0x000fea0003800000 */
[----:B-1----:R0:W-:Y:S02]  /*4ff0*/  RED.E.ADD.F32.FTZ.RN.STRONG.GPU [R164.64+-0x680], R47 ;  /* 0xfff9802fa400798e */ /* 0x0021e4000c10e786 */
.L_x_12562:
[----:B------:R-:W-:Y:S05]  /*5000*/  BSYNC B0 ;  /* 0x0000000000007941 */ /* 0x000fea0003800000 */
.L_x_12561:
[----:B------:R-:W2:Y:S01]  /*5010*/  LDS R103, [R103.X4+0x620] ;  /* 0x0006200067677984 */ /* 0x000ea20000004800 */
[----:B------:R-:W-:Y:S01]  /*5020*/  BSSY B0, `(.L_x_12563) ;  /* 0x0000005000007945 */ /* 0x000fe20003800000 */
[----:B01----:R-:W-:Y:S02]  /*5030*/  IADD3 R47, R20, 0xc0, RZ ;  /* 0x000000c0142f7810 */ /* 0x003fe40007ffe0ff */
[----:B------:R-:W-:Y:S01]  /*5040*/  LEA.HI.SX32 R45, R45, R20, 0x1b ;  /* 0x000000142d2d7211 */ /* 0x000fe200078fdaff */
[----:B------:R-:W-:Y:S05]  /*5050*/  @!P1 BRA `(.L_x_12564) ;  /* 0x0000001000009947 */ /* 0x000fea0003800000 */
[----:B--2---:R0:W-:Y:S02]  /*5060*/  RED.E.ADD.F32.FTZ.RN.STRONG.GPU [R164.64+-0x600], R103 ;  /* 0xfffa0067a400798e */ /* 0x0041e4000c10e786 */
.L_x_12564:
[----:B------:R-:W-:Y:S05]  /*5070*/  BSYNC B0 ;  /* 0x0000000000007941 */ /* 0x000fea0003800000 */
.L_x_12563:
[----:B------:R-:W1:Y:S01]  /*5080*/  LDS R45, [R45.X4+0x6a0] ;  /* 0x0006a0002d2d7984 */ /* 0x000e620000004800 */
[----:B------:R-:W-:Y:S01]  /*5090*/  BSSY B0, `(.L_x_12565) ;  /* 0x0000005000007945 */ /* 0x000fe20003800000 */
[----:B0-2---:R-:W-:-:S02]  /*50a0*/  IADD3 R103, R20, 0xe0, RZ ;  /* 0x000000e014677810 */ /* 0x005fc40007ffe0ff */
[----:B------:R-:W-:Y:S01]  /*50b0*/  LEA.HI.SX32 R47, R47, R20, 0x1b ;  /* 0x000000142f2f7211 */ /* 0x000fe200078fdaff */
[----:B------:R-:W-:Y:S05]  /*50c0*/  @!P2 BRA `(.L_x_12566) ;  /* 0x000000100000a947 */ /* 0x000fea0003800000 */
[----:B-1----:R0:W-:Y:S02]  /*50d0*/  RED.E.ADD.F32.FTZ.RN.STRONG.GPU [R164.64+-0x580], R45 ;  /* 0xfffa802da400798e */ /* 0x0021e4000c10e786 */
.L_x_12566:
[----:B------:R-:W-:Y:S05]  /*50e0*/  BSYNC B0 ;  /* 0x0000000000007941 */ /* 0x000fea0003800000 */
.L_x_12565:
[----:B------:R-:W2:Y:S01]  /*50f0*/  LDS R47, [R47.X4+0x720] ;  /* 0x000720002f2f7984 */ /* 0x000ea20000004800 */
[----:B------:R-:W-:Y:S01]  /*5100*/  BSSY B0, `(.L_x_12567) ;  /* 0x0000005000007945 */ /* 0x000fe20003800000 */
[----:B01----:R-:W-:Y:S02]  /*5110*/  IADD3 R45, R20, 0x100, RZ ;  /* 0x00000100142d7810 */ /* 0x003fe40007ffe0ff */
[----:B------:R-:W-:Y:S01]  /*5120*/  LEA.HI.SX32 R103, R103, R20, 0x1b ;  /* 0x0000001467677211 */ /* 0x000fe200078fdaff */
[----:B------:R-:W-:Y:S05]  /*5130*/  @!P3 BRA `(.L_x_12568) ;  /* 0x000000100000b947 */ /* 0x000fea0003800000 */
[----:B--2---:R0:W-:Y:S02]  /*5140*/  RED.E.ADD.F32.FTZ.RN.STRONG.GPU [R164.64+-0x500], R47 ;  /* 0xfffb002fa400798e */ /* 0x0041e4000c10e786 */
.L_x_12568:
[----:B------:R-:W-:Y:S05]  /*5150*/  BSYNC B0 ;  /* 0x0000000000007941 */ /* 0x000fea0003800000 */
.L_x_12567:
[----:B------:R-:W1:Y:S01]  /*5160*/  LDS R103, [R103.X4+0x7a0] ;  /* 0x0007a00067677984 */ /* 0x000e620000004800 */
[----:B------:R-:W-:Y:S01]  /*5170*/  BSSY B0, `(.L_x_12569) ;  /* 0x0000004000007945 */ /* 0x000fe20003800000 */
[----:B------:R-:W-:Y:S01]  /*5180*/  LEA.HI.SX32 R45, R45, R20, 0x1b ;  /* 0x000000142d2d7211 */ /* 0x000fe200078fdaff */
[----:B------:R-:W-:Y:S05]  /*5190*/  @!P4 BRA `(.L_x_12570) ;  /* 0x000000100000c947 */ /* 0x000fea0003800000 */
[----:B-1----:R1:W-:Y:S02]  /*51a0*/  RED.E.ADD.F32.FTZ.RN.STRONG.GPU [R164.64+-0x480], R103 ;  /* 0xfffb8067a400798e */ /* 0x0023e4000c10e786 */
.L_x_12570:
[----:B------:R-:W-:Y:S05]  /*51b0*/  BSYNC B0 ;  /* 0x0000000000007941 */ /* 0x000fea0003800000 */
.L_x_12569:
[----:B------:R-:W3:Y:S01]  /*51c0*/  LDS R45, [R45.X4+0x820] ;  /* 0x000820002d2d7984 */ /* 0x000ee20000004800 */
[----:B------:R-:W-:Y:S01]  /*51d0*/  BSSY B0, `(.L_x_12571) ;  /* 0x0000005000007945 */ /* 0x000fe20003800000 */
[----:B0-2---:R-:W-:-:S02]  /*51e0*/  IADD3 R47, R20, 0x120, RZ ;  /* 0x00000120142f7810 */ /* 0x005fc40007ffe0ff */
[----:B-1----:R-:W-:Y:S01]  /*51f0*/  IADD3 R103, R20, 0x140, RZ ;  /* 0x0000014014677810 */ /* 0x002fe20007ffe0ff */
[----:B------:R-:W-:Y:S05]  /*5200*/  @!P5 BRA `(.L_x_12572) ;  /* 0x000000100000d947 */ /* 0x000fea0003800000 */
[----:B---3--:R0:W-:Y:S02]  /*5210*/  RED.E.ADD.F32.FTZ.RN.STRONG.GPU [R164.64+-0x400], R45 ;  /* 0xfffc002da400798e */ /* 0x0081e4000c10e786 */
.L_x_12572:
[----:B------:R-:W-:Y:S05]  /*5220*/  BSYNC B0 ;  /* 0x0000000000007941 */ /* 0x000fea0003800000 */
.L_x_12571:
        /* <DEDUP_REMOVED lines=14> */
.L_x_12574:
[----:B------:R-:W-:Y:S05]  /*5310*/  BSYNC B0 ;  /* 0x0000000000007941 */ /* 0x000fea0003800000 */
.L_x_12573:
[----:B------:R-:W1:Y:S01]  /*5320*/  LDS R103, [R103.X4+0x920] ;  /* 0x0009200067677984 */ /* 0x000e620000004800 */
[----:B------:R-:W-:Y:S01]  /*5330*/  BSSY B0, `(.L_x_12575) ;  /* 0x0000005000007945 */ /* 0x000fe20003800000 */
[----:B0-----:R-:W-:-:S02]  /*5340*/  IADD3 R47, R20, 0x180, RZ ;  /* 0x00000180142f7810 */ /* 0x001fc40007ffe0ff */
[----:B------:R-:W-:Y:S01]  /*5350*/  LEA.HI.SX32 R45, R45, R20, 0x1b ;  /* 0x000000142d2d7211 */ /* 0x000fe200078fdaff */
[----:B------:R-:W-:Y:S05]  /*5360*/  @!P0 BRA `(.L_x_12576) ;  /* 0x0000001000008947 */ /* 0x000fea0003800000 */
[----:B-1----:R0:W-:Y:S02]  /*5370*/  RED.E.ADD.F32.FTZ.RN.STRONG.GPU [R164.64+-0x300], R103 ;  /* 0xfffd0067a400798e */ /* 0x0021e4000c10e786 */
.L_x_12576:
[----:B------:R-:W-:Y:S05]  /*5380*/  BSYNC B0 ;  /* 0x0000000000007941 */ /* 0x000fea0003800000 */
.L_x_12575:
[----:B------:R-:W2:Y:S01]  /*5390*/  LDS R45, [R45.X4+0x9a0] ;  /* 0x0009a0002d2d7984 */ /* 0x000ea20000004800 */
[----:B------:R-:W-:Y:S01]  /*53a0*/  BSSY B0, `(.L_x_12577) ;  /* 0x0000005000007945 */ /* 0x000fe20003800000 */
[----:B01----:R-:W-:Y:S02]  /*53b0*/  IADD3 R103, R20, 0x1a0, RZ ;  /* 0x000001a014677810 */ /* 0x003fe40007ffe0ff */
[----:B------:R-:W-:Y:S01]  /*53c0*/  LEA.HI.SX32 R47, R47, R20, 0x1b ;  /* 0x000000142f2f7211 */ /* 0x000fe200078fdaff */
[----:B------:R-:W-:Y:S05]  /*53d0*/  @!P1 BRA `(.L_x_12578) ;  /* 0x0000001000009947 */ /* 0x000fea0003800000 */
[----:B--2---:R0:W-:Y:S02]  /*53e0*/  RED.E.ADD.F32.FTZ.RN.STRONG.GPU [R164.64+-0x280], R45 ;  /* 0xfffd802da400798e */ /* 0x0041e4000c10e786 */
.L_x_12578:
[----:B------:R-:W-:Y:S05]  /*53f0*/  BSYNC B0 ;  /* 0x0000000000007941 */ /* 0x000fea0003800000 */
.L_x_12577:
[----:B------:R-:W1:Y:S01]  /*5400*/  LDS R47, [R47.X4+0xa20] ;  /* 0x000a20002f2f7984 */ /* 0x000e620000004800 */
[----:B------:R-:W-:Y:S01]  /*5410*/  BSSY B0, `(.L_x_12579) ;  /* 0x0000005000007945 */ /* 0x000fe20003800000 */
[----:B0-2---:R-:W-:Y:S02]  /*5420*/  IADD3 R45, R20, 0x1c0, RZ ;  /* 0x000001c0142d7810 */ /* 0x005fe40007ffe0ff */
[----:B------:R-:W-:Y:S01]  /*5430*/  LEA.HI.SX32 R103, R103, R20, 0x1b ;  /* 0x0000001467677211 */ /* 0x000fe200078fdaff */
[----:B------:R-:W-:Y:S05]  /*5440*/  @!P2 BRA `(.L_x_12580) ;  /* 0x000000100000a947 */ /* 0x000fea0003800000 */
[----:B-1----:R0:W-:Y:S02]  /*5450*/  RED.E.ADD.F32.FTZ.RN.STRONG.GPU [R164.64+-0x200], R47 ;  /* 0xfffe002fa400798e */ /* 0x0021e4000c10e786 */
.L_x_12580:
[----:B------:R-:W-:Y:S05]  /*5460*/  BSYNC B0 ;  /* 0x0000000000007941 */ /* 0x000fea0003800000 */
.L_x_12579:
[----:B------:R-:W2:Y:S01]  /*5470*/  LDS R103, [R103.X4+0xaa0] ;  /* 0x000aa00067677984 */ /* 0x000ea20000004800 */
[----:B------:R-:W-:Y:S01]  /*5480*/  BSSY B0, `(.L_x_12581) ;  /* 0x0000005000007945 */ /* 0x000fe20003800000 */
[----:B01----:R-:W-:-:S02]  /*5490*/  IADD3 R47, R20, 0x1e0, RZ ;  /* 0x000001e0142f7810 */ /* 0x003fc40007ffe0ff */
[----:B------:R-:W-:Y:S01]  /*54a0*/  LEA.HI.SX32 R45, R45, R20, 0x1b ;  /* 0x000000142d2d7211 */ /* 0x000fe200078fdaff */
[----:B------:R-:W-:Y:S05]  /*54b0*/  @!P3 BRA `(.L_x_12582) ;  /* 0x000000100000b947 */ /* 0x000fea0003800000 */
[----:B--2---:R0:W-:Y:S02]  /*54c0*/  RED.E.ADD.F32.FTZ.RN.STRONG.GPU [R164.64+-0x180], R103 ;  /* 0xfffe8067a400798e */ /* 0x0041e4000c10e786 */
.L_x_12582:
[----:B------:R-:W-:Y:S05]  /*54d0*/  BSYNC B0 ;  /* 0x0000000000007941 */ /* 0x000fea0003800000 */
.L_x_12581:
[----:B------:R-:W1:Y:S01]  /*54e0*/  LDS R45, [R45.X4+0xb20] ;  /* 0x000b20002d2d7984 */ /* 0x000e620000004800 */
[----:B------:R-:W-:Y:S01]  /*54f0*/  BSSY B0, `(.L_x_12583) ;  /* 0x0000004000007945 */ /* 0x000fe20003800000 */
[----:B------:R-:W-:Y:S01]  /*5500*/  LEA.HI.SX32 R47, R47, R20, 0x1b ;  /* 0x000000142f2f7211 */ /* 0x000fe200078fdaff */
[----:B------:R-:W-:Y:S05]  /*5510*/  @!P4 BRA `(.L_x_12584) ;  /* 0x000000100000c947 */ /* 0x000fea0003800000 */
[----:B-1----:R1:W-:Y:S02]  /*5520*/  RED.E.ADD.F32.FTZ.RN.STRONG.GPU [R164.64+-0x100], R45 ;  /* 0xffff002da400798e */ /* 0x0023e4000c10e786 */
.L_x_12584:
[----:B------:R-:W-:Y:S05]  /*5530*/  BSYNC B0 ;  /* 0x0000000000007941 */ /* 0x000fea0003800000 */
.L_x_12583:
[----:B------:R-:W3:Y:S01]  /*5540*/  LDS R47, [R47.X4+0xba0] ;  /* 0x000ba0002f2f7984 */ /* 0x000ee20000004800 */
[----:B------:R-:W-:Y:S01]  /*5550*/  BSSY B0, `(.L_x_12585) ;  /* 0x0000003000007945 */ /* 0x000fe20003800000 */
[----:B------:R-:W-:Y:S05]  /*5560*/  @!P5 BRA `(.L_x_12586) ;  /* 0x000000100000d947 */ /* 0x000fea0003800000 */
[----:B---3--:R3:W-:Y:S02]  /*5570*/  RED.E.ADD.F32.FTZ.RN.STRONG.GPU [R164.64+-0x80], R47 ;  /* 0xffff802fa400798e */ /* 0x0087e4000c10e786 */
.L_x_12586:
[----:B------:R-:W-:Y:S05]  /*5580*/  BSYNC B0 ;  /* 0x0000000000007941 */ /* 0x000fea0003800000 */
.L_x_12585:
[----:B------:R-:W4:Y:S01]  /*5590*/  SHFL.DOWN PT, R70, R116, 0x1, 0x1f ;  /* 0x08201f0074467f89 */ /* 0x000f2200000e0000 */
[C---:B------:R-:W-:Y:S01]  /*55a0*/  ISETP.GT.AND P0, PT, R19.reuse, 0x1e, PT ;  /* 0x0000001e1300780c */ /* 0x040fe20003f04270 */
[----:B------:R-:W-:Y:S01]  /*55b0*/  FMUL.FTZ R120, R120, R148 ;  /* 0x0000009478787220 */ /* 0x000fe20000410000 */
[----:B-1----:R-:W-:Y:S01]  /*55c0*/  MOV R45, R116 ;  /* 0x00000074002d7202 */ /* 0x002fe20000000f00 */
[----:B------:R-:W1:Y:S01]  /*55d0*/  SHFL.DOWN PT, R105, R161, 0x1, 0x1f ;  /* 0x08201f00a1697f89 */ /* 0x000e6200000e0000 */
[----:B------:R-:W-:Y:S01]  /*55e0*/  MOV R46, R161 ;  /* 0x000000a1002e7202 */ /* 0x000fe20000000f00 */
[----:B------:R-:W-:Y:S01]  /*55f0*/  FMUL.FTZ R112, R112, R143 ;  /* 0x0000008f70707220 */ /* 0x000fe20000410000 */
[----:B---3--:R-:W-:Y:S01]  /*5600*/  MOV R47, R162 ;  /* 0x000000a2002f7202 */ /* 0x008fe20000000f00 */
[----:B------:R-:W3:Y:S01]  /*5610*/  SHFL.DOWN PT, R100, R162, 0x1, 0x1f ;  /* 0x08201f00a2647f89 */ /* 0x000ee200000e0000 */
[----:B------:R-:W-:Y:S01]  /*5620*/  MOV R44, R115 ;  /* 0x00000073002c7202 */ /* 0x000fe20000000f00 */
[----:B------:R-:W-:Y:S01]  /*5630*/  FMUL.FTZ R114, R114, R49 ;  /* 0x0000003172727220 */ /* 0x000fe20000410000 */
[----:B------:R-:W-:Y:S01]  /*5640*/  ISETP.NE.AND P1, PT, R19, RZ, PT ;  /* 0x000000ff1300720c */ /* 0x000fe20003f25270 */
[----:B0-2---:R-:W0:Y:S01]  /*5650*/  SHFL.DOWN PT, R103, R115, 0x1, 0x1f ;  /* 0x08201f0073677f89 */ /* 0x005e2200000e0000 */
[----:B------:R-:W-:Y:S01]  /*5660*/  FFMA.FTZ R112, R119, R144, R112 ;  /* 0x0000009077707223 */ /* 0x000fe20000010070 */
[----:B------:R-:W-:Y:S01]  /*5670*/  ISETP.NE.AND P2, PT, R20, RZ, PT ;  /* 0x000000ff1400720c */ /* 0x000fe20003f45270 */
[----:B------:R-:W-:Y:S01]  /*5680*/  FFMA.FTZ R114, R108, R137, R114 ;  /* 0x000000896c727223 */ /* 0x000fe20000010072 */
[----:B------:R-:W-:Y:S01]  /*5690*/  BSSY B0, `(.L_x_12587) ;  /* 0x0000089000007945 */ /* 0x000fe20003800000 */
[----:B------:R-:W-:-:S02]  /*56a0*/  FMUL.FTZ R110, R110, R129 ;  /* 0x000000816e6e7220 */ /* 0x000fc40000410000 */
[----:B------:R-:W-:Y:S02]  /*56b0*/  FMUL.FTZ R99, R99, R132 ;  /* 0x0000008463637220 */ /* 0x000fe40000410000 */
[----:B------:R-:W-:Y:S02]  /*56c0*/  FFMA.FTZ R110, R95, R48, R110 ;  /* 0x000000305f6e7223 */ /* 0x000fe4000001006e */
[----:B------:R-:W-:Y:S02]  /*56d0*/  FFMA.FTZ R99, R89, R130, R99 ;  /* 0x0000008259637223 */ /* 0x000fe40000010063 */
[----:B----4-:R-:W-:Y:S02]  /*56e0*/  @!P0 FADD.FTZ R45, R45, R70 ;  /* 0x000000462d2d8221 */ /* 0x010fe40000010000 */
[----:B------:R-:W-:Y:S02]  /*56f0*/  FMUL.FTZ R88, R88, R101 ;  /* 0x0000006558587220 */ /* 0x000fe40000410000 */
[----:B-1----:R-:W-:-:S02]  /*5700*/  @!P0 FADD.FTZ R46, R46, R105 ;  /* 0x000000692e2e8221 */ /* 0x002fc40000010000 */
[----:B------:R-:W-:Y:S02]  /*5710*/  FMUL.FTZ R94, R94, R131 ;  /* 0x000000835e5e7220 */ /* 0x000fe40000410000 */
[----:B---3--:R-:W-:Y:S01]  /*5720*/  @!P0 FADD.FTZ R47, R47, R100 ;  /* 0x000000642f2f8221 */ /* 0x008fe20000010000 */
[----:B------:R-:W1:Y:S01]  /*5730*/  SHFL.DOWN PT, R107, R46, 0x2, 0x1f ;  /* 0x08401f002e6b7f89 */ /* 0x000e6200000e0000 */
[----:B------:R-:W-:Y:S02]  /*5740*/  FMUL.FTZ R84, R84, R146 ;  /* 0x0000009254547220 */ /* 0x000fe40000410000 */
[----:B0-----:R-:W-:Y:S01]  /*5750*/  @!P0 FADD.FTZ R44, R44, R103 ;  /* 0x000000672c2c8221 */ /* 0x001fe20000010000 */
[----:B------:R-:W0:Y:S01]  /*5760*/  SHFL.DOWN PT, R100, R45, 0x2, 0x1f ;  /* 0x08401f002d647f89 */ /* 0x000e2200000e0000 */
[----:B------:R-:W-:Y:S01]  /*5770*/  ISETP.GT.AND P0, PT, R19, 0x1d, PT ;  /* 0x0000001d1300780c */ /* 0x000fe20003f04270 */
[----:B------:R-:W-:Y:S02]  /*5780*/  FMUL.FTZ R103, R83, R147 ;  /* 0x0000009353677220 */ /* 0x000fe40000410000 */
[----:B------:R-:W2:Y:S01]  /*5790*/  SHFL.DOWN PT, R102, R47, 0x2, 0x1f ;  /* 0x08401f002f667f89 */ /* 0x000ea200000e0000 */
[----:B------:R-:W-:-:S02]  /*57a0*/  FFMA.FTZ R85, R85, R136, R94 ;  /* 0x0000008855557223 */ /* 0x000fc4000001005e */
[CC--:B------:R-:W-:Y:S01]  /*57b0*/  FFMA.FTZ R70, R82.reuse, R148.reuse, -R103 ;  /* 0x0000009452467223 */ /* 0x0c0fe20000010867 */
[----:B------:R-:W3:Y:S01]  /*57c0*/  SHFL.DOWN PT, R105, R44, 0x2, 0x1f ;  /* 0x08401f002c697f89 */ /* 0x000ee200000e0000 */
[----:B------:R-:W-:Y:S02]  /*57d0*/  FMUL.FTZ R148, R83, R148 ;  /* 0x0000009453947220 */ /* 0x000fe40000410000 */
[----:B------:R-:W-:Y:S02]  /*57e0*/  FMUL.FTZ R145, R145, R70 ;  /* 0x0000004691917220 */ /* 0x000fe40000410000 */
[----:B------:R-:W-:Y:S02]  /*57f0*/  FMUL.FTZ R70, R83, R144 ;  /* 0x0000009053467220 */ /* 0x000fe40000410000 */
[-C--:B------:R-:W-:Y:S02]  /*5800*/  FFMA.FTZ R148, R82, R147.reuse, R148 ;  /* 0x0000009352947223 */ /* 0x080fe40000010094 */
[----:B------:R-:W-:-:S02]  /*5810*/  FFMA.FTZ R147, R50, R147, R120 ;  /* 0x0000009332937223 */ /* 0x000fc40000010078 */
[-C--:B------:R-:W-:Y:S02]  /*5820*/  FFMA.FTZ R70, R82, R143.reuse, -R70 ;  /* 0x0000008f52467223 */ /* 0x080fe40000010846 */
[----:B-1----:R-:W-:Y:S02]  /*5830*/  @!P0 FADD.FTZ R46, R46, R107 ;  /* 0x0000006b2e2e8221 */ /* 0x002fe40000010000 */
[----:B------:R-:W-:Y:S02]  /*5840*/  FMUL.FTZ R103, R83, R143 ;  /* 0x0000008f53677220 */ /* 0x000fe40000410000 */
[----:B0-----:R-:W-:Y:S01]  /*5850*/  @!P0 FADD.FTZ R45, R45, R100 ;  /* 0x000000642d2d8221 */ /* 0x001fe20000010000 */
        /* <DEDUP_REMOVED lines=8> */
[C---:B------:R-:W-:Y:S02]  /*58e0*/  FFMA.FTZ R103, R82.reuse, R144, R103 ;  /* 0x0000009052677223 */ /* 0x040fe40000010067 */
[----:B------:R-:W3:Y:S01]  /*58f0*/  SHFL.DOWN PT, R105, R44, 0x4, 0x1f ;  /* 0x08801f002c697f89 */ /* 0x000ee200000e0000 */
[-C--:B------:R-:W-:Y:S02]  /*5900*/  FFMA.FTZ R50, R82, R49.reuse, -R50 ;  /* 0x0000003152327223 */ /* 0x080fe40000010832 */
[----:B------:R-:W-:Y:S02]  /*5910*/  FFMA.FTZ R148, R141, R148, R145 ;  /* 0x000000948d947223 */ /* 0x000fe40000010091 */
[----:B------:R-:W-:-:S02]  /*5920*/  FMUL.FTZ R49, R83, R49 ;  /* 0x0000003153317220 */ /* 0x000fc40000410000 */
[----:B------:R-:W-:Y:S02]  /*5930*/  FFMA.FTZ R70, R140, R103, R70 ;  /* 0x000000678c467223 */ /* 0x000fe40000010046 */
[----:B------:R-:W-:Y:S02]  /*5940*/  FFMA.FTZ R51, R51, R147, R148 ;  /* 0x0000009333337223 */ /* 0x000fe40000010094 */
[----:B------:R-:W-:Y:S02]  /*5950*/  FFMA.FTZ R137, R82, R137, R49 ;  /* 0x0000008952897223 */ /* 0x000fe40000010031 */
[----:B0-----:R-:W-:Y:S02]  /*5960*/  @!P0 FADD.FTZ R46, R46, R107 ;  /* 0x0000006b2e2e8221 */ /* 0x001fe40000010000 */
[----:B------:R-:W-:Y:S02]  /*5970*/  FMUL.FTZ R49, R83, R48 ;  /* 0x0000003053317220 */ /* 0x000fe40000410000 */
[----:B-1----:R-:W-:-:S02]  /*5980*/  @!P0 FADD.FTZ R45, R45, R100 ;  /* 0x000000642d2d8221 */ /* 0x002fc40000010000 */
[----:B------:R-:W-:Y:S02]  /*5990*/  FFMA.FTZ R111, R111, R112, R70 ;  /* 0x000000706f6f7223 */ /* 0x000fe40000010046 */
[----:B--2---:R-:W-:Y:S01]  /*59a0*/  @!P0 FADD.FTZ R47, R47, R102 ;  /* 0x000000662f2f8221 */ /* 0x004fe20000010000 */
[----:B------:R-:W0:Y:S01]  /*59b0*/  SHFL.DOWN PT, R70, R45, 0x8, 0x1f ;  /* 0x09001f002d467f89 */ /* 0x000e2200000e0000 */
[----:B------:R-:W-:Y:S02]  /*59c0*/  FADD.FTZ R0, R51, R0 ;  /* 0x0000000033007221 */ /* 0x000fe40000010000 */
[----:B---3--:R-:W-:Y:S01]  /*59d0*/  @!P0 FADD.FTZ R44, R44, R105 ;  /* 0x000000692c2c8221 */ /* 0x008fe20000010000 */
[----:B------:R-:W1:Y:S01]  /*59e0*/  SHFL.DOWN PT, R100, R47, 0x8, 0x1f ;  /* 0x09001f002f647f89 */ /* 0x000e6200000e0000 */
[-C--:B------:R-:W-:Y:S01]  /*59f0*/  FFMA.FTZ R51, R82, R129.reuse, -R49 ;  /* 0x0000008152337223 */ /* 0x080fe20000010831 */
[----:B------:R-:W-:Y:S01]  /*5a00*/  ISETP.GT.AND P0, PT, R19, 0x17, PT ;  /* 0x000000171300780c */ /* 0x000fe20003f04270 */
[----:B------:R-:W-:Y:S01]  /*5a10*/  FMUL.FTZ R49, R83, R129 ;  /* 0x0000008153317220 */ /* 0x000fe20000410000 */
[----:B------:R-:W2:Y:S01]  /*5a20*/  SHFL.DOWN PT, R105, R46, 0x8, 0x1f ;  /* 0x09001f002e697f89 */ /* 0x000ea200000e0000 */
[----:B------:R-:W-:-:S02]  /*5a30*/  FMUL.FTZ R127, R127, R50 ;  /* 0x000000327f7f7220 */ /* 0x000fc40000410000 */
[----:B------:R-:W-:Y:S01]  /*5a40*/  FFMA.FTZ R50, R82, R48, R49 ;  /* 0x0000003052327223 */ /* 0x000fe20000010031 */
[----:B------:R-:W3:Y:S01]  /*5a50*/  SHFL.DOWN PT, R103, R44, 0x8, 0x1f ;  /* 0x09001f002c677f89 */ /* 0x000ee200000e0000 */
[----:B------:R-:W-:Y:S02]  /*5a60*/  FMUL.FTZ R49, R83, R130 ;  /* 0x0000008253317220 */ /* 0x000fe40000410000 */
[----:B------:R-:W-:Y:S02]  /*5a70*/  FMUL.FTZ R51, R126, R51 ;  /* 0x000000337e337220 */ /* 0x000fe40000410000 */
[----:B------:R-:W-:Y:S02]  /*5a80*/  FFMA.FTZ R49, R82, R132, -R49 ;  /* 0x0000008452317223 */ /* 0x000fe40000010831 */
[----:B------:R-:W-:Y:S02]  /*5a90*/  FFMA.FTZ R50, R125, R50, R51 ;  /* 0x000000327d327223 */ /* 0x000fe40000010033 */
[----:B------:R-:W-:-:S02]  /*5aa0*/  FMUL.FTZ R124, R124, R49 ;  /* 0x000000317c7c7220 */ /* 0x000fc40000410000 */
[----:B------:R-:W-:Y:S02]  /*5ab0*/  FMUL.FTZ R49, R83, R132 ;  /* 0x0000008453317220 */ /* 0x000fe40000410000 */
[----:B0-----:R-:W-:Y:S02]  /*5ac0*/  @!P0 FADD.FTZ R45, R45, R70 ;  /* 0x000000462d2d8221 */ /* 0x001fe40000010000 */
[----:B------:R-:W-:Y:S02]  /*5ad0*/  FFMA.FTZ R48, R82, R130, R49 ;  /* 0x0000008252307223 */ /* 0x000fe40000010031 */
[----:B-1----:R-:W-:Y:S01]  /*5ae0*/  @!P0 FADD.FTZ R47, R47, R100 ;  /* 0x000000642f2f8221 */ /* 0x002fe20000010000 */
[----:B------:R-:W0:Y:S01]  /*5af0*/  SHFL.DOWN PT, R70, R45, 0x10, 0x1f ;  /* 0x0a001f002d467f89 */ /* 0x000e2200000e0000 */
[----:B------:R-:W-:Y:S02]  /*5b00*/  FFMA.FTZ R48, R123, R48, R124 ;  /* 0x000000307b307223 */ /* 0x000fe4000001007c */
[----:B--2---:R-:W-:Y:S01]  /*5b10*/  @!P0 FADD.FTZ R46, R46, R105 ;  /* 0x000000692e2e8221 */ /* 0x004fe20000010000 */
[----:B------:R-:W-:Y:S01]  /*5b20*/  SHFL.DOWN PT, R100, R47, 0x10, 0x1f ;  /* 0x0a001f002f647f89 */ /* 0x000fe200000e0000 */
[----:B------:R-:W-:-:S02]  /*5b30*/  FFMA.FTZ R98, R98, R99, R48 ;  /* 0x0000006362627223 */ /* 0x000fc40000010030 */
[----:B---3--:R-:W-:Y:S01]  /*5b40*/  @!P0 FADD.FTZ R44, R44, R103 ;  /* 0x000000672c2c8221 */ /* 0x008fe20000010000 */
[----:B------:R-:W1:Y:S01]  /*5b50*/  SHFL.DOWN PT, R95, R46, 0x10, 0x1f ;  /* 0x0a001f002e5f7f89 */ /* 0x000e6200000e0000 */
[----:B------:R-:W-:Y:S01]  /*5b60*/  FMUL.FTZ R48, R83, R136 ;  /* 0x0000008853307220 */ /* 0x000fe20000410000 */
[----:B------:R-:W-:Y:S01]  /*5b70*/  ISETP.GT.AND P0, PT, R19, 0xf, PT ;  /* 0x0000000f1300780c */ /* 0x000fe20003f04270 */
[----:B------:R-:W-:Y:S01]  /*5b80*/  FFMA.FTZ R109, R109, R110, R50 ;  /* 0x0000006e6d6d7223 */ /* 0x000fe20000010032 */
[----:B------:R-:W2:Y:S01]  /*5b90*/  SHFL.DOWN PT, R51, R44, 0x10, 0x1f ;  /* 0x0a001f002c337f89 */ /* 0x000ea200000e0000 */
[CC--:B------:R-:W-:Y:S02]  /*5ba0*/  FMUL.FTZ R49, R83.reuse, R131.reuse ;  /* 0x0000008353317220 */ /* 0x0c0fe40000410000 */
[----:B------:R-:W-:Y:S02]  /*5bb0*/  FFMA.FTZ R50, R82, R131, -R48 ;  /* 0x0000008352327223 */ /* 0x000fe40000010830 */
[----:B------:R-:W-:-:S02]  /*5bc0*/  FMUL.FTZ R48, R83, R133 ;  /* 0x0000008553307220 */ /* 0x000fc40000410000 */
[C---:B------:R-:W-:Y:S02]  /*5bd0*/  FFMA.FTZ R49, R82.reuse, R136, R49 ;  /* 0x0000008852317223 */ /* 0x040fe40000010031 */
[----:B------:R-:W-:Y:S02]  /*5be0*/  FMUL.FTZ R50, R97, R50 ;  /* 0x0000003261327220 */ /* 0x000fe40000410000 */
[----:B------:R-:W-:Y:S02]  /*5bf0*/  FFMA.FTZ R48, R82, R101, -R48 ;  /* 0x0000006552307223 */ /* 0x000fe40000010830 */
[----:B------:R-:W-:Y:S02]  /*5c00*/  FFMA.FTZ R50, R96, R49, R50 ;  /* 0x0000003160327223 */ /* 0x000fe40000010032 */
[----:B------:R-:W-:Y:S02]  /*5c10*/  FMUL.FTZ R49, R83, R142 ;  /* 0x0000008e53317220 */ /* 0x000fe40000410000 */
[----:B------:R-:W-:-:S02]  /*5c20*/  FMUL.FTZ R93, R93, R48 ;  /* 0x000000305d5d7220 */ /* 0x000fc40000410000 */
[C---:B------:R-:W-:Y:S02]  /*5c30*/  FMUL.FTZ R101, R83.reuse, R101 ;  /* 0x0000006553657220 */ /* 0x040fe40000410000 */
[-C--:B------:R-:W-:Y:S02]  /*5c40*/  FMUL.FTZ R83, R83, R146.reuse ;  /* 0x0000009253537220 */ /* 0x080fe40000410000 */
[C---:B------:R-:W-:Y:S02]  /*5c50*/  FFMA.FTZ R48, R82.reuse, R146, -R49 ;  /* 0x0000009252307223 */ /* 0x040fe40000010831 */
[C---:B------:R-:W-:Y:S02]  /*5c60*/  FFMA.FTZ R101, R82.reuse, R133, R101 ;  /* 0x0000008552657223 */ /* 0x040fe40000010065 */
[----:B------:R-:W-:Y:S02]  /*5c70*/  FFMA.FTZ R83, R82, R142, R83 ;  /* 0x0000008e52537223 */ /* 0x000fe40000010053 */
[----:B------:R-:W-:-:S02]  /*5c80*/  FMUL.FTZ R48, R91, R48 ;  /* 0x000000305b307220 */ /* 0x000fc40000410000 */
[----:B0-----:R-:W-:Y:S02]  /*5c90*/  @!P0 FADD.FTZ R45, R45, R70 ;  /* 0x000000462d2d8221 */ /* 0x001fe40000010000 */
        /* <DEDUP_REMOVED lines=22> */
[----:B------:R-:W-:Y:S02]  /*5e00*/  FFMA.FTZ R33, R66, R99, R33 ;  /* 0x0000006342217223 */ /* 0x000fe40000010021 */
[----:B------:R-:W-:Y:S02]  /*5e10*/  FADD.FTZ R5, R98, R5 ;  /* 0x0000000562057221 */ /* 0x000fe40000010000 */
        /* <DEDUP_REMOVED lines=16> */
.L_x_12588:
[----:B0-----:R-:W-:Y:S05]  /*5f20*/  BSYNC B0 ;  /* 0x0000000000007941 */ /* 0x001fea0003800000 */
.L_x_12587:
[----:B------:R-:W-:Y:S02]  /*5f30*/  IADD3 R39, R39, 0x1, RZ ;  /* 0x0000000127277810 */ /* 0x000fe40007ffe0ff */
[----:B------:R-:W-:-:S02]  /*5f40*/  IADD3 R38, P1, R38, 0x1, RZ ;  /* 0x0000000126267810 */ /* 0x000fc40007f3e0ff */
[----:B------:R-:W-:Y:S02]  /*5f50*/  ISETP.GE.AND P0, PT, R39, c[0x0][0x16c], PT ;  /* 0x00005b0027007a0c */ /* 0x000fe40003f06270 */
[----:B------:R-:W-:-:S11]  /*5f60*/  IADD3.X R37, RZ, R37, RZ, P1, !PT ;  /* 0x00000025ff257210 */ /* 0x000fd60000ffe4ff */
[----:B------:R-:W-:Y:S01]  /*5f70*/  @P0 CALL.REL.NOINC `(.L_x_12542) ;  /* 0x0000001000000944 */ /* 0x000fe20003c00000 */
[----:B------:R-:W-:Y:S05]  /*5f80*/  BRA `(.L_x_12589) ;  /* 0xffffb97000007947 */ /* 0x000fea000383ffff */
.L_x_12542:
[----:B------:R-:W-:Y:S01]  /*5f90*/  BAR.SYNC.DEFER_BLOCKING 0x0 ;  /* 0x0000000000007b1d */ /* 0x000fe20000010000 */
[----:B------:R-:W-:Y:S01]  /*5fa0*/  F2FP.BF16.PACK_AB R38, R35, R36 ;  /* 0x000000242326723e */ /* 0x000fe200000010ff */
[----:B------:R-:W-:Y:S01]  /*5fb0*/  IMAD R45, R29, c[0x0][0x2e0], RZ ;  /* 0x0000b8001d2d7a24 */ /* 0x000fe200078e02ff */
[----:B------:R-:W-:Y:S02]  /*5fc0*/  F2FP.BF16.PACK_AB R39, R60, R61 ;  /* 0x0000003d3c27723e */ /* 0x000fe400000010ff */
[----:B------:R-:W-:Y:S02]  /*5fd0*/  F2FP.BF16.PACK_AB R37, R33, R34 ;  /* 0x000000222125723e */ /* 0x000fe400000010ff */
[----:B------:R-:W-:Y:S01]  /*5fe0*/  F2FP.BF16.PACK_AB R36, R31, R32 ;  /* 0x000000201f24723e */ /* 0x000fe200000010ff */
[----:B------:R-:W-:Y:S01]  /*5ff0*/  IMAD R31, R25, c[0x0][0x2d8], RZ ;  /* 0x0000b600191f7a24 */ /* 0x000fe200078e02ff */
[----:B------:R-:W-:Y:S02]  /*6000*/  MOV R42, R74 ;  /* 0x0000004a002a7202 */ /* 0x000fe40000000f00 */
[----:B------:R-:W-:Y:S01]  /*6010*/  MOV R43, R75 ;  /* 0x0000004b002b7202 */ /* 0x000fe20000000f00 */
[----:B------:R-:W-:Y:S01]  /*6020*/  IMAD R31, R26, c[0x0][0x2dc], R31 ;  /* 0x0000b7001a1f7a24 */ /* 0x000fe200078e021f */
[----:B------:R-:W-:-:S02]  /*6030*/  F2FP.BF16.PACK_AB R47, R0, R2 ;  /* 0x00000002002f723e */ /* 0x000fc400000010ff */
[----:B------:R-:W-:Y:S01]  /*6040*/  F2FP.BF16.PACK_AB R46, R3, R4 ;  /* 0x00000004032e723e */ /* 0x000fe200000010ff */
[--C-:B------:R-:W-:Y:S01]  /*6050*/  IMAD.WIDE.U32 R40, R26, c[0x0][0x2d8], R42.reuse ;  /* 0x0000b6001a287a25 */ /* 0x100fe200078e002a */
[----:B------:R-:W-:Y:S02]  /*6060*/  F2FP.BF16.PACK_AB R44, R7, R8 ;  /* 0x00000008072c723e */ /* 0x000fe400000010ff */
[----:B------:R-:W-:Y:S01]  /*6070*/  IADD3 R12, P1, R12, -0x400, RZ ;  /* 0xfffffc000c0c7810 */ /* 0x000fe20007f3e0ff */
[----:B------:R-:W-:Y:S01]  /*6080*/  IMAD.WIDE.U32 R42, R26, c[0x0][0x2f8], R42 ;  /* 0x0000be001a2a7a25 */ /* 0x000fe200078e002a */
[----:B------:R-:W-:Y:S02]  /*6090*/  IADD3 R41, R41, R31, RZ ;  /* 0x0000001f29297210 */ /* 0x000fe40007ffe0ff */
[----:B------:R-:W-:Y:S01]  /*60a0*/  IADD3 R16, P2, R16, -0x200, RZ ;  /* 0xfffffe0010107810 */ /* 0x000fe20007f5e0ff */
[----:B------:R0:W-:Y:S01]  /*60b0*/  STS.128 [R19.X16], R36 ;  /* 0x0000002413007388 */ /* 0x0001e2000000cc00 */
[----:B------:R-:W-:-:S06]  /*60c0*/  NOP ;  /* 0x0000000000007918 */ /* 0x000fcc0000000000 */
[----:B------:R-:W1:Y:S01]  /*60d0*/  LDS.128 R32, [R19.X16] ;  /* 0x0000000013207984 */ /* 0x000e62000000cc00 */
[----:B------:R-:W-:Y:S01]  /*60e0*/  IMAD R31, R30, c[0x0][0x2e4], R45 ;  /* 0x0000b9001e1f7a24 */ /* 0x000fe200078e022d */
[----:B------:R-:W-:Y:S01]  /*60f0*/  F2FP.BF16.PACK_AB R45, R5, R6 ;  /* 0x00000006052d723e */ /* 0x000fe200000010ff */
[----:B------:R-:W-:Y:S01]  /*6100*/  FADD.FTZ R8, R21, R8 ;  /* 0x0000000815087221 */ /* 0x000fe20000010000 */
[----:B------:R-:W-:Y:S02]  /*6110*/  IADD3 R18, P3, R18, -0x200, RZ ;  /* 0xfffffe0012127810 */ /* 0x000fe40007f7e0ff */
[----:B------:R-:W-:Y:S01]  /*6120*/  IADD3 R14, P4, R14, -0x200, RZ ;  /* 0xfffffe000e0e7810 */ /* 0x000fe20007f9e0ff */
[----:B------:R-:W-:Y:S01]  /*6130*/  FADD.FTZ R7, R8, R7 ;  /* 0x0000000708077221 */ /* 0x000fe20000010000 */
[----:B------:R-:W-:Y:S01]  /*6140*/  IADD3 R10, R10, 0x1, RZ ;  /* 0x000000010a0a7810 */ /* 0x000fe20007ffe0ff */
[----:B0-----:R-:W-:Y:S01]  /*6150*/  IMAD.WIDE.U32 R36, R30, c[0x0][0x2e0], R40 ;  /* 0x0000b8001e247a25 */ /* 0x001fe200078e0028 */
[----:B------:R-:W-:-:S02]  /*6160*/  IADD3.X R11, R11, -0x1, RZ, P1, !PT ;  /* 0xffffffff0b0b7810 */ /* 0x000fc40000ffe4ff */
[----:B------:R-:W-:Y:S01]  /*6170*/  IADD3.X R15, R15, -0x1, RZ, P2, !PT ;  /* 0xffffffff0f0f7810 */ /* 0x000fe200017fe4ff */
[----:B------:R-:W-:Y:S01]  /*6180*/  FADD.FTZ R6, R7, R6 ;  /* 0x0000000607067221 */ /* 0x000fe20000010000 */
[----:B------:R-:W-:Y:S02]  /*6190*/  IADD3 R31, R37, R31, RZ ;  /* 0x0000001f251f7210 */ /* 0x000fe40007ffe0ff */
[----:B------:R-:W-:Y:S01]  /*61a0*/  LEA R40, P0, R36, c[0x0][0x330], 0x1 ;  /* 0x0000cc0024287a11 */ /* 0x000fe200078008ff */
[----:B------:R-:W-:Y:S01]  /*61b0*/  FADD.FTZ R5, R6, R5 ;  /* 0x0000000506057221 */ /* 0x000fe20000010000 */
[----:B------:R-:W-:Y:S02]  /*61c0*/  IADD3.X R17, R17, -0x1, RZ, P3, !PT ;  /* 0xffffffff11117810 */ /* 0x000fe40001ffe4ff */
[----:B------:R-:W-:Y:S01]  /*61d0*/  LEA.HI.X R41, R36, c[0x0][0x334], R31, 0x1, P0 ;  /* 0x0000cd0024297a11 */ /* 0x000fe200000f0c1f */
[----:B------:R-:W-:Y:S01]  /*61e0*/  IMAD R31, R25, c[0x0][0x2f8], RZ ;  /* 0x0000be00191f7a24 */ /* 0x000fe200078e02ff */
[----:B------:R-:W-:Y:S01]  /*61f0*/  IADD3.X R13, R13, -0x1, RZ, P4, !PT ;  /* 0xffffffff0d0d7810 */ /* 0x000fe200027fe4ff */
[----:B------:R-:W-:-:S02]  /*6200*/  FADD.FTZ R4, R5, R4 ;  /* 0x0000000405047221 */ /* 0x000fc40000010000 */
[----:B------:R-:W-:-:S04]  /*6210*/  IMAD.WIDE R40, R20, 0x10, R40 ;  /* 0x0000001014287825 */ /* 0x000fc800078e0228 */
[----:B------:R-:W-:Y:S02]  /*6220*/  IMAD R31, R26, c[0x0][0x2fc], R31 ;  /* 0x0000bf001a1f7a24 */ /* 0x000fe400078e021f */
[----:B------:R-:W-:-:S03]  /*6230*/  FADD.FTZ R3, R4, R3 ;  /* 0x0000000304037221 */ /* 0x000fc60000010000 */
[----:B------:R-:W-:Y:S01]  /*6240*/  IADD3 R43, R43, R31, RZ ;  /* 0x0000001f2b2b7210 */ /* 0x000fe20007ffe0ff */
[----:B------:R-:W-:Y:S02]  /*6250*/  IMAD R31, R29, c[0x0][0x300], RZ ;  /* 0x0000c0001d1f7a24 */ /* 0x000fe400078e02ff */
[----:B------:R-:W-:Y:S02]  /*6260*/  FADD.FTZ R3, R3, R2 ;  /* 0x0000000203037221 */ /* 0x000fe40000010000 */
[C---:B------:R-:W-:Y:S01]  /*6270*/  IMAD R21, R30.reuse, c[0x0][0x304], R31 ;  /* 0x0000c1001e157a24 */ /* 0x040fe200078e021f */
[----:B-1----:R0:W-:Y:S04]  /*6280*/  STG.E.128 [R40.64], R32 ;  /* 0x0000002028007986 */ /* 0x0021e8000c101d06 */
[----:B------:R-:W-:Y:S01]  /*6290*/  BAR.SYNC.DEFER_BLOCKING 0x0 ;  /* 0x0000000000007b1d */ /* 0x000fe20000010000 */
[----:B0-----:R-:W-:-:S05]  /*62a0*/  IMAD.WIDE.U32 R32, R30, c[0x0][0x300], R42 ;  /* 0x0000c0001e207a25 */ /* 0x001fca00078e002a */
[----:B------:R-:W-:Y:S02]  /*62b0*/  IADD3 R21, R33, R21, RZ ;  /* 0x0000001521157210 */ /* 0x000fe40007ffe0ff */
[----:B------:R-:W-:Y:S01]  /*62c0*/  LEA R34, P0, R32, c[0x0][0x340], 0x1 ;  /* 0x0000d00020227a11 */ /* 0x000fe200078008ff */
[----:B------:R-:W-:Y:S01]  /*62d0*/  STS.128 [R19.X16], R44 ;  /* 0x0000002c13007388 */ /* 0x000fe2000000cc00 */
[----:B------:R-:W-:-:S06]  /*62e0*/  NOP ;  /* 0x0000000000007918 */ /* 0x000fcc0000000000 */
[----:B------:R-:W0:Y:S01]  /*62f0*/  LDS.128 R36, [R19.X16] ;  /* 0x0000000013247984 */ /* 0x000e22000000cc00 */
[----:B------:R-:W-:Y:S01]  /*6300*/  LEA.HI.X R35, R32, c[0x0][0x344], R21, 0x1, P0 ;  /* 0x0000d10020237a11 */ /* 0x000fe200000f0c15 */
[----:B------:R-:W-:Y:S01]  /*6310*/  FADD.FTZ R21, R3, R0 ;  /* 0x0000000003157221 */ /* 0x000fe20000010000 */
[----:B------:R-:W-:-:S03]  /*6320*/  ISETP.GT.AND P0, PT, R9, 0x1, PT ;  /* 0x000000010900780c */ /* 0x000fc60003f04270 */
[----:B------:R-:W-:-:S05]  /*6330*/  IMAD.WIDE R6, R20, 0x10, R34 ;  /* 0x0000001014067825 */ /* 0x000fca00078e0222 */
[----:B0-----:R0:W-:Y:S05]  /*6340*/  STG.E.128 [R6.64], R36 ;  /* 0x0000002406007986 */ /* 0x0011ea000c101d06 */
[----:B------:R-:W-:Y:S01]  /*6350*/  @!P0 CALL.REL.NOINC `(.L_x_12540) ;  /* 0x0000001000008944 */ /* 0x000fe20003c00000 */
[----:B------:R-:W-:Y:S05]  /*6360*/  BRA `(.L_x_12590) ;  /* 0xffffa3f000007947 */ /* 0x000fea000383ffff */
.L_x_12540:
        /* <DEDUP_REMOVED lines=17> */
[----:B0-----:R-:W0:Y:S02]  /*6480*/  SHFL.DOWN P1, R7, R2, 0x10, 0x1f ;  /* 0x0a001f0002077f89 */ /* 0x001e240000020000 */
[----:B0-----:R-:W-:Y:S01]  /*6490*/  @P1 FADD R7, R2, R7 ;  /* 0x0000000702071221 */ /* 0x001fe20000000000 */
[----:B--2---:R-:W-:-:S04]  /*64a0*/  ISETP.NE.AND P1, PT, R4, RZ, PT ;  /* 0x000000ff0400720c */ /* 0x004fc80003f25270 */
[----:B------:R0:W-:Y:S04]  /*64b0*/  @!P2 STS [0xc64], R7 ;  /* 0x000c6407ff00a388 */ /* 0x0001e80000000800 */
[----:B------:R-:W-:Y:S06]  /*64c0*/  BAR.SYNC.DEFER_BLOCKING 0x0 ;  /* 0x0000000000007b1d */ /* 0x000fec0000010000 */
[----:B------:R-:W-:Y:S05]  /*64d0*/  @P1 BRA `(.L_x_12592) ;  /* 0x0000001000001947 */ /* 0x000fea0003800000 */
[----:B0-----:R0:W-:Y:S02]  /*64e0*/  RED.E.ADD.F32.FTZ.RN.STRONG.GPU [R78.64], R7 ;  /* 0x000000074e00798e */ /* 0x0011e4000c10e786 */
.L_x_12592:
[----:B0-----:R-:W-:Y:S05]  /*64f0*/  BSYNC B0 ;  /* 0x0000000000007941 */ /* 0x001fea0003800000 */
.L_x_12591:
        /* <DEDUP_REMOVED lines=23> */
.L_x_12594:
[----:B------:R-:W1:Y:S02]  /*6670*/  S2R R13, SR_TID.X ;  /* 0x00000000000d7919 */ /* 0x000e640000002100 */
.L_x_12595:
[----:B0-----:R-:W-:Y:S05]  /*6680*/  BSYNC B0 ;  /* 0x0000000000007941 */ /* 0x001fea0003800000 */
.L_x_12593:
        /* <DEDUP_REMOVED lines=10> */
.L_x_12596:
        /* <DEDUP_REMOVED lines=28> */
.L_x_12597:
        /* <DEDUP_REMOVED lines=9> */
.L_x_14745:


//--------------------- .text._Z25selective_scan_bwd_kernelI32Selective_Scan_bwd_kernel_traitsILi32ELi8ELb1ELb1ELb0ELb1ELb0EN3c108BFloat16ENS1_7complexIfEEEEv12SSMParamsBwd --------------------------
	.section	.text._Z25selective_scan_bwd_kernelI32Selective_Scan_bwd_kernel_traitsILi32ELi8ELb1ELb1ELb0ELb1ELb0EN3c108BFloat16ENS1_7complexIfEEEEv12SSMParamsBwd,"ax",@progbits
	.sectioninfo	@"SHI_REGISTERS=168"
	.align	128
        .global         _Z25selective_scan_bwd_kernelI32Selective_Scan_bwd_kernel_traitsILi32ELi8ELb1ELb1ELb0ELb1ELb0EN3c108BFloat16ENS1_7complexIfEEEEv12SSMParamsBwd
        .type           _Z25selective_scan_bwd_kernelI32Selective_Scan_bwd_kernel_traitsILi32ELi8ELb1ELb1ELb0ELb1ELb0EN3c108BFloat16ENS1_7complexIfEEEEv12SSMParamsBwd,@function
        .size           _Z25selective_scan_bwd_kernelI32Selective_Scan_bwd_kernel_traitsILi32ELi8ELb1ELb1ELb0ELb1ELb0EN3c108BFloat16ENS1_7complexIfEEEEv12SSMParamsBwd,(.L_x_14746 - _Z25selective_scan_bwd_kernelI32Selective_Scan_bwd_kernel_traitsILi32ELi8ELb1ELb1ELb0ELb1ELb0EN3c108BFloat16ENS1_7complexIfEEEEv12SSMParamsBwd)
        .other          _Z25selective_scan_bwd_kernelI32Selective_Scan_bwd_kernel_traitsILi32ELi8ELb1ELb1ELb0ELb1ELb0EN3c108BFloat16ENS1_7complexIfEEEEv12SSMParamsBwd,@"STO_CUDA_ENTRY STV_DEFAULT"
_Z25selective_scan_bwd_kernelI32Selective_Scan_bwd_kernel_traitsILi32ELi8ELb1ELb1ELb0ELb1ELb0EN3c108BFloat16ENS1_7complexIfEEEEv12SSMParamsBwd:
.text._Z25selective_scan_bwd_kernelI32Selective_Scan_bwd_kernel_traitsILi32ELi8ELb1ELb1ELb0ELb1ELb0EN3c108BFloat16ENS1_7complexIfEEEEv12SSMParamsBwd:
        /* <DEDUP_REMOVED lines=24> */
[----:B------:R-:W-:Y:S01]  /*0180*/  CS2R R76, SRZ ;  /* 0x00000000004c7805 */ /* 0x000fe2000001ff00 */
[----:B------:R-:W-:Y:S01]  /*0190*/  CS2R R74, SRZ ;  /* 0x00000000004a7805 */ /* 0x000fe2000001ff00 */
[C---:B------:R-:W-:Y:S01]  /*01a0*/  IMAD R9, R31.reuse, c[0x0][0x1e0], RZ ;  /* 0x000078001f097a24 */ /* 0x040fe200078e02ff */
[----:B0-----:R-:W-:Y:S01]  /*01b0*/  IABS R2, R36 ;  /* 0x0000002400027213 */ /* 0x001fe20000000000 */
[C---:B------:R-:W-:Y:S01]  /*01c0*/  IMAD R15, R31.reuse, c[0x0][0x190], RZ ;  /* 0x000064001f0f7a24 */ /* 0x040fe200078e02ff */
[----:B-1----:R-:W-:Y:S01]  /*01d0*/  HFMA2.MMA R6, -RZ, RZ, 0, 0 ;  /* 0x00000000ff067435 */ /* 0x002fe200000001ff */
[C---:B------:R-:W-:Y:S01]  /*01e0*/  IMAD R9, R32.reuse, c[0x0][0x1e4], R9 ;  /* 0x0000790020097a24 */ /* 0x040fe200078e0209 */
[----:B------:R-:W-:Y:S01]  /*01f0*/  HFMA2.MMA R28, -RZ, RZ, 0, 0 ;  /* 0x00000000ff1c7435 */ /* 0x000fe200000001ff */
[----:B--2---:R-:W-:Y:S01]  /*0200*/  IMAD R5, R31, c[0x0][0x1d0], RZ ;  /* 0x000074001f057a24 */ /* 0x004fe200078e02ff */
[----:B------:R-:W-:Y:S01]  /*0210*/  MOV R27, RZ ;  /* 0x000000ff001b7202 */ /* 0x000fe20000000f00 */
        /* <DEDUP_REMOVED lines=84> */
[----:B------:R-:W-:Y:S02]  /*0760*/  MOV R28, RZ ;  /* 0x000000ff001c7202 */ /* 0x000fe40000000f00 */
.L_x_12663:
        /* <DEDUP_REMOVED lines=11> */
[----:B------:R-:W-:-:S02]  /*0820*/  MOV R2, R22 ;  /* 0x0000001600027202 */ /* 0x000fc40000000f00 */
[----:B------:R-:W-:-:S05]  /*0830*/  MOV R3, R21 ;  /* 0x0000001500037202 */ /* 0x000fca0000000f00 */
[----:B------:R-:W-:Y:S01]  /*0840*/  IMAD.WIDE R14, R26, 0x10, R2 ;  /* 0x000000101a0e7825 */ /* 0x000fe200078e0202 */
[----:B--2---:R-:W-:Y:S01]  /*0850*/  STS.128 [R25.X16], R44 ;  /* 0x0000002c19007388 */ /* 0x004fe2000000cc00 */
[----:B------:R-:W-:-:S06]  /*0860*/  NOP ;  /* 0x0000000000007918 */ /* 0x000fcc0000000000 */
[----:B------:R-:W1:Y:S04]  /*0870*/  LDS.128 R8, [R25.X16] ;  /* 0x0000000019087984 */ /* 0x000e68000000cc00 */
[----:B------:R-:W-:Y:S06]  /*0880*/  BAR.SYNC.DEFER_BLOCKING 0x0 ;  /* 0x0000000000007b1d */ /* 0x000fec0000010000 */
[----:B------:R-:W2:Y:S01]  /*0890*/  LDG.E.128 R48, [R14.64] ;  /* 0x000000060e307981 */ /* 0x000ea2000c1e1d00 */
[----:B------:R-:W-:Y:S01]  /*08a0*/  MOV R0, c[0x0][0x16c] ;  /* 0x00005b0000007a02 */ /* 0x000fe20000000f00 */
[----:B------:R-:W-:Y:S01]  /*08b0*/  BSSY B0, `(.L_x_12599) ;  /* 0x0000043000007945 */ /* 0x000fe20003800000 */
[----:B0-----:R-:W-:-:S02]  /*08c0*/  PRMT R2, RZ, 0x7610, R40 ;  /* 0x00007610ff027816 */ /* 0x001fc40000000028 */
[----:B------:R-:W-:Y:S02]  /*08d0*/  ISETP.GE.AND P5, PT, R0, 0x1, PT ;  /* 0x000000010000780c */ /* 0x000fe40003fa6270 */
[----:B------:R-:W-:Y:S02]  /*08e0*/  PRMT R0, RZ, 0x5410, R40 ;  /* 0x00005410ff007816 */ /* 0x000fe40000000028 */
[----:B-1----:R-:W-:Y:S02]  /*08f0*/  PRMT R66, RZ, 0x5410, R8 ;  /* 0x00005410ff427816 */ /* 0x002fe40000000008 */
        /* <DEDUP_REMOVED lines=15> */
[----:B------:R-:W-:Y:S02]  /*09f0*/  FSETP.GTU.FTZ.AND P1, PT, R63, 20, PT ;  /* 0x41a000003f00780b */ /* 0x000fe40003f3c000 */
[----:B------:R-:W-:Y:S01]  /*0a00*/  PRMT R8, RZ, 0x7610, R41 ;  /* 0x00007610ff087816 */ /* 0x000fe20000000029 */
[----:B--2---:R-:W-:Y:S01]  /*0a10*/  STS.128 [R25.X16], R48 ;  /* 0x0000003019007388 */ /* 0x004fe2000000cc00 */
[----:B------:R-:W-:-:S06]  /*0a20*/  NOP ;  /* 0x0000000000007918 */ /* 0x000fcc0000000000 */
[----:B------:R-:W0:Y:S02]  /*0a30*/  LDS.128 R4, [R25.X16] ;  /* 0x0000000019047984 */ /* 0x000e24000000cc00 */
[--C-:B0-----:R-:W-:Y:S02]  /*0a40*/  PRMT R59, RZ, 0x5410, R4.reuse ;  /* 0x00005410ff3b7816 */ /* 0x101fe40000000004 */
[----:B------:R-:W-:Y:S02]  /*0a50*/  PRMT R37, RZ, 0x7610, R4 ;  /* 0x00007610ff257816 */ /* 0x000fe40000000004 */
[----:B------:R-:W-:Y:S01]  /*0a60*/  PRMT R57, RZ, 0x5410, R5 ;  /* 0x00005410ff397816 */ /* 0x000fe20000000005 */
[----:B------:R-:W-:-:S04]  /*0a70*/  FFMA.FTZ R0, R59, R0, R28 ;  /* 0x000000003b007223 */ /* 0x000fc8000001001c */
        /* <DEDUP_REMOVED lines=38> */
.L_x_12600:
[----:B------:R-:W-:Y:S05]  /*0ce0*/  BSYNC B0 ;  /* 0x0000000000007941 */ /* 0x000fea0003800000 */
.L_x_12599:
        /* <DEDUP_REMOVED lines=42> */
.L_x_12602:
[----:B------:R-:W-:Y:S05]  /*0f90*/  BSYNC B0 ;  /* 0x0000000000007941 */ /* 0x000fea0003800000 */
.L_x_12601:
        /* <DEDUP_REMOVED lines=41> */
.L_x_12604:
[----:B------:R-:W-:Y:S05]  /*1230*/  BSYNC B0 ;  /* 0x0000000000007941 */ /* 0x000fea0003800000 */
.L_x_12603:
        /* <DEDUP_REMOVED lines=33> */
.L_x_12606:
[----:B------:R-:W-:Y:S05]  /*1450*/  BSYNC B0 ;  /* 0x0000000000007941 */ /* 0x000fea0003800000 */
.L_x_12605:
        /* <DEDUP_REMOVED lines=33> */
.L_x_12608:
[----:B------:R-:W-:Y:S05]  /*1670*/  BSYNC B0 ;  /* 0x0000000000007941 */ /* 0x000fea0003800000 */
.L_x_12607:
        /* <DEDUP_REMOVED lines=33> */
.L_x_12610:
[----:B------:R-:W-:Y:S05]  /*1890*/  BSYNC B0 ;  /* 0x0000000000007941 */ /* 0x000fea0003800000 */
.L_x_12609:
        /* <DEDUP_REMOVED lines=33> */
.L_x_12612:
[----:B------:R-:W-:Y:S05]  /*1ab0*/  BSYNC B0 ;  /* 0x0000000000007941 */ /* 0x000fea0003800000 */
.L_x_12611:
        /* <DEDUP_REMOVED lines=33> */
.L_x_12614:
[----:B------:R-:W-:Y:S05]  /*1cd0*/  BSYNC B0 ;  /* 0x0000000000007941 */ /* 0x000fea0003800000 */
.L_x_12613:
        /* <DEDUP_REMOVED lines=20> */
[----:B------:R-:W-:Y:S01]  /*1e20*/  FADD.FTZ R59, R59, R59 ;  /* 0x0000003b3b3b7221 */ /* 0x000fe20000010000 */
[----:B------:R-:W-:Y:S01]  /*1e30*/  CS2R R38, SRZ ;  /* 0x0000000000267805 */ /* 0x000fe2000001ff00 */
[----:B------:R-:W-:-:S02]  /*1e40*/  FADD.FTZ R57, R57, R57 ;  /* 0x0000003939397221 */ /* 0x000fc40000010000 */
[----:B------:R-:W-:Y:S02]  /*1e50*/  FADD.FTZ R55, R55, R55 ;  /* 0x0000003737377221 */ /* 0x000fe40000010000 */
[----:B------:R-:W-:Y:S02]  /*1e60*/  FADD.FTZ R54, R47, R47 ;  /* 0x0000002f2f367221 */ /* 0x000fe40000010000 */
[----:B------:R-:W-:Y:S02]  /*1e70*/  FADD.FTZ R53, R53, R53 ;  /* 0x0000003535357221 */ /* 0x000fe40000010000 */
[----:B------:R-:W-:Y:S02]  /*1e80*/  FADD.FTZ R52, R45, R45 ;  /* 0x0000002d2d347221 */ /* 0x000fe40000010000 */
.L_x_12662:
        /* <DEDUP_REMOVED lines=35> */
[-C--:B------:R-:W-:Y:S02]  /*20c0*/  FMUL.FTZ R68, R85, R66.reuse ;  /* 0x0000004255447220 */ /* 0x080fe40000410000 */
        /* <DEDUP_REMOVED lines=18> */
[----:B0-----:R-:W-:Y:S01]  /*21f0*/  FMUL.FTZ R94, R95, R94 ;  /* 0x0000005e5f5e7220 */ /* 0x001fe20000410000 */
[----:B-1----:R-:W-:Y:S01]  /*2200*/  SHF.L.U32 R87, R81, 0x3, RZ ;  /* 0x0000000351577819 */ /* 0x002fe200000006ff */
        /* <DEDUP_REMOVED lines=11> */
[----:B------:R-:W-:Y:S02]  /*22c0*/  FMUL.FTZ R83, R85, R64 ;  /* 0x0000004055537220 */ /* 0x000fe40000410000 */
[----:B------:R-:W-:Y:S02]  /*22d0*/  FMUL.RZ R88, R81, 0.15915493667125701904 ;  /* 0x3e22f98351587820 */ /* 0x000fe4000040c000 */
[----:B------:R-:W-:Y:S02]  /*22e0*/  FMUL.FTZ R81, R82, R67 ;  /* 0x0000004352517220 */ /* 0x000fe40000410000 */
[----:B------:R-:W-:Y:S01]  /*22f0*/  FMUL.RZ R89, R83, 0.15915493667125701904 ;  /* 0x3e22f98353597820 */ /* 0x000fe2000040c000 */
[----:B------:R-:W-:Y:S01]  /*2300*/  MUFU.SIN R86, R88 ;  /* 0x0000005800567308 */ /* 0x000fe20000000400 */
[----:B------:R2:W5:Y:S07]  /*2310*/  @!P1 LDG.E.64 R98, [R70.64+0x8] ;  /* 0x0000080646629981 */ /* 0x00056e000c1e1b00 */
[----:B------:R3:W-:Y:S01]  /*2320*/  MUFU.COS R106, R88 ;  /* 0x00000058006a7308 */ /* 0x0007e20000000000 */
[-C--:B-1----:R-:W-:Y:S01]  /*2330*/  FMUL.FTZ R87, R85, R62.reuse ;  /* 0x0000003e55577220 */ /* 0x082fe20000410000 */
[----:B------:R-:W-:Y:S01]  /*2340*/  ISETP.NE.AND P1, PT, R26, 0x1f, PT ;  /* 0x0000001f1a00780c */ /* 0x000fe20003f25270 */
[C---:B------:R-:W-:Y:S01]  /*2350*/  FMUL.FTZ R97, R82.reuse, R61 ;  /* 0x0000003d52617220 */ /* 0x040fe20000410000 */
[----:B0-----:R-:W-:Y:S01]  /*2360*/  PRMT R112, RZ, 0x7610, R49 ;  /* 0x00007610ff707816 */ /* 0x001fe20000000031 */
[----:B------:R-:W-:Y:S01]  /*2370*/  FMUL.RZ R91, R87, 0.15915493667125701904 ;  /* 0x3e22f983575b7820 */ /* 0x000fe2000040c000 */
[--C-:B------:R-:W-:Y:S01]  /*2380*/  PRMT R113, RZ, 0x7610, R50.reuse ;  /* 0x00007610ff717816 */ /* 0x100fe20000000032 */
[C---:B------:R-:W-:Y:S01]  /*2390*/  FMUL.FTZ R87, R82.reuse, R62 ;  /* 0x0000003e52577220 */ /* 0x040fe20000410000 */
        /* <DEDUP_REMOVED lines=8> */
[-C--:B---3--:R-:W-:Y:S02]  /*2420*/  FMUL.FTZ R88, R85, R63.reuse ;  /* 0x0000003f55587220 */ /* 0x088fe40000410000 */
[-C--:B------:R-:W-:Y:S02]  /*2430*/  FMUL.FTZ R131, R112, R63.reuse ;  /* 0x0000003f70837220 */ /* 0x080fe40000410000 */
[----:B------:R-:W-:Y:S02]  /*2440*/  FMUL.RZ R101, R88, 0.15915493667125701904 ;  /* 0x3e22f98358657820 */ /* 0x000fe4000040c000 */
[----:B------:R-:W-:Y:S01]  /*2450*/  FMUL.FTZ R88, R82, R63 ;  /* 0x0000003f52587220 */ /* 0x000fe20000410000 */
[----:B------:R-:W1:Y:S01]  /*2460*/  MUFU.EX2 R70, R70 ;  /* 0x0000004600467308 */ /* 0x000e620000000800 */
[----:B0-----:R-:W-:-:S02]  /*2470*/  FMUL.FTZ R106, R81, R106 ;  /* 0x0000006a516a7220 */ /* 0x001fc40000410000 */
[----:B------:R-:W-:Y:S02]  /*2480*/  FMUL.FTZ R105, R81, R86 ;  /* 0x0000005651697220 */ /* 0x000fe40000410000 */
[-C--:B------:R-:W-:Y:S02]  /*2490*/  FMUL.FTZ R81, R85, R61.reuse ;  /* 0x0000003d55517220 */ /* 0x080fe40000410000 */
[-C--:B------:R-:W-:Y:S01]  /*24a0*/  FMUL.FTZ R160, R113, R60.reuse ;  /* 0x0000003c71a07220 */ /* 0x080fe20000410000 */
        /* <DEDUP_REMOVED lines=93> */
[-C--:B------:R-:W-:Y:S02]  /*2a80*/  FMUL.FTZ R130, R109, R62.reuse ;  /* 0x0000003e6d827220 */ /* 0x080fe40000410000 */
        /* <DEDUP_REMOVED lines=47> */
[----:B------:R-:W-:Y:S01]  /*2d80*/  HFMA2.MMA R51, -RZ, RZ, 0, 0 ;  /* 0x00000000ff337435 */ /* 0x000fe200000001ff */
[----:B------:R-:W-:-:S11]  /*2d90*/  MOV R50, 0x3f800000 ;  /* 0x3f80000000327802 */ /* 0x000fd60000000f00 */
[----:B------:R-:W-:-:S04]  /*2da0*/  @P3 LEA.HI R44, R18, R18, RZ, 0x1 ;  /* 0x00000012122c3211 */ /* 0x000fc800078f08ff */
[----:B------:R-:W-:-:S04]  /*2db0*/  @P3 LOP3.LUT R45, R44, 0xfffffe, RZ, 0xc0, !PT ;  /* 0x00fffffe2c2d3812 */ /* 0x000fc800078ec0ff */
[----:B------:R-:W-:-:S04]  /*2dc0*/  @P3 IADD3 R44, -R45, R18, RZ ;  /* 0x000000122d2c3210 */ /* 0x000fc80007ffe1ff */
[----:B------:R-:W-:-:S05]  /*2dd0*/  @P3 LEA R44, R44, R39, 0x8 ;  /* 0x000000272c2c3211 */ /* 0x000fca00078e40ff */
[----:B------:R0:W1:Y:S02]  /*2de0*/  @P3 LDS.64 R50, [R44.X8+0x10b0] ;  /* 0x0010b0002c323984 */ /* 0x0000640000008a00 */
.L_x_12617:
[----:B01----:R-:W-:Y:S05]  /*2df0*/  BSYNC B0 ;  /* 0x0000000000007941 */ /* 0x003fea0003800000 */
.L_x_12616:
        /* <DEDUP_REMOVED lines=57> */
[----:B------:R-:W-:-:S02]  /*3190*/  MOV R44, c[0x0][0x298] ;  /* 0x0000a600002c7a02 */ /* 0x000fc40000000f00 */
[--C-:B------:R-:W-:Y:S01]  /*31a0*/  SHF.R.U32.HI R137, RZ, 0x1, R45.reuse ;  /* 0x00000001ff897819 */ /* 0x100fe2000001162d */
[----:B------:R-:W1:Y:S01]  /*31b0*/  SHFL.UP PT, R136, R48, 0x8, RZ ;  /* 0x0500000030887989 */ /* 0x000e6200000e00ff */
[----:B------:R-:W-:Y:S02]  /*31c0*/  SHF.R.U64 R44, R44, 0x1, R45 ;  /* 0x000000012c2c7819 */ /* 0x000fe4000000122d */
[----:B------:R-:W-:Y:S01]  /*31d0*/  ISETP.GE.AND P3, PT, R25, 0x8, PT ;  /* 0x000000081900780c */ /* 0x000fe20003f66270 */
[----:B------:R-:W2:Y:S01]  /*31e0*/  SHFL.UP PT, R135, R47, 0x8, RZ ;  /* 0x050000002f877989 */ /* 0x000ea200000e00ff */
[----:B------:R-:W-:-:S03]  /*31f0*/  IMAD R137, R137, R32, RZ ;  /* 0x0000002089897224 */ /* 0x000fc600078e02ff */
[----:B------:R-:W3:Y:S01]  /*3200*/  SHFL.UP PT, R125, R49, 0x8, RZ ;  /* 0x05000000317d7989 */ /* 0x000ee200000e00ff */
[----:B------:R-:W-:Y:S02]  /*3210*/  IMAD R141, R31, R44, R137 ;  /* 0x0000002c1f8d7224 */ /* 0x000fe400078e0289 */
        /* <DEDUP_REMOVED lines=13> */
[----:B------:R-:W-:Y:S02]  /*32f0*/  IMAD R125, R29, c[0x0][0x2a0], RZ ;  /* 0x0000a8001d7d7a24 */ /* 0x000fe400078e02ff */
[----:B------:R-:W-:Y:S01]  /*3300*/  @P3 FADD.FTZ R48, R48, R139 ;  /* 0x0000008b30303221 */ /* 0x000fe20000010000 */
[----:B------:R-:W0:Y:S01]  /*3310*/  SHFL.UP PT, R49, R46, 0x10, RZ ;  /* 0x060000002e317989 */ /* 0x000e2200000e00ff */
[----:B------:R-:W-:Y:S02]  /*3320*/  IMAD R139, R30, c[0x0][0x2a4], R125 ;  /* 0x0000a9001e8b7a24 */ /* 0x000fe400078e027d */
[----:B------:R-:W-:Y:S01]  /*3330*/  @P3 FADD.FTZ R47, R47, R138 ;  /* 0x0000008a2f2f3221 */ /* 0x000fe20000010000 */
[----:B------:R-:W1:Y:S01]  /*3340*/  SHFL.UP PT, R125, R140, 0x10, RZ ;  /* 0x060000008c7d7989 */ /* 0x000e6200000e00ff */
[----:B------:R-:W-:Y:S01]  /*3350*/  IMAD R141, R141, -0x200, RZ ;  /* 0xfffffe008d8d7824 */ /* 0x000fe200078e02ff */
[----:B------:R-:W-:Y:S02]  /*3360*/  IADD3 R139, R139, R45, RZ ;  /* 0x0000002d8b8b7210 */ /* 0x000fe40007ffe0ff */
[----:B------:R-:W2:Y:S01]  /*3370*/  SHFL.UP PT, R137, R48, 0x10, RZ ;  /* 0x0600000030897989 */ /* 0x000ea200000e00ff */
[----:B------:R-:W-:-:S03]  /*3380*/  LEA R45, P3, R44, c[0x0][0x318], 0x3 ;  /* 0x0000c6002c2d7a11 */ /* 0x000fc600078618ff */
[----:B------:R-:W3:Y:S01]  /*3390*/  SHFL.UP PT, R135, R47, 0x10, RZ ;  /* 0x060000002f877989 */ /* 0x000ee200000e00ff */
        /* <DEDUP_REMOVED lines=11> */
[----:B------:R-:W-:Y:S01]  /*3450*/  FFMA.FTZ R124, R46, R135, -R124 ;  /* 0x000000872e7c7223 */ /* 0x000fe2000001087c */
        /* <DEDUP_REMOVED lines=140> */
.L_x_12619:
[----:B-1----:R-:W-:Y:S05]  /*3d20*/  BSYNC B0 ;  /* 0x0000000000007941 */ /* 0x002fea0003800000 */
.L_x_12618:
        /* <DEDUP_REMOVED lines=20> */
.L_x_12621:
[----:B------:R-:W-:Y:S05]  /*3e70*/  BSYNC B0 ;  /* 0x0000000000007941 */ /* 0x000fea0003800000 */
.L_x_12620:
        /* <DEDUP_REMOVED lines=35> */
.L_x_12623:
[----:B01----:R-:W-:Y:S05]  /*40b0*/  BSYNC B0 ;  /* 0x0000000000007941 */ /* 0x003fea0003800000 */
.L_x_12622:
[C---:B------:R-:W-:Y:S01]  /*40c0*/  FFMA.FTZ R151, R88.reuse, R147, R151 ;  /* 0x0000009358977223 */ /* 0x040fe20000010097 */
        /* <DEDUP_REMOVED lines=27> */
.L_x_12625:
[----:B------:R-:W-:Y:S05]  /*4280*/  BSYNC B0 ;  /* 0x0000000000007941 */ /* 0x000fea0003800000 */
.L_x_12624:
[C---:B----4-:R-:W-:Y:S01]  /*4290*/  FFMA.FTZ R134, R107.reuse, R132, R158 ;  /* 0x000000846b867223 */ /* 0x050fe2000001009e */
        /* <DEDUP_REMOVED lines=27> */
.L_x_12627:
[----:B-1----:R-:W-:Y:S05]  /*4450*/  BSYNC B0 ;  /* 0x0000000000007941 */ /* 0x002fea0003800000 */
.L_x_12626:
[C---:B------:R-:W-:Y:S01]  /*4460*/  FFMA.FTZ R133, R110.reuse, R133, R147 ;  /* 0x000000856e857223 */ /* 0x040fe20000010093 */
[----:B------:R-:W-:Y:S01]  /*4470*/  SHFL.IDX PT, R151, R47, RZ, 0x1f ;  /* 0x00001fff2f977589 */ /* 0x000fe200000e0000 */
[----:B------:R-:W-:Y:S01]  /*4480*/  FFMA.FTZ R161, R110, R131, R161 ;  /* 0x000000836ea17223 */ /* 0x000fe200000100a1 */
[----:B------:R-:W-:Y:S01]  /*4490*/  ISETP.NE.AND P0, PT, R26, RZ, PT ;  /* 0x000000ff1a00720c */ /* 0x000fe20003f05270 */
[C---:B0-----:R-:W-:Y:S01]  /*44a0*/  FMUL.FTZ R154, R114.reuse, R133 ;  /* 0x00000085729a7220 */ /* 0x041fe20000410000 */
        /* <DEDUP_REMOVED lines=129> */
[----:B------:R1:W-:Y:S01]  /*4cc0*/  STS [R121.X4+0x440], R140 ;  /* 0x0004408c79007388 */ /* 0x0003e20000004800 */
[----:B------:R-:W-:-:S02]  /*4cd0*/  FMUL.FTZ R101, R105, -R138 ;  /* 0x8000008a69657220 */ /* 0x000fc40000410000 */
[-C--:B------:R-:W-:Y:S02]  /*4ce0*/  FFMA.FTZ R100, R131, R102.reuse, -R100 ;  /* 0x0000006683647223 */ /* 0x080fe40000010864 */
[-C--:B------:R-:W-:Y:S02]  /*4cf0*/  FMUL.FTZ R105, R105, -R141.reuse ;  /* 0x8000008d69697220 */ /* 0x080fe40000410000 */
[----:B0-----:R-:W-:Y:S02]  /*4d00*/  FMUL.FTZ R152, R107, R102 ;  /* 0x000000666b987220 */ /* 0x001fe40000410000 */
[----:B------:R-:W-:Y:S02]  /*4d10*/  FFMA.FTZ R102, R106, R141, R101 ;  /* 0x0000008d6a667223 */ /* 0x000fe40000010065 */
[----:B------:R-:W-:Y:S01]  /*4d20*/  FMUL.FTZ R116, R134, R47 ;  /* 0x0000002f86747220 */ /* 0x000fe20000410000 */
[----:B------:R0:W-:Y:S01]  /*4d30*/  STS [R121.X4+0x444], R152 ;  /* 0x0004449879007388 */ /* 0x0001e20000004800 */
        /* <DEDUP_REMOVED lines=9> */
[-C--:B------:R-:W-:Y:S02]  /*4dd0*/  FMUL.FTZ R102, R149, R66.reuse ;  /* 0x0000004295667220 */ /* 0x080fe40000410000 */
[-C--:B------:R-:W-:Y:S02]  /*4de0*/  FFMA.FTZ R103, R129, R115.reuse, R104 ;  /* 0x0000007381677223 */ /* 0x080fe40000010068 */
[----:B------:R-:W-:Y:S02]  /*4df0*/  FMUL.FTZ R106, R130, R115 ;  /* 0x00000073826a7220 */ /* 0x000fe40000410000 */
[----:B------:R-:W-:Y:S02]  /*4e00*/  FMUL.FTZ R105, R141, R67 ;  /* 0x000000438d697220 */ /* 0x000fe40000410000 */
[----:B------:R-:W-:-:S02]  /*4e10*/  FMUL.FTZ R104, R148, R66 ;  /* 0x0000004294687220 */ /* 0x000fc40000410000 */
[----:B------:R-:W-:Y:S02]  /*4e20*/  FMUL.FTZ R117, R93, R102 ;  /* 0x000000665d757220 */ /* 0x000fe40000410000 */
[----:B------:R-:W-:Y:S02]  /*4e30*/  FMUL.FTZ R114, R127, R156 ;  /* 0x0000009c7f727220 */ /* 0x000fe40000410000 */
[----:B------:R-:W-:Y:S02]  /*4e40*/  FMUL.FTZ R116, R88, R115 ;  /* 0x0000007358747220 */ /* 0x000fe40000410000 */
[----:B------:R-:W-:Y:S02]  /*4e50*/  FFMA.FTZ R101, R129, R123, -R106 ;  /* 0x0000007b81657223 */ /* 0x000fe4000001086a */
[----:B------:R-:W-:Y:S01]  /*4e60*/  FMUL.FTZ R115, R138, R67 ;  /* 0x000000438a737220 */ /* 0x000fe20000410000 */
[----:B------:R2:W-:Y:S01]  /*4e70*/  STS [R121.X4+0x438], R116 ;  /* 0x0004387479007388 */ /* 0x0005e20000004800 */
[----:B------:R-:W-:-:S02]  /*4e80*/  FMUL.FTZ R106, R95, R105 ;  /* 0x000000695f6a7220 */ /* 0x000fc40000410000 */
[----:B------:R-:W-:Y:S02]  /*4e90*/  FFMA.FTZ R117, R92, R104, R117 ;  /* 0x000000685c757223 */ /* 0x000fe40000010075 */
[----:B------:R-:W-:Y:S02]  /*4ea0*/  FMUL.FTZ R151, R143, R64 ;  /* 0x000000408f977220 */ /* 0x000fe40000410000 */
[-C--:B------:R-:W-:Y:S02]  /*4eb0*/  FMUL.FTZ R164, R120, R160.reuse ;  /* 0x000000a078a47220 */ /* 0x080fe40000410000 */
[----:B------:R-:W-:Y:S02]  /*4ec0*/  FFMA.FTZ R114, R147, R160, -R114 ;  /* 0x000000a093727223 */ /* 0x000fe40000010872 */
[----:B------:R-:W-:Y:S01]  /*4ed0*/  FMUL.FTZ R160, R88, R123 ;  /* 0x0000007b58a07220 */ /* 0x000fe20000410000 */
[----:B------:R3:W-:Y:S01]  /*4ee0*/  STS [R121.X4+0x45c], R164 ;  /* 0x00045ca479007388 */ /* 0x0007e20000004800 */
[----:B------:R-:W-:-:S02]  /*4ef0*/  FMUL.FTZ R123, R142, R64 ;  /* 0x000000408e7b7220 */ /* 0x000fc40000410000 */
[----:B------:R-:W-:Y:S01]  /*4f00*/  FFMA.FTZ R106, R94, R115, R106 ;  /* 0x000000735e6a7223 */ /* 0x000fe2000001006a */
[----:B------:R3:W-:Y:S01]  /*4f10*/  STS [R121.X4+0x43c], R160 ;  /* 0x00043ca079007388 */ /* 0x0007e20000004800 */
[----:B------:R-:W-:Y:S02]  /*4f20*/  FADD.FTZ R117, RZ, R117 ;  /* 0x00000075ff757221 */ /* 0x000fe40000010000 */
[C---:B-1----:R-:W-:Y:S02]  /*4f30*/  FMUL.FTZ R140, R128.reuse, R151 ;  /* 0x00000097808c7220 */ /* 0x042fe40000410000 */
[-C--:B0-----:R-:W-:Y:S02]  /*4f40*/  FMUL.FTZ R152, R128, R123.reuse ;  /* 0x0000007b80987220 */ /* 0x081fe40000410000 */
[----:B--2---:R-:W-:Y:S02]  /*4f50*/  FADD.FTZ R116, R117, R106 ;  /* 0x0000006a75747221 */ /* 0x004fe40000010000 */
[----:B------:R-:W-:-:S02]  /*4f60*/  FFMA.FTZ R153, R126, R123, R140 ;  /* 0x0000007b7e997223 */ /* 0x000fc4000001008c */
[----:B------:R-:W-:Y:S02]  /*4f70*/  FMUL.FTZ R106, R95, R115 ;  /* 0x000000735f6a7220 */ /* 0x000fe40000410000 */
[----:B------:R-:W-:Y:S02]  /*4f80*/  FMUL.FTZ R154, R89, R123 ;  /* 0x0000007b599a7220 */ /* 0x000fe40000410000 */
[----:B------:R-:W-:Y:S02]  /*4f90*/  FMUL.FTZ R117, R93, R104 ;  /* 0x000000685d757220 */ /* 0x000fe40000410000 */
[----:B------:R-:W-:Y:S01]  /*4fa0*/  FFMA.FTZ R123, R126, R151, -R152 ;  /* 0x000000977e7b7223 */ /* 0x000fe20000010898 */
[----:B------:R3:W-:Y:S01]  /*4fb0*/  STS [R121.X4+0x430], R154 ;  /* 0x0004309a79007388 */ /* 0x0007e20000004800 */
[----:B------:R-:W-:Y:S02]  /*4fc0*/  FADD.FTZ R152, R116, R153 ;  /* 0x0000009974987221 */ /* 0x000fe40000010000 */
[----:B------:R-:W-:-:S02]  /*4fd0*/  FFMA.FTZ R106, R94, R105, -R106 ;  /* 0x000000695e6a7223 */ /* 0x000fc4000001086a */
[----:B------:R-:W-:Y:S01]  /*4fe0*/  FMUL.FTZ R116, R80, R105 ;  /* 0x0000006950747220 */ /* 0x000fe20000410000 */
[----:B------:R-:W-:Y:S01]  /*4ff0*/  MOV R105, 0xffffff00 ;  /* 0xffffff0000697802 */ /* 0x000fe20000000f00 */
[----:B------:R-:W-:Y:S02]  /*5000*/  FFMA.FTZ R117, R92, R102, -R117 ;  /* 0x000000665c757223 */ /* 0x000fe40000010875 */
[----:B------:R-:W-:Y:S01]  /*5010*/  FMUL.FTZ R140, R80, R115 ;  /* 0x00000073508c7220 */ /* 0x000fe20000410000 */
[C---:B------:R-:W-:Y:S01]  /*5020*/  SHF.L.U32 R115, R68.reuse, 0x9, RZ ;  /* 0x0000000944737819 */ /* 0x040fe200000006ff */
[----:B------:R-:W-:Y:S01]  /*5030*/  FADD.FTZ R117, RZ, R117 ;  /* 0x00000075ff757221 */ /* 0x000fe20000010000 */
[----:B------:R3:W-:Y:S01]  /*5040*/  STS [R121.X4+0x42c], R116 ;  /* 0x00042c7479007388 */ /* 0x0007e20000004800 */
[----:B------:R-:W-:Y:S02]  /*5050*/  IMAD R105, R68, R105, c[0x0][0x168] ;  /* 0x00005a0044697624 */ /* 0x000fe400078e0269 */
[----:B------:R-:W-:Y:S01]  /*5060*/  FADD.FTZ R106, R117, R106 ;  /* 0x0000006a756a7221 */ /* 0x000fe20000010000 */
[----:B------:R3:W-:Y:S01]  /*5070*/  STS [R121.X4+0x428], R140 ;  /* 0x0004288c79007388 */ /* 0x0007e20000004800 */
[----:B------:R-:W-:Y:S01]  /*5080*/  FADD.FTZ R103, R152, R103 ;  /* 0x0000006798677221 */ /* 0x000fe20000010000 */
[----:B------:R-:W-:Y:S01]  /*5090*/  LEA R68, R105, -R26, 0x1 ;  /* 0x8000001a69447211 */ /* 0x000fe200078e08ff */
[----:B------:R-:W-:-:S02]  /*50a0*/  FADD.FTZ R106, R106, R123 ;  /* 0x0000007b6a6a7221 */ /* 0x000fc40000010000 */
[----:B------:R-:W-:Y:S01]  /*50b0*/  FMUL.FTZ R162, R120, R156 ;  /* 0x0000009c78a27220 */ /* 0x000fe20000410000 */
[----:B------:R-:W-:Y:S01]  /*50c0*/  ISETP.GE.AND P0, PT, R68, 0x1, PT ;  /* 0x000000014400780c */ /* 0x000fe20003f06270 */
[----:B------:R-:W-:Y:S01]  /*50d0*/  FADD.FTZ R101, R106, R101 ;  /* 0x000000656a657221 */ /* 0x000fe20000010000 */
[----:B------:R-:W-:Y:S01]  /*50e0*/  ISETP.GE.AND P1, PT, R68, 0x21, PT ;  /* 0x000000214400780c */ /* 0x000fe20003f26270 */
[----:B------:R-:W-:Y:S01]  /*50f0*/  FADD.FTZ R103, R103, R96 ;  /* 0x0000006067677221 */ /* 0x000fe20000010000 */
[----:B------:R3:W-:Y:S01]  /*5100*/  STS [R121.X4+0x458], R162 ;  /* 0x000458a279007388 */ /* 0x0007e20000004800 */
[----:B------:R-:W-:Y:S02]  /*5110*/  FMUL.FTZ R156, R89, R151 ;  /* 0x00000097599c7220 */ /* 0x000fe40000410000 */
[C---:B------:R-:W-:Y:S02]  /*5120*/  FMUL.FTZ R104, R81.reuse, R104 ;  /* 0x0000006851687220 */ /* 0x040fe40000410000 */
[----:B------:R-:W-:Y:S01]  /*5130*/  FMUL.FTZ R102, R81, R102 ;  /* 0x0000006651667220 */ /* 0x000fe20000410000 */
[----:B------:R3:W-:Y:S01]  /*5140*/  STS [R121.X4+0x434], R156 ;  /* 0x0004349c79007388 */ /* 0x0007e20000004800 */
[----:B------:R-:W-:Y:S01]  /*5150*/  FADD.FTZ R100, R101, R100 ;  /* 0x0000006465647221 */ /* 0x000fe20000010000 */
[----:B------:R-:W-:Y:S01]  /*5160*/  IADD3 R101, R26, 0x20, RZ ;  /* 0x000000201a657810 */ /* 0x000fe20007ffe0ff */
[----:B------:R-:W-:Y:S01]  /*5170*/  FADD.FTZ R103, R103, R46 ;  /* 0x0000002e67677221 */ /* 0x000fe20000010000 */
[C---:B------:R-:W-:Y:S01]  /*5180*/  IADD3 R46, P2, R115.reuse, R26, RZ ;  /* 0x0000001a732e7210 */ /* 0x040fe20007f5e0ff */
        /* <DEDUP_REMOVED lines=8> */
[----:B------:R-:W-:Y:S06]  /*5210*/  BAR.SYNC.DEFER_BLOCKING 0x0 ;  /* 0x0000000000007b1d */ /* 0x000fec0000010000 */
[----:B------:R-:W-:Y:S05]  /*5220*/  @!P0 BRA `(.L_x_12629) ;  /* 0x0000016000008947 */ /* 0x000fea0003800000 */
[----:B---3--:R-:W-:Y:S01]  /*5230*/  LEA.HI.SX32 R96, R26, R26, 0x1b ;  /* 0x0000001a1a607211 */ /* 0x008fe200078fdaff */
        /* <DEDUP_REMOVED lines=8> */
[----:B------:R-:W-:Y:S01]  /*52c0*/  IMAD R102, R32, UR8, RZ ;  /* 0x0000000820667c24 */ /* 0x000fe2000f8e02ff */
[----:B------:R-:W-:Y:S01]  /*52d0*/  IADD3 R45, R45, R105, RZ ;  /* 0x000000692d2d7210 */ /* 0x000fe20007ffe0ff */
[----:B------:R-:W-:-:S04]  /*52e0*/  IMAD.WIDE.U32 R46, R39, c[0x0][0x2b0], R46 ;  /* 0x0000ac00272e7a25 */ /* 0x000fc800078e002e */
        /* <DEDUP_REMOVED lines=10> */
.L_x_12629:
[----:B---3--:R-:W-:Y:S05]  /*5390*/  BSYNC B0 ;  /* 0x0000000000007941 */ /* 0x008fea0003800000 */
.L_x_12628:
[----:B------:R-:W-:Y:S01]  /*53a0*/  LEA.HI.SX32 R101, R101, R26, 0x1b ;  /* 0x0000001a65657211 */ /* 0x000fe200078fdaff */
[----:B------:R-:W-:Y:S01]  /*53b0*/  BSSY B0, `(.L_x_12630) ;  /* 0x0000008000007945 */ /* 0x000fe20003800000 */
[----:B------:R-:W-:Y:S01]  /*53c0*/  FADD.FTZ R50, R115, R50 ;  /* 0x0000003273327221 */ /* 0x000fe20000010000 */
[C---:B0-----:R-:W-:Y:S01]  /*53d0*/  IADD3 R45, R26.reuse, 0x40, RZ ;  /* 0x000000401a2d7810 */ /* 0x041fe20007ffe0ff */
[----:B------:R-:W-:Y:S01]  /*53e0*/  FADD.FTZ R114, R117, R114 ;  /* 0x0000007275727221 */ /* 0x000fe20000010000 */
[----:B------:R-:W-:Y:S01]  /*53f0*/  IADD3 R47, R26, 0x60, RZ ;  /* 0x000000601a2f7810 */ /* 0x000fe20007ffe0ff */
[----:B------:R-:W0:Y:S01]  /*5400*/  LDS R101, [R101.X4+0x4a0] ;  /* 0x0004a00065657984 */ /* 0x000e220000004800 */
[----:B------:R-:W-:Y:S05]  /*5410*/  @!P1 BRA `(.L_x_12631) ;  /* 0x0000001000009947 */ /* 0x000fea0003800000 */
[----:B0-----:R0:W-:Y:S02]  /*5420*/  RED.E.ADD.F32.FTZ.RN.STRONG.GPU [R48.64+-0x780], R101 ;  /* 0xfff880653000798e */ /* 0x0011e4000c10e786 */
.L_x_12631:
[----:B------:R-:W-:Y:S05]  /*5430*/  BSYNC B0 ;  /* 0x0000000000007941 */ /* 0x000fea0003800000 */
.L_x_12630:
        /* <DEDUP_REMOVED lines=14> */
.L_x_12633:
[----:B------:R-:W-:Y:S05]  /*5520*/  BSYNC B0 ;  /* 0x0000000000007941 */ /* 0x000fea0003800000 */
.L_x_12632:
[----:B------:R-:W2:Y:S01]  /*5530*/  LDS R47, [R47.X4+0x5a0] ;  /* 0x0005a0002f2f7984 */ /* 0x000ea20000004800 */
[----:B------:R-:W-:Y:S01]  /*5540*/  BSSY B0, `(.L_x_12634) ;  /* 0x0000005000007945 */ /* 0x000fe20003800000 */
[----:B-1----:R-:W-:Y:S02]  /*5550*/  IADD3 R45, R26, 0xa0, RZ ;  /* 0x000000a01a2d7810 */ /* 0x002fe40007ffe0ff */
[----:B------:R-:W-:Y:S01]  /*5560*/  LEA.HI.SX32 R69, R69, R26, 0x1b ;  /* 0x0000001a45457211 */ /* 0x000fe200078fdaff */
[----:B------:R-:W-:Y:S05]  /*5570*/  @!P0 BRA `(.L_x_12635) ;  /* 0x0000001000008947 */ /* 0x000fea0003800000 */
[----:B--2---:R1:W-:Y:S02]  /*5580*/  RED.E.ADD.F32.FTZ.RN.STRONG.GPU [R48.64+-0x680], R47 ;  /* 0xfff9802f3000798e */ /* 0x0043e4000c10e786 */
.L_x_12635:
[----:B------:R-:W-:Y:S05]  /*5590*/  BSYNC B0 ;  /* 0x0000000000007941 */ /* 0x000fea0003800000 */
.L_x_12634:
[----:B------:R-:W3:Y:S01]  /*55a0*/  LDS R69, [R69.X4+0x620] ;  /* 0x0006200045457984 */ /* 0x000ee20000004800 */
[----:B------:R-:W-:Y:S01]  /*55b0*/  BSSY B0, `(.L_x_12636) ;  /* 0x0000005000007945 */ /* 0x000fe20003800000 */
[----:B-12---:R-:W-:Y:S02]  /*55c0*/  IADD3 R47, R26, 0xc0, RZ ;  /* 0x000000c01a2f7810 */ /* 0x006fe40007ffe0ff */
[----:B------:R-:W-:Y:S01]  /*55d0*/  LEA.HI.SX32 R45, R45, R26, 0x1b ;  /* 0x0000001a2d2d7211 */ /* 0x000fe200078fdaff */
[----:B------:R-:W-:Y:S05]  /*55e0*/  @!P1 BRA `(.L_x_12637) ;  /* 0x0000001000009947 */ /* 0x000fea0003800000 */
[----:B---3--:R1:W-:Y:S02]  /*55f0*/  RED.E.ADD.F32.FTZ.RN.STRONG.GPU [R48.64+-0x600], R69 ;  /* 0xfffa00453000798e */ /* 0x0083e4000c10e786 */
.L_x_12637:
[----:B------:R-:W-:Y:S05]  /*5600*/  BSYNC B0 ;  /* 0x0000000000007941 */ /* 0x000fea0003800000 */
.L_x_12636:
[----:B------:R-:W2:Y:S01]  /*5610*/  LDS R45, [R45.X4+0x6a0] ;  /* 0x0006a0002d2d7984 */ /* 0x000ea20000004800 */
[----:B------:R-:W-:Y:S01]  /*5620*/  BSSY B0, `(.L_x_12638) ;  /* 0x0000005000007945 */ /* 0x000fe20003800000 */
[----:B-1-3--:R-:W-:-:S02]  /*5630*/  IADD3 R69, R26, 0xe0, RZ ;  /* 0x000000e01a457810 */ /* 0x00afc40007ffe0ff */
[----:B------:R-:W-:Y:S01]  /*5640*/  LEA.HI.SX32 R47, R47, R26, 0x1b ;  /* 0x0000001a2f2f7211 */ /* 0x000fe200078fdaff */
[----:B------:R-:W-:Y:S05]  /*5650*/  @!P2 BRA `(.L_x_12639) ;  /* 0x000000100000a947 */ /* 0x000fea0003800000 */
[----:B--2---:R1:W-:Y:S02]  /*5660*/  RED.E.ADD.F32.FTZ.RN.STRONG.GPU [R48.64+-0x580], R45 ;  /* 0xfffa802d3000798e */ /* 0x0043e4000c10e786 */
.L_x_12639:
[----:B------:R-:W-:Y:S05]  /*5670*/  BSYNC B0 ;  /* 0x0000000000007941 */ /* 0x000fea0003800000 */
.L_x_12638:
[----:B------:R-:W3:Y:S01]  /*5680*/  LDS R47, [R47.X4+0x720] ;  /* 0x000720002f2f7984 */ /* 0x000ee20000004800 */
[----:B------:R-:W-:Y:S01]  /*5690*/  BSSY B0, `(.L_x_12640) ;  /* 0x0000005000007945 */ /* 0x000fe20003800000 */
[----:B-12---:R-:W-:Y:S02]  /*56a0*/  IADD3 R45, R26, 0x100, RZ ;  /* 0x000001001a2d7810 */ /* 0x006fe40007ffe0ff */
[----:B------:R-:W-:Y:S01]  /*56b0*/  LEA.HI.SX32 R69, R69, R26, 0x1b ;  /* 0x0000001a45457211 */ /* 0x000fe200078fdaff */
[----:B------:R-:W-:Y:S05]  /*56c0*/  @!P3 BRA `(.L_x_12641) ;  /* 0x000000100000b947 */ /* 0x000fea0003800000 */
[----:B---3--:R1:W-:Y:S02]  /*56d0*/  RED.E.ADD.F32.FTZ.RN.STRONG.GPU [R48.64+-0x500], R47 ;  /* 0xfffb002f3000798e */ /* 0x0083e4000c10e786 */
.L_x_12641:
[----:B------:R-:W-:Y:S05]  /*56e0*/  BSYNC B0 ;  /* 0x0000000000007941 */ /* 0x000fea0003800000 */
.L_x_12640:
[----:B------:R-:W2:Y:S01]  /*56f0*/  LDS R69, [R69.X4+0x7a0] ;  /* 0x0007a00045457984 */ /* 0x000ea20000004800 */
[----:B------:R-:W-:Y:S01]  /*5700*/  BSSY B0, `(.L_x_12642) ;  /* 0x0000004000007945 */ /* 0x000fe20003800000 */
[----:B------:R-:W-:Y:S01]  /*5710*/  LEA.HI.SX32 R45, R45, R26, 0x1b ;  /* 0x0000001a2d2d7211 */ /* 0x000fe200078fdaff */
[----:B------:R-:W-:Y:S05]  /*5720*/  @!P4 BRA `(.L_x_12643) ;  /* 0x000000100000c947 */ /* 0x000fea0003800000 */
[----:B--2---:R2:W-:Y:S02]  /*5730*/  RED.E.ADD.F32.FTZ.RN.STRONG.GPU [R48.64+-0x480], R69 ;  /* 0xfffb80453000798e */ /* 0x0045e4000c10e786 */
.L_x_12643:
[----:B------:R-:W-:Y:S05]  /*5740*/  BSYNC B0 ;  /* 0x0000000000007941 */ /* 0x000fea0003800000 */
.L_x_12642:
[----:B------:R-:W4:Y:S01]  /*5750*/  LDS R45, [R45.X4+0x820] ;  /* 0x000820002d2d7984 */ /* 0x000f220000004800 */
[----:B------:R-:W-:Y:S01]  /*5760*/  BSSY B0, `(.L_x_12644) ;  /* 0x0000005000007945 */ /* 0x000fe20003800000 */
[----:B-1-3--:R-:W-:-:S02]  /*5770*/  IADD3 R47, R26, 0x120, RZ ;  /* 0x000001201a2f7810 */ /* 0x00afc40007ffe0ff */
[----:B--2---:R-:W-:Y:S01]  /*5780*/  IADD3 R69, R26, 0x140, RZ ;  /* 0x000001401a457810 */ /* 0x004fe20007ffe0ff */
[----:B------:R-:W-:Y:S05]  /*5790*/  @!P5 BRA `(.L_x_12645) ;  /* 0x000000100000d947 */ /* 0x000fea0003800000 */
[----:B----4-:R1:W-:Y:S02]  /*57a0*/  RED.E.ADD.F32.FTZ.RN.STRONG.GPU [R48.64+-0x400], R45 ;  /* 0xfffc002d3000798e */ /* 0x0103e4000c10e786 */
.L_x_12645:
[----:B------:R-:W-:Y:S05]  /*57b0*/  BSYNC B0 ;  /* 0x0000000000007941 */ /* 0x000fea0003800000 */
.L_x_12644:
        /* <DEDUP_REMOVED lines=14> */
.L_x_12647:
[----:B------:R-:W-:Y:S05]  /*58a0*/  BSYNC B0 ;  /* 0x0000000000007941 */ /* 0x000fea0003800000 */
.L_x_12646:
[----:B------:R-:W2:Y:S01]  /*58b0*/  LDS R69, [R69.X4+0x920] ;  /* 0x0009200045457984 */ /* 0x000ea20000004800 */
[----:B------:R-:W-:Y:S01]  /*58c0*/  BSSY B0, `(.L_x_12648) ;  /* 0x0000005000007945 */ /* 0x000fe20003800000 */
[----:B-1----:R-:W-:-:S02]  /*58d0*/  IADD3 R47, R26, 0x180, RZ ;  /* 0x000001801a2f7810 */ /* 0x002fc40007ffe0ff */
[----:B------:R-:W-:Y:S01]  /*58e0*/  LEA.HI.SX32 R45, R45, R26, 0x1b ;  /* 0x0000001a2d2d7211 */ /* 0x000fe200078fdaff */
[----:B------:R-:W-:Y:S05]  /*58f0*/  @!P0 BRA `(.L_x_12649) ;  /* 0x0000001000008947 */ /* 0x000fea0003800000 */
[----:B--2---:R1:W-:Y:S02]  /*5900*/  RED.E.ADD.F32.FTZ.RN.STRONG.GPU [R48.64+-0x300], R69 ;  /* 0xfffd00453000798e */ /* 0x0043e4000c10e786 */
.L_x_12649:
[----:B------:R-:W-:Y:S05]  /*5910*/  BSYNC B0 ;  /* 0x0000000000007941 */ /* 0x000fea0003800000 */
.L_x_12648:
[----:B------:R-:W3:Y:S01]  /*5920*/  LDS R45, [R45.X4+0x9a0] ;  /* 0x0009a0002d2d7984 */ /* 0x000ee20000004800 */
[----:B------:R-:W-:Y:S01]  /*5930*/  BSSY B0, `(.L_x_12650) ;  /* 0x0000005000007945 */ /* 0x000fe20003800000 */
[----:B-12---:R-:W-:Y:S02]  /*5940*/  IADD3 R69, R26, 0x1a0, RZ ;  /* 0x000001a01a457810 */ /* 0x006fe40007ffe0ff */
[----:B------:R-:W-:Y:S01]  /*5950*/  LEA.HI.SX32 R47, R47, R26, 0x1b ;  /* 0x0000001a2f2f7211 */ /* 0x000fe200078fdaff */
[----:B------:R-:W-:Y:S05]  /*5960*/  @!P1 BRA `(.L_x_12651) ;  /* 0x0000001000009947 */ /* 0x000fea0003800000 */
[----:B---3--:R1:W-:Y:S02]  /*5970*/  RED.E.ADD.F32.FTZ.RN.STRONG.GPU [R48.64+-0x280], R45 ;  /* 0xfffd802d3000798e */ /* 0x0083e4000c10e786 */
.L_x_12651:
[----:B------:R-:W-:Y:S05]  /*5980*/  BSYNC B0 ;  /* 0x0000000000007941 */ /* 0x000fea0003800000 */
.L_x_12650:
[----:B------:R-:W2:Y:S01]  /*5990*/  LDS R47, [R47.X4+0xa20] ;  /* 0x000a20002f2f7984 */ /* 0x000ea20000004800 */
[----:B------:R-:W-:Y:S01]  /*59a0*/  BSSY B0, `(.L_x_12652) ;  /* 0x0000005000007945 */ /* 0x000fe20003800000 */
[----:B-1-3--:R-:W-:Y:S02]  /*59b0*/  IADD3 R45, R26, 0x1c0, RZ ;  /* 0x000001c01a2d7810 */ /* 0x00afe40007ffe0ff */
[----:B------:R-:W-:Y:S01]  /*59c0*/  LEA.HI.SX32 R69, R69, R26, 0x1b ;  /* 0x0000001a45457211 */ /* 0x000fe200078fdaff */
[----:B------:R-:W-:Y:S05]  /*59d0*/  @!P2 BRA `(.L_x_12653) ;  /* 0x000000100000a947 */ /* 0x000fea0003800000 */
[----:B--2---:R1:W-:Y:S02]  /*59e0*/  RED.E.ADD.F32.FTZ.RN.STRONG.GPU [R48.64+-0x200], R47 ;  /* 0xfffe002f3000798e */ /* 0x0043e4000c10e786 */
.L_x_12653:
[----:B------:R-:W-:Y:S05]  /*59f0*/  BSYNC B0 ;  /* 0x0000000000007941 */ /* 0x000fea0003800000 */
.L_x_12652:
[----:B------:R-:W3:Y:S01]  /*5a00*/  LDS R69, [R69.X4+0xaa0] ;  /* 0x000aa00045457984 */ /* 0x000ee20000004800 */
[----:B------:R-:W-:Y:S01]  /*5a10*/  BSSY B0, `(.L_x_12654) ;  /* 0x0000005000007945 */ /* 0x000fe20003800000 */
[----:B-12---:R-:W-:-:S02]  /*5a20*/  IADD3 R47, R26, 0x1e0, RZ ;  /* 0x000001e01a2f7810 */ /* 0x006fc40007ffe0ff */
[----:B------:R-:W-:Y:S01]  /*5a30*/  LEA.HI.SX32 R45, R45, R26, 0x1b ;  /* 0x0000001a2d2d7211 */ /* 0x000fe200078fdaff */
[----:B------:R-:W-:Y:S05]  /*5a40*/  @!P3 BRA `(.L_x_12655) ;  /* 0x000000100000b947 */ /* 0x000fea0003800000 */
[----:B---3--:R1:W-:Y:S02]  /*5a50*/  RED.E.ADD.F32.FTZ.RN.STRONG.GPU [R48.64+-0x180], R69 ;  /* 0xfffe80453000798e */ /* 0x0083e4000c10e786 */
.L_x_12655:
[----:B------:R-:W-:Y:S05]  /*5a60*/  BSYNC B0 ;  /* 0x0000000000007941 */ /* 0x000fea0003800000 */
.L_x_12654:
[----:B------:R-:W2:Y:S01]  /*5a70*/  LDS R45, [R45.X4+0xb20] ;  /* 0x000b20002d2d7984 */ /* 0x000ea20000004800 */
[----:B------:R-:W-:Y:S01]  /*5a80*/  BSSY B0, `(.L_x_12656) ;  /* 0x0000004000007945 */ /* 0x000fe20003800000 */
[----:B------:R-:W-:Y:S01]  /*5a90*/  LEA.HI.SX32 R47, R47, R26, 0x1b ;  /* 0x0000001a2f2f7211 */ /* 0x000fe200078fdaff */
[----:B------:R-:W-:Y:S05]  /*5aa0*/  @!P4 BRA `(.L_x_12657) ;  /* 0x000000100000c947 */ /* 0x000fea0003800000 */
[----:B--2---:R2:W-:Y:S02]  /*5ab0*/  RED.E.ADD.F32.FTZ.RN.STRONG.GPU [R48.64+-0x100], R45 ;  /* 0xffff002d3000798e */ /* 0x0045e4000c10e786 */
.L_x_12657:
[----:B------:R-:W-:Y:S05]  /*5ac0*/  BSYNC B0 ;  /* 0x0000000000007941 */ /* 0x000fea0003800000 */
.L_x_12656:
[----:B------:R-:W4:Y:S01]  /*5ad0*/  LDS R47, [R47.X4+0xba0] ;  /* 0x000ba0002f2f7984 */ /* 0x000f220000004800 */
[----:B------:R-:W-:Y:S01]  /*5ae0*/  BSSY B0, `(.L_x_12658) ;  /* 0x0000003000007945 */ /* 0x000fe20003800000 */
[----:B------:R-:W-:Y:S05]  /*5af0*/  @!P5 BRA `(.L_x_12659) ;  /* 0x000000100000d947 */ /* 0x000fea0003800000 */
[----:B----4-:R4:W-:Y:S02]  /*5b00*/  RED.E.ADD.F32.FTZ.RN.STRONG.GPU [R48.64+-0x80], R47 ;  /* 0xffff802f3000798e */ /* 0x0109e4000c10e786 */
.L_x_12659:
[----:B------:R-:W-:Y:S05]  /*5b10*/  BSYNC B0 ;  /* 0x0000000000007941 */ /* 0x000fea0003800000 */
.L_x_12658:
        /* <DEDUP_REMOVED lines=10> */
[----:B------:R-:W-:Y:S01]  /*5bc0*/  FMUL.FTZ R83, R83, R149 ;  /* 0x0000009553537220 */ /* 0x000fe20000410000 */
[----:B------:R-:W-:Y:S01]  /*5bd0*/  ISETP.NE.AND P1, PT, R25, RZ, PT ;  /* 0x000000ff1900720c */ /* 0x000fe20003f25270 */
[----:B------:R-:W3:Y:S01]  /*5be0*/  SHFL.DOWN PT, R49, R50, 0x1, 0x1f ;  /* 0x08201f0032317f89 */ /* 0x000ee200000e0000 */
[----:B------:R-:W-:Y:S01]  /*5bf0*/  ISETP.NE.AND P2, PT, R26, RZ, PT ;  /* 0x000000ff1a00720c */ /* 0x000fe20003f45270 */
[----:B------:R-:W-:Y:S01]  /*5c00*/  BSSY B0, `(.L_x_12660) ;  /* 0x000008b000007945 */ /* 0x000fe20003800000 */
[----:B0-----:R-:W-:-:S02]  /*5c10*/  @!P0 FADD.FTZ R45, R45, R48 ;  /* 0x000000302d2d8221 */ /* 0x001fc40000010000 */
[----:B-1----:R-:W-:Y:S02]  /*5c20*/  @!P0 FADD.FTZ R46, R46, R69 ;  /* 0x000000452e2e8221 */ /* 0x002fe40000010000 */
[----:B--2---:R-:W-:-:S03]  /*5c30*/  @!P0 FADD.FTZ R47, R47, R68 ;  /* 0x000000442f2f8221 */ /* 0x004fc60000010000 */
[----:B------:R-:W0:Y:S01]  /*5c40*/  SHFL.DOWN PT, R69, R46, 0x2, 0x1f ;  /* 0x08401f002e457f89 */ /* 0x000e2200000e0000 */
[----:B---3--:R-:W-:-:S03]  /*5c50*/  @!P0 FADD.FTZ R44, R44, R49 ;  /* 0x000000312c2c8221 */ /* 0x008fc60000010000 */
[----:B------:R-:W1:Y:S01]  /*5c60*/  SHFL.DOWN PT, R68, R45, 0x2, 0x1f ;  /* 0x08401f002d447f89 */ /* 0x000e6200000e0000 */
[----:B------:R-:W-:Y:S01]  /*5c70*/  ISETP.GT.AND P0, PT, R25, 0x1d, PT ;  /* 0x0000001d1900780c */ /* 0x000fe20003f04270 */
[----:B------:R-:W-:Y:S02]  /*5c80*/  FMUL.FTZ R49, R85, R144 ;  /* 0x0000009055317220 */ /* 0x000fe40000410000 */
[----:B------:R-:W2:Y:S02]  /*5c90*/  SHFL.DOWN PT, R50, R47, 0x2, 0x1f ;  /* 0x08401f002f327f89 */ /* 0x000ea400000e0000 */
[-C--:B------:R-:W-:Y:S02]  /*5ca0*/  FFMA.FTZ R48, R84, R136.reuse, -R49 ;  /* 0x0000008854307223 */ /* 0x080fe40000010831 */
[----:B------:R-:W3:Y:S01]  /*5cb0*/  SHFL.DOWN PT, R101, R44, 0x2, 0x1f ;  /* 0x08401f002c657f89 */ /* 0x000ee200000e0000 */
[----:B------:R-:W-:Y:S02]  /*5cc0*/  FMUL.FTZ R49, R122, R136 ;  /* 0x000000887a317220 */ /* 0x000fe40000410000 */
[----:B------:R-:W-:-:S02]  /*5cd0*/  FMUL.FTZ R127, R127, R48 ;  /* 0x000000307f7f7220 */ /* 0x000fc40000410000 */
[----:B------:R-:W-:-:S04]  /*5ce0*/  FMUL.FTZ R48, R85, R98 ;  /* 0x0000006255307220 */ /* 0x000fc80000410000 */
[----:B------:R-:W-:Y:S02]  /*5cf0*/  FFMA.FTZ R48, R84, R99, -R48 ;  /* 0x0000006354307223 */ /* 0x000fe40000010830 */
[----:B0-----:R-:W-:Y:S02]  /*5d00*/  @!P0 FADD.FTZ R46, R46, R69 ;  /* 0x000000452e2e8221 */ /* 0x001fe40000010000 */
[----:B------:R-:W-:Y:S02]  /*5d10*/  FMUL.FTZ R69, R85, R136 ;  /* 0x0000008855457220 */ /* 0x000fe40000410000 */
        /* <DEDUP_REMOVED lines=20> */
[----:B0-----:R-:W-:-:S02]  /*5e60*/  @!P0 FADD.FTZ R45, R45, R68 ;  /* 0x000000442d2d8221 */ /* 0x001fc40000010000 */
[----:B------:R-:W-:Y:S02]  /*5e70*/  @!P0 FADD.FTZ R46, R46, R103 ;  /* 0x000000672e2e8221 */ /* 0x000fe40000010000 */
[----:B-1----:R-:W-:Y:S02]  /*5e80*/  @!P0 FADD.FTZ R47, R47, R96 ;  /* 0x000000602f2f8221 */ /* 0x002fe40000010000 */
[----:B------:R-:W-:Y:S01]  /*5e90*/  FFMA.FTZ R50, R120, R69, R50 ;  /* 0x0000004578327223 */ /* 0x000fe20000010032 */
[----:B------:R-:W0:Y:S01]  /*5ea0*/  SHFL.DOWN PT, R96, R45, 0x8, 0x1f ;  /* 0x09001f002d607f89 */ /* 0x000e2200000e0000 */
[----:B--2---:R-:W-:Y:S01]  /*5eb0*/  @!P0 FADD.FTZ R44, R44, R101 ;  /* 0x000000652c2c8221 */ /* 0x004fe20000010000 */
[----:B------:R-:W-:Y:S01]  /*5ec0*/  ISETP.GT.AND P0, PT, R25, 0x17, PT ;  /* 0x000000171900780c */ /* 0x000fe20003f04270 */
[----:B------:R-:W-:Y:S01]  /*5ed0*/  FFMA.FTZ R0, R69, R61, R0 ;  /* 0x0000003d45007223 */ /* 0x000fe20000010000 */
[----:B------:R-:W1:Y:S01]  /*5ee0*/  SHFL.DOWN PT, R101, R46, 0x8, 0x1f ;  /* 0x09001f002e657f89 */ /* 0x000e6200000e0000 */
[----:B------:R-:W-:-:S02]  /*5ef0*/  FFMA.FTZ R69, R108, R124, R49 ;  /* 0x0000007c6c457223 */ /* 0x000fc40000010031 */
[----:B------:R-:W-:Y:S01]  /*5f00*/  FFMA.FTZ R3, R98, R60, R3 ;  /* 0x0000003c62037223 */ /* 0x000fe20000010003 */
[----:B------:R-:W-:Y:S01]  /*5f10*/  SHFL.DOWN PT, R99, R44, 0x8, 0x1f ;  /* 0x09001f002c637f89 */ /* 0x000fe200000e0000 */
[----:B------:R-:W-:Y:S02]  /*5f20*/  FFMA.FTZ R49, R84, R125, -R48 ;  /* 0x0000007d54317223 */ /* 0x000fe40000010830 */
[C---:B------:R-:W-:Y:S01]  /*5f30*/  FMUL.FTZ R48, R85.reuse, R135 ;  /* 0x0000008755307220 */ /* 0x040fe20000410000 */
[----:B------:R-:W2:Y:S01]  /*5f40*/  SHFL.DOWN PT, R98, R47, 0x8, 0x1f ;  /* 0x09001f002f627f89 */ /* 0x000ea200000e0000 */
[----:B------:R-:W-:Y:S02]  /*5f50*/  FMUL.FTZ R134, R134, R49 ;  /* 0x0000003186867220 */ /* 0x000fe40000410000 */
[-C--:B------:R-:W-:Y:S02]  /*5f60*/  FFMA.FTZ R49, R84, R51.reuse, -R48 ;  /* 0x0000003354317223 */ /* 0x080fe40000010830 */
[----:B------:R-:W-:-:S02]  /*5f70*/  FMUL.FTZ R48, R85, R51 ;  /* 0x0000003355307220 */ /* 0x000fc40000410000 */
[----:B------:R-:W-:Y:S02]  /*5f80*/  FMUL.FTZ R49, R132, R49 ;  /* 0x0000003184317220 */ /* 0x000fe40000410000 */
[C---:B------:R-:W-:Y:S02]  /*5f90*/  FFMA.FTZ R68, R84.reuse, R135, R48 ;  /* 0x0000008754447223 */ /* 0x040fe40000010030 */
[----:B------:R-:W-:Y:S02]  /*5fa0*/  FMUL.FTZ R48, R85, R139 ;  /* 0x0000008b55307220 */ /* 0x000fe40000410000 */
[----:B------:R-:W-:Y:S02]  /*5fb0*/  FFMA.FTZ R68, R131, R68, R49 ;  /* 0x0000004483447223 */ /* 0x000fe40000010031 */
[-C--:B------:R-:W-:Y:S02]  /*5fc0*/  FFMA.FTZ R49, R84, R137.reuse, -R48 ;  /* 0x0000008954317223 */ /* 0x080fe40000010830 */
[----:B------:R-:W-:-:S02]  /*5fd0*/  FMUL.FTZ R137, R85, R137 ;  /* 0x0000008955897220 */ /* 0x000fc40000410000 */
[----:B------:R-:W-:Y:S02]  /*5fe0*/  FMUL.FTZ R125, R85, R125 ;  /* 0x0000007d557d7220 */ /* 0x000fe40000410000 */
[----:B------:R-:W-:Y:S02]  /*5ff0*/  FADD.FTZ R17, R50, R17 ;  /* 0x0000001132117221 */ /* 0x000fe40000010000 */
[----:B------:R-:W-:Y:S02]  /*6000*/  FMUL.FTZ R49, R130, R49 ;  /* 0x0000003182317220 */ /* 0x000fe40000410000 */
[C---:B------:R-:W-:Y:S02]  /*6010*/  FFMA.FTZ R48, R84.reuse, R139, R137 ;  /* 0x0000008b54307223 */ /* 0x040fe40000010089 */
[----:B------:R-:W-:Y:S02]  /*6020*/  FFMA.FTZ R124, R84, R124, R125 ;  /* 0x0000007c547c7223 */ /* 0x000fe4000001007d */
[----:B------:R-:W-:-:S02]  /*6030*/  FMUL.FTZ R50, R109, R51 ;  /* 0x000000336d327220 */ /* 0x000fc40000410000 */
[----:B------:R-:W-:Y:S02]  /*6040*/  FFMA.FTZ R139, R86, R139, R90 ;  /* 0x0000008b568b7223 */ /* 0x000fe4000001005a */
[----:B------:R-:W-:Y:S02]  /*6050*/  FFMA.FTZ R48, R129, R48, R49 ;  /* 0x0000003081307223 */ /* 0x000fe40000010031 */
[----:B------:R-:W-:Y:S02]  /*6060*/  FFMA.FTZ R124, R133, R124, R134 ;  /* 0x0000007c857c7223 */ /* 0x000fe40000010086 */
[----:B------:R-:W-:Y:S02]  /*6070*/  FFMA.FTZ R50, R97, R135, R50 ;  /* 0x0000008761327223 */ /* 0x000fe40000010032 */
[----:B0-----:R-:W-:Y:S02]  /*6080*/  @!P0 FADD.FTZ R45, R45, R96 ;  /* 0x000000602d2d8221 */ /* 0x001fe40000010000 */
[----:B-1----:R-:W-:-:S02]  /*6090*/  @!P0 FADD.FTZ R46, R46, R101 ;  /* 0x000000652e2e8221 */ /* 0x002fc40000010000 */
[----:B--2---:R-:W-:Y:S02]  /*60a0*/  @!P0 FADD.FTZ R47, R47, R98 ;  /* 0x000000622f2f8221 */ /* 0x004fe40000010000 */
[----:B------:R-:W-:Y:S01]  /*60b0*/  @!P0 FADD.FTZ R44, R44, R99 ;  /* 0x000000632c2c8221 */ /* 0x000fe20000010000 */
[----:B------:R-:W-:Y:S01]  /*60c0*/  ISETP.GT.AND P0, PT, R25, 0xf, PT ;  /* 0x0000000f1900780c */ /* 0x000fe20003f04270 */
[----:B------:R-:W-:Y:S01]  /*60d0*/  FFMA.FTZ R88, R88, R139, R48 ;  /* 0x0000008b58587223 */ /* 0x000fe20000010030 */
[----:B------:R-:W-:Y:S01]  /*60e0*/  SHFL.DOWN PT, R96, R47, 0x10, 0x1f ;  /* 0x0a001f002f607f89 */ /* 0x000fe200000e0000 */
[----:B------:R-:W-:Y:S02]  /*60f0*/  FFMA.FTZ R2, R69, R63, R2 ;  /* 0x0000003f45027223 */ /* 0x000fe40000010002 */
[----:B------:R-:W-:Y:S01]  /*6100*/  FFMA.FTZ R124, R110, R69, R124 ;  /* 0x000000456e7c7223 */ /* 0x000fe2000001007c */
[----:B------:R-:W-:Y:S01]  /*6110*/  SHFL.DOWN PT, R51, R44, 0x10, 0x1f ;  /* 0x0a001f002c337f89 */ /* 0x000fe200000e0000 */
[----:B------:R-:W-:-:S02]  /*6120*/  FFMA.FTZ R107, R107, R50, R68 ;  /* 0x000000326b6b7223 */ /* 0x000fc40000010044 */
[C---:B------:R-:W-:Y:S01]  /*6130*/  FMUL.FTZ R48, R85.reuse, R142 ;  /* 0x0000008e55307220 */ /* 0x040fe20000410000 */
[----:B------:R-:W0:Y:S01]  /*6140*/  SHFL.DOWN PT, R68, R45, 0x10, 0x1f ;  /* 0x0a001f002d447f89 */ /* 0x000e2200000e0000 */
[CC--:B------:R-:W-:Y:S02]  /*6150*/  FMUL.FTZ R49, R85.reuse, R143.reuse ;  /* 0x0000008f55317220 */ /* 0x0c0fe40000410000 */
[C---:B------:R-:W-:Y:S01]  /*6160*/  FFMA.FTZ R143, R84.reuse, R143, -R48 ;  /* 0x0000008f548f7223 */ /* 0x040fe20000010830 */
[----:B------:R-:W1:Y:S01]  /*6170*/  SHFL.DOWN PT, R69, R46, 0x10, 0x1f ;  /* 0x0a001f002e457f89 */ /* 0x000e6200000e0000 */
[----:B------:R-:W-:Y:S02]  /*6180*/  FMUL.FTZ R48, R85, R138 ;  /* 0x0000008a55307220 */ /* 0x000fe40000410000 */
[C---:B------:R-:W-:Y:S02]  /*6190*/  FFMA.FTZ R49, R84.reuse, R142, R49 ;  /* 0x0000008e54317223 */ /* 0x040fe40000010031 */
[----:B------:R-:W-:-:S02]  /*61a0*/  FFMA.FTZ R48, R84, R141, -R48 ;  /* 0x0000008d54307223 */ /* 0x000fc40000010830 */
[----:B------:R-:W-:Y:S02]  /*61b0*/  FMUL.FTZ R143, R128, R143 ;  /* 0x0000008f808f7220 */ /* 0x000fe40000410000 */
[----:B------:R-:W-:Y:S02]  /*61c0*/  FMUL.FTZ R95, R95, R48 ;  /* 0x000000305f5f7220 */ /* 0x000fe40000410000 */
[C---:B------:R-:W-:Y:S02]  /*61d0*/  FMUL.FTZ R48, R85.reuse, R148 ;  /* 0x0000009455307220 */ /* 0x040fe40000410000 */
[----:B------:R-:W-:Y:S02]  /*61e0*/  FFMA.FTZ R143, R126, R49, R143 ;  /* 0x000000317e8f7223 */ /* 0x000fe4000001008f */
[-C--:B------:R-:W-:Y:S02]  /*61f0*/  FMUL.FTZ R49, R82, R141.reuse ;  /* 0x0000008d52317220 */ /* 0x080fe40000410000 */
[----:B------:R-:W-:-:S02]  /*6200*/  FMUL.FTZ R141, R85, R141 ;  /* 0x0000008d558d7220 */ /* 0x000fc40000410000 */
[-C--:B------:R-:W-:Y:S02]  /*6210*/  FMUL.FTZ R85, R85, R149.reuse ;  /* 0x0000009555557220 */ /* 0x080fe40000410000 */
[C---:B------:R-:W-:Y:S02]  /*6220*/  FFMA.FTZ R48, R84.reuse, R149, -R48 ;  /* 0x0000009554307223 */ /* 0x040fe40000010830 */
[C---:B------:R-:W-:Y:S02]  /*6230*/  FFMA.FTZ R141, R84.reuse, R138, R141 ;  /* 0x0000008a548d7223 */ /* 0x040fe4000001008d */
[----:B------:R-:W-:Y:S02]  /*6240*/  FFMA.FTZ R85, R84, R148, R85 ;  /* 0x0000009454557223 */ /* 0x000fe40000010055 */
[----:B------:R-:W-:Y:S02]  /*6250*/  FMUL.FTZ R48, R93, R48 ;  /* 0x000000305d307220 */ /* 0x000fe40000410000 */
[----:B------:R-:W-:-:S02]  /*6260*/  FFMA.FTZ R5, R50, R62, R5 ;  /* 0x0000003e32057223 */ /* 0x000fc40000010005 */
[----:B0-----:R-:W-:Y:S02]  /*6270*/  @!P0 FADD.FTZ R45, R45, R68 ;  /* 0x000000442d2d8221 */ /* 0x001fe40000010000 */
        /* <DEDUP_REMOVED lines=15> */
[----:B------:R-:W-:Y:S02]  /*6370*/  FFMA.FTZ R4, R139, R65, R4 ;  /* 0x000000418b047223 */ /* 0x000fe40000010004 */
        /* <DEDUP_REMOVED lines=19> */
.L_x_12661:
[----:B0-----:R-:W-:Y:S05]  /*64b0*/  BSYNC B0 ;  /* 0x0000000000007941 */ /* 0x001fea0003800000 */
.L_x_12660:
[----:B------:R-:W-:Y:S02]  /*64c0*/  IADD3 R39, R39, 0x1, RZ ;  /* 0x0000000127277810 */ /* 0x000fe40007ffe0ff */
[----:B------:R-:W-:-:S02]  /*64d0*/  IADD3 R38, P1, R38, 0x1, RZ ;  /* 0x0000000126267810 */ /* 0x000fc40007f3e0ff */
[----:B------:R-:W-:Y:S02]  /*64e0*/  ISETP.GE.AND P0, PT, R39, c[0x0][0x16c], PT ;  /* 0x00005b0027007a0c */ /* 0x000fe40003f06270 */
[----:B------:R-:W-:-:S11]  /*64f0*/  IADD3.X R37, RZ, R37, RZ, P1, !PT ;  /* 0x00000025ff257210 */ /* 0x000fd60000ffe4ff */
[----:B------:R-:W-:Y:S01]  /*6500*/  @P0 CALL.REL.NOINC `(.L_x_12615) ;  /* 0x0000001000000944 */ /* 0x000fe20003c00000 */
[----:B------:R-:W-:Y:S05]  /*6510*/  BRA `(.L_x_12662) ;  /* 0xffffb97000007947 */ /* 0x000fea000383ffff */
.L_x_12615:
        /* <DEDUP_REMOVED lines=30> */
[----:B------:R-:W1:Y:S01]  /*6700*/  @!P0 MUFU.RCP R48, R39 ;  /* 0x0000002700308308 */ /* 0x000e620000001000 */
        /* <DEDUP_REMOVED lines=11> */
[----:B-1----:R-:W-:Y:S01]  /*67c0*/  @!P0 FMUL.FTZ R11, R11, R48 ;  /* 0x000000300b0b8220 */ /* 0x002fe20000410000 */
[----:B------:R-:W-:Y:S01]  /*67d0*/  FSETP.GTU.FTZ.AND P5, PT, R42, 20, PT ;  /* 0x41a000002a00780b */ /* 0x000fe20003fbc000 */
[----:B------:R-:W-:Y:S01]  /*67e0*/  FADD.FTZ R47, R38, R33 ;  /* 0x00000021262f7221 */ /* 0x000fe20000010000 */
[----:B0-----:R-:W-:Y:S01]  /*67f0*/  F2FP.BF16.PACK_AB R40, R6, R9 ;  /* 0x000000090628723e */ /* 0x001fe200000010ff */
[----:B------:R-:W0:Y:S03]  /*6800*/  @!P1 MUFU.EX2 R37, R37 ;  /* 0x0000002500259308 */ /* 0x000e260000000800 */
[----:B------:R-:W-:Y:S01]  /*6810*/  FSETP.GTU.FTZ.AND P6, PT, R47, 20, PT ;  /* 0x41a000002f00780b */ /* 0x000fe20003fdc000 */
[----:B------:R-:W-:Y:S01]  /*6820*/  @!P3 FMUL.FTZ R38, R43, -1.4426950216293334961 ;  /* 0xbfb8aa3b2b26b820 */ /* 0x000fe20000410000 */
[----:B------:R-:W-:Y:S01]  /*6830*/  F2FP.BF16.PACK_AB R43, R0, R3 ;  /* 0x00000003002b723e */ /* 0x000fe200000010ff */
[----:B------:R-:W-:-:S02]  /*6840*/  IMAD R3, R31, c[0x0][0x2d8], RZ ;  /* 0x0000b6001f037a24 */ /* 0x000fc400078e02ff */
[----:B------:R-:W-:Y:S02]  /*6850*/  @!P4 FMUL.FTZ R41, R46, -1.4426950216293334961 ;  /* 0xbfb8aa3b2e29c820 */ /* 0x000fe40000410000 */
[----:B------:R-:W1:Y:S01]  /*6860*/  @!P3 MUFU.EX2 R38, R38 ;  /* 0x000000260026b308 */ /* 0x000e620000000800 */
[----:B------:R-:W-:Y:S01]  /*6870*/  @!P5 FMUL.FTZ R46, R42, -1.4426950216293334961 ;  /* 0xbfb8aa3b2a2ed820 */ /* 0x000fe20000410000 */
[----:B------:R-:W-:Y:S01]  /*6880*/  F2FP.BF16.PACK_AB R42, R2, R5 ;  /* 0x00000005022a723e */ /* 0x000fe200000010ff */
[----:B------:R-:W-:Y:S02]  /*6890*/  IMAD R51, R32, c[0x0][0x2dc], R3 ;  /* 0x0000b70020337a24 */ /* 0x000fe400078e0203 */
[----:B---3--:R-:W-:Y:S02]  /*68a0*/  @!P2 FADD.FTZ R44, R44, 1 ;  /* 0x3f8000002c2ca421 */ /* 0x008fe40000010000 */
[----:B------:R-:W-:Y:S01]  /*68b0*/  @!P6 FMUL.FTZ R47, R47, -1.4426950216293334961 ;  /* 0xbfb8aa3b2f2fe820 */ /* 0x000fe20000410000 */
[----:B------:R2:W3:Y:S01]  /*68c0*/  @!P4 MUFU.EX2 R45, R41 ;  /* 0x00000029002dc308 */ /* 0x0004e20000000800 */
[----:B0-----:R-:W-:-:S02]  /*68d0*/  @!P1 FADD.FTZ R37, R37, 1 ;  /* 0x3f80000025259421 */ /* 0x001fc40000010000 */
[----:B-1----:R-:W-:Y:S01]  /*68e0*/  @!P3 FADD.FTZ R0, R38, 1 ;  /* 0x3f8000002600b421 */ /* 0x002fe20000010000 */
[----:B--2---:R-:W-:-:S04]  /*68f0*/  F2FP.BF16.PACK_AB R41, R4, R7 ;  /* 0x000000070429723e */ /* 0x004fc800000010ff */
[----:B------:R-:W0:Y:S01]  /*6900*/  @!P5 MUFU.EX2 R46, R46 ;  /* 0x0000002e002ed308 */ /* 0x000e220000000800 */
[----:B------:R-:W-:Y:S01]  /*6910*/  SHF.L.U32 R38, R52, 0x8, RZ ;  /* 0x0000000834267819 */ /* 0x000fe200000006ff */
[----:B------:R1:W-:Y:S01]  /*6920*/  STS.128 [R25.X16], R40 ;  /* 0x0000002819007388 */ /* 0x0003e2000000cc00 */
[----:B------:R-:W-:-:S06]  /*6930*/  NOP ;  /* 0x0000000000007918 */ /* 0x000fcc0000000000 */
[----:B------:R-:W2:Y:S01]  /*6940*/  LDS.128 R4, [R25.X16] ;  /* 0x0000000019047984 */ /* 0x000ea2000000cc00 */
[--C-:B------:R-:W-:Y:S01]  /*6950*/  SHF.R.S32.HI R39, RZ, 0x1f, R38.reuse ;  /* 0x0000001fff277819 */ /* 0x100fe20000011426 */
[----:B------:R-:W4:Y:S01]  /*6960*/  @!P6 MUFU.EX2 R47, R47 ;  /* 0x0000002f002fe308 */ /* 0x000f220000000800 */
[----:B---3--:R-:W-:Y:S02]  /*6970*/  @!P4 FADD.FTZ R45, R45, 1 ;  /* 0x3f8000002d2dc421 */ /* 0x008fe40000010000 */
[----:B0-----:R-:W-:Y:S02]  /*6980*/  @!P5 FADD.FTZ R46, R46, 1 ;  /* 0x3f8000002e2ed421 */ /* 0x001fe40000010000 */
[----:B------:R-:W-:-:S03]  /*6990*/  IMAD.WIDE.U32 R2, R32, c[0x0][0x2d8], R38 ;  /* 0x0000b60020027a25 */ /* 0x000fc600078e0026 */
[----:B------:R-:W0:Y:S01]  /*69a0*/  @!P3 MUFU.RCP R9, R0 ;  /* 0x000000000009b308 */ /* 0x000e220000001000 */
[----:B-1----:R-:W-:Y:S01]  /*69b0*/  IMAD R41, R35, c[0x0][0x2e0], RZ ;  /* 0x0000b80023297a24 */ /* 0x002fe200078e02ff */
[----:B------:R-:W-:Y:S01]  /*69c0*/  IADD3 R3, R3, R51, RZ ;  /* 0x0000003303037210 */ /* 0x000fe20007ffe0ff */
[----:B------:R-:W-:-:S04]  /*69d0*/  IMAD.WIDE.U32 R38, R32, c[0x0][0x2f8], R38 ;  /* 0x0000be0020267a25 */ /* 0x000fc800078e0026 */
[C---:B------:R-:W-:Y:S01]  /*69e0*/  IMAD R41, R36.reuse, c[0x0][0x2e4], R41 ;  /* 0x0000b90024297a24 */ /* 0x040fe200078e0229 */
[----:B------:R-:W1:Y:S01]  /*69f0*/  @!P1 MUFU.RCP R37, R37 ;  /* 0x0000002500259308 */ /* 0x000e620000001000 */
[----:B------:R-:W-:-:S04]  /*6a00*/  IMAD.WIDE.U32 R2, R36, c[0x0][0x2e0], R2 ;  /* 0x0000b80024027a25 */ /* 0x000fc800078e0002 */
[----:B----4-:R-:W-:Y:S01]  /*6a10*/  @!P6 FADD.FTZ R47, R47, 1 ;  /* 0x3f8000002f2fe421 */ /* 0x010fe20000010000 */
[----:B------:R-:W-:Y:S02]  /*6a20*/  IADD3 R3, R3, R41, RZ ;  /* 0x0000002903037210 */ /* 0x000fe40007ffe0ff */
[----:B------:R-:W-:Y:S01]  /*6a30*/  LEA R40, P0, R2, c[0x0][0x330], 0x1 ;  /* 0x0000cc0002287a11 */ /* 0x000fe200078008ff */
[----:B------:R-:W3:Y:S01]  /*6a40*/  @!P4 MUFU.RCP R50, R45 ;  /* 0x0000002d0032c308 */ /* 0x000ee20000001000 */
[----:B0-----:R-:W-:Y:S01]  /*6a50*/  @!P3 FMUL.FTZ R12, R12, R9 ;  /* 0x000000090c0cb220 */ /* 0x001fe20000410000 */
[----:B------:R-:W-:Y:S01]  /*6a60*/  IADD3 R24, P3, R24, -0x200, RZ ;  /* 0xfffffe0018187810 */ /* 0x000fe20007f7e0ff */
[----:B------:R-:W-:Y:S01]  /*6a70*/  IMAD R9, R31, c[0x0][0x2f8], RZ ;  /* 0x0000be001f097a24 */ /* 0x000fe200078e02ff */
[----:B------:R-:W-:Y:S02]  /*6a80*/  LEA.HI.X R41, R2, c[0x0][0x334], R3, 0x1, P0 ;  /* 0x0000cd0002297a11 */ /* 0x000fe400000f0c03 */
[----:B------:R-:W-:Y:S01]  /*6a90*/  IADD3.X R23, R23, -0x1, RZ, P3, !PT ;  /* 0xffffffff17177810 */ /* 0x000fe20001ffe4ff */
[----:B-1----:R-:W-:Y:S01]  /*6aa0*/  @!P1 FMUL.FTZ R10, R10, R37 ;  /* 0x000000250a0a9220 */ /* 0x002fe20000410000 */
[----:B------:R0:W1:Y:S01]  /*6ab0*/  @!P5 MUFU.RCP R49, R46 ;  /* 0x0000002e0031d308 */ /* 0x0000620000001000 */
[----:B------:R-:W-:Y:S01]  /*6ac0*/  IMAD.WIDE R2, R26, 0x10, R40 ;  /* 0x000000101a027825 */ /* 0x000fe200078e0228 */
[----:B------:R-:W-:-:S03]  /*6ad0*/  IADD3 R72, P1, R72, -0x200, RZ ;  /* 0xfffffe0048487810 */ /* 0x000fc60007f3e0ff */
[----:B------:R-:W-:Y:S01]  /*6ae0*/  IMAD R9, R32, c[0x0][0x2fc], R9 ;  /* 0x0000bf0020097a24 */ /* 0x000fe200078e0209 */
[----:B--2---:R2:W-:Y:S01]  /*6af0*/  STG.E.128 [R2.64], R4 ;  /* 0x0000000402007986 */ /* 0x0045e2000c101d06 */
[----:B------:R-:W-:Y:S01]  /*6b00*/  IMAD R37, R35, c[0x0][0x300], RZ ;  /* 0x0000c00023257a24 */ /* 0x000fe200078e02ff */
[----:B------:R-:W4:Y:S01]  /*6b10*/  @!P6 MUFU.RCP R0, R47 ;  /* 0x0000002f0000e308 */ /* 0x000f220000001000 */
[----:B---3--:R-:W-:Y:S01]  /*6b20*/  @!P4 FMUL.FTZ R15, R15, R50 ;  /* 0x000000320f0fc220 */ /* 0x008fe20000410000 */
[----:B------:R-:W-:Y:S01]  /*6b30*/  IADD3 R39, R39, R9, RZ ;  /* 0x0000000927277210 */ /* 0x000fe20007ffe0ff */
[----:B------:R-:W-:Y:S01]  /*6b40*/  IMAD R37, R36, c[0x0][0x304], R37 ;  /* 0x0000c10024257a24 */ /* 0x000fe200078e0225 */
[----:B------:R-:W-:Y:S02]  /*6b50*/  IADD3.X R73, R73, -0x1, RZ, P1, !PT ;  /* 0xffffffff49497810 */ /* 0x000fe40000ffe4ff */
[----:B0-----:R-:W-:Y:S02]  /*6b60*/  F2FP.BF16.PACK_AB R46, R15, R12 ;  /* 0x0000000c0f2e723e */ /* 0x001fe400000010ff */
[----:B------:R-:W0:Y:S01]  /*6b70*/  @!P2 MUFU.RCP R44, R44 ;  /* 0x0000002c002ca308 */ /* 0x000e220000001000 */
[----:B-1----:R-:W-:Y:S01]  /*6b80*/  @!P5 FMUL.FTZ R14, R14, R49 ;  /* 0x000000310e0ed220 */ /* 0x002fe20000410000 */
[----:B------:R-:W-:Y:S01]  /*6b90*/  BAR.SYNC.DEFER_BLOCKING 0x0 ;  /* 0x0000000000007b1d */ /* 0x000fe20000010000 */
[----:B------:R-:W-:-:S04]  /*6ba0*/  IADD3 R20, P1, R20, -0x400, RZ ;  /* 0xfffffc0014147810 */ /* 0x000fc80007f3e0ff */
[----:B------:R-:W-:Y:S01]  /*6bb0*/  IADD3.X R19, R19, -0x1, RZ, P1, !PT ;  /* 0xffffffff13137810 */ /* 0x000fe20000ffe4ff */
[----:B----4-:R-:W-:Y:S02]  /*6bc0*/  @!P6 FMUL.FTZ R17, R17, R0 ;  /* 0x000000001111e220 */ /* 0x010fe40000410000 */
[----:B--2---:R-:W-:-:S03]  /*6bd0*/  IMAD.WIDE.U32 R2, R36, c[0x0][0x300], R38 ;  /* 0x0000c00024027a25 */ /* 0x004fc600078e0026 */
[----:B------:R-:W-:Y:S02]  /*6be0*/  F2FP.BF16.PACK_AB R47, R17, R14 ;  /* 0x0000000e112f723e */ /* 0x000fe400000010ff */
[----:B------:R-:W-:Y:S01]  /*6bf0*/  IADD3 R3, R3, R37, RZ ;  /* 0x0000002503037210 */ /* 0x000fe20007ffe0ff */
[----:B0-----:R-:W-:Y:S01]  /*6c00*/  @!P2 FMUL.FTZ R13, R13, R44 ;  /* 0x0000002c0d0da220 */ /* 0x001fe20000410000 */
[----:B------:R-:W-:Y:S01]  /*6c10*/  F2FP.BF16.PACK_AB R44, R11, R8 ;  /* 0x000000080b2c723e */ /* 0x000fe200000010ff */
[----:B------:R-:W-:Y:S01]  /*6c20*/  FADD.FTZ R8, R8, R27 ;  /* 0x0000001b08087221 */ /* 0x000fe20000010000 */
[----:B------:R-:W-:Y:S02]  /*6c30*/  LEA R4, P0, R2, c[0x0][0x340], 0x1 ;  /* 0x0000d00002047a11 */ /* 0x000fe400078008ff */
[----:B------:R-:W-:Y:S01]  /*6c40*/  F2FP.BF16.PACK_AB R45, R13, R10 ;  /* 0x0000000a0d2d723e */ /* 0x000fe200000010ff */
[----:B------:R-:W-:Y:S01]  /*6c50*/  FADD.FTZ R11, R8, R11 ;  /* 0x0000000b080b7221 */ /* 0x000fe20000010000 */
[----:B------:R-:W-:-:S02]  /*6c60*/  LEA.HI.X R5, R2, c[0x0][0x344], R3, 0x1, P0 ;  /* 0x0000d10002057a11 */ /* 0x000fc400000f0c03 */
        /* <DEDUP_REMOVED lines=9> */
[----:B------:R-:W-:-:S04]  /*6d00*/  FADD.FTZ R13, R10, R13 ;  /* 0x0000000d0a0d7221 */ /* 0x000fc80000010000 */
[----:B------:R-:W-:-:S04]  /*6d10*/  FADD.FTZ R12, R13, R12 ;  /* 0x0000000c0d0c7221 */ /* 0x000fc80000010000 */
[----:B------:R-:W-:-:S04]  /*6d20*/  FADD.FTZ R15, R12, R15 ;  /* 0x0000000f0c0f7221 */ /* 0x000fc80000010000 */
[----:B------:R-:W-:-:S04]  /*6d30*/  FADD.FTZ R14, R15, R14 ;  /* 0x0000000e0f0e7221 */ /* 0x000fc80000010000 */
[----:B------:R-:W-:Y:S01]  /*6d40*/  FADD.FTZ R27, R14, R17 ;  /* 0x000000110e1b7221 */ /* 0x000fe20000010000 */
[----:B0-----:R0:W-:Y:S01]  /*6d50*/  STG.E.128 [R2.64], R40 ;  /* 0x0000002802007986 */ /* 0x0011e2000c101d06 */
[----:B------:R-:W-:Y:S01]  /*6d60*/  @!P0 CALL.REL.NOINC `(.L_x_12598) ;  /* 0x0000001000008944 */ /* 0x000fe20003c00000 */
[----:B------:R-:W-:Y:S05]  /*6d70*/  BRA `(.L_x_12663) ;  /* 0xffff99f000007947 */ /* 0x000fea000383ffff */
.L_x_12598:
        /* <DEDUP_REMOVED lines=24> */
.L_x_12665:
[----:B0-----:R-:W-:Y:S05]  /*6f00*/  BSYNC B0 ;  /* 0x0000000000007941 */ /* 0x001fea0003800000 */
.L_x_12664:
        /* <DEDUP_REMOVED lines=23> */
.L_x_12667:
[----:B------:R-:W1:Y:S02]  /*7080*/  S2R R13, SR_TID.X ;  /* 0x00000000000d7919 */ /* 0x000e640000002100 */
.L_x_12668:
[----:B0-----:R-:W-:Y:S05]  /*7090*/  BSYNC B0 ;  /* 0x0000000000007941 */ /* 0x001fea0003800000 */
.L_x_12666:
        /* <DEDUP_REMOVED lines=10> */
.L_x_12669:
        /* <DEDUP_REMOVED lines=28> */
.L_x_12670:
        /* <DEDUP_REMOVED lines=16> */
.L_x_14746:


//--------------------- .text._Z25selective_scan_bwd_kernelI32Selective_Scan_bwd_kernel_traitsILi32ELi8ELb1ELb1ELb0ELb1ELb1EN3c108BFloat16ENS1_7complexIfEEEEv12SSMParamsBwd --------------------------
	.section	.text._Z25selective_scan_bwd_kernelI32Selective_Scan_bwd_kernel_traitsILi32ELi8ELb1ELb1ELb0ELb1ELb1EN3c108BFloat16ENS1_7complexIfEEEEv12SSMParamsBwd,"ax",@progbits
	.sectioninfo	@"SHI_REGISTERS=168"
	.align	128
        .global         _Z25selective_scan_bwd_kernelI32Selective_Scan_bwd_kernel_traitsILi32ELi8ELb1ELb1ELb0ELb1ELb1EN3c108BFloat16ENS1_7complexIfEEEEv12SSMParamsBwd
        .type           _Z25selective_scan_bwd_kernelI32Selective_Scan_bwd_kernel_traitsILi32ELi8ELb1ELb1ELb0ELb1ELb1EN3c108BFloat16ENS1_7complexIfEEEEv12SSMParamsBwd,@function
        .size           _Z25selective_scan_bwd_kernelI32Selective_Scan_bwd_kernel_traitsILi32ELi8ELb1ELb1ELb0ELb1ELb1EN3c108BFloat16ENS1_7complexIfEEEEv12SSMParamsBwd,(.L_x_14747 - _Z25selective_scan_bwd_kernelI32Selective_Scan_bwd_kernel_traitsILi32ELi8ELb1ELb1ELb0ELb1ELb1EN3c108BFloat16ENS1_7complexIfEEEEv12SSMParamsBwd)
        .other          _Z25selective_scan_bwd_kernelI32Selective_Scan_bwd_kernel_traitsILi32ELi8ELb1ELb1ELb0ELb1ELb1EN3c108BFloat16ENS1_7complexIfEEEEv12SSMParamsBwd,@"STO_CUDA_ENTRY STV_DEFAULT"
_Z25selective_scan_bwd_kernelI32Selective_Scan_bwd_kernel_traitsILi32ELi8ELb1ELb1ELb0ELb1ELb1EN3c108BFloat16ENS1_7complexIfEEEEv12SSMParamsBwd:
.text._Z25selective_scan_bwd_kernelI32Selective_Scan_bwd_kernel_traitsILi32ELi8ELb1ELb1ELb0ELb1ELb1EN3c108BFloat16ENS1_7complexIfEEEEv12SSMParamsBwd:
        /* <DEDUP_REMOVED lines=119> */
.L_x_12737:
        /* <DEDUP_REMOVED lines=19> */
[----:B------:R-:W-:Y:S01]  /*08a0*/  LEA R2, R18, 0xffffff00, 0x8 ;  /* 0xffffff0012027811 */ /* 0x000fe200078e40ff */
[----:B0-----:R-:W-:Y:S01]  /*08b0*/  IMAD R13, R31, c[0x0][0x1f0], RZ ;  /* 0x00007c001f0d7a24 */ /* 0x001fe200078e02ff */
        /* <DEDUP_REMOVED lines=18> */
[----:B------:R-:W-:Y:S01]  /*09e0*/  FADD.FTZ R62, R62, R33 ;  /* 0x000000213e3e7221 */ /* 0x000fe20000010000 */
[----:B------:R-:W-:Y:S01]  /*09f0*/  PRMT R60, RZ, 0x5410, R11 ;  /* 0x00005410ff3c7816 */ /* 0x000fe2000000000b */
[--C-:B------:R-:W-:Y:S01]  /*0a00*/  FADD.FTZ R64, R64, R33.reuse ;  /* 0x0000002140407221 */ /* 0x100fe20000010000 */
[----:B------:R-:W-:Y:S01]  /*0a10*/  IADD3 R13, R13, R15, RZ ;  /* 0x0000000f0d0d7210 */ /* 0x000fe20007ffe0ff */
[--C-:B------:R-:W-:Y:S01]  /*0a20*/  FADD.FTZ R63, R10, R33.reuse ;  /* 0x000000210a3f7221 */ /* 0x100fe20000010000 */
[----:B------:R-:W-:Y:S01]  /*0a30*/  LEA R44, P0, R12, c[0x0][0x268], 0x1 ;  /* 0x00009a000c2c7a11 */ /* 0x000fe200078008ff */
[----:B------:R-:W-:Y:S01]  /*0a40*/  FADD.FTZ R60, R60, R33 ;  /* 0x000000213c3c7221 */ /* 0x000fe20000010000 */
[----:B------:R-:W-:-:S02]  /*0a50*/  PRMT R0, RZ, 0x7610, R11 ;  /* 0x00007610ff007816 */ /* 0x000fc4000000000b */
[----:B------:R-:W-:Y:S02]  /*0a60*/  LEA.HI.X R45, R12, c[0x0][0x26c], R13, 0x1, P0 ;  /* 0x00009b000c2d7a11 */ /* 0x000fe400000f0c0d */
[----:B------:R-:W-:Y:S01]  /*0a70*/  FSETP.GTU.FTZ.AND P5, PT, R67, 20, PT ;  /* 0x41a000004300780b */ /* 0x000fe20003fbc000 */
[----:B------:R-:W-:Y:S01]  /*0a80*/  FADD.FTZ R61, R0, R33 ;  /* 0x00000021003d7221 */ /* 0x000fe20000010000 */
[----:B------:R-:W-:Y:S02]  /*0a90*/  FSETP.GTU.FTZ.AND P4, PT, R64, 20, PT ;  /* 0x41a000004000780b */ /* 0x000fe40003f9c000 */
[----:B------:R-:W-:Y:S02]  /*0aa0*/  FSETP.GTU.FTZ.AND P3, PT, R65, 20, PT ;  /* 0x41a000004100780b */ /* 0x000fe40003f7c000 */
[----:B------:R-:W-:Y:S02]  /*0ab0*/  FSETP.GTU.FTZ.AND P2, PT, R62, 20, PT ;  /* 0x41a000003e00780b */ /* 0x000fe40003f5c000 */
[----:B------:R-:W-:-:S02]  /*0ac0*/  FSETP.GTU.FTZ.AND P1, PT, R63, 20, PT ;  /* 0x41a000003f00780b */ /* 0x000fc40003f3c000 */
[----:B------:R-:W-:Y:S01]  /*0ad0*/  FSETP.GTU.FTZ.AND P0, PT, R60, 20, PT ;  /* 0x41a000003c00780b */ /* 0x000fe20003f1c000 */
[----:B--2---:R0:W-:Y:S01]  /*0ae0*/  STS.128 [R25.X16], R48 ;  /* 0x0000003019007388 */ /* 0x0041e2000000cc00 */
[----:B------:R-:W-:-:S06]  /*0af0*/  NOP ;  /* 0x0000000000007918 */ /* 0x000fcc0000000000 */
[----:B------:R0:W1:Y:S01]  /*0b00*/  LDS.128 R4, [R25.X16] ;  /* 0x0000000019047984 */ /* 0x000062000000cc00 */
        /* <DEDUP_REMOVED lines=32> */
.L_x_12673:
[----:B------:R-:W-:Y:S05]  /*0d10*/  BSYNC B0 ;  /* 0x0000000000007941 */ /* 0x000fea0003800000 */
.L_x_12672:
        /* <DEDUP_REMOVED lines=35> */
.L_x_12675:
[----:B------:R-:W-:Y:S05]  /*0f50*/  BSYNC B0 ;  /* 0x0000000000007941 */ /* 0x000fea0003800000 */
.L_x_12674:
        /* <DEDUP_REMOVED lines=33> */
.L_x_12677:
[----:B------:R-:W-:Y:S05]  /*1170*/  BSYNC B0 ;  /* 0x0000000000007941 */ /* 0x000fea0003800000 */
.L_x_12676:
        /* <DEDUP_REMOVED lines=33> */
.L_x_12679:
[----:B------:R-:W-:Y:S05]  /*1390*/  BSYNC B0 ;  /* 0x0000000000007941 */ /* 0x000fea0003800000 */
.L_x_12678:
        /* <DEDUP_REMOVED lines=33> */
.L_x_12681:
[----:B------:R-:W-:Y:S05]  /*15b0*/  BSYNC B0 ;  /* 0x0000000000007941 */ /* 0x000fea0003800000 */
.L_x_12680:
        /* <DEDUP_REMOVED lines=33> */
.L_x_12683:
[----:B------:R-:W-:Y:S05]  /*17d0*/  BSYNC B0 ;  /* 0x0000000000007941 */ /* 0x000fea0003800000 */
.L_x_12682:
        /* <DEDUP_REMOVED lines=33> */
.L_x_12685:
[----:B------:R-:W-:Y:S05]  /*19f0*/  BSYNC B0 ;  /* 0x0000000000007941 */ /* 0x000fea0003800000 */
.L_x_12684:
        /* <DEDUP_REMOVED lines=33> */
.L_x_12687:
[----:B------:R-:W-:Y:S05]  /*1c10*/  BSYNC B0 ;  /* 0x0000000000007941 */ /* 0x000fea0003800000 */
.L_x_12686:
[----:B------:R-:W-:Y:S06]  /*1c20*/  BAR.SYNC.DEFER_BLOCKING 0x0 ;  /* 0x0000000000007b1d */ /* 0x000fec0000010000 */
[----:B------:R-:W2:Y:S01]  /*1c30*/  LDG.E.128 R44, [R44.64] ;  /* 0x000000062c2c7981 */ /* 0x000ea2000c1e1d00 */
        /* <DEDUP_REMOVED lines=13> */
[----:B------:R-:W2:Y:S04]  /*1d10*/  LDS.128 R12, [R25.X16] ;  /* 0x00000000190c7984 */ /* 0x000ea8000000cc00 */
[----:B------:R-:W-:Y:S06]  /*1d20*/  BAR.SYNC.DEFER_BLOCKING 0x0 ;  /* 0x0000000000007b1d */ /* 0x000fec0000010000 */
[----:B------:R-:W3:Y:S01]  /*1d30*/  LDG.E.128 R8, [R8.64] ;  /* 0x0000000608087981 */ /* 0x000ee2000c1e1d00 */
[----:B-1----:R-:W-:-:S02]  /*1d40*/  PRMT R54, RZ, 0x5410, R4 ;  /* 0x00005410ff367816 */ /* 0x002fc40000000004 */
[----:B------:R-:W-:Y:S02]  /*1d50*/  PRMT R56, RZ, 0x7610, R4 ;  /* 0x00007610ff387816 */ /* 0x000fe40000000004 */
[--C-:B------:R-:W-:Y:S02]  /*1d60*/  PRMT R53, RZ, 0x5410, R5.reuse ;  /* 0x00005410ff357816 */ /* 0x100fe40000000005 */
[----:B------:R-:W-:Y:S02]  /*1d70*/  PRMT R55, RZ, 0x7610, R5 ;  /* 0x00007610ff377816 */ /* 0x000fe40000000005 */
[--C-:B------:R-:W-:Y:S02]  /*1d80*/  PRMT R58, RZ, 0x5410, R6.reuse ;  /* 0x00005410ff3a7816 */ /* 0x100fe40000000006 */
[----:B------:R-:W-:Y:S02]  /*1d90*/  PRMT R57, RZ, 0x7610, R6 ;  /* 0x00007610ff397816 */ /* 0x000fe40000000006 */
[----:B--2---:R-:W-:-:S02]  /*1da0*/  PRMT R59, RZ, 0x5410, R12 ;  /* 0x00005410ff3b7816 */ /* 0x004fc4000000000c */
[----:B------:R-:W-:Y:S02]  /*1db0*/  PRMT R69, RZ, 0x7610, R12 ;  /* 0x00007610ff457816 */ /* 0x000fe4000000000c */
[--C-:B0-----:R-:W-:Y:S01]  /*1dc0*/  PRMT R51, RZ, 0x5410, R13.reuse ;  /* 0x00005410ff337816 */ /* 0x101fe2000000000d */
        /* <DEDUP_REMOVED lines=23> */
[----:B------:R-:W4:Y:S01]  /*1f40*/  MUFU.RCP R68, R39 ;  /* 0x0000002700447308 */ /* 0x000f220000001000 */
[----:B-1----:R-:W-:Y:S01]  /*1f50*/  PRMT R17, RZ, 0x7610, R15 ;  /* 0x00007610ff117816 */ /* 0x002fe2000000000f */
[----:B0-----:R-:W-:-:S04]  /*1f60*/  FADD.FTZ R47, R47, 1 ;  /* 0x3f8000002f2f7421 */ /* 0x001fc80000010000 */
[----:B------:R-:W-:Y:S02]  /*1f70*/  FMUL.FTZ R50, R17, -1.4426950216293334961 ;  /* 0xbfb8aa3b11327820 */ /* 0x000fe40000410000 */
[----:B------:R0:W1:Y:S01]  /*1f80*/  MUFU.RCP R70, R48 ;  /* 0x0000003000467308 */ /* 0x0000620000001000 */
[----:B--2---:R-:W-:-:S07]  /*1f90*/  FADD.FTZ R49, R49, 1 ;  /* 0x3f80000031317421 */ /* 0x004fce0000010000 */
[----:B------:R2:W5:Y:S01]  /*1fa0*/  MUFU.EX2 R84, R50 ;  /* 0x0000003200547308 */ /* 0x0005620000000800 */
[----:B----4-:R-:W-:Y:S01]  /*1fb0*/  FADD.FTZ R4, -R68, 1 ;  /* 0x3f80000044047421 */ /* 0x010fe20000010100 */
[----:B0-----:R-:W-:-:S03]  /*1fc0*/  PRMT R48, RZ, 0x7610, R7 ;  /* 0x00007610ff307816 */ /* 0x001fc60000000007 */
[C---:B------:R-:W-:Y:S02]  /*1fd0*/  FFMA.FTZ R4, R59.reuse, R4, 1 ;  /* 0x3f8000003b047423 */ /* 0x040fe40000010004 */
[----:B------:R-:W-:Y:S01]  /*1fe0*/  FMUL.FTZ R59, R59, R68 ;  /* 0x000000443b3b7220 */ /* 0x000fe20000410000 */
[----:B------:R-:W0:Y:S01]  /*1ff0*/  MUFU.RCP R71, R45 ;  /* 0x0000002d00477308 */ /* 0x000e220000001000 */
[----:B-1----:R-:W-:Y:S01]  /*2000*/  FADD.FTZ R6, -R70, 1 ;  /* 0x3f80000046067421 */ /* 0x002fe20000010100 */
[----:B--2---:R-:W-:-:S03]  /*2010*/  PRMT R50, RZ, 0x5410, R7 ;  /* 0x00005410ff327816 */ /* 0x004fc60000000007 */
[C---:B------:R-:W-:Y:S02]  /*2020*/  FFMA.FTZ R6, R69.reuse, R6, 1 ;  /* 0x3f80000045067423 */ /* 0x040fe40000010006 */
[----:B------:R-:W-:Y:S01]  /*2030*/  FMUL.FTZ R69, R69, R70 ;  /* 0x0000004645457220 */ /* 0x000fe20000410000 */
[----:B------:R-:W-:Y:S01]  /*2040*/  MUFU.RCP R82, R49 ;  /* 0x0000003100527308 */ /* 0x000fe20000001000 */
[----:B-----5:R-:W-:-:S07]  /*2050*/  FADD.FTZ R84, R84, 1 ;  /* 0x3f80000054547421 */ /* 0x020fce0000010000 */
[----:B------:R-:W-:Y:S08]  /*2060*/  MUFU.RCP R86, R84 ;  /* 0x0000005400567308 */ /* 0x000ff00000001000 */
[----:B------:R-:W1:Y:S08]  /*2070*/  MUFU.RCP R80, R44 ;  /* 0x0000002c00507308 */ /* 0x000e700000001000 */
[----:B------:R-:W2:Y:S08]  /*2080*/  MUFU.RCP R81, R46 ;  /* 0x0000002e00517308 */ /* 0x000eb00000001000 */
[----:B------:R4:W5:Y:S01]  /*2090*/  MUFU.RCP R83, R47 ;  /* 0x0000002f00537308 */ /* 0x0009620000001000 */
[----:B---3--:R3:W-:Y:S01]  /*20a0*/  STS.128 [R25.X16], R8 ;  /* 0x0000000819007388 */ /* 0x0087e2000000cc00 */
[----:B------:R-:W-:-:S06]  /*20b0*/  NOP ;  /* 0x0000000000007918 */ /* 0x000fcc0000000000 */
[----:B------:R-:W4:Y:S01]  /*20c0*/  LDS.128 R12, [R25.X16] ;  /* 0x00000000190c7984 */ /* 0x000f22000000cc00 */
[----:B---3--:R-:W-:Y:S01]  /*20d0*/  MOV R8, c[0x0][0x16c] ;  /* 0x00005b0000087a02 */ /* 0x008fe20000000f00 */
[----:B------:R-:W-:Y:S02]  /*20e0*/  IMAD R11, R31, c[0x0][0x2e8], RZ ;  /* 0x0000ba001f0b7a24 */ /* 0x000fe400078e02ff */
[----:B0-----:R-:W-:Y:S01]  /*20f0*/  FADD.FTZ R9, -R71, 1 ;  /* 0x3f80000047097421 */ /* 0x001fe20000010100 */
[----:B------:R-:W-:Y:S01]  /*2100*/  ISETP.GE.AND P1, PT, R8, 0x1, PT ;  /* 0x000000010800780c */ /* 0x000fe20003f26270 */
[----:B------:R-:W-:Y:S02]  /*2110*/  IMAD R89, R32, c[0x0][0x2ec], R11 ;  /* 0x0000bb0020597a24 */ /* 0x000fe400078e020b */
[----:B-1----:R-:W-:Y:S02]  /*2120*/  FADD.FTZ R8, -R80, 1 ;  /* 0x3f80000050087421 */ /* 0x002fe40000010100 */
[----:B--2---:R-:W-:-:S02]  /*2130*/  FADD.FTZ R11, -R81, 1 ;  /* 0x3f800000510b7421 */ /* 0x004fc40000010100 */
[----:B------:R-:W-:Y:S02]  /*2140*/  FFMA.FTZ R8, R51, R8, 1 ;  /* 0x3f80000033087423 */ /* 0x000fe40000010008 */
[----:B------:R-:W-:Y:S02]  /*2150*/  FFMA.FTZ R9, R52, R9, 1 ;  /* 0x3f80000034097423 */ /* 0x000fe40000010009 */
[----:B------:R-:W-:Y:S02]  /*2160*/  FFMA.FTZ R11, R0, R11, 1 ;  /* 0x3f800000000b7423 */ /* 0x000fe4000001000b */
[----:B------:R-:W-:Y:S02]  /*2170*/  FMUL.FTZ R52, R52, R71 ;  /* 0x0000004734347220 */ /* 0x000fe40000410000 */
[----:B------:R-:W-:Y:S01]  /*2180*/  FMUL.FTZ R0, R0, R81 ;  /* 0x0000005100007220 */ /* 0x000fe20000410000 */
[--C-:B----4-:R-:W-:Y:S02]  /*2190*/  PRMT R45, RZ, 0x5410, R12.reuse ;  /* 0x00005410ff2d7816 */ /* 0x110fe4000000000c */
[----:B------:R-:W-:Y:S01]  /*21a0*/  PRMT R39, RZ, 0x7610, R12 ;  /* 0x00007610ff277816 */ /* 0x000fe2000000000c */
[----:B------:R-:W-:Y:S01]  /*21b0*/  FADD.FTZ R12, -R86, 1 ;  /* 0x3f800000560c7421 */ /* 0x000fe20000010100 */
[--C-:B------:R-:W-:Y:S01]  /*21c0*/  PRMT R46, RZ, 0x5410, R13.reuse ;  /* 0x00005410ff2e7816 */ /* 0x100fe2000000000d */
[----:B------:R-:W-:Y:S01]  /*21d0*/  FMUL.FTZ R5, R54, R45 ;  /* 0x0000002d36057220 */ /* 0x000fe20000410000 */
[----:B------:R-:W-:Y:S01]  /*21e0*/  PRMT R44, RZ, 0x7610, R13 ;  /* 0x00007610ff2c7816 */ /* 0x000fe2000000000d */
[----:B------:R-:W-:Y:S01]  /*21f0*/  FFMA.FTZ R88, R17, R12, 1 ;  /* 0x3f80000011587423 */ /* 0x000fe2000001000c */
[--C-:B------:R-:W-:Y:S01]  /*2200*/  PRMT R47, RZ, 0x5410, R14.reuse ;  /* 0x00005410ff2f7816 */ /* 0x100fe2000000000e */
        /* <DEDUP_REMOVED lines=9> */
[----:B-----5:R-:W-:Y:S02]  /*22a0*/  FADD.FTZ R13, -R83, 1 ;  /* 0x3f800000530d7421 */ /* 0x020fe40000010100 */
[----:B------:R-:W-:Y:S02]  /*22b0*/  FMUL.FTZ R5, R5, R6 ;  /* 0x0000000605057220 */ /* 0x000fe40000410000 */
[----:B------:R-:W-:Y:S02]  /*22c0*/  FADD.FTZ R6, -R82, 1 ;  /* 0x3f80000052067421 */ /* 0x000fe40000010100 */
        /* <DEDUP_REMOVED lines=16> */
[----:B------:R-:W-:Y:S01]  /*23d0*/  FMUL.FTZ R11, R12, R13 ;  /* 0x0000000d0c0b7220 */ /* 0x000fe20000410000 */
[----:B------:R-:W-:Y:S01]  /*23e0*/  F2FP.BF16.PACK_AB R5, R10, R7 ;  /* 0x000000070a05723e */ /* 0x000fe200000010ff */
[----:B------:R-:W-:Y:S02]  /*23f0*/  FMUL.FTZ R84, R85, R84 ;  /* 0x0000005455547220 */ /* 0x000fe40000410000 */
        /* <DEDUP_REMOVED lines=9> */
[----:B------:R-:W-:Y:S02]  /*2490*/  IMAD R85, R35, c[0x0][0x2f0], RZ ;  /* 0x0000bc0023557a24 */ /* 0x000fe400078e02ff */
[----:B------:R-:W-:Y:S02]  /*24a0*/  FMUL.FTZ R71, R56, R69 ;  /* 0x0000004538477220 */ /* 0x000fe40000410000 */
[----:B------:R-:W-:-:S02]  /*24b0*/  IMAD R85, R36, c[0x0][0x2f4], R85 ;  /* 0x0000bd0024557a24 */ /* 0x000fc400078e0255 */
[----:B------:R-:W-:-:S04]  /*24c0*/  IMAD.WIDE.U32 R12, R36, c[0x0][0x2f0], R12 ;  /* 0x0000bc00240c7a25 */ /* 0x000fc800078e000c */
[----:B------:R-:W-:Y:S02]  /*24d0*/  FMUL.FTZ R53, R53, R80 ;  /* 0x0000005035357220 */ /* 0x000fe40000410000 */
        /* <DEDUP_REMOVED lines=10> */
[----:B0-----:R-:W-:Y:S02]  /*2580*/  PRMT R4, RZ, 0x5410, R40 ;  /* 0x00005410ff047816 */ /* 0x001fe40000000028 */
[----:B------:R-:W-:-:S02]  /*2590*/  PRMT R5, RZ, 0x5410, R41 ;  /* 0x00005410ff057816 */ /* 0x000fc40000000029 */
[----:B------:R-:W-:Y:S01]  /*25a0*/  IADD3 R7, R13, R85, RZ ;  /* 0x000000550d077210 */ /* 0x000fe20007ffe0ff */
[----:B------:R-:W-:Y:S01]  /*25b0*/  FFMA.FTZ R28, R51, R4, R28 ;  /* 0x00000004331c7223 */ /* 0x000fe2000001001c */
[----:B------:R-:W-:Y:S01]  /*25c0*/  PRMT R4, RZ, 0x7610, R40 ;  /* 0x00007610ff047816 */ /* 0x000fe20000000028 */
[----:B------:R-:W-:Y:S01]  /*25d0*/  FMUL.FTZ R85, R48, R17 ;  /* 0x0000001130557220 */ /* 0x000fe20000410000 */
[----:B------:R-:W-:-:S03]  /*25e0*/  PRMT R6, RZ, 0x7610, R41 ;  /* 0x00007610ff067816 */ /* 0x000fc60000000029 */
[----:B------:R-:W-:Y:S01]  /*25f0*/  FFMA.FTZ R28, R71, R4, R28 ;  /* 0x00000004471c7223 */ /* 0x000fe2000001001c */
[----:B------:R-:W-:-:S03]  /*2600*/  LEA R4, P0, R12, c[0x0][0x338], 0x1 ;  /* 0x0000ce000c047a11 */ /* 0x000fc600078008ff */
[----:B------:R-:W-:Y:S01]  /*2610*/  FFMA.FTZ R28, R53, R5, R28 ;  /* 0x00000005351c7223 */ /* 0x000fe2000001001c */
[----:B------:R-:W-:Y:S02]  /*2620*/  LEA.HI.X R5, R12, c[0x0][0x33c], R7, 0x1, P0 ;  /* 0x0000cf000c057a11 */ /* 0x000fe400000f0c07 */
[----:B------:R-:W-:Y:S01]  /*2630*/  ISETP.NE.U32.AND P0, PT, RZ, c[0x0][0x270], PT ;  /* 0x00009c00ff007a0c */ /* 0x000fe20003f05070 */
[----:B------:R-:W-:Y:S01]  /*2640*/  FFMA.FTZ R6, R55, R6, R28 ;  /* 0x0000000637067223 */ /* 0x000fe2000001001c */
        /* <DEDUP_REMOVED lines=38> */
.L_x_12688:
[----:B------:R-:W-:Y:S01]  /*28b0*/  PRMT R0, RZ, 0x7610, R43 ;  /* 0x00007610ff007816 */ /* 0x000fe2000000002b */
[----:B------:R-:W-:Y:S01]  /*28c0*/  BAR.SYNC.DEFER_BLOCKING 0x0 ;  /* 0x0000000000007b1d */ /* 0x000fe20000010000 */
[----:B------:R-:W-:Y:S01]  /*28d0*/  HFMA2.MMA R17, -RZ, RZ, 0, 0 ;  /* 0x00000000ff117435 */ /* 0x000fe200000001ff */
[----:B------:R-:W-:Y:S01]  /*28e0*/  CS2R R14, SRZ ;  /* 0x00000000000e7805 */ /* 0x000fe2000001ff00 */
[----:B------:R-:W-:Y:S01]  /*28f0*/  CS2R R12, SRZ ;  /* 0x00000000000c7805 */ /* 0x000fe2000001ff00 */
[----:B------:R-:W-:Y:S01]  /*2900*/  FFMA.FTZ R28, R85, R0, R28 ;  /* 0x00000000551c7223 */ /* 0x000fe2000001001c */
[----:B0-----:R-:W-:Y:S01]  /*2910*/  CS2R R10, SRZ ;  /* 0x00000000000a7805 */ /* 0x001fe2000001ff00 */
        /* <DEDUP_REMOVED lines=11> */
[----:B------:R-:W-:Y:S01]  /*29d0*/  CS2R R38, SRZ ;  /* 0x0000000000267805 */ /* 0x000fe2000001ff00 */
        /* <DEDUP_REMOVED lines=9> */
.L_x_12736:
        /* <DEDUP_REMOVED lines=246> */
.L_x_12691:
[----:B01----:R-:W-:Y:S05]  /*39d0*/  BSYNC B0 ;  /* 0x0000000000007941 */ /* 0x003fea0003800000 */
.L_x_12690:
        /* <DEDUP_REMOVED lines=242> */
.L_x_12693:
[----:B-1----:R-:W-:Y:S05]  /*4900*/  BSYNC B0 ;  /* 0x0000000000007941 */ /* 0x002fea0003800000 */
.L_x_12692:
        /* <DEDUP_REMOVED lines=20> */
.L_x_12695:
[----:B------:R-:W-:Y:S05]  /*4a50*/  BSYNC B0 ;  /* 0x0000000000007941 */ /* 0x000fea0003800000 */
.L_x_12694:
        /* <DEDUP_REMOVED lines=35> */
.L_x_12697:
[----:B01----:R-:W-:Y:S05]  /*4c90*/  BSYNC B0 ;  /* 0x0000000000007941 */ /* 0x003fea0003800000 */
.L_x_12696:
        /* <DEDUP_REMOVED lines=28> */
.L_x_12699:
[----:B------:R-:W-:Y:S05]  /*4e60*/  BSYNC B0 ;  /* 0x0000000000007941 */ /* 0x000fea0003800000 */
.L_x_12698:
        /* <DEDUP_REMOVED lines=28> */
.L_x_12701:
[----:B-1----:R-:W-:Y:S05]  /*5030*/  BSYNC B0 ;  /* 0x0000000000007941 */ /* 0x002fea0003800000 */
.L_x_12700:
        /* <DEDUP_REMOVED lines=243> */
.L_x_12703:
[----:B---3--:R-:W-:Y:S05]  /*5f70*/  BSYNC B0 ;  /* 0x0000000000007941 */ /* 0x008fea0003800000 */
.L_x_12702:
        /* <DEDUP_REMOVED lines=9> */
.L_x_12705:
[----:B------:R-:W-:Y:S05]  /*6010*/  BSYNC B0 ;  /* 0x0000000000007941 */ /* 0x000fea0003800000 */
.L_x_12704:
        /* <DEDUP_REMOVED lines=14> */
.L_x_12707:
[----:B------:R-:W-:Y:S05]  /*6100*/  BSYNC B0 ;  /* 0x0000000000007941 */ /* 0x000fea0003800000 */
.L_x_12706:
[----:B------:R-:W2:Y:S01]  /*6110*/  LDS R47, [R47.X4+0x5a0] ;  /* 0x0005a0002f2f7984 */ /* 0x000ea20000004800 */
[----:B------:R-:W-:Y:S01]  /*6120*/  BSSY B0, `(.L_x_12708) ;  /* 0x0000005000007945 */ /* 0x000fe20003800000 */
[----:B-1----:R-:W-:Y:S02]  /*6130*/  IADD3 R45, R26, 0xa0, RZ ;  /* 0x000000a01a2d7810 */ /* 0x002fe40007ffe0ff */
[----:B------:R-:W-:Y:S01]  /*6140*/  LEA.HI.SX32 R69, R69, R26, 0x1b ;  /* 0x0000001a45457211 */ /* 0x000fe200078fdaff */
[----:B------:R-:W-:Y:S05]  /*6150*/  @!P0 BRA `(.L_x_12709) ;  /* 0x0000001000008947 */ /* 0x000fea0003800000 */
[----:B--2---:R1:W-:Y:S02]  /*6160*/  RED.E.ADD.F32.FTZ.RN.STRONG.GPU [R48.64+-0x680], R47 ;  /* 0xfff9802f3000798e */ /* 0x0043e4000c10e786 */
.L_x_12709:
[----:B------:R-:W-:Y:S05]  /*6170*/  BSYNC B0 ;  /* 0x0000000000007941 */ /* 0x000fea0003800000 */
.L_x_12708:
[----:B------:R-:W3:Y:S01]  /*6180*/  LDS R69, [R69.X4+0x620] ;  /* 0x0006200045457984 */ /* 0x000ee20000004800 */
[----:B------:R-:W-:Y:S01]  /*6190*/  BSSY B0, `(.L_x_12710) ;  /* 0x0000005000007945 */ /* 0x000fe20003800000 */
[----:B-12---:R-:W-:Y:S02]  /*61a0*/  IADD3 R47, R26, 0xc0, RZ ;  /* 0x000000c01a2f7810 */ /* 0x006fe40007ffe0ff */
[----:B------:R-:W-:Y:S01]  /*61b0*/  LEA.HI.SX32 R45, R45, R26, 0x1b ;  /* 0x0000001a2d2d7211 */ /* 0x000fe200078fdaff */
[----:B------:R-:W-:Y:S05]  /*61c0*/  @!P1 BRA `(.L_x_12711) ;  /* 0x0000001000009947 */ /* 0x000fea0003800000 */
[----:B---3--:R1:W-:Y:S02]  /*61d0*/  RED.E.ADD.F32.FTZ.RN.STRONG.GPU [R48.64+-0x600], R69 ;  /* 0xfffa00453000798e */ /* 0x0083e4000c10e786 */
.L_x_12711:
[----:B------:R-:W-:Y:S05]  /*61e0*/  BSYNC B0 ;  /* 0x0000000000007941 */ /* 0x000fea0003800000 */
.L_x_12710:
[----:B------:R-:W2:Y:S01]  /*61f0*/  LDS R45, [R45.X4+0x6a0] ;  /* 0x0006a0002d2d7984 */ /* 0x000ea20000004800 */
[----:B------:R-:W-:Y:S01]  /*6200*/  BSSY B0, `(.L_x_12712) ;  /* 0x0000005000007945 */ /* 0x000fe20003800000 */
[----:B-1-3--:R-:W-:-:S02]  /*6210*/  IADD3 R69, R26, 0xe0, RZ ;  /* 0x000000e01a457810 */ /* 0x00afc40007ffe0ff */
[----:B------:R-:W-:Y:S01]  /*6220*/  LEA.HI.SX32 R47, R47, R26, 0x1b ;  /* 0x0000001a2f2f7211 */ /* 0x000fe200078fdaff */
[----:B------:R-:W-:Y:S05]  /*6230*/  @!P2 BRA `(.L_x_12713) ;  /* 0x000000100000a947 */ /* 0x000fea0003800000 */
[----:B--2---:R1:W-:Y:S02]  /*6240*/  RED.E.ADD.F32.FTZ.RN.STRONG.GPU [R48.64+-0x580], R45 ;  /* 0xfffa802d3000798e */ /* 0x0043e4000c10e786 */
.L_x_12713:
[----:B------:R-:W-:Y:S05]  /*6250*/  BSYNC B0 ;  /* 0x0000000000007941 */ /* 0x000fea0003800000 */
.L_x_12712:
[----:B------:R-:W3:Y:S01]  /*6260*/  LDS R47, [R47.X4+0x720] ;  /* 0x000720002f2f7984 */ /* 0x000ee20000004800 */
[----:B------:R-:W-:Y:S01]  /*6270*/  BSSY B0, `(.L_x_12714) ;  /* 0x0000005000007945 */ /* 0x000fe20003800000 */
[----:B-12---:R-:W-:Y:S02]  /*6280*/  IADD3 R45, R26, 0x100, RZ ;  /* 0x000001001a2d7810 */ /* 0x006fe40007ffe0ff */
[----:B------:R-:W-:Y:S01]  /*6290*/  LEA.HI.SX32 R69, R69, R26, 0x1b ;  /* 0x0000001a45457211 */ /* 0x000fe200078fdaff */
[----:B------:R-:W-:Y:S05]  /*62a0*/  @!P3 BRA `(.L_x_12715) ;  /* 0x000000100000b947 */ /* 0x000fea0003800000 */
[----:B---3--:R1:W-:Y:S02]  /*62b0*/  RED.E.ADD.F32.FTZ.RN.STRONG.GPU [R48.64+-0x500], R47 ;  /* 0xfffb002f3000798e */ /* 0x0083e4000c10e786 */
.L_x_12715:
[----:B------:R-:W-:Y:S05]  /*62c0*/  BSYNC B0 ;  /* 0x0000000000007941 */ /* 0x000fea0003800000 */
.L_x_12714:
[----:B------:R-:W2:Y:S01]  /*62d0*/  LDS R69, [R69.X4+0x7a0] ;  /* 0x0007a00045457984 */ /* 0x000ea20000004800 */
[----:B------:R-:W-:Y:S01]  /*62e0*/  BSSY B0, `(.L_x_12716) ;  /* 0x0000004000007945 */ /* 0x000fe20003800000 */
[----:B------:R-:W-:Y:S01]  /*62f0*/  LEA.HI.SX32 R45, R45, R26, 0x1b ;  /* 0x0000001a2d2d7211 */ /* 0x000fe200078fdaff */
[----:B------:R-:W-:Y:S05]  /*6300*/  @!P4 BRA `(.L_x_12717) ;  /* 0x000000100000c947 */ /* 0x000fea0003800000 */
[----:B--2---:R2:W-:Y:S02]  /*6310*/  RED.E.ADD.F32.FTZ.RN.STRONG.GPU [R48.64+-0x480], R69 ;  /* 0xfffb80453000798e */ /* 0x0045e4000c10e786 */
.L_x_12717:
[----:B------:R-:W-:Y:S05]  /*6320*/  BSYNC B0 ;  /* 0x0000000000007941 */ /* 0x000fea0003800000 */
.L_x_12716:
[----:B------:R-:W4:Y:S01]  /*6330*/  LDS R45, [R45.X4+0x820] ;  /* 0x000820002d2d7984 */ /* 0x000f220000004800 */
[----:B------:R-:W-:Y:S01]  /*6340*/  BSSY B0, `(.L_x_12718) ;  /* 0x0000005000007945 */ /* 0x000fe20003800000 */
[----:B-1-3--:R-:W-:-:S02]  /*6350*/  IADD3 R47, R26, 0x120, RZ ;  /* 0x000001201a2f7810 */ /* 0x00afc40007ffe0ff */
[----:B--2---:R-:W-:Y:S01]  /*6360*/  IADD3 R69, R26, 0x140, RZ ;  /* 0x000001401a457810 */ /* 0x004fe20007ffe0ff */
[----:B------:R-:W-:Y:S05]  /*6370*/  @!P5 BRA `(.L_x_12719) ;  /* 0x000000100000d947 */ /* 0x000fea0003800000 */
[----:B----4-:R1:W-:Y:S02]  /*6380*/  RED.E.ADD.F32.FTZ.RN.STRONG.GPU [R48.64+-0x400], R45 ;  /* 0xfffc002d3000798e */ /* 0x0103e4000c10e786 */
.L_x_12719:
[----:B------:R-:W-:Y:S05]  /*6390*/  BSYNC B0 ;  /* 0x0000000000007941 */ /* 0x000fea0003800000 */
.L_x_12718:
        /* <DEDUP_REMOVED lines=14> */
.L_x_12721:
[----:B------:R-:W-:Y:S05]  /*6480*/  BSYNC B0 ;  /* 0x0000000000007941 */ /* 0x000fea0003800000 */
.L_x_12720:
[----:B------:R-:W2:Y:S01]  /*6490*/  LDS R69, [R69.X4+0x920] ;  /* 0x0009200045457984 */ /* 0x000ea20000004800 */
[----:B------:R-:W-:Y:S01]  /*64a0*/  BSSY B0, `(.L_x_12722) ;  /* 0x0000005000007945 */ /* 0x000fe20003800000 */
[----:B-1----:R-:W-:-:S02]  /*64b0*/  IADD3 R47, R26, 0x180, RZ ;  /* 0x000001801a2f7810 */ /* 0x002fc40007ffe0ff */
[----:B------:R-:W-:Y:S01]  /*64c0*/  LEA.HI.SX32 R45, R45, R26, 0x1b ;  /* 0x0000001a2d2d7211 */ /* 0x000fe200078fdaff */
[----:B------:R-:W-:Y:S05]  /*64d0*/  @!P0 BRA `(.L_x_12723) ;  /* 0x0000001000008947 */ /* 0x000fea0003800000 */
[----:B--2---:R1:W-:Y:S02]  /*64e0*/  RED.E.ADD.F32.FTZ.RN.STRONG.GPU [R48.64+-0x300], R69 ;  /* 0xfffd00453000798e */ /* 0x0043e4000c10e786 */
.L_x_12723:
[----:B------:R-:W-:Y:S05]  /*64f0*/  BSYNC B0 ;  /* 0x0000000000007941 */ /* 0x000fea0003800000 */
.L_x_12722:
[----:B------:R-:W3:Y:S01]  /*6500*/  LDS R45, [R45.X4+0x9a0] ;  /* 0x0009a0002d2d7984 */ /* 0x000ee20000004800 */
[----:B------:R-:W-:Y:S01]  /*6510*/  BSSY B0, `(.L_x_12724) ;  /* 0x0000005000007945 */ /* 0x000fe20003800000 */
[----:B-12---:R-:W-:Y:S02]  /*6520*/  IADD3 R69, R26, 0x1a0, RZ ;  /* 0x000001a01a457810 */ /* 0x006fe40007ffe0ff */
[----:B------:R-:W-:Y:S01]  /*6530*/  LEA.HI.SX32 R47, R47, R26, 0x1b ;  /* 0x0000001a2f2f7211 */ /* 0x000fe200078fdaff */
[----:B------:R-:W-:Y:S05]  /*6540*/  @!P1 BRA `(.L_x_12725) ;  /* 0x0000001000009947 */ /* 0x000fea0003800000 */
[----:B---3--:R1:W-:Y:S02]  /*6550*/  RED.E.ADD.F32.FTZ.RN.STRONG.GPU [R48.64+-0x280], R45 ;  /* 0xfffd802d3000798e */ /* 0x0083e4000c10e786 */
.L_x_12725:
[----:B------:R-:W-:Y:S05]  /*6560*/  BSYNC B0 ;  /* 0x0000000000007941 */ /* 0x000fea0003800000 */
.L_x_12724:
[----:B------:R-:W2:Y:S01]  /*6570*/  LDS R47, [R47.X4+0xa20] ;  /* 0x000a20002f2f7984 */ /* 0x000ea20000004800 */
[----:B------:R-:W-:Y:S01]  /*6580*/  BSSY B0, `(.L_x_12726) ;  /* 0x0000005000007945 */ /* 0x000fe20003800000 */
[----:B-1-3--:R-:W-:Y:S02]  /*6590*/  IADD3 R45, R26, 0x1c0, RZ ;  /* 0x000001c01a2d7810 */ /* 0x00afe40007ffe0ff */
[----:B------:R-:W-:Y:S01]  /*65a0*/  LEA.HI.SX32 R69, R69, R26, 0x1b ;  /* 0x0000001a45457211 */ /* 0x000fe200078fdaff */
[----:B------:R-:W-:Y:S05]  /*65b0*/  @!P2 BRA `(.L_x_12727) ;  /* 0x000000100000a947 */ /* 0x000fea0003800000 */
[----:B--2---:R1:W-:Y:S02]  /*65c0*/  RED.E.ADD.F32.FTZ.RN.STRONG.GPU [R48.64+-0x200], R47 ;  /* 0xfffe002f3000798e */ /* 0x0043e4000c10e786 */
.L_x_12727:
[----:B------:R-:W-:Y:S05]  /*65d0*/  BSYNC B0 ;  /* 0x0000000000007941 */ /* 0x000fea0003800000 */
.L_x_12726:
[----:B------:R-:W3:Y:S01]  /*65e0*/  LDS R69, [R69.X4+0xaa0] ;  /* 0x000aa00045457984 */ /* 0x000ee20000004800 */
[----:B------:R-:W-:Y:S01]  /*65f0*/  BSSY B0, `(.L_x_12728) ;  /* 0x0000005000007945 */ /* 0x000fe20003800000 */
[----:B-12---:R-:W-:-:S02]  /*6600*/  IADD3 R47, R26, 0x1e0, RZ ;  /* 0x000001e01a2f7810 */ /* 0x006fc40007ffe0ff */
[----:B------:R-:W-:Y:S01]  /*6610*/  LEA.HI.SX32 R45, R45, R26, 0x1b ;  /* 0x0000001a2d2d7211 */ /* 0x000fe200078fdaff */
[----:B------:R-:W-:Y:S05]  /*6620*/  @!P3 BRA `(.L_x_12729) ;  /* 0x000000100000b947 */ /* 0x000fea0003800000 */
[----:B---3--:R1:W-:Y:S02]  /*6630*/  RED.E.ADD.F32.FTZ.RN.STRONG.GPU [R48.64+-0x180], R69 ;  /* 0xfffe80453000798e */ /* 0x0083e4000c10e786 */
.L_x_12729:
[----:B------:R-:W-:Y:S05]  /*6640*/  BSYNC B0 ;  /* 0x0000000000007941 */ /* 0x000fea0003800000 */
.L_x_12728:
[----:B------:R-:W2:Y:S01]  /*6650*/  LDS R45, [R45.X4+0xb20] ;  /* 0x000b20002d2d7984 */ /* 0x000ea20000004800 */
[----:B------:R-:W-:Y:S01]  /*6660*/  BSSY B0, `(.L_x_12730) ;  /* 0x0000004000007945 */ /* 0x000fe20003800000 */
[----:B------:R-:W-:Y:S01]  /*6670*/  LEA.HI.SX32 R47, R47, R26, 0x1b ;  /* 0x0000001a2f2f7211 */ /* 0x000fe200078fdaff */
[----:B------:R-:W-:Y:S05]  /*6680*/  @!P4 BRA `(.L_x_12731) ;  /* 0x000000100000c947 */ /* 0x000fea0003800000 */
[----:B--2---:R2:W-:Y:S02]  /*6690*/  RED.E.ADD.F32.FTZ.RN.STRONG.GPU [R48.64+-0x100], R45 ;  /* 0xffff002d3000798e */ /* 0x0045e4000c10e786 */
.L_x_12731:
[----:B------:R-:W-:Y:S05]  /*66a0*/  BSYNC B0 ;  /* 0x0000000000007941 */ /* 0x000fea0003800000 */
.L_x_12730:
[----:B------:R-:W4:Y:S01]  /*66b0*/  LDS R47, [R47.X4+0xba0] ;  /* 0x000ba0002f2f7984 */ /* 0x000f220000004800 */
[----:B------:R-:W-:Y:S01]  /*66c0*/  BSSY B0, `(.L_x_12732) ;  /* 0x0000003000007945 */ /* 0x000fe20003800000 */
[----:B------:R-:W-:Y:S05]  /*66d0*/  @!P5 BRA `(.L_x_12733) ;  /* 0x000000100000d947 */ /* 0x000fea0003800000 */
[----:B----4-:R4:W-:Y:S02]  /*66e0*/  RED.E.ADD.F32.FTZ.RN.STRONG.GPU [R48.64+-0x80], R47 ;  /* 0xffff802f3000798e */ /* 0x0109e4000c10e786 */
.L_x_12733:
[----:B------:R-:W-:Y:S05]  /*66f0*/  BSYNC B0 ;  /* 0x0000000000007941 */ /* 0x000fea0003800000 */
.L_x_12732:
        /* <DEDUP_REMOVED lines=153> */
.L_x_12735:
[----:B0-----:R-:W-:Y:S05]  /*7090*/  BSYNC B0 ;  /* 0x0000000000007941 */ /* 0x001fea0003800000 */
.L_x_12734:
[----:B------:R-:W-:Y:S02]  /*70a0*/  IADD3 R39, R39, 0x1, RZ ;  /* 0x0000000127277810 */ /* 0x000fe40007ffe0ff */
[----:B------:R-:W-:-:S02]  /*70b0*/  IADD3 R38, P1, R38, 0x1, RZ ;  /* 0x0000000126267810 */ /* 0x000fc40007f3e0ff */
[----:B------:R-:W-:Y:S02]  /*70c0*/  ISETP.GE.AND P0, PT, R39, c[0x0][0x16c], PT ;  /* 0x00005b0027007a0c */ /* 0x000fe40003f06270 */
[----:B------:R-:W-:-:S11]  /*70d0*/  IADD3.X R37, RZ, R37, RZ, P1, !PT ;  /* 0x00000025ff257210 */ /* 0x000fd60000ffe4ff */
[----:B------:R-:W-:Y:S01]  /*70e0*/  @P0 CALL.REL.NOINC `(.L_x_12689) ;  /* 0x0000001000000944 */ /* 0x000fe20003c00000 */
[----:B------:R-:W-:Y:S05]  /*70f0*/  BRA `(.L_x_12736) ;  /* 0xffffb97000007947 */ /* 0x000fea000383ffff */
.L_x_12689:
        /* <DEDUP_REMOVED lines=134> */
.L_x_12671:
        /* <DEDUP_REMOVED lines=24> */
.L_x_12739:
[----:B0-----:R-:W-:Y:S05]  /*7ae0*/  BSYNC B0 ;  /* 0x0000000000007941 */ /* 0x001fea0003800000 */
.L_x_12738:
        /* <DEDUP_REMOVED lines=23> */
.L_x_12741:
[----:B------:R-:W1:Y:S02]  /*7c60*/  S2R R13, SR_TID.X ;  /* 0x00000000000d7919 */ /* 0x000e640000002100 */
.L_x_12742:
[----:B0-----:R-:W-:Y:S05]  /*7c70*/  BSYNC B0 ;  /* 0x0000000000007941 */ /* 0x001fea0003800000 */
.L_x_12740:
        /* <DEDUP_REMOVED lines=10> */
.L_x_12743:
        /* <DEDUP_REMOVED lines=28> */
.L_x_12744:
        /* <DEDUP_REMOVED lines=10> */
.L_x_14747:


//--------------------- .text._Z25selective_scan_bwd_kernelI32Selective_Scan_bwd_kernel_traitsILi32ELi8ELb1ELb1ELb1ELb0ELb0EN3c108BFloat16ENS1_7complexIfEEEEv12SSMParamsBwd --------------------------
	.section	.text._Z25selective_scan_bwd_kernelI32Selective_Scan_bwd_kernel_traitsILi32ELi8ELb1ELb1ELb1ELb0ELb0EN3c108BFloat16ENS1_7complexIfEEEEv12SSMParamsBwd,"ax",@progbits
	.sectioninfo	@"SHI_REGISTERS=212"
	.align	128
        .global         _Z25selective_scan_bwd_kernelI32Selective_Scan_bwd_kernel_traitsILi32ELi8ELb1ELb1ELb1ELb0ELb0EN3c108BFloat16ENS1_7complexIfEEEEv12SSMParamsBwd
        .type           _Z25selective_scan_bwd_kernelI32Selective_Scan_bwd_kernel_traitsILi32ELi8ELb1ELb1ELb1ELb0ELb0EN3c108BFloat16ENS1_7complexIfEEEEv12SSMParamsBwd,@function
        .size           _Z25selective_scan_bwd_kernelI32Selective_Scan_bwd_kernel_traitsILi32ELi8ELb1ELb1ELb1ELb0ELb0EN3c108BFloat16ENS1_7complexIfEEEEv12SSMParamsBwd,(.L_x_14748 - _Z25selective_scan_bwd_kernelI32Selective_Scan_bwd_kernel_traitsILi32ELi8ELb1ELb1ELb1ELb0ELb0EN3c108BFloat16ENS1_7complexIfEEEEv12SSMParamsBwd)
        .other          _Z25selective_scan_bwd_kernelI32Selective_Scan_bwd_kernel_traitsILi32ELi8ELb1ELb1ELb1ELb0ELb0EN3c108BFloat16ENS1_7complexIfEEEEv12SSMParamsBwd,@"STO_CUDA_ENTRY STV_DEFAULT"
_Z25selective_scan_bwd_kernelI32Selective_Scan_bwd_kernel_traitsILi32ELi8ELb1ELb1ELb1ELb0ELb0EN3c108BFloat16ENS1_7complexIfEEEEv12SSMParamsBwd:
.text._Z25selective_scan_bwd_kernelI32Selective_Scan_bwd_kernel_traitsILi32ELi8ELb1ELb1ELb1ELb0ELb0EN3c108BFloat16ENS1_7complexIfEEEEv12SSMParamsBwd:
        /* <DEDUP_REMOVED lines=30> */
[C---:B------:R-:W-:Y:S01]  /*01e0*/  IMAD R15, R41.reuse, c[0x0][0x194], R14 ;  /* 0x00006500290f7a24 */ /* 0x040fe200078e020e */
[----:B------:R-:W-:Y:S01]  /*01f0*/  MOV R14, c[0x0][0x174] ;  /* 0x00005d00000e7a02 */ /* 0x000fe20000000f00 */
[----:B--2---:R-:W-:Y:S01]  /*0200*/  IMAD R4, R42, c[0x0][0x1d0], RZ ;  /* 0x000074002a047a24 */ /* 0x004fe200078e02ff */
[----:B------:R-:W-:Y:S01]  /*0210*/  CS2R R28, SRZ ;  /* 0x00000000001c7805 */ /* 0x000fe2000001ff00 */
[C---:B------:R-:W-:Y:S01]  /*0220*/  IMAD R17, R41.reuse, c[0x0][0x1b4], R16 ;  /* 0x00006d0029117a24 */ /* 0x040fe200078e0210 */
[----:B------:R-:W-:Y:S01]  /*0230*/  CS2R R44, SRZ ;  /* 0x00000000002c7805 */ /* 0x000fe2000001ff00 */
[----:B---3--:R-:W-:Y:S01]  /*0240*/  IADD3 R10, RZ, -R7, RZ ;  /* 0x80000007ff0a7210 */ /* 0x008fe20007ffe0ff */
[----:B------:R-:W-:-:S02]  /*0250*/  IMAD R5, R41, c[0x0][0x1d4], R4 ;  /* 0x0000750029057a24 */ /* 0x000fc400078e0204 */
        /* <DEDUP_REMOVED lines=92> */
.L_x_12795:
[----:B------:R-:W-:Y:S01]  /*0820*/  BAR.SYNC.DEFER_BLOCKING 0x0 ;  /* 0x0000000000007b1d */ /* 0x000fe20000010000 */
[----:B0-----:R-:W-:-:S05]  /*0830*/  IMAD.WIDE R2, R46, 0x10, R48 ;  /* 0x000000102e027825 */ /* 0x001fca00078e0230 */
[----:B--2---:R-:W2:Y:S01]  /*0840*/  LDG.E.128 R12, [R2.64] ;  /* 0x00000008020c7981 */ /* 0x004ea2000c1e1d00 */
[----:B------:R-:W-:-:S03]  /*0850*/  IMAD.WIDE R8, R46, 0x10, R50 ;  /* 0x000000102e087825 */ /* 0x000fc600078e0232 */
[----:B-12---:R0:W-:Y:S01]  /*0860*/  STS.128 [R47.X16], R12 ;  /* 0x0000000c2f007388 */ /* 0x0061e2000000cc00 */
[----:B------:R-:W-:-:S06]  /*0870*/  NOP ;  /* 0x0000000000007918 */ /* 0x000fcc0000000000 */
[----:B------:R-:W1:Y:S04]  /*0880*/  LDS.128 R4, [R47.X16] ;  /* 0x000000002f047984 */ /* 0x000e68000000cc00 */
[----:B------:R-:W-:Y:S06]  /*0890*/  BAR.SYNC.DEFER_BLOCKING 0x0 ;  /* 0x0000000000007b1d */ /* 0x000fec0000010000 */
[----:B------:R-:W2:Y:S01]  /*08a0*/  LDG.E.128 R16, [R8.64] ;  /* 0x0000000808107981 */ /* 0x000ea2000c1e1d00 */
[----:B------:R-:W-:-:S03]  /*08b0*/  IMAD.WIDE R10, R46, 0x10, R52 ;  /* 0x000000102e0a7825 */ /* 0x000fc600078e0234 */
[----:B--2---:R-:W-:Y:S01]  /*08c0*/  STS.128 [R47.X16], R16 ;  /* 0x000000102f007388 */ /* 0x004fe2000000cc00 */
[----:B------:R-:W-:-:S06]  /*08d0*/  NOP ;  /* 0x0000000000007918 */ /* 0x000fcc0000000000 */
[----:B------:R-:W2:Y:S04]  /*08e0*/  LDS.128 R20, [R47.X16] ;  /* 0x000000002f147984 */ /* 0x000ea8000000cc00 */
[----:B------:R-:W-:Y:S06]  /*08f0*/  BAR.SYNC.DEFER_BLOCKING 0x0 ;  /* 0x0000000000007b1d */ /* 0x000fec0000010000 */
[----:B0--3--:R0:W3:Y:S01]  /*0900*/  LDG.E.128 R12, [R10.64] ;  /* 0x000000080a0c7981 */ /* 0x0090e2000c1e1d00 */
[----:B-1----:R-:W-:-:S02]  /*0910*/  PRMT R2, RZ, 0x5410, R4 ;  /* 0x00005410ff027816 */ /* 0x002fc40000000004 */
[----:B------:R-:W-:Y:S02]  /*0920*/  PRMT R8, RZ, 0x7610, R4 ;  /* 0x00007610ff087816 */ /* 0x000fe40000000004 */
[----:B------:R-:W-:Y:S02]  /*0930*/  ISETP.LT.AND P0, PT, RZ, c[0x0][0x16c], PT ;  /* 0x00005b00ff007a0c */ /* 0x000fe40003f01270 */
[----:B0-----:R-:W-:Y:S02]  /*0940*/  PRMT R10, RZ, 0x5410, R7 ;  /* 0x00005410ff0a7816 */ /* 0x001fe40000000007 */
[--C-:B--2---:R-:W-:Y:S02]  /*0950*/  PRMT R61, RZ, 0x5410, R23.reuse ;  /* 0x00005410ff3d7816 */ /* 0x104fe40000000017 */
[--C-:B------:R-:W-:Y:S02]  /*0960*/  PRMT R9, RZ, 0x5410, R20.reuse ;  /* 0x00005410ff097816 */ /* 0x100fe40000000014 */
[----:B------:R-:W-:Y:S01]  /*0970*/  PRMT R11, RZ, 0x7610, R20 ;  /* 0x00007610ff0b7816 */ /* 0x000fe20000000014 */
[----:B-----5:R-:W-:Y:S01]  /*0980*/  FADD.FTZ R72, R61, R40 ;  /* 0x000000283d487221 */ /* 0x020fe20000010000 */
[----:B------:R-:W-:Y:S01]  /*0990*/  PRMT R19, RZ, 0x5410, R22 ;  /* 0x00005410ff137816 */ /* 0x000fe20000000016 */
[----:B------:R-:W-:Y:S01]  /*09a0*/  FADD.FTZ R60, R9, R40 ;  /* 0x00000028093c7221 */ /* 0x000fe20000010000 */
[----:B------:R-:W-:Y:S01]  /*09b0*/  PRMT R35, RZ, 0x7610, R22 ;  /* 0x00007610ff237816 */ /* 0x000fe20000000016 */
[--C-:B------:R-:W-:Y:S01]  /*09c0*/  FADD.FTZ R62, R11, R40.reuse ;  /* 0x000000280b3e7221 */ /* 0x100fe20000010000 */
[----:B------:R-:W-:Y:S01]  /*09d0*/  PRMT R23, RZ, 0x7610, R23 ;  /* 0x00007610ff177816 */ /* 0x000fe20000000017 */
[----:B------:R-:W-:-:S02]  /*09e0*/  FADD.FTZ R68, R19, R40 ;  /* 0x0000002813447221 */ /* 0x000fc40000010000 */
[--C-:B------:R-:W-:Y:S02]  /*09f0*/  FADD.FTZ R70, R35, R40.reuse ;  /* 0x0000002823467221 */ /* 0x100fe40000010000 */
[----:B------:R-:W-:Y:S01]  /*0a00*/  FADD.FTZ R74, R23, R40 ;  /* 0x00000028174a7221 */ /* 0x000fe20000010000 */
[----:B---3--:R0:W-:Y:S01]  /*0a10*/  STS.128 [R47.X16], R12 ;  /* 0x0000000c2f007388 */ /* 0x0081e2000000cc00 */
[----:B------:R-:W-:-:S06]  /*0a20*/  NOP ;  /* 0x0000000000007918 */ /* 0x000fcc0000000000 */
[----:B------:R-:W1:Y:S01]  /*0a30*/  LDS.128 R24, [R47.X16] ;  /* 0x000000002f187984 */ /* 0x000e62000000cc00 */
[--C-:B0-----:R-:W-:Y:S02]  /*0a40*/  PRMT R15, RZ, 0x5410, R21.reuse ;  /* 0x00005410ff0f7816 */ /* 0x101fe40000000015 */
[----:B------:R-:W-:-:S03]  /*0a50*/  PRMT R21, RZ, 0x7610, R21 ;  /* 0x00007610ff157816 */ /* 0x000fc60000000015 */
[--C-:B------:R-:W-:Y:S02]  /*0a60*/  FADD.FTZ R64, R15, R40.reuse ;  /* 0x000000280f407221 */ /* 0x100fe40000010000 */
[----:B------:R-:W-:Y:S01]  /*0a70*/  FADD.FTZ R66, R21, R40 ;  /* 0x0000002815427221 */ /* 0x000fe20000010000 */
[--C-:B-1----:R-:W-:Y:S02]  /*0a80*/  PRMT R3, RZ, 0x5410, R24.reuse ;  /* 0x00005410ff037816 */ /* 0x102fe40000000018 */
[----:B------:R-:W-:Y:S02]  /*0a90*/  PRMT R85, RZ, 0x7610, R24 ;  /* 0x00007610ff557816 */ /* 0x000fe40000000018 */
[--C-:B------:R-:W-:Y:S01]  /*0aa0*/  PRMT R13, RZ, 0x5410, R25.reuse ;  /* 0x00005410ff0d7816 */ /* 0x100fe20000000019 */
[C---:B------:R-:W-:Y:S01]  /*0ab0*/  FFMA.FTZ R2, R3.reuse, R2, R44 ;  /* 0x0000000203027223 */ /* 0x040fe2000001002c */
[----:B------:R-:W-:Y:S01]  /*0ac0*/  PRMT R25, RZ, 0x7610, R25 ;  /* 0x00007610ff197816 */ /* 0x000fe20000000019 */
[----:B------:R-:W-:Y:S01]  /*0ad0*/  FMUL.FTZ R61, R3, R38 ;  /* 0x00000026033d7220 */ /* 0x000fe20000410000 */
[----:B------:R-:W-:Y:S01]  /*0ae0*/  PRMT R17, RZ, 0x5410, R26 ;  /* 0x00005410ff117816 */ /* 0x000fe2000000001a */
[C---:B------:R-:W-:Y:S01]  /*0af0*/  FFMA.FTZ R2, R85.reuse, R8, R2 ;  /* 0x0000000855027223 */ /* 0x040fe20000010002 */
[----:B------:R-:W-:Y:S01]  /*0b00*/  PRMT R8, RZ, 0x5410, R5 ;  /* 0x00005410ff087816 */ /* 0x000fe20000000005 */
[-C--:B------:R-:W-:Y:S01]  /*0b10*/  FMUL.FTZ R63, R85, R38.reuse ;  /* 0x00000026553f7220 */ /* 0x080fe20000410000 */
[----:B------:R-:W-:Y:S01]  /*0b20*/  PRMT R89, RZ, 0x7610, R26 ;  /* 0x00007610ff597816 */ /* 0x000fe2000000001a */
[C---:B------:R-:W-:Y:S01]  /*0b30*/  FMUL.FTZ R65, R13.reuse, R38 ;  /* 0x000000260d417220 */ /* 0x040fe20000410000 */
        /* <DEDUP_REMOVED lines=8> */
[----:B------:R-:W-:Y:S01]  /*0bc0*/  PRMT R8, RZ, 0x5410, R6 ;  /* 0x00005410ff087816 */ /* 0x000fe20000000006 */
[----:B------:R-:W-:-:S02]  /*0bd0*/  FMUL.FTZ R71, R89, R38 ;  /* 0x0000002659477220 */ /* 0x000fc40000410000 */
[----:B------:R-:W-:Y:S02]  /*0be0*/  FMUL.FTZ R73, R37, R38 ;  /* 0x0000002625497220 */ /* 0x000fe40000410000 */
[----:B------:R-:W-:Y:S01]  /*0bf0*/  FFMA.FTZ R2, R17, R8, R2 ;  /* 0x0000000811027223 */ /* 0x000fe20000010002 */
[----:B------:R-:W-:Y:S01]  /*0c00*/  PRMT R8, RZ, 0x7610, R6 ;  /* 0x00007610ff087816 */ /* 0x000fe20000000006 */
[----:B------:R-:W-:-:S04]  /*0c10*/  FMUL.FTZ R75, R27, R38 ;  /* 0x000000261b4b7220 */ /* 0x000fc80000410000 */
        /* <DEDUP_REMOVED lines=9> */
[----:B------:R-:W-:Y:S05]  /*0cb0*/  BRA `(.L_x_12747) ;  /* 0x00004c8000007947 */ /* 0x000fea0003800000 */
.L_x_12746:
        /* <DEDUP_REMOVED lines=14> */
.L_x_12794:
[----:B------:R-:W-:Y:S01]  /*0da0*/  SHF.R.S32.HI R95, RZ, 0x1f, R92 ;  /* 0x0000001fff5f7819 */ /* 0x000fe2000001145c */
[----:B------:R-:W-:-:S04]  /*0db0*/  IMAD.WIDE.U32 R2, R92, c[0x0][0x1a0], RZ ;  /* 0x000068005c027a25 */ /* 0x000fc800078e00ff */
[----:B------:R-:W-:Y:S01]  /*0dc0*/  IMAD R9, R95, c[0x0][0x1a0], RZ ;  /* 0x000068005f097a24 */ /* 0x000fe200078e02ff */
[----:B------:R-:W-:-:S03]  /*0dd0*/  LEA R8, P0, R2, R54, 0x1 ;  /* 0x0000003602087211 */ /* 0x000fc600078008ff */
[----:B------:R-:W-:-:S05]  /*0de0*/  IMAD R9, R92, c[0x0][0x1a4], R9 ;  /* 0x000069005c097a24 */ /* 0x000fca00078e0209 */
[----:B------:R-:W-:Y:S02]  /*0df0*/  IADD3 R9, R3, R9, RZ ;  /* 0x0000000903097210 */ /* 0x000fe40007ffe0ff */
[----:B------:R-:W-:Y:S02]  /*0e00*/  LOP3.LUT R3, R46, 0xffffffe0, RZ, 0xc0, !PT ;  /* 0xffffffe02e037812 */ /* 0x000fe400078ec0ff */
[----:B------:R-:W-:Y:S02]  /*0e10*/  LEA.HI.X R9, R2, R55, R9, 0x1, P0 ;  /* 0x0000003702097211 */ /* 0x000fe400000f0c09 */
[----:B------:R-:W-:-:S05]  /*0e20*/  IADD3 R23, R3, R46, RZ ;  /* 0x0000002e03177210 */ /* 0x000fca0007ffe0ff */
[----:B------:R-:W-:-:S05]  /*0e30*/  IMAD.WIDE R2, R23, 0x10, R8 ;  /* 0x0000001017027825 */ /* 0x000fca00078e0208 */
[----:B--2---:R0:W2:Y:S04]  /*0e40*/  LDG.E.128 R8, [R2.64] ;  /* 0x0000000802087981 */ /* 0x0040a8000c1e1d00 */
[----:B---3--:R0:W3:Y:S01]  /*0e50*/  LDG.E.128 R16, [R2.64+0x200] ;  /* 0x0002000802107981 */ /* 0x0080e2000c1e1d00 */
[----:B------:R-:W-:Y:S02]  /*0e60*/  IMAD R15, R39, c[0x0][0x180], RZ ;  /* 0x00006000270f7a24 */ /* 0x000fe400078e02ff */
        /* <DEDUP_REMOVED lines=8> */
[----:B------:R-:W-:Y:S01]  /*0ef0*/  LEA.HI.X R15, R12, c[0x0][0x224], R13, 0x3, P0 ;  /* 0x000089000c0f7a11 */ /* 0x000fe200000f1c0d */
[----:B------:R-:W-:-:S04]  /*0f00*/  IMAD R21, R95, c[0x0][0x1c0], RZ ;  /* 0x000070005f157a24 */ /* 0x000fc800078e02ff */
[----:B0-----:R0:W4:Y:S01]  /*0f10*/  LDG.E.64 R2, [R14.64] ;  /* 0x000000080e027981 */ /* 0x001122000c1e1b00 */
[----:B------:R-:W-:-:S04]  /*0f20*/  IMAD.WIDE.U32 R12, R92, c[0x0][0x1c0], RZ ;  /* 0x000070005c0c7a25 */ /* 0x000fc800078e00ff */
[----:B------:R-:W-:Y:S01]  /*0f30*/  IMAD R21, R92, c[0x0][0x1c4], R21 ;  /* 0x000071005c157a24 */ /* 0x000fe200078e0215 */
[----:B------:R-:W-:-:S04]  /*0f40*/  LEA R20, P0, R12, R56, 0x1 ;  /* 0x000000380c147211 */ /* 0x000fc800078008ff */
[----:B------:R-:W-:-:S04]  /*0f50*/  IADD3 R13, R13, R21, RZ ;  /* 0x000000150d0d7210 */ /* 0x000fc80007ffe0ff */
[----:B------:R-:W-:-:S05]  /*0f60*/  LEA.HI.X R21, R12, R57, R13, 0x1, P0 ;  /* 0x000000390c157211 */ /* 0x000fca00000f0c0d */
[----:B------:R-:W-:Y:S01]  /*0f70*/  IMAD.WIDE R20, R23, 0x10, R20 ;  /* 0x0000001017147825 */ /* 0x000fe200078e0214 */
[----:B-12---:R1:W-:Y:S04]  /*0f80*/  STS.128 [R47.X16], R8 ;  /* 0x000000082f007388 */ /* 0x0063e8000000cc00 */
[----:B---3--:R-:W-:Y:S01]  /*0f90*/  STS.128 [R47.X16+0x200], R16 ;  /* 0x000200102f007388 */ /* 0x008fe2000000cc00 */
[----:B------:R-:W-:-:S06]  /*0fa0*/  NOP ;  /* 0x0000000000007918 */ /* 0x000fcc0000000000 */
[----:B0-----:R0:W2:Y:S04]  /*0fb0*/  LDG.E.128 R12, [R20.64] ;  /* 0x00000008140c7981 */ /* 0x0010a8000c1e1d00 */
[----:B------:R0:W3:Y:S01]  /*0fc0*/  LDG.E.128 R24, [R20.64+0x200] ;  /* 0x0002000814187981 */ /* 0x0000e2000c1e1d00 */
[----:B------:R-:W-:Y:S02]  /*0fd0*/  IADD3 R96, R58, -0x1, RZ ;  /* 0xffffffff3a607810 */ /* 0x000fe40007ffe0ff */
[----:B------:R-:W-:Y:S02]  /*0fe0*/  LOP3.LUT P0, RZ, R46, 0x1f, RZ, 0xc0, !PT ;  /* 0x0000001f2eff7812 */ /* 0x000fe4000780c0ff */
[----:B-1----:R-:W-:Y:S02]  /*0ff0*/  LEA.HI R8, R96, R96, RZ, 0x1 ;  /* 0x0000006060087211 */ /* 0x002fe400078f08ff */
[----:B------:R-:W-:-:S02]  /*1000*/  ISETP.NE.AND P2, PT, R46, RZ, PT ;  /* 0x000000ff2e00720c */ /* 0x000fc40003f45270 */
[----:B------:R-:W-:Y:S02]  /*1010*/  ISETP.LT.OR P1, PT, R58, 0x2, P0 ;  /* 0x000000023a00780c */ /* 0x000fe40000721670 */
[----:B------:R-:W-:Y:S02]  /*1020*/  LOP3.LUT R9, R8, 0xfffffe, RZ, 0xc0, !PT ;  /* 0x00fffffe08097812 */ /* 0x000fe400078ec0ff */
[----:B------:R-:W-:Y:S02]  /*1030*/  IADD3 R10, R46, 0x200, RZ ;  /* 0x000002002e0a7810 */ /* 0x000fe40007ffe0ff */
[----:B------:R-:W-:Y:S02]  /*1040*/  IADD3 R9, R96, -R9, RZ ;  /* 0x8000000960097210 */ /* 0x000fe40007ffe0ff */
[----:B------:R-:W-:-:S03]  /*1050*/  SHF.L.U32 R100, R47, 0x5, RZ ;  /* 0x000000052f647819 */ /* 0x000fc600000006ff */
[----:B------:R-:W-:Y:S02]  /*1060*/  @!P2 LEA R10, R9, R92, 0x8 ;  /* 0x0000005c090aa211 */ /* 0x000fe400078e40ff */
[----:B------:R-:W-:Y:S01]  /*1070*/  @!P1 IADD3 R9, R58, -0x2, RZ ;  /* 0xfffffffe3a099810 */ /* 0x000fe20007ffe0ff */
[----:B------:R-:W1:Y:S01]  /*1080*/  LDS.128 R16, [R100] ;  /* 0x0000000064107984 */ /* 0x000e620000000c00 */
[----:B----4-:R-:W-:Y:S01]  /*1090*/  FMUL.FTZ R97, R2, 1.4426950216293334961 ;  /* 0x3fb8aa3b02617820 */ /* 0x010fe20000410000 */
[----:B------:R-:W-:Y:S01]  /*10a0*/  SHF.L.U32 R102, R10, 0x3, RZ ;  /* 0x000000030a667819 */ /* 0x000fe200000006ff */
[C---:B------:R-:W-:Y:S02]  /*10b0*/  FMUL.FTZ R23, R60.reuse, R3 ;  /* 0x000000033c177220 */ /* 0x040fe40000410000 */
[----:B------:R-:W-:Y:S02]  /*10c0*/  FMUL.FTZ R22, R60, R97 ;  /* 0x000000613c167220 */ /* 0x000fe40000410000 */
[----:B------:R-:W-:-:S02]  /*10d0*/  FMUL.RZ R36, R23, 0.15915493667125701904 ;  /* 0x3e22f98317247820 */ /* 0x000fc4000040c000 */
[----:B------:R0:W-:Y:S01]  /*10e0*/  MUFU.EX2 R35, R22 ;  /* 0x0000001600237308 */ /* 0x0001e20000000800 */
[----:B------:R-:W-:-:S04]  /*10f0*/  @!P1 IMAD R9, R9, c[0x0][0x16c], R92 ;  /* 0x00005b0009099a24 */ /* 0x000fc800078e025c */
[----:B------:R-:W-:-:S03]  /*1100*/  @!P1 IMAD.WIDE R98, R9, 0x10, R32 ;  /* 0x0000001009629825 */ /* 0x000fc600078e0220 */
[----:B------:R-:W4:Y:S01]  /*1110*/  MUFU.COS R34, R36 ;  /* 0x0000002400227308 */ /* 0x000f220000000000 */
[----:B0-----:R-:W0:Y:S07]  /*1120*/  LDS.128 R20, [R100+0x10] ;  /* 0x0000100064147984 */ /* 0x001e2e0000000c00 */
[----:B------:R4:W1:Y:S02]  /*1130*/  MUFU.SIN R8, R36 ;  /* 0x0000002400087308 */ /* 0x0008640000000400 */
[C---:B----4-:R-:W-:Y:S01]  /*1140*/  FMUL.FTZ R34, R35.reuse, R34 ;  /* 0x0000002223227220 */ /* 0x050fe20000410000 */
[----:B------:R-:W-:Y:S01]  /*1150*/  CS2R R36, SRZ ;  /* 0x0000000000247805 */ /* 0x000fe2000001ff00 */
[----:B-1----:R-:W-:-:S02]  /*1160*/  FMUL.FTZ R35, R35, R8 ;  /* 0x0000000823237220 */ /* 0x002fc40000410000 */
[----:B------:R-:W-:-:S04]  /*1170*/  FMUL.FTZ R101, R64, R3 ;  /* 0x0000000340657220 */ /* 0x000fc80000410000 */
[----:B------:R-:W-:-:S04]  /*1180*/  FMUL.RZ R105, R101, 0.15915493667125701904 ;  /* 0x3e22f98365697820 */ /* 0x000fc8000040c000 */
[----:B------:R-:W-:Y:S08]  /*1190*/  MUFU.COS R103, R105 ;  /* 0x0000006900677308 */ /* 0x000ff00000000000 */
[----:B------:R-:W-:Y:S01]  /*11a0*/  MUFU.SIN R101, R105 ;  /* 0x0000006900657308 */ /* 0x000fe20000000400 */
[----:B------:R-:W-:-:S05]  /*11b0*/  PRMT R117, RZ, 0x7610, R19 ;  /* 0x00007610ff757816 */ /* 0x000fca0000000013 */
[----:B------:R-:W-:Y:S01]  /*11c0*/  FMUL.FTZ R130, R66, R117 ;  /* 0x0000007542827220 */ /* 0x000fe20000410000 */
[----:B0-----:R-:W-:Y:S02]  /*11d0*/  PRMT R131, RZ, 0x7610, R21 ;  /* 0x00007610ff837816 */ /* 0x001fe40000000015 */
[----:B------:R-:W-:-:S03]  /*11e0*/  PRMT R129, RZ, 0x7610, R6 ;  /* 0x00007610ff817816 */ /* 0x000fc60000000006 */
[----:B------:R-:W-:Y:S01]  /*11f0*/  FMUL.FTZ R138, R70, R131 ;  /* 0x00000083468a7220 */ /* 0x000fe20000410000 */
[----:B------:R-:W-:-:S05]  /*1200*/  PRMT R135, RZ, 0x5410, R22 ;  /* 0x00005410ff877816 */ /* 0x000fca0000000016 */
[----:B------:R-:W-:Y:S01]  /*1210*/  FMUL.FTZ R144, R72, R135 ;  /* 0x0000008748907220 */ /* 0x000fe20000410000 */
[--C-:B------:R-:W-:Y:S02]  /*1220*/  PRMT R133, RZ, 0x5410, R23.reuse ;  /* 0x00005410ff857816 */ /* 0x100fe40000000017 */
[----:B------:R-:W-:Y:S02]  /*1230*/  PRMT R137, RZ, 0x7610, R23 ;  /* 0x00007610ff897816 */ /* 0x000fe40000000017 */
[----:B------:R-:W-:Y:S01]  /*1240*/  PRMT R23, RZ, 0x7610, R7 ;  /* 0x00007610ff177816 */ /* 0x000fe20000000007 */
[----:B------:R-:W-:Y:S01]  /*1250*/  FMUL.FTZ R146, R74, R133 ;  /* 0x000000854a927220 */ /* 0x000fe20000410000 */
[----:B--2---:R-:W-:Y:S04]  /*1260*/  STS.128 [R47.X16+0x420], R12 ;  /* 0x0004200c2f007388 */ /* 0x004fe8000000cc00 */
[----:B---3--:R0:W-:Y:S01]  /*1270*/  STS.128 [R47.X16+0x620], R24 ;  /* 0x000620182f007388 */ /* 0x0081e2000000cc00 */
[----:B------:R-:W-:-:S06]  /*1280*/  NOP ;  /* 0x0000000000007918 */ /* 0x000fcc0000000000 */
[----:B------:R-:W1:Y:S04]  /*1290*/  LDS.128 R8, [R100+0x420] ;  /* 0x0004200064087984 */ /* 0x000e680000000c00 */
[----:B------:R-:W2:Y:S04]  /*12a0*/  LDS.128 R12, [R100+0x430] ;  /* 0x00043000640c7984 */ /* 0x000ea80000000c00 */
[----:B------:R3:W-:Y:S04]  /*12b0*/  STS.64 [R102+0x1d10], R34 ;  /* 0x001d102266007388 */ /* 0x0007e80000000a00 */
[----:B------:R-:W-:Y:S01]  /*12c0*/  BAR.SYNC.DEFER_BLOCKING 0x0 ;  /* 0x0000000000007b1d */ /* 0x000fe20000010000 */
[----:B0-----:R-:W-:-:S04]  /*12d0*/  FMUL.FTZ R24, R62, R3 ;  /* 0x000000033e187220 */ /* 0x001fc80000410000 */
[----:B------:R-:W-:Y:S02]  /*12e0*/  FMUL.RZ R104, R24, 0.15915493667125701904 ;  /* 0x3e22f98318687820 */ /* 0x000fe4000040c000 */
[----:B------:R-:W-:Y:S02]  /*12f0*/  FMUL.FTZ R24, R62, R97 ;  /* 0x000000613e187220 */ /* 0x000fe40000410000 */
[----:B------:R-:W-:Y:S01]  /*1300*/  MUFU.COS R27, R104 ;  /* 0x00000068001b7308 */ /* 0x000fe20000000000 */
[----:B------:R0:W5:Y:S07]  /*1310*/  @!P1 LDG.E.64 R36, [R98.64+0x8] ;  /* 0x0000080862249981 */ /* 0x00016e000c1e1b00 */
[----:B------:R4:W-:Y:S01]  /*1320*/  MUFU.EX2 R26, R24 ;  /* 0x00000018001a7308 */ /* 0x0009e20000000800 */
[----:B------:R-:W-:Y:S01]  /*1330*/  ISETP.NE.AND P1, PT, R46, 0x1f, PT ;  /* 0x0000001f2e00780c */ /* 0x000fe20003f25270 */
[----:B------:R-:W-:Y:S06]  /*1340*/  BSSY B0, `(.L_x_12748) ;  /* 0x000009f000007945 */ /* 0x000fec0003800000 */
[----:B------:R-:W-:Y:S01]  /*1350*/  MUFU.SIN R25, R104 ;  /* 0x0000006800197308 */ /* 0x000fe20000000400 */
[----:B0-----:R-:W-:-:S02]  /*1360*/  FMUL.FTZ R99, R66, R3 ;  /* 0x0000000342637220 */ /* 0x001fc40000410000 */
[----:B----4-:R-:W-:Y:S02]  /*1370*/  FMUL.FTZ R24, R68, R3 ;  /* 0x0000000344187220 */ /* 0x010fe40000410000 */
[----:B------:R-:W-:Y:S02]  /*1380*/  FMUL.RZ R106, R99, 0.15915493667125701904 ;  /* 0x3e22f983636a7820 */ /* 0x000fe4000040c000 */
[-C--:B------:R-:W-:Y:S02]  /*1390*/  FMUL.FTZ R99, R66, R97.reuse ;  /* 0x0000006142637220 */ /* 0x080fe40000410000 */
[----:B------:R-:W-:Y:S01]  /*13a0*/  MUFU.SIN R104, R106 ;  /* 0x0000006a00687308 */ /* 0x000fe20000000400 */
[-C--:B------:R-:W-:Y:S02]  /*13b0*/  FMUL.FTZ R98, R64, R97.reuse ;  /* 0x0000006140627220 */ /* 0x080fe40000410000 */
[----:B------:R-:W-:Y:S02]  /*13c0*/  FMUL.RZ R110, R24, 0.15915493667125701904 ;  /* 0x3e22f983186e7820 */ /* 0x000fe4000040c000 */
[----:B------:R-:W-:-:S03]  /*13d0*/  FMUL.FTZ R24, R68, R97 ;  /* 0x0000006144187220 */ /* 0x000fc60000410000 */
[----:B---3--:R0:W-:Y:S08]  /*13e0*/  MUFU.COS R102, R106 ;  /* 0x0000006a00667308 */ /* 0x0081f00000000000 */
[----:B------:R-:W3:Y:S01]  /*13f0*/  MUFU.EX2 R99, R99 ;  /* 0x0000006300637308 */ /* 0x000ee20000000800 */
[----:B0-----:R-:W-:-:S07]  /*1400*/  FMUL.FTZ R106, R72, R97 ;  /* 0x00000061486a7220 */ /* 0x001fce0000410000 */
[----:B------:R0:W4:Y:S08]  /*1410*/  MUFU.EX2 R100, R98 ;  /* 0x0000006200647308 */ /* 0x0001300000000800 */
[----:B------:R-:W-:Y:S01]  /*1420*/  MUFU.COS R107, R110 ;  /* 0x0000006e006b7308 */ /* 0x000fe20000000000 */
[----:B0-----:R-:W-:Y:S02]  /*1430*/  FMUL.FTZ R98, R70, R3 ;  /* 0x0000000346627220 */ /* 0x001fe40000410000 */
[----:B---3--:R-:W-:-:S02]  /*1440*/  FMUL.FTZ R102, R99, R102 ;  /* 0x0000006663667220 */ /* 0x008fc40000410000 */
[----:B------:R-:W-:Y:S02]  /*1450*/  FMUL.RZ R114, R98, 0.15915493667125701904 ;  /* 0x3e22f98362727820 */ /* 0x000fe4000040c000 */
[----:B------:R-:W-:Y:S01]  /*1460*/  FMUL.FTZ R98, R70, R97 ;  /* 0x0000006146627220 */ /* 0x000fe20000410000 */
[----:B------:R0:W-:Y:S01]  /*1470*/  MUFU.EX2 R108, R24 ;  /* 0x00000018006c7308 */ /* 0x0001e20000000800 */
[----:B------:R-:W-:Y:S01]  /*1480*/  FMUL.FTZ R104, R99, R104 ;  /* 0x0000006863687220 */ /* 0x000fe20000410000 */
[----:B------:R-:W-:-:S06]  /*1490*/  PRMT R99, RZ, 0x7610, R16 ;  /* 0x00007610ff637816 */ /* 0x000fcc0000000010 */
[----:B------:R3:W-:Y:S01]  /*14a0*/  MUFU.SIN R105, R110 ;  /* 0x0000006e00697308 */ /* 0x0007e20000000400 */
[C---:B0-----:R-:W-:Y:S01]  /*14b0*/  FMUL.FTZ R24, R26.reuse, R27 ;  /* 0x0000001b1a187220 */ /* 0x041fe20000410000 */
[----:B------:R-:W-:Y:S01]  /*14c0*/  PRMT R27, RZ, 0x5410, R16 ;  /* 0x00005410ff1b7816 */ /* 0x000fe20000000010 */
[----:B------:R-:W-:Y:S02]  /*14d0*/  FMUL.FTZ R26, R26, R25 ;  /* 0x000000191a1a7220 */ /* 0x000fe40000410000 */
[----:B------:R-:W-:Y:S02]  /*14e0*/  FMUL.FTZ R25, R74, R3 ;  /* 0x000000034a197220 */ /* 0x000fe40000410000 */
[----:B------:R-:W-:Y:S01]  /*14f0*/  FMUL.FTZ R16, R60, R27 ;  /* 0x0000001b3c107220 */ /* 0x000fe20000410000 */
[----:B------:R-:W-:Y:S01]  /*1500*/  MUFU.SIN R109, R114 ;  /* 0x00000072006d7308 */ /* 0x000fe20000000400 */
[----:B---3--:R-:W-:Y:S02]  /*1510*/  FMUL.FTZ R110, R74, R97 ;  /* 0x000000614a6e7220 */ /* 0x008fe40000410000 */
[----:B------:R-:W-:-:S04]  /*1520*/  FMUL.FTZ R97, R72, R3 ;  /* 0x0000000348617220 */ /* 0x000fc80000410000 */
[----:B------:R-:W-:Y:S01]  /*1530*/  FMUL.RZ R97, R97, 0.15915493667125701904 ;  /* 0x3e22f98361617820 */ /* 0x000fe2000040c000 */
[----:B------:R0:W-:Y:S08]  /*1540*/  MUFU.COS R111, R114 ;  /* 0x00000072006f7308 */ /* 0x0001f00000000000 */
[----:B------:R4:W3:Y:S01]  /*1550*/  MUFU.EX2 R112, R98 ;  /* 0x0000006200707308 */ /* 0x0008e20000000800 */
[----:B0-----:R-:W-:Y:S01]  /*1560*/  FMUL.RZ R114, R25, 0.15915493667125701904 ;  /* 0x3e22f98319727820 */ /* 0x001fe2000040c000 */
[----:B------:R-:W-:-:S05]  /*1570*/  PRMT R25, RZ, 0x5410, R4 ;  /* 0x00005410ff197816 */ /* 0x000fca0000000004 */
[----:B------:R-:W-:Y:S01]  /*1580*/  FMUL.FTZ R139, R25, R16 ;  /* 0x00000010198b7220 */ /* 0x000fe20000410000 */
[----:B------:R0:W-:Y:S01]  /*1590*/  MUFU.EX2 R120, R110 ;  /* 0x0000006e00787308 */ /* 0x0001e20000000800 */
[----:B----4-:R-:W-:Y:S02]  /*15a0*/  FMUL.FTZ R98, R100, R103 ;  /* 0x0000006764627220 */ /* 0x010fe40000410000 */
[----:B------:R-:W-:Y:S02]  /*15b0*/  FMUL.FTZ R103, R26, R139 ;  /* 0x0000008b1a677220 */ /* 0x000fe40000410000 */
[----:B------:R-:W-:-:S03]  /*15c0*/  FMUL.FTZ R100, R100, R101 ;  /* 0x0000006564647220 */ /* 0x000fc60000410000 */
[----:B------:R4:W-:Y:S01]  /*15d0*/  MUFU.EX2 R116, R106 ;  /* 0x0000006a00747308 */ /* 0x0009e20000000800 */
[----:B0-----:R-:W-:-:S04]  /*15e0*/  FMUL.FTZ R110, R60, R99 ;  /* 0x000000633c6e7220 */ /* 0x001fc80000410000 */
[----:B------:R-:W-:Y:S02]  /*15f0*/  FMUL.FTZ R141, R25, R110 ;  /* 0x0000006e198d7220 */ /* 0x000fe40000410000 */
[----:B---3--:R-:W-:Y:S01]  /*1600*/  FMUL.FTZ R110, R112, R111 ;  /* 0x0000006f706e7220 */ /* 0x008fe20000410000 */
[----:B------:R-:W-:Y:S01]  /*1610*/  MUFU.SIN R113, R97 ;  /* 0x0000006100717308 */ /* 0x000fe20000000400 */
[----:B----4-:R-:W-:Y:S01]  /*1620*/  FMUL.FTZ R106, R108, R107 ;  /* 0x0000006b6c6a7220 */ /* 0x010fe20000410000 */
[----:B------:R-:W-:Y:S01]  /*1630*/  PRMT R107, RZ, 0x7610, R17 ;  /* 0x00007610ff6b7816 */ /* 0x000fe20000000011 */
[----:B------:R-:W-:Y:S02]  /*1640*/  FMUL.FTZ R16, R26, R141 ;  /* 0x0000008d1a107220 */ /* 0x000fe40000410000 */
[----:B------:R-:W-:Y:S01]  /*1650*/  FMUL.FTZ R108, R108, R105 ;  /* 0x000000696c6c7220 */ /* 0x000fe20000410000 */
[----:B------:R-:W-:Y:S01]  /*1660*/  PRMT R105, RZ, 0x7610, R4 ;  /* 0x00007610ff697816 */ /* 0x000fe20000000004 */
[----:B------:R-:W-:Y:S01]  /*1670*/  FMUL.FTZ R122, R62, R107 ;  /* 0x0000006b3e7a7220 */ /* 0x000fe20000410000 */
[----:B------:R0:W3:Y:S01]  /*1680*/  MUFU.COS R115, R97 ;  /* 0x0000006100737308 */ /* 0x0000e20000000000 */
[----:B------:R-:W-:-:S02]  /*1690*/  FFMA.FTZ R103, R24, R141, R103 ;  /* 0x0000008d18677223 */ /* 0x000fc40000010067 */
[----:B------:R-:W-:Y:S02]  /*16a0*/  FFMA.FTZ R16, R24, R139, -R16 ;  /* 0x0000008b18107223 */ /* 0x000fe40000010810 */
[----:B------:R-:W-:Y:S02]  /*16b0*/  FMUL.FTZ R112, R112, R109 ;  /* 0x0000006d70707220 */ /* 0x000fe40000410000 */
[----:B------:R-:W-:Y:S01]  /*16c0*/  FFMA.FTZ R109, R105, R122, R103 ;  /* 0x0000007a696d7223 */ /* 0x000fe20000010067 */
[----:B------:R-:W-:Y:S01]  /*16d0*/  MUFU.SIN R101, R114 ;  /* 0x0000007200657308 */ /* 0x000fe20000000400 */
[----:B0-----:R-:W-:-:S05]  /*16e0*/  PRMT R97, RZ, 0x5410, R17 ;  /* 0x00005410ff617816 */ /* 0x001fca0000000011 */
[----:B------:R-:W-:Y:S02]  /*16f0*/  FMUL.FTZ R124, R62, R97 ;  /* 0x000000613e7c7220 */ /* 0x000fe40000410000 */
[----:B------:R3:W0:Y:S02]  /*1700*/  MUFU.COS R17, R114 ;  /* 0x0000007200117308 */ /* 0x0006240000000000 */
[----:B------:R-:W-:Y:S02]  /*1710*/  FFMA.FTZ R103, R105, R124, R16 ;  /* 0x0000007c69677223 */ /* 0x000fe40000010010 */
[C---:B------:R-:W-:Y:S02]  /*1720*/  FMUL.FTZ R16, R100.reuse, R109 ;  /* 0x0000006d64107220 */ /* 0x040fe40000410000 */
[----:B------:R-:W-:Y:S02]  /*1730*/  FMUL.FTZ R111, R100, R103 ;  /* 0x00000067646f7220 */ /* 0x000fe40000410000 */
[----:B---3--:R-:W-:-:S02]  /*1740*/  FMUL.FTZ R114, R116, R115 ;  /* 0x0000007374727220 */ /* 0x008fc40000410000 */
[----:B------:R-:W-:Y:S02]  /*1750*/  FMUL.FTZ R116, R116, R113 ;  /* 0x0000007174747220 */ /* 0x000fe40000410000 */
[C---:B------:R-:W-:Y:S01]  /*1760*/  FFMA.FTZ R113, R98.reuse, R109, R111 ;  /* 0x0000006d62717223 */ /* 0x040fe2000001006f */
[----:B------:R-:W-:Y:S01]  /*1770*/  PRMT R111, RZ, 0x7610, R18 ;  /* 0x00007610ff6f7816 */ /* 0x000fe20000000012 */
[----:B------:R-:W-:Y:S01]  /*1780*/  FFMA.FTZ R115, R98, R103, -R16 ;  /* 0x0000006762737223 */ /* 0x000fe20000010810 */
[----:B------:R-:W-:Y:S01]  /*1790*/  PRMT R103, RZ, 0x5410, R5 ;  /* 0x00005410ff677816 */ /* 0x000fe20000000005 */
[C---:B0-----:R-:W-:Y:S01]  /*17a0*/  FMUL.FTZ R118, R120.reuse, R17 ;  /* 0x0000001178767220 */ /* 0x041fe20000410000 */
[----:B------:R-:W-:Y:S01]  /*17b0*/  PRMT R109, RZ, 0x5410, R19 ;  /* 0x00005410ff6d7816 */ /* 0x000fe20000000013 */
[----:B------:R-:W-:Y:S01]  /*17c0*/  FMUL.FTZ R120, R120, R101 ;  /* 0x0000006578787220 */ /* 0x000fe20000410000 */
[----:B------:R-:W-:Y:S01]  /*17d0*/  PRMT R101, RZ, 0x5410, R18 ;  /* 0x00005410ff657816 */ /* 0x000fe20000000012 */
[----:B------:R-:W-:-:S02]  /*17e0*/  FMUL.FTZ R128, R64, R111 ;  /* 0x0000006f40807220 */ /* 0x000fc40000410000 */
[----:B------:R-:W-:Y:S02]  /*17f0*/  FMUL.FTZ R16, R34, R26 ;  /* 0x0000001a22107220 */ /* 0x000fe40000410000 */
[----:B------:R-:W-:Y:S02]  /*1800*/  FFMA.FTZ R119, R103, R128, R113 ;  /* 0x0000008067777223 */ /* 0x000fe40000010071 */
[C---:B------:R-:W-:Y:S02]  /*1810*/  FMUL.FTZ R17, R35.reuse, R26 ;  /* 0x0000001a23117220 */ /* 0x040fe40000410000 */
[----:B------:R-:W-:Y:S02]  /*1820*/  FMUL.FTZ R126, R64, R101 ;  /* 0x00000065407e7220 */ /* 0x000fe40000410000 */
[-C--:B------:R-:W-:Y:S02]  /*1830*/  FFMA.FTZ R113, R35, R24.reuse, R16 ;  /* 0x0000001823717223 */ /* 0x080fe40000010010 */
[----:B------:R-:W-:-:S02]  /*1840*/  FFMA.FTZ R17, R34, R24, -R17 ;  /* 0x0000001822117223 */ /* 0x000fc40000010811 */
[----:B------:R-:W-:Y:S02]  /*1850*/  FFMA.FTZ R115, R103, R126, R115 ;  /* 0x0000007e67737223 */ /* 0x000fe40000010073 */
[----:B------:R-:W-:Y:S02]  /*1860*/  FMUL.FTZ R18, R104, R119 ;  /* 0x0000007768127220 */ /* 0x000fe40000410000 */
[----:B------:R-:W-:Y:S02]  /*1870*/  FMUL.FTZ R16, R100, R113 ;  /* 0x0000007164107220 */ /* 0x000fe40000410000 */
[-C--:B------:R-:W-:Y:S02]  /*1880*/  FMUL.FTZ R121, R104, R115.reuse ;  /* 0x0000007368797220 */ /* 0x080fe40000410000 */
[----:B------:R-:W-:Y:S01]  /*1890*/  FFMA.FTZ R18, R102, R115, -R18 ;  /* 0x0000007366127223 */ /* 0x000fe20000010812 */
[----:B------:R-:W-:Y:S01]  /*18a0*/  PRMT R115, RZ, 0x7610, R5 ;  /* 0x00007610ff737816 */ /* 0x000fe20000000005 */
[----:B------:R-:W-:-:S02]  /*18b0*/  FFMA.FTZ R19, R98, R17, -R16 ;  /* 0x0000001162137223 */ /* 0x000fc40000010810 */
[----:B------:R-:W-:Y:S02]  /*18c0*/  FMUL.FTZ R17, R100, R17 ;  /* 0x0000001164117220 */ /* 0x000fe40000410000 */
[----:B------:R-:W-:Y:S02]  /*18d0*/  FMUL.FTZ R132, R66, R109 ;  /* 0x0000006d42847220 */ /* 0x000fe40000410000 */
[----:B------:R-:W-:Y:S02]  /*18e0*/  FFMA.FTZ R121, R102, R119, R121 ;  /* 0x0000007766797223 */ /* 0x000fe40000010079 */
[----:B------:R-:W-:Y:S02]  /*18f0*/  FFMA.FTZ R17, R98, R113, R17 ;  /* 0x0000007162117223 */ /* 0x000fe40000010011 */
[C---:B------:R-:W-:Y:S02]  /*1900*/  FFMA.FTZ R113, R115.reuse, R132, R18 ;  /* 0x0000008473717223 */ /* 0x040fe40000010012 */
[----:B------:R-:W-:-:S02]  /*1910*/  FFMA.FTZ R121, R115, R130, R121 ;  /* 0x0000008273797223 */ /* 0x000fc40000010079 */
[----:B------:R-:W-:Y:S02]  /*1920*/  FMUL.FTZ R16, R104, R17 ;  /* 0x0000001168107220 */ /* 0x000fe40000410000 */
[----:B------:R-:W-:Y:S02]  /*1930*/  FMUL.FTZ R123, R108, R113 ;  /* 0x000000716c7b7220 */ /* 0x000fe40000410000 */
[----:B------:R-:W-:Y:S02]  /*1940*/  FMUL.FTZ R18, R104, R19 ;  /* 0x0000001368127220 */ /* 0x000fe40000410000 */
[----:B------:R-:W-:Y:S02]  /*1950*/  FMUL.FTZ R119, R108, R121 ;  /* 0x000000796c777220 */ /* 0x000fe40000410000 */
[----:B------:R-:W-:Y:S02]  /*1960*/  FFMA.FTZ R19, R102, R19, -R16 ;  /* 0x0000001366137223 */ /* 0x000fe40000010810 */
[C---:B------:R-:W-:Y:S01]  /*1970*/  FFMA.FTZ R16, R106.reuse, R121, R123 ;  /* 0x000000796a107223 */ /* 0x040fe2000001007b */
[--C-:B------:R-:W-:Y:S01]  /*1980*/  PRMT R123, RZ, 0x7610, R20.reuse ;  /* 0x00007610ff7b7816 */ /* 0x100fe20000000014 */
[----:B------:R-:W-:Y:S01]  /*1990*/  FFMA.FTZ R119, R106, R113, -R119 ;  /* 0x000000716a777223 */ /* 0x000fe20000010877 */
[----:B------:R-:W-:Y:S01]  /*19a0*/  PRMT R113, RZ, 0x5410, R20 ;  /* 0x00005410ff717816 */ /* 0x000fe20000000014 */
[----:B------:R-:W-:Y:S01]  /*19b0*/  FFMA.FTZ R17, R102, R17, R18 ;  /* 0x0000001166117223 */ /* 0x000fe20000010012 */
[----:B------:R-:W-:Y:S01]  /*19c0*/  PRMT R121, RZ, 0x5410, R6 ;  /* 0x00005410ff797816 */ /* 0x000fe20000000006 */
[----:B------:R-:W-:-:S02]  /*19d0*/  FMUL.FTZ R136, R68, R123 ;  /* 0x0000007b44887220 */ /* 0x000fc40000410000 */
[----:B------:R-:W-:Y:S02]  /*19e0*/  FMUL.FTZ R134, R68, R113 ;  /* 0x0000007144867220 */ /* 0x000fe40000410000 */
[C---:B------:R-:W-:Y:S02]  /*19f0*/  FMUL.FTZ R18, R108.reuse, R19 ;  /* 0x000000136c127220 */ /* 0x040fe40000410000 */
[C---:B------:R-:W-:Y:S02]  /*1a00*/  FFMA.FTZ R125, R121.reuse, R136, R16 ;  /* 0x00000088797d7223 */ /* 0x040fe40000010010 */
[-C--:B------:R-:W-:Y:S02]  /*1a10*/  FMUL.FTZ R16, R108, R17.reuse ;  /* 0x000000116c107220 */ /* 0x080fe40000410000 */
[----:B------:R-:W-:Y:S02]  /*1a20*/  FFMA.FTZ R119, R121, R134, R119 ;  /* 0x0000008679777223 */ /* 0x000fe40000010077 */
[----:B------:R-:W-:-:S02]  /*1a30*/  FFMA.FTZ R17, R106, R17, R18 ;  /* 0x000000116a117223 */ /* 0x000fc40000010012 */
[C---:B------:R-:W-:Y:S02]  /*1a40*/  FMUL.FTZ R18, R112.reuse, R125 ;  /* 0x0000007d70127220 */ /* 0x040fe40000410000 */
[----:B------:R-:W-:Y:S02]  /*1a50*/  FMUL.FTZ R20, R112, R119 ;  /* 0x0000007770147220 */ /* 0x000fe40000410000 */
[----:B------:R-:W-:Y:S02]  /*1a60*/  FFMA.FTZ R19, R106, R19, -R16 ;  /* 0x000000136a137223 */ /* 0x000fe40000010810 */
[----:B------:R-:W-:Y:S02]  /*1a70*/  FMUL.FTZ R16, R112, R17 ;  /* 0x0000001170107220 */ /* 0x000fe40000410000 */
[C---:B------:R-:W-:Y:S01]  /*1a80*/  FFMA.FTZ R18, R110.reuse, R119, -R18 ;  /* 0x000000776e127223 */ /* 0x040fe20000010812 */
[----:B------:R-:W-:Y:S01]  /*1a90*/  PRMT R119, RZ, 0x5410, R21 ;  /* 0x00005410ff777816 */ /* 0x000fe20000000015 */
[----:B------:R-:W-:-:S02]  /*1aa0*/  FFMA.FTZ R20, R110, R125, R20 ;  /* 0x0000007d6e147223 */ /* 0x000fc40000010014 */
[-C--:B------:R-:W-:Y:S02]  /*1ab0*/  FFMA.FTZ R125, R110, R19.reuse, -R16 ;  /* 0x000000136e7d7223 */ /* 0x080fe40000010810 */
[----:B------:R-:W-:Y:S02]  /*1ac0*/  FMUL.FTZ R19, R112, R19 ;  /* 0x0000001370137220 */ /* 0x000fe40000410000 */
[----:B------:R-:W-:Y:S02]  /*1ad0*/  FMUL.FTZ R140, R70, R119 ;  /* 0x00000077468c7220 */ /* 0x000fe40000410000 */
[----:B------:R-:W-:Y:S02]  /*1ae0*/  FFMA.FTZ R19, R110, R17, R19 ;  /* 0x000000116e137223 */ /* 0x000fe40000010013 */
[C---:B------:R-:W-:Y:S02]  /*1af0*/  FFMA.FTZ R17, R129.reuse, R140, R18 ;  /* 0x0000008c81117223 */ /* 0x040fe40000010012 */
[----:B------:R-:W-:-:S02]  /*1b00*/  FFMA.FTZ R21, R129, R138, R20 ;  /* 0x0000008a81157223 */ /* 0x000fc40000010014 */
[C---:B------:R-:W-:Y:S02]  /*1b10*/  FMUL.FTZ R127, R116.reuse, R17 ;  /* 0x00000011747f7220 */ /* 0x040fe40000410000 */
[C---:B------:R-:W-:Y:S02]  /*1b20*/  FMUL.FTZ R20, R116.reuse, R21 ;  /* 0x0000001574147220 */ /* 0x040fe40000410000 */
[----:B------:R-:W-:Y:S02]  /*1b30*/  FMUL.FTZ R16, R116, R19 ;  /* 0x0000001374107220 */ /* 0x000fe40000410000 */
[----:B------:R-:W-:Y:S01]  /*1b40*/  FFMA.FTZ R21, R114, R21, R127 ;  /* 0x0000001572157223 */ /* 0x000fe2000001007f */
[----:B------:R-:W-:Y:S01]  /*1b50*/  PRMT R127, RZ, 0x7610, R22 ;  /* 0x00007610ff7f7816 */ /* 0x000fe20000000016 */
[-C--:B------:R-:W-:Y:S02]  /*1b60*/  FMUL.FTZ R18, R116, R125.reuse ;  /* 0x0000007d74127220 */ /* 0x080fe40000410000 */
[----:B------:R-:W-:Y:S01]  /*1b70*/  FFMA.FTZ R143, R114, R125, -R16 ;  /* 0x0000007d728f7223 */ /* 0x000fe20000010810 */
[----:B------:R-:W-:Y:S01]  /*1b80*/  PRMT R125, RZ, 0x5410, R7 ;  /* 0x00005410ff7d7816 */ /* 0x000fe20000000007 */
[----:B------:R-:W-:-:S02]  /*1b90*/  FMUL.FTZ R142, R72, R127 ;  /* 0x0000007f488e7220 */ /* 0x000fc40000410000 */
[----:B------:R-:W-:Y:S02]  /*1ba0*/  FFMA.FTZ R20, R114, R17, -R20 ;  /* 0x0000001172147223 */ /* 0x000fe40000010814 */
[C---:B------:R-:W-:Y:S02]  /*1bb0*/  FFMA.FTZ R21, R125.reuse, R142, R21 ;  /* 0x0000008e7d157223 */ /* 0x040fe40000010015 */
[----:B------:R-:W-:Y:S02]  /*1bc0*/  FFMA.FTZ R17, R125, R144, R20 ;  /* 0x000000907d117223 */ /* 0x000fe40000010014 */
[----:B------:R-:W-:Y:S02]  /*1bd0*/  FMUL.FTZ R16, R120, R21 ;  /* 0x0000001578107220 */ /* 0x000fe40000410000 */
[----:B------:R-:W-:Y:S02]  /*1be0*/  FFMA.FTZ R19, R114, R19, R18 ;  /* 0x0000001372137223 */ /* 0x000fe40000010012 */
[----:B------:R-:W-:-:S02]  /*1bf0*/  FFMA.FTZ R16, R118, R17, -R16 ;  /* 0x0000001176107223 */ /* 0x000fc40000010810 */
[C---:B------:R-:W-:Y:S02]  /*1c00*/  FMUL.FTZ R18, R120.reuse, R17 ;  /* 0x0000001178127220 */ /* 0x040fe40000410000 */
[----:B------:R-:W-:Y:S02]  /*1c10*/  FFMA.FTZ R151, R23, R146, R16 ;  /* 0x0000009217977223 */ /* 0x000fe40000010010 */
[----:B------:R0:W3:Y:S01]  /*1c20*/  @P1 LDS.64 R16, [R46.X8+0x2d18] ;  /* 0x002d18002e101984 */ /* 0x0000e20000008a00 */
[----:B------:R-:W-:Y:S02]  /*1c30*/  FMUL.FTZ R150, R120, R19 ;  /* 0x0000001378967220 */ /* 0x000fe40000410000 */
[C---:B------:R-:W-:Y:S02]  /*1c40*/  FFMA.FTZ R18, R118.reuse, R21, R18 ;  /* 0x0000001576127223 */ /* 0x040fe40000010012 */
[-C--:B------:R-:W-:Y:S02]  /*1c50*/  FFMA.FTZ R150, R118, R143.reuse, -R150 ;  /* 0x0000008f76967223 */ /* 0x080fe40000010896 */
[----:B------:R-:W-:-:S02]  /*1c60*/  FMUL.FTZ R143, R120, R143 ;  /* 0x0000008f788f7220 */ /* 0x000fc40000410000 */
[----:B------:R-:W-:Y:S02]  /*1c70*/  FMUL.FTZ R22, R74, R137 ;  /* 0x000000894a167220 */ /* 0x000fe40000410000 */
[----:B------:R-:W-:Y:S02]  /*1c80*/  FFMA.FTZ R143, R118, R19, R143 ;  /* 0x00000013768f7223 */ /* 0x000fe4000001008f */
[----:B------:R-:W-:Y:S01]  /*1c90*/  FFMA.FTZ R152, R23, R22, R18 ;  /* 0x0000001617987223 */ /* 0x000fe20000010012 */
[----:B------:R-:W-:Y:S05]  /*1ca0*/  @P1 BRA `(.L_x_12749) ;  /* 0x0000008000001947 */ /* 0x000fea0003800000 */
[----:B012---:R-:W-:-:S13]  /*1cb0*/  ISETP.NE.AND P3, PT, R58, c[0x0][0x174], PT ;  /* 0x00005d003a007a0c */ /* 0x007fda0003f65270 */
[----:B---3--:R-:W-:-:S04]  /*1cc0*/  @P3 LEA.HI R16, R58, R58, RZ, 0x1 ;  /* 0x0000003a3a103211 */ /* 0x008fc800078f08ff */
[----:B------:R-:W-:Y:S01]  /*1cd0*/  @P3 LOP3.LUT R17, R16, 0xfffffe, RZ, 0xc0, !PT ;  /* 0x00fffffe10113812 */ /* 0x000fe200078ec0ff */
[----:B------:R-:W-:-:S03]  /*1ce0*/  HFMA2.MMA R16, -RZ, RZ, 1.875, 0 ;  /* 0x3f800000ff107435 */ /* 0x000fc600000001ff */
[----:B------:R-:W-:Y:S02]  /*1cf0*/  @P3 IADD3 R19, -R17, R58, RZ ;  /* 0x0000003a11133210 */ /* 0x000fe40007ffe1ff */
[----:B------:R-:W-:Y:S02]  /*1d00*/  MOV R17, RZ ;  /* 0x000000ff00117202 */ /* 0x000fe40000000f00 */
[----:B------:R-:W-:-:S05]  /*1d10*/  @P3 LEA R19, R19, R92, 0x8 ;  /* 0x0000005c13133211 */ /* 0x000fca00078e40ff */
[----:B------:R0:W1:Y:S02]  /*1d20*/  @P3 LDS.64 R16, [R19.X8+0x1d10] ;  /* 0x001d100013103984 */ /* 0x0000640000008a00 */
.L_x_12749:
[----:B012---:R-:W-:Y:S05]  /*1d30*/  BSYNC B0 ;  /* 0x0000000000007941 */ /* 0x007fea0003800000 */
.L_x_12748:
[----:B------:R-:W0:Y:S01]  /*1d40*/  SHFL.UP PT, R21, R152, 0x1, RZ ;  /* 0x0420000098157989 */ /* 0x000e2200000e00ff */
[----:B------:R-:W-:Y:S01]  /*1d50*/  ISETP.GE.AND P3, PT, R47, 0x1, PT ;  /* 0x000000012f00780c */ /* 0x000fe20003f66270 */
[----:B------:R-:W-:Y:S01]  /*1d60*/  BSSY B0, `(.L_x_12750) ;  /* 0x0000116000007945 */ /* 0x000fe20003800000 */
[----:B------:R-:W-:Y:S01]  /*1d70*/  ISETP.GE.OR P0, PT, R58, c[0x0][0x174], P0 ;  /* 0x00005d003a007a0c */ /* 0x000fe20000706670 */
[----:B------:R-:W1:Y:S04]  /*1d80*/  SHFL.UP PT, R20, R151, 0x1, RZ ;  /* 0x0420000097147989 */ /* 0x000e6800000e00ff */
[----:B------:R-:W2:Y:S04]  /*1d90*/  SHFL.UP PT, R18, R150, 0x1, RZ ;  /* 0x0420000096127989 */ /* 0x000ea800000e00ff */
[----:B------:R-:W4:Y:S01]  /*1da0*/  SHFL.UP PT, R19, R143, 0x1, RZ ;  /* 0x042000008f137989 */ /* 0x000f2200000e00ff */
[----:B0-----:R-:W-:-:S02]  /*1db0*/  FMUL.FTZ R147, R143, R21 ;  /* 0x000000158f937220 */ /* 0x001fc40000410000 */
[CC--:B-1----:R-:W-:Y:S02]  /*1dc0*/  FMUL.FTZ R148, R143.reuse, R20.reuse ;  /* 0x000000148f947220 */ /* 0x0c2fe40000410000 */
[C---:B------:R-:W-:Y:S02]  /*1dd0*/  FFMA.FTZ R20, R150.reuse, R20, -R147 ;  /* 0x0000001496147223 */ /* 0x040fe40000010893 */
[C---:B--2---:R-:W-:Y:S02]  /*1de0*/  FMUL.FTZ R145, R143.reuse, R18 ;  /* 0x000000128f917220 */ /* 0x044fe40000410000 */
[C---:B------:R-:W-:Y:S02]  /*1df0*/  FFMA.FTZ R21, R150.reuse, R21, R148 ;  /* 0x0000001596157223 */ /* 0x040fe40000010094 */
[-C--:B----4-:R-:W-:Y:S02]  /*1e00*/  FFMA.FTZ R148, R150, R19.reuse, R145 ;  /* 0x0000001396947223 */ /* 0x090fe40000010091 */
        /* <DEDUP_REMOVED lines=8> */
[----:B------:R-:W2:Y:S04]  /*1e90*/  SHFL.UP PT, R19, R150, 0x2, RZ ;  /* 0x0440000096137989 */ /* 0x000ea800000e00ff */
[----:B------:R-:W4:Y:S01]  /*1ea0*/  SHFL.UP PT, R21, R148, 0x2, RZ ;  /* 0x0440000094157989 */ /* 0x000f2200000e00ff */
[C---:B0-----:R-:W-:Y:S02]  /*1eb0*/  FMUL.FTZ R147, R148.reuse, R145 ;  /* 0x0000009194937220 */ /* 0x041fe40000410000 */
[----:B-1----:R-:W-:-:S02]  /*1ec0*/  FMUL.FTZ R149, R148, R143 ;  /* 0x0000008f94957220 */ /* 0x002fc40000410000 */
[----:B------:R-:W-:Y:S02]  /*1ed0*/  FFMA.FTZ R154, R150, R143, -R147 ;  /* 0x0000008f969a7223 */ /* 0x000fe40000010893 */
[----:B--2---:R-:W-:Y:S02]  /*1ee0*/  FMUL.FTZ R20, R148, R19 ;  /* 0x0000001394147220 */ /* 0x004fe40000410000 */
        /* <DEDUP_REMOVED lines=10> */
[----:B------:R-:W2:Y:S04]  /*1f90*/  SHFL.UP PT, R143, R152, 0x4, RZ ;  /* 0x04800000988f7989 */ /* 0x000ea800000e00ff */
[----:B------:R-:W4:Y:S01]  /*1fa0*/  SHFL.UP PT, R19, R21, 0x4, RZ ;  /* 0x0480000015137989 */ /* 0x000f2200000e00ff */
[C---:B0-----:R-:W-:Y:S02]  /*1fb0*/  FMUL.FTZ R145, R21.reuse, R18 ;  /* 0x0000001215917220 */ /* 0x041fe40000410000 */
[----:B-1----:R-:W-:-:S02]  /*1fc0*/  FMUL.FTZ R148, R21, R20 ;  /* 0x0000001415947220 */ /* 0x002fc40000410000 */
[CC--:B--2---:R-:W-:Y:S02]  /*1fd0*/  FMUL.FTZ R147, R21.reuse, R143.reuse ;  /* 0x0000008f15937220 */ /* 0x0c4fe40000410000 */
[C---:B------:R-:W-:Y:S01]  /*1fe0*/  FFMA.FTZ R143, R150.reuse, R143, R148 ;  /* 0x0000008f968f7223 */ /* 0x040fe20000010094 */
[----:B------:R-:W-:Y:S01]  /*1ff0*/  MOV R148, c[0x0][0x2bc] ;  /* 0x0000af0000947a02 */ /* 0x000fe20000000f00 */
[CC--:B----4-:R-:W-:Y:S02]  /*2000*/  FFMA.FTZ R154, R150.reuse, R19.reuse, R145 ;  /* 0x00000013969a7223 */ /* 0x0d0fe40000010091 */
[C---:B------:R-:W-:Y:S01]  /*2010*/  FMUL.FTZ R19, R21.reuse, R19 ;  /* 0x0000001315137220 */ /* 0x040fe20000410000 */
[----:B------:R-:W-:Y:S01]  /*2020*/  SHF.R.U32.HI R158, RZ, 0x1, R148 ;  /* 0x00000001ff9e7819 */ /* 0x000fe20000011694 */
        /* <DEDUP_REMOVED lines=8> */
[--C-:B------:R-:W-:Y:S01]  /*20b0*/  SHF.R.U32.HI R20, RZ, 0x1, R19.reuse ;  /* 0x00000001ff147819 */ /* 0x100fe20000011613 */
[-C--:B------:R-:W-:Y:S01]  /*20c0*/  IMAD R155, R158, R41.reuse, RZ ;  /* 0x000000299e9b7224 */ /* 0x080fe200078e02ff */
[----:B------:R-:W-:Y:S01]  /*20d0*/  MOV R21, c[0x0][0x2b8] ;  /* 0x0000ae0000157a02 */ /* 0x000fe20000000f00 */
[----:B------:R-:W1:Y:S01]  /*20e0*/  SHFL.UP PT, R147, R151, 0x8, RZ ;  /* 0x0500000097937989 */ /* 0x000e6200000e00ff */
[----:B------:R-:W-:Y:S01]  /*20f0*/  SHF.R.U64 R18, R18, 0x1, R19 ;  /* 0x0000000112127819 */ /* 0x000fe20000001213 */
[----:B------:R-:W-:Y:S01]  /*2100*/  IMAD R19, R20, R41, RZ ;  /* 0x0000002914137224 */ /* 0x000fe200078e02ff */
[----:B------:R-:W-:Y:S01]  /*2110*/  SHF.R.U64 R148, R21, 0x1, R148 ;  /* 0x0000000115947819 */ /* 0x000fe20000001294 */
[----:B------:R-:W2:Y:S01]  /*2120*/  SHFL.UP PT, R149, R152, 0x8, RZ ;  /* 0x0500000098957989 */ /* 0x000ea200000e00ff */
[----:B------:R-:W-:Y:S01]  /*2130*/  ISETP.GE.AND P3, PT, R47, 0x8, PT ;  /* 0x000000082f00780c */ /* 0x000fe20003f66270 */
[----:B------:R-:W-:-:S02]  /*2140*/  IMAD R153, R42, R18, R19 ;  /* 0x000000122a997224 */ /* 0x000fc400078e0213 */
[----:B------:R-:W4:Y:S01]  /*2150*/  SHFL.UP PT, R145, R154, 0x8, RZ ;  /* 0x050000009a917989 */ /* 0x000f2200000e00ff */
[----:B------:R-:W-:-:S04]  /*2160*/  IMAD.WIDE.U32 R20, R18, R41, RZ ;  /* 0x0000002912147225 */ /* 0x000fc800078e00ff */
[----:B------:R-:W-:Y:S01]  /*2170*/  IMAD R155, R42, R148, R155 ;  /* 0x000000942a9b7224 */ /* 0x000fe200078e029b */
[----:B------:R-:W-:Y:S01]  /*2180*/  IADD3 R21, R153, R21, RZ ;  /* 0x0000001599157210 */ /* 0x000fe20007ffe0ff */
[----:B------:R-:W-:-:S04]  /*2190*/  IMAD.WIDE.U32 R18, R148, R41, RZ ;  /* 0x0000002994127225 */ /* 0x000fc800078e00ff */
[----:B------:R-:W-:Y:S01]  /*21a0*/  IMAD.WIDE.U32 R20, R43, c[0x0][0x2a0], R20 ;  /* 0x0000a8002b147a25 */ /* 0x000fe200078e0014 */
[----:B------:R-:W-:-:S03]  /*21b0*/  IADD3 R19, R155, R19, RZ ;  /* 0x000000139b137210 */ /* 0x000fc60007ffe0ff */
[----:B0-----:R-:W-:Y:S01]  /*21c0*/  FMUL.FTZ R153, R154, R143 ;  /* 0x0000008f9a997220 */ /* 0x001fe20000410000 */
[----:B------:R-:W-:Y:S01]  /*21d0*/  LEA R163, P4, R20, c[0x0][0x318], 0x3 ;  /* 0x0000c60014a37a11 */ /* 0x000fe200078818ff */
[----:B-1----:R-:W-:Y:S02]  /*21e0*/  FMUL.FTZ R157, R154, R147 ;  /* 0x000000939a9d7220 */ /* 0x002fe40000410000 */
[----:B------:R-:W-:-:S04]  /*21f0*/  IMAD.WIDE.U32 R18, R43, c[0x0][0x2c0], R18 ;  /* 0x0000b0002b127a25 */ /* 0x000fc800078e0012 */
[C---:B--2---:R-:W-:Y:S02]  /*2200*/  FMUL.FTZ R155, R154.reuse, R149 ;  /* 0x000000959a9b7220 */ /* 0x044fe40000410000 */
[----:B----4-:R-:W-:Y:S02]  /*2210*/  FMUL.FTZ R148, R154, R145 ;  /* 0x000000919a947220 */ /* 0x010fe40000410000 */
[C---:B------:R-:W-:Y:S02]  /*2220*/  FFMA.FTZ R157, R150.reuse, R149, R157 ;  /* 0x00000095969d7223 */ /* 0x040fe4000001009d */
[C---:B------:R-:W-:Y:S02]  /*2230*/  FFMA.FTZ R158, R150.reuse, R147, -R155 ;  /* 0x00000093969e7223 */ /* 0x040fe4000001089b */
[C---:B------:R-:W-:Y:S01]  /*2240*/  FFMA.FTZ R153, R150.reuse, R145, R153 ;  /* 0x0000009196997223 */ /* 0x040fe20000010099 */
[----:B------:R-:W-:Y:S01]  /*2250*/  PRMT R145, RZ, 0x7610, R14 ;  /* 0x00007610ff917816 */ /* 0x000fe2000000000e */
[----:B------:R-:W-:Y:S01]  /*2260*/  @P3 FFMA.FTZ R150, R150, R143, -R148 ;  /* 0x0000008f96963223 */ /* 0x000fe20000010894 */
[----:B------:R-:W-:Y:S01]  /*2270*/  PRMT R143, RZ, 0x5410, R14 ;  /* 0x00005410ff8f7816 */ /* 0x000fe2000000000e */
[----:B------:R-:W-:Y:S01]  /*2280*/  IMAD R148, R156, c[0x0][0x2a0], RZ ;  /* 0x0000a8009c947a24 */ /* 0x000fe200078e02ff */
[----:B------:R-:W-:Y:S01]  /*2290*/  PRMT R14, RZ, 0x7610, R15 ;  /* 0x00007610ff0e7816 */ /* 0x000fe2000000000f */
[----:B------:R-:W-:Y:S01]  /*22a0*/  @P3 FADD.FTZ R151, R151, R158 ;  /* 0x0000009e97973221 */ /* 0x000fe20000010000 */
[----:B------:R-:W-:Y:S01]  /*22b0*/  FSEL R153, R154, R153, !P3 ;  /* 0x000000999a997208 */ /* 0x000fe20005800000 */
[----:B------:R-:W-:-:S02]  /*22c0*/  IMAD R159, R43, c[0x0][0x2a4], R148 ;  /* 0x0000a9002b9f7a24 */ /* 0x000fc400078e0294 */
[----:B------:R-:W-:Y:S01]  /*22d0*/  FMUL.FTZ R147, R91, R14 ;  /* 0x0000000e5b937220 */ /* 0x000fe20000410000 */
[----:B------:R-:W0:Y:S01]  /*22e0*/  SHFL.UP PT, R148, R150, 0x10, RZ ;  /* 0x0600000096947989 */ /* 0x000e2200000e00ff */
[----:B------:R-:W-:Y:S01]  /*22f0*/  PRMT R14, RZ, 0x5410, R15 ;  /* 0x00005410ff0e7816 */ /* 0x000fe2000000000f */
[----:B------:R-:W-:Y:S01]  /*2300*/  @P3 FADD.FTZ R152, R152, R157 ;  /* 0x0000009d98983221 */ /* 0x000fe20000010000 */
[----:B------:R-:W-:Y:S01]  /*2310*/  IADD3 R159, R159, R21, RZ ;  /* 0x000000159f9f7210 */ /* 0x000fe20007ffe0ff */
[----:B------:R-:W1:Y:S01]  /*2320*/  SHFL.UP PT, R154, R153, 0x10, RZ ;  /* 0x06000000999a7989 */ /* 0x000e6200000e00ff */
[----:B------:R-:W-:Y:S01]  /*2330*/  IMAD R158, R156, c[0x0][0x2c0], RZ ;  /* 0x0000b0009c9e7a24 */ /* 0x000fe200078e02ff */
[----:B------:R-:W-:Y:S01]  /*2340*/  ISETP.GE.AND P3, PT, R47, 0x10, PT ;  /* 0x000000102f00780c */ /* 0x000fe20003f66270 */
[----:B------:R-:W-:Y:S01]  /*2350*/  FMUL.FTZ R149, R91, R14 ;  /* 0x0000000e5b957220 */ /* 0x000fe20000410000 */
[----:B------:R-:W2:Y:S01]  /*2360*/  SHFL.UP PT, R155, R151, 0x10, RZ ;  /* 0x06000000979b7989 */ /* 0x000ea200000e00ff */
[-C--:B------:R-:W-:Y:S01]  /*2370*/  FMUL.FTZ R14, R120, R147.reuse ;  /* 0x00000093780e7220 */ /* 0x080fe20000410000 */
[----:B------:R-:W-:Y:S01]  /*2380*/  LEA.HI.X R162, R20, c[0x0][0x31c], R159, 0x3, P4 ;  /* 0x0000c70014a27a11 */ /* 0x000fe200020f1c9f */
[----:B------:R-:W-:Y:S01]  /*2390*/  FMUL.FTZ R15, R118, R147 ;  /* 0x00000093760f7220 */ /* 0x000fe20000410000 */
[----:B------:R-:W4:Y:S01]  /*23a0*/  SHFL.UP PT, R157, R152, 0x10, RZ ;  /* 0x06000000989d7989 */ /* 0x000f2200000e00ff */
[----:B------:R-:W-:Y:S01]  /*23b0*/  FMUL.FTZ R143, R90, R143 ;  /* 0x0000008f5a8f7220 */ /* 0x000fe20000410000 */
[----:B------:R-:W-:Y:S01]  /*23c0*/  PRMT R20, RZ, 0x5410, R13 ;  /* 0x00005410ff147816 */ /* 0x000fe2000000000d */
[----:B------:R-:W-:-:S02]  /*23d0*/  FFMA.FTZ R14, R118, R149, -R14 ;  /* 0x00000095760e7223 */ /* 0x000fc4000001080e */
[----:B------:R-:W-:Y:S02]  /*23e0*/  IMAD R161, R43, c[0x0][0x2c4], R158 ;  /* 0x0000b1002ba17a24 */ /* 0x000fe400078e029e */
[----:B------:R-:W-:Y:S02]  /*23f0*/  FMUL.FTZ R145, R90, R145 ;  /* 0x000000915a917220 */ /* 0x000fe40000410000 */
[----:B------:R-:W-:Y:S01]  /*2400*/  FFMA.FTZ R158, -R120, R149, -R15 ;  /* 0x00000095789e7223 */ /* 0x000fe2000001090f */
[----:B------:R-:W-:Y:S01]  /*2410*/  IADD3 R21, R161, R19, RZ ;  /* 0x00000013a1157210 */ /* 0x000fe20007ffe0ff */
[----:B------:R-:W-:Y:S01]  /*2420*/  FADD.FTZ R15, R143, R14 ;  /* 0x0000000e8f0f7221 */ /* 0x000fe20000010000 */
[----:B------:R-:W-:Y:S01]  /*2430*/  LEA R161, P5, R18, c[0x0][0x320], 0x3 ;  /* 0x0000c80012a17a11 */ /* 0x000fe200078a18ff */
[----:B------:R-:W-:Y:S02]  /*2440*/  FADD.FTZ R19, -R145, R158 ;  /* 0x0000009e91137221 */ /* 0x000fe40000010100 */
[----:B------:R-:W-:Y:S01]  /*2450*/  FMUL.FTZ R158, R116, -R15 ;  /* 0x8000000f749e7220 */ /* 0x000fe20000410000 */
[----:B------:R-:W-:Y:S01]  /*2460*/  LEA.HI.X R160, R18, c[0x0][0x324], R21, 0x3, P5 ;  /* 0x0000c90012a07a11 */ /* 0x000fe200028f1c15 */
[----:B------:R-:W-:-:S02]  /*2470*/  FMUL.FTZ R14, R116, -R19 ;  /* 0x80000013740e7220 */ /* 0x000fc40000410000 */
[C---:B------:R-:W-:Y:S02]  /*2480*/  FFMA.FTZ R159, R114.reuse, R19, R158 ;  /* 0x00000013729f7223 */ /* 0x040fe4000001009e */
[C---:B0-----:R-:W-:Y:S02]  /*2490*/  FMUL.FTZ R19, R153.reuse, R148 ;  /* 0x0000009499137220 */ /* 0x041fe40000410000 */
[----:B------:R-:W-:Y:S02]  /*24a0*/  FFMA.FTZ R21, R114, R15, -R14 ;  /* 0x0000000f72157223 */ /* 0x000fe4000001080e */
[CC--:B-1----:R-:W-:Y:S02]  /*24b0*/  FMUL.FTZ R15, R153.reuse, R154.reuse ;  /* 0x0000009a990f7220 */ /* 0x0c2fe40000410000 */
[----:B------:R-:W-:Y:S02]  /*24c0*/  FFMA.FTZ R154, R150, R154, R19 ;  /* 0x0000009a969a7223 */ /* 0x000fe40000010013 */
[----:B--2---:R-:W-:-:S02]  /*24d0*/  FMUL.FTZ R18, R153, R155 ;  /* 0x0000009b99127220 */ /* 0x004fc40000410000 */
[CC--:B----4-:R-:W-:Y:S01]  /*24e0*/  FMUL.FTZ R14, R153.reuse, R157.reuse ;  /* 0x0000009d990e7220 */ /* 0x0d0fe20000410000 */
[----:B------:R-:W-:Y:S01]  /*24f0*/  FSEL R154, R153, R154, !P3 ;  /* 0x0000009a999a7208 */ /* 0x000fe20005800000 */
[C---:B------:R-:W-:Y:S02]  /*2500*/  FFMA.FTZ R157, R150.reuse, R157, R18 ;  /* 0x0000009d969d7223 */ /* 0x040fe40000010012 */
[C---:B------:R-:W-:Y:S02]  /*2510*/  FFMA.FTZ R14, R150.reuse, R155, -R14 ;  /* 0x0000009b960e7223 */ /* 0x040fe4000001080e */
[----:B------:R-:W-:Y:S01]  /*2520*/  @P3 FFMA.FTZ R150, R150, R148, -R15 ;  /* 0x0000009496963223 */ /* 0x000fe2000001080f */
[----:B------:R-:W-:Y:S01]  /*2530*/  SHFL.UP PT, R154, R154, 0x1, RZ ;  /* 0x042000009a9a7989 */ /* 0x000fe200000e00ff */
[----:B------:R-:W-:Y:S01]  /*2540*/  @P3 FADD.FTZ R152, R152, R157 ;  /* 0x0000009d98983221 */ /* 0x000fe20000010000 */
[----:B------:R-:W-:Y:S01]  /*2550*/  PRMT R148, RZ, 0x7610, R13 ;  /* 0x00007610ff947816 */ /* 0x000fe2000000000d */
[----:B------:R-:W-:Y:S01]  /*2560*/  @P3 FADD.FTZ R151, R151, R14 ;  /* 0x0000000e97973221 */ /* 0x000fe20000010000 */
[----:B-----5:R0:W1:Y:S01]  /*2570*/  SHFL.IDX PT, R157, R37, RZ, 0x1f ;  /* 0x00001fff259d7589 */ /* 0x02006200000e0000 */
[C---:B------:R-:W-:Y:S01]  /*2580*/  FMUL.FTZ R20, R89.reuse, R20 ;  /* 0x0000001459147220 */ /* 0x040fe20000410000 */
[--C-:B------:R-:W-:Y:S01]  /*2590*/  PRMT R13, RZ, 0x5410, R12.reuse ;  /* 0x00005410ff0d7816 */ /* 0x100fe2000000000c */
[----:B------:R-:W-:Y:S01]  /*25a0*/  FMUL.FTZ R148, R89, R148 ;  /* 0x0000009459947220 */ /* 0x000fe20000410000 */
[----:B------:R2:W4:Y:S01]  /*25b0*/  SHFL.IDX PT, R155, R36, RZ, 0x1f ;  /* 0x00001fff249b7589 */ /* 0x00052200000e0000 */
[----:B------:R-:W-:Y:S01]  /*25c0*/  FADD.FTZ R21, R20, R21 ;  /* 0x0000001514157221 */ /* 0x000fe20000010000 */
[----:B------:R-:W-:Y:S01]  /*25d0*/  SHF.L.U32 R14, R46, 0x2, RZ ;  /* 0x000000022e0e7819 */ /* 0x000fe200000006ff */
[----:B------:R-:W-:Y:S01]  /*25e0*/  FADD.FTZ R159, -R148, R159 ;  /* 0x0000009f949f7221 */ /* 0x000fe20000010100 */
[----:B------:R-:W3:Y:S01]  /*25f0*/  SHFL.UP PT, R150, R150, 0x1, RZ ;  /* 0x0420000096967989 */ /* 0x000ee200000e00ff */
[----:B0-----:R-:W-:Y:S01]  /*2600*/  PRMT R37, RZ, 0x7610, R12 ;  /* 0x00007610ff257816 */ /* 0x001fe2000000000c */
[----:B------:R-:W-:Y:S01]  /*2610*/  FMUL.FTZ R15, R112, -R21 ;  /* 0x80000015700f7220 */ /* 0x000fe20000410000 */
[----:B------:R-:W-:Y:S01]  /*2620*/  IADD3 R18, P3, R14, R163, RZ ;  /* 0x000000a30e127210 */ /* 0x000fe20007f7e0ff */
[----:B------:R-:W0:Y:S01]  /*2630*/  SHFL.UP PT, R151, R151, 0x1, RZ ;  /* 0x0420000097977989 */ /* 0x000e2200000e00ff */
[----:B------:R-:W-:Y:S01]  /*2640*/  FMUL.FTZ R12, R112, -R159 ;  /* 0x8000009f700c7220 */ /* 0x000fe20000410000 */
[----:B------:R-:W-:Y:S01]  /*2650*/  IADD3 R14, P4, R14, R161, RZ ;  /* 0x000000a10e0e7210 */ /* 0x000fe20007f9e0ff */
[----:B------:R-:W-:Y:S01]  /*2660*/  FFMA.FTZ R158, R110, R159, R15 ;  /* 0x0000009f6e9e7223 */ /* 0x000fe2000001000f */
[----:B------:R-:W0:Y:S01]  /*2670*/  SHFL.UP PT, R152, R152, 0x1, RZ ;  /* 0x0420000098987989 */ /* 0x000e2200000e00ff */
[----:B------:R-:W-:Y:S01]  /*2680*/  FMUL.FTZ R37, R88, R37 ;  /* 0x0000002558257220 */ /* 0x000fe20000410000 */
[----:B------:R-:W-:Y:S01]  /*2690*/  SHF.R.U32.HI R15, RZ, 0x1e, R46 ;  /* 0x0000001eff0f7819 */ /* 0x000fe2000001162e */
[----:B------:R-:W-:-:S02]  /*26a0*/  FFMA.FTZ R21, R110, R21, -R12 ;  /* 0x000000156e157223 */ /* 0x000fc4000001080c */
[----:B--2---:R-:W-:Y:S01]  /*26b0*/  FMUL.FTZ R36, R88, R13 ;  /* 0x0000000d58247220 */ /* 0x004fe20000410000 */
[----:B------:R-:W-:Y:S01]  /*26c0*/  IADD3.X R19, R15, R162, RZ, P3, !PT ;  /* 0x000000a20f137210 */ /* 0x000fe20001ffe4ff */
[----:B------:R-:W-:Y:S01]  /*26d0*/  FADD.FTZ R153, -R37, R158 ;  /* 0x0000009e25997221 */ /* 0x000fe20000010100 */
[----:B------:R-:W-:Y:S01]  /*26e0*/  IADD3.X R15, R15, R160, RZ, P4, !PT ;  /* 0x000000a00f0f7210 */ /* 0x000fe200027fe4ff */
[----:B-1----:R-:W-:Y:S02]  /*26f0*/  FMUL.FTZ R12, R154, R157 ;  /* 0x0000009d9a0c7220 */ /* 0x002fe40000410000 */
[----:B------:R-:W-:Y:S02]  /*2700*/  FADD.FTZ R21, R36, R21 ;  /* 0x0000001524157221 */ /* 0x000fe40000010000 */
[----:B------:R-:W-:Y:S02]  /*2710*/  FMUL.FTZ R13, R108, -R153 ;  /* 0x800000996c0d7220 */ /* 0x000fe40000410000 */
[----:B----4-:R-:W-:-:S02]  /*2720*/  FMUL.FTZ R154, R154, R155 ;  /* 0x0000009b9a9a7220 */ /* 0x010fc40000410000 */
[----:B---3--:R-:W-:Y:S02]  /*2730*/  FFMA.FTZ R12, R150, R155, -R12 ;  /* 0x0000009b960c7223 */ /* 0x008fe4000001080c */
[-C--:B------:R-:W-:Y:S02]  /*2740*/  FFMA.FTZ R158, R106, R21.reuse, -R13 ;  /* 0x000000156a9e7223 */ /* 0x080fe4000001080d */
[----:B------:R-:W-:Y:S01]  /*2750*/  FMUL.FTZ R159, R108, -R21 ;  /* 0x800000156c9f7220 */ /* 0x000fe20000410000 */
[----:B------:R-:W-:Y:S01]  /*2760*/  LOP3.LUT R21, R46, 0x1f, RZ, 0xc0, !PT ;  /* 0x0000001f2e157812 */ /* 0x000fe200078ec0ff */
[----:B------:R-:W-:Y:S01]  /*2770*/  FFMA.FTZ R13, R150, R157, R154 ;  /* 0x0000009d960d7223 */ /* 0x000fe2000001009a */
[--C-:B------:R-:W-:Y:S01]  /*2780*/  PRMT R150, RZ, 0x7610, R11.reuse ;  /* 0x00007610ff967816 */ /* 0x100fe2000000000b */
[----:B0-----:R-:W-:Y:S01]  /*2790*/  @P2 FADD.FTZ R155, R151, R12 ;  /* 0x0000000c979b2221 */ /* 0x001fe20000010000 */
[----:B------:R-:W-:Y:S01]  /*27a0*/  PRMT R12, RZ, 0x5410, R11 ;  /* 0x00005410ff0c7816 */ /* 0x000fe2000000000b */
[----:B------:R-:W-:Y:S01]  /*27b0*/  FFMA.FTZ R159, R106, R153, R159 ;  /* 0x000000996a9f7223 */ /* 0x000fe2000001009f */
[----:B------:R-:W-:Y:S01]  /*27c0*/  IADD3 R153, R59, -c[0x0][0x174], RZ ;  /* 0x80005d003b997a10 */ /* 0x000fe20007ffe0ff */
[----:B------:R-:W-:Y:S01]  /*27d0*/  FMUL.FTZ R150, R87, R150 ;  /* 0x0000009657967220 */ /* 0x000fe20000410000 */
[----:B------:R-:W-:Y:S01]  /*27e0*/  ISETP.NE.AND P6, PT, R21, 0x1f, PT ;  /* 0x0000001f1500780c */ /* 0x000fe20003fc5270 */
[----:B------:R-:W-:Y:S01]  /*27f0*/  FMUL.FTZ R151, R87, R12 ;  /* 0x0000000c57977220 */ /* 0x000fe20000410000 */
[----:B------:R-:W-:Y:S01]  /*2800*/  ISETP.GT.U32.AND P3, PT, R21, 0x1b, PT ;  /* 0x0000001b1500780c */ /* 0x000fe20003f64070 */
[----:B------:R-:W-:Y:S01]  /*2810*/  IMAD R153, R153, -0x200, RZ ;  /* 0xfffffe0099997824 */ /* 0x000fe200078e02ff */
[C---:B------:R-:W-:Y:S01]  /*2820*/  ISETP.GT.U32.AND P4, PT, R21.reuse, 0x17, PT ;  /* 0x000000171500780c */ /* 0x040fe20003f84070 */
[----:B------:R-:W-:Y:S01]  /*2830*/  FADD.FTZ R159, -R150, R159 ;  /* 0x0000009f969f7221 */ /* 0x000fe20000010100 */
[C---:B------:R-:W-:Y:S01]  /*2840*/  ISETP.GT.U32.AND P5, PT, R21.reuse, 0xf, PT ;  /* 0x0000000f1500780c */ /* 0x040fe20003fa4070 */
[----:B------:R-:W-:Y:S01]  /*2850*/  @P2 FADD.FTZ R157, R152, R13 ;  /* 0x0000000d989d2221 */ /* 0x000fe20000010000 */
[----:B------:R-:W-:Y:S01]  /*2860*/  ISETP.GT.U32.AND P2, PT, R21, 0x1d, PT ;  /* 0x0000001d1500780c */ /* 0x000fe20003f44070 */
[----:B------:R-:W-:Y:S01]  /*2870*/  FADD.FTZ R11, R151, R158 ;  /* 0x0000009e970b7221 */ /* 0x000fe20000010000 */
[----:B------:R-:W-:Y:S01]  /*2880*/  PRMT R154, RZ, 0x5410, R9 ;  /* 0x00005410ff9a7816 */ /* 0x000fe20000000009 */
[----:B------:R-:W-:-:S02]  /*2890*/  FMUL.FTZ R21, R104, -R159 ;  /* 0x8000009f68157220 */ /* 0x000fc40000410000 */
[----:B------:R-:W-:Y:S01]  /*28a0*/  IMAD.WIDE R12, R153, 0x4, R18 ;  /* 0x00000004990c7825 */ /* 0x000fe200078e0212 */
[----:B------:R-:W-:-:S03]  /*28b0*/  PRMT R19, RZ, 0x7610, R10 ;  /* 0x00007610ff137816 */ /* 0x000fc6000000000a */
[----:B------:R-:W-:Y:S02]  /*28c0*/  FMUL.FTZ R152, R104, -R11 ;  /* 0x8000000b68987220 */ /* 0x000fe40000410000 */
[----:B------:R-:W-:-:S04]  /*28d0*/  IMAD.WIDE R14, R153, 0x4, R14 ;  /* 0x00000004990e7825 */ /* 0x000fc800078e020e */
[C---:B------:R-:W-:Y:S01]  /*28e0*/  FFMA.FTZ R153, R102.reuse, R11, -R21 ;  /* 0x0000000b66997223 */ /* 0x040fe20000010815 */
[----:B------:R-:W-:Y:S01]  /*28f0*/  PRMT R11, RZ, 0x5410, R10 ;  /* 0x00005410ff0b7816 */ /* 0x000fe2000000000a */
[----:B------:R-:W-:Y:S01]  /*2900*/  FFMA.FTZ R159, R102, R159, R152 ;  /* 0x0000009f669f7223 */ /* 0x000fe20000010098 */
[--C-:B------:R-:W-:Y:S01]  /*2910*/  PRMT R21, RZ, 0x7610, R8.reuse ;  /* 0x00007610ff157816 */ /* 0x100fe20000000008 */
[C---:B------:R-:W-:Y:S01]  /*2920*/  FMUL.FTZ R18, R86.reuse, R19 ;  /* 0x0000001356127220 */ /* 0x040fe20000410000 */
[----:B------:R-:W-:Y:S01]  /*2930*/  PRMT R19, RZ, 0x5410, R8 ;  /* 0x00005410ff137816 */ /* 0x000fe20000000008 */
[----:B------:R-:W-:Y:S01]  /*2940*/  FMUL.FTZ R152, R86, R11 ;  /* 0x0000000b56987220 */ /* 0x000fe20000410000 */
[----:B------:R-:W-:Y:S01]  /*2950*/  PRMT R8, RZ, 0x7610, R9 ;  /* 0x00007610ff087816 */ /* 0x000fe20000000009 */
[----:B------:R-:W-:Y:S02]  /*2960*/  FADD.FTZ R159, -R18, R159 ;  /* 0x0000009f129f7221 */ /* 0x000fe40000010100 */
[----:B------:R-:W-:-:S02]  /*2970*/  FMUL.FTZ R9, R120, R17 ;  /* 0x0000001178097220 */ /* 0x000fc40000410000 */
[----:B------:R-:W-:Y:S02]  /*2980*/  FADD.FTZ R153, R152, R153 ;  /* 0x0000009998997221 */ /* 0x000fe40000010000 */
[----:B------:R-:W-:Y:S02]  /*2990*/  FMUL.FTZ R11, R100, -R159 ;  /* 0x8000009f640b7220 */ /* 0x000fe40000410000 */
[-C--:B------:R-:W-:Y:S02]  /*29a0*/  FMUL.FTZ R10, R120, -R16.reuse ;  /* 0x80000010780a7220 */ /* 0x080fe40000410000 */
[----:B------:R-:W-:Y:S02]  /*29b0*/  FFMA.FTZ R9, R118, R16, -R9 ;  /* 0x0000001076097223 */ /* 0x000fe40000010809 */
[-C--:B------:R-:W-:Y:S02]  /*29c0*/  FMUL.FTZ R158, R100, -R153.reuse ;  /* 0x80000099649e7220 */ /* 0x080fe40000410000 */
[----:B------:R-:W-:-:S02]  /*29d0*/  FFMA.FTZ R161, R98, R153, -R11 ;  /* 0x0000009962a17223 */ /* 0x000fc4000001080b */
[----:B------:R-:W-:Y:S02]  /*29e0*/  FFMA.FTZ R11, R118, -R17, R10 ;  /* 0x80000011760b7223 */ /* 0x000fe4000001000a */
[C---:B------:R-:W-:Y:S02]  /*29f0*/  FMUL.FTZ R154, R85.reuse, R154 ;  /* 0x0000009a559a7220 */ /* 0x040fe40000410000 */
[----:B------:R-:W-:Y:S02]  /*2a00*/  FMUL.FTZ R10, R116, -R9 ;  /* 0x80000009740a7220 */ /* 0x000fe40000410000 */
[----:B------:R-:W-:Y:S02]  /*2a10*/  FFMA.FTZ R158, R98, R159, R158 ;  /* 0x0000009f629e7223 */ /* 0x000fe4000001009e */
[----:B------:R-:W-:Y:S02]  /*2a20*/  FMUL.FTZ R153, R85, R8 ;  /* 0x0000000855997220 */ /* 0x000fe40000410000 */
[----:B------:R-:W-:-:S02]  /*2a30*/  FMUL.FTZ R8, R116, -R11 ;  /* 0x8000000b74087220 */ /* 0x000fc40000410000 */
[----:B------:R-:W-:Y:S02]  /*2a40*/  FADD.FTZ R161, R154, R161 ;  /* 0x000000a19aa17221 */ /* 0x000fe40000010000 */
[C---:B------:R-:W-:Y:S02]  /*2a50*/  FFMA.FTZ R11, R114.reuse, R11, R10 ;  /* 0x0000000b720b7223 */ /* 0x040fe4000001000a */
[----:B------:R-:W-:Y:S02]  /*2a60*/  FADD.FTZ R159, -R153, R158 ;  /* 0x0000009e999f7221 */ /* 0x000fe40000010100 */
[----:B------:R-:W-:Y:S02]  /*2a70*/  FFMA.FTZ R9, R114, R9, -R8 ;  /* 0x0000000972097223 */ /* 0x000fe40000010808 */
[----:B------:R-:W-:Y:S02]  /*2a80*/  FMUL.FTZ R160, R26, -R161 ;  /* 0x800000a11aa07220 */ /* 0x000fe40000410000 */
[----:B------:R-:W-:-:S02]  /*2a90*/  FMUL.FTZ R8, R112, -R11 ;  /* 0x8000000b70087220 */ /* 0x000fc40000410000 */
[----:B------:R-:W-:Y:S02]  /*2aa0*/  FMUL.FTZ R158, R26, -R159 ;  /* 0x8000009f1a9e7220 */ /* 0x000fe40000410000 */
[----:B------:R-:W-:Y:S02]  /*2ab0*/  FMUL.FTZ R10, R112, -R9 ;  /* 0x80000009700a7220 */ /* 0x000fe40000410000 */
[----:B------:R-:W-:Y:S02]  /*2ac0*/  FFMA.FTZ R164, R24, R159, R160 ;  /* 0x0000009f18a47223 */ /* 0x000fe400000100a0 */
[----:B------:R-:W-:Y:S01]  /*2ad0*/  FFMA.FTZ R159, R110, R9, -R8 ;  /* 0x000000096e9f7223 */ /* 0x000fe20000010808 */
[----:B------:R-:W-:Y:S01]  /*2ae0*/  HFMA2.MMA R9, -RZ, RZ, 0, 0 ;  /* 0x00000000ff097435 */ /* 0x000fe200000001ff */
[----:B------:R-:W-:Y:S01]  /*2af0*/  FFMA.FTZ R163, R24, R161, -R158 ;  /* 0x000000a118a37223 */ /* 0x000fe2000001089e */
[----:B------:R-:W-:Y:S01]  /*2b00*/  MOV R8, 0x3f800000 ;  /* 0x3f80000000087802 */ /* 0x000fe20000000f00 */
[----:B------:R-:W-:-:S02]  /*2b10*/  FFMA.FTZ R161, R110, R11, R10 ;  /* 0x0000000b6ea17223 */ /* 0x000fc4000001000a */
[C---:B------:R-:W-:Y:S01]  /*2b20*/  FMUL.FTZ R162, R108.reuse, -R159 ;  /* 0x8000009f6ca27220 */ /* 0x040fe20000410000 */
[----:B------:R-:W-:Y:S01]  /*2b30*/  CS2R R10, SRZ ;  /* 0x00000000000a7805 */ /* 0x000fe2000001ff00 */
[C---:B------:R-:W-:Y:S02]  /*2b40*/  FMUL.FTZ R158, R35.reuse, R157 ;  /* 0x0000009d239e7220 */ /* 0x040fe40000410000 */
[----:B------:R-:W-:Y:S02]  /*2b50*/  FMUL.FTZ R35, R35, R155 ;  /* 0x0000009b23237220 */ /* 0x000fe40000410000 */
[-C--:B------:R-:W-:Y:S01]  /*2b60*/  FMUL.FTZ R160, R108, -R161.reuse ;  /* 0x800000a16ca07220 */ /* 0x080fe20000410000 */
[----:B------:R0:W1:Y:S01]  /*2b70*/  @!P0 LDS.128 R8, [R92.X16+0x2e10] ;  /* 0x002e10005c088984 */ /* 0x000062000000cc00 */
[----:B------:R-:W-:Y:S02]  /*2b80*/  FFMA.FTZ R161, R106, R161, R162 ;  /* 0x000000a16aa17223 */ /* 0x000fe400000100a2 */
[----:B------:R-:W-:-:S02]  /*2b90*/  FFMA.FTZ R158, R34, R155, -R158 ;  /* 0x0000009b229e7223 */ /* 0x000fc4000001089e */
[----:B------:R-:W-:Y:S02]  /*2ba0*/  FFMA.FTZ R34, R34, R157, R35 ;  /* 0x0000009d22227223 */ /* 0x000fe40000010023 */
[----:B------:R-:W-:Y:S02]  /*2bb0*/  FFMA.FTZ R159, R106, R159, -R160 ;  /* 0x0000009f6a9f7223 */ /* 0x000fe400000108a0 */
[C---:B------:R-:W-:Y:S02]  /*2bc0*/  FMUL.FTZ R35, R104.reuse, -R161 ;  /* 0x800000a168237220 */ /* 0x040fe40000410000 */
[----:B------:R-:W-:Y:S02]  /*2bd0*/  FADD.FTZ R141, R141, R34 ;  /* 0x000000228d8d7221 */ /* 0x000fe40000010000 */
[----:B------:R-:W-:Y:S02]  /*2be0*/  FMUL.FTZ R155, R104, -R159 ;  /* 0x8000009f689b7220 */ /* 0x000fe40000410000 */
[----:B------:R-:W-:-:S02]  /*2bf0*/  FADD.FTZ R139, R139, R158 ;  /* 0x0000009e8b8b7221 */ /* 0x000fc40000010000 */
[----:B------:R-:W-:Y:S02]  /*2c00*/  FFMA.FTZ R159, R102, R159, -R35 ;  /* 0x0000009f669f7223 */ /* 0x000fe40000010823 */
[----:B------:R-:W-:Y:S02]  /*2c10*/  FMUL.FTZ R34, R26, R141 ;  /* 0x0000008d1a227220 */ /* 0x000fe40000410000 */
[----:B------:R-:W-:Y:S02]  /*2c20*/  FFMA.FTZ R155, R102, R161, R155 ;  /* 0x000000a1669b7223 */ /* 0x000fe4000001009b */
[----:B------:R-:W-:Y:S02]  /*2c30*/  FMUL.FTZ R35, R26, R139 ;  /* 0x0000008b1a237220 */ /* 0x000fe40000410000 */
[----:B------:R-:W-:Y:S02]  /*2c40*/  FMUL.FTZ R158, R100, -R159 ;  /* 0x8000009f649e7220 */ /* 0x000fe40000410000 */
[----:B------:R-:W-:-:S02]  /*2c50*/  FFMA.FTZ R34, R24, R139, -R34 ;  /* 0x0000008b18227223 */ /* 0x000fc40000010822 */
[----:B------:R-:W-:Y:S02]  /*2c60*/  FMUL.FTZ R157, R100, -R155 ;  /* 0x8000009b649d7220 */ /* 0x000fe40000410000 */
[----:B------:R-:W-:Y:S02]  /*2c70*/  FFMA.FTZ R35, R24, R141, R35 ;  /* 0x0000008d18237223 */ /* 0x000fe40000010023 */
[C---:B------:R-:W-:Y:S02]  /*2c80*/  FFMA.FTZ R161, R98.reuse, R155, R158 ;  /* 0x0000009b62a17223 */ /* 0x040fe4000001009e */
[C---:B------:R-:W-:Y:S02]  /*2c90*/  FFMA.FTZ R124, R105.reuse, R124, R34 ;  /* 0x0000007c697c7223 */ /* 0x040fe40000010022 */
[----:B------:R-:W-:Y:S02]  /*2ca0*/  FFMA.FTZ R157, R98, R159, -R157 ;  /* 0x0000009f629d7223 */ /* 0x000fe4000001089d */
[----:B------:R-:W-:-:S02]  /*2cb0*/  FFMA.FTZ R122, R105, R122, R35 ;  /* 0x0000007a697a7223 */ /* 0x000fc40000010023 */
[----:B------:R-:W-:Y:S02]  /*2cc0*/  FMUL.FTZ R158, R26, -R161 ;  /* 0x800000a11a9e7220 */ /* 0x000fe40000410000 */
[----:B------:R-:W-:Y:S02]  /*2cd0*/  FMUL.FTZ R155, R100, R124 ;  /* 0x0000007c649b7220 */ /* 0x000fe40000410000 */
[-C--:B------:R-:W-:Y:S02]  /*2ce0*/  FMUL.FTZ R34, R26, -R157.reuse ;  /* 0x8000009d1a227220 */ /* 0x080fe40000410000 */
[-C--:B------:R-:W-:Y:S02]  /*2cf0*/  FMUL.FTZ R35, R100, R122.reuse ;  /* 0x0000007a64237220 */ /* 0x080fe40000410000 */
[----:B------:R-:W-:Y:S02]  /*2d00*/  FFMA.FTZ R158, R24, R157, -R158 ;  /* 0x0000009d189e7223 */ /* 0x000fe4000001089e */
[----:B------:R-:W-:-:S02]  /*2d10*/  FFMA.FTZ R157, R98, R122, R155 ;  /* 0x0000007a629d7223 */ /* 0x000fc4000001009b */
[----:B------:R-:W-:Y:S01]  /*2d20*/  FFMA.FTZ R160, R24, R161, R34 ;  /* 0x000000a118a07223 */ /* 0x000fe20000010022 */
[----:B------:R0:W2:Y:S01]  /*2d30*/  SHFL.DOWN PT, R165, R158, 0x1, 0x1f ;  /* 0x08201f009ea57f89 */ /* 0x0000a200000e0000 */
[----:B------:R-:W-:Y:S02]  /*2d40*/  FFMA.FTZ R155, R98, R124, -R35 ;  /* 0x0000007c629b7223 */ /* 0x000fe40000010823 */
[C---:B------:R-:W-:Y:S01]  /*2d50*/  FMUL.FTZ R34, R84.reuse, R19 ;  /* 0x0000001354227220 */ /* 0x040fe20000410000 */
[----:B------:R0:W3:Y:S01]  /*2d60*/  SHFL.DOWN PT, R167, R160, 0x1, 0x1f ;  /* 0x08201f00a0a77f89 */ /* 0x0000e200000e0000 */
[----:B------:R-:W-:Y:S02]  /*2d70*/  FMUL.FTZ R35, R84, R21 ;  /* 0x0000001554237220 */ /* 0x000fe40000410000 */
[C---:B------:R-:W-:Y:S02]  /*2d80*/  FFMA.FTZ R19, R103.reuse, R128, R157 ;  /* 0x0000008067137223 */ /* 0x040fe4000001009d */
[----:B------:R-:W-:-:S02]  /*2d90*/  FFMA.FTZ R21, R103, R126, R155 ;  /* 0x0000007e67157223 */ /* 0x000fc4000001009b */
[----:B------:R-:W-:Y:S02]  /*2da0*/  FADD.FTZ R128, R34, R163 ;  /* 0x000000a322807221 */ /* 0x000fe40000010000 */
[----:B------:R-:W-:Y:S02]  /*2db0*/  FADD.FTZ R126, -R35, R164 ;  /* 0x000000a4237e7221 */ /* 0x000fe40000010100 */
[----:B------:R-:W-:Y:S01]  /*2dc0*/  FMUL.FTZ R155, R104, R19 ;  /* 0x00000013689b7220 */ /* 0x000fe20000410000 */
[----:B------:R0:W4:Y:S03]  /*2dd0*/  SHFL.DOWN PT, R161, R128, 0x1, 0x1f ;  /* 0x08201f0080a17f89 */ /* 0x00012600000e0000 */
[----:B------:R-:W-:Y:S01]  /*2de0*/  FFMA.FTZ R155, R102, R21, -R155 ;  /* 0x00000015669b7223 */ /* 0x000fe2000001089b */
[----:B------:R0:W0:Y:S01]  /*2df0*/  SHFL.DOWN PT, R169, R126, 0x1, 0x1f ;  /* 0x08201f007ea97f89 */ /* 0x00002200000e0000 */
        /* <DEDUP_REMOVED lines=12> */
.L_x_12751:
[----:B-1----:R-:W-:Y:S05]  /*2ec0*/  BSYNC B0 ;  /* 0x0000000000007941 */ /* 0x002fea0003800000 */
.L_x_12750:
[----:B------:R-:W-:Y:S01]  /*2ed0*/  FFMA.FTZ R132, R115, R132, R155 ;  /* 0x0000008473847223 */ /* 0x000fe2000001009b */
[----:B--2---:R1:W2:Y:S01]  /*2ee0*/  SHFL.DOWN PT, R165, R158, 0x2, 0x1f ;  /* 0x08401f009ea57f89 */ /* 0x0042a200000e0000 */
[----:B------:R-:W-:Y:S01]  /*2ef0*/  FMUL.FTZ R155, R104, R21 ;  /* 0x00000015689b7220 */ /* 0x000fe20000410000 */
[----:B------:R-:W-:Y:S02]  /*2f00*/  BSSY B0, `(.L_x_12752) ;  /* 0x0000011000007945 */ /* 0x000fe40003800000 */
[----:B---3--:R1:W3:Y:S01]  /*2f10*/  SHFL.DOWN PT, R167, R160, 0x2, 0x1f ;  /* 0x08401f00a0a77f89 */ /* 0x0082e200000e0000 */
[----:B------:R-:W-:-:S03]  /*2f20*/  FFMA.FTZ R155, R102, R19, R155 ;  /* 0x00000013669b7223 */ /* 0x000fc6000001009b */
        /* <DEDUP_REMOVED lines=14> */
.L_x_12753:
[----:B------:R-:W-:Y:S05]  /*3010*/  BSYNC B0 ;  /* 0x0000000000007941 */ /* 0x000fea0003800000 */
.L_x_12752:
[----:B------:R-:W-:Y:S01]  /*3020*/  FFMA.FTZ R130, R115, R130, R155 ;  /* 0x0000008273827223 */ /* 0x000fe2000001009b */
[----:B--2---:R2:W1:Y:S01]  /*3030*/  SHFL.DOWN PT, R165, R158, 0x4, 0x1f ;  /* 0x08801f009ea57f89 */ /* 0x00446200000e0000 */
        /* <DEDUP_REMOVED lines=11> */
[-C--:B-1----:R-:W-:Y:S02]  /*30f0*/  FMUL.FTZ R159, R160, R165.reuse ;  /* 0x000000a5a09f7220 */ /* 0x082fe40000410000 */
[C---:B------:R-:W-:Y:S02]  /*3100*/  FFMA.FTZ R157, R158.reuse, R165, -R157 ;  /* 0x000000a59e9d7223 */ /* 0x040fe4000001089d */
[C---:B------:R-:W-:Y:S02]  /*3110*/  FFMA.FTZ R163, R158.reuse, R169, R163 ;  /* 0x000000a99ea37223 */ /* 0x040fe400000100a3 */
[----:B--2---:R-:W-:Y:S01]  /*3120*/  FFMA.FTZ R160, R158, R167, R159 ;  /* 0x000000a79ea07223 */ /* 0x004fe2000001009f */
[----:B------:R-:W-:Y:S01]  /*3130*/  MOV R158, R157 ;  /* 0x0000009d009e7202 */ /* 0x000fe20000000f00 */
[----:B------:R-:W-:Y:S02]  /*3140*/  FADD.FTZ R128, R128, R161 ;  /* 0x000000a180807221 */ /* 0x000fe40000010000 */
[----:B------:R-:W-:-:S02]  /*3150*/  FADD.FTZ R126, R126, R163 ;  /* 0x000000a37e7e7221 */ /* 0x000fc40000010000 */
.L_x_12755:
[----:B------:R-:W-:Y:S05]  /*3160*/  BSYNC B0 ;  /* 0x0000000000007941 */ /* 0x000fea0003800000 */
.L_x_12754:
[----:B------:R-:W-:Y:S01]  /*3170*/  FMUL.FTZ R157, R108, R130 ;  /* 0x000000826c9d7220 */ /* 0x000fe20000410000 */
[----:B---3--:R3:W2:Y:S01]  /*3180*/  SHFL.DOWN PT, R167, R158, 0x8, 0x1f ;  /* 0x09001f009ea77f89 */ /* 0x0086a200000e0000 */
[----:B------:R-:W-:Y:S01]  /*3190*/  BSSY B0, `(.L_x_12756) ;  /* 0x0000012000007945 */ /* 0x000fe20003800000 */
[----:B------:R-:W-:-:S02]  /*31a0*/  FFMA.FTZ R155, R121, R136, R155 ;  /* 0x00000088799b7223 */ /* 0x000fc4000001009b */
[----:B0-----:R3:W0:Y:S01]  /*31b0*/  SHFL.DOWN PT, R169, R160, 0x8, 0x1f ;  /* 0x09001f00a0a97f89 */ /* 0x00162200000e0000 */
[----:B------:R-:W-:-:S03]  /*31c0*/  FFMA.FTZ R157, R106, R132, -R157 ;  /* 0x000000846a9d7223 */ /* 0x000fc6000001089d */
[----:B------:R3:W4:Y:S04]  /*31d0*/  SHFL.DOWN PT, R163, R128, 0x8, 0x1f ;  /* 0x09001f0080a37f89 */ /* 0x00072800000e0000 */
[----:B------:R3:W1:Y:S01]  /*31e0*/  SHFL.DOWN PT, R171, R126, 0x8, 0x1f ;  /* 0x09001f007eab7f89 */ /* 0x00066200000e0000 */
[----:B------:R-:W-:Y:S05]  /*31f0*/  @P4 BRA `(.L_x_12757) ;  /* 0x000000b000004947 */ /* 0x000fea0003800000 */
[C---:B-1--4-:R-:W-:Y:S02]  /*3200*/  FMUL.FTZ R161, R160.reuse, R171 ;  /* 0x000000aba0a17220 */ /* 0x052fe40000410000 */
[C---:B0-----:R-:W-:Y:S02]  /*3210*/  FMUL.FTZ R159, R160.reuse, R169 ;  /* 0x000000a9a09f7220 */ /* 0x041fe40000410000 */
[-C--:B------:R-:W-:Y:S02]  /*3220*/  FMUL.FTZ R165, R160, R163.reuse ;  /* 0x000000a3a0a57220 */ /* 0x080fe40000410000 */
[----:B------:R-:W-:-:S02]  /*3230*/  FFMA.FTZ R163, R158, R163, -R161 ;  /* 0x000000a39ea37223 */ /* 0x000fc400000108a1 */
[-C--:B--2---:R-:W-:Y:S02]  /*3240*/  FMUL.FTZ R161, R160, R167.reuse ;  /* 0x000000a7a0a17220 */ /* 0x084fe40000410000 */
[C---:B------:R-:W-:Y:S02]  /*3250*/  FFMA.FTZ R159, R158.reuse, R167, -R159 ;  /* 0x000000a79e9f7223 */ /* 0x040fe4000001089f */
[C---:B------:R-:W-:Y:S02]  /*3260*/  FFMA.FTZ R165, R158.reuse, R171, R165 ;  /* 0x000000ab9ea57223 */ /* 0x040fe400000100a5 */
[----:B---3--:R-:W-:Y:S01]  /*3270*/  FFMA.FTZ R160, R158, R169, R161 ;  /* 0x000000a99ea07223 */ /* 0x008fe200000100a1 */
[----:B------:R-:W-:Y:S01]  /*3280*/  MOV R158, R159 ;  /* 0x0000009f009e7202 */ /* 0x000fe20000000f00 */
[----:B------:R-:W-:Y:S02]  /*3290*/  FADD.FTZ R128, R128, R163 ;  /* 0x000000a380807221 */ /* 0x000fe40000010000 */
[----:B------:R-:W-:-:S02]  /*32a0*/  FADD.FTZ R126, R126, R165 ;  /* 0x000000a57e7e7221 */ /* 0x000fc40000010000 */
.L_x_12757:
[----:B------:R-:W-:Y:S05]  /*32b0*/  BSYNC B0 ;  /* 0x0000000000007941 */ /* 0x000fea0003800000 */
.L_x_12756:
[----:B------:R-:W-:Y:S01]  /*32c0*/  FFMA.FTZ R157, R121, R134, R157 ;  /* 0x00000086799d7223 */ /* 0x000fe2000001009d */
[----:B--2---:R2:W3:Y:S01]  /*32d0*/  SHFL.DOWN PT, R167, R158, 0x10, 0x1f ;  /* 0x0a001f009ea77f89 */ /* 0x0044e200000e0000 */
[C---:B------:R-:W-:Y:S01]  /*32e0*/  FMUL.FTZ R134, R112.reuse, R155 ;  /* 0x0000009b70867220 */ /* 0x040fe20000410000 */
[----:B------:R-:W-:Y:S01]  /*32f0*/  BSSY B0, `(.L_x_12758) ;  /* 0x0000012000007945 */ /* 0x000fe20003800000 */
[-C--:B------:R-:W-:Y:S01]  /*3300*/  FMUL.FTZ R136, R112, R157.reuse ;  /* 0x0000009d70887220 */ /* 0x080fe20000410000 */
[----:B0-----:R2:W0:Y:S01]  /*3310*/  SHFL.DOWN PT, R169, R160, 0x10, 0x1f ;  /* 0x0a001f00a0a97f89 */ /* 0x00142200000e0000 */
[----:B------:R-:W-:-:S03]  /*3320*/  FFMA.FTZ R134, R110, R157, -R134 ;  /* 0x0000009d6e867223 */ /* 0x000fc60000010886 */
[----:B----4-:R2:W4:Y:S04]  /*3330*/  SHFL.DOWN PT, R163, R128, 0x10, 0x1f ;  /* 0x0a001f0080a37f89 */ /* 0x01052800000e0000 */
[----:B-1----:R2:W1:Y:S01]  /*3340*/  SHFL.DOWN PT, R171, R126, 0x10, 0x1f ;  /* 0x0a001f007eab7f89 */ /* 0x00246200000e0000 */
[----:B------:R-:W-:Y:S05]  /*3350*/  @P5 BRA `(.L_x_12759) ;  /* 0x000000b000005947 */ /* 0x000fea0003800000 */
[C---:B-1----:R-:W-:Y:S02]  /*3360*/  FMUL.FTZ R161, R160.reuse, R171 ;  /* 0x000000aba0a17220 */ /* 0x042fe40000410000 */
[C---:B0-----:R-:W-:Y:S02]  /*3370*/  FMUL.FTZ R159, R160.reuse, R169 ;  /* 0x000000a9a09f7220 */ /* 0x041fe40000410000 */
[-C--:B----4-:R-:W-:Y:S02]  /*3380*/  FMUL.FTZ R165, R160, R163.reuse ;  /* 0x000000a3a0a57220 */ /* 0x090fe40000410000 */
[----:B------:R-:W-:-:S02]  /*3390*/  FFMA.FTZ R163, R158, R163, -R161 ;  /* 0x000000a39ea37223 */ /* 0x000fc400000108a1 */
[-C--:B---3--:R-:W-:Y:S02]  /*33a0*/  FMUL.FTZ R161, R160, R167.reuse ;  /* 0x000000a7a0a17220 */ /* 0x088fe40000410000 */
[C---:B------:R-:W-:Y:S02]  /*33b0*/  FFMA.FTZ R159, R158.reuse, R167, -R159 ;  /* 0x000000a79e9f7223 */ /* 0x040fe4000001089f */
[C---:B------:R-:W-:Y:S02]  /*33c0*/  FFMA.FTZ R165, R158.reuse, R171, R165 ;  /* 0x000000ab9ea57223 */ /* 0x040fe400000100a5 */
[----:B--2---:R-:W-:Y:S01]  /*33d0*/  FFMA.FTZ R160, R158, R169, R161 ;  /* 0x000000a99ea07223 */ /* 0x004fe200000100a1 */
[----:B------:R-:W-:Y:S01]  /*33e0*/  MOV R158, R159 ;  /* 0x0000009f009e7202 */ /* 0x000fe20000000f00 */
[----:B------:R-:W-:Y:S02]  /*33f0*/  FADD.FTZ R128, R128, R163 ;  /* 0x000000a380807221 */ /* 0x000fe40000010000 */
[----:B------:R-:W-:-:S02]  /*3400*/  FADD.FTZ R126, R126, R165 ;  /* 0x000000a57e7e7221 */ /* 0x000fc40000010000 */
.L_x_12759:
[----:B------:R-:W-:Y:S05]  /*3410*/  BSYNC B0 ;  /* 0x0000000000007941 */ /* 0x000fea0003800000 */
.L_x_12758:
[----:B------:R-:W-:Y:S01]  /*3420*/  FFMA.FTZ R140, R129, R140, R134 ;  /* 0x0000008c818c7223 */ /* 0x000fe20000010086 */
[C---:B------:R-:W-:Y:S01]  /*3430*/  SHF.L.U64.HI R134, R93.reuse, 0x2, R94 ;  /* 0x000000025d867819 */ /* 0x040fe2000001025e */
[----:B------:R-:W-:Y:S01]  /*3440*/  SHFL.DOWN PT, R168, R160, 0x1, 0x1f ;  /* 0x08201f00a0a87f89 */ /* 0x000fe200000e0000 */
[----:B------:R-:W-:Y:S01]  /*3450*/  SHF.L.U32 R165, R93, 0x2, RZ ;  /* 0x000000025da57819 */ /* 0x000fe200000006ff */
[----:B------:R-:W-:Y:S01]  /*3460*/  FFMA.FTZ R136, R110, R155, R136 ;  /* 0x0000009b6e887223 */ /* 0x000fe20000010088 */
[----:B------:R-:W-:Y:S01]  /*3470*/  ISETP.NE.AND P0, PT, R46, RZ, PT ;  /* 0x000000ff2e00720c */ /* 0x000fe20003f05270 */
[----:B----4-:R-:W4:Y:S01]  /*3480*/  SHFL.IDX PT, R163, R11, RZ, 0x1f ;  /* 0x00001fff0ba37589 */ /* 0x010f2200000e0000 */
[----:B------:R-:W-:Y:S01]  /*3490*/  IMAD R164, R134, c[0x0][0x2b0], RZ ;  /* 0x0000ac0086a47a24 */ /* 0x000fe200078e02ff */
[----:B------:R-:W-:Y:S01]  /*34a0*/  IADD3 R199, R46, 0x1e0, RZ ;  /* 0x000001e02ec77810 */ /* 0x000fe20007ffe0ff */
[----:B------:R-:W-:Y:S01]  /*34b0*/  IMAD R134, R134, c[0x0][0x2d0], RZ ;  /* 0x0000b40086867a24 */ /* 0x000fe200078e02ff */
[----:B------:R-:W5:Y:S01]  /*34c0*/  SHFL.IDX PT, R162, R10, RZ, 0x1f ;  /* 0x00001fff0aa27589 */ /* 0x000f6200000e0000 */
[----:B---3--:R-:W-:Y:S01]  /*34d0*/  IMAD R167, R165, c[0x0][0x2b4], R164 ;  /* 0x0000ad00a5a77a24 */ /* 0x008fe200078e02a4 */
[----:B------:R-:W-:Y:S01]  /*34e0*/  LEA.HI.SX32 R170, R199, R46, 0x1b ;  /* 0x0000002ec7aa7211 */ /* 0x000fe200078fdaff */
[C---:B0-----:R-:W-:Y:S01]  /*34f0*/  IMAD R169, R165.reuse, c[0x0][0x2d4], R134 ;  /* 0x0000b500a5a97a24 */ /* 0x041fe200078e0286 */
[----:B------:R-:W0:Y:S01]  /*3500*/  SHFL.DOWN PT, R166, R158, 0x1, 0x1f ;  /* 0x08201f009ea67f89 */ /* 0x000e2200000e0000 */
[C---:B------:R-:W-:Y:S01]  /*3510*/  IMAD.WIDE.U32 R12, R165.reuse, c[0x0][0x2b0], R12 ;  /* 0x0000ac00a50c7a25 */ /* 0x040fe200078e000c */
[----:B------:R-:W-:Y:S02]  /*3520*/  BSSY B0, `(.L_x_12760) ;  /* 0x0000154000007945 */ /* 0x000fe40003800000 */
[----:B------:R-:W3:Y:S01]  /*3530*/  SHFL.DOWN PT, R164, R128, 0x1, 0x1f ;  /* 0x08201f0080a47f89 */ /* 0x000ee200000e0000 */
[----:B------:R-:W-:Y:S01]  /*3540*/  IMAD.WIDE.U32 R14, R165, c[0x0][0x2d0], R14 ;  /* 0x0000b400a50e7a25 */ /* 0x000fe200078e000e */
[----:B------:R-:W-:-:S02]  /*3550*/  IADD3 R13, R13, R167, RZ ;  /* 0x000000a70d0d7210 */ /* 0x000fc40007ffe0ff */
[----:B-1----:R-:W1:Y:S01]  /*3560*/  SHFL.DOWN PT, R171, R126, 0x1, 0x1f ;  /* 0x08201f007eab7f89 */ /* 0x002e6200000e0000 */
[----:B------:R-:W-:Y:S01]  /*3570*/  FFMA.FTZ R138, R129, R138, R136 ;  /* 0x0000008a818a7223 */ /* 0x000fe20000010088 */
[----:B------:R-:W-:Y:S01]  /*3580*/  IADD3 R15, R15, R169, RZ ;  /* 0x000000a90f0f7210 */ /* 0x000fe20007ffe0ff */
[C---:B------:R-:W-:Y:S01]  /*3590*/  FMUL.FTZ R161, R116.reuse, R140 ;  /* 0x0000008c74a17220 */ /* 0x040fe20000410000 */
[----:B--2---:R-:W2:Y:S01]  /*35a0*/  SHFL.IDX PT, R160, R160, RZ, 0x1f ;  /* 0x00001fffa0a07589 */ /* 0x004ea200000e0000 */
[-C--:B------:R-:W-:Y:S02]  /*35b0*/  FMUL.FTZ R159, R116, R138.reuse ;  /* 0x0000008a749f7220 */ /* 0x080fe40000410000 */
[----:B------:R-:W-:Y:S01]  /*35c0*/  FFMA.FTZ R134, R114, R138, R161 ;  /* 0x0000008a72867223 */ /* 0x000fe200000100a1 */
[----:B------:R-:W2:Y:S01]  /*35d0*/  SHFL.IDX PT, R158, R158, RZ, 0x1f ;  /* 0x00001fff9e9e7589 */ /* 0x000ea200000e0000 */
[----:B----4-:R-:W-:Y:S02]  /*35e0*/  @P1 FMUL.FTZ R165, R168, R163 ;  /* 0x000000a3a8a51220 */ /* 0x010fe40000410000 */
[----:B------:R-:W-:Y:S01]  /*35f0*/  FFMA.FTZ R161, R114, R140, -R159 ;  /* 0x0000008c72a17223 */ /* 0x000fe2000001089f */
[----:B------:R-:W4:Y:S01]  /*3600*/  SHFL.IDX PT, R128, R128, RZ, 0x1f ;  /* 0x00001fff80807589 */ /* 0x000f2200000e0000 */
[----:B-----5:R-:W-:-:S02]  /*3610*/  @P1 FMUL.FTZ R136, R168, R162 ;  /* 0x000000a2a8881220 */ /* 0x020fc40000410000 */
[C---:B------:R-:W-:Y:S01]  /*3620*/  FFMA.FTZ R159, R125.reuse, R142, R134 ;  /* 0x0000008e7d9f7223 */ /* 0x040fe20000010086 */
[----:B------:R-:W5:Y:S01]  /*3630*/  SHFL.IDX PT, R126, R126, RZ, 0x1f ;  /* 0x00001fff7e7e7589 */ /* 0x000f6200000e0000 */
[C---:B0-----:R-:W-:Y:S02]  /*3640*/  @P1 FFMA.FTZ R165, R166.reuse, R162, -R165 ;  /* 0x000000a2a6a51223 */ /* 0x041fe400000108a5 */
[----:B------:R-:W-:Y:S02]  /*3650*/  @P1 FFMA.FTZ R136, R166, R163, R136 ;  /* 0x000000a3a6881223 */ /* 0x000fe40000010088 */
[----:B---3--:R-:W-:Y:S02]  /*3660*/  @P1 FADD.FTZ R162, R164, R165 ;  /* 0x000000a5a4a21221 */ /* 0x008fe40000010000 */
[----:B------:R-:W-:Y:S02]  /*3670*/  FFMA.FTZ R161, R125, R144, R161 ;  /* 0x000000907da17223 */ /* 0x000fe400000100a1 */
[----:B-1----:R-:W-:-:S02]  /*3680*/  @P1 FADD.FTZ R163, R171, R136 ;  /* 0x00000088aba31221 */ /* 0x002fc40000010000 */
[-C--:B------:R-:W-:Y:S02]  /*3690*/  FMUL.FTZ R136, R162, -R17.reuse ;  /* 0x80000011a2887220 */ /* 0x080fe40000410000 */
[C---:B------:R-:W-:Y:S02]  /*36a0*/  FMUL.FTZ R165, R163.reuse, -R17 ;  /* 0x80000011a3a57220 */ /* 0x040fe40000410000 */
[----:B------:R-:W-:Y:S02]  /*36b0*/  FMUL.FTZ R134, R120, R159 ;  /* 0x0000009f78867220 */ /* 0x000fe40000410000 */
[-C--:B------:R-:W-:Y:S02]  /*36c0*/  FFMA.FTZ R136, R163, R16.reuse, R136 ;  /* 0x00000010a3887223 */ /* 0x080fe40000010088 */
[----:B------:R-:W-:Y:S02]  /*36d0*/  FFMA.FTZ R16, R162, R16, -R165 ;  /* 0x00000010a2107223 */ /* 0x000fe400000108a5 */
[----:B------:R-:W-:-:S02]  /*36e0*/  FFMA.FTZ R134, R118, R161, -R134 ;  /* 0x000000a176867223 */ /* 0x000fc40000010886 */
[C---:B--2---:R-:W-:Y:S02]  /*36f0*/  FMUL.FTZ R17, R160.reuse, R11 ;  /* 0x0000000ba0117220 */ /* 0x044fe40000410000 */
[----:B------:R-:W-:Y:S02]  /*3700*/  FADD.FTZ R147, -R147, R136 ;  /* 0x0000008893937221 */ /* 0x000fe40000010100 */
[----:B------:R-:W-:Y:S02]  /*3710*/  FADD.FTZ R149, R149, R16 ;  /* 0x0000001095957221 */ /* 0x000fe40000010000 */
[----:B------:R-:W-:Y:S02]  /*3720*/  FFMA.FTZ R146, R23, R146, R134 ;  /* 0x0000009217927223 */ /* 0x000fe40000010086 */
[-C--:B------:R-:W-:Y:S02]  /*3730*/  FMUL.FTZ R134, R160, R10.reuse ;  /* 0x0000000aa0867220 */ /* 0x080fe40000410000 */
[----:B------:R-:W-:-:S02]  /*3740*/  FFMA.FTZ R163, R158, R10, -R17 ;  /* 0x0000000a9ea37223 */ /* 0x000fc40000010811 */
[C---:B------:R-:W-:Y:S02]  /*3750*/  FMUL.FTZ R10, R120.reuse, R161 ;  /* 0x000000a1780a7220 */ /* 0x040fe40000410000 */
[C---:B------:R-:W-:Y:S02]  /*3760*/  FMUL.FTZ R16, R120.reuse, -R147 ;  /* 0x8000009378107220 */ /* 0x040fe40000410000 */
[-C--:B------:R-:W-:Y:S02]  /*3770*/  FMUL.FTZ R120, R120, -R149.reuse ;  /* 0x8000009578787220 */ /* 0x080fe40000410000 */
[C---:B------:R-:W-:Y:S02]  /*3780*/  FFMA.FTZ R16, R118.reuse, R149, -R16 ;  /* 0x0000009576107223 */ /* 0x040fe40000010810 */
[C---:B------:R-:W-:Y:S02]  /*3790*/  FFMA.FTZ R120, R118.reuse, R147, R120 ;  /* 0x0000009376787223 */ /* 0x040fe40000010078 */
[----:B------:R-:W-:Y:S01]  /*37a0*/  FFMA.FTZ R17, R118, R159, R10 ;  /* 0x0000009f76117223 */ /* 0x000fe2000001000a */
[----:B------:R-:W-:Y:S01]  /*37b0*/  P2R R118, PR, RZ, 0x1 ;  /* 0x00000001ff767803 */ /* 0x000fe20000000000 */
[----:B------:R-:W-:-:S02]  /*37c0*/  FADD.FTZ R145, -R145, R120 ;  /* 0x0000007891917221 */ /* 0x000fc40000010100 */
[----:B------:R-:W-:Y:S01]  /*37d0*/  FADD.FTZ R143, R143, R16 ;  /* 0x000000108f8f7221 */ /* 0x000fe20000010000 */
[----:B------:R-:W-:Y:S01]  /*37e0*/  SHF.L.U32 R16, R46, 0x4, RZ ;  /* 0x000000042e107819 */ /* 0x000fe200000006ff */
[----:B------:R-:W-:Y:S02]  /*37f0*/  FFMA.FTZ R165, R158, R11, R134 ;  /* 0x0000000b9ea57223 */ /* 0x000fe40000010086 */
[----:B------:R-:W-:Y:S01]  /*3800*/  FMUL.FTZ R118, R116, -R145 ;  /* 0x8000009174767220 */ /* 0x000fe20000410000 */
[----:B------:R-:W-:Y:S01]  /*3810*/  LEA.HI.SX32 R16, R16, R16, 0x1b ;  /* 0x0000001010107211 */ /* 0x000fe200078fdaff */
[----:B------:R-:W-:Y:S02]  /*3820*/  FMUL.FTZ R11, R160, R9 ;  /* 0x00000009a00b7220 */ /* 0x000fe40000410000 */
[----:B----4-:R-:W-:Y:S02]  /*3830*/  FADD.FTZ R10, R128, R163 ;  /* 0x000000a3800a7221 */ /* 0x010fe40000010000 */
[----:B------:R-:W-:-:S02]  /*3840*/  FMUL.FTZ R120, R116, -R143 ;  /* 0x8000008f74787220 */ /* 0x000fc40000410000 */
[-C--:B------:R-:W-:Y:S02]  /*3850*/  FMUL.FTZ R160, R160, R8.reuse ;  /* 0x00000008a0a07220 */ /* 0x080fe40000410000 */
[----:B------:R-:W-:Y:S02]  /*3860*/  FFMA.FTZ R163, R114, R143, -R118 ;  /* 0x0000008f72a37223 */ /* 0x000fe40000010876 */
[----:B------:R-:W-:Y:S02]  /*3870*/  FFMA.FTZ R8, R158, R8, -R11 ;  /* 0x000000089e087223 */ /* 0x000fe4000001080b */
[----:B-----5:R-:W-:Y:S02]  /*3880*/  FADD.FTZ R11, R126, R165 ;  /* 0x000000a57e0b7221 */ /* 0x020fe40000010000 */
[----:B------:R-:W-:Y:S02]  /*3890*/  FFMA.FTZ R165, R114, R145, R120 ;  /* 0x0000009172a57223 */ /* 0x000fe40000010078 */
[----:B------:R-:W-:-:S02]  /*38a0*/  FADD.FTZ R163, R20, R163 ;  /* 0x000000a314a37221 */ /* 0x000fc40000010000 */
[----:B------:R-:W-:Y:S02]  /*38b0*/  FFMA.FTZ R116, R23, R22, R17 ;  /* 0x0000001617747223 */ /* 0x000fe40000010011 */
[----:B------:R-:W-:Y:S02]  /*38c0*/  FADD.FTZ R165, -R148, R165 ;  /* 0x000000a594a57221 */ /* 0x000fe40000010100 */
[----:B------:R-:W-:Y:S02]  /*38d0*/  FMUL.FTZ R17, R112, -R163 ;  /* 0x800000a370117220 */ /* 0x000fe40000410000 */
[----:B------:R-:W-:Y:S02]  /*38e0*/  FMUL.FTZ R114, R74, R23 ;  /* 0x000000174a727220 */ /* 0x000fe40000410000 */
[----:B------:R-:W-:Y:S02]  /*38f0*/  FFMA.FTZ R9, R158, R9, R160 ;  /* 0x000000099e097223 */ /* 0x000fe400000100a0 */
[----:B------:R-:W-:-:S02]  /*3900*/  FMUL.FTZ R112, R112, -R165 ;  /* 0x800000a570707220 */ /* 0x000fc40000410000 */
[----:B------:R-:W-:Y:S01]  /*3910*/  FFMA.FTZ R22, R110, R165, R17 ;  /* 0x000000a56e167223 */ /* 0x000fe20000010011 */
[----:B------:R0:W-:Y:S01]  /*3920*/  @!P0 STS.128 [R92.X16+0x2e10], R8 ;  /* 0x002e10085c008388 */ /* 0x0001e2000000cc00 */
[----:B------:R-:W-:Y:S02]  /*3930*/  FMUL.FTZ R171, R74, R147 ;  /* 0x000000934aab7220 */ /* 0x000fe40000410000 */
[----:B------:R-:W-:Y:S02]  /*3940*/  FFMA.FTZ R20, R137, -R114, R116 ;  /* 0x8000007289147223 */ /* 0x000fe40000010074 */
[----:B------:R-:W-:Y:S02]  /*3950*/  FFMA.FTZ R167, R110, R163, -R112 ;  /* 0x000000a36ea77223 */ /* 0x000fe40000010870 */
[----:B------:R-:W-:Y:S02]  /*3960*/  FADD.FTZ R37, -R37, R22 ;  /* 0x0000001625257221 */ /* 0x000fe40000010100 */
[----:B------:R-:W-:-:S02]  /*3970*/  FMUL.FTZ R169, R74, R149 ;  /* 0x000000954aa97220 */ /* 0x000fc40000410000 */
[----:B------:R-:W-:Y:S02]  /*3980*/  FFMA.FTZ R22, R133, -R114, R146 ;  /* 0x8000007285167223 */ /* 0x000fe40000010092 */
[----:B------:R-:W-:Y:S02]  /*3990*/  FADD.FTZ R167, R36, R167 ;  /* 0x000000a724a77221 */ /* 0x000fe40000010000 */
[----:B------:R-:W-:Y:S02]  /*39a0*/  FMUL.FTZ R173, R23, R169 ;  /* 0x000000a917ad7220 */ /* 0x000fe40000410000 */
[----:B0-----:R-:W-:Y:S02]  /*39b0*/  FMUL.FTZ R8, R20, R171 ;  /* 0x000000ab14087220 */ /* 0x001fe40000410000 */
[----:B------:R-:W-:Y:S01]  /*39c0*/  FMUL.FTZ R9, R108, -R37 ;  /* 0x800000256c097220 */ /* 0x000fe20000410000 */
[----:B------:R0:W-:Y:S01]  /*39d0*/  STS [R16.X4+0x878], R173 ;  /* 0x000878ad10007388 */ /* 0x0001e20000004800 */
[----:B------:R-:W-:-:S02]  /*39e0*/  FFMA.FTZ R8, R22, R169, R8 ;  /* 0x000000a916087223 */ /* 0x000fc40000010008 */
[----:B------:R-:W-:Y:S02]  /*39f0*/  FMUL.FTZ R169, R20, R169 ;  /* 0x000000a914a97220 */ /* 0x000fe40000410000 */
[-C--:B------:R-:W-:Y:S02]  /*3a00*/  FMUL.FTZ R108, R108, -R167.reuse ;  /* 0x800000a76c6c7220 */ /* 0x080fe40000410000 */
[----:B------:R-:W-:Y:S02]  /*3a10*/  FFMA.FTZ R10, R106, R167, -R9 ;  /* 0x000000a76a0a7223 */ /* 0x000fe40000010809 */
[-C--:B------:R-:W-:Y:S02]  /*3a20*/  FMUL.FTZ R17, R23, R171.reuse ;  /* 0x000000ab17117220 */ /* 0x080fe40000410000 */
[----:B------:R-:W-:Y:S02]  /*3a30*/  FFMA.FTZ R9, R22, R171, -R169 ;  /* 0x000000ab16097223 */ /* 0x000fe400000108a9 */
[----:B------:R-:W-:Y:S01]  /*3a40*/  FFMA.FTZ R171, R106, R37, R108 ;  /* 0x000000256aab7223 */ /* 0x000fe2000001006c */
[----:B------:R1:W-:Y:S01]  /*3a50*/  STS [R16.X4+0x87c], R17 ;  /* 0x00087c1110007388 */ /* 0x0003e20000004800 */
[----:B------:R-:W-:-:S02]  /*3a60*/  FADD.FTZ R169, R151, R10 ;  /* 0x0000000a97a97221 */ /* 0x000fc40000010000 */
[----:B------:R-:W-:Y:S02]  /*3a70*/  FADD.FTZ R171, -R150, R171 ;  /* 0x000000ab96ab7221 */ /* 0x000fe40000010100 */
[----:B------:R-:W-:Y:S02]  /*3a80*/  FMUL.FTZ R110, R72, R125 ;  /* 0x0000007d486e7220 */ /* 0x000fe40000410000 */
[C---:B------:R-:W-:Y:S02]  /*3a90*/  FMUL.FTZ R10, R104.reuse, -R171 ;  /* 0x800000ab680a7220 */ /* 0x040fe40000410000 */
[----:B------:R-:W-:Y:S02]  /*3aa0*/  FMUL.FTZ R104, R104, -R169 ;  /* 0x800000a968687220 */ /* 0x000fe40000410000 */
[----:B------:R-:W-:Y:S02]  /*3ab0*/  FFMA.FTZ R36, R127, -R110, R159 ;  /* 0x8000006e7f247223 */ /* 0x000fe4000001009f */
[----:B0-----:R-:W-:-:S02]  /*3ac0*/  FFMA.FTZ R173, R102, R171, R104 ;  /* 0x000000ab66ad7223 */ /* 0x001fc40000010068 */
[----:B-1----:R-:W-:Y:S02]  /*3ad0*/  FMUL.FTZ R17, R72, R145 ;  /* 0x0000009148117220 */ /* 0x002fe40000410000 */
[----:B------:R-:W-:Y:S02]  /*3ae0*/  FFMA.FTZ R175, R102, R169, -R10 ;  /* 0x000000a966af7223 */ /* 0x000fe4000001080a */
[----:B------:R-:W-:Y:S02]  /*3af0*/  FMUL.FTZ R11, R72, R143 ;  /* 0x0000008f480b7220 */ /* 0x000fe40000410000 */
[----:B------:R-:W-:Y:S02]  /*3b00*/  FADD.FTZ R173, -R18, R173 ;  /* 0x000000ad12ad7221 */ /* 0x000fe40000010100 */
[----:B------:R-:W-:Y:S02]  /*3b10*/  FFMA.FTZ R106, R135, -R110, R161 ;  /* 0x8000006e876a7223 */ /* 0x000fe400000100a1 */
[----:B------:R-:W-:-:S02]  /*3b20*/  FMUL.FTZ R108, R36, R17 ;  /* 0x00000011246c7220 */ /* 0x000fc40000410000 */
[----:B------:R-:W-:Y:S02]  /*3b30*/  FADD.FTZ R175, R152, R175 ;  /* 0x000000af98af7221 */ /* 0x000fe40000010000 */
[----:B------:R-:W-:Y:S02]  /*3b40*/  FMUL.FTZ R110, R36, R11 ;  /* 0x0000000b246e7220 */ /* 0x000fe40000410000 */
[----:B------:R-:W-:Y:S02]  /*3b50*/  FMUL.FTZ R104, R70, R129 ;  /* 0x0000008146687220 */ /* 0x000fe40000410000 */
[----:B------:R-:W-:Y:S02]  /*3b60*/  FMUL.FTZ R10, R100, -R173 ;  /* 0x800000ad640a7220 */ /* 0x000fe40000410000 */
[----:B------:R-:W-:Y:S02]  /*3b70*/  FFMA.FTZ R195, R106, R11, R108 ;  /* 0x0000000b6ac37223 */ /* 0x000fe4000001006c */
[----:B------:R-:W-:-:S02]  /*3b80*/  FMUL.FTZ R100, R100, -R175 ;  /* 0x800000af64647220 */ /* 0x000fc40000410000 */
[C---:B------:R-:W-:Y:S02]  /*3b90*/  FMUL.FTZ R11, R125.reuse, R11 ;  /* 0x0000000b7d0b7220 */ /* 0x040fe40000410000 */
[-C--:B------:R-:W-:Y:S02]  /*3ba0*/  FFMA.FTZ R197, R106, R17.reuse, -R110 ;  /* 0x000000116ac57223 */ /* 0x080fe4000001086e */
[----:B------:R-:W-:Y:S01]  /*3bb0*/  FMUL.FTZ R177, R125, R17 ;  /* 0x000000117db17220 */ /* 0x000fe20000410000 */
[----:B------:R0:W-:Y:S01]  /*3bc0*/  STS [R16.X4+0x870], R11 ;  /* 0x0008700b10007388 */ /* 0x0001e20000004800 */
[----:B------:R-:W-:Y:S02]  /*3bd0*/  FFMA.FTZ R102, R131, -R104, R138 ;  /* 0x8000006883667223 */ /* 0x000fe4000001008a */
[----:B------:R-:W-:Y:S01]  /*3be0*/  FMUL.FTZ R17, R70, R165 ;  /* 0x000000a546117220 */ /* 0x000fe20000410000 */
[----:B------:R1:W-:Y:S01]  /*3bf0*/  STS [R16.X4+0x874], R177 ;  /* 0x000874b110007388 */ /* 0x0003e20000004800 */
[----:B------:R-:W-:-:S02]  /*3c00*/  FFMA.FTZ R100, R98, R173, R100 ;  /* 0x000000ad62647223 */ /* 0x000fc40000010064 */
[----:B------:R-:W-:Y:S02]  /*3c10*/  FFMA.FTZ R151, R98, R175, -R10 ;  /* 0x000000af62977223 */ /* 0x000fe4000001080a */
[----:B------:R-:W-:Y:S02]  /*3c20*/  FFMA.FTZ R104, R119, -R104, R140 ;  /* 0x8000006877687223 */ /* 0x000fe4000001008c */
[----:B0-----:R-:W-:Y:S02]  /*3c30*/  FMUL.FTZ R11, R70, R163 ;  /* 0x000000a3460b7220 */ /* 0x001fe40000410000 */
[----:B------:R-:W-:Y:S02]  /*3c40*/  FMUL.FTZ R10, R102, R17 ;  /* 0x00000011660a7220 */ /* 0x000fe40000410000 */
[----:B------:R-:W-:Y:S02]  /*3c50*/  FADD.FTZ R153, -R153, R100 ;  /* 0x0000006499997221 */ /* 0x000fe40000010100 */
[----:B------:R-:W-:-:S02]  /*3c60*/  FADD.FTZ R151, R154, R151 ;  /* 0x000000979a977221 */ /* 0x000fc40000010000 */
[----:B------:R-:W-:Y:S02]  /*3c70*/  FFMA.FTZ R193, R104, R11, R10 ;  /* 0x0000000b68c17223 */ /* 0x000fe4000001000a */
[C---:B------:R-:W-:Y:S02]  /*3c80*/  FMUL.FTZ R10, R26.reuse, -R153 ;  /* 0x800000991a0a7220 */ /* 0x040fe40000410000 */
[----:B------:R-:W-:Y:S02]  /*3c90*/  FMUL.FTZ R26, R26, -R151 ;  /* 0x800000971a1a7220 */ /* 0x000fe40000410000 */
[----:B------:R-:W-:Y:S02]  /*3ca0*/  FMUL.FTZ R114, R68, R121 ;  /* 0x0000007944727220 */ /* 0x000fe40000410000 */
[-C--:B------:R-:W-:Y:S02]  /*3cb0*/  FMUL.FTZ R18, R102, R11.reuse ;  /* 0x0000000b66127220 */ /* 0x080fe40000410000 */
[----:B-1----:R-:W-:-:S02]  /*3cc0*/  FMUL.FTZ R177, R129, R11 ;  /* 0x0000000b81b17220 */ /* 0x002fc40000410000 */
[C---:B------:R-:W-:Y:S02]  /*3cd0*/  FFMA.FTZ R26, R24.reuse, R153, R26 ;  /* 0x00000099181a7223 */ /* 0x040fe4000001001a */
[----:B------:R-:W-:Y:S01]  /*3ce0*/  FFMA.FTZ R11, R24, R151, -R10 ;  /* 0x00000097180b7223 */ /* 0x000fe2000001080a */
[----:B------:R0:W-:Y:S01]  /*3cf0*/  STS [R16.X4+0x868], R177 ;  /* 0x000868b110007388 */ /* 0x0001e20000004800 */
[----:B------:R-:W-:Y:S02]  /*3d00*/  FMUL.FTZ R10, R60, R25 ;  /* 0x000000193c0a7220 */ /* 0x000fe40000410000 */
[----:B------:R-:W-:Y:S02]  /*3d10*/  FFMA.FTZ R118, R123, -R114, R155 ;  /* 0x800000727b767223 */ /* 0x000fe4000001009b */
[----:B------:R-:W-:Y:S02]  /*3d20*/  FMUL.FTZ R179, R68, R37 ;  /* 0x0000002544b37220 */ /* 0x000fe40000410000 */
[----:B------:R-:W-:-:S02]  /*3d30*/  FADD.FTZ R98, -R35, R26 ;  /* 0x0000001a23627221 */ /* 0x000fc40000010100 */
[-C--:B------:R-:W-:Y:S02]  /*3d40*/  FMUL.FTZ R181, R129, R17.reuse ;  /* 0x0000001181b57220 */ /* 0x080fe40000410000 */
[----:B------:R-:W-:Y:S02]  /*3d50*/  FFMA.FTZ R148, R104, R17, -R18 ;  /* 0x0000001168947223 */ /* 0x000fe40000010812 */
[-C--:B------:R-:W-:Y:S01]  /*3d60*/  FFMA.FTZ R24, R27, -R10.reuse, R139 ;  /* 0x8000000a1b187223 */ /* 0x080fe2000001008b */
[----:B------:R1:W-:Y:S01]  /*3d70*/  STS [R16.X4+0x86c], R181 ;  /* 0x00086cb510007388 */ /* 0x0003e20000004800 */
[----:B------:R-:W-:Y:S02]  /*3d80*/  FFMA.FTZ R35, R99, -R10, R141 ;  /* 0x8000000a63237223 */ /* 0x000fe4000001008d */
[----:B------:R-:W-:Y:S02]  /*3d90*/  FMUL.FTZ R100, R62, R105 ;  /* 0x000000693e647220 */ /* 0x000fe40000410000 */
[----:B------:R-:W-:-:S02]  /*3da0*/  FMUL.FTZ R17, R68, R167 ;  /* 0x000000a744117220 */ /* 0x000fc40000410000 */
[----:B------:R-:W-:Y:S02]  /*3db0*/  FFMA.FTZ R114, R113, -R114, R157 ;  /* 0x8000007271727223 */ /* 0x000fe4000001009d */
[----:B------:R-:W-:Y:S02]  /*3dc0*/  FMUL.FTZ R10, R118, R179 ;  /* 0x000000b3760a7220 */ /* 0x000fe40000410000 */
[----:B------:R-:W-:Y:S02]  /*3dd0*/  FADD.FTZ R34, R34, R11 ;  /* 0x0000000b22227221 */ /* 0x000fe40000010000 */
[----:B------:R-:W-:Y:S02]  /*3de0*/  FMUL.FTZ R18, R60, R98 ;  /* 0x000000623c127220 */ /* 0x000fe40000410000 */
[----:B------:R-:W-:Y:S02]  /*3df0*/  FFMA.FTZ R26, R97, -R100, R124 ;  /* 0x80000064611a7223 */ /* 0x000fe4000001007c */
[----:B------:R-:W-:-:S02]  /*3e00*/  FFMA.FTZ R191, R114, R17, R10 ;  /* 0x0000001172bf7223 */ /* 0x000fc4000001000a */
[----:B------:R-:W-:Y:S02]  /*3e10*/  FFMA.FTZ R100, R107, -R100, R122 ;  /* 0x800000646b647223 */ /* 0x000fe4000001007a */
[----:B0-----:R-:W-:Y:S02]  /*3e20*/  FMUL.FTZ R177, R62, R153 ;  /* 0x000000993eb17220 */ /* 0x001fe40000410000 */
[----:B------:R-:W-:Y:S02]  /*3e30*/  FMUL.FTZ R10, R60, R34 ;  /* 0x000000223c0a7220 */ /* 0x000fe40000410000 */
[----:B------:R-:W-:Y:S02]  /*3e40*/  FMUL.FTZ R11, R35, R18 ;  /* 0x00000012230b7220 */ /* 0x000fe40000410000 */
[-C--:B------:R-:W-:Y:S02]  /*3e50*/  FMUL.FTZ R110, R118, R17.reuse ;  /* 0x00000011766e7220 */ /* 0x080fe40000410000 */
[----:B-1----:R-:W-:-:S02]  /*3e60*/  FMUL.FTZ R181, R121, R17 ;  /* 0x0000001179b57220 */ /* 0x002fc40000410000 */
[----:B------:R-:W-:Y:S02]  /*3e70*/  FMUL.FTZ R17, R62, R151 ;  /* 0x000000973e117220 */ /* 0x000fe40000410000 */
[----:B------:R-:W-:Y:S01]  /*3e80*/  FMUL.FTZ R108, R100, R177 ;  /* 0x000000b1646c7220 */ /* 0x000fe20000410000 */
[----:B------:R-:W-:Y:S01]  /*3e90*/  STS [R16.X4+0x860], R181 ;  /* 0x000860b510007388 */ /* 0x000fe20000004800 */
[----:B------:R-:W-:Y:S02]  /*3ea0*/  FFMA.FTZ R11, R24, R10, R11 ;  /* 0x0000000a180b7223 */ /* 0x000fe4000001000b */
[----:B------:R-:W-:Y:S02]  /*3eb0*/  FMUL.FTZ R112, R66, R115 ;  /* 0x0000007342707220 */ /* 0x000fe40000410000 */
[----:B------:R-:W-:Y:S02]  /*3ec0*/  FFMA.FTZ R108, R26, R17, R108 ;  /* 0x000000111a6c7223 */ /* 0x000fe4000001006c */
[----:B------:R-:W-:-:S02]  /*3ed0*/  FADD.FTZ R11, RZ, R11 ;  /* 0x0000000bff0b7221 */ /* 0x000fc40000010000 */
[-C--:B------:R-:W-:Y:S02]  /*3ee0*/  FFMA.FTZ R120, R117, -R112.reuse, R130 ;  /* 0x8000007075787223 */ /* 0x080fe40000010082 */
[----:B------:R-:W-:Y:S02]  /*3ef0*/  FMUL.FTZ R183, R66, R171 ;  /* 0x000000ab42b77220 */ /* 0x000fe40000410000 */
[-C--:B------:R-:W-:Y:S02]  /*3f00*/  FMUL.FTZ R185, R121, R179.reuse ;  /* 0x000000b379b97220 */ /* 0x080fe40000410000 */
[----:B------:R-:W-:Y:S02]  /*3f10*/  FFMA.FTZ R144, R114, R179, -R110 ;  /* 0x000000b372907223 */ /* 0x000fe4000001086e */
[----:B------:R-:W-:Y:S01]  /*3f20*/  FADD.FTZ R128, R11, R108 ;  /* 0x0000006c0b807221 */ /* 0x000fe20000010000 */
[----:B------:R0:W-:Y:S01]  /*3f30*/  STS [R16.X4+0x864], R185 ;  /* 0x000864b910007388 */ /* 0x0001e20000004800 */
[----:B------:R-:W-:-:S02]  /*3f40*/  FFMA.FTZ R112, R109, -R112, R132 ;  /* 0x800000706d707223 */ /* 0x000fc40000010084 */
[----:B------:R-:W-:Y:S02]  /*3f50*/  FMUL.FTZ R179, R66, R169 ;  /* 0x000000a942b37220 */ /* 0x000fe40000410000 */
[----:B------:R-:W-:Y:S02]  /*3f60*/  FMUL.FTZ R11, R120, R183 ;  /* 0x000000b7780b7220 */ /* 0x000fe40000410000 */
[----:B------:R-:W-:Y:S02]  /*3f70*/  FMUL.FTZ R110, R64, R103 ;  /* 0x00000067406e7220 */ /* 0x000fe40000410000 */
[-C--:B------:R-:W-:Y:S02]  /*3f80*/  FMUL.FTZ R126, R120, R179.reuse ;  /* 0x000000b3787e7220 */ /* 0x080fe40000410000 */
[----:B0-----:R-:W-:Y:S02]  /*3f90*/  FFMA.FTZ R185, R112, R179, R11 ;  /* 0x000000b370b97223 */ /* 0x001fe4000001000b */
[----:B------:R-:W-:-:S02]  /*3fa0*/  FMUL.FTZ R11, R35, R10 ;  /* 0x0000000a230b7220 */ /* 0x000fc40000410000 */
[-C--:B------:R-:W-:Y:S02]  /*3fb0*/  FFMA.FTZ R108, R101, -R110.reuse, R21 ;  /* 0x8000006e656c7223 */ /* 0x080fe40000010015 */
[----:B------:R-:W-:Y:S02]  /*3fc0*/  FMUL.FTZ R187, R115, R179 ;  /* 0x000000b373bb7220 */ /* 0x000fe40000410000 */
[----:B------:R-:W-:Y:S02]  /*3fd0*/  FFMA.FTZ R142, R112, R183, -R126 ;  /* 0x000000b7708e7223 */ /* 0x000fe4000001087e */
[----:B------:R-:W-:Y:S01]  /*3fe0*/  FFMA.FTZ R110, R111, -R110, R19 ;  /* 0x8000006e6f6e7223 */ /* 0x000fe20000010013 */
[----:B------:R0:W-:Y:S01]  /*3ff0*/  STS [R16.X4+0x858], R187 ;  /* 0x000858bb10007388 */ /* 0x0001e20000004800 */
[----:B------:R-:W-:Y:S02]  /*4000*/  FMUL.FTZ R126, R100, R17 ;  /* 0x00000011647e7220 */ /* 0x000fe40000410000 */
[----:B------:R-:W-:-:S02]  /*4010*/  FFMA.FTZ R11, R24, R18, -R11 ;  /* 0x00000012180b7223 */ /* 0x000fc4000001080b */
[C---:B------:R-:W-:Y:S02]  /*4020*/  FMUL.FTZ R179, R64.reuse, R175 ;  /* 0x000000af40b37220 */ /* 0x040fe40000410000 */
[----:B------:R-:W-:Y:S02]  /*4030*/  FMUL.FTZ R181, R64, R173 ;  /* 0x000000ad40b57220 */ /* 0x000fe40000410000 */
[----:B------:R-:W-:Y:S01]  /*4040*/  FFMA.FTZ R126, R26, R177, -R126 ;  /* 0x000000b11a7e7223 */ /* 0x000fe2000001087e */
[----:B0-----:R-:W-:Y:S01]  /*4050*/  IADD3 R187, R46, 0xe0, RZ ;  /* 0x000000e02ebb7810 */ /* 0x001fe20007ffe0ff */
[----:B------:R-:W-:Y:S02]  /*4060*/  FADD.FTZ R11, RZ, R11 ;  /* 0x0000000bff0b7221 */ /* 0x000fe40000010000 */
[----:B------:R-:W-:Y:S01]  /*4070*/  FMUL.FTZ R136, R110, R179 ;  /* 0x000000b36e887220 */ /* 0x000fe20000410000 */
[----:B------:R-:W-:Y:S01]  /*4080*/  LEA.HI.SX32 R152, R187, R46, 0x1b ;  /* 0x0000002ebb987211 */ /* 0x000fe200078fdaff */
[----:B------:R-:W-:-:S02]  /*4090*/  FADD.FTZ R11, R11, R126 ;  /* 0x0000007e0b0b7221 */ /* 0x000fc40000010000 */
[-C--:B------:R-:W-:Y:S02]  /*40a0*/  FFMA.FTZ R136, R108, R181.reuse, -R136 ;  /* 0x000000b56c887223 */ /* 0x080fe40000010888 */
[----:B------:R-:W-:Y:S02]  /*40b0*/  FMUL.FTZ R134, R110, R181 ;  /* 0x000000b56e867220 */ /* 0x000fe40000410000 */
[----:B------:R-:W-:Y:S02]  /*40c0*/  FADD.FTZ R11, R11, R136 ;  /* 0x000000880b0b7221 */ /* 0x000fe40000010000 */
[----:B------:R-:W-:Y:S02]  /*40d0*/  FMUL.FTZ R189, R115, R183 ;  /* 0x000000b773bd7220 */ /* 0x000fe40000410000 */
[----:B------:R-:W-:Y:S02]  /*40e0*/  FADD.FTZ R11, R11, R142 ;  /* 0x0000008e0b0b7221 */ /* 0x000fe40000010000 */
[----:B------:R-:W-:Y:S01]  /*40f0*/  FFMA.FTZ R183, R108, R179, R134 ;  /* 0x000000b36cb77223 */ /* 0x000fe20000010086 */
[----:B------:R0:W-:Y:S01]  /*4100*/  STS [R16.X4+0x85c], R189 ;  /* 0x00085cbd10007388 */ /* 0x0001e20000004800 */
[----:B------:R-:W-:-:S02]  /*4110*/  FADD.FTZ R11, R11, R144 ;  /* 0x000000900b0b7221 */ /* 0x000fc40000010000 */
[----:B------:R-:W-:Y:S02]  /*4120*/  FADD.FTZ R128, R128, R183 ;  /* 0x000000b780807221 */ /* 0x000fe40000010000 */
[----:B------:R-:W-:Y:S02]  /*4130*/  FMUL.FTZ R183, R103, R179 ;  /* 0x000000b367b77220 */ /* 0x000fe40000410000 */
[----:B------:R-:W-:Y:S02]  /*4140*/  FMUL.FTZ R179, R105, R17 ;  /* 0x0000001169b37220 */ /* 0x000fe40000410000 */
[----:B------:R-:W-:Y:S01]  /*4150*/  FADD.FTZ R148, R11, R148 ;  /* 0x000000940b947221 */ /* 0x000fe20000010000 */
[----:B------:R1:W-:Y:S01]  /*4160*/  STS [R16.X4+0x850], R183 ;  /* 0x000850b710007388 */ /* 0x0003e20000004800 */
[----:B------:R-:W-:Y:S01]  /*4170*/  FMUL.FTZ R181, R103, R181 ;  /* 0x000000b567b57220 */ /* 0x000fe20000410000 */
[C---:B0-----:R-:W-:Y:S01]  /*4180*/  IADD3 R189, R46.reuse, 0x140, RZ ;  /* 0x000001402ebd7810 */ /* 0x041fe20007ffe0ff */
[----:B------:R-:W-:Y:S01]  /*4190*/  FMUL.FTZ R177, R105, R177 ;  /* 0x000000b169b17220 */ /* 0x000fe20000410000 */
[----:B------:R0:W-:Y:S01]  /*41a0*/  STS [R16.X4+0x848], R179 ;  /* 0x000848b310007388 */ /* 0x0001e20000004800 */
[C---:B------:R-:W-:Y:S01]  /*41b0*/  FMUL.FTZ R11, R25.reuse, R10 ;  /* 0x0000000a190b7220 */ /* 0x040fe20000410000 */
[----:B------:R-:W-:Y:S01]  /*41c0*/  LEA.HI.SX32 R10, R46, R46, 0x1b ;  /* 0x0000002e2e0a7211 */ /* 0x000fe200078fdaff */
[----:B------:R-:W-:Y:S01]  /*41d0*/  FMUL.FTZ R17, R25, R18 ;  /* 0x0000001219117220 */ /* 0x000fe20000410000 */
        /* <DEDUP_REMOVED lines=10> */
[----:B------:R-:W-:Y:S01]  /*4280*/  IADD3 R9, R46, 0x20, RZ ;  /* 0x000000202e097810 */ /* 0x000fe20007ffe0ff */
[----:B------:R-:W-:Y:S01]  /*4290*/  FMUL.FTZ R205, R84, R139 ;  /* 0x0000008b54cd7220 */ /* 0x000fe20000410000 */
[----:B------:R3:W-:Y:S01]  /*42a0*/  STS [R16.X4+0x844], R17 ;  /* 0x0008441110007388 */ /* 0x0007e20000004800 */
[----:B------:R-:W-:Y:S01]  /*42b0*/  FADD.FTZ R195, R128, R195 ;  /* 0x000000c380c37221 */ /* 0x000fe20000010000 */
[----:B--2---:R-:W-:Y:S01]  /*42c0*/  IADD3 R181, R46, 0x60, RZ ;  /* 0x000000602eb57810 */ /* 0x004fe20007ffe0ff */
[----:B------:R-:W-:Y:S01]  /*42d0*/  FMUL.FTZ R21, R86, R21 ;  /* 0x0000001556157220 */ /* 0x000fe20000410000 */
[----:B------:R-:W-:Y:S01]  /*42e0*/  BAR.SYNC.DEFER_BLOCKING 0x0 ;  /* 0x0000000000007b1d */ /* 0x000fe20000010000 */
[----:B------:R-:W-:Y:S01]  /*42f0*/  FADD.FTZ R128, R195, R8 ;  /* 0x00000008c3807221 */ /* 0x000fe20000010000 */
[----:B-1----:R-:W-:Y:S01]  /*4300*/  IADD3 R177, R46, 0xa0, RZ ;  /* 0x000000a02eb17810 */ /* 0x002fe20007ffe0ff */
[----:B------:R-:W-:Y:S01]  /*4310*/  FFMA.FTZ R19, -R86, R19, -RZ ;  /* 0x0000001356137223 */ /* 0x000fe200000109ff */
[C---:B------:R-:W-:Y:S01]  /*4320*/  IADD3 R185, R46.reuse, 0xc0, RZ ;  /* 0x000000c02eb97810 */ /* 0x040fe20007ffe0ff */
[----:B------:R-:W-:Y:S01]  /*4330*/  FMUL.FTZ R207, R85, R124 ;  /* 0x0000007c55cf7220 */ /* 0x000fe20000410000 */
[C---:B0-----:R-:W-:Y:S01]  /*4340*/  IADD3 R11, R46.reuse, 0x100, RZ ;  /* 0x000001002e0b7810 */ /* 0x041fe20007ffe0ff */
[----:B------:R-:W-:Y:S01]  /*4350*/  FMUL.FTZ R209, R87, R132 ;  /* 0x0000008457d17220 */ /* 0x000fe20000410000 */
[----:B---3--:R-:W-:Y:S01]  /*4360*/  IADD3 R17, R46, 0x120, RZ ;  /* 0x000001202e117810 */ /* 0x008fe20007ffe0ff */
[----:B------:R-:W-:Y:S01]  /*4370*/  FMUL.FTZ R157, R88, R157 ;  /* 0x0000009d589d7220 */ /* 0x000fe20000410000 */
[----:B------:R-:W-:Y:S01]  /*4380*/  IADD3 R191, R46, 0x160, RZ ;  /* 0x000001602ebf7810 */ /* 0x000fe20007ffe0ff */
[----:B------:R-:W-:Y:S01]  /*4390*/  FFMA.FTZ R155, -R88, R155, -RZ ;  /* 0x0000009b589b7223 */ /* 0x000fe200000109ff */
[----:B------:R-:W-:Y:S01]  /*43a0*/  IADD3 R193, R46, 0x180, RZ ;  /* 0x000001802ec17810 */ /* 0x000fe20007ffe0ff */
[----:B------:R-:W-:Y:S01]  /*43b0*/  FMUL.FTZ R161, R90, R161 ;  /* 0x000000a15aa17220 */ /* 0x000fe20000410000 */
[----:B------:R-:W-:Y:S01]  /*43c0*/  IADD3 R195, R46, 0x1a0, RZ ;  /* 0x000001a02ec37810 */ /* 0x000fe20007ffe0ff */
[----:B------:R-:W-:Y:S01]  /*43d0*/  FFMA.FTZ R159, -R90, R159, -RZ ;  /* 0x0000009f5a9f7223 */ /* 0x000fe200000109ff */
[----:B------:R-:W-:-:S02]  /*43e0*/  IADD3 R197, R46, 0x1c0, RZ ;  /* 0x000001c02ec57810 */ /* 0x000fc40007ffe0ff */
[-C--:B------:R-:W-:Y:S01]  /*43f0*/  LEA.HI.SX32 R134, R9, R46.reuse, 0x1b ;  /* 0x0000002e09867211 */ /* 0x080fe200078fdaff */
[----:B------:R-:W-:Y:S01]  /*4400*/  FFMA.FTZ R9, -R84, R141, -RZ ;  /* 0x0000008d54097223 */ /* 0x000fe200000109ff */
[-C--:B------:R-:W-:Y:S02]  /*4410*/  LEA.HI.SX32 R136, R179, R46.reuse, 0x1b ;  /* 0x0000002eb3887211 */ /* 0x080fe400078fdaff */
        /* <DEDUP_REMOVED lines=14> */
[----:B------:R-:W-:-:S02]  /*4500*/  LEA.HI.SX32 R164, R193, R46, 0x1b ;  /* 0x0000002ec1a47211 */ /* 0x000fc400078fdaff */
[-C--:B------:R-:W-:Y:S01]  /*4510*/  LEA.HI.SX32 R166, R195, R46.reuse, 0x1b ;  /* 0x0000002ec3a67211 */ /* 0x080fe200078fdaff */
[----:B------:R-:W4:Y:S01]  /*4520*/  LDS R191, [R136.X4+0x940] ;  /* 0x0009400088bf7984 */ /* 0x000f220000004800 */
        /* <DEDUP_REMOVED lines=15> */
[----:B-----5:R-:W-:-:S03]  /*4620*/  MOV R205, 0xffffff00 ;  /* 0xffffff0000cd7802 */ /* 0x020fc60000000f00 */
[----:B------:R5:W-:Y:S02]  /*4630*/  STS [R16.X4+0x1090], R21 ;  /* 0x0010901510007388 */ /* 0x000be40000004800 */
[C---:B-1----:R-:W-:Y:S02]  /*4640*/  IMAD R9, R96.reuse, R205, c[0x0][0x168] ;  /* 0x00005a0060097624 */ /* 0x042fe400078e02cd */
[----:B------:R1:W-:Y:S01]  /*4650*/  STS [R16.X4+0x1094], R19 ;  /* 0x0010941310007388 */ /* 0x0003e20000004800 */
[----:B------:R-:W-:Y:S01]  /*4660*/  SHF.L.U32 R205, R96, 0x9, RZ ;  /* 0x0000000960cd7819 */ /* 0x000fe200000006ff */
[----:B--2---:R-:W-:Y:S01]  /*4670*/  FFMA.FTZ R11, -R89, R138, -RZ ;  /* 0x0000008a590b7223 */ /* 0x004fe200000109ff */
[----:B------:R-:W-:Y:S01]  /*4680*/  LEA R122, R9, -R46, 0x1 ;  /* 0x8000002e097a7211 */ /* 0x000fe200078e08ff */
[----:B------:R2:W-:Y:S01]  /*4690*/  STS [R16.X4+0x109c], R17 ;  /* 0x00109c1110007388 */ /* 0x0005e20000004800 */
[----:B-----5:R-:W-:Y:S01]  /*46a0*/  FMUL.FTZ R21, R89, R140 ;  /* 0x0000008c59157220 */ /* 0x020fe20000410000 */
[----:B------:R-:W-:-:S02]  /*46b0*/  IADD3 R8, P2, R205, R46, RZ ;  /* 0x0000002ecd087210 */ /* 0x000fc40007f5e0ff */
[C---:B------:R-:W-:Y:S01]  /*46c0*/  ISETP.GE.AND P1, PT, R122.reuse, 0x1, PT ;  /* 0x000000017a00780c */ /* 0x040fe20003f26270 */
[----:B-1----:R-:W-:Y:S01]  /*46d0*/  FMUL.FTZ R19, R91, R146 ;  /* 0x000000925b137220 */ /* 0x002fe20000410000 */
[----:B------:R1:W-:Y:S01]  /*46e0*/  STS [R16.X4+0x1088], R207 ;  /* 0x001088cf10007388 */ /* 0x0003e20000004800 */
[----:B------:R-:W-:Y:S02]  /*46f0*/  ISETP.GE.AND P0, PT, R122, 0x21, PT ;  /* 0x000000217a00780c */ /* 0x000fe40003f06270 */
[----:B------:R-:W-:Y:S01]  /*4700*/  LEA.HI.X.SX32 R9, R205, RZ, 0x1, P2 ;  /* 0x000000ffcd097211 */ /* 0x000fe200010f0eff */
[----:B--2---:R-:W-:Y:S01]  /*4710*/  FFMA.FTZ R17, -R91, R116, -RZ ;  /* 0x000000745b117223 */ /* 0x004fe200000109ff */
        /* <DEDUP_REMOVED lines=11> */
[----:B01-34-:R0:W1:Y:S01]  /*47d0*/  LDS R21, [R10.X4+0x1080] ;  /* 0x001080000a157984 */ /* 0x01b0620000004800 */
[C---:B------:R-:W-:Y:S01]  /*47e0*/  IMAD R96, R156.reuse, c[0x0][0x2a0], RZ ;  /* 0x0000a8009c607a24 */ /* 0x040fe200078e02ff */
[----:B------:R-:W-:Y:S01]  /*47f0*/  ULDC.64 UR4, c[0x0][0x298] ;  /* 0x0000a60000047ab9 */ /* 0x000fe20000000a00 */
[----:B------:R-:W-:Y:S01]  /*4800*/  IMAD R116, R156, c[0x0][0x2c0], RZ ;  /* 0x0000b0009c747a24 */ /* 0x000fe200078e02ff */
[----:B------:R-:W-:Y:S01]  /*4810*/  ULDC.64 UR6, c[0x0][0x2b8] ;  /* 0x0000ae0000067ab9 */ /* 0x000fe20000000a00 */
[----:B------:R-:W-:Y:S01]  /*4820*/  IMAD.WIDE.U32 R16, R43, c[0x0][0x2a0], RZ ;  /* 0x0000a8002b107a25 */ /* 0x000fe200078e00ff */
[----:B------:R-:W-:-:S02]  /*4830*/  USHF.R.U32.HI UR11, URZ, 0x1, UR5 ;  /* 0x000000013f0b7899 */ /* 0x000fc40008011605 */
[----:B------:R-:W-:Y:S01]  /*4840*/  USHF.R.U32.HI UR10, URZ, 0x1, UR7 ;  /* 0x000000013f0a7899 */ /* 0x000fe20008011607 */
[C---:B------:R-:W-:Y:S01]  /*4850*/  IMAD R11, R43.reuse, c[0x0][0x2a4], R96 ;  /* 0x0000a9002b0b7a24 */ /* 0x040fe200078e0260 */
[----:B------:R-:W-:Y:S01]  /*4860*/  USHF.R.U64 UR5, UR4, 0x1, UR5 ;  /* 0x0000000104057899 */ /* 0x000fe20008001205 */
[----:B------:R-:W-:Y:S01]  /*4870*/  IMAD.WIDE.U32 R18, R43, c[0x0][0x2c0], RZ ;  /* 0x0000b0002b127a25 */ /* 0x000fe200078e00ff */
[----:B------:R-:W-:Y:S02]  /*4880*/  USHF.R.U64 UR4, UR6, 0x1, UR7 ;  /* 0x0000000106047899 */ /* 0x000fe40008001207 */
[----:B------:R-:W-:Y:S01]  /*4890*/  IADD3 R17, R17, R11, RZ ;  /* 0x0000000b11117210 */ /* 0x000fe20007ffe0ff */
[----:B------:R-:W-:Y:S02]  /*48a0*/  IMAD R155, R43, c[0x0][0x2c4], R116 ;  /* 0x0000b1002b9b7a24 */ /* 0x000fe400078e0274 */
[C---:B------:R-:W-:Y:S02]  /*48b0*/  IMAD R157, R41.reuse, UR11, RZ ;  /* 0x0000000b299d7c24 */ /* 0x040fe4000f8e02ff */
[----:B------:R-:W-:Y:S01]  /*48c0*/  IMAD R159, R41, UR10, RZ ;  /* 0x0000000a299f7c24 */ /* 0x000fe2000f8e02ff */
[----:B------:R-:W-:Y:S01]  /*48d0*/  IADD3 R19, R19, R155, RZ ;  /* 0x0000009b13137210 */ /* 0x000fe20007ffe0ff */
[----:B------:R-:W-:-:S02]  /*48e0*/  IMAD R155, R95, c[0x0][0x2b0], RZ ;  /* 0x0000ac005f9b7a24 */ /* 0x000fc400078e02ff */
[----:B------:R-:W-:Y:S02]  /*48f0*/  IMAD R161, R42, UR5, R157 ;  /* 0x000000052aa17c24 */ /* 0x000fe4000f8e029d */
[----:B------:R-:W-:-:S04]  /*4900*/  IMAD.WIDE.U32 R16, R41, UR5, R16 ;  /* 0x0000000529107c25 */ /* 0x000fc8000f8e0010 */
[----:B------:R-:W-:Y:S02]  /*4910*/  IMAD R205, R42, UR4, R159 ;  /* 0x000000042acd7c24 */ /* 0x000fe4000f8e029f */
[----:B------:R-:W-:-:S04]  /*4920*/  IMAD.WIDE.U32 R18, R41, UR4, R18 ;  /* 0x0000000429127c25 */ /* 0x000fc8000f8e0012 */
[----:B------:R-:W-:Y:S01]  /*4930*/  IMAD R159, R95, c[0x0][0x2d0], RZ ;  /* 0x0000b4005f9f7a24 */ /* 0x000fe200078e02ff */
[----:B------:R-:W-:Y:S01]  /*4940*/  IADD3 R95, R19, R205, RZ ;  /* 0x000000cd135f7210 */ /* 0x000fe20007ffe0ff */
[C---:B------:R-:W-:Y:S01]  /*4950*/  IMAD R157, R92.reuse, c[0x0][0x2b4], R155 ;  /* 0x0000ad005c9d7a24 */ /* 0x040fe200078e029b */
[----:B------:R-:W-:Y:S01]  /*4960*/  IADD3 R155, R17, R161, RZ ;  /* 0x000000a1119b7210 */ /* 0x000fe20007ffe0ff */
[--C-:B0-----:R-:W-:Y:S01]  /*4970*/  IMAD.WIDE.U32 R10, R92, c[0x0][0x2b0], R8.reuse ;  /* 0x0000ac005c0a7a25 */ /* 0x101fe200078e0008 */
[----:B------:R-:W-:Y:S02]  /*4980*/  LEA R17, P1, R16, c[0x0][0x318], 0x3 ;  /* 0x0000c60010117a11 */ /* 0x000fe400078218ff */
[----:B------:R-:W-:Y:S01]  /*4990*/  LEA R19, P2, R18, c[0x0][0x320], 0x3 ;  /* 0x0000c80012137a11 */ /* 0x000fe200078418ff */
[----:B------:R-:W-:Y:S01]  /*49a0*/  IMAD.WIDE.U32 R8, R92, c[0x0][0x2d0], R8 ;  /* 0x0000b4005c087a25 */ /* 0x000fe200078e0008 */
[----:B------:R-:W-:Y:S02]  /*49b0*/  LEA.HI.X R155, R16, c[0x0][0x31c], R155, 0x3, P1 ;  /* 0x0000c700109b7a11 */ /* 0x000fe400008f1c9b */
[----:B------:R-:W-:Y:S01]  /*49c0*/  LEA.HI.X R95, R18, c[0x0][0x324], R95, 0x3, P2 ;  /* 0x0000c900125f7a11 */ /* 0x000fe200010f1c5f */
[----:B------:R-:W-:Y:S01]  /*49d0*/  IMAD R159, R92, c[0x0][0x2d4], R159 ;  /* 0x0000b5005c9f7a24 */ /* 0x000fe200078e029f */
        /* <DEDUP_REMOVED lines=8> */
.L_x_12761:
[----:B01-34-:R-:W-:Y:S05]  /*4a60*/  BSYNC B0 ;  /* 0x0000000000007941 */ /* 0x01bfea0003800000 */
.L_x_12760:
[----:B------:R0:W1:Y:S01]  /*4a70*/  LDS R9, [R134.X4+0x1100] ;  /* 0x0011000086097984 */ /* 0x0000620000004800 */
[----:B------:R-:W-:Y:S01]  /*4a80*/  BSSY B0, `(.L_x_12762) ;  /* 0x0000004000007945 */ /* 0x000fe20003800000 */
[----:B------:R-:W-:Y:S05]  /*4a90*/  @!P0 BRA `(.L_x_12763) ;  /* 0x0000002000008947 */ /* 0x000fea0003800000 */
[----:B------:R2:W-:Y:S04]  /*4aa0*/  RED.E.ADD.F32.FTZ.RN.STRONG.GPU [R12.64+-0x780], R189 ;  /* 0xfff880bd0c00798e */ /* 0x0005e8000c10e788 */
[----:B-1----:R2:W-:Y:S02]  /*4ab0*/  RED.E.ADD.F32.FTZ.RN.STRONG.GPU [R14.64+-0x780], R9 ;  /* 0xfff880090e00798e */ /* 0x0025e4000c10e788 */
.L_x_12763:
[----:B------:R-:W-:Y:S05]  /*4ac0*/  BSYNC B0 ;  /* 0x0000000000007941 */ /* 0x000fea0003800000 */
.L_x_12762:
        /* <DEDUP_REMOVED lines=12> */
.L_x_12765:
[----:B-1----:R-:W-:Y:S05]  /*4b90*/  BSYNC B0 ;  /* 0x0000000000007941 */ /* 0x002fea0003800000 */
.L_x_12764:
[----:B--2---:R1:W2:Y:S01]  /*4ba0*/  LDS R9, [R142.X4+0x1200] ;  /* 0x001200008e097984 */ /* 0x0042a20000004800 */
[----:B------:R-:W-:Y:S01]  /*4bb0*/  BSSY B0, `(.L_x_12766) ;  /* 0x0000004000007945 */ /* 0x000fe20003800000 */
[----:B------:R-:W-:Y:S05]  /*4bc0*/  @!P0 BRA `(.L_x_12767) ;  /* 0x0000002000008947 */ /* 0x000fea0003800000 */
[----:B------:R3:W-:Y:S04]  /*4bd0*/  RED.E.ADD.F32.FTZ.RN.STRONG.GPU [R12.64+-0x680], R193 ;  /* 0xfff980c10c00798e */ /* 0x0007e8000c10e788 */
[----:B--2---:R3:W-:Y:S02]  /*4be0*/  RED.E.ADD.F32.FTZ.RN.STRONG.GPU [R14.64+-0x680], R9 ;  /* 0xfff980090e00798e */ /* 0x0047e4000c10e788 */
.L_x_12767:
[----:B------:R-:W-:Y:S05]  /*4bf0*/  BSYNC B0 ;  /* 0x0000000000007941 */ /* 0x000fea0003800000 */
.L_x_12766:
[----:B--23--:R2:W3:Y:S01]  /*4c00*/  LDS R9, [R144.X4+0x1280] ;  /* 0x0012800090097984 */ /* 0x00c4e20000004800 */
[----:B------:R-:W-:Y:S01]  /*4c10*/  BSSY B0, `(.L_x_12768) ;  /* 0x0000004000007945 */ /* 0x000fe20003800000 */
[----:B------:R-:W-:Y:S05]  /*4c20*/  @!P1 BRA `(.L_x_12769) ;  /* 0x0000002000009947 */ /* 0x000fea0003800000 */
[----:B------:R4:W-:Y:S04]  /*4c30*/  RED.E.ADD.F32.FTZ.RN.STRONG.GPU [R12.64+-0x600], R195 ;  /* 0xfffa00c30c00798e */ /* 0x0009e8000c10e788 */
[----:B---3--:R4:W-:Y:S02]  /*4c40*/  RED.E.ADD.F32.FTZ.RN.STRONG.GPU [R14.64+-0x600], R9 ;  /* 0xfffa00090e00798e */ /* 0x0089e4000c10e788 */
.L_x_12769:
[----:B------:R-:W-:Y:S05]  /*4c50*/  BSYNC B0 ;  /* 0x0000000000007941 */ /* 0x000fea0003800000 */
.L_x_12768:
[----:B---34-:R3:W4:Y:S01]  /*4c60*/  LDS R9, [R148.X4+0x1300] ;  /* 0x0013000094097984 */ /* 0x0187220000004800 */
[----:B------:R-:W-:Y:S01]  /*4c70*/  BSSY B0, `(.L_x_12770) ;  /* 0x0000004000007945 */ /* 0x000fe20003800000 */
[----:B------:R-:W-:Y:S05]  /*4c80*/  @!P2 BRA `(.L_x_12771) ;  /* 0x000000200000a947 */ /* 0x000fea0003800000 */
[----:B------:R0:W-:Y:S04]  /*4c90*/  RED.E.ADD.F32.FTZ.RN.STRONG.GPU [R12.64+-0x580], R197 ;  /* 0xfffa80c50c00798e */ /* 0x0001e8000c10e788 */
[----:B----4-:R0:W-:Y:S02]  /*4ca0*/  RED.E.ADD.F32.FTZ.RN.STRONG.GPU [R14.64+-0x580], R9 ;  /* 0xfffa80090e00798e */ /* 0x0101e4000c10e788 */
.L_x_12771:
[----:B------:R-:W-:Y:S05]  /*4cb0*/  BSYNC B0 ;  /* 0x0000000000007941 */ /* 0x000fea0003800000 */
.L_x_12770:
[----:B0---4-:R0:W4:Y:S01]  /*4cc0*/  LDS R9, [R150.X4+0x1380] ;  /* 0x0013800096097984 */ /* 0x0111220000004800 */
[----:B------:R-:W-:Y:S01]  /*4cd0*/  BSSY B0, `(.L_x_12772) ;  /* 0x0000004000007945 */ /* 0x000fe20003800000 */
[----:B------:R-:W-:Y:S05]  /*4ce0*/  @!P3 BRA `(.L_x_12773) ;  /* 0x000000200000b947 */ /* 0x000fea0003800000 */
[----:B------:R0:W-:Y:S04]  /*4cf0*/  RED.E.ADD.F32.FTZ.RN.STRONG.GPU [R12.64+-0x500], R199 ;  /* 0xfffb00c70c00798e */ /* 0x0001e8000c10e788 */
[----:B----4-:R0:W-:Y:S02]  /*4d00*/  RED.E.ADD.F32.FTZ.RN.STRONG.GPU [R14.64+-0x500], R9 ;  /* 0xfffb00090e00798e */ /* 0x0101e4000c10e788 */
.L_x_12773:
[----:B------:R-:W-:Y:S05]  /*4d10*/  BSYNC B0 ;  /* 0x0000000000007941 */ /* 0x000fea0003800000 */
.L_x_12772:
[----:B0---4-:R0:W4:Y:S01]  /*4d20*/  LDS R9, [R152.X4+0x1400] ;  /* 0x0014000098097984 */ /* 0x0111220000004800 */
[----:B------:R-:W-:Y:S01]  /*4d30*/  BSSY B0, `(.L_x_12774) ;  /* 0x0000004000007945 */ /* 0x000fe20003800000 */
[----:B------:R-:W-:Y:S05]  /*4d40*/  @!P4 BRA `(.L_x_12775) ;  /* 0x000000200000c947 */ /* 0x000fea0003800000 */
[----:B------:R0:W-:Y:S04]  /*4d50*/  RED.E.ADD.F32.FTZ.RN.STRONG.GPU [R12.64+-0x480], R201 ;  /* 0xfffb80c90c00798e */ /* 0x0001e8000c10e788 */
[----:B----4-:R0:W-:Y:S02]  /*4d60*/  RED.E.ADD.F32.FTZ.RN.STRONG.GPU [R14.64+-0x480], R9 ;  /* 0xfffb80090e00798e */ /* 0x0101e4000c10e788 */
.L_x_12775:
[----:B------:R-:W-:Y:S05]  /*4d70*/  BSYNC B0 ;  /* 0x0000000000007941 */ /* 0x000fea0003800000 */
.L_x_12774:
[----:B0---4-:R0:W4:Y:S01]  /*4d80*/  LDS R9, [R154.X4+0x1480] ;  /* 0x001480009a097984 */ /* 0x0111220000004800 */
[----:B------:R-:W-:Y:S01]  /*4d90*/  BSSY B0, `(.L_x_12776) ;  /* 0x0000004000007945 */ /* 0x000fe20003800000 */
[----:B------:R-:W-:Y:S05]  /*4da0*/  @!P5 BRA `(.L_x_12777) ;  /* 0x000000200000d947 */ /* 0x000fea0003800000 */
[----:B------:R0:W-:Y:S04]  /*4db0*/  RED.E.ADD.F32.FTZ.RN.STRONG.GPU [R12.64+-0x400], R203 ;  /* 0xfffc00cb0c00798e */ /* 0x0001e8000c10e788 */
[----:B----4-:R0:W-:Y:S02]  /*4dc0*/  RED.E.ADD.F32.FTZ.RN.STRONG.GPU [R14.64+-0x400], R9 ;  /* 0xfffc00090e00798e */ /* 0x0101e4000c10e788 */
.L_x_12777:
[----:B------:R-:W-:Y:S05]  /*4dd0*/  BSYNC B0 ;  /* 0x0000000000007941 */ /* 0x000fea0003800000 */
.L_x_12776:
        /* <DEDUP_REMOVED lines=12> */
.L_x_12779:
[----:B0-----:R-:W-:Y:S05]  /*4ea0*/  BSYNC B0 ;  /* 0x0000000000007941 */ /* 0x001fea0003800000 */
.L_x_12778:
[----:B----4-:R0:W4:Y:S01]  /*4eb0*/  LDS R9, [R160.X4+0x1580] ;  /* 0x00158000a0097984 */ /* 0x0101220000004800 */
[----:B------:R-:W-:Y:S01]  /*4ec0*/  BSSY B0, `(.L_x_12780) ;  /* 0x0000004000007945 */ /* 0x000fe20003800000 */
[----:B------:R-:W-:Y:S05]  /*4ed0*/  @!P0 BRA `(.L_x_12781) ;  /* 0x0000002000008947 */ /* 0x000fea0003800000 */
[----:B------:R0:W-:Y:S04]  /*4ee0*/  RED.E.ADD.F32.FTZ.RN.STRONG.GPU [R12.64+-0x300], R183 ;  /* 0xfffd00b70c00798e */ /* 0x0001e8000c10e788 */
[----:B----4-:R0:W-:Y:S02]  /*4ef0*/  RED.E.ADD.F32.FTZ.RN.STRONG.GPU [R14.64+-0x300], R9 ;  /* 0xfffd00090e00798e */ /* 0x0101e4000c10e788 */
.L_x_12781:
[----:B------:R-:W-:Y:S05]  /*4f00*/  BSYNC B0 ;  /* 0x0000000000007941 */ /* 0x000fea0003800000 */
.L_x_12780:
[----:B0---4-:R0:W4:Y:S01]  /*4f10*/  LDS R9, [R162.X4+0x1600] ;  /* 0x00160000a2097984 */ /* 0x0111220000004800 */
[----:B------:R-:W-:Y:S01]  /*4f20*/  BSSY B0, `(.L_x_12782) ;  /* 0x0000004000007945 */ /* 0x000fe20003800000 */
[----:B------:R-:W-:Y:S05]  /*4f30*/  @!P1 BRA `(.L_x_12783) ;  /* 0x0000002000009947 */ /* 0x000fea0003800000 */
[----:B------:R0:W-:Y:S04]  /*4f40*/  RED.E.ADD.F32.FTZ.RN.STRONG.GPU [R12.64+-0x280], R181 ;  /* 0xfffd80b50c00798e */ /* 0x0001e8000c10e788 */
[----:B----4-:R0:W-:Y:S02]  /*4f50*/  RED.E.ADD.F32.FTZ.RN.STRONG.GPU [R14.64+-0x280], R9 ;  /* 0xfffd80090e00798e */ /* 0x0101e4000c10e788 */
.L_x_12783:
[----:B------:R-:W-:Y:S05]  /*4f60*/  BSYNC B0 ;  /* 0x0000000000007941 */ /* 0x000fea0003800000 */
.L_x_12782:
[----:B0---4-:R0:W4:Y:S01]  /*4f70*/  LDS R9, [R164.X4+0x1680] ;  /* 0x00168000a4097984 */ /* 0x0111220000004800 */
[----:B------:R-:W-:Y:S01]  /*4f80*/  BSSY B0, `(.L_x_12784) ;  /* 0x0000004000007945 */ /* 0x000fe20003800000 */
[----:B------:R-:W-:Y:S05]  /*4f90*/  @!P2 BRA `(.L_x_12785) ;  /* 0x000000200000a947 */ /* 0x000fea0003800000 */
[----:B------:R0:W-:Y:S04]  /*4fa0*/  RED.E.ADD.F32.FTZ.RN.STRONG.GPU [R12.64+-0x200], R179 ;  /* 0xfffe00b30c00798e */ /* 0x0001e8000c10e788 */
[----:B----4-:R0:W-:Y:S02]  /*4fb0*/  RED.E.ADD.F32.FTZ.RN.STRONG.GPU [R14.64+-0x200], R9 ;  /* 0xfffe00090e00798e */ /* 0x0101e4000c10e788 */
.L_x_12785:
[----:B------:R-:W-:Y:S05]  /*4fc0*/  BSYNC B0 ;  /* 0x0000000000007941 */ /* 0x000fea0003800000 */
.L_x_12784:
[----:B0---4-:R0:W4:Y:S01]  /*4fd0*/  LDS R9, [R166.X4+0x1700] ;  /* 0x00170000a6097984 */ /* 0x0111220000004800 */
[----:B------:R-:W-:Y:S01]  /*4fe0*/  BSSY B0, `(.L_x_12786) ;  /* 0x0000004000007945 */ /* 0x000fe20003800000 */
[----:B------:R-:W-:Y:S05]  /*4ff0*/  @!P3 BRA `(.L_x_12787) ;  /* 0x000000200000b947 */ /* 0x000fea0003800000 */
[----:B------:R0:W-:Y:S04]  /*5000*/  RED.E.ADD.F32.FTZ.RN.STRONG.GPU [R12.64+-0x180], R177 ;  /* 0xfffe80b10c00798e */ /* 0x0001e8000c10e788 */
[----:B----4-:R0:W-:Y:S02]  /*5010*/  RED.E.ADD.F32.FTZ.RN.STRONG.GPU [R14.64+-0x180], R9 ;  /* 0xfffe80090e00798e */ /* 0x0101e4000c10e788 */
.L_x_12787:
[----:B------:R-:W-:Y:S05]  /*5020*/  BSYNC B0 ;  /* 0x0000000000007941 */ /* 0x000fea0003800000 */
.L_x_12786:
[----:B0---4-:R0:W4:Y:S01]  /*5030*/  LDS R9, [R168.X4+0x1780] ;  /* 0x00178000a8097984 */ /* 0x0111220000004800 */
[----:B------:R-:W-:Y:S01]  /*5040*/  BSSY B0, `(.L_x_12788) ;  /* 0x0000004000007945 */ /* 0x000fe20003800000 */
[----:B------:R-:W-:Y:S05]  /*5050*/  @!P4 BRA `(.L_x_12789) ;  /* 0x000000200000c947 */ /* 0x000fea0003800000 */
[----:B------:R0:W-:Y:S04]  /*5060*/  RED.E.ADD.F32.FTZ.RN.STRONG.GPU [R12.64+-0x100], R141 ;  /* 0xffff008d0c00798e */ /* 0x0001e8000c10e788 */
[----:B----4-:R0:W-:Y:S02]  /*5070*/  RED.E.ADD.F32.FTZ.RN.STRONG.GPU [R14.64+-0x100], R9 ;  /* 0xffff00090e00798e */ /* 0x0101e4000c10e788 */
.L_x_12789:
[----:B------:R-:W-:Y:S05]  /*5080*/  BSYNC B0 ;  /* 0x0000000000007941 */ /* 0x000fea0003800000 */
.L_x_12788:
[----:B0---4-:R0:W4:Y:S01]  /*5090*/  LDS R9, [R170.X4+0x1800] ;  /* 0x00180000aa097984 */ /* 0x0111220000004800 */
[----:B------:R-:W-:Y:S01]  /*50a0*/  BSSY B0, `(.L_x_12790) ;  /* 0x0000004000007945 */ /* 0x000fe20003800000 */
[----:B------:R-:W-:Y:S05]  /*50b0*/  @!P5 BRA `(.L_x_12791) ;  /* 0x000000200000d947 */ /* 0x000fea0003800000 */
[----:B------:R0:W-:Y:S04]  /*50c0*/  RED.E.ADD.F32.FTZ.RN.STRONG.GPU [R12.64+-0x80], R139 ;  /* 0xffff808b0c00798e */ /* 0x0001e8000c10e788 */
[----:B----4-:R0:W-:Y:S02]  /*50d0*/  RED.E.ADD.F32.FTZ.RN.STRONG.GPU [R14.64+-0x80], R9 ;  /* 0xffff80090e00798e */ /* 0x0101e4000c10e788 */
.L_x_12791:
[----:B------:R-:W-:Y:S05]  /*50e0*/  BSYNC B0 ;  /* 0x0000000000007941 */ /* 0x000fea0003800000 */
.L_x_12790:
[----:B------:R-:W5:Y:S01]  /*50f0*/  SHFL.DOWN PT, R11, R126, 0x1, 0x1f ;  /* 0x08201f007e0b7f89 */ /* 0x000f6200000e0000 */
[----:B------:R-:W-:Y:S01]  /*5100*/  ISETP.GT.AND P0, PT, R47, 0x1e, PT ;  /* 0x0000001e2f00780c */ /* 0x000fe20003f04270 */
[----:B------:R-:W-:Y:S01]  /*5110*/  FMUL.FTZ R8, R3, R149 ;  /* 0x0000009503087220 */ /* 0x000fe20000410000 */
[----:B------:R-:W-:Y:S01]  /*5120*/  ISETP.NE.AND P1, PT, R47, RZ, PT ;  /* 0x000000ff2f00720c */ /* 0x000fe20003f25270 */
[----:B0---4-:R-:W0:Y:S01]  /*5130*/  SHFL.DOWN PT, R9, R128, 0x1, 0x1f ;  /* 0x08201f0080097f89 */ /* 0x011e2200000e0000 */
[----:B------:R-:W-:Y:S01]  /*5140*/  ISETP.NE.AND P2, PT, R46, RZ, PT ;  /* 0x000000ff2e00720c */ /* 0x000fe20003f45270 */
[----:B------:R-:W-:Y:S08]  /*5150*/  BSSY B0, `(.L_x_12792) ;  /* 0x0000078000007945 */ /* 0x000ff00003800000 */
[----:B-----5:R-:W-:-:S02]  /*5160*/  @!P0 FADD.FTZ R126, R126, R11 ;  /* 0x0000000b7e7e8221 */ /* 0x020fc40000010000 */
[----:B0-----:R-:W-:-:S03]  /*5170*/  @!P0 FADD.FTZ R128, R128, R9 ;  /* 0x0000000980808221 */ /* 0x001fc60000010000 */
[----:B------:R-:W0:Y:S01]  /*5180*/  SHFL.DOWN PT, R11, R126, 0x2, 0x1f ;  /* 0x08401f007e0b7f89 */ /* 0x000e2200000e0000 */
[----:B------:R-:W-:-:S03]  /*5190*/  ISETP.GT.AND P0, PT, R47, 0x1d, PT ;  /* 0x0000001d2f00780c */ /* 0x000fc60003f04270 */
[----:B------:R-:W4:Y:S10]  /*51a0*/  SHFL.DOWN PT, R9, R128, 0x2, 0x1f ;  /* 0x08401f0080097f89 */ /* 0x000f3400000e0000 */
[----:B0-----:R-:W-:-:S02]  /*51b0*/  @!P0 FADD.FTZ R126, R126, R11 ;  /* 0x0000000b7e7e8221 */ /* 0x001fc40000010000 */
[-C--:B------:R-:W-:Y:S02]  /*51c0*/  FFMA.FTZ R11, R2, R147.reuse, -R8 ;  /* 0x00000093020b7223 */ /* 0x080fe40000010808 */
[----:B----4-:R-:W-:Y:S01]  /*51d0*/  @!P0 FADD.FTZ R128, R128, R9 ;  /* 0x0000000980808221 */ /* 0x010fe20000010000 */
[----:B------:R-:W0:Y:S01]  /*51e0*/  SHFL.DOWN PT, R15, R126, 0x4, 0x1f ;  /* 0x08801f007e0f7f89 */ /* 0x000e2200000e0000 */
[----:B------:R-:W-:Y:S01]  /*51f0*/  FMUL.FTZ R9, R3, R147 ;  /* 0x0000009303097220 */ /* 0x000fe20000410000 */
[----:B------:R-:W-:Y:S01]  /*5200*/  ISETP.GT.AND P0, PT, R47, 0x1b, PT ;  /* 0x0000001b2f00780c */ /* 0x000fe20003f04270 */
[----:B------:R-:W-:Y:S01]  /*5210*/  FMUL.FTZ R20, R20, R11 ;  /* 0x0000000b14147220 */ /* 0x000fe20000410000 */
[----:B------:R-:W4:Y:S01]  /*5220*/  SHFL.DOWN PT, R13, R128, 0x4, 0x1f ;  /* 0x08801f00800d7f89 */ /* 0x000f2200000e0000 */
[----:B------:R-:W-:Y:S02]  /*5230*/  FMUL.FTZ R8, R137, R147 ;  /* 0x0000009389087220 */ /* 0x000fe40000410000 */
[----:B------:R-:W-:-:S02]  /*5240*/  FFMA.FTZ R11, R2, R149, R9 ;  /* 0x00000095020b7223 */ /* 0x000fc40000010009 */
[----:B------:R-:W-:Y:S02]  /*5250*/  FMUL.FTZ R9, R3, R143 ;  /* 0x0000008f03097220 */ /* 0x000fe40000410000 */
[----:B------:R-:W-:Y:S02]  /*5260*/  FFMA.FTZ R10, R133, R149, R8 ;  /* 0x00000095850a7223 */ /* 0x000fe40000010008 */
[-C--:B------:R-:W-:Y:S02]  /*5270*/  FMUL.FTZ R8, R127, R145.reuse ;  /* 0x000000917f087220 */ /* 0x080fe40000410000 */
[-C--:B------:R-:W-:Y:S02]  /*5280*/  FFMA.FTZ R9, R2, R145.reuse, -R9 ;  /* 0x0000009102097223 */ /* 0x080fe40000010809 */
[----:B------:R-:W-:Y:S02]  /*5290*/  FMUL.FTZ R145, R3, R145 ;  /* 0x0000009103917220 */ /* 0x000fe40000410000 */
[----:B------:R-:W-:-:S02]  /*52a0*/  FMUL.FTZ R9, R36, R9 ;  /* 0x0000000924097220 */ /* 0x000fc40000410000 */
[----:B------:R-:W-:Y:S02]  /*52b0*/  FFMA.FTZ R145, R2, R143, R145 ;  /* 0x0000008f02917223 */ /* 0x000fe40000010091 */
[----:B------:R-:W-:Y:S02]  /*52c0*/  FFMA.FTZ R11, R22, R11, R20 ;  /* 0x0000000b160b7223 */ /* 0x000fe40000010014 */
[----:B0-----:R-:W-:Y:S02]  /*52d0*/  @!P0 FADD.FTZ R126, R126, R15 ;  /* 0x0000000f7e7e8221 */ /* 0x001fe40000010000 */
[----:B------:R-:W-:Y:S02]  /*52e0*/  FFMA.FTZ R12, R135, R143, R8 ;  /* 0x0000008f870c7223 */ /* 0x000fe40000010008 */
[----:B----4-:R-:W-:Y:S01]  /*52f0*/  @!P0 FADD.FTZ R128, R128, R13 ;  /* 0x0000000d80808221 */ /* 0x010fe20000010000 */
[----:B------:R-:W0:Y:S01]  /*5300*/  SHFL.DOWN PT, R15, R126, 0x8, 0x1f ;  /* 0x09001f007e0f7f89 */ /* 0x000e2200000e0000 */
[----:B------:R-:W-:Y:S01]  /*5310*/  FFMA.FTZ R145, R106, R145, R9 ;  /* 0x000000916a917223 */ /* 0x000fe20000010009 */
[----:B------:R-:W-:Y:S01]  /*5320*/  ISETP.GT.AND P0, PT, R47, 0x17, PT ;  /* 0x000000172f00780c */ /* 0x000fe20003f04270 */
[----:B------:R-:W-:Y:S01]  /*5330*/  FMUL.FTZ R8, R131, R165 ;  /* 0x000000a583087220 */ /* 0x000fe20000410000 */
[----:B------:R-:W4:Y:S01]  /*5340*/  SHFL.DOWN PT, R13, R128, 0x8, 0x1f ;  /* 0x09001f00800d7f89 */ /* 0x000f2200000e0000 */
        /* <DEDUP_REMOVED lines=10> */
[-C--:B------:R-:W-:Y:S02]  /*53f0*/  FFMA.FTZ R11, R2, R37.reuse, -R8 ;  /* 0x00000025020b7223 */ /* 0x080fe40000010808 */
[----:B------:R-:W-:Y:S02]  /*5400*/  FMUL.FTZ R9, R3, R37 ;  /* 0x0000002503097220 */ /* 0x000fe40000410000 */
[----:B------:R-:W-:-:S02]  /*5410*/  FMUL.FTZ R11, R118, R11 ;  /* 0x0000000b760b7220 */ /* 0x000fc40000410000 */
[C---:B------:R-:W-:Y:S02]  /*5420*/  FFMA.FTZ R9, R2.reuse, R167, R9 ;  /* 0x000000a702097223 */ /* 0x040fe40000010009 */
[----:B------:R-:W-:Y:S02]  /*5430*/  FFMA.FTZ R165, R2, R165, -R10 ;  /* 0x000000a502a57223 */ /* 0x000fe4000001080a */
[----:B------:R-:W-:Y:S02]  /*5440*/  FMUL.FTZ R8, R123, R37 ;  /* 0x000000257b087220 */ /* 0x000fe40000410000 */
[----:B------:R-:W-:Y:S02]  /*5450*/  FFMA.FTZ R11, R114, R9, R11 ;  /* 0x00000009720b7223 */ /* 0x000fe4000001000b */
[----:B------:R-:W-:Y:S02]  /*5460*/  FMUL.FTZ R165, R102, R165 ;  /* 0x000000a566a57220 */ /* 0x000fe40000410000 */
[----:B------:R-:W-:-:S02]  /*5470*/  FMUL.FTZ R9, R3, R169 ;  /* 0x000000a903097220 */ /* 0x000fc40000410000 */
[----:B------:R-:W-:Y:S02]  /*5480*/  FFMA.FTZ R10, R113, R167, R8 ;  /* 0x000000a7710a7223 */ /* 0x000fe40000010008 */
[----:B------:R-:W-:Y:S02]  /*5490*/  FFMA.FTZ R163, R104, R163, R165 ;  /* 0x000000a368a37223 */ /* 0x000fe400000100a5 */
[-C--:B------:R-:W-:Y:S02]  /*54a0*/  FMUL.FTZ R8, R117, R171.reuse ;  /* 0x000000ab75087220 */ /* 0x080fe40000410000 */
[-C--:B------:R-:W-:Y:S02]  /*54b0*/  FFMA.FTZ R9, R2, R171.reuse, -R9 ;  /* 0x000000ab02097223 */ /* 0x080fe40000010809 */
[----:B0-----:R-:W-:Y:S02]  /*54c0*/  @!P0 FADD.FTZ R126, R126, R15 ;  /* 0x0000000f7e7e8221 */ /* 0x001fe40000010000 */
[----:B------:R-:W-:-:S02]  /*54d0*/  FMUL.FTZ R171, R3, R171 ;  /* 0x000000ab03ab7220 */ /* 0x000fc40000410000 */
[-C--:B------:R-:W-:Y:S01]  /*54e0*/  FFMA.FTZ R71, R70, R12.reuse, R71 ;  /* 0x0000000c46477223 */ /* 0x080fe20000010047 */
[----:B------:R-:W0:Y:S01]  /*54f0*/  SHFL.DOWN PT, R15, R126, 0x10, 0x1f ;  /* 0x0a001f007e0f7f89 */ /* 0x000e2200000e0000 */
[----:B------:R-:W-:Y:S02]  /*5500*/  FFMA.FTZ R12, R129, R12, R163 ;  /* 0x0000000c810c7223 */ /* 0x000fe400000100a3 */
[----:B------:R-:W-:Y:S02]  /*5510*/  FMUL.FTZ R9, R120, R9 ;  /* 0x0000000978097220 */ /* 0x000fe40000410000 */
[----:B------:R-:W-:Y:S02]  /*5520*/  FFMA.FTZ R171, R2, R169, R171 ;  /* 0x000000a902ab7223 */ /* 0x000fe400000100ab */
[----:B----4-:R-:W-:Y:S01]  /*5530*/  @!P0 FADD.FTZ R128, R128, R13 ;  /* 0x0000000d80808221 */ /* 0x010fe20000010000 */
[----:B------:R-:W-:Y:S01]  /*5540*/  ISETP.GT.AND P0, PT, R47, 0xf, PT ;  /* 0x0000000f2f00780c */ /* 0x000fe20003f04270 */
[----:B------:R-:W-:-:S02]  /*5550*/  FADD.FTZ R81, R12, R81 ;  /* 0x000000510c517221 */ /* 0x000fc40000010000 */
[----:B------:R-:W-:Y:S01]  /*5560*/  FFMA.FTZ R12, R109, R169, R8 ;  /* 0x000000a96d0c7223 */ /* 0x000fe20000010008 */
[----:B------:R-:W4:Y:S01]  /*5570*/  SHFL.DOWN PT, R13, R128, 0x10, 0x1f ;  /* 0x0a001f00800d7f89 */ /* 0x000f2200000e0000 */
[----:B------:R-:W-:Y:S02]  /*5580*/  FFMA.FTZ R171, R112, R171, R9 ;  /* 0x000000ab70ab7223 */ /* 0x000fe40000010009 */
[-C--:B------:R-:W-:Y:S02]  /*5590*/  FMUL.FTZ R8, R111, R173.reuse ;  /* 0x000000ad6f087220 */ /* 0x080fe40000410000 */
[-C--:B------:R-:W-:Y:S02]  /*55a0*/  FFMA.FTZ R67, R66, R12.reuse, R67 ;  /* 0x0000000c42437223 */ /* 0x080fe40000010043 */
[----:B------:R-:W-:Y:S02]  /*55b0*/  FFMA.FTZ R14, R115, R12, R171 ;  /* 0x0000000c730e7223 */ /* 0x000fe400000100ab */
[----:B------:R-:W-:-:S02]  /*55c0*/  FMUL.FTZ R9, R3, R173 ;  /* 0x000000ad03097220 */ /* 0x000fc40000410000 */
[----:B------:R-:W-:Y:S02]  /*55d0*/  FFMA.FTZ R12, R101, R175, R8 ;  /* 0x000000af650c7223 */ /* 0x000fe40000010008 */
[----:B------:R-:W-:Y:S02]  /*55e0*/  FMUL.FTZ R8, R3, R151 ;  /* 0x0000009703087220 */ /* 0x000fe40000410000 */
[-C--:B------:R-:W-:Y:S02]  /*55f0*/  FFMA.FTZ R69, R68, R10.reuse, R69 ;  /* 0x0000000a44457223 */ /* 0x080fe40000010045 */
[----:B------:R-:W-:Y:S02]  /*5600*/  FFMA.FTZ R11, R121, R10, R11 ;  /* 0x0000000a790b7223 */ /* 0x000fe4000001000b */
[-C--:B------:R-:W-:Y:S02]  /*5610*/  FMUL.FTZ R10, R3, R175.reuse ;  /* 0x000000af030a7220 */ /* 0x080fe40000410000 */
[----:B------:R-:W-:-:S02]  /*5620*/  FFMA.FTZ R175, R2, R175, R9 ;  /* 0x000000af02af7223 */ /* 0x000fc40000010009 */
[C---:B------:R-:W-:Y:S02]  /*5630*/  FFMA.FTZ R9, R2.reuse, R153, -R8 ;  /* 0x0000009902097223 */ /* 0x040fe40000010808 */
[----:B------:R-:W-:Y:S02]  /*5640*/  FFMA.FTZ R173, R2, R173, -R10 ;  /* 0x000000ad02ad7223 */ /* 0x000fe4000001080a */
[----:B------:R-:W-:Y:S02]  /*5650*/  FMUL.FTZ R100, R100, R9 ;  /* 0x0000000964647220 */ /* 0x000fe40000410000 */
[----:B------:R-:W-:Y:S02]  /*5660*/  FMUL.FTZ R9, R3, R34 ;  /* 0x0000002203097220 */ /* 0x000fe40000410000 */
[-C--:B------:R-:W-:Y:S02]  /*5670*/  FMUL.FTZ R10, R107, R153.reuse ;  /* 0x000000996b0a7220 */ /* 0x080fe40000410000 */
[----:B------:R-:W-:-:S02]  /*5680*/  FMUL.FTZ R153, R3, R153 ;  /* 0x0000009903997220 */ /* 0x000fc40000410000 */
[-C--:B------:R-:W-:Y:S02]  /*5690*/  FMUL.FTZ R3, R3, R98.reuse ;  /* 0x0000006203037220 */ /* 0x080fe40000410000 */
[-C--:B------:R-:W-:Y:S02]  /*56a0*/  FFMA.FTZ R8, R2, R98.reuse, -R9 ;  /* 0x0000006202087223 */ /* 0x080fe40000010809 */
[----:B0-----:R-:W-:Y:S02]  /*56b0*/  @!P0 FADD.FTZ R126, R126, R15 ;  /* 0x0000000f7e7e8221 */ /* 0x001fe40000010000 */
[----:B------:R-:W-:Y:S02]  /*56c0*/  FMUL.FTZ R173, R110, R173 ;  /* 0x000000ad6ead7220 */ /* 0x000fe40000410000 */
[----:B------:R-:W-:Y:S01]  /*56d0*/  FMUL.FTZ R98, R99, R98 ;  /* 0x0000006263627220 */ /* 0x000fe20000410000 */
[----:B------:R-:W-:Y:S01]  /*56e0*/  MOV R129, R126 ;  /* 0x0000007e00817202 */ /* 0x000fe20000000f00 */
[----:B------:R-:W-:-:S02]  /*56f0*/  FFMA.FTZ R153, R2, R151, R153 ;  /* 0x0000009702997223 */ /* 0x000fc40000010099 */
[----:B------:R-:W-:Y:S02]  /*5700*/  FFMA.FTZ R3, R2, R34, R3 ;  /* 0x0000002202037223 */ /* 0x000fe40000010003 */
[----:B------:R-:W-:Y:S02]  /*5710*/  FMUL.FTZ R8, R35, R8 ;  /* 0x0000000823087220 */ /* 0x000fe40000410000 */
[----:B----4-:R-:W-:Y:S02]  /*5720*/  @!P0 FADD.FTZ R128, R128, R13 ;  /* 0x0000000d80808221 */ /* 0x010fe40000010000 */
[----:B------:R-:W-:Y:S02]  /*5730*/  FFMA.FTZ R173, R108, R175, R173 ;  /* 0x000000af6cad7223 */ /* 0x000fe400000100ad */
[----:B------:R-:W-:Y:S01]  /*5740*/  FFMA.FTZ R10, R97, R151, R10 ;  /* 0x00000097610a7223 */ /* 0x000fe2000001000a */
[----:B------:R0:W-:Y:S01]  /*5750*/  @!P1 STS.64 [0x18c8], R128 ;  /* 0x0018c880ff009388 */ /* 0x0001e20000000a00 */
        /* <DEDUP_REMOVED lines=23> */
.L_x_12793:
[----:B0-----:R-:W-:Y:S05]  /*58d0*/  BSYNC B0 ;  /* 0x0000000000007941 */ /* 0x001fea0003800000 */
.L_x_12792:
[----:B------:R-:W-:Y:S02]  /*58e0*/  IADD3 R92, R92, 0x1, RZ ;  /* 0x000000015c5c7810 */ /* 0x000fe40007ffe0ff */
[----:B------:R-:W-:Y:S02]  /*58f0*/  IADD3 R93, P1, R93, 0x1, RZ ;  /* 0x000000015d5d7810 */ /* 0x000fe40007f3e0ff */
[----:B------:R-:W-:Y:S02]  /*5900*/  ISETP.GE.AND P0, PT, R92, c[0x0][0x16c], PT ;  /* 0x00005b005c007a0c */ /* 0x000fe40003f06270 */
[----:B------:R-:W-:-:S11]  /*5910*/  IADD3.X R94, RZ, R94, RZ, P1, !PT ;  /* 0x0000005eff5e7210 */ /* 0x000fd60000ffe4ff */
[----:B------:R-:W-:Y:S01]  /*5920*/  @P0 CALL.REL.NOINC `(.L_x_12747) ;  /* 0x0000001000000944 */ /* 0x000fe20003c00000 */
[----:B------:R-:W-:Y:S05]  /*5930*/  BRA `(.L_x_12794) ;  /* 0xffffb46000007947 */ /* 0x000fea000383ffff */
.L_x_12747:
        /* <DEDUP_REMOVED lines=9> */
[----:B------:R-:W-:Y:S02]  /*59d0*/  IADD3 R20, R58, -0x1, RZ ;  /* 0xffffffff3a147810 */ /* 0x000fe40007ffe0ff */
[----:B------:R-:W-:-:S02]  /*59e0*/  F2FP.BF16.PACK_AB R15, R83, R82 ;  /* 0x00000052530f723e */ /* 0x000fc400000010ff */
[----:B------:R-:W-:Y:S02]  /*59f0*/  SHF.L.U32 R4, R20, 0x8, RZ ;  /* 0x0000000814047819 */ /* 0x000fe400000006ff */
[----:B------:R-:W-:Y:S02]  /*5a00*/  F2FP.BF16.PACK_AB R14, R81, R80 ;  /* 0x00000050510e723e */ /* 0x000fe400000010ff */
[----:B------:R-:W-:Y:S02]  /*5a10*/  SHF.R.S32.HI R5, RZ, 0x1f, R4 ;  /* 0x0000001fff057819 */ /* 0x000fe40000011404 */
[----:B------:R-:W-:Y:S01]  /*5a20*/  F2FP.BF16.PACK_AB R12, R77, R76 ;  /* 0x0000004c4d0c723e */ /* 0x000fe200000010ff */
[----:B------:R-:W-:Y:S01]  /*5a30*/  FADD.FTZ R76, R45, R76 ;  /* 0x0000004c2d4c7221 */ /* 0x000fe20000010000 */
[----:B------:R-:W-:Y:S01]  /*5a40*/  IADD3 R54, P1, R54, -0x400, RZ ;  /* 0xfffffc0036367810 */ /* 0x000fe20007f3e0ff */
[----:B------:R-:W-:Y:S01]  /*5a50*/  IMAD.WIDE.U32 R2, R41, c[0x0][0x2d8], R4 ;  /* 0x0000b60029027a25 */ /* 0x000fe200078e0004 */
[----:B------:R-:W-:Y:S01]  /*5a60*/  IADD3 R56, P2, R56, -0x400, RZ ;  /* 0xfffffc0038387810 */ /* 0x000fe20007f5e0ff */
[----:B------:R-:W-:Y:S01]  /*5a70*/  STS.128 [R47.X16], R72 ;  /* 0x000000482f007388 */ /* 0x000fe2000000cc00 */
[----:B------:R-:W-:-:S06]  /*5a80*/  NOP ;  /* 0x0000000000007918 */ /* 0x000fcc0000000000 */
[----:B------:R-:W0:Y:S01]  /*5a90*/  LDS.128 R8, [R47.X16] ;  /* 0x000000002f087984 */ /* 0x000e22000000cc00 */
[----:B------:R-:W-:Y:S01]  /*5aa0*/  IADD3 R3, R3, R7, RZ ;  /* 0x0000000703037210 */ /* 0x000fe20007ffe0ff */
[----:B------:R-:W-:Y:S01]  /*5ab0*/  IMAD.WIDE.U32 R4, R41, c[0x0][0x2f8], R4 ;  /* 0x0000be0029047a25 */ /* 0x000fe200078e0004 */
[----:B------:R-:W-:Y:S02]  /*5ac0*/  IADD3 R52, P3, R52, -0x200, RZ ;  /* 0xfffffe0034347810 */ /* 0x000fe40007f7e0ff */
[----:B------:R-:W-:Y:S01]  /*5ad0*/  IADD3 R48, P4, R48, -0x200, RZ ;  /* 0xfffffe0030307810 */ /* 0x000fe20007f9e0ff */
[----:B------:R-:W-:Y:S01]  /*5ae0*/  IMAD.WIDE.U32 R2, R0, c[0x0][0x2e0], R2 ;  /* 0x0000b80000027a25 */ /* 0x000fe200078e0002 */
[----:B------:R-:W-:Y:S02]  /*5af0*/  IADD3 R50, P5, R50, -0x200, RZ ;  /* 0xfffffe0032327810 */ /* 0x000fe40007fbe0ff */
[----:B------:R-:W-:Y:S01]  /*5b00*/  IADD3 R59, R59, 0x1, RZ ;  /* 0x000000013b3b7810 */ /* 0x000fe20007ffe0ff */
[----:B------:R-:W-:Y:S01]  /*5b10*/  FADD.FTZ R77, R76, R77 ;  /* 0x0000004d4c4d7221 */ /* 0x000fe20000010000 */
[----:B------:R-:W-:-:S02]  /*5b20*/  IADD3 R3, R3, R13, RZ ;  /* 0x0000000d03037210 */ /* 0x000fc40007ffe0ff */
[C---:B------:R-:W-:Y:S02]  /*5b30*/  LEA R6, P0, R2.reuse, c[0x0][0x330], 0x1 ;  /* 0x0000cc0002067a11 */ /* 0x040fe400078008ff */
[----:B------:R-:W-:Y:S01]  /*5b40*/  F2FP.BF16.PACK_AB R13, R79, R78 ;  /* 0x0000004e4f0d723e */ /* 0x000fe200000010ff */
[----:B------:R-:W-:Y:S01]  /*5b50*/  FADD.FTZ R78, R77, R78 ;  /* 0x0000004e4d4e7221 */ /* 0x000fe20000010000 */
[----:B------:R-:W-:Y:S02]  /*5b60*/  LEA.HI.X R7, R2, c[0x0][0x334], R3, 0x1, P0 ;  /* 0x0000cd0002077a11 */ /* 0x000fe400000f0c03 */
[----:B------:R-:W-:Y:S01]  /*5b70*/  IADD3.X R55, R55, -0x1, RZ, P1, !PT ;  /* 0xffffffff37377810 */ /* 0x000fe20000ffe4ff */
[----:B------:R-:W-:Y:S01]  /*5b80*/  FADD.FTZ R79, R78, R79 ;  /* 0x0000004f4e4f7221 */ /* 0x000fe20000010000 */
[----:B------:R-:W-:Y:S01]  /*5b90*/  IADD3.X R57, R57, -0x1, RZ, P2, !PT ;  /* 0xffffffff39397810 */ /* 0x000fe200017fe4ff */
[----:B------:R-:W-:Y:S01]  /*5ba0*/  IMAD.WIDE R2, R46, 0x10, R6 ;  /* 0x000000102e027825 */ /* 0x000fe200078e0206 */
[----:B------:R-:W-:-:S02]  /*5bb0*/  IADD3.X R53, R53, -0x1, RZ, P3, !PT ;  /* 0xffffffff35357810 */ /* 0x000fc40001ffe4ff */
[----:B------:R-:W-:Y:S01]  /*5bc0*/  IADD3.X R49, R49, -0x1, RZ, P4, !PT ;  /* 0xffffffff31317810 */ /* 0x000fe200027fe4ff */
[----:B------:R-:W-:Y:S01]  /*5bd0*/  IMAD R6, R42, c[0x0][0x2f8], RZ ;  /* 0x0000be002a067a24 */ /* 0x000fe200078e02ff */
[----:B------:R-:W-:Y:S01]  /*5be0*/  IADD3.X R51, R51, -0x1, RZ, P5, !PT ;  /* 0xffffffff33337810 */ /* 0x000fe20002ffe4ff */
[----:B------:R-:W-:Y:S02]  /*5bf0*/  FADD.FTZ R80, R79, R80 ;  /* 0x000000504f507221 */ /* 0x000fe40000010000 */
[----:B------:R-:W-:Y:S02]  /*5c00*/  IMAD R7, R41, c[0x0][0x2fc], R6 ;  /* 0x0000bf0029077a24 */ /* 0x000fe400078e0206 */
[----:B------:R-:W-:-:S03]  /*5c10*/  FADD.FTZ R81, R80, R81 ;  /* 0x0000005150517221 */ /* 0x000fc60000010000 */
[----:B------:R-:W-:Y:S01]  /*5c20*/  IADD3 R5, R5, R7, RZ ;  /* 0x0000000705057210 */ /* 0x000fe20007ffe0ff */
[----:B------:R-:W-:Y:S02]  /*5c30*/  IMAD R7, R39, c[0x0][0x300], RZ ;  /* 0x0000c00027077a24 */ /* 0x000fe400078e02ff */
[----:B------:R-:W-:Y:S01]  /*5c40*/  FADD.FTZ R82, R81, R82 ;  /* 0x0000005251527221 */ /* 0x000fe20000010000 */
[----:B0-----:R0:W-:Y:S01]  /*5c50*/  STG.E.128 [R2.64], R8 ;  /* 0x0000000802007986 */ /* 0x0011e2000c101d08 */
[----:B------:R-:W-:Y:S02]  /*5c60*/  IMAD R7, R0, c[0x0][0x304], R7 ;  /* 0x0000c10000077a24 */ /* 0x000fe400078e0207 */
        /* <DEDUP_REMOVED lines=15> */
.L_x_12745:
[----:B------:R-:W-:Y:S02]  /*5d60*/  ISETP.NE.U32.AND P0, PT, RZ, c[0x0][0x328], PT ;  /* 0x0000ca00ff007a0c */ /* 0x000fe40003f05070 */
[----:B------:R-:W-:Y:S02]  /*5d70*/  ISETP.NE.U32.AND P2, PT, RZ, c[0x0][0x348], PT ;  /* 0x0000d200ff007a0c */ /* 0x000fe40003f45070 */
[----:B------:R-:W-:Y:S02]  /*5d80*/  ISETP.NE.AND.EX P1, PT, RZ, c[0x0][0x32c], PT, P0 ;  /* 0x0000cb00ff007a0c */ /* 0x000fe40003f25300 */
[----:B------:R-:W-:-:S11]  /*5d90*/  ISETP.NE.AND.EX P0, PT, RZ, c[0x0][0x34c], PT, P2 ;  /* 0x0000d300ff007a0c */ /* 0x000fd60003f05320 */
[----:B------:R-:W-:Y:S05]  /*5da0*/  @!P1 BRA `(.L_x_12796) ;  /* 0x0000014000009947 */ /* 0x000fea0003800000 */
[----:B0-----:R-:W0:Y:S01]  /*5db0*/  SHFL.DOWN P1, R3, R44, 0x1, 0x1f ;  /* 0x08201f002c037f89 */ /* 0x001e220000020000 */
[----:B------:R-:W-:Y:S03]  /*5dc0*/  BSSY B0, `(.L_x_12796) ;  /* 0x0000012000007945 */ /* 0x000fe60003800000 */
[----:B------:R-:W4:Y:S01]  /*5dd0*/  S2R R6, SR_LANEID ;  /* 0x0000000000067919 */ /* 0x000f220000000000 */
[----:B0-----:R-:W-:Y:S01]  /*5de0*/  @P1 FADD R3, R3, R44 ;  /* 0x0000002c03031221 */ /* 0x001fe20000000000 */
[----:B----4-:R-:W-:-:S04]  /*5df0*/  ISETP.NE.AND P2, PT, R6, RZ, PT ;  /* 0x000000ff0600720c */ /* 0x010fc80003f45270 */
[----:B------:R-:W0:Y:S04]  /*5e00*/  SHFL.DOWN P1, R2, R3, 0x2, 0x1f ;  /* 0x08401f0003027f89 */ /* 0x000e280000020000 */
        /* <DEDUP_REMOVED lines=12> */
[----:B0-----:R0:W-:Y:S02]  /*5ed0*/  RED.E.ADD.F32.FTZ.RN.STRONG.GPU [R30.64], R7 ;  /* 0x000000071e00798e */ /* 0x0011e4000c10e788 */
.L_x_12797:
[----:B0-----:R-:W-:Y:S05]  /*5ee0*/  BSYNC B0 ;  /* 0x0000000000007941 */ /* 0x001fea0003800000 */
.L_x_12796:
[----:B------:R-:W-:Y:S01]  /*5ef0*/  BSSY B0, `(.L_x_12798) ;  /* 0x0000018000007945 */ /* 0x000fe20003800000 */
[----:B------:R-:W-:Y:S05]  /*5f00*/  @!P0 BRA `(.L_x_12799) ;  /* 0x0000015000008947 */ /* 0x000fea0003800000 */
[----:B------:R-:W-:Y:S06]  /*5f10*/  BAR.SYNC.DEFER_BLOCKING 0x0 ;  /* 0x0000000000007b1d */ /* 0x000fec0000010000 */
[----:B0-----:R-:W0:Y:S04]  /*5f20*/  SHFL.DOWN P0, R2, R45, 0x1, 0x1f ;  /* 0x08201f002d027f89 */ /* 0x001e280000000000 */
[----:B------:R-:W4:Y:S04]  /*5f30*/  S2R R7, SR_LANEID ;  /* 0x0000000000077919 */ /* 0x000f280000000000 */
[----:B------:R-:W1:Y:S01]  /*5f40*/  S2R R9, SR_TID.X ;  /* 0x0000000000097919 */ /* 0x000e620000002100 */
[----:B0-----:R-:W-:Y:S01]  /*5f50*/  @P0 FADD R2, R2, R45 ;  /* 0x0000002d02020221 */ /* 0x001fe20000000000 */
[----:B----4-:R-:W-:-:S04]  /*5f60*/  ISETP.NE.AND P1, PT, R7, RZ, PT ;  /* 0x000000ff0700720c */ /* 0x010fc80003f25270 */
        /* <DEDUP_REMOVED lines=15> */
.L_x_12799:
[----:B------:R-:W4:Y:S02]  /*6060*/  S2R R9, SR_TID.X ;  /* 0x0000000000097919 */ /* 0x000f240000002100 */
.L_x_12800:
[----:B0-----:R-:W-:Y:S05]  /*6070*/  BSYNC B0 ;  /* 0x0000000000007941 */ /* 0x001fea0003800000 */
.L_x_12798:
[----:B----4-:R-:W-:-:S13]  /*6080*/  ISETP.GE.AND P0, PT, R9, c[0x0][0x16c], PT ;  /* 0x00005b0009007a0c */ /* 0x010fda0003f06270 */
[----:B------:R-:W-:Y:S05]  /*6090*/  @P0 EXIT ;  /* 0x000000000000094d */ /* 0x000fea0003800000 */
[----:B------:R-:W-:Y:S02]  /*60a0*/  IMAD R39, R39, c[0x0][0x288], RZ ;  /* 0x0000a20027277a24 */ /* 0x000fe400078e02ff */
[----:B------:R-:W-:-:S04]  /*60b0*/  IMAD.WIDE.U32 R4, R0, c[0x0][0x288], RZ ;  /* 0x0000a20000047a25 */ /* 0x000fc800078e00ff */
[----:B------:R-:W-:-:S05]  /*60c0*/  IMAD R13, R0, c[0x0][0x28c], R39 ;  /* 0x0000a300000d7a24 */ /* 0x000fca00078e0227 */
[----:B------:R-:W-:Y:S02]  /*60d0*/  IADD3 R13, R5, R13, RZ ;  /* 0x0000000d050d7210 */ /* 0x000fe40007ffe0ff */
.L_x_12801:
[----:B0-----:R0:W4:Y:S01]  /*60e0*/  LDS.64 R10, [R9.X8+0x3e10] ;  /* 0x003e1000090a7984 */ /* 0x0011220000008a00 */
        /* <DEDUP_REMOVED lines=12> */
[----:B----4-:R0:W-:Y:S04]  /*61b0*/  RED.E.ADD.F32.FTZ.RN.STRONG.GPU [R2.64], R10 ;  /* 0x0000000a0200798e */ /* 0x0101e8000c10e788 */
[----:B------:R0:W-:Y:S06]  /*61c0*/  RED.E.ADD.F32.FTZ.RN.STRONG.GPU [R2.64+0x4], R11 ;  /* 0x0000040b0200798e */ /* 0x0001ec000c10e788 */
[----:B------:R-:W-:Y:S05]  /*61d0*/  @!P0 BRA `(.L_x_12801) ;  /* 0xffffff0000008947 */ /* 0x000fea000383ffff */
[----:B------:R-:W-:Y:S05]  /*61e0*/  EXIT ;  /* 0x000000000000794d */ /* 0x000fea0003800000 */
.L_x_12802:
        /* <DEDUP_REMOVED lines=9> */
.L_x_14748:


//--------------------- .text._Z25selective_scan_bwd_kernelI32Selective_Scan_bwd_kernel_traitsILi32ELi8ELb1ELb1ELb1ELb0ELb1EN3c108BFloat16ENS1_7complexIfEEEEv12SSMParamsBwd --------------------------
	.section	.text._Z25selective_scan_bwd_kernelI32Selective_Scan_bwd_kernel_traitsILi32ELi8ELb1ELb1ELb1ELb0ELb1EN3c108BFloat16ENS1_7complexIfEEEEv12SSMParamsBwd,"ax",@progbits
	.sectioninfo	@"SHI_REGISTERS=208"
	.align	128
        .global         _Z25selective_scan_bwd_kernelI32Selective_Scan_bwd_kernel_traitsILi32ELi8ELb1ELb1ELb1ELb0ELb1EN3c108BFloat16ENS1_7complexIfEEEEv12SSMParamsBwd
        .type           _Z25selective_scan_bwd_kernelI32Selective_Scan_bwd_kernel_traitsILi32ELi8ELb1ELb1ELb1ELb0ELb1EN3c108BFloat16ENS1_7complexIfEEEEv12SSMParamsBwd,@function
        .size           _Z25selective_scan_bwd_kernelI32Selective_Scan_bwd_kernel_traitsILi32ELi8ELb1ELb1ELb1ELb0ELb1EN3c108BFloat16ENS1_7complexIfEEEEv12SSMParamsBwd,(.L_x_14749 - _Z25selective_scan_bwd_kernelI32Selective_Scan_bwd_kernel_traitsILi32ELi8ELb1ELb1ELb1ELb0ELb1EN3c108BFloat16ENS1_7complexIfEEEEv12SSMParamsBwd)
        .other          _Z25selective_scan_bwd_kernelI32Selective_Scan_bwd_kernel_traitsILi32ELi8ELb1ELb1ELb1ELb0ELb1EN3c108BFloat16ENS1_7complexIfEEEEv12SSMParamsBwd,@"STO_CUDA_ENTRY STV_DEFAULT"
_Z25selective_scan_bwd_kernelI32Selective_Scan_bwd_kernel_traitsILi32ELi8ELb1ELb1ELb1ELb0ELb1EN3c108BFloat16ENS1_7complexIfEEEEv12SSMParamsBwd:
.text._Z25selective_scan_bwd_kernelI32Selective_Scan_bwd_kernel_traitsILi32ELi8ELb1ELb1ELb1ELb0ELb1EN3c108BFloat16ENS1_7complexIfEEEEv12SSMParamsBwd:
        /* <DEDUP_REMOVED lines=25> */
[----:B------:R-:W-:Y:S01]  /*0190*/  CS2R R28, SRZ ;  /* 0x00000000001c7805 */ /* 0x000fe2000001ff00 */
[----:B------:R-:W-:Y:S01]  /*01a0*/  CS2R R26, SRZ ;  /* 0x00000000001a7805 */ /* 0x000fe2000001ff00 */
[C---:B------:R-:W-:Y:S01]  /*01b0*/  IMAD R0, R50.reuse, c[0x0][0x1d0], RZ ;  /* 0x0000740032007a24 */ /* 0x040fe200078e02ff */
[----:B------:R-:W-:Y:S01]  /*01c0*/  HFMA2.MMA R57, -RZ, RZ, 0, 0 ;  /* 0x00000000ff397435 */ /* 0x000fe200000001ff */
[C---:B------:R-:W-:Y:S01]  /*01d0*/  IMAD R10, R50.reuse, c[0x0][0x278], RZ ;  /* 0x00009e00320a7a24 */ /* 0x040fe200078e02ff */
[----:B-1----:R-:W-:Y:S01]  /*01e0*/  HFMA2.MMA R6, -RZ, RZ, 0, 0 ;  /* 0x00000000ff067435 */ /* 0x002fe200000001ff */
[----:B----4-:R-:W-:Y:S01]  /*01f0*/  IABS R4, R56 ;  /* 0x0000003800047213 */ /* 0x010fe20000000000 */
[----:B------:R-:W-:Y:S01]  /*0200*/  IMAD R5, R53, c[0x0][0x1d4], R0 ;  /* 0x0000750035057a24 */ /* 0x000fe200078e0200 */
[----:B------:R-:W-:Y:S01]  /*0210*/  MOV R49, RZ ;  /* 0x000000ff00317202 */ /* 0x000fe20000000f00 */
[C---:B------:R-:W-:Y:S01]  /*0220*/  IMAD R12, R50.reuse, c[0x0][0x190], RZ ;  /* 0x00006400320c7a24 */ /* 0x040fe200078e02ff */
[----:B---3--:R-:W-:Y:S01]  /*0230*/  IADD3 R8, RZ, -R7, RZ ;  /* 0x80000007ff087210 */ /* 0x008fe20007ffe0ff */
[----:B------:R-:W-:-:S02]  /*0240*/  IMAD R14, R50, c[0x0][0x1b0], RZ ;  /* 0x00006c00320e7a24 */ /* 0x000fc400078e02ff */
        /* <DEDUP_REMOVED lines=94> */
.L_x_12853:
[----:B------:R-:W-:Y:S01]  /*0830*/  BAR.SYNC.DEFER_BLOCKING 0x0 ;  /* 0x0000000000007b1d */ /* 0x000fe20000010000 */
[----:B0-----:R-:W-:-:S02]  /*0840*/  MOV R2, R46 ;  /* 0x0000002e00027202 */ /* 0x001fc40000000f00 */
[----:B------:R-:W-:-:S05]  /*0850*/  MOV R3, R45 ;  /* 0x0000002d00037202 */ /* 0x000fca0000000f00 */
        /* <DEDUP_REMOVED lines=13> */
[----:B------:R-:W-:Y:S01]  /*0930*/  IADD3 R0, -R36, c[0x0][0x174], RZ ;  /* 0x00005d0024007a10 */ /* 0x000fe20007ffe1ff */
[----:B--2---:R1:W-:Y:S01]  /*0940*/  STS.128 [R47.X16], R20 ;  /* 0x000000142f007388 */ /* 0x0043e2000000cc00 */
[----:B------:R-:W-:-:S06]  /*0950*/  NOP ;  /* 0x0000000000007918 */ /* 0x000fcc0000000000 */
[----:B------:R-:W2:Y:S04]  /*0960*/  LDS.128 R8, [R47.X16] ;  /* 0x000000002f087984 */ /* 0x000ea8000000cc00 */
[----:B------:R-:W-:Y:S06]  /*0970*/  BAR.SYNC.DEFER_BLOCKING 0x0 ;  /* 0x0000000000007b1d */ /* 0x000fec0000010000 */
[----:B---3--:R-:W3:Y:S01]  /*0980*/  LDG.E.128 R32, [R14.64] ;  /* 0x0000000a0e207981 */ /* 0x008ee2000c1e1d00 */
        /* <DEDUP_REMOVED lines=15> */
[----:B------:R-:W-:Y:S04]  /*0a80*/  LDS.128 R12, [R47.X16] ;  /* 0x000000002f0c7984 */ /* 0x000fe8000000cc00 */
        /* <DEDUP_REMOVED lines=40> */
[----:B------:R1:W-:Y:S01]  /*0d10*/  MUFU.EX2 R21, R2 ;  /* 0x0000000200157308 */ /* 0x0003e20000000800 */
[----:B0-----:R-:W-:-:S07]  /*0d20*/  FADD.FTZ R61, R61, 1 ;  /* 0x3f8000003d3d7421 */ /* 0x001fce0000010000 */
[----:B------:R-:W-:Y:S01]  /*0d30*/  MUFU.RCP R59, R59 ;  /* 0x0000003b003b7308 */ /* 0x000fe20000001000 */
[----:B-1----:R-:W-:Y:S02]  /*0d40*/  IMAD R2, R50, c[0x0][0x2e8], RZ ;  /* 0x0000ba0032027a24 */ /* 0x002fe400078e02ff */
[----:B--2---:R-:W-:-:S05]  /*0d50*/  FADD.FTZ R20, R20, 1 ;  /* 0x3f80000014147421 */ /* 0x004fca0000010000 */
[----:B------:R-:W0:Y:S08]  /*0d60*/  MUFU.EX2 R80, R64 ;  /* 0x0000004000507308 */ /* 0x000e300000000800 */
[----:B------:R1:W2:Y:S08]  /*0d70*/  MUFU.EX2 R65, R22 ;  /* 0x0000001600417308 */ /* 0x0002b00000000800 */
[----:B------:R-:W4:Y:S01]  /*0d80*/  MUFU.EX2 R62, R3 ;  /* 0x00000003003e7308 */ /* 0x000f220000000800 */
[----:B-1----:R-:W-:Y:S01]  /*0d90*/  MOV R22, c[0x0][0x16c] ;  /* 0x00005b0000167a02 */ /* 0x002fe20000000f00 */
[----:B0-----:R-:W-:-:S03]  /*0da0*/  FADD.FTZ R80, R80, 1 ;  /* 0x3f80000050507421 */ /* 0x001fc60000010000 */
[----:B------:R-:W-:Y:S01]  /*0db0*/  ISETP.GE.AND P1, PT, R22, 0x1, PT ;  /* 0x000000011600780c */ /* 0x000fe20003f26270 */
[----:B------:R-:W-:Y:S01]  /*0dc0*/  FADD.FTZ R22, R21, 1 ;  /* 0x3f80000015167421 */ /* 0x000fe20000010000 */
[----:B------:R-:W-:Y:S01]  /*0dd0*/  PRMT R21, RZ, 0x5410, R13 ;  /* 0x00005410ff157816 */ /* 0x000fe2000000000d */
[----:B------:R0:W1:Y:S01]  /*0de0*/  MUFU.EX2 R68, R23 ;  /* 0x0000001700447308 */ /* 0x0000620000000800 */
[----:B--2---:R-:W-:-:S07]  /*0df0*/  FADD.FTZ R65, R65, 1 ;  /* 0x3f80000041417421 */ /* 0x004fce0000010000 */
[----:B------:R2:W-:Y:S01]  /*0e00*/  MUFU.RCP R64, R20 ;  /* 0x0000001400407308 */ /* 0x0005e20000001000 */
[C---:B0-----:R-:W-:Y:S02]  /*0e10*/  IMAD R23, R53.reuse, c[0x0][0x2ec], R2 ;  /* 0x0000bb0035177a24 */ /* 0x041fe400078e0202 */
[----:B------:R-:W-:-:S04]  /*0e20*/  IMAD.WIDE.U32 R2, R53, c[0x0][0x2e8], R24 ;  /* 0x0000ba0035027a25 */ /* 0x000fc800078e0018 */
[----:B----4-:R-:W-:Y:S01]  /*0e30*/  FADD.FTZ R62, R62, 1 ;  /* 0x3f8000003e3e7421 */ /* 0x010fe20000010000 */
[----:B------:R-:W-:Y:S01]  /*0e40*/  IADD3 R3, R3, R23, RZ ;  /* 0x0000001703037210 */ /* 0x000fe20007ffe0ff */
[----:B------:R0:W4:Y:S01]  /*0e50*/  MUFU.RCP R67, R22 ;  /* 0x0000001600437308 */ /* 0x0001220000001000 */
[----:B--2---:R-:W-:Y:S01]  /*0e60*/  PRMT R20, RZ, 0x5410, R12 ;  /* 0x00005410ff147816 */ /* 0x004fe2000000000c */
[----:B-1----:R-:W-:Y:S01]  /*0e70*/  FADD.FTZ R71, R68, 1 ;  /* 0x3f80000044477421 */ /* 0x002fe20000010000 */
[----:B------:R-:W-:Y:S01]  /*0e80*/  PRMT R23, RZ, 0x5410, R14 ;  /* 0x00005410ff177816 */ /* 0x000fe2000000000e */
[----:B------:R-:W-:Y:S01]  /*0e90*/  IMAD.WIDE.U32 R2, R56, c[0x0][0x2f0], R2 ;  /* 0x0000bc0038027a25 */ /* 0x000fe200078e0002 */
[----:B------:R-:W-:-:S03]  /*0ea0*/  PRMT R12, RZ, 0x7610, R12 ;  /* 0x00007610ff0c7816 */ /* 0x000fc6000000000c */
[----:B------:R-:W1:Y:S01]  /*0eb0*/  MUFU.RCP R61, R61 ;  /* 0x0000003d003d7308 */ /* 0x000e620000001000 */
[----:B0-----:R-:W-:Y:S01]  /*0ec0*/  PRMT R22, RZ, 0x7610, R13 ;  /* 0x00007610ff167816 */ /* 0x001fe2000000000d */
[----:B------:R-:W-:-:S04]  /*0ed0*/  FADD.FTZ R13, -R59, 1 ;  /* 0x3f8000003b0d7421 */ /* 0x000fc80000010100 */
[----:B------:R-:W-:Y:S02]  /*0ee0*/  FFMA.FTZ R13, R58, R13, 1 ;  /* 0x3f8000003a0d7423 */ /* 0x000fe4000001000d */
[----:B------:R-:W0:Y:S08]  /*0ef0*/  MUFU.RCP R80, R80 ;  /* 0x0000005000507308 */ /* 0x000e300000001000 */
[----:B------:R-:W-:Y:S08]  /*0f00*/  MUFU.RCP R73, R62 ;  /* 0x0000003e00497308 */ /* 0x000ff00000001000 */
[----:B------:R4:W-:Y:S02]  /*0f10*/  MUFU.RCP R77, R71 ;  /* 0x00000047004d7308 */ /* 0x0009e40000001000 */
[----:B----4-:R-:W-:-:S04]  /*0f20*/  FMUL.FTZ R71, R66, R67 ;  /* 0x0000004342477220 */ /* 0x010fc80000410000 */
[----:B------:R-:W-:Y:S01]  /*0f30*/  FMUL.FTZ R93, R22, R71 ;  /* 0x00000047165d7220 */ /* 0x000fe20000410000 */
[----:B---3--:R2:W-:Y:S01]  /*0f40*/  STS.128 [R47.X16], R32 ;  /* 0x000000202f007388 */ /* 0x0085e2000000cc00 */
[----:B------:R-:W-:-:S06]  /*0f50*/  NOP ;  /* 0x0000000000007918 */ /* 0x000fcc0000000000 */
[----:B------:R-:W3:Y:S01]  /*0f60*/  LDS.128 R16, [R47.X16] ;  /* 0x000000002f107984 */ /* 0x000ee2000000cc00 */
[----:B--2---:R-:W-:Y:S01]  /*0f70*/  FMUL.FTZ R35, R58, R59 ;  /* 0x0000003b3a237220 */ /* 0x004fe20000410000 */
[----:B------:R-:W-:Y:S02]  /*0f80*/  PRMT R32, RZ, 0x7610, R14 ;  /* 0x00007610ff207816 */ /* 0x000fe4000000000e */
[----:B------:R-:W-:Y:S01]  /*0f90*/  PRMT R14, RZ, 0x5410, R4 ;  /* 0x00005410ff0e7816 */ /* 0x000fe20000000004 */
[----:B------:R-:W-:Y:S01]  /*0fa0*/  FMUL.FTZ R69, R20, R35 ;  /* 0x0000002314457220 */ /* 0x000fe20000410000 */
[--C-:B------:R-:W-:Y:S02]  /*0fb0*/  PRMT R33, RZ, 0x5410, R15.reuse ;  /* 0x00005410ff217816 */ /* 0x100fe4000000000f */
[----:B------:R-:W-:Y:S01]  /*0fc0*/  PRMT R34, RZ, 0x7610, R15 ;  /* 0x00007610ff227816 */ /* 0x000fe2000000000f */
[----:B------:R-:W-:Y:S02]  /*0fd0*/  FFMA.FTZ R84, R69, R14, R57 ;  /* 0x0000000e45547223 */ /* 0x000fe40000010039 */
[----:B------:R3:W2:Y:S01]  /*0fe0*/  MUFU.RCP R57, R65 ;  /* 0x0000004100397308 */ /* 0x0006a20000001000 */
[----:B-1----:R-:W-:-:S04]  /*0ff0*/  FADD.FTZ R15, -R61, 1 ;  /* 0x3f8000003d0f7421 */ /* 0x002fc80000010100 */
[----:B------:R-:W-:Y:S01]  /*1000*/  FFMA.FTZ R15, R60, R15, 1 ;  /* 0x3f8000003c0f7423 */ /* 0x000fe2000001000f */
[--C-:B---3--:R-:W-:Y:S02]  /*1010*/  PRMT R65, RZ, 0x5410, R17.reuse ;  /* 0x00005410ff417816 */ /* 0x108fe40000000011 */
[--C-:B------:R-:W-:Y:S02]  /*1020*/  PRMT R58, RZ, 0x5410, R16.reuse ;  /* 0x00005410ff3a7816 */ /* 0x100fe40000000010 */
[----:B------:R-:W-:Y:S01]  /*1030*/  PRMT R62, RZ, 0x7610, R16 ;  /* 0x00007610ff3e7816 */ /* 0x000fe20000000010 */
[----:B------:R-:W-:Y:S01]  /*1040*/  FADD.FTZ R16, -R64, 1 ;  /* 0x3f80000040107421 */ /* 0x000fe20000010100 */
[----:B------:R-:W-:Y:S01]  /*1050*/  PRMT R68, RZ, 0x7610, R17 ;  /* 0x00007610ff447816 */ /* 0x000fe20000000011 */
[----:B------:R-:W-:Y:S01]  /*1060*/  FMUL.FTZ R17, R21, R65 ;  /* 0x0000004115117220 */ /* 0x000fe20000410000 */
[--C-:B------:R-:W-:Y:S01]  /*1070*/  PRMT R72, RZ, 0x5410, R18.reuse ;  /* 0x00005410ff487816 */ /* 0x100fe20000000012 */
[----:B------:R-:W-:Y:S01]  /*1080*/  FMUL.FTZ R20, R20, R58 ;  /* 0x0000003a14147220 */ /* 0x000fe20000410000 */
[----:B------:R-:W-:Y:S01]  /*1090*/  PRMT R75, RZ, 0x7610, R18 ;  /* 0x00007610ff4b7816 */ /* 0x000fe20000000012 */
[----:B------:R-:W-:Y:S01]  /*10a0*/  FFMA.FTZ R16, R63, R16, 1 ;  /* 0x3f8000003f107423 */ /* 0x000fe20000010010 */
[--C-:B------:R-:W-:Y:S01]  /*10b0*/  PRMT R78, RZ, 0x5410, R19.reuse ;  /* 0x00005410ff4e7816 */ /* 0x100fe20000000013 */
[----:B------:R-:W-:Y:S01]  /*10c0*/  FMUL.FTZ R18, R22, R68 ;  /* 0x0000004416127220 */ /* 0x000fe20000410000 */
[----:B------:R-:W-:Y:S01]  /*10d0*/  PRMT R82, RZ, 0x7610, R19 ;  /* 0x00007610ff527816 */ /* 0x000fe20000000013 */
        /* <DEDUP_REMOVED lines=8> */
[----:B0-----:R-:W-:Y:S02]  /*1160*/  FADD.FTZ R16, -R80, 1 ;  /* 0x3f80000050107421 */ /* 0x001fe40000010100 */
[----:B------:R-:W-:Y:S02]  /*1170*/  FMUL.FTZ R59, R60, R61 ;  /* 0x0000003d3c3b7220 */ /* 0x000fe40000410000 */
[----:B------:R-:W-:Y:S02]  /*1180*/  FMUL.FTZ R13, R20, R13 ;  /* 0x0000000d140d7220 */ /* 0x000fe40000410000 */
[----:B------:R-:W-:Y:S02]  /*1190*/  FMUL.FTZ R18, R18, R19 ;  /* 0x0000001312127220 */ /* 0x000fe40000410000 */
[----:B------:R-:W-:-:S02]  /*11a0*/  FMUL.FTZ R60, R63, R64 ;  /* 0x000000403f3c7220 */ /* 0x000fc40000410000 */
[----:B------:R-:W-:Y:S01]  /*11b0*/  FMUL.FTZ R14, R14, R15 ;  /* 0x0000000f0e0e7220 */ /* 0x000fe20000410000 */
[----:B------:R-:W-:Y:S01]  /*11c0*/  F2FP.BF16.PACK_AB R17, R18, R17 ;  /* 0x000000111211723e */ /* 0x000fe200000010ff */
[----:B--2---:R-:W-:Y:S02]  /*11d0*/  FADD.FTZ R19, -R57, 1 ;  /* 0x3f80000039137421 */ /* 0x004fe40000010100 */
[----:B------:R-:W-:Y:S02]  /*11e0*/  FFMA.FTZ R66, R79, R16, 1 ;  /* 0x3f8000004f427423 */ /* 0x000fe40000010010 */
        /* <DEDUP_REMOVED lines=8> */
[----:B------:R-:W-:-:S02]  /*1270*/  FFMA.FTZ R15, R70, R15, 1 ;  /* 0x3f800000460f7423 */ /* 0x000fc4000001000f */
[----:B------:R-:W-:Y:S02]  /*1280*/  FFMA.FTZ R61, R76, R61, 1 ;  /* 0x3f8000004c3d7423 */ /* 0x000fe4000001003d */
        /* <DEDUP_REMOVED lines=14> */
[----:B------:R-:W-:Y:S02]  /*1370*/  IMAD R21, R55, c[0x0][0x2f0], RZ ;  /* 0x0000bc0037157a24 */ /* 0x000fe400078e02ff */
[----:B------:R-:W-:Y:S02]  /*1380*/  FFMA.FTZ R84, R61, R12, R84 ;  /* 0x0000000c3d547223 */ /* 0x000fe40000010054 */
[----:B------:R-:W-:-:S02]  /*1390*/  FMUL.FTZ R70, R70, R73 ;  /* 0x0000004946467220 */ /* 0x000fc40000410000 */
[----:B------:R-:W-:Y:S02]  /*13a0*/  IMAD R21, R56, c[0x0][0x2f4], R21 ;  /* 0x0000bd0038157a24 */ /* 0x000fe400078e0215 */
[----:B------:R-:W-:Y:S01]  /*13b0*/  FMUL.FTZ R95, R23, R70 ;  /* 0x00000046175f7220 */ /* 0x000fe20000410000 */
[----:B------:R-:W-:Y:S01]  /*13c0*/  PRMT R23, RZ, 0x5410, R10 ;  /* 0x00005410ff177816 */ /* 0x000fe2000000000a */
[----:B------:R-:W-:Y:S01]  /*13d0*/  FMUL.FTZ R67, R74, R57 ;  /* 0x000000394a437220 */ /* 0x000fe20000410000 */
[----:B------:R-:W-:Y:S01]  /*13e0*/  IADD3 R3, R3, R21, RZ ;  /* 0x0000001503037210 */ /* 0x000fe20007ffe0ff */
[----:B------:R-:W-:Y:S01]  /*13f0*/  FMUL.FTZ R76, R76, R77 ;  /* 0x0000004d4c4c7220 */ /* 0x000fe20000410000 */
[----:B------:R-:W-:Y:S01]  /*1400*/  PRMT R57, RZ, 0x7610, R7 ;  /* 0x00007610ff397816 */ /* 0x000fe20000000007 */
[----:B------:R-:W-:Y:S01]  /*1410*/  FMUL.FTZ R97, R32, R67 ;  /* 0x0000004320617220 */ /* 0x000fe20000410000 */
[----:B------:R-:W-:Y:S01]  /*1420*/  PRMT R21, RZ, 0x5410, R9 ;  /* 0x00005410ff157816 */ /* 0x000fe20000000009 */
[----:B------:R-:W-:-:S02]  /*1430*/  FMUL.FTZ R33, R33, R76 ;  /* 0x0000004c21217220 */ /* 0x000fc40000410000 */
[----:B------:R-:W-:Y:S01]  /*1440*/  FMUL.FTZ R73, R79, R80 ;  /* 0x000000504f497220 */ /* 0x000fe20000410000 */
[----:B------:R-:W-:-:S03]  /*1450*/  PRMT R79, RZ, 0x7610, R10 ;  /* 0x00007610ff4f7816 */ /* 0x000fc6000000000a */
[----:B------:R-:W-:Y:S01]  /*1460*/  FMUL.FTZ R99, R34, R73 ;  /* 0x0000004922637220 */ /* 0x000fe20000410000 */
[----:B------:R0:W-:Y:S01]  /*1470*/  STS.128 [R47.X16], R16 ;  /* 0x000000102f007388 */ /* 0x0001e2000000cc00 */
[----:B------:R-:W-:-:S06]  /*1480*/  NOP ;  /* 0x0000000000007918 */ /* 0x000fcc0000000000 */
[----:B------:R-:W1:Y:S01]  /*1490*/  LDS.128 R12, [R47.X16] ;  /* 0x000000002f0c7984 */ /* 0x000e62000000cc00 */
        /* <DEDUP_REMOVED lines=16> */
[--C-:B------:R-:W-:Y:S02]  /*15a0*/  PRMT R17, RZ, 0x5410, R11.reuse ;  /* 0x00005410ff117816 */ /* 0x100fe4000000000b */
[----:B------:R-:W-:Y:S01]  /*15b0*/  PRMT R11, RZ, 0x7610, R11 ;  /* 0x00007610ff0b7816 */ /* 0x000fe2000000000b */
[----:B------:R-:W-:Y:S01]  /*15c0*/  FFMA.FTZ R57, R99, R57, R18 ;  /* 0x0000003963397223 */ /* 0x000fe20000010012 */
[----:B-1----:R0:W-:Y:S05]  /*15d0*/  STG.E.128 [R2.64], R12 ;  /* 0x0000000c02007986 */ /* 0x0021ea000c101d0a */
[----:B------:R-:W-:Y:S05]  /*15e0*/  @!P0 BRA `(.L_x_12804) ;  /* 0x000001c000008947 */ /* 0x000fea0003800000 */
[----:B------:R-:W-:Y:S01]  /*15f0*/  BAR.SYNC.DEFER_BLOCKING 0x0 ;  /* 0x0000000000007b1d */ /* 0x000fe20000010000 */
[----:B------:R-:W-:-:S02]  /*1600*/  FMUL.FTZ R35, R35, R58 ;  /* 0x0000003a23237220 */ /* 0x000fc40000410000 */
[----:B------:R-:W-:Y:S02]  /*1610*/  FMUL.FTZ R60, R60, R65 ;  /* 0x000000413c3c7220 */ /* 0x000fe40000410000 */
[----:B------:R-:W-:Y:S02]  /*1620*/  FMUL.FTZ R70, R70, R72 ;  /* 0x0000004846467220 */ /* 0x000fe40000410000 */
[----:B------:R-:W-:Y:S02]  /*1630*/  FMUL.FTZ R76, R76, R78 ;  /* 0x0000004e4c4c7220 */ /* 0x000fe40000410000 */
[----:B------:R-:W-:Y:S02]  /*1640*/  FMUL.FTZ R73, R73, R82 ;  /* 0x0000005249497220 */ /* 0x000fe40000410000 */
[----:B------:R-:W-:Y:S02]  /*1650*/  FMUL.FTZ R67, R67, R75 ;  /* 0x0000004b43437220 */ /* 0x000fe40000410000 */
[----:B------:R-:W-:Y:S01]  /*1660*/  FMUL.FTZ R71, R71, R68 ;  /* 0x0000004447477220 */ /* 0x000fe20000410000 */
[----:B0-----:R-:W-:Y:S01]  /*1670*/  F2FP.BF16.PACK_AB R15, R73, R76 ;  /* 0x0000004c490f723e */ /* 0x001fe200000010ff */
        /* <DEDUP_REMOVED lines=19> */
.L_x_12804:
[----:B------:R-:W-:Y:S01]  /*17b0*/  BAR.SYNC.DEFER_BLOCKING 0x0 ;  /* 0x0000000000007b1d */ /* 0x000fe20000010000 */
[----:B------:R-:W-:Y:S01]  /*17c0*/  HFMA2.MMA R94, -RZ, RZ, 0, 0 ;  /* 0x00000000ff5e7435 */ /* 0x000fe200000001ff */
[----:B------:R-:W-:Y:S01]  /*17d0*/  CS2R R90, SRZ ;  /* 0x00000000005a7805 */ /* 0x000fe2000001ff00 */
[----:B------:R-:W-:Y:S01]  /*17e0*/  HFMA2.MMA R87, -RZ, RZ, 0, 0 ;  /* 0x00000000ff577435 */ /* 0x000fe200000001ff */
[----:B------:R-:W-:Y:S01]  /*17f0*/  MOV R92, RZ ;  /* 0x000000ff005c7202 */ /* 0x000fe20000000f00 */
[----:B------:R-:W-:Y:S01]  /*1800*/  CS2R R88, SRZ ;  /* 0x0000000000587805 */ /* 0x000fe2000001ff00 */
[----:B------:R-:W-:Y:S01]  /*1810*/  MOV R85, RZ ;  /* 0x000000ff00557202 */ /* 0x000fe20000000f00 */
[--C-:B-----5:R-:W-:Y:S02]  /*1820*/  FADD.FTZ R86, R19, R52.reuse ;  /* 0x0000003413567221 */ /* 0x120fe40000010000 */
        /* <DEDUP_REMOVED lines=15> */
[----:B------:R-:W-:Y:S05]  /*1920*/  @!P1 BRA `(.L_x_12805) ;  /* 0x00004c6000009947 */ /* 0x000fea0003800000 */
[----:B0-----:R-:W-:Y:S01]  /*1930*/  IADD3 R67, R0, -0x1, RZ ;  /* 0xffffffff00437810 */ /* 0x001fe20007ffe0ff */
        /* <DEDUP_REMOVED lines=12> */
[----:B------:R-:W-:-:S02]  /*1a00*/  FADD.FTZ R62, R33, R33 ;  /* 0x00000021213e7221 */ /* 0x000fc40000010000 */
[----:B------:R-:W-:Y:S02]  /*1a10*/  FADD.FTZ R61, R99, R99 ;  /* 0x00000063633d7221 */ /* 0x000fe40000010000 */
.L_x_12852:
        /* <DEDUP_REMOVED lines=10> */
[----:B0-----:R0:W2:Y:S04]  /*1ac0*/  LDG.E.128 R16, [R2.64] ;  /* 0x0000000a02107981 */ /* 0x0010a8000c1e1d00 */
        /* <DEDUP_REMOVED lines=11> */
[----:B0-----:R0:W4:Y:S01]  /*1b80*/  LDG.E.64 R2, [R10.64] ;  /* 0x0000000a0a027981 */ /* 0x001122000c1e1b00 */
[----:B------:R-:W-:Y:S02]  /*1b90*/  IMAD R15, R93, c[0x0][0x1c0], RZ ;  /* 0x000070005d0f7a24 */ /* 0x000fe400078e02ff */
[----:B------:R-:W-:-:S04]  /*1ba0*/  IMAD.WIDE.U32 R8, R60, c[0x0][0x1c0], RZ ;  /* 0x000070003c087a25 */ /* 0x000fc800078e00ff */
[----:B------:R-:W-:Y:S01]  /*1bb0*/  IMAD R15, R60, c[0x0][0x1c4], R15 ;  /* 0x000071003c0f7a24 */ /* 0x000fe200078e020f */
[----:B------:R-:W-:-:S04]  /*1bc0*/  LEA R32, P0, R8, R38, 0x1 ;  /* 0x0000002608207211 */ /* 0x000fc800078008ff */
[----:B------:R-:W-:-:S04]  /*1bd0*/  IADD3 R9, R9, R15, RZ ;  /* 0x0000000f09097210 */ /* 0x000fc80007ffe0ff */
[----:B------:R-:W-:-:S05]  /*1be0*/  LEA.HI.X R33, R8, R37, R9, 0x1, P0 ;  /* 0x0000002508217211 */ /* 0x000fca00000f0c09 */
[----:B------:R-:W-:Y:S01]  /*1bf0*/  IMAD.WIDE R32, R13, 0x10, R32 ;  /* 0x000000100d207825 */ /* 0x000fe200078e0220 */
[----:B--2---:R-:W-:Y:S04]  /*1c00*/  STS.128 [R47.X16], R16 ;  /* 0x000000102f007388 */ /* 0x004fe8000000cc00 */
[----:B---3--:R-:W-:Y:S01]  /*1c10*/  STS.128 [R47.X16+0x200], R20 ;  /* 0x000200142f007388 */ /* 0x008fe2000000cc00 */
[----:B------:R-:W-:-:S06]  /*1c20*/  NOP ;  /* 0x0000000000007918 */ /* 0x000fcc0000000000 */
[----:B0-----:R0:W2:Y:S04]  /*1c30*/  LDG.E.128 R8, [R32.64] ;  /* 0x0000000a20087981 */ /* 0x0010a8000c1e1d00 */
[----:B------:R0:W3:Y:S01]  /*1c40*/  LDG.E.128 R12, [R32.64+0x200] ;  /* 0x0002000a200c7981 */ /* 0x0000e2000c1e1d00 */
[C---:B------:R-:W-:Y:S02]  /*1c50*/  ISETP.NE.AND P2, PT, R48.reuse, RZ, PT ;  /* 0x000000ff3000720c */ /* 0x040fe40003f45270 */
[C---:B------:R-:W-:Y:S02]  /*1c60*/  IADD3 R96, R48.reuse, 0x200, RZ ;  /* 0x0000020030607810 */ /* 0x040fe40007ffe0ff */
[----:B------:R-:W-:Y:S02]  /*1c70*/  SHF.L.U32 R98, R47, 0x5, RZ ;  /* 0x000000052f627819 */ /* 0x000fe400000006ff */
[----:B------:R-:W-:-:S03]  /*1c80*/  LOP3.LUT P0, RZ, R48, 0x1f, RZ, 0xc0, !PT ;  /* 0x0000001f30ff7812 */ /* 0x000fc6000780c0ff */
[----:B------:R-:W1:Y:S01]  /*1c90*/  LDS.128 R16, [R98] ;  /* 0x0000000062107984 */ /* 0x000e620000000c00 */
[----:B------:R-:W-:-:S03]  /*1ca0*/  ISETP.LT.OR P1, PT, R0, 0x2, P0 ;  /* 0x000000020000780c */ /* 0x000fc60000721670 */
[----:B------:R-:W-:Y:S01]  /*1cb0*/  @!P2 LEA R96, R67, R60, 0x8 ;  /* 0x0000003c4360a211 */ /* 0x000fe200078e40ff */
[----:B------:R-:W0:Y:S03]  /*1cc0*/  LDS.128 R20, [R98+0x10] ;  /* 0x0000100062147984 */ /* 0x000e260000000c00 */
[----:B------:R-:W-:Y:S01]  /*1cd0*/  SHF.L.U32 R101, R96, 0x3, RZ ;  /* 0x0000000360657819 */ /* 0x000fe200000006ff */
[----:B----4-:R-:W-:-:S05]  /*1ce0*/  FMUL.FTZ R95, R2, 1.4426950216293334961 ;  /* 0x3fb8aa3b025f7820 */ /* 0x010fca0000410000 */
[----:B------:R-:W-:Y:S01]  /*1cf0*/  @!P1 IADD3 R99, R0, -0x2, RZ ;  /* 0xfffffffe00639810 */ /* 0x000fe20007ffe0ff */
[C---:B------:R-:W-:Y:S02]  /*1d00*/  FMUL.FTZ R35, R86.reuse, R3 ;  /* 0x0000000356237220 */ /* 0x040fe40000410000 */
[----:B------:R-:W-:Y:S02]  /*1d10*/  FMUL.FTZ R34, R86, R95 ;  /* 0x0000005f56227220 */ /* 0x000fe40000410000 */
[----:B------:R-:W-:-:S04]  /*1d20*/  FMUL.RZ R100, R35, 0.15915493667125701904 ;  /* 0x3e22f98323647820 */ /* 0x000fc8000040c000 */
[----:B------:R-:W-:Y:S08]  /*1d30*/  MUFU.EX2 R34, R34 ;  /* 0x0000002200227308 */ /* 0x000ff00000000800 */
[----:B------:R-:W0:Y:S08]  /*1d40*/  MUFU.COS R97, R100 ;  /* 0x0000006400617308 */ /* 0x000e300000000000 */
[----:B------:R-:W4:Y:S01]  /*1d50*/  MUFU.SIN R35, R100 ;  /* 0x0000006400237308 */ /* 0x000f220000000400 */
[----:B0-----:R-:W-:-:S02]  /*1d60*/  FMUL.FTZ R32, R34, R97 ;  /* 0x0000006122207220 */ /* 0x001fc40000410000 */
[----:B------:R-:W-:-:S04]  /*1d70*/  @!P1 IMAD R97, R99, c[0x0][0x16c], R60 ;  /* 0x00005b0063619a24 */ /* 0x000fc800078e023c */
[----:B------:R-:W-:-:S04]  /*1d80*/  @!P1 IMAD.WIDE R96, R97, 0x10, R30 ;  /* 0x0000001061609825 */ /* 0x000fc800078e021e */
[----:B----4-:R-:W-:Y:S02]  /*1d90*/  FMUL.FTZ R33, R34, R35 ;  /* 0x0000002322217220 */ /* 0x010fe40000410000 */
[----:B------:R-:W-:Y:S01]  /*1da0*/  CS2R R34, SRZ ;  /* 0x0000000000227805 */ /* 0x000fe2000001ff00 */
[-C--:B------:R-:W-:Y:S02]  /*1db0*/  FMUL.FTZ R99, R83, R3.reuse ;  /* 0x0000000353637220 */ /* 0x080fe40000410000 */
[----:B------:R-:W-:Y:S02]  /*1dc0*/  FMUL.FTZ R100, R84, R3 ;  /* 0x0000000354647220 */ /* 0x000fe40000410000 */
[----:B------:R-:W-:Y:S02]  /*1dd0*/  FMUL.RZ R102, R99, 0.15915493667125701904 ;  /* 0x3e22f98363667820 */ /* 0x000fe4000040c000 */
[----:B------:R-:W-:Y:S02]  /*1de0*/  FMUL.RZ R104, R100, 0.15915493667125701904 ;  /* 0x3e22f98364687820 */ /* 0x000fe4000040c000 */
[----:B------:R-:W-:-:S02]  /*1df0*/  FMUL.FTZ R99, R83, R95 ;  /* 0x0000005f53637220 */ /* 0x000fc40000410000 */
[----:B------:R-:W-:Y:S01]  /*1e00*/  FMUL.FTZ R100, R82, R3 ;  /* 0x0000000352647220 */ /* 0x000fe20000410000 */
[----:B------:R-:W-:Y:S03]  /*1e10*/  MUFU.SIN R116, R102 ;  /* 0x0000006600747308 */ /* 0x000fe60000000400 */
[----:B------:R-:W-:Y:S02]  /*1e20*/  FMUL.RZ R108, R100, 0.15915493667125701904 ;  /* 0x3e22f983646c7820 */ /* 0x000fe4000040c000 */
[----:B------:R-:W-:-:S03]  /*1e30*/  FMUL.FTZ R100, R82, R95 ;  /* 0x0000005f52647220 */ /* 0x000fc60000410000 */
[----:B------:R0:W-:Y:S02]  /*1e40*/  MUFU.COS R114, R102 ;  /* 0x0000006600727308 */ /* 0x0001e40000000000 */
[----:B0-----:R-:W-:-:S06]  /*1e50*/  FMUL.FTZ R102, R79, R3 ;  /* 0x000000034f667220 */ /* 0x001fcc0000410000 */
[----:B------:R-:W0:Y:S01]  /*1e60*/  MUFU.EX2 R99, R99 ;  /* 0x0000006300637308 */ /* 0x000e220000000800 */
[----:B------:R-:W-:Y:S02]  /*1e70*/  FMUL.RZ R109, R102, 0.15915493667125701904 ;  /* 0x3e22f983666d7820 */ /* 0x000fe4000040c000 */
[----:B------:R-:W-:-:S05]  /*1e80*/  FMUL.FTZ R102, R79, R95 ;  /* 0x0000005f4f667220 */ /* 0x000fca0000410000 */
[----:B------:R-:W-:Y:S08]  /*1e90*/  MUFU.COS R103, R104 ;  /* 0x0000006800677308 */ /* 0x000ff00000000000 */
[----:B------:R-:W-:Y:S08]  /*1ea0*/  MUFU.SIN R125, R108 ;  /* 0x0000006c007d7308 */ /* 0x000ff00000000400 */
[----:B------:R-:W-:Y:S08]  /*1eb0*/  MUFU.COS R105, R108 ;  /* 0x0000006c00697308 */ /* 0x000ff00000000000 */
[----:B------:R-:W4:Y:S01]  /*1ec0*/  MUFU.EX2 R100, R100 ;  /* 0x0000006400647308 */ /* 0x000f220000000800 */
[----:B0-----:R-:W-:-:S02]  /*1ed0*/  FMUL.FTZ R114, R99, R114 ;  /* 0x0000007263727220 */ /* 0x001fc40000410000 */
[----:B------:R-:W-:Y:S01]  /*1ee0*/  FMUL.FTZ R116, R99, R116 ;  /* 0x0000007463747220 */ /* 0x000fe20000410000 */
[----:B-1----:R-:W-:-:S04]  /*1ef0*/  PRMT R99, RZ, 0x7610, R16 ;  /* 0x00007610ff637816 */ /* 0x002fc80000000010 */
[----:B------:R-:W-:Y:S01]  /*1f00*/  MUFU.SIN R127, R109 ;  /* 0x0000006d007f7308 */ /* 0x000fe20000000400 */
[C---:B----4-:R-:W-:Y:S02]  /*1f10*/  FMUL.FTZ R124, R100.reuse, R105 ;  /* 0x00000069647c7220 */ /* 0x050fe40000410000 */
[----:B------:R-:W-:Y:S02]  /*1f20*/  FMUL.FTZ R125, R100, R125 ;  /* 0x0000007d647d7220 */ /* 0x000fe40000410000 */
[----:B------:R-:W-:-:S03]  /*1f30*/  FMUL.FTZ R100, R86, R99 ;  /* 0x0000006356647220 */ /* 0x000fc60000410000 */
[----:B------:R-:W-:Y:S08]  /*1f40*/  MUFU.COS R107, R109 ;  /* 0x0000006d006b7308 */ /* 0x000ff00000000000 */
[----:B------:R-:W0:Y:S01]  /*1f50*/  MUFU.EX2 R102, R102 ;  /* 0x0000006600667308 */ /* 0x000e220000000800 */
[----:B------:R-:W-:-:S05]  /*1f60*/  PRMT R105, RZ, 0x7610, R18 ;  /* 0x00007610ff697816 */ /* 0x000fca0000000012 */
[----:B------:R-:W-:Y:S02]  /*1f70*/  FMUL.FTZ R134, R84, R105 ;  /* 0x0000006954867220 */ /* 0x000fe40000410000 */
[C---:B0-----:R-:W-:Y:S02]  /*1f80*/  FMUL.FTZ R126, R102.reuse, R107 ;  /* 0x0000006b667e7220 */ /* 0x041fe40000410000 */
[----:B------:R-:W-:Y:S01]  /*1f90*/  FMUL.FTZ R127, R102, R127 ;  /* 0x0000007f667f7220 */ /* 0x000fe20000410000 */
[----:B------:R-:W-:Y:S01]  /*1fa0*/  PRMT R111, RZ, 0x7610, R20 ;  /* 0x00007610ff6f7816 */ /* 0x000fe20000000014 */
[----:B--2---:R-:W-:Y:S04]  /*1fb0*/  STS.128 [R47.X16+0x420], R8 ;  /* 0x000420082f007388 */ /* 0x004fe8000000cc00 */
[----:B---3--:R-:W-:Y:S01]  /*1fc0*/  STS.128 [R47.X16+0x620], R12 ;  /* 0x0006200c2f007388 */ /* 0x008fe2000000cc00 */
[----:B------:R-:W-:-:S06]  /*1fd0*/  NOP ;  /* 0x0000000000007918 */ /* 0x000fcc0000000000 */
[----:B------:R-:W0:Y:S04]  /*1fe0*/  LDS.128 R8, [R98+0x420] ;  /* 0x0004200062087984 */ /* 0x000e280000000c00 */
[----:B------:R-:W1:Y:S04]  /*1ff0*/  LDS.128 R12, [R98+0x430] ;  /* 0x00043000620c7984 */ /* 0x000e680000000c00 */
[----:B------:R2:W-:Y:S04]  /*2000*/  STS.64 [R101+0x1d10], R32 ;  /* 0x001d102065007388 */ /* 0x0005e80000000a00 */
[----:B------:R-:W-:Y:S06]  /*2010*/  BAR.SYNC.DEFER_BLOCKING 0x0 ;  /* 0x0000000000007b1d */ /* 0x000fec0000010000 */
[----:B--2---:R2:W-:Y:S01]  /*2020*/  MUFU.SIN R101, R104 ;  /* 0x0000006800657308 */ /* 0x0045e20000000400 */
[----:B------:R3:W5:Y:S01]  /*2030*/  @!P1 LDG.E.64 R34, [R96.64+0x8] ;  /* 0x0000080a60229981 */ /* 0x000762000c1e1b00 */
[----:B--2---:R-:W-:Y:S01]  /*2040*/  FMUL.FTZ R104, R80, R95 ;  /* 0x0000005f50687220 */ /* 0x004fe20000410000 */
[----:B------:R-:W-:Y:S01]  /*2050*/  PRMT R112, RZ, 0x7610, R21 ;  /* 0x00007610ff707816 */ /* 0x000fe20000000015 */
[----:B------:R-:W-:Y:S01]  /*2060*/  FMUL.FTZ R138, R82, R111 ;  /* 0x0000006f528a7220 */ /* 0x000fe20000410000 */
[----:B------:R-:W-:Y:S01]  /*2070*/  ISETP.NE.AND P1, PT, R48, 0x1f, PT ;  /* 0x0000001f3000780c */ /* 0x000fe20003f25270 */
[----:B------:R-:W-:Y:S01]  /*2080*/  BSSY B0, `(.L_x_12806) ;  /* 0x0000090000007945 */ /* 0x000fe20003800000 */
[----:B------:R-:W-:Y:S01]  /*2090*/  PRMT R119, RZ, 0x5410, R22 ;  /* 0x00005410ff777816 */ /* 0x000fe20000000016 */
[----:B------:R-:W-:Y:S01]  /*20a0*/  MUFU.EX2 R104, R104 ;  /* 0x0000006800687308 */ /* 0x000fe20000000800 */
[----:B------:R-:W-:Y:S01]  /*20b0*/  FMUL.FTZ R145, R79, R112 ;  /* 0x000000704f917220 */ /* 0x000fe20000410000 */
[--C-:B------:R-:W-:Y:S01]  /*20c0*/  PRMT R117, RZ, 0x5410, R23.reuse ;  /* 0x00005410ff757816 */ /* 0x100fe20000000017 */
[----:B---3--:R-:W-:Y:S01]  /*20d0*/  FMUL.FTZ R97, R81, R3 ;  /* 0x0000000351617220 */ /* 0x008fe20000410000 */
[----:B------:R-:W-:Y:S01]  /*20e0*/  PRMT R121, RZ, 0x7610, R23 ;  /* 0x00007610ff797816 */ /* 0x000fe20000000017 */
[----:B------:R-:W-:-:S02]  /*20f0*/  FMUL.FTZ R96, R84, R95 ;  /* 0x0000005f54607220 */ /* 0x000fc40000410000 */
[----:B------:R-:W-:Y:S02]  /*2100*/  FMUL.RZ R106, R97, 0.15915493667125701904 ;  /* 0x3e22f983616a7820 */ /* 0x000fe4000040c000 */
[----:B------:R-:W-:Y:S02]  /*2110*/  FMUL.FTZ R97, R81, R95 ;  /* 0x0000005f51617220 */ /* 0x000fe40000410000 */
[----:B------:R-:W-:Y:S01]  /*2120*/  MUFU.SIN R98, R106 ;  /* 0x0000006a00627308 */ /* 0x000fe20000000400 */
[----:B------:R-:W-:Y:S02]  /*2130*/  FMUL.FTZ R142, R80, R119 ;  /* 0x00000077508e7220 */ /* 0x000fe40000410000 */
[----:B------:R-:W-:-:S05]  /*2140*/  FMUL.FTZ R144, R78, R117 ;  /* 0x000000754e907220 */ /* 0x000fca0000410000 */
[----:B------:R2:W-:Y:S08]  /*2150*/  MUFU.COS R122, R106 ;  /* 0x0000006a007a7308 */ /* 0x0005f00000000000 */
[----:B------:R-:W3:Y:S01]  /*2160*/  MUFU.EX2 R97, R97 ;  /* 0x0000006100617308 */ /* 0x000ee20000000800 */
[----:B--2---:R-:W-:Y:S02]  /*2170*/  FMUL.FTZ R106, R78, R95 ;  /* 0x0000005f4e6a7220 */ /* 0x004fe40000410000 */
[----:B------:R-:W-:-:S04]  /*2180*/  FMUL.FTZ R95, R80, R3 ;  /* 0x00000003505f7220 */ /* 0x000fc80000410000 */
[----:B------:R-:W-:Y:S01]  /*2190*/  FMUL.RZ R108, R95, 0.15915493667125701904 ;  /* 0x3e22f9835f6c7820 */ /* 0x000fe2000040c000 */
[----:B------:R-:W2:Y:S01]  /*21a0*/  MUFU.EX2 R96, R96 ;  /* 0x0000006000607308 */ /* 0x000ea20000000800 */
[----:B------:R-:W-:-:S04]  /*21b0*/  FMUL.FTZ R95, R78, R3 ;  /* 0x000000034e5f7220 */ /* 0x000fc80000410000 */
[----:B------:R-:W-:Y:S01]  /*21c0*/  FMUL.RZ R110, R95, 0.15915493667125701904 ;  /* 0x3e22f9835f6e7820 */ /* 0x000fe2000040c000 */
[----:B------:R-:W-:Y:S01]  /*21d0*/  PRMT R95, RZ, 0x5410, R16 ;  /* 0x00005410ff5f7816 */ /* 0x000fe20000000010 */
[C---:B---3--:R-:W-:Y:S01]  /*21e0*/  FMUL.FTZ R122, R97.reuse, R122 ;  /* 0x0000007a617a7220 */ /* 0x048fe20000410000 */
[----:B------:R-:W-:Y:S01]  /*21f0*/  MUFU.EX2 R106, R106 ;  /* 0x0000006a006a7308 */ /* 0x000fe20000000800 */
[----:B------:R-:W-:Y:S01]  /*2200*/  FMUL.FTZ R123, R97, R98 ;  /* 0x00000062617b7220 */ /* 0x000fe20000410000 */
[----:B------:R-:W-:Y:S01]  /*2210*/  PRMT R97, RZ, 0x5410, R4 ;  /* 0x00005410ff617816 */ /* 0x000fe20000000004 */
[----:B------:R-:W-:Y:S01]  /*2220*/  FMUL.FTZ R16, R86, R95 ;  /* 0x0000005f56107220 */ /* 0x000fe20000410000 */
[----:B------:R-:W-:-:S03]  /*2230*/  PRMT R98, RZ, 0x7610, R17 ;  /* 0x00007610ff627816 */ /* 0x000fc60000000011 */
[C---:B------:R-:W-:Y:S01]  /*2240*/  FMUL.FTZ R133, R97.reuse, R16 ;  /* 0x0000001061857220 */ /* 0x040fe20000410000 */
[----:B------:R-:W-:Y:S01]  /*2250*/  MUFU.SIN R131, R110 ;  /* 0x0000006e00837308 */ /* 0x000fe20000000400 */
[----:B------:R-:W-:Y:S02]  /*2260*/  FMUL.FTZ R139, R97, R100 ;  /* 0x00000064618b7220 */ /* 0x000fe40000410000 */
[C---:B--2---:R-:W-:Y:S02]  /*2270*/  FMUL.FTZ R118, R96.reuse, R103 ;  /* 0x0000006760767220 */ /* 0x044fe40000410000 */
[----:B------:R-:W-:Y:S01]  /*2280*/  FMUL.FTZ R120, R96, R101 ;  /* 0x0000006560787220 */ /* 0x000fe20000410000 */
[----:B------:R-:W-:Y:S01]  /*2290*/  PRMT R96, RZ, 0x5410, R17 ;  /* 0x00005410ff607816 */ /* 0x000fe20000000011 */
[C---:B------:R-:W-:Y:S01]  /*22a0*/  FMUL.FTZ R100, R116.reuse, R133 ;  /* 0x0000008574647220 */ /* 0x040fe20000410000 */
[----:B------:R-:W2:Y:S01]  /*22b0*/  MUFU.COS R17, R110 ;  /* 0x0000006e00117308 */ /* 0x000ea20000000000 */
[----:B------:R-:W-:-:S02]  /*22c0*/  FMUL.FTZ R16, R116, R139 ;  /* 0x0000008b74107220 */ /* 0x000fc40000410000 */
[C---:B------:R-:W-:Y:S01]  /*22d0*/  FFMA.FTZ R101, R114.reuse, R139, R100 ;  /* 0x0000008b72657223 */ /* 0x040fe20000010064 */
[----:B------:R-:W-:Y:S01]  /*22e0*/  PRMT R100, RZ, 0x7610, R4 ;  /* 0x00007610ff647816 */ /* 0x000fe20000000004 */
[C---:B------:R-:W-:Y:S02]  /*22f0*/  FMUL.FTZ R135, R83.reuse, R98 ;  /* 0x0000006253877220 */ /* 0x040fe40000410000 */
[----:B------:R-:W-:Y:S01]  /*2300*/  FMUL.FTZ R137, R83, R96 ;  /* 0x0000006053897220 */ /* 0x000fe20000410000 */
[----:B------:R-:W3:Y:S01]  /*2310*/  MUFU.SIN R129, R108 ;  /* 0x0000006c00817308 */ /* 0x000ee20000000400 */
[----:B------:R-:W-:Y:S02]  /*2320*/  FFMA.FTZ R16, R114, R133, -R16 ;  /* 0x0000008572107223 */ /* 0x000fe40000010810 */
[C---:B------:R-:W-:Y:S02]  /*2330*/  FFMA.FTZ R103, R100.reuse, R135, R101 ;  /* 0x0000008764677223 */ /* 0x040fe40000010065 */
[----:B------:R-:W-:-:S02]  /*2340*/  FFMA.FTZ R101, R100, R137, R16 ;  /* 0x0000008964657223 */ /* 0x000fc40000010010 */
[C---:B------:R-:W-:Y:S01]  /*2350*/  FMUL.FTZ R16, R120.reuse, R103 ;  /* 0x0000006778107220 */ /* 0x040fe20000410000 */
[----:B------:R-:W4:Y:S01]  /*2360*/  MUFU.COS R109, R108 ;  /* 0x0000006c006d7308 */ /* 0x000f220000000000 */
[----:B------:R-:W-:Y:S02]  /*2370*/  FMUL.FTZ R102, R120, R101 ;  /* 0x0000006578667220 */ /* 0x000fe40000410000 */
[C---:B--2---:R-:W-:Y:S02]  /*2380*/  FMUL.FTZ R130, R106.reuse, R17 ;  /* 0x000000116a827220 */ /* 0x044fe40000410000 */
[----:B------:R-:W-:Y:S02]  /*2390*/  FMUL.FTZ R131, R106, R131 ;  /* 0x000000836a837220 */ /* 0x000fe40000410000 */
[----:B------:R-:W-:Y:S01]  /*23a0*/  FFMA.FTZ R106, R118, R103, R102 ;  /* 0x00000067766a7223 */ /* 0x000fe20000010066 */
[----:B------:R-:W-:Y:S01]  /*23b0*/  PRMT R103, RZ, 0x5410, R18 ;  /* 0x00005410ff677816 */ /* 0x000fe20000000012 */
[----:B---3--:R-:W-:Y:S01]  /*23c0*/  FMUL.FTZ R129, R104, R129 ;  /* 0x0000008168817220 */ /* 0x008fe20000410000 */
[----:B------:R-:W-:Y:S01]  /*23d0*/  PRMT R102, RZ, 0x5410, R19 ;  /* 0x00005410ff667816 */ /* 0x000fe20000000013 */
[----:B------:R-:W-:-:S02]  /*23e0*/  FMUL.FTZ R17, R33, R116 ;  /* 0x0000007421117220 */ /* 0x000fc40000410000 */
[----:B------:R-:W-:Y:S02]  /*23f0*/  FMUL.FTZ R132, R84, R103 ;  /* 0x0000006754847220 */ /* 0x000fe40000410000 */
[----:B------:R-:W-:Y:S02]  /*2400*/  FFMA.FTZ R17, R32, R114, -R17 ;  /* 0x0000007220117223 */ /* 0x000fe40000010811 */
[----:B----4-:R-:W-:Y:S02]  /*2410*/  FMUL.FTZ R128, R104, R109 ;  /* 0x0000006d68807220 */ /* 0x010fe40000410000 */
[----:B------:R-:W-:Y:S01]  /*2420*/  FFMA.FTZ R104, R118, R101, -R16 ;  /* 0x0000006576687223 */ /* 0x000fe20000010810 */
[----:B------:R-:W-:Y:S01]  /*2430*/  PRMT R101, RZ, 0x5410, R5 ;  /* 0x00005410ff657816 */ /* 0x000fe20000000005 */
[----:B------:R-:W-:Y:S02]  /*2440*/  FMUL.FTZ R16, R32, R116 ;  /* 0x0000007420107220 */ /* 0x000fe40000410000 */
[----:B------:R-:W-:-:S02]  /*2450*/  FMUL.FTZ R143, R81, R102 ;  /* 0x00000066518f7220 */ /* 0x000fc40000410000 */
[----:B------:R-:W-:Y:S02]  /*2460*/  FFMA.FTZ R107, R33, R114, R16 ;  /* 0x00000072216b7223 */ /* 0x000fe40000010010 */
[C---:B------:R-:W-:Y:S01]  /*2470*/  FFMA.FTZ R18, R101.reuse, R134, R106 ;  /* 0x0000008665127223 */ /* 0x040fe2000001006a */
[----:B------:R-:W-:Y:S01]  /*2480*/  PRMT R106, RZ, 0x7610, R19 ;  /* 0x00007610ff6a7816 */ /* 0x000fe20000000013 */
[----:B------:R-:W-:Y:S02]  /*2490*/  FFMA.FTZ R104, R101, R132, R104 ;  /* 0x0000008465687223 */ /* 0x000fe40000010068 */
[----:B------:R-:W-:Y:S02]  /*24a0*/  FMUL.FTZ R16, R120, R107 ;  /* 0x0000006b78107220 */ /* 0x000fe40000410000 */
[C---:B------:R-:W-:Y:S02]  /*24b0*/  FMUL.FTZ R109, R123.reuse, R18 ;  /* 0x000000127b6d7220 */ /* 0x040fe40000410000 */
[----:B------:R-:W-:-:S02]  /*24c0*/  FMUL.FTZ R19, R123, R104 ;  /* 0x000000687b137220 */ /* 0x000fc40000410000 */
[-C--:B------:R-:W-:Y:S02]  /*24d0*/  FFMA.FTZ R16, R118, R17.reuse, -R16 ;  /* 0x0000001176107223 */ /* 0x080fe40000010810 */
[----:B------:R-:W-:Y:S02]  /*24e0*/  FMUL.FTZ R17, R120, R17 ;  /* 0x0000001178117220 */ /* 0x000fe40000410000 */
[C---:B------:R-:W-:Y:S01]  /*24f0*/  FFMA.FTZ R109, R122.reuse, R104, -R109 ;  /* 0x000000687a6d7223 */ /* 0x040fe2000001086d */
[----:B------:R-:W-:Y:S01]  /*2500*/  PRMT R104, RZ, 0x7610, R5 ;  /* 0x00007610ff687816 */ /* 0x000fe20000000005 */
[----:B------:R-:W-:Y:S02]  /*2510*/  FFMA.FTZ R19, R122, R18, R19 ;  /* 0x000000127a137223 */ /* 0x000fe40000010013 */
[----:B------:R-:W-:Y:S02]  /*2520*/  FMUL.FTZ R141, R81, R106 ;  /* 0x0000006a518d7220 */ /* 0x000fe40000410000 */
[----:B------:R-:W-:-:S02]  /*2530*/  FFMA.FTZ R17, R118, R107, R17 ;  /* 0x0000006b76117223 */ /* 0x000fc40000010011 */
[C---:B------:R-:W-:Y:S02]  /*2540*/  FFMA.FTZ R107, R104.reuse, R141, R19 ;  /* 0x0000008d686b7223 */ /* 0x040fe40000010013 */
[C---:B------:R-:W-:Y:S02]  /*2550*/  FMUL.FTZ R19, R123.reuse, R17 ;  /* 0x000000117b137220 */ /* 0x040fe40000410000 */
[----:B------:R-:W-:Y:S02]  /*2560*/  FFMA.FTZ R109, R104, R143, R109 ;  /* 0x0000008f686d7223 */ /* 0x000fe4000001006d */
[-C--:B------:R-:W-:Y:S02]  /*2570*/  FMUL.FTZ R18, R123, R16.reuse ;  /* 0x000000107b127220 */ /* 0x080fe40000410000 */
[----:B------:R-:W-:Y:S02]  /*2580*/  FFMA.FTZ R19, R122, R16, -R19 ;  /* 0x000000107a137223 */ /* 0x000fe40000010813 */
[----:B------:R-:W-:-:S02]  /*2590*/  FMUL.FTZ R108, R125, R107 ;  /* 0x0000006b7d6c7220 */ /* 0x000fc40000410000 */
[C---:B------:R-:W-:Y:S02]  /*25a0*/  FMUL.FTZ R110, R125.reuse, R109 ;  /* 0x0000006d7d6e7220 */ /* 0x040fe40000410000 */
[----:B------:R-:W-:Y:S02]  /*25b0*/  FFMA.FTZ R18, R122, R17, R18 ;  /* 0x000000117a127223 */ /* 0x000fe40000010012 */
[C---:B------:R-:W-:Y:S02]  /*25c0*/  FMUL.FTZ R17, R125.reuse, R19 ;  /* 0x000000137d117220 */ /* 0x040fe40000410000 */
[C---:B------:R-:W-:Y:S01]  /*25d0*/  FFMA.FTZ R108, R124.reuse, R109, -R108 ;  /* 0x0000006d7c6c7223 */ /* 0x040fe2000001086c */
[----:B------:R-:W-:Y:S01]  /*25e0*/  PRMT R109, RZ, 0x5410, R6 ;  /* 0x00005410ff6d7816 */ /* 0x000fe20000000006 */
[----:B------:R-:W-:Y:S01]  /*25f0*/  FFMA.FTZ R110, R124, R107, R110 ;  /* 0x0000006b7c6e7223 */ /* 0x000fe2000001006e */
[----:B------:R-:W-:Y:S01]  /*2600*/  PRMT R107, RZ, 0x5410, R20 ;  /* 0x00005410ff6b7816 */ /* 0x000fe20000000014 */
[----:B------:R-:W-:-:S02]  /*2610*/  FMUL.FTZ R16, R125, R18 ;  /* 0x000000127d107220 */ /* 0x000fc40000410000 */
[----:B------:R-:W-:Y:S02]  /*2620*/  FFMA.FTZ R17, R124, R18, R17 ;  /* 0x000000127c117223 */ /* 0x000fe40000010011 */
[----:B------:R-:W-:Y:S02]  /*2630*/  FMUL.FTZ R136, R82, R107 ;  /* 0x0000006b52887220 */ /* 0x000fe40000410000 */
[----:B------:R-:W-:Y:S02]  /*2640*/  FFMA.FTZ R110, R109, R138, R110 ;  /* 0x0000008a6d6e7223 */ /* 0x000fe4000001006e */
[----:B------:R-:W-:Y:S02]  /*2650*/  FFMA.FTZ R16, R124, R19, -R16 ;  /* 0x000000137c107223 */ /* 0x000fe40000010810 */
[----:B------:R-:W-:Y:S02]  /*2660*/  FMUL.FTZ R19, R127, R17 ;  /* 0x000000117f137220 */ /* 0x000fe40000410000 */
[----:B------:R-:W-:-:S02]  /*2670*/  FFMA.FTZ R108, R109, R136, R108 ;  /* 0x000000886d6c7223 */ /* 0x000fc4000001006c */
[C---:B------:R-:W-:Y:S02]  /*2680*/  FMUL.FTZ R113, R127.reuse, R110 ;  /* 0x0000006e7f717220 */ /* 0x040fe40000410000 */
[CC--:B------:R-:W-:Y:S02]  /*2690*/  FFMA.FTZ R19, R126.reuse, R16.reuse, -R19 ;  /* 0x000000107e137223 */ /* 0x0c0fe40000010813 */
[C---:B------:R-:W-:Y:S02]  /*26a0*/  FMUL.FTZ R16, R127.reuse, R16 ;  /* 0x000000107f107220 */ /* 0x040fe40000410000 */
[-C--:B------:R-:W-:Y:S02]  /*26b0*/  FMUL.FTZ R115, R127, R108.reuse ;  /* 0x0000006c7f737220 */ /* 0x080fe40000410000 */
[C---:B------:R-:W-:Y:S01]  /*26c0*/  FFMA.FTZ R113, R126.reuse, R108, -R113 ;  /* 0x0000006c7e717223 */ /* 0x040fe20000010871 */
[----:B------:R-:W-:Y:S01]  /*26d0*/  PRMT R108, RZ, 0x5410, R21 ;  /* 0x00005410ff6c7816 */ /* 0x000fe20000000015 */
[----:B------:R-:W-:-:S02]  /*26e0*/  FFMA.FTZ R16, R126, R17, R16 ;  /* 0x000000117e107223 */ /* 0x000fc40000010010 */
[CC--:B------:R-:W-:Y:S02]  /*26f0*/  FMUL.FTZ R21, R129.reuse, R19.reuse ;  /* 0x0000001381157220 */ /* 0x0c0fe40000410000 */
[-C--:B------:R-:W-:Y:S02]  /*2700*/  FMUL.FTZ R17, R129, R16.reuse ;  /* 0x0000001081117220 */ /* 0x080fe40000410000 */
[C---:B------:R-:W-:Y:S02]  /*2710*/  FFMA.FTZ R21, R128.reuse, R16, R21 ;  /* 0x0000001080157223 */ /* 0x040fe40000010015 */
[----:B------:R-:W-:Y:S02]  /*2720*/  FFMA.FTZ R17, R128, R19, -R17 ;  /* 0x0000001380117223 */ /* 0x000fe40000010811 */
[----:B------:R-:W-:Y:S02]  /*2730*/  FMUL.FTZ R152, R131, R21 ;  /* 0x0000001583987220 */ /* 0x000fe40000410000 */
[----:B------:R-:W-:Y:S01]  /*2740*/  FFMA.FTZ R115, R126, R110, R115 ;  /* 0x0000006e7e737223 */ /* 0x000fe20000010073 */
[----:B------:R-:W-:Y:S01]  /*2750*/  PRMT R110, RZ, 0x7610, R6 ;  /* 0x00007610ff6e7816 */ /* 0x000fe20000000006 */
[----:B------:R-:W-:-:S02]  /*2760*/  FFMA.FTZ R152, R130, R17, -R152 ;  /* 0x0000001182987223 */ /* 0x000fc40000010898 */
[----:B------:R-:W-:Y:S02]  /*2770*/  FMUL.FTZ R17, R131, R17 ;  /* 0x0000001183117220 */ /* 0x000fe40000410000 */
[----:B------:R-:W-:Y:S02]  /*2780*/  FMUL.FTZ R147, R79, R108 ;  /* 0x0000006c4f937220 */ /* 0x000fe40000410000 */
[----:B------:R-:W-:Y:S02]  /*2790*/  FFMA.FTZ R21, R130, R21, R17 ;  /* 0x0000001582157223 */ /* 0x000fe40000010011 */
[----:B------:R2:W3:Y:S01]  /*27a0*/  @P1 LDS.64 R16, [R48.X8+0x2d18] ;  /* 0x002d180030101984 */ /* 0x0004e20000008a00 */
[C---:B------:R-:W-:Y:S02]  /*27b0*/  FFMA.FTZ R113, R110.reuse, R147, R113 ;  /* 0x000000936e717223 */ /* 0x040fe40000010071 */
[----:B------:R-:W-:Y:S02]  /*27c0*/  FFMA.FTZ R115, R110, R145, R115 ;  /* 0x000000916e737223 */ /* 0x000fe40000010073 */
[----:B------:R-:W-:-:S02]  /*27d0*/  FMUL.FTZ R20, R129, R113 ;  /* 0x0000007181147220 */ /* 0x000fc40000410000 */
[-C--:B------:R-:W-:Y:S02]  /*27e0*/  FMUL.FTZ R18, R129, R115.reuse ;  /* 0x0000007381127220 */ /* 0x080fe40000410000 */
[C---:B------:R-:W-:Y:S01]  /*27f0*/  FFMA.FTZ R20, R128.reuse, R115, R20 ;  /* 0x0000007380147223 */ /* 0x040fe20000010014 */
[----:B------:R-:W-:Y:S01]  /*2800*/  PRMT R115, RZ, 0x7610, R22 ;  /* 0x00007610ff737816 */ /* 0x000fe20000000016 */
[----:B------:R-:W-:Y:S01]  /*2810*/  FFMA.FTZ R18, R128, R113, -R18 ;  /* 0x0000007180127223 */ /* 0x000fe20000010812 */
[----:B------:R-:W-:Y:S01]  /*2820*/  PRMT R113, RZ, 0x5410, R7 ;  /* 0x00005410ff717816 */ /* 0x000fe20000000007 */
[----:B------:R-:W-:Y:S02]  /*2830*/  FMUL.FTZ R22, R78, R121 ;  /* 0x000000794e167220 */ /* 0x000fe40000410000 */
[----:B------:R-:W-:Y:S02]  /*2840*/  FMUL.FTZ R140, R80, R115 ;  /* 0x00000073508c7220 */ /* 0x000fe40000410000 */
[----:B------:R-:W-:-:S02]  /*2850*/  FFMA.FTZ R18, R113, R142, R18 ;  /* 0x0000008e71127223 */ /* 0x000fc40000010012 */
[----:B------:R-:W-:Y:S02]  /*2860*/  FFMA.FTZ R20, R113, R140, R20 ;  /* 0x0000008c71147223 */ /* 0x000fe40000010014 */
[C---:B------:R-:W-:Y:S02]  /*2870*/  FMUL.FTZ R23, R131.reuse, R18 ;  /* 0x0000001283177220 */ /* 0x040fe40000410000 */
[-C--:B------:R-:W-:Y:S02]  /*2880*/  FMUL.FTZ R19, R131, R20.reuse ;  /* 0x0000001483137220 */ /* 0x080fe40000410000 */
[C---:B------:R-:W-:Y:S01]  /*2890*/  FFMA.FTZ R20, R130.reuse, R20, R23 ;  /* 0x0000001482147223 */ /* 0x040fe20000010017 */
[----:B------:R-:W-:Y:S01]  /*28a0*/  PRMT R23, RZ, 0x7610, R7 ;  /* 0x00007610ff177816 */ /* 0x000fe20000000007 */
[----:B------:R-:W-:-:S04]  /*28b0*/  FFMA.FTZ R19, R130, R18, -R19 ;  /* 0x0000001282137223 */ /* 0x000fc80000010813 */
[C---:B------:R-:W-:Y:S02]  /*28c0*/  FFMA.FTZ R153, R23.reuse, R144, R19 ;  /* 0x0000009017997223 */ /* 0x040fe40000010013 */
[----:B------:R-:W-:Y:S01]  /*28d0*/  FFMA.FTZ R154, R23, R22, R20 ;  /* 0x00000016179a7223 */ /* 0x000fe20000010014 */
[----:B------:R-:W-:Y:S05]  /*28e0*/  @P1 BRA `(.L_x_12807) ;  /* 0x0000009000001947 */ /* 0x000fea0003800000 */
[----:B012---:R-:W-:Y:S01]  /*28f0*/  ISETP.NE.AND P3, PT, R0, c[0x0][0x174], PT ;  /* 0x00005d0000007a0c */ /* 0x007fe20003f65270 */
[----:B---3--:R-:W-:-:S12]  /*2900*/  HFMA2.MMA R17, -RZ, RZ, 0, 0 ;  /* 0x00000000ff117435 */ /* 0x008fd800000001ff */
[----:B------:R-:W-:-:S04]  /*2910*/  @P3 IADD3 R19, -R36, c[0x0][0x174], RZ ;  /* 0x00005d0024133a10 */ /* 0x000fc80007ffe1ff */
[----:B------:R-:W-:-:S04]  /*2920*/  @P3 LEA.HI R16, R19, R19, RZ, 0x1 ;  /* 0x0000001313103211 */ /* 0x000fc800078f08ff */
[----:B------:R-:W-:-:S04]  /*2930*/  @P3 LOP3.LUT R16, R16, 0xfffffe, RZ, 0xc0, !PT ;  /* 0x00fffffe10103812 */ /* 0x000fc800078ec0ff */
[----:B------:R-:W-:Y:S02]  /*2940*/  @P3 IADD3 R19, -R16, R19, RZ ;  /* 0x0000001310133210 */ /* 0x000fe40007ffe1ff */
[----:B------:R-:W-:Y:S02]  /*2950*/  MOV R16, 0x3f800000 ;  /* 0x3f80000000107802 */ /* 0x000fe40000000f00 */
[----:B------:R-:W-:-:S05]  /*2960*/  @P3 LEA R19, R19, R60, 0x8 ;  /* 0x0000003c13133211 */ /* 0x000fca00078e40ff */
[----:B------:R0:W1:Y:S02]  /*2970*/  @P3 LDS.64 R16, [R19.X8+0x1d10] ;  /* 0x001d100013103984 */ /* 0x0000640000008a00 */
.L_x_12807:
[----:B012---:R-:W-:Y:S05]  /*2980*/  BSYNC B0 ;  /* 0x0000000000007941 */ /* 0x007fea0003800000 */
.L_x_12806:
        /* <DEDUP_REMOVED lines=8> */
[C---:B-1----:R-:W-:Y:S02]  /*2a10*/  FMUL.FTZ R148, R21.reuse, R18 ;  /* 0x0000001215947220 */ /* 0x042fe40000410000 */
[CC--:B--2---:R-:W-:Y:S02]  /*2a20*/  FMUL.FTZ R149, R21.reuse, R146.reuse ;  /* 0x0000009215957220 */ /* 0x0c4fe40000410000 */
[C---:B------:R-:W-:Y:S02]  /*2a30*/  FFMA.FTZ R155, R152.reuse, R146, R155 ;  /* 0x00000092989b7223 */ /* 0x040fe4000001009b */
[CC--:B----4-:R-:W-:Y:S02]  /*2a40*/  FFMA.FTZ R148, R152.reuse, R19.reuse, R148 ;  /* 0x0000001398947223 */ /* 0x0d0fe40000010094 */
        /* <DEDUP_REMOVED lines=43> */
[----:B------:R-:W-:Y:S01]  /*2d00*/  SHF.R.U32.HI R20, RZ, 0x1, R19 ;  /* 0x00000001ff147819 */ /* 0x000fe20000011613 */
[----:B------:R-:W-:Y:S01]  /*2d10*/  IMAD R163, R150, R53, RZ ;  /* 0x0000003596a37224 */ /* 0x000fe200078e02ff */
[----:B------:R-:W-:Y:S01]  /*2d20*/  MOV R21, c[0x0][0x2b8] ;  /* 0x0000ae0000157a02 */ /* 0x000fe20000000f00 */
[----:B------:R-:W1:Y:S01]  /*2d30*/  SHFL.UP PT, R159, R154, 0x8, RZ ;  /* 0x050000009a9f7989 */ /* 0x000e6200000e00ff */
[----:B------:R-:W-:-:S02]  /*2d40*/  ISETP.GE.AND P3, PT, R47, 0x8, PT ;  /* 0x000000082f00780c */ /* 0x000fc40003f66270 */
[----:B------:R-:W-:Y:S01]  /*2d50*/  SHF.R.U64 R18, R18, 0x1, R19 ;  /* 0x0000000112127819 */ /* 0x000fe20000001213 */
[----:B------:R-:W2:Y:S01]  /*2d60*/  SHFL.UP PT, R157, R153, 0x8, RZ ;  /* 0x05000000999d7989 */ /* 0x000ea200000e00ff */
[-C--:B------:R-:W-:Y:S01]  /*2d70*/  IMAD R19, R20, R53.reuse, RZ ;  /* 0x0000003514137224 */ /* 0x080fe200078e02ff */
[----:B------:R-:W-:Y:S02]  /*2d80*/  SHF.R.U64 R146, R21, 0x1, R146 ;  /* 0x0000000115927819 */ /* 0x000fe40000001292 */
[----:B------:R-:W4:Y:S01]  /*2d90*/  SHFL.UP PT, R155, R148, 0x8, RZ ;  /* 0x05000000949b7989 */ /* 0x000f2200000e00ff */
[----:B------:R-:W-:Y:S02]  /*2da0*/  IMAD R161, R50, R18, R19 ;  /* 0x0000001232a17224 */ /* 0x000fe400078e0213 */
[----:B------:R-:W-:-:S04]  /*2db0*/  IMAD.WIDE.U32 R20, R18, R53, RZ ;  /* 0x0000003512147225 */ /* 0x000fc800078e00ff */
[----:B------:R-:W-:Y:S01]  /*2dc0*/  IMAD R163, R50, R146, R163 ;  /* 0x0000009232a37224 */ /* 0x000fe200078e02a3 */
[----:B------:R-:W-:Y:S01]  /*2dd0*/  IADD3 R21, R161, R21, RZ ;  /* 0x00000015a1157210 */ /* 0x000fe20007ffe0ff */
[----:B------:R-:W-:-:S04]  /*2de0*/  IMAD.WIDE.U32 R18, R146, R53, RZ ;  /* 0x0000003592127225 */ /* 0x000fc800078e00ff */
[----:B0-----:R-:W-:Y:S01]  /*2df0*/  FMUL.FTZ R150, R148, R149 ;  /* 0x0000009594967220 */ /* 0x001fe20000410000 */
[----:B------:R-:W-:Y:S01]  /*2e00*/  IADD3 R19, R163, R19, RZ ;  /* 0x00000013a3137210 */ /* 0x000fe20007ffe0ff */
[----:B------:R-:W-:-:S04]  /*2e10*/  IMAD.WIDE.U32 R20, R51, c[0x0][0x2a0], R20 ;  /* 0x0000a80033147a25 */ /* 0x000fc800078e0014 */
[----:B-1----:R-:W-:Y:S01]  /*2e20*/  FMUL.FTZ R156, R148, R159 ;  /* 0x0000009f949c7220 */ /* 0x002fe20000410000 */
[----:B------:R-:W-:Y:S01]  /*2e30*/  LEA R164, P4, R20, c[0x0][0x318], 0x3 ;  /* 0x0000c60014a47a11 */ /* 0x000fe200078818ff */
[-C--:B--2---:R-:W-:Y:S02]  /*2e40*/  FMUL.FTZ R158, R148, R157.reuse ;  /* 0x0000009d949e7220 */ /* 0x084fe40000410000 */
[----:B------:R-:W-:Y:S01]  /*2e50*/  FFMA.FTZ R156, R152, R157, -R156 ;  /* 0x0000009d989c7223 */ /* 0x000fe2000001089c */
[----:B------:R-:W-:Y:S01]  /*2e60*/  PRMT R157, RZ, 0x7610, R14 ;  /* 0x00007610ff9d7816 */ /* 0x000fe2000000000e */
[-C--:B----4-:R-:W-:Y:S02]  /*2e70*/  FMUL.FTZ R146, R148, R155.reuse ;  /* 0x0000009b94927220 */ /* 0x090fe40000410000 */
[C---:B------:R-:W-:Y:S02]  /*2e80*/  FFMA.FTZ R155, R152.reuse, R155, R150 ;  /* 0x0000009b989b7223 */ /* 0x040fe40000010096 */
[----:B------:R-:W-:-:S02]  /*2e90*/  FFMA.FTZ R159, R152, R159, R158 ;  /* 0x0000009f989f7223 */ /* 0x000fc4000001009e */
[----:B------:R-:W-:Y:S02]  /*2ea0*/  @P3 FFMA.FTZ R152, R152, R149, -R146 ;  /* 0x0000009598983223 */ /* 0x000fe40000010892 */
[----:B------:R-:W-:Y:S01]  /*2eb0*/  @P3 FADD.FTZ R153, R153, R156 ;  /* 0x0000009c99993221 */ /* 0x000fe20000010000 */
[----:B------:R-:W-:Y:S01]  /*2ec0*/  FSEL R156, R148, R155, !P3 ;  /* 0x0000009b949c7208 */ /* 0x000fe20005800000 */
[----:B------:R-:W-:Y:S01]  /*2ed0*/  IMAD R150, R151, c[0x0][0x2c0], RZ ;  /* 0x0000b00097967a24 */ /* 0x000fe200078e02ff */
[----:B------:R-:W-:Y:S01]  /*2ee0*/  PRMT R155, RZ, 0x5410, R14 ;  /* 0x00005410ff9b7816 */ /* 0x000fe2000000000e */
[----:B------:R-:W-:Y:S01]  /*2ef0*/  @P3 FADD.FTZ R154, R154, R159 ;  /* 0x0000009f9a9a3221 */ /* 0x000fe20000010000 */
[--C-:B------:R-:W-:Y:S01]  /*2f00*/  PRMT R14, RZ, 0x7610, R15.reuse ;  /* 0x00007610ff0e7816 */ /* 0x100fe2000000000f */
[----:B------:R-:W0:Y:S01]  /*2f10*/  SHFL.UP PT, R159, R152, 0x10, RZ ;  /* 0x06000000989f7989 */ /* 0x000e2200000e00ff */
[----:B------:R-:W-:Y:S01]  /*2f20*/  IMAD R169, R51, c[0x0][0x2c4], R150 ;  /* 0x0000b10033a97a24 */ /* 0x000fe200078e0296 */
[----:B------:R-:W-:Y:S01]  /*2f30*/  PRMT R150, RZ, 0x5410, R15 ;  /* 0x00005410ff967816 */ /* 0x000fe2000000000f */
[----:B------:R-:W-:Y:S01]  /*2f40*/  IMAD R146, R151, c[0x0][0x2a0], RZ ;  /* 0x0000a80097927a24 */ /* 0x000fe200078e02ff */
[----:B------:R-:W1:Y:S01]  /*2f50*/  SHFL.UP PT, R161, R156, 0x10, RZ ;  /* 0x060000009ca17989 */ /* 0x000e6200000e00ff */
[----:B------:R-:W-:Y:S01]  /*2f60*/  FMUL.FTZ R149, R61, R14 ;  /* 0x0000000e3d957220 */ /* 0x000fe20000410000 */
[----:B------:R-:W-:Y:S01]  /*2f70*/  ISETP.GE.AND P3, PT, R47, 0x10, PT ;  /* 0x000000102f00780c */ /* 0x000fe20003f66270 */
[----:B------:R-:W-:Y:S01]  /*2f80*/  FMUL.FTZ R150, R61, R150 ;  /* 0x000000963d967220 */ /* 0x000fe20000410000 */
[----:B------:R-:W2:Y:S01]  /*2f90*/  SHFL.UP PT, R163, R153, 0x10, RZ ;  /* 0x0600000099a37989 */ /* 0x000ea200000e00ff */
[----:B------:R-:W-:-:S02]  /*2fa0*/  FMUL.FTZ R14, R130, R149 ;  /* 0x00000095820e7220 */ /* 0x000fc40000410000 */
[----:B------:R-:W-:Y:S01]  /*2fb0*/  IMAD R167, R51, c[0x0][0x2a4], R146 ;  /* 0x0000a90033a77a24 */ /* 0x000fe200078e0292 */
[----:B------:R-:W4:Y:S01]  /*2fc0*/  SHFL.UP PT, R165, R154, 0x10, RZ ;  /* 0x060000009aa57989 */ /* 0x000f2200000e00ff */
[C---:B------:R-:W-:Y:S02]  /*2fd0*/  FMUL.FTZ R146, R62.reuse, R155 ;  /* 0x0000009b3e927220 */ /* 0x040fe40000410000 */
[----:B------:R-:W-:Y:S02]  /*2fe0*/  FMUL.FTZ R15, R131, R149 ;  /* 0x00000095830f7220 */ /* 0x000fe40000410000 */
[----:B------:R-:W-:Y:S01]  /*2ff0*/  FMUL.FTZ R148, R62, R157 ;  /* 0x0000009d3e947220 */ /* 0x000fe20000410000 */
[----:B------:R-:W-:Y:S01]  /*3000*/  IADD3 R157, R167, R21, RZ ;  /* 0x00000015a79d7210 */ /* 0x000fe20007ffe0ff */
[-C--:B------:R-:W-:Y:S02]  /*3010*/  FFMA.FTZ R155, -R131, R150.reuse, -R14 ;  /* 0x00000096839b7223 */ /* 0x080fe4000001090e */
[----:B------:R-:W-:Y:S01]  /*3020*/  FFMA.FTZ R15, R130, R150, -R15 ;  /* 0x00000096820f7223 */ /* 0x000fe2000001080f */
[----:B------:R-:W-:Y:S01]  /*3030*/  LEA.HI.X R166, R20, c[0x0][0x31c], R157, 0x3, P4 ;  /* 0x0000c70014a67a11 */ /* 0x000fe200020f1c9d */
[----:B------:R-:W-:Y:S01]  /*3040*/  FADD.FTZ R155, -R148, R155 ;  /* 0x0000009b949b7221 */ /* 0x000fe20000010100 */
[----:B------:R-:W-:Y:S01]  /*3050*/  PRMT R20, RZ, 0x5410, R13 ;  /* 0x00005410ff147816 */ /* 0x000fe2000000000d */
[----:B------:R-:W-:Y:S01]  /*3060*/  IMAD.WIDE.U32 R18, R51, c[0x0][0x2c0], R18 ;  /* 0x0000b00033127a25 */ /* 0x000fe200078e0012 */
[----:B-----5:R-:W-:Y:S03]  /*3070*/  SHFL.IDX PT, R157, R34, RZ, 0x1f ;  /* 0x00001fff229d7589 */ /* 0x020fe600000e0000 */
[----:B------:R-:W-:Y:S01]  /*3080*/  FADD.FTZ R15, R146, R15 ;  /* 0x0000000f920f7221 */ /* 0x000fe20000010000 */
[----:B------:R-:W-:Y:S01]  /*3090*/  IADD3 R21, R169, R19, RZ ;  /* 0x00000013a9157210 */ /* 0x000fe20007ffe0ff */
[C---:B------:R-:W-:Y:S01]  /*30a0*/  FMUL.FTZ R14, R129.reuse, -R155 ;  /* 0x8000009b810e7220 */ /* 0x040fe20000410000 */
[----:B------:R-:W-:Y:S01]  /*30b0*/  LEA R160, P5, R18, c[0x0][0x320], 0x3 ;  /* 0x0000c80012a07a11 */ /* 0x000fe200078a18ff */
[----:B------:R-:W-:-:S02]  /*30c0*/  FMUL.FTZ R19, R129, -R15 ;  /* 0x8000000f81137220 */ /* 0x000fc40000410000 */
[----:B------:R-:W-:Y:S01]  /*30d0*/  FFMA.FTZ R167, R128, R15, -R14 ;  /* 0x0000000f80a77223 */ /* 0x000fe2000001080e */
[----:B------:R-:W-:Y:S01]  /*30e0*/  LEA.HI.X R162, R18, c[0x0][0x324], R21, 0x3, P5 ;  /* 0x0000c90012a27a11 */ /* 0x000fe200028f1c15 */
[----:B0-----:R-:W-:Y:S02]  /*30f0*/  FMUL.FTZ R15, R156, R159 ;  /* 0x0000009f9c0f7220 */ /* 0x001fe40000410000 */
[----:B------:R-:W-:Y:S02]  /*3100*/  FFMA.FTZ R158, R128, R155, R19 ;  /* 0x0000009b809e7223 */ /* 0x000fe40000010013 */
[----:B-1----:R-:W-:Y:S02]  /*3110*/  FFMA.FTZ R15, R152, R161, R15 ;  /* 0x000000a1980f7223 */ /* 0x002fe4000001000f */
[C---:B--2---:R-:W-:Y:S02]  /*3120*/  FMUL.FTZ R19, R156.reuse, R163 ;  /* 0x000000a39c137220 */ /* 0x044fe40000410000 */
[----:B----4-:R-:W-:-:S02]  /*3130*/  FMUL.FTZ R18, R156, R165 ;  /* 0x000000a59c127220 */ /* 0x010fc40000410000 */
[C---:B------:R-:W-:Y:S01]  /*3140*/  FMUL.FTZ R14, R156.reuse, R161 ;  /* 0x000000a19c0e7220 */ /* 0x040fe20000410000 */
[----:B------:R-:W-:Y:S01]  /*3150*/  FSEL R156, R156, R15, !P3 ;  /* 0x0000000f9c9c7208 */ /* 0x000fe20005800000 */
[----:B------:R-:W-:Y:S01]  /*3160*/  FFMA.FTZ R19, R152, R165, R19 ;  /* 0x000000a598137223 */ /* 0x000fe20000010013 */
[----:B------:R-:W-:Y:S01]  /*3170*/  IADD3 R161, R36, -c[0x0][0x174], RZ ;  /* 0x80005d0024a17a10 */ /* 0x000fe20007ffe0ff */
[C---:B------:R-:W-:Y:S02]  /*3180*/  FFMA.FTZ R18, R152.reuse, R163, -R18 ;  /* 0x000000a398127223 */ /* 0x040fe40000010812 */
[----:B------:R-:W-:Y:S01]  /*3190*/  @P3 FFMA.FTZ R152, R152, R159, -R14 ;  /* 0x0000009f98983223 */ /* 0x000fe2000001080e */
[----:B------:R-:W-:Y:S01]  /*31a0*/  SHFL.UP PT, R156, R156, 0x1, RZ ;  /* 0x042000009c9c7989 */ /* 0x000fe200000e00ff */
[----:B------:R-:W-:Y:S01]  /*31b0*/  PRMT R14, RZ, 0x7610, R13 ;  /* 0x00007610ff0e7816 */ /* 0x000fe2000000000d */
[----:B------:R-:W-:Y:S01]  /*31c0*/  @P3 FADD.FTZ R153, R153, R18 ;  /* 0x0000001299993221 */ /* 0x000fe20000010000 */
[----:B------:R-:W-:Y:S01]  /*31d0*/  PRMT R13, RZ, 0x5410, R12 ;  /* 0x00005410ff0d7816 */ /* 0x000fe2000000000c */
[----:B------:R0:W1:Y:S01]  /*31e0*/  SHFL.IDX PT, R159, R35, RZ, 0x1f ;  /* 0x00001fff239f7589 */ /* 0x00006200000e0000 */
[----:B------:R-:W-:-:S02]  /*31f0*/  FMUL.FTZ R20, R63, R20 ;  /* 0x000000143f147220 */ /* 0x000fc40000410000 */
[----:B------:R-:W-:Y:S01]  /*3200*/  FMUL.FTZ R21, R63, R14 ;  /* 0x0000000e3f157220 */ /* 0x000fe20000410000 */
[----:B------:R-:W2:Y:S01]  /*3210*/  SHFL.UP PT, R152, R152, 0x1, RZ ;  /* 0x0420000098987989 */ /* 0x000ea200000e00ff */
[----:B------:R-:W-:Y:S02]  /*3220*/  FADD.FTZ R167, R20, R167 ;  /* 0x000000a714a77221 */ /* 0x000fe40000010000 */
[----:B------:R-:W-:Y:S01]  /*3230*/  FADD.FTZ R158, -R21, R158 ;  /* 0x0000009e159e7221 */ /* 0x000fe20000010100 */
[----:B------:R-:W4:Y:S01]  /*3240*/  SHFL.UP PT, R153, R153, 0x1, RZ ;  /* 0x0420000099997989 */ /* 0x000f2200000e00ff */
[----:B0-----:R-:W-:Y:S01]  /*3250*/  PRMT R35, RZ, 0x7610, R12 ;  /* 0x00007610ff237816 */ /* 0x001fe2000000000c */
[C---:B------:R-:W-:Y:S02]  /*3260*/  FMUL.FTZ R15, R127.reuse, -R167 ;  /* 0x800000a77f0f7220 */ /* 0x040fe40000410000 */
[-C--:B------:R-:W-:Y:S02]  /*3270*/  FMUL.FTZ R12, R127, -R158.reuse ;  /* 0x8000009e7f0c7220 */ /* 0x080fe40000410000 */
[----:B------:R-:W-:Y:S01]  /*3280*/  @P3 FADD.FTZ R154, R154, R19 ;  /* 0x000000139a9a3221 */ /* 0x000fe20000010000 */
[----:B------:R-:W-:Y:S01]  /*3290*/  SHF.L.U32 R19, R48, 0x2, RZ ;  /* 0x0000000230137819 */ /* 0x000fe200000006ff */
[----:B------:R-:W-:Y:S01]  /*32a0*/  FFMA.FTZ R158, R126, R158, R15 ;  /* 0x0000009e7e9e7223 */ /* 0x000fe2000001000f */
[----:B------:R-:W-:Y:S01]  /*32b0*/  SHF.R.U32.HI R15, RZ, 0x1e, R48 ;  /* 0x0000001eff0f7819 */ /* 0x000fe20000011630 */
[----:B------:R-:W-:Y:S01]  /*32c0*/  FMUL.FTZ R35, R64, R35 ;  /* 0x0000002340237220 */ /* 0x000fe20000410000 */
[C---:B------:R-:W-:Y:S01]  /*32d0*/  IADD3 R14, P4, R19.reuse, R160, RZ ;  /* 0x000000a0130e7210 */ /* 0x040fe20007f9e0ff */
[----:B------:R-:W-:Y:S01]  /*32e0*/  FFMA.FTZ R167, R126, R167, -R12 ;  /* 0x000000a77ea77223 */ /* 0x000fe2000001080c */
[----:B------:R-:W0:Y:S01]  /*32f0*/  SHFL.UP PT, R154, R154, 0x1, RZ ;  /* 0x042000009a9a7989 */ /* 0x000e2200000e00ff */
[----:B------:R-:W-:Y:S01]  /*3300*/  FMUL.FTZ R34, R64, R13 ;  /* 0x0000000d40227220 */ /* 0x000fe20000410000 */
[----:B------:R-:W-:Y:S01]  /*3310*/  IADD3 R18, P3, R19, R164, RZ ;  /* 0x000000a413127210 */ /* 0x000fe20007f7e0ff */
[----:B------:R-:W-:-:S02]  /*3320*/  FADD.FTZ R158, -R35, R158 ;  /* 0x0000009e239e7221 */ /* 0x000fc40000010100 */
[----:B------:R-:W-:Y:S01]  /*3330*/  FADD.FTZ R167, R34, R167 ;  /* 0x000000a722a77221 */ /* 0x000fe20000010000 */
[----:B------:R-:W-:Y:S01]  /*3340*/  IADD3.X R19, R15, R166, RZ, P3, !PT ;  /* 0x000000a60f137210 */ /* 0x000fe20001ffe4ff */
[----:B------:R-:W-:Y:S01]  /*3350*/  FMUL.FTZ R13, R125, -R158 ;  /* 0x8000009e7d0d7220 */ /* 0x000fe20000410000 */
[----:B------:R-:W-:Y:S01]  /*3360*/  IADD3.X R15, R15, R162, RZ, P4, !PT ;  /* 0x000000a20f0f7210 */ /* 0x000fe200027fe4ff */
[C---:B-1----:R-:W-:Y:S02]  /*3370*/  FMUL.FTZ R12, R156.reuse, R159 ;  /* 0x0000009f9c0c7220 */ /* 0x042fe40000410000 */
[----:B------:R-:W-:Y:S02]  /*3380*/  FMUL.FTZ R156, R156, R157 ;  /* 0x0000009d9c9c7220 */ /* 0x000fe40000410000 */
[----:B------:R-:W-:Y:S02]  /*3390*/  FFMA.FTZ R160, R124, R167, -R13 ;  /* 0x000000a77ca07223 */ /* 0x000fe4000001080d */
[----:B--2---:R-:W-:-:S02]  /*33a0*/  FFMA.FTZ R12, R152, R157, -R12 ;  /* 0x0000009d980c7223 */ /* 0x004fc4000001080c */
[----:B------:R-:W-:Y:S01]  /*33b0*/  FFMA.FTZ R13, R152, R159, R156 ;  /* 0x0000009f980d7223 */ /* 0x000fe2000001009c */
[--C-:B------:R-:W-:Y:S01]  /*33c0*/  PRMT R152, RZ, 0x7610, R11.reuse ;  /* 0x00007610ff987816 */ /* 0x100fe2000000000b */
[----:B------:R-:W-:Y:S01]  /*33d0*/  FMUL.FTZ R155, R125, -R167 ;  /* 0x800000a77d9b7220 */ /* 0x000fe20000410000 */
[----:B------:R-:W-:Y:S01]  /*33e0*/  LOP3.LUT R156, R48, 0x1f, RZ, 0xc0, !PT ;  /* 0x0000001f309c7812 */ /* 0x000fe200078ec0ff */
[----:B----4-:R-:W-:Y:S01]  /*33f0*/  @P2 FADD.FTZ R157, R153, R12 ;  /* 0x0000000c999d2221 */ /* 0x010fe20000010000 */
[----:B------:R-:W-:Y:S01]  /*3400*/  PRMT R12, RZ, 0x5410, R11 ;  /* 0x00005410ff0c7816 */ /* 0x000fe2000000000b */
[----:B------:R-:W-:Y:S01]  /*3410*/  FFMA.FTZ R155, R124, R158, R155 ;  /* 0x0000009e7c9b7223 */ /* 0x000fe2000001009b */
[C---:B------:R-:W-:Y:S01]  /*3420*/  ISETP.NE.AND P6, PT, R156.reuse, 0x1f, PT ;  /* 0x0000001f9c00780c */ /* 0x040fe20003fc5270 */
[C---:B------:R-:W-:Y:S01]  /*3430*/  FMUL.FTZ R152, R65.reuse, R152 ;  /* 0x0000009841987220 */ /* 0x040fe20000410000 */
[C---:B------:R-:W-:Y:S01]  /*3440*/  ISETP.GT.U32.AND P3, PT, R156.reuse, 0x1b, PT ;  /* 0x0000001b9c00780c */ /* 0x040fe20003f64070 */
[----:B------:R-:W-:Y:S01]  /*3450*/  FMUL.FTZ R153, R65, R12 ;  /* 0x0000000c41997220 */ /* 0x000fe20000410000 */
[----:B------:R-:W-:Y:S01]  /*3460*/  ISETP.GT.U32.AND P4, PT, R156, 0x17, PT ;  /* 0x000000179c00780c */ /* 0x000fe20003f84070 */
[----:B------:R-:W-:Y:S01]  /*3470*/  FADD.FTZ R155, -R152, R155 ;  /* 0x0000009b989b7221 */ /* 0x000fe20000010100 */
[----:B------:R-:W-:Y:S01]  /*3480*/  ISETP.GT.U32.AND P5, PT, R156, 0xf, PT ;  /* 0x0000000f9c00780c */ /* 0x000fe20003fa4070 */
[----:B------:R-:W-:-:S02]  /*3490*/  IMAD R161, R161, -0x200, RZ ;  /* 0xfffffe00a1a17824 */ /* 0x000fc400078e02ff */
[----:B------:R-:W-:Y:S02]  /*34a0*/  FADD.FTZ R160, R153, R160 ;  /* 0x000000a099a07221 */ /* 0x000fe40000010000 */
[----:B------:R-:W-:Y:S02]  /*34b0*/  FMUL.FTZ R11, R123, -R155 ;  /* 0x8000009b7b0b7220 */ /* 0x000fe40000410000 */
[----:B0-----:R-:W-:Y:S01]  /*34c0*/  @P2 FADD.FTZ R159, R154, R13 ;  /* 0x0000000d9a9f2221 */ /* 0x001fe20000010000 */
[----:B------:R-:W-:Y:S01]  /*34d0*/  ISETP.GT.U32.AND P2, PT, R156, 0x1d, PT ;  /* 0x0000001d9c00780c */ /* 0x000fe20003f44070 */
[----:B------:R-:W-:Y:S01]  /*34e0*/  IMAD.WIDE R12, R161, 0x4, R18 ;  /* 0x00000004a10c7825 */ /* 0x000fe200078e0212 */
[----:B------:R-:W-:-:S03]  /*34f0*/  PRMT R19, RZ, 0x5410, R10 ;  /* 0x00005410ff137816 */ /* 0x000fc6000000000a */
[-C--:B------:R-:W-:Y:S01]  /*3500*/  FFMA.FTZ R154, R122, R160.reuse, -R11 ;  /* 0x000000a07a9a7223 */ /* 0x080fe2000001080b */
[----:B------:R-:W-:Y:S01]  /*3510*/  PRMT R11, RZ, 0x7610, R10 ;  /* 0x00007610ff0b7816 */ /* 0x000fe2000000000a */
[----:B------:R-:W-:Y:S01]  /*3520*/  FMUL.FTZ R156, R123, -R160 ;  /* 0x800000a07b9c7220 */ /* 0x000fe20000410000 */
[----:B------:R-:W-:Y:S01]  /*3530*/  PRMT R160, RZ, 0x7610, R8 ;  /* 0x00007610ffa07816 */ /* 0x000fe20000000008 */
[----:B------:R-:W-:Y:S02]  /*3540*/  FMUL.FTZ R19, R66, R19 ;  /* 0x0000001342137220 */ /* 0x000fe40000410000 */
[----:B------:R-:W-:Y:S01]  /*3550*/  FFMA.FTZ R155, R122, R155, R156 ;  /* 0x0000009b7a9b7223 */ /* 0x000fe2000001009c */
[----:B------:R-:W-:Y:S01]  /*3560*/  PRMT R156, RZ, 0x5410, R8 ;  /* 0x00005410ff9c7816 */ /* 0x000fe20000000008 */
[----:B------:R-:W-:Y:S02]  /*3570*/  FMUL.FTZ R18, R66, R11 ;  /* 0x0000000b42127220 */ /* 0x000fe40000410000 */
[----:B------:R-:W-:-:S04]  /*3580*/  IMAD.WIDE R14, R161, 0x4, R14 ;  /* 0x00000004a10e7825 */ /* 0x000fc800078e020e */
[----:B------:R-:W-:Y:S01]  /*3590*/  FADD.FTZ R163, -R18, R155 ;  /* 0x0000009b12a37221 */ /* 0x000fe20000010100 */
[--C-:B------:R-:W-:Y:S01]  /*35a0*/  PRMT R155, RZ, 0x5410, R9.reuse ;  /* 0x00005410ff9b7816 */ /* 0x100fe20000000009 */
[----:B------:R-:W-:Y:S01]  /*35b0*/  FADD.FTZ R161, R19, R154 ;  /* 0x0000009a13a17221 */ /* 0x000fe20000010000 */
[----:B------:R-:W-:Y:S01]  /*35c0*/  PRMT R9, RZ, 0x7610, R9 ;  /* 0x00007610ff097816 */ /* 0x000fe20000000009 */
[C---:B---3--:R-:W-:Y:S02]  /*35d0*/  FMUL.FTZ R11, R131.reuse, R17 ;  /* 0x00000011830b7220 */ /* 0x048fe40000410000 */
[----:B------:R-:W-:Y:S02]  /*35e0*/  FMUL.FTZ R8, R131, -R16 ;  /* 0x8000001083087220 */ /* 0x000fe40000410000 */
[C---:B------:R-:W-:Y:S02]  /*35f0*/  FMUL.FTZ R10, R120.reuse, -R163 ;  /* 0x800000a3780a7220 */ /* 0x040fe40000410000 */
[----:B------:R-:W-:-:S02]  /*3600*/  FMUL.FTZ R154, R120, -R161 ;  /* 0x800000a1789a7220 */ /* 0x000fc40000410000 */
[C---:B------:R-:W-:Y:S02]  /*3610*/  FFMA.FTZ R11, R130.reuse, R16, -R11 ;  /* 0x00000010820b7223 */ /* 0x040fe4000001080b */
[----:B------:R-:W-:Y:S02]  /*3620*/  FFMA.FTZ R8, R130, -R17, R8 ;  /* 0x8000001182087223 */ /* 0x000fe40000010008 */
[C---:B------:R-:W-:Y:S02]  /*3630*/  FFMA.FTZ R10, R118.reuse, R161, -R10 ;  /* 0x000000a1760a7223 */ /* 0x040fe4000001080a */
[----:B------:R-:W-:Y:S02]  /*3640*/  FFMA.FTZ R163, R118, R163, R154 ;  /* 0x000000a376a37223 */ /* 0x000fe4000001009a */
[----:B------:R-:W-:Y:S02]  /*3650*/  FMUL.FTZ R154, R68, R9 ;  /* 0x00000009449a7220 */ /* 0x000fe40000410000 */
[----:B------:R-:W-:-:S02]  /*3660*/  FMUL.FTZ R161, R129, -R11 ;  /* 0x8000000b81a17220 */ /* 0x000fc40000410000 */
[-C--:B------:R-:W-:Y:S02]  /*3670*/  FMUL.FTZ R9, R129, -R8.reuse ;  /* 0x8000000881097220 */ /* 0x080fe40000410000 */
[----:B------:R-:W-:Y:S02]  /*3680*/  FMUL.FTZ R155, R68, R155 ;  /* 0x0000009b449b7220 */ /* 0x000fe40000410000 */
[C---:B------:R-:W-:Y:S02]  /*3690*/  FFMA.FTZ R161, R128.reuse, R8, R161 ;  /* 0x0000000880a17223 */ /* 0x040fe400000100a1 */
[----:B------:R-:W-:Y:S02]  /*36a0*/  FFMA.FTZ R9, R128, R11, -R9 ;  /* 0x0000000b80097223 */ /* 0x000fe40000010809 */
[----:B------:R-:W-:Y:S02]  /*36b0*/  FADD.FTZ R165, -R154, R163 ;  /* 0x000000a39aa57221 */ /* 0x000fe40000010100 */
[----:B------:R-:W-:-:S02]  /*36c0*/  FADD.FTZ R163, R155, R10 ;  /* 0x0000000a9ba37221 */ /* 0x000fc40000010000 */
[C---:B------:R-:W-:Y:S02]  /*36d0*/  FMUL.FTZ R8, R127.reuse, -R161 ;  /* 0x800000a17f087220 */ /* 0x040fe40000410000 */
[----:B------:R-:W-:Y:S02]  /*36e0*/  FMUL.FTZ R10, R127, -R9 ;  /* 0x800000097f0a7220 */ /* 0x000fe40000410000 */
[C---:B------:R-:W-:Y:S02]  /*36f0*/  FMUL.FTZ R11, R116.reuse, -R165 ;  /* 0x800000a5740b7220 */ /* 0x040fe40000410000 */
[----:B------:R-:W-:Y:S02]  /*3700*/  FMUL.FTZ R158, R116, -R163 ;  /* 0x800000a3749e7220 */ /* 0x000fe40000410000 */
[C---:B------:R-:W-:Y:S01]  /*3710*/  FFMA.FTZ R162, R126.reuse, R9, -R8 ;  /* 0x000000097ea27223 */ /* 0x040fe20000010808 */
[----:B------:R-:W-:Y:S01]  /*3720*/  HFMA2.MMA R9, -RZ, RZ, 0, 0 ;  /* 0x00000000ff097435 */ /* 0x000fe200000001ff */
[----:B------:R-:W-:Y:S01]  /*3730*/  FFMA.FTZ R161, R126, R161, R10 ;  /* 0x000000a17ea17223 */ /* 0x000fe2000001000a */
[----:B------:R-:W-:Y:S01]  /*3740*/  MOV R8, 0x3f800000 ;  /* 0x3f80000000087802 */ /* 0x000fe20000000f00 */
[----:B------:R-:W-:-:S02]  /*3750*/  FFMA.FTZ R167, R114, R163, -R11 ;  /* 0x000000a372a77223 */ /* 0x000fc4000001080b */
[----:B------:R-:W-:Y:S01]  /*3760*/  FFMA.FTZ R166, R114, R165, R158 ;  /* 0x000000a572a67223 */ /* 0x000fe2000001009e */
[----:B------:R-:W-:Y:S01]  /*3770*/  CS2R R10, SRZ ;  /* 0x00000000000a7805 */ /* 0x000fe2000001ff00 */
[C---:B------:R-:W-:Y:S02]  /*3780*/  FMUL.FTZ R163, R125.reuse, -R161 ;  /* 0x800000a17da37220 */ /* 0x040fe40000410000 */
[-C--:B------:R-:W-:Y:S02]  /*3790*/  FMUL.FTZ R164, R125, -R162.reuse ;  /* 0x800000a27da47220 */ /* 0x080fe40000410000 */
[C---:B------:R-:W-:Y:S01]  /*37a0*/  FMUL.FTZ R158, R33.reuse, R159 ;  /* 0x0000009f219e7220 */ /* 0x040fe20000410000 */
[----:B------:R0:W1:Y:S01]  /*37b0*/  @!P0 LDS.128 R8, [R60.X16+0x2e10] ;  /* 0x002e10003c088984 */ /* 0x000062000000cc00 */
[----:B------:R-:W-:Y:S02]  /*37c0*/  FMUL.FTZ R33, R33, R157 ;  /* 0x0000009d21217220 */ /* 0x000fe40000410000 */
[----:B------:R-:W-:-:S02]  /*37d0*/  FFMA.FTZ R163, R124, R162, -R163 ;  /* 0x000000a27ca37223 */ /* 0x000fc400000108a3 */
[----:B------:R-:W-:Y:S02]  /*37e0*/  FFMA.FTZ R164, R124, R161, R164 ;  /* 0x000000a17ca47223 */ /* 0x000fe400000100a4 */
[C---:B------:R-:W-:Y:S02]  /*37f0*/  FFMA.FTZ R158, R32.reuse, R157, -R158 ;  /* 0x0000009d209e7223 */ /* 0x040fe4000001089e */
[----:B------:R-:W-:Y:S02]  /*3800*/  FFMA.FTZ R32, R32, R159, R33 ;  /* 0x0000009f20207223 */ /* 0x000fe40000010021 */
[C---:B------:R-:W-:Y:S02]  /*3810*/  FMUL.FTZ R33, R123.reuse, -R164 ;  /* 0x800000a47b217220 */ /* 0x040fe40000410000 */
[----:B------:R-:W-:Y:S02]  /*3820*/  FMUL.FTZ R157, R123, -R163 ;  /* 0x800000a37b9d7220 */ /* 0x000fe40000410000 */
[----:B------:R-:W-:-:S02]  /*3830*/  FADD.FTZ R139, R139, R32 ;  /* 0x000000208b8b7221 */ /* 0x000fc40000010000 */
[----:B------:R-:W-:Y:S02]  /*3840*/  FADD.FTZ R133, R133, R158 ;  /* 0x0000009e85857221 */ /* 0x000fe40000010000 */
[C---:B------:R-:W-:Y:S02]  /*3850*/  FFMA.FTZ R163, R122.reuse, R163, -R33 ;  /* 0x000000a37aa37223 */ /* 0x040fe40000010821 */
[----:B------:R-:W-:Y:S02]  /*3860*/  FFMA.FTZ R157, R122, R164, R157 ;  /* 0x000000a47a9d7223 */ /* 0x000fe4000001009d */
[C---:B------:R-:W-:Y:S02]  /*3870*/  FMUL.FTZ R32, R116.reuse, R139 ;  /* 0x0000008b74207220 */ /* 0x040fe40000410000 */
[----:B------:R-:W-:Y:S02]  /*3880*/  FMUL.FTZ R33, R116, R133 ;  /* 0x0000008574217220 */ /* 0x000fe40000410000 */
[----:B------:R-:W-:-:S02]  /*3890*/  FMUL.FTZ R158, R120, -R157 ;  /* 0x8000009d789e7220 */ /* 0x000fc40000410000 */
[C---:B------:R-:W-:Y:S02]  /*38a0*/  FFMA.FTZ R32, R114.reuse, R133, -R32 ;  /* 0x0000008572207223 */ /* 0x040fe40000010820 */
[----:B------:R-:W-:Y:S02]  /*38b0*/  FFMA.FTZ R33, R114, R139, R33 ;  /* 0x0000008b72217223 */ /* 0x000fe40000010021 */
[-C--:B------:R-:W-:Y:S02]  /*38c0*/  FMUL.FTZ R159, R120, -R163.reuse ;  /* 0x800000a3789f7220 */ /* 0x080fe40000410000 */
[----:B------:R-:W-:Y:S02]  /*38d0*/  FFMA.FTZ R163, R118, R163, -R158 ;  /* 0x000000a376a37223 */ /* 0x000fe4000001089e */
[C---:B------:R-:W-:Y:S02]  /*38e0*/  FFMA.FTZ R137, R100.reuse, R137, R32 ;  /* 0x0000008964897223 */ /* 0x040fe40000010020 */
[----:B------:R-:W-:-:S02]  /*38f0*/  FFMA.FTZ R135, R100, R135, R33 ;  /* 0x0000008764877223 */ /* 0x000fc40000010021 */
[----:B------:R-:W-:Y:S02]  /*3900*/  FFMA.FTZ R159, R118, R157, R159 ;  /* 0x0000009d769f7223 */ /* 0x000fe4000001009f */
[----:B------:R-:W-:Y:S02]  /*3910*/  FMUL.FTZ R157, R116, -R163 ;  /* 0x800000a3749d7220 */ /* 0x000fe40000410000 */
[C---:B------:R-:W-:Y:S02]  /*3920*/  FMUL.FTZ R33, R120.reuse, R137 ;  /* 0x0000008978217220 */ /* 0x040fe40000410000 */
[----:B------:R-:W-:Y:S02]  /*3930*/  FMUL.FTZ R32, R120, R135 ;  /* 0x0000008778207220 */ /* 0x000fe40000410000 */
[-C--:B------:R-:W-:Y:S02]  /*3940*/  FMUL.FTZ R158, R116, -R159.reuse ;  /* 0x8000009f749e7220 */ /* 0x080fe40000410000 */
[----:B------:R-:W-:-:S02]  /*3950*/  FFMA.FTZ R159, R114, R159, R157 ;  /* 0x0000009f729f7223 */ /* 0x000fc4000001009d */
[C---:B------:R-:W-:Y:S02]  /*3960*/  FFMA.FTZ R161, R118.reuse, R135, R33 ;  /* 0x0000008776a17223 */ /* 0x040fe40000010021 */
[----:B------:R-:W-:Y:S01]  /*3970*/  FFMA.FTZ R157, R118, R137, -R32 ;  /* 0x00000089769d7223 */ /* 0x000fe20000010820 */
[----:B------:R0:W2:Y:S01]  /*3980*/  SHFL.DOWN PT, R164, R159, 0x1, 0x1f ;  /* 0x08201f009fa47f89 */ /* 0x0000a200000e0000 */
[C---:B------:R-:W-:Y:S02]  /*3990*/  FMUL.FTZ R32, R69.reuse, R156 ;  /* 0x0000009c45207220 */ /* 0x040fe40000410000 */
[----:B------:R-:W-:Y:S02]  /*39a0*/  FMUL.FTZ R33, R69, R160 ;  /* 0x000000a045217220 */ /* 0x000fe40000410000 */
[----:B------:R-:W-:Y:S02]  /*39b0*/  FFMA.FTZ R132, R101, R132, R157 ;  /* 0x0000008465847223 */ /* 0x000fe4000001009d */
[----:B------:R-:W-:-:S02]  /*39c0*/  FFMA.FTZ R158, R114, R163, -R158 ;  /* 0x000000a3729e7223 */ /* 0x000fc4000001089e */
[----:B------:R-:W-:Y:S02]  /*39d0*/  FFMA.FTZ R134, R101, R134, R161 ;  /* 0x0000008665867223 */ /* 0x000fe400000100a1 */
        /* <DEDUP_REMOVED lines=8> */
[C---:B-12---:R-:W-:Y:S02]  /*3a60*/  FMUL.FTZ R163, R159.reuse, R164 ;  /* 0x000000a49fa37220 */ /* 0x046fe40000410000 */
[----:B0-----:R-:W-:-:S02]  /*3a70*/  FMUL.FTZ R165, R159, R166 ;  /* 0x000000a69fa57220 */ /* 0x001fc40000410000 */
        /* <DEDUP_REMOVED lines=9> */
.L_x_12809:
[----:B-1----:R-:W-:Y:S05]  /*3b10*/  BSYNC B0 ;  /* 0x0000000000007941 */ /* 0x002fea0003800000 */
.L_x_12808:
[----:B------:R-:W-:Y:S01]  /*3b20*/  FFMA.FTZ R143, R104, R143, R161 ;  /* 0x0000008f688f7223 */ /* 0x000fe200000100a1 */
[----:B---3--:R1:W3:Y:S01]  /*3b30*/  SHFL.DOWN PT, R162, R158, 0x2, 0x1f ;  /* 0x08401f009ea27f89 */ /* 0x0082e200000e0000 */
[----:B------:R-:W-:Y:S01]  /*3b40*/  FMUL.FTZ R161, R123, R132 ;  /* 0x000000847ba17220 */ /* 0x000fe20000410000 */
[----:B------:R-:W-:Y:S02]  /*3b50*/  BSSY B0, `(.L_x_12810) ;  /* 0x0000011000007945 */ /* 0x000fe40003800000 */
[----:B--2---:R1:W2:Y:S01]  /*3b60*/  SHFL.DOWN PT, R164, R159, 0x2, 0x1f ;  /* 0x08401f009fa47f89 */ /* 0x0042a200000e0000 */
[----:B------:R-:W-:-:S03]  /*3b70*/  FFMA.FTZ R161, R122, R134, R161 ;  /* 0x000000867aa17223 */ /* 0x000fc600000100a1 */
[----:B----4-:R1:W4:Y:S04]  /*3b80*/  SHFL.DOWN PT, R160, R157, 0x2, 0x1f ;  /* 0x08401f009da07f89 */ /* 0x01032800000e0000 */
[----:B0-----:R1:W0:Y:S01]  /*3b90*/  SHFL.DOWN PT, R166, R156, 0x2, 0x1f ;  /* 0x08401f009ca67f89 */ /* 0x00122200000e0000 */
[----:B------:R-:W-:Y:S05]  /*3ba0*/  @P2 BRA `(.L_x_12811) ;  /* 0x000000b000002947 */ /* 0x000fea0003800000 */
[C---:B--2---:R-:W-:Y:S02]  /*3bb0*/  FMUL.FTZ R163, R159.reuse, R164 ;  /* 0x000000a49fa37220 */ /* 0x044fe40000410000 */
[C---:B0-----:R-:W-:Y:S02]  /*3bc0*/  FMUL.FTZ R165, R159.reuse, R166 ;  /* 0x000000a69fa57220 */ /* 0x041fe40000410000 */
[C---:B----4-:R-:W-:Y:S02]  /*3bd0*/  FMUL.FTZ R167, R159.reuse, R160 ;  /* 0x000000a09fa77220 */ /* 0x050fe40000410000 */
        /* <DEDUP_REMOVED lines=8> */
.L_x_12811:
[----:B------:R-:W-:Y:S05]  /*3c60*/  BSYNC B0 ;  /* 0x0000000000007941 */ /* 0x000fea0003800000 */
.L_x_12810:
[----:B------:R-:W-:Y:S01]  /*3c70*/  FFMA.FTZ R141, R104, R141, R161 ;  /* 0x0000008d688d7223 */ /* 0x000fe200000100a1 */
[----:B--2---:R2:W1:Y:S01]  /*3c80*/  SHFL.DOWN PT, R164, R158, 0x4, 0x1f ;  /* 0x08801f009ea47f89 */ /* 0x00446200000e0000 */
[----:B----4-:R-:W-:Y:S01]  /*3c90*/  FMUL.FTZ R160, R125, R143 ;  /* 0x0000008f7da07220 */ /* 0x010fe20000410000 */
[----:B------:R-:W-:Y:S02]  /*3ca0*/  BSSY B0, `(.L_x_12812) ;  /* 0x0000011000007945 */ /* 0x000fe40003800000 */
[----:B0-----:R2:W0:Y:S01]  /*3cb0*/  SHFL.DOWN PT, R166, R159, 0x4, 0x1f ;  /* 0x08801f009fa67f89 */ /* 0x00142200000e0000 */
[----:B------:R-:W-:-:S03]  /*3cc0*/  FFMA.FTZ R160, R124, R141, R160 ;  /* 0x0000008d7ca07223 */ /* 0x000fc600000100a0 */
[----:B---3--:R2:W3:Y:S04]  /*3cd0*/  SHFL.DOWN PT, R162, R157, 0x4, 0x1f ;  /* 0x08801f009da27f89 */ /* 0x0084e800000e0000 */
[----:B------:R2:W4:Y:S01]  /*3ce0*/  SHFL.DOWN PT, R168, R156, 0x4, 0x1f ;  /* 0x08801f009ca87f89 */ /* 0x00052200000e0000 */
[----:B------:R-:W-:Y:S05]  /*3cf0*/  @P3 BRA `(.L_x_12813) ;  /* 0x000000b000003947 */ /* 0x000fea0003800000 */
[C---:B0-----:R-:W-:Y:S02]  /*3d00*/  FMUL.FTZ R161, R159.reuse, R166 ;  /* 0x000000a69fa17220 */ /* 0x041fe40000410000 */
[C---:B----4-:R-:W-:Y:S02]  /*3d10*/  FMUL.FTZ R163, R159.reuse, R168 ;  /* 0x000000a89fa37220 */ /* 0x050fe40000410000 */
[C---:B---3--:R-:W-:Y:S02]  /*3d20*/  FMUL.FTZ R165, R159.reuse, R162 ;  /* 0x000000a29fa57220 */ /* 0x048fe40000410000 */
        /* <DEDUP_REMOVED lines=8> */
.L_x_12813:
[----:B------:R-:W-:Y:S05]  /*3db0*/  BSYNC B0 ;  /* 0x0000000000007941 */ /* 0x000fea0003800000 */
.L_x_12812:
[----:B------:R-:W-:Y:S01]  /*3dc0*/  FFMA.FTZ R138, R109, R138, R160 ;  /* 0x0000008a6d8a7223 */ /* 0x000fe200000100a0 */
[----:B-1----:R1:W2:Y:S01]  /*3dd0*/  SHFL.DOWN PT, R164, R158, 0x8, 0x1f ;  /* 0x09001f009ea47f89 */ /* 0x0022a200000e0000 */
[----:B------:R-:W-:Y:S01]  /*3de0*/  FMUL.FTZ R160, R125, R141 ;  /* 0x0000008d7da07220 */ /* 0x000fe20000410000 */
[----:B------:R-:W-:Y:S02]  /*3df0*/  BSSY B0, `(.L_x_12814) ;  /* 0x0000011000007945 */ /* 0x000fe40003800000 */
[----:B0-----:R1:W0:Y:S01]  /*3e00*/  SHFL.DOWN PT, R166, R159, 0x8, 0x1f ;  /* 0x09001f009fa67f89 */ /* 0x00122200000e0000 */
[----:B------:R-:W-:-:S03]  /*3e10*/  FFMA.FTZ R160, R124, R143, -R160 ;  /* 0x0000008f7ca07223 */ /* 0x000fc600000108a0 */
[----:B---3--:R1:W3:Y:S04]  /*3e20*/  SHFL.DOWN PT, R162, R157, 0x8, 0x1f ;  /* 0x09001f009da27f89 */ /* 0x0082e800000e0000 */
[----:B----4-:R1:W4:Y:S01]  /*3e30*/  SHFL.DOWN PT, R168, R156, 0x8, 0x1f ;  /* 0x09001f009ca87f89 */ /* 0x01032200000e0000 */
        /* <DEDUP_REMOVED lines=12> */
.L_x_12815:
[----:B------:R-:W-:Y:S05]  /*3f00*/  BSYNC B0 ;  /* 0x0000000000007941 */ /* 0x000fea0003800000 */
.L_x_12814:
[----:B------:R-:W-:Y:S01]  /*3f10*/  FFMA.FTZ R136, R109, R136, R160 ;  /* 0x000000886d887223 */ /* 0x000fe200000100a0 */
[----:B---3--:R3:W1:Y:S01]  /*3f20*/  SHFL.DOWN PT, R162, R158, 0x10, 0x1f ;  /* 0x0a001f009ea27f89 */ /* 0x00866200000e0000 */
[C---:B------:R-:W-:Y:S01]  /*3f30*/  FMUL.FTZ R161, R127.reuse, R138 ;  /* 0x0000008a7fa17220 */ /* 0x040fe20000410000 */
[----:B------:R-:W-:Y:S01]  /*3f40*/  BSSY B0, `(.L_x_12816) ;  /* 0x0000012000007945 */ /* 0x000fe20003800000 */
[-C--:B------:R-:W-:Y:S01]  /*3f50*/  FMUL.FTZ R163, R127, R136.reuse ;  /* 0x000000887fa37220 */ /* 0x080fe20000410000 */
[----:B--2---:R3:W2:Y:S01]  /*3f60*/  SHFL.DOWN PT, R164, R159, 0x10, 0x1f ;  /* 0x0a001f009fa47f89 */ /* 0x0046a200000e0000 */
[----:B------:R-:W-:-:S03]  /*3f70*/  FFMA.FTZ R161, R126, R136, -R161 ;  /* 0x000000887ea17223 */ /* 0x000fc600000108a1 */
[----:B------:R3:W4:Y:S04]  /*3f80*/  SHFL.DOWN PT, R160, R157, 0x10, 0x1f ;  /* 0x0a001f009da07f89 */ /* 0x00072800000e0000 */
        /* <DEDUP_REMOVED lines=13> */
.L_x_12817:
[----:B------:R-:W-:Y:S05]  /*4060*/  BSYNC B0 ;  /* 0x0000000000007941 */ /* 0x000fea0003800000 */
.L_x_12816:
[C---:B----4-:R-:W-:Y:S01]  /*4070*/  SHF.L.U64.HI R160, R59.reuse, 0x2, R58 ;  /* 0x000000023ba07819 */ /* 0x050fe2000001023a */
[----:B------:R-:W-:Y:S01]  /*4080*/  SHFL.DOWN PT, R169, R159, 0x1, 0x1f ;  /* 0x08201f009fa97f89 */ /* 0x000fe200000e0000 */
[----:B------:R-:W-:Y:S01]  /*4090*/  FFMA.FTZ R163, R126, R138, R163 ;  /* 0x0000008a7ea37223 */ /* 0x000fe200000100a3 */
[----:B------:R-:W-:Y:S01]  /*40a0*/  SHF.L.U32 R165, R59, 0x2, RZ ;  /* 0x000000023ba57819 */ /* 0x000fe200000006ff */
[----:B------:R-:W-:Y:S01]  /*40b0*/  FFMA.FTZ R147, R110, R147, R161 ;  /* 0x000000936e937223 */ /* 0x000fe200000100a1 */
[----:B--2---:R-:W2:Y:S01]  /*40c0*/  SHFL.IDX PT, R164, R11, RZ, 0x1f ;  /* 0x00001fff0ba47589 */ /* 0x004ea200000e0000 */
[----:B0-----:R-:W-:Y:S01]  /*40d0*/  IMAD R166, R160, c[0x0][0x2b0], RZ ;  /* 0x0000ac00a0a67a24 */ /* 0x001fe200078e02ff */
[----:B------:R-:W-:Y:S01]  /*40e0*/  ISETP.NE.AND P0, PT, R48, RZ, PT ;  /* 0x000000ff3000720c */ /* 0x000fe20003f05270 */
[----:B------:R-:W-:Y:S01]  /*40f0*/  FFMA.FTZ R145, R110, R145, R163 ;  /* 0x000000916e917223 */ /* 0x000fe200000100a3 */
[----:B-1----:R-:W0:Y:S01]  /*4100*/  SHFL.IDX PT, R162, R10, RZ, 0x1f ;  /* 0x00001fff0aa27589 */ /* 0x002e2200000e0000 */
[----:B------:R-:W-:Y:S01]  /*4110*/  IMAD R163, R165, c[0x0][0x2b4], R166 ;  /* 0x0000ad00a5a37a24 */ /* 0x000fe200078e02a6 */
[----:B------:R-:W-:Y:S01]  /*4120*/  IADD3 R173, R48, 0x140, RZ ;  /* 0x0000014030ad7810 */ /* 0x000fe20007ffe0ff */
[----:B------:R-:W-:Y:S01]  /*4130*/  IMAD R160, R160, c[0x0][0x2d0], RZ ;  /* 0x0000b400a0a07a24 */ /* 0x000fe200078e02ff */
[----:B------:R-:W1:Y:S01]  /*4140*/  SHFL.DOWN PT, R168, R158, 0x1, 0x1f ;  /* 0x08201f009ea87f89 */ /* 0x000e6200000e0000 */
[----:B------:R-:W-:Y:S01]  /*4150*/  FMUL.FTZ R161, R129, R147 ;  /* 0x0000009381a17220 */ /* 0x000fe20000410000 */
[C---:B------:R-:W-:Y:S01]  /*4160*/  IADD3 R175, R48.reuse, 0x160, RZ ;  /* 0x0000016030af7810 */ /* 0x040fe20007ffe0ff */
[C---:B------:R-:W-:Y:S01]  /*4170*/  IMAD.WIDE.U32 R12, R165.reuse, c[0x0][0x2b0], R12 ;  /* 0x0000ac00a50c7a25 */ /* 0x040fe200078e000c */
[----:B------:R-:W4:Y:S01]  /*4180*/  SHFL.DOWN PT, R166, R157, 0x1, 0x1f ;  /* 0x08201f009da67f89 */ /* 0x000f2200000e0000 */
[----:B------:R-:W-:Y:S01]  /*4190*/  IADD3 R177, R48, 0x180, RZ ;  /* 0x0000018030b17810 */ /* 0x000fe20007ffe0ff */
[----:B------:R-:W-:Y:S01]  /*41a0*/  BSSY B0, `(.L_x_12818) ;  /* 0x0000150000007945 */ /* 0x000fe20003800000 */
[----:B------:R-:W-:Y:S01]  /*41b0*/  IMAD R167, R165, c[0x0][0x2d4], R160 ;  /* 0x0000b500a5a77a24 */ /* 0x000fe200078e02a0 */
[----:B------:R-:W5:Y:S01]  /*41c0*/  SHFL.DOWN PT, R170, R156, 0x1, 0x1f ;  /* 0x08201f009caa7f89 */ /* 0x000f6200000e0000 */
[----:B------:R-:W-:Y:S01]  /*41d0*/  FMUL.FTZ R160, R129, R145 ;  /* 0x0000009181a07220 */ /* 0x000fe20000410000 */
[----:B------:R-:W-:Y:S01]  /*41e0*/  IADD3 R13, R13, R163, RZ ;  /* 0x000000a30d0d7210 */ /* 0x000fe20007ffe0ff */
[C---:B------:R-:W-:Y:S01]  /*41f0*/  FFMA.FTZ R161, R128.reuse, R145, R161 ;  /* 0x0000009180a17223 */ /* 0x040fe200000100a1 */
[----:B---3--:R-:W3:Y:S01]  /*4200*/  SHFL.IDX PT, R159, R159, RZ, 0x1f ;  /* 0x00001fff9f9f7589 */ /* 0x008ee200000e0000 */
[----:B------:R-:W-:Y:S01]  /*4210*/  FFMA.FTZ R160, R128, R147, -R160 ;  /* 0x0000009380a07223 */ /* 0x000fe200000108a0 */
[C---:B------:R-:W-:Y:S01]  /*4220*/  IADD3 R179, R48.reuse, 0x1a0, RZ ;  /* 0x000001a030b37810 */ /* 0x040fe20007ffe0ff */
[----:B------:R-:W-:Y:S01]  /*4230*/  IMAD.WIDE.U32 R14, R165, c[0x0][0x2d0], R14 ;  /* 0x0000b400a50e7a25 */ /* 0x000fe200078e000e */
[----:B------:R-:W3:Y:S01]  /*4240*/  SHFL.IDX PT, R158, R158, RZ, 0x1f ;  /* 0x00001fff9e9e7589 */ /* 0x000ee200000e0000 */
[----:B------:R-:W-:-:S02]  /*4250*/  IADD3 R181, R48, 0x1c0, RZ ;  /* 0x000001c030b57810 */ /* 0x000fc40007ffe0ff */
[----:B------:R-:W-:Y:S01]  /*4260*/  FFMA.FTZ R140, R113, R140, R161 ;  /* 0x0000008c718c7223 */ /* 0x000fe200000100a1 */
[----:B------:R-:W3:Y:S01]  /*4270*/  SHFL.IDX PT, R157, R157, RZ, 0x1f ;  /* 0x00001fff9d9d7589 */ /* 0x000ee200000e0000 */
[----:B--2---:R-:W-:Y:S01]  /*4280*/  @P1 FMUL.FTZ R163, R169, R164 ;  /* 0x000000a4a9a31220 */ /* 0x004fe20000410000 */
[----:B------:R-:W-:Y:S01]  /*4290*/  IADD3 R15, R15, R167, RZ ;  /* 0x000000a70f0f7210 */ /* 0x000fe20007ffe0ff */
[----:B0-----:R-:W-:Y:S01]  /*42a0*/  @P1 FMUL.FTZ R165, R169, R162 ;  /* 0x000000a2a9a51220 */ /* 0x001fe20000410000 */
[----:B------:R-:W0:Y:S01]  /*42b0*/  SHFL.IDX PT, R156, R156, RZ, 0x1f ;  /* 0x00001fff9c9c7589 */ /* 0x000e2200000e0000 */
[----:B------:R-:W-:Y:S01]  /*42c0*/  FFMA.FTZ R142, R113, R142, R160 ;  /* 0x0000008e718e7223 */ /* 0x000fe200000100a0 */
[----:B------:R-:W-:Y:S01]  /*42d0*/  IADD3 R183, R48, 0x1e0, RZ ;  /* 0x000001e030b77810 */ /* 0x000fe20007ffe0ff */
[----:B------:R-:W-:Y:S02]  /*42e0*/  FMUL.FTZ R161, R131, R140 ;  /* 0x0000008c83a17220 */ /* 0x000fe40000410000 */
[----:B-1----:R-:W-:-:S02]  /*42f0*/  @P1 FFMA.FTZ R163, R168, R162, -R163 ;  /* 0x000000a2a8a31223 */ /* 0x002fc400000108a3 */
[----:B------:R-:W-:Y:S02]  /*4300*/  @P1 FFMA.FTZ R165, R168, R164, R165 ;  /* 0x000000a4a8a51223 */ /* 0x000fe400000100a5 */
[----:B------:R-:W-:Y:S02]  /*4310*/  FFMA.FTZ R161, R130, R142, -R161 ;  /* 0x0000008e82a17223 */ /* 0x000fe400000108a1 */
[----:B----4-:R-:W-:Y:S02]  /*4320*/  @P1 FADD.FTZ R162, R166, R163 ;  /* 0x000000a3a6a21221 */ /* 0x010fe40000010000 */
[----:B-----5:R-:W-:Y:S02]  /*4330*/  @P1 FADD.FTZ R164, R170, R165 ;  /* 0x000000a5aaa41221 */ /* 0x020fe40000010000 */
[----:B------:R-:W-:Y:S02]  /*4340*/  FFMA.FTZ R144, R23, R144, R161 ;  /* 0x0000009017907223 */ /* 0x000fe400000100a1 */
[----:B------:R-:W-:-:S02]  /*4350*/  FMUL.FTZ R163, R162, -R17 ;  /* 0x80000011a2a37220 */ /* 0x000fc40000410000 */
[C---:B------:R-:W-:Y:S02]  /*4360*/  FMUL.FTZ R161, R164.reuse, -R17 ;  /* 0x80000011a4a17220 */ /* 0x040fe40000410000 */
[-C--:B------:R-:W-:Y:S02]  /*4370*/  FFMA.FTZ R164, R164, R16.reuse, R163 ;  /* 0x00000010a4a47223 */ /* 0x080fe400000100a3 */
[----:B------:R-:W-:Y:S01]  /*4380*/  FFMA.FTZ R161, R162, R16, -R161 ;  /* 0x00000010a2a17223 */ /* 0x000fe200000108a1 */
[----:B------:R-:W-:Y:S01]  /*4390*/  SHF.L.U32 R16, R48, 0x4, RZ ;  /* 0x0000000430107819 */ /* 0x000fe200000006ff */
[----:B---3--:R-:W-:Y:S02]  /*43a0*/  FMUL.FTZ R160, R159, R10 ;  /* 0x0000000a9fa07220 */ /* 0x008fe40000410000 */
[----:B------:R-:W-:Y:S01]  /*43b0*/  FADD.FTZ R149, -R149, R164 ;  /* 0x000000a495957221 */ /* 0x000fe20000010100 */
[----:B------:R-:W-:Y:S01]  /*43c0*/  LEA.HI.SX32 R16, R16, R16, 0x1b ;  /* 0x0000001010107211 */ /* 0x000fe200078fdaff */
[----:B------:R-:W-:-:S02]  /*43d0*/  FADD.FTZ R150, R150, R161 ;  /* 0x000000a196967221 */ /* 0x000fc40000010000 */
[-C--:B------:R-:W-:Y:S02]  /*43e0*/  FMUL.FTZ R17, R159, R11.reuse ;  /* 0x0000000b9f117220 */ /* 0x080fe40000410000 */
[----:B------:R-:W-:Y:S02]  /*43f0*/  FFMA.FTZ R163, R158, R11, R160 ;  /* 0x0000000b9ea37223 */ /* 0x000fe400000100a0 */
[C---:B------:R-:W-:Y:S02]  /*4400*/  FMUL.FTZ R11, R131.reuse, R142 ;  /* 0x0000008e830b7220 */ /* 0x040fe40000410000 */
[C---:B------:R-:W-:Y:S02]  /*4410*/  FMUL.FTZ R165, R131.reuse, -R149 ;  /* 0x8000009583a57220 */ /* 0x040fe40000410000 */
[-C--:B------:R-:W-:Y:S02]  /*4420*/  FMUL.FTZ R131, R131, -R150.reuse ;  /* 0x8000009683837220 */ /* 0x080fe40000410000 */
[----:B------:R-:W-:-:S02]  /*4430*/  FFMA.FTZ R165, R130, R150, -R165 ;  /* 0x0000009682a57223 */ /* 0x000fc400000108a5 */
[----:B------:R-:W-:Y:S02]  /*4440*/  FFMA.FTZ R131, R130, R149, R131 ;  /* 0x0000009582837223 */ /* 0x000fe40000010083 */
[----:B------:R-:W-:Y:S02]  /*4450*/  FADD.FTZ R146, R146, R165 ;  /* 0x000000a592927221 */ /* 0x000fe40000010000 */
[----:B------:R-:W-:Y:S02]  /*4460*/  FADD.FTZ R148, -R148, R131 ;  /* 0x0000008394947221 */ /* 0x000fe40000010100 */
[----:B------:R-:W-:Y:S02]  /*4470*/  FFMA.FTZ R10, R158, R10, -R17 ;  /* 0x0000000a9e0a7223 */ /* 0x000fe40000010811 */
[C---:B------:R-:W-:Y:S02]  /*4480*/  FMUL.FTZ R131, R129.reuse, -R148 ;  /* 0x8000009481837220 */ /* 0x040fe40000410000 */
[----:B------:R-:W-:-:S02]  /*4490*/  FMUL.FTZ R129, R129, -R146 ;  /* 0x8000009281817220 */ /* 0x000fc40000410000 */
[C---:B------:R-:W-:Y:S02]  /*44a0*/  FFMA.FTZ R131, R128.reuse, R146, -R131 ;  /* 0x0000009280837223 */ /* 0x040fe40000010883 */
[----:B------:R-:W-:Y:S02]  /*44b0*/  FFMA.FTZ R128, R128, R148, R129 ;  /* 0x0000009480807223 */ /* 0x000fe40000010081 */
[----:B------:R-:W-:Y:S01]  /*44c0*/  FFMA.FTZ R17, R130, R140, R11 ;  /* 0x0000008c82117223 */ /* 0x000fe2000001000b */
[----:B------:R-:W-:Y:S01]  /*44d0*/  P2R R130, PR, RZ, 0x1 ;  /* 0x00000001ff827803 */ /* 0x000fe20000000000 */
[----:B------:R-:W-:Y:S02]  /*44e0*/  FADD.FTZ R20, R20, R131 ;  /* 0x0000008314147221 */ /* 0x000fe40000010000 */
[----:B------:R-:W-:Y:S02]  /*44f0*/  FADD.FTZ R21, -R21, R128 ;  /* 0x0000008015157221 */ /* 0x000fe40000010100 */
[----:B------:R-:W-:-:S02]  /*4500*/  FFMA.FTZ R130, R23, R22, R17 ;  /* 0x0000001617827223 */ /* 0x000fc40000010011 */
[----:B------:R-:W-:Y:S02]  /*4510*/  FMUL.FTZ R17, R127, -R20 ;  /* 0x800000147f117220 */ /* 0x000fe40000410000 */
[C---:B------:R-:W-:Y:S02]  /*4520*/  FMUL.FTZ R161, R159.reuse, R9 ;  /* 0x000000099fa17220 */ /* 0x040fe40000410000 */
[-C--:B------:R-:W-:Y:S02]  /*4530*/  FMUL.FTZ R159, R159, R8.reuse ;  /* 0x000000089f9f7220 */ /* 0x080fe40000410000 */
[-C--:B------:R-:W-:Y:S02]  /*4540*/  FMUL.FTZ R127, R127, -R21.reuse ;  /* 0x800000157f7f7220 */ /* 0x080fe40000410000 */
[----:B------:R-:W-:Y:S02]  /*4550*/  FFMA.FTZ R128, R126, R21, R17 ;  /* 0x000000157e807223 */ /* 0x000fe40000010011 */
[----:B------:R-:W-:-:S02]  /*4560*/  FFMA.FTZ R8, R158, R8, -R161 ;  /* 0x000000089e087223 */ /* 0x000fc400000108a1 */
[----:B------:R-:W-:Y:S02]  /*4570*/  FFMA.FTZ R9, R158, R9, R159 ;  /* 0x000000099e097223 */ /* 0x000fe4000001009f */
[----:B------:R-:W-:Y:S02]  /*4580*/  FADD.FTZ R10, R157, R10 ;  /* 0x0000000a9d0a7221 */ /* 0x000fe40000010000 */
[----:B0-----:R-:W-:Y:S02]  /*4590*/  FADD.FTZ R11, R156, R163 ;  /* 0x000000a39c0b7221 */ /* 0x001fe40000010000 */
[----:B------:R-:W-:Y:S02]  /*45a0*/  FFMA.FTZ R127, R126, R20, -R127 ;  /* 0x000000147e7f7223 */ /* 0x000fe4000001087f */
[----:B------:R-:W-:Y:S01]  /*45b0*/  FADD.FTZ R35, -R35, R128 ;  /* 0x0000008023237221 */ /* 0x000fe20000010100 */
[----:B------:R0:W-:Y:S01]  /*45c0*/  @!P0 STS.128 [R60.X16+0x2e10], R8 ;  /* 0x002e10083c008388 */ /* 0x0001e2000000cc00 */
[----:B------:R-:W-:-:S02]  /*45d0*/  FADD.FTZ R34, R34, R127 ;  /* 0x0000007f22227221 */ /* 0x000fc40000010000 */
[----:B------:R-:W-:Y:S02]  /*45e0*/  FMUL.FTZ R131, R78, R149 ;  /* 0x000000954e837220 */ /* 0x000fe40000410000 */
[----:B------:R-:W-:Y:S02]  /*45f0*/  FMUL.FTZ R128, R80, R148 ;  /* 0x0000009450807220 */ /* 0x000fe40000410000 */
[C---:B------:R-:W-:Y:S02]  /*4600*/  FMUL.FTZ R129, R78.reuse, R23 ;  /* 0x000000174e817220 */ /* 0x040fe40000410000 */
[----:B------:R-:W-:Y:S02]  /*4610*/  FMUL.FTZ R17, R23, R131 ;  /* 0x0000008317117220 */ /* 0x000fe40000410000 */
[----:B------:R-:W-:Y:S02]  /*4620*/  FMUL.FTZ R157, R78, R150 ;  /* 0x000000964e9d7220 */ /* 0x000fe40000410000 */
[-C--:B------:R-:W-:Y:S01]  /*4630*/  FFMA.FTZ R22, R121, -R129.reuse, R130 ;  /* 0x8000008179167223 */ /* 0x080fe20000010082 */
[----:B------:R1:W-:Y:S01]  /*4640*/  STS [R16.X4+0x87c], R17 ;  /* 0x00087c1110007388 */ /* 0x0003e20000004800 */
[----:B------:R-:W-:-:S02]  /*4650*/  FFMA.FTZ R126, R117, -R129, R144 ;  /* 0x80000081757e7223 */ /* 0x000fc40000010090 */
[C---:B0-----:R-:W-:Y:S02]  /*4660*/  FMUL.FTZ R9, R125.reuse, -R35 ;  /* 0x800000237d097220 */ /* 0x041fe40000410000 */
[-C--:B------:R-:W-:Y:S02]  /*4670*/  FMUL.FTZ R125, R125, -R34.reuse ;  /* 0x800000227d7d7220 */ /* 0x080fe40000410000 */
[----:B------:R-:W-:Y:S02]  /*4680*/  FFMA.FTZ R10, R124, R34, -R9 ;  /* 0x000000227c0a7223 */ /* 0x000fe40000010809 */
[----:B------:R-:W-:Y:S02]  /*4690*/  FMUL.FTZ R9, R80, R113 ;  /* 0x0000007150097220 */ /* 0x000fe40000410000 */
[----:B------:R-:W-:Y:S02]  /*46a0*/  FFMA.FTZ R125, R124, R35, R125 ;  /* 0x000000237c7d7223 */ /* 0x000fe4000001007d */
[----:B------:R-:W-:-:S02]  /*46b0*/  FFMA.FTZ R124, R115, -R9, R140 ;  /* 0x80000009737c7223 */ /* 0x000fc4000001008c */
[----:B------:R-:W-:Y:S02]  /*46c0*/  FADD.FTZ R152, -R152, R125 ;  /* 0x0000007d98987221 */ /* 0x000fe40000010100 */
[----:B------:R-:W-:Y:S02]  /*46d0*/  FADD.FTZ R153, R153, R10 ;  /* 0x0000000a99997221 */ /* 0x000fe40000010000 */
[----:B------:R-:W-:Y:S02]  /*46e0*/  FMUL.FTZ R10, R80, R146 ;  /* 0x00000092500a7220 */ /* 0x000fe40000410000 */
[----:B------:R-:W-:Y:S02]  /*46f0*/  FFMA.FTZ R125, R119, -R9, R142 ;  /* 0x80000009777d7223 */ /* 0x000fe4000001008e */
[----:B------:R-:W-:Y:S02]  /*4700*/  FMUL.FTZ R11, R124, R128 ;  /* 0x000000807c0b7220 */ /* 0x000fe40000410000 */
[----:B------:R-:W-:-:S02]  /*4710*/  FMUL.FTZ R9, R123, -R152 ;  /* 0x800000987b097220 */ /* 0x000fc40000410000 */
[-C--:B------:R-:W-:Y:S02]  /*4720*/  FMUL.FTZ R123, R123, -R153.reuse ;  /* 0x800000997b7b7220 */ /* 0x080fe40000410000 */
[-C--:B-1----:R-:W-:Y:S02]  /*4730*/  FMUL.FTZ R17, R124, R10.reuse ;  /* 0x0000000a7c117220 */ /* 0x082fe40000410000 */
[-C--:B------:R-:W-:Y:S02]  /*4740*/  FFMA.FTZ R182, R125, R10.reuse, R11 ;  /* 0x0000000a7db67223 */ /* 0x080fe4000001000b */
[----:B------:R-:W-:Y:S02]  /*4750*/  FMUL.FTZ R129, R113, R10 ;  /* 0x0000000a71817220 */ /* 0x000fe40000410000 */
[----:B------:R-:W-:Y:S02]  /*4760*/  FFMA.FTZ R10, R122, R153, -R9 ;  /* 0x000000997a0a7223 */ /* 0x000fe40000010809 */
[----:B------:R-:W-:Y:S01]  /*4770*/  FMUL.FTZ R160, R22, R157 ;  /* 0x0000009d16a07220 */ /* 0x000fe20000410000 */
[----:B------:R0:W-:Y:S01]  /*4780*/  STS [R16.X4+0x870], R129 ;  /* 0x0008708110007388 */ /* 0x0001e20000004800 */
[----:B------:R-:W-:-:S02]  /*4790*/  FFMA.FTZ R123, R122, R152, R123 ;  /* 0x000000987a7b7223 */ /* 0x000fc4000001007b */
[----:B------:R-:W-:Y:S02]  /*47a0*/  FADD.FTZ R127, R19, R10 ;  /* 0x0000000a137f7221 */ /* 0x000fe40000010000 */
[-C--:B------:R-:W-:Y:S02]  /*47b0*/  FMUL.FTZ R8, R22, R131.reuse ;  /* 0x0000008316087220 */ /* 0x080fe40000410000 */
[----:B------:R-:W-:Y:S02]  /*47c0*/  FFMA.FTZ R160, R126, R131, -R160 ;  /* 0x000000837ea07223 */ /* 0x000fe400000108a0 */
[----:B------:R-:W-:Y:S02]  /*47d0*/  FADD.FTZ R123, -R18, R123 ;  /* 0x0000007b127b7221 */ /* 0x000fe40000010100 */
[-C--:B------:R-:W-:Y:S02]  /*47e0*/  FFMA.FTZ R171, R125, R128.reuse, -R17 ;  /* 0x000000807dab7223 */ /* 0x080fe40000010811 */
[----:B------:R-:W-:-:S02]  /*47f0*/  FMUL.FTZ R131, R113, R128 ;  /* 0x0000008071837220 */ /* 0x000fc40000410000 */
[C---:B------:R-:W-:Y:S02]  /*4800*/  FMUL.FTZ R128, R79.reuse, R110 ;  /* 0x0000006e4f807220 */ /* 0x040fe40000410000 */
[C---:B------:R-:W-:Y:S01]  /*4810*/  FMUL.FTZ R11, R120.reuse, -R127 ;  /* 0x8000007f780b7220 */ /* 0x040fe20000410000 */
[----:B------:R1:W-:Y:S01]  /*4820*/  STS [R16.X4+0x874], R131 ;  /* 0x0008748310007388 */ /* 0x0003e20000004800 */
[----:B------:R-:W-:Y:S02]  /*4830*/  FMUL.FTZ R9, R120, -R123 ;  /* 0x8000007b78097220 */ /* 0x000fe40000410000 */
[----:B------:R-:W-:Y:S02]  /*4840*/  FFMA.FTZ R120, R112, -R128, R145 ;  /* 0x8000008070787223 */ /* 0x000fe40000010091 */
[----:B------:R-:W-:Y:S02]  /*4850*/  FMUL.FTZ R17, R79, R21 ;  /* 0x000000154f117220 */ /* 0x000fe40000410000 */
[----:B------:R-:W-:-:S02]  /*4860*/  FFMA.FTZ R11, R118, R123, R11 ;  /* 0x0000007b760b7223 */ /* 0x000fc4000001000b */
[----:B------:R-:W-:Y:S02]  /*4870*/  FFMA.FTZ R10, R118, R127, -R9 ;  /* 0x0000007f760a7223 */ /* 0x000fe40000010809 */
[----:B------:R-:W-:Y:S02]  /*4880*/  FFMA.FTZ R128, R108, -R128, R147 ;  /* 0x800000806c807223 */ /* 0x000fe40000010093 */
[----:B------:R-:W-:Y:S02]  /*4890*/  FMUL.FTZ R9, R79, R20 ;  /* 0x000000144f097220 */ /* 0x000fe40000410000 */
[----:B------:R-:W-:Y:S02]  /*48a0*/  FMUL.FTZ R18, R120, R17 ;  /* 0x0000001178127220 */ /* 0x000fe40000410000 */
[----:B0-----:R-:W-:Y:S02]  /*48b0*/  FADD.FTZ R129, -R154, R11 ;  /* 0x0000000b9a817221 */ /* 0x001fe40000010100 */
[----:B------:R-:W-:-:S02]  /*48c0*/  FADD.FTZ R155, R155, R10 ;  /* 0x0000000a9b9b7221 */ /* 0x000fc40000010000 */
[-C--:B------:R-:W-:Y:S02]  /*48d0*/  FMUL.FTZ R10, R120, R9.reuse ;  /* 0x00000009780a7220 */ /* 0x080fe40000410000 */
[-C--:B------:R-:W-:Y:S02]  /*48e0*/  FFMA.FTZ R178, R128, R9.reuse, R18 ;  /* 0x0000000980b27223 */ /* 0x080fe40000010012 */
[----:B------:R-:W-:Y:S02]  /*48f0*/  FMUL.FTZ R11, R110, R9 ;  /* 0x000000096e0b7220 */ /* 0x000fe40000410000 */
[C---:B------:R-:W-:Y:S02]  /*4900*/  FMUL.FTZ R9, R116.reuse, -R129 ;  /* 0x8000008174097220 */ /* 0x040fe40000410000 */
[----:B------:R-:W-:Y:S01]  /*4910*/  FMUL.FTZ R116, R116, -R155 ;  /* 0x8000009b74747220 */ /* 0x000fe20000410000 */
[----:B------:R0:W-:Y:S01]  /*4920*/  STS [R16.X4+0x868], R11 ;  /* 0x0008680b10007388 */ /* 0x0001e20000004800 */
[----:B------:R-:W-:-:S02]  /*4930*/  FMUL.FTZ R159, R23, R157 ;  /* 0x0000009d179f7220 */ /* 0x000fc40000410000 */
[----:B------:R-:W-:Y:S02]  /*4940*/  FFMA.FTZ R8, R126, R157, R8 ;  /* 0x0000009d7e087223 */ /* 0x000fe40000010008 */
[----:B------:R-:W-:Y:S01]  /*4950*/  FMUL.FTZ R157, R82, R109 ;  /* 0x0000006d529d7220 */ /* 0x000fe20000410000 */
[----:B------:R-:W-:Y:S01]  /*4960*/  STS [R16.X4+0x878], R159 ;  /* 0x0008789f10007388 */ /* 0x000fe20000004800 */
[C---:B------:R-:W-:Y:S02]  /*4970*/  FFMA.FTZ R116, R114.reuse, R129, R116 ;  /* 0x0000008172747223 */ /* 0x040fe40000010074 */
[----:B------:R-:W-:Y:S02]  /*4980*/  FFMA.FTZ R9, R114, R155, -R9 ;  /* 0x0000009b72097223 */ /* 0x000fe40000010809 */
[----:B------:R-:W-:Y:S02]  /*4990*/  FFMA.FTZ R180, R128, R17, -R10 ;  /* 0x0000001180b47223 */ /* 0x000fe4000001080a */
[----:B------:R-:W-:-:S02]  /*49a0*/  FFMA.FTZ R158, R111, -R157, R138 ;  /* 0x8000009d6f9e7223 */ /* 0x000fc4000001008a */
[----:B------:R-:W-:Y:S02]  /*49b0*/  FMUL.FTZ R156, R82, R35 ;  /* 0x00000023529c7220 */ /* 0x000fe40000410000 */
[----:B------:R-:W-:Y:S02]  /*49c0*/  FMUL.FTZ R10, R86, R97 ;  /* 0x00000061560a7220 */ /* 0x000fe40000410000 */
[----:B------:R-:W-:Y:S02]  /*49d0*/  FADD.FTZ R118, -R33, R116 ;  /* 0x0000007421767221 */ /* 0x000fe40000010100 */
[----:B------:R-:W-:Y:S02]  /*49e0*/  FADD.FTZ R32, R32, R9 ;  /* 0x0000000920207221 */ /* 0x000fe40000010000 */
[----:B------:R-:W-:Y:S02]  /*49f0*/  FMUL.FTZ R122, R83, R100 ;  /* 0x00000064537a7220 */ /* 0x000fe40000410000 */
[----:B------:R-:W-:-:S02]  /*4a00*/  FMUL.FTZ R154, R82, R34 ;  /* 0x00000022529a7220 */ /* 0x000fc40000410000 */
[----:B------:R-:W-:Y:S02]  /*4a10*/  FFMA.FTZ R157, R107, -R157, R136 ;  /* 0x8000009d6b9d7223 */ /* 0x000fe40000010088 */
[----:B------:R-:W-:Y:S02]  /*4a20*/  FMUL.FTZ R9, R158, R156 ;  /* 0x0000009c9e097220 */ /* 0x000fe40000410000 */
[----:B------:R-:W-:Y:S02]  /*4a30*/  FFMA.FTZ R116, R99, -R10, R139 ;  /* 0x8000000a63747223 */ /* 0x000fe4000001008b */
[----:B------:R-:W-:Y:S02]  /*4a40*/  FMUL.FTZ R18, R86, R118 ;  /* 0x0000007656127220 */ /* 0x000fe40000410000 */
[----:B------:R-:W-:Y:S02]  /*4a50*/  FMUL.FTZ R19, R110, R17 ;  /* 0x000000116e137220 */ /* 0x000fe40000410000 */
[----:B------:R-:W-:-:S02]  /*4a60*/  FFMA.FTZ R33, R95, -R10, R133 ;  /* 0x8000000a5f217223 */ /* 0x000fc40000010085 */
[----:B------:R-:W-:Y:S01]  /*4a70*/  FFMA.FTZ R114, R96, -R122, R137 ;  /* 0x8000007a60727223 */ /* 0x000fe20000010089 */
[----:B------:R2:W-:Y:S01]  /*4a80*/  STS [R16.X4+0x86c], R19 ;  /* 0x00086c1310007388 */ /* 0x0005e20000004800 */
[----:B------:R-:W-:Y:S02]  /*4a90*/  FFMA.FTZ R174, R157, R154, R9 ;  /* 0x0000009a9dae7223 */ /* 0x000fe40000010009 */
[----:B------:R-:W-:Y:S02]  /*4aa0*/  FFMA.FTZ R122, R98, -R122, R135 ;  /* 0x8000007a627a7223 */ /* 0x000fe40000010087 */
[----:B-1----:R-:W-:Y:S02]  /*4ab0*/  FMUL.FTZ R131, R158, R154 ;  /* 0x0000009a9e837220 */ /* 0x002fe40000410000 */
[----:B------:R-:W-:Y:S02]  /*4ac0*/  FMUL.FTZ R17, R83, R129 ;  /* 0x0000008153117220 */ /* 0x000fe40000410000 */
[----:B------:R-:W-:-:S02]  /*4ad0*/  FMUL.FTZ R10, R86, R32 ;  /* 0x00000020560a7220 */ /* 0x000fc40000410000 */
[----:B------:R-:W-:Y:S02]  /*4ae0*/  FMUL.FTZ R9, R116, R18 ;  /* 0x0000001274097220 */ /* 0x000fe40000410000 */
[----:B0-----:R-:W-:Y:S02]  /*4af0*/  FMUL.FTZ R11, R83, R155 ;  /* 0x0000009b530b7220 */ /* 0x001fe40000410000 */
[----:B--2---:R-:W-:Y:S02]  /*4b00*/  FMUL.FTZ R19, R122, R17 ;  /* 0x000000117a137220 */ /* 0x004fe40000410000 */
[----:B------:R-:W-:Y:S02]  /*4b10*/  FFMA.FTZ R9, R33, R10, R9 ;  /* 0x0000000a21097223 */ /* 0x000fe40000010009 */
[-C--:B------:R-:W-:Y:S02]  /*4b20*/  FFMA.FTZ R176, R157, R156.reuse, -R131 ;  /* 0x0000009c9db07223 */ /* 0x080fe40000010883 */
[----:B------:R-:W-:-:S02]  /*4b30*/  FMUL.FTZ R167, R109, R156 ;  /* 0x0000009c6da77220 */ /* 0x000fc40000410000 */
[----:B------:R-:W-:Y:S02]  /*4b40*/  FMUL.FTZ R156, R81, R104 ;  /* 0x00000068519c7220 */ /* 0x000fe40000410000 */
[----:B------:R-:W-:Y:S01]  /*4b50*/  FMUL.FTZ R163, R109, R154 ;  /* 0x0000009a6da37220 */ /* 0x000fe20000410000 */
[----:B------:R0:W-:Y:S01]  /*4b60*/  STS [R16.X4+0x864], R167 ;  /* 0x000864a710007388 */ /* 0x0001e20000004800 */
[----:B------:R-:W-:Y:S02]  /*4b70*/  FFMA.FTZ R154, R114, R11, R19 ;  /* 0x0000000b729a7223 */ /* 0x000fe40000010013 */
[----:B------:R-:W-:Y:S01]  /*4b80*/  FADD.FTZ R9, RZ, R9 ;  /* 0x00000009ff097221 */ /* 0x000fe20000010000 */
[----:B------:R-:W-:Y:S01]  /*4b90*/  STS [R16.X4+0x860], R163 ;  /* 0x000860a310007388 */ /* 0x000fe20000004800 */
[----:B------:R-:W-:Y:S02]  /*4ba0*/  FFMA.FTZ R159, R106, -R156, R141 ;  /* 0x8000009c6a9f7223 */ /* 0x000fe4000001008d */
[----:B------:R-:W-:-:S02]  /*4bb0*/  FMUL.FTZ R165, R81, R152 ;  /* 0x0000009851a57220 */ /* 0x000fc40000410000 */
[----:B------:R-:W-:Y:S02]  /*4bc0*/  FADD.FTZ R161, R9, R154 ;  /* 0x0000009a09a17221 */ /* 0x000fe40000010000 */
[----:B------:R-:W-:Y:S02]  /*4bd0*/  FFMA.FTZ R156, R102, -R156, R143 ;  /* 0x8000009c669c7223 */ /* 0x000fe4000001008f */
[----:B------:R-:W-:Y:S02]  /*4be0*/  FMUL.FTZ R19, R81, R153 ;  /* 0x0000009951137220 */ /* 0x000fe40000410000 */
[----:B------:R-:W-:Y:S02]  /*4bf0*/  FMUL.FTZ R9, R159, R165 ;  /* 0x000000a59f097220 */ /* 0x000fe40000410000 */
[----:B------:R-:W-:Y:S02]  /*4c00*/  FMUL.FTZ R154, R84, R101 ;  /* 0x00000065549a7220 */ /* 0x000fe40000410000 */
[----:B------:R-:W-:-:S02]  /*4c10*/  FFMA.FTZ R170, R156, R19, R9 ;  /* 0x000000139caa7223 */ /* 0x000fc40000010009 */
[----:B------:R-:W-:Y:S02]  /*4c20*/  FMUL.FTZ R9, R116, R10 ;  /* 0x0000000a74097220 */ /* 0x000fe40000410000 */
[-C--:B------:R-:W-:Y:S02]  /*4c30*/  FFMA.FTZ R131, R103, -R154.reuse, R132 ;  /* 0x8000009a67837223 */ /* 0x080fe40000010084 */
[-C--:B------:R-:W-:Y:S02]  /*4c40*/  FMUL.FTZ R162, R159, R19.reuse ;  /* 0x000000139fa27220 */ /* 0x080fe40000410000 */
[----:B0-----:R-:W-:Y:S02]  /*4c50*/  FMUL.FTZ R167, R104, R19 ;  /* 0x0000001368a77220 */ /* 0x001fe40000410000 */
[----:B------:R-:W-:Y:S02]  /*4c60*/  FFMA.FTZ R154, R105, -R154, R134 ;  /* 0x8000009a699a7223 */ /* 0x000fe40000010086 */
[----:B------:R-:W-:Y:S01]  /*4c70*/  FMUL.FTZ R19, R122, R11 ;  /* 0x0000000b7a137220 */ /* 0x000fe20000410000 */
[----:B------:R0:W-:Y:S01]  /*4c80*/  STS [R16.X4+0x858], R167 ;  /* 0x000858a710007388 */ /* 0x0001e20000004800 */
[----:B------:R-:W-:-:S02]  /*4c90*/  FFMA.FTZ R9, R33, R18, -R9 ;  /* 0x0000001221097223 */ /* 0x000fc40000010809 */
[----:B------:R-:W-:Y:S02]  /*4ca0*/  FMUL.FTZ R164, R84, R127 ;  /* 0x0000007f54a47220 */ /* 0x000fe40000410000 */
[----:B------:R-:W-:Y:S02]  /*4cb0*/  FFMA.FTZ R172, R156, R165, -R162 ;  /* 0x000000a59cac7223 */ /* 0x000fe400000108a2 */
[----:B------:R-:W-:Y:S02]  /*4cc0*/  FMUL.FTZ R166, R84, R123 ;  /* 0x0000007b54a67220 */ /* 0x000fe40000410000 */
[----:B------:R-:W-:Y:S01]  /*4cd0*/  FFMA.FTZ R162, R114, R17, -R19 ;  /* 0x0000001172a27223 */ /* 0x000fe20000010813 */
[----:B0-----:R-:W-:Y:S01]  /*4ce0*/  IADD3 R167, R48, 0x80, RZ ;  /* 0x0000008030a77810 */ /* 0x001fe20007ffe0ff */
[----:B------:R-:W-:Y:S02]  /*4cf0*/  FADD.FTZ R9, RZ, R9 ;  /* 0x00000009ff097221 */ /* 0x000fe40000010000 */
[----:B------:R-:W-:-:S02]  /*4d00*/  FMUL.FTZ R163, R154, R164 ;  /* 0x000000a49aa37220 */ /* 0x000fc40000410000 */
[----:B------:R-:W-:Y:S02]  /*4d10*/  FADD.FTZ R9, R9, R162 ;  /* 0x000000a209097221 */ /* 0x000fe40000010000 */
[-C--:B------:R-:W-:Y:S02]  /*4d20*/  FFMA.FTZ R168, R131, R166.reuse, -R163 ;  /* 0x000000a683a87223 */ /* 0x080fe400000108a3 */
[----:B------:R-:W-:Y:S02]  /*4d30*/  FMUL.FTZ R19, R154, R166 ;  /* 0x000000a69a137220 */ /* 0x000fe40000410000 */
[----:B------:R-:W-:Y:S02]  /*4d40*/  FADD.FTZ R9, R9, R168 ;  /* 0x000000a809097221 */ /* 0x000fe40000010000 */
[----:B------:R-:W-:Y:S02]  /*4d50*/  FFMA.FTZ R162, R131, R164, R19 ;  /* 0x000000a483a27223 */ /* 0x000fe40000010013 */
[----:B------:R-:W-:Y:S01]  /*4d60*/  FADD.FTZ R9, R9, R172 ;  /* 0x000000ac09097221 */ /* 0x000fe20000010000 */
[-C--:B------:R-:W-:Y:S01]  /*4d70*/  LEA.HI.SX32 R172, R175, R48.reuse, 0x1b ;  /* 0x00000030afac7211 */ /* 0x080fe200078fdaff */
[----:B------:R-:W-:Y:S01]  /*4d80*/  FMUL.FTZ R169, R104, R165 ;  /* 0x000000a568a97220 */ /* 0x000fe20000410000 */
[-C--:B------:R-:W-:Y:S01]  /*4d90*/  LEA.HI.SX32 R175, R181, R48.reuse, 0x1b ;  /* 0x00000030b5af7211 */ /* 0x080fe200078fdaff */
[----:B------:R-:W-:Y:S01]  /*4da0*/  FADD.FTZ R9, R9, R176 ;  /* 0x000000b009097221 */ /* 0x000fe20000010000 */
[----:B------:R-:W-:Y:S01]  /*4db0*/  LEA.HI.SX32 R176, R183, R48, 0x1b ;  /* 0x00000030b7b07211 */ /* 0x000fe200078fdaff */
[----:B------:R-:W-:Y:S01]  /*4dc0*/  FMUL.FTZ R19, R100, R11 ;  /* 0x0000000b64137220 */ /* 0x000fe20000410000 */
[----:B------:R0:W-:Y:S01]  /*4dd0*/  STS [R16.X4+0x85c], R169 ;  /* 0x00085ca910007388 */ /* 0x0001e20000004800 */
[----:B------:R-:W-:-:S02]  /*4de0*/  FADD.FTZ R180, R9, R180 ;  /* 0x000000b409b47221 */ /* 0x000fc40000010000 */
[C---:B------:R-:W-:Y:S01]  /*4df0*/  FMUL.FTZ R163, R101.reuse, R164 ;  /* 0x000000a465a37220 */ /* 0x040fe20000410000 */
[----:B------:R1:W-:Y:S01]  /*4e00*/  STS [R16.X4+0x848], R19 ;  /* 0x0008481310007388 */ /* 0x0003e20000004800 */
[----:B------:R-:W-:Y:S02]  /*4e10*/  FMUL.FTZ R165, R101, R166 ;  /* 0x000000a665a57220 */ /* 0x000fe40000410000 */
[----:B------:R-:W-:Y:S01]  /*4e20*/  FMUL.FTZ R17, R100, R17 ;  /* 0x0000001164117220 */ /* 0x000fe20000410000 */
[----:B------:R2:W-:Y:S01]  /*4e30*/  STS [R16.X4+0x850], R163 ;  /* 0x000850a310007388 */ /* 0x0005e20000004800 */
[C---:B------:R-:W-:Y:S01]  /*4e40*/  FMUL.FTZ R9, R97.reuse, R10 ;  /* 0x0000000a61097220 */ /* 0x040fe20000410000 */
[----:B0-----:R-:W-:Y:S01]  /*4e50*/  IADD3 R169, R48, 0xc0, RZ ;  /* 0x000000c030a97810 */ /* 0x001fe20007ffe0ff */
[----:B------:R-:W-:Y:S01]  /*4e60*/  FMUL.FTZ R11, R97, R18 ;  /* 0x00000012610b7220 */ /* 0x000fe20000410000 */
[----:B------:R0:W-:Y:S01]  /*4e70*/  STS [R16.X4+0x854], R165 ;  /* 0x000854a510007388 */ /* 0x0001e20000004800 */
[----:B------:R-:W-:Y:S01]  /*4e80*/  FADD.FTZ R171, R180, R171 ;  /* 0x000000abb4ab7221 */ /* 0x000fe20000010000 */
[C---:B-1----:R-:W-:Y:S01]  /*4e90*/  IADD3 R19, R48.reuse, 0x20, RZ ;  /* 0x0000002030137810 */ /* 0x042fe20007ffe0ff */
[----:B------:R-:W-:Y:S01]  /*4ea0*/  FADD.FTZ R161, R161, R162 ;  /* 0x000000a2a1a17221 */ /* 0x000fe20000010000 */
[----:B------:R1:W-:Y:S01]  /*4eb0*/  STS [R16.X4+0x84c], R17 ;  /* 0x00084c1110007388 */ /* 0x0003e20000004800 */
[----:B------:R-:W-:Y:S01]  /*4ec0*/  FADD.FTZ R160, R171, R160 ;  /* 0x000000a0aba07221 */ /* 0x000fe20000010000 */
[C---:B------:R-:W-:Y:S01]  /*4ed0*/  IADD3 R171, R48.reuse, 0xe0, RZ ;  /* 0x000000e030ab7810 */ /* 0x040fe20007ffe0ff */
[----:B------:R-:W-:Y:S01]  /*4ee0*/  FADD.FTZ R161, R161, R170 ;  /* 0x000000aaa1a17221 */ /* 0x000fe20000010000 */
[----:B------:R3:W-:Y:S01]  /*4ef0*/  STS [R16.X4+0x840], R9 ;  /* 0x0008400910007388 */ /* 0x0007e20000004800 */
[----:B--2---:R-:W-:Y:S01]  /*4f00*/  IADD3 R163, R48, 0x40, RZ ;  /* 0x0000004030a37810 */ /* 0x004fe20007ffe0ff */
[----:B------:R-:W-:Y:S01]  /*4f10*/  FFMA.FTZ R135, -R68, R135, -RZ ;  /* 0x0000008744877223 */ /* 0x000fe200000109ff */
[C---:B0-----:R-:W-:Y:S01]  /*4f20*/  IADD3 R165, R48.reuse, 0x60, RZ ;  /* 0x0000006030a57810 */ /* 0x041fe20007ffe0ff */
[----:B------:R0:W-:Y:S01]  /*4f30*/  STS [R16.X4+0x844], R11 ;  /* 0x0008440b10007388 */ /* 0x0001e20000004800 */
[-C--:B------:R-:W-:Y:S01]  /*4f40*/  LEA.HI.SX32 R168, R171, R48.reuse, 0x1b ;  /* 0x00000030aba87211 */ /* 0x080fe200078fdaff */
[----:B------:R-:W-:Y:S01]  /*4f50*/  FADD.FTZ R161, R161, R174 ;  /* 0x000000aea1a17221 */ /* 0x000fe20000010000 */
[----:B-1----:R-:W-:Y:S01]  /*4f60*/  IADD3 R17, R48, 0xa0, RZ ;  /* 0x000000a030117810 */ /* 0x002fe20007ffe0ff */
[----:B------:R-:W-:Y:S01]  /*4f70*/  BAR.SYNC.DEFER_BLOCKING 0x0 ;  /* 0x0000000000007b1d */ /* 0x000fe20000010000 */
[-C--:B------:R-:W-:Y:S01]  /*4f80*/  LEA.HI.SX32 R164, R165, R48.reuse, 0x1b ;  /* 0x00000030a5a47211 */ /* 0x080fe200078fdaff */
[----:B------:R-:W-:Y:S01]  /*4f90*/  FMUL.FTZ R137, R68, R137 ;  /* 0x0000008944897220 */ /* 0x000fe20000410000 */
[C---:B---3--:R-:W-:Y:S01]  /*4fa0*/  IADD3 R9, R48.reuse, 0x100, RZ ;  /* 0x0000010030097810 */ /* 0x048fe20007ffe0ff */
[----:B------:R-:W-:Y:S01]  /*4fb0*/  FMUL.FTZ R143, R65, R143 ;  /* 0x0000008f418f7220 */ /* 0x000fe20000410000 */
[----:B------:R-:W-:Y:S01]  /*4fc0*/  LEA.HI.SX32 R165, R167, R48, 0x1b ;  /* 0x00000030a7a57211 */ /* 0x000fe200078fdaff */
[----:B------:R-:W-:Y:S01]  /*4fd0*/  FFMA.FTZ R141, -R65, R141, -RZ ;  /* 0x0000008d418d7223 */ /* 0x000fe200000109ff */
[----:B0-----:R-:W-:Y:S01]  /*4fe0*/  IADD3 R11, R48, 0x120, RZ ;  /* 0x00000120300b7810 */ /* 0x001fe20007ffe0ff */
[----:B------:R-:W-:Y:S01]  /*4ff0*/  FMUL.FTZ R205, R64, R136 ;  /* 0x0000008840cd7220 */ /* 0x000fe20000410000 */
[-C--:B------:R-:W-:Y:S01]  /*5000*/  LEA.HI.SX32 R167, R169, R48.reuse, 0x1b ;  /* 0x00000030a9a77211 */ /* 0x080fe200078fdaff */
[----:B------:R-:W-:Y:S01]  /*5010*/  FMUL.FTZ R147, R63, R147 ;  /* 0x000000933f937220 */ /* 0x000fe20000410000 */
[-C--:B------:R-:W-:Y:S01]  /*5020*/  LEA.HI.SX32 R171, R173, R48.reuse, 0x1b ;  /* 0x00000030adab7211 */ /* 0x080fe200078fdaff */
[----:B------:R-:W-:Y:S01]  /*5030*/  FFMA.FTZ R145, -R63, R145, -RZ ;  /* 0x000000913f917223 */ /* 0x000fe200000109ff */
[-C--:B------:R-:W-:Y:S01]  /*5040*/  LEA.HI.SX32 R18, R48, R48.reuse, 0x1b ;  /* 0x0000003030127211 */ /* 0x080fe200078fdaff */
[----:B------:R-:W-:Y:S01]  /*5050*/  FADD.FTZ R161, R161, R178 ;  /* 0x000000b2a1a17221 */ /* 0x000fe20000010000 */
[----:B------:R-:W-:Y:S01]  /*5060*/  LEA.HI.SX32 R162, R19, R48, 0x1b ;  /* 0x0000003013a27211 */ /* 0x000fe200078fdaff */
[C---:B------:R-:W-:Y:S01]  /*5070*/  FMUL.FTZ R19, R66.reuse, R132 ;  /* 0x0000008442137220 */ /* 0x040fe20000410000 */
[-C--:B------:R-:W-:Y:S01]  /*5080*/  LEA.HI.SX32 R163, R163, R48.reuse, 0x1b ;  /* 0x00000030a3a37211 */ /* 0x080fe200078fdaff */
[----:B------:R-:W-:Y:S01]  /*5090*/  FADD.FTZ R161, R161, R182 ;  /* 0x000000b6a1a17221 */ /* 0x000fe20000010000 */
[-C--:B------:R-:W-:Y:S01]  /*50a0*/  LEA.HI.SX32 R166, R17, R48.reuse, 0x1b ;  /* 0x0000003011a67211 */ /* 0x080fe200078fdaff */
[----:B------:R-:W-:Y:S01]  /*50b0*/  FMUL.FTZ R17, R69, R133 ;  /* 0x0000008545117220 */ /* 0x000fe20000410000 */
[-C--:B------:R-:W-:Y:S01]  /*50c0*/  LEA.HI.SX32 R169, R9, R48.reuse, 0x1b ;  /* 0x0000003009a97211 */ /* 0x080fe200078fdaff */
[----:B------:R-:W-:Y:S01]  /*50d0*/  FFMA.FTZ R9, -R69, R139, -RZ ;  /* 0x0000008b45097223 */ /* 0x000fe200000109ff */
[-C--:B------:R-:W-:Y:S01]  /*50e0*/  LEA.HI.SX32 R170, R11, R48.reuse, 0x1b ;  /* 0x000000300baa7211 */ /* 0x080fe200078fdaff */
[----:B------:R-:W0:Y:S01]  /*50f0*/  LDS R191, [R18.X4+0x840] ;  /* 0x0008400012bf7984 */ /* 0x000e220000004800 */
[----:B------:R-:W-:Y:S01]  /*5100*/  LEA.HI.SX32 R173, R177, R48, 0x1b ;  /* 0x00000030b1ad7211 */ /* 0x000fe200078fdaff */
[----:B------:R-:W-:Y:S01]  /*5110*/  FFMA.FTZ R11, -R66, R134, -RZ ;  /* 0x00000086420b7223 */ /* 0x000fe200000109ff */
[----:B------:R-:W-:Y:S01]  /*5120*/  LEA.HI.SX32 R174, R179, R48, 0x1b ;  /* 0x00000030b3ae7211 */ /* 0x000fe200078fdaff */
[----:B------:R-:W1:Y:S01]  /*5130*/  LDS R193, [R162.X4+0x8c0] ;  /* 0x0008c000a2c17984 */ /* 0x000e620000004800 */
[----:B------:R-:W-:-:S03]  /*5140*/  FADD.FTZ R161, R161, R8 ;  /* 0x00000008a1a17221 */ /* 0x000fc60000010000 */
        /* <DEDUP_REMOVED lines=17> */
[----:B-----5:R-:W-:-:S03]  /*5260*/  IADD3 R17, -R24, c[0x0][0x168], RZ ;  /* 0x00005a0018117a10 */ /* 0x020fc60007ffe1ff */
[----:B------:R5:W-:Y:S01]  /*5270*/  STS [R16.X4+0x1090], R19 ;  /* 0x0010901310007388 */ /* 0x000be20000004800 */
[----:B------:R-:W-:Y:S01]  /*5280*/  LEA R132, R17, -R48, 0x1 ;  /* 0x8000003011847211 */ /* 0x000fe200078e08ff */
[----:B-1----:R-:W-:Y:S02]  /*5290*/  FFMA.FTZ R9, -R64, R138, -RZ ;  /* 0x0000008a40097223 */ /* 0x002fe400000109ff */
[----:B------:R1:W-:Y:S01]  /*52a0*/  STS [R16.X4+0x1094], R11 ;  /* 0x0010940b10007388 */ /* 0x0003e20000004800 */
[C---:B------:R-:W-:Y:S01]  /*52b0*/  FFMA.FTZ R17, -R61.reuse, R130, -RZ ;  /* 0x000000823d117223 */ /* 0x040fe200000109ff */
[C---:B------:R-:W-:Y:S01]  /*52c0*/  ISETP.GE.AND P1, PT, R132.reuse, 0x1, PT ;  /* 0x000000018400780c */ /* 0x040fe20003f26270 */
[----:B--2---:R-:W-:Y:S01]  /*52d0*/  FMUL.FTZ R135, R61, R144 ;  /* 0x000000903d877220 */ /* 0x004fe20000410000 */
[----:B------:R2:W-:Y:S01]  /*52e0*/  STS [R16.X4+0x1088], R137 ;  /* 0x0010888910007388 */ /* 0x0005e20000004800 */
[----:B------:R-:W-:Y:S01]  /*52f0*/  ISETP.GE.AND P0, PT, R132, 0x21, PT ;  /* 0x000000218400780c */ /* 0x000fe20003f06270 */
[----:B-----5:R-:W-:-:S02]  /*5300*/  FMUL.FTZ R19, R62, R142 ;  /* 0x0000008e3e137220 */ /* 0x020fc40000410000 */
        /* <DEDUP_REMOVED lines=28> */
[----:B------:R-:W-:Y:S02]  /*54d0*/  IMAD R143, R53, UR7, RZ ;  /* 0x00000007358f7c24 */ /* 0x000fe4000f8e02ff */
[----:B------:R-:W-:Y:S01]  /*54e0*/  IMAD R137, R93, c[0x0][0x2b0], RZ ;  /* 0x0000ac005d897a24 */ /* 0x000fe200078e02ff */
[----:B------:R-:W-:Y:S01]  /*54f0*/  IADD3 R9, R9, R19, RZ ;  /* 0x0000001309097210 */ /* 0x000fe20007ffe0ff */
[----:B------:R-:W-:Y:S01]  /*5500*/  IMAD R19, R53, UR6, RZ ;  /* 0x0000000635137c24 */ /* 0x000fe2000f8e02ff */
[----:B------:R-:W-:Y:S01]  /*5510*/  IADD3 R10, P1, R11, R48, RZ ;  /* 0x000000300b0a7210 */ /* 0x000fe20007f3e0ff */
[----:B------:R-:W-:-:S02]  /*5520*/  IMAD R145, R93, c[0x0][0x2d0], RZ ;  /* 0x0000b4005d917a24 */ /* 0x000fc400078e02ff */
[----:B------:R-:W-:Y:S01]  /*5530*/  IMAD R93, R50, UR5, R19 ;  /* 0x00000005325d7c24 */ /* 0x000fe2000f8e0213 */
[----:B------:R-:W-:Y:S01]  /*5540*/  LEA.HI.X.SX32 R11, R11, RZ, 0x1, P1 ;  /* 0x000000ff0b0b7211 */ /* 0x000fe200008f0eff */
[----:B------:R-:W-:-:S04]  /*5550*/  IMAD.WIDE.U32 R16, R53, UR5, R16 ;  /* 0x0000000535107c25 */ /* 0x000fc8000f8e0010 */
[----:B------:R-:W-:Y:S01]  /*5560*/  IMAD R143, R50, UR4, R143 ;  /* 0x00000004328f7c24 */ /* 0x000fe2000f8e028f */
[----:B------:R-:W-:Y:S01]  /*5570*/  IADD3 R17, R17, R93, RZ ;  /* 0x0000005d11117210 */ /* 0x000fe20007ffe0ff */
[----:B0-----:R-:W-:-:S04]  /*5580*/  IMAD.WIDE.U32 R18, R53, UR4, R8 ;  /* 0x0000000435127c25 */ /* 0x001fc8000f8e0008 */
[C---:B------:R-:W-:Y:S01]  /*5590*/  IMAD R141, R60.reuse, c[0x0][0x2b4], R137 ;  /* 0x0000ad003c8d7a24 */ /* 0x040fe200078e0289 */
[----:B------:R-:W-:Y:S01]  /*55a0*/  IADD3 R93, R19, R143, RZ ;  /* 0x0000008f135d7210 */ /* 0x000fe20007ffe0ff */
[----:B------:R-:W-:Y:S01]  /*55b0*/  IMAD.WIDE.U32 R8, R60, c[0x0][0x2b0], R10 ;  /* 0x0000ac003c087a25 */ /* 0x000fe200078e000a */
[----:B------:R-:W-:Y:S02]  /*55c0*/  LEA R137, P1, R16, c[0x0][0x318], 0x3 ;  /* 0x0000c60010897a11 */ /* 0x000fe400078218ff */
[----:B------:R-:W-:Y:S01]  /*55d0*/  LEA R19, P2, R18, c[0x0][0x320], 0x3 ;  /* 0x0000c80012137a11 */ /* 0x000fe200078418ff */
[----:B------:R-:W-:Y:S01]  /*55e0*/  IMAD R145, R60, c[0x0][0x2d4], R145 ;  /* 0x0000b5003c917a24 */ /* 0x000fe200078e0291 */
[----:B------:R-:W-:Y:S01]  /*55f0*/  LEA.HI.X R130, R16, c[0x0][0x31c], R17, 0x3, P1 ;  /* 0x0000c70010827a11 */ /* 0x000fe200008f1c11 */
[----:B------:R-:W-:Y:S01]  /*5600*/  IMAD.WIDE.U32 R10, R60, c[0x0][0x2d0], R10 ;  /* 0x0000b4003c0a7a25 */ /* 0x000fe200078e000a */
        /* <DEDUP_REMOVED lines=9> */
.L_x_12819:
[----:B0-234-:R-:W-:Y:S05]  /*56a0*/  BSYNC B0 ;  /* 0x0000000000007941 */ /* 0x01dfea0003800000 */
.L_x_12818:
[----:B------:R0:W1:Y:S01]  /*56b0*/  LDS R9, [R162.X4+0x1100] ;  /* 0x00110000a2097984 */ /* 0x0000620000004800 */
[----:B------:R-:W-:Y:S01]  /*56c0*/  BSSY B0, `(.L_x_12820) ;  /* 0x0000004000007945 */ /* 0x000fe20003800000 */
[----:B------:R-:W-:Y:S05]  /*56d0*/  @!P0 BRA `(.L_x_12821) ;  /* 0x0000002000008947 */ /* 0x000fea0003800000 */
[----:B------:R2:W-:Y:S04]  /*56e0*/  RED.E.ADD.F32.FTZ.RN.STRONG.GPU [R12.64+-0x780], R193 ;  /* 0xfff880c10c00798e */ /* 0x0005e8000c10e78a */
[----:B-1----:R2:W-:Y:S02]  /*56f0*/  RED.E.ADD.F32.FTZ.RN.STRONG.GPU [R14.64+-0x780], R9 ;  /* 0xfff880090e00798e */ /* 0x0025e4000c10e78a */
.L_x_12821:
[----:B------:R-:W-:Y:S05]  /*5700*/  BSYNC B0 ;  /* 0x0000000000007941 */ /* 0x000fea0003800000 */
.L_x_12820:
        /* <DEDUP_REMOVED lines=12> */
.L_x_12823:
[----:B------:R-:W-:Y:S05]  /*57d0*/  BSYNC B0 ;  /* 0x0000000000007941 */ /* 0x000fea0003800000 */
.L_x_12822:
[----:B-12---:R1:W2:Y:S01]  /*57e0*/  LDS R9, [R164.X4+0x1200] ;  /* 0x00120000a4097984 */ /* 0x0062a20000004800 */
[----:B------:R-:W-:Y:S01]  /*57f0*/  BSSY B0, `(.L_x_12824) ;  /* 0x0000004000007945 */ /* 0x000fe20003800000 */
[----:B------:R-:W-:Y:S05]  /*5800*/  @!P0 BRA `(.L_x_12825) ;  /* 0x0000002000008947 */ /* 0x000fea0003800000 */
[----:B------:R0:W-:Y:S04]  /*5810*/  RED.E.ADD.F32.FTZ.RN.STRONG.GPU [R12.64+-0x680], R197 ;  /* 0xfff980c50c00798e */ /* 0x0001e8000c10e78a */
[----:B--2---:R0:W-:Y:S02]  /*5820*/  RED.E.ADD.F32.FTZ.RN.STRONG.GPU [R14.64+-0x680], R9 ;  /* 0xfff980090e00798e */ /* 0x0041e4000c10e78a */
.L_x_12825:
[----:B------:R-:W-:Y:S05]  /*5830*/  BSYNC B0 ;  /* 0x0000000000007941 */ /* 0x000fea0003800000 */
.L_x_12824:
[----:B------:R-:W0:Y:S01]  /*5840*/  LDS R165, [R165.X4+0x1280] ;  /* 0x00128000a5a57984 */ /* 0x000e220000004800 */
[----:B------:R-:W-:Y:S01]  /*5850*/  BSSY B0, `(.L_x_12826) ;  /* 0x0000004000007945 */ /* 0x000fe20003800000 */
[----:B------:R-:W-:Y:S05]  /*5860*/  @!P1 BRA `(.L_x_12827) ;  /* 0x0000002000009947 */ /* 0x000fea0003800000 */
[----:B------:R1:W-:Y:S04]  /*5870*/  RED.E.ADD.F32.FTZ.RN.STRONG.GPU [R12.64+-0x600], R199 ;  /* 0xfffa00c70c00798e */ /* 0x0003e8000c10e78a */
[----:B0-----:R1:W-:Y:S02]  /*5880*/  RED.E.ADD.F32.FTZ.RN.STRONG.GPU [R14.64+-0x600], R165 ;  /* 0xfffa00a50e00798e */ /* 0x0013e4000c10e78a */
.L_x_12827:
[----:B------:R-:W-:Y:S05]  /*5890*/  BSYNC B0 ;  /* 0x0000000000007941 */ /* 0x000fea0003800000 */
.L_x_12826:
[----:B0-2---:R0:W2:Y:S01]  /*58a0*/  LDS R9, [R166.X4+0x1300] ;  /* 0x00130000a6097984 */ /* 0x0050a20000004800 */
[----:B------:R-:W-:Y:S01]  /*58b0*/  BSSY B0, `(.L_x_12828) ;  /* 0x0000004000007945 */ /* 0x000fe20003800000 */
[----:B------:R-:W-:Y:S05]  /*58c0*/  @!P2 BRA `(.L_x_12829) ;  /* 0x000000200000a947 */ /* 0x000fea0003800000 */
[----:B------:R0:W-:Y:S04]  /*58d0*/  RED.E.ADD.F32.FTZ.RN.STRONG.GPU [R12.64+-0x580], R201 ;  /* 0xfffa80c90c00798e */ /* 0x0001e8000c10e78a */
[----:B--2---:R0:W-:Y:S02]  /*58e0*/  RED.E.ADD.F32.FTZ.RN.STRONG.GPU [R14.64+-0x580], R9 ;  /* 0xfffa80090e00798e */ /* 0x0041e4000c10e78a */
.L_x_12829:
[----:B------:R-:W-:Y:S05]  /*58f0*/  BSYNC B0 ;  /* 0x0000000000007941 */ /* 0x000fea0003800000 */
.L_x_12828:
[----:B------:R-:W0:Y:S01]  /*5900*/  LDS R167, [R167.X4+0x1380] ;  /* 0x00138000a7a77984 */ /* 0x000e220000004800 */
[----:B------:R-:W-:Y:S01]  /*5910*/  BSSY B0, `(.L_x_12830) ;  /* 0x0000004000007945 */ /* 0x000fe20003800000 */
[----:B------:R-:W-:Y:S05]  /*5920*/  @!P3 BRA `(.L_x_12831) ;  /* 0x000000200000b947 */ /* 0x000fea0003800000 */
[----:B------:R1:W-:Y:S04]  /*5930*/  RED.E.ADD.F32.FTZ.RN.STRONG.GPU [R12.64+-0x500], R203 ;  /* 0xfffb00cb0c00798e */ /* 0x0003e8000c10e78a */
[----:B0-----:R1:W-:Y:S02]  /*5940*/  RED.E.ADD.F32.FTZ.RN.STRONG.GPU [R14.64+-0x500], R167 ;  /* 0xfffb00a70e00798e */ /* 0x0013e4000c10e78a */
.L_x_12831:
[----:B------:R-:W-:Y:S05]  /*5950*/  BSYNC B0 ;  /* 0x0000000000007941 */ /* 0x000fea0003800000 */
.L_x_12830:
[----:B0-2---:R0:W2:Y:S01]  /*5960*/  LDS R9, [R168.X4+0x1400] ;  /* 0x00140000a8097984 */ /* 0x0050a20000004800 */
[----:B------:R-:W-:Y:S01]  /*5970*/  BSSY B0, `(.L_x_12832) ;  /* 0x0000004000007945 */ /* 0x000fe20003800000 */
[----:B------:R-:W-:Y:S05]  /*5980*/  @!P4 BRA `(.L_x_12833) ;  /* 0x000000200000c947 */ /* 0x000fea0003800000 */
[----:B------:R0:W-:Y:S04]  /*5990*/  RED.E.ADD.F32.FTZ.RN.STRONG.GPU [R12.64+-0x480], R189 ;  /* 0xfffb80bd0c00798e */ /* 0x0001e8000c10e78a */
[----:B--2---:R0:W-:Y:S02]  /*59a0*/  RED.E.ADD.F32.FTZ.RN.STRONG.GPU [R14.64+-0x480], R9 ;  /* 0xfffb80090e00798e */ /* 0x0041e4000c10e78a */
.L_x_12833:
[----:B------:R-:W-:Y:S05]  /*59b0*/  BSYNC B0 ;  /* 0x0000000000007941 */ /* 0x000fea0003800000 */
.L_x_12832:
[----:B------:R-:W0:Y:S01]  /*59c0*/  LDS R169, [R169.X4+0x1480] ;  /* 0x00148000a9a97984 */ /* 0x000e220000004800 */
[----:B------:R-:W-:Y:S01]  /*59d0*/  BSSY B0, `(.L_x_12834) ;  /* 0x0000004000007945 */ /* 0x000fe20003800000 */
[----:B------:R-:W-:Y:S05]  /*59e0*/  @!P5 BRA `(.L_x_12835) ;  /* 0x000000200000d947 */ /* 0x000fea0003800000 */
[----:B------:R1:W-:Y:S04]  /*59f0*/  RED.E.ADD.F32.FTZ.RN.STRONG.GPU [R12.64+-0x400], R187 ;  /* 0xfffc00bb0c00798e */ /* 0x0003e8000c10e78a */
[----:B0-----:R1:W-:Y:S02]  /*5a00*/  RED.E.ADD.F32.FTZ.RN.STRONG.GPU [R14.64+-0x400], R169 ;  /* 0xfffc00a90e00798e */ /* 0x0013e4000c10e78a */
.L_x_12835:
[----:B------:R-:W-:Y:S05]  /*5a10*/  BSYNC B0 ;  /* 0x0000000000007941 */ /* 0x000fea0003800000 */
.L_x_12834:
        /* <DEDUP_REMOVED lines=12> */
.L_x_12837:
[----:B0-----:R-:W-:Y:S05]  /*5ae0*/  BSYNC B0 ;  /* 0x0000000000007941 */ /* 0x001fea0003800000 */
.L_x_12836:
[----:B------:R-:W0:Y:S01]  /*5af0*/  LDS R171, [R171.X4+0x1580] ;  /* 0x00158000abab7984 */ /* 0x000e220000004800 */
[----:B------:R-:W-:Y:S01]  /*5b00*/  BSSY B0, `(.L_x_12838) ;  /* 0x0000004000007945 */ /* 0x000fe20003800000 */
[----:B------:R-:W-:Y:S05]  /*5b10*/  @!P0 BRA `(.L_x_12839) ;  /* 0x0000002000008947 */ /* 0x000fea0003800000 */
[----:B------:R1:W-:Y:S04]  /*5b20*/  RED.E.ADD.F32.FTZ.RN.STRONG.GPU [R12.64+-0x300], R183 ;  /* 0xfffd00b70c00798e */ /* 0x0003e8000c10e78a */
[----:B0-----:R1:W-:Y:S02]  /*5b30*/  RED.E.ADD.F32.FTZ.RN.STRONG.GPU [R14.64+-0x300], R171 ;  /* 0xfffd00ab0e00798e */ /* 0x0013e4000c10e78a */
.L_x_12839:
[----:B------:R-:W-:Y:S05]  /*5b40*/  BSYNC B0 ;  /* 0x0000000000007941 */ /* 0x000fea0003800000 */
.L_x_12838:
[----:B--2---:R2:W1:Y:S01]  /*5b50*/  LDS R9, [R172.X4+0x1600] ;  /* 0x00160000ac097984 */ /* 0x0044620000004800 */
[----:B------:R-:W-:Y:S01]  /*5b60*/  BSSY B0, `(.L_x_12840) ;  /* 0x0000004000007945 */ /* 0x000fe20003800000 */
[----:B------:R-:W-:Y:S05]  /*5b70*/  @!P1 BRA `(.L_x_12841) ;  /* 0x0000002000009947 */ /* 0x000fea0003800000 */
[----:B------:R2:W-:Y:S04]  /*5b80*/  RED.E.ADD.F32.FTZ.RN.STRONG.GPU [R12.64+-0x280], R181 ;  /* 0xfffd80b50c00798e */ /* 0x0005e8000c10e78a */
[----:B-1----:R2:W-:Y:S02]  /*5b90*/  RED.E.ADD.F32.FTZ.RN.STRONG.GPU [R14.64+-0x280], R9 ;  /* 0xfffd80090e00798e */ /* 0x0025e4000c10e78a */
.L_x_12841:
[----:B------:R-:W-:Y:S05]  /*5ba0*/  BSYNC B0 ;  /* 0x0000000000007941 */ /* 0x000fea0003800000 */
.L_x_12840:
[----:B------:R-:W2:Y:S01]  /*5bb0*/  LDS R173, [R173.X4+0x1680] ;  /* 0x00168000adad7984 */ /* 0x000ea20000004800 */
[----:B------:R-:W-:Y:S01]  /*5bc0*/  BSSY B0, `(.L_x_12842) ;  /* 0x0000004000007945 */ /* 0x000fe20003800000 */
[----:B------:R-:W-:Y:S05]  /*5bd0*/  @!P2 BRA `(.L_x_12843) ;  /* 0x000000200000a947 */ /* 0x000fea0003800000 */
[----:B------:R4:W-:Y:S04]  /*5be0*/  RED.E.ADD.F32.FTZ.RN.STRONG.GPU [R12.64+-0x200], R179 ;  /* 0xfffe00b30c00798e */ /* 0x0009e8000c10e78a */
[----:B--2---:R4:W-:Y:S02]  /*5bf0*/  RED.E.ADD.F32.FTZ.RN.STRONG.GPU [R14.64+-0x200], R173 ;  /* 0xfffe00ad0e00798e */ /* 0x0049e4000c10e78a */
.L_x_12843:
[----:B------:R-:W-:Y:S05]  /*5c00*/  BSYNC B0 ;  /* 0x0000000000007941 */ /* 0x000fea0003800000 */
.L_x_12842:
[----:B-12---:R1:W2:Y:S01]  /*5c10*/  LDS R9, [R174.X4+0x1700] ;  /* 0x00170000ae097984 */ /* 0x0062a20000004800 */
[----:B------:R-:W-:Y:S01]  /*5c20*/  BSSY B0, `(.L_x_12844) ;  /* 0x0000004000007945 */ /* 0x000fe20003800000 */
[----:B------:R-:W-:Y:S05]  /*5c30*/  @!P3 BRA `(.L_x_12845) ;  /* 0x000000200000b947 */ /* 0x000fea0003800000 */
[----:B------:R1:W-:Y:S04]  /*5c40*/  RED.E.ADD.F32.FTZ.RN.STRONG.GPU [R12.64+-0x180], R177 ;  /* 0xfffe80b10c00798e */ /* 0x0003e8000c10e78a */
[----:B--2---:R1:W-:Y:S02]  /*5c50*/  RED.E.ADD.F32.FTZ.RN.STRONG.GPU [R14.64+-0x180], R9 ;  /* 0xfffe80090e00798e */ /* 0x0043e4000c10e78a */
.L_x_12845:
[----:B------:R-:W-:Y:S05]  /*5c60*/  BSYNC B0 ;  /* 0x0000000000007941 */ /* 0x000fea0003800000 */
.L_x_12844:
[----:B------:R-:W1:Y:S01]  /*5c70*/  LDS R175, [R175.X4+0x1780] ;  /* 0x00178000afaf7984 */ /* 0x000e620000004800 */
[----:B------:R-:W-:Y:S01]  /*5c80*/  BSSY B0, `(.L_x_12846) ;  /* 0x0000004000007945 */ /* 0x000fe20003800000 */
[----:B------:R-:W-:Y:S05]  /*5c90*/  @!P4 BRA `(.L_x_12847) ;  /* 0x000000200000c947 */ /* 0x000fea0003800000 */
[----:B------:R4:W-:Y:S04]  /*5ca0*/  RED.E.ADD.F32.FTZ.RN.STRONG.GPU [R12.64+-0x100], R139 ;  /* 0xffff008b0c00798e */ /* 0x0009e8000c10e78a */
[----:B-1----:R4:W-:Y:S02]  /*5cb0*/  RED.E.ADD.F32.FTZ.RN.STRONG.GPU [R14.64+-0x100], R175 ;  /* 0xffff00af0e00798e */ /* 0x0029e4000c10e78a */
.L_x_12847:
[----:B------:R-:W-:Y:S05]  /*5cc0*/  BSYNC B0 ;  /* 0x0000000000007941 */ /* 0x000fea0003800000 */
.L_x_12846:
[----:B-12---:R1:W2:Y:S01]  /*5cd0*/  LDS R9, [R176.X4+0x1800] ;  /* 0x00180000b0097984 */ /* 0x0062a20000004800 */
[----:B------:R-:W-:Y:S01]  /*5ce0*/  BSSY B0, `(.L_x_12848) ;  /* 0x0000004000007945 */ /* 0x000fe20003800000 */
[----:B------:R-:W-:Y:S05]  /*5cf0*/  @!P5 BRA `(.L_x_12849) ;  /* 0x000000200000d947 */ /* 0x000fea0003800000 */
[----:B------:R1:W-:Y:S04]  /*5d00*/  RED.E.ADD.F32.FTZ.RN.STRONG.GPU [R12.64+-0x80], R133 ;  /* 0xffff80850c00798e */ /* 0x0003e8000c10e78a */
[----:B--2---:R1:W-:Y:S02]  /*5d10*/  RED.E.ADD.F32.FTZ.RN.STRONG.GPU [R14.64+-0x80], R9 ;  /* 0xffff80090e00798e */ /* 0x0043e4000c10e78a */
.L_x_12849:
[----:B------:R-:W-:Y:S05]  /*5d20*/  BSYNC B0 ;  /* 0x0000000000007941 */ /* 0x000fea0003800000 */
.L_x_12848:
[----:B------:R-:W5:Y:S01]  /*5d30*/  SHFL.DOWN PT, R8, R161, 0x1, 0x1f ;  /* 0x08201f00a1087f89 */ /* 0x000f6200000e0000 */
[----:B------:R-:W-:Y:S01]  /*5d40*/  ISETP.GT.AND P0, PT, R47, 0x1e, PT ;  /* 0x0000001e2f00780c */ /* 0x000fe20003f04270 */
[----:B------:R-:W-:Y:S01]  /*5d50*/  FMUL.FTZ R115, R115, R148 ;  /* 0x0000009473737220 */ /* 0x000fe20000410000 */
[----:B------:R-:W-:Y:S01]  /*5d60*/  ISETP.NE.AND P1, PT, R47, RZ, PT ;  /* 0x000000ff2f00720c */ /* 0x000fe20003f25270 */
[----:B-12---:R-:W1:Y:S01]  /*5d70*/  SHFL.DOWN PT, R9, R160, 0x1, 0x1f ;  /* 0x08201f00a0097f89 */ /* 0x006e6200000e0000 */
[----:B------:R-:W-:Y:S01]  /*5d80*/  FMUL.FTZ R106, R106, R152 ;  /* 0x000000986a6a7220 */ /* 0x000fe20000410000 */
[----:B------:R-:W-:Y:S01]  /*5d90*/  ISETP.NE.AND P2, PT, R48, RZ, PT ;  /* 0x000000ff3000720c */ /* 0x000fe20003f45270 */
[----:B------:R-:W-:Y:S01]  /*5da0*/  FFMA.FTZ R10, R119, R146, R115 ;  /* 0x00000092770a7223 */ /* 0x000fe20000010073 */
[----:B------:R-:W-:Y:S01]  /*5db0*/  BSSY B0, `(.L_x_12850) ;  /* 0x0000077000007945 */ /* 0x000fe20003800000 */
[----:B------:R-:W-:-:S02]  /*5dc0*/  FMUL.FTZ R98, R98, R129 ;  /* 0x0000008162627220 */ /* 0x000fc40000410000 */
[----:B------:R-:W-:Y:S02]  /*5dd0*/  FFMA.FTZ R71, R80, R10, R71 ;  /* 0x0000000a50477223 */ /* 0x000fe40000010047 */
[----:B------:R-:W-:Y:S02]  /*5de0*/  FMUL.FTZ R121, R121, R149 ;  /* 0x0000009579797220 */ /* 0x000fe40000410000 */
[----:B------:R-:W-:Y:S02]  /*5df0*/  FMUL.FTZ R99, R99, R118 ;  /* 0x0000007663637220 */ /* 0x000fe40000410000 */
[----:B------:R-:W-:-:S04]  /*5e00*/  FFMA.FTZ R121, R117, R150, R121 ;  /* 0x0000009675797223 */ /* 0x000fc80000010079 */
[----:B------:R-:W-:Y:S02]  /*5e10*/  FFMA.FTZ R70, R78, R121, R70 ;  /* 0x000000794e467223 */ /* 0x000fe40000010046 */
[----:B-----5:R-:W-:Y:S02]  /*5e20*/  @!P0 FADD.FTZ R161, R161, R8 ;  /* 0x00000008a1a18221 */ /* 0x020fe40000010000 */
[----:B-1----:R-:W-:-:S03]  /*5e30*/  @!P0 FADD.FTZ R160, R160, R9 ;  /* 0x00000009a0a08221 */ /* 0x002fc60000010000 */
[----:B------:R-:W1:Y:S01]  /*5e40*/  SHFL.DOWN PT, R8, R161, 0x2, 0x1f ;  /* 0x08401f00a1087f89 */ /* 0x000e6200000e0000 */
[----:B------:R-:W-:-:S03]  /*5e50*/  ISETP.GT.AND P0, PT, R47, 0x1d, PT ;  /* 0x0000001d2f00780c */ /* 0x000fc60003f04270 */
[----:B------:R-:W2:Y:S10]  /*5e60*/  SHFL.DOWN PT, R9, R160, 0x2, 0x1f ;  /* 0x08401f00a0097f89 */ /* 0x000eb400000e0000 */
[----:B-1----:R-:W-:-:S02]  /*5e70*/  @!P0 FADD.FTZ R161, R161, R8 ;  /* 0x00000008a1a18221 */ /* 0x002fc40000010000 */
[----:B------:R-:W-:Y:S02]  /*5e80*/  FMUL.FTZ R8, R3, R150 ;  /* 0x0000009603087220 */ /* 0x000fe40000410000 */
[----:B--2---:R-:W-:Y:S01]  /*5e90*/  @!P0 FADD.FTZ R160, R160, R9 ;  /* 0x00000009a0a08221 */ /* 0x004fe20000010000 */
[----:B----4-:R-:W1:Y:S01]  /*5ea0*/  SHFL.DOWN PT, R12, R161, 0x4, 0x1f ;  /* 0x08801f00a10c7f89 */ /* 0x010e6200000e0000 */
[----:B------:R-:W-:Y:S01]  /*5eb0*/  ISETP.GT.AND P0, PT, R47, 0x1b, PT ;  /* 0x0000001b2f00780c */ /* 0x000fe20003f04270 */
[-C--:B------:R-:W-:Y:S02]  /*5ec0*/  FFMA.FTZ R11, R2, R149.reuse, -R8 ;  /* 0x00000095020b7223 */ /* 0x080fe40000010808 */
[----:B------:R-:W2:Y:S01]  /*5ed0*/  SHFL.DOWN PT, R13, R160, 0x4, 0x1f ;  /* 0x08801f00a00d7f89 */ /* 0x000ea200000e0000 */
[----:B------:R-:W-:Y:S02]  /*5ee0*/  FMUL.FTZ R9, R3, R149 ;  /* 0x0000009503097220 */ /* 0x000fe40000410000 */
[----:B------:R-:W-:-:S02]  /*5ef0*/  FMUL.FTZ R22, R22, R11 ;  /* 0x0000000b16167220 */ /* 0x000fc40000410000 */
[----:B------:R-:W-:Y:S02]  /*5f00*/  FFMA.FTZ R11, R2, R150, R9 ;  /* 0x00000096020b7223 */ /* 0x000fe40000010009 */
[C---:B------:R-:W-:Y:S02]  /*5f10*/  FMUL.FTZ R9, R3.reuse, R146 ;  /* 0x0000009203097220 */ /* 0x040fe40000410000 */
[----:B------:R-:W-:Y:S02]  /*5f20*/  FFMA.FTZ R22, R126, R11, R22 ;  /* 0x0000000b7e167223 */ /* 0x000fe40000010016 */
[-C--:B------:R-:W-:Y:S02]  /*5f30*/  FFMA.FTZ R11, R2, R148.reuse, -R9 ;  /* 0x00000094020b7223 */ /* 0x080fe40000010809 */
[----:B------:R-:W-:Y:S02]  /*5f40*/  FMUL.FTZ R9, R3, R148 ;  /* 0x0000009403097220 */ /* 0x000fe40000410000 */
[----:B------:R-:W-:-:S02]  /*5f50*/  FMUL.FTZ R11, R124, R11 ;  /* 0x0000000b7c0b7220 */ /* 0x000fc40000410000 */
[----:B------:R-:W-:Y:S02]  /*5f60*/  FFMA.FTZ R146, R2, R146, R9 ;  /* 0x0000009202927223 */ /* 0x000fe40000010009 */
[----:B------:R-:W-:Y:S02]  /*5f70*/  FMUL.FTZ R8, R3, R20 ;  /* 0x0000001403087220 */ /* 0x000fe40000410000 */
[----:B-1----:R-:W-:Y:S02]  /*5f80*/  @!P0 FADD.FTZ R161, R161, R12 ;  /* 0x0000000ca1a18221 */ /* 0x002fe40000010000 */
[----:B------:R-:W-:Y:S02]  /*5f90*/  FFMA.FTZ R146, R125, R146, R11 ;  /* 0x000000927d927223 */ /* 0x000fe4000001000b */
[----:B--2---:R-:W-:Y:S01]  /*5fa0*/  @!P0 FADD.FTZ R160, R160, R13 ;  /* 0x0000000da0a08221 */ /* 0x004fe20000010000 */
[----:B------:R-:W1:Y:S01]  /*5fb0*/  SHFL.DOWN PT, R12, R161, 0x8, 0x1f ;  /* 0x09001f00a10c7f89 */ /* 0x000e6200000e0000 */
[-C--:B------:R-:W-:Y:S01]  /*5fc0*/  FMUL.FTZ R9, R112, R21.reuse ;  /* 0x0000001570097220 */ /* 0x080fe20000410000 */
[----:B------:R-:W-:Y:S01]  /*5fd0*/  ISETP.GT.AND P0, PT, R47, 0x17, PT ;  /* 0x000000172f00780c */ /* 0x000fe20003f04270 */
[-C--:B------:R-:W-:Y:S01]  /*5fe0*/  FMUL.FTZ R11, R3, R21.reuse ;  /* 0x00000015030b7220 */ /* 0x080fe20000410000 */
[----:B------:R-:W2:Y:S01]  /*5ff0*/  SHFL.DOWN PT, R17, R160, 0x8, 0x1f ;  /* 0x09001f00a0117f89 */ /* 0x000ea200000e0000 */
[----:B------:R-:W-:-:S02]  /*6000*/  FFMA.FTZ R21, R2, R21, -R8 ;  /* 0x0000001502157223 */ /* 0x000fc40000010808 */
[C---:B------:R-:W-:Y:S02]  /*6010*/  FMUL.FTZ R8, R3.reuse, R34 ;  /* 0x0000002203087220 */ /* 0x040fe40000410000 */
[-C--:B------:R-:W-:Y:S02]  /*6020*/  FFMA.FTZ R13, R108, R20.reuse, R9 ;  /* 0x000000146c0d7223 */ /* 0x080fe40000010009 */
[C---:B------:R-:W-:Y:S02]  /*6030*/  FFMA.FTZ R15, R2.reuse, R20, R11 ;  /* 0x00000014020f7223 */ /* 0x040fe4000001000b */
[-C--:B------:R-:W-:Y:S02]  /*6040*/  FFMA.FTZ R11, R2, R35.reuse, -R8 ;  /* 0x00000023020b7223 */ /* 0x080fe40000010808 */
[----:B------:R-:W-:Y:S02]  /*6050*/  FMUL.FTZ R9, R3, R35 ;  /* 0x0000002303097220 */ /* 0x000fe40000410000 */
[----:B------:R-:W-:-:S02]  /*6060*/  FMUL.FTZ R11, R158, R11 ;  /* 0x0000000b9e0b7220 */ /* 0x000fc40000410000 */
[----:B------:R-:W-:Y:S02]  /*6070*/  FFMA.FTZ R8, R2, R34, R9 ;  /* 0x0000002202087223 */ /* 0x000fe40000010009 */
[----:B------:R-:W-:Y:S02]  /*6080*/  FMUL.FTZ R9, R3, R153 ;  /* 0x0000009903097220 */ /* 0x000fe40000410000 */
[----:B------:R-:W-:Y:S02]  /*6090*/  FMUL.FTZ R21, R120, R21 ;  /* 0x0000001578157220 */ /* 0x000fe40000410000 */
[----:B------:R-:W-:Y:S02]  /*60a0*/  FFMA.FTZ R11, R157, R8, R11 ;  /* 0x000000089d0b7223 */ /* 0x000fe4000001000b */
[----:B------:R-:W-:Y:S02]  /*60b0*/  FFMA.FTZ R8, R2, R152, -R9 ;  /* 0x0000009802087223 */ /* 0x000fe40000010809 */
[----:B------:R-:W-:-:S02]  /*60c0*/  FFMA.FTZ R15, R128, R15, R21 ;  /* 0x0000000f800f7223 */ /* 0x000fc40000010015 */
[----:B-1----:R-:W-:Y:S02]  /*60d0*/  @!P0 FADD.FTZ R161, R161, R12 ;  /* 0x0000000ca1a18221 */ /* 0x002fe40000010000 */
[----:B--2---:R-:W-:Y:S01]  /*60e0*/  @!P0 FADD.FTZ R160, R160, R17 ;  /* 0x00000011a0a08221 */ /* 0x004fe20000010000 */
[----:B------:R-:W-:Y:S01]  /*60f0*/  ISETP.GT.AND P0, PT, R47, 0xf, PT ;  /* 0x0000000f2f00780c */ /* 0x000fe20003f04270 */
[----:B------:R-:W-:Y:S01]  /*6100*/  FMUL.FTZ R152, R3, R152 ;  /* 0x0000009803987220 */ /* 0x000fe20000410000 */
[----:B------:R-:W1:Y:S01]  /*6110*/  SHFL.DOWN PT, R14, R161, 0x10, 0x1f ;  /* 0x0a001f00a10e7f89 */ /* 0x000e6200000e0000 */
[-C--:B------:R-:W-:Y:S02]  /*6120*/  FFMA.FTZ R72, R79, R13.reuse, R72 ;  /* 0x0000000d4f487223 */ /* 0x080fe40000010048 */
[----:B------:R-:W-:Y:S02]  /*6130*/  FFMA.FTZ R110, R110, R13, R15 ;  /* 0x0000000d6e6e7223 */ /* 0x000fe4000001000f */
[----:B------:R-:W-:Y:S01]  /*6140*/  FMUL.FTZ R8, R159, R8 ;  /* 0x000000089f087220 */ /* 0x000fe20000410000 */
[----:B------:R-:W2:Y:S01]  /*6150*/  SHFL.DOWN PT, R13, R160, 0x10, 0x1f ;  /* 0x0a001f00a00d7f89 */ /* 0x000ea200000e0000 */
[----:B------:R-:W-:-:S02]  /*6160*/  FFMA.FTZ R9, R2, R153, R152 ;  /* 0x0000009902097223 */ /* 0x000fc40000010098 */
[----:B------:R-:W-:Y:S02]  /*6170*/  FFMA.FTZ R113, R113, R10, R146 ;  /* 0x0000000a71717223 */ /* 0x000fe40000010092 */
[----:B------:R-:W-:Y:S02]  /*6180*/  FFMA.FTZ R156, R156, R9, R8 ;  /* 0x000000099c9c7223 */ /* 0x000fe40000010008 */
[----:B------:R-:W-:Y:S02]  /*6190*/  FMUL.FTZ R10, R3, R127 ;  /* 0x0000007f030a7220 */ /* 0x000fe40000410000 */
[-C--:B------:R-:W-:Y:S02]  /*61a0*/  FMUL.FTZ R8, R105, R123.reuse ;  /* 0x0000007b69087220 */ /* 0x080fe40000410000 */
[-C--:B------:R-:W-:Y:S02]  /*61b0*/  FMUL.FTZ R9, R3, R123.reuse ;  /* 0x0000007b03097220 */ /* 0x080fe40000410000 */
[----:B------:R-:W-:-:S02]  /*61c0*/  FFMA.FTZ R123, R2, R123, -R10 ;  /* 0x0000007b027b7223 */ /* 0x000fc4000001080a */
[----:B------:R-:W-:Y:S02]  /*61d0*/  FFMA.FTZ R10, R103, R127, R8 ;  /* 0x0000007f670a7223 */ /* 0x000fe40000010008 */
[C---:B------:R-:W-:Y:S02]  /*61e0*/  FMUL.FTZ R8, R3.reuse, R155 ;  /* 0x0000009b03087220 */ /* 0x040fe40000410000 */
[C---:B------:R-:W-:Y:S02]  /*61f0*/  FFMA.FTZ R12, R2.reuse, R127, R9 ;  /* 0x0000007f020c7223 */ /* 0x040fe40000010009 */
[-C--:B------:R-:W-:Y:S02]  /*6200*/  FFMA.FTZ R9, R2, R129.reuse, -R8 ;  /* 0x0000008102097223 */ /* 0x080fe40000010808 */
[----:B------:R-:W-:Y:S02]  /*6210*/  FMUL.FTZ R129, R3, R129 ;  /* 0x0000008103817220 */ /* 0x000fe40000410000 */
[----:B------:R-:W-:-:S02]  /*6220*/  FMUL.FTZ R122, R122, R9 ;  /* 0x000000097a7a7220 */ /* 0x000fc40000410000 */
[C---:B------:R-:W-:Y:S02]  /*6230*/  FMUL.FTZ R9, R3.reuse, R32 ;  /* 0x0000002003097220 */ /* 0x040fe40000410000 */
[-C--:B------:R-:W-:Y:S02]  /*6240*/  FMUL.FTZ R3, R3, R118.reuse ;  /* 0x0000007603037220 */ /* 0x080fe40000410000 */
[----:B------:R-:W-:Y:S02]  /*6250*/  FFMA.FTZ R9, R2, R118, -R9 ;  /* 0x0000007602097223 */ /* 0x000fe40000010809 */
[----:B-1----:R-:W-:Y:S02]  /*6260*/  @!P0 FADD.FTZ R161, R161, R14 ;  /* 0x0000000ea1a18221 */ /* 0x002fe40000010000 */
[----:B--2---:R-:W-:Y:S02]  /*6270*/  @!P0 FADD.FTZ R160, R160, R13 ;  /* 0x0000000da0a08221 */ /* 0x004fe40000010000 */
[----:B------:R-:W-:Y:S01]  /*6280*/  FFMA.FTZ R129, R2, R155, R129 ;  /* 0x0000009b02817223 */ /* 0x000fe20000010081 */
[----:B------:R-:W-:Y:S01]  /*6290*/  MOV R14, R161 ;  /* 0x000000a1000e7202 */ /* 0x000fe20000000f00 */
[----:B------:R-:W-:Y:S01]  /*62a0*/  FMUL.FTZ R35, R111, R35 ;  /* 0x000000236f237220 */ /* 0x000fe20000410000 */
[----:B------:R-:W-:Y:S01]  /*62b0*/  MOV R15, R160 ;  /* 0x000000a0000f7202 */ /* 0x000fe20000000f00 */
[----:B------:R-:W-:-:S02]  /*62c0*/  FMUL.FTZ R123, R154, R123 ;  /* 0x0000007b9a7b7220 */ /* 0x000fc40000410000 */
[----:B------:R-:W-:Y:S02]  /*62d0*/  FFMA.FTZ R2, R2, R32, R3 ;  /* 0x0000002002027223 */ /* 0x000fe40000010003 */
[----:B------:R-:W-:Y:S01]  /*62e0*/  FMUL.FTZ R9, R116, R9 ;  /* 0x0000000974097220 */ /* 0x000fe20000410000 */
        /* <DEDUP_REMOVED lines=35> */
.L_x_12851:
[----:B-1----:R-:W-:Y:S05]  /*6520*/  BSYNC B0 ;  /* 0x0000000000007941 */ /* 0x002fea0003800000 */
.L_x_12850:
[----:B------:R-:W-:Y:S02]  /*6530*/  IADD3 R60, R60, 0x1, RZ ;  /* 0x000000013c3c7810 */ /* 0x000fe40007ffe0ff */
[----:B------:R-:W-:Y:S02]  /*6540*/  IADD3 R59, P1, R59, 0x1, RZ ;  /* 0x000000013b3b7810 */ /* 0x000fe40007f3e0ff */
[----:B------:R-:W-:Y:S02]  /*6550*/  ISETP.GE.AND P0, PT, R60, c[0x0][0x16c], PT ;  /* 0x00005b003c007a0c */ /* 0x000fe40003f06270 */
[----:B------:R-:W-:-:S11]  /*6560*/  IADD3.X R58, RZ, R58, RZ, P1, !PT ;  /* 0x0000003aff3a7210 */ /* 0x000fd60000ffe4ff */
[----:B------:R-:W-:Y:S01]  /*6570*/  @P0 CALL.REL.NOINC `(.L_x_12805) ;  /* 0x0000001000000944 */ /* 0x000fe20003c00000 */
[----:B------:R-:W-:Y:S05]  /*6580*/  BRA `(.L_x_12852) ;  /* 0xffffb49000007947 */ /* 0x000fea000383ffff */
.L_x_12805:
[----:B------:R-:W-:Y:S01]  /*6590*/  BAR.SYNC.DEFER_BLOCKING 0x0 ;  /* 0x0000000000007b1d */ /* 0x000fe20000010000 */
[----:B------:R-:W-:Y:S01]  /*65a0*/  F2FP.BF16.PACK_AB R71, R70, R71 ;  /* 0x000000474647723e */ /* 0x000fe200000010ff */
[----:B0-----:R-:W-:Y:S01]  /*65b0*/  IMAD R2, R50, c[0x0][0x2d8], RZ ;  /* 0x0000b60032027a24 */ /* 0x001fe200078e02ff */
[----:B------:R-:W-:Y:S01]  /*65c0*/  F2FP.BF16.PACK_AB R70, R72, R73 ;  /* 0x000000494846723e */ /* 0x000fe200000010ff */
[----:B------:R-:W-:Y:S01]  /*65d0*/  IMAD R7, R55, c[0x0][0x2e0], RZ ;  /* 0x0000b80037077a24 */ /* 0x000fe200078e02ff */
[----:B------:R-:W-:Y:S01]  /*65e0*/  F2FP.BF16.PACK_AB R69, R74, R75 ;  /* 0x0000004b4a45723e */ /* 0x000fe200000010ff */
[C---:B------:R-:W-:Y:S01]  /*65f0*/  IMAD R5, R53.reuse, c[0x0][0x2dc], R2 ;  /* 0x0000b70035057a24 */ /* 0x040fe200078e0202 */
[----:B------:R-:W-:Y:S01]  /*6600*/  F2FP.BF16.PACK_AB R68, R76, R77 ;  /* 0x0000004d4c44723e */ /* 0x000fe200000010ff */
[----:B------:R-:W-:Y:S01]  /*6610*/  IMAD.WIDE.U32 R2, R53, c[0x0][0x2d8], R24 ;  /* 0x0000b60035027a25 */ /* 0x000fe200078e0018 */
[----:B------:R-:W-:Y:S02]  /*6620*/  F2FP.BF16.PACK_AB R15, R85, R88 ;  /* 0x00000058550f723e */ /* 0x000fe400000010ff */
[----:B------:R-:W-:Y:S01]  /*6630*/  F2FP.BF16.PACK_AB R14, R87, R90 ;  /* 0x0000005a570e723e */ /* 0x000fe200000010ff */
[----:B------:R-:W-:Y:S01]  /*6640*/  IMAD R7, R56, c[0x0][0x2e4], R7 ;  /* 0x0000b90038077a24 */ /* 0x000fe200078e0207 */
[----:B------:R-:W-:Y:S01]  /*6650*/  IADD3 R3, R3, R5, RZ ;  /* 0x0000000503037210 */ /* 0x000fe20007ffe0ff */
[----:B------:R-:W-:Y:S01]  /*6660*/  IMAD R6, R50, c[0x0][0x2f8], RZ ;  /* 0x0000be0032067a24 */ /* 0x000fe200078e02ff */
[----:B------:R-:W-:-:S02]  /*6670*/  F2FP.BF16.PACK_AB R13, R89, R92 ;  /* 0x0000005c590d723e */ /* 0x000fc400000010ff */
[----:B------:R-:W-:Y:S01]  /*6680*/  F2FP.BF16.PACK_AB R12, R91, R94 ;  /* 0x0000005e5b0c723e */ /* 0x000fe200000010ff */
[----:B------:R-:W-:Y:S01]  /*6690*/  IMAD.WIDE.U32 R2, R56, c[0x0][0x2e0], R2 ;  /* 0x0000b80038027a25 */ /* 0x000fe200078e0002 */
[----:B------:R-:W-:Y:S02]  /*66a0*/  IADD3 R40, P1, R40, -0x400, RZ ;  /* 0xfffffc0028287810 */ /* 0x000fe40007f3e0ff */
[----:B------:R-:W-:Y:S01]  /*66b0*/  IADD3 R38, P2, R38, -0x400, RZ ;  /* 0xfffffc0026267810 */ /* 0x000fe20007f5e0ff */
[----:B------:R-:W-:Y:S01]  /*66c0*/  FADD.FTZ R94, R49, R94 ;  /* 0x0000005e315e7221 */ /* 0x000fe20000010000 */
[----:B------:R-:W-:Y:S01]  /*66d0*/  IADD3 R3, R3, R7, RZ ;  /* 0x0000000703037210 */ /* 0x000fe20007ffe0ff */
[----:B------:R-:W-:Y:S01]  /*66e0*/  STS.128 [R47.X16], R68 ;  /* 0x000000442f007388 */ /* 0x000fe2000000cc00 */
[----:B------:R-:W-:-:S06]  /*66f0*/  NOP ;  /* 0x0000000000007918 */ /* 0x000fcc0000000000 */
[----:B------:R-:W0:Y:S01]  /*6700*/  LDS.128 R8, [R47.X16] ;  /* 0x000000002f087984 */ /* 0x000e22000000cc00 */
[----:B------:R-:W-:Y:S01]  /*6710*/  LEA R4, P0, R2, c[0x0][0x330], 0x1 ;  /* 0x0000cc0002047a11 */ /* 0x000fe200078008ff */
[----:B------:R-:W-:Y:S01]  /*6720*/  IMAD R7, R53, c[0x0][0x2fc], R6 ;  /* 0x0000bf0035077a24 */ /* 0x000fe200078e0206 */
[----:B------:R-:W-:Y:S01]  /*6730*/  IADD3 R44, P3, R44, -0x200, RZ ;  /* 0xfffffe002c2c7810 */ /* 0x000fe20007f7e0ff */
[----:B------:R-:W-:Y:S01]  /*6740*/  FADD.FTZ R91, R94, R91 ;  /* 0x0000005b5e5b7221 */ /* 0x000fe20000010000 */
[----:B------:R-:W-:Y:S02]  /*6750*/  LEA.HI.X R5, R2, c[0x0][0x334], R3, 0x1, P0 ;  /* 0x0000cd0002057a11 */ /* 0x000fe400000f0c03 */
[----:B------:R-:W-:Y:S01]  /*6760*/  IADD3 R46, P4, R46, -0x200, RZ ;  /* 0xfffffe002e2e7810 */ /* 0x000fe20007f9e0ff */
[----:B------:R-:W-:Y:S01]  /*6770*/  FADD.FTZ R92, R91, R92 ;  /* 0x0000005c5b5c7221 */ /* 0x000fe20000010000 */
[----:B------:R-:W-:Y:S01]  /*6780*/  IADD3 R42, P5, R42, -0x200, RZ ;  /* 0xfffffe002a2a7810 */ /* 0x000fe20007fbe0ff */
[----:B------:R-:W-:Y:S01]  /*6790*/  IMAD.WIDE R2, R48, 0x10, R4 ;  /* 0x0000001030027825 */ /* 0x000fe200078e0204 */
[----:B------:R-:W-:-:S02]  /*67a0*/  IADD3 R36, R36, 0x1, RZ ;  /* 0x0000000124247810 */ /* 0x000fc40007ffe0ff */
[----:B------:R-:W-:Y:S01]  /*67b0*/  IADD3.X R39, R39, -0x1, RZ, P1, !PT ;  /* 0xffffffff27277810 */ /* 0x000fe20000ffe4ff */
[----:B------:R-:W-:Y:S01]  /*67c0*/  IMAD.WIDE.U32 R4, R53, c[0x0][0x2f8], R24 ;  /* 0x0000be0035047a25 */ /* 0x000fe200078e0018 */
[----:B------:R-:W-:Y:S02]  /*67d0*/  IADD3.X R37, R37, -0x1, RZ, P2, !PT ;  /* 0xffffffff25257810 */ /* 0x000fe400017fe4ff */
[----:B------:R-:W-:Y:S01]  /*67e0*/  IADD3.X R43, R43, -0x1, RZ, P3, !PT ;  /* 0xffffffff2b2b7810 */ /* 0x000fe20001ffe4ff */
[----:B------:R-:W-:Y:S01]  /*67f0*/  FADD.FTZ R89, R92, R89 ;  /* 0x000000595c597221 */ /* 0x000fe20000010000 */
[----:B------:R-:W-:Y:S01]  /*6800*/  IADD3 R5, R5, R7, RZ ;  /* 0x0000000705057210 */ /* 0x000fe20007ffe0ff */
[----:B------:R-:W-:Y:S01]  /*6810*/  IMAD R7, R55, c[0x0][0x300], RZ ;  /* 0x0000c00037077a24 */ /* 0x000fe200078e02ff */
[----:B------:R-:W-:Y:S01]  /*6820*/  IADD3.X R45, R45, -0x1, RZ, P4, !PT ;  /* 0xffffffff2d2d7810 */ /* 0x000fe200027fe4ff */
[----:B------:R-:W-:Y:S01]  /*6830*/  FADD.FTZ R90, R89, R90 ;  /* 0x0000005a595a7221 */ /* 0x000fe20000010000 */
[----:B------:R-:W-:Y:S01]  /*6840*/  IADD3.X R41, R41, -0x1, RZ, P5, !PT ;  /* 0xffffffff29297810 */ /* 0x000fe20002ffe4ff */
[----:B------:R-:W-:-:S02]  /*6850*/  IMAD R7, R56, c[0x0][0x304], R7 ;  /* 0x0000c10038077a24 */ /* 0x000fc400078e0207 */
        /* <DEDUP_REMOVED lines=17> */
.L_x_12803:
        /* <DEDUP_REMOVED lines=24> */
.L_x_12855:
[----:B0-----:R-:W-:Y:S05]  /*6af0*/  BSYNC B0 ;  /* 0x0000000000007941 */ /* 0x001fea0003800000 */
.L_x_12854:
[----:B------:R-:W-:Y:S01]  /*6b00*/  BSSY B0, `(.L_x_12856) ;  /* 0x0000018000007945 */ /* 0x000fe20003800000 */
[----:B------:R-:W-:Y:S05]  /*6b10*/  @!P0 BRA `(.L_x_12857) ;  /* 0x0000015000008947 */ /* 0x000fea0003800000 */
[----:B------:R-:W-:Y:S06]  /*6b20*/  BAR.SYNC.DEFER_BLOCKING 0x0 ;  /* 0x0000000000007b1d */ /* 0x000fec0000010000 */
[----:B------:R-:W1:Y:S04]  /*6b30*/  SHFL.DOWN P0, R0, R49, 0x1, 0x1f ;  /* 0x08201f0031007f89 */ /* 0x000e680000000000 */
[----:B------:R-:W2:Y:S04]  /*6b40*/  S2R R6, SR_LANEID ;  /* 0x0000000000067919 */ /* 0x000ea80000000000 */
[----:B------:R-:W4:Y:S01]  /*6b50*/  S2R R9, SR_TID.X ;  /* 0x0000000000097919 */ /* 0x000f220000002100 */
        /* <DEDUP_REMOVED lines=17> */
.L_x_12857:
[----:B------:R-:W1:Y:S02]  /*6c70*/  S2R R9, SR_TID.X ;  /* 0x0000000000097919 */ /* 0x000e640000002100 */
.L_x_12858:
[----:B0-----:R-:W-:Y:S05]  /*6c80*/  BSYNC B0 ;  /* 0x0000000000007941 */ /* 0x001fea0003800000 */
.L_x_12856:
[----:B-1----:R-:W-:-:S13]  /*6c90*/  ISETP.GE.AND P0, PT, R9, c[0x0][0x16c], PT ;  /* 0x00005b0009007a0c */ /* 0x002fda0003f06270 */
[----:B------:R-:W-:Y:S05]  /*6ca0*/  @P0 EXIT ;  /* 0x000000000000094d */ /* 0x000fea0003800000 */
[----:B------:R-:W-:Y:S02]  /*6cb0*/  IMAD R55, R55, c[0x0][0x288], RZ ;  /* 0x0000a20037377a24 */ /* 0x000fe400078e02ff */
[----:B------:R-:W-:-:S04]  /*6cc0*/  IMAD.WIDE.U32 R4, R56, c[0x0][0x288], RZ ;  /* 0x0000a20038047a25 */ /* 0x000fc800078e00ff */
[----:B------:R-:W-:-:S05]  /*6cd0*/  IMAD R13, R56, c[0x0][0x28c], R55 ;  /* 0x0000a300380d7a24 */ /* 0x000fca00078e0237 */
[----:B------:R-:W-:Y:S02]  /*6ce0*/  IADD3 R13, R5, R13, RZ ;  /* 0x0000000d050d7210 */ /* 0x000fe40007ffe0ff */
.L_x_12859:
        /* <DEDUP_REMOVED lines=17> */
.L_x_12860:
        /* <DEDUP_REMOVED lines=16> */
.L_x_14749:


//--------------------- .text._Z25selective_scan_bwd_kernelI32Selective_Scan_bwd_kernel_traitsILi32ELi8ELb1ELb1ELb1ELb1ELb0EN3c108BFloat16ENS1_7complexIfEEEEv12SSMParamsBwd --------------------------
	.section	.text._Z25selective_scan_bwd_kernelI32Selective_Scan_bwd_kernel_traitsILi32ELi8ELb1ELb1ELb1ELb1ELb0EN3c108BFloat16ENS1_7complexIfEEEEv12SSMParamsBwd,"ax",@progbits
	.sectioninfo	@"SHI_REGISTERS=212"
	.align	128
        .global         _Z25selective_scan_bwd_kernelI32Selective_Scan_bwd_kernel_traitsILi32ELi8ELb1ELb1ELb1ELb1ELb0EN3c108BFloat16ENS1_7complexIfEEEEv12SSMParamsBwd
        .type           _Z25selective_scan_bwd_kernelI32Selective_Scan_bwd_kernel_traitsILi32ELi8ELb1ELb1ELb1ELb1ELb0EN3c108BFloat16ENS1_7complexIfEEEEv12SSMParamsBwd,@function
        .size           _Z25selective_scan_bwd_kernelI32Selective_Scan_bwd_kernel_traitsILi32ELi8ELb1ELb1ELb1ELb1ELb0EN3c108BFloat16ENS1_7complexIfEEEEv12SSMParamsBwd,(.L_x_14750 - _Z25selective_scan_bwd_kernelI32Selective_Scan_bwd_kernel_traitsILi32ELi8ELb1ELb1ELb1ELb1ELb0EN3c108BFloat16ENS1_7complexIfEEEEv12SSMParamsBwd)
        .other          _Z25selective_scan_bwd_kernelI32Selective_Scan_bwd_kernel_traitsILi32ELi8ELb1ELb1ELb1ELb1ELb0EN3c108BFloat16ENS1_7complexIfEEEEv12SSMParamsBwd,@"STO_CUDA_ENTRY STV_DEFAULT"
_Z25selective_scan_bwd_kernelI32Selective_Scan_bwd_kernel_traitsILi32ELi8ELb1ELb1ELb1ELb1ELb0EN3c108BFloat16ENS1_7complexIfEEEEv12SSMParamsBwd:
.text._Z25selective_scan_bwd_kernelI32Selective_Scan_bwd_kernel_traitsILi32ELi8ELb1ELb1ELb1ELb1ELb0EN3c108BFloat16ENS1_7complexIfEEEEv12SSMParamsBwd:
        /* <DEDUP_REMOVED lines=23> */
[----:B------:R-:W-:Y:S01]  /*0170*/  ISETP.NE.AND P0, PT, RZ, c[0x0][0x178], PT ;  /* 0x00005e00ff007a0c */ /* 0x000fe20003f05270 */
[----:B------:R-:W-:Y:S01]  /*0180*/  CS2R R30, SRZ ;  /* 0x00000000001e7805 */ /* 0x000fe2000001ff00 */
[----:B------:R-:W-:Y:S01]  /*0190*/  MOV R16, c[0x0][0x174] ;  /* 0x00005d0000107a02 */ /* 0x000fe20000000f00 */
[C---:B------:R-:W-:Y:S01]  /*01a0*/  IMAD R0, R54.reuse, c[0x0][0x1d0], RZ ;  /* 0x0000740036007a24 */ /* 0x040fe200078e02ff */
[----:B------:R-:W-:Y:S01]  /*01b0*/  HFMA2.MMA R52, -RZ, RZ, 0, 0 ;  /* 0x00000000ff347435 */ /* 0x000fe200000001ff */
[C---:B------:R-:W-:Y:S01]  /*01c0*/  IMAD R10, R54.reuse, c[0x0][0x278], RZ ;  /* 0x00009e00360a7a24 */ /* 0x040fe200078e02ff */
[----:B-1----:R-:W-:Y:S01]  /*01d0*/  HFMA2.MMA R6, -RZ, RZ, 0, 0 ;  /* 0x00000000ff067435 */ /* 0x002fe200000001ff */
[----:B----4-:R-:W-:Y:S01]  /*01e0*/  IABS R4, R59 ;  /* 0x0000003b00047213 */ /* 0x010fe20000000000 */
[C---:B------:R-:W-:Y:S01]  /*01f0*/  IMAD R5, R55.reuse, c[0x0][0x1d4], R0 ;  /* 0x0000750037057a24 */ /* 0x040fe200078e0200 */
[----:B------:R-:W-:Y:S01]  /*0200*/  MOV R50, RZ ;  /* 0x000000ff00327202 */ /* 0x000fe20000000f00 */
[----:B------:R-:W-:Y:S01]  /*0210*/  IMAD R12, R54, c[0x0][0x190], RZ ;  /* 0x00006400360c7a24 */ /* 0x000fe200078e02ff */
        /* <DEDUP_REMOVED lines=13> */
[----:B------:R-:W-:-:S04]  /*02f0*/  IMAD.WIDE.U32 R2, R59, c[0x0][0x1d8], R2 ;  /* 0x000076003b027a25 */ /* 0x000fc800078e0002 */
        /* <DEDUP_REMOVED lines=9> */
[----:B------:R-:W-:Y:S01]  /*0390*/  IMAD.WIDE.U32 R4, R59, c[0x0][0x1e8], R4 ;  /* 0x00007a003b047a25 */ /* 0x000fe200078e0004 */
[----:B------:R-:W-:Y:S02]  /*03a0*/  IADD3 R9, R9, R15, RZ ;  /* 0x0000000f09097210 */ /* 0x000fe40007ffe0ff */
[-C--:B------:R-:W-:Y:S01]  /*03b0*/  @!P2 IADD3 R0, R0, -R19.reuse, RZ ;  /* 0x800000130000a210 */ /* 0x080fe20007ffe0ff */
[----:B------:R-:W-:Y:S01]  /*03c0*/  IMAD R14, R54, c[0x0][0x1b0], RZ ;  /* 0x00006c00360e7a24 */ /* 0x000fe200078e02ff */
[----:B------:R-:W-:Y:S01]  /*03d0*/  @!P2 IADD3 R53, R53, 0x1, RZ ;  /* 0x000000013535a810 */ /* 0x000fe20007ffe0ff */
[----:B------:R-:W-:Y:S01]  /*03e0*/  IMAD R12, R59, c[0x0][0x1ec], R12 ;  /* 0x00007b003b0c7a24 */ /* 0x000fe200078e020c */
[----:B------:R-:W-:Y:S01]  /*03f0*/  ISETP.GE.U32.AND P1, PT, R0, R19, PT ;  /* 0x000000130000720c */ /* 0x000fe20003f26070 */
[----:B------:R-:W-:Y:S01]  /*0400*/  IMAD R0, R58, c[0x0][0x1d8], RZ ;  /* 0x000076003a007a24 */ /* 0x000fe200078e02ff */
[----:B------:R-:W-:Y:S01]  /*0410*/  SHF.R.S32.HI R15, RZ, 0x1f, R13 ;  /* 0x0000001fff0f7819 */ /* 0x000fe2000001140d */
[----:B------:R-:W-:Y:S01]  /*0420*/  IMAD R17, R55, c[0x0][0x1b4], R14 ;  /* 0x00006d0037117a24 */ /* 0x000fe200078e020e */
[----:B------:R-:W-:Y:S01]  /*0430*/  IADD3 R29, P2, R13, R4, RZ ;  /* 0x000000040d1d7210 */ /* 0x000fe20007f5e0ff */
[----:B------:R-:W-:-:S02]  /*0440*/  IMAD R0, R59, c[0x0][0x1dc], R0 ;  /* 0x000077003b007a24 */ /* 0x000fc400078e0200 */
[----:B------:R-:W-:Y:S01]  /*0450*/  IMAD R14, R58, c[0x0][0x280], RZ ;  /* 0x0000a0003a0e7a24 */ /* 0x000fe200078e02ff */
[----:B------:R-:W-:Y:S01]  /*0460*/  IADD3.X R4, R15, R5, R12, P2, !PT ;  /* 0x000000050f047210 */ /* 0x000fe200017fe40c */
[----:B------:R-:W-:-:S04]  /*0470*/  IMAD.WIDE.U32 R6, R59, c[0x0][0x280], R6 ;  /* 0x0000a0003b067a25 */ /* 0x000fc800078e0006 */
[----:B------:R-:W-:Y:S01]  /*0480*/  @P1 IADD3 R53, R53, 0x1, RZ ;  /* 0x0000000135351810 */ /* 0x000fe20007ffe0ff */
[----:B------:R-:W-:Y:S01]  /*0490*/  IMAD.WIDE.U32 R10, R55, c[0x0][0x1b0], RZ ;  /* 0x00006c00370a7a25 */ /* 0x000fe200078e00ff */
[----:B------:R-:W-:Y:S02]  /*04a0*/  IADD3 R47, P1, R13, R2, RZ ;  /* 0x000000020d2f7210 */ /* 0x000fe40007f3e0ff */
[----:B------:R-:W-:Y:S01]  /*04b0*/  @!P3 IADD3 R53, -R53, RZ, RZ ;  /* 0x000000ff3535b210 */ /* 0x000fe20007ffe1ff */
[----:B------:R-:W-:Y:S01]  /*04c0*/  IMAD R14, R59, c[0x0][0x284], R14 ;  /* 0x0000a1003b0e7a24 */ /* 0x000fe200078e020e */
[----:B------:R-:W-:Y:S02]  /*04d0*/  @!P0 LOP3.LUT R53, RZ, c[0x0][0x178], RZ, 0x33, !PT ;  /* 0x00005e00ff358a12 */ /* 0x000fe400078e33ff */
[----:B------:R-:W-:Y:S02]  /*04e0*/  LEA R28, P0, R29, c[0x0][0x248], 0x1 ;  /* 0x000092001d1c7a11 */ /* 0x000fe400078008ff */
[----:B------:R-:W-:Y:S01]  /*04f0*/  IADD3.X R2, R15, R3, R0, P1, !PT ;  /* 0x000000030f027210 */ /* 0x000fe20000ffe400 */
[----:B------:R-:W-:Y:S01]  /*0500*/  IMAD.WIDE.U32 R8, R53, c[0x0][0x1a8], R8 ;  /* 0x00006a0035087a25 */ /* 0x000fe200078e0008 */
[----:B------:R-:W-:-:S02]  /*0510*/  LEA R48, P1, R47, c[0x0][0x240], 0x1 ;  /* 0x000090002f307a11 */ /* 0x000fc400078208ff */
[----:B------:R-:W-:Y:S02]  /*0520*/  SHF.R.S32.HI R152, RZ, 0x1f, R53 ;  /* 0x0000001fff987819 */ /* 0x000fe40000011435 */
[----:B------:R-:W-:Y:S02]  /*0530*/  LEA.HI.X R29, R29, c[0x0][0x24c], R4, 0x1, P0 ;  /* 0x000093001d1d7a11 */ /* 0x000fe400000f0c04 */
[----:B------:R-:W-:Y:S01]  /*0540*/  IADD3 R13, P4, R13, R6, RZ ;  /* 0x000000060d0d7210 */ /* 0x000fe20007f9e0ff */
[C---:B------:R-:W-:Y:S01]  /*0550*/  IMAD R0, R152.reuse, c[0x0][0x1a8], RZ ;  /* 0x00006a0098007a24 */ /* 0x040fe200078e02ff */
[----:B------:R-:W-:Y:S02]  /*0560*/  ISETP.NE.U32.AND P0, PT, RZ, c[0x0][0x260], PT ;  /* 0x00009800ff007a0c */ /* 0x000fe40003f05070 */
[----:B------:R-:W-:Y:S01]  /*0570*/  IADD3 R11, R11, R17, RZ ;  /* 0x000000110b0b7210 */ /* 0x000fe20007ffe0ff */
[----:B------:R-:W-:Y:S01]  /*0580*/  IMAD R5, R53, c[0x0][0x1ac], R0 ;  /* 0x00006b0035057a24 */ /* 0x000fe200078e0200 */
[----:B------:R-:W-:Y:S01]  /*0590*/  LEA.HI.X R47, R47, c[0x0][0x244], R2, 0x1, P1 ;  /* 0x000091002f2f7a11 */ /* 0x000fe200008f0c02 */
[----:B------:R-:W-:Y:S01]  /*05a0*/  IMAD R2, R152, c[0x0][0x1c8], RZ ;  /* 0x0000720098027a24 */ /* 0x000fe200078e02ff */
[----:B------:R-:W-:Y:S01]  /*05b0*/  IADD3.X R6, R15, R7, R14, P4, !PT ;  /* 0x000000070f067210 */ /* 0x000fe200027fe40e */
[----:B------:R-:W-:Y:S01]  /*05c0*/  IMAD.WIDE.U32 R10, R53, c[0x0][0x1c8], R10 ;  /* 0x00007200350a7a25 */ /* 0x000fe200078e000a */
[----:B------:R-:W-:-:S02]  /*05d0*/  LEA R46, P2, R13, c[0x0][0x308], 0x1 ;  /* 0x0000c2000d2e7a11 */ /* 0x000fc400078408ff */
[----:B------:R-:W-:Y:S01]  /*05e0*/  ISETP.NE.AND.EX P0, PT, RZ, c[0x0][0x264], PT, P0 ;  /* 0x00009900ff007a0c */ /* 0x000fe20003f05300 */
[----:B------:R-:W-:Y:S01]  /*05f0*/  IMAD R7, R53, c[0x0][0x1cc], R2 ;  /* 0x0000730035077a24 */ /* 0x000fe200078e0202 */
[----:B------:R-:W-:Y:S02]  /*0600*/  LEA R3, R16, 0xfffffe00, 0x9 ;  /* 0xfffffe0010037811 */ /* 0x000fe400078e48ff */
[----:B------:R-:W-:Y:S02]  /*0610*/  LEA.HI.X R45, R13, c[0x0][0x30c], R6, 0x1, P2 ;  /* 0x0000c3000d2d7a11 */ /* 0x000fe400010f0c06 */
[----:B------:R-:W-:Y:S02]  /*0620*/  ISETP.NE.U32.AND P1, PT, RZ, c[0x0][0x328], PT ;  /* 0x0000ca00ff007a0c */ /* 0x000fe40003f25070 */
[----:B------:R-:W-:Y:S02]  /*0630*/  ISETP.NE.U32.AND P2, PT, RZ, c[0x0][0x348], PT ;  /* 0x0000d200ff007a0c */ /* 0x000fe40003f45070 */
[----:B------:R-:W-:-:S02]  /*0640*/  IADD3 R43, P5, R3, R8, RZ ;  /* 0x00000008032b7210 */ /* 0x000fc40007fbe0ff */
[----:B------:R-:W-:Y:S02]  /*0650*/  SHF.R.S32.HI R0, RZ, 0x1f, R3 ;  /* 0x0000001fff007819 */ /* 0x000fe40000011403 */
[----:B------:R-:W-:Y:S02]  /*0660*/  IADD3 R5, R9, R5, RZ ;  /* 0x0000000509057210 */ /* 0x000fe40007ffe0ff */
[----:B------:R-:W-:Y:S02]  /*0670*/  IADD3 R3, P4, R3, R10, RZ ;  /* 0x0000000a03037210 */ /* 0x000fe40007f9e0ff */
[----:B------:R-:W-:Y:S02]  /*0680*/  IADD3 R7, R11, R7, RZ ;  /* 0x000000070b077210 */ /* 0x000fe40007ffe0ff */
[----:B------:R-:W-:Y:S02]  /*0690*/  ISETP.NE.AND.EX P1, PT, RZ, c[0x0][0x32c], PT, P1 ;  /* 0x0000cb00ff007a0c */ /* 0x000fe40003f25310 */
[----:B------:R-:W-:-:S02]  /*06a0*/  ISETP.NE.AND.EX P2, PT, RZ, c[0x0][0x34c], PT, P2 ;  /* 0x0000d300ff007a0c */ /* 0x000fc40003f45320 */
[----:B------:R-:W-:Y:S02]  /*06b0*/  ISETP.GE.AND P3, PT, R16, 0x1, PT ;  /* 0x000000011000780c */ /* 0x000fe40003f66270 */
[C---:B------:R-:W-:Y:S02]  /*06c0*/  IADD3.X R4, R0.reuse, R5, RZ, P5, !PT ;  /* 0x0000000500047210 */ /* 0x040fe40002ffe4ff */
[----:B------:R-:W-:Y:S01]  /*06d0*/  IADD3.X R2, R0, R7, RZ, P4, !PT ;  /* 0x0000000700027210 */ /* 0x000fe200027fe4ff */
[----:B------:R-:W-:Y:S01]  /*06e0*/  @P0 IMAD R0, R55, c[0x0][0x164], R59 ;  /* 0x0000590037000a24 */ /* 0x000fe200078e023b */
[C---:B------:R-:W-:Y:S02]  /*06f0*/  LEA R44, P5, R43.reuse, c[0x0][0x228], 0x1 ;  /* 0x00008a002b2c7a11 */ /* 0x040fe400078a08ff */
[----:B------:R-:W-:Y:S01]  /*0700*/  @P0 MOV R35, 0x10 ;  /* 0x0000001000230802 */ /* 0x000fe20000000f00 */
[----:B------:R-:W-:Y:S01]  /*0710*/  @P0 IMAD R0, R0, c[0x0][0x174], RZ ;  /* 0x00005d0000000a24 */ /* 0x000fe200078e02ff */
[----:B------:R-:W-:-:S02]  /*0720*/  LEA.HI.X R43, R43, c[0x0][0x22c], R4, 0x1, P5 ;  /* 0x00008b002b2b7a11 */ /* 0x000fc400028f0c04 */
[----:B------:R-:W-:Y:S01]  /*0730*/  LEA R42, P6, R3, c[0x0][0x230], 0x1 ;  /* 0x00008c00032a7a11 */ /* 0x000fe200078c08ff */
        /* <DEDUP_REMOVED lines=10> */
[----:B------:R-:W-:-:S02]  /*07e0*/  MOV R40, c[0x0][0x174] ;  /* 0x00005d0000287a02 */ /* 0x000fc40000000f00 */
[----:B------:R-:W-:Y:S01]  /*07f0*/  MOV R50, RZ ;  /* 0x000000ff00327202 */ /* 0x000fe20000000f00 */
[----:B------:R-:W1:Y:S01]  /*0800*/  S2R R49, SR_LANEID ;  /* 0x0000000000317919 */ /* 0x000e620000000000 */
[----:B------:R-:W-:Y:S02]  /*0810*/  MOV R0, RZ ;  /* 0x000000ff00007202 */ /* 0x000fe40000000f00 */
[----:B------:R-:W-:Y:S02]  /*0820*/  MOV R52, RZ ;  /* 0x000000ff00347202 */ /* 0x000fe40000000f00 */
.L_x_12926:
        /* <DEDUP_REMOVED lines=18> */
[----:B------:R1:W2:Y:S01]  /*0950*/  LDG.E.128 R24, [R18.64] ;  /* 0x0000000812187981 */ /* 0x0002a2000c1e1d00 */
[----:B0-----:R-:W-:Y:S01]  /*0960*/  PRMT R3, RZ, 0x5410, R4 ;  /* 0x00005410ff037816 */ /* 0x001fe20000000004 */
[----:B------:R-:W-:Y:S01]  /*0970*/  BSSY B0, `(.L_x_12862) ;  /* 0x0000043000007945 */ /* 0x000fe20003800000 */
[----:B------:R-:W-:-:S04]  /*0980*/  MOV R2, c[0x0][0x16c] ;  /* 0x00005b0000027a02 */ /* 0x000fc80000000f00 */
[----:B------:R-:W-:Y:S02]  /*0990*/  ISETP.GE.AND P5, PT, R2, 0x1, PT ;  /* 0x000000010200780c */ /* 0x000fe40003fa6270 */
[----:B------:R-:W-:Y:S02]  /*09a0*/  PRMT R2, RZ, 0x7610, R4 ;  /* 0x00007610ff027816 */ /* 0x000fe40000000004 */
[--C-:B-1----:R-:W-:Y:S02]  /*09b0*/  PRMT R19, RZ, 0x5410, R9.reuse ;  /* 0x00005410ff137816 */ /* 0x102fe40000000009 */
        /* <DEDUP_REMOVED lines=9> */
[----:B------:R-:W-:-:S02]  /*0a50*/  FSETP.GTU.FTZ.AND P3, PT, R66, 20, PT ;  /* 0x41a000004200780b */ /* 0x000fc40003f7c000 */
[----:B------:R-:W-:Y:S02]  /*0a60*/  FSETP.GTU.FTZ.AND P2, PT, R64, 20, PT ;  /* 0x41a000004000780b */ /* 0x000fe40003f5c000 */
[----:B------:R-:W-:Y:S01]  /*0a70*/  FSETP.GTU.FTZ.AND P1, PT, R62, 20, PT ;  /* 0x41a000003e00780b */ /* 0x000fe20003f3c000 */
[----:B--2---:R-:W-:Y:S01]  /*0a80*/  STS.128 [R49.X16], R24 ;  /* 0x0000001831007388 */ /* 0x004fe2000000cc00 */
[----:B------:R-:W-:-:S06]  /*0a90*/  NOP ;  /* 0x0000000000007918 */ /* 0x000fcc0000000000 */
[----:B------:R-:W0:Y:S02]  /*0aa0*/  LDS.128 R12, [R49.X16] ;  /* 0x00000000310c7984 */ /* 0x000e24000000cc00 */
[--C-:B0-----:R-:W-:Y:S02]  /*0ab0*/  PRMT R84, RZ, 0x5410, R12.reuse ;  /* 0x00005410ff547816 */ /* 0x101fe4000000000c */
[----:B------:R-:W-:Y:S02]  /*0ac0*/  PRMT R12, RZ, 0x7610, R12 ;  /* 0x00007610ff0c7816 */ /* 0x000fe4000000000c */
[----:B------:R-:W-:Y:S01]  /*0ad0*/  PRMT R86, RZ, 0x5410, R13 ;  /* 0x00005410ff567816 */ /* 0x000fe2000000000d */
[----:B------:R-:W-:Y:S01]  /*0ae0*/  FFMA.FTZ R17, R84, R3, R52 ;  /* 0x0000000354117223 */ /* 0x000fe20000010034 */
[----:B------:R-:W-:-:S03]  /*0af0*/  PRMT R3, RZ, 0x5410, R8 ;  /* 0x00005410ff037816 */ /* 0x000fc60000000008 */
[----:B------:R-:W-:Y:S01]  /*0b00*/  FFMA.FTZ R25, R12, R2, R17 ;  /* 0x000000020c197223 */ /* 0x000fe20000010011 */
[----:B------:R-:W-:Y:S01]  /*0b10*/  PRMT R17, RZ, 0x7610, R8 ;  /* 0x00007610ff117816 */ /* 0x000fe20000000008 */
[--C-:B------:R-:W-:Y:S01]  /*0b20*/  FADD.FTZ R72, R3, R56.reuse ;  /* 0x0000003803487221 */ /* 0x100fe20000010000 */
[----:B------:R-:W-:Y:S02]  /*0b30*/  PRMT R2, RZ, 0x5410, R5 ;  /* 0x00005410ff027816 */ /* 0x000fe40000000005 */
[----:B------:R-:W-:Y:S01]  /*0b40*/  PRMT R3, RZ, 0x5410, R11 ;  /* 0x00005410ff037816 */ /* 0x000fe2000000000b */
[--C-:B------:R-:W-:Y:S01]  /*0b50*/  FADD.FTZ R70, R17, R56.reuse ;  /* 0x0000003811467221 */ /* 0x100fe20000010000 */
[----:B------:R-:W-:Y:S01]  /*0b60*/  FSETP.GTU.FTZ.AND P0, PT, R72, 20, PT ;  /* 0x41a000004800780b */ /* 0x000fe20003f1c000 */
[----:B------:R-:W-:Y:S02]  /*0b70*/  FFMA.FTZ R25, R86, R2, R25 ;  /* 0x0000000256197223 */ /* 0x000fe40000010019 */
[----:B------:R-:W-:Y:S01]  /*0b80*/  FADD.FTZ R60, R3, R56 ;  /* 0x00000038033c7221 */ /* 0x000fe20000010000 */
[----:B------:R-:W-:-:S09]  /*0b90*/  FSETP.GTU.FTZ.AND P6, PT, R70, 20, PT ;  /* 0x41a000004600780b */ /* 0x000fd20003fdc000 */
[----:B---3--:R-:W-:Y:S05]  /*0ba0*/  @P0 BRA `(.L_x_12863) ;  /* 0x000001f000000947 */ /* 0x008fea0003800000 */
        /* <DEDUP_REMOVED lines=31> */
.L_x_12863:
[----:B------:R-:W-:Y:S05]  /*0da0*/  BSYNC B0 ;  /* 0x0000000000007941 */ /* 0x000fea0003800000 */
.L_x_12862:
        /* <DEDUP_REMOVED lines=42> */
.L_x_12865:
[----:B------:R-:W-:Y:S05]  /*1050*/  BSYNC B0 ;  /* 0x0000000000007941 */ /* 0x000fea0003800000 */
.L_x_12864:
        /* <DEDUP_REMOVED lines=41> */
.L_x_12867:
[----:B------:R-:W-:Y:S05]  /*12f0*/  BSYNC B0 ;  /* 0x0000000000007941 */ /* 0x000fea0003800000 */
.L_x_12866:
        /* <DEDUP_REMOVED lines=33> */
.L_x_12869:
[----:B------:R-:W-:Y:S05]  /*1510*/  BSYNC B0 ;  /* 0x0000000000007941 */ /* 0x000fea0003800000 */
.L_x_12868:
        /* <DEDUP_REMOVED lines=33> */
.L_x_12871:
[----:B------:R-:W-:Y:S05]  /*1730*/  BSYNC B0 ;  /* 0x0000000000007941 */ /* 0x000fea0003800000 */
.L_x_12870:
        /* <DEDUP_REMOVED lines=33> */
.L_x_12873:
[----:B------:R-:W-:Y:S05]  /*1950*/  BSYNC B0 ;  /* 0x0000000000007941 */ /* 0x000fea0003800000 */
.L_x_12872:
        /* <DEDUP_REMOVED lines=33> */
.L_x_12875:
[----:B------:R-:W-:Y:S05]  /*1b70*/  BSYNC B0 ;  /* 0x0000000000007941 */ /* 0x000fea0003800000 */
.L_x_12874:
        /* <DEDUP_REMOVED lines=33> */
.L_x_12877:
[----:B------:R-:W-:Y:S05]  /*1d90*/  BSYNC B0 ;  /* 0x0000000000007941 */ /* 0x000fea0003800000 */
.L_x_12876:
[----:B------:R-:W-:Y:S01]  /*1da0*/  BAR.SYNC.DEFER_BLOCKING 0x0 ;  /* 0x0000000000007b1d */ /* 0x000fe20000010000 */
[----:B------:R-:W-:Y:S01]  /*1db0*/  FFMA.FTZ R52, R16, R52, R9 ;  /* 0x0000003410347223 */ /* 0x000fe20000010009 */
[----:B------:R-:W-:Y:S01]  /*1dc0*/  CS2R R82, SRZ ;  /* 0x0000000000527805 */ /* 0x000fe2000001ff00 */
[----:B------:R-:W-:Y:S01]  /*1dd0*/  CS2R R80, SRZ ;  /* 0x0000000000507805 */ /* 0x000fe2000001ff00 */
[----:B------:R-:W-:Y:S01]  /*1de0*/  CS2R R78, SRZ ;  /* 0x00000000004e7805 */ /* 0x000fe2000001ff00 */
[----:B------:R-:W-:Y:S01]  /*1df0*/  CS2R R76, SRZ ;  /* 0x00000000004c7805 */ /* 0x000fe2000001ff00 */
        /* <DEDUP_REMOVED lines=9> */
[----:B------:R-:W-:Y:S01]  /*1e90*/  HFMA2.MMA R83, -RZ, RZ, 0, 0 ;  /* 0x00000000ff537435 */ /* 0x000fe200000001ff */
[----:B------:R-:W-:Y:S01]  /*1ea0*/  FADD.FTZ R84, R84, R84 ;  /* 0x0000005454547221 */ /* 0x000fe20000010000 */
[----:B------:R-:W-:Y:S01]  /*1eb0*/  CS2R R92, SRZ ;  /* 0x00000000005c7805 */ /* 0x000fe2000001ff00 */
        /* <DEDUP_REMOVED lines=8> */
.L_x_12925:
[----:B------:R-:W-:Y:S01]  /*1f40*/  SHF.R.S32.HI R95, RZ, 0x1f, R92 ;  /* 0x0000001fff5f7819 */ /* 0x000fe2000001145c */
[----:B------:R-:W-:Y:S01]  /*1f50*/  IMAD.WIDE.U32 R2, R92, c[0x0][0x1a0], RZ ;  /* 0x000068005c027a25 */ /* 0x000fe200078e00ff */
[----:B------:R-:W-:-:S03]  /*1f60*/  LOP3.LUT R10, R51, 0xffffffe0, RZ, 0xc0, !PT ;  /* 0xffffffe0330a7812 */ /* 0x000fc600078ec0ff */
[----:B------:R-:W-:Y:S01]  /*1f70*/  IMAD R9, R95, c[0x0][0x1a0], RZ ;  /* 0x000068005f097a24 */ /* 0x000fe200078e02ff */
[----:B------:R-:W-:Y:S02]  /*1f80*/  LEA R8, P0, R2, R44, 0x1 ;  /* 0x0000002c02087211 */ /* 0x000fe400078008ff */
[----:B------:R-:W-:Y:S01]  /*1f90*/  IADD3 R23, R10, R51, RZ ;  /* 0x000000330a177210 */ /* 0x000fe20007ffe0ff */
[----:B------:R-:W-:-:S05]  /*1fa0*/  IMAD R9, R92, c[0x0][0x1a4], R9 ;  /* 0x000069005c097a24 */ /* 0x000fca00078e0209 */
[----:B------:R-:W-:-:S04]  /*1fb0*/  IADD3 R3, R3, R9, RZ ;  /* 0x0000000903037210 */ /* 0x000fc80007ffe0ff */
[----:B------:R-:W-:-:S05]  /*1fc0*/  LEA.HI.X R9, R2, R43, R3, 0x1, P0 ;  /* 0x0000002b02097211 */ /* 0x000fca00000f0c03 */
        /* <DEDUP_REMOVED lines=27> */
[C---:B------:R-:W-:Y:S02]  /*2180*/  LOP3.LUT P0, RZ, R51.reuse, 0x1f, RZ, 0xc0, !PT ;  /* 0x0000001f33ff7812 */ /* 0x040fe4000780c0ff */
        /* <DEDUP_REMOVED lines=12> */
[-C--:B------:R-:W-:Y:S02]  /*2250*/  FMUL.FTZ R23, R3, R72.reuse ;  /* 0x0000004803177220 */ /* 0x080fe40000410000 */
        /* <DEDUP_REMOVED lines=45> */
[C---:B------:R-:W-:Y:S02]  /*2530*/  FMUL.FTZ R99, R97.reuse, R66 ;  /* 0x0000004261637220 */ /* 0x040fe40000410000 */
[----:B------:R-:W-:Y:S01]  /*2540*/  MUFU.SIN R104, R106 ;  /* 0x0000006a00687308 */ /* 0x000fe20000000400 */
[C---:B------:R-:W-:Y:S02]  /*2550*/  FMUL.FTZ R98, R97.reuse, R68 ;  /* 0x0000004461627220 */ /* 0x040fe40000410000 */
        /* <DEDUP_REMOVED lines=67> */
[C---:B------:R-:W-:Y:S02]  /*2990*/  FMUL.FTZ R16, R36.reuse, R26 ;  /* 0x0000001a24107220 */ /* 0x040fe40000410000 */
[----:B------:R-:W-:Y:S02]  /*29a0*/  FFMA.FTZ R119, R103, R128, R113 ;  /* 0x0000008067777223 */ /* 0x000fe40000010071 */
[----:B------:R-:W-:Y:S02]  /*29b0*/  FMUL.FTZ R17, R37, R26 ;  /* 0x0000001a25117220 */ /* 0x000fe40000410000 */
        /* <DEDUP_REMOVED lines=75> */
[----:B------:R-:W-:Y:S02]  /*2e70*/  @P3 LOP3.LUT R17, R16, 0xfffffe, RZ, 0xc0, !PT ;  /* 0x00fffffe10113812 */ /* 0x000fe400078ec0ff */
[----:B------:R-:W-:Y:S02]  /*2e80*/  MOV R16, 0x3f800000 ;  /* 0x3f80000000107802 */ /* 0x000fe40000000f00 */
[----:B------:R-:W-:Y:S01]  /*2e90*/  @P3 IADD3 R19, -R17, R40, RZ ;  /* 0x0000002811133210 */ /* 0x000fe20007ffe1ff */
[----:B------:R-:W-:-:S03]  /*2ea0*/  HFMA2.MMA R17, -RZ, RZ, 0, 0 ;  /* 0x00000000ff117435 */ /* 0x000fc600000001ff */
[----:B------:R-:W-:-:S07]  /*2eb0*/  @P3 LEA R19, R19, R92, 0x8 ;  /* 0x0000005c13133211 */ /* 0x000fce00078e40ff */
[----:B------:R0:W1:Y:S02]  /*2ec0*/  @P3 LDS.64 R16, [R19.X8+0x1d10] ;  /* 0x001d100013103984 */ /* 0x0000640000008a00 */
.L_x_12880:
[----:B012---:R-:W-:Y:S05]  /*2ed0*/  BSYNC B0 ;  /* 0x0000000000007941 */ /* 0x007fea0003800000 */
.L_x_12879:
        /* <DEDUP_REMOVED lines=53> */
[----:B------:R-:W-:-:S02]  /*3230*/  MOV R18, c[0x0][0x298] ;  /* 0x0000a60000127a02 */ /* 0x000fc40000000f00 */
[--C-:B------:R-:W-:Y:S01]  /*3240*/  SHF.R.U32.HI R20, RZ, 0x1, R19.reuse ;  /* 0x00000001ff147819 */ /* 0x100fe20000011613 */
[----:B------:R-:W1:Y:S01]  /*3250*/  SHFL.UP PT, R147, R151, 0x8, RZ ;  /* 0x0500000097937989 */ /* 0x000e6200000e00ff */
[----:B------:R-:W-:Y:S02]  /*3260*/  MOV R21, c[0x0][0x2b8] ;  /* 0x0000ae0000157a02 */ /* 0x000fe40000000f00 */
[--C-:B------:R-:W-:Y:S01]  /*3270*/  SHF.R.U32.HI R156, RZ, 0x1, R148.reuse ;  /* 0x00000001ff9c7819 */ /* 0x100fe20000011694 */
[----:B------:R-:W2:Y:S01]  /*3280*/  SHFL.UP PT, R149, R153, 0x8, RZ ;  /* 0x0500000099957989 */ /* 0x000ea200000e00ff */
[----:B------:R-:W-:Y:S01]  /*3290*/  SHF.R.U64 R18, R18, 0x1, R19 ;  /* 0x0000000112127819 */ /* 0x000fe20000001213 */
[-C--:B------:R-:W-:Y:S01]  /*32a0*/  IMAD R19, R20, R55.reuse, RZ ;  /* 0x0000003714137224 */ /* 0x080fe200078e02ff */
[----:B------:R-:W-:Y:S01]  /*32b0*/  SHF.R.U64 R148, R21, 0x1, R148 ;  /* 0x0000000115947819 */ /* 0x000fe20000001294 */
[----:B------:R-:W4:Y:S01]  /*32c0*/  SHFL.UP PT, R145, R154, 0x8, RZ ;  /* 0x050000009a917989 */ /* 0x000f2200000e00ff */
[----:B------:R-:W-:Y:S01]  /*32d0*/  IMAD R157, R156, R55, RZ ;  /* 0x000000379c9d7224 */ /* 0x000fe200078e02ff */
[----:B------:R-:W-:Y:S01]  /*32e0*/  ISETP.GE.AND P3, PT, R49, 0x8, PT ;  /* 0x000000083100780c */ /* 0x000fe20003f66270 */
[----:B------:R-:W-:-:S02]  /*32f0*/  IMAD R155, R54, R18, R19 ;  /* 0x00000012369b7224 */ /* 0x000fc400078e0213 */
[----:B------:R-:W-:-:S04]  /*3300*/  IMAD.WIDE.U32 R20, R18, R55, RZ ;  /* 0x0000003712147225 */ /* 0x000fc800078e00ff */
[----:B------:R-:W-:Y:S01]  /*3310*/  IMAD R157, R54, R148, R157 ;  /* 0x00000094369d7224 */ /* 0x000fe200078e029d */
[----:B------:R-:W-:Y:S01]  /*3320*/  IADD3 R21, R155, R21, RZ ;  /* 0x000000159b157210 */ /* 0x000fe20007ffe0ff */
[----:B------:R-:W-:-:S04]  /*3330*/  IMAD.WIDE.U32 R18, R148, R55, RZ ;  /* 0x0000003794127225 */ /* 0x000fc800078e00ff */
[C---:B0-----:R-:W-:Y:S01]  /*3340*/  FMUL.FTZ R155, R154.reuse, R143 ;  /* 0x0000008f9a9b7220 */ /* 0x041fe20000410000 */
[----:B------:R-:W-:Y:S01]  /*3350*/  IADD3 R19, R157, R19, RZ ;  /* 0x000000139d137210 */ /* 0x000fe20007ffe0ff */
[----:B-1----:R-:W-:Y:S02]  /*3360*/  FMUL.FTZ R157, R154, R147 ;  /* 0x000000939a9d7220 */ /* 0x002fe40000410000 */
[----:B------:R-:W-:-:S04]  /*3370*/  IMAD.WIDE.U32 R20, R53, c[0x0][0x2a0], R20 ;  /* 0x0000a80035147a25 */ /* 0x000fc800078e0014 */
[----:B--2---:R-:W-:Y:S01]  /*3380*/  FMUL.FTZ R156, R154, R149 ;  /* 0x000000959a9c7220 */ /* 0x004fe20000410000 */
[----:B------:R-:W-:Y:S01]  /*3390*/  LEA R167, P4, R20, c[0x0][0x318], 0x3 ;  /* 0x0000c60014a77a11 */ /* 0x000fe200078818ff */
        /* <DEDUP_REMOVED lines=15> */
[----:B------:R-:W-:Y:S01]  /*3490*/  IMAD R156, R152, c[0x0][0x2c0], RZ ;  /* 0x0000b000989c7a24 */ /* 0x000fe200078e02ff */
[----:B------:R-:W-:Y:S01]  /*34a0*/  IADD3 R161, R161, R21, RZ ;  /* 0x00000015a1a17210 */ /* 0x000fe20007ffe0ff */
[----:B------:R-:W-:Y:S01]  /*34b0*/  @P3 FADD.FTZ R153, R153, R158 ;  /* 0x0000009e99993221 */ /* 0x000fe20000010000 */
[----:B------:R-:W1:Y:S01]  /*34c0*/  SHFL.UP PT, R154, R155, 0x10, RZ ;  /* 0x060000009b9a7989 */ /* 0x000e6200000e00ff */
[----:B------:R-:W-:Y:S01]  /*34d0*/  FMUL.FTZ R149, R91, R14 ;  /* 0x0000000e5b957220 */ /* 0x000fe20000410000 */
[----:B------:R-:W-:Y:S01]  /*34e0*/  ISETP.GE.AND P3, PT, R49, 0x10, PT ;  /* 0x000000103100780c */ /* 0x000fe20003f66270 */
[----:B------:R-:W-:Y:S01]  /*34f0*/  IMAD R159, R53, c[0x0][0x2c4], R156 ;  /* 0x0000b100359f7a24 */ /* 0x000fe200078e029c */
[----:B------:R-:W-:Y:S01]  /*3500*/  SHFL.UP PT, R157, R153, 0x10, RZ ;  /* 0x06000000999d7989 */ /* 0x000fe200000e00ff */
[-C--:B------:R-:W-:Y:S01]  /*3510*/  FMUL.FTZ R14, R120, R147.reuse ;  /* 0x00000093780e7220 */ /* 0x080fe20000410000 */
[----:B------:R-:W-:Y:S01]  /*3520*/  LEA.HI.X R160, R20, c[0x0][0x31c], R161, 0x3, P4 ;  /* 0x0000c70014a07a11 */ /* 0x000fe200020f1ca1 */
[----:B------:R-:W-:Y:S01]  /*3530*/  FMUL.FTZ R15, R118, R147 ;  /* 0x00000093760f7220 */ /* 0x000fe20000410000 */
[----:B------:R-:W2:Y:S01]  /*3540*/  SHFL.UP PT, R156, R151, 0x10, RZ ;  /* 0x06000000979c7989 */ /* 0x000ea200000e00ff */
[----:B------:R-:W-:Y:S01]  /*3550*/  FMUL.FTZ R143, R90, R143 ;  /* 0x0000008f5a8f7220 */ /* 0x000fe20000410000 */
[----:B------:R-:W-:Y:S01]  /*3560*/  PRMT R20, RZ, 0x5410, R13 ;  /* 0x00005410ff147816 */ /* 0x000fe2000000000d */
[----:B------:R-:W-:-:S02]  /*3570*/  FFMA.FTZ R14, R118, R149, -R14 ;  /* 0x00000095760e7223 */ /* 0x000fc4000001080e */
[----:B------:R-:W-:-:S04]  /*3580*/  IMAD.WIDE.U32 R18, R53, c[0x0][0x2c0], R18 ;  /* 0x0000b00035127a25 */ /* 0x000fc800078e0012 */
[----:B------:R-:W-:Y:S01]  /*3590*/  FMUL.FTZ R145, R90, R145 ;  /* 0x000000915a917220 */ /* 0x000fe20000410000 */
[----:B------:R-:W-:Y:S01]  /*35a0*/  IADD3 R159, R159, R19, RZ ;  /* 0x000000139f9f7210 */ /* 0x000fe20007ffe0ff */
[----:B------:R-:W-:Y:S01]  /*35b0*/  FFMA.FTZ R158, -R120, R149, -R15 ;  /* 0x00000095789e7223 */ /* 0x000fe2000001090f */
[C---:B------:R-:W-:Y:S01]  /*35c0*/  LEA R165, P5, R18.reuse, c[0x0][0x320], 0x3 ;  /* 0x0000c80012a57a11 */ /* 0x040fe200078a18ff */
[----:B------:R-:W-:Y:S02]  /*35d0*/  FADD.FTZ R15, R143, R14 ;  /* 0x0000000e8f0f7221 */ /* 0x000fe40000010000 */
[----:B------:R-:W-:Y:S01]  /*35e0*/  FADD.FTZ R19, -R145, R158 ;  /* 0x0000009e91137221 */ /* 0x000fe20000010100 */
[----:B------:R-:W-:Y:S01]  /*35f0*/  LEA.HI.X R158, R18, c[0x0][0x324], R159, 0x3, P5 ;  /* 0x0000c900129e7a11 */ /* 0x000fe200028f1c9f */
[C---:B------:R-:W-:Y:S01]  /*3600*/  FMUL.FTZ R21, R116.reuse, -R15 ;  /* 0x8000000f74157220 */ /* 0x040fe20000410000 */
[----:B-----5:R4:W-:Y:S01]  /*3610*/  SHFL.IDX PT, R159, R39, RZ, 0x1f ;  /* 0x00001fff279f7589 */ /* 0x0209e200000e0000 */
[----:B------:R-:W-:-:S02]  /*3620*/  FMUL.FTZ R14, R116, -R19 ;  /* 0x80000013740e7220 */ /* 0x000fc40000410000 */
[C---:B------:R-:W-:Y:S02]  /*3630*/  FFMA.FTZ R163, R114.reuse, R19, R21 ;  /* 0x0000001372a37223 */ /* 0x040fe40000010015 */
[C---:B0-----:R-:W-:Y:S02]  /*3640*/  FMUL.FTZ R19, R155.reuse, R148 ;  /* 0x000000949b137220 */ /* 0x041fe40000410000 */
[----:B------:R-:W-:Y:S01]  /*3650*/  FFMA.FTZ R161, R114, R15, -R14 ;  /* 0x0000000f72a17223 */ /* 0x000fe2000001080e */
[----:B----4-:R-:W-:Y:S01]  /*3660*/  PRMT R39, RZ, 0x7610, R12 ;  /* 0x00007610ff277816 */ /* 0x010fe2000000000c */
[CC--:B-1----:R-:W-:Y:S02]  /*3670*/  FMUL.FTZ R15, R155.reuse, R154.reuse ;  /* 0x0000009a9b0f7220 */ /* 0x0c2fe40000410000 */
[----:B------:R-:W-:Y:S02]  /*3680*/  FFMA.FTZ R154, R150, R154, R19 ;  /* 0x0000009a969a7223 */ /* 0x000fe40000010013 */
[----:B--2---:R-:W-:-:S02]  /*3690*/  FMUL.FTZ R14, R155, R156 ;  /* 0x0000009c9b0e7220 */ /* 0x004fc40000410000 */
[CC--:B------:R-:W-:Y:S01]  /*36a0*/  FMUL.FTZ R21, R155.reuse, R157.reuse ;  /* 0x0000009d9b157220 */ /* 0x0c0fe20000410000 */
[----:B------:R-:W-:Y:S01]  /*36b0*/  FSEL R154, R155, R154, !P3 ;  /* 0x0000009a9b9a7208 */ /* 0x000fe20005800000 */
[C---:B------:R-:W-:Y:S02]  /*36c0*/  FFMA.FTZ R14, R150.reuse, R157, R14 ;  /* 0x0000009d960e7223 */ /* 0x040fe4000001000e */
[C---:B------:R-:W-:Y:S01]  /*36d0*/  FFMA.FTZ R156, R150.reuse, R156, -R21 ;  /* 0x0000009c969c7223 */ /* 0x040fe20000010815 */
[----:B------:R0:W-:Y:S01]  /*36e0*/  SHFL.IDX PT, R157, R38, RZ, 0x1f ;  /* 0x00001fff269d7589 */ /* 0x0001e200000e0000 */
[----:B------:R-:W-:Y:S01]  /*36f0*/  @P3 FFMA.FTZ R150, R150, R148, -R15 ;  /* 0x0000009496963223 */ /* 0x000fe2000001080f */
[----:B------:R-:W-:Y:S01]  /*3700*/  PRMT R148, RZ, 0x7610, R13 ;  /* 0x00007610ff947816 */ /* 0x000fe2000000000d */
[----:B------:R-:W-:Y:S01]  /*3710*/  @P3 FADD.FTZ R151, R151, R156 ;  /* 0x0000009c97973221 */ /* 0x000fe20000010000 */
[----:B------:R-:W1:Y:S01]  /*3720*/  SHFL.UP PT, R154, R154, 0x1, RZ ;  /* 0x042000009a9a7989 */ /* 0x000e6200000e00ff */
[C---:B------:R-:W-:Y:S01]  /*3730*/  FMUL.FTZ R20, R89.reuse, R20 ;  /* 0x0000001459147220 */ /* 0x040fe20000410000 */
[----:B------:R-:W-:Y:S01]  /*3740*/  PRMT R13, RZ, 0x5410, R12 ;  /* 0x00005410ff0d7816 */ /* 0x000fe2000000000c */
[----:B------:R-:W-:Y:S01]  /*3750*/  FMUL.FTZ R148, R89, R148 ;  /* 0x0000009459947220 */ /* 0x000fe20000410000 */
[----:B------:R-:W2:Y:S01]  /*3760*/  SHFL.UP PT, R150, R150, 0x1, RZ ;  /* 0x0420000096967989 */ /* 0x000ea200000e00ff */
[----:B------:R-:W-:Y:S01]  /*3770*/  @P3 FADD.FTZ R153, R153, R14 ;  /* 0x0000000e99993221 */ /* 0x000fe20000010000 */
[----:B------:R-:W-:Y:S01]  /*3780*/  SHF.L.U32 R14, R51, 0x2, RZ ;  /* 0x00000002330e7819 */ /* 0x000fe200000006ff */
[----:B------:R-:W-:Y:S01]  /*3790*/  FADD.FTZ R163, -R148, R163 ;  /* 0x000000a394a37221 */ /* 0x000fe20000010100 */
[----:B------:R-:W4:Y:S01]  /*37a0*/  SHFL.UP PT, R151, R151, 0x1, RZ ;  /* 0x0420000097977989 */ /* 0x000f2200000e00ff */
[----:B------:R-:W-:Y:S01]  /*37b0*/  FADD.FTZ R161, R20, R161 ;  /* 0x000000a114a17221 */ /* 0x000fe20000010000 */
[----:B------:R-:W-:Y:S01]  /*37c0*/  IADD3 R18, P3, R14, R167, RZ ;  /* 0x000000a70e127210 */ /* 0x000fe20007f7e0ff */
[C---:B------:R-:W-:Y:S01]  /*37d0*/  FMUL.FTZ R12, R112.reuse, -R163 ;  /* 0x800000a3700c7220 */ /* 0x040fe20000410000 */
[----:B------:R-:W3:Y:S01]  /*37e0*/  SHFL.UP PT, R153, R153, 0x1, RZ ;  /* 0x0420000099997989 */ /* 0x000ee200000e00ff */
[----:B------:R-:W-:Y:S01]  /*37f0*/  FMUL.FTZ R15, R112, -R161 ;  /* 0x800000a1700f7220 */ /* 0x000fe20000410000 */
[----:B------:R-:W-:Y:S01]  /*3800*/  IADD3 R14, P4, R14, R165, RZ ;  /* 0x000000a50e0e7210 */ /* 0x000fe20007f9e0ff */
[----:B------:R-:W-:-:S02]  /*3810*/  FFMA.FTZ R161, R110, R161, -R12 ;  /* 0x000000a16ea17223 */ /* 0x000fc4000001080c */
[----:B0-----:R-:W-:Y:S02]  /*3820*/  FMUL.FTZ R38, R88, R13 ;  /* 0x0000000d58267220 */ /* 0x001fe40000410000 */
[----:B------:R-:W-:Y:S01]  /*3830*/  FFMA.FTZ R156, R110, R163, R15 ;  /* 0x000000a36e9c7223 */ /* 0x000fe2000001000f */
[----:B------:R-:W-:Y:S01]  /*3840*/  SHF.R.U32.HI R15, RZ, 0x1e, R51 ;  /* 0x0000001eff0f7819 */ /* 0x000fe20000011633 */
[----:B------:R-:W-:Y:S02]  /*3850*/  FMUL.FTZ R39, R88, R39 ;  /* 0x0000002758277220 */ /* 0x000fe40000410000 */
[----:B------:R-:W-:Y:S01]  /*3860*/  FADD.FTZ R161, R38, R161 ;  /* 0x000000a126a17221 */ /* 0x000fe20000010000 */
[C---:B------:R-:W-:Y:S01]  /*3870*/  IADD3.X R19, R15.reuse, R160, RZ, P3, !PT ;  /* 0x000000a00f137210 */ /* 0x040fe20001ffe4ff */
[C---:B-1----:R-:W-:Y:S01]  /*3880*/  FMUL.FTZ R12, R154.reuse, R159 ;  /* 0x0000009f9a0c7220 */ /* 0x042fe20000410000 */
[----:B------:R-:W-:Y:S01]  /*3890*/  IADD3.X R15, R15, R158, RZ, P4, !PT ;  /* 0x0000009e0f0f7210 */ /* 0x000fe200027fe4ff */
[----:B------:R-:W-:-:S02]  /*38a0*/  FMUL.FTZ R154, R154, R157 ;  /* 0x0000009d9a9a7220 */ /* 0x000fc40000410000 */
[C---:B--2---:R-:W-:Y:S02]  /*38b0*/  FFMA.FTZ R12, R150.reuse, R157, -R12 ;  /* 0x0000009d960c7223 */ /* 0x044fe4000001080c */
[----:B------:R-:W-:Y:S02]  /*38c0*/  FADD.FTZ R13, -R39, R156 ;  /* 0x0000009c270d7221 */ /* 0x000fe40000010100 */
[----:B------:R-:W-:Y:S01]  /*38d0*/  FFMA.FTZ R154, R150, R159, R154 ;  /* 0x0000009f969a7223 */ /* 0x000fe2000001009a */
[--C-:B------:R-:W-:Y:S01]  /*38e0*/  PRMT R150, RZ, 0x7610, R11.reuse ;  /* 0x00007610ff967816 */ /* 0x100fe2000000000b */
[----:B----4-:R-:W-:Y:S01]  /*38f0*/  @P2 FADD.FTZ R157, R151, R12 ;  /* 0x0000000c979d2221 */ /* 0x010fe20000010000 */
[----:B------:R-:W-:Y:S01]  /*3900*/  PRMT R12, RZ, 0x5410, R11 ;  /* 0x00005410ff0c7816 */ /* 0x000fe2000000000b */
[C---:B------:R-:W-:Y:S02]  /*3910*/  FMUL.FTZ R155, R108.reuse, -R161 ;  /* 0x800000a16c9b7220 */ /* 0x040fe40000410000 */
[----:B------:R-:W-:-:S02]  /*3920*/  FMUL.FTZ R21, R108, -R13 ;  /* 0x8000000d6c157220 */ /* 0x000fc40000410000 */
[C---:B------:R-:W-:Y:S01]  /*3930*/  FFMA.FTZ R155, R106.reuse, R13, R155 ;  /* 0x0000000d6a9b7223 */ /* 0x040fe2000001009b */
[----:B------:R-:W-:Y:S01]  /*3940*/  LOP3.LUT R13, R51, 0x1f, RZ, 0xc0, !PT ;  /* 0x0000001f330d7812 */ /* 0x000fe200078ec0ff */
[C---:B------:R-:W-:Y:S02]  /*3950*/  FMUL.FTZ R150, R87.reuse, R150 ;  /* 0x0000009657967220 */ /* 0x040fe40000410000 */
[----:B------:R-:W-:Y:S01]  /*3960*/  FFMA.FTZ R156, R106, R161, -R21 ;  /* 0x000000a16a9c7223 */ /* 0x000fe20000010815 */
[----:B------:R-:W-:Y:S01]  /*3970*/  IADD3 R161, R0, -c[0x0][0x174], RZ ;  /* 0x80005d0000a17a10 */ /* 0x000fe20007ffe0ff */
[----:B------:R-:W-:Y:S01]  /*3980*/  FMUL.FTZ R151, R87, R12 ;  /* 0x0000000c57977220 */ /* 0x000fe20000410000 */
[C---:B------:R-:W-:Y:S01]  /*3990*/  ISETP.NE.AND P6, PT, R13.reuse, 0x1f, PT ;  /* 0x0000001f0d00780c */ /* 0x040fe20003fc5270 */
[----:B------:R-:W-:Y:S01]  /*39a0*/  FADD.FTZ R155, -R150, R155 ;  /* 0x0000009b969b7221 */ /* 0x000fe20000010100 */
[----:B------:R-:W-:Y:S01]  /*39b0*/  ISETP.GT.U32.AND P3, PT, R13, 0x1b, PT ;  /* 0x0000001b0d00780c */ /* 0x000fe20003f64070 */
[----:B------:R-:W-:Y:S01]  /*39c0*/  FADD.FTZ R11, R151, R156 ;  /* 0x0000009c970b7221 */ /* 0x000fe20000010000 */
[----:B------:R-:W-:Y:S01]  /*39d0*/  ISETP.GT.U32.AND P4, PT, R13, 0x17, PT ;  /* 0x000000170d00780c */ /* 0x000fe20003f84070 */
[----:B---3--:R-:W-:Y:S01]  /*39e0*/  @P2 FADD.FTZ R159, R153, R154 ;  /* 0x0000009a999f2221 */ /* 0x008fe20000010000 */
[C---:B------:R-:W-:Y:S01]  /*39f0*/  ISETP.GT.U32.AND P2, PT, R13.reuse, 0x1d, PT ;  /* 0x0000001d0d00780c */ /* 0x040fe20003f44070 */
[C---:B------:R-:W-:Y:S01]  /*3a00*/  FMUL.FTZ R21, R104.reuse, -R155 ;  /* 0x8000009b68157220 */ /* 0x040fe20000410000 */
[----:B------:R-:W-:Y:S01]  /*3a10*/  ISETP.GT.U32.AND P5, PT, R13, 0xf, PT ;  /* 0x0000000f0d00780c */ /* 0x000fe20003fa4070 */
[----:B------:R-:W-:-:S02]  /*3a20*/  FMUL.FTZ R153, R104, -R11 ;  /* 0x8000000b68997220 */ /* 0x000fc40000410000 */
[C---:B------:R-:W-:Y:S01]  /*3a30*/  FFMA.FTZ R154, R102.reuse, R11, -R21 ;  /* 0x0000000b669a7223 */ /* 0x040fe20000010815 */
[----:B------:R-:W-:Y:S01]  /*3a40*/  PRMT R11, RZ, 0x7610, R10 ;  /* 0x00007610ff0b7816 */ /* 0x000fe2000000000a */
[----:B------:R-:W-:Y:S01]  /*3a50*/  IMAD R161, R161, -0x200, RZ ;  /* 0xfffffe00a1a17824 */ /* 0x000fe200078e02ff */
[----:B------:R-:W-:Y:S01]  /*3a60*/  PRMT R21, RZ, 0x7610, R8 ;  /* 0x00007610ff157816 */ /* 0x000fe20000000008 */
[----:B------:R-:W-:Y:S01]  /*3a70*/  FFMA.FTZ R155, R102, R155, R153 ;  /* 0x0000009b669b7223 */ /* 0x000fe20000010099 */
[----:B------:R-:W-:Y:S01]  /*3a80*/  PRMT R153, RZ, 0x5410, R10 ;  /* 0x00005410ff997816 */ /* 0x000fe2000000000a */
[----:B------:R-:W-:Y:S01]  /*3a90*/  IMAD.WIDE R12, R161, 0x4, R18 ;  /* 0x00000004a10c7825 */ /* 0x000fe200078e0212 */
[----:B------:R-:W-:Y:S02]  /*3aa0*/  PRMT R19, RZ, 0x5410, R8 ;  /* 0x00005410ff137816 */ /* 0x000fe40000000008 */
[----:B------:R-:W-:Y:S01]  /*3ab0*/  PRMT R8, RZ, 0x5410, R9 ;  /* 0x00005410ff087816 */ /* 0x000fe20000000009 */
[----:B------:R-:W-:-:S02]  /*3ac0*/  FMUL.FTZ R18, R86, R11 ;  /* 0x0000000b56127220 */ /* 0x000fc40000410000 */
[----:B------:R-:W-:Y:S02]  /*3ad0*/  FMUL.FTZ R153, R86, R153 ;  /* 0x0000009956997220 */ /* 0x000fe40000410000 */
[----:B------:R-:W-:Y:S02]  /*3ae0*/  FADD.FTZ R155, -R18, R155 ;  /* 0x0000009b129b7221 */ /* 0x000fe40000010100 */
[----:B------:R-:W-:Y:S01]  /*3af0*/  FADD.FTZ R11, R153, R154 ;  /* 0x0000009a990b7221 */ /* 0x000fe20000010000 */
[----:B------:R-:W-:Y:S01]  /*3b00*/  PRMT R154, RZ, 0x7610, R9 ;  /* 0x00007610ff9a7816 */ /* 0x000fe20000000009 */
[----:B------:R-:W-:Y:S02]  /*3b10*/  FMUL.FTZ R9, R120, R17 ;  /* 0x0000001178097220 */ /* 0x000fe40000410000 */
[----:B------:R-:W-:Y:S02]  /*3b20*/  FMUL.FTZ R156, R100, -R155 ;  /* 0x8000009b649c7220 */ /* 0x000fe40000410000 */
[----:B------:R-:W-:-:S02]  /*3b30*/  FMUL.FTZ R10, R120, -R16 ;  /* 0x80000010780a7220 */ /* 0x000fc40000410000 */
[-C--:B------:R-:W-:Y:S02]  /*3b40*/  FMUL.FTZ R158, R100, -R11.reuse ;  /* 0x8000000b649e7220 */ /* 0x080fe40000410000 */
[----:B------:R-:W-:Y:S02]  /*3b50*/  FFMA.FTZ R9, R118, R16, -R9 ;  /* 0x0000001076097223 */ /* 0x000fe40000010809 */
[----:B------:R-:W-:Y:S02]  /*3b60*/  FFMA.FTZ R156, R98, R11, -R156 ;  /* 0x0000000b629c7223 */ /* 0x000fe4000001089c */
[----:B------:R-:W-:-:S04]  /*3b70*/  IMAD.WIDE R14, R161, 0x4, R14 ;  /* 0x00000004a10e7825 */ /* 0x000fc800078e020e */
[----:B------:R-:W-:Y:S02]  /*3b80*/  FFMA.FTZ R11, R118, -R17, R10 ;  /* 0x80000011760b7223 */ /* 0x000fe4000001000a */
[----:B------:R-:W-:Y:S02]  /*3b90*/  FFMA.FTZ R161, R98, R155, R158 ;  /* 0x0000009b62a17223 */ /* 0x000fe4000001009e */
[C---:B------:R-:W-:Y:S02]  /*3ba0*/  FMUL.FTZ R154, R85.reuse, R154 ;  /* 0x0000009a559a7220 */ /* 0x040fe40000410000 */
        /* <DEDUP_REMOVED lines=10> */
[----:B------:R-:W-:Y:S02]  /*3c50*/  FMUL.FTZ R10, R112, -R9 ;  /* 0x80000009700a7220 */ /* 0x000fe40000410000 */
[----:B------:R-:W-:Y:S02]  /*3c60*/  FFMA.FTZ R165, R24, R161, -R156 ;  /* 0x000000a118a57223 */ /* 0x000fe4000001089c */
[----:B------:R-:W-:Y:S01]  /*3c70*/  FFMA.FTZ R161, R110, R9, -R8 ;  /* 0x000000096ea17223 */ /* 0x000fe20000010808 */
[----:B------:R-:W-:Y:S01]  /*3c80*/  HFMA2.MMA R9, -RZ, RZ, 0, 0 ;  /* 0x00000000ff097435 */ /* 0x000fe200000001ff */
[----:B------:R-:W-:Y:S01]  /*3c90*/  FFMA.FTZ R162, R24, R163, R158 ;  /* 0x000000a318a27223 */ /* 0x000fe2000001009e */
[----:B------:R-:W-:Y:S01]  /*3ca0*/  MOV R8, 0x3f800000 ;  /* 0x3f80000000087802 */ /* 0x000fe20000000f00 */
[----:B------:R-:W-:-:S02]  /*3cb0*/  FFMA.FTZ R163, R110, R11, R10 ;  /* 0x0000000b6ea37223 */ /* 0x000fc4000001000a */
[C---:B------:R-:W-:Y:S01]  /*3cc0*/  FMUL.FTZ R156, R37.reuse, R159 ;  /* 0x0000009f259c7220 */ /* 0x040fe20000410000 */
[----:B------:R-:W-:Y:S01]  /*3cd0*/  CS2R R10, SRZ ;  /* 0x00000000000a7805 */ /* 0x000fe2000001ff00 */
[C---:B------:R-:W-:Y:S02]  /*3ce0*/  FMUL.FTZ R160, R108.reuse, -R161 ;  /* 0x800000a16ca07220 */ /* 0x040fe40000410000 */
[----:B------:R-:W-:Y:S02]  /*3cf0*/  FMUL.FTZ R37, R37, R157 ;  /* 0x0000009d25257220 */ /* 0x000fe40000410000 */
[----:B------:R-:W-:Y:S01]  /*3d00*/  FMUL.FTZ R158, R108, -R163 ;  /* 0x800000a36c9e7220 */ /* 0x000fe20000410000 */
[----:B------:R0:W1:Y:S01]  /*3d10*/  @!P0 LDS.128 R8, [R92.X16+0x2e10] ;  /* 0x002e10005c088984 */ /* 0x000062000000cc00 */
[----:B------:R-:W-:Y:S02]  /*3d20*/  FFMA.FTZ R156, R36, R157, -R156 ;  /* 0x0000009d249c7223 */ /* 0x000fe4000001089c */
[----:B------:R-:W-:-:S02]  /*3d30*/  FFMA.FTZ R163, R106, R163, R160 ;  /* 0x000000a36aa37223 */ /* 0x000fc400000100a0 */
        /* <DEDUP_REMOVED lines=9> */
[-C--:B------:R-:W-:Y:S02]  /*3dd0*/  FMUL.FTZ R37, R26, R139.reuse ;  /* 0x0000008b1a257220 */ /* 0x080fe40000410000 */
[----:B------:R-:W-:Y:S02]  /*3de0*/  FFMA.FTZ R36, R24, R139, -R36 ;  /* 0x0000008b18247223 */ /* 0x000fe40000010824 */
[----:B------:R-:W-:-:S02]  /*3df0*/  FMUL.FTZ R156, R100, -R157 ;  /* 0x8000009d649c7220 */ /* 0x000fc40000410000 */
[----:B------:R-:W-:Y:S02]  /*3e00*/  FFMA.FTZ R37, R24, R141, R37 ;  /* 0x0000008d18257223 */ /* 0x000fe40000010025 */
[-C--:B------:R-:W-:Y:S02]  /*3e10*/  FMUL.FTZ R158, R100, -R161.reuse ;  /* 0x800000a1649e7220 */ /* 0x080fe40000410000 */
[C---:B------:R-:W-:Y:S02]  /*3e20*/  FFMA.FTZ R124, R105.reuse, R124, R36 ;  /* 0x0000007c697c7223 */ /* 0x040fe40000010024 */
[C---:B------:R-:W-:Y:S02]  /*3e30*/  FFMA.FTZ R161, R98.reuse, R161, -R156 ;  /* 0x000000a162a17223 */ /* 0x040fe4000001089c */
[----:B------:R-:W-:Y:S02]  /*3e40*/  FFMA.FTZ R122, R105, R122, R37 ;  /* 0x0000007a697a7223 */ /* 0x000fe40000010025 */
[----:B------:R-:W-:-:S02]  /*3e50*/  FFMA.FTZ R159, R98, R157, R158 ;  /* 0x0000009d629f7223 */ /* 0x000fc4000001009e */
[----:B------:R-:W-:Y:S02]  /*3e60*/  FMUL.FTZ R157, R100, R124 ;  /* 0x0000007c649d7220 */ /* 0x000fe40000410000 */
[----:B------:R-:W-:Y:S02]  /*3e70*/  FMUL.FTZ R36, R26, -R161 ;  /* 0x800000a11a247220 */ /* 0x000fe40000410000 */
[-C--:B------:R-:W-:Y:S02]  /*3e80*/  FMUL.FTZ R37, R100, R122.reuse ;  /* 0x0000007a64257220 */ /* 0x080fe40000410000 */
[----:B------:R-:W-:Y:S02]  /*3e90*/  FFMA.FTZ R158, R98, R122, R157 ;  /* 0x0000007a629e7223 */ /* 0x000fe4000001009d */
[----:B------:R-:W-:Y:S02]  /*3ea0*/  FFMA.FTZ R160, R24, R159, R36 ;  /* 0x0000009f18a07223 */ /* 0x000fe40000010024 */
[----:B------:R-:W-:-:S02]  /*3eb0*/  FFMA.FTZ R157, R98, R124, -R37 ;  /* 0x0000007c629d7223 */ /* 0x000fc40000010825 */
[----:B------:R-:W-:Y:S01]  /*3ec0*/  FMUL.FTZ R156, R26, -R159 ;  /* 0x8000009f1a9c7220 */ /* 0x000fe20000410000 */
[----:B------:R0:W2:Y:S01]  /*3ed0*/  SHFL.DOWN PT, R169, R160, 0x1, 0x1f ;  /* 0x08201f00a0a97f89 */ /* 0x0000a200000e0000 */
[C---:B------:R-:W-:Y:S02]  /*3ee0*/  FMUL.FTZ R36, R84.reuse, R19 ;  /* 0x0000001354247220 */ /* 0x040fe40000410000 */
[----:B------:R-:W-:Y:S02]  /*3ef0*/  FMUL.FTZ R37, R84, R21 ;  /* 0x0000001554257220 */ /* 0x000fe40000410000 */
[C---:B------:R-:W-:Y:S02]  /*3f00*/  FFMA.FTZ R19, R103.reuse, R128, R158 ;  /* 0x0000008067137223 */ /* 0x040fe4000001009e */
[----:B------:R-:W-:Y:S02]  /*3f10*/  FFMA.FTZ R21, R103, R126, R157 ;  /* 0x0000007e67157223 */ /* 0x000fe4000001009d */
[----:B------:R-:W-:-:S02]  /*3f20*/  FFMA.FTZ R156, R24, R161, -R156 ;  /* 0x000000a1189c7223 */ /* 0x000fc4000001089c */
        /* <DEDUP_REMOVED lines=8> */
[C---:B01----:R-:W-:Y:S02]  /*3fb0*/  FMUL.FTZ R161, R160.reuse, R171 ;  /* 0x000000aba0a17220 */ /* 0x043fe40000410000 */
[C---:B--2---:R-:W-:Y:S02]  /*3fc0*/  FMUL.FTZ R159, R160.reuse, R169 ;  /* 0x000000a9a09f7220 */ /* 0x044fe40000410000 */
[-C--:B----4-:R-:W-:Y:S02]  /*3fd0*/  FMUL.FTZ R165, R160, R163.reuse ;  /* 0x000000a3a0a57220 */ /* 0x090fe40000410000 */
[----:B------:R-:W-:Y:S02]  /*3fe0*/  FFMA.FTZ R163, R156, R163, -R161 ;  /* 0x000000a39ca37223 */ /* 0x000fe400000108a1 */
[-C--:B---3--:R-:W-:Y:S02]  /*3ff0*/  FMUL.FTZ R161, R160, R167.reuse ;  /* 0x000000a7a0a17220 */ /* 0x088fe40000410000 */
[----:B------:R-:W-:-:S02]  /*4000*/  FFMA.FTZ R159, R156, R167, -R159 ;  /* 0x000000a79c9f7223 */ /* 0x000fc4000001089f */
[C---:B------:R-:W-:Y:S02]  /*4010*/  FFMA.FTZ R165, R156.reuse, R171, R165 ;  /* 0x000000ab9ca57223 */ /* 0x040fe400000100a5 */
[----:B------:R-:W-:Y:S01]  /*4020*/  FFMA.FTZ R160, R156, R169, R161 ;  /* 0x000000a99ca07223 */ /* 0x000fe200000100a1 */
[----:B------:R-:W-:Y:S01]  /*4030*/  MOV R156, R159 ;  /* 0x0000009f009c7202 */ /* 0x000fe20000000f00 */
[----:B------:R-:W-:Y:S02]  /*4040*/  FADD.FTZ R128, R128, R163 ;  /* 0x000000a380807221 */ /* 0x000fe40000010000 */
[----:B------:R-:W-:Y:S02]  /*4050*/  FADD.FTZ R126, R126, R165 ;  /* 0x000000a57e7e7221 */ /* 0x000fe40000010000 */
.L_x_12882:
[----:B-1----:R-:W-:Y:S05]  /*4060*/  BSYNC B0 ;  /* 0x0000000000007941 */ /* 0x002fea0003800000 */
.L_x_12881:
        /* <DEDUP_REMOVED lines=20> */
.L_x_12884:
[----:B------:R-:W-:Y:S05]  /*41b0*/  BSYNC B0 ;  /* 0x0000000000007941 */ /* 0x000fea0003800000 */
.L_x_12883:
[----:B------:R-:W-:Y:S01]  /*41c0*/  FFMA.FTZ R130, R115, R130, R157 ;  /* 0x0000008273827223 */ /* 0x000fe2000001009d */
[----:B---3--:R3:W1:Y:S01]  /*41d0*/  SHFL.DOWN PT, R167, R156, 0x4, 0x1f ;  /* 0x08801f009ca77f89 */ /* 0x00866200000e0000 */
        /* <DEDUP_REMOVED lines=11> */
[-C--:B-1----:R-:W-:Y:S02]  /*4290*/  FMUL.FTZ R161, R160, R167.reuse ;  /* 0x000000a7a0a17220 */ /* 0x082fe40000410000 */
[C---:B------:R-:W-:Y:S02]  /*42a0*/  FFMA.FTZ R159, R156.reuse, R167, -R159 ;  /* 0x000000a79c9f7223 */ /* 0x040fe4000001089f */
[C---:B------:R-:W-:Y:S02]  /*42b0*/  FFMA.FTZ R165, R156.reuse, R171, R165 ;  /* 0x000000ab9ca57223 */ /* 0x040fe400000100a5 */
[----:B---3--:R-:W-:Y:S01]  /*42c0*/  FFMA.FTZ R160, R156, R169, R161 ;  /* 0x000000a99ca07223 */ /* 0x008fe200000100a1 */
[----:B------:R-:W-:Y:S01]  /*42d0*/  MOV R156, R159 ;  /* 0x0000009f009c7202 */ /* 0x000fe20000000f00 */
[----:B------:R-:W-:Y:S02]  /*42e0*/  FADD.FTZ R128, R128, R163 ;  /* 0x000000a380807221 */ /* 0x000fe40000010000 */
[----:B------:R-:W-:-:S02]  /*42f0*/  FADD.FTZ R126, R126, R165 ;  /* 0x000000a57e7e7221 */ /* 0x000fc40000010000 */
.L_x_12886:
[----:B------:R-:W-:Y:S05]  /*4300*/  BSYNC B0 ;  /* 0x0000000000007941 */ /* 0x000fea0003800000 */
.L_x_12885:
[----:B------:R-:W-:Y:S01]  /*4310*/  FMUL.FTZ R159, R108, R130 ;  /* 0x000000826c9f7220 */ /* 0x000fe20000410000 */
[----:B--2---:R2:W3:Y:S01]  /*4320*/  SHFL.DOWN PT, R169, R156, 0x8, 0x1f ;  /* 0x09001f009ca97f89 */ /* 0x0044e200000e0000 */
        /* <DEDUP_REMOVED lines=18> */
.L_x_12888:
[----:B------:R-:W-:Y:S05]  /*4450*/  BSYNC B0 ;  /* 0x0000000000007941 */ /* 0x000fea0003800000 */
.L_x_12887:
[----:B------:R-:W-:Y:S01]  /*4460*/  FFMA.FTZ R159, R121, R134, R159 ;  /* 0x00000086799f7223 */ /* 0x000fe2000001009f */
[----:B---3--:R3:W2:Y:S01]  /*4470*/  SHFL.DOWN PT, R169, R156, 0x10, 0x1f ;  /* 0x0a001f009ca97f89 */ /* 0x0086a200000e0000 */
        /* <DEDUP_REMOVED lines=19> */
.L_x_12890:
[----:B------:R-:W-:Y:S05]  /*45b0*/  BSYNC B0 ;  /* 0x0000000000007941 */ /* 0x000fea0003800000 */
.L_x_12889:
[----:B------:R-:W-:Y:S01]  /*45c0*/  FFMA.FTZ R140, R129, R140, R134 ;  /* 0x0000008c818c7223 */ /* 0x000fe20000010086 */
[C---:B------:R-:W-:Y:S01]  /*45d0*/  SHF.L.U64.HI R134, R93.reuse, 0x2, R94 ;  /* 0x000000025d867819 */ /* 0x040fe2000001025e */
[----:B0-----:R-:W-:Y:S01]  /*45e0*/  SHFL.DOWN PT, R171, R160, 0x1, 0x1f ;  /* 0x08201f00a0ab7f89 */ /* 0x001fe200000e0000 */
[----:B------:R-:W-:Y:S01]  /*45f0*/  FFMA.FTZ R136, R110, R157, R136 ;  /* 0x0000009d6e887223 */ /* 0x000fe20000010088 */
[----:B----4-:R-:W-:Y:S01]  /*4600*/  SHF.L.U32 R165, R93, 0x2, RZ ;  /* 0x000000025da57819 */ /* 0x010fe200000006ff */
[----:B------:R-:W-:Y:S01]  /*4610*/  FMUL.FTZ R163, R116, R140 ;  /* 0x0000008c74a37220 */ /* 0x000fe20000410000 */
[----:B------:R-:W0:Y:S01]  /*4620*/  SHFL.IDX PT, R162, R11, RZ, 0x1f ;  /* 0x00001fff0ba27589 */ /* 0x000e2200000e0000 */
[C---:B------:R-:W-:Y:S01]  /*4630*/  IMAD R164, R134.reuse, c[0x0][0x2b0], RZ ;  /* 0x0000ac0086a47a24 */ /* 0x040fe200078e02ff */
[----:B------:R-:W-:Y:S01]  /*4640*/  ISETP.NE.AND P0, PT, R51, RZ, PT ;  /* 0x000000ff3300720c */ /* 0x000fe20003f05270 */
[----:B------:R-:W-:Y:S01]  /*4650*/  FFMA.FTZ R138, R129, R138, R136 ;  /* 0x0000008a818a7223 */ /* 0x000fe20000010088 */
[----:B------:R-:W4:Y:S01]  /*4660*/  SHFL.IDX PT, R158, R10, RZ, 0x1f ;  /* 0x00001fff0a9e7589 */ /* 0x000f2200000e0000 */
[----:B------:R-:W-:Y:S01]  /*4670*/  IMAD R167, R165, c[0x0][0x2b4], R164 ;  /* 0x0000ad00a5a77a24 */ /* 0x000fe200078e02a4 */
[----:B------:R-:W-:Y:S01]  /*4680*/  IADD3 R168, R51, 0x1c0, RZ ;  /* 0x000001c033a87810 */ /* 0x000fe20007ffe0ff */
[----:B------:R-:W-:Y:S01]  /*4690*/  IMAD R134, R134, c[0x0][0x2d0], RZ ;  /* 0x0000b40086867a24 */ /* 0x000fe200078e02ff */
[----:B------:R-:W5:Y:S01]  /*46a0*/  SHFL.DOWN PT, R166, R156, 0x1, 0x1f ;  /* 0x08201f009ca67f89 */ /* 0x000f6200000e0000 */
[----:B------:R-:W-:Y:S01]  /*46b0*/  IMAD.WIDE.U32 R12, R165, c[0x0][0x2b0], R12 ;  /* 0x0000ac00a50c7a25 */ /* 0x000fe200078e000c */
[----:B------:R-:W-:Y:S01]  /*46c0*/  IADD3 R170, R51, 0x1e0, RZ ;  /* 0x000001e033aa7810 */ /* 0x000fe20007ffe0ff */
[----:B------:R-:W-:Y:S01]  /*46d0*/  BSSY B0, `(.L_x_12891) ;  /* 0x0000153000007945 */ /* 0x000fe20003800000 */
[----:B------:R-:W3:Y:S01]  /*46e0*/  SHFL.DOWN PT, R136, R128, 0x1, 0x1f ;  /* 0x08201f0080887f89 */ /* 0x000ee200000e0000 */
[----:B--2---:R-:W-:Y:S01]  /*46f0*/  IMAD R169, R165, c[0x0][0x2d4], R134 ;  /* 0x0000b500a5a97a24 */ /* 0x004fe200078e0286 */
[----:B------:R-:W-:Y:S01]  /*4700*/  IADD3 R13, R13, R167, RZ ;  /* 0x000000a70d0d7210 */ /* 0x000fe20007ffe0ff */
[----:B------:R-:W-:Y:S01]  /*4710*/  IMAD.WIDE.U32 R14, R165, c[0x0][0x2d0], R14 ;  /* 0x0000b400a50e7a25 */ /* 0x000fe200078e000e */
[----:B------:R-:W2:Y:S01]  /*4720*/  SHFL.DOWN PT, R164, R126, 0x1, 0x1f ;  /* 0x08201f007ea47f89 */ /* 0x000ea200000e0000 */
[----:B------:R-:W-:-:S02]  /*4730*/  LEA.HI.SX32 R168, R168, R51, 0x1b ;  /* 0x00000033a8a87211 */ /* 0x000fc400078fdaff */
[-C--:B------:R-:W-:Y:S01]  /*4740*/  FMUL.FTZ R161, R116, R138.reuse ;  /* 0x0000008a74a17220 */ /* 0x080fe20000410000 */
[----:B---3--:R-:W3:Y:S01]  /*4750*/  SHFL.IDX PT, R160, R160, RZ, 0x1f ;  /* 0x00001fffa0a07589 */ /* 0x008ee200000e0000 */
[C---:B------:R-:W-:Y:S01]  /*4760*/  FFMA.FTZ R134, R114.reuse, R138, R163 ;  /* 0x0000008a72867223 */ /* 0x040fe200000100a3 */
[----:B------:R-:W-:Y:S01]  /*4770*/  IADD3 R15, R15, R169, RZ ;  /* 0x000000a90f0f7210 */ /* 0x000fe20007ffe0ff */
[----:B------:R-:W-:Y:S01]  /*4780*/  FFMA.FTZ R163, R114, R140, -R161 ;  /* 0x0000008c72a37223 */ /* 0x000fe200000108a1 */
[----:B------:R-:W1:Y:S01]  /*4790*/  SHFL.IDX PT, R156, R156, RZ, 0x1f ;  /* 0x00001fff9c9c7589 */ /* 0x000e6200000e0000 */
[----:B0-----:R-:W-:Y:S01]  /*47a0*/  @P1 FMUL.FTZ R165, R171, R162 ;  /* 0x000000a2aba51220 */ /* 0x001fe20000410000 */
[----:B------:R-:W-:Y:S01]  /*47b0*/  LEA.HI.SX32 R170, R170, R51, 0x1b ;  /* 0x00000033aaaa7211 */ /* 0x000fe200078fdaff */
[----:B------:R-:W-:Y:S01]  /*47c0*/  FFMA.FTZ R161, R125, R142, R134 ;  /* 0x0000008e7da17223 */ /* 0x000fe20000010086 */
[----:B------:R-:W0:Y:S01]  /*47d0*/  SHFL.IDX PT, R128, R128, RZ, 0x1f ;  /* 0x00001fff80807589 */ /* 0x000e2200000e0000 */
[----:B----4-:R-:W-:-:S02]  /*47e0*/  @P1 FMUL.FTZ R167, R171, R158 ;  /* 0x0000009eaba71220 */ /* 0x010fc40000410000 */
[----:B------:R-:W-:Y:S01]  /*47f0*/  FFMA.FTZ R163, R125, R144, R163 ;  /* 0x000000907da37223 */ /* 0x000fe200000100a3 */
[----:B------:R-:W4:Y:S01]  /*4800*/  SHFL.IDX PT, R126, R126, RZ, 0x1f ;  /* 0x00001fff7e7e7589 */ /* 0x000f2200000e0000 */
[C---:B-----5:R-:W-:Y:S02]  /*4810*/  @P1 FFMA.FTZ R165, R166.reuse, R158, -R165 ;  /* 0x0000009ea6a51223 */ /* 0x060fe400000108a5 */
[----:B------:R-:W-:Y:S01]  /*4820*/  @P1 FFMA.FTZ R167, R166, R162, R167 ;  /* 0x000000a2a6a71223 */ /* 0x000fe200000100a7 */
[C---:B------:R-:W-:Y:S01]  /*4830*/  IADD3 R166, R51.reuse, 0x1a0, RZ ;  /* 0x000001a033a67810 */ /* 0x040fe20007ffe0ff */
[----:B------:R-:W-:Y:S02]  /*4840*/  @P1 FADD.FTZ R158, R136, R165 ;  /* 0x000000a5889e1221 */ /* 0x000fe40000010000 */
[----:B------:R-:W-:Y:S01]  /*4850*/  FMUL.FTZ R134, R120, R161 ;  /* 0x000000a178867220 */ /* 0x000fe20000410000 */
[----:B------:R-:W-:Y:S01]  /*4860*/  LEA.HI.SX32 R166, R166, R51, 0x1b ;  /* 0x00000033a6a67211 */ /* 0x000fe200078fdaff */
[----:B--2---:R-:W-:Y:S01]  /*4870*/  @P1 FADD.FTZ R162, R164, R167 ;  /* 0x000000a7a4a21221 */ /* 0x004fe20000010000 */
[----:B------:R-:W-:Y:S01]  /*4880*/  IADD3 R164, R51, 0x180, RZ ;  /* 0x0000018033a47810 */ /* 0x000fe20007ffe0ff */
[----:B------:R-:W-:-:S02]  /*4890*/  FMUL.FTZ R167, R158, -R17 ;  /* 0x800000119ea77220 */ /* 0x000fc40000410000 */
[----:B------:R-:W-:Y:S01]  /*48a0*/  FMUL.FTZ R165, R162, -R17 ;  /* 0x80000011a2a57220 */ /* 0x000fe20000410000 */
[----:B------:R-:W-:Y:S01]  /*48b0*/  LEA.HI.SX32 R164, R164, R51, 0x1b ;  /* 0x00000033a4a47211 */ /* 0x000fe200078fdaff */
[-C--:B------:R-:W-:Y:S02]  /*48c0*/  FFMA.FTZ R162, R162, R16.reuse, R167 ;  /* 0x00000010a2a27223 */ /* 0x080fe400000100a7 */
[----:B------:R-:W-:Y:S01]  /*48d0*/  FFMA.FTZ R16, R158, R16, -R165 ;  /* 0x000000109e107223 */ /* 0x000fe200000108a5 */
[----:B------:R-:W-:Y:S01]  /*48e0*/  IADD3 R158, R51, 0x120, RZ ;  /* 0x00000120339e7810 */ /* 0x000fe20007ffe0ff */
[----:B------:R-:W-:Y:S02]  /*48f0*/  FFMA.FTZ R134, R118, R163, -R134 ;  /* 0x000000a376867223 */ /* 0x000fe40000010886 */
[----:B---3--:R-:W-:Y:S01]  /*4900*/  FMUL.FTZ R17, R160, R11 ;  /* 0x0000000ba0117220 */ /* 0x008fe20000410000 */
[----:B------:R-:W-:Y:S01]  /*4910*/  LEA.HI.SX32 R158, R158, R51, 0x1b ;  /* 0x000000339e9e7211 */ /* 0x000fe200078fdaff */
[----:B------:R-:W-:Y:S01]  /*4920*/  FADD.FTZ R147, -R147, R162 ;  /* 0x000000a293937221 */ /* 0x000fe20000010100 */
[----:B------:R-:W-:Y:S01]  /*4930*/  IADD3 R162, R51, 0x160, RZ ;  /* 0x0000016033a27810 */ /* 0x000fe20007ffe0ff */
[----:B------:R-:W-:-:S02]  /*4940*/  FADD.FTZ R149, R149, R16 ;  /* 0x0000001095957221 */ /* 0x000fc40000010000 */
[----:B------:R-:W-:Y:S01]  /*4950*/  FFMA.FTZ R146, R23, R146, R134 ;  /* 0x0000009217927223 */ /* 0x000fe20000010086 */
[----:B------:R-:W-:Y:S01]  /*4960*/  LEA.HI.SX32 R162, R162, R51, 0x1b ;  /* 0x00000033a2a27211 */ /* 0x000fe200078fdaff */
[-C--:B------:R-:W-:Y:S02]  /*4970*/  FMUL.FTZ R134, R160, R10.reuse ;  /* 0x0000000aa0867220 */ /* 0x080fe40000410000 */
[----:B-1----:R-:W-:Y:S02]  /*4980*/  FFMA.FTZ R165, R156, R10, -R17 ;  /* 0x0000000a9ca57223 */ /* 0x002fe40000010811 */
[C---:B------:R-:W-:Y:S02]  /*4990*/  FMUL.FTZ R10, R120.reuse, R163 ;  /* 0x000000a3780a7220 */ /* 0x040fe40000410000 */
[C---:B------:R-:W-:Y:S02]  /*49a0*/  FMUL.FTZ R16, R120.reuse, -R147 ;  /* 0x8000009378107220 */ /* 0x040fe40000410000 */
[----:B------:R-:W-:-:S02]  /*49b0*/  FMUL.FTZ R120, R120, -R149 ;  /* 0x8000009578787220 */ /* 0x000fc40000410000 */
[C---:B------:R-:W-:Y:S02]  /*49c0*/  FFMA.FTZ R16, R118.reuse, R149, -R16 ;  /* 0x0000009576107223 */ /* 0x040fe40000010810 */
[C---:B------:R-:W-:Y:S02]  /*49d0*/  FFMA.FTZ R120, R118.reuse, R147, R120 ;  /* 0x0000009376787223 */ /* 0x040fe40000010078 */
[----:B------:R-:W-:Y:S01]  /*49e0*/  FFMA.FTZ R17, R118, R161, R10 ;  /* 0x000000a176117223 */ /* 0x000fe2000001000a */
[----:B------:R-:W-:Y:S01]  /*49f0*/  P2R R118, PR, RZ, 0x1 ;  /* 0x00000001ff767803 */ /* 0x000fe20000000000 */
[----:B------:R-:W-:Y:S02]  /*4a00*/  FADD.FTZ R145, -R145, R120 ;  /* 0x0000007891917221 */ /* 0x000fe40000010100 */
[----:B------:R-:W-:Y:S01]  /*4a10*/  FADD.FTZ R143, R143, R16 ;  /* 0x000000108f8f7221 */ /* 0x000fe20000010000 */
[----:B------:R-:W-:Y:S01]  /*4a20*/  SHF.L.U32 R16, R51, 0x4, RZ ;  /* 0x0000000433107819 */ /* 0x000fe200000006ff */
[----:B------:R-:W-:-:S02]  /*4a30*/  FFMA.FTZ R167, R156, R11, R134 ;  /* 0x0000000b9ca77223 */ /* 0x000fc40000010086 */
[----:B------:R-:W-:Y:S01]  /*4a40*/  FMUL.FTZ R118, R116, -R145 ;  /* 0x8000009174767220 */ /* 0x000fe20000410000 */
[----:B------:R-:W-:Y:S01]  /*4a50*/  LEA.HI.SX32 R16, R16, R16, 0x1b ;  /* 0x0000001010107211 */ /* 0x000fe200078fdaff */
[----:B------:R-:W-:Y:S02]  /*4a60*/  FMUL.FTZ R11, R160, R9 ;  /* 0x00000009a00b7220 */ /* 0x000fe40000410000 */
[----:B0-----:R-:W-:Y:S02]  /*4a70*/  FADD.FTZ R10, R128, R165 ;  /* 0x000000a5800a7221 */ /* 0x001fe40000010000 */
[-C--:B------:R-:W-:Y:S02]  /*4a80*/  FMUL.FTZ R120, R116, -R143.reuse ;  /* 0x8000008f74787220 */ /* 0x080fe40000410000 */
[----:B------:R-:W-:Y:S02]  /*4a90*/  FMUL.FTZ R160, R160, R8 ;  /* 0x00000008a0a07220 */ /* 0x000fe40000410000 */
[----:B------:R-:W-:-:S02]  /*4aa0*/  FFMA.FTZ R165, R114, R143, -R118 ;  /* 0x0000008f72a57223 */ /* 0x000fc40000010876 */
[----:B------:R-:W-:Y:S02]  /*4ab0*/  FFMA.FTZ R8, R156, R8, -R11 ;  /* 0x000000089c087223 */ /* 0x000fe4000001080b */
[----:B----4-:R-:W-:Y:S02]  /*4ac0*/  FADD.FTZ R11, R126, R167 ;  /* 0x000000a77e0b7221 */ /* 0x010fe40000010000 */
[----:B------:R-:W-:Y:S02]  /*4ad0*/  FFMA.FTZ R167, R114, R145, R120 ;  /* 0x0000009172a77223 */ /* 0x000fe40000010078 */
[----:B------:R-:W-:Y:S02]  /*4ae0*/  FADD.FTZ R165, R20, R165 ;  /* 0x000000a514a57221 */ /* 0x000fe40000010000 */
[----:B------:R-:W-:Y:S02]  /*4af0*/  FFMA.FTZ R116, R23, R22, R17 ;  /* 0x0000001617747223 */ /* 0x000fe40000010011 */
[----:B------:R-:W-:-:S02]  /*4b00*/  FADD.FTZ R167, -R148, R167 ;  /* 0x000000a794a77221 */ /* 0x000fc40000010100 */
[----:B------:R-:W-:Y:S02]  /*4b10*/  FMUL.FTZ R17, R112, -R165 ;  /* 0x800000a570117220 */ /* 0x000fe40000410000 */
[-C--:B------:R-:W-:Y:S02]  /*4b20*/  FMUL.FTZ R114, R23, R74.reuse ;  /* 0x0000004a17727220 */ /* 0x080fe40000410000 */
[----:B------:R-:W-:Y:S01]  /*4b30*/  FFMA.FTZ R9, R156, R9, R160 ;  /* 0x000000099c097223 */ /* 0x000fe200000100a0 */
[C---:B------:R-:W-:Y:S01]  /*4b40*/  IADD3 R156, R51.reuse, 0x100, RZ ;  /* 0x00000100339c7810 */ /* 0x040fe20007ffe0ff */
[-C--:B------:R-:W-:Y:S01]  /*4b50*/  FMUL.FTZ R112, R112, -R167.reuse ;  /* 0x800000a770707220 */ /* 0x080fe20000410000 */
[----:B------:R-:W-:Y:S01]  /*4b60*/  IADD3 R160, R51, 0x140, RZ ;  /* 0x0000014033a07810 */ /* 0x000fe20007ffe0ff */
[----:B------:R-:W-:Y:S01]  /*4b70*/  FFMA.FTZ R22, R110, R167, R17 ;  /* 0x000000a76e167223 */ /* 0x000fe20000010011 */
[----:B------:R0:W-:Y:S01]  /*4b80*/  @!P0 STS.128 [R92.X16+0x2e10], R8 ;  /* 0x002e10085c008388 */ /* 0x0001e2000000cc00 */
[----:B------:R-:W-:Y:S01]  /*4b90*/  FMUL.FTZ R173, R147, R74 ;  /* 0x0000004a93ad7220 */ /* 0x000fe20000410000 */
[-C--:B------:R-:W-:Y:S01]  /*4ba0*/  LEA.HI.SX32 R156, R156, R51.reuse, 0x1b ;  /* 0x000000339c9c7211 */ /* 0x080fe200078fdaff */
[----:B------:R-:W-:Y:S01]  /*4bb0*/  FFMA.FTZ R20, R137, -R114, R116 ;  /* 0x8000007289147223 */ /* 0x000fe20000010074 */
[----:B------:R-:W-:Y:S01]  /*4bc0*/  LEA.HI.SX32 R160, R160, R51, 0x1b ;  /* 0x00000033a0a07211 */ /* 0x000fe200078fdaff */
[----:B------:R-:W-:-:S02]  /*4bd0*/  FFMA.FTZ R169, R110, R165, -R112 ;  /* 0x000000a56ea97223 */ /* 0x000fc40000010870 */
[----:B------:R-:W-:Y:S02]  /*4be0*/  FADD.FTZ R39, -R39, R22 ;  /* 0x0000001627277221 */ /* 0x000fe40000010100 */
[----:B------:R-:W-:Y:S02]  /*4bf0*/  FMUL.FTZ R171, R149, R74 ;  /* 0x0000004a95ab7220 */ /* 0x000fe40000410000 */
[----:B------:R-:W-:Y:S02]  /*4c00*/  FFMA.FTZ R22, R133, -R114, R146 ;  /* 0x8000007285167223 */ /* 0x000fe40000010092 */
[----:B------:R-:W-:Y:S02]  /*4c10*/  FADD.FTZ R169, R38, R169 ;  /* 0x000000a926a97221 */ /* 0x000fe40000010000 */
[----:B------:R-:W-:Y:S02]  /*4c20*/  FMUL.FTZ R175, R23, R171 ;  /* 0x000000ab17af7220 */ /* 0x000fe40000410000 */
[----:B0-----:R-:W-:-:S02]  /*4c30*/  FMUL.FTZ R8, R20, R173 ;  /* 0x000000ad14087220 */ /* 0x001fc40000410000 */
[----:B------:R-:W-:Y:S01]  /*4c40*/  FMUL.FTZ R9, R108, -R39 ;  /* 0x800000276c097220 */ /* 0x000fe20000410000 */
[----:B------:R-:W-:Y:S01]  /*4c50*/  STS [R16.X4+0x878], R175 ;  /* 0x000878af10007388 */ /* 0x000fe20000004800 */
[-C--:B------:R-:W-:Y:S02]  /*4c60*/  FFMA.FTZ R8, R22, R171.reuse, R8 ;  /* 0x000000ab16087223 */ /* 0x080fe40000010008 */
[----:B------:R-:W-:Y:S02]  /*4c70*/  FMUL.FTZ R171, R20, R171 ;  /* 0x000000ab14ab7220 */ /* 0x000fe40000410000 */
[-C--:B------:R-:W-:Y:S02]  /*4c80*/  FMUL.FTZ R108, R108, -R169.reuse ;  /* 0x800000a96c6c7220 */ /* 0x080fe40000410000 */
[----:B------:R-:W-:Y:S02]  /*4c90*/  FFMA.FTZ R10, R106, R169, -R9 ;  /* 0x000000a96a0a7223 */ /* 0x000fe40000010809 */
[----:B------:R-:W-:-:S02]  /*4ca0*/  FFMA.FTZ R9, R22, R173, -R171 ;  /* 0x000000ad16097223 */ /* 0x000fc400000108ab */
[----:B------:R-:W-:Y:S02]  /*4cb0*/  FFMA.FTZ R171, R106, R39, R108 ;  /* 0x000000276aab7223 */ /* 0x000fe4000001006c */
[----:B------:R-:W-:Y:S02]  /*4cc0*/  FADD.FTZ R151, R151, R10 ;  /* 0x0000000a97977221 */ /* 0x000fe40000010000 */
[----:B------:R-:W-:Y:S01]  /*4cd0*/  FADD.FTZ R171, -R150, R171 ;  /* 0x000000ab96ab7221 */ /* 0x000fe20000010100 */
[----:B------:R-:W-:Y:S01]  /*4ce0*/  IADD3 R150, R51, 0xc0, RZ ;  /* 0x000000c033967810 */ /* 0x000fe20007ffe0ff */
[----:B------:R-:W-:Y:S02]  /*4cf0*/  FMUL.FTZ R17, R23, R173 ;  /* 0x000000ad17117220 */ /* 0x000fe40000410000 */
[----:B------:R-:W-:Y:S01]  /*4d00*/  FMUL.FTZ R10, R104, -R171 ;  /* 0x800000ab680a7220 */ /* 0x000fe20000410000 */
[----:B------:R-:W-:Y:S01]  /*4d10*/  LEA.HI.SX32 R150, R150, R51, 0x1b ;  /* 0x0000003396967211 */ /* 0x000fe200078fdaff */
[-C--:B------:R-:W-:Y:S01]  /*4d20*/  FMUL.FTZ R104, R104, -R151.reuse ;  /* 0x8000009768687220 */ /* 0x080fe20000410000 */
[----:B------:R0:W-:Y:S01]  /*4d30*/  STS [R16.X4+0x87c], R17 ;  /* 0x00087c1110007388 */ /* 0x0001e20000004800 */
[----:B------:R-:W-:-:S02]  /*4d40*/  FFMA.FTZ R10, R102, R151, -R10 ;  /* 0x00000097660a7223 */ /* 0x000fc4000001080a */
[----:B------:R-:W-:Y:S02]  /*4d50*/  FFMA.FTZ R173, R102, R171, R104 ;  /* 0x000000ab66ad7223 */ /* 0x000fe40000010068 */
[----:B------:R-:W-:Y:S02]  /*4d60*/  FMUL.FTZ R110, R125, R60 ;  /* 0x0000003c7d6e7220 */ /* 0x000fe40000410000 */
[----:B------:R-:W-:Y:S02]  /*4d70*/  FADD.FTZ R173, -R18, R173 ;  /* 0x000000ad12ad7221 */ /* 0x000fe40000010100 */
[----:B------:R-:W-:Y:S02]  /*4d80*/  FADD.FTZ R153, R153, R10 ;  /* 0x0000000a99997221 */ /* 0x000fe40000010000 */
[----:B------:R-:W-:Y:S02]  /*4d90*/  FFMA.FTZ R38, R127, -R110, R161 ;  /* 0x8000006e7f267223 */ /* 0x000fe400000100a1 */
[----:B0-----:R-:W-:-:S02]  /*4da0*/  FMUL.FTZ R17, R145, R60 ;  /* 0x0000003c91117220 */ /* 0x001fc40000410000 */
[C---:B------:R-:W-:Y:S02]  /*4db0*/  FMUL.FTZ R10, R100.reuse, -R173 ;  /* 0x800000ad640a7220 */ /* 0x040fe40000410000 */
[----:B------:R-:W-:Y:S02]  /*4dc0*/  FMUL.FTZ R11, R143, R60 ;  /* 0x0000003c8f0b7220 */ /* 0x000fe40000410000 */
[----:B------:R-:W-:Y:S02]  /*4dd0*/  FMUL.FTZ R100, R100, -R153 ;  /* 0x8000009964647220 */ /* 0x000fe40000410000 */
[----:B------:R-:W-:Y:S02]  /*4de0*/  FFMA.FTZ R106, R135, -R110, R163 ;  /* 0x8000006e876a7223 */ /* 0x000fe400000100a3 */
[C---:B------:R-:W-:Y:S02]  /*4df0*/  FMUL.FTZ R108, R38.reuse, R17 ;  /* 0x00000011266c7220 */ /* 0x040fe40000410000 */
[----:B------:R-:W-:-:S02]  /*4e00*/  FMUL.FTZ R110, R38, R11 ;  /* 0x0000000b266e7220 */ /* 0x000fc40000410000 */
[----:B------:R-:W-:Y:S02]  /*4e10*/  FFMA.FTZ R175, R98, R173, R100 ;  /* 0x000000ad62af7223 */ /* 0x000fe40000010064 */
[----:B------:R-:W-:Y:S02]  /*4e20*/  FFMA.FTZ R195, R106, R11, R108 ;  /* 0x0000000b6ac37223 */ /* 0x000fe4000001006c */
[----:B------:R-:W-:Y:S02]  /*4e30*/  FMUL.FTZ R104, R129, R62 ;  /* 0x0000003e81687220 */ /* 0x000fe40000410000 */
[----:B------:R-:W-:Y:S02]  /*4e40*/  FFMA.FTZ R10, R98, R153, -R10 ;  /* 0x00000099620a7223 */ /* 0x000fe4000001080a */
[----:B------:R-:W-:Y:S02]  /*4e50*/  FMUL.FTZ R11, R125, R11 ;  /* 0x0000000b7d0b7220 */ /* 0x000fe40000410000 */
[----:B------:R-:W-:-:S02]  /*4e60*/  FFMA.FTZ R197, R106, R17, -R110 ;  /* 0x000000116ac57223 */ /* 0x000fc4000001086e */
[----:B------:R-:W-:Y:S01]  /*4e70*/  FMUL.FTZ R177, R125, R17 ;  /* 0x000000117db17220 */ /* 0x000fe20000410000 */
[----:B------:R0:W-:Y:S01]  /*4e80*/  STS [R16.X4+0x870], R11 ;  /* 0x0008700b10007388 */ /* 0x0001e20000004800 */
[----:B------:R-:W-:Y:S01]  /*4e90*/  FADD.FTZ R175, -R154, R175 ;  /* 0x000000af9aaf7221 */ /* 0x000fe20000010100 */
[----:B------:R-:W-:Y:S01]  /*4ea0*/  IADD3 R154, R51, 0xe0, RZ ;  /* 0x000000e0339a7810 */ /* 0x000fe20007ffe0ff */
[----:B------:R-:W-:Y:S01]  /*4eb0*/  FFMA.FTZ R102, R131, -R104, R138 ;  /* 0x8000006883667223 */ /* 0x000fe2000001008a */
[----:B------:R1:W-:Y:S01]  /*4ec0*/  STS [R16.X4+0x874], R177 ;  /* 0x000874b110007388 */ /* 0x0003e20000004800 */
[----:B------:R-:W-:Y:S01]  /*4ed0*/  FMUL.FTZ R17, R167, R62 ;  /* 0x0000003ea7117220 */ /* 0x000fe20000410000 */
[----:B------:R-:W-:Y:S01]  /*4ee0*/  LEA.HI.SX32 R154, R154, R51, 0x1b ;  /* 0x000000339a9a7211 */ /* 0x000fe200078fdaff */
[----:B------:R-:W-:Y:S02]  /*4ef0*/  FADD.FTZ R155, R155, R10 ;  /* 0x0000000a9b9b7221 */ /* 0x000fe40000010000 */
[----:B------:R-:W-:-:S02]  /*4f00*/  FMUL.FTZ R10, R26, -R175 ;  /* 0x800000af1a0a7220 */ /* 0x000fc40000410000 */
[----:B0-----:R-:W-:Y:S02]  /*4f10*/  FMUL.FTZ R11, R165, R62 ;  /* 0x0000003ea50b7220 */ /* 0x001fe40000410000 */
[----:B------:R-:W-:Y:S02]  /*4f20*/  FFMA.FTZ R104, R119, -R104, R140 ;  /* 0x8000006877687223 */ /* 0x000fe4000001008c */
[----:B------:R-:W-:Y:S02]  /*4f30*/  FMUL.FTZ R18, R102, R17 ;  /* 0x0000001166127220 */ /* 0x000fe40000410000 */
[----:B------:R-:W-:Y:S02]  /*4f40*/  FMUL.FTZ R26, R26, -R155 ;  /* 0x8000009b1a1a7220 */ /* 0x000fe40000410000 */
[----:B------:R-:W-:Y:S02]  /*4f50*/  FMUL.FTZ R98, R102, R11 ;  /* 0x0000000b66627220 */ /* 0x000fe40000410000 */
[----:B------:R-:W-:-:S02]  /*4f60*/  FMUL.FTZ R114, R121, R64 ;  /* 0x0000004079727220 */ /* 0x000fc40000410000 */
[-C--:B------:R-:W-:Y:S02]  /*4f70*/  FFMA.FTZ R193, R104, R11.reuse, R18 ;  /* 0x0000000b68c17223 */ /* 0x080fe40000010012 */
[----:B-1----:R-:W-:Y:S02]  /*4f80*/  FMUL.FTZ R177, R129, R11 ;  /* 0x0000000b81b17220 */ /* 0x002fe40000410000 */
[C---:B------:R-:W-:Y:S02]  /*4f90*/  FFMA.FTZ R26, R24.reuse, R175, R26 ;  /* 0x000000af181a7223 */ /* 0x040fe4000001001a */
[----:B------:R-:W-:Y:S01]  /*4fa0*/  FFMA.FTZ R11, R24, R155, -R10 ;  /* 0x0000009b180b7223 */ /* 0x000fe2000001080a */
[----:B------:R0:W-:Y:S01]  /*4fb0*/  STS [R16.X4+0x868], R177 ;  /* 0x000868b110007388 */ /* 0x0001e20000004800 */
[----:B------:R-:W-:Y:S02]  /*4fc0*/  FMUL.FTZ R10, R25, R72 ;  /* 0x00000048190a7220 */ /* 0x000fe40000410000 */
[----:B------:R-:W-:-:S02]  /*4fd0*/  FFMA.FTZ R148, R104, R17, -R98 ;  /* 0x0000001168947223 */ /* 0x000fc40000010862 */
[----:B------:R-:W-:Y:S02]  /*4fe0*/  FFMA.FTZ R118, R123, -R114, R157 ;  /* 0x800000727b767223 */ /* 0x000fe4000001009d */
[----:B------:R-:W-:Y:S02]  /*4ff0*/  FMUL.FTZ R179, R39, R64 ;  /* 0x0000004027b37220 */ /* 0x000fe40000410000 */
[----:B------:R-:W-:Y:S02]  /*5000*/  FADD.FTZ R98, -R37, R26 ;  /* 0x0000001a25627221 */ /* 0x000fe40000010100 */
[----:B------:R-:W-:Y:S02]  /*5010*/  FMUL.FTZ R181, R129, R17 ;  /* 0x0000001181b57220 */ /* 0x000fe40000410000 */
[-C--:B------:R-:W-:Y:S02]  /*5020*/  FFMA.FTZ R24, R27, -R10.reuse, R139 ;  /* 0x8000000a1b187223 */ /* 0x080fe4000001008b */
[----:B------:R-:W-:Y:S01]  /*5030*/  FFMA.FTZ R37, R99, -R10, R141 ;  /* 0x8000000a63257223 */ /* 0x000fe2000001008d */
[----:B------:R1:W-:Y:S01]  /*5040*/  STS [R16.X4+0x86c], R181 ;  /* 0x00086cb510007388 */ /* 0x0003e20000004800 */
[----:B------:R-:W-:-:S02]  /*5050*/  FMUL.FTZ R100, R105, R70 ;  /* 0x0000004669647220 */ /* 0x000fc40000410000 */
[----:B------:R-:W-:Y:S02]  /*5060*/  FMUL.FTZ R17, R169, R64 ;  /* 0x00000040a9117220 */ /* 0x000fe40000410000 */
[----:B------:R-:W-:Y:S02]  /*5070*/  FFMA.FTZ R114, R113, -R114, R159 ;  /* 0x8000007271727223 */ /* 0x000fe4000001009f */
[----:B------:R-:W-:Y:S02]  /*5080*/  FMUL.FTZ R10, R118, R179 ;  /* 0x000000b3760a7220 */ /* 0x000fe40000410000 */
[----:B------:R-:W-:Y:S02]  /*5090*/  FADD.FTZ R36, R36, R11 ;  /* 0x0000000b24247221 */ /* 0x000fe40000010000 */
[----:B------:R-:W-:Y:S02]  /*50a0*/  FMUL.FTZ R18, R98, R72 ;  /* 0x0000004862127220 */ /* 0x000fe40000410000 */
[----:B------:R-:W-:-:S02]  /*50b0*/  FFMA.FTZ R26, R97, -R100, R124 ;  /* 0x80000064611a7223 */ /* 0x000fc4000001007c */
[-C--:B------:R-:W-:Y:S02]  /*50c0*/  FFMA.FTZ R191, R114, R17.reuse, R10 ;  /* 0x0000001172bf7223 */ /* 0x080fe4000001000a */
[----:B------:R-:W-:Y:S02]  /*50d0*/  FFMA.FTZ R100, R107, -R100, R122 ;  /* 0x800000646b647223 */ /* 0x000fe4000001007a */
[----:B0-----:R-:W-:Y:S02]  /*50e0*/  FMUL.FTZ R177, R175, R70 ;  /* 0x00000046afb17220 */ /* 0x001fe40000410000 */
[----:B------:R-:W-:Y:S02]  /*50f0*/  FMUL.FTZ R10, R36, R72 ;  /* 0x00000048240a7220 */ /* 0x000fe40000410000 */
[----:B------:R-:W-:Y:S02]  /*5100*/  FMUL.FTZ R11, R37, R18 ;  /* 0x00000012250b7220 */ /* 0x000fe40000410000 */
[----:B------:R-:W-:-:S02]  /*5110*/  FMUL.FTZ R110, R118, R17 ;  /* 0x00000011766e7220 */ /* 0x000fc40000410000 */
[----:B-1----:R-:W-:Y:S02]  /*5120*/  FMUL.FTZ R181, R121, R17 ;  /* 0x0000001179b57220 */ /* 0x002fe40000410000 */
[----:B------:R-:W-:Y:S02]  /*5130*/  FMUL.FTZ R17, R155, R70 ;  /* 0x000000469b117220 */ /* 0x000fe40000410000 */
[----:B------:R-:W-:Y:S01]  /*5140*/  FMUL.FTZ R108, R100, R177 ;  /* 0x000000b1646c7220 */ /* 0x000fe20000410000 */
[----:B------:R-:W-:Y:S01]  /*5150*/  STS [R16.X4+0x860], R181 ;  /* 0x000860b510007388 */ /* 0x000fe20000004800 */
[----:B------:R-:W-:Y:S02]  /*5160*/  FFMA.FTZ R11, R24, R10, R11 ;  /* 0x0000000a180b7223 */ /* 0x000fe4000001000b */
[----:B------:R-:W-:Y:S02]  /*5170*/  FMUL.FTZ R112, R115, R66 ;  /* 0x0000004273707220 */ /* 0x000fe40000410000 */
[----:B------:R-:W-:-:S02]  /*5180*/  FFMA.FTZ R108, R26, R17, R108 ;  /* 0x000000111a6c7223 */ /* 0x000fc4000001006c */
[----:B------:R-:W-:Y:S02]  /*5190*/  FADD.FTZ R11, RZ, R11 ;  /* 0x0000000bff0b7221 */ /* 0x000fe40000010000 */
[----:B------:R-:W-:Y:S02]  /*51a0*/  FFMA.FTZ R120, R117, -R112, R130 ;  /* 0x8000007075787223 */ /* 0x000fe40000010082 */
[----:B------:R-:W-:Y:S02]  /*51b0*/  FMUL.FTZ R183, R171, R66 ;  /* 0x00000042abb77220 */ /* 0x000fe40000410000 */
[-C--:B------:R-:W-:Y:S02]  /*51c0*/  FMUL.FTZ R185, R121, R179.reuse ;  /* 0x000000b379b97220 */ /* 0x080fe40000410000 */
[----:B------:R-:W-:Y:S02]  /*51d0*/  FFMA.FTZ R144, R114, R179, -R110 ;  /* 0x000000b372907223 */ /* 0x000fe4000001086e */
[----:B------:R-:W-:Y:S01]  /*51e0*/  FADD.FTZ R128, R11, R108 ;  /* 0x0000006c0b807221 */ /* 0x000fe20000010000 */
[----:B------:R0:W-:Y:S01]  /*51f0*/  STS [R16.X4+0x864], R185 ;  /* 0x000864b910007388 */ /* 0x0001e20000004800 */
[----:B------:R-:W-:-:S02]  /*5200*/  FFMA.FTZ R112, R109, -R112, R132 ;  /* 0x800000706d707223 */ /* 0x000fc40000010084 */
[----:B------:R-:W-:Y:S02]  /*5210*/  FMUL.FTZ R179, R151, R66 ;  /* 0x0000004297b37220 */ /* 0x000fe40000410000 */
[C---:B------:R-:W-:Y:S02]  /*5220*/  FMUL.FTZ R11, R120.reuse, R183 ;  /* 0x000000b7780b7220 */ /* 0x040fe40000410000 */
        /* <DEDUP_REMOVED lines=8> */
[----:B------:R-:W-:Y:S01]  /*52b0*/  STS [R16.X4+0x858], R187 ;  /* 0x000858bb10007388 */ /* 0x000fe20000004800 */
[----:B------:R-:W-:Y:S02]  /*52c0*/  FMUL.FTZ R126, R100, R17 ;  /* 0x00000011647e7220 */ /* 0x000fe40000410000 */
[----:B------:R-:W-:-:S02]  /*52d0*/  FFMA.FTZ R11, R24, R18, -R11 ;  /* 0x00000012180b7223 */ /* 0x000fc4000001080b */
[-C--:B------:R-:W-:Y:S02]  /*52e0*/  FMUL.FTZ R179, R153, R68.reuse ;  /* 0x0000004499b37220 */ /* 0x080fe40000410000 */
[----:B------:R-:W-:Y:S02]  /*52f0*/  FMUL.FTZ R181, R173, R68 ;  /* 0x00000044adb57220 */ /* 0x000fe40000410000 */
[----:B------:R-:W-:Y:S02]  /*5300*/  FFMA.FTZ R126, R26, R177, -R126 ;  /* 0x000000b11a7e7223 */ /* 0x000fe4000001087e */
[----:B------:R-:W-:Y:S02]  /*5310*/  FADD.FTZ R11, RZ, R11 ;  /* 0x0000000bff0b7221 */ /* 0x000fe40000010000 */
[----:B------:R-:W-:Y:S02]  /*5320*/  FMUL.FTZ R136, R110, R179 ;  /* 0x000000b36e887220 */ /* 0x000fe40000410000 */
[----:B------:R-:W-:-:S02]  /*5330*/  FADD.FTZ R11, R11, R126 ;  /* 0x0000007e0b0b7221 */ /* 0x000fc40000010000 */
[-C--:B------:R-:W-:Y:S02]  /*5340*/  FFMA.FTZ R136, R108, R181.reuse, -R136 ;  /* 0x000000b56c887223 */ /* 0x080fe40000010888 */
[----:B------:R-:W-:Y:S02]  /*5350*/  FMUL.FTZ R134, R110, R181 ;  /* 0x000000b56e867220 */ /* 0x000fe40000410000 */
[----:B------:R-:W-:Y:S01]  /*5360*/  FADD.FTZ R11, R11, R136 ;  /* 0x000000880b0b7221 */ /* 0x000fe20000010000 */
[----:B------:R-:W-:Y:S01]  /*5370*/  IADD3 R136, R51, 0x40, RZ ;  /* 0x0000004033887810 */ /* 0x000fe20007ffe0ff */
[----:B------:R-:W-:Y:S02]  /*5380*/  FMUL.FTZ R189, R115, R183 ;  /* 0x000000b773bd7220 */ /* 0x000fe40000410000 */
[----:B------:R-:W-:Y:S01]  /*5390*/  FADD.FTZ R11, R11, R142 ;  /* 0x0000008e0b0b7221 */ /* 0x000fe20000010000 */
[----:B------:R-:W-:Y:S01]  /*53a0*/  IADD3 R142, R51, 0x60, RZ ;  /* 0x00000060338e7810 */ /* 0x000fe20007ffe0ff */
[-C--:B------:R-:W-:Y:S01]  /*53b0*/  FFMA.FTZ R183, R108, R179.reuse, R134 ;  /* 0x000000b36cb77223 */ /* 0x080fe20000010086 */
[----:B------:R-:W-:Y:S01]  /*53c0*/  STS [R16.X4+0x85c], R189 ;  /* 0x00085cbd10007388 */ /* 0x000fe20000004800 */
        /* <DEDUP_REMOVED lines=8> */
[----:B------:R-:W-:Y:S01]  /*5450*/  FADD.FTZ R148, R11, R148 ;  /* 0x000000940b947221 */ /* 0x000fe20000010000 */
[----:B------:R-:W-:Y:S01]  /*5460*/  STS [R16.X4+0x850], R183 ;  /* 0x000850b710007388 */ /* 0x000fe20000004800 */
[----:B------:R-:W-:Y:S01]  /*5470*/  FMUL.FTZ R181, R103, R181 ;  /* 0x000000b567b57220 */ /* 0x000fe20000410000 */
[----:B------:R-:W-:Y:S01]  /*5480*/  LEA.HI.SX32 R142, R142, R51, 0x1b ;  /* 0x000000338e8e7211 */ /* 0x000fe200078fdaff */
[----:B------:R-:W-:Y:S01]  /*5490*/  FMUL.FTZ R177, R105, R177 ;  /* 0x000000b169b17220 */ /* 0x000fe20000410000 */
[----:B------:R-:W-:Y:S01]  /*54a0*/  STS [R16.X4+0x848], R179 ;  /* 0x000848b310007388 */ /* 0x000fe20000004800 */
[----:B------:R-:W-:Y:S01]  /*54b0*/  FMUL.FTZ R11, R25, R10 ;  /* 0x0000000a190b7220 */ /* 0x000fe20000410000 */
[-C--:B------:R-:W-:Y:S01]  /*54c0*/  LEA.HI.SX32 R10, R51, R51.reuse, 0x1b ;  /* 0x00000033330a7211 */ /* 0x080fe200078fdaff */
[----:B------:R-:W-:Y:S01]  /*54d0*/  FMUL.FTZ R17, R25, R18 ;  /* 0x0000001219117220 */ /* 0x000fe20000410000 */
[----:B------:R-:W-:Y:S01]  /*54e0*/  STS [R16.X4+0x854], R181 ;  /* 0x000854b510007388 */ /* 0x000fe20000004800 */
[----:B------:R-:W-:Y:S01]  /*54f0*/  FADD.FTZ R128, R128, R185 ;  /* 0x000000b980807221 */ /* 0x000fe20000010000 */
[----:B------:R-:W-:Y:S01]  /*5500*/  LEA.HI.SX32 R144, R144, R51, 0x1b ;  /* 0x0000003390907211 */ /* 0x000fe200078fdaff */
[----:B------:R-:W-:Y:S01]  /*5510*/  FADD.FTZ R148, R148, R197 ;  /* 0x000000c594947221 */ /* 0x000fe20000010000 */
[----:B------:R-:W-:Y:S01]  /*5520*/  STS [R16.X4+0x84c], R177 ;  /* 0x00084cb110007388 */ /* 0x000fe20000004800 */
[----:B------:R-:W-:-:S02]  /*5530*/  FADD.FTZ R128, R128, R191 ;  /* 0x000000bf80807221 */ /* 0x000fc40000010000 */
[----:B------:R-:W-:Y:S01]  /*5540*/  FADD.FTZ R126, R148, R9 ;  /* 0x00000009947e7221 */ /* 0x000fe20000010000 */
[----:B------:R0:W-:Y:S01]  /*5550*/  STS [R16.X4+0x840], R11 ;  /* 0x0008400b10007388 */ /* 0x0001e20000004800 */
[----:B------:R-:W-:Y:S01]  /*5560*/  FADD.FTZ R128, R128, R193 ;  /* 0x000000c180807221 */ /* 0x000fe20000010000 */
[----:B------:R-:W-:Y:S01]  /*5570*/  IADD3 R148, R51, 0xa0, RZ ;  /* 0x000000a033947810 */ /* 0x000fe20007ffe0ff */
[----:B------:R-:W-:Y:S01]  /*5580*/  FMUL.FTZ R205, R84, R139 ;  /* 0x0000008b54cd7220 */ /* 0x000fe20000410000 */
[----:B------:R1:W-:Y:S01]  /*5590*/  STS [R16.X4+0x844], R17 ;  /* 0x0008441110007388 */ /* 0x0003e20000004800 */
[----:B------:R-:W-:Y:S01]  /*55a0*/  FADD.FTZ R195, R128, R195 ;  /* 0x000000c380c37221 */ /* 0x000fe20000010000 */
[----:B------:R-:W-:Y:S01]  /*55b0*/  LEA.HI.SX32 R148, R148, R51, 0x1b ;  /* 0x0000003394947211 */ /* 0x000fe200078fdaff */
[----:B------:R-:W-:Y:S01]  /*55c0*/  FFMA.FTZ R9, -R84, R141, -RZ ;  /* 0x0000008d54097223 */ /* 0x000fe200000109ff */
[----:B------:R-:W-:Y:S01]  /*55d0*/  BAR.SYNC.DEFER_BLOCKING 0x0 ;  /* 0x0000000000007b1d */ /* 0x000fe20000010000 */
[----:B------:R-:W-:-:S02]  /*55e0*/  FADD.FTZ R128, R195, R8 ;  /* 0x00000008c3807221 */ /* 0x000fc40000010000 */
[----:B0-----:R-:W-:Y:S02]  /*55f0*/  FFMA.FTZ R11, -R85, R122, -RZ ;  /* 0x0000007a550b7223 */ /* 0x001fe400000109ff */
[C---:B------:R-:W-:Y:S02]  /*5600*/  FMUL.FTZ R21, R86.reuse, R21 ;  /* 0x0000001556157220 */ /* 0x040fe40000410000 */
[----:B------:R-:W-:Y:S02]  /*5610*/  FFMA.FTZ R19, -R86, R19, -RZ ;  /* 0x0000001356137223 */ /* 0x000fe400000109ff */
[----:B-1----:R-:W-:Y:S02]  /*5620*/  FFMA.FTZ R17, -R87, R130, -RZ ;  /* 0x0000008257117223 */ /* 0x002fe400000109ff */
[----:B------:R-:W-:Y:S02]  /*5630*/  FMUL.FTZ R207, R85, R124 ;  /* 0x0000007c55cf7220 */ /* 0x000fe40000410000 */
[----:B------:R-:W-:-:S02]  /*5640*/  FMUL.FTZ R209, R87, R132 ;  /* 0x0000008457d17220 */ /* 0x000fc40000410000 */
[C---:B------:R-:W-:Y:S02]  /*5650*/  FMUL.FTZ R159, R88.reuse, R159 ;  /* 0x0000009f589f7220 */ /* 0x040fe40000410000 */
[----:B------:R-:W-:Y:S02]  /*5660*/  FFMA.FTZ R157, -R88, R157, -RZ ;  /* 0x0000009d589d7223 */ /* 0x000fe400000109ff */
[C---:B------:R-:W-:Y:S02]  /*5670*/  FMUL.FTZ R163, R90.reuse, R163 ;  /* 0x000000a35aa37220 */ /* 0x040fe40000410000 */
[----:B------:R-:W-:Y:S01]  /*5680*/  FFMA.FTZ R161, -R90, R161, -RZ ;  /* 0x000000a15aa17223 */ /* 0x000fe200000109ff */
        /* <DEDUP_REMOVED lines=20> */
[----:B------:R5:W-:Y:S01]  /*57d0*/  STS [R16.X4+0x1094], R19 ;  /* 0x0010941310007388 */ /* 0x000be20000004800 */
[C---:B-1----:R-:W-:Y:S02]  /*57e0*/  FFMA.FTZ R11, -R89.reuse, R138, -RZ ;  /* 0x0000008a590b7223 */ /* 0x042fe400000109ff */
[C---:B------:R-:W-:Y:S01]  /*57f0*/  IMAD R8, R96.reuse, R205, c[0x0][0x168] ;  /* 0x00005a0060087624 */ /* 0x040fe200078e02cd */
[----:B------:R1:W-:Y:S01]  /*5800*/  STS [R16.X4+0x109c], R17 ;  /* 0x00109c1110007388 */ /* 0x0003e20000004800 */
[----:B--2---:R-:W-:Y:S01]  /*5810*/  FMUL.FTZ R21, R89, R140 ;  /* 0x0000008c59157220 */ /* 0x004fe20000410000 */
[----:B------:R-:W-:Y:S02]  /*5820*/  SHF.L.U32 R96, R96, 0x9, RZ ;  /* 0x0000000960607819 */ /* 0x000fe400000006ff */
[-C--:B------:R-:W-:Y:S01]  /*5830*/  LEA R122, R8, -R51.reuse, 0x1 ;  /* 0x80000033087a7211 */ /* 0x080fe200078e08ff */
[----:B-----5:R-:W-:Y:S01]  /*5840*/  FMUL.FTZ R19, R91, R146 ;  /* 0x000000925b137220 */ /* 0x020fe20000410000 */
[----:B------:R2:W-:Y:S01]  /*5850*/  STS [R16.X4+0x1084], R9 ;  /* 0x0010840910007388 */ /* 0x0005e20000004800 */
[----:B------:R-:W-:-:S02]  /*5860*/  IADD3 R8, P2, R96, R51, RZ ;  /* 0x0000003360087210 */ /* 0x000fc40007f5e0ff */
[C---:B------:R-:W-:Y:S01]  /*5870*/  ISETP.GE.AND P1, PT, R122.reuse, 0x1, PT ;  /* 0x000000017a00780c */ /* 0x040fe20003f26270 */
[----:B-1----:R-:W-:Y:S01]  /*5880*/  FFMA.FTZ R17, -R91, R116, -RZ ;  /* 0x000000745b117223 */ /* 0x002fe200000109ff */
[----:B------:R1:W-:Y:S01]  /*5890*/  STS [R16.X4+0x1088], R207 ;  /* 0x001088cf10007388 */ /* 0x0003e20000004800 */
[----:B------:R-:W-:-:S03]  /*58a0*/  ISETP.GE.AND P0, PT, R122, 0x21, PT ;  /* 0x000000217a00780c */ /* 0x000fc60003f06270 */
[----:B------:R1:W-:Y:S01]  /*58b0*/  STS [R16.X4+0x1098], R209 ;  /* 0x001098d110007388 */ /* 0x0003e20000004800 */
[----:B--2---:R-:W-:-:S03]  /*58c0*/  LEA.HI.X.SX32 R9, R96, RZ, 0x1, P2 ;  /* 0x000000ff60097211 */ /* 0x004fc600010f0eff */
        /* <DEDUP_REMOVED lines=51> */
.L_x_12892:
[----:B01-34-:R-:W-:Y:S05]  /*5c00*/  BSYNC B0 ;  /* 0x0000000000007941 */ /* 0x01bfea0003800000 */
.L_x_12891:
[----:B------:R0:W1:Y:S01]  /*5c10*/  LDS R9, [R134.X4+0x1100] ;  /* 0x0011000086097984 */ /* 0x0000620000004800 */
[----:B------:R-:W-:Y:S01]  /*5c20*/  BSSY B0, `(.L_x_12893) ;  /* 0x0000004000007945 */ /* 0x000fe20003800000 */
[----:B------:R-:W-:Y:S05]  /*5c30*/  @!P0 BRA `(.L_x_12894) ;  /* 0x0000002000008947 */ /* 0x000fea0003800000 */
[----:B------:R2:W-:Y:S04]  /*5c40*/  RED.E.ADD.F32.FTZ.RN.STRONG.GPU [R12.64+-0x780], R189 ;  /* 0xfff880bd0c00798e */ /* 0x0005e8000c10e788 */
[----:B-1----:R2:W-:Y:S02]  /*5c50*/  RED.E.ADD.F32.FTZ.RN.STRONG.GPU [R14.64+-0x780], R9 ;  /* 0xfff880090e00798e */ /* 0x0025e4000c10e788 */
.L_x_12894:
[----:B------:R-:W-:Y:S05]  /*5c60*/  BSYNC B0 ;  /* 0x0000000000007941 */ /* 0x000fea0003800000 */
.L_x_12893:
        /* <DEDUP_REMOVED lines=12> */
.L_x_12896:
[----:B-1----:R-:W-:Y:S05]  /*5d30*/  BSYNC B0 ;  /* 0x0000000000007941 */ /* 0x002fea0003800000 */
.L_x_12895:
[----:B--2---:R1:W2:Y:S01]  /*5d40*/  LDS R9, [R142.X4+0x1200] ;  /* 0x001200008e097984 */ /* 0x0042a20000004800 */
[----:B------:R-:W-:Y:S01]  /*5d50*/  BSSY B0, `(.L_x_12897) ;  /* 0x0000004000007945 */ /* 0x000fe20003800000 */
[----:B------:R-:W-:Y:S05]  /*5d60*/  @!P0 BRA `(.L_x_12898) ;  /* 0x0000002000008947 */ /* 0x000fea0003800000 */
[----:B------:R3:W-:Y:S04]  /*5d70*/  RED.E.ADD.F32.FTZ.RN.STRONG.GPU [R12.64+-0x680], R193 ;  /* 0xfff980c10c00798e */ /* 0x0007e8000c10e788 */
[----:B--2---:R3:W-:Y:S02]  /*5d80*/  RED.E.ADD.F32.FTZ.RN.STRONG.GPU [R14.64+-0x680], R9 ;  /* 0xfff980090e00798e */ /* 0x0047e4000c10e788 */
.L_x_12898:
[----:B------:R-:W-:Y:S05]  /*5d90*/  BSYNC B0 ;  /* 0x0000000000007941 */ /* 0x000fea0003800000 */
.L_x_12897:
[----:B--23--:R2:W3:Y:S01]  /*5da0*/  LDS R9, [R144.X4+0x1280] ;  /* 0x0012800090097984 */ /* 0x00c4e20000004800 */
[----:B------:R-:W-:Y:S01]  /*5db0*/  BSSY B0, `(.L_x_12899) ;  /* 0x0000004000007945 */ /* 0x000fe20003800000 */
[----:B------:R-:W-:Y:S05]  /*5dc0*/  @!P1 BRA `(.L_x_12900) ;  /* 0x0000002000009947 */ /* 0x000fea0003800000 */
[----:B------:R4:W-:Y:S04]  /*5dd0*/  RED.E.ADD.F32.FTZ.RN.STRONG.GPU [R12.64+-0x600], R195 ;  /* 0xfffa00c30c00798e */ /* 0x0009e8000c10e788 */
[----:B---3--:R4:W-:Y:S02]  /*5de0*/  RED.E.ADD.F32.FTZ.RN.STRONG.GPU [R14.64+-0x600], R9 ;  /* 0xfffa00090e00798e */ /* 0x0089e4000c10e788 */
.L_x_12900:
[----:B------:R-:W-:Y:S05]  /*5df0*/  BSYNC B0 ;  /* 0x0000000000007941 */ /* 0x000fea0003800000 */
.L_x_12899:
[----:B---34-:R3:W4:Y:S01]  /*5e00*/  LDS R9, [R148.X4+0x1300] ;  /* 0x0013000094097984 */ /* 0x0187220000004800 */
[----:B------:R-:W-:Y:S01]  /*5e10*/  BSSY B0, `(.L_x_12901) ;  /* 0x0000004000007945 */ /* 0x000fe20003800000 */
[----:B------:R-:W-:Y:S05]  /*5e20*/  @!P2 BRA `(.L_x_12902) ;  /* 0x000000200000a947 */ /* 0x000fea0003800000 */
[----:B------:R0:W-:Y:S04]  /*5e30*/  RED.E.ADD.F32.FTZ.RN.STRONG.GPU [R12.64+-0x580], R197 ;  /* 0xfffa80c50c00798e */ /* 0x0001e8000c10e788 */
[----:B----4-:R0:W-:Y:S02]  /*5e40*/  RED.E.ADD.F32.FTZ.RN.STRONG.GPU [R14.64+-0x580], R9 ;  /* 0xfffa80090e00798e */ /* 0x0101e4000c10e788 */
.L_x_12902:
[----:B------:R-:W-:Y:S05]  /*5e50*/  BSYNC B0 ;  /* 0x0000000000007941 */ /* 0x000fea0003800000 */
.L_x_12901:
[----:B0---4-:R0:W4:Y:S01]  /*5e60*/  LDS R9, [R150.X4+0x1380] ;  /* 0x0013800096097984 */ /* 0x0111220000004800 */
[----:B------:R-:W-:Y:S01]  /*5e70*/  BSSY B0, `(.L_x_12903) ;  /* 0x0000004000007945 */ /* 0x000fe20003800000 */
[----:B------:R-:W-:Y:S05]  /*5e80*/  @!P3 BRA `(.L_x_12904) ;  /* 0x000000200000b947 */ /* 0x000fea0003800000 */
[----:B------:R0:W-:Y:S04]  /*5e90*/  RED.E.ADD.F32.FTZ.RN.STRONG.GPU [R12.64+-0x500], R199 ;  /* 0xfffb00c70c00798e */ /* 0x0001e8000c10e788 */
[----:B----4-:R0:W-:Y:S02]  /*5ea0*/  RED.E.ADD.F32.FTZ.RN.STRONG.GPU [R14.64+-0x500], R9 ;  /* 0xfffb00090e00798e */ /* 0x0101e4000c10e788 */
.L_x_12904:
[----:B------:R-:W-:Y:S05]  /*5eb0*/  BSYNC B0 ;  /* 0x0000000000007941 */ /* 0x000fea0003800000 */
.L_x_12903:
[----:B0---4-:R0:W4:Y:S01]  /*5ec0*/  LDS R9, [R154.X4+0x1400] ;  /* 0x001400009a097984 */ /* 0x0111220000004800 */
[----:B------:R-:W-:Y:S01]  /*5ed0*/  BSSY B0, `(.L_x_12905) ;  /* 0x0000004000007945 */ /* 0x000fe20003800000 */
[----:B------:R-:W-:Y:S05]  /*5ee0*/  @!P4 BRA `(.L_x_12906) ;  /* 0x000000200000c947 */ /* 0x000fea0003800000 */
[----:B------:R0:W-:Y:S04]  /*5ef0*/  RED.E.ADD.F32.FTZ.RN.STRONG.GPU [R12.64+-0x480], R201 ;  /* 0xfffb80c90c00798e */ /* 0x0001e8000c10e788 */
[----:B----4-:R0:W-:Y:S02]  /*5f00*/  RED.E.ADD.F32.FTZ.RN.STRONG.GPU [R14.64+-0x480], R9 ;  /* 0xfffb80090e00798e */ /* 0x0101e4000c10e788 */
.L_x_12906:
[----:B------:R-:W-:Y:S05]  /*5f10*/  BSYNC B0 ;  /* 0x0000000000007941 */ /* 0x000fea0003800000 */
.L_x_12905:
[----:B0---4-:R0:W4:Y:S01]  /*5f20*/  LDS R9, [R156.X4+0x1480] ;  /* 0x001480009c097984 */ /* 0x0111220000004800 */
[----:B------:R-:W-:Y:S01]  /*5f30*/  BSSY B0, `(.L_x_12907) ;  /* 0x0000004000007945 */ /* 0x000fe20003800000 */
[----:B------:R-:W-:Y:S05]  /*5f40*/  @!P5 BRA `(.L_x_12908) ;  /* 0x000000200000d947 */ /* 0x000fea0003800000 */
[----:B------:R0:W-:Y:S04]  /*5f50*/  RED.E.ADD.F32.FTZ.RN.STRONG.GPU [R12.64+-0x400], R203 ;  /* 0xfffc00cb0c00798e */ /* 0x0001e8000c10e788 */
[----:B----4-:R0:W-:Y:S02]  /*5f60*/  RED.E.ADD.F32.FTZ.RN.STRONG.GPU [R14.64+-0x400], R9 ;  /* 0xfffc00090e00798e */ /* 0x0101e4000c10e788 */
.L_x_12908:
[----:B------:R-:W-:Y:S05]  /*5f70*/  BSYNC B0 ;  /* 0x0000000000007941 */ /* 0x000fea0003800000 */
.L_x_12907:
        /* <DEDUP_REMOVED lines=12> */
.L_x_12910:
[----:B0-----:R-:W-:Y:S05]  /*6040*/  BSYNC B0 ;  /* 0x0000000000007941 */ /* 0x001fea0003800000 */
.L_x_12909:
[----:B----4-:R0:W4:Y:S01]  /*6050*/  LDS R9, [R160.X4+0x1580] ;  /* 0x00158000a0097984 */ /* 0x0101220000004800 */
[----:B------:R-:W-:Y:S01]  /*6060*/  BSSY B0, `(.L_x_12911) ;  /* 0x0000004000007945 */ /* 0x000fe20003800000 */
[----:B------:R-:W-:Y:S05]  /*6070*/  @!P0 BRA `(.L_x_12912) ;  /* 0x0000002000008947 */ /* 0x000fea0003800000 */
[----:B------:R0:W-:Y:S04]  /*6080*/  RED.E.ADD.F32.FTZ.RN.STRONG.GPU [R12.64+-0x300], R183 ;  /* 0xfffd00b70c00798e */ /* 0x0001e8000c10e788 */
[----:B----4-:R0:W-:Y:S02]  /*6090*/  RED.E.ADD.F32.FTZ.RN.STRONG.GPU [R14.64+-0x300], R9 ;  /* 0xfffd00090e00798e */ /* 0x0101e4000c10e788 */
.L_x_12912:
[----:B------:R-:W-:Y:S05]  /*60a0*/  BSYNC B0 ;  /* 0x0000000000007941 */ /* 0x000fea0003800000 */
.L_x_12911:
[----:B0---4-:R0:W4:Y:S01]  /*60b0*/  LDS R9, [R162.X4+0x1600] ;  /* 0x00160000a2097984 */ /* 0x0111220000004800 */
[----:B------:R-:W-:Y:S01]  /*60c0*/  BSSY B0, `(.L_x_12913) ;  /* 0x0000004000007945 */ /* 0x000fe20003800000 */
[----:B------:R-:W-:Y:S05]  /*60d0*/  @!P1 BRA `(.L_x_12914) ;  /* 0x0000002000009947 */ /* 0x000fea0003800000 */
[----:B------:R0:W-:Y:S04]  /*60e0*/  RED.E.ADD.F32.FTZ.RN.STRONG.GPU [R12.64+-0x280], R181 ;  /* 0xfffd80b50c00798e */ /* 0x0001e8000c10e788 */
[----:B----4-:R0:W-:Y:S02]  /*60f0*/  RED.E.ADD.F32.FTZ.RN.STRONG.GPU [R14.64+-0x280], R9 ;  /* 0xfffd80090e00798e */ /* 0x0101e4000c10e788 */
.L_x_12914:
[----:B------:R-:W-:Y:S05]  /*6100*/  BSYNC B0 ;  /* 0x0000000000007941 */ /* 0x000fea0003800000 */
.L_x_12913:
[----:B0---4-:R0:W4:Y:S01]  /*6110*/  LDS R9, [R164.X4+0x1680] ;  /* 0x00168000a4097984 */ /* 0x0111220000004800 */
[----:B------:R-:W-:Y:S01]  /*6120*/  BSSY B0, `(.L_x_12915) ;  /* 0x0000004000007945 */ /* 0x000fe20003800000 */
[----:B------:R-:W-:Y:S05]  /*6130*/  @!P2 BRA `(.L_x_12916) ;  /* 0x000000200000a947 */ /* 0x000fea0003800000 */
[----:B------:R0:W-:Y:S04]  /*6140*/  RED.E.ADD.F32.FTZ.RN.STRONG.GPU [R12.64+-0x200], R179 ;  /* 0xfffe00b30c00798e */ /* 0x0001e8000c10e788 */
[----:B----4-:R0:W-:Y:S02]  /*6150*/  RED.E.ADD.F32.FTZ.RN.STRONG.GPU [R14.64+-0x200], R9 ;  /* 0xfffe00090e00798e */ /* 0x0101e4000c10e788 */
.L_x_12916:
[----:B------:R-:W-:Y:S05]  /*6160*/  BSYNC B0 ;  /* 0x0000000000007941 */ /* 0x000fea0003800000 */
.L_x_12915:
[----:B0---4-:R0:W4:Y:S01]  /*6170*/  LDS R9, [R166.X4+0x1700] ;  /* 0x00170000a6097984 */ /* 0x0111220000004800 */
[----:B------:R-:W-:Y:S01]  /*6180*/  BSSY B0, `(.L_x_12917) ;  /* 0x0000004000007945 */ /* 0x000fe20003800000 */
[----:B------:R-:W-:Y:S05]  /*6190*/  @!P3 BRA `(.L_x_12918) ;  /* 0x000000200000b947 */ /* 0x000fea0003800000 */
[----:B------:R0:W-:Y:S04]  /*61a0*/  RED.E.ADD.F32.FTZ.RN.STRONG.GPU [R12.64+-0x180], R177 ;  /* 0xfffe80b10c00798e */ /* 0x0001e8000c10e788 */
[----:B----4-:R0:W-:Y:S02]  /*61b0*/  RED.E.ADD.F32.FTZ.RN.STRONG.GPU [R14.64+-0x180], R9 ;  /* 0xfffe80090e00798e */ /* 0x0101e4000c10e788 */
.L_x_12918:
[----:B------:R-:W-:Y:S05]  /*61c0*/  BSYNC B0 ;  /* 0x0000000000007941 */ /* 0x000fea0003800000 */
.L_x_12917:
[----:B0---4-:R0:W4:Y:S01]  /*61d0*/  LDS R9, [R168.X4+0x1780] ;  /* 0x00178000a8097984 */ /* 0x0111220000004800 */
[----:B------:R-:W-:Y:S01]  /*61e0*/  BSSY B0, `(.L_x_12919) ;  /* 0x0000004000007945 */ /* 0x000fe20003800000 */
[----:B------:R-:W-:Y:S05]  /*61f0*/  @!P4 BRA `(.L_x_12920) ;  /* 0x000000200000c947 */ /* 0x000fea0003800000 */
[----:B------:R0:W-:Y:S04]  /*6200*/  RED.E.ADD.F32.FTZ.RN.STRONG.GPU [R12.64+-0x100], R141 ;  /* 0xffff008d0c00798e */ /* 0x0001e8000c10e788 */
[----:B----4-:R0:W-:Y:S02]  /*6210*/  RED.E.ADD.F32.FTZ.RN.STRONG.GPU [R14.64+-0x100], R9 ;  /* 0xffff00090e00798e */ /* 0x0101e4000c10e788 */
.L_x_12920:
[----:B------:R-:W-:Y:S05]  /*6220*/  BSYNC B0 ;  /* 0x0000000000007941 */ /* 0x000fea0003800000 */
.L_x_12919:
[----:B0---4-:R0:W4:Y:S01]  /*6230*/  LDS R9, [R170.X4+0x1800] ;  /* 0x00180000aa097984 */ /* 0x0111220000004800 */
[----:B------:R-:W-:Y:S01]  /*6240*/  BSSY B0, `(.L_x_12921) ;  /* 0x0000004000007945 */ /* 0x000fe20003800000 */
[----:B------:R-:W-:Y:S05]  /*6250*/  @!P5 BRA `(.L_x_12922) ;  /* 0x000000200000d947 */ /* 0x000fea0003800000 */
[----:B------:R0:W-:Y:S04]  /*6260*/  RED.E.ADD.F32.FTZ.RN.STRONG.GPU [R12.64+-0x80], R139 ;  /* 0xffff808b0c00798e */ /* 0x0001e8000c10e788 */
[----:B----4-:R0:W-:Y:S02]  /*6270*/  RED.E.ADD.F32.FTZ.RN.STRONG.GPU [R14.64+-0x80], R9 ;  /* 0xffff80090e00798e */ /* 0x0101e4000c10e788 */
.L_x_12922:
[----:B------:R-:W-:Y:S05]  /*6280*/  BSYNC B0 ;  /* 0x0000000000007941 */ /* 0x000fea0003800000 */
.L_x_12921:
        /* <DEDUP_REMOVED lines=40> */
[----:B------:R-:W-:Y:S02]  /*6510*/  FFMA.FTZ R63, R12, R60, R63 ;  /* 0x0000003c0c3f7223 */ /* 0x000fe4000001003f */
        /* <DEDUP_REMOVED lines=22> */
[----:B------:R-:W-:Y:S01]  /*6680*/  FFMA.FTZ R65, R12, R62, R65 ;  /* 0x0000003e0c417223 */ /* 0x000fe20000010041 */
        /* <DEDUP_REMOVED lines=11> */
[----:B------:R-:W-:Y:S02]  /*6740*/  FFMA.FTZ R69, R12, R66, R69 ;  /* 0x000000420c457223 */ /* 0x000fe40000010045 */
[----:B------:R-:W-:Y:S02]  /*6750*/  FFMA.FTZ R14, R115, R12, R171 ;  /* 0x0000000c730e7223 */ /* 0x000fe400000100ab */
[----:B------:R-:W-:-:S02]  /*6760*/  FMUL.FTZ R9, R3, R173 ;  /* 0x000000ad03097220 */ /* 0x000fc40000410000 */
[----:B------:R-:W-:Y:S02]  /*6770*/  FFMA.FTZ R12, R101, R153, R8 ;  /* 0x00000099650c7223 */ /* 0x000fe40000010008 */
[----:B------:R-:W-:Y:S02]  /*6780*/  FMUL.FTZ R8, R3, R155 ;  /* 0x0000009b03087220 */ /* 0x000fe40000410000 */
[----:B------:R-:W-:Y:S02]  /*6790*/  FFMA.FTZ R67, R10, R64, R67 ;  /* 0x000000400a437223 */ /* 0x000fe40000010043 */
        /* <DEDUP_REMOVED lines=45> */
.L_x_12924:
[----:B0-----:R-:W-:Y:S05]  /*6a70*/  BSYNC B0 ;  /* 0x0000000000007941 */ /* 0x001fea0003800000 */
.L_x_12923:
[----:B------:R-:W-:Y:S02]  /*6a80*/  IADD3 R92, R92, 0x1, RZ ;  /* 0x000000015c5c7810 */ /* 0x000fe40007ffe0ff */
[----:B------:R-:W-:Y:S02]  /*6a90*/  IADD3 R93, P1, R93, 0x1, RZ ;  /* 0x000000015d5d7810 */ /* 0x000fe40007f3e0ff */
[----:B------:R-:W-:Y:S02]  /*6aa0*/  ISETP.GE.AND P0, PT, R92, c[0x0][0x16c], PT ;  /* 0x00005b005c007a0c */ /* 0x000fe40003f06270 */
[----:B------:R-:W-:-:S11]  /*6ab0*/  IADD3.X R94, RZ, R94, RZ, P1, !PT ;  /* 0x0000005eff5e7210 */ /* 0x000fd60000ffe4ff */
[----:B------:R-:W-:Y:S01]  /*6ac0*/  @P0 CALL.REL.NOINC `(.L_x_12878) ;  /* 0x0000001000000944 */ /* 0x000fe20003c00000 */
[----:B------:R-:W-:Y:S05]  /*6ad0*/  BRA `(.L_x_12925) ;  /* 0xffffb46000007947 */ /* 0x000fea000383ffff */
.L_x_12878:
[----:B------:R-:W-:Y:S01]  /*6ae0*/  BAR.SYNC.DEFER_BLOCKING 0x0 ;  /* 0x0000000000007b1d */ /* 0x000fe20000010000 */
[----:B------:R-:W-:-:S05]  /*6af0*/  IMAD.WIDE R2, R51, 0x10, R28 ;  /* 0x0000001033027825 */ /* 0x000fca00078e021c */
[----:B------:R-:W4:Y:S01]  /*6b00*/  LDG.E.128 R8, [R2.64] ;  /* 0x0000000802087981 */ /* 0x000f22000c1e1d00 */
[----:B------:R-:W-:Y:S01]  /*6b10*/  F2FP.BF16.PACK_AB R63, R61, R63 ;  /* 0x0000003f3d3f723e */ /* 0x000fe200000010ff */
[----:B------:R-:W-:Y:S01]  /*6b20*/  IMAD R20, R58, c[0x0][0x2e0], RZ ;  /* 0x0000b8003a147a24 */ /* 0x000fe200078e02ff */
[----:B------:R-:W-:Y:S02]  /*6b30*/  F2FP.BF16.PACK_AB R62, R65, R67 ;  /* 0x00000043413e723e */ /* 0x000fe400000010ff */
[----:B------:R-:W-:Y:S02]  /*6b40*/  F2FP.BF16.PACK_AB R61, R69, R71 ;  /* 0x00000047453d723e */ /* 0x000fe400000010ff */
[----:B------:R-:W-:Y:S02]  /*6b50*/  F2FP.BF16.PACK_AB R60, R73, R75 ;  /* 0x0000004b493c723e */ /* 0x000fe400000010ff */
[----:B------:R-:W-:Y:S02]  /*6b60*/  IADD3 R22, R40, -0x1, RZ ;  /* 0xffffffff28167810 */ /* 0x000fe40007ffe0ff */
[----:B------:R-:W-:Y:S01]  /*6b70*/  IADD3 R0, R0, 0x1, RZ ;  /* 0x0000000100007810 */ /* 0x000fe20007ffe0ff */
[----:B----4-:R-:W-:Y:S01]  /*6b80*/  STS.128 [R49.X16], R8 ;  /* 0x0000000831007388 */ /* 0x010fe2000000cc00 */
        /* <DEDUP_REMOVED lines=13> */
[----:B------:R-:W-:Y:S01]  /*6c60*/  FADD.FTZ R9, R5, R56 ;  /* 0x0000003805097221 */ /* 0x000fe20000010000 */
[----:B------:R-:W-:-:S02]  /*6c70*/  PRMT R5, RZ, 0x5410, R6 ;  /* 0x00005410ff057816 */ /* 0x000fc40000000006 */
[----:B------:R-:W-:Y:S01]  /*6c80*/  FSETP.GTU.FTZ.AND P1, PT, R8, 20, PT ;  /* 0x41a000000800780b */ /* 0x000fe20003f3c000 */
[----:B------:R-:W-:Y:S01]  /*6c90*/  @!P6 FMUL.FTZ R4, R12, -1.4426950216293334961 ;  /* 0xbfb8aa3b0c04e820 */ /* 0x000fe20000410000 */
[----:B------:R-:W-:Y:S01]  /*6ca0*/  FSETP.GTU.FTZ.AND P2, PT, R9, 20, PT ;  /* 0x41a000000900780b */ /* 0x000fe20003f5c000 */
[----:B------:R-:W-:Y:S01]  /*6cb0*/  FADD.FTZ R10, R5, R56 ;  /* 0x00000038050a7221 */ /* 0x000fe20000010000 */
[----:B------:R-:W-:Y:S01]  /*6cc0*/  PRMT R5, RZ, 0x7610, R6 ;  /* 0x00007610ff057816 */ /* 0x000fe20000000006 */
[----:B------:R-:W-:Y:S02]  /*6cd0*/  IMAD R12, R54, c[0x0][0x2d8], RZ ;  /* 0x0000b600360c7a24 */ /* 0x000fe400078e02ff */
[----:B------:R-:W0:Y:S01]  /*6ce0*/  @!P6 MUFU.EX2 R4, R4 ;  /* 0x000000040004e308 */ /* 0x000e220000000800 */
[----:B------:R-:W-:Y:S01]  /*6cf0*/  FSETP.GTU.FTZ.AND P3, PT, R10, 20, PT ;  /* 0x41a000000a00780b */ /* 0x000fe20003f7c000 */
[----:B------:R-:W-:Y:S02]  /*6d00*/  @!P0 FMUL.FTZ R3, R13, -1.4426950216293334961 ;  /* 0xbfb8aa3b0d038820 */ /* 0x000fe40000410000 */
[----:B------:R-:W-:Y:S01]  /*6d10*/  IMAD R25, R55, c[0x0][0x2dc], R12 ;  /* 0x0000b70037197a24 */ /* 0x000fe200078e020c */
[----:B------:R-:W-:-:S06]  /*6d20*/  NOP ;  /* 0x0000000000007918 */ /* 0x000fcc0000000000 */
[----:B------:R-:W4:Y:S01]  /*6d30*/  @!P0 MUFU.EX2 R3, R3 ;  /* 0x0000000300038308 */ /* 0x000f220000000800 */
[----:B------:R-:W5:Y:S01]  /*6d40*/  LDS.128 R12, [R49.X16] ;  /* 0x00000000310c7984 */ /* 0x000f62000000cc00 */
[----:B0-----:R-:W-:Y:S02]  /*6d50*/  @!P6 FADD.FTZ R2, R4, 1 ;  /* 0x3f8000000402e421 */ /* 0x001fe40000010000 */
[----:B------:R-:W-:Y:S02]  /*6d60*/  @!P1 FMUL.FTZ R4, R8, -1.4426950216293334961 ;  /* 0xbfb8aa3b08049820 */ /* 0x000fe40000410000 */
[----:B------:R-:W-:Y:S02]  /*6d70*/  FADD.FTZ R8, R5, R56 ;  /* 0x0000003805087221 */ /* 0x000fe40000010000 */
[----:B------:R-:W0:Y:S01]  /*6d80*/  @!P6 MUFU.RCP R2, R2 ;  /* 0x000000020002e308 */ /* 0x000e220000001000 */
[----:B------:R-:W-:Y:S01]  /*6d90*/  @!P2 FMUL.FTZ R5, R9, -1.4426950216293334961 ;  /* 0xbfb8aa3b0905a820 */ /* 0x000fe20000410000 */
[----:B------:R-:W-:-:S02]  /*6da0*/  PRMT R9, RZ, 0x5410, R7 ;  /* 0x00005410ff097816 */ /* 0x000fc40000000007 */
[----:B------:R-:W-:Y:S01]  /*6db0*/  PRMT R7, RZ, 0x7610, R7 ;  /* 0x00007610ff077816 */ /* 0x000fe20000000007 */
[----:B----4-:R-:W-:Y:S01]  /*6dc0*/  @!P0 FADD.FTZ R3, R3, 1 ;  /* 0x3f80000003038421 */ /* 0x010fe20000010000 */
[----:B------:R-:W-:Y:S01]  /*6dd0*/  FSETP.GTU.FTZ.AND P4, PT, R8, 20, PT ;  /* 0x41a000000800780b */ /* 0x000fe20003f9c000 */
[--C-:B------:R-:W-:Y:S01]  /*6de0*/  FADD.FTZ R9, R9, R56.reuse ;  /* 0x0000003809097221 */ /* 0x100fe20000010000 */
[----:B------:R-:W4:Y:S01]  /*6df0*/  @!P1 MUFU.EX2 R4, R4 ;  /* 0x0000000400049308 */ /* 0x000f220000000800 */
[----:B------:R-:W-:Y:S02]  /*6e00*/  FADD.FTZ R11, R7, R56 ;  /* 0x00000038070b7221 */ /* 0x000fe40000010000 */
[----:B------:R-:W-:Y:S01]  /*6e10*/  @!P3 FMUL.FTZ R7, R10, -1.4426950216293334961 ;  /* 0xbfb8aa3b0a07b820 */ /* 0x000fe20000410000 */
[----:B------:R-:W-:Y:S01]  /*6e20*/  FSETP.GTU.FTZ.AND P5, PT, R9, 20, PT ;  /* 0x41a000000900780b */ /* 0x000fe20003fbc000 */
[----:B0-----:R-:W-:Y:S01]  /*6e30*/  @!P6 FMUL.FTZ R77, R77, R2 ;  /* 0x000000024d4de220 */ /* 0x001fe20000410000 */
[----:B------:R-:W-:-:S02]  /*6e40*/  FSETP.GTU.FTZ.AND P6, PT, R11, 20, PT ;  /* 0x41a000000b00780b */ /* 0x000fc40003fdc000 */
[----:B------:R0:W-:Y:S03]  /*6e50*/  @!P2 MUFU.EX2 R6, R5 ;  /* 0x000000050006a308 */ /* 0x0001e60000000800 */
[----:B------:R-:W-:Y:S02]  /*6e60*/  @!P4 FMUL.FTZ R8, R8, -1.4426950216293334961 ;  /* 0xbfb8aa3b0808c820 */ /* 0x000fe40000410000 */
[----:B----4-:R-:W-:Y:S01]  /*6e70*/  @!P1 FADD.FTZ R2, R4, 1 ;  /* 0x3f80000004029421 */ /* 0x010fe20000010000 */
[----:B------:R-:W-:Y:S02]  /*6e80*/  SHF.L.U32 R4, R22, 0x8, RZ ;  /* 0x0000000816047819 */ /* 0x000fe400000006ff */
[----:B------:R-:W4:Y:S01]  /*6e90*/  @!P3 MUFU.EX2 R7, R7 ;  /* 0x000000070007b308 */ /* 0x000f220000000800 */
[----:B------:R-:W-:Y:S02]  /*6ea0*/  @!P5 FMUL.FTZ R9, R9, -1.4426950216293334961 ;  /* 0xbfb8aa3b0909d820 */ /* 0x000fe40000410000 */
[----:B0-----:R-:W-:-:S05]  /*6eb0*/  @!P6 FMUL.FTZ R5, R11, -1.4426950216293334961 ;  /* 0xbfb8aa3b0b05e820 */ /* 0x001fca0000410000 */
[----:B------:R0:W1:Y:S08]  /*6ec0*/  @!P6 MUFU.EX2 R11, R5 ;  /* 0x00000005000be308 */ /* 0x0000700000000800 */
[----:B------:R-:W-:Y:S01]  /*6ed0*/  @!P4 MUFU.EX2 R8, R8 ;  /* 0x000000080008c308 */ /* 0x000fe20000000800 */
[----:B0-----:R-:W-:Y:S01]  /*6ee0*/  SHF.R.S32.HI R5, RZ, 0x1f, R4 ;  /* 0x0000001fff057819 */ /* 0x001fe20000011404 */
[----:B----4-:R-:W-:-:S06]  /*6ef0*/  @!P3 FADD.FTZ R7, R7, 1 ;  /* 0x3f8000000707b421 */ /* 0x010fcc0000010000 */
[----:B------:R-:W0:Y:S01]  /*6f00*/  @!P0 MUFU.RCP R17, R3 ;  /* 0x0000000300118308 */ /* 0x000e220000001000 */
[----:B-1----:R-:W-:-:S07]  /*6f10*/  @!P6 FADD.FTZ R11, R11, 1 ;  /* 0x3f8000000b0be421 */ /* 0x002fce0000010000 */
[----:B------:R1:W-:Y:S08]  /*6f20*/  @!P1 MUFU.RCP R19, R2 ;  /* 0x0000000200139308 */ /* 0x0003f00000001000 */
[----:B------:R4:W2:Y:S01]  /*6f30*/  @!P5 MUFU.EX2 R10, R9 ;  /* 0x00000009000ad308 */ /* 0x0008a20000000800 */
[----:B-1----:R-:W-:-:S04]  /*6f40*/  IMAD.WIDE.U32 R2, R55, c[0x0][0x2d8], R4 ;  /* 0x0000b60037027a25 */ /* 0x002fc800078e0004 */
[----:B0-----:R-:W-:Y:S01]  /*6f50*/  @!P0 FMUL.FTZ R76, R76, R17 ;  /* 0x000000114c4c8220 */ /* 0x001fe20000410000 */
[----:B------:R-:W-:Y:S01]  /*6f60*/  IADD3 R3, R3, R25, RZ ;  /* 0x0000001903037210 */ /* 0x000fe20007ffe0ff */
[----:B------:R-:W-:Y:S01]  /*6f70*/  IMAD.WIDE.U32 R4, R55, c[0x0][0x2f8], R4 ;  /* 0x0000be0037047a25 */ /* 0x000fe200078e0004 */
[----:B------:R0:W1:Y:S03]  /*6f80*/  @!P3 MUFU.RCP R21, R7 ;  /* 0x000000070015b308 */ /* 0x0000660000001000 */
[----:B------:R-:W-:-:S04]  /*6f90*/  IMAD.WIDE.U32 R2, R59, c[0x0][0x2e0], R2 ;  /* 0x0000b8003b027a25 */ /* 0x000fc800078e0002 */
[----:B----4-:R-:W-:Y:S01]  /*6fa0*/  @!P4 FADD.FTZ R9, R8, 1 ;  /* 0x3f8000000809c421 */ /* 0x010fe20000010000 */
[----:B------:R-:W4:Y:S01]  /*6fb0*/  @!P6 MUFU.RCP R18, R11 ;  /* 0x0000000b0012e308 */ /* 0x000f220000001000 */
[----:B0-----:R-:W-:Y:S02]  /*6fc0*/  IMAD R7, R59, c[0x0][0x2e4], R20 ;  /* 0x0000b9003b077a24 */ /* 0x001fe400078e0214 */
[----:B------:R-:W-:Y:S01]  /*6fd0*/  @!P2 FADD.FTZ R8, R6, 1 ;  /* 0x3f8000000608a421 */ /* 0x000fe20000010000 */
[----:B------:R-:W-:Y:S01]  /*6fe0*/  LEA R6, P0, R2, c[0x0][0x330], 0x1 ;  /* 0x0000cc0002067a11 */ /* 0x000fe200078008ff */
[----:B--2---:R-:W-:Y:S01]  /*6ff0*/  @!P5 FADD.FTZ R10, R10, 1 ;  /* 0x3f8000000a0ad421 */ /* 0x004fe20000010000 */
[----:B------:R-:W-:Y:S01]  /*7000*/  IADD3 R3, R3, R7, RZ ;  /* 0x0000000703037210 */ /* 0x000fe20007ffe0ff */
[----:B------:R-:W-:Y:S01]  /*7010*/  @!P1 FMUL.FTZ R78, R78, R19 ;  /* 0x000000134e4e9220 */ /* 0x000fe20000410000 */
[----:B------:R-:W0:Y:S01]  /*7020*/  @!P4 MUFU.RCP R16, R9 ;  /* 0x000000090010c308 */ /* 0x000e220000001000 */
[----:B-1----:R-:W-:Y:S01]  /*7030*/  @!P3 FMUL.FTZ R80, R80, R21 ;  /* 0x000000155050b220 */ /* 0x002fe20000410000 */
[----:B------:R-:W-:-:S02]  /*7040*/  LEA.HI.X R7, R2, c[0x0][0x334], R3, 0x1, P0 ;  /* 0x0000cd0002077a11 */ /* 0x000fc400000f0c03 */
[----:B------:R-:W-:Y:S02]  /*7050*/  IADD3 R28, P1, R28, -0x200, RZ ;  /* 0xfffffe001c1c7810 */ /* 0x000fe40007f3e0ff */
[----:B------:R-:W-:Y:S01]  /*7060*/  IADD3 R46, P3, R46, -0x200, RZ ;  /* 0xfffffe002e2e7810 */ /* 0x000fe20007f7e0ff */
[----:B------:R-:W-:Y:S01]  /*7070*/  IMAD.WIDE R2, R51, 0x10, R6 ;  /* 0x0000001033027825 */ /* 0x000fe200078e0206 */
[----:B------:R1:W2:Y:S01]  /*7080*/  @!P5 MUFU.RCP R23, R10 ;  /* 0x0000000a0017d308 */ /* 0x0002a20000001000 */
[----:B------:R-:W-:Y:S02]  /*7090*/  IADD3.X R29, R29, -0x1, RZ, P1, !PT ;  /* 0xffffffff1d1d7810 */ /* 0x000fe40000ffe4ff */
[----:B----4-:R-:W-:Y:S01]  /*70a0*/  @!P6 FMUL.FTZ R83, R83, R18 ;  /* 0x000000125353e220 */ /* 0x010fe20000410000 */
[----:B-----5:R4:W-:Y:S01]  /*70b0*/  STG.E.128 [R2.64], R12 ;  /* 0x0000000c02007986 */ /* 0x0209e2000c101d08 */
[----:B------:R-:W-:-:S03]  /*70c0*/  IMAD R6, R54, c[0x0][0x2f8], RZ ;  /* 0x0000be0036067a24 */ /* 0x000fc600078e02ff */
[----:B------:R-:W-:Y:S01]  /*70d0*/  BAR.SYNC.DEFER_BLOCKING 0x0 ;  /* 0x0000000000007b1d */ /* 0x000fe20000010000 */
[----:B0-----:R-:W-:Y:S01]  /*70e0*/  @!P4 FMUL.FTZ R81, R81, R16 ;  /* 0x000000105151c220 */ /* 0x001fe20000410000 */
[----:B------:R-:W-:Y:S01]  /*70f0*/  IADD3 R44, P1, R44, -0x400, RZ ;  /* 0xfffffc002c2c7810 */ /* 0x000fe20007f3e0ff */
[----:B------:R-:W-:Y:S01]  /*7100*/  IMAD R7, R55, c[0x0][0x2fc], R6 ;  /* 0x0000bf0037077a24 */ /* 0x000fe200078e0206 */
[----:B------:R-:W-:Y:S01]  /*7110*/  IADD3 R48, P4, R48, -0x200, RZ ;  /* 0xfffffe0030307810 */ /* 0x000fe20007f9e0ff */
[----:B------:R-:W-:Y:S01]  /*7120*/  IMAD R6, R58, c[0x0][0x300], RZ ;  /* 0x0000c0003a067a24 */ /* 0x000fe200078e02ff */
[----:B------:R-:W0:Y:S01]  /*7130*/  @!P2 MUFU.RCP R8, R8 ;  /* 0x000000080008a308 */ /* 0x000e220000001000 */
[----:B-1----:R-:W-:Y:S01]  /*7140*/  F2FP.BF16.PACK_AB R10, R81, R80 ;  /* 0x00000050510a723e */ /* 0x002fe200000010ff */
[----:B--2---:R-:W-:Y:S01]  /*7150*/  @!P5 FMUL.FTZ R82, R82, R23 ;  /* 0x000000175252d220 */ /* 0x004fe20000410000 */
[----:B------:R-:W-:Y:S01]  /*7160*/  IADD3 R5, R5, R7, RZ ;  /* 0x0000000705057210 */ /* 0x000fe20007ffe0ff */
[----:B------:R-:W-:Y:S01]  /*7170*/  IMAD R7, R59, c[0x0][0x304], R6 ;  /* 0x0000c1003b077a24 */ /* 0x000fe200078e0206 */
[----:B------:R-:W-:-:S02]  /*7180*/  IADD3.X R43, R43, -0x1, RZ, P1, !PT ;  /* 0xffffffff2b2b7810 */ /* 0x000fc40000ffe4ff */
[----:B------:R-:W-:Y:S01]  /*7190*/  F2FP.BF16.PACK_AB R11, R83, R82 ;  /* 0x00000052530b723e */ /* 0x000fe200000010ff */
[----:B----4-:R-:W-:Y:S01]  /*71a0*/  IMAD.WIDE.U32 R2, R59, c[0x0][0x300], R4 ;  /* 0x0000c0003b027a25 */ /* 0x010fe200078e0004 */
[----:B------:R-:W-:Y:S02]  /*71b0*/  IADD3.X R45, R45, -0x1, RZ, P3, !PT ;  /* 0xffffffff2d2d7810 */ /* 0x000fe40001ffe4ff */
[----:B------:R-:W-:Y:S02]  /*71c0*/  IADD3.X R47, R47, -0x1, RZ, P4, !PT ;  /* 0xffffffff2f2f7810 */ /* 0x000fe400027fe4ff */
[----:B------:R-:W-:Y:S02]  /*71d0*/  IADD3 R3, R3, R7, RZ ;  /* 0x0000000703037210 */ /* 0x000fe40007ffe0ff */
[----:B------:R-:W-:Y:S01]  /*71e0*/  LEA R4, P0, R2, c[0x0][0x340], 0x1 ;  /* 0x0000d00002047a11 */ /* 0x000fe200078008ff */
[----:B0-----:R-:W-:Y:S01]  /*71f0*/  @!P2 FMUL.FTZ R79, R79, R8 ;  /* 0x000000084f4fa220 */ /* 0x001fe20000410000 */
[----:B------:R-:W-:Y:S01]  /*7200*/  F2FP.BF16.PACK_AB R8, R76, R77 ;  /* 0x0000004d4c08723e */ /* 0x000fe200000010ff */
[----:B------:R-:W-:Y:S01]  /*7210*/  FADD.FTZ R77, R77, R50 ;  /* 0x000000324d4d7221 */ /* 0x000fe20000010000 */
[----:B------:R-:W-:-:S02]  /*7220*/  LEA.HI.X R5, R2, c[0x0][0x344], R3, 0x1, P0 ;  /* 0x0000d10002057a11 */ /* 0x000fc400000f0c03 */
[----:B------:R-:W-:Y:S01]  /*7230*/  F2FP.BF16.PACK_AB R9, R79, R78 ;  /* 0x0000004e4f09723e */ /* 0x000fe200000010ff */
[----:B------:R-:W-:Y:S01]  /*7240*/  FADD.FTZ R77, R77, R76 ;  /* 0x0000004c4d4d7221 */ /* 0x000fe20000010000 */
[----:B------:R-:W-:Y:S01]  /*7250*/  ISETP.GT.AND P0, PT, R40, 0x1, PT ;  /* 0x000000012800780c */ /* 0x000fe20003f04270 */
[----:B------:R-:W-:Y:S01]  /*7260*/  IMAD.WIDE R2, R51, 0x10, R4 ;  /* 0x0000001033027825 */ /* 0x000fe200078e0204 */
[----:B------:R-:W-:Y:S01]  /*7270*/  IADD3 R42, P2, R42, -0x400, RZ ;  /* 0xfffffc002a2a7810 */ /* 0x000fe20007f5e0ff */
[----:B------:R-:W-:Y:S01]  /*7280*/  STS.128 [R49.X16], R8 ;  /* 0x0000000831007388 */ /* 0x000fe2000000cc00 */
[----:B------:R-:W-:-:S06]  /*7290*/  NOP ;  /* 0x0000000000007918 */ /* 0x000fcc0000000000 */
[----:B------:R-:W0:Y:S01]  /*72a0*/  LDS.128 R16, [R49.X16] ;  /* 0x0000000031107984 */ /* 0x000e22000000cc00 */
[----:B------:R-:W-:Y:S01]  /*72b0*/  FADD.FTZ R78, R77, R78 ;  /* 0x0000004e4d4e7221 */ /* 0x000fe20000010000 */
[----:B------:R-:W-:Y:S02]  /*72c0*/  MOV R40, R22 ;  /* 0x0000001600287202 */ /* 0x000fe40000000f00 */
[----:B------:R-:W-:Y:S01]  /*72d0*/  IADD3.X R41, R41, -0x1, RZ, P2, !PT ;  /* 0xffffffff29297810 */ /* 0x000fe200017fe4ff */
        /* <DEDUP_REMOVED lines=8> */
.L_x_12861:
        /* <DEDUP_REMOVED lines=24> */
.L_x_12928:
[----:B0-----:R-:W-:Y:S05]  /*74e0*/  BSYNC B0 ;  /* 0x0000000000007941 */ /* 0x001fea0003800000 */
.L_x_12927:
        /* <DEDUP_REMOVED lines=23> */
.L_x_12930:
[----:B------:R-:W1:Y:S02]  /*7660*/  S2R R9, SR_TID.X ;  /* 0x0000000000097919 */ /* 0x000e640000002100 */
.L_x_12931:
[----:B0-----:R-:W-:Y:S05]  /*7670*/  BSYNC B0 ;  /* 0x0000000000007941 */ /* 0x001fea0003800000 */
.L_x_12929:
[----:B-1----:R-:W-:-:S13]  /*7680*/  ISETP.GE.AND P0, PT, R9, c[0x0][0x16c], PT ;  /* 0x00005b0009007a0c */ /* 0x002fda0003f06270 */
[----:B------:R-:W-:Y:S05]  /*7690*/  @P0 EXIT ;  /* 0x000000000000094d */ /* 0x000fea0003800000 */
[----:B------:R-:W-:Y:S02]  /*76a0*/  IMAD R58, R58, c[0x0][0x288], RZ ;  /* 0x0000a2003a3a7a24 */ /* 0x000fe400078e02ff */
[----:B------:R-:W-:-:S04]  /*76b0*/  IMAD.WIDE.U32 R4, R59, c[0x0][0x288], RZ ;  /* 0x0000a2003b047a25 */ /* 0x000fc800078e00ff */
[----:B------:R-:W-:-:S05]  /*76c0*/  IMAD R13, R59, c[0x0][0x28c], R58 ;  /* 0x0000a3003b0d7a24 */ /* 0x000fca00078e023a */
[----:B------:R-:W-:Y:S02]  /*76d0*/  IADD3 R13, R5, R13, RZ ;  /* 0x0000000d050d7210 */ /* 0x000fe40007ffe0ff */
.L_x_12932:
        /* <DEDUP_REMOVED lines=17> */
.L_x_12933:
        /* <DEDUP_REMOVED lines=9> */
.L_x_14750:


//--------------------- .text._Z25selective_scan_bwd_kernelI32Selective_Scan_bwd_kernel_traitsILi32ELi8ELb1ELb1ELb1ELb1ELb1EN3c108BFloat16ENS1_7complexIfEEEEv12SSMParamsBwd --------------------------
	.section	.text._Z25selective_scan_bwd_kernelI32Selective_Scan_bwd_kernel_traitsILi32ELi8ELb1ELb1ELb1ELb1ELb1EN3c108BFloat16ENS1_7complexIfEEEEv12SSMParamsBwd,"ax",@progbits
	.sectioninfo	@"SHI_REGISTERS=212"
	.align	128
        .global         _Z25selective_scan_bwd_kernelI32Selective_Scan_bwd_kernel_traitsILi32ELi8ELb1ELb1ELb1ELb1ELb1EN3c108BFloat16ENS1_7complexIfEEEEv12SSMParamsBwd
        .type           _Z25selective_scan_bwd_kernelI32Selective_Scan_bwd_kernel_traitsILi32ELi8ELb1ELb1ELb1ELb1ELb1EN3c108BFloat16ENS1_7complexIfEEEEv12SSMParamsBwd,@function
        .size           _Z25selective_scan_bwd_kernelI32Selective_Scan_bwd_kernel_traitsILi32ELi8ELb1ELb1ELb1ELb1ELb1EN3c108BFloat16ENS1_7complexIfEEEEv12SSMParamsBwd,(.L_x_14751 - _Z25selective_scan_bwd_kernelI32Selective_Scan_bwd_kernel_traitsILi32ELi8ELb1ELb1ELb1ELb1ELb1EN3c108BFloat16ENS1_7complexIfEEEEv12SSMParamsBwd)
        .other          _Z25selective_scan_bwd_kernelI32Selective_Scan_bwd_kernel_traitsILi32ELi8ELb1ELb1ELb1ELb1ELb1EN3c108BFloat16ENS1_7complexIfEEEEv12SSMParamsBwd,@"STO_CUDA_ENTRY STV_DEFAULT"
_Z25selective_scan_bwd_kernelI32Selective_Scan_bwd_kernel_traitsILi32ELi8ELb1ELb1ELb1ELb1ELb1EN3c108BFloat16ENS1_7complexIfEEEEv12SSMParamsBwd:
.text._Z25selective_scan_bwd_kernelI32Selective_Scan_bwd_kernel_traitsILi32ELi8ELb1ELb1ELb1ELb1ELb1EN3c108BFloat16ENS1_7complexIfEEEEv12SSMParamsBwd:
        /* <DEDUP_REMOVED lines=131> */
.L_x_13000:
        /* <DEDUP_REMOVED lines=19> */
[----:B------:R-:W-:Y:S01]  /*0960*/  IMAD R0, R62, c[0x0][0x1f0], RZ ;  /* 0x00007c003e007a24 */ /* 0x000fe200078e02ff */
[----:B------:R-:W-:Y:S02]  /*0970*/  BSSY B0, `(.L_x_12935) ;  /* 0x0000045000007945 */ /* 0x000fe40003800000 */
[----:B------:R-:W-:Y:S01]  /*0980*/  SHF.R.S32.HI R3, RZ, 0x1f, R2 ;  /* 0x0000001fff037819 */ /* 0x000fe20000011402 */
[----:B0-----:R-:W-:-:S02]  /*0990*/  IMAD R13, R63, c[0x0][0x1f4], R0 ;  /* 0x00007d003f0d7a24 */ /* 0x001fc400078e0200 */
[----:B------:R-:W-:Y:S02]  /*09a0*/  IMAD R0, R66, c[0x0][0x1f8], RZ ;  /* 0x00007e0042007a24 */ /* 0x000fe400078e02ff */
[----:B------:R-:W-:Y:S01]  /*09b0*/  IMAD.WIDE.U32 R8, R63, c[0x0][0x1f0], R2 ;  /* 0x00007c003f087a25 */ /* 0x000fe200078e0002 */
[----:B-1----:R-:W-:-:S03]  /*09c0*/  PRMT R19, RZ, 0x5410, R21 ;  /* 0x00005410ff137816 */ /* 0x002fc60000000015 */
[----:B------:R-:W-:Y:S01]  /*09d0*/  IMAD R15, R67, c[0x0][0x1fc], R0 ;  /* 0x00007f00430f7a24 */ /* 0x000fe200078e0200 */
[----:B------:R-:W-:Y:S02]  /*09e0*/  IADD3 R9, R9, R13, RZ ;  /* 0x0000000d09097210 */ /* 0x000fe40007ffe0ff */
[----:B------:R-:W-:Y:S01]  /*09f0*/  PRMT R17, RZ, 0x7610, R20 ;  /* 0x00007610ff117816 */ /* 0x000fe20000000014 */
[----:B-----5:R-:W-:Y:S01]  /*0a00*/  FADD.FTZ R48, R19, R64 ;  /* 0x0000004013307221 */ /* 0x020fe20000010000 */
[----:B------:R-:W-:Y:S01]  /*0a10*/  PRMT R21, RZ, 0x7610, R21 ;  /* 0x00007610ff157816 */ /* 0x000fe20000000015 */
[----:B------:R-:W-:Y:S01]  /*0a20*/  IMAD.WIDE.U32 R12, R67, c[0x0][0x1f8], R8 ;  /* 0x00007e00430c7a25 */ /* 0x000fe200078e0008 */
[--C-:B------:R-:W-:Y:S02]  /*0a30*/  PRMT R37, RZ, 0x5410, R23.reuse ;  /* 0x00005410ff257816 */ /* 0x100fe40000000017 */
[----:B------:R-:W-:Y:S01]  /*0a40*/  PRMT R23, RZ, 0x7610, R23 ;  /* 0x00007610ff177816 */ /* 0x000fe20000000017 */
[--C-:B------:R-:W-:Y:S01]  /*0a50*/  FADD.FTZ R50, R17, R64.reuse ;  /* 0x0000004011327221 */ /* 0x100fe20000010000 */
[----:B------:R-:W-:Y:S01]  /*0a60*/  IADD3 R13, R13, R15, RZ ;  /* 0x0000000f0d0d7210 */ /* 0x000fe20007ffe0ff */
[--C-:B------:R-:W-:Y:S01]  /*0a70*/  FADD.FTZ R46, R21, R64.reuse ;  /* 0x00000040152e7221 */ /* 0x100fe20000010000 */
[----:B------:R-:W-:Y:S01]  /*0a80*/  LEA R14, P0, R12, c[0x0][0x268], 0x1 ;  /* 0x00009a000c0e7a11 */ /* 0x000fe200078008ff */
[--C-:B------:R-:W-:Y:S01]  /*0a90*/  FADD.FTZ R40, R37, R64.reuse ;  /* 0x0000004025287221 */ /* 0x100fe20000010000 */
[----:B------:R-:W-:Y:S01]  /*0aa0*/  FSETP.GTU.FTZ.AND P5, PT, R50, 20, PT ;  /* 0x41a000003200780b */ /* 0x000fe20003fbc000 */
[----:B------:R-:W-:Y:S01]  /*0ab0*/  FADD.FTZ R0, R23, R64 ;  /* 0x0000004017007221 */ /* 0x000fe20000010000 */
[----:B------:R-:W-:-:S02]  /*0ac0*/  LEA.HI.X R15, R12, c[0x0][0x26c], R13, 0x1, P0 ;  /* 0x00009b000c0f7a11 */ /* 0x000fc400000f0c0d */
[----:B------:R-:W-:Y:S02]  /*0ad0*/  PRMT R13, RZ, 0x5410, R20 ;  /* 0x00005410ff0d7816 */ /* 0x000fe40000000014 */
[----:B------:R-:W-:Y:S02]  /*0ae0*/  FSETP.GTU.FTZ.AND P4, PT, R48, 20, PT ;  /* 0x41a000003000780b */ /* 0x000fe40003f9c000 */
[----:B------:R-:W-:Y:S01]  /*0af0*/  FSETP.GTU.FTZ.AND P3, PT, R46, 20, PT ;  /* 0x41a000002e00780b */ /* 0x000fe20003f7c000 */
[----:B------:R-:W-:Y:S01]  /*0b00*/  FADD.FTZ R52, R13, R64 ;  /* 0x000000400d347221 */ /* 0x000fe20000010000 */
[----:B------:R-:W-:-:S04]  /*0b10*/  FSETP.GTU.FTZ.AND P0, PT, R40, 20, PT ;  /* 0x41a000002800780b */ /* 0x000fc80003f1c000 */
        /* <DEDUP_REMOVED lines=42> */
.L_x_12936:
[----:B-1----:R-:W-:Y:S05]  /*0dc0*/  BSYNC B0 ;  /* 0x0000000000007941 */ /* 0x002fea0003800000 */
.L_x_12935:
        /* <DEDUP_REMOVED lines=35> */
.L_x_12938:
[----:B------:R-:W-:Y:S05]  /*1000*/  BSYNC B0 ;  /* 0x0000000000007941 */ /* 0x000fea0003800000 */
.L_x_12937:
        /* <DEDUP_REMOVED lines=33> */
.L_x_12940:
[----:B------:R-:W-:Y:S05]  /*1220*/  BSYNC B0 ;  /* 0x0000000000007941 */ /* 0x000fea0003800000 */
.L_x_12939:
        /* <DEDUP_REMOVED lines=33> */
.L_x_12942:
[----:B------:R-:W-:Y:S05]  /*1440*/  BSYNC B0 ;  /* 0x0000000000007941 */ /* 0x000fea0003800000 */
.L_x_12941:
        /* <DEDUP_REMOVED lines=33> */
.L_x_12944:
[----:B------:R-:W-:Y:S05]  /*1660*/  BSYNC B0 ;  /* 0x0000000000007941 */ /* 0x000fea0003800000 */
.L_x_12943:
        /* <DEDUP_REMOVED lines=33> */
.L_x_12946:
[----:B------:R-:W-:Y:S05]  /*1880*/  BSYNC B0 ;  /* 0x0000000000007941 */ /* 0x000fea0003800000 */
.L_x_12945:
        /* <DEDUP_REMOVED lines=33> */
.L_x_12948:
[----:B------:R-:W-:Y:S05]  /*1aa0*/  BSYNC B0 ;  /* 0x0000000000007941 */ /* 0x000fea0003800000 */
.L_x_12947:
        /* <DEDUP_REMOVED lines=33> */
.L_x_12950:
[----:B------:R-:W-:Y:S05]  /*1cc0*/  BSYNC B0 ;  /* 0x0000000000007941 */ /* 0x000fea0003800000 */
.L_x_12949:
[----:B------:R-:W-:Y:S06]  /*1cd0*/  BAR.SYNC.DEFER_BLOCKING 0x0 ;  /* 0x0000000000007b1d */ /* 0x000fec0000010000 */
[----:B------:R0:W3:Y:S01]  /*1ce0*/  LDG.E.128 R20, [R12.64] ;  /* 0x000000080c147981 */ /* 0x0000e2000c1e1d00 */
[----:B------:R-:W-:Y:S02]  /*1cf0*/  IMAD R14, R62, c[0x0][0x200], RZ ;  /* 0x000080003e0e7a24 */ /* 0x000fe400078e02ff */
[----:B------:R-:W-:Y:S02]  /*1d00*/  IMAD R16, R66, c[0x0][0x208], RZ ;  /* 0x0000820042107a24 */ /* 0x000fe400078e02ff */
[----:B------:R-:W-:-:S02]  /*1d10*/  IMAD R17, R63, c[0x0][0x204], R14 ;  /* 0x000081003f117a24 */ /* 0x000fc400078e020e */
[----:B------:R-:W-:-:S05]  /*1d20*/  IMAD.WIDE.U32 R14, R63, c[0x0][0x200], R2 ;  /* 0x000080003f0e7a25 */ /* 0x000fca00078e0002 */
[----:B------:R-:W-:Y:S01]  /*1d30*/  IADD3 R15, R15, R17, RZ ;  /* 0x000000110f0f7210 */ /* 0x000fe20007ffe0ff */
[----:B------:R-:W-:-:S04]  /*1d40*/  IMAD R17, R67, c[0x0][0x20c], R16 ;  /* 0x0000830043117a24 */ /* 0x000fc800078e0210 */
[----:B------:R-:W-:-:S05]  /*1d50*/  IMAD.WIDE.U32 R14, R67, c[0x0][0x208], R14 ;  /* 0x00008200430e7a25 */ /* 0x000fca00078e000e */
[----:B------:R-:W-:Y:S02]  /*1d60*/  IADD3 R15, R15, R17, RZ ;  /* 0x000000110f0f7210 */ /* 0x000fe40007ffe0ff */
[----:B------:R-:W-:-:S04]  /*1d70*/  LEA R16, P0, R14, c[0x0][0x258], 0x1 ;  /* 0x000096000e107a11 */ /* 0x000fc800078008ff */
[----:B------:R-:W-:-:S05]  /*1d80*/  LEA.HI.X R17, R14, c[0x0][0x25c], R15, 0x1, P0 ;  /* 0x000097000e117a11 */ /* 0x000fca00000f0c0f */
[----:B0-----:R-:W-:Y:S01]  /*1d90*/  IMAD.WIDE R12, R59, 0x10, R16 ;  /* 0x000000103b0c7825 */ /* 0x001fe200078e0210 */
[----:B---3--:R-:W-:Y:S01]  /*1da0*/  STS.128 [R57.X16], R20 ;  /* 0x0000001439007388 */ /* 0x008fe2000000cc00 */
[----:B------:R-:W-:-:S06]  /*1db0*/  NOP ;  /* 0x0000000000007918 */ /* 0x000fcc0000000000 */
[----:B------:R-:W0:Y:S04]  /*1dc0*/  LDS.128 R16, [R57.X16] ;  /* 0x0000000039107984 */ /* 0x000e28000000cc00 */
[----:B------:R-:W-:Y:S06]  /*1dd0*/  BAR.SYNC.DEFER_BLOCKING 0x0 ;  /* 0x0000000000007b1d */ /* 0x000fec0000010000 */
[----:B------:R1:W3:Y:S01]  /*1de0*/  LDG.E.128 R24, [R12.64] ;  /* 0x000000080c187981 */ /* 0x0002e2000c1e1d00 */
[----:B0-----:R-:W-:-:S02]  /*1df0*/  PRMT R36, RZ, 0x5410, R16 ;  /* 0x00005410ff247816 */ /* 0x001fc40000000010 */
        /* <DEDUP_REMOVED lines=9> */
[----:B-1----:R-:W-:Y:S01]  /*1e90*/  FMUL.FTZ R12, R71, -1.4426950216293334961 ;  /* 0xbfb8aa3b470c7820 */ /* 0x002fe20000410000 */
[--C-:B------:R-:W-:Y:S01]  /*1ea0*/  PRMT R80, RZ, 0x5410, R19.reuse ;  /* 0x00005410ff507816 */ /* 0x100fe20000000013 */
[----:B------:R-:W-:Y:S01]  /*1eb0*/  FMUL.FTZ R13, R74, -1.4426950216293334961 ;  /* 0xbfb8aa3b4a0d7820 */ /* 0x000fe20000410000 */
[----:B------:R-:W-:-:S03]  /*1ec0*/  PRMT R85, RZ, 0x7610, R19 ;  /* 0x00007610ff557816 */ /* 0x000fc60000000013 */
[----:B------:R-:W-:Y:S01]  /*1ed0*/  FMUL.FTZ R22, R80, -1.4426950216293334961 ;  /* 0xbfb8aa3b50167820 */ /* 0x000fe20000410000 */
[----:B------:R1:W4:Y:S01]  /*1ee0*/  MUFU.EX2 R39, R15 ;  /* 0x0000000f00277308 */ /* 0x0003220000000800 */
[----:B------:R-:W-:-:S07]  /*1ef0*/  FMUL.FTZ R19, R85, -1.4426950216293334961 ;  /* 0xbfb8aa3b55137820 */ /* 0x000fce0000410000 */
[----:B------:R0:W5:Y:S01]  /*1f00*/  MUFU.EX2 R20, R16 ;  /* 0x0000001000147308 */ /* 0x0001620000000800 */
[----:B-1----:R-:W-:-:S07]  /*1f10*/  FMUL.FTZ R15, R77, -1.4426950216293334961 ;  /* 0xbfb8aa3b4d0f7820 */ /* 0x002fce0000410000 */
[----:B------:R-:W1:Y:S01]  /*1f20*/  MUFU.EX2 R17, R12 ;  /* 0x0000000c00117308 */ /* 0x000e620000000800 */
[----:B0-----:R-:W-:Y:S02]  /*1f30*/  FADD.FTZ R16, R14, 1 ;  /* 0x3f8000000e107421 */ /* 0x001fe40000010000 */
[----:B----4-:R-:W-:-:S05]  /*1f40*/  FADD.FTZ R39, R39, 1 ;  /* 0x3f80000027277421 */ /* 0x010fca0000010000 */
[----:B------:R-:W0:Y:S01]  /*1f50*/  MUFU.EX2 R21, R13 ;  /* 0x0000000d00157308 */ /* 0x000e220000000800 */
[----:B-----5:R-:W-:-:S07]  /*1f60*/  FADD.FTZ R20, R20, 1 ;  /* 0x3f80000014147421 */ /* 0x020fce0000010000 */
[----:B------:R-:W-:Y:S01]  /*1f70*/  MUFU.EX2 R18, R15 ;  /* 0x0000000f00127308 */ /* 0x000fe20000000800 */
[----:B-1----:R-:W-:-:S07]  /*1f80*/  FADD.FTZ R17, R17, 1 ;  /* 0x3f80000011117421 */ /* 0x002fce0000010000 */
[----:B------:R1:W-:Y:S01]  /*1f90*/  MUFU.EX2 R23, R22 ;  /* 0x0000001600177308 */ /* 0x0003e20000000800 */
[----:B0-----:R-:W-:-:S07]  /*1fa0*/  FADD.FTZ R21, R21, 1 ;  /* 0x3f80000015157421 */ /* 0x001fce0000010000 */
[----:B------:R0:W4:Y:S01]  /*1fb0*/  MUFU.EX2 R83, R19 ;  /* 0x0000001300537308 */ /* 0x0001220000000800 */
[----:B-12---:R-:W-:-:S07]  /*1fc0*/  PRMT R22, RZ, 0x5410, R10 ;  /* 0x00005410ff167816 */ /* 0x006fce000000000a */
[----:B------:R1:W-:Y:S01]  /*1fd0*/  MUFU.RCP R69, R20 ;  /* 0x0000001400457308 */ /* 0x0003e20000001000 */
[----:B0-----:R-:W-:-:S04]  /*1fe0*/  MOV R19, c[0x0][0x16c] ;  /* 0x00005b0000137a02 */ /* 0x001fc80000000f00 */
[----:B------:R-:W-:Y:S02]  /*1ff0*/  ISETP.GE.AND P1, PT, R19, 0x1, PT ;  /* 0x000000011300780c */ /* 0x000fe40003f26270 */
[----:B------:R-:W-:Y:S01]  /*2000*/  PRMT R19, RZ, 0x7610, R8 ;  /* 0x00007610ff137816 */ /* 0x000fe20000000008 */
[----:B------:R0:W-:Y:S01]  /*2010*/  MUFU.RCP R37, R16 ;  /* 0x0000001000257308 */ /* 0x0001e20000001000 */
[----:B----4-:R-:W-:Y:S01]  /*2020*/  FADD.FTZ R83, R83, 1 ;  /* 0x3f80000053537421 */ /* 0x010fe20000010000 */
[----:B-1----:R-:W-:-:S06]  /*2030*/  PRMT R20, RZ, 0x5410, R9 ;  /* 0x00005410ff147816 */ /* 0x002fcc0000000009 */
[----:B------:R1:W-:Y:S01]  /*2040*/  MUFU.RCP R72, R17 ;  /* 0x0000001100487308 */ /* 0x0003e20000001000 */
[----:B0-----:R-:W-:Y:S01]  /*2050*/  FADD.FTZ R16, R18, 1 ;  /* 0x3f80000012107421 */ /* 0x001fe20000010000 */
[----:B------:R-:W-:-:S06]  /*2060*/  PRMT R18, RZ, 0x5410, R8 ;  /* 0x00005410ff127816 */ /* 0x000fcc0000000008 */
[----:B------:R0:W-:Y:S01]  /*2070*/  MUFU.RCP R78, R16 ;  /* 0x00000010004e7308 */ /* 0x0001e20000001000 */
[----:B-1----:R-:W-:Y:S01]  /*2080*/  FADD.FTZ R17, R23, 1 ;  /* 0x3f80000017117421 */ /* 0x002fe20000010000 */
[----:B------:R-:W-:-:S06]  /*2090*/  PRMT R23, RZ, 0x7610, R10 ;  /* 0x00007610ff177816 */ /* 0x000fcc000000000a */
[----:B------:R-:W1:Y:S01]  /*20a0*/  MUFU.RCP R81, R17 ;  /* 0x0000001100517308 */ /* 0x000e620000001000 */
[----:B0-----:R-:W-:-:S04]  /*20b0*/  IMAD R16, R62, c[0x0][0x2e8], RZ ;  /* 0x0000ba003e107a24 */ /* 0x001fc800078e02ff */
[----:B------:R-:W-:-:S03]  /*20c0*/  IMAD R91, R63, c[0x0][0x2ec], R16 ;  /* 0x0000bb003f5b7a24 */ /* 0x000fc600078e0210 */
[----:B------:R0:W2:Y:S08]  /*20d0*/  MUFU.RCP R86, R83 ;  /* 0x0000005300567308 */ /* 0x0000b00000001000 */
[----:B------:R4:W5:Y:S01]  /*20e0*/  MUFU.RCP R75, R21 ;  /* 0x00000015004b7308 */ /* 0x0009620000001000 */
[----:B-1----:R-:W-:-:S04]  /*20f0*/  FADD.FTZ R17, -R81, 1 ;  /* 0x3f80000051117421 */ /* 0x002fc80000010100 */
[----:B0-----:R-:W-:-:S03]  /*2100*/  FFMA.FTZ R83, R80, R17, 1 ;  /* 0x3f80000050537423 */ /* 0x001fc60000010011 */
[----:B------:R-:W0:Y:S01]  /*2110*/  MUFU.RCP R39, R39 ;  /* 0x0000002700277308 */ /* 0x000e220000001000 */
[----:B----4-:R-:W-:Y:S01]  /*2120*/  PRMT R21, RZ, 0x7610, R9 ;  /* 0x00007610ff157816 */ /* 0x010fe20000000009 */
[----:B------:R-:W-:Y:S02]  /*2130*/  FADD.FTZ R9, -R37, 1 ;  /* 0x3f80000025097421 */ /* 0x000fe40000010100 */
[----:B--2---:R-:W-:Y:S02]  /*2140*/  FADD.FTZ R84, -R86, 1 ;  /* 0x3f80000056547421 */ /* 0x004fe40000010100 */
[----:B------:R-:W-:Y:S02]  /*2150*/  FFMA.FTZ R9, R36, R9, 1 ;  /* 0x3f80000024097423 */ /* 0x000fe40000010009 */
[----:B------:R-:W-:Y:S01]  /*2160*/  FFMA.FTZ R88, R85, R84, 1 ;  /* 0x3f80000055587423 */ /* 0x000fe20000010054 */
[----:B---3--:R1:W-:Y:S01]  /*2170*/  STS.128 [R57.X16], R24 ;  /* 0x0000001839007388 */ /* 0x0083e2000000cc00 */
[----:B------:R-:W-:-:S06]  /*2180*/  NOP ;  /* 0x0000000000007918 */ /* 0x000fcc0000000000 */
[----:B------:R-:W2:Y:S01]  /*2190*/  LDS.128 R12, [R57.X16] ;  /* 0x00000000390c7984 */ /* 0x000ea2000000cc00 */
[--C-:B-1----:R-:W-:Y:S02]  /*21a0*/  PRMT R24, RZ, 0x5410, R11.reuse ;  /* 0x00005410ff187816 */ /* 0x102fe4000000000b */
[----:B------:R-:W-:Y:S01]  /*21b0*/  PRMT R25, RZ, 0x7610, R11 ;  /* 0x00007610ff197816 */ /* 0x000fe2000000000b */
[----:B------:R-:W-:Y:S01]  /*21c0*/  FADD.FTZ R11, -R69, 1 ;  /* 0x3f800000450b7421 */ /* 0x000fe20000010100 */
[--C-:B--2---:R-:W-:Y:S02]  /*21d0*/  PRMT R70, RZ, 0x5410, R13.reuse ;  /* 0x00005410ff467816 */ /* 0x104fe4000000000d */
[----:B------:R-:W-:Y:S01]  /*21e0*/  PRMT R73, RZ, 0x7610, R13 ;  /* 0x00007610ff497816 */ /* 0x000fe2000000000d */
[----:B------:R-:W-:Y:S01]  /*21f0*/  FFMA.FTZ R13, R68, R11, 1 ;  /* 0x3f800000440d7423 */ /* 0x000fe2000001000b */
        /* <DEDUP_REMOVED lines=10> */
[----:B------:R-:W-:Y:S01]  /*22a0*/  PRMT R27, RZ, 0x7610, R12 ;  /* 0x00007610ff1b7816 */ /* 0x000fe2000000000c */
[----:B------:R-:W-:-:S02]  /*22b0*/  FFMA.FTZ R15, R71, R14, 1 ;  /* 0x3f800000470f7423 */ /* 0x000fc4000001000e */
[----:B------:R-:W-:Y:S02]  /*22c0*/  FMUL.FTZ R13, R10, R13 ;  /* 0x0000000d0a0d7220 */ /* 0x000fe40000410000 */
[----:B------:R-:W-:Y:S02]  /*22d0*/  FMUL.FTZ R14, R72, R11 ;  /* 0x0000000b480e7220 */ /* 0x000fe40000410000 */
[----:B------:R-:W-:Y:S02]  /*22e0*/  FADD.FTZ R10, -R78, 1 ;  /* 0x3f8000004e0a7421 */ /* 0x000fe40000010100 */
[----:B------:R-:W-:Y:S02]  /*22f0*/  FMUL.FTZ R8, R37, R8 ;  /* 0x0000000825087220 */ /* 0x000fe40000410000 */
[----:B------:R-:W-:Y:S02]  /*2300*/  FMUL.FTZ R14, R14, R15 ;  /* 0x0000000f0e0e7220 */ /* 0x000fe40000410000 */
[----:B------:R-:W-:-:S02]  /*2310*/  FFMA.FTZ R16, R77, R10, 1 ;  /* 0x3f8000004d107423 */ /* 0x000fc4000001000a */
[----:B-----5:R-:W-:Y:S01]  /*2320*/  FADD.FTZ R15, -R75, 1 ;  /* 0x3f8000004b0f7421 */ /* 0x020fe20000010100 */
[----:B------:R-:W-:Y:S01]  /*2330*/  F2FP.BF16.PACK_AB R13, R14, R13 ;  /* 0x0000000d0e0d723e */ /* 0x000fe200000010ff */
[----:B------:R-:W-:Y:S02]  /*2340*/  FMUL.FTZ R10, R22, R76 ;  /* 0x0000004c160a7220 */ /* 0x000fe40000410000 */
[----:B------:R-:W-:Y:S02]  /*2350*/  FMUL.FTZ R12, R8, R9 ;  /* 0x00000009080c7220 */ /* 0x000fe40000410000 */
[----:B------:R-:W-:Y:S02]  /*2360*/  FMUL.FTZ R17, R23, R79 ;  /* 0x0000004f17117220 */ /* 0x000fe40000410000 */
[----:B0-----:R-:W-:Y:S02]  /*2370*/  FADD.FTZ R9, -R39, 1 ;  /* 0x3f80000027097421 */ /* 0x001fe40000010100 */
        /* <DEDUP_REMOVED lines=17> */
[----:B------:R-:W-:-:S03]  /*2490*/  IMAD.WIDE.U32 R8, R63, c[0x0][0x2e8], R2 ;  /* 0x0000ba003f087a25 */ /* 0x000fc600078e0002 */
[----:B------:R-:W-:Y:S01]  /*24a0*/  F2FP.BF16.PACK_AB R15, R88, R83 ;  /* 0x00000053580f723e */ /* 0x000fe200000010ff */
[----:B------:R-:W-:Y:S01]  /*24b0*/  BAR.SYNC.DEFER_BLOCKING 0x0 ;  /* 0x0000000000007b1d */ /* 0x000fe20000010000 */
[----:B------:R-:W-:Y:S01]  /*24c0*/  FMUL.FTZ R37, R36, R37 ;  /* 0x0000002524257220 */ /* 0x000fe20000410000 */
[----:B------:R-:W-:Y:S01]  /*24d0*/  IADD3 R17, R9, R91, RZ ;  /* 0x0000005b09117210 */ /* 0x000fe20007ffe0ff */
[----:B------:R-:W-:Y:S01]  /*24e0*/  FMUL.FTZ R38, R38, R39 ;  /* 0x0000002726267220 */ /* 0x000fe20000410000 */
[----:B------:R-:W-:Y:S01]  /*24f0*/  MOV R16, R8 ;  /* 0x0000000800107202 */ /* 0x000fe20000000f00 */
[----:B------:R-:W-:Y:S02]  /*2500*/  FMUL.FTZ R69, R68, R69 ;  /* 0x0000004544457220 */ /* 0x000fe40000410000 */
[----:B------:R-:W-:Y:S02]  /*2510*/  FMUL.FTZ R18, R18, R37 ;  /* 0x0000002512127220 */ /* 0x000fe40000410000 */
[----:B------:R-:W-:-:S02]  /*2520*/  IMAD R68, R66, c[0x0][0x2f0], RZ ;  /* 0x0000bc0042447a24 */ /* 0x000fc400078e02ff */
[----:B------:R-:W-:Y:S02]  /*2530*/  FMUL.FTZ R36, R19, R38 ;  /* 0x0000002613247220 */ /* 0x000fe40000410000 */
[----:B------:R-:W-:Y:S02]  /*2540*/  IMAD R19, R67, c[0x0][0x2f4], R68 ;  /* 0x0000bd0043137a24 */ /* 0x000fe400078e0244 */
[----:B------:R-:W-:Y:S02]  /*2550*/  FMUL.FTZ R20, R20, R69 ;  /* 0x0000004514147220 */ /* 0x000fe40000410000 */
[----:B------:R-:W-:Y:S02]  /*2560*/  FMUL.FTZ R72, R71, R72 ;  /* 0x0000004847487220 */ /* 0x000fe40000410000 */
[----:B------:R-:W-:Y:S02]  /*2570*/  FMUL.FTZ R75, R74, R75 ;  /* 0x0000004b4a4b7220 */ /* 0x000fe40000410000 */
[----:B------:R-:W-:-:S02]  /*2580*/  FMUL.FTZ R78, R77, R78 ;  /* 0x0000004e4d4e7220 */ /* 0x000fc40000410000 */
        /* <DEDUP_REMOVED lines=8> */
[--C-:B0-----:R-:W-:Y:S02]  /*2610*/  PRMT R13, RZ, 0x5410, R4.reuse ;  /* 0x00005410ff0d7816 */ /* 0x101fe40000000004 */
[----:B------:R-:W-:-:S02]  /*2620*/  PRMT R14, RZ, 0x7610, R4 ;  /* 0x00007610ff0e7816 */ /* 0x000fc40000000004 */
[----:B------:R-:W-:Y:S01]  /*2630*/  PRMT R15, RZ, 0x5410, R5 ;  /* 0x00005410ff0f7816 */ /* 0x000fe20000000005 */
[----:B------:R-:W-:Y:S02]  /*2640*/  FFMA.FTZ R39, R18, R13, R60 ;  /* 0x0000000d12277223 */ /* 0x000fe4000001003c */
[----:B------:R-:W-:-:S04]  /*2650*/  IMAD.WIDE.U32 R12, R67, c[0x0][0x2f0], R16 ;  /* 0x0000bc00430c7a25 */ /* 0x000fc800078e0010 */
[----:B------:R-:W-:Y:S01]  /*2660*/  FFMA.FTZ R39, R36, R14, R39 ;  /* 0x0000000e24277223 */ /* 0x000fe20000010027 */
[----:B------:R-:W-:Y:S01]  /*2670*/  IADD3 R13, R13, R19, RZ ;  /* 0x000000130d0d7210 */ /* 0x000fe20007ffe0ff */
[----:B------:R-:W-:Y:S01]  /*2680*/  FMUL.FTZ R16, R21, R72 ;  /* 0x0000004815107220 */ /* 0x000fe20000410000 */
[----:B------:R-:W-:Y:S01]  /*2690*/  LEA R14, P0, R12, c[0x0][0x338], 0x1 ;  /* 0x0000ce000c0e7a11 */ /* 0x000fe200078008ff */
[----:B------:R-:W-:-:S03]  /*26a0*/  FFMA.FTZ R39, R20, R15, R39 ;  /* 0x0000000f14277223 */ /* 0x000fc60000010027 */
[----:B------:R-:W-:Y:S02]  /*26b0*/  LEA.HI.X R15, R12, c[0x0][0x33c], R13, 0x1, P0 ;  /* 0x0000cf000c0f7a11 */ /* 0x000fe400000f0c0d */
[----:B------:R-:W-:Y:S02]  /*26c0*/  PRMT R12, RZ, 0x7610, R5 ;  /* 0x00007610ff0c7816 */ /* 0x000fe40000000005 */
[----:B------:R-:W-:-:S03]  /*26d0*/  ISETP.NE.U32.AND P0, PT, RZ, c[0x0][0x270], PT ;  /* 0x00009c00ff007a0c */ /* 0x000fc60003f05070 */
[----:B------:R-:W-:Y:S01]  /*26e0*/  FFMA.FTZ R39, R16, R12, R39 ;  /* 0x0000000c10277223 */ /* 0x000fe20000010027 */
[----:B------:R-:W-:Y:S02]  /*26f0*/  PRMT R12, RZ, 0x5410, R6 ;  /* 0x00005410ff0c7816 */ /* 0x000fe40000000006 */
[----:B------:R-:W-:-:S03]  /*2700*/  ISETP.NE.AND.EX P0, PT, RZ, c[0x0][0x274], PT, P0 ;  /* 0x00009d00ff007a0c */ /* 0x000fc60003f05300 */
[----:B------:R-:W-:Y:S01]  /*2710*/  FFMA.FTZ R39, R22, R12, R39 ;  /* 0x0000000c16277223 */ /* 0x000fe20000010027 */
[----:B------:R-:W-:-:S05]  /*2720*/  PRMT R12, RZ, 0x7610, R6 ;  /* 0x00007610ff0c7816 */ /* 0x000fca0000000006 */
[----:B------:R-:W-:Y:S02]  /*2730*/  FFMA.FTZ R39, R90, R12, R39 ;  /* 0x0000000c5a277223 */ /* 0x000fe40000010027 */
[----:B------:R-:W-:Y:S01]  /*2740*/  IMAD.WIDE R12, R59, 0x10, R14 ;  /* 0x000000103b0c7825 */ /* 0x000fe200078e020e */
[----:B------:R-:W-:-:S04]  /*2750*/  PRMT R14, RZ, 0x5410, R7 ;  /* 0x00005410ff0e7816 */ /* 0x000fc80000000007 */
[----:B-1----:R0:W-:Y:S01]  /*2760*/  STG.E.128 [R12.64], R8 ;  /* 0x000000080c007986 */ /* 0x0021e2000c101d08 */
[----:B------:R-:W-:Y:S02]  /*2770*/  FFMA.FTZ R39, R24, R14, R39 ;  /* 0x0000000e18277223 */ /* 0x000fe40000010027 */
[----:B------:R-:W-:Y:S01]  /*2780*/  FMUL.FTZ R14, R25, R86 ;  /* 0x00000056190e7220 */ /* 0x000fe20000410000 */
[----:B------:R-:W-:Y:S05]  /*2790*/  @!P0 BRA `(.L_x_12951) ;  /* 0x000001c000008947 */ /* 0x000fea0003800000 */
[----:B------:R-:W-:Y:S01]  /*27a0*/  BAR.SYNC.DEFER_BLOCKING 0x0 ;  /* 0x0000000000007b1d */ /* 0x000fe20000010000 */
        /* <DEDUP_REMOVED lines=10> */
[----:B0-----:R-:W-:Y:S01]  /*2850*/  IMAD R8, R62, c[0x0][0x210], RZ ;  /* 0x000084003e087a24 */ /* 0x001fe200078e02ff */
        /* <DEDUP_REMOVED lines=16> */
.L_x_12951:
[----:B------:R-:W-:Y:S01]  /*2960*/  PRMT R60, RZ, 0x7610, R7 ;  /* 0x00007610ff3c7816 */ /* 0x000fe20000000007 */
[----:B------:R-:W-:Y:S01]  /*2970*/  BAR.SYNC.DEFER_BLOCKING 0x0 ;  /* 0x0000000000007b1d */ /* 0x000fe20000010000 */
[----:B------:R-:W-:Y:S01]  /*2980*/  CS2R R68, SRZ ;  /* 0x0000000000447805 */ /* 0x000fe2000001ff00 */
[----:B------:R-:W-:Y:S01]  /*2990*/  CS2R R70, SRZ ;  /* 0x0000000000467805 */ /* 0x000fe2000001ff00 */
[----:B0-----:R-:W-:Y:S01]  /*29a0*/  CS2R R72, SRZ ;  /* 0x0000000000487805 */ /* 0x001fe2000001ff00 */
[----:B------:R-:W-:Y:S01]  /*29b0*/  FFMA.FTZ R60, R14, R60, R39 ;  /* 0x0000003c0e3c7223 */ /* 0x000fe20000010027 */
        /* <DEDUP_REMOVED lines=21> */
.L_x_12999:
        /* <DEDUP_REMOVED lines=241> */
[----:B012---:R-:W-:Y:S01]  /*3a20*/  ISETP.NE.AND P3, PT, R43, c[0x0][0x174], PT ;  /* 0x00005d002b007a0c */ /* 0x007fe20003f65270 */
[----:B---3--:R-:W-:-:S12]  /*3a30*/  HFMA2.MMA R17, -RZ, RZ, 0, 0 ;  /* 0x00000000ff117435 */ /* 0x008fd800000001ff */
[----:B------:R-:W-:-:S04]  /*3a40*/  @P3 LEA.HI R16, R43, R43, RZ, 0x1 ;  /* 0x0000002b2b103211 */ /* 0x000fc800078f08ff */
[----:B------:R-:W-:-:S04]  /*3a50*/  @P3 LOP3.LUT R16, R16, 0xfffffe, RZ, 0xc0, !PT ;  /* 0x00fffffe10103812 */ /* 0x000fc800078ec0ff */
[----:B------:R-:W-:Y:S02]  /*3a60*/  @P3 IADD3 R19, -R16, R43, RZ ;  /* 0x0000002b10133210 */ /* 0x000fe40007ffe1ff */
[----:B------:R-:W-:Y:S02]  /*3a70*/  MOV R16, 0x3f800000 ;  /* 0x3f80000000107802 */ /* 0x000fe40000000f00 */
[----:B------:R-:W-:-:S05]  /*3a80*/  @P3 LEA R19, R19, R92, 0x8 ;  /* 0x0000005c13133211 */ /* 0x000fca00078e40ff */
[----:B------:R0:W1:Y:S02]  /*3a90*/  @P3 LDS.64 R16, [R19.X8+0x1d10] ;  /* 0x001d100013103984 */ /* 0x0000640000008a00 */
.L_x_12954:
[----:B012---:R-:W-:Y:S05]  /*3aa0*/  BSYNC B0 ;  /* 0x0000000000007941 */ /* 0x007fea0003800000 */
.L_x_12953:
        /* <DEDUP_REMOVED lines=9> */
[-C--:B--2---:R-:W-:Y:S02]  /*3b40*/  FMUL.FTZ R145, R143, R150.reuse ;  /* 0x000000968f917220 */ /* 0x084fe40000410000 */
[C---:B------:R-:W-:Y:S02]  /*3b50*/  FFMA.FTZ R21, R151.reuse, R150, -R21 ;  /* 0x0000009697157223 */ /* 0x040fe40000010815 */
[C---:B----4-:R-:W-:Y:S02]  /*3b60*/  FFMA.FTZ R150, R151.reuse, R20, R19 ;  /* 0x0000001497967223 */ /* 0x050fe40000010013 */
[----:B------:R-:W-:Y:S02]  /*3b70*/  FFMA.FTZ R154, R151, R154, R145 ;  /* 0x0000009a979a7223 */ /* 0x000fe40000010091 */
        /* <DEDUP_REMOVED lines=12> */
[C---:B------:R-:W-:Y:S02]  /*3c40*/  FFMA.FTZ R145, R151.reuse, R20, -R145 ;  /* 0x0000001497917223 */ /* 0x040fe40000010891 */
[CC--:B--2---:R-:W-:Y:S02]  /*3c50*/  FMUL.FTZ R154, R150.reuse, R18.reuse ;  /* 0x00000012969a7220 */ /* 0x0c4fe40000410000 */
        /* <DEDUP_REMOVED lines=14> */
[-C--:B--2---:R-:W-:Y:S02]  /*3d40*/  FMUL.FTZ R143, R19, R154.reuse ;  /* 0x0000009a138f7220 */ /* 0x084fe40000410000 */
[C---:B------:R-:W-:Y:S02]  /*3d50*/  FFMA.FTZ R154, R151.reuse, R154, R145 ;  /* 0x0000009a979a7223 */ /* 0x040fe40000010091 */
[-C--:B----4-:R-:W-:Y:S01]  /*3d60*/  FFMA.FTZ R156, R151, R20.reuse, R21 ;  /* 0x00000014979c7223 */ /* 0x090fe20000010015 */
[----:B------:R-:W-:Y:S01]  /*3d70*/  MOV R21, c[0x0][0x2b8] ;  /* 0x0000ae0000157a02 */ /* 0x000fe20000000f00 */
        /* <DEDUP_REMOVED lines=12> */
[--C-:B------:R-:W-:Y:S02]  /*3e40*/  SHF.R.U32.HI R154, RZ, 0x1, R150.reuse ;  /* 0x00000001ff9a7819 */ /* 0x100fe40000011696 */
[----:B------:R-:W-:Y:S01]  /*3e50*/  ISETP.GE.AND P3, PT, R57, 0x8, PT ;  /* 0x000000083900780c */ /* 0x000fe20003f66270 */
[----:B------:R-:W2:Y:S01]  /*3e60*/  SHFL.UP PT, R147, R152, 0x8, RZ ;  /* 0x0500000098937989 */ /* 0x000ea200000e00ff */
[----:B------:R-:W-:Y:S01]  /*3e70*/  SHF.R.U64 R18, R18, 0x1, R19 ;  /* 0x0000000112127819 */ /* 0x000fe20000001213 */
[-C--:B------:R-:W-:Y:S01]  /*3e80*/  IMAD R19, R20, R63.reuse, RZ ;  /* 0x0000003f14137224 */ /* 0x080fe200078e02ff */
[----:B------:R-:W-:Y:S01]  /*3e90*/  SHF.R.U64 R150, R21, 0x1, R150 ;  /* 0x0000000115967819 */ /* 0x000fe20000001296 */
[----:B------:R-:W4:Y:S01]  /*3ea0*/  SHFL.UP PT, R149, R153, 0x8, RZ ;  /* 0x0500000099957989 */ /* 0x000f2200000e00ff */
[----:B------:R-:W-:-:S02]  /*3eb0*/  IMAD R157, R154, R63, RZ ;  /* 0x0000003f9a9d7224 */ /* 0x000fc400078e02ff */
[----:B------:R-:W-:Y:S02]  /*3ec0*/  IMAD R155, R62, R18, R19 ;  /* 0x000000123e9b7224 */ /* 0x000fe400078e0213 */
        /* <DEDUP_REMOVED lines=10> */
[C---:B----4-:R-:W-:Y:S02]  /*3f70*/  FMUL.FTZ R158, R156.reuse, R149 ;  /* 0x000000959c9e7220 */ /* 0x050fe40000410000 */
[C---:B------:R-:W-:Y:S02]  /*3f80*/  FFMA.FTZ R145, R151.reuse, R145, R154 ;  /* 0x0000009197917223 */ /* 0x040fe4000001009a */
[C---:B------:R-:W-:Y:S02]  /*3f90*/  FFMA.FTZ R160, R151.reuse, R149, R160 ;  /* 0x0000009597a07223 */ /* 0x040fe400000100a0 */
[C---:B------:R-:W-:Y:S01]  /*3fa0*/  FFMA.FTZ R147, R151.reuse, R147, -R158 ;  /* 0x0000009397937223 */ /* 0x040fe2000001089e */
[----:B------:R-:W-:Y:S01]  /*3fb0*/  FSEL R156, R156, R145, !P3 ;  /* 0x000000919c9c7208 */ /* 0x000fe20005800000 */
[----:B------:R-:W-:Y:S01]  /*3fc0*/  @P3 FFMA.FTZ R151, R151, R143, -R150 ;  /* 0x0000008f97973223 */ /* 0x000fe20000010896 */
[--C-:B------:R-:W-:Y:S01]  /*3fd0*/  PRMT R143, RZ, 0x5410, R14.reuse ;  /* 0x00005410ff8f7816 */ /* 0x100fe2000000000e */
[C---:B------:R-:W-:Y:S01]  /*3fe0*/  IMAD R150, R148.reuse, c[0x0][0x2a0], RZ ;  /* 0x0000a80094967a24 */ /* 0x040fe200078e02ff */
[----:B------:R-:W-:Y:S01]  /*3ff0*/  PRMT R145, RZ, 0x7610, R14 ;  /* 0x00007610ff917816 */ /* 0x000fe2000000000e */
[----:B------:R-:W-:Y:S01]  /*4000*/  IMAD R154, R148, c[0x0][0x2c0], RZ ;  /* 0x0000b000949a7a24 */ /* 0x000fe200078e02ff */
[----:B------:R-:W-:Y:S01]  /*4010*/  PRMT R14, RZ, 0x7610, R15 ;  /* 0x00007610ff0e7816 */ /* 0x000fe2000000000f */
[----:B------:R-:W-:-:S02]  /*4020*/  @P3 FADD.FTZ R152, R152, R147 ;  /* 0x0000009398983221 */ /* 0x000fc40000010000 */
[----:B------:R-:W-:Y:S02]  /*4030*/  IMAD R163, R61, c[0x0][0x2a4], R150 ;  /* 0x0000a9003da37a24 */ /* 0x000fe400078e0296 */
[----:B------:R-:W0:Y:S01]  /*4040*/  SHFL.UP PT, R150, R151, 0x10, RZ ;  /* 0x0600000097967989 */ /* 0x000e2200000e00ff */
[----:B------:R-:W-:Y:S01]  /*4050*/  FMUL.FTZ R147, R91, R14 ;  /* 0x0000000e5b937220 */ /* 0x000fe20000410000 */
[----:B------:R-:W-:Y:S01]  /*4060*/  PRMT R14, RZ, 0x5410, R15 ;  /* 0x00005410ff0e7816 */ /* 0x000fe2000000000f */
[----:B------:R-:W-:Y:S01]  /*4070*/  @P3 FADD.FTZ R153, R153, R160 ;  /* 0x000000a099993221 */ /* 0x000fe20000010000 */
[----:B------:R-:W1:Y:S01]  /*4080*/  SHFL.UP PT, R155, R152, 0x10, RZ ;  /* 0x06000000989b7989 */ /* 0x000e6200000e00ff */
[----:B------:R-:W-:Y:S01]  /*4090*/  IMAD R159, R61, c[0x0][0x2c4], R154 ;  /* 0x0000b1003d9f7a24 */ /* 0x000fe200078e029a */
[----:B------:R-:W-:Y:S01]  /*40a0*/  IADD3 R163, R163, R21, RZ ;  /* 0x00000015a3a37210 */ /* 0x000fe20007ffe0ff */
[----:B------:R-:W-:Y:S01]  /*40b0*/  FMUL.FTZ R149, R91, R14 ;  /* 0x0000000e5b957220 */ /* 0x000fe20000410000 */
[----:B------:R-:W2:Y:S01]  /*40c0*/  SHFL.UP PT, R154, R156, 0x10, RZ ;  /* 0x060000009c9a7989 */ /* 0x000ea200000e00ff */
[----:B------:R-:W-:Y:S01]  /*40d0*/  FMUL.FTZ R15, R118, R147 ;  /* 0x00000093760f7220 */ /* 0x000fe20000410000 */
[----:B------:R-:W-:Y:S01]  /*40e0*/  ISETP.GE.AND P3, PT, R57, 0x10, PT ;  /* 0x000000103900780c */ /* 0x000fe20003f66270 */
[----:B------:R-:W-:Y:S01]  /*40f0*/  IMAD.WIDE.U32 R18, R61, c[0x0][0x2c0], R18 ;  /* 0x0000b0003d127a25 */ /* 0x000fe200078e0012 */
[----:B------:R-:W4:Y:S01]  /*4100*/  SHFL.UP PT, R157, R153, 0x10, RZ ;  /* 0x06000000999d7989 */ /* 0x000f2200000e00ff */
[----:B------:R-:W-:-:S02]  /*4110*/  LEA.HI.X R162, R20, c[0x0][0x31c], R163, 0x3, P4 ;  /* 0x0000c70014a27a11 */ /* 0x000fc400020f1ca3 */
[----:B------:R-:W-:Y:S01]  /*4120*/  FMUL.FTZ R14, R120, R147 ;  /* 0x00000093780e7220 */ /* 0x000fe20000410000 */
[----:B------:R-:W-:Y:S01]  /*4130*/  IADD3 R21, R159, R19, RZ ;  /* 0x000000139f157210 */ /* 0x000fe20007ffe0ff */
[----:B------:R-:W-:Y:S01]  /*4140*/  FMUL.FTZ R145, R90, R145 ;  /* 0x000000915a917220 */ /* 0x000fe20000410000 */
[----:B------:R-:W-:Y:S01]  /*4150*/  LEA R159, P5, R18, c[0x0][0x320], 0x3 ;  /* 0x0000c800129f7a11 */ /* 0x000fe200078a18ff */
[----:B------:R-:W-:Y:S02]  /*4160*/  FFMA.FTZ R158, -R120, R149, -R15 ;  /* 0x00000095789e7223 */ /* 0x000fe4000001090f */
[----:B------:R-:W-:Y:S01]  /*4170*/  FMUL.FTZ R143, R90, R143 ;  /* 0x0000008f5a8f7220 */ /* 0x000fe20000410000 */
[----:B------:R-:W-:Y:S01]  /*4180*/  LEA.HI.X R160, R18, c[0x0][0x324], R21, 0x3, P5 ;  /* 0x0000c90012a07a11 */ /* 0x000fe200028f1c15 */
[----:B------:R-:W-:Y:S02]  /*4190*/  FFMA.FTZ R14, R118, R149, -R14 ;  /* 0x00000095760e7223 */ /* 0x000fe4000001080e */
[----:B------:R-:W-:-:S02]  /*41a0*/  FADD.FTZ R19, -R145, R158 ;  /* 0x0000009e91137221 */ /* 0x000fc40000010100 */
[----:B------:R-:W-:Y:S02]  /*41b0*/  FADD.FTZ R15, R143, R14 ;  /* 0x0000000e8f0f7221 */ /* 0x000fe40000010000 */
[C---:B------:R-:W-:Y:S02]  /*41c0*/  FMUL.FTZ R14, R116.reuse, -R19 ;  /* 0x80000013740e7220 */ /* 0x040fe40000410000 */
[-C--:B------:R-:W-:Y:S02]  /*41d0*/  FMUL.FTZ R158, R116, -R15.reuse ;  /* 0x8000000f749e7220 */ /* 0x080fe40000410000 */
[----:B------:R-:W-:Y:S02]  /*41e0*/  FFMA.FTZ R21, R114, R15, -R14 ;  /* 0x0000000f72157223 */ /* 0x000fe4000001080e */
[C---:B0-----:R-:W-:Y:S02]  /*41f0*/  FMUL.FTZ R15, R156.reuse, R150 ;  /* 0x000000969c0f7220 */ /* 0x041fe40000410000 */
[----:B-1----:R-:W-:-:S02]  /*4200*/  FMUL.FTZ R20, R156, R155 ;  /* 0x0000009b9c147220 */ /* 0x002fc40000410000 */
[CC--:B--2---:R-:W-:Y:S02]  /*4210*/  FFMA.FTZ R15, R151.reuse, R154.reuse, R15 ;  /* 0x0000009a970f7223 */ /* 0x0c4fe4000001000f */
[C---:B----4-:R-:W-:Y:S02]  /*4220*/  FMUL.FTZ R18, R156.reuse, R157 ;  /* 0x0000009d9c127220 */ /* 0x050fe40000410000 */
[C---:B------:R-:W-:Y:S01]  /*4230*/  FMUL.FTZ R14, R156.reuse, R154 ;  /* 0x0000009a9c0e7220 */ /* 0x040fe20000410000 */
[----:B------:R-:W-:Y:S01]  /*4240*/  FSEL R156, R156, R15, !P3 ;  /* 0x0000000f9c9c7208 */ /* 0x000fe20005800000 */
[C---:B------:R-:W-:Y:S02]  /*4250*/  FFMA.FTZ R20, R151.reuse, R157, R20 ;  /* 0x0000009d97147223 */ /* 0x040fe40000010014 */
[----:B------:R-:W-:Y:S01]  /*4260*/  FFMA.FTZ R155, R151, R155, -R18 ;  /* 0x0000009b979b7223 */ /* 0x000fe20000010812 */
[----:B-----5:R-:W-:Y:S01]  /*4270*/  SHFL.IDX PT, R157, R38, RZ, 0x1f ;  /* 0x00001fff269d7589 */ /* 0x020fe200000e0000 */
[----:B------:R-:W-:Y:S01]  /*4280*/  @P3 FADD.FTZ R153, R153, R20 ;  /* 0x0000001499993221 */ /* 0x000fe20000010000 */
[--C-:B------:R-:W-:Y:S01]  /*4290*/  PRMT R20, RZ, 0x5410, R13.reuse ;  /* 0x00005410ff147816 */ /* 0x100fe2000000000d */
[----:B------:R-:W-:Y:S01]  /*42a0*/  @P3 FFMA.FTZ R151, R151, R150, -R14 ;  /* 0x0000009697973223 */ /* 0x000fe2000001080e */
[----:B------:R-:W-:Y:S01]  /*42b0*/  SHFL.UP PT, R156, R156, 0x1, RZ ;  /* 0x042000009c9c7989 */ /* 0x000fe200000e00ff */
[----:B------:R-:W-:Y:S01]  /*42c0*/  FFMA.FTZ R19, R114, R19, R158 ;  /* 0x0000001372137223 */ /* 0x000fe2000001009e */
[----:B------:R-:W-:Y:S01]  /*42d0*/  PRMT R150, RZ, 0x7610, R13 ;  /* 0x00007610ff967816 */ /* 0x000fe2000000000d */
[----:B------:R-:W-:Y:S01]  /*42e0*/  @P3 FADD.FTZ R152, R152, R155 ;  /* 0x0000009b98983221 */ /* 0x000fe20000010000 */
[----:B------:R0:W1:Y:S01]  /*42f0*/  SHFL.IDX PT, R158, R39, RZ, 0x1f ;  /* 0x00001fff279e7589 */ /* 0x00006200000e0000 */
[C---:B------:R-:W-:Y:S01]  /*4300*/  FMUL.FTZ R20, R89.reuse, R20 ;  /* 0x0000001459147220 */ /* 0x040fe20000410000 */
[--C-:B------:R-:W-:Y:S01]  /*4310*/  PRMT R13, RZ, 0x5410, R12.reuse ;  /* 0x00005410ff0d7816 */ /* 0x100fe2000000000c */
[----:B------:R-:W-:Y:S01]  /*4320*/  FMUL.FTZ R150, R89, R150 ;  /* 0x0000009659967220 */ /* 0x000fe20000410000 */
[----:B------:R-:W2:Y:S01]  /*4330*/  SHFL.UP PT, R151, R151, 0x1, RZ ;  /* 0x0420000097977989 */ /* 0x000ea200000e00ff */
[----:B------:R-:W-:Y:S01]  /*4340*/  FADD.FTZ R21, R20, R21 ;  /* 0x0000001514157221 */ /* 0x000fe20000010000 */
[----:B------:R-:W-:Y:S01]  /*4350*/  SHF.L.U32 R14, R59, 0x2, RZ ;  /* 0x000000023b0e7819 */ /* 0x000fe200000006ff */
[----:B------:R-:W-:Y:S01]  /*4360*/  FADD.FTZ R19, -R150, R19 ;  /* 0x0000001396137221 */ /* 0x000fe20000010100 */
[----:B------:R-:W4:Y:S01]  /*4370*/  SHFL.UP PT, R152, R152, 0x1, RZ ;  /* 0x0420000098987989 */ /* 0x000f2200000e00ff */
[----:B0-----:R-:W-:Y:S01]  /*4380*/  PRMT R39, RZ, 0x7610, R12 ;  /* 0x00007610ff277816 */ /* 0x001fe2000000000c */
[----:B------:R-:W-:Y:S01]  /*4390*/  FMUL.FTZ R15, R112, -R21 ;  /* 0x80000015700f7220 */ /* 0x000fe20000410000 */
[----:B------:R-:W-:Y:S01]  /*43a0*/  IADD3 R18, P3, R14, R161, RZ ;  /* 0x000000a10e127210 */ /* 0x000fe20007f7e0ff */
[-C--:B------:R-:W-:Y:S01]  /*43b0*/  FMUL.FTZ R12, R112, -R19.reuse ;  /* 0x80000013700c7220 */ /* 0x080fe20000410000 */
[----:B------:R-:W0:Y:S01]  /*43c0*/  SHFL.UP PT, R153, R153, 0x1, RZ ;  /* 0x0420000099997989 */ /* 0x000e2200000e00ff */
[----:B------:R-:W-:Y:S01]  /*43d0*/  FFMA.FTZ R154, R110, R19, R15 ;  /* 0x000000136e9a7223 */ /* 0x000fe2000001000f */
[----:B------:R-:W-:Y:S01]  /*43e0*/  SHF.R.U32.HI R15, RZ, 0x1e, R59 ;  /* 0x0000001eff0f7819 */ /* 0x000fe2000001163b */
[----:B------:R-:W-:Y:S01]  /*43f0*/  FMUL.FTZ R39, R88, R39 ;  /* 0x0000002758277220 */ /* 0x000fe20000410000 */
[----:B------:R-:W-:Y:S01]  /*4400*/  IADD3 R14, P4, R14, R159, RZ ;  /* 0x0000009f0e0e7210 */ /* 0x000fe20007f9e0ff */
[----:B------:R-:W-:Y:S01]  /*4410*/  FFMA.FTZ R21, R110, R21, -R12 ;  /* 0x000000156e157223 */ /* 0x000fe2000001080c */
[C---:B------:R-:W-:Y:S01]  /*4420*/  IADD3.X R19, R15.reuse, R162, RZ, P3, !PT ;  /* 0x000000a20f137210 */ /* 0x040fe20001ffe4ff */
[----:B------:R-:W-:Y:S01]  /*4430*/  FMUL.FTZ R38, R88, R13 ;  /* 0x0000000d58267220 */ /* 0x000fe20000410000 */
[----:B------:R-:W-:Y:S01]  /*4440*/  IADD3.X R15, R15, R160, RZ, P4, !PT ;  /* 0x000000a00f0f7210 */ /* 0x000fe200027fe4ff */
[----:B------:R-:W-:Y:S01]  /*4450*/  FADD.FTZ R155, -R39, R154 ;  /* 0x0000009a279b7221 */ /* 0x000fe20000010100 */
[----:B------:R-:W-:Y:S01]  /*4460*/  IADD3 R159, R41, -c[0x0][0x174], RZ ;  /* 0x80005d00299f7a10 */ /* 0x000fe20007ffe0ff */
[----:B------:R-:W-:-:S02]  /*4470*/  FADD.FTZ R21, R38, R21 ;  /* 0x0000001526157221 */ /* 0x000fc40000010000 */
[----:B------:R-:W-:Y:S02]  /*4480*/  FMUL.FTZ R13, R108, -R155 ;  /* 0x8000009b6c0d7220 */ /* 0x000fe40000410000 */
[----:B-1----:R-:W-:Y:S02]  /*4490*/  FMUL.FTZ R12, R156, R158 ;  /* 0x0000009e9c0c7220 */ /* 0x002fe40000410000 */
[-C--:B------:R-:W-:Y:S02]  /*44a0*/  FMUL.FTZ R154, R108, -R21.reuse ;  /* 0x800000156c9a7220 */ /* 0x080fe40000410000 */
[----:B------:R-:W-:Y:S02]  /*44b0*/  FFMA.FTZ R21, R106, R21, -R13 ;  /* 0x000000156a157223 */ /* 0x000fe4000001080d */
[-C--:B--2---:R-:W-:Y:S01]  /*44c0*/  FFMA.FTZ R13, R151, R157.reuse, -R12 ;  /* 0x0000009d970d7223 */ /* 0x084fe2000001080c */
[----:B------:R-:W-:Y:S01]  /*44d0*/  PRMT R12, RZ, 0x7610, R11 ;  /* 0x00007610ff0c7816 */ /* 0x000fe2000000000b */
[----:B------:R-:W-:-:S02]  /*44e0*/  FMUL.FTZ R156, R156, R157 ;  /* 0x0000009d9c9c7220 */ /* 0x000fc40000410000 */
[----:B----4-:R-:W-:Y:S01]  /*44f0*/  @P2 FADD.FTZ R157, R152, R13 ;  /* 0x0000000d989d2221 */ /* 0x010fe20000010000 */
[----:B------:R-:W-:Y:S01]  /*4500*/  PRMT R152, RZ, 0x5410, R11 ;  /* 0x00005410ff987816 */ /* 0x000fe2000000000b */
[----:B------:R-:W-:Y:S02]  /*4510*/  FFMA.FTZ R156, R151, R158, R156 ;  /* 0x0000009e979c7223 */ /* 0x000fe4000001009c */
[----:B------:R-:W-:Y:S01]  /*4520*/  FFMA.FTZ R154, R106, R155, R154 ;  /* 0x0000009b6a9a7223 */ /* 0x000fe2000001009a */
[----:B------:R-:W-:Y:S01]  /*4530*/  LOP3.LUT R155, R59, 0x1f, RZ, 0xc0, !PT ;  /* 0x0000001f3b9b7812 */ /* 0x000fe200078ec0ff */
[C---:B------:R-:W-:Y:S02]  /*4540*/  FMUL.FTZ R152, R87.reuse, R152 ;  /* 0x0000009857987220 */ /* 0x040fe40000410000 */
[----:B------:R-:W-:Y:S01]  /*4550*/  FMUL.FTZ R151, R87, R12 ;  /* 0x0000000c57977220 */ /* 0x000fe20000410000 */
[C---:B------:R-:W-:Y:S01]  /*4560*/  ISETP.NE.AND P6, PT, R155.reuse, 0x1f, PT ;  /* 0x0000001f9b00780c */ /* 0x040fe20003fc5270 */
[----:B------:R-:W-:Y:S01]  /*4570*/  FADD.FTZ R21, R152, R21 ;  /* 0x0000001598157221 */ /* 0x000fe20000010000 */
[----:B------:R-:W-:Y:S01]  /*4580*/  ISETP.GT.U32.AND P3, PT, R155, 0x1b, PT ;  /* 0x0000001b9b00780c */ /* 0x000fe20003f64070 */
[----:B------:R-:W-:Y:S01]  /*4590*/  FADD.FTZ R11, -R151, R154 ;  /* 0x0000009a970b7221 */ /* 0x000fe20000010100 */
[----:B------:R-:W-:Y:S01]  /*45a0*/  ISETP.GT.U32.AND P4, PT, R155, 0x17, PT ;  /* 0x000000179b00780c */ /* 0x000fe20003f84070 */
[----:B0-----:R-:W-:Y:S01]  /*45b0*/  @P2 FADD.FTZ R158, R153, R156 ;  /* 0x0000009c999e2221 */ /* 0x001fe20000010000 */
[C---:B------:R-:W-:Y:S01]  /*45c0*/  ISETP.GT.U32.AND P2, PT, R155.reuse, 0x1d, PT ;  /* 0x0000001d9b00780c */ /* 0x040fe20003f44070 */
[C---:B------:R-:W-:Y:S01]  /*45d0*/  FMUL.FTZ R153, R104.reuse, -R11 ;  /* 0x8000000b68997220 */ /* 0x040fe20000410000 */
[----:B------:R-:W-:Y:S01]  /*45e0*/  ISETP.GT.U32.AND P5, PT, R155, 0xf, PT ;  /* 0x0000000f9b00780c */ /* 0x000fe20003fa4070 */
[----:B------:R-:W-:-:S02]  /*45f0*/  FMUL.FTZ R155, R104, -R21 ;  /* 0x80000015689b7220 */ /* 0x000fc40000410000 */
[----:B------:R-:W-:Y:S02]  /*4600*/  IMAD R159, R159, -0x200, RZ ;  /* 0xfffffe009f9f7824 */ /* 0x000fe400078e02ff */
[C---:B------:R-:W-:Y:S01]  /*4610*/  FFMA.FTZ R155, R102.reuse, R11, R155 ;  /* 0x0000000b669b7223 */ /* 0x040fe2000001009b */
[--C-:B------:R-:W-:Y:S01]  /*4620*/  PRMT R11, RZ, 0x7610, R10.reuse ;  /* 0x00007610ff0b7816 */ /* 0x100fe2000000000a */
[----:B------:R-:W-:Y:S01]  /*4630*/  FFMA.FTZ R154, R102, R21, -R153 ;  /* 0x00000015669a7223 */ /* 0x000fe20000010899 */
[----:B------:R-:W-:Y:S01]  /*4640*/  PRMT R153, RZ, 0x5410, R10 ;  /* 0x00005410ff997816 */ /* 0x000fe2000000000a */
[----:B------:R-:W-:Y:S01]  /*4650*/  IMAD.WIDE R12, R159, 0x4, R18 ;  /* 0x000000049f0c7825 */ /* 0x000fe200078e0212 */
[--C-:B------:R-:W-:Y:S02]  /*4660*/  PRMT R19, RZ, 0x5410, R8.reuse ;  /* 0x00005410ff137816 */ /* 0x100fe40000000008 */
[----:B------:R-:W-:Y:S01]  /*4670*/  PRMT R21, RZ, 0x7610, R8 ;  /* 0x00007610ff157816 */ /* 0x000fe20000000008 */
[C---:B------:R-:W-:Y:S01]  /*4680*/  FMUL.FTZ R18, R86.reuse, R11 ;  /* 0x0000000b56127220 */ /* 0x040fe20000410000 */
[----:B------:R-:W-:Y:S01]  /*4690*/  PRMT R8, RZ, 0x5410, R9 ;  /* 0x00005410ff087816 */ /* 0x000fe20000000009 */
[----:B------:R-:W-:-:S02]  /*46a0*/  FMUL.FTZ R153, R86, R153 ;  /* 0x0000009956997220 */ /* 0x000fc40000410000 */
[----:B------:R-:W-:Y:S02]  /*46b0*/  FADD.FTZ R155, -R18, R155 ;  /* 0x0000009b129b7221 */ /* 0x000fe40000010100 */
[----:B------:R-:W-:Y:S01]  /*46c0*/  FADD.FTZ R11, R153, R154 ;  /* 0x0000009a990b7221 */ /* 0x000fe20000010000 */
[----:B------:R-:W-:Y:S01]  /*46d0*/  PRMT R154, RZ, 0x7610, R9 ;  /* 0x00007610ff9a7816 */ /* 0x000fe20000000009 */
[----:B---3--:R-:W-:Y:S02]  /*46e0*/  FMUL.FTZ R9, R120, R17 ;  /* 0x0000001178097220 */ /* 0x008fe40000410000 */
[----:B------:R-:W-:Y:S02]  /*46f0*/  FMUL.FTZ R156, R100, -R155 ;  /* 0x8000009b649c7220 */ /* 0x000fe40000410000 */
[----:B------:R-:W-:-:S04]  /*4700*/  IMAD.WIDE R14, R159, 0x4, R14 ;  /* 0x000000049f0e7825 */ /* 0x000fc800078e020e */
[-C--:B------:R-:W-:Y:S02]  /*4710*/  FMUL.FTZ R10, R120, -R16.reuse ;  /* 0x80000010780a7220 */ /* 0x080fe40000410000 */
[-C--:B------:R-:W-:Y:S02]  /*4720*/  FMUL.FTZ R159, R100, -R11.reuse ;  /* 0x8000000b649f7220 */ /* 0x080fe40000410000 */
[----:B------:R-:W-:Y:S02]  /*4730*/  FFMA.FTZ R9, R118, R16, -R9 ;  /* 0x0000001076097223 */ /* 0x000fe40000010809 */
[----:B------:R-:W-:Y:S02]  /*4740*/  FFMA.FTZ R156, R98, R11, -R156 ;  /* 0x0000000b629c7223 */ /* 0x000fe4000001089c */
[----:B------:R-:W-:Y:S02]  /*4750*/  FFMA.FTZ R11, R118, -R17, R10 ;  /* 0x80000011760b7223 */ /* 0x000fe4000001000a */
[----:B------:R-:W-:-:S02]  /*4760*/  FFMA.FTZ R159, R98, R155, R159 ;  /* 0x0000009b629f7223 */ /* 0x000fc4000001009f */
[C---:B------:R-:W-:Y:S02]  /*4770*/  FMUL.FTZ R154, R85.reuse, R154 ;  /* 0x0000009a559a7220 */ /* 0x040fe40000410000 */
        /* <DEDUP_REMOVED lines=12> */
[----:B------:R-:W-:Y:S01]  /*4840*/  FFMA.FTZ R159, R110, R9, -R8 ;  /* 0x000000096e9f7223 */ /* 0x000fe20000010808 */
[----:B------:R-:W-:Y:S01]  /*4850*/  HFMA2.MMA R9, -RZ, RZ, 0, 0 ;  /* 0x00000000ff097435 */ /* 0x000fe200000001ff */
[----:B------:R-:W-:Y:S01]  /*4860*/  FFMA.FTZ R164, R24, R161, R160 ;  /* 0x000000a118a47223 */ /* 0x000fe200000100a0 */
[----:B------:R-:W-:Y:S01]  /*4870*/  MOV R8, 0x3f800000 ;  /* 0x3f80000000087802 */ /* 0x000fe20000000f00 */
[----:B------:R-:W-:Y:S02]  /*4880*/  FFMA.FTZ R161, R110, R11, R10 ;  /* 0x0000000b6ea17223 */ /* 0x000fe4000001000a */
[----:B------:R-:W-:Y:S01]  /*4890*/  FMUL.FTZ R156, R37, R158 ;  /* 0x0000009e259c7220 */ /* 0x000fe20000410000 */
[----:B------:R-:W-:Y:S01]  /*48a0*/  CS2R R10, SRZ ;  /* 0x00000000000a7805 */ /* 0x000fe2000001ff00 */
[----:B------:R-:W-:-:S02]  /*48b0*/  FMUL.FTZ R162, R108, -R159 ;  /* 0x8000009f6ca27220 */ /* 0x000fc40000410000 */
[----:B------:R-:W-:Y:S02]  /*48c0*/  FMUL.FTZ R37, R37, R157 ;  /* 0x0000009d25257220 */ /* 0x000fe40000410000 */
[----:B------:R-:W-:Y:S01]  /*48d0*/  FMUL.FTZ R160, R108, -R161 ;  /* 0x800000a16ca07220 */ /* 0x000fe20000410000 */
[----:B------:R0:W1:Y:S01]  /*48e0*/  @!P0 LDS.128 R8, [R92.X16+0x2e10] ;  /* 0x002e10005c088984 */ /* 0x000062000000cc00 */
[----:B------:R-:W-:Y:S02]  /*48f0*/  FFMA.FTZ R156, R36, R157, -R156 ;  /* 0x0000009d249c7223 */ /* 0x000fe4000001089c */
[----:B------:R-:W-:Y:S02]  /*4900*/  FFMA.FTZ R161, R106, R161, R162 ;  /* 0x000000a16aa17223 */ /* 0x000fe400000100a2 */
[----:B------:R-:W-:Y:S02]  /*4910*/  FFMA.FTZ R36, R36, R158, R37 ;  /* 0x0000009e24247223 */ /* 0x000fe40000010025 */
[----:B------:R-:W-:-:S02]  /*4920*/  FFMA.FTZ R159, R106, R159, -R160 ;  /* 0x0000009f6a9f7223 */ /* 0x000fc400000108a0 */
[C---:B------:R-:W-:Y:S02]  /*4930*/  FMUL.FTZ R37, R104.reuse, -R161 ;  /* 0x800000a168257220 */ /* 0x040fe40000410000 */
[----:B------:R-:W-:Y:S02]  /*4940*/  FADD.FTZ R141, R141, R36 ;  /* 0x000000248d8d7221 */ /* 0x000fe40000010000 */
[-C--:B------:R-:W-:Y:S02]  /*4950*/  FMUL.FTZ R157, R104, -R159.reuse ;  /* 0x8000009f689d7220 */ /* 0x080fe40000410000 */
[----:B------:R-:W-:Y:S02]  /*4960*/  FADD.FTZ R139, R139, R156 ;  /* 0x0000009c8b8b7221 */ /* 0x000fe40000010000 */
[----:B------:R-:W-:Y:S02]  /*4970*/  FFMA.FTZ R159, R102, R159, -R37 ;  /* 0x0000009f669f7223 */ /* 0x000fe40000010825 */
[----:B------:R-:W-:-:S02]  /*4980*/  FMUL.FTZ R36, R26, R141 ;  /* 0x0000008d1a247220 */ /* 0x000fc40000410000 */
[----:B------:R-:W-:Y:S02]  /*4990*/  FFMA.FTZ R157, R102, R161, R157 ;  /* 0x000000a1669d7223 */ /* 0x000fe4000001009d */
[-C--:B------:R-:W-:Y:S02]  /*49a0*/  FMUL.FTZ R37, R26, R139.reuse ;  /* 0x0000008b1a257220 */ /* 0x080fe40000410000 */
[----:B------:R-:W-:Y:S02]  /*49b0*/  FFMA.FTZ R36, R24, R139, -R36 ;  /* 0x0000008b18247223 */ /* 0x000fe40000010824 */
[----:B------:R-:W-:Y:S02]  /*49c0*/  FMUL.FTZ R156, R100, -R157 ;  /* 0x8000009d649c7220 */ /* 0x000fe40000410000 */
[----:B------:R-:W-:Y:S02]  /*49d0*/  FFMA.FTZ R37, R24, R141, R37 ;  /* 0x0000008d18257223 */ /* 0x000fe40000010025 */
[----:B------:R-:W-:-:S02]  /*49e0*/  FMUL.FTZ R158, R100, -R159 ;  /* 0x8000009f649e7220 */ /* 0x000fc40000410000 */
[C---:B------:R-:W-:Y:S02]  /*49f0*/  FFMA.FTZ R124, R105.reuse, R124, R36 ;  /* 0x0000007c697c7223 */ /* 0x040fe40000010024 */
[C---:B------:R-:W-:Y:S02]  /*4a00*/  FFMA.FTZ R159, R98.reuse, R159, -R156 ;  /* 0x0000009f629f7223 */ /* 0x040fe4000001089c */
[----:B------:R-:W-:Y:S02]  /*4a10*/  FFMA.FTZ R122, R105, R122, R37 ;  /* 0x0000007a697a7223 */ /* 0x000fe40000010025 */
[----:B------:R-:W-:Y:S02]  /*4a20*/  FFMA.FTZ R161, R98, R157, R158 ;  /* 0x0000009d62a17223 */ /* 0x000fe4000001009e */
[----:B------:R-:W-:Y:S02]  /*4a30*/  FMUL.FTZ R157, R100, R124 ;  /* 0x0000007c649d7220 */ /* 0x000fe40000410000 */
[----:B------:R-:W-:-:S02]  /*4a40*/  FMUL.FTZ R36, R26, -R159 ;  /* 0x8000009f1a247220 */ /* 0x000fc40000410000 */
[-C--:B------:R-:W-:Y:S02]  /*4a50*/  FMUL.FTZ R37, R100, R122.reuse ;  /* 0x0000007a64257220 */ /* 0x080fe40000410000 */
[----:B------:R-:W-:Y:S02]  /*4a60*/  FFMA.FTZ R158, R98, R122, R157 ;  /* 0x0000007a629e7223 */ /* 0x000fe4000001009d */
[-C--:B------:R-:W-:Y:S02]  /*4a70*/  FFMA.FTZ R160, R24, R161.reuse, R36 ;  /* 0x000000a118a07223 */ /* 0x080fe40000010024 */
[----:B------:R-:W-:Y:S02]  /*4a80*/  FFMA.FTZ R157, R98, R124, -R37 ;  /* 0x0000007c629d7223 */ /* 0x000fe40000010825 */
[----:B------:R-:W-:Y:S01]  /*4a90*/  FMUL.FTZ R156, R26, -R161 ;  /* 0x800000a11a9c7220 */ /* 0x000fe20000410000 */
[----:B------:R0:W2:Y:S01]  /*4aa0*/  SHFL.DOWN PT, R169, R160, 0x1, 0x1f ;  /* 0x08201f00a0a97f89 */ /* 0x0000a200000e0000 */
[----:B------:R-:W-:-:S02]  /*4ab0*/  FMUL.FTZ R36, R84, R19 ;  /* 0x0000001354247220 */ /* 0x000fc40000410000 */
[----:B------:R-:W-:Y:S02]  /*4ac0*/  FMUL.FTZ R37, R84, R21 ;  /* 0x0000001554257220 */ /* 0x000fe40000410000 */
[C---:B------:R-:W-:Y:S02]  /*4ad0*/  FFMA.FTZ R19, R103.reuse, R128, R158 ;  /* 0x0000008067137223 */ /* 0x040fe4000001009e */
[----:B------:R-:W-:Y:S02]  /*4ae0*/  FFMA.FTZ R21, R103, R126, R157 ;  /* 0x0000007e67157223 */ /* 0x000fe4000001009d */
[----:B------:R-:W-:Y:S02]  /*4af0*/  FFMA.FTZ R156, R24, R159, -R156 ;  /* 0x0000009f189c7223 */ /* 0x000fe4000001089c */
        /* <DEDUP_REMOVED lines=19> */
.L_x_12956:
[----:B-1----:R-:W-:Y:S05]  /*4c30*/  BSYNC B0 ;  /* 0x0000000000007941 */ /* 0x002fea0003800000 */
.L_x_12955:
        /* <DEDUP_REMOVED lines=20> */
.L_x_12958:
[----:B------:R-:W-:Y:S05]  /*4d80*/  BSYNC B0 ;  /* 0x0000000000007941 */ /* 0x000fea0003800000 */
.L_x_12957:
        /* <DEDUP_REMOVED lines=20> */
.L_x_12960:
[----:B------:R-:W-:Y:S05]  /*4ed0*/  BSYNC B0 ;  /* 0x0000000000007941 */ /* 0x000fea0003800000 */
.L_x_12959:
        /* <DEDUP_REMOVED lines=20> */
.L_x_12962:
[----:B------:R-:W-:Y:S05]  /*5020*/  BSYNC B0 ;  /* 0x0000000000007941 */ /* 0x000fea0003800000 */
.L_x_12961:
        /* <DEDUP_REMOVED lines=21> */
.L_x_12964:
[----:B------:R-:W-:Y:S05]  /*5180*/  BSYNC B0 ;  /* 0x0000000000007941 */ /* 0x000fea0003800000 */
.L_x_12963:
        /* <DEDUP_REMOVED lines=65> */
[----:B------:R-:W-:Y:S02]  /*55a0*/  FFMA.FTZ R120, R118, R147, R120 ;  /* 0x0000009376787223 */ /* 0x000fe40000010078 */
[----:B------:R-:W-:Y:S01]  /*55b0*/  FADD.FTZ R143, R143, R16 ;  /* 0x000000108f8f7221 */ /* 0x000fe20000010000 */
[----:B------:R-:W-:Y:S01]  /*55c0*/  SHF.L.U32 R16, R59, 0x4, RZ ;  /* 0x000000043b107819 */ /* 0x000fe200000006ff */
[----:B------:R-:W-:Y:S02]  /*55d0*/  FADD.FTZ R145, -R145, R120 ;  /* 0x0000007891917221 */ /* 0x000fe40000010100 */
[----:B------:R-:W-:Y:S01]  /*55e0*/  FFMA.FTZ R167, R156, R11, R134 ;  /* 0x0000000b9ca77223 */ /* 0x000fe20000010086 */
[----:B------:R-:W-:Y:S01]  /*55f0*/  LEA.HI.SX32 R16, R16, R16, 0x1b ;  /* 0x0000001010107211 */ /* 0x000fe200078fdaff */
[----:B------:R-:W-:Y:S01]  /*5600*/  FFMA.FTZ R17, R118, R161, R10 ;  /* 0x000000a176117223 */ /* 0x000fe2000001000a */
[----:B------:R-:W-:Y:S01]  /*5610*/  P2R R118, PR, RZ, 0x1 ;  /* 0x00000001ff767803 */ /* 0x000fe20000000000 */
[----:B------:R-:W-:-:S02]  /*5620*/  FMUL.FTZ R11, R160, R9 ;  /* 0x00000009a00b7220 */ /* 0x000fc40000410000 */
[C---:B------:R-:W-:Y:S02]  /*5630*/  FMUL.FTZ R118, R116.reuse, -R145 ;  /* 0x8000009174767220 */ /* 0x040fe40000410000 */
[----:B------:R-:W-:Y:S02]  /*5640*/  FMUL.FTZ R120, R116, -R143 ;  /* 0x8000008f74787220 */ /* 0x000fe40000410000 */
[-C--:B------:R-:W-:Y:S02]  /*5650*/  FMUL.FTZ R160, R160, R8.reuse ;  /* 0x00000008a0a07220 */ /* 0x080fe40000410000 */
[----:B------:R-:W-:Y:S02]  /*5660*/  FFMA.FTZ R8, R156, R8, -R11 ;  /* 0x000000089c087223 */ /* 0x000fe4000001080b */
[----:B0-----:R-:W-:Y:S02]  /*5670*/  FADD.FTZ R10, R128, R165 ;  /* 0x000000a5800a7221 */ /* 0x001fe40000010000 */
[----:B----4-:R-:W-:-:S02]  /*5680*/  FADD.FTZ R11, R126, R167 ;  /* 0x000000a77e0b7221 */ /* 0x010fc40000010000 */
[C---:B------:R-:W-:Y:S02]  /*5690*/  FFMA.FTZ R165, R114.reuse, R143, -R118 ;  /* 0x0000008f72a57223 */ /* 0x040fe40000010876 */
[----:B------:R-:W-:Y:S02]  /*56a0*/  FFMA.FTZ R167, R114, R145, R120 ;  /* 0x0000009172a77223 */ /* 0x000fe40000010078 */
[----:B------:R-:W-:Y:S02]  /*56b0*/  FADD.FTZ R165, R20, R165 ;  /* 0x000000a514a57221 */ /* 0x000fe40000010000 */
[----:B------:R-:W-:Y:S02]  /*56c0*/  FADD.FTZ R167, -R150, R167 ;  /* 0x000000a796a77221 */ /* 0x000fe40000010100 */
[----:B------:R-:W-:Y:S02]  /*56d0*/  FFMA.FTZ R116, R23, R22, R17 ;  /* 0x0000001617747223 */ /* 0x000fe40000010011 */
[----:B------:R-:W-:-:S02]  /*56e0*/  FMUL.FTZ R17, R112, -R165 ;  /* 0x800000a570117220 */ /* 0x000fc40000410000 */
[-C--:B------:R-:W-:Y:S02]  /*56f0*/  FMUL.FTZ R112, R112, -R167.reuse ;  /* 0x800000a770707220 */ /* 0x080fe40000410000 */
[C---:B------:R-:W-:Y:S02]  /*5700*/  FFMA.FTZ R22, R110.reuse, R167, R17 ;  /* 0x000000a76e167223 */ /* 0x040fe40000010011 */
[-C--:B------:R-:W-:Y:S02]  /*5710*/  FMUL.FTZ R114, R23, R0.reuse ;  /* 0x0000000017727220 */ /* 0x080fe40000410000 */
[----:B------:R-:W-:Y:S02]  /*5720*/  FFMA.FTZ R169, R110, R165, -R112 ;  /* 0x000000a56ea97223 */ /* 0x000fe40000010870 */
[----:B------:R-:W-:Y:S01]  /*5730*/  FFMA.FTZ R9, R156, R9, R160 ;  /* 0x000000099c097223 */ /* 0x000fe200000100a0 */
[----:B------:R-:W-:Y:S01]  /*5740*/  IADD3 R156, R59, 0x100, RZ ;  /* 0x000001003b9c7810 */ /* 0x000fe20007ffe0ff */
[----:B------:R-:W-:Y:S01]  /*5750*/  FADD.FTZ R39, -R39, R22 ;  /* 0x0000001627277221 */ /* 0x000fe20000010100 */
[----:B------:R-:W-:Y:S01]  /*5760*/  IADD3 R160, R59, 0x140, RZ ;  /* 0x000001403ba07810 */ /* 0x000fe20007ffe0ff */
[----:B------:R-:W-:Y:S01]  /*5770*/  FMUL.FTZ R173, R147, R0 ;  /* 0x0000000093ad7220 */ /* 0x000fe20000410000 */
[----:B------:R0:W-:Y:S01]  /*5780*/  @!P0 STS.128 [R92.X16+0x2e10], R8 ;  /* 0x002e10085c008388 */ /* 0x0001e2000000cc00 */
[----:B------:R-:W-:Y:S01]  /*5790*/  FFMA.FTZ R20, R137, -R114, R116 ;  /* 0x8000007289147223 */ /* 0x000fe20000010074 */
[-C--:B------:R-:W-:Y:S01]  /*57a0*/  LEA.HI.SX32 R156, R156, R59.reuse, 0x1b ;  /* 0x0000003b9c9c7211 */ /* 0x080fe200078fdaff */
[----:B------:R-:W-:Y:S01]  /*57b0*/  FADD.FTZ R169, R38, R169 ;  /* 0x000000a926a97221 */ /* 0x000fe20000010000 */
[----:B------:R-:W-:Y:S01]  /*57c0*/  LEA.HI.SX32 R160, R160, R59, 0x1b ;  /* 0x0000003ba0a07211 */ /* 0x000fe200078fdaff */
[----:B------:R-:W-:-:S02]  /*57d0*/  FMUL.FTZ R171, R149, R0 ;  /* 0x0000000095ab7220 */ /* 0x000fc40000410000 */
[----:B------:R-:W-:Y:S02]  /*57e0*/  FFMA.FTZ R22, R133, -R114, R146 ;  /* 0x8000007285167223 */ /* 0x000fe40000010092 */
[C---:B------:R-:W-:Y:S02]  /*57f0*/  FMUL.FTZ R175, R23.reuse, R171 ;  /* 0x000000ab17af7220 */ /* 0x040fe40000410000 */
[----:B------:R-:W-:Y:S02]  /*5800*/  FMUL.FTZ R17, R23, R173 ;  /* 0x000000ad17117220 */ /* 0x000fe40000410000 */
[-C--:B------:R-:W-:Y:S01]  /*5810*/  FMUL.FTZ R114, R121, R44.reuse ;  /* 0x0000002c79727220 */ /* 0x080fe20000410000 */
[----:B------:R-:W-:Y:S01]  /*5820*/  STS [R16.X4+0x878], R175 ;  /* 0x000878af10007388 */ /* 0x000fe20000004800 */
[----:B------:R-:W-:Y:S02]  /*5830*/  FMUL.FTZ R179, R39, R44 ;  /* 0x0000002c27b37220 */ /* 0x000fe40000410000 */
[----:B0-----:R-:W-:Y:S01]  /*5840*/  FMUL.FTZ R9, R108, -R39 ;  /* 0x800000276c097220 */ /* 0x001fe20000410000 */
[----:B------:R0:W-:Y:S01]  /*5850*/  STS [R16.X4+0x87c], R17 ;  /* 0x00087c1110007388 */ /* 0x0001e20000004800 */
[----:B------:R-:W-:-:S02]  /*5860*/  FMUL.FTZ R8, R20, R173 ;  /* 0x000000ad14087220 */ /* 0x000fc40000410000 */
[----:B------:R-:W-:Y:S02]  /*5870*/  FMUL.FTZ R108, R108, -R169 ;  /* 0x800000a96c6c7220 */ /* 0x000fe40000410000 */
[-C--:B------:R-:W-:Y:S02]  /*5880*/  FFMA.FTZ R8, R22, R171.reuse, R8 ;  /* 0x000000ab16087223 */ /* 0x080fe40000010008 */
[----:B------:R-:W-:Y:S02]  /*5890*/  FMUL.FTZ R11, R20, R171 ;  /* 0x000000ab140b7220 */ /* 0x000fe40000410000 */
[C---:B------:R-:W-:Y:S02]  /*58a0*/  FFMA.FTZ R108, R106.reuse, R39, R108 ;  /* 0x000000276a6c7223 */ /* 0x040fe4000001006c */
[----:B------:R-:W-:Y:S02]  /*58b0*/  FFMA.FTZ R171, R106, R169, -R9 ;  /* 0x000000a96aab7223 */ /* 0x000fe40000010809 */
[----:B------:R-:W-:-:S02]  /*58c0*/  FMUL.FTZ R10, R125, R40 ;  /* 0x000000287d0a7220 */ /* 0x000fc40000410000 */
[----:B------:R-:W-:Y:S02]  /*58d0*/  FADD.FTZ R151, -R151, R108 ;  /* 0x0000006c97977221 */ /* 0x000fe40000010100 */
[----:B------:R-:W-:Y:S01]  /*58e0*/  FADD.FTZ R171, R152, R171 ;  /* 0x000000ab98ab7221 */ /* 0x000fe20000010000 */
[----:B------:R-:W-:Y:S01]  /*58f0*/  IADD3 R152, R59, 0xc0, RZ ;  /* 0x000000c03b987810 */ /* 0x000fe20007ffe0ff */
[-C--:B------:R-:W-:Y:S02]  /*5900*/  FFMA.FTZ R38, R127, -R10.reuse, R161 ;  /* 0x8000000a7f267223 */ /* 0x080fe400000100a1 */
[----:B------:R-:W-:Y:S01]  /*5910*/  FFMA.FTZ R106, R135, -R10, R163 ;  /* 0x8000000a876a7223 */ /* 0x000fe200000100a3 */
[----:B------:R-:W-:Y:S01]  /*5920*/  LEA.HI.SX32 R152, R152, R59, 0x1b ;  /* 0x0000003b98987211 */ /* 0x000fe200078fdaff */
[C---:B------:R-:W-:Y:S02]  /*5930*/  FMUL.FTZ R10, R104.reuse, -R151 ;  /* 0x80000097680a7220 */ /* 0x040fe40000410000 */
[----:B------:R-:W-:-:S02]  /*5940*/  FMUL.FTZ R104, R104, -R171 ;  /* 0x800000ab68687220 */ /* 0x000fc40000410000 */
[----:B------:R-:W-:Y:S02]  /*5950*/  FFMA.FTZ R9, R22, R173, -R11 ;  /* 0x000000ad16097223 */ /* 0x000fe4000001080b */
[C---:B------:R-:W-:Y:S02]  /*5960*/  FFMA.FTZ R173, R102.reuse, R151, R104 ;  /* 0x0000009766ad7223 */ /* 0x040fe40000010068 */
[----:B------:R-:W-:Y:S02]  /*5970*/  FFMA.FTZ R10, R102, R171, -R10 ;  /* 0x000000ab660a7223 */ /* 0x000fe4000001080a */
[----:B------:R-:W-:Y:S02]  /*5980*/  FADD.FTZ R173, -R18, R173 ;  /* 0x000000ad12ad7221 */ /* 0x000fe40000010100 */
[----:B------:R-:W-:Y:S02]  /*5990*/  FADD.FTZ R153, R153, R10 ;  /* 0x0000000a99997221 */ /* 0x000fe40000010000 */
[----:B0-----:R-:W-:-:S02]  /*59a0*/  FMUL.FTZ R17, R145, R40 ;  /* 0x0000002891117220 */ /* 0x001fc40000410000 */
[C---:B------:R-:W-:Y:S02]  /*59b0*/  FMUL.FTZ R10, R100.reuse, -R173 ;  /* 0x800000ad640a7220 */ /* 0x040fe40000410000 */
[----:B------:R-:W-:Y:S02]  /*59c0*/  FMUL.FTZ R11, R143, R40 ;  /* 0x000000288f0b7220 */ /* 0x000fe40000410000 */
[----:B------:R-:W-:Y:S02]  /*59d0*/  FMUL.FTZ R100, R100, -R153 ;  /* 0x8000009964647220 */ /* 0x000fe40000410000 */
[C---:B------:R-:W-:Y:S02]  /*59e0*/  FMUL.FTZ R108, R38.reuse, R17 ;  /* 0x00000011266c7220 */ /* 0x040fe40000410000 */
[----:B------:R-:W-:Y:S02]  /*59f0*/  FMUL.FTZ R110, R38, R11 ;  /* 0x0000000b266e7220 */ /* 0x000fe40000410000 */
[----:B------:R-:W-:-:S02]  /*5a00*/  FFMA.FTZ R175, R98, R173, R100 ;  /* 0x000000ad62af7223 */ /* 0x000fc40000010064 */
[----:B------:R-:W-:Y:S02]  /*5a10*/  FFMA.FTZ R195, R106, R11, R108 ;  /* 0x0000000b6ac37223 */ /* 0x000fe4000001006c */
[----:B------:R-:W-:Y:S02]  /*5a20*/  FMUL.FTZ R104, R129, R42 ;  /* 0x0000002a81687220 */ /* 0x000fe40000410000 */
[----:B------:R-:W-:Y:S02]  /*5a30*/  FFMA.FTZ R10, R98, R153, -R10 ;  /* 0x00000099620a7223 */ /* 0x000fe4000001080a */
[C---:B------:R-:W-:Y:S02]  /*5a40*/  FMUL.FTZ R11, R125.reuse, R11 ;  /* 0x0000000b7d0b7220 */ /* 0x040fe40000410000 */
[-C--:B------:R-:W-:Y:S02]  /*5a50*/  FFMA.FTZ R197, R106, R17.reuse, -R110 ;  /* 0x000000116ac57223 */ /* 0x080fe4000001086e */
        /* <DEDUP_REMOVED lines=8> */
[----:B------:R-:W-:-:S02]  /*5ae0*/  FADD.FTZ R155, R155, R10 ;  /* 0x0000000a9b9b7221 */ /* 0x000fc40000010000 */
[----:B------:R-:W-:Y:S02]  /*5af0*/  FMUL.FTZ R10, R26, -R175 ;  /* 0x800000af1a0a7220 */ /* 0x000fe40000410000 */
[----:B0-----:R-:W-:Y:S02]  /*5b00*/  FMUL.FTZ R11, R165, R42 ;  /* 0x0000002aa50b7220 */ /* 0x001fe40000410000 */
[----:B------:R-:W-:Y:S02]  /*5b10*/  FFMA.FTZ R104, R119, -R104, R140 ;  /* 0x8000006877687223 */ /* 0x000fe4000001008c */
[----:B------:R-:W-:Y:S02]  /*5b20*/  FMUL.FTZ R18, R102, R17 ;  /* 0x0000001166127220 */ /* 0x000fe40000410000 */
[----:B------:R-:W-:Y:S02]  /*5b30*/  FMUL.FTZ R26, R26, -R155 ;  /* 0x8000009b1a1a7220 */ /* 0x000fe40000410000 */
        /* <DEDUP_REMOVED lines=201> */
.L_x_12966:
[----:B01-34-:R-:W-:Y:S05]  /*67d0*/  BSYNC B0 ;  /* 0x0000000000007941 */ /* 0x01bfea0003800000 */
.L_x_12965:
[----:B------:R0:W1:Y:S01]  /*67e0*/  LDS R9, [R134.X4+0x1100] ;  /* 0x0011000086097984 */ /* 0x0000620000004800 */
[----:B------:R-:W-:Y:S01]  /*67f0*/  BSSY B0, `(.L_x_12967) ;  /* 0x0000004000007945 */ /* 0x000fe20003800000 */
[----:B------:R-:W-:Y:S05]  /*6800*/  @!P0 BRA `(.L_x_12968) ;  /* 0x0000002000008947 */ /* 0x000fea0003800000 */
[----:B------:R2:W-:Y:S04]  /*6810*/  RED.E.ADD.F32.FTZ.RN.STRONG.GPU [R12.64+-0x780], R189 ;  /* 0xfff880bd0c00798e */ /* 0x0005e8000c10e788 */
[----:B-1----:R2:W-:Y:S02]  /*6820*/  RED.E.ADD.F32.FTZ.RN.STRONG.GPU [R14.64+-0x780], R9 ;  /* 0xfff880090e00798e */ /* 0x0025e4000c10e788 */
.L_x_12968:
[----:B------:R-:W-:Y:S05]  /*6830*/  BSYNC B0 ;  /* 0x0000000000007941 */ /* 0x000fea0003800000 */
.L_x_12967:
        /* <DEDUP_REMOVED lines=12> */
.L_x_12970:
[----:B-1----:R-:W-:Y:S05]  /*6900*/  BSYNC B0 ;  /* 0x0000000000007941 */ /* 0x002fea0003800000 */
.L_x_12969:
[----:B--2---:R1:W2:Y:S01]  /*6910*/  LDS R9, [R142.X4+0x1200] ;  /* 0x001200008e097984 */ /* 0x0042a20000004800 */
[----:B------:R-:W-:Y:S01]  /*6920*/  BSSY B0, `(.L_x_12971) ;  /* 0x0000004000007945 */ /* 0x000fe20003800000 */
[----:B------:R-:W-:Y:S05]  /*6930*/  @!P0 BRA `(.L_x_12972) ;  /* 0x0000002000008947 */ /* 0x000fea0003800000 */
[----:B------:R3:W-:Y:S04]  /*6940*/  RED.E.ADD.F32.FTZ.RN.STRONG.GPU [R12.64+-0x680], R193 ;  /* 0xfff980c10c00798e */ /* 0x0007e8000c10e788 */
[----:B--2---:R3:W-:Y:S02]  /*6950*/  RED.E.ADD.F32.FTZ.RN.STRONG.GPU [R14.64+-0x680], R9 ;  /* 0xfff980090e00798e */ /* 0x0047e4000c10e788 */
.L_x_12972:
[----:B------:R-:W-:Y:S05]  /*6960*/  BSYNC B0 ;  /* 0x0000000000007941 */ /* 0x000fea0003800000 */
.L_x_12971:
[----:B--23--:R2:W3:Y:S01]  /*6970*/  LDS R9, [R144.X4+0x1280] ;  /* 0x0012800090097984 */ /* 0x00c4e20000004800 */
[----:B------:R-:W-:Y:S01]  /*6980*/  BSSY B0, `(.L_x_12973) ;  /* 0x0000004000007945 */ /* 0x000fe20003800000 */
[----:B------:R-:W-:Y:S05]  /*6990*/  @!P1 BRA `(.L_x_12974) ;  /* 0x0000002000009947 */ /* 0x000fea0003800000 */
[----:B------:R4:W-:Y:S04]  /*69a0*/  RED.E.ADD.F32.FTZ.RN.STRONG.GPU [R12.64+-0x600], R195 ;  /* 0xfffa00c30c00798e */ /* 0x0009e8000c10e788 */
[----:B---3--:R4:W-:Y:S02]  /*69b0*/  RED.E.ADD.F32.FTZ.RN.STRONG.GPU [R14.64+-0x600], R9 ;  /* 0xfffa00090e00798e */ /* 0x0089e4000c10e788 */
.L_x_12974:
[----:B------:R-:W-:Y:S05]  /*69c0*/  BSYNC B0 ;  /* 0x0000000000007941 */ /* 0x000fea0003800000 */
.L_x_12973:
[----:B---34-:R3:W4:Y:S01]  /*69d0*/  LDS R9, [R150.X4+0x1300] ;  /* 0x0013000096097984 */ /* 0x0187220000004800 */
[----:B------:R-:W-:Y:S01]  /*69e0*/  BSSY B0, `(.L_x_12975) ;  /* 0x0000004000007945 */ /* 0x000fe20003800000 */
[----:B------:R-:W-:Y:S05]  /*69f0*/  @!P2 BRA `(.L_x_12976) ;  /* 0x000000200000a947 */ /* 0x000fea0003800000 */
[----:B------:R0:W-:Y:S04]  /*6a00*/  RED.E.ADD.F32.FTZ.RN.STRONG.GPU [R12.64+-0x580], R197 ;  /* 0xfffa80c50c00798e */ /* 0x0001e8000c10e788 */
[----:B----4-:R0:W-:Y:S02]  /*6a10*/  RED.E.ADD.F32.FTZ.RN.STRONG.GPU [R14.64+-0x580], R9 ;  /* 0xfffa80090e00798e */ /* 0x0101e4000c10e788 */
.L_x_12976:
[----:B------:R-:W-:Y:S05]  /*6a20*/  BSYNC B0 ;  /* 0x0000000000007941 */ /* 0x000fea0003800000 */
.L_x_12975:
[----:B0---4-:R0:W4:Y:S01]  /*6a30*/  LDS R9, [R152.X4+0x1380] ;  /* 0x0013800098097984 */ /* 0x0111220000004800 */
[----:B------:R-:W-:Y:S01]  /*6a40*/  BSSY B0, `(.L_x_12977) ;  /* 0x0000004000007945 */ /* 0x000fe20003800000 */
[----:B------:R-:W-:Y:S05]  /*6a50*/  @!P3 BRA `(.L_x_12978) ;  /* 0x000000200000b947 */ /* 0x000fea0003800000 */
[----:B------:R0:W-:Y:S04]  /*6a60*/  RED.E.ADD.F32.FTZ.RN.STRONG.GPU [R12.64+-0x500], R199 ;  /* 0xfffb00c70c00798e */ /* 0x0001e8000c10e788 */
[----:B----4-:R0:W-:Y:S02]  /*6a70*/  RED.E.ADD.F32.FTZ.RN.STRONG.GPU [R14.64+-0x500], R9 ;  /* 0xfffb00090e00798e */ /* 0x0101e4000c10e788 */
.L_x_12978:
[----:B------:R-:W-:Y:S05]  /*6a80*/  BSYNC B0 ;  /* 0x0000000000007941 */ /* 0x000fea0003800000 */
.L_x_12977:
[----:B0---4-:R0:W4:Y:S01]  /*6a90*/  LDS R9, [R154.X4+0x1400] ;  /* 0x001400009a097984 */ /* 0x0111220000004800 */
[----:B------:R-:W-:Y:S01]  /*6aa0*/  BSSY B0, `(.L_x_12979) ;  /* 0x0000004000007945 */ /* 0x000fe20003800000 */
[----:B------:R-:W-:Y:S05]  /*6ab0*/  @!P4 BRA `(.L_x_12980) ;  /* 0x000000200000c947 */ /* 0x000fea0003800000 */
[----:B------:R0:W-:Y:S04]  /*6ac0*/  RED.E.ADD.F32.FTZ.RN.STRONG.GPU [R12.64+-0x480], R201 ;  /* 0xfffb80c90c00798e */ /* 0x0001e8000c10e788 */
[----:B----4-:R0:W-:Y:S02]  /*6ad0*/  RED.E.ADD.F32.FTZ.RN.STRONG.GPU [R14.64+-0x480], R9 ;  /* 0xfffb80090e00798e */ /* 0x0101e4000c10e788 */
.L_x_12980:
[----:B------:R-:W-:Y:S05]  /*6ae0*/  BSYNC B0 ;  /* 0x0000000000007941 */ /* 0x000fea0003800000 */
.L_x_12979:
[----:B0---4-:R0:W4:Y:S01]  /*6af0*/  LDS R9, [R156.X4+0x1480] ;  /* 0x001480009c097984 */ /* 0x0111220000004800 */
[----:B------:R-:W-:Y:S01]  /*6b00*/  BSSY B0, `(.L_x_12981) ;  /* 0x0000004000007945 */ /* 0x000fe20003800000 */
[----:B------:R-:W-:Y:S05]  /*6b10*/  @!P5 BRA `(.L_x_12982) ;  /* 0x000000200000d947 */ /* 0x000fea0003800000 */
[----:B------:R0:W-:Y:S04]  /*6b20*/  RED.E.ADD.F32.FTZ.RN.STRONG.GPU [R12.64+-0x400], R203 ;  /* 0xfffc00cb0c00798e */ /* 0x0001e8000c10e788 */
[----:B----4-:R0:W-:Y:S02]  /*6b30*/  RED.E.ADD.F32.FTZ.RN.STRONG.GPU [R14.64+-0x400], R9 ;  /* 0xfffc00090e00798e */ /* 0x0101e4000c10e788 */
.L_x_12982:
[----:B------:R-:W-:Y:S05]  /*6b40*/  BSYNC B0 ;  /* 0x0000000000007941 */ /* 0x000fea0003800000 */
.L_x_12981:
        /* <DEDUP_REMOVED lines=12> */
.L_x_12984:
[----:B0-----:R-:W-:Y:S05]  /*6c10*/  BSYNC B0 ;  /* 0x0000000000007941 */ /* 0x001fea0003800000 */
.L_x_12983:
[----:B----4-:R0:W4:Y:S01]  /*6c20*/  LDS R9, [R160.X4+0x1580] ;  /* 0x00158000a0097984 */ /* 0x0101220000004800 */
[----:B------:R-:W-:Y:S01]  /*6c30*/  BSSY B0, `(.L_x_12985) ;  /* 0x0000004000007945 */ /* 0x000fe20003800000 */
[----:B------:R-:W-:Y:S05]  /*6c40*/  @!P0 BRA `(.L_x_12986) ;  /* 0x0000002000008947 */ /* 0x000fea0003800000 */
[----:B------:R0:W-:Y:S04]  /*6c50*/  RED.E.ADD.F32.FTZ.RN.STRONG.GPU [R12.64+-0x300], R183 ;  /* 0xfffd00b70c00798e */ /* 0x0001e8000c10e788 */
[----:B----4-:R0:W-:Y:S02]  /*6c60*/  RED.E.ADD.F32.FTZ.RN.STRONG.GPU [R14.64+-0x300], R9 ;  /* 0xfffd00090e00798e */ /* 0x0101e4000c10e788 */
.L_x_12986:
[----:B------:R-:W-:Y:S05]  /*6c70*/  BSYNC B0 ;  /* 0x0000000000007941 */ /* 0x000fea0003800000 */
.L_x_12985:
[----:B0---4-:R0:W4:Y:S01]  /*6c80*/  LDS R9, [R162.X4+0x1600] ;  /* 0x00160000a2097984 */ /* 0x0111220000004800 */
[----:B------:R-:W-:Y:S01]  /*6c90*/  BSSY B0, `(.L_x_12987) ;  /* 0x0000004000007945 */ /* 0x000fe20003800000 */
[----:B------:R-:W-:Y:S05]  /*6ca0*/  @!P1 BRA `(.L_x_12988) ;  /* 0x0000002000009947 */ /* 0x000fea0003800000 */
[----:B------:R0:W-:Y:S04]  /*6cb0*/  RED.E.ADD.F32.FTZ.RN.STRONG.GPU [R12.64+-0x280], R181 ;  /* 0xfffd80b50c00798e */ /* 0x0001e8000c10e788 */
[----:B----4-:R0:W-:Y:S02]  /*6cc0*/  RED.E.ADD.F32.FTZ.RN.STRONG.GPU [R14.64+-0x280], R9 ;  /* 0xfffd80090e00798e */ /* 0x0101e4000c10e788 */
.L_x_12988:
[----:B------:R-:W-:Y:S05]  /*6cd0*/  BSYNC B0 ;  /* 0x0000000000007941 */ /* 0x000fea0003800000 */
.L_x_12987:
[----:B0---4-:R0:W4:Y:S01]  /*6ce0*/  LDS R9, [R164.X4+0x1680] ;  /* 0x00168000a4097984 */ /* 0x0111220000004800 */
[----:B------:R-:W-:Y:S01]  /*6cf0*/  BSSY B0, `(.L_x_12989) ;  /* 0x0000004000007945 */ /* 0x000fe20003800000 */
[----:B------:R-:W-:Y:S05]  /*6d00*/  @!P2 BRA `(.L_x_12990) ;  /* 0x000000200000a947 */ /* 0x000fea0003800000 */
[----:B------:R0:W-:Y:S04]  /*6d10*/  RED.E.ADD.F32.FTZ.RN.STRONG.GPU [R12.64+-0x200], R179 ;  /* 0xfffe00b30c00798e */ /* 0x0001e8000c10e788 */
[----:B----4-:R0:W-:Y:S02]  /*6d20*/  RED.E.ADD.F32.FTZ.RN.STRONG.GPU [R14.64+-0x200], R9 ;  /* 0xfffe00090e00798e */ /* 0x0101e4000c10e788 */
.L_x_12990:
[----:B------:R-:W-:Y:S05]  /*6d30*/  BSYNC B0 ;  /* 0x0000000000007941 */ /* 0x000fea0003800000 */
.L_x_12989:
[----:B0---4-:R0:W4:Y:S01]  /*6d40*/  LDS R9, [R166.X4+0x1700] ;  /* 0x00170000a6097984 */ /* 0x0111220000004800 */
[----:B------:R-:W-:Y:S01]  /*6d50*/  BSSY B0, `(.L_x_12991) ;  /* 0x0000004000007945 */ /* 0x000fe20003800000 */
[----:B------:R-:W-:Y:S05]  /*6d60*/  @!P3 BRA `(.L_x_12992) ;  /* 0x000000200000b947 */ /* 0x000fea0003800000 */
[----:B------:R0:W-:Y:S04]  /*6d70*/  RED.E.ADD.F32.FTZ.RN.STRONG.GPU [R12.64+-0x180], R177 ;  /* 0xfffe80b10c00798e */ /* 0x0001e8000c10e788 */
[----:B----4-:R0:W-:Y:S02]  /*6d80*/  RED.E.ADD.F32.FTZ.RN.STRONG.GPU [R14.64+-0x180], R9 ;  /* 0xfffe80090e00798e */ /* 0x0101e4000c10e788 */
.L_x_12992:
[----:B------:R-:W-:Y:S05]  /*6d90*/  BSYNC B0 ;  /* 0x0000000000007941 */ /* 0x000fea0003800000 */
.L_x_12991:
[----:B0---4-:R0:W4:Y:S01]  /*6da0*/  LDS R9, [R168.X4+0x1780] ;  /* 0x00178000a8097984 */ /* 0x0111220000004800 */
[----:B------:R-:W-:Y:S01]  /*6db0*/  BSSY B0, `(.L_x_12993) ;  /* 0x0000004000007945 */ /* 0x000fe20003800000 */
[----:B------:R-:W-:Y:S05]  /*6dc0*/  @!P4 BRA `(.L_x_12994) ;  /* 0x000000200000c947 */ /* 0x000fea0003800000 */
[----:B------:R0:W-:Y:S04]  /*6dd0*/  RED.E.ADD.F32.FTZ.RN.STRONG.GPU [R12.64+-0x100], R141 ;  /* 0xffff008d0c00798e */ /* 0x0001e8000c10e788 */
[----:B----4-:R0:W-:Y:S02]  /*6de0*/  RED.E.ADD.F32.FTZ.RN.STRONG.GPU [R14.64+-0x100], R9 ;  /* 0xffff00090e00798e */ /* 0x0101e4000c10e788 */
.L_x_12994:
[----:B------:R-:W-:Y:S05]  /*6df0*/  BSYNC B0 ;  /* 0x0000000000007941 */ /* 0x000fea0003800000 */
.L_x_12993:
[----:B0---4-:R0:W4:Y:S01]  /*6e00*/  LDS R9, [R170.X4+0x1800] ;  /* 0x00180000aa097984 */ /* 0x0111220000004800 */
[----:B------:R-:W-:Y:S01]  /*6e10*/  BSSY B0, `(.L_x_12995) ;  /* 0x0000004000007945 */ /* 0x000fe20003800000 */
[----:B------:R-:W-:Y:S05]  /*6e20*/  @!P5 BRA `(.L_x_12996) ;  /* 0x000000200000d947 */ /* 0x000fea0003800000 */
[----:B------:R0:W-:Y:S04]  /*6e30*/  RED.E.ADD.F32.FTZ.RN.STRONG.GPU [R12.64+-0x80], R139 ;  /* 0xffff808b0c00798e */ /* 0x0001e8000c10e788 */
[----:B----4-:R0:W-:Y:S02]  /*6e40*/  RED.E.ADD.F32.FTZ.RN.STRONG.GPU [R14.64+-0x80], R9 ;  /* 0xffff80090e00798e */ /* 0x0101e4000c10e788 */
.L_x_12996:
[----:B------:R-:W-:Y:S05]  /*6e50*/  BSYNC B0 ;  /* 0x0000000000007941 */ /* 0x000fea0003800000 */
.L_x_12995:
[----:B------:R-:W5:Y:S01]  /*6e60*/  SHFL.DOWN PT, R11, R126, 0x1, 0x1f ;  /* 0x08201f007e0b7f89 */ /* 0x000f6200000e0000 */
[----:B------:R-:W-:Y:S01]  /*6e70*/  ISETP.GT.AND P0, PT, R57, 0x1e, PT ;  /* 0x0000001e3900780c */ /* 0x000fe20003f04270 */
[----:B------:R-:W-:Y:S01]  /*6e80*/  FMUL.FTZ R8, R3, R149 ;  /* 0x0000009503087220 */ /* 0x000fe20000410000 */
[----:B------:R-:W-:Y:S01]  /*6e90*/  ISETP.NE.AND P1, PT, R57, RZ, PT ;  /* 0x000000ff3900720c */ /* 0x000fe20003f25270 */
[----:B0---4-:R-:W0:Y:S01]  /*6ea0*/  SHFL.DOWN PT, R9, R128, 0x1, 0x1f ;  /* 0x08201f0080097f89 */ /* 0x011e2200000e0000 */
[----:B------:R-:W-:Y:S01]  /*6eb0*/  FMUL.FTZ R10, R3, R165 ;  /* 0x000000a5030a7220 */ /* 0x000fe20000410000 */
[----:B------:R-:W-:Y:S01]  /*6ec0*/  ISETP.NE.AND P2, PT, R59, RZ, PT ;  /* 0x000000ff3b00720c */ /* 0x000fe20003f45270 */
[----:B------:R-:W-:Y:S07]  /*6ed0*/  BSSY B0, `(.L_x_12997) ;  /* 0x0000077000007945 */ /* 0x000fee0003800000 */
        /* <DEDUP_REMOVED lines=9> */
[----:B------:R-:W-:Y:S01]  /*6f70*/  ISETP.GT.AND P0, PT, R57, 0x1b, PT ;  /* 0x0000001b3900780c */ /* 0x000fe20003f04270 */
[----:B------:R-:W-:Y:S02]  /*6f80*/  FMUL.FTZ R9, R3, R147 ;  /* 0x0000009303097220 */ /* 0x000fe40000410000 */
[----:B------:R-:W4:Y:S01]  /*6f90*/  SHFL.DOWN PT, R13, R128, 0x4, 0x1f ;  /* 0x08801f00800d7f89 */ /* 0x000f2200000e0000 */
        /* <DEDUP_REMOVED lines=8> */
[-C--:B------:R-:W-:Y:S02]  /*7020*/  FFMA.FTZ R12, R135, R143.reuse, R8 ;  /* 0x0000008f870c7223 */ /* 0x080fe40000010008 */
[----:B------:R-:W-:Y:S02]  /*7030*/  FFMA.FTZ R145, R2, R143, R145 ;  /* 0x0000008f02917223 */ /* 0x000fe40000010091 */
[----:B0-----:R-:W-:Y:S02]  /*7040*/  @!P0 FADD.FTZ R126, R126, R15 ;  /* 0x0000000f7e7e8221 */ /* 0x001fe40000010000 */
[----:B------:R-:W-:Y:S02]  /*7050*/  FMUL.FTZ R9, R38, R9 ;  /* 0x0000000926097220 */ /* 0x000fe40000410000 */
[----:B----4-:R-:W-:Y:S01]  /*7060*/  @!P0 FADD.FTZ R128, R128, R13 ;  /* 0x0000000d80808221 */ /* 0x010fe20000010000 */
[----:B------:R-:W0:Y:S01]  /*7070*/  SHFL.DOWN PT, R15, R126, 0x8, 0x1f ;  /* 0x09001f007e0f7f89 */ /* 0x000e2200000e0000 */
[----:B------:R-:W-:Y:S01]  /*7080*/  FMUL.FTZ R8, R131, R167 ;  /* 0x000000a783087220 */ /* 0x000fe20000410000 */
[----:B------:R-:W-:Y:S01]  /*7090*/  ISETP.GT.AND P0, PT, R57, 0x17, PT ;  /* 0x000000173900780c */ /* 0x000fe20003f04270 */
[----:B------:R-:W-:Y:S01]  /*70a0*/  FFMA.FTZ R145, R106, R145, R9 ;  /* 0x000000916a917223 */ /* 0x000fe20000010009 */
[----:B------:R-:W4:Y:S01]  /*70b0*/  SHFL.DOWN PT, R13, R128, 0x8, 0x1f ;  /* 0x09001f00800d7f89 */ /* 0x000f2200000e0000 */
[----:B------:R-:W-:-:S02]  /*70c0*/  FMUL.FTZ R9, R3, R167 ;  /* 0x000000a703097220 */ /* 0x000fc40000410000 */
[----:B------:R-:W-:Y:S02]  /*70d0*/  FFMA.FTZ R119, R119, R165, R8 ;  /* 0x000000a577777223 */ /* 0x000fe40000010008 */
[C---:B------:R-:W-:Y:S02]  /*70e0*/  FMUL.FTZ R8, R3.reuse, R169 ;  /* 0x000000a903087220 */ /* 0x040fe40000410000 */
[----:B------:R-:W-:Y:S02]  /*70f0*/  FFMA.FTZ R20, R22, R11, R20 ;  /* 0x0000000b16147223 */ /* 0x000fe40000010014 */
[C---:B------:R-:W-:Y:S02]  /*7100*/  FFMA.FTZ R165, R2.reuse, R165, R9 ;  /* 0x000000a502a57223 */ /* 0x040fe40000010009 */
[-C--:B------:R-:W-:Y:S02]  /*7110*/  FFMA.FTZ R11, R2, R39.reuse, -R8 ;  /* 0x00000027020b7223 */ /* 0x080fe40000010808 */
[----:B------:R-:W-:-:S02]  /*7120*/  FMUL.FTZ R9, R3, R39 ;  /* 0x0000002703097220 */ /* 0x000fc40000410000 */
[----:B------:R-:W-:Y:S02]  /*7130*/  FMUL.FTZ R11, R118, R11 ;  /* 0x0000000b760b7220 */ /* 0x000fe40000410000 */
[----:B------:R-:W-:Y:S02]  /*7140*/  FFMA.FTZ R9, R2, R169, R9 ;  /* 0x000000a902097223 */ /* 0x000fe40000010009 */
[----:B------:R-:W-:Y:S02]  /*7150*/  FMUL.FTZ R8, R123, R39 ;  /* 0x000000277b087220 */ /* 0x000fe40000410000 */
[----:B------:R-:W-:Y:S02]  /*7160*/  FFMA.FTZ R11, R114, R9, R11 ;  /* 0x00000009720b7223 */ /* 0x000fe4000001000b */
[----:B------:R-:W-:Y:S02]  /*7170*/  FMUL.FTZ R9, R3, R171 ;  /* 0x000000ab03097220 */ /* 0x000fe40000410000 */
[----:B0-----:R-:W-:-:S02]  /*7180*/  @!P0 FADD.FTZ R126, R126, R15 ;  /* 0x0000000f7e7e8221 */ /* 0x001fc40000010000 */
[C---:B------:R-:W-:Y:S02]  /*7190*/  FFMA.FTZ R167, R2.reuse, R167, -R10 ;  /* 0x000000a702a77223 */ /* 0x040fe4000001080a */
[----:B------:R-:W-:Y:S01]  /*71a0*/  FFMA.FTZ R10, R113, R169, R8 ;  /* 0x000000a9710a7223 */ /* 0x000fe20000010008 */
[----:B------:R-:W0:Y:S01]  /*71b0*/  SHFL.DOWN PT, R15, R126, 0x10, 0x1f ;  /* 0x0a001f007e0f7f89 */ /* 0x000e2200000e0000 */
[-C--:B------:R-:W-:Y:S02]  /*71c0*/  FMUL.FTZ R8, R117, R151.reuse ;  /* 0x0000009775087220 */ /* 0x080fe40000410000 */
[-C--:B------:R-:W-:Y:S02]  /*71d0*/  FFMA.FTZ R9, R2, R151.reuse, -R9 ;  /* 0x0000009702097223 */ /* 0x080fe40000010809 */
[----:B------:R-:W-:Y:S02]  /*71e0*/  FMUL.FTZ R151, R3, R151 ;  /* 0x0000009703977220 */ /* 0x000fe40000410000 */
[----:B----4-:R-:W-:Y:S01]  /*71f0*/  @!P0 FADD.FTZ R128, R128, R13 ;  /* 0x0000000d80808221 */ /* 0x010fe20000010000 */
[----:B------:R-:W-:Y:S01]  /*7200*/  ISETP.GT.AND P0, PT, R57, 0xf, PT ;  /* 0x0000000f3900780c */ /* 0x000fe20003f04270 */
[----:B------:R-:W-:-:S02]  /*7210*/  FMUL.FTZ R9, R120, R9 ;  /* 0x0000000978097220 */ /* 0x000fc40000410000 */
[-C--:B------:R-:W-:Y:S01]  /*7220*/  FFMA.FTZ R151, R2, R171.reuse, R151 ;  /* 0x000000ab02977223 */ /* 0x080fe20000010097 */
[----:B------:R-:W4:Y:S01]  /*7230*/  SHFL.DOWN PT, R13, R128, 0x10, 0x1f ;  /* 0x0a001f00800d7f89 */ /* 0x000f2200000e0000 */
[----:B------:R-:W-:Y:S02]  /*7240*/  FFMA.FTZ R109, R109, R171, R8 ;  /* 0x000000ab6d6d7223 */ /* 0x000fe40000010008 */
[----:B------:R-:W-:Y:S02]  /*7250*/  FMUL.FTZ R8, R111, R173 ;  /* 0x000000ad6f087220 */ /* 0x000fe40000410000 */
[----:B------:R-:W-:Y:S02]  /*7260*/  FFMA.FTZ R83, R12, R40, R83 ;  /* 0x000000280c537223 */ /* 0x000fe40000010053 */
[----:B------:R-:W-:Y:S02]  /*7270*/  FFMA.FTZ R145, R125, R12, R145 ;  /* 0x0000000c7d917223 */ /* 0x000fe40000010091 */
[----:B------:R-:W-:-:S02]  /*7280*/  FFMA.FTZ R112, R112, R151, R9 ;  /* 0x0000009770707223 */ /* 0x000fc40000010009 */
[----:B------:R-:W-:Y:S02]  /*7290*/  FMUL.FTZ R9, R3, R173 ;  /* 0x000000ad03097220 */ /* 0x000fe40000410000 */
[----:B------:R-:W-:Y:S02]  /*72a0*/  FFMA.FTZ R12, R101, R153, R8 ;  /* 0x00000099650c7223 */ /* 0x000fe40000010008 */
[----:B------:R-:W-:Y:S02]  /*72b0*/  FMUL.FTZ R8, R3, R155 ;  /* 0x0000009b03087220 */ /* 0x000fe40000410000 */
[----:B------:R-:W-:Y:S02]  /*72c0*/  FFMA.FTZ R81, R10, R44, R81 ;  /* 0x0000002c0a517223 */ /* 0x000fe40000010051 */
[----:B------:R-:W-:Y:S02]  /*72d0*/  FFMA.FTZ R11, R121, R10, R11 ;  /* 0x0000000a790b7223 */ /* 0x000fe4000001000b */
[----:B------:R-:W-:-:S02]  /*72e0*/  FMUL.FTZ R10, R3, R153 ;  /* 0x00000099030a7220 */ /* 0x000fc40000410000 */
[C---:B------:R-:W-:Y:S02]  /*72f0*/  FFMA.FTZ R153, R2.reuse, R153, R9 ;  /* 0x0000009902997223 */ /* 0x040fe40000010009 */
[C---:B------:R-:W-:Y:S02]  /*7300*/  FFMA.FTZ R9, R2.reuse, R175, -R8 ;  /* 0x000000af02097223 */ /* 0x040fe40000010808 */
[----:B------:R-:W-:Y:S02]  /*7310*/  FFMA.FTZ R173, R2, R173, -R10 ;  /* 0x000000ad02ad7223 */ /* 0x000fe4000001080a */
[----:B------:R-:W-:Y:S02]  /*7320*/  FMUL.FTZ R100, R100, R9 ;  /* 0x0000000964647220 */ /* 0x000fe40000410000 */
[----:B------:R-:W-:Y:S02]  /*7330*/  FMUL.FTZ R9, R3, R36 ;  /* 0x0000002403097220 */ /* 0x000fe40000410000 */
[----:B------:R-:W-:-:S02]  /*7340*/  FMUL.FTZ R167, R102, R167 ;  /* 0x000000a766a77220 */ /* 0x000fc40000410000 */
[-C--:B------:R-:W-:Y:S02]  /*7350*/  FMUL.FTZ R10, R107, R175.reuse ;  /* 0x000000af6b0a7220 */ /* 0x080fe40000410000 */
[C---:B------:R-:W-:Y:S02]  /*7360*/  FMUL.FTZ R175, R3.reuse, R175 ;  /* 0x000000af03af7220 */ /* 0x040fe40000410000 */
[-C--:B------:R-:W-:Y:S02]  /*7370*/  FMUL.FTZ R3, R3, R98.reuse ;  /* 0x0000006203037220 */ /* 0x080fe40000410000 */
[----:B------:R-:W-:Y:S02]  /*7380*/  FFMA.FTZ R8, R2, R98, -R9 ;  /* 0x0000006202087223 */ /* 0x000fe40000010809 */
[----:B------:R-:W-:Y:S02]  /*7390*/  FFMA.FTZ R104, R104, R165, R167 ;  /* 0x000000a568687223 */ /* 0x000fe400000100a7 */
[----:B0-----:R-:W-:-:S02]  /*73a0*/  @!P0 FADD.FTZ R126, R126, R15 ;  /* 0x0000000f7e7e8221 */ /* 0x001fc40000010000 */
[----:B------:R-:W-:Y:S02]  /*73b0*/  FMUL.FTZ R173, R110, R173 ;  /* 0x000000ad6ead7220 */ /* 0x000fe40000410000 */
[----:B------:R-:W-:Y:S02]  /*73c0*/  FMUL.FTZ R98, R99, R98 ;  /* 0x0000006263627220 */ /* 0x000fe40000410000 */
[C---:B------:R-:W-:Y:S02]  /*73d0*/  FFMA.FTZ R175, R2.reuse, R155, R175 ;  /* 0x0000009b02af7223 */ /* 0x040fe400000100af */
[----:B------:R-:W-:Y:S02]  /*73e0*/  FFMA.FTZ R3, R2, R36, R3 ;  /* 0x0000002402037223 */ /* 0x000fe40000010003 */
[----:B------:R-:W-:Y:S02]  /*73f0*/  FMUL.FTZ R8, R37, R8 ;  /* 0x0000000825087220 */ /* 0x000fe40000410000 */
[----:B------:R-:W-:Y:S01]  /*7400*/  FFMA.FTZ R104, R129, R119, R104 ;  /* 0x0000007781687223 */ /* 0x000fe20000010068 */
[----:B------:R-:W-:Y:S01]  /*7410*/  MOV R129, R126 ;  /* 0x0000007e00817202 */ /* 0x000fe20000000f00 */
[----:B----4-:R-:W-:-:S02]  /*7420*/  @!P0 FADD.FTZ R128, R128, R13 ;  /* 0x0000000d80808221 */ /* 0x010fc40000010000 */
        /* <DEDUP_REMOVED lines=33> */
.L_x_12998:
[----:B0-----:R-:W-:Y:S05]  /*7640*/  BSYNC B0 ;  /* 0x0000000000007941 */ /* 0x001fea0003800000 */
.L_x_12997:
[----:B------:R-:W-:Y:S02]  /*7650*/  IADD3 R92, R92, 0x1, RZ ;  /* 0x000000015c5c7810 */ /* 0x000fe40007ffe0ff */
[----:B------:R-:W-:Y:S02]  /*7660*/  IADD3 R93, P1, R93, 0x1, RZ ;  /* 0x000000015d5d7810 */ /* 0x000fe40007f3e0ff */
[----:B------:R-:W-:Y:S02]  /*7670*/  ISETP.GE.AND P0, PT, R92, c[0x0][0x16c], PT ;  /* 0x00005b005c007a0c */ /* 0x000fe40003f06270 */
[----:B------:R-:W-:-:S11]  /*7680*/  IADD3.X R94, RZ, R94, RZ, P1, !PT ;  /* 0x0000005eff5e7210 */ /* 0x000fd60000ffe4ff */
[----:B------:R-:W-:Y:S01]  /*7690*/  @P0 CALL.REL.NOINC `(.L_x_12952) ;  /* 0x0000001000000944 */ /* 0x000fe20003c00000 */
[----:B------:R-:W-:Y:S05]  /*76a0*/  BRA `(.L_x_12999) ;  /* 0xffffb46000007947 */ /* 0x000fea000383ffff */
.L_x_12952:
        /* <DEDUP_REMOVED lines=23> */
[----:B------:R-:W-:-:S05]  /*7820*/  FADD.FTZ R9, R3, R64 ;  /* 0x0000004003097221 */ /* 0x000fca0000010000 */
[----:B------:R-:W-:Y:S01]  /*7830*/  FSETP.GTU.FTZ.AND P1, PT, R9, 20, PT ;  /* 0x41a000000900780b */ /* 0x000fe20003f3c000 */
[----:B------:R-:W-:-:S06]  /*7840*/  @!P6 FMUL.FTZ R0, R0, -1.4426950216293334961 ;  /* 0xbfb8aa3b0000e820 */ /* 0x000fcc0000410000 */
[----:B------:R-:W0:Y:S01]  /*7850*/  @!P6 MUFU.EX2 R0, R0 ;  /* 0x000000000000e308 */ /* 0x000e220000000800 */
[----:B------:R-:W-:Y:S02]  /*7860*/  @!P0 FMUL.FTZ R3, R4, -1.4426950216293334961 ;  /* 0xbfb8aa3b04038820 */ /* 0x000fe40000410000 */
[----:B------:R-:W-:Y:S01]  /*7870*/  FADD.FTZ R4, R5, R64 ;  /* 0x0000004005047221 */ /* 0x000fe20000010000 */
[----:B------:R-:W-:-:S04]  /*7880*/  PRMT R5, RZ, 0x5410, R6 ;  /* 0x00005410ff057816 */ /* 0x000fc80000000006 */
[----:B------:R-:W-:Y:S01]  /*7890*/  FSETP.GTU.FTZ.AND P2, PT, R4, 20, PT ;  /* 0x41a000000400780b */ /* 0x000fe20003f5c000 */
[----:B------:R-:W-:Y:S01]  /*78a0*/  FADD.FTZ R10, R5, R64 ;  /* 0x00000040050a7221 */ /* 0x000fe20000010000 */
[----:B------:R-:W-:Y:S01]  /*78b0*/  PRMT R5, RZ, 0x7610, R6 ;  /* 0x00007610ff057816 */ /* 0x000fe20000000006 */
[----:B------:R-:W4:Y:S03]  /*78c0*/  @!P0 MUFU.EX2 R3, R3 ;  /* 0x0000000300038308 */ /* 0x000f260000000800 */
[----:B------:R-:W-:Y:S01]  /*78d0*/  FSETP.GTU.FTZ.AND P3, PT, R10, 20, PT ;  /* 0x41a000000a00780b */ /* 0x000fe20003f7c000 */
[----:B0-----:R-:W-:Y:S02]  /*78e0*/  @!P6 FADD.FTZ R2, R0, 1 ;  /* 0x3f8000000002e421 */ /* 0x001fe40000010000 */
[----:B------:R-:W-:Y:S02]  /*78f0*/  @!P1 FMUL.FTZ R0, R9, -1.4426950216293334961 ;  /* 0xbfb8aa3b09009820 */ /* 0x000fe40000410000 */
[----:B------:R-:W-:Y:S01]  /*7900*/  FADD.FTZ R9, R5, R64 ;  /* 0x0000004005097221 */ /* 0x000fe20000010000 */
[----:B------:R0:W5:Y:S01]  /*7910*/  @!P6 MUFU.RCP R8, R2 ;  /* 0x000000020008e308 */ /* 0x0001620000001000 */
[--C-:B------:R-:W-:Y:S01]  /*7920*/  PRMT R5, RZ, 0x5410, R7.reuse ;  /* 0x00005410ff057816 */ /* 0x100fe20000000007 */
[----:B------:R-:W-:Y:S01]  /*7930*/  @!P2 FMUL.FTZ R4, R4, -1.4426950216293334961 ;  /* 0xbfb8aa3b0404a820 */ /* 0x000fe20000410000 */
[----:B------:R-:W-:-:S02]  /*7940*/  PRMT R7, RZ, 0x7610, R7 ;  /* 0x00007610ff077816 */ /* 0x000fc40000000007 */
[----:B------:R-:W-:Y:S01]  /*7950*/  FSETP.GTU.FTZ.AND P4, PT, R9, 20, PT ;  /* 0x41a000000900780b */ /* 0x000fe20003f9c000 */
[--C-:B------:R-:W-:Y:S02]  /*7960*/  FADD.FTZ R11, R5, R64.reuse ;  /* 0x00000040050b7221 */ /* 0x100fe40000010000 */
[----:B------:R-:W-:Y:S01]  /*7970*/  FADD.FTZ R12, R7, R64 ;  /* 0x00000040070c7221 */ /* 0x000fe20000010000 */
[----:B------:R1:W-:Y:S01]  /*7980*/  @!P2 MUFU.EX2 R6, R4 ;  /* 0x000000040006a308 */ /* 0x0003e20000000800 */
[----:B0-----:R-:W-:Y:S01]  /*7990*/  @!P3 FMUL.FTZ R2, R10, -1.4426950216293334961 ;  /* 0xbfb8aa3b0a02b820 */ /* 0x001fe20000410000 */
[----:B------:R-:W-:Y:S01]  /*79a0*/  FSETP.GTU.FTZ.AND P5, PT, R11, 20, PT ;  /* 0x41a000000b00780b */ /* 0x000fe20003fbc000 */
[----:B----4-:R-:W-:Y:S02]  /*79b0*/  @!P0 FADD.FTZ R3, R3, 1 ;  /* 0x3f80000003038421 */ /* 0x010fe40000010000 */
[----:B------:R-:W-:Y:S02]  /*79c0*/  IMAD R10, R62, c[0x0][0x2d8], RZ ;  /* 0x0000b6003e0a7a24 */ /* 0x000fe400078e02ff */
[----:B-----5:R-:W-:Y:S01]  /*79d0*/  @!P6 FMUL.FTZ R69, R69, R8 ;  /* 0x000000084545e220 */ /* 0x020fe20000410000 */
[----:B------:R-:W-:Y:S01]  /*79e0*/  FSETP.GTU.FTZ.AND P6, PT, R12, 20, PT ;  /* 0x41a000000c00780b */ /* 0x000fe20003fdc000 */
[----:B------:R-:W-:Y:S01]  /*79f0*/  @!P4 FMUL.FTZ R5, R9, -1.4426950216293334961 ;  /* 0xbfb8aa3b0905c820 */ /* 0x000fe20000410000 */
[----:B------:R-:W0:Y:S01]  /*7a00*/  @!P3 MUFU.EX2 R2, R2 ;  /* 0x000000020002b308 */ /* 0x000e220000000800 */
[----:B------:R-:W-:-:S04]  /*7a10*/  IMAD R23, R63, c[0x0][0x2dc], R10 ;  /* 0x0000b7003f177a24 */ /* 0x000fc800078e020a */
[----:B------:R-:W-:-:S03]  /*7a20*/  @!P5 FMUL.FTZ R7, R11, -1.4426950216293334961 ;  /* 0xbfb8aa3b0b07d820 */ /* 0x000fc60000410000 */
[----:B------:R-:W-:Y:S03]  /*7a30*/  @!P4 MUFU.EX2 R5, R5 ;  /* 0x000000050005c308 */ /* 0x000fe60000000800 */
[----:B-1----:R-:W-:Y:S01]  /*7a40*/  @!P6 FMUL.FTZ R4, R12, -1.4426950216293334961 ;  /* 0xbfb8aa3b0c04e820 */ /* 0x002fe20000410000 */
[----:B------:R-:W-:-:S06]  /*7a50*/  NOP ;  /* 0x0000000000007918 */ /* 0x000fcc0000000000 */
[----:B------:R-:W1:Y:S01]  /*7a60*/  LDS.128 R12, [R57.X16] ;  /* 0x00000000390c7984 */ /* 0x000e62000000cc00 */
[----:B------:R4:W5:Y:S01]  /*7a70*/  @!P6 MUFU.EX2 R9, R4 ;  /* 0x000000040009e308 */ /* 0x0009620000000800 */
[----:B0-----:R-:W-:-:S07]  /*7a80*/  @!P3 FADD.FTZ R2, R2, 1 ;  /* 0x3f8000000202b421 */ /* 0x001fce0000010000 */
[----:B------:R-:W0:Y:S01]  /*7a90*/  @!P1 MUFU.EX2 R0, R0 ;  /* 0x0000000000009308 */ /* 0x000e220000000800 */
[----:B----4-:R-:W-:-:S07]  /*7aa0*/  SHF.L.U32 R4, R20, 0x8, RZ ;  /* 0x0000000814047819 */ /* 0x010fce00000006ff */
[----:B------:R4:W2:Y:S01]  /*7ab0*/  @!P5 MUFU.EX2 R8, R7 ;  /* 0x000000070008d308 */ /* 0x0008a20000000800 */
[----:B-----5:R-:W-:-:S07]  /*7ac0*/  @!P6 FADD.FTZ R9, R9, 1 ;  /* 0x3f8000000909e421 */ /* 0x020fce0000010000 */
[----:B------:R-:W5:Y:S01]  /*7ad0*/  @!P0 MUFU.RCP R11, R3 ;  /* 0x00000003000b8308 */ /* 0x000f620000001000 */
[----:B----4-:R-:W-:Y:S01]  /*7ae0*/  @!P4 FADD.FTZ R7, R5, 1 ;  /* 0x3f8000000507c421 */ /* 0x010fe20000010000 */
[----:B------:R-:W-:Y:S01]  /*7af0*/  SHF.R.S32.HI R5, RZ, 0x1f, R4 ;  /* 0x0000001fff057819 */ /* 0x000fe20000011404 */
[----:B0-----:R-:W-:-:S05]  /*7b00*/  @!P1 FADD.FTZ R0, R0, 1 ;  /* 0x3f80000000009421 */ /* 0x001fca0000010000 */
[----:B------:R0:W4:Y:S01]  /*7b10*/  @!P3 MUFU.RCP R19, R2 ;  /* 0x000000020013b308 */ /* 0x0001220000001000 */
[----:B--2---:R-:W-:-:S07]  /*7b20*/  @!P5 FADD.FTZ R8, R8, 1 ;  /* 0x3f8000000808d421 */ /* 0x004fce0000010000 */
[----:B------:R2:W3:Y:S01]  /*7b30*/  @!P4 MUFU.RCP R10, R7 ;  /* 0x00000007000ac308 */ /* 0x0004e20000001000 */
[----:B0-----:R-:W-:-:S04]  /*7b40*/  IMAD.WIDE.U32 R2, R63, c[0x0][0x2d8], R4 ;  /* 0x0000b6003f027a25 */ /* 0x001fc800078e0004 */
[----:B-----5:R-:W-:Y:S01]  /*7b50*/  @!P0 FMUL.FTZ R68, R68, R11 ;  /* 0x0000000b44448220 */ /* 0x020fe20000410000 */
[----:B------:R-:W-:Y:S01]  /*7b60*/  IADD3 R3, R3, R23, RZ ;  /* 0x0000001703037210 */ /* 0x000fe20007ffe0ff */
[----:B------:R-:W-:Y:S01]  /*7b70*/  IMAD.WIDE.U32 R4, R63, c[0x0][0x2f8], R4 ;  /* 0x0000be003f047a25 */ /* 0x000fe200078e0004 */
[----:B------:R0:W5:Y:S03]  /*7b80*/  @!P1 MUFU.RCP R17, R0 ;  /* 0x0000000000119308 */ /* 0x0001660000001000 */
[C---:B--2---:R-:W-:Y:S02]  /*7b90*/  IMAD R7, R67.reuse, c[0x0][0x2e4], R18 ;  /* 0x0000b90043077a24 */ /* 0x044fe400078e0212 */
[----:B------:R-:W-:-:S03]  /*7ba0*/  IMAD.WIDE.U32 R2, R67, c[0x0][0x2e0], R2 ;  /* 0x0000b80043027a25 */ /* 0x000fc600078e0002 */
[----:B------:R2:W1:Y:S01]  /*7bb0*/  @!P5 MUFU.RCP R21, R8 ;  /* 0x000000080015d308 */ /* 0x0004620000001000 */
[----:B0-----:R-:W-:Y:S01]  /*7bc0*/  @!P2 FADD.FTZ R0, R6, 1 ;  /* 0x3f8000000600a421 */ /* 0x001fe20000010000 */
[----:B------:R-:W-:Y:S01]  /*7bd0*/  IADD3 R3, R3, R7, RZ ;  /* 0x0000000703037210 */ /* 0x000fe20007ffe0ff */
[----:B----4-:R-:W-:Y:S01]  /*7be0*/  @!P3 FMUL.FTZ R72, R72, R19 ;  /* 0x000000134848b220 */ /* 0x010fe20000410000 */
[----:B------:R-:W-:Y:S01]  /*7bf0*/  LEA R6, P0, R2, c[0x0][0x330], 0x1 ;  /* 0x0000cc0002067a11 */ /* 0x000fe200078008ff */
[----:B---3--:R-:W-:Y:S01]  /*7c00*/  @!P4 FMUL.FTZ R73, R73, R10 ;  /* 0x0000000a4949c220 */ /* 0x008fe20000410000 */
[----:B------:R-:W-:Y:S02]  /*7c10*/  IADD3 R56, P3, R56, -0x200, RZ ;  /* 0xfffffe0038387810 */ /* 0x000fe40007f7e0ff */
[----:B------:R-:W-:Y:S01]  /*7c20*/  LEA.HI.X R7, R2, c[0x0][0x334], R3, 0x1, P0 ;  /* 0x0000cd0002077a11 */ /* 0x000fe200000f0c03 */
[----:B------:R-:W0:Y:S01]  /*7c30*/  @!P6 MUFU.RCP R16, R9 ;  /* 0x000000090010e308 */ /* 0x000e220000001000 */
[----:B-----5:R-:W-:Y:S01]  /*7c40*/  @!P1 FMUL.FTZ R70, R70, R17 ;  /* 0x0000001146469220 */ /* 0x020fe20000410000 */
[----:B------:R-:W-:-:S02]  /*7c50*/  F2FP.BF16.PACK_AB R10, R73, R72 ;  /* 0x00000048490a723e */ /* 0x000fc400000010ff */
[----:B------:R-:W-:Y:S01]  /*7c60*/  IMAD.WIDE R2, R59, 0x10, R6 ;  /* 0x000000103b027825 */ /* 0x000fe200078e0206 */
[----:B--2---:R-:W-:Y:S02]  /*7c70*/  F2FP.BF16.PACK_AB R8, R68, R69 ;  /* 0x000000454408723e */ /* 0x004fe400000010ff */
[----:B------:R-:W-:Y:S01]  /*7c80*/  IADD3 R28, P1, R28, -0x200, RZ ;  /* 0xfffffe001c1c7810 */ /* 0x000fe20007f3e0ff */
[----:B------:R-:W2:Y:S01]  /*7c90*/  @!P2 MUFU.RCP R0, R0 ;  /* 0x000000000000a308 */ /* 0x000ea20000001000 */
[----:B-1----:R1:W-:Y:S01]  /*7ca0*/  STG.E.128 [R2.64], R12 ;  /* 0x0000000c02007986 */ /* 0x0023e2000c101d08 */
[----:B------:R-:W-:Y:S01]  /*7cb0*/  @!P5 FMUL.FTZ R74, R74, R21 ;  /* 0x000000154a4ad220 */ /* 0x000fe20000410000 */
[----:B------:R-:W-:Y:S01]  /*7cc0*/  IADD3.X R29, R29, -0x1, RZ, P1, !PT ;  /* 0xffffffff1d1d7810 */ /* 0x000fe20000ffe4ff */
[----:B------:R-:W-:Y:S01]  /*7cd0*/  FADD.FTZ R69, R69, R58 ;  /* 0x0000003a45457221 */ /* 0x000fe20000010000 */
[----:B------:R-:W-:Y:S01]  /*7ce0*/  BAR.SYNC.DEFER_BLOCKING 0x0 ;  /* 0x0000000000007b1d */ /* 0x000fe20000010000 */
[----:B------:R-:W-:Y:S01]  /*7cf0*/  IADD3 R51, P1, R51, -0x400, RZ ;  /* 0xfffffc0033337810 */ /* 0x000fe20007f3e0ff */
[----:B0-----:R-:W-:Y:S01]  /*7d00*/  @!P6 FMUL.FTZ R75, R75, R16 ;  /* 0x000000104b4be220 */ /* 0x001fe20000410000 */
[----:B------:R-:W-:Y:S01]  /*7d10*/  IADD3 R54, P4, R54, -0x200, RZ ;  /* 0xfffffe0036367810 */ /* 0x000fe20007f9e0ff */
[----:B------:R-:W-:Y:S01]  /*7d20*/  FADD.FTZ R69, R69, R68 ;  /* 0x0000004445457221 */ /* 0x000fe20000010000 */
[----:B------:R-:W-:-:S02]  /*7d30*/  IADD3.X R49, R49, -0x1, RZ, P1, !PT ;  /* 0xffffffff31317810 */ /* 0x000fc40000ffe4ff */
[----:B------:R-:W-:Y:S02]  /*7d40*/  F2FP.BF16.PACK_AB R11, R75, R74 ;  /* 0x0000004a4b0b723e */ /* 0x000fe400000010ff */
[----:B------:R-:W-:Y:S01]  /*7d50*/  IADD3.X R55, R55, -0x1, RZ, P3, !PT ;  /* 0xffffffff37377810 */ /* 0x000fe20001ffe4ff */
[----:B--2---:R-:W-:Y:S01]  /*7d60*/  @!P2 FMUL.FTZ R71, R71, R0 ;  /* 0x000000004747a220 */ /* 0x004fe20000410000 */
[----:B------:R-:W-:Y:S01]  /*7d70*/  IADD3 R47, P2, R47, -0x400, RZ ;  /* 0xfffffc002f2f7810 */ /* 0x000fe20007f5e0ff */
[----:B------:R-:W-:Y:S01]  /*7d80*/  IMAD R0, R62, c[0x0][0x2f8], RZ ;  /* 0x0000be003e007a24 */ /* 0x000fe200078e02ff */
[----:B------:R-:W-:Y:S02]  /*7d90*/  IADD3.X R53, R53, -0x1, RZ, P4, !PT ;  /* 0xffffffff35357810 */ /* 0x000fe400027fe4ff */
[----:B------:R-:W-:Y:S01]  /*7da0*/  F2FP.BF16.PACK_AB R9, R71, R70 ;  /* 0x000000464709723e */ /* 0x000fe200000010ff */
[----:B------:R-:W-:Y:S01]  /*7db0*/  IMAD R7, R63, c[0x0][0x2fc], R0 ;  /* 0x0000bf003f077a24 */ /* 0x000fe200078e0200 */
[----:B------:R-:W-:Y:S01]  /*7dc0*/  IADD3.X R45, R45, -0x1, RZ, P2, !PT ;  /* 0xffffffff2d2d7810 */ /* 0x000fe200017fe4ff */
[----:B------:R-:W-:-:S02]  /*7dd0*/  IMAD R0, R66, c[0x0][0x300], RZ ;  /* 0x0000c00042007a24 */ /* 0x000fc400078e02ff */
[----:B------:R-:W-:Y:S01]  /*7de0*/  FADD.FTZ R70, R69, R70 ;  /* 0x0000004645467221 */ /* 0x000fe20000010000 */
[----:B------:R-:W-:Y:S01]  /*7df0*/  IADD3 R5, R5, R7, RZ ;  /* 0x0000000705057210 */ /* 0x000fe20007ffe0ff */
[----:B------:R-:W-:Y:S01]  /*7e00*/  IMAD R7, R67, c[0x0][0x304], R0 ;  /* 0x0000c10043077a24 */ /* 0x000fe200078e0200 */
[----:B------:R-:W-:Y:S01]  /*7e10*/  STS.128 [R57.X16], R8 ;  /* 0x0000000839007388 */ /* 0x000fe2000000cc00 */
[----:B------:R-:W-:-:S06]  /*7e20*/  NOP ;  /* 0x0000000000007918 */ /* 0x000fcc0000000000 */
[----:B------:R-:W0:Y:S01]  /*7e30*/  LDS.128 R16, [R57.X16] ;  /* 0x0000000039107984 */ /* 0x000e22000000cc00 */
        /* <DEDUP_REMOVED lines=12> */
[----:B0-----:R0:W-:Y:S01]  /*7f00*/  STG.E.128 [R2.64], R16 ;  /* 0x0000001002007986 */ /* 0x0011e2000c101d08 */
[----:B------:R-:W-:Y:S01]  /*7f10*/  @!P0 CALL.REL.NOINC `(.L_x_12934) ;  /* 0x0000001000008944 */ /* 0x000fe20003c00000 */
[----:B------:R-:W-:Y:S05]  /*7f20*/  BRA `(.L_x_13000) ;  /* 0xffff890000007947 */ /* 0x000fea000383ffff */
.L_x_12934:
        /* <DEDUP_REMOVED lines=24> */
.L_x_13002:
[----:B0-----:R-:W-:Y:S05]  /*80b0*/  BSYNC B0 ;  /* 0x0000000000007941 */ /* 0x001fea0003800000 */
.L_x_13001:
        /* <DEDUP_REMOVED lines=23> */
.L_x_13004:
[----:B------:R-:W1:Y:S02]  /*8230*/  S2R R9, SR_TID.X ;  /* 0x0000000000097919 */ /* 0x000e640000002100 */
.L_x_13005:
[----:B0-----:R-:W-:Y:S05]  /*8240*/  BSYNC B0 ;  /* 0x0000000000007941 */ /* 0x001fea0003800000 */
.L_x_13003:
[----:B-1----:R-:W-:-:S13]  /*8250*/  ISETP.GE.AND P0, PT, R9, c[0x0][0x16c], PT ;  /* 0x00005b0009007a0c */ /* 0x002fda0003f06270 */
[----:B------:R-:W-:Y:S05]  /*8260*/  @P0 EXIT ;  /* 0x000000000000094d */ /* 0x000fea0003800000 */
[----:B------:R-:W-:Y:S02]  /*8270*/  IMAD R66, R66, c[0x0][0x288], RZ ;  /* 0x0000a20042427a24 */ /* 0x000fe400078e02ff */
[----:B------:R-:W-:-:S04]  /*8280*/  IMAD.WIDE.U32 R4, R67, c[0x0][0x288], RZ ;  /* 0x0000a20043047a25 */ /* 0x000fc800078e00ff */
[----:B------:R-:W-:-:S05]  /*8290*/  IMAD R13, R67, c[0x0][0x28c], R66 ;  /* 0x0000a300430d7a24 */ /* 0x000fca00078e0242 */
[----:B------:R-:W-:Y:S02]  /*82a0*/  IADD3 R13, R5, R13, RZ ;  /* 0x0000000d050d7210 */ /* 0x000fe40007ffe0ff */
.L_x_13006:
        /* <DEDUP_REMOVED lines=17> */
.L_x_13007:
        /* <DEDUP_REMOVED lines=12> */
.L_x_14751:


//--------------------- .text._Z25selective_scan_bwd_kernelI32Selective_Scan_bwd_kernel_traitsILi32ELi4ELb0ELb0ELb0ELb0ELb0EN3c108BFloat16ENS1_7complexIfEEEEv12SSMParamsBwd --------------------------
	.section	.text._Z25selective_scan_bwd_kernelI32Selective_Scan_bwd_kernel_traitsILi32ELi4ELb0ELb0ELb0ELb0ELb0EN3c108BFloat16ENS1_7complexIfEEEEv12SSMParamsBwd,"ax",@progbits
	.sectioninfo	@"SHI_REGISTERS=118"
	.align	128
        .global         _Z25selective_scan_bwd_kernelI32Selective_Scan_bwd_kernel_traitsILi32ELi4ELb0ELb0ELb0ELb0ELb0EN3c108BFloat16ENS1_7complexIfEEEEv12SSMParamsBwd
        .type           _Z25selective_scan_bwd_kernelI32Selective_Scan_bwd_kernel_traitsILi32ELi4ELb0ELb0ELb0ELb0ELb0EN3c108BFloat16ENS1_7complexIfEEEEv12SSMParamsBwd,@function
        .size           _Z25selective_scan_bwd_kernelI32Selective_Scan_bwd_kernel_traitsILi32ELi4ELb0ELb0ELb0ELb0ELb0EN3c108BFloat16ENS1_7complexIfEEEEv12SSMParamsBwd,(.L_x_14752 - _Z25selective_scan_bwd_kernelI32Selective_Scan_bwd_kernel_traitsILi32ELi4ELb0ELb0ELb0ELb0ELb0EN3c108BFloat16ENS1_7complexIfEEEEv12SSMParamsBwd)
        .other          _Z25selective_scan_bwd_kernelI32Selective_Scan_bwd_kernel_traitsILi32ELi4ELb0ELb0ELb0ELb0ELb0EN3c108BFloat16ENS1_7complexIfEEEEv12SSMParamsBwd,@"STO_CUDA_ENTRY STV_DEFAULT"
_Z25selective_scan_bwd_kernelI32Selective_Scan_bwd_kernel_traitsILi32ELi4ELb0ELb0ELb0ELb0ELb0EN3c108BFloat16ENS1_7complexIfEEEEv12SSMParamsBwd:
.text._Z25selective_scan_bwd_kernelI32Selective_Scan_bwd_kernel_traitsILi32ELi4ELb0ELb0ELb0ELb0ELb0EN3c108BFloat16ENS1_7complexIfEEEEv12SSMParamsBwd:
        /* <DEDUP_REMOVED lines=27> */
[----:B------:R-:W-:Y:S01]  /*01b0*/  IMAD R10, R58, c[0x0][0x280], RZ ;  /* 0x0000a0003a0a7a24 */ /* 0x000fe200078e02ff */
[----:B------:R-:W-:Y:S01]  /*01c0*/  ISETP.NE.U32.AND P0, PT, RZ, c[0x0][0x260], PT ;  /* 0x00009800ff007a0c */ /* 0x000fe20003f05070 */
[----:B0-----:R-:W-:Y:S01]  /*01d0*/  IMAD.WIDE.U32 R6, R55, c[0x0][0x278], RZ ;  /* 0x00009e0037067a25 */ /* 0x001fe200078e00ff */
[----:B------:R-:W-:-:S02]  /*01e0*/  CS2R R52, SRZ ;  /* 0x0000000000347805 */ /* 0x000fc4000001ff00 */
[----:B------:R-:W-:Y:S01]  /*01f0*/  ISETP.NE.AND.EX P0, PT, RZ, c[0x0][0x264], PT, P0 ;  /* 0x00009900ff007a0c */ /* 0x000fe20003f05300 */
[----:B-1----:R-:W-:Y:S01]  /*0200*/  IMAD R9, R55, c[0x0][0x27c], R12 ;  /* 0x00009f0037097a24 */ /* 0x002fe200078e020c */
[----:B------:R-:W-:Y:S01]  /*0210*/  MOV R12, c[0x0][0x174] ;  /* 0x00005d00000c7a02 */ /* 0x000fe20000000f00 */
[----:B------:R-:W-:Y:S02]  /*0220*/  IMAD R8, R58, c[0x0][0x1e8], RZ ;  /* 0x00007a003a087a24 */ /* 0x000fe400078e02ff */
[----:B------:R-:W-:Y:S01]  /*0230*/  IMAD.WIDE.U32 R2, R59, c[0x0][0x1d8], R2 ;  /* 0x000076003b027a25 */ /* 0x000fe200078e0002 */
[----:B------:R-:W-:Y:S02]  /*0240*/  IADD3 R7, R7, R9, RZ ;  /* 0x0000000907077210 */ /* 0x000fe40007ffe0ff */
[C---:B------:R-:W-:Y:S01]  /*0250*/  LEA R9, R12.reuse, 0xffffff80, 0x7 ;  /* 0xffffff800c097811 */ /* 0x040fe200078e38ff */
[----:B------:R-:W-:Y:S01]  /*0260*/  IMAD.WIDE.U32 R4, R59, c[0x0][0x1e8], R4 ;  /* 0x00007a003b047a25 */ /* 0x000fe200078e0004 */
[----:B------:R-:W-:-:S02]  /*0270*/  ISETP.GE.AND P3, PT, R12, 0x1, PT ;  /* 0x000000010c00780c */ /* 0x000fc40003f66270 */
[----:B------:R-:W-:Y:S01]  /*0280*/  SHF.R.S32.HI R11, RZ, 0x1f, R9 ;  /* 0x0000001fff0b7819 */ /* 0x000fe20000011409 */
[----:B------:R-:W-:Y:S01]  /*0290*/  IMAD R0, R59, c[0x0][0x1dc], R0 ;  /* 0x000077003b007a24 */ /* 0x000fe200078e0200 */
[----:B------:R-:W-:Y:S01]  /*02a0*/  IADD3 R49, P1, R9, R2, RZ ;  /* 0x0000000209317210 */ /* 0x000fe20007f3e0ff */
[----:B------:R-:W-:Y:S01]  /*02b0*/  IMAD R8, R59, c[0x0][0x1ec], R8 ;  /* 0x00007b003b087a24 */ /* 0x000fe200078e0208 */
[----:B------:R-:W-:Y:S01]  /*02c0*/  IADD3 R47, P2, R9, R4, RZ ;  /* 0x00000004092f7210 */ /* 0x000fe20007f5e0ff */
[----:B------:R-:W-:Y:S01]  /*02d0*/  IMAD.WIDE.U32 R6, R59, c[0x0][0x280], R6 ;  /* 0x0000a0003b067a25 */ /* 0x000fe200078e0006 */
[C---:B------:R-:W-:Y:S01]  /*02e0*/  IADD3.X R2, R11.reuse, R3, R0, P1, !PT ;  /* 0x000000030b027210 */ /* 0x040fe20000ffe400 */
[----:B------:R-:W-:Y:S01]  /*02f0*/  CS2R R12, SRZ ;  /* 0x00000000000c7805 */ /* 0x000fe2000001ff00 */
        /* <DEDUP_REMOVED lines=27> */
[----:B------:R-:W-:Y:S01]  /*04b0*/  HFMA2.MMA R40, -RZ, RZ, 0, 0 ;  /* 0x00000000ff287435 */ /* 0x000fe200000001ff */
[----:B------:R-:W-:Y:S01]  /*04c0*/  MOV R43, c[0x0][0x174] ;  /* 0x00005d00002b7a02 */ /* 0x000fe20000000f00 */
[----:B------:R-:W-:Y:S01]  /*04d0*/  CS2R R52, SRZ ;  /* 0x0000000000347805 */ /* 0x000fe2000001ff00 */
[----:B------:R-:W1:Y:S01]  /*04e0*/  S2R R48, SR_LANEID ;  /* 0x0000000000307919 */ /* 0x000e620000000000 */
[----:B0-----:R-:W-:-:S02]  /*04f0*/  SHF.L.U32 R0, R51, 0x2, RZ ;  /* 0x0000000233007819 */ /* 0x001fc400000006ff */
[----:B------:R-:W-:Y:S02]  /*0500*/  LOP3.LUT R97, R51, 0x1f, RZ, 0xc0, !PT ;  /* 0x0000001f33617812 */ /* 0x000fe400078ec0ff */
[----:B------:R-:W-:-:S04]  /*0510*/  LOP3.LUT R0, R0, 0xffffff80, RZ, 0xc0, !PT ;  /* 0xffffff8000007812 */ /* 0x000fc800078ec0ff */
[----:B------:R-:W-:-:S04]  /*0520*/  LOP3.LUT R42, R0, 0x1f, R51, 0xf8, !PT ;  /* 0x0000001f002a7812 */ /* 0x000fc800078ef833 */
[----:B------:R-:W-:Y:S02]  /*0530*/  SHF.R.S32.HI R41, RZ, 0x1f, R42 ;  /* 0x0000001fff297819 */ /* 0x000fe4000001142a */
[C---:B------:R-:W-:Y:S02]  /*0540*/  LOP3.LUT R39, R42.reuse, 0x20, RZ, 0xfc, !PT ;  /* 0x000000202a277812 */ /* 0x040fe400078efcff */
[C---:B------:R-:W-:Y:S02]  /*0550*/  LOP3.LUT R38, R42.reuse, 0x40, RZ, 0xfc, !PT ;  /* 0x000000402a267812 */ /* 0x040fe400078efcff */
[----:B-1----:R-:W-:Y:S02]  /*0560*/  LOP3.LUT R37, R42, 0x60, RZ, 0xfc, !PT ;  /* 0x000000602a257812 */ /* 0x002fe400078efcff */
.L_x_13029:
[----:B------:R-:W-:Y:S01]  /*0570*/  BAR.SYNC.DEFER_BLOCKING 0x0 ;  /* 0x0000000000007b1d */ /* 0x000fe20000010000 */
[----:B------:R-:W-:Y:S02]  /*0580*/  LEA R36, R43, 0xffffff80, 0x7 ;  /* 0xffffff802b247811 */ /* 0x000fe400078e38ff */
[----:B-1----:R-:W-:Y:S02]  /*0590*/  SHF.L.U32 R35, R42, 0x1, RZ ;  /* 0x000000012a237819 */ /* 0x002fe400000006ff */
[----:B------:R-:W-:-:S02]  /*05a0*/  IADD3 R9, -R36, c[0x0][0x168], RZ ;  /* 0x00005a0024097a10 */ /* 0x000fc40007ffe1ff */
[C---:B------:R-:W-:Y:S02]  /*05b0*/  SHF.L.U64.HI R34, R42.reuse, 0x1, R41 ;  /* 0x000000012a227819 */ /* 0x040fe40000010229 */
[-C--:B------:R-:W-:Y:S02]  /*05c0*/  ISETP.GE.AND P0, PT, R42, R9.reuse, PT ;  /* 0x000000092a00720c */ /* 0x080fe40003f06270 */
[-C--:B------:R-:W-:Y:S02]  /*05d0*/  ISETP.GE.AND P1, PT, R39, R9.reuse, PT ;  /* 0x000000092700720c */ /* 0x080fe40003f26270 */
[-C--:B------:R-:W-:Y:S02]  /*05e0*/  ISETP.GE.AND P2, PT, R38, R9.reuse, PT ;  /* 0x000000092600720c */ /* 0x080fe40003f46270 */
[----:B------:R-:W-:Y:S02]  /*05f0*/  ISETP.GE.AND P3, PT, R37, R9, PT ;  /* 0x000000092500720c */ /* 0x000fe40003f66270 */
[----:B------:R-:W-:-:S02]  /*0600*/  IADD3 R4, P4, R50, R35, RZ ;  /* 0x0000002332047210 */ /* 0x000fc40007f9e0ff */
[----:B------:R-:W-:Y:S02]  /*0610*/  PRMT R0, RZ, 0x7610, R0 ;  /* 0x00007610ff007816 */ /* 0x000fe40000000000 */
[----:B------:R-:W-:Y:S02]  /*0620*/  PRMT R8, RZ, 0x7610, R8 ;  /* 0x00007610ff087816 */ /* 0x000fe40000000008 */
[----:B------:R-:W-:Y:S02]  /*0630*/  PRMT R10, RZ, 0x7610, R10 ;  /* 0x00007610ff0a7816 */ /* 0x000fe4000000000a */
[----:B------:R-:W-:Y:S02]  /*0640*/  PRMT R16, RZ, 0x7610, R16 ;  /* 0x00007610ff107816 */ /* 0x000fe40000000010 */
[----:B------:R-:W-:-:S05]  /*0650*/  IADD3.X R5, R49, R34, RZ, P4, !PT ;  /* 0x0000002231057210 */ /* 0x000fca00027fe4ff */
[----:B------:R-:W2:Y:S04]  /*0660*/  @!P0 LDG.E.U16 R0, [R4.64] ;  /* 0x0000000604008981 */ /* 0x000ea8000c1e1500 */
[----:B------:R-:W3:Y:S04]  /*0670*/  @!P1 LDG.E.U16 R8, [R4.64+0x40] ;  /* 0x0000400604089981 */ /* 0x000ee8000c1e1500 */
[----:B------:R-:W4:Y:S04]  /*0680*/  @!P2 LDG.E.U16 R10, [R4.64+0x80] ;  /* 0x00008006040aa981 */ /* 0x000f28000c1e1500 */
[----:B------:R-:W4:Y:S01]  /*0690*/  @!P3 LDG.E.U16 R16, [R4.64+0xc0] ;  /* 0x0000c0060410b981 */ /* 0x000f22000c1e1500 */
[----:B------:R-:W-:-:S02]  /*06a0*/  SHF.L.U32 R33, R48, 0x1, RZ ;  /* 0x0000000130217819 */ /* 0x000fc400000006ff */
[----:B------:R-:W-:Y:S02]  /*06b0*/  IADD3 R6, P0, R46, R35, RZ ;  /* 0x000000232e067210 */ /* 0x000fe40007f1e0ff */
[-C--:B------:R-:W-:Y:S02]  /*06c0*/  ISETP.GE.AND P1, PT, R39, R9.reuse, PT ;  /* 0x000000092700720c */ /* 0x080fe40003f26270 */
[----:B------:R-:W-:Y:S02]  /*06d0*/  IADD3.X R7, R47, R34, RZ, P0, !PT ;  /* 0x000000222f077210 */ /* 0x000fe400007fe4ff */
[-C--:B------:R-:W-:Y:S02]  /*06e0*/  ISETP.GE.AND P0, PT, R42, R9.reuse, PT ;  /* 0x000000092a00720c */ /* 0x080fe40003f06270 */
[-C--:B------:R-:W-:Y:S02]  /*06f0*/  ISETP.GE.AND P2, PT, R38, R9.reuse, PT ;  /* 0x000000092600720c */ /* 0x080fe40003f46270 */
[----:B------:R-:W-:-:S02]  /*0700*/  ISETP.GE.AND P3, PT, R37, R9, PT ;  /* 0x000000092500720c */ /* 0x000fc40003f66270 */
[----:B------:R-:W-:Y:S02]  /*0710*/  PRMT R18, RZ, 0x7610, R18 ;  /* 0x00007610ff127816 */ /* 0x000fe40000000012 */
[----:B------:R-:W-:Y:S02]  /*0720*/  PRMT R20, RZ, 0x7610, R20 ;  /* 0x00007610ff147816 */ /* 0x000fe40000000014 */
[----:B------:R-:W-:Y:S02]  /*0730*/  PRMT R22, RZ, 0x7610, R22 ;  /* 0x00007610ff167816 */ /* 0x000fe40000000016 */
[----:B------:R-:W-:Y:S01]  /*0740*/  PRMT R24, RZ, 0x7610, R24 ;  /* 0x00007610ff187816 */ /* 0x000fe20000000018 */
[----:B--2---:R-:W-:Y:S04]  /*0750*/  STS.U16 [R33], R0 ;  /* 0x0000000021007388 */ /* 0x004fe80000000400 */
[----:B0--3--:R0:W-:Y:S04]  /*0760*/  STS.U16 [R33+0x40], R8 ;  /* 0x0000400821007388 */ /* 0x0091e80000000400 */
[----:B----4-:R1:W-:Y:S04]  /*0770*/  STS.U16 [R33+0x80], R10 ;  /* 0x0000800a21007388 */ /* 0x0103e80000000400 */
[----:B------:R2:W-:Y:S01]  /*0780*/  STS.U16 [R33+0xc0], R16 ;  /* 0x0000c01021007388 */ /* 0x0005e20000000400 */
[----:B------:R-:W-:-:S06]  /*0790*/  NOP ;  /* 0x0000000000007918 */ /* 0x000fcc0000000000 */
[----:B------:R-:W-:Y:S04]  /*07a0*/  LDS.64 R60, [R48.X8] ;  /* 0x00000000303c7984 */ /* 0x000fe80000008a00 */
[----:B------:R-:W-:Y:S06]  /*07b0*/  BAR.SYNC.DEFER_BLOCKING 0x0 ;  /* 0x0000000000007b1d */ /* 0x000fec0000010000 */
[----:B------:R3:W4:Y:S04]  /*07c0*/  @!P0 LDG.E.U16 R18, [R6.64] ;  /* 0x0000000606128981 */ /* 0x000728000c1e1500 */
[----:B------:R3:W4:Y:S04]  /*07d0*/  @!P1 LDG.E.U16 R20, [R6.64+0x40] ;  /* 0x0000400606149981 */ /* 0x000728000c1e1500 */
[----:B------:R3:W4:Y:S04]  /*07e0*/  @!P2 LDG.E.U16 R22, [R6.64+0x80] ;  /* 0x000080060616a981 */ /* 0x000728000c1e1500 */
[----:B------:R3:W4:Y:S01]  /*07f0*/  @!P3 LDG.E.U16 R24, [R6.64+0xc0] ;  /* 0x0000c0060618b981 */ /* 0x000722000c1e1500 */
[----:B------:R-:W-:-:S02]  /*0800*/  ISETP.GE.AND P0, PT, R42, R9, PT ;  /* 0x000000092a00720c */ /* 0x000fc40003f06270 */
[-C--:B------:R-:W-:Y:S02]  /*0810*/  ISETP.GE.AND P1, PT, R39, R9.reuse, PT ;  /* 0x000000092700720c */ /* 0x080fe40003f26270 */
[-C--:B------:R-:W-:Y:S02]  /*0820*/  ISETP.GE.AND P2, PT, R38, R9.reuse, PT ;  /* 0x000000092600720c */ /* 0x080fe40003f46270 */
[----:B------:R-:W-:Y:S02]  /*0830*/  ISETP.GE.AND P3, PT, R37, R9, PT ;  /* 0x000000092500720c */ /* 0x000fe40003f66270 */
[----:B0-----:R-:W-:Y:S02]  /*0840*/  IADD3 R8, P4, R44, R35, RZ ;  /* 0x000000232c087210 */ /* 0x001fe40007f9e0ff */
[----:B------:R-:W-:Y:S02]  /*0850*/  PRMT R0, RZ, 0x7610, R0 ;  /* 0x00007610ff007816 */ /* 0x000fe40000000000 */
[----:B---3--:R-:W-:-:S02]  /*0860*/  PRMT R6, RZ, 0x7610, R6 ;  /* 0x00007610ff067816 */ /* 0x008fc40000000006 */
[----:B-1----:R-:W-:Y:S02]  /*0870*/  PRMT R10, RZ, 0x7610, R10 ;  /* 0x00007610ff0a7816 */ /* 0x002fe4000000000a */
[----:B--2---:R-:W-:Y:S02]  /*0880*/  PRMT R16, RZ, 0x7610, R16 ;  /* 0x00007610ff107816 */ /* 0x004fe40000000010 */
[----:B------:R-:W-:Y:S01]  /*0890*/  IADD3.X R9, R45, R34, RZ, P4, !PT ;  /* 0x000000222d097210 */ /* 0x000fe200027fe4ff */
[----:B----4-:R-:W-:Y:S04]  /*08a0*/  STS.U16 [R33], R18 ;  /* 0x0000001221007388 */ /* 0x010fe80000000400 */
[----:B------:R-:W-:Y:S04]  /*08b0*/  STS.U16 [R33+0x40], R20 ;  /* 0x0000401421007388 */ /* 0x000fe80000000400 */
[----:B------:R-:W-:Y:S04]  /*08c0*/  STS.U16 [R33+0x80], R22 ;  /* 0x0000801621007388 */ /* 0x000fe80000000400 */
[----:B------:R-:W-:Y:S01]  /*08d0*/  STS.U16 [R33+0xc0], R24 ;  /* 0x0000c01821007388 */ /* 0x000fe20000000400 */
[----:B------:R-:W-:-:S06]  /*08e0*/  NOP ;  /* 0x0000000000007918 */ /* 0x000fcc0000000000 */
[----:B------:R-:W0:Y:S04]  /*08f0*/  LDS.64 R4, [R48.X8] ;  /* 0x0000000030047984 */ /* 0x000e280000008a00 */
[----:B------:R-:W-:Y:S06]  /*0900*/  BAR.SYNC.DEFER_BLOCKING 0x0 ;  /* 0x0000000000007b1d */ /* 0x000fec0000010000 */
[----:B------:R-:W2:Y:S04]  /*0910*/  @!P0 LDG.E.U16 R0, [R8.64] ;  /* 0x0000000608008981 */ /* 0x000ea8000c1e1500 */
[----:B------:R-:W3:Y:S04]  /*0920*/  @!P1 LDG.E.U16 R6, [R8.64+0x40] ;  /* 0x0000400608069981 */ /* 0x000ee8000c1e1500 */
[----:B------:R-:W4:Y:S04]  /*0930*/  @!P2 LDG.E.U16 R10, [R8.64+0x80] ;  /* 0x00008006080aa981 */ /* 0x000f28000c1e1500 */
[----:B------:R-:W4:Y:S01]  /*0940*/  @!P3 LDG.E.U16 R16, [R8.64+0xc0] ;  /* 0x0000c0060810b981 */ /* 0x000f22000c1e1500 */
[----:B------:R-:W-:Y:S01]  /*0950*/  MOV R7, c[0x0][0x16c] ;  /* 0x00005b0000077a02 */ /* 0x000fe20000000f00 */
[----:B------:R-:W-:Y:S01]  /*0960*/  CS2R R30, SRZ ;  /* 0x00000000001e7805 */ /* 0x000fe2000001ff00 */
[----:B------:R-:W-:-:S02]  /*0970*/  MOV R78, RZ ;  /* 0x000000ff004e7202 */ /* 0x000fc40000000f00 */
[----:B------:R-:W-:Y:S02]  /*0980*/  ISETP.GE.AND P0, PT, R7, 0x1, PT ;  /* 0x000000010700780c */ /* 0x000fe40003f06270 */
[----:B------:R-:W-:Y:S02]  /*0990*/  MOV R7, c[0x0][0x174] ;  /* 0x00005d0000077a02 */ /* 0x000fe40000000f00 */
[----:B------:R-:W-:Y:S02]  /*09a0*/  MOV R29, RZ ;  /* 0x000000ff001d7202 */ /* 0x000fe40000000f00 */
[----:B------:R-:W-:Y:S02]  /*09b0*/  LEA R32, R7, R40, 0x7 ;  /* 0x0000002807207211 */ /* 0x000fe400078e38ff */
[----:B0-----:R-:W-:Y:S02]  /*09c0*/  PRMT R11, RZ, 0x5410, R4 ;  /* 0x00005410ff0b7816 */ /* 0x001fe40000000004 */
[----:B------:R-:W-:-:S02]  /*09d0*/  SHF.R.S32.HI R28, RZ, 0x1f, R32 ;  /* 0x0000001fff1c7819 */ /* 0x000fc40000011420 */
[----:B------:R-:W-:Y:S02]  /*09e0*/  PRMT R17, RZ, 0x7610, R4 ;  /* 0x00007610ff117816 */ /* 0x000fe40000000004 */
[--C-:B------:R-:W-:Y:S02]  /*09f0*/  PRMT R19, RZ, 0x5410, R5.reuse ;  /* 0x00005410ff137816 */ /* 0x100fe40000000005 */
[----:B------:R-:W-:Y:S01]  /*0a00*/  PRMT R65, RZ, 0x7610, R5 ;  /* 0x00007610ff417816 */ /* 0x000fe20000000005 */
[----:B--2---:R0:W-:Y:S04]  /*0a10*/  STS.U16 [R33], R0 ;  /* 0x0000000021007388 */ /* 0x0041e80000000400 */
[----:B---3--:R-:W-:Y:S04]  /*0a20*/  STS.U16 [R33+0x40], R6 ;  /* 0x0000400621007388 */ /* 0x008fe80000000400 */
[----:B----4-:R-:W-:Y:S01]  /*0a30*/  STS.U16 [R33+0x80], R10 ;  /* 0x0000800a21007388 */ /* 0x010fe20000000400 */
[----:B0-----:R-:W-:-:S03]  /*0a40*/  PRMT R0, RZ, 0x5410, R60 ;  /* 0x00005410ff007816 */ /* 0x001fc6000000003c */
[----:B------:R-:W-:Y:S01]  /*0a50*/  STS.U16 [R33+0xc0], R16 ;  /* 0x0000c01021007388 */ /* 0x000fe20000000400 */
[----:B------:R-:W-:-:S06]  /*0a60*/  NOP ;  /* 0x0000000000007918 */ /* 0x000fcc0000000000 */
[----:B------:R-:W0:Y:S02]  /*0a70*/  LDS.64 R68, [R48.X8] ;  /* 0x0000000030447984 */ /* 0x000e240000008a00 */
[--C-:B0-----:R-:W-:Y:S02]  /*0a80*/  PRMT R10, RZ, 0x5410, R68.reuse ;  /* 0x00005410ff0a7816 */ /* 0x101fe40000000044 */
[----:B------:R-:W-:Y:S02]  /*0a90*/  PRMT R68, RZ, 0x7610, R68 ;  /* 0x00007610ff447816 */ /* 0x000fe40000000044 */
[----:B------:R-:W-:Y:S01]  /*0aa0*/  PRMT R16, RZ, 0x5410, R69 ;  /* 0x00005410ff107816 */ /* 0x000fe20000000045 */
[C---:B------:R-:W-:Y:S01]  /*0ab0*/  FFMA.FTZ R53, R10.reuse, R0, R53 ;  /* 0x000000000a357223 */ /* 0x040fe20000010035 */
[----:B------:R-:W-:Y:S01]  /*0ac0*/  PRMT R0, RZ, 0x7610, R60 ;  /* 0x00007610ff007816 */ /* 0x000fe2000000003c */
[-C--:B-----5:R-:W-:Y:S01]  /*0ad0*/  FMUL.FTZ R27, R10, R57.reuse ;  /* 0x000000390a1b7220 */ /* 0x0a0fe20000410000 */
[----:B------:R-:W-:Y:S01]  /*0ae0*/  PRMT R66, RZ, 0x7610, R69 ;  /* 0x00007610ff427816 */ /* 0x000fe20000000045 */
[----:B------:R-:W-:-:S02]  /*0af0*/  FMUL.FTZ R26, R68, R57 ;  /* 0x00000039441a7220 */ /* 0x000fc40000410000 */
[----:B------:R-:W-:Y:S01]  /*0b00*/  FFMA.FTZ R53, R68, R0, R53 ;  /* 0x0000000044357223 */ /* 0x000fe20000010035 */
[----:B------:R-:W-:Y:S01]  /*0b10*/  PRMT R0, RZ, 0x5410, R61 ;  /* 0x00005410ff007816 */ /* 0x000fe2000000003d */
[-C--:B------:R-:W-:Y:S02]  /*0b20*/  FMUL.FTZ R25, R16, R57.reuse ;  /* 0x0000003910197220 */ /* 0x080fe40000410000 */
[----:B------:R-:W-:Y:S02]  /*0b30*/  FMUL.FTZ R24, R66, R57 ;  /* 0x0000003942187220 */ /* 0x000fe40000410000 */
[----:B------:R-:W-:Y:S01]  /*0b40*/  FFMA.FTZ R53, R16, R0, R53 ;  /* 0x0000000010357223 */ /* 0x000fe20000010035 */
[----:B------:R-:W-:-:S05]  /*0b50*/  PRMT R0, RZ, 0x7610, R61 ;  /* 0x00007610ff007816 */ /* 0x000fca000000003d */
[----:B------:R-:W-:Y:S01]  /*0b60*/  FFMA.FTZ R53, R66, R0, R53 ;  /* 0x0000000042357223 */ /* 0x000fe20000010035 */
[----:B------:R-:W-:Y:S06]  /*0b70*/  BAR.SYNC.DEFER_BLOCKING 0x0 ;  /* 0x0000000000007b1d */ /* 0x000fec0000010000 */
[----:B------:R-:W-:Y:S05]  /*0b80*/  @!P0 BRA `(.L_x_13009) ;  /* 0x0000267000008947 */ /* 0x000fea0003800000 */
[C---:B------:R-:W-:Y:S01]  /*0b90*/  IMAD R22, R58.reuse, c[0x0][0x198], RZ ;  /* 0x000066003a167a24 */ /* 0x040fe200078e02ff */
[C---:B------:R-:W-:Y:S01]  /*0ba0*/  IADD3 R0, R43.reuse, -0x2, RZ ;  /* 0xfffffffe2b007810 */ /* 0x040fe20007ffe0ff */
[----:B------:R-:W-:Y:S01]  /*0bb0*/  IMAD R62, R58, c[0x0][0x1b8], RZ ;  /* 0x00006e003a3e7a24 */ /* 0x000fe200078e02ff */
[----:B------:R-:W-:Y:S01]  /*0bc0*/  IADD3 R18, R43, -0x1, RZ ;  /* 0xffffffff2b127810 */ /* 0x000fe20007ffe0ff */
[C---:B------:R-:W-:Y:S01]  /*0bd0*/  IMAD.WIDE.U32 R6, R59.reuse, c[0x0][0x198], RZ ;  /* 0x000066003b067a25 */ /* 0x040fe200078e00ff */
[----:B------:R-:W-:Y:S01]  /*0be0*/  HFMA2.MMA R100, -RZ, RZ, 0, 0 ;  /* 0x00000000ff647435 */ /* 0x000fe200000001ff */
[----:B------:R-:W-:Y:S01]  /*0bf0*/  MOV R78, RZ ;  /* 0x000000ff004e7202 */ /* 0x000fe20000000f00 */
[----:B------:R-:W-:Y:S01]  /*0c00*/  UMOV UR4, URZ ;  /* 0x0000003f00047c82 */ /* 0x000fe20008000000 */
[C---:B------:R-:W-:Y:S01]  /*0c10*/  IMAD R63, R59.reuse, c[0x0][0x19c], R22 ;  /* 0x000067003b3f7a24 */ /* 0x040fe200078e0216 */
[----:B------:R-:W-:Y:S01]  /*0c20*/  LEA R23, P1, R6, c[0x0][0x228], 0x3 ;  /* 0x00008a0006177a11 */ /* 0x000fe200078218ff */
[----:B------:R-:W-:-:S03]  /*0c30*/  IMAD.WIDE.U32 R4, R59, c[0x0][0x1b8], RZ ;  /* 0x00006e003b047a25 */ /* 0x000fc600078e00ff */
[----:B------:R-:W-:Y:S01]  /*0c40*/  IADD3 R7, R7, R63, RZ ;  /* 0x0000003f07077210 */ /* 0x000fe20007ffe0ff */
[C---:B------:R-:W-:Y:S02]  /*0c50*/  IMAD R67, R59.reuse, c[0x0][0x1bc], R62 ;  /* 0x00006f003b437a24 */ /* 0x040fe400078e023e */
[----:B------:R-:W-:Y:S02]  /*0c60*/  IMAD R20, R58, c[0x0][0x180], RZ ;  /* 0x000060003a147a24 */ /* 0x000fe400078e02ff */
[----:B------:R-:W-:Y:S01]  /*0c70*/  IMAD R71, R0, c[0x0][0x16c], RZ ;  /* 0x00005b0000477a24 */ /* 0x000fe200078e02ff */
[----:B------:R-:W-:Y:S01]  /*0c80*/  LEA.HI R0, R18, R18, RZ, 0x1 ;  /* 0x0000001212007211 */ /* 0x000fe200078f08ff */
[----:B------:R-:W-:Y:S01]  /*0c90*/  IMAD.WIDE.U32 R8, R59, c[0x0][0x180], RZ ;  /* 0x000060003b087a25 */ /* 0x000fe200078e00ff */
[----:B------:R-:W-:Y:S02]  /*0ca0*/  IADD3 R63, R5, R67, RZ ;  /* 0x00000043053f7210 */ /* 0x000fe40007ffe0ff */
[----:B------:R-:W-:Y:S01]  /*0cb0*/  LOP3.LUT R5, R0, 0xfffffe, RZ, 0xc0, !PT ;  /* 0x00fffffe00057812 */ /* 0x000fe200078ec0ff */
[----:B------:R-:W-:Y:S01]  /*0cc0*/  IMAD R21, R59, c[0x0][0x184], R20 ;  /* 0x000061003b157a24 */ /* 0x000fe200078e0214 */
[----:B------:R-:W-:Y:S01]  /*0cd0*/  LEA R22, P0, R8, c[0x0][0x220], 0x3 ;  /* 0x0000880008167a11 */ /* 0x000fe200078018ff */
[----:B------:R-:W-:Y:S01]  /*0ce0*/  IMAD.WIDE R70, R71, 0x10, R14 ;  /* 0x0000001047467825 */ /* 0x000fe200078e020e */
[----:B------:R-:W-:-:S02]  /*0cf0*/  LEA R20, P2, R4, c[0x0][0x230], 0x3 ;  /* 0x00008c0004147a11 */ /* 0x000fc400078418ff */
[----:B------:R-:W-:Y:S01]  /*0d00*/  IADD3 R21, R9, R21, RZ ;  /* 0x0000001509157210 */ /* 0x000fe20007ffe0ff */
[--C-:B------:R-:W-:Y:S01]  /*0d10*/  FADD.FTZ R76, R11, R56.reuse ;  /* 0x000000380b4c7221 */ /* 0x100fe20000010000 */
[----:B------:R-:W-:Y:S01]  /*0d20*/  IADD3 R5, R18, -R5, RZ ;  /* 0x8000000512057210 */ /* 0x000fe20007ffe0ff */
[--C-:B------:R-:W-:Y:S01]  /*0d30*/  FADD.FTZ R74, R17, R56.reuse ;  /* 0x00000038114a7221 */ /* 0x100fe20000010000 */
[----:B------:R-:W-:Y:S01]  /*0d40*/  MOV R62, R70 ;  /* 0x00000046003e7202 */ /* 0x000fe20000000f00 */
[--C-:B------:R-:W-:Y:S01]  /*0d50*/  FADD.FTZ R70, R65, R56.reuse ;  /* 0x0000003841467221 */ /* 0x100fe20000010000 */
[----:B------:R-:W-:Y:S01]  /*0d60*/  HFMA2.MMA R65, -RZ, RZ, 0, 0 ;  /* 0x00000000ff417435 */ /* 0x000fe200000001ff */
        /* <DEDUP_REMOVED lines=9> */
.L_x_13024:
[----:B------:R-:W-:Y:S02]  /*0e00*/  MOV R4, R22 ;  /* 0x0000001600047202 */ /* 0x000fe40000000f00 */
[----:B------:R-:W-:-:S05]  /*0e10*/  MOV R5, R21 ;  /* 0x0000001500057202 */ /* 0x000fca0000000f00 */
[----:B0-----:R0:W2:Y:S01]  /*0e20*/  LDG.E.64 R16, [R4.64] ;  /* 0x0000000604107981 */ /* 0x0010a2000c1e1b00 */
[----:B------:R-:W-:Y:S02]  /*0e30*/  ISETP.NE.AND P1, PT, R51, RZ, PT ;  /* 0x000000ff3300720c */ /* 0x000fe40003f25270 */
[----:B------:R-:W-:-:S04]  /*0e40*/  ISETP.GT.AND P0, PT, R43, 0x1, PT ;  /* 0x000000012b00780c */ /* 0x000fc80003f04270 */
[----:B------:R-:W-:Y:S02]  /*0e50*/  ISETP.EQ.AND P0, PT, R97, RZ, P0 ;  /* 0x000000ff6100720c */ /* 0x000fe40000702270 */
[----:B0-----:R-:W-:Y:S02]  /*0e60*/  MOV R4, R23 ;  /* 0x0000001700047202 */ /* 0x001fe40000000f00 */
[----:B------:R-:W-:-:S06]  /*0e70*/  MOV R5, R0 ;  /* 0x0000000000057202 */ /* 0x000fcc0000000f00 */
[----:B------:R-:W5:Y:S03]  /*0e80*/  LDG.E.64 R4, [R4.64] ;  /* 0x0000000604047981 */ /* 0x000f66000c1e1b00 */
[----:B------:R-:W-:Y:S02]  /*0e90*/  @P0 MOV R19, R71 ;  /* 0x0000004700130202 */ /* 0x000fe40000000f00 */
[----:B------:R-:W-:Y:S01]  /*0ea0*/  ISETP.NE.AND P2, PT, R51, 0x1f, PT ;  /* 0x0000001f3300780c */ /* 0x000fe20003f45270 */
[----:B------:R-:W-:Y:S01]  /*0eb0*/  BSSY B0, `(.L_x_13010) ;  /* 0x0000056000007945 */ /* 0x000fe20003800000 */
[----:B--2---:R-:W-:Y:S02]  /*0ec0*/  FMUL.FTZ R73, R16, 1.4426950216293334961 ;  /* 0x3fb8aa3b10497820 */ /* 0x004fe40000410000 */
[C---:B------:R-:W-:Y:S02]  /*0ed0*/  FMUL.FTZ R7, R76.reuse, R17 ;  /* 0x000000114c077220 */ /* 0x040fe40000410000 */
[----:B------:R-:W-:-:S02]  /*0ee0*/  FMUL.FTZ R6, R76, R73 ;  /* 0x000000494c067220 */ /* 0x000fc40000410000 */
[----:B------:R-:W-:Y:S01]  /*0ef0*/  FMUL.RZ R10, R7, 0.15915493667125701904 ;  /* 0x3e22f983070a7820 */ /* 0x000fe2000040c000 */
[----:B------:R-:W-:-:S03]  /*0f00*/  IADD3 R7, R51, 0x200, RZ ;  /* 0x0000020033077810 */ /* 0x000fc60007ffe0ff */
[----:B------:R-:W-:Y:S01]  /*0f10*/  MUFU.EX2 R6, R6 ;  /* 0x0000000600067308 */ /* 0x000fe20000000800 */
[----:B------:R-:W-:Y:S02]  /*0f20*/  SEL R18, R64, R7, !P1 ;  /* 0x0000000740127207 */ /* 0x000fe40004800000 */
[----:B------:R-:W-:-:S05]  /*0f30*/  MOV R7, R63 ;  /* 0x0000003f00077202 */ /* 0x000fca0000000f00 */
[----:B------:R-:W0:Y:S08]  /*0f40*/  MUFU.COS R11, R10 ;  /* 0x0000000a000b7308 */ /* 0x000e300000000000 */
[----:B------:R1:W2:Y:S01]  /*0f50*/  MUFU.SIN R9, R10 ;  /* 0x0000000a00097308 */ /* 0x0002a20000000400 */
[----:B0-----:R-:W-:Y:S02]  /*0f60*/  FMUL.FTZ R8, R6, R11 ;  /* 0x0000000b06087220 */ /* 0x001fe40000410000 */
[----:B------:R-:W-:Y:S01]  /*0f70*/  FMUL.FTZ R75, R74, R17 ;  /* 0x000000114a4b7220 */ /* 0x000fe20000410000 */
[----:B-1----:R-:W-:Y:S01]  /*0f80*/  CS2R R10, SRZ ;  /* 0x00000000000a7805 */ /* 0x002fe2000001ff00 */
[----:B--2---:R-:W-:Y:S01]  /*0f90*/  FMUL.FTZ R9, R6, R9 ;  /* 0x0000000906097220 */ /* 0x004fe20000410000 */
[----:B------:R-:W-:-:S04]  /*0fa0*/  MOV R6, R20 ;  /* 0x0000001400067202 */ /* 0x000fc80000000f00 */
[----:B------:R0:W-:Y:S04]  /*0fb0*/  STS.64 [R18.X8+0x560], R8 ;  /* 0x0005600812007388 */ /* 0x0001e80000008a00 */
[----:B------:R-:W5:Y:S01]  /*0fc0*/  LDG.E.64 R6, [R6.64] ;  /* 0x0000000606067981 */ /* 0x000f62000c1e1b00 */
[----:B------:R-:W-:Y:S02]  /*0fd0*/  FMUL.RZ R81, R75, 0.15915493667125701904 ;  /* 0x3e22f9834b517820 */ /* 0x000fe4000040c000 */
[-C--:B------:R-:W-:Y:S02]  /*0fe0*/  FMUL.FTZ R75, R74, R73.reuse ;  /* 0x000000494a4b7220 */ /* 0x080fe40000410000 */
[----:B------:R-:W-:Y:S01]  /*0ff0*/  MUFU.SIN R80, R81 ;  /* 0x0000005100507308 */ /* 0x000fe20000000400 */
[----:B------:R-:W-:-:S02]  /*1000*/  FMUL.FTZ R77, R72, R73 ;  /* 0x00000049484d7220 */ /* 0x000fc40000410000 */
[----:B------:R-:W-:Y:S02]  /*1010*/  FMUL.FTZ R79, R70, R73 ;  /* 0x00000049464f7220 */ /* 0x000fe40000410000 */
[----:B------:R-:W-:-:S03]  /*1020*/  FMUL.FTZ R73, R72, R17 ;  /* 0x0000001148497220 */ /* 0x000fc60000410000 */
[----:B------:R-:W1:Y:S01]  /*1030*/  MUFU.EX2 R75, R75 ;  /* 0x0000004b004b7308 */ /* 0x000e620000000800 */
[----:B0-----:R-:W-:Y:S01]  /*1040*/  @P0 MOV R18, R62 ;  /* 0x0000003e00120202 */ /* 0x001fe20000000f00 */
[----:B------:R-:W-:Y:S01]  /*1050*/  BAR.SYNC.DEFER_BLOCKING 0x0 ;  /* 0x0000000000007b1d */ /* 0x000fe20000010000 */
[----:B------:R-:W-:-:S05]  /*1060*/  FMUL.RZ R73, R73, 0.15915493667125701904 ;  /* 0x3e22f98349497820 */ /* 0x000fca000040c000 */
[----:B------:R-:W0:Y:S08]  /*1070*/  MUFU.COS R84, R81 ;  /* 0x0000005100547308 */ /* 0x000e300000000000 */
[----:B------:R-:W-:Y:S01]  /*1080*/  MUFU.COS R82, R73 ;  /* 0x0000004900527308 */ /* 0x000fe20000000000 */
[----:B-1----:R-:W-:Y:S01]  /*1090*/  FMUL.FTZ R85, R75, R80 ;  /* 0x000000504b557220 */ /* 0x002fe20000410000 */
[----:B------:R1:W5:Y:S06]  /*10a0*/  @P0 LDG.E.64 R10, [R18.64+0x8] ;  /* 0x00000806120a0981 */ /* 0x00036c000c1e1b00 */
[----:B------:R-:W-:Y:S08]  /*10b0*/  MUFU.EX2 R77, R77 ;  /* 0x0000004d004d7308 */ /* 0x000ff00000000800 */
[----:B-1----:R1:W2:Y:S01]  /*10c0*/  MUFU.SIN R18, R73 ;  /* 0x0000004900127308 */ /* 0x0022a20000000400 */
[----:B------:R-:W-:Y:S01]  /*10d0*/  FMUL.FTZ R19, R70, R17 ;  /* 0x0000001146137220 */ /* 0x000fe20000410000 */
[----:B-1----:R-:W-:-:S03]  /*10e0*/  PRMT R73, RZ, 0x5410, R60 ;  /* 0x00005410ff497816 */ /* 0x002fc6000000003c */
[----:B------:R-:W-:Y:S02]  /*10f0*/  FMUL.RZ R87, R19, 0.15915493667125701904 ;  /* 0x3e22f98313577820 */ /* 0x000fe4000040c000 */
[----:B------:R-:W-:Y:S02]  /*1100*/  FMUL.FTZ R90, R76, R73 ;  /* 0x000000494c5a7220 */ /* 0x000fe40000410000 */
[----:B0-----:R-:W-:Y:S01]  /*1110*/  FMUL.FTZ R84, R75, R84 ;  /* 0x000000544b547220 */ /* 0x001fe20000410000 */
[----:B------:R-:W-:Y:S01]  /*1120*/  MUFU.EX2 R79, R79 ;  /* 0x0000004f004f7308 */ /* 0x000fe20000000800 */
[----:B------:R-:W-:Y:S02]  /*1130*/  FMUL.FTZ R75, R85, R90 ;  /* 0x0000005a554b7220 */ /* 0x000fe40000410000 */
[----:B------:R-:W-:Y:S02]  /*1140*/  FMUL.FTZ R19, RZ, R85 ;  /* 0x00000055ff137220 */ /* 0x000fe40000410000 */
[----:B------:R-:W-:-:S03]  /*1150*/  FFMA.FTZ R81, RZ, R84, R75 ;  /* 0x00000054ff517223 */ /* 0x000fc6000001004b */
[----:B------:R-:W0:Y:S01]  /*1160*/  MUFU.COS R86, R87 ;  /* 0x0000005700567308 */ /* 0x000e220000000000 */
[----:B------:R-:W-:Y:S01]  /*1170*/  PRMT R75, RZ, 0x7610, R60 ;  /* 0x00007610ff4b7816 */ /* 0x000fe2000000003c */
[----:B------:R-:W-:-:S06]  /*1180*/  FFMA.FTZ R19, R84, R90, -R19 ;  /* 0x0000005a54137223 */ /* 0x000fcc0000010813 */
[----:B------:R1:W3:Y:S01]  /*1190*/  MUFU.SIN R80, R87 ;  /* 0x0000005700507308 */ /* 0x0002e20000000400 */
[C---:B--2---:R-:W-:Y:S02]  /*11a0*/  FMUL.FTZ R83, R77.reuse, R18 ;  /* 0x000000124d537220 */ /* 0x044fe40000410000 */
[----:B------:R-:W-:Y:S02]  /*11b0*/  FADD.FTZ R18, RZ, R81 ;  /* 0x00000051ff127221 */ /* 0x000fe40000010000 */
[----:B------:R-:W-:Y:S02]  /*11c0*/  FFMA.FTZ R19, R74, R75, R19 ;  /* 0x0000004b4a137223 */ /* 0x000fe40000010013 */
[----:B------:R-:W-:Y:S02]  /*11d0*/  FMUL.FTZ R82, R77, R82 ;  /* 0x000000524d527220 */ /* 0x000fe40000410000 */
[C---:B------:R-:W-:Y:S02]  /*11e0*/  FMUL.FTZ R77, R83.reuse, R18 ;  /* 0x00000012534d7220 */ /* 0x040fe40000410000 */
[----:B-1----:R-:W-:-:S02]  /*11f0*/  FMUL.FTZ R87, R83, R19 ;  /* 0x0000001353577220 */ /* 0x002fc40000410000 */
[C---:B0-----:R-:W-:Y:S02]  /*1200*/  FMUL.FTZ R81, R79.reuse, R86 ;  /* 0x000000564f517220 */ /* 0x041fe40000410000 */
[C---:B------:R-:W-:Y:S02]  /*1210*/  FFMA.FTZ R87, R82.reuse, R18, R87 ;  /* 0x0000001252577223 */ /* 0x040fe40000010057 */
[----:B---3--:R-:W-:Y:S02]  /*1220*/  FMUL.FTZ R80, R79, R80 ;  /* 0x000000504f507220 */ /* 0x008fe40000410000 */
[----:B------:R-:W-:Y:S02]  /*1230*/  FFMA.FTZ R79, R82, R19, -R77 ;  /* 0x00000013524f7223 */ /* 0x000fe4000001084d */
[-C--:B------:R-:W-:Y:S02]  /*1240*/  FMUL.FTZ R18, R8, R85.reuse ;  /* 0x0000005508127220 */ /* 0x080fe40000410000 */
[C---:B------:R-:W-:Y:S01]  /*1250*/  FMUL.FTZ R19, R9.reuse, R85 ;  /* 0x0000005509137220 */ /* 0x040fe20000410000 */
[----:B------:R-:W-:Y:S01]  /*1260*/  PRMT R77, RZ, 0x5410, R61 ;  /* 0x00005410ff4d7816 */ /* 0x000fe2000000003d */
[----:B------:R-:W-:-:S02]  /*1270*/  FFMA.FTZ R18, R9, R84, R18 ;  /* 0x0000005409127223 */ /* 0x000fc40000010012 */
[----:B------:R-:W-:Y:S02]  /*1280*/  FFMA.FTZ R19, R8, R84, -R19 ;  /* 0x0000005408137223 */ /* 0x000fe40000010813 */
[----:B------:R-:W-:Y:S02]  /*1290*/  FFMA.FTZ R86, R72, R77, R79 ;  /* 0x0000004d48567223 */ /* 0x000fe4000001004f */
[----:B------:R-:W-:Y:S02]  /*12a0*/  FADD.FTZ R88, RZ, R87 ;  /* 0x00000057ff587221 */ /* 0x000fe40000010000 */
[C---:B------:R-:W-:Y:S02]  /*12b0*/  FMUL.FTZ R79, R83.reuse, R18 ;  /* 0x00000012534f7220 */ /* 0x040fe40000410000 */
[-C--:B------:R-:W-:Y:S02]  /*12c0*/  FMUL.FTZ R87, R83, R19.reuse ;  /* 0x0000001353577220 */ /* 0x080fe40000410000 */
[----:B------:R-:W-:-:S02]  /*12d0*/  FFMA.FTZ R93, R82, R19, -R79 ;  /* 0x00000013525d7223 */ /* 0x000fc4000001084f */
[----:B------:R-:W-:Y:S02]  /*12e0*/  FFMA.FTZ R87, R82, R18, R87 ;  /* 0x0000001252577223 */ /* 0x000fe40000010057 */
[----:B------:R0:W1:Y:S01]  /*12f0*/  @P2 LDS.64 R18, [R51.X8+0x1568] ;  /* 0x0015680033122984 */ /* 0x0000620000008a00 */
[C---:B------:R-:W-:Y:S02]  /*1300*/  FMUL.FTZ R91, R80.reuse, R86 ;  /* 0x00000056505b7220 */ /* 0x040fe40000410000 */
[CC--:B------:R-:W-:Y:S01]  /*1310*/  FMUL.FTZ R89, R80.reuse, R88.reuse ;  /* 0x0000005850597220 */ /* 0x0c0fe20000410000 */
[----:B------:R-:W-:Y:S01]  /*1320*/  PRMT R79, RZ, 0x7610, R61 ;  /* 0x00007610ff4f7816 */ /* 0x000fe2000000003d */
[C---:B------:R-:W-:Y:S02]  /*1330*/  FFMA.FTZ R91, R81.reuse, R88, R91 ;  /* 0x00000058515b7223 */ /* 0x040fe4000001005b */
[----:B------:R-:W-:Y:S02]  /*1340*/  FFMA.FTZ R89, R81, R86, -R89 ;  /* 0x0000005651597223 */ /* 0x000fe40000010859 */
[----:B------:R-:W-:-:S02]  /*1350*/  FMUL.FTZ R88, R80, R87 ;  /* 0x0000005750587220 */ /* 0x000fc40000410000 */
        /* <DEDUP_REMOVED lines=11> */
.L_x_13011:
[----:B0-----:R-:W-:Y:S05]  /*1410*/  BSYNC B0 ;  /* 0x0000000000007941 */ /* 0x001fea0003800000 */
.L_x_13010:
[----:B------:R-:W0:Y:S01]  /*1420*/  SHFL.UP PT, R89, R92, 0x1, RZ ;  /* 0x042000005c597989 */ /* 0x000e2200000e00ff */
[-C--:B------:R-:W-:Y:S01]  /*1430*/  FMUL.FTZ R86, R80, R93.reuse ;  /* 0x0000005d50567220 */ /* 0x080fe20000410000 */
[C---:B------:R-:W-:Y:S01]  /*1440*/  ISETP.GE.AND P0, PT, R48.reuse, 0x1, PT ;  /* 0x000000013000780c */ /* 0x040fe20003f06270 */
[C---:B------:R-:W-:Y:S01]  /*1450*/  FFMA.FTZ R93, R81.reuse, R93, -R88 ;  /* 0x0000005d515d7223 */ /* 0x040fe20000010858 */
[----:B------:R-:W2:Y:S01]  /*1460*/  SHFL.UP PT, R94, R91, 0x1, RZ ;  /* 0x042000005b5e7989 */ /* 0x000ea200000e00ff */
[----:B------:R-:W-:Y:S01]  /*1470*/  FFMA.FTZ R86, R81, R87, R86 ;  /* 0x0000005751567223 */ /* 0x000fe20000010056 */
[----:B------:R-:W-:Y:S01]  /*1480*/  ISETP.GE.AND P3, PT, R48, 0x10, PT ;  /* 0x000000103000780c */ /* 0x000fe20003f66270 */
[----:B------:R-:W-:Y:S01]  /*1490*/  BSSY B0, `(.L_x_13012) ;  /* 0x0000098000007945 */ /* 0x000fe20003800000 */
[----:B------:R-:W3:Y:S01]  /*14a0*/  SHFL.UP PT, R87, R93, 0x1, RZ ;  /* 0x042000005d577989 */ /* 0x000ee200000e00ff */
[C---:B------:R-:W-:Y:S02]  /*14b0*/  ISETP.GT.U32.AND P4, PT, R97.reuse, 0x1b, PT ;  /* 0x0000001b6100780c */ /* 0x040fe40003f84070 */
[C---:B------:R-:W-:Y:S01]  /*14c0*/  ISETP.GT.U32.AND P5, PT, R97.reuse, 0x17, PT ;  /* 0x000000176100780c */ /* 0x040fe20003fa4070 */
[----:B------:R-:W4:Y:S01]  /*14d0*/  SHFL.UP PT, R88, R86, 0x1, RZ ;  /* 0x0420000056587989 */ /* 0x000f2200000e00ff */
[----:B------:R-:W-:-:S03]  /*14e0*/  ISETP.GT.U32.AND P6, PT, R97, 0xf, PT ;  /* 0x0000000f6100780c */ /* 0x000fc60003fc4070 */
[----:B-----5:R-:W-:Y:S04]  /*14f0*/  SHFL.IDX PT, R10, R10, RZ, 0x1f ;  /* 0x00001fff0a0a7589 */ /* 0x020fe800000e0000 */
[----:B------:R-:W-:Y:S01]  /*1500*/  SHFL.IDX PT, R11, R11, RZ, 0x1f ;  /* 0x00001fff0b0b7589 */ /* 0x000fe200000e0000 */
[CC--:B0-----:R-:W-:Y:S02]  /*1510*/  FMUL.FTZ R95, R86.reuse, R89.reuse ;  /* 0x00000059565f7220 */ /* 0x0c1fe40000410000 */
[-C--:B--2---:R-:W-:Y:S02]  /*1520*/  FMUL.FTZ R96, R86, R94.reuse ;  /* 0x0000005e56607220 */ /* 0x084fe40000410000 */
[C---:B------:R-:W-:Y:S02]  /*1530*/  FFMA.FTZ R94, R93.reuse, R94, R95 ;  /* 0x0000005e5d5e7223 */ /* 0x040fe4000001005f */
[----:B------:R-:W-:-:S02]  /*1540*/  FFMA.FTZ R95, R93, R89, -R96 ;  /* 0x000000595d5f7223 */ /* 0x000fc40000010860 */
        /* <DEDUP_REMOVED lines=12> */
[C---:B0-----:R-:W-:Y:S02]  /*1610*/  FMUL.FTZ R87, R89.reuse, R96 ;  /* 0x0000006059577220 */ /* 0x041fe40000410000 */
[----:B--2---:R-:W-:-:S02]  /*1620*/  FMUL.FTZ R95, R89, R94 ;  /* 0x0000005e595f7220 */ /* 0x004fc40000410000 */
[----:B------:R-:W-:Y:S02]  /*1630*/  FFMA.FTZ R87, R93, R94, -R87 ;  /* 0x0000005e5d577223 */ /* 0x000fe40000010857 */
[----:B---3--:R-:W-:Y:S02]  /*1640*/  FMUL.FTZ R94, R89, R86 ;  /* 0x00000056595e7220 */ /* 0x008fe40000410000 */
[C---:B------:R-:W-:Y:S02]  /*1650*/  FFMA.FTZ R96, R93.reuse, R96, R95 ;  /* 0x000000605d607223 */ /* 0x040fe4000001005f */
[----:B------:R-:W-:Y:S02]  /*1660*/  @P0 FADD.FTZ R92, R92, R87 ;  /* 0x000000575c5c0221 */ /* 0x000fe40000010000 */
[-C--:B----4-:R-:W-:Y:S02]  /*1670*/  FFMA.FTZ R94, R93, R88.reuse, R94 ;  /* 0x000000585d5e7223 */ /* 0x090fe4000001005e */
[----:B------:R-:W-:-:S02]  /*1680*/  FMUL.FTZ R87, R89, R88 ;  /* 0x0000005859577220 */ /* 0x000fc40000410000 */
[----:B------:R-:W-:Y:S01]  /*1690*/  @P0 FADD.FTZ R91, R91, R96 ;  /* 0x000000605b5b0221 */ /* 0x000fe20000010000 */
[----:B------:R-:W0:Y:S01]  /*16a0*/  SHFL.UP PT, R88, R92, 0x4, RZ ;  /* 0x048000005c587989 */ /* 0x000e2200000e00ff */
[----:B------:R-:W-:Y:S01]  /*16b0*/  FSEL R94, R89, R94, !P0 ;  /* 0x0000005e595e7208 */ /* 0x000fe20004000000 */
[----:B------:R-:W-:Y:S01]  /*16c0*/  @P0 FFMA.FTZ R93, R93, R86, -R87 ;  /* 0x000000565d5d0223 */ /* 0x000fe20000010857 */
[----:B------:R-:W-:Y:S01]  /*16d0*/  ISETP.GE.AND P0, PT, R48, 0x4, PT ;  /* 0x000000043000780c */ /* 0x000fe20003f06270 */
[----:B------:R-:W2:Y:S04]  /*16e0*/  SHFL.UP PT, R89, R91, 0x4, RZ ;  /* 0x048000005b597989 */ /* 0x000ea800000e00ff */
[----:B------:R-:W3:Y:S04]  /*16f0*/  SHFL.UP PT, R86, R93, 0x4, RZ ;  /* 0x048000005d567989 */ /* 0x000ee800000e00ff */
[----:B------:R-:W4:Y:S01]  /*1700*/  SHFL.UP PT, R87, R94, 0x4, RZ ;  /* 0x048000005e577989 */ /* 0x000f2200000e00ff */
[----:B0-----:R-:W-:-:S02]  /*1710*/  FMUL.FTZ R96, R94, R88 ;  /* 0x000000585e607220 */ /* 0x001fc40000410000 */
[CC--:B--2---:R-:W-:Y:S02]  /*1720*/  FMUL.FTZ R95, R94.reuse, R89.reuse ;  /* 0x000000595e5f7220 */ /* 0x0c4fe40000410000 */
[C---:B------:R-:W-:Y:S02]  /*1730*/  FFMA.FTZ R98, R93.reuse, R89, R96 ;  /* 0x000000595d627223 */ /* 0x040fe40000010060 */
[----:B------:R-:W-:Y:S02]  /*1740*/  FFMA.FTZ R95, R93, R88, -R95 ;  /* 0x000000585d5f7223 */ /* 0x000fe4000001085f */
[----:B------:R-:W-:Y:S02]  /*1750*/  @P0 FADD.FTZ R91, R91, R98 ;  /* 0x000000625b5b0221 */ /* 0x000fe40000010000 */
[C---:B---3--:R-:W-:Y:S02]  /*1760*/  FMUL.FTZ R96, R94.reuse, R86 ;  /* 0x000000565e607220 */ /* 0x048fe40000410000 */
[----:B----4-:R-:W-:Y:S01]  /*1770*/  FMUL.FTZ R89, R94, R87 ;  /* 0x000000575e597220 */ /* 0x010fe20000410000 */
[----:B------:R-:W0:Y:S01]  /*1780*/  SHFL.UP PT, R104, R91, 0x8, RZ ;  /* 0x050000005b687989 */ /* 0x000e2200000e00ff */
[----:B------:R-:W-:-:S02]  /*1790*/  @P0 FADD.FTZ R92, R92, R95 ;  /* 0x0000005f5c5c0221 */ /* 0x000fc40000010000 */
[C---:B------:R-:W-:Y:S02]  /*17a0*/  FFMA.FTZ R87, R93.reuse, R87, R96 ;  /* 0x000000575d577223 */ /* 0x040fe40000010060 */
[----:B------:R-:W-:Y:S01]  /*17b0*/  @P0 FFMA.FTZ R93, R93, R86, -R89 ;  /* 0x000000565d5d0223 */ /* 0x000fe20000010859 */
[----:B------:R-:W2:Y:S01]  /*17c0*/  SHFL.UP PT, R102, R92, 0x8, RZ ;  /* 0x050000005c667989 */ /* 0x000ea200000e00ff */
[CC--:B------:R-:W-:Y:S01]  /*17d0*/  FMUL.FTZ R88, R5.reuse, R6.reuse ;  /* 0x0000000605587220 */ /* 0x0c0fe20000410000 */
[----:B------:R-:W-:Y:S01]  /*17e0*/  FSEL R87, R94, R87, !P0 ;  /* 0x000000575e577208 */ /* 0x000fe20004000000 */
[-C--:B------:R-:W-:Y:S01]  /*17f0*/  FMUL.FTZ R89, R5, R7.reuse ;  /* 0x0000000705597220 */ /* 0x080fe20000410000 */
[----:B------:R-:W-:Y:S01]  /*1800*/  ISETP.GE.AND P0, PT, R48, 0x8, PT ;  /* 0x000000083000780c */ /* 0x000fe20003f06270 */
[C---:B------:R-:W-:Y:S02]  /*1810*/  FFMA.FTZ R88, R4.reuse, R7, R88 ;  /* 0x0000000704587223 */ /* 0x040fe40000010058 */
[----:B------:R-:W-:-:S02]  /*1820*/  FFMA.FTZ R89, R4, R6, -R89 ;  /* 0x0000000604597223 */ /* 0x000fc40000010859 */
[----:B------:R-:W3:Y:S01]  /*1830*/  SHFL.UP PT, R4, R93, 0x8, RZ ;  /* 0x050000005d047989 */ /* 0x000ee200000e00ff */
[C---:B------:R-:W-:Y:S02]  /*1840*/  FMUL.FTZ R98, R66.reuse, R88 ;  /* 0x0000005842627220 */ /* 0x040fe40000410000 */
[----:B------:R-:W-:Y:S01]  /*1850*/  FMUL.FTZ R96, R66, R89 ;  /* 0x0000005942607220 */ /* 0x000fe20000410000 */
[----:B------:R-:W4:Y:S01]  /*1860*/  SHFL.UP PT, R6, R87, 0x8, RZ ;  /* 0x0500000057067989 */ /* 0x000f2200000e00ff */
[-C--:B------:R-:W-:Y:S02]  /*1870*/  FMUL.FTZ R5, R80, R98.reuse ;  /* 0x0000006250057220 */ /* 0x080fe40000410000 */
[C---:B------:R-:W-:Y:S02]  /*1880*/  FMUL.FTZ R7, R81.reuse, R98 ;  /* 0x0000006251077220 */ /* 0x040fe40000410000 */
[----:B------:R-:W-:Y:S02]  /*1890*/  FFMA.FTZ R86, R81, R96, -R5 ;  /* 0x0000006051567223 */ /* 0x000fe40000010805 */
[----:B0-----:R-:W-:-:S02]  /*18a0*/  FMUL.FTZ R5, R87, R104 ;  /* 0x0000006857057220 */ /* 0x001fc40000410000 */
[----:B------:R-:W-:Y:S02]  /*18b0*/  FMUL.FTZ R94, R67, R88 ;  /* 0x00000058435e7220 */ /* 0x000fe40000410000 */
[----:B------:R-:W-:Y:S02]  /*18c0*/  FFMA.FTZ R7, -R80, R96, -R7 ;  /* 0x0000006050077223 */ /* 0x000fe40000010907 */
[-C--:B--2---:R-:W-:Y:S02]  /*18d0*/  FFMA.FTZ R99, R93, R102.reuse, -R5 ;  /* 0x000000665d637223 */ /* 0x084fe40000010805 */
[----:B------:R-:W-:Y:S02]  /*18e0*/  FMUL.FTZ R102, R87, R102 ;  /* 0x0000006657667220 */ /* 0x000fe40000410000 */
[----:B------:R-:W-:Y:S02]  /*18f0*/  FADD.FTZ R103, -R94, R7 ;  /* 0x000000075e677221 */ /* 0x000fe40000010100 */
[----:B------:R-:W-:-:S02]  /*1900*/  FMUL.FTZ R95, R67, R89 ;  /* 0x00000059435f7220 */ /* 0x000fc40000410000 */
[----:B---3--:R-:W-:Y:S02]  /*1910*/  FMUL.FTZ R7, R87, R4 ;  /* 0x0000000457077220 */ /* 0x008fe40000410000 */
[----:B------:R-:W-:Y:S02]  /*1920*/  FFMA.FTZ R102, R93, R104, R102 ;  /* 0x000000685d667223 */ /* 0x000fe40000010066 */
[-C--:B----4-:R-:W-:Y:S02]  /*1930*/  FMUL.FTZ R5, R87, R6.reuse ;  /* 0x0000000657057220 */ /* 0x090fe40000410000 */
[----:B------:R-:W-:Y:S02]  /*1940*/  FADD.FTZ R101, R95, R86 ;  /* 0x000000565f657221 */ /* 0x000fe40000010000 */
[----:B------:R-:W-:Y:S02]  /*1950*/  FFMA.FTZ R6, R93, R6, R7 ;  /* 0x000000065d067223 */ /* 0x000fe40000010007 */
[----:B------:R-:W-:-:S02]  /*1960*/  FMUL.FTZ R86, R83, -R103 ;  /* 0x8000006753567220 */ /* 0x000fc40000410000 */
[----:B------:R-:W-:Y:S01]  /*1970*/  @P0 FADD.FTZ R91, R91, R102 ;  /* 0x000000665b5b0221 */ /* 0x000fe20000010000 */
[----:B------:R-:W-:Y:S01]  /*1980*/  FSEL R102, R87, R6, !P0 ;  /* 0x0000000657667208 */ /* 0x000fe20004000000 */
[-C--:B------:R-:W-:Y:S02]  /*1990*/  FFMA.FTZ R86, R82, R101.reuse, -R86 ;  /* 0x0000006552567223 */ /* 0x080fe40000010856 */
[----:B------:R-:W-:Y:S01]  /*19a0*/  @P0 FADD.FTZ R92, R92, R99 ;  /* 0x000000635c5c0221 */ /* 0x000fe20000010000 */
[----:B------:R-:W0:Y:S01]  /*19b0*/  SHFL.UP PT, R87, R91, 0x10, RZ ;  /* 0x060000005b577989 */ /* 0x000e2200000e00ff */
[----:B------:R-:W-:Y:S02]  /*19c0*/  FMUL.FTZ R101, R83, -R101 ;  /* 0x8000006553657220 */ /* 0x000fe40000410000 */
[----:B------:R-:W-:Y:S01]  /*19d0*/  @P0 FFMA.FTZ R93, R93, R4, -R5 ;  /* 0x000000045d5d0223 */ /* 0x000fe20000010805 */
[----:B------:R-:W2:Y:S01]  /*19e0*/  SHFL.UP PT, R105, R92, 0x10, RZ ;  /* 0x060000005c697989 */ /* 0x000ea200000e00ff */
[-C--:B-1----:R-:W-:Y:S01]  /*19f0*/  FMUL.FTZ R6, R80, -R18.reuse ;  /* 0x8000001250067220 */ /* 0x082fe20000410000 */
[----:B------:R-:W-:Y:S01]  /*1a00*/  ISETP.GE.AND P0, PT, R43, c[0x0][0x174], PT ;  /* 0x00005d002b007a0c */ /* 0x000fe20003f06270 */
[----:B------:R-:W-:Y:S01]  /*1a10*/  FFMA.FTZ R108, R82, R103, R101 ;  /* 0x00000067526c7223 */ /* 0x000fe20000010065 */
[----:B------:R-:W-:Y:S01]  /*1a20*/  SHFL.UP PT, R104, R102, 0x10, RZ ;  /* 0x0600000066687989 */ /* 0x000fe200000e00ff */
[-C--:B------:R-:W-:Y:S01]  /*1a30*/  FMUL.FTZ R4, R80, R19.reuse ;  /* 0x0000001350047220 */ /* 0x080fe20000410000 */
[----:B------:R-:W-:Y:S01]  /*1a40*/  ISETP.EQ.AND P0, PT, R97, RZ, !P0 ;  /* 0x000000ff6100720c */ /* 0x000fe20004702270 */
[C---:B------:R-:W-:Y:S01]  /*1a50*/  FFMA.FTZ R106, R81.reuse, -R19, R6 ;  /* 0x80000013516a7223 */ /* 0x040fe20000010006 */
[----:B------:R-:W1:Y:S01]  /*1a60*/  SHFL.UP PT, R103, R93, 0x10, RZ ;  /* 0x060000005d677989 */ /* 0x000e6200000e00ff */
[----:B------:R-:W-:Y:S01]  /*1a70*/  FFMA.FTZ R7, R81, R18, -R4 ;  /* 0x0000001251077223 */ /* 0x000fe20000010804 */
[----:B------:R-:W-:Y:S01]  /*1a80*/  HFMA2.MMA R5, -RZ, RZ, 0, 0 ;  /* 0x00000000ff057435 */ /* 0x000fe200000001ff */
[C---:B------:R-:W-:Y:S01]  /*1a90*/  FMUL.FTZ R99, R83.reuse, -R106 ;  /* 0x8000006a53637220 */ /* 0x040fe20000410000 */
[----:B------:R-:W-:Y:S01]  /*1aa0*/  MOV R4, 0x3f800000 ;  /* 0x3f80000000047802 */ /* 0x000fe20000000f00 */
[----:B------:R-:W-:-:S02]  /*1ab0*/  FMUL.FTZ R107, R83, -R7 ;  /* 0x80000007536b7220 */ /* 0x000fc40000410000 */
[----:B------:R-:W-:Y:S02]  /*1ac0*/  FFMA.FTZ R109, R82, R7, -R99 ;  /* 0x00000007526d7223 */ /* 0x000fe40000010863 */
[C---:B------:R-:W-:Y:S01]  /*1ad0*/  FMUL.FTZ R101, R68.reuse, R88 ;  /* 0x0000005844657220 */ /* 0x040fe20000410000 */
[----:B------:R-:W-:Y:S01]  /*1ae0*/  CS2R R6, SRZ ;  /* 0x0000000000067805 */ /* 0x000fe2000001ff00 */
[----:B------:R-:W-:Y:S02]  /*1af0*/  FMUL.FTZ R99, R68, R89 ;  /* 0x0000005944637220 */ /* 0x000fe40000410000 */
[----:B------:R-:W-:Y:S02]  /*1b00*/  FFMA.FTZ R111, R82, R106, R107 ;  /* 0x0000006a526f7223 */ /* 0x000fe4000001006b */
[----:B------:R-:W-:Y:S01]  /*1b10*/  FADD.FTZ R107, -R101, R108 ;  /* 0x0000006c656b7221 */ /* 0x000fe20000010100 */
[----:B------:R-:W3:Y:S01]  /*1b20*/  @P0 LDS.128 R4, [UR4+0x1660] ;  /* 0x00166004ff040984 */ /* 0x000ee20008000c00 */
[----:B------:R-:W-:Y:S01]  /*1b30*/  FADD.FTZ R86, R99, R86 ;  /* 0x0000005663567221 */ /* 0x000fe20000010000 */
[----:B------:R-:W-:Y:S01]  /*1b40*/  ISETP.NE.AND P0, PT, R97, 0x1f, PT ;  /* 0x0000001f6100780c */ /* 0x000fe20003f05270 */
[----:B------:R-:W-:-:S02]  /*1b50*/  FMUL.FTZ R113, R85, -R107 ;  /* 0x8000006b55717220 */ /* 0x000fc40000410000 */
[CC--:B------:R-:W-:Y:S02]  /*1b60*/  FMUL.FTZ R112, R85.reuse, -R86.reuse ;  /* 0x8000005655707220 */ /* 0x0c0fe40000410000 */
[----:B------:R-:W-:Y:S02]  /*1b70*/  FMUL.FTZ R110, R85, -R111 ;  /* 0x8000006f556e7220 */ /* 0x000fe40000410000 */
[----:B0-----:R-:W-:Y:S02]  /*1b80*/  FMUL.FTZ R108, R102, R87 ;  /* 0x00000057666c7220 */ /* 0x001fe40000410000 */
[C---:B------:R-:W-:Y:S02]  /*1b90*/  FFMA.FTZ R106, R84.reuse, R86, -R113 ;  /* 0x00000056546a7223 */ /* 0x040fe40000010871 */
[C---:B------:R-:W-:Y:S02]  /*1ba0*/  FFMA.FTZ R113, R84.reuse, R107, R112 ;  /* 0x0000006b54717223 */ /* 0x040fe40000010070 */
[----:B------:R-:W-:-:S02]  /*1bb0*/  FFMA.FTZ R86, R84, R109, -R110 ;  /* 0x0000006d54567223 */ /* 0x000fc4000001086e */
[CC--:B--2---:R-:W-:Y:S02]  /*1bc0*/  FFMA.FTZ R107, R93.reuse, R105.reuse, -R108 ;  /* 0x000000695d6b7223 */ /* 0x0c4fe4000001086c */
[C---:B------:R-:W-:Y:S02]  /*1bd0*/  FMUL.FTZ R110, R102.reuse, R105 ;  /* 0x00000069666e7220 */ /* 0x040fe40000410000 */
[C---:B-1----:R-:W-:Y:S02]  /*1be0*/  FMUL.FTZ R105, R102.reuse, R103 ;  /* 0x0000006766697220 */ /* 0x042fe40000410000 */
[-C--:B------:R-:W-:Y:S02]  /*1bf0*/  FMUL.FTZ R108, R102, R104.reuse ;  /* 0x00000068666c7220 */ /* 0x080fe40000410000 */
[C---:B------:R-:W-:Y:S02]  /*1c00*/  FFMA.FTZ R105, R93.reuse, R104, R105 ;  /* 0x000000685d697223 */ /* 0x040fe40000010069 */
[----:B------:R-:W-:-:S02]  /*1c10*/  FFMA.FTZ R110, R93, R87, R110 ;  /* 0x000000575d6e7223 */ /* 0x000fc4000001006e */
[----:B------:R-:W-:Y:S01]  /*1c20*/  @P3 FFMA.FTZ R93, R93, R103, -R108 ;  /* 0x000000675d5d3223 */ /* 0x000fe2000001086c */
[----:B------:R-:W-:Y:S01]  /*1c30*/  FSEL R104, R102, R105, !P3 ;  /* 0x0000006966687208 */ /* 0x000fe20005800000 */
[----:B------:R-:W-:Y:S01]  /*1c40*/  FMUL.FTZ R109, R85, -R109 ;  /* 0x8000006d556d7220 */ /* 0x000fe20000410000 */
[----:B------:R0:W1:Y:S01]  /*1c50*/  SHFL.DOWN PT, R108, R86, 0x1, 0x1f ;  /* 0x08201f00566c7f89 */ /* 0x00006200000e0000 */
[C---:B------:R-:W-:Y:S02]  /*1c60*/  FMUL.FTZ R103, R69.reuse, R89 ;  /* 0x0000005945677220 */ /* 0x040fe40000410000 */
[----:B------:R-:W-:Y:S01]  /*1c70*/  FMUL.FTZ R102, R69, R88 ;  /* 0x0000005845667220 */ /* 0x000fe20000410000 */
[----:B------:R-:W2:Y:S01]  /*1c80*/  SHFL.UP PT, R93, R93, 0x1, RZ ;  /* 0x042000005d5d7989 */ /* 0x000ea200000e00ff */
[----:B------:R-:W-:Y:S02]  /*1c90*/  @P3 FADD.FTZ R92, R92, R107 ;  /* 0x0000006b5c5c3221 */ /* 0x000fe40000010000 */
[----:B------:R-:W-:Y:S01]  /*1ca0*/  @P3 FADD.FTZ R91, R91, R110 ;  /* 0x0000006e5b5b3221 */ /* 0x000fe20000010000 */
[----:B------:R-:W4:Y:S01]  /*1cb0*/  SHFL.UP PT, R104, R104, 0x1, RZ ;  /* 0x0420000068687989 */ /* 0x000f2200000e00ff */
[----:B------:R-:W-:Y:S01]  /*1cc0*/  FFMA.FTZ R87, R84, R111, R109 ;  /* 0x0000006f54577223 */ /* 0x000fe2000001006d */
[----:B------:R-:W-:Y:S01]  /*1cd0*/  ISETP.GT.U32.AND P3, PT, R97, 0x1d, PT ;  /* 0x0000001d6100780c */ /* 0x000fe20003f64070 */
        /* <DEDUP_REMOVED lines=8> */
[C---:B0123--:R-:W-:Y:S02]  /*1d60*/  FMUL.FTZ R107, R87.reuse, R112 ;  /* 0x00000070576b7220 */ /* 0x04ffe40000410000 */
[----:B------:R-:W-:-:S02]  /*1d70*/  FMUL.FTZ R105, R87, R110 ;  /* 0x0000006e57697220 */ /* 0x000fc40000410000 */
[CC--:B------:R-:W-:Y:S02]  /*1d80*/  FMUL.FTZ R109, R87.reuse, R106.reuse ;  /* 0x0000006a576d7220 */ /* 0x0c0fe40000410000 */
[C---:B------:R-:W-:Y:S02]  /*1d90*/  FFMA.FTZ R107, R86.reuse, R106, -R107 ;  /* 0x0000006a566b7223 */ /* 0x040fe4000001086b */
[-C--:B------:R-:W-:Y:S02]  /*1da0*/  FMUL.FTZ R87, R87, R108.reuse ;  /* 0x0000006c57577220 */ /* 0x080fe40000410000 */
[C---:B------:R-:W-:Y:S02]  /*1db0*/  FFMA.FTZ R105, R86.reuse, R108, -R105 ;  /* 0x0000006c56697223 */ /* 0x040fe40000010869 */
[C---:B------:R-:W-:Y:S02]  /*1dc0*/  FFMA.FTZ R106, R86.reuse, R112, R109 ;  /* 0x00000070566a7223 */ /* 0x040fe4000001006d */
[----:B------:R-:W-:Y:S01]  /*1dd0*/  FFMA.FTZ R87, R86, R110, R87 ;  /* 0x0000006e56577223 */ /* 0x000fe20000010057 */
[----:B------:R-:W-:Y:S01]  /*1de0*/  MOV R86, R105 ;  /* 0x0000006900567202 */ /* 0x000fe20000000f00 */
[----:B------:R-:W-:-:S02]  /*1df0*/  FADD.FTZ R88, R88, R107 ;  /* 0x0000006b58587221 */ /* 0x000fc40000010000 */
[----:B------:R-:W-:Y:S02]  /*1e00*/  FADD.FTZ R89, R89, R106 ;  /* 0x0000006a59597221 */ /* 0x000fe40000010000 */
.L_x_13013:
[----:B-123--:R-:W-:Y:S05]  /*1e10*/  BSYNC B0 ;  /* 0x0000000000007941 */ /* 0x00efea0003800000 */
.L_x_13012:
[----:B------:R1:W2:Y:S01]  /*1e20*/  SHFL.DOWN PT, R108, R86, 0x2, 0x1f ;  /* 0x08401f00566c7f89 */ /* 0x0002a200000e0000 */
[----:B------:R-:W-:Y:S03]  /*1e30*/  BSSY B0, `(.L_x_13014) ;  /* 0x0000010000007945 */ /* 0x000fe60003800000 */
[----:B0-----:R1:W0:Y:S04]  /*1e40*/  SHFL.DOWN PT, R110, R87, 0x2, 0x1f ;  /* 0x08401f00576e7f89 */ /* 0x00122800000e0000 */
[----:B------:R1:W3:Y:S04]  /*1e50*/  SHFL.DOWN PT, R106, R88, 0x2, 0x1f ;  /* 0x08401f00586a7f89 */ /* 0x0002e800000e0000 */
[----:B------:R1:W4:Y:S01]  /*1e60*/  SHFL.DOWN PT, R112, R89, 0x2, 0x1f ;  /* 0x08401f0059707f89 */ /* 0x00032200000e0000 */
        /* <DEDUP_REMOVED lines=12> */
.L_x_13015:
[----:B------:R-:W-:Y:S05]  /*1f30*/  BSYNC B0 ;  /* 0x0000000000007941 */ /* 0x000fea0003800000 */
.L_x_13014:
        /* <DEDUP_REMOVED lines=17> */
.L_x_13017:
[----:B------:R-:W-:Y:S05]  /*2050*/  BSYNC B0 ;  /* 0x0000000000007941 */ /* 0x000fea0003800000 */
.L_x_13016:
        /* <DEDUP_REMOVED lines=17> */
.L_x_13019:
[----:B------:R-:W-:Y:S05]  /*2170*/  BSYNC B0 ;  /* 0x0000000000007941 */ /* 0x000fea0003800000 */
.L_x_13018:
        /* <DEDUP_REMOVED lines=17> */
.L_x_13021:
[----:B------:R-:W-:Y:S05]  /*2290*/  BSYNC B0 ;  /* 0x0000000000007941 */ /* 0x000fea0003800000 */
.L_x_13020:
[----:B-1----:R-:W-:Y:S01]  /*22a0*/  SHFL.DOWN PT, R108, R87, 0x1, 0x1f ;  /* 0x08201f00576c7f89 */ /* 0x002fe200000e0000 */
[----:B------:R-:W-:Y:S01]  /*22b0*/  ISETP.GT.AND P0, PT, R48, 0x1e, PT ;  /* 0x0000001e3000780c */ /* 0x000fe20003f04270 */
[----:B------:R-:W-:Y:S02]  /*22c0*/  BSSY B0, `(.L_x_13022) ;  /* 0x00000de000007945 */ /* 0x000fe40003800000 */
[----:B------:R-:W1:Y:S04]  /*22d0*/  SHFL.IDX PT, R107, R7, RZ, 0x1f ;  /* 0x00001fff076b7589 */ /* 0x000e6800000e0000 */
[----:B------:R-:W5:Y:S04]  /*22e0*/  SHFL.IDX PT, R105, R6, RZ, 0x1f ;  /* 0x00001fff06697589 */ /* 0x000f6800000e0000 */
[----:B------:R-:W2:Y:S04]  /*22f0*/  SHFL.DOWN PT, R109, R86, 0x1, 0x1f ;  /* 0x08201f00566d7f89 */ /* 0x000ea800000e0000 */
[----:B------:R-:W4:Y:S04]  /*2300*/  SHFL.DOWN PT, R111, R88, 0x1, 0x1f ;  /* 0x08201f00586f7f89 */ /* 0x000f2800000e0000 */
[----:B------:R-:W3:Y:S04]  /*2310*/  SHFL.DOWN PT, R113, R89, 0x1, 0x1f ;  /* 0x08201f0059717f89 */ /* 0x000ee800000e0000 */
[----:B--2---:R-:W-:Y:S01]  /*2320*/  SHFL.IDX PT, R87, R87, RZ, 0x1f ;  /* 0x00001fff57577589 */ /* 0x004fe200000e0000 */
[----:B-1-3--:R-:W-:-:S03]  /*2330*/  @P2 FMUL.FTZ R106, R108, R107 ;  /* 0x0000006b6c6a2220 */ /* 0x00afc60000410000 */
[----:B------:R-:W-:Y:S01]  /*2340*/  SHFL.IDX PT, R86, R86, RZ, 0x1f ;  /* 0x00001fff56567589 */ /* 0x000fe200000e0000 */
[----:B-----5:R-:W-:-:S03]  /*2350*/  @P2 FMUL.FTZ R108, R108, R105 ;  /* 0x000000696c6c2220 */ /* 0x020fc60000410000 */
[----:B------:R-:W-:Y:S01]  /*2360*/  SHFL.IDX PT, R88, R88, RZ, 0x1f ;  /* 0x00001fff58587589 */ /* 0x000fe200000e0000 */
[----:B------:R-:W-:-:S03]  /*2370*/  @P2 FFMA.FTZ R106, R109, R105, -R106 ;  /* 0x000000696d6a2223 */ /* 0x000fc6000001086a */
[----:B------:R-:W-:Y:S01]  /*2380*/  SHFL.IDX PT, R89, R89, RZ, 0x1f ;  /* 0x00001fff59597589 */ /* 0x000fe200000e0000 */
[----:B------:R-:W-:Y:S02]  /*2390*/  @P2 FFMA.FTZ R108, R109, R107, R108 ;  /* 0x0000006b6d6c2223 */ /* 0x000fe4000001006c */
[----:B----4-:R-:W-:Y:S02]  /*23a0*/  @P2 FADD.FTZ R105, R111, R106 ;  /* 0x0000006a6f692221 */ /* 0x010fe40000010000 */
[----:B------:R-:W-:Y:S02]  /*23b0*/  FMUL.FTZ R106, R104, R10 ;  /* 0x0000000a686a7220 */ /* 0x000fe40000410000 */
[----:B------:R-:W-:Y:S01]  /*23c0*/  @P2 FADD.FTZ R107, R113, R108 ;  /* 0x0000006c716b2221 */ /* 0x000fe20000010000 */
[----:B------:R-:W-:Y:S01]  /*23d0*/  ISETP.NE.AND P2, PT, R51, RZ, PT ;  /* 0x000000ff3300720c */ /* 0x000fe20003f45270 */
[-C--:B------:R-:W-:Y:S02]  /*23e0*/  FMUL.FTZ R108, R105, -R19.reuse ;  /* 0x80000013696c7220 */ /* 0x080fe40000410000 */
[----:B------:R-:W-:-:S02]  /*23f0*/  FMUL.FTZ R19, R107, -R19 ;  /* 0x800000136b137220 */ /* 0x000fc40000410000 */
[-C--:B------:R-:W-:Y:S02]  /*2400*/  FMUL.FTZ R104, R104, R11.reuse ;  /* 0x0000000b68687220 */ /* 0x080fe40000410000 */
[-C--:B------:R-:W-:Y:S02]  /*2410*/  FFMA.FTZ R107, R107, R18.reuse, R108 ;  /* 0x000000126b6b7223 */ /* 0x080fe4000001006c */
[----:B------:R-:W-:Y:S02]  /*2420*/  FFMA.FTZ R106, R93, R11, R106 ;  /* 0x0000000b5d6a7223 */ /* 0x000fe4000001006a */
[----:B------:R-:W-:Y:S02]  /*2430*/  FFMA.FTZ R105, R105, R18, -R19 ;  /* 0x0000001269697223 */ /* 0x000fe40000010813 */
[----:B------:R-:W-:Y:S02]  /*2440*/  FFMA.FTZ R93, R93, R10, -R104 ;  /* 0x0000000a5d5d7223 */ /* 0x000fe40000010868 */
[----:B------:R-:W-:-:S02]  /*2450*/  FADD.FTZ R19, -R98, R107 ;  /* 0x0000006b62137221 */ /* 0x000fc40000010100 */
[----:B------:R-:W-:Y:S02]  /*2460*/  FADD.FTZ R18, R96, R105 ;  /* 0x0000006960127221 */ /* 0x000fe40000010000 */
[----:B------:R-:W-:Y:S02]  /*2470*/  @P1 FADD.FTZ R10, R92, R93 ;  /* 0x0000005d5c0a1221 */ /* 0x000fe40000010000 */
[----:B------:R-:W-:Y:S02]  /*2480*/  FMUL.FTZ R93, R80, -R19 ;  /* 0x80000013505d7220 */ /* 0x000fe40000410000 */
[----:B------:R-:W-:Y:S01]  /*2490*/  @P1 FADD.FTZ R11, R91, R106 ;  /* 0x0000006a5b0b1221 */ /* 0x000fe20000010000 */
[----:B------:R-:W-:Y:S01]  /*24a0*/  ISETP.NE.AND P1, PT, R48, RZ, PT ;  /* 0x000000ff3000720c */ /* 0x000fe20003f25270 */
        /* <DEDUP_REMOVED lines=9> */
[C---:B------:R-:W-:Y:S02]  /*2540*/  FMUL.FTZ R10, R83.reuse, -R95 ;  /* 0x8000005f530a7220 */ /* 0x040fe40000410000 */
[----:B------:R-:W-:Y:S02]  /*2550*/  FADD.FTZ R94, R90, R9 ;  /* 0x000000095a5e7221 */ /* 0x000fe40000010000 */
[----:B------:R-:W-:Y:S02]  /*2560*/  FADD.FTZ R90, RZ, R92 ;  /* 0x0000005cff5a7221 */ /* 0x000fe40000010000 */
        /* <DEDUP_REMOVED lines=9> */
[C---:B------:R-:W-:Y:S02]  /*2600*/  FMUL.FTZ R8, R85.reuse, -R101 ;  /* 0x8000006555087220 */ /* 0x040fe40000410000 */
[----:B------:R-:W-:Y:S02]  /*2610*/  FADD.FTZ R93, RZ, R11 ;  /* 0x0000000bff5d7221 */ /* 0x000fe40000010000 */
[----:B------:R-:W-:Y:S02]  /*2620*/  FFMA.FTZ R96, R74, R75, R9 ;  /* 0x0000004b4a607223 */ /* 0x000fe40000010009 */
[-C--:B------:R-:W-:Y:S02]  /*2630*/  FMUL.FTZ R85, R85, -R99.reuse ;  /* 0x8000006355557220 */ /* 0x080fe40000410000 */
[----:B------:R-:W-:-:S02]  /*2640*/  FFMA.FTZ R8, R84, R99, -R8 ;  /* 0x0000006354087223 */ /* 0x000fc40000010808 */
[C---:B------:R-:W-:Y:S02]  /*2650*/  FMUL.FTZ R9, R83.reuse, R93 ;  /* 0x0000005d53097220 */ /* 0x040fe40000410000 */
[----:B------:R-:W-:Y:S02]  /*2660*/  FMUL.FTZ R83, R83, R96 ;  /* 0x0000006053537220 */ /* 0x000fe40000410000 */
[----:B------:R-:W-:Y:S02]  /*2670*/  FFMA.FTZ R85, R84, R101, R85 ;  /* 0x0000006554557223 */ /* 0x000fe40000010055 */
[----:B------:R-:W-:Y:S02]  /*2680*/  FADD.FTZ R103, R103, R8 ;  /* 0x0000000867677221 */ /* 0x000fe40000010000 */
[----:B------:R-:W-:Y:S02]  /*2690*/  FFMA.FTZ R92, R82, R93, R83 ;  /* 0x0000005d525c7223 */ /* 0x000fe40000010053 */
[----:B------:R-:W-:-:S02]  /*26a0*/  FFMA.FTZ R11, R69, R94, RZ ;  /* 0x0000005e450b7223 */ /* 0x000fc400000100ff */
[----:B------:R-:W-:Y:S02]  /*26b0*/  FADD.FTZ R83, -R102, R85 ;  /* 0x0000005566537221 */ /* 0x000fe40000010100 */
[----:B------:R-:W-:Y:S02]  /*26c0*/  FMUL.FTZ R85, R76, R103 ;  /* 0x000000674c557220 */ /* 0x000fe40000410000 */
[-C--:B------:R-:W-:Y:S02]  /*26d0*/  FFMA.FTZ R9, R82, R96.reuse, -R9 ;  /* 0x0000006052097223 */ /* 0x080fe40000010809 */
[----:B------:R-:W-:Y:S02]  /*26e0*/  FFMA.FTZ R82, -R76, R73, R94 ;  /* 0x000000494c527223 */ /* 0x000fe4000001015e */
[----:B------:R-:W-:Y:S02]  /*26f0*/  FFMA.FTZ R94, R68, R96, R11 ;  /* 0x00000060445e7223 */ /* 0x000fe4000001000b */
[----:B------:R-:W-:-:S02]  /*2700*/  FMUL.FTZ R84, R74, R99 ;  /* 0x000000634a547220 */ /* 0x000fc40000410000 */
[----:B------:R-:W-:Y:S02]  /*2710*/  FMUL.FTZ R11, R76, R83 ;  /* 0x000000534c0b7220 */ /* 0x000fe40000410000 */
[----:B------:R-:W-:Y:S02]  /*2720*/  FMUL.FTZ R8, R90, R85 ;  /* 0x000000555a087220 */ /* 0x000fe40000410000 */
[----:B------:R-:W-:Y:S02]  /*2730*/  FADD.FTZ R92, RZ, R92 ;  /* 0x0000005cff5c7221 */ /* 0x000fe40000010000 */
[----:B------:R-:W-:Y:S02]  /*2740*/  FFMA.FTZ R105, -R74, R75, R96 ;  /* 0x0000004b4a697223 */ /* 0x000fe40000010160 */
[----:B------:R-:W-:Y:S02]  /*2750*/  FFMA.FTZ R107, R72, R77, R9 ;  /* 0x0000004d486b7223 */ /* 0x000fe40000010009 */
[----:B------:R-:W-:-:S02]  /*2760*/  FMUL.FTZ R96, R74, R101 ;  /* 0x000000654a607220 */ /* 0x000fc40000410000 */
[----:B------:R-:W-:Y:S02]  /*2770*/  FMUL.FTZ R98, R93, R84 ;  /* 0x000000545d627220 */ /* 0x000fe40000410000 */
[-C--:B------:R-:W-:Y:S02]  /*2780*/  FFMA.FTZ R9, R82, R11.reuse, -R8 ;  /* 0x0000000b52097223 */ /* 0x080fe40000010808 */
[----:B------:R-:W-:Y:S02]  /*2790*/  FMUL.FTZ R11, R90, R11 ;  /* 0x0000000b5a0b7220 */ /* 0x000fe40000410000 */
[----:B------:R-:W-:Y:S02]  /*27a0*/  FMUL.FTZ R8, R80, R92 ;  /* 0x0000005c50087220 */ /* 0x000fe40000410000 */
[-C--:B------:R-:W-:Y:S02]  /*27b0*/  FFMA.FTZ R98, R105, R96.reuse, -R98 ;  /* 0x0000006069627223 */ /* 0x080fe40000010862 */
[----:B------:R-:W-:-:S02]  /*27c0*/  FMUL.FTZ R96, R93, R96 ;  /* 0x000000605d607220 */ /* 0x000fc40000410000 */
[----:B------:R-:W-:Y:S02]  /*27d0*/  FFMA.FTZ R11, R82, R85, R11 ;  /* 0x00000055520b7223 */ /* 0x000fe4000001000b */
[-C--:B------:R-:W-:Y:S02]  /*27e0*/  FMUL.FTZ R80, R80, R107.reuse ;  /* 0x0000006b50507220 */ /* 0x080fe40000410000 */
[-C--:B------:R-:W-:Y:S02]  /*27f0*/  FFMA.FTZ R8, R81, R107.reuse, -R8 ;  /* 0x0000006b51087223 */ /* 0x080fe40000010808 */
[----:B------:R-:W-:Y:S02]  /*2800*/  FFMA.FTZ R96, R105, R84, R96 ;  /* 0x0000005469607223 */ /* 0x000fe40000010060 */
[----:B------:R-:W-:Y:S02]  /*2810*/  FADD.FTZ R11, RZ, R11 ;  /* 0x0000000bff0b7221 */ /* 0x000fe40000010000 */
[----:B------:R-:W-:-:S02]  /*2820*/  FFMA.FTZ R109, R67, R107, R94 ;  /* 0x0000006b436d7223 */ /* 0x000fc4000001005e */
[----:B------:R-:W-:Y:S02]  /*2830*/  FFMA.FTZ R102, R81, R92, R80 ;  /* 0x0000005c51667223 */ /* 0x000fe40000010050 */
[----:B------:R-:W-:Y:S02]  /*2840*/  FFMA.FTZ R94, R70, R79, R8 ;  /* 0x0000004f465e7223 */ /* 0x000fe40000010008 */
[C---:B------:R-:W-:Y:S02]  /*2850*/  FMUL.FTZ R81, R72.reuse, R95 ;  /* 0x0000005f48517220 */ /* 0x040fe40000410000 */
[----:B------:R-:W-:Y:S02]  /*2860*/  FADD.FTZ R11, R11, R96 ;  /* 0x000000600b0b7221 */ /* 0x000fe40000010000 */
[----:B------:R-:W-:Y:S02]  /*2870*/  FADD.FTZ R9, RZ, R9 ;  /* 0x00000009ff097221 */ /* 0x000fe40000010000 */
[----:B------:R-:W-:-:S02]  /*2880*/  FFMA.FTZ R80, -R72, R77, R107 ;  /* 0x0000004d48507223 */ /* 0x000fc4000001016b */
[----:B------:R-:W-:Y:S02]  /*2890*/  FFMA.FTZ R96, R66, R94, R109 ;  /* 0x0000005e42607223 */ /* 0x000fe4000001006d */
[----:B------:R-:W-:Y:S02]  /*28a0*/  FADD.FTZ R107, RZ, R102 ;  /* 0x00000066ff6b7221 */ /* 0x000fe40000010000 */
[----:B------:R-:W-:Y:S02]  /*28b0*/  FMUL.FTZ R111, R72, R91 ;  /* 0x0000005b486f7220 */ /* 0x000fe40000410000 */
[----:B------:R-:W-:Y:S02]  /*28c0*/  FMUL.FTZ R8, R92, R81 ;  /* 0x000000515c087220 */ /* 0x000fe40000410000 */
[----:B------:R-:W-:Y:S02]  /*28d0*/  FMUL.FTZ R109, R70, R18 ;  /* 0x00000012466d7220 */ /* 0x000fe40000410000 */
[----:B------:R-:W-:-:S02]  /*28e0*/  FADD.FTZ R9, R9, R98 ;  /* 0x0000006209097221 */ /* 0x000fc40000010000 */
[----:B------:R-:W-:Y:S02]  /*28f0*/  FFMA.FTZ R94, -R70, R79, R94 ;  /* 0x0000004f465e7223 */ /* 0x000fe4000001015e */
[----:B------:R-:W-:Y:S02]  /*2900*/  FFMA.FTZ R8, R80, R111, -R8 ;  /* 0x0000006f50087223 */ /* 0x000fe40000010808 */
[----:B------:R-:W-:Y:S02]  /*2910*/  FMUL.FTZ R98, R70, R19 ;  /* 0x0000001346627220 */ /* 0x000fe40000410000 */
[----:B------:R-:W-:Y:S02]  /*2920*/  FMUL.FTZ R113, R107, R109 ;  /* 0x0000006d6b717220 */ /* 0x000fe40000410000 */
[----:B------:R-:W-:Y:S02]  /*2930*/  FFMA.FTZ R10, R69, -R90, RZ ;  /* 0x8000005a450a7223 */ /* 0x000fe400000100ff */
[----:B------:R-:W-:-:S02]  /*2940*/  FMUL.FTZ R111, R92, R111 ;  /* 0x0000006f5c6f7220 */ /* 0x000fc40000410000 */
[----:B------:R-:W-:Y:S02]  /*2950*/  FADD.FTZ R9, R9, R8 ;  /* 0x0000000809097221 */ /* 0x000fe40000010000 */
[-C--:B------:R-:W-:Y:S02]  /*2960*/  FFMA.FTZ R104, R94, R98.reuse, -R113 ;  /* 0x000000625e687223 */ /* 0x080fe40000010871 */
[----:B------:R-:W-:Y:S01]  /*2970*/  FFMA.FTZ R10, R68, -R93, R10 ;  /* 0x8000005d440a7223 */ /* 0x000fe2000001000a */
[----:B------:R-:W1:Y:S01]  /*2980*/  SHFL.DOWN PT, R113, R96, 0x1, 0x1f ;  /* 0x08201f0060717f89 */ /* 0x000e6200000e0000 */
[----:B------:R-:W-:Y:S02]  /*2990*/  FFMA.FTZ R8, R80, R81, R111 ;  /* 0x0000005150087223 */ /* 0x000fe4000001006f */
[----:B------:R-:W-:Y:S02]  /*29a0*/  FMUL.FTZ R102, R107, R98 ;  /* 0x000000626b667220 */ /* 0x000fe40000410000 */
[----:B------:R-:W-:-:S02]  /*29b0*/  FADD.FTZ R104, R9, R104 ;  /* 0x0000006809687221 */ /* 0x000fc40000010000 */
[----:B------:R-:W-:Y:S02]  /*29c0*/  FFMA.FTZ R10, R67, -R92, R10 ;  /* 0x8000005c430a7223 */ /* 0x000fe4000001000a */
[----:B------:R-:W-:Y:S02]  /*29d0*/  FADD.FTZ R8, R11, R8 ;  /* 0x000000080b087221 */ /* 0x000fe40000010000 */
[----:B------:R-:W-:Y:S02]  /*29e0*/  FFMA.FTZ R9, R94, R109, R102 ;  /* 0x0000006d5e097223 */ /* 0x000fe40000010066 */
[----:B------:R-:W-:Y:S01]  /*29f0*/  FFMA.FTZ R98, R66, -R107, R10 ;  /* 0x8000006b42627223 */ /* 0x000fe2000001000a */
[----:B------:R-:W2:Y:S01]  /*2a00*/  SHFL.DOWN PT, R102, R104, 0x1, 0x1f ;  /* 0x08201f0068667f89 */ /* 0x000ea200000e0000 */
[----:B------:R-:W-:Y:S01]  /*2a10*/  FADD.FTZ R8, R8, R9 ;  /* 0x0000000908087221 */ /* 0x000fe20000010000 */
[----:B------:R-:W-:Y:S01]  /*2a20*/  MOV R10, R96 ;  /* 0x00000060000a7202 */ /* 0x000fe20000000f00 */
[----:B------:R-:W-:Y:S01]  /*2a30*/  FADD.FTZ R24, R109, R24 ;  /* 0x000000186d187221 */ /* 0x000fe20000010000 */
[----:B------:R-:W3:Y:S01]  /*2a40*/  SHFL.DOWN PT, R106, R98, 0x1, 0x1f ;  /* 0x08201f00626a7f89 */ /* 0x000ee200000e0000 */
[----:B------:R-:W-:Y:S01]  /*2a50*/  MOV R11, R98 ;  /* 0x00000062000b7202 */ /* 0x000fe20000000f00 */
[----:B------:R-:W-:Y:S01]  /*2a60*/  FADD.FTZ R25, R81, R25 ;  /* 0x0000001951197221 */ /* 0x000fe20000010000 */
[----:B------:R-:W-:Y:S01]  /*2a70*/  MOV R9, R104 ;  /* 0x0000006800097202 */ /* 0x000fe20000000f00 */
[----:B------:R-:W4:Y:S01]  /*2a80*/  SHFL.DOWN PT, R111, R8, 0x1, 0x1f ;  /* 0x08201f00086f7f89 */ /* 0x000f2200000e0000 */
[----:B------:R-:W-:-:S02]  /*2a90*/  FADD.FTZ R26, R84, R26 ;  /* 0x0000001a541a7221 */ /* 0x000fc40000010000 */
[----:B-1----:R-:W-:Y:S02]  /*2aa0*/  @!P0 FADD.FTZ R10, R10, R113 ;  /* 0x000000710a0a8221 */ /* 0x002fe40000010000 */
[----:B------:R-:W-:-:S03]  /*2ab0*/  FADD.FTZ R27, R85, R27 ;  /* 0x0000001b551b7221 */ /* 0x000fc60000010000 */
[----:B------:R-:W1:Y:S01]  /*2ac0*/  SHFL.DOWN PT, R113, R10, 0x2, 0x1f ;  /* 0x08401f000a717f89 */ /* 0x000e6200000e0000 */
[----:B--2---:R-:W-:Y:S02]  /*2ad0*/  @!P0 FADD.FTZ R9, R9, R102 ;  /* 0x0000006609098221 */ /* 0x004fe40000010000 */
[----:B---3--:R-:W-:-:S03]  /*2ae0*/  @!P0 FADD.FTZ R11, R11, R106 ;  /* 0x0000006a0b0b8221 */ /* 0x008fc60000010000 */
[----:B------:R-:W2:Y:S01]  /*2af0*/  SHFL.DOWN PT, R96, R9, 0x2, 0x1f ;  /* 0x08401f0009607f89 */ /* 0x000ea200000e0000 */
[----:B----4-:R-:W-:-:S03]  /*2b00*/  @!P0 FADD.FTZ R8, R8, R111 ;  /* 0x0000006f08088221 */ /* 0x010fc60000010000 */
[----:B------:R-:W3:Y:S01]  /*2b10*/  SHFL.DOWN PT, R98, R11, 0x2, 0x1f ;  /* 0x08401f000b627f89 */ /* 0x000ee200000e0000 */
[----:B------:R-:W-:-:S03]  /*2b20*/  ISETP.GT.AND P0, PT, R48, 0x1d, PT ;  /* 0x0000001d3000780c */ /* 0x000fc60003f04270 */
[----:B------:R-:W4:Y:S10]  /*2b30*/  SHFL.DOWN PT, R111, R8, 0x2, 0x1f ;  /* 0x08401f00086f7f89 */ /* 0x000f3400000e0000 */
[----:B-1----:R-:W-:-:S05]  /*2b40*/  @!P0 FADD.FTZ R10, R10, R113 ;  /* 0x000000710a0a8221 */ /* 0x002fca0000010000 */
        /* <DEDUP_REMOVED lines=11> */
[----:B------:R-:W-:Y:S02]  /*2c00*/  FMUL.FTZ R96, R87, R6 ;  /* 0x0000000657607220 */ /* 0x000fe40000410000 */
[----:B---3--:R-:W-:Y:S02]  /*2c10*/  @!P0 FADD.FTZ R11, R11, R98 ;  /* 0x000000620b0b8221 */ /* 0x008fe40000010000 */
[----:B------:R-:W2:Y:S01]  /*2c20*/  SHFL.DOWN PT, R98, R9, 0x8, 0x1f ;  /* 0x09001f0009627f89 */ /* 0x000ea200000e0000 */
[-C--:B------:R-:W-:Y:S02]  /*2c30*/  FFMA.FTZ R96, R86, R7.reuse, R96 ;  /* 0x0000000756607223 */ /* 0x080fe40000010060 */
[----:B----4-:R-:W-:Y:S01]  /*2c40*/  @!P0 FADD.FTZ R8, R8, R111 ;  /* 0x0000006f08088221 */ /* 0x010fe20000010000 */
[----:B------:R-:W3:Y:S01]  /*2c50*/  SHFL.DOWN PT, R102, R11, 0x8, 0x1f ;  /* 0x09001f000b667f89 */ /* 0x000ee200000e0000 */
[----:B------:R-:W-:Y:S01]  /*2c60*/  ISETP.GT.AND P0, PT, R48, 0x17, PT ;  /* 0x000000173000780c */ /* 0x000fe20003f04270 */
[----:B------:R-:W-:-:S02]  /*2c70*/  FMUL.FTZ R111, R87, R7 ;  /* 0x00000007576f7220 */ /* 0x000fc40000410000 */
[----:B------:R-:W4:Y:S01]  /*2c80*/  SHFL.DOWN PT, R113, R8, 0x8, 0x1f ;  /* 0x09001f0008717f89 */ /* 0x000f2200000e0000 */
[CC--:B------:R-:W-:Y:S02]  /*2c90*/  FMUL.FTZ R7, R87.reuse, R5.reuse ;  /* 0x0000000557077220 */ /* 0x0c0fe40000410000 */
[C---:B------:R-:W-:Y:S02]  /*2ca0*/  FFMA.FTZ R111, R86.reuse, R6, -R111 ;  /* 0x00000006566f7223 */ /* 0x040fe4000001086f */
[-C--:B------:R-:W-:Y:S02]  /*2cb0*/  FMUL.FTZ R87, R87, R4.reuse ;  /* 0x0000000457577220 */ /* 0x080fe40000410000 */
[C---:B------:R-:W-:Y:S02]  /*2cc0*/  FFMA.FTZ R4, R86.reuse, R4, -R7 ;  /* 0x0000000456047223 */ /* 0x040fe40000010807 */
[----:B------:R-:W-:Y:S02]  /*2cd0*/  FFMA.FTZ R5, R86, R5, R87 ;  /* 0x0000000556057223 */ /* 0x000fe40000010057 */
[----:B-1----:R-:W-:-:S02]  /*2ce0*/  @!P0 FADD.FTZ R10, R10, R115 ;  /* 0x000000730a0a8221 */ /* 0x002fc40000010000 */
[----:B------:R-:W-:Y:S02]  /*2cf0*/  FADD.FTZ R6, R88, R111 ;  /* 0x0000006f58067221 */ /* 0x000fe40000010000 */
[----:B------:R-:W-:Y:S02]  /*2d00*/  FMUL.FTZ R86, R17, R18 ;  /* 0x0000001211567220 */ /* 0x000fe40000410000 */
[----:B--2---:R-:W-:Y:S02]  /*2d10*/  @!P0 FADD.FTZ R9, R9, R98 ;  /* 0x0000006209098221 */ /* 0x004fe40000010000 */
[-C--:B------:R-:W-:Y:S02]  /*2d20*/  FFMA.FTZ R86, R16, R19.reuse, -R86 ;  /* 0x0000001310567223 */ /* 0x080fe40000010856 */
[----:B---3--:R-:W-:Y:S01]  /*2d30*/  @!P0 FADD.FTZ R11, R11, R102 ;  /* 0x000000660b0b8221 */ /* 0x008fe20000010000 */
[----:B------:R-:W-:Y:S01]  /*2d40*/  SHFL.DOWN PT, R88, R9, 0x10, 0x1f ;  /* 0x0a001f0009587f89 */ /* 0x000fe200000e0000 */
[----:B------:R-:W-:-:S02]  /*2d50*/  FMUL.FTZ R19, R17, R19 ;  /* 0x0000001311137220 */ /* 0x000fc40000410000 */
[----:B----4-:R-:W-:Y:S01]  /*2d60*/  @!P0 FADD.FTZ R8, R8, R113 ;  /* 0x0000007108088221 */ /* 0x010fe20000010000 */
[----:B------:R-:W-:Y:S01]  /*2d70*/  SHFL.DOWN PT, R98, R11, 0x10, 0x1f ;  /* 0x0a001f000b627f89 */ /* 0x000fe200000e0000 */
[----:B------:R-:W-:Y:S01]  /*2d80*/  FADD.FTZ R7, R89, R96 ;  /* 0x0000006059077221 */ /* 0x000fe20000010000 */
[----:B------:R-:W-:Y:S01]  /*2d90*/  ISETP.GT.AND P0, PT, R48, 0xf, PT ;  /* 0x0000000f3000780c */ /* 0x000fe20003f04270 */
[----:B------:R-:W-:Y:S01]  /*2da0*/  FMUL.FTZ R107, R107, R86 ;  /* 0x000000566b6b7220 */ /* 0x000fe20000410000 */
[----:B------:R-:W1:Y:S01]  /*2db0*/  SHFL.DOWN PT, R113, R10, 0x10, 0x1f ;  /* 0x0a001f000a717f89 */ /* 0x000e6200000e0000 */
[----:B------:R-:W-:Y:S02]  /*2dc0*/  FFMA.FTZ R87, R16, R18, R19 ;  /* 0x0000001210577223 */ /* 0x000fe40000010013 */
[C---:B------:R-:W-:Y:S01]  /*2dd0*/  FMUL.FTZ R86, R17.reuse, R95 ;  /* 0x0000005f11567220 */ /* 0x040fe20000410000 */
[----:B------:R-:W2:Y:S01]  /*2de0*/  SHFL.DOWN PT, R111, R8, 0x10, 0x1f ;  /* 0x0a001f00086f7f89 */ /* 0x000ea200000e0000 */
[----:B------:R-:W-:-:S02]  /*2df0*/  FMUL.FTZ R19, R17, R99 ;  /* 0x0000006311137220 */ /* 0x000fc40000410000 */
[----:B------:R-:W-:Y:S01]  /*2e00*/  FFMA.FTZ R107, R94, R87, R107 ;  /* 0x000000575e6b7223 */ /* 0x000fe2000001006b */
[----:B------:R3:W-:Y:S01]  /*2e10*/  @!P2 STS.128 [UR4+0x1660], R4 ;  /* 0x00166004ff00a988 */ /* 0x0007e20008000c04 */
[C---:B------:R-:W-:Y:S02]  /*2e20*/  FFMA.FTZ R87, R16.reuse, R91, -R86 ;  /* 0x0000005b10577223 */ /* 0x040fe40000010856 */
[----:B------:R-:W-:Y:S02]  /*2e30*/  FFMA.FTZ R86, R16, R101, -R19 ;  /* 0x0000006510567223 */ /* 0x000fe40000010813 */
[C---:B------:R-:W-:Y:S02]  /*2e40*/  FMUL.FTZ R91, R17.reuse, R91 ;  /* 0x0000005b115b7220 */ /* 0x040fe40000410000 */
[----:B------:R-:W-:Y:S02]  /*2e50*/  FMUL.FTZ R101, R17, R101 ;  /* 0x0000006511657220 */ /* 0x000fe40000410000 */
[----:B------:R-:W-:-:S02]  /*2e60*/  FMUL.FTZ R87, R92, R87 ;  /* 0x000000575c577220 */ /* 0x000fc40000410000 */
[----:B------:R-:W-:Y:S02]  /*2e70*/  FMUL.FTZ R86, R93, R86 ;  /* 0x000000565d567220 */ /* 0x000fe40000410000 */
[C---:B------:R-:W-:Y:S02]  /*2e80*/  FFMA.FTZ R91, R16.reuse, R95, R91 ;  /* 0x0000005f105b7223 */ /* 0x040fe4000001005b */
[C---:B---3--:R-:W-:Y:S02]  /*2e90*/  FMUL.FTZ R4, R17.reuse, R103 ;  /* 0x0000006711047220 */ /* 0x048fe40000410000 */
[-C--:B------:R-:W-:Y:S02]  /*2ea0*/  FMUL.FTZ R17, R17, R83.reuse ;  /* 0x0000005311117220 */ /* 0x080fe40000410000 */
[C---:B------:R-:W-:Y:S02]  /*2eb0*/  FFMA.FTZ R83, R16.reuse, R83, -R4 ;  /* 0x0000005310537223 */ /* 0x040fe40000010804 */
[----:B------:R-:W-:-:S02]  /*2ec0*/  FFMA.FTZ R4, R16, R99, R101 ;  /* 0x0000006310047223 */ /* 0x000fc40000010065 */
[----:B------:R-:W-:Y:S02]  /*2ed0*/  FFMA.FTZ R17, R16, R103, R17 ;  /* 0x0000006710117223 */ /* 0x000fe40000010011 */
[----:B------:R-:W-:Y:S02]  /*2ee0*/  FMUL.FTZ R83, R90, R83 ;  /* 0x000000535a537220 */ /* 0x000fe40000410000 */
[----:B-1----:R-:W-:Y:S02]  /*2ef0*/  @!P0 FADD.FTZ R10, R10, R113 ;  /* 0x000000710a0a8221 */ /* 0x002fe40000010000 */
[----:B------:R-:W-:Y:S02]  /*2f00*/  @!P0 FADD.FTZ R11, R11, R98 ;  /* 0x000000620b0b8221 */ /* 0x000fe40000010000 */
[----:B------:R-:W-:Y:S02]  /*2f10*/  @!P0 FADD.FTZ R9, R9, R88 ;  /* 0x0000005809098221 */ /* 0x000fe40000010000 */
        /* <DEDUP_REMOVED lines=12> */
[----:B------:R-:W-:Y:S01]  /*2fe0*/  FADD.FTZ R29, R82, R29 ;  /* 0x0000001d521d7221 */ /* 0x000fe20000010000 */
[----:B------:R-:W-:Y:S06]  /*2ff0*/  BAR.SYNC.DEFER_BLOCKING 0x0 ;  /* 0x0000000000007b1d */ /* 0x000fec0000010000 */
[----:B------:R-:W-:Y:S05]  /*3000*/  @P2 BRA `(.L_x_13023) ;  /* 0x0000009000002947 */ /* 0x000fea0003800000 */
[----:B-1----:R-:W-:-:S13]  /*3010*/  ISETP.NE.AND P0, PT, R43, c[0x0][0x174], PT ;  /* 0x00005d002b007a0c */ /* 0x002fda0003f05270 */
[----:B------:R-:W1:Y:S04]  /*3020*/  @P0 LDS.64 R4, [R65+0x2e60] ;  /* 0x002e600041040984 */ /* 0x000e680000000a00 */
[----:B------:R-:W2:Y:S01]  /*3030*/  @P0 LDS.64 R6, [R65+0x2660] ;  /* 0x0026600041060984 */ /* 0x000ea20000000a00 */
[----:B-1----:R-:W-:Y:S02]  /*3040*/  @P0 FADD.FTZ R11, R11, R5 ;  /* 0x000000050b0b0221 */ /* 0x002fe40000010000 */
[----:B------:R-:W-:Y:S02]  /*3050*/  @P0 FADD.FTZ R10, R10, R4 ;  /* 0x000000040a0a0221 */ /* 0x000fe40000010000 */
[----:B--2---:R-:W-:Y:S02]  /*3060*/  @P0 FADD.FTZ R9, R9, R7 ;  /* 0x0000000709090221 */ /* 0x004fe40000010000 */
[----:B------:R-:W-:Y:S01]  /*3070*/  @P0 FADD.FTZ R8, R8, R6 ;  /* 0x0000000608080221 */ /* 0x000fe20000010000 */
[----:B------:R1:W-:Y:S04]  /*3080*/  STS.64 [R65+0x2e60], R10 ;  /* 0x002e600a41007388 */ /* 0x0003e80000000a00 */
[----:B------:R1:W-:Y:S02]  /*3090*/  STS.64 [R65+0x2660], R8 ;  /* 0x0026600841007388 */ /* 0x0003e40000000a00 */
.L_x_13023:
[----:B-1----:R-:W-:Y:S05]  /*30a0*/  BSYNC B0 ;  /* 0x0000000000007941 */ /* 0x002fea0003800000 */
.L_x_13022:
        /* <DEDUP_REMOVED lines=21> */
.L_x_13009:
[----:B------:R-:W-:Y:S01]  /*3200*/  BAR.SYNC.DEFER_BLOCKING 0x0 ;  /* 0x0000000000007b1d */ /* 0x000fe20000010000 */
[----:B------:R-:W-:Y:S01]  /*3210*/  ISETP.NE.AND P0, PT, R51, RZ, PT ;  /* 0x000000ff3300720c */ /* 0x000fe20003f05270 */
[----:B------:R-:W-:Y:S01]  /*3220*/  IMAD R6, R54, c[0x0][0x2d8], RZ ;  /* 0x0000b60036067a24 */ /* 0x000fe200078e02ff */
[----:B------:R-:W-:Y:S01]  /*3230*/  F2FP.BF16.PACK_AB R26, R26, R27 ;  /* 0x0000001b1a1a723e */ /* 0x000fe200000010ff */
[C---:B------:R-:W-:Y:S01]  /*3240*/  IMAD.WIDE.U32 R4, R55.reuse, c[0x0][0x2d8], RZ ;  /* 0x0000b60037047a25 */ /* 0x040fe200078e00ff */
[----:B------:R-:W-:Y:S01]  /*3250*/  F2FP.BF16.PACK_AB R27, R24, R25 ;  /* 0x00000019181b723e */ /* 0x000fe200000010ff */
[----:B------:R-:W-:Y:S01]  /*3260*/  BSSY B0, `(.L_x_13025) ;  /* 0x0000028000007945 */ /* 0x000fe20003800000 */
[----:B------:R-:W-:Y:S01]  /*3270*/  IADD3 R18, -R36, c[0x0][0x168], RZ ;  /* 0x00005a0024127a10 */ /* 0x000fe20007ffe1ff */
[----:B------:R-:W-:Y:S01]  /*3280*/  IMAD R9, R55, c[0x0][0x2dc], R6 ;  /* 0x0000b70037097a24 */ /* 0x000fe200078e0206 */
[----:B------:R-:W-:Y:S01]  /*3290*/  IADD3 R16, P2, R35, -0xc0, RZ ;  /* 0xffffff4023107810 */ /* 0x000fe20007f5e0ff */
[----:B------:R-:W-:-:S03]  /*32a0*/  IMAD R6, R58, c[0x0][0x2e0], RZ ;  /* 0x0000b8003a067a24 */ /* 0x000fc600078e02ff */
[----:B------:R-:W-:Y:S01]  /*32b0*/  IADD3 R5, R5, R9, RZ ;  /* 0x0000000905057210 */ /* 0x000fe20007ffe0ff */
[C---:B------:R-:W-:Y:S01]  /*32c0*/  IMAD R11, R59.reuse, c[0x0][0x2e4], R6 ;  /* 0x0000b9003b0b7a24 */ /* 0x040fe200078e0206 */
[----:B------:R-:W-:Y:S02]  /*32d0*/  IADD3.X R34, R34, -0x1, RZ, P2, !PT ;  /* 0xffffffff22227810 */ /* 0x000fe400017fe4ff */
[----:B------:R-:W-:Y:S01]  /*32e0*/  IADD3 R10, P5, R16, c[0x0][0x330], RZ ;  /* 0x0000cc00100a7a10 */ /* 0x000fe20007fbe0ff */
[----:B------:R-:W-:-:S05]  /*32f0*/  IMAD.WIDE.U32 R4, R59, c[0x0][0x2e0], R4 ;  /* 0x0000b8003b047a25 */ /* 0x000fca00078e0004 */
[----:B------:R-:W-:Y:S01]  /*3300*/  IADD3 R7, P1, R32, R4, RZ ;  /* 0x0000000420077210 */ /* 0x000fe20007f3e0ff */
[----:B------:R-:W-:Y:S01]  /*3310*/  STS.64 [R48.X8], R26 ;  /* 0x0000001a30007388 */ /* 0x000fe20000008a00 */
[----:B------:R-:W-:-:S06]  /*3320*/  NOP ;  /* 0x0000000000007918 */ /* 0x000fcc0000000000 */
[----:B------:R-:W-:Y:S01]  /*3330*/  LDS.U16 R17, [R33] ;  /* 0x0000000021117984 */ /* 0x000fe20000000400 */
[----:B------:R-:W-:Y:S02]  /*3340*/  IADD3.X R5, R28, R11, R5, P1, !PT ;  /* 0x0000000b1c057210 */ /* 0x000fe40000ffe405 */
[----:B------:R-:W-:Y:S01]  /*3350*/  LEA R10, P6, R7, R10, 0x1 ;  /* 0x0000000a070a7211 */ /* 0x000fe200078c08ff */
[----:B------:R-:W-:Y:S04]  /*3360*/  LDS.U16 R19, [R33+0x40] ;  /* 0x0000400021137984 */ /* 0x000fe80000000400 */
[----:B------:R-:W-:Y:S04]  /*3370*/  LDS.U16 R21, [R33+0x80] ;  /* 0x0000800021157984 */ /* 0x000fe80000000400 */
[----:B------:R-:W-:Y:S04]  /*3380*/  LDS.U16 R23, [R33+0xc0] ;  /* 0x0000c00021177984 */ /* 0x000fe80000000400 */
[----:B------:R-:W-:Y:S04]  /*3390*/  @!P0 STS [0x100], R18 ;  /* 0x00010012ff008388 */ /* 0x000fe80000000800 */
[----:B------:R-:W-:Y:S06]  /*33a0*/  BAR.SYNC.DEFER_BLOCKING 0x0 ;  /* 0x0000000000007b1d */ /* 0x000fec0000010000 */
[----:B------:R-:W1:Y:S02]  /*33b0*/  LDS R0, [0x100] ;  /* 0x00010000ff007984 */ /* 0x000e640000000800 */
[----:B-1----:R-:W-:-:S02]  /*33c0*/  ISETP.GE.AND P4, PT, R42, R0, PT ;  /* 0x000000002a00720c */ /* 0x002fc40003f86270 */
[-C--:B------:R-:W-:Y:S02]  /*33d0*/  ISETP.GE.AND P3, PT, R38, R0.reuse, PT ;  /* 0x000000002600720c */ /* 0x080fe40003f66270 */
[-C--:B------:R-:W-:Y:S02]  /*33e0*/  ISETP.GE.AND P2, PT, R39, R0.reuse, PT ;  /* 0x000000002700720c */ /* 0x080fe40003f46270 */
[----:B------:R-:W-:Y:S02]  /*33f0*/  ISETP.GE.AND P1, PT, R37, R0, PT ;  /* 0x000000002500720c */ /* 0x000fe40003f26270 */
[----:B------:R-:W-:Y:S02]  /*3400*/  IADD3.X R0, R34, c[0x0][0x334], RZ, P5, !PT ;  /* 0x0000cd0022007a10 */ /* 0x000fe40002ffe4ff */
[----:B------:R-:W-:Y:S02]  /*3410*/  IADD3 R4, P5, R42, R36, RZ ;  /* 0x000000242a047210 */ /* 0x000fe40007fbe0ff */
[----:B------:R-:W-:-:S02]  /*3420*/  LEA.HI.X R11, R7, R0, R5, 0x1, P6 ;  /* 0x00000000070b7211 */ /* 0x000fc400030f0c05 */
        /* <DEDUP_REMOVED lines=11> */
.L_x_13026:
[----:B------:R-:W-:Y:S05]  /*34e0*/  BSYNC B0 ;  /* 0x0000000000007941 */ /* 0x000fea0003800000 */
.L_x_13025:
[----:B------:R-:W-:Y:S01]  /*34f0*/  @!P3 STG.E.U16 [R10.64+0x40], R21 ;  /* 0x000040150a00b986 */ /* 0x000fe2000c101506 */
[----:B------:R-:W-:Y:S01]  /*3500*/  F2FP.BF16.PACK_AB R6, R30, R29 ;  /* 0x0000001d1e06723e */ /* 0x000fe200000010ff */
[----:B------:R-:W-:Y:S01]  /*3510*/  FADD.FTZ R29, R29, R52 ;  /* 0x000000341d1d7221 */ /* 0x000fe20000010000 */
[----:B------:R-:W-:Y:S01]  /*3520*/  F2FP.BF16.PACK_AB R7, R78, R31 ;  /* 0x0000001f4e07723e */ /* 0x000fe200000010ff */
[----:B------:R-:W-:Y:S01]  /*3530*/  @!P2 STG.E.U16 [R10.64], R19 ;  /* 0x000000130a00a986 */ /* 0x000fe2000c101506 */
[----:B-1----:R-:W-:Y:S01]  /*3540*/  IMAD R8, R54, c[0x0][0x2f8], RZ ;  /* 0x0000be0036087a24 */ /* 0x002fe200078e02ff */
[----:B------:R-:W-:Y:S01]  /*3550*/  BSSY B0, `(.L_x_13027) ;  /* 0x000001d000007945 */ /* 0x000fe20003800000 */
[----:B------:R-:W-:Y:S01]  /*3560*/  FADD.FTZ R30, R29, R30 ;  /* 0x0000001e1d1e7221 */ /* 0x000fe20000010000 */
[----:B------:R-:W-:Y:S01]  /*3570*/  @!P1 STG.E.U16 [R10.64+0x80], R23 ;  /* 0x000080170a009986 */ /* 0x000fe2000c101506 */
[----:B------:R-:W-:Y:S02]  /*3580*/  IMAD R9, R55, c[0x0][0x2fc], R8 ;  /* 0x0000bf0037097a24 */ /* 0x000fe400078e0208 */
[----:B------:R-:W-:Y:S01]  /*3590*/  FADD.FTZ R31, R30, R31 ;  /* 0x0000001f1e1f7221 */ /* 0x000fe20000010000 */
[----:B------:R-:W-:Y:S03]  /*35a0*/  BAR.SYNC.DEFER_BLOCKING 0x0 ;  /* 0x0000000000007b1d */ /* 0x000fe60000010000 */
[----:B------:R-:W-:-:S03]  /*35b0*/  FADD.FTZ R52, R31, R78 ;  /* 0x0000004e1f347221 */ /* 0x000fc60000010000 */
[----:B------:R1:W-:Y:S01]  /*35c0*/  STS.64 [R48.X8], R6 ;  /* 0x0000000630007388 */ /* 0x0003e20000008a00 */
[----:B------:R-:W-:-:S06]  /*35d0*/  NOP ;  /* 0x0000000000007918 */ /* 0x000fcc0000000000 */
[----:B------:R-:W-:Y:S04]  /*35e0*/  LDS.U16 R17, [R33] ;  /* 0x0000000021117984 */ /* 0x000fe80000000400 */
[----:B------:R-:W-:Y:S01]  /*35f0*/  LDS.U16 R25, [R33+0x40] ;  /* 0x0000400021197984 */ /* 0x000fe20000000400 */
[----:B-1----:R-:W-:-:S03]  /*3600*/  IMAD.WIDE.U32 R6, R55, c[0x0][0x2f8], RZ ;  /* 0x0000be0037067a25 */ /* 0x002fc600078e00ff */
[----:B------:R-:W-:Y:S02]  /*3610*/  LDS.U16 R27, [R33+0x80] ;  /* 0x00008000211b7984 */ /* 0x000fe40000000400 */
[----:B------:R-:W-:Y:S02]  /*3620*/  IADD3 R11, R7, R9, RZ ;  /* 0x00000009070b7210 */ /* 0x000fe40007ffe0ff */
[----:B------:R-:W-:Y:S04]  /*3630*/  LDS.U16 R35, [R33+0xc0] ;  /* 0x0000c00021237984 */ /* 0x000fe80000000400 */
[----:B------:R-:W-:Y:S04]  /*3640*/  @!P0 STS [0x100], R18 ;  /* 0x00010012ff008388 */ /* 0x000fe80000000800 */
[----:B------:R-:W-:Y:S06]  /*3650*/  BAR.SYNC.DEFER_BLOCKING 0x0 ;  /* 0x0000000000007b1d */ /* 0x000fec0000010000 */
[----:B------:R-:W1:Y:S02]  /*3660*/  LDS R0, [0x100] ;  /* 0x00010000ff007984 */ /* 0x000e640000000800 */
[----:B-1----:R-:W-:-:S13]  /*3670*/  ISETP.GE.AND P0, PT, R42, R0, PT ;  /* 0x000000002a00720c */ /* 0x002fda0003f06270 */
        /* <DEDUP_REMOVED lines=10> */
.L_x_13028:
[----:B------:R-:W-:Y:S05]  /*3720*/  BSYNC B0 ;  /* 0x0000000000007941 */ /* 0x000fea0003800000 */
.L_x_13027:
[----:B------:R-:W-:Y:S01]  /*3730*/  MOV R4, R6 ;  /* 0x0000000600047202 */ /* 0x000fe20000000f00 */
[----:B-1----:R-:W-:Y:S01]  /*3740*/  IMAD R8, R58, c[0x0][0x300], RZ ;  /* 0x0000c0003a087a24 */ /* 0x002fe200078e02ff */
[----:B------:R-:W-:Y:S02]  /*3750*/  MOV R5, R11 ;  /* 0x0000000b00057202 */ /* 0x000fe40000000f00 */
[----:B------:R-:W-:Y:S01]  /*3760*/  IADD3 R6, P4, R16, c[0x0][0x340], RZ ;  /* 0x0000d00010067a10 */ /* 0x000fe20007f9e0ff */
[----:B------:R-:W-:Y:S01]  /*3770*/  IMAD R9, R59, c[0x0][0x304], R8 ;  /* 0x0000c1003b097a24 */ /* 0x000fe200078e0208 */
[-C--:B------:R-:W-:Y:S01]  /*3780*/  ISETP.GE.AND P0, PT, R39, R0.reuse, PT ;  /* 0x000000002700720c */ /* 0x080fe20003f06270 */
[----:B------:R-:W-:Y:S01]  /*3790*/  IMAD.WIDE.U32 R4, R59, c[0x0][0x300], R4 ;  /* 0x0000c0003b047a25 */ /* 0x000fe200078e0004 */
[-C--:B------:R-:W-:Y:S02]  /*37a0*/  ISETP.GE.AND P1, PT, R38, R0.reuse, PT ;  /* 0x000000002600720c */ /* 0x080fe40003f26270 */
[----:B------:R-:W-:-:S02]  /*37b0*/  ISETP.GE.AND P2, PT, R37, R0, PT ;  /* 0x000000002500720c */ /* 0x000fc40003f46270 */
[----:B------:R-:W-:Y:S02]  /*37c0*/  IADD3 R7, P3, R32, R4, RZ ;  /* 0x0000000420077210 */ /* 0x000fe40007f7e0ff */
[----:B------:R-:W-:Y:S02]  /*37d0*/  IADD3.X R0, R34, c[0x0][0x344], RZ, P4, !PT ;  /* 0x0000d10022007a10 */ /* 0x000fe400027fe4ff */
[----:B------:R-:W-:Y:S02]  /*37e0*/  IADD3.X R5, R28, R9, R5, P3, !PT ;  /* 0x000000091c057210 */ /* 0x000fe40001ffe405 */
[C---:B------:R-:W-:Y:S02]  /*37f0*/  LEA R4, P3, R7.reuse, R6, 0x1 ;  /* 0x0000000607047211 */ /* 0x040fe400078608ff */
[----:B------:R-:W-:Y:S02]  /*3800*/  IADD3 R40, R40, -0x80, RZ ;  /* 0xffffff8028287810 */ /* 0x000fe40007ffe0ff */
[----:B------:R-:W-:-:S02]  /*3810*/  LEA.HI.X R5, R7, R0, R5, 0x1, P3 ;  /* 0x0000000007057211 */ /* 0x000fc400018f0c05 */
[C---:B------:R-:W-:Y:S02]  /*3820*/  ISETP.GT.AND P3, PT, R43.reuse, 0x1, PT ;  /* 0x000000012b00780c */ /* 0x040fe40003f64270 */
[----:B------:R-:W-:Y:S01]  /*3830*/  IADD3 R43, R43, -0x1, RZ ;  /* 0xffffffff2b2b7810 */ /* 0x000fe20007ffe0ff */
[----:B------:R1:W-:Y:S01]  /*3840*/  @!P0 STG.E.U16 [R4.64], R25 ;  /* 0x0000001904008986 */ /* 0x0003e2000c101506 */
        /* <DEDUP_REMOVED lines=10> */
.L_x_13008:
[----:B------:R-:W-:Y:S02]  /*38f0*/  ISETP.NE.U32.AND P0, PT, RZ, c[0x0][0x328], PT ;  /* 0x0000ca00ff007a0c */ /* 0x000fe40003f05070 */
[----:B------:R-:W-:-:S02]  /*3900*/  ISETP.NE.U32.AND P2, PT, RZ, c[0x0][0x348], PT ;  /* 0x0000d200ff007a0c */ /* 0x000fc40003f45070 */
[----:B------:R-:W-:Y:S02]  /*3910*/  ISETP.NE.AND.EX P1, PT, RZ, c[0x0][0x32c], PT, P0 ;  /* 0x0000cb00ff007a0c */ /* 0x000fe40003f25300 */
[----:B------:R-:W-:-:S11]  /*3920*/  ISETP.NE.AND.EX P0, PT, RZ, c[0x0][0x34c], PT, P2 ;  /* 0x0000d300ff007a0c */ /* 0x000fd60003f05320 */
[----:B------:R-:W-:Y:S05]  /*3930*/  @!P1 BRA `(.L_x_13030) ;  /* 0x0000014000009947 */ /* 0x000fea0003800000 */
[----:B------:R-:W2:Y:S01]  /*3940*/  SHFL.DOWN P1, R0, R53, 0x1, 0x1f ;  /* 0x08201f0035007f89 */ /* 0x000ea20000020000 */
[----:B------:R-:W-:Y:S03]  /*3950*/  BSSY B0, `(.L_x_13030) ;  /* 0x0000012000007945 */ /* 0x000fe60003800000 */
[----:B------:R-:W3:Y:S01]  /*3960*/  S2R R8, SR_LANEID ;  /* 0x0000000000087919 */ /* 0x000ee20000000000 */
[----:B--2---:R-:W-:Y:S01]  /*3970*/  @P1 FADD R0, R0, R53 ;  /* 0x0000003500001221 */ /* 0x004fe20000000000 */
[----:B---3--:R-:W-:-:S04]  /*3980*/  ISETP.NE.AND P2, PT, R8, RZ, PT ;  /* 0x000000ff0800720c */ /* 0x008fc80003f45270 */
[----:B-1----:R-:W1:Y:S04]  /*3990*/  SHFL.DOWN P1, R5, R0, 0x2, 0x1f ;  /* 0x08401f0000057f89 */ /* 0x002e680000020000 */
        /* <DEDUP_REMOVED lines=13> */
.L_x_13031:
[----:B-1----:R-:W-:Y:S05]  /*3a70*/  BSYNC B0 ;  /* 0x0000000000007941 */ /* 0x002fea0003800000 */
.L_x_13030:
        /* <DEDUP_REMOVED lines=23> */
.L_x_13033:
[----:B------:R-:W2:Y:S02]  /*3bf0*/  S2R R21, SR_TID.X ;  /* 0x0000000000157919 */ /* 0x000ea40000002100 */
.L_x_13034:
[----:B-1----:R-:W-:Y:S05]  /*3c00*/  BSYNC B0 ;  /* 0x0000000000007941 */ /* 0x002fea0003800000 */
.L_x_13032:
        /* <DEDUP_REMOVED lines=22> */
.L_x_13035:
[----:B-1----:R-:W1:Y:S01]  /*3d70*/  LDS.64 R22, [R21.X8+0x2660] ;  /* 0x0026600015167984 */ /* 0x002e620000008a00 */
        /* <DEDUP_REMOVED lines=19> */
[----:B-1----:R-:W-:Y:S04]  /*3eb0*/  RED.E.ADD.F32.FTZ.RN.STRONG.GPU [R10.64], R22 ;  /* 0x000000160a00798e */ /* 0x002fe8000c10e786 */
        /* <DEDUP_REMOVED lines=8> */
[----:B-1----:R-:W-:Y:S01]  /*3f40*/  MOV R10, R6 ;  /* 0x00000006000a7202 */ /* 0x002fe20000000f00 */
        /* <DEDUP_REMOVED lines=18> */
[----:B-1----:R-:W-:Y:S02]  /*4070*/  MOV R10, R2 ;  /* 0x00000002000a7202 */ /* 0x002fe40000000f00 */
        /* <DEDUP_REMOVED lines=15> */
.L_x_13036:
        /* <DEDUP_REMOVED lines=9> */
.L_x_14752:


//--------------------- .text._Z25selective_scan_bwd_kernelI32Selective_Scan_bwd_kernel_traitsILi32ELi4ELb0ELb0ELb0ELb0ELb1EN3c108BFloat16ENS1_7complexIfEEEEv12SSMParamsBwd --------------------------
	.section	.text._Z25selective_scan_bwd_kernelI32Selective_Scan_bwd_kernel_traitsILi32ELi4ELb0ELb0ELb0ELb0ELb1EN3c108BFloat16ENS1_7complexIfEEEEv12SSMParamsBwd,"ax",@progbits
	.sectioninfo	@"SHI_REGISTERS=120"
	.align	128
        .global         _Z25selective_scan_bwd_kernelI32Selective_Scan_bwd_kernel_traitsILi32ELi4ELb0ELb0ELb0ELb0ELb1EN3c108BFloat16ENS1_7complexIfEEEEv12SSMParamsBwd
        .type           _Z25selective_scan_bwd_kernelI32Selective_Scan_bwd_kernel_traitsILi32ELi4ELb0ELb0ELb0ELb0ELb1EN3c108BFloat16ENS1_7complexIfEEEEv12SSMParamsBwd,@function
        .size           _Z25selective_scan_bwd_kernelI32Selective_Scan_bwd_kernel_traitsILi32ELi4ELb0ELb0ELb0ELb0ELb1EN3c108BFloat16ENS1_7complexIfEEEEv12SSMParamsBwd,(.L_x_14753 - _Z25selective_scan_bwd_kernelI32Selective_Scan_bwd_kernel_traitsILi32ELi4ELb0ELb0ELb0ELb0ELb1EN3c108BFloat16ENS1_7complexIfEEEEv12SSMParamsBwd)
        .other          _Z25selective_scan_bwd_kernelI32Selective_Scan_bwd_kernel_traitsILi32ELi4ELb0ELb0ELb0ELb0ELb1EN3c108BFloat16ENS1_7complexIfEEEEv12SSMParamsBwd,@"STO_CUDA_ENTRY STV_DEFAULT"
_Z25selective_scan_bwd_kernelI32Selective_Scan_bwd_kernel_traitsILi32ELi4ELb0ELb0ELb0ELb0ELb1EN3c108BFloat16ENS1_7complexIfEEEEv12SSMParamsBwd:
.text._Z25selective_scan_bwd_kernelI32Selective_Scan_bwd_kernel_traitsILi32ELi4ELb0ELb0ELb0ELb0ELb1EN3c108BFloat16ENS1_7complexIfEEEEv12SSMParamsBwd:
        /* <DEDUP_REMOVED lines=77> */
[----:B------:R-:W-:Y:S02]  /*04d0*/  MOV R31, c[0x0][0x174] ;  /* 0x00005d00001f7a02 */ /* 0x000fe40000000f00 */
[----:B------:R-:W-:Y:S01]  /*04e0*/  MOV R40, RZ ;  /* 0x000000ff00287202 */ /* 0x000fe20000000f00 */
[----:B------:R-:W1:Y:S01]  /*04f0*/  S2R R36, SR_LANEID ;  /* 0x0000000000247919 */ /* 0x000e620000000000 */
[----:B------:R-:W-:Y:S02]  /*0500*/  MOV R30, RZ ;  /* 0x000000ff001e7202 */ /* 0x000fe40000000f00 */
[----:B------:R-:W-:Y:S02]  /*0510*/  MOV R42, RZ ;  /* 0x000000ff002a7202 */ /* 0x000fe40000000f00 */
        /* <DEDUP_REMOVED lines=8> */
.L_x_13063:
[----:B------:R-:W-:Y:S01]  /*05a0*/  BAR.SYNC.DEFER_BLOCKING 0x0 ;  /* 0x0000000000007b1d */ /* 0x000fe20000010000 */
[----:B------:R-:W-:Y:S02]  /*05b0*/  LEA R12, R31, 0xffffff80, 0x7 ;  /* 0xffffff801f0c7811 */ /* 0x000fe400078e38ff */
[----:B-1----:R-:W-:Y:S02]  /*05c0*/  LEA R2, P4, R32, R41, 0x1 ;  /* 0x0000002920027211 */ /* 0x002fe400078808ff */
[----:B0-----:R-:W-:-:S02]  /*05d0*/  IADD3 R7, -R12, c[0x0][0x168], RZ ;  /* 0x00005a000c077a10 */ /* 0x001fc40007ffe1ff */
[----:B------:R-:W-:Y:S02]  /*05e0*/  PRMT R6, RZ, 0x7610, R6 ;  /* 0x00007610ff067816 */ /* 0x000fe40000000006 */
[-C--:B------:R-:W-:Y:S02]  /*05f0*/  ISETP.GE.AND P0, PT, R32, R7.reuse, PT ;  /* 0x000000072000720c */ /* 0x080fe40003f06270 */
[-C--:B------:R-:W-:Y:S02]  /*0600*/  ISETP.GE.AND P1, PT, R28, R7.reuse, PT ;  /* 0x000000071c00720c */ /* 0x080fe40003f26270 */
[-C--:B------:R-:W-:Y:S02]  /*0610*/  ISETP.GE.AND P2, PT, R27, R7.reuse, PT ;  /* 0x000000071b00720c */ /* 0x080fe40003f46270 */
[----:B------:R-:W-:Y:S02]  /*0620*/  ISETP.GE.AND P3, PT, R26, R7, PT ;  /* 0x000000071a00720c */ /* 0x000fe40003f66270 */
[----:B------:R-:W-:-:S02]  /*0630*/  PRMT R8, RZ, 0x7610, R8 ;  /* 0x00007610ff087816 */ /* 0x000fc40000000008 */
[----:B------:R-:W-:Y:S02]  /*0640*/  PRMT R10, RZ, 0x7610, R10 ;  /* 0x00007610ff0a7816 */ /* 0x000fe4000000000a */
[----:B------:R-:W-:Y:S02]  /*0650*/  PRMT R20, RZ, 0x7610, R20 ;  /* 0x00007610ff147816 */ /* 0x000fe40000000014 */
[----:B------:R-:W-:-:S05]  /*0660*/  LEA.HI.X R3, R32, R34, R29, 0x1, P4 ;  /* 0x0000002220037211 */ /* 0x000fca00020f0c1d */
[----:B------:R0:W2:Y:S04]  /*0670*/  @!P0 LDG.E.U16 R6, [R2.64] ;  /* 0x0000000602068981 */ /* 0x0000a8000c1e1500 */
[----:B------:R0:W3:Y:S04]  /*0680*/  @!P1 LDG.E.U16 R8, [R2.64+0x40] ;  /* 0x0000400602089981 */ /* 0x0000e8000c1e1500 */
[----:B------:R0:W4:Y:S04]  /*0690*/  @!P2 LDG.E.U16 R10, [R2.64+0x80] ;  /* 0x00008006020aa981 */ /* 0x000128000c1e1500 */
[----:B------:R0:W4:Y:S01]  /*06a0*/  @!P3 LDG.E.U16 R20, [R2.64+0xc0] ;  /* 0x0000c0060214b981 */ /* 0x000122000c1e1500 */
[----:B------:R-:W-:-:S02]  /*06b0*/  SHF.L.U32 R25, R36, 0x1, RZ ;  /* 0x0000000124197819 */ /* 0x000fc400000006ff */
[C---:B------:R-:W-:Y:S02]  /*06c0*/  SHF.L.U32 R24, R32.reuse, 0x1, RZ ;  /* 0x0000000120187819 */ /* 0x040fe400000006ff */
[----:B------:R-:W-:Y:S02]  /*06d0*/  SHF.L.U64.HI R0, R32, 0x1, R29 ;  /* 0x0000000120007819 */ /* 0x000fe4000001021d */
[----:B------:R-:W-:Y:S02]  /*06e0*/  IADD3 R4, P0, R39, R24, RZ ;  /* 0x0000001827047210 */ /* 0x000fe40007f1e0ff */
[-C--:B------:R-:W-:Y:S02]  /*06f0*/  ISETP.GE.AND P1, PT, R28, R7.reuse, PT ;  /* 0x000000071c00720c */ /* 0x080fe40003f26270 */
[----:B------:R-:W-:Y:S02]  /*0700*/  IADD3.X R5, R37, R0, RZ, P0, !PT ;  /* 0x0000000025057210 */ /* 0x000fe400007fe4ff */
[----:B------:R-:W-:-:S02]  /*0710*/  ISETP.GE.AND P0, PT, R32, R7, PT ;  /* 0x000000072000720c */ /* 0x000fc40003f06270 */
[-C--:B------:R-:W-:Y:S02]  /*0720*/  ISETP.GE.AND P2, PT, R27, R7.reuse, PT ;  /* 0x000000071b00720c */ /* 0x080fe40003f46270 */
[----:B------:R-:W-:Y:S02]  /*0730*/  ISETP.GE.AND P3, PT, R26, R7, PT ;  /* 0x000000071a00720c */ /* 0x000fe40003f66270 */
[----:B------:R-:W-:Y:S02]  /*0740*/  PRMT R22, RZ, 0x7610, R22 ;  /* 0x00007610ff167816 */ /* 0x000fe40000000016 */
[----:B------:R-:W-:Y:S02]  /*0750*/  PRMT R50, RZ, 0x7610, R50 ;  /* 0x00007610ff327816 */ /* 0x000fe40000000032 */
[----:B0-----:R-:W-:Y:S02]  /*0760*/  PRMT R2, RZ, 0x7610, R2 ;  /* 0x00007610ff027816 */ /* 0x001fe40000000002 */
[----:B------:R-:W-:Y:S01]  /*0770*/  PRMT R52, RZ, 0x7610, R52 ;  /* 0x00007610ff347816 */ /* 0x000fe20000000034 */
[----:B--2---:R-:W-:Y:S04]  /*0780*/  STS.U16 [R25], R6 ;  /* 0x0000000619007388 */ /* 0x004fe80000000400 */
[----:B---3--:R-:W-:Y:S04]  /*0790*/  STS.U16 [R25+0x40], R8 ;  /* 0x0000400819007388 */ /* 0x008fe80000000400 */
[----:B----4-:R0:W-:Y:S04]  /*07a0*/  STS.U16 [R25+0x80], R10 ;  /* 0x0000800a19007388 */ /* 0x0101e80000000400 */
[----:B------:R1:W-:Y:S01]  /*07b0*/  STS.U16 [R25+0xc0], R20 ;  /* 0x0000c01419007388 */ /* 0x0003e20000000400 */
[----:B------:R-:W-:-:S06]  /*07c0*/  NOP ;  /* 0x0000000000007918 */ /* 0x000fcc0000000000 */
[----:B------:R-:W-:Y:S04]  /*07d0*/  LDS.64 R64, [R36.X8] ;  /* 0x0000000024407984 */ /* 0x000fe80000008a00 */
[----:B------:R-:W-:Y:S06]  /*07e0*/  BAR.SYNC.DEFER_BLOCKING 0x0 ;  /* 0x0000000000007b1d */ /* 0x000fec0000010000 */
[----:B------:R-:W2:Y:S04]  /*07f0*/  @!P0 LDG.E.U16 R22, [R4.64] ;  /* 0x0000000604168981 */ /* 0x000ea8000c1e1500 */
[----:B------:R-:W3:Y:S04]  /*0800*/  @!P1 LDG.E.U16 R50, [R4.64+0x40] ;  /* 0x0000400604329981 */ /* 0x000ee8000c1e1500 */
[----:B------:R-:W4:Y:S04]  /*0810*/  @!P2 LDG.E.U16 R2, [R4.64+0x80] ;  /* 0x000080060402a981 */ /* 0x000f28000c1e1500 */
[----:B------:R-:W4:Y:S01]  /*0820*/  @!P3 LDG.E.U16 R52, [R4.64+0xc0] ;  /* 0x0000c0060434b981 */ /* 0x000f22000c1e1500 */
[----:B0-----:R-:W-:-:S02]  /*0830*/  LEA R10, P0, R32, R35, 0x1 ;  /* 0x00000023200a7211 */ /* 0x001fc400078008ff */
[----:B------:R-:W-:Y:S02]  /*0840*/  ISETP.GE.AND P1, PT, R28, R7, PT ;  /* 0x000000071c00720c */ /* 0x000fe40003f26270 */
[C---:B------:R-:W-:Y:S02]  /*0850*/  LEA.HI.X R11, R32.reuse, R33, R29, 0x1, P0 ;  /* 0x00000021200b7211 */ /* 0x040fe400000f0c1d */
[-C--:B------:R-:W-:Y:S02]  /*0860*/  ISETP.GE.AND P0, PT, R32, R7.reuse, PT ;  /* 0x000000072000720c */ /* 0x080fe40003f06270 */
[-C--:B------:R-:W-:Y:S02]  /*0870*/  ISETP.GE.AND P2, PT, R27, R7.reuse, PT ;  /* 0x000000071b00720c */ /* 0x080fe40003f46270 */
[----:B------:R-:W-:Y:S02]  /*0880*/  ISETP.GE.AND P3, PT, R26, R7, PT ;  /* 0x000000071a00720c */ /* 0x000fe40003f66270 */
[----:B------:R-:W-:-:S02]  /*0890*/  PRMT R6, RZ, 0x7610, R6 ;  /* 0x00007610ff067816 */ /* 0x000fc40000000006 */
[----:B-1----:R-:W-:Y:S02]  /*08a0*/  PRMT R20, RZ, 0x7610, R20 ;  /* 0x00007610ff147816 */ /* 0x002fe40000000014 */
[----:B------:R-:W-:Y:S02]  /*08b0*/  PRMT R54, RZ, 0x7610, R54 ;  /* 0x00007610ff367816 */ /* 0x000fe40000000036 */
        /* <DEDUP_REMOVED lines=8> */
[----:B------:R2:W3:Y:S04]  /*0940*/  @!P0 LDG.E.U16 R6, [R10.64] ;  /* 0x000000060a068981 */ /* 0x0004e8000c1e1500 */
[----:B------:R2:W4:Y:S04]  /*0950*/  @!P1 LDG.E.U16 R20, [R10.64+0x40] ;  /* 0x000040060a149981 */ /* 0x000528000c1e1500 */
[----:B------:R2:W4:Y:S04]  /*0960*/  @!P2 LDG.E.U16 R54, [R10.64+0x80] ;  /* 0x000080060a36a981 */ /* 0x000528000c1e1500 */
[----:B------:R2:W4:Y:S01]  /*0970*/  @!P3 LDG.E.U16 R56, [R10.64+0xc0] ;  /* 0x0000c0060a38b981 */ /* 0x000522000c1e1500 */
[----:B------:R-:W-:Y:S01]  /*0980*/  ISETP.GE.AND P0, PT, R32, R7, PT ;  /* 0x000000072000720c */ /* 0x000fe20003f06270 */
[----:B------:R-:W-:Y:S01]  /*0990*/  IMAD R8, R43, c[0x0][0x1f0], RZ ;  /* 0x00007c002b087a24 */ /* 0x000fe200078e02ff */
[----:B------:R-:W-:Y:S01]  /*09a0*/  SHF.R.S32.HI R13, RZ, 0x1f, R12 ;  /* 0x0000001fff0d7819 */ /* 0x000fe2000001140c */
[----:B0-----:R-:W-:Y:S01]  /*09b0*/  IMAD.WIDE.U32 R2, R45, c[0x0][0x1f0], RZ ;  /* 0x00007c002d027a25 */ /* 0x001fe200078e00ff */
[----:B------:R-:W-:-:S02]  /*09c0*/  MOV R49, c[0x0][0x174] ;  /* 0x00005d0000317a02 */ /* 0x000fc40000000f00 */
[----:B------:R-:W-:Y:S01]  /*09d0*/  LEA R22, P2, R32, c[0x0][0x268], 0x1 ;  /* 0x00009a0020167a11 */ /* 0x000fe200078408ff */
[----:B------:R-:W-:Y:S01]  /*09e0*/  IMAD R21, R45, c[0x0][0x1f4], R8 ;  /* 0x00007d002d157a24 */ /* 0x000fe200078e0208 */
[----:B------:R-:W-:Y:S02]  /*09f0*/  LEA R49, R49, R30, 0x7 ;  /* 0x0000001e31317211 */ /* 0x000fe400078e38ff */
[----:B------:R-:W-:Y:S02]  /*0a00*/  PRMT R58, RZ, 0x7610, R58 ;  /* 0x00007610ff3a7816 */ /* 0x000fe4000000003a */
[----:B------:R-:W-:Y:S01]  /*0a10*/  IADD3 R3, R3, R21, RZ ;  /* 0x0000001503037210 */ /* 0x000fe20007ffe0ff */
[----:B------:R-:W-:Y:S01]  /*0a20*/  @!P0 IMAD.WIDE.U32 R8, R45, c[0x0][0x1f0], R12 ;  /* 0x00007c002d088a25 */ /* 0x000fe200078e000c */
[----:B------:R-:W-:Y:S02]  /*0a30*/  SHF.R.S32.HI R50, RZ, 0x1f, R49 ;  /* 0x0000001fff327819 */ /* 0x000fe40000011431 */
[----:B------:R-:W-:Y:S01]  /*0a40*/  PRMT R60, RZ, 0x7610, R60 ;  /* 0x00007610ff3c7816 */ /* 0x000fe2000000003c */
[----:B--2---:R-:W-:Y:S01]  /*0a50*/  IMAD.WIDE.U32 R10, R48, c[0x0][0x1f8], R2 ;  /* 0x00007e00300a7a25 */ /* 0x004fe200078e0002 */
[----:B------:R-:W-:-:S02]  /*0a60*/  @!P0 IADD3 R9, R21, R9, RZ ;  /* 0x0000000915098210 */ /* 0x000fc40007ffe0ff */
[----:B------:R-:W-:Y:S01]  /*0a70*/  PRMT R62, RZ, 0x7610, R62 ;  /* 0x00007610ff3e7816 */ /* 0x000fe2000000003e */
[----:B------:R-:W-:Y:S02]  /*0a80*/  IMAD R21, R47, c[0x0][0x1f8], RZ ;  /* 0x00007e002f157a24 */ /* 0x000fe400078e02ff */
[----:B------:R-:W-:Y:S01]  /*0a90*/  @!P0 IMAD.WIDE.U32 R2, R48, c[0x0][0x1f8], R8 ;  /* 0x00007e0030028a25 */ /* 0x000fe200078e0008 */
[----:B------:R-:W-:-:S03]  /*0aa0*/  IADD3 R9, P3, R49, R10, RZ ;  /* 0x0000000a31097210 */ /* 0x000fc60007f7e0ff */
[----:B------:R-:W-:Y:S01]  /*0ab0*/  IMAD R23, R48, c[0x0][0x1fc], R21 ;  /* 0x00007f0030177a24 */ /* 0x000fe200078e0215 */
[C---:B------:R-:W-:Y:S02]  /*0ac0*/  @!P0 IADD3 R21, P1, R32.reuse, R2, RZ ;  /* 0x0000000220158210 */ /* 0x040fe40007f3e0ff */
[----:B------:R-:W-:Y:S02]  /*0ad0*/  LEA.HI.X R2, R32, c[0x0][0x26c], R29, 0x1, P2 ;  /* 0x00009b0020027a11 */ /* 0x000fe400010f0c1d */
[----:B------:R-:W-:Y:S02]  /*0ae0*/  IADD3.X R10, R50, R23, R11, P3, !PT ;  /* 0x00000017320a7210 */ /* 0x000fe40001ffe40b */
[----:B------:R-:W-:Y:S02]  /*0af0*/  LEA R22, P2, R9, R22, 0x1 ;  /* 0x0000001609167211 */ /* 0x000fe400078408ff */
[----:B-1----:R-:W-:Y:S02]  /*0b00*/  @!P0 IADD3.X R52, R29, R3, R23, P1, !PT ;  /* 0x000000031d348210 */ /* 0x002fe40000ffe417 */
[----:B------:R-:W-:-:S02]  /*0b10*/  LEA.HI.X R23, R9, R2, R10, 0x1, P2 ;  /* 0x0000000209177211 */ /* 0x000fc400010f0c0a */
[C---:B------:R-:W-:Y:S02]  /*0b20*/  @!P0 LEA R8, P1, R21.reuse, c[0x0][0x268], 0x1 ;  /* 0x00009a0015088a11 */ /* 0x040fe400078208ff */
[-C--:B------:R-:W-:Y:S02]  /*0b30*/  ISETP.GE.AND P3, PT, R28, R7.reuse, PT ;  /* 0x000000071c00720c */ /* 0x080fe40003f66270 */
[--C-:B------:R-:W-:Y:S02]  /*0b40*/  @!P0 LEA.HI.X R9, R21, c[0x0][0x26c], R52.reuse, 0x1, P1 ;  /* 0x00009b0015098a11 */ /* 0x100fe400008f0c34 */
[-C--:B------:R-:W-:Y:S02]  /*0b50*/  ISETP.GE.AND P2, PT, R27, R7.reuse, PT ;  /* 0x000000071b00720c */ /* 0x080fe40003f46270 */
[----:B------:R-:W-:Y:S02]  /*0b60*/  ISETP.GE.AND P1, PT, R26, R7, PT ;  /* 0x000000071a00720c */ /* 0x000fe40003f26270 */
[----:B------:R-:W-:Y:S01]  /*0b70*/  PRMT R52, RZ, 0x7610, R52 ;  /* 0x00007610ff347816 */ /* 0x000fe20000000034 */
[----:B---3--:R-:W-:Y:S04]  /*0b80*/  STS.U16 [R25], R6 ;  /* 0x0000000619007388 */ /* 0x008fe80000000400 */
[----:B----4-:R0:W-:Y:S04]  /*0b90*/  STS.U16 [R25+0x40], R20 ;  /* 0x0000401419007388 */ /* 0x0101e80000000400 */
[----:B------:R-:W-:Y:S04]  /*0ba0*/  STS.U16 [R25+0x80], R54 ;  /* 0x0000803619007388 */ /* 0x000fe80000000400 */
[----:B------:R-:W-:Y:S01]  /*0bb0*/  STS.U16 [R25+0xc0], R56 ;  /* 0x0000c03819007388 */ /* 0x000fe20000000400 */
[----:B------:R-:W-:-:S06]  /*0bc0*/  NOP ;  /* 0x0000000000007918 */ /* 0x000fcc0000000000 */
[----:B------:R-:W-:Y:S04]  /*0bd0*/  LDS.64 R2, [R36.X8] ;  /* 0x0000000024027984 */ /* 0x000fe80000008a00 */
[----:B------:R-:W-:Y:S06]  /*0be0*/  BAR.SYNC.DEFER_BLOCKING 0x0 ;  /* 0x0000000000007b1d */ /* 0x000fec0000010000 */
[----:B------:R1:W2:Y:S04]  /*0bf0*/  @!P0 LDG.E.U16 R52, [R8.64] ;  /* 0x0000000608348981 */ /* 0x0002a8000c1e1500 */
[----:B------:R3:W4:Y:S04]  /*0c00*/  @!P3 LDG.E.U16 R58, [R22.64+-0xc0] ;  /* 0xffff4006163ab981 */ /* 0x000728000c1e1500 */
[----:B------:R3:W4:Y:S04]  /*0c10*/  @!P2 LDG.E.U16 R60, [R22.64+-0x80] ;  /* 0xffff8006163ca981 */ /* 0x000728000c1e1500 */
[----:B------:R3:W4:Y:S01]  /*0c20*/  @!P1 LDG.E.U16 R62, [R22.64+-0x40] ;  /* 0xffffc006163e9981 */ /* 0x000722000c1e1500 */
[----:B0-----:R-:W-:Y:S01]  /*0c30*/  @!P0 MOV R20, R12 ;  /* 0x0000000c00148202 */ /* 0x001fe20000000f00 */
[----:B------:R-:W-:Y:S01]  /*0c40*/  IMAD R6, R43, c[0x0][0x200], RZ ;  /* 0x000080002b067a24 */ /* 0x000fe200078e02ff */
[----:B------:R-:W-:Y:S01]  /*0c50*/  @!P0 MOV R21, R13 ;  /* 0x0000000d00158202 */ /* 0x000fe20000000f00 */
[----:B------:R-:W-:-:S04]  /*0c60*/  IMAD.WIDE.U32 R10, R45, c[0x0][0x200], RZ ;  /* 0x000080002d0a7a25 */ /* 0x000fc800078e00ff */
[C---:B------:R-:W-:Y:S02]  /*0c70*/  IMAD R51, R45.reuse, c[0x0][0x204], R6 ;  /* 0x000081002d337a24 */ /* 0x040fe400078e0206 */
[----:B------:R-:W-:-:S03]  /*0c80*/  @!P0 IMAD.WIDE.U32 R20, R45, c[0x0][0x200], R20 ;  /* 0x000080002d148a25 */ /* 0x000fc600078e0014 */
[----:B------:R-:W-:Y:S02]  /*0c90*/  IADD3 R11, R11, R51, RZ ;  /* 0x000000330b0b7210 */ /* 0x000fe40007ffe0ff */
[----:B------:R-:W-:Y:S01]  /*0ca0*/  @!P0 IADD3 R21, R51, R21, RZ ;  /* 0x0000001533158210 */ /* 0x000fe20007ffe0ff */
[----:B------:R-:W-:Y:S02]  /*0cb0*/  IMAD R51, R47, c[0x0][0x208], RZ ;  /* 0x000082002f337a24 */ /* 0x000fe400078e02ff */
[----:B------:R-:W-:-:S04]  /*0cc0*/  IMAD.WIDE.U32 R10, R48, c[0x0][0x208], R10 ;  /* 0x00008200300a7a25 */ /* 0x000fc800078e000a */
[----:B-1----:R-:W-:Y:S01]  /*0cd0*/  @!P0 IMAD.WIDE.U32 R8, R48, c[0x0][0x208], R20 ;  /* 0x0000820030088a25 */ /* 0x002fe200078e0014 */
[----:B------:R-:W-:Y:S02]  /*0ce0*/  LEA R21, P5, R32, c[0x0][0x258], 0x1 ;  /* 0x0000960020157a11 */ /* 0x000fe400078a08ff */
[----:B------:R-:W-:Y:S01]  /*0cf0*/  IADD3 R6, P6, R49, R10, RZ ;  /* 0x0000000a31067210 */ /* 0x000fe20007fde0ff */
[----:B------:R-:W-:Y:S01]  /*0d00*/  IMAD R51, R48, c[0x0][0x20c], R51 ;  /* 0x0000830030337a24 */ /* 0x000fe200078e0233 */
[----:B------:R-:W-:-:S04]  /*0d10*/  @!P0 IADD3 R20, P4, R32, R8, RZ ;  /* 0x0000000820148210 */ /* 0x000fc80007f9e0ff */
[----:B---3--:R-:W-:Y:S02]  /*0d20*/  @!P0 IADD3.X R23, R29, R9, R51, P4, !PT ;  /* 0x000000091d178210 */ /* 0x008fe400027fe433 */
[----:B------:R-:W-:Y:S02]  /*0d30*/  LEA.HI.X R9, R32, c[0x0][0x25c], R29, 0x1, P5 ;  /* 0x0000970020097a11 */ /* 0x000fe400028f0c1d */
[----:B------:R-:W-:Y:S02]  /*0d40*/  IADD3.X R11, R50, R51, R11, P6, !PT ;  /* 0x00000033320b7210 */ /* 0x000fe400037fe40b */
[----:B------:R-:W-:Y:S02]  /*0d50*/  LEA R10, P5, R6, R21, 0x1 ;  /* 0x00000015060a7211 */ /* 0x000fe400078a08ff */
[----:B------:R-:W-:Y:S02]  /*0d60*/  @!P0 LEA R8, P4, R20, c[0x0][0x258], 0x1 ;  /* 0x0000960014088a11 */ /* 0x000fe400078808ff */
[----:B------:R-:W-:-:S02]  /*0d70*/  LEA.HI.X R11, R6, R9, R11, 0x1, P5 ;  /* 0x00000009060b7211 */ /* 0x000fc400028f0c0b */
[----:B------:R-:W-:Y:S02]  /*0d80*/  @!P0 LEA.HI.X R9, R20, c[0x0][0x25c], R23, 0x1, P4 ;  /* 0x0000970014098a11 */ /* 0x000fe400020f0c17 */
[----:B------:R-:W-:Y:S02]  /*0d90*/  PRMT R6, RZ, 0x7610, R6 ;  /* 0x00007610ff067816 */ /* 0x000fe40000000006 */
[----:B------:R-:W-:Y:S02]  /*0da0*/  PRMT R20, RZ, 0x7610, R20 ;  /* 0x00007610ff147816 */ /* 0x000fe40000000014 */
[----:B------:R-:W-:Y:S01]  /*0db0*/  PRMT R22, RZ, 0x7610, R22 ;  /* 0x00007610ff167816 */ /* 0x000fe20000000016 */
[----:B--2---:R0:W-:Y:S04]  /*0dc0*/  STS.U16 [R25], R52 ;  /* 0x0000003419007388 */ /* 0x0041e80000000400 */
[----:B----4-:R-:W-:Y:S04]  /*0dd0*/  STS.U16 [R25+0x40], R58 ;  /* 0x0000403a19007388 */ /* 0x010fe80000000400 */
[----:B------:R-:W-:Y:S04]  /*0de0*/  STS.U16 [R25+0x80], R60 ;  /* 0x0000803c19007388 */ /* 0x000fe80000000400 */
[----:B------:R-:W-:Y:S01]  /*0df0*/  STS.U16 [R25+0xc0], R62 ;  /* 0x0000c03e19007388 */ /* 0x000fe20000000400 */
[----:B------:R-:W-:-:S06]  /*0e00*/  NOP ;  /* 0x0000000000007918 */ /* 0x000fcc0000000000 */
[----:B------:R-:W1:Y:S04]  /*0e10*/  LDS.64 R56, [R36.X8] ;  /* 0x0000000024387984 */ /* 0x000e680000008a00 */
[----:B------:R-:W-:Y:S01]  /*0e20*/  BAR.SYNC.DEFER_BLOCKING 0x0 ;  /* 0x0000000000007b1d */ /* 0x000fe20000010000 */
[----:B0-----:R-:W-:-:S05]  /*0e30*/  PRMT R52, RZ, 0x7610, R52 ;  /* 0x00007610ff347816 */ /* 0x001fca0000000034 */
[----:B------:R-:W2:Y:S04]  /*0e40*/  @!P0 LDG.E.U16 R6, [R8.64] ;  /* 0x0000000608068981 */ /* 0x000ea8000c1e1500 */
[----:B------:R0:W3:Y:S04]  /*0e50*/  @!P3 LDG.E.U16 R20, [R10.64+-0xc0] ;  /* 0xffff40060a14b981 */ /* 0x0000e8000c1e1500 */
[----:B------:R0:W4:Y:S04]  /*0e60*/  @!P2 LDG.E.U16 R22, [R10.64+-0x80] ;  /* 0xffff80060a16a981 */ /* 0x000128000c1e1500 */
[----:B------:R0:W4:Y:S01]  /*0e70*/  @!P1 LDG.E.U16 R52, [R10.64+-0x40] ;  /* 0xffffc0060a349981 */ /* 0x000122000c1e1500 */
[----:B-1----:R-:W-:Y:S01]  /*0e80*/  PRMT R53, RZ, 0x7610, R57 ;  /* 0x00007610ff357816 */ /* 0x002fe20000000039 */
[----:B------:R-:W-:Y:S01]  /*0e90*/  BSSY B0, `(.L_x_13038) ;  /* 0x0000062000007945 */ /* 0x000fe20003800000 */
[----:B------:R-:W-:-:S02]  /*0ea0*/  PRMT R54, RZ, 0x5410, R56 ;  /* 0x00005410ff367816 */ /* 0x000fc40000000038 */
[----:B------:R-:W-:Y:S02]  /*0eb0*/  PRMT R75, RZ, 0x5410, R3 ;  /* 0x00005410ff4b7816 */ /* 0x000fe40000000003 */
[----:B------:R-:W-:Y:S01]  /*0ec0*/  ISETP.NE.AND P6, PT, R38, RZ, PT ;  /* 0x000000ff2600720c */ /* 0x000fe20003fc5270 */
[----:B------:R-:W-:Y:S01]  /*0ed0*/  FMUL.FTZ R21, R54, -1.4426950216293334961 ;  /* 0xbfb8aa3b36157820 */ /* 0x000fe20000410000 */
[----:B0-----:R-:W-:-:S05]  /*0ee0*/  PRMT R11, RZ, 0x5410, R57 ;  /* 0x00005410ff0b7816 */ /* 0x001fca0000000039 */
[----:B------:R-:W0:Y:S01]  /*0ef0*/  MUFU.EX2 R21, R21 ;  /* 0x0000001500157308 */ /* 0x000e220000000800 */
[----:B------:R-:W-:-:S07]  /*0f00*/  FMUL.FTZ R51, R11, -1.4426950216293334961 ;  /* 0xbfb8aa3b0b337820 */ /* 0x000fce0000410000 */
[----:B------:R-:W1:Y:S01]  /*0f10*/  MUFU.EX2 R51, R51 ;  /* 0x0000003300337308 */ /* 0x000e620000000800 */
[----:B0-----:R-:W-:-:S07]  /*0f20*/  FADD.FTZ R21, R21, 1 ;  /* 0x3f80000015157421 */ /* 0x001fce0000010000 */
[----:B------:R-:W-:Y:S01]  /*0f30*/  MUFU.RCP R55, R21 ;  /* 0x0000001500377308 */ /* 0x000fe20000001000 */
[----:B--2---:R0:W-:Y:S04]  /*0f40*/  STS.U16 [R25], R6 ;  /* 0x0000000619007388 */ /* 0x0041e80000000400 */
[----:B---3--:R1:W-:Y:S04]  /*0f50*/  STS.U16 [R25+0x40], R20 ;  /* 0x0000401419007388 */ /* 0x0083e80000000400 */
[----:B----4-:R-:W-:Y:S01]  /*0f60*/  STS.U16 [R25+0x80], R22 ;  /* 0x0000801619007388 */ /* 0x010fe20000000400 */
[----:B0-----:R-:W-:Y:S01]  /*0f70*/  PRMT R6, RZ, 0x7610, R56 ;  /* 0x00007610ff067816 */ /* 0x001fe20000000038 */
[----:B------:R-:W-:-:S02]  /*0f80*/  FMUL.FTZ R56, R53, -1.4426950216293334961 ;  /* 0xbfb8aa3b35387820 */ /* 0x000fc40000410000 */
[----:B------:R0:W-:Y:S01]  /*0f90*/  STS.U16 [R25+0xc0], R52 ;  /* 0x0000c03419007388 */ /* 0x0001e20000000400 */
[----:B------:R-:W-:-:S06]  /*0fa0*/  NOP ;  /* 0x0000000000007918 */ /* 0x000fcc0000000000 */
[----:B------:R-:W2:Y:S01]  /*0fb0*/  LDS.64 R8, [R36.X8] ;  /* 0x0000000024087984 */ /* 0x000ea20000008a00 */
[----:B------:R-:W-:Y:S01]  /*0fc0*/  FMUL.FTZ R23, R6, -1.4426950216293334961 ;  /* 0xbfb8aa3b06177820 */ /* 0x000fe20000410000 */
[----:B------:R-:W3:Y:S01]  /*0fd0*/  MUFU.EX2 R56, R56 ;  /* 0x0000003800387308 */ /* 0x000ee20000000800 */
[----:B-1----:R-:W-:Y:S01]  /*0fe0*/  FADD.FTZ R20, R51, 1 ;  /* 0x3f80000033147421 */ /* 0x002fe20000010000 */
[--C-:B0-----:R-:W-:Y:S02]  /*0ff0*/  PRMT R52, RZ, 0x5410, R2.reuse ;  /* 0x00005410ff347816 */ /* 0x101fe40000000002 */
[----:B------:R-:W-:-:S04]  /*1000*/  PRMT R51, RZ, 0x7610, R2 ;  /* 0x00007610ff337816 */ /* 0x000fc80000000002 */
[----:B------:R-:W0:Y:S01]  /*1010*/  MUFU.EX2 R23, R23 ;  /* 0x0000001700177308 */ /* 0x000e220000000800 */
[----:B---3--:R-:W-:-:S07]  /*1020*/  FADD.FTZ R22, R56, 1 ;  /* 0x3f80000038167421 */ /* 0x008fce0000010000 */
[----:B------:R-:W1:Y:S01]  /*1030*/  MUFU.RCP R58, R20 ;  /* 0x00000014003a7308 */ /* 0x000e620000001000 */
[----:B0-----:R-:W-:-:S07]  /*1040*/  FADD.FTZ R10, R23, 1 ;  /* 0x3f800000170a7421 */ /* 0x001fce0000010000 */
[----:B------:R0:W3:Y:S01]  /*1050*/  MUFU.RCP R60, R22 ;  /* 0x00000016003c7308 */ /* 0x0000e20000001000 */
[----:B------:R-:W-:Y:S01]  /*1060*/  PRMT R23, RZ, 0x7610, R3 ;  /* 0x00007610ff177816 */ /* 0x000fe20000000003 */
[----:B------:R-:W-:-:S04]  /*1070*/  FADD.FTZ R3, -R55, 1 ;  /* 0x3f80000037037421 */ /* 0x000fc80000010100 */
[----:B------:R-:W-:Y:S02]  /*1080*/  FFMA.FTZ R3, R54, R3, 1 ;  /* 0x3f80000036037423 */ /* 0x000fe40000010003 */
[----:B------:R4:W4:Y:S01]  /*1090*/  MUFU.RCP R61, R10 ;  /* 0x0000000a003d7308 */ /* 0x0009220000001000 */
[----:B-1----:R-:W-:Y:S01]  /*10a0*/  FADD.FTZ R2, -R58, 1 ;  /* 0x3f8000003a027421 */ /* 0x002fe20000010100 */
[----:B--2---:R-:W-:-:S03]  /*10b0*/  PRMT R21, RZ, 0x5410, R8 ;  /* 0x00005410ff157816 */ /* 0x004fc60000000008 */
[----:B------:R-:W-:Y:S01]  /*10c0*/  FFMA.FTZ R56, R11, R2, 1 ;  /* 0x3f8000000b387423 */ /* 0x000fe20000010002 */
[----:B0-----:R-:W-:Y:S01]  /*10d0*/  PRMT R22, RZ, 0x7610, R8 ;  /* 0x00007610ff167816 */ /* 0x001fe20000000008 */
[----:B---3--:R-:W-:Y:S01]  /*10e0*/  FADD.FTZ R8, -R60, 1 ;  /* 0x3f8000003c087421 */ /* 0x008fe20000010100 */
[--C-:B----4-:R-:W-:Y:S01]  /*10f0*/  PRMT R10, RZ, 0x5410, R9.reuse ;  /* 0x00005410ff0a7816 */ /* 0x110fe20000000009 */
[----:B------:R-:W-:Y:S01]  /*1100*/  FMUL.FTZ R2, R52, R21 ;  /* 0x0000001534027220 */ /* 0x000fe20000410000 */
[----:B------:R-:W-:Y:S01]  /*1110*/  PRMT R20, RZ, 0x7610, R9 ;  /* 0x00007610ff147816 */ /* 0x000fe20000000009 */
[----:B------:R-:W-:Y:S02]  /*1120*/  FFMA.FTZ R62, R53, R8, 1 ;  /* 0x3f800000353e7423 */ /* 0x000fe40000010008 */
[----:B------:R-:W-:Y:S02]  /*1130*/  FMUL.FTZ R8, R51, R22 ;  /* 0x0000001633087220 */ /* 0x000fe40000410000 */
[----:B------:R-:W-:-:S02]  /*1140*/  FADD.FTZ R9, -R61, 1 ;  /* 0x3f8000003d097421 */ /* 0x000fc40000010100 */
        /* <DEDUP_REMOVED lines=11> */
[----:B------:R-:W-:Y:S01]  /*1200*/  F2FP.BF16.PACK_AB R72, R9, R2 ;  /* 0x000000020948723e */ /* 0x000fe200000010ff */
[----:B------:R-:W-:Y:S01]  /*1210*/  IMAD R8, R43, c[0x0][0x2e8], RZ ;  /* 0x0000ba002b087a24 */ /* 0x000fe200078e02ff */
[----:B------:R-:W-:Y:S01]  /*1220*/  P2R R2, PR, RZ, 0x40 ;  /* 0x00000040ff027803 */ /* 0x000fe20000000000 */
[----:B------:R-:W-:Y:S01]  /*1230*/  IMAD R57, R47, c[0x0][0x2f0], RZ ;  /* 0x0000bc002f397a24 */ /* 0x000fe200078e02ff */
[----:B------:R-:W-:Y:S01]  /*1240*/  F2FP.BF16.PACK_AB R73, R59, R56 ;  /* 0x000000383b49723e */ /* 0x000fe200000010ff */
[----:B------:R-:W-:Y:S01]  /*1250*/  BAR.SYNC.DEFER_BLOCKING 0x0 ;  /* 0x0000000000007b1d */ /* 0x000fe20000010000 */
[----:B------:R-:W-:-:S04]  /*1260*/  IMAD.WIDE.U32 R2, R45, c[0x0][0x2e8], RZ ;  /* 0x0000ba002d027a25 */ /* 0x000fc800078e00ff */
[----:B------:R-:W-:Y:S01]  /*1270*/  IMAD R59, R48, c[0x0][0x2f4], R57 ;  /* 0x0000bd00303b7a24 */ /* 0x000fe200078e0239 */
[----:B------:R-:W-:Y:S01]  /*1280*/  LEA R57, P4, R32, c[0x0][0x338], 0x1 ;  /* 0x0000ce0020397a11 */ /* 0x000fe200078808ff */
[----:B------:R0:W-:Y:S01]  /*1290*/  STS.64 [R36.X8], R72 ;  /* 0x0000004824007388 */ /* 0x0001e20000008a00 */
[----:B------:R-:W-:-:S06]  /*12a0*/  NOP ;  /* 0x0000000000007918 */ /* 0x000fcc0000000000 */
[----:B------:R-:W-:Y:S04]  /*12b0*/  LDS.U16 R63, [R25] ;  /* 0x00000000193f7984 */ /* 0x000fe80000000400 */
[----:B------:R-:W-:Y:S01]  /*12c0*/  LDS.U16 R67, [R25+0x40] ;  /* 0x0000400019437984 */ /* 0x000fe20000000400 */
[----:B0-----:R-:W-:-:S03]  /*12d0*/  IMAD R73, R45, c[0x0][0x2ec], R8 ;  /* 0x0000bb002d497a24 */ /* 0x001fc600078e0208 */
[----:B------:R-:W-:Y:S02]  /*12e0*/  LDS.U16 R69, [R25+0x80] ;  /* 0x0000800019457984 */ /* 0x000fe40000000400 */
[----:B------:R-:W-:Y:S02]  /*12f0*/  IADD3 R3, R3, R73, RZ ;  /* 0x0000004903037210 */ /* 0x000fe40007ffe0ff */
[----:B------:R-:W-:Y:S03]  /*1300*/  LDS.U16 R71, [R25+0xc0] ;  /* 0x0000c00019477984 */ /* 0x000fe60000000400 */
[----:B------:R-:W-:Y:S01]  /*1310*/  IMAD.WIDE.U32 R2, R48, c[0x0][0x2f0], R2 ;  /* 0x0000bc0030027a25 */ /* 0x000fe200078e0002 */
[----:B------:R-:W-:Y:S04]  /*1320*/  @!P6 STS [0x100], R7 ;  /* 0x00010007ff00e388 */ /* 0x000fe80000000800 */
[----:B------:R-:W-:Y:S01]  /*1330*/  BAR.SYNC.DEFER_BLOCKING 0x0 ;  /* 0x0000000000007b1d */ /* 0x000fe20000010000 */
[----:B------:R-:W-:-:S04]  /*1340*/  IADD3 R56, P0, R49, R2, RZ ;  /* 0x0000000231387210 */ /* 0x000fc80007f1e0ff */
[----:B------:R-:W-:Y:S01]  /*1350*/  IADD3.X R3, R50, R59, R3, P0, !PT ;  /* 0x0000003b32037210 */ /* 0x000fe200007fe403 */
[----:B------:R-:W-:Y:S01]  /*1360*/  FMUL.FTZ R59, R54, R55 ;  /* 0x00000037363b7220 */ /* 0x000fe20000410000 */
[----:B------:R-:W-:Y:S01]  /*1370*/  LEA R8, P5, R56, R57, 0x1 ;  /* 0x0000003938087211 */ /* 0x000fe200078a08ff */
[----:B------:R-:W0:Y:S02]  /*1380*/  LDS R9, [0x100] ;  /* 0x00010000ff097984 */ /* 0x000e240000000800 */
[-C--:B0-----:R-:W-:Y:S02]  /*1390*/  ISETP.GE.AND P3, PT, R32, R9.reuse, PT ;  /* 0x000000092000720c */ /* 0x081fe40003f66270 */
[-C--:B------:R-:W-:Y:S02]  /*13a0*/  ISETP.GE.AND P2, PT, R27, R9.reuse, PT ;  /* 0x000000091b00720c */ /* 0x080fe40003f46270 */
[-C--:B------:R-:W-:Y:S02]  /*13b0*/  ISETP.GE.AND P1, PT, R28, R9.reuse, PT ;  /* 0x000000091c00720c */ /* 0x080fe40003f26270 */
[----:B------:R-:W-:-:S02]  /*13c0*/  ISETP.GE.AND P0, PT, R26, R9, PT ;  /* 0x000000091a00720c */ /* 0x000fc40003f06270 */
[C---:B------:R-:W-:Y:S02]  /*13d0*/  LEA.HI.X R9, R32.reuse, c[0x0][0x33c], R29, 0x1, P4 ;  /* 0x0000cf0020097a11 */ /* 0x040fe400020f0c1d */
[----:B------:R-:W-:Y:S02]  /*13e0*/  IADD3 R2, P4, R32, R12, RZ ;  /* 0x0000000c20027210 */ /* 0x000fe40007f9e0ff */
[----:B------:R-:W-:Y:S02]  /*13f0*/  LEA.HI.X R9, R56, R9, R3, 0x1, P5 ;  /* 0x0000000938097211 */ /* 0x000fe400028f0c03 */
[----:B------:R-:W-:Y:S01]  /*1400*/  IADD3.X R3, R29, R13, RZ, P4, !PT ;  /* 0x0000000d1d037210 */ /* 0x000fe200027fe4ff */
        /* <DEDUP_REMOVED lines=10> */
.L_x_13039:
[----:B------:R-:W-:Y:S05]  /*14b0*/  BSYNC B0 ;  /* 0x0000000000007941 */ /* 0x000fea0003800000 */
.L_x_13038:
[----:B------:R-:W-:Y:S01]  /*14c0*/  @!P0 STG.E.U16 [R8.64+-0x40], R71 ;  /* 0xffffc04708008986 */ /* 0x000fe2000c101506 */
[----:B------:R-:W-:Y:S01]  /*14d0*/  ISETP.NE.U32.AND P0, PT, RZ, c[0x0][0x270], PT ;  /* 0x00009c00ff007a0c */ /* 0x000fe20003f05070 */
[----:B------:R-:W-:Y:S01]  /*14e0*/  FMUL.FTZ R55, R11, R58 ;  /* 0x0000003a0b377220 */ /* 0x000fe20000410000 */
[----:B------:R-:W-:Y:S01]  /*14f0*/  PRMT R11, RZ, 0x7610, R4 ;  /* 0x00007610ff0b7816 */ /* 0x000fe20000000004 */
[----:B------:R-:W-:Y:S01]  /*1500*/  @!P2 STG.E.U16 [R8.64+-0x80], R69 ;  /* 0xffff80450800a986 */ /* 0x000fe2000c101506 */
[----:B------:R-:W-:Y:S01]  /*1510*/  ISETP.NE.AND.EX P0, PT, RZ, c[0x0][0x274], PT, P0 ;  /* 0x00009d00ff007a0c */ /* 0x000fe20003f05300 */
[----:B0-----:R-:W-:Y:S01]  /*1520*/  FMUL.FTZ R57, R53, R60 ;  /* 0x0000003c35397220 */ /* 0x001fe20000410000 */
[--C-:B------:R-:W-:Y:S01]  /*1530*/  PRMT R53, RZ, 0x5410, R5.reuse ;  /* 0x00005410ff357816 */ /* 0x100fe20000000005 */
[----:B------:R0:W-:Y:S01]  /*1540*/  @!P1 STG.E.U16 [R8.64+-0xc0], R67 ;  /* 0xffff404308009986 */ /* 0x0001e2000c101506 */
[----:B------:R-:W-:Y:S01]  /*1550*/  PRMT R5, RZ, 0x7610, R5 ;  /* 0x00007610ff057816 */ /* 0x000fe20000000005 */
[----:B------:R-:W-:-:S02]  /*1560*/  FMUL.FTZ R6, R6, R61 ;  /* 0x0000003d06067220 */ /* 0x000fc40000410000 */
[--C-:B-----5:R-:W-:Y:S02]  /*1570*/  FADD.FTZ R56, R11, R44.reuse ;  /* 0x0000002c0b387221 */ /* 0x120fe40000010000 */
[--C-:B------:R-:W-:Y:S02]  /*1580*/  FADD.FTZ R58, R53, R44.reuse ;  /* 0x0000002c353a7221 */ /* 0x100fe40000010000 */
[----:B------:R-:W-:Y:S02]  /*1590*/  FADD.FTZ R60, R5, R44 ;  /* 0x0000002c053c7221 */ /* 0x000fe40000010000 */
[----:B------:R-:W-:Y:S01]  /*15a0*/  FMUL.FTZ R77, R52, R59 ;  /* 0x0000003b344d7220 */ /* 0x000fe20000410000 */
[----:B0-----:R-:W-:Y:S01]  /*15b0*/  PRMT R9, RZ, 0x5410, R4 ;  /* 0x00005410ff097816 */ /* 0x001fe20000000004 */
[----:B------:R-:W-:Y:S02]  /*15c0*/  FMUL.FTZ R75, R75, R55 ;  /* 0x000000374b4b7220 */ /* 0x000fe40000410000 */
[----:B------:R-:W-:-:S02]  /*15d0*/  FMUL.FTZ R11, R23, R57 ;  /* 0x00000039170b7220 */ /* 0x000fc40000410000 */
[----:B------:R-:W-:Y:S02]  /*15e0*/  FADD.FTZ R54, R9, R44 ;  /* 0x0000002c09367221 */ /* 0x000fe40000010000 */
[----:B------:R-:W-:Y:S01]  /*15f0*/  FMUL.FTZ R9, R51, R6 ;  /* 0x0000000633097220 */ /* 0x000fe20000410000 */
        /* <DEDUP_REMOVED lines=8> */
[----:B------:R-:W-:-:S02]  /*1680*/  IMAD R6, R43, c[0x0][0x210], RZ ;  /* 0x000084002b067a24 */ /* 0x000fc400078e02ff */
[----:B------:R-:W-:Y:S01]  /*1690*/  IMAD.WIDE.U32 R4, R45, c[0x0][0x210], RZ ;  /* 0x000084002d047a25 */ /* 0x000fe200078e00ff */
[----:B------:R-:W-:-:S03]  /*16a0*/  F2FP.BF16.PACK_AB R63, R57, R10 ;  /* 0x0000000a393f723e */ /* 0x000fc600000010ff */
[----:B------:R-:W-:Y:S02]  /*16b0*/  IMAD R57, R45, c[0x0][0x214], R6 ;  /* 0x000085002d397a24 */ /* 0x000fe400078e0206 */
[----:B------:R-:W-:-:S03]  /*16c0*/  IMAD R59, R47, c[0x0][0x218], RZ ;  /* 0x000086002f3b7a24 */ /* 0x000fc600078e02ff */
[----:B------:R-:W-:Y:S01]  /*16d0*/  IADD3 R5, R5, R57, RZ ;  /* 0x0000003905057210 */ /* 0x000fe20007ffe0ff */
[----:B------:R-:W-:Y:S01]  /*16e0*/  IMAD R59, R48, c[0x0][0x21c], R59 ;  /* 0x00008700303b7a24 */ /* 0x000fe200078e023b */
[----:B------:R-:W-:Y:S01]  /*16f0*/  STS.64 [R36.X8], R62 ;  /* 0x0000003e24007388 */ /* 0x000fe20000008a00 */
[----:B------:R-:W-:-:S06]  /*1700*/  NOP ;  /* 0x0000000000007918 */ /* 0x000fcc0000000000 */
[----:B------:R-:W-:Y:S01]  /*1710*/  LDS.U16 R23, [R25] ;  /* 0x0000000019177984 */ /* 0x000fe20000000400 */
[----:B------:R-:W-:-:S03]  /*1720*/  IMAD.WIDE.U32 R4, R48, c[0x0][0x218], R4 ;  /* 0x0000860030047a25 */ /* 0x000fc600078e0004 */
[----:B------:R-:W-:Y:S02]  /*1730*/  LDS.U16 R51, [R25+0x40] ;  /* 0x0000400019337984 */ /* 0x000fe40000000400 */
[----:B------:R-:W-:Y:S02]  /*1740*/  IADD3 R4, P0, R49, R4, RZ ;  /* 0x0000000431047210 */ /* 0x000fe40007f1e0ff */
[----:B------:R-:W-:Y:S02]  /*1750*/  LDS.U16 R53, [R25+0x80] ;  /* 0x0000800019357984 */ /* 0x000fe40000000400 */
[----:B------:R-:W-:Y:S02]  /*1760*/  IADD3.X R5, R50, R59, R5, P0, !PT ;  /* 0x0000003b32057210 */ /* 0x000fe400007fe405 */
[----:B------:R-:W-:Y:S04]  /*1770*/  LDS.U16 R55, [R25+0xc0] ;  /* 0x0000c00019377984 */ /* 0x000fe80000000400 */
[----:B------:R0:W-:Y:S04]  /*1780*/  @!P6 STS [0x100], R7 ;  /* 0x00010007ff00e388 */ /* 0x0001e80000000800 */
[----:B------:R-:W-:Y:S01]  /*1790*/  BAR.SYNC.DEFER_BLOCKING 0x0 ;  /* 0x0000000000007b1d */ /* 0x000fe20000010000 */
[----:B0-----:R-:W-:-:S04]  /*17a0*/  LEA R7, P4, R32, c[0x0][0x270], 0x1 ;  /* 0x00009c0020077a11 */ /* 0x001fc800078808ff */
[----:B------:R-:W-:Y:S02]  /*17b0*/  LEA.HI.X R6, R32, c[0x0][0x274], R29, 0x1, P4 ;  /* 0x00009d0020067a11 */ /* 0x000fe400020f0c1d */
[----:B------:R-:W-:Y:S01]  /*17c0*/  LEA R20, P4, R4, R7, 0x1 ;  /* 0x0000000704147211 */ /* 0x000fe200078808ff */
[----:B------:R-:W0:Y:S02]  /*17d0*/  LDS R21, [0x100] ;  /* 0x00010000ff157984 */ /* 0x000e240000000800 */
[-C--:B0-----:R-:W-:Y:S02]  /*17e0*/  ISETP.GE.AND P3, PT, R32, R21.reuse, PT ;  /* 0x000000152000720c */ /* 0x081fe40003f66270 */
[-C--:B------:R-:W-:Y:S02]  /*17f0*/  ISETP.GE.AND P0, PT, R28, R21.reuse, PT ;  /* 0x000000151c00720c */ /* 0x080fe40003f06270 */
[-C--:B------:R-:W-:Y:S02]  /*1800*/  ISETP.GE.AND P1, PT, R27, R21.reuse, PT ;  /* 0x000000151b00720c */ /* 0x080fe40003f26270 */
[----:B------:R-:W-:-:S02]  /*1810*/  ISETP.GE.AND P2, PT, R26, R21, PT ;  /* 0x000000151a00720c */ /* 0x000fc40003f46270 */
[----:B------:R-:W-:-:S05]  /*1820*/  LEA.HI.X R21, R4, R6, R5, 0x1, P4 ;  /* 0x0000000604157211 */ /* 0x000fca00020f0c05 */
        /* <DEDUP_REMOVED lines=12> */
.L_x_13042:
[----:B------:R-:W-:Y:S05]  /*18f0*/  BSYNC B0 ;  /* 0x0000000000007941 */ /* 0x000fea0003800000 */
.L_x_13041:
[----:B------:R1:W-:Y:S04]  /*1900*/  @!P0 STG.E.U16 [R20.64+-0xc0], R51 ;  /* 0xffff403314008986 */ /* 0x0003e8000c101506 */
[----:B------:R1:W-:Y:S04]  /*1910*/  @!P1 STG.E.U16 [R20.64+-0x80], R53 ;  /* 0xffff803514009986 */ /* 0x0003e8000c101506 */
[----:B------:R1:W-:Y:S02]  /*1920*/  @!P2 STG.E.U16 [R20.64+-0x40], R55 ;  /* 0xffffc0371400a986 */ /* 0x0003e4000c101506 */
.L_x_13040:
[--C-:B------:R-:W-:Y:S01]  /*1930*/  PRMT R4, RZ, 0x5410, R64.reuse ;  /* 0x00005410ff047816 */ /* 0x100fe20000000040 */
[----:B------:R-:W-:Y:S01]  /*1940*/  BAR.SYNC.DEFER_BLOCKING 0x0 ;  /* 0x0000000000007b1d */ /* 0x000fe20000010000 */
[----:B0-----:R-:W-:Y:S01]  /*1950*/  MOV R6, c[0x0][0x16c] ;  /* 0x00005b0000067a02 */ /* 0x001fe20000000f00 */
[----:B------:R-:W-:Y:S01]  /*1960*/  HFMA2.MMA R78, -RZ, RZ, 0, 0 ;  /* 0x00000000ff4e7435 */ /* 0x000fe200000001ff */
[----:B------:R-:W-:Y:S01]  /*1970*/  PRMT R5, RZ, 0x7610, R64 ;  /* 0x00007610ff057816 */ /* 0x000fe20000000040 */
[----:B------:R-:W-:Y:S01]  /*1980*/  FFMA.FTZ R4, R77, R4, R42 ;  /* 0x000000044d047223 */ /* 0x000fe2000001002a */
[----:B------:R-:W-:Y:S01]  /*1990*/  ISETP.GE.AND P0, PT, R6, 0x1, PT ;  /* 0x000000010600780c */ /* 0x000fe20003f06270 */
[----:B------:R-:W-:Y:S01]  /*19a0*/  HFMA2.MMA R63, -RZ, RZ, 0, 0 ;  /* 0x00000000ff3f7435 */ /* 0x000fe200000001ff */
[--C-:B------:R-:W-:Y:S01]  /*19b0*/  PRMT R42, RZ, 0x7610, R65.reuse ;  /* 0x00007610ff2a7816 */ /* 0x100fe20000000041 */
[----:B------:R-:W-:Y:S01]  /*19c0*/  FFMA.FTZ R4, R9, R5, R4 ;  /* 0x0000000509047223 */ /* 0x000fe20000010004 */
[----:B------:R-:W-:Y:S01]  /*19d0*/  PRMT R5, RZ, 0x5410, R65 ;  /* 0x00005410ff057816 */ /* 0x000fe20000000041 */
[-C--:B------:R-:W-:Y:S01]  /*19e0*/  FMUL.FTZ R57, R77, R46.reuse ;  /* 0x0000002e4d397220 */ /* 0x080fe20000410000 */
[----:B------:R-:W-:Y:S01]  /*19f0*/  MOV R61, RZ ;  /* 0x000000ff003d7202 */ /* 0x000fe20000000f00 */
[----:B------:R-:W-:Y:S01]  /*1a00*/  FMUL.FTZ R62, R9, R46 ;  /* 0x0000002e093e7220 */ /* 0x000fe20000410000 */
[----:B------:R-:W-:Y:S01]  /*1a10*/  MOV R67, RZ ;  /* 0x000000ff00437202 */ /* 0x000fe20000000f00 */
[----:B------:R-:W-:-:S02]  /*1a20*/  FFMA.FTZ R4, R75, R5, R4 ;  /* 0x000000054b047223 */ /* 0x000fc40000010004 */
[----:B------:R-:W-:Y:S02]  /*1a30*/  FMUL.FTZ R59, R75, R46 ;  /* 0x0000002e4b3b7220 */ /* 0x000fe40000410000 */
[C---:B------:R-:W-:Y:S02]  /*1a40*/  FFMA.FTZ R42, R11.reuse, R42, R4 ;  /* 0x0000002a0b2a7223 */ /* 0x040fe40000010004 */
[----:B------:R-:W-:Y:S01]  /*1a50*/  FMUL.FTZ R66, R11, R46 ;  /* 0x0000002e0b427220 */ /* 0x000fe20000410000 */
[----:B------:R-:W-:Y:S05]  /*1a60*/  @!P0 BRA `(.L_x_13043) ;  /* 0x0000263000008947 */ /* 0x000fea0003800000 */
[----:B-1----:R-:W-:Y:S01]  /*1a70*/  IMAD R51, R47, c[0x0][0x198], RZ ;  /* 0x000066002f337a24 */ /* 0x002fe200078e02ff */
[----:B------:R-:W-:Y:S01]  /*1a80*/  IADD3 R10, R31, -0x2, RZ ;  /* 0xfffffffe1f0a7810 */ /* 0x000fe20007ffe0ff */
[----:B------:R-:W-:Y:S01]  /*1a90*/  IMAD R53, R47, c[0x0][0x1b8], RZ ;  /* 0x00006e002f357a24 */ /* 0x000fe200078e02ff */
[----:B------:R-:W-:Y:S01]  /*1aa0*/  IADD3 R8, R31, -0x1, RZ ;  /* 0xffffffff1f087810 */ /* 0x000fe20007ffe0ff */
[C---:B------:R-:W-:Y:S01]  /*1ab0*/  IMAD.WIDE.U32 R6, R48.reuse, c[0x0][0x198], RZ ;  /* 0x0000660030067a25 */ /* 0x040fe200078e00ff */
[----:B------:R-:W-:Y:S01]  /*1ac0*/  MOV R99, RZ ;  /* 0x000000ff00637202 */ /* 0x000fe20000000f00 */
[----:B------:R-:W-:Y:S01]  /*1ad0*/  UMOV UR4, URZ ;  /* 0x0000003f00047c82 */ /* 0x000fe20008000000 */
[----:B------:R-:W-:Y:S01]  /*1ae0*/  MOV R73, RZ ;  /* 0x000000ff00497202 */ /* 0x000fe20000000f00 */
[----:B------:R-:W-:Y:S01]  /*1af0*/  IMAD R51, R48, c[0x0][0x19c], R51 ;  /* 0x0000670030337a24 */ /* 0x000fe200078e0233 */
[----:B------:R-:W-:Y:S01]  /*1b00*/  LEA R70, P1, R6, c[0x0][0x228], 0x3 ;  /* 0x00008a0006467a11 */ /* 0x000fe200078218ff */
[----:B------:R-:W-:-:S04]  /*1b10*/  IMAD.WIDE.U32 R4, R48, c[0x0][0x1b8], RZ ;  /* 0x00006e0030047a25 */ /* 0x000fc800078e00ff */
[----:B------:R-:W-:Y:S01]  /*1b20*/  IMAD R69, R48, c[0x0][0x1bc], R53 ;  /* 0x00006f0030457a24 */ /* 0x000fe200078e0235 */
[----:B------:R-:W-:Y:S01]  /*1b30*/  IADD3 R53, R7, R51, RZ ;  /* 0x0000003307357210 */ /* 0x000fe20007ffe0ff */
[----:B------:R-:W-:Y:S01]  /*1b40*/  IMAD R23, R47, c[0x0][0x180], RZ ;  /* 0x000060002f177a24 */ /* 0x000fe200078e02ff */
[----:B------:R-:W-:Y:S01]  /*1b50*/  LEA R72, P2, R4, c[0x0][0x230], 0x3 ;  /* 0x00008c0004487a11 */ /* 0x000fe200078418ff */
        /* <DEDUP_REMOVED lines=8> */
[----:B------:R-:W-:-:S02]  /*1be0*/  IADD3 R5, R8, -R5, RZ ;  /* 0x8000000508057210 */ /* 0x000fc40007ffe0ff */
[----:B------:R-:W-:Y:S01]  /*1bf0*/  IADD3 R55, R21, R23, RZ ;  /* 0x0000001715377210 */ /* 0x000fe20007ffe0ff */
[----:B------:R-:W-:Y:S01]  /*1c00*/  FADD.FTZ R77, R77, R77 ;  /* 0x0000004d4d4d7221 */ /* 0x000fe20000010000 */
[----:B------:R-:W-:Y:S01]  /*1c10*/  MOV R52, R78 ;  /* 0x0000004e00347202 */ /* 0x000fe20000000f00 */
[----:B------:R-:W-:Y:S01]  /*1c20*/  FADD.FTZ R76, R9, R9 ;  /* 0x00000009094c7221 */ /* 0x000fe20000010000 */
[----:B------:R-:W-:Y:S01]  /*1c30*/  LEA.HI.X R55, R20, c[0x0][0x224], R55, 0x3, P0 ;  /* 0x0000890014377a11 */ /* 0x000fe200000f1c37 */
[----:B------:R-:W-:Y:S01]  /*1c40*/  FADD.FTZ R75, R75, R75 ;  /* 0x0000004b4b4b7221 */ /* 0x000fe20000010000 */
[----:B------:R-:W-:Y:S01]  /*1c50*/  LEA.HI.X R53, R6, c[0x0][0x22c], R53, 0x3, P1 ;  /* 0x00008b0006357a11 */ /* 0x000fe200008f1c35 */
[----:B------:R-:W-:Y:S01]  /*1c60*/  FADD.FTZ R74, R11, R11 ;  /* 0x0000000b0b4a7221 */ /* 0x000fe20000010000 */
[----:B------:R-:W-:Y:S02]  /*1c70*/  LEA.HI.X R51, R4, c[0x0][0x234], R51, 0x3, P2 ;  /* 0x00008d0004337a11 */ /* 0x000fe400010f1c33 */
[----:B------:R-:W-:-:S02]  /*1c80*/  MOV R78, RZ ;  /* 0x000000ff004e7202 */ /* 0x000fc40000000f00 */
[----:B------:R-:W-:Y:S02]  /*1c90*/  SHF.L.U32 R71, R5, 0x8, RZ ;  /* 0x0000000805477819 */ /* 0x000fe400000006ff */
.L_x_13058:
[----:B------:R-:W-:-:S05]  /*1ca0*/  MOV R69, R55 ;  /* 0x0000003700457202 */ /* 0x000fca0000000f00 */
[----:B------:R-:W2:Y:S01]  /*1cb0*/  LDG.E.64 R20, [R68.64] ;  /* 0x0000000644147981 */ /* 0x000ea2000c1e1b00 */
[----:B------:R-:W-:Y:S01]  /*1cc0*/  ISETP.NE.AND P0, PT, R38, RZ, PT ;  /* 0x000000ff2600720c */ /* 0x000fe20003f05270 */
[----:B------:R-:W-:Y:S01]  /*1cd0*/  CS2R R10, SRZ ;  /* 0x00000000000a7805 */ /* 0x000fe2000001ff00 */
[----:B------:R-:W-:-:S04]  /*1ce0*/  ISETP.GT.AND P1, PT, R31, 0x1, PT ;  /* 0x000000011f00780c */ /* 0x000fc80003f24270 */
[----:B------:R-:W-:-:S13]  /*1cf0*/  ISETP.EQ.AND P1, PT, R98, RZ, P1 ;  /* 0x000000ff6200720c */ /* 0x000fda0000f22270 */
[----:B------:R-:W-:Y:S01]  /*1d00*/  @P1 MOV R23, R79 ;  /* 0x0000004f00171202 */ /* 0x000fe20000000f00 */
[----:B------:R-:W-:Y:S01]  /*1d10*/  BSSY B0, `(.L_x_13044) ;  /* 0x000005c000007945 */ /* 0x000fe20003800000 */
[----:B--2---:R-:W-:Y:S02]  /*1d20*/  FMUL.FTZ R81, R20, 1.4426950216293334961 ;  /* 0x3fb8aa3b14517820 */ /* 0x004fe40000410000 */
[C---:B------:R-:W-:Y:S02]  /*1d30*/  FMUL.FTZ R4, R54.reuse, R21 ;  /* 0x0000001536047220 */ /* 0x040fe40000410000 */
[----:B------:R-:W-:Y:S02]  /*1d40*/  FMUL.FTZ R5, R54, R81 ;  /* 0x0000005136057220 */ /* 0x000fe40000410000 */
[----:B------:R-:W-:Y:S01]  /*1d50*/  FMUL.RZ R7, R4, 0.15915493667125701904 ;  /* 0x3e22f98304077820 */ /* 0x000fe2000040c000 */
[----:B------:R-:W-:-:S03]  /*1d60*/  IADD3 R4, R38, 0x200, RZ ;  /* 0x0000020026047810 */ /* 0x000fc60007ffe0ff */
[----:B------:R-:W-:Y:S01]  /*1d70*/  MUFU.EX2 R5, R5 ;  /* 0x0000000500057308 */ /* 0x000fe20000000800 */
[----:B------:R-:W-:Y:S02]  /*1d80*/  SEL R22, R71, R4, !P0 ;  /* 0x0000000447167207 */ /* 0x000fe40004000000 */
[----:B------:R-:W-:-:S05]  /*1d90*/  MOV R4, R70 ;  /* 0x0000004600047202 */ /* 0x000fca0000000f00 */
[----:B------:R-:W0:Y:S08]  /*1da0*/  MUFU.COS R8, R7 ;  /* 0x0000000700087308 */ /* 0x000e300000000000 */
[----:B------:R1:W2:Y:S01]  /*1db0*/  MUFU.SIN R6, R7 ;  /* 0x0000000700067308 */ /* 0x0002a20000000400 */
[C---:B0-----:R-:W-:Y:S01]  /*1dc0*/  FMUL.FTZ R8, R5.reuse, R8 ;  /* 0x0000000805087220 */ /* 0x041fe20000410000 */
[----:B-1----:R-:W-:Y:S01]  /*1dd0*/  MOV R7, R51 ;  /* 0x0000003300077202 */ /* 0x002fe20000000f00 */
[----:B--2---:R-:W-:Y:S01]  /*1de0*/  FMUL.FTZ R9, R5, R6 ;  /* 0x0000000605097220 */ /* 0x004fe20000410000 */
[----:B------:R-:W-:-:S02]  /*1df0*/  MOV R5, R53 ;  /* 0x0000003500057202 */ /* 0x000fc40000000f00 */
[----:B------:R-:W-:Y:S02]  /*1e00*/  MOV R6, R72 ;  /* 0x0000004800067202 */ /* 0x000fe40000000f00 */
[----:B------:R0:W-:Y:S04]  /*1e10*/  STS.64 [R22.X8+0x560], R8 ;  /* 0x0005600816007388 */ /* 0x0001e80000008a00 */
[----:B------:R-:W5:Y:S04]  /*1e20*/  LDG.E.64 R4, [R4.64] ;  /* 0x0000000604047981 */ /* 0x000f68000c1e1b00 */
[----:B------:R-:W5:Y:S01]  /*1e30*/  LDG.E.64 R6, [R6.64] ;  /* 0x0000000606067981 */ /* 0x000f62000c1e1b00 */
[----:B------:R-:W-:-:S02]  /*1e40*/  FMUL.FTZ R69, R56, R21 ;  /* 0x0000001538457220 */ /* 0x000fc40000410000 */
[-C--:B------:R-:W-:Y:S01]  /*1e50*/  FMUL.FTZ R80, R58, R81.reuse ;  /* 0x000000513a507220 */ /* 0x080fe20000410000 */
[----:B0-----:R-:W-:Y:S01]  /*1e60*/  @P1 MOV R22, R52 ;  /* 0x0000003400161202 */ /* 0x001fe20000000f00 */
[----:B------:R-:W-:Y:S01]  /*1e70*/  BAR.SYNC.DEFER_BLOCKING 0x0 ;  /* 0x0000000000007b1d */ /* 0x000fe20000010000 */
[----:B------:R-:W-:Y:S02]  /*1e80*/  FMUL.RZ R87, R69, 0.15915493667125701904 ;  /* 0x3e22f98345577820 */ /* 0x000fe4000040c000 */
[-C--:B------:R-:W-:Y:S02]  /*1e90*/  FMUL.FTZ R69, R56, R81.reuse ;  /* 0x0000005138457220 */ /* 0x080fe40000410000 */
[----:B------:R-:W-:Y:S02]  /*1ea0*/  FMUL.FTZ R84, R60, R81 ;  /* 0x000000513c547220 */ /* 0x000fe40000410000 */
[----:B------:R-:W-:Y:S01]  /*1eb0*/  FMUL.FTZ R81, R58, R21 ;  /* 0x000000153a517220 */ /* 0x000fe20000410000 */
[----:B------:R-:W-:Y:S03]  /*1ec0*/  MUFU.SIN R83, R87 ;  /* 0x0000005700537308 */ /* 0x000fe60000000400 */
[----:B------:R-:W-:-:S05]  /*1ed0*/  FMUL.RZ R90, R81, 0.15915493667125701904 ;  /* 0x3e22f983515a7820 */ /* 0x000fca000040c000 */
[----:B------:R0:W1:Y:S01]  /*1ee0*/  MUFU.EX2 R82, R69 ;  /* 0x0000004500527308 */ /* 0x0000620000000800 */
[----:B------:R2:W5:Y:S07]  /*1ef0*/  @P1 LDG.E.64 R10, [R22.64+0x8] ;  /* 0x00000806160a1981 */ /* 0x00056e000c1e1b00 */
[----:B------:R1:W-:Y:S01]  /*1f00*/  MUFU.EX2 R86, R80 ;  /* 0x0000005000567308 */ /* 0x0003e20000000800 */
[----:B0-----:R-:W-:Y:S02]  /*1f10*/  PRMT R69, RZ, 0x5410, R64 ;  /* 0x00005410ff457816 */ /* 0x001fe40000000040 */
[----:B------:R-:W-:-:S03]  /*1f20*/  ISETP.NE.AND P1, PT, R38, 0x1f, PT ;  /* 0x0000001f2600780c */ /* 0x000fc60003f25270 */
[----:B------:R-:W-:Y:S02]  /*1f30*/  FMUL.FTZ R91, R54, R69 ;  /* 0x00000045365b7220 */ /* 0x000fe40000410000 */
[----:B------:R-:W-:Y:S01]  /*1f40*/  MUFU.COS R81, R90 ;  /* 0x0000005a00517308 */ /* 0x000fe20000000000 */
[----:B--2---:R-:W-:Y:S02]  /*1f50*/  FMUL.FTZ R22, R60, R21 ;  /* 0x000000153c167220 */ /* 0x004fe40000410000 */
[----:B-1----:R-:W-:Y:S02]  /*1f60*/  FMUL.FTZ R80, R82, R83 ;  /* 0x0000005352507220 */ /* 0x002fe40000410000 */
[----:B------:R-:W-:Y:S02]  /*1f70*/  FMUL.RZ R92, R22, 0.15915493667125701904 ;  /* 0x3e22f983165c7820 */ /* 0x000fe4000040c000 */
[----:B------:R-:W-:Y:S01]  /*1f80*/  FMUL.FTZ R22, RZ, R80 ;  /* 0x00000050ff167220 */ /* 0x000fe20000410000 */
[----:B------:R-:W0:Y:S08]  /*1f90*/  MUFU.COS R85, R87 ;  /* 0x0000005700557308 */ /* 0x000e300000000000 */
[----:B------:R-:W1:Y:S08]  /*1fa0*/  MUFU.SIN R23, R90 ;  /* 0x0000005a00177308 */ /* 0x000e700000000400 */
[----:B------:R2:W-:Y:S01]  /*1fb0*/  MUFU.EX2 R88, R84 ;  /* 0x0000005400587308 */ /* 0x0005e20000000800 */
[----:B0-----:R-:W-:-:S04]  /*1fc0*/  FMUL.FTZ R82, R82, R85 ;  /* 0x0000005552527220 */ /* 0x001fc80000410000 */
[----:B------:R-:W-:-:S03]  /*1fd0*/  FFMA.FTZ R22, R82, R91, -R22 ;  /* 0x0000005b52167223 */ /* 0x000fc60000010816 */
[----:B------:R-:W0:Y:S01]  /*1fe0*/  MUFU.COS R87, R92 ;  /* 0x0000005c00577308 */ /* 0x000e220000000000 */
[C---:B--2---:R-:W-:Y:S01]  /*1ff0*/  FMUL.FTZ R84, R86.reuse, R81 ;  /* 0x0000005156547220 */ /* 0x044fe20000410000 */
[----:B------:R-:W-:Y:S01]  /*2000*/  PRMT R81, RZ, 0x7610, R64 ;  /* 0x00007610ff517816 */ /* 0x000fe20000000040 */
[----:B-1----:R-:W-:Y:S02]  /*2010*/  FMUL.FTZ R86, R86, R23 ;  /* 0x0000001756567220 */ /* 0x002fe40000410000 */
[----:B------:R-:W-:Y:S02]  /*2020*/  FMUL.FTZ R23, R80, R91 ;  /* 0x0000005b50177220 */ /* 0x000fe40000410000 */
[----:B------:R-:W-:Y:S01]  /*2030*/  FFMA.FTZ R85, R56, R81, R22 ;  /* 0x0000005138557223 */ /* 0x000fe20000010016 */
[----:B------:R1:W2:Y:S01]  /*2040*/  MUFU.SIN R89, R92 ;  /* 0x0000005c00597308 */ /* 0x0002a20000000400 */
[----:B------:R-:W-:Y:S02]  /*2050*/  FFMA.FTZ R83, RZ, R82, R23 ;  /* 0x00000052ff537223 */ /* 0x000fe40000010017 */
[----:B------:R-:W-:-:S02]  /*2060*/  FMUL.FTZ R23, R9, R80 ;  /* 0x0000005009177220 */ /* 0x000fc40000410000 */
[C---:B------:R-:W-:Y:S02]  /*2070*/  FMUL.FTZ R22, R8.reuse, R80 ;  /* 0x0000005008167220 */ /* 0x040fe40000410000 */
[----:B------:R-:W-:Y:S02]  /*2080*/  FFMA.FTZ R23, R8, R82, -R23 ;  /* 0x0000005208177223 */ /* 0x000fe40000010817 */
[----:B0-----:R-:W-:Y:S02]  /*2090*/  FMUL.FTZ R87, R88, R87 ;  /* 0x0000005758577220 */ /* 0x001fe40000410000 */
[----:B-1----:R-:W-:Y:S02]  /*20a0*/  FMUL.FTZ R92, R86, R85 ;  /* 0x00000055565c7220 */ /* 0x002fe40000410000 */
[----:B--2---:R-:W-:Y:S02]  /*20b0*/  FMUL.FTZ R88, R88, R89 ;  /* 0x0000005958587220 */ /* 0x004fe40000410000 */
[----:B------:R-:W-:-:S02]  /*20c0*/  FADD.FTZ R89, RZ, R83 ;  /* 0x00000053ff597221 */ /* 0x000fc40000010000 */
[----:B------:R-:W-:Y:S02]  /*20d0*/  FFMA.FTZ R83, R9, R82, R22 ;  /* 0x0000005209537223 */ /* 0x000fe40000010016 */
[C---:B------:R-:W-:Y:S02]  /*20e0*/  FMUL.FTZ R90, R86.reuse, R89 ;  /* 0x00000059565a7220 */ /* 0x040fe40000410000 */
[----:B------:R-:W-:Y:S02]  /*20f0*/  FMUL.FTZ R22, R86, R23 ;  /* 0x0000001756167220 */ /* 0x000fe40000410000 */
[C---:B------:R-:W-:Y:S02]  /*2100*/  FFMA.FTZ R90, R84.reuse, R85, -R90 ;  /* 0x00000055545a7223 */ /* 0x040fe4000001085a */
[-C--:B------:R-:W-:Y:S02]  /*2110*/  FFMA.FTZ R85, R84, R83.reuse, R22 ;  /* 0x0000005354557223 */ /* 0x080fe40000010016 */
[----:B------:R-:W-:Y:S01]  /*2120*/  FMUL.FTZ R22, R86, R83 ;  /* 0x0000005356167220 */ /* 0x000fe20000410000 */
[----:B------:R-:W-:Y:S01]  /*2130*/  PRMT R83, RZ, 0x5410, R65 ;  /* 0x00005410ff537816 */ /* 0x000fe20000000041 */
[----:B------:R-:W-:-:S02]  /*2140*/  FFMA.FTZ R92, R84, R89, R92 ;  /* 0x00000059545c7223 */ /* 0x000fc4000001005c */
[----:B------:R-:W-:Y:S02]  /*2150*/  FFMA.FTZ R22, R84, R23, -R22 ;  /* 0x0000001754167223 */ /* 0x000fe40000010816 */
[----:B------:R-:W-:Y:S02]  /*2160*/  FADD.FTZ R92, RZ, R92 ;  /* 0x0000005cff5c7221 */ /* 0x000fe40000010000 */
[----:B------:R-:W-:Y:S02]  /*2170*/  FMUL.FTZ R94, R88, R22 ;  /* 0x00000016585e7220 */ /* 0x000fe40000410000 */
[----:B------:R-:W-:Y:S02]  /*2180*/  FFMA.FTZ R90, R58, R83, R90 ;  /* 0x000000533a5a7223 */ /* 0x000fe4000001005a */
[C---:B------:R-:W-:Y:S02]  /*2190*/  FMUL.FTZ R23, R88.reuse, R92 ;  /* 0x0000005c58177220 */ /* 0x040fe40000410000 */
[----:B------:R-:W-:-:S02]  /*21a0*/  FMUL.FTZ R101, R88, R85 ;  /* 0x0000005558657220 */ /* 0x000fc40000410000 */
[C---:B------:R-:W-:Y:S01]  /*21b0*/  FFMA.FTZ R94, R87.reuse, R85, R94 ;  /* 0x00000055575e7223 */ /* 0x040fe2000001005e */
[----:B------:R-:W-:Y:S01]  /*21c0*/  PRMT R85, RZ, 0x7610, R65 ;  /* 0x00007610ff557816 */ /* 0x000fe20000000041 */
[C---:B------:R-:W-:Y:S02]  /*21d0*/  FFMA.FTZ R23, R87.reuse, R90, -R23 ;  /* 0x0000005a57177223 */ /* 0x040fe40000010817 */
[----:B------:R-:W-:Y:S02]  /*21e0*/  FFMA.FTZ R101, R87, R22, -R101 ;  /* 0x0000001657657223 */ /* 0x000fe40000010865 */
[----:B------:R-:W-:Y:S02]  /*21f0*/  FFMA.FTZ R100, R60, R85, R23 ;  /* 0x000000553c647223 */ /* 0x000fe40000010017 */
[----:B------:R0:W1:Y:S01]  /*2200*/  @P1 LDS.64 R22, [R38.X8+0x1568] ;  /* 0x0015680026161984 */ /* 0x0000620000008a00 */
[----:B------:R-:W-:-:S04]  /*2210*/  FMUL.FTZ R89, R88, R90 ;  /* 0x0000005a58597220 */ /* 0x000fc80000410000 */
[----:B------:R-:W-:-:S04]  /*2220*/  FFMA.FTZ R89, R87, R92, R89 ;  /* 0x0000005c57597223 */ /* 0x000fc80000010059 */
[----:B------:R-:W-:Y:S01]  /*2230*/  FADD.FTZ R95, RZ, R89 ;  /* 0x00000059ff5f7221 */ /* 0x000fe20000010000 */
        /* <DEDUP_REMOVED lines=9> */
.L_x_13045:
[----:B0-----:R-:W-:Y:S05]  /*22d0*/  BSYNC B0 ;  /* 0x0000000000007941 */ /* 0x001fea0003800000 */
.L_x_13044:
[----:B------:R-:W0:Y:S01]  /*22e0*/  SHFL.UP PT, R92, R100, 0x1, RZ ;  /* 0x04200000645c7989 */ /* 0x000e2200000e00ff */
[----:B------:R-:W-:Y:S01]  /*22f0*/  ISETP.GE.AND P2, PT, R36, 0x1, PT ;  /* 0x000000012400780c */ /* 0x000fe20003f46270 */
[----:B-1----:R-:W-:Y:S01]  /*2300*/  FMUL.FTZ R108, R88, -R22 ;  /* 0x80000016586c7220 */ /* 0x002fe20000410000 */
[----:B------:R-:W-:Y:S01]  /*2310*/  ISETP.GE.AND P3, PT, R36, 0x8, PT ;  /* 0x000000082400780c */ /* 0x000fe20003f66270 */
[----:B------:R-:W1:Y:S01]  /*2320*/  SHFL.UP PT, R93, R95, 0x1, RZ ;  /* 0x042000005f5d7989 */ /* 0x000e6200000e00ff */
[C---:B------:R-:W-:Y:S01]  /*2330*/  ISETP.NE.AND P6, PT, R98.reuse, 0x1f, PT ;  /* 0x0000001f6200780c */ /* 0x040fe20003fc5270 */
[----:B------:R-:W-:Y:S01]  /*2340*/  FFMA.FTZ R107, R87, -R23, R108 ;  /* 0x80000017576b7223 */ /* 0x000fe2000001006c */
[----:B------:R-:W-:Y:S01]  /*2350*/  BSSY B0, `(.L_x_13046) ;  /* 0x0000095000007945 */ /* 0x000fe20003800000 */
[----:B------:R-:W2:Y:S01]  /*2360*/  SHFL.UP PT, R89, R101, 0x1, RZ ;  /* 0x0420000065597989 */ /* 0x000ea200000e00ff */
[----:B------:R-:W-:Y:S01]  /*2370*/  ISETP.GT.U32.AND P4, PT, R98, 0x17, PT ;  /* 0x000000176200780c */ /* 0x000fe20003f84070 */
[----:B------:R-:W-:Y:S01]  /*2380*/  FMUL.FTZ R108, R86, -R107 ;  /* 0x8000006b566c7220 */ /* 0x000fe20000410000 */
[----:B------:R-:W-:Y:S01]  /*2390*/  ISETP.GT.U32.AND P5, PT, R98, 0xf, PT ;  /* 0x0000000f6200780c */ /* 0x000fe20003fa4070 */
[----:B------:R-:W3:Y:S04]  /*23a0*/  SHFL.UP PT, R90, R94, 0x1, RZ ;  /* 0x042000005e5a7989 */ /* 0x000ee800000e00ff */
[----:B-----5:R-:W-:Y:S04]  /*23b0*/  SHFL.IDX PT, R10, R10, RZ, 0x1f ;  /* 0x00001fff0a0a7589 */ /* 0x020fe800000e0000 */
[----:B------:R-:W-:Y:S01]  /*23c0*/  SHFL.IDX PT, R11, R11, RZ, 0x1f ;  /* 0x00001fff0b0b7589 */ /* 0x000fe200000e0000 */
        /* <DEDUP_REMOVED lines=18> */
[----:B------:R-:W-:Y:S02]  /*24f0*/  FFMA.FTZ R103, R101, R94, -R89 ;  /* 0x0000005e65677223 */ /* 0x000fe40000010859 */
[----:B--2---:R-:W-:Y:S02]  /*2500*/  FMUL.FTZ R97, R93, R90 ;  /* 0x0000005a5d617220 */ /* 0x004fe40000410000 */
[----:B------:R-:W-:Y:S02]  /*2510*/  FFMA.FTZ R102, R101, R96, R102 ;  /* 0x0000006065667223 */ /* 0x000fe40000010066 */
[-C--:B---3--:R-:W-:Y:S02]  /*2520*/  FMUL.FTZ R89, R93, R92.reuse ;  /* 0x0000005c5d597220 */ /* 0x088fe40000410000 */
[C---:B------:R-:W-:Y:S02]  /*2530*/  FFMA.FTZ R92, R101.reuse, R92, R97 ;  /* 0x0000005c655c7223 */ /* 0x040fe40000010061 */
[----:B------:R-:W-:-:S02]  /*2540*/  @P2 FFMA.FTZ R101, R101, R90, -R89 ;  /* 0x0000005a65652223 */ /* 0x000fc40000010859 */
[----:B------:R-:W-:Y:S01]  /*2550*/  @P2 FADD.FTZ R95, R95, R102 ;  /* 0x000000665f5f2221 */ /* 0x000fe20000010000 */
[----:B------:R-:W-:Y:S01]  /*2560*/  FSEL R92, R93, R92, !P2 ;  /* 0x0000005c5d5c7208 */ /* 0x000fe20005000000 */
        /* <DEDUP_REMOVED lines=8> */
[----:B------:R-:W-:-:S03]  /*25f0*/  FFMA.FTZ R97, R4, R7, R97 ;  /* 0x0000000704617223 */ /* 0x000fc60000010061 */
[----:B------:R-:W3:Y:S01]  /*2600*/  SHFL.UP PT, R93, R92, 0x4, RZ ;  /* 0x048000005c5d7989 */ /* 0x000ee200000e00ff */
[C---:B0-----:R-:W-:Y:S02]  /*2610*/  FMUL.FTZ R104, R92.reuse, R90 ;  /* 0x0000005a5c687220 */ /* 0x041fe40000410000 */
[C---:B-1----:R-:W-:Y:S02]  /*2620*/  FMUL.FTZ R5, R92.reuse, R102 ;  /* 0x000000665c057220 */ /* 0x042fe40000410000 */
[-C--:B--2---:R-:W-:Y:S02]  /*2630*/  FMUL.FTZ R103, R92, R94.reuse ;  /* 0x0000005e5c677220 */ /* 0x084fe40000410000 */
[C---:B------:R-:W-:Y:S02]  /*2640*/  FFMA.FTZ R5, R101.reuse, R94, -R5 ;  /* 0x0000005e65057223 */ /* 0x040fe40000010805 */
[C---:B---3--:R-:W-:Y:S02]  /*2650*/  FFMA.FTZ R89, R101.reuse, R93, R104 ;  /* 0x0000005d65597223 */ /* 0x048fe40000010068 */
[----:B------:R-:W-:-:S02]  /*2660*/  FFMA.FTZ R102, R101, R102, R103 ;  /* 0x0000006665667223 */ /* 0x000fc40000010067 */
[C---:B------:R-:W-:Y:S01]  /*2670*/  FMUL.FTZ R93, R92.reuse, R93 ;  /* 0x0000005d5c5d7220 */ /* 0x040fe20000410000 */
[----:B------:R-:W-:Y:S01]  /*2680*/  FSEL R89, R92, R89, !P2 ;  /* 0x000000595c597208 */ /* 0x000fe20005000000 */
[----:B------:R-:W-:Y:S02]  /*2690*/  @P2 FADD.FTZ R100, R100, R5 ;  /* 0x0000000564642221 */ /* 0x000fe40000010000 */
[----:B------:R-:W-:Y:S02]  /*26a0*/  @P2 FADD.FTZ R95, R95, R102 ;  /* 0x000000665f5f2221 */ /* 0x000fe40000010000 */
[----:B------:R-:W-:Y:S01]  /*26b0*/  @P2 FFMA.FTZ R101, R101, R90, -R93 ;  /* 0x0000005a65652223 */ /* 0x000fe2000001085d */
[----:B------:R-:W-:Y:S01]  /*26c0*/  SHFL.UP PT, R6, R89, 0x8, RZ ;  /* 0x0500000059067989 */ /* 0x000fe200000e00ff */
[C---:B------:R-:W-:Y:S01]  /*26d0*/  FMUL.FTZ R104, R74.reuse, R97 ;  /* 0x000000614a687220 */ /* 0x040fe20000410000 */
[----:B------:R-:W-:Y:S01]  /*26e0*/  ISETP.GE.AND P2, PT, R31, c[0x0][0x174], PT ;  /* 0x00005d001f007a0c */ /* 0x000fe20003f46270 */
[----:B------:R-:W-:Y:S01]  /*26f0*/  FMUL.FTZ R103, R74, R96 ;  /* 0x000000604a677220 */ /* 0x000fe20000410000 */
[----:B------:R-:W0:Y:S01]  /*2700*/  SHFL.UP PT, R90, R100, 0x8, RZ ;  /* 0x05000000645a7989 */ /* 0x000e2200000e00ff */
[-C--:B------:R-:W-:Y:S01]  /*2710*/  FMUL.FTZ R5, R87, R104.reuse ;  /* 0x0000006857057220 */ /* 0x080fe20000410000 */
[----:B------:R-:W-:Y:S01]  /*2720*/  ISETP.EQ.AND P2, PT, R98, RZ, !P2 ;  /* 0x000000ff6200720c */ /* 0x000fe20005742270 */
[C---:B------:R-:W-:Y:S01]  /*2730*/  FMUL.FTZ R106, R88.reuse, R104 ;  /* 0x00000068586a7220 */ /* 0x040fe20000410000 */
[----:B------:R-:W1:Y:S01]  /*2740*/  SHFL.UP PT, R92, R95, 0x8, RZ ;  /* 0x050000005f5c7989 */ /* 0x000e6200000e00ff */
[----:B------:R-:W-:-:S02]  /*2750*/  FFMA.FTZ R7, -R88, R103, -R5 ;  /* 0x0000006758077223 */ /* 0x000fc40000010905 */
[----:B------:R-:W-:Y:S01]  /*2760*/  FMUL.FTZ R102, R75, R96 ;  /* 0x000000604b667220 */ /* 0x000fe20000410000 */
[----:B------:R-:W2:Y:S01]  /*2770*/  SHFL.UP PT, R4, R101, 0x8, RZ ;  /* 0x0500000065047989 */ /* 0x000ea200000e00ff */
[----:B------:R-:W-:Y:S02]  /*2780*/  FFMA.FTZ R5, R87, R103, -R106 ;  /* 0x0000006757057223 */ /* 0x000fe4000001086a */
[----:B------:R-:W-:Y:S02]  /*2790*/  FMUL.FTZ R94, R75, R97 ;  /* 0x000000614b5e7220 */ /* 0x000fe40000410000 */
[----:B------:R-:W-:Y:S02]  /*27a0*/  FADD.FTZ R5, R102, R5 ;  /* 0x0000000566057221 */ /* 0x000fe40000010000 */
[----:B------:R-:W-:Y:S02]  /*27b0*/  FADD.FTZ R93, -R94, R7 ;  /* 0x000000075e5d7221 */ /* 0x000fe40000010100 */
[----:B------:R-:W-:-:S02]  /*27c0*/  FMUL.FTZ R105, R86, -R5 ;  /* 0x8000000556697220 */ /* 0x000fc40000410000 */
[-C--:B------:R-:W-:Y:S02]  /*27d0*/  FMUL.FTZ R7, R86, -R93.reuse ;  /* 0x8000005d56077220 */ /* 0x080fe40000410000 */
[C---:B------:R-:W-:Y:S02]  /*27e0*/  FFMA.FTZ R114, R84.reuse, R93, R105 ;  /* 0x0000005d54727223 */ /* 0x040fe40000010069 */
[----:B------:R-:W-:Y:S02]  /*27f0*/  FFMA.FTZ R7, R84, R5, -R7 ;  /* 0x0000000554077223 */ /* 0x000fe40000010807 */
[C---:B0-----:R-:W-:Y:S02]  /*2800*/  FMUL.FTZ R106, R89.reuse, R90 ;  /* 0x0000005a596a7220 */ /* 0x041fe40000410000 */
[C---:B------:R-:W-:Y:S02]  /*2810*/  FMUL.FTZ R5, R89.reuse, R6 ;  /* 0x0000000659057220 */ /* 0x040fe40000410000 */
[----:B-1----:R-:W-:-:S02]  /*2820*/  FMUL.FTZ R105, R89, R92 ;  /* 0x0000005c59697220 */ /* 0x002fc40000410000 */
[----:B------:R-:W-:Y:S02]  /*2830*/  FFMA.FTZ R106, R101, R92, R106 ;  /* 0x0000005c656a7223 */ /* 0x000fe4000001006a */
[----:B--2---:R-:W-:Y:S02]  /*2840*/  FMUL.FTZ R93, R89, R4 ;  /* 0x00000004595d7220 */ /* 0x004fe40000410000 */
[C---:B------:R-:W-:Y:S02]  /*2850*/  FFMA.FTZ R105, R101.reuse, R90, -R105 ;  /* 0x0000005a65697223 */ /* 0x040fe40000010869 */
[C---:B------:R-:W-:Y:S02]  /*2860*/  FFMA.FTZ R6, R101.reuse, R6, R93 ;  /* 0x0000000665067223 */ /* 0x040fe4000001005d */
[----:B------:R-:W-:Y:S01]  /*2870*/  @P3 FFMA.FTZ R101, R101, R4, -R5 ;  /* 0x0000000465653223 */ /* 0x000fe20000010805 */
[----:B------:R-:W-:Y:S01]  /*2880*/  HFMA2.MMA R5, -RZ, RZ, 0, 0 ;  /* 0x00000000ff057435 */ /* 0x000fe200000001ff */
[----:B------:R-:W-:Y:S01]  /*2890*/  @P3 FADD.FTZ R100, R100, R105 ;  /* 0x0000006964643221 */ /* 0x000fe20000010000 */
[----:B------:R-:W-:Y:S01]  /*28a0*/  FSEL R105, R89, R6, !P3 ;  /* 0x0000000659697208 */ /* 0x000fe20005800000 */
[----:B------:R-:W-:Y:S01]  /*28b0*/  @P3 FADD.FTZ R95, R95, R106 ;  /* 0x0000006a5f5f3221 */ /* 0x000fe20000010000 */
[----:B------:R-:W-:Y:S01]  /*28c0*/  ISETP.GE.AND P3, PT, R36, 0x10, PT ;  /* 0x000000102400780c */ /* 0x000fe20003f66270 */
[----:B------:R-:W0:Y:S01]  /*28d0*/  SHFL.UP PT, R106, R101, 0x10, RZ ;  /* 0x06000000656a7989 */ /* 0x000e2200000e00ff */
[----:B------:R-:W-:Y:S01]  /*28e0*/  FMUL.FTZ R6, R88, R23 ;  /* 0x0000001758067220 */ /* 0x000fe20000410000 */
[----:B------:R-:W-:Y:S01]  /*28f0*/  MOV R4, 0x3f800000 ;  /* 0x3f80000000047802 */ /* 0x000fe20000000f00 */
[----:B------:R-:W-:Y:S01]  /*2900*/  FMUL.FTZ R93, R76, R97 ;  /* 0x000000614c5d7220 */ /* 0x000fe20000410000 */
[----:B------:R-:W1:Y:S01]  /*2910*/  SHFL.UP PT, R90, R95, 0x10, RZ ;  /* 0x060000005f5a7989 */ /* 0x000e6200000e00ff */
[----:B------:R-:W-:-:S02]  /*2920*/  FFMA.FTZ R89, R87, R22, -R6 ;  /* 0x0000001657597223 */ /* 0x000fc40000010806 */
[----:B------:R-:W-:Y:S01]  /*2930*/  FMUL.FTZ R92, R76, R96 ;  /* 0x000000604c5c7220 */ /* 0x000fe20000410000 */
[----:B------:R-:W2:Y:S01]  /*2940*/  SHFL.UP PT, R110, R100, 0x10, RZ ;  /* 0x06000000646e7989 */ /* 0x000ea200000e00ff */
[----:B------:R-:W-:Y:S02]  /*2950*/  FADD.FTZ R115, -R93, R114 ;  /* 0x000000725d737221 */ /* 0x000fe40000010100 */
[----:B------:R-:W-:Y:S01]  /*2960*/  FMUL.FTZ R109, R86, -R89 ;  /* 0x80000059566d7220 */ /* 0x000fe20000410000 */
[----:B------:R-:W3:Y:S01]  /*2970*/  SHFL.UP PT, R112, R105, 0x10, RZ ;  /* 0x0600000069707989 */ /* 0x000ee200000e00ff */
[----:B------:R-:W-:Y:S02]  /*2980*/  FADD.FTZ R111, R92, R7 ;  /* 0x000000075c6f7221 */ /* 0x000fe40000010000 */
[----:B------:R-:W-:Y:S01]  /*2990*/  FMUL.FTZ R113, R80, -R115 ;  /* 0x8000007350717220 */ /* 0x000fe20000410000 */
[----:B------:R-:W-:Y:S01]  /*29a0*/  CS2R R6, SRZ ;  /* 0x0000000000067805 */ /* 0x000fe2000001ff00 */
[----:B------:R-:W-:-:S02]  /*29b0*/  FFMA.FTZ R109, R84, R107, R109 ;  /* 0x0000006b546d7223 */ /* 0x000fc4000001006d */
[-C--:B------:R-:W-:Y:S02]  /*29c0*/  FFMA.FTZ R107, R82, R111.reuse, -R113 ;  /* 0x0000006f526b7223 */ /* 0x080fe40000010871 */
[----:B------:R-:W-:Y:S01]  /*29d0*/  FMUL.FTZ R111, R80, -R111 ;  /* 0x8000006f506f7220 */ /* 0x000fe20000410000 */
[----:B------:R-:W4:Y:S01]  /*29e0*/  @P2 LDS.128 R4, [UR4+0x1660] ;  /* 0x00166004ff042984 */ /* 0x000f220008000c00 */
[----:B------:R-:W-:Y:S01]  /*29f0*/  FFMA.FTZ R113, R84, R89, -R108 ;  /* 0x0000005954717223 */ /* 0x000fe2000001086c */
[----:B------:R-:W-:Y:S01]  /*2a00*/  ISETP.GT.U32.AND P2, PT, R98, 0x1d, PT ;  /* 0x0000001d6200780c */ /* 0x000fe20003f44070 */
[----:B------:R-:W-:Y:S02]  /*2a10*/  FMUL.FTZ R89, R80, -R109 ;  /* 0x8000006d50597220 */ /* 0x000fe40000410000 */
[----:B------:R-:W-:Y:S02]  /*2a20*/  FFMA.FTZ R108, R82, R115, R111 ;  /* 0x00000073526c7223 */ /* 0x000fe4000001006f */
[----:B0-----:R-:W-:-:S02]  /*2a30*/  FMUL.FTZ R111, R105, R106 ;  /* 0x0000006a696f7220 */ /* 0x001fc40000410000 */
[-C--:B------:R-:W-:Y:S02]  /*2a40*/  FFMA.FTZ R89, R82, R113.reuse, -R89 ;  /* 0x0000007152597223 */ /* 0x080fe40000010859 */
[----:B------:R-:W-:Y:S02]  /*2a50*/  FMUL.FTZ R115, R80, -R113 ;  /* 0x8000007150737220 */ /* 0x000fe40000410000 */
[C---:B-1----:R-:W-:Y:S02]  /*2a60*/  FMUL.FTZ R113, R105.reuse, R90 ;  /* 0x0000005a69717220 */ /* 0x042fe40000410000 */
[----:B--2---:R-:W-:Y:S02]  /*2a70*/  FMUL.FTZ R114, R105, R110 ;  /* 0x0000006e69727220 */ /* 0x004fe40000410000 */
[-C--:B---3--:R-:W-:Y:S02]  /*2a80*/  FFMA.FTZ R116, R101, R112.reuse, R111 ;  /* 0x0000007065747223 */ /* 0x088fe4000001006f */
[----:B------:R-:W-:Y:S01]  /*2a90*/  FMUL.FTZ R112, R105, R112 ;  /* 0x0000007069707220 */ /* 0x000fe20000410000 */
[----:B------:R0:W1:Y:S01]  /*2aa0*/  SHFL.DOWN PT, R111, R89, 0x1, 0x1f ;  /* 0x08201f00596f7f89 */ /* 0x00006200000e0000 */
[----:B------:R-:W-:Y:S01]  /*2ab0*/  FFMA.FTZ R113, R101, R110, -R113 ;  /* 0x0000006e65717223 */ /* 0x000fe20000010871 */
[----:B------:R-:W-:Y:S01]  /*2ac0*/  FSEL R116, R105, R116, !P3 ;  /* 0x0000007469747208 */ /* 0x000fe20005800000 */
[----:B------:R-:W-:-:S02]  /*2ad0*/  FFMA.FTZ R114, R101, R90, R114 ;  /* 0x0000005a65727223 */ /* 0x000fc40000010072 */
[----:B------:R-:W-:Y:S02]  /*2ae0*/  @P3 FFMA.FTZ R101, R101, R106, -R112 ;  /* 0x0000006a65653223 */ /* 0x000fe40000010870 */
[C---:B------:R-:W-:Y:S02]  /*2af0*/  FMUL.FTZ R106, R77.reuse, R96 ;  /* 0x000000604d6a7220 */ /* 0x040fe40000410000 */
[----:B------:R-:W-:Y:S02]  /*2b00*/  FMUL.FTZ R105, R77, R97 ;  /* 0x000000614d697220 */ /* 0x000fe40000410000 */
[----:B------:R-:W-:Y:S01]  /*2b10*/  @P3 FADD.FTZ R100, R100, R113 ;  /* 0x0000007164643221 */ /* 0x000fe20000010000 */
[----:B------:R-:W2:Y:S01]  /*2b20*/  SHFL.UP PT, R101, R101, 0x1, RZ ;  /* 0x0420000065657989 */ /* 0x000ea200000e00ff */
[----:B------:R-:W-:Y:S01]  /*2b30*/  @P3 FADD.FTZ R95, R95, R114 ;  /* 0x000000725f5f3221 */ /* 0x000fe20000010000 */
[----:B------:R-:W-:Y:S01]  /*2b40*/  ISETP.GT.U32.AND P3, PT, R98, 0x1b, PT ;  /* 0x0000001b6200780c */ /* 0x000fe20003f64070 */
[----:B------:R-:W-:-:S02]  /*2b50*/  FFMA.FTZ R90, R82, R109, R115 ;  /* 0x0000006d525a7223 */ /* 0x000fc40000010073 */
[----:B------:R-:W-:Y:S01]  /*2b60*/  FADD.FTZ R96, R106, R107 ;  /* 0x0000006b6a607221 */ /* 0x000fe20000010000 */
[----:B------:R-:W3:Y:S01]  /*2b70*/  SHFL.UP PT, R100, R100, 0x1, RZ ;  /* 0x0420000064647989 */ /* 0x000ee200000e00ff */
[----:B------:R-:W-:-:S03]  /*2b80*/  FADD.FTZ R97, -R105, R108 ;  /* 0x0000006c69617221 */ /* 0x000fc60000010100 */
[----:B------:R0:W0:Y:S04]  /*2b90*/  SHFL.DOWN PT, R109, R96, 0x1, 0x1f ;  /* 0x08201f00606d7f89 */ /* 0x00002800000e0000 */
[----:B------:R0:W0:Y:S04]  /*2ba0*/  SHFL.DOWN PT, R115, R97, 0x1, 0x1f ;  /* 0x08201f0061737f89 */ /* 0x00002800000e0000 */
[----:B------:R0:W0:Y:S04]  /*2bb0*/  SHFL.DOWN PT, R113, R90, 0x1, 0x1f ;  /* 0x08201f005a717f89 */ /* 0x00002800000e0000 */
[----:B------:R0:W0:Y:S04]  /*2bc0*/  SHFL.UP PT, R107, R116, 0x1, RZ ;  /* 0x04200000746b7989 */ /* 0x00002800000e00ff */
        /* <DEDUP_REMOVED lines=13> */
.L_x_13047:
[----:B-12-4-:R-:W-:Y:S05]  /*2ca0*/  BSYNC B0 ;  /* 0x0000000000007941 */ /* 0x016fea0003800000 */
.L_x_13046:
        /* <DEDUP_REMOVED lines=17> */
.L_x_13049:
[----:B------:R-:W-:Y:S05]  /*2dc0*/  BSYNC B0 ;  /* 0x0000000000007941 */ /* 0x000fea0003800000 */
.L_x_13048:
        /* <DEDUP_REMOVED lines=17> */
.L_x_13051:
[----:B------:R-:W-:Y:S05]  /*2ee0*/  BSYNC B0 ;  /* 0x0000000000007941 */ /* 0x000fea0003800000 */
.L_x_13050:
        /* <DEDUP_REMOVED lines=17> */
.L_x_13053:
[----:B------:R-:W-:Y:S05]  /*3000*/  BSYNC B0 ;  /* 0x0000000000007941 */ /* 0x000fea0003800000 */
.L_x_13052:
        /* <DEDUP_REMOVED lines=17> */
.L_x_13055:
[----:B------:R-:W-:Y:S05]  /*3120*/  BSYNC B0 ;  /* 0x0000000000007941 */ /* 0x000fea0003800000 */
.L_x_13054:
[----:B-1----:R-:W-:Y:S01]  /*3130*/  SHFL.DOWN PT, R111, R90, 0x1, 0x1f ;  /* 0x08201f005a6f7f89 */ /* 0x002fe200000e0000 */
[----:B------:R-:W-:Y:S01]  /*3140*/  ISETP.NE.AND P2, PT, R38, RZ, PT ;  /* 0x000000ff2600720c */ /* 0x000fe20003f45270 */
[----:B------:R-:W-:Y:S02]  /*3150*/  BSSY B0, `(.L_x_13056) ;  /* 0x00000df000007945 */ /* 0x000fe40003800000 */
[----:B------:R-:W1:Y:S04]  /*3160*/  SHFL.IDX PT, R110, R7, RZ, 0x1f ;  /* 0x00001fff076e7589 */ /* 0x000e6800000e0000 */
[----:B----4-:R-:W4:Y:S04]  /*3170*/  SHFL.IDX PT, R109, R6, RZ, 0x1f ;  /* 0x00001fff066d7589 */ /* 0x010f2800000e0000 */
[----:B------:R-:W5:Y:S04]  /*3180*/  SHFL.DOWN PT, R112, R89, 0x1, 0x1f ;  /* 0x08201f0059707f89 */ /* 0x000f6800000e0000 */
[----:B0-----:R-:W0:Y:S04]  /*3190*/  SHFL.DOWN PT, R113, R96, 0x1, 0x1f ;  /* 0x08201f0060717f89 */ /* 0x001e2800000e0000 */
[----:B------:R-:W2:Y:S04]  /*31a0*/  SHFL.DOWN PT, R114, R97, 0x1, 0x1f ;  /* 0x08201f0061727f89 */ /* 0x000ea800000e0000 */
[----:B--2---:R-:W-:Y:S01]  /*31b0*/  SHFL.IDX PT, R90, R90, RZ, 0x1f ;  /* 0x00001fff5a5a7589 */ /* 0x004fe200000e0000 */
[----:B-1----:R-:W-:-:S03]  /*31c0*/  @P1 FMUL.FTZ R108, R111, R110 ;  /* 0x0000006e6f6c1220 */ /* 0x002fc60000410000 */
[----:B------:R-:W-:Y:S01]  /*31d0*/  SHFL.IDX PT, R89, R89, RZ, 0x1f ;  /* 0x00001fff59597589 */ /* 0x000fe200000e0000 */
[----:B----4-:R-:W-:-:S03]  /*31e0*/  @P1 FMUL.FTZ R111, R111, R109 ;  /* 0x0000006d6f6f1220 */ /* 0x010fc60000410000 */
[----:B------:R-:W-:Y:S01]  /*31f0*/  SHFL.IDX PT, R96, R96, RZ, 0x1f ;  /* 0x00001fff60607589 */ /* 0x000fe200000e0000 */
[----:B-----5:R-:W-:-:S03]  /*3200*/  @P1 FFMA.FTZ R108, R112, R109, -R108 ;  /* 0x0000006d706c1223 */ /* 0x020fc6000001086c */
[----:B------:R-:W-:Y:S01]  /*3210*/  SHFL.IDX PT, R97, R97, RZ, 0x1f ;  /* 0x00001fff61617589 */ /* 0x000fe200000e0000 */
[----:B------:R-:W-:Y:S02]  /*3220*/  @P1 FFMA.FTZ R111, R112, R110, R111 ;  /* 0x0000006e706f1223 */ /* 0x000fe4000001006f */
[----:B0-----:R-:W-:Y:S02]  /*3230*/  @P1 FADD.FTZ R109, R113, R108 ;  /* 0x0000006c716d1221 */ /* 0x001fe40000010000 */
[----:B------:R-:W-:Y:S02]  /*3240*/  FMUL.FTZ R108, R107, R10 ;  /* 0x0000000a6b6c7220 */ /* 0x000fe40000410000 */
[----:B------:R-:W-:Y:S01]  /*3250*/  @P1 FADD.FTZ R110, R114, R111 ;  /* 0x0000006f726e1221 */ /* 0x000fe20000010000 */
[----:B------:R-:W-:Y:S01]  /*3260*/  ISETP.NE.AND P1, PT, R36, RZ, PT ;  /* 0x000000ff2400720c */ /* 0x000fe20003f25270 */
[-C--:B------:R-:W-:Y:S02]  /*3270*/  FMUL.FTZ R111, R109, -R23.reuse ;  /* 0x800000176d6f7220 */ /* 0x080fe40000410000 */
[----:B------:R-:W-:-:S02]  /*3280*/  FMUL.FTZ R23, R110, -R23 ;  /* 0x800000176e177220 */ /* 0x000fc40000410000 */
[-C--:B------:R-:W-:Y:S02]  /*3290*/  FMUL.FTZ R107, R107, R11.reuse ;  /* 0x0000000b6b6b7220 */ /* 0x080fe40000410000 */
[-C--:B------:R-:W-:Y:S02]  /*32a0*/  FFMA.FTZ R111, R110, R22.reuse, R111 ;  /* 0x000000166e6f7223 */ /* 0x080fe4000001006f */
        /* <DEDUP_REMOVED lines=11> */
[C---:B------:R-:W-:Y:S02]  /*3360*/  FFMA.FTZ R101, R87.reuse, R22, -R100 ;  /* 0x0000001657657223 */ /* 0x040fe40000010864 */
[----:B------:R-:W-:Y:S02]  /*3370*/  FFMA.FTZ R103, R87, R23, R104 ;  /* 0x0000001757677223 */ /* 0x000fe40000010068 */
[-C--:B------:R-:W-:Y:S02]  /*3380*/  FMUL.FTZ R9, R9, R10.reuse ;  /* 0x0000000a09097220 */ /* 0x080fe40000410000 */
[----:B------:R-:W-:Y:S02]  /*3390*/  FFMA.FTZ R10, R8, R10, -R95 ;  /* 0x0000000a080a7223 */ /* 0x000fe4000001085f */
[----:B------:R-:W-:Y:S02]  /*33a0*/  FADD.FTZ R95, R102, R101 ;  /* 0x00000065665f7221 */ /* 0x000fe40000010000 */
[----:B------:R-:W-:-:S02]  /*33b0*/  FADD.FTZ R101, -R94, R103 ;  /* 0x000000675e657221 */ /* 0x000fc40000010100 */
[----:B------:R-:W-:Y:S02]  /*33c0*/  FFMA.FTZ R9, R8, R11, R9 ;  /* 0x0000000b08097223 */ /* 0x000fe40000010009 */
[----:B------:R-:W-:Y:S02]  /*33d0*/  FADD.FTZ R100, R91, R10 ;  /* 0x0000000a5b647221 */ /* 0x000fe40000010000 */
[C---:B------:R-:W-:Y:S02]  /*33e0*/  FMUL.FTZ R11, R86.reuse, -R95 ;  /* 0x8000005f560b7220 */ /* 0x040fe40000410000 */
[----:B------:R-:W-:Y:S02]  /*33f0*/  FMUL.FTZ R10, R86, -R101 ;  /* 0x80000065560a7220 */ /* 0x000fe40000410000 */
[----:B------:R-:W-:Y:S02]  /*3400*/  FADD.FTZ R91, RZ, R9 ;  /* 0x00000009ff5b7221 */ /* 0x000fe40000010000 */
[----:B------:R-:W-:-:S02]  /*3410*/  FMUL.FTZ R8, R80, R100 ;  /* 0x0000006450087220 */ /* 0x000fc40000410000 */
[C---:B------:R-:W-:Y:S02]  /*3420*/  FFMA.FTZ R94, R84.reuse, R101, R11 ;  /* 0x00000065545e7223 */ /* 0x040fe4000001000b */
[----:B------:R-:W-:Y:S02]  /*3430*/  FFMA.FTZ R103, R84, R95, -R10 ;  /* 0x0000005f54677223 */ /* 0x000fe4000001080a */
[-C--:B------:R-:W-:Y:S02]  /*3440*/  FMUL.FTZ R9, R80, R91.reuse ;  /* 0x0000005b50097220 */ /* 0x080fe40000410000 */
[----:B------:R-:W-:Y:S02]  /*3450*/  FFMA.FTZ R8, R82, R91, R8 ;  /* 0x0000005b52087223 */ /* 0x000fe40000010008 */
[----:B------:R-:W-:Y:S02]  /*3460*/  FADD.FTZ R93, -R93, R94 ;  /* 0x0000005e5d5d7221 */ /* 0x000fe40000010100 */
[----:B------:R-:W-:-:S02]  /*3470*/  FADD.FTZ R103, R92, R103 ;  /* 0x000000675c677221 */ /* 0x000fc40000010000 */
[----:B------:R-:W-:Y:S02]  /*3480*/  FFMA.FTZ R9, R82, R100, -R9 ;  /* 0x0000006452097223 */ /* 0x000fe40000010809 */
[----:B------:R-:W-:Y:S02]  /*3490*/  FADD.FTZ R107, RZ, R8 ;  /* 0x00000008ff6b7221 */ /* 0x000fe40000010000 */
[C---:B------:R-:W-:Y:S02]  /*34a0*/  FMUL.FTZ R8, R80.reuse, -R93 ;  /* 0x8000005d50087220 */ /* 0x040fe40000410000 */
[----:B------:R-:W-:Y:S02]  /*34b0*/  FMUL.FTZ R80, R80, -R103 ;  /* 0x8000006750507220 */ /* 0x000fe40000410000 */
[----:B------:R-:W-:Y:S02]  /*34c0*/  FFMA.FTZ R109, R56, R81, R9 ;  /* 0x00000051386d7223 */ /* 0x000fe40000010009 */
[----:B------:R-:W-:-:S02]  /*34d0*/  FFMA.FTZ R80, R82, R93, R80 ;  /* 0x0000005d52507223 */ /* 0x000fc40000010050 */
[C---:B------:R-:W-:Y:S02]  /*34e0*/  FMUL.FTZ R9, R86.reuse, R107 ;  /* 0x0000006b56097220 */ /* 0x040fe40000410000 */
[----:B------:R-:W-:Y:S02]  /*34f0*/  FMUL.FTZ R86, R86, R109 ;  /* 0x0000006d56567220 */ /* 0x000fe40000410000 */
[----:B------:R-:W-:Y:S02]  /*3500*/  FFMA.FTZ R11, R82, R103, -R8 ;  /* 0x00000067520b7223 */ /* 0x000fe40000010808 */
[----:B------:R-:W-:Y:S02]  /*3510*/  FADD.FTZ R105, -R105, R80 ;  /* 0x0000005069697221 */ /* 0x000fe40000010100 */
[----:B------:R-:W-:Y:S02]  /*3520*/  FFMA.FTZ R82, R84, R107, R86 ;  /* 0x0000006b54527223 */ /* 0x000fe40000010056 */
[----:B------:R-:W-:-:S02]  /*3530*/  FADD.FTZ R106, R106, R11 ;  /* 0x0000000b6a6a7221 */ /* 0x000fc40000010000 */
[----:B------:R-:W-:Y:S02]  /*3540*/  FFMA.FTZ R11, R77, R100, RZ ;  /* 0x000000644d0b7223 */ /* 0x000fe400000100ff */
[----:B------:R-:W-:Y:S02]  /*3550*/  FMUL.FTZ R10, R54, R105 ;  /* 0x00000069360a7220 */ /* 0x000fe40000410000 */
[-C--:B------:R-:W-:Y:S02]  /*3560*/  FFMA.FTZ R9, R84, R109.reuse, -R9 ;  /* 0x0000006d54097223 */ /* 0x080fe40000010809 */
[----:B------:R-:W-:Y:S02]  /*3570*/  FADD.FTZ R82, RZ, R82 ;  /* 0x00000052ff527221 */ /* 0x000fe40000010000 */
[----:B------:R-:W-:Y:S02]  /*3580*/  FFMA.FTZ R92, R76, R109, R11 ;  /* 0x0000006d4c5c7223 */ /* 0x000fe4000001000b */
[----:B------:R-:W-:-:S02]  /*3590*/  FFMA.FTZ R80, -R54, R69, R100 ;  /* 0x0000004536507223 */ /* 0x000fc40000010164 */
[----:B------:R-:W-:Y:S02]  /*35a0*/  FMUL.FTZ R86, R54, R106 ;  /* 0x0000006a36567220 */ /* 0x000fe40000410000 */
[----:B------:R-:W-:Y:S02]  /*35b0*/  FMUL.FTZ R11, R91, R10 ;  /* 0x0000000a5b0b7220 */ /* 0x000fe40000410000 */
[----:B------:R-:W-:Y:S02]  /*35c0*/  FFMA.FTZ R117, R58, R83, R9 ;  /* 0x000000533a757223 */ /* 0x000fe40000010009 */
[----:B------:R-:W-:Y:S02]  /*35d0*/  FMUL.FTZ R8, R88, R82 ;  /* 0x0000005258087220 */ /* 0x000fe40000410000 */
[C---:B------:R-:W-:Y:S02]  /*35e0*/  FFMA.FTZ R84, -R56.reuse, R81, R109 ;  /* 0x0000005138547223 */ /* 0x040fe4000001016d */
[----:B------:R-:W-:-:S02]  /*35f0*/  FMUL.FTZ R109, R56, R103 ;  /* 0x00000067386d7220 */ /* 0x000fc40000410000 */
[-C--:B------:R-:W-:Y:S02]  /*3600*/  FFMA.FTZ R11, R80, R86.reuse, R11 ;  /* 0x00000056500b7223 */ /* 0x080fe4000001000b */
[----:B------:R-:W-:Y:S02]  /*3610*/  FMUL.FTZ R88, R88, R117 ;  /* 0x0000007558587220 */ /* 0x000fe40000410000 */
[----:B------:R-:W-:Y:S02]  /*3620*/  FMUL.FTZ R94, R56, R93 ;  /* 0x0000005d385e7220 */ /* 0x000fe40000410000 */
[----:B------:R-:W-:Y:S02]  /*3630*/  FMUL.FTZ R111, R91, R86 ;  /* 0x000000565b6f7220 */ /* 0x000fe40000410000 */
[----:B------:R-:W-:Y:S02]  /*3640*/  FFMA.FTZ R9, R87, R117, -R8 ;  /* 0x0000007557097223 */ /* 0x000fe40000010808 */
[----:B---3--:R-:W-:-:S02]  /*3650*/  FMUL.FTZ R115, R107, R109 ;  /* 0x0000006d6b737220 */ /* 0x008fc40000410000 */
[----:B------:R-:W-:Y:S02]  /*3660*/  FADD.FTZ R8, RZ, R11 ;  /* 0x0000000bff087221 */ /* 0x000fe40000010000 */
[----:B------:R-:W-:Y:S02]  /*3670*/  FMUL.FTZ R100, R107, R94 ;  /* 0x0000005e6b647220 */ /* 0x000fe40000410000 */
[----:B------:R-:W-:Y:S02]  /*3680*/  FFMA.FTZ R88, R87, R82, R88 ;  /* 0x0000005257587223 */ /* 0x000fe40000010058 */
[----:B------:R-:W-:Y:S02]  /*3690*/  FFMA.FTZ R11, R80, R10, -R111 ;  /* 0x0000000a500b7223 */ /* 0x000fe4000001086f */
[----:B------:R-:W-:Y:S02]  /*36a0*/  FFMA.FTZ R111, R75, R117, R92 ;  /* 0x000000754b6f7223 */ /* 0x000fe4000001005c */
[----:B------:R-:W-:-:S02]  /*36b0*/  FFMA.FTZ R9, R60, R85, R9 ;  /* 0x000000553c097223 */ /* 0x000fc40000010009 */
[----:B------:R-:W-:Y:S02]  /*36c0*/  FMUL.FTZ R92, R58, R95 ;  /* 0x0000005f3a5c7220 */ /* 0x000fe40000410000 */
[C---:B------:R-:W-:Y:S02]  /*36d0*/  FFMA.FTZ R102, R84.reuse, R94, -R115 ;  /* 0x0000005e54667223 */ /* 0x040fe40000010873 */
[----:B------:R-:W-:Y:S02]  /*36e0*/  FFMA.FTZ R113, R84, R109, R100 ;  /* 0x0000006d54717223 */ /* 0x000fe40000010064 */
[----:B------:R-:W-:Y:S02]  /*36f0*/  FADD.FTZ R94, RZ, R88 ;  /* 0x00000058ff5e7221 */ /* 0x000fe40000010000 */
[----:B------:R-:W-:Y:S02]  /*3700*/  FFMA.FTZ R100, R74, R9, R111 ;  /* 0x000000094a647223 */ /* 0x000fe4000001006f */
[----:B------:R-:W-:-:S02]  /*3710*/  FFMA.FTZ R88, -R60, R85, R9 ;  /* 0x000000553c587223 */ /* 0x000fc40000010109 */
[C---:B------:R-:W-:Y:S02]  /*3720*/  FFMA.FTZ R87, -R58.reuse, R83, R117 ;  /* 0x000000533a577223 */ /* 0x040fe40000010175 */
[----:B------:R-:W-:Y:S01]  /*3730*/  FMUL.FTZ R9, R58, R101 ;  /* 0x000000653a097220 */ /* 0x000fe20000410000 */
[----:B------:R-:W0:Y:S01]  /*3740*/  SHFL.DOWN PT, R117, R100, 0x1, 0x1f ;  /* 0x08201f0064757f89 */ /* 0x000e2200000e0000 */
[----:B------:R-:W-:Y:S02]  /*3750*/  FMUL.FTZ R104, R82, R92 ;  /* 0x0000005c52687220 */ /* 0x000fe40000410000 */
[C---:B------:R-:W-:Y:S02]  /*3760*/  FMUL.FTZ R111, R60.reuse, R22 ;  /* 0x000000163c6f7220 */ /* 0x040fe40000410000 */
[----:B------:R-:W-:Y:S02]  /*3770*/  FMUL.FTZ R115, R60, R23 ;  /* 0x000000173c737220 */ /* 0x000fe40000410000 */
[----:B------:R-:W-:-:S02]  /*3780*/  FFMA.FTZ R104, R87, R9, -R104 ;  /* 0x0000000957687223 */ /* 0x000fc40000010868 */
[----:B------:R-:W-:Y:S02]  /*3790*/  FMUL.FTZ R108, R94, R111 ;  /* 0x0000006f5e6c7220 */ /* 0x000fe40000410000 */
[----:B------:R-:W-:Y:S02]  /*37a0*/  FFMA.FTZ R10, R77, -R91, RZ ;  /* 0x8000005b4d0a7223 */ /* 0x000fe400000100ff */
[----:B------:R-:W-:Y:S02]  /*37b0*/  FADD.FTZ R11, RZ, R11 ;  /* 0x0000000bff0b7221 */ /* 0x000fe40000010000 */
[----:B------:R-:W-:Y:S02]  /*37c0*/  FMUL.FTZ R9, R82, R9 ;  /* 0x0000000952097220 */ /* 0x000fe40000410000 */
[----:B------:R-:W-:Y:S02]  /*37d0*/  FADD.FTZ R8, R8, R113 ;  /* 0x0000007108087221 */ /* 0x000fe40000010000 */
[----:B------:R-:W-:-:S02]  /*37e0*/  FFMA.FTZ R108, R88, R115, -R108 ;  /* 0x00000073586c7223 */ /* 0x000fc4000001086c */
[----:B------:R-:W-:Y:S02]  /*37f0*/  FADD.FTZ R11, R11, R102 ;  /* 0x000000660b0b7221 */ /* 0x000fe40000010000 */
[----:B------:R-:W-:Y:S02]  /*3800*/  FFMA.FTZ R10, R76, -R107, R10 ;  /* 0x8000006b4c0a7223 */ /* 0x000fe4000001000a */
[----:B------:R-:W-:Y:S02]  /*3810*/  FFMA.FTZ R113, R87, R92, R9 ;  /* 0x0000005c57717223 */ /* 0x000fe40000010009 */
[----:B------:R-:W-:Y:S02]  /*3820*/  FMUL.FTZ R115, R94, R115 ;  /* 0x000000735e737220 */ /* 0x000fe40000410000 */
[----:B------:R-:W-:Y:S01]  /*3830*/  FFMA.FTZ R9, R75, -R82, R10 ;  /* 0x800000524b097223 */ /* 0x000fe2000001000a */
[----:B------:R-:W-:Y:S01]  /*3840*/  MOV R10, R100 ;  /* 0x00000064000a7202 */ /* 0x000fe20000000f00 */
[----:B------:R-:W-:-:S02]  /*3850*/  FADD.FTZ R8, R8, R113 ;  /* 0x0000007108087221 */ /* 0x000fc40000010000 */
[----:B------:R-:W-:Y:S02]  /*3860*/  FADD.FTZ R11, R11, R104 ;  /* 0x000000680b0b7221 */ /* 0x000fe40000010000 */
[----:B------:R-:W-:Y:S02]  /*3870*/  FFMA.FTZ R115, R88, R111, R115 ;  /* 0x0000006f58737223 */ /* 0x000fe40000010073 */
[----:B------:R-:W-:Y:S02]  /*3880*/  FFMA.FTZ R102, R74, -R94, R9 ;  /* 0x8000005e4a667223 */ /* 0x000fe40000010009 */
[----:B------:R-:W-:Y:S02]  /*3890*/  FADD.FTZ R108, R11, R108 ;  /* 0x0000006c0b6c7221 */ /* 0x000fe40000010000 */
[----:B------:R-:W-:Y:S01]  /*38a0*/  FADD.FTZ R115, R8, R115 ;  /* 0x0000007308737221 */ /* 0x000fe20000010000 */
[----:B------:R-:W1:Y:S01]  /*38b0*/  SHFL.DOWN PT, R110, R102, 0x1, 0x1f ;  /* 0x08201f00666e7f89 */ /* 0x000e6200000e0000 */
[----:B------:R-:W-:Y:S01]  /*38c0*/  MOV R11, R102 ;  /* 0x00000066000b7202 */ /* 0x000fe20000000f00 */
[----:B0-----:R-:W-:Y:S01]  /*38d0*/  @!P0 FADD.FTZ R10, R10, R117 ;  /* 0x000000750a0a8221 */ /* 0x001fe20000010000 */
[----:B------:R-:W-:Y:S01]  /*38e0*/  MOV R9, R108 ;  /* 0x0000006c00097202 */ /* 0x000fe20000000f00 */
[----:B------:R-:W0:Y:S01]  /*38f0*/  SHFL.DOWN PT, R104, R108, 0x1, 0x1f ;  /* 0x08201f006c687f89 */ /* 0x000e2200000e0000 */
[----:B------:R-:W-:Y:S01]  /*3900*/  MOV R8, R115 ;  /* 0x0000007300087202 */ /* 0x000fe20000000f00 */
[----:B------:R-:W-:-:S02]  /*3910*/  FADD.FTZ R66, R111, R66 ;  /* 0x000000426f427221 */ /* 0x000fc40000010000 */
[----:B------:R-:W2:Y:S01]  /*3920*/  SHFL.DOWN PT, R113, R115, 0x1, 0x1f ;  /* 0x08201f0073717f89 */ /* 0x000ea200000e0000 */
[----:B------:R-:W-:Y:S02]  /*3930*/  FADD.FTZ R59, R92, R59 ;  /* 0x0000003b5c3b7221 */ /* 0x000fe40000010000 */
[----:B------:R-:W-:Y:S01]  /*3940*/  FADD.FTZ R62, R109, R62 ;  /* 0x0000003e6d3e7221 */ /* 0x000fe20000010000 */
[----:B------:R-:W3:Y:S01]  /*3950*/  SHFL.DOWN PT, R117, R10, 0x2, 0x1f ;  /* 0x08401f000a757f89 */ /* 0x000ee200000e0000 */
[----:B------:R-:W-:Y:S02]  /*3960*/  FADD.FTZ R57, R86, R57 ;  /* 0x0000003956397221 */ /* 0x000fe40000010000 */
[----:B-1----:R-:W-:Y:S02]  /*3970*/  @!P0 FADD.FTZ R11, R11, R110 ;  /* 0x0000006e0b0b8221 */ /* 0x002fe40000010000 */
[----:B0-----:R-:W-:-:S03]  /*3980*/  @!P0 FADD.FTZ R9, R9, R104 ;  /* 0x0000006809098221 */ /* 0x001fc60000010000 */
[----:B------:R-:W0:Y:S01]  /*3990*/  SHFL.DOWN PT, R102, R11, 0x2, 0x1f ;  /* 0x08401f000b667f89 */ /* 0x000e2200000e0000 */
[----:B--2---:R-:W-:-:S03]  /*39a0*/  @!P0 FADD.FTZ R8, R8, R113 ;  /* 0x0000007108088221 */ /* 0x004fc60000010000 */
[----:B------:R-:W1:Y:S01]  /*39b0*/  SHFL.DOWN PT, R100, R9, 0x2, 0x1f ;  /* 0x08401f0009647f89 */ /* 0x000e6200000e0000 */
[----:B------:R-:W-:-:S03]  /*39c0*/  ISETP.GT.AND P0, PT, R36, 0x1d, PT ;  /* 0x0000001d2400780c */ /* 0x000fc60003f04270 */
[----:B------:R-:W2:Y:S10]  /*39d0*/  SHFL.DOWN PT, R113, R8, 0x2, 0x1f ;  /* 0x08401f0008717f89 */ /* 0x000eb400000e0000 */
[----:B---3--:R-:W-:-:S05]  /*39e0*/  @!P0 FADD.FTZ R10, R10, R117 ;  /* 0x000000750a0a8221 */ /* 0x008fca0000010000 */
[----:B------:R-:W3:Y:S01]  /*39f0*/  SHFL.DOWN PT, R115, R10, 0x4, 0x1f ;  /* 0x08801f000a737f89 */ /* 0x000ee200000e0000 */
[----:B0-----:R-:W-:Y:S02]  /*3a00*/  @!P0 FADD.FTZ R11, R11, R102 ;  /* 0x000000660b0b8221 */ /* 0x001fe40000010000 */
[----:B-1----:R-:W-:-:S03]  /*3a10*/  @!P0 FADD.FTZ R9, R9, R100 ;  /* 0x0000006409098221 */ /* 0x002fc60000010000 */
        /* <DEDUP_REMOVED lines=8> */
[CC--:B------:R-:W-:Y:S02]  /*3aa0*/  FMUL.FTZ R102, R90.reuse, R6.reuse ;  /* 0x000000065a667220 */ /* 0x0c0fe40000410000 */
[----:B-1----:R-:W-:Y:S01]  /*3ab0*/  @!P0 FADD.FTZ R9, R9, R100 ;  /* 0x0000006409098221 */ /* 0x002fe20000010000 */
[----:B------:R-:W0:Y:S01]  /*3ac0*/  SHFL.DOWN PT, R108, R11, 0x8, 0x1f ;  /* 0x09001f000b6c7f89 */ /* 0x000e2200000e0000 */
[----:B------:R-:W-:Y:S02]  /*3ad0*/  FMUL.FTZ R100, R90, R7 ;  /* 0x000000075a647220 */ /* 0x000fe40000410000 */
[----:B--2---:R-:W-:Y:S01]  /*3ae0*/  @!P0 FADD.FTZ R8, R8, R113 ;  /* 0x0000007108088221 */ /* 0x004fe20000010000 */
[----:B------:R-:W1:Y:S01]  /*3af0*/  SHFL.DOWN PT, R104, R9, 0x8, 0x1f ;  /* 0x09001f0009687f89 */ /* 0x000e6200000e0000 */
[----:B------:R-:W-:Y:S01]  /*3b00*/  ISETP.GT.AND P0, PT, R36, 0x17, PT ;  /* 0x000000172400780c */ /* 0x000fe20003f04270 */
[----:B------:R-:W-:-:S02]  /*3b10*/  FFMA.FTZ R113, R89, R6, -R100 ;  /* 0x0000000659717223 */ /* 0x000fc40000010864 */
[----:B------:R-:W2:Y:S01]  /*3b20*/  SHFL.DOWN PT, R115, R8, 0x8, 0x1f ;  /* 0x09001f0008737f89 */ /* 0x000ea200000e0000 */
[CC--:B------:R-:W-:Y:S02]  /*3b30*/  FMUL.FTZ R6, R90.reuse, R5.reuse ;  /* 0x000000055a067220 */ /* 0x0c0fe40000410000 */
[-C--:B------:R-:W-:Y:S02]  /*3b40*/  FMUL.FTZ R90, R90, R4.reuse ;  /* 0x000000045a5a7220 */ /* 0x080fe40000410000 */
[C---:B------:R-:W-:Y:S02]  /*3b50*/  FFMA.FTZ R4, R89.reuse, R4, -R6 ;  /* 0x0000000459047223 */ /* 0x040fe40000010806 */
[----:B------:R-:W-:Y:S02]  /*3b60*/  FFMA.FTZ R5, R89, R5, R90 ;  /* 0x0000000559057223 */ /* 0x000fe4000001005a */
[----:B------:R-:W-:Y:S02]  /*3b70*/  FADD.FTZ R6, R96, R113 ;  /* 0x0000007160067221 */ /* 0x000fe40000010000 */
[----:B---3--:R-:W-:-:S02]  /*3b80*/  @!P0 FADD.FTZ R10, R10, R117 ;  /* 0x000000750a0a8221 */ /* 0x008fc40000010000 */
[----:B------:R-:W-:Y:S02]  /*3b90*/  FFMA.FTZ R102, R89, R7, R102 ;  /* 0x0000000759667223 */ /* 0x000fe40000010066 */
[----:B------:R-:W-:Y:S02]  /*3ba0*/  FMUL.FTZ R89, R21, R22 ;  /* 0x0000001615597220 */ /* 0x000fe40000410000 */
[----:B0-----:R-:W-:Y:S02]  /*3bb0*/  @!P0 FADD.FTZ R11, R11, R108 ;  /* 0x0000006c0b0b8221 */ /* 0x001fe40000010000 */
[-C--:B------:R-:W-:Y:S02]  /*3bc0*/  FFMA.FTZ R89, R20, R23.reuse, -R89 ;  /* 0x0000001714597223 */ /* 0x080fe40000010859 */
[----:B-1----:R-:W-:Y:S01]  /*3bd0*/  @!P0 FADD.FTZ R9, R9, R104 ;  /* 0x0000006809098221 */ /* 0x002fe20000010000 */
[----:B------:R-:W-:Y:S01]  /*3be0*/  SHFL.DOWN PT, R96, R11, 0x10, 0x1f ;  /* 0x0a001f000b607f89 */ /* 0x000fe200000e0000 */
[----:B------:R-:W-:-:S02]  /*3bf0*/  FMUL.FTZ R23, R21, R23 ;  /* 0x0000001715177220 */ /* 0x000fc40000410000 */
[----:B--2---:R-:W-:Y:S01]  /*3c00*/  @!P0 FADD.FTZ R8, R8, R115 ;  /* 0x0000007308088221 */ /* 0x004fe20000010000 */
[----:B------:R-:W-:Y:S01]  /*3c10*/  SHFL.DOWN PT, R90, R9, 0x10, 0x1f ;  /* 0x0a001f00095a7f89 */ /* 0x000fe200000e0000 */
[----:B------:R-:W-:Y:S01]  /*3c20*/  FADD.FTZ R7, R97, R102 ;  /* 0x0000006661077221 */ /* 0x000fe20000010000 */
[----:B------:R-:W-:Y:S01]  /*3c30*/  ISETP.GT.AND P0, PT, R36, 0xf, PT ;  /* 0x0000000f2400780c */ /* 0x000fe20003f04270 */
[----:B------:R-:W-:Y:S01]  /*3c40*/  FMUL.FTZ R94, R94, R89 ;  /* 0x000000595e5e7220 */ /* 0x000fe20000410000 */
[----:B------:R-:W0:Y:S01]  /*3c50*/  SHFL.DOWN PT, R115, R10, 0x10, 0x1f ;  /* 0x0a001f000a737f89 */ /* 0x000e2200000e0000 */
[----:B------:R-:W-:Y:S02]  /*3c60*/  FFMA.FTZ R97, R20, R22, R23 ;  /* 0x0000001614617223 */ /* 0x000fe40000010017 */
[C---:B------:R-:W-:Y:S01]  /*3c70*/  FMUL.FTZ R89, R21.reuse, R95 ;  /* 0x0000005f15597220 */ /* 0x040fe20000410000 */
[----:B------:R-:W1:Y:S01]  /*3c80*/  SHFL.DOWN PT, R113, R8, 0x10, 0x1f ;  /* 0x0a001f0008717f89 */ /* 0x000e6200000e0000 */
        /* <DEDUP_REMOVED lines=10> */
[C---:B--2---:R-:W-:Y:S02]  /*3d30*/  FMUL.FTZ R4, R21.reuse, R106 ;  /* 0x0000006a15047220 */ /* 0x044fe40000410000 */
[-C--:B------:R-:W-:Y:S02]  /*3d40*/  FMUL.FTZ R21, R21, R105.reuse ;  /* 0x0000006915157220 */ /* 0x080fe40000410000 */
[C---:B------:R-:W-:Y:S02]  /*3d50*/  FFMA.FTZ R4, R20.reuse, R105, -R4 ;  /* 0x0000006914047223 */ /* 0x040fe40000010804 */
        /* <DEDUP_REMOVED lines=30> */
.L_x_13057:
[----:B0-----:R-:W-:Y:S05]  /*3f40*/  BSYNC B0 ;  /* 0x0000000000007941 */ /* 0x001fea0003800000 */
.L_x_13056:
        /* <DEDUP_REMOVED lines=21> */
.L_x_13043:
        /* <DEDUP_REMOVED lines=8> */
[----:B-1----:R-:W-:-:S02]  /*4120*/  IMAD R51, R45, c[0x0][0x2dc], R6 ;  /* 0x0000b7002d337a24 */ /* 0x002fc400078e0206 */
[----:B------:R-:W-:-:S03]  /*4130*/  IMAD R9, R47, c[0x0][0x2e0], RZ ;  /* 0x0000b8002f097a24 */ /* 0x000fc600078e02ff */
[----:B------:R-:W-:Y:S01]  /*4140*/  IADD3 R5, R5, R51, RZ ;  /* 0x0000003305057210 */ /* 0x000fe20007ffe0ff */
[----:B------:R-:W-:Y:S01]  /*4150*/  IMAD R53, R48, c[0x0][0x2e4], R9 ;  /* 0x0000b90030357a24 */ /* 0x000fe200078e0209 */
[----:B------:R-:W-:-:S03]  /*4160*/  LEA R9, P4, R32, c[0x0][0x330], 0x1 ;  /* 0x0000cc0020097a11 */ /* 0x000fc600078808ff */
[----:B------:R-:W-:Y:S01]  /*4170*/  IMAD.WIDE.U32 R4, R48, c[0x0][0x2e0], R4 ;  /* 0x0000b80030047a25 */ /* 0x000fe200078e0004 */
[----:B------:R-:W-:-:S04]  /*4180*/  LEA.HI.X R6, R32, c[0x0][0x334], R29, 0x1, P4 ;  /* 0x0000cd0020067a11 */ /* 0x000fc800020f0c1d */
[----:B------:R-:W-:Y:S01]  /*4190*/  IADD3 R4, P0, R49, R4, RZ ;  /* 0x0000000431047210 */ /* 0x000fe20007f1e0ff */
[----:B------:R-:W-:Y:S01]  /*41a0*/  STS.64 [R36.X8], R58 ;  /* 0x0000003a24007388 */ /* 0x000fe20000008a00 */
[----:B------:R-:W-:-:S06]  /*41b0*/  NOP ;  /* 0x0000000000007918 */ /* 0x000fcc0000000000 */
[----:B------:R-:W-:Y:S01]  /*41c0*/  LDS.U16 R11, [R25] ;  /* 0x00000000190b7984 */ /* 0x000fe20000000400 */
[----:B------:R-:W-:Y:S02]  /*41d0*/  IADD3.X R5, R50, R53, R5, P0, !PT ;  /* 0x0000003532057210 */ /* 0x000fe400007fe405 */
[C---:B------:R-:W-:Y:S01]  /*41e0*/  LEA R8, P4, R4.reuse, R9, 0x1 ;  /* 0x0000000904087211 */ /* 0x040fe200078808ff */
[----:B------:R-:W-:Y:S03]  /*41f0*/  LDS.U16 R13, [R25+0x40] ;  /* 0x00004000190d7984 */ /* 0x000fe60000000400 */
[----:B------:R-:W-:Y:S01]  /*4200*/  LEA.HI.X R9, R4, R6, R5, 0x1, P4 ;  /* 0x0000000604097211 */ /* 0x000fe200020f0c05 */
        /* <DEDUP_REMOVED lines=21> */
.L_x_13060:
[----:B------:R-:W-:Y:S05]  /*4360*/  BSYNC B0 ;  /* 0x0000000000007941 */ /* 0x000fea0003800000 */
.L_x_13059:
[----:B------:R-:W-:Y:S01]  /*4370*/  @!P0 STG.E.U16 [R8.64+-0xc0], R13 ;  /* 0xffff400d08008986 */ /* 0x000fe2000c101506 */
[----:B------:R-:W-:Y:S01]  /*4380*/  F2FP.BF16.PACK_AB R4, R63, R67 ;  /* 0x000000433f04723e */ /* 0x000fe200000010ff */
[----:B------:R-:W-:Y:S01]  /*4390*/  FADD.FTZ R40, R67, R40 ;  /* 0x0000002843287221 */ /* 0x000fe20000010000 */
[----:B------:R-:W-:Y:S01]  /*43a0*/  F2FP.BF16.PACK_AB R5, R78, R61 ;  /* 0x0000003d4e05723e */ /* 0x000fe200000010ff */
[----:B------:R-:W-:Y:S01]  /*43b0*/  @!P1 STG.E.U16 [R8.64+-0x80], R21 ;  /* 0xffff801508009986 */ /* 0x000fe2000c101506 */
[----:B0-----:R-:W-:Y:S01]  /*43c0*/  IMAD R6, R43, c[0x0][0x2f8], RZ ;  /* 0x0000be002b067a24 */ /* 0x001fe200078e02ff */
[----:B------:R-:W-:Y:S01]  /*43d0*/  BSSY B0, `(.L_x_13061) ;  /* 0x000001d000007945 */ /* 0x000fe20003800000 */
[----:B------:R-:W-:Y:S01]  /*43e0*/  FADD.FTZ R40, R40, R63 ;  /* 0x0000003f28287221 */ /* 0x000fe20000010000 */
[----:B------:R-:W-:Y:S01]  /*43f0*/  @!P2 STG.E.U16 [R8.64+-0x40], R23 ;  /* 0xffffc0170800a986 */ /* 0x000fe2000c101506 */
        /* <DEDUP_REMOVED lines=8> */
[----:B0-----:R-:W-:-:S03]  /*4480*/  IMAD.WIDE.U32 R4, R45, c[0x0][0x2f8], RZ ;  /* 0x0000be002d047a25 */ /* 0x001fc600078e00ff */
[----:B------:R-:W-:Y:S02]  /*4490*/  LDS.U16 R53, [R25+0x80] ;  /* 0x0000800019357984 */ /* 0x000fe40000000400 */
[----:B------:R-:W-:Y:S02]  /*44a0*/  IADD3 R9, R5, R7, RZ ;  /* 0x0000000705097210 */ /* 0x000fe40007ffe0ff */
        /* <DEDUP_REMOVED lines=15> */
.L_x_13062:
[----:B------:R-:W-:Y:S05]  /*45a0*/  BSYNC B0 ;  /* 0x0000000000007941 */ /* 0x000fea0003800000 */
.L_x_13061:
[----:B------:R-:W-:Y:S01]  /*45b0*/  MOV R2, R4 ;  /* 0x0000000400027202 */ /* 0x000fe20000000f00 */
[----:B------:R-:W-:Y:S01]  /*45c0*/  IMAD R5, R47, c[0x0][0x300], RZ ;  /* 0x0000c0002f057a24 */ /* 0x000fe200078e02ff */
[----:B------:R-:W-:Y:S02]  /*45d0*/  MOV R3, R9 ;  /* 0x0000000900037202 */ /* 0x000fe40000000f00 */
[----:B------:R-:W-:Y:S01]  /*45e0*/  IADD3 R24, P1, R24, -0xc0, RZ ;  /* 0xffffff4018187810 */ /* 0x000fe20007f3e0ff */
[----:B------:R-:W-:Y:S01]  /*45f0*/  IMAD R5, R48, c[0x0][0x304], R5 ;  /* 0x0000c10030057a24 */ /* 0x000fe200078e0205 */
        /* <DEDUP_REMOVED lines=11> */
[----:B------:R-:W-:Y:S02]  /*46b0*/  ISETP.GT.AND P3, PT, R31, 0x1, PT ;  /* 0x000000011f00780c */ /* 0x000fe40003f64270 */
[----:B------:R-:W-:Y:S01]  /*46c0*/  IADD3 R30, R30, -0x80, RZ ;  /* 0xffffff801e1e7810 */ /* 0x000fe20007ffe0ff */
[----:B------:R1:W-:Y:S01]  /*46d0*/  @!P0 STG.E.U16 [R2.64], R51 ;  /* 0x0000003302008986 */ /* 0x0003e2000c101506 */
[----:B------:R-:W-:Y:S02]  /*46e0*/  IADD3 R41, P0, R41, -0x100, RZ ;  /* 0xffffff0029297810 */ /* 0x000fe40007f1e0ff */
[----:B------:R-:W-:Y:S01]  /*46f0*/  IADD3 R31, R31, -0x1, RZ ;  /* 0xffffffff1f1f7810 */ /* 0x000fe20007ffe0ff */
[----:B------:R1:W-:Y:S01]  /*4700*/  @!P1 STG.E.U16 [R2.64+0x40], R53 ;  /* 0x0000403502009986 */ /* 0x0003e2000c101506 */
[----:B------:R-:W-:-:S02]  /*4710*/  IADD3 R39, P1, R39, -0x100, RZ ;  /* 0xffffff0027277810 */ /* 0x000fc40007f3e0ff */
[----:B------:R-:W-:Y:S01]  /*4720*/  IADD3.X R34, R34, -0x1, RZ, P0, !PT ;  /* 0xffffffff22227810 */ /* 0x000fe200007fe4ff */
[----:B------:R1:W-:Y:S01]  /*4730*/  @!P2 STG.E.U16 [R2.64+0x80], R55 ;  /* 0x000080370200a986 */ /* 0x0003e2000c101506 */
[----:B------:R-:W-:Y:S02]  /*4740*/  IADD3 R35, P2, R35, -0x100, RZ ;  /* 0xffffff0023237810 */ /* 0x000fe40007f5e0ff */
[----:B------:R-:W-:Y:S02]  /*4750*/  IADD3.X R37, R37, -0x1, RZ, P1, !PT ;  /* 0xffffffff25257810 */ /* 0x000fe40000ffe4ff */
[----:B------:R-:W-:Y:S01]  /*4760*/  IADD3.X R33, R33, -0x1, RZ, P2, !PT ;  /* 0xffffffff21217810 */ /* 0x000fe200017fe4ff */
[----:B------:R-:W-:Y:S01]  /*4770*/  @!P3 CALL.REL.NOINC `(.L_x_13037) ;  /* 0x000000100000b944 */ /* 0x000fe20003c00000 */
[----:B------:R-:W-:Y:S05]  /*4780*/  BRA `(.L_x_13063) ;  /* 0xffffbe1000007947 */ /* 0x000fea000383ffff */
.L_x_13037:
[----:B------:R-:W-:Y:S02]  /*4790*/  ISETP.NE.U32.AND P0, PT, RZ, c[0x0][0x328], PT ;  /* 0x0000ca00ff007a0c */ /* 0x000fe40003f05070 */
[----:B------:R-:W-:Y:S02]  /*47a0*/  ISETP.NE.U32.AND P2, PT, RZ, c[0x0][0x348], PT ;  /* 0x0000d200ff007a0c */ /* 0x000fe40003f45070 */
[----:B------:R-:W-:-:S02]  /*47b0*/  ISETP.NE.AND.EX P1, PT, RZ, c[0x0][0x32c], PT, P0 ;  /* 0x0000cb00ff007a0c */ /* 0x000fc40003f25300 */
[----:B------:R-:W-:-:S11]  /*47c0*/  ISETP.NE.AND.EX P0, PT, RZ, c[0x0][0x34c], PT, P2 ;  /* 0x0000d300ff007a0c */ /* 0x000fd60003f05320 */
[----:B------:R-:W-:Y:S05]  /*47d0*/  @!P1 BRA `(.L_x_13064) ;  /* 0x0000014000009947 */ /* 0x000fea0003800000 */
[----:B-1----:R-:W1:Y:S01]  /*47e0*/  SHFL.DOWN P1, R3, R42, 0x1, 0x1f ;  /* 0x08201f002a037f89 */ /* 0x002e620000020000 */
        /* <DEDUP_REMOVED lines=18> */
.L_x_13065:
[----:B0-----:R-:W-:Y:S05]  /*4910*/  BSYNC B0 ;  /* 0x0000000000007941 */ /* 0x001fea0003800000 */
.L_x_13064:
        /* <DEDUP_REMOVED lines=23> */
.L_x_13067:
[----:B------:R-:W2:Y:S02]  /*4a90*/  S2R R19, SR_TID.X ;  /* 0x0000000000137919 */ /* 0x000ea40000002100 */
.L_x_13068:
[----:B0-----:R-:W-:Y:S05]  /*4aa0*/  BSYNC B0 ;  /* 0x0000000000007941 */ /* 0x001fea0003800000 */
.L_x_13066:
        /* <DEDUP_REMOVED lines=10> */
[----:B-1----:R-:W-:-:S04]  /*4b50*/  IMAD.WIDE.U32 R2, R48, c[0x0][0x2c8], RZ ;  /* 0x0000b20030027a25 */ /* 0x002fc800078e00ff */
        /* <DEDUP_REMOVED lines=11> */
.L_x_13069:
        /* <DEDUP_REMOVED lines=64> */
.L_x_13070:
        /* <DEDUP_REMOVED lines=15> */
.L_x_14753:


//--------------------- .text._Z25selective_scan_bwd_kernelI32Selective_Scan_bwd_kernel_traitsILi32ELi4ELb0ELb0ELb0ELb1ELb0EN3c108BFloat16ENS1_7complexIfEEEEv12SSMParamsBwd --------------------------
	.section	.text._Z25selective_scan_bwd_kernelI32Selective_Scan_bwd_kernel_traitsILi32ELi4ELb0ELb0ELb0ELb1ELb0EN3c108BFloat16ENS1_7complexIfEEEEv12SSMParamsBwd,"ax",@progbits
	.sectioninfo	@"SHI_REGISTERS=118"
	.align	128
        .global         _Z25selective_scan_bwd_kernelI32Selective_Scan_bwd_kernel_traitsILi32ELi4ELb0ELb0ELb0ELb1ELb0EN3c108BFloat16ENS1_7complexIfEEEEv12SSMParamsBwd
        .type           _Z25selective_scan_bwd_kernelI32Selective_Scan_bwd_kernel_traitsILi32ELi4ELb0ELb0ELb0ELb1ELb0EN3c108BFloat16ENS1_7complexIfEEEEv12SSMParamsBwd,@function
        .size           _Z25selective_scan_bwd_kernelI32Selective_Scan_bwd_kernel_traitsILi32ELi4ELb0ELb0ELb0ELb1ELb0EN3c108BFloat16ENS1_7complexIfEEEEv12SSMParamsBwd,(.L_x_14754 - _Z25selective_scan_bwd_kernelI32Selective_Scan_bwd_kernel_traitsILi32ELi4ELb0ELb0ELb0ELb1ELb0EN3c108BFloat16ENS1_7complexIfEEEEv12SSMParamsBwd)
        .other          _Z25selective_scan_bwd_kernelI32Selective_Scan_bwd_kernel_traitsILi32ELi4ELb0ELb0ELb0ELb1ELb0EN3c108BFloat16ENS1_7complexIfEEEEv12SSMParamsBwd,@"STO_CUDA_ENTRY STV_DEFAULT"
_Z25selective_scan_bwd_kernelI32Selective_Scan_bwd_kernel_traitsILi32ELi4ELb0ELb0ELb0ELb1ELb0EN3c108BFloat16ENS1_7complexIfEEEEv12SSMParamsBwd:
.text._Z25selective_scan_bwd_kernelI32Selective_Scan_bwd_kernel_traitsILi32ELi4ELb0ELb0ELb0ELb1ELb0EN3c108BFloat16ENS1_7complexIfEEEEv12SSMParamsBwd:
        /* <DEDUP_REMOVED lines=36> */
[----:B------:R-:W-:Y:S01]  /*0240*/  IMAD R8, R52, c[0x0][0x1e8], RZ ;  /* 0x00007a0034087a24 */ /* 0x000fe200078e02ff */
[----:B------:R-:W-:Y:S01]  /*0250*/  HFMA2.MMA R54, -RZ, RZ, 0, 0 ;  /* 0x00000000ff367435 */ /* 0x000fe200000001ff */
[----:B------:R-:W-:Y:S01]  /*0260*/  IMAD.WIDE.U32 R2, R53, c[0x0][0x1d8], R2 ;  /* 0x0000760035027a25 */ /* 0x000fe200078e0002 */
[----:B------:R-:W-:-:S02]  /*0270*/  IADD3 R7, R7, R9, RZ ;  /* 0x0000000907077210 */ /* 0x000fc40007ffe0ff */
        /* <DEDUP_REMOVED lines=37> */
[----:B------:R-:W-:-:S02]  /*04d0*/  MOV R43, RZ ;  /* 0x000000ff002b7202 */ /* 0x000fc40000000f00 */
[----:B------:R-:W-:Y:S01]  /*04e0*/  MOV R36, RZ ;  /* 0x000000ff00247202 */ /* 0x000fe20000000f00 */
[----:B------:R-:W1:Y:S01]  /*04f0*/  S2R R39, SR_LANEID ;  /* 0x0000000000277919 */ /* 0x000e620000000000 */
[----:B------:R-:W-:Y:S02]  /*0500*/  MOV R54, RZ ;  /* 0x000000ff00367202 */ /* 0x000fe40000000f00 */
[C---:B0-----:R-:W-:Y:S02]  /*0510*/  SHF.L.U32 R0, R41.reuse, 0x2, RZ ;  /* 0x0000000229007819 */ /* 0x041fe400000006ff */
[----:B------:R-:W-:Y:S02]  /*0520*/  LOP3.LUT R94, R41, 0x1f, RZ, 0xc0, !PT ;  /* 0x0000001f295e7812 */ /* 0x000fe400078ec0ff */
[----:B------:R-:W-:-:S04]  /*0530*/  LOP3.LUT R0, R0, 0xffffff80, RZ, 0xc0, !PT ;  /* 0xffffff8000007812 */ /* 0x000fc800078ec0ff */
[----:B------:R-:W-:-:S04]  /*0540*/  LOP3.LUT R38, R0, 0x1f, R41, 0xf8, !PT ;  /* 0x0000001f00267812 */ /* 0x000fc800078ef829 */
[----:B------:R-:W-:Y:S02]  /*0550*/  SHF.R.S32.HI R37, RZ, 0x1f, R38 ;  /* 0x0000001fff257819 */ /* 0x000fe40000011426 */
[C---:B------:R-:W-:Y:S02]  /*0560*/  LOP3.LUT R35, R38.reuse, 0x20, RZ, 0xfc, !PT ;  /* 0x0000002026237812 */ /* 0x040fe400078efcff */
[C---:B------:R-:W-:Y:S02]  /*0570*/  LOP3.LUT R34, R38.reuse, 0x40, RZ, 0xfc, !PT ;  /* 0x0000004026227812 */ /* 0x040fe400078efcff */
[----:B-1----:R-:W-:Y:S02]  /*0580*/  LOP3.LUT R33, R38, 0x60, RZ, 0xfc, !PT ;  /* 0x0000006026217812 */ /* 0x002fe400078efcff */
.L_x_13100:
[----:B------:R-:W-:Y:S01]  /*0590*/  IADD3 R6, -R36, c[0x0][0x174], RZ ;  /* 0x00005d0024067a10 */ /* 0x000fe20007ffe1ff */
[----:B------:R-:W-:Y:S01]  /*05a0*/  BAR.SYNC.DEFER_BLOCKING 0x0 ;  /* 0x0000000000007b1d */ /* 0x000fe20000010000 */
[----:B0-----:R-:W-:Y:S02]  /*05b0*/  SHF.L.U32 R31, R38, 0x1, RZ ;  /* 0x00000001261f7819 */ /* 0x001fe400000006ff */
[----:B------:R-:W-:-:S02]  /*05c0*/  LEA R32, R6, 0xffffff80, 0x7 ;  /* 0xffffff8006207811 */ /* 0x000fc400078e38ff */
[----:B------:R-:W-:Y:S02]  /*05d0*/  SHF.L.U64.HI R29, R38, 0x1, R37 ;  /* 0x00000001261d7819 */ /* 0x000fe40000010225 */
[----:B------:R-:W-:Y:S02]  /*05e0*/  IADD3 R5, -R32, c[0x0][0x168], RZ ;  /* 0x00005a0020057a10 */ /* 0x000fe40007ffe1ff */
[----:B------:R-:W-:Y:S02]  /*05f0*/  IADD3 R2, P4, R50, R31, RZ ;  /* 0x0000001f32027210 */ /* 0x000fe40007f9e0ff */
        /* <DEDUP_REMOVED lines=14> */
[-C--:B------:R-:W-:Y:S02]  /*06e0*/  ISETP.GE.AND P1, PT, R38, R5.reuse, PT ;  /* 0x000000052600720c */ /* 0x080fe40003f26270 */
[-C--:B------:R-:W-:Y:S02]  /*06f0*/  ISETP.GE.AND P2, PT, R35, R5.reuse, PT ;  /* 0x000000052300720c */ /* 0x080fe40003f46270 */
[-C--:B------:R-:W-:Y:S02]  /*0700*/  ISETP.GE.AND P3, PT, R34, R5.reuse, PT ;  /* 0x000000052200720c */ /* 0x080fe40003f66270 */
[----:B------:R-:W-:Y:S02]  /*0710*/  ISETP.GE.AND P4, PT, R33, R5, PT ;  /* 0x000000052100720c */ /* 0x000fe40003f86270 */
[----:B------:R-:W-:Y:S02]  /*0720*/  IADD3 R12, P0, R46, R31, RZ ;  /* 0x0000001f2e0c7210 */ /* 0x000fe40007f1e0ff */
[----:B------:R-:W-:-:S02]  /*0730*/  PRMT R20, RZ, 0x7610, R20 ;  /* 0x00007610ff147816 */ /* 0x000fc40000000014 */
[----:B------:R-:W-:Y:S02]  /*0740*/  PRMT R22, RZ, 0x7610, R22 ;  /* 0x00007610ff167816 */ /* 0x000fe40000000016 */
[----:B------:R-:W-:Y:S02]  /*0750*/  PRMT R24, RZ, 0x7610, R24 ;  /* 0x00007610ff187816 */ /* 0x000fe40000000018 */
[----:B------:R-:W-:Y:S02]  /*0760*/  PRMT R26, RZ, 0x7610, R26 ;  /* 0x00007610ff1a7816 */ /* 0x000fe4000000001a */
[----:B------:R-:W-:Y:S01]  /*0770*/  IADD3.X R13, R44, R29, RZ, P0, !PT ;  /* 0x0000001d2c0d7210 */ /* 0x000fe200007fe4ff */
        /* <DEDUP_REMOVED lines=11> */
[----:B0-----:R-:W-:-:S02]  /*0830*/  IADD3 R8, P0, R42, R31, RZ ;  /* 0x0000001f2a087210 */ /* 0x001fc40007f1e0ff */
[----:B------:R-:W-:Y:S02]  /*0840*/  PRMT R0, RZ, 0x7610, R0 ;  /* 0x00007610ff007816 */ /* 0x000fe40000000000 */
[----:B-1----:R-:W-:Y:S02]  /*0850*/  PRMT R10, RZ, 0x7610, R10 ;  /* 0x00007610ff0a7816 */ /* 0x002fe4000000000a */
[----:B------:R-:W-:Y:S02]  /*0860*/  PRMT R56, RZ, 0x7610, R56 ;  /* 0x00007610ff387816 */ /* 0x000fe40000000038 */
[----:B------:R-:W-:Y:S02]  /*0870*/  PRMT R58, RZ, 0x7610, R58 ;  /* 0x00007610ff3a7816 */ /* 0x000fe4000000003a */
[----:B------:R-:W-:Y:S01]  /*0880*/  IADD3.X R9, R40, R29, RZ, P0, !PT ;  /* 0x0000001d28097210 */ /* 0x000fe200007fe4ff */
[----:B--2---:R-:W-:Y:S04]  /*0890*/  STS.U16 [R27], R20 ;  /* 0x000000141b007388 */ /* 0x004fe80000000400 */
[----:B---3--:R-:W-:Y:S04]  /*08a0*/  STS.U16 [R27+0x40], R22 ;  /* 0x000040161b007388 */ /* 0x008fe80000000400 */
[----:B----4-:R-:W-:Y:S04]  /*08b0*/  STS.U16 [R27+0x80], R24 ;  /* 0x000080181b007388 */ /* 0x010fe80000000400 */
[----:B------:R-:W-:Y:S01]  /*08c0*/  STS.U16 [R27+0xc0], R26 ;  /* 0x0000c01a1b007388 */ /* 0x000fe20000000400 */
[----:B------:R-:W-:-:S06]  /*08d0*/  NOP ;  /* 0x0000000000007918 */ /* 0x000fcc0000000000 */
[----:B------:R-:W0:Y:S04]  /*08e0*/  LDS.64 R20, [R39.X8] ;  /* 0x0000000027147984 */ /* 0x000e280000008a00 */
[----:B------:R-:W-:Y:S06]  /*08f0*/  BAR.SYNC.DEFER_BLOCKING 0x0 ;  /* 0x0000000000007b1d */ /* 0x000fec0000010000 */
[----:B------:R1:W2:Y:S04]  /*0900*/  @!P1 LDG.E.U16 R0, [R8.64] ;  /* 0x0000000608009981 */ /* 0x0002a8000c1e1500 */
[----:B------:R1:W3:Y:S04]  /*0910*/  @!P2 LDG.E.U16 R10, [R8.64+0x40] ;  /* 0x00004006080aa981 */ /* 0x0002e8000c1e1500 */
[----:B------:R1:W4:Y:S04]  /*0920*/  @!P3 LDG.E.U16 R56, [R8.64+0x80] ;  /* 0x000080060838b981 */ /* 0x000328000c1e1500 */
[----:B------:R1:W4:Y:S01]  /*0930*/  @!P4 LDG.E.U16 R58, [R8.64+0xc0] ;  /* 0x0000c006083ac981 */ /* 0x000322000c1e1500 */
[--C-:B0-----:R-:W-:Y:S01]  /*0940*/  PRMT R30, RZ, 0x5410, R20.reuse ;  /* 0x00005410ff1e7816 */ /* 0x101fe20000000014 */
[----:B------:R-:W-:Y:S01]  /*0950*/  BSSY B0, `(.L_x_13072) ;  /* 0x0000037000007945 */ /* 0x000fe20003800000 */
[----:B------:R-:W-:-:S02]  /*0960*/  PRMT R28, RZ, 0x7610, R20 ;  /* 0x00007610ff1c7816 */ /* 0x000fc40000000014 */
[----:B------:R-:W-:Y:S01]  /*0970*/  PRMT R26, RZ, 0x5410, R21 ;  /* 0x00005410ff1a7816 */ /* 0x000fe20000000015 */
[--C-:B-----5:R-:W-:Y:S01]  /*0980*/  FADD.FTZ R30, R30, R49.reuse ;  /* 0x000000311e1e7221 */ /* 0x120fe20000010000 */
[----:B------:R-:W-:Y:S01]  /*0990*/  PRMT R7, RZ, 0x5410, R2 ;  /* 0x00005410ff077816 */ /* 0x000fe20000000002 */
[--C-:B------:R-:W-:Y:S02]  /*09a0*/  FADD.FTZ R28, R28, R49.reuse ;  /* 0x000000311c1c7221 */ /* 0x100fe40000010000 */
[----:B------:R-:W-:Y:S01]  /*09b0*/  FADD.FTZ R26, R26, R49 ;  /* 0x000000311a1a7221 */ /* 0x000fe20000010000 */
[----:B------:R-:W-:Y:S02]  /*09c0*/  FSETP.GTU.FTZ.AND P2, PT, R30, 20, PT ;  /* 0x41a000001e00780b */ /* 0x000fe40003f5c000 */
[----:B------:R-:W-:Y:S02]  /*09d0*/  FSETP.GTU.FTZ.AND P3, PT, R28, 20, PT ;  /* 0x41a000001c00780b */ /* 0x000fe40003f7c000 */
[----:B------:R-:W-:-:S02]  /*09e0*/  FSETP.GTU.FTZ.AND P0, PT, R26, 20, PT ;  /* 0x41a000001a00780b */ /* 0x000fc40003f1c000 */
[----:B-1----:R-:W-:Y:S01]  /*09f0*/  PRMT R8, RZ, 0x7610, R2 ;  /* 0x00007610ff087816 */ /* 0x002fe20000000002 */
[----:B--2---:R0:W-:Y:S04]  /*0a00*/  STS.U16 [R27], R0 ;  /* 0x000000001b007388 */ /* 0x0041e80000000400 */
[----:B---3--:R-:W-:Y:S04]  /*0a10*/  STS.U16 [R27+0x40], R10 ;  /* 0x0000400a1b007388 */ /* 0x008fe80000000400 */
[----:B----4-:R-:W-:Y:S01]  /*0a20*/  STS.U16 [R27+0x80], R56 ;  /* 0x000080381b007388 */ /* 0x010fe20000000400 */
[----:B0-----:R-:W-:-:S03]  /*0a30*/  PRMT R0, RZ, 0x7610, R21 ;  /* 0x00007610ff007816 */ /* 0x001fc60000000015 */
[----:B------:R-:W-:Y:S01]  /*0a40*/  STS.U16 [R27+0xc0], R58 ;  /* 0x0000c03a1b007388 */ /* 0x000fe20000000400 */
[----:B------:R-:W-:-:S06]  /*0a50*/  NOP ;  /* 0x0000000000007918 */ /* 0x000fcc0000000000 */
[----:B------:R-:W0:Y:S01]  /*0a60*/  LDS.64 R4, [R39.X8] ;  /* 0x0000000027047984 */ /* 0x000e220000008a00 */
[----:B------:R-:W-:-:S05]  /*0a70*/  FADD.FTZ R0, R0, R49 ;  /* 0x0000003100007221 */ /* 0x000fca0000010000 */
[----:B------:R-:W-:Y:S02]  /*0a80*/  FSETP.GTU.FTZ.AND P1, PT, R0, 20, PT ;  /* 0x41a000000000780b */ /* 0x000fe40003f3c000 */
[--C-:B0-----:R-:W-:Y:S02]  /*0a90*/  PRMT R72, RZ, 0x5410, R4.reuse ;  /* 0x00005410ff487816 */ /* 0x101fe40000000004 */
[----:B------:R-:W-:-:S03]  /*0aa0*/  PRMT R4, RZ, 0x7610, R4 ;  /* 0x00007610ff047816 */ /* 0x000fc60000000004 */
        /* <DEDUP_REMOVED lines=33> */
.L_x_13073:
[----:B------:R-:W-:Y:S05]  /*0cc0*/  BSYNC B0 ;  /* 0x0000000000007941 */ /* 0x000fea0003800000 */
.L_x_13072:
        /* <DEDUP_REMOVED lines=33> */
.L_x_13075:
[----:B------:R-:W-:Y:S05]  /*0ee0*/  BSYNC B0 ;  /* 0x0000000000007941 */ /* 0x000fea0003800000 */
.L_x_13074:
        /* <DEDUP_REMOVED lines=33> */
.L_x_13077:
[----:B------:R-:W-:Y:S05]  /*1100*/  BSYNC B0 ;  /* 0x0000000000007941 */ /* 0x000fea0003800000 */
.L_x_13076:
        /* <DEDUP_REMOVED lines=33> */
.L_x_13079:
[----:B------:R-:W-:Y:S05]  /*1320*/  BSYNC B0 ;  /* 0x0000000000007941 */ /* 0x000fea0003800000 */
.L_x_13078:
[----:B------:R-:W-:Y:S01]  /*1330*/  MOV R9, c[0x0][0x16c] ;  /* 0x00005b0000097a02 */ /* 0x000fe20000000f00 */
[----:B------:R-:W-:Y:S01]  /*1340*/  FFMA.FTZ R7, R4, R8, R7 ;  /* 0x0000000804077223 */ /* 0x000fe20000010007 */
[----:B------:R-:W-:Y:S01]  /*1350*/  PRMT R8, RZ, 0x5410, R3 ;  /* 0x00005410ff087816 */ /* 0x000fe20000000003 */
[----:B------:R-:W-:Y:S01]  /*1360*/  BAR.SYNC.DEFER_BLOCKING 0x0 ;  /* 0x0000000000007b1d */ /* 0x000fe20000010000 */
[----:B------:R-:W-:Y:S01]  /*1370*/  ISETP.GE.AND P0, PT, R9, 0x1, PT ;  /* 0x000000010900780c */ /* 0x000fe20003f06270 */
[----:B------:R-:W-:Y:S01]  /*1380*/  CS2R R62, SRZ ;  /* 0x00000000003e7805 */ /* 0x000fe2000001ff00 */
[--C-:B------:R-:W-:Y:S01]  /*1390*/  PRMT R76, RZ, 0x5410, R5.reuse ;  /* 0x00005410ff4c7816 */ /* 0x100fe20000000005 */
[----:B------:R-:W-:Y:S01]  /*13a0*/  CS2R R60, SRZ ;  /* 0x00000000003c7805 */ /* 0x000fe2000001ff00 */
[----:B------:R-:W-:Y:S01]  /*13b0*/  PRMT R10, RZ, 0x7610, R5 ;  /* 0x00007610ff0a7816 */ /* 0x000fe20000000005 */
[----:B------:R-:W-:Y:S01]  /*13c0*/  FMUL.FTZ R59, R72, R51 ;  /* 0x00000033483b7220 */ /* 0x000fe20000410000 */
[----:B------:R-:W-:Y:S01]  /*13d0*/  PRMT R54, RZ, 0x7610, R3 ;  /* 0x00007610ff367816 */ /* 0x000fe20000000003 */
[----:B------:R-:W-:-:S02]  /*13e0*/  FFMA.FTZ R7, R76, R8, R7 ;  /* 0x000000084c077223 */ /* 0x000fc40000010007 */
[-C--:B------:R-:W-:Y:S02]  /*13f0*/  FMUL.FTZ R58, R4, R51.reuse ;  /* 0x00000033043a7220 */ /* 0x080fe40000410000 */
[----:B------:R-:W-:Y:S02]  /*1400*/  FFMA.FTZ R54, R10, R54, R7 ;  /* 0x000000360a367223 */ /* 0x000fe40000010007 */
[-C--:B------:R-:W-:Y:S02]  /*1410*/  FMUL.FTZ R57, R76, R51.reuse ;  /* 0x000000334c397220 */ /* 0x080fe40000410000 */
[----:B------:R-:W-:Y:S01]  /*1420*/  FMUL.FTZ R56, R10, R51 ;  /* 0x000000330a387220 */ /* 0x000fe20000410000 */
[----:B------:R-:W-:Y:S05]  /*1430*/  @!P0 BRA `(.L_x_13080) ;  /* 0x0000266000008947 */ /* 0x000fea0003800000 */
[----:B------:R-:W-:Y:S01]  /*1440*/  LEA.HI R5, R6, R6, RZ, 0x1 ;  /* 0x0000000606057211 */ /* 0x000fe200078f08ff */
[----:B------:R-:W-:Y:S01]  /*1450*/  IMAD R20, R52, c[0x0][0x180], RZ ;  /* 0x0000600034147a24 */ /* 0x000fe200078e02ff */
[----:B------:R-:W-:Y:S01]  /*1460*/  IADD3 R11, R6, -0x2, RZ ;  /* 0xfffffffe060b7810 */ /* 0x000fe20007ffe0ff */
[C---:B------:R-:W-:Y:S01]  /*1470*/  IMAD R22, R52.reuse, c[0x0][0x198], RZ ;  /* 0x0000660034167a24 */ /* 0x040fe200078e02ff */
[----:B------:R-:W-:Y:S01]  /*1480*/  LOP3.LUT R55, R5, 0x1ffffe, RZ, 0xc0, !PT ;  /* 0x001ffffe05377812 */ /* 0x000fe200078ec0ff */
[----:B------:R-:W-:Y:S01]  /*1490*/  IMAD R24, R52, c[0x0][0x1b8], RZ ;  /* 0x00006e0034187a24 */ /* 0x000fe200078e02ff */
[----:B------:R-:W-:Y:S01]  /*14a0*/  ISETP.NE.AND P1, PT, R94, RZ, PT ;  /* 0x000000ff5e00720c */ /* 0x000fe20003f25270 */
[----:B------:R-:W-:Y:S01]  /*14b0*/  IMAD R65, R11, c[0x0][0x16c], RZ ;  /* 0x00005b000b417a24 */ /* 0x000fe200078e02ff */
[C---:B------:R-:W-:Y:S01]  /*14c0*/  IADD3 R5, R6.reuse, -0x1, RZ ;  /* 0xffffffff06057810 */ /* 0x040fe20007ffe0ff */
[----:B------:R-:W-:Y:S01]  /*14d0*/  IMAD.WIDE.U32 R8, R53, c[0x0][0x180], RZ ;  /* 0x0000600035087a25 */ /* 0x000fe200078e00ff */
[C---:B------:R-:W-:Y:S01]  /*14e0*/  ISETP.GT.AND P0, PT, R6.reuse, 0x1, !P1 ;  /* 0x000000010600780c */ /* 0x040fe20004f04270 */
[----:B------:R-:W-:Y:S01]  /*14f0*/  HFMA2.MMA R100, -RZ, RZ, 0, 0 ;  /* 0x00000000ff647435 */ /* 0x000fe200000001ff */
[----:B------:R-:W-:Y:S01]  /*1500*/  LEA.HI R11, R5, R5, RZ, 0x1 ;  /* 0x00000005050b7211 */ /* 0x000fe200078f08ff */
[C---:B------:R-:W-:Y:S01]  /*1510*/  IMAD R69, R53.reuse, c[0x0][0x184], R20 ;  /* 0x0000610035457a24 */ /* 0x040fe200078e0214 */
[C---:B------:R-:W-:Y:S01]  /*1520*/  ISETP.LT.AND P1, PT, R6.reuse, c[0x0][0x174], !P1 ;  /* 0x00005d0006007a0c */ /* 0x040fe20004f21270 */
[C---:B------:R-:W-:Y:S01]  /*1530*/  IMAD R21, R53.reuse, c[0x0][0x19c], R22 ;  /* 0x0000670035157a24 */ /* 0x040fe200078e0216 */
[----:B------:R-:W-:Y:S01]  /*1540*/  IADD3 R55, R6, -R55, RZ ;  /* 0x8000003706377210 */ /* 0x000fe20007ffe0ff */
[----:B------:R-:W-:Y:S01]  /*1550*/  IMAD.WIDE.U32 R6, R53, c[0x0][0x198], RZ ;  /* 0x0000660035067a25 */ /* 0x000fe200078e00ff */
[----:B------:R-:W-:Y:S01]  /*1560*/  LOP3.LUT R20, R11, 0xfffffe, RZ, 0xc0, !PT ;  /* 0x00fffffe0b147812 */ /* 0x000fe200078ec0ff */
[----:B------:R-:W-:Y:S01]  /*1570*/  CS2R R62, SRZ ;  /* 0x00000000003e7805 */ /* 0x000fe2000001ff00 */
[----:B------:R-:W-:Y:S01]  /*1580*/  IADD3 R69, R9, R69, RZ ;  /* 0x0000004509457210 */ /* 0x000fe20007ffe0ff */
[----:B------:R-:W-:Y:S01]  /*1590*/  IMAD.WIDE.U32 R66, R53, c[0x0][0x1b8], RZ ;  /* 0x00006e0035427a25 */ /* 0x000fe200078e00ff */
[----:B------:R-:W-:Y:S01]  /*15a0*/  P2R R98, PR, RZ, 0x2 ;  /* 0x00000002ff627803 */ /* 0x000fe20000000000 */
[----:B------:R-:W-:Y:S01]  /*15b0*/  CS2R R60, SRZ ;  /* 0x00000000003c7805 */ /* 0x000fe2000001ff00 */
[----:B------:R-:W-:Y:S01]  /*15c0*/  IADD3 R9, R7, R21, RZ ;  /* 0x0000001507097210 */ /* 0x000fe20007ffe0ff */
[----:B------:R-:W-:Y:S01]  /*15d0*/  IMAD R23, R53, c[0x0][0x1bc], R24 ;  /* 0x00006f0035177a24 */ /* 0x000fe200078e0218 */
[----:B------:R-:W-:Y:S01]  /*15e0*/  LEA R70, P1, R8, c[0x0][0x220], 0x3 ;  /* 0x0000880008467a11 */ /* 0x000fe200078218ff */
[----:B------:R-:W-:Y:S01]  /*15f0*/  IMAD.WIDE R64, R65, 0x10, R18 ;  /* 0x0000001041407825 */ /* 0x000fe200078e0212 */
[----:B------:R-:W-:Y:S01]  /*1600*/  LEA R68, P2, R6, c[0x0][0x228], 0x3 ;  /* 0x00008a0006447a11 */ /* 0x000fe200078418ff */
[----:B------:R-:W-:Y:S01]  /*1610*/  UMOV UR4, URZ ;  /* 0x0000003f00047c82 */ /* 0x000fe20008000000 */
[----:B------:R-:W-:Y:S01]  /*1620*/  LEA R71, P3, R66, c[0x0][0x230], 0x3 ;  /* 0x00008c0042477a11 */ /* 0x000fe200078618ff */
[----:B------:R-:W-:Y:S01]  /*1630*/  FADD.FTZ R72, R72, R72 ;  /* 0x0000004848487221 */ /* 0x000fe20000010000 */
[----:B------:R-:W-:Y:S01]  /*1640*/  IADD3 R7, R67, R23, RZ ;  /* 0x0000001743077210 */ /* 0x000fe20007ffe0ff */
[----:B------:R-:W-:Y:S01]  /*1650*/  FADD.FTZ R77, R4, R4 ;  /* 0x00000004044d7221 */ /* 0x000fe20000010000 */
[----:B------:R-:W-:Y:S01]  /*1660*/  IADD3 R20, R5, -R20, RZ ;  /* 0x8000001405147210 */ /* 0x000fe20007ffe0ff */
[----:B------:R-:W-:Y:S01]  /*1670*/  FADD.FTZ R76, R76, R76 ;  /* 0x0000004c4c4c7221 */ /* 0x000fe20000010000 */
[----:B------:R-:W-:Y:S01]  /*1680*/  LEA.HI.X R69, R8, c[0x0][0x224], R69, 0x3, P1 ;  /* 0x0000890008457a11 */ /* 0x000fe200008f1c45 */
[----:B------:R-:W-:Y:S01]  /*1690*/  FADD.FTZ R75, R10, R10 ;  /* 0x0000000a0a4b7221 */ /* 0x000fe20000010000 */
[----:B------:R-:W-:-:S02]  /*16a0*/  LEA.HI.X R67, R6, c[0x0][0x22c], R9, 0x3, P2 ;  /* 0x00008b0006437a11 */ /* 0x000fc400010f1c09 */
[----:B------:R-:W-:Y:S02]  /*16b0*/  LEA.HI.X R66, R66, c[0x0][0x234], R7, 0x3, P3 ;  /* 0x00008d0042427a11 */ /* 0x000fe400018f1c07 */
[----:B------:R-:W-:Y:S02]  /*16c0*/  MOV R74, RZ ;  /* 0x000000ff004a7202 */ /* 0x000fe40000000f00 */
[----:B------:R-:W-:Y:S02]  /*16d0*/  SHF.L.U32 R73, R20, 0x8, RZ ;  /* 0x0000000814497819 */ /* 0x000fe400000006ff */
.L_x_13095:
[----:B------:R-:W-:Y:S02]  /*16e0*/  MOV R4, R70 ;  /* 0x0000004600047202 */ /* 0x000fe40000000f00 */
[----:B------:R-:W-:-:S05]  /*16f0*/  MOV R5, R69 ;  /* 0x0000004500057202 */ /* 0x000fca0000000f00 */
[----:B------:R0:W2:Y:S01]  /*1700*/  LDG.E.64 R20, [R4.64] ;  /* 0x0000000604147981 */ /* 0x0000a2000c1e1b00 */
[----:B------:R-:W-:Y:S02]  /*1710*/  ISETP.NE.AND P1, PT, R41, RZ, PT ;  /* 0x000000ff2900720c */ /* 0x000fe40003f25270 */
[----:B------:R-:W-:Y:S02]  /*1720*/  MOV R23, R66 ;  /* 0x0000004200177202 */ /* 0x000fe40000000f00 */
[----:B0-----:R-:W-:Y:S02]  /*1730*/  MOV R4, R68 ;  /* 0x0000004400047202 */ /* 0x001fe40000000f00 */
[----:B------:R-:W-:-:S06]  /*1740*/  MOV R5, R67 ;  /* 0x0000004300057202 */ /* 0x000fcc0000000f00 */
[----:B------:R-:W5:Y:S01]  /*1750*/  LDG.E.64 R4, [R4.64] ;  /* 0x0000000604047981 */ /* 0x000f62000c1e1b00 */
[----:B------:R-:W-:Y:S01]  /*1760*/  ISETP.NE.AND P2, PT, R41, 0x1f, PT ;  /* 0x0000001f2900780c */ /* 0x000fe20003f45270 */
[----:B------:R-:W-:Y:S01]  /*1770*/  BSSY B0, `(.L_x_13081) ;  /* 0x0000057000007945 */ /* 0x000fe20003800000 */
[----:B--2---:R-:W-:Y:S02]  /*1780*/  FMUL.FTZ R79, R20, 1.4426950216293334961 ;  /* 0x3fb8aa3b144f7820 */ /* 0x004fe40000410000 */
[-C--:B------:R-:W-:Y:S02]  /*1790*/  FMUL.FTZ R6, R21, R30.reuse ;  /* 0x0000001e15067220 */ /* 0x080fe40000410000 */
[----:B------:R-:W-:Y:S02]  /*17a0*/  FMUL.FTZ R7, R79, R30 ;  /* 0x0000001e4f077220 */ /* 0x000fe40000410000 */
[----:B------:R-:W-:Y:S01]  /*17b0*/  FMUL.RZ R22, R6, 0.15915493667125701904 ;  /* 0x3e22f98306167820 */ /* 0x000fe2000040c000 */
[----:B------:R-:W-:-:S03]  /*17c0*/  IADD3 R6, R41, 0x200, RZ ;  /* 0x0000020029067810 */ /* 0x000fc60007ffe0ff */
[----:B------:R-:W-:Y:S01]  /*17d0*/  MUFU.EX2 R7, R7 ;  /* 0x0000000700077308 */ /* 0x000fe20000000800 */
[----:B------:R-:W-:-:S07]  /*17e0*/  SEL R6, R73, R6, !P1 ;  /* 0x0000000649067207 */ /* 0x000fce0004800000 */
[----:B------:R-:W0:Y:S08]  /*17f0*/  MUFU.COS R8, R22 ;  /* 0x0000001600087308 */ /* 0x000e300000000000 */
[----:B------:R1:W2:Y:S01]  /*1800*/  MUFU.SIN R10, R22 ;  /* 0x00000016000a7308 */ /* 0x0002a20000000400 */
[----:B0-----:R-:W-:Y:S01]  /*1810*/  FMUL.FTZ R8, R7, R8 ;  /* 0x0000000807087220 */ /* 0x001fe20000410000 */
[----:B-1----:R-:W-:-:S05]  /*1820*/  MOV R22, R71 ;  /* 0x0000004700167202 */ /* 0x002fca0000000f00 */
[----:B------:R0:W5:Y:S01]  /*1830*/  LDG.E.64 R24, [R22.64] ;  /* 0x0000000616187981 */ /* 0x000162000c1e1b00 */
[----:B--2---:R-:W-:Y:S01]  /*1840*/  FMUL.FTZ R9, R7, R10 ;  /* 0x0000000a07097220 */ /* 0x004fe20000410000 */
[----:B------:R-:W-:Y:S01]  /*1850*/  @P0 MOV R7, R65 ;  /* 0x0000004100070202 */ /* 0x000fe20000000f00 */
[-C--:B------:R-:W-:Y:S01]  /*1860*/  FMUL.FTZ R78, R21, R28.reuse ;  /* 0x0000001c154e7220 */ /* 0x080fe20000410000 */
[----:B------:R-:W-:Y:S02]  /*1870*/  CS2R R10, SRZ ;  /* 0x00000000000a7805 */ /* 0x000fe4000001ff00 */
[----:B------:R1:W-:Y:S01]  /*1880*/  STS.64 [R6.X8+0x560], R8 ;  /* 0x0005600806007388 */ /* 0x0003e20000008a00 */
[----:B------:R-:W-:Y:S02]  /*1890*/  FMUL.RZ R82, R78, 0.15915493667125701904 ;  /* 0x3e22f9834e527820 */ /* 0x000fe4000040c000 */
[----:B------:R-:W-:Y:S02]  /*18a0*/  FMUL.FTZ R78, R79, R28 ;  /* 0x0000001c4f4e7220 */ /* 0x000fe40000410000 */
[----:B0-----:R-:W-:-:S02]  /*18b0*/  FMUL.FTZ R22, R21, R26 ;  /* 0x0000001a15167220 */ /* 0x001fc40000410000 */
[C---:B------:R-:W-:Y:S01]  /*18c0*/  FMUL.FTZ R80, R79.reuse, R26 ;  /* 0x0000001a4f507220 */ /* 0x040fe20000410000 */
[----:B------:R-:W-:Y:S01]  /*18d0*/  MUFU.SIN R87, R82 ;  /* 0x0000005200577308 */ /* 0x000fe20000000400 */
[----:B------:R-:W-:Y:S01]  /*18e0*/  FMUL.RZ R85, R22, 0.15915493667125701904 ;  /* 0x3e22f98316557820 */ /* 0x000fe2000040c000 */
[----:B-1----:R-:W-:Y:S01]  /*18f0*/  @P0 MOV R6, R64 ;  /* 0x0000004000060202 */ /* 0x002fe20000000f00 */
[----:B------:R-:W-:Y:S06]  /*1900*/  BAR.SYNC.DEFER_BLOCKING 0x0 ;  /* 0x0000000000007b1d */ /* 0x000fec0000010000 */
[----:B------:R-:W0:Y:S01]  /*1910*/  MUFU.EX2 R78, R78 ;  /* 0x0000004e004e7308 */ /* 0x000e220000000800 */
[----:B------:R-:W-:-:S07]  /*1920*/  FMUL.FTZ R79, R79, R0 ;  /* 0x000000004f4f7220 */ /* 0x000fce0000410000 */
[----:B------:R-:W-:Y:S08]  /*1930*/  MUFU.EX2 R80, R80 ;  /* 0x0000005000507308 */ /* 0x000ff00000000800 */
[----:B------:R-:W1:Y:S01]  /*1940*/  MUFU.COS R23, R85 ;  /* 0x0000005500177308 */ /* 0x000e620000000000 */
[----:B------:R2:W5:Y:S07]  /*1950*/  @P0 LDG.E.64 R10, [R6.64+0x8] ;  /* 0x00000806060a0981 */ /* 0x00056e000c1e1b00 */
[----:B------:R-:W3:Y:S01]  /*1960*/  MUFU.COS R81, R82 ;  /* 0x0000005200517308 */ /* 0x000ee20000000000 */
[----:B--2---:R-:W-:-:S07]  /*1970*/  FMUL.FTZ R6, R21, R0 ;  /* 0x0000000015067220 */ /* 0x004fce0000410000 */
[----:B------:R-:W2:Y:S01]  /*1980*/  MUFU.SIN R7, R85 ;  /* 0x0000005500077308 */ /* 0x000ea20000000400 */
[----:B------:R-:W-:-:S07]  /*1990*/  FMUL.RZ R89, R6, 0.15915493667125701904 ;  /* 0x3e22f98306597820 */ /* 0x000fce000040c000 */
[----:B------:R4:W-:Y:S01]  /*19a0*/  MUFU.EX2 R83, R79 ;  /* 0x0000004f00537308 */ /* 0x0009e20000000800 */
[----:B0-----:R-:W-:-:S07]  /*19b0*/  FMUL.FTZ R87, R78, R87 ;  /* 0x000000574e577220 */ /* 0x001fce0000410000 */
[----:B------:R-:W0:Y:S01]  /*19c0*/  MUFU.SIN R6, R89 ;  /* 0x0000005900067308 */ /* 0x000e220000000400 */
[----:B----4-:R-:W-:Y:S01]  /*19d0*/  PRMT R79, RZ, 0x5410, R2 ;  /* 0x00005410ff4f7816 */ /* 0x010fe20000000002 */
[----:B-1----:R-:W-:-:S04]  /*19e0*/  FMUL.FTZ R84, R80, R23 ;  /* 0x0000001750547220 */ /* 0x002fc80000410000 */
[----:B------:R-:W-:Y:S02]  /*19f0*/  FMUL.FTZ R88, R79, R30 ;  /* 0x0000001e4f587220 */ /* 0x000fe40000410000 */
[----:B------:R-:W1:Y:S01]  /*1a00*/  MUFU.COS R22, R89 ;  /* 0x0000005900167308 */ /* 0x000e620000000000 */
[----:B---3--:R-:W-:Y:S02]  /*1a10*/  FMUL.FTZ R86, R78, R81 ;  /* 0x000000514e567220 */ /* 0x008fe40000410000 */
[----:B------:R-:W-:Y:S02]  /*1a20*/  FMUL.FTZ R23, R87, R88 ;  /* 0x0000005857177220 */ /* 0x000fe40000410000 */
[----:B--2---:R-:W-:Y:S02]  /*1a30*/  FMUL.FTZ R82, R80, R7 ;  /* 0x0000000750527220 */ /* 0x004fe40000410000 */
[----:B------:R-:W-:Y:S02]  /*1a40*/  FMUL.FTZ R7, RZ, R87 ;  /* 0x00000057ff077220 */ /* 0x000fe40000410000 */
[----:B------:R-:W-:Y:S01]  /*1a50*/  FFMA.FTZ R23, RZ, R86, R23 ;  /* 0x00000056ff177223 */ /* 0x000fe20000010017 */
[----:B------:R-:W-:Y:S01]  /*1a60*/  PRMT R81, RZ, 0x7610, R2 ;  /* 0x00007610ff517816 */ /* 0x000fe20000000002 */
[----:B0-----:R-:W-:-:S02]  /*1a70*/  FMUL.FTZ R78, R83, R6 ;  /* 0x00000006534e7220 */ /* 0x001fc40000410000 */
[----:B------:R-:W-:Y:S02]  /*1a80*/  FFMA.FTZ R6, R86, R88, -R7 ;  /* 0x0000005856067223 */ /* 0x000fe40000010807 */
[----:B------:R-:W-:Y:S02]  /*1a90*/  FADD.FTZ R85, RZ, R23 ;  /* 0x00000017ff557221 */ /* 0x000fe40000010000 */
[----:B-1----:R-:W-:Y:S02]  /*1aa0*/  FMUL.FTZ R80, R83, R22 ;  /* 0x0000001653507220 */ /* 0x002fe40000410000 */
[----:B------:R-:W-:Y:S02]  /*1ab0*/  FFMA.FTZ R83, R81, R28, R6 ;  /* 0x0000001c51537223 */ /* 0x000fe40000010006 */
[----:B------:R-:W-:Y:S02]  /*1ac0*/  FMUL.FTZ R22, R82, R85 ;  /* 0x0000005552167220 */ /* 0x000fe40000410000 */
[----:B------:R-:W-:-:S02]  /*1ad0*/  FMUL.FTZ R7, R9, R87 ;  /* 0x0000005709077220 */ /* 0x000fc40000410000 */
[----:B------:R-:W-:Y:S02]  /*1ae0*/  FMUL.FTZ R6, R8, R87 ;  /* 0x0000005708067220 */ /* 0x000fe40000410000 */
[-C--:B------:R-:W-:Y:S02]  /*1af0*/  FMUL.FTZ R89, R82, R83.reuse ;  /* 0x0000005352597220 */ /* 0x080fe40000410000 */
[----:B------:R-:W-:Y:S01]  /*1b00*/  FFMA.FTZ R22, R84, R83, -R22 ;  /* 0x0000005354167223 */ /* 0x000fe20000010816 */
[----:B------:R-:W-:Y:S01]  /*1b10*/  PRMT R83, RZ, 0x5410, R3 ;  /* 0x00005410ff537816 */ /* 0x000fe20000000003 */
[-C--:B------:R-:W-:Y:S02]  /*1b20*/  FFMA.FTZ R7, R8, R86.reuse, -R7 ;  /* 0x0000005608077223 */ /* 0x080fe40000010807 */
[----:B------:R-:W-:Y:S02]  /*1b30*/  FFMA.FTZ R23, R9, R86, R6 ;  /* 0x0000005609177223 */ /* 0x000fe40000010006 */
[----:B------:R-:W-:-:S02]  /*1b40*/  FMUL.FTZ R6, R82, R7 ;  /* 0x0000000752067220 */ /* 0x000fc40000410000 */
[C---:B------:R-:W-:Y:S02]  /*1b50*/  FFMA.FTZ R89, R84.reuse, R85, R89 ;  /* 0x0000005554597223 */ /* 0x040fe40000010059 */
[----:B------:R-:W-:Y:S02]  /*1b60*/  FFMA.FTZ R91, R83, R26, R22 ;  /* 0x0000001a535b7223 */ /* 0x000fe40000010016 */
[-C--:B------:R-:W-:Y:S02]  /*1b70*/  FFMA.FTZ R85, R84, R23.reuse, R6 ;  /* 0x0000001754557223 */ /* 0x080fe40000010006 */
[----:B------:R-:W-:Y:S02]  /*1b80*/  FMUL.FTZ R23, R82, R23 ;  /* 0x0000001752177220 */ /* 0x000fe40000410000 */
[----:B------:R-:W-:Y:S02]  /*1b90*/  FADD.FTZ R89, RZ, R89 ;  /* 0x00000059ff597221 */ /* 0x000fe40000010000 */
[----:B------:R-:W-:-:S02]  /*1ba0*/  FMUL.FTZ R22, R78, R91 ;  /* 0x0000005b4e167220 */ /* 0x000fc40000410000 */
[----:B------:R-:W-:Y:S02]  /*1bb0*/  FFMA.FTZ R23, R84, R7, -R23 ;  /* 0x0000000754177223 */ /* 0x000fe40000010817 */
[----:B------:R-:W-:Y:S02]  /*1bc0*/  FFMA.FTZ R22, R80, R89, R22 ;  /* 0x0000005950167223 */ /* 0x000fe40000010016 */
[C---:B------:R-:W-:Y:S02]  /*1bd0*/  FMUL.FTZ R92, R78.reuse, R85 ;  /* 0x000000554e5c7220 */ /* 0x040fe40000410000 */
[-C--:B------:R-:W-:Y:S02]  /*1be0*/  FMUL.FTZ R6, R78, R23.reuse ;  /* 0x000000174e067220 */ /* 0x080fe40000410000 */
[----:B------:R-:W-:Y:S02]  /*1bf0*/  FFMA.FTZ R92, R80, R23, -R92 ;  /* 0x00000017505c7223 */ /* 0x000fe4000001085c */
[----:B------:R-:W-:-:S02]  /*1c00*/  FADD.FTZ R93, RZ, R22 ;  /* 0x00000016ff5d7221 */ /* 0x000fc40000010000 */
[----:B------:R0:W1:Y:S01]  /*1c10*/  @P2 LDS.64 R22, [R41.X8+0x1568] ;  /* 0x0015680029162984 */ /* 0x0000620000008a00 */
[----:B------:R-:W-:Y:S02]  /*1c20*/  FMUL.FTZ R7, R78, R89 ;  /* 0x000000594e077220 */ /* 0x000fe40000410000 */
[C---:B------:R-:W-:Y:S01]  /*1c30*/  FFMA.FTZ R6, R80.reuse, R85, R6 ;  /* 0x0000005550067223 */ /* 0x040fe20000010006 */
[----:B------:R-:W-:Y:S01]  /*1c40*/  PRMT R85, RZ, 0x7610, R3 ;  /* 0x00007610ff557816 */ /* 0x000fe20000000003 */
[----:B------:R-:W-:-:S04]  /*1c50*/  FFMA.FTZ R7, R80, R91, -R7 ;  /* 0x0000005b50077223 */ /* 0x000fc80000010807 */
[----:B------:R-:W-:Y:S01]  /*1c60*/  FFMA.FTZ R95, R85, R0, R7 ;  /* 0x00000000555f7223 */ /* 0x000fe20000010007 */
[----:B------:R-:W-:Y:S05]  /*1c70*/  @P2 BRA `(.L_x_13082) ;  /* 0x0000006000002947 */ /* 0x000fea0003800000 */
[----:B0-----:R-:W-:Y:S01]  /*1c80*/  IADD3 R7, -R36, c[0x0][0x174], RZ ;  /* 0x00005d0024077a10 */ /* 0x001fe20007ffe1ff */
[----:B-1----:R-:W-:Y:S01]  /*1c90*/  HFMA2.MMA R23, -RZ, RZ, 0, 0 ;  /* 0x00000000ff177435 */ /* 0x002fe200000001ff */
[----:B------:R-:W-:Y:S02]  /*1ca0*/  MOV R22, 0x3f800000 ;  /* 0x3f80000000167802 */ /* 0x000fe40000000f00 */
[----:B------:R-:W-:-:S13]  /*1cb0*/  ISETP.NE.AND P3, PT, R7, c[0x0][0x174], PT ;  /* 0x00005d0007007a0c */ /* 0x000fda0003f65270 */
[----:B------:R-:W-:-:S05]  /*1cc0*/  @P3 LEA R7, R55, R74, 0xb ;  /* 0x0000004a37073211 */ /* 0x000fca00078e58ff */
[----:B------:R0:W1:Y:S02]  /*1cd0*/  @P3 LDS.64 R22, [R7+0x560] ;  /* 0x0005600007163984 */ /* 0x0000640000000a00 */
.L_x_13082:
[----:B0-----:R-:W-:Y:S05]  /*1ce0*/  BSYNC B0 ;  /* 0x0000000000007941 */ /* 0x001fea0003800000 */
.L_x_13081:
[----:B------:R-:W0:Y:S01]  /*1cf0*/  SHFL.UP PT, R97, R93, 0x1, RZ ;  /* 0x042000005d617989 */ /* 0x000e2200000e00ff */
[----:B------:R-:W-:Y:S01]  /*1d00*/  ISETP.GE.AND P3, PT, R39, 0x1, PT ;  /* 0x000000012700780c */ /* 0x000fe20003f66270 */
[----:B------:R-:W-:Y:S01]  /*1d10*/  BSSY B0, `(.L_x_13083) ;  /* 0x0000096000007945 */ /* 0x000fe20003800000 */
[----:B------:R-:W-:Y:S01]  /*1d20*/  ISETP.NE.AND P4, PT, R98, RZ, PT ;  /* 0x000000ff6200720c */ /* 0x000fe20003f85270 */
[----:B------:R-:W2:Y:S01]  /*1d30*/  SHFL.UP PT, R91, R95, 0x1, RZ ;  /* 0x042000005f5b7989 */ /* 0x000ea200000e00ff */
[----:B------:R-:W-:-:S03]  /*1d40*/  ISETP.GT.U32.AND P6, PT, R94, 0x1d, PT ;  /* 0x0000001d5e00780c */ /* 0x000fc60003fc4070 */
        /* <DEDUP_REMOVED lines=32> */
[----:B------:R-:W-:Y:S01]  /*1f50*/  ISETP.GE.AND P3, PT, R39, 0x4, PT ;  /* 0x000000042700780c */ /* 0x000fe20003f66270 */
[C---:B------:R-:W-:Y:S02]  /*1f60*/  FMUL.FTZ R7, R5.reuse, R25 ;  /* 0x0000001905077220 */ /* 0x040fe40000410000 */
[----:B------:R-:W2:Y:S01]  /*1f70*/  SHFL.UP PT, R89, R92, 0x4, RZ ;  /* 0x048000005c597989 */ /* 0x000ea200000e00ff */
[----:B------:R-:W-:-:S02]  /*1f80*/  FMUL.FTZ R91, R5, R24 ;  /* 0x00000018055b7220 */ /* 0x000fc40000410000 */
[C---:B------:R-:W-:Y:S01]  /*1f90*/  FFMA.FTZ R90, R4.reuse, R24, -R7 ;  /* 0x00000018045a7223 */ /* 0x040fe20000010807 */
[----:B------:R-:W3:Y:S01]  /*1fa0*/  SHFL.UP PT, R101, R93, 0x4, RZ ;  /* 0x048000005d657989 */ /* 0x000ee200000e00ff */
[----:B------:R-:W-:-:S03]  /*1fb0*/  FFMA.FTZ R91, R4, R25, R91 ;  /* 0x00000019045b7223 */ /* 0x000fc6000001005b */
[----:B------:R-:W4:Y:S01]  /*1fc0*/  SHFL.UP PT, R97, R96, 0x4, RZ ;  /* 0x0480000060617989 */ /* 0x000f2200000e00ff */
        /* <DEDUP_REMOVED lines=17> */
[----:B------:R-:W-:Y:S01]  /*20e0*/  FMUL.FTZ R24, R78, R101 ;  /* 0x000000654e187220 */ /* 0x000fe20000410000 */
[----:B------:R-:W2:Y:S01]  /*20f0*/  SHFL.UP PT, R7, R95, 0x8, RZ ;  /* 0x050000005f077989 */ /* 0x000ea200000e00ff */
[----:B------:R-:W-:Y:S02]  /*2100*/  FMUL.FTZ R96, R76, R91 ;  /* 0x0000005b4c607220 */ /* 0x000fe40000410000 */
[-C--:B------:R-:W-:Y:S01]  /*2110*/  FFMA.FTZ R25, -R78, R99.reuse, -R25 ;  /* 0x000000634e197223 */ /* 0x080fe20000010919 */
[----:B------:R-:W3:Y:S01]  /*2120*/  SHFL.UP PT, R4, R92, 0x8, RZ ;  /* 0x050000005c047989 */ /* 0x000ee200000e00ff */
[----:B------:R-:W-:Y:S02]  /*2130*/  FMUL.FTZ R97, R76, R90 ;  /* 0x0000005a4c617220 */ /* 0x000fe40000410000 */
[----:B------:R-:W-:Y:S02]  /*2140*/  FFMA.FTZ R24, R80, R99, -R24 ;  /* 0x0000006350187223 */ /* 0x000fe40000010818 */
[----:B------:R-:W-:-:S02]  /*2150*/  FADD.FTZ R103, -R96, R25 ;  /* 0x0000001960677221 */ /* 0x000fc40000010100 */
[----:B------:R-:W-:Y:S02]  /*2160*/  FADD.FTZ R25, R97, R24 ;  /* 0x0000001861197221 */ /* 0x000fe40000010000 */
[C---:B------:R-:W-:Y:S02]  /*2170*/  FMUL.FTZ R24, R82.reuse, -R103 ;  /* 0x8000006752187220 */ /* 0x040fe40000410000 */
[-C--:B------:R-:W-:Y:S02]  /*2180*/  FMUL.FTZ R102, R82, -R25.reuse ;  /* 0x8000001952667220 */ /* 0x080fe40000410000 */
[C---:B------:R-:W-:Y:S02]  /*2190*/  FFMA.FTZ R24, R84.reuse, R25, -R24 ;  /* 0x0000001954187223 */ /* 0x040fe40000010818 */
[----:B------:R-:W-:Y:S02]  /*21a0*/  FFMA.FTZ R25, R84, R103, R102 ;  /* 0x0000006754197223 */ /* 0x000fe40000010066 */
[----:B0-----:R-:W-:-:S02]  /*21b0*/  FMUL.FTZ R102, R5, R89 ;  /* 0x0000005905667220 */ /* 0x001fc40000410000 */
[C---:B------:R-:W-:Y:S02]  /*21c0*/  FMUL.FTZ R103, R5.reuse, R6 ;  /* 0x0000000605677220 */ /* 0x040fe40000410000 */
[CC--:B--2---:R-:W-:Y:S02]  /*21d0*/  FMUL.FTZ R104, R5.reuse, R7.reuse ;  /* 0x0000000705687220 */ /* 0x0c4fe40000410000 */
[C---:B------:R-:W-:Y:S02]  /*21e0*/  FFMA.FTZ R102, R92.reuse, R7, -R102 ;  /* 0x000000075c667223 */ /* 0x040fe40000010866 */
[----:B---3--:R-:W-:Y:S02]  /*21f0*/  FMUL.FTZ R105, R5, R4 ;  /* 0x0000000405697220 */ /* 0x008fe40000410000 */
[C---:B------:R-:W-:Y:S02]  /*2200*/  FFMA.FTZ R104, R92.reuse, R89, R104 ;  /* 0x000000595c687223 */ /* 0x040fe40000010068 */
[----:B------:R-:W-:-:S02]  /*2210*/  FFMA.FTZ R6, R92, R6, R105 ;  /* 0x000000065c067223 */ /* 0x000fc40000010069 */
[----:B------:R-:W-:Y:S02]  /*2220*/  @P3 FFMA.FTZ R92, R92, R4, -R103 ;  /* 0x000000045c5c3223 */ /* 0x000fe40000010867 */
[C---:B-1----:R-:W-:Y:S01]  /*2230*/  FMUL.FTZ R4, R78.reuse, -R22 ;  /* 0x800000164e047220 */ /* 0x042fe20000410000 */
[----:B------:R-:W-:Y:S01]  /*2240*/  FSEL R105, R5, R6, !P3 ;  /* 0x0000000605697208 */ /* 0x000fe20005800000 */
[----:B------:R-:W-:Y:S01]  /*2250*/  @P3 FADD.FTZ R95, R95, R102 ;  /* 0x000000665f5f3221 */ /* 0x000fe20000010000 */
[----:B------:R-:W-:Y:S01]  /*2260*/  SHFL.UP PT, R103, R92, 0x10, RZ ;  /* 0x060000005c677989 */ /* 0x000fe200000e00ff */
[----:B------:R-:W-:Y:S01]  /*2270*/  @P3 FADD.FTZ R93, R93, R104 ;  /* 0x000000685d5d3221 */ /* 0x000fe20000010000 */
[----:B------:R-:W-:Y:S01]  /*2280*/  HFMA2.MMA R5, -RZ, RZ, 0, 0 ;  /* 0x00000000ff057435 */ /* 0x000fe200000001ff */
[-C--:B------:R-:W-:Y:S01]  /*2290*/  FMUL.FTZ R7, R78, R23.reuse ;  /* 0x000000174e077220 */ /* 0x080fe20000410000 */
[----:B------:R-:W0:Y:S01]  /*22a0*/  SHFL.UP PT, R107, R95, 0x10, RZ ;  /* 0x060000005f6b7989 */ /* 0x000e2200000e00ff */
[C---:B------:R-:W-:Y:S01]  /*22b0*/  FFMA.FTZ R109, R80.reuse, -R23, R4 ;  /* 0x80000017506d7223 */ /* 0x040fe20000010004 */
[----:B------:R-:W-:Y:S01]  /*22c0*/  MOV R4, 0x3f800000 ;  /* 0x3f80000000047802 */ /* 0x000fe20000000f00 */
[----:B------:R-:W-:Y:S01]  /*22d0*/  FFMA.FTZ R7, R80, R22, -R7 ;  /* 0x0000001650077223 */ /* 0x000fe20000010807 */
[----:B------:R-:W1:Y:S01]  /*22e0*/  SHFL.UP PT, R106, R93, 0x10, RZ ;  /* 0x060000005d6a7989 */ /* 0x000e6200000e00ff */
[C---:B------:R-:W-:Y:S01]  /*22f0*/  FMUL.FTZ R89, R82.reuse, -R109 ;  /* 0x8000006d52597220 */ /* 0x040fe20000410000 */
[----:B------:R-:W-:Y:S01]  /*2300*/  ISETP.GE.AND P3, PT, R39, 0x10, PT ;  /* 0x000000102700780c */ /* 0x000fe20003f66270 */
[-C--:B------:R-:W-:Y:S01]  /*2310*/  FMUL.FTZ R110, R82, -R7.reuse ;  /* 0x80000007526e7220 */ /* 0x080fe20000410000 */
[----:B------:R-:W2:Y:S01]  /*2320*/  SHFL.UP PT, R104, R105, 0x10, RZ ;  /* 0x0600000069687989 */ /* 0x000ea200000e00ff */
[----:B------:R-:W-:-:S02]  /*2330*/  FFMA.FTZ R108, R84, R7, -R89 ;  /* 0x00000007546c7223 */ /* 0x000fc40000010859 */
[----:B------:R-:W-:Y:S01]  /*2340*/  CS2R R6, SRZ ;  /* 0x0000000000067805 */ /* 0x000fe2000001ff00 */
[C---:B------:R-:W-:Y:S02]  /*2350*/  FMUL.FTZ R102, R77.reuse, R91 ;  /* 0x0000005b4d667220 */ /* 0x040fe40000410000 */
[----:B------:R-:W-:Y:S02]  /*2360*/  FMUL.FTZ R89, R77, R90 ;  /* 0x0000005a4d597220 */ /* 0x000fe40000410000 */
[----:B------:R-:W-:Y:S01]  /*2370*/  FADD.FTZ R25, -R102, R25 ;  /* 0x0000001966197221 */ /* 0x000fe20000010100 */
[----:B------:R-:W3:Y:S01]  /*2380*/  @P4 LDS.128 R4, [UR4+0x1660] ;  /* 0x00166004ff044984 */ /* 0x000ee20008000c00 */
[----:B------:R-:W-:Y:S02]  /*2390*/  FADD.FTZ R24, R89, R24 ;  /* 0x0000001859187221 */ /* 0x000fe40000010000 */
[----:B------:R-:W-:Y:S02]  /*23a0*/  FFMA.FTZ R110, R84, R109, R110 ;  /* 0x0000006d546e7223 */ /* 0x000fe4000001006e */
[----:B------:R-:W-:-:S02]  /*23b0*/  FMUL.FTZ R109, R87, -R25 ;  /* 0x80000019576d7220 */ /* 0x000fc40000410000 */
[C---:B------:R-:W-:Y:S02]  /*23c0*/  FMUL.FTZ R112, R87.reuse, -R24 ;  /* 0x8000001857707220 */ /* 0x040fe40000410000 */
[C---:B------:R-:W-:Y:S02]  /*23d0*/  FMUL.FTZ R111, R87.reuse, -R110 ;  /* 0x8000006e576f7220 */ /* 0x040fe40000410000 */
[----:B------:R-:W-:Y:S02]  /*23e0*/  FMUL.FTZ R113, R87, -R108 ;  /* 0x8000006c57717220 */ /* 0x000fe40000410000 */
[C---:B------:R-:W-:Y:S02]  /*23f0*/  FFMA.FTZ R109, R86.reuse, R24, -R109 ;  /* 0x00000018566d7223 */ /* 0x040fe4000001086d */
[C---:B------:R-:W-:Y:S02]  /*2400*/  FFMA.FTZ R114, R86.reuse, R25, R112 ;  /* 0x0000001956727223 */ /* 0x040fe40000010070 */
[----:B------:R-:W-:-:S02]  /*2410*/  FFMA.FTZ R25, R86, R108, -R111 ;  /* 0x0000006c56197223 */ /* 0x000fc4000001086f */
[----:B------:R-:W-:Y:S02]  /*2420*/  FFMA.FTZ R24, R86, R110, R113 ;  /* 0x0000006e56187223 */ /* 0x000fe40000010071 */
[C---:B0-----:R-:W-:Y:S02]  /*2430*/  FMUL.FTZ R113, R105.reuse, R107 ;  /* 0x0000006b69717220 */ /* 0x041fe40000410000 */
[C---:B------:R-:W-:Y:S02]  /*2440*/  FMUL.FTZ R111, R105.reuse, R103 ;  /* 0x00000067696f7220 */ /* 0x040fe40000410000 */
[-C--:B-1----:R-:W-:Y:S02]  /*2450*/  FMUL.FTZ R110, R105, R106.reuse ;  /* 0x0000006a696e7220 */ /* 0x082fe40000410000 */
[C---:B------:R-:W-:Y:S02]  /*2460*/  FFMA.FTZ R106, R92.reuse, R106, R113 ;  /* 0x0000006a5c6a7223 */ /* 0x040fe40000010071 */
[----:B--2---:R-:W-:-:S02]  /*2470*/  FFMA.FTZ R112, R92, R104, R111 ;  /* 0x000000685c707223 */ /* 0x004fc4000001006f */
[----:B------:R-:W-:Y:S02]  /*2480*/  FMUL.FTZ R108, R105, R104 ;  /* 0x00000068696c7220 */ /* 0x000fe40000410000 */
[C---:B------:R-:W-:Y:S02]  /*2490*/  FFMA.FTZ R110, R92.reuse, R107, -R110 ;  /* 0x0000006b5c6e7223 */ /* 0x040fe4000001086e */
[----:B------:R-:W-:Y:S01]  /*24a0*/  @P3 FADD.FTZ R93, R93, R106 ;  /* 0x0000006a5d5d3221 */ /* 0x000fe20000010000 */
[----:B------:R-:W-:Y:S01]  /*24b0*/  FSEL R106, R105, R112, !P3 ;  /* 0x00000070696a7208 */ /* 0x000fe20005800000 */
[----:B------:R-:W-:Y:S01]  /*24c0*/  @P3 FFMA.FTZ R92, R92, R103, -R108 ;  /* 0x000000675c5c3223 */ /* 0x000fe2000001086c */
[----:B------:R0:W1:Y:S01]  /*24d0*/  SHFL.DOWN PT, R107, R25, 0x1, 0x1f ;  /* 0x08201f00196b7f89 */ /* 0x00006200000e0000 */
[----:B------:R-:W-:Y:S01]  /*24e0*/  @P3 FADD.FTZ R95, R95, R110 ;  /* 0x0000006e5f5f3221 */ /* 0x000fe20000010000 */
[----:B------:R-:W-:Y:S01]  /*24f0*/  ISETP.NE.AND P3, PT, R94, 0x1f, PT ;  /* 0x0000001f5e00780c */ /* 0x000fe20003f65270 */
[C---:B------:R-:W-:Y:S01]  /*2500*/  FMUL.FTZ R104, R72.reuse, R90 ;  /* 0x0000005a48687220 */ /* 0x040fe20000410000 */
[----:B------:R0:W2:Y:S01]  /*2510*/  SHFL.UP PT, R105, R93, 0x1, RZ ;  /* 0x042000005d697989 */ /* 0x0000a200000e00ff */
[----:B------:R-:W-:-:S02]  /*2520*/  FMUL.FTZ R103, R72, R91 ;  /* 0x0000005b48677220 */ /* 0x000fc40000410000 */
[----:B------:R-:W-:Y:S01]  /*2530*/  FADD.FTZ R90, R104, R109 ;  /* 0x0000006d685a7221 */ /* 0x000fe20000010000 */
[----:B------:R-:W4:Y:S01]  /*2540*/  SHFL.UP PT, R95, R95, 0x1, RZ ;  /* 0x042000005f5f7989 */ /* 0x000f2200000e00ff */
[----:B------:R-:W-:-:S03]  /*2550*/  FADD.FTZ R91, -R103, R114 ;  /* 0x00000072675b7221 */ /* 0x000fc60000010100 */
[----:B------:R0:W0:Y:S04]  /*2560*/  SHFL.DOWN PT, R111, R90, 0x1, 0x1f ;  /* 0x08201f005a6f7f89 */ /* 0x00002800000e0000 */
[----:B------:R0:W0:Y:S04]  /*2570*/  SHFL.DOWN PT, R113, R91, 0x1, 0x1f ;  /* 0x08201f005b717f89 */ /* 0x00002800000e0000 */
[----:B------:R0:W0:Y:S04]  /*2580*/  SHFL.DOWN PT, R109, R24, 0x1, 0x1f ;  /* 0x08201f00186d7f89 */ /* 0x00002800000e0000 */
[----:B------:R-:W0:Y:S04]  /*2590*/  SHFL.UP PT, R92, R92, 0x1, RZ ;  /* 0x042000005c5c7989 */ /* 0x000e2800000e00ff */
[----:B------:R-:W0:Y:S01]  /*25a0*/  SHFL.UP PT, R106, R106, 0x1, RZ ;  /* 0x042000006a6a7989 */ /* 0x000e2200000e00ff */
        /* <DEDUP_REMOVED lines=12> */
.L_x_13084:
[----:B-123--:R-:W-:Y:S05]  /*2670*/  BSYNC B0 ;  /* 0x0000000000007941 */ /* 0x00efea0003800000 */
.L_x_13083:
[----:B------:R1:W2:Y:S01]  /*2680*/  SHFL.DOWN PT, R107, R25, 0x2, 0x1f ;  /* 0x08401f00196b7f89 */ /* 0x0002a200000e0000 */
[----:B------:R-:W-:Y:S01]  /*2690*/  BSSY B0, `(.L_x_13085) ;  /* 0x0000013000007945 */ /* 0x000fe20003800000 */
[C---:B------:R-:W-:Y:S02]  /*26a0*/  ISETP.GT.U32.AND P3, PT, R94.reuse, 0x1b, PT ;  /* 0x0000001b5e00780c */ /* 0x040fe40003f64070 */
[----:B0-----:R1:W0:Y:S01]  /*26b0*/  SHFL.DOWN PT, R109, R24, 0x2, 0x1f ;  /* 0x08401f00186d7f89 */ /* 0x00122200000e0000 */
[C---:B------:R-:W-:Y:S02]  /*26c0*/  ISETP.GT.U32.AND P4, PT, R94.reuse, 0x17, PT ;  /* 0x000000175e00780c */ /* 0x040fe40003f84070 */
[----:B------:R-:W-:Y:S01]  /*26d0*/  ISETP.GT.U32.AND P5, PT, R94, 0xf, PT ;  /* 0x0000000f5e00780c */ /* 0x000fe20003fa4070 */
[----:B------:R1:W3:Y:S04]  /*26e0*/  SHFL.DOWN PT, R93, R90, 0x2, 0x1f ;  /* 0x08401f005a5d7f89 */ /* 0x0002e800000e0000 */
[----:B------:R1:W4:Y:S01]  /*26f0*/  SHFL.DOWN PT, R111, R91, 0x2, 0x1f ;  /* 0x08401f005b6f7f89 */ /* 0x00032200000e0000 */
[----:B------:R-:W-:Y:S05]  /*2700*/  @P6 BRA `(.L_x_13086) ;  /* 0x000000b000006947 */ /* 0x000fea0003800000 */
[C---:B0-----:R-:W-:Y:S02]  /*2710*/  FMUL.FTZ R108, R24.reuse, R109 ;  /* 0x0000006d186c7220 */ /* 0x041fe40000410000 */
[----:B----4-:R-:W-:-:S02]  /*2720*/  FMUL.FTZ R110, R24, R111 ;  /* 0x0000006f186e7220 */ /* 0x010fc40000410000 */
[C---:B---3--:R-:W-:Y:S02]  /*2730*/  FMUL.FTZ R112, R24.reuse, R93 ;  /* 0x0000005d18707220 */ /* 0x048fe40000410000 */
        /* <DEDUP_REMOVED lines=8> */
.L_x_13086:
[----:B------:R-:W-:Y:S05]  /*27c0*/  BSYNC B0 ;  /* 0x0000000000007941 */ /* 0x000fea0003800000 */
.L_x_13085:
[----:B--2---:R2:W1:Y:S01]  /*27d0*/  SHFL.DOWN PT, R107, R25, 0x4, 0x1f ;  /* 0x08801f00196b7f89 */ /* 0x00446200000e0000 */
[----:B------:R-:W-:Y:S03]  /*27e0*/  BSSY B0, `(.L_x_13087) ;  /* 0x0000010000007945 */ /* 0x000fe60003800000 */
[----:B0-----:R2:W0:Y:S04]  /*27f0*/  SHFL.DOWN PT, R109, R24, 0x4, 0x1f ;  /* 0x08801f00186d7f89 */ /* 0x00142800000e0000 */
[----:B---3--:R2:W3:Y:S04]  /*2800*/  SHFL.DOWN PT, R93, R90, 0x4, 0x1f ;  /* 0x08801f005a5d7f89 */ /* 0x0084e800000e0000 */
[----:B----4-:R2:W4:Y:S01]  /*2810*/  SHFL.DOWN PT, R111, R91, 0x4, 0x1f ;  /* 0x08801f005b6f7f89 */ /* 0x01052200000e0000 */
        /* <DEDUP_REMOVED lines=12> */
.L_x_13088:
[----:B------:R-:W-:Y:S05]  /*28e0*/  BSYNC B0 ;  /* 0x0000000000007941 */ /* 0x000fea0003800000 */
.L_x_13087:
[----:B-1----:R1:W2:Y:S01]  /*28f0*/  SHFL.DOWN PT, R107, R25, 0x8, 0x1f ;  /* 0x09001f00196b7f89 */ /* 0x0022a200000e0000 */
        /* <DEDUP_REMOVED lines=16> */
.L_x_13090:
[----:B------:R-:W-:Y:S05]  /*2a00*/  BSYNC B0 ;  /* 0x0000000000007941 */ /* 0x000fea0003800000 */
.L_x_13089:
        /* <DEDUP_REMOVED lines=17> */
.L_x_13092:
[----:B------:R-:W-:Y:S05]  /*2b20*/  BSYNC B0 ;  /* 0x0000000000007941 */ /* 0x000fea0003800000 */
.L_x_13091:
[----:B---3--:R-:W-:Y:S01]  /*2b30*/  SHFL.DOWN PT, R93, R24, 0x1, 0x1f ;  /* 0x08201f00185d7f89 */ /* 0x008fe200000e0000 */
[----:B------:R-:W-:Y:S01]  /*2b40*/  ISETP.NE.AND P3, PT, R41, RZ, PT ;  /* 0x000000ff2900720c */ /* 0x000fe20003f65270 */
[----:B------:R-:W-:Y:S02]  /*2b50*/  BSSY B0, `(.L_x_13093) ;  /* 0x00000df000007945 */ /* 0x000fe40003800000 */
[----:B------:R-:W3:Y:S04]  /*2b60*/  SHFL.IDX PT, R108, R7, RZ, 0x1f ;  /* 0x00001fff076c7589 */ /* 0x000ee800000e0000 */
[----:B-1----:R-:W1:Y:S04]  /*2b70*/  SHFL.IDX PT, R107, R6, RZ, 0x1f ;  /* 0x00001fff066b7589 */ /* 0x002e6800000e0000 */
[----:B0-----:R-:W0:Y:S04]  /*2b80*/  SHFL.DOWN PT, R109, R25, 0x1, 0x1f ;  /* 0x08201f00196d7f89 */ /* 0x001e2800000e0000 */
[----:B----4-:R-:W4:Y:S04]  /*2b90*/  SHFL.DOWN PT, R111, R90, 0x1, 0x1f ;  /* 0x08201f005a6f7f89 */ /* 0x010f2800000e0000 */
[----:B------:R-:W5:Y:S04]  /*2ba0*/  SHFL.DOWN PT, R112, R91, 0x1, 0x1f ;  /* 0x08201f005b707f89 */ /* 0x000f6800000e0000 */
[----:B--2---:R-:W-:Y:S01]  /*2bb0*/  SHFL.IDX PT, R24, R24, RZ, 0x1f ;  /* 0x00001fff18187589 */ /* 0x004fe200000e0000 */
[----:B---3--:R-:W-:-:S03]  /*2bc0*/  @P2 FMUL.FTZ R110, R93, R108 ;  /* 0x0000006c5d6e2220 */ /* 0x008fc60000410000 */
[----:B------:R-:W-:Y:S01]  /*2bd0*/  SHFL.IDX PT, R25, R25, RZ, 0x1f ;  /* 0x00001fff19197589 */ /* 0x000fe200000e0000 */
[----:B-1----:R-:W-:-:S03]  /*2be0*/  @P2 FMUL.FTZ R93, R93, R107 ;  /* 0x0000006b5d5d2220 */ /* 0x002fc60000410000 */
[----:B------:R-:W-:Y:S01]  /*2bf0*/  SHFL.IDX PT, R90, R90, RZ, 0x1f ;  /* 0x00001fff5a5a7589 */ /* 0x000fe200000e0000 */
[----:B0-----:R-:W-:-:S03]  /*2c00*/  @P2 FFMA.FTZ R110, R109, R107, -R110 ;  /* 0x0000006b6d6e2223 */ /* 0x001fc6000001086e */
[----:B------:R-:W-:Y:S01]  /*2c10*/  SHFL.IDX PT, R91, R91, RZ, 0x1f ;  /* 0x00001fff5b5b7589 */ /* 0x000fe200000e0000 */
[----:B------:R-:W-:Y:S02]  /*2c20*/  @P2 FFMA.FTZ R93, R109, R108, R93 ;  /* 0x0000006c6d5d2223 */ /* 0x000fe4000001005d */
[----:B----4-:R-:W-:Y:S02]  /*2c30*/  @P2 FADD.FTZ R107, R111, R110 ;  /* 0x0000006e6f6b2221 */ /* 0x010fe40000010000 */
[----:B-----5:R-:W-:Y:S01]  /*2c40*/  @P2 FADD.FTZ R108, R112, R93 ;  /* 0x0000005d706c2221 */ /* 0x020fe20000010000 */
[----:B------:R-:W-:Y:S01]  /*2c50*/  ISETP.NE.AND P2, PT, R39, RZ, PT ;  /* 0x000000ff2700720c */ /* 0x000fe20003f45270 */
[-C--:B------:R-:W-:Y:S02]  /*2c60*/  FMUL.FTZ R111, R107, -R23.reuse ;  /* 0x800000176b6f7220 */ /* 0x080fe40000410000 */
[----:B------:R-:W-:Y:S02]  /*2c70*/  FMUL.FTZ R109, R108, -R23 ;  /* 0x800000176c6d7220 */ /* 0x000fe40000410000 */
[----:B------:R-:W-:-:S02]  /*2c80*/  FMUL.FTZ R93, R106, R10 ;  /* 0x0000000a6a5d7220 */ /* 0x000fc40000410000 */
        /* <DEDUP_REMOVED lines=31> */
[C---:B------:R-:W-:Y:S02]  /*2e80*/  FFMA.FTZ R9, R86.reuse, R88, -R9 ;  /* 0x0000005856097223 */ /* 0x040fe40000010809 */
[----:B------:R-:W-:Y:S02]  /*2e90*/  FADD.FTZ R105, RZ, R8 ;  /* 0x00000008ff697221 */ /* 0x000fe40000010000 */
[C---:B------:R-:W-:Y:S02]  /*2ea0*/  FMUL.FTZ R8, R87.reuse, -R101 ;  /* 0x8000006557087220 */ /* 0x040fe40000410000 */
[-C--:B------:R-:W-:Y:S02]  /*2eb0*/  FMUL.FTZ R87, R87, -R89.reuse ;  /* 0x8000005957577220 */ /* 0x080fe40000410000 */
[----:B------:R-:W-:Y:S02]  /*2ec0*/  FFMA.FTZ R111, R81, R28, R9 ;  /* 0x0000001c516f7223 */ /* 0x000fe40000010009 */
[----:B------:R-:W-:-:S02]  /*2ed0*/  FFMA.FTZ R11, R86, R89, -R8 ;  /* 0x00000059560b7223 */ /* 0x000fc40000010808 */
[----:B------:R-:W-:Y:S02]  /*2ee0*/  FFMA.FTZ R86, R86, R101, R87 ;  /* 0x0000006556567223 */ /* 0x000fe40000010057 */
[C---:B------:R-:W-:Y:S02]  /*2ef0*/  FMUL.FTZ R9, R82.reuse, R105 ;  /* 0x0000006952097220 */ /* 0x040fe40000410000 */
[----:B------:R-:W-:Y:S02]  /*2f00*/  FMUL.FTZ R82, R82, R111 ;  /* 0x0000006f52527220 */ /* 0x000fe40000410000 */
[----:B------:R-:W-:Y:S02]  /*2f10*/  FADD.FTZ R104, R104, R11 ;  /* 0x0000000b68687221 */ /* 0x000fe40000010000 */
[----:B------:R-:W-:Y:S02]  /*2f20*/  FFMA.FTZ R8, R72, R88, RZ ;  /* 0x0000005848087223 */ /* 0x000fe400000100ff */
[----:B------:R-:W-:-:S02]  /*2f30*/  FADD.FTZ R103, -R103, R86 ;  /* 0x0000005667677221 */ /* 0x000fc40000010100 */
[C---:B------:R-:W-:Y:S02]  /*2f40*/  FFMA.FTZ R107, R84.reuse, R105, R82 ;  /* 0x00000069546b7223 */ /* 0x040fe40000010052 */
[-C--:B------:R-:W-:Y:S02]  /*2f50*/  FFMA.FTZ R9, R84, R111.reuse, -R9 ;  /* 0x0000006f54097223 */ /* 0x080fe40000010809 */
[----:B------:R-:W-:Y:S02]  /*2f60*/  FFMA.FTZ R109, R77, R111, R8 ;  /* 0x0000006f4d6d7223 */ /* 0x000fe40000010008 */
[-C--:B------:R-:W-:Y:S02]  /*2f70*/  FMUL.FTZ R82, R104, R30.reuse ;  /* 0x0000001e68527220 */ /* 0x080fe40000410000 */
[-C--:B------:R-:W-:Y:S02]  /*2f80*/  FMUL.FTZ R8, R103, R30.reuse ;  /* 0x0000001e67087220 */ /* 0x080fe40000410000 */
[----:B------:R-:W-:-:S02]  /*2f90*/  FFMA.FTZ R22, R79, -R30, R88 ;  /* 0x8000001e4f167223 */ /* 0x000fc40000010058 */
[----:B------:R-:W-:Y:S02]  /*2fa0*/  FMUL.FTZ R87, R89, R28 ;  /* 0x0000001c59577220 */ /* 0x000fe40000410000 */
[----:B------:R-:W-:Y:S02]  /*2fb0*/  FMUL.FTZ R11, R99, R82 ;  /* 0x00000052630b7220 */ /* 0x000fe40000410000 */
[----:B------:R-:W-:Y:S02]  /*2fc0*/  FFMA.FTZ R113, R83, R26, R9 ;  /* 0x0000001a53717223 */ /* 0x000fe40000010009 */
[----:B------:R-:W-:Y:S02]  /*2fd0*/  FMUL.FTZ R9, R99, R8 ;  /* 0x0000000863097220 */ /* 0x000fe40000410000 */
[----:B------:R-:W-:Y:S02]  /*2fe0*/  FADD.FTZ R107, RZ, R107 ;  /* 0x0000006bff6b7221 */ /* 0x000fe40000010000 */
[----:B------:R-:W-:-:S02]  /*2ff0*/  FFMA.FTZ R84, R81, -R28, R111 ;  /* 0x8000001c51547223 */ /* 0x000fc4000001006f */
[----:B------:R-:W-:Y:S02]  /*3000*/  FMUL.FTZ R86, R101, R28 ;  /* 0x0000001c65567220 */ /* 0x000fe40000410000 */
[----:B------:R-:W-:Y:S02]  /*3010*/  FMUL.FTZ R111, R105, R87 ;  /* 0x00000057696f7220 */ /* 0x000fe40000410000 */
[C---:B------:R-:W-:Y:S02]  /*3020*/  FFMA.FTZ R11, R22.reuse, R8, -R11 ;  /* 0x00000008160b7223 */ /* 0x040fe4000001080b */
[----:B------:R-:W-:Y:S02]  /*3030*/  FFMA.FTZ R8, R22, R82, R9 ;  /* 0x0000005216087223 */ /* 0x000fe40000010009 */
[C---:B------:R-:W-:Y:S02]  /*3040*/  FMUL.FTZ R9, R78.reuse, R107 ;  /* 0x0000006b4e097220 */ /* 0x040fe40000410000 */
[----:B------:R-:W-:-:S02]  /*3050*/  FMUL.FTZ R78, R78, R113 ;  /* 0x000000714e4e7220 */ /* 0x000fc40000410000 */
[-C--:B------:R-:W-:Y:S02]  /*3060*/  FFMA.FTZ R88, R84, R86.reuse, -R111 ;  /* 0x0000005654587223 */ /* 0x080fe4000001086f */
[----:B------:R-:W-:Y:S02]  /*3070*/  FMUL.FTZ R86, R105, R86 ;  /* 0x0000005669567220 */ /* 0x000fe40000410000 */
[----:B------:R-:W-:Y:S02]  /*3080*/  FADD.FTZ R11, RZ, R11 ;  /* 0x0000000bff0b7221 */ /* 0x000fe40000010000 */
[C---:B------:R-:W-:Y:S02]  /*3090*/  FFMA.FTZ R9, R80.reuse, R113, -R9 ;  /* 0x0000007150097223 */ /* 0x040fe40000010809 */
[----:B------:R-:W-:Y:S02]  /*30a0*/  FFMA.FTZ R92, R80, R107, R78 ;  /* 0x0000006b505c7223 */ /* 0x000fe4000001004e */
[----:B------:R-:W-:-:S02]  /*30b0*/  FMUL.FTZ R80, R97, R26 ;  /* 0x0000001a61507220 */ /* 0x000fc40000410000 */
[----:B------:R-:W-:Y:S02]  /*30c0*/  FFMA.FTZ R111, R84, R87, R86 ;  /* 0x00000057546f7223 */ /* 0x000fe40000010056 */
[----:B------:R-:W-:Y:S02]  /*30d0*/  FADD.FTZ R11, R11, R88 ;  /* 0x000000580b0b7221 */ /* 0x000fe40000010000 */
[----:B------:R-:W-:Y:S02]  /*30e0*/  FFMA.FTZ R86, R76, R113, R109 ;  /* 0x000000714c567223 */ /* 0x000fe4000001006d */
[----:B------:R-:W-:Y:S02]  /*30f0*/  FFMA.FTZ R102, R85, R0, R9 ;  /* 0x0000000055667223 */ /* 0x000fe40000010009 */
[----:B------:R-:W-:Y:S02]  /*3100*/  FADD.FTZ R8, RZ, R8 ;  /* 0x00000008ff087221 */ /* 0x000fe40000010000 */
[----:B------:R-:W-:-:S02]  /*3110*/  FADD.FTZ R88, RZ, R92 ;  /* 0x0000005cff587221 */ /* 0x000fc40000010000 */
[-C--:B------:R-:W-:Y:S02]  /*3120*/  FFMA.FTZ R78, R83, -R26.reuse, R113 ;  /* 0x8000001a534e7223 */ /* 0x080fe40000010071 */
[----:B------:R-:W-:Y:S02]  /*3130*/  FMUL.FTZ R9, R95, R26 ;  /* 0x0000001a5f097220 */ /* 0x000fe40000410000 */
[----:B------:R-:W-:Y:S02]  /*3140*/  FMUL.FTZ R92, R107, R80 ;  /* 0x000000506b5c7220 */ /* 0x000fe40000410000 */
[----:B------:R-:W-:Y:S02]  /*3150*/  FMUL.FTZ R109, R93, R0 ;  /* 0x000000005d6d7220 */ /* 0x000fe40000410000 */
[----:B------:R-:W-:Y:S02]  /*3160*/  FFMA.FTZ R96, R75, R102, R86 ;  /* 0x000000664b607223 */ /* 0x000fe40000010056 */
[----:B------:R-:W-:-:S02]  /*3170*/  FADD.FTZ R8, R8, R111 ;  /* 0x0000006f08087221 */ /* 0x000fc40000010000 */
[-C--:B------:R-:W-:Y:S01]  /*3180*/  FFMA.FTZ R86, R85, -R0.reuse, R102 ;  /* 0x8000000055567223 */ /* 0x080fe20000010066 */
[----:B------:R-:W0:Y:S01]  /*3190*/  SHFL.DOWN PT, R113, R96, 0x1, 0x1f ;  /* 0x08201f0060717f89 */ /* 0x000e2200000e0000 */
[----:B------:R-:W-:Y:S02]  /*31a0*/  FFMA.FTZ R92, R78, R9, -R92 ;  /* 0x000000094e5c7223 */ /* 0x000fe4000001085c */
[----:B------:R-:W-:Y:S02]  /*31b0*/  FMUL.FTZ R111, R23, R0 ;  /* 0x00000000176f7220 */ /* 0x000fe40000410000 */
[----:B------:R-:W-:Y:S02]  /*31c0*/  FMUL.FTZ R102, R88, R109 ;  /* 0x0000006d58667220 */ /* 0x000fe40000410000 */
[----:B------:R-:W-:Y:S02]  /*31d0*/  FFMA.FTZ R10, R72, -R99, RZ ;  /* 0x80000063480a7223 */ /* 0x000fe400000100ff */
[----:B------:R-:W-:-:S02]  /*31e0*/  FMUL.FTZ R9, R107, R9 ;  /* 0x000000096b097220 */ /* 0x000fc40000410000 */
[----:B------:R-:W-:Y:S02]  /*31f0*/  FFMA.FTZ R102, R86, R111, -R102 ;  /* 0x0000006f56667223 */ /* 0x000fe40000010866 */
[----:B------:R-:W-:Y:S02]  /*3200*/  FFMA.FTZ R10, R77, -R105, R10 ;  /* 0x800000694d0a7223 */ /* 0x000fe4000001000a */
[----:B------:R-:W-:Y:S02]  /*3210*/  FFMA.FTZ R9, R78, R80, R9 ;  /* 0x000000504e097223 */ /* 0x000fe40000010009 */
[----:B------:R-:W-:Y:S02]  /*3220*/  FMUL.FTZ R111, R88, R111 ;  /* 0x0000006f586f7220 */ /* 0x000fe40000410000 */
[----:B------:R-:W-:Y:S02]  /*3230*/  FADD.FTZ R11, R11, R92 ;  /* 0x0000005c0b0b7221 */ /* 0x000fe40000010000 */
[----:B------:R-:W-:-:S02]  /*3240*/  FFMA.FTZ R10, R76, -R107, R10 ;  /* 0x8000006b4c0a7223 */ /* 0x000fc4000001000a */
[----:B------:R-:W-:Y:S02]  /*3250*/  FADD.FTZ R8, R8, R9 ;  /* 0x0000000908087221 */ /* 0x000fe40000010000 */
[----:B------:R-:W-:Y:S02]  /*3260*/  FFMA.FTZ R111, R86, R109, R111 ;  /* 0x0000006d566f7223 */ /* 0x000fe4000001006f */
[----:B------:R-:W-:Y:S01]  /*3270*/  FFMA.FTZ R92, R75, -R88, R10 ;  /* 0x800000584b5c7223 */ /* 0x000fe2000001000a */
[----:B------:R-:W-:Y:S01]  /*3280*/  MOV R10, R96 ;  /* 0x00000060000a7202 */ /* 0x000fe20000000f00 */
[----:B------:R-:W-:Y:S02]  /*3290*/  FADD.FTZ R102, R11, R102 ;  /* 0x000000660b667221 */ /* 0x000fe40000010000 */
[----:B------:R-:W-:Y:S01]  /*32a0*/  FADD.FTZ R8, R8, R111 ;  /* 0x0000006f08087221 */ /* 0x000fe20000010000 */
[----:B------:R-:W1:Y:S01]  /*32b0*/  SHFL.DOWN PT, R108, R92, 0x1, 0x1f ;  /* 0x08201f005c6c7f89 */ /* 0x000e6200000e0000 */
[----:B------:R-:W-:Y:S01]  /*32c0*/  MOV R11, R92 ;  /* 0x0000005c000b7202 */ /* 0x000fe20000000f00 */
[----:B0-----:R-:W-:Y:S01]  /*32d0*/  @!P1 FADD.FTZ R10, R10, R113 ;  /* 0x000000710a0a9221 */ /* 0x001fe20000010000 */
[----:B------:R-:W-:Y:S01]  /*32e0*/  MOV R9, R102 ;  /* 0x0000006600097202 */ /* 0x000fe20000000f00 */
[----:B------:R-:W0:Y:S01]  /*32f0*/  SHFL.DOWN PT, R106, R102, 0x1, 0x1f ;  /* 0x08201f00666a7f89 */ /* 0x000e2200000e0000 */
[----:B------:R-:W-:-:S02]  /*3300*/  FADD.FTZ R56, R109, R56 ;  /* 0x000000386d387221 */ /* 0x000fc40000010000 */
[----:B------:R-:W-:Y:S01]  /*3310*/  FADD.FTZ R57, R80, R57 ;  /* 0x0000003950397221 */ /* 0x000fe20000010000 */
[----:B------:R-:W2:Y:S01]  /*3320*/  SHFL.DOWN PT, R111, R8, 0x1, 0x1f ;  /* 0x08201f00086f7f89 */ /* 0x000ea200000e0000 */
[----:B------:R-:W-:Y:S02]  /*3330*/  FADD.FTZ R58, R87, R58 ;  /* 0x0000003a573a7221 */ /* 0x000fe40000010000 */
[----:B------:R-:W-:Y:S01]  /*3340*/  FADD.FTZ R59, R82, R59 ;  /* 0x0000003b523b7221 */ /* 0x000fe20000010000 */
[----:B------:R-:W3:Y:S01]  /*3350*/  SHFL.DOWN PT, R113, R10, 0x2, 0x1f ;  /* 0x08401f000a717f89 */ /* 0x000ee200000e0000 */
        /* <DEDUP_REMOVED lines=34> */
[----:B------:R-:W-:Y:S02]  /*3580*/  FMUL.FTZ R24, R21, R93 ;  /* 0x0000005d15187220 */ /* 0x000fe40000410000 */
[----:B------:R-:W-:Y:S02]  /*3590*/  FFMA.FTZ R96, R25, R7, R96 ;  /* 0x0000000719607223 */ /* 0x000fe40000010060 */
        /* <DEDUP_REMOVED lines=48> */
[----:B0-----:R-:W-:-:S04]  /*38a0*/  IADD3 R4, -R36, c[0x0][0x174], RZ ;  /* 0x00005d0024047a10 */ /* 0x001fc80007ffe1ff */
[----:B------:R-:W-:-:S13]  /*38b0*/  ISETP.NE.AND P1, PT, R4, c[0x0][0x174], PT ;  /* 0x00005d0004007a0c */ /* 0x000fda0003f25270 */
        /* <DEDUP_REMOVED lines=8> */
.L_x_13094:
[----:B0-----:R-:W-:Y:S05]  /*3940*/  BSYNC B0 ;  /* 0x0000000000007941 */ /* 0x001fea0003800000 */
.L_x_13093:
        /* <DEDUP_REMOVED lines=21> */
.L_x_13080:
[----:B------:R-:W-:Y:S01]  /*3aa0*/  BAR.SYNC.DEFER_BLOCKING 0x0 ;  /* 0x0000000000007b1d */ /* 0x000fe20000010000 */
[----:B------:R-:W-:Y:S02]  /*3ab0*/  IADD3 R20, -R32, c[0x0][0x168], RZ ;  /* 0x00005a0020147a10 */ /* 0x000fe40007ffe1ff */
[----:B------:R-:W-:-:S02]  /*3ac0*/  PRMT R0, RZ, 0x7610, R0 ;  /* 0x00007610ff007816 */ /* 0x000fc40000000000 */
[-C--:B------:R-:W-:Y:S02]  /*3ad0*/  ISETP.GE.AND P0, PT, R38, R20.reuse, PT ;  /* 0x000000142600720c */ /* 0x080fe40003f06270 */
[-C--:B------:R-:W-:Y:S02]  /*3ae0*/  ISETP.GE.AND P1, PT, R35, R20.reuse, PT ;  /* 0x000000142300720c */ /* 0x080fe40003f26270 */
[-C--:B------:R-:W-:Y:S02]  /*3af0*/  ISETP.GE.AND P2, PT, R34, R20.reuse, PT ;  /* 0x000000142200720c */ /* 0x080fe40003f46270 */
[----:B------:R-:W-:Y:S02]  /*3b00*/  ISETP.GE.AND P3, PT, R33, R20, PT ;  /* 0x000000142100720c */ /* 0x000fe40003f66270 */
[----:B------:R-:W-:Y:S02]  /*3b10*/  PRMT R2, RZ, 0x7610, R2 ;  /* 0x00007610ff027816 */ /* 0x000fe40000000002 */
[----:B------:R-:W-:-:S02]  /*3b20*/  PRMT R4, RZ, 0x7610, R4 ;  /* 0x00007610ff047816 */ /* 0x000fc40000000004 */
[----:B------:R-:W-:Y:S01]  /*3b30*/  PRMT R6, RZ, 0x7610, R6 ;  /* 0x00007610ff067816 */ /* 0x000fe20000000006 */
[----:B------:R-:W2:Y:S04]  /*3b40*/  @!P0 LDG.E.U16 R0, [R12.64] ;  /* 0x000000060c008981 */ /* 0x000ea8000c1e1500 */
[----:B------:R-:W3:Y:S04]  /*3b50*/  @!P1 LDG.E.U16 R2, [R12.64+0x40] ;  /* 0x000040060c029981 */ /* 0x000ee8000c1e1500 */
[----:B------:R-:W4:Y:S04]  /*3b60*/  @!P2 LDG.E.U16 R4, [R12.64+0x80] ;  /* 0x000080060c04a981 */ /* 0x000f28000c1e1500 */
[----:B------:R-:W5:Y:S01]  /*3b70*/  @!P3 LDG.E.U16 R6, [R12.64+0xc0] ;  /* 0x0000c0060c06b981 */ /* 0x000f62000c1e1500 */
[----:B------:R-:W-:Y:S01]  /*3b80*/  ISETP.NE.AND P0, PT, R41, RZ, PT ;  /* 0x000000ff2900720c */ /* 0x000fe20003f05270 */
[----:B------:R-:W-:Y:S01]  /*3b90*/  BSSY B0, `(.L_x_13096) ;  /* 0x0000055000007945 */ /* 0x000fe20003800000 */
[----:B------:R-:W-:-:S02]  /*3ba0*/  F2FP.BF16.PACK_AB R58, R58, R59 ;  /* 0x0000003b3a3a723e */ /* 0x000fc400000010ff */
[----:B------:R-:W-:Y:S01]  /*3bb0*/  F2FP.BF16.PACK_AB R59, R56, R57 ;  /* 0x00000039383b723e */ /* 0x000fe200000010ff */
[----:B--2---:R-:W-:Y:S04]  /*3bc0*/  STS.U16 [R27], R0 ;  /* 0x000000001b007388 */ /* 0x004fe80000000400 */
[----:B---3--:R-:W-:Y:S04]  /*3bd0*/  STS.U16 [R27+0x40], R2 ;  /* 0x000040021b007388 */ /* 0x008fe80000000400 */
[----:B----4-:R-:W-:Y:S04]  /*3be0*/  STS.U16 [R27+0x80], R4 ;  /* 0x000080041b007388 */ /* 0x010fe80000000400 */
[----:B-----5:R-:W-:Y:S01]  /*3bf0*/  STS.U16 [R27+0xc0], R6 ;  /* 0x0000c0061b007388 */ /* 0x020fe20000000400 */
[----:B------:R-:W-:-:S06]  /*3c00*/  NOP ;  /* 0x0000000000007918 */ /* 0x000fcc0000000000 */
[----:B------:R-:W0:Y:S04]  /*3c10*/  LDS.64 R8, [R39.X8] ;  /* 0x0000000027087984 */ /* 0x000e280000008a00 */
[----:B------:R-:W-:Y:S06]  /*3c20*/  BAR.SYNC.DEFER_BLOCKING 0x0 ;  /* 0x0000000000007b1d */ /* 0x000fec0000010000 */
[----:B------:R1:W-:Y:S01]  /*3c30*/  STS.64 [R39.X8], R58 ;  /* 0x0000003a27007388 */ /* 0x0003e20000008a00 */
[----:B------:R-:W-:-:S06]  /*3c40*/  NOP ;  /* 0x0000000000007918 */ /* 0x000fcc0000000000 */
[----:B------:R-:W-:Y:S04]  /*3c50*/  LDS.U16 R11, [R27] ;  /* 0x000000001b0b7984 */ /* 0x000fe80000000400 */
[----:B------:R-:W-:Y:S01]  /*3c60*/  LDS.U16 R13, [R27+0x40] ;  /* 0x000040001b0d7984 */ /* 0x000fe20000000400 */
[----:B0-----:R-:W-:-:S03]  /*3c70*/  PRMT R0, RZ, 0x5410, R8 ;  /* 0x00005410ff007816 */ /* 0x001fc60000000008 */
[----:B------:R-:W-:Y:S02]  /*3c80*/  LDS.U16 R21, [R27+0x80] ;  /* 0x000080001b157984 */ /* 0x000fe40000000400 */
[--C-:B------:R-:W-:Y:S01]  /*3c90*/  FADD.FTZ R3, R0, R49.reuse ;  /* 0x0000003100037221 */ /* 0x100fe20000010000 */
[----:B------:R-:W-:Y:S01]  /*3ca0*/  PRMT R0, RZ, 0x7610, R8 ;  /* 0x00007610ff007816 */ /* 0x000fe20000000008 */
[----:B------:R-:W-:Y:S01]  /*3cb0*/  LDS.U16 R23, [R27+0xc0] ;  /* 0x0000c0001b177984 */ /* 0x000fe20000000400 */
[----:B------:R-:W-:Y:S02]  /*3cc0*/  IMAD R8, R45, c[0x0][0x2d8], RZ ;  /* 0x0000b6002d087a24 */ /* 0x000fe400078e02ff */
[----:B------:R-:W-:Y:S01]  /*3cd0*/  FSETP.GTU.FTZ.AND P1, PT, R3, 20, PT ;  /* 0x41a000000300780b */ /* 0x000fe20003f3c000 */
[----:B------:R-:W-:Y:S01]  /*3ce0*/  FADD.FTZ R5, R0, R49 ;  /* 0x0000003100057221 */ /* 0x000fe20000010000 */
[----:B------:R-:W-:Y:S01]  /*3cf0*/  PRMT R0, RZ, 0x5410, R9 ;  /* 0x00005410ff007816 */ /* 0x000fe20000000009 */
[----:B------:R-:W-:Y:S01]  /*3d00*/  @!P0 STS [0x100], R20 ;  /* 0x00010014ff008388 */ /* 0x000fe20000000800 */
[----:B------:R-:W-:-:S03]  /*3d10*/  IMAD R55, R47, c[0x0][0x2dc], R8 ;  /* 0x0000b7002f377a24 */ /* 0x000fc600078e0208 */
[----:B------:R-:W-:Y:S01]  /*3d20*/  BAR.SYNC.DEFER_BLOCKING 0x0 ;  /* 0x0000000000007b1d */ /* 0x000fe20000010000 */
[----:B------:R-:W-:Y:S01]  /*3d30*/  FADD.FTZ R7, R0, R49 ;  /* 0x0000003100077221 */ /* 0x000fe20000010000 */
[----:B------:R-:W-:Y:S01]  /*3d40*/  PRMT R0, RZ, 0x7610, R9 ;  /* 0x00007610ff007816 */ /* 0x000fe20000000009 */
[----:B------:R-:W-:Y:S01]  /*3d50*/  IMAD R8, R52, c[0x0][0x2e0], RZ ;  /* 0x0000b80034087a24 */ /* 0x000fe200078e02ff */
[----:B------:R-:W-:Y:S02]  /*3d60*/  FSETP.GTU.FTZ.AND P2, PT, R5, 20, PT ;  /* 0x41a000000500780b */ /* 0x000fe40003f5c000 */
[----:B------:R-:W-:Y:S01]  /*3d70*/  FSETP.GTU.FTZ.AND P3, PT, R7, 20, PT ;  /* 0x41a000000700780b */ /* 0x000fe20003f7c000 */
[----:B------:R-:W-:Y:S02]  /*3d80*/  FADD.FTZ R4, R0, R49 ;  /* 0x0000003100047221 */ /* 0x000fe40000010000 */
[----:B------:R-:W-:Y:S02]  /*3d90*/  @!P1 FMUL.FTZ R0, R3, -1.4426950216293334961 ;  /* 0xbfb8aa3b03009820 */ /* 0x000fe40000410000 */
[----:B------:R-:W-:Y:S01]  /*3da0*/  IMAD R8, R53, c[0x0][0x2e4], R8 ;  /* 0x0000b90035087a24 */ /* 0x000fe200078e0208 */
[----:B------:R-:W-:-:S03]  /*3db0*/  FSETP.GTU.FTZ.AND P4, PT, R4, 20, PT ;  /* 0x41a000000400780b */ /* 0x000fc60003f9c000 */
[----:B------:R-:W0:Y:S02]  /*3dc0*/  @!P1 MUFU.EX2 R0, R0 ;  /* 0x0000000000009308 */ /* 0x000e240000000800 */
[----:B------:R-:W-:Y:S02]  /*3dd0*/  @!P2 FMUL.FTZ R2, R5, -1.4426950216293334961 ;  /* 0xbfb8aa3b0502a820 */ /* 0x000fe40000410000 */
[----:B------:R-:W-:-:S04]  /*3de0*/  @!P3 FMUL.FTZ R3, R7, -1.4426950216293334961 ;  /* 0xbfb8aa3b0703b820 */ /* 0x000fc80000410000 */
[----:B------:R-:W2:Y:S01]  /*3df0*/  @!P2 MUFU.EX2 R2, R2 ;  /* 0x000000020002a308 */ /* 0x000ea20000000800 */
[----:B------:R-:W3:Y:S01]  /*3e00*/  LDS R7, [0x100] ;  /* 0x00010000ff077984 */ /* 0x000ee20000000800 */
[----:B------:R-:W-:-:S06]  /*3e10*/  @!P4 FMUL.FTZ R4, R4, -1.4426950216293334961 ;  /* 0xbfb8aa3b0404c820 */ /* 0x000fcc0000410000 */
[----:B------:R2:W4:Y:S01]  /*3e20*/  @!P4 MUFU.EX2 R6, R4 ;  /* 0x000000040006c308 */ /* 0x0005220000000800 */
[----:B0-----:R-:W-:-:S07]  /*3e30*/  @!P1 FADD.FTZ R0, R0, 1 ;  /* 0x3f80000000009421 */ /* 0x001fce0000010000 */
[----:B------:R0:W5:Y:S01]  /*3e40*/  @!P3 MUFU.EX2 R5, R3 ;  /* 0x000000030005b308 */ /* 0x0001620000000800 */
[----:B--2---:R-:W-:Y:S02]  /*3e50*/  @!P2 FADD.FTZ R4, R2, 1 ;  /* 0x3f8000000204a421 */ /* 0x004fe40000010000 */
[----:B----4-:R-:W-:-:S05]  /*3e60*/  @!P4 FADD.FTZ R6, R6, 1 ;  /* 0x3f8000000606c421 */ /* 0x010fca0000010000 */
[----:B------:R2:W4:Y:S01]  /*3e70*/  @!P1 MUFU.RCP R9, R0 ;  /* 0x0000000000099308 */ /* 0x0005220000001000 */
[----:B0-----:R-:W-:-:S05]  /*3e80*/  IMAD.WIDE.U32 R2, R47, c[0x0][0x2d8], RZ ;  /* 0x0000b6002f027a25 */ /* 0x001fca00078e00ff */
[----:B------:R-:W-:Y:S01]  /*3e90*/  IADD3 R3, R3, R55, RZ ;  /* 0x0000003703037210 */ /* 0x000fe20007ffe0ff */
[----:B-----5:R-:W-:Y:S01]  /*3ea0*/  @!P3 FADD.FTZ R5, R5, 1 ;  /* 0x3f8000000505b421 */ /* 0x020fe20000010000 */
[----:B------:R-:W0:Y:S01]  /*3eb0*/  @!P4 MUFU.RCP R6, R6 ;  /* 0x000000060006c308 */ /* 0x000e220000001000 */
[----:B--2---:R-:W-:Y:S02]  /*3ec0*/  IADD3 R0, R36, -c[0x0][0x174], RZ ;  /* 0x80005d0024007a10 */ /* 0x004fe40007ffe0ff */
[----:B------:R-:W-:-:S04]  /*3ed0*/  IMAD.WIDE.U32 R2, R53, c[0x0][0x2e0], R2 ;  /* 0x0000b80035027a25 */ /* 0x000fc800078e0002 */
[----:B------:R-:W-:Y:S01]  /*3ee0*/  IMAD R57, R0, -0x80, RZ ;  /* 0xffffff8000397824 */ /* 0x000fe200078e02ff */
[----:B------:R-:W2:Y:S01]  /*3ef0*/  @!P2 MUFU.RCP R4, R4 ;  /* 0x000000040004a308 */ /* 0x000ea20000001000 */
[----:B----4-:R-:W-:Y:S01]  /*3f00*/  @!P1 FMUL.FTZ R60, R60, R9 ;  /* 0x000000093c3c9220 */ /* 0x010fe20000410000 */
[----:B------:R-:W-:Y:S02]  /*3f10*/  IADD3 R10, P1, R31, -0xc0, RZ ;  /* 0xffffff401f0a7810 */ /* 0x000fe40007f3e0ff */
[----:B-1----:R-:W-:Y:S02]  /*3f20*/  SHF.R.S32.HI R59, RZ, 0x1f, R57 ;  /* 0x0000001fff3b7819 */ /* 0x002fe40000011439 */
[----:B------:R-:W-:Y:S02]  /*3f30*/  IADD3 R25, P5, R57, R2, RZ ;  /* 0x0000000239197210 */ /* 0x000fe40007fbe0ff */
[----:B------:R-:W1:Y:S01]  /*3f40*/  @!P3 MUFU.RCP R5, R5 ;  /* 0x000000050005b308 */ /* 0x000e620000001000 */
[----:B0-----:R-:W-:Y:S01]  /*3f50*/  @!P4 FMUL.FTZ R63, R63, R6 ;  /* 0x000000063f3fc220 */ /* 0x001fe20000410000 */
[----:B---3--:R-:W-:-:S02]  /*3f60*/  ISETP.GE.AND P4, PT, R38, R7, PT ;  /* 0x000000072600720c */ /* 0x008fc40003f86270 */
[----:B------:R-:W-:Y:S02]  /*3f70*/  IADD3.X R3, R59, R8, R3, P5, !PT ;  /* 0x000000083b037210 */ /* 0x000fe40002ffe403 */
[----:B------:R-:W-:Y:S02]  /*3f80*/  IADD3.X R12, R29, -0x1, RZ, P1, !PT ;  /* 0xffffffff1d0c7810 */ /* 0x000fe40000ffe4ff */
[----:B------:R-:W-:Y:S01]  /*3f90*/  IADD3 R8, P5, R10, c[0x0][0x330], RZ ;  /* 0x0000cc000a087a10 */ /* 0x000fe20007fbe0ff */
[----:B--2---:R-:W-:Y:S01]  /*3fa0*/  @!P2 FMUL.FTZ R61, R61, R4 ;  /* 0x000000043d3da220 */ /* 0x004fe20000410000 */
[----:B------:R-:W-:Y:S02]  /*3fb0*/  ISETP.GE.AND P2, PT, R35, R7, PT ;  /* 0x000000072300720c */ /* 0x000fe40003f46270 */
[----:B------:R-:W-:Y:S02]  /*3fc0*/  IADD3.X R0, R12, c[0x0][0x334], RZ, P5, !PT ;  /* 0x0000cd000c007a10 */ /* 0x000fe40002ffe4ff */
[----:B------:R-:W-:-:S02]  /*3fd0*/  LEA R8, P6, R25, R8, 0x1 ;  /* 0x0000000819087211 */ /* 0x000fc400078c08ff */
[----:B------:R-:W-:Y:S01]  /*3fe0*/  IADD3 R2, P5, R38, R32, RZ ;  /* 0x0000002026027210 */ /* 0x000fe20007fbe0ff */
[----:B-1----:R-:W-:Y:S01]  /*3ff0*/  @!P3 FMUL.FTZ R62, R62, R5 ;  /* 0x000000053e3eb220 */ /* 0x002fe20000410000 */
[----:B------:R-:W-:Y:S02]  /*4000*/  LEA.HI.X R9, R25, R0, R3, 0x1, P6 ;  /* 0x0000000019097211 */ /* 0x000fe400030f0c03 */
[-C--:B------:R-:W-:Y:S02]  /*4010*/  ISETP.GE.AND P3, PT, R34, R7.reuse, PT ;  /* 0x000000072200720c */ /* 0x080fe40003f66270 */
        /* <DEDUP_REMOVED lines=12> */
.L_x_13097:
[----:B------:R-:W-:Y:S05]  /*40e0*/  BSYNC B0 ;  /* 0x0000000000007941 */ /* 0x000fea0003800000 */
.L_x_13096:
[----:B------:R-:W-:Y:S01]  /*40f0*/  @!P3 STG.E.U16 [R8.64+0x40], R21 ;  /* 0x000040150800b986 */ /* 0x000fe2000c101506 */
[----:B------:R-:W-:Y:S01]  /*4100*/  F2FP.BF16.PACK_AB R4, R61, R60 ;  /* 0x0000003c3d04723e */ /* 0x000fe200000010ff */
[----:B------:R-:W-:Y:S01]  /*4110*/  FADD.FTZ R60, R60, R43 ;  /* 0x0000002b3c3c7221 */ /* 0x000fe20000010000 */
[----:B------:R-:W-:Y:S01]  /*4120*/  F2FP.BF16.PACK_AB R5, R63, R62 ;  /* 0x0000003e3f05723e */ /* 0x000fe200000010ff */
[----:B------:R-:W-:Y:S01]  /*4130*/  @!P2 STG.E.U16 [R8.64], R13 ;  /* 0x0000000d0800a986 */ /* 0x000fe2000c101506 */
[----:B0-----:R-:W-:Y:S01]  /*4140*/  IMAD R6, R45, c[0x0][0x2f8], RZ ;  /* 0x0000be002d067a24 */ /* 0x001fe200078e02ff */
        /* <DEDUP_REMOVED lines=29> */
.L_x_13099:
[----:B------:R-:W-:Y:S05]  /*4320*/  BSYNC B0 ;  /* 0x0000000000007941 */ /* 0x000fea0003800000 */
.L_x_13098:
[----:B------:R-:W-:Y:S01]  /*4330*/  MOV R2, R4 ;  /* 0x0000000400027202 */ /* 0x000fe20000000f00 */
[----:B0-----:R-:W-:Y:S01]  /*4340*/  IMAD R6, R52, c[0x0][0x300], RZ ;  /* 0x0000c00034067a24 */ /* 0x001fe200078e02ff */
        /* <DEDUP_REMOVED lines=10> */
[----:B------:R-:W-:-:S04]  /*43f0*/  LEA R2, P3, R5, R4, 0x1 ;  /* 0x0000000405027211 */ /* 0x000fc800078608ff */
[----:B------:R-:W-:Y:S02]  /*4400*/  LEA.HI.X R3, R5, R0, R3, 0x1, P3 ;  /* 0x0000000005037211 */ /* 0x000fe400018f0c03 */
[----:B------:R-:W-:Y:S02]  /*4410*/  IADD3 R0, -R36, c[0x0][0x174], RZ ;  /* 0x00005d0024007a10 */ /* 0x000fe40007ffe1ff */
[----:B------:R-:W-:Y:S01]  /*4420*/  IADD3 R42, P3, R42, -0x100, RZ ;  /* 0xffffff002a2a7810 */ /* 0x000fe20007f7e0ff */
[----:B------:R0:W-:Y:S01]  /*4430*/  @!P0 STG.E.U16 [R2.64], R25 ;  /* 0x0000001902008986 */ /* 0x0001e2000c101506 */
[----:B------:R-:W-:Y:S02]  /*4440*/  ISETP.GT.AND P0, PT, R0, 0x1, PT ;  /* 0x000000010000780c */ /* 0x000fe40003f04270 */
[----:B------:R-:W-:Y:S01]  /*4450*/  IADD3.X R40, R40, -0x1, RZ, P3, !PT ;  /* 0xffffffff28287810 */ /* 0x000fe20001ffe4ff */
[----:B------:R0:W-:Y:S01]  /*4460*/  @!P1 STG.E.U16 [R2.64+0x40], R29 ;  /* 0x0000401d02009986 */ /* 0x0001e2000c101506 */
[----:B------:R-:W-:-:S02]  /*4470*/  IADD3 R46, P1, R46, -0x100, RZ ;  /* 0xffffff002e2e7810 */ /* 0x000fc40007f3e0ff */
[----:B------:R-:W-:Y:S01]  /*4480*/  IADD3 R36, R36, 0x1, RZ ;  /* 0x0000000124247810 */ /* 0x000fe20007ffe0ff */
[----:B------:R0:W-:Y:S01]  /*4490*/  @!P2 STG.E.U16 [R2.64+0x80], R31 ;  /* 0x0000801f0200a986 */ /* 0x0001e2000c101506 */
[----:B------:R-:W-:Y:S02]  /*44a0*/  IADD3 R50, P2, R50, -0x100, RZ ;  /* 0xffffff0032327810 */ /* 0x000fe40007f5e0ff */
[----:B------:R-:W-:Y:S02]  /*44b0*/  IADD3.X R44, R44, -0x1, RZ, P1, !PT ;  /* 0xffffffff2c2c7810 */ /* 0x000fe40000ffe4ff */
[----:B------:R-:W-:Y:S01]  /*44c0*/  IADD3.X R48, R48, -0x1, RZ, P2, !PT ;  /* 0xffffffff30307810 */ /* 0x000fe200017fe4ff */
[----:B------:R-:W-:Y:S01]  /*44d0*/  @!P0 CALL.REL.NOINC `(.L_x_13071) ;  /* 0x0000001000008944 */ /* 0x000fe20003c00000 */
[----:B------:R-:W-:Y:S05]  /*44e0*/  BRA `(.L_x_13100) ;  /* 0xffffc0a000007947 */ /* 0x000fea000383ffff */
.L_x_13071:
        /* <DEDUP_REMOVED lines=24> */
.L_x_13102:
[----:B0-----:R-:W-:Y:S05]  /*4670*/  BSYNC B0 ;  /* 0x0000000000007941 */ /* 0x001fea0003800000 */
.L_x_13101:
        /* <DEDUP_REMOVED lines=23> */
.L_x_13104:
[----:B------:R-:W1:Y:S02]  /*47f0*/  S2R R21, SR_TID.X ;  /* 0x0000000000157919 */ /* 0x000e640000002100 */
.L_x_13105:
[----:B0-----:R-:W-:Y:S05]  /*4800*/  BSYNC B0 ;  /* 0x0000000000007941 */ /* 0x001fea0003800000 */
.L_x_13103:
        /* <DEDUP_REMOVED lines=22> */
.L_x_13106:
        /* <DEDUP_REMOVED lines=64> */
.L_x_13107:
        /* <DEDUP_REMOVED lines=9> */
.L_x_14754:


//--------------------- .text._Z25selective_scan_bwd_kernelI32Selective_Scan_bwd_kernel_traitsILi32ELi4ELb0ELb0ELb0ELb1ELb1EN3c108BFloat16ENS1_7complexIfEEEEv12SSMParamsBwd --------------------------
	.section	.text._Z25selective_scan_bwd_kernelI32Selective_Scan_bwd_kernel_traitsILi32ELi4ELb0ELb0ELb0ELb1ELb1EN3c108BFloat16ENS1_7complexIfEEEEv12SSMParamsBwd,"ax",@progbits
	.sectioninfo	@"SHI_REGISTERS=122"
	.align	128
        .global         _Z25selective_scan_bwd_kernelI32Selective_Scan_bwd_kernel_traitsILi32ELi4ELb0ELb0ELb0ELb1ELb1EN3c108BFloat16ENS1_7complexIfEEEEv12SSMParamsBwd
        .type           _Z25selective_scan_bwd_kernelI32Selective_Scan_bwd_kernel_traitsILi32ELi4ELb0ELb0ELb0ELb1ELb1EN3c108BFloat16ENS1_7complexIfEEEEv12SSMParamsBwd,@function
        .size           _Z25selective_scan_bwd_kernelI32Selective_Scan_bwd_kernel_traitsILi32ELi4ELb0ELb0ELb0ELb1ELb1EN3c108BFloat16ENS1_7complexIfEEEEv12SSMParamsBwd,(.L_x_14755 - _Z25selective_scan_bwd_kernelI32Selective_Scan_bwd_kernel_traitsILi32ELi4ELb0ELb0ELb0ELb1ELb1EN3c108BFloat16ENS1_7complexIfEEEEv12SSMParamsBwd)
        .other          _Z25selective_scan_bwd_kernelI32Selective_Scan_bwd_kernel_traitsILi32ELi4ELb0ELb0ELb0ELb1ELb1EN3c108BFloat16ENS1_7complexIfEEEEv12SSMParamsBwd,@"STO_CUDA_ENTRY STV_DEFAULT"
_Z25selective_scan_bwd_kernelI32Selective_Scan_bwd_kernel_traitsILi32ELi4ELb0ELb0ELb0ELb1ELb1EN3c108BFloat16ENS1_7complexIfEEEEv12SSMParamsBwd:
.text._Z25selective_scan_bwd_kernelI32Selective_Scan_bwd_kernel_traitsILi32ELi4ELb0ELb0ELb0ELb1ELb1EN3c108BFloat16ENS1_7complexIfEEEEv12SSMParamsBwd:
        /* <DEDUP_REMOVED lines=36> */
[----:B------:R-:W-:Y:S01]  /*0240*/  CS2R R44, SRZ ;  /* 0x00000000002c7805 */ /* 0x000fe2000001ff00 */
        /* <DEDUP_REMOVED lines=50> */
.L_x_13142:
[----:B------:R-:W-:Y:S01]  /*0570*/  BAR.SYNC.DEFER_BLOCKING 0x0 ;  /* 0x0000000000007b1d */ /* 0x000fe20000010000 */
[----:B------:R-:W-:Y:S02]  /*0580*/  LEA R14, R35, 0xffffff80, 0x7 ;  /* 0xffffff80230e7811 */ /* 0x000fe400078e38ff */
[----:B------:R-:W-:Y:S02]  /*0590*/  SHF.L.U32 R28, R34, 0x1, RZ ;  /* 0x00000001221c7819 */ /* 0x000fe400000006ff */
        /* <DEDUP_REMOVED lines=12> */
[----:B0-----:R0:W2:Y:S04]  /*0660*/  @!P0 LDG.E.U16 R5, [R6.64] ;  /* 0x0000000606058981 */ /* 0x0010a8000c1e1500 */
[----:B------:R0:W3:Y:S04]  /*0670*/  @!P1 LDG.E.U16 R9, [R6.64+0x40] ;  /* 0x0000400606099981 */ /* 0x0000e8000c1e1500 */
[----:B------:R0:W4:Y:S04]  /*0680*/  @!P2 LDG.E.U16 R11, [R6.64+0x80] ;  /* 0x00008006060ba981 */ /* 0x000128000c1e1500 */
[----:B------:R0:W4:Y:S01]  /*0690*/  @!P3 LDG.E.U16 R15, [R6.64+0xc0] ;  /* 0x0000c006060fb981 */ /* 0x000122000c1e1500 */
[----:B------:R-:W-:-:S02]  /*06a0*/  ISETP.GE.AND P0, PT, R34, R4, PT ;  /* 0x000000042200720c */ /* 0x000fc40003f06270 */
[----:B------:R-:W-:Y:S02]  /*06b0*/  SHF.L.U32 R26, R41, 0x1, RZ ;  /* 0x00000001291a7819 */ /* 0x000fe400000006ff */
[-C--:B------:R-:W-:Y:S02]  /*06c0*/  ISETP.GE.AND P3, PT, R31, R4.reuse, PT ;  /* 0x000000041f00720c */ /* 0x080fe40003f66270 */
[----:B------:R-:W-:Y:S02]  /*06d0*/  ISETP.GE.AND P2, PT, R30, R4, PT ;  /* 0x000000041e00720c */ /* 0x000fe40003f46270 */
[----:B------:R-:W-:-:S05]  /*06e0*/  PRMT R25, RZ, 0x7610, R25 ;  /* 0x00007610ff197816 */ /* 0x000fca0000000019 */
[----:B------:R-:W-:-:S04]  /*06f0*/  @!P0 IADD3 R2, P1, R39, R28, RZ ;  /* 0x0000001c27028210 */ /* 0x000fc80007f3e0ff */
[CC--:B------:R-:W-:Y:S02]  /*0700*/  @!P0 IADD3.X R3, R38.reuse, R27.reuse, RZ, P1, !PT ;  /* 0x0000001b26038210 */ /* 0x0c0fe40000ffe4ff */
[----:B------:R-:W-:Y:S02]  /*0710*/  ISETP.GE.AND P1, PT, R29, R4, PT ;  /* 0x000000041d00720c */ /* 0x000fe40003f26270 */
[CC--:B0-----:R-:W-:Y:S02]  /*0720*/  @!P3 IADD3 R6, P4, R39.reuse, R28.reuse, RZ ;  /* 0x0000001c2706b210 */ /* 0x0c1fe40007f9e0ff */
[----:B------:R-:W-:Y:S02]  /*0730*/  @!P2 IADD3 R10, P5, R39, R28, RZ ;  /* 0x0000001c270aa210 */ /* 0x000fe40007fbe0ff */
[----:B------:R-:W-:Y:S02]  /*0740*/  PRMT R53, RZ, 0x7610, R53 ;  /* 0x00007610ff357816 */ /* 0x000fe40000000035 */
[----:B------:R-:W-:-:S05]  /*0750*/  @!P3 IADD3.X R7, R38, R27, RZ, P4, !PT ;  /* 0x0000001b2607b210 */ /* 0x000fca00027fe4ff */
[----:B------:R-:W-:-:S04]  /*0760*/  @!P1 IADD3 R22, P6, R39, R28, RZ ;  /* 0x0000001c27169210 */ /* 0x000fc80007fde0ff */
[----:B------:R-:W-:Y:S01]  /*0770*/  @!P1 IADD3.X R23, R38, R27, RZ, P6, !PT ;  /* 0x0000001b26179210 */ /* 0x000fe200037fe4ff */
[----:B--2---:R0:W-:Y:S04]  /*0780*/  STS.U16 [R26], R5 ;  /* 0x000000051a007388 */ /* 0x0041e80000000400 */
[----:B---3--:R-:W-:Y:S04]  /*0790*/  STS.U16 [R26+0x40], R9 ;  /* 0x000040091a007388 */ /* 0x008fe80000000400 */
[----:B----4-:R-:W-:Y:S04]  /*07a0*/  STS.U16 [R26+0x80], R11 ;  /* 0x0000800b1a007388 */ /* 0x010fe80000000400 */
[----:B------:R1:W-:Y:S01]  /*07b0*/  STS.U16 [R26+0xc0], R15 ;  /* 0x0000c00f1a007388 */ /* 0x0003e20000000400 */
[----:B------:R-:W-:-:S06]  /*07c0*/  NOP ;  /* 0x0000000000007918 */ /* 0x000fcc0000000000 */
[----:B------:R-:W-:Y:S04]  /*07d0*/  LDS.64 R12, [R41.X8] ;  /* 0x00000000290c7984 */ /* 0x000fe80000008a00 */
[----:B------:R-:W-:Y:S01]  /*07e0*/  BAR.SYNC.DEFER_BLOCKING 0x0 ;  /* 0x0000000000007b1d */ /* 0x000fe20000010000 */
[----:B0-----:R-:W-:Y:S02]  /*07f0*/  PRMT R5, RZ, 0x7610, R5 ;  /* 0x00007610ff057816 */ /* 0x001fe40000000005 */
[----:B-1----:R-:W-:Y:S02]  /*0800*/  PRMT R15, RZ, 0x7610, R15 ;  /* 0x00007610ff0f7816 */ /* 0x002fe4000000000f */
[----:B------:R-:W-:Y:S01]  /*0810*/  @!P2 IADD3.X R11, R38, R27, RZ, P5, !PT ;  /* 0x0000001b260ba210 */ /* 0x000fe20002ffe4ff */
[----:B------:R-:W2:Y:S04]  /*0820*/  @!P0 LDG.E.U16 R25, [R2.64] ;  /* 0x0000000602198981 */ /* 0x000ea8000c1e1500 */
[----:B------:R-:W3:Y:S04]  /*0830*/  @!P3 LDG.E.U16 R5, [R6.64+0x40] ;  /* 0x000040060605b981 */ /* 0x000ee8000c1e1500 */
[----:B------:R-:W4:Y:S04]  /*0840*/  @!P2 LDG.E.U16 R15, [R10.64+0x80] ;  /* 0x000080060a0fa981 */ /* 0x000f28000c1e1500 */
[----:B------:R-:W4:Y:S01]  /*0850*/  @!P1 LDG.E.U16 R53, [R22.64+0xc0] ;  /* 0x0000c00616359981 */ /* 0x000f22000c1e1500 */
[----:B------:R-:W-:-:S02]  /*0860*/  IADD3 R8, P4, R37, R28, RZ ;  /* 0x0000001c25087210 */ /* 0x000fc40007f9e0ff */
[----:B------:R-:W-:Y:S02]  /*0870*/  PRMT R55, RZ, 0x7610, R55 ;  /* 0x00007610ff377816 */ /* 0x000fe40000000037 */
[----:B------:R-:W-:Y:S02]  /*0880*/  PRMT R57, RZ, 0x7610, R57 ;  /* 0x00007610ff397816 */ /* 0x000fe40000000039 */
[----:B------:R-:W-:Y:S02]  /*0890*/  PRMT R59, RZ, 0x7610, R59 ;  /* 0x00007610ff3b7816 */ /* 0x000fe4000000003b */
[----:B------:R-:W-:Y:S02]  /*08a0*/  PRMT R61, RZ, 0x7610, R61 ;  /* 0x00007610ff3d7816 */ /* 0x000fe4000000003d */
[----:B------:R-:W-:Y:S01]  /*08b0*/  IADD3.X R9, R36, R27, RZ, P4, !PT ;  /* 0x0000001b24097210 */ /* 0x000fe200027fe4ff */
[----:B--2---:R-:W-:Y:S04]  /*08c0*/  STS.U16 [R26], R25 ;  /* 0x000000191a007388 */ /* 0x004fe80000000400 */
[----:B---3--:R-:W-:Y:S04]  /*08d0*/  STS.U16 [R26+0x40], R5 ;  /* 0x000040051a007388 */ /* 0x008fe80000000400 */
[----:B----4-:R0:W-:Y:S04]  /*08e0*/  STS.U16 [R26+0x80], R15 ;  /* 0x0000800f1a007388 */ /* 0x0101e80000000400 */
[----:B------:R-:W-:Y:S01]  /*08f0*/  STS.U16 [R26+0xc0], R53 ;  /* 0x0000c0351a007388 */ /* 0x000fe20000000400 */
[----:B------:R-:W-:-:S06]  /*0900*/  NOP ;  /* 0x0000000000007918 */ /* 0x000fcc0000000000 */
[----:B------:R-:W1:Y:S04]  /*0910*/  LDS.64 R10, [R41.X8] ;  /* 0x00000000290a7984 */ /* 0x000e680000008a00 */
[----:B------:R-:W-:Y:S06]  /*0920*/  BAR.SYNC.DEFER_BLOCKING 0x0 ;  /* 0x0000000000007b1d */ /* 0x000fec0000010000 */
[----:B------:R2:W3:Y:S04]  /*0930*/  @!P0 LDG.E.U16 R55, [R8.64] ;  /* 0x0000000608378981 */ /* 0x0004e8000c1e1500 */
[----:B------:R2:W4:Y:S04]  /*0940*/  @!P3 LDG.E.U16 R57, [R8.64+0x40] ;  /* 0x000040060839b981 */ /* 0x000528000c1e1500 */
[----:B------:R2:W4:Y:S04]  /*0950*/  @!P2 LDG.E.U16 R59, [R8.64+0x80] ;  /* 0x00008006083ba981 */ /* 0x000528000c1e1500 */
[----:B------:R2:W4:Y:S01]  /*0960*/  @!P1 LDG.E.U16 R61, [R8.64+0xc0] ;  /* 0x0000c006083d9981 */ /* 0x000522000c1e1500 */
[-C--:B------:R-:W-:Y:S01]  /*0970*/  ISETP.GE.AND P2, PT, R34, R4.reuse, PT ;  /* 0x000000042200720c */ /* 0x080fe20003f46270 */
[----:B------:R-:W-:Y:S01]  /*0980*/  IMAD R0, R46, c[0x0][0x1f0], RZ ;  /* 0x00007c002e007a24 */ /* 0x000fe200078e02ff */
[----:B0-----:R-:W-:Y:S01]  /*0990*/  SHF.R.S32.HI R15, RZ, 0x1f, R14 ;  /* 0x0000001fff0f7819 */ /* 0x001fe2000001140e */
[----:B------:R-:W-:Y:S01]  /*09a0*/  IMAD.WIDE.U32 R2, R47, c[0x0][0x1f0], RZ ;  /* 0x00007c002f027a25 */ /* 0x000fe200078e00ff */
[----:B------:R-:W-:Y:S01]  /*09b0*/  BSSY B0, `(.L_x_13109) ;  /* 0x000004a000007945 */ /* 0x000fe20003800000 */
[----:B------:R-:W-:-:S02]  /*09c0*/  ISETP.GE.AND P4, PT, R30, R4, PT ;  /* 0x000000041e00720c */ /* 0x000fc40003f86270 */
[----:B------:R-:W-:Y:S01]  /*09d0*/  IMAD R5, R47, c[0x0][0x1f4], R0 ;  /* 0x00007d002f057a24 */ /* 0x000fe200078e0200 */
[----:B------:R-:W-:Y:S01]  /*09e0*/  ISETP.GE.AND P5, PT, R29, R4, PT ;  /* 0x000000041d00720c */ /* 0x000fe20003fa6270 */
[----:B------:R-:W-:-:S03]  /*09f0*/  IMAD R22, R50, c[0x0][0x1f8], RZ ;  /* 0x00007e0032167a24 */ /* 0x000fc600078e02ff */
[----:B------:R-:W-:Y:S01]  /*0a00*/  IADD3 R3, R3, R5, RZ ;  /* 0x0000000503037210 */ /* 0x000fe20007ffe0ff */
[----:B------:R-:W-:-:S04]  /*0a10*/  @!P2 IMAD.WIDE.U32 R6, R47, c[0x0][0x1f0], R14 ;  /* 0x00007c002f06aa25 */ /* 0x000fc800078e000e */
[----:B--2---:R-:W-:Y:S01]  /*0a20*/  IMAD.WIDE.U32 R8, R51, c[0x0][0x1f8], R2 ;  /* 0x00007e0033087a25 */ /* 0x004fe200078e0002 */
[----:B------:R-:W-:Y:S02]  /*0a30*/  @!P2 IADD3 R7, R5, R7, RZ ;  /* 0x000000070507a210 */ /* 0x000fe40007ffe0ff */
[----:B------:R-:W-:Y:S01]  /*0a40*/  MOV R5, c[0x0][0x174] ;  /* 0x00005d0000057a02 */ /* 0x000fe20000000f00 */
[C---:B------:R-:W-:Y:S02]  /*0a50*/  IMAD R25, R51.reuse, c[0x0][0x1fc], R22 ;  /* 0x00007f0033197a24 */ /* 0x040fe400078e0216 */
[----:B------:R-:W-:Y:S01]  /*0a60*/  @!P2 IMAD.WIDE.U32 R6, R51, c[0x0][0x1f8], R6 ;  /* 0x00007e003306aa25 */ /* 0x000fe200078e0006 */
[----:B------:R-:W-:-:S04]  /*0a70*/  LEA R0, R5, R32, 0x7 ;  /* 0x0000002005007211 */ /* 0x000fc800078e38ff */
[----:B------:R-:W-:Y:S02]  /*0a80*/  @!P2 IADD3 R23, P0, R34, R6, RZ ;  /* 0x000000062217a210 */ /* 0x000fe40007f1e0ff */
[----:B------:R-:W-:Y:S02]  /*0a90*/  IADD3 R6, P1, R28, c[0x0][0x268], RZ ;  /* 0x00009a001c067a10 */ /* 0x000fe40007f3e0ff */
[----:B------:R-:W-:Y:S02]  /*0aa0*/  SHF.R.S32.HI R52, RZ, 0x1f, R0 ;  /* 0x0000001fff347819 */ /* 0x000fe40000011400 */
[----:B------:R-:W-:Y:S02]  /*0ab0*/  IADD3 R5, P3, R0, R8, RZ ;  /* 0x0000000800057210 */ /* 0x000fe40007f7e0ff */
[----:B------:R-:W-:Y:S02]  /*0ac0*/  @!P2 IADD3.X R24, R33, R7, R25, P0, !PT ;  /* 0x000000072118a210 */ /* 0x000fe400007fe419 */
[----:B------:R-:W-:-:S02]  /*0ad0*/  IADD3.X R7, R27, c[0x0][0x26c], RZ, P1, !PT ;  /* 0x00009b001b077a10 */ /* 0x000fc40000ffe4ff */
[----:B------:R-:W-:Y:S02]  /*0ae0*/  IADD3.X R22, R52, R25, R9, P3, !PT ;  /* 0x0000001934167210 */ /* 0x000fe40001ffe409 */
[----:B------:R-:W-:Y:S02]  /*0af0*/  LEA R6, P1, R5, R6, 0x1 ;  /* 0x0000000605067211 */ /* 0x000fe400078208ff */
[----:B------:R-:W-:Y:S02]  /*0b00*/  @!P2 LEA R8, P0, R23, c[0x0][0x268], 0x1 ;  /* 0x00009a001708aa11 */ /* 0x000fe400078008ff */
[----:B------:R-:W-:Y:S02]  /*0b10*/  LEA.HI.X R7, R5, R7, R22, 0x1, P1 ;  /* 0x0000000705077211 */ /* 0x000fe400008f0c16 */
[----:B-1----:R-:W-:Y:S02]  /*0b20*/  PRMT R5, RZ, 0x5410, R10 ;  /* 0x00005410ff057816 */ /* 0x002fe4000000000a */
[----:B------:R-:W-:-:S02]  /*0b30*/  @!P2 LEA.HI.X R9, R23, c[0x0][0x26c], R24, 0x1, P0 ;  /* 0x00009b001709aa11 */ /* 0x000fc400000f0c18 */
[----:B------:R-:W-:Y:S01]  /*0b40*/  PRMT R23, RZ, 0x7610, R10 ;  /* 0x00007610ff177816 */ /* 0x000fe2000000000a */
[--C-:B-----5:R-:W-:Y:S01]  /*0b50*/  FADD.FTZ R54, R5, R48.reuse ;  /* 0x0000003005367221 */ /* 0x120fe20000010000 */
[--C-:B------:R-:W-:Y:S02]  /*0b60*/  PRMT R25, RZ, 0x5410, R11.reuse ;  /* 0x00005410ff197816 */ /* 0x100fe4000000000b */
[----:B------:R-:W-:Y:S01]  /*0b70*/  PRMT R11, RZ, 0x7610, R11 ;  /* 0x00007610ff0b7816 */ /* 0x000fe2000000000b */
[--C-:B------:R-:W-:Y:S01]  /*0b80*/  FADD.FTZ R56, R23, R48.reuse ;  /* 0x0000003017387221 */ /* 0x100fe20000010000 */
[----:B------:R-:W-:Y:S01]  /*0b90*/  FSETP.GTU.FTZ.AND P6, PT, R54, 20, PT ;  /* 0x41a000003600780b */ /* 0x000fe20003fdc000 */
[--C-:B------:R-:W-:Y:S01]  /*0ba0*/  FADD.FTZ R58, R25, R48.reuse ;  /* 0x00000030193a7221 */ /* 0x100fe20000010000 */
[----:B------:R-:W-:Y:S01]  /*0bb0*/  ISETP.GE.AND P3, PT, R31, R4, PT ;  /* 0x000000041f00720c */ /* 0x000fe20003f66270 */
[----:B------:R-:W-:Y:S01]  /*0bc0*/  FADD.FTZ R60, R11, R48 ;  /* 0x000000300b3c7221 */ /* 0x000fe20000010000 */
[----:B------:R-:W-:-:S02]  /*0bd0*/  FSETP.GTU.FTZ.AND P1, PT, R56, 20, PT ;  /* 0x41a000003800780b */ /* 0x000fc40003f3c000 */
[----:B------:R-:W-:Y:S01]  /*0be0*/  FSETP.GTU.FTZ.AND P0, PT, R58, 20, PT ;  /* 0x41a000003a00780b */ /* 0x000fe20003f1c000 */
[----:B---3--:R0:W-:Y:S04]  /*0bf0*/  STS.U16 [R26], R55 ;  /* 0x000000371a007388 */ /* 0x0081e80000000400 */
[----:B----4-:R0:W-:Y:S04]  /*0c00*/  STS.U16 [R26+0x40], R57 ;  /* 0x000040391a007388 */ /* 0x0101e80000000400 */
[----:B------:R0:W-:Y:S04]  /*0c10*/  STS.U16 [R26+0x80], R59 ;  /* 0x0000803b1a007388 */ /* 0x0001e80000000400 */
[----:B------:R0:W-:Y:S01]  /*0c20*/  STS.U16 [R26+0xc0], R61 ;  /* 0x0000c03d1a007388 */ /* 0x0001e20000000400 */
[----:B------:R-:W-:-:S06]  /*0c30*/  NOP ;  /* 0x0000000000007918 */ /* 0x000fcc0000000000 */
[----:B------:R0:W1:Y:S01]  /*0c40*/  LDS.64 R2, [R41.X8] ;  /* 0x0000000029027984 */ /* 0x0000620000008a00 */
[----:B------:R-:W-:Y:S05]  /*0c50*/  @P6 BRA `(.L_x_13110) ;  /* 0x000001f000006947 */ /* 0x000fea0003800000 */
[----:B------:R-:W-:Y:S01]  /*0c60*/  FMUL.FTZ R54, R54, 1.4426950216293334961 ;  /* 0x3fb8aa3b36367820 */ /* 0x000fe20000410000 */
[----:B------:R-:W-:Y:S01]  /*0c70*/  MOV R22, 0x3e800000 ;  /* 0x3e80000000167802 */ /* 0x000fe20000000f00 */
[----:B------:R-:W-:Y:S02]  /*0c80*/  HFMA2.MMA R23, -RZ, RZ, 1.3056640625, -1.8671875 ;  /* 0x3d39bf78ff177435 */ /* 0x000fe400000001ff */
        /* <DEDUP_REMOVED lines=28> */
.L_x_13110:
[----:B------:R-:W-:Y:S05]  /*0e50*/  BSYNC B0 ;  /* 0x0000000000007941 */ /* 0x000fea0003800000 */
.L_x_13109:
[----:B------:R-:W-:Y:S01]  /*0e60*/  BSSY B0, `(.L_x_13111) ;  /* 0x0000026000007945 */ /* 0x000fe20003800000 */
[----:B------:R-:W-:Y:S02]  /*0e70*/  FSETP.GTU.FTZ.AND P6, PT, R60, 20, PT ;  /* 0x41a000003c00780b */ /* 0x000fe40003fdc000 */
[----:B------:R-:W-:Y:S02]  /*0e80*/  PRMT R5, RZ, 0x7610, R5 ;  /* 0x00007610ff057816 */ /* 0x000fe40000000005 */
[----:B------:R-:W-:Y:S02]  /*0e90*/  PRMT R11, RZ, 0x7610, R11 ;  /* 0x00007610ff0b7816 */ /* 0x000fe4000000000b */
[----:B------:R-:W-:Y:S02]  /*0ea0*/  PRMT R23, RZ, 0x7610, R23 ;  /* 0x00007610ff177816 */ /* 0x000fe40000000017 */
[----:B------:R-:W-:Y:S01]  /*0eb0*/  PRMT R25, RZ, 0x7610, R25 ;  /* 0x00007610ff197816 */ /* 0x000fe20000000019 */
[----:B------:R-:W-:Y:S05]  /*0ec0*/  @P1 BRA `(.L_x_13112) ;  /* 0x000001f000001947 */ /* 0x000fea0003800000 */
[----:B------:R-:W-:Y:S01]  /*0ed0*/  FMUL.FTZ R56, R56, 1.4426950216293334961 ;  /* 0x3fb8aa3b38387820 */ /* 0x000fe20000410000 */
[----:B------:R-:W-:Y:S01]  /*0ee0*/  MOV R53, 0x3e800000 ;  /* 0x3e80000000357802 */ /* 0x000fe20000000f00 */
[----:B0-----:R-:W-:-:S02]  /*0ef0*/  HFMA2.MMA R57, -RZ, RZ, 1.3056640625, -1.8671875 ;  /* 0x3d39bf78ff397435 */ /* 0x001fc400000001ff */
        /* <DEDUP_REMOVED lines=28> */
.L_x_13112:
[----:B------:R-:W-:Y:S05]  /*10c0*/  BSYNC B0 ;  /* 0x0000000000007941 */ /* 0x000fea0003800000 */
.L_x_13111:
[----:B------:R-:W-:Y:S01]  /*10d0*/  BSSY B0, `(.L_x_13113) ;  /* 0x0000021000007945 */ /* 0x000fe20003800000 */
[----:B------:R-:W-:Y:S05]  /*10e0*/  @P0 BRA `(.L_x_13114) ;  /* 0x000001f000000947 */ /* 0x000fea0003800000 */
[----:B------:R-:W-:Y:S01]  /*10f0*/  FMUL.FTZ R58, R58, 1.4426950216293334961 ;  /* 0x3fb8aa3b3a3a7820 */ /* 0x000fe20000410000 */
[----:B------:R-:W-:Y:S01]  /*1100*/  MOV R53, 0x3e800000 ;  /* 0x3e80000000357802 */ /* 0x000fe20000000f00 */
[----:B0-----:R-:W-:Y:S02]  /*1110*/  HFMA2.MMA R57, -RZ, RZ, 1.3056640625, -1.8671875 ;  /* 0x3d39bf78ff397435 */ /* 0x001fe400000001ff */
        /* <DEDUP_REMOVED lines=28> */
.L_x_13114:
[----:B------:R-:W-:Y:S05]  /*12e0*/  BSYNC B0 ;  /* 0x0000000000007941 */ /* 0x000fea0003800000 */
.L_x_13113:
        /* <DEDUP_REMOVED lines=33> */
.L_x_13116:
[----:B------:R-:W-:Y:S05]  /*1500*/  BSYNC B0 ;  /* 0x0000000000007941 */ /* 0x000fea0003800000 */
.L_x_13115:
[----:B------:R-:W-:Y:S06]  /*1510*/  BAR.SYNC.DEFER_BLOCKING 0x0 ;  /* 0x0000000000007b1d */ /* 0x000fec0000010000 */
[----:B------:R2:W3:Y:S04]  /*1520*/  @!P2 LDG.E.U16 R5, [R8.64] ;  /* 0x000000060805a981 */ /* 0x0004e8000c1e1500 */
[----:B------:R4:W5:Y:S04]  /*1530*/  @!P3 LDG.E.U16 R11, [R6.64+-0xc0] ;  /* 0xffff4006060bb981 */ /* 0x000968000c1e1500 */
[----:B------:R4:W5:Y:S04]  /*1540*/  @!P4 LDG.E.U16 R23, [R6.64+-0x80] ;  /* 0xffff80060617c981 */ /* 0x000968000c1e1500 */
[----:B------:R4:W5:Y:S01]  /*1550*/  @!P5 LDG.E.U16 R25, [R6.64+-0x40] ;  /* 0xffffc0060619d981 */ /* 0x000962000c1e1500 */
[----:B------:R-:W-:Y:S01]  /*1560*/  IMAD R10, R46, c[0x0][0x200], RZ ;  /* 0x000080002e0a7a24 */ /* 0x000fe200078e02ff */
[----:B------:R-:W-:Y:S01]  /*1570*/  @!P2 MOV R64, R14 ;  /* 0x0000000e0040a202 */ /* 0x000fe20000000f00 */
[----:B------:R-:W-:Y:S01]  /*1580*/  IMAD.WIDE.U32 R62, R47, c[0x0][0x200], RZ ;  /* 0x000080002f3e7a25 */ /* 0x000fe200078e00ff */
[----:B------:R-:W-:-:S03]  /*1590*/  @!P2 MOV R65, R15 ;  /* 0x0000000f0041a202 */ /* 0x000fc60000000f00 */
[C---:B------:R-:W-:Y:S02]  /*15a0*/  IMAD R53, R47.reuse, c[0x0][0x204], R10 ;  /* 0x000081002f357a24 */ /* 0x040fe400078e020a */
[----:B------:R-:W-:-:S03]  /*15b0*/  @!P2 IMAD.WIDE.U32 R64, R47, c[0x0][0x200], R64 ;  /* 0x000080002f40aa25 */ /* 0x000fc600078e0040 */
[----:B------:R-:W-:Y:S01]  /*15c0*/  IADD3 R63, R63, R53, RZ ;  /* 0x000000353f3f7210 */ /* 0x000fe20007ffe0ff */
[----:B------:R-:W-:Y:S01]  /*15d0*/  IMAD R10, R50, c[0x0][0x208], RZ ;  /* 0x00008200320a7a24 */ /* 0x000fe200078e02ff */
[----:B------:R-:W-:Y:S02]  /*15e0*/  @!P2 IADD3 R65, R53, R65, RZ ;  /* 0x000000413541a210 */ /* 0x000fe40007ffe0ff */
[----:B------:R-:W-:Y:S01]  /*15f0*/  IADD3 R53, P1, R28, c[0x0][0x258], RZ ;  /* 0x000096001c357a10 */ /* 0x000fe20007f3e0ff */
[----:B--2---:R-:W-:-:S04]  /*1600*/  IMAD.WIDE.U32 R8, R51, c[0x0][0x208], R62 ;  /* 0x0000820033087a25 */ /* 0x004fc800078e003e */
[----:B----4-:R-:W-:-:S04]  /*1610*/  @!P2 IMAD.WIDE.U32 R6, R51, c[0x0][0x208], R64 ;  /* 0x000082003306aa25 */ /* 0x010fc800078e0040 */
[----:B0-----:R-:W-:Y:S01]  /*1620*/  IMAD R55, R51, c[0x0][0x20c], R10 ;  /* 0x0000830033377a24 */ /* 0x001fe200078e020a */
[----:B------:R-:W-:Y:S02]  /*1630*/  IADD3 R10, P6, R0, R8, RZ ;  /* 0x00000008000a7210 */ /* 0x000fe40007fde0ff */
[----:B------:R-:W-:Y:S02]  /*1640*/  @!P2 IADD3 R22, P0, R34, R6, RZ ;  /* 0x000000062216a210 */ /* 0x000fe40007f1e0ff */
[----:B------:R-:W-:Y:S02]  /*1650*/  IADD3.X R9, R52, R55, R9, P6, !PT ;  /* 0x0000003734097210 */ /* 0x000fe400037fe409 */
[----:B------:R-:W-:Y:S02]  /*1660*/  @!P2 IADD3.X R55, R33, R7, R55, P0, !PT ;  /* 0x000000072137a210 */ /* 0x000fe400007fe437 */
[----:B------:R-:W-:Y:S02]  /*1670*/  IADD3.X R7, R27, c[0x0][0x25c], RZ, P1, !PT ;  /* 0x000097001b077a10 */ /* 0x000fe40000ffe4ff */
[----:B------:R-:W-:-:S02]  /*1680*/  LEA R8, P1, R10, R53, 0x1 ;  /* 0x000000350a087211 */ /* 0x000fc400078208ff */
[----:B------:R-:W-:Y:S02]  /*1690*/  @!P2 LEA R6, P0, R22, c[0x0][0x258], 0x1 ;  /* 0x000096001606aa11 */ /* 0x000fe400078008ff */
[----:B------:R-:W-:Y:S02]  /*16a0*/  LEA.HI.X R9, R10, R7, R9, 0x1, P1 ;  /* 0x000000070a097211 */ /* 0x000fe400008f0c09 */
[----:B------:R-:W-:Y:S02]  /*16b0*/  @!P2 LEA.HI.X R7, R22, c[0x0][0x25c], R55, 0x1, P0 ;  /* 0x000097001607aa11 */ /* 0x000fe400000f0c37 */
[----:B------:R-:W-:Y:S02]  /*16c0*/  PRMT R53, RZ, 0x7610, R53 ;  /* 0x00007610ff357816 */ /* 0x000fe40000000035 */
[----:B------:R-:W-:Y:S02]  /*16d0*/  PRMT R55, RZ, 0x7610, R55 ;  /* 0x00007610ff377816 */ /* 0x000fe40000000037 */
[----:B------:R-:W-:-:S02]  /*16e0*/  PRMT R57, RZ, 0x7610, R57 ;  /* 0x00007610ff397816 */ /* 0x000fc40000000039 */
[----:B------:R-:W-:Y:S01]  /*16f0*/  PRMT R59, RZ, 0x7610, R59 ;  /* 0x00007610ff3b7816 */ /* 0x000fe2000000003b */
[----:B---3--:R-:W-:Y:S04]  /*1700*/  STS.U16 [R26], R5 ;  /* 0x000000051a007388 */ /* 0x008fe80000000400 */
[----:B-----5:R-:W-:Y:S04]  /*1710*/  STS.U16 [R26+0x40], R11 ;  /* 0x0000400b1a007388 */ /* 0x020fe80000000400 */
[----:B------:R-:W-:Y:S04]  /*1720*/  STS.U16 [R26+0x80], R23 ;  /* 0x000080171a007388 */ /* 0x000fe80000000400 */
[----:B------:R-:W-:Y:S01]  /*1730*/  STS.U16 [R26+0xc0], R25 ;  /* 0x0000c0191a007388 */ /* 0x000fe20000000400 */
[----:B------:R-:W-:-:S06]  /*1740*/  NOP ;  /* 0x0000000000007918 */ /* 0x000fcc0000000000 */
[----:B------:R-:W0:Y:S04]  /*1750*/  LDS.64 R62, [R41.X8] ;  /* 0x00000000293e7984 */ /* 0x000e280000008a00 */
[----:B------:R-:W-:Y:S06]  /*1760*/  BAR.SYNC.DEFER_BLOCKING 0x0 ;  /* 0x0000000000007b1d */ /* 0x000fec0000010000 */
[----:B------:R-:W2:Y:S04]  /*1770*/  @!P2 LDG.E.U16 R53, [R6.64] ;  /* 0x000000060635a981 */ /* 0x000ea8000c1e1500 */
[----:B------:R3:W4:Y:S04]  /*1780*/  @!P3 LDG.E.U16 R55, [R8.64+-0xc0] ;  /* 0xffff40060837b981 */ /* 0x000728000c1e1500 */
[----:B------:R3:W5:Y:S04]  /*1790*/  @!P4 LDG.E.U16 R57, [R8.64+-0x80] ;  /* 0xffff80060839c981 */ /* 0x000768000c1e1500 */
[----:B------:R3:W5:Y:S01]  /*17a0*/  @!P5 LDG.E.U16 R59, [R8.64+-0x40] ;  /* 0xffffc006083bd981 */ /* 0x000762000c1e1500 */
[----:B0-----:R-:W-:Y:S01]  /*17b0*/  PRMT R22, RZ, 0x7610, R62 ;  /* 0x00007610ff167816 */ /* 0x001fe2000000003e */
[----:B------:R-:W-:Y:S01]  /*17c0*/  BSSY B0, `(.L_x_13117) ;  /* 0x0000061000007945 */ /* 0x000fe20003800000 */
[----:B------:R-:W-:-:S02]  /*17d0*/  PRMT R23, RZ, 0x5410, R63 ;  /* 0x00005410ff177816 */ /* 0x000fc4000000003f */
[----:B------:R-:W-:Y:S01]  /*17e0*/  PRMT R24, RZ, 0x7610, R63 ;  /* 0x00007610ff187816 */ /* 0x000fe2000000003f */
[----:B------:R-:W-:Y:S01]  /*17f0*/  FMUL.FTZ R11, R22, -1.4426950216293334961 ;  /* 0xbfb8aa3b160b7820 */ /* 0x000fe20000410000 */
[----:B------:R-:W-:Y:S02]  /*1800*/  PRMT R5, RZ, 0x5410, R62 ;  /* 0x00005410ff057816 */ /* 0x000fe4000000003e */
[--C-:B-1----:R-:W-:Y:S01]  /*1810*/  PRMT R64, RZ, 0x5410, R3.reuse ;  /* 0x00005410ff407816 */ /* 0x102fe20000000003 */
[----:B---3--:R-:W-:Y:S01]  /*1820*/  FMUL.FTZ R8, R23, -1.4426950216293334961 ;  /* 0xbfb8aa3b17087820 */ /* 0x008fe20000410000 */
[----:B------:R-:W-:Y:S01]  /*1830*/  PRMT R66, RZ, 0x7610, R3 ;  /* 0x00007610ff427816 */ /* 0x000fe20000000003 */
[----:B------:R-:W-:Y:S01]  /*1840*/  FMUL.FTZ R25, R24, -1.4426950216293334961 ;  /* 0xbfb8aa3b18197820 */ /* 0x000fe20000410000 */
[----:B------:R-:W-:Y:S01]  /*1850*/  MUFU.EX2 R11, R11 ;  /* 0x0000000b000b7308 */ /* 0x000fe20000000800 */
[----:B------:R-:W-:Y:S01]  /*1860*/  FMUL.FTZ R10, R5, -1.4426950216293334961 ;  /* 0xbfb8aa3b050a7820 */ /* 0x000fe20000410000 */
[----:B------:R-:W-:-:S02]  /*1870*/  PRMT R68, RZ, 0x5410, R2 ;  /* 0x00005410ff447816 */ /* 0x000fc40000000002 */
[----:B------:R-:W-:Y:S02]  /*1880*/  PRMT R70, RZ, 0x7610, R2 ;  /* 0x00007610ff467816 */ /* 0x000fe40000000002 */
[----:B------:R-:W-:Y:S02]  /*1890*/  ISETP.NE.AND P6, PT, R42, RZ, PT ;  /* 0x000000ff2a00720c */ /* 0x000fe40003fc5270 */
[----:B------:R-:W0:Y:S08]  /*18a0*/  MUFU.EX2 R8, R8 ;  /* 0x0000000800087308 */ /* 0x000e300000000800 */
[----:B------:R-:W-:Y:S08]  /*18b0*/  MUFU.EX2 R25, R25 ;  /* 0x0000001900197308 */ /* 0x000ff00000000800 */
[----:B------:R-:W1:Y:S01]  /*18c0*/  MUFU.EX2 R10, R10 ;  /* 0x0000000a000a7308 */ /* 0x000e620000000800 */
[----:B0-----:R-:W-:-:S07]  /*18d0*/  FADD.FTZ R9, R8, 1 ;  /* 0x3f80000008097421 */ /* 0x001fce0000010000 */
[----:B------:R-:W-:Y:S01]  /*18e0*/  MUFU.RCP R72, R9 ;  /* 0x0000000900487308 */ /* 0x000fe20000001000 */
[----:B-1----:R-:W-:-:S07]  /*18f0*/  FADD.FTZ R10, R10, 1 ;  /* 0x3f8000000a0a7421 */ /* 0x002fce0000010000 */
[----:B------:R-:W0:Y:S02]  /*1900*/  MUFU.RCP R62, R10 ;  /* 0x0000000a003e7308 */ /* 0x000e240000001000 */
[----:B0-----:R-:W-:-:S04]  /*1910*/  FADD.FTZ R2, -R62, 1 ;  /* 0x3f8000003e027421 */ /* 0x001fc80000010100 */
[----:B------:R-:W-:Y:S01]  /*1920*/  FFMA.FTZ R2, R5, R2, 1 ;  /* 0x3f80000005027423 */ /* 0x000fe20000010002 */
[----:B--2---:R-:W-:Y:S04]  /*1930*/  STS.U16 [R26], R53 ;  /* 0x000000351a007388 */ /* 0x004fe80000000400 */
[----:B----4-:R-:W-:Y:S04]  /*1940*/  STS.U16 [R26+0x40], R55 ;  /* 0x000040371a007388 */ /* 0x010fe80000000400 */
[----:B-----5:R-:W-:Y:S04]  /*1950*/  STS.U16 [R26+0x80], R57 ;  /* 0x000080391a007388 */ /* 0x020fe80000000400 */
[----:B------:R0:W-:Y:S01]  /*1960*/  STS.U16 [R26+0xc0], R59 ;  /* 0x0000c03b1a007388 */ /* 0x0001e20000000400 */
[----:B------:R-:W-:-:S06]  /*1970*/  NOP ;  /* 0x0000000000007918 */ /* 0x000fcc0000000000 */
[----:B------:R-:W1:Y:S01]  /*1980*/  LDS.64 R6, [R41.X8] ;  /* 0x0000000029067984 */ /* 0x000e620000008a00 */
[----:B0-----:R-:W-:Y:S02]  /*1990*/  FADD.FTZ R59, R11, 1 ;  /* 0x3f8000000b3b7421 */ /* 0x001fe40000010000 */
[----:B------:R-:W-:-:S04]  /*19a0*/  FADD.FTZ R11, R25, 1 ;  /* 0x3f800000190b7421 */ /* 0x000fc80000010000 */
[----:B------:R-:W0:Y:S08]  /*19b0*/  MUFU.RCP R59, R59 ;  /* 0x0000003b003b7308 */ /* 0x000e300000001000 */
[----:B------:R-:W2:Y:S01]  /*19c0*/  MUFU.RCP R61, R11 ;  /* 0x0000000b003d7308 */ /* 0x000ea20000001000 */
[----:B0-----:R-:W-:Y:S02]  /*19d0*/  FADD.FTZ R3, -R59, 1 ;  /* 0x3f8000003b037421 */ /* 0x001fe40000010100 */
[----:B--2---:R-:W-:-:S04]  /*19e0*/  FADD.FTZ R9, -R61, 1 ;  /* 0x3f8000003d097421 */ /* 0x004fc80000010100 */
[----:B------:R-:W-:Y:S01]  /*19f0*/  FFMA.FTZ R11, R24, R9, 1 ;  /* 0x3f800000180b7423 */ /* 0x000fe20000010009 */
[--C-:B-1----:R-:W-:Y:S02]  /*1a00*/  PRMT R55, RZ, 0x5410, R6.reuse ;  /* 0x00005410ff377816 */ /* 0x102fe40000000006 */
[----:B------:R-:W-:Y:S01]  /*1a10*/  PRMT R57, RZ, 0x7610, R6 ;  /* 0x00007610ff397816 */ /* 0x000fe20000000006 */
[----:B------:R-:W-:Y:S01]  /*1a20*/  FADD.FTZ R6, -R72, 1 ;  /* 0x3f80000048067421 */ /* 0x000fe20000010100 */
[--C-:B------:R-:W-:Y:S02]  /*1a30*/  PRMT R25, RZ, 0x5410, R7.reuse ;  /* 0x00005410ff197816 */ /* 0x100fe40000000007 */
[----:B------:R-:W-:Y:S01]  /*1a40*/  PRMT R53, RZ, 0x7610, R7 ;  /* 0x00007610ff357816 */ /* 0x000fe20000000007 */
[----:B------:R-:W-:Y:S02]  /*1a50*/  FFMA.FTZ R7, R22, R3, 1 ;  /* 0x3f80000016077423 */ /* 0x000fe40000010003 */
        /* <DEDUP_REMOVED lines=13> */
[----:B------:R-:W-:-:S02]  /*1b30*/  F2FP.BF16.PACK_AB R10, R7, R2 ;  /* 0x00000002070a723e */ /* 0x000fc400000010ff */
[----:B------:R-:W-:Y:S02]  /*1b40*/  P2R R2, PR, RZ, 0x40 ;  /* 0x00000040ff027803 */ /* 0x000fe40000000000 */
[----:B------:R-:W-:Y:S01]  /*1b50*/  F2FP.BF16.PACK_AB R11, R11, R8 ;  /* 0x000000080b0b723e */ /* 0x000fe200000010ff */
[----:B------:R-:W-:Y:S01]  /*1b60*/  BAR.SYNC.DEFER_BLOCKING 0x0 ;  /* 0x0000000000007b1d */ /* 0x000fe20000010000 */
[----:B------:R-:W-:Y:S02]  /*1b70*/  IMAD R8, R46, c[0x0][0x2e8], RZ ;  /* 0x0000ba002e087a24 */ /* 0x000fe400078e02ff */
[----:B------:R-:W-:-:S03]  /*1b80*/  IMAD.WIDE.U32 R2, R47, c[0x0][0x2e8], RZ ;  /* 0x0000ba002f027a25 */ /* 0x000fc600078e00ff */
[----:B------:R0:W-:Y:S01]  /*1b90*/  STS.64 [R41.X8], R10 ;  /* 0x0000000a29007388 */ /* 0x0001e20000008a00 */
[----:B------:R-:W-:-:S06]  /*1ba0*/  NOP ;  /* 0x0000000000007918 */ /* 0x000fcc0000000000 */
[----:B------:R-:W-:Y:S04]  /*1bb0*/  LDS.U16 R63, [R26] ;  /* 0x000000001a3f7984 */ /* 0x000fe80000000400 */
[----:B------:R-:W-:Y:S01]  /*1bc0*/  LDS.U16 R65, [R26+0x40] ;  /* 0x000040001a417984 */ /* 0x000fe20000000400 */
[----:B0-----:R-:W-:Y:S02]  /*1bd0*/  IMAD R11, R47, c[0x0][0x2ec], R8 ;  /* 0x0000bb002f0b7a24 */ /* 0x001fe400078e0208 */
[----:B------:R-:W-:Y:S01]  /*1be0*/  IMAD R8, R50, c[0x0][0x2f0], RZ ;  /* 0x0000bc0032087a24 */ /* 0x000fe200078e02ff */
[----:B------:R-:W-:Y:S02]  /*1bf0*/  LDS.U16 R67, [R26+0x80] ;  /* 0x000080001a437984 */ /* 0x000fe40000000400 */
[----:B------:R-:W-:Y:S01]  /*1c00*/  IADD3 R3, R3, R11, RZ ;  /* 0x0000000b03037210 */ /* 0x000fe20007ffe0ff */
[C---:B------:R-:W-:Y:S01]  /*1c10*/  IMAD R9, R51.reuse, c[0x0][0x2f4], R8 ;  /* 0x0000bd0033097a24 */ /* 0x040fe200078e0208 */
[----:B------:R-:W-:Y:S03]  /*1c20*/  LDS.U16 R69, [R26+0xc0] ;  /* 0x0000c0001a457984 */ /* 0x000fe60000000400 */
[----:B------:R-:W-:Y:S01]  /*1c30*/  IMAD.WIDE.U32 R2, R51, c[0x0][0x2f0], R2 ;  /* 0x0000bc0033027a25 */ /* 0x000fe200078e0002 */
[----:B------:R-:W-:Y:S04]  /*1c40*/  @!P6 STS [0x100], R4 ;  /* 0x00010004ff00e388 */ /* 0x000fe80000000800 */
[----:B------:R-:W-:Y:S01]  /*1c50*/  BAR.SYNC.DEFER_BLOCKING 0x0 ;  /* 0x0000000000007b1d */ /* 0x000fe20000010000 */
[----:B------:R-:W-:-:S02]  /*1c60*/  IADD3 R7, P0, R0, R2, RZ ;  /* 0x0000000200077210 */ /* 0x000fc40007f1e0ff */
[----:B------:R-:W-:Y:S02]  /*1c70*/  IADD3 R2, P4, R28, c[0x0][0x338], RZ ;  /* 0x0000ce001c027a10 */ /* 0x000fe40007f9e0ff */
[----:B------:R-:W-:Y:S02]  /*1c80*/  IADD3.X R8, R52, R9, R3, P0, !PT ;  /* 0x0000000934087210 */ /* 0x000fe400007fe403 */
[----:B------:R-:W-:Y:S01]  /*1c90*/  IADD3.X R3, R27, c[0x0][0x33c], RZ, P4, !PT ;  /* 0x0000cf001b037a10 */ /* 0x000fe200027fe4ff */
[----:B------:R-:W0:Y:S02]  /*1ca0*/  LDS R6, [0x100] ;  /* 0x00010000ff067984 */ /* 0x000e240000000800 */
[-C--:B0-----:R-:W-:Y:S02]  /*1cb0*/  ISETP.GE.AND P3, PT, R34, R6.reuse, PT ;  /* 0x000000062200720c */ /* 0x081fe40003f66270 */
[-C--:B------:R-:W-:Y:S02]  /*1cc0*/  ISETP.GE.AND P2, PT, R30, R6.reuse, PT ;  /* 0x000000061e00720c */ /* 0x080fe40003f46270 */
[----:B------:R-:W-:-:S02]  /*1cd0*/  ISETP.GE.AND P1, PT, R31, R6, PT ;  /* 0x000000061f00720c */ /* 0x000fc40003f26270 */
[----:B------:R-:W-:Y:S02]  /*1ce0*/  ISETP.GE.AND P0, PT, R29, R6, PT ;  /* 0x000000061d00720c */ /* 0x000fe40003f06270 */
[C---:B------:R-:W-:Y:S02]  /*1cf0*/  LEA R6, P5, R7.reuse, R2, 0x1 ;  /* 0x0000000207067211 */ /* 0x040fe400078a08ff */
        /* <DEDUP_REMOVED lines=13> */
.L_x_13118:
[----:B------:R-:W-:Y:S05]  /*1dd0*/  BSYNC B0 ;  /* 0x0000000000007941 */ /* 0x000fea0003800000 */
.L_x_13117:
[----:B------:R1:W-:Y:S01]  /*1de0*/  @!P2 STG.E.U16 [R6.64+-0x80], R67 ;  /* 0xffff80430600a986 */ /* 0x0003e2000c101506 */
[----:B------:R-:W-:Y:S02]  /*1df0*/  FMUL.FTZ R5, R5, R62 ;  /* 0x0000003e05057220 */ /* 0x000fe40000410000 */
[----:B------:R-:W-:Y:S01]  /*1e00*/  FMUL.FTZ R59, R22, R59 ;  /* 0x0000003b163b7220 */ /* 0x000fe20000410000 */
[----:B------:R1:W-:Y:S01]  /*1e10*/  @!P1 STG.E.U16 [R6.64+-0xc0], R65 ;  /* 0xffff404106009986 */ /* 0x0003e2000c101506 */
[----:B------:R-:W-:Y:S02]  /*1e20*/  FMUL.FTZ R23, R23, R72 ;  /* 0x0000004817177220 */ /* 0x000fe40000410000 */
[----:B------:R-:W-:Y:S01]  /*1e30*/  FMUL.FTZ R24, R24, R61 ;  /* 0x0000003d18187220 */ /* 0x000fe20000410000 */
[----:B------:R1:W-:Y:S01]  /*1e40*/  @!P0 STG.E.U16 [R6.64+-0x40], R69 ;  /* 0xffffc04506008986 */ /* 0x0003e2000c101506 */
[----:B------:R-:W-:Y:S01]  /*1e50*/  ISETP.NE.U32.AND P0, PT, RZ, c[0x0][0x270], PT ;  /* 0x00009c00ff007a0c */ /* 0x000fe20003f05070 */
[----:B------:R-:W-:-:S02]  /*1e60*/  FMUL.FTZ R62, R68, R5 ;  /* 0x00000005443e7220 */ /* 0x000fc40000410000 */
[----:B------:R-:W-:Y:S01]  /*1e70*/  FMUL.FTZ R8, R70, R59 ;  /* 0x0000003b46087220 */ /* 0x000fe20000410000 */
[----:B------:R-:W-:Y:S01]  /*1e80*/  ISETP.NE.AND.EX P0, PT, RZ, c[0x0][0x274], PT, P0 ;  /* 0x00009d00ff007a0c */ /* 0x000fe20003f05300 */
[----:B0-----:R-:W-:Y:S02]  /*1e90*/  FMUL.FTZ R10, R64, R23 ;  /* 0x00000017400a7220 */ /* 0x001fe40000410000 */
[----:B------:R-:W-:-:S10]  /*1ea0*/  FMUL.FTZ R22, R66, R24 ;  /* 0x0000001842167220 */ /* 0x000fd40000410000 */
[----:B------:R-:W-:Y:S05]  /*1eb0*/  @!P0 BRA `(.L_x_13119) ;  /* 0x0000032000008947 */ /* 0x000fea0003800000 */
[----:B-1----:R-:W-:Y:S01]  /*1ec0*/  BAR.SYNC.DEFER_BLOCKING 0x0 ;  /* 0x0000000000007b1d */ /* 0x002fe20000010000 */
[----:B------:R-:W-:Y:S02]  /*1ed0*/  FMUL.FTZ R5, R5, R55 ;  /* 0x0000003705057220 */ /* 0x000fe40000410000 */
[----:B------:R-:W-:Y:S02]  /*1ee0*/  FMUL.FTZ R6, R59, R57 ;  /* 0x000000393b067220 */ /* 0x000fe40000410000 */
[----:B------:R-:W-:Y:S01]  /*1ef0*/  FMUL.FTZ R23, R23, R25 ;  /* 0x0000001917177220 */ /* 0x000fe20000410000 */
[----:B------:R-:W-:Y:S01]  /*1f00*/  IADD3 R25, P4, R28, c[0x0][0x270], RZ ;  /* 0x00009c001c197a10 */ /* 0x000fe20007f9e0ff */
[----:B------:R-:W-:Y:S01]  /*1f10*/  FMUL.FTZ R24, R24, R53 ;  /* 0x0000003518187220 */ /* 0x000fe20000410000 */
[----:B------:R-:W-:Y:S01]  /*1f20*/  F2FP.BF16.PACK_AB R64, R6, R5 ;  /* 0x000000050640723e */ /* 0x000fe200000010ff */
[----:B------:R-:W-:Y:S01]  /*1f30*/  IMAD.WIDE.U32 R6, R47, c[0x0][0x210], RZ ;  /* 0x000084002f067a25 */ /* 0x000fe200078e00ff */
[----:B------:R-:W-:Y:S02]  /*1f40*/  BSSY B0, `(.L_x_13120) ;  /* 0x0000026000007945 */ /* 0x000fe40003800000 */
[----:B------:R-:W-:Y:S01]  /*1f50*/  F2FP.BF16.PACK_AB R65, R24, R23 ;  /* 0x000000171841723e */ /* 0x000fe200000010ff */
[----:B------:R-:W-:-:S04]  /*1f60*/  IMAD R24, R46, c[0x0][0x210], RZ ;  /* 0x000084002e187a24 */ /* 0x000fc800078e02ff */
        /* <DEDUP_REMOVED lines=8> */
[----:B------:R-:W-:Y:S04]  /*1ff0*/  LDS.U16 R11, [R26+0x40] ;  /* 0x000040001a0b7984 */ /* 0x000fe80000000400 */
[----:B------:R-:W-:Y:S04]  /*2000*/  LDS.U16 R23, [R26+0x80] ;  /* 0x000080001a177984 */ /* 0x000fe80000000400 */
[----:B------:R-:W-:Y:S04]  /*2010*/  LDS.U16 R53, [R26+0xc0] ;  /* 0x0000c0001a357984 */ /* 0x000fe80000000400 */
[----:B------:R0:W-:Y:S04]  /*2020*/  @!P6 STS [0x100], R4 ;  /* 0x00010004ff00e388 */ /* 0x0001e80000000800 */
[----:B------:R-:W-:Y:S01]  /*2030*/  BAR.SYNC.DEFER_BLOCKING 0x0 ;  /* 0x0000000000007b1d */ /* 0x000fe20000010000 */
[----:B0-----:R-:W-:-:S04]  /*2040*/  IADD3 R4, P0, R0, R6, RZ ;  /* 0x0000000600047210 */ /* 0x001fc80007f1e0ff */
[----:B------:R-:W-:Y:S01]  /*2050*/  IADD3.X R7, R52, R57, R7, P0, !PT ;  /* 0x0000003934077210 */ /* 0x000fe200007fe407 */
[----:B------:R-:W0:Y:S02]  /*2060*/  LDS R5, [0x100] ;  /* 0x00010000ff057984 */ /* 0x000e240000000800 */
[-C--:B0-----:R-:W-:Y:S02]  /*2070*/  ISETP.GE.AND P3, PT, R34, R5.reuse, PT ;  /* 0x000000052200720c */ /* 0x081fe40003f66270 */
[-C--:B------:R-:W-:Y:S02]  /*2080*/  ISETP.GE.AND P0, PT, R31, R5.reuse, PT ;  /* 0x000000051f00720c */ /* 0x080fe40003f06270 */
[-C--:B------:R-:W-:Y:S02]  /*2090*/  ISETP.GE.AND P1, PT, R30, R5.reuse, PT ;  /* 0x000000051e00720c */ /* 0x080fe40003f26270 */
[----:B------:R-:W-:Y:S02]  /*20a0*/  ISETP.GE.AND P2, PT, R29, R5, PT ;  /* 0x000000051d00720c */ /* 0x000fe40003f46270 */
[----:B------:R-:W-:-:S02]  /*20b0*/  IADD3.X R5, R27, c[0x0][0x274], RZ, P4, !PT ;  /* 0x00009d001b057a10 */ /* 0x000fc400027fe4ff */
[----:B------:R-:W-:-:S04]  /*20c0*/  LEA R24, P4, R4, R25, 0x1 ;  /* 0x0000001904187211 */ /* 0x000fc800078808ff */
        /* <DEDUP_REMOVED lines=13> */
.L_x_13121:
[----:B------:R-:W-:Y:S05]  /*21a0*/  BSYNC B0 ;  /* 0x0000000000007941 */ /* 0x000fea0003800000 */
.L_x_13120:
[----:B------:R1:W-:Y:S04]  /*21b0*/  @!P0 STG.E.U16 [R24.64+-0xc0], R11 ;  /* 0xffff400b18008986 */ /* 0x0003e8000c101506 */
[----:B------:R1:W-:Y:S04]  /*21c0*/  @!P1 STG.E.U16 [R24.64+-0x80], R23 ;  /* 0xffff801718009986 */ /* 0x0003e8000c101506 */
[----:B------:R1:W-:Y:S02]  /*21d0*/  @!P2 STG.E.U16 [R24.64+-0x40], R53 ;  /* 0xffffc0351800a986 */ /* 0x0003e4000c101506 */
.L_x_13119:
[--C-:B-1----:R-:W-:Y:S01]  /*21e0*/  PRMT R4, RZ, 0x5410, R12.reuse ;  /* 0x00005410ff047816 */ /* 0x102fe2000000000c */
[----:B------:R-:W-:Y:S01]  /*21f0*/  BAR.SYNC.DEFER_BLOCKING 0x0 ;  /* 0x0000000000007b1d */ /* 0x000fe20000010000 */
[----:B------:R-:W-:Y:S01]  /*2200*/  MOV R5, c[0x0][0x16c] ;  /* 0x00005b0000057a02 */ /* 0x000fe20000000f00 */
[----:B------:R-:W-:Y:S01]  /*2210*/  HFMA2.MMA R74, -RZ, RZ, 0, 0 ;  /* 0x00000000ff4a7435 */ /* 0x000fe200000001ff */
[CC--:B------:R-:W-:Y:S01]  /*2220*/  FMUL.FTZ R78, R62.reuse, R49.reuse ;  /* 0x000000313e4e7220 */ /* 0x0c0fe20000410000 */
[----:B------:R-:W-:Y:S01]  /*2230*/  CS2R R72, SRZ ;  /* 0x0000000000487805 */ /* 0x000fe2000001ff00 */
[----:B------:R-:W-:Y:S01]  /*2240*/  FFMA.FTZ R45, R62, R4, R45 ;  /* 0x000000043e2d7223 */ /* 0x000fe2000001002d */
[----:B------:R-:W-:Y:S01]  /*2250*/  PRMT R4, RZ, 0x7610, R12 ;  /* 0x00007610ff047816 */ /* 0x000fe2000000000c */
[-C--:B------:R-:W-:Y:S01]  /*2260*/  FMUL.FTZ R77, R8, R49.reuse ;  /* 0x00000031084d7220 */ /* 0x080fe20000410000 */
[----:B------:R-:W-:Y:S01]  /*2270*/  ISETP.GE.AND P0, PT, R5, 0x1, PT ;  /* 0x000000010500780c */ /* 0x000fe20003f06270 */
[-C--:B------:R-:W-:Y:S01]  /*2280*/  FMUL.FTZ R76, R10, R49.reuse ;  /* 0x000000310a4c7220 */ /* 0x080fe20000410000 */
[----:B------:R-:W-:Y:S01]  /*2290*/  MOV R71, RZ ;  /* 0x000000ff00477202 */ /* 0x000fe20000000f00 */
[----:B------:R-:W-:Y:S01]  /*22a0*/  FFMA.FTZ R45, R8, R4, R45 ;  /* 0x00000004082d7223 */ /* 0x000fe2000001002d */
[----:B------:R-:W-:Y:S01]  /*22b0*/  PRMT R4, RZ, 0x5410, R13 ;  /* 0x00005410ff047816 */ /* 0x000fe2000000000d */
[----:B------:R-:W-:-:S04]  /*22c0*/  FMUL.FTZ R75, R22, R49 ;  /* 0x00000031164b7220 */ /* 0x000fc80000410000 */
[----:B------:R-:W-:Y:S01]  /*22d0*/  FFMA.FTZ R45, R10, R4, R45 ;  /* 0x000000040a2d7223 */ /* 0x000fe2000001002d */
[----:B------:R-:W-:-:S05]  /*22e0*/  PRMT R4, RZ, 0x7610, R13 ;  /* 0x00007610ff047816 */ /* 0x000fca000000000d */
[----:B------:R-:W-:Y:S01]  /*22f0*/  FFMA.FTZ R45, R22, R4, R45 ;  /* 0x00000004162d7223 */ /* 0x000fe2000001002d */
[----:B------:R-:W-:Y:S05]  /*2300*/  @!P0 BRA `(.L_x_13122) ;  /* 0x0000267000008947 */ /* 0x000fea0003800000 */
[C---:B0-----:R-:W-:Y:S01]  /*2310*/  IADD3 R6, R35.reuse, -0x2, RZ ;  /* 0xfffffffe23067810 */ /* 0x041fe20007ffe0ff */
[C---:B------:R-:W-:Y:S01]  /*2320*/  IMAD R64, R50.reuse, c[0x0][0x180], RZ ;  /* 0x0000600032407a24 */ /* 0x040fe200078e02ff */
[----:B------:R-:W-:Y:S01]  /*2330*/  IADD3 R9, R35, -0x1, RZ ;  /* 0xffffffff23097810 */ /* 0x000fe20007ffe0ff */
[C---:B------:R-:W-:Y:S01]  /*2340*/  IMAD R68, R50.reuse, c[0x0][0x198], RZ ;  /* 0x0000660032447a24 */ /* 0x040fe200078e02ff */
[----:B------:R-:W-:Y:S01]  /*2350*/  MOV R99, RZ ;  /* 0x000000ff00637202 */ /* 0x000fe20000000f00 */
[----:B------:R-:W-:Y:S01]  /*2360*/  IMAD R70, R50, c[0x0][0x1b8], RZ ;  /* 0x00006e0032467a24 */ /* 0x000fe200078e02ff */
[----:B------:R-:W-:Y:S01]  /*2370*/  MOV R74, RZ ;  /* 0x000000ff004a7202 */ /* 0x000fe20000000f00 */
[----:B------:R-:W-:Y:S01]  /*2380*/  IMAD R7, R6, c[0x0][0x16c], RZ ;  /* 0x00005b0006077a24 */ /* 0x000fe200078e02ff */
[----:B------:R-:W-:Y:S01]  /*2390*/  LEA.HI R6, R9, R9, RZ, 0x1 ;  /* 0x0000000909067211 */ /* 0x000fe200078f08ff */
[C---:B------:R-:W-:Y:S01]  /*23a0*/  IMAD.WIDE.U32 R24, R51.reuse, c[0x0][0x180], RZ ;  /* 0x0000600033187a25 */ /* 0x040fe200078e00ff */
[----:B------:R-:W-:Y:S01]  /*23b0*/  MOV R55, RZ ;  /* 0x000000ff00377202 */ /* 0x000fe20000000f00 */
[----:B------:R-:W-:Y:S01]  /*23c0*/  CS2R R72, SRZ ;  /* 0x0000000000487805 */ /* 0x000fe2000001ff00 */
[----:B------:R-:W-:Y:S01]  /*23d0*/  MOV R71, RZ ;  /* 0x000000ff00477202 */ /* 0x000fe20000000f00 */
[----:B------:R-:W-:Y:S01]  /*23e0*/  IMAD.WIDE.U32 R66, R51, c[0x0][0x198], RZ ;  /* 0x0000660033427a25 */ /* 0x000fe200078e00ff */
[----:B------:R-:W-:-:S03]  /*23f0*/  UMOV UR4, URZ ;  /* 0x0000003f00047c82 */ /* 0x000fc60008000000 */
[----:B------:R-:W-:Y:S01]  /*2400*/  IMAD.WIDE.U32 R4, R51, c[0x0][0x1b8], RZ ;  /* 0x00006e0033047a25 */ /* 0x000fe200078e00ff */
[----:B------:R-:W-:-:S03]  /*2410*/  LEA R69, P1, R66, c[0x0][0x228], 0x3 ;  /* 0x00008a0042457a11 */ /* 0x000fc600078218ff */
[C---:B------:R-:W-:Y:S01]  /*2420*/  IMAD R23, R51.reuse, c[0x0][0x184], R64 ;  /* 0x0000610033177a24 */ /* 0x040fe200078e0240 */
[----:B------:R-:W-:Y:S01]  /*2430*/  LOP3.LUT R64, R6, 0xfffffe, RZ, 0xc0, !PT ;  /* 0x00fffffe06407812 */ /* 0x000fe200078ec0ff */
[C---:B------:R-:W-:Y:S01]  /*2440*/  IMAD R11, R51.reuse, c[0x0][0x19c], R68 ;  /* 0x00006700330b7a24 */ /* 0x040fe200078e0244 */
[----:B------:R-:W-:Y:S01]  /*2450*/  LEA R68, P2, R4, c[0x0][0x230], 0x3 ;  /* 0x00008c0004447a11 */ /* 0x000fe200078418ff */
[----:B------:R-:W-:Y:S01]  /*2460*/  IMAD R65, R51, c[0x0][0x1bc], R70 ;  /* 0x00006f0033417a24 */ /* 0x000fe200078e0246 */
[----:B------:R-:W-:Y:S01]  /*2470*/  LEA R70, P0, R24, c[0x0][0x220], 0x3 ;  /* 0x0000880018467a11 */ /* 0x000fe200078018ff */
[----:B------:R-:W-:Y:S01]  /*2480*/  IMAD.WIDE R6, R7, 0x10, R20 ;  /* 0x0000001007067825 */ /* 0x000fe200078e0214 */
[----:B------:R-:W-:Y:S02]  /*2490*/  IADD3 R23, R25, R23, RZ ;  /* 0x0000001719177210 */ /* 0x000fe40007ffe0ff */
        /* <DEDUP_REMOVED lines=10> */
[----:B------:R-:W-:Y:S02]  /*2540*/  MOV R64, R6 ;  /* 0x0000000600407202 */ /* 0x000fe40000000f00 */
[----:B------:R-:W-:Y:S02]  /*2550*/  MOV R63, R7 ;  /* 0x00000007003f7202 */ /* 0x000fe40000000f00 */
[----:B------:R-:W-:Y:S02]  /*2560*/  SHF.L.U32 R53, R9, 0x8, RZ ;  /* 0x0000000809357819 */ /* 0x000fe400000006ff */
.L_x_13137:
[----:B------:R-:W-:Y:S02]  /*2570*/  MOV R4, R70 ;  /* 0x0000004600047202 */ /* 0x000fe40000000f00 */
[----:B------:R-:W-:-:S05]  /*2580*/  MOV R5, R67 ;  /* 0x0000004300057202 */ /* 0x000fca0000000f00 */
[----:B------:R0:W2:Y:S01]  /*2590*/  LDG.E.64 R22, [R4.64] ;  /* 0x0000000604167981 */ /* 0x0000a2000c1e1b00 */
[----:B------:R-:W-:Y:S02]  /*25a0*/  ISETP.NE.AND P0, PT, R42, RZ, PT ;  /* 0x000000ff2a00720c */ /* 0x000fe40003f05270 */
[----:B------:R-:W-:-:S04]  /*25b0*/  ISETP.GT.AND P1, PT, R35, 0x1, PT ;  /* 0x000000012300780c */ /* 0x000fc80003f24270 */
[----:B------:R-:W-:Y:S02]  /*25c0*/  ISETP.EQ.AND P1, PT, R98, RZ, P1 ;  /* 0x000000ff6200720c */ /* 0x000fe40000f22270 */
[----:B0-----:R-:W-:Y:S02]  /*25d0*/  MOV R4, R69 ;  /* 0x0000004500047202 */ /* 0x001fe40000000f00 */
[----:B------:R-:W-:-:S06]  /*25e0*/  MOV R5, R66 ;  /* 0x0000004200057202 */ /* 0x000fcc0000000f00 */
[----:B------:R-:W5:Y:S03]  /*25f0*/  LDG.E.64 R4, [R4.64] ;  /* 0x0000000604047981 */ /* 0x000f66000c1e1b00 */
[----:B------:R-:W-:Y:S01]  /*2600*/  @P1 MOV R25, R63 ;  /* 0x0000003f00191202 */ /* 0x000fe20000000f00 */
[----:B------:R-:W-:Y:S01]  /*2610*/  BSSY B0, `(.L_x_13123) ;  /* 0x000005a000007945 */ /* 0x000fe20003800000 */
[----:B--2---:R-:W-:Y:S02]  /*2620*/  FMUL.FTZ R79, R22, 1.4426950216293334961 ;  /* 0x3fb8aa3b164f7820 */ /* 0x004fe40000410000 */
[-C--:B------:R-:W-:Y:S02]  /*2630*/  FMUL.FTZ R6, R23, R54.reuse ;  /* 0x0000003617067220 */ /* 0x080fe40000410000 */
[----:B------:R-:W-:Y:S02]  /*2640*/  FMUL.FTZ R7, R79, R54 ;  /* 0x000000364f077220 */ /* 0x000fe40000410000 */
[----:B------:R-:W-:Y:S01]  /*2650*/  FMUL.RZ R11, R6, 0.15915493667125701904 ;  /* 0x3e22f983060b7820 */ /* 0x000fe2000040c000 */
[----:B------:R-:W-:-:S03]  /*2660*/  IADD3 R6, R42, 0x200, RZ ;  /* 0x000002002a067810 */ /* 0x000fc60007ffe0ff */
[----:B------:R-:W-:Y:S01]  /*2670*/  MUFU.EX2 R7, R7 ;  /* 0x0000000700077308 */ /* 0x000fe20000000800 */
[----:B------:R-:W-:Y:S02]  /*2680*/  SEL R24, R53, R6, !P0 ;  /* 0x0000000635187207 */ /* 0x000fe40004000000 */
[----:B------:R-:W-:-:S05]  /*2690*/  MOV R6, R68 ;  /* 0x0000004400067202 */ /* 0x000fca0000000f00 */
[----:B------:R-:W0:Y:S08]  /*26a0*/  MUFU.COS R8, R11 ;  /* 0x0000000b00087308 */ /* 0x000e300000000000 */
[----:B------:R-:W1:Y:S01]  /*26b0*/  MUFU.SIN R10, R11 ;  /* 0x0000000b000a7308 */ /* 0x000e620000000400 */
[C---:B0-----:R-:W-:Y:S02]  /*26c0*/  FMUL.FTZ R8, R7.reuse, R8 ;  /* 0x0000000807087220 */ /* 0x041fe40000410000 */
[----:B-1----:R-:W-:Y:S01]  /*26d0*/  FMUL.FTZ R9, R7, R10 ;  /* 0x0000000a07097220 */ /* 0x002fe20000410000 */
[----:B------:R-:W-:Y:S01]  /*26e0*/  MOV R7, R65 ;  /* 0x0000004100077202 */ /* 0x000fe20000000f00 */
[----:B------:R-:W-:Y:S01]  /*26f0*/  FMUL.FTZ R80, R23, R56 ;  /* 0x0000003817507220 */ /* 0x000fe20000410000 */
[----:B------:R-:W-:-:S02]  /*2700*/  CS2R R10, SRZ ;  /* 0x00000000000a7805 */ /* 0x000fc4000001ff00 */
[----:B------:R0:W-:Y:S04]  /*2710*/  STS.64 [R24.X8+0x560], R8 ;  /* 0x0005600818007388 */ /* 0x0001e80000008a00 */
[----:B------:R-:W5:Y:S01]  /*2720*/  LDG.E.64 R6, [R6.64] ;  /* 0x0000000606067981 */ /* 0x000f62000c1e1b00 */
[----:B------:R-:W-:Y:S02]  /*2730*/  FMUL.RZ R85, R80, 0.15915493667125701904 ;  /* 0x3e22f98350557820 */ /* 0x000fe4000040c000 */
[C---:B------:R-:W-:Y:S02]  /*2740*/  FMUL.FTZ R80, R79.reuse, R56 ;  /* 0x000000384f507220 */ /* 0x040fe40000410000 */
[C---:B------:R-:W-:Y:S02]  /*2750*/  FMUL.FTZ R84, R79.reuse, R58 ;  /* 0x0000003a4f547220 */ /* 0x040fe40000410000 */
[----:B------:R-:W-:-:S02]  /*2760*/  FMUL.FTZ R87, R79, R60 ;  /* 0x0000003c4f577220 */ /* 0x000fc40000410000 */
[----:B------:R-:W-:Y:S01]  /*2770*/  FMUL.FTZ R79, R23, R58 ;  /* 0x0000003a174f7220 */ /* 0x000fe20000410000 */
[----:B0-----:R-:W-:Y:S01]  /*2780*/  @P1 MOV R24, R64 ;  /* 0x0000004000181202 */ /* 0x001fe20000000f00 */
[----:B------:R-:W-:Y:S02]  /*2790*/  BAR.SYNC.DEFER_BLOCKING 0x0 ;  /* 0x0000000000007b1d */ /* 0x000fe40000010000 */
[----:B------:R-:W-:-:S04]  /*27a0*/  FMUL.RZ R79, R79, 0.15915493667125701904 ;  /* 0x3e22f9834f4f7820 */ /* 0x000fc8000040c000 */
[----:B------:R-:W-:Y:S08]  /*27b0*/  MUFU.SIN R81, R85 ;  /* 0x0000005500517308 */ /* 0x000ff00000000400 */
[----:B------:R-:W0:Y:S08]  /*27c0*/  MUFU.EX2 R82, R80 ;  /* 0x0000005000527308 */ /* 0x000e300000000800 */
[----:B------:R-:W-:Y:S01]  /*27d0*/  MUFU.COS R83, R85 ;  /* 0x0000005500537308 */ /* 0x000fe20000000000 */
[----:B------:R1:W5:Y:S07]  /*27e0*/  @P1 LDG.E.64 R10, [R24.64+0x8] ;  /* 0x00000806180a1981 */ /* 0x00036e000c1e1b00 */
[----:B------:R-:W-:Y:S01]  /*27f0*/  MUFU.EX2 R86, R84 ;  /* 0x0000005400567308 */ /* 0x000fe20000000800 */
[----:B-1----:R-:W-:-:S07]  /*2800*/  FMUL.FTZ R24, R23, R60 ;  /* 0x0000003c17187220 */ /* 0x002fce0000410000 */
[----:B------:R-:W1:Y:S01]  /*2810*/  MUFU.COS R85, R79 ;  /* 0x0000004f00557308 */ /* 0x000e620000000000 */
[----:B------:R-:W-:-:S07]  /*2820*/  FMUL.RZ R90, R24, 0.15915493667125701904 ;  /* 0x3e22f983185a7820 */ /* 0x000fce000040c000 */
[----:B------:R2:W3:Y:S01]  /*2830*/  MUFU.SIN R25, R79 ;  /* 0x0000004f00197308 */ /* 0x0004e20000000400 */
[----:B0-----:R-:W-:-:S07]  /*2840*/  FMUL.FTZ R80, R82, R81 ;  /* 0x0000005152507220 */ /* 0x001fce0000410000 */
[----:B------:R-:W-:Y:S01]  /*2850*/  MUFU.EX2 R88, R87 ;  /* 0x0000005700587308 */ /* 0x000fe20000000800 */
[----:B--2---:R-:W-:-:S07]  /*2860*/  PRMT R79, RZ, 0x5410, R12 ;  /* 0x00005410ff4f7816 */ /* 0x004fce000000000c */
[----:B------:R-:W0:Y:S01]  /*2870*/  MUFU.COS R93, R90 ;  /* 0x0000005a005d7308 */ /* 0x000e220000000000 */
[----:B------:R-:W-:-:S07]  /*2880*/  FMUL.FTZ R91, R79, R54 ;  /* 0x000000364f5b7220 */ /* 0x000fce0000410000 */
[----:B------:R-:W2:Y:S01]  /*2890*/  MUFU.SIN R89, R90 ;  /* 0x0000005a00597308 */ /* 0x000ea20000000400 */
[----:B-1----:R-:W-:Y:S02]  /*28a0*/  FMUL.FTZ R84, R86, R85 ;  /* 0x0000005556547220 */ /* 0x002fe40000410000 */
[----:B------:R-:W-:Y:S02]  /*28b0*/  FMUL.FTZ R82, R82, R83 ;  /* 0x0000005352527220 */ /* 0x000fe40000410000 */
[----:B---3--:R-:W-:Y:S02]  /*28c0*/  FMUL.FTZ R86, R86, R25 ;  /* 0x0000001956567220 */ /* 0x008fe40000410000 */
[----:B------:R-:W-:Y:S02]  /*28d0*/  FMUL.FTZ R24, RZ, R80 ;  /* 0x00000050ff187220 */ /* 0x000fe40000410000 */
[-C--:B------:R-:W-:Y:S01]  /*28e0*/  FMUL.FTZ R25, R80, R91.reuse ;  /* 0x0000005b50197220 */ /* 0x080fe20000410000 */
[----:B------:R-:W-:Y:S01]  /*28f0*/  PRMT R81, RZ, 0x7610, R12 ;  /* 0x00007610ff517816 */ /* 0x000fe2000000000c */
[----:B------:R-:W-:-:S02]  /*2900*/  FFMA.FTZ R24, R82, R91, -R24 ;  /* 0x0000005b52187223 */ /* 0x000fc40000010818 */
[----:B------:R-:W-:Y:S02]  /*2910*/  FFMA.FTZ R83, RZ, R82, R25 ;  /* 0x00000052ff537223 */ /* 0x000fe40000010019 */
[----:B------:R-:W-:Y:S02]  /*2920*/  FMUL.FTZ R25, R9, R80 ;  /* 0x0000005009197220 */ /* 0x000fe40000410000 */
[C---:B0-----:R-:W-:Y:S02]  /*2930*/  FMUL.FTZ R87, R88.reuse, R93 ;  /* 0x0000005d58577220 */ /* 0x041fe40000410000 */
[----:B--2---:R-:W-:Y:S02]  /*2940*/  FMUL.FTZ R88, R88, R89 ;  /* 0x0000005958587220 */ /* 0x004fe40000410000 */
[----:B------:R-:W-:Y:S02]  /*2950*/  FFMA.FTZ R85, R81, R56, R24 ;  /* 0x0000003851557223 */ /* 0x000fe40000010018 */
[----:B------:R-:W-:-:S02]  /*2960*/  FADD.FTZ R89, RZ, R83 ;  /* 0x00000053ff597221 */ /* 0x000fc40000010000 */
[C---:B------:R-:W-:Y:S02]  /*2970*/  FMUL.FTZ R24, R8.reuse, R80 ;  /* 0x0000005008187220 */ /* 0x040fe40000410000 */
[-C--:B------:R-:W-:Y:S02]  /*2980*/  FFMA.FTZ R25, R8, R82.reuse, -R25 ;  /* 0x0000005208197223 */ /* 0x080fe40000010819 */
[C---:B------:R-:W-:Y:S02]  /*2990*/  FMUL.FTZ R90, R86.reuse, R89 ;  /* 0x00000059565a7220 */ /* 0x040fe40000410000 */
[----:B------:R-:W-:Y:S02]  /*29a0*/  FFMA.FTZ R83, R9, R82, R24 ;  /* 0x0000005209537223 */ /* 0x000fe40000010018 */
[C---:B------:R-:W-:Y:S02]  /*29b0*/  FMUL.FTZ R24, R86.reuse, R25 ;  /* 0x0000001956187220 */ /* 0x040fe40000410000 */
[----:B------:R-:W-:-:S02]  /*29c0*/  FMUL.FTZ R92, R86, R85 ;  /* 0x00000055565c7220 */ /* 0x000fc40000410000 */
[C---:B------:R-:W-:Y:S02]  /*29d0*/  FFMA.FTZ R90, R84.reuse, R85, -R90 ;  /* 0x00000055545a7223 */ /* 0x040fe4000001085a */
[-C--:B------:R-:W-:Y:S02]  /*29e0*/  FFMA.FTZ R85, R84, R83.reuse, R24 ;  /* 0x0000005354557223 */ /* 0x080fe40000010018 */
[----:B------:R-:W-:Y:S02]  /*29f0*/  FMUL.FTZ R24, R86, R83 ;  /* 0x0000005356187220 */ /* 0x000fe40000410000 */
        /* <DEDUP_REMOVED lines=9> */
[C---:B------:R-:W-:Y:S01]  /*2a90*/  FFMA.FTZ R94, R87.reuse, R85, R94 ;  /* 0x00000055575e7223 */ /* 0x040fe2000001005e */
[----:B------:R-:W-:Y:S01]  /*2aa0*/  PRMT R85, RZ, 0x7610, R13 ;  /* 0x00007610ff557816 */ /* 0x000fe2000000000d */
[----:B------:R-:W-:-:S02]  /*2ab0*/  FFMA.FTZ R25, R87, R90, -R25 ;  /* 0x0000005a57197223 */ /* 0x000fc40000010819 */
        /* <DEDUP_REMOVED lines=15> */
.L_x_13124:
[----:B0-----:R-:W-:Y:S05]  /*2bb0*/  BSYNC B0 ;  /* 0x0000000000007941 */ /* 0x001fea0003800000 */
.L_x_13123:
[----:B------:R-:W0:Y:S01]  /*2bc0*/  SHFL.UP PT, R93, R95, 0x1, RZ ;  /* 0x042000005f5d7989 */ /* 0x000e2200000e00ff */
[----:B------:R-:W-:Y:S01]  /*2bd0*/  ISETP.GE.AND P2, PT, R41, 0x1, PT ;  /* 0x000000012900780c */ /* 0x000fe20003f46270 */
[----:B-----5:R-:W-:Y:S01]  /*2be0*/  FMUL.FTZ R106, R5, R6 ;  /* 0x00000006056a7220 */ /* 0x020fe20000410000 */
[----:B------:R-:W-:Y:S01]  /*2bf0*/  ISETP.GE.AND P3, PT, R41, 0x8, PT ;  /* 0x000000082900780c */ /* 0x000fe20003f66270 */
[----:B------:R-:W2:Y:S01]  /*2c00*/  SHFL.UP PT, R92, R100, 0x1, RZ ;  /* 0x04200000645c7989 */ /* 0x000ea200000e00ff */
[----:B------:R-:W-:Y:S01]  /*2c10*/  ISETP.NE.AND P6, PT, R98, 0x1f, PT ;  /* 0x0000001f6200780c */ /* 0x000fe20003fc5270 */
[----:B------:R-:W-:Y:S01]  /*2c20*/  FFMA.FTZ R106, R4, R7, R106 ;  /* 0x00000007046a7223 */ /* 0x000fe2000001006a */
[----:B------:R-:W-:Y:S01]  /*2c30*/  BSSY B0, `(.L_x_13125) ;  /* 0x0000095000007945 */ /* 0x000fe20003800000 */
[----:B------:R-:W3:Y:S01]  /*2c40*/  SHFL.UP PT, R89, R101, 0x1, RZ ;  /* 0x0420000065597989 */ /* 0x000ee200000e00ff */
[C---:B------:R-:W-:Y:S02]  /*2c50*/  ISETP.GT.U32.AND P4, PT, R98.reuse, 0x17, PT ;  /* 0x000000176200780c */ /* 0x040fe40003f84070 */
[----:B------:R-:W-:Y:S01]  /*2c60*/  ISETP.GT.U32.AND P5, PT, R98, 0xf, PT ;  /* 0x0000000f6200780c */ /* 0x000fe20003fa4070 */
[----:B------:R-:W4:Y:S04]  /*2c70*/  SHFL.UP PT, R90, R94, 0x1, RZ ;  /* 0x042000005e5a7989 */ /* 0x000f2800000e00ff */
[----:B------:R-:W-:Y:S04]  /*2c80*/  SHFL.IDX PT, R10, R10, RZ, 0x1f ;  /* 0x00001fff0a0a7589 */ /* 0x000fe800000e0000 */
[----:B------:R-:W-:Y:S01]  /*2c90*/  SHFL.IDX PT, R11, R11, RZ, 0x1f ;  /* 0x00001fff0b0b7589 */ /* 0x000fe200000e0000 */
[----:B0-----:R-:W-:-:S02]  /*2ca0*/  FMUL.FTZ R97, R94, R93 ;  /* 0x0000005d5e617220 */ /* 0x001fc40000410000 */
[CC--:B--2---:R-:W-:Y:S02]  /*2cb0*/  FMUL.FTZ R102, R94.reuse, R92.reuse ;  /* 0x0000005c5e667220 */ /* 0x0c4fe40000410000 */
[C---:B------:R-:W-:Y:S02]  /*2cc0*/  FFMA.FTZ R97, R101.reuse, R92, -R97 ;  /* 0x0000005c65617223 */ /* 0x040fe40000010861 */
[----:B---3--:R-:W-:Y:S02]  /*2cd0*/  FMUL.FTZ R96, R94, R89 ;  /* 0x000000595e607220 */ /* 0x008fe40000410000 */
[C---:B------:R-:W-:Y:S02]  /*2ce0*/  FFMA.FTZ R102, R101.reuse, R93, R102 ;  /* 0x0000005d65667223 */ /* 0x040fe40000010066 */
[----:B----4-:R-:W-:Y:S02]  /*2cf0*/  FFMA.FTZ R93, R101, R90, R96 ;  /* 0x0000005a655d7223 */ /* 0x010fe40000010060 */
[----:B------:R-:W-:-:S02]  /*2d00*/  @P2 FADD.FTZ R100, R100, R97 ;  /* 0x0000006164642221 */ /* 0x000fc40000010000 */
[----:B------:R-:W-:Y:S01]  /*2d10*/  @P2 FADD.FTZ R95, R95, R102 ;  /* 0x000000665f5f2221 */ /* 0x000fe20000010000 */
[C---:B------:R-:W-:Y:S01]  /*2d20*/  FSEL R93, R94.reuse, R93, !P2 ;  /* 0x0000005d5e5d7208 */ /* 0x040fe20005000000 */
[----:B------:R-:W-:Y:S02]  /*2d30*/  FMUL.FTZ R90, R94, R90 ;  /* 0x0000005a5e5a7220 */ /* 0x000fe40000410000 */
[----:B------:R-:W0:Y:S02]  /*2d40*/  SHFL.UP PT, R94, R100, 0x2, RZ ;  /* 0x04400000645e7989 */ /* 0x000e2400000e00ff */
[----:B------:R-:W-:Y:S01]  /*2d50*/  @P2 FFMA.FTZ R101, R101, R89, -R90 ;  /* 0x0000005965652223 */ /* 0x000fe2000001085a */
[----:B------:R-:W-:Y:S01]  /*2d60*/  ISETP.GE.AND P2, PT, R41, 0x2, PT ;  /* 0x000000022900780c */ /* 0x000fe20003f46270 */
[----:B------:R-:W2:Y:S04]  /*2d70*/  SHFL.UP PT, R96, R95, 0x2, RZ ;  /* 0x044000005f607989 */ /* 0x000ea800000e00ff */
[----:B------:R-:W3:Y:S04]  /*2d80*/  SHFL.UP PT, R90, R101, 0x2, RZ ;  /* 0x04400000655a7989 */ /* 0x000ee800000e00ff */
[----:B------:R-:W4:Y:S01]  /*2d90*/  SHFL.UP PT, R92, R93, 0x2, RZ ;  /* 0x044000005d5c7989 */ /* 0x000f2200000e00ff */
[----:B0-----:R-:W-:-:S02]  /*2da0*/  FMUL.FTZ R102, R93, R94 ;  /* 0x0000005e5d667220 */ /* 0x001fc40000410000 */
[-C--:B--2---:R-:W-:Y:S02]  /*2db0*/  FMUL.FTZ R89, R93, R96.reuse ;  /* 0x000000605d597220 */ /* 0x084fe40000410000 */
[C---:B------:R-:W-:Y:S02]  /*2dc0*/  FFMA.FTZ R102, R101.reuse, R96, R102 ;  /* 0x0000006065667223 */ /* 0x040fe40000010066 */
[----:B------:R-:W-:Y:S02]  /*2dd0*/  FFMA.FTZ R103, R101, R94, -R89 ;  /* 0x0000005e65677223 */ /* 0x000fe40000010859 */
[C---:B---3--:R-:W-:Y:S02]  /*2de0*/  FMUL.FTZ R97, R93.reuse, R90 ;  /* 0x0000005a5d617220 */ /* 0x048fe40000410000 */
[----:B----4-:R-:W-:Y:S02]  /*2df0*/  FMUL.FTZ R89, R93, R92 ;  /* 0x0000005c5d597220 */ /* 0x010fe40000410000 */
[----:B------:R-:W-:-:S02]  /*2e00*/  @P2 FADD.FTZ R95, R95, R102 ;  /* 0x000000665f5f2221 */ /* 0x000fc40000010000 */
[----:B------:R-:W-:Y:S02]  /*2e10*/  @P2 FADD.FTZ R100, R100, R103 ;  /* 0x0000006764642221 */ /* 0x000fe40000010000 */
[C---:B------:R-:W-:Y:S02]  /*2e20*/  FFMA.FTZ R92, R101.reuse, R92, R97 ;  /* 0x0000005c655c7223 */ /* 0x040fe40000010061 */
[----:B------:R-:W-:Y:S01]  /*2e30*/  @P2 FFMA.FTZ R101, R101, R90, -R89 ;  /* 0x0000005a65652223 */ /* 0x000fe20000010859 */
[----:B------:R-:W0:Y:S01]  /*2e40*/  SHFL.UP PT, R97, R95, 0x4, RZ ;  /* 0x048000005f617989 */ /* 0x000e2200000e00ff */
[----:B------:R-:W-:Y:S01]  /*2e50*/  FMUL.FTZ R89, R5, R7 ;  /* 0x0000000705597220 */ /* 0x000fe20000410000 */
[----:B------:R-:W-:Y:S02]  /*2e60*/  FSEL R92, R93, R92, !P2 ;  /* 0x0000005c5d5c7208 */ /* 0x000fe40005000000 */
[----:B------:R-:W2:Y:S01]  /*2e70*/  SHFL.UP PT, R94, R100, 0x4, RZ ;  /* 0x04800000645e7989 */ /* 0x000ea200000e00ff */
[----:B------:R-:W-:Y:S01]  /*2e80*/  ISETP.GE.AND P2, PT, R41, 0x4, PT ;  /* 0x000000042900780c */ /* 0x000fe20003f46270 */
[----:B------:R-:W-:-:S02]  /*2e90*/  FFMA.FTZ R96, R4, R6, -R89 ;  /* 0x0000000604607223 */ /* 0x000fc40000010859 */
[----:B------:R-:W3:Y:S02]  /*2ea0*/  SHFL.UP PT, R90, R101, 0x4, RZ ;  /* 0x04800000655a7989 */ /* 0x000ee400000e00ff */
[----:B------:R-:W-:Y:S02]  /*2eb0*/  FMUL.FTZ R103, R57, R96 ;  /* 0x0000006039677220 */ /* 0x000fe40000410000 */
[----:B------:R-:W4:Y:S01]  /*2ec0*/  SHFL.UP PT, R93, R92, 0x4, RZ ;  /* 0x048000005c5d7989 */ /* 0x000f2200000e00ff */
[C---:B0-----:R-:W-:Y:S02]  /*2ed0*/  FMUL.FTZ R5, R92.reuse, R97 ;  /* 0x000000615c057220 */ /* 0x041fe40000410000 */
[CC--:B--2---:R-:W-:Y:S02]  /*2ee0*/  FMUL.FTZ R104, R92.reuse, R94.reuse ;  /* 0x0000005e5c687220 */ /* 0x0c4fe40000410000 */
[----:B------:R-:W-:Y:S02]  /*2ef0*/  FFMA.FTZ R5, R101, R94, -R5 ;  /* 0x0000005e65057223 */ /* 0x000fe40000010805 */
[----:B---3--:R-:W-:-:S02]  /*2f00*/  FMUL.FTZ R102, R92, R90 ;  /* 0x0000005a5c667220 */ /* 0x008fc40000410000 */
[C---:B------:R-:W-:Y:S02]  /*2f10*/  FFMA.FTZ R104, R101.reuse, R97, R104 ;  /* 0x0000006165687223 */ /* 0x040fe40000010068 */
[-C--:B----4-:R-:W-:Y:S02]  /*2f20*/  FFMA.FTZ R89, R101, R93.reuse, R102 ;  /* 0x0000005d65597223 */ /* 0x090fe40000010066 */
[----:B------:R-:W-:Y:S02]  /*2f30*/  FMUL.FTZ R93, R92, R93 ;  /* 0x0000005d5c5d7220 */ /* 0x000fe40000410000 */
[----:B------:R-:W-:Y:S01]  /*2f40*/  @P2 FADD.FTZ R100, R100, R5 ;  /* 0x0000000564642221 */ /* 0x000fe20000010000 */
[----:B------:R-:W-:Y:S01]  /*2f50*/  FSEL R89, R92, R89, !P2 ;  /* 0x000000595c597208 */ /* 0x000fe20005000000 */
[----:B------:R-:W-:Y:S02]  /*2f60*/  @P2 FADD.FTZ R95, R95, R104 ;  /* 0x000000685f5f2221 */ /* 0x000fe40000010000 */
[----:B------:R-:W-:Y:S01]  /*2f70*/  @P2 FFMA.FTZ R101, R101, R90, -R93 ;  /* 0x0000005a65652223 */ /* 0x000fe2000001085d */
[----:B------:R-:W-:Y:S01]  /*2f80*/  ISETP.GE.AND P2, PT, R35, c[0x0][0x174], PT ;  /* 0x00005d0023007a0c */ /* 0x000fe20003f46270 */
[----:B------:R-:W0:Y:S01]  /*2f90*/  SHFL.UP PT, R90, R100, 0x8, RZ ;  /* 0x05000000645a7989 */ /* 0x000e2200000e00ff */
[----:B------:R-:W-:-:S02]  /*2fa0*/  FMUL.FTZ R104, R57, R106 ;  /* 0x0000006a39687220 */ /* 0x000fc40000410000 */
[----:B------:R-:W-:Y:S01]  /*2fb0*/  FMUL.FTZ R102, R59, R96 ;  /* 0x000000603b667220 */ /* 0x000fe20000410000 */
[----:B------:R-:W2:Y:S01]  /*2fc0*/  SHFL.UP PT, R92, R95, 0x8, RZ ;  /* 0x050000005f5c7989 */ /* 0x000ea200000e00ff */
[CC--:B------:R-:W-:Y:S01]  /*2fd0*/  FMUL.FTZ R5, R87.reuse, R104.reuse ;  /* 0x0000006857057220 */ /* 0x0c0fe20000410000 */
[----:B------:R-:W-:Y:S01]  /*2fe0*/  ISETP.EQ.AND P2, PT, R98, RZ, !P2 ;  /* 0x000000ff6200720c */ /* 0x000fe20005742270 */
[C---:B------:R-:W-:Y:S01]  /*2ff0*/  FMUL.FTZ R108, R88.reuse, R104 ;  /* 0x00000068586c7220 */ /* 0x040fe20000410000 */
[----:B------:R-:W3:Y:S01]  /*3000*/  SHFL.UP PT, R4, R101, 0x8, RZ ;  /* 0x0500000065047989 */ /* 0x000ee200000e00ff */
[-C--:B------:R-:W-:Y:S02]  /*3010*/  FFMA.FTZ R7, -R88, R103.reuse, -R5 ;  /* 0x0000006758077223 */ /* 0x080fe40000010905 */
[----:B------:R-:W-:Y:S01]  /*3020*/  FFMA.FTZ R5, R87, R103, -R108 ;  /* 0x0000006757057223 */ /* 0x000fe2000001086c */
[----:B------:R-:W4:Y:S01]  /*3030*/  SHFL.UP PT, R6, R89, 0x8, RZ ;  /* 0x0500000059067989 */ /* 0x000f2200000e00ff */
        /* <DEDUP_REMOVED lines=8> */
[-C--:B--2---:R-:W-:Y:S02]  /*30c0*/  FMUL.FTZ R97, R89, R92.reuse ;  /* 0x0000005c59617220 */ /* 0x084fe40000410000 */
[----:B------:R-:W-:Y:S02]  /*30d0*/  FFMA.FTZ R92, R101, R92, R105 ;  /* 0x0000005c655c7223 */ /* 0x000fe40000010069 */
[----:B---3--:R-:W-:Y:S02]  /*30e0*/  FMUL.FTZ R93, R89, R4 ;  /* 0x00000004595d7220 */ /* 0x008fe40000410000 */
[----:B------:R-:W-:Y:S02]  /*30f0*/  FFMA.FTZ R97, R101, R90, -R97 ;  /* 0x0000005a65617223 */ /* 0x000fe40000010861 */
[----:B----4-:R-:W-:-:S02]  /*3100*/  FMUL.FTZ R5, R89, R6 ;  /* 0x0000000659057220 */ /* 0x010fc40000410000 */
[----:B------:R-:W-:Y:S02]  /*3110*/  FFMA.FTZ R6, R101, R6, R93 ;  /* 0x0000000665067223 */ /* 0x000fe4000001005d */
[----:B------:R-:W-:Y:S02]  /*3120*/  @P3 FADD.FTZ R95, R95, R92 ;  /* 0x0000005c5f5f3221 */ /* 0x000fe40000010000 */
[----:B------:R-:W-:Y:S01]  /*3130*/  @P3 FFMA.FTZ R101, R101, R4, -R5 ;  /* 0x0000000465653223 */ /* 0x000fe20000010805 */
[----:B------:R-:W-:Y:S01]  /*3140*/  HFMA2.MMA R5, -RZ, RZ, 0, 0 ;  /* 0x00000000ff057435 */ /* 0x000fe200000001ff */
[----:B------:R-:W-:Y:S01]  /*3150*/  @P3 FADD.FTZ R100, R100, R97 ;  /* 0x0000006164643221 */ /* 0x000fe20000010000 */
[----:B------:R-:W-:Y:S01]  /*3160*/  FSEL R97, R89, R6, !P3 ;  /* 0x0000000659617208 */ /* 0x000fe20005800000 */
[----:B------:R-:W0:Y:S01]  /*3170*/  SHFL.UP PT, R90, R95, 0x10, RZ ;  /* 0x060000005f5a7989 */ /* 0x000e2200000e00ff */
[CC--:B-1----:R-:W-:Y:S01]  /*3180*/  FMUL.FTZ R6, R88.reuse, R25.reuse ;  /* 0x0000001958067220 */ /* 0x0c2fe20000410000 */
[----:B------:R-:W-:Y:S01]  /*3190*/  ISETP.GE.AND P3, PT, R41, 0x10, PT ;  /* 0x000000102900780c */ /* 0x000fe20003f66270 */
[-C--:B------:R-:W-:Y:S01]  /*31a0*/  FMUL.FTZ R108, R88, -R24.reuse ;  /* 0x80000018586c7220 */ /* 0x080fe20000410000 */
[----:B------:R-:W1:Y:S01]  /*31b0*/  SHFL.UP PT, R110, R101, 0x10, RZ ;  /* 0x06000000656e7989 */ /* 0x000e6200000e00ff */
[----:B------:R-:W-:Y:S01]  /*31c0*/  FFMA.FTZ R89, R87, R24, -R6 ;  /* 0x0000001857597223 */ /* 0x000fe20000010806 */
[----:B------:R-:W-:Y:S01]  /*31d0*/  MOV R4, 0x3f800000 ;  /* 0x3f80000000047802 */ /* 0x000fe20000000f00 */
[----:B------:R-:W-:Y:S01]  /*31e0*/  FMUL.FTZ R93, R61, R106 ;  /* 0x0000006a3d5d7220 */ /* 0x000fe20000410000 */
[----:B------:R-:W2:Y:S01]  /*31f0*/  SHFL.UP PT, R112, R100, 0x10, RZ ;  /* 0x0600000064707989 */ /* 0x000ea200000e00ff */
[----:B------:R-:W-:-:S02]  /*3200*/  FFMA.FTZ R107, R87, -R25, R108 ;  /* 0x80000019576b7223 */ /* 0x000fc4000001006c */
[----:B------:R-:W-:Y:S01]  /*3210*/  FMUL.FTZ R105, R86, -R89 ;  /* 0x8000005956697220 */ /* 0x000fe20000410000 */
[----:B------:R-:W3:Y:S01]  /*3220*/  SHFL.UP PT, R114, R97, 0x10, RZ ;  /* 0x0600000061727989 */ /* 0x000ee200000e00ff */
[----:B------:R-:W-:Y:S02]  /*3230*/  FMUL.FTZ R92, R61, R96 ;  /* 0x000000603d5c7220 */ /* 0x000fe40000410000 */
[----:B------:R-:W-:Y:S02]  /*3240*/  FADD.FTZ R113, -R93, R116 ;  /* 0x000000745d717221 */ /* 0x000fe40000010100 */
[-C--:B------:R-:W-:Y:S02]  /*3250*/  FFMA.FTZ R105, R84, R107.reuse, R105 ;  /* 0x0000006b54697223 */ /* 0x080fe40000010069 */
[----:B------:R-:W-:Y:S02]  /*3260*/  FMUL.FTZ R107, R86, -R107 ;  /* 0x8000006b566b7220 */ /* 0x000fe40000410000 */
[----:B------:R-:W-:-:S02]  /*3270*/  FADD.FTZ R109, R92, R7 ;  /* 0x000000075c6d7221 */ /* 0x000fc40000010000 */
[----:B------:R-:W-:Y:S01]  /*3280*/  FMUL.FTZ R108, R80, -R113 ;  /* 0x80000071506c7220 */ /* 0x000fe20000410000 */
[----:B------:R-:W-:Y:S01]  /*3290*/  CS2R R6, SRZ ;  /* 0x0000000000067805 */ /* 0x000fe2000001ff00 */
[----:B------:R-:W-:Y:S02]  /*32a0*/  FFMA.FTZ R111, R84, R89, -R107 ;  /* 0x00000059546f7223 */ /* 0x000fe4000001086b */
[----:B------:R-:W-:Y:S02]  /*32b0*/  FFMA.FTZ R108, R82, R109, -R108 ;  /* 0x0000006d526c7223 */ /* 0x000fe4000001086c */
[C---:B------:R-:W-:Y:S01]  /*32c0*/  FMUL.FTZ R89, R80.reuse, -R105 ;  /* 0x8000006950597220 */ /* 0x040fe20000410000 */
[----:B------:R-:W4:Y:S01]  /*32d0*/  @P2 LDS.128 R4, [UR4+0x1660] ;  /* 0x00166004ff042984 */ /* 0x000f220008000c00 */
[----:B------:R-:W-:Y:S01]  /*32e0*/  FMUL.FTZ R109, R80, -R109 ;  /* 0x8000006d506d7220 */ /* 0x000fe20000410000 */
[----:B------:R-:W-:Y:S01]  /*32f0*/  ISETP.GT.U32.AND P2, PT, R98, 0x1d, PT ;  /* 0x0000001d6200780c */ /* 0x000fe20003f44070 */
[----:B------:R-:W-:-:S02]  /*3300*/  FFMA.FTZ R89, R82, R111, -R89 ;  /* 0x0000006f52597223 */ /* 0x000fc40000010859 */
[----:B------:R-:W-:Y:S02]  /*3310*/  FMUL.FTZ R115, R80, -R111 ;  /* 0x8000006f50737220 */ /* 0x000fe40000410000 */
[----:B------:R-:W-:Y:S02]  /*3320*/  FFMA.FTZ R107, R82, R113, R109 ;  /* 0x00000071526b7223 */ /* 0x000fe4000001006d */
[C---:B0-----:R-:W-:Y:S02]  /*3330*/  FMUL.FTZ R111, R97.reuse, R90 ;  /* 0x0000005a616f7220 */ /* 0x041fe40000410000 */
[C---:B-1----:R-:W-:Y:S02]  /*3340*/  FMUL.FTZ R109, R97.reuse, R110 ;  /* 0x0000006e616d7220 */ /* 0x042fe40000410000 */
[-C--:B--2---:R-:W-:Y:S02]  /*3350*/  FMUL.FTZ R113, R97, R112.reuse ;  /* 0x0000007061717220 */ /* 0x084fe40000410000 */
[----:B------:R-:W-:-:S02]  /*3360*/  FFMA.FTZ R111, R101, R112, -R111 ;  /* 0x00000070656f7223 */ /* 0x000fc4000001086f */
[C---:B---3--:R-:W-:Y:S02]  /*3370*/  FFMA.FTZ R116, R101.reuse, R114, R109 ;  /* 0x0000007265747223 */ /* 0x048fe4000001006d */
[----:B------:R-:W-:Y:S02]  /*3380*/  FFMA.FTZ R112, R101, R90, R113 ;  /* 0x0000005a65707223 */ /* 0x000fe40000010071 */
[C---:B------:R-:W-:Y:S01]  /*3390*/  FMUL.FTZ R114, R97.reuse, R114 ;  /* 0x0000007261727220 */ /* 0x040fe20000410000 */
[----:B------:R-:W-:Y:S01]  /*33a0*/  FSEL R116, R97, R116, !P3 ;  /* 0x0000007461747208 */ /* 0x000fe20005800000 */
[----:B------:R-:W-:Y:S02]  /*33b0*/  FFMA.FTZ R90, R82, R105, R115 ;  /* 0x00000069525a7223 */ /* 0x000fe40000010073 */
[C---:B------:R-:W-:Y:S02]  /*33c0*/  FMUL.FTZ R105, R62.reuse, R96 ;  /* 0x000000603e697220 */ /* 0x040fe40000410000 */
[----:B------:R-:W-:Y:S01]  /*33d0*/  FMUL.FTZ R106, R62, R106 ;  /* 0x0000006a3e6a7220 */ /* 0x000fe20000410000 */
[----:B------:R0:W1:Y:S01]  /*33e0*/  SHFL.DOWN PT, R113, R90, 0x1, 0x1f ;  /* 0x08201f005a717f89 */ /* 0x00006200000e0000 */
[----:B------:R-:W-:-:S02]  /*33f0*/  @P3 FFMA.FTZ R101, R101, R110, -R114 ;  /* 0x0000006e65653223 */ /* 0x000fc40000010872 */
[----:B------:R-:W-:Y:S02]  /*3400*/  @P3 FADD.FTZ R100, R100, R111 ;  /* 0x0000006f64643221 */ /* 0x000fe40000010000 */
[----:B------:R-:W-:Y:S01]  /*3410*/  @P3 FADD.FTZ R95, R95, R112 ;  /* 0x000000705f5f3221 */ /* 0x000fe20000010000 */
[----:B------:R0:W2:Y:S01]  /*3420*/  SHFL.DOWN PT, R111, R89, 0x1, 0x1f ;  /* 0x08201f00596f7f89 */ /* 0x0000a200000e0000 */
[----:B------:R-:W-:Y:S01]  /*3430*/  FADD.FTZ R96, R105, R108 ;  /* 0x0000006c69607221 */ /* 0x000fe20000010000 */
[----:B------:R-:W-:Y:S01]  /*3440*/  ISETP.GT.U32.AND P3, PT, R98, 0x1b, PT ;  /* 0x0000001b6200780c */ /* 0x000fe20003f64070 */
[----:B------:R-:W-:Y:S01]  /*3450*/  FADD.FTZ R97, -R106, R107 ;  /* 0x0000006b6a617221 */ /* 0x000fe20000010100 */
[----:B------:R-:W3:Y:S04]  /*3460*/  SHFL.UP PT, R101, R101, 0x1, RZ ;  /* 0x0420000065657989 */ /* 0x000ee800000e00ff */
[----:B------:R0:W0:Y:S04]  /*3470*/  SHFL.DOWN PT, R109, R96, 0x1, 0x1f ;  /* 0x08201f00606d7f89 */ /* 0x00002800000e0000 */
[----:B------:R0:W0:Y:S04]  /*3480*/  SHFL.DOWN PT, R115, R97, 0x1, 0x1f ;  /* 0x08201f0061737f89 */ /* 0x00002800000e0000 */
[----:B------:R0:W0:Y:S04]  /*3490*/  SHFL.UP PT, R107, R116, 0x1, RZ ;  /* 0x04200000746b7989 */ /* 0x00002800000e00ff */
[----:B------:R-:W0:Y:S04]  /*34a0*/  SHFL.UP PT, R100, R100, 0x1, RZ ;  /* 0x0420000064647989 */ /* 0x000e2800000e00ff */
[----:B------:R-:W0:Y:S01]  /*34b0*/  SHFL.UP PT, R95, R95, 0x1, RZ ;  /* 0x042000005f5f7989 */ /* 0x000e2200000e00ff */
[----:B------:R-:W-:Y:S05]  /*34c0*/  @!P6 BRA `(.L_x_13126) ;  /* 0x000000b00000e947 */ /* 0x000fea0003800000 */
[C---:B-12-4-:R-:W-:Y:S02]  /*34d0*/  FMUL.FTZ R108, R90.reuse, R113 ;  /* 0x000000715a6c7220 */ /* 0x056fe40000410000 */
        /* <DEDUP_REMOVED lines=10> */
.L_x_13126:
[----:B-12-4-:R-:W-:Y:S05]  /*3580*/  BSYNC B0 ;  /* 0x0000000000007941 */ /* 0x016fea0003800000 */
.L_x_13125:
[----:B------:R1:W2:Y:S01]  /*3590*/  SHFL.DOWN PT, R111, R89, 0x2, 0x1f ;  /* 0x08401f00596f7f89 */ /* 0x0002a200000e0000 */
[----:B------:R-:W-:Y:S03]  /*35a0*/  BSSY B0, `(.L_x_13127) ;  /* 0x0000010000007945 */ /* 0x000fe60003800000 */
[----:B------:R1:W4:Y:S04]  /*35b0*/  SHFL.DOWN PT, R113, R90, 0x2, 0x1f ;  /* 0x08401f005a717f89 */ /* 0x00032800000e0000 */
[----:B0-----:R1:W0:Y:S04]  /*35c0*/  SHFL.DOWN PT, R109, R96, 0x2, 0x1f ;  /* 0x08401f00606d7f89 */ /* 0x00122800000e0000 */
[----:B------:R1:W3:Y:S01]  /*35d0*/  SHFL.DOWN PT, R115, R97, 0x2, 0x1f ;  /* 0x08401f0061737f89 */ /* 0x0002e200000e0000 */
[----:B------:R-:W-:Y:S05]  /*35e0*/  @P2 BRA `(.L_x_13128) ;  /* 0x000000b000002947 */ /* 0x000fea0003800000 */
[C---:B----4-:R-:W-:Y:S02]  /*35f0*/  FMUL.FTZ R108, R90.reuse, R113 ;  /* 0x000000715a6c7220 */ /* 0x050fe40000410000 */
[----:B---3--:R-:W-:-:S02]  /*3600*/  FMUL.FTZ R110, R90, R115 ;  /* 0x000000735a6e7220 */ /* 0x008fc40000410000 */
[C---:B0-----:R-:W-:Y:S02]  /*3610*/  FMUL.FTZ R112, R90.reuse, R109 ;  /* 0x0000006d5a707220 */ /* 0x041fe40000410000 */
        /* <DEDUP_REMOVED lines=8> */
.L_x_13128:
[----:B------:R-:W-:Y:S05]  /*36a0*/  BSYNC B0 ;  /* 0x0000000000007941 */ /* 0x000fea0003800000 */
.L_x_13127:
[----:B--2---:R2:W1:Y:S01]  /*36b0*/  SHFL.DOWN PT, R111, R89, 0x4, 0x1f ;  /* 0x08801f00596f7f89 */ /* 0x00446200000e0000 */
[----:B------:R-:W-:Y:S03]  /*36c0*/  BSSY B0, `(.L_x_13129) ;  /* 0x0000010000007945 */ /* 0x000fe60003800000 */
[----:B----4-:R2:W4:Y:S04]  /*36d0*/  SHFL.DOWN PT, R113, R90, 0x4, 0x1f ;  /* 0x08801f005a717f89 */ /* 0x01052800000e0000 */
[----:B0-----:R2:W0:Y:S04]  /*36e0*/  SHFL.DOWN PT, R109, R96, 0x4, 0x1f ;  /* 0x08801f00606d7f89 */ /* 0x00142800000e0000 */
[----:B---3--:R2:W3:Y:S01]  /*36f0*/  SHFL.DOWN PT, R115, R97, 0x4, 0x1f ;  /* 0x08801f0061737f89 */ /* 0x0084e200000e0000 */
        /* <DEDUP_REMOVED lines=12> */
.L_x_13130:
[----:B------:R-:W-:Y:S05]  /*37c0*/  BSYNC B0 ;  /* 0x0000000000007941 */ /* 0x000fea0003800000 */
.L_x_13129:
[----:B-1----:R1:W2:Y:S01]  /*37d0*/  SHFL.DOWN PT, R111, R89, 0x8, 0x1f ;  /* 0x09001f00596f7f89 */ /* 0x0022a200000e0000 */
        /* <DEDUP_REMOVED lines=16> */
.L_x_13132:
[----:B------:R-:W-:Y:S05]  /*38e0*/  BSYNC B0 ;  /* 0x0000000000007941 */ /* 0x000fea0003800000 */
.L_x_13131:
        /* <DEDUP_REMOVED lines=17> */
.L_x_13134:
[----:B------:R-:W-:Y:S05]  /*3a00*/  BSYNC B0 ;  /* 0x0000000000007941 */ /* 0x000fea0003800000 */
.L_x_13133:
[----:B-1----:R-:W-:Y:S01]  /*3a10*/  SHFL.DOWN PT, R111, R90, 0x1, 0x1f ;  /* 0x08201f005a6f7f89 */ /* 0x002fe200000e0000 */
[----:B------:R-:W-:Y:S01]  /*3a20*/  ISETP.NE.AND P2, PT, R42, RZ, PT ;  /* 0x000000ff2a00720c */ /* 0x000fe20003f45270 */
[----:B------:R-:W-:Y:S02]  /*3a30*/  BSSY B0, `(.L_x_13135) ;  /* 0x00000df000007945 */ /* 0x000fe40003800000 */
[----:B------:R-:W1:Y:S04]  /*3a40*/  SHFL.IDX PT, R110, R7, RZ, 0x1f ;  /* 0x00001fff076e7589 */ /* 0x000e6800000e0000 */
[----:B0-----:R-:W0:Y:S04]  /*3a50*/  SHFL.IDX PT, R109, R6, RZ, 0x1f ;  /* 0x00001fff066d7589 */ /* 0x001e2800000e0000 */
[----:B------:R-:W5:Y:S04]  /*3a60*/  SHFL.DOWN PT, R112, R89, 0x1, 0x1f ;  /* 0x08201f0059707f89 */ /* 0x000f6800000e0000 */
[----:B----4-:R-:W4:Y:S04]  /*3a70*/  SHFL.DOWN PT, R113, R96, 0x1, 0x1f ;  /* 0x08201f0060717f89 */ /* 0x010f2800000e0000 */
[----:B------:R-:W2:Y:S04]  /*3a80*/  SHFL.DOWN PT, R114, R97, 0x1, 0x1f ;  /* 0x08201f0061727f89 */ /* 0x000ea800000e0000 */
[----:B--2---:R-:W-:Y:S01]  /*3a90*/  SHFL.IDX PT, R90, R90, RZ, 0x1f ;  /* 0x00001fff5a5a7589 */ /* 0x004fe200000e0000 */
[----:B-1----:R-:W-:-:S03]  /*3aa0*/  @P1 FMUL.FTZ R108, R111, R110 ;  /* 0x0000006e6f6c1220 */ /* 0x002fc60000410000 */
[----:B------:R-:W-:Y:S01]  /*3ab0*/  SHFL.IDX PT, R89, R89, RZ, 0x1f ;  /* 0x00001fff59597589 */ /* 0x000fe200000e0000 */
[----:B0-----:R-:W-:-:S03]  /*3ac0*/  @P1 FMUL.FTZ R111, R111, R109 ;  /* 0x0000006d6f6f1220 */ /* 0x001fc60000410000 */
[----:B------:R-:W-:Y:S01]  /*3ad0*/  SHFL.IDX PT, R96, R96, RZ, 0x1f ;  /* 0x00001fff60607589 */ /* 0x000fe200000e0000 */
[----:B-----5:R-:W-:-:S03]  /*3ae0*/  @P1 FFMA.FTZ R108, R112, R109, -R108 ;  /* 0x0000006d706c1223 */ /* 0x020fc6000001086c */
        /* <DEDUP_REMOVED lines=44> */
[----:B------:R-:W-:-:S02]  /*3db0*/  FMUL.FTZ R9, R86, R107 ;  /* 0x0000006b56097220 */ /* 0x000fc40000410000 */
[----:B------:R-:W-:Y:S02]  /*3dc0*/  FFMA.FTZ R109, R82, R93, R80 ;  /* 0x0000005d526d7223 */ /* 0x000fe40000010050 */
[----:B------:R-:W-:Y:S02]  /*3dd0*/  FMUL.FTZ R86, R86, R11 ;  /* 0x0000000b56567220 */ /* 0x000fe40000410000 */
[----:B------:R-:W-:Y:S02]  /*3de0*/  FFMA.FTZ R8, R82, R103, -R8 ;  /* 0x0000006752087223 */ /* 0x000fe40000010808 */
[----:B------:R-:W-:Y:S02]  /*3df0*/  FADD.FTZ R109, -R106, R109 ;  /* 0x0000006d6a6d7221 */ /* 0x000fe40000010100 */
[----:B------:R-:W-:Y:S02]  /*3e00*/  FFMA.FTZ R82, R84, R107, R86 ;  /* 0x0000006b54527223 */ /* 0x000fe40000010056 */
[----:B------:R-:W-:-:S02]  /*3e10*/  FADD.FTZ R105, R105, R8 ;  /* 0x0000000869697221 */ /* 0x000fc40000010000 */
[----:B------:R-:W-:Y:S02]  /*3e20*/  FFMA.FTZ R8, R62, R111, RZ ;  /* 0x0000006f3e087223 */ /* 0x000fe400000100ff */
[----:B------:R-:W-:Y:S02]  /*3e30*/  FFMA.FTZ R9, R84, R11, -R9 ;  /* 0x0000000b54097223 */ /* 0x000fe40000010809 */
[----:B------:R-:W-:Y:S02]  /*3e40*/  FMUL.FTZ R10, R109, R54 ;  /* 0x000000366d0a7220 */ /* 0x000fe40000410000 */
[----:B------:R-:W-:Y:S02]  /*3e50*/  FMUL.FTZ R94, R93, R56 ;  /* 0x000000385d5e7220 */ /* 0x000fe40000410000 */
[----:B------:R-:W-:Y:S02]  /*3e60*/  FADD.FTZ R82, RZ, R82 ;  /* 0x00000052ff527221 */ /* 0x000fe40000010000 */
[----:B------:R-:W-:-:S02]  /*3e70*/  FFMA.FTZ R80, R79, -R54, R111 ;  /* 0x800000364f507223 */ /* 0x000fc4000001006f */
[----:B------:R-:W-:Y:S02]  /*3e80*/  FFMA.FTZ R92, R61, R11, R8 ;  /* 0x0000000b3d5c7223 */ /* 0x000fe40000010008 */
[----:B------:R-:W-:Y:S02]  /*3e90*/  FFMA.FTZ R84, R81, -R56, R11 ;  /* 0x8000003851547223 */ /* 0x000fe4000001000b */
[----:B------:R-:W-:Y:S02]  /*3ea0*/  FFMA.FTZ R119, R83, R58, R9 ;  /* 0x0000003a53777223 */ /* 0x000fe40000010009 */
[----:B------:R-:W-:Y:S02]  /*3eb0*/  FMUL.FTZ R111, R105, R54 ;  /* 0x00000036696f7220 */ /* 0x000fe40000410000 */
[----:B------:R-:W-:Y:S02]  /*3ec0*/  FMUL.FTZ R11, R91, R10 ;  /* 0x0000000a5b0b7220 */ /* 0x000fe40000410000 */
[----:B------:R-:W-:-:S02]  /*3ed0*/  FMUL.FTZ R86, R103, R56 ;  /* 0x0000003867567220 */ /* 0x000fc40000410000 */
[----:B------:R-:W-:Y:S02]  /*3ee0*/  FMUL.FTZ R113, R107, R94 ;  /* 0x0000005e6b717220 */ /* 0x000fe40000410000 */
[C---:B------:R-:W-:Y:S02]  /*3ef0*/  FMUL.FTZ R8, R88.reuse, R82 ;  /* 0x0000005258087220 */ /* 0x040fe40000410000 */
[----:B------:R-:W-:Y:S02]  /*3f00*/  FMUL.FTZ R88, R88, R119 ;  /* 0x0000007758587220 */ /* 0x000fe40000410000 */
[----:B------:R-:W-:Y:S02]  /*3f10*/  FFMA.FTZ R11, R80, R111, R11 ;  /* 0x0000006f500b7223 */ /* 0x000fe4000001000b */
[----:B---3--:R-:W-:Y:S02]  /*3f20*/  FFMA.FTZ R115, R84, R86, R113 ;  /* 0x0000005654737223 */ /* 0x008fe40000010071 */
[----:B------:R-:W-:-:S02]  /*3f30*/  FFMA.FTZ R9, R87, R119, -R8 ;  /* 0x0000007757097223 */ /* 0x000fc40000010808 */
[----:B------:R-:W-:Y:S02]  /*3f40*/  FMUL.FTZ R113, R91, R111 ;  /* 0x0000006f5b717220 */ /* 0x000fe40000410000 */
[----:B------:R-:W-:Y:S02]  /*3f50*/  FMUL.FTZ R117, R107, R86 ;  /* 0x000000566b757220 */ /* 0x000fe40000410000 */
[----:B------:R-:W-:Y:S02]  /*3f60*/  FADD.FTZ R8, RZ, R11 ;  /* 0x0000000bff087221 */ /* 0x000fe40000010000 */
[----:B------:R-:W-:Y:S02]  /*3f70*/  FFMA.FTZ R88, R87, R82, R88 ;  /* 0x0000005257587223 */ /* 0x000fe40000010058 */
[----:B------:R-:W-:Y:S02]  /*3f80*/  FFMA.FTZ R11, R80, R10, -R113 ;  /* 0x0000000a500b7223 */ /* 0x000fe40000010871 */
[----:B------:R-:W-:-:S02]  /*3f90*/  FFMA.FTZ R92, R59, R119, R92 ;  /* 0x000000773b5c7223 */ /* 0x000fc4000001005c */
[----:B------:R-:W-:Y:S02]  /*3fa0*/  FFMA.FTZ R9, R85, R60, R9 ;  /* 0x0000003c55097223 */ /* 0x000fe40000010009 */
[----:B------:R-:W-:Y:S02]  /*3fb0*/  FMUL.FTZ R113, R95, R58 ;  /* 0x0000003a5f717220 */ /* 0x000fe40000410000 */
[----:B------:R-:W-:Y:S02]  /*3fc0*/  FFMA.FTZ R102, R84, R94, -R117 ;  /* 0x0000005e54667223 */ /* 0x000fe40000010875 */
[----:B------:R-:W-:Y:S02]  /*3fd0*/  FADD.FTZ R94, RZ, R88 ;  /* 0x00000058ff5e7221 */ /* 0x000fe40000010000 */
[----:B------:R-:W-:Y:S02]  /*3fe0*/  FFMA.FTZ R100, R57, R9, R92 ;  /* 0x0000000939647223 */ /* 0x000fe4000001005c */
[----:B------:R-:W-:-:S02]  /*3ff0*/  FFMA.FTZ R88, R85, -R60, R9 ;  /* 0x8000003c55587223 */ /* 0x000fc40000010009 */
[-C--:B------:R-:W-:Y:S02]  /*4000*/  FFMA.FTZ R87, R83, -R58.reuse, R119 ;  /* 0x8000003a53577223 */ /* 0x080fe40000010077 */
[----:B------:R-:W-:Y:S01]  /*4010*/  FMUL.FTZ R9, R101, R58 ;  /* 0x0000003a65097220 */ /* 0x000fe20000410000 */
[----:B------:R-:W0:Y:S01]  /*4020*/  SHFL.DOWN PT, R119, R100, 0x1, 0x1f ;  /* 0x08201f0064777f89 */ /* 0x000e2200000e0000 */
[----:B------:R-:W-:Y:S02]  /*4030*/  FMUL.FTZ R104, R82, R113 ;  /* 0x0000007152687220 */ /* 0x000fe40000410000 */
[-C--:B------:R-:W-:Y:S02]  /*4040*/  FMUL.FTZ R92, R24, R60.reuse ;  /* 0x0000003c185c7220 */ /* 0x080fe40000410000 */
[----:B------:R-:W-:Y:S02]  /*4050*/  FADD.FTZ R8, R8, R115 ;  /* 0x0000007308087221 */ /* 0x000fe40000010000 */
[----:B------:R-:W-:-:S02]  /*4060*/  FMUL.FTZ R115, R25, R60 ;  /* 0x0000003c19737220 */ /* 0x000fc40000410000 */
[----:B------:R-:W-:Y:S02]  /*4070*/  FFMA.FTZ R106, R87, R9, -R104 ;  /* 0x00000009576a7223 */ /* 0x000fe40000010868 */
[----:B------:R-:W-:Y:S02]  /*4080*/  FMUL.FTZ R108, R94, R92 ;  /* 0x0000005c5e6c7220 */ /* 0x000fe40000410000 */
[----:B------:R-:W-:Y:S02]  /*4090*/  FFMA.FTZ R10, R62, -R91, RZ ;  /* 0x8000005b3e0a7223 */ /* 0x000fe400000100ff */
[----:B------:R-:W-:Y:S02]  /*40a0*/  FADD.FTZ R11, RZ, R11 ;  /* 0x0000000bff0b7221 */ /* 0x000fe40000010000 */
[----:B------:R-:W-:Y:S02]  /*40b0*/  FMUL.FTZ R104, R82, R9 ;  /* 0x0000000952687220 */ /* 0x000fe40000410000 */
[----:B------:R-:W-:-:S02]  /*40c0*/  FFMA.FTZ R108, R88, R115, -R108 ;  /* 0x00000073586c7223 */ /* 0x000fc4000001086c */
[----:B------:R-:W-:Y:S02]  /*40d0*/  FADD.FTZ R11, R11, R102 ;  /* 0x000000660b0b7221 */ /* 0x000fe40000010000 */
[----:B------:R-:W-:Y:S02]  /*40e0*/  FFMA.FTZ R10, R61, -R107, R10 ;  /* 0x8000006b3d0a7223 */ /* 0x000fe4000001000a */
[----:B------:R-:W-:Y:S02]  /*40f0*/  FFMA.FTZ R9, R87, R113, R104 ;  /* 0x0000007157097223 */ /* 0x000fe40000010068 */
[----:B------:R-:W-:Y:S02]  /*4100*/  FMUL.FTZ R115, R94, R115 ;  /* 0x000000735e737220 */ /* 0x000fe40000410000 */
[----:B------:R-:W-:Y:S02]  /*4110*/  FFMA.FTZ R10, R59, -R82, R10 ;  /* 0x800000523b0a7223 */ /* 0x000fe4000001000a */
[----:B------:R-:W-:-:S02]  /*4120*/  FADD.FTZ R8, R8, R9 ;  /* 0x0000000908087221 */ /* 0x000fc40000010000 */
        /* <DEDUP_REMOVED lines=15> */
[----:B------:R-:W-:Y:S02]  /*4220*/  FADD.FTZ R77, R86, R77 ;  /* 0x0000004d564d7221 */ /* 0x000fe40000010000 */
[----:B------:R-:W-:Y:S02]  /*4230*/  FADD.FTZ R78, R111, R78 ;  /* 0x0000004e6f4e7221 */ /* 0x000fe40000010000 */
[----:B-1----:R-:W-:Y:S02]  /*4240*/  @!P0 FADD.FTZ R11, R11, R106 ;  /* 0x0000006a0b0b8221 */ /* 0x002fe40000010000 */
[----:B0-----:R-:W-:-:S03]  /*4250*/  @!P0 FADD.FTZ R9, R9, R104 ;  /* 0x0000006809098221 */ /* 0x001fc60000010000 */
[----:B------:R-:W0:Y:S01]  /*4260*/  SHFL.DOWN PT, R102, R11, 0x2, 0x1f ;  /* 0x08401f000b667f89 */ /* 0x000e2200000e0000 */
[----:B--2---:R-:W-:-:S03]  /*4270*/  @!P0 FADD.FTZ R8, R8, R117 ;  /* 0x0000007508088221 */ /* 0x004fc60000010000 */
[----:B------:R-:W1:Y:S01]  /*4280*/  SHFL.DOWN PT, R100, R9, 0x2, 0x1f ;  /* 0x08401f0009647f89 */ /* 0x000e6200000e0000 */
[----:B------:R-:W-:-:S03]  /*4290*/  ISETP.GT.AND P0, PT, R41, 0x1d, PT ;  /* 0x0000001d2900780c */ /* 0x000fc60003f04270 */
[----:B------:R-:W2:Y:S04]  /*42a0*/  SHFL.DOWN PT, R117, R10, 0x2, 0x1f ;  /* 0x08401f000a757f89 */ /* 0x000ea800000e0000 */
[----:B------:R-:W3:Y:S06]  /*42b0*/  SHFL.DOWN PT, R115, R8, 0x2, 0x1f ;  /* 0x08401f0008737f89 */ /* 0x000eec00000e0000 */
[----:B0-----:R-:W-:-:S02]  /*42c0*/  @!P0 FADD.FTZ R11, R11, R102 ;  /* 0x000000660b0b8221 */ /* 0x001fc40000010000 */
[----:B-1----:R-:W-:-:S03]  /*42d0*/  @!P0 FADD.FTZ R9, R9, R100 ;  /* 0x0000006409098221 */ /* 0x002fc60000010000 */
        /* <DEDUP_REMOVED lines=8> */
[CC--:B------:R-:W-:Y:S02]  /*4360*/  FMUL.FTZ R102, R90.reuse, R6.reuse ;  /* 0x000000065a667220 */ /* 0x0c0fe40000410000 */
[----:B-1----:R-:W-:Y:S01]  /*4370*/  @!P0 FADD.FTZ R9, R9, R100 ;  /* 0x0000006409098221 */ /* 0x002fe20000010000 */
[----:B------:R-:W0:Y:S01]  /*4380*/  SHFL.DOWN PT, R106, R11, 0x8, 0x1f ;  /* 0x09001f000b6a7f89 */ /* 0x000e2200000e0000 */
[-C--:B------:R-:W-:Y:S02]  /*4390*/  FMUL.FTZ R100, R90, R7.reuse ;  /* 0x000000075a647220 */ /* 0x080fe40000410000 */
[----:B--2---:R-:W-:Y:S01]  /*43a0*/  @!P0 FADD.FTZ R10, R10, R117 ;  /* 0x000000750a0a8221 */ /* 0x004fe20000010000 */
[----:B------:R-:W1:Y:S01]  /*43b0*/  SHFL.DOWN PT, R104, R9, 0x8, 0x1f ;  /* 0x09001f0009687f89 */ /* 0x000e6200000e0000 */
[----:B------:R-:W-:Y:S02]  /*43c0*/  FFMA.FTZ R102, R89, R7, R102 ;  /* 0x0000000759667223 */ /* 0x000fe40000010066 */
[----:B---3--:R-:W-:Y:S01]  /*43d0*/  @!P0 FADD.FTZ R8, R8, R115 ;  /* 0x0000007308088221 */ /* 0x008fe20000010000 */
[----:B------:R-:W2:Y:S01]  /*43e0*/  SHFL.DOWN PT, R119, R10, 0x8, 0x1f ;  /* 0x09001f000a777f89 */ /* 0x000ea200000e0000 */
[----:B------:R-:W-:Y:S01]  /*43f0*/  ISETP.GT.AND P0, PT, R41, 0x17, PT ;  /* 0x000000172900780c */ /* 0x000fe20003f04270 */
[----:B------:R-:W-:-:S02]  /*4400*/  FFMA.FTZ R115, R89, R6, -R100 ;  /* 0x0000000659737223 */ /* 0x000fc40000010864 */
[----:B------:R-:W3:Y:S01]  /*4410*/  SHFL.DOWN PT, R117, R8, 0x8, 0x1f ;  /* 0x09001f0008757f89 */ /* 0x000ee200000e0000 */
[CC--:B------:R-:W-:Y:S02]  /*4420*/  FMUL.FTZ R6, R90.reuse, R5.reuse ;  /* 0x000000055a067220 */ /* 0x0c0fe40000410000 */
[-C--:B------:R-:W-:Y:S02]  /*4430*/  FMUL.FTZ R90, R90, R4.reuse ;  /* 0x000000045a5a7220 */ /* 0x080fe40000410000 */
[C---:B------:R-:W-:Y:S02]  /*4440*/  FFMA.FTZ R4, R89.reuse, R4, -R6 ;  /* 0x0000000459047223 */ /* 0x040fe40000010806 */
[----:B------:R-:W-:Y:S02]  /*4450*/  FFMA.FTZ R5, R89, R5, R90 ;  /* 0x0000000559057223 */ /* 0x000fe4000001005a */
[----:B------:R-:W-:Y:S02]  /*4460*/  FADD.FTZ R6, R96, R115 ;  /* 0x0000007360067221 */ /* 0x000fe40000010000 */
[----:B------:R-:W-:-:S02]  /*4470*/  FMUL.FTZ R89, R23, R24 ;  /* 0x0000001817597220 */ /* 0x000fc40000410000 */
[----:B0-----:R-:W-:Y:S02]  /*4480*/  @!P0 FADD.FTZ R11, R11, R106 ;  /* 0x0000006a0b0b8221 */ /* 0x001fe40000010000 */
[-C--:B------:R-:W-:Y:S02]  /*4490*/  FFMA.FTZ R89, R22, R25.reuse, -R89 ;  /* 0x0000001916597223 */ /* 0x080fe40000010859 */
[----:B-1----:R-:W-:Y:S01]  /*44a0*/  @!P0 FADD.FTZ R9, R9, R104 ;  /* 0x0000006809098221 */ /* 0x002fe20000010000 */
[----:B------:R-:W-:Y:S01]  /*44b0*/  SHFL.DOWN PT, R96, R11, 0x10, 0x1f ;  /* 0x0a001f000b607f89 */ /* 0x000fe200000e0000 */
[----:B------:R-:W-:Y:S02]  /*44c0*/  FMUL.FTZ R25, R23, R25 ;  /* 0x0000001917197220 */ /* 0x000fe40000410000 */
[----:B--2---:R-:W-:Y:S01]  /*44d0*/  @!P0 FADD.FTZ R10, R10, R119 ;  /* 0x000000770a0a8221 */ /* 0x004fe20000010000 */
[----:B------:R-:W-:Y:S01]  /*44e0*/  SHFL.DOWN PT, R90, R9, 0x10, 0x1f ;  /* 0x0a001f00095a7f89 */ /* 0x000fe200000e0000 */
[----:B------:R-:W-:-:S02]  /*44f0*/  FADD.FTZ R7, R97, R102 ;  /* 0x0000006661077221 */ /* 0x000fc40000010000 */
[----:B---3--:R-:W-:Y:S01]  /*4500*/  @!P0 FADD.FTZ R8, R8, R117 ;  /* 0x0000007508088221 */ /* 0x008fe20000010000 */
[----:B------:R-:W-:Y:S01]  /*4510*/  ISETP.GT.AND P0, PT, R41, 0xf, PT ;  /* 0x0000000f2900780c */ /* 0x000fe20003f04270 */
[----:B------:R-:W0:Y:S01]  /*4520*/  SHFL.DOWN PT, R117, R10, 0x10, 0x1f ;  /* 0x0a001f000a757f89 */ /* 0x000e2200000e0000 */
[----:B------:R-:W-:Y:S02]  /*4530*/  FMUL.FTZ R94, R94, R89 ;  /* 0x000000595e5e7220 */ /* 0x000fe40000410000 */
[----:B------:R-:W-:Y:S01]  /*4540*/  FFMA.FTZ R97, R22, R24, R25 ;  /* 0x0000001816617223 */ /* 0x000fe20000010019 */
[----:B------:R-:W1:Y:S01]  /*4550*/  SHFL.DOWN PT, R115, R8, 0x10, 0x1f ;  /* 0x0a001f0008737f89 */ /* 0x000e6200000e0000 */
[C---:B------:R-:W-:Y:S02]  /*4560*/  FMUL.FTZ R89, R23.reuse, R95 ;  /* 0x0000005f17597220 */ /* 0x040fe40000410000 */
[----:B------:R-:W-:Y:S01]  /*4570*/  FMUL.FTZ R25, R23, R103 ;  /* 0x0000006717197220 */ /* 0x000fe20000410000 */
[----:B------:R2:W-:Y:S01]  /*4580*/  @!P2 STS.128 [UR4+0x1660], R4 ;  /* 0x00166004ff00a988 */ /* 0x0005e20008000c04 */
[----:B------:R-:W-:-:S02]  /*4590*/  FFMA.FTZ R94, R88, R97, R94 ;  /* 0x00000061585e7223 */ /* 0x000fc4000001005e */
[C---:B------:R-:W-:Y:S02]  /*45a0*/  FFMA.FTZ R89, R22.reuse, R101, -R89 ;  /* 0x0000006516597223 */ /* 0x040fe40000010859 */
[----:B------:R-:W-:Y:S02]  /*45b0*/  FFMA.FTZ R88, R22, R93, -R25 ;  /* 0x0000005d16587223 */ /* 0x000fe40000010819 */
[C---:B------:R-:W-:Y:S02]  /*45c0*/  FMUL.FTZ R101, R23.reuse, R101 ;  /* 0x0000006517657220 */ /* 0x040fe40000410000 */
[----:B------:R-:W-:Y:S02]  /*45d0*/  FMUL.FTZ R93, R23, R93 ;  /* 0x0000005d175d7220 */ /* 0x000fe40000410000 */
[----:B------:R-:W-:Y:S02]  /*45e0*/  FMUL.FTZ R89, R82, R89 ;  /* 0x0000005952597220 */ /* 0x000fe40000410000 */
[----:B------:R-:W-:-:S02]  /*45f0*/  FMUL.FTZ R88, R107, R88 ;  /* 0x000000586b587220 */ /* 0x000fc40000410000 */
[C---:B--2---:R-:W-:Y:S02]  /*4600*/  FMUL.FTZ R4, R23.reuse, R105 ;  /* 0x0000006917047220 */ /* 0x044fe40000410000 */
[-C--:B------:R-:W-:Y:S02]  /*4610*/  FMUL.FTZ R23, R23, R109.reuse ;  /* 0x0000006d17177220 */ /* 0x080fe40000410000 */
[C---:B------:R-:W-:Y:S02]  /*4620*/  FFMA.FTZ R4, R22.reuse, R109, -R4 ;  /* 0x0000006d16047223 */ /* 0x040fe40000010804 */
[C---:B------:R-:W-:Y:S02]  /*4630*/  FFMA.FTZ R6, R22.reuse, R95, R101 ;  /* 0x0000005f16067223 */ /* 0x040fe40000010065 */
[C---:B------:R-:W-:Y:S02]  /*4640*/  FFMA.FTZ R93, R22.reuse, R103, R93 ;  /* 0x00000067165d7223 */ /* 0x040fe4000001005d */
[----:B------:R-:W-:-:S02]  /*4650*/  FFMA.FTZ R23, R22, R105, R23 ;  /* 0x0000006916177223 */ /* 0x000fc40000010017 */
[----:B------:R-:W-:Y:S02]  /*4660*/  FMUL.FTZ R4, R91, R4 ;  /* 0x000000045b047220 */ /* 0x000fe40000410000 */
[----:B0-----:R-:W-:Y:S02]  /*4670*/  @!P0 FADD.FTZ R10, R10, R117 ;  /* 0x000000750a0a8221 */ /* 0x001fe40000010000 */
[----:B------:R-:W-:Y:S02]  /*4680*/  @!P0 FADD.FTZ R11, R11, R96 ;  /* 0x000000600b0b8221 */ /* 0x000fe40000010000 */
[----:B------:R-:W-:Y:S02]  /*4690*/  @!P0 FADD.FTZ R9, R9, R90 ;  /* 0x0000005a09098221 */ /* 0x000fe40000010000 */
[----:B-1----:R-:W-:Y:S02]  /*46a0*/  @!P0 FADD.FTZ R8, R8, R115 ;  /* 0x0000007308088221 */ /* 0x002fe40000010000 */
        /* <DEDUP_REMOVED lines=23> */
.L_x_13136:
[----:B0-----:R-:W-:Y:S05]  /*4820*/  BSYNC B0 ;  /* 0x0000000000007941 */ /* 0x001fea0003800000 */
.L_x_13135:
        /* <DEDUP_REMOVED lines=21> */
.L_x_13122:
[----:B------:R-:W-:Y:S01]  /*4980*/  IADD3 R14, -R14, c[0x0][0x168], RZ ;  /* 0x00005a000e0e7a10 */ /* 0x000fe20007ffe1ff */
[----:B------:R-:W-:Y:S01]  /*4990*/  BAR.SYNC.DEFER_BLOCKING 0x0 ;  /* 0x0000000000007b1d */ /* 0x000fe20000010000 */
[----:B------:R-:W-:Y:S02]  /*49a0*/  PRMT R13, RZ, 0x7610, R13 ;  /* 0x00007610ff0d7816 */ /* 0x000fe4000000000d */
[----:B------:R-:W-:-:S02]  /*49b0*/  ISETP.GE.AND P3, PT, R34, R14, PT ;  /* 0x0000000e2200720c */ /* 0x000fc40003f66270 */
[-C--:B------:R-:W-:Y:S02]  /*49c0*/  ISETP.GE.AND P2, PT, R31, R14.reuse, PT ;  /* 0x0000000e1f00720c */ /* 0x080fe40003f46270 */
[-C--:B------:R-:W-:Y:S02]  /*49d0*/  ISETP.GE.AND P1, PT, R30, R14.reuse, PT ;  /* 0x0000000e1e00720c */ /* 0x080fe40003f26270 */
[----:B------:R-:W-:-:S07]  /*49e0*/  ISETP.GE.AND P0, PT, R29, R14, PT ;  /* 0x0000000e1d00720c */ /* 0x000fce0003f06270 */
[----:B------:R-:W-:-:S04]  /*49f0*/  @!P3 IADD3 R4, P4, R39, R28, RZ ;  /* 0x0000001c2704b210 */ /* 0x000fc80007f9e0ff */
[----:B------:R-:W-:Y:S02]  /*4a00*/  @!P3 IADD3.X R5, R38, R27, RZ, P4, !PT ;  /* 0x0000001b2605b210 */ /* 0x000fe400027fe4ff */
[CC--:B------:R-:W-:Y:S02]  /*4a10*/  @!P1 IADD3 R8, P4, R39.reuse, R28.reuse, RZ ;  /* 0x0000001c27089210 */ /* 0x0c0fe40007f9e0ff */
[CC--:B------:R-:W-:Y:S01]  /*4a20*/  @!P0 IADD3 R10, P5, R39.reuse, R28.reuse, RZ ;  /* 0x0000001c270a8210 */ /* 0x0c0fe20007fbe0ff */
[----:B------:R-:W2:Y:S01]  /*4a30*/  @!P3 LDG.E.U16 R13, [R4.64] ;  /* 0x00000006040db981 */ /* 0x000ea2000c1e1500 */
[----:B0-----:R-:W-:Y:S02]  /*4a40*/  @!P2 IADD3 R6, P3, R39, R28, RZ ;  /* 0x0000001c2706a210 */ /* 0x001fe40007f7e0ff */
[----:B------:R-:W-:Y:S02]  /*4a50*/  PRMT R15, RZ, 0x7610, R15 ;  /* 0x00007610ff0f7816 */ /* 0x000fe4000000000f */
[----:B------:R-:W-:-:S02]  /*4a60*/  PRMT R23, RZ, 0x7610, R23 ;  /* 0x00007610ff177816 */ /* 0x000fc40000000017 */
[----:B------:R-:W-:Y:S02]  /*4a70*/  PRMT R25, RZ, 0x7610, R25 ;  /* 0x00007610ff197816 */ /* 0x000fe40000000019 */
[CC--:B------:R-:W-:Y:S02]  /*4a80*/  @!P2 IADD3.X R7, R38.reuse, R27.reuse, RZ, P3, !PT ;  /* 0x0000001b2607a210 */ /* 0x0c0fe40001ffe4ff */
[CC--:B------:R-:W-:Y:S02]  /*4a90*/  @!P1 IADD3.X R9, R38.reuse, R27.reuse, RZ, P4, !PT ;  /* 0x0000001b26099210 */ /* 0x0c0fe400027fe4ff */
[----:B------:R-:W-:Y:S01]  /*4aa0*/  @!P0 IADD3.X R11, R38, R27, RZ, P5, !PT ;  /* 0x0000001b260b8210 */ /* 0x000fe20002ffe4ff */
[----:B------:R-:W3:Y:S04]  /*4ab0*/  @!P2 LDG.E.U16 R15, [R6.64+0x40] ;  /* 0x00004006060fa981 */ /* 0x000ee8000c1e1500 */
[----:B------:R-:W4:Y:S04]  /*4ac0*/  @!P1 LDG.E.U16 R23, [R8.64+0x80] ;  /* 0x0000800608179981 */ /* 0x000f28000c1e1500 */
[----:B------:R-:W5:Y:S01]  /*4ad0*/  @!P0 LDG.E.U16 R25, [R10.64+0xc0] ;  /* 0x0000c0060a198981 */ /* 0x000f62000c1e1500 */
[----:B------:R-:W-:Y:S01]  /*4ae0*/  ISETP.NE.AND P6, PT, R42, RZ, PT ;  /* 0x000000ff2a00720c */ /* 0x000fe20003fc5270 */
[----:B------:R-:W-:Y:S01]  /*4af0*/  IMAD R12, R46, c[0x0][0x2d8], RZ ;  /* 0x0000b6002e0c7a24 */ /* 0x000fe200078e02ff */
[----:B------:R-:W-:Y:S01]  /*4b00*/  F2FP.BF16.PACK_AB R78, R77, R78 ;  /* 0x0000004e4d4e723e */ /* 0x000fe200000010ff */
[----:B------:R-:W-:Y:S01]  /*4b10*/  BSSY B0, `(.L_x_13138) ;  /* 0x000004e000007945 */ /* 0x000fe20003800000 */
[----:B------:R-:W-:Y:S01]  /*4b20*/  F2FP.BF16.PACK_AB R79, R75, R76 ;  /* 0x0000004c4b4f723e */ /* 0x000fe200000010ff */
[----:B------:R-:W-:-:S02]  /*4b30*/  IMAD R53, R47, c[0x0][0x2dc], R12 ;  /* 0x0000b7002f357a24 */ /* 0x000fc400078e020c */
[----:B------:R-:W-:Y:S01]  /*4b40*/  IMAD R12, R50, c[0x0][0x2e0], RZ ;  /* 0x0000b800320c7a24 */ /* 0x000fe200078e02ff */
[----:B--2---:R-:W-:Y:S04]  /*4b50*/  STS.U16 [R26], R13 ;  /* 0x0000000d1a007388 */ /* 0x004fe80000000400 */
[----:B---3--:R-:W-:Y:S04]  /*4b60*/  STS.U16 [R26+0x40], R15 ;  /* 0x0000400f1a007388 */ /* 0x008fe80000000400 */
[----:B----4-:R-:W-:Y:S04]  /*4b70*/  STS.U16 [R26+0x80], R23 ;  /* 0x000080171a007388 */ /* 0x010fe80000000400 */
[----:B-----5:R-:W-:Y:S01]  /*4b80*/  STS.U16 [R26+0xc0], R25 ;  /* 0x0000c0191a007388 */ /* 0x020fe20000000400 */
[----:B------:R-:W-:-:S06]  /*4b90*/  NOP ;  /* 0x0000000000007918 */ /* 0x000fcc0000000000 */
[----:B------:R-:W0:Y:S04]  /*4ba0*/  LDS.64 R54, [R41.X8] ;  /* 0x0000000029367984 */ /* 0x000e280000008a00 */
[----:B------:R-:W-:Y:S06]  /*4bb0*/  BAR.SYNC.DEFER_BLOCKING 0x0 ;  /* 0x0000000000007b1d */ /* 0x000fec0000010000 */
[----:B------:R-:W-:Y:S01]  /*4bc0*/  STS.64 [R41.X8], R78 ;  /* 0x0000004e29007388 */ /* 0x000fe20000008a00 */
[----:B------:R-:W-:-:S06]  /*4bd0*/  NOP ;  /* 0x0000000000007918 */ /* 0x000fcc0000000000 */
[----:B------:R-:W-:Y:S04]  /*4be0*/  LDS.U16 R11, [R26] ;  /* 0x000000001a0b7984 */ /* 0x000fe80000000400 */
[----:B------:R-:W-:Y:S01]  /*4bf0*/  LDS.U16 R13, [R26+0x40] ;  /* 0x000040001a0d7984 */ /* 0x000fe20000000400 */
[----:B0-----:R-:W-:Y:S02]  /*4c00*/  PRMT R5, RZ, 0x5410, R54 ;  /* 0x00005410ff057816 */ /* 0x001fe40000000036 */
[----:B------:R-:W-:Y:S01]  /*4c10*/  PRMT R7, RZ, 0x7610, R55 ;  /* 0x00007610ff077816 */ /* 0x000fe20000000037 */
[----:B------:R-:W-:Y:S02]  /*4c20*/  LDS.U16 R15, [R26+0x80] ;  /* 0x000080001a0f7984 */ /* 0x000fe40000000400 */
[----:B------:R-:W-:Y:S01]  /*4c30*/  FADD.FTZ R4, R5, R48 ;  /* 0x0000003005047221 */ /* 0x000fe20000010000 */
[----:B------:R-:W-:Y:S01]  /*4c40*/  PRMT R5, RZ, 0x7610, R54 ;  /* 0x00007610ff057816 */ /* 0x000fe20000000036 */
[----:B------:R-:W-:Y:S01]  /*4c50*/  LDS.U16 R23, [R26+0xc0] ;  /* 0x0000c0001a177984 */ /* 0x000fe20000000400 */
[----:B------:R-:W-:-:S02]  /*4c60*/  FADD.FTZ R9, R7, R48 ;  /* 0x0000003007097221 */ /* 0x000fc40000010000 */
[----:B------:R-:W-:Y:S01]  /*4c70*/  FSETP.GTU.FTZ.AND P1, PT, R4, 20, PT ;  /* 0x41a000000400780b */ /* 0x000fe20003f3c000 */
[----:B------:R-:W-:Y:S01]  /*4c80*/  @!P6 STS [0x100], R14 ;  /* 0x0001000eff00e388 */ /* 0x000fe20000000800 */
[----:B------:R-:W-:Y:S01]  /*4c90*/  FADD.FTZ R6, R5, R48 ;  /* 0x0000003005067221 */ /* 0x000fe20000010000 */
[----:B------:R-:W-:Y:S01]  /*4ca0*/  PRMT R5, RZ, 0x5410, R55 ;  /* 0x00005410ff057816 */ /* 0x000fe20000000037 */
[----:B------:R-:W-:Y:S01]  /*4cb0*/  IMAD R55, R51, c[0x0][0x2e4], R12 ;  /* 0x0000b90033377a24 */ /* 0x000fe200078e020c */
[----:B------:R-:W-:Y:S01]  /*4cc0*/  BAR.SYNC.DEFER_BLOCKING 0x0 ;  /* 0x0000000000007b1d */ /* 0x000fe20000010000 */
[----:B------:R-:W-:Y:S02]  /*4cd0*/  FSETP.GTU.FTZ.AND P0, PT, R9, 20, PT ;  /* 0x41a000000900780b */ /* 0x000fe40003f1c000 */
[----:B------:R-:W-:Y:S01]  /*4ce0*/  FADD.FTZ R8, R5, R48 ;  /* 0x0000003005087221 */ /* 0x000fe20000010000 */
[----:B------:R-:W-:-:S04]  /*4cf0*/  FSETP.GTU.FTZ.AND P2, PT, R6, 20, PT ;  /* 0x41a000000600780b */ /* 0x000fc80003f5c000 */
[----:B------:R-:W-:Y:S01]  /*4d00*/  FSETP.GTU.FTZ.AND P3, PT, R8, 20, PT ;  /* 0x41a000000800780b */ /* 0x000fe20003f7c000 */
[----:B------:R-:W-:-:S05]  /*4d10*/  @!P1 FMUL.FTZ R4, R4, -1.4426950216293334961 ;  /* 0xbfb8aa3b04049820 */ /* 0x000fca0000410000 */
[----:B------:R-:W-:Y:S01]  /*4d20*/  @!P0 FMUL.FTZ R9, R9, -1.4426950216293334961 ;  /* 0xbfb8aa3b09098820 */ /* 0x000fe20000410000 */
[----:B------:R-:W0:Y:S02]  /*4d30*/  @!P1 MUFU.EX2 R4, R4 ;  /* 0x0000000400049308 */ /* 0x000e240000000800 */
[----:B------:R-:W-:-:S04]  /*4d40*/  @!P2 FMUL.FTZ R5, R6, -1.4426950216293334961 ;  /* 0xbfb8aa3b0605a820 */ /* 0x000fc80000410000 */
[----:B------:R-:W-:Y:S02]  /*4d50*/  @!P3 FMUL.FTZ R8, R8, -1.4426950216293334961 ;  /* 0xbfb8aa3b0808b820 */ /* 0x000fe40000410000 */
[----:B------:R1:W2:Y:S01]  /*4d60*/  @!P2 MUFU.EX2 R7, R5 ;  /* 0x000000050007a308 */ /* 0x0002a20000000800 */
[----:B------:R-:W3:Y:S07]  /*4d70*/  LDS R10, [0x100] ;  /* 0x00010000ff0a7984 */ /* 0x000eee0000000800 */
[----:B------:R-:W4:Y:S01]  /*4d80*/  @!P3 MUFU.EX2 R8, R8 ;  /* 0x000000080008b308 */ /* 0x000f220000000800 */
[----:B0-----:R-:W-:-:S02]  /*4d90*/  @!P1 FADD.FTZ R6, R4, 1 ;  /* 0x3f80000004069421 */ /* 0x001fc40000010000 */
[----:B-1----:R-:W-:-:S05]  /*4da0*/  IMAD.WIDE.U32 R4, R47, c[0x0][0x2d8], RZ ;  /* 0x0000b6002f047a25 */ /* 0x002fca00078e00ff */
[----:B------:R-:W0:Y:S01]  /*4db0*/  @!P0 MUFU.EX2 R9, R9 ;  /* 0x0000000900098308 */ /* 0x000e220000000800 */
[----:B--2---:R-:W-:Y:S01]  /*4dc0*/  @!P2 FADD.FTZ R7, R7, 1 ;  /* 0x3f8000000707a421 */ /* 0x004fe20000010000 */
[----:B------:R-:W-:-:S05]  /*4dd0*/  IADD3 R5, R5, R53, RZ ;  /* 0x0000003505057210 */ /* 0x000fca0007ffe0ff */
[----:B------:R-:W-:Y:S01]  /*4de0*/  IMAD.WIDE.U32 R4, R51, c[0x0][0x2e0], R4 ;  /* 0x0000b80033047a25 */ /* 0x000fe200078e0004 */
[----:B------:R-:W1:Y:S03]  /*4df0*/  @!P2 MUFU.RCP R7, R7 ;  /* 0x000000070007a308 */ /* 0x000e660000001000 */
[----:B----4-:R-:W-:Y:S01]  /*4e00*/  @!P3 FADD.FTZ R8, R8, 1 ;  /* 0x3f8000000808b421 */ /* 0x010fe20000010000 */
[----:B------:R-:W-:-:S04]  /*4e10*/  IADD3 R4, P4, R0, R4, RZ ;  /* 0x0000000400047210 */ /* 0x000fc80007f9e0ff */
[----:B------:R-:W2:Y:S01]  /*4e20*/  @!P1 MUFU.RCP R6, R6 ;  /* 0x0000000600069308 */ /* 0x000ea20000001000 */
[----:B0-----:R-:W-:Y:S01]  /*4e30*/  @!P0 FADD.FTZ R9, R9, 1 ;  /* 0x3f80000009098421 */ /* 0x001fe20000010000 */
[----:B------:R-:W-:-:S06]  /*4e40*/  IADD3.X R5, R52, R55, R5, P4, !PT ;  /* 0x0000003734057210 */ /* 0x000fcc00027fe405 */
[----:B------:R-:W0:Y:S01]  /*4e50*/  @!P3 MUFU.RCP R8, R8 ;  /* 0x000000080008b308 */ /* 0x000e220000001000 */
[-C--:B---3--:R-:W-:Y:S01]  /*4e60*/  ISETP.GE.AND P4, PT, R34, R10.reuse, PT ;  /* 0x0000000a2200720c */ /* 0x088fe20003f86270 */
[----:B-1----:R-:W-:Y:S01]  /*4e70*/  @!P2 FMUL.FTZ R72, R72, R7 ;  /* 0x000000074848a220 */ /* 0x002fe20000410000 */
[----:B------:R-:W-:Y:S02]  /*4e80*/  IADD3 R7, P5, R28, c[0x0][0x330], RZ ;  /* 0x0000cc001c077a10 */ /* 0x000fe40007fbe0ff */
[----:B------:R-:W-:-:S03]  /*4e90*/  ISETP.GE.AND P2, PT, R30, R10, PT ;  /* 0x0000000a1e00720c */ /* 0x000fc60003f46270 */
[----:B------:R1:W3:Y:S01]  /*4ea0*/  @!P0 MUFU.RCP R25, R9 ;  /* 0x0000000900198308 */ /* 0x0002e20000001000 */
[----:B--2---:R-:W-:Y:S01]  /*4eb0*/  @!P1 FMUL.FTZ R71, R71, R6 ;  /* 0x0000000647479220 */ /* 0x004fe20000410000 */
[----:B------:R-:W-:Y:S02]  /*4ec0*/  IADD3.X R6, R27, c[0x0][0x334], RZ, P5, !PT ;  /* 0x0000cd001b067a10 */ /* 0x000fe40002ffe4ff */
[----:B------:R-:W-:Y:S01]  /*4ed0*/  ISETP.GE.AND P1, PT, R29, R10, PT ;  /* 0x0000000a1d00720c */ /* 0x000fe20003f26270 */
[----:B0-----:R-:W-:Y:S01]  /*4ee0*/  @!P3 FMUL.FTZ R73, R73, R8 ;  /* 0x000000084949b220 */ /* 0x001fe20000410000 */
[C---:B------:R-:W-:Y:S02]  /*4ef0*/  LEA R8, P5, R4.reuse, R7, 0x1 ;  /* 0x0000000704087211 */ /* 0x040fe400078a08ff */
[----:B------:R-:W-:Y:S02]  /*4f00*/  ISETP.GE.AND P3, PT, R31, R10, PT ;  /* 0x0000000a1f00720c */ /* 0x000fe40003f66270 */
[----:B-1----:R-:W-:Y:S01]  /*4f10*/  LEA.HI.X R9, R4, R6, R5, 0x1, P5 ;  /* 0x0000000604097211 */ /* 0x002fe200028f0c05 */
[----:B---3--:R-:W-:Y:S01]  /*4f20*/  @!P0 FMUL.FTZ R74, R74, R25 ;  /* 0x000000194a4a8220 */ /* 0x008fe20000410000 */
        /* <DEDUP_REMOVED lines=12> */
.L_x_13139:
[----:B------:R-:W-:Y:S05]  /*4ff0*/  BSYNC B0 ;  /* 0x0000000000007941 */ /* 0x000fea0003800000 */
.L_x_13138:
        /* <DEDUP_REMOVED lines=35> */
.L_x_13141:
[----:B------:R-:W-:Y:S05]  /*5230*/  BSYNC B0 ;  /* 0x0000000000007941 */ /* 0x000fea0003800000 */
.L_x_13140:
[----:B------:R-:W-:Y:S01]  /*5240*/  MOV R2, R4 ;  /* 0x0000000400027202 */ /* 0x000fe20000000f00 */
[----:B------:R-:W-:Y:S01]  /*5250*/  IMAD R4, R50, c[0x0][0x300], RZ ;  /* 0x0000c00032047a24 */ /* 0x000fe200078e02ff */
[----:B------:R-:W-:Y:S02]  /*5260*/  MOV R3, R9 ;  /* 0x0000000900037202 */ /* 0x000fe40000000f00 */
[----:B------:R-:W-:Y:S01]  /*5270*/  IADD3 R28, P1, R28, -0xc0, RZ ;  /* 0xffffff401c1c7810 */ /* 0x000fe20007f3e0ff */
[----:B0-----:R-:W-:Y:S01]  /*5280*/  IMAD R7, R51, c[0x0][0x304], R4 ;  /* 0x0000c10033077a24 */ /* 0x001fe200078e0204 */
        /* <DEDUP_REMOVED lines=25> */
.L_x_13108:
        /* <DEDUP_REMOVED lines=24> */
.L_x_13144:
[----:B0-----:R-:W-:Y:S05]  /*55a0*/  BSYNC B0 ;  /* 0x0000000000007941 */ /* 0x001fea0003800000 */
.L_x_13143:
        /* <DEDUP_REMOVED lines=23> */
.L_x_13146:
[----:B------:R-:W1:Y:S02]  /*5720*/  S2R R21, SR_TID.X ;  /* 0x0000000000157919 */ /* 0x000e640000002100 */
.L_x_13147:
[----:B0-----:R-:W-:Y:S05]  /*5730*/  BSYNC B0 ;  /* 0x0000000000007941 */ /* 0x001fea0003800000 */
.L_x_13145:
        /* <DEDUP_REMOVED lines=22> */
.L_x_13148:
        /* <DEDUP_REMOVED lines=64> */
.L_x_13149:
        /* <DEDUP_REMOVED lines=14> */
.L_x_14755:


//--------------------- .text._Z25selective_scan_bwd_kernelI32Selective_Scan_bwd_kernel_traitsILi32ELi4ELb0ELb0ELb1ELb0ELb0EN3c108BFloat16ENS1_7complexIfEEEEv12SSMParamsBwd --------------------------
	.section	.text._Z25selective_scan_bwd_kernelI32Selective_Scan_bwd_kernel_traitsILi32ELi4ELb0ELb0ELb1ELb0ELb0EN3c108BFloat16ENS1_7complexIfEEEEv12SSMParamsBwd,"ax",@progbits
	.sectioninfo	@"SHI_REGISTERS=151"
	.align	128
        .global         _Z25selective_scan_bwd_kernelI32Selective_Scan_bwd_kernel_traitsILi32ELi4ELb0ELb0ELb1ELb0ELb0EN3c108BFloat16ENS1_7complexIfEEEEv12SSMParamsBwd
        .type           _Z25selective_scan_bwd_kernelI32Selective_Scan_bwd_kernel_traitsILi32ELi4ELb0ELb0ELb1ELb0ELb0EN3c108BFloat16ENS1_7complexIfEEEEv12SSMParamsBwd,@function
        .size           _Z25selective_scan_bwd_kernelI32Selective_Scan_bwd_kernel_traitsILi32ELi4ELb0ELb0ELb1ELb0ELb0EN3c108BFloat16ENS1_7complexIfEEEEv12SSMParamsBwd,(.L_x_14756 - _Z25selective_scan_bwd_kernelI32Selective_Scan_bwd_kernel_traitsILi32ELi4ELb0ELb0ELb1ELb0ELb0EN3c108BFloat16ENS1_7complexIfEEEEv12SSMParamsBwd)
        .other          _Z25selective_scan_bwd_kernelI32Selective_Scan_bwd_kernel_traitsILi32ELi4ELb0ELb0ELb1ELb0ELb0EN3c108BFloat16ENS1_7complexIfEEEEv12SSMParamsBwd,@"STO_CUDA_ENTRY STV_DEFAULT"
_Z25selective_scan_bwd_kernelI32Selective_Scan_bwd_kernel_traitsILi32ELi4ELb0ELb0ELb1ELb0ELb0EN3c108BFloat16ENS1_7complexIfEEEEv12SSMParamsBwd:
.text._Z25selective_scan_bwd_kernelI32Selective_Scan_bwd_kernel_traitsILi32ELi4ELb0ELb0ELb1ELb0ELb0EN3c108BFloat16ENS1_7complexIfEEEEv12SSMParamsBwd:
        /* <DEDUP_REMOVED lines=31> */
[----:B------:R-:W-:Y:S02]  /*01f0*/  IMAD R17, R91, c[0x0][0x1b4], R10 ;  /* 0x00006d005b117a24 */ /* 0x000fe400078e020a */
        /* <DEDUP_REMOVED lines=8> */
[C---:B------:R-:W-:Y:S01]  /*0280*/  IMAD R7, R91.reuse, c[0x0][0x1d4], R4 ;  /* 0x000075005b077a24 */ /* 0x040fe200078e0204 */
        /* <DEDUP_REMOVED lines=38> */
[----:B------:R-:W-:Y:S02]  /*04f0*/  LEA.HI.X R85, R85, c[0x0][0x244], R10, 0x1, P0 ;  /* 0x0000910055557a11 */ /* 0x000fe400000f0c0a */
[----:B------:R-:W-:-:S02]  /*0500*/  ISETP.NE.U32.AND P0, PT, RZ, c[0x0][0x260], PT ;  /* 0x00009800ff007a0c */ /* 0x000fc40003f05070 */
[----:B------:R-:W-:Y:S01]  /*0510*/  IADD3.X R4, R13, R5, R17, P2, !PT ;  /* 0x000000050d047210 */ /* 0x000fe200017fe411 */
[----:B------:R-:W-:Y:S01]  /*0520*/  IMAD R5, R0, c[0x0][0x1c8], RZ ;  /* 0x0000720000057a24 */ /* 0x000fe200078e02ff */
[C---:B------:R-:W-:Y:S02]  /*0530*/  LEA R82, P1, R83.reuse, c[0x0][0x248], 0x1 ;  /* 0x0000920053527a11 */ /* 0x040fe400078208ff */
[----:B------:R-:W-:Y:S01]  /*0540*/  ISETP.NE.AND.EX P0, PT, RZ, c[0x0][0x264], PT, P0 ;  /* 0x00009900ff007a0c */ /* 0x000fe20003f05300 */
[----:B------:R-:W-:Y:S01]  /*0550*/  IMAD R5, R88, c[0x0][0x1cc], R5 ;  /* 0x0000730058057a24 */ /* 0x000fe200078e0205 */
        /* <DEDUP_REMOVED lines=34> */
[C---:B0-----:R-:W-:Y:S02]  /*0780*/  SHF.L.U32 R0, R87.reuse, 0x2, RZ ;  /* 0x0000000257007819 */ /* 0x041fe400000006ff */
[C---:B------:R-:W-:Y:S02]  /*0790*/  SHF.L.U32 R72, R87.reuse, 0x3, RZ ;  /* 0x0000000357487819 */ /* 0x040fe400000006ff */
[----:B------:R-:W-:Y:S02]  /*07a0*/  LOP3.LUT R0, R0, 0xffffff80, RZ, 0xc0, !PT ;  /* 0xffffff8000007812 */ /* 0x000fe400078ec0ff */
[----:B------:R-:W-:-:S02]  /*07b0*/  IADD3 R4, R87, 0x60, RZ ;  /* 0x0000006057047810 */ /* 0x000fc40007ffe0ff */
[C---:B------:R-:W-:Y:S02]  /*07c0*/  LOP3.LUT R73, R0.reuse, 0x1f, R87, 0xf8, !PT ;  /* 0x0000001f00497812 */ /* 0x040fe400078ef857 */
[C---:B------:R-:W-:Y:S02]  /*07d0*/  IADD3 R70, R87.reuse, 0x80, RZ ;  /* 0x0000008057467810 */ /* 0x040fe40007ffe0ff */
[C---:B------:R-:W-:Y:S02]  /*07e0*/  IADD3 R6, R87.reuse, 0xa0, RZ ;  /* 0x000000a057067810 */ /* 0x040fe40007ffe0ff */
[C---:B------:R-:W-:Y:S02]  /*07f0*/  IADD3 R68, R87.reuse, 0xc0, RZ ;  /* 0x000000c057447810 */ /* 0x040fe40007ffe0ff */
[----:B------:R-:W-:Y:S02]  /*0800*/  IADD3 R14, R87, 0xe0, RZ ;  /* 0x000000e0570e7810 */ /* 0x000fe40007ffe0ff */
[----:B------:R-:W-:-:S02]  /*0810*/  IADD3 R12, R0, R73, RZ ;  /* 0x00000049000c7210 */ /* 0x000fc40007ffe0ff */
[----:B------:R-:W-:Y:S02]  /*0820*/  LOP3.LUT R106, R87, 0x1f, RZ, 0xc0, !PT ;  /* 0x0000001f576a7812 */ /* 0x000fe400078ec0ff */
[----:B------:R-:W-:Y:S02]  /*0830*/  LEA.HI.SX32 R72, R72, R72, 0x1b ;  /* 0x0000004848487211 */ /* 0x000fe400078fdaff */
[-C--:B------:R-:W-:Y:S02]  /*0840*/  LEA.HI.SX32 R71, R4, R87.reuse, 0x1b ;  /* 0x0000005704477211 */ /* 0x080fe400078fdaff */
[-C--:B------:R-:W-:Y:S02]  /*0850*/  LEA.HI.SX32 R70, R70, R87.reuse, 0x1b ;  /* 0x0000005746467211 */ /* 0x080fe400078fdaff */
[-C--:B------:R-:W-:Y:S02]  /*0860*/  LEA.HI.SX32 R69, R6, R87.reuse, 0x1b ;  /* 0x0000005706457211 */ /* 0x080fe400078fdaff */
[----:B------:R-:W-:-:S02]  /*0870*/  LEA.HI.SX32 R68, R68, R87, 0x1b ;  /* 0x0000005744447211 */ /* 0x000fc400078fdaff */
[----:B------:R-:W-:Y:S02]  /*0880*/  LEA.HI.SX32 R67, R14, R87, 0x1b ;  /* 0x000000570e437211 */ /* 0x000fe400078fdaff */
[----:B------:R-:W-:Y:S02]  /*0890*/  SHF.R.S32.HI R13, RZ, 0x1f, R12 ;  /* 0x0000001fff0d7819 */ /* 0x000fe4000001140c */
[C---:B------:R-:W-:Y:S02]  /*08a0*/  IADD3 R66, R12.reuse, 0x20, RZ ;  /* 0x000000200c427810 */ /* 0x040fe40007ffe0ff */
[C---:B------:R-:W-:Y:S02]  /*08b0*/  IADD3 R65, R12.reuse, 0x40, RZ ;  /* 0x000000400c417810 */ /* 0x040fe40007ffe0ff */
[C---:B------:R-:W-:Y:S02]  /*08c0*/  IADD3 R64, R12.reuse, 0x60, RZ ;  /* 0x000000600c407810 */ /* 0x040fe40007ffe0ff */
[----:B------:R-:W-:-:S02]  /*08d0*/  IADD3 R63, R12, 0x80, RZ ;  /* 0x000000800c3f7810 */ /* 0x000fc40007ffe0ff */
[C---:B------:R-:W-:Y:S02]  /*08e0*/  IADD3 R62, R12.reuse, 0xa0, RZ ;  /* 0x000000a00c3e7810 */ /* 0x040fe40007ffe0ff */
[C---:B------:R-:W-:Y:S02]  /*08f0*/  IADD3 R61, R12.reuse, 0xc0, RZ ;  /* 0x000000c00c3d7810 */ /* 0x040fe40007ffe0ff */
[----:B-1----:R-:W-:Y:S02]  /*0900*/  IADD3 R60, R12, 0xe0, RZ ;  /* 0x000000e00c3c7810 */ /* 0x002fe40007ffe0ff */
.L_x_13187:
[----:B------:R-:W-:Y:S01]  /*0910*/  IADD3 R104, -R74, c[0x0][0x174], RZ ;  /* 0x00005d004a687a10 */ /* 0x000fe20007ffe1ff */
[----:B------:R-:W-:Y:S01]  /*0920*/  BAR.SYNC.DEFER_BLOCKING 0x0 ;  /* 0x0000000000007b1d */ /* 0x000fe20000010000 */
[C---:B------:R-:W-:Y:S01]  /*0930*/  LOP3.LUT R15, R73.reuse, 0x20, RZ, 0xfc, !PT ;  /* 0x00000020490f7812 */ /* 0x040fe200078efcff */
[C---:B0-----:R-:W-:Y:S01]  /*0940*/  IMAD.WIDE R4, R73.reuse, 0x2, R84 ;  /* 0x0000000249047825 */ /* 0x041fe200078e0254 */
[----:B------:R-:W-:Y:S02]  /*0950*/  LEA R59, R104, 0xffffff80, 0x7 ;  /* 0xffffff80683b7811 */ /* 0x000fe400078e38ff */
[----:B------:R-:W-:-:S02]  /*0960*/  LOP3.LUT R17, R73, 0x40, RZ, 0xfc, !PT ;  /* 0x0000004049117812 */ /* 0x000fc400078efcff */
[----:B------:R-:W-:Y:S02]  /*0970*/  IADD3 R58, -R59, c[0x0][0x168], RZ ;  /* 0x00005a003b3a7a10 */ /* 0x000fe40007ffe1ff */
[C---:B------:R-:W-:Y:S02]  /*0980*/  LOP3.LUT R19, R73.reuse, 0x60, RZ, 0xfc, !PT ;  /* 0x0000006049137812 */ /* 0x040fe400078efcff */
        /* <DEDUP_REMOVED lines=8> */
[----:B--2---:R0:W2:Y:S04]  /*0a10*/  @!P0 LDG.E.U16 R0, [R4.64] ;  /* 0x0000000604008981 */ /* 0x0040a8000c1e1500 */
[----:B---3--:R0:W3:Y:S04]  /*0a20*/  @!P1 LDG.E.U16 R6, [R4.64+0x40] ;  /* 0x0000400604069981 */ /* 0x0080e8000c1e1500 */
[----:B------:R0:W4:Y:S04]  /*0a30*/  @!P2 LDG.E.U16 R7, [R4.64+0x80] ;  /* 0x000080060407a981 */ /* 0x000128000c1e1500 */
[----:B------:R0:W4:Y:S01]  /*0a40*/  @!P3 LDG.E.U16 R14, [R4.64+0xc0] ;  /* 0x0000c006040eb981 */ /* 0x000122000c1e1500 */
[----:B------:R-:W-:-:S02]  /*0a50*/  SHF.L.U32 R21, R75, 0x1, RZ ;  /* 0x000000014b157819 */ /* 0x000fc400000006ff */
[----:B------:R-:W-:Y:S02]  /*0a60*/  SHF.L.U32 R57, R75, 0x3, RZ ;  /* 0x000000034b397819 */ /* 0x000fe400000006ff */
[-C--:B------:R-:W-:Y:S02]  /*0a70*/  ISETP.GE.AND P0, PT, R73, R58.reuse, PT ;  /* 0x0000003a4900720c */ /* 0x080fe40003f06270 */
[-C--:B------:R-:W-:Y:S02]  /*0a80*/  ISETP.GE.AND P1, PT, R15, R58.reuse, PT ;  /* 0x0000003a0f00720c */ /* 0x080fe40003f26270 */
[-C--:B------:R-:W-:Y:S01]  /*0a90*/  ISETP.GE.AND P2, PT, R17, R58.reuse, PT ;  /* 0x0000003a1100720c */ /* 0x080fe20003f46270 */
[----:B0-----:R-:W-:Y:S01]  /*0aa0*/  IMAD.WIDE R4, R73, 0x2, R82 ;  /* 0x0000000249047825 */ /* 0x001fe200078e0252 */
[----:B------:R-:W-:Y:S02]  /*0ab0*/  ISETP.GE.AND P3, PT, R19, R58, PT ;  /* 0x0000003a1300720c */ /* 0x000fe40003f66270 */
[----:B------:R-:W-:-:S02]  /*0ac0*/  PRMT R16, RZ, 0x7610, R16 ;  /* 0x00007610ff107816 */ /* 0x000fc40000000010 */
[----:B------:R-:W-:Y:S02]  /*0ad0*/  PRMT R18, RZ, 0x7610, R18 ;  /* 0x00007610ff127816 */ /* 0x000fe40000000012 */
[----:B------:R-:W-:Y:S02]  /*0ae0*/  PRMT R20, RZ, 0x7610, R20 ;  /* 0x00007610ff147816 */ /* 0x000fe40000000014 */
[----:B------:R-:W-:Y:S01]  /*0af0*/  PRMT R22, RZ, 0x7610, R22 ;  /* 0x00007610ff167816 */ /* 0x000fe20000000016 */
[----:B--2---:R-:W-:Y:S04]  /*0b00*/  STS.U16 [R21], R0 ;  /* 0x0000000015007388 */ /* 0x004fe80000000400 */
[----:B---3--:R0:W-:Y:S04]  /*0b10*/  STS.U16 [R21+0x40], R6 ;  /* 0x0000400615007388 */ /* 0x0081e80000000400 */
[----:B----4-:R-:W-:Y:S04]  /*0b20*/  STS.U16 [R21+0x80], R7 ;  /* 0x0000800715007388 */ /* 0x010fe80000000400 */
[----:B------:R1:W-:Y:S01]  /*0b30*/  STS.U16 [R21+0xc0], R14 ;  /* 0x0000c00e15007388 */ /* 0x0003e20000000400 */
[----:B------:R-:W-:-:S06]  /*0b40*/  NOP ;  /* 0x0000000000007918 */ /* 0x000fcc0000000000 */
[----:B------:R-:W-:Y:S04]  /*0b50*/  LDS.64 R76, [R57] ;  /* 0x00000000394c7984 */ /* 0x000fe80000000a00 */
[----:B------:R-:W-:Y:S06]  /*0b60*/  BAR.SYNC.DEFER_BLOCKING 0x0 ;  /* 0x0000000000007b1d */ /* 0x000fec0000010000 */
[----:B------:R2:W3:Y:S04]  /*0b70*/  @!P0 LDG.E.U16 R16, [R4.64] ;  /* 0x0000000604108981 */ /* 0x0004e8000c1e1500 */
[----:B------:R2:W4:Y:S04]  /*0b80*/  @!P1 LDG.E.U16 R18, [R4.64+0x40] ;  /* 0x0000400604129981 */ /* 0x000528000c1e1500 */
[----:B------:R2:W4:Y:S04]  /*0b90*/  @!P2 LDG.E.U16 R20, [R4.64+0x80] ;  /* 0x000080060414a981 */ /* 0x000528000c1e1500 */
[----:B------:R2:W4:Y:S01]  /*0ba0*/  @!P3 LDG.E.U16 R22, [R4.64+0xc0] ;  /* 0x0000c0060416b981 */ /* 0x000522000c1e1500 */
[----:B------:R-:W-:-:S02]  /*0bb0*/  ISETP.GE.AND P1, PT, R15, R58, PT ;  /* 0x0000003a0f00720c */ /* 0x000fc40003f26270 */
[-C--:B------:R-:W-:Y:S02]  /*0bc0*/  ISETP.GE.AND P2, PT, R17, R58.reuse, PT ;  /* 0x0000003a1100720c */ /* 0x080fe40003f46270 */
[-C--:B------:R-:W-:Y:S02]  /*0bd0*/  ISETP.GE.AND P3, PT, R19, R58.reuse, PT ;  /* 0x0000003a1300720c */ /* 0x080fe40003f66270 */
[C---:B------:R-:W-:Y:S02]  /*0be0*/  ISETP.GE.AND P0, PT, R73.reuse, R58, PT ;  /* 0x0000003a4900720c */ /* 0x040fe40003f06270 */
[----:B0-----:R-:W-:Y:S01]  /*0bf0*/  PRMT R6, RZ, 0x7610, R6 ;  /* 0x00007610ff067816 */ /* 0x001fe20000000006 */
[----:B--2---:R-:W-:Y:S01]  /*0c00*/  IMAD.WIDE R4, R73, 0x2, R80 ;  /* 0x0000000249047825 */ /* 0x004fe200078e0250 */
[----:B-1----:R-:W-:Y:S02]  /*0c10*/  PRMT R14, RZ, 0x7610, R14 ;  /* 0x00007610ff0e7816 */ /* 0x002fe4000000000e */
[----:B------:R-:W-:-:S02]  /*0c20*/  PRMT R0, RZ, 0x7610, R0 ;  /* 0x00007610ff007816 */ /* 0x000fc40000000000 */
[----:B------:R-:W-:Y:S01]  /*0c30*/  PRMT R24, RZ, 0x7610, R24 ;  /* 0x00007610ff187816 */ /* 0x000fe20000000018 */
[----:B---3--:R-:W-:Y:S04]  /*0c40*/  STS.U16 [R21], R16 ;  /* 0x0000001015007388 */ /* 0x008fe80000000400 */
[----:B----4-:R-:W-:Y:S04]  /*0c50*/  STS.U16 [R21+0x40], R18 ;  /* 0x0000401215007388 */ /* 0x010fe80000000400 */
[----:B------:R-:W-:Y:S04]  /*0c60*/  STS.U16 [R21+0x80], R20 ;  /* 0x0000801415007388 */ /* 0x000fe80000000400 */
[----:B------:R-:W-:Y:S01]  /*0c70*/  STS.U16 [R21+0xc0], R22 ;  /* 0x0000c01615007388 */ /* 0x000fe20000000400 */
[----:B------:R-:W-:-:S06]  /*0c80*/  NOP ;  /* 0x0000000000007918 */ /* 0x000fcc0000000000 */
[----:B------:R-:W0:Y:S04]  /*0c90*/  LDS.64 R34, [R57] ;  /* 0x0000000039227984 */ /* 0x000e280000000a00 */
[----:B------:R-:W-:Y:S06]  /*0ca0*/  BAR.SYNC.DEFER_BLOCKING 0x0 ;  /* 0x0000000000007b1d */ /* 0x000fec0000010000 */
[----:B------:R-:W2:Y:S04]  /*0cb0*/  @!P1 LDG.E.U16 R6, [R4.64+0x40] ;  /* 0x0000400604069981 */ /* 0x000ea8000c1e1500 */
[----:B------:R-:W3:Y:S04]  /*0cc0*/  @!P2 LDG.E.U16 R14, [R4.64+0x80] ;  /* 0x00008006040ea981 */ /* 0x000ee8000c1e1500 */
[----:B------:R-:W4:Y:S04]  /*0cd0*/  @!P0 LDG.E.U16 R0, [R4.64] ;  /* 0x0000000604008981 */ /* 0x000f28000c1e1500 */
[----:B------:R-:W4:Y:S01]  /*0ce0*/  @!P3 LDG.E.U16 R24, [R4.64+0xc0] ;  /* 0x0000c0060418b981 */ /* 0x000f22000c1e1500 */
[----:B------:R-:W-:Y:S01]  /*0cf0*/  MOV R7, c[0x0][0x16c] ;  /* 0x00005b0000077a02 */ /* 0x000fe20000000f00 */
[----:B------:R-:W-:Y:S01]  /*0d00*/  HFMA2.MMA R54, -RZ, RZ, 0, 0 ;  /* 0x00000000ff367435 */ /* 0x000fe200000001ff */
[----:B0-----:R-:W-:Y:S01]  /*0d10*/  PRMT R33, RZ, 0x5410, R35 ;  /* 0x00005410ff217816 */ /* 0x001fe20000000023 */
[----:B------:R-:W-:Y:S01]  /*0d20*/  HFMA2.MMA R52, -RZ, RZ, 0, 0 ;  /* 0x00000000ff347435 */ /* 0x000fe200000001ff */
[----:B------:R-:W-:-:S02]  /*0d30*/  ISETP.GE.AND P0, PT, R7, 0x1, PT ;  /* 0x000000010700780c */ /* 0x000fc40003f06270 */
[----:B------:R-:W-:Y:S02]  /*0d40*/  MOV R49, RZ ;  /* 0x000000ff00317202 */ /* 0x000fe40000000f00 */
[----:B------:R-:W-:Y:S02]  /*0d50*/  MOV R47, RZ ;  /* 0x000000ff002f7202 */ /* 0x000fe40000000f00 */
[--C-:B------:R-:W-:Y:S02]  /*0d60*/  PRMT R29, RZ, 0x5410, R34.reuse ;  /* 0x00005410ff1d7816 */ /* 0x100fe40000000022 */
[----:B------:R-:W-:Y:S02]  /*0d70*/  PRMT R31, RZ, 0x7610, R34 ;  /* 0x00007610ff1f7816 */ /* 0x000fe40000000022 */
[----:B------:R-:W-:Y:S01]  /*0d80*/  PRMT R35, RZ, 0x7610, R35 ;  /* 0x00007610ff237816 */ /* 0x000fe20000000023 */
[----:B--2---:R-:W-:Y:S04]  /*0d90*/  STS.U16 [R21+0x40], R6 ;  /* 0x0000400615007388 */ /* 0x004fe80000000400 */
[----:B---3--:R-:W-:Y:S04]  /*0da0*/  STS.U16 [R21+0x80], R14 ;  /* 0x0000800e15007388 */ /* 0x008fe80000000400 */
[----:B----4-:R0:W-:Y:S04]  /*0db0*/  STS.U16 [R21], R0 ;  /* 0x0000000015007388 */ /* 0x0101e80000000400 */
[----:B------:R-:W-:Y:S01]  /*0dc0*/  STS.U16 [R21+0xc0], R24 ;  /* 0x0000c01815007388 */ /* 0x000fe20000000400 */
[----:B------:R-:W-:-:S06]  /*0dd0*/  NOP ;  /* 0x0000000000007918 */ /* 0x000fcc0000000000 */
[----:B------:R-:W1:Y:S01]  /*0de0*/  LDS.64 R50, [R57] ;  /* 0x0000000039327984 */ /* 0x000e620000000a00 */
[----:B0-----:R-:W-:Y:S02]  /*0df0*/  PRMT R0, RZ, 0x5410, R76 ;  /* 0x00005410ff007816 */ /* 0x001fe4000000004c */
[--C-:B-1----:R-:W-:Y:S02]  /*0e00*/  PRMT R56, RZ, 0x5410, R50.reuse ;  /* 0x00005410ff387816 */ /* 0x102fe40000000032 */
[----:B------:R-:W-:Y:S02]  /*0e10*/  PRMT R55, RZ, 0x7610, R50 ;  /* 0x00007610ff377816 */ /* 0x000fe40000000032 */
[----:B------:R-:W-:Y:S01]  /*0e20*/  PRMT R53, RZ, 0x5410, R51 ;  /* 0x00005410ff357816 */ /* 0x000fe20000000033 */
[C---:B------:R-:W-:Y:S01]  /*0e30*/  FFMA.FTZ R16, R56.reuse, R0, R89 ;  /* 0x0000000038107223 */ /* 0x040fe20000010059 */
[----:B------:R-:W-:Y:S01]  /*0e40*/  PRMT R0, RZ, 0x7610, R76 ;  /* 0x00007610ff007816 */ /* 0x000fe2000000004c */
[-C--:B-----5:R-:W-:Y:S01]  /*0e50*/  FMUL.FTZ R50, R56, R94.reuse ;  /* 0x0000005e38327220 */ /* 0x0a0fe20000410000 */
[----:B------:R-:W-:Y:S01]  /*0e60*/  PRMT R51, RZ, 0x7610, R51 ;  /* 0x00007610ff337816 */ /* 0x000fe20000000033 */
[C---:B------:R-:W-:Y:S01]  /*0e70*/  FMUL.FTZ R45, R55.reuse, R94 ;  /* 0x0000005e372d7220 */ /* 0x040fe20000410000 */
[--C-:B------:R-:W-:Y:S01]  /*0e80*/  PRMT R89, RZ, 0x7610, R77.reuse ;  /* 0x00007610ff597816 */ /* 0x100fe2000000004d */
[----:B------:R-:W-:Y:S01]  /*0e90*/  FFMA.FTZ R16, R55, R0, R16 ;  /* 0x0000000037107223 */ /* 0x000fe20000010010 */
[----:B------:R-:W-:Y:S01]  /*0ea0*/  PRMT R0, RZ, 0x5410, R77 ;  /* 0x00005410ff007816 */ /* 0x000fe2000000004d */
[----:B------:R-:W-:-:S02]  /*0eb0*/  FMUL.FTZ R48, R53, R94 ;  /* 0x0000005e35307220 */ /* 0x000fc40000410000 */
[----:B------:R-:W-:Y:S02]  /*0ec0*/  FMUL.FTZ R43, R51, R94 ;  /* 0x0000005e332b7220 */ /* 0x000fe40000410000 */
[----:B------:R-:W-:-:S04]  /*0ed0*/  FFMA.FTZ R0, R53, R0, R16 ;  /* 0x0000000035007223 */ /* 0x000fc80000010010 */
[----:B------:R-:W-:Y:S01]  /*0ee0*/  FFMA.FTZ R89, R51, R89, R0 ;  /* 0x0000005933597223 */ /* 0x000fe20000010000 */
[----:B------:R-:W-:Y:S06]  /*0ef0*/  BAR.SYNC.DEFER_BLOCKING 0x0 ;  /* 0x0000000000007b1d */ /* 0x000fec0000010000 */
[----:B------:R-:W-:Y:S05]  /*0f00*/  @!P0 BRA `(.L_x_13151) ;  /* 0x0000367000008947 */ /* 0x000fea0003800000 */
[----:B------:R-:W-:Y:S01]  /*0f10*/  MOV R5, c[0x0][0x2bc] ;  /* 0x0000af0000057a02 */ /* 0x000fe20000000f00 */
[--C-:B------:R-:W-:Y:S01]  /*0f20*/  FADD.FTZ R44, R29, R92.reuse ;  /* 0x0000005c1d2c7221 */ /* 0x100fe20000010000 */
[----:B------:R-:W-:Y:S01]  /*0f30*/  MOV R0, c[0x0][0x2b8] ;  /* 0x0000ae0000007a02 */ /* 0x000fe20000000f00 */
[--C-:B------:R-:W-:Y:S01]  /*0f40*/  FADD.FTZ R42, R31, R92.reuse ;  /* 0x0000005c1f2a7221 */ /* 0x100fe20000010000 */
[--C-:B------:R-:W-:Y:S01]  /*0f50*/  SHF.R.U32.HI R4, RZ, 0x1, R5.reuse ;  /* 0x00000001ff047819 */ /* 0x100fe20000011605 */
[--C-:B------:R-:W-:Y:S01]  /*0f60*/  FADD.FTZ R40, R33, R92.reuse ;  /* 0x0000005c21287221 */ /* 0x100fe20000010000 */
[----:B------:R-:W-:Y:S01]  /*0f70*/  SHF.R.U64 R0, R0, 0x1, R5 ;  /* 0x0000000100007819 */ /* 0x000fe20000001205 */
[----:B------:R-:W-:Y:S01]  /*0f80*/  FADD.FTZ R38, R35, R92 ;  /* 0x0000005c23267221 */ /* 0x000fe20000010000 */
[----:B------:R-:W-:Y:S01]  /*0f90*/  SHF.R.S32.HI R102, RZ, 0x1f, R88 ;  /* 0x0000001fff667819 */ /* 0x000fe20000011458 */
[-C--:B------:R-:W-:Y:S01]  /*0fa0*/  IMAD R7, R4, R91.reuse, RZ ;  /* 0x0000005b04077224 */ /* 0x080fe200078e02ff */
[----:B------:R-:W-:Y:S01]  /*0fb0*/  IADD3 R14, R74, -c[0x0][0x174], RZ ;  /* 0x80005d004a0e7a10 */ /* 0x000fe20007ffe0ff */
[----:B------:R-:W-:Y:S01]  /*0fc0*/  IMAD.WIDE.U32 R4, R0, R91, RZ ;  /* 0x0000005b00047225 */ /* 0x000fe200078e00ff */
[----:B------:R-:W-:-:S02]  /*0fd0*/  IADD3 R46, R104, -0x1, RZ ;  /* 0xffffffff682e7810 */ /* 0x000fc40007ffe0ff */
[----:B------:R-:W-:Y:S01]  /*0fe0*/  MOV R41, RZ ;  /* 0x000000ff00297202 */ /* 0x000fe20000000f00 */
[----:B------:R-:W-:Y:S01]  /*0ff0*/  IMAD R7, R90, R0, R7 ;  /* 0x000000005a077224 */ /* 0x000fe200078e0207 */
[----:B------:R-:W-:Y:S01]  /*1000*/  LEA.HI R0, R46, R46, RZ, 0x1 ;  /* 0x0000002e2e007211 */ /* 0x000fe200078f08ff */
[----:B------:R-:W-:Y:S01]  /*1010*/  IMAD R15, R102, c[0x0][0x2c0], RZ ;  /* 0x0000b000660f7a24 */ /* 0x000fe200078e02ff */
[----:B------:R-:W-:Y:S02]  /*1020*/  MOV R54, RZ ;  /* 0x000000ff00367202 */ /* 0x000fe40000000f00 */
[----:B------:R-:W-:Y:S01]  /*1030*/  IADD3 R5, R5, R7, RZ ;  /* 0x0000000705057210 */ /* 0x000fe20007ffe0ff */
[----:B------:R-:W-:Y:S01]  /*1040*/  IMAD R15, R88, c[0x0][0x2c4], R15 ;  /* 0x0000b100580f7a24 */ /* 0x000fe200078e020f */
[----:B------:R-:W-:-:S03]  /*1050*/  MOV R39, RZ ;  /* 0x000000ff00277202 */ /* 0x000fc60000000f00 */
[----:B------:R-:W-:-:S05]  /*1060*/  IMAD.WIDE.U32 R4, R88, c[0x0][0x2c0], R4 ;  /* 0x0000b00058047a25 */ /* 0x000fca00078e0004 */
[----:B------:R-:W-:Y:S02]  /*1070*/  IADD3 R5, R5, R15, RZ ;  /* 0x0000000f05057210 */ /* 0x000fe40007ffe0ff */
[----:B------:R-:W-:Y:S02]  /*1080*/  LEA R6, P0, R4, c[0x0][0x320], 0x3 ;  /* 0x0000c80004067a11 */ /* 0x000fe400078018ff */
[----:B------:R-:W-:Y:S02]  /*1090*/  LOP3.LUT R15, R0, 0xfffffe, RZ, 0xc0, !PT ;  /* 0x00fffffe000f7812 */ /* 0x000fe400078ec0ff */
[----:B------:R-:W-:Y:S02]  /*10a0*/  LEA.HI.X R7, R4, c[0x0][0x324], R5, 0x3, P0 ;  /* 0x0000c90004077a11 */ /* 0x000fe400000f1c05 */
[----:B------:R-:W-:Y:S02]  /*10b0*/  IADD3 R46, R46, -R15, RZ ;  /* 0x8000000f2e2e7210 */ /* 0x000fe40007ffe0ff */
[----:B------:R-:W-:Y:S01]  /*10c0*/  MOV R0, RZ ;  /* 0x000000ff00007202 */ /* 0x000fe20000000f00 */
[----:B------:R-:W-:-:S04]  /*10d0*/  IMAD.WIDE.U32 R4, R87, 0x4, R6 ;  /* 0x0000000457047825 */ /* 0x000fc800078e0006 */
[----:B------:R-:W-:-:S04]  /*10e0*/  IMAD R7, R14, -0x100, RZ ;  /* 0xffffff000e077824 */ /* 0x000fc800078e02ff */
[----:B------:R-:W-:-:S05]  /*10f0*/  IMAD.WIDE R4, R7, 0x4, R4 ;  /* 0x0000000407047825 */ /* 0x000fca00078e0204 */
[C---:B------:R-:W-:Y:S02]  /*1100*/  IADD3 R14, P0, R4.reuse, -0x380, RZ ;  /* 0xfffffc80040e7810 */ /* 0x040fe40007f1e0ff */
[C---:B------:R-:W-:Y:S02]  /*1110*/  IADD3 R16, P1, R4.reuse, -0x300, RZ ;  /* 0xfffffd0004107810 */ /* 0x040fe40007f3e0ff */
[C---:B------:R-:W-:Y:S02]  /*1120*/  IADD3 R18, P2, R4.reuse, -0x280, RZ ;  /* 0xfffffd8004127810 */ /* 0x040fe40007f5e0ff */
[C---:B------:R-:W-:Y:S02]  /*1130*/  IADD3 R20, P3, R4.reuse, -0x200, RZ ;  /* 0xfffffe0004147810 */ /* 0x040fe40007f7e0ff */
[C---:B------:R-:W-:Y:S02]  /*1140*/  IADD3 R22, P4, R4.reuse, -0x180, RZ ;  /* 0xfffffe8004167810 */ /* 0x040fe40007f9e0ff */
[----:B------:R-:W-:-:S02]  /*1150*/  IADD3 R24, P5, R4, -0x100, RZ ;  /* 0xffffff0004187810 */ /* 0x000fc40007fbe0ff */
[----:B------:R-:W-:Y:S02]  /*1160*/  IADD3 R26, P6, R4, -0x80, RZ ;  /* 0xffffff80041a7810 */ /* 0x000fe40007fde0ff */
[C---:B------:R-:W-:Y:S02]  /*1170*/  IADD3.X R15, R5.reuse, -0x1, RZ, P0, !PT ;  /* 0xffffffff050f7810 */ /* 0x040fe400007fe4ff */
[C---:B------:R-:W-:Y:S02]  /*1180*/  IADD3.X R17, R5.reuse, -0x1, RZ, P1, !PT ;  /* 0xffffffff05117810 */ /* 0x040fe40000ffe4ff */
[C---:B------:R-:W-:Y:S02]  /*1190*/  IADD3.X R19, R5.reuse, -0x1, RZ, P2, !PT ;  /* 0xffffffff05137810 */ /* 0x040fe400017fe4ff */
[C---:B------:R-:W-:Y:S02]  /*11a0*/  IADD3.X R21, R5.reuse, -0x1, RZ, P3, !PT ;  /* 0xffffffff05157810 */ /* 0x040fe40001ffe4ff */
[----:B------:R-:W-:-:S02]  /*11b0*/  IADD3.X R23, R5, -0x1, RZ, P4, !PT ;  /* 0xffffffff05177810 */ /* 0x000fc400027fe4ff */
[C---:B------:R-:W-:Y:S02]  /*11c0*/  IADD3.X R25, R5.reuse, -0x1, RZ, P5, !PT ;  /* 0xffffffff05197810 */ /* 0x040fe40002ffe4ff */
[----:B------:R-:W-:Y:S02]  /*11d0*/  IADD3.X R27, R5, -0x1, RZ, P6, !PT ;  /* 0xffffffff051b7810 */ /* 0x000fe400037fe4ff */
.L_x_13182:
[----:B------:R-:W-:Y:S01]  /*11e0*/  IMAD R7, R93, c[0x0][0x180], RZ ;  /* 0x000060005d077a24 */ /* 0x000fe200078e02ff */
[----:B------:R-:W-:Y:S01]  /*11f0*/  SHF.R.S32.HI R98, RZ, 0x1f, R41 ;  /* 0x0000001fff627819 */ /* 0x000fe20000011429 */
[----:B------:R-:W-:Y:S01]  /*1200*/  IMAD.WIDE.U32 R4, R96, c[0x0][0x180], RZ ;  /* 0x0000600060047a25 */ /* 0x000fe200078e00ff */
[----:B------:R-:W-:-:S03]  /*1210*/  IADD3 R58, -R59, c[0x0][0x168], RZ ;  /* 0x00005a003b3a7a10 */ /* 0x000fc60007ffe1ff */
[----:B------:R-:W-:Y:S01]  /*1220*/  IMAD R7, R96, c[0x0][0x184], R7 ;  /* 0x0000610060077a24 */ /* 0x000fe200078e0207 */
[----:B------:R-:W-:Y:S01]  /*1230*/  SHF.L.U32 R33, R58, 0x1, RZ ;  /* 0x000000013a217819 */ /* 0x000fe200000006ff */
[C---:B------:R-:W-:Y:S02]  /*1240*/  IMAD R6, R98.reuse, c[0x0][0x188], RZ ;  /* 0x0000620062067a24 */ /* 0x040fe400078e02ff */
[----:B------:R-:W-:Y:S01]  /*1250*/  IMAD R28, R98, c[0x0][0x1c0], RZ ;  /* 0x00007000621c7a24 */ /* 0x000fe200078e02ff */
[----:B------:R-:W-:Y:S01]  /*1260*/  IADD3 R5, R5, R7, RZ ;  /* 0x0000000705057210 */ /* 0x000fe20007ffe0ff */
[C---:B------:R-:W-:Y:S01]  /*1270*/  IMAD R29, R41.reuse, c[0x0][0x18c], R6 ;  /* 0x00006300291d7a24 */ /* 0x040fe200078e0206 */
[-C--:B------:R-:W-:Y:S01]  /*1280*/  ISETP.GE.AND P0, PT, R12, R33.reuse, PT ;  /* 0x000000210c00720c */ /* 0x080fe20003f06270 */
[----:B------:R-:W-:Y:S01]  /*1290*/  IMAD.WIDE.U32 R30, R41, c[0x0][0x1c0], R12 ;  /* 0x00007000291e7a25 */ /* 0x000fe200078e000c */
[----:B------:R-:W-:-:S03]  /*12a0*/  ISETP.GE.AND P1, PT, R66, R33, PT ;  /* 0x000000214200720c */ /* 0x000fc60003f26270 */
[----:B------:R-:W-:Y:S01]  /*12b0*/  IMAD.WIDE.U32 R6, R41, c[0x0][0x188], R4 ;  /* 0x0000620029067a25 */ /* 0x000fe200078e0004 */
[----:B------:R-:W-:-:S03]  /*12c0*/  LEA R4, P3, R30, R79, 0x1 ;  /* 0x0000004f1e047211 */ /* 0x000fc600078608ff */
[----:B------:R-:W-:Y:S01]  /*12d0*/  IMAD R5, R41, c[0x0][0x1c4], R28 ;  /* 0x0000710029057a24 */ /* 0x000fe200078e021c */
[----:B------:R-:W-:Y:S02]  /*12e0*/  IADD3 R7, R7, R29, RZ ;  /* 0x0000001d07077210 */ /* 0x000fe40007ffe0ff */
[C---:B------:R-:W-:Y:S02]  /*12f0*/  LEA R28, P2, R6.reuse, c[0x0][0x220], 0x3 ;  /* 0x00008800061c7a11 */ /* 0x040fe400078418ff */
[----:B------:R-:W-:Y:S02]  /*1300*/  IADD3 R5, R31, R5, RZ ;  /* 0x000000051f057210 */ /* 0x000fe40007ffe0ff */
[----:B------:R-:W-:Y:S02]  /*1310*/  LEA.HI.X R29, R6, c[0x0][0x224], R7, 0x3, P2 ;  /* 0x00008900061d7a11 */ /* 0x000fe400010f1c07 */
[----:B------:R-:W-:Y:S02]  /*1320*/  ISETP.GE.AND P2, PT, R65, R33, PT ;  /* 0x000000214100720c */ /* 0x000fe40003f46270 */
[----:B------:R-:W-:-:S02]  /*1330*/  LEA.HI.X R5, R30, R78, R5, 0x1, P3 ;  /* 0x0000004e1e057211 */ /* 0x000fc400018f0c05 */
[----:B--2---:R-:W2:Y:S01]  /*1340*/  LDG.E.64 R28, [R28.64] ;  /* 0x000000061c1c7981 */ /* 0x004ea2000c1e1b00 */
[----:B------:R-:W-:Y:S02]  /*1350*/  PRMT R30, RZ, 0x7610, R30 ;  /* 0x00007610ff1e7816 */ /* 0x000fe4000000001e */
[----:B------:R-:W-:Y:S02]  /*1360*/  PRMT R31, RZ, 0x7610, R31 ;  /* 0x00007610ff1f7816 */ /* 0x000fe4000000001f */
[----:B------:R-:W-:Y:S02]  /*1370*/  PRMT R34, RZ, 0x7610, R34 ;  /* 0x00007610ff227816 */ /* 0x000fe40000000022 */
[----:B---3--:R0:W3:Y:S01]  /*1380*/  @!P0 LDG.E.U16 R30, [R4.64] ;  /* 0x00000006041e8981 */ /* 0x0080e2000c1e1500 */
[----:B------:R-:W-:-:S03]  /*1390*/  ISETP.GE.AND P0, PT, R64, R33, PT ;  /* 0x000000214000720c */ /* 0x000fc60003f06270 */
[----:B------:R0:W4:Y:S01]  /*13a0*/  @!P1 LDG.E.U16 R31, [R4.64+0x40] ;  /* 0x00004006041f9981 */ /* 0x000122000c1e1500 */
[----:B------:R-:W-:-:S03]  /*13b0*/  ISETP.GE.AND P1, PT, R63, R33, PT ;  /* 0x000000213f00720c */ /* 0x000fc60003f26270 */
[----:B------:R0:W4:Y:S01]  /*13c0*/  @!P2 LDG.E.U16 R34, [R4.64+0x80] ;  /* 0x000080060422a981 */ /* 0x000122000c1e1500 */
[-C--:B------:R-:W-:Y:S02]  /*13d0*/  ISETP.GE.AND P2, PT, R62, R33.reuse, PT ;  /* 0x000000213e00720c */ /* 0x080fe40003f46270 */
        /* <DEDUP_REMOVED lines=17> */
[----:B------:R-:W-:Y:S01]  /*14f0*/  IMAD R33, R41, c[0x0][0x1a4], R108 ;  /* 0x0000690029217a24 */ /* 0x000fe200078e026c */
[CC--:B------:R-:W-:Y:S02]  /*1500*/  LEA.HI.SX32 R32, R75.reuse, R75.reuse, 0x1b ;  /* 0x0000004b4b207211 */ /* 0x0c0fe400078fdaff */
[----:B0-----:R-:W-:Y:S01]  /*1510*/  IADD3 R4, R75, 0x40, RZ ;  /* 0x000000404b047810 */ /* 0x001fe20007ffe0ff */
[----:B------:R-:W-:Y:S01]  /*1520*/  IMAD.WIDE.U32 R6, R41, c[0x0][0x1a0], R6 ;  /* 0x0000680029067a25 */ /* 0x000fe200078e0006 */
[----:B------:R-:W-:Y:S02]  /*1530*/  SHF.L.U32 R5, R32, 0x1, RZ ;  /* 0x0000000120057819 */ /* 0x000fe400000006ff */
[----:B------:R-:W-:Y:S02]  /*1540*/  LEA.HI.SX32 R4, R4, R75, 0x1b ;  /* 0x0000004b04047211 */ /* 0x000fe400078fdaff */
[----:B------:R-:W-:-:S02]  /*1550*/  IADD3 R33, R7, R33, RZ ;  /* 0x0000002107217210 */ /* 0x000fc40007ffe0ff */
[----:B------:R-:W-:Y:S02]  /*1560*/  LEA R32, P0, R6, c[0x0][0x228], 0x3 ;  /* 0x00008a0006207a11 */ /* 0x000fe400078018ff */
[----:B------:R-:W-:Y:S02]  /*1570*/  SHF.L.U32 R57, R4, 0x1, RZ ;  /* 0x0000000104397819 */ /* 0x000fe400000006ff */
[----:B------:R-:W-:Y:S02]  /*1580*/  IADD3 R36, R75, 0x20, RZ ;  /* 0x000000204b247810 */ /* 0x000fe40007ffe0ff */
[----:B------:R-:W-:Y:S02]  /*1590*/  LEA.HI.X R33, R6, c[0x0][0x22c], R33, 0x3, P0 ;  /* 0x00008b0006217a11 */ /* 0x000fe400000f1c21 */
[----:B------:R-:W-:Y:S02]  /*15a0*/  ISETP.NE.AND P0, PT, R106, RZ, PT ;  /* 0x000000ff6a00720c */ /* 0x000fe40003f05270 */
[----:B------:R-:W-:-:S02]  /*15b0*/  LEA.HI.SX32 R36, R36, R75, 0x1b ;  /* 0x0000004b24247211 */ /* 0x000fc400078fdaff */
[----:B------:R-:W-:Y:S01]  /*15c0*/  ISETP.LT.OR P2, PT, R104, 0x2, P0 ;  /* 0x000000026800780c */ /* 0x000fe20000741670 */
[----:B------:R-:W5:Y:S01]  /*15d0*/  LDG.E.64 R32, [R32.64] ;  /* 0x0000000620207981 */ /* 0x000f62000c1e1b00 */
[----:B------:R-:W-:Y:S02]  /*15e0*/  SHF.L.U32 R108, R36, 0x1, RZ ;  /* 0x00000001246c7819 */ /* 0x000fe400000006ff */
[----:B------:R-:W-:Y:S02]  /*15f0*/  ISETP.NE.AND P1, PT, R87, RZ, PT ;  /* 0x000000ff5700720c */ /* 0x000fe40003f25270 */
[C---:B------:R-:W-:Y:S02]  /*1600*/  IADD3 R6, R75.reuse, 0x80, RZ ;  /* 0x000000804b067810 */ /* 0x040fe40007ffe0ff */
[----:B------:R-:W-:Y:S02]  /*1610*/  IADD3 R36, R75, 0xa0, RZ ;  /* 0x000000a04b247810 */ /* 0x000fe40007ffe0ff */
[----:B------:R-:W-:-:S02]  /*1620*/  LEA.HI.SX32 R6, R6, R75, 0x1b ;  /* 0x0000004b06067211 */ /* 0x000fc400078fdaff */
[----:B------:R-:W-:Y:S02]  /*1630*/  LEA.HI.SX32 R36, R36, R75, 0x1b ;  /* 0x0000004b24247211 */ /* 0x000fe400078fdaff */
[----:B------:R-:W-:Y:S02]  /*1640*/  SHF.L.U32 R114, R6, 0x1, RZ ;  /* 0x0000000106727819 */ /* 0x000fe400000006ff */
[----:B------:R-:W-:Y:S02]  /*1650*/  @!P2 IADD3 R6, R104, -0x2, RZ ;  /* 0xfffffffe6806a810 */ /* 0x000fe40007ffe0ff */
[----:B------:R-:W-:Y:S01]  /*1660*/  SHF.L.U32 R116, R36, 0x1, RZ ;  /* 0x0000000124747819 */ /* 0x000fe200000006ff */
[----:B------:R-:W-:Y:S01]  /*1670*/  BSSY B0, `(.L_x_13152) ;  /* 0x0000077000007945 */ /* 0x000fe20003800000 */
[----:B--2---:R-:W-:Y:S02]  /*1680*/  FMUL.FTZ R7, R28, 1.4426950216293334961 ;  /* 0x3fb8aa3b1c077820 */ /* 0x004fe40000410000 */
[----:B------:R-:W-:-:S02]  /*1690*/  FMUL.FTZ R4, R44, R29 ;  /* 0x0000001d2c047220 */ /* 0x000fc40000410000 */
[----:B------:R-:W-:Y:S02]  /*16a0*/  FMUL.FTZ R35, R44, R7 ;  /* 0x000000072c237220 */ /* 0x000fe40000410000 */
[----:B------:R-:W-:Y:S01]  /*16b0*/  FMUL.RZ R103, R4, 0.15915493667125701904 ;  /* 0x3e22f98304677820 */ /* 0x000fe2000040c000 */
[----:B------:R-:W-:-:S03]  /*16c0*/  IADD3 R4, R75, 0x60, RZ ;  /* 0x000000604b047810 */ /* 0x000fc60007ffe0ff */
[----:B------:R-:W-:Y:S01]  /*16d0*/  MUFU.EX2 R35, R35 ;  /* 0x0000002300237308 */ /* 0x000fe20000000800 */
[----:B------:R-:W-:Y:S01]  /*16e0*/  LEA.HI.SX32 R4, R4, R75, 0x1b ;  /* 0x0000004b04047211 */ /* 0x000fe200078fdaff */
[----:B---3--:R0:W-:Y:S06]  /*16f0*/  STS.U16 [R5], R30 ;  /* 0x0000001e05007388 */ /* 0x0081ec0000000400 */
[----:B------:R-:W1:Y:S01]  /*1700*/  MUFU.COS R112, R103 ;  /* 0x0000006700707308 */ /* 0x000e620000000000 */
[----:B----4-:R2:W-:Y:S01]  /*1710*/  STS.U16 [R108+0x40], R31 ;  /* 0x0000401f6c007388 */ /* 0x0105e20000000400 */
[----:B------:R-:W-:-:S02]  /*1720*/  SHF.L.U32 R4, R4, 0x1, RZ ;  /* 0x0000000104047819 */ /* 0x000fc400000006ff */
[----:B0-----:R-:W-:-:S04]  /*1730*/  IADD3 R30, R75, 0xc0, RZ ;  /* 0x000000c04b1e7810 */ /* 0x001fc80007ffe0ff */
[----:B------:R-:W0:Y:S01]  /*1740*/  MUFU.SIN R110, R103 ;  /* 0x00000067006e7308 */ /* 0x000e220000000400 */
[----:B------:R3:W-:Y:S01]  /*1750*/  STS.U16 [R57+0x80], R34 ;  /* 0x0000802239007388 */ /* 0x0007e20000000400 */
[C---:B--2---:R-:W-:Y:S02]  /*1760*/  IADD3 R108, R75.reuse, 0xe0, RZ ;  /* 0x000000e04b6c7810 */ /* 0x044fe40007ffe0ff */
[-C--:B------:R-:W-:Y:S01]  /*1770*/  LEA.HI.SX32 R30, R30, R75.reuse, 0x1b ;  /* 0x0000004b1e1e7211 */ /* 0x080fe200078fdaff */
[----:B------:R2:W-:Y:S01]  /*1780*/  STS.U16 [R4+0xc0], R37 ;  /* 0x0000c02504007388 */ /* 0x0005e20000000400 */
[----:B------:R-:W-:Y:S02]  /*1790*/  LEA.HI.SX32 R108, R108, R75, 0x1b ;  /* 0x0000004b6c6c7211 */ /* 0x000fe400078fdaff */
[----:B---3--:R-:W-:Y:S02]  /*17a0*/  SHF.L.U32 R57, R75, 0x3, RZ ;  /* 0x000000034b397819 */ /* 0x008fe400000006ff */
[----:B------:R-:W-:-:S02]  /*17b0*/  LEA R5, R46, R41, 0x8 ;  /* 0x000000292e057211 */ /* 0x000fc400078e40ff */
[----:B------:R-:W-:Y:S02]  /*17c0*/  SHF.L.U32 R30, R30, 0x1, RZ ;  /* 0x000000011e1e7819 */ /* 0x000fe400000006ff */
[----:B--2---:R-:W-:Y:S02]  /*17d0*/  LEA.HI.SX32 R4, R57, R57, 0x1b ;  /* 0x0000003939047211 */ /* 0x004fe400078fdaff */
[----:B------:R-:W-:Y:S01]  /*17e0*/  @P1 IADD3 R5, R87, 0x200, RZ ;  /* 0x0000020057051810 */ /* 0x000fe20007ffe0ff */
[----:B------:R-:W-:Y:S01]  /*17f0*/  @!P2 IMAD R31, R6, c[0x0][0x16c], R41 ;  /* 0x00005b00061faa24 */ /* 0x000fe200078e0229 */
[----:B------:R-:W-:Y:S01]  /*1800*/  SHF.L.U32 R101, R108, 0x1, RZ ;  /* 0x000000016c657819 */ /* 0x000fe200000006ff */
[----:B------:R2:W-:Y:S01]  /*1810*/  STS.U16 [R114+0x100], R95 ;  /* 0x0001005f72007388 */ /* 0x0005e20000000400 */
[C---:B-1----:R-:W-:Y:S01]  /*1820*/  FMUL.FTZ R34, R35.reuse, R112 ;  /* 0x0000007023227220 */ /* 0x042fe20000410000 */
[----:B------:R-:W-:Y:S01]  /*1830*/  SHF.L.U32 R6, R4, 0x1, RZ ;  /* 0x0000000104067819 */ /* 0x000fe200000006ff */
[----:B0-----:R-:W-:Y:S01]  /*1840*/  FMUL.FTZ R35, R35, R110 ;  /* 0x0000006e23237220 */ /* 0x001fe20000410000 */
[----:B------:R-:W-:Y:S04]  /*1850*/  STS.U16 [R116+0x140], R97 ;  /* 0x0001406174007388 */ /* 0x000fe80000000400 */
[----:B------:R0:W-:Y:S01]  /*1860*/  STS.U16 [R30+0x180], R99 ;  /* 0x000180631e007388 */ /* 0x0001e20000000400 */
[----:B--2---:R-:W-:-:S03]  /*1870*/  SHF.L.U32 R95, R5, 0x3, RZ ;  /* 0x00000003055f7819 */ /* 0x004fc600000006ff */
[----:B------:R-:W-:Y:S01]  /*1880*/  STS.U16 [R101+0x1c0], R100 ;  /* 0x0001c06465007388 */ /* 0x000fe20000000400 */
        /* <DEDUP_REMOVED lines=8> */
[----:B------:R2:W1:Y:S04]  /*1910*/  LDS.U16 R122, [R6+0xe] ;  /* 0x00000e00067a7984 */ /* 0x0004680000000400 */
[----:B------:R1:W-:Y:S01]  /*1920*/  STS.64 [R95+0xa80], R34 ;  /* 0x000a80225f007388 */ /* 0x0003e20000000a00 */
[----:B0-----:R-:W-:-:S04]  /*1930*/  FMUL.FTZ R30, R42, R29 ;  /* 0x0000001d2a1e7220 */ /* 0x001fc80000410000 */
[----:B------:R-:W-:Y:S02]  /*1940*/  FMUL.RZ R97, R30, 0.15915493667125701904 ;  /* 0x3e22f9831e617820 */ /* 0x000fe4000040c000 */
[----:B------:R-:W-:Y:S01]  /*1950*/  FMUL.FTZ R30, R42, R7 ;  /* 0x000000072a1e7220 */ /* 0x000fe20000410000 */
[----:B------:R-:W-:Y:S01]  /*1960*/  CS2R R36, SRZ ;  /* 0x0000000000247805 */ /* 0x000fe2000001ff00 */
[----:B------:R-:W-:Y:S01]  /*1970*/  @!P2 IMAD.WIDE R4, R31, 0x10, R10 ;  /* 0x000000101f04a825 */ /* 0x000fe200078e020a */
[----:B------:R-:W-:Y:S03]  /*1980*/  BAR.SYNC.DEFER_BLOCKING 0x0 ;  /* 0x0000000000007b1d */ /* 0x000fe60000010000 */
[----:B--2---:R-:W-:-:S03]  /*1990*/  FMUL.FTZ R6, R40, R29 ;  /* 0x0000001d28067220 */ /* 0x004fc60000410000 */
[----:B------:R-:W-:Y:S01]  /*19a0*/  MUFU.SIN R105, R97 ;  /* 0x0000006100697308 */ /* 0x000fe20000000400 */
[----:B------:R-:W-:-:S07]  /*19b0*/  FMUL.FTZ R31, R40, R7 ;  /* 0x00000007281f7220 */ /* 0x000fce0000410000 */
[----:B------:R-:W0:Y:S08]  /*19c0*/  MUFU.EX2 R30, R30 ;  /* 0x0000001e001e7308 */ /* 0x000e300000000800 */
[----:B------:R-:W2:Y:S01]  /*19d0*/  MUFU.COS R103, R97 ;  /* 0x0000006100677308 */ /* 0x000ea20000000000 */
[----:B------:R0:W5:Y:S02]  /*19e0*/  @!P2 LDG.E.64 R36, [R4.64+0x8] ;  /* 0x000008060424a981 */ /* 0x000164000c1e1b00 */
[----:B0-----:R-:W-:-:S02]  /*19f0*/  FMUL.FTZ R4, R38, R29 ;  /* 0x0000001d26047220 */ /* 0x001fc40000410000 */
[----:B------:R-:W-:Y:S02]  /*1a00*/  FMUL.RZ R5, R6, 0.15915493667125701904 ;  /* 0x3e22f98306057820 */ /* 0x000fe4000040c000 */
[----:B-1----:R-:W-:Y:S01]  /*1a10*/  FMUL.RZ R95, R4, 0.15915493667125701904 ;  /* 0x3e22f983045f7820 */ /* 0x002fe2000040c000 */
[----:B------:R-:W-:Y:S01]  /*1a20*/  MUFU.EX2 R31, R31 ;  /* 0x0000001f001f7308 */ /* 0x000fe20000000800 */
[----:B------:R-:W-:Y:S02]  /*1a30*/  FMUL.FTZ R7, R38, R7 ;  /* 0x0000000726077220 */ /* 0x000fe40000410000 */
[----:B------:R-:W-:-:S05]  /*1a40*/  FMUL.FTZ R105, R30, R105 ;  /* 0x000000691e697220 */ /* 0x000fca0000410000 */
[----:B------:R-:W-:Y:S08]  /*1a50*/  MUFU.SIN R108, R5 ;  /* 0x00000005006c7308 */ /* 0x000ff00000000400 */
[----:B------:R-:W0:Y:S08]  /*1a60*/  MUFU.COS R100, R5 ;  /* 0x0000000500647308 */ /* 0x000e300000000000 */
[----:B------:R-:W-:Y:S08]  /*1a70*/  MUFU.COS R6, R95 ;  /* 0x0000005f00067308 */ /* 0x000ff00000000000 */
[----:B------:R1:W-:Y:S01]  /*1a80*/  MUFU.SIN R4, R95 ;  /* 0x0000005f00047308 */ /* 0x0003e20000000400 */
[----:B--2---:R-:W-:Y:S01]  /*1a90*/  FMUL.FTZ R103, R30, R103 ;  /* 0x000000671e677220 */ /* 0x004fe20000410000 */
[----:B-1----:R-:W-:Y:S01]  /*1aa0*/  PRMT R95, RZ, 0x5410, R76 ;  /* 0x00005410ff5f7816 */ /* 0x002fe2000000004c */
[----:B------:R-:W-:-:S05]  /*1ab0*/  FMUL.FTZ R5, RZ, R105 ;  /* 0x00000069ff057220 */ /* 0x000fca0000410000 */
[----:B------:R-:W1:Y:S01]  /*1ac0*/  MUFU.EX2 R7, R7 ;  /* 0x0000000700077308 */ /* 0x000e620000000800 */
[----:B------:R-:W-:Y:S01]  /*1ad0*/  FMUL.FTZ R120, R44, R95 ;  /* 0x0000005f2c787220 */ /* 0x000fe20000410000 */
[----:B------:R-:W-:-:S03]  /*1ae0*/  PRMT R97, RZ, 0x7610, R76 ;  /* 0x00007610ff617816 */ /* 0x000fc6000000004c */
[-C--:B------:R-:W-:Y:S02]  /*1af0*/  FMUL.FTZ R30, R105, R120.reuse ;  /* 0x00000078691e7220 */ /* 0x080fe40000410000 */
[----:B------:R-:W-:Y:S02]  /*1b00*/  FFMA.FTZ R5, R103, R120, -R5 ;  /* 0x0000007867057223 */ /* 0x000fe40000010805 */
[----:B------:R-:W-:Y:S02]  /*1b10*/  FFMA.FTZ R30, RZ, R103, R30 ;  /* 0x00000067ff1e7223 */ /* 0x000fe4000001001e */
[C---:B0-----:R-:W-:Y:S02]  /*1b20*/  FMUL.FTZ R100, R31.reuse, R100 ;  /* 0x000000641f647220 */ /* 0x041fe40000410000 */
[----:B------:R-:W-:Y:S02]  /*1b30*/  FMUL.FTZ R108, R31, R108 ;  /* 0x0000006c1f6c7220 */ /* 0x000fe40000410000 */
[----:B------:R-:W-:-:S02]  /*1b40*/  FFMA.FTZ R31, R42, R97, R5 ;  /* 0x000000612a1f7223 */ /* 0x000fc40000010005 */
[----:B------:R-:W-:Y:S02]  /*1b50*/  FADD.FTZ R99, RZ, R30 ;  /* 0x0000001eff637221 */ /* 0x000fe40000010000 */
[C---:B------:R-:W-:Y:S02]  /*1b60*/  FMUL.FTZ R101, R108.reuse, R31 ;  /* 0x0000001f6c657220 */ /* 0x040fe40000410000 */
[-C--:B------:R-:W-:Y:S02]  /*1b70*/  FMUL.FTZ R30, R108, R99.reuse ;  /* 0x000000636c1e7220 */ /* 0x080fe40000410000 */
[----:B------:R-:W-:Y:S01]  /*1b80*/  FFMA.FTZ R101, R100, R99, R101 ;  /* 0x0000006364657223 */ /* 0x000fe20000010065 */
[----:B------:R-:W-:Y:S01]  /*1b90*/  PRMT R99, RZ, 0x5410, R77 ;  /* 0x00005410ff637816 */ /* 0x000fe2000000004d */
[----:B-1----:R-:W-:Y:S02]  /*1ba0*/  FMUL.FTZ R109, R7, R6 ;  /* 0x00000006076d7220 */ /* 0x002fe40000410000 */
[----:B------:R-:W-:-:S02]  /*1bb0*/  FMUL.FTZ R6, R34, R105 ;  /* 0x0000006922067220 */ /* 0x000fc40000410000 */
[----:B------:R-:W-:Y:S02]  /*1bc0*/  FFMA.FTZ R30, R100, R31, -R30 ;  /* 0x0000001f641e7223 */ /* 0x000fe4000001081e */
[----:B------:R-:W-:Y:S02]  /*1bd0*/  FMUL.FTZ R107, R7, R4 ;  /* 0x00000004076b7220 */ /* 0x000fe40000410000 */
[----:B------:R-:W-:Y:S02]  /*1be0*/  FFMA.FTZ R7, R35, R103, R6 ;  /* 0x0000006723077223 */ /* 0x000fe40000010006 */
[----:B------:R-:W-:Y:S01]  /*1bf0*/  FFMA.FTZ R30, R40, R99, R30 ;  /* 0x00000063281e7223 */ /* 0x000fe2000001001e */
[----:B------:R-:W-:Y:S01]  /*1c00*/  ISETP.NE.AND P2, PT, R87, 0x1f, PT ;  /* 0x0000001f5700780c */ /* 0x000fe20003f45270 */
[----:B------:R-:W-:Y:S02]  /*1c10*/  FADD.FTZ R6, RZ, R101 ;  /* 0x00000065ff067221 */ /* 0x000fe40000010000 */
[----:B------:R-:W-:-:S02]  /*1c20*/  FMUL.FTZ R101, R107, R30 ;  /* 0x0000001e6b657220 */ /* 0x000fc40000410000 */
[-C--:B------:R-:W-:Y:S02]  /*1c30*/  FMUL.FTZ R31, R107, R6.reuse ;  /* 0x000000066b1f7220 */ /* 0x080fe40000410000 */
[C---:B------:R-:W-:Y:S01]  /*1c40*/  FFMA.FTZ R6, R109.reuse, R6, R101 ;  /* 0x000000066d067223 */ /* 0x040fe20000010065 */
[----:B------:R-:W-:Y:S01]  /*1c50*/  PRMT R101, RZ, 0x7610, R77 ;  /* 0x00007610ff657816 */ /* 0x000fe2000000004d */
[----:B------:R-:W-:-:S04]  /*1c60*/  FFMA.FTZ R31, R109, R30, -R31 ;  /* 0x0000001e6d1f7223 */ /* 0x000fc8000001081f */
[----:B------:R-:W-:Y:S02]  /*1c70*/  FFMA.FTZ R127, R38, R101, R31 ;  /* 0x00000065267f7223 */ /* 0x000fe4000001001f */
[----:B------:R0:W1:Y:S01]  /*1c80*/  @P2 LDS.64 R30, [R87.X8+0x1a88] ;  /* 0x001a8800571e2984 */ /* 0x0000620000008a00 */
[----:B------:R-:W-:-:S04]  /*1c90*/  FMUL.FTZ R4, R35, R105 ;  /* 0x0000006923047220 */ /* 0x000fc80000410000 */
[----:B------:R-:W-:-:S04]  /*1ca0*/  FFMA.FTZ R5, R34, R103, -R4 ;  /* 0x0000006722057223 */ /* 0x000fc80000010804 */
[----:B------:R-:W-:-:S04]  /*1cb0*/  FMUL.FTZ R4, R108, R5 ;  /* 0x000000056c047220 */ /* 0x000fc80000410000 */
[-C--:B------:R-:W-:Y:S02]  /*1cc0*/  FFMA.FTZ R4, R100, R7.reuse, R4 ;  /* 0x0000000764047223 */ /* 0x080fe40000010004 */
[----:B------:R-:W-:-:S04]  /*1cd0*/  FMUL.FTZ R7, R108, R7 ;  /* 0x000000076c077220 */ /* 0x000fc80000410000 */
[----:B------:R-:W-:Y:S02]  /*1ce0*/  FFMA.FTZ R116, R100, R5, -R7 ;  /* 0x0000000564747223 */ /* 0x000fe40000010807 */
[C---:B------:R-:W-:Y:S02]  /*1cf0*/  FMUL.FTZ R5, R107.reuse, R4 ;  /* 0x000000046b057220 */ /* 0x040fe40000410000 */
[-C--:B------:R-:W-:Y:S02]  /*1d00*/  FMUL.FTZ R7, R107, R116.reuse ;  /* 0x000000746b077220 */ /* 0x080fe40000410000 */
[C---:B------:R-:W-:Y:S02]  /*1d10*/  FFMA.FTZ R116, R109.reuse, R116, -R5 ;  /* 0x000000746d747223 */ /* 0x040fe40000010805 */
[----:B------:R-:W-:Y:S02]  /*1d20*/  FFMA.FTZ R7, R109, R4, R7 ;  /* 0x000000046d077223 */ /* 0x000fe40000010007 */
[----:B------:R-:W-:Y:S01]  /*1d30*/  FADD.FTZ R119, RZ, R6 ;  /* 0x00000006ff777221 */ /* 0x000fe20000010000 */
        /* <DEDUP_REMOVED lines=10> */
.L_x_13153:
[----:B0--34-:R-:W-:Y:S05]  /*1de0*/  BSYNC B0 ;  /* 0x0000000000007941 */ /* 0x019fea0003800000 */
.L_x_13152:
[----:B------:R-:W0:Y:S01]  /*1df0*/  SHFL.UP PT, R6, R127, 0x1, RZ ;  /* 0x042000007f067989 */ /* 0x000e2200000e00ff */
[----:B------:R-:W-:Y:S01]  /*1e00*/  ISETP.GE.AND P3, PT, R75, 0x1, PT ;  /* 0x000000014b00780c */ /* 0x000fe20003f66270 */
[----:B-1----:R-:W-:Y:S01]  /*1e10*/  FMUL.FTZ R134, R107, -R30 ;  /* 0x8000001e6b867220 */ /* 0x002fe20000410000 */
[----:B------:R-:W-:Y:S01]  /*1e20*/  PRMT R122, RZ, 0x5410, R122 ;  /* 0x00005410ff7a7816 */ /* 0x000fe2000000007a */
[----:B------:R-:W1:Y:S01]  /*1e30*/  SHFL.UP PT, R4, R116, 0x1, RZ ;  /* 0x0420000074047989 */ /* 0x000e6200000e00ff */
[----:B------:R-:W-:Y:S01]  /*1e40*/  PRMT R124, RZ, 0x5410, R124 ;  /* 0x00005410ff7c7816 */ /* 0x000fe2000000007c */
[----:B------:R-:W-:Y:S01]  /*1e50*/  BSSY B0, `(.L_x_13154) ;  /* 0x00000b3000007945 */ /* 0x000fe20003800000 */
[----:B------:R-:W-:Y:S01]  /*1e60*/  PRMT R125, RZ, 0x5410, R125 ;  /* 0x00005410ff7d7816 */ /* 0x000fe2000000007d */
[----:B------:R-:W2:Y:S01]  /*1e70*/  SHFL.UP PT, R113, R119, 0x1, RZ ;  /* 0x0420000077717989 */ /* 0x000ea200000e00ff */
[----:B------:R-:W-:Y:S02]  /*1e80*/  PRMT R123, RZ, 0x5410, R123 ;  /* 0x00005410ff7b7816 */ /* 0x000fe4000000007b */
[----:B------:R-:W-:Y:S01]  /*1e90*/  ISETP.GE.OR P0, PT, R104, c[0x0][0x174], P0 ;  /* 0x00005d0068007a0c */ /* 0x000fe20000706670 */
[----:B------:R-:W3:Y:S04]  /*1ea0*/  SHFL.UP PT, R5, R7, 0x1, RZ ;  /* 0x0420000007057989 */ /* 0x000ee800000e00ff */
[----:B-----5:R-:W-:Y:S01]  /*1eb0*/  SHFL.IDX PT, R37, R37, RZ, 0x1f ;  /* 0x00001fff25257589 */ /* 0x020fe200000e0000 */
[----:B0-----:R-:W-:-:S02]  /*1ec0*/  FMUL.FTZ R118, R7, R6 ;  /* 0x0000000607767220 */ /* 0x001fc40000410000 */
[C---:B-1----:R-:W-:Y:S02]  /*1ed0*/  FMUL.FTZ R114, R7.reuse, R4 ;  /* 0x0000000407727220 */ /* 0x042fe40000410000 */
[CC--:B--2---:R-:W-:Y:S02]  /*1ee0*/  FMUL.FTZ R117, R7.reuse, R113.reuse ;  /* 0x0000007107757220 */ /* 0x0c4fe40000410000 */
[C---:B------:R-:W-:Y:S02]  /*1ef0*/  FFMA.FTZ R118, R116.reuse, R113, R118 ;  /* 0x0000007174767223 */ /* 0x040fe40000010076 */
[CC--:B---3--:R-:W-:Y:S02]  /*1f00*/  FFMA.FTZ R114, R116.reuse, R5.reuse, R114 ;  /* 0x0000000574727223 */ /* 0x0c8fe40000010072 */
        /* <DEDUP_REMOVED lines=31> */
[CC--:B---3--:R-:W-:Y:S02]  /*2100*/  FMUL.FTZ R117, R7.reuse, R5.reuse ;  /* 0x0000000507757220 */ /* 0x0c8fe40000410000 */
        /* <DEDUP_REMOVED lines=17> */
[C---:B------:R-:W-:Y:S02]  /*2220*/  FFMA.FTZ R6, R116.reuse, R113, -R6 ;  /* 0x0000007174067223 */ /* 0x040fe40000010806 */
[----:B------:R-:W-:Y:S01]  /*2230*/  @P3 FFMA.FTZ R116, R116, R5, -R7 ;  /* 0x0000000574743223 */ /* 0x000fe20000010807 */
[----:B------:R-:W-:Y:S01]  /*2240*/  FSEL R7, R114, R121, !P3 ;  /* 0x0000007972077208 */ /* 0x000fe20005800000 */
[----:B------:R-:W-:-:S02]  /*2250*/  FMUL.FTZ R5, R33, R122 ;  /* 0x0000007a21057220 */ /* 0x000fc40000410000 */
[----:B------:R-:W-:Y:S02]  /*2260*/  @P3 FADD.FTZ R127, R127, R6 ;  /* 0x000000067f7f3221 */ /* 0x000fe40000010000 */
[C---:B------:R-:W-:Y:S01]  /*2270*/  FMUL.FTZ R6, R32.reuse, R122 ;  /* 0x0000007a20067220 */ /* 0x040fe20000410000 */
[----:B------:R-:W-:Y:S01]  /*2280*/  SHFL.UP PT, R128, R7, 0x10, RZ ;  /* 0x0600000007807989 */ /* 0x000fe200000e00ff */
[CC--:B------:R-:W-:Y:S02]  /*2290*/  FFMA.FTZ R126, R32.reuse, R124.reuse, -R5 ;  /* 0x0000007c207e7223 */ /* 0x0c0fe40000010805 */
[----:B------:R-:W-:Y:S01]  /*22a0*/  @P3 FADD.FTZ R119, R119, R118 ;  /* 0x0000007677773221 */ /* 0x000fe20000010000 */
[----:B------:R-:W0:Y:S01]  /*22b0*/  SHFL.UP PT, R5, R116, 0x10, RZ ;  /* 0x0600000074057989 */ /* 0x000e2200000e00ff */
[----:B------:R-:W-:Y:S01]  /*22c0*/  FADD.FTZ R113, R51, R51 ;  /* 0x0000003333717221 */ /* 0x000fe20000010000 */
[----:B------:R-:W-:Y:S01]  /*22d0*/  ISETP.GE.AND P3, PT, R75, 0x10, PT ;  /* 0x000000104b00780c */ /* 0x000fe20003f66270 */
[----:B------:R-:W-:Y:S01]  /*22e0*/  FFMA.FTZ R118, R33, R124, R6 ;  /* 0x0000007c21767223 */ /* 0x000fe20000010006 */
[----:B------:R-:W1:Y:S01]  /*22f0*/  SHFL.UP PT, R129, R127, 0x10, RZ ;  /* 0x060000007f817989 */ /* 0x000e6200000e00ff */
[----:B------:R-:W-:-:S02]  /*2300*/  FMUL.FTZ R6, R32, R125 ;  /* 0x0000007d20067220 */ /* 0x000fc40000410000 */
[----:B------:R-:W-:Y:S01]  /*2310*/  FMUL.FTZ R118, R113, R118 ;  /* 0x0000007671767220 */ /* 0x000fe20000410000 */
[----:B------:R-:W2:Y:S01]  /*2320*/  SHFL.UP PT, R130, R119, 0x10, RZ ;  /* 0x0600000077827989 */ /* 0x000ea200000e00ff */
[----:B------:R-:W-:Y:S02]  /*2330*/  FADD.FTZ R121, R53, R53 ;  /* 0x0000003535797221 */ /* 0x000fe40000010000 */
[C---:B------:R-:W-:Y:S02]  /*2340*/  FFMA.FTZ R6, R33.reuse, R123, R6 ;  /* 0x0000007b21067223 */ /* 0x040fe40000010006 */
[----:B------:R-:W-:Y:S02]  /*2350*/  FMUL.FTZ R4, R33, R125 ;  /* 0x0000007d21047220 */ /* 0x000fe40000410000 */
[----:B------:R-:W-:Y:S02]  /*2360*/  FMUL.FTZ R126, R113, R126 ;  /* 0x0000007e717e7220 */ /* 0x000fe40000410000 */
[----:B------:R-:W-:-:S02]  /*2370*/  FMUL.FTZ R114, R109, R118 ;  /* 0x000000766d727220 */ /* 0x000fc40000410000 */
[----:B------:R-:W-:Y:S02]  /*2380*/  FMUL.FTZ R117, R121, R6 ;  /* 0x0000000679757220 */ /* 0x000fe40000410000 */
[----:B------:R-:W-:Y:S02]  /*2390*/  FFMA.FTZ R4, R32, R123, -R4 ;  /* 0x0000007b20047223 */ /* 0x000fe40000010804 */
[C---:B------:R-:W-:Y:S02]  /*23a0*/  FMUL.FTZ R6, R107.reuse, R118 ;  /* 0x000000766b067220 */ /* 0x040fe40000410000 */
[----:B------:R-:W-:Y:S02]  /*23b0*/  FFMA.FTZ R132, -R107, R126, -R114 ;  /* 0x0000007e6b847223 */ /* 0x000fe40000010972 */
[----:B------:R-:W-:Y:S02]  /*23c0*/  FMUL.FTZ R114, R121, R4 ;  /* 0x0000000479727220 */ /* 0x000fe40000410000 */
[----:B------:R-:W-:-:S02]  /*23d0*/  FFMA.FTZ R131, R109, R126, -R6 ;  /* 0x0000007e6d837223 */ /* 0x000fc40000010806 */
[----:B------:R-:W-:Y:S02]  /*23e0*/  FADD.FTZ R135, -R117, R132 ;  /* 0x0000008475877221 */ /* 0x000fe40000010100 */
[----:B------:R-:W-:Y:S02]  /*23f0*/  FADD.FTZ R133, R114, R131 ;  /* 0x0000008372857221 */ /* 0x000fe40000010000 */
[----:B------:R-:W-:Y:S02]  /*2400*/  FMUL.FTZ R4, R108, -R135 ;  /* 0x800000876c047220 */ /* 0x000fe40000410000 */
[----:B0-----:R-:W-:Y:S02]  /*2410*/  FMUL.FTZ R131, R7, R5 ;  /* 0x0000000507837220 */ /* 0x001fe40000410000 */
[-C--:B------:R-:W-:Y:S02]  /*2420*/  FFMA.FTZ R136, R100, R133.reuse, -R4 ;  /* 0x0000008564887223 */ /* 0x080fe40000010804 */
[----:B------:R-:W-:-:S02]  /*2430*/  FMUL.FTZ R132, R108, -R133 ;  /* 0x800000856c847220 */ /* 0x000fc40000410000 */
[C---:B-1----:R-:W-:Y:S02]  /*2440*/  FMUL.FTZ R133, R7.reuse, R129 ;  /* 0x0000008107857220 */ /* 0x042fe40000410000 */
[C---:B------:R-:W-:Y:S02]  /*2450*/  FFMA.FTZ R6, R116.reuse, R128, R131 ;  /* 0x0000008074067223 */ /* 0x040fe40000010083 */
[CC--:B--2---:R-:W-:Y:S01]  /*2460*/  FMUL.FTZ R4, R7.reuse, R130.reuse ;  /* 0x0000008207047220 */ /* 0x0c4fe20000410000 */
[----:B------:R0:W-:Y:S01]  /*2470*/  SHFL.IDX PT, R131, R36, RZ, 0x1f ;  /* 0x00001fff24837589 */ /* 0x0001e200000e0000 */
[----:B------:R-:W-:Y:S02]  /*2480*/  FFMA.FTZ R130, R116, R130, R133 ;  /* 0x0000008274827223 */ /* 0x000fe40000010085 */
[----:B------:R-:W-:Y:S01]  /*2490*/  FFMA.FTZ R135, R100, R135, R132 ;  /* 0x0000008764877223 */ /* 0x000fe20000010084 */
[C---:B------:R-:W-:Y:S01]  /*24a0*/  FSEL R132, R7.reuse, R6, !P3 ;  /* 0x0000000607847208 */ /* 0x040fe20005800000 */
[----:B------:R-:W-:-:S02]  /*24b0*/  FMUL.FTZ R128, R7, R128 ;  /* 0x0000008007807220 */ /* 0x000fc40000410000 */
[----:B------:R-:W-:Y:S01]  /*24c0*/  @P3 FADD.FTZ R119, R119, R130 ;  /* 0x0000008277773221 */ /* 0x000fe20000010000 */
[----:B------:R-:W-:Y:S01]  /*24d0*/  PRMT R130, RZ, 0x5410, R111 ;  /* 0x00005410ff827816 */ /* 0x000fe2000000006f */
[C---:B------:R-:W-:Y:S01]  /*24e0*/  FFMA.FTZ R4, R116.reuse, R129, -R4 ;  /* 0x0000008174047223 */ /* 0x040fe20000010804 */
[----:B------:R-:W1:Y:S01]  /*24f0*/  SHFL.UP PT, R132, R132, 0x1, RZ ;  /* 0x0420000084847989 */ /* 0x000e6200000e00ff */
[----:B------:R-:W-:Y:S01]  /*2500*/  @P3 FFMA.FTZ R116, R116, R5, -R128 ;  /* 0x0000000574743223 */ /* 0x000fe20000010880 */
[----:B0-----:R-:W-:Y:S01]  /*2510*/  PRMT R36, RZ, 0x5410, R110 ;  /* 0x00005410ff247816 */ /* 0x001fe2000000006e */
[CC--:B------:R-:W-:Y:S01]  /*2520*/  FMUL.FTZ R129, R32.reuse, R130.reuse ;  /* 0x0000008220817220 */ /* 0x0c0fe20000410000 */
[----:B------:R-:W-:Y:S01]  /*2530*/  SHFL.UP PT, R119, R119, 0x1, RZ ;  /* 0x0420000077777989 */ /* 0x000fe200000e00ff */
[----:B------:R-:W-:Y:S01]  /*2540*/  @P3 FADD.FTZ R127, R127, R4 ;  /* 0x000000047f7f3221 */ /* 0x000fe20000010000 */
[----:B------:R-:W-:Y:S01]  /*2550*/  HFMA2.MMA R5, -RZ, RZ, 0, 0 ;  /* 0x00000000ff057435 */ /* 0x000fe200000001ff */
[----:B------:R-:W-:Y:S01]  /*2560*/  FADD.FTZ R128, R55, R55 ;  /* 0x0000003737807221 */ /* 0x000fe20000010000 */
[----:B------:R-:W0:Y:S01]  /*2570*/  SHFL.UP PT, R116, R116, 0x1, RZ ;  /* 0x0420000074747989 */ /* 0x000e2200000e00ff */
[C---:B------:R-:W-:Y:S01]  /*2580*/  FMUL.FTZ R111, R33.reuse, R130 ;  /* 0x00000082216f7220 */ /* 0x040fe20000410000 */
[----:B------:R-:W-:Y:S01]  /*2590*/  MOV R4, 0x3f800000 ;  /* 0x3f80000000047802 */ /* 0x000fe20000000f00 */
[-C--:B------:R-:W-:Y:S01]  /*25a0*/  FFMA.FTZ R129, R33, R36.reuse, R129 ;  /* 0x0000002421817223 */ /* 0x080fe20000010081 */
[----:B------:R2:W3:Y:S01]  /*25b0*/  SHFL.UP PT, R133, R127, 0x1, RZ ;  /* 0x042000007f857989 */ /* 0x0004e200000e00ff */
[----:B------:R-:W-:Y:S01]  /*25c0*/  FFMA.FTZ R111, R32, R36, -R111 ;  /* 0x00000024206f7223 */ /* 0x000fe2000001086f */
[----:B------:R-:W-:Y:S01]  /*25d0*/  CS2R R6, SRZ ;  /* 0x0000000000067805 */ /* 0x000fe2000001ff00 */
[----:B------:R-:W-:-:S02]  /*25e0*/  FMUL.FTZ R110, R128, R129 ;  /* 0x00000081806e7220 */ /* 0x000fc40000410000 */
[----:B------:R-:W-:Y:S02]  /*25f0*/  FMUL.FTZ R129, R107, R31 ;  /* 0x0000001f6b817220 */ /* 0x000fe40000410000 */
[----:B------:R-:W-:Y:S01]  /*2600*/  FMUL.FTZ R111, R128, R111 ;  /* 0x0000006f806f7220 */ /* 0x000fe20000410000 */
[----:B------:R4:W4:Y:S01]  /*2610*/  @!P0 LDS.128 R4, [R41.X16+0x1b80] ;  /* 0x001b800029048984 */ /* 0x000922000000cc00 */
[----:B------:R-:W-:Y:S01]  /*2620*/  FADD.FTZ R138, -R110, R135 ;  /* 0x000000876e8a7221 */ /* 0x000fe20000010100 */
[----:B------:R-:W-:Y:S01]  /*2630*/  ISETP.NE.AND P0, PT, R106, 0x1f, PT ;  /* 0x0000001f6a00780c */ /* 0x000fe20003f05270 */
[C---:B------:R-:W-:Y:S02]  /*2640*/  FFMA.FTZ R129, R109.reuse, R30, -R129 ;  /* 0x0000001e6d817223 */ /* 0x040fe40000010881 */
[----:B------:R-:W-:Y:S02]  /*2650*/  FFMA.FTZ R135, R109, -R31, R134 ;  /* 0x8000001f6d877223 */ /* 0x000fe40000010086 */
[----:B------:R-:W-:-:S02]  /*2660*/  FADD.FTZ R136, R111, R136 ;  /* 0x000000886f887221 */ /* 0x000fc40000010000 */
[C---:B------:R-:W-:Y:S02]  /*2670*/  FMUL.FTZ R137, R105.reuse, -R138 ;  /* 0x8000008a69897220 */ /* 0x040fe40000410000 */
[C---:B------:R-:W-:Y:S02]  /*2680*/  FMUL.FTZ R134, R108.reuse, -R129 ;  /* 0x800000816c867220 */ /* 0x040fe40000410000 */
[-C--:B--2---:R-:W-:Y:S02]  /*2690*/  FMUL.FTZ R127, R108, -R135.reuse ;  /* 0x800000876c7f7220 */ /* 0x084fe40000410000 */
[-C--:B------:R-:W-:Y:S02]  /*26a0*/  FMUL.FTZ R140, R105, -R136.reuse ;  /* 0x80000088698c7220 */ /* 0x080fe40000410000 */
[----:B------:R-:W-:Y:S02]  /*26b0*/  FFMA.FTZ R139, R103, R136, -R137 ;  /* 0x00000088678b7223 */ /* 0x000fe40000010889 */
[----:B------:R-:W-:-:S02]  /*26c0*/  FFMA.FTZ R136, R100, R135, R134 ;  /* 0x0000008764887223 */ /* 0x000fc40000010086 */
[----:B------:R-:W-:Y:S02]  /*26d0*/  FFMA.FTZ R134, R100, R129, -R127 ;  /* 0x0000008164867223 */ /* 0x000fe4000001087f */
[C---:B-1----:R-:W-:Y:S02]  /*26e0*/  FMUL.FTZ R127, R132.reuse, R37 ;  /* 0x00000025847f7220 */ /* 0x042fe40000410000 */
[-C--:B------:R-:W-:Y:S02]  /*26f0*/  FMUL.FTZ R129, R132, R131.reuse ;  /* 0x0000008384817220 */ /* 0x080fe40000410000 */
[C---:B0-----:R-:W-:Y:S02]  /*2700*/  FFMA.FTZ R132, R116.reuse, R131, -R127 ;  /* 0x0000008374847223 */ /* 0x041fe4000001087f */
[----:B------:R-:W-:Y:S02]  /*2710*/  FFMA.FTZ R116, R116, R37, R129 ;  /* 0x0000002574747223 */ /* 0x000fe40000010081 */
[----:B---3--:R-:W-:Y:S01]  /*2720*/  @P1 FADD.FTZ R131, R133, R132 ;  /* 0x0000008485831221 */ /* 0x008fe20000010000 */
[----:B------:R-:W-:Y:S01]  /*2730*/  PRMT R133, RZ, 0x5410, R115 ;  /* 0x00005410ff857816 */ /* 0x000fe20000000073 */
[----:B------:R-:W-:Y:S01]  /*2740*/  @P1 FADD.FTZ R37, R119, R116 ;  /* 0x0000007477251221 */ /* 0x000fe20000010000 */
[----:B------:R-:W-:Y:S01]  /*2750*/  PRMT R119, RZ, 0x5410, R112 ;  /* 0x00005410ff777816 */ /* 0x000fe20000000070 */
[----:B------:R-:W-:-:S02]  /*2760*/  FMUL.FTZ R135, R105, -R136 ;  /* 0x8000008869877220 */ /* 0x000fc40000410000 */
[-C--:B------:R-:W-:Y:S02]  /*2770*/  FMUL.FTZ R115, R33, R133.reuse ;  /* 0x0000008521737220 */ /* 0x080fe40000410000 */
[----:B------:R-:W-:Y:S02]  /*2780*/  FMUL.FTZ R116, R32, R133 ;  /* 0x0000008520747220 */ /* 0x000fe40000410000 */
[----:B------:R-:W-:Y:S02]  /*2790*/  FFMA.FTZ R127, R103, R134, -R135 ;  /* 0x00000086677f7223 */ /* 0x000fe40000010887 */
[----:B------:R-:W-:Y:S02]  /*27a0*/  FADD.FTZ R135, R56, R56 ;  /* 0x0000003838877221 */ /* 0x000fe40000010000 */
[-C--:B------:R-:W-:Y:S02]  /*27b0*/  FFMA.FTZ R112, R32, R119.reuse, -R115 ;  /* 0x0000007720707223 */ /* 0x080fe40000010873 */
[----:B------:R-:W-:-:S02]  /*27c0*/  FFMA.FTZ R116, R33, R119, R116 ;  /* 0x0000007721747223 */ /* 0x000fc40000010074 */
[----:B------:R-:W-:Y:S02]  /*27d0*/  FMUL.FTZ R132, R35, R37 ;  /* 0x0000002523847220 */ /* 0x000fe40000410000 */
[----:B------:R-:W-:Y:S02]  /*27e0*/  FFMA.FTZ R140, R103, R138, R140 ;  /* 0x0000008a678c7223 */ /* 0x000fe4000001008c */
[----:B------:R-:W-:Y:S01]  /*27f0*/  FMUL.FTZ R137, R105, -R134 ;  /* 0x8000008669897220 */ /* 0x000fe20000410000 */
[----:B------:R0:W1:Y:S01]  /*2800*/  SHFL.DOWN PT, R138, R127, 0x1, 0x1f ;  /* 0x08201f007f8a7f89 */ /* 0x00006200000e0000 */
[C---:B------:R-:W-:Y:S02]  /*2810*/  FMUL.FTZ R112, R135.reuse, R112 ;  /* 0x0000007087707220 */ /* 0x040fe40000410000 */
[----:B------:R-:W-:Y:S02]  /*2820*/  FMUL.FTZ R115, R135, R116 ;  /* 0x0000007487737220 */ /* 0x000fe40000410000 */
[----:B------:R-:W-:-:S02]  /*2830*/  FMUL.FTZ R116, R35, R131 ;  /* 0x0000008323747220 */ /* 0x000fc40000410000 */
[----:B------:R-:W-:Y:S02]  /*2840*/  FFMA.FTZ R35, R34, R131, -R132 ;  /* 0x0000008322237223 */ /* 0x000fe40000010884 */
[----:B------:R-:W-:Y:S02]  /*2850*/  FFMA.FTZ R129, R103, R136, R137 ;  /* 0x0000008867817223 */ /* 0x000fe40000010089 */
[----:B------:R-:W-:Y:S02]  /*2860*/  FADD.FTZ R132, R112, R139 ;  /* 0x0000008b70847221 */ /* 0x000fe40000010000 */
[----:B------:R-:W-:Y:S02]  /*2870*/  FADD.FTZ R131, -R115, R140 ;  /* 0x0000008c73837221 */ /* 0x000fe40000010100 */
[----:B------:R0:W2:Y:S01]  /*2880*/  SHFL.DOWN PT, R140, R129, 0x1, 0x1f ;  /* 0x08201f00818c7f89 */ /* 0x0000a200000e0000 */
[----:B------:R-:W-:-:S03]  /*2890*/  FFMA.FTZ R34, R34, R37, R116 ;  /* 0x0000002522227223 */ /* 0x000fc60000010074 */
[----:B------:R0:W3:Y:S04]  /*28a0*/  SHFL.DOWN PT, R142, R132, 0x1, 0x1f ;  /* 0x08201f00848e7f89 */ /* 0x0000e800000e0000 */
[----:B------:R0:W0:Y:S01]  /*28b0*/  SHFL.DOWN PT, R144, R131, 0x1, 0x1f ;  /* 0x08201f0083907f89 */ /* 0x00002200000e0000 */
[----:B------:R-:W-:Y:S05]  /*28c0*/  @!P0 BRA `(.L_x_13155) ;  /* 0x000000b000008947 */ /* 0x000fea0003800000 */
[C---:B01--4-:R-:W-:Y:S02]  /*28d0*/  FMUL.FTZ R134, R129.reuse, R144 ;  /* 0x0000009081867220 */ /* 0x053fe40000410000 */
[C---:B--2---:R-:W-:Y:S02]  /*28e0*/  FMUL.FTZ R116, R129.reuse, R140 ;  /* 0x0000008c81747220 */ /* 0x044fe40000410000 */
[-C--:B---3--:R-:W-:Y:S02]  /*28f0*/  FMUL.FTZ R136, R129, R142.reuse ;  /* 0x0000008e81887220 */ /* 0x088fe40000410000 */
        /* <DEDUP_REMOVED lines=8> */
.L_x_13155:
[----:B-1--4-:R-:W-:Y:S05]  /*2980*/  BSYNC B0 ;  /* 0x0000000000007941 */ /* 0x012fea0003800000 */
.L_x_13154:
[----:B------:R-:W-:Y:S01]  /*2990*/  ISETP.GT.U32.AND P0, PT, R106, 0x1d, PT ;  /* 0x0000001d6a00780c */ /* 0x000fe20003f04070 */
[----:B------:R-:W-:Y:S01]  /*29a0*/  FADD.FTZ R34, RZ, R34 ;  /* 0x00000022ff227221 */ /* 0x000fe20000010000 */
[----:B------:R1:W4:Y:S01]  /*29b0*/  SHFL.DOWN PT, R138, R127, 0x2, 0x1f ;  /* 0x08401f007f8a7f89 */ /* 0x00032200000e0000 */
[----:B------:R-:W-:Y:S01]  /*29c0*/  FADD.FTZ R120, R120, R35 ;  /* 0x0000002378787221 */ /* 0x000fe20000010000 */
[----:B------:R-:W-:Y:S01]  /*29d0*/  BSSY B0, `(.L_x_13156) ;  /* 0x0000012000007945 */ /* 0x000fe20003800000 */
[C---:B------:R-:W-:Y:S01]  /*29e0*/  FMUL.FTZ R37, R133.reuse, R34 ;  /* 0x0000002285257220 */ /* 0x040fe20000410000 */
[----:B--2---:R1:W2:Y:S01]  /*29f0*/  SHFL.DOWN PT, R140, R129, 0x2, 0x1f ;  /* 0x08401f00818c7f89 */ /* 0x0042a200000e0000 */
[----:B------:R-:W-:-:S03]  /*2a00*/  FMUL.FTZ R133, R133, R120 ;  /* 0x0000007885857220 */ /* 0x000fc60000410000 */
[----:B---3--:R1:W3:Y:S04]  /*2a10*/  SHFL.DOWN PT, R142, R132, 0x2, 0x1f ;  /* 0x08401f00848e7f89 */ /* 0x0082e800000e0000 */
[----:B0-----:R1:W0:Y:S01]  /*2a20*/  SHFL.DOWN PT, R144, R131, 0x2, 0x1f ;  /* 0x08401f0083907f89 */ /* 0x00122200000e0000 */
[----:B------:R-:W-:Y:S05]  /*2a30*/  @P0 BRA `(.L_x_13157) ;  /* 0x000000b000000947 */ /* 0x000fea0003800000 */
[C---:B0-----:R-:W-:Y:S02]  /*2a40*/  FMUL.FTZ R134, R129.reuse, R144 ;  /* 0x0000009081867220 */ /* 0x041fe40000410000 */
[C---:B--2---:R-:W-:Y:S02]  /*2a50*/  FMUL.FTZ R116, R129.reuse, R140 ;  /* 0x0000008c81747220 */ /* 0x044fe40000410000 */
[-C--:B---3--:R-:W-:Y:S02]  /*2a60*/  FMUL.FTZ R136, R129, R142.reuse ;  /* 0x0000008e81887220 */ /* 0x088fe40000410000 */
[----:B------:R-:W-:-:S02]  /*2a70*/  FFMA.FTZ R35, R127, R142, -R134 ;  /* 0x0000008e7f237223 */ /* 0x000fc40000010886 */
[-C--:B----4-:R-:W-:Y:S02]  /*2a80*/  FMUL.FTZ R134, R129, R138.reuse ;  /* 0x0000008a81867220 */ /* 0x090fe40000410000 */
[C---:B------:R-:W-:Y:S02]  /*2a90*/  FFMA.FTZ R116, R127.reuse, R138, -R116 ;  /* 0x0000008a7f747223 */ /* 0x040fe40000010874 */
[C---:B------:R-:W-:Y:S02]  /*2aa0*/  FFMA.FTZ R136, R127.reuse, R144, R136 ;  /* 0x000000907f887223 */ /* 0x040fe40000010088 */
[----:B-1----:R-:W-:Y:S01]  /*2ab0*/  FFMA.FTZ R129, R127, R140, R134 ;  /* 0x0000008c7f817223 */ /* 0x002fe20000010086 */
[----:B------:R-:W-:Y:S01]  /*2ac0*/  MOV R127, R116 ;  /* 0x00000074007f7202 */ /* 0x000fe20000000f00 */
[----:B------:R-:W-:Y:S02]  /*2ad0*/  FADD.FTZ R132, R132, R35 ;  /* 0x0000002384847221 */ /* 0x000fe40000010000 */
[----:B------:R-:W-:-:S02]  /*2ae0*/  FADD.FTZ R131, R131, R136 ;  /* 0x0000008883837221 */ /* 0x000fc40000010000 */
.L_x_13157:
[----:B------:R-:W-:Y:S05]  /*2af0*/  BSYNC B0 ;  /* 0x0000000000007941 */ /* 0x000fea0003800000 */
.L_x_13156:
[-C--:B------:R-:W-:Y:S01]  /*2b00*/  FFMA.FTZ R116, R119, R120.reuse, -R37 ;  /* 0x0000007877747223 */ /* 0x080fe20000010825 */
[C---:B------:R-:W-:Y:S01]  /*2b10*/  ISETP.GT.U32.AND P0, PT, R106.reuse, 0x1b, PT ;  /* 0x0000001b6a00780c */ /* 0x040fe20003f04070 */
[C---:B------:R-:W-:Y:S01]  /*2b20*/  FMUL.FTZ R37, R105.reuse, R120 ;  /* 0x0000007869257220 */ /* 0x040fe20000410000 */
[----:B--2---:R2:W1:Y:S01]  /*2b30*/  SHFL.DOWN PT, R140, R129, 0x4, 0x1f ;  /* 0x08801f00818c7f89 */ /* 0x00446200000e0000 */
[-C--:B------:R-:W-:Y:S01]  /*2b40*/  FMUL.FTZ R35, R105, R34.reuse ;  /* 0x0000002269237220 */ /* 0x080fe20000410000 */
[----:B------:R-:W-:Y:S01]  /*2b50*/  BSSY B0, `(.L_x_13158) ;  /* 0x0000023000007945 */ /* 0x000fe20003800000 */
[-C--:B------:R-:W-:Y:S01]  /*2b60*/  FFMA.FTZ R134, R119, R34.reuse, R133 ;  /* 0x0000002277867223 */ /* 0x080fe20000010085 */
[----:B---3--:R2:W3:Y:S01]  /*2b70*/  SHFL.DOWN PT, R142, R132, 0x4, 0x1f ;  /* 0x08801f00848e7f89 */ /* 0x0084e200000e0000 */
[-C--:B------:R-:W-:Y:S01]  /*2b80*/  FMUL.FTZ R133, R33, R34.reuse ;  /* 0x0000002221857220 */ /* 0x080fe20000410000 */
[----:B------:R-:W-:Y:S01]  /*2b90*/  ISETP.GT.U32.AND P1, PT, R106, 0x17, PT ;  /* 0x000000176a00780c */ /* 0x000fe20003f24070 */
[-C--:B------:R-:W-:Y:S01]  /*2ba0*/  FMUL.FTZ R137, R32, R34.reuse ;  /* 0x0000002220897220 */ /* 0x080fe20000410000 */
[----:B0-----:R2:W0:Y:S01]  /*2bb0*/  SHFL.DOWN PT, R144, R131, 0x4, 0x1f ;  /* 0x08801f0083907f89 */ /* 0x00142200000e0000 */
[C---:B------:R-:W-:Y:S01]  /*2bc0*/  FFMA.FTZ R37, R103.reuse, R34, R37 ;  /* 0x0000002267257223 */ /* 0x040fe20000010025 */
[----:B------:R-:W-:Y:S01]  /*2bd0*/  ISETP.GT.U32.AND P3, PT, R106, 0xf, PT ;  /* 0x0000000f6a00780c */ /* 0x000fe20003f64070 */
[----:B------:R-:W-:-:S02]  /*2be0*/  FFMA.FTZ R119, R103, R120, -R35 ;  /* 0x0000007867777223 */ /* 0x000fc40000010823 */
[-C--:B------:R-:W-:Y:S02]  /*2bf0*/  FFMA.FTZ R136, R32, R120.reuse, -R133 ;  /* 0x0000007820887223 */ /* 0x080fe40000010885 */
[----:B----4-:R-:W-:Y:S02]  /*2c00*/  FFMA.FTZ R138, R33, R120, R137 ;  /* 0x00000078218a7223 */ /* 0x010fe40000010089 */
[----:B------:R-:W-:Y:S02]  /*2c10*/  FADD.FTZ R35, RZ, R37 ;  /* 0x00000025ff237221 */ /* 0x000fe40000010000 */
[----:B------:R-:W-:Y:S02]  /*2c20*/  FFMA.FTZ R119, R42, R97, R119 ;  /* 0x000000612a777223 */ /* 0x000fe40000010077 */
[C---:B------:R-:W-:Y:S02]  /*2c30*/  FFMA.FTZ R137, R135.reuse, R116, RZ ;  /* 0x0000007487897223 */ /* 0x040fe400000100ff */
[----:B------:R-:W-:-:S02]  /*2c40*/  FFMA.FTZ R139, -R135, R134, RZ ;  /* 0x00000086878b7223 */ /* 0x000fc400000101ff */
[C---:B------:R-:W-:Y:S02]  /*2c50*/  FMUL.FTZ R37, R130.reuse, R35 ;  /* 0x0000002382257220 */ /* 0x040fe40000410000 */
[C---:B------:R-:W-:Y:S02]  /*2c60*/  FMUL.FTZ R133, R135.reuse, R136 ;  /* 0x0000008887857220 */ /* 0x040fe40000410000 */
[-C--:B------:R-:W-:Y:S02]  /*2c70*/  FMUL.FTZ R130, R130, R119.reuse ;  /* 0x0000007782827220 */ /* 0x080fe40000410000 */
[----:B------:R-:W-:Y:S02]  /*2c80*/  FFMA.FTZ R135, -R135, R138, -RZ ;  /* 0x0000008a87877223 */ /* 0x000fe400000109ff */
[----:B------:R2:W4:Y:S01]  /*2c90*/  SHFL.DOWN PT, R138, R127, 0x4, 0x1f ;  /* 0x08801f007f8a7f89 */ /* 0x00052200000e0000 */
[C---:B------:R-:W-:Y:S02]  /*2ca0*/  FFMA.FTZ R134, R36.reuse, R119, -R37 ;  /* 0x0000007724867223 */ /* 0x040fe40000010825 */
[----:B------:R-:W-:Y:S01]  /*2cb0*/  FFMA.FTZ R136, R36, R35, R130 ;  /* 0x0000002324887223 */ /* 0x000fe20000010082 */
[----:B------:R-:W-:Y:S05]  /*2cc0*/  @P0 BRA `(.L_x_13159) ;  /* 0x000000b000000947 */ /* 0x000fea0003800000 */
[C---:B01-3--:R-:W-:Y:S02]  /*2cd0*/  FMUL.FTZ R116, R129.reuse, R144 ;  /* 0x0000009081747220 */ /* 0x04bfe40000410000 */
[----:B------:R-:W-:-:S02]  /*2ce0*/  FMUL.FTZ R36, R129, R140 ;  /* 0x0000008c81247220 */ /* 0x000fc40000410000 */
[-C--:B------:R-:W-:Y:S02]  /*2cf0*/  FMUL.FTZ R130, R129, R142.reuse ;  /* 0x0000008e81827220 */ /* 0x080fe40000410000 */
[----:B------:R-:W-:Y:S02]  /*2d00*/  FFMA.FTZ R37, R127, R142, -R116 ;  /* 0x0000008e7f257223 */ /* 0x000fe40000010874 */
[-C--:B----4-:R-:W-:Y:S02]  /*2d10*/  FMUL.FTZ R116, R129, R138.reuse ;  /* 0x0000008a81747220 */ /* 0x090fe40000410000 */
[C---:B------:R-:W-:Y:S02]  /*2d20*/  FFMA.FTZ R36, R127.reuse, R138, -R36 ;  /* 0x0000008a7f247223 */ /* 0x040fe40000010824 */
[C---:B------:R-:W-:Y:S02]  /*2d30*/  FFMA.FTZ R130, R127.reuse, R144, R130 ;  /* 0x000000907f827223 */ /* 0x040fe40000010082 */
[----:B--2---:R-:W-:Y:S01]  /*2d40*/  FFMA.FTZ R129, R127, R140, R116 ;  /* 0x0000008c7f817223 */ /* 0x004fe20000010074 */
[----:B------:R-:W-:Y:S01]  /*2d50*/  MOV R127, R36 ;  /* 0x00000024007f7202 */ /* 0x000fe20000000f00 */
[----:B------:R-:W-:-:S02]  /*2d60*/  FADD.FTZ R132, R132, R37 ;  /* 0x0000002584847221 */ /* 0x000fc40000010000 */
[----:B------:R-:W-:Y:S02]  /*2d70*/  FADD.FTZ R131, R131, R130 ;  /* 0x0000008283837221 */ /* 0x000fe40000010000 */
.L_x_13159:
[----:B01-3--:R-:W-:Y:S05]  /*2d80*/  BSYNC B0 ;  /* 0x0000000000007941 */ /* 0x00bfea0003800000 */
.L_x_13158:
[----:B----4-:R0:W1:Y:S01]  /*2d90*/  SHFL.DOWN PT, R138, R127, 0x8, 0x1f ;  /* 0x09001f007f8a7f89 */ /* 0x01006200000e0000 */
[----:B------:R-:W-:Y:S01]  /*2da0*/  BSSY B0, `(.L_x_13160) ;  /* 0x0000012000007945 */ /* 0x000fe20003800000 */
[C---:B------:R-:W-:Y:S02]  /*2db0*/  FFMA.FTZ R130, R128.reuse, R134, R137 ;  /* 0x0000008680827223 */ /* 0x040fe40000010089 */
[----:B------:R0:W3:Y:S01]  /*2dc0*/  SHFL.DOWN PT, R140, R129, 0x8, 0x1f ;  /* 0x09001f00818c7f89 */ /* 0x0000e200000e0000 */
[----:B------:R-:W-:-:S03]  /*2dd0*/  FFMA.FTZ R134, -R128, R136, R139 ;  /* 0x0000008880867223 */ /* 0x000fc6000001018b */
[----:B------:R0:W4:Y:S04]  /*2de0*/  SHFL.DOWN PT, R142, R132, 0x8, 0x1f ;  /* 0x09001f00848e7f89 */ /* 0x00012800000e0000 */
[----:B------:R0:W2:Y:S01]  /*2df0*/  SHFL.DOWN PT, R144, R131, 0x8, 0x1f ;  /* 0x09001f0083907f89 */ /* 0x0000a200000e0000 */
[----:B------:R-:W-:Y:S05]  /*2e00*/  @P1 BRA `(.L_x_13161) ;  /* 0x000000b000001947 */ /* 0x000fea0003800000 */
[C---:B--2---:R-:W-:Y:S02]  /*2e10*/  FMUL.FTZ R116, R129.reuse, R144 ;  /* 0x0000009081747220 */ /* 0x044fe40000410000 */
[C---:B---3--:R-:W-:Y:S02]  /*2e20*/  FMUL.FTZ R36, R129.reuse, R140 ;  /* 0x0000008c81247220 */ /* 0x048fe40000410000 */
[-C--:B----4-:R-:W-:Y:S02]  /*2e30*/  FMUL.FTZ R136, R129, R142.reuse ;  /* 0x0000008e81887220 */ /* 0x090fe40000410000 */
[----:B------:R-:W-:-:S02]  /*2e40*/  FFMA.FTZ R37, R127, R142, -R116 ;  /* 0x0000008e7f257223 */ /* 0x000fc40000010874 */
[-C--:B-1----:R-:W-:Y:S02]  /*2e50*/  FMUL.FTZ R116, R129, R138.reuse ;  /* 0x0000008a81747220 */ /* 0x082fe40000410000 */
[C---:B------:R-:W-:Y:S02]  /*2e60*/  FFMA.FTZ R36, R127.reuse, R138, -R36 ;  /* 0x0000008a7f247223 */ /* 0x040fe40000010824 */
[C---:B------:R-:W-:Y:S02]  /*2e70*/  FFMA.FTZ R136, R127.reuse, R144, R136 ;  /* 0x000000907f887223 */ /* 0x040fe40000010088 */
[----:B0-----:R-:W-:Y:S01]  /*2e80*/  FFMA.FTZ R129, R127, R140, R116 ;  /* 0x0000008c7f817223 */ /* 0x001fe20000010074 */
[----:B------:R-:W-:Y:S01]  /*2e90*/  MOV R127, R36 ;  /* 0x00000024007f7202 */ /* 0x000fe20000000f00 */
[----:B------:R-:W-:Y:S02]  /*2ea0*/  FADD.FTZ R132, R132, R37 ;  /* 0x0000002584847221 */ /* 0x000fe40000010000 */
[----:B------:R-:W-:-:S02]  /*2eb0*/  FADD.FTZ R131, R131, R136 ;  /* 0x0000008883837221 */ /* 0x000fc40000010000 */
.L_x_13161:
[----:B------:R-:W-:Y:S05]  /*2ec0*/  BSYNC B0 ;  /* 0x0000000000007941 */ /* 0x000fea0003800000 */
.L_x_13160:
[----:B-1----:R1:W0:Y:S01]  /*2ed0*/  SHFL.DOWN PT, R138, R127, 0x10, 0x1f ;  /* 0x0a001f007f8a7f89 */ /* 0x00222200000e0000 */
[----:B------:R-:W-:Y:S03]  /*2ee0*/  BSSY B0, `(.L_x_13162) ;  /* 0x0000010000007945 */ /* 0x000fe60003800000 */
[----:B---3--:R1:W3:Y:S04]  /*2ef0*/  SHFL.DOWN PT, R140, R129, 0x10, 0x1f ;  /* 0x0a001f00818c7f89 */ /* 0x0082e800000e0000 */
[----:B----4-:R1:W4:Y:S04]  /*2f00*/  SHFL.DOWN PT, R142, R132, 0x10, 0x1f ;  /* 0x0a001f00848e7f89 */ /* 0x01032800000e0000 */
[----:B--2---:R1:W2:Y:S01]  /*2f10*/  SHFL.DOWN PT, R144, R131, 0x10, 0x1f ;  /* 0x0a001f0083907f89 */ /* 0x0042a200000e0000 */
[----:B------:R-:W-:Y:S05]  /*2f20*/  @P3 BRA `(.L_x_13163) ;  /* 0x000000b000003947 */ /* 0x000fea0003800000 */
[C---:B--2---:R-:W-:Y:S02]  /*2f30*/  FMUL.FTZ R116, R129.reuse, R144 ;  /* 0x0000009081747220 */ /* 0x044fe40000410000 */
[----:B---3--:R-:W-:-:S02]  /*2f40*/  FMUL.FTZ R36, R129, R140 ;  /* 0x0000008c81247220 */ /* 0x008fc40000410000 */
        /* <DEDUP_REMOVED lines=9> */
.L_x_13163:
[----:B------:R-:W-:Y:S05]  /*2fe0*/  BSYNC B0 ;  /* 0x0000000000007941 */ /* 0x000fea0003800000 */
.L_x_13162:
[-C--:B------:R-:W-:Y:S01]  /*2ff0*/  FMUL.FTZ R136, R33, R35.reuse ;  /* 0x0000002321887220 */ /* 0x080fe20000410000 */
[----:B------:R-:W-:Y:S01]  /*3000*/  SHFL.DOWN PT, R143, R129, 0x1, 0x1f ;  /* 0x08201f00818f7f89 */ /* 0x000fe200000e0000 */
[----:B0-----:R-:W-:Y:S01]  /*3010*/  FMUL.FTZ R138, R32, R35 ;  /* 0x00000023208a7220 */ /* 0x001fe20000410000 */
[----:B------:R-:W-:Y:S01]  /*3020*/  ISETP.NE.AND P0, PT, R87, RZ, PT ;  /* 0x000000ff5700720c */ /* 0x000fe20003f05270 */
[C---:B------:R-:W-:Y:S01]  /*3030*/  FMUL.FTZ R37, R108.reuse, R119 ;  /* 0x000000776c257220 */ /* 0x040fe20000410000 */
[----:B--2---:R-:W-:Y:S01]  /*3040*/  SHFL.DOWN PT, R144, R127, 0x1, 0x1f ;  /* 0x08201f007f907f89 */ /* 0x004fe200000e0000 */
[----:B------:R-:W-:Y:S01]  /*3050*/  FMUL.FTZ R36, R108, R35 ;  /* 0x000000236c247220 */ /* 0x000fe20000410000 */
[----:B------:R-:W-:Y:S01]  /*3060*/  BSSY B0, `(.L_x_13164) ;  /* 0x00000a3000007945 */ /* 0x000fe20003800000 */
[-C--:B------:R-:W-:Y:S01]  /*3070*/  FFMA.FTZ R137, R32, R119.reuse, -R136 ;  /* 0x0000007720897223 */ /* 0x080fe20000010888 */
[----:B------:R-:W-:Y:S01]  /*3080*/  SHFL.DOWN PT, R148, R131, 0x1, 0x1f ;  /* 0x08201f0083947f89 */ /* 0x000fe200000e0000 */
[----:B------:R-:W-:-:S02]  /*3090*/  FFMA.FTZ R139, R33, R119, R138 ;  /* 0x00000077218b7223 */ /* 0x000fc4000001008a */
[C---:B------:R-:W-:Y:S01]  /*30a0*/  FFMA.FTZ R37, R100.reuse, R35, R37 ;  /* 0x0000002364257223 */ /* 0x040fe20000010025 */
[----:B------:R-:W0:Y:S01]  /*30b0*/  SHFL.IDX PT, R136, R7, RZ, 0x1f ;  /* 0x00001fff07887589 */ /* 0x000e2200000e0000 */
[----:B------:R-:W-:Y:S02]  /*30c0*/  FFMA.FTZ R116, R100, R119, -R36 ;  /* 0x0000007764747223 */ /* 0x000fe40000010824 */
[----:B------:R-:W-:Y:S01]  /*30d0*/  FADD.FTZ R36, RZ, R37 ;  /* 0x00000025ff247221 */ /* 0x000fe20000010000 */
[----:B------:R-:W2:Y:S01]  /*30e0*/  SHFL.IDX PT, R138, R6, RZ, 0x1f ;  /* 0x00001fff068a7589 */ /* 0x000ea200000e0000 */
[----:B------:R-:W-:Y:S02]  /*30f0*/  FFMA.FTZ R116, R40, R99, R116 ;  /* 0x0000006328747223 */ /* 0x000fe40000010074 */
[C---:B------:R-:W-:Y:S01]  /*3100*/  FMUL.FTZ R37, R125.reuse, R36 ;  /* 0x000000247d257220 */ /* 0x040fe20000410000 */
[----:B------:R-:W5:Y:S01]  /*3110*/  SHFL.DOWN PT, R146, R132, 0x1, 0x1f ;  /* 0x08201f0084927f89 */ /* 0x000f6200000e0000 */
[----:B---3--:R-:W-:-:S02]  /*3120*/  FMUL.FTZ R140, R125, R116 ;  /* 0x000000747d8c7220 */ /* 0x008fc40000410000 */
[C---:B------:R-:W-:Y:S01]  /*3130*/  FMUL.FTZ R137, R128.reuse, R137 ;  /* 0x0000008980897220 */ /* 0x040fe20000410000 */
[----:B-1----:R-:W1:Y:S01]  /*3140*/  SHFL.IDX PT, R129, R129, RZ, 0x1f ;  /* 0x00001fff81817589 */ /* 0x002e6200000e0000 */
[----:B------:R-:W-:Y:S02]  /*3150*/  FFMA.FTZ R125, -R128, R139, -RZ ;  /* 0x0000008b807d7223 */ /* 0x000fe400000109ff */
[C---:B------:R-:W-:Y:S01]  /*3160*/  FFMA.FTZ R37, R123.reuse, R116, -R37 ;  /* 0x000000747b257223 */ /* 0x040fe20000010825 */
[----:B------:R-:W-:Y:S01]  /*3170*/  SHFL.IDX PT, R132, R132, RZ, 0x1f ;  /* 0x00001fff84847589 */ /* 0x000fe200000e0000 */
[-C--:B------:R-:W-:Y:S02]  /*3180*/  FFMA.FTZ R128, R123, R36.reuse, R140 ;  /* 0x000000247b807223 */ /* 0x080fe4000001008c */
[-C--:B------:R-:W-:Y:S01]  /*3190*/  FMUL.FTZ R123, R33, R36.reuse ;  /* 0x00000024217b7220 */ /* 0x080fe20000410000 */
[----:B------:R-:W-:Y:S01]  /*31a0*/  SHFL.IDX PT, R131, R131, RZ, 0x1f ;  /* 0x00001fff83837589 */ /* 0x000fe200000e0000 */
[----:B------:R-:W-:-:S02]  /*31b0*/  FMUL.FTZ R139, R32, R36 ;  /* 0x00000024208b7220 */ /* 0x000fc40000410000 */
[C---:B------:R-:W-:Y:S02]  /*31c0*/  FFMA.FTZ R130, R121.reuse, R37, R130 ;  /* 0x0000002579827223 */ /* 0x040fe40000010082 */
[----:B------:R-:W-:Y:S02]  /*31d0*/  FFMA.FTZ R128, -R121, R128, R134 ;  /* 0x0000008079807223 */ /* 0x000fe40000010186 */
[-C--:B------:R-:W-:Y:S02]  /*31e0*/  FFMA.FTZ R140, R32, R116.reuse, -R123 ;  /* 0x00000074208c7223 */ /* 0x080fe4000001087b */
[-C--:B----4-:R-:W-:Y:S02]  /*31f0*/  FFMA.FTZ R142, R33, R116.reuse, R139 ;  /* 0x00000074218e7223 */ /* 0x090fe4000001008b */
[C---:B------:R-:W-:Y:S02]  /*3200*/  FMUL.FTZ R134, R107.reuse, R116 ;  /* 0x000000746b867220 */ /* 0x040fe40000410000 */
[----:B------:R-:W-:-:S02]  /*3210*/  FMUL.FTZ R37, R107, R36 ;  /* 0x000000246b257220 */ /* 0x000fc40000410000 */
[C---:B------:R-:W-:Y:S02]  /*3220*/  FMUL.FTZ R139, R121.reuse, R140 ;  /* 0x0000008c798b7220 */ /* 0x040fe40000410000 */
[----:B------:R-:W-:Y:S02]  /*3230*/  FFMA.FTZ R123, -R121, R142, -RZ ;  /* 0x0000008e797b7223 */ /* 0x000fe400000109ff */
[C---:B------:R-:W-:Y:S02]  /*3240*/  FFMA.FTZ R134, R109.reuse, R36, R134 ;  /* 0x000000246d867223 */ /* 0x040fe40000010086 */
[----:B------:R-:W-:Y:S02]  /*3250*/  FFMA.FTZ R121, R109, R116, -R37 ;  /* 0x000000746d797223 */ /* 0x000fe40000010825 */
[C---:B0-----:R-:W-:Y:S02]  /*3260*/  @P2 FMUL.FTZ R141, R143.reuse, R136 ;  /* 0x000000888f8d2220 */ /* 0x041fe40000410000 */
[----:B--2---:R-:W-:-:S02]  /*3270*/  @P2 FMUL.FTZ R143, R143, R138 ;  /* 0x0000008a8f8f2220 */ /* 0x004fc40000410000 */
[----:B------:R-:W-:Y:S02]  /*3280*/  FADD.FTZ R37, RZ, R134 ;  /* 0x00000086ff257221 */ /* 0x000fe40000010000 */
[----:B------:R-:W-:Y:S02]  /*3290*/  FFMA.FTZ R121, R38, R101, R121 ;  /* 0x0000006526797223 */ /* 0x000fe40000010079 */
[----:B------:R-:W-:Y:S02]  /*32a0*/  @P2 FFMA.FTZ R143, R144, R136, R143 ;  /* 0x00000088908f2223 */ /* 0x000fe4000001008f */
[C---:B------:R-:W-:Y:S02]  /*32b0*/  FMUL.FTZ R134, R122.reuse, R37 ;  /* 0x000000257a867220 */ /* 0x040fe40000410000 */
[----:B------:R-:W-:Y:S02]  /*32c0*/  FMUL.FTZ R140, R122, R121 ;  /* 0x000000797a8c7220 */ /* 0x000fe40000410000 */
[----:B------:R-:W-:Y:S01]  /*32d0*/  @P2 FFMA.FTZ R141, R144, R138, -R141 ;  /* 0x0000008a908d2223 */ /* 0x000fe2000001088d */
[----:B------:R0:W2:Y:S01]  /*32e0*/  SHFL.IDX PT, R122, R127, RZ, 0x1f ;  /* 0x00001fff7f7a7589 */ /* 0x0000a200000e0000 */
[----:B------:R-:W-:-:S02]  /*32f0*/  @P2 FADD.FTZ R136, R148, R143 ;  /* 0x0000008f94882221 */ /* 0x000fc40000010000 */
[----:B-----5:R-:W-:Y:S02]  /*3300*/  @P2 FADD.FTZ R138, R146, R141 ;  /* 0x0000008d928a2221 */ /* 0x020fe40000010000 */
[-C--:B------:R-:W-:Y:S02]  /*3310*/  FMUL.FTZ R141, R136, -R31.reuse ;  /* 0x8000001f888d7220 */ /* 0x080fe40000410000 */
[C---:B------:R-:W-:Y:S02]  /*3320*/  FMUL.FTZ R31, R138.reuse, -R31 ;  /* 0x8000001f8a1f7220 */ /* 0x040fe40000410000 */
[----:B------:R-:W-:Y:S02]  /*3330*/  FFMA.FTZ R141, R138, R30, -R141 ;  /* 0x0000001e8a8d7223 */ /* 0x000fe4000001088d */
[C---:B------:R-:W-:Y:S02]  /*3340*/  FFMA.FTZ R134, R124.reuse, R121, -R134 ;  /* 0x000000797c867223 */ /* 0x040fe40000010886 */
[----:B------:R-:W-:-:S02]  /*3350*/  FFMA.FTZ R140, R124, R37, R140 ;  /* 0x000000257c8c7223 */ /* 0x000fc4000001008c */
[-C--:B------:R-:W-:Y:S02]  /*3360*/  FMUL.FTZ R124, R33, R37.reuse ;  /* 0x00000025217c7220 */ /* 0x080fe40000410000 */
[----:B------:R-:W-:Y:S02]  /*3370*/  FFMA.FTZ R31, R136, R30, R31 ;  /* 0x0000001e881f7223 */ /* 0x000fe4000001001f */
[----:B------:R-:W-:Y:S02]  /*3380*/  FADD.FTZ R30, R126, R141 ;  /* 0x0000008d7e1e7221 */ /* 0x000fe40000010000 */
[C---:B------:R-:W-:Y:S02]  /*3390*/  FMUL.FTZ R142, R32.reuse, R37 ;  /* 0x00000025208e7220 */ /* 0x040fe40000410000 */
[----:B------:R-:W-:Y:S02]  /*33a0*/  FFMA.FTZ R124, R32, R121, -R124 ;  /* 0x00000079207c7223 */ /* 0x000fe4000001087c */
[----:B------:R-:W-:-:S02]  /*33b0*/  FADD.FTZ R31, -R118, R31 ;  /* 0x0000001f761f7221 */ /* 0x000fc40000010100 */
[----:B------:R-:W-:Y:S02]  /*33c0*/  FMUL.FTZ R118, R107, -R30 ;  /* 0x8000001e6b767220 */ /* 0x000fe40000410000 */
[----:B------:R-:W-:Y:S02]  /*33d0*/  FFMA.FTZ R142, R33, R121, R142 ;  /* 0x00000079218e7223 */ /* 0x000fe4000001008e */
[----:B0-----:R-:W-:Y:S02]  /*33e0*/  FMUL.FTZ R127, R113, R124 ;  /* 0x0000007c717f7220 */ /* 0x001fe40000410000 */
[----:B-1----:R-:W-:Y:S02]  /*33f0*/  FMUL.FTZ R33, R129, R7 ;  /* 0x0000000781217220 */ /* 0x002fe40000410000 */
[-C--:B------:R-:W-:Y:S02]  /*3400*/  FMUL.FTZ R124, R107, -R31.reuse ;  /* 0x8000001f6b7c7220 */ /* 0x080fe40000410000 */
[----:B------:R-:W-:-:S02]  /*3410*/  FFMA.FTZ R126, R109, R31, R118 ;  /* 0x0000001f6d7e7223 */ /* 0x000fc40000010076 */
[-C--:B------:R-:W-:Y:S02]  /*3420*/  FMUL.FTZ R32, R129, R6.reuse ;  /* 0x0000000681207220 */ /* 0x080fe40000410000 */
[C---:B--2---:R-:W-:Y:S01]  /*3430*/  FFMA.FTZ R107, R122.reuse, R6, -R33 ;  /* 0x000000067a6b7223 */ /* 0x044fe20000010821 */
[----:B------:R-:W-:Y:S01]  /*3440*/  P2R R6, PR, RZ, 0x1 ;  /* 0x00000001ff067803 */ /* 0x000fe20000000000 */
[----:B------:R-:W-:Y:S02]  /*3450*/  FFMA.FTZ R109, R109, R30, -R124 ;  /* 0x0000001e6d6d7223 */ /* 0x000fe4000001087c */
[----:B------:R-:W-:Y:S02]  /*3460*/  FADD.FTZ R33, -R117, R126 ;  /* 0x0000007e75217221 */ /* 0x000fe40000010100 */
[----:B------:R-:W-:Y:S02]  /*3470*/  FFMA.FTZ R118, R122, R7, R32 ;  /* 0x000000077a767223 */ /* 0x000fe40000010020 */
[----:B------:R-:W-:-:S02]  /*3480*/  FADD.FTZ R32, R114, R109 ;  /* 0x0000006d72207221 */ /* 0x000fc40000010000 */
[-C--:B------:R-:W-:Y:S02]  /*3490*/  FMUL.FTZ R109, R108, -R33.reuse ;  /* 0x800000216c6d7220 */ /* 0x080fe40000410000 */
[----:B------:R-:W-:Y:S02]  /*34a0*/  FADD.FTZ R6, R132, R107 ;  /* 0x0000006b84067221 */ /* 0x000fe40000010000 */
        /* <DEDUP_REMOVED lines=9> */
[----:B------:R-:W-:Y:S01]  /*3540*/  FFMA.FTZ R114, R103, R110, R109 ;  /* 0x0000006e67727223 */ /* 0x000fe2000001006d */
[----:B------:R-:W-:Y:S01]  /*3550*/  LEA R109, R58, -R87, 0x1 ;  /* 0x800000573a6d7211 */ /* 0x000fe200078e08ff */
[----:B------:R-:W-:-:S02]  /*3560*/  FFMA.FTZ R4, R122, R4, -R7 ;  /* 0x000000047a047223 */ /* 0x000fc40000010807 */
[----:B------:R-:W-:Y:S02]  /*3570*/  FFMA.FTZ R5, R122, R5, R129 ;  /* 0x000000057a057223 */ /* 0x000fe40000010081 */
[----:B------:R-:W-:Y:S02]  /*3580*/  FADD.FTZ R7, R131, R118 ;  /* 0x0000007683077221 */ /* 0x000fe40000010000 */
[----:B------:R-:W-:Y:S02]  /*3590*/  FFMA.FTZ R105, R103, R100, -R105 ;  /* 0x0000006467697223 */ /* 0x000fe40000010869 */
[----:B------:R-:W-:Y:S01]  /*35a0*/  FADD.FTZ R115, -R115, R114 ;  /* 0x0000007273737221 */ /* 0x000fe20000010100 */
[----:B------:R0:W-:Y:S01]  /*35b0*/  @!P0 STS.128 [R41.X16+0x1b80], R4 ;  /* 0x001b800429008388 */ /* 0x0001e2000000cc00 */
[----:B------:R-:W-:Y:S01]  /*35c0*/  FADD.FTZ R112, R112, R105 ;  /* 0x0000006970707221 */ /* 0x000fe20000010000 */
[----:B------:R-:W-:Y:S01]  /*35d0*/  ISETP.GE.AND P0, PT, R109, 0x1, PT ;  /* 0x000000016d00780c */ /* 0x000fe20003f06270 */
[----:B------:R-:W-:Y:S01]  /*35e0*/  FMUL.FTZ R118, R42, R110 ;  /* 0x0000006e2a767220 */ /* 0x000fe20000410000 */
[----:B------:R-:W-:Y:S01]  /*35f0*/  STS [R72.X4+0x210], R133 ;  /* 0x0002108548007388 */ /* 0x000fe20000004800 */
[----:B------:R-:W-:-:S02]  /*3600*/  FFMA.FTZ R120, -R44, R95, R120 ;  /* 0x0000005f2c787223 */ /* 0x000fc40000010178 */
[----:B------:R-:W-:Y:S01]  /*3610*/  FMUL.FTZ R103, R44, R112 ;  /* 0x000000702c677220 */ /* 0x000fe20000410000 */
[----:B------:R-:W-:Y:S01]  /*3620*/  STS [R72.X4+0x214], R135 ;  /* 0x0002148748007388 */ /* 0x000fe20000004800 */
[C---:B------:R-:W-:Y:S02]  /*3630*/  FMUL.FTZ R114, R42.reuse, R100 ;  /* 0x000000642a727220 */ /* 0x040fe40000410000 */
[----:B------:R-:W-:Y:S01]  /*3640*/  FFMA.FTZ R119, -R42, R97, R119 ;  /* 0x000000612a777223 */ /* 0x000fe20000010177 */
[----:B------:R-:W-:Y:S01]  /*3650*/  STS [R72.X4+0x218], R137 ;  /* 0x0002188948007388 */ /* 0x000fe20000004800 */
[----:B------:R-:W-:Y:S02]  /*3660*/  FMUL.FTZ R105, R35, R114 ;  /* 0x0000007223697220 */ /* 0x000fe40000410000 */
[----:B------:R-:W-:Y:S01]  /*3670*/  FFMA.FTZ R116, -R40, R99, R116 ;  /* 0x0000006328747223 */ /* 0x000fe20000010174 */
[----:B------:R-:W-:Y:S01]  /*3680*/  STS [R72.X4+0x21c], R125 ;  /* 0x00021c7d48007388 */ /* 0x000fe20000004800 */
[----:B0-----:R-:W-:-:S02]  /*3690*/  FMUL.FTZ R5, R44, R115 ;  /* 0x000000732c057220 */ /* 0x001fc40000410000 */
[----:B------:R-:W-:Y:S01]  /*36a0*/  FMUL.FTZ R6, R35, R118 ;  /* 0x0000007623067220 */ /* 0x000fe20000410000 */
[----:B------:R-:W-:Y:S01]  /*36b0*/  STS [R72.X4+0x220], R139 ;  /* 0x0002208b48007388 */ /* 0x000fe20000004800 */
[----:B------:R-:W-:Y:S02]  /*36c0*/  FMUL.FTZ R4, R34, R5 ;  /* 0x0000000522047220 */ /* 0x000fe40000410000 */
[----:B------:R-:W-:Y:S01]  /*36d0*/  FFMA.FTZ R7, R119, R114, R6 ;  /* 0x0000007277077223 */ /* 0x000fe20000010006 */
[----:B------:R-:W-:Y:S01]  /*36e0*/  STS [R72.X4+0x224], R123 ;  /* 0x0002247b48007388 */ /* 0x000fe20000004800 */
[-C--:B------:R-:W-:Y:S02]  /*36f0*/  FFMA.FTZ R4, R120, R103.reuse, R4 ;  /* 0x0000006778047223 */ /* 0x080fe40000010004 */
[----:B------:R-:W-:Y:S01]  /*3700*/  FMUL.FTZ R6, R34, R103 ;  /* 0x0000006722067220 */ /* 0x000fe20000410000 */
[----:B------:R-:W-:Y:S01]  /*3710*/  STS [R72.X4+0x228], R127 ;  /* 0x0002287f48007388 */ /* 0x000fe20000004800 */
[----:B------:R-:W-:-:S02]  /*3720*/  FADD.FTZ R4, RZ, R4 ;  /* 0x00000004ff047221 */ /* 0x000fc40000010000 */
[----:B------:R-:W-:Y:S02]  /*3730*/  FFMA.FTZ R111, R119, R118, -R105 ;  /* 0x00000076776f7223 */ /* 0x000fe40000010869 */
[----:B------:R-:W-:Y:S02]  /*3740*/  FMUL.FTZ R105, R40, R32 ;  /* 0x0000002028697220 */ /* 0x000fe40000410000 */
[----:B------:R-:W-:Y:S02]  /*3750*/  FFMA.FTZ R6, R120, R5, -R6 ;  /* 0x0000000578067223 */ /* 0x000fe40000010806 */
[----:B------:R-:W-:Y:S02]  /*3760*/  FADD.FTZ R4, R4, R7 ;  /* 0x0000000704047221 */ /* 0x000fe40000010000 */
[----:B------:R-:W-:Y:S02]  /*3770*/  FMUL.FTZ R5, R40, R33 ;  /* 0x0000002128057220 */ /* 0x000fe40000410000 */
[----:B------:R-:W-:-:S02]  /*3780*/  FMUL.FTZ R7, R36, R105 ;  /* 0x0000006924077220 */ /* 0x000fc40000410000 */
[C---:B------:R-:W-:Y:S02]  /*3790*/  FMUL.FTZ R141, R113.reuse, R134 ;  /* 0x00000086718d7220 */ /* 0x040fe40000410000 */
[C---:B------:R-:W-:Y:S02]  /*37a0*/  FMUL.FTZ R143, R113.reuse, R140 ;  /* 0x0000008c718f7220 */ /* 0x040fe40000410000 */
[----:B------:R-:W-:Y:S02]  /*37b0*/  FFMA.FTZ R113, -R113, R142, -RZ ;  /* 0x0000008e71717223 */ /* 0x000fe400000109ff */
[----:B------:R-:W-:Y:S02]  /*37c0*/  FFMA.FTZ R7, R116, R5, -R7 ;  /* 0x0000000574077223 */ /* 0x000fe40000010807 */
[----:B------:R-:W-:Y:S01]  /*37d0*/  FADD.FTZ R6, RZ, R6 ;  /* 0x00000006ff067221 */ /* 0x000fe20000010000 */
[----:B------:R0:W-:Y:S01]  /*37e0*/  STS [R72.X4+0x22c], R113 ;  /* 0x00022c7148007388 */ /* 0x0001e20000004800 */
[----:B------:R-:W-:-:S02]  /*37f0*/  FMUL.FTZ R118, R38, R30 ;  /* 0x0000001e26767220 */ /* 0x000fc40000410000 */
[----:B------:R-:W-:Y:S02]  /*3800*/  FMUL.FTZ R5, R36, R5 ;  /* 0x0000000524057220 */ /* 0x000fe40000410000 */
[----:B------:R-:W-:Y:S02]  /*3810*/  FMUL.FTZ R122, R38, R31 ;  /* 0x0000001f267a7220 */ /* 0x000fe40000410000 */
[----:B------:R-:W-:Y:S02]  /*3820*/  FADD.FTZ R6, R6, R111 ;  /* 0x0000006f06067221 */ /* 0x000fe40000010000 */
[----:B------:R-:W-:Y:S02]  /*3830*/  FFMA.FTZ R121, -R38, R101, R121 ;  /* 0x0000006526797223 */ /* 0x000fe40000010179 */
[----:B0-----:R-:W-:Y:S02]  /*3840*/  FMUL.FTZ R113, R37, R118 ;  /* 0x0000007625717220 */ /* 0x001fe40000410000 */
[----:B------:R-:W-:-:S02]  /*3850*/  FFMA.FTZ R5, R116, R105, R5 ;  /* 0x0000006974057223 */ /* 0x000fc40000010005 */
[-C--:B------:R-:W-:Y:S02]  /*3860*/  FMUL.FTZ R111, R37, R122.reuse ;  /* 0x0000007a256f7220 */ /* 0x080fe40000410000 */
[----:B------:R-:W-:Y:S02]  /*3870*/  FADD.FTZ R108, R130, R141 ;  /* 0x0000008d826c7221 */ /* 0x000fe40000010000 */
[----:B------:R-:W-:Y:S02]  /*3880*/  FADD.FTZ R107, R128, -R143 ;  /* 0x8000008f806b7221 */ /* 0x000fe40000010000 */
[----:B------:R-:W-:Y:S02]  /*3890*/  FFMA.FTZ R125, R121, R122, -R113 ;  /* 0x0000007a797d7223 */ /* 0x000fe40000010871 */
[----:B------:R-:W-:Y:S02]  /*38a0*/  FADD.FTZ R123, R4, R5 ;  /* 0x00000005047b7221 */ /* 0x000fe40000010000 */
[----:B------:R-:W-:-:S02]  /*38b0*/  FADD.FTZ R124, R6, R7 ;  /* 0x00000007067c7221 */ /* 0x000fc40000010000 */
[----:B------:R-:W-:Y:S01]  /*38c0*/  FFMA.FTZ R126, R121, R118, R111 ;  /* 0x00000076797e7223 */ /* 0x000fe2000001006f */
[----:B------:R-:W-:Y:S06]  /*38d0*/  BAR.SYNC.DEFER_BLOCKING 0x0 ;  /* 0x0000000000007b1d */ /* 0x000fec0000010000 */
[----:B------:R-:W-:Y:S05]  /*38e0*/  @!P0 BRA `(.L_x_13165) ;  /* 0x000001a000008947 */ /* 0x000fea0003800000 */
[-C--:B------:R-:W-:Y:S01]  /*38f0*/  LEA.HI.SX32 R111, R87, R87.reuse, 0x1b ;  /* 0x00000057576f7211 */ /* 0x080fe200078fdaff */
[----:B------:R-:W-:Y:S01]  /*3900*/  IMAD R5, R102, c[0x0][0x2c0], RZ ;  /* 0x0000b00066057a24 */ /* 0x000fe200078e02ff */
[----:B------:R-:W-:Y:S01]  /*3910*/  ULDC.64 UR4, c[0x0][0x2b8] ;  /* 0x0000ae0000047ab9 */ /* 0x000fe20000000a00 */
[----:B------:R-:W-:Y:S01]  /*3920*/  IADD3 R122, R104, -0x1, RZ ;  /* 0xffffffff687a7810 */ /* 0x000fe20007ffe0ff */
[----:B------:R-:W-:Y:S01]  /*3930*/  IMAD.WIDE.U32 R6, R88, c[0x0][0x2c0], RZ ;  /* 0x0000b00058067a25 */ /* 0x000fe200078e00ff */
[----:B------:R-:W-:Y:S01]  /*3940*/  USHF.R.U32.HI UR8, URZ, 0x1, UR5 ;  /* 0x000000013f087899 */ /* 0x000fe20008011605 */
[----:B------:R-:W0:Y:S01]  /*3950*/  LDS R111, [R111.X4+0x210] ;  /* 0x000210006f6f7984 */ /* 0x000e220000004800 */
[----:B------:R-:W-:Y:S01]  /*3960*/  SHF.L.U32 R122, R122, 0x8, RZ ;  /* 0x000000087a7a7819 */ /* 0x000fe200000006ff */
[----:B------:R-:W-:Y:S01]  /*3970*/  IMAD R5, R88, c[0x0][0x2c4], R5 ;  /* 0x0000b10058057a24 */ /* 0x000fe200078e0205 */
[----:B------:R-:W-:Y:S01]  /*3980*/  USHF.R.U64 UR4, UR4, 0x1, UR5 ;  /* 0x0000000104047899 */ /* 0x000fe20008001205 */
[----:B------:R-:W-:Y:S01]  /*3990*/  IMAD R98, R98, c[0x0][0x2d0], RZ ;  /* 0x0000b40062627a24 */ /* 0x000fe200078e02ff */
[----:B------:R-:W-:-:S02]  /*39a0*/  IADD3 R4, P0, R122, R87, RZ ;  /* 0x000000577a047210 */ /* 0x000fc40007f1e0ff */
[----:B------:R-:W-:Y:S01]  /*39b0*/  IADD3 R7, R5, R7, RZ ;  /* 0x0000000705077210 */ /* 0x000fe20007ffe0ff */
[----:B------:R-:W-:Y:S02]  /*39c0*/  IMAD R5, R91, UR8, RZ ;  /* 0x000000085b057c24 */ /* 0x000fe4000f8e02ff */
        /* <DEDUP_REMOVED lines=12> */
.L_x_13165:
[----:B------:R-:W-:Y:S05]  /*3a90*/  BSYNC B0 ;  /* 0x0000000000007941 */ /* 0x000fea0003800000 */
.L_x_13164:
[----:B------:R-:W-:Y:S01]  /*3aa0*/  IADD3 R4, R87, 0x20, RZ ;  /* 0x0000002057047810 */ /* 0x000fe20007ffe0ff */
[----:B------:R-:W-:Y:S01]  /*3ab0*/  BSSY B0, `(.L_x_13166) ;  /* 0x0000016000007945 */ /* 0x000fe20003800000 */
[----:B------:R-:W-:Y:S01]  /*3ac0*/  ISETP.GE.AND P6, PT, R109, 0x21, PT ;  /* 0x000000216d00780c */ /* 0x000fe20003fc6270 */
[----:B------:R-:W-:Y:S01]  /*3ad0*/  FADD.FTZ R98, R123, R126 ;  /* 0x0000007e7b627221 */ /* 0x000fe20000010000 */
[----:B------:R-:W-:Y:S01]  /*3ae0*/  LEA.HI.SX32 R4, R4, R87, 0x1b ;  /* 0x0000005704047211 */ /* 0x000fe200078fdaff */
[----:B0-----:R-:W-:Y:S01]  /*3af0*/  FADD.FTZ R111, R124, R125 ;  /* 0x0000007d7c6f7221 */ /* 0x001fe20000010000 */
[C---:B------:R-:W-:Y:S02]  /*3b00*/  SHF.L.U64.HI R5, R39.reuse, 0x2, R0 ;  /* 0x0000000227057819 */ /* 0x040fe40000010200 */
[----:B------:R-:W-:Y:S01]  /*3b10*/  SHF.L.U32 R117, R39, 0x2, RZ ;  /* 0x0000000227757819 */ /* 0x000fe200000006ff */
[----:B------:R0:W1:Y:S01]  /*3b20*/  LDS R7, [R4.X4+0x290] ;  /* 0x0002900004077984 */ /* 0x0000620000004800 */
[----:B------:R-:W-:Y:S01]  /*3b30*/  IADD3 R6, R87, 0x40, RZ ;  /* 0x0000004057067810 */ /* 0x000fe20007ffe0ff */
[----:B------:R-:W-:Y:S01]  /*3b40*/  IMAD R5, R5, c[0x0][0x2d0], RZ ;  /* 0x0000b40005057a24 */ /* 0x000fe200078e02ff */
[----:B------:R-:W-:-:S02]  /*3b50*/  ISETP.GE.AND P0, PT, R109, 0x41, PT ;  /* 0x000000416d00780c */ /* 0x000fc40003f06270 */
[----:B------:R-:W-:Y:S01]  /*3b60*/  LEA.HI.SX32 R6, R6, R87, 0x1b ;  /* 0x0000005706067211 */ /* 0x000fe200078fdaff */
[----:B------:R-:W-:Y:S01]  /*3b70*/  IMAD R113, R117, c[0x0][0x2d4], R5 ;  /* 0x0000b50075717a24 */ /* 0x000fe200078e0205 */
[C---:B------:R-:W-:Y:S02]  /*3b80*/  ISETP.GE.AND P1, PT, R109.reuse, 0x61, PT ;  /* 0x000000616d00780c */ /* 0x040fe40003f26270 */
[C---:B------:R-:W-:Y:S02]  /*3b90*/  ISETP.GE.AND P2, PT, R109.reuse, 0x81, PT ;  /* 0x000000816d00780c */ /* 0x040fe40003f46270 */
[C---:B------:R-:W-:Y:S02]  /*3ba0*/  ISETP.GE.AND P3, PT, R109.reuse, 0xa1, PT ;  /* 0x000000a16d00780c */ /* 0x040fe40003f66270 */
[C---:B------:R-:W-:Y:S02]  /*3bb0*/  ISETP.GE.AND P4, PT, R109.reuse, 0xc1, PT ;  /* 0x000000c16d00780c */ /* 0x040fe40003f86270 */
[----:B------:R-:W-:Y:S01]  /*3bc0*/  ISETP.GE.AND P5, PT, R109, 0xe1, PT ;  /* 0x000000e16d00780c */ /* 0x000fe20003fa6270 */
[----:B------:R-:W-:Y:S07]  /*3bd0*/  @!P6 BRA `(.L_x_13167) ;  /* 0x000000300000e947 */ /* 0x000fee0003800000 */
[----:B0-----:R-:W-:-:S05]  /*3be0*/  IMAD.WIDE.U32 R4, R117, c[0x0][0x2d0], R14 ;  /* 0x0000b40075047a25 */ /* 0x001fca00078e000e */
[----:B------:R-:W-:-:S05]  /*3bf0*/  IADD3 R5, R5, R113, RZ ;  /* 0x0000007105057210 */ /* 0x000fca0007ffe0ff */
[----:B-1----:R0:W-:Y:S02]  /*3c00*/  RED.E.ADD.F32.FTZ.RN.STRONG.GPU [R4.64], R7 ;  /* 0x000000070400798e */ /* 0x0021e4000c10e786 */
.L_x_13167:
[----:B0-----:R-:W-:Y:S05]  /*3c10*/  BSYNC B0 ;  /* 0x0000000000007941 */ /* 0x001fea0003800000 */
.L_x_13166:
[----:B-1----:R0:W1:Y:S01]  /*3c20*/  LDS R7, [R6.X4+0x310] ;  /* 0x0003100006077984 */ /* 0x0020620000004800 */
[----:B------:R-:W-:Y:S01]  /*3c30*/  BSSY B0, `(.L_x_13168) ;  /* 0x0000005000007945 */ /* 0x000fe20003800000 */
[----:B------:R-:W-:Y:S05]  /*3c40*/  @!P0 BRA `(.L_x_13169) ;  /* 0x0000003000008947 */ /* 0x000fea0003800000 */
[----:B------:R-:W-:-:S05]  /*3c50*/  IMAD.WIDE.U32 R4, R117, c[0x0][0x2d0], R16 ;  /* 0x0000b40075047a25 */ /* 0x000fca00078e0010 */
[----:B------:R-:W-:-:S05]  /*3c60*/  IADD3 R5, R113, R5, RZ ;  /* 0x0000000571057210 */ /* 0x000fca0007ffe0ff */
[----:B-1----:R1:W-:Y:S02]  /*3c70*/  RED.E.ADD.F32.FTZ.RN.STRONG.GPU [R4.64], R7 ;  /* 0x000000070400798e */ /* 0x0023e4000c10e786 */
.L_x_13169:
[----:B------:R-:W-:Y:S05]  /*3c80*/  BSYNC B0 ;  /* 0x0000000000007941 */ /* 0x000fea0003800000 */
.L_x_13168:
[----:B-1----:R1:W2:Y:S01]  /*3c90*/  LDS R7, [R71.X4+0x390] ;  /* 0x0003900047077984 */ /* 0x0022a20000004800 */
[----:B------:R-:W-:Y:S01]  /*3ca0*/  BSSY B0, `(.L_x_13170) ;  /* 0x0000005000007945 */ /* 0x000fe20003800000 */
[----:B------:R-:W-:Y:S05]  /*3cb0*/  @!P1 BRA `(.L_x_13171) ;  /* 0x0000003000009947 */ /* 0x000fea0003800000 */
[----:B------:R-:W-:-:S05]  /*3cc0*/  IMAD.WIDE.U32 R4, R117, c[0x0][0x2d0], R18 ;  /* 0x0000b40075047a25 */ /* 0x000fca00078e0012 */
[----:B------:R-:W-:-:S05]  /*3cd0*/  IADD3 R5, R113, R5, RZ ;  /* 0x0000000571057210 */ /* 0x000fca0007ffe0ff */
[----:B--2---:R2:W-:Y:S02]  /*3ce0*/  RED.E.ADD.F32.FTZ.RN.STRONG.GPU [R4.64], R7 ;  /* 0x000000070400798e */ /* 0x0045e4000c10e786 */
.L_x_13171:
[----:B------:R-:W-:Y:S05]  /*3cf0*/  BSYNC B0 ;  /* 0x0000000000007941 */ /* 0x000fea0003800000 */
.L_x_13170:
[----:B--2---:R2:W3:Y:S01]  /*3d00*/  LDS R7, [R70.X4+0x410] ;  /* 0x0004100046077984 */ /* 0x0044e20000004800 */
[----:B------:R-:W-:Y:S01]  /*3d10*/  BSSY B0, `(.L_x_13172) ;  /* 0x0000005000007945 */ /* 0x000fe20003800000 */
[----:B------:R-:W-:Y:S05]  /*3d20*/  @!P2 BRA `(.L_x_13173) ;  /* 0x000000300000a947 */ /* 0x000fea0003800000 */
[----:B------:R-:W-:-:S05]  /*3d30*/  IMAD.WIDE.U32 R4, R117, c[0x0][0x2d0], R20 ;  /* 0x0000b40075047a25 */ /* 0x000fca00078e0014 */
[----:B------:R-:W-:-:S05]  /*3d40*/  IADD3 R5, R113, R5, RZ ;  /* 0x0000000571057210 */ /* 0x000fca0007ffe0ff */
[----:B---3--:R3:W-:Y:S02]  /*3d50*/  RED.E.ADD.F32.FTZ.RN.STRONG.GPU [R4.64], R7 ;  /* 0x000000070400798e */ /* 0x0087e4000c10e786 */
.L_x_13173:
[----:B------:R-:W-:Y:S05]  /*3d60*/  BSYNC B0 ;  /* 0x0000000000007941 */ /* 0x000fea0003800000 */
.L_x_13172:
[----:B---3--:R3:W4:Y:S01]  /*3d70*/  LDS R7, [R69.X4+0x490] ;  /* 0x0004900045077984 */ /* 0x0087220000004800 */
[----:B------:R-:W-:Y:S01]  /*3d80*/  BSSY B0, `(.L_x_13174) ;  /* 0x0000005000007945 */ /* 0x000fe20003800000 */
[----:B------:R-:W-:Y:S05]  /*3d90*/  @!P3 BRA `(.L_x_13175) ;  /* 0x000000300000b947 */ /* 0x000fea0003800000 */
[----:B------:R-:W-:-:S05]  /*3da0*/  IMAD.WIDE.U32 R4, R117, c[0x0][0x2d0], R22 ;  /* 0x0000b40075047a25 */ /* 0x000fca00078e0016 */
[----:B------:R-:W-:-:S05]  /*3db0*/  IADD3 R5, R113, R5, RZ ;  /* 0x0000000571057210 */ /* 0x000fca0007ffe0ff */
[----:B----4-:R4:W-:Y:S02]  /*3dc0*/  RED.E.ADD.F32.FTZ.RN.STRONG.GPU [R4.64], R7 ;  /* 0x000000070400798e */ /* 0x0109e4000c10e786 */
.L_x_13175:
[----:B------:R-:W-:Y:S05]  /*3dd0*/  BSYNC B0 ;  /* 0x0000000000007941 */ /* 0x000fea0003800000 */
.L_x_13174:
[----:B------:R0:W1:Y:S01]  /*3de0*/  LDS R109, [R68.X4+0x510] ;  /* 0x00051000446d7984 */ /* 0x0000620000004800 */
[----:B------:R-:W-:Y:S01]  /*3df0*/  BSSY B0, `(.L_x_13176) ;  /* 0x0000006000007945 */ /* 0x000fe20003800000 */
[----:B----4-:R-:W-:Y:S01]  /*3e00*/  IMAD.WIDE.U32 R4, R117, c[0x0][0x2d0], R26 ;  /* 0x0000b40075047a25 */ /* 0x010fe200078e001a */
[----:B------:R-:W-:Y:S05]  /*3e10*/  @!P4 BRA `(.L_x_13177) ;  /* 0x000000300000c947 */ /* 0x000fea0003800000 */
[----:B0-----:R-:W-:-:S05]  /*3e20*/  IMAD.WIDE.U32 R6, R117, c[0x0][0x2d0], R24 ;  /* 0x0000b40075067a25 */ /* 0x001fca00078e0018 */
[----:B------:R-:W-:-:S05]  /*3e30*/  IADD3 R7, R113, R7, RZ ;  /* 0x0000000771077210 */ /* 0x000fca0007ffe0ff */
[----:B-1----:R0:W-:Y:S02]  /*3e40*/  RED.E.ADD.F32.FTZ.RN.STRONG.GPU [R6.64], R109 ;  /* 0x0000006d0600798e */ /* 0x0021e4000c10e786 */
.L_x_13177:
[----:B------:R-:W-:Y:S05]  /*3e50*/  BSYNC B0 ;  /* 0x0000000000007941 */ /* 0x000fea0003800000 */
.L_x_13176:
[----:B0-----:R0:W4:Y:S01]  /*3e60*/  LDS R7, [R67.X4+0x590] ;  /* 0x0005900043077984 */ /* 0x0011220000004800 */
[----:B------:R-:W-:Y:S01]  /*3e70*/  BSSY B0, `(.L_x_13178) ;  /* 0x0000004000007945 */ /* 0x000fe20003800000 */
[----:B------:R-:W-:Y:S05]  /*3e80*/  @!P5 BRA `(.L_x_13179) ;  /* 0x000000200000d947 */ /* 0x000fea0003800000 */
[----:B------:R-:W-:-:S05]  /*3e90*/  IADD3 R5, R113, R5, RZ ;  /* 0x0000000571057210 */ /* 0x000fca0007ffe0ff */
[----:B----4-:R4:W-:Y:S02]  /*3ea0*/  RED.E.ADD.F32.FTZ.RN.STRONG.GPU [R4.64], R7 ;  /* 0x000000070400798e */ /* 0x0109e4000c10e786 */
.L_x_13179:
[----:B------:R-:W-:Y:S05]  /*3eb0*/  BSYNC B0 ;  /* 0x0000000000007941 */ /* 0x000fea0003800000 */
.L_x_13178:
[----:B------:R-:W5:Y:S01]  /*3ec0*/  SHFL.DOWN PT, R122, R111, 0x1, 0x1f ;  /* 0x08201f006f7a7f89 */ /* 0x000f6200000e0000 */
[----:B------:R-:W-:Y:S01]  /*3ed0*/  ISETP.GT.AND P0, PT, R75, 0x1e, PT ;  /* 0x0000001e4b00780c */ /* 0x000fe20003f04270 */
[----:B------:R-:W-:Y:S01]  /*3ee0*/  BSSY B0, `(.L_x_13180) ;  /* 0x0000063000007945 */ /* 0x000fe20003800000 */
[----:B----4-:R-:W-:Y:S01]  /*3ef0*/  MOV R5, R111 ;  /* 0x0000006f00057202 */ /* 0x010fe20000000f00 */
[----:B------:R-:W4:Y:S01]  /*3f00*/  SHFL.DOWN PT, R113, R108, 0x1, 0x1f ;  /* 0x08201f006c717f89 */ /* 0x000f2200000e0000 */
[----:B------:R-:W-:Y:S01]  /*3f10*/  MOV R6, R108 ;  /* 0x0000006c00067202 */ /* 0x000fe20000000f00 */
[----:B------:R-:W-:Y:S01]  /*3f20*/  FADD.FTZ R43, R118, R43 ;  /* 0x0000002b762b7221 */ /* 0x000fe20000010000 */
[----:B------:R-:W-:Y:S01]  /*3f30*/  MOV R7, R107 ;  /* 0x0000006b00077202 */ /* 0x000fe20000000f00 */
[----:B------:R-:W0:Y:S01]  /*3f40*/  SHFL.DOWN PT, R124, R107, 0x1, 0x1f ;  /* 0x08201f006b7c7f89 */ /* 0x000e2200000e0000 */
[----:B------:R-:W-:Y:S01]  /*3f50*/  MOV R4, R98 ;  /* 0x0000006200047202 */ /* 0x000fe20000000f00 */
[----:B------:R-:W-:Y:S01]  /*3f60*/  FADD.FTZ R48, R105, R48 ;  /* 0x0000003069307221 */ /* 0x000fe20000010000 */
[----:B------:R-:W-:Y:S01]  /*3f70*/  ISETP.NE.AND P1, PT, R75, RZ, PT ;  /* 0x000000ff4b00720c */ /* 0x000fe20003f25270 */
[----:B-1----:R-:W1:Y:S01]  /*3f80*/  SHFL.DOWN PT, R109, R98, 0x1, 0x1f ;  /* 0x08201f00626d7f89 */ /* 0x002e6200000e0000 */
[----:B------:R-:W-:Y:S01]  /*3f90*/  ISETP.NE.AND P2, PT, R87, RZ, PT ;  /* 0x000000ff5700720c */ /* 0x000fe20003f45270 */
[----:B------:R-:W-:-:S02]  /*3fa0*/  FADD.FTZ R45, R114, R45 ;  /* 0x0000002d722d7221 */ /* 0x000fc40000010000 */
[----:B------:R-:W-:Y:S02]  /*3fb0*/  FADD.FTZ R50, R103, R50 ;  /* 0x0000003267327221 */ /* 0x000fe40000010000 */
[----:B-----5:R-:W-:Y:S02]  /*3fc0*/  @!P0 FADD.FTZ R5, R5, R122 ;  /* 0x0000007a05058221 */ /* 0x020fe40000010000 */
[----:B----4-:R-:W-:-:S03]  /*3fd0*/  @!P0 FADD.FTZ R6, R6, R113 ;  /* 0x0000007106068221 */ /* 0x010fc60000010000 */
[----:B------:R-:W4:Y:S01]  /*3fe0*/  SHFL.DOWN PT, R108, R5, 0x2, 0x1f ;  /* 0x08401f00056c7f89 */ /* 0x000f2200000e0000 */
[----:B0-----:R-:W-:Y:S02]  /*3ff0*/  @!P0 FADD.FTZ R7, R7, R124 ;  /* 0x0000007c07078221 */ /* 0x001fe40000010000 */
[----:B-1----:R-:W-:-:S03]  /*4000*/  @!P0 FADD.FTZ R4, R4, R109 ;  /* 0x0000006d04048221 */ /* 0x002fc60000010000 */
[----:B------:R-:W0:Y:S01]  /*4010*/  SHFL.DOWN PT, R98, R7, 0x2, 0x1f ;  /* 0x08401f0007627f89 */ /* 0x000e2200000e0000 */
[----:B------:R-:W-:-:S03]  /*4020*/  ISETP.GT.AND P0, PT, R75, 0x1d, PT ;  /* 0x0000001d4b00780c */ /* 0x000fc60003f04270 */
[----:B------:R-:W1:Y:S04]  /*4030*/  SHFL.DOWN PT, R109, R6, 0x2, 0x1f ;  /* 0x08401f00066d7f89 */ /* 0x000e6800000e0000 */
[----:B------:R-:W5:Y:S06]  /*4040*/  SHFL.DOWN PT, R107, R4, 0x2, 0x1f ;  /* 0x08401f00046b7f89 */ /* 0x000f6c00000e0000 */
[----:B----4-:R-:W-:-:S02]  /*4050*/  @!P0 FADD.FTZ R5, R5, R108 ;  /* 0x0000006c05058221 */ /* 0x010fc40000010000 */
[----:B0-----:R-:W-:-:S03]  /*4060*/  @!P0 FADD.FTZ R7, R7, R98 ;  /* 0x0000006207078221 */ /* 0x001fc60000010000 */
[----:B------:R-:W0:Y:S01]  /*4070*/  SHFL.DOWN PT, R98, R5, 0x4, 0x1f ;  /* 0x08801f0005627f89 */ /* 0x000e2200000e0000 */
[----:B-1----:R-:W-:-:S03]  /*4080*/  @!P0 FADD.FTZ R6, R6, R109 ;  /* 0x0000006d06068221 */ /* 0x002fc60000010000 */
[----:B------:R-:W1:Y:S01]  /*4090*/  SHFL.DOWN PT, R108, R7, 0x4, 0x1f ;  /* 0x08801f00076c7f89 */ /* 0x000e6200000e0000 */
[----:B-----5:R-:W-:Y:S01]  /*40a0*/  @!P0 FADD.FTZ R4, R4, R107 ;  /* 0x0000006b04048221 */ /* 0x020fe20000010000 */
[----:B------:R-:W-:Y:S02]  /*40b0*/  ISETP.GT.AND P0, PT, R75, 0x1b, PT ;  /* 0x0000001b4b00780c */ /* 0x000fe40003f04270 */
[----:B------:R-:W4:Y:S04]  /*40c0*/  SHFL.DOWN PT, R109, R6, 0x4, 0x1f ;  /* 0x08801f00066d7f89 */ /* 0x000f2800000e0000 */
[----:B------:R-:W5:Y:S07]  /*40d0*/  SHFL.DOWN PT, R107, R4, 0x4, 0x1f ;  /* 0x08801f00046b7f89 */ /* 0x000f6e00000e0000 */
[----:B0-----:R-:W-:-:S02]  /*40e0*/  @!P0 FADD.FTZ R5, R5, R98 ;  /* 0x0000006205058221 */ /* 0x001fc40000010000 */
[----:B-1----:R-:W-:-:S03]  /*40f0*/  @!P0 FADD.FTZ R7, R7, R108 ;  /* 0x0000006c07078221 */ /* 0x002fc60000010000 */
[----:B------:R-:W0:Y:S01]  /*4100*/  SHFL.DOWN PT, R98, R5, 0x8, 0x1f ;  /* 0x09001f0005627f89 */ /* 0x000e2200000e0000 */
[----:B----4-:R-:W-:-:S03]  /*4110*/  @!P0 FADD.FTZ R6, R6, R109 ;  /* 0x0000006d06068221 */ /* 0x010fc60000010000 */
[----:B------:R-:W1:Y:S01]  /*4120*/  SHFL.DOWN PT, R108, R7, 0x8, 0x1f ;  /* 0x09001f00076c7f89 */ /* 0x000e6200000e0000 */
[----:B-----5:R-:W-:-:S03]  /*4130*/  @!P0 FADD.FTZ R4, R4, R107 ;  /* 0x0000006b04048221 */ /* 0x020fc60000010000 */
[----:B------:R-:W4:Y:S01]  /*4140*/  SHFL.DOWN PT, R109, R6, 0x8, 0x1f ;  /* 0x09001f00066d7f89 */ /* 0x000f2200000e0000 */
[----:B------:R-:W-:-:S03]  /*4150*/  ISETP.GT.AND P0, PT, R75, 0x17, PT ;  /* 0x000000174b00780c */ /* 0x000fc60003f04270 */
[----:B------:R-:W5:Y:S10]  /*4160*/  SHFL.DOWN PT, R107, R4, 0x8, 0x1f ;  /* 0x09001f00046b7f89 */ /* 0x000f7400000e0000 */
[----:B0-----:R-:W-:-:S02]  /*4170*/  @!P0 FADD.FTZ R5, R5, R98 ;  /* 0x0000006205058221 */ /* 0x001fc40000010000 */
[----:B------:R-:W-:Y:S02]  /*4180*/  FMUL.FTZ R98, R29, R30 ;  /* 0x0000001e1d627220 */ /* 0x000fe40000410000 */
[----:B-1----:R-:W-:Y:S02]  /*4190*/  @!P0 FADD.FTZ R7, R7, R108 ;  /* 0x0000006c07078221 */ /* 0x002fe40000010000 */
[-C--:B------:R-:W-:Y:S01]  /*41a0*/  FFMA.FTZ R98, R28, R31.reuse, -R98 ;  /* 0x0000001f1c627223 */ /* 0x080fe20000010862 */
[----:B------:R-:W0:Y:S01]  /*41b0*/  SHFL.DOWN PT, R108, R5, 0x10, 0x1f ;  /* 0x0a001f00056c7f89 */ /* 0x000e2200000e0000 */
[----:B----4-:R-:W-:Y:S02]  /*41c0*/  @!P0 FADD.FTZ R6, R6, R109 ;  /* 0x0000006d06068221 */ /* 0x010fe40000010000 */
[----:B------:R-:W-:Y:S01]  /*41d0*/  FMUL.FTZ R31, R29, R31 ;  /* 0x0000001f1d1f7220 */ /* 0x000fe20000410000 */
[----:B------:R-:W-:Y:S01]  /*41e0*/  SHFL.DOWN PT, R122, R7, 0x10, 0x1f ;  /* 0x0a001f00077a7f89 */ /* 0x000fe200000e0000 */
[----:B-----5:R-:W-:Y:S01]  /*41f0*/  @!P0 FADD.FTZ R4, R4, R107 ;  /* 0x0000006b04048221 */ /* 0x020fe20000010000 */
[----:B------:R-:W-:Y:S01]  /*4200*/  ISETP.GT.AND P0, PT, R75, 0xf, PT ;  /* 0x0000000f4b00780c */ /* 0x000fe20003f04270 */
[----:B------:R-:W-:Y:S01]  /*4210*/  FMUL.FTZ R107, R37, R98 ;  /* 0x00000062256b7220 */ /* 0x000fe20000410000 */
[----:B------:R-:W1:Y:S01]  /*4220*/  SHFL.DOWN PT, R111, R6, 0x10, 0x1f ;  /* 0x0a001f00066f7f89 */ /* 0x000e6200000e0000 */
[----:B------:R-:W-:-:S02]  /*4230*/  FFMA.FTZ R98, R28, R30, R31 ;  /* 0x0000001e1c627223 */ /* 0x000fc4000001001f */
[----:B------:R-:W-:Y:S01]  /*4240*/  FMUL.FTZ R37, R29, R32 ;  /* 0x000000201d257220 */ /* 0x000fe20000410000 */
[----:B------:R-:W4:Y:S01]  /*4250*/  SHFL.DOWN PT, R109, R4, 0x10, 0x1f ;  /* 0x0a001f00046d7f89 */ /* 0x000f2200000e0000 */
[----:B------:R-:W-:Y:S02]  /*4260*/  FFMA.FTZ R107, R121, R98, R107 ;  /* 0x00000062796b7223 */ /* 0x000fe4000001006b */
[----:B------:R-:W-:Y:S02]  /*4270*/  FMUL.FTZ R31, R29, R100 ;  /* 0x000000641d1f7220 */ /* 0x000fe40000410000 */
[----:B------:R-:W-:Y:S02]  /*4280*/  FFMA.FTZ R107, R101, R30, R107 ;  /* 0x0000001e656b7223 */ /* 0x000fe4000001006b */
[----:B------:R-:W-:Y:S02]  /*4290*/  FMUL.FTZ R30, R29, R112 ;  /* 0x000000701d1e7220 */ /* 0x000fe40000410000 */
[----:B------:R-:W-:-:S02]  /*42a0*/  FFMA.FTZ R37, R28, R33, -R37 ;  /* 0x000000211c257223 */ /* 0x000fc40000010825 */
[CC--:B------:R-:W-:Y:S02]  /*42b0*/  FFMA.FTZ R98, R28.reuse, R110.reuse, -R31 ;  /* 0x0000006e1c627223 */ /* 0x0c0fe4000001081f */
        /* <DEDUP_REMOVED lines=12> */
[----:B------:R-:W-:Y:S02]  /*4380*/  @!P0 FADD.FTZ R7, R7, R122 ;  /* 0x0000007a07078221 */ /* 0x000fe40000010000 */
[----:B----4-:R-:W-:Y:S02]  /*4390*/  @!P0 FADD.FTZ R4, R4, R109 ;  /* 0x0000006d04048221 */ /* 0x010fe40000010000 */
        /* <DEDUP_REMOVED lines=23> */
.L_x_13181:
[----:B0-----:R-:W-:Y:S05]  /*4510*/  BSYNC B0 ;  /* 0x0000000000007941 */ /* 0x001fea0003800000 */
.L_x_13180:
[----:B------:R-:W-:Y:S02]  /*4520*/  IADD3 R41, R41, 0x1, RZ ;  /* 0x0000000129297810 */ /* 0x000fe40007ffe0ff */
[----:B------:R-:W-:-:S02]  /*4530*/  IADD3 R39, P1, R39, 0x1, RZ ;  /* 0x0000000127277810 */ /* 0x000fc40007f3e0ff */
[----:B------:R-:W-:Y:S02]  /*4540*/  ISETP.GE.AND P0, PT, R41, c[0x0][0x16c], PT ;  /* 0x00005b0029007a0c */ /* 0x000fe40003f06270 */
[----:B------:R-:W-:-:S11]  /*4550*/  IADD3.X R0, RZ, R0, RZ, P1, !PT ;  /* 0x00000000ff007210 */ /* 0x000fd60000ffe4ff */
[----:B------:R-:W-:Y:S01]  /*4560*/  @P0 CALL.REL.NOINC `(.L_x_13151) ;  /* 0x0000001000000944 */ /* 0x000fe20003c00000 */
[----:B------:R-:W-:Y:S05]  /*4570*/  BRA `(.L_x_13182) ;  /* 0xffffcc6000007947 */ /* 0x000fea000383ffff */
.L_x_13151:
[----:B------:R-:W-:Y:S01]  /*4580*/  BAR.SYNC.DEFER_BLOCKING 0x0 ;  /* 0x0000000000007b1d */ /* 0x000fe20000010000 */
[----:B------:R-:W-:Y:S01]  /*4590*/  ISETP.NE.AND P3, PT, R87, RZ, PT ;  /* 0x000000ff5700720c */ /* 0x000fe20003f65270 */
[----:B------:R-:W-:Y:S01]  /*45a0*/  IMAD R6, R90, c[0x0][0x2d8], RZ ;  /* 0x0000b6005a067a24 */ /* 0x000fe200078e02ff */
[----:B------:R-:W-:Y:S01]  /*45b0*/  F2FP.BF16.PACK_AB R42, R45, R50 ;  /* 0x000000322d2a723e */ /* 0x000fe200000010ff */
[----:B------:R-:W-:Y:S01]  /*45c0*/  IMAD.WIDE.U32 R4, R91, c[0x0][0x2d8], RZ ;  /* 0x0000b6005b047a25 */ /* 0x000fe200078e00ff */
[----:B------:R-:W-:Y:S01]  /*45d0*/  F2FP.BF16.PACK_AB R43, R43, R48 ;  /* 0x000000302b2b723e */ /* 0x000fe200000010ff */
[----:B------:R-:W-:Y:S01]  /*45e0*/  BSSY B0, `(.L_x_13183) ;  /* 0x000002d000007945 */ /* 0x000fe20003800000 */
[----:B------:R-:W-:Y:S01]  /*45f0*/  SHF.L.U32 R20, R75, 0x1, RZ ;  /* 0x000000014b147819 */ /* 0x000fe200000006ff */
[----:B------:R-:W-:Y:S01]  /*4600*/  IMAD R15, R91, c[0x0][0x2dc], R6 ;  /* 0x0000b7005b0f7a24 */ /* 0x000fe200078e0206 */
[----:B------:R-:W-:Y:S01]  /*4610*/  IADD3 R33, R74, -c[0x0][0x174], RZ ;  /* 0x80005d004a217a10 */ /* 0x000fe20007ffe0ff */
[----:B------:R-:W-:Y:S01]  /*4620*/  IMAD R7, R93, c[0x0][0x2e0], RZ ;  /* 0x0000b8005d077a24 */ /* 0x000fe200078e02ff */
[----:B------:R-:W-:-:S02]  /*4630*/  LOP3.LUT R37, R73, 0x20, RZ, 0xfc, !PT ;  /* 0x0000002049257812 */ /* 0x000fc400078efcff */
[----:B------:R-:W-:Y:S01]  /*4640*/  IADD3 R5, R5, R15, RZ ;  /* 0x0000000f05057210 */ /* 0x000fe20007ffe0ff */
[----:B------:R-:W-:Y:S01]  /*4650*/  IMAD R33, R33, -0x80, RZ ;  /* 0xffffff8021217824 */ /* 0x000fe200078e02ff */
[C---:B------:R-:W-:Y:S01]  /*4660*/  LOP3.LUT R39, R73.reuse, 0x40, RZ, 0xfc, !PT ;  /* 0x0000004049277812 */ /* 0x040fe200078efcff */
[C---:B------:R-:W-:Y:S01]  /*4670*/  IMAD R7, R96.reuse, c[0x0][0x2e4], R7 ;  /* 0x0000b90060077a24 */ /* 0x040fe200078e0207 */
[----:B------:R-:W-:Y:S01]  /*4680*/  LOP3.LUT R41, R73, 0x60, RZ, 0xfc, !PT ;  /* 0x0000006049297812 */ /* 0x000fe200078efcff */
[----:B------:R-:W-:Y:S01]  /*4690*/  IMAD.WIDE.U32 R4, R96, c[0x0][0x2e0], R4 ;  /* 0x0000b80060047a25 */ /* 0x000fe200078e0004 */
[----:B------:R-:W-:Y:S02]  /*46a0*/  SHF.R.S32.HI R35, RZ, 0x1f, R33 ;  /* 0x0000001fff237819 */ /* 0x000fe40000011421 */
[----:B------:R-:W-:Y:S02]  /*46b0*/  SHF.R.S32.HI R18, RZ, 0x1f, R73 ;  /* 0x0000001fff127819 */ /* 0x000fe40000011449 */
[----:B------:R-:W-:Y:S01]  /*46c0*/  IADD3 R6, P0, R33, R4, RZ ;  /* 0x0000000421067210 */ /* 0x000fe20007f1e0ff */
[----:B------:R-:W-:Y:S01]  /*46d0*/  STS.64 [R57], R42 ;  /* 0x0000002a39007388 */ /* 0x000fe20000000a00 */
[----:B------:R-:W-:-:S06]  /*46e0*/  NOP ;  /* 0x0000000000007918 */ /* 0x000fcc0000000000 */
[----:B------:R-:W-:Y:S01]  /*46f0*/  LDS.U16 R19, [R20] ;  /* 0x0000000014137984 */ /* 0x000fe20000000400 */
[----:B------:R-:W-:Y:S02]  /*4700*/  LEA R17, P5, R73, c[0x0][0x330], 0x1 ;  /* 0x0000cc0049117a11 */ /* 0x000fe400078a08ff */
[----:B------:R-:W-:Y:S01]  /*4710*/  IADD3.X R5, R35, R7, R5, P0, !PT ;  /* 0x0000000723057210 */ /* 0x000fe200007fe405 */
[----:B------:R-:W-:Y:S01]  /*4720*/  LDS.U16 R21, [R20+0x40] ;  /* 0x0000400014157984 */ /* 0x000fe20000000400 */
[----:B------:R-:W-:-:S03]  /*4730*/  LEA R16, P6, R6, R17, 0x1 ;  /* 0x0000001106107211 */ /* 0x000fc600078c08ff */
        /* <DEDUP_REMOVED lines=8> */
[----:B------:R-:W-:Y:S02]  /*47c0*/  ISETP.GE.AND P0, PT, R41, R0, PT ;  /* 0x000000002900720c */ /* 0x000fe40003f06270 */
[C---:B------:R-:W-:Y:S02]  /*47d0*/  LEA.HI.X R0, R73.reuse, c[0x0][0x334], R18, 0x1, P5 ;  /* 0x0000cd0049007a11 */ /* 0x040fe400028f0c12 */
        /* <DEDUP_REMOVED lines=13> */
.L_x_13184:
[----:B------:R-:W-:Y:S05]  /*48b0*/  BSYNC B0 ;  /* 0x0000000000007941 */ /* 0x000fea0003800000 */
.L_x_13183:
        /* <DEDUP_REMOVED lines=8> */
[----:B------:R0:W-:Y:S01]  /*4940*/  @!P0 STG.E.U16 [R16.64+-0x40], R25 ;  /* 0xffffc01910008986 */ /* 0x0001e2000c101506 */
[----:B------:R-:W-:Y:S02]  /*4950*/  IMAD R15, R91, c[0x0][0x2fc], R14 ;  /* 0x0000bf005b0f7a24 */ /* 0x000fe400078e020e */
[----:B------:R-:W-:Y:S01]  /*4960*/  FADD.FTZ R49, R52, R49 ;  /* 0x0000003134317221 */ /* 0x000fe20000010000 */
[----:B------:R-:W-:Y:S03]  /*4970*/  BAR.SYNC.DEFER_BLOCKING 0x0 ;  /* 0x0000000000007b1d */ /* 0x000fe60000010000 */
[----:B------:R-:W-:Y:S01]  /*4980*/  FADD.FTZ R86, R49, R54 ;  /* 0x0000003631567221 */ /* 0x000fe20000010000 */
[----:B0-----:R-:W-:-:S04]  /*4990*/  IADD3 R16, P1, R73, -0x60, RZ ;  /* 0xffffffa049107810 */ /* 0x001fc80007f3e0ff */
[----:B------:R-:W-:Y:S01]  /*49a0*/  IADD3.X R17, R18, -0x1, RZ, P1, !PT ;  /* 0xffffffff12117810 */ /* 0x000fe20000ffe4ff */
[----:B------:R0:W-:Y:S01]  /*49b0*/  STS.64 [R57], R6 ;  /* 0x0000000639007388 */ /* 0x0001e20000000a00 */
        /* <DEDUP_REMOVED lines=21> */
.L_x_13186:
[----:B------:R-:W-:Y:S05]  /*4b10*/  BSYNC B0 ;  /* 0x0000000000007941 */ /* 0x000fea0003800000 */
.L_x_13185:
[----:B------:R-:W-:Y:S01]  /*4b20*/  MOV R4, R6 ;  /* 0x0000000600047202 */ /* 0x000fe20000000f00 */
[----:B------:R-:W-:Y:S01]  /*4b30*/  IMAD R7, R93, c[0x0][0x300], RZ ;  /* 0x0000c0005d077a24 */ /* 0x000fe200078e02ff */
[----:B------:R-:W-:Y:S02]  /*4b40*/  MOV R5, R21 ;  /* 0x0000001500057202 */ /* 0x000fe40000000f00 */
[-C--:B------:R-:W-:Y:S01]  /*4b50*/  ISETP.GE.AND P0, PT, R37, R0.reuse, PT ;  /* 0x000000002500720c */ /* 0x080fe20003f06270 */
[----:B0-----:R-:W-:Y:S01]  /*4b60*/  IMAD R14, R96, c[0x0][0x304], R7 ;  /* 0x0000c100600e7a24 */ /* 0x001fe200078e0207 */
[----:B------:R-:W-:Y:S01]  /*4b70*/  LEA R6, P4, R16, c[0x0][0x340], 0x1 ;  /* 0x0000d00010067a11 */ /* 0x000fe200078808ff */
[----:B------:R-:W-:Y:S01]  /*4b80*/  IMAD.WIDE.U32 R4, R96, c[0x0][0x300], R4 ;  /* 0x0000c00060047a25 */ /* 0x000fe200078e0004 */
[-C--:B------:R-:W-:Y:S02]  /*4b90*/  ISETP.GE.AND P1, PT, R39, R0.reuse, PT ;  /* 0x000000002700720c */ /* 0x080fe40003f26270 */
[----:B------:R-:W-:-:S02]  /*4ba0*/  ISETP.GE.AND P2, PT, R41, R0, PT ;  /* 0x000000002900720c */ /* 0x000fc40003f46270 */
[----:B------:R-:W-:Y:S02]  /*4bb0*/  IADD3 R7, P3, R33, R4, RZ ;  /* 0x0000000421077210 */ /* 0x000fe40007f7e0ff */
[----:B------:R-:W-:Y:S02]  /*4bc0*/  LEA.HI.X R0, R16, c[0x0][0x344], R17, 0x1, P4 ;  /* 0x0000d10010007a11 */ /* 0x000fe400020f0c11 */
[----:B------:R-:W-:Y:S02]  /*4bd0*/  IADD3.X R5, R35, R14, R5, P3, !PT ;  /* 0x0000000e23057210 */ /* 0x000fe40001ffe405 */
[C---:B------:R-:W-:Y:S02]  /*4be0*/  LEA R4, P3, R7.reuse, R6, 0x1 ;  /* 0x0000000607047211 */ /* 0x040fe400078608ff */
[----:B------:R-:W-:Y:S02]  /*4bf0*/  IADD3 R82, P4, R82, -0x100, RZ ;  /* 0xffffff0052527810 */ /* 0x000fe40007f9e0ff */
[----:B------:R-:W-:-:S02]  /*4c00*/  LEA.HI.X R5, R7, R0, R5, 0x1, P3 ;  /* 0x0000000007057211 */ /* 0x000fc400018f0c05 */
[----:B------:R-:W-:Y:S02]  /*4c10*/  IADD3 R80, P3, R80, -0x100, RZ ;  /* 0xffffff0050507810 */ /* 0x000fe40007f7e0ff */
[----:B------:R-:W-:Y:S01]  /*4c20*/  IADD3 R74, R74, 0x1, RZ ;  /* 0x000000014a4a7810 */ /* 0x000fe20007ffe0ff */
[----:B------:R0:W-:Y:S01]  /*4c30*/  @!P0 STG.E.U16 [R4.64], R27 ;  /* 0x0000001b04008986 */ /* 0x0001e2000c101506 */
[----:B------:R-:W-:Y:S02]  /*4c40*/  ISETP.GT.AND P0, PT, R104, 0x1, PT ;  /* 0x000000016800780c */ /* 0x000fe40003f04270 */
[----:B------:R-:W-:Y:S01]  /*4c50*/  IADD3.X R81, R81, -0x1, RZ, P3, !PT ;  /* 0xffffffff51517810 */ /* 0x000fe20001ffe4ff */
[----:B------:R0:W-:Y:S01]  /*4c60*/  @!P1 STG.E.U16 [R4.64+0x40], R29 ;  /* 0x0000401d04009986 */ /* 0x0001e2000c101506 */
[----:B------:R-:W-:Y:S02]  /*4c70*/  IADD3 R79, P1, R79, -0x200, RZ ;  /* 0xfffffe004f4f7810 */ /* 0x000fe40007f3e0ff */
[----:B------:R-:W-:Y:S01]  /*4c80*/  IADD3.X R83, R83, -0x1, RZ, P4, !PT ;  /* 0xffffffff53537810 */ /* 0x000fe200027fe4ff */
[----:B------:R0:W-:Y:S01]  /*4c90*/  @!P2 STG.E.U16 [R4.64+0x80], R31 ;  /* 0x0000801f0400a986 */ /* 0x0001e2000c101506 */
[----:B------:R-:W-:-:S02]  /*4ca0*/  IADD3 R84, P2, R84, -0x100, RZ ;  /* 0xffffff0054547810 */ /* 0x000fc40007f5e0ff */
[----:B------:R-:W-:Y:S02]  /*4cb0*/  IADD3.X R78, R78, -0x1, RZ, P1, !PT ;  /* 0xffffffff4e4e7810 */ /* 0x000fe40000ffe4ff */
[----:B------:R-:W-:Y:S01]  /*4cc0*/  IADD3.X R85, R85, -0x1, RZ, P2, !PT ;  /* 0xffffffff55557810 */ /* 0x000fe200017fe4ff */
[----:B------:R-:W-:Y:S01]  /*4cd0*/  @!P0 CALL.REL.NOINC `(.L_x_13150) ;  /* 0x0000001000008944 */ /* 0x000fe20003c00000 */
[----:B------:R-:W-:Y:S05]  /*4ce0*/  BRA `(.L_x_13187) ;  /* 0xffffbc2000007947 */ /* 0x000fea000383ffff */
.L_x_13150:
[----:B------:R-:W-:Y:S02]  /*4cf0*/  ISETP.NE.U32.AND P0, PT, RZ, c[0x0][0x328], PT ;  /* 0x0000ca00ff007a0c */ /* 0x000fe40003f05070 */
[----:B------:R-:W-:Y:S02]  /*4d00*/  ISETP.NE.U32.AND P2, PT, RZ, c[0x0][0x348], PT ;  /* 0x0000d200ff007a0c */ /* 0x000fe40003f45070 */
        /* <DEDUP_REMOVED lines=22> */
.L_x_13189:
[----:B0-----:R-:W-:Y:S05]  /*4e70*/  BSYNC B0 ;  /* 0x0000000000007941 */ /* 0x001fea0003800000 */
.L_x_13188:
        /* <DEDUP_REMOVED lines=23> */
.L_x_13191:
[----:B------:R-:W1:Y:S02]  /*4ff0*/  S2R R13, SR_TID.X ;  /* 0x00000000000d7919 */ /* 0x000e640000002100 */
.L_x_13192:
[----:B0-----:R-:W-:Y:S05]  /*5000*/  BSYNC B0 ;  /* 0x0000000000007941 */ /* 0x001fea0003800000 */
.L_x_13190:
        /* <DEDUP_REMOVED lines=10> */
.L_x_13193:
[----:B0-----:R-:W0:Y:S01]  /*50b0*/  LDS.64 R14, [R13.X8+0x2b80] ;  /* 0x002b80000d0e7984 */ /* 0x001e220000008a00 */
[----:B------:R-:W-:Y:S01]  /*50c0*/  SHF.R.S32.HI R0, RZ, 0x1f, R13 ;  /* 0x0000001fff007819 */ /* 0x000fe2000001140d */
[----:B------:R-:W-:Y:S01]  /*50d0*/  YIELD ;  /* 0x0000000000007946 */ /* 0x000fe20003800000 */
[----:B------:R-:W-:Y:S01]  /*50e0*/  MOV R2, R96 ;  /* 0x0000006000027202 */ /* 0x000fe20000000f00 */
[----:B------:R1:W4:Y:S01]  /*50f0*/  LDS.64 R16, [R13.X8+0x3380] ;  /* 0x003380000d107984 */ /* 0x0003220000008a00 */
        /* <DEDUP_REMOVED lines=19> */
[----:B----4-:R0:W-:Y:S04]  /*5230*/  RED.E.ADD.F32.FTZ.RN.STRONG.GPU [R4.64], R16 ;  /* 0x000000100400798e */ /* 0x0101e8000c10e786 */
[----:B------:R0:W-:Y:S01]  /*5240*/  RED.E.ADD.F32.FTZ.RN.STRONG.GPU [R4.64+0x4], R17 ;  /* 0x000004110400798e */ /* 0x0001e2000c10e786 */
[----:B------:R-:W-:Y:S05]  /*5250*/  @!P0 BRA `(.L_x_13193) ;  /* 0xfffffe5000008947 */ /* 0x000fea000383ffff */
[----:B------:R-:W-:Y:S05]  /*5260*/  EXIT ;  /* 0x000000000000794d */ /* 0x000fea0003800000 */
.L_x_13194:
        /* <DEDUP_REMOVED lines=9> */
.L_x_14756:


//--------------------- .text._Z25selective_scan_bwd_kernelI32Selective_Scan_bwd_kernel_traitsILi32ELi4ELb0ELb0ELb1ELb0ELb1EN3c108BFloat16ENS1_7complexIfEEEEv12SSMParamsBwd --------------------------
	.section	.text._Z25selective_scan_bwd_kernelI32Selective_Scan_bwd_kernel_traitsILi32ELi4ELb0ELb0ELb1ELb0ELb1EN3c108BFloat16ENS1_7complexIfEEEEv12SSMParamsBwd,"ax",@progbits
	.sectioninfo	@"SHI_REGISTERS=159"
	.align	128
        .global         _Z25selective_scan_bwd_kernelI32Selective_Scan_bwd_kernel_traitsILi32ELi4ELb0ELb0ELb1ELb0ELb1EN3c108BFloat16ENS1_7complexIfEEEEv12SSMParamsBwd
        .type           _Z25selective_scan_bwd_kernelI32Selective_Scan_bwd_kernel_traitsILi32ELi4ELb0ELb0ELb1ELb0ELb1EN3c108BFloat16ENS1_7complexIfEEEEv12SSMParamsBwd,@function
        .size           _Z25selective_scan_bwd_kernelI32Selective_Scan_bwd_kernel_traitsILi32ELi4ELb0ELb0ELb1ELb0ELb1EN3c108BFloat16ENS1_7complexIfEEEEv12SSMParamsBwd,(.L_x_14757 - _Z25selective_scan_bwd_kernelI32Selective_Scan_bwd_kernel_traitsILi32ELi4ELb0ELb0ELb1ELb0ELb1EN3c108BFloat16ENS1_7complexIfEEEEv12SSMParamsBwd)
        .other          _Z25selective_scan_bwd_kernelI32Selective_Scan_bwd_kernel_traitsILi32ELi4ELb0ELb0ELb1ELb0ELb1EN3c108BFloat16ENS1_7complexIfEEEEv12SSMParamsBwd,@"STO_CUDA_ENTRY STV_DEFAULT"
_Z25selective_scan_bwd_kernelI32Selective_Scan_bwd_kernel_traitsILi32ELi4ELb0ELb0ELb1ELb0ELb1EN3c108BFloat16ENS1_7complexIfEEEEv12SSMParamsBwd:
.text._Z25selective_scan_bwd_kernelI32Selective_Scan_bwd_kernel_traitsILi32ELi4ELb0ELb0ELb1ELb0ELb1EN3c108BFloat16ENS1_7complexIfEEEEv12SSMParamsBwd:
        /* <DEDUP_REMOVED lines=26> */
[----:B------:R-:W-:Y:S01]  /*01a0*/  CS2R R68, SRZ ;  /* 0x0000000000447805 */ /* 0x000fe2000001ff00 */
[----:B0-----:R-:W-:Y:S01]  /*01b0*/  IABS R2, R108 ;  /* 0x0000006c00027213 */ /* 0x001fe20000000000 */
[C---:B------:R-:W-:Y:S01]  /*01c0*/  IMAD R10, R65.reuse, c[0x0][0x1b0], RZ ;  /* 0x00006c00410a7a24 */ /* 0x040fe200078e02ff */
[----:B-1----:R-:W-:Y:S01]  /*01d0*/  HFMA2.MMA R6, -RZ, RZ, 0, 0 ;  /* 0x00000000ff067435 */ /* 0x002fe200000001ff */
[C---:B------:R-:W-:Y:S01]  /*01e0*/  IMAD R15, R108.reuse, c[0x0][0x1dc], R15 ;  /* 0x000077006c0f7a24 */ /* 0x040fe200078e020f */
[----:B------:R-:W-:Y:S01]  /*01f0*/  CS2R R70, SRZ ;  /* 0x0000000000467805 */ /* 0x000fe2000001ff00 */
[----:B----4-:R-:W-:Y:S01]  /*0200*/  IMAD R4, R65, c[0x0][0x1d0], RZ ;  /* 0x0000740041047a24 */ /* 0x010fe200078e02ff */
[----:B------:R-:W-:Y:S01]  /*0210*/  CS2R R62, SRZ ;  /* 0x00000000003e7805 */ /* 0x000fe2000001ff00 */
[----:B------:R-:W-:Y:S01]  /*0220*/  IMAD R17, R97, c[0x0][0x1b4], R10 ;  /* 0x00006d0061117a24 */ /* 0x000fe200078e020a */
[----:B---3--:R-:W-:Y:S01]  /*0230*/  IADD3 R8, RZ, -R7, RZ ;  /* 0x80000007ff087210 */ /* 0x008fe20007ffe0ff */
[----:B------:R-:W-:-:S04]  /*0240*/  IMAD R19, R108, c[0x0][0x284], R19 ;  /* 0x0000a1006c137a24 */ /* 0x000fc800078e0213 */
[----:B------:R-:W-:-:S04]  /*0250*/  IMAD R3, R8, R11, RZ ;  /* 0x0000000b08037224 */ /* 0x000fc800078e02ff */
        /* <DEDUP_REMOVED lines=40> */
[C---:B------:R-:W-:Y:S02]  /*04e0*/  LEA R60, P0, R58.reuse, c[0x0][0x240], 0x1 ;  /* 0x000090003a3c7a11 */ /* 0x040fe400078008ff */
[----:B------:R-:W-:Y:S02]  /*04f0*/  IADD3 R11, P2, R11, R4, RZ ;  /* 0x000000040b0b7210 */ /* 0x000fe40007f5e0ff */
[----:B------:R-:W-:Y:S02]  /*0500*/  LEA.HI.X R58, R58, c[0x0][0x244], R15, 0x1, P0 ;  /* 0x000091003a3a7a11 */ /* 0x000fe400000f0c0f */
[----:B------:R-:W-:-:S02]  /*0510*/  ISETP.NE.U32.AND P0, PT, RZ, c[0x0][0x260], PT ;  /* 0x00009800ff007a0c */ /* 0x000fc40003f05070 */
[----:B------:R-:W-:Y:S02]  /*0520*/  LEA R59, P1, R57, c[0x0][0x248], 0x1 ;  /* 0x00009200393b7a11 */ /* 0x000fe400078208ff */
[----:B------:R-:W-:Y:S02]  /*0530*/  ISETP.NE.AND.EX P0, PT, RZ, c[0x0][0x264], PT, P0 ;  /* 0x00009900ff007a0c */ /* 0x000fe40003f05300 */
[----:B------:R-:W-:Y:S01]  /*0540*/  IADD3.X R4, R13, R5, R19, P2, !PT ;  /* 0x000000050d047210 */ /* 0x000fe200017fe413 */
[----:B------:R-:W-:Y:S01]  /*0550*/  IMAD R5, R0, c[0x0][0x1c8], RZ ;  /* 0x0000720000057a24 */ /* 0x000fe200078e02ff */
[----:B------:R-:W-:Y:S02]  /*0560*/  LEA.HI.X R57, R57, c[0x0][0x24c], R2, 0x1, P1 ;  /* 0x0000930039397a11 */ /* 0x000fe400008f0c02 */
[----:B------:R-:W-:Y:S01]  /*0570*/  ISETP.NE.U32.AND P1, PT, RZ, c[0x0][0x328], PT ;  /* 0x0000ca00ff007a0c */ /* 0x000fe20003f25070 */
[----:B------:R-:W-:Y:S01]  /*0580*/  IMAD R5, R64, c[0x0][0x1cc], R5 ;  /* 0x0000730040057a24 */ /* 0x000fe200078e0205 */
        /* <DEDUP_REMOVED lines=28> */
[C---:B------:R-:W-:Y:S02]  /*0750*/  IADD3 R2, R61.reuse, 0x80, RZ ;  /* 0x000000803d027810 */ /* 0x040fe40007ffe0ff */
[----:B------:R-:W-:Y:S02]  /*0760*/  LOP3.LUT R0, R0, 0xffffff80, RZ, 0xc0, !PT ;  /* 0xffffff8000007812 */ /* 0x000fe400078ec0ff */
[C---:B------:R-:W-:Y:S02]  /*0770*/  IADD3 R42, R61.reuse, 0xe0, RZ ;  /* 0x000000e03d2a7810 */ /* 0x040fe40007ffe0ff */
[C---:B------:R-:W-:Y:S02]  /*0780*/  LOP3.LUT R49, R0.reuse, 0x1f, R61, 0xf8, !PT ;  /* 0x0000001f00317812 */ /* 0x040fe400078ef83d */
[----:B------:R-:W-:Y:S02]  /*0790*/  SHF.L.U32 R48, R61, 0x3, RZ ;  /* 0x000000033d307819 */ /* 0x000fe400000006ff */
[----:B------:R-:W-:-:S02]  /*07a0*/  IADD3 R72, R0, R49, RZ ;  /* 0x0000003100487210 */ /* 0x000fc40007ffe0ff */
[----:B------:R-:W-:Y:S02]  /*07b0*/  LOP3.LUT R50, R61, 0x1f, RZ, 0xc0, !PT ;  /* 0x0000001f3d327812 */ /* 0x000fe400078ec0ff */
[-C--:B------:R-:W-:Y:S02]  /*07c0*/  LEA.HI.SX32 R43, R2, R61.reuse, 0x1b ;  /* 0x0000003d022b7211 */ /* 0x080fe400078fdaff */
[----:B------:R-:W-:Y:S02]  /*07d0*/  LEA.HI.SX32 R42, R42, R61, 0x1b ;  /* 0x0000003d2a2a7211 */ /* 0x000fe400078fdaff */
[----:B------:R-:W-:Y:S02]  /*07e0*/  LEA.HI.SX32 R40, R48, R48, 0x1b ;  /* 0x0000003030287211 */ /* 0x000fe400078fdaff */
[----:B------:R-:W-:Y:S02]  /*07f0*/  SHF.R.S32.HI R38, RZ, 0x1f, R49 ;  /* 0x0000001fff267819 */ /* 0x000fe40000011431 */
[----:B------:R-:W-:-:S02]  /*0800*/  LOP3.LUT R41, R49, 0x20, RZ, 0xfc, !PT ;  /* 0x0000002031297812 */ /* 0x000fc400078efcff */
[C---:B------:R-:W-:Y:S02]  /*0810*/  LOP3.LUT R39, R49.reuse, 0x40, RZ, 0xfc, !PT ;  /* 0x0000004031277812 */ /* 0x040fe400078efcff */
[----:B------:R-:W-:Y:S02]  /*0820*/  LOP3.LUT R37, R49, 0x60, RZ, 0xfc, !PT ;  /* 0x0000006031257812 */ /* 0x000fe400078efcff */
[----:B------:R-:W-:Y:S02]  /*0830*/  SHF.R.S32.HI R73, RZ, 0x1f, R72 ;  /* 0x0000001fff497819 */ /* 0x000fe40000011448 */
[C---:B------:R-:W-:Y:S02]  /*0840*/  IADD3 R36, R72.reuse, 0x20, RZ ;  /* 0x0000002048247810 */ /* 0x040fe40007ffe0ff */
[C---:B------:R-:W-:Y:S02]  /*0850*/  IADD3 R35, R72.reuse, 0x40, RZ ;  /* 0x0000004048237810 */ /* 0x040fe40007ffe0ff */
[----:B------:R-:W-:-:S02]  /*0860*/  IADD3 R34, R72, 0x60, RZ ;  /* 0x0000006048227810 */ /* 0x000fc40007ffe0ff */
[C---:B------:R-:W-:Y:S02]  /*0870*/  IADD3 R33, R72.reuse, 0x80, RZ ;  /* 0x0000008048217810 */ /* 0x040fe40007ffe0ff */
[C---:B------:R-:W-:Y:S02]  /*0880*/  IADD3 R32, R72.reuse, 0xa0, RZ ;  /* 0x000000a048207810 */ /* 0x040fe40007ffe0ff */
[C---:B------:R-:W-:Y:S02]  /*0890*/  IADD3 R31, R72.reuse, 0xc0, RZ ;  /* 0x000000c0481f7810 */ /* 0x040fe40007ffe0ff */
[----:B-1----:R-:W-:Y:S02]  /*08a0*/  IADD3 R30, R72, 0xe0, RZ ;  /* 0x000000e0481e7810 */ /* 0x002fe40007ffe0ff */
.L_x_13237:
[----:B------:R-:W-:Y:S01]  /*08b0*/  IADD3 R29, -R51, c[0x0][0x174], RZ ;  /* 0x00005d00331d7a10 */ /* 0x000fe20007ffe1ff */
[----:B------:R-:W-:Y:S01]  /*08c0*/  BAR.SYNC.DEFER_BLOCKING 0x0 ;  /* 0x0000000000007b1d */ /* 0x000fe20000010000 */
[----:B---3--:R-:W-:Y:S02]  /*08d0*/  LEA R2, P4, R49, R60, 0x1 ;  /* 0x0000003c31027211 */ /* 0x008fe400078808ff */
[----:B------:R-:W-:-:S02]  /*08e0*/  LEA R74, R29, 0xffffff80, 0x7 ;  /* 0xffffff801d4a7811 */ /* 0x000fc400078e38ff */
[----:B------:R-:W-:Y:S02]  /*08f0*/  PRMT R0, RZ, 0x7610, R0 ;  /* 0x00007610ff007816 */ /* 0x000fe40000000000 */
[----:B------:R-:W-:Y:S02]  /*0900*/  IADD3 R28, -R74, c[0x0][0x168], RZ ;  /* 0x00005a004a1c7a10 */ /* 0x000fe40007ffe1ff */
[----:B0-----:R-:W-:Y:S02]  /*0910*/  PRMT R6, RZ, 0x7610, R6 ;  /* 0x00007610ff067816 */ /* 0x001fe40000000006 */
[-C--:B------:R-:W-:Y:S02]  /*0920*/  ISETP.GE.AND P0, PT, R49, R28.reuse, PT ;  /* 0x0000001c3100720c */ /* 0x080fe40003f06270 */
[-C--:B------:R-:W-:Y:S02]  /*0930*/  ISETP.GE.AND P1, PT, R41, R28.reuse, PT ;  /* 0x0000001c2900720c */ /* 0x080fe40003f26270 */
[----:B------:R-:W-:-:S02]  /*0940*/  ISETP.GE.AND P2, PT, R39, R28, PT ;  /* 0x0000001c2700720c */ /* 0x000fc40003f46270 */
[----:B------:R-:W-:Y:S02]  /*0950*/  ISETP.GE.AND P3, PT, R37, R28, PT ;  /* 0x0000001c2500720c */ /* 0x000fe40003f66270 */
[----:B------:R-:W-:Y:S02]  /*0960*/  PRMT R8, RZ, 0x7610, R8 ;  /* 0x00007610ff087816 */ /* 0x000fe40000000008 */
[----:B------:R-:W-:Y:S02]  /*0970*/  PRMT R10, RZ, 0x7610, R10 ;  /* 0x00007610ff0a7816 */ /* 0x000fe4000000000a */
[----:B------:R-:W-:-:S05]  /*0980*/  LEA.HI.X R3, R49, R58, R38, 0x1, P4 ;  /* 0x0000003a31037211 */ /* 0x000fca00020f0c26 */
[----:B--2---:R0:W2:Y:S04]  /*0990*/  @!P0 LDG.E.U16 R0, [R2.64] ;  /* 0x0000000602008981 */ /* 0x0040a8000c1e1500 */
[----:B------:R0:W3:Y:S04]  /*09a0*/  @!P1 LDG.E.U16 R6, [R2.64+0x40] ;  /* 0x0000400602069981 */ /* 0x0000e8000c1e1500 */
[----:B------:R0:W4:Y:S04]  /*09b0*/  @!P2 LDG.E.U16 R8, [R2.64+0x80] ;  /* 0x000080060208a981 */ /* 0x000128000c1e1500 */
[----:B------:R0:W4:Y:S01]  /*09c0*/  @!P3 LDG.E.U16 R10, [R2.64+0xc0] ;  /* 0x0000c006020ab981 */ /* 0x000122000c1e1500 */
[----:B------:R-:W-:-:S02]  /*09d0*/  SHF.L.U32 R27, R52, 0x1, RZ ;  /* 0x00000001341b7819 */ /* 0x000fc400000006ff */
[----:B------:R-:W-:Y:S02]  /*09e0*/  SHF.L.U32 R25, R52, 0x3, RZ ;  /* 0x0000000334197819 */ /* 0x000fe400000006ff */
[C---:B------:R-:W-:Y:S02]  /*09f0*/  SHF.L.U32 R26, R49.reuse, 0x1, RZ ;  /* 0x00000001311a7819 */ /* 0x040fe400000006ff */
[----:B------:R-:W-:Y:S02]  /*0a00*/  SHF.L.U64.HI R24, R49, 0x1, R38 ;  /* 0x0000000131187819 */ /* 0x000fe40000010226 */
[----:B------:R-:W-:Y:S02]  /*0a10*/  IADD3 R4, P0, R59, R26, RZ ;  /* 0x0000001a3b047210 */ /* 0x000fe40007f1e0ff */
[----:B------:R-:W-:Y:S02]  /*0a20*/  ISETP.GE.AND P1, PT, R41, R28, PT ;  /* 0x0000001c2900720c */ /* 0x000fe40003f26270 */
[----:B------:R-:W-:-:S02]  /*0a30*/  IADD3.X R5, R57, R24, RZ, P0, !PT ;  /* 0x0000001839057210 */ /* 0x000fc400007fe4ff */
[-C--:B------:R-:W-:Y:S02]  /*0a40*/  ISETP.GE.AND P0, PT, R49, R28.reuse, PT ;  /* 0x0000001c3100720c */ /* 0x080fe40003f06270 */
[-C--:B------:R-:W-:Y:S02]  /*0a50*/  ISETP.GE.AND P2, PT, R39, R28.reuse, PT ;  /* 0x0000001c2700720c */ /* 0x080fe40003f46270 */
[----:B------:R-:W-:Y:S02]  /*0a60*/  ISETP.GE.AND P3, PT, R37, R28, PT ;  /* 0x0000001c2500720c */ /* 0x000fe40003f66270 */
[----:B------:R-:W-:Y:S02]  /*0a70*/  PRMT R12, RZ, 0x7610, R12 ;  /* 0x00007610ff0c7816 */ /* 0x000fe4000000000c */
[----:B0-----:R-:W-:Y:S02]  /*0a80*/  PRMT R2, RZ, 0x7610, R2 ;  /* 0x00007610ff027816 */ /* 0x001fe40000000002 */
[----:B------:R-:W-:Y:S01]  /*0a90*/  PRMT R14, RZ, 0x7610, R14 ;  /* 0x00007610ff0e7816 */ /* 0x000fe2000000000e */
[----:B--2---:R0:W-:Y:S04]  /*0aa0*/  STS.U16 [R27], R0 ;  /* 0x000000001b007388 */ /* 0x0041e80000000400 */
[----:B---3--:R-:W-:Y:S04]  /*0ab0*/  STS.U16 [R27+0x40], R6 ;  /* 0x000040061b007388 */ /* 0x008fe80000000400 */
[----:B-1--4-:R1:W-:Y:S01]  /*0ac0*/  STS.U16 [R27+0x80], R8 ;  /* 0x000080081b007388 */ /* 0x0123e20000000400 */
[----:B0-----:R-:W-:-:S03]  /*0ad0*/  PRMT R0, RZ, 0x7610, R0 ;  /* 0x00007610ff007816 */ /* 0x001fc60000000000 */
[----:B------:R0:W-:Y:S01]  /*0ae0*/  STS.U16 [R27+0xc0], R10 ;  /* 0x0000c00a1b007388 */ /* 0x0001e20000000400 */
[----:B------:R-:W-:-:S06]  /*0af0*/  NOP ;  /* 0x0000000000007918 */ /* 0x000fcc0000000000 */
[----:B------:R-:W-:Y:S04]  /*0b00*/  LDS.64 R76, [R25] ;  /* 0x00000000194c7984 */ /* 0x000fe80000000a00 */
[----:B------:R-:W-:Y:S06]  /*0b10*/  BAR.SYNC.DEFER_BLOCKING 0x0 ;  /* 0x0000000000007b1d */ /* 0x000fec0000010000 */
[----:B------:R-:W2:Y:S04]  /*0b20*/  @!P0 LDG.E.U16 R12, [R4.64] ;  /* 0x00000006040c8981 */ /* 0x000ea8000c1e1500 */
[----:B------:R-:W3:Y:S04]  /*0b30*/  @!P1 LDG.E.U16 R2, [R4.64+0x40] ;  /* 0x0000400604029981 */ /* 0x000ee8000c1e1500 */
[----:B------:R-:W4:Y:S04]  /*0b40*/  @!P2 LDG.E.U16 R14, [R4.64+0x80] ;  /* 0x00008006040ea981 */ /* 0x000f28000c1e1500 */
[----:B------:R-:W4:Y:S01]  /*0b50*/  @!P3 LDG.E.U16 R0, [R4.64+0xc0] ;  /* 0x0000c0060400b981 */ /* 0x000f22000c1e1500 */
[----:B-1----:R-:W-:-:S02]  /*0b60*/  LEA R8, P0, R49, R56, 0x1 ;  /* 0x0000003831087211 */ /* 0x002fc400078008ff */
[-C--:B------:R-:W-:Y:S02]  /*0b70*/  ISETP.GE.AND P1, PT, R41, R28.reuse, PT ;  /* 0x0000001c2900720c */ /* 0x080fe40003f26270 */
[C---:B------:R-:W-:Y:S02]  /*0b80*/  LEA.HI.X R9, R49.reuse, R55, R38, 0x1, P0 ;  /* 0x0000003731097211 */ /* 0x040fe400000f0c26 */
[-C--:B------:R-:W-:Y:S02]  /*0b90*/  ISETP.GE.AND P0, PT, R49, R28.reuse, PT ;  /* 0x0000001c3100720c */ /* 0x080fe40003f06270 */
[-C--:B------:R-:W-:Y:S02]  /*0ba0*/  ISETP.GE.AND P2, PT, R39, R28.reuse, PT ;  /* 0x0000001c2700720c */ /* 0x080fe40003f46270 */
[----:B------:R-:W-:Y:S02]  /*0bb0*/  ISETP.GE.AND P3, PT, R37, R28, PT ;  /* 0x0000001c2500720c */ /* 0x000fe40003f66270 */
[----:B0-----:R-:W-:-:S02]  /*0bc0*/  PRMT R10, RZ, 0x7610, R10 ;  /* 0x00007610ff0a7816 */ /* 0x001fc4000000000a */
[----:B------:R-:W-:Y:S02]  /*0bd0*/  PRMT R16, RZ, 0x7610, R16 ;  /* 0x00007610ff107816 */ /* 0x000fe40000000010 */
[----:B------:R-:W-:Y:S02]  /*0be0*/  PRMT R18, RZ, 0x7610, R18 ;  /* 0x00007610ff127816 */ /* 0x000fe40000000012 */
[----:B------:R-:W-:Y:S01]  /*0bf0*/  PRMT R20, RZ, 0x7610, R20 ;  /* 0x00007610ff147816 */ /* 0x000fe20000000014 */
[----:B--2---:R-:W-:Y:S04]  /*0c00*/  STS.U16 [R27], R12 ;  /* 0x0000000c1b007388 */ /* 0x004fe80000000400 */
[----:B---3--:R-:W-:Y:S04]  /*0c10*/  STS.U16 [R27+0x40], R2 ;  /* 0x000040021b007388 */ /* 0x008fe80000000400 */
[----:B----4-:R-:W-:Y:S04]  /*0c20*/  STS.U16 [R27+0x80], R14 ;  /* 0x0000800e1b007388 */ /* 0x010fe80000000400 */
[----:B------:R0:W-:Y:S01]  /*0c30*/  STS.U16 [R27+0xc0], R0 ;  /* 0x0000c0001b007388 */ /* 0x0001e20000000400 */
[----:B------:R-:W-:-:S06]  /*0c40*/  NOP ;  /* 0x0000000000007918 */ /* 0x000fcc0000000000 */
[----:B------:R-:W-:Y:S04]  /*0c50*/  LDS.64 R2, [R25] ;  /* 0x0000000019027984 */ /* 0x000fe80000000a00 */
[----:B------:R-:W-:Y:S06]  /*0c60*/  BAR.SYNC.DEFER_BLOCKING 0x0 ;  /* 0x0000000000007b1d */ /* 0x000fec0000010000 */
[----:B------:R1:W2:Y:S04]  /*0c70*/  @!P0 LDG.E.U16 R10, [R8.64] ;  /* 0x00000006080a8981 */ /* 0x0002a8000c1e1500 */
[----:B------:R1:W3:Y:S04]  /*0c80*/  @!P1 LDG.E.U16 R16, [R8.64+0x40] ;  /* 0x0000400608109981 */ /* 0x0002e8000c1e1500 */
[----:B------:R1:W4:Y:S04]  /*0c90*/  @!P2 LDG.E.U16 R18, [R8.64+0x80] ;  /* 0x000080060812a981 */ /* 0x000328000c1e1500 */
[----:B------:R1:W4:Y:S01]  /*0ca0*/  @!P3 LDG.E.U16 R20, [R8.64+0xc0] ;  /* 0x0000c0060814b981 */ /* 0x000322000c1e1500 */
[----:B------:R-:W-:Y:S01]  /*0cb0*/  ISETP.GE.AND P0, PT, R49, R28, PT ;  /* 0x0000001c3100720c */ /* 0x000fe20003f06270 */
[----:B0-----:R-:W-:Y:S01]  /*0cc0*/  IMAD R0, R65, c[0x0][0x1f0], RZ ;  /* 0x00007c0041007a24 */ /* 0x001fe200078e02ff */
[----:B------:R-:W-:Y:S01]  /*0cd0*/  SHF.R.S32.HI R75, RZ, 0x1f, R74 ;  /* 0x0000001fff4b7819 */ /* 0x000fe2000001144a */
[----:B------:R-:W-:Y:S01]  /*0ce0*/  IMAD.WIDE.U32 R4, R97, c[0x0][0x1f0], RZ ;  /* 0x00007c0061047a25 */ /* 0x000fe200078e00ff */
[----:B------:R-:W-:-:S02]  /*0cf0*/  LEA R12, P2, R49, c[0x0][0x268], 0x1 ;  /* 0x00009a00310c7a11 */ /* 0x000fc400078408ff */
[----:B------:R-:W-:Y:S01]  /*0d00*/  PRMT R44, RZ, 0x7610, R44 ;  /* 0x00007610ff2c7816 */ /* 0x000fe2000000002c */
[----:B------:R-:W-:Y:S01]  /*0d10*/  IMAD R11, R97, c[0x0][0x1f4], R0 ;  /* 0x00007d00610b7a24 */ /* 0x000fe200078e0200 */
[----:B------:R-:W-:Y:S02]  /*0d20*/  IADD3 R0, R51, -c[0x0][0x174], RZ ;  /* 0x80005d0033007a10 */ /* 0x000fe40007ffe0ff */
[----:B------:R-:W-:Y:S02]  /*0d30*/  PRMT R46, RZ, 0x7610, R46 ;  /* 0x00007610ff2e7816 */ /* 0x000fe4000000002e */
[----:B------:R-:W-:Y:S01]  /*0d40*/  IADD3 R5, R5, R11, RZ ;  /* 0x0000000b05057210 */ /* 0x000fe20007ffe0ff */
[----:B------:R-:W-:Y:S01]  /*0d50*/  @!P0 IMAD.WIDE.U32 R6, R97, c[0x0][0x1f0], R74 ;  /* 0x00007c0061068a25 */ /* 0x000fe200078e004a */
[----:B------:R-:W-:-:S03]  /*0d60*/  PRMT R78, RZ, 0x7610, R78 ;  /* 0x00007610ff4e7816 */ /* 0x000fc6000000004e */
[----:B------:R-:W-:Y:S01]  /*0d70*/  IMAD R23, R0, -0x80, RZ ;  /* 0xffffff8000177824 */ /* 0x000fe200078e02ff */
[----:B------:R-:W-:Y:S01]  /*0d80*/  @!P0 IADD3 R7, R11, R7, RZ ;  /* 0x000000070b078210 */ /* 0x000fe20007ffe0ff */
[----:B------:R-:W-:Y:S02]  /*0d90*/  IMAD R11, R107, c[0x0][0x1f8], RZ ;  /* 0x00007e006b0b7a24 */ /* 0x000fe400078e02ff */
[----:B-1----:R-:W-:Y:S01]  /*0da0*/  IMAD.WIDE.U32 R8, R108, c[0x0][0x1f8], R4 ;  /* 0x00007e006c087a25 */ /* 0x002fe200078e0004 */
[----:B------:R-:W-:-:S03]  /*0db0*/  SHF.R.S32.HI R22, RZ, 0x1f, R23 ;  /* 0x0000001fff167819 */ /* 0x000fc60000011417 */
[----:B------:R-:W-:Y:S01]  /*0dc0*/  @!P0 IMAD.WIDE.U32 R4, R108, c[0x0][0x1f8], R6 ;  /* 0x00007e006c048a25 */ /* 0x000fe200078e0006 */
[----:B------:R-:W-:-:S03]  /*0dd0*/  IADD3 R7, P3, R23, R8, RZ ;  /* 0x0000000817077210 */ /* 0x000fc60007f7e0ff */
[----:B------:R-:W-:Y:S01]  /*0de0*/  IMAD R13, R108, c[0x0][0x1fc], R11 ;  /* 0x00007f006c0d7a24 */ /* 0x000fe200078e020b */
[C---:B------:R-:W-:Y:S02]  /*0df0*/  @!P0 IADD3 R11, P1, R49.reuse, R4, RZ ;  /* 0x00000004310b8210 */ /* 0x040fe40007f3e0ff */
[----:B------:R-:W-:Y:S02]  /*0e00*/  LEA.HI.X R4, R49, c[0x0][0x26c], R38, 0x1, P2 ;  /* 0x00009b0031047a11 */ /* 0x000fe400010f0c26 */
[----:B------:R-:W-:Y:S02]  /*0e10*/  IADD3.X R8, R22, R13, R9, P3, !PT ;  /* 0x0000000d16087210 */ /* 0x000fe40001ffe409 */
[C---:B------:R-:W-:Y:S02]  /*0e20*/  LEA R12, P2, R7.reuse, R12, 0x1 ;  /* 0x0000000c070c7211 */ /* 0x040fe400078408ff */
[----:B------:R-:W-:Y:S02]  /*0e30*/  @!P0 IADD3.X R14, R38, R5, R13, P1, !PT ;  /* 0x00000005260e8210 */ /* 0x000fe40000ffe40d */
[----:B------:R-:W-:-:S02]  /*0e40*/  LEA.HI.X R13, R7, R4, R8, 0x1, P2 ;  /* 0x00000004070d7211 */ /* 0x000fc400010f0c08 */
[----:B------:R-:W-:Y:S02]  /*0e50*/  @!P0 LEA R6, P1, R11, c[0x0][0x268], 0x1 ;  /* 0x00009a000b068a11 */ /* 0x000fe400078208ff */
[-C--:B------:R-:W-:Y:S02]  /*0e60*/  ISETP.GE.AND P3, PT, R41, R28.reuse, PT ;  /* 0x0000001c2900720c */ /* 0x080fe40003f66270 */
[--C-:B------:R-:W-:Y:S02]  /*0e70*/  @!P0 LEA.HI.X R7, R11, c[0x0][0x26c], R14.reuse, 0x1, P1 ;  /* 0x00009b000b078a11 */ /* 0x100fe400008f0c0e */
[-C--:B------:R-:W-:Y:S02]  /*0e80*/  ISETP.GE.AND P2, PT, R39, R28.reuse, PT ;  /* 0x0000001c2700720c */ /* 0x080fe40003f46270 */
[----:B------:R-:W-:Y:S02]  /*0e90*/  ISETP.GE.AND P1, PT, R37, R28, PT ;  /* 0x0000001c2500720c */ /* 0x000fe40003f26270 */
[----:B------:R-:W-:Y:S01]  /*0ea0*/  PRMT R14, RZ, 0x7610, R14 ;  /* 0x00007610ff0e7816 */ /* 0x000fe2000000000e */
[----:B--2---:R0:W-:Y:S04]  /*0eb0*/  STS.U16 [R27], R10 ;  /* 0x0000000a1b007388 */ /* 0x0041e80000000400 */
[----:B---3--:R1:W-:Y:S04]  /*0ec0*/  STS.U16 [R27+0x40], R16 ;  /* 0x000040101b007388 */ /* 0x0083e80000000400 */
[----:B----4-:R-:W-:Y:S04]  /*0ed0*/  STS.U16 [R27+0x80], R18 ;  /* 0x000080121b007388 */ /* 0x010fe80000000400 */
[----:B------:R-:W-:Y:S01]  /*0ee0*/  STS.U16 [R27+0xc0], R20 ;  /* 0x0000c0141b007388 */ /* 0x000fe20000000400 */
[----:B------:R-:W-:-:S06]  /*0ef0*/  NOP ;  /* 0x0000000000007918 */ /* 0x000fcc0000000000 */
[----:B------:R-:W-:Y:S04]  /*0f00*/  LDS.64 R4, [R25] ;  /* 0x0000000019047984 */ /* 0x000fe80000000a00 */
[----:B------:R-:W-:Y:S06]  /*0f10*/  BAR.SYNC.DEFER_BLOCKING 0x0 ;  /* 0x0000000000007b1d */ /* 0x000fec0000010000 */
[----:B------:R2:W3:Y:S04]  /*0f20*/  @!P0 LDG.E.U16 R14, [R6.64] ;  /* 0x00000006060e8981 */ /* 0x0004e8000c1e1500 */
[----:B------:R4:W3:Y:S04]  /*0f30*/  @!P3 LDG.E.U16 R44, [R12.64+-0xc0] ;  /* 0xffff40060c2cb981 */ /* 0x0008e8000c1e1500 */
[----:B------:R4:W3:Y:S04]  /*0f40*/  @!P2 LDG.E.U16 R46, [R12.64+-0x80] ;  /* 0xffff80060c2ea981 */ /* 0x0008e8000c1e1500 */
[----:B------:R4:W3:Y:S01]  /*0f50*/  @!P1 LDG.E.U16 R78, [R12.64+-0x40] ;  /* 0xffffc0060c4e9981 */ /* 0x0008e2000c1e1500 */
[----:B0-----:R-:W-:Y:S01]  /*0f60*/  IMAD R10, R65, c[0x0][0x200], RZ ;  /* 0x00008000410a7a24 */ /* 0x001fe200078e02ff */
[----:B------:R-:W-:Y:S01]  /*0f70*/  @!P0 MOV R11, R75 ;  /* 0x0000004b000b8202 */ /* 0x000fe20000000f00 */
[----:B------:R-:W-:-:S04]  /*0f80*/  IMAD.WIDE.U32 R8, R97, c[0x0][0x200], RZ ;  /* 0x0000800061087a25 */ /* 0x000fc800078e00ff */
[----:B------:R-:W-:Y:S01]  /*0f90*/  IMAD R15, R97, c[0x0][0x204], R10 ;  /* 0x00008100610f7a24 */ /* 0x000fe200078e020a */
[----:B------:R-:W-:-:S04]  /*0fa0*/  @!P0 MOV R10, R74 ;  /* 0x0000004a000a8202 */ /* 0x000fc80000000f00 */
[----:B------:R-:W-:Y:S01]  /*0fb0*/  IADD3 R9, R9, R15, RZ ;  /* 0x0000000f09097210 */ /* 0x000fe20007ffe0ff */
[----:B------:R-:W-:-:S04]  /*0fc0*/  @!P0 IMAD.WIDE.U32 R10, R97, c[0x0][0x200], R10 ;  /* 0x00008000610a8a25 */ /* 0x000fc800078e000a */
[----:B------:R-:W-:Y:S01]  /*0fd0*/  IMAD.WIDE.U32 R8, R108, c[0x0][0x208], R8 ;  /* 0x000082006c087a25 */ /* 0x000fe200078e0008 */
[----:B------:R-:W-:-:S03]  /*0fe0*/  @!P0 IADD3 R11, R15, R11, RZ ;  /* 0x0000000b0f0b8210 */ /* 0x000fc60007ffe0ff */
[----:B------:R-:W-:Y:S02]  /*0ff0*/  IMAD R15, R107, c[0x0][0x208], RZ ;  /* 0x000082006b0f7a24 */ /* 0x000fe400078e02ff */
[C---:B--2---:R-:W-:Y:S01]  /*1000*/  @!P0 IMAD.WIDE.U32 R6, R108.reuse, c[0x0][0x208], R10 ;  /* 0x000082006c068a25 */ /* 0x044fe200078e000a */
[----:B------:R-:W-:Y:S02]  /*1010*/  LEA R11, P5, R49, c[0x0][0x258], 0x1 ;  /* 0x00009600310b7a11 */ /* 0x000fe400078a08ff */
[----:B------:R-:W-:Y:S01]  /*1020*/  IADD3 R10, P6, R23, R8, RZ ;  /* 0x00000008170a7210 */ /* 0x000fe20007fde0ff */
[----:B------:R-:W-:Y:S01]  /*1030*/  IMAD R15, R108, c[0x0][0x20c], R15 ;  /* 0x000083006c0f7a24 */ /* 0x000fe200078e020f */
[----:B----4-:R-:W-:-:S04]  /*1040*/  @!P0 IADD3 R12, P4, R49, R6, RZ ;  /* 0x00000006310c8210 */ /* 0x010fc80007f9e0ff */
[----:B------:R-:W-:Y:S02]  /*1050*/  @!P0 IADD3.X R13, R38, R7, R15, P4, !PT ;  /* 0x00000007260d8210 */ /* 0x000fe400027fe40f */
        /* <DEDUP_REMOVED lines=8> */
[----:B-1----:R-:W-:Y:S01]  /*10e0*/  PRMT R16, RZ, 0x7610, R16 ;  /* 0x00007610ff107816 */ /* 0x002fe20000000010 */
[----:B---3--:R0:W-:Y:S04]  /*10f0*/  STS.U16 [R27], R14 ;  /* 0x0000000e1b007388 */ /* 0x0081e80000000400 */
[----:B------:R-:W-:Y:S04]  /*1100*/  STS.U16 [R27+0x40], R44 ;  /* 0x0000402c1b007388 */ /* 0x000fe80000000400 */
[----:B------:R-:W-:Y:S04]  /*1110*/  STS.U16 [R27+0x80], R46 ;  /* 0x0000802e1b007388 */ /* 0x000fe80000000400 */
[----:B------:R-:W-:Y:S01]  /*1120*/  STS.U16 [R27+0xc0], R78 ;  /* 0x0000c04e1b007388 */ /* 0x000fe20000000400 */
[----:B------:R-:W-:-:S06]  /*1130*/  NOP ;  /* 0x0000000000007918 */ /* 0x000fcc0000000000 */
[----:B------:R-:W1:Y:S04]  /*1140*/  LDS.64 R20, [R25] ;  /* 0x0000000019147984 */ /* 0x000e680000000a00 */
[----:B------:R-:W-:Y:S01]  /*1150*/  BAR.SYNC.DEFER_BLOCKING 0x0 ;  /* 0x0000000000007b1d */ /* 0x000fe20000010000 */
[----:B0-----:R-:W-:-:S05]  /*1160*/  PRMT R14, RZ, 0x7610, R14 ;  /* 0x00007610ff0e7816 */ /* 0x001fca000000000e */
[----:B------:R0:W2:Y:S04]  /*1170*/  @!P0 LDG.E.U16 R10, [R6.64] ;  /* 0x00000006060a8981 */ /* 0x0000a8000c1e1500 */
[----:B------:R3:W4:Y:S04]  /*1180*/  @!P3 LDG.E.U16 R12, [R8.64+-0xc0] ;  /* 0xffff4006080cb981 */ /* 0x000728000c1e1500 */
[----:B------:R3:W4:Y:S04]  /*1190*/  @!P2 LDG.E.U16 R16, [R8.64+-0x80] ;  /* 0xffff80060810a981 */ /* 0x000728000c1e1500 */
[----:B------:R3:W4:Y:S01]  /*11a0*/  @!P1 LDG.E.U16 R14, [R8.64+-0x40] ;  /* 0xffffc006080e9981 */ /* 0x000722000c1e1500 */
[--C-:B-1----:R-:W-:Y:S01]  /*11b0*/  PRMT R13, RZ, 0x7610, R20.reuse ;  /* 0x00007610ff0d7816 */ /* 0x102fe20000000014 */
[----:B------:R-:W-:Y:S01]  /*11c0*/  BSSY B0, `(.L_x_13196) ;  /* 0x0000062000007945 */ /* 0x000fe20003800000 */
[----:B0-----:R-:W-:-:S02]  /*11d0*/  PRMT R6, RZ, 0x5410, R20 ;  /* 0x00005410ff067816 */ /* 0x001fc40000000014 */
[--C-:B------:R-:W-:Y:S01]  /*11e0*/  PRMT R19, RZ, 0x5410, R21.reuse ;  /* 0x00005410ff137816 */ /* 0x100fe20000000015 */
[----:B------:R-:W-:Y:S01]  /*11f0*/  FMUL.FTZ R7, R13, -1.4426950216293334961 ;  /* 0xbfb8aa3b0d077820 */ /* 0x000fe20000410000 */
[----:B------:R-:W-:Y:S01]  /*1200*/  PRMT R21, RZ, 0x7610, R21 ;  /* 0x00007610ff157816 */ /* 0x000fe20000000015 */
[----:B------:R-:W-:Y:S01]  /*1210*/  FMUL.FTZ R11, R6, -1.4426950216293334961 ;  /* 0xbfb8aa3b060b7820 */ /* 0x000fe20000410000 */
[----:B------:R-:W-:Y:S01]  /*1220*/  PRMT R17, RZ, 0x5410, R4 ;  /* 0x00005410ff117816 */ /* 0x000fe20000000004 */
[----:B---3--:R-:W-:Y:S01]  /*1230*/  FMUL.FTZ R9, R19, -1.4426950216293334961 ;  /* 0xbfb8aa3b13097820 */ /* 0x008fe20000410000 */
[----:B------:R-:W-:Y:S01]  /*1240*/  PRMT R15, RZ, 0x5410, R5 ;  /* 0x00005410ff0f7816 */ /* 0x000fe20000000005 */
[----:B------:R-:W0:Y:S01]  /*1250*/  MUFU.EX2 R7, R7 ;  /* 0x0000000700077308 */ /* 0x000e220000000800 */
[----:B------:R-:W-:-:S07]  /*1260*/  ISETP.NE.AND P6, PT, R61, RZ, PT ;  /* 0x000000ff3d00720c */ /* 0x000fce0003fc5270 */
[----:B------:R-:W1:Y:S08]  /*1270*/  MUFU.EX2 R11, R11 ;  /* 0x0000000b000b7308 */ /* 0x000e700000000800 */
[----:B------:R-:W3:Y:S01]  /*1280*/  MUFU.EX2 R9, R9 ;  /* 0x0000000900097308 */ /* 0x000ee20000000800 */
[----:B0-----:R-:W-:Y:S02]  /*1290*/  FADD.FTZ R8, R7, 1 ;  /* 0x3f80000007087421 */ /* 0x001fe40000010000 */
[----:B-1----:R-:W-:-:S05]  /*12a0*/  FADD.FTZ R11, R11, 1 ;  /* 0x3f8000000b0b7421 */ /* 0x002fca0000010000 */
[----:B------:R-:W0:Y:S01]  /*12b0*/  MUFU.RCP R18, R8 ;  /* 0x0000000800127308 */ /* 0x000e220000001000 */
[----:B---3--:R-:W-:-:S07]  /*12c0*/  FADD.FTZ R7, R9, 1 ;  /* 0x3f80000009077421 */ /* 0x008fce0000010000 */
[----:B------:R-:W1:Y:S08]  /*12d0*/  MUFU.RCP R11, R11 ;  /* 0x0000000b000b7308 */ /* 0x000e700000001000 */
[----:B------:R-:W-:Y:S01]  /*12e0*/  MUFU.RCP R20, R7 ;  /* 0x0000000700147308 */ /* 0x000fe20000001000 */
[----:B--2---:R2:W-:Y:S04]  /*12f0*/  STS.U16 [R27], R10 ;  /* 0x0000000a1b007388 */ /* 0x0045e80000000400 */
[----:B----4-:R-:W-:Y:S04]  /*1300*/  STS.U16 [R27+0x40], R12 ;  /* 0x0000400c1b007388 */ /* 0x010fe80000000400 */
[----:B------:R3:W-:Y:S01]  /*1310*/  STS.U16 [R27+0x80], R16 ;  /* 0x000080101b007388 */ /* 0x0007e20000000400 */
[----:B--2---:R-:W-:-:S03]  /*1320*/  FMUL.FTZ R10, R21, -1.4426950216293334961 ;  /* 0xbfb8aa3b150a7820 */ /* 0x004fc60000410000 */
[----:B------:R2:W-:Y:S01]  /*1330*/  STS.U16 [R27+0xc0], R14 ;  /* 0x0000c00e1b007388 */ /* 0x0005e20000000400 */
[----:B------:R-:W-:-:S06]  /*1340*/  NOP ;  /* 0x0000000000007918 */ /* 0x000fcc0000000000 */
[----:B------:R-:W4:Y:S01]  /*1350*/  LDS.64 R78, [R25] ;  /* 0x00000000194e7984 */ /* 0x000f220000000a00 */
[----:B------:R-:W1:Y:S01]  /*1360*/  MUFU.EX2 R10, R10 ;  /* 0x0000000a000a7308 */ /* 0x000e620000000800 */
[----:B---3--:R-:W-:Y:S01]  /*1370*/  PRMT R16, RZ, 0x7610, R4 ;  /* 0x00007610ff107816 */ /* 0x008fe20000000004 */
[----:B0-----:R-:W-:Y:S01]  /*1380*/  FADD.FTZ R4, -R18, 1 ;  /* 0x3f80000012047421 */ /* 0x001fe20000010100 */
[----:B--2---:R-:W-:Y:S01]  /*1390*/  PRMT R14, RZ, 0x7610, R5 ;  /* 0x00007610ff0e7816 */ /* 0x004fe20000000005 */
[----:B-1----:R-:W-:Y:S02]  /*13a0*/  FADD.FTZ R5, -R11, 1 ;  /* 0x3f8000000b057421 */ /* 0x002fe40000010100 */
[----:B------:R-:W-:Y:S02]  /*13b0*/  FFMA.FTZ R8, R13, R4, 1 ;  /* 0x3f8000000d087423 */ /* 0x000fe40000010004 */
[----:B------:R-:W-:Y:S02]  /*13c0*/  FFMA.FTZ R5, R6, R5, 1 ;  /* 0x3f80000006057423 */ /* 0x000fe40000010005 */
[----:B------:R-:W-:-:S02]  /*13d0*/  FADD.FTZ R12, R10, 1 ;  /* 0x3f8000000a0c7421 */ /* 0x000fc40000010000 */
[----:B------:R-:W-:Y:S02]  /*13e0*/  FADD.FTZ R10, -R20, 1 ;  /* 0x3f800000140a7421 */ /* 0x000fe40000010100 */
[----:B------:R4:W0:Y:S02]  /*13f0*/  MUFU.RCP R46, R12 ;  /* 0x0000000c002e7308 */ /* 0x0008240000001000 */
[----:B------:R-:W-:Y:S01]  /*1400*/  FFMA.FTZ R10, R19, R10, 1 ;  /* 0x3f800000130a7423 */ /* 0x000fe2000001000a */
[--C-:B----4-:R-:W-:Y:S02]  /*1410*/  PRMT R12, RZ, 0x5410, R78.reuse ;  /* 0x00005410ff0c7816 */ /* 0x110fe4000000004e */
[----:B------:R-:W-:Y:S01]  /*1420*/  PRMT R44, RZ, 0x7610, R78 ;  /* 0x00007610ff2c7816 */ /* 0x000fe2000000004e */
[----:B0-----:R-:W-:Y:S01]  /*1430*/  FADD.FTZ R78, -R46, 1 ;  /* 0x3f8000002e4e7421 */ /* 0x001fe20000010100 */
[--C-:B------:R-:W-:Y:S01]  /*1440*/  PRMT R45, RZ, 0x5410, R79.reuse ;  /* 0x00005410ff2d7816 */ /* 0x100fe2000000004f */
[----:B------:R-:W-:Y:S01]  /*1450*/  FMUL.FTZ R4, R17, R12 ;  /* 0x0000000c11047220 */ /* 0x000fe20000410000 */
[----:B------:R-:W-:Y:S01]  /*1460*/  PRMT R47, RZ, 0x7610, R79 ;  /* 0x00007610ff2f7816 */ /* 0x000fe2000000004f */
        /* <DEDUP_REMOVED lines=19> */
[----:B------:R-:W-:Y:S02]  /*15a0*/  IMAD R9, R97, c[0x0][0x2ec], R10 ;  /* 0x0000bb0061097a24 */ /* 0x000fe400078e020a */
[----:B------:R-:W-:-:S03]  /*15b0*/  IMAD R79, R108, c[0x0][0x2f4], R7 ;  /* 0x0000bd006c4f7a24 */ /* 0x000fc600078e0207 */
[----:B------:R-:W-:-:S05]  /*15c0*/  IADD3 R5, R5, R9, RZ ;  /* 0x0000000905057210 */ /* 0x000fca0007ffe0ff */
[----:B------:R-:W-:-:S05]  /*15d0*/  IMAD.WIDE.U32 R4, R108, c[0x0][0x2f0], R4 ;  /* 0x0000bc006c047a25 */ /* 0x000fca00078e0004 */
[----:B------:R-:W-:Y:S02]  /*15e0*/  IADD3 R7, P0, R23, R4, RZ ;  /* 0x0000000417077210 */ /* 0x000fe40007f1e0ff */
[----:B------:R-:W-:Y:S01]  /*15f0*/  LEA R4, P4, R49, c[0x0][0x338], 0x1 ;  /* 0x0000ce0031047a11 */ /* 0x000fe200078808ff */
[----:B------:R-:W-:Y:S01]  /*1600*/  STS.64 [R25], R88 ;  /* 0x0000005819007388 */ /* 0x000fe20000000a00 */
[----:B------:R-:W-:-:S06]  /*1610*/  NOP ;  /* 0x0000000000007918 */ /* 0x000fcc0000000000 */
[----:B------:R-:W-:Y:S01]  /*1620*/  LDS.U16 R81, [R27] ;  /* 0x000000001b517984 */ /* 0x000fe20000000400 */
[----:B------:R-:W-:Y:S02]  /*1630*/  IADD3.X R10, R22, R79, R5, P0, !PT ;  /* 0x0000004f160a7210 */ /* 0x000fe400007fe405 */
[----:B------:R-:W-:Y:S01]  /*1640*/  LEA.HI.X R5, R49, c[0x0][0x33c], R38, 0x1, P4 ;  /* 0x0000cf0031057a11 */ /* 0x000fe200020f0c26 */
[----:B------:R-:W-:Y:S01]  /*1650*/  LDS.U16 R83, [R27+0x40] ;  /* 0x000040001b537984 */ /* 0x000fe20000000400 */
[----:B------:R-:W-:Y:S02]  /*1660*/  LEA R4, P5, R7, R4, 0x1 ;  /* 0x0000000407047211 */ /* 0x000fe400078a08ff */
[----:B------:R-:W-:Y:S01]  /*1670*/  IADD3 R78, P4, R49, R74, RZ ;  /* 0x0000004a314e7210 */ /* 0x000fe20007f9e0ff */
[----:B------:R-:W-:Y:S01]  /*1680*/  LDS.U16 R85, [R27+0x80] ;  /* 0x000080001b557984 */ /* 0x000fe20000000400 */
[----:B------:R-:W-:Y:S01]  /*1690*/  LEA.HI.X R5, R7, R5, R10, 0x1, P5 ;  /* 0x0000000507057211 */ /* 0x000fe200028f0c0a */
[----:B------:R-:W-:Y:S01]  /*16a0*/  FMUL.FTZ R10, R6, R11 ;  /* 0x0000000b060a7220 */ /* 0x000fe20000410000 */
[----:B------:R-:W-:Y:S01]  /*16b0*/  IADD3.X R79, R38, R75, RZ, P4, !PT ;  /* 0x0000004b264f7210 */ /* 0x000fe200027fe4ff */
        /* <DEDUP_REMOVED lines=18> */
.L_x_13197:
[----:B------:R-:W-:Y:S05]  /*17e0*/  BSYNC B0 ;  /* 0x0000000000007941 */ /* 0x000fea0003800000 */
.L_x_13196:
[----:B------:R-:W-:Y:S01]  /*17f0*/  @!P0 STG.E.U16 [R4.64+-0x40], R87 ;  /* 0xffffc05704008986 */ /* 0x000fe2000c101506 */
[----:B------:R-:W-:Y:S01]  /*1800*/  ISETP.NE.U32.AND P0, PT, RZ, c[0x0][0x270], PT ;  /* 0x00009c00ff007a0c */ /* 0x000fe20003f05070 */
[----:B------:R-:W-:Y:S01]  /*1810*/  FMUL.FTZ R6, R19, R20 ;  /* 0x0000001413067220 */ /* 0x000fe20000410000 */
[--C-:B------:R-:W-:Y:S01]  /*1820*/  PRMT R19, RZ, 0x5410, R3.reuse ;  /* 0x00005410ff137816 */ /* 0x100fe20000000003 */
[----:B------:R-:W-:Y:S01]  /*1830*/  @!P2 STG.E.U16 [R4.64+-0x80], R85 ;  /* 0xffff80550400a986 */ /* 0x000fe2000c101506 */
[----:B------:R-:W-:Y:S01]  /*1840*/  ISETP.NE.AND.EX P0, PT, RZ, c[0x0][0x274], PT, P0 ;  /* 0x00009d00ff007a0c */ /* 0x000fe20003f05300 */
[----:B------:R-:W-:Y:S01]  /*1850*/  FMUL.FTZ R7, R21, R46 ;  /* 0x0000002e15077220 */ /* 0x000fe20000410000 */
[----:B------:R-:W-:Y:S01]  /*1860*/  PRMT R21, RZ, 0x5410, R2 ;  /* 0x00005410ff157816 */ /* 0x000fe20000000002 */
[----:B------:R1:W-:Y:S01]  /*1870*/  @!P1 STG.E.U16 [R4.64+-0xc0], R83 ;  /* 0xffff405304009986 */ /* 0x0003e2000c101506 */
[----:B------:R-:W-:Y:S01]  /*1880*/  PRMT R3, RZ, 0x7610, R3 ;  /* 0x00007610ff037816 */ /* 0x000fe20000000003 */
[----:B------:R-:W-:-:S02]  /*1890*/  FMUL.FTZ R13, R13, R18 ;  /* 0x000000120d0d7220 */ /* 0x000fc40000410000 */
[--C-:B-----5:R-:W-:Y:S02]  /*18a0*/  FADD.FTZ R21, R21, R96.reuse ;  /* 0x0000006015157221 */ /* 0x120fe40000010000 */
[--C-:B------:R-:W-:Y:S02]  /*18b0*/  FADD.FTZ R19, R19, R96.reuse ;  /* 0x0000006013137221 */ /* 0x100fe40000010000 */
[----:B------:R-:W-:Y:S02]  /*18c0*/  FADD.FTZ R18, R3, R96 ;  /* 0x0000006003127221 */ /* 0x000fe40000010000 */
[----:B------:R-:W-:Y:S01]  /*18d0*/  FMUL.FTZ R17, R17, R10 ;  /* 0x0000000a11117220 */ /* 0x000fe20000410000 */
[----:B-1----:R-:W-:Y:S01]  /*18e0*/  PRMT R5, RZ, 0x7610, R2 ;  /* 0x00007610ff057816 */ /* 0x002fe20000000002 */
        /* <DEDUP_REMOVED lines=12> */
[----:B------:R-:W-:-:S03]  /*19b0*/  IMAD.WIDE.U32 R2, R97, c[0x0][0x210], RZ ;  /* 0x0000840061027a25 */ /* 0x000fc600078e00ff */
[----:B------:R-:W-:Y:S01]  /*19c0*/  F2FP.BF16.PACK_AB R47, R7, R6 ;  /* 0x00000006072f723e */ /* 0x000fe200000010ff */
[----:B------:R-:W-:Y:S02]  /*19d0*/  IMAD R6, R65, c[0x0][0x210], RZ ;  /* 0x0000840041067a24 */ /* 0x000fe400078e02ff */
[----:B------:R-:W-:Y:S02]  /*19e0*/  IMAD R7, R107, c[0x0][0x218], RZ ;  /* 0x000086006b077a24 */ /* 0x000fe400078e02ff */
[----:B------:R-:W-:-:S05]  /*19f0*/  IMAD R5, R97, c[0x0][0x214], R6 ;  /* 0x0000850061057a24 */ /* 0x000fca00078e0206 */
[----:B------:R-:W-:Y:S01]  /*1a00*/  IADD3 R3, R3, R5, RZ ;  /* 0x0000000503037210 */ /* 0x000fe20007ffe0ff */
[----:B------:R1:W-:Y:S01]  /*1a10*/  STS.64 [R25], R46 ;  /* 0x0000002e19007388 */ /* 0x0003e20000000a00 */
[----:B------:R-:W-:-:S06]  /*1a20*/  NOP ;  /* 0x0000000000007918 */ /* 0x000fcc0000000000 */
[----:B0-----:R-:W-:Y:S01]  /*1a30*/  LDS.U16 R9, [R27] ;  /* 0x000000001b097984 */ /* 0x001fe20000000400 */
[----:B------:R-:W-:-:S03]  /*1a40*/  IMAD.WIDE.U32 R2, R108, c[0x0][0x218], R2 ;  /* 0x000086006c027a25 */ /* 0x000fc600078e0002 */
[----:B------:R-:W-:Y:S01]  /*1a50*/  LDS.U16 R11, [R27+0x40] ;  /* 0x000040001b0b7984 */ /* 0x000fe20000000400 */
[----:B-1----:R-:W-:Y:S01]  /*1a60*/  IMAD R47, R108, c[0x0][0x21c], R7 ;  /* 0x000087006c2f7a24 */ /* 0x002fe200078e0207 */
[----:B------:R-:W-:Y:S02]  /*1a70*/  IADD3 R2, P0, R23, R2, RZ ;  /* 0x0000000217027210 */ /* 0x000fe40007f1e0ff */
[----:B------:R-:W-:Y:S01]  /*1a80*/  LDS.U16 R13, [R27+0x80] ;  /* 0x000080001b0d7984 */ /* 0x000fe20000000400 */
[C---:B------:R-:W-:Y:S02]  /*1a90*/  LEA R7, P4, R49.reuse, c[0x0][0x270], 0x1 ;  /* 0x00009c0031077a11 */ /* 0x040fe400078808ff */
[----:B------:R-:W-:Y:S01]  /*1aa0*/  IADD3.X R3, R22, R47, R3, P0, !PT ;  /* 0x0000002f16037210 */ /* 0x000fe200007fe403 */
        /* <DEDUP_REMOVED lines=8> */
[----:B------:R-:W-:Y:S02]  /*1b30*/  LEA.HI.X R4, R49, c[0x0][0x274], R38, 0x1, P4 ;  /* 0x00009d0031047a11 */ /* 0x000fe400020f0c26 */
        /* <DEDUP_REMOVED lines=14> */
.L_x_13200:
[----:B------:R-:W-:Y:S05]  /*1c20*/  BSYNC B0 ;  /* 0x0000000000007941 */ /* 0x000fea0003800000 */
.L_x_13199:
[----:B------:R1:W-:Y:S04]  /*1c30*/  @!P0 STG.E.U16 [R6.64+-0xc0], R11 ;  /* 0xffff400b06008986 */ /* 0x0003e8000c101506 */
[----:B------:R1:W-:Y:S04]  /*1c40*/  @!P1 STG.E.U16 [R6.64+-0x80], R13 ;  /* 0xffff800d06009986 */ /* 0x0003e8000c101506 */
[----:B------:R1:W-:Y:S02]  /*1c50*/  @!P2 STG.E.U16 [R6.64+-0x40], R45 ;  /* 0xffffc02d0600a986 */ /* 0x0003e4000c101506 */
.L_x_13198:
[----:B------:R-:W-:Y:S01]  /*1c60*/  PRMT R2, RZ, 0x5410, R76 ;  /* 0x00005410ff027816 */ /* 0x000fe2000000004c */
[----:B------:R-:W-:Y:S01]  /*1c70*/  BAR.SYNC.DEFER_BLOCKING 0x0 ;  /* 0x0000000000007b1d */ /* 0x000fe20000010000 */
[----:B0-----:R-:W-:Y:S01]  /*1c80*/  MOV R4, c[0x0][0x16c] ;  /* 0x00005b0000047a02 */ /* 0x001fe20000000f00 */
[C---:B-1----:R-:W-:Y:S01]  /*1c90*/  FMUL.FTZ R13, R17.reuse, R106 ;  /* 0x0000006a110d7220 */ /* 0x042fe20000410000 */
[----:B------:R-:W-:Y:S01]  /*1ca0*/  CS2R R8, SRZ ;  /* 0x0000000000087805 */ /* 0x000fe2000001ff00 */
[----:B------:R-:W-:Y:S01]  /*1cb0*/  FFMA.FTZ R3, R17, R2, R62 ;  /* 0x0000000211037223 */ /* 0x000fe2000001003e */
[----:B------:R-:W-:Y:S01]  /*1cc0*/  PRMT R2, RZ, 0x7610, R76 ;  /* 0x00007610ff027816 */ /* 0x000fe2000000004c */
[-C--:B------:R-:W-:Y:S01]  /*1cd0*/  FMUL.FTZ R12, R16, R106.reuse ;  /* 0x0000006a100c7220 */ /* 0x080fe20000410000 */
[----:B------:R-:W-:Y:S01]  /*1ce0*/  ISETP.GE.AND P0, PT, R4, 0x1, PT ;  /* 0x000000010400780c */ /* 0x000fe20003f06270 */
[----:B------:R-:W-:Y:S01]  /*1cf0*/  FMUL.FTZ R11, R15, R106 ;  /* 0x0000006a0f0b7220 */ /* 0x000fe20000410000 */
[----:B------:R-:W-:Y:S01]  /*1d00*/  PRMT R62, RZ, 0x7610, R77 ;  /* 0x00007610ff3e7816 */ /* 0x000fe2000000004d */
[----:B------:R-:W-:Y:S01]  /*1d10*/  FFMA.FTZ R2, R16, R2, R3 ;  /* 0x0000000210027223 */ /* 0x000fe20000010003 */
[----:B------:R-:W-:Y:S01]  /*1d20*/  PRMT R3, RZ, 0x5410, R77 ;  /* 0x00005410ff037816 */ /* 0x000fe2000000004d */
[----:B------:R-:W-:Y:S01]  /*1d30*/  FMUL.FTZ R10, R14, R106 ;  /* 0x0000006a0e0a7220 */ /* 0x000fe20000410000 */
[----:B------:R-:W-:-:S03]  /*1d40*/  CS2R R6, SRZ ;  /* 0x0000000000067805 */ /* 0x000fc6000001ff00 */
[----:B------:R-:W-:-:S04]  /*1d50*/  FFMA.FTZ R3, R15, R3, R2 ;  /* 0x000000030f037223 */ /* 0x000fc80000010002 */
[----:B------:R-:W-:Y:S01]  /*1d60*/  FFMA.FTZ R62, R14, R62, R3 ;  /* 0x0000003e0e3e7223 */ /* 0x000fe20000010003 */
[----:B------:R-:W-:Y:S05]  /*1d70*/  @!P0 BRA `(.L_x_13201) ;  /* 0x0000367000008947 */ /* 0x000fea0003800000 */
[----:B------:R-:W-:Y:S02]  /*1d80*/  MOV R3, c[0x0][0x2bc] ;  /* 0x0000af0000037a02 */ /* 0x000fe40000000f00 */
[----:B------:R-:W-:Y:S02]  /*1d90*/  MOV R28, c[0x0][0x2b8] ;  /* 0x0000ae00001c7a02 */ /* 0x000fe40000000f00 */
[--C-:B------:R-:W-:Y:S02]  /*1da0*/  SHF.R.U32.HI R2, RZ, 0x1, R3.reuse ;  /* 0x00000001ff027819 */ /* 0x100fe40000011603 */
[----:B------:R-:W-:Y:S02]  /*1db0*/  SHF.R.U64 R28, R28, 0x1, R3 ;  /* 0x000000011c1c7819 */ /* 0x000fe40000001203 */
[----:B------:R-:W-:Y:S01]  /*1dc0*/  SHF.R.S32.HI R4, RZ, 0x1f, R64 ;  /* 0x0000001fff047819 */ /* 0x000fe20000011440 */
[----:B------:R-:W-:-:S02]  /*1dd0*/  IMAD R5, R2, R97, RZ ;  /* 0x0000006102057224 */ /* 0x000fc400078e02ff */
[----:B------:R-:W-:-:S04]  /*1de0*/  IMAD.WIDE.U32 R2, R28, R97, RZ ;  /* 0x000000611c027225 */ /* 0x000fc800078e00ff */
[----:B------:R-:W-:Y:S02]  /*1df0*/  IMAD R5, R65, R28, R5 ;  /* 0x0000001c41057224 */ /* 0x000fe400078e0205 */
[----:B------:R-:W-:-:S03]  /*1e00*/  IMAD R9, R4, c[0x0][0x2c0], RZ ;  /* 0x0000b00004097a24 */ /* 0x000fc600078e02ff */
[----:B------:R-:W-:Y:S01]  /*1e10*/  IADD3 R3, R3, R5, RZ ;  /* 0x0000000503037210 */ /* 0x000fe20007ffe0ff */
[----:B------:R-:W-:Y:S02]  /*1e20*/  IMAD R9, R64, c[0x0][0x2c4], R9 ;  /* 0x0000b10040097a24 */ /* 0x000fe400078e0209 */
[----:B------:R-:W-:Y:S02]  /*1e30*/  IMAD R5, R0, -0x100, RZ ;  /* 0xffffff0000057824 */ /* 0x000fe400078e02ff */
[----:B------:R-:W-:-:S05]  /*1e40*/  IMAD.WIDE.U32 R2, R64, c[0x0][0x2c0], R2 ;  /* 0x0000b00040027a25 */ /* 0x000fca00078e0002 */
[----:B------:R-:W-:Y:S02]  /*1e50*/  IADD3 R3, R3, R9, RZ ;  /* 0x0000000903037210 */ /* 0x000fe40007ffe0ff */
[C---:B------:R-:W-:Y:S02]  /*1e60*/  LEA R28, P0, R2.reuse, c[0x0][0x320], 0x3 ;  /* 0x0000c800021c7a11 */ /* 0x040fe400078018ff */
[----:B------:R-:W-:Y:S02]  /*1e70*/  IADD3 R9, R29, -0x1, RZ ;  /* 0xffffffff1d097810 */ /* 0x000fe40007ffe0ff */
[----:B------:R-:W-:Y:S02]  /*1e80*/  LEA.HI.X R44, R2, c[0x0][0x324], R3, 0x3, P0 ;  /* 0x0000c900022c7a11 */ /* 0x000fe400000f1c03 */
[----:B------:R-:W-:Y:S02]  /*1e90*/  LEA R2, P0, R61, R28, 0x2 ;  /* 0x0000001c3d027211 */ /* 0x000fe400078010ff */
[----:B------:R-:W-:-:S02]  /*1ea0*/  LEA.HI R25, R9, R9, RZ, 0x1 ;  /* 0x0000000909197211 */ /* 0x000fc400078f08ff */
[----:B------:R-:W-:Y:S02]  /*1eb0*/  LEA.HI.X R3, R61, R44, RZ, 0x2, P0 ;  /* 0x0000002c3d037211 */ /* 0x000fe400000f14ff */
[----:B------:R-:W-:-:S03]  /*1ec0*/  LOP3.LUT R0, R25, 0xfffffe, RZ, 0xc0, !PT ;  /* 0x00fffffe19007812 */ /* 0x000fc600078ec0ff */
[----:B------:R-:W-:Y:S01]  /*1ed0*/  IMAD.WIDE R2, R5, 0x4, R2 ;  /* 0x0000000405027825 */ /* 0x000fe200078e0202 */
[----:B------:R-:W-:Y:S01]  /*1ee0*/  IADD3 R5, R9, -R0, RZ ;  /* 0x8000000009057210 */ /* 0x000fe20007ffe0ff */
[----:B------:R-:W-:Y:S01]  /*1ef0*/  HFMA2.MMA R9, -RZ, RZ, 0, 0 ;  /* 0x00000000ff097435 */ /* 0x000fe200000001ff */
[----:B------:R-:W-:Y:S02]  /*1f00*/  MOV R0, RZ ;  /* 0x000000ff00007202 */ /* 0x000fe40000000f00 */
[C---:B------:R-:W-:Y:S02]  /*1f10*/  IADD3 R80, P5, R2.reuse, -0x380, RZ ;  /* 0xfffffc8002507810 */ /* 0x040fe40007fbe0ff */
[C---:B------:R-:W-:Y:S02]  /*1f20*/  IADD3 R82, P4, R2.reuse, -0x300, RZ ;  /* 0xfffffd0002527810 */ /* 0x040fe40007f9e0ff */
[----:B------:R-:W-:Y:S02]  /*1f30*/  IADD3.X R81, R3, -0x1, RZ, P5, !PT ;  /* 0xffffffff03517810 */ /* 0x000fe40002ffe4ff */
[----:B------:R-:W-:-:S02]  /*1f40*/  IADD3 R84, P3, R2, -0x280, RZ ;  /* 0xfffffd8002547810 */ /* 0x000fc40007f7e0ff */
[C---:B------:R-:W-:Y:S02]  /*1f50*/  IADD3 R86, P2, R2.reuse, -0x200, RZ ;  /* 0xfffffe0002567810 */ /* 0x040fe40007f5e0ff */
[C---:B------:R-:W-:Y:S02]  /*1f60*/  IADD3 R88, P1, R2.reuse, -0x180, RZ ;  /* 0xfffffe8002587810 */ /* 0x040fe40007f3e0ff */
[C---:B------:R-:W-:Y:S02]  /*1f70*/  IADD3 R90, P0, R2.reuse, -0x100, RZ ;  /* 0xffffff00025a7810 */ /* 0x040fe40007f1e0ff */
[----:B------:R-:W-:Y:S02]  /*1f80*/  IADD3 R92, P5, R2, -0x80, RZ ;  /* 0xffffff80025c7810 */ /* 0x000fe40007fbe0ff */
[C---:B------:R-:W-:Y:S02]  /*1f90*/  IADD3.X R83, R3.reuse, -0x1, RZ, P4, !PT ;  /* 0xffffffff03537810 */ /* 0x040fe400027fe4ff */
[----:B------:R-:W-:-:S02]  /*1fa0*/  IADD3.X R85, R3, -0x1, RZ, P3, !PT ;  /* 0xffffffff03557810 */ /* 0x000fc40001ffe4ff */
[C---:B------:R-:W-:Y:S02]  /*1fb0*/  IADD3.X R87, R3.reuse, -0x1, RZ, P2, !PT ;  /* 0xffffffff03577810 */ /* 0x040fe400017fe4ff */
[C---:B------:R-:W-:Y:S02]  /*1fc0*/  IADD3.X R89, R3.reuse, -0x1, RZ, P1, !PT ;  /* 0xffffffff03597810 */ /* 0x040fe40000ffe4ff */
[C---:B------:R-:W-:Y:S02]  /*1fd0*/  IADD3.X R91, R3.reuse, -0x1, RZ, P0, !PT ;  /* 0xffffffff035b7810 */ /* 0x040fe400007fe4ff */
[----:B------:R-:W-:Y:S02]  /*1fe0*/  IADD3.X R93, R3, -0x1, RZ, P5, !PT ;  /* 0xffffffff035d7810 */ /* 0x000fe40002ffe4ff */
[----:B------:R-:W-:-:S05]  /*1ff0*/  CS2R R2, SRZ ;  /* 0x0000000000027805 */ /* 0x000fca000001ff00 */
.L_x_13232:
[----:B------:R-:W-:Y:S01]  /*2000*/  IMAD R25, R107, c[0x0][0x180], RZ ;  /* 0x000060006b197a24 */ /* 0x000fe200078e02ff */
[----:B------:R-:W-:Y:S01]  /*2010*/  SHF.R.S32.HI R126, RZ, 0x1f, R2 ;  /* 0x0000001fff7e7819 */ /* 0x000fe20000011402 */
[----:B------:R-:W-:Y:S01]  /*2020*/  IMAD.WIDE.U32 R44, R108, c[0x0][0x180], RZ ;  /* 0x000060006c2c7a25 */ /* 0x000fe200078e00ff */
[----:B------:R-:W-:-:S03]  /*2030*/  IADD3 R28, -R74, c[0x0][0x168], RZ ;  /* 0x00005a004a1c7a10 */ /* 0x000fc60007ffe1ff */
[----:B------:R-:W-:Y:S01]  /*2040*/  IMAD R25, R108, c[0x0][0x184], R25 ;  /* 0x000061006c197a24 */ /* 0x000fe200078e0219 */
[----:B------:R-:W-:Y:S01]  /*2050*/  SHF.L.U32 R101, R28, 0x1, RZ ;  /* 0x000000011c657819 */ /* 0x000fe200000006ff */
[----:B------:R-:W-:-:S03]  /*2060*/  IMAD R47, R126, c[0x0][0x1c0], RZ ;  /* 0x000070007e2f7a24 */ /* 0x000fc600078e02ff */
[----:B------:R-:W-:Y:S01]  /*2070*/  IADD3 R45, R45, R25, RZ ;  /* 0x000000192d2d7210 */ /* 0x000fe20007ffe0ff */
[----:B------:R-:W-:Y:S01]  /*2080*/  IMAD R25, R126, c[0x0][0x188], RZ ;  /* 0x000062007e197a24 */ /* 0x000fe200078e02ff */
[-C--:B------:R-:W-:Y:S01]  /*2090*/  ISETP.GE.AND P0, PT, R72, R101.reuse, PT ;  /* 0x000000654800720c */ /* 0x080fe20003f06270 */
[----:B------:R-:W-:Y:S01]  /*20a0*/  IMAD R95, R2, c[0x0][0x1c4], R47 ;  /* 0x00007100025f7a24 */ /* 0x000fe200078e022f */
[----:B------:R-:W-:Y:S01]  /*20b0*/  ISETP.GE.AND P1, PT, R36, R101, PT ;  /* 0x000000652400720c */ /* 0x000fe20003f26270 */
[C---:B------:R-:W-:Y:S02]  /*20c0*/  IMAD R25, R2.reuse, c[0x0][0x18c], R25 ;  /* 0x0000630002197a24 */ /* 0x040fe400078e0219 */
[----:B------:R-:W-:-:S04]  /*20d0*/  IMAD.WIDE.U32 R98, R2, c[0x0][0x188], R44 ;  /* 0x0000620002627a25 */ /* 0x000fc800078e002c */
[----:B------:R-:W-:Y:S01]  /*20e0*/  IMAD.WIDE.U32 R44, R2, c[0x0][0x1c0], R72 ;  /* 0x00007000022c7a25 */ /* 0x000fe200078e0048 */
[----:B------:R-:W-:Y:S02]  /*20f0*/  IADD3 R47, R99, R25, RZ ;  /* 0x00000019632f7210 */ /* 0x000fe40007ffe0ff */
[C---:B------:R-:W-:Y:S02]  /*2100*/  LEA R94, P2, R98.reuse, c[0x0][0x220], 0x3 ;  /* 0x00008800625e7a11 */ /* 0x040fe400078418ff */
[----:B------:R-:W-:Y:S02]  /*2110*/  IADD3 R25, R45, R95, RZ ;  /* 0x0000005f2d197210 */ /* 0x000fe40007ffe0ff */
[----:B------:R-:W-:Y:S02]  /*2120*/  LEA.HI.X R95, R98, c[0x0][0x224], R47, 0x3, P2 ;  /* 0x00008900625f7a11 */ /* 0x000fe400010f1c2f */
[----:B------:R-:W-:Y:S02]  /*2130*/  LEA R46, P3, R44, R54, 0x1 ;  /* 0x000000362c2e7211 */ /* 0x000fe400078608ff */
[----:B------:R-:W-:-:S02]  /*2140*/  ISETP.GE.AND P2, PT, R35, R101, PT ;  /* 0x000000652300720c */ /* 0x000fc40003f46270 */
[--C-:B------:R-:W-:Y:S01]  /*2150*/  LEA.HI.X R47, R44, R53, R25.reuse, 0x1, P3 ;  /* 0x000000352c2f7211 */ /* 0x100fe200018f0c19 */
[----:B--2---:R-:W2:Y:S01]  /*2160*/  LDG.E.64 R94, [R94.64] ;  /* 0x000000065e5e7981 */ /* 0x004ea2000c1e1b00 */
[----:B------:R-:W-:Y:S02]  /*2170*/  PRMT R25, RZ, 0x7610, R25 ;  /* 0x00007610ff197816 */ /* 0x000fe40000000019 */
[----:B------:R-:W-:Y:S02]  /*2180*/  PRMT R98, RZ, 0x7610, R98 ;  /* 0x00007610ff627816 */ /* 0x000fe40000000062 */
[----:B------:R-:W-:Y:S02]  /*2190*/  PRMT R99, RZ, 0x7610, R99 ;  /* 0x00007610ff637816 */ /* 0x000fe40000000063 */
[----:B------:R0:W3:Y:S01]  /*21a0*/  @!P0 LDG.E.U16 R25, [R46.64] ;  /* 0x000000062e198981 */ /* 0x0000e2000c1e1500 */
[----:B------:R-:W-:-:S03]  /*21b0*/  ISETP.GE.AND P0, PT, R34, R101, PT ;  /* 0x000000652200720c */ /* 0x000fc60003f06270 */
[----:B------:R0:W4:Y:S01]  /*21c0*/  @!P1 LDG.E.U16 R98, [R46.64+0x40] ;  /* 0x000040062e629981 */ /* 0x000122000c1e1500 */
[----:B------:R-:W-:-:S03]  /*21d0*/  ISETP.GE.AND P1, PT, R33, R101, PT ;  /* 0x000000652100720c */ /* 0x000fc60003f26270 */
[----:B------:R0:W4:Y:S01]  /*21e0*/  @!P2 LDG.E.U16 R99, [R46.64+0x80] ;  /* 0x000080062e63a981 */ /* 0x000122000c1e1500 */
[-C--:B------:R-:W-:Y:S02]  /*21f0*/  ISETP.GE.AND P2, PT, R32, R101.reuse, PT ;  /* 0x000000652000720c */ /* 0x080fe40003f46270 */
        /* <DEDUP_REMOVED lines=19> */
[----:B------:R-:W-:Y:S01]  /*2330*/  IADD3 R101, R52, 0x20, RZ ;  /* 0x0000002034657810 */ /* 0x000fe20007ffe0ff */
[----:B------:R-:W-:Y:S01]  /*2340*/  IMAD.WIDE.U32 R44, R2, c[0x0][0x1a0], R44 ;  /* 0x00006800022c7a25 */ /* 0x000fe200078e002c */
[----:B0-----:R-:W-:Y:S02]  /*2350*/  IADD3 R47, R52, 0x40, RZ ;  /* 0x00000040342f7810 */ /* 0x001fe40007ffe0ff */
[----:B------:R-:W-:Y:S02]  /*2360*/  SHF.L.U32 R104, R100, 0x1, RZ ;  /* 0x0000000164687819 */ /* 0x000fe400000006ff */
[----:B------:R-:W-:-:S02]  /*2370*/  LEA.HI.SX32 R101, R101, R52, 0x1b ;  /* 0x0000003465657211 */ /* 0x000fc400078fdaff */
[----:B------:R-:W-:Y:S02]  /*2380*/  IADD3 R45, R45, R111, RZ ;  /* 0x0000006f2d2d7210 */ /* 0x000fe40007ffe0ff */
[C---:B------:R-:W-:Y:S02]  /*2390*/  LEA R100, P0, R44.reuse, c[0x0][0x228], 0x3 ;  /* 0x00008a002c647a11 */ /* 0x040fe400078018ff */
[----:B------:R-:W-:Y:S02]  /*23a0*/  LEA.HI.SX32 R47, R47, R52, 0x1b ;  /* 0x000000342f2f7211 */ /* 0x000fe400078fdaff */
[----:B------:R-:W-:Y:S02]  /*23b0*/  SHF.L.U32 R113, R101, 0x1, RZ ;  /* 0x0000000165717819 */ /* 0x000fe400000006ff */
[----:B------:R-:W-:Y:S02]  /*23c0*/  LEA.HI.X R101, R44, c[0x0][0x22c], R45, 0x3, P0 ;  /* 0x00008b002c657a11 */ /* 0x000fe400000f1c2d */
[----:B------:R-:W-:-:S02]  /*23d0*/  ISETP.NE.AND P0, PT, R50, RZ, PT ;  /* 0x000000ff3200720c */ /* 0x000fc40003f05270 */
[----:B------:R-:W-:Y:S02]  /*23e0*/  SHF.L.U32 R114, R47, 0x1, RZ ;  /* 0x000000012f727819 */ /* 0x000fe400000006ff */
[----:B------:R-:W-:Y:S01]  /*23f0*/  ISETP.LT.OR P2, PT, R29, 0x2, P0 ;  /* 0x000000021d00780c */ /* 0x000fe20000741670 */
[----:B------:R-:W5:Y:S01]  /*2400*/  LDG.E.64 R100, [R100.64] ;  /* 0x0000000664647981 */ /* 0x000f62000c1e1b00 */
[----:B------:R-:W-:Y:S02]  /*2410*/  ISETP.NE.AND P1, PT, R61, RZ, PT ;  /* 0x000000ff3d00720c */ /* 0x000fe40003f25270 */
[C---:B------:R-:W-:Y:S02]  /*2420*/  IADD3 R45, R52.reuse, 0x60, RZ ;  /* 0x00000060342d7810 */ /* 0x040fe40007ffe0ff */
[C---:B------:R-:W-:Y:S02]  /*2430*/  IADD3 R47, R52.reuse, 0x80, RZ ;  /* 0x00000080342f7810 */ /* 0x040fe40007ffe0ff */
[----:B------:R-:W-:-:S02]  /*2440*/  IADD3 R111, R52, 0xa0, RZ ;  /* 0x000000a0346f7810 */ /* 0x000fc40007ffe0ff */
[-C--:B------:R-:W-:Y:S02]  /*2450*/  LEA.HI.SX32 R45, R45, R52.reuse, 0x1b ;  /* 0x000000342d2d7211 */ /* 0x080fe400078fdaff */
[-C--:B------:R-:W-:Y:S02]  /*2460*/  LEA.HI.SX32 R47, R47, R52.reuse, 0x1b ;  /* 0x000000342f2f7211 */ /* 0x080fe400078fdaff */
[----:B------:R-:W-:Y:S02]  /*2470*/  LEA.HI.SX32 R111, R111, R52, 0x1b ;  /* 0x000000346f6f7211 */ /* 0x000fe400078fdaff */
[----:B------:R-:W-:Y:S02]  /*2480*/  SHF.L.U32 R117, R45, 0x1, RZ ;  /* 0x000000012d757819 */ /* 0x000fe400000006ff */
[----:B------:R-:W-:Y:S02]  /*2490*/  SHF.L.U32 R116, R111, 0x1, RZ ;  /* 0x000000016f747819 */ /* 0x000fe400000006ff */
[----:B------:R-:W-:-:S02]  /*24a0*/  LEA R45, R5, R2, 0x8 ;  /* 0x00000002052d7211 */ /* 0x000fc400078e40ff */
[----:B------:R-:W-:-:S04]  /*24b0*/  @P1 IADD3 R45, R61, 0x200, RZ ;  /* 0x000002003d2d1810 */ /* 0x000fc80007ffe0ff */
[----:B------:R-:W-:Y:S01]  /*24c0*/  SHF.L.U32 R111, R45, 0x3, RZ ;  /* 0x000000032d6f7819 */ /* 0x000fe200000006ff */
[----:B------:R-:W-:Y:S01]  /*24d0*/  BSSY B0, `(.L_x_13202) ;  /* 0x0000073000007945 */ /* 0x000fe20003800000 */
[----:B--2---:R-:W-:Y:S02]  /*24e0*/  FMUL.FTZ R46, R94, 1.4426950216293334961 ;  /* 0x3fb8aa3b5e2e7820 */ /* 0x004fe40000410000 */
[C---:B------:R-:W-:Y:S02]  /*24f0*/  FMUL.FTZ R44, R21.reuse, R95 ;  /* 0x0000005f152c7220 */ /* 0x040fe40000410000 */
[----:B------:R-:W-:Y:S02]  /*2500*/  FMUL.FTZ R112, R21, R46 ;  /* 0x0000002e15707220 */ /* 0x000fe40000410000 */
[----:B------:R-:W-:Y:S01]  /*2510*/  FMUL.RZ R44, R44, 0.15915493667125701904 ;  /* 0x3e22f9832c2c7820 */ /* 0x000fe2000040c000 */
[----:B---3--:R0:W-:Y:S04]  /*2520*/  STS.U16 [R104], R25 ;  /* 0x0000001968007388 */ /* 0x0081e80000000400 */
[----:B-1--4-:R1:W-:Y:S01]  /*2530*/  STS.U16 [R113+0x40], R98 ;  /* 0x0000406271007388 */ /* 0x0123e20000000400 */
[----:B------:R-:W-:Y:S03]  /*2540*/  MUFU.EX2 R112, R112 ;  /* 0x0000007000707308 */ /* 0x000fe60000000800 */
[----:B------:R2:W-:Y:S01]  /*2550*/  STS.U16 [R114+0x80], R99 ;  /* 0x0000806372007388 */ /* 0x0005e20000000400 */
[----:B0-----:R-:W-:-:S04]  /*2560*/  IADD3 R25, R52, 0xc0, RZ ;  /* 0x000000c034197810 */ /* 0x001fc80007ffe0ff */
[----:B------:R-:W0:Y:S01]  /*2570*/  MUFU.COS R115, R44 ;  /* 0x0000002c00737308 */ /* 0x000e220000000000 */
[----:B------:R-:W-:Y:S02]  /*2580*/  LEA.HI.SX32 R25, R25, R52, 0x1b ;  /* 0x0000003419197211 */ /* 0x000fe400078fdaff */
[----:B-1----:R-:W-:-:S05]  /*2590*/  IADD3 R113, R52, 0xe0, RZ ;  /* 0x000000e034717810 */ /* 0x002fca0007ffe0ff */
[----:B--2---:R1:W2:Y:S01]  /*25a0*/  MUFU.SIN R99, R44 ;  /* 0x0000002c00637308 */ /* 0x0042a20000000400 */
[----:B------:R-:W-:Y:S02]  /*25b0*/  SHF.L.U32 R118, R25, 0x1, RZ ;  /* 0x0000000119767819 */ /* 0x000fe400000006ff */
[----:B------:R-:W-:Y:S02]  /*25c0*/  SHF.L.U32 R25, R52, 0x3, RZ ;  /* 0x0000000334197819 */ /* 0x000fe400000006ff */
[----:B------:R-:W-:Y:S02]  /*25d0*/  SHF.L.U32 R114, R47, 0x1, RZ ;  /* 0x000000012f727819 */ /* 0x000fe400000006ff */
[----:B------:R-:W-:Y:S02]  /*25e0*/  LEA.HI.SX32 R113, R113, R52, 0x1b ;  /* 0x0000003471717211 */ /* 0x000fe400078fdaff */
[----:B------:R-:W-:Y:S01]  /*25f0*/  @!P2 IADD3 R47, R29, -0x2, RZ ;  /* 0xfffffffe1d2fa810 */ /* 0x000fe20007ffe0ff */
[----:B------:R-:W-:Y:S01]  /*2600*/  STS.U16 [R117+0xc0], R102 ;  /* 0x0000c06675007388 */ /* 0x000fe20000000400 */
[----:B-1----:R-:W-:-:S02]  /*2610*/  LEA.HI.SX32 R44, R25, R25, 0x1b ;  /* 0x00000019192c7211 */ /* 0x002fc400078fdaff */
[----:B------:R-:W-:Y:S01]  /*2620*/  SHF.L.U32 R113, R113, 0x1, RZ ;  /* 0x0000000171717819 */ /* 0x000fe200000006ff */
[----:B------:R1:W-:Y:S01]  /*2630*/  STS.U16 [R114+0x100], R103 ;  /* 0x0001006772007388 */ /* 0x0003e20000000400 */
[C---:B0-----:R-:W-:Y:S02]  /*2640*/  FMUL.FTZ R98, R112.reuse, R115 ;  /* 0x0000007370627220 */ /* 0x041fe40000410000 */
[----:B--2---:R-:W-:Y:S01]  /*2650*/  FMUL.FTZ R99, R112, R99 ;  /* 0x0000006370637220 */ /* 0x004fe20000410000 */
[----:B------:R0:W-:Y:S01]  /*2660*/  STS.U16 [R116+0x140], R105 ;  /* 0x0001406974007388 */ /* 0x0001e20000000400 */
[----:B-1----:R-:W-:Y:S01]  /*2670*/  @!P2 IMAD R103, R47, c[0x0][0x16c], R2 ;  /* 0x00005b002f67aa24 */ /* 0x002fe200078e0202 */
[----:B------:R-:W-:Y:S02]  /*2680*/  SHF.L.U32 R47, R44, 0x1, RZ ;  /* 0x000000012c2f7819 */ /* 0x000fe400000006ff */
[----:B------:R-:W-:Y:S04]  /*2690*/  STS.U16 [R118+0x180], R109 ;  /* 0x0001806d76007388 */ /* 0x000fe80000000400 */
[----:B------:R1:W-:Y:S01]  /*26a0*/  STS.U16 [R113+0x1c0], R110 ;  /* 0x0001c06e71007388 */ /* 0x0003e20000000400 */
[----:B------:R-:W-:-:S06]  /*26b0*/  NOP ;  /* 0x0000000000007918 */ /* 0x000fcc0000000000 */
[----:B------:R-:W2:Y:S04]  /*26c0*/  LDS.U16 R119, [R47] ;  /* 0x000000002f777984 */ /* 0x000ea80000000400 */
[----:B------:R-:W3:Y:S04]  /*26d0*/  LDS.U16 R121, [R47+0x2] ;  /* 0x000002002f797984 */ /* 0x000ee80000000400 */
[----:B------:R-:W4:Y:S04]  /*26e0*/  LDS.U16 R123, [R47+0x4] ;  /* 0x000004002f7b7984 */ /* 0x000f280000000400 */
[----:B------:R-:W2:Y:S04]  /*26f0*/  LDS.U16 R141, [R47+0x6] ;  /* 0x000006002f8d7984 */ /* 0x000ea80000000400 */
[----:B------:R-:W2:Y:S04]  /*2700*/  LDS.U16 R130, [R47+0x8] ;  /* 0x000008002f827984 */ /* 0x000ea80000000400 */
[----:B------:R-:W2:Y:S04]  /*2710*/  LDS.U16 R132, [R47+0xa] ;  /* 0x00000a002f847984 */ /* 0x000ea80000000400 */
[----:B------:R-:W2:Y:S04]  /*2720*/  LDS.U16 R137, [R47+0xc] ;  /* 0x00000c002f897984 */ /* 0x000ea80000000400 */
[----:B------:R0:W2:Y:S04]  /*2730*/  LDS.U16 R133, [R47+0xe] ;  /* 0x00000e002f857984 */ /* 0x0000a80000000400 */
[----:B------:R0:W-:Y:S01]  /*2740*/  STS.64 [R111+0xa80], R98 ;  /* 0x000a80626f007388 */ /* 0x0001e20000000a00 */
[----:B------:R-:W-:-:S04]  /*2750*/  FMUL.FTZ R102, R20, R95 ;  /* 0x0000005f14667220 */ /* 0x000fc80000410000 */
[----:B------:R-:W-:Y:S02]  /*2760*/  FMUL.RZ R112, R102, 0.15915493667125701904 ;  /* 0x3e22f98366707820 */ /* 0x000fe4000040c000 */
[-C--:B------:R-:W-:Y:S02]  /*2770*/  FMUL.FTZ R102, R20, R46.reuse ;  /* 0x0000002e14667220 */ /* 0x080fe40000410000 */
[----:B------:R-:W-:Y:S02]  /*2780*/  @!P2 IMAD.WIDE R44, R103, 0x10, R66 ;  /* 0x00000010672ca825 */ /* 0x000fe400078e0242 */
[----:B------:R-:W-:Y:S01]  /*2790*/  MUFU.SIN R103, R112 ;  /* 0x0000007000677308 */ /* 0x000fe20000000400 */
[----:B0-----:R-:W-:Y:S01]  /*27a0*/  CS2R R104, SRZ ;  /* 0x0000000000687805 */ /* 0x001fe2000001ff00 */
[----:B------:R-:W-:Y:S01]  /*27b0*/  BAR.SYNC.DEFER_BLOCKING 0x0 ;  /* 0x0000000000007b1d */ /* 0x000fe20000010000 */
[-C--:B-1----:R-:W-:Y:S02]  /*27c0*/  FMUL.FTZ R110, R19, R46.reuse ;  /* 0x0000002e136e7220 */ /* 0x082fe40000410000 */
[----:B------:R-:W-:-:S03]  /*27d0*/  FMUL.FTZ R47, R18, R46 ;  /* 0x0000002e122f7220 */ /* 0x000fc60000410000 */
[----:B------:R-:W0:Y:S01]  /*27e0*/  MUFU.EX2 R102, R102 ;  /* 0x0000006600667308 */ /* 0x000e220000000800 */
[----:B------:R-:W-:-:S07]  /*27f0*/  FMUL.FTZ R46, R19, R95 ;  /* 0x0000005f132e7220 */ /* 0x000fce0000410000 */
[----:B------:R1:W2:Y:S01]  /*2800*/  MUFU.COS R109, R112 ;  /* 0x00000070006d7308 */ /* 0x0002a20000000000 */
[----:B------:R-:W-:Y:S01]  /*2810*/  FMUL.RZ R46, R46, 0.15915493667125701904 ;  /* 0x3e22f9832e2e7820 */ /* 0x000fe2000040c000 */
[----:B------:R2:W5:Y:S06]  /*2820*/  @!P2 LDG.E.64 R104, [R44.64+0x8] ;  /* 0x000008062c68a981 */ /* 0x00056c000c1e1b00 */
[----:B------:R-:W-:Y:S01]  /*2830*/  MUFU.EX2 R110, R110 ;  /* 0x0000006e006e7308 */ /* 0x000fe20000000800 */
[----:B-1----:R-:W-:Y:S01]  /*2840*/  PRMT R112, RZ, 0x5410, R76 ;  /* 0x00005410ff707816 */ /* 0x002fe2000000004c */
[----:B0-----:R-:W-:-:S02]  /*2850*/  FMUL.FTZ R116, R102, R103 ;  /* 0x0000006766747220 */ /* 0x001fc40000410000 */
[----:B--2---:R-:W-:-:S04]  /*2860*/  FMUL.FTZ R44, R18, R95 ;  /* 0x0000005f122c7220 */ /* 0x004fc80000410000 */
[----:B------:R-:W0:Y:S01]  /*2870*/  MUFU.SIN R115, R46 ;  /* 0x0000002e00737308 */ /* 0x000e220000000400 */
[----:B------:R-:W-:-:S07]  /*2880*/  FMUL.RZ R111, R44, 0.15915493667125701904 ;  /* 0x3e22f9832c6f7820 */ /* 0x000fce000040c000 */
[----:B------:R1:W2:Y:S01]  /*2890*/  MUFU.COS R113, R46 ;  /* 0x0000002e00717308 */ /* 0x0002a20000000000 */
[----:B------:R-:W-:Y:S02]  /*28a0*/  FMUL.FTZ R139, R21, R112 ;  /* 0x00000070158b7220 */ /* 0x000fe40000410000 */
[----:B------:R-:W-:Y:S02]  /*28b0*/  FMUL.FTZ R118, R102, R109 ;  /* 0x0000006d66767220 */ /* 0x000fe40000410000 */
[----:B------:R-:W-:-:S03]  /*28c0*/  FMUL.FTZ R44, RZ, R116 ;  /* 0x00000074ff2c7220 */ /* 0x000fc60000410000 */
[----:B------:R-:W-:Y:S01]  /*28d0*/  MUFU.EX2 R47, R47 ;  /* 0x0000002f002f7308 */ /* 0x000fe20000000800 */
[----:B------:R-:W-:-:S07]  /*28e0*/  FMUL.FTZ R45, R116, R139 ;  /* 0x0000008b742d7220 */ /* 0x000fce0000410000 */
[----:B------:R-:W2:Y:S01]  /*28f0*/  MUFU.COS R114, R111 ;  /* 0x0000006f00727308 */ /* 0x000ea20000000000 */
[----:B------:R-:W-:-:S07]  /*2900*/  FFMA.FTZ R44, R118, R139, -R44 ;  /* 0x0000008b762c7223 */ /* 0x000fce000001082c */
[----:B------:R2:W3:Y:S01]  /*2910*/  MUFU.SIN R128, R111 ;  /* 0x0000006f00807308 */ /* 0x0004e20000000400 */
[----:B-1----:R-:W-:Y:S02]  /*2920*/  FFMA.FTZ R46, RZ, R118, R45 ;  /* 0x00000076ff2e7223 */ /* 0x002fe4000001002d */
[C---:B0-----:R-:W-:Y:S01]  /*2930*/  FMUL.FTZ R115, R110.reuse, R115 ;  /* 0x000000736e737220 */ /* 0x041fe20000410000 */
[----:B--2---:R-:W-:Y:S01]  /*2940*/  PRMT R111, RZ, 0x7610, R76 ;  /* 0x00007610ff6f7816 */ /* 0x004fe2000000004c */
[----:B------:R-:W-:Y:S02]  /*2950*/  FMUL.FTZ R113, R110, R113 ;  /* 0x000000716e717220 */ /* 0x000fe40000410000 */
[----:B------:R-:W-:Y:S02]  /*2960*/  FADD.FTZ R110, RZ, R46 ;  /* 0x0000002eff6e7221 */ /* 0x000fe40000010000 */
[----:B------:R-:W-:Y:S02]  /*2970*/  FFMA.FTZ R102, R20, R111, R44 ;  /* 0x0000006f14667223 */ /* 0x000fe4000001002c */
[----:B------:R-:W-:-:S02]  /*2980*/  FMUL.FTZ R114, R47, R114 ;  /* 0x000000722f727220 */ /* 0x000fc40000410000 */
[----:B------:R-:W-:Y:S02]  /*2990*/  FMUL.FTZ R103, R115, R102 ;  /* 0x0000006673677220 */ /* 0x000fe40000410000 */
[----:B---3--:R-:W-:Y:S02]  /*29a0*/  FMUL.FTZ R128, R47, R128 ;  /* 0x000000802f807220 */ /* 0x008fe40000410000 */
[-C--:B------:R-:W-:Y:S02]  /*29b0*/  FMUL.FTZ R47, R115, R110.reuse ;  /* 0x0000006e732f7220 */ /* 0x080fe40000410000 */
[----:B------:R-:W-:Y:S01]  /*29c0*/  FFMA.FTZ R103, R113, R110, R103 ;  /* 0x0000006e71677223 */ /* 0x000fe20000010067 */
[----:B------:R-:W-:Y:S01]  /*29d0*/  PRMT R110, RZ, 0x5410, R77 ;  /* 0x00005410ff6e7816 */ /* 0x000fe2000000004d */
[----:B------:R-:W-:Y:S02]  /*29e0*/  FMUL.FTZ R45, R99, R116 ;  /* 0x00000074632d7220 */ /* 0x000fe40000410000 */
[----:B------:R-:W-:-:S02]  /*29f0*/  FFMA.FTZ R102, R113, R102, -R47 ;  /* 0x0000006671667223 */ /* 0x000fc4000001082f */
[C---:B------:R-:W-:Y:S02]  /*2a00*/  FMUL.FTZ R46, R98.reuse, R116 ;  /* 0x00000074622e7220 */ /* 0x040fe40000410000 */
[----:B------:R-:W-:Y:S01]  /*2a10*/  FFMA.FTZ R44, R98, R118, -R45 ;  /* 0x00000076622c7223 */ /* 0x000fe2000001082d */
[----:B------:R-:W-:Y:S01]  /*2a20*/  ISETP.NE.AND P2, PT, R61, 0x1f, PT ;  /* 0x0000001f3d00780c */ /* 0x000fe20003f45270 */
[----:B------:R-:W-:Y:S02]  /*2a30*/  FFMA.FTZ R109, R19, R110, R102 ;  /* 0x0000006e136d7223 */ /* 0x000fe40000010066 */
[----:B------:R-:W-:Y:S02]  /*2a40*/  FFMA.FTZ R46, R99, R118, R46 ;  /* 0x00000076632e7223 */ /* 0x000fe4000001002e */
[----:B------:R-:W-:Y:S02]  /*2a50*/  FMUL.FTZ R45, R115, R44 ;  /* 0x0000002c732d7220 */ /* 0x000fe40000410000 */
[----:B------:R-:W-:-:S02]  /*2a60*/  FADD.FTZ R103, RZ, R103 ;  /* 0x00000067ff677221 */ /* 0x000fc40000010000 */
[----:B------:R-:W-:Y:S02]  /*2a70*/  FMUL.FTZ R102, R128, R109 ;  /* 0x0000006d80667220 */ /* 0x000fe40000410000 */
[-C--:B------:R-:W-:Y:S02]  /*2a80*/  FFMA.FTZ R47, R113, R46.reuse, R45 ;  /* 0x0000002e712f7223 */ /* 0x080fe4000001002d */
[----:B------:R-:W-:Y:S02]  /*2a90*/  FMUL.FTZ R46, R115, R46 ;  /* 0x0000002e732e7220 */ /* 0x000fe40000410000 */
[-C--:B------:R-:W-:Y:S02]  /*2aa0*/  FFMA.FTZ R102, R114, R103.reuse, R102 ;  /* 0x0000006772667223 */ /* 0x080fe40000010066 */
[----:B------:R-:W-:Y:S02]  /*2ab0*/  FFMA.FTZ R45, R113, R44, -R46 ;  /* 0x0000002c712d7223 */ /* 0x000fe4000001082e */
[----:B------:R-:W-:-:S02]  /*2ac0*/  FMUL.FTZ R46, R128, R103 ;  /* 0x00000067802e7220 */ /* 0x000fc40000410000 */
[----:B------:R-:W-:Y:S02]  /*2ad0*/  FADD.FTZ R122, RZ, R102 ;  /* 0x00000066ff7a7221 */ /* 0x000fe40000010000 */
[----:B------:R0:W1:Y:S01]  /*2ae0*/  @P2 LDS.64 R102, [R61.X8+0x1a88] ;  /* 0x001a88003d662984 */ /* 0x0000620000008a00 */
[----:B------:R-:W-:Y:S01]  /*2af0*/  FFMA.FTZ R46, R114, R109, -R46 ;  /* 0x0000006d722e7223 */ /* 0x000fe2000001082e */
[----:B------:R-:W-:Y:S01]  /*2b00*/  PRMT R109, RZ, 0x7610, R77 ;  /* 0x00007610ff6d7816 */ /* 0x000fe2000000004d */
[C---:B------:R-:W-:Y:S02]  /*2b10*/  FMUL.FTZ R138, R128.reuse, R47 ;  /* 0x0000002f808a7220 */ /* 0x040fe40000410000 */
[-C--:B------:R-:W-:Y:S02]  /*2b20*/  FMUL.FTZ R44, R128, R45.reuse ;  /* 0x0000002d802c7220 */ /* 0x080fe40000410000 */
[C---:B------:R-:W-:Y:S02]  /*2b30*/  FFMA.FTZ R138, R114.reuse, R45, -R138 ;  /* 0x0000002d728a7223 */ /* 0x040fe4000001088a */
[----:B------:R-:W-:-:S02]  /*2b40*/  FFMA.FTZ R47, R114, R47, R44 ;  /* 0x0000002f722f7223 */ /* 0x000fc4000001002c */
[----:B------:R-:W-:Y:S01]  /*2b50*/  FFMA.FTZ R136, R18, R109, R46 ;  /* 0x0000006d12887223 */ /* 0x000fe2000001002e */
[----:B------:R-:W-:Y:S05]  /*2b60*/  @P2 BRA `(.L_x_13203) ;  /* 0x0000009000002947 */ /* 0x000fea0003800000 */
[----:B0---4-:R-:W-:Y:S01]  /*2b70*/  ISETP.NE.AND P3, PT, R29, c[0x0][0x174], PT ;  /* 0x00005d001d007a0c */ /* 0x011fe20003f65270 */
        /* <DEDUP_REMOVED lines=8> */
.L_x_13203:
[----:B0---4-:R-:W-:Y:S05]  /*2c00*/  BSYNC B0 ;  /* 0x0000000000007941 */ /* 0x011fea0003800000 */
.L_x_13202:
[----:B------:R-:W0:Y:S01]  /*2c10*/  SHFL.UP PT, R46, R136, 0x1, RZ ;  /* 0x04200000882e7989 */ /* 0x000e2200000e00ff */
[----:B------:R-:W-:Y:S01]  /*2c20*/  ISETP.GE.AND P3, PT, R52, 0x1, PT ;  /* 0x000000013400780c */ /* 0x000fe20003f66270 */
[----:B------:R-:W-:Y:S01]  /*2c30*/  FADD.FTZ R129, R15, R15 ;  /* 0x0000000f0f817221 */ /* 0x000fe20000010000 */
[----:B------:R-:W-:Y:S01]  /*2c40*/  PRMT R133, RZ, 0x5410, R133 ;  /* 0x00005410ff857816 */ /* 0x000fe20000000085 */
[----:B------:R-:W2:Y:S01]  /*2c50*/  SHFL.UP PT, R44, R138, 0x1, RZ ;  /* 0x042000008a2c7989 */ /* 0x000ea200000e00ff */
[----:B------:R-:W-:Y:S01]  /*2c60*/  PRMT R137, RZ, 0x5410, R137 ;  /* 0x00005410ff897816 */ /* 0x000fe20000000089 */
[----:B-1----:R-:W-:Y:S01]  /*2c70*/  FMUL.FTZ R142, R128, -R102 ;  /* 0x80000066808e7220 */ /* 0x002fe20000410000 */
[----:B------:R-:W-:Y:S01]  /*2c80*/  PRMT R132, RZ, 0x5410, R132 ;  /* 0x00005410ff847816 */ /* 0x000fe20000000084 */
[----:B------:R-:W1:Y:S01]  /*2c90*/  SHFL.UP PT, R117, R122, 0x1, RZ ;  /* 0x042000007a757989 */ /* 0x000e6200000e00ff */
[----:B------:R-:W-:Y:S01]  /*2ca0*/  PRMT R130, RZ, 0x5410, R130 ;  /* 0x00005410ff827816 */ /* 0x000fe20000000082 */
[----:B------:R-:W-:Y:S01]  /*2cb0*/  FFMA.FTZ R148, R114, -R103, R142 ;  /* 0x8000006772947223 */ /* 0x000fe2000001008e */
[----:B------:R-:W-:Y:S01]  /*2cc0*/  PRMT R141, RZ, 0x5410, R141 ;  /* 0x00005410ff8d7816 */ /* 0x000fe2000000008d */
[----:B------:R-:W3:Y:S01]  /*2cd0*/  SHFL.UP PT, R45, R47, 0x1, RZ ;  /* 0x042000002f2d7989 */ /* 0x000ee200000e00ff */
[----:B------:R-:W-:Y:S01]  /*2ce0*/  PRMT R123, RZ, 0x5410, R123 ;  /* 0x00005410ff7b7816 */ /* 0x000fe2000000007b */
[----:B------:R-:W-:Y:S01]  /*2cf0*/  BSSY B0, `(.L_x_13204) ;  /* 0x00000ab000007945 */ /* 0x000fe20003800000 */
[----:B------:R-:W-:Y:S01]  /*2d00*/  ISETP.GE.OR P0, PT, R29, c[0x0][0x174], P0 ;  /* 0x00005d001d007a0c */ /* 0x000fe20000706670 */
[----:B-----5:R-:W-:Y:S04]  /*2d10*/  SHFL.IDX PT, R105, R105, RZ, 0x1f ;  /* 0x00001fff69697589 */ /* 0x020fe800000e0000 */
[----:B------:R-:W-:Y:S01]  /*2d20*/  SHFL.IDX PT, R104, R104, RZ, 0x1f ;  /* 0x00001fff68687589 */ /* 0x000fe200000e0000 */
[----:B0-----:R-:W-:-:S02]  /*2d30*/  FMUL.FTZ R124, R47, R46 ;  /* 0x0000002e2f7c7220 */ /* 0x001fc40000410000 */
[C---:B--2---:R-:W-:Y:S02]  /*2d40*/  FMUL.FTZ R120, R47.reuse, R44 ;  /* 0x0000002c2f787220 */ /* 0x044fe40000410000 */
[CC--:B-1----:R-:W-:Y:S02]  /*2d50*/  FMUL.FTZ R125, R47.reuse, R117.reuse ;  /* 0x000000752f7d7220 */ /* 0x0c2fe40000410000 */
        /* <DEDUP_REMOVED lines=53> */
[----:B------:R-:W-:-:S02]  /*30b0*/  @P3 FFMA.FTZ R138, R138, R45, -R47 ;  /* 0x0000002d8a8a3223 */ /* 0x000fc4000001082f */
[----:B------:R-:W-:Y:S02]  /*30c0*/  FMUL.FTZ R47, R101, R133 ;  /* 0x00000085652f7220 */ /* 0x000fe40000410000 */
[----:B------:R-:W-:Y:S02]  /*30d0*/  @P3 FADD.FTZ R122, R122, R125 ;  /* 0x0000007d7a7a3221 */ /* 0x000fe40000010000 */
[----:B------:R-:W-:Y:S02]  /*30e0*/  FFMA.FTZ R120, R100, R137, -R47 ;  /* 0x0000008964787223 */ /* 0x000fe4000001082f */
[----:B------:R-:W0:Y:S01]  /*30f0*/  SHFL.UP PT, R47, R138, 0x10, RZ ;  /* 0x060000008a2f7989 */ /* 0x000e2200000e00ff */
[----:B------:R-:W-:Y:S01]  /*3100*/  @P3 FADD.FTZ R136, R136, R117 ;  /* 0x0000007588883221 */ /* 0x000fe20000010000 */
[----:B------:R-:W-:Y:S01]  /*3110*/  ISETP.GE.AND P3, PT, R52, 0x10, PT ;  /* 0x000000103400780c */ /* 0x000fe20003f66270 */
[----:B------:R-:W-:Y:S01]  /*3120*/  FMUL.FTZ R46, R100, R133 ;  /* 0x00000085642e7220 */ /* 0x000fe20000410000 */
[----:B------:R-:W1:Y:S01]  /*3130*/  SHFL.UP PT, R117, R44, 0x10, RZ ;  /* 0x060000002c757989 */ /* 0x000e6200000e00ff */
[----:B------:R-:W-:-:S02]  /*3140*/  FADD.FTZ R125, R14, R14 ;  /* 0x0000000e0e7d7221 */ /* 0x000fc40000010000 */
[C---:B------:R-:W-:Y:S01]  /*3150*/  FFMA.FTZ R124, R101.reuse, R137, R46 ;  /* 0x00000089657c7223 */ /* 0x040fe2000001002e */
[----:B------:R-:W2:Y:S01]  /*3160*/  SHFL.UP PT, R147, R122, 0x10, RZ ;  /* 0x060000007a937989 */ /* 0x000ea200000e00ff */
[-C--:B------:R-:W-:Y:S02]  /*3170*/  FMUL.FTZ R45, R101, R132.reuse ;  /* 0x00000084652d7220 */ /* 0x080fe40000410000 */
[C---:B------:R-:W-:Y:S01]  /*3180*/  FMUL.FTZ R46, R100.reuse, R132 ;  /* 0x00000084642e7220 */ /* 0x040fe20000410000 */
[----:B------:R-:W3:Y:S01]  /*3190*/  SHFL.UP PT, R145, R136, 0x10, RZ ;  /* 0x0600000088917989 */ /* 0x000ee200000e00ff */
[C---:B------:R-:W-:Y:S02]  /*31a0*/  FMUL.FTZ R131, R125.reuse, R124 ;  /* 0x0000007c7d837220 */ /* 0x040fe40000410000 */
[----:B------:R-:W-:Y:S02]  /*31b0*/  FMUL.FTZ R135, R125, R120 ;  /* 0x000000787d877220 */ /* 0x000fe40000410000 */
[----:B------:R-:W-:-:S02]  /*31c0*/  FFMA.FTZ R124, R100, R130, -R45 ;  /* 0x00000082647c7223 */ /* 0x000fc4000001082d */
[----:B------:R-:W-:Y:S02]  /*31d0*/  FFMA.FTZ R46, R101, R130, R46 ;  /* 0x00000082652e7223 */ /* 0x000fe4000001002e */
[-C--:B------:R-:W-:Y:S02]  /*31e0*/  FMUL.FTZ R120, R114, R131.reuse ;  /* 0x0000008372787220 */ /* 0x080fe40000410000 */
[C---:B------:R-:W-:Y:S02]  /*31f0*/  FMUL.FTZ R45, R128.reuse, R131 ;  /* 0x00000083802d7220 */ /* 0x040fe40000410000 */
[C---:B------:R-:W-:Y:S02]  /*3200*/  FMUL.FTZ R127, R129.reuse, R46 ;  /* 0x0000002e817f7220 */ /* 0x040fe40000410000 */
[----:B------:R-:W-:Y:S02]  /*3210*/  FFMA.FTZ R120, -R128, R135, -R120 ;  /* 0x0000008780787223 */ /* 0x000fe40000010978 */
[----:B------:R-:W-:-:S02]  /*3220*/  FMUL.FTZ R124, R129, R124 ;  /* 0x0000007c817c7220 */ /* 0x000fc40000410000 */
[----:B------:R-:W-:Y:S02]  /*3230*/  FFMA.FTZ R45, R114, R135, -R45 ;  /* 0x00000087722d7223 */ /* 0x000fe4000001082d */
[----:B------:R-:W-:Y:S02]  /*3240*/  FADD.FTZ R134, -R127, R120 ;  /* 0x000000787f867221 */ /* 0x000fe40000010100 */
[----:B------:R-:W-:Y:S02]  /*3250*/  FADD.FTZ R46, R124, R45 ;  /* 0x0000002d7c2e7221 */ /* 0x000fe40000010000 */
[----:B0-----:R-:W-:Y:S02]  /*3260*/  FMUL.FTZ R45, R44, R47 ;  /* 0x0000002f2c2d7220 */ /* 0x001fe40000410000 */
[C---:B------:R-:W-:Y:S02]  /*3270*/  FMUL.FTZ R143, R115.reuse, -R134 ;  /* 0x80000086738f7220 */ /* 0x040fe40000410000 */
[----:B------:R-:W-:-:S02]  /*3280*/  FMUL.FTZ R140, R115, -R46 ;  /* 0x8000002e738c7220 */ /* 0x000fc40000410000 */
[----:B-1----:R-:W-:Y:S02]  /*3290*/  FFMA.FTZ R45, R138, R117, R45 ;  /* 0x000000758a2d7223 */ /* 0x002fe4000001002d */
[C---:B------:R-:W-:Y:S02]  /*32a0*/  FFMA.FTZ R143, R113.reuse, R46, -R143 ;  /* 0x0000002e718f7223 */ /* 0x040fe4000001088f */
[C---:B--2---:R-:W-:Y:S02]  /*32b0*/  FMUL.FTZ R46, R44.reuse, R147 ;  /* 0x000000932c2e7220 */ /* 0x044fe40000410000 */
[C---:B---3--:R-:W-:Y:S02]  /*32c0*/  FMUL.FTZ R120, R44.reuse, R145 ;  /* 0x000000912c787220 */ /* 0x048fe40000410000 */
[----:B------:R-:W-:Y:S01]  /*32d0*/  FFMA.FTZ R144, R113, R134, R140 ;  /* 0x0000008671907223 */ /* 0x000fe2000001008c */
[C---:B------:R-:W-:Y:S01]  /*32e0*/  FSEL R140, R44.reuse, R45, !P3 ;  /* 0x0000002d2c8c7208 */ /* 0x040fe20005800000 */
[----:B------:R-:W-:Y:S01]  /*32f0*/  FMUL.FTZ R117, R44, R117 ;  /* 0x000000752c757220 */ /* 0x000fe20000410000 */
[----:B------:R-:W-:Y:S01]  /*3300*/  HFMA2.MMA R45, -RZ, RZ, 0, 0 ;  /* 0x00000000ff2d7435 */ /* 0x000fe200000001ff */
[C---:B------:R-:W-:Y:S01]  /*3310*/  FFMA.FTZ R145, R138.reuse, R145, -R46 ;  /* 0x000000918a917223 */ /* 0x040fe2000001082e */
[----:B------:R-:W-:Y:S01]  /*3320*/  MOV R44, 0x3f800000 ;  /* 0x3f800000002c7802 */ /* 0x000fe20000000f00 */
[C---:B------:R-:W-:Y:S01]  /*3330*/  FFMA.FTZ R147, R138.reuse, R147, R120 ;  /* 0x000000938a937223 */ /* 0x040fe20000010078 */
[----:B------:R-:W0:Y:S01]  /*3340*/  SHFL.UP PT, R140, R140, 0x1, RZ ;  /* 0x042000008c8c7989 */ /* 0x000e2200000e00ff */
[----:B------:R-:W-:-:S02]  /*3350*/  @P3 FFMA.FTZ R138, R138, R47, -R117 ;  /* 0x0000002f8a8a3223 */ /* 0x000fc40000010875 */
[-C--:B------:R-:W-:Y:S01]  /*3360*/  FMUL.FTZ R117, R101, R141.reuse ;  /* 0x0000008d65757220 */ /* 0x080fe20000410000 */
[----:B------:R-:W-:Y:S01]  /*3370*/  CS2R R46, SRZ ;  /* 0x00000000002e7805 */ /* 0x000fe2000001ff00 */
[----:B------:R-:W-:Y:S02]  /*3380*/  @P3 FADD.FTZ R136, R136, R145 ;  /* 0x0000009188883221 */ /* 0x000fe40000010000 */
[----:B------:R-:W-:Y:S01]  /*3390*/  FMUL.FTZ R120, R100, R141 ;  /* 0x0000008d64787220 */ /* 0x000fe20000410000 */
[----:B------:R-:W1:Y:S01]  /*33a0*/  SHFL.UP PT, R138, R138, 0x1, RZ ;  /* 0x042000008a8a7989 */ /* 0x000e6200000e00ff */
[----:B------:R-:W-:Y:S02]  /*33b0*/  FADD.FTZ R134, R16, R16 ;  /* 0x0000001010867221 */ /* 0x000fe40000010000 */
[----:B------:R-:W-:Y:S01]  /*33c0*/  FFMA.FTZ R117, R100, R123, -R117 ;  /* 0x0000007b64757223 */ /* 0x000fe20000010875 */
[----:B------:R-:W2:Y:S01]  /*33d0*/  SHFL.UP PT, R136, R136, 0x1, RZ ;  /* 0x0420000088887989 */ /* 0x000ea200000e00ff */
[----:B------:R-:W-:-:S02]  /*33e0*/  @P3 FADD.FTZ R122, R122, R147 ;  /* 0x000000937a7a3221 */ /* 0x000fc40000010000 */
[----:B------:R-:W-:Y:S01]  /*33f0*/  FFMA.FTZ R145, R101, R123, R120 ;  /* 0x0000007b65917223 */ /* 0x000fe20000010078 */
[----:B------:R-:W-:Y:S01]  /*3400*/  @!P0 LDS.128 R44, [R2.X16+0x1b80] ;  /* 0x001b8000022c8984 */ /* 0x000fe2000000cc00 */
[----:B------:R-:W-:Y:S01]  /*3410*/  FMUL.FTZ R120, R134, R117 ;  /* 0x0000007586787220 */ /* 0x000fe20000410000 */
[----:B------:R-:W-:Y:S01]  /*3420*/  ISETP.NE.AND P0, PT, R50, 0x1f, PT ;  /* 0x0000001f3200780c */ /* 0x000fe20003f05270 */
[----:B------:R-:W-:Y:S01]  /*3430*/  FMUL.FTZ R117, R134, R145 ;  /* 0x0000009186757220 */ /* 0x000fe20000410000 */
[----:B------:R-:W3:Y:S01]  /*3440*/  SHFL.UP PT, R122, R122, 0x1, RZ ;  /* 0x042000007a7a7989 */ /* 0x000ee200000e00ff */
[----:B------:R-:W-:Y:S02]  /*3450*/  FMUL.FTZ R145, R128, R103 ;  /* 0x0000006780917220 */ /* 0x000fe40000410000 */
[----:B------:R-:W-:Y:S02]  /*3460*/  FADD.FTZ R149, -R117, R144 ;  /* 0x0000009075957221 */ /* 0x000fe40000010100 */
[----:B------:R-:W-:-:S02]  /*3470*/  FADD.FTZ R147, R120, R143 ;  /* 0x0000008f78937221 */ /* 0x000fc40000010000 */
[----:B------:R-:W-:Y:S02]  /*3480*/  FMUL.FTZ R142, R116, -R149 ;  /* 0x80000095748e7220 */ /* 0x000fe40000410000 */
[----:B------:R-:W-:Y:S02]  /*3490*/  FFMA.FTZ R146, R114, R102, -R145 ;  /* 0x0000006672927223 */ /* 0x000fe40000010891 */
[----:B------:R-:W-:Y:S02]  /*34a0*/  FMUL.FTZ R143, R115, -R148 ;  /* 0x80000094738f7220 */ /* 0x000fe40000410000 */
[-C--:B------:R-:W-:Y:S02]  /*34b0*/  FMUL.FTZ R144, R116, -R147.reuse ;  /* 0x8000009374907220 */ /* 0x080fe40000410000 */
[----:B------:R-:W-:Y:S02]  /*34c0*/  FFMA.FTZ R142, R118, R147, -R142 ;  /* 0x00000093768e7223 */ /* 0x000fe4000001088e */
[----:B------:R-:W-:-:S02]  /*34d0*/  FFMA.FTZ R147, R113, R146, -R143 ;  /* 0x0000009271937223 */ /* 0x000fc4000001088f */
[C---:B0-----:R-:W-:Y:S02]  /*34e0*/  FMUL.FTZ R143, R140.reuse, R105 ;  /* 0x000000698c8f7220 */ /* 0x041fe40000410000 */
[----:B------:R-:W-:Y:S02]  /*34f0*/  FMUL.FTZ R145, R115, -R146 ;  /* 0x8000009273917220 */ /* 0x000fe40000410000 */
[-C--:B------:R-:W-:Y:S02]  /*3500*/  FMUL.FTZ R140, R140, R104.reuse ;  /* 0x000000688c8c7220 */ /* 0x080fe40000410000 */
[----:B-1----:R-:W-:Y:S02]  /*3510*/  FFMA.FTZ R143, R138, R104, -R143 ;  /* 0x000000688a8f7223 */ /* 0x002fe4000001088f */
[----:B------:R-:W-:Y:S02]  /*3520*/  FFMA.FTZ R144, R118, R149, R144 ;  /* 0x0000009576907223 */ /* 0x000fe40000010090 */
[----:B------:R-:W-:-:S02]  /*3530*/  FFMA.FTZ R149, R113, R148, R145 ;  /* 0x0000009471957223 */ /* 0x000fc40000010091 */
[----:B------:R-:W-:Y:S02]  /*3540*/  FFMA.FTZ R145, R138, R105, R140 ;  /* 0x000000698a917223 */ /* 0x000fe4000001008c */
[----:B--2---:R-:W-:Y:S01]  /*3550*/  @P1 FADD.FTZ R104, R136, R143 ;  /* 0x0000008f88681221 */ /* 0x004fe20000010000 */
[----:B------:R-:W-:Y:S01]  /*3560*/  PRMT R136, RZ, 0x5410, R121 ;  /* 0x00005410ff887816 */ /* 0x000fe20000000079 */
[----:B---3--:R-:W-:Y:S01]  /*3570*/  @P1 FADD.FTZ R105, R122, R145 ;  /* 0x000000917a691221 */ /* 0x008fe20000010000 */
[----:B------:R-:W-:Y:S01]  /*3580*/  PRMT R122, RZ, 0x5410, R119 ;  /* 0x00005410ff7a7816 */ /* 0x000fe20000000077 */
[C---:B------:R-:W-:Y:S02]  /*3590*/  FMUL.FTZ R146, R116.reuse, -R149 ;  /* 0x8000009574927220 */ /* 0x040fe40000410000 */
[----:B------:R-:W-:Y:S02]  /*35a0*/  FMUL.FTZ R148, R116, -R147 ;  /* 0x8000009374947220 */ /* 0x000fe40000410000 */
[----:B------:R-:W-:-:S02]  /*35b0*/  FMUL.FTZ R121, R101, R136 ;  /* 0x0000008865797220 */ /* 0x000fc40000410000 */
[----:B------:R-:W-:Y:S02]  /*35c0*/  FMUL.FTZ R145, R100, R136 ;  /* 0x0000008864917220 */ /* 0x000fe40000410000 */
[C---:B------:R-:W-:Y:S02]  /*35d0*/  FFMA.FTZ R138, R118.reuse, R147, -R146 ;  /* 0x00000093768a7223 */ /* 0x040fe40000010892 */
[----:B------:R-:W-:Y:S02]  /*35e0*/  FFMA.FTZ R140, R118, R149, R148 ;  /* 0x00000095768c7223 */ /* 0x000fe40000010094 */
[----:B------:R-:W-:Y:S01]  /*35f0*/  FADD.FTZ R143, R17, R17 ;  /* 0x00000011118f7221 */ /* 0x000fe20000010000 */
[----:B------:R0:W1:Y:S01]  /*3600*/  SHFL.DOWN PT, R151, R138, 0x1, 0x1f ;  /* 0x08201f008a977f89 */ /* 0x00006200000e0000 */
[-C--:B------:R-:W-:Y:S02]  /*3610*/  FFMA.FTZ R146, R100, R122.reuse, -R121 ;  /* 0x0000007a64927223 */ /* 0x080fe40000010879 */
[----:B------:R-:W-:Y:S01]  /*3620*/  FFMA.FTZ R148, R101, R122, R145 ;  /* 0x0000007a65947223 */ /* 0x000fe20000010091 */
[----:B------:R0:W2:Y:S01]  /*3630*/  SHFL.DOWN PT, R153, R140, 0x1, 0x1f ;  /* 0x08201f008c997f89 */ /* 0x0000a200000e0000 */
[----:B------:R-:W-:-:S02]  /*3640*/  FMUL.FTZ R119, R143, R146 ;  /* 0x000000928f777220 */ /* 0x000fc40000410000 */
[----:B------:R-:W-:Y:S02]  /*3650*/  FMUL.FTZ R121, R143, R148 ;  /* 0x000000948f797220 */ /* 0x000fe40000410000 */
[----:B------:R-:W-:Y:S02]  /*3660*/  FADD.FTZ R142, R119, R142 ;  /* 0x0000008e778e7221 */ /* 0x000fe40000010000 */
[----:B------:R-:W-:Y:S02]  /*3670*/  FADD.FTZ R144, -R121, R144 ;  /* 0x0000009079907221 */ /* 0x000fe40000010100 */
        /* <DEDUP_REMOVED lines=18> */
.L_x_13205:
[----:B------:R-:W-:Y:S05]  /*37a0*/  BSYNC B0 ;  /* 0x0000000000007941 */ /* 0x000fea0003800000 */
.L_x_13204:
[----:B------:R-:W-:Y:S01]  /*37b0*/  ISETP.GT.U32.AND P0, PT, R50, 0x1d, PT ;  /* 0x0000001d3200780c */ /* 0x000fe20003f04070 */
[----:B------:R-:W-:Y:S01]  /*37c0*/  FADD.FTZ R139, R139, R104 ;  /* 0x000000688b8b7221 */ /* 0x000fe20000010000 */
[----:B-1----:R1:W0:Y:S01]  /*37d0*/  SHFL.DOWN PT, R151, R138, 0x2, 0x1f ;  /* 0x08401f008a977f89 */ /* 0x00222200000e0000 */
[----:B------:R-:W-:Y:S01]  /*37e0*/  FADD.FTZ R105, RZ, R105 ;  /* 0x00000069ff697221 */ /* 0x000fe20000010000 */
        /* <DEDUP_REMOVED lines=18> */
.L_x_13207:
[----:B------:R-:W-:Y:S05]  /*3910*/  BSYNC B0 ;  /* 0x0000000000007941 */ /* 0x000fea0003800000 */
.L_x_13206:
[-C--:B------:R-:W-:Y:S01]  /*3920*/  FFMA.FTZ R136, R122, R139.reuse, -R98 ;  /* 0x0000008b7a887223 */ /* 0x080fe20000010862 */
[----:B------:R-:W-:Y:S01]  /*3930*/  ISETP.GT.U32.AND P0, PT, R50, 0x1b, PT ;  /* 0x0000001b3200780c */ /* 0x000fe20003f04070 */
[C---:B------:R-:W-:Y:S01]  /*3940*/  FMUL.FTZ R99, R116.reuse, R139 ;  /* 0x0000008b74637220 */ /* 0x040fe20000410000 */
[----:B0-----:R0:W1:Y:S01]  /*3950*/  SHFL.DOWN PT, R151, R138, 0x4, 0x1f ;  /* 0x08801f008a977f89 */ /* 0x00106200000e0000 */
[-C--:B------:R-:W-:Y:S01]  /*3960*/  FMUL.FTZ R98, R116, R105.reuse ;  /* 0x0000006974627220 */ /* 0x080fe20000410000 */
[----:B------:R-:W-:Y:S01]  /*3970*/  BSSY B0, `(.L_x_13208) ;  /* 0x0000023000007945 */ /* 0x000fe20003800000 */
[-C--:B------:R-:W-:Y:S01]  /*3980*/  FFMA.FTZ R146, R122, R105.reuse, R104 ;  /* 0x000000697a927223 */ /* 0x080fe20000010068 */
[----:B--2---:R0:W2:Y:S01]  /*3990*/  SHFL.DOWN PT, R153, R140, 0x4, 0x1f ;  /* 0x08801f008c997f89 */ /* 0x0040a200000e0000 */
[-C--:B------:R-:W-:Y:S01]  /*39a0*/  FMUL.FTZ R104, R101, R105.reuse ;  /* 0x0000006965687220 */ /* 0x080fe20000410000 */
[----:B------:R-:W-:Y:S01]  /*39b0*/  ISETP.GT.U32.AND P1, PT, R50, 0x17, PT ;  /* 0x000000173200780c */ /* 0x000fe20003f24070 */
[-C--:B------:R-:W-:Y:S01]  /*39c0*/  FMUL.FTZ R122, R100, R105.reuse ;  /* 0x00000069647a7220 */ /* 0x080fe20000410000 */
[----:B----4-:R0:W4:Y:S01]  /*39d0*/  SHFL.DOWN PT, R155, R144, 0x4, 0x1f ;  /* 0x08801f00909b7f89 */ /* 0x01012200000e0000 */
[----:B------:R-:W-:Y:S01]  /*39e0*/  FFMA.FTZ R99, R118, R105, R99 ;  /* 0x0000006976637223 */ /* 0x000fe20000010063 */
[----:B------:R-:W-:Y:S01]  /*39f0*/  ISETP.GT.U32.AND P3, PT, R50, 0xf, PT ;  /* 0x0000000f3200780c */ /* 0x000fe20003f64070 */
[----:B------:R-:W-:-:S02]  /*3a00*/  FFMA.FTZ R98, R118, R139, -R98 ;  /* 0x0000008b76627223 */ /* 0x000fc40000010862 */
[-C--:B------:R-:W-:Y:S02]  /*3a10*/  FFMA.FTZ R148, R100, R139.reuse, -R104 ;  /* 0x0000008b64947223 */ /* 0x080fe40000010868 */
[----:B------:R-:W-:Y:S02]  /*3a20*/  FFMA.FTZ R150, R101, R139, R122 ;  /* 0x0000008b65967223 */ /* 0x000fe4000001007a */
[----:B------:R-:W-:Y:S02]  /*3a30*/  FADD.FTZ R104, RZ, R99 ;  /* 0x00000063ff687221 */ /* 0x000fe40000010000 */
[----:B------:R-:W-:Y:S02]  /*3a40*/  FFMA.FTZ R122, R20, R111, R98 ;  /* 0x0000006f147a7223 */ /* 0x000fe40000010062 */
[----:B---3--:R-:W-:Y:S02]  /*3a50*/  FFMA.FTZ R147, R143, R136, RZ ;  /* 0x000000888f937223 */ /* 0x008fe400000100ff */
[----:B------:R-:W-:-:S02]  /*3a60*/  FMUL.FTZ R98, R141, R104 ;  /* 0x000000688d627220 */ /* 0x000fc40000410000 */
[----:B------:R-:W-:Y:S02]  /*3a70*/  FMUL.FTZ R99, R141, R122 ;  /* 0x0000007a8d637220 */ /* 0x000fe40000410000 */
[C---:B------:R-:W-:Y:S02]  /*3a80*/  FFMA.FTZ R149, -R143.reuse, R146, RZ ;  /* 0x000000928f957223 */ /* 0x040fe400000101ff */
[C---:B------:R-:W-:Y:S02]  /*3a90*/  FMUL.FTZ R136, R143.reuse, R148 ;  /* 0x000000948f887220 */ /* 0x040fe40000410000 */
[----:B------:R-:W-:Y:S02]  /*3aa0*/  FFMA.FTZ R141, -R143, R150, -RZ ;  /* 0x000000968f8d7223 */ /* 0x000fe400000109ff */
[----:B------:R0:W3:Y:S01]  /*3ab0*/  SHFL.DOWN PT, R143, R142, 0x4, 0x1f ;  /* 0x08801f008e8f7f89 */ /* 0x0000e200000e0000 */
[C---:B------:R-:W-:Y:S02]  /*3ac0*/  FFMA.FTZ R98, R123.reuse, R122, -R98 ;  /* 0x0000007a7b627223 */ /* 0x040fe40000010862 */
[----:B------:R-:W-:Y:S01]  /*3ad0*/  FFMA.FTZ R148, R123, R104, R99 ;  /* 0x000000687b947223 */ /* 0x000fe20000010063 */
[----:B------:R-:W-:Y:S05]  /*3ae0*/  @P0 BRA `(.L_x_13209) ;  /* 0x000000b000000947 */ /* 0x000fea0003800000 */
[C---:B-12-4-:R-:W-:Y:S02]  /*3af0*/  FMUL.FTZ R123, R140.reuse, R155 ;  /* 0x0000009b8c7b7220 */ /* 0x056fe40000410000 */
[----:B------:R-:W-:-:S02]  /*3b00*/  FMUL.FTZ R99, R140, R153 ;  /* 0x000000998c637220 */ /* 0x000fc40000410000 */
[-C--:B---3--:R-:W-:Y:S02]  /*3b10*/  FMUL.FTZ R145, R140, R143.reuse ;  /* 0x0000008f8c917220 */ /* 0x088fe40000410000 */
[----:B------:R-:W-:Y:S02]  /*3b20*/  FFMA.FTZ R143, R138, R143, -R123 ;  /* 0x0000008f8a8f7223 */ /* 0x000fe4000001087b */
[-C--:B------:R-:W-:Y:S02]  /*3b30*/  FMUL.FTZ R123, R140, R151.reuse ;  /* 0x000000978c7b7220 */ /* 0x080fe40000410000 */
[C---:B------:R-:W-:Y:S02]  /*3b40*/  FFMA.FTZ R99, R138.reuse, R151, -R99 ;  /* 0x000000978a637223 */ /* 0x040fe40000010863 */
[C---:B------:R-:W-:Y:S02]  /*3b50*/  FFMA.FTZ R145, R138.reuse, R155, R145 ;  /* 0x0000009b8a917223 */ /* 0x040fe40000010091 */
[----:B0-----:R-:W-:Y:S01]  /*3b60*/  FFMA.FTZ R140, R138, R153, R123 ;  /* 0x000000998a8c7223 */ /* 0x001fe2000001007b */
[----:B------:R-:W-:Y:S01]  /*3b70*/  MOV R138, R99 ;  /* 0x00000063008a7202 */ /* 0x000fe20000000f00 */
[----:B------:R-:W-:-:S02]  /*3b80*/  FADD.FTZ R142, R142, R143 ;  /* 0x0000008f8e8e7221 */ /* 0x000fc40000010000 */
[----:B------:R-:W-:Y:S02]  /*3b90*/  FADD.FTZ R144, R144, R145 ;  /* 0x0000009190907221 */ /* 0x000fe40000010000 */
.L_x_13209:
[----:B-12-4-:R-:W-:Y:S05]  /*3ba0*/  BSYNC B0 ;  /* 0x0000000000007941 */ /* 0x016fea0003800000 */
.L_x_13208:
[C---:B------:R-:W-:Y:S01]  /*3bb0*/  FFMA.FTZ R146, R134.reuse, R98, R147 ;  /* 0x0000006286927223 */ /* 0x040fe20000010093 */
[----:B---3--:R1:W2:Y:S01]  /*3bc0*/  SHFL.DOWN PT, R143, R142, 0x8, 0x1f ;  /* 0x09001f008e8f7f89 */ /* 0x0082a200000e0000 */
[----:B------:R-:W-:Y:S01]  /*3bd0*/  FFMA.FTZ R98, -R134, R148, R149 ;  /* 0x0000009486627223 */ /* 0x000fe20000010195 */
[----:B------:R-:W-:Y:S02]  /*3be0*/  BSSY B0, `(.L_x_13210) ;  /* 0x0000010000007945 */ /* 0x000fe40003800000 */
[----:B------:R1:W3:Y:S04]  /*3bf0*/  SHFL.DOWN PT, R147, R138, 0x8, 0x1f ;  /* 0x09001f008a937f89 */ /* 0x0002e800000e0000 */
[----:B------:R1:W4:Y:S04]  /*3c00*/  SHFL.DOWN PT, R149, R140, 0x8, 0x1f ;  /* 0x09001f008c957f89 */ /* 0x00032800000e0000 */
[----:B------:R1:W0:Y:S01]  /*3c10*/  SHFL.DOWN PT, R151, R144, 0x8, 0x1f ;  /* 0x09001f0090977f89 */ /* 0x00022200000e0000 */
[----:B------:R-:W-:Y:S05]  /*3c20*/  @P1 BRA `(.L_x_13211) ;  /* 0x000000b000001947 */ /* 0x000fea0003800000 */
[C---:B0-----:R-:W-:Y:S02]  /*3c30*/  FMUL.FTZ R123, R140.reuse, R151 ;  /* 0x000000978c7b7220 */ /* 0x041fe40000410000 */
[----:B----4-:R-:W-:-:S02]  /*3c40*/  FMUL.FTZ R99, R140, R149 ;  /* 0x000000958c637220 */ /* 0x010fc40000410000 */
[-C--:B--2---:R-:W-:Y:S02]  /*3c50*/  FMUL.FTZ R145, R140, R143.reuse ;  /* 0x0000008f8c917220 */ /* 0x084fe40000410000 */
[----:B------:R-:W-:Y:S02]  /*3c60*/  FFMA.FTZ R143, R138, R143, -R123 ;  /* 0x0000008f8a8f7223 */ /* 0x000fe4000001087b */
[-C--:B---3--:R-:W-:Y:S02]  /*3c70*/  FMUL.FTZ R123, R140, R147.reuse ;  /* 0x000000938c7b7220 */ /* 0x088fe40000410000 */
[C---:B------:R-:W-:Y:S02]  /*3c80*/  FFMA.FTZ R99, R138.reuse, R147, -R99 ;  /* 0x000000938a637223 */ /* 0x040fe40000010863 */
[C---:B------:R-:W-:Y:S02]  /*3c90*/  FFMA.FTZ R145, R138.reuse, R151, R145 ;  /* 0x000000978a917223 */ /* 0x040fe40000010091 */
[----:B-1----:R-:W-:Y:S01]  /*3ca0*/  FFMA.FTZ R140, R138, R149, R123 ;  /* 0x000000958a8c7223 */ /* 0x002fe2000001007b */
[----:B------:R-:W-:Y:S01]  /*3cb0*/  MOV R138, R99 ;  /* 0x00000063008a7202 */ /* 0x000fe20000000f00 */
[----:B------:R-:W-:-:S02]  /*3cc0*/  FADD.FTZ R142, R142, R143 ;  /* 0x0000008f8e8e7221 */ /* 0x000fc40000010000 */
[----:B------:R-:W-:Y:S02]  /*3cd0*/  FADD.FTZ R144, R144, R145 ;  /* 0x0000009190907221 */ /* 0x000fe40000010000 */
.L_x_13211:
[----:B------:R-:W-:Y:S05]  /*3ce0*/  BSYNC B0 ;  /* 0x0000000000007941 */ /* 0x000fea0003800000 */
.L_x_13210:
[----:B0-----:R0:W1:Y:S01]  /*3cf0*/  SHFL.DOWN PT, R151, R138, 0x10, 0x1f ;  /* 0x0a001f008a977f89 */ /* 0x00106200000e0000 */
[----:B------:R-:W-:Y:S01]  /*3d00*/  BSSY B0, `(.L_x_13212) ;  /* 0x0000012000007945 */ /* 0x000fe20003800000 */
[C---:B------:R-:W-:Y:S02]  /*3d10*/  FMUL.FTZ R99, R115.reuse, R104 ;  /* 0x0000006873637220 */ /* 0x040fe40000410000 */
[----:B------:R0:W4:Y:S01]  /*3d20*/  SHFL.DOWN PT, R153, R140, 0x10, 0x1f ;  /* 0x0a001f008c997f89 */ /* 0x00012200000e0000 */
[----:B------:R-:W-:-:S03]  /*3d30*/  FMUL.FTZ R123, R115, R122 ;  /* 0x0000007a737b7220 */ /* 0x000fc60000410000 */
[----:B---3--:R0:W3:Y:S04]  /*3d40*/  SHFL.DOWN PT, R147, R142, 0x10, 0x1f ;  /* 0x0a001f008e937f89 */ /* 0x0080e800000e0000 */
[----:B------:R0:W2:Y:S01]  /*3d50*/  SHFL.DOWN PT, R155, R144, 0x10, 0x1f ;  /* 0x0a001f00909b7f89 */ /* 0x0000a200000e0000 */
[----:B------:R-:W-:Y:S05]  /*3d60*/  @P3 BRA `(.L_x_13213) ;  /* 0x000000b000003947 */ /* 0x000fea0003800000 */
[C---:B--2---:R-:W-:Y:S02]  /*3d70*/  FMUL.FTZ R145, R140.reuse, R155 ;  /* 0x0000009b8c917220 */ /* 0x044fe40000410000 */
[C---:B----4-:R-:W-:Y:S02]  /*3d80*/  FMUL.FTZ R143, R140.reuse, R153 ;  /* 0x000000998c8f7220 */ /* 0x050fe40000410000 */
[-C--:B---3--:R-:W-:Y:S02]  /*3d90*/  FMUL.FTZ R149, R140, R147.reuse ;  /* 0x000000938c957220 */ /* 0x088fe40000410000 */
        /* <DEDUP_REMOVED lines=8> */
.L_x_13213:
[----:B------:R-:W-:Y:S05]  /*3e20*/  BSYNC B0 ;  /* 0x0000000000007941 */ /* 0x000fea0003800000 */
.L_x_13212:
[C---:B--2---:R-:W-:Y:S01]  /*3e30*/  FFMA.FTZ R143, R113.reuse, R104, R123 ;  /* 0x00000068718f7223 */ /* 0x044fe2000001007b */
[----:B-1----:R-:W-:Y:S01]  /*3e40*/  SHFL.DOWN PT, R151, R140, 0x1, 0x1f ;  /* 0x08201f008c977f89 */ /* 0x002fe200000e0000 */
[----:B------:R-:W-:Y:S01]  /*3e50*/  FFMA.FTZ R123, R113, R122, -R99 ;  /* 0x0000007a717b7223 */ /* 0x000fe20000010863 */
[----:B------:R-:W-:Y:S01]  /*3e60*/  ISETP.NE.AND P0, PT, R61, RZ, PT ;  /* 0x000000ff3d00720c */ /* 0x000fe20003f05270 */
[-C--:B------:R-:W-:Y:S01]  /*3e70*/  FMUL.FTZ R145, R101, R104.reuse ;  /* 0x0000006865917220 */ /* 0x080fe20000410000 */
[----:B------:R-:W1:Y:S01]  /*3e80*/  SHFL.IDX PT, R148, R47, RZ, 0x1f ;  /* 0x00001fff2f947589 */ /* 0x000e6200000e0000 */
[----:B---3--:R-:W-:Y:S01]  /*3e90*/  FMUL.FTZ R147, R100, R104 ;  /* 0x0000006864937220 */ /* 0x008fe20000410000 */
[----:B------:R-:W-:Y:S01]  /*3ea0*/  BSSY B0, `(.L_x_13214) ;  /* 0x00000a0000007945 */ /* 0x000fe20003800000 */
[----:B------:R-:W-:Y:S01]  /*3eb0*/  FADD.FTZ R99, RZ, R143 ;  /* 0x0000008fff637221 */ /* 0x000fe20000010000 */
[----:B----4-:R-:W2:Y:S01]  /*3ec0*/  SHFL.IDX PT, R149, R46, RZ, 0x1f ;  /* 0x00001fff2e957589 */ /* 0x010ea200000e0000 */
[----:B------:R-:W-:-:S02]  /*3ed0*/  FFMA.FTZ R123, R19, R110, R123 ;  /* 0x0000006e137b7223 */ /* 0x000fc4000001007b */
[-C--:B------:R-:W-:Y:S01]  /*3ee0*/  FFMA.FTZ R143, R100, R122.reuse, -R145 ;  /* 0x0000007a648f7223 */ /* 0x080fe20000010891 */
[----:B------:R-:W3:Y:S01]  /*3ef0*/  SHFL.DOWN PT, R150, R138, 0x1, 0x1f ;  /* 0x08201f008a967f89 */ /* 0x000ee200000e0000 */
[----:B------:R-:W-:Y:S02]  /*3f00*/  FFMA.FTZ R145, R101, R122, R147 ;  /* 0x0000007a65917223 */ /* 0x000fe40000010093 */
[C---:B------:R-:W-:Y:S01]  /*3f10*/  FMUL.FTZ R147, R132.reuse, R99 ;  /* 0x0000006384937220 */ /* 0x040fe20000410000 */
[----:B------:R-:W4:Y:S01]  /*3f20*/  SHFL.DOWN PT, R152, R144, 0x1, 0x1f ;  /* 0x08201f0090987f89 */ /* 0x000f2200000e0000 */
[----:B------:R-:W-:Y:S02]  /*3f30*/  FMUL.FTZ R132, R132, R123 ;  /* 0x0000007b84847220 */ /* 0x000fe40000410000 */
[C---:B------:R-:W-:Y:S01]  /*3f40*/  FMUL.FTZ R143, R134.reuse, R143 ;  /* 0x0000008f868f7220 */ /* 0x040fe20000410000 */
[----:B0-----:R-:W-:Y:S01]  /*3f50*/  SHFL.IDX PT, R140, R140, RZ, 0x1f ;  /* 0x00001fff8c8c7589 */ /* 0x001fe200000e0000 */
[----:B------:R-:W-:-:S02]  /*3f60*/  FFMA.FTZ R145, -R134, R145, -RZ ;  /* 0x0000009186917223 */ /* 0x000fc400000109ff */
[C---:B------:R-:W-:Y:S01]  /*3f70*/  FFMA.FTZ R132, R130.reuse, R99, R132 ;  /* 0x0000006382847223 */ /* 0x040fe20000010084 */
[----:B------:R-:W0:Y:S01]  /*3f80*/  SHFL.DOWN PT, R134, R142, 0x1, 0x1f ;  /* 0x08201f008e867f89 */ /* 0x000e2200000e0000 */
[-C--:B------:R-:W-:Y:S02]  /*3f90*/  FFMA.FTZ R147, R130, R123.reuse, -R147 ;  /* 0x0000007b82937223 */ /* 0x080fe40000010893 */
[C---:B------:R-:W-:Y:S01]  /*3fa0*/  FMUL.FTZ R130, R128.reuse, R123 ;  /* 0x0000007b80827220 */ /* 0x040fe20000410000 */
[----:B------:R-:W5:Y:S01]  /*3fb0*/  SHFL.IDX PT, R138, R138, RZ, 0x1f ;  /* 0x00001fff8a8a7589 */ /* 0x000f6200000e0000 */
[----:B------:R-:W-:Y:S02]  /*3fc0*/  FFMA.FTZ R132, -R129, R132, R98 ;  /* 0x0000008481847223 */ /* 0x000fe40000010162 */
[-C--:B------:R-:W-:Y:S01]  /*3fd0*/  FMUL.FTZ R98, R128, R99.reuse ;  /* 0x0000006380627220 */ /* 0x080fe20000410000 */
[----:B------:R-:W0:Y:S01]  /*3fe0*/  SHFL.IDX PT, R142, R142, RZ, 0x1f ;  /* 0x00001fff8e8e7589 */ /* 0x000e2200000e0000 */
[----:B------:R-:W-:-:S02]  /*3ff0*/  FFMA.FTZ R153, R114, R99, R130 ;  /* 0x0000006372997223 */ /* 0x000fc40000010082 */
[----:B------:R-:W-:Y:S01]  /*4000*/  FFMA.FTZ R146, R129, R147, R146 ;  /* 0x0000009381927223 */ /* 0x000fe20000010092 */
[----:B------:R-:W0:Y:S01]  /*4010*/  SHFL.IDX PT, R144, R144, RZ, 0x1f ;  /* 0x00001fff90907589 */ /* 0x000e2200000e0000 */
[----:B------:R-:W-:Y:S02]  /*4020*/  FMUL.FTZ R147, R101, R99 ;  /* 0x0000006365937220 */ /* 0x000fe40000410000 */
[-C--:B------:R-:W-:Y:S02]  /*4030*/  FFMA.FTZ R130, R114, R123.reuse, -R98 ;  /* 0x0000007b72827223 */ /* 0x080fe40000010862 */
[----:B------:R-:W-:Y:S02]  /*4040*/  FADD.FTZ R98, RZ, R153 ;  /* 0x00000099ff627221 */ /* 0x000fe40000010000 */
[----:B-1----:R-:W-:Y:S02]  /*4050*/  @P2 FMUL.FTZ R153, R151, R148 ;  /* 0x0000009497992220 */ /* 0x002fe40000410000 */
[----:B------:R-:W-:-:S02]  /*4060*/  FFMA.FTZ R154, R100, R123, -R147 ;  /* 0x0000007b649a7223 */ /* 0x000fc40000010893 */
[----:B--2---:R-:W-:Y:S02]  /*4070*/  @P2 FMUL.FTZ R151, R151, R149 ;  /* 0x0000009597972220 */ /* 0x004fe40000410000 */
[----:B------:R-:W-:Y:S02]  /*4080*/  FFMA.FTZ R130, R18, R109, R130 ;  /* 0x0000006d12827223 */ /* 0x000fe40000010082 */
[----:B------:R-:W-:Y:S02]  /*4090*/  FMUL.FTZ R147, R129, R154 ;  /* 0x0000009a81937220 */ /* 0x000fe40000410000 */
[----:B---3--:R-:W-:Y:S02]  /*40a0*/  @P2 FFMA.FTZ R151, R150, R148, R151 ;  /* 0x0000009496972223 */ /* 0x008fe40000010097 */
[C---:B------:R-:W-:Y:S02]  /*40b0*/  FMUL.FTZ R154, R133.reuse, R98 ;  /* 0x00000062859a7220 */ /* 0x040fe40000410000 */
[----:B------:R-:W-:-:S02]  /*40c0*/  FMUL.FTZ R133, R133, R130 ;  /* 0x0000008285857220 */ /* 0x000fc40000410000 */
[----:B------:R-:W-:Y:S02]  /*40d0*/  @P2 FFMA.FTZ R153, R150, R149, -R153 ;  /* 0x0000009596992223 */ /* 0x000fe40000010899 */
[----:B----4-:R-:W-:Y:S02]  /*40e0*/  @P2 FADD.FTZ R148, R152, R151 ;  /* 0x0000009798942221 */ /* 0x010fe40000010000 */
[C---:B------:R-:W-:Y:S02]  /*40f0*/  FFMA.FTZ R154, R137.reuse, R130, -R154 ;  /* 0x00000082899a7223 */ /* 0x040fe4000001089a */
[-C--:B------:R-:W-:Y:S02]  /*4100*/  FFMA.FTZ R150, R137, R98.reuse, R133 ;  /* 0x0000006289967223 */ /* 0x080fe40000010085 */
[----:B0-----:R-:W-:Y:S02]  /*4110*/  @P2 FADD.FTZ R149, R134, R153 ;  /* 0x0000009986952221 */ /* 0x001fe40000010000 */
[----:B------:R-:W-:-:S02]  /*4120*/  FMUL.FTZ R137, R101, R98 ;  /* 0x0000006265897220 */ /* 0x000fc40000410000 */
[----:B------:R-:W-:Y:S02]  /*4130*/  FMUL.FTZ R133, R148, -R103 ;  /* 0x8000006794857220 */ /* 0x000fe40000410000 */
[C---:B------:R-:W-:Y:S02]  /*4140*/  FMUL.FTZ R156, R100.reuse, R99 ;  /* 0x00000063649c7220 */ /* 0x040fe40000410000 */
[C---:B------:R-:W-:Y:S02]  /*4150*/  FMUL.FTZ R151, R100.reuse, R98 ;  /* 0x0000006264977220 */ /* 0x040fe40000410000 */
[C---:B------:R-:W-:Y:S02]  /*4160*/  FMUL.FTZ R103, R149.reuse, -R103 ;  /* 0x8000006795677220 */ /* 0x040fe40000410000 */
[----:B------:R-:W-:Y:S02]  /*4170*/  FFMA.FTZ R134, R100, R130, -R137 ;  /* 0x0000008264867223 */ /* 0x000fe40000010889 */
[----:B------:R-:W-:-:S02]  /*4180*/  FFMA.FTZ R100, R149, R102, -R133 ;  /* 0x0000006695647223 */ /* 0x000fc40000010885 */
[----:B------:R-:W-:Y:S02]  /*4190*/  FFMA.FTZ R102, R148, R102, R103 ;  /* 0x0000006694667223 */ /* 0x000fe40000010067 */
[----:B------:R-:W-:Y:S02]  /*41a0*/  FADD.FTZ R100, R135, R100 ;  /* 0x0000006487647221 */ /* 0x000fe40000010000 */
[C---:B------:R-:W-:Y:S02]  /*41b0*/  FFMA.FTZ R156, R101.reuse, R123, R156 ;  /* 0x0000007b659c7223 */ /* 0x040fe4000001009c */
[----:B------:R-:W-:Y:S02]  /*41c0*/  FFMA.FTZ R152, R101, R130, R151 ;  /* 0x0000008265987223 */ /* 0x000fe40000010097 */
[----:B------:R-:W-:Y:S02]  /*41d0*/  FMUL.FTZ R133, R125, R134 ;  /* 0x000000867d857220 */ /* 0x000fe40000410000 */
[----:B------:R-:W-:-:S02]  /*41e0*/  FADD.FTZ R101, -R131, R102 ;  /* 0x0000006683657221 */ /* 0x000fc40000010100 */
[C---:B------:R-:W-:Y:S02]  /*41f0*/  FMUL.FTZ R134, R128.reuse, -R100 ;  /* 0x8000006480867220 */ /* 0x040fe40000410000 */
[-C--:B------:R-:W-:Y:S02]  /*4200*/  FMUL.FTZ R135, R128, -R101.reuse ;  /* 0x8000006580877220 */ /* 0x080fe40000410000 */
[----:B------:R-:W-:Y:S02]  /*4210*/  FFMA.FTZ R134, R114, R101, R134 ;  /* 0x0000006572867223 */ /* 0x000fe40000010086 */
[C---:B------:R-:W-:Y:S02]  /*4220*/  FMUL.FTZ R103, R125.reuse, R154 ;  /* 0x0000009a7d677220 */ /* 0x040fe40000410000 */
[C---:B------:R-:W-:Y:S02]  /*4230*/  FMUL.FTZ R149, R125.reuse, R150 ;  /* 0x000000967d957220 */ /* 0x040fe40000410000 */
[----:B------:R-:W-:-:S02]  /*4240*/  FFMA.FTZ R137, -R125, R152, -RZ ;  /* 0x000000987d897223 */ /* 0x000fc400000109ff */
[C---:B------:R-:W-:Y:S02]  /*4250*/  FMUL.FTZ R102, R140.reuse, R46 ;  /* 0x0000002e8c667220 */ /* 0x040fe40000410000 */
[-C--:B------:R-:W-:Y:S02]  /*4260*/  FMUL.FTZ R125, R140, R47.reuse ;  /* 0x0000002f8c7d7220 */ /* 0x080fe40000410000 */
[----:B------:R-:W-:Y:S02]  /*4270*/  FFMA.FTZ R135, R114, R100, -R135 ;  /* 0x0000006472877223 */ /* 0x000fe40000010887 */
[----:B------:R-:W-:Y:S01]  /*4280*/  FADD.FTZ R114, -R127, R134 ;  /* 0x000000867f727221 */ /* 0x000fe20000010100 */
[----:B------:R-:W-:Y:S01]  /*4290*/  LEA.HI.SX32 R127, R48, R48, 0x1b ;  /* 0x00000030307f7211 */ /* 0x000fe200078fdaff */
[C---:B-----5:R-:W-:Y:S02]  /*42a0*/  FFMA.FTZ R131, R138.reuse, R47, R102 ;  /* 0x0000002f8a837223 */ /* 0x060fe40000010066 */
[----:B------:R-:W-:-:S02]  /*42b0*/  FFMA.FTZ R125, R138, R46, -R125 ;  /* 0x0000002e8a7d7223 */ /* 0x000fc4000001087d */
[----:B------:R-:W-:Y:S02]  /*42c0*/  FADD.FTZ R102, R124, R135 ;  /* 0x000000877c667221 */ /* 0x000fe40000010000 */
[C---:B------:R-:W-:Y:S02]  /*42d0*/  FMUL.FTZ R124, R115.reuse, -R114 ;  /* 0x80000072737c7220 */ /* 0x040fe40000410000 */
[-C--:B------:R-:W-:Y:S02]  /*42e0*/  FMUL.FTZ R115, R115, -R102.reuse ;  /* 0x8000006673737220 */ /* 0x080fe40000410000 */
[----:B------:R-:W-:Y:S02]  /*42f0*/  FADD.FTZ R46, R142, R125 ;  /* 0x0000007d8e2e7221 */ /* 0x000fe40000010000 */
[C---:B------:R-:W-:Y:S02]  /*4300*/  FFMA.FTZ R125, R113.reuse, R102, -R124 ;  /* 0x00000066717d7223 */ /* 0x040fe4000001087c */
[----:B------:R-:W-:-:S02]  /*4310*/  FFMA.FTZ R124, R113, R114, R115 ;  /* 0x00000072717c7223 */ /* 0x000fc40000010073 */
[----:B------:R-:W-:Y:S02]  /*4320*/  FADD.FTZ R113, R120, R125 ;  /* 0x0000007d78717221 */ /* 0x000fe40000010000 */
[----:B------:R-:W-:Y:S02]  /*4330*/  FADD.FTZ R117, -R117, R124 ;  /* 0x0000007c75757221 */ /* 0x000fe40000010100 */
[----:B------:R-:W-:Y:S02]  /*4340*/  FMUL.FTZ R120, R116, -R113 ;  /* 0x8000007174787220 */ /* 0x000fe40000410000 */
[C---:B------:R-:W-:Y:S02]  /*4350*/  FMUL.FTZ R47, R140.reuse, R45 ;  /* 0x0000002d8c2f7220 */ /* 0x040fe40000410000 */
[----:B------:R-:W-:Y:S02]  /*4360*/  FMUL.FTZ R140, R140, R44 ;  /* 0x0000002c8c8c7220 */ /* 0x000fe40000410000 */
[----:B------:R-:W-:-:S02]  /*4370*/  FMUL.FTZ R116, R116, -R117 ;  /* 0x8000007574747220 */ /* 0x000fc40000410000 */
[----:B------:R-:W-:Y:S02]  /*4380*/  FFMA.FTZ R120, R118, R117, R120 ;  /* 0x0000007576787223 */ /* 0x000fe40000010078 */
[C---:B------:R-:W-:Y:S02]  /*4390*/  FFMA.FTZ R44, R138.reuse, R44, -R47 ;  /* 0x0000002c8a2c7223 */ /* 0x040fe4000001082f */
[----:B------:R-:W-:Y:S02]  /*43a0*/  FFMA.FTZ R45, R138, R45, R140 ;  /* 0x0000002d8a2d7223 */ /* 0x000fe4000001008c */
[----:B------:R-:W-:Y:S01]  /*43b0*/  FADD.FTZ R47, R144, R131 ;  /* 0x00000083902f7221 */ /* 0x000fe20000010000 */
[----:B------:R-:W-:Y:S01]  /*43c0*/  LEA R131, R28, -R61, 0x1 ;  /* 0x8000003d1c837211 */ /* 0x000fe200078e08ff */
[----:B------:R-:W-:Y:S02]  /*43d0*/  FFMA.FTZ R118, R118, R113, -R116 ;  /* 0x0000007176767223 */ /* 0x000fe40000010874 */
[----:B------:R-:W-:Y:S01]  /*43e0*/  FADD.FTZ R116, -R121, R120 ;  /* 0x0000007879747221 */ /* 0x000fe20000010100 */
[----:B------:R0:W-:Y:S01]  /*43f0*/  @!P0 STS.128 [R2.X16+0x1b80], R44 ;  /* 0x001b802c02008388 */ /* 0x0001e2000000cc00 */
[----:B------:R-:W-:Y:S01]  /*4400*/  FADD.FTZ R118, R119, R118 ;  /* 0x0000007677767221 */ /* 0x000fe20000010000 */
[----:B------:R-:W-:Y:S01]  /*4410*/  ISETP.GE.AND P0, PT, R131, 0x1, PT ;  /* 0x000000018300780c */ /* 0x000fe20003f06270 */
[----:B------:R-:W-:Y:S01]  /*4420*/  FFMA.FTZ R120, -R20, R111, R122 ;  /* 0x0000006f14787223 */ /* 0x000fe2000001017a */
[----:B------:R1:W-:Y:S01]  /*4430*/  STS [R127.X4+0x210], R136 ;  /* 0x000210887f007388 */ /* 0x0003e20000004800 */
[----:B------:R-:W-:-:S02]  /*4440*/  FFMA.FTZ R119, -R21, R112, R139 ;  /* 0x0000007015777223 */ /* 0x000fc4000001018b */
[----:B------:R-:W-:Y:S01]  /*4450*/  FMUL.FTZ R122, R21, R118 ;  /* 0x00000076157a7220 */ /* 0x000fe20000410000 */
[----:B------:R-:W-:Y:S01]  /*4460*/  STS [R40.X4+0x214], R141 ;  /* 0x0002148d28007388 */ /* 0x000fe20000004800 */
[----:B------:R-:W-:Y:S02]  /*4470*/  FMUL.FTZ R121, R20, R113 ;  /* 0x0000007114797220 */ /* 0x000fe40000410000 */
[----:B------:R-:W-:Y:S01]  /*4480*/  FFMA.FTZ R129, -R129, R156, -RZ ;  /* 0x0000009c81817223 */ /* 0x000fe200000109ff */
[----:B------:R-:W-:Y:S01]  /*4490*/  STS [R40.X4+0x218], R143 ;  /* 0x0002188f28007388 */ /* 0x000fe20000004800 */
[----:B------:R-:W-:Y:S02]  /*44a0*/  FFMA.FTZ R123, -R19, R110, R123 ;  /* 0x0000006e137b7223 */ /* 0x000fe4000001017b */
[----:B------:R-:W-:Y:S01]  /*44b0*/  FMUL.FTZ R125, R104, R121 ;  /* 0x00000079687d7220 */ /* 0x000fe20000410000 */
[----:B------:R2:W-:Y:S01]  /*44c0*/  STS [R40.X4+0x224], R129 ;  /* 0x0002248128007388 */ /* 0x0005e20000004800 */
[----:B0-----:R-:W-:-:S02]  /*44d0*/  FMUL.FTZ R44, R21, R116 ;  /* 0x00000074152c7220 */ /* 0x001fc40000410000 */
[----:B------:R-:W-:Y:S01]  /*44e0*/  FMUL.FTZ R47, R20, R117 ;  /* 0x00000075142f7220 */ /* 0x000fe20000410000 */
[----:B------:R0:W-:Y:S01]  /*44f0*/  STS [R40.X4+0x21c], R145 ;  /* 0x00021c9128007388 */ /* 0x0001e20000004800 */
[----:B------:R-:W-:Y:S02]  /*4500*/  FMUL.FTZ R45, R105, R44 ;  /* 0x0000002c692d7220 */ /* 0x000fe40000410000 */
[----:B------:R-:W-:Y:S01]  /*4510*/  FMUL.FTZ R46, R104, R47 ;  /* 0x0000002f682e7220 */ /* 0x000fe20000410000 */
[----:B------:R0:W-:Y:S01]  /*4520*/  STS [R40.X4+0x220], R147 ;  /* 0x0002209328007388 */ /* 0x0001e20000004800 */
[----:B------:R-:W-:Y:S02]  /*4530*/  FFMA.FTZ R45, R119, R122, R45 ;  /* 0x0000007a772d7223 */ /* 0x000fe4000001002d */
[----:B------:R-:W-:Y:S01]  /*4540*/  FFMA.FTZ R124, R120, R121, R46 ;  /* 0x00000079787c7223 */ /* 0x000fe2000001002e */
[----:B------:R0:W-:Y:S01]  /*4550*/  STS [R40.X4+0x228], R133 ;  /* 0x0002288528007388 */ /* 0x0001e20000004800 */
[----:B------:R-:W-:-:S02]  /*4560*/  FADD.FTZ R45, RZ, R45 ;  /* 0x0000002dff2d7221 */ /* 0x000fc40000010000 */
[----:B------:R-:W-:Y:S01]  /*4570*/  FMUL.FTZ R46, R105, R122 ;  /* 0x0000007a692e7220 */ /* 0x000fe20000410000 */
[----:B------:R0:W-:Y:S01]  /*4580*/  STS [R40.X4+0x22c], R137 ;  /* 0x00022c8928007388 */ /* 0x0001e20000004800 */
[----:B------:R-:W-:Y:S02]  /*4590*/  FADD.FTZ R45, R45, R124 ;  /* 0x0000007c2d2d7221 */ /* 0x000fe40000010000 */
[----:B------:R-:W-:Y:S02]  /*45a0*/  FMUL.FTZ R124, R19, R102 ;  /* 0x00000066137c7220 */ /* 0x000fe40000410000 */
[----:B------:R-:W-:Y:S02]  /*45b0*/  FFMA.FTZ R46, R119, R44, -R46 ;  /* 0x0000002c772e7223 */ /* 0x000fe4000001082e */
[----:B------:R-:W-:Y:S02]  /*45c0*/  FMUL.FTZ R44, R19, R114 ;  /* 0x00000072132c7220 */ /* 0x000fe40000410000 */
[----:B------:R-:W-:-:S02]  /*45d0*/  FMUL.FTZ R128, R99, R124 ;  /* 0x0000007c63807220 */ /* 0x000fc40000410000 */
[----:B-1----:R-:W-:Y:S02]  /*45e0*/  FMUL.FTZ R127, R18, R100 ;  /* 0x00000064127f7220 */ /* 0x002fe40000410000 */
[-C--:B--2---:R-:W-:Y:S02]  /*45f0*/  FFMA.FTZ R129, R123, R44.reuse, -R128 ;  /* 0x0000002c7b817223 */ /* 0x084fe40000010880 */
[----:B------:R-:W-:Y:S02]  /*4600*/  FFMA.FTZ R47, R120, R47, -R125 ;  /* 0x0000002f782f7223 */ /* 0x000fe4000001087d */
[----:B------:R-:W-:Y:S02]  /*4610*/  FMUL.FTZ R44, R99, R44 ;  /* 0x0000002c632c7220 */ /* 0x000fe40000410000 */
[----:B------:R-:W-:Y:S02]  /*4620*/  FADD.FTZ R46, RZ, R46 ;  /* 0x0000002eff2e7221 */ /* 0x000fe40000010000 */
[----:B------:R-:W-:-:S02]  /*4630*/  FMUL.FTZ R128, R18, R101 ;  /* 0x0000006512807220 */ /* 0x000fc40000410000 */
[----:B------:R-:W-:Y:S02]  /*4640*/  FADD.FTZ R115, R132, -R149 ;  /* 0x8000009584737221 */ /* 0x000fe40000010000 */
[----:B------:R-:W-:Y:S02]  /*4650*/  FFMA.FTZ R125, -R18, R109, R130 ;  /* 0x0000006d127d7223 */ /* 0x000fe40000010182 */
[----:B------:R-:W-:Y:S02]  /*4660*/  FMUL.FTZ R132, R98, R127 ;  /* 0x0000007f62847220 */ /* 0x000fe40000410000 */
[----:B------:R-:W-:Y:S02]  /*4670*/  FFMA.FTZ R44, R123, R124, R44 ;  /* 0x0000007c7b2c7223 */ /* 0x000fe4000001002c */
[----:B------:R-:W-:Y:S02]  /*4680*/  FADD.FTZ R46, R46, R47 ;  /* 0x0000002f2e2e7221 */ /* 0x000fe40000010000 */
[----:B------:R-:W-:-:S02]  /*4690*/  FMUL.FTZ R130, R98, R128 ;  /* 0x0000008062827220 */ /* 0x000fc40000410000 */
[----:B------:R-:W-:Y:S02]  /*46a0*/  FFMA.FTZ R141, R125, R128, -R132 ;  /* 0x000000807d8d7223 */ /* 0x000fe40000010884 */
[----:B------:R-:W-:Y:S02]  /*46b0*/  FADD.FTZ R103, R146, R103 ;  /* 0x0000006792677221 */ /* 0x000fe40000010000 */
[----:B------:R-:W-:Y:S02]  /*46c0*/  FADD.FTZ R132, R45, R44 ;  /* 0x0000002c2d847221 */ /* 0x000fe40000010000 */
[----:B------:R-:W-:Y:S02]  /*46d0*/  FADD.FTZ R134, R46, R129 ;  /* 0x000000812e867221 */ /* 0x000fe40000010000 */
[----:B------:R-:W-:Y:S01]  /*46e0*/  FFMA.FTZ R139, R125, R127, R130 ;  /* 0x0000007f7d8b7223 */ /* 0x000fe20000010082 */
[----:B------:R-:W-:Y:S06]  /*46f0*/  BAR.SYNC.DEFER_BLOCKING 0x0 ;  /* 0x0000000000007b1d */ /* 0x000fec0000010000 */
[----:B------:R-:W-:Y:S05]  /*4700*/  @!P0 BRA `(.L_x_13215) ;  /* 0x0000019000008947 */ /* 0x000fea0003800000 */
[-C--:B0-----:R-:W-:Y:S01]  /*4710*/  LEA.HI.SX32 R128, R61, R61.reuse, 0x1b ;  /* 0x0000003d3d807211 */ /* 0x081fe200078fdaff */
        /* <DEDUP_REMOVED lines=24> */
.L_x_13215:
[----:B0-----:R-:W-:Y:S05]  /*48a0*/  BSYNC B0 ;  /* 0x0000000000007941 */ /* 0x001fea0003800000 */
.L_x_13214:
[----:B------:R-:W-:Y:S01]  /*48b0*/  IADD3 R44, R61, 0x20, RZ ;  /* 0x000000203d2c7810 */ /* 0x000fe20007ffe0ff */
[----:B------:R-:W-:Y:S01]  /*48c0*/  FADD.FTZ R126, R132, R139 ;  /* 0x0000008b847e7221 */ /* 0x000fe20000010000 */
[----:B------:R-:W-:Y:S01]  /*48d0*/  ISETP.GE.AND P6, PT, R131, 0x21, PT ;  /* 0x000000218300780c */ /* 0x000fe20003fc6270 */
[----:B------:R-:W-:Y:S01]  /*48e0*/  BSSY B0, `(.L_x_13216) ;  /* 0x0000015000007945 */ /* 0x000fe20003800000 */
[----:B------:R-:W-:Y:S01]  /*48f0*/  LEA.HI.SX32 R44, R44, R61, 0x1b ;  /* 0x0000003d2c2c7211 */ /* 0x000fe200078fdaff */
[----:B------:R-:W-:Y:S01]  /*4900*/  FADD.FTZ R128, R134, R141 ;  /* 0x0000008d86807221 */ /* 0x000fe20000010000 */
[C---:B------:R-:W-:Y:S02]  /*4910*/  SHF.L.U64.HI R132, R3.reuse, 0x2, R0 ;  /* 0x0000000203847819 */ /* 0x040fe40000010200 */
[----:B------:R-:W-:Y:S01]  /*4920*/  SHF.L.U32 R47, R3, 0x2, RZ ;  /* 0x00000002032f7819 */ /* 0x000fe200000006ff */
[----:B------:R0:W1:Y:S01]  /*4930*/  LDS R133, [R44.X4+0x290] ;  /* 0x000290002c857984 */ /* 0x0000620000004800 */
[C---:B------:R-:W-:Y:S01]  /*4940*/  IADD3 R46, R61.reuse, 0x40, RZ ;  /* 0x000000403d2e7810 */ /* 0x040fe20007ffe0ff */
[----:B------:R-:W-:Y:S01]  /*4950*/  IMAD R132, R132, c[0x0][0x2d0], RZ ;  /* 0x0000b40084847a24 */ /* 0x000fe200078e02ff */
[----:B------:R-:W-:-:S02]  /*4960*/  IADD3 R130, R61, 0x60, RZ ;  /* 0x000000603d827810 */ /* 0x000fc40007ffe0ff */
[----:B------:R-:W-:Y:S01]  /*4970*/  LEA.HI.SX32 R46, R46, R61, 0x1b ;  /* 0x0000003d2e2e7211 */ /* 0x000fe200078fdaff */
[----:B------:R-:W-:Y:S01]  /*4980*/  IMAD R129, R47, c[0x0][0x2d4], R132 ;  /* 0x0000b5002f817a24 */ /* 0x000fe200078e0284 */
[C---:B------:R-:W-:Y:S02]  /*4990*/  ISETP.GE.AND P0, PT, R131.reuse, 0x41, PT ;  /* 0x000000418300780c */ /* 0x040fe40003f06270 */
[C---:B------:R-:W-:Y:S02]  /*49a0*/  ISETP.GE.AND P1, PT, R131.reuse, 0x61, PT ;  /* 0x000000618300780c */ /* 0x040fe40003f26270 */
[C---:B------:R-:W-:Y:S02]  /*49b0*/  ISETP.GE.AND P2, PT, R131.reuse, 0x81, PT ;  /* 0x000000818300780c */ /* 0x040fe40003f46270 */
[C---:B------:R-:W-:Y:S02]  /*49c0*/  ISETP.GE.AND P3, PT, R131.reuse, 0xa1, PT ;  /* 0x000000a18300780c */ /* 0x040fe40003f66270 */
[----:B------:R-:W-:-:S02]  /*49d0*/  ISETP.GE.AND P4, PT, R131, 0xc1, PT ;  /* 0x000000c18300780c */ /* 0x000fc40003f86270 */
[----:B------:R-:W-:Y:S01]  /*49e0*/  ISETP.GE.AND P5, PT, R131, 0xe1, PT ;  /* 0x000000e18300780c */ /* 0x000fe20003fa6270 */
[----:B------:R-:W-:Y:S07]  /*49f0*/  @!P6 BRA `(.L_x_13217) ;  /* 0x000000300000e947 */ /* 0x000fee0003800000 */
[----:B0-----:R-:W-:-:S05]  /*4a00*/  IMAD.WIDE.U32 R44, R47, c[0x0][0x2d0], R80 ;  /* 0x0000b4002f2c7a25 */ /* 0x001fca00078e0050 */
[----:B------:R-:W-:-:S05]  /*4a10*/  IADD3 R45, R45, R129, RZ ;  /* 0x000000812d2d7210 */ /* 0x000fca0007ffe0ff */
[----:B-1----:R0:W-:Y:S02]  /*4a20*/  RED.E.ADD.F32.FTZ.RN.STRONG.GPU [R44.64], R133 ;  /* 0x000000852c00798e */ /* 0x0021e4000c10e786 */
.L_x_13217:
[----:B0-----:R-:W-:Y:S05]  /*4a30*/  BSYNC B0 ;  /* 0x0000000000007941 */ /* 0x001fea0003800000 */
.L_x_13216:
[----:B------:R0:W2:Y:S01]  /*4a40*/  LDS R131, [R46.X4+0x310] ;  /* 0x000310002e837984 */ /* 0x0000a20000004800 */
[----:B------:R-:W-:Y:S01]  /*4a50*/  BSSY B0, `(.L_x_13218) ;  /* 0x0000006000007945 */ /* 0x000fe20003800000 */
[----:B------:R-:W-:Y:S01]  /*4a60*/  LEA.HI.SX32 R130, R130, R61, 0x1b ;  /* 0x0000003d82827211 */ /* 0x000fe200078fdaff */
[----:B------:R-:W-:Y:S05]  /*4a70*/  @!P0 BRA `(.L_x_13219) ;  /* 0x0000003000008947 */ /* 0x000fea0003800000 */
[----:B------:R-:W-:-:S05]  /*4a80*/  IMAD.WIDE.U32 R44, R47, c[0x0][0x2d0], R82 ;  /* 0x0000b4002f2c7a25 */ /* 0x000fca00078e0052 */
[----:B------:R-:W-:-:S05]  /*4a90*/  IADD3 R45, R129, R45, RZ ;  /* 0x0000002d812d7210 */ /* 0x000fca0007ffe0ff */
[----:B--2---:R2:W-:Y:S02]  /*4aa0*/  RED.E.ADD.F32.FTZ.RN.STRONG.GPU [R44.64], R131 ;  /* 0x000000832c00798e */ /* 0x0045e4000c10e786 */
.L_x_13219:
[----:B------:R-:W-:Y:S05]  /*4ab0*/  BSYNC B0 ;  /* 0x0000000000007941 */ /* 0x000fea0003800000 */
.L_x_13218:
[----:B--2---:R2:W3:Y:S01]  /*4ac0*/  LDS R131, [R130.X4+0x390] ;  /* 0x0003900082837984 */ /* 0x0044e20000004800 */
[----:B------:R-:W-:Y:S01]  /*4ad0*/  BSSY B0, `(.L_x_13220) ;  /* 0x0000006000007945 */ /* 0x000fe20003800000 */
[----:B0-----:R-:W-:Y:S01]  /*4ae0*/  IADD3 R46, R61, 0xa0, RZ ;  /* 0x000000a03d2e7810 */ /* 0x001fe20007ffe0ff */
[----:B------:R-:W-:Y:S05]  /*4af0*/  @!P1 BRA `(.L_x_13221) ;  /* 0x0000003000009947 */ /* 0x000fea0003800000 */
[----:B------:R-:W-:-:S05]  /*4b00*/  IMAD.WIDE.U32 R44, R47, c[0x0][0x2d0], R84 ;  /* 0x0000b4002f2c7a25 */ /* 0x000fca00078e0054 */
[----:B------:R-:W-:-:S05]  /*4b10*/  IADD3 R45, R129, R45, RZ ;  /* 0x0000002d812d7210 */ /* 0x000fca0007ffe0ff */
[----:B---3--:R0:W-:Y:S02]  /*4b20*/  RED.E.ADD.F32.FTZ.RN.STRONG.GPU [R44.64], R131 ;  /* 0x000000832c00798e */ /* 0x0081e4000c10e786 */
.L_x_13221:
[----:B------:R-:W-:Y:S05]  /*4b30*/  BSYNC B0 ;  /* 0x0000000000007941 */ /* 0x000fea0003800000 */
.L_x_13220:
[----:B0--3--:R0:W3:Y:S01]  /*4b40*/  LDS R131, [R43.X4+0x410] ;  /* 0x000410002b837984 */ /* 0x0090e20000004800 */
[----:B------:R-:W-:Y:S01]  /*4b50*/  BSSY B0, `(.L_x_13222) ;  /* 0x0000007000007945 */ /* 0x000fe20003800000 */
[----:B--2---:R-:W-:Y:S02]  /*4b60*/  IADD3 R130, R61, 0xc0, RZ ;  /* 0x000000c03d827810 */ /* 0x004fe40007ffe0ff */
[----:B------:R-:W-:Y:S01]  /*4b70*/  LEA.HI.SX32 R46, R46, R61, 0x1b ;  /* 0x0000003d2e2e7211 */ /* 0x000fe200078fdaff */
[----:B------:R-:W-:Y:S05]  /*4b80*/  @!P2 BRA `(.L_x_13223) ;  /* 0x000000300000a947 */ /* 0x000fea0003800000 */
[----:B------:R-:W-:-:S05]  /*4b90*/  IMAD.WIDE.U32 R44, R47, c[0x0][0x2d0], R86 ;  /* 0x0000b4002f2c7a25 */ /* 0x000fca00078e0056 */
[----:B------:R-:W-:-:S05]  /*4ba0*/  IADD3 R45, R129, R45, RZ ;  /* 0x0000002d812d7210 */ /* 0x000fca0007ffe0ff */
[----:B---3--:R2:W-:Y:S02]  /*4bb0*/  RED.E.ADD.F32.FTZ.RN.STRONG.GPU [R44.64], R131 ;  /* 0x000000832c00798e */ /* 0x0085e4000c10e786 */
.L_x_13223:
[----:B------:R-:W-:Y:S05]  /*4bc0*/  BSYNC B0 ;  /* 0x0000000000007941 */ /* 0x000fea0003800000 */
.L_x_13222:
[----:B--23--:R2:W3:Y:S01]  /*4bd0*/  LDS R131, [R46.X4+0x490] ;  /* 0x000490002e837984 */ /* 0x00c4e20000004800 */
[----:B------:R-:W-:Y:S01]  /*4be0*/  BSSY B0, `(.L_x_13224) ;  /* 0x0000006000007945 */ /* 0x000fe20003800000 */
[----:B------:R-:W-:Y:S01]  /*4bf0*/  LEA.HI.SX32 R130, R130, R61, 0x1b ;  /* 0x0000003d82827211 */ /* 0x000fe200078fdaff */
[----:B------:R-:W-:Y:S05]  /*4c00*/  @!P3 BRA `(.L_x_13225) ;  /* 0x000000300000b947 */ /* 0x000fea0003800000 */
[----:B------:R-:W-:-:S05]  /*4c10*/  IMAD.WIDE.U32 R44, R47, c[0x0][0x2d0], R88 ;  /* 0x0000b4002f2c7a25 */ /* 0x000fca00078e0058 */
[----:B------:R-:W-:-:S05]  /*4c20*/  IADD3 R45, R129, R45, RZ ;  /* 0x0000002d812d7210 */ /* 0x000fca0007ffe0ff */
[----:B---3--:R3:W-:Y:S02]  /*4c30*/  RED.E.ADD.F32.FTZ.RN.STRONG.GPU [R44.64], R131 ;  /* 0x000000832c00798e */ /* 0x0087e4000c10e786 */
.L_x_13225:
[----:B------:R-:W-:Y:S05]  /*4c40*/  BSYNC B0 ;  /* 0x0000000000007941 */ /* 0x000fea0003800000 */
.L_x_13224:
[----:B---3--:R3:W4:Y:S01]  /*4c50*/  LDS R131, [R130.X4+0x510] ;  /* 0x0005100082837984 */ /* 0x0087220000004800 */
[----:B------:R-:W-:Y:S01]  /*4c60*/  BSSY B0, `(.L_x_13226) ;  /* 0x0000006000007945 */ /* 0x000fe20003800000 */
[----:B------:R-:W-:Y:S01]  /*4c70*/  IMAD.WIDE.U32 R44, R47, c[0x0][0x2d0], R92 ;  /* 0x0000b4002f2c7a25 */ /* 0x000fe200078e005c */
[----:B------:R-:W-:Y:S05]  /*4c80*/  @!P4 BRA `(.L_x_13227) ;  /* 0x000000300000c947 */ /* 0x000fea0003800000 */
[----:B--2---:R-:W-:-:S05]  /*4c90*/  IMAD.WIDE.U32 R46, R47, c[0x0][0x2d0], R90 ;  /* 0x0000b4002f2e7a25 */ /* 0x004fca00078e005a */
[----:B------:R-:W-:-:S05]  /*4ca0*/  IADD3 R47, R129, R47, RZ ;  /* 0x0000002f812f7210 */ /* 0x000fca0007ffe0ff */
[----:B----4-:R2:W-:Y:S02]  /*4cb0*/  RED.E.ADD.F32.FTZ.RN.STRONG.GPU [R46.64], R131 ;  /* 0x000000832e00798e */ /* 0x0105e4000c10e786 */
.L_x_13227:
[----:B------:R-:W-:Y:S05]  /*4cc0*/  BSYNC B0 ;  /* 0x0000000000007941 */ /* 0x000fea0003800000 */
.L_x_13226:
[----:B--2---:R2:W0:Y:S01]  /*4cd0*/  LDS R47, [R42.X4+0x590] ;  /* 0x000590002a2f7984 */ /* 0x0044220000004800 */
[----:B------:R-:W-:Y:S01]  /*4ce0*/  BSSY B0, `(.L_x_13228) ;  /* 0x0000004000007945 */ /* 0x000fe20003800000 */
[----:B------:R-:W-:Y:S05]  /*4cf0*/  @!P5 BRA `(.L_x_13229) ;  /* 0x000000200000d947 */ /* 0x000fea0003800000 */
[----:B------:R-:W-:-:S05]  /*4d00*/  IADD3 R45, R129, R45, RZ ;  /* 0x0000002d812d7210 */ /* 0x000fca0007ffe0ff */
[----:B0-----:R0:W-:Y:S02]  /*4d10*/  RED.E.ADD.F32.FTZ.RN.STRONG.GPU [R44.64], R47 ;  /* 0x0000002f2c00798e */ /* 0x0011e4000c10e786 */
.L_x_13229:
[----:B------:R-:W-:Y:S05]  /*4d20*/  BSYNC B0 ;  /* 0x0000000000007941 */ /* 0x000fea0003800000 */
.L_x_13228:
[----:B------:R-:W5:Y:S01]  /*4d30*/  SHFL.DOWN PT, R129, R126, 0x1, 0x1f ;  /* 0x08201f007e817f89 */ /* 0x000f6200000e0000 */
[----:B------:R-:W-:Y:S01]  /*4d40*/  ISETP.GT.AND P0, PT, R52, 0x1e, PT ;  /* 0x0000001e3400780c */ /* 0x000fe20003f04270 */
[----:B------:R-:W-:Y:S01]  /*4d50*/  BSSY B0, `(.L_x_13230) ;  /* 0x0000063000007945 */ /* 0x000fe20003800000 */
[----:B0-----:R-:W-:Y:S01]  /*4d60*/  MOV R44, R126 ;  /* 0x0000007e002c7202 */ /* 0x001fe20000000f00 */
[----:B---3--:R-:W0:Y:S01]  /*4d70*/  SHFL.DOWN PT, R130, R128, 0x1, 0x1f ;  /* 0x08201f0080827f89 */ /* 0x008e2200000e0000 */
[----:B------:R-:W-:Y:S01]  /*4d80*/  MOV R45, R128 ;  /* 0x00000080002d7202 */ /* 0x000fe20000000f00 */
[----:B------:R-:W-:Y:S01]  /*4d90*/  FADD.FTZ R10, R127, R10 ;  /* 0x0000000a7f0a7221 */ /* 0x000fe20000010000 */
[----:B------:R-:W-:Y:S01]  /*4da0*/  MOV R46, R103 ;  /* 0x00000067002e7202 */ /* 0x000fe20000000f00 */
[----:B----4-:R-:W3:Y:S01]  /*4db0*/  SHFL.DOWN PT, R131, R103, 0x1, 0x1f ;  /* 0x08201f0067837f89 */ /* 0x010ee200000e0000 */
[----:B------:R-:W-:Y:S01]  /*4dc0*/  MOV R47, R115 ;  /* 0x00000073002f7202 */ /* 0x000fe20000000f00 */
[----:B------:R-:W-:Y:S01]  /*4dd0*/  FADD.FTZ R11, R124, R11 ;  /* 0x0000000b7c0b7221 */ /* 0x000fe20000010000 */
[----:B------:R-:W-:Y:S01]  /*4de0*/  ISETP.NE.AND P1, PT, R52, RZ, PT ;  /* 0x000000ff3400720c */ /* 0x000fe20003f25270 */
[----:B------:R-:W4:Y:S01]  /*4df0*/  SHFL.DOWN PT, R132, R115, 0x1, 0x1f ;  /* 0x08201f0073847f89 */ /* 0x000f2200000e0000 */
[----:B------:R-:W-:Y:S01]  /*4e00*/  ISETP.NE.AND P2, PT, R61, RZ, PT ;  /* 0x000000ff3d00720c */ /* 0x000fe20003f45270 */
[----:B------:R-:W-:-:S02]  /*4e10*/  FADD.FTZ R12, R121, R12 ;  /* 0x0000000c790c7221 */ /* 0x000fc40000010000 */
[----:B------:R-:W-:Y:S02]  /*4e20*/  FADD.FTZ R13, R122, R13 ;  /* 0x0000000d7a0d7221 */ /* 0x000fe40000010000 */
[----:B-----5:R-:W-:Y:S02]  /*4e30*/  @!P0 FADD.FTZ R44, R44, R129 ;  /* 0x000000812c2c8221 */ /* 0x020fe40000010000 */
[----:B0-----:R-:W-:-:S03]  /*4e40*/  @!P0 FADD.FTZ R45, R45, R130 ;  /* 0x000000822d2d8221 */ /* 0x001fc60000010000 */
[----:B------:R-:W0:Y:S01]  /*4e50*/  SHFL.DOWN PT, R103, R44, 0x2, 0x1f ;  /* 0x08401f002c677f89 */ /* 0x000e2200000e0000 */
[----:B---3--:R-:W-:-:S03]  /*4e60*/  @!P0 FADD.FTZ R46, R46, R131 ;  /* 0x000000832e2e8221 */ /* 0x008fc60000010000 */
[----:B------:R-:W3:Y:S01]  /*4e70*/  SHFL.DOWN PT, R128, R45, 0x2, 0x1f ;  /* 0x08401f002d807f89 */ /* 0x000ee200000e0000 */
[----:B----4-:R-:W-:-:S03]  /*4e80*/  @!P0 FADD.FTZ R47, R47, R132 ;  /* 0x000000842f2f8221 */ /* 0x010fc60000010000 */
[----:B------:R-:W4:Y:S01]  /*4e90*/  SHFL.DOWN PT, R115, R46, 0x2, 0x1f ;  /* 0x08401f002e737f89 */ /* 0x000f2200000e0000 */
[----:B------:R-:W-:-:S03]  /*4ea0*/  ISETP.GT.AND P0, PT, R52, 0x1d, PT ;  /* 0x0000001d3400780c */ /* 0x000fc60003f04270 */
[----:B------:R-:W5:Y:S10]  /*4eb0*/  SHFL.DOWN PT, R126, R47, 0x2, 0x1f ;  /* 0x08401f002f7e7f89 */ /* 0x000f7400000e0000 */
[----:B0-----:R-:W-:-:S02]  /*4ec0*/  @!P0 FADD.FTZ R44, R44, R103 ;  /* 0x000000672c2c8221 */ /* 0x001fc40000010000 */
[----:B---3--:R-:W-:-:S03]  /*4ed0*/  @!P0 FADD.FTZ R45, R45, R128 ;  /* 0x000000802d2d8221 */ /* 0x008fc60000010000 */
[----:B------:R-:W0:Y:S01]  /*4ee0*/  SHFL.DOWN PT, R103, R44, 0x4, 0x1f ;  /* 0x08801f002c677f89 */ /* 0x000e2200000e0000 */
[----:B----4-:R-:W-:Y:S02]  /*4ef0*/  @!P0 FADD.FTZ R46, R46, R115 ;  /* 0x000000732e2e8221 */ /* 0x010fe40000010000 */
[----:B-----5:R-:W-:-:S03]  /*4f00*/  @!P0 FADD.FTZ R47, R47, R126 ;  /* 0x0000007e2f2f8221 */ /* 0x020fc60000010000 */
[----:B------:R-:W3:Y:S01]  /*4f10*/  SHFL.DOWN PT, R115, R46, 0x4, 0x1f ;  /* 0x08801f002e737f89 */ /* 0x000ee200000e0000 */
[----:B------:R-:W-:-:S03]  /*4f20*/  ISETP.GT.AND P0, PT, R52, 0x1b, PT ;  /* 0x0000001b3400780c */ /* 0x000fc60003f04270 */
[----:B------:R-:W4:Y:S04]  /*4f30*/  SHFL.DOWN PT, R126, R45, 0x4, 0x1f ;  /* 0x08801f002d7e7f89 */ /* 0x000f2800000e0000 */
[----:B------:R-:W5:Y:S06]  /*4f40*/  SHFL.DOWN PT, R128, R47, 0x4, 0x1f ;  /* 0x08801f002f807f89 */ /* 0x000f6c00000e0000 */
[----:B0-----:R-:W-:-:S05]  /*4f50*/  @!P0 FADD.FTZ R44, R44, R103 ;  /* 0x000000672c2c8221 */ /* 0x001fca0000010000 */
[----:B------:R-:W0:Y:S01]  /*4f60*/  SHFL.DOWN PT, R103, R44, 0x8, 0x1f ;  /* 0x09001f002c677f89 */ /* 0x000e2200000e0000 */
[----:B---3--:R-:W-:Y:S02]  /*4f70*/  @!P0 FADD.FTZ R46, R46, R115 ;  /* 0x000000732e2e8221 */ /* 0x008fe40000010000 */
[----:B----4-:R-:W-:-:S03]  /*4f80*/  @!P0 FADD.FTZ R45, R45, R126 ;  /* 0x0000007e2d2d8221 */ /* 0x010fc60000010000 */
[----:B------:R-:W3:Y:S01]  /*4f90*/  SHFL.DOWN PT, R115, R46, 0x8, 0x1f ;  /* 0x09001f002e737f89 */ /* 0x000ee200000e0000 */
[----:B-----5:R-:W-:-:S03]  /*4fa0*/  @!P0 FADD.FTZ R47, R47, R128 ;  /* 0x000000802f2f8221 */ /* 0x020fc60000010000 */
[----:B------:R-:W4:Y:S01]  /*4fb0*/  SHFL.DOWN PT, R126, R45, 0x8, 0x1f ;  /* 0x09001f002d7e7f89 */ /* 0x000f2200000e0000 */
[----:B------:R-:W-:-:S03]  /*4fc0*/  ISETP.GT.AND P0, PT, R52, 0x17, PT ;  /* 0x000000173400780c */ /* 0x000fc60003f04270 */
[----:B------:R-:W5:Y:S10]  /*4fd0*/  SHFL.DOWN PT, R128, R47, 0x8, 0x1f ;  /* 0x09001f002f807f89 */ /* 0x000f7400000e0000 */
[----:B0-----:R-:W-:-:S02]  /*4fe0*/  @!P0 FADD.FTZ R44, R44, R103 ;  /* 0x000000672c2c8221 */ /* 0x001fc40000010000 */
[-C--:B------:R-:W-:Y:S02]  /*4ff0*/  FMUL.FTZ R103, R95, R100.reuse ;  /* 0x000000645f677220 */ /* 0x080fe40000410000 */
[----:B---3--:R-:W-:Y:S02]  /*5000*/  @!P0 FADD.FTZ R46, R46, R115 ;  /* 0x000000732e2e8221 */ /* 0x008fe40000010000 */
[-C--:B------:R-:W-:Y:S01]  /*5010*/  FFMA.FTZ R103, R94, R101.reuse, -R103 ;  /* 0x000000655e677223 */ /* 0x080fe20000010867 */
[----:B------:R-:W-:Y:S01]  /*5020*/  SHFL.DOWN PT, R115, R44, 0x10, 0x1f ;  /* 0x0a001f002c737f89 */ /* 0x000fe200000e0000 */
[----:B----4-:R-:W-:Y:S02]  /*5030*/  @!P0 FADD.FTZ R45, R45, R126 ;  /* 0x0000007e2d2d8221 */ /* 0x010fe40000010000 */
[----:B------:R-:W-:Y:S01]  /*5040*/  FMUL.FTZ R101, R95, R101 ;  /* 0x000000655f657220 */ /* 0x000fe20000410000 */
[----:B------:R-:W-:Y:S01]  /*5050*/  SHFL.DOWN PT, R129, R46, 0x10, 0x1f ;  /* 0x0a001f002e817f89 */ /* 0x000fe200000e0000 */
[----:B-----5:R-:W-:Y:S01]  /*5060*/  @!P0 FADD.FTZ R47, R47, R128 ;  /* 0x000000802f2f8221 */ /* 0x020fe20000010000 */
[----:B------:R-:W-:Y:S01]  /*5070*/  ISETP.GT.AND P0, PT, R52, 0xf, PT ;  /* 0x0000000f3400780c */ /* 0x000fe20003f04270 */
[----:B------:R-:W-:Y:S01]  /*5080*/  FMUL.FTZ R103, R98, R103 ;  /* 0x0000006762677220 */ /* 0x000fe20000410000 */
[----:B------:R-:W0:Y:S01]  /*5090*/  SHFL.DOWN PT, R128, R45, 0x10, 0x1f ;  /* 0x0a001f002d807f89 */ /* 0x000e2200000e0000 */
[----:B------:R-:W-:-:S02]  /*50a0*/  FFMA.FTZ R126, R94, R100, R101 ;  /* 0x000000645e7e7223 */ /* 0x000fc40000010065 */
[----:B------:R-:W-:Y:S01]  /*50b0*/  FMUL.FTZ R101, R95, R102 ;  /* 0x000000665f657220 */ /* 0x000fe20000410000 */
[----:B------:R-:W3:Y:S01]  /*50c0*/  SHFL.DOWN PT, R130, R47, 0x10, 0x1f ;  /* 0x0a001f002f827f89 */ /* 0x000ee200000e0000 */
[----:B------:R-:W-:Y:S02]  /*50d0*/  FFMA.FTZ R103, R125, R126, R103 ;  /* 0x0000007e7d677223 */ /* 0x000fe40000010067 */
[----:B------:R-:W-:Y:S02]  /*50e0*/  FFMA.FTZ R126, R94, R114, -R101 ;  /* 0x000000725e7e7223 */ /* 0x000fe40000010865 */
[----:B------:R-:W-:Y:S02]  /*50f0*/  FMUL.FTZ R98, R95, R113 ;  /* 0x000000715f627220 */ /* 0x000fe40000410000 */
[----:B------:R-:W-:Y:S02]  /*5100*/  FMUL.FTZ R126, R99, R126 ;  /* 0x0000007e637e7220 */ /* 0x000fe40000410000 */
[----:B------:R-:W-:-:S02]  /*5110*/  FMUL.FTZ R99, R95, R118 ;  /* 0x000000765f637220 */ /* 0x000fc40000410000 */
[CC--:B------:R-:W-:Y:S02]  /*5120*/  FFMA.FTZ R101, R94.reuse, R117.reuse, -R98 ;  /* 0x000000755e657223 */ /* 0x0c0fe40000010862 */
[----:B------:R-:W-:Y:S02]  /*5130*/  FFMA.FTZ R100, R109, R100, R103 ;  /* 0x000000646d647223 */ /* 0x000fe40000010067 */
[C---:B------:R-:W-:Y:S02]  /*5140*/  FMUL.FTZ R103, R95.reuse, R114 ;  /* 0x000000725f677220 */ /* 0x040fe40000410000 */
[C---:B------:R-:W-:Y:S02]  /*5150*/  FMUL.FTZ R117, R95.reuse, R117 ;  /* 0x000000755f757220 */ /* 0x040fe40000410000 */
[-C--:B------:R-:W-:Y:S02]  /*5160*/  FMUL.FTZ R95, R95, R116.reuse ;  /* 0x000000745f5f7220 */ /* 0x080fe40000410000 */
[----:B------:R-:W-:-:S02]  /*5170*/  FFMA.FTZ R116, R94, R116, -R99 ;  /* 0x000000745e747223 */ /* 0x000fc40000010863 */
[C---:B------:R-:W-:Y:S02]  /*5180*/  FFMA.FTZ R98, R94.reuse, R102, R103 ;  /* 0x000000665e627223 */ /* 0x040fe40000010067 */
[----:B------:R-:W-:Y:S02]  /*5190*/  FFMA.FTZ R117, R94, R113, R117 ;  /* 0x000000715e757223 */ /* 0x000fe40000010075 */
[----:B------:R-:W-:Y:S02]  /*51a0*/  FMUL.FTZ R101, R104, R101 ;  /* 0x0000006568657220 */ /* 0x000fe40000410000 */
[----:B------:R-:W-:Y:S02]  /*51b0*/  FFMA.FTZ R94, R94, R118, R95 ;  /* 0x000000765e5e7223 */ /* 0x000fe4000001005f */
[----:B------:R-:W-:Y:S02]  /*51c0*/  FMUL.FTZ R116, R105, R116 ;  /* 0x0000007469747220 */ /* 0x000fe40000410000 */
[----:B0-----:R-:W-:-:S02]  /*51d0*/  @!P0 FADD.FTZ R45, R45, R128 ;  /* 0x000000802d2d8221 */ /* 0x001fc40000010000 */
[----:B------:R-:W-:Y:S02]  /*51e0*/  @!P0 FADD.FTZ R46, R46, R129 ;  /* 0x000000812e2e8221 */ /* 0x000fe40000010000 */
[----:B---3--:R-:W-:Y:S02]  /*51f0*/  @!P0 FADD.FTZ R47, R47, R130 ;  /* 0x000000822f2f8221 */ /* 0x008fe40000010000 */
        /* <DEDUP_REMOVED lines=17> */
[----:B------:R-:W3:Y:S01]  /*5310*/  @P0 LDS.64 R98, [R100+0x2b80] ;  /* 0x002b800064620984 */ /* 0x000ee20000000a00 */
[----:B0-----:R-:W-:Y:S02]  /*5320*/  @P0 FADD.FTZ R47, R47, R95 ;  /* 0x0000005f2f2f0221 */ /* 0x001fe40000010000 */
[----:B------:R-:W-:Y:S02]  /*5330*/  @P0 FADD.FTZ R46, R46, R94 ;  /* 0x0000005e2e2e0221 */ /* 0x000fe40000010000 */
[----:B---3--:R-:W-:Y:S02]  /*5340*/  @P0 FADD.FTZ R45, R45, R99 ;  /* 0x000000632d2d0221 */ /* 0x008fe40000010000 */
[----:B------:R-:W-:Y:S01]  /*5350*/  @P0 FADD.FTZ R44, R44, R98 ;  /* 0x000000622c2c0221 */ /* 0x000fe20000010000 */
[----:B------:R0:W-:Y:S04]  /*5360*/  STS.64 [R100+0x3380], R46 ;  /* 0x0033802e64007388 */ /* 0x0001e80000000a00 */
[----:B------:R0:W-:Y:S02]  /*5370*/  STS.64 [R100+0x2b80], R44 ;  /* 0x002b802c64007388 */ /* 0x0001e40000000a00 */
.L_x_13231:
[----:B0-----:R-:W-:Y:S05]  /*5380*/  BSYNC B0 ;  /* 0x0000000000007941 */ /* 0x001fea0003800000 */
.L_x_13230:
[----:B------:R-:W-:Y:S02]  /*5390*/  IADD3 R2, R2, 0x1, RZ ;  /* 0x0000000102027810 */ /* 0x000fe40007ffe0ff */
[----:B------:R-:W-:-:S02]  /*53a0*/  IADD3 R3, P1, R3, 0x1, RZ ;  /* 0x0000000103037810 */ /* 0x000fc40007f3e0ff */
[----:B------:R-:W-:Y:S02]  /*53b0*/  ISETP.GE.AND P0, PT, R2, c[0x0][0x16c], PT ;  /* 0x00005b0002007a0c */ /* 0x000fe40003f06270 */
[----:B------:R-:W-:-:S11]  /*53c0*/  IADD3.X R0, RZ, R0, RZ, P1, !PT ;  /* 0x00000000ff007210 */ /* 0x000fd60000ffe4ff */
[----:B------:R-:W-:Y:S01]  /*53d0*/  @P0 CALL.REL.NOINC `(.L_x_13201) ;  /* 0x0000001000000944 */ /* 0x000fe20003c00000 */
[----:B------:R-:W-:Y:S05]  /*53e0*/  BRA `(.L_x_13232) ;  /* 0xffffcc1000007947 */ /* 0x000fea000383ffff */
.L_x_13201:
[----:B------:R-:W-:Y:S01]  /*53f0*/  BAR.SYNC.DEFER_BLOCKING 0x0 ;  /* 0x0000000000007b1d */ /* 0x000fe20000010000 */
[----:B------:R-:W-:Y:S01]  /*5400*/  ISETP.NE.AND P5, PT, R61, RZ, PT ;  /* 0x000000ff3d00720c */ /* 0x000fe20003fa5270 */
[----:B------:R-:W-:Y:S01]  /*5410*/  IMAD.WIDE.U32 R2, R97, c[0x0][0x2d8], RZ ;  /* 0x0000b60061027a25 */ /* 0x000fe200078e00ff */
[----:B------:R-:W-:Y:S02]  /*5420*/  F2FP.BF16.PACK_AB R4, R12, R13 ;  /* 0x0000000d0c04723e */ /* 0x000fe400000010ff */
[----:B------:R-:W-:Y:S01]  /*5430*/  F2FP.BF16.PACK_AB R5, R10, R11 ;  /* 0x0000000b0a05723e */ /* 0x000fe200000010ff */
[----:B------:R-:W-:Y:S01]  /*5440*/  IMAD R10, R65, c[0x0][0x2d8], RZ ;  /* 0x0000b600410a7a24 */ /* 0x000fe200078e02ff */
[----:B------:R-:W-:Y:S01]  /*5450*/  BSSY B0, `(.L_x_13233) ;  /* 0x0000025000007945 */ /* 0x000fe20003800000 */
[----:B------:R-:W-:-:S04]  /*5460*/  IMAD R11, R107, c[0x0][0x2e0], RZ ;  /* 0x0000b8006b0b7a24 */ /* 0x000fc800078e02ff */
[----:B------:R-:W-:Y:S01]  /*5470*/  IMAD R21, R108, c[0x0][0x2e4], R11 ;  /* 0x0000b9006c157a24 */ /* 0x000fe200078e020b */
[----:B------:R-:W-:Y:S01]  /*5480*/  LEA R11, P4, R49, c[0x0][0x330], 0x1 ;  /* 0x0000cc00310b7a11 */ /* 0x000fe200078808ff */
[----:B------:R0:W-:Y:S01]  /*5490*/  STS.64 [R25], R4 ;  /* 0x0000000419007388 */ /* 0x0001e20000000a00 */
        /* <DEDUP_REMOVED lines=12> */
[----:B------:R-:W0:Y:S02]  /*5560*/  LDS R0, [0x100] ;  /* 0x00010000ff007984 */ /* 0x000e240000000800 */
[-C--:B0-----:R-:W-:Y:S02]  /*5570*/  ISETP.GE.AND P3, PT, R49, R0.reuse, PT ;  /* 0x000000003100720c */ /* 0x081fe40003f66270 */
[-C--:B------:R-:W-:Y:S02]  /*5580*/  ISETP.GE.AND P0, PT, R41, R0.reuse, PT ;  /* 0x000000002900720c */ /* 0x080fe40003f06270 */
[-C--:B------:R-:W-:Y:S02]  /*5590*/  ISETP.GE.AND P1, PT, R39, R0.reuse, PT ;  /* 0x000000002700720c */ /* 0x080fe40003f26270 */
[----:B------:R-:W-:Y:S02]  /*55a0*/  ISETP.GE.AND P2, PT, R37, R0, PT ;  /* 0x000000002500720c */ /* 0x000fe40003f46270 */
[----:B------:R-:W-:-:S02]  /*55b0*/  LEA.HI.X R0, R49, c[0x0][0x334], R38, 0x1, P4 ;  /* 0x0000cd0031007a11 */ /* 0x000fc400020f0c26 */
        /* <DEDUP_REMOVED lines=14> */
.L_x_13234:
[----:B------:R-:W-:Y:S05]  /*56a0*/  BSYNC B0 ;  /* 0x0000000000007941 */ /* 0x000fea0003800000 */
.L_x_13233:
[----:B------:R3:W-:Y:S01]  /*56b0*/  @!P0 STG.E.U16 [R10.64+-0xc0], R15 ;  /* 0xffff400f0a008986 */ /* 0x0007e2000c101506 */
[----:B------:R-:W-:Y:S01]  /*56c0*/  F2FP.BF16.PACK_AB R2, R7, R6 ;  /* 0x000000060702723e */ /* 0x000fe200000010ff */
[----:B------:R-:W-:Y:S01]  /*56d0*/  FADD.FTZ R6, R6, R63 ;  /* 0x0000003f06067221 */ /* 0x000fe20000010000 */
[----:B------:R-:W-:Y:S01]  /*56e0*/  F2FP.BF16.PACK_AB R3, R9, R8 ;  /* 0x000000080903723e */ /* 0x000fe200000010ff */
[----:B------:R-:W-:Y:S01]  /*56f0*/  @!P1 STG.E.U16 [R10.64+-0x80], R17 ;  /* 0xffff80110a009986 */ /* 0x000fe2000c101506 */
[----:B0-----:R-:W-:Y:S01]  /*5700*/  IMAD R4, R65, c[0x0][0x2f8], RZ ;  /* 0x0000be0041047a24 */ /* 0x001fe200078e02ff */
[----:B------:R-:W-:Y:S01]  /*5710*/  BSSY B0, `(.L_x_13235) ;  /* 0x000001f000007945 */ /* 0x000fe20003800000 */
[----:B------:R-:W-:Y:S01]  /*5720*/  FADD.FTZ R7, R6, R7 ;  /* 0x0000000706077221 */ /* 0x000fe20000010000 */
[----:B------:R-:W-:Y:S03]  /*5730*/  @!P2 STG.E.U16 [R10.64+-0x40], R19 ;  /* 0xffffc0130a00a986 */ /* 0x000fe6000c101506 */
[----:B------:R-:W-:Y:S01]  /*5740*/  FADD.FTZ R8, R7, R8 ;  /* 0x0000000807087221 */ /* 0x000fe20000010000 */
[----:B------:R-:W-:Y:S01]  /*5750*/  BAR.SYNC.DEFER_BLOCKING 0x0 ;  /* 0x0000000000007b1d */ /* 0x000fe20000010000 */
[----:B---3--:R-:W-:-:S02]  /*5760*/  IMAD R15, R97, c[0x0][0x2fc], R4 ;  /* 0x0000bf00610f7a24 */ /* 0x008fc400078e0204 */
[----:B------:R-:W-:-:S03]  /*5770*/  FADD.FTZ R63, R8, R9 ;  /* 0x00000009083f7221 */ /* 0x000fc60000010000 */
        /* <DEDUP_REMOVED lines=24> */
.L_x_13236:
[----:B------:R-:W-:Y:S05]  /*5900*/  BSYNC B0 ;  /* 0x0000000000007941 */ /* 0x000fea0003800000 */
.L_x_13235:
        /* <DEDUP_REMOVED lines=10> */
[----:B------:R-:W-:Y:S02]  /*59b0*/  ISETP.GE.AND P2, PT, R37, R0, PT ;  /* 0x000000002500720c */ /* 0x000fe40003f46270 */
[----:B------:R-:W-:Y:S02]  /*59c0*/  IADD3.X R3, R22, R5, R3, P3, !PT ;  /* 0x0000000516037210 */ /* 0x000fe40001ffe403 */
[----:B------:R-:W-:Y:S02]  /*59d0*/  IADD3.X R0, R24, c[0x0][0x344], RZ, P4, !PT ;  /* 0x0000d10018007a10 */ /* 0x000fe400027fe4ff */
[----:B------:R-:W-:Y:S02]  /*59e0*/  LEA R2, P3, R23, R2, 0x1 ;  /* 0x0000000217027211 */ /* 0x000fe400078608ff */
[----:B------:R-:W-:-:S02]  /*59f0*/  IADD3 R56, P4, R56, -0x100, RZ ;  /* 0xffffff0038387810 */ /* 0x000fc40007f9e0ff */
[----:B------:R-:W-:Y:S02]  /*5a00*/  LEA.HI.X R3, R23, R0, R3, 0x1, P3 ;  /* 0x0000000017037211 */ /* 0x000fe400018f0c03 */
[----:B------:R-:W-:Y:S02]  /*5a10*/  IADD3 R59, P3, R59, -0x100, RZ ;  /* 0xffffff003b3b7810 */ /* 0x000fe40007f7e0ff */
[----:B------:R-:W-:Y:S01]  /*5a20*/  IADD3 R51, R51, 0x1, RZ ;  /* 0x0000000133337810 */ /* 0x000fe20007ffe0ff */
[----:B------:R3:W-:Y:S01]  /*5a30*/  @!P0 STG.E.U16 [R2.64], R21 ;  /* 0x0000001502008986 */ /* 0x0007e2000c101506 */
[----:B------:R-:W-:Y:S02]  /*5a40*/  ISETP.GT.AND P0, PT, R29, 0x1, PT ;  /* 0x000000011d00780c */ /* 0x000fe40003f04270 */
[----:B------:R-:W-:Y:S01]  /*5a50*/  IADD3.X R57, R57, -0x1, RZ, P3, !PT ;  /* 0xffffffff39397810 */ /* 0x000fe20001ffe4ff */
        /* <DEDUP_REMOVED lines=9> */
.L_x_13195:
[----:B------:R-:W-:Y:S02]  /*5af0*/  ISETP.NE.U32.AND P0, PT, RZ, c[0x0][0x328], PT ;  /* 0x0000ca00ff007a0c */ /* 0x000fe40003f05070 */
[----:B------:R-:W-:Y:S02]  /*5b00*/  ISETP.NE.U32.AND P2, PT, RZ, c[0x0][0x348], PT ;  /* 0x0000d200ff007a0c */ /* 0x000fe40003f45070 */
[----:B------:R-:W-:-:S02]  /*5b10*/  ISETP.NE.AND.EX P1, PT, RZ, c[0x0][0x32c], PT, P0 ;  /* 0x0000cb00ff007a0c */ /* 0x000fc40003f25300 */
[----:B------:R-:W-:-:S11]  /*5b20*/  ISETP.NE.AND.EX P0, PT, RZ, c[0x0][0x34c], PT, P2 ;  /* 0x0000d300ff007a0c */ /* 0x000fd60003f05320 */
[----:B------:R-:W-:Y:S05]  /*5b30*/  @!P1 BRA `(.L_x_13238) ;  /* 0x0000014000009947 */ /* 0x000fea0003800000 */
[----:B---3--:R-:W3:Y:S01]  /*5b40*/  SHFL.DOWN P1, R3, R62, 0x1, 0x1f ;  /* 0x08201f003e037f89 */ /* 0x008ee20000020000 */
[----:B------:R-:W-:Y:S03]  /*5b50*/  BSSY B0, `(.L_x_13238) ;  /* 0x0000012000007945 */ /* 0x000fe60003800000 */
[----:B------:R-:W4:Y:S01]  /*5b60*/  S2R R4, SR_LANEID ;  /* 0x0000000000047919 */ /* 0x000f220000000000 */
[----:B---3--:R-:W-:Y:S01]  /*5b70*/  @P1 FADD R3, R3, R62 ;  /* 0x0000003e03031221 */ /* 0x008fe20000000000 */
[----:B----4-:R-:W-:-:S04]  /*5b80*/  ISETP.NE.AND P2, PT, R4, RZ, PT ;  /* 0x000000ff0400720c */ /* 0x010fc80003f45270 */
[----:B------:R-:W3:Y:S04]  /*5b90*/  SHFL.DOWN P1, R0, R3, 0x2, 0x1f ;  /* 0x08401f0003007f89 */ /* 0x000ee80000020000 */
[----:B------:R-:W4:Y:S01]  /*5ba0*/  S2R R4, SR_TID.X ;  /* 0x0000000000047919 */ /* 0x000f220000002100 */
[----:B---3--:R-:W-:-:S05]  /*5bb0*/  @P1 FADD R0, R3, R0 ;  /* 0x0000000003001221 */ /* 0x008fca0000000000 */
[----:B------:R-:W3:Y:S02]  /*5bc0*/  SHFL.DOWN P1, R5, R0, 0x4, 0x1f ;  /* 0x08801f0000057f89 */ /* 0x000ee40000020000 */
[----:B---3--:R-:W-:-:S05]  /*5bd0*/  @P1 FADD R5, R0, R5 ;  /* 0x0000000500051221 */ /* 0x008fca0000000000 */
[----:B------:R-:W3:Y:S02]  /*5be0*/  SHFL.DOWN P1, R2, R5, 0x8, 0x1f ;  /* 0x09001f0005027f89 */ /* 0x000ee40000020000 */
[----:B---3--:R-:W-:-:S05]  /*5bf0*/  @P1 FADD R2, R5, R2 ;  /* 0x0000000205021221 */ /* 0x008fca0000000000 */
[----:B0-----:R-:W0:Y:S02]  /*5c00*/  SHFL.DOWN P1, R7, R2, 0x10, 0x1f ;  /* 0x0a001f0002077f89 */ /* 0x001e240000020000 */
[----:B0-----:R-:W-:Y:S01]  /*5c10*/  @P1 FADD R7, R2, R7 ;  /* 0x0000000702071221 */ /* 0x001fe20000000000 */
[----:B----4-:R-:W-:-:S04]  /*5c20*/  ISETP.NE.AND P1, PT, R4, RZ, PT ;  /* 0x000000ff0400720c */ /* 0x010fc80003f25270 */
[----:B------:R0:W-:Y:S04]  /*5c30*/  @!P2 STS [0x634], R7 ;  /* 0x00063407ff00a388 */ /* 0x0001e80000000800 */
[----:B------:R-:W-:Y:S06]  /*5c40*/  BAR.SYNC.DEFER_BLOCKING 0x0 ;  /* 0x0000000000007b1d */ /* 0x000fec0000010000 */
[----:B------:R-:W-:Y:S05]  /*5c50*/  @P1 BRA `(.L_x_13239) ;  /* 0x0000001000001947 */ /* 0x000fea0003800000 */
[----:B0-----:R0:W-:Y:S02]  /*5c60*/  RED.E.ADD.F32.FTZ.RN.STRONG.GPU [R68.64], R7 ;  /* 0x000000074400798e */ /* 0x0011e4000c10e786 */
.L_x_13239:
[----:B0-----:R-:W-:Y:S05]  /*5c70*/  BSYNC B0 ;  /* 0x0000000000007941 */ /* 0x001fea0003800000 */
.L_x_13238:
[----:B------:R-:W-:Y:S01]  /*5c80*/  BSSY B0, `(.L_x_13240) ;  /* 0x0000018000007945 */ /* 0x000fe20003800000 */
[----:B------:R-:W-:Y:S05]  /*5c90*/  @!P0 BRA `(.L_x_13241) ;  /* 0x0000015000008947 */ /* 0x000fea0003800000 */
[----:B------:R-:W-:Y:S06]  /*5ca0*/  BAR.SYNC.DEFER_BLOCKING 0x0 ;  /* 0x0000000000007b1d */ /* 0x000fec0000010000 */
[----:B------:R-:W4:Y:S04]  /*5cb0*/  SHFL.DOWN P0, R0, R63, 0x1, 0x1f ;  /* 0x08201f003f007f89 */ /* 0x000f280000000000 */
[----:B0-----:R-:W0:Y:S04]  /*5cc0*/  S2R R6, SR_LANEID ;  /* 0x0000000000067919 */ /* 0x001e280000000000 */
[----:B------:R-:W2:Y:S01]  /*5cd0*/  S2R R13, SR_TID.X ;  /* 0x00000000000d7919 */ /* 0x000ea20000002100 */
[----:B----4-:R-:W-:Y:S01]  /*5ce0*/  @P0 FADD R0, R0, R63 ;  /* 0x0000003f00000221 */ /* 0x010fe20000000000 */
[----:B0-----:R-:W-:-:S04]  /*5cf0*/  ISETP.NE.AND P1, PT, R6, RZ, PT ;  /* 0x000000ff0600720c */ /* 0x001fc80003f25270 */
[----:B---3--:R-:W0:Y:S02]  /*5d00*/  SHFL.DOWN P0, R3, R0, 0x2, 0x1f ;  /* 0x08401f0000037f89 */ /* 0x008e240000000000 */
        /* <DEDUP_REMOVED lines=14> */
.L_x_13241:
[----:B0-----:R-:W0:Y:S02]  /*5df0*/  S2R R13, SR_TID.X ;  /* 0x00000000000d7919 */ /* 0x001e240000002100 */
.L_x_13242:
[----:B0-----:R-:W-:Y:S05]  /*5e00*/  BSYNC B0 ;  /* 0x0000000000007941 */ /* 0x001fea0003800000 */
.L_x_13240:
[----:B------:R-:W-:-:S13]  /*5e10*/  ISETP.GE.AND P0, PT, R13, c[0x0][0x16c], PT ;  /* 0x00005b000d007a0c */ /* 0x000fda0003f06270 */
[----:B------:R-:W-:Y:S05]  /*5e20*/  @P0 EXIT ;  /* 0x000000000000094d */ /* 0x000fea0003800000 */
[C---:B---3--:R-:W-:Y:S02]  /*5e30*/  IMAD R3, R107.reuse, c[0x0][0x2a8], RZ ;  /* 0x0000aa006b037a24 */ /* 0x048fe400078e02ff */
[----:B------:R-:W-:Y:S02]  /*5e40*/  IMAD R107, R107, c[0x0][0x288], RZ ;  /* 0x0000a2006b6b7a24 */ /* 0x000fe400078e02ff */
[----:B------:R-:W-:-:S04]  /*5e50*/  IMAD.WIDE.U32 R6, R108, c[0x0][0x2a8], RZ ;  /* 0x0000aa006c067a25 */ /* 0x000fc800078e00ff */
[C---:B------:R-:W-:Y:S02]  /*5e60*/  IMAD R3, R108.reuse, c[0x0][0x2ac], R3 ;  /* 0x0000ab006c037a24 */ /* 0x040fe400078e0203 */
[C---:B------:R-:W-:Y:S02]  /*5e70*/  IMAD R19, R108.reuse, c[0x0][0x28c], R107 ;  /* 0x0000a3006c137a24 */ /* 0x040fe400078e026b */
[----:B------:R-:W-:Y:S01]  /*5e80*/  IMAD.WIDE.U32 R108, R108, c[0x0][0x288], RZ ;  /* 0x0000a2006c6c7a25 */ /* 0x000fe200078e00ff */
[----:B------:R-:W-:-:S04]  /*5e90*/  IADD3 R21, R7, R3, RZ ;  /* 0x0000000307157210 */ /* 0x000fc80007ffe0ff */
[----:B------:R-:W-:Y:S02]  /*5ea0*/  IADD3 R19, R109, R19, RZ ;  /* 0x000000136d137210 */ /* 0x000fe40007ffe0ff */
.L_x_13243:
        /* <DEDUP_REMOVED lines=16> */
[----:B---3--:R-:W-:Y:S02]  /*5fb0*/  IADD3 R13, R13, c[0x0][0x0], RZ ;  /* 0x000000000d0d7a10 */ /* 0x008fe40007ffe0ff */
        /* <DEDUP_REMOVED lines=11> */
.L_x_13244:
        /* <DEDUP_REMOVED lines=9> */
.L_x_14757:


//--------------------- .text._Z25selective_scan_bwd_kernelI32Selective_Scan_bwd_kernel_traitsILi32ELi4ELb0ELb0ELb1ELb1ELb0EN3c108BFloat16ENS1_7complexIfEEEEv12SSMParamsBwd --------------------------
	.section	.text._Z25selective_scan_bwd_kernelI32Selective_Scan_bwd_kernel_traitsILi32ELi4ELb0ELb0ELb1ELb1ELb0EN3c108BFloat16ENS1_7complexIfEEEEv12SSMParamsBwd,"ax",@progbits
	.sectioninfo	@"SHI_REGISTERS=151"
	.align	128
        .global         _Z25selective_scan_bwd_kernelI32Selective_Scan_bwd_kernel_traitsILi32ELi4ELb0ELb0ELb1ELb1ELb0EN3c108BFloat16ENS1_7complexIfEEEEv12SSMParamsBwd
        .type           _Z25selective_scan_bwd_kernelI32Selective_Scan_bwd_kernel_traitsILi32ELi4ELb0ELb0ELb1ELb1ELb0EN3c108BFloat16ENS1_7complexIfEEEEv12SSMParamsBwd,@function
        .size           _Z25selective_scan_bwd_kernelI32Selective_Scan_bwd_kernel_traitsILi32ELi4ELb0ELb0ELb1ELb1ELb0EN3c108BFloat16ENS1_7complexIfEEEEv12SSMParamsBwd,(.L_x_14758 - _Z25selective_scan_bwd_kernelI32Selective_Scan_bwd_kernel_traitsILi32ELi4ELb0ELb0ELb1ELb1ELb0EN3c108BFloat16ENS1_7complexIfEEEEv12SSMParamsBwd)
        .other          _Z25selective_scan_bwd_kernelI32Selective_Scan_bwd_kernel_traitsILi32ELi4ELb0ELb0ELb1ELb1ELb0EN3c108BFloat16ENS1_7complexIfEEEEv12SSMParamsBwd,@"STO_CUDA_ENTRY STV_DEFAULT"
_Z25selective_scan_bwd_kernelI32Selective_Scan_bwd_kernel_traitsILi32ELi4ELb0ELb0ELb1ELb1ELb0EN3c108BFloat16ENS1_7complexIfEEEEv12SSMParamsBwd:
.text._Z25selective_scan_bwd_kernelI32Selective_Scan_bwd_kernel_traitsILi32ELi4ELb0ELb0ELb1ELb1ELb0EN3c108BFloat16ENS1_7complexIfEEEEv12SSMParamsBwd:
        /* <DEDUP_REMOVED lines=26> */
[----:B------:R-:W-:Y:S01]  /*01a0*/  IMAD R10, R90, c[0x0][0x1b0], RZ ;  /* 0x00006c005a0a7a24 */ /* 0x000fe200078e02ff */
[----:B0-----:R-:W-:Y:S01]  /*01b0*/  IABS R2, R95 ;  /* 0x0000005f00027213 */ /* 0x001fe20000000000 */
[----:B-1----:R-:W-:Y:S01]  /*01c0*/  HFMA2.MMA R6, -RZ, RZ, 0, 0 ;  /* 0x00000000ff067435 */ /* 0x002fe200000001ff */
[----:B------:R-:W-:-:S02]  /*01d0*/  IMAD R12, R95, c[0x0][0x284], R12 ;  /* 0x0000a1005f0c7a24 */ /* 0x000fc400078e020c */
[----:B----4-:R-:W-:Y:S02]  /*01e0*/  IMAD R4, R90, c[0x0][0x1d0], RZ ;  /* 0x000074005a047a24 */ /* 0x010fe400078e02ff */
[----:B------:R-:W-:Y:S01]  /*01f0*/  IMAD R15, R91, c[0x0][0x1b4], R10 ;  /* 0x00006d005b0f7a24 */ /* 0x000fe200078e020a */
[----:B---3--:R-:W-:-:S05]  /*0200*/  IADD3 R8, RZ, -R7, RZ ;  /* 0x80000007ff087210 */ /* 0x008fca0007ffe0ff */
[----:B------:R-:W-:-:S04]  /*0210*/  IMAD R3, R8, R11, RZ ;  /* 0x0000000b08037224 */ /* 0x000fc800078e02ff */
[----:B------:R-:W-:-:S04]  /*0220*/  IMAD.HI.U32 R7, R7, R3, R6 ;  /* 0x0000000307077227 */ /* 0x000fc800078e0006 */
[----:B------:R-:W-:Y:S02]  /*0230*/  IMAD R6, R90, c[0x0][0x1e0], RZ ;  /* 0x000078005a067a24 */ /* 0x000fe400078e02ff */
[----:B------:R-:W-:-:S04]  /*0240*/  IMAD.HI.U32 R88, R7, R2, RZ ;  /* 0x0000000207587227 */ /* 0x000fc800078e00ff */
[C---:B------:R-:W-:Y:S01]  /*0250*/  IMAD R7, R91.reuse, c[0x0][0x1d4], R4 ;  /* 0x000075005b077a24 */ /* 0x040fe200078e0204 */
        /* <DEDUP_REMOVED lines=36> */
[----:B------:R-:W-:Y:S02]  /*04a0*/  HFMA2.MMA R2, -RZ, RZ, 0, 0 ;  /* 0x00000000ff027435 */ /* 0x000fe400000001ff */
[----:B------:R-:W-:Y:S01]  /*04b0*/  IADD3.X R3, R13, R3, R0, P0, !PT ;  /* 0x000000030d037210 */ /* 0x000fe200007fe400 */
[----:B------:R-:W-:Y:S01]  /*04c0*/  IMAD.WIDE.U32 R8, R88, c[0x0][0x1c8], R8 ;  /* 0x0000720058087a25 */ /* 0x000fe200078e0008 */
[----:B------:R-:W-:Y:S02]  /*04d0*/  LEA R84, P0, R85, c[0x0][0x240], 0x1 ;  /* 0x0000900055547a11 */ /* 0x000fe400078008ff */
[----:B------:R-:W-:-:S02]  /*04e0*/  IADD3 R11, P2, R11, R4, RZ ;  /* 0x000000040b0b7210 */ /* 0x000fc40007f5e0ff */
[----:B------:R-:W-:Y:S02]  /*04f0*/  LEA.HI.X R85, R85, c[0x0][0x244], R10, 0x1, P0 ;  /* 0x0000910055557a11 */ /* 0x000fe400000f0c0a */
[----:B------:R-:W-:Y:S02]  /*0500*/  ISETP.NE.U32.AND P0, PT, RZ, c[0x0][0x260], PT ;  /* 0x00009800ff007a0c */ /* 0x000fe40003f05070 */
[----:B------:R-:W-:Y:S02]  /*0510*/  SHF.R.S32.HI R0, RZ, 0x1f, R88 ;  /* 0x0000001fff007819 */ /* 0x000fe40000011458 */
[----:B------:R-:W-:Y:S02]  /*0520*/  IADD3.X R4, R13, R5, R12, P2, !PT ;  /* 0x000000050d047210 */ /* 0x000fe400017fe40c */
[----:B------:R-:W-:Y:S01]  /*0530*/  LEA R19, P1, R22, c[0x0][0x248], 0x1 ;  /* 0x0000920016137a11 */ /* 0x000fe200078208ff */
[----:B------:R-:W-:Y:S01]  /*0540*/  IMAD R5, R0, c[0x0][0x1c8], RZ ;  /* 0x0000720000057a24 */ /* 0x000fe200078e02ff */
[----:B------:R-:W-:-:S02]  /*0550*/  ISETP.NE.AND.EX P0, PT, RZ, c[0x0][0x264], PT, P0 ;  /* 0x00009900ff007a0c */ /* 0x000fc40003f05300 */
[----:B------:R-:W-:Y:S01]  /*0560*/  ISETP.NE.U32.AND P2, PT, RZ, c[0x0][0x348], PT ;  /* 0x0000d200ff007a0c */ /* 0x000fe20003f45070 */
[----:B------:R-:W-:Y:S01]  /*0570*/  IMAD R5, R88, c[0x0][0x1cc], R5 ;  /* 0x0000730058057a24 */ /* 0x000fe200078e0205 */
[----:B------:R-:W-:Y:S02]  /*0580*/  LEA.HI.X R22, R22, c[0x0][0x24c], R3, 0x1, P1 ;  /* 0x0000930016167a11 */ /* 0x000fe400008f0c03 */
[----:B------:R-:W-:Y:S02]  /*0590*/  ISETP.NE.U32.AND P1, PT, RZ, c[0x0][0x328], PT ;  /* 0x0000ca00ff007a0c */ /* 0x000fe40003f25070 */
[----:B------:R-:W-:Y:S02]  /*05a0*/  ISETP.NE.AND.EX P2, PT, RZ, c[0x0][0x34c], PT, P2 ;  /* 0x0000d300ff007a0c */ /* 0x000fe40003f45320 */
[----:B------:R-:W-:Y:S02]  /*05b0*/  LEA R3, R14, 0xffffff00, 0x8 ;  /* 0xffffff000e037811 */ /* 0x000fe400078e40ff */
[----:B------:R-:W-:Y:S01]  /*05c0*/  ISETP.NE.AND.EX P1, PT, RZ, c[0x0][0x32c], PT, P1 ;  /* 0x0000cb00ff007a0c */ /* 0x000fe20003f25310 */
[----:B------:R-:W-:Y:S01]  /*05d0*/  @P0 IMAD R0, R91, c[0x0][0x164], R95 ;  /* 0x000059005b000a24 */ /* 0x000fe200078e025f */
[----:B------:R-:W-:-:S02]  /*05e0*/  IADD3 R80, P5, R3, R8, RZ ;  /* 0x0000000803507210 */ /* 0x000fc40007fbe0ff */
[----:B------:R-:W-:Y:S01]  /*05f0*/  IADD3 R8, R9, R5, RZ ;  /* 0x0000000509087210 */ /* 0x000fe20007ffe0ff */
[----:B------:R-:W-:Y:S01]  /*0600*/  @P0 IMAD R0, R0, c[0x0][0x174], RZ ;  /* 0x00005d0000000a24 */ /* 0x000fe200078e02ff */
[----:B------:R-:W-:Y:S02]  /*0610*/  LEA R82, P4, R11, c[0x0][0x308], 0x1 ;  /* 0x0000c2000b527a11 */ /* 0x000fe400078808ff */
[----:B------:R-:W-:Y:S01]  /*0620*/  LEA.HI.X.SX32 R3, R3, R8, 0x1, P5 ;  /* 0x0000000803037211 */ /* 0x000fe200028f0eff */
[----:B------:R-:W-:Y:S01]  /*0630*/  @P0 IMAD R0, R0, c[0x0][0x16c], RZ ;  /* 0x00005b0000000a24 */ /* 0x000fe200078e02ff */
[----:B------:R-:W-:Y:S01]  /*0640*/  @P2 LEA R2, P5, R95, c[0x0][0x348], 0x2 ;  /* 0x0000d2005f022a11 */ /* 0x000fe200078a10ff */
[----:B------:R-:W-:Y:S01]  /*0650*/  CS2R R8, SRZ ;  /* 0x0000000000087805 */ /* 0x000fe2000001ff00 */
[----:B------:R-:W-:Y:S02]  /*0660*/  LEA.HI.X R83, R11, c[0x0][0x30c], R4, 0x1, P4 ;  /* 0x0000c3000b537a11 */ /* 0x000fe400020f0c04 */
[----:B------:R-:W-:-:S02]  /*0670*/  @P0 MOV R11, 0x10 ;  /* 0x00000010000b0802 */ /* 0x000fc40000000f00 */
[----:B------:R-:W-:Y:S02]  /*0680*/  MOV R5, RZ ;  /* 0x000000ff00057202 */ /* 0x000fe40000000f00 */
[----:B------:R-:W-:Y:S01]  /*0690*/  LEA R81, P6, R80, c[0x0][0x230], 0x1 ;  /* 0x00008c0050517a11 */ /* 0x000fe200078c08ff */
[----:B------:R-:W-:Y:S01]  /*06a0*/  @P0 IMAD.WIDE R10, R0, R11, c[0x0][0x260] ;  /* 0x00009800000a0625 */ /* 0x000fe200078e020b */
[C---:B------:R-:W-:Y:S01]  /*06b0*/  @P1 LEA R8, P4, R95.reuse, c[0x0][0x328], 0x2 ;  /* 0x0000ca005f081a11 */ /* 0x040fe200078810ff */
[----:B------:R-:W-:Y:S01]  /*06c0*/  @!P0 CS2R R10, SRZ ;  /* 0x00000000000a8805 */ /* 0x000fe2000001ff00 */
[C-C-:B------:R-:W-:Y:S02]  /*06d0*/  @P2 LEA.HI.X R5, R95.reuse, c[0x0][0x34c], R94.reuse, 0x2, P5 ;  /* 0x0000d3005f052a11 */ /* 0x140fe400028f145e */
[----:B------:R-:W-:Y:S02]  /*06e0*/  LEA.HI.X R80, R80, c[0x0][0x234], R3, 0x1, P6 ;  /* 0x00008d0050507a11 */ /* 0x000fe400030f0c03 */
[----:B------:R-:W-:-:S02]  /*06f0*/  @P1 LEA.HI.X R9, R95, c[0x0][0x32c], R94, 0x2, P4 ;  /* 0x0000cb005f091a11 */ /* 0x000fc400020f145e */
[----:B------:R-:W-:Y:S01]  /*0700*/  MOV R3, R5 ;  /* 0x0000000500037202 */ /* 0x000fe20000000f00 */
[----:B------:R-:W-:Y:S05]  /*0710*/  @!P3 BRA `(.L_x_13245) ;  /* 0x000052300000b947 */ /* 0x000fea0003800000 */
[----:B------:R-:W0:Y:S01]  /*0720*/  S2R R86, SR_TID.X ;  /* 0x0000000000567919 */ /* 0x000e220000002100 */
[----:B------:R-:W-:Y:S02]  /*0730*/  MOV R87, RZ ;  /* 0x000000ff00577202 */ /* 0x000fe40000000f00 */
[----:B------:R-:W-:Y:S01]  /*0740*/  MOV R76, RZ ;  /* 0x000000ff004c7202 */ /* 0x000fe20000000f00 */
[----:B------:R-:W1:Y:S01]  /*0750*/  S2R R77, SR_LANEID ;  /* 0x00000000004d7919 */ /* 0x000e620000000000 */
[----:B------:R-:W-:Y:S02]  /*0760*/  MOV R89, RZ ;  /* 0x000000ff00597202 */ /* 0x000fe40000000f00 */
[C---:B0-----:R-:W-:Y:S02]  /*0770*/  SHF.L.U32 R0, R86.reuse, 0x2, RZ ;  /* 0x0000000256007819 */ /* 0x041fe400000006ff */
[----:B------:R-:W-:-:S02]  /*0780*/  IADD3 R13, R86, 0xe0, RZ ;  /* 0x000000e0560d7810 */ /* 0x000fc40007ffe0ff */
[----:B------:R-:W-:Y:S02]  /*0790*/  LOP3.LUT R0, R0, 0xffffff80, RZ, 0xc0, !PT ;  /* 0xffffff8000007812 */ /* 0x000fe400078ec0ff */
[----:B------:R-:W-:Y:S02]  /*07a0*/  IADD3 R5, R86, 0x60, RZ ;  /* 0x0000006056057810 */ /* 0x000fe40007ffe0ff */
[----:B------:R-:W-:Y:S02]  /*07b0*/  LOP3.LUT R75, R0, 0x1f, R86, 0xf8, !PT ;  /* 0x0000001f004b7812 */ /* 0x000fe400078ef856 */
[C---:B------:R-:W-:Y:S02]  /*07c0*/  IADD3 R73, R86.reuse, 0x80, RZ ;  /* 0x0000008056497810 */ /* 0x040fe40007ffe0ff */
[C---:B------:R-:W-:Y:S02]  /*07d0*/  IADD3 R7, R86.reuse, 0xa0, RZ ;  /* 0x000000a056077810 */ /* 0x040fe40007ffe0ff */
[----:B------:R-:W-:-:S02]  /*07e0*/  IADD3 R71, R86, 0xc0, RZ ;  /* 0x000000c056477810 */ /* 0x000fc40007ffe0ff */
[----:B------:R-:W-:Y:S02]  /*07f0*/  SHF.L.U32 R106, R86, 0x3, RZ ;  /* 0x00000003566a7819 */ /* 0x000fe400000006ff */
[----:B------:R-:W-:Y:S02]  /*0800*/  IADD3 R12, R0, R75, RZ ;  /* 0x0000004b000c7210 */ /* 0x000fe40007ffe0ff */
[-C--:B------:R-:W-:Y:S02]  /*0810*/  LEA.HI.SX32 R70, R13, R86.reuse, 0x1b ;  /* 0x000000560d467211 */ /* 0x080fe400078fdaff */
[----:B------:R-:W-:Y:S02]  /*0820*/  LOP3.LUT R107, R86, 0x1f, RZ, 0xc0, !PT ;  /* 0x0000001f566b7812 */ /* 0x000fe400078ec0ff */
[-C--:B------:R-:W-:Y:S02]  /*0830*/  LEA.HI.SX32 R74, R5, R86.reuse, 0x1b ;  /* 0x00000056054a7211 */ /* 0x080fe400078fdaff */
[----:B------:R-:W-:-:S02]  /*0840*/  LEA.HI.SX32 R73, R73, R86, 0x1b ;  /* 0x0000005649497211 */ /* 0x000fc400078fdaff */
[-C--:B------:R-:W-:Y:S02]  /*0850*/  LEA.HI.SX32 R72, R7, R86.reuse, 0x1b ;  /* 0x0000005607487211 */ /* 0x080fe400078fdaff */
[----:B------:R-:W-:Y:S02]  /*0860*/  LEA.HI.SX32 R71, R71, R86, 0x1b ;  /* 0x0000005647477211 */ /* 0x000fe400078fdaff */
[----:B------:R-:W-:Y:S02]  /*0870*/  LEA.HI.SX32 R69, R106, R106, 0x1b ;  /* 0x0000006a6a457211 */ /* 0x000fe400078fdaff */
[----:B------:R-:W-:Y:S02]  /*0880*/  SHF.R.S32.HI R13, RZ, 0x1f, R12 ;  /* 0x0000001fff0d7819 */ /* 0x000fe4000001140c */
[C---:B------:R-:W-:Y:S02]  /*0890*/  IADD3 R68, R12.reuse, 0x20, RZ ;  /* 0x000000200c447810 */ /* 0x040fe40007ffe0ff */
[----:B------:R-:W-:-:S02]  /*08a0*/  IADD3 R67, R12, 0x40, RZ ;  /* 0x000000400c437810 */ /* 0x000fc40007ffe0ff */
[C---:B------:R-:W-:Y:S02]  /*08b0*/  IADD3 R66, R12.reuse, 0x60, RZ ;  /* 0x000000600c427810 */ /* 0x040fe40007ffe0ff */
[C---:B------:R-:W-:Y:S02]  /*08c0*/  IADD3 R65, R12.reuse, 0x80, RZ ;  /* 0x000000800c417810 */ /* 0x040fe40007ffe0ff */
[C---:B------:R-:W-:Y:S02]  /*08d0*/  IADD3 R64, R12.reuse, 0xa0, RZ ;  /* 0x000000a00c407810 */ /* 0x040fe40007ffe0ff */
[C---:B------:R-:W-:Y:S02]  /*08e0*/  IADD3 R63, R12.reuse, 0xc0, RZ ;  /* 0x000000c00c3f7810 */ /* 0x040fe40007ffe0ff */
[----:B-1----:R-:W-:Y:S02]  /*08f0*/  IADD3 R61, R12, 0xe0, RZ ;  /* 0x000000e00c3d7810 */ /* 0x002fe40007ffe0ff */
.L_x_13290:
[----:B------:R-:W-:Y:S01]  /*0900*/  IADD3 R104, -R76, c[0x0][0x174], RZ ;  /* 0x00005d004c687a10 */ /* 0x000fe20007ffe1ff */
[----:B------:R-:W-:Y:S01]  /*0910*/  BAR.SYNC.DEFER_BLOCKING 0x0 ;  /* 0x0000000000007b1d */ /* 0x000fe20000010000 */
[C---:B------:R-:W-:Y:S01]  /*0920*/  LOP3.LUT R6, R75.reuse, 0x20, RZ, 0xfc, !PT ;  /* 0x000000204b067812 */ /* 0x040fe200078efcff */
[----:B0-----:R-:W-:Y:S01]  /*0930*/  IMAD.WIDE R4, R75, 0x2, R84 ;  /* 0x000000024b047825 */ /* 0x001fe200078e0254 */
[----:B------:R-:W-:-:S02]  /*0940*/  LEA R59, R104, 0xffffff80, 0x7 ;  /* 0xffffff80683b7811 */ /* 0x000fc400078e38ff */
[----:B------:R-:W-:Y:S02]  /*0950*/  LOP3.LUT R16, R75, 0x40, RZ, 0xfc, !PT ;  /* 0x000000404b107812 */ /* 0x000fe400078efcff */
[----:B------:R-:W-:Y:S02]  /*0960*/  IADD3 R57, -R59, c[0x0][0x168], RZ ;  /* 0x00005a003b397a10 */ /* 0x000fe40007ffe1ff */
[C---:B------:R-:W-:Y:S02]  /*0970*/  LOP3.LUT R18, R75.reuse, 0x60, RZ, 0xfc, !PT ;  /* 0x000000604b127812 */ /* 0x040fe400078efcff */
        /* <DEDUP_REMOVED lines=8> */
[----:B------:R-:W2:Y:S04]  /*0a00*/  @!P0 LDG.E.U16 R0, [R4.64] ;  /* 0x0000000604008981 */ /* 0x000ea8000c1e1500 */
[----:B------:R-:W3:Y:S04]  /*0a10*/  @!P1 LDG.E.U16 R14, [R4.64+0x40] ;  /* 0x00004006040e9981 */ /* 0x000ee8000c1e1500 */
[----:B------:R-:W4:Y:S04]  /*0a20*/  @!P2 LDG.E.U16 R15, [R4.64+0x80] ;  /* 0x00008006040fa981 */ /* 0x000f28000c1e1500 */
[----:B------:R-:W4:Y:S01]  /*0a30*/  @!P3 LDG.E.U16 R20, [R4.64+0xc0] ;  /* 0x0000c0060414b981 */ /* 0x000f22000c1e1500 */
[----:B------:R-:W-:-:S02]  /*0a40*/  SHF.L.U32 R21, R77, 0x1, RZ ;  /* 0x000000014d157819 */ /* 0x000fc400000006ff */
[----:B------:R-:W-:Y:S02]  /*0a50*/  SHF.L.U32 R55, R77, 0x3, RZ ;  /* 0x000000034d377819 */ /* 0x000fe400000006ff */
[-C--:B------:R-:W-:Y:S02]  /*0a60*/  ISETP.GE.AND P1, PT, R6, R57.reuse, PT ;  /* 0x000000390600720c */ /* 0x080fe40003f26270 */
[-C--:B------:R-:W-:Y:S02]  /*0a70*/  ISETP.GE.AND P0, PT, R75, R57.reuse, PT ;  /* 0x000000394b00720c */ /* 0x080fe40003f06270 */
[-C--:B------:R-:W-:Y:S02]  /*0a80*/  ISETP.GE.AND P2, PT, R16, R57.reuse, PT ;  /* 0x000000391000720c */ /* 0x080fe40003f46270 */
[----:B------:R-:W-:Y:S02]  /*0a90*/  ISETP.GE.AND P3, PT, R18, R57, PT ;  /* 0x000000391200720c */ /* 0x000fe40003f66270 */
[----:B------:R-:W-:-:S02]  /*0aa0*/  PRMT R24, RZ, 0x7610, R24 ;  /* 0x00007610ff187816 */ /* 0x000fc40000000018 */
[----:B------:R-:W-:Y:S02]  /*0ab0*/  PRMT R26, RZ, 0x7610, R26 ;  /* 0x00007610ff1a7816 */ /* 0x000fe4000000001a */
[----:B------:R-:W-:Y:S01]  /*0ac0*/  PRMT R28, RZ, 0x7610, R28 ;  /* 0x00007610ff1c7816 */ /* 0x000fe2000000001c */
[----:B--2---:R-:W-:Y:S04]  /*0ad0*/  STS.U16 [R21], R0 ;  /* 0x0000000015007388 */ /* 0x004fe80000000400 */
[----:B---3--:R0:W-:Y:S04]  /*0ae0*/  STS.U16 [R21+0x40], R14 ;  /* 0x0000400e15007388 */ /* 0x0081e80000000400 */
[----:B-1--4-:R1:W-:Y:S04]  /*0af0*/  STS.U16 [R21+0x80], R15 ;  /* 0x0000800f15007388 */ /* 0x0123e80000000400 */
[----:B------:R2:W-:Y:S01]  /*0b00*/  STS.U16 [R21+0xc0], R20 ;  /* 0x0000c01415007388 */ /* 0x0005e20000000400 */
[----:B------:R-:W-:-:S06]  /*0b10*/  NOP ;  /* 0x0000000000007918 */ /* 0x000fcc0000000000 */
[----:B------:R-:W-:Y:S01]  /*0b20*/  LDS.64 R78, [R55] ;  /* 0x00000000374e7984 */ /* 0x000fe20000000a00 */
[----:B0-----:R-:W-:Y:S02]  /*0b30*/  MOV R14, R19 ;  /* 0x00000013000e7202 */ /* 0x001fe40000000f00 */
[----:B-1----:R-:W-:Y:S02]  /*0b40*/  MOV R15, R22 ;  /* 0x00000016000f7202 */ /* 0x002fe40000000f00 */
[----:B------:R-:W-:-:S03]  /*0b50*/  PRMT R22, RZ, 0x7610, R22 ;  /* 0x00007610ff167816 */ /* 0x000fc60000000016 */
[C-C-:B------:R-:W-:Y:S01]  /*0b60*/  @!P0 IMAD.WIDE R4, R75.reuse, 0x2, R14.reuse ;  /* 0x000000024b048825 */ /* 0x140fe200078e020e */
[----:B------:R-:W-:Y:S03]  /*0b70*/  BAR.SYNC.DEFER_BLOCKING 0x0 ;  /* 0x0000000000007b1d */ /* 0x000fe60000010000 */
[----:B------:R-:W-:-:S04]  /*0b80*/  @!P1 IMAD.WIDE R6, R75, 0x2, R14 ;  /* 0x000000024b069825 */ /* 0x000fc800078e020e */
[----:B------:R-:W-:-:S04]  /*0b90*/  @!P2 IMAD.WIDE R16, R75, 0x2, R14 ;  /* 0x000000024b10a825 */ /* 0x000fc800078e020e */
[C---:B------:R-:W-:Y:S01]  /*0ba0*/  @!P3 IMAD.WIDE R18, R75.reuse, 0x2, R14 ;  /* 0x000000024b12b825 */ /* 0x040fe200078e020e */
[----:B------:R-:W3:Y:S04]  /*0bb0*/  @!P0 LDG.E.U16 R22, [R4.64] ;  /* 0x0000000604168981 */ /* 0x000ee8000c1e1500 */
[----:B------:R0:W4:Y:S04]  /*0bc0*/  @!P1 LDG.E.U16 R24, [R6.64+0x40] ;  /* 0x0000400606189981 */ /* 0x000128000c1e1500 */
[----:B------:R-:W4:Y:S04]  /*0bd0*/  @!P2 LDG.E.U16 R26, [R16.64+0x80] ;  /* 0x00008006101aa981 */ /* 0x000f28000c1e1500 */
[----:B------:R-:W4:Y:S01]  /*0be0*/  @!P3 LDG.E.U16 R28, [R18.64+0xc0] ;  /* 0x0000c006121cb981 */ /* 0x000f22000c1e1500 */
[----:B------:R-:W-:Y:S01]  /*0bf0*/  PRMT R0, RZ, 0x7610, R0 ;  /* 0x00007610ff007816 */ /* 0x000fe20000000000 */
[----:B0-----:R-:W-:Y:S01]  /*0c00*/  IMAD.WIDE R6, R75, 0x2, R82 ;  /* 0x000000024b067825 */ /* 0x001fe200078e0252 */
[----:B--2---:R-:W-:-:S02]  /*0c10*/  PRMT R20, RZ, 0x7610, R20 ;  /* 0x00007610ff147816 */ /* 0x004fc40000000014 */
[----:B------:R-:W-:Y:S02]  /*0c20*/  PRMT R30, RZ, 0x7610, R30 ;  /* 0x00007610ff1e7816 */ /* 0x000fe4000000001e */
        /* <DEDUP_REMOVED lines=8> */
[----:B------:R1:W2:Y:S04]  /*0cb0*/  @!P0 LDG.E.U16 R0, [R6.64] ;  /* 0x0000000606008981 */ /* 0x0002a8000c1e1500 */
[----:B------:R1:W3:Y:S04]  /*0cc0*/  @!P1 LDG.E.U16 R20, [R6.64+0x40] ;  /* 0x0000400606149981 */ /* 0x0002e8000c1e1500 */
[----:B------:R1:W4:Y:S04]  /*0cd0*/  @!P2 LDG.E.U16 R30, [R6.64+0x80] ;  /* 0x00008006061ea981 */ /* 0x000328000c1e1500 */
[----:B------:R1:W4:Y:S01]  /*0ce0*/  @!P3 LDG.E.U16 R32, [R6.64+0xc0] ;  /* 0x0000c0060620b981 */ /* 0x000322000c1e1500 */
[----:B0-----:R-:W-:Y:S01]  /*0cf0*/  PRMT R17, RZ, 0x7610, R22 ;  /* 0x00007610ff117816 */ /* 0x001fe20000000016 */
[----:B------:R-:W-:Y:S01]  /*0d00*/  BSSY B0, `(.L_x_13246) ;  /* 0x0000037000007945 */ /* 0x000fe20003800000 */
[----:B------:R-:W-:-:S03]  /*0d10*/  PRMT R19, RZ, 0x5410, R23 ;  /* 0x00005410ff137816 */ /* 0x000fc60000000017 */
[----:B-----5:R-:W-:Y:S01]  /*0d20*/  FADD.FTZ R60, R17, R92 ;  /* 0x0000005c113c7221 */ /* 0x020fe20000010000 */
[----:B------:R-:W-:Y:S01]  /*0d30*/  PRMT R17, RZ, 0x7610, R78 ;  /* 0x00007610ff117816 */ /* 0x000fe2000000004e */
[----:B------:R-:W-:Y:S01]  /*0d40*/  FADD.FTZ R58, R19, R92 ;  /* 0x0000005c133a7221 */ /* 0x000fe20000010000 */
[----:B-1----:R-:W-:Y:S02]  /*0d50*/  PRMT R7, RZ, 0x5410, R22 ;  /* 0x00005410ff077816 */ /* 0x002fe40000000016 */
[----:B------:R-:W-:Y:S02]  /*0d60*/  FSETP.GTU.FTZ.AND P3, PT, R60, 20, PT ;  /* 0x41a000003c00780b */ /* 0x000fe40003f7c000 */
[----:B------:R-:W-:Y:S01]  /*0d70*/  FSETP.GTU.FTZ.AND P0, PT, R58, 20, PT ;  /* 0x41a000003a00780b */ /* 0x000fe20003f1c000 */
[----:B------:R-:W-:-:S05]  /*0d80*/  FADD.FTZ R62, R7, R92 ;  /* 0x0000005c073e7221 */ /* 0x000fca0000010000 */
[----:B------:R-:W-:Y:S01]  /*0d90*/  FSETP.GTU.FTZ.AND P2, PT, R62, 20, PT ;  /* 0x41a000003e00780b */ /* 0x000fe20003f5c000 */
[----:B--2---:R0:W-:Y:S04]  /*0da0*/  STS.U16 [R21], R0 ;  /* 0x0000000015007388 */ /* 0x0041e80000000400 */
[----:B---3--:R-:W-:Y:S04]  /*0db0*/  STS.U16 [R21+0x40], R20 ;  /* 0x0000401415007388 */ /* 0x008fe80000000400 */
[----:B----4-:R-:W-:Y:S01]  /*0dc0*/  STS.U16 [R21+0x80], R30 ;  /* 0x0000801e15007388 */ /* 0x010fe20000000400 */
[----:B0-----:R-:W-:-:S03]  /*0dd0*/  PRMT R0, RZ, 0x5410, R78 ;  /* 0x00005410ff007816 */ /* 0x001fc6000000004e */
[----:B------:R0:W-:Y:S01]  /*0de0*/  STS.U16 [R21+0xc0], R32 ;  /* 0x0000c02015007388 */ /* 0x0001e20000000400 */
[----:B------:R-:W-:-:S06]  /*0df0*/  NOP ;  /* 0x0000000000007918 */ /* 0x000fcc0000000000 */
[----:B------:R-:W1:Y:S01]  /*0e00*/  LDS.64 R4, [R55] ;  /* 0x0000000037047984 */ /* 0x000e620000000a00 */
[----:B0-----:R-:W-:-:S05]  /*0e10*/  PRMT R21, RZ, 0x7610, R23 ;  /* 0x00007610ff157816 */ /* 0x001fca0000000017 */
[----:B------:R-:W-:-:S05]  /*0e20*/  FADD.FTZ R56, R21, R92 ;  /* 0x0000005c15387221 */ /* 0x000fca0000010000 */
[----:B------:R-:W-:Y:S02]  /*0e30*/  FSETP.GTU.FTZ.AND P1, PT, R56, 20, PT ;  /* 0x41a000003800780b */ /* 0x000fe40003f3c000 */
[--C-:B-1----:R-:W-:Y:S02]  /*0e40*/  PRMT R54, RZ, 0x5410, R4.reuse ;  /* 0x00005410ff367816 */ /* 0x102fe40000000004 */
        /* <DEDUP_REMOVED lines=34> */
.L_x_13247:
[----:B------:R-:W-:Y:S05]  /*1070*/  BSYNC B0 ;  /* 0x0000000000007941 */ /* 0x000fea0003800000 */
.L_x_13246:
        /* <DEDUP_REMOVED lines=33> */
.L_x_13249:
[----:B------:R-:W-:Y:S05]  /*1290*/  BSYNC B0 ;  /* 0x0000000000007941 */ /* 0x000fea0003800000 */
.L_x_13248:
        /* <DEDUP_REMOVED lines=33> */
.L_x_13251:
[----:B------:R-:W-:Y:S05]  /*14b0*/  BSYNC B0 ;  /* 0x0000000000007941 */ /* 0x000fea0003800000 */
.L_x_13250:
        /* <DEDUP_REMOVED lines=33> */
.L_x_13253:
[----:B------:R-:W-:Y:S05]  /*16d0*/  BSYNC B0 ;  /* 0x0000000000007941 */ /* 0x000fea0003800000 */
.L_x_13252:
[----:B------:R-:W-:Y:S01]  /*16e0*/  MOV R4, c[0x0][0x16c] ;  /* 0x00005b0000047a02 */ /* 0x000fe20000000f00 */
[C---:B------:R-:W-:Y:S01]  /*16f0*/  FFMA.FTZ R17, R53.reuse, R17, R16 ;  /* 0x0000001135117223 */ /* 0x040fe20000010010 */
[----:B------:R-:W-:Y:S01]  /*1700*/  PRMT R0, RZ, 0x5410, R79 ;  /* 0x00005410ff007816 */ /* 0x000fe2000000004f */
[----:B------:R-:W-:Y:S01]  /*1710*/  BAR.SYNC.DEFER_BLOCKING 0x0 ;  /* 0x0000000000007b1d */ /* 0x000fe20000010000 */
[----:B------:R-:W-:Y:S01]  /*1720*/  ISETP.GE.AND P0, PT, R4, 0x1, PT ;  /* 0x000000010400780c */ /* 0x000fe20003f06270 */
[----:B------:R-:W-:Y:S01]  /*1730*/  HFMA2.MMA R51, -RZ, RZ, 0, 0 ;  /* 0x00000000ff337435 */ /* 0x000fe200000001ff */
[--C-:B------:R-:W-:Y:S01]  /*1740*/  PRMT R52, RZ, 0x5410, R5.reuse ;  /* 0x00005410ff347816 */ /* 0x100fe20000000005 */
[----:B------:R-:W-:Y:S01]  /*1750*/  CS2R R48, SRZ ;  /* 0x0000000000307805 */ /* 0x000fe2000001ff00 */
[----:B------:R-:W-:Y:S01]  /*1760*/  PRMT R50, RZ, 0x7610, R5 ;  /* 0x00007610ff327816 */ /* 0x000fe20000000005 */
[-C--:B------:R-:W-:Y:S01]  /*1770*/  FMUL.FTZ R47, R54, R93.reuse ;  /* 0x0000005d362f7220 */ /* 0x080fe20000410000 */
[----:B------:R-:W-:Y:S01]  /*1780*/  PRMT R89, RZ, 0x7610, R79 ;  /* 0x00007610ff597816 */ /* 0x000fe2000000004f */
[----:B------:R-:W-:Y:S01]  /*1790*/  FFMA.FTZ R17, R52, R0, R17 ;  /* 0x0000000034117223 */ /* 0x000fe20000010011 */
[----:B------:R-:W-:Y:S01]  /*17a0*/  MOV R46, RZ ;  /* 0x000000ff002e7202 */ /* 0x000fe20000000f00 */
[----:B------:R-:W-:-:S02]  /*17b0*/  FMUL.FTZ R44, R53, R93 ;  /* 0x0000005d352c7220 */ /* 0x000fc40000410000 */
[----:B------:R-:W-:Y:S02]  /*17c0*/  FFMA.FTZ R89, R50, R89, R17 ;  /* 0x0000005932597223 */ /* 0x000fe40000010011 */
[-C--:B------:R-:W-:Y:S02]  /*17d0*/  FMUL.FTZ R45, R52, R93.reuse ;  /* 0x0000005d342d7220 */ /* 0x080fe40000410000 */
[----:B------:R-:W-:Y:S01]  /*17e0*/  FMUL.FTZ R42, R50, R93 ;  /* 0x0000005d322a7220 */ /* 0x000fe20000410000 */
[----:B------:R-:W-:Y:S05]  /*17f0*/  @!P0 BRA `(.L_x_13254) ;  /* 0x0000367000008947 */ /* 0x000fea0003800000 */
[----:B------:R-:W-:Y:S01]  /*1800*/  MOV R5, c[0x0][0x2bc] ;  /* 0x0000af0000057a02 */ /* 0x000fe20000000f00 */
[----:B------:R-:W-:Y:S01]  /*1810*/  CS2R R48, SRZ ;  /* 0x0000000000307805 */ /* 0x000fe2000001ff00 */
[----:B------:R-:W-:Y:S02]  /*1820*/  MOV R0, c[0x0][0x2b8] ;  /* 0x0000ae0000007a02 */ /* 0x000fe40000000f00 */
[--C-:B------:R-:W-:Y:S02]  /*1830*/  SHF.R.U32.HI R4, RZ, 0x1, R5.reuse ;  /* 0x00000001ff047819 */ /* 0x100fe40000011605 */
[----:B------:R-:W-:-:S02]  /*1840*/  SHF.R.U64 R0, R0, 0x1, R5 ;  /* 0x0000000100007819 */ /* 0x000fc40000001205 */
[----:B------:R-:W-:Y:S01]  /*1850*/  SHF.R.S32.HI R102, RZ, 0x1f, R88 ;  /* 0x0000001fff667819 */ /* 0x000fe20000011458 */
[-C--:B------:R-:W-:Y:S01]  /*1860*/  IMAD R7, R4, R91.reuse, RZ ;  /* 0x0000005b04077224 */ /* 0x080fe200078e02ff */
[----:B------:R-:W-:Y:S01]  /*1870*/  IADD3 R16, R76, -c[0x0][0x174], RZ ;  /* 0x80005d004c107a10 */ /* 0x000fe20007ffe0ff */
[----:B------:R-:W-:Y:S01]  /*1880*/  IMAD.WIDE.U32 R4, R0, R91, RZ ;  /* 0x0000005b00047225 */ /* 0x000fe200078e00ff */
[----:B------:R-:W-:Y:S02]  /*1890*/  IADD3 R40, R104, -0x1, RZ ;  /* 0xffffffff68287810 */ /* 0x000fe40007ffe0ff */
[----:B------:R-:W-:Y:S01]  /*18a0*/  MOV R43, RZ ;  /* 0x000000ff002b7202 */ /* 0x000fe20000000f00 */
[----:B------:R-:W-:Y:S01]  /*18b0*/  IMAD R7, R90, R0, R7 ;  /* 0x000000005a077224 */ /* 0x000fe200078e0207 */
[----:B------:R-:W-:Y:S01]  /*18c0*/  LEA.HI R0, R40, R40, RZ, 0x1 ;  /* 0x0000002828007211 */ /* 0x000fe200078f08ff */
[----:B------:R-:W-:Y:S01]  /*18d0*/  IMAD R17, R102, c[0x0][0x2c0], RZ ;  /* 0x0000b00066117a24 */ /* 0x000fe200078e02ff */
[----:B------:R-:W-:-:S02]  /*18e0*/  MOV R51, RZ ;  /* 0x000000ff00337202 */ /* 0x000fc40000000f00 */
[----:B------:R-:W-:Y:S01]  /*18f0*/  IADD3 R5, R5, R7, RZ ;  /* 0x0000000705057210 */ /* 0x000fe20007ffe0ff */
[C---:B------:R-:W-:Y:S01]  /*1900*/  IMAD R17, R88.reuse, c[0x0][0x2c4], R17 ;  /* 0x0000b10058117a24 */ /* 0x040fe200078e0211 */
[----:B------:R-:W-:Y:S02]  /*1910*/  MOV R41, RZ ;  /* 0x000000ff00297202 */ /* 0x000fe40000000f00 */
[----:B------:R-:W-:Y:S01]  /*1920*/  MOV R46, RZ ;  /* 0x000000ff002e7202 */ /* 0x000fe20000000f00 */
[----:B------:R-:W-:-:S05]  /*1930*/  IMAD.WIDE.U32 R4, R88, c[0x0][0x2c0], R4 ;  /* 0x0000b00058047a25 */ /* 0x000fca00078e0004 */
[----:B------:R-:W-:Y:S02]  /*1940*/  IADD3 R5, R5, R17, RZ ;  /* 0x0000001105057210 */ /* 0x000fe40007ffe0ff */
[----:B------:R-:W-:Y:S02]  /*1950*/  LEA R6, P0, R4, c[0x0][0x320], 0x3 ;  /* 0x0000c80004067a11 */ /* 0x000fe400078018ff */
[----:B------:R-:W-:Y:S02]  /*1960*/  LOP3.LUT R17, R0, 0xfffffe, RZ, 0xc0, !PT ;  /* 0x00fffffe00117812 */ /* 0x000fe400078ec0ff */
[----:B------:R-:W-:Y:S02]  /*1970*/  LEA.HI.X R7, R4, c[0x0][0x324], R5, 0x3, P0 ;  /* 0x0000c90004077a11 */ /* 0x000fe400000f1c05 */
[----:B------:R-:W-:Y:S02]  /*1980*/  IADD3 R40, R40, -R17, RZ ;  /* 0x8000001128287210 */ /* 0x000fe40007ffe0ff */
[----:B------:R-:W-:Y:S01]  /*1990*/  ISETP.GT.AND P0, PT, R104, 0x1, PT ;  /* 0x000000016800780c */ /* 0x000fe20003f04270 */
[----:B------:R-:W-:Y:S01]  /*19a0*/  IMAD.WIDE.U32 R4, R86, 0x4, R6 ;  /* 0x0000000456047825 */ /* 0x000fe200078e0006 */
[----:B------:R-:W-:-:S02]  /*19b0*/  MOV R0, RZ ;  /* 0x000000ff00007202 */ /* 0x000fc40000000f00 */
[----:B------:R-:W-:Y:S01]  /*19c0*/  ISETP.EQ.AND P0, PT, R107, RZ, P0 ;  /* 0x000000ff6b00720c */ /* 0x000fe20000702270 */
[----:B------:R-:W-:-:S04]  /*19d0*/  IMAD R7, R16, -0x100, RZ ;  /* 0xffffff0010077824 */ /* 0x000fc800078e02ff */
[----:B------:R-:W-:-:S05]  /*19e0*/  IMAD.WIDE R4, R7, 0x4, R4 ;  /* 0x0000000407047825 */ /* 0x000fca00078e0204 */
[C---:B------:R-:W-:Y:S02]  /*19f0*/  IADD3 R16, P6, R4.reuse, -0x380, RZ ;  /* 0xfffffc8004107810 */ /* 0x040fe40007fde0ff */
[C---:B------:R-:W-:Y:S02]  /*1a00*/  IADD3 R18, P5, R4.reuse, -0x300, RZ ;  /* 0xfffffd0004127810 */ /* 0x040fe40007fbe0ff */
[----:B------:R-:W-:Y:S02]  /*1a10*/  IADD3.X R17, R5, -0x1, RZ, P6, !PT ;  /* 0xffffffff05117810 */ /* 0x000fe400037fe4ff */
[C---:B------:R-:W-:Y:S02]  /*1a20*/  IADD3 R20, P4, R4.reuse, -0x280, RZ ;  /* 0xfffffd8004147810 */ /* 0x040fe40007f9e0ff */
[C---:B------:R-:W-:Y:S02]  /*1a30*/  IADD3 R22, P3, R4.reuse, -0x200, RZ ;  /* 0xfffffe0004167810 */ /* 0x040fe40007f7e0ff */
[----:B------:R-:W-:-:S02]  /*1a40*/  IADD3 R24, P2, R4, -0x180, RZ ;  /* 0xfffffe8004187810 */ /* 0x000fc40007f5e0ff */
[C---:B------:R-:W-:Y:S02]  /*1a50*/  IADD3 R26, P1, R4.reuse, -0x100, RZ ;  /* 0xffffff00041a7810 */ /* 0x040fe40007f3e0ff */
[----:B------:R-:W-:Y:S02]  /*1a60*/  IADD3 R28, P6, R4, -0x80, RZ ;  /* 0xffffff80041c7810 */ /* 0x000fe40007fde0ff */
[C---:B------:R-:W-:Y:S02]  /*1a70*/  IADD3.X R19, R5.reuse, -0x1, RZ, P5, !PT ;  /* 0xffffffff05137810 */ /* 0x040fe40002ffe4ff */
[C---:B------:R-:W-:Y:S02]  /*1a80*/  IADD3.X R21, R5.reuse, -0x1, RZ, P4, !PT ;  /* 0xffffffff05157810 */ /* 0x040fe400027fe4ff */
[C---:B------:R-:W-:Y:S02]  /*1a90*/  IADD3.X R23, R5.reuse, -0x1, RZ, P3, !PT ;  /* 0xffffffff05177810 */ /* 0x040fe40001ffe4ff */
[----:B------:R-:W-:-:S02]  /*1aa0*/  IADD3.X R25, R5, -0x1, RZ, P2, !PT ;  /* 0xffffffff05197810 */ /* 0x000fc400017fe4ff */
[C---:B------:R-:W-:Y:S02]  /*1ab0*/  IADD3.X R27, R5.reuse, -0x1, RZ, P1, !PT ;  /* 0xffffffff051b7810 */ /* 0x040fe40000ffe4ff */
[----:B------:R-:W-:Y:S02]  /*1ac0*/  IADD3.X R29, R5, -0x1, RZ, P6, !PT ;  /* 0xffffffff051d7810 */ /* 0x000fe400037fe4ff */
.L_x_13285:
        /* <DEDUP_REMOVED lines=9> */
[----:B------:R-:W-:Y:S01]  /*1b60*/  IMAD R7, R43, c[0x0][0x18c], R6 ;  /* 0x000063002b077a24 */ /* 0x000fe200078e0206 */
[-C--:B------:R-:W-:Y:S02]  /*1b70*/  ISETP.GE.AND P2, PT, R68, R34.reuse, PT ;  /* 0x000000224400720c */ /* 0x080fe40003f46270 */
[----:B------:R-:W-:Y:S01]  /*1b80*/  ISETP.GE.AND P3, PT, R67, R34, PT ;  /* 0x000000224300720c */ /* 0x000fe20003f66270 */
[----:B------:R-:W-:-:S05]  /*1b90*/  IMAD.WIDE.U32 R4, R43, c[0x0][0x188], R4 ;  /* 0x000062002b047a25 */ /* 0x000fca00078e0004 */
[----:B------:R-:W-:Y:S01]  /*1ba0*/  IADD3 R5, R5, R7, RZ ;  /* 0x0000000705057210 */ /* 0x000fe20007ffe0ff */
[----:B------:R-:W-:Y:S01]  /*1bb0*/  IMAD.WIDE.U32 R6, R43, c[0x0][0x1c0], R12 ;  /* 0x000070002b067a25 */ /* 0x000fe200078e000c */
[----:B------:R-:W-:-:S04]  /*1bc0*/  LEA R30, P1, R4, c[0x0][0x220], 0x3 ;  /* 0x00008800041e7a11 */ /* 0x000fc800078218ff */
[----:B------:R-:W-:Y:S01]  /*1bd0*/  LEA.HI.X R31, R4, c[0x0][0x224], R5, 0x3, P1 ;  /* 0x00008900041f7a11 */ /* 0x000fe200008f1c05 */
[--C-:B------:R-:W-:Y:S01]  /*1be0*/  IMAD R5, R43, c[0x0][0x1c4], R32.reuse ;  /* 0x000071002b057a24 */ /* 0x100fe200078e0220 */
[----:B------:R-:W-:Y:S02]  /*1bf0*/  ISETP.GE.AND P1, PT, R12, R34, PT ;  /* 0x000000220c00720c */ /* 0x000fe40003f26270 */
[C---:B------:R-:W-:Y:S02]  /*1c00*/  LEA R4, P4, R6.reuse, R81, 0x1 ;  /* 0x0000005106047211 */ /* 0x040fe400078808ff */
[----:B------:R-:W-:Y:S01]  /*1c10*/  IADD3 R5, R7, R5, RZ ;  /* 0x0000000507057210 */ /* 0x000fe20007ffe0ff */
[----:B------:R-:W2:Y:S01]  /*1c20*/  LDG.E.64 R30, [R30.64] ;  /* 0x000000061e1e7981 */ /* 0x000ea2000c1e1b00 */
[----:B------:R-:W-:Y:S02]  /*1c30*/  PRMT R32, RZ, 0x7610, R32 ;  /* 0x00007610ff207816 */ /* 0x000fe40000000020 */
[----:B------:R-:W-:-:S02]  /*1c40*/  LEA.HI.X R5, R6, R80, R5, 0x1, P4 ;  /* 0x0000005006057211 */ /* 0x000fc400020f0c05 */
[----:B------:R-:W-:Y:S02]  /*1c50*/  PRMT R33, RZ, 0x7610, R33 ;  /* 0x00007610ff217816 */ /* 0x000fe40000000021 */
[----:B------:R-:W-:Y:S01]  /*1c60*/  PRMT R36, RZ, 0x7610, R36 ;  /* 0x00007610ff247816 */ /* 0x000fe20000000024 */
        /* <DEDUP_REMOVED lines=25> */
[----:B0-----:R-:W-:-:S04]  /*1e00*/  LEA.HI.SX32 R4, R77, R77, 0x1b ;  /* 0x0000004d4d047211 */ /* 0x001fc800078fdaff */
[----:B------:R-:W-:Y:S02]  /*1e10*/  IADD3 R7, R7, R35, RZ ;  /* 0x0000002307077210 */ /* 0x000fe40007ffe0ff */
[----:B------:R-:W-:Y:S02]  /*1e20*/  LEA R34, P1, R6, c[0x0][0x228], 0x3 ;  /* 0x00008a0006227a11 */ /* 0x000fe400078218ff */
[----:B------:R-:W-:Y:S02]  /*1e30*/  SHF.L.U32 R5, R4, 0x1, RZ ;  /* 0x0000000104057819 */ /* 0x000fe400000006ff */
[----:B------:R-:W-:Y:S02]  /*1e40*/  LEA.HI.X R35, R6, c[0x0][0x22c], R7, 0x3, P1 ;  /* 0x00008b0006237a11 */ /* 0x000fe400008f1c07 */
[C---:B------:R-:W-:Y:S02]  /*1e50*/  IADD3 R6, R77.reuse, 0x20, RZ ;  /* 0x000000204d067810 */ /* 0x040fe40007ffe0ff */
[----:B------:R-:W-:-:S02]  /*1e60*/  IADD3 R38, R77, 0x40, RZ ;  /* 0x000000404d267810 */ /* 0x000fc40007ffe0ff */
[-C--:B------:R-:W-:Y:S01]  /*1e70*/  LEA.HI.SX32 R6, R6, R77.reuse, 0x1b ;  /* 0x0000004d06067211 */ /* 0x080fe200078fdaff */
[----:B------:R-:W5:Y:S01]  /*1e80*/  LDG.E.64 R34, [R34.64] ;  /* 0x0000000622227981 */ /* 0x000f62000c1e1b00 */
[----:B------:R-:W-:Y:S02]  /*1e90*/  LEA.HI.SX32 R38, R38, R77, 0x1b ;  /* 0x0000004d26267211 */ /* 0x000fe400078fdaff */
[----:B------:R-:W-:Y:S02]  /*1ea0*/  SHF.L.U32 R114, R6, 0x1, RZ ;  /* 0x0000000106727819 */ /* 0x000fe400000006ff */
[----:B------:R-:W-:Y:S02]  /*1eb0*/  ISETP.NE.AND P3, PT, R86, RZ, PT ;  /* 0x000000ff5600720c */ /* 0x000fe40003f65270 */
[----:B------:R-:W-:Y:S02]  /*1ec0*/  IADD3 R6, R77, 0x80, RZ ;  /* 0x000000804d067810 */ /* 0x000fe40007ffe0ff */
[----:B------:R-:W-:-:S02]  /*1ed0*/  SHF.L.U32 R55, R38, 0x1, RZ ;  /* 0x0000000126377819 */ /* 0x000fc400000006ff */
[C---:B------:R-:W-:Y:S02]  /*1ee0*/  IADD3 R38, R77.reuse, 0xa0, RZ ;  /* 0x000000a04d267810 */ /* 0x040fe40007ffe0ff */
[C---:B------:R-:W-:Y:S02]  /*1ef0*/  IADD3 R108, R77.reuse, 0xc0, RZ ;  /* 0x000000c04d6c7810 */ /* 0x040fe40007ffe0ff */
[-C--:B------:R-:W-:Y:S02]  /*1f00*/  LEA.HI.SX32 R6, R6, R77.reuse, 0x1b ;  /* 0x0000004d06067211 */ /* 0x080fe400078fdaff */
[----:B------:R-:W-:Y:S02]  /*1f10*/  IADD3 R110, R77, 0xe0, RZ ;  /* 0x000000e04d6e7810 */ /* 0x000fe40007ffe0ff */
[-C--:B------:R-:W-:Y:S02]  /*1f20*/  LEA.HI.SX32 R38, R38, R77.reuse, 0x1b ;  /* 0x0000004d26267211 */ /* 0x080fe400078fdaff */
[----:B------:R-:W-:-:S02]  /*1f30*/  LEA.HI.SX32 R108, R108, R77, 0x1b ;  /* 0x0000004d6c6c7211 */ /* 0x000fc400078fdaff */
[----:B------:R-:W-:Y:S02]  /*1f40*/  LEA.HI.SX32 R110, R110, R77, 0x1b ;  /* 0x0000004d6e6e7211 */ /* 0x000fe400078fdaff */
[----:B------:R-:W-:Y:S02]  /*1f50*/  SHF.L.U32 R108, R108, 0x1, RZ ;  /* 0x000000016c6c7819 */ /* 0x000fe400000006ff */
[----:B------:R-:W-:Y:S02]  /*1f60*/  SHF.L.U32 R101, R110, 0x1, RZ ;  /* 0x000000016e657819 */ /* 0x000fe400000006ff */
[----:B------:R-:W-:Y:S01]  /*1f70*/  ISETP.NE.AND P2, PT, R86, 0x1f, PT ;  /* 0x0000001f5600780c */ /* 0x000fe20003f45270 */
[----:B------:R-:W-:Y:S01]  /*1f80*/  BSSY B0, `(.L_x_13255) ;  /* 0x0000073000007945 */ /* 0x000fe20003800000 */
[----:B--2---:R-:W-:Y:S02]  /*1f90*/  FMUL.FTZ R7, R30, 1.4426950216293334961 ;  /* 0x3fb8aa3b1e077820 */ /* 0x004fe40000410000 */
[----:B------:R-:W-:-:S02]  /*1fa0*/  FMUL.FTZ R4, R31, R62 ;  /* 0x0000003e1f047220 */ /* 0x000fc40000410000 */
[----:B------:R-:W-:Y:S02]  /*1fb0*/  FMUL.FTZ R37, R7, R62 ;  /* 0x0000003e07257220 */ /* 0x000fe40000410000 */
[----:B------:R-:W-:Y:S01]  /*1fc0*/  FMUL.RZ R103, R4, 0.15915493667125701904 ;  /* 0x3e22f98304677820 */ /* 0x000fe2000040c000 */
[----:B------:R-:W-:Y:S01]  /*1fd0*/  IADD3 R4, R77, 0x60, RZ ;  /* 0x000000604d047810 */ /* 0x000fe20007ffe0ff */
[----:B---3--:R0:W-:Y:S02]  /*1fe0*/  STS.U16 [R5], R32 ;  /* 0x0000002005007388 */ /* 0x0081e40000000400 */
[----:B------:R-:W-:Y:S01]  /*1ff0*/  MUFU.EX2 R37, R37 ;  /* 0x0000002500257308 */ /* 0x000fe20000000800 */
[----:B------:R-:W-:Y:S01]  /*2000*/  LEA.HI.SX32 R4, R4, R77, 0x1b ;  /* 0x0000004d04047211 */ /* 0x000fe200078fdaff */
[----:B-1--4-:R1:W-:Y:S06]  /*2010*/  STS.U16 [R114+0x40], R33 ;  /* 0x0000402172007388 */ /* 0x0123ec0000000400 */
[----:B------:R-:W2:Y:S01]  /*2020*/  MUFU.COS R112, R103 ;  /* 0x0000006700707308 */ /* 0x000ea20000000000 */
[----:B------:R-:W-:Y:S01]  /*2030*/  SHF.L.U32 R4, R4, 0x1, RZ ;  /* 0x0000000104047819 */ /* 0x000fe200000006ff */
[----:B------:R3:W-:Y:S06]  /*2040*/  STS.U16 [R55+0x80], R36 ;  /* 0x0000802437007388 */ /* 0x0007ec0000000400 */
[----:B0-----:R-:W0:Y:S01]  /*2050*/  MUFU.SIN R32, R103 ;  /* 0x0000006700207308 */ /* 0x001e220000000400 */
[----:B-1----:R-:W-:-:S02]  /*2060*/  SHF.L.U32 R33, R6, 0x1, RZ ;  /* 0x0000000106217819 */ /* 0x002fc400000006ff */
[----:B---3--:R-:W-:Y:S01]  /*2070*/  SHF.L.U32 R55, R77, 0x3, RZ ;  /* 0x000000034d377819 */ /* 0x008fe200000006ff */
[----:B------:R1:W-:Y:S01]  /*2080*/  STS.U16 [R4+0xc0], R39 ;  /* 0x0000c02704007388 */ /* 0x0003e20000000400 */
[----:B------:R-:W-:Y:S02]  /*2090*/  @P0 IADD3 R6, R104, -0x2, RZ ;  /* 0xfffffffe68060810 */ /* 0x000fe40007ffe0ff */
[----:B------:R-:W-:Y:S02]  /*20a0*/  SHF.L.U32 R114, R38, 0x1, RZ ;  /* 0x0000000126727819 */ /* 0x000fe400000006ff */
[----:B------:R-:W-:Y:S01]  /*20b0*/  LEA R5, R40, R43, 0x8 ;  /* 0x0000002b28057211 */ /* 0x000fe200078e40ff */
[----:B------:R3:W-:Y:S01]  /*20c0*/  STS.U16 [R33+0x100], R96 ;  /* 0x0001006021007388 */ /* 0x0007e20000000400 */
[----:B------:R-:W-:Y:S02]  /*20d0*/  @P3 IADD3 R5, R86, 0x200, RZ ;  /* 0x0000020056053810 */ /* 0x000fe40007ffe0ff */
[----:B-1----:R-:W-:Y:S01]  /*20e0*/  LEA.HI.SX32 R4, R55, R55, 0x1b ;  /* 0x0000003737047211 */ /* 0x002fe200078fdaff */
[C---:B--2---:R-:W-:Y:S01]  /*20f0*/  FMUL.FTZ R36, R37.reuse, R112 ;  /* 0x0000007025247220 */ /* 0x044fe20000410000 */
[----:B------:R1:W-:Y:S01]  /*2100*/  STS.U16 [R114+0x140], R97 ;  /* 0x0001406172007388 */ /* 0x0003e20000000400 */
[----:B0-----:R-:W-:-:S02]  /*2110*/  FMUL.FTZ R37, R37, R32 ;  /* 0x0000002025257220 */ /* 0x001fc40000410000 */
[----:B---3--:R-:W-:Y:S01]  /*2120*/  @P0 IMAD R33, R6, c[0x0][0x16c], R43 ;  /* 0x00005b0006210a24 */ /* 0x008fe200078e022b */
[----:B------:R-:W-:Y:S01]  /*2130*/  SHF.L.U32 R6, R4, 0x1, RZ ;  /* 0x0000000104067819 */ /* 0x000fe200000006ff */
[----:B------:R-:W-:Y:S01]  /*2140*/  STS.U16 [R108+0x180], R99 ;  /* 0x000180636c007388 */ /* 0x000fe20000000400 */
[----:B------:R-:W-:-:S03]  /*2150*/  SHF.L.U32 R96, R5, 0x3, RZ ;  /* 0x0000000305607819 */ /* 0x000fc600000006ff */
[----:B------:R-:W-:Y:S01]  /*2160*/  STS.U16 [R101+0x1c0], R100 ;  /* 0x0001c06465007388 */ /* 0x000fe20000000400 */
[----:B------:R-:W-:-:S06]  /*2170*/  NOP ;  /* 0x0000000000007918 */ /* 0x000fcc0000000000 */
[----:B------:R-:W0:Y:S04]  /*2180*/  LDS.U16 R114, [R6] ;  /* 0x0000000006727984 */ /* 0x000e280000000400 */
[----:B------:R-:W2:Y:S04]  /*2190*/  LDS.U16 R116, [R6+0x2] ;  /* 0x0000020006747984 */ /* 0x000ea80000000400 */
[----:B------:R-:W3:Y:S04]  /*21a0*/  LDS.U16 R110, [R6+0x4] ;  /* 0x00000400066e7984 */ /* 0x000ee80000000400 */
[----:B------:R-:W4:Y:S04]  /*21b0*/  LDS.U16 R112, [R6+0x6] ;  /* 0x0000060006707984 */ /* 0x000f280000000400 */
[----:B------:R-:W0:Y:S04]  /*21c0*/  LDS.U16 R123, [R6+0x8] ;  /* 0x00000800067b7984 */ /* 0x000e280000000400 */
[----:B------:R-:W0:Y:S04]  /*21d0*/  LDS.U16 R125, [R6+0xa] ;  /* 0x00000a00067d7984 */ /* 0x000e280000000400 */
[----:B------:R-:W0:Y:S04]  /*21e0*/  LDS.U16 R124, [R6+0xc] ;  /* 0x00000c00067c7984 */ /* 0x000e280000000400 */
[----:B------:R1:W0:Y:S04]  /*21f0*/  LDS.U16 R128, [R6+0xe] ;  /* 0x00000e0006807984 */ /* 0x0002280000000400 */
[----:B------:R0:W-:Y:S01]  /*2200*/  STS.64 [R96+0xa80], R36 ;  /* 0x000a802460007388 */ /* 0x0001e20000000a00 */
[----:B------:R-:W-:-:S04]  /*2210*/  FMUL.FTZ R32, R31, R60 ;  /* 0x0000003c1f207220 */ /* 0x000fc80000410000 */
[----:B-1----:R-:W-:Y:S02]  /*2220*/  FMUL.RZ R97, R32, 0.15915493667125701904 ;  /* 0x3e22f98320617820 */ /* 0x002fe4000040c000 */
[----:B------:R-:W-:Y:S01]  /*2230*/  FMUL.FTZ R32, R7, R60 ;  /* 0x0000003c07207220 */ /* 0x000fe20000410000 */
[----:B------:R-:W-:Y:S01]  /*2240*/  CS2R R38, SRZ ;  /* 0x0000000000267805 */ /* 0x000fe2000001ff00 */
[----:B------:R-:W-:Y:S01]  /*2250*/  @P0 IMAD.WIDE R4, R33, 0x10, R10 ;  /* 0x0000001021040825 */ /* 0x000fe200078e020a */
[----:B------:R-:W-:Y:S06]  /*2260*/  BAR.SYNC.DEFER_BLOCKING 0x0 ;  /* 0x0000000000007b1d */ /* 0x000fec0000010000 */
[----:B------:R-:W-:Y:S01]  /*2270*/  MUFU.SIN R109, R97 ;  /* 0x00000061006d7308 */ /* 0x000fe20000000400 */
[----:B------:R-:W-:-:S07]  /*2280*/  FMUL.FTZ R6, R31, R58 ;  /* 0x0000003a1f067220 */ /* 0x000fce0000410000 */
[----:B------:R-:W1:Y:S01]  /*2290*/  MUFU.EX2 R32, R32 ;  /* 0x0000002000207308 */ /* 0x000e620000000800 */
[C---:B------:R-:W-:Y:S02]  /*22a0*/  FMUL.FTZ R33, R7.reuse, R58 ;  /* 0x0000003a07217220 */ /* 0x040fe40000410000 */
[----:B------:R-:W-:-:S05]  /*22b0*/  FMUL.FTZ R7, R7, R56 ;  /* 0x0000003807077220 */ /* 0x000fca0000410000 */
[----:B------:R-:W0:Y:S01]  /*22c0*/  MUFU.COS R105, R97 ;  /* 0x0000006100697308 */ /* 0x000e220000000000 */
[----:B------:R1:W5:Y:S01]  /*22d0*/  @P0 LDG.E.64 R38, [R4.64+0x8] ;  /* 0x0000080604260981 */ /* 0x000362000c1e1b00 */
[----:B------:R-:W-:Y:S01]  /*22e0*/  PRMT R103, RZ, 0x5410, R78 ;  /* 0x00005410ff677816 */ /* 0x000fe2000000004e */
[----:B-1----:R-:W-:Y:S02]  /*22f0*/  FMUL.FTZ R4, R31, R56 ;  /* 0x000000381f047220 */ /* 0x002fe40000410000 */
[----:B------:R-:W-:Y:S02]  /*2300*/  FMUL.RZ R5, R6, 0.15915493667125701904 ;  /* 0x3e22f98306057820 */ /* 0x000fe4000040c000 */
[----:B0-----:R-:W-:Y:S01]  /*2310*/  FMUL.RZ R96, R4, 0.15915493667125701904 ;  /* 0x3e22f98304607820 */ /* 0x001fe2000040c000 */
[----:B------:R-:W-:Y:S01]  /*2320*/  MUFU.EX2 R33, R33 ;  /* 0x0000002100217308 */ /* 0x000fe20000000800 */
[----:B------:R-:W-:Y:S02]  /*2330*/  FMUL.FTZ R122, R103, R62 ;  /* 0x0000003e677a7220 */ /* 0x000fe40000410000 */
[----:B------:R-:W-:-:S05]  /*2340*/  FMUL.FTZ R109, R32, R109 ;  /* 0x0000006d206d7220 */ /* 0x000fca0000410000 */
[----:B------:R-:W0:Y:S01]  /*2350*/  MUFU.SIN R108, R5 ;  /* 0x00000005006c7308 */ /* 0x000e220000000400 */
[----:B------:R-:W-:-:S07]  /*2360*/  FMUL.FTZ R105, R32, R105 ;  /* 0x0000006920697220 */ /* 0x000fce0000410000 */
[----:B------:R-:W-:Y:S01]  /*2370*/  MUFU.EX2 R7, R7 ;  /* 0x0000000700077308 */ /* 0x000fe20000000800 */
[----:B------:R-:W-:-:S07]  /*2380*/  FMUL.FTZ R32, R109, R122 ;  /* 0x0000007a6d207220 */ /* 0x000fce0000410000 */
[----:B------:R-:W1:Y:S08]  /*2390*/  MUFU.SIN R4, R96 ;  /* 0x0000006000047308 */ /* 0x000e700000000400 */
[----:B------:R0:W1:Y:S01]  /*23a0*/  MUFU.COS R100, R5 ;  /* 0x0000000500647308 */ /* 0x0000620000000000 */
[----:B------:R-:W-:-:S07]  /*23b0*/  FFMA.FTZ R32, RZ, R105, R32 ;  /* 0x00000069ff207223 */ /* 0x000fce0000010020 */
[----:B------:R-:W2:Y:S01]  /*23c0*/  MUFU.COS R6, R96 ;  /* 0x0000006000067308 */ /* 0x000ea20000000000 */
[----:B0-----:R-:W-:Y:S01]  /*23d0*/  FMUL.FTZ R5, RZ, R109 ;  /* 0x0000006dff057220 */ /* 0x001fe20000410000 */
[----:B------:R-:W-:Y:S01]  /*23e0*/  PRMT R101, RZ, 0x7610, R78 ;  /* 0x00007610ff657816 */ /* 0x000fe2000000004e */
[----:B------:R-:W-:Y:S02]  /*23f0*/  FMUL.FTZ R108, R33, R108 ;  /* 0x0000006c216c7220 */ /* 0x000fe40000410000 */
[----:B------:R-:W-:Y:S02]  /*2400*/  FFMA.FTZ R5, R105, R122, -R5 ;  /* 0x0000007a69057223 */ /* 0x000fe40000010805 */
[----:B------:R-:W-:Y:S02]  /*2410*/  FADD.FTZ R97, RZ, R32 ;  /* 0x00000020ff617221 */ /* 0x000fe40000010000 */
[----:B-1----:R-:W-:Y:S02]  /*2420*/  FMUL.FTZ R113, R7, R4 ;  /* 0x0000000407717220 */ /* 0x002fe40000410000 */
[----:B------:R-:W-:-:S02]  /*2430*/  FMUL.FTZ R100, R33, R100 ;  /* 0x0000006421647220 */ /* 0x000fc40000410000 */
[----:B------:R-:W-:Y:S02]  /*2440*/  FMUL.FTZ R4, R37, R109 ;  /* 0x0000006d25047220 */ /* 0x000fe40000410000 */
[----:B------:R-:W-:Y:S02]  /*2450*/  FFMA.FTZ R33, R101, R60, R5 ;  /* 0x0000003c65217223 */ /* 0x000fe40000010005 */
[----:B------:R-:W-:Y:S01]  /*2460*/  FMUL.FTZ R32, R108, R97 ;  /* 0x000000616c207220 */ /* 0x000fe20000410000 */
[----:B------:R-:W-:Y:S01]  /*2470*/  PRMT R99, RZ, 0x5410, R79 ;  /* 0x00005410ff637816 */ /* 0x000fe2000000004f */
[----:B--2---:R-:W-:Y:S02]  /*2480*/  FMUL.FTZ R111, R7, R6 ;  /* 0x00000006076f7220 */ /* 0x004fe40000410000 */
[C---:B------:R-:W-:Y:S02]  /*2490*/  FMUL.FTZ R6, R36.reuse, R109 ;  /* 0x0000006d24067220 */ /* 0x040fe40000410000 */
[----:B------:R-:W-:-:S02]  /*24a0*/  FFMA.FTZ R5, R36, R105, -R4 ;  /* 0x0000006924057223 */ /* 0x000fc40000010804 */
[-C--:B------:R-:W-:Y:S02]  /*24b0*/  FMUL.FTZ R96, R108, R33.reuse ;  /* 0x000000216c607220 */ /* 0x080fe40000410000 */
[----:B------:R-:W-:Y:S02]  /*24c0*/  FFMA.FTZ R32, R100, R33, -R32 ;  /* 0x0000002164207223 */ /* 0x000fe40000010820 */
[----:B------:R-:W-:Y:S02]  /*24d0*/  FFMA.FTZ R7, R37, R105, R6 ;  /* 0x0000006925077223 */ /* 0x000fe40000010006 */
[----:B------:R-:W-:Y:S02]  /*24e0*/  FMUL.FTZ R4, R108, R5 ;  /* 0x000000056c047220 */ /* 0x000fe40000410000 */
[----:B------:R-:W-:Y:S02]  /*24f0*/  FFMA.FTZ R96, R100, R97, R96 ;  /* 0x0000006164607223 */ /* 0x000fe40000010060 */
[----:B------:R-:W-:-:S02]  /*2500*/  FFMA.FTZ R32, R99, R58, R32 ;  /* 0x0000003a63207223 */ /* 0x000fc40000010020 */
[-C--:B------:R-:W-:Y:S02]  /*2510*/  FFMA.FTZ R4, R100, R7.reuse, R4 ;  /* 0x0000000764047223 */ /* 0x080fe40000010004 */
[----:B------:R-:W-:Y:S02]  /*2520*/  FMUL.FTZ R7, R108, R7 ;  /* 0x000000076c077220 */ /* 0x000fe40000410000 */
[----:B------:R-:W-:Y:S02]  /*2530*/  FADD.FTZ R96, RZ, R96 ;  /* 0x00000060ff607221 */ /* 0x000fe40000010000 */
[----:B------:R-:W-:Y:S02]  /*2540*/  FMUL.FTZ R33, R113, R32 ;  /* 0x0000002071217220 */ /* 0x000fe40000410000 */
[----:B------:R-:W-:Y:S02]  /*2550*/  FFMA.FTZ R118, R100, R5, -R7 ;  /* 0x0000000564767223 */ /* 0x000fe40000010807 */
[----:B------:R-:W-:-:S02]  /*2560*/  FFMA.FTZ R33, R111, R96, R33 ;  /* 0x000000606f217223 */ /* 0x000fc40000010021 */
[----:B------:R-:W-:Y:S02]  /*2570*/  FMUL.FTZ R7, R113, R96 ;  /* 0x0000006071077220 */ /* 0x000fe40000410000 */
[----:B------:R-:W-:Y:S02]  /*2580*/  FADD.FTZ R119, RZ, R33 ;  /* 0x00000021ff777221 */ /* 0x000fe40000010000 */
[----:B------:R-:W-:Y:S02]  /*2590*/  FFMA.FTZ R7, R111, R32, -R7 ;  /* 0x000000206f077223 */ /* 0x000fe40000010807 */
[----:B------:R0:W1:Y:S01]  /*25a0*/  @P2 LDS.64 R32, [R86.X8+0x1a88] ;  /* 0x001a880056202984 */ /* 0x0000620000008a00 */
[----:B------:R-:W-:Y:S01]  /*25b0*/  PRMT R97, RZ, 0x7610, R79 ;  /* 0x00007610ff617816 */ /* 0x000fe2000000004f */
[C---:B------:R-:W-:Y:S02]  /*25c0*/  FMUL.FTZ R5, R113.reuse, R4 ;  /* 0x0000000471057220 */ /* 0x040fe40000410000 */
[----:B------:R-:W-:-:S02]  /*25d0*/  FMUL.FTZ R6, R113, R118 ;  /* 0x0000007671067220 */ /* 0x000fc40000410000 */
[C---:B------:R-:W-:Y:S02]  /*25e0*/  FFMA.FTZ R118, R111.reuse, R118, -R5 ;  /* 0x000000766f767223 */ /* 0x040fe40000010805 */
[----:B------:R-:W-:Y:S02]  /*25f0*/  FFMA.FTZ R6, R111, R4, R6 ;  /* 0x000000046f067223 */ /* 0x000fe40000010006 */
        /* <DEDUP_REMOVED lines=11> */
.L_x_13256:
[----:B0--34-:R-:W-:Y:S05]  /*26b0*/  BSYNC B0 ;  /* 0x0000000000007941 */ /* 0x019fea0003800000 */
.L_x_13255:
        /* <DEDUP_REMOVED lines=10> */
[----:B------:R-:W-:Y:S02]  /*2760*/  BSSY B0, `(.L_x_13257) ;  /* 0x00000b0000007945 */ /* 0x000fe40003800000 */
[----:B------:R-:W3:Y:S04]  /*2770*/  SHFL.UP PT, R7, R6, 0x1, RZ ;  /* 0x0420000006077989 */ /* 0x000ee800000e00ff */
[----:B-----5:R-:W-:Y:S01]  /*2780*/  SHFL.IDX PT, R39, R39, RZ, 0x1f ;  /* 0x00001fff27277589 */ /* 0x020fe200000e0000 */
[----:B0-----:R-:W-:-:S02]  /*2790*/  FMUL.FTZ R120, R6, R115 ;  /* 0x0000007306787220 */ /* 0x001fc40000410000 */
[-C--:B--2---:R-:W-:Y:S02]  /*27a0*/  FMUL.FTZ R96, R6, R117.reuse ;  /* 0x0000007506607220 */ /* 0x084fe40000410000 */
[----:B------:R-:W-:Y:S02]  /*27b0*/  FFMA.FTZ R120, R118, R117, R120 ;  /* 0x0000007576787223 */ /* 0x000fe40000010078 */
[----:B-1----:R-:W-:Y:S02]  /*27c0*/  FMUL.FTZ R4, R6, R5 ;  /* 0x0000000506047220 */ /* 0x002fe40000410000 */
[C---:B------:R-:W-:Y:S02]  /*27d0*/  FFMA.FTZ R96, R118.reuse, R115, -R96 ;  /* 0x0000007376607223 */ /* 0x040fe40000010860 */
[-C--:B---3--:R-:W-:Y:S02]  /*27e0*/  FFMA.FTZ R115, R118, R7.reuse, R4 ;  /* 0x0000000776737223 */ /* 0x088fe40000010004 */
        /* <DEDUP_REMOVED lines=28> */
[----:B------:R-:W-:Y:S02]  /*29b0*/  FFMA.FTZ R120, R118, R117, R120 ;  /* 0x0000007576787223 */ /* 0x000fe40000010078 */
[----:B--2---:R-:W-:Y:S02]  /*29c0*/  FMUL.FTZ R4, R96, R5 ;  /* 0x0000000560047220 */ /* 0x004fe40000410000 */
[C---:B------:R-:W-:Y:S02]  /*29d0*/  FFMA.FTZ R6, R118.reuse, R115, -R6 ;  /* 0x0000007376067223 */ /* 0x040fe40000010806 */
[-C--:B---3--:R-:W-:Y:S02]  /*29e0*/  FFMA.FTZ R115, R118, R7.reuse, R4 ;  /* 0x0000000776737223 */ /* 0x088fe40000010004 */
[C---:B------:R-:W-:Y:S02]  /*29f0*/  FMUL.FTZ R7, R96.reuse, R7 ;  /* 0x0000000760077220 */ /* 0x040fe40000410000 */
[----:B------:R-:W-:Y:S01]  /*2a00*/  @P1 FADD.FTZ R119, R119, R120 ;  /* 0x0000007877771221 */ /* 0x000fe20000010000 */
[----:B------:R-:W-:Y:S01]  /*2a10*/  FSEL R115, R96, R115, !P1 ;  /* 0x0000007360737208 */ /* 0x000fe20004800000 */
[----:B------:R-:W-:-:S02]  /*2a20*/  @P1 FADD.FTZ R127, R127, R6 ;  /* 0x000000067f7f1221 */ /* 0x000fc40000010000 */
        /* <DEDUP_REMOVED lines=13> */
[----:B------:R-:W-:Y:S02]  /*2b00*/  FMUL.FTZ R5, R35, R128 ;  /* 0x0000008023057220 */ /* 0x000fe40000410000 */
[----:B------:R-:W-:Y:S01]  /*2b10*/  @P1 FFMA.FTZ R118, R118, R4, -R117 ;  /* 0x0000000476761223 */ /* 0x000fe20000010875 */
[----:B------:R-:W-:Y:S01]  /*2b20*/  FSEL R129, R115, R96, !P1 ;  /* 0x0000006073817208 */ /* 0x000fe20004800000 */
[----:B------:R-:W-:Y:S02]  /*2b30*/  @P1 FADD.FTZ R119, R119, R120 ;  /* 0x0000007877771221 */ /* 0x000fe40000010000 */
[C---:B------:R-:W-:Y:S02]  /*2b40*/  FMUL.FTZ R7, R34.reuse, R128 ;  /* 0x0000008022077220 */ /* 0x040fe40000410000 */
[-C--:B------:R-:W-:Y:S01]  /*2b50*/  FFMA.FTZ R126, R34, R124.reuse, -R5 ;  /* 0x0000007c227e7223 */ /* 0x080fe20000010805 */
[----:B------:R-:W-:Y:S01]  /*2b60*/  SHFL.UP PT, R131, R119, 0x10, RZ ;  /* 0x0600000077837989 */ /* 0x000fe200000e00ff */
[----:B------:R-:W-:Y:S01]  /*2b70*/  @P1 FADD.FTZ R127, R127, R6 ;  /* 0x000000067f7f1221 */ /* 0x000fe20000010000 */
[----:B------:R-:W-:Y:S01]  /*2b80*/  ISETP.GE.AND P1, PT, R77, 0x10, PT ;  /* 0x000000104d00780c */ /* 0x000fe20003f26270 */
[----:B------:R-:W-:Y:S01]  /*2b90*/  FFMA.FTZ R120, R35, R124, R7 ;  /* 0x0000007c23787223 */ /* 0x000fe20000010007 */
[----:B------:R-:W0:Y:S01]  /*2ba0*/  SHFL.UP PT, R5, R118, 0x10, RZ ;  /* 0x0600000076057989 */ /* 0x000e2200000e00ff */
[----:B------:R-:W-:-:S02]  /*2bb0*/  FADD.FTZ R115, R50, R50 ;  /* 0x0000003232737221 */ /* 0x000fc40000010000 */
[----:B------:R-:W-:Y:S01]  /*2bc0*/  FMUL.FTZ R6, R34, R125 ;  /* 0x0000007d22067220 */ /* 0x000fe20000410000 */
[----:B------:R-:W1:Y:S01]  /*2bd0*/  SHFL.UP PT, R7, R129, 0x10, RZ ;  /* 0x0600000081077989 */ /* 0x000e6200000e00ff */
[----:B------:R-:W-:Y:S02]  /*2be0*/  FMUL.FTZ R120, R115, R120 ;  /* 0x0000007873787220 */ /* 0x000fe40000410000 */
[C---:B------:R-:W-:Y:S01]  /*2bf0*/  FFMA.FTZ R6, R35.reuse, R123, R6 ;  /* 0x0000007b23067223 */ /* 0x040fe20000010006 */
[----:B------:R-:W2:Y:S01]  /*2c00*/  SHFL.UP PT, R130, R127, 0x10, RZ ;  /* 0x060000007f827989 */ /* 0x000ea200000e00ff */
        /* <DEDUP_REMOVED lines=11> */
[C---:B0-----:R-:W-:Y:S02]  /*2cc0*/  FMUL.FTZ R6, R129.reuse, R5 ;  /* 0x0000000581067220 */ /* 0x041fe40000410000 */
[----:B------:R-:W-:Y:S02]  /*2cd0*/  FMUL.FTZ R133, R129, R131 ;  /* 0x0000008381857220 */ /* 0x000fe40000410000 */
[----:B------:R-:W-:Y:S02]  /*2ce0*/  FMUL.FTZ R4, R108, -R137 ;  /* 0x800000896c047220 */ /* 0x000fe40000410000 */
[----:B-1----:R-:W-:-:S02]  /*2cf0*/  FFMA.FTZ R6, R118, R7, R6 ;  /* 0x0000000776067223 */ /* 0x002fc40000010006 */
[-C--:B--2---:R-:W-:Y:S02]  /*2d00*/  FFMA.FTZ R132, R118, R130.reuse, -R133 ;  /* 0x0000008276847223 */ /* 0x084fe40000010885 */
[C---:B------:R-:W-:Y:S01]  /*2d10*/  FMUL.FTZ R130, R129.reuse, R130 ;  /* 0x0000008281827220 */ /* 0x040fe20000410000 */
[C---:B------:R-:W-:Y:S01]  /*2d20*/  FSEL R134, R129.reuse, R6, !P1 ;  /* 0x0000000681867208 */ /* 0x040fe20004800000 */
[----:B------:R-:W-:Y:S02]  /*2d30*/  FFMA.FTZ R139, R100, R135, -R4 ;  /* 0x00000087648b7223 */ /* 0x000fe40000010804 */
[----:B------:R-:W-:Y:S02]  /*2d40*/  FMUL.FTZ R4, R129, R7 ;  /* 0x0000000781047220 */ /* 0x000fe40000410000 */
[----:B------:R-:W-:Y:S01]  /*2d50*/  @P1 FADD.FTZ R127, R127, R132 ;  /* 0x000000847f7f1221 */ /* 0x000fe20000010000 */
[----:B------:R-:W-:Y:S01]  /*2d60*/  PRMT R132, RZ, 0x5410, R112 ;  /* 0x00005410ff847816 */ /* 0x000fe20000000070 */
[C---:B------:R-:W-:Y:S01]  /*2d70*/  FFMA.FTZ R130, R118.reuse, R131, R130 ;  /* 0x0000008376827223 */ /* 0x040fe20000010082 */
[----:B------:R-:W0:Y:S01]  /*2d80*/  SHFL.UP PT, R134, R134, 0x1, RZ ;  /* 0x0420000086867989 */ /* 0x000e2200000e00ff */
[----:B------:R-:W-:Y:S01]  /*2d90*/  @P1 FFMA.FTZ R118, R118, R5, -R4 ;  /* 0x0000000576761223 */ /* 0x000fe20000010804 */
[----:B------:R-:W-:Y:S01]  /*2da0*/  HFMA2.MMA R5, -RZ, RZ, 0, 0 ;  /* 0x00000000ff057435 */ /* 0x000fe200000001ff */
[----:B------:R-:W-:Y:S01]  /*2db0*/  @P1 FADD.FTZ R119, R119, R130 ;  /* 0x0000008277771221 */ /* 0x000fe20000010000 */
[----:B------:R1:W2:Y:S01]  /*2dc0*/  SHFL.IDX PT, R131, R38, RZ, 0x1f ;  /* 0x00001fff26837589 */ /* 0x0002a200000e0000 */
[-C--:B------:R-:W-:Y:S01]  /*2dd0*/  FMUL.FTZ R130, R34, R132.reuse ;  /* 0x0000008422827220 */ /* 0x080fe20000410000 */
[----:B------:R-:W-:Y:S01]  /*2de0*/  ISETP.GE.AND P1, PT, R104, c[0x0][0x174], PT ;  /* 0x00005d0068007a0c */ /* 0x000fe20003f26270 */
[----:B------:R-:W-:Y:S01]  /*2df0*/  FMUL.FTZ R135, R108, -R135 ;  /* 0x800000876c877220 */ /* 0x000fe20000410000 */
[----:B------:R-:W3:Y:S01]  /*2e00*/  SHFL.UP PT, R118, R118, 0x1, RZ ;  /* 0x0420000076767989 */ /* 0x000ee200000e00ff */
[----:B------:R-:W-:Y:S01]  /*2e10*/  FADD.FTZ R129, R53, R53 ;  /* 0x0000003535817221 */ /* 0x000fe20000010000 */
[----:B------:R-:W-:Y:S01]  /*2e20*/  ISETP.NE.OR P1, PT, R107, RZ, P1 ;  /* 0x000000ff6b00720c */ /* 0x000fe20000f25670 */
[----:B------:R-:W-:Y:S01]  /*2e30*/  FMUL.FTZ R133, R35, R132 ;  /* 0x0000008423857220 */ /* 0x000fe20000410000 */
[----:B-1----:R-:W-:Y:S01]  /*2e40*/  PRMT R38, RZ, 0x5410, R110 ;  /* 0x00005410ff267816 */ /* 0x002fe2000000006e */
[----:B------:R-:W-:Y:S01]  /*2e50*/  FFMA.FTZ R135, R100, R137, R135 ;  /* 0x0000008964877223 */ /* 0x000fe20000010087 */
[----:B------:R-:W1:Y:S01]  /*2e60*/  SHFL.UP PT, R119, R119, 0x1, RZ ;  /* 0x0420000077777989 */ /* 0x000e6200000e00ff */
[----:B------:R-:W-:Y:S01]  /*2e70*/  FFMA.FTZ R137, R111, -R33, R136 ;  /* 0x800000216f897223 */ /* 0x000fe20000010088 */
[----:B------:R-:W-:Y:S01]  /*2e80*/  MOV R4, 0x3f800000 ;  /* 0x3f80000000047802 */ /* 0x000fe20000000f00 */
[-C--:B------:R-:W-:Y:S01]  /*2e90*/  FFMA.FTZ R110, R35, R38.reuse, R130 ;  /* 0x00000026236e7223 */ /* 0x080fe20000010082 */
[----:B------:R-:W-:Y:S01]  /*2ea0*/  CS2R R6, SRZ ;  /* 0x0000000000067805 */ /* 0x000fe2000001ff00 */
[----:B------:R-:W-:-:S02]  /*2eb0*/  FFMA.FTZ R112, R34, R38, -R133 ;  /* 0x0000002622707223 */ /* 0x000fc40000010885 */
[----:B------:R-:W-:Y:S01]  /*2ec0*/  FMUL.FTZ R110, R129, R110 ;  /* 0x0000006e816e7220 */ /* 0x000fe20000410000 */
[----:B------:R4:W0:Y:S01]  /*2ed0*/  SHFL.UP PT, R133, R127, 0x1, RZ ;  /* 0x042000007f857989 */ /* 0x00082200000e00ff */
[----:B------:R-:W-:Y:S02]  /*2ee0*/  FMUL.FTZ R130, R113, R33 ;  /* 0x0000002171827220 */ /* 0x000fe40000410000 */
[----:B------:R-:W-:Y:S01]  /*2ef0*/  FMUL.FTZ R112, R129, R112 ;  /* 0x0000007081707220 */ /* 0x000fe20000410000 */
[----:B------:R0:W1:Y:S01]  /*2f00*/  @!P1 LDS.128 R4, [R43.X16+0x1b80] ;  /* 0x001b80002b049984 */ /* 0x000062000000cc00 */
[----:B------:R-:W-:Y:S01]  /*2f10*/  FADD.FTZ R140, -R110, R135 ;  /* 0x000000876e8c7221 */ /* 0x000fe20000010100 */
[----:B------:R-:W-:Y:S01]  /*2f20*/  ISETP.NE.AND P1, PT, R107, 0x1f, PT ;  /* 0x0000001f6b00780c */ /* 0x000fe20003f25270 */
[----:B------:R-:W-:Y:S02]  /*2f30*/  FFMA.FTZ R135, R111, R32, -R130 ;  /* 0x000000206f877223 */ /* 0x000fe40000010882 */
[----:B------:R-:W-:-:S02]  /*2f40*/  FADD.FTZ R138, R112, R139 ;  /* 0x0000008b708a7221 */ /* 0x000fc40000010000 */
[C---:B------:R-:W-:Y:S02]  /*2f50*/  FMUL.FTZ R136, R109.reuse, -R140 ;  /* 0x8000008c6d887220 */ /* 0x040fe40000410000 */
[C---:B------:R-:W-:Y:S02]  /*2f60*/  FMUL.FTZ R130, R108.reuse, -R135 ;  /* 0x800000876c827220 */ /* 0x040fe40000410000 */
[-C--:B----4-:R-:W-:Y:S02]  /*2f70*/  FMUL.FTZ R127, R108, -R137.reuse ;  /* 0x800000896c7f7220 */ /* 0x090fe40000410000 */
[-C--:B------:R-:W-:Y:S02]  /*2f80*/  FMUL.FTZ R141, R109, -R138.reuse ;  /* 0x8000008a6d8d7220 */ /* 0x080fe40000410000 */
[----:B------:R-:W-:Y:S02]  /*2f90*/  FFMA.FTZ R139, R105, R138, -R136 ;  /* 0x0000008a698b7223 */ /* 0x000fe40000010888 */
[----:B------:R-:W-:-:S02]  /*2fa0*/  FFMA.FTZ R138, R100, R137, R130 ;  /* 0x00000089648a7223 */ /* 0x000fc40000010082 */
[----:B------:R-:W-:Y:S02]  /*2fb0*/  FFMA.FTZ R136, R100, R135, -R127 ;  /* 0x0000008764887223 */ /* 0x000fe4000001087f */
[C---:B0-----:R-:W-:Y:S02]  /*2fc0*/  FMUL.FTZ R127, R134.reuse, R39 ;  /* 0x00000027867f7220 */ /* 0x041fe40000410000 */
[-C--:B--2---:R-:W-:Y:S02]  /*2fd0*/  FMUL.FTZ R130, R134, R131.reuse ;  /* 0x0000008386827220 */ /* 0x084fe40000410000 */
[----:B------:R-:W-:Y:S02]  /*2fe0*/  FMUL.FTZ R135, R109, -R138 ;  /* 0x8000008a6d877220 */ /* 0x000fe40000410000 */
[C---:B---3--:R-:W-:Y:S02]  /*2ff0*/  FFMA.FTZ R134, R118.reuse, R131, -R127 ;  /* 0x0000008376867223 */ /* 0x048fe4000001087f */
[----:B------:R-:W-:-:S02]  /*3000*/  FFMA.FTZ R118, R118, R39, R130 ;  /* 0x0000002776767223 */ /* 0x000fc40000010082 */
[-C--:B------:R-:W-:Y:S01]  /*3010*/  FFMA.FTZ R127, R105, R136.reuse, -R135 ;  /* 0x00000088697f7223 */ /* 0x080fe20000010887 */
[----:B------:R-:W-:Y:S01]  /*3020*/  PRMT R135, RZ, 0x5410, R116 ;  /* 0x00005410ff877816 */ /* 0x000fe20000000074 */
[----:B-1----:R-:W-:Y:S01]  /*3030*/  @P3 FADD.FTZ R39, R119, R118 ;  /* 0x0000007677273221 */ /* 0x002fe20000010000 */
[----:B------:R-:W-:Y:S01]  /*3040*/  PRMT R119, RZ, 0x5410, R114 ;  /* 0x00005410ff777816 */ /* 0x000fe20000000072 */
[----:B------:R-:W-:Y:S02]  /*3050*/  FMUL.FTZ R137, R109, -R136 ;  /* 0x800000886d897220 */ /* 0x000fe40000410000 */
[-C--:B------:R-:W-:Y:S02]  /*3060*/  FMUL.FTZ R116, R35, R135.reuse ;  /* 0x0000008723747220 */ /* 0x080fe40000410000 */
[----:B------:R-:W-:Y:S02]  /*3070*/  FMUL.FTZ R118, R34, R135 ;  /* 0x0000008722767220 */ /* 0x000fe40000410000 */
[----:B------:R-:W-:-:S02]  /*3080*/  FFMA.FTZ R130, R105, R138, R137 ;  /* 0x0000008a69827223 */ /* 0x000fc40000010089 */
[----:B------:R-:W-:Y:S02]  /*3090*/  @P3 FADD.FTZ R131, R133, R134 ;  /* 0x0000008685833221 */ /* 0x000fe40000010000 */
[----:B------:R-:W-:Y:S02]  /*30a0*/  FADD.FTZ R134, R54, R54 ;  /* 0x0000003636867221 */ /* 0x000fe40000010000 */
[-C--:B------:R-:W-:Y:S02]  /*30b0*/  FFMA.FTZ R133, R34, R119.reuse, -R116 ;  /* 0x0000007722857223 */ /* 0x080fe40000010874 */
[----:B------:R-:W-:Y:S02]  /*30c0*/  FFMA.FTZ R137, R35, R119, R118 ;  /* 0x0000007723897223 */ /* 0x000fe40000010076 */
[----:B------:R-:W-:Y:S02]  /*30d0*/  FMUL.FTZ R118, R37, R39 ;  /* 0x0000002725767220 */ /* 0x000fe40000410000 */
[----:B------:R-:W-:-:S02]  /*30e0*/  FFMA.FTZ R141, R105, R140, R141 ;  /* 0x0000008c698d7223 */ /* 0x000fc4000001008d */
[C---:B------:R-:W-:Y:S02]  /*30f0*/  FMUL.FTZ R114, R134.reuse, R133 ;  /* 0x0000008586727220 */ /* 0x040fe40000410000 */
[----:B------:R-:W-:Y:S02]  /*3100*/  FMUL.FTZ R116, R134, R137 ;  /* 0x0000008986747220 */ /* 0x000fe40000410000 */
[-C--:B------:R-:W-:Y:S01]  /*3110*/  FMUL.FTZ R136, R37, R131.reuse ;  /* 0x0000008325887220 */ /* 0x080fe20000410000 */
[----:B------:R0:W1:Y:S01]  /*3120*/  SHFL.DOWN PT, R137, R130, 0x1, 0x1f ;  /* 0x08201f0082897f89 */ /* 0x00006200000e0000 */
[----:B------:R-:W-:Y:S02]  /*3130*/  FFMA.FTZ R37, R36, R131, -R118 ;  /* 0x0000008324257223 */ /* 0x000fe40000010876 */
[----:B------:R-:W-:Y:S02]  /*3140*/  FADD.FTZ R131, R114, R139 ;  /* 0x0000008b72837221 */ /* 0x000fe40000010000 */
[----:B------:R-:W-:-:S02]  /*3150*/  FADD.FTZ R133, -R116, R141 ;  /* 0x0000008d74857221 */ /* 0x000fc40000010100 */
[----:B------:R-:W-:Y:S01]  /*3160*/  FFMA.FTZ R36, R36, R39, R136 ;  /* 0x0000002724247223 */ /* 0x000fe20000010088 */
[----:B------:R0:W2:Y:S04]  /*3170*/  SHFL.DOWN PT, R139, R131, 0x1, 0x1f ;  /* 0x08201f00838b7f89 */ /* 0x0000a800000e0000 */
[----:B------:R0:W3:Y:S04]  /*3180*/  SHFL.DOWN PT, R39, R127, 0x1, 0x1f ;  /* 0x08201f007f277f89 */ /* 0x0000e800000e0000 */
[----:B------:R0:W4:Y:S01]  /*3190*/  SHFL.DOWN PT, R141, R133, 0x1, 0x1f ;  /* 0x08201f00858d7f89 */ /* 0x00012200000e0000 */
[----:B------:R-:W-:Y:S05]  /*31a0*/  @!P1 BRA `(.L_x_13258) ;  /* 0x000000b000009947 */ /* 0x000fea0003800000 */
[C---:B-1----:R-:W-:Y:S02]  /*31b0*/  FMUL.FTZ R118, R130.reuse, R137 ;  /* 0x0000008982767220 */ /* 0x042fe40000410000 */
[----:B----4-:R-:W-:-:S02]  /*31c0*/  FMUL.FTZ R136, R130, R141 ;  /* 0x0000008d82887220 */ /* 0x010fc40000410000 */
[C---:B--2---:R-:W-:Y:S02]  /*31d0*/  FMUL.FTZ R138, R130.reuse, R139 ;  /* 0x0000008b828a7220 */ /* 0x044fe40000410000 */
        /* <DEDUP_REMOVED lines=8> */
.L_x_13258:
[----:B------:R-:W-:Y:S05]  /*3260*/  BSYNC B0 ;  /* 0x0000000000007941 */ /* 0x000fea0003800000 */
.L_x_13257:
[----:B------:R-:W-:Y:S01]  /*3270*/  ISETP.GT.U32.AND P1, PT, R107, 0x1d, PT ;  /* 0x0000001d6b00780c */ /* 0x000fe20003f24070 */
[----:B------:R-:W-:Y:S01]  /*3280*/  FADD.FTZ R122, R122, R37 ;  /* 0x000000257a7a7221 */ /* 0x000fe20000010000 */
[----:B-1----:R1:W0:Y:S01]  /*3290*/  SHFL.DOWN PT, R137, R127, 0x2, 0x1f ;  /* 0x08401f007f897f89 */ /* 0x00222200000e0000 */
[----:B------:R-:W-:Y:S01]  /*32a0*/  FADD.FTZ R36, RZ, R36 ;  /* 0x00000024ff247221 */ /* 0x000fe20000010000 */
[----:B------:R-:W-:Y:S01]  /*32b0*/  BSSY B0, `(.L_x_13259) ;  /* 0x0000012000007945 */ /* 0x000fe20003800000 */
[C---:B---3--:R-:W-:Y:S01]  /*32c0*/  FMUL.FTZ R39, R135.reuse, R122 ;  /* 0x0000007a87277220 */ /* 0x048fe20000410000 */
[----:B--2---:R1:W2:Y:S01]  /*32d0*/  SHFL.DOWN PT, R139, R130, 0x2, 0x1f ;  /* 0x08401f00828b7f89 */ /* 0x0042a200000e0000 */
[----:B------:R-:W-:-:S03]  /*32e0*/  FMUL.FTZ R37, R135, R36 ;  /* 0x0000002487257220 */ /* 0x000fc60000410000 */
[----:B----4-:R1:W3:Y:S04]  /*32f0*/  SHFL.DOWN PT, R141, R131, 0x2, 0x1f ;  /* 0x08401f00838d7f89 */ /* 0x0102e800000e0000 */
        /* <DEDUP_REMOVED lines=13> */
.L_x_13260:
[----:B------:R-:W-:Y:S05]  /*33d0*/  BSYNC B0 ;  /* 0x0000000000007941 */ /* 0x000fea0003800000 */
.L_x_13259:
[----:B----4-:R-:W-:Y:S01]  /*33e0*/  FFMA.FTZ R135, R119, R122, -R37 ;  /* 0x0000007a77877223 */ /* 0x010fe20000010825 */
[----:B------:R-:W-:Y:S01]  /*33f0*/  ISETP.GT.U32.AND P1, PT, R107, 0x1b, PT ;  /* 0x0000001b6b00780c */ /* 0x000fe20003f24070 */
[----:B0-----:R-:W-:Y:S01]  /*3400*/  FFMA.FTZ R137, R119, R36, R39 ;  /* 0x0000002477897223 */ /* 0x001fe20000010027 */
[----:B------:R0:W4:Y:S01]  /*3410*/  SHFL.DOWN PT, R143, R133, 0x4, 0x1f ;  /* 0x08801f00858f7f89 */ /* 0x00012200000e0000 */
[C---:B------:R-:W-:Y:S01]  /*3420*/  FMUL.FTZ R39, R109.reuse, R122 ;  /* 0x0000007a6d277220 */ /* 0x040fe20000410000 */
[----:B------:R-:W-:Y:S01]  /*3430*/  BSSY B0, `(.L_x_13261) ;  /* 0x0000023000007945 */ /* 0x000fe20003800000 */
[-C--:B------:R-:W-:Y:S01]  /*3440*/  FMUL.FTZ R37, R109, R36.reuse ;  /* 0x000000246d257220 */ /* 0x080fe20000410000 */
[----:B------:R-:W-:Y:S01]  /*3450*/  ISETP.GT.U32.AND P3, PT, R107, 0x17, PT ;  /* 0x000000176b00780c */ /* 0x000fe20003f64070 */
[----:B------:R-:W-:Y:S01]  /*3460*/  FFMA.FTZ R39, R105, R36, R39 ;  /* 0x0000002469277223 */ /* 0x000fe20000010027 */
[----:B------:R-:W-:Y:S01]  /*3470*/  ISETP.GT.U32.AND P4, PT, R107, 0xf, PT ;  /* 0x0000000f6b00780c */ /* 0x000fe20003f84070 */
[----:B------:R-:W-:-:S02]  /*3480*/  FFMA.FTZ R119, R105, R122, -R37 ;  /* 0x0000007a69777223 */ /* 0x000fc40000010825 */
[-C--:B--2---:R-:W-:Y:S02]  /*3490*/  FMUL.FTZ R139, R35, R36.reuse ;  /* 0x00000024238b7220 */ /* 0x084fe40000410000 */
[C---:B------:R-:W-:Y:S02]  /*34a0*/  FMUL.FTZ R118, R34.reuse, R36 ;  /* 0x0000002422767220 */ /* 0x040fe40000410000 */
[----:B------:R-:W-:Y:S02]  /*34b0*/  FADD.FTZ R37, RZ, R39 ;  /* 0x00000027ff257221 */ /* 0x000fe40000010000 */
[----:B------:R-:W-:Y:S02]  /*34c0*/  FFMA.FTZ R119, R101, R60, R119 ;  /* 0x0000003c65777223 */ /* 0x000fe40000010077 */
[-C--:B------:R-:W-:Y:S02]  /*34d0*/  FFMA.FTZ R139, R34, R122.reuse, -R139 ;  /* 0x0000007a228b7223 */ /* 0x080fe4000001088b */
[----:B---3--:R-:W-:-:S02]  /*34e0*/  FFMA.FTZ R141, R35, R122, R118 ;  /* 0x0000007a238d7223 */ /* 0x008fc40000010076 */
[C---:B------:R-:W-:Y:S02]  /*34f0*/  FMUL.FTZ R39, R132.reuse, R37 ;  /* 0x0000002584277220 */ /* 0x040fe40000410000 */
[----:B------:R-:W-:Y:S02]  /*3500*/  FMUL.FTZ R118, R132, R119 ;  /* 0x0000007784767220 */ /* 0x000fe40000410000 */
[C---:B------:R-:W-:Y:S02]  /*3510*/  FFMA.FTZ R140, R134.reuse, R135, RZ ;  /* 0x00000087868c7223 */ /* 0x040fe400000100ff */
[C---:B------:R-:W-:Y:S02]  /*3520*/  FFMA.FTZ R142, -R134.reuse, R137, RZ ;  /* 0x00000089868e7223 */ /* 0x040fe400000101ff */
[C---:B------:R-:W-:Y:S01]  /*3530*/  FMUL.FTZ R132, R134.reuse, R139 ;  /* 0x0000008b86847220 */ /* 0x040fe20000410000 */
[----:B------:R0:W2:Y:S01]  /*3540*/  SHFL.DOWN PT, R137, R127, 0x4, 0x1f ;  /* 0x08801f007f897f89 */ /* 0x0000a200000e0000 */
[----:B------:R-:W-:-:S02]  /*3550*/  FFMA.FTZ R134, -R134, R141, -RZ ;  /* 0x0000008d86867223 */ /* 0x000fc400000109ff */
[C---:B------:R-:W-:Y:S01]  /*3560*/  FFMA.FTZ R39, R38.reuse, R119, -R39 ;  /* 0x0000007726277223 */ /* 0x040fe20000010827 */
[----:B------:R0:W3:Y:S01]  /*3570*/  SHFL.DOWN PT, R139, R130, 0x4, 0x1f ;  /* 0x08801f00828b7f89 */ /* 0x0000e200000e0000 */
[----:B------:R-:W-:-:S03]  /*3580*/  FFMA.FTZ R135, R38, R37, R118 ;  /* 0x0000002526877223 */ /* 0x000fc60000010076 */
[----:B------:R0:W1:Y:S01]  /*3590*/  SHFL.DOWN PT, R141, R131, 0x4, 0x1f ;  /* 0x08801f00838d7f89 */ /* 0x00006200000e0000 */
[----:B------:R-:W-:Y:S05]  /*35a0*/  @P1 BRA `(.L_x_13262) ;  /* 0x000000b000001947 */ /* 0x000fea0003800000 */
[C---:B---34-:R-:W-:Y:S02]  /*35b0*/  FMUL.FTZ R38, R130.reuse, R139 ;  /* 0x0000008b82267220 */ /* 0x058fe40000410000 */
[C---:B------:R-:W-:Y:S02]  /*35c0*/  FMUL.FTZ R118, R130.reuse, R143 ;  /* 0x0000008f82767220 */ /* 0x040fe40000410000 */
[C---:B-1----:R-:W-:Y:S02]  /*35d0*/  FMUL.FTZ R136, R130.reuse, R141 ;  /* 0x0000008d82887220 */ /* 0x042fe40000410000 */
[-C--:B0-2---:R-:W-:Y:S02]  /*35e0*/  FMUL.FTZ R130, R130, R137.reuse ;  /* 0x0000008982827220 */ /* 0x085fe40000410000 */
[C---:B------:R-:W-:Y:S02]  /*35f0*/  FFMA.FTZ R38, R127.reuse, R137, -R38 ;  /* 0x000000897f267223 */ /* 0x040fe40000010826 */
[----:B------:R-:W-:-:S02]  /*3600*/  FFMA.FTZ R118, R127, R141, -R118 ;  /* 0x0000008d7f767223 */ /* 0x000fc40000010876 */
[C---:B------:R-:W-:Y:S02]  /*3610*/  FFMA.FTZ R136, R127.reuse, R143, R136 ;  /* 0x0000008f7f887223 */ /* 0x040fe40000010088 */
[----:B------:R-:W-:Y:S01]  /*3620*/  FFMA.FTZ R130, R127, R139, R130 ;  /* 0x0000008b7f827223 */ /* 0x000fe20000010082 */
[----:B------:R-:W-:Y:S01]  /*3630*/  MOV R127, R38 ;  /* 0x00000026007f7202 */ /* 0x000fe20000000f00 */
[----:B------:R-:W-:Y:S02]  /*3640*/  FADD.FTZ R131, R131, R118 ;  /* 0x0000007683837221 */ /* 0x000fe40000010000 */
[----:B------:R-:W-:Y:S02]  /*3650*/  FADD.FTZ R133, R133, R136 ;  /* 0x0000008885857221 */ /* 0x000fe40000010000 */
.L_x_13262:
[----:B----4-:R-:W-:Y:S05]  /*3660*/  BSYNC B0 ;  /* 0x0000000000007941 */ /* 0x010fea0003800000 */
.L_x_13261:
[C---:B------:R-:W-:Y:S01]  /*3670*/  FFMA.FTZ R140, R129.reuse, R39, R140 ;  /* 0x00000027818c7223 */ /* 0x040fe2000001008c */
[----:B--2---:R2:W4:Y:S01]  /*3680*/  SHFL.DOWN PT, R137, R131, 0x8, 0x1f ;  /* 0x09001f0083897f89 */ /* 0x00452200000e0000 */
[----:B------:R-:W-:Y:S01]  /*3690*/  FFMA.FTZ R142, -R129, R135, R142 ;  /* 0x00000087818e7223 */ /* 0x000fe2000001018e */
[----:B------:R-:W-:Y:S02]  /*36a0*/  BSSY B0, `(.L_x_13263) ;  /* 0x0000010000007945 */ /* 0x000fe40003800000 */
[----:B------:R2:W0:Y:S04]  /*36b0*/  SHFL.DOWN PT, R39, R127, 0x8, 0x1f ;  /* 0x09001f007f277f89 */ /* 0x00042800000e0000 */
[----:B------:R2:W3:Y:S04]  /*36c0*/  SHFL.DOWN PT, R135, R130, 0x8, 0x1f ;  /* 0x09001f0082877f89 */ /* 0x0004e800000e0000 */
[----:B---3--:R2:W3:Y:S01]  /*36d0*/  SHFL.DOWN PT, R139, R133, 0x8, 0x1f ;  /* 0x09001f00858b7f89 */ /* 0x0084e200000e0000 */
[----:B------:R-:W-:Y:S05]  /*36e0*/  @P3 BRA `(.L_x_13264) ;  /* 0x000000b000003947 */ /* 0x000fea0003800000 */
[C---:B------:R-:W-:Y:S02]  /*36f0*/  FMUL.FTZ R38, R130.reuse, R135 ;  /* 0x0000008782267220 */ /* 0x040fe40000410000 */
[----:B---3--:R-:W-:-:S02]  /*3700*/  FMUL.FTZ R118, R130, R139 ;  /* 0x0000008b82767220 */ /* 0x008fc40000410000 */
[C---:B----4-:R-:W-:Y:S02]  /*3710*/  FMUL.FTZ R136, R130.reuse, R137 ;  /* 0x0000008982887220 */ /* 0x050fe40000410000 */
[-C--:B012---:R-:W-:Y:S02]  /*3720*/  FMUL.FTZ R130, R130, R39.reuse ;  /* 0x0000002782827220 */ /* 0x087fe40000410000 */
[C---:B------:R-:W-:Y:S02]  /*3730*/  FFMA.FTZ R38, R127.reuse, R39, -R38 ;  /* 0x000000277f267223 */ /* 0x040fe40000010826 */
[C---:B------:R-:W-:Y:S02]  /*3740*/  FFMA.FTZ R118, R127.reuse, R137, -R118 ;  /* 0x000000897f767223 */ /* 0x040fe40000010876 */
[C---:B------:R-:W-:Y:S02]  /*3750*/  FFMA.FTZ R136, R127.reuse, R139, R136 ;  /* 0x0000008b7f887223 */ /* 0x040fe40000010088 */
[----:B------:R-:W-:Y:S01]  /*3760*/  FFMA.FTZ R130, R127, R135, R130 ;  /* 0x000000877f827223 */ /* 0x000fe20000010082 */
[----:B------:R-:W-:Y:S01]  /*3770*/  MOV R127, R38 ;  /* 0x00000026007f7202 */ /* 0x000fe20000000f00 */
[----:B------:R-:W-:-:S02]  /*3780*/  FADD.FTZ R131, R131, R118 ;  /* 0x0000007683837221 */ /* 0x000fc40000010000 */
[----:B------:R-:W-:Y:S02]  /*3790*/  FADD.FTZ R133, R133, R136 ;  /* 0x0000008885857221 */ /* 0x000fe40000010000 */
.L_x_13264:
[----:B------:R-:W-:Y:S05]  /*37a0*/  BSYNC B0 ;  /* 0x0000000000007941 */ /* 0x000fea0003800000 */
.L_x_13263:
[----:B0-----:R0:W2:Y:S01]  /*37b0*/  SHFL.DOWN PT, R39, R127, 0x10, 0x1f ;  /* 0x0a001f007f277f89 */ /* 0x0010a200000e0000 */
[----:B------:R-:W-:Y:S03]  /*37c0*/  BSSY B0, `(.L_x_13265) ;  /* 0x0000010000007945 */ /* 0x000fe60003800000 */
[----:B------:R0:W4:Y:S04]  /*37d0*/  SHFL.DOWN PT, R135, R130, 0x10, 0x1f ;  /* 0x0a001f0082877f89 */ /* 0x00012800000e0000 */
[----:B----4-:R0:W4:Y:S04]  /*37e0*/  SHFL.DOWN PT, R137, R131, 0x10, 0x1f ;  /* 0x0a001f0083897f89 */ /* 0x01012800000e0000 */
        /* <DEDUP_REMOVED lines=13> */
.L_x_13266:
[----:B------:R-:W-:Y:S05]  /*38c0*/  BSYNC B0 ;  /* 0x0000000000007941 */ /* 0x000fea0003800000 */
.L_x_13265:
[----:B--2---:R-:W-:Y:S01]  /*38d0*/  FMUL.FTZ R39, R108, R119 ;  /* 0x000000776c277220 */ /* 0x004fe20000410000 */
[----:B------:R-:W-:Y:S01]  /*38e0*/  SHFL.DOWN PT, R146, R130, 0x1, 0x1f ;  /* 0x08201f0082927f89 */ /* 0x000fe200000e0000 */
[-C--:B------:R-:W-:Y:S01]  /*38f0*/  FMUL.FTZ R135, R35, R37.reuse ;  /* 0x0000002523877220 */ /* 0x080fe20000410000 */
[----:B------:R-:W-:Y:S01]  /*3900*/  ISETP.NE.AND P1, PT, R86, RZ, PT ;  /* 0x000000ff5600720c */ /* 0x000fe20003f25270 */
[-C--:B------:R-:W-:Y:S01]  /*3910*/  FMUL.FTZ R38, R108, R37.reuse ;  /* 0x000000256c267220 */ /* 0x080fe20000410000 */
[----:B----4-:R-:W2:Y:S01]  /*3920*/  SHFL.IDX PT, R137, R6, RZ, 0x1f ;  /* 0x00001fff06897589 */ /* 0x010ea200000e0000 */
[C---:B------:R-:W-:Y:S01]  /*3930*/  FFMA.FTZ R39, R100.reuse, R37, R39 ;  /* 0x0000002564277223 */ /* 0x040fe20000010027 */
[----:B------:R-:W-:Y:S01]  /*3940*/  BSSY B0, `(.L_x_13267) ;  /* 0x000009f000007945 */ /* 0x000fe20003800000 */
[-C--:B------:R-:W-:Y:S01]  /*3950*/  FFMA.FTZ R118, R100, R119.reuse, -R38 ;  /* 0x0000007764767223 */ /* 0x080fe20000010826 */
[----:B------:R-:W-:Y:S01]  /*3960*/  SHFL.DOWN PT, R144, R127, 0x1, 0x1f ;  /* 0x08201f007f907f89 */ /* 0x000fe200000e0000 */
[----:B------:R-:W-:-:S02]  /*3970*/  FFMA.FTZ R136, R34, R119, -R135 ;  /* 0x0000007722887223 */ /* 0x000fc40000010887 */
[----:B------:R-:W-:Y:S01]  /*3980*/  FMUL.FTZ R138, R34, R37 ;  /* 0x00000025228a7220 */ /* 0x000fe20000410000 */
[----:B------:R-:W4:Y:S01]  /*3990*/  SHFL.IDX PT, R135, R7, RZ, 0x1f ;  /* 0x00001fff07877589 */ /* 0x000f2200000e0000 */
[----:B------:R-:W-:Y:S02]  /*39a0*/  FADD.FTZ R38, RZ, R39 ;  /* 0x00000027ff267221 */ /* 0x000fe40000010000 */
[----:B------:R-:W-:Y:S01]  /*39b0*/  FFMA.FTZ R118, R99, R58, R118 ;  /* 0x0000003a63767223 */ /* 0x000fe20000010076 */
[----:B------:R-:W5:Y:S01]  /*39c0*/  SHFL.DOWN PT, R148, R133, 0x1, 0x1f ;  /* 0x08201f0085947f89 */ /* 0x000f6200000e0000 */
[----:B------:R-:W-:Y:S02]  /*39d0*/  FFMA.FTZ R138, R35, R119, R138 ;  /* 0x00000077238a7223 */ /* 0x000fe4000001008a */
[C---:B------:R-:W-:Y:S01]  /*39e0*/  FMUL.FTZ R39, R125.reuse, R38 ;  /* 0x000000267d277220 */ /* 0x040fe20000410000 */
[----:B01----:R-:W-:Y:S01]  /*39f0*/  SHFL.IDX PT, R130, R130, RZ, 0x1f ;  /* 0x00001fff82827589 */ /* 0x003fe200000e0000 */
[----:B------:R-:W-:-:S02]  /*3a00*/  FMUL.FTZ R125, R125, R118 ;  /* 0x000000767d7d7220 */ /* 0x000fc40000410000 */
[C---:B------:R-:W-:Y:S01]  /*3a10*/  FMUL.FTZ R136, R129.reuse, R136 ;  /* 0x0000008881887220 */ /* 0x040fe20000410000 */
[----:B------:R-:W-:Y:S01]  /*3a20*/  SHFL.IDX PT, R127, R127, RZ, 0x1f ;  /* 0x00001fff7f7f7589 */ /* 0x000fe200000e0000 */
[----:B------:R-:W-:Y:S02]  /*3a30*/  FFMA.FTZ R138, -R129, R138, -RZ ;  /* 0x0000008a818a7223 */ /* 0x000fe400000109ff */
[C---:B------:R-:W-:Y:S01]  /*3a40*/  FFMA.FTZ R39, R123.reuse, R118, -R39 ;  /* 0x000000767b277223 */ /* 0x040fe20000010827 */
[----:B------:R-:W0:Y:S01]  /*3a50*/  SHFL.DOWN PT, R129, R131, 0x1, 0x1f ;  /* 0x08201f0083817f89 */ /* 0x000e2200000e0000 */
[-C--:B------:R-:W-:Y:S02]  /*3a60*/  FFMA.FTZ R123, R123, R38.reuse, R125 ;  /* 0x000000267b7b7223 */ /* 0x080fe4000001007d */
[-C--:B---3--:R-:W-:Y:S01]  /*3a70*/  FMUL.FTZ R139, R35, R38.reuse ;  /* 0x00000026238b7220 */ /* 0x088fe20000410000 */
[----:B------:R-:W1:Y:S01]  /*3a80*/  SHFL.IDX PT, R131, R131, RZ, 0x1f ;  /* 0x00001fff83837589 */ /* 0x000e6200000e0000 */
[----:B------:R-:W-:-:S02]  /*3a90*/  FMUL.FTZ R141, R34, R38 ;  /* 0x00000026228d7220 */ /* 0x000fc40000410000 */
[C---:B------:R-:W-:Y:S01]  /*3aa0*/  FFMA.FTZ R125, R121.reuse, R39, R140 ;  /* 0x00000027797d7223 */ /* 0x040fe2000001008c */
[----:B------:R-:W3:Y:S01]  /*3ab0*/  SHFL.IDX PT, R133, R133, RZ, 0x1f ;  /* 0x00001fff85857589 */ /* 0x000ee200000e0000 */
[----:B------:R-:W-:Y:S02]  /*3ac0*/  FFMA.FTZ R123, -R121, R123, R142 ;  /* 0x0000007b797b7223 */ /* 0x000fe4000001018e */
[-C--:B------:R-:W-:Y:S02]  /*3ad0*/  FFMA.FTZ R142, R34, R118.reuse, -R139 ;  /* 0x00000076228e7223 */ /* 0x080fe4000001088b */
[-C--:B------:R-:W-:Y:S02]  /*3ae0*/  FFMA.FTZ R140, R35, R118.reuse, R141 ;  /* 0x00000076238c7223 */ /* 0x080fe4000001008d */
[C---:B------:R-:W-:Y:S02]  /*3af0*/  FMUL.FTZ R139, R113.reuse, R118 ;  /* 0x00000076718b7220 */ /* 0x040fe40000410000 */
[----:B------:R-:W-:-:S02]  /*3b00*/  FMUL.FTZ R39, R113, R38 ;  /* 0x0000002671277220 */ /* 0x000fc40000410000 */
[C---:B------:R-:W-:Y:S02]  /*3b10*/  FMUL.FTZ R142, R121.reuse, R142 ;  /* 0x0000008e798e7220 */ /* 0x040fe40000410000 */
[----:B------:R-:W-:Y:S02]  /*3b20*/  FFMA.FTZ R140, -R121, R140, -RZ ;  /* 0x0000008c798c7223 */ /* 0x000fe400000109ff */
[C---:B------:R-:W-:Y:S02]  /*3b30*/  FFMA.FTZ R143, R111.reuse, R38, R139 ;  /* 0x000000266f8f7223 */ /* 0x040fe4000001008b */
[----:B------:R-:W-:Y:S02]  /*3b40*/  FFMA.FTZ R121, R111, R118, -R39 ;  /* 0x000000766f797223 */ /* 0x000fe40000010827 */
[C---:B--2---:R-:W-:Y:S02]  /*3b50*/  @P2 FMUL.FTZ R141, R146.reuse, R137 ;  /* 0x00000089928d2220 */ /* 0x044fe40000410000 */
[----:B----4-:R-:W-:-:S02]  /*3b60*/  @P2 FMUL.FTZ R139, R146, R135 ;  /* 0x00000087928b2220 */ /* 0x010fc40000410000 */
[----:B------:R-:W-:Y:S02]  /*3b70*/  FADD.FTZ R39, RZ, R143 ;  /* 0x0000008fff277221 */ /* 0x000fe40000010000 */
[----:B------:R-:W-:Y:S02]  /*3b80*/  FFMA.FTZ R121, R97, R56, R121 ;  /* 0x0000003861797223 */ /* 0x000fe40000010079 */
[C---:B------:R-:W-:Y:S02]  /*3b90*/  @P2 FFMA.FTZ R141, R144.reuse, R135, R141 ;  /* 0x00000087908d2223 */ /* 0x040fe4000001008d */
[----:B------:R-:W-:Y:S02]  /*3ba0*/  @P2 FFMA.FTZ R146, R144, R137, -R139 ;  /* 0x0000008990922223 */ /* 0x000fe4000001088b */
[C---:B------:R-:W-:Y:S02]  /*3bb0*/  FMUL.FTZ R139, R128.reuse, R39 ;  /* 0x00000027808b7220 */ /* 0x040fe40000410000 */
[----:B------:R-:W-:-:S02]  /*3bc0*/  FMUL.FTZ R143, R128, R121 ;  /* 0x00000079808f7220 */ /* 0x000fc40000410000 */
[----:B-----5:R-:W-:Y:S02]  /*3bd0*/  @P2 FADD.FTZ R135, R148, R141 ;  /* 0x0000008d94872221 */ /* 0x020fe40000010000 */
[C---:B------:R-:W-:Y:S02]  /*3be0*/  FFMA.FTZ R128, R124.reuse, R121, -R139 ;  /* 0x000000797c807223 */ /* 0x040fe4000001088b */
[----:B------:R-:W-:Y:S02]  /*3bf0*/  FFMA.FTZ R144, R124, R39, R143 ;  /* 0x000000277c907223 */ /* 0x000fe4000001008f */
[----:B0-----:R-:W-:Y:S02]  /*3c00*/  @P2 FADD.FTZ R137, R129, R146 ;  /* 0x0000009281892221 */ /* 0x001fe40000010000 */
[-C--:B------:R-:W-:Y:S02]  /*3c10*/  FMUL.FTZ R124, R135, -R33.reuse ;  /* 0x80000021877c7220 */ /* 0x080fe40000410000 */
[----:B------:R-:W-:-:S02]  /*3c20*/  FMUL.FTZ R33, R137, -R33 ;  /* 0x8000002189217220 */ /* 0x000fc40000410000 */
[-C--:B------:R-:W-:Y:S02]  /*3c30*/  FFMA.FTZ R137, R137, R32.reuse, -R124 ;  /* 0x0000002089897223 */ /* 0x080fe4000001087c */
[----:B------:R-:W-:Y:S02]  /*3c40*/  FFMA.FTZ R33, R135, R32, R33 ;  /* 0x0000002087217223 */ /* 0x000fe40000010021 */
[----:B------:R-:W-:Y:S02]  /*3c50*/  FADD.FTZ R32, R126, R137 ;  /* 0x000000897e207221 */ /* 0x000fe40000010000 */
[----:B------:R-:W-:Y:S02]  /*3c60*/  FMUL.FTZ R146, R34, R39 ;  /* 0x0000002722927220 */ /* 0x000fe40000410000 */
[----:B------:R-:W-:Y:S02]  /*3c70*/  FADD.FTZ R33, -R120, R33 ;  /* 0x0000002178217221 */ /* 0x000fe40000010100 */
[----:B------:R-:W-:-:S02]  /*3c80*/  FMUL.FTZ R120, R113, -R32 ;  /* 0x8000002071787220 */ /* 0x000fc40000410000 */
[C---:B------:R-:W-:Y:S02]  /*3c90*/  FMUL.FTZ R129, R35.reuse, R39 ;  /* 0x0000002723817220 */ /* 0x040fe40000410000 */
[----:B------:R-:W-:Y:S02]  /*3ca0*/  FFMA.FTZ R146, R35, R121, R146 ;  /* 0x0000007923927223 */ /* 0x000fe40000010092 */
[----:B------:R-:W-:Y:S02]  /*3cb0*/  FMUL.FTZ R148, R115, R144 ;  /* 0x0000009073947220 */ /* 0x000fe40000410000 */
[----:B------:R-:W-:Y:S02]  /*3cc0*/  FMUL.FTZ R35, R130, R7 ;  /* 0x0000000782237220 */ /* 0x000fe40000410000 */
[-C--:B------:R-:W-:Y:S02]  /*3cd0*/  FMUL.FTZ R113, R113, -R33.reuse ;  /* 0x8000002171717220 */ /* 0x080fe40000410000 */
[----:B------:R-:W-:-:S02]  /*3ce0*/  FFMA.FTZ R144, R111, R33, R120 ;  /* 0x000000216f907223 */ /* 0x000fc40000010078 */
[----:B------:R-:W-:Y:S02]  /*3cf0*/  FFMA.FTZ R120, R127, R6, -R35 ;  /* 0x000000067f787223 */ /* 0x000fe40000010823 */
[----:B------:R-:W-:Y:S02]  /*3d00*/  FFMA.FTZ R113, R111, R32, -R113 ;  /* 0x000000206f717223 */ /* 0x000fe40000010871 */
[----:B------:R-:W-:Y:S02]  /*3d10*/  FADD.FTZ R35, -R117, R144 ;  /* 0x0000009075237221 */ /* 0x000fe40000010100 */
[----:B------:R-:W-:Y:S02]  /*3d20*/  FADD.FTZ R96, R96, R113 ;  /* 0x0000007160607221 */ /* 0x000fe40000010000 */
[C---:B------:R-:W-:Y:S02]  /*3d30*/  FMUL.FTZ R111, R108.reuse, -R35 ;  /* 0x800000236c6f7220 */ /* 0x040fe40000410000 */
[----:B------:R-:W-:-:S02]  /*3d40*/  FMUL.FTZ R108, R108, -R96 ;  /* 0x800000606c6c7220 */ /* 0x000fc40000410000 */
[C---:B------:R-:W-:Y:S02]  /*3d50*/  FFMA.FTZ R111, R100.reuse, R96, -R111 ;  /* 0x00000060646f7223 */ /* 0x040fe4000001086f */
[----:B------:R-:W-:Y:S02]  /*3d60*/  FFMA.FTZ R113, R100, R35, R108 ;  /* 0x0000002364717223 */ /* 0x000fe4000001006c */
[----:B------:R-:W-:Y:S02]  /*3d70*/  FFMA.FTZ R124, R34, R121, -R129 ;  /* 0x00000079227c7223 */ /* 0x000fe40000010881 */
[----:B------:R-:W-:Y:S02]  /*3d80*/  FADD.FTZ R100, R112, R111 ;  /* 0x0000006f70647221 */ /* 0x000fe40000010000 */
[----:B------:R-:W-:Y:S02]  /*3d90*/  FMUL.FTZ R34, R115, R128 ;  /* 0x0000008073227220 */ /* 0x000fe40000410000 */
[----:B------:R-:W-:-:S02]  /*3da0*/  FMUL.FTZ R128, R130, R6 ;  /* 0x0000000682807220 */ /* 0x000fc40000410000 */
[----:B------:R-:W-:Y:S02]  /*3db0*/  FADD.FTZ R110, -R110, R113 ;  /* 0x000000716e6e7221 */ /* 0x000fe40000010100 */
[C---:B------:R-:W-:Y:S02]  /*3dc0*/  FMUL.FTZ R6, R130.reuse, R5 ;  /* 0x0000000582067220 */ /* 0x040fe40000410000 */
[----:B------:R-:W-:Y:S02]  /*3dd0*/  FMUL.FTZ R111, R109, -R100 ;  /* 0x800000646d6f7220 */ /* 0x000fe40000410000 */
[----:B------:R-:W-:Y:S02]  /*3de0*/  FFMA.FTZ R128, R127, R7, R128 ;  /* 0x000000077f807223 */ /* 0x000fe40000010080 */
[----:B------:R-:W-:Y:S02]  /*3df0*/  FMUL.FTZ R130, R130, R4 ;  /* 0x0000000482827220 */ /* 0x000fe40000410000 */
[----:B------:R-:W-:-:S02]  /*3e00*/  FMUL.FTZ R109, R109, -R110 ;  /* 0x8000006e6d6d7220 */ /* 0x000fc40000410000 */
[----:B------:R-:W-:Y:S01]  /*3e10*/  FFMA.FTZ R4, R127, R4, -R6 ;  /* 0x000000047f047223 */ /* 0x000fe20000010806 */
[----:B------:R-:W-:Y:S01]  /*3e20*/  P2R R6, PR, RZ, 0x2 ;  /* 0x00000002ff067803 */ /* 0x000fe20000000000 */
[----:B------:R-:W-:Y:S02]  /*3e30*/  FFMA.FTZ R111, R105, R110, R111 ;  /* 0x0000006e696f7223 */ /* 0x000fe4000001006f */
[----:B------:R-:W-:Y:S02]  /*3e40*/  FFMA.FTZ R5, R127, R5, R130 ;  /* 0x000000057f057223 */ /* 0x000fe40000010082 */
[----:B-1----:R-:W-:Y:S02]  /*3e50*/  FADD.FTZ R6, R131, R120 ;  /* 0x0000007883067221 */ /* 0x002fe40000010000 */
[----:B---3--:R-:W-:Y:S02]  /*3e60*/  FADD.FTZ R7, R133, R128 ;  /* 0x0000008085077221 */ /* 0x008fe40000010000 */
[----:B------:R-:W-:-:S02]  /*3e70*/  FFMA.FTZ R109, R105, R100, -R109 ;  /* 0x00000064696d7223 */ /* 0x000fc4000001086d */
[----:B------:R-:W-:Y:S01]  /*3e80*/  FADD.FTZ R105, -R116, R111 ;  /* 0x0000006f74697221 */ /* 0x000fe20000010100 */
[----:B------:R0:W-:Y:S01]  /*3e90*/  @!P1 STS.128 [R43.X16+0x1b80], R4 ;  /* 0x001b80042b009388 */ /* 0x0001e2000000cc00 */
[C---:B------:R-:W-:Y:S02]  /*3ea0*/  FMUL.FTZ R124, R115.reuse, R124 ;  /* 0x0000007c737c7220 */ /* 0x040fe40000410000 */
[----:B------:R-:W-:Y:S01]  /*3eb0*/  FFMA.FTZ R126, -R115, R146, -RZ ;  /* 0x00000092737e7223 */ /* 0x000fe200000109ff */
[----:B------:R-:W-:Y:S01]  /*3ec0*/  LEA.HI.SX32 R115, R106, R106, 0x1b ;  /* 0x0000006a6a737211 */ /* 0x000fe200078fdaff */
[----:B------:R-:W-:Y:S02]  /*3ed0*/  FADD.FTZ R114, R114, R109 ;  /* 0x0000006d72727221 */ /* 0x000fe40000010000 */
[----:B------:R-:W-:Y:S02]  /*3ee0*/  FMUL.FTZ R111, R100, R60 ;  /* 0x0000003c646f7220 */ /* 0x000fe40000410000 */
[-C--:B------:R-:W-:Y:S01]  /*3ef0*/  FFMA.FTZ R122, R103, -R62.reuse, R122 ;  /* 0x8000003e677a7223 */ /* 0x080fe2000001007a */
[----:B------:R1:W-:Y:S01]  /*3f00*/  STS [R115.X4+0x210], R132 ;  /* 0x0002108473007388 */ /* 0x0003e20000004800 */
[----:B------:R-:W-:-:S02]  /*3f10*/  FMUL.FTZ R109, R114, R62 ;  /* 0x0000003e726d7220 */ /* 0x000fc40000410000 */
[----:B------:R-:W-:Y:S01]  /*3f20*/  FFMA.FTZ R112, R101, -R60, R119 ;  /* 0x8000003c65707223 */ /* 0x000fe20000010077 */
[----:B------:R2:W-:Y:S01]  /*3f30*/  STS [R69.X4+0x228], R124 ;  /* 0x0002287c45007388 */ /* 0x0005e20000004800 */
[----:B------:R-:W-:Y:S02]  /*3f40*/  FFMA.FTZ R118, R99, -R58, R118 ;  /* 0x8000003a63767223 */ /* 0x000fe40000010076 */
[----:B0-----:R-:W-:Y:S01]  /*3f50*/  FMUL.FTZ R5, R105, R62 ;  /* 0x0000003e69057220 */ /* 0x001fe20000410000 */
[----:B------:R-:W-:Y:S01]  /*3f60*/  STS [R69.X4+0x214], R134 ;  /* 0x0002148645007388 */ /* 0x000fe20000004800 */
[----:B------:R-:W-:Y:S02]  /*3f70*/  FMUL.FTZ R7, R110, R60 ;  /* 0x0000003c6e077220 */ /* 0x000fe40000410000 */
[----:B------:R-:W-:Y:S01]  /*3f80*/  FMUL.FTZ R4, R36, R5 ;  /* 0x0000000524047220 */ /* 0x000fe20000410000 */
[----:B------:R-:W-:Y:S01]  /*3f90*/  STS [R69.X4+0x218], R136 ;  /* 0x0002188845007388 */ /* 0x000fe20000004800 */
[----:B-1----:R-:W-:-:S02]  /*3fa0*/  FMUL.FTZ R115, R37, R111 ;  /* 0x0000006f25737220 */ /* 0x002fc40000410000 */
[----:B------:R-:W-:Y:S01]  /*3fb0*/  FMUL.FTZ R6, R37, R7 ;  /* 0x0000000725067220 */ /* 0x000fe20000410000 */
[----:B------:R-:W-:Y:S01]  /*3fc0*/  STS [R69.X4+0x21c], R138 ;  /* 0x00021c8a45007388 */ /* 0x000fe20000004800 */
[----:B------:R-:W-:Y:S02]  /*3fd0*/  FFMA.FTZ R4, R122, R109, R4 ;  /* 0x0000006d7a047223 */ /* 0x000fe40000010004 */
[C---:B------:R-:W-:Y:S01]  /*3fe0*/  FFMA.FTZ R7, R112.reuse, R7, -R115 ;  /* 0x0000000770077223 */ /* 0x040fe20000010873 */
[----:B------:R-:W-:Y:S01]  /*3ff0*/  LEA R115, R57, -R86, 0x1 ;  /* 0x8000005639737211 */ /* 0x000fe200078e08ff */
[----:B------:R-:W-:Y:S01]  /*4000*/  FFMA.FTZ R113, R112, R111, R6 ;  /* 0x0000006f70717223 */ /* 0x000fe20000010006 */
[----:B------:R-:W-:Y:S01]  /*4010*/  STS [R69.X4+0x220], R142 ;  /* 0x0002208e45007388 */ /* 0x000fe20000004800 */
[----:B------:R-:W-:Y:S01]  /*4020*/  FADD.FTZ R4, RZ, R4 ;  /* 0x00000004ff047221 */ /* 0x000fe20000010000 */
[----:B------:R-:W-:Y:S01]  /*4030*/  ISETP.GE.AND P1, PT, R115, 0x1, PT ;  /* 0x000000017300780c */ /* 0x000fe20003f26270 */
[----:B------:R-:W-:Y:S01]  /*4040*/  FMUL.FTZ R6, R36, R109 ;  /* 0x0000006d24067220 */ /* 0x000fe20000410000 */
[----:B------:R-:W-:Y:S01]  /*4050*/  STS [R69.X4+0x224], R140 ;  /* 0x0002248c45007388 */ /* 0x000fe20000004800 */
[----:B------:R-:W-:-:S02]  /*4060*/  FADD.FTZ R117, R4, R113 ;  /* 0x0000007104757221 */ /* 0x000fc40000010000 */
[-C--:B------:R-:W-:Y:S01]  /*4070*/  FMUL.FTZ R113, R96, R58.reuse ;  /* 0x0000003a60717220 */ /* 0x080fe20000410000 */
[----:B------:R0:W-:Y:S01]  /*4080*/  STS [R69.X4+0x22c], R126 ;  /* 0x00022c7e45007388 */ /* 0x0001e20000004800 */
[----:B------:R-:W-:Y:S02]  /*4090*/  FFMA.FTZ R6, R122, R5, -R6 ;  /* 0x000000057a067223 */ /* 0x000fe40000010806 */
[----:B------:R-:W-:Y:S02]  /*40a0*/  FMUL.FTZ R5, R35, R58 ;  /* 0x0000003a23057220 */ /* 0x000fe40000410000 */
[----:B------:R-:W-:Y:S02]  /*40b0*/  FMUL.FTZ R4, R38, R113 ;  /* 0x0000007126047220 */ /* 0x000fe40000410000 */
[----:B------:R-:W-:Y:S02]  /*40c0*/  FADD.FTZ R6, RZ, R6 ;  /* 0x00000006ff067221 */ /* 0x000fe40000010000 */
[----:B--2---:R-:W-:-:S02]  /*40d0*/  FFMA.FTZ R124, R118, R5, -R4 ;  /* 0x00000005767c7223 */ /* 0x004fc40000010804 */
[-C--:B------:R-:W-:Y:S02]  /*40e0*/  FMUL.FTZ R116, R32, R56.reuse ;  /* 0x0000003820747220 */ /* 0x080fe40000410000 */
[----:B------:R-:W-:Y:S02]  /*40f0*/  FMUL.FTZ R5, R38, R5 ;  /* 0x0000000526057220 */ /* 0x000fe40000410000 */
[----:B------:R-:W-:Y:S02]  /*4100*/  FADD.FTZ R108, R123, -R148 ;  /* 0x800000947b6c7221 */ /* 0x000fe40000010000 */
[----:B------:R-:W-:Y:S02]  /*4110*/  FADD.FTZ R34, R125, R34 ;  /* 0x000000227d227221 */ /* 0x000fe40000010000 */
[----:B------:R-:W-:Y:S02]  /*4120*/  FADD.FTZ R119, R6, R7 ;  /* 0x0000000706777221 */ /* 0x000fe40000010000 */
[----:B------:R-:W-:-:S02]  /*4130*/  FFMA.FTZ R121, R97, -R56, R121 ;  /* 0x8000003861797223 */ /* 0x000fc40000010079 */
[----:B0-----:R-:W-:Y:S02]  /*4140*/  FMUL.FTZ R126, R33, R56 ;  /* 0x00000038217e7220 */ /* 0x001fe40000410000 */
[----:B------:R-:W-:Y:S02]  /*4150*/  FMUL.FTZ R123, R39, R116 ;  /* 0x00000074277b7220 */ /* 0x000fe40000410000 */
[----:B------:R-:W-:Y:S01]  /*4160*/  FFMA.FTZ R120, R118, R113, R5 ;  /* 0x0000007176787223 */ /* 0x000fe20000010005 */
[----:B------:R-:W-:Y:S06]  /*4170*/  BAR.SYNC.DEFER_BLOCKING 0x0 ;  /* 0x0000000000007b1d */ /* 0x000fec0000010000 */
[----:B------:R-:W-:Y:S05]  /*4180*/  @!P1 BRA `(.L_x_13268) ;  /* 0x000001a000009947 */ /* 0x000fea0003800000 */
[----:B------:R-:W-:Y:S01]  /*4190*/  LEA.HI.SX32 R125, R86, R86, 0x1b ;  /* 0x00000056567d7211 */ /* 0x000fe200078fdaff */
[----:B------:R-:W-:Y:S01]  /*41a0*/  IMAD R5, R102, c[0x0][0x2c0], RZ ;  /* 0x0000b00066057a24 */ /* 0x000fe200078e02ff */
[----:B------:R-:W-:Y:S01]  /*41b0*/  ULDC.64 UR4, c[0x0][0x2b8] ;  /* 0x0000ae0000047ab9 */ /* 0x000fe20000000a00 */
[----:B------:R-:W-:Y:S01]  /*41c0*/  IADD3 R4, R104, -0x1, RZ ;  /* 0xffffffff68047810 */ /* 0x000fe20007ffe0ff */
[C---:B------:R-:W-:Y:S01]  /*41d0*/  IMAD.WIDE.U32 R6, R88.reuse, c[0x0][0x2c0], RZ ;  /* 0x0000b00058067a25 */ /* 0x040fe200078e00ff */
[----:B------:R-:W-:Y:S01]  /*41e0*/  USHF.R.U32.HI UR8, URZ, 0x1, UR5 ;  /* 0x000000013f087899 */ /* 0x000fe20008011605 */
[----:B------:R-:W0:Y:S01]  /*41f0*/  LDS R125, [R125.X4+0x210] ;  /* 0x000210007d7d7984 */ /* 0x000e220000004800 */
[----:B------:R-:W-:Y:S01]  /*4200*/  USHF.R.U64 UR4, UR4, 0x1, UR5 ;  /* 0x0000000104047899 */ /* 0x000fe20008001205 */
[----:B------:R-:W-:Y:S01]  /*4210*/  IMAD R127, R88, c[0x0][0x2c4], R5 ;  /* 0x0000b100587f7a24 */ /* 0x000fe200078e0205 */
[----:B------:R-:W-:Y:S01]  /*4220*/  SHF.L.U32 R5, R4, 0x8, RZ ;  /* 0x0000000804057819 */ /* 0x000fe200000006ff */
[----:B------:R-:W-:-:S03]  /*4230*/  IMAD R98, R98, c[0x0][0x2d0], RZ ;  /* 0x0000b40062627a24 */ /* 0x000fc600078e02ff */
[----:B------:R-:W-:Y:S01]  /*4240*/  IADD3 R7, R127, R7, RZ ;  /* 0x000000077f077210 */ /* 0x000fe20007ffe0ff */
[----:B------:R-:W-:Y:S01]  /*4250*/  IMAD R127, R91, UR8, RZ ;  /* 0x000000085b7f7c24 */ /* 0x000fe2000f8e02ff */
        /* <DEDUP_REMOVED lines=13> */
.L_x_13268:
[----:B------:R-:W-:Y:S05]  /*4330*/  BSYNC B0 ;  /* 0x0000000000007941 */ /* 0x000fea0003800000 */
.L_x_13267:
[-C--:B0-----:R-:W-:Y:S01]  /*4340*/  FFMA.FTZ R6, R121, R126.reuse, -R123 ;  /* 0x0000007e79067223 */ /* 0x081fe2000001087b */
[----:B------:R-:W-:Y:S01]  /*4350*/  IADD3 R5, R86, 0x20, RZ ;  /* 0x0000002056057810 */ /* 0x000fe20007ffe0ff */
[----:B------:R-:W-:Y:S01]  /*4360*/  FMUL.FTZ R126, R39, R126 ;  /* 0x0000007e277e7220 */ /* 0x000fe20000410000 */
[----:B------:R-:W-:Y:S01]  /*4370*/  ISETP.GE.AND P1, PT, R115, 0x21, PT ;  /* 0x000000217300780c */ /* 0x000fe20003f26270 */
[----:B------:R-:W-:Y:S01]  /*4380*/  FADD.FTZ R98, R117, R120 ;  /* 0x0000007875627221 */ /* 0x000fe20000010000 */
[----:B------:R-:W-:Y:S01]  /*4390*/  LEA.HI.SX32 R5, R5, R86, 0x1b ;  /* 0x0000005605057211 */ /* 0x000fe200078fdaff */
[----:B------:R-:W-:Y:S01]  /*43a0*/  FFMA.FTZ R7, R121, R116, R126 ;  /* 0x0000007479077223 */ /* 0x000fe2000001007e */
[----:B------:R-:W-:Y:S01]  /*43b0*/  SHF.L.U64.HI R4, R41, 0x2, R0 ;  /* 0x0000000229047819 */ /* 0x000fe20000010200 */
[----:B------:R-:W-:Y:S01]  /*43c0*/  FADD.FTZ R119, R119, R124 ;  /* 0x0000007c77777221 */ /* 0x000fe20000010000 */
[----:B------:R-:W-:Y:S01]  /*43d0*/  SHF.L.U32 R125, R41, 0x2, RZ ;  /* 0x00000002297d7819 */ /* 0x000fe200000006ff */
[----:B------:R-:W-:Y:S01]  /*43e0*/  FADD.FTZ R98, R98, R7 ;  /* 0x0000000762627221 */ /* 0x000fe20000010000 */
[----:B------:R-:W-:Y:S01]  /*43f0*/  BSSY B0, `(.L_x_13269) ;  /* 0x000000a000007945 */ /* 0x000fe20003800000 */
[----:B------:R0:W1:Y:S01]  /*4400*/  LDS R7, [R5.X4+0x290] ;  /* 0x0002900005077984 */ /* 0x0000620000004800 */
[----:B------:R-:W-:Y:S01]  /*4410*/  IMAD R4, R4, c[0x0][0x2d0], RZ ;  /* 0x0000b40004047a24 */ /* 0x000fe200078e02ff */
[----:B------:R-:W-:Y:S01]  /*4420*/  IADD3 R117, R86, 0x40, RZ ;  /* 0x0000004056757810 */ /* 0x000fe20007ffe0ff */
[----:B------:R-:W-:-:S02]  /*4430*/  FADD.FTZ R119, R119, R6 ;  /* 0x0000000677777221 */ /* 0x000fc40000010000 */
[----:B------:R-:W-:Y:S01]  /*4440*/  IMAD R123, R125, c[0x0][0x2d4], R4 ;  /* 0x0000b5007d7b7a24 */ /* 0x000fe200078e0204 */
[----:B------:R-:W-:Y:S05]  /*4450*/  @!P1 BRA `(.L_x_13270) ;  /* 0x0000003000009947 */ /* 0x000fea0003800000 */
[----:B0-----:R-:W-:-:S05]  /*4460*/  IMAD.WIDE.U32 R4, R125, c[0x0][0x2d0], R16 ;  /* 0x0000b4007d047a25 */ /* 0x001fca00078e0010 */
[----:B------:R-:W-:-:S05]  /*4470*/  IADD3 R5, R5, R123, RZ ;  /* 0x0000007b05057210 */ /* 0x000fca0007ffe0ff */
[----:B-1----:R0:W-:Y:S02]  /*4480*/  RED.E.ADD.F32.FTZ.RN.STRONG.GPU [R4.64], R7 ;  /* 0x000000070400798e */ /* 0x0021e4000c10e786 */
.L_x_13270:
[----:B------:R-:W-:Y:S05]  /*4490*/  BSYNC B0 ;  /* 0x0000000000007941 */ /* 0x000fea0003800000 */
.L_x_13269:
[----:B------:R-:W-:Y:S01]  /*44a0*/  LEA.HI.SX32 R117, R117, R86, 0x1b ;  /* 0x0000005675757211 */ /* 0x000fe200078fdaff */
[----:B------:R-:W-:Y:S01]  /*44b0*/  BSSY B0, `(.L_x_13271) ;  /* 0x000000c000007945 */ /* 0x000fe20003800000 */
[C---:B------:R-:W-:Y:S02]  /*44c0*/  ISETP.GE.AND P6, PT, R115.reuse, 0x41, PT ;  /* 0x000000417300780c */ /* 0x040fe40003fc6270 */
[C---:B------:R-:W-:Y:S02]  /*44d0*/  ISETP.GE.AND P1, PT, R115.reuse, 0x61, PT ;  /* 0x000000617300780c */ /* 0x040fe40003f26270 */
[----:B------:R-:W2:Y:S01]  /*44e0*/  LDS R117, [R117.X4+0x310] ;  /* 0x0003100075757984 */ /* 0x000ea20000004800 */
[C---:B------:R-:W-:Y:S02]  /*44f0*/  ISETP.GE.AND P2, PT, R115.reuse, 0x81, PT ;  /* 0x000000817300780c */ /* 0x040fe40003f46270 */
[C---:B------:R-:W-:Y:S02]  /*4500*/  ISETP.GE.AND P3, PT, R115.reuse, 0xa1, PT ;  /* 0x000000a17300780c */ /* 0x040fe40003f66270 */
[----:B------:R-:W-:-:S02]  /*4510*/  ISETP.GE.AND P4, PT, R115, 0xc1, PT ;  /* 0x000000c17300780c */ /* 0x000fc40003f86270 */
[----:B------:R-:W-:Y:S02]  /*4520*/  ISETP.GE.AND P5, PT, R115, 0xe1, PT ;  /* 0x000000e17300780c */ /* 0x000fe40003fa6270 */
[----:B------:R-:W-:Y:S06]  /*4530*/  @!P6 BRA `(.L_x_13272) ;  /* 0x000000300000e947 */ /* 0x000fec0003800000 */
[----:B0-----:R-:W-:-:S05]  /*4540*/  IMAD.WIDE.U32 R4, R125, c[0x0][0x2d0], R18 ;  /* 0x0000b4007d047a25 */ /* 0x001fca00078e0012 */
[----:B------:R-:W-:-:S05]  /*4550*/  IADD3 R5, R123, R5, RZ ;  /* 0x000000057b057210 */ /* 0x000fca0007ffe0ff */
[----:B--2---:R0:W-:Y:S02]  /*4560*/  RED.E.ADD.F32.FTZ.RN.STRONG.GPU [R4.64], R117 ;  /* 0x000000750400798e */ /* 0x0041e4000c10e786 */
.L_x_13272:
[----:B------:R-:W-:Y:S05]  /*4570*/  BSYNC B0 ;  /* 0x0000000000007941 */ /* 0x000fea0003800000 */
.L_x_13271:
[----:B01----:R0:W1:Y:S01]  /*4580*/  LDS R7, [R74.X4+0x390] ;  /* 0x000390004a077984 */ /* 0x0030620000004800 */
[----:B------:R-:W-:Y:S01]  /*4590*/  BSSY B0, `(.L_x_13273) ;  /* 0x0000005000007945 */ /* 0x000fe20003800000 */
[----:B------:R-:W-:Y:S05]  /*45a0*/  @!P1 BRA `(.L_x_13274) ;  /* 0x0000003000009947 */ /* 0x000fea0003800000 */
[----:B------:R-:W-:-:S05]  /*45b0*/  IMAD.WIDE.U32 R4, R125, c[0x0][0x2d0], R20 ;  /* 0x0000b4007d047a25 */ /* 0x000fca00078e0014 */
[----:B------:R-:W-:-:S05]  /*45c0*/  IADD3 R5, R123, R5, RZ ;  /* 0x000000057b057210 */ /* 0x000fca0007ffe0ff */
[----:B-1----:R1:W-:Y:S02]  /*45d0*/  RED.E.ADD.F32.FTZ.RN.STRONG.GPU [R4.64], R7 ;  /* 0x000000070400798e */ /* 0x0023e4000c10e786 */
.L_x_13274:
[----:B------:R-:W-:Y:S05]  /*45e0*/  BSYNC B0 ;  /* 0x0000000000007941 */ /* 0x000fea0003800000 */
.L_x_13273:
[----:B-1----:R1:W3:Y:S01]  /*45f0*/  LDS R7, [R73.X4+0x410] ;  /* 0x0004100049077984 */ /* 0x0022e20000004800 */
[----:B------:R-:W-:Y:S01]  /*4600*/  BSSY B0, `(.L_x_13275) ;  /* 0x0000005000007945 */ /* 0x000fe20003800000 */
[----:B------:R-:W-:Y:S05]  /*4610*/  @!P2 BRA `(.L_x_13276) ;  /* 0x000000300000a947 */ /* 0x000fea0003800000 */
[----:B------:R-:W-:-:S05]  /*4620*/  IMAD.WIDE.U32 R4, R125, c[0x0][0x2d0], R22 ;  /* 0x0000b4007d047a25 */ /* 0x000fca00078e0016 */
[----:B------:R-:W-:-:S05]  /*4630*/  IADD3 R5, R123, R5, RZ ;  /* 0x000000057b057210 */ /* 0x000fca0007ffe0ff */
[----:B---3--:R3:W-:Y:S02]  /*4640*/  RED.E.ADD.F32.FTZ.RN.STRONG.GPU [R4.64], R7 ;  /* 0x000000070400798e */ /* 0x0087e4000c10e786 */
.L_x_13276:
[----:B------:R-:W-:Y:S05]  /*4650*/  BSYNC B0 ;  /* 0x0000000000007941 */ /* 0x000fea0003800000 */
.L_x_13275:
[----:B---3--:R3:W4:Y:S01]  /*4660*/  LDS R7, [R72.X4+0x490] ;  /* 0x0004900048077984 */ /* 0x0087220000004800 */
[----:B------:R-:W-:Y:S01]  /*4670*/  BSSY B0, `(.L_x_13277) ;  /* 0x0000005000007945 */ /* 0x000fe20003800000 */
[----:B------:R-:W-:Y:S05]  /*4680*/  @!P3 BRA `(.L_x_13278) ;  /* 0x000000300000b947 */ /* 0x000fea0003800000 */
[----:B------:R-:W-:-:S05]  /*4690*/  IMAD.WIDE.U32 R4, R125, c[0x0][0x2d0], R24 ;  /* 0x0000b4007d047a25 */ /* 0x000fca00078e0018 */
[----:B------:R-:W-:-:S05]  /*46a0*/  IADD3 R5, R123, R5, RZ ;  /* 0x000000057b057210 */ /* 0x000fca0007ffe0ff */
[----:B----4-:R4:W-:Y:S02]  /*46b0*/  RED.E.ADD.F32.FTZ.RN.STRONG.GPU [R4.64], R7 ;  /* 0x000000070400798e */ /* 0x0109e4000c10e786 */
.L_x_13278:
[----:B------:R-:W-:Y:S05]  /*46c0*/  BSYNC B0 ;  /* 0x0000000000007941 */ /* 0x000fea0003800000 */
.L_x_13277:
[----:B------:R0:W1:Y:S01]  /*46d0*/  LDS R115, [R71.X4+0x510] ;  /* 0x0005100047737984 */ /* 0x0000620000004800 */
[----:B------:R-:W-:Y:S01]  /*46e0*/  BSSY B0, `(.L_x_13279) ;  /* 0x0000006000007945 */ /* 0x000fe20003800000 */
[----:B----4-:R-:W-:Y:S01]  /*46f0*/  IMAD.WIDE.U32 R4, R125, c[0x0][0x2d0], R28 ;  /* 0x0000b4007d047a25 */ /* 0x010fe200078e001c */
[----:B------:R-:W-:Y:S05]  /*4700*/  @!P4 BRA `(.L_x_13280) ;  /* 0x000000300000c947 */ /* 0x000fea0003800000 */
[----:B------:R-:W-:-:S05]  /*4710*/  IMAD.WIDE.U32 R6, R125, c[0x0][0x2d0], R26 ;  /* 0x0000b4007d067a25 */ /* 0x000fca00078e001a */
[----:B------:R-:W-:-:S05]  /*4720*/  IADD3 R7, R123, R7, RZ ;  /* 0x000000077b077210 */ /* 0x000fca0007ffe0ff */
[----:B-1----:R1:W-:Y:S02]  /*4730*/  RED.E.ADD.F32.FTZ.RN.STRONG.GPU [R6.64], R115 ;  /* 0x000000730600798e */ /* 0x0023e4000c10e786 */
.L_x_13280:
[----:B------:R-:W-:Y:S05]  /*4740*/  BSYNC B0 ;  /* 0x0000000000007941 */ /* 0x000fea0003800000 */
.L_x_13279:
[----:B-1----:R1:W4:Y:S01]  /*4750*/  LDS R7, [R70.X4+0x590] ;  /* 0x0005900046077984 */ /* 0x0023220000004800 */
[----:B------:R-:W-:Y:S01]  /*4760*/  BSSY B0, `(.L_x_13281) ;  /* 0x0000004000007945 */ /* 0x000fe20003800000 */
[----:B------:R-:W-:Y:S05]  /*4770*/  @!P5 BRA `(.L_x_13282) ;  /* 0x000000200000d947 */ /* 0x000fea0003800000 */
[----:B------:R-:W-:-:S05]  /*4780*/  IADD3 R5, R123, R5, RZ ;  /* 0x000000057b057210 */ /* 0x000fca0007ffe0ff */
[----:B----4-:R4:W-:Y:S02]  /*4790*/  RED.E.ADD.F32.FTZ.RN.STRONG.GPU [R4.64], R7 ;  /* 0x000000070400798e */ /* 0x0109e4000c10e786 */
.L_x_13282:
[----:B------:R-:W-:Y:S05]  /*47a0*/  BSYNC B0 ;  /* 0x0000000000007941 */ /* 0x000fea0003800000 */
.L_x_13281:
[----:B------:R-:W5:Y:S01]  /*47b0*/  SHFL.DOWN PT, R120, R119, 0x1, 0x1f ;  /* 0x08201f0077787f89 */ /* 0x000f6200000e0000 */
[----:B------:R-:W-:Y:S01]  /*47c0*/  ISETP.GT.AND P1, PT, R77, 0x1e, PT ;  /* 0x0000001e4d00780c */ /* 0x000fe20003f24270 */
[----:B------:R-:W-:Y:S01]  /*47d0*/  BSSY B0, `(.L_x_13283) ;  /* 0x0000063000007945 */ /* 0x000fe20003800000 */
[----:B----4-:R-:W-:Y:S01]  /*47e0*/  MOV R5, R119 ;  /* 0x0000007700057202 */ /* 0x010fe20000000f00 */
[----:B--2---:R-:W2:Y:S01]  /*47f0*/  SHFL.DOWN PT, R117, R34, 0x1, 0x1f ;  /* 0x08201f0022757f89 */ /* 0x004ea200000e0000 */
[----:B------:R-:W-:Y:S01]  /*4800*/  MOV R6, R34 ;  /* 0x0000002200067202 */ /* 0x000fe20000000f00 */
[----:B------:R-:W-:Y:S01]  /*4810*/  FADD.FTZ R42, R116, R42 ;  /* 0x0000002a742a7221 */ /* 0x000fe20000010000 */
[----:B------:R-:W-:Y:S01]  /*4820*/  MOV R7, R108 ;  /* 0x0000006c00077202 */ /* 0x000fe20000000f00 */
[----:B------:R-:W4:Y:S01]  /*4830*/  SHFL.DOWN PT, R124, R108, 0x1, 0x1f ;  /* 0x08201f006c7c7f89 */ /* 0x000f2200000e0000 */
[----:B------:R-:W-:Y:S01]  /*4840*/  MOV R4, R98 ;  /* 0x0000006200047202 */ /* 0x000fe20000000f00 */
[----:B------:R-:W-:Y:S01]  /*4850*/  FADD.FTZ R45, R113, R45 ;  /* 0x0000002d712d7221 */ /* 0x000fe20000010000 */
[----:B------:R-:W-:Y:S01]  /*4860*/  ISETP.NE.AND P2, PT, R77, RZ, PT ;  /* 0x000000ff4d00720c */ /* 0x000fe20003f45270 */
[----:B------:R-:W0:Y:S01]  /*4870*/  SHFL.DOWN PT, R115, R98, 0x1, 0x1f ;  /* 0x08201f0062737f89 */ /* 0x000e2200000e0000 */
[----:B------:R-:W-:Y:S01]  /*4880*/  ISETP.NE.AND P3, PT, R86, RZ, PT ;  /* 0x000000ff5600720c */ /* 0x000fe20003f65270 */
[----:B------:R-:W-:-:S02]  /*4890*/  FADD.FTZ R44, R111, R44 ;  /* 0x0000002c6f2c7221 */ /* 0x000fc40000010000 */
[----:B------:R-:W-:Y:S02]  /*48a0*/  FADD.FTZ R47, R109, R47 ;  /* 0x0000002f6d2f7221 */ /* 0x000fe40000010000 */
[----:B-----5:R-:W-:Y:S02]  /*48b0*/  @!P1 FADD.FTZ R5, R5, R120 ;  /* 0x0000007805059221 */ /* 0x020fe40000010000 */
[----:B--2---:R-:W-:-:S03]  /*48c0*/  @!P1 FADD.FTZ R6, R6, R117 ;  /* 0x0000007506069221 */ /* 0x004fc60000010000 */
[----:B------:R-:W2:Y:S01]  /*48d0*/  SHFL.DOWN PT, R34, R5, 0x2, 0x1f ;  /* 0x08401f0005227f89 */ /* 0x000ea200000e0000 */
[----:B----4-:R-:W-:-:S03]  /*48e0*/  @!P1 FADD.FTZ R7, R7, R124 ;  /* 0x0000007c07079221 */ /* 0x010fc60000010000 */
[----:B------:R-:W4:Y:S01]  /*48f0*/  SHFL.DOWN PT, R117, R6, 0x2, 0x1f ;  /* 0x08401f0006757f89 */ /* 0x000f2200000e0000 */
[----:B0-----:R-:W-:-:S03]  /*4900*/  @!P1 FADD.FTZ R4, R4, R115 ;  /* 0x0000007304049221 */ /* 0x001fc60000010000 */
[----:B------:R-:W0:Y:S01]  /*4910*/  SHFL.DOWN PT, R98, R7, 0x2, 0x1f ;  /* 0x08401f0007627f89 */ /* 0x000e2200000e0000 */
[----:B------:R-:W-:-:S03]  /*4920*/  ISETP.GT.AND P1, PT, R77, 0x1d, PT ;  /* 0x0000001d4d00780c */ /* 0x000fc60003f24270 */
[----:B------:R-:W5:Y:S10]  /*4930*/  SHFL.DOWN PT, R115, R4, 0x2, 0x1f ;  /* 0x08401f0004737f89 */ /* 0x000f7400000e0000 */
[----:B--2---:R-:W-:-:S02]  /*4940*/  @!P1 FADD.FTZ R5, R5, R34 ;  /* 0x0000002205059221 */ /* 0x004fc40000010000 */
[----:B----4-:R-:W-:-:S03]  /*4950*/  @!P1 FADD.FTZ R6, R6, R117 ;  /* 0x0000007506069221 */ /* 0x010fc60000010000 */
[----:B------:R-:W2:Y:S01]  /*4960*/  SHFL.DOWN PT, R34, R5, 0x4, 0x1f ;  /* 0x08801f0005227f89 */ /* 0x000ea200000e0000 */
[----:B0-----:R-:W-:-:S03]  /*4970*/  @!P1 FADD.FTZ R7, R7, R98 ;  /* 0x0000006207079221 */ /* 0x001fc60000010000 */
[----:B------:R-:W0:Y:S01]  /*4980*/  SHFL.DOWN PT, R117, R6, 0x4, 0x1f ;  /* 0x08801f0006757f89 */ /* 0x000e2200000e0000 */
[----:B-----5:R-:W-:-:S03]  /*4990*/  @!P1 FADD.FTZ R4, R4, R115 ;  /* 0x0000007304049221 */ /* 0x020fc60000010000 */
[----:B------:R-:W4:Y:S01]  /*49a0*/  SHFL.DOWN PT, R98, R7, 0x4, 0x1f ;  /* 0x08801f0007627f89 */ /* 0x000f2200000e0000 */
[----:B------:R-:W-:-:S03]  /*49b0*/  ISETP.GT.AND P1, PT, R77, 0x1b, PT ;  /* 0x0000001b4d00780c */ /* 0x000fc60003f24270 */
[----:B------:R-:W5:Y:S10]  /*49c0*/  SHFL.DOWN PT, R115, R4, 0x4, 0x1f ;  /* 0x08801f0004737f89 */ /* 0x000f7400000e0000 */
[----:B--2---:R-:W-:-:S02]  /*49d0*/  @!P1 FADD.FTZ R5, R5, R34 ;  /* 0x0000002205059221 */ /* 0x004fc40000010000 */
[----:B0-----:R-:W-:-:S03]  /*49e0*/  @!P1 FADD.FTZ R6, R6, R117 ;  /* 0x0000007506069221 */ /* 0x001fc60000010000 */
[----:B------:R-:W0:Y:S01]  /*49f0*/  SHFL.DOWN PT, R34, R5, 0x8, 0x1f ;  /* 0x09001f0005227f89 */ /* 0x000e2200000e0000 */
[----:B----4-:R-:W-:-:S03]  /*4a00*/  @!P1 FADD.FTZ R7, R7, R98 ;  /* 0x0000006207079221 */ /* 0x010fc60000010000 */
[----:B------:R-:W2:Y:S01]  /*4a10*/  SHFL.DOWN PT, R117, R6, 0x8, 0x1f ;  /* 0x09001f0006757f89 */ /* 0x000ea200000e0000 */
[----:B-----5:R-:W-:-:S03]  /*4a20*/  @!P1 FADD.FTZ R4, R4, R115 ;  /* 0x0000007304049221 */ /* 0x020fc60000010000 */
[----:B------:R-:W4:Y:S01]  /*4a30*/  SHFL.DOWN PT, R98, R7, 0x8, 0x1f ;  /* 0x09001f0007627f89 */ /* 0x000f2200000e0000 */
[----:B------:R-:W-:-:S03]  /*4a40*/  ISETP.GT.AND P1, PT, R77, 0x17, PT ;  /* 0x000000174d00780c */ /* 0x000fc60003f24270 */
[----:B------:R-:W5:Y:S10]  /*4a50*/  SHFL.DOWN PT, R115, R4, 0x8, 0x1f ;  /* 0x09001f0004737f89 */ /* 0x000f7400000e0000 */
[----:B0-----:R-:W-:-:S02]  /*4a60*/  @!P1 FADD.FTZ R5, R5, R34 ;  /* 0x0000002205059221 */ /* 0x001fc40000010000 */
[----:B------:R-:W-:Y:S02]  /*4a70*/  FMUL.FTZ R34, R31, R32 ;  /* 0x000000201f227220 */ /* 0x000fe40000410000 */
[----:B--2---:R-:W-:Y:S01]  /*4a80*/  @!P1 FADD.FTZ R6, R6, R117 ;  /* 0x0000007506069221 */ /* 0x004fe20000010000 */
[----:B------:R-:W0:Y:S01]  /*4a90*/  SHFL.DOWN PT, R108, R5, 0x10, 0x1f ;  /* 0x0a001f00056c7f89 */ /* 0x000e2200000e0000 */
[-C--:B------:R-:W-:Y:S02]  /*4aa0*/  FFMA.FTZ R34, R30, R33.reuse, -R34 ;  /* 0x000000211e227223 */ /* 0x080fe40000010822 */
[----:B----4-:R-:W-:Y:S01]  /*4ab0*/  @!P1 FADD.FTZ R7, R7, R98 ;  /* 0x0000006207079221 */ /* 0x010fe20000010000 */
[----:B------:R-:W2:Y:S01]  /*4ac0*/  SHFL.DOWN PT, R117, R6, 0x10, 0x1f ;  /* 0x0a001f0006757f89 */ /* 0x000ea200000e0000 */
[----:B------:R-:W-:Y:S02]  /*4ad0*/  FMUL.FTZ R33, R31, R33 ;  /* 0x000000211f217220 */ /* 0x000fe40000410000 */
[----:B-----5:R-:W-:Y:S01]  /*4ae0*/  @!P1 FADD.FTZ R4, R4, R115 ;  /* 0x0000007304049221 */ /* 0x020fe20000010000 */
[----:B------:R-:W4:Y:S01]  /*4af0*/  SHFL.DOWN PT, R120, R7, 0x10, 0x1f ;  /* 0x0a001f0007787f89 */ /* 0x000f2200000e0000 */
[----:B------:R-:W-:Y:S01]  /*4b00*/  FMUL.FTZ R39, R39, R34 ;  /* 0x0000002227277220 */ /* 0x000fe20000410000 */
[----:B------:R-:W-:Y:S01]  /*4b10*/  ISETP.GT.AND P1, PT, R77, 0xf, PT ;  /* 0x0000000f4d00780c */ /* 0x000fe20003f24270 */
[----:B------:R-:W-:Y:S01]  /*4b20*/  FFMA.FTZ R98, R30, R32, R33 ;  /* 0x000000201e627223 */ /* 0x000fe20000010021 */
[----:B------:R-:W5:Y:S01]  /*4b30*/  SHFL.DOWN PT, R115, R4, 0x10, 0x1f ;  /* 0x0a001f0004737f89 */ /* 0x000f6200000e0000 */
[----:B------:R-:W-:-:S02]  /*4b40*/  FMUL.FTZ R34, R31, R96 ;  /* 0x000000601f227220 */ /* 0x000fc40000410000 */
[----:B------:R-:W-:Y:S02]  /*4b50*/  FFMA.FTZ R98, R121, R98, R39 ;  /* 0x0000006279627223 */ /* 0x000fe40000010027 */
[----:B------:R-:W-:Y:S02]  /*4b60*/  FMUL.FTZ R33, R31, R100 ;  /* 0x000000641f217220 */ /* 0x000fe40000410000 */
[----:B------:R-:W-:Y:S02]  /*4b70*/  FFMA.FTZ R98, R97, R32, R98 ;  /* 0x0000002061627223 */ /* 0x000fe40000010062 */
[C---:B------:R-:W-:Y:S02]  /*4b80*/  FFMA.FTZ R39, R30.reuse, R35, -R34 ;  /* 0x000000231e277223 */ /* 0x040fe40000010822 */
[----:B------:R-:W-:Y:S02]  /*4b90*/  FMUL.FTZ R32, R31, R114 ;  /* 0x000000721f207220 */ /* 0x000fe40000410000 */
[----:B------:R-:W-:-:S02]  /*4ba0*/  FFMA.FTZ R34, R30, R110, -R33 ;  /* 0x0000006e1e227223 */ /* 0x000fc40000010821 */
        /* <DEDUP_REMOVED lines=8> */
[----:B------:R-:W-:Y:S02]  /*4c30*/  FFMA.FTZ R31, R30, R114, R31 ;  /* 0x000000721e1f7223 */ /* 0x000fe4000001001f */
[----:B------:R-:W-:Y:S02]  /*4c40*/  FMUL.FTZ R105, R36, R105 ;  /* 0x0000006924697220 */ /* 0x000fe40000410000 */
[----:B0-----:R-:W-:Y:S02]  /*4c50*/  @!P1 FADD.FTZ R5, R5, R108 ;  /* 0x0000006c05059221 */ /* 0x001fe40000010000 */
[----:B--2---:R-:W-:-:S02]  /*4c60*/  @!P1 FADD.FTZ R6, R6, R117 ;  /* 0x0000007506069221 */ /* 0x004fc40000010000 */
[----:B----4-:R-:W-:Y:S02]  /*4c70*/  @!P1 FADD.FTZ R7, R7, R120 ;  /* 0x0000007807079221 */ /* 0x010fe40000010000 */
[----:B-----5:R-:W-:Y:S02]  /*4c80*/  @!P1 FADD.FTZ R4, R4, R115 ;  /* 0x0000007304049221 */ /* 0x020fe40000010000 */
[----:B------:R-:W-:Y:S02]  /*4c90*/  FFMA.FTZ R35, R118, R35, R39 ;  /* 0x0000002376237223 */ /* 0x000fe40000010027 */
[----:B------:R-:W-:Y:S01]  /*4ca0*/  FFMA.FTZ R33, R112, R33, R34 ;  /* 0x0000002170217223 */ /* 0x000fe20000010022 */
[----:B------:R0:W-:Y:S01]  /*4cb0*/  @!P2 STS.128 [0x640], R4 ;  /* 0x00064004ff00a388 */ /* 0x0001e20000000c00 */
[----:B------:R-:W-:Y:S02]  /*4cc0*/  FFMA.FTZ R31, R122, R31, R105 ;  /* 0x0000001f7a1f7223 */ /* 0x000fe40000010069 */
[----:B------:R-:W-:-:S02]  /*4cd0*/  FFMA.FTZ R35, R99, R96, R35 ;  /* 0x0000006063237223 */ /* 0x000fc40000010023 */
[----:B------:R-:W-:Y:S02]  /*4ce0*/  FFMA.FTZ R100, R101, R100, R33 ;  /* 0x0000006465647223 */ /* 0x000fe40000010021 */
[----:B------:R-:W-:Y:S02]  /*4cf0*/  FFMA.FTZ R31, R103, R114, R31 ;  /* 0x00000072671f7223 */ /* 0x000fe4000001001f */
        /* <DEDUP_REMOVED lines=9> */
[----:B------:R-:W2:Y:S01]  /*4d90*/  @P1 LDS.64 R32, [R34+0x2b80] ;  /* 0x002b800022201984 */ /* 0x000ea20000000a00 */
[----:B0-----:R-:W-:Y:S02]  /*4da0*/  @P1 FADD.FTZ R7, R7, R31 ;  /* 0x0000001f07071221 */ /* 0x001fe40000010000 */
[----:B------:R-:W-:Y:S02]  /*4db0*/  @P1 FADD.FTZ R6, R6, R30 ;  /* 0x0000001e06061221 */ /* 0x000fe40000010000 */
[----:B--2---:R-:W-:Y:S02]  /*4dc0*/  @P1 FADD.FTZ R5, R5, R33 ;  /* 0x0000002105051221 */ /* 0x004fe40000010000 */
[----:B------:R-:W-:Y:S01]  /*4dd0*/  @P1 FADD.FTZ R4, R4, R32 ;  /* 0x0000002004041221 */ /* 0x000fe20000010000 */
[----:B------:R0:W-:Y:S04]  /*4de0*/  STS.64 [R34+0x3380], R6 ;  /* 0x0033800622007388 */ /* 0x0001e80000000a00 */
[----:B------:R0:W-:Y:S02]  /*4df0*/  STS.64 [R34+0x2b80], R4 ;  /* 0x002b800422007388 */ /* 0x0001e40000000a00 */
.L_x_13284:
[----:B0-----:R-:W-:Y:S05]  /*4e00*/  BSYNC B0 ;  /* 0x0000000000007941 */ /* 0x001fea0003800000 */
.L_x_13283:
[----:B------:R-:W-:Y:S02]  /*4e10*/  IADD3 R43, R43, 0x1, RZ ;  /* 0x000000012b2b7810 */ /* 0x000fe40007ffe0ff */
[----:B------:R-:W-:-:S02]  /*4e20*/  IADD3 R41, P2, R41, 0x1, RZ ;  /* 0x0000000129297810 */ /* 0x000fc40007f5e0ff */
[----:B------:R-:W-:Y:S02]  /*4e30*/  ISETP.GE.AND P1, PT, R43, c[0x0][0x16c], PT ;  /* 0x00005b002b007a0c */ /* 0x000fe40003f26270 */
[----:B------:R-:W-:-:S11]  /*4e40*/  IADD3.X R0, RZ, R0, RZ, P2, !PT ;  /* 0x00000000ff007210 */ /* 0x000fd600017fe4ff */
[----:B------:R-:W-:Y:S01]  /*4e50*/  @P1 CALL.REL.NOINC `(.L_x_13254) ;  /* 0x0000001000001944 */ /* 0x000fe20003c00000 */
[----:B------:R-:W-:Y:S05]  /*4e60*/  BRA `(.L_x_13285) ;  /* 0xffffcc6000007947 */ /* 0x000fea000383ffff */
.L_x_13254:
[----:B------:R-:W-:Y:S01]  /*4e70*/  BAR.SYNC.DEFER_BLOCKING 0x0 ;  /* 0x0000000000007b1d */ /* 0x000fe20000010000 */
[C---:B------:R-:W-:Y:S02]  /*4e80*/  LOP3.LUT R16, R75.reuse, 0x20, RZ, 0xfc, !PT ;  /* 0x000000204b107812 */ /* 0x040fe400078efcff */
[C---:B------:R-:W-:Y:S02]  /*4e90*/  LOP3.LUT R0, R75.reuse, 0x40, RZ, 0xfc, !PT ;  /* 0x000000404b007812 */ /* 0x040fe400078efcff */
[C---:B------:R-:W-:Y:S02]  /*4ea0*/  LOP3.LUT R6, R75.reuse, 0x60, RZ, 0xfc, !PT ;  /* 0x000000604b067812 */ /* 0x040fe400078efcff */
[-C--:B------:R-:W-:Y:S02]  /*4eb0*/  ISETP.GE.AND P0, PT, R75, R57.reuse, PT ;  /* 0x000000394b00720c */ /* 0x080fe40003f06270 */
[-C--:B------:R-:W-:Y:S02]  /*4ec0*/  ISETP.GE.AND P1, PT, R16, R57.reuse, PT ;  /* 0x000000391000720c */ /* 0x080fe40003f26270 */
[----:B------:R-:W-:-:S02]  /*4ed0*/  ISETP.GE.AND P2, PT, R0, R57, PT ;  /* 0x000000390000720c */ /* 0x000fc40003f46270 */
[----:B------:R-:W-:Y:S02]  /*4ee0*/  ISETP.GE.AND P3, PT, R6, R57, PT ;  /* 0x000000390600720c */ /* 0x000fe40003f66270 */
[----:B------:R-:W-:Y:S02]  /*4ef0*/  PRMT R7, RZ, 0x7610, R7 ;  /* 0x00007610ff077816 */ /* 0x000fe40000000007 */
[----:B------:R-:W-:Y:S02]  /*4f00*/  PRMT R17, RZ, 0x7610, R17 ;  /* 0x00007610ff117816 */ /* 0x000fe40000000011 */
[----:B------:R-:W-:Y:S01]  /*4f10*/  PRMT R24, RZ, 0x7610, R24 ;  /* 0x00007610ff187816 */ /* 0x000fe20000000018 */
[----:B------:R-:W-:Y:S01]  /*4f20*/  @!P0 IMAD.WIDE R4, R75, 0x2, R14 ;  /* 0x000000024b048825 */ /* 0x000fe200078e020e */
[----:B------:R-:W-:-:S03]  /*4f30*/  PRMT R25, RZ, 0x7610, R25 ;  /* 0x00007610ff197816 */ /* 0x000fc60000000019 */
[C-C-:B------:R-:W-:Y:S01]  /*4f40*/  @!P1 IMAD.WIDE R18, R75.reuse, 0x2, R14.reuse ;  /* 0x000000024b129825 */ /* 0x140fe200078e020e */
[----:B------:R-:W2:Y:S03]  /*4f50*/  @!P0 LDG.E.U16 R7, [R4.64] ;  /* 0x0000000604078981 */ /* 0x000ea6000c1e1500 */
[C-C-:B------:R-:W-:Y:S01]  /*4f60*/  @!P2 IMAD.WIDE R20, R75.reuse, 0x2, R14.reuse ;  /* 0x000000024b14a825 */ /* 0x140fe200078e020e */
[----:B------:R-:W4:Y:S03]  /*4f70*/  @!P1 LDG.E.U16 R17, [R18.64+0x40] ;  /* 0x0000400612119981 */ /* 0x000f26000c1e1500 */
[----:B------:R-:W-:Y:S01]  /*4f80*/  @!P3 IMAD.WIDE R22, R75, 0x2, R14 ;  /* 0x000000024b16b825 */ /* 0x000fe200078e020e */
[----:B------:R-:W5:Y:S04]  /*4f90*/  @!P2 LDG.E.U16 R24, [R20.64+0x80] ;  /* 0x000080061418a981 */ /* 0x000f68000c1e1500 */
[----:B---3--:R0:W3:Y:S01]  /*4fa0*/  @!P3 LDG.E.U16 R25, [R22.64+0xc0] ;  /* 0x0000c0061619b981 */ /* 0x0080e2000c1e1500 */
[----:B------:R-:W-:-:S02]  /*4fb0*/  SHF.L.U32 R28, R77, 0x1, RZ ;  /* 0x000000014d1c7819 */ /* 0x000fc400000006ff */
[----:B------:R-:W-:Y:S02]  /*4fc0*/  ISETP.NE.AND P0, PT, R86, RZ, PT ;  /* 0x000000ff5600720c */ /* 0x000fe40003f05270 */
[----:B------:R-:W-:Y:S02]  /*4fd0*/  F2FP.BF16.PACK_AB R44, R44, R47 ;  /* 0x0000002f2c2c723e */ /* 0x000fe400000010ff */
[----:B------:R-:W-:Y:S01]  /*4fe0*/  F2FP.BF16.PACK_AB R45, R42, R45 ;  /* 0x0000002d2a2d723e */ /* 0x000fe200000010ff */
[----:B0-----:R-:W-:-:S04]  /*4ff0*/  IMAD R22, R90, c[0x0][0x2d8], RZ ;  /* 0x0000b6005a167a24 */ /* 0x001fc800078e02ff */
[----:B------:R-:W-:Y:S01]  /*5000*/  IMAD R33, R91, c[0x0][0x2dc], R22 ;  /* 0x0000b7005b217a24 */ /* 0x000fe200078e0216 */
[----:B------:R-:W-:-:S05]  /*5010*/  IADD3 R35, R76, -c[0x0][0x174], RZ ;  /* 0x80005d004c237a10 */ /* 0x000fca0007ffe0ff */
[----:B------:R-:W-:-:S05]  /*5020*/  IMAD R35, R35, -0x80, RZ ;  /* 0xffffff8023237824 */ /* 0x000fca00078e02ff */
[----:B------:R-:W-:Y:S01]  /*5030*/  SHF.R.S32.HI R37, RZ, 0x1f, R35 ;  /* 0x0000001fff257819 */ /* 0x000fe20000011423 */
[----:B------:R-:W-:Y:S01]  /*5040*/  BSSY B0, `(.L_x_13286) ;  /* 0x000004d000007945 */ /* 0x000fe20003800000 */
[----:B--2---:R-:W-:Y:S04]  /*5050*/  STS.U16 [R28], R7 ;  /* 0x000000071c007388 */ /* 0x004fe80000000400 */
[----:B----4-:R-:W-:Y:S04]  /*5060*/  STS.U16 [R28+0x40], R17 ;  /* 0x000040111c007388 */ /* 0x010fe80000000400 */
[----:B-----5:R-:W-:Y:S04]  /*5070*/  STS.U16 [R28+0x80], R24 ;  /* 0x000080181c007388 */ /* 0x020fe80000000400 */
[----:B---3--:R-:W-:Y:S01]  /*5080*/  STS.U16 [R28+0xc0], R25 ;  /* 0x0000c0191c007388 */ /* 0x008fe20000000400 */
[----:B------:R-:W-:-:S06]  /*5090*/  NOP ;  /* 0x0000000000007918 */ /* 0x000fcc0000000000 */
[----:B------:R-:W0:Y:S04]  /*50a0*/  LDS.64 R26, [R55] ;  /* 0x00000000371a7984 */ /* 0x000e280000000a00 */
[----:B------:R-:W-:Y:S01]  /*50b0*/  BAR.SYNC.DEFER_BLOCKING 0x0 ;  /* 0x0000000000007b1d */ /* 0x000fe20000010000 */
[----:B0-----:R-:W-:-:S05]  /*50c0*/  PRMT R5, RZ, 0x5410, R26 ;  /* 0x00005410ff057816 */ /* 0x001fca000000001a */
[----:B------:R-:W-:Y:S01]  /*50d0*/  FADD.FTZ R4, R5, R92 ;  /* 0x0000005c05047221 */ /* 0x000fe20000010000 */
[----:B------:R-:W-:-:S05]  /*50e0*/  PRMT R5, RZ, 0x7610, R26 ;  /* 0x00007610ff057816 */ /* 0x000fca000000001a */
[----:B------:R-:W-:Y:S01]  /*50f0*/  FADD.FTZ R18, R5, R92 ;  /* 0x0000005c05127221 */ /* 0x000fe20000010000 */
[----:B------:R-:W-:Y:S01]  /*5100*/  PRMT R5, RZ, 0x5410, R27 ;  /* 0x00005410ff057816 */ /* 0x000fe2000000001b */
[----:B------:R-:W-:Y:S01]  /*5110*/  STS.64 [R55], R44 ;  /* 0x0000002c37007388 */ /* 0x000fe20000000a00 */
[----:B------:R-:W-:-:S06]  /*5120*/  NOP ;  /* 0x0000000000007918 */ /* 0x000fcc0000000000 */
[--C-:B------:R-:W-:Y:S01]  /*5130*/  FADD.FTZ R17, R5, R92.reuse ;  /* 0x0000005c05117221 */ /* 0x100fe20000010000 */
[----:B------:R-:W-:Y:S01]  /*5140*/  PRMT R5, RZ, 0x7610, R27 ;  /* 0x00007610ff057816 */ /* 0x000fe2000000001b */
[----:B------:R-:W-:Y:S04]  /*5150*/  LDS.U16 R25, [R28] ;  /* 0x000000001c197984 */ /* 0x000fe80000000400 */
[----:B------:R-:W-:Y:S04]  /*5160*/  LDS.U16 R27, [R28+0x40] ;  /* 0x000040001c1b7984 */ /* 0x000fe80000000400 */
[----:B------:R-:W-:Y:S04]  /*5170*/  LDS.U16 R29, [R28+0x80] ;  /* 0x000080001c1d7984 */ /* 0x000fe80000000400 */
[----:B------:R-:W-:Y:S04]  /*5180*/  LDS.U16 R31, [R28+0xc0] ;  /* 0x0000c0001c1f7984 */ /* 0x000fe80000000400 */
[----:B------:R-:W-:Y:S01]  /*5190*/  @!P0 STS [0x100], R57 ;  /* 0x00010039ff008388 */ /* 0x000fe20000000800 */
[----:B------:R-:W-:-:S03]  /*51a0*/  FADD.FTZ R19, R5, R92 ;  /* 0x0000005c05137221 */ /* 0x000fc60000010000 */
[----:B------:R-:W-:Y:S02]  /*51b0*/  BAR.SYNC.DEFER_BLOCKING 0x0 ;  /* 0x0000000000007b1d */ /* 0x000fe40000010000 */
[----:B------:R-:W-:Y:S02]  /*51c0*/  FSETP.GTU.FTZ.AND P4, PT, R19, 20, PT ;  /* 0x41a000001300780b */ /* 0x000fe40003f9c000 */
[----:B------:R-:W-:Y:S02]  /*51d0*/  FSETP.GTU.FTZ.AND P1, PT, R4, 20, PT ;  /* 0x41a000000400780b */ /* 0x000fe40003f3c000 */
[----:B------:R-:W-:Y:S02]  /*51e0*/  FSETP.GTU.FTZ.AND P2, PT, R18, 20, PT ;  /* 0x41a000001200780b */ /* 0x000fe40003f5c000 */
[----:B------:R-:W-:-:S07]  /*51f0*/  FSETP.GTU.FTZ.AND P3, PT, R17, 20, PT ;  /* 0x41a000001100780b */ /* 0x000fce0003f7c000 */
[----:B------:R-:W-:Y:S02]  /*5200*/  @!P4 FMUL.FTZ R19, R19, -1.4426950216293334961 ;  /* 0xbfb8aa3b1313c820 */ /* 0x000fe40000410000 */
[----:B------:R-:W-:Y:S02]  /*5210*/  @!P1 FMUL.FTZ R4, R4, -1.4426950216293334961 ;  /* 0xbfb8aa3b04049820 */ /* 0x000fe40000410000 */
[----:B------:R-:W-:Y:S02]  /*5220*/  @!P2 FMUL.FTZ R5, R18, -1.4426950216293334961 ;  /* 0xbfb8aa3b1205a820 */ /* 0x000fe40000410000 */
[----:B------:R-:W0:Y:S01]  /*5230*/  @!P4 MUFU.EX2 R19, R19 ;  /* 0x000000130013c308 */ /* 0x000e220000000800 */
[----:B------:R-:W2:Y:S01]  /*5240*/  LDS R21, [0x100] ;  /* 0x00010000ff157984 */ /* 0x000ea20000000800 */
[----:B------:R-:W-:-:S06]  /*5250*/  @!P3 FMUL.FTZ R17, R17, -1.4426950216293334961 ;  /* 0xbfb8aa3b1111b820 */ /* 0x000fcc0000410000 */
[----:B------:R-:W3:Y:S08]  /*5260*/  @!P1 MUFU.EX2 R4, R4 ;  /* 0x0000000400049308 */ /* 0x000ef00000000800 */
[----:B------:R-:W4:Y:S01]  /*5270*/  @!P2 MUFU.EX2 R5, R5 ;  /* 0x000000050005a308 */ /* 0x000f220000000800 */
[----:B0-----:R-:W-:-:S07]  /*5280*/  @!P4 FADD.FTZ R19, R19, 1 ;  /* 0x3f8000001313c421 */ /* 0x001fce0000010000 */
[----:B------:R4:W0:Y:S01]  /*5290*/  @!P3 MUFU.EX2 R18, R17 ;  /* 0x000000110012b308 */ /* 0x0008220000000800 */
[----:B---3--:R-:W-:-:S07]  /*52a0*/  @!P1 FADD.FTZ R7, R4, 1 ;  /* 0x3f80000004079421 */ /* 0x008fce0000010000 */
[----:B------:R-:W3:Y:S01]  /*52b0*/  @!P4 MUFU.RCP R22, R19 ;  /* 0x000000130016c308 */ /* 0x000ee20000001000 */
[----:B----4-:R-:W-:Y:S02]  /*52c0*/  @!P2 FADD.FTZ R17, R5, 1 ;  /* 0x3f8000000511a421 */ /* 0x010fe40000010000 */
[----:B------:R-:W-:-:S05]  /*52d0*/  IMAD.WIDE.U32 R4, R91, c[0x0][0x2d8], RZ ;  /* 0x0000b6005b047a25 */ /* 0x000fca00078e00ff */
[----:B------:R-:W-:Y:S01]  /*52e0*/  IADD3 R5, R5, R33, RZ ;  /* 0x0000002105057210 */ /* 0x000fe20007ffe0ff */
[----:B0-----:R-:W-:Y:S02]  /*52f0*/  @!P3 FADD.FTZ R18, R18, 1 ;  /* 0x3f8000001212b421 */ /* 0x001fe40000010000 */
[----:B------:R-:W-:Y:S02]  /*5300*/  IMAD R24, R94, c[0x0][0x2e0], RZ ;  /* 0x0000b8005e187a24 */ /* 0x000fe400078e02ff */
[----:B------:R-:W-:Y:S01]  /*5310*/  IMAD.WIDE.U32 R4, R95, c[0x0][0x2e0], R4 ;  /* 0x0000b8005f047a25 */ /* 0x000fe200078e0004 */
[----:B------:R-:W0:Y:S03]  /*5320*/  @!P3 MUFU.RCP R23, R18 ;  /* 0x000000120017b308 */ /* 0x000e260000001000 */
[----:B---3--:R-:W-:Y:S01]  /*5330*/  @!P4 FMUL.FTZ R51, R51, R22 ;  /* 0x000000163333c220 */ /* 0x008fe20000410000 */
[----:B--2---:R-:W-:Y:S01]  /*5340*/  ISETP.GE.AND P4, PT, R75, R21, PT ;  /* 0x000000154b00720c */ /* 0x004fe20003f86270 */
[----:B------:R-:W-:-:S03]  /*5350*/  IMAD R24, R95, c[0x0][0x2e4], R24 ;  /* 0x0000b9005f187a24 */ /* 0x000fc600078e0218 */
[----:B------:R-:W2:Y:S08]  /*5360*/  @!P1 MUFU.RCP R7, R7 ;  /* 0x0000000700079308 */ /* 0x000eb00000001000 */
[----:B------:R3:W4:Y:S02]  /*5370*/  @!P2 MUFU.RCP R20, R17 ;  /* 0x000000110014a308 */ /* 0x0007240000001000 */
[----:B---3--:R-:W-:-:S04]  /*5380*/  IADD3 R17, P5, R35, R4, RZ ;  /* 0x0000000423117210 */ /* 0x008fc80007fbe0ff */
[----:B------:R-:W-:Y:S02]  /*5390*/  IADD3.X R18, R37, R24, R5, P5, !PT ;  /* 0x0000001825127210 */ /* 0x000fe40002ffe405 */
[----:B------:R-:W-:Y:S02]  /*53a0*/  SHF.R.S32.HI R24, RZ, 0x1f, R75 ;  /* 0x0000001fff187819 */ /* 0x000fe4000001144b */
[----:B------:R-:W-:Y:S01]  /*53b0*/  LEA R22, P5, R75, c[0x0][0x330], 0x1 ;  /* 0x0000cc004b167a11 */ /* 0x000fe200078a08ff */
[----:B0-----:R-:W-:-:S03]  /*53c0*/  @!P3 FMUL.FTZ R48, R48, R23 ;  /* 0x000000173030b220 */ /* 0x001fc60000410000 */
[----:B------:R-:W-:Y:S02]  /*53d0*/  LEA.HI.X R5, R75, c[0x0][0x334], R24, 0x1, P5 ;  /* 0x0000cd004b057a11 */ /* 0x000fe400028f0c18 */
[----:B------:R-:W-:Y:S02]  /*53e0*/  LEA R22, P6, R17, R22, 0x1 ;  /* 0x0000001611167211 */ /* 0x000fe400078c08ff */
[----:B------:R-:W-:Y:S01]  /*53f0*/  IADD3 R4, P5, R75, R59, RZ ;  /* 0x0000003b4b047210 */ /* 0x000fe20007fbe0ff */
[----:B--2---:R-:W-:Y:S01]  /*5400*/  @!P1 FMUL.FTZ R46, R46, R7 ;  /* 0x000000072e2e9220 */ /* 0x004fe20000410000 */
[----:B------:R-:W-:Y:S01]  /*5410*/  LEA.HI.X R23, R17, R5, R18, 0x1, P6 ;  /* 0x0000000511177211 */ /* 0x000fe200030f0c12 */
[----:B----4-:R-:W-:Y:S01]  /*5420*/  @!P2 FMUL.FTZ R49, R49, R20 ;  /* 0x000000143131a220 */ /* 0x010fe20000410000 */
[-C--:B------:R-:W-:Y:S02]  /*5430*/  ISETP.GE.AND P3, PT, R0, R21.reuse, PT ;  /* 0x000000150000720c */ /* 0x080fe40003f66270 */
        /* <DEDUP_REMOVED lines=13> */
.L_x_13287:
[----:B------:R-:W-:Y:S05]  /*5510*/  BSYNC B0 ;  /* 0x0000000000007941 */ /* 0x000fea0003800000 */
.L_x_13286:
        /* <DEDUP_REMOVED lines=37> */
.L_x_13289:
[----:B------:R-:W-:Y:S05]  /*5770*/  BSYNC B0 ;  /* 0x0000000000007941 */ /* 0x000fea0003800000 */
.L_x_13288:
[----:B------:R-:W-:Y:S01]  /*5780*/  MOV R4, R18 ;  /* 0x0000001200047202 */ /* 0x000fe20000000f00 */
[----:B------:R-:W-:Y:S01]  /*5790*/  IMAD R18, R94, c[0x0][0x300], RZ ;  /* 0x0000c0005e127a24 */ /* 0x000fe200078e02ff */
[----:B------:R-:W-:Y:S02]  /*57a0*/  MOV R5, R29 ;  /* 0x0000001d00057202 */ /* 0x000fe40000000f00 */
[-C--:B------:R-:W-:Y:S01]  /*57b0*/  ISETP.GE.AND P0, PT, R16, R27.reuse, PT ;  /* 0x0000001b1000720c */ /* 0x080fe20003f06270 */
[C---:B------:R-:W-:Y:S01]  /*57c0*/  IMAD R18, R95.reuse, c[0x0][0x304], R18 ;  /* 0x0000c1005f127a24 */ /* 0x040fe200078e0212 */
[----:B0-----:R-:W-:Y:S01]  /*57d0*/  LEA R7, P4, R22, c[0x0][0x340], 0x1 ;  /* 0x0000d00016077a11 */ /* 0x001fe200078808ff */
[----:B------:R-:W-:Y:S01]  /*57e0*/  IMAD.WIDE.U32 R4, R95, c[0x0][0x300], R4 ;  /* 0x0000c0005f047a25 */ /* 0x000fe200078e0004 */
[-C--:B------:R-:W-:Y:S02]  /*57f0*/  ISETP.GE.AND P1, PT, R0, R27.reuse, PT ;  /* 0x0000001b0000720c */ /* 0x080fe40003f26270 */
[----:B------:R-:W-:-:S02]  /*5800*/  ISETP.GE.AND P2, PT, R6, R27, PT ;  /* 0x0000001b0600720c */ /* 0x000fc40003f46270 */
[----:B------:R-:W-:Y:S02]  /*5810*/  IADD3 R16, P3, R35, R4, RZ ;  /* 0x0000000423107210 */ /* 0x000fe40007f7e0ff */
[----:B------:R-:W-:Y:S02]  /*5820*/  LEA.HI.X R0, R22, c[0x0][0x344], R23, 0x1, P4 ;  /* 0x0000d10016007a11 */ /* 0x000fe400020f0c17 */
[----:B------:R-:W-:Y:S02]  /*5830*/  IADD3.X R5, R37, R18, R5, P3, !PT ;  /* 0x0000001225057210 */ /* 0x000fe40001ffe405 */
[----:B------:R-:W-:Y:S02]  /*5840*/  ISETP.GT.AND P4, PT, R104, 0x1, PT ;  /* 0x000000016800780c */ /* 0x000fe40003f84270 */
[----:B------:R-:W-:Y:S02]  /*5850*/  LEA R4, P3, R16, R7, 0x1 ;  /* 0x0000000710047211 */ /* 0x000fe400078608ff */
[----:B------:R-:W-:-:S02]  /*5860*/  IADD3 R76, R76, 0x1, RZ ;  /* 0x000000014c4c7810 */ /* 0x000fc40007ffe0ff */
[----:B------:R-:W-:Y:S02]  /*5870*/  LEA.HI.X R5, R16, R0, R5, 0x1, P3 ;  /* 0x0000000010057211 */ /* 0x000fe400018f0c05 */
[----:B------:R-:W-:-:S03]  /*5880*/  IADD3 R82, P3, R82, -0x100, RZ ;  /* 0xffffff0052527810 */ /* 0x000fc60007f7e0ff */
[----:B------:R0:W-:Y:S01]  /*5890*/  @!P0 STG.E.U16 [R4.64], R17 ;  /* 0x0000001104008986 */ /* 0x0001e2000c101506 */
[----:B------:R-:W-:Y:S02]  /*58a0*/  IADD3 R81, P0, R81, -0x200, RZ ;  /* 0xfffffe0051517810 */ /* 0x000fe40007f1e0ff */
[----:B------:R-:W-:Y:S01]  /*58b0*/  IADD3.X R83, R83, -0x1, RZ, P3, !PT ;  /* 0xffffffff53537810 */ /* 0x000fe20001ffe4ff */
[----:B------:R0:W-:Y:S01]  /*58c0*/  @!P1 STG.E.U16 [R4.64+0x40], R25 ;  /* 0x0000401904009986 */ /* 0x0001e2000c101506 */
[----:B------:R-:W-:Y:S02]  /*58d0*/  IADD3 R19, P1, R14, -0x100, RZ ;  /* 0xffffff000e137810 */ /* 0x000fe40007f3e0ff */
[----:B------:R-:W-:Y:S01]  /*58e0*/  IADD3.X R80, R80, -0x1, RZ, P0, !PT ;  /* 0xffffffff50507810 */ /* 0x000fe200007fe4ff */
[----:B------:R0:W-:Y:S01]  /*58f0*/  @!P2 STG.E.U16 [R4.64+0x80], R33 ;  /* 0x000080210400a986 */ /* 0x0001e2000c101506 */
[----:B------:R-:W-:Y:S02]  /*5900*/  IADD3 R84, P2, R84, -0x100, RZ ;  /* 0xffffff0054547810 */ /* 0x000fe40007f5e0ff */
[----:B------:R-:W-:-:S02]  /*5910*/  IADD3.X R22, R15, -0x1, RZ, P1, !PT ;  /* 0xffffffff0f167810 */ /* 0x000fc40000ffe4ff */
[----:B------:R-:W-:Y:S01]  /*5920*/  IADD3.X R85, R85, -0x1, RZ, P2, !PT ;  /* 0xffffffff55557810 */ /* 0x000fe200017fe4ff */
[----:B------:R-:W-:Y:S01]  /*5930*/  @!P4 CALL.REL.NOINC `(.L_x_13245) ;  /* 0x000000100000c944 */ /* 0x000fe20003c00000 */
[----:B------:R-:W-:Y:S05]  /*5940*/  BRA `(.L_x_13290) ;  /* 0xffffafb000007947 */ /* 0x000fea000383ffff */
.L_x_13245:
[----:B------:R-:W-:Y:S02]  /*5950*/  ISETP.NE.U32.AND P0, PT, RZ, c[0x0][0x328], PT ;  /* 0x0000ca00ff007a0c */ /* 0x000fe40003f05070 */
[----:B------:R-:W-:Y:S02]  /*5960*/  ISETP.NE.U32.AND P2, PT, RZ, c[0x0][0x348], PT ;  /* 0x0000d200ff007a0c */ /* 0x000fe40003f45070 */
        /* <DEDUP_REMOVED lines=22> */
.L_x_13292:
[----:B0-----:R-:W-:Y:S05]  /*5ad0*/  BSYNC B0 ;  /* 0x0000000000007941 */ /* 0x001fea0003800000 */
.L_x_13291:
[----:B------:R-:W-:Y:S01]  /*5ae0*/  BSSY B0, `(.L_x_13293) ;  /* 0x0000018000007945 */ /* 0x000fe20003800000 */
[----:B------:R-:W-:Y:S05]  /*5af0*/  @!P0 BRA `(.L_x_13294) ;  /* 0x0000015000008947 */ /* 0x000fea0003800000 */
[----:B------:R-:W-:Y:S06]  /*5b00*/  BAR.SYNC.DEFER_BLOCKING 0x0 ;  /* 0x0000000000007b1d */ /* 0x000fec0000010000 */
[----:B------:R-:W2:Y:S04]  /*5b10*/  SHFL.DOWN P0, R0, R87, 0x1, 0x1f ;  /* 0x08201f0057007f89 */ /* 0x000ea80000000000 */
[----:B------:R-:W3:Y:S04]  /*5b20*/  S2R R8, SR_LANEID ;  /* 0x0000000000087919 */ /* 0x000ee80000000000 */
[----:B------:R-:W4:Y:S01]  /*5b30*/  S2R R15, SR_TID.X ;  /* 0x00000000000f7919 */ /* 0x000f220000002100 */
[----:B--2---:R-:W-:Y:S01]  /*5b40*/  @P0 FADD R0, R0, R87 ;  /* 0x0000005700000221 */ /* 0x004fe20000000000 */
[----:B---3--:R-:W-:-:S04]  /*5b50*/  ISETP.NE.AND P1, PT, R8, RZ, PT ;  /* 0x000000ff0800720c */ /* 0x008fc80003f25270 */
        /* <DEDUP_REMOVED lines=15> */
.L_x_13294:
[----:B------:R-:W2:Y:S02]  /*5c50*/  S2R R15, SR_TID.X ;  /* 0x00000000000f7919 */ /* 0x000ea40000002100 */
.L_x_13295:
[----:B0-----:R-:W-:Y:S05]  /*5c60*/  BSYNC B0 ;  /* 0x0000000000007941 */ /* 0x001fea0003800000 */
.L_x_13293:
[----:B--2---:R-:W-:-:S13]  /*5c70*/  ISETP.GE.AND P0, PT, R15, c[0x0][0x16c], PT ;  /* 0x00005b000f007a0c */ /* 0x004fda0003f06270 */
        /* <DEDUP_REMOVED lines=9> */
.L_x_13296:
[----:B0-----:R-:W0:Y:S01]  /*5d10*/  LDS.64 R16, [R15.X8+0x2b80] ;  /* 0x002b80000f107984 */ /* 0x001e220000008a00 */
[----:B------:R-:W-:Y:S01]  /*5d20*/  SHF.R.S32.HI R0, RZ, 0x1f, R15 ;  /* 0x0000001fff007819 */ /* 0x000fe2000001140f */
[----:B------:R-:W-:Y:S01]  /*5d30*/  YIELD ;  /* 0x0000000000007946 */ /* 0x000fe20003800000 */
[----:B------:R-:W-:Y:S01]  /*5d40*/  MOV R2, R8 ;  /* 0x0000000800027202 */ /* 0x000fe20000000f00 */
[----:B------:R2:W3:Y:S01]  /*5d50*/  LDS.64 R18, [R15.X8+0x3380] ;  /* 0x003380000f127984 */ /* 0x0004e20000008a00 */
        /* <DEDUP_REMOVED lines=11> */
[----:B--2---:R-:W-:Y:S02]  /*5e10*/  IADD3 R15, R15, c[0x0][0x0], RZ ;  /* 0x000000000f0f7a10 */ /* 0x004fe40007ffe0ff */
[----:B------:R-:W-:Y:S02]  /*5e20*/  LEA.HI.X R3, R10, c[0x0][0x314], R3, 0x3, P0 ;  /* 0x0000c5000a037a11 */ /* 0x000fe400000f1c03 */
[----:B------:R-:W-:Y:S02]  /*5e30*/  ISETP.GE.AND P0, PT, R15, c[0x0][0x16c], PT ;  /* 0x00005b000f007a0c */ /* 0x000fe40003f06270 */
[----:B------:R-:W-:Y:S02]  /*5e40*/  LEA R4, P1, R12, c[0x0][0x318], 0x3 ;  /* 0x0000c6000c047a11 */ /* 0x000fe400078218ff */
[----:B------:R-:W-:-:S04]  /*5e50*/  IADD3 R5, R13, R5, RZ ;  /* 0x000000050d057210 */ /* 0x000fc80007ffe0ff */
[----:B------:R-:W-:Y:S01]  /*5e60*/  LEA.HI.X R5, R12, c[0x0][0x31c], R5, 0x3, P1 ;  /* 0x0000c7000c057a11 */ /* 0x000fe200008f1c05 */
[----:B0-----:R0:W-:Y:S04]  /*5e70*/  RED.E.ADD.F32.FTZ.RN.STRONG.GPU [R2.64], R16 ;  /* 0x000000100200798e */ /* 0x0011e8000c10e786 */
[----:B------:R0:W-:Y:S04]  /*5e80*/  RED.E.ADD.F32.FTZ.RN.STRONG.GPU [R2.64+0x4], R17 ;  /* 0x000004110200798e */ /* 0x0001e8000c10e786 */
[----:B---3--:R0:W-:Y:S04]  /*5e90*/  RED.E.ADD.F32.FTZ.RN.STRONG.GPU [R4.64], R18 ;  /* 0x000000120400798e */ /* 0x0081e8000c10e786 */
[----:B------:R0:W-:Y:S01]  /*5ea0*/  RED.E.ADD.F32.FTZ.RN.STRONG.GPU [R4.64+0x4], R19 ;  /* 0x000004130400798e */ /* 0x0001e2000c10e786 */
[----:B------:R-:W-:Y:S05]  /*5eb0*/  @!P0 BRA `(.L_x_13296) ;  /* 0xfffffe5000008947 */ /* 0x000fea000383ffff */
[----:B------:R-:W-:Y:S05]  /*5ec0*/  EXIT ;  /* 0x000000000000794d */ /* 0x000fea0003800000 */
.L_x_13297:
        /* <DEDUP_REMOVED lines=11> */
.L_x_14758:


//--------------------- .text._Z25selective_scan_bwd_kernelI32Selective_Scan_bwd_kernel_traitsILi32ELi4ELb0ELb0ELb1ELb1ELb1EN3c108BFloat16ENS1_7complexIfEEEEv12SSMParamsBwd --------------------------
	.section	.text._Z25selective_scan_bwd_kernelI32Selective_Scan_bwd_kernel_traitsILi32ELi4ELb0ELb0ELb1ELb1ELb1EN3c108BFloat16ENS1_7complexIfEEEEv12SSMParamsBwd,"ax",@progbits
	.sectioninfo	@"SHI_REGISTERS=159"
	.align	128
        .global         _Z25selective_scan_bwd_kernelI32Selective_Scan_bwd_kernel_traitsILi32ELi4ELb0ELb0ELb1ELb1ELb1EN3c108BFloat16ENS1_7complexIfEEEEv12SSMParamsBwd
        .type           _Z25selective_scan_bwd_kernelI32Selective_Scan_bwd_kernel_traitsILi32ELi4ELb0ELb0ELb1ELb1ELb1EN3c108BFloat16ENS1_7complexIfEEEEv12SSMParamsBwd,@function
        .size           _Z25selective_scan_bwd_kernelI32Selective_Scan_bwd_kernel_traitsILi32ELi4ELb0ELb0ELb1ELb1ELb1EN3c108BFloat16ENS1_7complexIfEEEEv12SSMParamsBwd,(.L_x_14759 - _Z25selective_scan_bwd_kernelI32Selective_Scan_bwd_kernel_traitsILi32ELi4ELb0ELb0ELb1ELb1ELb1EN3c108BFloat16ENS1_7complexIfEEEEv12SSMParamsBwd)
        .other          _Z25selective_scan_bwd_kernelI32Selective_Scan_bwd_kernel_traitsILi32ELi4ELb0ELb0ELb1ELb1ELb1EN3c108BFloat16ENS1_7complexIfEEEEv12SSMParamsBwd,@"STO_CUDA_ENTRY STV_DEFAULT"
_Z25selective_scan_bwd_kernelI32Selective_Scan_bwd_kernel_traitsILi32ELi4ELb0ELb0ELb1ELb1ELb1EN3c108BFloat16ENS1_7complexIfEEEEv12SSMParamsBwd:
.text._Z25selective_scan_bwd_kernelI32Selective_Scan_bwd_kernel_traitsILi32ELi4ELb0ELb0ELb1ELb1ELb1EN3c108BFloat16ENS1_7complexIfEEEEv12SSMParamsBwd:
        /* <DEDUP_REMOVED lines=30> */
[----:B------:R-:W-:Y:S01]  /*01e0*/  CS2R R62, SRZ ;  /* 0x00000000003e7805 */ /* 0x000fe2000001ff00 */
        /* <DEDUP_REMOVED lines=108> */
.L_x_13348:
[----:B------:R-:W-:Y:S01]  /*08b0*/  IADD3 R29, -R51, c[0x0][0x174], RZ ;  /* 0x00005d00331d7a10 */ /* 0x000fe20007ffe1ff */
[----:B------:R-:W-:Y:S01]  /*08c0*/  BAR.SYNC.DEFER_BLOCKING 0x0 ;  /* 0x0000000000007b1d */ /* 0x000fe20000010000 */
[----:B------:R-:W-:Y:S02]  /*08d0*/  SHF.L.U32 R27, R49, 0x1, RZ ;  /* 0x00000001311b7819 */ /* 0x000fe400000006ff */
[----:B------:R-:W-:-:S02]  /*08e0*/  LEA R74, R29, 0xffffff80, 0x7 ;  /* 0xffffff801d4a7811 */ /* 0x000fc400078e38ff */
[C---:B------:R-:W-:Y:S02]  /*08f0*/  SHF.L.U64.HI R26, R49.reuse, 0x1, R38 ;  /* 0x00000001311a7819 */ /* 0x040fe40000010226 */
[----:B------:R-:W-:Y:S02]  /*0900*/  IADD3 R28, -R74, c[0x0][0x168], RZ ;  /* 0x00005a004a1c7a10 */ /* 0x000fe40007ffe1ff */
[----:B------:R-:W-:Y:S02]  /*0910*/  IADD3 R4, P4, R60, R27, RZ ;  /* 0x0000001b3c047210 */ /* 0x000fe40007f9e0ff */
[-C--:B------:R-:W-:Y:S02]  /*0920*/  ISETP.GE.AND P0, PT, R49, R28.reuse, PT ;  /* 0x0000001c3100720c */ /* 0x080fe40003f06270 */
[-C--:B------:R-:W-:Y:S02]  /*0930*/  ISETP.GE.AND P1, PT, R41, R28.reuse, PT ;  /* 0x0000001c2900720c */ /* 0x080fe40003f26270 */
[----:B------:R-:W-:-:S02]  /*0940*/  ISETP.GE.AND P2, PT, R39, R28, PT ;  /* 0x0000001c2700720c */ /* 0x000fc40003f46270 */
[----:B------:R-:W-:Y:S02]  /*0950*/  ISETP.GE.AND P3, PT, R37, R28, PT ;  /* 0x0000001c2500720c */ /* 0x000fe40003f66270 */
[----:B------:R-:W-:Y:S02]  /*0960*/  PRMT R0, RZ, 0x7610, R0 ;  /* 0x00007610ff007816 */ /* 0x000fe40000000000 */
[----:B0-----:R-:W-:Y:S02]  /*0970*/  PRMT R6, RZ, 0x7610, R6 ;  /* 0x00007610ff067816 */ /* 0x001fe40000000006 */
[----:B------:R-:W-:Y:S02]  /*0980*/  PRMT R8, RZ, 0x7610, R8 ;  /* 0x00007610ff087816 */ /* 0x000fe40000000008 */
[----:B------:R-:W-:Y:S02]  /*0990*/  PRMT R10, RZ, 0x7610, R10 ;  /* 0x00007610ff0a7816 */ /* 0x000fe4000000000a */
[----:B------:R-:W-:-:S05]  /*09a0*/  IADD3.X R5, R59, R26, RZ, P4, !PT ;  /* 0x0000001a3b057210 */ /* 0x000fca00027fe4ff */
[----:B--2---:R0:W2:Y:S04]  /*09b0*/  @!P0 LDG.E.U16 R0, [R4.64] ;  /* 0x0000000604008981 */ /* 0x0040a8000c1e1500 */
[----:B------:R0:W3:Y:S04]  /*09c0*/  @!P1 LDG.E.U16 R6, [R4.64+0x40] ;  /* 0x0000400604069981 */ /* 0x0000e8000c1e1500 */
[----:B------:R0:W4:Y:S04]  /*09d0*/  @!P2 LDG.E.U16 R8, [R4.64+0x80] ;  /* 0x000080060408a981 */ /* 0x000128000c1e1500 */
[----:B------:R0:W4:Y:S01]  /*09e0*/  @!P3 LDG.E.U16 R10, [R4.64+0xc0] ;  /* 0x0000c006040ab981 */ /* 0x000122000c1e1500 */
[----:B------:R-:W-:-:S02]  /*09f0*/  ISETP.GE.AND P0, PT, R49, R28, PT ;  /* 0x0000001c3100720c */ /* 0x000fc40003f06270 */
[C---:B------:R-:W-:Y:S02]  /*0a00*/  SHF.L.U32 R25, R52.reuse, 0x1, RZ ;  /* 0x0000000134197819 */ /* 0x040fe400000006ff */
[----:B------:R-:W-:Y:S02]  /*0a10*/  SHF.L.U32 R24, R52, 0x3, RZ ;  /* 0x0000000334187819 */ /* 0x000fe400000006ff */
[-C--:B------:R-:W-:Y:S02]  /*0a20*/  ISETP.GE.AND P3, PT, R41, R28.reuse, PT ;  /* 0x0000001c2900720c */ /* 0x080fe40003f66270 */
[----:B------:R-:W-:Y:S02]  /*0a30*/  ISETP.GE.AND P2, PT, R39, R28, PT ;  /* 0x0000001c2700720c */ /* 0x000fe40003f46270 */
[----:B------:R-:W-:-:S03]  /*0a40*/  PRMT R12, RZ, 0x7610, R12 ;  /* 0x00007610ff0c7816 */ /* 0x000fc6000000000c */
[----:B------:R-:W-:-:S04]  /*0a50*/  @!P0 IADD3 R2, P1, R58, R27, RZ ;  /* 0x0000001b3a028210 */ /* 0x000fc80007f3e0ff */
[----:B------:R-:W-:Y:S02]  /*0a60*/  @!P0 IADD3.X R3, R57, R26, RZ, P1, !PT ;  /* 0x0000001a39038210 */ /* 0x000fe40000ffe4ff */
[----:B------:R-:W-:Y:S02]  /*0a70*/  ISETP.GE.AND P1, PT, R37, R28, PT ;  /* 0x0000001c2500720c */ /* 0x000fe40003f26270 */
[----:B0-----:R-:W-:Y:S02]  /*0a80*/  @!P3 IADD3 R4, P4, R58, R27, RZ ;  /* 0x0000001b3a04b210 */ /* 0x001fe40007f9e0ff */
[----:B------:R-:W-:Y:S02]  /*0a90*/  PRMT R14, RZ, 0x7610, R14 ;  /* 0x00007610ff0e7816 */ /* 0x000fe4000000000e */
[----:B------:R-:W-:Y:S02]  /*0aa0*/  PRMT R16, RZ, 0x7610, R16 ;  /* 0x00007610ff107816 */ /* 0x000fe40000000010 */
[----:B------:R-:W-:Y:S01]  /*0ab0*/  @!P3 IADD3.X R5, R57, R26, RZ, P4, !PT ;  /* 0x0000001a3905b210 */ /* 0x000fe200027fe4ff */
[----:B--2---:R-:W-:Y:S04]  /*0ac0*/  STS.U16 [R25], R0 ;  /* 0x0000000019007388 */ /* 0x004fe80000000400 */
[----:B---3--:R-:W-:Y:S04]  /*0ad0*/  STS.U16 [R25+0x40], R6 ;  /* 0x0000400619007388 */ /* 0x008fe80000000400 */
[----:B----4-:R0:W-:Y:S04]  /*0ae0*/  STS.U16 [R25+0x80], R8 ;  /* 0x0000800819007388 */ /* 0x0101e80000000400 */
[----:B-1----:R1:W-:Y:S01]  /*0af0*/  STS.U16 [R25+0xc0], R10 ;  /* 0x0000c00a19007388 */ /* 0x0023e20000000400 */
[----:B------:R-:W-:-:S06]  /*0b00*/  NOP ;  /* 0x0000000000007918 */ /* 0x000fcc0000000000 */
[----:B------:R-:W-:Y:S04]  /*0b10*/  LDS.64 R76, [R24] ;  /* 0x00000000184c7984 */ /* 0x000fe80000000a00 */
[----:B------:R-:W-:Y:S01]  /*0b20*/  BAR.SYNC.DEFER_BLOCKING 0x0 ;  /* 0x0000000000007b1d */ /* 0x000fe20000010000 */
[CC--:B0-----:R-:W-:Y:S02]  /*0b30*/  @!P2 IADD3 R8, P5, R58.reuse, R27.reuse, RZ ;  /* 0x0000001b3a08a210 */ /* 0x0c1fe40007fbe0ff */
[----:B-1----:R-:W-:Y:S02]  /*0b40*/  @!P1 IADD3 R10, P6, R58, R27, RZ ;  /* 0x0000001b3a0a9210 */ /* 0x002fe40007fde0ff */
[----:B------:R-:W-:Y:S02]  /*0b50*/  PRMT R0, RZ, 0x7610, R0 ;  /* 0x00007610ff007816 */ /* 0x000fe40000000000 */
[----:B------:R-:W-:-:S02]  /*0b60*/  @!P2 IADD3.X R9, R57, R26, RZ, P5, !PT ;  /* 0x0000001a3909a210 */ /* 0x000fc40002ffe4ff */
        /* <DEDUP_REMOVED lines=12> */
[----:B---3--:R0:W-:Y:S04]  /*0c30*/  STS.U16 [R25+0x40], R0 ;  /* 0x0000400019007388 */ /* 0x0081e80000000400 */
[----:B----4-:R-:W-:Y:S04]  /*0c40*/  STS.U16 [R25+0x80], R14 ;  /* 0x0000800e19007388 */ /* 0x010fe80000000400 */
[----:B------:R-:W-:Y:S01]  /*0c50*/  STS.U16 [R25+0xc0], R16 ;  /* 0x0000c01019007388 */ /* 0x000fe20000000400 */
[----:B------:R-:W-:-:S06]  /*0c60*/  NOP ;  /* 0x0000000000007918 */ /* 0x000fcc0000000000 */
[----:B------:R-:W1:Y:S04]  /*0c70*/  LDS.64 R8, [R24] ;  /* 0x0000000018087984 */ /* 0x000e680000000a00 */
[----:B------:R-:W-:Y:S06]  /*0c80*/  BAR.SYNC.DEFER_BLOCKING 0x0 ;  /* 0x0000000000007b1d */ /* 0x000fec0000010000 */
[----:B------:R2:W3:Y:S04]  /*0c90*/  @!P0 LDG.E.U16 R18, [R6.64] ;  /* 0x0000000606128981 */ /* 0x0004e8000c1e1500 */
[----:B------:R2:W4:Y:S04]  /*0ca0*/  @!P3 LDG.E.U16 R20, [R6.64+0x40] ;  /* 0x000040060614b981 */ /* 0x000528000c1e1500 */
[----:B------:R2:W4:Y:S04]  /*0cb0*/  @!P2 LDG.E.U16 R44, [R6.64+0x80] ;  /* 0x00008006062ca981 */ /* 0x000528000c1e1500 */
[----:B------:R2:W4:Y:S01]  /*0cc0*/  @!P1 LDG.E.U16 R46, [R6.64+0xc0] ;  /* 0x0000c006062e9981 */ /* 0x000522000c1e1500 */
[----:B0-----:R-:W-:Y:S01]  /*0cd0*/  IMAD R0, R65, c[0x0][0x1f0], RZ ;  /* 0x00007c0041007a24 */ /* 0x001fe200078e02ff */
[----:B------:R-:W-:Y:S01]  /*0ce0*/  ISETP.GE.AND P2, PT, R49, R28, PT ;  /* 0x0000001c3100720c */ /* 0x000fe20003f46270 */
[C---:B------:R-:W-:Y:S01]  /*0cf0*/  IMAD.WIDE.U32 R2, R97.reuse, c[0x0][0x1f0], RZ ;  /* 0x00007c0061027a25 */ /* 0x040fe200078e00ff */
[----:B------:R-:W-:Y:S01]  /*0d00*/  SHF.R.S32.HI R75, RZ, 0x1f, R74 ;  /* 0x0000001fff4b7819 */ /* 0x000fe2000001144a */
[----:B------:R-:W-:Y:S01]  /*0d10*/  BSSY B0, `(.L_x_13299) ;  /* 0x000004a000007945 */ /* 0x000fe20003800000 */
[----:B-1----:R-:W-:Y:S01]  /*0d20*/  PRMT R21, RZ, 0x5410, R8 ;  /* 0x00005410ff157816 */ /* 0x002fe20000000008 */
[----:B------:R-:W-:Y:S01]  /*0d30*/  IMAD R11, R97, c[0x0][0x1f4], R0 ;  /* 0x00007d00610b7a24 */ /* 0x000fe200078e0200 */
[----:B------:R-:W-:-:S02]  /*0d40*/  IADD3 R0, R51, -c[0x0][0x174], RZ ;  /* 0x80005d0033007a10 */ /* 0x000fc40007ffe0ff */
[--C-:B------:R-:W-:Y:S01]  /*0d50*/  PRMT R19, RZ, 0x5410, R9.reuse ;  /* 0x00005410ff137816 */ /* 0x100fe20000000009 */
[----:B-----5:R-:W-:Y:S01]  /*0d60*/  FADD.FTZ R21, R21, R96 ;  /* 0x0000006015157221 */ /* 0x020fe20000010000 */
[----:B------:R-:W-:Y:S01]  /*0d70*/  IADD3 R3, R3, R11, RZ ;  /* 0x0000000b03037210 */ /* 0x000fe20007ffe0ff */
[----:B------:R-:W-:Y:S01]  /*0d80*/  IMAD R23, R0, -0x80, RZ ;  /* 0xffffff8000177824 */ /* 0x000fe200078e02ff */
[----:B------:R-:W-:Y:S01]  /*0d90*/  PRMT R9, RZ, 0x7610, R9 ;  /* 0x00007610ff097816 */ /* 0x000fe20000000009 */
[----:B------:R-:W-:Y:S01]  /*0da0*/  @!P2 IMAD.WIDE.U32 R4, R97, c[0x0][0x1f0], R74 ;  /* 0x00007c006104aa25 */ /* 0x000fe200078e004a */
[----:B------:R-:W-:Y:S02]  /*0db0*/  FSETP.GTU.FTZ.AND P6, PT, R21, 20, PT ;  /* 0x41a000001500780b */ /* 0x000fe40003fdc000 */
[----:B------:R-:W-:Y:S01]  /*0dc0*/  SHF.R.S32.HI R22, RZ, 0x1f, R23 ;  /* 0x0000001fff167819 */ /* 0x000fe20000011417 */
[----:B--2---:R-:W-:Y:S01]  /*0dd0*/  IMAD.WIDE.U32 R6, R108, c[0x0][0x1f8], R2 ;  /* 0x00007e006c067a25 */ /* 0x004fe200078e0002 */
[----:B------:R-:W-:-:S02]  /*0de0*/  @!P2 IADD3 R5, R11, R5, RZ ;  /* 0x000000050b05a210 */ /* 0x000fc40007ffe0ff */
[----:B------:R-:W-:Y:S01]  /*0df0*/  ISETP.GE.AND P4, PT, R39, R28, PT ;  /* 0x0000001c2700720c */ /* 0x000fe20003f86270 */
[----:B------:R-:W-:Y:S01]  /*0e00*/  IMAD R11, R107, c[0x0][0x1f8], RZ ;  /* 0x00007e006b0b7a24 */ /* 0x000fe200078e02ff */
[----:B------:R-:W-:Y:S01]  /*0e10*/  IADD3 R10, P3, R23, R6, RZ ;  /* 0x00000006170a7210 */ /* 0x000fe20007f7e0ff */
[----:B------:R-:W-:Y:S01]  /*0e20*/  @!P2 IMAD.WIDE.U32 R4, R108, c[0x0][0x1f8], R4 ;  /* 0x00007e006c04aa25 */ /* 0x000fe200078e0004 */
[----:B------:R-:W-:-:S03]  /*0e30*/  ISETP.GE.AND P5, PT, R37, R28, PT ;  /* 0x0000001c2500720c */ /* 0x000fc60003fa6270 */
[----:B------:R-:W-:Y:S01]  /*0e40*/  IMAD R13, R108, c[0x0][0x1fc], R11 ;  /* 0x00007f006c0d7a24 */ /* 0x000fe200078e020b */
[----:B------:R-:W-:Y:S01]  /*0e50*/  @!P2 IADD3 R12, P0, R49, R4, RZ ;  /* 0x00000004310ca210 */ /* 0x000fe20007f1e0ff */
[----:B------:R-:W-:Y:S01]  /*0e60*/  FADD.FTZ R19, R19, R96 ;  /* 0x0000006013137221 */ /* 0x000fe20000010000 */
[----:B------:R-:W-:Y:S02]  /*0e70*/  IADD3 R11, P1, R27, c[0x0][0x268], RZ ;  /* 0x00009a001b0b7a10 */ /* 0x000fe40007f3e0ff */
[----:B------:R-:W-:Y:S02]  /*0e80*/  IADD3.X R7, R22, R13, R7, P3, !PT ;  /* 0x0000000d16077210 */ /* 0x000fe40001ffe407 */
[----:B------:R-:W-:Y:S02]  /*0e90*/  @!P2 IADD3.X R13, R38, R5, R13, P0, !PT ;  /* 0x00000005260da210 */ /* 0x000fe400007fe40d */
[----:B------:R-:W-:Y:S02]  /*0ea0*/  IADD3.X R5, R26, c[0x0][0x26c], RZ, P1, !PT ;  /* 0x00009b001a057a10 */ /* 0x000fe40000ffe4ff */
[----:B------:R-:W-:-:S02]  /*0eb0*/  LEA R4, P1, R10, R11, 0x1 ;  /* 0x0000000b0a047211 */ /* 0x000fc400078208ff */
[----:B------:R-:W-:Y:S02]  /*0ec0*/  PRMT R11, RZ, 0x7610, R8 ;  /* 0x00007610ff0b7816 */ /* 0x000fe40000000008 */
[----:B------:R-:W-:Y:S02]  /*0ed0*/  @!P2 LEA R6, P0, R12, c[0x0][0x268], 0x1 ;  /* 0x00009a000c06aa11 */ /* 0x000fe400078008ff */
[----:B------:R-:W-:Y:S02]  /*0ee0*/  LEA.HI.X R5, R10, R5, R7, 0x1, P1 ;  /* 0x000000050a057211 */ /* 0x000fe400008f0c07 */
[----:B------:R-:W-:Y:S02]  /*0ef0*/  @!P2 LEA.HI.X R7, R12, c[0x0][0x26c], R13, 0x1, P0 ;  /* 0x00009b000c07aa11 */ /* 0x000fe400000f0c0d */
[----:B------:R-:W-:Y:S02]  /*0f00*/  ISETP.GE.AND P3, PT, R41, R28, PT ;  /* 0x0000001c2900720c */ /* 0x000fe40003f66270 */
[----:B------:R-:W-:Y:S01]  /*0f10*/  FSETP.GTU.FTZ.AND P0, PT, R19, 20, PT ;  /* 0x41a000001300780b */ /* 0x000fe20003f1c000 */
[----:B---3--:R0:W-:Y:S04]  /*0f20*/  STS.U16 [R25], R18 ;  /* 0x0000001219007388 */ /* 0x0081e80000000400 */
[----:B----4-:R1:W-:Y:S04]  /*0f30*/  STS.U16 [R25+0x40], R20 ;  /* 0x0000401419007388 */ /* 0x0103e80000000400 */
[----:B------:R2:W-:Y:S01]  /*0f40*/  STS.U16 [R25+0x80], R44 ;  /* 0x0000802c19007388 */ /* 0x0005e20000000400 */
[----:B0-----:R-:W-:-:S03]  /*0f50*/  FADD.FTZ R18, R9, R96 ;  /* 0x0000006009127221 */ /* 0x001fc60000010000 */
[----:B------:R2:W-:Y:S01]  /*0f60*/  STS.U16 [R25+0xc0], R46 ;  /* 0x0000c02e19007388 */ /* 0x0005e20000000400 */
[----:B------:R-:W-:-:S06]  /*0f70*/  NOP ;  /* 0x0000000000007918 */ /* 0x000fcc0000000000 */
[----:B------:R2:W0:Y:S01]  /*0f80*/  LDS.64 R2, [R24] ;  /* 0x0000000018027984 */ /* 0x0004220000000a00 */
[----:B-1----:R-:W-:-:S05]  /*0f90*/  FADD.FTZ R20, R11, R96 ;  /* 0x000000600b147221 */ /* 0x002fca0000010000 */
        /* <DEDUP_REMOVED lines=33> */
.L_x_13300:
[----:B------:R-:W-:Y:S05]  /*11b0*/  BSYNC B0 ;  /* 0x0000000000007941 */ /* 0x000fea0003800000 */
.L_x_13299:
        /* <DEDUP_REMOVED lines=8> */
[----:B------:R-:W-:Y:S01]  /*1240*/  HFMA2.MMA R16, -RZ, RZ, 1.625, 0 ;  /* 0x3e800000ff107435 */ /* 0x000fe200000001ff */
[----:B--2---:R-:W-:-:S02]  /*1250*/  MOV R46, 0x3d39bf78 ;  /* 0x3d39bf78002e7802 */ /* 0x004fc40000000f00 */
        /* <DEDUP_REMOVED lines=28> */
.L_x_13302:
[----:B------:R-:W-:Y:S05]  /*1420*/  BSYNC B0 ;  /* 0x0000000000007941 */ /* 0x000fea0003800000 */
.L_x_13301:
[----:B------:R-:W-:Y:S01]  /*1430*/  BSSY B0, `(.L_x_13303) ;  /* 0x0000021000007945 */ /* 0x000fe20003800000 */
[----:B------:R-:W-:Y:S05]  /*1440*/  @P0 BRA `(.L_x_13304) ;  /* 0x000001f000000947 */ /* 0x000fea0003800000 */
[----:B------:R-:W-:Y:S01]  /*1450*/  FMUL.FTZ R19, R19, 1.4426950216293334961 ;  /* 0x3fb8aa3b13137820 */ /* 0x000fe20000410000 */
[----:B------:R-:W-:Y:S01]  /*1460*/  HFMA2.MMA R16, -RZ, RZ, 1.625, 0 ;  /* 0x3e800000ff107435 */ /* 0x000fe200000001ff */
[----:B--2---:R-:W-:Y:S02]  /*1470*/  MOV R46, 0x3d39bf78 ;  /* 0x3d39bf78002e7802 */ /* 0x004fe40000000f00 */
        /* <DEDUP_REMOVED lines=28> */
.L_x_13304:
[----:B------:R-:W-:Y:S05]  /*1640*/  BSYNC B0 ;  /* 0x0000000000007941 */ /* 0x000fea0003800000 */
.L_x_13303:
        /* <DEDUP_REMOVED lines=33> */
.L_x_13306:
[----:B------:R-:W-:Y:S05]  /*1860*/  BSYNC B0 ;  /* 0x0000000000007941 */ /* 0x000fea0003800000 */
.L_x_13305:
[----:B------:R-:W-:Y:S06]  /*1870*/  BAR.SYNC.DEFER_BLOCKING 0x0 ;  /* 0x0000000000007b1d */ /* 0x000fec0000010000 */
[----:B------:R1:W3:Y:S04]  /*1880*/  @!P2 LDG.E.U16 R10, [R6.64] ;  /* 0x00000006060aa981 */ /* 0x0002e8000c1e1500 */
[----:B------:R4:W5:Y:S04]  /*1890*/  @!P3 LDG.E.U16 R12, [R4.64+-0xc0] ;  /* 0xffff4006040cb981 */ /* 0x000968000c1e1500 */
[----:B--2---:R4:W2:Y:S04]  /*18a0*/  @!P4 LDG.E.U16 R14, [R4.64+-0x80] ;  /* 0xffff8006040ec981 */ /* 0x0048a8000c1e1500 */
[----:B------:R4:W2:Y:S01]  /*18b0*/  @!P5 LDG.E.U16 R8, [R4.64+-0x40] ;  /* 0xffffc0060408d981 */ /* 0x0008a2000c1e1500 */
[----:B------:R-:W-:Y:S01]  /*18c0*/  IMAD R44, R65, c[0x0][0x200], RZ ;  /* 0x00008000412c7a24 */ /* 0x000fe200078e02ff */
[----:B------:R-:W-:Y:S01]  /*18d0*/  @!P2 MOV R45, R75 ;  /* 0x0000004b002da202 */ /* 0x000fe20000000f00 */
[----:B------:R-:W-:-:S04]  /*18e0*/  IMAD.WIDE.U32 R16, R97, c[0x0][0x200], RZ ;  /* 0x0000800061107a25 */ /* 0x000fc800078e00ff */
[----:B------:R-:W-:Y:S01]  /*18f0*/  IMAD R9, R97, c[0x0][0x204], R44 ;  /* 0x0000810061097a24 */ /* 0x000fe200078e022c */
[----:B------:R-:W-:-:S04]  /*1900*/  @!P2 MOV R44, R74 ;  /* 0x0000004a002ca202 */ /* 0x000fc80000000f00 */
[----:B------:R-:W-:Y:S01]  /*1910*/  IADD3 R17, R17, R9, RZ ;  /* 0x0000000911117210 */ /* 0x000fe20007ffe0ff */
[----:B------:R-:W-:-:S04]  /*1920*/  @!P2 IMAD.WIDE.U32 R44, R97, c[0x0][0x200], R44 ;  /* 0x00008000612caa25 */ /* 0x000fc800078e002c */
[----:B-1----:R-:W-:Y:S01]  /*1930*/  IMAD.WIDE.U32 R6, R108, c[0x0][0x208], R16 ;  /* 0x000082006c067a25 */ /* 0x002fe200078e0010 */
[----:B------:R-:W-:-:S03]  /*1940*/  @!P2 IADD3 R45, R9, R45, RZ ;  /* 0x0000002d092da210 */ /* 0x000fc60007ffe0ff */
[----:B------:R-:W-:Y:S02]  /*1950*/  IMAD R9, R107, c[0x0][0x208], RZ ;  /* 0x000082006b097a24 */ /* 0x000fe400078e02ff */
[----:B----4-:R-:W-:-:S04]  /*1960*/  @!P2 IMAD.WIDE.U32 R4, R108, c[0x0][0x208], R44 ;  /* 0x000082006c04aa25 */ /* 0x010fc800078e002c */
[----:B------:R-:W-:Y:S01]  /*1970*/  IMAD R13, R108, c[0x0][0x20c], R9 ;  /* 0x000083006c0d7a24 */ /* 0x000fe200078e0209 */
[----:B------:R-:W-:Y:S02]  /*1980*/  IADD3 R9, P6, R23, R6, RZ ;  /* 0x0000000617097210 */ /* 0x000fe40007fde0ff */
[----:B------:R-:W-:Y:S02]  /*1990*/  @!P2 IADD3 R11, P0, R49, R4, RZ ;  /* 0x00000004310ba210 */ /* 0x000fe40007f1e0ff */
[----:B------:R-:W-:Y:S02]  /*19a0*/  IADD3 R6, P1, R27, c[0x0][0x258], RZ ;  /* 0x000096001b067a10 */ /* 0x000fe40007f3e0ff */
[----:B------:R-:W-:Y:S02]  /*19b0*/  @!P2 IADD3.X R44, R38, R5, R13, P0, !PT ;  /* 0x00000005262ca210 */ /* 0x000fe400007fe40d */
[----:B------:R-:W-:Y:S02]  /*19c0*/  IADD3.X R5, R26, c[0x0][0x25c], RZ, P1, !PT ;  /* 0x000097001a057a10 */ /* 0x000fe40000ffe4ff */
[----:B------:R-:W-:-:S02]  /*19d0*/  IADD3.X R16, R22, R13, R7, P6, !PT ;  /* 0x0000000d16107210 */ /* 0x000fc400037fe407 */
[----:B------:R-:W-:Y:S02]  /*19e0*/  LEA R6, P1, R9, R6, 0x1 ;  /* 0x0000000609067211 */ /* 0x000fe400078208ff */
[----:B------:R-:W-:Y:S02]  /*19f0*/  @!P2 LEA R4, P0, R11, c[0x0][0x258], 0x1 ;  /* 0x000096000b04aa11 */ /* 0x000fe400078008ff */
[----:B------:R-:W-:Y:S02]  /*1a00*/  LEA.HI.X R7, R9, R5, R16, 0x1, P1 ;  /* 0x0000000509077211 */ /* 0x000fe400008f0c10 */
[--C-:B------:R-:W-:Y:S02]  /*1a10*/  @!P2 LEA.HI.X R5, R11, c[0x0][0x25c], R44.reuse, 0x1, P0 ;  /* 0x000097000b05aa11 */ /* 0x100fe400000f0c2c */
[----:B------:R-:W-:Y:S02]  /*1a20*/  PRMT R44, RZ, 0x7610, R44 ;  /* 0x00007610ff2c7816 */ /* 0x000fe4000000002c */
[----:B------:R-:W-:-:S02]  /*1a30*/  PRMT R16, RZ, 0x7610, R16 ;  /* 0x00007610ff107816 */ /* 0x000fc40000000010 */
[----:B------:R-:W-:Y:S01]  /*1a40*/  PRMT R46, RZ, 0x7610, R46 ;  /* 0x00007610ff2e7816 */ /* 0x000fe2000000002e */
[----:B---3--:R1:W-:Y:S04]  /*1a50*/  STS.U16 [R25], R10 ;  /* 0x0000000a19007388 */ /* 0x0083e80000000400 */
[----:B-----5:R-:W-:Y:S04]  /*1a60*/  STS.U16 [R25+0x40], R12 ;  /* 0x0000400c19007388 */ /* 0x020fe80000000400 */
[----:B--2---:R-:W-:Y:S04]  /*1a70*/  STS.U16 [R25+0x80], R14 ;  /* 0x0000800e19007388 */ /* 0x004fe80000000400 */
[----:B------:R-:W-:Y:S01]  /*1a80*/  STS.U16 [R25+0xc0], R8 ;  /* 0x0000c00819007388 */ /* 0x000fe20000000400 */
[----:B------:R-:W-:-:S06]  /*1a90*/  NOP ;  /* 0x0000000000007918 */ /* 0x000fcc0000000000 */
[----:B------:R-:W2:Y:S04]  /*1aa0*/  LDS.64 R78, [R24] ;  /* 0x00000000184e7984 */ /* 0x000ea80000000a00 */
[----:B------:R-:W-:Y:S01]  /*1ab0*/  BAR.SYNC.DEFER_BLOCKING 0x0 ;  /* 0x0000000000007b1d */ /* 0x000fe20000010000 */
[----:B-1----:R-:W-:-:S05]  /*1ac0*/  PRMT R10, RZ, 0x7610, R10 ;  /* 0x00007610ff0a7816 */ /* 0x002fca000000000a */
[----:B------:R1:W3:Y:S04]  /*1ad0*/  @!P3 LDG.E.U16 R44, [R6.64+-0xc0] ;  /* 0xffff4006062cb981 */ /* 0x0002e8000c1e1500 */
[----:B------:R-:W4:Y:S04]  /*1ae0*/  @!P2 LDG.E.U16 R16, [R4.64] ;  /* 0x000000060410a981 */ /* 0x000f28000c1e1500 */
[----:B------:R1:W5:Y:S04]  /*1af0*/  @!P4 LDG.E.U16 R46, [R6.64+-0x80] ;  /* 0xffff8006062ec981 */ /* 0x000368000c1e1500 */
[----:B------:R1:W5:Y:S01]  /*1b00*/  @!P5 LDG.E.U16 R10, [R6.64+-0x40] ;  /* 0xffffc006060ad981 */ /* 0x000362000c1e1500 */
[----:B--2---:R-:W-:-:S02]  /*1b10*/  PRMT R11, RZ, 0x7610, R78 ;  /* 0x00007610ff0b7816 */ /* 0x004fc4000000004e */
[----:B------:R-:W-:Y:S02]  /*1b20*/  PRMT R47, RZ, 0x7610, R79 ;  /* 0x00007610ff2f7816 */ /* 0x000fe4000000004f */
[----:B------:R-:W-:Y:S01]  /*1b30*/  PRMT R8, RZ, 0x5410, R78 ;  /* 0x00005410ff087816 */ /* 0x000fe2000000004e */
[----:B------:R-:W-:Y:S02]  /*1b40*/  FMUL.FTZ R12, R11, -1.4426950216293334961 ;  /* 0xbfb8aa3b0b0c7820 */ /* 0x000fe40000410000 */
[----:B------:R-:W-:Y:S02]  /*1b50*/  FMUL.FTZ R13, R47, -1.4426950216293334961 ;  /* 0xbfb8aa3b2f0d7820 */ /* 0x000fe40000410000 */
[----:B------:R-:W-:Y:S02]  /*1b60*/  FMUL.FTZ R9, R8, -1.4426950216293334961 ;  /* 0xbfb8aa3b08097820 */ /* 0x000fe40000410000 */
[----:B------:R-:W1:Y:S08]  /*1b70*/  MUFU.EX2 R12, R12 ;  /* 0x0000000c000c7308 */ /* 0x000e700000000800 */
[----:B------:R-:W2:Y:S08]  /*1b80*/  MUFU.EX2 R13, R13 ;  /* 0x0000000d000d7308 */ /* 0x000eb00000000800 */
[----:B------:R-:W0:Y:S01]  /*1b90*/  MUFU.EX2 R9, R9 ;  /* 0x0000000900097308 */ /* 0x000e220000000800 */
[----:B-1----:R-:W-:-:S02]  /*1ba0*/  FADD.FTZ R6, R12, 1 ;  /* 0x3f8000000c067421 */ /* 0x002fc40000010000 */
[----:B--2---:R-:W-:-:S05]  /*1bb0*/  FADD.FTZ R14, R13, 1 ;  /* 0x3f8000000d0e7421 */ /* 0x004fca0000010000 */
[----:B------:R-:W-:Y:S01]  /*1bc0*/  MUFU.RCP R12, R6 ;  /* 0x00000006000c7308 */ /* 0x000fe20000001000 */
[----:B0-----:R-:W-:-:S07]  /*1bd0*/  FADD.FTZ R9, R9, 1 ;  /* 0x3f80000009097421 */ /* 0x001fce0000010000 */
[----:B------:R0:W1:Y:S08]  /*1be0*/  MUFU.RCP R80, R14 ;  /* 0x0000000e00507308 */ /* 0x0000700000001000 */
[----:B------:R-:W2:Y:S01]  /*1bf0*/  MUFU.RCP R9, R9 ;  /* 0x0000000900097308 */ /* 0x000ea20000001000 */
[----:B------:R-:W-:Y:S02]  /*1c00*/  PRMT R17, RZ, 0x5410, R2 ;  /* 0x00005410ff117816 */ /* 0x000fe40000000002 */
[----:B------:R-:W-:-:S02]  /*1c10*/  PRMT R15, RZ, 0x5410, R3 ;  /* 0x00005410ff0f7816 */ /* 0x000fc40000000003 */
[----:B0-----:R-:W-:Y:S01]  /*1c20*/  PRMT R14, RZ, 0x7610, R3 ;  /* 0x00007610ff0e7816 */ /* 0x001fe20000000003 */
[----:B-1----:R-:W-:-:S04]  /*1c30*/  FADD.FTZ R6, -R80, 1 ;  /* 0x3f80000050067421 */ /* 0x002fc80000010100 */
[----:B------:R-:W-:Y:S02]  /*1c40*/  FFMA.FTZ R78, R47, R6, 1 ;  /* 0x3f8000002f4e7423 */ /* 0x000fe40000010006 */
[----:B--2---:R-:W-:-:S04]  /*1c50*/  FADD.FTZ R3, -R9, 1 ;  /* 0x3f80000009037421 */ /* 0x004fc80000010100 */
[----:B------:R-:W-:Y:S01]  /*1c60*/  FFMA.FTZ R3, R8, R3, 1 ;  /* 0x3f80000008037423 */ /* 0x000fe20000010003 */
[----:B------:R-:W-:Y:S01]  /*1c70*/  ISETP.NE.AND P6, PT, R61, RZ, PT ;  /* 0x000000ff3d00720c */ /* 0x000fe20003fc5270 */
[----:B------:R-:W-:Y:S01]  /*1c80*/  BSSY B0, `(.L_x_13307) ;  /* 0x000004b000007945 */ /* 0x000fe20003800000 */
[----:B---3--:R0:W-:Y:S04]  /*1c90*/  STS.U16 [R25+0x40], R44 ;  /* 0x0000402c19007388 */ /* 0x0081e80000000400 */
[----:B----4-:R-:W-:Y:S01]  /*1ca0*/  STS.U16 [R25], R16 ;  /* 0x0000001019007388 */ /* 0x010fe20000000400 */
[----:B0-----:R-:W-:-:S03]  /*1cb0*/  PRMT R44, RZ, 0x5410, R79 ;  /* 0x00005410ff2c7816 */ /* 0x001fc6000000004f */
[----:B-----5:R-:W-:Y:S04]  /*1cc0*/  STS.U16 [R25+0x80], R46 ;  /* 0x0000802e19007388 */ /* 0x020fe80000000400 */
[----:B------:R0:W-:Y:S01]  /*1cd0*/  STS.U16 [R25+0xc0], R10 ;  /* 0x0000c00a19007388 */ /* 0x0001e20000000400 */
[----:B------:R-:W-:-:S06]  /*1ce0*/  NOP ;  /* 0x0000000000007918 */ /* 0x000fcc0000000000 */
[----:B------:R-:W-:Y:S01]  /*1cf0*/  FMUL.FTZ R7, R44, -1.4426950216293334961 ;  /* 0xbfb8aa3b2c077820 */ /* 0x000fe20000410000 */
[----:B------:R-:W1:Y:S05]  /*1d00*/  LDS.64 R4, [R24] ;  /* 0x0000000018047984 */ /* 0x000e6a0000000a00 */
[----:B------:R-:W0:Y:S02]  /*1d10*/  MUFU.EX2 R7, R7 ;  /* 0x0000000700077308 */ /* 0x000e240000000800 */
[----:B0-----:R-:W-:-:S06]  /*1d20*/  FADD.FTZ R10, R7, 1 ;  /* 0x3f800000070a7421 */ /* 0x001fcc0000010000 */
[----:B------:R-:W0:Y:S01]  /*1d30*/  MUFU.RCP R45, R10 ;  /* 0x0000000a002d7308 */ /* 0x000e220000001000 */
[----:B------:R-:W-:Y:S01]  /*1d40*/  PRMT R16, RZ, 0x7610, R2 ;  /* 0x00007610ff107816 */ /* 0x000fe20000000002 */
[----:B------:R-:W-:Y:S01]  /*1d50*/  FADD.FTZ R2, -R12, 1 ;  /* 0x3f8000000c027421 */ /* 0x000fe20000010100 */
[--C-:B-1----:R-:W-:Y:S02]  /*1d60*/  PRMT R46, RZ, 0x5410, R5.reuse ;  /* 0x00005410ff2e7816 */ /* 0x102fe40000000005 */
[----:B------:R-:W-:Y:S01]  /*1d70*/  PRMT R81, RZ, 0x7610, R5 ;  /* 0x00007610ff517816 */ /* 0x000fe20000000005 */
[----:B0-----:R-:W-:Y:S01]  /*1d80*/  FADD.FTZ R5, -R45, 1 ;  /* 0x3f8000002d057421 */ /* 0x001fe20000010100 */
[--C-:B------:R-:W-:Y:S02]  /*1d90*/  PRMT R10, RZ, 0x5410, R4.reuse ;  /* 0x00005410ff0a7816 */ /* 0x100fe40000000004 */
[----:B------:R-:W-:Y:S01]  /*1da0*/  PRMT R13, RZ, 0x7610, R4 ;  /* 0x00007610ff0d7816 */ /* 0x000fe20000000004 */
        /* <DEDUP_REMOVED lines=14> */
[----:B------:R-:W-:-:S04]  /*1e90*/  F2FP.BF16.PACK_AB R78, R5, R2 ;  /* 0x00000002054e723e */ /* 0x000fc800000010ff */
[----:B------:R-:W-:Y:S01]  /*1ea0*/  F2FP.BF16.PACK_AB R79, R79, R6 ;  /* 0x000000064f4f723e */ /* 0x000fe200000010ff */
[----:B------:R-:W-:Y:S06]  /*1eb0*/  BAR.SYNC.DEFER_BLOCKING 0x0 ;  /* 0x0000000000007b1d */ /* 0x000fec0000010000 */
[----:B------:R0:W-:Y:S01]  /*1ec0*/  STS.64 [R24], R78 ;  /* 0x0000004e18007388 */ /* 0x0001e20000000a00 */
[----:B------:R-:W-:-:S06]  /*1ed0*/  NOP ;  /* 0x0000000000007918 */ /* 0x000fcc0000000000 */
[----:B------:R-:W-:Y:S04]  /*1ee0*/  LDS.U16 R83, [R25] ;  /* 0x0000000019537984 */ /* 0x000fe80000000400 */
[----:B------:R-:W-:Y:S04]  /*1ef0*/  LDS.U16 R85, [R25+0x40] ;  /* 0x0000400019557984 */ /* 0x000fe80000000400 */
[----:B------:R-:W-:Y:S04]  /*1f00*/  LDS.U16 R87, [R25+0x80] ;  /* 0x0000800019577984 */ /* 0x000fe80000000400 */
[----:B------:R-:W-:Y:S04]  /*1f10*/  LDS.U16 R89, [R25+0xc0] ;  /* 0x0000c00019597984 */ /* 0x000fe80000000400 */
[----:B------:R-:W-:Y:S04]  /*1f20*/  @!P6 STS [0x100], R28 ;  /* 0x0001001cff00e388 */ /* 0x000fe80000000800 */
[----:B------:R-:W-:Y:S06]  /*1f30*/  BAR.SYNC.DEFER_BLOCKING 0x0 ;  /* 0x0000000000007b1d */ /* 0x000fec0000010000 */
[----:B------:R-:W1:Y:S01]  /*1f40*/  LDS R4, [0x100] ;  /* 0x00010000ff047984 */ /* 0x000e620000000800 */
[----:B------:R-:W-:Y:S01]  /*1f50*/  IMAD R6, R65, c[0x0][0x2e8], RZ ;  /* 0x0000ba0041067a24 */ /* 0x000fe200078e02ff */
[----:B------:R-:W-:-:S03]  /*1f60*/  P2R R2, PR, RZ, 0x40 ;  /* 0x00000040ff027803 */ /* 0x000fc60000000000 */
[----:B------:R-:W-:-:S04]  /*1f70*/  IMAD.WIDE.U32 R2, R97, c[0x0][0x2e8], RZ ;  /* 0x0000ba0061027a25 */ /* 0x000fc800078e00ff */
[----:B------:R-:W-:-:S05]  /*1f80*/  IMAD R7, R97, c[0x0][0x2ec], R6 ;  /* 0x0000bb0061077a24 */ /* 0x000fca00078e0206 */
[----:B------:R-:W-:Y:S01]  /*1f90*/  IADD3 R3, R3, R7, RZ ;  /* 0x0000000703037210 */ /* 0x000fe20007ffe0ff */
[----:B------:R-:W-:-:S04]  /*1fa0*/  IMAD R5, R107, c[0x0][0x2f0], RZ ;  /* 0x0000bc006b057a24 */ /* 0x000fc800078e02ff */
[----:B------:R-:W-:-:S04]  /*1fb0*/  IMAD.WIDE.U32 R2, R108, c[0x0][0x2f0], R2 ;  /* 0x0000bc006c027a25 */ /* 0x000fc800078e0002 */
[----:B0-----:R-:W-:Y:S01]  /*1fc0*/  IMAD R79, R108, c[0x0][0x2f4], R5 ;  /* 0x0000bd006c4f7a24 */ /* 0x001fe200078e0205 */
[----:B------:R-:W-:Y:S02]  /*1fd0*/  IADD3 R5, P0, R23, R2, RZ ;  /* 0x0000000217057210 */ /* 0x000fe40007f1e0ff */
[----:B------:R-:W-:Y:S02]  /*1fe0*/  IADD3 R2, P4, R27, c[0x0][0x338], RZ ;  /* 0x0000ce001b027a10 */ /* 0x000fe40007f9e0ff */
[----:B------:R-:W-:Y:S02]  /*1ff0*/  IADD3.X R6, R22, R79, R3, P0, !PT ;  /* 0x0000004f16067210 */ /* 0x000fe400007fe403 */
[----:B------:R-:W-:Y:S02]  /*2000*/  IADD3.X R3, R26, c[0x0][0x33c], RZ, P4, !PT ;  /* 0x0000cf001a037a10 */ /* 0x000fe400027fe4ff */
[----:B-1----:R-:W-:Y:S02]  /*2010*/  ISETP.GE.AND P3, PT, R49, R4, PT ;  /* 0x000000043100720c */ /* 0x002fe40003f66270 */
[----:B------:R-:W-:-:S02]  /*2020*/  LEA R2, P5, R5, R2, 0x1 ;  /* 0x0000000205027211 */ /* 0x000fc400078a08ff */
[----:B------:R-:W-:Y:S02]  /*2030*/  IADD3 R78, P4, R49, R74, RZ ;  /* 0x0000004a314e7210 */ /* 0x000fe40007f9e0ff */
[-C--:B------:R-:W-:Y:S02]  /*2040*/  ISETP.GE.AND P2, PT, R39, R4.reuse, PT ;  /* 0x000000042700720c */ /* 0x080fe40003f46270 */
[-C--:B------:R-:W-:Y:S02]  /*2050*/  ISETP.GE.AND P1, PT, R41, R4.reuse, PT ;  /* 0x000000042900720c */ /* 0x080fe40003f26270 */
[----:B------:R-:W-:Y:S02]  /*2060*/  ISETP.GE.AND P0, PT, R37, R4, PT ;  /* 0x000000042500720c */ /* 0x000fe40003f06270 */
        /* <DEDUP_REMOVED lines=12> */
.L_x_13308:
[----:B------:R-:W-:Y:S05]  /*2130*/  BSYNC B0 ;  /* 0x0000000000007941 */ /* 0x000fea0003800000 */
.L_x_13307:
        /* <DEDUP_REMOVED lines=11> */
[----:B------:R-:W-:Y:S02]  /*21f0*/  FMUL.FTZ R15, R15, R44 ;  /* 0x0000002c0f0f7220 */ /* 0x000fe40000410000 */
[----:B------:R-:W-:-:S10]  /*2200*/  FMUL.FTZ R14, R14, R47 ;  /* 0x0000002f0e0e7220 */ /* 0x000fd40000410000 */
        /* <DEDUP_REMOVED lines=8> */
[----:B0-----:R-:W-:Y:S02]  /*2290*/  IMAD R6, R65, c[0x0][0x210], RZ ;  /* 0x0000840041067a24 */ /* 0x001fe400078e02ff */
[----:B------:R-:W-:Y:S01]  /*22a0*/  IMAD.WIDE.U32 R2, R97, c[0x0][0x210], RZ ;  /* 0x0000840061027a25 */ /* 0x000fe200078e00ff */
[----:B------:R-:W-:-:S03]  /*22b0*/  F2FP.BF16.PACK_AB R47, R47, R44 ;  /* 0x0000002c2f2f723e */ /* 0x000fc600000010ff */
[----:B------:R-:W-:Y:S02]  /*22c0*/  IMAD R5, R97, c[0x0][0x214], R6 ;  /* 0x0000850061057a24 */ /* 0x000fe400078e0206 */
[----:B------:R-:W-:-:S03]  /*22d0*/  IMAD R7, R107, c[0x0][0x218], RZ ;  /* 0x000086006b077a24 */ /* 0x000fc600078e02ff */
[----:B------:R-:W-:Y:S01]  /*22e0*/  IADD3 R3, R3, R5, RZ ;  /* 0x0000000503037210 */ /* 0x000fe20007ffe0ff */
[----:B------:R0:W-:Y:S01]  /*22f0*/  STS.64 [R24], R46 ;  /* 0x0000002e18007388 */ /* 0x0001e20000000a00 */
[----:B------:R-:W-:-:S06]  /*2300*/  NOP ;  /* 0x0000000000007918 */ /* 0x000fcc0000000000 */
[----:B------:R-:W-:Y:S01]  /*2310*/  LDS.U16 R9, [R25] ;  /* 0x0000000019097984 */ /* 0x000fe20000000400 */
[----:B------:R-:W-:-:S03]  /*2320*/  IMAD.WIDE.U32 R2, R108, c[0x0][0x218], R2 ;  /* 0x000086006c027a25 */ /* 0x000fc600078e0002 */
[----:B------:R-:W-:Y:S01]  /*2330*/  LDS.U16 R11, [R25+0x40] ;  /* 0x00004000190b7984 */ /* 0x000fe20000000400 */
[----:B0-----:R-:W-:Y:S01]  /*2340*/  IMAD R47, R108, c[0x0][0x21c], R7 ;  /* 0x000087006c2f7a24 */ /* 0x001fe200078e0207 */
[----:B------:R-:W-:Y:S02]  /*2350*/  IADD3 R2, P0, R23, R2, RZ ;  /* 0x0000000217027210 */ /* 0x000fe40007f1e0ff */
[----:B------:R-:W-:Y:S01]  /*2360*/  LDS.U16 R13, [R25+0x80] ;  /* 0x00008000190d7984 */ /* 0x000fe20000000400 */
[----:B------:R-:W-:Y:S02]  /*2370*/  IADD3 R7, P4, R27, c[0x0][0x270], RZ ;  /* 0x00009c001b077a10 */ /* 0x000fe40007f9e0ff */
        /* <DEDUP_REMOVED lines=9> */
[----:B------:R-:W-:Y:S02]  /*2410*/  IADD3.X R4, R26, c[0x0][0x274], RZ, P4, !PT ;  /* 0x00009d001a047a10 */ /* 0x000fe400027fe4ff */
        /* <DEDUP_REMOVED lines=14> */
.L_x_13311:
[----:B------:R-:W-:Y:S05]  /*2500*/  BSYNC B0 ;  /* 0x0000000000007941 */ /* 0x000fea0003800000 */
.L_x_13310:
[----:B------:R1:W-:Y:S04]  /*2510*/  @!P0 STG.E.U16 [R6.64+-0xc0], R11 ;  /* 0xffff400b06008986 */ /* 0x0003e8000c101506 */
[----:B------:R1:W-:Y:S04]  /*2520*/  @!P1 STG.E.U16 [R6.64+-0x80], R13 ;  /* 0xffff800d06009986 */ /* 0x0003e8000c101506 */
[----:B------:R1:W-:Y:S02]  /*2530*/  @!P2 STG.E.U16 [R6.64+-0x40], R45 ;  /* 0xffffc02d0600a986 */ /* 0x0003e4000c101506 */
.L_x_13309:
[----:B-1----:R-:W-:Y:S01]  /*2540*/  PRMT R2, RZ, 0x5410, R76 ;  /* 0x00005410ff027816 */ /* 0x002fe2000000004c */
[----:B------:R-:W-:Y:S01]  /*2550*/  BAR.SYNC.DEFER_BLOCKING 0x0 ;  /* 0x0000000000007b1d */ /* 0x000fe20000010000 */
[----:B0-----:R-:W-:Y:S01]  /*2560*/  MOV R4, c[0x0][0x16c] ;  /* 0x00005b0000047a02 */ /* 0x001fe20000000f00 */
[C---:B------:R-:W-:Y:S01]  /*2570*/  FMUL.FTZ R13, R17.reuse, R106 ;  /* 0x0000006a110d7220 */ /* 0x040fe20000410000 */
        /* <DEDUP_REMOVED lines=21> */
[----:B------:R-:W-:Y:S01]  /*26d0*/  IMAD R5, R65, R6, R5 ;  /* 0x0000000641057224 */ /* 0x000fe200078e0205 */
[----:B------:R-:W-:Y:S01]  /*26e0*/  IADD3 R6, R29, -0x1, RZ ;  /* 0xffffffff1d067810 */ /* 0x000fe20007ffe0ff */
[----:B------:R-:W-:-:S03]  /*26f0*/  IMAD R7, R4, c[0x0][0x2c0], RZ ;  /* 0x0000b00004077a24 */ /* 0x000fc600078e02ff */
[----:B------:R-:W-:Y:S01]  /*2700*/  IADD3 R3, R3, R5, RZ ;  /* 0x0000000503037210 */ /* 0x000fe20007ffe0ff */
[----:B------:R-:W-:Y:S02]  /*2710*/  IMAD R7, R64, c[0x0][0x2c4], R7 ;  /* 0x0000b10040077a24 */ /* 0x000fe400078e0207 */
[----:B------:R-:W-:Y:S01]  /*2720*/  IMAD R5, R0, -0x100, RZ ;  /* 0xffffff0000057824 */ /* 0x000fe200078e02ff */
[----:B------:R-:W-:Y:S01]  /*2730*/  HFMA2.MMA R0, -RZ, RZ, 0, 0 ;  /* 0x00000000ff007435 */ /* 0x000fe200000001ff */
[----:B------:R-:W-:-:S05]  /*2740*/  IMAD.WIDE.U32 R2, R64, c[0x0][0x2c0], R2 ;  /* 0x0000b00040027a25 */ /* 0x000fca00078e0002 */
[----:B------:R-:W-:Y:S02]  /*2750*/  IADD3 R3, R3, R7, RZ ;  /* 0x0000000703037210 */ /* 0x000fe40007ffe0ff */
[----:B------:R-:W-:Y:S02]  /*2760*/  LEA R8, P0, R2, c[0x0][0x320], 0x3 ;  /* 0x0000c80002087a11 */ /* 0x000fe400078018ff */
[----:B------:R-:W-:Y:S02]  /*2770*/  LEA.HI R7, R6, R6, RZ, 0x1 ;  /* 0x0000000606077211 */ /* 0x000fe400078f08ff */
[----:B------:R-:W-:Y:S02]  /*2780*/  LEA.HI.X R24, R2, c[0x0][0x324], R3, 0x3, P0 ;  /* 0x0000c90002187a11 */ /* 0x000fe400000f1c03 */
[----:B------:R-:W-:Y:S02]  /*2790*/  LEA R2, P0, R61, R8, 0x2 ;  /* 0x000000083d027211 */ /* 0x000fe400078010ff */
[----:B------:R-:W-:Y:S01]  /*27a0*/  LOP3.LUT R7, R7, 0xfffffe, RZ, 0xc0, !PT ;  /* 0x00fffffe07077812 */ /* 0x000fe200078ec0ff */
[----:B------:R-:W-:Y:S01]  /*27b0*/  CS2R R8, SRZ ;  /* 0x0000000000087805 */ /* 0x000fe2000001ff00 */
[----:B------:R-:W-:-:S05]  /*27c0*/  LEA.HI.X R3, R61, R24, RZ, 0x2, P0 ;  /* 0x000000183d037211 */ /* 0x000fca00000f14ff */
[----:B------:R-:W-:Y:S01]  /*27d0*/  IMAD.WIDE R2, R5, 0x4, R2 ;  /* 0x0000000405027825 */ /* 0x000fe200078e0202 */
[----:B------:R-:W-:Y:S02]  /*27e0*/  IADD3 R5, R6, -R7, RZ ;  /* 0x8000000706057210 */ /* 0x000fe40007ffe0ff */
[----:B------:R-:W-:Y:S02]  /*27f0*/  CS2R R6, SRZ ;  /* 0x0000000000067805 */ /* 0x000fe4000001ff00 */
        /* <DEDUP_REMOVED lines=15> */
.L_x_13343:
        /* <DEDUP_REMOVED lines=53> */
[----:B------:R-:W-:Y:S02]  /*2c40*/  IADD3 R111, R52, 0x40, RZ ;  /* 0x00000040346f7810 */ /* 0x000fe40007ffe0ff */
[----:B0-----:R-:W-:Y:S02]  /*2c50*/  SHF.L.U32 R47, R100, 0x1, RZ ;  /* 0x00000001642f7819 */ /* 0x001fe400000006ff */
        /* <DEDUP_REMOVED lines=20> */
[----:B------:R-:W-:Y:S01]  /*2da0*/  @P1 IADD3 R45, R61, 0x200, RZ ;  /* 0x000002003d2d1810 */ /* 0x000fe20007ffe0ff */
[----:B------:R-:W-:Y:S01]  /*2db0*/  BSSY B0, `(.L_x_13313) ;  /* 0x0000074000007945 */ /* 0x000fe20003800000 */
[----:B--2---:R-:W-:Y:S02]  /*2dc0*/  FMUL.FTZ R46, R94, 1.4426950216293334961 ;  /* 0x3fb8aa3b5e2e7820 */ /* 0x004fe40000410000 */
[-C--:B------:R-:W-:Y:S02]  /*2dd0*/  FMUL.FTZ R44, R95, R21.reuse ;  /* 0x000000155f2c7220 */ /* 0x080fe40000410000 */
        /* <DEDUP_REMOVED lines=20> */
[C---:B0-----:R-:W-:Y:S01]  /*2f20*/  FMUL.FTZ R98, R104.reuse, R117 ;  /* 0x0000007568627220 */ /* 0x041fe20000410000 */
[----:B------:R-:W-:Y:S01]  /*2f30*/  SHF.L.U32 R111, R45, 0x3, RZ ;  /* 0x000000032d6f7819 */ /* 0x000fe200000006ff */
        /* <DEDUP_REMOVED lines=18> */
[C---:B------:R-:W-:Y:S02]  /*3060*/  FMUL.FTZ R102, R46.reuse, R20 ;  /* 0x000000142e667220 */ /* 0x040fe40000410000 */
[----:B------:R-:W-:Y:S02]  /*3070*/  @!P2 IMAD.WIDE R44, R103, 0x10, R66 ;  /* 0x00000010672ca825 */ /* 0x000fe400078e0242 */
[----:B------:R-:W-:Y:S01]  /*3080*/  MUFU.SIN R103, R112 ;  /* 0x0000007000677308 */ /* 0x000fe20000000400 */
[----:B0-----:R-:W-:Y:S01]  /*3090*/  CS2R R104, SRZ ;  /* 0x0000000000687805 */ /* 0x001fe2000001ff00 */
[----:B------:R-:W-:Y:S01]  /*30a0*/  BAR.SYNC.DEFER_BLOCKING 0x0 ;  /* 0x0000000000007b1d */ /* 0x000fe20000010000 */
[C---:B-1----:R-:W-:Y:S02]  /*30b0*/  FMUL.FTZ R110, R46.reuse, R19 ;  /* 0x000000132e6e7220 */ /* 0x042fe40000410000 */
        /* <DEDUP_REMOVED lines=36> */
[-C--:B------:R-:W-:Y:S01]  /*3300*/  FFMA.FTZ R44, R98, R118.reuse, -R45 ;  /* 0x00000076622c7223 */ /* 0x080fe2000001082d */
        /* <DEDUP_REMOVED lines=22> */
[----:B-1----:R-:W-:Y:S01]  /*3470*/  HFMA2.MMA R102, -RZ, RZ, 1.875, 0 ;  /* 0x3f800000ff667435 */ /* 0x002fe200000001ff */
[----:B------:R-:W-:-:S11]  /*3480*/  MOV R103, RZ ;  /* 0x000000ff00677202 */ /* 0x000fd60000000f00 */
[----:B------:R-:W-:-:S04]  /*3490*/  @P3 IADD3 R45, -R51, c[0x0][0x174], RZ ;  /* 0x00005d00332d3a10 */ /* 0x000fc80007ffe1ff */
[----:B------:R-:W-:-:S04]  /*34a0*/  @P3 LEA.HI R44, R45, R45, RZ, 0x1 ;  /* 0x0000002d2d2c3211 */ /* 0x000fc800078f08ff */
[----:B------:R-:W-:-:S04]  /*34b0*/  @P3 LOP3.LUT R44, R44, 0xfffffe, RZ, 0xc0, !PT ;  /* 0x00fffffe2c2c3812 */ /* 0x000fc800078ec0ff */
[----:B------:R-:W-:-:S04]  /*34c0*/  @P3 IADD3 R45, -R44, R45, RZ ;  /* 0x0000002d2c2d3210 */ /* 0x000fc80007ffe1ff */
[----:B------:R-:W-:-:S05]  /*34d0*/  @P3 LEA R45, R45, R2, 0x8 ;  /* 0x000000022d2d3211 */ /* 0x000fca00078e40ff */
[----:B------:R0:W1:Y:S02]  /*34e0*/  @P3 LDS.64 R102, [R45.X8+0xa80] ;  /* 0x000a80002d663984 */ /* 0x0000640000008a00 */
.L_x_13314:
[----:B0---4-:R-:W-:Y:S05]  /*34f0*/  BSYNC B0 ;  /* 0x0000000000007941 */ /* 0x011fea0003800000 */
.L_x_13313:
        /* <DEDUP_REMOVED lines=111> */
[----:B------:R-:W-:Y:S01]  /*3bf0*/  HFMA2.MMA R44, -RZ, RZ, 1.875, 0 ;  /* 0x3f800000ff2c7435 */ /* 0x000fe200000001ff */
[C---:B------:R-:W-:Y:S01]  /*3c00*/  FFMA.FTZ R145, R138.reuse, R145, -R46 ;  /* 0x000000918a917223 */ /* 0x040fe2000001082e */
[----:B------:R-:W-:Y:S01]  /*3c10*/  MOV R45, RZ ;  /* 0x000000ff002d7202 */ /* 0x000fe20000000f00 */
        /* <DEDUP_REMOVED lines=71> */
.L_x_13316:
[----:B------:R-:W-:Y:S05]  /*4090*/  BSYNC B0 ;  /* 0x0000000000007941 */ /* 0x000fea0003800000 */
.L_x_13315:
        /* <DEDUP_REMOVED lines=22> */
.L_x_13318:
[----:B------:R-:W-:Y:S05]  /*4200*/  BSYNC B0 ;  /* 0x0000000000007941 */ /* 0x000fea0003800000 */
.L_x_13317:
        /* <DEDUP_REMOVED lines=40> */
.L_x_13320:
[----:B-12-4-:R-:W-:Y:S05]  /*4490*/  BSYNC B0 ;  /* 0x0000000000007941 */ /* 0x016fea0003800000 */
.L_x_13319:
        /* <DEDUP_REMOVED lines=19> */
.L_x_13322:
[----:B------:R-:W-:Y:S05]  /*45d0*/  BSYNC B0 ;  /* 0x0000000000007941 */ /* 0x000fea0003800000 */
.L_x_13321:
        /* <DEDUP_REMOVED lines=19> */
.L_x_13324:
[----:B------:R-:W-:Y:S05]  /*4710*/  BSYNC B0 ;  /* 0x0000000000007941 */ /* 0x000fea0003800000 */
.L_x_13323:
        /* <DEDUP_REMOVED lines=95> */
[----:B------:R-:W-:Y:S01]  /*4d10*/  FFMA.FTZ R120, R111, -R20, R122 ;  /* 0x800000146f787223 */ /* 0x000fe2000001007a */
[----:B------:R1:W-:Y:S01]  /*4d20*/  STS [R127.X4+0x210], R136 ;  /* 0x000210887f007388 */ /* 0x0003e20000004800 */
[----:B------:R-:W-:-:S02]  /*4d30*/  FFMA.FTZ R119, R112, -R21, R139 ;  /* 0x8000001570777223 */ /* 0x000fc4000001008b */
[----:B------:R-:W-:Y:S01]  /*4d40*/  FMUL.FTZ R122, R118, R21 ;  /* 0x00000015767a7220 */ /* 0x000fe20000410000 */
[----:B------:R-:W-:Y:S01]  /*4d50*/  STS [R40.X4+0x214], R141 ;  /* 0x0002148d28007388 */ /* 0x000fe20000004800 */
[----:B------:R-:W-:Y:S02]  /*4d60*/  FMUL.FTZ R121, R113, R20 ;  /* 0x0000001471797220 */ /* 0x000fe40000410000 */
[----:B------:R-:W-:Y:S01]  /*4d70*/  FFMA.FTZ R129, -R129, R156, -RZ ;  /* 0x0000009c81817223 */ /* 0x000fe200000109ff */
[----:B------:R-:W-:Y:S01]  /*4d80*/  STS [R40.X4+0x218], R143 ;  /* 0x0002188f28007388 */ /* 0x000fe20000004800 */
[----:B------:R-:W-:Y:S02]  /*4d90*/  FFMA.FTZ R123, R110, -R19, R123 ;  /* 0x800000136e7b7223 */ /* 0x000fe4000001007b */
        /* <DEDUP_REMOVED lines=15> */
[-C--:B------:R-:W-:Y:S02]  /*4e90*/  FMUL.FTZ R124, R102, R19.reuse ;  /* 0x00000013667c7220 */ /* 0x080fe40000410000 */
        /* <DEDUP_REMOVED lines=10> */
[----:B------:R-:W-:Y:S02]  /*4f40*/  FFMA.FTZ R125, R109, -R18, R130 ;  /* 0x800000126d7d7223 */ /* 0x000fe40000010082 */
        /* <DEDUP_REMOVED lines=36> */
.L_x_13326:
[----:B0-----:R-:W-:Y:S05]  /*5190*/  BSYNC B0 ;  /* 0x0000000000007941 */ /* 0x001fea0003800000 */
.L_x_13325:
        /* <DEDUP_REMOVED lines=24> */
.L_x_13328:
[----:B0-----:R-:W-:Y:S05]  /*5320*/  BSYNC B0 ;  /* 0x0000000000007941 */ /* 0x001fea0003800000 */
.L_x_13327:
[----:B------:R0:W2:Y:S01]  /*5330*/  LDS R131, [R46.X4+0x310] ;  /* 0x000310002e837984 */ /* 0x0000a20000004800 */
[----:B------:R-:W-:Y:S01]  /*5340*/  BSSY B0, `(.L_x_13329) ;  /* 0x0000006000007945 */ /* 0x000fe20003800000 */
[----:B------:R-:W-:Y:S01]  /*5350*/  LEA.HI.SX32 R130, R130, R61, 0x1b ;  /* 0x0000003d82827211 */ /* 0x000fe200078fdaff */
[----:B------:R-:W-:Y:S05]  /*5360*/  @!P0 BRA `(.L_x_13330) ;  /* 0x0000003000008947 */ /* 0x000fea0003800000 */
[----:B------:R-:W-:-:S05]  /*5370*/  IMAD.WIDE.U32 R44, R47, c[0x0][0x2d0], R82 ;  /* 0x0000b4002f2c7a25 */ /* 0x000fca00078e0052 */
[----:B------:R-:W-:-:S05]  /*5380*/  IADD3 R45, R129, R45, RZ ;  /* 0x0000002d812d7210 */ /* 0x000fca0007ffe0ff */
[----:B--2---:R2:W-:Y:S02]  /*5390*/  RED.E.ADD.F32.FTZ.RN.STRONG.GPU [R44.64], R131 ;  /* 0x000000832c00798e */ /* 0x0045e4000c10e786 */
.L_x_13330:
[----:B------:R-:W-:Y:S05]  /*53a0*/  BSYNC B0 ;  /* 0x0000000000007941 */ /* 0x000fea0003800000 */
.L_x_13329:
[----:B--2---:R2:W3:Y:S01]  /*53b0*/  LDS R131, [R130.X4+0x390] ;  /* 0x0003900082837984 */ /* 0x0044e20000004800 */
[----:B------:R-:W-:Y:S01]  /*53c0*/  BSSY B0, `(.L_x_13331) ;  /* 0x0000006000007945 */ /* 0x000fe20003800000 */
[----:B0-----:R-:W-:Y:S01]  /*53d0*/  IADD3 R46, R61, 0xa0, RZ ;  /* 0x000000a03d2e7810 */ /* 0x001fe20007ffe0ff */
[----:B------:R-:W-:Y:S05]  /*53e0*/  @!P1 BRA `(.L_x_13332) ;  /* 0x0000003000009947 */ /* 0x000fea0003800000 */
[----:B------:R-:W-:-:S05]  /*53f0*/  IMAD.WIDE.U32 R44, R47, c[0x0][0x2d0], R84 ;  /* 0x0000b4002f2c7a25 */ /* 0x000fca00078e0054 */
[----:B------:R-:W-:-:S05]  /*5400*/  IADD3 R45, R129, R45, RZ ;  /* 0x0000002d812d7210 */ /* 0x000fca0007ffe0ff */
[----:B---3--:R0:W-:Y:S02]  /*5410*/  RED.E.ADD.F32.FTZ.RN.STRONG.GPU [R44.64], R131 ;  /* 0x000000832c00798e */ /* 0x0081e4000c10e786 */
.L_x_13332:
[----:B------:R-:W-:Y:S05]  /*5420*/  BSYNC B0 ;  /* 0x0000000000007941 */ /* 0x000fea0003800000 */
.L_x_13331:
        /* <DEDUP_REMOVED lines=8> */
.L_x_13334:
[----:B------:R-:W-:Y:S05]  /*54b0*/  BSYNC B0 ;  /* 0x0000000000007941 */ /* 0x000fea0003800000 */
.L_x_13333:
[----:B--23--:R2:W3:Y:S01]  /*54c0*/  LDS R131, [R46.X4+0x490] ;  /* 0x000490002e837984 */ /* 0x00c4e20000004800 */
[----:B------:R-:W-:Y:S01]  /*54d0*/  BSSY B0, `(.L_x_13335) ;  /* 0x0000006000007945 */ /* 0x000fe20003800000 */
[----:B------:R-:W-:Y:S01]  /*54e0*/  LEA.HI.SX32 R130, R130, R61, 0x1b ;  /* 0x0000003d82827211 */ /* 0x000fe200078fdaff */
[----:B------:R-:W-:Y:S05]  /*54f0*/  @!P3 BRA `(.L_x_13336) ;  /* 0x000000300000b947 */ /* 0x000fea0003800000 */
[----:B------:R-:W-:-:S05]  /*5500*/  IMAD.WIDE.U32 R44, R47, c[0x0][0x2d0], R88 ;  /* 0x0000b4002f2c7a25 */ /* 0x000fca00078e0058 */
[----:B------:R-:W-:-:S05]  /*5510*/  IADD3 R45, R129, R45, RZ ;  /* 0x0000002d812d7210 */ /* 0x000fca0007ffe0ff */
[----:B---3--:R3:W-:Y:S02]  /*5520*/  RED.E.ADD.F32.FTZ.RN.STRONG.GPU [R44.64], R131 ;  /* 0x000000832c00798e */ /* 0x0087e4000c10e786 */
.L_x_13336:
[----:B------:R-:W-:Y:S05]  /*5530*/  BSYNC B0 ;  /* 0x0000000000007941 */ /* 0x000fea0003800000 */
.L_x_13335:
[----:B---3--:R3:W4:Y:S01]  /*5540*/  LDS R131, [R130.X4+0x510] ;  /* 0x0005100082837984 */ /* 0x0087220000004800 */
[----:B------:R-:W-:Y:S01]  /*5550*/  BSSY B0, `(.L_x_13337) ;  /* 0x0000006000007945 */ /* 0x000fe20003800000 */
[----:B------:R-:W-:Y:S01]  /*5560*/  IMAD.WIDE.U32 R44, R47, c[0x0][0x2d0], R92 ;  /* 0x0000b4002f2c7a25 */ /* 0x000fe200078e005c */
[----:B------:R-:W-:Y:S05]  /*5570*/  @!P4 BRA `(.L_x_13338) ;  /* 0x000000300000c947 */ /* 0x000fea0003800000 */
[----:B--2---:R-:W-:-:S05]  /*5580*/  IMAD.WIDE.U32 R46, R47, c[0x0][0x2d0], R90 ;  /* 0x0000b4002f2e7a25 */ /* 0x004fca00078e005a */
[----:B------:R-:W-:-:S05]  /*5590*/  IADD3 R47, R129, R47, RZ ;  /* 0x0000002f812f7210 */ /* 0x000fca0007ffe0ff */
[----:B----4-:R2:W-:Y:S02]  /*55a0*/  RED.E.ADD.F32.FTZ.RN.STRONG.GPU [R46.64], R131 ;  /* 0x000000832e00798e */ /* 0x0105e4000c10e786 */
.L_x_13338:
[----:B------:R-:W-:Y:S05]  /*55b0*/  BSYNC B0 ;  /* 0x0000000000007941 */ /* 0x000fea0003800000 */
.L_x_13337:
[----:B--2---:R2:W0:Y:S01]  /*55c0*/  LDS R47, [R42.X4+0x590] ;  /* 0x000590002a2f7984 */ /* 0x0044220000004800 */
[----:B------:R-:W-:Y:S01]  /*55d0*/  BSSY B0, `(.L_x_13339) ;  /* 0x0000004000007945 */ /* 0x000fe20003800000 */
[----:B------:R-:W-:Y:S05]  /*55e0*/  @!P5 BRA `(.L_x_13340) ;  /* 0x000000200000d947 */ /* 0x000fea0003800000 */
[----:B------:R-:W-:-:S05]  /*55f0*/  IADD3 R45, R129, R45, RZ ;  /* 0x0000002d812d7210 */ /* 0x000fca0007ffe0ff */
[----:B0-----:R0:W-:Y:S02]  /*5600*/  RED.E.ADD.F32.FTZ.RN.STRONG.GPU [R44.64], R47 ;  /* 0x0000002f2c00798e */ /* 0x0011e4000c10e786 */
.L_x_13340:
[----:B------:R-:W-:Y:S05]  /*5610*/  BSYNC B0 ;  /* 0x0000000000007941 */ /* 0x000fea0003800000 */
.L_x_13339:
        /* <DEDUP_REMOVED lines=101> */
.L_x_13342:
[----:B0-----:R-:W-:Y:S05]  /*5c70*/  BSYNC B0 ;  /* 0x0000000000007941 */ /* 0x001fea0003800000 */
.L_x_13341:
[----:B------:R-:W-:Y:S02]  /*5c80*/  IADD3 R2, R2, 0x1, RZ ;  /* 0x0000000102027810 */ /* 0x000fe40007ffe0ff */
[----:B------:R-:W-:-:S02]  /*5c90*/  IADD3 R3, P1, R3, 0x1, RZ ;  /* 0x0000000103037810 */ /* 0x000fc40007f3e0ff */
[----:B------:R-:W-:Y:S02]  /*5ca0*/  ISETP.GE.AND P0, PT, R2, c[0x0][0x16c], PT ;  /* 0x00005b0002007a0c */ /* 0x000fe40003f06270 */
[----:B------:R-:W-:-:S11]  /*5cb0*/  IADD3.X R0, RZ, R0, RZ, P1, !PT ;  /* 0x00000000ff007210 */ /* 0x000fd60000ffe4ff */
[----:B------:R-:W-:Y:S01]  /*5cc0*/  @P0 CALL.REL.NOINC `(.L_x_13312) ;  /* 0x0000001000000944 */ /* 0x000fe20003c00000 */
[----:B------:R-:W-:Y:S05]  /*5cd0*/  BRA `(.L_x_13343) ;  /* 0xffffcc1000007947 */ /* 0x000fea000383ffff */
.L_x_13312:
[----:B------:R-:W-:Y:S01]  /*5ce0*/  BAR.SYNC.DEFER_BLOCKING 0x0 ;  /* 0x0000000000007b1d */ /* 0x000fe20000010000 */
[-C--:B------:R-:W-:Y:S02]  /*5cf0*/  ISETP.GE.AND P3, PT, R49, R28.reuse, PT ;  /* 0x0000001c3100720c */ /* 0x080fe40003f66270 */
[-C--:B------:R-:W-:Y:S02]  /*5d00*/  ISETP.GE.AND P2, PT, R41, R28.reuse, PT ;  /* 0x0000001c2900720c */ /* 0x080fe40003f46270 */
[-C--:B------:R-:W-:Y:S02]  /*5d10*/  ISETP.GE.AND P1, PT, R39, R28.reuse, PT ;  /* 0x0000001c2700720c */ /* 0x080fe40003f26270 */
[----:B------:R-:W-:Y:S02]  /*5d20*/  ISETP.GE.AND P0, PT, R37, R28, PT ;  /* 0x0000001c2500720c */ /* 0x000fe40003f06270 */
[----:B------:R-:W-:-:S05]  /*5d30*/  PRMT R0, RZ, 0x7610, R0 ;  /* 0x00007610ff007816 */ /* 0x000fca0000000000 */
[----:B------:R-:W-:-:S04]  /*5d40*/  @!P3 IADD3 R2, P4, R58, R27, RZ ;  /* 0x0000001b3a02b210 */ /* 0x000fc80007f9e0ff */
[----:B------:R-:W-:Y:S02]  /*5d50*/  @!P3 IADD3.X R3, R57, R26, RZ, P4, !PT ;  /* 0x0000001a3903b210 */ /* 0x000fe400027fe4ff */
[CC--:B------:R-:W-:Y:S02]  /*5d60*/  @!P1 IADD3 R14, P4, R58.reuse, R27.reuse, RZ ;  /* 0x0000001b3a0e9210 */ /* 0x0c0fe40007f9e0ff */
[CC--:B------:R-:W-:Y:S01]  /*5d70*/  @!P0 IADD3 R16, P5, R58.reuse, R27.reuse, RZ ;  /* 0x0000001b3a108210 */ /* 0x0c0fe20007fbe0ff */
[----:B------:R-:W3:Y:S01]  /*5d80*/  @!P3 LDG.E.U16 R0, [R2.64] ;  /* 0x000000060200b981 */ /* 0x000ee2000c1e1500 */
[----:B------:R-:W-:Y:S02]  /*5d90*/  @!P2 IADD3 R4, P3, R58, R27, RZ ;  /* 0x0000001b3a04a210 */ /* 0x000fe40007f7e0ff */
[----:B------:R-:W-:Y:S02]  /*5da0*/  PRMT R18, RZ, 0x7610, R18 ;  /* 0x00007610ff127816 */ /* 0x000fe40000000012 */
[----:B------:R-:W-:-:S02]  /*5db0*/  PRMT R20, RZ, 0x7610, R20 ;  /* 0x00007610ff147816 */ /* 0x000fc40000000014 */
[----:B------:R-:W-:Y:S02]  /*5dc0*/  PRMT R44, RZ, 0x7610, R44 ;  /* 0x00007610ff2c7816 */ /* 0x000fe4000000002c */
[CC--:B------:R-:W-:Y:S02]  /*5dd0*/  @!P2 IADD3.X R5, R57.reuse, R26.reuse, RZ, P3, !PT ;  /* 0x0000001a3905a210 */ /* 0x0c0fe40001ffe4ff */
[CC--:B------:R-:W-:Y:S02]  /*5de0*/  @!P1 IADD3.X R15, R57.reuse, R26.reuse, RZ, P4, !PT ;  /* 0x0000001a390f9210 */ /* 0x0c0fe400027fe4ff */
[----:B------:R-:W-:Y:S01]  /*5df0*/  @!P0 IADD3.X R17, R57, R26, RZ, P5, !PT ;  /* 0x0000001a39118210 */ /* 0x000fe20002ffe4ff */
[----:B------:R-:W4:Y:S04]  /*5e00*/  @!P2 LDG.E.U16 R18, [R4.64+0x40] ;  /* 0x000040060412a981 */ /* 0x000f28000c1e1500 */
[----:B------:R-:W5:Y:S04]  /*5e10*/  @!P1 LDG.E.U16 R20, [R14.64+0x80] ;  /* 0x000080060e149981 */ /* 0x000f68000c1e1500 */
[----:B--2---:R-:W2:Y:S01]  /*5e20*/  @!P0 LDG.E.U16 R44, [R16.64+0xc0] ;  /* 0x0000c006102c8981 */ /* 0x004ea2000c1e1500 */
[----:B------:R-:W-:Y:S01]  /*5e30*/  ISETP.NE.AND P6, PT, R61, RZ, PT ;  /* 0x000000ff3d00720c */ /* 0x000fe20003fc5270 */
[----:B------:R-:W-:Y:S01]  /*5e40*/  IMAD R45, R107, c[0x0][0x2e0], RZ ;  /* 0x0000b8006b2d7a24 */ /* 0x000fe200078e02ff */
[----:B------:R-:W-:Y:S01]  /*5e50*/  F2FP.BF16.PACK_AB R21, R10, R11 ;  /* 0x0000000b0a15723e */ /* 0x000fe200000010ff */
[----:B------:R-:W-:Y:S02]  /*5e60*/  BSSY B0, `(.L_x_13344) ;  /* 0x000004e000007945 */ /* 0x000fe40003800000 */
[----:B------:R-:W-:Y:S01]  /*5e70*/  IMAD R45, R108, c[0x0][0x2e4], R45 ;  /* 0x0000b9006c2d7a24 */ /* 0x000fe200078e022d */
[----:B---3--:R-:W-:Y:S04]  /*5e80*/  STS.U16 [R25], R0 ;  /* 0x0000000019007388 */ /* 0x008fe80000000400 */
[----:B----4-:R-:W-:Y:S04]  /*5e90*/  STS.U16 [R25+0x40], R18 ;  /* 0x0000401219007388 */ /* 0x010fe80000000400 */
[----:B-----5:R0:W-:Y:S04]  /*5ea0*/  STS.U16 [R25+0x80], R20 ;  /* 0x0000801419007388 */ /* 0x0201e80000000400 */
[----:B--2---:R-:W-:Y:S01]  /*5eb0*/  STS.U16 [R25+0xc0], R44 ;  /* 0x0000c02c19007388 */ /* 0x004fe20000000400 */
[----:B------:R-:W-:-:S06]  /*5ec0*/  NOP ;  /* 0x0000000000007918 */ /* 0x000fcc0000000000 */
[----:B------:R-:W2:Y:S01]  /*5ed0*/  LDS.64 R46, [R24] ;  /* 0x00000000182e7984 */ /* 0x000ea20000000a00 */
[----:B0-----:R-:W-:-:S03]  /*5ee0*/  F2FP.BF16.PACK_AB R20, R12, R13 ;  /* 0x0000000d0c14723e */ /* 0x001fc600000010ff */
[----:B------:R-:W-:Y:S06]  /*5ef0*/  BAR.SYNC.DEFER_BLOCKING 0x0 ;  /* 0x0000000000007b1d */ /* 0x000fec0000010000 */
[----:B------:R0:W-:Y:S01]  /*5f00*/  STS.64 [R24], R20 ;  /* 0x0000001418007388 */ /* 0x0001e20000000a00 */
[----:B------:R-:W-:-:S06]  /*5f10*/  NOP ;  /* 0x0000000000007918 */ /* 0x000fcc0000000000 */
[----:B------:R-:W-:Y:S04]  /*5f20*/  LDS.U16 R13, [R25] ;  /* 0x00000000190d7984 */ /* 0x000fe80000000400 */
[----:B------:R-:W-:Y:S01]  /*5f30*/  LDS.U16 R15, [R25+0x40] ;  /* 0x00004000190f7984 */ /* 0x000fe20000000400 */
[----:B--2---:R-:W-:Y:S02]  /*5f40*/  PRMT R3, RZ, 0x5410, R46 ;  /* 0x00005410ff037816 */ /* 0x004fe4000000002e */
        /* <DEDUP_REMOVED lines=8> */
[--C-:B------:R-:W-:Y:S01]  /*5fd0*/  FADD.FTZ R4, R3, R96.reuse ;  /* 0x0000006003047221 */ /* 0x100fe20000010000 */
[----:B------:R-:W-:Y:S02]  /*5fe0*/  PRMT R3, RZ, 0x5410, R47 ;  /* 0x00005410ff037816 */ /* 0x000fe4000000002f */
[----:B------:R-:W-:Y:S01]  /*5ff0*/  BAR.SYNC.DEFER_BLOCKING 0x0 ;  /* 0x0000000000007b1d */ /* 0x000fe20000010000 */
[----:B------:R-:W-:Y:S02]  /*6000*/  FSETP.GTU.FTZ.AND P0, PT, R14, 20, PT ;  /* 0x41a000000e00780b */ /* 0x000fe40003f1c000 */
[----:B------:R-:W-:Y:S01]  /*6010*/  FADD.FTZ R3, R3, R96 ;  /* 0x0000006003037221 */ /* 0x000fe20000010000 */
[----:B------:R-:W-:-:S04]  /*6020*/  FSETP.GTU.FTZ.AND P2, PT, R4, 20, PT ;  /* 0x41a000000400780b */ /* 0x000fc80003f5c000 */
[----:B------:R-:W-:Y:S01]  /*6030*/  FSETP.GTU.FTZ.AND P3, PT, R3, 20, PT ;  /* 0x41a000000300780b */ /* 0x000fe20003f7c000 */
[----:B------:R-:W-:-:S05]  /*6040*/  @!P1 FMUL.FTZ R0, R2, -1.4426950216293334961 ;  /* 0xbfb8aa3b02009820 */ /* 0x000fca0000410000 */
[----:B------:R-:W-:Y:S01]  /*6050*/  @!P0 FMUL.FTZ R10, R14, -1.4426950216293334961 ;  /* 0xbfb8aa3b0e0a8820 */ /* 0x000fe20000410000 */
[----:B------:R-:W2:Y:S01]  /*6060*/  @!P1 MUFU.EX2 R0, R0 ;  /* 0x0000000000009308 */ /* 0x000ea20000000800 */
[----:B------:R-:W-:Y:S02]  /*6070*/  IMAD R14, R65, c[0x0][0x2d8], RZ ;  /* 0x0000b600410e7a24 */ /* 0x000fe400078e02ff */
[----:B------:R-:W-:Y:S02]  /*6080*/  @!P2 FMUL.FTZ R2, R4, -1.4426950216293334961 ;  /* 0xbfb8aa3b0402a820 */ /* 0x000fe40000410000 */
[----:B0-----:R-:W-:Y:S02]  /*6090*/  IMAD R21, R97, c[0x0][0x2dc], R14 ;  /* 0x0000b70061157a24 */ /* 0x001fe400078e020e */
[----:B------:R-:W-:Y:S01]  /*60a0*/  @!P3 FMUL.FTZ R5, R3, -1.4426950216293334961 ;  /* 0xbfb8aa3b0305b820 */ /* 0x000fe20000410000 */
[----:B------:R0:W3:Y:S01]  /*60b0*/  @!P2 MUFU.EX2 R4, R2 ;  /* 0x000000020004a308 */ /* 0x0000e20000000800 */
[----:B------:R-:W4:Y:S07]  /*60c0*/  LDS R12, [0x100] ;  /* 0x00010000ff0c7984 */ /* 0x000f2e0000000800 */
[----:B------:R-:W5:Y:S01]  /*60d0*/  @!P3 MUFU.EX2 R5, R5 ;  /* 0x000000050005b308 */ /* 0x000f620000000800 */
[----:B0-----:R-:W-:-:S04]  /*60e0*/  IMAD.WIDE.U32 R2, R97, c[0x0][0x2d8], RZ ;  /* 0x0000b60061027a25 */ /* 0x001fc800078e00ff */
[----:B--2---:R-:W-:Y:S01]  /*60f0*/  @!P1 FADD.FTZ R0, R0, 1 ;  /* 0x3f80000000009421 */ /* 0x004fe20000010000 */
[----:B------:R-:W-:Y:S02]  /*6100*/  IADD3 R3, R3, R21, RZ ;  /* 0x0000001503037210 */ /* 0x000fe40007ffe0ff */
[----:B------:R-:W0:Y:S01]  /*6110*/  @!P0 MUFU.EX2 R10, R10 ;  /* 0x0000000a000a8308 */ /* 0x000e220000000800 */
[----:B---3--:R-:W-:Y:S02]  /*6120*/  @!P2 FADD.FTZ R4, R4, 1 ;  /* 0x3f8000000404a421 */ /* 0x008fe40000010000 */
[----:B------:R-:W-:-:S05]  /*6130*/  IMAD.WIDE.U32 R2, R108, c[0x0][0x2e0], R2 ;  /* 0x0000b8006c027a25 */ /* 0x000fca00078e0002 */
[----:B------:R-:W2:Y:S01]  /*6140*/  @!P1 MUFU.RCP R11, R0 ;  /* 0x00000000000b9308 */ /* 0x000ea20000001000 */
[----:B-----5:R-:W-:Y:S01]  /*6150*/  @!P3 FADD.FTZ R5, R5, 1 ;  /* 0x3f8000000505b421 */ /* 0x020fe20000010000 */
[----:B------:R-:W-:-:S04]  /*6160*/  IADD3 R2, P4, R23, R2, RZ ;  /* 0x0000000217027210 */ /* 0x000fc80007f9e0ff */
[----:B------:R-:W-:Y:S02]  /*6170*/  IADD3.X R3, R22, R45, R3, P4, !PT ;  /* 0x0000002d16037210 */ /* 0x000fe400027fe403 */
[----:B------:R-:W3:Y:S01]  /*6180*/  @!P2 MUFU.RCP R4, R4 ;  /* 0x000000040004a308 */ /* 0x000ee20000001000 */
[----:B0-----:R-:W-:-:S07]  /*6190*/  @!P0 FADD.FTZ R10, R10, 1 ;  /* 0x3f8000000a0a8421 */ /* 0x001fce0000010000 */
[----:B------:R-:W0:Y:S01]  /*61a0*/  @!P3 MUFU.RCP R5, R5 ;  /* 0x000000050005b308 */ /* 0x000e220000001000 */
[-C--:B----4-:R-:W-:Y:S01]  /*61b0*/  ISETP.GE.AND P4, PT, R49, R12.reuse, PT ;  /* 0x0000000c3100720c */ /* 0x090fe20003f86270 */
[----:B--2---:R-:W-:Y:S01]  /*61c0*/  @!P1 FMUL.FTZ R6, R6, R11 ;  /* 0x0000000b06069220 */ /* 0x004fe20000410000 */
[----:B------:R-:W-:Y:S02]  /*61d0*/  IADD3 R11, P5, R27, c[0x0][0x330], RZ ;  /* 0x0000cc001b0b7a10 */ /* 0x000fe40007fbe0ff */
[----:B------:R-:W-:-:S03]  /*61e0*/  ISETP.GE.AND P1, PT, R37, R12, PT ;  /* 0x0000000c2500720c */ /* 0x000fc60003f26270 */
[----:B------:R2:W4:Y:S01]  /*61f0*/  @!P0 MUFU.RCP R0, R10 ;  /* 0x0000000a00008308 */ /* 0x0005220000001000 */
[----:B---3--:R-:W-:Y:S01]  /*6200*/  @!P2 FMUL.FTZ R7, R7, R4 ;  /* 0x000000040707a220 */ /* 0x008fe20000410000 */
[----:B------:R-:W-:Y:S02]  /*6210*/  IADD3.X R4, R26, c[0x0][0x334], RZ, P5, !PT ;  /* 0x0000cd001a047a10 */ /* 0x000fe40002ffe4ff */
[-C--:B------:R-:W-:Y:S01]  /*6220*/  ISETP.GE.AND P2, PT, R39, R12.reuse, PT ;  /* 0x0000000c2700720c */ /* 0x080fe20003f46270 */
[----:B0-----:R-:W-:Y:S01]  /*6230*/  @!P3 FMUL.FTZ R8, R8, R5 ;  /* 0x000000050808b220 */ /* 0x001fe20000410000 */
[C---:B--2---:R-:W-:Y:S02]  /*6240*/  LEA R10, P5, R2.reuse, R11, 0x1 ;  /* 0x0000000b020a7211 */ /* 0x044fe400078a08ff */
[----:B------:R-:W-:Y:S02]  /*6250*/  ISETP.GE.AND P3, PT, R41, R12, PT ;  /* 0x0000000c2900720c */ /* 0x000fe40003f66270 */
[----:B------:R-:W-:Y:S01]  /*6260*/  LEA.HI.X R11, R2, R4, R3, 0x1, P5 ;  /* 0x00000004020b7211 */ /* 0x000fe200028f0c03 */
[----:B----4-:R-:W-:Y:S01]  /*6270*/  @!P0 FMUL.FTZ R9, R9, R0 ;  /* 0x0000000009098220 */ /* 0x010fe20000410000 */
        /* <DEDUP_REMOVED lines=12> */
.L_x_13345:
[----:B------:R-:W-:Y:S05]  /*6340*/  BSYNC B0 ;  /* 0x0000000000007941 */ /* 0x000fea0003800000 */
.L_x_13344:
        /* <DEDUP_REMOVED lines=11> */
[----:B--2---:R-:W-:-:S02]  /*6400*/  IMAD R15, R97, c[0x0][0x2fc], R4 ;  /* 0x0000bf00610f7a24 */ /* 0x004fc400078e0204 */
        /* <DEDUP_REMOVED lines=25> */
.L_x_13347:
[----:B------:R-:W-:Y:S05]  /*65a0*/  BSYNC B0 ;  /* 0x0000000000007941 */ /* 0x000fea0003800000 */
.L_x_13346:
        /* <DEDUP_REMOVED lines=30> */
.L_x_13298:
[----:B------:R-:W-:Y:S02]  /*6790*/  ISETP.NE.U32.AND P0, PT, RZ, c[0x0][0x328], PT ;  /* 0x0000ca00ff007a0c */ /* 0x000fe40003f05070 */
[----:B------:R-:W-:Y:S02]  /*67a0*/  ISETP.NE.U32.AND P2, PT, RZ, c[0x0][0x348], PT ;  /* 0x0000d200ff007a0c */ /* 0x000fe40003f45070 */
[----:B------:R-:W-:-:S02]  /*67b0*/  ISETP.NE.AND.EX P1, PT, RZ, c[0x0][0x32c], PT, P0 ;  /* 0x0000cb00ff007a0c */ /* 0x000fc40003f25300 */
[----:B------:R-:W-:-:S11]  /*67c0*/  ISETP.NE.AND.EX P0, PT, RZ, c[0x0][0x34c], PT, P2 ;  /* 0x0000d300ff007a0c */ /* 0x000fd60003f05320 */
[----:B------:R-:W-:Y:S05]  /*67d0*/  @!P1 BRA `(.L_x_13349) ;  /* 0x0000014000009947 */ /* 0x000fea0003800000 */
[----:B--2---:R-:W2:Y:S01]  /*67e0*/  SHFL.DOWN P1, R3, R62, 0x1, 0x1f ;  /* 0x08201f003e037f89 */ /* 0x004ea20000020000 */
[----:B------:R-:W-:Y:S03]  /*67f0*/  BSSY B0, `(.L_x_13349) ;  /* 0x0000012000007945 */ /* 0x000fe60003800000 */
[----:B------:R-:W3:Y:S01]  /*6800*/  S2R R4, SR_LANEID ;  /* 0x0000000000047919 */ /* 0x000ee20000000000 */
[----:B--2---:R-:W-:Y:S01]  /*6810*/  @P1 FADD R3, R3, R62 ;  /* 0x0000003e03031221 */ /* 0x004fe20000000000 */
[----:B---3--:R-:W-:-:S04]  /*6820*/  ISETP.NE.AND P2, PT, R4, RZ, PT ;  /* 0x000000ff0400720c */ /* 0x008fc80003f45270 */
[----:B------:R-:W2:Y:S04]  /*6830*/  SHFL.DOWN P1, R0, R3, 0x2, 0x1f ;  /* 0x08401f0003007f89 */ /* 0x000ea80000020000 */
[----:B------:R-:W3:Y:S01]  /*6840*/  S2R R4, SR_TID.X ;  /* 0x0000000000047919 */ /* 0x000ee20000002100 */
[----:B--2---:R-:W-:-:S05]  /*6850*/  @P1 FADD R0, R3, R0 ;  /* 0x0000000003001221 */ /* 0x004fca0000000000 */
[----:B------:R-:W2:Y:S02]  /*6860*/  SHFL.DOWN P1, R5, R0, 0x4, 0x1f ;  /* 0x08801f0000057f89 */ /* 0x000ea40000020000 */
[----:B--2---:R-:W-:-:S05]  /*6870*/  @P1 FADD R5, R0, R5 ;  /* 0x0000000500051221 */ /* 0x004fca0000000000 */
[----:B------:R-:W2:Y:S02]  /*6880*/  SHFL.DOWN P1, R2, R5, 0x8, 0x1f ;  /* 0x09001f0005027f89 */ /* 0x000ea40000020000 */
[----:B--2---:R-:W-:-:S05]  /*6890*/  @P1 FADD R2, R5, R2 ;  /* 0x0000000205021221 */ /* 0x004fca0000000000 */
[----:B0-----:R-:W0:Y:S02]  /*68a0*/  SHFL.DOWN P1, R7, R2, 0x10, 0x1f ;  /* 0x0a001f0002077f89 */ /* 0x001e240000020000 */
[----:B0-----:R-:W-:Y:S01]  /*68b0*/  @P1 FADD R7, R2, R7 ;  /* 0x0000000702071221 */ /* 0x001fe20000000000 */
[----:B---3--:R-:W-:-:S04]  /*68c0*/  ISETP.NE.AND P1, PT, R4, RZ, PT ;  /* 0x000000ff0400720c */ /* 0x008fc80003f25270 */
[----:B------:R0:W-:Y:S04]  /*68d0*/  @!P2 STS [0x634], R7 ;  /* 0x00063407ff00a388 */ /* 0x0001e80000000800 */
[----:B------:R-:W-:Y:S06]  /*68e0*/  BAR.SYNC.DEFER_BLOCKING 0x0 ;  /* 0x0000000000007b1d */ /* 0x000fec0000010000 */
[----:B------:R-:W-:Y:S05]  /*68f0*/  @P1 BRA `(.L_x_13350) ;  /* 0x0000001000001947 */ /* 0x000fea0003800000 */
[----:B0-----:R0:W-:Y:S02]  /*6900*/  RED.E.ADD.F32.FTZ.RN.STRONG.GPU [R68.64], R7 ;  /* 0x000000074400798e */ /* 0x0011e4000c10e786 */
.L_x_13350:
[----:B0-----:R-:W-:Y:S05]  /*6910*/  BSYNC B0 ;  /* 0x0000000000007941 */ /* 0x001fea0003800000 */
.L_x_13349:
        /* <DEDUP_REMOVED lines=8> */
[----:B--2---:R-:W0:Y:S02]  /*69a0*/  SHFL.DOWN P0, R3, R0, 0x2, 0x1f ;  /* 0x08401f0000037f89 */ /* 0x004e240000000000 */
        /* <DEDUP_REMOVED lines=14> */
.L_x_13352:
[----:B0-----:R-:W0:Y:S02]  /*6a90*/  S2R R13, SR_TID.X ;  /* 0x00000000000d7919 */ /* 0x001e240000002100 */
.L_x_13353:
[----:B0-----:R-:W-:Y:S05]  /*6aa0*/  BSYNC B0 ;  /* 0x0000000000007941 */ /* 0x001fea0003800000 */
.L_x_13351:
[----:B------:R-:W-:-:S13]  /*6ab0*/  ISETP.GE.AND P0, PT, R13, c[0x0][0x16c], PT ;  /* 0x00005b000d007a0c */ /* 0x000fda0003f06270 */
[----:B------:R-:W-:Y:S05]  /*6ac0*/  @P0 EXIT ;  /* 0x000000000000094d */ /* 0x000fea0003800000 */
[C---:B--2---:R-:W-:Y:S02]  /*6ad0*/  IMAD R3, R107.reuse, c[0x0][0x2a8], RZ ;  /* 0x0000aa006b037a24 */ /* 0x044fe400078e02ff */
[----:B------:R-:W-:Y:S02]  /*6ae0*/  IMAD R107, R107, c[0x0][0x288], RZ ;  /* 0x0000a2006b6b7a24 */ /* 0x000fe400078e02ff */
[----:B------:R-:W-:-:S04]  /*6af0*/  IMAD.WIDE.U32 R6, R108, c[0x0][0x2a8], RZ ;  /* 0x0000aa006c067a25 */ /* 0x000fc800078e00ff */
[C---:B------:R-:W-:Y:S02]  /*6b00*/  IMAD R3, R108.reuse, c[0x0][0x2ac], R3 ;  /* 0x0000ab006c037a24 */ /* 0x040fe400078e0203 */
[C---:B------:R-:W-:Y:S02]  /*6b10*/  IMAD R19, R108.reuse, c[0x0][0x28c], R107 ;  /* 0x0000a3006c137a24 */ /* 0x040fe400078e026b */
[----:B------:R-:W-:Y:S01]  /*6b20*/  IMAD.WIDE.U32 R108, R108, c[0x0][0x288], RZ ;  /* 0x0000a2006c6c7a25 */ /* 0x000fe200078e00ff */
[----:B------:R-:W-:-:S04]  /*6b30*/  IADD3 R21, R7, R3, RZ ;  /* 0x0000000307157210 */ /* 0x000fc80007ffe0ff */
[----:B------:R-:W-:Y:S02]  /*6b40*/  IADD3 R19, R109, R19, RZ ;  /* 0x000000136d137210 */ /* 0x000fe40007ffe0ff */
.L_x_13354:
        /* <DEDUP_REMOVED lines=28> */
.L_x_13355:
        /* <DEDUP_REMOVED lines=15> */
.L_x_14759:


//--------------------- .text._Z25selective_scan_bwd_kernelI32Selective_Scan_bwd_kernel_traitsILi32ELi4ELb0ELb1ELb0ELb0ELb0EN3c108BFloat16ENS1_7complexIfEEEEv12SSMParamsBwd --------------------------
	.section	.text._Z25selective_scan_bwd_kernelI32Selective_Scan_bwd_kernel_traitsILi32ELi4ELb0ELb1ELb0ELb0ELb0EN3c108BFloat16ENS1_7complexIfEEEEv12SSMParamsBwd,"ax",@progbits
	.sectioninfo	@"SHI_REGISTERS=163"
	.align	128
        .global         _Z25selective_scan_bwd_kernelI32Selective_Scan_bwd_kernel_traitsILi32ELi4ELb0ELb1ELb0ELb0ELb0EN3c108BFloat16ENS1_7complexIfEEEEv12SSMParamsBwd
        .type           _Z25selective_scan_bwd_kernelI32Selective_Scan_bwd_kernel_traitsILi32ELi4ELb0ELb1ELb0ELb0ELb0EN3c108BFloat16ENS1_7complexIfEEEEv12SSMParamsBwd,@function
        .size           _Z25selective_scan_bwd_kernelI32Selective_Scan_bwd_kernel_traitsILi32ELi4ELb0ELb1ELb0ELb0ELb0EN3c108BFloat16ENS1_7complexIfEEEEv12SSMParamsBwd,(.L_x_14760 - _Z25selective_scan_bwd_kernelI32Selective_Scan_bwd_kernel_traitsILi32ELi4ELb0ELb1ELb0ELb0ELb0EN3c108BFloat16ENS1_7complexIfEEEEv12SSMParamsBwd)
        .other          _Z25selective_scan_bwd_kernelI32Selective_Scan_bwd_kernel_traitsILi32ELi4ELb0ELb1ELb0ELb0ELb0EN3c108BFloat16ENS1_7complexIfEEEEv12SSMParamsBwd,@"STO_CUDA_ENTRY STV_DEFAULT"
_Z25selective_scan_bwd_kernelI32Selective_Scan_bwd_kernel_traitsILi32ELi4ELb0ELb1ELb0ELb0ELb0EN3c108BFloat16ENS1_7complexIfEEEEv12SSMParamsBwd:
.text._Z25selective_scan_bwd_kernelI32Selective_Scan_bwd_kernel_traitsILi32ELi4ELb0ELb1ELb0ELb0ELb0EN3c108BFloat16ENS1_7complexIfEEEEv12SSMParamsBwd:
        /* <DEDUP_REMOVED lines=17> */
[----:B--2---:R-:W-:Y:S02]  /*0110*/  SHF.R.S32.HI R98, RZ, 0x1f, R100 ;  /* 0x0000001fff627819 */ /* 0x004fe40000011464 */
[----:B------:R-:W-:Y:S01]  /*0120*/  @P1 LEA.HI.X R5, R104, c[0x0][0x254], R103, 0x2, P3 ;  /* 0x0000950068051a11 */ /* 0x000fe200018f1467 */
[----:B------:R0:W5:Y:S01]  /*0130*/  @P0 LDG.E R102, [R2.64] ;  /* 0x0000000402660981 */ /* 0x000162000c1e1900 */
[----:B-1----:R-:W-:Y:S01]  /*0140*/  IADD3 R6, R0, 0xffffffe, RZ ;  /* 0x0ffffffe00067810 */ /* 0x002fe20007ffe0ff */
[----:B------:R-:W-:Y:S02]  /*0150*/  IMAD R15, R98, c[0x0][0x278], RZ ;  /* 0x00009e00620f7a24 */ /* 0x000fe400078e02ff */
[----:B------:R1:W5:Y:S01]  /*0160*/  @P1 LDG.E R101, [R4.64] ;  /* 0x0000000404651981 */ /* 0x000362000c1e1900 */
[----:B------:R2:W3:Y:S01]  /*0170*/  F2I.FTZ.U32.TRUNC.NTZ R7, R6 ;  /* 0x0000000600077305 */ /* 0x0004e2000021f000 */
[----:B------:R-:W-:Y:S01]  /*0180*/  ISETP.NE.AND P1, PT, RZ, c[0x0][0x178], PT ;  /* 0x00005e00ff007a0c */ /* 0x000fe20003f25270 */
[----:B------:R-:W-:Y:S01]  /*0190*/  IMAD R13, R103, c[0x0][0x1d8], RZ ;  /* 0x00007600670d7a24 */ /* 0x000fe200078e02ff */
[----:B------:R-:W-:Y:S01]  /*01a0*/  HFMA2.MMA R96, -RZ, RZ, 0, 0 ;  /* 0x00000000ff607435 */ /* 0x000fe200000001ff */
[----:B------:R-:W-:Y:S01]  /*01b0*/  IMAD R17, R100, c[0x0][0x27c], R15 ;  /* 0x00009f0064117a24 */ /* 0x000fe200078e020f */
[----:B0-----:R-:W-:Y:S01]  /*01c0*/  IABS R2, R104 ;  /* 0x0000006800027213 */ /* 0x001fe20000000000 */
[----:B------:R-:W-:Y:S01]  /*01d0*/  IMAD R10, R104, c[0x0][0x1dc], R13 ;  /* 0x00007700680a7a24 */ /* 0x000fe200078e020d */
[----:B------:R-:W-:Y:S01]  /*01e0*/  HFMA2.MMA R94, -RZ, RZ, 0, 0 ;  /* 0x00000000ff5e7435 */ /* 0x000fe200000001ff */
[----:B------:R-:W-:Y:S01]  /*01f0*/  IMAD R19, R98, c[0x0][0x190], RZ ;  /* 0x0000640062137a24 */ /* 0x000fe200078e02ff */
[----:B--2---:R-:W-:Y:S01]  /*0200*/  HFMA2.MMA R6, -RZ, RZ, 0, 0 ;  /* 0x00000000ff067435 */ /* 0x004fe200000001ff */
[----:B-1----:R-:W-:-:S04]  /*0210*/  IMAD.WIDE.U32 R4, R100, c[0x0][0x1e0], RZ ;  /* 0x0000780064047a25 */ /* 0x002fc800078e00ff */
[----:B------:R-:W-:Y:S01]  /*0220*/  IMAD R19, R100, c[0x0][0x194], R19 ;  /* 0x0000650064137a24 */ /* 0x000fe200078e0213 */
[----:B---3--:R-:W-:-:S05]  /*0230*/  IADD3 R8, RZ, -R7, RZ ;  /* 0x80000007ff087210 */ /* 0x008fca0007ffe0ff */
[----:B------:R-:W-:-:S04]  /*0240*/  IMAD R9, R8, R11, RZ ;  /* 0x0000000b08097224 */ /* 0x000fc800078e02ff */
[----:B------:R-:W-:Y:S01]  /*0250*/  IMAD.HI.U32 R7, R7, R9, R6 ;  /* 0x0000000907077227 */ /* 0x000fe200078e0006 */
[----:B------:R-:W-:-:S03]  /*0260*/  LOP3.LUT R6, R104, c[0x0][0x178], RZ, 0x3c, !PT ;  /* 0x00005e0068067a12 */ /* 0x000fc600078e3cff */
[----:B------:R-:W-:Y:S01]  /*0270*/  IMAD R9, R98, c[0x0][0x1e0], RZ ;  /* 0x0000780062097a24 */ /* 0x000fe200078e02ff */
[----:B------:R-:W-:Y:S01]  /*0280*/  ISETP.GE.AND P3, PT, R6, RZ, PT ;  /* 0x000000ff0600720c */ /* 0x000fe20003f66270 */
[----:B------:R-:W-:-:S04]  /*0290*/  IMAD.HI.U32 R99, R7, R2, RZ ;  /* 0x0000000207637227 */ /* 0x000fc800078e00ff */
[----:B------:R-:W-:Y:S01]  /*02a0*/  IMAD R7, R98, c[0x0][0x1d0], RZ ;  /* 0x0000740062077a24 */ /* 0x000fe200078e02ff */
[----:B------:R-:W-:Y:S01]  /*02b0*/  IADD3 R0, -R99, RZ, RZ ;  /* 0x000000ff63007210 */ /* 0x000fe20007ffe1ff */
[C---:B------:R-:W-:Y:S02]  /*02c0*/  IMAD R9, R100.reuse, c[0x0][0x1e4], R9 ;  /* 0x0000790064097a24 */ /* 0x040fe400078e0209 */
[C---:B------:R-:W-:Y:S02]  /*02d0*/  IMAD R7, R100.reuse, c[0x0][0x1d4], R7 ;  /* 0x0000750064077a24 */ /* 0x040fe400078e0207 */
        /* <DEDUP_REMOVED lines=8> */
[----:B------:R-:W-:Y:S01]  /*0360*/  IMAD.WIDE.U32 R2, R104, c[0x0][0x1d8], R2 ;  /* 0x0000760068027a25 */ /* 0x000fe200078e0002 */
[----:B------:R-:W-:-:S03]  /*0370*/  IADD3 R7, R7, R17, RZ ;  /* 0x0000001107077210 */ /* 0x000fc60007ffe0ff */
[-C--:B------:R-:W-:Y:S01]  /*0380*/  @!P2 IADD3 R0, R0, -R11.reuse, RZ ;  /* 0x8000000b0000a210 */ /* 0x080fe20007ffe0ff */
[----:B------:R-:W-:Y:S01]  /*0390*/  IMAD R17, R103, c[0x0][0x280], RZ ;  /* 0x0000a00067117a24 */ /* 0x000fe200078e02ff */
[----:B------:R-:W-:Y:S02]  /*03a0*/  @!P2 IADD3 R99, R99, 0x1, RZ ;  /* 0x000000016363a810 */ /* 0x000fe40007ffe0ff */
[----:B------:R-:W-:Y:S01]  /*03b0*/  ISETP.GE.U32.AND P0, PT, R0, R11, PT ;  /* 0x0000000b0000720c */ /* 0x000fe20003f06070 */
[----:B------:R-:W-:Y:S01]  /*03c0*/  IMAD R17, R104, c[0x0][0x284], R17 ;  /* 0x0000a10068117a24 */ /* 0x000fe200078e0211 */
[----:B------:R-:W-:-:S04]  /*03d0*/  MOV R0, c[0x0][0x174] ;  /* 0x00005d0000007a02 */ /* 0x000fc80000000f00 */
[C---:B------:R-:W-:Y:S02]  /*03e0*/  LEA R11, R0.reuse, 0xffffff80, 0x7 ;  /* 0xffffff80000b7811 */ /* 0x040fe400078e38ff */
[----:B------:R-:W-:Y:S02]  /*03f0*/  LEA R13, R0, 0xffffff00, 0x8 ;  /* 0xffffff00000d7811 */ /* 0x000fe400078e40ff */
[----:B------:R-:W-:-:S03]  /*0400*/  SHF.R.S32.HI R15, RZ, 0x1f, R11 ;  /* 0x0000001fff0f7819 */ /* 0x000fc6000001140b */
[----:B------:R-:W-:Y:S02]  /*0410*/  @P0 IADD3 R99, R99, 0x1, RZ ;  /* 0x0000000163630810 */ /* 0x000fe40007ffe0ff */
[----:B------:R-:W-:Y:S02]  /*0420*/  IADD3 R91, P0, R11, R2, RZ ;  /* 0x000000020b5b7210 */ /* 0x000fe40007f1e0ff */
[----:B------:R-:W-:Y:S02]  /*0430*/  @!P3 IADD3 R99, -R99, RZ, RZ ;  /* 0x000000ff6363b210 */ /* 0x000fe40007ffe1ff */
[----:B------:R-:W-:Y:S01]  /*0440*/  IADD3.X R10, R15, R3, R10, P0, !PT ;  /* 0x000000030f0a7210 */ /* 0x000fe200007fe40a */
[----:B------:R-:W-:Y:S01]  /*0450*/  IMAD R3, R103, c[0x0][0x1e8], RZ ;  /* 0x00007a0067037a24 */ /* 0x000fe200078e02ff */
[----:B------:R-:W-:Y:S02]  /*0460*/  @!P1 LOP3.LUT R99, RZ, c[0x0][0x178], RZ, 0x33, !PT ;  /* 0x00005e00ff639a12 */ /* 0x000fe400078e33ff */
[----:B------:R-:W-:Y:S01]  /*0470*/  ISETP.GE.AND P3, PT, R0, 0x1, PT ;  /* 0x000000010000780c */ /* 0x000fe20003f66270 */
[C---:B------:R-:W-:Y:S01]  /*0480*/  IMAD R0, R104.reuse, c[0x0][0x1ec], R3 ;  /* 0x00007b0068007a24 */ /* 0x040fe200078e0203 */
[----:B------:R-:W-:Y:S01]  /*0490*/  SHF.R.S32.HI R110, RZ, 0x1f, R99 ;  /* 0x0000001fff6e7819 */ /* 0x000fe20000011463 */
[----:B------:R-:W-:Y:S01]  /*04a0*/  IMAD.WIDE.U32 R2, R104, c[0x0][0x1e8], R4 ;  /* 0x00007a0068027a25 */ /* 0x000fe200078e0004 */
[----:B------:R-:W-:-:S03]  /*04b0*/  ISETP.NE.U32.AND P0, PT, RZ, c[0x0][0x260], PT ;  /* 0x00009800ff007a0c */ /* 0x000fc60003f05070 */
[----:B------:R-:W-:Y:S01]  /*04c0*/  IMAD.WIDE.U32 R4, R104, c[0x0][0x280], R6 ;  /* 0x0000a00068047a25 */ /* 0x000fe200078e0006 */
[C---:B------:R-:W-:Y:S02]  /*04d0*/  IADD3 R89, P1, R11.reuse, R2, RZ ;  /* 0x000000020b597210 */ /* 0x040fe40007f3e0ff */
[----:B------:R-:W-:Y:S01]  /*04e0*/  ISETP.NE.AND.EX P0, PT, RZ, c[0x0][0x264], PT, P0 ;  /* 0x00009900ff007a0c */ /* 0x000fe20003f05300 */
[----:B------:R-:W-:Y:S01]  /*04f0*/  IMAD R12, R110, c[0x0][0x1a8], RZ ;  /* 0x00006a006e0c7a24 */ /* 0x000fe200078e02ff */
[----:B------:R-:W-:Y:S01]  /*0500*/  IADD3 R11, P2, R11, R4, RZ ;  /* 0x000000040b0b7210 */ /* 0x000fe20007f5e0ff */
[----:B------:R-:W-:Y:S01]  /*0510*/  IMAD.WIDE.U32 R8, R99, c[0x0][0x1a8], R8 ;  /* 0x00006a0063087a25 */ /* 0x000fe200078e0008 */
[C---:B------:R-:W-:Y:S02]  /*0520*/  IADD3.X R2, R15.reuse, R3, R0, P1, !PT ;  /* 0x000000030f027210 */ /* 0x040fe40000ffe400 */
[----:B------:R-:W-:Y:S01]  /*0530*/  IADD3.X R4, R15, R5, R17, P2, !PT ;  /* 0x000000050f047210 */ /* 0x000fe200017fe411 */
[----:B------:R-:W-:Y:S01]  /*0540*/  IMAD R7, R99, c[0x0][0x1ac], R12 ;  /* 0x00006b0063077a24 */ /* 0x000fe200078e020c */
[----:B------:R-:W-:-:S02]  /*0550*/  LEA R92, P1, R91, c[0x0][0x240], 0x1 ;  /* 0x000090005b5c7a11 */ /* 0x000fc400078208ff */
[----:B------:R-:W-:Y:S02]  /*0560*/  LEA R90, P2, R89, c[0x0][0x248], 0x1 ;  /* 0x00009200595a7a11 */ /* 0x000fe400078408ff */
[----:B------:R-:W-:Y:S02]  /*0570*/  IADD3 R85, P4, R13, R8, RZ ;  /* 0x000000080d557210 */ /* 0x000fe40007f9e0ff */
[----:B------:R-:W-:Y:S02]  /*0580*/  IADD3 R8, R9, R7, RZ ;  /* 0x0000000709087210 */ /* 0x000fe40007ffe0ff */
[----:B------:R-:W-:Y:S02]  /*0590*/  LEA.HI.X R91, R91, c[0x0][0x244], R10, 0x1, P1 ;  /* 0x000091005b5b7a11 */ /* 0x000fe400008f0c0a */
[----:B------:R-:W-:Y:S02]  /*05a0*/  LEA.HI.X R89, R89, c[0x0][0x24c], R2, 0x1, P2 ;  /* 0x0000930059597a11 */ /* 0x000fe400010f0c02 */
[----:B------:R-:W-:-:S02]  /*05b0*/  ISETP.NE.U32.AND P1, PT, RZ, c[0x0][0x328], PT ;  /* 0x0000ca00ff007a0c */ /* 0x000fc40003f25070 */
[----:B------:R-:W-:Y:S02]  /*05c0*/  ISETP.NE.U32.AND P2, PT, RZ, c[0x0][0x348], PT ;  /* 0x0000d200ff007a0c */ /* 0x000fe40003f45070 */
[----:B------:R-:W-:Y:S02]  /*05d0*/  LEA.HI.X.SX32 R0, R13, R8, 0x1, P4 ;  /* 0x000000080d007211 */ /* 0x000fe400020f0eff */
[C---:B------:R-:W-:Y:S01]  /*05e0*/  LEA R86, P5, R85.reuse, c[0x0][0x228], 0x1 ;  /* 0x00008a0055567a11 */ /* 0x040fe200078a08ff */
[----:B------:R-:W-:Y:S01]  /*05f0*/  CS2R R12, SRZ ;  /* 0x00000000000c7805 */ /* 0x000fe2000001ff00 */
[----:B------:R-:W-:Y:S02]  /*0600*/  ISETP.NE.AND.EX P1, PT, RZ, c[0x0][0x32c], PT, P1 ;  /* 0x0000cb00ff007a0c */ /* 0x000fe40003f25310 */
[----:B------:R-:W-:Y:S02]  /*0610*/  ISETP.NE.AND.EX P2, PT, RZ, c[0x0][0x34c], PT, P2 ;  /* 0x0000d300ff007a0c */ /* 0x000fe40003f45320 */
[----:B------:R-:W-:Y:S01]  /*0620*/  LEA.HI.X R85, R85, c[0x0][0x22c], R0, 0x1, P5 ;  /* 0x00008b0055557a11 */ /* 0x000fe200028f0c00 */
[----:B------:R-:W-:Y:S01]  /*0630*/  @P0 IMAD R0, R100, c[0x0][0x164], R104 ;  /* 0x0000590064000a24 */ /* 0x000fe200078e0268 */
[----:B------:R-:W-:-:S02]  /*0640*/  MOV R2, c[0x0][0x29c] ;  /* 0x0000a70000027a02 */ /* 0x000fc40000000f00 */
[C---:B------:R-:W-:Y:S01]  /*0650*/  LEA R88, P4, R11.reuse, c[0x0][0x308], 0x1 ;  /* 0x0000c2000b587a11 */ /* 0x040fe200078808ff */
[----:B------:R-:W-:Y:S01]  /*0660*/  @P0 IMAD R0, R0, c[0x0][0x174], RZ ;  /* 0x00005d0000000a24 */ /* 0x000fe200078e02ff */
[----:B------:R-:W-:Y:S02]  /*0670*/  MOV R9, c[0x0][0x298] ;  /* 0x0000a60000097a02 */ /* 0x000fe40000000f00 */
[----:B------:R-:W-:Y:S01]  /*0680*/  SHF.R.U32.HI R3, RZ, 0x1, R2 ;  /* 0x00000001ff037819 */ /* 0x000fe20000011602 */
[----:B------:R-:W-:Y:S01]  /*0690*/  @P0 IMAD R0, R0, c[0x0][0x16c], RZ ;  /* 0x00005b0000000a24 */ /* 0x000fe200078e02ff */
[----:B------:R-:W-:Y:S02]  /*06a0*/  LEA.HI.X R87, R11, c[0x0][0x30c], R4, 0x1, P4 ;  /* 0x0000c3000b577a11 */ /* 0x000fe400020f0c04 */
[----:B------:R-:W-:Y:S01]  /*06b0*/  CS2R R10, SRZ ;  /* 0x00000000000a7805 */ /* 0x000fe2000001ff00 */
[----:B------:R-:W-:Y:S01]  /*06c0*/  @P0 MOV R15, 0x10 ;  /* 0x00000010000f0802 */ /* 0x000fe20000000f00 */
[----:B------:R-:W-:Y:S01]  /*06d0*/  IMAD R3, R3, R100, RZ ;  /* 0x0000006403037224 */ /* 0x000fe200078e02ff */
[----:B------:R-:W-:-:S02]  /*06e0*/  SHF.R.U64 R9, R9, 0x1, R2 ;  /* 0x0000000109097819 */ /* 0x000fc40000001202 */
[----:B------:R-:W-:Y:S01]  /*06f0*/  @P1 LEA R12, P4, R104, c[0x0][0x328], 0x2 ;  /* 0x0000ca00680c1a11 */ /* 0x000fe200078810ff */
[----:B------:R-:W-:Y:S01]  /*0700*/  @P0 IMAD.WIDE R14, R0, R15, c[0x0][0x260] ;  /* 0x00009800000e0625 */ /* 0x000fe200078e020f */
[C---:B------:R-:W-:Y:S01]  /*0710*/  @P2 LEA R10, P5, R104.reuse, c[0x0][0x348], 0x2 ;  /* 0x0000d200680a2a11 */ /* 0x040fe200078a10ff */
[----:B------:R-:W-:Y:S01]  /*0720*/  @!P0 CS2R R14, SRZ ;  /* 0x00000000000e8805 */ /* 0x000fe2000001ff00 */
[----:B------:R-:W-:Y:S01]  /*0730*/  @P1 LEA.HI.X R13, R104, c[0x0][0x32c], R103, 0x2, P4 ;  /* 0x0000cb00680d1a11 */ /* 0x000fe200020f1467 */
[----:B------:R-:W-:Y:S01]  /*0740*/  IMAD R3, R98, R9, R3 ;  /* 0x0000000962037224 */ /* 0x000fe200078e0203 */
[----:B------:R-:W-:Y:S01]  /*0750*/  @P2 LEA.HI.X R11, R104, c[0x0][0x34c], R103, 0x2, P5 ;  /* 0x0000d300680b2a11 */ /* 0x000fe200028f1467 */
[----:B------:R-:W-:Y:S05]  /*0760*/  @!P3 BRA `(.L_x_13356) ;  /* 0x000044000000b947 */ /* 0x000fea0003800000 */
[----:B------:R-:W0:Y:S01]  /*0770*/  S2R R97, SR_TID.X ;  /* 0x0000000000617919 */ /* 0x000e220000002100 */
[----:B------:R-:W-:Y:S01]  /*0780*/  IMAD.WIDE.U32 R8, R9, R100, RZ ;  /* 0x0000006409087225 */ /* 0x000fe200078e00ff */
[----:B------:R-:W-:Y:S02]  /*0790*/  MOV R94, RZ ;  /* 0x000000ff005e7202 */ /* 0x000fe40000000f00 */
[----:B------:R-:W1:Y:S01]  /*07a0*/  S2R R84, SR_LANEID ;  /* 0x0000000000547919 */ /* 0x000e620000000000 */
[----:B------:R-:W-:Y:S01]  /*07b0*/  IMAD R0, R110, c[0x0][0x2a0], RZ ;  /* 0x0000a8006e007a24 */ /* 0x000fe200078e02ff */
[----:B------:R-:W-:-:S02]  /*07c0*/  IADD3 R3, R9, R3, RZ ;  /* 0x0000000309037210 */ /* 0x000fc40007ffe0ff */
[----:B------:R-:W-:Y:S01]  /*07d0*/  MOV R2, R8 ;  /* 0x0000000800027202 */ /* 0x000fe20000000f00 */
[C---:B------:R-:W-:Y:S01]  /*07e0*/  IMAD R93, R99.reuse, c[0x0][0x2a4], R0 ;  /* 0x0000a900635d7a24 */ /* 0x040fe200078e0200 */
[----:B------:R-:W-:Y:S02]  /*07f0*/  MOV R83, RZ ;  /* 0x000000ff00537202 */ /* 0x000fe40000000f00 */
[----:B------:R-:W-:Y:S01]  /*0800*/  MOV R96, RZ ;  /* 0x000000ff00607202 */ /* 0x000fe20000000f00 */
[----:B------:R-:W-:-:S05]  /*0810*/  IMAD.WIDE.U32 R4, R99, c[0x0][0x2a0], R2 ;  /* 0x0000a80063047a25 */ /* 0x000fca00078e0002 */
[----:B------:R-:W-:Y:S02]  /*0820*/  IADD3 R93, R5, R93, RZ ;  /* 0x0000005d055d7210 */ /* 0x000fe40007ffe0ff */
[C---:B------:R-:W-:Y:S02]  /*0830*/  LEA R95, P0, R4.reuse, c[0x0][0x318], 0x3 ;  /* 0x0000c600045f7a11 */ /* 0x040fe400078018ff */
[C---:B0-----:R-:W-:Y:S02]  /*0840*/  SHF.L.U32 R0, R97.reuse, 0x2, RZ ;  /* 0x0000000261007819 */ /* 0x041fe400000006ff */
[----:B------:R-:W-:Y:S02]  /*0850*/  LEA.HI.X R93, R4, c[0x0][0x31c], R93, 0x3, P0 ;  /* 0x0000c700045d7a11 */ /* 0x000fe400000f1c5d */
[----:B------:R-:W-:Y:S02]  /*0860*/  LOP3.LUT R0, R0, 0xffffff80, RZ, 0xc0, !PT ;  /* 0xffffff8000007812 */ /* 0x000fe400078ec0ff */
[----:B------:R-:W-:-:S02]  /*0870*/  SHF.L.U32 R82, R97, 0x3, RZ ;  /* 0x0000000361527819 */ /* 0x000fc400000006ff */
[----:B------:R-:W-:Y:S02]  /*0880*/  LOP3.LUT R77, R0, 0x1f, R97, 0xf8, !PT ;  /* 0x0000001f004d7812 */ /* 0x000fe400078ef861 */
[C---:B------:R-:W-:Y:S02]  /*0890*/  IADD3 R4, R97.reuse, 0x20, RZ ;  /* 0x0000002061047810 */ /* 0x040fe40007ffe0ff */
[C---:B------:R-:W-:Y:S02]  /*08a0*/  IADD3 R80, R97.reuse, 0x40, RZ ;  /* 0x0000004061507810 */ /* 0x040fe40007ffe0ff */
[C---:B------:R-:W-:Y:S02]  /*08b0*/  IADD3 R76, R97.reuse, 0x60, RZ ;  /* 0x00000060614c7810 */ /* 0x040fe40007ffe0ff */
[C---:B------:R-:W-:Y:S02]  /*08c0*/  IADD3 R6, R97.reuse, 0x80, RZ ;  /* 0x0000008061067810 */ /* 0x040fe40007ffe0ff */
[----:B------:R-:W-:-:S02]  /*08d0*/  IADD3 R74, R97, 0xa0, RZ ;  /* 0x000000a0614a7810 */ /* 0x000fc40007ffe0ff */
[C---:B------:R-:W-:Y:S02]  /*08e0*/  IADD3 R18, R97.reuse, 0xc0, RZ ;  /* 0x000000c061127810 */ /* 0x040fe40007ffe0ff */
[C---:B------:R-:W-:Y:S02]  /*08f0*/  IADD3 R72, R97.reuse, 0xe0, RZ ;  /* 0x000000e061487810 */ /* 0x040fe40007ffe0ff */
[----:B------:R-:W-:Y:S02]  /*0900*/  IADD3 R16, R0, R77, RZ ;  /* 0x0000004d00107210 */ /* 0x000fe40007ffe0ff */
[----:B------:R-:W-:Y:S02]  /*0910*/  LOP3.LUT R108, R97, 0x1f, RZ, 0xc0, !PT ;  /* 0x0000001f616c7812 */ /* 0x000fe400078ec0ff */
[----:B------:R-:W-:Y:S02]  /*0920*/  LEA.HI.SX32 R82, R82, R82, 0x1b ;  /* 0x0000005252527211 */ /* 0x000fe400078fdaff */
[----:B------:R-:W-:-:S02]  /*0930*/  LEA.HI.SX32 R81, R4, R97, 0x1b ;  /* 0x0000006104517211 */ /* 0x000fc400078fdaff */
[-C--:B------:R-:W-:Y:S02]  /*0940*/  LEA.HI.SX32 R80, R80, R97.reuse, 0x1b ;  /* 0x0000006150507211 */ /* 0x080fe400078fdaff */
[-C--:B------:R-:W-:Y:S02]  /*0950*/  LEA.HI.SX32 R76, R76, R97.reuse, 0x1b ;  /* 0x000000614c4c7211 */ /* 0x080fe400078fdaff */
[-C--:B------:R-:W-:Y:S02]  /*0960*/  LEA.HI.SX32 R75, R6, R97.reuse, 0x1b ;  /* 0x00000061064b7211 */ /* 0x080fe400078fdaff */
[-C--:B------:R-:W-:Y:S02]  /*0970*/  LEA.HI.SX32 R74, R74, R97.reuse, 0x1b ;  /* 0x000000614a4a7211 */ /* 0x080fe400078fdaff */
[-C--:B------:R-:W-:Y:S02]  /*0980*/  LEA.HI.SX32 R73, R18, R97.reuse, 0x1b ;  /* 0x0000006112497211 */ /* 0x080fe400078fdaff */
[----:B------:R-:W-:-:S02]  /*0990*/  LEA.HI.SX32 R72, R72, R97, 0x1b ;  /* 0x0000006148487211 */ /* 0x000fc400078fdaff */
[----:B------:R-:W-:Y:S02]  /*09a0*/  LOP3.LUT R71, R77, 0x40, RZ, 0xfc, !PT ;  /* 0x000000404d477812 */ /* 0x000fe400078efcff */
        /* <DEDUP_REMOVED lines=8> */
.L_x_13393:
[----:B------:R-:W-:Y:S01]  /*0a30*/  IADD3 R106, -R83, c[0x0][0x174], RZ ;  /* 0x00005d00536a7a10 */ /* 0x000fe20007ffe1ff */
[----:B------:R-:W-:Y:S01]  /*0a40*/  BAR.SYNC.DEFER_BLOCKING 0x0 ;  /* 0x0000000000007b1d */ /* 0x000fe20000010000 */
[C---:B------:R-:W-:Y:S02]  /*0a50*/  LOP3.LUT R19, R77.reuse, 0x20, RZ, 0xfc, !PT ;  /* 0x000000204d137812 */ /* 0x040fe400078efcff */
[----:B------:R-:W-:Y:S02]  /*0a60*/  LEA R63, R106, 0xffffff80, 0x7 ;  /* 0xffffff806a3f7811 */ /* 0x000fe400078e38ff */
[----:B------:R-:W-:-:S02]  /*0a70*/  LOP3.LUT R21, R77, 0x60, RZ, 0xfc, !PT ;  /* 0x000000604d157812 */ /* 0x000fc400078efcff */
[----:B------:R-:W-:Y:S02]  /*0a80*/  IADD3 R62, -R63, c[0x0][0x168], RZ ;  /* 0x00005a003f3e7a10 */ /* 0x000fe40007ffe1ff */
[----:B0-----:R-:W-:Y:S02]  /*0a90*/  MOV R4, R92 ;  /* 0x0000005c00047202 */ /* 0x001fe40000000f00 */
[-C--:B------:R-:W-:Y:S02]  /*0aa0*/  ISETP.GE.AND P0, PT, R77, R62.reuse, PT ;  /* 0x0000003e4d00720c */ /* 0x080fe40003f06270 */
[-C--:B------:R-:W-:Y:S02]  /*0ab0*/  ISETP.GE.AND P1, PT, R19, R62.reuse, PT ;  /* 0x0000003e1300720c */ /* 0x080fe40003f26270 */
[-C--:B------:R-:W-:Y:S02]  /*0ac0*/  ISETP.GE.AND P2, PT, R71, R62.reuse, PT ;  /* 0x0000003e4700720c */ /* 0x080fe40003f46270 */
[----:B------:R-:W-:-:S02]  /*0ad0*/  ISETP.GE.AND P3, PT, R21, R62, PT ;  /* 0x0000003e1500720c */ /* 0x000fc40003f66270 */
[----:B------:R-:W-:Y:S02]  /*0ae0*/  MOV R5, R91 ;  /* 0x0000005b00057202 */ /* 0x000fe40000000f00 */
[----:B------:R-:W-:Y:S02]  /*0af0*/  PRMT R0, RZ, 0x7610, R0 ;  /* 0x00007610ff007816 */ /* 0x000fe40000000000 */
[----:B------:R-:W-:Y:S01]  /*0b00*/  PRMT R6, RZ, 0x7610, R6 ;  /* 0x00007610ff067816 */ /* 0x000fe20000000006 */
[----:B------:R-:W-:Y:S01]  /*0b10*/  IMAD.WIDE R4, R77, 0x2, R4 ;  /* 0x000000024d047825 */ /* 0x000fe200078e0204 */
[----:B------:R-:W-:Y:S02]  /*0b20*/  PRMT R7, RZ, 0x7610, R7 ;  /* 0x00007610ff077816 */ /* 0x000fe40000000007 */
[----:B------:R-:W-:Y:S02]  /*0b30*/  PRMT R18, RZ, 0x7610, R18 ;  /* 0x00007610ff127816 */ /* 0x000fe40000000012 */
        /* <DEDUP_REMOVED lines=8> */
[-C--:B------:R-:W-:Y:S02]  /*0bc0*/  ISETP.GE.AND P2, PT, R71, R62.reuse, PT ;  /* 0x0000003e4700720c */ /* 0x080fe40003f46270 */
[----:B------:R-:W-:Y:S02]  /*0bd0*/  ISETP.GE.AND P3, PT, R21, R62, PT ;  /* 0x0000003e1500720c */ /* 0x000fe40003f66270 */
[----:B0-----:R-:W-:-:S02]  /*0be0*/  MOV R4, R90 ;  /* 0x0000005a00047202 */ /* 0x001fc40000000f00 */
[----:B------:R-:W-:Y:S02]  /*0bf0*/  MOV R5, R89 ;  /* 0x0000005900057202 */ /* 0x000fe40000000f00 */
[----:B------:R-:W-:Y:S02]  /*0c00*/  PRMT R20, RZ, 0x7610, R20 ;  /* 0x00007610ff147816 */ /* 0x000fe40000000014 */
[----:B------:R-:W-:Y:S01]  /*0c10*/  PRMT R22, RZ, 0x7610, R22 ;  /* 0x00007610ff167816 */ /* 0x000fe20000000016 */
[----:B------:R-:W-:Y:S01]  /*0c20*/  IMAD.WIDE R4, R77, 0x2, R4 ;  /* 0x000000024d047825 */ /* 0x000fe200078e0204 */
        /* <DEDUP_REMOVED lines=13> */
[----:B------:R-:W-:-:S02]  /*0d00*/  ISETP.GE.AND P1, PT, R19, R62, PT ;  /* 0x0000003e1300720c */ /* 0x000fc40003f26270 */
[-C--:B------:R-:W-:Y:S02]  /*0d10*/  ISETP.GE.AND P3, PT, R21, R62.reuse, PT ;  /* 0x0000003e1500720c */ /* 0x080fe40003f66270 */
[-C--:B------:R-:W-:Y:S02]  /*0d20*/  ISETP.GE.AND P0, PT, R77, R62.reuse, PT ;  /* 0x0000003e4d00720c */ /* 0x080fe40003f06270 */
[----:B------:R-:W-:Y:S02]  /*0d30*/  ISETP.GE.AND P2, PT, R71, R62, PT ;  /* 0x0000003e4700720c */ /* 0x000fe40003f46270 */
[----:B0-----:R-:W-:Y:S02]  /*0d40*/  PRMT R18, RZ, 0x7610, R18 ;  /* 0x00007610ff127816 */ /* 0x001fe40000000012 */
[----:B-1----:R-:W-:Y:S02]  /*0d50*/  MOV R4, R88 ;  /* 0x0000005800047202 */ /* 0x002fe40000000f00 */
[----:B------:R-:W-:-:S02]  /*0d60*/  MOV R5, R87 ;  /* 0x0000005700057202 */ /* 0x000fc40000000f00 */
[----:B------:R-:W-:Y:S02]  /*0d70*/  PRMT R0, RZ, 0x7610, R0 ;  /* 0x00007610ff007816 */ /* 0x000fe40000000000 */
[----:B------:R-:W-:Y:S01]  /*0d80*/  PRMT R28, RZ, 0x7610, R28 ;  /* 0x00007610ff1c7816 */ /* 0x000fe2000000001c */
[----:B------:R-:W-:Y:S01]  /*0d90*/  IMAD.WIDE R6, R77, 0x2, R4 ;  /* 0x000000024d067825 */ /* 0x000fe200078e0204 */
[----:B------:R-:W-:Y:S01]  /*0da0*/  PRMT R30, RZ, 0x7610, R30 ;  /* 0x00007610ff1e7816 */ /* 0x000fe2000000001e */
[----:B--2---:R-:W-:Y:S04]  /*0db0*/  STS.U16 [R23], R20 ;  /* 0x0000001417007388 */ /* 0x004fe80000000400 */
[----:B---3--:R-:W-:Y:S04]  /*0dc0*/  STS.U16 [R23+0x40], R22 ;  /* 0x0000401617007388 */ /* 0x008fe80000000400 */
[----:B----4-:R-:W-:Y:S04]  /*0dd0*/  STS.U16 [R23+0x80], R24 ;  /* 0x0000801817007388 */ /* 0x010fe80000000400 */
[----:B------:R-:W-:Y:S01]  /*0de0*/  STS.U16 [R23+0xc0], R26 ;  /* 0x0000c01a17007388 */ /* 0x000fe20000000400 */
[----:B------:R-:W-:-:S06]  /*0df0*/  NOP ;  /* 0x0000000000007918 */ /* 0x000fcc0000000000 */
[----:B------:R-:W0:Y:S04]  /*0e00*/  LDS.64 R4, [R61] ;  /* 0x000000003d047984 */ /* 0x000e280000000a00 */
[----:B------:R-:W-:Y:S06]  /*0e10*/  BAR.SYNC.DEFER_BLOCKING 0x0 ;  /* 0x0000000000007b1d */ /* 0x000fec0000010000 */
[----:B------:R1:W2:Y:S04]  /*0e20*/  @!P1 LDG.E.U16 R18, [R6.64+0x40] ;  /* 0x0000400406129981 */ /* 0x0002a8000c1e1500 */
[----:B------:R1:W3:Y:S04]  /*0e30*/  @!P0 LDG.E.U16 R0, [R6.64] ;  /* 0x0000000406008981 */ /* 0x0002e8000c1e1500 */
[----:B------:R1:W4:Y:S04]  /*0e40*/  @!P2 LDG.E.U16 R28, [R6.64+0x80] ;  /* 0x00008004061ca981 */ /* 0x000328000c1e1500 */
[----:B------:R1:W4:Y:S01]  /*0e50*/  @!P3 LDG.E.U16 R30, [R6.64+0xc0] ;  /* 0x0000c004061eb981 */ /* 0x000322000c1e1500 */
[----:B------:R-:W-:Y:S01]  /*0e60*/  MOV R19, c[0x0][0x16c] ;  /* 0x00005b0000137a02 */ /* 0x000fe20000000f00 */
[----:B------:R-:W-:Y:S01]  /*0e70*/  HFMA2.MMA R60, -RZ, RZ, 0, 0 ;  /* 0x00000000ff3c7435 */ /* 0x000fe200000001ff */
[----:B------:R-:W-:Y:S01]  /*0e80*/  CS2R R58, SRZ ;  /* 0x00000000003a7805 */ /* 0x000fe2000001ff00 */
[----:B------:R-:W-:-:S02]  /*0e90*/  MOV R57, RZ ;  /* 0x000000ff00397202 */ /* 0x000fc40000000f00 */
[----:B------:R-:W-:Y:S02]  /*0ea0*/  ISETP.GE.AND P0, PT, R19, 0x1, PT ;  /* 0x000000011300780c */ /* 0x000fe40003f06270 */
[--C-:B0-----:R-:W-:Y:S02]  /*0eb0*/  PRMT R54, RZ, 0x5410, R4.reuse ;  /* 0x00005410ff367816 */ /* 0x101fe40000000004 */
[----:B-1----:R-:W-:Y:S02]  /*0ec0*/  PRMT R6, RZ, 0x5410, R79 ;  /* 0x00005410ff067816 */ /* 0x002fe4000000004f */
[----:B------:R-:W-:Y:S02]  /*0ed0*/  PRMT R52, RZ, 0x7610, R4 ;  /* 0x00007610ff347816 */ /* 0x000fe40000000004 */
[--C-:B------:R-:W-:Y:S02]  /*0ee0*/  PRMT R50, RZ, 0x5410, R5.reuse ;  /* 0x00005410ff327816 */ /* 0x100fe40000000005 */
[----:B------:R-:W-:Y:S01]  /*0ef0*/  PRMT R48, RZ, 0x7610, R5 ;  /* 0x00007610ff307816 */ /* 0x000fe20000000005 */
[----:B--2---:R-:W-:Y:S04]  /*0f00*/  STS.U16 [R23+0x40], R18 ;  /* 0x0000401217007388 */ /* 0x004fe80000000400 */
[----:B---3--:R0:W-:Y:S04]  /*0f10*/  STS.U16 [R23], R0 ;  /* 0x0000000017007388 */ /* 0x0081e80000000400 */
[----:B----4-:R-:W-:Y:S04]  /*0f20*/  STS.U16 [R23+0x80], R28 ;  /* 0x0000801c17007388 */ /* 0x010fe80000000400 */
[----:B------:R-:W-:Y:S01]  /*0f30*/  STS.U16 [R23+0xc0], R30 ;  /* 0x0000c01e17007388 */ /* 0x000fe20000000400 */
[----:B------:R-:W-:-:S06]  /*0f40*/  NOP ;  /* 0x0000000000007918 */ /* 0x000fcc0000000000 */
[----:B------:R-:W1:Y:S01]  /*0f50*/  LDS.64 R36, [R61] ;  /* 0x000000003d247984 */ /* 0x000e620000000a00 */
[----:B0-----:R-:W-:Y:S02]  /*0f60*/  PRMT R0, RZ, 0x5410, R78 ;  /* 0x00005410ff007816 */ /* 0x001fe4000000004e */
[--C-:B-1----:R-:W-:Y:S02]  /*0f70*/  PRMT R47, RZ, 0x5410, R36.reuse ;  /* 0x00005410ff2f7816 */ /* 0x102fe40000000024 */
[----:B------:R-:W-:Y:S02]  /*0f80*/  PRMT R33, RZ, 0x7610, R36 ;  /* 0x00007610ff217816 */ /* 0x000fe40000000024 */
[--C-:B------:R-:W-:Y:S01]  /*0f90*/  PRMT R35, RZ, 0x5410, R37.reuse ;  /* 0x00005410ff237816 */ /* 0x100fe20000000025 */
[C---:B------:R-:W-:Y:S01]  /*0fa0*/  FFMA.FTZ R96, R47.reuse, R0, R96 ;  /* 0x000000002f607223 */ /* 0x040fe20000010060 */
[----:B------:R-:W-:Y:S01]  /*0fb0*/  PRMT R0, RZ, 0x7610, R78 ;  /* 0x00007610ff007816 */ /* 0x000fe2000000004e */
[-C--:B-----5:R-:W-:Y:S01]  /*0fc0*/  FMUL.FTZ R55, R47, R102.reuse ;  /* 0x000000662f377220 */ /* 0x0a0fe20000410000 */
[----:B------:R-:W-:Y:S01]  /*0fd0*/  PRMT R37, RZ, 0x7610, R37 ;  /* 0x00007610ff257816 */ /* 0x000fe20000000025 */
[----:B------:R-:W-:-:S02]  /*0fe0*/  FMUL.FTZ R53, R33, R102 ;  /* 0x0000006621357220 */ /* 0x000fc40000410000 */
[----:B------:R-:W-:Y:S01]  /*0ff0*/  FFMA.FTZ R0, R33, R0, R96 ;  /* 0x0000000021007223 */ /* 0x000fe20000010060 */
[----:B------:R-:W-:Y:S01]  /*1000*/  PRMT R96, RZ, 0x7610, R79 ;  /* 0x00007610ff607816 */ /* 0x000fe2000000004f */
[C---:B------:R-:W-:Y:S02]  /*1010*/  FMUL.FTZ R51, R35.reuse, R102 ;  /* 0x0000006623337220 */ /* 0x040fe40000410000 */
[----:B------:R-:W-:Y:S02]  /*1020*/  FFMA.FTZ R0, R35, R6, R0 ;  /* 0x0000000623007223 */ /* 0x000fe40000010000 */
[C---:B------:R-:W-:Y:S02]  /*1030*/  FMUL.FTZ R49, R37.reuse, R102 ;  /* 0x0000006625317220 */ /* 0x040fe40000410000 */
[----:B------:R-:W-:Y:S01]  /*1040*/  FFMA.FTZ R96, R37, R96, R0 ;  /* 0x0000006025607223 */ /* 0x000fe20000010000 */
[----:B------:R-:W-:Y:S06]  /*1050*/  BAR.SYNC.DEFER_BLOCKING 0x0 ;  /* 0x0000000000007b1d */ /* 0x000fec0000010000 */
[----:B------:R-:W-:Y:S05]  /*1060*/  @!P0 BRA `(.L_x_13357) ;  /* 0x000033a000008947 */ /* 0x000fea0003800000 */
[----:B------:R-:W-:Y:S01]  /*1070*/  MOV R4, R8 ;  /* 0x0000000800047202 */ /* 0x000fe20000000f00 */
[----:B------:R-:W-:Y:S01]  /*1080*/  IMAD R0, R110, c[0x0][0x2a0], RZ ;  /* 0x0000a8006e007a24 */ /* 0x000fe200078e02ff */
[----:B------:R-:W-:Y:S01]  /*1090*/  MOV R5, R3 ;  /* 0x0000000300057202 */ /* 0x000fe20000000f00 */
[--C-:B------:R-:W-:Y:S01]  /*10a0*/  FADD.FTZ R54, R54, R101.reuse ;  /* 0x0000006536367221 */ /* 0x100fe20000010000 */
[----:B------:R-:W-:Y:S01]  /*10b0*/  IADD3 R56, R106, -0x1, RZ ;  /* 0xffffffff6a387810 */ /* 0x000fe20007ffe0ff */
[----:B------:R-:W-:Y:S01]  /*10c0*/  FADD.FTZ R52, R52, R101 ;  /* 0x0000006534347221 */ /* 0x000fe20000010000 */
[----:B------:R-:W-:Y:S01]  /*10d0*/  MOV R45, RZ ;  /* 0x000000ff002d7202 */ /* 0x000fe20000000f00 */
[----:B------:R-:W-:Y:S01]  /*10e0*/  IMAD.WIDE.U32 R6, R99, c[0x0][0x2a0], R4 ;  /* 0x0000a80063067a25 */ /* 0x000fe200078e0004 */
[----:B------:R-:W-:-:S02]  /*10f0*/  MOV R60, RZ ;  /* 0x000000ff003c7202 */ /* 0x000fc40000000f00 */
[----:B------:R-:W-:Y:S01]  /*1100*/  MOV R43, RZ ;  /* 0x000000ff002b7202 */ /* 0x000fe20000000f00 */
[----:B------:R-:W-:Y:S01]  /*1110*/  IMAD R5, R99, c[0x0][0x2a4], R0 ;  /* 0x0000a90063057a24 */ /* 0x000fe200078e0200 */
[----:B------:R-:W-:Y:S01]  /*1120*/  LEA R4, P0, R6, c[0x0][0x318], 0x3 ;  /* 0x0000c60006047a11 */ /* 0x000fe200078018ff */
[--C-:B------:R-:W-:Y:S01]  /*1130*/  FADD.FTZ R50, R50, R101.reuse ;  /* 0x0000006532327221 */ /* 0x100fe20000010000 */
[----:B------:R-:W-:Y:S01]  /*1140*/  LEA.HI R0, R56, R56, RZ, 0x1 ;  /* 0x0000003838007211 */ /* 0x000fe200078f08ff */
[----:B------:R-:W-:Y:S01]  /*1150*/  FADD.FTZ R48, R48, R101 ;  /* 0x0000006530307221 */ /* 0x000fe20000010000 */
[----:B------:R-:W-:Y:S01]  /*1160*/  IADD3 R5, R7, R5, RZ ;  /* 0x0000000507057210 */ /* 0x000fe20007ffe0ff */
[----:B------:R-:W-:Y:S01]  /*1170*/  FADD.FTZ R47, R47, R47 ;  /* 0x0000002f2f2f7221 */ /* 0x000fe20000010000 */
[----:B------:R-:W-:Y:S01]  /*1180*/  IADD3 R7, R83, -c[0x0][0x174], RZ ;  /* 0x80005d0053077a10 */ /* 0x000fe20007ffe0ff */
[----:B------:R-:W-:Y:S01]  /*1190*/  FADD.FTZ R46, R33, R33 ;  /* 0x00000021212e7221 */ /* 0x000fe20000010000 */
[----:B------:R-:W-:Y:S01]  /*11a0*/  LEA.HI.X R5, R6, c[0x0][0x31c], R5, 0x3, P0 ;  /* 0x0000c70006057a11 */ /* 0x000fe200000f1c05 */
[----:B------:R-:W-:Y:S01]  /*11b0*/  FADD.FTZ R44, R35, R35 ;  /* 0x00000023232c7221 */ /* 0x000fe20000010000 */
[----:B------:R-:W-:Y:S01]  /*11c0*/  LOP3.LUT R19, R0, 0xfffffe, RZ, 0xc0, !PT ;  /* 0x00fffffe00137812 */ /* 0x000fe200078ec0ff */
[----:B------:R-:W-:Y:S01]  /*11d0*/  IMAD R7, R7, -0x100, RZ ;  /* 0xffffff0007077824 */ /* 0x000fe200078e02ff */
[----:B------:R-:W-:Y:S01]  /*11e0*/  MOV R0, RZ ;  /* 0x000000ff00007202 */ /* 0x000fe20000000f00 */
[----:B------:R-:W-:Y:S01]  /*11f0*/  IMAD.WIDE.U32 R4, R97, 0x4, R4 ;  /* 0x0000000461047825 */ /* 0x000fe200078e0004 */
[----:B------:R-:W-:-:S03]  /*1200*/  IADD3 R56, R56, -R19, RZ ;  /* 0x8000001338387210 */ /* 0x000fc60007ffe0ff */
[----:B------:R-:W-:Y:S02]  /*1210*/  FADD.FTZ R42, R37, R37 ;  /* 0x00000025252a7221 */ /* 0x000fe40000010000 */
        /* <DEDUP_REMOVED lines=9> */
[----:B------:R-:W-:Y:S02]  /*12b0*/  ISETP.GT.AND P0, PT, R106, 0x1, PT ;  /* 0x000000016a00780c */ /* 0x000fe40003f04270 */
[C---:B------:R-:W-:Y:S02]  /*12c0*/  IADD3.X R21, R5.reuse, -0x1, RZ, P1, !PT ;  /* 0xffffffff05157810 */ /* 0x040fe40000ffe4ff */
[C---:B------:R-:W-:Y:S02]  /*12d0*/  IADD3.X R23, R5.reuse, -0x1, RZ, P2, !PT ;  /* 0xffffffff05177810 */ /* 0x040fe400017fe4ff */
[----:B------:R-:W-:-:S02]  /*12e0*/  IADD3.X R25, R5, -0x1, RZ, P3, !PT ;  /* 0xffffffff05197810 */ /* 0x000fc40001ffe4ff */
[C---:B------:R-:W-:Y:S02]  /*12f0*/  IADD3.X R27, R5.reuse, -0x1, RZ, P4, !PT ;  /* 0xffffffff051b7810 */ /* 0x040fe400027fe4ff */
[C---:B------:R-:W-:Y:S02]  /*1300*/  IADD3.X R29, R5.reuse, -0x1, RZ, P5, !PT ;  /* 0xffffffff051d7810 */ /* 0x040fe40002ffe4ff */
[----:B------:R-:W-:Y:S02]  /*1310*/  IADD3.X R31, R5, -0x1, RZ, P6, !PT ;  /* 0xffffffff051f7810 */ /* 0x000fe400037fe4ff */
[----:B------:R-:W-:Y:S02]  /*1320*/  ISETP.EQ.AND P0, PT, R108, RZ, P0 ;  /* 0x000000ff6c00720c */ /* 0x000fe40000702270 */
.L_x_13388:
        /* <DEDUP_REMOVED lines=8> */
[C---:B------:R-:W-:Y:S01]  /*13b0*/  IMAD R7, R45.reuse, c[0x0][0x18c], R6 ;  /* 0x000063002d077a24 */ /* 0x040fe200078e0206 */
[-C--:B------:R-:W-:Y:S01]  /*13c0*/  ISETP.GE.AND P2, PT, R70, R37.reuse, PT ;  /* 0x000000254600720c */ /* 0x080fe20003f46270 */
[----:B------:R-:W-:Y:S01]  /*13d0*/  IMAD R6, R128, c[0x0][0x1a0], RZ ;  /* 0x0000680080067a24 */ /* 0x000fe200078e02ff */
[----:B------:R-:W-:Y:S01]  /*13e0*/  PRMT R34, RZ, 0x7610, R34 ;  /* 0x00007610ff227816 */ /* 0x000fe20000000022 */
[----:B------:R-:W-:Y:S01]  /*13f0*/  IMAD.WIDE.U32 R4, R45, c[0x0][0x188], R4 ;  /* 0x000062002d047a25 */ /* 0x000fe200078e0004 */
[----:B------:R-:W-:Y:S02]  /*1400*/  PRMT R35, RZ, 0x7610, R35 ;  /* 0x00007610ff237816 */ /* 0x000fe40000000023 */
[----:B------:R-:W-:Y:S02]  /*1410*/  ISETP.GE.AND P3, PT, R69, R37, PT ;  /* 0x000000254500720c */ /* 0x000fe40003f66270 */
[----:B------:R-:W-:Y:S01]  /*1420*/  IADD3 R5, R5, R7, RZ ;  /* 0x0000000705057210 */ /* 0x000fe20007ffe0ff */
[----:B------:R-:W-:Y:S01]  /*1430*/  IMAD R7, R45, c[0x0][0x1a4], R6 ;  /* 0x000069002d077a24 */ /* 0x000fe200078e0206 */
[----:B------:R-:W-:-:S04]  /*1440*/  LEA R32, P1, R4, c[0x0][0x220], 0x3 ;  /* 0x0000880004207a11 */ /* 0x000fc800078218ff */
[----:B------:R-:W-:Y:S01]  /*1450*/  LEA.HI.X R33, R4, c[0x0][0x224], R5, 0x3, P1 ;  /* 0x0000890004217a11 */ /* 0x000fe200008f1c05 */
[----:B------:R-:W-:Y:S01]  /*1460*/  IMAD.WIDE.U32 R4, R45, c[0x0][0x1a0], R16 ;  /* 0x000068002d047a25 */ /* 0x000fe200078e0010 */
[----:B------:R-:W-:-:S04]  /*1470*/  ISETP.GE.AND P1, PT, R16, R37, PT ;  /* 0x000000251000720c */ /* 0x000fc80003f26270 */
[----:B------:R-:W-:Y:S01]  /*1480*/  LEA R6, P4, R4, R86, 0x1 ;  /* 0x0000005604067211 */ /* 0x000fe200078808ff */
[----:B--2---:R-:W2:Y:S01]  /*1490*/  LDG.E.64 R32, [R32.64] ;  /* 0x0000000420207981 */ /* 0x004ea2000c1e1b00 */
[----:B------:R-:W-:-:S04]  /*14a0*/  IADD3 R5, R5, R7, RZ ;  /* 0x0000000705057210 */ /* 0x000fc80007ffe0ff */
[----:B------:R-:W-:-:S05]  /*14b0*/  LEA.HI.X R7, R4, R85, R5, 0x1, P4 ;  /* 0x0000005504077211 */ /* 0x000fca00020f0c05 */
[----:B---3--:R0:W3:Y:S01]  /*14c0*/  @!P1 LDG.E.U16 R34, [R6.64] ;  /* 0x0000000406229981 */ /* 0x0080e2000c1e1500 */
[----:B------:R-:W-:-:S03]  /*14d0*/  PRMT R38, RZ, 0x7610, R38 ;  /* 0x00007610ff267816 */ /* 0x000fc60000000026 */
[----:B------:R0:W4:Y:S01]  /*14e0*/  @!P2 LDG.E.U16 R35, [R6.64+0x40] ;  /* 0x000040040623a981 */ /* 0x000122000c1e1500 */
[-C--:B------:R-:W-:Y:S02]  /*14f0*/  ISETP.GE.AND P1, PT, R68, R37.reuse, PT ;  /* 0x000000254400720c */ /* 0x080fe40003f26270 */
[-C--:B------:R-:W-:Y:S01]  /*1500*/  ISETP.GE.AND P2, PT, R67, R37.reuse, PT ;  /* 0x000000254300720c */ /* 0x080fe20003f46270 */
[----:B------:R0:W4:Y:S01]  /*1510*/  @!P3 LDG.E.U16 R38, [R6.64+0x80] ;  /* 0x000080040626b981 */ /* 0x000122000c1e1500 */
        /* <DEDUP_REMOVED lines=23> */
[C---:B------:R-:W-:Y:S02]  /*1690*/  IADD3 R5, R84.reuse, 0x20, RZ ;  /* 0x0000002054057810 */ /* 0x040fe40007ffe0ff */
[-C--:B------:R-:W-:Y:S02]  /*16a0*/  LEA.HI.SX32 R4, R84, R84.reuse, 0x1b ;  /* 0x0000005454047211 */ /* 0x080fe400078fdaff */
[----:B0-----:R-:W-:Y:S02]  /*16b0*/  LEA.HI.SX32 R6, R5, R84, 0x1b ;  /* 0x0000005405067211 */ /* 0x001fe400078fdaff */
[----:B------:R-:W-:Y:S02]  /*16c0*/  SHF.L.U32 R5, R4, 0x1, RZ ;  /* 0x0000000104057819 */ /* 0x000fe400000006ff */
[----:B------:R-:W-:-:S02]  /*16d0*/  SHF.L.U32 R40, R6, 0x1, RZ ;  /* 0x0000000106287819 */ /* 0x000fc400000006ff */
[----:B------:R-:W-:-:S04]  /*16e0*/  IADD3 R61, R84, 0x40, RZ ;  /* 0x00000040543d7810 */ /* 0x000fc80007ffe0ff */
[----:B------:R-:W-:-:S04]  /*16f0*/  LEA.HI.SX32 R61, R61, R84, 0x1b ;  /* 0x000000543d3d7211 */ /* 0x000fc800078fdaff */
[----:B------:R-:W-:Y:S02]  /*1700*/  SHF.L.U32 R121, R61, 0x1, RZ ;  /* 0x000000013d797819 */ /* 0x000fe400000006ff */
[C---:B------:R-:W-:Y:S02]  /*1710*/  IADD3 R61, R84.reuse, 0x60, RZ ;  /* 0x00000060543d7810 */ /* 0x040fe40007ffe0ff */
[C---:B------:R-:W-:Y:S02]  /*1720*/  IADD3 R111, R84.reuse, 0x80, RZ ;  /* 0x00000080546f7810 */ /* 0x040fe40007ffe0ff */
[----:B------:R-:W-:Y:S02]  /*1730*/  LEA.HI.SX32 R61, R61, R84, 0x1b ;  /* 0x000000543d3d7211 */ /* 0x000fe400078fdaff */
[C---:B------:R-:W-:Y:S02]  /*1740*/  IADD3 R113, R84.reuse, 0xa0, RZ ;  /* 0x000000a054717810 */ /* 0x040fe40007ffe0ff */
[----:B------:R-:W-:-:S02]  /*1750*/  IADD3 R115, R84, 0xc0, RZ ;  /* 0x000000c054737810 */ /* 0x000fc40007ffe0ff */
[----:B------:R-:W-:Y:S02]  /*1760*/  IADD3 R117, R84, 0xe0, RZ ;  /* 0x000000e054757810 */ /* 0x000fe40007ffe0ff */
        /* <DEDUP_REMOVED lines=8> */
[----:B------:R-:W-:Y:S02]  /*17f0*/  ISETP.NE.AND P3, PT, R97, RZ, PT ;  /* 0x000000ff6100720c */ /* 0x000fe40003f65270 */
[--C-:B------:R-:W-:Y:S02]  /*1800*/  PRMT R123, RZ, 0x5410, R78.reuse ;  /* 0x00005410ff7b7816 */ /* 0x100fe4000000004e */
[----:B------:R-:W-:-:S02]  /*1810*/  PRMT R117, RZ, 0x7610, R78 ;  /* 0x00007610ff757816 */ /* 0x000fc4000000004e */
[----:B------:R-:W-:Y:S02]  /*1820*/  PRMT R115, RZ, 0x5410, R79 ;  /* 0x00005410ff737816 */ /* 0x000fe4000000004f */
[----:B------:R-:W-:Y:S01]  /*1830*/  ISETP.NE.AND P2, PT, R97, 0x1f, PT ;  /* 0x0000001f6100780c */ /* 0x000fe20003f45270 */
[----:B------:R-:W-:Y:S01]  /*1840*/  BSSY B0, `(.L_x_13358) ;  /* 0x000007a000007945 */ /* 0x000fe20003800000 */
[----:B--2---:R-:W-:Y:S02]  /*1850*/  FMUL.FTZ R7, R32, 1.4426950216293334961 ;  /* 0x3fb8aa3b20077820 */ /* 0x004fe40000410000 */
[C---:B------:R-:W-:Y:S02]  /*1860*/  FMUL.FTZ R6, R54.reuse, R33 ;  /* 0x0000002136067220 */ /* 0x040fe40000410000 */
[----:B------:R-:W-:Y:S02]  /*1870*/  FMUL.FTZ R4, R54, R7 ;  /* 0x0000000736047220 */ /* 0x000fe40000410000 */
[----:B------:R-:W-:Y:S01]  /*1880*/  FMUL.RZ R6, R6, 0.15915493667125701904 ;  /* 0x3e22f98306067820 */ /* 0x000fe2000040c000 */
[----:B---3--:R-:W-:Y:S03]  /*1890*/  STS.U16 [R5], R34 ;  /* 0x0000002205007388 */ /* 0x008fe60000000400 */
[----:B------:R-:W-:Y:S01]  /*18a0*/  MUFU.EX2 R4, R4 ;  /* 0x0000000400047308 */ /* 0x000fe20000000800 */
[----:B----4-:R0:W-:Y:S07]  /*18b0*/  STS.U16 [R40+0x40], R35 ;  /* 0x0000402328007388 */ /* 0x0101ee0000000400 */
[----:B------:R-:W1:Y:S08]  /*18c0*/  MUFU.COS R119, R6 ;  /* 0x0000000600777308 */ /* 0x000e700000000000 */
[----:B0-----:R0:W2:Y:S01]  /*18d0*/  MUFU.SIN R35, R6 ;  /* 0x0000000600237308 */ /* 0x0010a20000000400 */
[----:B------:R3:W-:Y:S02]  /*18e0*/  STS.U16 [R121+0x80], R38 ;  /* 0x0000802679007388 */ /* 0x0007e40000000400 */
[----:B---3--:R-:W-:-:S02]  /*18f0*/  SHF.L.U32 R38, R61, 0x1, RZ ;  /* 0x000000013d267819 */ /* 0x008fc400000006ff */
[----:B------:R-:W-:Y:S01]  /*1900*/  SHF.L.U32 R61, R84, 0x3, RZ ;  /* 0x00000003543d7819 */ /* 0x000fe200000006ff */
[----:B-1----:R-:W-:Y:S01]  /*1910*/  FMUL.FTZ R34, R4, R119 ;  /* 0x0000007704227220 */ /* 0x002fe20000410000 */
[----:B0-----:R-:W-:Y:S01]  /*1920*/  @P0 IADD3 R6, R106, -0x2, RZ ;  /* 0xfffffffe6a060810 */ /* 0x001fe20007ffe0ff */
[----:B--2---:R-:W-:Y:S01]  /*1930*/  FMUL.FTZ R35, R4, R35 ;  /* 0x0000002304237220 */ /* 0x004fe20000410000 */
[----:B------:R-:W-:Y:S01]  /*1940*/  LEA.HI.SX32 R4, R61, R61, 0x1b ;  /* 0x0000003d3d047211 */ /* 0x000fe200078fdaff */
[----:B------:R0:W-:Y:S04]  /*1950*/  STS.U16 [R38+0xc0], R39 ;  /* 0x0000c02726007388 */ /* 0x0001e80000000400 */
[----:B------:R-:W-:Y:S04]  /*1960*/  STS.U16 [R112+0x100], R41 ;  /* 0x0001002970007388 */ /* 0x000fe80000000400 */
[----:B------:R1:W-:Y:S01]  /*1970*/  STS.U16 [R114+0x140], R105 ;  /* 0x0001406972007388 */ /* 0x0003e20000000400 */
[----:B0-----:R-:W-:Y:S01]  /*1980*/  @P0 IMAD R39, R6, c[0x0][0x16c], R45 ;  /* 0x00005b0006270a24 */ /* 0x001fe200078e022d */
[----:B------:R-:W-:-:S02]  /*1990*/  SHF.L.U32 R6, R4, 0x1, RZ ;  /* 0x0000000104067819 */ /* 0x000fc400000006ff */
[----:B------:R-:W-:Y:S04]  /*19a0*/  STS.U16 [R116+0x180], R107 ;  /* 0x0001806b74007388 */ /* 0x000fe80000000400 */
[----:B------:R-:W-:Y:S01]  /*19b0*/  STS.U16 [R118+0x1c0], R109 ;  /* 0x0001c06d76007388 */ /* 0x000fe20000000400 */
[----:B------:R-:W-:-:S06]  /*19c0*/  NOP ;  /* 0x0000000000007918 */ /* 0x000fcc0000000000 */
[----:B------:R-:W0:Y:S04]  /*19d0*/  LDS.U16 R127, [R6] ;  /* 0x00000000067f7984 */ /* 0x000e280000000400 */
[----:B------:R-:W2:Y:S01]  /*19e0*/  LDS.U16 R125, [R6+0x2] ;  /* 0x00000200067d7984 */ /* 0x000ea20000000400 */
[----:B------:R-:W-:-:S03]  /*19f0*/  LEA R5, R56, R45, 0x8 ;  /* 0x0000002d38057211 */ /* 0x000fc600078e40ff */
[----:B------:R-:W3:Y:S01]  /*1a00*/  LDS.U16 R119, [R6+0x6] ;  /* 0x0000060006777984 */ /* 0x000ee20000000400 */
[----:B------:R-:W-:-:S03]  /*1a10*/  @P3 IADD3 R5, R97, 0x200, RZ ;  /* 0x0000020061053810 */ /* 0x000fc60007ffe0ff */
[----:B------:R-:W4:Y:S01]  /*1a20*/  LDS.U16 R121, [R6+0x4] ;  /* 0x0000040006797984 */ /* 0x000f220000000400 */
[----:B-1----:R-:W-:Y:S01]  /*1a30*/  SHF.L.U32 R105, R5, 0x3, RZ ;  /* 0x0000000305697819 */ /* 0x002fe200000006ff */
[----:B------:R-:W-:Y:S02]  /*1a40*/  FMUL.FTZ R38, R52, R33 ;  /* 0x0000002134267220 */ /* 0x000fe40000410000 */
[----:B------:R-:W1:Y:S04]  /*1a50*/  LDS.U16 R113, [R6+0x8] ;  /* 0x0000080006717984 */ /* 0x000e680000000400 */
[----:B------:R-:W1:Y:S04]  /*1a60*/  LDS.U16 R111, [R6+0xa] ;  /* 0x00000a00066f7984 */ /* 0x000e680000000400 */
[----:B------:R-:W1:Y:S04]  /*1a70*/  LDS.U16 R109, [R6+0xc] ;  /* 0x00000c00066d7984 */ /* 0x000e680000000400 */
[----:B------:R0:W1:Y:S01]  /*1a80*/  LDS.U16 R107, [R6+0xe] ;  /* 0x00000e00066b7984 */ /* 0x0000620000000400 */
[----:B------:R-:W-:-:S03]  /*1a90*/  FMUL.RZ R112, R38, 0.15915493667125701904 ;  /* 0x3e22f98326707820 */ /* 0x000fc6000040c000 */
[----:B------:R1:W-:Y:S04]  /*1aa0*/  STS.64 [R105+0xa80], R34 ;  /* 0x000a802269007388 */ /* 0x0003e80000000a00 */
[----:B------:R-:W5:Y:S01]  /*1ab0*/  LDG.E.64 R36, [R36.64] ;  /* 0x0000000424247981 */ /* 0x000f62000c1e1b00 */
[----:B------:R-:W-:Y:S01]  /*1ac0*/  FMUL.FTZ R38, R52, R7 ;  /* 0x0000000734267220 */ /* 0x000fe20000410000 */
[----:B------:R-:W-:Y:S01]  /*1ad0*/  MUFU.SIN R129, R112 ;  /* 0x0000007000817308 */ /* 0x000fe20000000400 */
[----:B------:R-:W-:-:S04]  /*1ae0*/  @P0 IMAD.WIDE R4, R39, 0x10, R14 ;  /* 0x0000001027040825 */ /* 0x000fc800078e020e */
[----:B0-----:R-:W-:-:S03]  /*1af0*/  FMUL.FTZ R6, R50, R7 ;  /* 0x0000000732067220 */ /* 0x001fc60000410000 */
[----:B------:R-:W0:Y:S01]  /*1b00*/  MUFU.EX2 R38, R38 ;  /* 0x0000002600267308 */ /* 0x000e220000000800 */
[----:B------:R-:W-:Y:S02]  /*1b10*/  FMUL.FTZ R39, R48, R7 ;  /* 0x0000000730277220 */ /* 0x000fe40000410000 */
[----:B------:R-:W-:Y:S01]  /*1b20*/  FMUL.FTZ R7, R50, R33 ;  /* 0x0000002132077220 */ /* 0x000fe20000410000 */
[----:B------:R-:W-:-:S04]  /*1b30*/  PRMT R127, RZ, 0x5410, R127 ;  /* 0x00005410ff7f7816 */ /* 0x000fc8000000007f */
[----:B------:R-:W1:Y:S01]  /*1b40*/  MUFU.COS R131, R112 ;  /* 0x0000007000837308 */ /* 0x000e620000000000 */
[----:B------:R-:W-:Y:S01]  /*1b50*/  FMUL.RZ R7, R7, 0.15915493667125701904 ;  /* 0x3e22f98307077820 */ /* 0x000fe2000040c000 */
[----:B--2---:R-:W-:Y:S01]  /*1b60*/  PRMT R125, RZ, 0x5410, R125 ;  /* 0x00005410ff7d7816 */ /* 0x004fe2000000007d */
[----:B------:R-:W-:Y:S01]  /*1b70*/  CS2R R40, SRZ ;  /* 0x0000000000287805 */ /* 0x000fe2000001ff00 */
[----:B------:R-:W-:Y:S01]  /*1b80*/  BAR.SYNC.DEFER_BLOCKING 0x0 ;  /* 0x0000000000007b1d */ /* 0x000fe20000010000 */
[C---:B------:R-:W-:Y:S02]  /*1b90*/  FMUL.FTZ R140, R54.reuse, R127 ;  /* 0x0000007f368c7220 */ /* 0x040fe40000410000 */
[----:B------:R-:W-:-:S03]  /*1ba0*/  FMUL.FTZ R144, R54, R125 ;  /* 0x0000007d36907220 */ /* 0x000fc60000410000 */
[----:B------:R-:W-:Y:S01]  /*1bb0*/  MUFU.EX2 R6, R6 ;  /* 0x0000000600067308 */ /* 0x000fe20000000800 */
[----:B0-----:R-:W-:Y:S02]  /*1bc0*/  FMUL.FTZ R129, R38, R129 ;  /* 0x0000008126817220 */ /* 0x001fe40000410000 */
[----:B------:R-:W-:-:S05]  /*1bd0*/  FMUL.FTZ R140, R123, R140 ;  /* 0x0000008c7b8c7220 */ /* 0x000fca0000410000 */
[----:B------:R-:W0:Y:S01]  /*1be0*/  MUFU.SIN R135, R7 ;  /* 0x0000000700877308 */ /* 0x000e220000000400 */
[----:B------:R-:W-:Y:S01]  /*1bf0*/  FMUL.FTZ R144, R123, R144 ;  /* 0x000000907b907220 */ /* 0x000fe20000410000 */
[----:B---3--:R-:W-:Y:S01]  /*1c00*/  PRMT R119, RZ, 0x5410, R119 ;  /* 0x00005410ff777816 */ /* 0x008fe20000000077 */
[----:B-1----:R-:W-:Y:S01]  /*1c10*/  FMUL.FTZ R131, R38, R131 ;  /* 0x0000008326837220 */ /* 0x002fe20000410000 */
[----:B----4-:R-:W-:-:S04]  /*1c20*/  PRMT R121, RZ, 0x5410, R121 ;  /* 0x00005410ff797816 */ /* 0x010fc80000000079 */
[----:B------:R-:W1:Y:S01]  /*1c30*/  MUFU.COS R133, R7 ;  /* 0x0000000700857308 */ /* 0x000e620000000000 */
[----:B------:R2:W5:Y:S01]  /*1c40*/  @P0 LDG.E.64 R40, [R4.64+0x8] ;  /* 0x0000080404280981 */ /* 0x000562000c1e1b00 */
[----:B------:R-:W-:Y:S02]  /*1c50*/  FMUL.FTZ R138, R52, R119 ;  /* 0x00000077348a7220 */ /* 0x000fe40000410000 */
[----:B--2---:R-:W-:Y:S02]  /*1c60*/  FMUL.FTZ R4, R48, R33 ;  /* 0x0000002130047220 */ /* 0x004fe40000410000 */
[C---:B------:R-:W-:Y:S02]  /*1c70*/  FMUL.FTZ R5, R129.reuse, R140 ;  /* 0x0000008c81057220 */ /* 0x040fe40000410000 */
[----:B------:R-:W-:Y:S02]  /*1c80*/  FMUL.RZ R105, R4, 0.15915493667125701904 ;  /* 0x3e22f98304697820 */ /* 0x000fe4000040c000 */
[-C--:B------:R-:W-:Y:S01]  /*1c90*/  FMUL.FTZ R4, R129, R144.reuse ;  /* 0x0000009081047220 */ /* 0x080fe20000410000 */
[----:B------:R-:W-:Y:S01]  /*1ca0*/  MUFU.EX2 R39, R39 ;  /* 0x0000002700277308 */ /* 0x000fe20000000800 */
[----:B------:R-:W-:-:S02]  /*1cb0*/  FFMA.FTZ R5, R131, R144, R5 ;  /* 0x0000009083057223 */ /* 0x000fc40000010005 */
[----:B------:R-:W-:Y:S02]  /*1cc0*/  FMUL.FTZ R142, R52, R121 ;  /* 0x00000079348e7220 */ /* 0x000fe40000410000 */
[----:B------:R-:W-:-:S03]  /*1cd0*/  FFMA.FTZ R4, R131, R140, -R4 ;  /* 0x0000008c83047223 */ /* 0x000fc60000010804 */
[----:B------:R-:W-:Y:S01]  /*1ce0*/  MUFU.SIN R120, R105 ;  /* 0x0000006900787308 */ /* 0x000fe20000000400 */
[----:B0-----:R-:W-:Y:S02]  /*1cf0*/  FMUL.FTZ R135, R6, R135 ;  /* 0x0000008706877220 */ /* 0x001fe40000410000 */
[----:B------:R-:W-:-:S05]  /*1d00*/  FFMA.FTZ R38, R117, R138, R5 ;  /* 0x0000008a75267223 */ /* 0x000fca0000010005 */
[----:B------:R-:W0:Y:S01]  /*1d10*/  MUFU.COS R122, R105 ;  /* 0x00000069007a7308 */ /* 0x000e220000000000 */
[----:B------:R-:W-:Y:S01]  /*1d20*/  FFMA.FTZ R4, R117, R142, R4 ;  /* 0x0000008e75047223 */ /* 0x000fe20000010004 */
[----:B------:R-:W-:Y:S01]  /*1d30*/  PRMT R113, RZ, 0x5410, R113 ;  /* 0x00005410ff717816 */ /* 0x000fe20000000071 */
[----:B-1----:R-:W-:Y:S01]  /*1d40*/  FMUL.FTZ R133, R6, R133 ;  /* 0x0000008506857220 */ /* 0x002fe20000410000 */
[----:B------:R-:W-:Y:S01]  /*1d50*/  PRMT R111, RZ, 0x5410, R111 ;  /* 0x00005410ff6f7816 */ /* 0x000fe2000000006f */
[C---:B------:R-:W-:Y:S02]  /*1d60*/  FMUL.FTZ R5, R135.reuse, R38 ;  /* 0x0000002687057220 */ /* 0x040fe40000410000 */
[-C--:B------:R-:W-:Y:S02]  /*1d70*/  FMUL.FTZ R6, R135, R4.reuse ;  /* 0x0000000487067220 */ /* 0x080fe40000410000 */
[----:B------:R-:W-:Y:S02]  /*1d80*/  FFMA.FTZ R5, R133, R4, -R5 ;  /* 0x0000000485057223 */ /* 0x000fe40000010805 */
[----:B------:R-:W-:-:S02]  /*1d90*/  FMUL.FTZ R148, R50, R113 ;  /* 0x0000007132947220 */ /* 0x000fc40000410000 */
[----:B------:R-:W-:Y:S02]  /*1da0*/  FFMA.FTZ R38, R133, R38, R6 ;  /* 0x0000002685267223 */ /* 0x000fe40000010006 */
[----:B------:R-:W-:Y:S02]  /*1db0*/  FMUL.FTZ R146, R50, R111 ;  /* 0x0000006f32927220 */ /* 0x000fe40000410000 */
[C---:B0-----:R-:W-:Y:S02]  /*1dc0*/  FMUL.FTZ R122, R39.reuse, R122 ;  /* 0x0000007a277a7220 */ /* 0x041fe40000410000 */
[----:B------:R-:W-:Y:S02]  /*1dd0*/  FMUL.FTZ R120, R39, R120 ;  /* 0x0000007827787220 */ /* 0x000fe40000410000 */
[C---:B------:R-:W-:Y:S02]  /*1de0*/  FFMA.FTZ R7, R115.reuse, R148, R5 ;  /* 0x0000009473077223 */ /* 0x040fe40000010005 */
[----:B------:R-:W-:Y:S01]  /*1df0*/  FFMA.FTZ R39, R115, R146, R38 ;  /* 0x0000009273277223 */ /* 0x000fe20000010026 */
[----:B------:R-:W-:Y:S01]  /*1e00*/  PRMT R109, RZ, 0x5410, R109 ;  /* 0x00005410ff6d7816 */ /* 0x000fe2000000006d */
[C---:B------:R-:W-:Y:S01]  /*1e10*/  FMUL.FTZ R105, R120.reuse, R7 ;  /* 0x0000000778697220 */ /* 0x040fe20000410000 */
[----:B------:R-:W-:Y:S01]  /*1e20*/  PRMT R107, RZ, 0x5410, R107 ;  /* 0x00005410ff6b7816 */ /* 0x000fe2000000006b */
        /* <DEDUP_REMOVED lines=8> */
[----:B------:R0:W1:Y:S01]  /*1eb0*/  @P2 LDS.64 R38, [R97.X8+0x1a88] ;  /* 0x001a880061262984 */ /* 0x0000620000008a00 */
[CC--:B------:R-:W-:Y:S02]  /*1ec0*/  FMUL.FTZ R6, R34.reuse, R129.reuse ;  /* 0x0000008122067220 */ /* 0x0c0fe40000410000 */
[C---:B------:R-:W-:Y:S02]  /*1ed0*/  FMUL.FTZ R4, R35.reuse, R129 ;  /* 0x0000008123047220 */ /* 0x040fe40000410000 */
[-C--:B------:R-:W-:Y:S02]  /*1ee0*/  FFMA.FTZ R6, R35, R131.reuse, R6 ;  /* 0x0000008323067223 */ /* 0x080fe40000010006 */
[----:B------:R-:W-:Y:S02]  /*1ef0*/  FFMA.FTZ R4, R34, R131, -R4 ;  /* 0x0000008322047223 */ /* 0x000fe40000010804 */
[----:B------:R-:W-:-:S04]  /*1f00*/  FMUL.FTZ R5, R135, R6 ;  /* 0x0000000687057220 */ /* 0x000fc80000410000 */
[-C--:B------:R-:W-:Y:S02]  /*1f10*/  FFMA.FTZ R5, R133, R4.reuse, -R5 ;  /* 0x0000000485057223 */ /* 0x080fe40000010805 */
        /* <DEDUP_REMOVED lines=12> */
.L_x_13359:
[----:B0-----:R-:W-:Y:S05]  /*1fe0*/  BSYNC B0 ;  /* 0x0000000000007941 */ /* 0x001fea0003800000 */
.L_x_13358:
[----:B------:R-:W0:Y:S01]  /*1ff0*/  SHFL.UP PT, R139, R118, 0x1, RZ ;  /* 0x04200000768b7989 */ /* 0x000e2200000e00ff */
[----:B------:R-:W-:Y:S01]  /*2000*/  FMUL.FTZ R134, R120, R7 ;  /* 0x0000000778867220 */ /* 0x000fe20000410000 */
[----:B------:R-:W-:Y:S01]  /*2010*/  ISETP.GE.AND P1, PT, R84, 0x1, PT ;  /* 0x000000015400780c */ /* 0x000fe20003f26270 */
[-C--:B------:R-:W-:Y:S01]  /*2020*/  FMUL.FTZ R4, R120, R5.reuse ;  /* 0x0000000578047220 */ /* 0x080fe20000410000 */
[----:B------:R-:W2:Y:S01]  /*2030*/  SHFL.UP PT, R137, R116, 0x1, RZ ;  /* 0x0420000074897989 */ /* 0x000ea200000e00ff */
[C---:B------:R-:W-:Y:S01]  /*2040*/  FFMA.FTZ R134, R122.reuse, R5, -R134 ;  /* 0x000000057a867223 */ /* 0x040fe20000010886 */
[----:B------:R-:W-:Y:S01]  /*2050*/  BSSY B0, `(.L_x_13360) ;  /* 0x000009d000007945 */ /* 0x000fe20003800000 */
[----:B------:R-:W-:Y:S01]  /*2060*/  FFMA.FTZ R4, R122, R7, R4 ;  /* 0x000000077a047223 */ /* 0x000fe20000010004 */
[----:B-----5:R-:W-:Y:S04]  /*2070*/  SHFL.IDX PT, R41, R41, RZ, 0x1f ;  /* 0x00001fff29297589 */ /* 0x020fe800000e0000 */
[----:B------:R-:W3:Y:S04]  /*2080*/  SHFL.UP PT, R5, R134, 0x1, RZ ;  /* 0x0420000086057989 */ /* 0x000ee800000e00ff */
[----:B------:R-:W4:Y:S04]  /*2090*/  SHFL.UP PT, R7, R4, 0x1, RZ ;  /* 0x0420000004077989 */ /* 0x000f2800000e00ff */
[----:B------:R-:W-:Y:S01]  /*20a0*/  SHFL.IDX PT, R40, R40, RZ, 0x1f ;  /* 0x00001fff28287589 */ /* 0x000fe200000e0000 */
[----:B0-----:R-:W-:-:S02]  /*20b0*/  FMUL.FTZ R6, R4, R139 ;  /* 0x0000008b04067220 */ /* 0x001fc40000410000 */
[-C--:B--2---:R-:W-:Y:S02]  /*20c0*/  FMUL.FTZ R124, R4, R137.reuse ;  /* 0x00000089047c7220 */ /* 0x084fe40000410000 */
[C---:B------:R-:W-:Y:S02]  /*20d0*/  FFMA.FTZ R137, R134.reuse, R137, -R6 ;  /* 0x0000008986897223 */ /* 0x040fe40000010806 */
[----:B------:R-:W-:Y:S02]  /*20e0*/  FFMA.FTZ R139, R134, R139, R124 ;  /* 0x0000008b868b7223 */ /* 0x000fe4000001007c */
[----:B------:R-:W-:Y:S02]  /*20f0*/  @P1 FADD.FTZ R116, R116, R137 ;  /* 0x0000008974741221 */ /* 0x000fe40000010000 */
[----:B------:R-:W-:Y:S02]  /*2100*/  @P1 FADD.FTZ R118, R118, R139 ;  /* 0x0000008b76761221 */ /* 0x000fe40000010000 */
[C---:B---3--:R-:W-:Y:S01]  /*2110*/  FMUL.FTZ R124, R4.reuse, R5 ;  /* 0x00000005047c7220 */ /* 0x048fe20000410000 */
[----:B------:R-:W0:Y:S01]  /*2120*/  SHFL.UP PT, R126, R116, 0x2, RZ ;  /* 0x04400000747e7989 */ /* 0x000e2200000e00ff */
[----:B----4-:R-:W-:-:S02]  /*2130*/  FMUL.FTZ R6, R4, R7 ;  /* 0x0000000704067220 */ /* 0x010fc40000410000 */
[C---:B------:R-:W-:Y:S01]  /*2140*/  FFMA.FTZ R7, R134.reuse, R7, R124 ;  /* 0x0000000786077223 */ /* 0x040fe2000001007c */
[----:B------:R-:W2:Y:S01]  /*2150*/  SHFL.UP PT, R130, R118, 0x2, RZ ;  /* 0x0440000076827989 */ /* 0x000ea200000e00ff */
[----:B------:R-:W-:-:S03]  /*2160*/  @P1 FFMA.FTZ R134, R134, R5, -R6 ;  /* 0x0000000586861223 */ /* 0x000fc60000010806 */
[----:B------:R-:W-:Y:S02]  /*2170*/  FSEL R7, R4, R7, !P1 ;  /* 0x0000000704077208 */ /* 0x000fe40004800000 */
[----:B------:R-:W3:Y:S01]  /*2180*/  SHFL.UP PT, R4, R134, 0x2, RZ ;  /* 0x0440000086047989 */ /* 0x000ee200000e00ff */
[----:B------:R-:W-:-:S03]  /*2190*/  ISETP.GE.AND P1, PT, R84, 0x2, PT ;  /* 0x000000025400780c */ /* 0x000fc60003f26270 */
[----:B------:R-:W4:Y:S01]  /*21a0*/  SHFL.UP PT, R5, R7, 0x2, RZ ;  /* 0x0440000007057989 */ /* 0x000f2200000e00ff */
[C---:B0-----:R-:W-:Y:S02]  /*21b0*/  FMUL.FTZ R139, R7.reuse, R126 ;  /* 0x0000007e078b7220 */ /* 0x041fe40000410000 */
[-C--:B--2---:R-:W-:Y:S02]  /*21c0*/  FMUL.FTZ R137, R7, R130.reuse ;  /* 0x0000008207897220 */ /* 0x084fe40000410000 */
[C---:B------:R-:W-:Y:S02]  /*21d0*/  FFMA.FTZ R139, R134.reuse, R130, R139 ;  /* 0x00000082868b7223 */ /* 0x040fe4000001008b */
[----:B------:R-:W-:-:S03]  /*21e0*/  FFMA.FTZ R137, R134, R126, -R137 ;  /* 0x0000007e86897223 */ /* 0x000fc60000010889 */
[----:B------:R-:W-:Y:S02]  /*21f0*/  @P1 FADD.FTZ R118, R118, R139 ;  /* 0x0000008b76761221 */ /* 0x000fe40000010000 */
[----:B------:R-:W-:Y:S02]  /*2200*/  @P1 FADD.FTZ R116, R116, R137 ;  /* 0x0000008974741221 */ /* 0x000fe40000010000 */
[CC--:B---3--:R-:W-:Y:S01]  /*2210*/  FMUL.FTZ R6, R7.reuse, R4.reuse ;  /* 0x0000000407067220 */ /* 0x0c8fe20000410000 */
[----:B------:R-:W0:Y:S01]  /*2220*/  SHFL.UP PT, R141, R118, 0x4, RZ ;  /* 0x04800000768d7989 */ /* 0x000e2200000e00ff */
[-C--:B----4-:R-:W-:Y:S02]  /*2230*/  FMUL.FTZ R137, R7, R5.reuse ;  /* 0x0000000507897220 */ /* 0x090fe40000410000 */
[C---:B------:R-:W-:Y:S01]  /*2240*/  FFMA.FTZ R6, R134.reuse, R5, R6 ;  /* 0x0000000586067223 */ /* 0x040fe20000010006 */
[----:B------:R-:W2:Y:S01]  /*2250*/  SHFL.UP PT, R139, R116, 0x4, RZ ;  /* 0x04800000748b7989 */ /* 0x000ea200000e00ff */
[----:B------:R-:W-:-:S02]  /*2260*/  @P1 FFMA.FTZ R134, R134, R4, -R137 ;  /* 0x0000000486861223 */ /* 0x000fc40000010889 */
[----:B------:R-:W-:Y:S01]  /*2270*/  FMUL.FTZ R130, R44, R36 ;  /* 0x000000242c827220 */ /* 0x000fe20000410000 */
[----:B------:R-:W-:Y:S02]  /*2280*/  FSEL R6, R7, R6, !P1 ;  /* 0x0000000607067208 */ /* 0x000fe40004800000 */
[----:B------:R-:W3:Y:S01]  /*2290*/  SHFL.UP PT, R5, R134, 0x4, RZ ;  /* 0x0480000086057989 */ /* 0x000ee200000e00ff */
[----:B------:R-:W-:-:S03]  /*22a0*/  ISETP.GE.AND P1, PT, R84, 0x4, PT ;  /* 0x000000045400780c */ /* 0x000fc60003f26270 */
[----:B------:R-:W4:Y:S01]  /*22b0*/  SHFL.UP PT, R7, R6, 0x4, RZ ;  /* 0x0480000006077989 */ /* 0x000f2200000e00ff */
[C---:B0-----:R-:W-:Y:S02]  /*22c0*/  FMUL.FTZ R4, R6.reuse, R141 ;  /* 0x0000008d06047220 */ /* 0x041fe40000410000 */
[-C--:B--2---:R-:W-:Y:S02]  /*22d0*/  FMUL.FTZ R124, R6, R139.reuse ;  /* 0x0000008b067c7220 */ /* 0x084fe40000410000 */
[C---:B------:R-:W-:Y:S02]  /*22e0*/  FFMA.FTZ R139, R134.reuse, R139, -R4 ;  /* 0x0000008b868b7223 */ /* 0x040fe40000010804 */
[----:B------:R-:W-:Y:S02]  /*22f0*/  FFMA.FTZ R141, R134, R141, R124 ;  /* 0x0000008d868d7223 */ /* 0x000fe4000001007c */
[----:B---3--:R-:W-:Y:S02]  /*2300*/  FMUL.FTZ R124, R6, R5 ;  /* 0x00000005067c7220 */ /* 0x008fe40000410000 */
[----:B------:R-:W-:-:S02]  /*2310*/  @P1 FADD.FTZ R116, R116, R139 ;  /* 0x0000008b74741221 */ /* 0x000fc40000010000 */
[-C--:B----4-:R-:W-:Y:S02]  /*2320*/  FMUL.FTZ R4, R6, R7.reuse ;  /* 0x0000000706047220 */ /* 0x090fe40000410000 */
[----:B------:R-:W-:Y:S02]  /*2330*/  @P1 FADD.FTZ R118, R118, R141 ;  /* 0x0000008d76761221 */ /* 0x000fe40000010000 */
[C---:B------:R-:W-:Y:S02]  /*2340*/  FFMA.FTZ R7, R134.reuse, R7, R124 ;  /* 0x0000000786077223 */ /* 0x040fe4000001007c */
[----:B------:R-:W0:Y:S01]  /*2350*/  SHFL.UP PT, R124, R116, 0x8, RZ ;  /* 0x05000000747c7989 */ /* 0x000e2200000e00ff */
[----:B------:R-:W-:Y:S02]  /*2360*/  @P1 FFMA.FTZ R134, R134, R5, -R4 ;  /* 0x0000000586861223 */ /* 0x000fe40000010804 */
[----:B------:R-:W-:Y:S01]  /*2370*/  FSEL R7, R6, R7, !P1 ;  /* 0x0000000706077208 */ /* 0x000fe20004800000 */
[----:B------:R-:W2:Y:S01]  /*2380*/  SHFL.UP PT, R126, R118, 0x8, RZ ;  /* 0x05000000767e7989 */ /* 0x000ea200000e00ff */
[----:B------:R-:W-:-:S03]  /*2390*/  ISETP.GE.AND P1, PT, R84, 0x8, PT ;  /* 0x000000085400780c */ /* 0x000fc60003f26270 */
[----:B------:R-:W3:Y:S04]  /*23a0*/  SHFL.UP PT, R4, R134, 0x8, RZ ;  /* 0x0500000086047989 */ /* 0x000ee800000e00ff */
[----:B------:R-:W4:Y:S01]  /*23b0*/  SHFL.UP PT, R5, R7, 0x8, RZ ;  /* 0x0500000007057989 */ /* 0x000f2200000e00ff */
[C---:B0-----:R-:W-:Y:S02]  /*23c0*/  FMUL.FTZ R139, R7.reuse, R124 ;  /* 0x0000007c078b7220 */ /* 0x041fe40000410000 */
[CC--:B--2---:R-:W-:Y:S02]  /*23d0*/  FMUL.FTZ R137, R7.reuse, R126.reuse ;  /* 0x0000007e07897220 */ /* 0x0c4fe40000410000 */
[----:B------:R-:W-:Y:S02]  /*23e0*/  FFMA.FTZ R141, R134, R126, R139 ;  /* 0x0000007e868d7223 */ /* 0x000fe4000001008b */
[----:B---3--:R-:W-:-:S02]  /*23f0*/  FMUL.FTZ R6, R7, R4 ;  /* 0x0000000407067220 */ /* 0x008fc40000410000 */
[----:B------:R-:W-:Y:S02]  /*2400*/  FFMA.FTZ R139, R134, R124, -R137 ;  /* 0x0000007c868b7223 */ /* 0x000fe40000010889 */
[----:B------:R-:W-:Y:S02]  /*2410*/  @P1 FADD.FTZ R118, R118, R141 ;  /* 0x0000008d76761221 */ /* 0x000fe40000010000 */
[CC--:B----4-:R-:W-:Y:S02]  /*2420*/  FMUL.FTZ R137, R7.reuse, R5.reuse ;  /* 0x0000000507897220 */ /* 0x0d0fe40000410000 */
[----:B------:R-:W-:Y:S01]  /*2430*/  FFMA.FTZ R6, R134, R5, R6 ;  /* 0x0000000586067223 */ /* 0x000fe20000010006 */
[----:B------:R-:W0:Y:S01]  /*2440*/  SHFL.UP PT, R145, R118, 0x10, RZ ;  /* 0x0600000076917989 */ /* 0x000e2200000e00ff */
[----:B------:R-:W-:Y:S02]  /*2450*/  @P1 FADD.FTZ R116, R116, R139 ;  /* 0x0000008b74741221 */ /* 0x000fe40000010000 */
[----:B------:R-:W-:Y:S01]  /*2460*/  @P1 FFMA.FTZ R134, R134, R4, -R137 ;  /* 0x0000000486861223 */ /* 0x000fe20000010889 */
[----:B------:R-:W-:Y:S01]  /*2470*/  FSEL R6, R7, R6, !P1 ;  /* 0x0000000607067208 */ /* 0x000fe20004800000 */
[C---:B------:R-:W-:Y:S01]  /*2480*/  FMUL.FTZ R139, R42.reuse, R37 ;  /* 0x000000252a8b7220 */ /* 0x040fe20000410000 */
[----:B------:R-:W2:Y:S01]  /*2490*/  SHFL.UP PT, R143, R116, 0x10, RZ ;  /* 0x06000000748f7989 */ /* 0x000ea200000e00ff */
[----:B------:R-:W-:Y:S01]  /*24a0*/  FMUL.FTZ R141, R42, R36 ;  /* 0x000000242a8d7220 */ /* 0x000fe20000410000 */
[----:B------:R-:W-:Y:S01]  /*24b0*/  ISETP.GE.AND P1, PT, R84, 0x10, PT ;  /* 0x000000105400780c */ /* 0x000fe20003f26270 */
[-C--:B------:R-:W-:Y:S01]  /*24c0*/  FMUL.FTZ R126, R122, R139.reuse ;  /* 0x0000008b7a7e7220 */ /* 0x080fe20000410000 */
[----:B------:R-:W3:Y:S01]  /*24d0*/  SHFL.UP PT, R5, R134, 0x10, RZ ;  /* 0x0600000086057989 */ /* 0x000ee200000e00ff */
[----:B------:R-:W-:-:S02]  /*24e0*/  FMUL.FTZ R4, R120, R139 ;  /* 0x0000008b78047220 */ /* 0x000fc40000410000 */
[----:B------:R-:W-:Y:S01]  /*24f0*/  FMUL.FTZ R124, R44, R37 ;  /* 0x000000252c7c7220 */ /* 0x000fe20000410000 */
[----:B------:R-:W4:Y:S01]  /*2500*/  SHFL.UP PT, R7, R6, 0x10, RZ ;  /* 0x0600000006077989 */ /* 0x000f2200000e00ff */
[-C--:B------:R-:W-:Y:S02]  /*2510*/  FFMA.FTZ R147, -R120, R141.reuse, -R126 ;  /* 0x0000008d78937223 */ /* 0x080fe4000001097e */
[----:B------:R-:W-:Y:S02]  /*2520*/  FFMA.FTZ R137, R122, R141, -R4 ;  /* 0x0000008d7a897223 */ /* 0x000fe40000010804 */
[----:B------:R-:W-:Y:S02]  /*2530*/  FADD.FTZ R136, -R124, R147 ;  /* 0x000000937c887221 */ /* 0x000fe40000010100 */
[----:B------:R-:W-:Y:S02]  /*2540*/  FADD.FTZ R132, R130, R137 ;  /* 0x0000008982847221 */ /* 0x000fe40000010000 */
[----:B------:R-:W-:-:S02]  /*2550*/  FMUL.FTZ R137, R135, -R136 ;  /* 0x8000008887897220 */ /* 0x000fc40000410000 */
[----:B0-----:R-:W-:Y:S02]  /*2560*/  FMUL.FTZ R4, R6, R145 ;  /* 0x0000009106047220 */ /* 0x001fe40000410000 */
[-C--:B------:R-:W-:Y:S02]  /*2570*/  FFMA.FTZ R137, R133, R132.reuse, -R137 ;  /* 0x0000008485897223 */ /* 0x080fe40000010889 */
[----:B------:R-:W-:Y:S02]  /*2580*/  FMUL.FTZ R132, R135, -R132 ;  /* 0x8000008487847220 */ /* 0x000fe40000410000 */
[-C--:B--2---:R-:W-:Y:S02]  /*2590*/  FFMA.FTZ R147, R134, R143.reuse, -R4 ;  /* 0x0000008f86937223 */ /* 0x084fe40000010804 */
[C---:B------:R-:W-:Y:S02]  /*25a0*/  FMUL.FTZ R143, R6.reuse, R143 ;  /* 0x0000008f068f7220 */ /* 0x040fe40000410000 */
[----:B---3--:R-:W-:-:S02]  /*25b0*/  FMUL.FTZ R126, R6, R5 ;  /* 0x00000005067e7220 */ /* 0x008fc40000410000 */
[----:B------:R-:W-:Y:S02]  /*25c0*/  FFMA.FTZ R143, R134, R145, R143 ;  /* 0x00000091868f7223 */ /* 0x000fe4000001008f */
[-C--:B----4-:R-:W-:Y:S02]  /*25d0*/  FMUL.FTZ R4, R6, R7.reuse ;  /* 0x0000000706047220 */ /* 0x090fe40000410000 */
[----:B------:R-:W-:Y:S02]  /*25e0*/  FFMA.FTZ R7, R134, R7, R126 ;  /* 0x0000000786077223 */ /* 0x000fe4000001007e */
[----:B------:R-:W-:Y:S02]  /*25f0*/  @P1 FADD.FTZ R118, R118, R143 ;  /* 0x0000008f76761221 */ /* 0x000fe40000010000 */
[----:B------:R-:W-:Y:S01]  /*2600*/  @P1 FFMA.FTZ R134, R134, R5, -R4 ;  /* 0x0000000586861223 */ /* 0x000fe20000010804 */
[----:B------:R-:W-:Y:S01]  /*2610*/  FSEL R143, R6, R7, !P1 ;  /* 0x00000007068f7208 */ /* 0x000fe20004800000 */
[----:B------:R-:W-:Y:S01]  /*2620*/  FFMA.FTZ R145, R133, R136, R132 ;  /* 0x0000008885917223 */ /* 0x000fe20000010084 */
[----:B------:R-:W-:Y:S01]  /*2630*/  HFMA2.MMA R5, -RZ, RZ, 0, 0 ;  /* 0x00000000ff057435 */ /* 0x000fe200000001ff */
[----:B------:R-:W-:Y:S01]  /*2640*/  @P1 FADD.FTZ R116, R116, R147 ;  /* 0x0000009374741221 */ /* 0x000fe20000010000 */
[----:B------:R-:W-:Y:S01]  /*2650*/  SHFL.UP PT, R118, R118, 0x1, RZ ;  /* 0x0420000076767989 */ /* 0x000fe200000e00ff */
[----:B------:R-:W-:Y:S01]  /*2660*/  FMUL.FTZ R126, R46, R37 ;  /* 0x000000252e7e7220 */ /* 0x000fe20000410000 */
[----:B------:R-:W-:Y:S01]  /*2670*/  ISETP.GE.AND P1, PT, R106, c[0x0][0x174], PT ;  /* 0x00005d006a007a0c */ /* 0x000fe20003f26270 */
[----:B------:R-:W-:Y:S01]  /*2680*/  FMUL.FTZ R132, R46, R36 ;  /* 0x000000242e847220 */ /* 0x000fe20000410000 */
[----:B------:R-:W0:Y:S01]  /*2690*/  SHFL.UP PT, R143, R143, 0x1, RZ ;  /* 0x042000008f8f7989 */ /* 0x000e2200000e00ff */
[----:B------:R-:W-:Y:S01]  /*26a0*/  FADD.FTZ R152, -R126, R145 ;  /* 0x000000917e987221 */ /* 0x000fe20000010100 */
[----:B------:R-:W-:Y:S01]  /*26b0*/  ISETP.NE.OR P1, PT, R108, RZ, P1 ;  /* 0x000000ff6c00720c */ /* 0x000fe20000f25670 */
[----:B------:R-:W-:Y:S01]  /*26c0*/  FADD.FTZ R150, R132, R137 ;  /* 0x0000008984967221 */ /* 0x000fe20000010000 */
[----:B------:R-:W2:Y:S01]  /*26d0*/  SHFL.UP PT, R134, R134, 0x1, RZ ;  /* 0x0420000086867989 */ /* 0x000ea200000e00ff */
[C---:B------:R-:W-:Y:S01]  /*26e0*/  FMUL.FTZ R147, R129.reuse, -R152 ;  /* 0x8000009881937220 */ /* 0x040fe20000410000 */
[----:B------:R-:W-:Y:S01]  /*26f0*/  MOV R4, 0x3f800000 ;  /* 0x3f80000000047802 */ /* 0x000fe20000000f00 */
[-C--:B------:R-:W-:Y:S01]  /*2700*/  FMUL.FTZ R151, R129, -R150.reuse ;  /* 0x8000009681977220 */ /* 0x080fe20000410000 */
[----:B------:R-:W3:Y:S01]  /*2710*/  SHFL.UP PT, R116, R116, 0x1, RZ ;  /* 0x0420000074747989 */ /* 0x000ee200000e00ff */
[C---:B-1----:R-:W-:Y:S01]  /*2720*/  FMUL.FTZ R137, R120.reuse, R39 ;  /* 0x0000002778897220 */ /* 0x042fe20000410000 */
[----:B------:R-:W-:Y:S01]  /*2730*/  CS2R R6, SRZ ;  /* 0x0000000000067805 */ /* 0x000fe2000001ff00 */
[----:B------:R-:W-:Y:S01]  /*2740*/  FFMA.FTZ R149, R131, R150, -R147 ;  /* 0x0000009683957223 */ /* 0x000fe20000010893 */
[----:B------:R-:W-:Y:S01]  /*2750*/  SHF.L.U32 R136, R45, 0x4, RZ ;  /* 0x000000042d887819 */ /* 0x000fe200000006ff */
[----:B------:R-:W-:-:S02]  /*2760*/  FMUL.FTZ R145, R120, -R38 ;  /* 0x8000002678917220 */ /* 0x000fc40000410000 */
[----:B------:R-:W-:Y:S02]  /*2770*/  FFMA.FTZ R150, R131, R152, R151 ;  /* 0x0000009883967223 */ /* 0x000fe40000010097 */
[C---:B------:R-:W-:Y:S01]  /*2780*/  FFMA.FTZ R152, R122.reuse, R38, -R137 ;  /* 0x000000267a987223 */ /* 0x040fe20000010889 */
[----:B------:R1:W4:Y:S01]  /*2790*/  @!P1 LDS.128 R4, [R136+0x1b80] ;  /* 0x001b800088049984 */ /* 0x0003220000000c00 */
[----:B------:R-:W-:Y:S01]  /*27a0*/  FFMA.FTZ R154, R122, -R39, R145 ;  /* 0x800000277a9a7223 */ /* 0x000fe20000010091 */
[----:B------:R-:W-:Y:S01]  /*27b0*/  ISETP.NE.AND P1, PT, R108, 0x1f, PT ;  /* 0x0000001f6c00780c */ /* 0x000fe20003f25270 */
[C---:B------:R-:W-:Y:S02]  /*27c0*/  FMUL.FTZ R147, R135.reuse, -R152 ;  /* 0x8000009887937220 */ /* 0x040fe40000410000 */
[----:B------:R-:W-:Y:S02]  /*27d0*/  FMUL.FTZ R145, R135, -R154 ;  /* 0x8000009a87917220 */ /* 0x000fe40000410000 */
[----:B0-----:R-:W-:-:S02]  /*27e0*/  FMUL.FTZ R137, R143, R41 ;  /* 0x000000298f897220 */ /* 0x001fc40000410000 */
[----:B------:R-:W-:Y:S02]  /*27f0*/  FMUL.FTZ R143, R143, R40 ;  /* 0x000000288f8f7220 */ /* 0x000fe40000410000 */
[C---:B------:R-:W-:Y:S02]  /*2800*/  FFMA.FTZ R154, R133.reuse, R154, R147 ;  /* 0x0000009a859a7223 */ /* 0x040fe40000010093 */
[C---:B--2---:R-:W-:Y:S02]  /*2810*/  FFMA.FTZ R143, R134.reuse, R41, R143 ;  /* 0x00000029868f7223 */ /* 0x044fe4000001008f */
[----:B------:R-:W-:Y:S02]  /*2820*/  FFMA.FTZ R137, R134, R40, -R137 ;  /* 0x0000002886897223 */ /* 0x000fe40000010889 */
[----:B------:R-:W-:Y:S02]  /*2830*/  @P3 FADD.FTZ R41, R118, R143 ;  /* 0x0000008f76293221 */ /* 0x000fe40000010000 */
[----:B------:R-:W-:-:S02]  /*2840*/  FFMA.FTZ R152, R133, R152, -R145 ;  /* 0x0000009885987223 */ /* 0x000fc40000010891 */
[----:B------:R-:W-:Y:S02]  /*2850*/  FMUL.FTZ R143, R129, -R154 ;  /* 0x8000009a818f7220 */ /* 0x000fe40000410000 */
[----:B---3--:R-:W-:Y:S02]  /*2860*/  @P3 FADD.FTZ R40, R116, R137 ;  /* 0x0000008974283221 */ /* 0x008fe40000010000 */
[----:B------:R-:W-:Y:S02]  /*2870*/  FFMA.FTZ R143, R131, R152, -R143 ;  /* 0x00000098838f7223 */ /* 0x000fe4000001088f */
[C---:B------:R-:W-:Y:S02]  /*2880*/  FMUL.FTZ R134, R47.reuse, R36 ;  /* 0x000000242f867220 */ /* 0x040fe40000410000 */
[----:B------:R-:W-:Y:S02]  /*2890*/  FMUL.FTZ R137, R47, R37 ;  /* 0x000000252f897220 */ /* 0x000fe40000410000 */
[----:B------:R-:W-:-:S02]  /*28a0*/  FMUL.FTZ R152, R129, -R152 ;  /* 0x8000009881987220 */ /* 0x000fc40000410000 */
[C---:B------:R-:W-:Y:S02]  /*28b0*/  FMUL.FTZ R37, R35.reuse, R41 ;  /* 0x0000002923257220 */ /* 0x040fe40000410000 */
[----:B------:R-:W-:Y:S02]  /*28c0*/  FMUL.FTZ R36, R35, R40 ;  /* 0x0000002823247220 */ /* 0x000fe40000410000 */
[----:B------:R-:W-:Y:S02]  /*28d0*/  FADD.FTZ R116, R134, R149 ;  /* 0x0000009586747221 */ /* 0x000fe40000010000 */
[----:B------:R-:W-:Y:S02]  /*28e0*/  FADD.FTZ R118, -R137, R150 ;  /* 0x0000009689767221 */ /* 0x000fe40000010100 */
[----:B------:R-:W-:Y:S01]  /*28f0*/  FFMA.FTZ R35, R131, R154, R152 ;  /* 0x0000009a83237223 */ /* 0x000fe20000010098 */
[----:B------:R1:W0:Y:S01]  /*2900*/  SHFL.DOWN PT, R150, R143, 0x1, 0x1f ;  /* 0x08201f008f967f89 */ /* 0x00022200000e0000 */
[----:B------:R-:W-:-:S02]  /*2910*/  FFMA.FTZ R37, R34, R40, -R37 ;  /* 0x0000002822257223 */ /* 0x000fc40000010825 */
[----:B------:R-:W-:Y:S01]  /*2920*/  FFMA.FTZ R41, R34, R41, R36 ;  /* 0x0000002922297223 */ /* 0x000fe20000010024 */
[----:B------:R1:W2:Y:S04]  /*2930*/  SHFL.DOWN PT, R154, R116, 0x1, 0x1f ;  /* 0x08201f00749a7f89 */ /* 0x0002a800000e0000 */
[----:B------:R1:W3:Y:S04]  /*2940*/  SHFL.DOWN PT, R156, R118, 0x1, 0x1f ;  /* 0x08201f00769c7f89 */ /* 0x0002e800000e0000 */
[----:B------:R1:W0:Y:S01]  /*2950*/  SHFL.DOWN PT, R152, R35, 0x1, 0x1f ;  /* 0x08201f0023987f89 */ /* 0x00022200000e0000 */
[----:B------:R-:W-:Y:S05]  /*2960*/  @!P1 BRA `(.L_x_13361) ;  /* 0x000000b000009947 */ /* 0x000fea0003800000 */
[C---:B---34-:R-:W-:Y:S02]  /*2970*/  FMUL.FTZ R36, R35.reuse, R156 ;  /* 0x0000009c23247220 */ /* 0x058fe40000410000 */
[----:B0-----:R-:W-:-:S02]  /*2980*/  FMUL.FTZ R34, R35, R152 ;  /* 0x0000009823227220 */ /* 0x001fc40000410000 */
[-C--:B--2---:R-:W-:Y:S02]  /*2990*/  FMUL.FTZ R40, R35, R154.reuse ;  /* 0x0000009a23287220 */ /* 0x084fe40000410000 */
[----:B------:R-:W-:Y:S02]  /*29a0*/  FFMA.FTZ R145, R143, R154, -R36 ;  /* 0x0000009a8f917223 */ /* 0x000fe40000010824 */
[-C--:B------:R-:W-:Y:S02]  /*29b0*/  FMUL.FTZ R36, R35, R150.reuse ;  /* 0x0000009623247220 */ /* 0x080fe40000410000 */
[C---:B------:R-:W-:Y:S02]  /*29c0*/  FFMA.FTZ R34, R143.reuse, R150, -R34 ;  /* 0x000000968f227223 */ /* 0x040fe40000010822 */
[C---:B------:R-:W-:Y:S02]  /*29d0*/  FFMA.FTZ R147, R143.reuse, R156, R40 ;  /* 0x0000009c8f937223 */ /* 0x040fe40000010028 */
[----:B-1----:R-:W-:Y:S01]  /*29e0*/  FFMA.FTZ R35, R143, R152, R36 ;  /* 0x000000988f237223 */ /* 0x002fe20000010024 */
[----:B------:R-:W-:Y:S01]  /*29f0*/  MOV R143, R34 ;  /* 0x00000022008f7202 */ /* 0x000fe20000000f00 */
[----:B------:R-:W-:-:S02]  /*2a00*/  FADD.FTZ R116, R116, R145 ;  /* 0x0000009174747221 */ /* 0x000fc40000010000 */
[----:B------:R-:W-:Y:S02]  /*2a10*/  FADD.FTZ R118, R118, R147 ;  /* 0x0000009376767221 */ /* 0x000fe40000010000 */
.L_x_13361:
[----:B----4-:R-:W-:Y:S05]  /*2a20*/  BSYNC B0 ;  /* 0x0000000000007941 */ /* 0x010fea0003800000 */
.L_x_13360:
[----:B------:R-:W-:Y:S01]  /*2a30*/  ISETP.GT.U32.AND P1, PT, R108, 0x1d, PT ;  /* 0x0000001d6c00780c */ /* 0x000fe20003f24070 */
[----:B------:R-:W-:Y:S01]  /*2a40*/  FADD.FTZ R144, R144, R41 ;  /* 0x0000002990907221 */ /* 0x000fe20000010000 */
[----:B--2---:R2:W4:Y:S01]  /*2a50*/  SHFL.DOWN PT, R154, R143, 0x2, 0x1f ;  /* 0x08401f008f9a7f89 */ /* 0x00452200000e0000 */
[----:B------:R-:W-:Y:S01]  /*2a60*/  FADD.FTZ R140, R140, R37 ;  /* 0x000000258c8c7221 */ /* 0x000fe20000010000 */
[----:B------:R-:W-:Y:S01]  /*2a70*/  BSSY B0, `(.L_x_13362) ;  /* 0x0000014000007945 */ /* 0x000fe20003800000 */
[C---:B------:R-:W-:Y:S01]  /*2a80*/  FMUL.FTZ R34, R129.reuse, R144 ;  /* 0x0000009081227220 */ /* 0x040fe20000410000 */
[----:B---3--:R2:W3:Y:S01]  /*2a90*/  SHFL.DOWN PT, R156, R35, 0x2, 0x1f ;  /* 0x08401f00239c7f89 */ /* 0x0084e200000e0000 */
[-C--:B------:R-:W-:Y:S02]  /*2aa0*/  FMUL.FTZ R36, R129, R140.reuse ;  /* 0x0000008c81247220 */ /* 0x080fe40000410000 */
[C---:B------:R-:W-:Y:S01]  /*2ab0*/  FFMA.FTZ R34, R131.reuse, R140, -R34 ;  /* 0x0000008c83227223 */ /* 0x040fe20000010822 */
[----:B------:R2:W1:Y:S01]  /*2ac0*/  SHFL.DOWN PT, R158, R116, 0x2, 0x1f ;  /* 0x08401f00749e7f89 */ /* 0x00046200000e0000 */
[----:B------:R-:W-:-:S03]  /*2ad0*/  FFMA.FTZ R36, R131, R144, R36 ;  /* 0x0000009083247223 */ /* 0x000fc60000010024 */
[----:B------:R2:W0:Y:S01]  /*2ae0*/  SHFL.DOWN PT, R160, R118, 0x2, 0x1f ;  /* 0x08401f0076a07f89 */ /* 0x00042200000e0000 */
[----:B------:R-:W-:Y:S05]  /*2af0*/  @P1 BRA `(.L_x_13363) ;  /* 0x000000b000001947 */ /* 0x000fea0003800000 */
[C---:B0-----:R-:W-:Y:S02]  /*2b00*/  FMUL.FTZ R150, R35.reuse, R160 ;  /* 0x000000a023967220 */ /* 0x041fe40000410000 */
[C---:B---3--:R-:W-:Y:S02]  /*2b10*/  FMUL.FTZ R40, R35.reuse, R156 ;  /* 0x0000009c23287220 */ /* 0x048fe40000410000 */
[-C--:B-1----:R-:W-:Y:S02]  /*2b20*/  FMUL.FTZ R152, R35, R158.reuse ;  /* 0x0000009e23987220 */ /* 0x082fe40000410000 */
[----:B------:R-:W-:Y:S02]  /*2b30*/  FFMA.FTZ R37, R143, R158, -R150 ;  /* 0x0000009e8f257223 */ /* 0x000fe40000010896 */
[-C--:B----4-:R-:W-:Y:S02]  /*2b40*/  FMUL.FTZ R150, R35, R154.reuse ;  /* 0x0000009a23967220 */ /* 0x090fe40000410000 */
[----:B------:R-:W-:-:S02]  /*2b50*/  FFMA.FTZ R40, R143, R154, -R40 ;  /* 0x0000009a8f287223 */ /* 0x000fc40000010828 */
[C---:B------:R-:W-:Y:S02]  /*2b60*/  FFMA.FTZ R41, R143.reuse, R160, R152 ;  /* 0x000000a08f297223 */ /* 0x040fe40000010098 */
[----:B--2---:R-:W-:Y:S01]  /*2b70*/  FFMA.FTZ R35, R143, R156, R150 ;  /* 0x0000009c8f237223 */ /* 0x004fe20000010096 */
[----:B------:R-:W-:Y:S01]  /*2b80*/  MOV R143, R40 ;  /* 0x00000028008f7202 */ /* 0x000fe20000000f00 */
[----:B------:R-:W-:Y:S02]  /*2b90*/  FADD.FTZ R116, R116, R37 ;  /* 0x0000002574747221 */ /* 0x000fe40000010000 */
[----:B------:R-:W-:Y:S02]  /*2ba0*/  FADD.FTZ R118, R118, R41 ;  /* 0x0000002976767221 */ /* 0x000fe40000010000 */
.L_x_13363:
[----:B------:R-:W-:Y:S05]  /*2bb0*/  BSYNC B0 ;  /* 0x0000000000007941 */ /* 0x000fea0003800000 */
.L_x_13362:
[C---:B------:R-:W-:Y:S01]  /*2bc0*/  ISETP.GT.U32.AND P1, PT, R108.reuse, 0x1b, PT ;  /* 0x0000001b6c00780c */ /* 0x040fe20003f24070 */
[C---:B------:R-:W-:Y:S01]  /*2bd0*/  FFMA.FTZ R142, R117.reuse, R142, R34 ;  /* 0x0000008e758e7223 */ /* 0x040fe20000010022 */
[----:B0-----:R0:W2:Y:S01]  /*2be0*/  SHFL.DOWN PT, R152, R143, 0x4, 0x1f ;  /* 0x08801f008f987f89 */ /* 0x0010a200000e0000 */
[----:B------:R-:W-:Y:S01]  /*2bf0*/  FFMA.FTZ R36, R117, R138, R36 ;  /* 0x0000008a75247223 */ /* 0x000fe20000010024 */
[----:B------:R-:W-:Y:S01]  /*2c00*/  BSSY B0, `(.L_x_13364) ;  /* 0x0000016000007945 */ /* 0x000fe20003800000 */
[C---:B------:R-:W-:Y:S01]  /*2c10*/  FMUL.FTZ R37, R135.reuse, R142 ;  /* 0x0000008e87257220 */ /* 0x040fe20000410000 */
[----:B----4-:R0:W4:Y:S01]  /*2c20*/  SHFL.DOWN PT, R154, R35, 0x4, 0x1f ;  /* 0x08801f00239a7f89 */ /* 0x01012200000e0000 */
[-C--:B------:R-:W-:Y:S01]  /*2c30*/  FMUL.FTZ R34, R135, R36.reuse ;  /* 0x0000002487227220 */ /* 0x080fe20000410000 */
[C---:B------:R-:W-:Y:S01]  /*2c40*/  ISETP.GT.U32.AND P3, PT, R108.reuse, 0x17, PT ;  /* 0x000000176c00780c */ /* 0x040fe20003f64070 */
[C---:B------:R-:W-:Y:S01]  /*2c50*/  FFMA.FTZ R37, R133.reuse, R36, R37 ;  /* 0x0000002485257223 */ /* 0x040fe20000010025 */
[----:B---3--:R0:W3:Y:S01]  /*2c60*/  SHFL.DOWN PT, R156, R116, 0x4, 0x1f ;  /* 0x08801f00749c7f89 */ /* 0x0080e200000e0000 */
[----:B------:R-:W-:Y:S01]  /*2c70*/  ISETP.GT.U32.AND P4, PT, R108, 0xf, PT ;  /* 0x0000000f6c00780c */ /* 0x000fe20003f84070 */
[----:B------:R-:W-:-:S02]  /*2c80*/  FFMA.FTZ R34, R133, R142, -R34 ;  /* 0x0000008e85227223 */ /* 0x000fc40000010822 */
[----:B-1----:R0:W1:Y:S01]  /*2c90*/  SHFL.DOWN PT, R158, R118, 0x4, 0x1f ;  /* 0x08801f00769e7f89 */ /* 0x00206200000e0000 */
[----:B------:R-:W-:Y:S05]  /*2ca0*/  @P1 BRA `(.L_x_13365) ;  /* 0x000000b000001947 */ /* 0x000fea0003800000 */
[C---:B-1----:R-:W-:Y:S02]  /*2cb0*/  FMUL.FTZ R138, R35.reuse, R158 ;  /* 0x0000009e238a7220 */ /* 0x042fe40000410000 */
[C---:B----4-:R-:W-:Y:S02]  /*2cc0*/  FMUL.FTZ R40, R35.reuse, R154 ;  /* 0x0000009a23287220 */ /* 0x050fe40000410000 */
[-C--:B---3--:R-:W-:Y:S02]  /*2cd0*/  FMUL.FTZ R150, R35, R156.reuse ;  /* 0x0000009c23967220 */ /* 0x088fe40000410000 */
[----:B------:R-:W-:Y:S02]  /*2ce0*/  FFMA.FTZ R41, R143, R156, -R138 ;  /* 0x0000009c8f297223 */ /* 0x000fe4000001088a */
[-C--:B--2---:R-:W-:Y:S02]  /*2cf0*/  FMUL.FTZ R138, R35, R152.reuse ;  /* 0x00000098238a7220 */ /* 0x084fe40000410000 */
[----:B------:R-:W-:-:S02]  /*2d00*/  FFMA.FTZ R40, R143, R152, -R40 ;  /* 0x000000988f287223 */ /* 0x000fc40000010828 */
[C---:B------:R-:W-:Y:S02]  /*2d10*/  FFMA.FTZ R145, R143.reuse, R158, R150 ;  /* 0x0000009e8f917223 */ /* 0x040fe40000010096 */
[----:B0-----:R-:W-:Y:S01]  /*2d20*/  FFMA.FTZ R35, R143, R154, R138 ;  /* 0x0000009a8f237223 */ /* 0x001fe2000001008a */
[----:B------:R-:W-:Y:S01]  /*2d30*/  MOV R143, R40 ;  /* 0x00000028008f7202 */ /* 0x000fe20000000f00 */
[----:B------:R-:W-:Y:S02]  /*2d40*/  FADD.FTZ R116, R116, R41 ;  /* 0x0000002974747221 */ /* 0x000fe40000010000 */
[----:B------:R-:W-:Y:S02]  /*2d50*/  FADD.FTZ R118, R118, R145 ;  /* 0x0000009176767221 */ /* 0x000fe40000010000 */
.L_x_13365:
[----:B------:R-:W-:Y:S05]  /*2d60*/  BSYNC B0 ;  /* 0x0000000000007941 */ /* 0x000fea0003800000 */
.L_x_13364:
[C---:B------:R-:W-:Y:S01]  /*2d70*/  FFMA.FTZ R147, R115.reuse, R148, R34 ;  /* 0x0000009473937223 */ /* 0x040fe20000010022 */
[----:B------:R0:W4:Y:S01]  /*2d80*/  SHFL.DOWN PT, R150, R116, 0x8, 0x1f ;  /* 0x09001f0074967f89 */ /* 0x00012200000e0000 */
[----:B------:R-:W-:Y:S01]  /*2d90*/  FFMA.FTZ R145, R115, R146, R37 ;  /* 0x0000009273917223 */ /* 0x000fe20000010025 */
[----:B------:R-:W-:Y:S02]  /*2da0*/  BSSY B0, `(.L_x_13366) ;  /* 0x0000010000007945 */ /* 0x000fe40003800000 */
[----:B------:R0:W3:Y:S04]  /*2db0*/  SHFL.DOWN PT, R146, R143, 0x8, 0x1f ;  /* 0x09001f008f927f89 */ /* 0x0000e800000e0000 */
[----:B------:R0:W2:Y:S04]  /*2dc0*/  SHFL.DOWN PT, R148, R35, 0x8, 0x1f ;  /* 0x09001f0023947f89 */ /* 0x0000a800000e0000 */
[----:B--2---:R0:W2:Y:S01]  /*2dd0*/  SHFL.DOWN PT, R152, R118, 0x8, 0x1f ;  /* 0x09001f0076987f89 */ /* 0x0040a200000e0000 */
[----:B------:R-:W-:Y:S05]  /*2de0*/  @P3 BRA `(.L_x_13367) ;  /* 0x000000b000003947 */ /* 0x000fea0003800000 */
[C---:B--2---:R-:W-:Y:S02]  /*2df0*/  FMUL.FTZ R40, R35.reuse, R152 ;  /* 0x0000009823287220 */ /* 0x044fe40000410000 */
        /* <DEDUP_REMOVED lines=10> */
.L_x_13367:
[----:B------:R-:W-:Y:S05]  /*2ea0*/  BSYNC B0 ;  /* 0x0000000000007941 */ /* 0x000fea0003800000 */
.L_x_13366:
[----:B---3--:R3:W0:Y:S01]  /*2eb0*/  SHFL.DOWN PT, R146, R143, 0x10, 0x1f ;  /* 0x0a001f008f927f89 */ /* 0x00862200000e0000 */
[----:B------:R-:W-:Y:S01]  /*2ec0*/  BSSY B0, `(.L_x_13368) ;  /* 0x0000011000007945 */ /* 0x000fe20003800000 */
[----:B------:R-:W-:Y:S02]  /*2ed0*/  FMUL.FTZ R148, R54, R123 ;  /* 0x0000007b36947220 */ /* 0x000fe40000410000 */
[----:B----4-:R3:W4:Y:S04]  /*2ee0*/  SHFL.DOWN PT, R150, R35, 0x10, 0x1f ;  /* 0x0a001f0023967f89 */ /* 0x01072800000e0000 */
[----:B--2---:R3:W2:Y:S04]  /*2ef0*/  SHFL.DOWN PT, R152, R116, 0x10, 0x1f ;  /* 0x0a001f0074987f89 */ /* 0x0046a800000e0000 */
[----:B------:R3:W1:Y:S01]  /*2f00*/  SHFL.DOWN PT, R154, R118, 0x10, 0x1f ;  /* 0x0a001f00769a7f89 */ /* 0x00066200000e0000 */
[----:B------:R-:W-:Y:S05]  /*2f10*/  @P4 BRA `(.L_x_13369) ;  /* 0x000000b000004947 */ /* 0x000fea0003800000 */
[C---:B-1----:R-:W-:Y:S02]  /*2f20*/  FMUL.FTZ R40, R35.reuse, R154 ;  /* 0x0000009a23287220 */ /* 0x042fe40000410000 */
[----:B----4-:R-:W-:-:S02]  /*2f30*/  FMUL.FTZ R34, R35, R150 ;  /* 0x0000009623227220 */ /* 0x010fc40000410000 */
[-C--:B--2---:R-:W-:Y:S02]  /*2f40*/  FMUL.FTZ R138, R35, R152.reuse ;  /* 0x00000098238a7220 */ /* 0x084fe40000410000 */
[----:B------:R-:W-:Y:S02]  /*2f50*/  FFMA.FTZ R37, R143, R152, -R40 ;  /* 0x000000988f257223 */ /* 0x000fe40000010828 */
[-C--:B0-----:R-:W-:Y:S02]  /*2f60*/  FMUL.FTZ R40, R35, R146.reuse ;  /* 0x0000009223287220 */ /* 0x081fe40000410000 */
[C---:B------:R-:W-:Y:S02]  /*2f70*/  FFMA.FTZ R34, R143.reuse, R146, -R34 ;  /* 0x000000928f227223 */ /* 0x040fe40000010822 */
[C---:B------:R-:W-:Y:S02]  /*2f80*/  FFMA.FTZ R41, R143.reuse, R154, R138 ;  /* 0x0000009a8f297223 */ /* 0x040fe4000001008a */
[----:B---3--:R-:W-:Y:S01]  /*2f90*/  FFMA.FTZ R35, R143, R150, R40 ;  /* 0x000000968f237223 */ /* 0x008fe20000010028 */
[----:B------:R-:W-:Y:S01]  /*2fa0*/  MOV R143, R34 ;  /* 0x00000022008f7202 */ /* 0x000fe20000000f00 */
[----:B------:R-:W-:-:S02]  /*2fb0*/  FADD.FTZ R116, R116, R37 ;  /* 0x0000002574747221 */ /* 0x000fc40000010000 */
[----:B------:R-:W-:Y:S02]  /*2fc0*/  FADD.FTZ R118, R118, R41 ;  /* 0x0000002976767221 */ /* 0x000fe40000010000 */
.L_x_13369:
[----:B------:R-:W-:Y:S05]  /*2fd0*/  BSYNC B0 ;  /* 0x0000000000007941 */ /* 0x000fea0003800000 */
.L_x_13368:
[----:B------:R-:W-:Y:S01]  /*2fe0*/  SHFL.DOWN PT, R153, R35, 0x1, 0x1f ;  /* 0x08201f0023997f89 */ /* 0x000fe200000e0000 */
[----:B------:R-:W-:Y:S01]  /*2ff0*/  FFMA.FTZ R40, R125, -R148, R144 ;  /* 0x800000947d287223 */ /* 0x000fe20000010090 */
[----:B------:R-:W-:Y:S01]  /*3000*/  ISETP.NE.AND P1, PT, R97, RZ, PT ;  /* 0x000000ff6100720c */ /* 0x000fe20003f25270 */
[C---:B------:R-:W-:Y:S01]  /*3010*/  FFMA.FTZ R155, R47.reuse, -R144, RZ ;  /* 0x800000902f9b7223 */ /* 0x040fe200000100ff */
[----:B0-----:R-:W0:Y:S01]  /*3020*/  SHFL.IDX PT, R146, R6, RZ, 0x1f ;  /* 0x00001fff06927589 */ /* 0x001e2200000e0000 */
[----:B------:R-:W-:Y:S01]  /*3030*/  FFMA.FTZ R37, R47, R140, RZ ;  /* 0x0000008c2f257223 */ /* 0x000fe200000100ff */
[----:B------:R-:W-:Y:S01]  /*3040*/  BSSY B0, `(.L_x_13370) ;  /* 0x000008e000007945 */ /* 0x000fe20003800000 */
[----:B------:R-:W-:Y:S01]  /*3050*/  FMUL.FTZ R34, R52, R117 ;  /* 0x0000007534227220 */ /* 0x000fe20000410000 */
[----:B------:R-:W5:Y:S01]  /*3060*/  SHFL.IDX PT, R144, R7, RZ, 0x1f ;  /* 0x00001fff07907589 */ /* 0x000f6200000e0000 */
[----:B------:R-:W-:Y:S02]  /*3070*/  FFMA.FTZ R41, R127, -R148, R140 ;  /* 0x800000947f297223 */ /* 0x000fe4000001008c */
[----:B------:R-:W-:Y:S01]  /*3080*/  FFMA.FTZ R140, R46, R142, R37 ;  /* 0x0000008e2e8c7223 */ /* 0x000fe20000010025 */
[----:B------:R-:W3:Y:S01]  /*3090*/  SHFL.DOWN PT, R151, R143, 0x1, 0x1f ;  /* 0x08201f008f977f89 */ /* 0x000ee200000e0000 */
[----:B------:R-:W-:-:S02]  /*30a0*/  FFMA.FTZ R37, R121, -R34, R142 ;  /* 0x8000002279257223 */ /* 0x000fc4000001008e */
[----:B------:R-:W-:Y:S01]  /*30b0*/  FFMA.FTZ R138, R46, -R36, R155 ;  /* 0x800000242e8a7223 */ /* 0x000fe2000001009b */
[----:B----4-:R-:W4:Y:S01]  /*30c0*/  SHFL.DOWN PT, R150, R118, 0x1, 0x1f ;  /* 0x08201f0076967f89 */ /* 0x010f2200000e0000 */
[----:B------:R-:W-:Y:S02]  /*30d0*/  FFMA.FTZ R36, R119, -R34, R36 ;  /* 0x8000002277247223 */ /* 0x000fe40000010024 */
[----:B------:R-:W-:Y:S01]  /*30e0*/  FMUL.FTZ R34, R120, R145 ;  /* 0x0000009178227220 */ /* 0x000fe20000410000 */
[----:B------:R-:W2:Y:S01]  /*30f0*/  SHFL.DOWN PT, R142, R116, 0x1, 0x1f ;  /* 0x08201f00748e7f89 */ /* 0x000ea200000e0000 */
[----:B------:R-:W-:Y:S02]  /*3100*/  FMUL.FTZ R156, R50, R115 ;  /* 0x00000073329c7220 */ /* 0x000fe40000410000 */
[-C--:B-1----:R-:W-:Y:S01]  /*3110*/  FMUL.FTZ R154, R120, R147.reuse ;  /* 0x00000093789a7220 */ /* 0x082fe20000410000 */
[----:B------:R1:W2:Y:S02]  /*3120*/  SHFL.IDX PT, R149, R35, RZ, 0x1f ;  /* 0x00001fff23957589 */ /* 0x0002a400000e0000 */
[----:B--2---:R-:W-:-:S02]  /*3130*/  FFMA.FTZ R152, R122, R147, -R34 ;  /* 0x000000937a987223 */ /* 0x004fc40000010822 */
[C---:B------:R-:W-:Y:S01]  /*3140*/  FFMA.FTZ R138, R44.reuse, -R145, R138 ;  /* 0x800000912c8a7223 */ /* 0x040fe2000001008a */
[----:B------:R2:W2:Y:S01]  /*3150*/  SHFL.IDX PT, R148, R143, RZ, 0x1f ;  /* 0x00001fff8f947589 */ /* 0x0004a200000e0000 */
[-C--:B------:R-:W-:Y:S02]  /*3160*/  FFMA.FTZ R34, R111, -R156.reuse, R145 ;  /* 0x8000009c6f227223 */ /* 0x080fe40000010091 */
[----:B------:R-:W-:Y:S01]  /*3170*/  FFMA.FTZ R140, R44, R147, R140 ;  /* 0x000000932c8c7223 */ /* 0x000fe2000001008c */
[----:B---3--:R-:W3:Y:S01]  /*3180*/  SHFL.IDX PT, R118, R118, RZ, 0x1f ;  /* 0x00001fff76767589 */ /* 0x008ee200000e0000 */
[----:B-1----:R-:W-:Y:S02]  /*3190*/  FFMA.FTZ R35, R113, -R156, R147 ;  /* 0x8000009c71237223 */ /* 0x002fe40000010093 */
[----:B------:R-:W-:Y:S01]  /*31a0*/  FFMA.FTZ R114, R105, R114, R152 ;  /* 0x0000007269727223 */ /* 0x000fe20000010098 */
[----:B------:R-:W1:Y:S01]  /*31b0*/  SHFL.IDX PT, R116, R116, RZ, 0x1f ;  /* 0x00001fff74747589 */ /* 0x000e6200000e0000 */
[----:B--2---:R-:W-:-:S02]  /*31c0*/  FFMA.FTZ R143, R122, R145, R154 ;  /* 0x000000917a8f7223 */ /* 0x004fc4000001009a */
[C---:B0-----:R-:W-:Y:S02]  /*31d0*/  @P2 FMUL.FTZ R145, R153.reuse, R146 ;  /* 0x0000009299912220 */ /* 0x041fe40000410000 */
[-C--:B-----5:R-:W-:Y:S02]  /*31e0*/  @P2 FMUL.FTZ R153, R153, R144.reuse ;  /* 0x0000009099992220 */ /* 0x0a0fe40000410000 */
[C---:B------:R-:W-:Y:S02]  /*31f0*/  @P2 FFMA.FTZ R147, R151.reuse, R144, R145 ;  /* 0x0000009097932223 */ /* 0x040fe40000010091 */
[----:B------:R-:W-:Y:S02]  /*3200*/  @P2 FFMA.FTZ R153, R151, R146, -R153 ;  /* 0x0000009297992223 */ /* 0x000fe40000010899 */
[----:B----4-:R-:W-:Y:S02]  /*3210*/  @P2 FADD.FTZ R144, R150, R147 ;  /* 0x0000009396902221 */ /* 0x010fe40000010000 */
[----:B------:R-:W-:-:S02]  /*3220*/  @P2 FADD.FTZ R146, R142, R153 ;  /* 0x000000998e922221 */ /* 0x000fc40000010000 */
[-C--:B------:R-:W-:Y:S02]  /*3230*/  FMUL.FTZ R151, R144, -R39.reuse ;  /* 0x8000002790977220 */ /* 0x080fe40000410000 */
[----:B------:R-:W-:Y:S02]  /*3240*/  FFMA.FTZ R143, R105, R112, R143 ;  /* 0x00000070698f7223 */ /* 0x000fe4000001008f */
[----:B------:R-:W-:Y:S02]  /*3250*/  FMUL.FTZ R39, R146, -R39 ;  /* 0x8000002792277220 */ /* 0x000fe40000410000 */
[C---:B------:R-:W-:Y:S02]  /*3260*/  FMUL.FTZ R112, R149.reuse, R6 ;  /* 0x0000000695707220 */ /* 0x040fe40000410000 */
[----:B------:R-:W-:Y:S02]  /*3270*/  FFMA.FTZ R144, R144, R38, R39 ;  /* 0x0000002690907223 */ /* 0x000fe40000010027 */
[----:B------:R-:W-:-:S02]  /*3280*/  FMUL.FTZ R145, R149, R7 ;  /* 0x0000000795917220 */ /* 0x000fc40000410000 */
[----:B------:R-:W-:Y:S02]  /*3290*/  FFMA.FTZ R147, R148, R7, R112 ;  /* 0x0000000794937223 */ /* 0x000fe40000010070 */
[----:B------:R-:W-:Y:S02]  /*32a0*/  FMUL.FTZ R7, R149, R5 ;  /* 0x0000000595077220 */ /* 0x000fe40000410000 */
[----:B------:R-:W-:Y:S02]  /*32b0*/  FFMA.FTZ R146, R146, R38, -R151 ;  /* 0x0000002692927223 */ /* 0x000fe40000010897 */
[----:B------:R-:W-:Y:S02]  /*32c0*/  FADD.FTZ R39, -R139, R144 ;  /* 0x000000908b277221 */ /* 0x000fe40000010100 */
[----:B------:R-:W-:Y:S02]  /*32d0*/  FMUL.FTZ R149, R149, R4 ;  /* 0x0000000495957220 */ /* 0x000fe40000410000 */
[----:B------:R-:W-:-:S02]  /*32e0*/  FMUL.FTZ R139, R42, R114 ;  /* 0x000000722a8b7220 */ /* 0x000fc40000410000 */
[----:B------:R-:W-:Y:S01]  /*32f0*/  FFMA.FTZ R4, R148, R4, -R7 ;  /* 0x0000000494047223 */ /* 0x000fe20000010807 */
[----:B------:R-:W-:Y:S01]  /*3300*/  P2R R7, PR, RZ, 0x2 ;  /* 0x00000002ff077803 */ /* 0x000fe20000000000 */
[----:B------:R-:W-:Y:S02]  /*3310*/  FADD.FTZ R38, R141, R146 ;  /* 0x000000928d267221 */ /* 0x000fe40000010000 */
[----:B---3--:R-:W-:Y:S02]  /*3320*/  FADD.FTZ R7, R118, R147 ;  /* 0x0000009376077221 */ /* 0x008fe40000010000 */
[----:B------:R-:W-:Y:S02]  /*3330*/  FADD.FTZ R118, R140, R139 ;  /* 0x0000008b8c767221 */ /* 0x000fe40000010000 */
[C---:B------:R-:W-:Y:S02]  /*3340*/  FMUL.FTZ R139, R120.reuse, -R39 ;  /* 0x80000027788b7220 */ /* 0x040fe40000410000 */
[----:B------:R-:W-:-:S02]  /*3350*/  FMUL.FTZ R120, R120, -R38 ;  /* 0x8000002678787220 */ /* 0x000fc40000410000 */
[----:B------:R-:W-:Y:S02]  /*3360*/  FFMA.FTZ R145, R148, R6, -R145 ;  /* 0x0000000694917223 */ /* 0x000fe40000010891 */
[----:B------:R-:W-:Y:S02]  /*3370*/  FMUL.FTZ R142, R48, R105 ;  /* 0x00000069308e7220 */ /* 0x000fe40000410000 */
[----:B------:R-:W-:Y:S02]  /*3380*/  FFMA.FTZ R141, R122, R39, R120 ;  /* 0x000000277a8d7223 */ /* 0x000fe40000010078 */
[----:B------:R-:W-:Y:S02]  /*3390*/  FFMA.FTZ R5, R148, R5, R149 ;  /* 0x0000000594057223 */ /* 0x000fe40000010095 */
[----:B-1----:R-:W-:Y:S02]  /*33a0*/  FADD.FTZ R6, R116, R145 ;  /* 0x0000009174067221 */ /* 0x002fe40000010000 */
[----:B------:R-:W-:-:S02]  /*33b0*/  FFMA.FTZ R139, R122, R38, -R139 ;  /* 0x000000267a8b7223 */ /* 0x000fc4000001088b */
[-C--:B------:R-:W-:Y:S01]  /*33c0*/  FFMA.FTZ R112, R109, -R142.reuse, R114 ;  /* 0x8000008e6d707223 */ /* 0x080fe20000010072 */
[----:B------:R0:W-:Y:S01]  /*33d0*/  @!P1 STS.128 [R136+0x1b80], R4 ;  /* 0x001b800488009388 */ /* 0x0001e20000000c00 */
[----:B------:R-:W-:Y:S02]  /*33e0*/  FADD.FTZ R122, -R124, R141 ;  /* 0x0000008d7c7a7221 */ /* 0x000fe40000010100 */
[----:B------:R-:W-:Y:S02]  /*33f0*/  FFMA.FTZ R114, R107, -R142, R143 ;  /* 0x8000008e6b727223 */ /* 0x000fe4000001008f */
[----:B------:R-:W-:Y:S02]  /*3400*/  FMUL.FTZ R143, R42, R143 ;  /* 0x0000008f2a8f7220 */ /* 0x000fe40000410000 */
[----:B------:R-:W-:Y:S02]  /*3410*/  FADD.FTZ R120, R130, R139 ;  /* 0x0000008b82787221 */ /* 0x000fe40000010000 */
[----:B------:R-:W-:-:S02]  /*3420*/  FADD.FTZ R116, R138, -R143 ;  /* 0x8000008f8a747221 */ /* 0x000fc40000010000 */
[C---:B------:R-:W-:Y:S02]  /*3430*/  FMUL.FTZ R143, R48.reuse, R38 ;  /* 0x00000026308f7220 */ /* 0x040fe40000410000 */
[----:B------:R-:W-:Y:S02]  /*3440*/  FMUL.FTZ R145, R48, R39 ;  /* 0x0000002730917220 */ /* 0x000fe40000410000 */
[----:B------:R-:W-:Y:S02]  /*3450*/  FMUL.FTZ R139, R105, R143 ;  /* 0x0000008f698b7220 */ /* 0x000fe40000410000 */
[-C--:B0-----:R-:W-:Y:S02]  /*3460*/  FMUL.FTZ R4, R135, -R122.reuse ;  /* 0x8000007a87047220 */ /* 0x081fe40000410000 */
[----:B------:R-:W-:Y:S01]  /*3470*/  FMUL.FTZ R6, R50, R122 ;  /* 0x0000007a32067220 */ /* 0x000fe20000410000 */
[----:B------:R0:W-:Y:S01]  /*3480*/  STS [R82.X4+0x228], R139 ;  /* 0x0002288b52007388 */ /* 0x0001e20000004800 */
[----:B------:R-:W-:-:S02]  /*3490*/  FFMA.FTZ R5, R133, R120, -R4 ;  /* 0x0000007885057223 */ /* 0x000fc40000010804 */
[-C--:B------:R-:W-:Y:S02]  /*34a0*/  FMUL.FTZ R135, R135, -R120.reuse ;  /* 0x8000007887877220 */ /* 0x080fe40000410000 */
[----:B------:R-:W-:Y:S02]  /*34b0*/  FADD.FTZ R124, R132, R5 ;  /* 0x00000005847c7221 */ /* 0x000fe40000010000 */
[----:B------:R-:W-:Y:S02]  /*34c0*/  FMUL.FTZ R4, R50, R120 ;  /* 0x0000007832047220 */ /* 0x000fe40000410000 */
[C---:B------:R-:W-:Y:S02]  /*34d0*/  FMUL.FTZ R5, R34.reuse, R6 ;  /* 0x0000000622057220 */ /* 0x040fe40000410000 */
[----:B------:R-:W-:Y:S02]  /*34e0*/  FFMA.FTZ R135, R133, R122, R135 ;  /* 0x0000007a85877223 */ /* 0x000fe40000010087 */
[----:B------:R-:W-:-:S02]  /*34f0*/  FMUL.FTZ R7, R34, R4 ;  /* 0x0000000422077220 */ /* 0x000fc40000410000 */
[-C--:B------:R-:W-:Y:S02]  /*3500*/  FMUL.FTZ R133, R115, R4.reuse ;  /* 0x0000000473857220 */ /* 0x080fe40000410000 */
[----:B0-----:R-:W-:Y:S02]  /*3510*/  FFMA.FTZ R139, R35, R4, R5 ;  /* 0x00000004238b7223 */ /* 0x001fe40000010005 */
[----:B------:R-:W-:Y:S01]  /*3520*/  FADD.FTZ R126, -R126, R135 ;  /* 0x000000877e7e7221 */ /* 0x000fe20000010100 */
[----:B------:R-:W-:Y:S01]  /*3530*/  STS [R82.X4+0x220], R133 ;  /* 0x0002208552007388 */ /* 0x000fe20000004800 */
[C---:B------:R-:W-:Y:S02]  /*3540*/  FMUL.FTZ R4, R129.reuse, -R124 ;  /* 0x8000007c81047220 */ /* 0x040fe40000410000 */
[-C--:B------:R-:W-:Y:S02]  /*3550*/  FMUL.FTZ R129, R129, -R126.reuse ;  /* 0x8000007e81817220 */ /* 0x080fe40000410000 */
[----:B------:R-:W-:-:S02]  /*3560*/  FFMA.FTZ R4, R131, R126, R4 ;  /* 0x0000007e83047223 */ /* 0x000fc40000010004 */
[----:B------:R-:W-:Y:S02]  /*3570*/  FMUL.FTZ R136, R52, R126 ;  /* 0x0000007e34887220 */ /* 0x000fe40000410000 */
[----:B------:R-:W-:Y:S01]  /*3580*/  FFMA.FTZ R129, R131, R124, -R129 ;  /* 0x0000007c83817223 */ /* 0x000fe20000010881 */
[----:B------:R-:W-:Y:S01]  /*3590*/  LEA R131, R62, -R97, 0x1 ;  /* 0x800000613e837211 */ /* 0x000fe200078e08ff */
[----:B------:R-:W-:Y:S02]  /*35a0*/  FADD.FTZ R137, -R137, R4 ;  /* 0x0000000489897221 */ /* 0x000fe40000010100 */
[-C--:B------:R-:W-:Y:S01]  /*35b0*/  FMUL.FTZ R5, R115, R6.reuse ;  /* 0x0000000673057220 */ /* 0x080fe20000410000 */
[----:B------:R-:W-:Y:S01]  /*35c0*/  ISETP.GE.AND P1, PT, R131, 0x1, PT ;  /* 0x000000018300780c */ /* 0x000fe20003f26270 */
[----:B------:R-:W-:Y:S01]  /*35d0*/  FFMA.FTZ R142, R35, R6, -R7 ;  /* 0x00000006238e7223 */ /* 0x000fe20000010807 */
[----:B------:R-:W-:Y:S01]  /*35e0*/  ISETP.GE.AND P2, PT, R131, 0x21, PT ;  /* 0x000000218300780c */ /* 0x000fe20003f46270 */
[----:B------:R-:W-:Y:S01]  /*35f0*/  FMUL.FTZ R132, R52, R124 ;  /* 0x0000007c34847220 */ /* 0x000fe20000410000 */
[----:B------:R0:W-:Y:S01]  /*3600*/  STS [R82.X4+0x224], R5 ;  /* 0x0002240552007388 */ /* 0x0001e20000004800 */
[----:B------:R-:W-:-:S02]  /*3610*/  FMUL.FTZ R4, R36, R136 ;  /* 0x0000008824047220 */ /* 0x000fc40000410000 */
[----:B------:R-:W-:Y:S02]  /*3620*/  FADD.FTZ R134, R134, R129 ;  /* 0x0000008186867221 */ /* 0x000fe40000010000 */
[C---:B------:R-:W-:Y:S02]  /*3630*/  FMUL.FTZ R6, R54.reuse, R137 ;  /* 0x0000008936067220 */ /* 0x040fe40000410000 */
[----:B------:R-:W-:Y:S02]  /*3640*/  FFMA.FTZ R140, R37, R132, R4 ;  /* 0x00000084258c7223 */ /* 0x000fe40000010004 */
[----:B------:R-:W-:Y:S02]  /*3650*/  FMUL.FTZ R4, R54, R134 ;  /* 0x0000008636047220 */ /* 0x000fe40000410000 */
[----:B0-----:R-:W-:Y:S02]  /*3660*/  FMUL.FTZ R5, R40, R6 ;  /* 0x0000000628057220 */ /* 0x001fe40000410000 */
[----:B------:R-:W-:-:S02]  /*3670*/  FMUL.FTZ R7, R36, R132 ;  /* 0x0000008424077220 */ /* 0x000fc40000410000 */
[----:B------:R-:W-:Y:S02]  /*3680*/  FMUL.FTZ R133, R117, R132 ;  /* 0x0000008475857220 */ /* 0x000fe40000410000 */
[----:B------:R-:W-:Y:S02]  /*3690*/  FFMA.FTZ R5, R41, R4, R5 ;  /* 0x0000000429057223 */ /* 0x000fe40000010005 */
[----:B------:R-:W-:Y:S01]  /*36a0*/  FFMA.FTZ R132, R37, R136, -R7 ;  /* 0x0000008825847223 */ /* 0x000fe20000010807 */
[----:B------:R-:W-:Y:S01]  /*36b0*/  STS [R82.X4+0x218], R133 ;  /* 0x0002188552007388 */ /* 0x000fe20000004800 */
[----:B------:R-:W-:Y:S02]  /*36c0*/  FMUL.FTZ R7, R40, R4 ;  /* 0x0000000428077220 */ /* 0x000fe40000410000 */
[----:B------:R-:W-:Y:S02]  /*36d0*/  FADD.FTZ R5, RZ, R5 ;  /* 0x00000005ff057221 */ /* 0x000fe40000010000 */
[----:B------:R-:W-:-:S02]  /*36e0*/  FFMA.FTZ R7, R41, R6, -R7 ;  /* 0x0000000629077223 */ /* 0x000fc40000010807 */
[----:B------:R-:W-:Y:S02]  /*36f0*/  FADD.FTZ R140, R5, R140 ;  /* 0x0000008c058c7221 */ /* 0x000fe40000010000 */
[-C--:B------:R-:W-:Y:S02]  /*3700*/  FMUL.FTZ R141, R105, R145.reuse ;  /* 0x00000091698d7220 */ /* 0x080fe40000410000 */
[----:B------:R-:W-:Y:S01]  /*3710*/  FMUL.FTZ R135, R117, R136 ;  /* 0x0000008875877220 */ /* 0x000fe20000410000 */
[----:B------:R-:W-:Y:S01]  /*3720*/  SHF.L.U64.HI R136, R43, 0x2, R0 ;  /* 0x000000022b887819 */ /* 0x000fe20000010200 */
[C---:B------:R-:W-:Y:S01]  /*3730*/  FMUL.FTZ R129, R123.reuse, R4 ;  /* 0x000000047b817220 */ /* 0x040fe20000410000 */
[----:B------:R-:W-:Y:S01]  /*3740*/  STS [R82.X4+0x22c], R141 ;  /* 0x00022c8d52007388 */ /* 0x000fe20000004800 */
[----:B------:R-:W-:Y:S02]  /*3750*/  FMUL.FTZ R5, R123, R6 ;  /* 0x000000067b057220 */ /* 0x000fe40000410000 */
[----:B------:R-:W-:Y:S01]  /*3760*/  FADD.FTZ R7, RZ, R7 ;  /* 0x00000007ff077221 */ /* 0x000fe20000010000 */
[----:B------:R0:W-:Y:S01]  /*3770*/  STS [R82.X4+0x21c], R135 ;  /* 0x00021c8752007388 */ /* 0x0001e20000004800 */
[----:B------:R-:W-:-:S02]  /*3780*/  FMUL.FTZ R138, R114, R145 ;  /* 0x00000091728a7220 */ /* 0x000fc40000410000 */
[-C--:B------:R-:W-:Y:S01]  /*3790*/  FMUL.FTZ R130, R114, R143.reuse ;  /* 0x0000008f72827220 */ /* 0x080fe20000410000 */
[----:B------:R1:W-:Y:S01]  /*37a0*/  STS [R82.X4+0x210], R129 ;  /* 0x0002108152007388 */ /* 0x0003e20000004800 */
[----:B------:R-:W-:Y:S02]  /*37b0*/  FADD.FTZ R7, R7, R132 ;  /* 0x0000008407077221 */ /* 0x000fe40000010000 */
[C---:B------:R-:W-:Y:S01]  /*37c0*/  FFMA.FTZ R138, R112.reuse, R143, R138 ;  /* 0x0000008f708a7223 */ /* 0x040fe2000001008a */
[----:B------:R2:W-:Y:S01]  /*37d0*/  STS [R82.X4+0x214], R5 ;  /* 0x0002140552007388 */ /* 0x0005e20000004800 */
[----:B------:R-:W-:Y:S02]  /*37e0*/  FFMA.FTZ R130, R112, R145, -R130 ;  /* 0x0000009170827223 */ /* 0x000fe40000010882 */
[----:B------:R-:W-:Y:S02]  /*37f0*/  FADD.FTZ R139, R140, R139 ;  /* 0x0000008b8c8b7221 */ /* 0x000fe40000010000 */
[----:B0-----:R-:W-:Y:S01]  /*3800*/  FADD.FTZ R135, R7, R142 ;  /* 0x0000008e07877221 */ /* 0x001fe20000010000 */
[----:B-1----:R-:W-:Y:S01]  /*3810*/  SHF.L.U32 R129, R43, 0x2, RZ ;  /* 0x000000022b817819 */ /* 0x002fe200000006ff */
[----:B------:R-:W-:Y:S01]  /*3820*/  IMAD R136, R136, c[0x0][0x2b0], RZ ;  /* 0x0000ac0088887a24 */ /* 0x000fe200078e02ff */
[----:B------:R-:W-:Y:S06]  /*3830*/  BAR.SYNC.DEFER_BLOCKING 0x0 ;  /* 0x0000000000007b1d */ /* 0x000fec0000010000 */
[----:B------:R-:W-:Y:S05]  /*3840*/  @!P1 BRA `(.L_x_13371) ;  /* 0x000000d000009947 */ /* 0x000fea0003800000 */
[----:B--2---:R-:W-:Y:S01]  /*3850*/  LEA.HI.SX32 R132, R97, R97, 0x1b ;  /* 0x0000006161847211 */ /* 0x004fe200078fdaff */
[----:B------:R-:W-:Y:S01]  /*3860*/  IMAD R128, R128, c[0x0][0x2b0], RZ ;  /* 0x0000ac0080807a24 */ /* 0x000fe200078e02ff */
[----:B------:R-:W-:-:S03]  /*3870*/  IADD3 R6, R106, -0x1, RZ ;  /* 0xffffffff6a067810 */ /* 0x000fc60007ffe0ff */
[----:B------:R-:W0:Y:S01]  /*3880*/  LDS R133, [R132.X4+0x210] ;  /* 0x0002100084857984 */ /* 0x000e220000004800 */
[----:B------:R-:W-:Y:S01]  /*3890*/  SHF.L.U32 R6, R6, 0x8, RZ ;  /* 0x0000000806067819 */ /* 0x000fe200000006ff */
[----:B------:R-:W-:-:S03]  /*38a0*/  IMAD R7, R45, c[0x0][0x2b4], R128 ;  /* 0x0000ad002d077a24 */ /* 0x000fc600078e0280 */
[----:B------:R-:W-:-:S04]  /*38b0*/  IADD3 R4, P1, R6, R97, RZ ;  /* 0x0000006106047210 */ /* 0x000fc80007f3e0ff */
[----:B------:R-:W-:-:S05]  /*38c0*/  LEA.HI.X.SX32 R5, R6, RZ, 0x1, P1 ;  /* 0x000000ff06057211 */ /* 0x000fca00008f0eff */
[----:B------:R-:W-:-:S05]  /*38d0*/  IMAD.WIDE.U32 R4, R45, c[0x0][0x2b0], R4 ;  /* 0x0000ac002d047a25 */ /* 0x000fca00078e0004 */
[----:B------:R-:W-:Y:S02]  /*38e0*/  IADD3 R5, R5, R7, RZ ;  /* 0x0000000705057210 */ /* 0x000fe40007ffe0ff */
[----:B------:R-:W-:-:S04]  /*38f0*/  LEA R6, P1, R4, R95, 0x2 ;  /* 0x0000005f04067211 */ /* 0x000fc800078210ff */
[----:B------:R-:W-:-:S05]  /*3900*/  LEA.HI.X R7, R4, R93, R5, 0x2, P1 ;  /* 0x0000005d04077211 */ /* 0x000fca00008f1405 */
[----:B0-----:R0:W-:Y:S04]  /*3910*/  RED.E.ADD.F32.FTZ.RN.STRONG.GPU [R6.64], R133 ;  /* 0x000000850600798e */ /* 0x0011e8000c10e784 */
.L_x_13371:
[----:B--2---:R-:W-:Y:S05]  /*3920*/  BSYNC B0 ;  /* 0x0000000000007941 */ /* 0x004fea0003800000 */
.L_x_13370:
[----:B0-----:R0:W1:Y:S01]  /*3930*/  LDS R7, [R81.X4+0x290] ;  /* 0x0002900051077984 */ /* 0x0010620000004800 */
[----:B------:R-:W-:Y:S01]  /*3940*/  BSSY B0, `(.L_x_13372) ;  /* 0x0000008000007945 */ /* 0x000fe20003800000 */
[----:B------:R-:W-:Y:S02]  /*3950*/  FADD.FTZ R138, R139, R138 ;  /* 0x0000008a8b8a7221 */ /* 0x000fe40000010000 */
[----:B------:R-:W-:Y:S02]  /*3960*/  FADD.FTZ R130, R135, R130 ;  /* 0x0000008287827221 */ /* 0x000fe40000010000 */
[----:B------:R-:W-:Y:S01]  /*3970*/  IMAD R133, R129, c[0x0][0x2b4], R136 ;  /* 0x0000ad0081857a24 */ /* 0x000fe200078e0288 */
[----:B------:R-:W-:Y:S05]  /*3980*/  @!P2 BRA `(.L_x_13373) ;  /* 0x000000300000a947 */ /* 0x000fea0003800000 */
[----:B------:R-:W-:-:S05]  /*3990*/  IMAD.WIDE.U32 R4, R129, c[0x0][0x2b0], R18 ;  /* 0x0000ac0081047a25 */ /* 0x000fca00078e0012 */
[----:B------:R-:W-:-:S05]  /*39a0*/  IADD3 R5, R5, R133, RZ ;  /* 0x0000008505057210 */ /* 0x000fca0007ffe0ff */
[----:B-1----:R1:W-:Y:S02]  /*39b0*/  RED.E.ADD.F32.FTZ.RN.STRONG.GPU [R4.64], R7 ;  /* 0x000000070400798e */ /* 0x0023e4000c10e784 */
.L_x_13373:
[----:B------:R-:W-:Y:S05]  /*39c0*/  BSYNC B0 ;  /* 0x0000000000007941 */ /* 0x000fea0003800000 */
.L_x_13372:
[----:B-1----:R1:W2:Y:S01]  /*39d0*/  LDS R7, [R80.X4+0x310] ;  /* 0x0003100050077984 */ /* 0x0022a20000004800 */
[C---:B------:R-:W-:Y:S01]  /*39e0*/  ISETP.GE.AND P6, PT, R131.reuse, 0x41, PT ;  /* 0x000000418300780c */ /* 0x040fe20003fc6270 */
[----:B------:R-:W-:Y:S01]  /*39f0*/  BSSY B0, `(.L_x_13374) ;  /* 0x000000a000007945 */ /* 0x000fe20003800000 */
[C---:B------:R-:W-:Y:S02]  /*3a00*/  ISETP.GE.AND P1, PT, R131.reuse, 0x61, PT ;  /* 0x000000618300780c */ /* 0x040fe40003f26270 */
[C---:B------:R-:W-:Y:S02]  /*3a10*/  ISETP.GE.AND P2, PT, R131.reuse, 0x81, PT ;  /* 0x000000818300780c */ /* 0x040fe40003f46270 */
[C---:B------:R-:W-:Y:S02]  /*3a20*/  ISETP.GE.AND P3, PT, R131.reuse, 0xa1, PT ;  /* 0x000000a18300780c */ /* 0x040fe40003f66270 */
[C---:B------:R-:W-:Y:S02]  /*3a30*/  ISETP.GE.AND P4, PT, R131.reuse, 0xc1, PT ;  /* 0x000000c18300780c */ /* 0x040fe40003f86270 */
[----:B------:R-:W-:-:S03]  /*3a40*/  ISETP.GE.AND P5, PT, R131, 0xe1, PT ;  /* 0x000000e18300780c */ /* 0x000fc60003fa6270 */
[----:B------:R-:W-:Y:S05]  /*3a50*/  @!P6 BRA `(.L_x_13375) ;  /* 0x000000300000e947 */ /* 0x000fea0003800000 */
[----:B-1----:R-:W-:-:S05]  /*3a60*/  IMAD.WIDE.U32 R4, R129, c[0x0][0x2b0], R20 ;  /* 0x0000ac0081047a25 */ /* 0x002fca00078e0014 */
[----:B------:R-:W-:-:S05]  /*3a70*/  IADD3 R5, R133, R5, RZ ;  /* 0x0000000585057210 */ /* 0x000fca0007ffe0ff */
[----:B--2---:R1:W-:Y:S02]  /*3a80*/  RED.E.ADD.F32.FTZ.RN.STRONG.GPU [R4.64], R7 ;  /* 0x000000070400798e */ /* 0x0043e4000c10e784 */
.L_x_13375:
[----:B-1----:R-:W-:Y:S05]  /*3a90*/  BSYNC B0 ;  /* 0x0000000000007941 */ /* 0x002fea0003800000 */
.L_x_13374:
[----:B--2---:R1:W2:Y:S01]  /*3aa0*/  LDS R7, [R76.X4+0x390] ;  /* 0x000390004c077984 */ /* 0x0042a20000004800 */
[----:B------:R-:W-:Y:S01]  /*3ab0*/  BSSY B0, `(.L_x_13376) ;  /* 0x0000005000007945 */ /* 0x000fe20003800000 */
[----:B------:R-:W-:Y:S05]  /*3ac0*/  @!P1 BRA `(.L_x_13377) ;  /* 0x0000003000009947 */ /* 0x000fea0003800000 */
[----:B------:R-:W-:-:S05]  /*3ad0*/  IMAD.WIDE.U32 R4, R129, c[0x0][0x2b0], R22 ;  /* 0x0000ac0081047a25 */ /* 0x000fca00078e0016 */
[----:B------:R-:W-:-:S05]  /*3ae0*/  IADD3 R5, R133, R5, RZ ;  /* 0x0000000585057210 */ /* 0x000fca0007ffe0ff */
[----:B--2---:R2:W-:Y:S02]  /*3af0*/  RED.E.ADD.F32.FTZ.RN.STRONG.GPU [R4.64], R7 ;  /* 0x000000070400798e */ /* 0x0045e4000c10e784 */
.L_x_13377:
[----:B------:R-:W-:Y:S05]  /*3b00*/  BSYNC B0 ;  /* 0x0000000000007941 */ /* 0x000fea0003800000 */
.L_x_13376:
[----:B--2---:R2:W3:Y:S01]  /*3b10*/  LDS R7, [R75.X4+0x410] ;  /* 0x000410004b077984 */ /* 0x0044e20000004800 */
[----:B------:R-:W-:Y:S01]  /*3b20*/  BSSY B0, `(.L_x_13378) ;  /* 0x0000005000007945 */ /* 0x000fe20003800000 */
[----:B------:R-:W-:Y:S05]  /*3b30*/  @!P2 BRA `(.L_x_13379) ;  /* 0x000000300000a947 */ /* 0x000fea0003800000 */
[----:B------:R-:W-:-:S05]  /*3b40*/  IMAD.WIDE.U32 R4, R129, c[0x0][0x2b0], R24 ;  /* 0x0000ac0081047a25 */ /* 0x000fca00078e0018 */
[----:B------:R-:W-:-:S05]  /*3b50*/  IADD3 R5, R133, R5, RZ ;  /* 0x0000000585057210 */ /* 0x000fca0007ffe0ff */
[----:B---3--:R3:W-:Y:S02]  /*3b60*/  RED.E.ADD.F32.FTZ.RN.STRONG.GPU [R4.64], R7 ;  /* 0x000000070400798e */ /* 0x0087e4000c10e784 */
.L_x_13379:
[----:B------:R-:W-:Y:S05]  /*3b70*/  BSYNC B0 ;  /* 0x0000000000007941 */ /* 0x000fea0003800000 */
.L_x_13378:
[----:B---3--:R3:W4:Y:S01]  /*3b80*/  LDS R7, [R74.X4+0x490] ;  /* 0x000490004a077984 */ /* 0x0087220000004800 */
[----:B------:R-:W-:Y:S01]  /*3b90*/  BSSY B0, `(.L_x_13380) ;  /* 0x0000005000007945 */ /* 0x000fe20003800000 */
[----:B------:R-:W-:Y:S05]  /*3ba0*/  @!P3 BRA `(.L_x_13381) ;  /* 0x000000300000b947 */ /* 0x000fea0003800000 */
[----:B------:R-:W-:-:S05]  /*3bb0*/  IMAD.WIDE.U32 R4, R129, c[0x0][0x2b0], R26 ;  /* 0x0000ac0081047a25 */ /* 0x000fca00078e001a */
[----:B------:R-:W-:-:S05]  /*3bc0*/  IADD3 R5, R133, R5, RZ ;  /* 0x0000000585057210 */ /* 0x000fca0007ffe0ff */
[----:B----4-:R4:W-:Y:S02]  /*3bd0*/  RED.E.ADD.F32.FTZ.RN.STRONG.GPU [R4.64], R7 ;  /* 0x000000070400798e */ /* 0x0109e4000c10e784 */
.L_x_13381:
[----:B------:R-:W-:Y:S05]  /*3be0*/  BSYNC B0 ;  /* 0x0000000000007941 */ /* 0x000fea0003800000 */
.L_x_13380:
[----:B------:R0:W1:Y:S01]  /*3bf0*/  LDS R131, [R73.X4+0x510] ;  /* 0x0005100049837984 */ /* 0x0000620000004800 */
[----:B------:R-:W-:Y:S01]  /*3c00*/  BSSY B0, `(.L_x_13382) ;  /* 0x0000006000007945 */ /* 0x000fe20003800000 */
[----:B----4-:R-:W-:Y:S01]  /*3c10*/  IMAD.WIDE.U32 R4, R129, c[0x0][0x2b0], R30 ;  /* 0x0000ac0081047a25 */ /* 0x010fe200078e001e */
[----:B------:R-:W-:Y:S05]  /*3c20*/  @!P4 BRA `(.L_x_13383) ;  /* 0x000000300000c947 */ /* 0x000fea0003800000 */
[----:B------:R-:W-:-:S05]  /*3c30*/  IMAD.WIDE.U32 R6, R129, c[0x0][0x2b0], R28 ;  /* 0x0000ac0081067a25 */ /* 0x000fca00078e001c */
[----:B------:R-:W-:-:S05]  /*3c40*/  IADD3 R7, R133, R7, RZ ;  /* 0x0000000785077210 */ /* 0x000fca0007ffe0ff */
[----:B-1----:R1:W-:Y:S02]  /*3c50*/  RED.E.ADD.F32.FTZ.RN.STRONG.GPU [R6.64], R131 ;  /* 0x000000830600798e */ /* 0x0023e4000c10e784 */
.L_x_13383:
[----:B------:R-:W-:Y:S05]  /*3c60*/  BSYNC B0 ;  /* 0x0000000000007941 */ /* 0x000fea0003800000 */
.L_x_13382:
[----:B-1----:R1:W4:Y:S01]  /*3c70*/  LDS R7, [R72.X4+0x590] ;  /* 0x0005900048077984 */ /* 0x0023220000004800 */
[----:B------:R-:W-:Y:S01]  /*3c80*/  BSSY B0, `(.L_x_13384) ;  /* 0x0000004000007945 */ /* 0x000fe20003800000 */
[----:B------:R-:W-:Y:S05]  /*3c90*/  @!P5 BRA `(.L_x_13385) ;  /* 0x000000200000d947 */ /* 0x000fea0003800000 */
[----:B------:R-:W-:-:S05]  /*3ca0*/  IADD3 R5, R133, R5, RZ ;  /* 0x0000000585057210 */ /* 0x000fca0007ffe0ff */
[----:B----4-:R4:W-:Y:S02]  /*3cb0*/  RED.E.ADD.F32.FTZ.RN.STRONG.GPU [R4.64], R7 ;  /* 0x000000070400798e */ /* 0x0109e4000c10e784 */
.L_x_13385:
[----:B------:R-:W-:Y:S05]  /*3cc0*/  BSYNC B0 ;  /* 0x0000000000007941 */ /* 0x000fea0003800000 */
.L_x_13384:
[----:B------:R-:W5:Y:S01]  /*3cd0*/  SHFL.DOWN PT, R128, R130, 0x1, 0x1f ;  /* 0x08201f0082807f89 */ /* 0x000f6200000e0000 */
[C---:B------:R-:W-:Y:S01]  /*3ce0*/  ISETP.GT.AND P1, PT, R84.reuse, 0x1e, PT ;  /* 0x0000001e5400780c */ /* 0x040fe20003f24270 */
[----:B------:R-:W-:Y:S01]  /*3cf0*/  FMUL.FTZ R107, R107, R39 ;  /* 0x000000276b6b7220 */ /* 0x000fe20000410000 */
[----:B----4-:R-:W-:Y:S01]  /*3d00*/  MOV R5, R130 ;  /* 0x0000008200057202 */ /* 0x010fe20000000f00 */
[----:B------:R-:W4:Y:S01]  /*3d10*/  SHFL.DOWN PT, R131, R118, 0x1, 0x1f ;  /* 0x08201f0076837f89 */ /* 0x000f2200000e0000 */
[----:B------:R-:W-:Y:S01]  /*3d20*/  MOV R6, R118 ;  /* 0x0000007600067202 */ /* 0x000fe20000000f00 */
[----:B------:R-:W-:Y:S01]  /*3d30*/  FMUL.FTZ R111, R111, R122 ;  /* 0x0000007a6f6f7220 */ /* 0x000fe20000410000 */
[----:B------:R-:W-:Y:S01]  /*3d40*/  MOV R7, R116 ;  /* 0x0000007400077202 */ /* 0x000fe20000000f00 */
[----:B------:R-:W0:Y:S01]  /*3d50*/  SHFL.DOWN PT, R132, R116, 0x1, 0x1f ;  /* 0x08201f0074847f89 */ /* 0x000e2200000e0000 */
[----:B------:R-:W-:Y:S01]  /*3d60*/  MOV R4, R138 ;  /* 0x0000008a00047202 */ /* 0x000fe20000000f00 */
[----:B------:R-:W-:Y:S01]  /*3d70*/  FMUL.FTZ R119, R119, R126 ;  /* 0x0000007e77777220 */ /* 0x000fe20000410000 */
[----:B------:R-:W-:Y:S01]  /*3d80*/  ISETP.NE.AND P2, PT, R84, RZ, PT ;  /* 0x000000ff5400720c */ /* 0x000fe20003f45270 */
[----:B------:R-:W1:Y:S01]  /*3d90*/  SHFL.DOWN PT, R129, R138, 0x1, 0x1f ;  /* 0x08201f008a817f89 */ /* 0x000e6200000e0000 */
[----:B------:R-:W-:Y:S01]  /*3da0*/  ISETP.NE.AND P3, PT, R97, RZ, PT ;  /* 0x000000ff6100720c */ /* 0x000fe20003f65270 */
[----:B------:R-:W-:Y:S01]  /*3db0*/  FMUL.FTZ R125, R125, R137 ;  /* 0x000000897d7d7220 */ /* 0x000fe20000410000 */
[----:B------:R-:W-:Y:S01]  /*3dc0*/  BSSY B0, `(.L_x_13386) ;  /* 0x000005e000007945 */ /* 0x000fe20003800000 */
[----:B-----5:R-:W-:-:S02]  /*3dd0*/  @!P1 FADD.FTZ R5, R5, R128 ;  /* 0x0000008005059221 */ /* 0x020fc40000010000 */
[----:B----4-:R-:W-:-:S03]  /*3de0*/  @!P1 FADD.FTZ R6, R6, R131 ;  /* 0x0000008306069221 */ /* 0x010fc60000010000 */
[----:B------:R-:W4:Y:S01]  /*3df0*/  SHFL.DOWN PT, R116, R5, 0x2, 0x1f ;  /* 0x08401f0005747f89 */ /* 0x000f2200000e0000 */
[----:B0-----:R-:W-:-:S03]  /*3e00*/  @!P1 FADD.FTZ R7, R7, R132 ;  /* 0x0000008407079221 */ /* 0x001fc60000010000 */
[----:B------:R-:W0:Y:S01]  /*3e10*/  SHFL.DOWN PT, R131, R6, 0x2, 0x1f ;  /* 0x08401f0006837f89 */ /* 0x000e2200000e0000 */
[----:B-1----:R-:W-:-:S03]  /*3e20*/  @!P1 FADD.FTZ R4, R4, R129 ;  /* 0x0000008104049221 */ /* 0x002fc60000010000 */
[----:B------:R-:W1:Y:S01]  /*3e30*/  SHFL.DOWN PT, R118, R7, 0x2, 0x1f ;  /* 0x08401f0007767f89 */ /* 0x000e6200000e0000 */
[----:B------:R-:W-:-:S03]  /*3e40*/  ISETP.GT.AND P1, PT, R84, 0x1d, PT ;  /* 0x0000001d5400780c */ /* 0x000fc60003f24270 */
[----:B------:R-:W5:Y:S10]  /*3e50*/  SHFL.DOWN PT, R129, R4, 0x2, 0x1f ;  /* 0x08401f0004817f89 */ /* 0x000f7400000e0000 */
[----:B----4-:R-:W-:-:S02]  /*3e60*/  @!P1 FADD.FTZ R5, R5, R116 ;  /* 0x0000007405059221 */ /* 0x010fc40000010000 */
[----:B0-----:R-:W-:-:S03]  /*3e70*/  @!P1 FADD.FTZ R6, R6, R131 ;  /* 0x0000008306069221 */ /* 0x001fc60000010000 */
[----:B------:R-:W0:Y:S01]  /*3e80*/  SHFL.DOWN PT, R116, R5, 0x4, 0x1f ;  /* 0x08801f0005747f89 */ /* 0x000e2200000e0000 */
[----:B-1----:R-:W-:-:S03]  /*3e90*/  @!P1 FADD.FTZ R7, R7, R118 ;  /* 0x0000007607079221 */ /* 0x002fc60000010000 */
        /* <DEDUP_REMOVED lines=8> */
[----:B----4-:R-:W-:-:S03]  /*3f20*/  @!P1 FADD.FTZ R7, R7, R118 ;  /* 0x0000007607079221 */ /* 0x010fc60000010000 */
[----:B------:R-:W0:Y:S01]  /*3f30*/  SHFL.DOWN PT, R133, R6, 0x8, 0x1f ;  /* 0x09001f0006857f89 */ /* 0x000e2200000e0000 */
[----:B-----5:R-:W-:-:S03]  /*3f40*/  @!P1 FADD.FTZ R4, R4, R129 ;  /* 0x0000008104049221 */ /* 0x020fc60000010000 */
[----:B------:R-:W1:Y:S01]  /*3f50*/  SHFL.DOWN PT, R118, R5, 0x8, 0x1f ;  /* 0x09001f0005767f89 */ /* 0x000e6200000e0000 */
[----:B------:R-:W-:Y:S01]  /*3f60*/  ISETP.GT.AND P1, PT, R84, 0x17, PT ;  /* 0x000000175400780c */ /* 0x000fe20003f24270 */
[-C--:B------:R-:W-:Y:S02]  /*3f70*/  FFMA.FTZ R129, R32, R39.reuse, -R116 ;  /* 0x0000002720817223 */ /* 0x080fe40000010874 */
[----:B------:R-:W4:Y:S01]  /*3f80*/  SHFL.DOWN PT, R128, R7, 0x8, 0x1f ;  /* 0x09001f0007807f89 */ /* 0x000f2200000e0000 */
[----:B------:R-:W-:Y:S02]  /*3f90*/  FMUL.FTZ R39, R33, R39 ;  /* 0x0000002721277220 */ /* 0x000fe40000410000 */
[----:B------:R-:W-:Y:S01]  /*3fa0*/  FMUL.FTZ R129, R114, R129 ;  /* 0x0000008172817220 */ /* 0x000fe20000410000 */
[----:B------:R-:W5:Y:S01]  /*3fb0*/  SHFL.DOWN PT, R131, R4, 0x8, 0x1f ;  /* 0x09001f0004837f89 */ /* 0x000f6200000e0000 */
[-C--:B------:R-:W-:Y:S02]  /*3fc0*/  FFMA.FTZ R39, R32, R38.reuse, R39 ;  /* 0x0000002620277223 */ /* 0x080fe40000010027 */
[----:B------:R-:W-:-:S02]  /*3fd0*/  FFMA.FTZ R38, R109, R38, R107 ;  /* 0x000000266d267223 */ /* 0x000fc4000001006b */
[----:B------:R-:W-:Y:S02]  /*3fe0*/  FFMA.FTZ R39, R112, R39, R129 ;  /* 0x0000002770277223 */ /* 0x000fe40000010081 */
[-C--:B------:R-:W-:Y:S02]  /*3ff0*/  FFMA.FTZ R49, R48, R38.reuse, R49 ;  /* 0x0000002630317223 */ /* 0x080fe40000010031 */
[----:B------:R-:W-:Y:S02]  /*4000*/  FFMA.FTZ R109, R105, R38, R39 ;  /* 0x00000026696d7223 */ /* 0x000fe40000010027 */
[----:B------:R-:W-:Y:S02]  /*4010*/  FMUL.FTZ R39, R33, R120 ;  /* 0x0000007821277220 */ /* 0x000fe40000410000 */
[----:B0-----:R-:W-:Y:S02]  /*4020*/  @!P1 FADD.FTZ R6, R6, R133 ;  /* 0x0000008506069221 */ /* 0x001fe40000010000 */
[----:B------:R-:W-:-:S02]  /*4030*/  FFMA.FTZ R107, R32, R122, -R39 ;  /* 0x0000007a206b7223 */ /* 0x000fc40000010827 */
[----:B-1----:R-:W-:Y:S01]  /*4040*/  @!P1 FADD.FTZ R5, R5, R118 ;  /* 0x0000007605059221 */ /* 0x002fe20000010000 */
[----:B------:R-:W-:Y:S01]  /*4050*/  SHFL.DOWN PT, R133, R6, 0x10, 0x1f ;  /* 0x0a001f0006857f89 */ /* 0x000fe200000e0000 */
[----:B------:R-:W-:Y:S02]  /*4060*/  FMUL.FTZ R39, R33, R124 ;  /* 0x0000007c21277220 */ /* 0x000fe40000410000 */
[----:B----4-:R-:W-:Y:S01]  /*4070*/  @!P1 FADD.FTZ R7, R7, R128 ;  /* 0x0000008007079221 */ /* 0x010fe20000010000 */
[----:B------:R-:W0:Y:S01]  /*4080*/  SHFL.DOWN PT, R114, R5, 0x10, 0x1f ;  /* 0x0a001f0005727f89 */ /* 0x000e2200000e0000 */
[----:B------:R-:W-:Y:S02]  /*4090*/  FMUL.FTZ R105, R33, R122 ;  /* 0x0000007a21697220 */ /* 0x000fe40000410000 */
[----:B-----5:R-:W-:Y:S01]  /*40a0*/  @!P1 FADD.FTZ R4, R4, R131 ;  /* 0x0000008304049221 */ /* 0x020fe20000010000 */
[----:B------:R-:W1:Y:S01]  /*40b0*/  SHFL.DOWN PT, R116, R7, 0x10, 0x1f ;  /* 0x0a001f0007747f89 */ /* 0x000e6200000e0000 */
[----:B------:R-:W-:Y:S01]  /*40c0*/  ISETP.GT.AND P1, PT, R84, 0xf, PT ;  /* 0x0000000f5400780c */ /* 0x000fe20003f24270 */
[----:B------:R-:W-:-:S02]  /*40d0*/  FFMA.FTZ R38, R113, R120, R111 ;  /* 0x0000007871267223 */ /* 0x000fc4000001006f */
[----:B------:R-:W4:Y:S01]  /*40e0*/  SHFL.DOWN PT, R131, R4, 0x10, 0x1f ;  /* 0x0a001f0004837f89 */ /* 0x000f2200000e0000 */
[C---:B------:R-:W-:Y:S02]  /*40f0*/  FFMA.FTZ R39, R32.reuse, R126, -R39 ;  /* 0x0000007e20277223 */ /* 0x040fe40000010827 */
[----:B------:R-:W-:Y:S02]  /*4100*/  FFMA.FTZ R120, R32, R120, R105 ;  /* 0x0000007820787223 */ /* 0x000fe40000010069 */
[----:B------:R-:W-:Y:S02]  /*4110*/  FMUL.FTZ R107, R34, R107 ;  /* 0x0000006b226b7220 */ /* 0x000fe40000410000 */
[----:B------:R-:W-:Y:S02]  /*4120*/  FMUL.FTZ R34, R33, R134 ;  /* 0x0000008621227220 */ /* 0x000fe40000410000 */
[----:B------:R-:W-:Y:S02]  /*4130*/  FMUL.FTZ R36, R36, R39 ;  /* 0x0000002724247220 */ /* 0x000fe40000410000 */
[----:B------:R-:W-:-:S02]  /*4140*/  FFMA.FTZ R107, R35, R120, R107 ;  /* 0x00000078236b7223 */ /* 0x000fc4000001006b */
[C---:B------:R-:W-:Y:S02]  /*4150*/  FMUL.FTZ R39, R33.reuse, R126 ;  /* 0x0000007e21277220 */ /* 0x040fe40000410000 */
[-C--:B------:R-:W-:Y:S02]  /*4160*/  FMUL.FTZ R33, R33, R137.reuse ;  /* 0x0000008921217220 */ /* 0x080fe40000410000 */
[C---:B------:R-:W-:Y:S02]  /*4170*/  FFMA.FTZ R35, R32.reuse, R137, -R34 ;  /* 0x0000008920237223 */ /* 0x040fe40000010822 */
[C---:B------:R-:W-:Y:S02]  /*4180*/  FFMA.FTZ R34, R32.reuse, R124, R39 ;  /* 0x0000007c20227223 */ /* 0x040fe40000010027 */
[----:B------:R-:W-:Y:S02]  /*4190*/  FFMA.FTZ R32, R32, R134, R33 ;  /* 0x0000008620207223 */ /* 0x000fe40000010021 */
[----:B------:R-:W-:-:S02]  /*41a0*/  FMUL.FTZ R35, R40, R35 ;  /* 0x0000002328237220 */ /* 0x000fc40000410000 */
[----:B0-----:R-:W-:Y:S02]  /*41b0*/  @!P1 FADD.FTZ R5, R5, R114 ;  /* 0x0000007205059221 */ /* 0x001fe40000010000 */
[----:B------:R-:W-:Y:S02]  /*41c0*/  @!P1 FADD.FTZ R6, R6, R133 ;  /* 0x0000008506069221 */ /* 0x000fe40000010000 */
[----:B-1----:R-:W-:Y:S02]  /*41d0*/  @!P1 FADD.FTZ R7, R7, R116 ;  /* 0x0000007407079221 */ /* 0x002fe40000010000 */
[----:B----4-:R-:W-:Y:S02]  /*41e0*/  @!P1 FADD.FTZ R4, R4, R131 ;  /* 0x0000008304049221 */ /* 0x010fe40000010000 */
[----:B------:R-:W-:Y:S02]  /*41f0*/  FFMA.FTZ R124, R121, R124, R119 ;  /* 0x0000007c797c7223 */ /* 0x000fe40000010077 */
[----:B------:R-:W-:Y:S01]  /*4200*/  FFMA.FTZ R34, R37, R34, R36 ;  /* 0x0000002225227223 */ /* 0x000fe20000010024 */
[----:B------:R0:W-:Y:S01]  /*4210*/  @!P2 STS.128 [0x640], R4 ;  /* 0x00064004ff00a388 */ /* 0x0001e20000000c00 */
[----:B------:R-:W-:-:S02]  /*4220*/  FFMA.FTZ R134, R127, R134, R125 ;  /* 0x000000867f867223 */ /* 0x000fc4000001007d */
[----:B------:R-:W-:Y:S02]  /*4230*/  FFMA.FTZ R32, R41, R32, R35 ;  /* 0x0000002029207223 */ /* 0x000fe40000010023 */
[-C--:B------:R-:W-:Y:S02]  /*4240*/  FFMA.FTZ R51, R50, R38.reuse, R51 ;  /* 0x0000002632337223 */ /* 0x080fe40000010033 */
[----:B------:R-:W-:Y:S02]  /*4250*/  FFMA.FTZ R38, R115, R38, R107 ;  /* 0x0000002673267223 */ /* 0x000fe4000001006b */
[----:B------:R-:W-:Y:S02]  /*4260*/  FFMA.FTZ R117, R117, R124, R34 ;  /* 0x0000007c75757223 */ /* 0x000fe40000010022 */
[----:B------:R-:W-:Y:S02]  /*4270*/  FFMA.FTZ R32, R123, R134, R32 ;  /* 0x000000867b207223 */ /* 0x000fe40000010020 */
[----:B------:R-:W-:-:S02]  /*4280*/  FADD.FTZ R60, R109, R60 ;  /* 0x0000003c6d3c7221 */ /* 0x000fc40000010000 */
        /* <DEDUP_REMOVED lines=17> */
.L_x_13387:
[----:B0-----:R-:W-:Y:S05]  /*43a0*/  BSYNC B0 ;  /* 0x0000000000007941 */ /* 0x001fea0003800000 */
.L_x_13386:
[----:B------:R-:W-:Y:S02]  /*43b0*/  IADD3 R45, R45, 0x1, RZ ;  /* 0x000000012d2d7810 */ /* 0x000fe40007ffe0ff */
[----:B------:R-:W-:-:S02]  /*43c0*/  IADD3 R43, P2, R43, 0x1, RZ ;  /* 0x000000012b2b7810 */ /* 0x000fc40007f5e0ff */
[----:B------:R-:W-:Y:S02]  /*43d0*/  ISETP.GE.AND P1, PT, R45, c[0x0][0x16c], PT ;  /* 0x00005b002d007a0c */ /* 0x000fe40003f26270 */
[----:B------:R-:W-:-:S11]  /*43e0*/  IADD3.X R0, RZ, R0, RZ, P2, !PT ;  /* 0x00000000ff007210 */ /* 0x000fd600017fe4ff */
[----:B------:R-:W-:Y:S01]  /*43f0*/  @P1 CALL.REL.NOINC `(.L_x_13357) ;  /* 0x0000001000001944 */ /* 0x000fe20003c00000 */
[----:B------:R-:W-:Y:S05]  /*4400*/  BRA `(.L_x_13388) ;  /* 0xffffcf2000007947 */ /* 0x000fea000383ffff */
.L_x_13357:
        /* <DEDUP_REMOVED lines=14> */
[----:B------:R-:W-:Y:S01]  /*44f0*/  LOP3.LUT R43, R77, 0x60, RZ, 0xfc, !PT ;  /* 0x000000604d2b7812 */ /* 0x000fe200078efcff */
[C---:B------:R-:W-:Y:S01]  /*4500*/  IMAD R6, R104.reuse, c[0x0][0x2e4], R7 ;  /* 0x0000b90068067a24 */ /* 0x040fe200078e0207 */
[----:B------:R-:W-:Y:S01]  /*4510*/  SHF.R.S32.HI R22, RZ, 0x1f, R77 ;  /* 0x0000001fff167819 */ /* 0x000fe2000001144d */
[----:B------:R-:W-:Y:S01]  /*4520*/  IMAD.WIDE.U32 R4, R104, c[0x0][0x2e0], R4 ;  /* 0x0000b80068047a25 */ /* 0x000fe200078e0004 */
[----:B------:R-:W-:-:S04]  /*4530*/  SHF.R.S32.HI R39, RZ, 0x1f, R37 ;  /* 0x0000001fff277819 */ /* 0x000fc80000011425 */
[----:B------:R-:W-:Y:S01]  /*4540*/  IADD3 R7, P1, R37, R4, RZ ;  /* 0x0000000425077210 */ /* 0x000fe20007f3e0ff */
[----:B------:R-:W-:Y:S01]  /*4550*/  STS.64 [R61], R48 ;  /* 0x000000303d007388 */ /* 0x000fe20000000a00 */
[----:B------:R-:W-:-:S06]  /*4560*/  NOP ;  /* 0x0000000000007918 */ /* 0x000fcc0000000000 */
[----:B------:R-:W-:Y:S01]  /*4570*/  LDS.U16 R23, [R24] ;  /* 0x0000000018177984 */ /* 0x000fe20000000400 */
[----:B------:R-:W-:Y:S02]  /*4580*/  MOV R4, 0x2 ;  /* 0x0000000200047802 */ /* 0x000fe40000000f00 */
[----:B------:R-:W-:Y:S01]  /*4590*/  IADD3.X R6, R39, R6, R5, P1, !PT ;  /* 0x0000000627067210 */ /* 0x000fe20000ffe405 */
[----:B------:R-:W-:Y:S02]  /*45a0*/  LDS.U16 R25, [R24+0x40] ;  /* 0x0000400018197984 */ /* 0x000fe40000000400 */
[----:B------:R-:W-:Y:S02]  /*45b0*/  IMAD.WIDE R4, R77, R4, c[0x0][0x330] ;  /* 0x0000cc004d047625 */ /* 0x000fe400078e0204 */
[----:B------:R-:W-:Y:S03]  /*45c0*/  LDS.U16 R27, [R24+0x80] ;  /* 0x00008000181b7984 */ /* 0x000fe60000000400 */
[----:B------:R-:W-:Y:S01]  /*45d0*/  LEA R20, P6, R7, R4, 0x1 ;  /* 0x0000000407147211 */ /* 0x000fe200078c08ff */
[----:B------:R-:W-:Y:S01]  /*45e0*/  LDS.U16 R29, [R24+0xc0] ;  /* 0x0000c000181d7984 */ /* 0x000fe20000000400 */
[----:B------:R-:W-:-:S02]  /*45f0*/  IADD3 R4, P5, R77, R63, RZ ;  /* 0x0000003f4d047210 */ /* 0x000fc40007fbe0ff */
[----:B------:R-:W-:Y:S01]  /*4600*/  LEA.HI.X R21, R7, R5, R6, 0x1, P6 ;  /* 0x0000000507157211 */ /* 0x000fe200030f0c06 */
[----:B------:R-:W-:Y:S01]  /*4610*/  @!P0 STS [0x100], R62 ;  /* 0x0001003eff008388 */ /* 0x000fe20000000800 */
[----:B------:R-:W-:-:S03]  /*4620*/  LEA.HI.X.SX32 R5, R63, R22, 0x1, P5 ;  /* 0x000000163f057211 */ /* 0x000fc600028f0eff */
[----:B------:R-:W-:Y:S06]  /*4630*/  BAR.SYNC.DEFER_BLOCKING 0x0 ;  /* 0x0000000000007b1d */ /* 0x000fec0000010000 */
[----:B------:R-:W0:Y:S02]  /*4640*/  LDS R0, [0x100] ;  /* 0x00010000ff007984 */ /* 0x000e240000000800 */
[-C--:B0-----:R-:W-:Y:S02]  /*4650*/  ISETP.GE.AND P4, PT, R77, R0.reuse, PT ;  /* 0x000000004d00720c */ /* 0x081fe40003f86270 */
[----:B------:R-:W-:-:S02]  /*4660*/  ISETP.GE.AND P1, PT, R71, R0, PT ;  /* 0x000000004700720c */ /* 0x000fc40003f26270 */
        /* <DEDUP_REMOVED lines=12> */
.L_x_13390:
[----:B------:R-:W-:Y:S05]  /*4730*/  BSYNC B0 ;  /* 0x0000000000007941 */ /* 0x000fea0003800000 */
.L_x_13389:
        /* <DEDUP_REMOVED lines=37> */
.L_x_13392:
[----:B------:R-:W-:Y:S05]  /*4990*/  BSYNC B0 ;  /* 0x0000000000007941 */ /* 0x000fea0003800000 */
.L_x_13391:
[----:B------:R-:W-:Y:S01]  /*49a0*/  MOV R4, R6 ;  /* 0x0000000600047202 */ /* 0x000fe20000000f00 */
[----:B------:R-:W-:Y:S01]  /*49b0*/  IMAD R7, R103, c[0x0][0x300], RZ ;  /* 0x0000c00067077a24 */ /* 0x000fe200078e02ff */
[----:B------:R-:W-:Y:S02]  /*49c0*/  MOV R5, R25 ;  /* 0x0000001900057202 */ /* 0x000fe40000000f00 */
[----:B------:R-:W-:Y:S01]  /*49d0*/  LEA R6, P4, R20, c[0x0][0x340], 0x1 ;  /* 0x0000d00014067a11 */ /* 0x000fe200078808ff */
[C---:B0-----:R-:W-:Y:S01]  /*49e0*/  IMAD R18, R104.reuse, c[0x0][0x304], R7 ;  /* 0x0000c10068127a24 */ /* 0x041fe200078e0207 */
[-C--:B------:R-:W-:Y:S01]  /*49f0*/  ISETP.GE.AND P0, PT, R41, R0.reuse, PT ;  /* 0x000000002900720c */ /* 0x080fe20003f06270 */
        /* <DEDUP_REMOVED lines=23> */
.L_x_13356:
        /* <DEDUP_REMOVED lines=24> */
.L_x_13395:
[----:B0-----:R-:W-:Y:S05]  /*4cf0*/  BSYNC B0 ;  /* 0x0000000000007941 */ /* 0x001fea0003800000 */
.L_x_13394:
[----:B------:R-:W-:Y:S01]  /*4d00*/  BSSY B0, `(.L_x_13396) ;  /* 0x0000018000007945 */ /* 0x000fe20003800000 */
[----:B------:R-:W-:Y:S05]  /*4d10*/  @!P0 BRA `(.L_x_13397) ;  /* 0x0000015000008947 */ /* 0x000fea0003800000 */
[----:B------:R-:W-:Y:S06]  /*4d20*/  BAR.SYNC.DEFER_BLOCKING 0x0 ;  /* 0x0000000000007b1d */ /* 0x000fec0000010000 */
[----:B------:R-:W1:Y:S04]  /*4d30*/  SHFL.DOWN P0, R3, R94, 0x1, 0x1f ;  /* 0x08201f005e037f89 */ /* 0x000e680000000000 */
[----:B0-----:R-:W0:Y:S04]  /*4d40*/  S2R R4, SR_LANEID ;  /* 0x0000000000047919 */ /* 0x001e280000000000 */
[----:B------:R-:W4:Y:S01]  /*4d50*/  S2R R13, SR_TID.X ;  /* 0x00000000000d7919 */ /* 0x000f220000002100 */
        /* <DEDUP_REMOVED lines=17> */
.L_x_13397:
[----:B------:R-:W1:Y:S02]  /*4e70*/  S2R R13, SR_TID.X ;  /* 0x00000000000d7919 */ /* 0x000e640000002100 */
.L_x_13398:
[----:B0-----:R-:W-:Y:S05]  /*4e80*/  BSYNC B0 ;  /* 0x0000000000007941 */ /* 0x001fea0003800000 */
.L_x_13396:
        /* <DEDUP_REMOVED lines=10> */
.L_x_13399:
        /* <DEDUP_REMOVED lines=28> */
.L_x_13400:
        /* <DEDUP_REMOVED lines=9> */
.L_x_14760:


//--------------------- .text._Z25selective_scan_bwd_kernelI32Selective_Scan_bwd_kernel_traitsILi32ELi4ELb0ELb1ELb0ELb0ELb1EN3c108BFloat16ENS1_7complexIfEEEEv12SSMParamsBwd --------------------------
	.section	.text._Z25selective_scan_bwd_kernelI32Selective_Scan_bwd_kernel_traitsILi32ELi4ELb0ELb1ELb0ELb0ELb1EN3c108BFloat16ENS1_7complexIfEEEEv12SSMParamsBwd,"ax",@progbits
	.sectioninfo	@"SHI_REGISTERS=163"
	.align	128
        .global         _Z25selective_scan_bwd_kernelI32Selective_Scan_bwd_kernel_traitsILi32ELi4ELb0ELb1ELb0ELb0ELb1EN3c108BFloat16ENS1_7complexIfEEEEv12SSMParamsBwd
        .type           _Z25selective_scan_bwd_kernelI32Selective_Scan_bwd_kernel_traitsILi32ELi4ELb0ELb1ELb0ELb0ELb1EN3c108BFloat16ENS1_7complexIfEEEEv12SSMParamsBwd,@function
        .size           _Z25selective_scan_bwd_kernelI32Selective_Scan_bwd_kernel_traitsILi32ELi4ELb0ELb1ELb0ELb0ELb1EN3c108BFloat16ENS1_7complexIfEEEEv12SSMParamsBwd,(.L_x_14761 - _Z25selective_scan_bwd_kernelI32Selective_Scan_bwd_kernel_traitsILi32ELi4ELb0ELb1ELb0ELb0ELb1EN3c108BFloat16ENS1_7complexIfEEEEv12SSMParamsBwd)
        .other          _Z25selective_scan_bwd_kernelI32Selective_Scan_bwd_kernel_traitsILi32ELi4ELb0ELb1ELb0ELb0ELb1EN3c108BFloat16ENS1_7complexIfEEEEv12SSMParamsBwd,@"STO_CUDA_ENTRY STV_DEFAULT"
_Z25selective_scan_bwd_kernelI32Selective_Scan_bwd_kernel_traitsILi32ELi4ELb0ELb1ELb0ELb0ELb1EN3c108BFloat16ENS1_7complexIfEEEEv12SSMParamsBwd:
.text._Z25selective_scan_bwd_kernelI32Selective_Scan_bwd_kernel_traitsILi32ELi4ELb0ELb1ELb0ELb0ELb1EN3c108BFloat16ENS1_7complexIfEEEEv12SSMParamsBwd:
        /* <DEDUP_REMOVED lines=75> */
[----:B------:R-:W-:-:S03]  /*04b0*/  IMAD.WIDE.U32 R4, R111, c[0x0][0x280], R6 ;  /* 0x0000a0006f047a25 */ /* 0x000fc600078e0006 */
[----:B------:R-:W-:Y:S01]  /*04c0*/  IADD3.X R2, R13, R3, R0, P0, !PT ;  /* 0x000000030d027210 */ /* 0x000fe200007fe400 */
[----:B------:R-:W-:Y:S01]  /*04d0*/  IMAD.WIDE.U32 R8, R97, c[0x0][0x1a8], R8 ;  /* 0x00006a0061087a25 */ /* 0x000fe200078e0008 */
[C---:B------:R-:W-:Y:S02]  /*04e0*/  LEA R64, P0, R62.reuse, c[0x0][0x240], 0x1 ;  /* 0x000090003e407a11 */ /* 0x040fe400078008ff */
[----:B------:R-:W-:Y:S02]  /*04f0*/  IADD3 R11, P2, R11, R4, RZ ;  /* 0x000000040b0b7210 */ /* 0x000fe40007f5e0ff */
[----:B------:R-:W-:Y:S02]  /*0500*/  LEA.HI.X R62, R62, c[0x0][0x244], R15, 0x1, P0 ;  /* 0x000091003e3e7a11 */ /* 0x000fe400000f0c0f */
[----:B------:R-:W-:Y:S02]  /*0510*/  ISETP.NE.U32.AND P0, PT, RZ, c[0x0][0x260], PT ;  /* 0x00009800ff007a0c */ /* 0x000fe40003f05070 */
[----:B------:R-:W-:-:S02]  /*0520*/  LEA R61, P1, R59, c[0x0][0x248], 0x1 ;  /* 0x000092003b3d7a11 */ /* 0x000fc400078208ff */
[----:B------:R-:W-:Y:S02]  /*0530*/  ISETP.NE.AND.EX P0, PT, RZ, c[0x0][0x264], PT, P0 ;  /* 0x00009900ff007a0c */ /* 0x000fe40003f05300 */
[----:B------:R-:W-:Y:S02]  /*0540*/  SHF.R.S32.HI R0, RZ, 0x1f, R97 ;  /* 0x0000001fff007819 */ /* 0x000fe40000011461 */
[----:B------:R-:W-:Y:S02]  /*0550*/  IADD3.X R58, R13, R5, R10, P2, !PT ;  /* 0x000000050d3a7210 */ /* 0x000fe400017fe40a */
[----:B------:R-:W-:Y:S01]  /*0560*/  LEA.HI.X R59, R59, c[0x0][0x24c], R2, 0x1, P1 ;  /* 0x000093003b3b7a11 */ /* 0x000fe200008f0c02 */
[----:B------:R-:W-:Y:S01]  /*0570*/  IMAD R0, R0, c[0x0][0x1a8], RZ ;  /* 0x00006a0000007a24 */ /* 0x000fe200078e02ff */
[----:B------:R-:W-:Y:S02]  /*0580*/  ISETP.NE.U32.AND P1, PT, RZ, c[0x0][0x328], PT ;  /* 0x0000ca00ff007a0c */ /* 0x000fe40003f25070 */
        /* <DEDUP_REMOVED lines=29> */
[----:B------:R-:W-:-:S02]  /*0760*/  SHF.L.U32 R52, R63, 0x3, RZ ;  /* 0x000000033f347819 */ /* 0x000fc400000006ff */
[----:B------:R-:W-:Y:S02]  /*0770*/  LOP3.LUT R0, R0, 0xffffff80, RZ, 0xc0, !PT ;  /* 0xffffff8000007812 */ /* 0x000fe400078ec0ff */
[C---:B------:R-:W-:Y:S02]  /*0780*/  IADD3 R2, R63.reuse, 0x40, RZ ;  /* 0x000000403f027810 */ /* 0x040fe40007ffe0ff */
[----:B------:R-:W-:Y:S02]  /*0790*/  LOP3.LUT R49, R0, 0x1f, R63, 0xf8, !PT ;  /* 0x0000001f00317812 */ /* 0x000fe400078ef83f */
        /* <DEDUP_REMOVED lines=13> */
[----:B------:R-:W-:Y:S02]  /*0870*/  LEA.HI.SX32 R40, R40, R63, 0x1b ;  /* 0x0000003f28287211 */ /* 0x000fe400078fdaff */
[----:B------:R-:W-:-:S02]  /*0880*/  SHF.R.S32.HI R38, RZ, 0x1f, R49 ;  /* 0x0000001fff267819 */ /* 0x000fc40000011431 */
[C---:B------:R-:W-:Y:S02]  /*0890*/  LOP3.LUT R41, R49.reuse, 0x20, RZ, 0xfc, !PT ;  /* 0x0000002031297812 */ /* 0x040fe400078efcff */
[C---:B------:R-:W-:Y:S02]  /*08a0*/  LOP3.LUT R39, R49.reuse, 0x40, RZ, 0xfc, !PT ;  /* 0x0000004031277812 */ /* 0x040fe400078efcff */
[----:B------:R-:W-:Y:S02]  /*08b0*/  LOP3.LUT R37, R49, 0x60, RZ, 0xfc, !PT ;  /* 0x0000006031257812 */ /* 0x000fe400078efcff */
        /* <DEDUP_REMOVED lines=8> */
.L_x_13443:
[----:B------:R-:W-:Y:S01]  /*0940*/  IADD3 R29, -R54, c[0x0][0x174], RZ ;  /* 0x00005d00361d7a10 */ /* 0x000fe20007ffe1ff */
[----:B------:R-:W-:Y:S01]  /*0950*/  BAR.SYNC.DEFER_BLOCKING 0x0 ;  /* 0x0000000000007b1d */ /* 0x000fe20000010000 */
[----:B--2---:R-:W-:-:S02]  /*0960*/  LEA R2, P4, R49, R64, 0x1 ;  /* 0x0000004031027211 */ /* 0x004fc400078808ff */
[----:B------:R-:W-:Y:S02]  /*0970*/  LEA R74, R29, 0xffffff80, 0x7 ;  /* 0xffffff801d4a7811 */ /* 0x000fe400078e38ff */
[----:B------:R-:W-:Y:S02]  /*0980*/  PRMT R0, RZ, 0x7610, R0 ;  /* 0x00007610ff007816 */ /* 0x000fe40000000000 */
[----:B------:R-:W-:Y:S02]  /*0990*/  IADD3 R28, -R74, c[0x0][0x168], RZ ;  /* 0x00005a004a1c7a10 */ /* 0x000fe40007ffe1ff */
[----:B0-----:R-:W-:Y:S02]  /*09a0*/  PRMT R6, RZ, 0x7610, R6 ;  /* 0x00007610ff067816 */ /* 0x001fe40000000006 */
[-C--:B------:R-:W-:Y:S02]  /*09b0*/  ISETP.GE.AND P0, PT, R49, R28.reuse, PT ;  /* 0x0000001c3100720c */ /* 0x080fe40003f06270 */
[----:B------:R-:W-:-:S02]  /*09c0*/  ISETP.GE.AND P1, PT, R41, R28, PT ;  /* 0x0000001c2900720c */ /* 0x000fc40003f26270 */
[-C--:B------:R-:W-:Y:S02]  /*09d0*/  ISETP.GE.AND P2, PT, R39, R28.reuse, PT ;  /* 0x0000001c2700720c */ /* 0x080fe40003f46270 */
[----:B------:R-:W-:Y:S02]  /*09e0*/  ISETP.GE.AND P3, PT, R37, R28, PT ;  /* 0x0000001c2500720c */ /* 0x000fe40003f66270 */
[----:B------:R-:W-:Y:S02]  /*09f0*/  PRMT R8, RZ, 0x7610, R8 ;  /* 0x00007610ff087816 */ /* 0x000fe40000000008 */
[----:B------:R-:W-:Y:S02]  /*0a00*/  PRMT R10, RZ, 0x7610, R10 ;  /* 0x00007610ff0a7816 */ /* 0x000fe4000000000a */
[----:B------:R-:W-:-:S05]  /*0a10*/  LEA.HI.X R3, R49, R62, R38, 0x1, P4 ;  /* 0x0000003e31037211 */ /* 0x000fca00020f0c26 */
[----:B------:R0:W2:Y:S04]  /*0a20*/  @!P0 LDG.E.U16 R0, [R2.64] ;  /* 0x0000000602008981 */ /* 0x0000a8000c1e1500 */
[----:B------:R0:W3:Y:S04]  /*0a30*/  @!P1 LDG.E.U16 R6, [R2.64+0x40] ;  /* 0x0000400602069981 */ /* 0x0000e8000c1e1500 */
[----:B----4-:R0:W4:Y:S04]  /*0a40*/  @!P2 LDG.E.U16 R8, [R2.64+0x80] ;  /* 0x000080060208a981 */ /* 0x010128000c1e1500 */
        /* <DEDUP_REMOVED lines=27> */
[----:B------:R-:W-:Y:S02]  /*0c00*/  ISETP.GE.AND P1, PT, R41, R28, PT ;  /* 0x0000001c2900720c */ /* 0x000fe40003f26270 */
        /* <DEDUP_REMOVED lines=23> */
[----:B------:R-:W-:-:S02]  /*0d80*/  PRMT R44, RZ, 0x7610, R44 ;  /* 0x00007610ff2c7816 */ /* 0x000fc4000000002c */
[----:B------:R-:W-:Y:S01]  /*0d90*/  PRMT R46, RZ, 0x7610, R46 ;  /* 0x00007610ff2e7816 */ /* 0x000fe2000000002e */
[----:B------:R-:W-:Y:S01]  /*0da0*/  IMAD R11, R107, c[0x0][0x1f4], R0 ;  /* 0x00007d006b0b7a24 */ /* 0x000fe200078e0200 */
[----:B------:R-:W-:Y:S01]  /*0db0*/  IADD3 R0, R54, -c[0x0][0x174], RZ ;  /* 0x80005d0036007a10 */ /* 0x000fe20007ffe0ff */
[----:B------:R-:W-:Y:S01]  /*0dc0*/  IMAD R12, R110, c[0x0][0x1f8], RZ ;  /* 0x00007e006e0c7a24 */ /* 0x000fe200078e02ff */
[----:B------:R-:W-:Y:S02]  /*0dd0*/  PRMT R78, RZ, 0x7610, R78 ;  /* 0x00007610ff4e7816 */ /* 0x000fe4000000004e */
[----:B------:R-:W-:Y:S01]  /*0de0*/  IADD3 R5, R5, R11, RZ ;  /* 0x0000000b05057210 */ /* 0x000fe20007ffe0ff */
[----:B------:R-:W-:-:S04]  /*0df0*/  @!P0 IMAD.WIDE.U32 R6, R107, c[0x0][0x1f0], R74 ;  /* 0x00007c006b068a25 */ /* 0x000fc800078e004a */
[----:B------:R-:W-:Y:S01]  /*0e00*/  IMAD R23, R0, -0x80, RZ ;  /* 0xffffff8000177824 */ /* 0x000fe200078e02ff */
[----:B------:R-:W-:Y:S01]  /*0e10*/  @!P0 IADD3 R7, R11, R7, RZ ;  /* 0x000000070b078210 */ /* 0x000fe20007ffe0ff */
[----:B-1----:R-:W-:-:S03]  /*0e20*/  IMAD.WIDE.U32 R8, R111, c[0x0][0x1f8], R4 ;  /* 0x00007e006f087a25 */ /* 0x002fc600078e0004 */
[----:B------:R-:W-:Y:S01]  /*0e30*/  SHF.R.S32.HI R22, RZ, 0x1f, R23 ;  /* 0x0000001fff167819 */ /* 0x000fe20000011417 */
[----:B------:R-:W-:Y:S01]  /*0e40*/  @!P0 IMAD.WIDE.U32 R4, R111, c[0x0][0x1f8], R6 ;  /* 0x00007e006f048a25 */ /* 0x000fe200078e0006 */
[----:B------:R-:W-:-:S03]  /*0e50*/  IADD3 R7, P3, R23, R8, RZ ;  /* 0x0000000817077210 */ /* 0x000fc60007f7e0ff */
[----:B------:R-:W-:Y:S01]  /*0e60*/  IMAD R13, R111, c[0x0][0x1fc], R12 ;  /* 0x00007f006f0d7a24 */ /* 0x000fe200078e020c */
[C---:B------:R-:W-:Y:S02]  /*0e70*/  LEA R12, P2, R49.reuse, c[0x0][0x268], 0x1 ;  /* 0x00009a00310c7a11 */ /* 0x040fe400078408ff */
[C---:B------:R-:W-:Y:S02]  /*0e80*/  @!P0 IADD3 R11, P1, R49.reuse, R4, RZ ;  /* 0x00000004310b8210 */ /* 0x040fe40007f3e0ff */
[----:B------:R-:W-:Y:S02]  /*0e90*/  LEA.HI.X R4, R49, c[0x0][0x26c], R38, 0x1, P2 ;  /* 0x00009b0031047a11 */ /* 0x000fe400010f0c26 */
[----:B------:R-:W-:Y:S02]  /*0ea0*/  IADD3.X R8, R22, R13, R9, P3, !PT ;  /* 0x0000000d16087210 */ /* 0x000fe40001ffe409 */
[----:B------:R-:W-:Y:S02]  /*0eb0*/  LEA R12, P2, R7, R12, 0x1 ;  /* 0x0000000c070c7211 */ /* 0x000fe400078408ff */
[----:B------:R-:W-:-:S02]  /*0ec0*/  @!P0 IADD3.X R14, R38, R5, R13, P1, !PT ;  /* 0x00000005260e8210 */ /* 0x000fc40000ffe40d */
[----:B------:R-:W-:Y:S02]  /*0ed0*/  LEA.HI.X R13, R7, R4, R8, 0x1, P2 ;  /* 0x00000004070d7211 */ /* 0x000fe400010f0c08 */
[----:B------:R-:W-:Y:S02]  /*0ee0*/  @!P0 LEA R6, P1, R11, c[0x0][0x268], 0x1 ;  /* 0x00009a000b068a11 */ /* 0x000fe400078208ff */
[-C--:B------:R-:W-:Y:S02]  /*0ef0*/  ISETP.GE.AND P3, PT, R41, R28.reuse, PT ;  /* 0x0000001c2900720c */ /* 0x080fe40003f66270 */
[----:B------:R-:W-:Y:S02]  /*0f00*/  @!P0 LEA.HI.X R7, R11, c[0x0][0x26c], R14, 0x1, P1 ;  /* 0x00009b000b078a11 */ /* 0x000fe400008f0c0e */
[-C--:B------:R-:W-:Y:S02]  /*0f10*/  ISETP.GE.AND P2, PT, R39, R28.reuse, PT ;  /* 0x0000001c2700720c */ /* 0x080fe40003f46270 */
[----:B------:R-:W-:-:S02]  /*0f20*/  ISETP.GE.AND P1, PT, R37, R28, PT ;  /* 0x0000001c2500720c */ /* 0x000fc40003f26270 */
        /* <DEDUP_REMOVED lines=16> */
[----:B------:R-:W-:Y:S01]  /*1030*/  @!P0 MOV R10, R74 ;  /* 0x0000004a000a8202 */ /* 0x000fe20000000f00 */
[----:B-1----:R-:W-:-:S03]  /*1040*/  IMAD R16, R110, c[0x0][0x208], RZ ;  /* 0x000082006e107a24 */ /* 0x002fc600078e02ff */
[----:B------:R-:W-:Y:S01]  /*1050*/  IADD3 R9, R9, R15, RZ ;  /* 0x0000000f09097210 */ /* 0x000fe20007ffe0ff */
[----:B------:R-:W-:-:S04]  /*1060*/  @!P0 IMAD.WIDE.U32 R10, R107, c[0x0][0x200], R10 ;  /* 0x000080006b0a8a25 */ /* 0x000fc800078e000a */
[----:B------:R-:W-:Y:S01]  /*1070*/  IMAD.WIDE.U32 R8, R111, c[0x0][0x208], R8 ;  /* 0x000082006f087a25 */ /* 0x000fe200078e0008 */
[----:B------:R-:W-:-:S03]  /*1080*/  @!P0 IADD3 R11, R15, R11, RZ ;  /* 0x0000000b0f0b8210 */ /* 0x000fc60007ffe0ff */
[C---:B----4-:R-:W-:Y:S02]  /*1090*/  IMAD R13, R111.reuse, c[0x0][0x20c], R16 ;  /* 0x000083006f0d7a24 */ /* 0x050fe400078e0210 */
[----:B--2---:R-:W-:Y:S01]  /*10a0*/  @!P0 IMAD.WIDE.U32 R6, R111, c[0x0][0x208], R10 ;  /* 0x000082006f068a25 */ /* 0x004fe200078e000a */
[----:B------:R-:W-:Y:S02]  /*10b0*/  IADD3 R10, P6, R23, R8, RZ ;  /* 0x00000008170a7210 */ /* 0x000fe40007fde0ff */
[C---:B------:R-:W-:Y:S02]  /*10c0*/  LEA R11, P5, R49.reuse, c[0x0][0x258], 0x1 ;  /* 0x00009600310b7a11 */ /* 0x040fe400078a08ff */
[----:B------:R-:W-:Y:S02]  /*10d0*/  @!P0 IADD3 R12, P4, R49, R6, RZ ;  /* 0x00000006310c8210 */ /* 0x000fe40007f9e0ff */
[----:B------:R-:W-:Y:S02]  /*10e0*/  IADD3.X R9, R22, R13, R9, P6, !PT ;  /* 0x0000000d16097210 */ /* 0x000fe400037fe409 */
[----:B------:R-:W-:-:S02]  /*10f0*/  @!P0 IADD3.X R13, R38, R7, R13, P4, !PT ;  /* 0x00000007260d8210 */ /* 0x000fc400027fe40d */
[----:B------:R-:W-:Y:S02]  /*1100*/  LEA.HI.X R7, R49, c[0x0][0x25c], R38, 0x1, P5 ;  /* 0x0000970031077a11 */ /* 0x000fe400028f0c26 */
[----:B------:R-:W-:Y:S02]  /*1110*/  LEA R8, P5, R10, R11, 0x1 ;  /* 0x0000000b0a087211 */ /* 0x000fe400078a08ff */
[----:B------:R-:W-:Y:S02]  /*1120*/  @!P0 LEA R6, P4, R12, c[0x0][0x258], 0x1 ;  /* 0x000096000c068a11 */ /* 0x000fe400078808ff */
[----:B------:R-:W-:Y:S02]  /*1130*/  LEA.HI.X R9, R10, R7, R9, 0x1, P5 ;  /* 0x000000070a097211 */ /* 0x000fe400028f0c09 */
[----:B------:R-:W-:Y:S02]  /*1140*/  @!P0 LEA.HI.X R7, R12, c[0x0][0x25c], R13, 0x1, P4 ;  /* 0x000097000c078a11 */ /* 0x000fe400020f0c0d */
[----:B------:R-:W-:-:S02]  /*1150*/  PRMT R10, RZ, 0x7610, R10 ;  /* 0x00007610ff0a7816 */ /* 0x000fc4000000000a */
[----:B------:R-:W-:Y:S02]  /*1160*/  PRMT R12, RZ, 0x7610, R12 ;  /* 0x00007610ff0c7816 */ /* 0x000fe4000000000c */
[----:B------:R-:W-:Y:S01]  /*1170*/  PRMT R16, RZ, 0x7610, R16 ;  /* 0x00007610ff107816 */ /* 0x000fe20000000010 */
        /* <DEDUP_REMOVED lines=15> */
[----:B------:R-:W-:Y:S01]  /*1270*/  PRMT R21, RZ, 0x7610, R21 ;  /* 0x00007610ff157816 */ /* 0x000fe20000000015 */
[----:B------:R-:W-:Y:S01]  /*1280*/  FMUL.FTZ R13, R17, -1.4426950216293334961 ;  /* 0xbfb8aa3b110d7820 */ /* 0x000fe20000410000 */
[----:B------:R-:W-:Y:S01]  /*1290*/  ISETP.NE.AND P6, PT, R63, RZ, PT ;  /* 0x000000ff3f00720c */ /* 0x000fe20003fc5270 */
[----:B------:R-:W-:Y:S01]  /*12a0*/  FMUL.FTZ R15, R18, -1.4426950216293334961 ;  /* 0xbfb8aa3b120f7820 */ /* 0x000fe20000410000 */
[----:B0-----:R-:W-:Y:S01]  /*12b0*/  PRMT R8, RZ, 0x5410, R20 ;  /* 0x00005410ff087816 */ /* 0x001fe20000000014 */
[----:B------:R-:W-:Y:S02]  /*12c0*/  FMUL.FTZ R20, R21, -1.4426950216293334961 ;  /* 0xbfb8aa3b15147820 */ /* 0x000fe40000410000 */
[----:B------:R-:W-:Y:S02]  /*12d0*/  MUFU.EX2 R13, R13 ;  /* 0x0000000d000d7308 */ /* 0x000fe40000000800 */
[----:B------:R-:W-:-:S06]  /*12e0*/  FMUL.FTZ R11, R8, -1.4426950216293334961 ;  /* 0xbfb8aa3b080b7820 */ /* 0x000fcc0000410000 */
[----:B------:R-:W-:Y:S08]  /*12f0*/  MUFU.EX2 R15, R15 ;  /* 0x0000000f000f7308 */ /* 0x000ff00000000800 */
[----:B------:R-:W-:Y:S08]  /*1300*/  MUFU.EX2 R20, R20 ;  /* 0x0000001400147308 */ /* 0x000ff00000000800 */
[----:B------:R-:W0:Y:S02]  /*1310*/  MUFU.EX2 R11, R11 ;  /* 0x0000000b000b7308 */ /* 0x000e240000000800 */
[----:B0-----:R-:W-:-:S06]  /*1320*/  FADD.FTZ R11, R11, 1 ;  /* 0x3f8000000b0b7421 */ /* 0x001fcc0000010000 */
[----:B------:R0:W-:Y:S02]  /*1330*/  MUFU.RCP R9, R11 ;  /* 0x0000000b00097308 */ /* 0x0001e40000001000 */
[----:B0-----:R-:W-:Y:S01]  /*1340*/  PRMT R11, RZ, 0x7610, R4 ;  /* 0x00007610ff0b7816 */ /* 0x001fe20000000004 */
[----:B--2---:R0:W-:Y:S04]  /*1350*/  STS.U16 [R27], R10 ;  /* 0x0000000a1b007388 */ /* 0x0041e80000000400 */
[----:B---3--:R1:W-:Y:S04]  /*1360*/  STS.U16 [R27+0x40], R12 ;  /* 0x0000400c1b007388 */ /* 0x0083e80000000400 */
[----:B----4-:R2:W-:Y:S01]  /*1370*/  STS.U16 [R27+0x80], R16 ;  /* 0x000080101b007388 */ /* 0x0105e20000000400 */
[----:B0-----:R-:W-:-:S03]  /*1380*/  FADD.FTZ R10, R13, 1 ;  /* 0x3f8000000d0a7421 */ /* 0x001fc60000010000 */
[----:B------:R-:W-:Y:S01]  /*1390*/  STS.U16 [R27+0xc0], R14 ;  /* 0x0000c00e1b007388 */ /* 0x000fe20000000400 */
[----:B------:R-:W-:-:S06]  /*13a0*/  NOP ;  /* 0x0000000000007918 */ /* 0x000fcc0000000000 */
[----:B------:R-:W0:Y:S01]  /*13b0*/  LDS.64 R6, [R25] ;  /* 0x0000000019067984 */ /* 0x000e220000000a00 */
[----:B-1----:R-:W-:Y:S01]  /*13c0*/  FADD.FTZ R12, R15, 1 ;  /* 0x3f8000000f0c7421 */ /* 0x002fe20000010000 */
[----:B--2---:R1:W2:Y:S01]  /*13d0*/  MUFU.RCP R16, R10 ;  /* 0x0000000a00107308 */ /* 0x0042a20000001000 */
[----:B------:R-:W-:-:S07]  /*13e0*/  FADD.FTZ R13, R20, 1 ;  /* 0x3f800000140d7421 */ /* 0x000fce0000010000 */
[----:B------:R3:W-:Y:S01]  /*13f0*/  MUFU.RCP R19, R12 ;  /* 0x0000000c00137308 */ /* 0x0007e20000001000 */
[----:B-1----:R-:W-:-:S07]  /*1400*/  PRMT R10, RZ, 0x5410, R4 ;  /* 0x00005410ff0a7816 */ /* 0x002fce0000000004 */
[----:B------:R1:W4:Y:S01]  /*1410*/  MUFU.RCP R46, R13 ;  /* 0x0000000d002e7308 */ /* 0x0003220000001000 */
[--C-:B---3--:R-:W-:Y:S01]  /*1420*/  PRMT R12, RZ, 0x5410, R5.reuse ;  /* 0x00005410ff0c7816 */ /* 0x108fe20000000005 */
[----:B--2---:R-:W-:Y:S01]  /*1430*/  FADD.FTZ R4, -R16, 1 ;  /* 0x3f80000010047421 */ /* 0x004fe20000010100 */
[----:B-1----:R-:W-:Y:S01]  /*1440*/  PRMT R13, RZ, 0x7610, R5 ;  /* 0x00007610ff0d7816 */ /* 0x002fe20000000005 */
[----:B------:R-:W-:-:S04]  /*1450*/  FADD.FTZ R5, -R9, 1 ;  /* 0x3f80000009057421 */ /* 0x000fc80000010100 */
[----:B------:R-:W-:Y:S02]  /*1460*/  FFMA.FTZ R5, R8, R5, 1 ;  /* 0x3f80000008057423 */ /* 0x000fe40000010005 */
[----:B----4-:R-:W-:-:S04]  /*1470*/  FADD.FTZ R20, -R46, 1 ;  /* 0x3f8000002e147421 */ /* 0x010fc80000010100 */
[----:B------:R-:W-:Y:S01]  /*1480*/  FFMA.FTZ R78, R21, R20, 1 ;  /* 0x3f800000154e7423 */ /* 0x000fe20000010014 */
[--C-:B0-----:R-:W-:Y:S02]  /*1490*/  PRMT R45, RZ, 0x5410, R7.reuse ;  /* 0x00005410ff2d7816 */ /* 0x101fe40000000007 */
[----:B------:R-:W-:Y:S01]  /*14a0*/  PRMT R47, RZ, 0x7610, R7 ;  /* 0x00007610ff2f7816 */ /* 0x000fe20000000007 */
[----:B------:R-:W-:Y:S01]  /*14b0*/  FADD.FTZ R7, -R19, 1 ;  /* 0x3f80000013077421 */ /* 0x000fe20000010100 */
[--C-:B------:R-:W-:Y:S01]  /*14c0*/  PRMT R14, RZ, 0x5410, R6.reuse ;  /* 0x00005410ff0e7816 */ /* 0x100fe20000000006 */
[----:B------:R-:W-:Y:S01]  /*14d0*/  FMUL.FTZ R20, R12, R45 ;  /* 0x0000002d0c147220 */ /* 0x000fe20000410000 */
        /* <DEDUP_REMOVED lines=16> */
[----:B------:R-:W-:-:S02]  /*15e0*/  P2R R4, PR, RZ, 0x40 ;  /* 0x00000040ff047803 */ /* 0x000fc40000000000 */
[----:B------:R-:W-:Y:S01]  /*15f0*/  F2FP.BF16.PACK_AB R89, R78, R15 ;  /* 0x0000000f4e59723e */ /* 0x000fe200000010ff */
[----:B------:R-:W-:Y:S01]  /*1600*/  BAR.SYNC.DEFER_BLOCKING 0x0 ;  /* 0x0000000000007b1d */ /* 0x000fe20000010000 */
[----:B------:R-:W-:-:S05]  /*1610*/  IMAD.WIDE.U32 R4, R107, c[0x0][0x2e8], RZ ;  /* 0x0000ba006b047a25 */ /* 0x000fca00078e00ff */
[----:B------:R0:W-:Y:S01]  /*1620*/  STS.64 [R25], R88 ;  /* 0x0000005819007388 */ /* 0x0001e20000000a00 */
        /* <DEDUP_REMOVED lines=13> */
[C---:B------:R-:W-:Y:S02]  /*1700*/  LEA R4, P4, R49.reuse, c[0x0][0x338], 0x1 ;  /* 0x0000ce0031047a11 */ /* 0x040fe400078808ff */
[----:B------:R-:W-:Y:S01]  /*1710*/  IADD3.X R20, R22, R15, R5, P0, !PT ;  /* 0x0000000f16147210 */ /* 0x000fe200007fe405 */
[----:B------:R-:W-:Y:S01]  /*1720*/  FMUL.FTZ R15, R8, R9 ;  /* 0x00000009080f7220 */ /* 0x000fe20000410000 */
[----:B------:R-:W-:Y:S02]  /*1730*/  LEA.HI.X R5, R49, c[0x0][0x33c], R38, 0x1, P4 ;  /* 0x0000cf0031057a11 */ /* 0x000fe400020f0c26 */
[----:B------:R-:W-:Y:S02]  /*1740*/  LEA R4, P5, R7, R4, 0x1 ;  /* 0x0000000407047211 */ /* 0x000fe400078a08ff */
[----:B------:R-:W-:Y:S02]  /*1750*/  IADD3 R78, P4, R49, R74, RZ ;  /* 0x0000004a314e7210 */ /* 0x000fe40007f9e0ff */
[----:B------:R-:W-:-:S02]  /*1760*/  LEA.HI.X R5, R7, R5, R20, 0x1, P5 ;  /* 0x0000000507057211 */ /* 0x000fc400028f0c14 */
[----:B------:R-:W-:Y:S01]  /*1770*/  IADD3.X R79, R38, R75, RZ, P4, !PT ;  /* 0x0000004b264f7210 */ /* 0x000fe200027fe4ff */
[----:B------:R-:W0:Y:S02]  /*1780*/  LDS R6, [0x100] ;  /* 0x00010000ff067984 */ /* 0x000e240000000800 */
[-C--:B0-----:R-:W-:Y:S02]  /*1790*/  ISETP.GE.AND P3, PT, R49, R6.reuse, PT ;  /* 0x000000063100720c */ /* 0x081fe40003f66270 */
        /* <DEDUP_REMOVED lines=13> */
.L_x_13403:
[----:B------:R-:W-:Y:S05]  /*1870*/  BSYNC B0 ;  /* 0x0000000000007941 */ /* 0x000fea0003800000 */
.L_x_13402:
[----:B------:R-:W-:Y:S01]  /*1880*/  @!P0 STG.E.U16 [R4.64+-0x40], R87 ;  /* 0xffffc05704008986 */ /* 0x000fe2000c101506 */
[----:B------:R-:W-:Y:S01]  /*1890*/  ISETP.NE.U32.AND P0, PT, RZ, c[0x0][0x270], PT ;  /* 0x00009c00ff007a0c */ /* 0x000fe20003f05070 */
[----:B0-----:R-:W-:Y:S01]  /*18a0*/  FMUL.FTZ R9, R18, R19 ;  /* 0x0000001312097220 */ /* 0x001fe20000410000 */
        /* <DEDUP_REMOVED lines=25> */
[----:B------:R-:W-:-:S03]  /*1a40*/  IMAD R14, R106, c[0x0][0x210], RZ ;  /* 0x000084006a0e7a24 */ /* 0x000fc600078e02ff */
[----:B------:R-:W-:Y:S01]  /*1a50*/  F2FP.BF16.PACK_AB R13, R46, R9 ;  /* 0x000000092e0d723e */ /* 0x000fe200000010ff */
[----:B------:R-:W-:-:S04]  /*1a60*/  IMAD.WIDE.U32 R8, R107, c[0x0][0x210], RZ ;  /* 0x000084006b087a25 */ /* 0x000fc800078e00ff */
[----:B------:R-:W-:-:S05]  /*1a70*/  IMAD R11, R107, c[0x0][0x214], R14 ;  /* 0x000085006b0b7a24 */ /* 0x000fca00078e020e */
[----:B------:R-:W-:Y:S01]  /*1a80*/  IADD3 R9, R9, R11, RZ ;  /* 0x0000000b09097210 */ /* 0x000fe20007ffe0ff */
[----:B------:R0:W-:Y:S01]  /*1a90*/  STS.64 [R25], R12 ;  /* 0x0000000c19007388 */ /* 0x0001e20000000a00 */
[----:B------:R-:W-:-:S06]  /*1aa0*/  NOP ;  /* 0x0000000000007918 */ /* 0x000fcc0000000000 */
[----:B------:R-:W-:Y:S01]  /*1ab0*/  LDS.U16 R3, [R27] ;  /* 0x000000001b037984 */ /* 0x000fe20000000400 */
[----:B------:R-:W-:-:S03]  /*1ac0*/  IMAD.WIDE.U32 R8, R111, c[0x0][0x218], R8 ;  /* 0x000086006f087a25 */ /* 0x000fc600078e0008 */
[----:B------:R-:W-:Y:S01]  /*1ad0*/  LDS.U16 R5, [R27+0x40] ;  /* 0x000040001b057984 */ /* 0x000fe20000000400 */
[----:B0-----:R-:W-:Y:S01]  /*1ae0*/  IMAD R12, R110, c[0x0][0x218], RZ ;  /* 0x000086006e0c7a24 */ /* 0x001fe200078e02ff */
[----:B------:R-:W-:Y:S02]  /*1af0*/  IADD3 R8, P0, R23, R8, RZ ;  /* 0x0000000817087210 */ /* 0x000fe40007f1e0ff */
[----:B------:R-:W-:Y:S01]  /*1b00*/  LDS.U16 R15, [R27+0x80] ;  /* 0x000080001b0f7984 */ /* 0x000fe20000000400 */
[----:B------:R-:W-:Y:S01]  /*1b10*/  IMAD R45, R111, c[0x0][0x21c], R12 ;  /* 0x000087006f2d7a24 */ /* 0x000fe200078e020c */
[----:B------:R-:W-:Y:S02]  /*1b20*/  LEA R13, P4, R49, c[0x0][0x270], 0x1 ;  /* 0x00009c00310d7a11 */ /* 0x000fe400078808ff */
[----:B------:R-:W-:Y:S02]  /*1b30*/  LDS.U16 R17, [R27+0xc0] ;  /* 0x0000c0001b117984 */ /* 0x000fe40000000400 */
[----:B------:R-:W-:-:S02]  /*1b40*/  IADD3.X R9, R22, R45, R9, P0, !PT ;  /* 0x0000002d16097210 */ /* 0x000fc400007fe409 */
        /* <DEDUP_REMOVED lines=22> */
.L_x_13406:
[----:B------:R-:W-:Y:S05]  /*1cb0*/  BSYNC B0 ;  /* 0x0000000000007941 */ /* 0x000fea0003800000 */
.L_x_13405:
[----:B------:R1:W-:Y:S04]  /*1cc0*/  @!P0 STG.E.U16 [R12.64+-0xc0], R5 ;  /* 0xffff40050c008986 */ /* 0x0003e8000c101506 */
[----:B------:R1:W-:Y:S04]  /*1cd0*/  @!P1 STG.E.U16 [R12.64+-0x80], R15 ;  /* 0xffff800f0c009986 */ /* 0x0003e8000c101506 */
[----:B------:R1:W-:Y:S02]  /*1ce0*/  @!P2 STG.E.U16 [R12.64+-0x40], R17 ;  /* 0xffffc0110c00a986 */ /* 0x0003e4000c101506 */
.L_x_13404:
[--C-:B0-----:R-:W-:Y:S01]  /*1cf0*/  PRMT R3, RZ, 0x5410, R76.reuse ;  /* 0x00005410ff037816 */ /* 0x101fe2000000004c */
[----:B------:R-:W-:Y:S01]  /*1d00*/  BAR.SYNC.DEFER_BLOCKING 0x0 ;  /* 0x0000000000007b1d */ /* 0x000fe20000010000 */
[----:B------:R-:W-:Y:S01]  /*1d10*/  MOV R8, c[0x0][0x16c] ;  /* 0x00005b0000087a02 */ /* 0x000fe20000000f00 */
[C---:B-1----:R-:W-:Y:S01]  /*1d20*/  FMUL.FTZ R17, R7.reuse, R109 ;  /* 0x0000006d07117220 */ /* 0x042fe20000410000 */
[----:B------:R-:W-:Y:S01]  /*1d30*/  PRMT R5, RZ, 0x7610, R76 ;  /* 0x00007610ff057816 */ /* 0x000fe2000000004c */
[----:B------:R-:W-:Y:S01]  /*1d40*/  FFMA.FTZ R3, R7, R3, R96 ;  /* 0x0000000307037223 */ /* 0x000fe20000010060 */
[----:B------:R-:W-:Y:S01]  /*1d50*/  ISETP.GE.AND P0, PT, R8, 0x1, PT ;  /* 0x000000010800780c */ /* 0x000fe20003f06270 */
[C---:B------:R-:W-:Y:S01]  /*1d60*/  FMUL.FTZ R16, R6.reuse, R109 ;  /* 0x0000006d06107220 */ /* 0x040fe20000410000 */
[----:B------:R-:W-:Y:S01]  /*1d70*/  PRMT R96, RZ, 0x7610, R77 ;  /* 0x00007610ff607816 */ /* 0x000fe2000000004d */
[----:B------:R-:W-:Y:S01]  /*1d80*/  FFMA.FTZ R3, R6, R5, R3 ;  /* 0x0000000506037223 */ /* 0x000fe20000010003 */
[----:B------:R-:W-:Y:S01]  /*1d90*/  PRMT R5, RZ, 0x5410, R77 ;  /* 0x00005410ff057816 */ /* 0x000fe2000000004d */
[-C--:B------:R-:W-:Y:S01]  /*1da0*/  FMUL.FTZ R15, R2, R109.reuse ;  /* 0x0000006d020f7220 */ /* 0x080fe20000410000 */
[----:B------:R-:W-:Y:S01]  /*1db0*/  CS2R R12, SRZ ;  /* 0x00000000000c7805 */ /* 0x000fe2000001ff00 */
[----:B------:R-:W-:Y:S01]  /*1dc0*/  FMUL.FTZ R14, R4, R109 ;  /* 0x0000006d040e7220 */ /* 0x000fe20000410000 */
[----:B------:R-:W-:Y:S01]  /*1dd0*/  CS2R R10, SRZ ;  /* 0x00000000000a7805 */ /* 0x000fe2000001ff00 */
[----:B------:R-:W-:-:S04]  /*1de0*/  FFMA.FTZ R3, R2, R5, R3 ;  /* 0x0000000502037223 */ /* 0x000fc80000010003 */
[----:B------:R-:W-:Y:S01]  /*1df0*/  FFMA.FTZ R96, R4, R96, R3 ;  /* 0x0000006004607223 */ /* 0x000fe20000010003 */
[----:B------:R-:W-:Y:S05]  /*1e00*/  @!P0 BRA `(.L_x_13407) ;  /* 0x0000347000008947 */ /* 0x000fea0003800000 */
[----:B------:R-:W-:Y:S01]  /*1e10*/  MOV R28, c[0x0][0x29c] ;  /* 0x0000a700001c7a02 */ /* 0x000fe20000000f00 */
[----:B------:R-:W-:Y:S01]  /*1e20*/  HFMA2.MMA R13, -RZ, RZ, 0, 0 ;  /* 0x00000000ff0d7435 */ /* 0x000fe200000001ff */
[----:B------:R-:W-:Y:S01]  /*1e30*/  MOV R3, c[0x0][0x298] ;  /* 0x0000a60000037a02 */ /* 0x000fe20000000f00 */
[----:B------:R-:W-:Y:S01]  /*1e40*/  FADD.FTZ R7, R7, R7 ;  /* 0x0000000707077221 */ /* 0x000fe20000010000 */
[----:B------:R-:W-:Y:S01]  /*1e50*/  SHF.R.U32.HI R8, RZ, 0x1, R28 ;  /* 0x00000001ff087819 */ /* 0x000fe2000001161c */
[----:B------:R-:W-:Y:S01]  /*1e60*/  FADD.FTZ R6, R6, R6 ;  /* 0x0000000606067221 */ /* 0x000fe20000010000 */
[----:B------:R-:W-:Y:S01]  /*1e70*/  SHF.R.U64 R3, R3, 0x1, R28 ;  /* 0x0000000103037819 */ /* 0x000fe2000000121c */
[----:B------:R-:W-:Y:S01]  /*1e80*/  FADD.FTZ R4, R4, R4 ;  /* 0x0000000404047221 */ /* 0x000fe20000010000 */
[----:B------:R-:W-:Y:S01]  /*1e90*/  IADD3 R9, R29, -0x1, RZ ;  /* 0xffffffff1d097810 */ /* 0x000fe20007ffe0ff */
[-C--:B------:R-:W-:Y:S01]  /*1ea0*/  IMAD R5, R8, R107.reuse, RZ ;  /* 0x0000006b08057224 */ /* 0x080fe200078e02ff */
[----:B------:R-:W-:Y:S01]  /*1eb0*/  SHF.R.S32.HI R8, RZ, 0x1f, R97 ;  /* 0x0000001fff087819 */ /* 0x000fe20000011461 */
[----:B------:R-:W-:-:S04]  /*1ec0*/  IMAD.WIDE.U32 R44, R3, R107, RZ ;  /* 0x0000006b032c7225 */ /* 0x000fc800078e00ff */
[----:B------:R-:W-:Y:S02]  /*1ed0*/  IMAD R5, R106, R3, R5 ;  /* 0x000000036a057224 */ /* 0x000fe400078e0205 */
[----:B------:R-:W-:-:S03]  /*1ee0*/  IMAD R28, R8, c[0x0][0x2a0], RZ ;  /* 0x0000a800081c7a24 */ /* 0x000fc600078e02ff */
[----:B------:R-:W-:Y:S01]  /*1ef0*/  IADD3 R45, R45, R5, RZ ;  /* 0x000000052d2d7210 */ /* 0x000fe20007ffe0ff */
[----:B------:R-:W-:Y:S01]  /*1f00*/  IMAD R3, R97, c[0x0][0x2a4], R28 ;  /* 0x0000a90061037a24 */ /* 0x000fe200078e021c */
[----:B------:R-:W-:-:S03]  /*1f10*/  LEA.HI R5, R9, R9, RZ, 0x1 ;  /* 0x0000000909057211 */ /* 0x000fc600078f08ff */
[----:B------:R-:W-:-:S05]  /*1f20*/  IMAD.WIDE.U32 R44, R97, c[0x0][0x2a0], R44 ;  /* 0x0000a800612c7a25 */ /* 0x000fca00078e002c */
[----:B------:R-:W-:Y:S02]  /*1f30*/  IADD3 R3, R45, R3, RZ ;  /* 0x000000032d037210 */ /* 0x000fe40007ffe0ff */
[----:B------:R-:W-:-:S04]  /*1f40*/  LEA R28, P0, R44, c[0x0][0x318], 0x3 ;  /* 0x0000c6002c1c7a11 */ /* 0x000fc800078018ff */
[----:B------:R-:W-:Y:S01]  /*1f50*/  LEA.HI.X R46, R44, c[0x0][0x31c], R3, 0x3, P0 ;  /* 0x0000c7002c2e7a11 */ /* 0x000fe200000f1c03 */
[----:B------:R-:W-:Y:S01]  /*1f60*/  IMAD R3, R0, -0x100, RZ ;  /* 0xffffff0000037824 */ /* 0x000fe200078e02ff */
[----:B------:R-:W-:Y:S02]  /*1f70*/  LEA R44, P0, R63, R28, 0x2 ;  /* 0x0000001c3f2c7211 */ /* 0x000fe400078010ff */
[----:B------:R-:W-:Y:S01]  /*1f80*/  LOP3.LUT R0, R5, 0xfffffe, RZ, 0xc0, !PT ;  /* 0x00fffffe05007812 */ /* 0x000fe200078ec0ff */
[----:B------:R-:W-:Y:S01]  /*1f90*/  FADD.FTZ R5, R2, R2 ;  /* 0x0000000202057221 */ /* 0x000fe20000010000 */
[----:B------:R-:W-:Y:S02]  /*1fa0*/  LEA.HI.X R45, R63, R46, RZ, 0x2, P0 ;  /* 0x0000002e3f2d7211 */ /* 0x000fe400000f14ff */
[----:B------:R-:W-:Y:S02]  /*1fb0*/  IADD3 R9, R9, -R0, RZ ;  /* 0x8000000009097210 */ /* 0x000fe40007ffe0ff */
[----:B------:R-:W-:Y:S01]  /*1fc0*/  MOV R0, RZ ;  /* 0x000000ff00007202 */ /* 0x000fe20000000f00 */
[----:B------:R-:W-:-:S02]  /*1fd0*/  IMAD.WIDE R44, R3, 0x4, R44 ;  /* 0x00000004032c7825 */ /* 0x000fc400078e022c */
[----:B------:R-:W-:-:S03]  /*1fe0*/  CS2R R2, SRZ ;  /* 0x0000000000027805 */ /* 0x000fc6000001ff00 */
        /* <DEDUP_REMOVED lines=14> */
.L_x_13438:
[----:B------:R-:W-:Y:S01]  /*20d0*/  IMAD R28, R110, c[0x0][0x180], RZ ;  /* 0x000060006e1c7a24 */ /* 0x000fe200078e02ff */
[----:B------:R-:W-:Y:S01]  /*20e0*/  SHF.R.S32.HI R134, RZ, 0x1f, R2 ;  /* 0x0000001fff867819 */ /* 0x000fe20000011402 */
[----:B------:R-:W-:-:S04]  /*20f0*/  IMAD.WIDE.U32 R98, R111, c[0x0][0x180], RZ ;  /* 0x000060006f627a25 */ /* 0x000fc800078e00ff */
[----:B------:R-:W-:Y:S01]  /*2100*/  IMAD R25, R111, c[0x0][0x184], R28 ;  /* 0x000061006f197a24 */ /* 0x000fe200078e021c */
[----:B------:R-:W-:Y:S01]  /*2110*/  IADD3 R28, -R74, c[0x0][0x168], RZ ;  /* 0x00005a004a1c7a10 */ /* 0x000fe20007ffe1ff */
[----:B------:R-:W-:Y:S02]  /*2120*/  IMAD R45, R134, c[0x0][0x1a0], RZ ;  /* 0x00006800862d7a24 */ /* 0x000fe400078e02ff */
[----:B------:R-:W-:Y:S01]  /*2130*/  IMAD.WIDE.U32 R46, R2, c[0x0][0x1a0], R72 ;  /* 0x00006800022e7a25 */ /* 0x000fe200078e0048 */
[----:B------:R-:W-:Y:S02]  /*2140*/  IADD3 R99, R99, R25, RZ ;  /* 0x0000001963637210 */ /* 0x000fe40007ffe0ff */
[----:B------:R-:W-:Y:S01]  /*2150*/  SHF.L.U32 R101, R28, 0x1, RZ ;  /* 0x000000011c657819 */ /* 0x000fe200000006ff */
[----:B------:R-:W-:Y:S01]  /*2160*/  IMAD R25, R134, c[0x0][0x188], RZ ;  /* 0x0000620086197a24 */ /* 0x000fe200078e02ff */
[----:B------:R-:W-:Y:S01]  /*2170*/  LEA R44, P3, R46, R57, 0x1 ;  /* 0x000000392e2c7211 */ /* 0x000fe200078608ff */
[----:B------:R-:W-:Y:S01]  /*2180*/  IMAD.WIDE.U32 R98, R2, c[0x0][0x188], R98 ;  /* 0x0000620002627a25 */ /* 0x000fe200078e0062 */
[----:B------:R-:W-:-:S02]  /*2190*/  ISETP.GE.AND P0, PT, R72, R101, PT ;  /* 0x000000654800720c */ /* 0x000fc40003f06270 */
[----:B------:R-:W-:Y:S01]  /*21a0*/  ISETP.GE.AND P1, PT, R36, R101, PT ;  /* 0x000000652400720c */ /* 0x000fe20003f26270 */
[----:B------:R-:W-:Y:S01]  /*21b0*/  IMAD R25, R2, c[0x0][0x18c], R25 ;  /* 0x0000630002197a24 */ /* 0x000fe200078e0219 */
[----:B------:R-:W-:Y:S01]  /*21c0*/  LEA R94, P2, R98, c[0x0][0x220], 0x3 ;  /* 0x00008800625e7a11 */ /* 0x000fe200078418ff */
[----:B------:R-:W-:-:S03]  /*21d0*/  IMAD R95, R2, c[0x0][0x1a4], R45 ;  /* 0x00006900025f7a24 */ /* 0x000fc600078e022d */
[----:B------:R-:W-:Y:S02]  /*21e0*/  IADD3 R45, R99, R25, RZ ;  /* 0x00000019632d7210 */ /* 0x000fe40007ffe0ff */
[----:B------:R-:W-:Y:S02]  /*21f0*/  IADD3 R25, R47, R95, RZ ;  /* 0x0000005f2f197210 */ /* 0x000fe40007ffe0ff */
[----:B------:R-:W-:Y:S02]  /*2200*/  LEA.HI.X R95, R98, c[0x0][0x224], R45, 0x3, P2 ;  /* 0x00008900625f7a11 */ /* 0x000fe400010f1c2d */
[----:B------:R-:W-:Y:S02]  /*2210*/  ISETP.GE.AND P2, PT, R35, R101, PT ;  /* 0x000000652300720c */ /* 0x000fe40003f46270 */
[--C-:B------:R-:W-:Y:S02]  /*2220*/  LEA.HI.X R45, R46, R56, R25.reuse, 0x1, P3 ;  /* 0x000000382e2d7211 */ /* 0x100fe400018f0c19 */
[----:B------:R-:W-:Y:S01]  /*2230*/  PRMT R25, RZ, 0x7610, R25 ;  /* 0x00007610ff197816 */ /* 0x000fe20000000019 */
[----:B------:R-:W2:Y:S01]  /*2240*/  LDG.E.64 R94, [R94.64] ;  /* 0x000000065e5e7981 */ /* 0x000ea2000c1e1b00 */
[----:B------:R-:W-:-:S02]  /*2250*/  PRMT R98, RZ, 0x7610, R98 ;  /* 0x00007610ff627816 */ /* 0x000fc40000000062 */
[----:B------:R-:W-:Y:S02]  /*2260*/  PRMT R99, RZ, 0x7610, R99 ;  /* 0x00007610ff637816 */ /* 0x000fe40000000063 */
[----:B------:R0:W3:Y:S01]  /*2270*/  @!P0 LDG.E.U16 R25, [R44.64] ;  /* 0x000000062c198981 */ /* 0x0000e2000c1e1500 */
[----:B------:R-:W-:-:S03]  /*2280*/  ISETP.GE.AND P0, PT, R34, R101, PT ;  /* 0x000000652200720c */ /* 0x000fc60003f06270 */
[----:B----4-:R0:W4:Y:S01]  /*2290*/  @!P1 LDG.E.U16 R98, [R44.64+0x40] ;  /* 0x000040062c629981 */ /* 0x010122000c1e1500 */
        /* <DEDUP_REMOVED lines=20> */
[----:B------:R-:W-:-:S03]  /*23e0*/  LEA.HI.SX32 R100, R55, R55, 0x1b ;  /* 0x0000003737647211 */ /* 0x000fc600078fdaff */
[C---:B------:R-:W-:Y:S02]  /*23f0*/  IMAD R101, R2.reuse, c[0x0][0x1c4], R101 ;  /* 0x0000710002657a24 */ /* 0x040fe400078e0265 */
[----:B------:R-:W-:Y:S01]  /*2400*/  IMAD.WIDE.U32 R46, R2, c[0x0][0x1c0], R46 ;  /* 0x00007000022e7a25 */ /* 0x000fe200078e002e */
[----:B0-----:R-:W-:Y:S02]  /*2410*/  SHF.L.U32 R44, R100, 0x1, RZ ;  /* 0x00000001642c7819 */ /* 0x001fe400000006ff */
[----:B------:R-:W-:Y:S02]  /*2420*/  IADD3 R104, R55, 0x20, RZ ;  /* 0x0000002037687810 */ /* 0x000fe40007ffe0ff */
[----:B------:R-:W-:Y:S02]  /*2430*/  IADD3 R45, R47, R101, RZ ;  /* 0x000000652f2d7210 */ /* 0x000fe40007ffe0ff */
[----:B------:R-:W-:Y:S02]  /*2440*/  LEA R100, P0, R46, c[0x0][0x230], 0x3 ;  /* 0x00008c002e647a11 */ /* 0x000fe400078018ff */
[----:B------:R-:W-:-:S02]  /*2450*/  IADD3 R114, R55, 0x40, RZ ;  /* 0x0000004037727810 */ /* 0x000fc40007ffe0ff */
[----:B------:R-:W-:Y:S02]  /*2460*/  LEA.HI.X R101, R46, c[0x0][0x234], R45, 0x3, P0 ;  /* 0x00008d002e657a11 */ /* 0x000fe400000f1c2d */
[-C--:B------:R-:W-:Y:S02]  /*2470*/  LEA.HI.SX32 R104, R104, R55.reuse, 0x1b ;  /* 0x0000003768687211 */ /* 0x080fe400078fdaff */
[----:B------:R-:W-:Y:S02]  /*2480*/  LEA.HI.SX32 R114, R114, R55, 0x1b ;  /* 0x0000003772727211 */ /* 0x000fe400078fdaff */
[----:B------:R-:W-:Y:S02]  /*2490*/  SHF.L.U32 R115, R104, 0x1, RZ ;  /* 0x0000000168737819 */ /* 0x000fe400000006ff */
[----:B------:R-:W-:Y:S02]  /*24a0*/  IADD3 R104, R55, 0x80, RZ ;  /* 0x0000008037687810 */ /* 0x000fe40007ffe0ff */
[----:B------:R-:W-:-:S02]  /*24b0*/  SHF.L.U32 R116, R114, 0x1, RZ ;  /* 0x0000000172747819 */ /* 0x000fc400000006ff */
[----:B------:R-:W-:Y:S02]  /*24c0*/  IADD3 R114, R55, 0xa0, RZ ;  /* 0x000000a037727810 */ /* 0x000fe40007ffe0ff */
[-C--:B------:R-:W-:Y:S02]  /*24d0*/  LEA.HI.SX32 R104, R104, R55.reuse, 0x1b ;  /* 0x0000003768687211 */ /* 0x080fe400078fdaff */
[----:B------:R-:W-:Y:S02]  /*24e0*/  LEA.HI.SX32 R114, R114, R55, 0x1b ;  /* 0x0000003772727211 */ /* 0x000fe400078fdaff */
[----:B------:R-:W-:Y:S02]  /*24f0*/  ISETP.NE.AND P0, PT, R53, RZ, PT ;  /* 0x000000ff3500720c */ /* 0x000fe40003f05270 */
[----:B------:R-:W-:Y:S02]  /*2500*/  SHF.L.U32 R120, R114, 0x1, RZ ;  /* 0x0000000172787819 */ /* 0x000fe400000006ff */
[----:B------:R-:W-:-:S02]  /*2510*/  ISETP.NE.AND P1, PT, R63, RZ, PT ;  /* 0x000000ff3f00720c */ /* 0x000fc40003f25270 */
[----:B------:R-:W-:Y:S02]  /*2520*/  ISETP.LT.OR P2, PT, R29, 0x2, P0 ;  /* 0x000000021d00780c */ /* 0x000fe40000741670 */
[----:B------:R-:W-:-:S09]  /*2530*/  LEA R114, R9, R2, 0x8 ;  /* 0x0000000209727211 */ /* 0x000fd200078e40ff */
[----:B------:R-:W-:Y:S02]  /*2540*/  @P1 IADD3 R114, R63, 0x200, RZ ;  /* 0x000002003f721810 */ /* 0x000fe40007ffe0ff */
[----:B------:R-:W-:Y:S01]  /*2550*/  PRMT R123, RZ, 0x5410, R76 ;  /* 0x00005410ff7b7816 */ /* 0x000fe2000000004c */
[----:B------:R-:W-:Y:S01]  /*2560*/  BSSY B0, `(.L_x_13408) ;  /* 0x0000088000007945 */ /* 0x000fe20003800000 */
[----:B--2---:R-:W-:-:S04]  /*2570*/  FMUL.FTZ R46, R20, R95 ;  /* 0x0000005f142e7220 */ /* 0x004fc80000410000 */
[----:B------:R-:W-:Y:S01]  /*2580*/  FMUL.RZ R121, R46, 0.15915493667125701904 ;  /* 0x3e22f9832e797820 */ /* 0x000fe2000040c000 */
[C---:B------:R-:W-:Y:S01]  /*2590*/  IADD3 R46, R55.reuse, 0x60, RZ ;  /* 0x00000060372e7810 */ /* 0x040fe20007ffe0ff */
[----:B---3--:R0:W-:Y:S01]  /*25a0*/  STS.U16 [R44], R25 ;  /* 0x000000192c007388 */ /* 0x0081e20000000400 */
[----:B------:R-:W-:Y:S02]  /*25b0*/  FMUL.FTZ R47, R94, 1.4426950216293334961 ;  /* 0x3fb8aa3b5e2f7820 */ /* 0x000fe40000410000 */
[----:B------:R-:W-:Y:S01]  /*25c0*/  LEA.HI.SX32 R46, R46, R55, 0x1b ;  /* 0x000000372e2e7211 */ /* 0x000fe200078fdaff */
[----:B-1--4-:R1:W-:Y:S01]  /*25d0*/  STS.U16 [R115+0x40], R98 ;  /* 0x0000406273007388 */ /* 0x0123e20000000400 */
[C---:B0-----:R-:W-:Y:S02]  /*25e0*/  IADD3 R44, R55.reuse, 0xc0, RZ ;  /* 0x000000c0372c7810 */ /* 0x041fe40007ffe0ff */
[C---:B------:R-:W-:Y:S02]  /*25f0*/  SHF.L.U32 R25, R55.reuse, 0x3, RZ ;  /* 0x0000000337197819 */ /* 0x040fe400000006ff */
[----:B-1----:R-:W-:-:S02]  /*2600*/  IADD3 R98, R55, 0xe0, RZ ;  /* 0x000000e037627810 */ /* 0x002fc40007ffe0ff */
[----:B------:R-:W-:Y:S02]  /*2610*/  LEA.HI.SX32 R44, R44, R55, 0x1b ;  /* 0x000000372c2c7211 */ /* 0x000fe400078fdaff */
[----:B------:R-:W-:Y:S01]  /*2620*/  SHF.L.U32 R117, R46, 0x1, RZ ;  /* 0x000000012e757819 */ /* 0x000fe200000006ff */
[----:B------:R-:W-:Y:S01]  /*2630*/  FMUL.FTZ R45, R20, R47 ;  /* 0x0000002f142d7220 */ /* 0x000fe20000410000 */
[----:B------:R-:W-:Y:S02]  /*2640*/  LEA.HI.SX32 R98, R98, R55, 0x1b ;  /* 0x0000003762627211 */ /* 0x000fe400078fdaff */
[----:B------:R-:W-:Y:S02]  /*2650*/  SHF.L.U32 R46, R104, 0x1, RZ ;  /* 0x00000001682e7819 */ /* 0x000fe400000006ff */
[----:B------:R-:W-:Y:S01]  /*2660*/  SHF.L.U32 R119, R44, 0x1, RZ ;  /* 0x000000012c777819 */ /* 0x000fe200000006ff */
[----:B------:R-:W-:Y:S01]  /*2670*/  STS.U16 [R116+0x80], R99 ;  /* 0x0000806374007388 */ /* 0x000fe20000000400 */
[----:B------:R-:W-:-:S02]  /*2680*/  LEA.HI.SX32 R44, R25, R25, 0x1b ;  /* 0x00000019192c7211 */ /* 0x000fc400078fdaff */
[----:B------:R-:W-:Y:S01]  /*2690*/  SHF.L.U32 R122, R98, 0x1, RZ ;  /* 0x00000001627a7819 */ /* 0x000fe200000006ff */
[----:B------:R-:W-:Y:S01]  /*26a0*/  STS.U16 [R117+0xc0], R102 ;  /* 0x0000c06675007388 */ /* 0x000fe20000000400 */
[----:B------:R-:W-:Y:S03]  /*26b0*/  MUFU.EX2 R45, R45 ;  /* 0x0000002d002d7308 */ /* 0x000fe60000000800 */
[----:B------:R0:W-:Y:S04]  /*26c0*/  STS.U16 [R46+0x100], R103 ;  /* 0x000100672e007388 */ /* 0x0001e80000000400 */
[----:B------:R-:W-:Y:S01]  /*26d0*/  STS.U16 [R120+0x140], R105 ;  /* 0x0001406978007388 */ /* 0x000fe20000000400 */
[----:B------:R-:W1:Y:S03]  /*26e0*/  MUFU.COS R118, R121 ;  /* 0x0000007900767308 */ /* 0x000e660000000000 */
[----:B------:R2:W-:Y:S01]  /*26f0*/  STS.U16 [R119+0x180], R112 ;  /* 0x0001807077007388 */ /* 0x0005e20000000400 */
[----:B0-----:R-:W-:-:S04]  /*2700*/  SHF.L.U32 R46, R44, 0x1, RZ ;  /* 0x000000012c2e7819 */ /* 0x001fc800000006ff */
[----:B------:R0:W3:Y:S01]  /*2710*/  MUFU.SIN R116, R121 ;  /* 0x0000007900747308 */ /* 0x0000e20000000400 */
[----:B------:R-:W-:Y:S01]  /*2720*/  STS.U16 [R122+0x1c0], R113 ;  /* 0x0001c0717a007388 */ /* 0x000fe20000000400 */
[----:B------:R-:W-:-:S06]  /*2730*/  NOP ;  /* 0x0000000000007918 */ /* 0x000fcc0000000000 */
[----:B------:R-:W-:Y:S04]  /*2740*/  LDS.U16 R119, [R46+0x2] ;  /* 0x000002002e777984 */ /* 0x000fe80000000400 */
[----:B0-----:R-:W0:Y:S01]  /*2750*/  LDS.U16 R121, [R46] ;  /* 0x000000002e797984 */ /* 0x001e220000000400 */
[----:B------:R-:W-:Y:S01]  /*2760*/  @!P2 IADD3 R115, R29, -0x2, RZ ;  /* 0xfffffffe1d73a810 */ /* 0x000fe20007ffe0ff */
[C---:B-1----:R-:W-:Y:S01]  /*2770*/  FMUL.FTZ R98, R45.reuse, R118 ;  /* 0x000000762d627220 */ /* 0x042fe20000410000 */
[----:B--2---:R-:W-:Y:S01]  /*2780*/  SHF.L.U32 R112, R114, 0x3, RZ ;  /* 0x0000000372707819 */ /* 0x004fe200000006ff */
[----:B---3--:R-:W-:Y:S01]  /*2790*/  FMUL.FTZ R99, R45, R116 ;  /* 0x000000742d637220 */ /* 0x008fe20000410000 */
[----:B------:R-:W1:Y:S01]  /*27a0*/  LDS.U16 R120, [R46+0x6] ;  /* 0x000006002e787984 */ /* 0x000e620000000400 */
[----:B------:R-:W-:-:S03]  /*27b0*/  @!P2 IMAD R45, R115, c[0x0][0x16c], R2 ;  /* 0x00005b00732daa24 */ /* 0x000fc600078e0202 */
[----:B------:R-:W2:Y:S04]  /*27c0*/  LDS.U16 R118, [R46+0x4] ;  /* 0x000004002e767984 */ /* 0x000ea80000000400 */
[----:B------:R-:W-:Y:S04]  /*27d0*/  LDS.U16 R115, [R46+0x8] ;  /* 0x000008002e737984 */ /* 0x000fe80000000400 */
[----:B------:R-:W3:Y:S04]  /*27e0*/  LDS.U16 R113, [R46+0xa] ;  /* 0x00000a002e717984 */ /* 0x000ee80000000400 */
[----:B------:R-:W4:Y:S04]  /*27f0*/  LDS.U16 R116, [R46+0xc] ;  /* 0x00000c002e747984 */ /* 0x000f280000000400 */
[----:B------:R0:W1:Y:S04]  /*2800*/  LDS.U16 R114, [R46+0xe] ;  /* 0x00000e002e727984 */ /* 0x0000680000000400 */
[----:B------:R0:W-:Y:S04]  /*2810*/  STS.64 [R112+0xa80], R98 ;  /* 0x000a806270007388 */ /* 0x0001e80000000a00 */
[----:B------:R-:W5:Y:S01]  /*2820*/  LDG.E.64 R100, [R100.64] ;  /* 0x0000000664647981 */ /* 0x000f62000c1e1b00 */
[----:B------:R-:W-:-:S04]  /*2830*/  FMUL.FTZ R102, R21, R95 ;  /* 0x0000005f15667220 */ /* 0x000fc80000410000 */
[----:B------:R-:W-:Y:S02]  /*2840*/  FMUL.RZ R117, R102, 0.15915493667125701904 ;  /* 0x3e22f98366757820 */ /* 0x000fe4000040c000 */
[-C--:B------:R-:W-:Y:S02]  /*2850*/  FMUL.FTZ R102, R21, R47.reuse ;  /* 0x0000002f15667220 */ /* 0x080fe40000410000 */
[----:B------:R-:W-:Y:S01]  /*2860*/  MUFU.SIN R103, R117 ;  /* 0x0000007500677308 */ /* 0x000fe20000000400 */
[----:B------:R-:W-:Y:S01]  /*2870*/  CS2R R104, SRZ ;  /* 0x0000000000687805 */ /* 0x000fe2000001ff00 */
[-C--:B0-----:R-:W-:Y:S02]  /*2880*/  FMUL.FTZ R46, R18, R47.reuse ;  /* 0x0000002f122e7220 */ /* 0x081fe40000410000 */
[----:B------:R-:W-:-:S04]  /*2890*/  FMUL.FTZ R112, R19, R47 ;  /* 0x0000002f13707220 */ /* 0x000fc80000410000 */
[----:B------:R-:W0:Y:S01]  /*28a0*/  MUFU.EX2 R102, R102 ;  /* 0x0000006600667308 */ /* 0x000e220000000800 */
[----:B------:R-:W-:Y:S01]  /*28b0*/  @!P2 IMAD.WIDE R44, R45, 0x10, R66 ;  /* 0x000000102d2ca825 */ /* 0x000fe200078e0242 */
[----:B------:R-:W-:Y:S03]  /*28c0*/  BAR.SYNC.DEFER_BLOCKING 0x0 ;  /* 0x0000000000007b1d */ /* 0x000fe60000010000 */
[----:B------:R-:W-:-:S03]  /*28d0*/  FMUL.FTZ R47, R18, R95 ;  /* 0x0000005f122f7220 */ /* 0x000fc60000410000 */
[----:B------:R0:W1:Y:S01]  /*28e0*/  MUFU.COS R133, R117 ;  /* 0x0000007500857308 */ /* 0x0000620000000000 */
[----:B------:R-:W-:Y:S01]  /*28f0*/  PRMT R121, RZ, 0x5410, R121 ;  /* 0x00005410ff797816 */ /* 0x000fe20000000079 */
[----:B------:R-:W-:Y:S01]  /*2900*/  FMUL.RZ R122, R47, 0.15915493667125701904 ;  /* 0x3e22f9832f7a7820 */ /* 0x000fe2000040c000 */
[----:B------:R-:W-:-:S03]  /*2910*/  PRMT R119, RZ, 0x5410, R119 ;  /* 0x00005410ff777816 */ /* 0x000fc60000000077 */
[C---:B------:R-:W-:Y:S02]  /*2920*/  FMUL.FTZ R140, R20.reuse, R121 ;  /* 0x00000079148c7220 */ /* 0x040fe40000410000 */
[----:B------:R-:W-:Y:S01]  /*2930*/  MUFU.EX2 R46, R46 ;  /* 0x0000002e002e7308 */ /* 0x000fe20000000800 */
[----:B------:R-:W-:Y:S02]  /*2940*/  FMUL.FTZ R142, R20, R119 ;  /* 0x00000077148e7220 */ /* 0x000fe40000410000 */
[----:B0-----:R-:W-:Y:S01]  /*2950*/  FMUL.FTZ R132, R102, R103 ;  /* 0x0000006766847220 */ /* 0x001fe20000410000 */
[----:B------:R0:W5:Y:S04]  /*2960*/  @!P2 LDG.E.64 R104, [R44.64+0x8] ;  /* 0x000008062c68a981 */ /* 0x000168000c1e1b00 */
[----:B------:R-:W2:Y:S01]  /*2970*/  MUFU.SIN R131, R122 ;  /* 0x0000007a00837308 */ /* 0x000ea20000000400 */
[----:B------:R-:W-:-:S02]  /*2980*/  FMUL.FTZ R140, R123, R140 ;  /* 0x0000008c7b8c7220 */ /* 0x000fc40000410000 */
[----:B0-----:R-:W-:-:S05]  /*2990*/  FMUL.FTZ R44, R19, R95 ;  /* 0x0000005f132c7220 */ /* 0x001fca0000410000 */
[----:B------:R0:W0:Y:S01]  /*29a0*/  MUFU.COS R45, R122 ;  /* 0x0000007a002d7308 */ /* 0x0000220000000000 */
[----:B------:R-:W-:Y:S01]  /*29b0*/  FMUL.RZ R117, R44, 0.15915493667125701904 ;  /* 0x3e22f9832c757820 */ /* 0x000fe2000040c000 */
[----:B-1----:R-:W-:Y:S01]  /*29c0*/  PRMT R120, RZ, 0x5410, R120 ;  /* 0x00005410ff787816 */ /* 0x002fe20000000078 */
[----:B------:R-:W-:Y:S02]  /*29d0*/  FMUL.FTZ R133, R102, R133 ;  /* 0x0000008566857220 */ /* 0x000fe40000410000 */
[----:B------:R-:W-:-:S03]  /*29e0*/  FMUL.FTZ R142, R123, R142 ;  /* 0x0000008e7b8e7220 */ /* 0x000fc60000410000 */
[----:B------:R-:W-:Y:S01]  /*29f0*/  MUFU.EX2 R112, R112 ;  /* 0x0000007000707308 */ /* 0x000fe20000000800 */
[C---:B------:R-:W-:Y:S01]  /*2a00*/  FMUL.FTZ R102, R132.reuse, R140 ;  /* 0x0000008c84667220 */ /* 0x040fe20000410000 */
[----:B--2---:R-:W-:Y:S01]  /*2a10*/  PRMT R118, RZ, 0x5410, R118 ;  /* 0x00005410ff767816 */ /* 0x004fe20000000076 */
[----:B------:R-:W-:-:S05]  /*2a20*/  FMUL.FTZ R44, R132, R142 ;  /* 0x0000008e842c7220 */ /* 0x000fca0000410000 */
[----:B------:R-:W1:Y:S01]  /*2a30*/  MUFU.SIN R47, R117 ;  /* 0x00000075002f7308 */ /* 0x000e620000000400 */
[----:B0-----:R-:W-:Y:S01]  /*2a40*/  PRMT R122, RZ, 0x7610, R76 ;  /* 0x00007610ff7a7816 */ /* 0x001fe2000000004c */
[----:B------:R-:W-:Y:S02]  /*2a50*/  FMUL.FTZ R143, R21, R120 ;  /* 0x00000078158f7220 */ /* 0x000fe40000410000 */
[----:B------:R-:W-:Y:S02]  /*2a60*/  FFMA.FTZ R102, R133, R142, R102 ;  /* 0x0000008e85667223 */ /* 0x000fe40000010066 */
[----:B------:R-:W-:Y:S02]  /*2a70*/  FMUL.FTZ R145, R21, R118 ;  /* 0x0000007615917220 */ /* 0x000fe40000410000 */
[----:B------:R-:W-:Y:S02]  /*2a80*/  FFMA.FTZ R44, R133, R140, -R44 ;  /* 0x0000008c852c7223 */ /* 0x000fe4000001082c */
[----:B------:R-:W-:-:S02]  /*2a90*/  FMUL.FTZ R131, R46, R131 ;  /* 0x000000832e837220 */ /* 0x000fc40000410000 */
[----:B------:R-:W-:Y:S01]  /*2aa0*/  FFMA.FTZ R102, R122, R143, R102 ;  /* 0x0000008f7a667223 */ /* 0x000fe20000010066 */
[----:B------:R0:W2:Y:S01]  /*2ab0*/  MUFU.COS R139, R117 ;  /* 0x00000075008b7308 */ /* 0x0000a20000000000 */
[----:B------:R-:W-:Y:S02]  /*2ac0*/  FMUL.FTZ R130, R46, R45 ;  /* 0x0000002d2e827220 */ /* 0x000fe40000410000 */
[----:B------:R-:W-:Y:S02]  /*2ad0*/  FFMA.FTZ R44, R122, R145, R44 ;  /* 0x000000917a2c7223 */ /* 0x000fe4000001002c */
[----:B------:R-:W-:Y:S01]  /*2ae0*/  FMUL.FTZ R45, R131, R102 ;  /* 0x00000066832d7220 */ /* 0x000fe20000410000 */
[----:B---3--:R-:W-:Y:S01]  /*2af0*/  PRMT R113, RZ, 0x5410, R113 ;  /* 0x00005410ff717816 */ /* 0x008fe20000000071 */
[----:B-1----:R-:W-:Y:S02]  /*2b00*/  FMUL.FTZ R126, R112, R47 ;  /* 0x0000002f707e7220 */ /* 0x002fe40000410000 */
[----:B------:R-:W-:-:S02]  /*2b10*/  FMUL.FTZ R46, R98, R132 ;  /* 0x00000084622e7220 */ /* 0x000fc40000410000 */
[-C--:B------:R-:W-:Y:S01]  /*2b20*/  FMUL.FTZ R47, R131, R44.reuse ;  /* 0x0000002c832f7220 */ /* 0x080fe20000410000 */
[----:B------:R-:W-:Y:S01]  /*2b30*/  PRMT R115, RZ, 0x5410, R115 ;  /* 0x00005410ff737816 */ /* 0x000fe20000000073 */
[C---:B------:R-:W-:Y:S01]  /*2b40*/  FFMA.FTZ R103, R130.reuse, R44, -R45 ;  /* 0x0000002c82677223 */ /* 0x040fe2000001082d */
[----:B0-----:R-:W-:Y:S01]  /*2b50*/  PRMT R117, RZ, 0x5410, R77 ;  /* 0x00005410ff757816 */ /* 0x001fe2000000004d */
[C---:B------:R-:W-:Y:S02]  /*2b60*/  FMUL.FTZ R44, R99.reuse, R132 ;  /* 0x00000084632c7220 */ /* 0x040fe40000410000 */
[----:B------:R-:W-:Y:S02]  /*2b70*/  FFMA.FTZ R46, R99, R133, R46 ;  /* 0x00000085632e7223 */ /* 0x000fe4000001002e */
[----:B------:R-:W-:Y:S02]  /*2b80*/  FFMA.FTZ R102, R130, R102, R47 ;  /* 0x0000006682667223 */ /* 0x000fe4000001002f */
[----:B------:R-:W-:-:S02]  /*2b90*/  FMUL.FTZ R146, R18, R113 ;  /* 0x0000007112927220 */ /* 0x000fc40000410000 */
[----:B------:R-:W-:Y:S02]  /*2ba0*/  FFMA.FTZ R44, R98, R133, -R44 ;  /* 0x00000085622c7223 */ /* 0x000fe4000001082c */
[----:B------:R-:W-:Y:S02]  /*2bb0*/  FMUL.FTZ R144, R18, R115 ;  /* 0x0000007312907220 */ /* 0x000fe40000410000 */
[----:B------:R-:W-:Y:S01]  /*2bc0*/  FMUL.FTZ R45, R131, R46 ;  /* 0x0000002e832d7220 */ /* 0x000fe20000410000 */
[----:B------:R-:W-:Y:S01]  /*2bd0*/  ISETP.NE.AND P2, PT, R63, 0x1f, PT ;  /* 0x0000001f3f00780c */ /* 0x000fe20003f45270 */
[----:B------:R-:W-:Y:S02]  /*2be0*/  FFMA.FTZ R102, R117, R146, R102 ;  /* 0x0000009275667223 */ /* 0x000fe40000010066 */
[----:B------:R-:W-:Y:S01]  /*2bf0*/  FMUL.FTZ R47, R131, R44 ;  /* 0x0000002c832f7220 */ /* 0x000fe20000410000 */
[----:B----4-:R-:W-:Y:S01]  /*2c00*/  PRMT R116, RZ, 0x5410, R116 ;  /* 0x00005410ff747816 */ /* 0x010fe20000000074 */
[----:B------:R-:W-:-:S02]  /*2c10*/  FFMA.FTZ R103, R117, R144, R103 ;  /* 0x0000009075677223 */ /* 0x000fc40000010067 */
[----:B------:R-:W-:Y:S02]  /*2c20*/  FFMA.FTZ R45, R130, R44, -R45 ;  /* 0x0000002c822d7223 */ /* 0x000fe4000001082d */
[----:B--2---:R-:W-:Y:S02]  /*2c30*/  FMUL.FTZ R139, R112, R139 ;  /* 0x0000008b708b7220 */ /* 0x004fe40000410000 */
[----:B------:R-:W-:Y:S02]  /*2c40*/  FMUL.FTZ R44, R126, R102 ;  /* 0x000000667e2c7220 */ /* 0x000fe40000410000 */
[----:B------:R-:W-:Y:S01]  /*2c50*/  FFMA.FTZ R47, R130, R46, R47 ;  /* 0x0000002e822f7223 */ /* 0x000fe2000001002f */
[----:B------:R-:W-:Y:S01]  /*2c60*/  PRMT R112, RZ, 0x7610, R77 ;  /* 0x00007610ff707816 */ /* 0x000fe2000000004d */
[-C--:B------:R-:W-:Y:S02]  /*2c70*/  FMUL.FTZ R46, R126, R103.reuse ;  /* 0x000000677e2e7220 */ /* 0x080fe40000410000 */
[----:B------:R-:W-:-:S02]  /*2c80*/  FFMA.FTZ R103, R139, R103, -R44 ;  /* 0x000000678b677223 */ /* 0x000fc4000001082c */
[----:B------:R-:W-:Y:S02]  /*2c90*/  FMUL.FTZ R141, R19, R116 ;  /* 0x00000074138d7220 */ /* 0x000fe40000410000 */
[----:B------:R-:W-:Y:S02]  /*2ca0*/  FFMA.FTZ R46, R139, R102, R46 ;  /* 0x000000668b2e7223 */ /* 0x000fe4000001002e */
[----:B------:R-:W-:Y:S02]  /*2cb0*/  FFMA.FTZ R147, R112, R141, R103 ;  /* 0x0000008d70937223 */ /* 0x000fe40000010067 */
[----:B------:R0:W1:Y:S01]  /*2cc0*/  @P2 LDS.64 R102, [R63.X8+0x1a88] ;  /* 0x001a88003f662984 */ /* 0x0000620000008a00 */
[----:B------:R-:W-:Y:S01]  /*2cd0*/  PRMT R114, RZ, 0x5410, R114 ;  /* 0x00005410ff727816 */ /* 0x000fe20000000072 */
[C---:B------:R-:W-:Y:S02]  /*2ce0*/  FMUL.FTZ R136, R126.reuse, R47 ;  /* 0x0000002f7e887220 */ /* 0x040fe40000410000 */
[----:B------:R-:W-:-:S02]  /*2cf0*/  FMUL.FTZ R44, R126, R45 ;  /* 0x0000002d7e2c7220 */ /* 0x000fc40000410000 */
[----:B------:R-:W-:Y:S02]  /*2d00*/  FMUL.FTZ R127, R19, R114 ;  /* 0x00000072137f7220 */ /* 0x000fe40000410000 */
[C---:B------:R-:W-:Y:S02]  /*2d10*/  FFMA.FTZ R136, R139.reuse, R45, -R136 ;  /* 0x0000002d8b887223 */ /* 0x040fe40000010888 */
[----:B------:R-:W-:Y:S02]  /*2d20*/  FFMA.FTZ R47, R139, R47, R44 ;  /* 0x0000002f8b2f7223 */ /* 0x000fe4000001002c */
        /* <DEDUP_REMOVED lines=11> */
.L_x_13409:
[----:B0-----:R-:W-:Y:S05]  /*2de0*/  BSYNC B0 ;  /* 0x0000000000007941 */ /* 0x001fea0003800000 */
.L_x_13408:
        /* <DEDUP_REMOVED lines=10> */
[CC--:B--2---:R-:W-:Y:S02]  /*2e90*/  FMUL.FTZ R135, R47.reuse, R46.reuse ;  /* 0x0000002e2f877220 */ /* 0x0c4fe40000410000 */
[C---:B------:R-:W-:Y:S02]  /*2ea0*/  FFMA.FTZ R46, R136.reuse, R46, -R129 ;  /* 0x0000002e882e7223 */ /* 0x040fe40000010881 */
[C---:B---3--:R-:W-:Y:S02]  /*2eb0*/  FMUL.FTZ R125, R47.reuse, R44 ;  /* 0x0000002c2f7d7220 */ /* 0x048fe40000410000 */
        /* <DEDUP_REMOVED lines=46> */
[C---:B---3--:R-:W-:Y:S02]  /*31a0*/  FMUL.FTZ R124, R128.reuse, R129 ;  /* 0x00000081807c7220 */ /* 0x048fe40000410000 */
[-C--:B----4-:R-:W-:Y:S02]  /*31b0*/  FMUL.FTZ R44, R128, R47.reuse ;  /* 0x0000002f802c7220 */ /* 0x090fe40000410000 */
[C---:B------:R-:W-:Y:S02]  /*31c0*/  FFMA.FTZ R47, R136.reuse, R47, R46 ;  /* 0x0000002f882f7223 */ /* 0x040fe4000001002e */
[C---:B------:R-:W-:Y:S02]  /*31d0*/  FFMA.FTZ R46, R136.reuse, R129, R135 ;  /* 0x00000081882e7223 */ /* 0x040fe40000010087 */
[----:B------:R-:W-:Y:S01]  /*31e0*/  FFMA.FTZ R124, R136, R125, -R124 ;  /* 0x0000007d887c7223 */ /* 0x000fe2000001087c */
        /* <DEDUP_REMOVED lines=8> */
[----:B------:R-:W2:Y:S01]  /*3270*/  SHFL.UP PT, R135, R137, 0x10, RZ ;  /* 0x0600000089877989 */ /* 0x000ea200000e00ff */
[-C--:B------:R-:W-:Y:S02]  /*3280*/  FMUL.FTZ R138, R126, R124.reuse ;  /* 0x0000007c7e8a7220 */ /* 0x080fe40000410000 */
[C---:B------:R-:W-:Y:S01]  /*3290*/  FMUL.FTZ R128, R139.reuse, R124 ;  /* 0x0000007c8b807220 */ /* 0x040fe20000410000 */
[----:B------:R-:W3:Y:S01]  /*32a0*/  SHFL.UP PT, R46, R147, 0x10, RZ ;  /* 0x06000000932e7989 */ /* 0x000ee200000e00ff */
[----:B------:R-:W-:-:S02]  /*32b0*/  FFMA.FTZ R149, R139, R125, -R138 ;  /* 0x0000007d8b957223 */ /* 0x000fc4000001088a */
[C---:B------:R-:W-:Y:S01]  /*32c0*/  FMUL.FTZ R129, R5.reuse, R101 ;  /* 0x0000006505817220 */ /* 0x040fe20000410000 */
[----:B------:R-:W4:Y:S01]  /*32d0*/  SHFL.UP PT, R45, R47, 0x10, RZ ;  /* 0x060000002f2d7989 */ /* 0x000f2200000e00ff */
[----:B------:R-:W-:Y:S02]  /*32e0*/  FFMA.FTZ R148, -R126, R125, -R128 ;  /* 0x0000007d7e947223 */ /* 0x000fe40000010980 */
[----:B------:R-:W-:Y:S02]  /*32f0*/  FMUL.FTZ R128, R5, R100 ;  /* 0x0000006405807220 */ /* 0x000fe40000410000 */
[----:B------:R-:W-:Y:S02]  /*3300*/  FADD.FTZ R152, -R129, R148 ;  /* 0x0000009481987221 */ /* 0x000fe40000010100 */
[----:B------:R-:W-:Y:S02]  /*3310*/  FADD.FTZ R148, R128, R149 ;  /* 0x0000009580947221 */ /* 0x000fe40000010000 */
[----:B------:R-:W-:-:S02]  /*3320*/  FMUL.FTZ R149, R131, -R152 ;  /* 0x8000009883957220 */ /* 0x000fc40000410000 */
[----:B------:R-:W-:Y:S02]  /*3330*/  FMUL.FTZ R153, R131, -R148 ;  /* 0x8000009483997220 */ /* 0x000fe40000410000 */
[C---:B0-----:R-:W-:Y:S02]  /*3340*/  FMUL.FTZ R138, R47.reuse, R44 ;  /* 0x0000002c2f8a7220 */ /* 0x041fe40000410000 */
[C---:B------:R-:W-:Y:S02]  /*3350*/  FFMA.FTZ R149, R130.reuse, R148, -R149 ;  /* 0x0000009482957223 */ /* 0x040fe40000010895 */
[C---:B--2---:R-:W-:Y:S02]  /*3360*/  FMUL.FTZ R151, R47.reuse, R135 ;  /* 0x000000872f977220 */ /* 0x044fe40000410000 */
[----:B------:R-:W-:Y:S02]  /*3370*/  FFMA.FTZ R148, R130, R152, R153 ;  /* 0x0000009882947223 */ /* 0x000fe40000010099 */
[----:B---3--:R-:W-:-:S02]  /*3380*/  FMUL.FTZ R150, R47, R46 ;  /* 0x0000002e2f967220 */ /* 0x008fc40000410000 */
[C---:B------:R-:W-:Y:S02]  /*3390*/  FFMA.FTZ R46, R136.reuse, R46, -R151 ;  /* 0x0000002e882e7223 */ /* 0x040fe40000010897 */
[CC--:B----4-:R-:W-:Y:S02]  /*33a0*/  FFMA.FTZ R138, R136.reuse, R45.reuse, R138 ;  /* 0x0000002d888a7223 */ /* 0x0d0fe4000001008a */
[C---:B------:R-:W-:Y:S02]  /*33b0*/  FMUL.FTZ R45, R47.reuse, R45 ;  /* 0x0000002d2f2d7220 */ /* 0x040fe40000410000 */
[C---:B------:R-:W-:Y:S01]  /*33c0*/  FFMA.FTZ R150, R136.reuse, R135, R150 ;  /* 0x0000008788967223 */ /* 0x040fe20000010096 */
[----:B------:R-:W-:Y:S01]  /*33d0*/  FSEL R151, R47, R138, !P3 ;  /* 0x0000008a2f977208 */ /* 0x000fe20005800000 */
[----:B------:R-:W-:Y:S01]  /*33e0*/  @P3 FFMA.FTZ R136, R136, R44, -R45 ;  /* 0x0000002c88883223 */ /* 0x000fe2000001082d */
[----:B------:R-:W-:Y:S01]  /*33f0*/  HFMA2.MMA R45, -RZ, RZ, 0, 0 ;  /* 0x00000000ff2d7435 */ /* 0x000fe200000001ff */
[----:B------:R-:W-:Y:S01]  /*3400*/  @P3 FADD.FTZ R137, R137, R150 ;  /* 0x0000009689893221 */ /* 0x000fe20000010000 */
[----:B------:R-:W-:Y:S01]  /*3410*/  MOV R44, 0x3f800000 ;  /* 0x3f800000002c7802 */ /* 0x000fe20000000f00 */
[----:B------:R0:W2:Y:S01]  /*3420*/  SHFL.UP PT, R150, R151, 0x1, RZ ;  /* 0x0420000097967989 */ /* 0x0000a200000e00ff */
[----:B------:R-:W-:-:S02]  /*3430*/  @P3 FADD.FTZ R147, R147, R46 ;  /* 0x0000002e93933221 */ /* 0x000fc40000010000 */
[C---:B------:R-:W-:Y:S01]  /*3440*/  FMUL.FTZ R135, R6.reuse, R101 ;  /* 0x0000006506877220 */ /* 0x040fe20000410000 */
[----:B------:R-:W3:Y:S01]  /*3450*/  SHFL.UP PT, R136, R136, 0x1, RZ ;  /* 0x0420000088887989 */ /* 0x000ee200000e00ff */
[----:B------:R-:W-:Y:S01]  /*3460*/  FMUL.FTZ R138, R6, R100 ;  /* 0x00000064068a7220 */ /* 0x000fe20000410000 */
[----:B------:R-:W-:Y:S01]  /*3470*/  CS2R R46, SRZ ;  /* 0x00000000002e7805 */ /* 0x000fe2000001ff00 */
[----:B-1----:R-:W-:Y:S01]  /*3480*/  FMUL.FTZ R152, R126, -R102 ;  /* 0x800000667e987220 */ /* 0x002fe20000410000 */
[----:B------:R-:W1:Y:S01]  /*3490*/  SHFL.UP PT, R137, R137, 0x1, RZ ;  /* 0x0420000089897989 */ /* 0x000e6200000e00ff */
[----:B0-----:R-:W-:Y:S02]  /*34a0*/  FADD.FTZ R151, -R135, R148 ;  /* 0x0000009487977221 */ /* 0x001fe40000010100 */
[----:B------:R-:W-:Y:S01]  /*34b0*/  FADD.FTZ R148, R138, R149 ;  /* 0x000000958a947221 */ /* 0x000fe20000010000 */
[----:B------:R-:W0:Y:S01]  /*34c0*/  SHFL.UP PT, R147, R147, 0x1, RZ ;  /* 0x0420000093937989 */ /* 0x000e2200000e00ff */
[----:B------:R-:W-:-:S02]  /*34d0*/  FMUL.FTZ R153, R132, -R151 ;  /* 0x8000009784997220 */ /* 0x000fc40000410000 */
[-C--:B------:R-:W-:Y:S01]  /*34e0*/  FMUL.FTZ R154, R132, -R148.reuse ;  /* 0x80000094849a7220 */ /* 0x080fe20000410000 */
[----:B------:R4:W4:Y:S01]  /*34f0*/  @!P0 LDS.128 R44, [R2.X16+0x1b80] ;  /* 0x001b8000022c8984 */ /* 0x000922000000cc00 */
[----:B------:R-:W-:Y:S01]  /*3500*/  FMUL.FTZ R149, R126, R103 ;  /* 0x000000677e957220 */ /* 0x000fe20000410000 */
[----:B------:R-:W-:Y:S01]  /*3510*/  ISETP.NE.AND P0, PT, R53, 0x1f, PT ;  /* 0x0000001f3500780c */ /* 0x000fe20003f05270 */
[C---:B------:R-:W-:Y:S02]  /*3520*/  FFMA.FTZ R148, R133.reuse, R148, -R153 ;  /* 0x0000009485947223 */ /* 0x040fe40000010899 */
[----:B------:R-:W-:Y:S02]  /*3530*/  FFMA.FTZ R151, R133, R151, R154 ;  /* 0x0000009785977223 */ /* 0x000fe4000001009a */
[C---:B------:R-:W-:Y:S02]  /*3540*/  FFMA.FTZ R153, R139.reuse, R102, -R149 ;  /* 0x000000668b997223 */ /* 0x040fe40000010895 */
[----:B------:R-:W-:-:S02]  /*3550*/  FFMA.FTZ R154, R139, -R103, R152 ;  /* 0x800000678b9a7223 */ /* 0x000fc40000010098 */
[C---:B--2---:R-:W-:Y:S02]  /*3560*/  FMUL.FTZ R152, R150.reuse, R104 ;  /* 0x0000006896987220 */ /* 0x044fe40000410000 */
[C---:B------:R-:W-:Y:S02]  /*3570*/  FMUL.FTZ R157, R131.reuse, -R153 ;  /* 0x80000099839d7220 */ /* 0x040fe40000410000 */
[-C--:B------:R-:W-:Y:S02]  /*3580*/  FMUL.FTZ R149, R150, R105.reuse ;  /* 0x0000006996957220 */ /* 0x080fe40000410000 */
[-C--:B------:R-:W-:Y:S02]  /*3590*/  FMUL.FTZ R155, R131, -R154.reuse ;  /* 0x8000009a839b7220 */ /* 0x080fe40000410000 */
[----:B---3--:R-:W-:Y:S02]  /*35a0*/  FFMA.FTZ R152, R136, R105, R152 ;  /* 0x0000006988987223 */ /* 0x008fe40000010098 */
[----:B------:R-:W-:-:S02]  /*35b0*/  FFMA.FTZ R157, R130, R154, R157 ;  /* 0x0000009a829d7223 */ /* 0x000fc4000001009d */
[----:B------:R-:W-:Y:S02]  /*35c0*/  FFMA.FTZ R150, R136, R104, -R149 ;  /* 0x0000006888967223 */ /* 0x000fe40000010895 */
[----:B------:R-:W-:Y:S02]  /*35d0*/  FFMA.FTZ R155, R130, R153, -R155 ;  /* 0x00000099829b7223 */ /* 0x000fe4000001089b */
[----:B-1----:R-:W-:Y:S02]  /*35e0*/  @P1 FADD.FTZ R105, R137, R152 ;  /* 0x0000009889691221 */ /* 0x002fe40000010000 */
[----:B------:R-:W-:Y:S02]  /*35f0*/  FMUL.FTZ R137, R7, R100 ;  /* 0x0000006407897220 */ /* 0x000fe40000410000 */
[----:B------:R-:W-:Y:S02]  /*3600*/  FMUL.FTZ R100, R132, -R157 ;  /* 0x8000009d84647220 */ /* 0x000fe40000410000 */
[----:B0-----:R-:W-:-:S02]  /*3610*/  @P1 FADD.FTZ R104, R147, R150 ;  /* 0x0000009693681221 */ /* 0x001fc40000010000 */
[----:B------:R-:W-:Y:S02]  /*3620*/  FMUL.FTZ R136, R7, R101 ;  /* 0x0000006507887220 */ /* 0x000fe40000410000 */
[-C--:B------:R-:W-:Y:S02]  /*3630*/  FMUL.FTZ R150, R132, -R155.reuse ;  /* 0x8000009b84967220 */ /* 0x080fe40000410000 */
[----:B------:R-:W-:Y:S02]  /*3640*/  FFMA.FTZ R149, R133, R155, -R100 ;  /* 0x0000009b85957223 */ /* 0x000fe40000010864 */
[----:B------:R-:W-:Y:S02]  /*3650*/  FADD.FTZ R147, R137, R148 ;  /* 0x0000009489937221 */ /* 0x000fe40000010000 */
[C---:B------:R-:W-:Y:S01]  /*3660*/  FMUL.FTZ R101, R99.reuse, R105 ;  /* 0x0000006963657220 */ /* 0x040fe20000410000 */
[----:B------:R0:W1:Y:S01]  /*3670*/  SHFL.DOWN PT, R152, R149, 0x1, 0x1f ;  /* 0x08201f0095987f89 */ /* 0x00006200000e0000 */
[----:B------:R-:W-:-:S02]  /*3680*/  FMUL.FTZ R100, R99, R104 ;  /* 0x0000006863647220 */ /* 0x000fc40000410000 */
[----:B------:R-:W-:Y:S02]  /*3690*/  FADD.FTZ R148, -R136, R151 ;  /* 0x0000009788947221 */ /* 0x000fe40000010100 */
[----:B------:R-:W-:Y:S02]  /*36a0*/  FFMA.FTZ R99, R133, R157, R150 ;  /* 0x0000009d85637223 */ /* 0x000fe40000010096 */
[C---:B------:R-:W-:Y:S01]  /*36b0*/  FFMA.FTZ R101, R98.reuse, R104, -R101 ;  /* 0x0000006862657223 */ /* 0x040fe20000010865 */
[----:B------:R0:W2:Y:S01]  /*36c0*/  SHFL.DOWN PT, R156, R148, 0x1, 0x1f ;  /* 0x08201f00949c7f89 */ /* 0x0000a200000e0000 */
[----:B------:R-:W-:-:S03]  /*36d0*/  FFMA.FTZ R105, R98, R105, R100 ;  /* 0x0000006962697223 */ /* 0x000fc60000010064 */
[----:B------:R0:W3:Y:S04]  /*36e0*/  SHFL.DOWN PT, R104, R147, 0x1, 0x1f ;  /* 0x08201f0093687f89 */ /* 0x0000e800000e0000 */
[----:B------:R0:W0:Y:S01]  /*36f0*/  SHFL.DOWN PT, R154, R99, 0x1, 0x1f ;  /* 0x08201f00639a7f89 */ /* 0x00002200000e0000 */
[----:B------:R-:W-:Y:S05]  /*3700*/  @!P0 BRA `(.L_x_13411) ;  /* 0x000000b000008947 */ /* 0x000fea0003800000 */
[C---:B--2-4-:R-:W-:Y:S02]  /*3710*/  FMUL.FTZ R100, R99.reuse, R156 ;  /* 0x0000009c63647220 */ /* 0x054fe40000410000 */
[C---:B0-----:R-:W-:Y:S02]  /*3720*/  FMUL.FTZ R98, R99.reuse, R154 ;  /* 0x0000009a63627220 */ /* 0x041fe40000410000 */
        /* <DEDUP_REMOVED lines=9> */
.L_x_13411:
[----:B----4-:R-:W-:Y:S05]  /*37c0*/  BSYNC B0 ;  /* 0x0000000000007941 */ /* 0x010fea0003800000 */
.L_x_13410:
[----:B------:R-:W-:Y:S01]  /*37d0*/  ISETP.GT.U32.AND P0, PT, R53, 0x1d, PT ;  /* 0x0000001d3500780c */ /* 0x000fe20003f04070 */
[----:B------:R-:W-:Y:S01]  /*37e0*/  FADD.FTZ R142, R142, R105 ;  /* 0x000000698e8e7221 */ /* 0x000fe20000010000 */
[----:B--2---:R2:W4:Y:S01]  /*37f0*/  SHFL.DOWN PT, R156, R149, 0x2, 0x1f ;  /* 0x08401f00959c7f89 */ /* 0x00452200000e0000 */
[----:B------:R-:W-:Y:S01]  /*3800*/  FADD.FTZ R140, R140, R101 ;  /* 0x000000658c8c7221 */ /* 0x000fe20000010000 */
[----:B------:R-:W-:Y:S01]  /*3810*/  BSSY B0, `(.L_x_13412) ;  /* 0x0000014000007945 */ /* 0x000fe20003800000 */
[C---:B------:R-:W-:Y:S01]  /*3820*/  FMUL.FTZ R98, R132.reuse, R142 ;  /* 0x0000008e84627220 */ /* 0x040fe20000410000 */
[----:B------:R2:W3:Y:S01]  /*3830*/  SHFL.DOWN PT, R158, R99, 0x2, 0x1f ;  /* 0x08401f00639e7f89 */ /* 0x0004e200000e0000 */
[----:B------:R-:W-:-:S02]  /*3840*/  FMUL.FTZ R100, R132, R140 ;  /* 0x0000008c84647220 */ /* 0x000fc40000410000 */
[C---:B------:R-:W-:Y:S01]  /*3850*/  FFMA.FTZ R98, R133.reuse, R140, -R98 ;  /* 0x0000008c85627223 */ /* 0x040fe20000010862 */
[----:B-1----:R2:W1:Y:S01]  /*3860*/  SHFL.DOWN PT, R152, R147, 0x2, 0x1f ;  /* 0x08401f0093987f89 */ /* 0x00246200000e0000 */
        /* <DEDUP_REMOVED lines=14> */
.L_x_13413:
[----:B------:R-:W-:Y:S05]  /*3950*/  BSYNC B0 ;  /* 0x0000000000007941 */ /* 0x000fea0003800000 */
.L_x_13412:
[----:B------:R-:W-:Y:S01]  /*3960*/  ISETP.GT.U32.AND P0, PT, R53, 0x1b, PT ;  /* 0x0000001b3500780c */ /* 0x000fe20003f04070 */
[C---:B------:R-:W-:Y:S01]  /*3970*/  FFMA.FTZ R101, R122.reuse, R145, R98 ;  /* 0x000000917a657223 */ /* 0x040fe20000010062 */
[----:B----4-:R4:W2:Y:S01]  /*3980*/  SHFL.DOWN PT, R156, R149, 0x4, 0x1f ;  /* 0x08801f00959c7f89 */ /* 0x0108a200000e0000 */
[----:B------:R-:W-:Y:S01]  /*3990*/  FFMA.FTZ R151, R122, R143, R100 ;  /* 0x0000008f7a977223 */ /* 0x000fe20000010064 */
[----:B------:R-:W-:Y:S01]  /*39a0*/  BSSY B0, `(.L_x_13414) ;  /* 0x0000016000007945 */ /* 0x000fe20003800000 */
[C---:B------:R-:W-:Y:S01]  /*39b0*/  FMUL.FTZ R100, R131.reuse, R101 ;  /* 0x0000006583647220 */ /* 0x040fe20000410000 */
[----:B---3--:R4:W3:Y:S01]  /*39c0*/  SHFL.DOWN PT, R158, R99, 0x4, 0x1f ;  /* 0x08801f00639e7f89 */ /* 0x0088e200000e0000 */
[-C--:B------:R-:W-:Y:S01]  /*39d0*/  FMUL.FTZ R98, R131, R151.reuse ;  /* 0x0000009783627220 */ /* 0x080fe20000410000 */
[C---:B------:R-:W-:Y:S01]  /*39e0*/  ISETP.GT.U32.AND P1, PT, R53.reuse, 0x17, PT ;  /* 0x000000173500780c */ /* 0x040fe20003f24070 */
[C---:B------:R-:W-:Y:S01]  /*39f0*/  FFMA.FTZ R100, R130.reuse, R151, R100 ;  /* 0x0000009782647223 */ /* 0x040fe20000010064 */
[----:B-1----:R4:W1:Y:S01]  /*3a00*/  SHFL.DOWN PT, R152, R147, 0x4, 0x1f ;  /* 0x08801f0093987f89 */ /* 0x00286200000e0000 */
[----:B------:R-:W-:Y:S01]  /*3a10*/  ISETP.GT.U32.AND P3, PT, R53, 0xf, PT ;  /* 0x0000000f3500780c */ /* 0x000fe20003f64070 */
[----:B------:R-:W-:-:S02]  /*3a20*/  FFMA.FTZ R98, R130, R101, -R98 ;  /* 0x0000006582627223 */ /* 0x000fc40000010862 */
[----:B0-----:R4:W0:Y:S01]  /*3a30*/  SHFL.DOWN PT, R160, R148, 0x4, 0x1f ;  /* 0x08801f0094a07f89 */ /* 0x00182200000e0000 */
[----:B------:R-:W-:Y:S05]  /*3a40*/  @P0 BRA `(.L_x_13415) ;  /* 0x000000b000000947 */ /* 0x000fea0003800000 */
[C---:B0-----:R-:W-:Y:S02]  /*3a50*/  FMUL.FTZ R150, R99.reuse, R160 ;  /* 0x000000a063967220 */ /* 0x041fe40000410000 */
[C---:B---3--:R-:W-:Y:S02]  /*3a60*/  FMUL.FTZ R104, R99.reuse, R158 ;  /* 0x0000009e63687220 */ /* 0x048fe40000410000 */
[-C--:B-1----:R-:W-:Y:S02]  /*3a70*/  FMUL.FTZ R154, R99, R152.reuse ;  /* 0x00000098639a7220 */ /* 0x082fe40000410000 */
[----:B------:R-:W-:Y:S02]  /*3a80*/  FFMA.FTZ R152, R149, R152, -R150 ;  /* 0x0000009895987223 */ /* 0x000fe40000010896 */
[-C--:B--2---:R-:W-:Y:S02]  /*3a90*/  FMUL.FTZ R150, R99, R156.reuse ;  /* 0x0000009c63967220 */ /* 0x084fe40000410000 */
[----:B------:R-:W-:-:S02]  /*3aa0*/  FFMA.FTZ R104, R149, R156, -R104 ;  /* 0x0000009c95687223 */ /* 0x000fc40000010868 */
[C---:B------:R-:W-:Y:S02]  /*3ab0*/  FFMA.FTZ R105, R149.reuse, R160, R154 ;  /* 0x000000a095697223 */ /* 0x040fe4000001009a */
[----:B----4-:R-:W-:Y:S01]  /*3ac0*/  FFMA.FTZ R99, R149, R158, R150 ;  /* 0x0000009e95637223 */ /* 0x010fe20000010096 */
[----:B------:R-:W-:Y:S01]  /*3ad0*/  MOV R149, R104 ;  /* 0x0000006800957202 */ /* 0x000fe20000000f00 */
[----:B------:R-:W-:Y:S02]  /*3ae0*/  FADD.FTZ R147, R147, R152 ;  /* 0x0000009893937221 */ /* 0x000fe40000010000 */
[----:B------:R-:W-:Y:S02]  /*3af0*/  FADD.FTZ R148, R148, R105 ;  /* 0x0000006994947221 */ /* 0x000fe40000010000 */
.L_x_13415:
[----:B------:R-:W-:Y:S05]  /*3b00*/  BSYNC B0 ;  /* 0x0000000000007941 */ /* 0x000fea0003800000 */
.L_x_13414:
[C---:B------:R-:W-:Y:S01]  /*3b10*/  FFMA.FTZ R98, R117.reuse, R144, R98 ;  /* 0x0000009075627223 */ /* 0x040fe20000010062 */
[----:B-1----:R1:W4:Y:S01]  /*3b20*/  SHFL.DOWN PT, R152, R149, 0x8, 0x1f ;  /* 0x09001f0095987f89 */ /* 0x00232200000e0000 */
[----:B------:R-:W-:Y:S01]  /*3b30*/  BSSY B0, `(.L_x_13416) ;  /* 0x0000011000007945 */ /* 0x000fe20003800000 */
[----:B------:R-:W-:Y:S02]  /*3b40*/  FFMA.FTZ R146, R117, R146, R100 ;  /* 0x0000009275927223 */ /* 0x000fe40000010064 */
[----:B------:R1:W3:Y:S04]  /*3b50*/  SHFL.DOWN PT, R154, R99, 0x8, 0x1f ;  /* 0x09001f00639a7f89 */ /* 0x0002e800000e0000 */
[----:B------:R1:W2:Y:S04]  /*3b60*/  SHFL.DOWN PT, R144, R147, 0x8, 0x1f ;  /* 0x09001f0093907f89 */ /* 0x0002a800000e0000 */
[----:B--2---:R1:W2:Y:S01]  /*3b70*/  SHFL.DOWN PT, R156, R148, 0x8, 0x1f ;  /* 0x09001f00949c7f89 */ /* 0x0042a200000e0000 */
[----:B------:R-:W-:Y:S05]  /*3b80*/  @P1 BRA `(.L_x_13417) ;  /* 0x000000b000001947 */ /* 0x000fea0003800000 */
[C---:B--2---:R-:W-:Y:S02]  /*3b90*/  FMUL.FTZ R104, R99.reuse, R156 ;  /* 0x0000009c63687220 */ /* 0x044fe40000410000 */
[----:B---3--:R-:W-:-:S02]  /*3ba0*/  FMUL.FTZ R100, R99, R154 ;  /* 0x0000009a63647220 */ /* 0x008fc40000410000 */
[-C--:B------:R-:W-:Y:S02]  /*3bb0*/  FMUL.FTZ R150, R99, R144.reuse ;  /* 0x0000009063967220 */ /* 0x080fe40000410000 */
[----:B------:R-:W-:Y:S02]  /*3bc0*/  FFMA.FTZ R144, R149, R144, -R104 ;  /* 0x0000009095907223 */ /* 0x000fe40000010868 */
[-C--:B----4-:R-:W-:Y:S02]  /*3bd0*/  FMUL.FTZ R104, R99, R152.reuse ;  /* 0x0000009863687220 */ /* 0x090fe40000410000 */
[C---:B------:R-:W-:Y:S02]  /*3be0*/  FFMA.FTZ R100, R149.reuse, R152, -R100 ;  /* 0x0000009895647223 */ /* 0x040fe40000010864 */
[C---:B------:R-:W-:Y:S02]  /*3bf0*/  FFMA.FTZ R105, R149.reuse, R156, R150 ;  /* 0x0000009c95697223 */ /* 0x040fe40000010096 */
[----:B-1----:R-:W-:Y:S01]  /*3c00*/  FFMA.FTZ R99, R149, R154, R104 ;  /* 0x0000009a95637223 */ /* 0x002fe20000010068 */
[----:B------:R-:W-:Y:S01]  /*3c10*/  MOV R149, R100 ;  /* 0x0000006400957202 */ /* 0x000fe20000000f00 */
[----:B------:R-:W-:-:S02]  /*3c20*/  FADD.FTZ R147, R147, R144 ;  /* 0x0000009093937221 */ /* 0x000fc40000010000 */
[----:B------:R-:W-:Y:S02]  /*3c30*/  FADD.FTZ R148, R148, R105 ;  /* 0x0000006994947221 */ /* 0x000fe40000010000 */
.L_x_13417:
[----:B------:R-:W-:Y:S05]  /*3c40*/  BSYNC B0 ;  /* 0x0000000000007941 */ /* 0x000fea0003800000 */
.L_x_13416:
[----:B----4-:R4:W1:Y:S01]  /*3c50*/  SHFL.DOWN PT, R152, R149, 0x10, 0x1f ;  /* 0x0a001f0095987f89 */ /* 0x01086200000e0000 */
[----:B------:R-:W-:Y:S01]  /*3c60*/  BSSY B0, `(.L_x_13418) ;  /* 0x0000011000007945 */ /* 0x000fe20003800000 */
[----:B------:R-:W-:Y:S02]  /*3c70*/  FMUL.FTZ R145, R20, R123 ;  /* 0x0000007b14917220 */ /* 0x000fe40000410000 */
[----:B---3--:R4:W3:Y:S04]  /*3c80*/  SHFL.DOWN PT, R154, R99, 0x10, 0x1f ;  /* 0x0a001f00639a7f89 */ /* 0x0088e800000e0000 */
[----:B------:R4:W2:Y:S04]  /*3c90*/  SHFL.DOWN PT, R144, R147, 0x10, 0x1f ;  /* 0x0a001f0093907f89 */ /* 0x0008a800000e0000 */
[----:B--2---:R4:W2:Y:S01]  /*3ca0*/  SHFL.DOWN PT, R156, R148, 0x10, 0x1f ;  /* 0x0a001f00949c7f89 */ /* 0x0048a200000e0000 */
[----:B------:R-:W-:Y:S05]  /*3cb0*/  @P3 BRA `(.L_x_13419) ;  /* 0x000000b000003947 */ /* 0x000fea0003800000 */
[C---:B--2---:R-:W-:Y:S02]  /*3cc0*/  FMUL.FTZ R104, R99.reuse, R156 ;  /* 0x0000009c63687220 */ /* 0x044fe40000410000 */
[----:B---3--:R-:W-:-:S02]  /*3cd0*/  FMUL.FTZ R100, R99, R154 ;  /* 0x0000009a63647220 */ /* 0x008fc40000410000 */
[-C--:B------:R-:W-:Y:S02]  /*3ce0*/  FMUL.FTZ R150, R99, R144.reuse ;  /* 0x0000009063967220 */ /* 0x080fe40000410000 */
[----:B------:R-:W-:Y:S02]  /*3cf0*/  FFMA.FTZ R144, R149, R144, -R104 ;  /* 0x0000009095907223 */ /* 0x000fe40000010868 */
[-C--:B-1----:R-:W-:Y:S02]  /*3d00*/  FMUL.FTZ R104, R99, R152.reuse ;  /* 0x0000009863687220 */ /* 0x082fe40000410000 */
[C---:B------:R-:W-:Y:S02]  /*3d10*/  FFMA.FTZ R100, R149.reuse, R152, -R100 ;  /* 0x0000009895647223 */ /* 0x040fe40000010864 */
[C---:B------:R-:W-:Y:S02]  /*3d20*/  FFMA.FTZ R105, R149.reuse, R156, R150 ;  /* 0x0000009c95697223 */ /* 0x040fe40000010096 */
[----:B----4-:R-:W-:Y:S01]  /*3d30*/  FFMA.FTZ R99, R149, R154, R104 ;  /* 0x0000009a95637223 */ /* 0x010fe20000010068 */
[----:B------:R-:W-:Y:S01]  /*3d40*/  MOV R149, R100 ;  /* 0x0000006400957202 */ /* 0x000fe20000000f00 */
[----:B------:R-:W-:-:S02]  /*3d50*/  FADD.FTZ R147, R147, R144 ;  /* 0x0000009093937221 */ /* 0x000fc40000010000 */
[----:B------:R-:W-:Y:S02]  /*3d60*/  FADD.FTZ R148, R148, R105 ;  /* 0x0000006994947221 */ /* 0x000fe40000010000 */
.L_x_13419:
[----:B------:R-:W-:Y:S05]  /*3d70*/  BSYNC B0 ;  /* 0x0000000000007941 */ /* 0x000fea0003800000 */
.L_x_13418:
[----:B------:R-:W-:Y:S01]  /*3d80*/  SHFL.DOWN PT, R155, R99, 0x1, 0x1f ;  /* 0x08201f00639b7f89 */ /* 0x000fe200000e0000 */
[-C--:B------:R-:W-:Y:S01]  /*3d90*/  FFMA.FTZ R105, R121, -R145.reuse, R140 ;  /* 0x8000009179697223 */ /* 0x080fe2000001008c */
[----:B------:R-:W-:Y:S01]  /*3da0*/  ISETP.NE.AND P0, PT, R63, RZ, PT ;  /* 0x000000ff3f00720c */ /* 0x000fe20003f05270 */
[----:B------:R-:W-:Y:S01]  /*3db0*/  FFMA.FTZ R104, R119, -R145, R142 ;  /* 0x8000009177687223 */ /* 0x000fe2000001008e */
[----:B------:R-:W5:Y:S01]  /*3dc0*/  SHFL.IDX PT, R143, R46, RZ, 0x1f ;  /* 0x00001fff2e8f7589 */ /* 0x000f6200000e0000 */
[C---:B------:R-:W-:Y:S01]  /*3dd0*/  FFMA.FTZ R100, R7.reuse, R140, RZ ;  /* 0x0000008c07647223 */ /* 0x040fe200000100ff */
[----:B------:R-:W-:Y:S01]  /*3de0*/  BSSY B0, `(.L_x_13420) ;  /* 0x0000096000007945 */ /* 0x000fe20003800000 */
[----:B------:R-:W-:Y:S01]  /*3df0*/  FFMA.FTZ R142, R7, -R142, RZ ;  /* 0x8000008e078e7223 */ /* 0x000fe200000100ff */
[----:B------:R-:W4:Y:S01]  /*3e00*/  SHFL.IDX PT, R144, R47, RZ, 0x1f ;  /* 0x00001fff2f907589 */ /* 0x000f2200000e0000 */
[----:B------:R-:W-:Y:S02]  /*3e10*/  FMUL.FTZ R157, R21, R122 ;  /* 0x0000007a159d7220 */ /* 0x000fe40000410000 */
[C---:B------:R-:W-:Y:S01]  /*3e20*/  FFMA.FTZ R140, R6.reuse, R101, R100 ;  /* 0x00000065068c7223 */ /* 0x040fe20000010064 */
[----:B------:R-:W3:Y:S01]  /*3e30*/  SHFL.DOWN PT, R145, R149, 0x1, 0x1f ;  /* 0x08201f0095917f89 */ /* 0x000ee200000e0000 */
[----:B--2---:R-:W-:-:S02]  /*3e40*/  FFMA.FTZ R156, R6, -R151, R142 ;  /* 0x80000097069c7223 */ /* 0x004fc4000001008e */
[-C--:B------:R-:W-:Y:S01]  /*3e50*/  FFMA.FTZ R101, R118, -R157.reuse, R101 ;  /* 0x8000009d76657223 */ /* 0x080fe20000010065 */
[----:B-1----:R1:W2:Y:S01]  /*3e60*/  SHFL.IDX PT, R152, R99, RZ, 0x1f ;  /* 0x00001fff63987589 */ /* 0x0022a200000e0000 */
[----:B------:R-:W-:Y:S02]  /*3e70*/  FFMA.FTZ R100, R120, -R157, R151 ;  /* 0x8000009d78647223 */ /* 0x000fe40000010097 */
[C---:B------:R-:W-:Y:S01]  /*3e80*/  FFMA.FTZ R142, R5.reuse, R98, R140 ;  /* 0x00000062058e7223 */ /* 0x040fe2000001008c */
[----:B---3--:R-:W3:Y:S01]  /*3e90*/  SHFL.DOWN PT, R154, R148, 0x1, 0x1f ;  /* 0x08201f00949a7f89 */ /* 0x008ee200000e0000 */
[----:B------:R-:W-:Y:S02]  /*3ea0*/  FMUL.FTZ R157, R18, R117 ;  /* 0x00000075129d7220 */ /* 0x000fe40000410000 */
[-C--:B------:R-:W-:Y:S01]  /*3eb0*/  FMUL.FTZ R151, R126, R146.reuse ;  /* 0x000000927e977220 */ /* 0x080fe20000410000 */
[----:B------:R-:W0:Y:S01]  /*3ec0*/  SHFL.DOWN PT, R153, R147, 0x1, 0x1f ;  /* 0x08201f0093997f89 */ /* 0x000e2200000e0000 */
[----:B------:R-:W-:-:S02]  /*3ed0*/  FFMA.FTZ R140, R5, -R146, R156 ;  /* 0x80000092058c7223 */ /* 0x000fc4000001009c */
[-C--:B------:R-:W-:Y:S01]  /*3ee0*/  FMUL.FTZ R156, R126, R98.reuse ;  /* 0x000000627e9c7220 */ /* 0x080fe20000410000 */
[----:B------:R5:W0:Y:S01]  /*3ef0*/  SHFL.IDX PT, R150, R149, RZ, 0x1f ;  /* 0x00001fff95967589 */ /* 0x000a2200000e0000 */
[----:B------:R-:W-:Y:S02]  /*3f00*/  FFMA.FTZ R151, R139, R98, -R151 ;  /* 0x000000628b977223 */ /* 0x000fe40000010897 */
[-C--:B-1--4-:R-:W-:Y:S01]  /*3f10*/  FFMA.FTZ R99, R115, -R157.reuse, R98 ;  /* 0x8000009d73637223 */ /* 0x092fe20000010062 */
[----:B------:R-:W1:Y:S01]  /*3f20*/  SHFL.IDX PT, R147, R147, RZ, 0x1f ;  /* 0x00001fff93937589 */ /* 0x000e6200000e0000 */
[----:B------:R-:W-:Y:S02]  /*3f30*/  FFMA.FTZ R98, R113, -R157, R146 ;  /* 0x8000009d71627223 */ /* 0x000fe40000010092 */
[----:B------:R-:W-:Y:S01]  /*3f40*/  FFMA.FTZ R156, R139, R146, R156 ;  /* 0x000000928b9c7223 */ /* 0x000fe2000001009c */
[----:B------:R-:W4:Y:S01]  /*3f50*/  SHFL.IDX PT, R148, R148, RZ, 0x1f ;  /* 0x00001fff94947589 */ /* 0x000f2200000e0000 */
[----:B-----5:R-:W-:-:S02]  /*3f60*/  @P2 FMUL.FTZ R149, R155, R143 ;  /* 0x0000008f9b952220 */ /* 0x020fc40000410000 */
[-C--:B------:R-:W-:Y:S02]  /*3f70*/  @P2 FMUL.FTZ R146, R155, R144.reuse ;  /* 0x000000909b922220 */ /* 0x080fe40000410000 */
[----:B------:R-:W-:Y:S02]  /*3f80*/  FFMA.FTZ R127, R112, R127, R156 ;  /* 0x0000007f707f7223 */ /* 0x000fe4000001009c */
[C---:B------:R-:W-:Y:S02]  /*3f90*/  @P2 FFMA.FTZ R149, R145.reuse, R144, R149 ;  /* 0x0000009091952223 */ /* 0x040fe40000010095 */
[----:B------:R-:W-:Y:S02]  /*3fa0*/  @P2 FFMA.FTZ R156, R145, R143, -R146 ;  /* 0x0000008f919c2223 */ /* 0x000fe40000010892 */
[C---:B--2---:R-:W-:Y:S02]  /*3fb0*/  FMUL.FTZ R145, R152.reuse, R47 ;  /* 0x0000002f98917220 */ /* 0x044fe40000410000 */
[----:B------:R-:W-:-:S02]  /*3fc0*/  FMUL.FTZ R146, R152, R46 ;  /* 0x0000002e98927220 */ /* 0x000fc40000410000 */
[----:B---3--:R-:W-:Y:S02]  /*3fd0*/  @P2 FADD.FTZ R144, R154, R149 ;  /* 0x000000959a902221 */ /* 0x008fe40000010000 */
[----:B0-----:R-:W-:Y:S02]  /*3fe0*/  @P2 FADD.FTZ R143, R153, R156 ;  /* 0x0000009c998f2221 */ /* 0x001fe40000010000 */
[C---:B------:R-:W-:Y:S02]  /*3ff0*/  FFMA.FTZ R46, R150.reuse, R46, -R145 ;  /* 0x0000002e962e7223 */ /* 0x040fe40000010891 */
[----:B------:R-:W-:Y:S02]  /*4000*/  FFMA.FTZ R145, R150, R47, R146 ;  /* 0x0000002f96917223 */ /* 0x000fe40000010092 */
[-C--:B------:R-:W-:Y:S02]  /*4010*/  FMUL.FTZ R146, R144, -R103.reuse ;  /* 0x8000006790927220 */ /* 0x080fe40000410000 */
[----:B------:R-:W-:-:S02]  /*4020*/  FMUL.FTZ R103, R143, -R103 ;  /* 0x800000678f677220 */ /* 0x000fc40000410000 */
[----:B------:R-:W-:Y:S02]  /*4030*/  FFMA.FTZ R141, R112, R141, R151 ;  /* 0x0000008d708d7223 */ /* 0x000fe40000010097 */
[-C--:B------:R-:W-:Y:S02]  /*4040*/  FFMA.FTZ R146, R143, R102.reuse, -R146 ;  /* 0x000000668f927223 */ /* 0x080fe40000010892 */
[----:B------:R-:W-:Y:S01]  /*4050*/  FFMA.FTZ R103, R144, R102, R103 ;  /* 0x0000006690677223 */ /* 0x000fe20000010067 */
[----:B------:R-:W-:Y:S01]  /*4060*/  SHF.L.U64.HI R144, R3, 0x2, R0 ;  /* 0x0000000203907819 */ /* 0x000fe20000010200 */
[----:B------:R-:W-:Y:S02]  /*4070*/  FMUL.FTZ R102, R19, R112 ;  /* 0x0000007013667220 */ /* 0x000fe40000410000 */
[----:B------:R-:W-:Y:S02]  /*4080*/  FMUL.FTZ R143, R4, R141 ;  /* 0x0000008d048f7220 */ /* 0x000fe40000410000 */
[----:B------:R-:W-:-:S02]  /*4090*/  FADD.FTZ R125, R125, R146 ;  /* 0x000000927d7d7221 */ /* 0x000fc40000010000 */
[----:B------:R-:W-:Y:S02]  /*40a0*/  FADD.FTZ R124, -R124, R103 ;  /* 0x000000677c7c7221 */ /* 0x000fe40000010100 */
[-C--:B------:R-:W-:Y:S02]  /*40b0*/  FFMA.FTZ R103, R116, -R102.reuse, R141 ;  /* 0x8000006674677223 */ /* 0x080fe4000001008d */
[----:B------:R-:W-:Y:S02]  /*40c0*/  FFMA.FTZ R102, R114, -R102, R127 ;  /* 0x8000006672667223 */ /* 0x000fe4000001007f */
[----:B------:R-:W-:Y:S02]  /*40d0*/  FMUL.FTZ R141, R4, R127 ;  /* 0x0000007f048d7220 */ /* 0x000fe40000410000 */
[----:B------:R-:W-:Y:S02]  /*40e0*/  FADD.FTZ R127, R142, R143 ;  /* 0x0000008f8e7f7221 */ /* 0x000fe40000010000 */
[----:B------:R-:W-:-:S02]  /*40f0*/  FMUL.FTZ R143, R126, -R125 ;  /* 0x8000007d7e8f7220 */ /* 0x000fc40000410000 */
[C---:B------:R-:W-:Y:S02]  /*4100*/  FMUL.FTZ R47, R152.reuse, R45 ;  /* 0x0000002d982f7220 */ /* 0x040fe40000410000 */
[----:B------:R-:W-:Y:S02]  /*4110*/  FMUL.FTZ R152, R152, R44 ;  /* 0x0000002c98987220 */ /* 0x000fe40000410000 */
[-C--:B------:R-:W-:Y:S02]  /*4120*/  FMUL.FTZ R142, R126, -R124.reuse ;  /* 0x8000007c7e8e7220 */ /* 0x080fe40000410000 */
[----:B------:R-:W-:Y:S02]  /*4130*/  FADD.FTZ R126, R140, -R141 ;  /* 0x8000008d8c7e7221 */ /* 0x000fe40000010000 */
[----:B------:R-:W-:Y:S02]  /*4140*/  FFMA.FTZ R140, R139, R124, R143 ;  /* 0x0000007c8b8c7223 */ /* 0x000fe4000001008f */
[----:B------:R-:W-:-:S02]  /*4150*/  FFMA.FTZ R44, R150, R44, -R47 ;  /* 0x0000002c962c7223 */ /* 0x000fc4000001082f */
[----:B------:R-:W-:Y:S02]  /*4160*/  FFMA.FTZ R45, R150, R45, R152 ;  /* 0x0000002d962d7223 */ /* 0x000fe40000010098 */
[----:B-1----:R-:W-:Y:S02]  /*4170*/  FADD.FTZ R46, R147, R46 ;  /* 0x0000002e932e7221 */ /* 0x002fe40000010000 */
[----:B----4-:R-:W-:Y:S02]  /*4180*/  FADD.FTZ R47, R148, R145 ;  /* 0x00000091942f7221 */ /* 0x010fe40000010000 */
[-C--:B------:R-:W-:Y:S02]  /*4190*/  FFMA.FTZ R141, R139, R125.reuse, -R142 ;  /* 0x0000007d8b8d7223 */ /* 0x080fe4000001088e */
[C---:B------:R-:W-:Y:S01]  /*41a0*/  FMUL.FTZ R143, R19.reuse, R124 ;  /* 0x0000007c138f7220 */ /* 0x040fe20000410000 */
[----:B------:R0:W-:Y:S01]  /*41b0*/  @!P0 STS.128 [R2.X16+0x1b80], R44 ;  /* 0x001b802c02008388 */ /* 0x0001e2000000cc00 */
[----:B------:R-:W-:-:S02]  /*41c0*/  FMUL.FTZ R139, R19, R125 ;  /* 0x0000007d138b7220 */ /* 0x000fc40000410000 */
[----:B------:R-:W-:Y:S02]  /*41d0*/  FADD.FTZ R129, -R129, R140 ;  /* 0x0000008c81817221 */ /* 0x000fe40000010100 */
[----:B------:R-:W-:Y:S02]  /*41e0*/  FADD.FTZ R128, R128, R141 ;  /* 0x0000008d80807221 */ /* 0x000fe40000010000 */
[C---:B------:R-:W-:Y:S02]  /*41f0*/  FMUL.FTZ R140, R102.reuse, R143 ;  /* 0x0000008f668c7220 */ /* 0x040fe40000410000 */
[-C--:B------:R-:W-:Y:S02]  /*4200*/  FMUL.FTZ R142, R102, R139.reuse ;  /* 0x0000008b668e7220 */ /* 0x080fe40000410000 */
[-C--:B------:R-:W-:Y:S02]  /*4210*/  FMUL.FTZ R145, R112, R139.reuse ;  /* 0x0000008b70917220 */ /* 0x080fe40000410000 */
[----:B------:R-:W-:-:S02]  /*4220*/  FFMA.FTZ R140, R103, R139, R140 ;  /* 0x0000008b678c7223 */ /* 0x000fc4000001008c */
[----:B------:R-:W-:Y:S01]  /*4230*/  FFMA.FTZ R139, R103, R143, -R142 ;  /* 0x0000008f678b7223 */ /* 0x000fe2000001088e */
[----:B------:R-:W-:Y:S01]  /*4240*/  STS [R52.X4+0x228], R145 ;  /* 0x0002289134007388 */ /* 0x000fe20000004800 */
[CC--:B0-----:R-:W-:Y:S02]  /*4250*/  FMUL.FTZ R45, R131.reuse, -R129.reuse ;  /* 0x80000081832d7220 */ /* 0x0c1fe40000410000 */
[-C--:B------:R-:W-:Y:S02]  /*4260*/  FMUL.FTZ R131, R131, -R128.reuse ;  /* 0x8000008083837220 */ /* 0x080fe40000410000 */
[----:B------:R-:W-:Y:S02]  /*4270*/  FFMA.FTZ R45, R130, R128, -R45 ;  /* 0x00000080822d7223 */ /* 0x000fe4000001082d */
[-C--:B------:R-:W-:Y:S02]  /*4280*/  FMUL.FTZ R142, R18, R129.reuse ;  /* 0x00000081128e7220 */ /* 0x080fe40000410000 */
[----:B------:R-:W-:-:S02]  /*4290*/  FFMA.FTZ R44, R130, R129, R131 ;  /* 0x00000081822c7223 */ /* 0x000fc40000010083 */
[----:B------:R-:W-:Y:S02]  /*42a0*/  FADD.FTZ R130, R138, R45 ;  /* 0x0000002d8a827221 */ /* 0x000fe40000010000 */
[----:B------:R-:W-:Y:S02]  /*42b0*/  FMUL.FTZ R46, R18, R128 ;  /* 0x00000080122e7220 */ /* 0x000fe40000410000 */
[C---:B------:R-:W-:Y:S02]  /*42c0*/  FMUL.FTZ R45, R98.reuse, R142 ;  /* 0x0000008e622d7220 */ /* 0x040fe40000410000 */
[----:B------:R-:W-:Y:S02]  /*42d0*/  FADD.FTZ R131, -R135, R44 ;  /* 0x0000002c87837221 */ /* 0x000fe40000010100 */
[-C--:B------:R-:W-:Y:S02]  /*42e0*/  FMUL.FTZ R47, R98, R46.reuse ;  /* 0x0000002e622f7220 */ /* 0x080fe40000410000 */
[----:B------:R-:W-:-:S02]  /*42f0*/  FMUL.FTZ R141, R117, R46 ;  /* 0x0000002e758d7220 */ /* 0x000fc40000410000 */
[----:B------:R-:W-:Y:S02]  /*4300*/  FFMA.FTZ R44, R99, R46, R45 ;  /* 0x0000002e632c7223 */ /* 0x000fe4000001002d */
[CC--:B------:R-:W-:Y:S01]  /*4310*/  FMUL.FTZ R46, R132.reuse, -R131.reuse ;  /* 0x80000083842e7220 */ /* 0x0c0fe20000410000 */
[----:B------:R-:W-:Y:S01]  /*4320*/  STS [R52.X4+0x220], R141 ;  /* 0x0002208d34007388 */ /* 0x000fe20000004800 */
[-C--:B------:R-:W-:Y:S02]  /*4330*/  FMUL.FTZ R132, R132, -R130.reuse ;  /* 0x8000008284847220 */ /* 0x080fe40000410000 */
[----:B------:R-:W-:Y:S02]  /*4340*/  FFMA.FTZ R46, R133, R130, -R46 ;  /* 0x00000082852e7223 */ /* 0x000fe4000001082e */
[----:B------:R-:W-:Y:S02]  /*4350*/  FFMA.FTZ R45, R99, R142, -R47 ;  /* 0x0000008e632d7223 */ /* 0x000fe4000001082f */
[----:B------:R-:W-:-:S02]  /*4360*/  FFMA.FTZ R133, R133, R131, R132 ;  /* 0x0000008385857223 */ /* 0x000fc40000010084 */
[----:B------:R-:W-:Y:S02]  /*4370*/  FMUL.FTZ R47, R21, R130 ;  /* 0x00000082152f7220 */ /* 0x000fe40000410000 */
[----:B------:R-:W-:Y:S02]  /*4380*/  FADD.FTZ R132, R137, R46 ;  /* 0x0000002e89847221 */ /* 0x000fe40000010000 */
[----:B------:R-:W-:Y:S02]  /*4390*/  FMUL.FTZ R147, R112, R143 ;  /* 0x0000008f70937220 */ /* 0x000fe40000410000 */
[----:B------:R-:W-:Y:S02]  /*43a0*/  FMUL.FTZ R143, R117, R142 ;  /* 0x0000008e758f7220 */ /* 0x000fe40000410000 */
[----:B------:R-:W-:Y:S01]  /*43b0*/  FMUL.FTZ R135, R21, R131 ;  /* 0x0000008315877220 */ /* 0x000fe20000410000 */
[----:B------:R0:W-:Y:S01]  /*43c0*/  STS [R52.X4+0x22c], R147 ;  /* 0x00022c9334007388 */ /* 0x0001e20000004800 */
[----:B------:R-:W-:-:S02]  /*43d0*/  FMUL.FTZ R142, R100, R47 ;  /* 0x0000002f648e7220 */ /* 0x000fc40000410000 */
[----:B------:R-:W-:Y:S01]  /*43e0*/  FADD.FTZ R133, -R136, R133 ;  /* 0x0000008588857221 */ /* 0x000fe20000010100 */
[----:B------:R1:W-:Y:S01]  /*43f0*/  STS [R52.X4+0x224], R143 ;  /* 0x0002248f34007388 */ /* 0x0003e20000004800 */
[----:B------:R-:W-:Y:S02]  /*4400*/  FMUL.FTZ R46, R20, R132 ;  /* 0x00000084142e7220 */ /* 0x000fe40000410000 */
[-C--:B------:R-:W-:Y:S02]  /*4410*/  FMUL.FTZ R138, R100, R135.reuse ;  /* 0x00000087648a7220 */ /* 0x080fe40000410000 */
[-C--:B------:R-:W-:Y:S02]  /*4420*/  FFMA.FTZ R142, R101, R135.reuse, -R142 ;  /* 0x00000087658e7223 */ /* 0x080fe4000001088e */
[----:B0-----:R-:W-:Y:S02]  /*4430*/  FMUL.FTZ R147, R122, R135 ;  /* 0x000000877a937220 */ /* 0x001fe40000410000 */
[----:B------:R-:W-:-:S02]  /*4440*/  FMUL.FTZ R136, R20, R133 ;  /* 0x0000008514887220 */ /* 0x000fc40000410000 */
[----:B------:R-:W-:Y:S01]  /*4450*/  FMUL.FTZ R135, R104, R46 ;  /* 0x0000002e68877220 */ /* 0x000fe20000410000 */
[----:B------:R0:W-:Y:S01]  /*4460*/  STS [R52.X4+0x21c], R147 ;  /* 0x00021c9334007388 */ /* 0x0001e20000004800 */
[----:B------:R-:W-:Y:S02]  /*4470*/  FFMA.FTZ R138, R101, R47, R138 ;  /* 0x0000002f658a7223 */ /* 0x000fe4000001008a */
[-C--:B------:R-:W-:Y:S01]  /*4480*/  FFMA.FTZ R137, R105, R136.reuse, -R135 ;  /* 0x0000008869897223 */ /* 0x080fe20000010887 */
[----:B------:R-:W-:Y:S01]  /*4490*/  LEA R135, R28, -R63, 0x1 ;  /* 0x8000003f1c877211 */ /* 0x000fe200078e08ff */
[----:B------:R-:W-:Y:S02]  /*44a0*/  FMUL.FTZ R145, R122, R47 ;  /* 0x0000002f7a917220 */ /* 0x000fe40000410000 */
[----:B------:R-:W-:Y:S01]  /*44b0*/  FMUL.FTZ R47, R104, R136 ;  /* 0x00000088682f7220 */ /* 0x000fe20000410000 */
[----:B------:R-:W-:Y:S01]  /*44c0*/  ISETP.GE.AND P0, PT, R135, 0x1, PT ;  /* 0x000000018700780c */ /* 0x000fe20003f06270 */
[-C--:B------:R-:W-:Y:S01]  /*44d0*/  FMUL.FTZ R141, R123, R46.reuse ;  /* 0x0000002e7b8d7220 */ /* 0x080fe20000410000 */
[----:B------:R2:W-:Y:S01]  /*44e0*/  STS [R52.X4+0x218], R145 ;  /* 0x0002189134007388 */ /* 0x0005e20000004800 */
[----:B------:R-:W-:-:S02]  /*44f0*/  FFMA.FTZ R47, R105, R46, R47 ;  /* 0x0000002e692f7223 */ /* 0x000fc4000001002f */
[----:B-1----:R-:W-:Y:S01]  /*4500*/  FMUL.FTZ R143, R123, R136 ;  /* 0x000000887b8f7220 */ /* 0x002fe20000410000 */
[----:B------:R2:W-:Y:S01]  /*4510*/  STS [R52.X4+0x210], R141 ;  /* 0x0002108d34007388 */ /* 0x0005e20000004800 */
[----:B------:R-:W-:Y:S02]  /*4520*/  FADD.FTZ R47, RZ, R47 ;  /* 0x0000002fff2f7221 */ /* 0x000fe40000010000 */
[----:B------:R-:W-:Y:S01]  /*4530*/  FADD.FTZ R137, RZ, R137 ;  /* 0x00000089ff897221 */ /* 0x000fe20000010000 */
[----:B------:R2:W-:Y:S01]  /*4540*/  STS [R52.X4+0x214], R143 ;  /* 0x0002148f34007388 */ /* 0x0005e20000004800 */
[----:B------:R-:W-:Y:S02]  /*4550*/  FADD.FTZ R47, R47, R138 ;  /* 0x0000008a2f2f7221 */ /* 0x000fe40000010000 */
[----:B------:R-:W-:Y:S02]  /*4560*/  FADD.FTZ R142, R137, R142 ;  /* 0x0000008e898e7221 */ /* 0x000fe40000010000 */
[----:B0-----:R-:W-:-:S02]  /*4570*/  FADD.FTZ R147, R47, R44 ;  /* 0x0000002c2f937221 */ /* 0x001fc40000010000 */
[----:B------:R-:W-:Y:S01]  /*4580*/  FADD.FTZ R142, R142, R45 ;  /* 0x0000002d8e8e7221 */ /* 0x000fe20000010000 */
[----:B------:R-:W-:Y:S06]  /*4590*/  BAR.SYNC.DEFER_BLOCKING 0x0 ;  /* 0x0000000000007b1d */ /* 0x000fec0000010000 */
[----:B------:R-:W-:Y:S05]  /*45a0*/  @!P0 BRA `(.L_x_13421) ;  /* 0x0000019000008947 */ /* 0x000fea0003800000 */
[-C--:B--2---:R-:W-:Y:S01]  /*45b0*/  LEA.HI.SX32 R136, R63, R63.reuse, 0x1b ;  /* 0x0000003f3f887211 */ /* 0x084fe200078fdaff */
        /* <DEDUP_REMOVED lines=24> */
.L_x_13421:
[----:B--2---:R-:W-:Y:S05]  /*4740*/  BSYNC B0 ;  /* 0x0000000000007941 */ /* 0x004fea0003800000 */
.L_x_13420:
[----:B0-----:R-:W-:Y:S01]  /*4750*/  IADD3 R44, R63, 0x20, RZ ;  /* 0x000000203f2c7810 */ /* 0x001fe20007ffe0ff */
[----:B------:R-:W-:Y:S01]  /*4760*/  IMAD R46, R144, c[0x0][0x2b0], RZ ;  /* 0x0000ac00902e7a24 */ /* 0x000fe200078e02ff */
[----:B------:R-:W-:Y:S01]  /*4770*/  ISETP.GE.AND P6, PT, R135, 0x21, PT ;  /* 0x000000218700780c */ /* 0x000fe20003fc6270 */
[----:B------:R-:W-:Y:S01]  /*4780*/  BSSY B0, `(.L_x_13422) ;  /* 0x0000011000007945 */ /* 0x000fe20003800000 */
[----:B------:R-:W-:Y:S01]  /*4790*/  LEA.HI.SX32 R44, R44, R63, 0x1b ;  /* 0x0000003f2c2c7211 */ /* 0x000fe200078fdaff */
[----:B------:R-:W-:Y:S01]  /*47a0*/  FADD.FTZ R134, R147, R140 ;  /* 0x0000008c93867221 */ /* 0x000fe20000010000 */
[----:B------:R-:W-:Y:S01]  /*47b0*/  SHF.L.U32 R47, R3, 0x2, RZ ;  /* 0x00000002032f7819 */ /* 0x000fe200000006ff */
[----:B------:R-:W-:Y:S01]  /*47c0*/  FADD.FTZ R139, R142, R139 ;  /* 0x0000008b8e8b7221 */ /* 0x000fe20000010000 */
[C---:B------:R-:W-:Y:S01]  /*47d0*/  ISETP.GE.AND P0, PT, R135.reuse, 0x41, PT ;  /* 0x000000418700780c */ /* 0x040fe20003f06270 */
[----:B------:R0:W1:Y:S01]  /*47e0*/  LDS R141, [R44.X4+0x290] ;  /* 0x000290002c8d7984 */ /* 0x0000620000004800 */
[----:B------:R-:W-:Y:S01]  /*47f0*/  ISETP.GE.AND P1, PT, R135, 0x61, PT ;  /* 0x000000618700780c */ /* 0x000fe20003f26270 */
[----:B------:R-:W-:Y:S01]  /*4800*/  IMAD R137, R47, c[0x0][0x2b4], R46 ;  /* 0x0000ad002f897a24 */ /* 0x000fe200078e022e */
[----:B------:R-:W-:-:S02]  /*4810*/  ISETP.GE.AND P2, PT, R135, 0x81, PT ;  /* 0x000000818700780c */ /* 0x000fc40003f46270 */
[C---:B------:R-:W-:Y:S02]  /*4820*/  ISETP.GE.AND P3, PT, R135.reuse, 0xa1, PT ;  /* 0x000000a18700780c */ /* 0x040fe40003f66270 */
[C---:B------:R-:W-:Y:S02]  /*4830*/  ISETP.GE.AND P4, PT, R135.reuse, 0xc1, PT ;  /* 0x000000c18700780c */ /* 0x040fe40003f86270 */
[----:B------:R-:W-:Y:S01]  /*4840*/  ISETP.GE.AND P5, PT, R135, 0xe1, PT ;  /* 0x000000e18700780c */ /* 0x000fe20003fa6270 */
[----:B------:R-:W-:Y:S07]  /*4850*/  @!P6 BRA `(.L_x_13423) ;  /* 0x000000300000e947 */ /* 0x000fee0003800000 */
[----:B0-----:R-:W-:-:S05]  /*4860*/  IMAD.WIDE.U32 R44, R47, c[0x0][0x2b0], R80 ;  /* 0x0000ac002f2c7a25 */ /* 0x001fca00078e0050 */
[----:B------:R-:W-:-:S05]  /*4870*/  IADD3 R45, R45, R137, RZ ;  /* 0x000000892d2d7210 */ /* 0x000fca0007ffe0ff */
[----:B-1----:R0:W-:Y:S02]  /*4880*/  RED.E.ADD.F32.FTZ.RN.STRONG.GPU [R44.64], R141 ;  /* 0x0000008d2c00798e */ /* 0x0021e4000c10e786 */
.L_x_13423:
[----:B0-----:R-:W-:Y:S05]  /*4890*/  BSYNC B0 ;  /* 0x0000000000007941 */ /* 0x001fea0003800000 */
.L_x_13422:
[----:B------:R0:W2:Y:S01]  /*48a0*/  LDS R135, [R51.X4+0x310] ;  /* 0x0003100033877984 */ /* 0x0000a20000004800 */
[----:B------:R-:W-:Y:S01]  /*48b0*/  BSSY B0, `(.L_x_13424) ;  /* 0x0000005000007945 */ /* 0x000fe20003800000 */
[----:B------:R-:W-:Y:S05]  /*48c0*/  @!P0 BRA `(.L_x_13425) ;  /* 0x0000003000008947 */ /* 0x000fea0003800000 */
[----:B------:R-:W-:-:S05]  /*48d0*/  IMAD.WIDE.U32 R44, R47, c[0x0][0x2b0], R82 ;  /* 0x0000ac002f2c7a25 */ /* 0x000fca00078e0052 */
[----:B------:R-:W-:-:S05]  /*48e0*/  IADD3 R45, R137, R45, RZ ;  /* 0x0000002d892d7210 */ /* 0x000fca0007ffe0ff */
[----:B--2---:R2:W-:Y:S02]  /*48f0*/  RED.E.ADD.F32.FTZ.RN.STRONG.GPU [R44.64], R135 ;  /* 0x000000872c00798e */ /* 0x0045e4000c10e786 */
.L_x_13425:
[----:B------:R-:W-:Y:S05]  /*4900*/  BSYNC B0 ;  /* 0x0000000000007941 */ /* 0x000fea0003800000 */
.L_x_13424:
[----:B--2---:R2:W3:Y:S01]  /*4910*/  LDS R135, [R50.X4+0x390] ;  /* 0x0003900032877984 */ /* 0x0044e20000004800 */
[----:B------:R-:W-:Y:S01]  /*4920*/  BSSY B0, `(.L_x_13426) ;  /* 0x0000005000007945 */ /* 0x000fe20003800000 */
[----:B------:R-:W-:Y:S05]  /*4930*/  @!P1 BRA `(.L_x_13427) ;  /* 0x0000003000009947 */ /* 0x000fea0003800000 */
[----:B------:R-:W-:-:S05]  /*4940*/  IMAD.WIDE.U32 R44, R47, c[0x0][0x2b0], R84 ;  /* 0x0000ac002f2c7a25 */ /* 0x000fca00078e0054 */
[----:B------:R-:W-:-:S05]  /*4950*/  IADD3 R45, R137, R45, RZ ;  /* 0x0000002d892d7210 */ /* 0x000fca0007ffe0ff */
[----:B---3--:R3:W-:Y:S02]  /*4960*/  RED.E.ADD.F32.FTZ.RN.STRONG.GPU [R44.64], R135 ;  /* 0x000000872c00798e */ /* 0x0087e4000c10e786 */
.L_x_13427:
[----:B------:R-:W-:Y:S05]  /*4970*/  BSYNC B0 ;  /* 0x0000000000007941 */ /* 0x000fea0003800000 */
.L_x_13426:
[----:B---3--:R3:W4:Y:S01]  /*4980*/  LDS R135, [R48.X4+0x410] ;  /* 0x0004100030877984 */ /* 0x0087220000004800 */
[----:B------:R-:W-:Y:S01]  /*4990*/  BSSY B0, `(.L_x_13428) ;  /* 0x0000005000007945 */ /* 0x000fe20003800000 */
[----:B------:R-:W-:Y:S05]  /*49a0*/  @!P2 BRA `(.L_x_13429) ;  /* 0x000000300000a947 */ /* 0x000fea0003800000 */
[----:B------:R-:W-:-:S05]  /*49b0*/  IMAD.WIDE.U32 R44, R47, c[0x0][0x2b0], R86 ;  /* 0x0000ac002f2c7a25 */ /* 0x000fca00078e0056 */
[----:B------:R-:W-:-:S05]  /*49c0*/  IADD3 R45, R137, R45, RZ ;  /* 0x0000002d892d7210 */ /* 0x000fca0007ffe0ff */
[----:B----4-:R4:W-:Y:S02]  /*49d0*/  RED.E.ADD.F32.FTZ.RN.STRONG.GPU [R44.64], R135 ;  /* 0x000000872c00798e */ /* 0x0109e4000c10e786 */
.L_x_13429:
[----:B------:R-:W-:Y:S05]  /*49e0*/  BSYNC B0 ;  /* 0x0000000000007941 */ /* 0x000fea0003800000 */
.L_x_13428:
[----:B----4-:R4:W0:Y:S01]  /*49f0*/  LDS R135, [R43.X4+0x490] ;  /* 0x000490002b877984 */ /* 0x0108220000004800 */
[----:B------:R-:W-:Y:S01]  /*4a00*/  BSSY B0, `(.L_x_13430) ;  /* 0x0000005000007945 */ /* 0x000fe20003800000 */
[----:B------:R-:W-:Y:S05]  /*4a10*/  @!P3 BRA `(.L_x_13431) ;  /* 0x000000300000b947 */ /* 0x000fea0003800000 */
[----:B------:R-:W-:-:S05]  /*4a20*/  IMAD.WIDE.U32 R44, R47, c[0x0][0x2b0], R88 ;  /* 0x0000ac002f2c7a25 */ /* 0x000fca00078e0058 */
[----:B------:R-:W-:-:S05]  /*4a30*/  IADD3 R45, R137, R45, RZ ;  /* 0x0000002d892d7210 */ /* 0x000fca0007ffe0ff */
[----:B0-----:R0:W-:Y:S02]  /*4a40*/  RED.E.ADD.F32.FTZ.RN.STRONG.GPU [R44.64], R135 ;  /* 0x000000872c00798e */ /* 0x0011e4000c10e786 */
.L_x_13431:
[----:B------:R-:W-:Y:S05]  /*4a50*/  BSYNC B0 ;  /* 0x0000000000007941 */ /* 0x000fea0003800000 */
.L_x_13430:
[----:B0-----:R0:W2:Y:S01]  /*4a60*/  LDS R135, [R42.X4+0x510] ;  /* 0x000510002a877984 */ /* 0x0010a20000004800 */
[----:B------:R-:W-:Y:S01]  /*4a70*/  BSSY B0, `(.L_x_13432) ;  /* 0x0000006000007945 */ /* 0x000fe20003800000 */
[----:B------:R-:W-:Y:S01]  /*4a80*/  IMAD.WIDE.U32 R44, R47, c[0x0][0x2b0], R92 ;  /* 0x0000ac002f2c7a25 */ /* 0x000fe200078e005c */
[----:B------:R-:W-:Y:S05]  /*4a90*/  @!P4 BRA `(.L_x_13433) ;  /* 0x000000300000c947 */ /* 0x000fea0003800000 */
[----:B------:R-:W-:-:S05]  /*4aa0*/  IMAD.WIDE.U32 R46, R47, c[0x0][0x2b0], R90 ;  /* 0x0000ac002f2e7a25 */ /* 0x000fca00078e005a */
[----:B------:R-:W-:-:S05]  /*4ab0*/  IADD3 R47, R137, R47, RZ ;  /* 0x0000002f892f7210 */ /* 0x000fca0007ffe0ff */
[----:B--2---:R2:W-:Y:S02]  /*4ac0*/  RED.E.ADD.F32.FTZ.RN.STRONG.GPU [R46.64], R135 ;  /* 0x000000872e00798e */ /* 0x0045e4000c10e786 */
.L_x_13433:
[----:B------:R-:W-:Y:S05]  /*4ad0*/  BSYNC B0 ;  /* 0x0000000000007941 */ /* 0x000fea0003800000 */
.L_x_13432:
[----:B--2---:R2:W0:Y:S01]  /*4ae0*/  LDS R47, [R40.X4+0x590] ;  /* 0x00059000282f7984 */ /* 0x0044220000004800 */
[----:B------:R-:W-:Y:S01]  /*4af0*/  BSSY B0, `(.L_x_13434) ;  /* 0x0000004000007945 */ /* 0x000fe20003800000 */
[----:B------:R-:W-:Y:S05]  /*4b00*/  @!P5 BRA `(.L_x_13435) ;  /* 0x000000200000d947 */ /* 0x000fea0003800000 */
[----:B------:R-:W-:-:S05]  /*4b10*/  IADD3 R45, R137, R45, RZ ;  /* 0x0000002d892d7210 */ /* 0x000fca0007ffe0ff */
[----:B0-----:R0:W-:Y:S02]  /*4b20*/  RED.E.ADD.F32.FTZ.RN.STRONG.GPU [R44.64], R47 ;  /* 0x0000002f2c00798e */ /* 0x0011e4000c10e786 */
.L_x_13435:
[----:B------:R-:W-:Y:S05]  /*4b30*/  BSYNC B0 ;  /* 0x0000000000007941 */ /* 0x000fea0003800000 */
.L_x_13434:
[----:B------:R-:W5:Y:S01]  /*4b40*/  SHFL.DOWN PT, R136, R139, 0x1, 0x1f ;  /* 0x08201f008b887f89 */ /* 0x000f6200000e0000 */
[----:B------:R-:W-:Y:S01]  /*4b50*/  ISETP.GT.AND P0, PT, R55, 0x1e, PT ;  /* 0x0000001e3700780c */ /* 0x000fe20003f04270 */
[----:B------:R-:W-:Y:S01]  /*4b60*/  FMUL.FTZ R114, R114, R124 ;  /* 0x0000007c72727220 */ /* 0x000fe20000410000 */
[----:B0-----:R-:W-:Y:S01]  /*4b70*/  MOV R45, R139 ;  /* 0x0000008b002d7202 */ /* 0x001fe20000000f00 */
[----:B------:R-:W0:Y:S01]  /*4b80*/  SHFL.DOWN PT, R137, R127, 0x1, 0x1f ;  /* 0x08201f007f897f89 */ /* 0x000e2200000e0000 */
        /* <DEDUP_REMOVED lines=10> */
[----:B-----5:R-:W-:-:S02]  /*4c30*/  @!P0 FADD.FTZ R45, R45, R136 ;  /* 0x000000882d2d8221 */ /* 0x020fc40000010000 */
[----:B0-----:R-:W-:-:S03]  /*4c40*/  @!P0 FADD.FTZ R46, R46, R137 ;  /* 0x000000892e2e8221 */ /* 0x001fc60000010000 */
[----:B------:R-:W0:Y:S01]  /*4c50*/  SHFL.DOWN PT, R126, R45, 0x2, 0x1f ;  /* 0x08401f002d7e7f89 */ /* 0x000e2200000e0000 */
[----:B--2---:R-:W-:Y:S02]  /*4c60*/  @!P0 FADD.FTZ R47, R47, R138 ;  /* 0x0000008a2f2f8221 */ /* 0x004fe40000010000 */
[----:B---3--:R-:W-:-:S03]  /*4c70*/  @!P0 FADD.FTZ R44, R44, R135 ;  /* 0x000000872c2c8221 */ /* 0x008fc60000010000 */
[----:B------:R-:W2:Y:S01]  /*4c80*/  SHFL.DOWN PT, R134, R47, 0x2, 0x1f ;  /* 0x08401f002f867f89 */ /* 0x000ea200000e0000 */
[----:B------:R-:W-:-:S03]  /*4c90*/  ISETP.GT.AND P0, PT, R55, 0x1d, PT ;  /* 0x0000001d3700780c */ /* 0x000fc60003f04270 */
[----:B------:R-:W3:Y:S04]  /*4ca0*/  SHFL.DOWN PT, R135, R46, 0x2, 0x1f ;  /* 0x08401f002e877f89 */ /* 0x000ee800000e0000 */
[----:B------:R-:W5:Y:S06]  /*4cb0*/  SHFL.DOWN PT, R127, R44, 0x2, 0x1f ;  /* 0x08401f002c7f7f89 */ /* 0x000f6c00000e0000 */
[----:B0-----:R-:W-:-:S05]  /*4cc0*/  @!P0 FADD.FTZ R45, R45, R126 ;  /* 0x0000007e2d2d8221 */ /* 0x001fca0000010000 */
[----:B------:R-:W0:Y:S01]  /*4cd0*/  SHFL.DOWN PT, R126, R45, 0x4, 0x1f ;  /* 0x08801f002d7e7f89 */ /* 0x000e2200000e0000 */
[----:B--2---:R-:W-:Y:S02]  /*4ce0*/  @!P0 FADD.FTZ R47, R47, R134 ;  /* 0x000000862f2f8221 */ /* 0x004fe40000010000 */
[----:B---3--:R-:W-:-:S03]  /*4cf0*/  @!P0 FADD.FTZ R46, R46, R135 ;  /* 0x000000872e2e8221 */ /* 0x008fc60000010000 */
[----:B------:R-:W2:Y:S01]  /*4d00*/  SHFL.DOWN PT, R134, R47, 0x4, 0x1f ;  /* 0x08801f002f867f89 */ /* 0x000ea200000e0000 */
[----:B-----5:R-:W-:-:S03]  /*4d10*/  @!P0 FADD.FTZ R44, R44, R127 ;  /* 0x0000007f2c2c8221 */ /* 0x020fc60000010000 */
[----:B------:R-:W3:Y:S01]  /*4d20*/  SHFL.DOWN PT, R135, R46, 0x4, 0x1f ;  /* 0x08801f002e877f89 */ /* 0x000ee200000e0000 */
[----:B------:R-:W-:-:S03]  /*4d30*/  ISETP.GT.AND P0, PT, R55, 0x1b, PT ;  /* 0x0000001b3700780c */ /* 0x000fc60003f04270 */
[----:B------:R-:W5:Y:S10]  /*4d40*/  SHFL.DOWN PT, R127, R44, 0x4, 0x1f ;  /* 0x08801f002c7f7f89 */ /* 0x000f7400000e0000 */
[----:B0-----:R-:W-:-:S05]  /*4d50*/  @!P0 FADD.FTZ R45, R45, R126 ;  /* 0x0000007e2d2d8221 */ /* 0x001fca0000010000 */
[----:B------:R-:W0:Y:S01]  /*4d60*/  SHFL.DOWN PT, R126, R45, 0x8, 0x1f ;  /* 0x09001f002d7e7f89 */ /* 0x000e2200000e0000 */
[----:B--2---:R-:W-:Y:S02]  /*4d70*/  @!P0 FADD.FTZ R47, R47, R134 ;  /* 0x000000862f2f8221 */ /* 0x004fe40000010000 */
[----:B---3--:R-:W-:-:S03]  /*4d80*/  @!P0 FADD.FTZ R46, R46, R135 ;  /* 0x000000872e2e8221 */ /* 0x008fc60000010000 */
[----:B------:R-:W2:Y:S01]  /*4d90*/  SHFL.DOWN PT, R134, R47, 0x8, 0x1f ;  /* 0x09001f002f867f89 */ /* 0x000ea200000e0000 */
[----:B-----5:R-:W-:-:S03]  /*4da0*/  @!P0 FADD.FTZ R44, R44, R127 ;  /* 0x0000007f2c2c8221 */ /* 0x020fc60000010000 */
[----:B------:R-:W3:Y:S01]  /*4db0*/  SHFL.DOWN PT, R137, R46, 0x8, 0x1f ;  /* 0x09001f002e897f89 */ /* 0x000ee200000e0000 */
[----:B------:R-:W-:Y:S01]  /*4dc0*/  ISETP.GT.AND P0, PT, R55, 0x17, PT ;  /* 0x000000173700780c */ /* 0x000fe20003f04270 */
[C---:B------:R-:W-:Y:S02]  /*4dd0*/  FMUL.FTZ R127, R95.reuse, R125 ;  /* 0x0000007d5f7f7220 */ /* 0x040fe40000410000 */
[----:B------:R-:W5:Y:S02]  /*4de0*/  SHFL.DOWN PT, R135, R44, 0x8, 0x1f ;  /* 0x09001f002c877f89 */ /* 0x000f6400000e0000 */
[-C--:B------:R-:W-:Y:S02]  /*4df0*/  FFMA.FTZ R127, R94, R124.reuse, -R127 ;  /* 0x0000007c5e7f7223 */ /* 0x080fe4000001087f */
[----:B------:R-:W-:Y:S02]  /*4e00*/  FMUL.FTZ R124, R95, R124 ;  /* 0x0000007c5f7c7220 */ /* 0x000fe40000410000 */
[----:B------:R-:W-:-:S02]  /*4e10*/  FMUL.FTZ R127, R102, R127 ;  /* 0x0000007f667f7220 */ /* 0x000fc40000410000 */
[-C--:B------:R-:W-:Y:S02]  /*4e20*/  FFMA.FTZ R124, R94, R125.reuse, R124 ;  /* 0x0000007d5e7c7223 */ /* 0x080fe4000001007c */
[----:B0-----:R-:W-:Y:S02]  /*4e30*/  @!P0 FADD.FTZ R45, R45, R126 ;  /* 0x0000007e2d2d8221 */ /* 0x001fe40000010000 */
[----:B------:R-:W-:Y:S02]  /*4e40*/  FMUL.FTZ R102, R95, R128 ;  /* 0x000000805f667220 */ /* 0x000fe40000410000 */
[----:B------:R-:W-:Y:S01]  /*4e50*/  FFMA.FTZ R125, R116, R125, R114 ;  /* 0x0000007d747d7223 */ /* 0x000fe20000010072 */
[----:B------:R-:W0:Y:S01]  /*4e60*/  SHFL.DOWN PT, R126, R45, 0x10, 0x1f ;  /* 0x0a001f002d7e7f89 */ /* 0x000e2200000e0000 */
[----:B--2---:R-:W-:Y:S02]  /*4e70*/  @!P0 FADD.FTZ R47, R47, R134 ;  /* 0x000000862f2f8221 */ /* 0x004fe40000010000 */
[----:B------:R-:W-:-:S02]  /*4e80*/  FFMA.FTZ R124, R103, R124, R127 ;  /* 0x0000007c677c7223 */ /* 0x000fc4000001007f */
[----:B---3--:R-:W-:Y:S01]  /*4e90*/  @!P0 FADD.FTZ R46, R46, R137 ;  /* 0x000000892e2e8221 */ /* 0x008fe20000010000 */
[----:B------:R-:W-:Y:S01]  /*4ea0*/  SHFL.DOWN PT, R134, R47, 0x10, 0x1f ;  /* 0x0a001f002f867f89 */ /* 0x000fe200000e0000 */
[-C--:B------:R-:W-:Y:S02]  /*4eb0*/  FMUL.FTZ R103, R95, R129.reuse ;  /* 0x000000815f677220 */ /* 0x080fe40000410000 */
[----:B-----5:R-:W-:Y:S01]  /*4ec0*/  @!P0 FADD.FTZ R44, R44, R135 ;  /* 0x000000872c2c8221 */ /* 0x020fe20000010000 */
[----:B------:R-:W2:Y:S01]  /*4ed0*/  SHFL.DOWN PT, R137, R46, 0x10, 0x1f ;  /* 0x0a001f002e897f89 */ /* 0x000ea200000e0000 */
[----:B------:R-:W-:Y:S01]  /*4ee0*/  FFMA.FTZ R129, R94, R129, -R102 ;  /* 0x000000815e817223 */ /* 0x000fe20000010866 */
[----:B------:R-:W-:Y:S01]  /*4ef0*/  ISETP.GT.AND P0, PT, R55, 0xf, PT ;  /* 0x0000000f3700780c */ /* 0x000fe20003f04270 */
[----:B------:R-:W-:Y:S01]  /*4f00*/  FMUL.FTZ R102, R95, R130 ;  /* 0x000000825f667220 */ /* 0x000fe20000410000 */
[----:B------:R-:W3:Y:S01]  /*4f10*/  SHFL.DOWN PT, R135, R44, 0x10, 0x1f ;  /* 0x0a001f002c877f89 */ /* 0x000ee200000e0000 */
[----:B------:R-:W-:-:S02]  /*4f20*/  FFMA.FTZ R124, R112, R125, R124 ;  /* 0x0000007d707c7223 */ /* 0x000fc4000001007c */
[-C--:B------:R-:W-:Y:S02]  /*4f30*/  FFMA.FTZ R112, R115, R128.reuse, R113 ;  /* 0x0000008073707223 */ /* 0x080fe40000010071 */
[C---:B------:R-:W-:Y:S02]  /*4f40*/  FFMA.FTZ R128, R94.reuse, R128, R103 ;  /* 0x000000805e807223 */ /* 0x040fe40000010067 */
[----:B------:R-:W-:Y:S02]  /*4f50*/  FFMA.FTZ R103, R94, R131, -R102 ;  /* 0x000000835e677223 */ /* 0x000fe40000010866 */
[----:B------:R-:W-:Y:S02]  /*4f60*/  FMUL.FTZ R129, R98, R129 ;  /* 0x0000008162817220 */ /* 0x000fe40000410000 */
[----:B------:R-:W-:Y:S02]  /*4f70*/  FMUL.FTZ R98, R95, R132 ;  /* 0x000000845f627220 */ /* 0x000fe40000410000 */
[----:B------:R-:W-:-:S02]  /*4f80*/  FMUL.FTZ R100, R100, R103 ;  /* 0x0000006764647220 */ /* 0x000fc40000410000 */
[-C--:B------:R-:W-:Y:S02]  /*4f90*/  FMUL.FTZ R103, R120, R131.reuse ;  /* 0x0000008378677220 */ /* 0x080fe40000410000 */
[----:B------:R-:W-:Y:S02]  /*4fa0*/  FFMA.FTZ R128, R99, R128, R129 ;  /* 0x0000008063807223 */ /* 0x000fe40000010081 */
[C---:B------:R-:W-:Y:S02]  /*4fb0*/  FMUL.FTZ R131, R95.reuse, R131 ;  /* 0x000000835f837220 */ /* 0x040fe40000410000 */
[-C--:B------:R-:W-:Y:S02]  /*4fc0*/  FMUL.FTZ R95, R95, R133.reuse ;  /* 0x000000855f5f7220 */ /* 0x080fe40000410000 */
[C---:B------:R-:W-:Y:S02]  /*4fd0*/  FFMA.FTZ R99, R94.reuse, R133, -R98 ;  /* 0x000000855e637223 */ /* 0x040fe40000010862 */
[----:B------:R-:W-:-:S02]  /*4fe0*/  FFMA.FTZ R98, R94, R130, R131 ;  /* 0x000000825e627223 */ /* 0x000fc40000010083 */
[----:B------:R-:W-:Y:S02]  /*4ff0*/  FFMA.FTZ R94, R94, R132, R95 ;  /* 0x000000845e5e7223 */ /* 0x000fe4000001005f */
[----:B------:R-:W-:Y:S02]  /*5000*/  FMUL.FTZ R99, R104, R99 ;  /* 0x0000006368637220 */ /* 0x000fe40000410000 */
[----:B0-----:R-:W-:Y:S02]  /*5010*/  @!P0 FADD.FTZ R45, R45, R126 ;  /* 0x0000007e2d2d8221 */ /* 0x001fe40000010000 */
[----:B--2---:R-:W-:Y:S02]  /*5020*/  @!P0 FADD.FTZ R46, R46, R137 ;  /* 0x000000892e2e8221 */ /* 0x004fe40000010000 */
[----:B------:R-:W-:Y:S02]  /*5030*/  @!P0 FADD.FTZ R47, R47, R134 ;  /* 0x000000862f2f8221 */ /* 0x000fe40000010000 */
        /* <DEDUP_REMOVED lines=29> */
.L_x_13437:
[----:B0-----:R-:W-:Y:S05]  /*5210*/  BSYNC B0 ;  /* 0x0000000000007941 */ /* 0x001fea0003800000 */
.L_x_13436:
[----:B------:R-:W-:Y:S02]  /*5220*/  IADD3 R2, R2, 0x1, RZ ;  /* 0x0000000102027810 */ /* 0x000fe40007ffe0ff */
[----:B------:R-:W-:-:S02]  /*5230*/  IADD3 R3, P1, R3, 0x1, RZ ;  /* 0x0000000103037810 */ /* 0x000fc40007f3e0ff */
[----:B------:R-:W-:Y:S02]  /*5240*/  ISETP.GE.AND P0, PT, R2, c[0x0][0x16c], PT ;  /* 0x00005b0002007a0c */ /* 0x000fe40003f06270 */
[----:B------:R-:W-:-:S11]  /*5250*/  IADD3.X R0, RZ, R0, RZ, P1, !PT ;  /* 0x00000000ff007210 */ /* 0x000fd60000ffe4ff */
[----:B------:R-:W-:Y:S01]  /*5260*/  @P0 CALL.REL.NOINC `(.L_x_13407) ;  /* 0x0000001000000944 */ /* 0x000fe20003c00000 */
[----:B------:R-:W-:Y:S05]  /*5270*/  BRA `(.L_x_13438) ;  /* 0xffffce5000007947 */ /* 0x000fea000383ffff */
.L_x_13407:
[----:B------:R-:W-:Y:S01]  /*5280*/  BAR.SYNC.DEFER_BLOCKING 0x0 ;  /* 0x0000000000007b1d */ /* 0x000fe20000010000 */
[----:B------:R-:W-:Y:S01]  /*5290*/  ISETP.NE.AND P5, PT, R63, RZ, PT ;  /* 0x000000ff3f00720c */ /* 0x000fe20003fa5270 */
[----:B------:R-:W-:Y:S01]  /*52a0*/  IMAD R6, R106, c[0x0][0x2d8], RZ ;  /* 0x0000b6006a067a24 */ /* 0x000fe200078e02ff */
[----:B------:R-:W-:Y:S01]  /*52b0*/  F2FP.BF16.PACK_AB R4, R16, R17 ;  /* 0x000000111004723e */ /* 0x000fe200000010ff */
[----:B------:R-:W-:Y:S01]  /*52c0*/  IMAD.WIDE.U32 R2, R107, c[0x0][0x2d8], RZ ;  /* 0x0000b6006b027a25 */ /* 0x000fe200078e00ff */
[----:B------:R-:W-:Y:S01]  /*52d0*/  F2FP.BF16.PACK_AB R5, R14, R15 ;  /* 0x0000000f0e05723e */ /* 0x000fe200000010ff */
[----:B------:R-:W-:Y:S01]  /*52e0*/  BSSY B0, `(.L_x_13439) ;  /* 0x0000025000007945 */ /* 0x000fe20003800000 */
[----:B------:R-:W-:-:S03]  /*52f0*/  LEA R7, P4, R49, c[0x0][0x330], 0x1 ;  /* 0x0000cc0031077a11 */ /* 0x000fc600078808ff */
        /* <DEDUP_REMOVED lines=35> */
.L_x_13440:
[----:B------:R-:W-:Y:S05]  /*5530*/  BSYNC B0 ;  /* 0x0000000000007941 */ /* 0x000fea0003800000 */
.L_x_13439:
        /* <DEDUP_REMOVED lines=8> */
[----:B------:R0:W-:Y:S03]  /*55c0*/  @!P2 STG.E.U16 [R6.64+-0x40], R19 ;  /* 0xffffc0130600a986 */ /* 0x0001e6000c101506 */
[----:B------:R-:W-:Y:S01]  /*55d0*/  FADD.FTZ R12, R11, R12 ;  /* 0x0000000c0b0c7221 */ /* 0x000fe20000010000 */
[----:B------:R-:W-:Y:S03]  /*55e0*/  BAR.SYNC.DEFER_BLOCKING 0x0 ;  /* 0x0000000000007b1d */ /* 0x000fe60000010000 */
[----:B------:R-:W-:-:S02]  /*55f0*/  FADD.FTZ R65, R12, R13 ;  /* 0x0000000d0c417221 */ /* 0x000fc40000010000 */
[----:B0-----:R-:W-:Y:S01]  /*5600*/  IMAD R7, R107, c[0x0][0x2fc], R4 ;  /* 0x0000bf006b077a24 */ /* 0x001fe200078e0204 */
        /* <DEDUP_REMOVED lines=24> */
.L_x_13442:
[----:B------:R-:W-:Y:S05]  /*5790*/  BSYNC B0 ;  /* 0x0000000000007941 */ /* 0x000fea0003800000 */
.L_x_13441:
        /* <DEDUP_REMOVED lines=30> */
.L_x_13401:
        /* <DEDUP_REMOVED lines=24> */
.L_x_13445:
[----:B0-----:R-:W-:Y:S05]  /*5b00*/  BSYNC B0 ;  /* 0x0000000000007941 */ /* 0x001fea0003800000 */
.L_x_13444:
[----:B------:R-:W-:Y:S01]  /*5b10*/  BSSY B0, `(.L_x_13446) ;  /* 0x0000018000007945 */ /* 0x000fe20003800000 */
[----:B------:R-:W-:Y:S05]  /*5b20*/  @!P0 BRA `(.L_x_13447) ;  /* 0x0000015000008947 */ /* 0x000fea0003800000 */
[----:B------:R-:W-:Y:S06]  /*5b30*/  BAR.SYNC.DEFER_BLOCKING 0x0 ;  /* 0x0000000000007b1d */ /* 0x000fec0000010000 */
[----:B------:R-:W3:Y:S04]  /*5b40*/  SHFL.DOWN P0, R0, R65, 0x1, 0x1f ;  /* 0x08201f0041007f89 */ /* 0x000ee80000000000 */
[----:B0-----:R-:W0:Y:S04]  /*5b50*/  S2R R6, SR_LANEID ;  /* 0x0000000000067919 */ /* 0x001e280000000000 */
[----:B------:R-:W2:Y:S01]  /*5b60*/  S2R R15, SR_TID.X ;  /* 0x00000000000f7919 */ /* 0x000ea20000002100 */
        /* <DEDUP_REMOVED lines=14> */
[----:B0-----:R0:W-:Y:S01]  /*5c50*/  RED.E.ADD.F32.FTZ.RN.STRONG.GPU [R70.64], R4 ;  /* 0x000000044600798e */ /* 0x0011e2000c10e786 */
[----:B------:R-:W-:Y:S01]  /*5c60*/  HFMA2.MMA R15, -RZ, RZ, 0, 0 ;  /* 0x00000000ff0f7435 */ /* 0x000fe200000001ff */
[----:B------:R-:W-:Y:S05]  /*5c70*/  BRA `(.L_x_13448) ;  /* 0x0000001000007947 */ /* 0x000fea0003800000 */
.L_x_13447:
[----:B------:R-:W3:Y:S02]  /*5c80*/  S2R R15, SR_TID.X ;  /* 0x00000000000f7919 */ /* 0x000ee40000002100 */
.L_x_13448:
[----:B0-----:R-:W-:Y:S05]  /*5c90*/  BSYNC B0 ;  /* 0x0000000000007941 */ /* 0x001fea0003800000 */
.L_x_13446:
[----:B---3--:R-:W-:-:S13]  /*5ca0*/  ISETP.GE.AND P0, PT, R15, c[0x0][0x16c], PT ;  /* 0x00005b000f007a0c */ /* 0x008fda0003f06270 */
[----:B------:R-:W-:Y:S05]  /*5cb0*/  @P0 EXIT ;  /* 0x000000000000094d */ /* 0x000fea0003800000 */
[C---:B------:R-:W-:Y:S02]  /*5cc0*/  IMAD R0, R110.reuse, c[0x0][0x2c8], RZ ;  /* 0x0000b2006e007a24 */ /* 0x040fe400078e02ff */
[----:B------:R-:W-:Y:S02]  /*5cd0*/  IMAD R110, R110, c[0x0][0x288], RZ ;  /* 0x0000a2006e6e7a24 */ /* 0x000fe400078e02ff */
[----:B------:R-:W-:-:S04]  /*5ce0*/  IMAD.WIDE.U32 R6, R111, c[0x0][0x2c8], RZ ;  /* 0x0000b2006f067a25 */ /* 0x000fc800078e00ff */
[C---:B------:R-:W-:Y:S02]  /*5cf0*/  IMAD R23, R111.reuse, c[0x0][0x2cc], R0 ;  /* 0x0000b3006f177a24 */ /* 0x040fe400078e0200 */
[C---:B--2---:R-:W-:Y:S02]  /*5d00*/  IMAD R21, R111.reuse, c[0x0][0x28c], R110 ;  /* 0x0000a3006f157a24 */ /* 0x044fe400078e026e */
[----:B------:R-:W-:Y:S01]  /*5d10*/  IMAD.WIDE.U32 R8, R111, c[0x0][0x288], RZ ;  /* 0x0000a2006f087a25 */ /* 0x000fe200078e00ff */
[----:B------:R-:W-:-:S04]  /*5d20*/  IADD3 R23, R7, R23, RZ ;  /* 0x0000001707177210 */ /* 0x000fc80007ffe0ff */
[----:B------:R-:W-:Y:S02]  /*5d30*/  IADD3 R21, R9, R21, RZ ;  /* 0x0000001509157210 */ /* 0x000fe40007ffe0ff */
.L_x_13449:
        /* <DEDUP_REMOVED lines=28> */
.L_x_13450:
        /* <DEDUP_REMOVED lines=16> */
.L_x_14761:


//--------------------- .text._Z25selective_scan_bwd_kernelI32Selective_Scan_bwd_kernel_traitsILi32ELi4ELb0ELb1ELb0ELb1ELb0EN3c108BFloat16ENS1_7complexIfEEEEv12SSMParamsBwd --------------------------
	.section	.text._Z25selective_scan_bwd_kernelI32Selective_Scan_bwd_kernel_traitsILi32ELi4ELb0ELb1ELb0ELb1ELb0EN3c108BFloat16ENS1_7complexIfEEEEv12SSMParamsBwd,"ax",@progbits
	.sectioninfo	@"SHI_REGISTERS=157"
	.align	128
        .global         _Z25selective_scan_bwd_kernelI32Selective_Scan_bwd_kernel_traitsILi32ELi4ELb0ELb1ELb0ELb1ELb0EN3c108BFloat16ENS1_7complexIfEEEEv12SSMParamsBwd
        .type           _Z25selective_scan_bwd_kernelI32Selective_Scan_bwd_kernel_traitsILi32ELi4ELb0ELb1ELb0ELb1ELb0EN3c108BFloat16ENS1_7complexIfEEEEv12SSMParamsBwd,@function
        .size           _Z25selective_scan_bwd_kernelI32Selective_Scan_bwd_kernel_traitsILi32ELi4ELb0ELb1ELb0ELb1ELb0EN3c108BFloat16ENS1_7complexIfEEEEv12SSMParamsBwd,(.L_x_14762 - _Z25selective_scan_bwd_kernelI32Selective_Scan_bwd_kernel_traitsILi32ELi4ELb0ELb1ELb0ELb1ELb0EN3c108BFloat16ENS1_7complexIfEEEEv12SSMParamsBwd)
        .other          _Z25selective_scan_bwd_kernelI32Selective_Scan_bwd_kernel_traitsILi32ELi4ELb0ELb1ELb0ELb1ELb0EN3c108BFloat16ENS1_7complexIfEEEEv12SSMParamsBwd,@"STO_CUDA_ENTRY STV_DEFAULT"
_Z25selective_scan_bwd_kernelI32Selective_Scan_bwd_kernel_traitsILi32ELi4ELb0ELb1ELb0ELb1ELb0EN3c108BFloat16ENS1_7complexIfEEEEv12SSMParamsBwd:
.text._Z25selective_scan_bwd_kernelI32Selective_Scan_bwd_kernel_traitsILi32ELi4ELb0ELb1ELb0ELb1ELb0EN3c108BFloat16ENS1_7complexIfEEEEv12SSMParamsBwd:
        /* <DEDUP_REMOVED lines=77> */
[----:B------:R-:W-:Y:S02]  /*04d0*/  IADD3 R23, P1, R11, R2, RZ ;  /* 0x000000020b177210 */ /* 0x000fe40007f3e0ff */
        /* <DEDUP_REMOVED lines=85> */
.L_x_13496:
[----:B------:R-:W-:Y:S01]  /*0a30*/  IADD3 R117, -R85, c[0x0][0x174], RZ ;  /* 0x00005d0055757a10 */ /* 0x000fe20007ffe1ff */
[----:B------:R-:W-:Y:S01]  /*0a40*/  BAR.SYNC.DEFER_BLOCKING 0x0 ;  /* 0x0000000000007b1d */ /* 0x000fe20000010000 */
[----:B------:R-:W-:Y:S02]  /*0a50*/  LOP3.LUT R7, R79, 0x20, RZ, 0xfc, !PT ;  /* 0x000000204f077812 */ /* 0x000fe400078efcff */
[----:B------:R-:W-:Y:S02]  /*0a60*/  LEA R65, R117, 0xffffff80, 0x7 ;  /* 0xffffff8075417811 */ /* 0x000fe400078e38ff */
[----:B------:R-:W-:-:S02]  /*0a70*/  LOP3.LUT R21, R79, 0x40, RZ, 0xfc, !PT ;  /* 0x000000404f157812 */ /* 0x000fc400078efcff */
[----:B------:R-:W-:Y:S02]  /*0a80*/  IADD3 R64, -R65, c[0x0][0x168], RZ ;  /* 0x00005a0041407a10 */ /* 0x000fe40007ffe1ff */
[----:B-1----:R-:W-:Y:S02]  /*0a90*/  MOV R4, R92 ;  /* 0x0000005c00047202 */ /* 0x002fe40000000f00 */
        /* <DEDUP_REMOVED lines=9> */
[----:B0-----:R-:W-:Y:S02]  /*0b30*/  PRMT R24, RZ, 0x7610, R24 ;  /* 0x00007610ff187816 */ /* 0x001fe40000000018 */
        /* <DEDUP_REMOVED lines=16> */
[----:B----4-:R1:W-:Y:S04]  /*0c40*/  STS.U16 [R25+0x80], R19 ;  /* 0x0000801319007388 */ /* 0x0103e80000000400 */
[----:B------:R2:W-:Y:S01]  /*0c50*/  STS.U16 [R25+0xc0], R24 ;  /* 0x0000c01819007388 */ /* 0x0005e20000000400 */
[----:B------:R-:W-:-:S06]  /*0c60*/  NOP ;  /* 0x0000000000007918 */ /* 0x000fcc0000000000 */
[----:B------:R-:W-:Y:S01]  /*0c70*/  LDS.64 R80, [R63] ;  /* 0x000000003f507984 */ /* 0x000fe20000000a00 */
[----:B0-----:R-:W-:Y:S02]  /*0c80*/  MOV R18, R20 ;  /* 0x0000001400127202 */ /* 0x001fe40000000f00 */
[----:B-1----:R-:W-:-:S05]  /*0c90*/  MOV R19, R23 ;  /* 0x0000001700137202 */ /* 0x002fca0000000f00 */
[C-C-:B------:R-:W-:Y:S01]  /*0ca0*/  @!P0 IMAD.WIDE R4, R79.reuse, 0x2, R18.reuse ;  /* 0x000000024f048825 */ /* 0x140fe200078e0212 */
[----:B------:R-:W-:Y:S03]  /*0cb0*/  BAR.SYNC.DEFER_BLOCKING 0x0 ;  /* 0x0000000000007b1d */ /* 0x000fe60000010000 */
[----:B------:R-:W-:-:S04]  /*0cc0*/  @!P1 IMAD.WIDE R6, R79, 0x2, R18 ;  /* 0x000000024f069825 */ /* 0x000fc800078e0212 */
[----:B------:R-:W-:-:S04]  /*0cd0*/  @!P2 IMAD.WIDE R20, R79, 0x2, R18 ;  /* 0x000000024f14a825 */ /* 0x000fc800078e0212 */
[----:B------:R-:W-:Y:S01]  /*0ce0*/  @!P3 IMAD.WIDE R22, R79, 0x2, R18 ;  /* 0x000000024f16b825 */ /* 0x000fe200078e0212 */
[----:B------:R0:W3:Y:S04]  /*0cf0*/  @!P0 LDG.E.U16 R26, [R4.64] ;  /* 0x00000004041a8981 */ /* 0x0000e8000c1e1500 */
[----:B------:R1:W4:Y:S04]  /*0d00*/  @!P1 LDG.E.U16 R28, [R6.64+0x40] ;  /* 0x00004004061c9981 */ /* 0x000328000c1e1500 */
[----:B------:R-:W4:Y:S04]  /*0d10*/  @!P2 LDG.E.U16 R30, [R20.64+0x80] ;  /* 0x00008004141ea981 */ /* 0x000f28000c1e1500 */
[----:B------:R-:W4:Y:S01]  /*0d20*/  @!P3 LDG.E.U16 R32, [R22.64+0xc0] ;  /* 0x0000c0041620b981 */ /* 0x000f22000c1e1500 */
[----:B0-----:R-:W-:-:S02]  /*0d30*/  MOV R4, R90 ;  /* 0x0000005a00047202 */ /* 0x001fc40000000f00 */
[----:B------:R-:W-:Y:S02]  /*0d40*/  MOV R5, R89 ;  /* 0x0000005900057202 */ /* 0x000fe40000000f00 */
[----:B------:R-:W-:Y:S02]  /*0d50*/  PRMT R0, RZ, 0x7610, R0 ;  /* 0x00007610ff007816 */ /* 0x000fe40000000000 */
[----:B--2---:R-:W-:Y:S01]  /*0d60*/  PRMT R24, RZ, 0x7610, R24 ;  /* 0x00007610ff187816 */ /* 0x004fe20000000018 */
[----:B-1----:R-:W-:Y:S01]  /*0d70*/  IMAD.WIDE R6, R79, 0x2, R4 ;  /* 0x000000024f067825 */ /* 0x002fe200078e0204 */
        /* <DEDUP_REMOVED lines=16> */
[--C-:B-----5:R-:W-:Y:S02]  /*0e80*/  FADD.FTZ R62, R62, R101.reuse ;  /* 0x000000653e3e7221 */ /* 0x120fe40000010000 */
        /* <DEDUP_REMOVED lines=10> */
[----:B------:R-:W-:Y:S01]  /*0f30*/  STS.U16 [R25+0xc0], R36 ;  /* 0x0000c02419007388 */ /* 0x000fe20000000400 */
[----:B------:R-:W-:-:S06]  /*0f40*/  NOP ;  /* 0x0000000000007918 */ /* 0x000fcc0000000000 */
[----:B------:R-:W0:Y:S01]  /*0f50*/  LDS.64 R4, [R63] ;  /* 0x000000003f047984 */ /* 0x000e220000000a00 */
[----:B------:R-:W-:Y:S01]  /*0f60*/  FADD.FTZ R61, R0, R101 ;  /* 0x00000065003d7221 */ /* 0x000fe20000010000 */
[--C-:B------:R-:W-:Y:S02]  /*0f70*/  PRMT R0, RZ, 0x5410, R80.reuse ;  /* 0x00005410ff007816 */ /* 0x100fe40000000050 */
[----:B------:R-:W-:Y:S02]  /*0f80*/  PRMT R20, RZ, 0x7610, R80 ;  /* 0x00007610ff147816 */ /* 0x000fe40000000050 */
[----:B------:R-:W-:Y:S02]  /*0f90*/  FSETP.GTU.FTZ.AND P2, PT, R61, 20, PT ;  /* 0x41a000003d00780b */ /* 0x000fe40003f5c000 */
[--C-:B0-----:R-:W-:Y:S02]  /*0fa0*/  PRMT R49, RZ, 0x5410, R4.reuse ;  /* 0x00005410ff317816 */ /* 0x101fe40000000004 */
[----:B------:R-:W-:-:S03]  /*0fb0*/  PRMT R7, RZ, 0x7610, R4 ;  /* 0x00007610ff077816 */ /* 0x000fc60000000004 */
[----:B------:R-:W-:-:S06]  /*0fc0*/  FFMA.FTZ R96, R49, R0, R96 ;  /* 0x0000000031607223 */ /* 0x000fcc0000010060 */
        /* <DEDUP_REMOVED lines=32> */
.L_x_13453:
[----:B------:R-:W-:Y:S05]  /*11d0*/  BSYNC B0 ;  /* 0x0000000000007941 */ /* 0x000fea0003800000 */
.L_x_13452:
        /* <DEDUP_REMOVED lines=33> */
.L_x_13455:
[----:B------:R-:W-:Y:S05]  /*13f0*/  BSYNC B0 ;  /* 0x0000000000007941 */ /* 0x000fea0003800000 */
.L_x_13454:
        /* <DEDUP_REMOVED lines=33> */
.L_x_13457:
[----:B------:R-:W-:Y:S05]  /*1610*/  BSYNC B0 ;  /* 0x0000000000007941 */ /* 0x000fea0003800000 */
.L_x_13456:
        /* <DEDUP_REMOVED lines=33> */
.L_x_13459:
[----:B------:R-:W-:Y:S05]  /*1830*/  BSYNC B0 ;  /* 0x0000000000007941 */ /* 0x000fea0003800000 */
.L_x_13458:
[----:B------:R-:W-:Y:S01]  /*1840*/  MOV R4, c[0x0][0x16c] ;  /* 0x00005b0000047a02 */ /* 0x000fe20000000f00 */
[----:B------:R-:W-:Y:S01]  /*1850*/  FFMA.FTZ R20, R7, R20, R96 ;  /* 0x0000001407147223 */ /* 0x000fe20000010060 */
[----:B------:R-:W-:Y:S01]  /*1860*/  PRMT R0, RZ, 0x5410, R81 ;  /* 0x00005410ff007816 */ /* 0x000fe20000000051 */
[----:B------:R-:W-:Y:S01]  /*1870*/  BAR.SYNC.DEFER_BLOCKING 0x0 ;  /* 0x0000000000007b1d */ /* 0x000fe20000010000 */
[----:B------:R-:W-:Y:S01]  /*1880*/  ISETP.GE.AND P0, PT, R4, 0x1, PT ;  /* 0x000000010400780c */ /* 0x000fe20003f06270 */
[----:B------:R-:W-:Y:S01]  /*1890*/  HFMA2.MMA R58, -RZ, RZ, 0, 0 ;  /* 0x00000000ff3a7435 */ /* 0x000fe200000001ff */
[--C-:B------:R-:W-:Y:S01]  /*18a0*/  PRMT R35, RZ, 0x5410, R5.reuse ;  /* 0x00005410ff237816 */ /* 0x100fe20000000005 */
[----:B------:R-:W-:Y:S01]  /*18b0*/  CS2R R56, SRZ ;  /* 0x0000000000387805 */ /* 0x000fe2000001ff00 */
[----:B------:R-:W-:Y:S01]  /*18c0*/  PRMT R37, RZ, 0x7610, R5 ;  /* 0x00007610ff257816 */ /* 0x000fe20000000005 */
[----:B------:R-:W-:Y:S01]  /*18d0*/  FMUL.FTZ R54, R49, R102 ;  /* 0x0000006631367220 */ /* 0x000fe20000410000 */
        /* <DEDUP_REMOVED lines=8> */
[----:B------:R-:W-:Y:S01]  /*1960*/  MOV R4, R8 ;  /* 0x0000000800047202 */ /* 0x000fe20000000f00 */
[----:B------:R-:W-:Y:S01]  /*1970*/  IMAD R0, R119, c[0x0][0x2a0], RZ ;  /* 0x0000a80077007a24 */ /* 0x000fe200078e02ff */
[----:B------:R-:W-:Y:S01]  /*1980*/  MOV R5, R3 ;  /* 0x0000000300057202 */ /* 0x000fe20000000f00 */
[----:B------:R-:W-:Y:S01]  /*1990*/  FADD.FTZ R49, R49, R49 ;  /* 0x0000003131317221 */ /* 0x000fe20000010000 */
[----:B------:R-:W-:Y:S01]  /*19a0*/  IADD3 R50, R117, -0x1, RZ ;  /* 0xffffffff75327810 */ /* 0x000fe20007ffe0ff */
[----:B------:R-:W-:Y:S01]  /*19b0*/  FADD.FTZ R48, R7, R7 ;  /* 0x0000000707307221 */ /* 0x000fe20000010000 */
[----:B------:R-:W-:Y:S01]  /*19c0*/  MOV R47, RZ ;  /* 0x000000ff002f7202 */ /* 0x000fe20000000f00 */
[C---:B------:R-:W-:Y:S01]  /*19d0*/  IMAD.WIDE.U32 R20, R99.reuse, c[0x0][0x2a0], R4 ;  /* 0x0000a80063147a25 */ /* 0x040fe200078e0004 */
[----:B------:R-:W-:Y:S01]  /*19e0*/  MOV R58, RZ ;  /* 0x000000ff003a7202 */ /* 0x000fe20000000f00 */
[----:B------:R-:W-:Y:S01]  /*19f0*/  CS2R R56, SRZ ;  /* 0x0000000000387805 */ /* 0x000fe2000001ff00 */
[----:B------:R-:W-:Y:S01]  /*1a00*/  MOV R45, RZ ;  /* 0x000000ff002d7202 */ /* 0x000fe20000000f00 */
[----:B------:R-:W-:Y:S01]  /*1a10*/  IMAD R5, R99, c[0x0][0x2a4], R0 ;  /* 0x0000a90063057a24 */ /* 0x000fe200078e0200 */
[----:B------:R-:W-:Y:S01]  /*1a20*/  LEA R4, P0, R20, c[0x0][0x318], 0x3 ;  /* 0x0000c60014047a11 */ /* 0x000fe200078018ff */
[----:B------:R-:W-:Y:S01]  /*1a30*/  FADD.FTZ R46, R35, R35 ;  /* 0x00000023232e7221 */ /* 0x000fe20000010000 */
[----:B------:R-:W-:Y:S01]  /*1a40*/  LEA.HI R0, R50, R50, RZ, 0x1 ;  /* 0x0000003232007211 */ /* 0x000fe200078f08ff */
[----:B------:R-:W-:Y:S01]  /*1a50*/  FADD.FTZ R44, R37, R37 ;  /* 0x00000025252c7221 */ /* 0x000fe20000010000 */
[----:B------:R-:W-:-:S02]  /*1a60*/  IADD3 R5, R21, R5, RZ ;  /* 0x0000000515057210 */ /* 0x000fc40007ffe0ff */
[----:B------:R-:W-:Y:S02]  /*1a70*/  IADD3 R21, R85, -c[0x0][0x174], RZ ;  /* 0x80005d0055157a10 */ /* 0x000fe40007ffe0ff */
[----:B------:R-:W-:Y:S02]  /*1a80*/  LEA.HI.X R5, R20, c[0x0][0x31c], R5, 0x3, P0 ;  /* 0x0000c70014057a11 */ /* 0x000fe400000f1c05 */
[----:B------:R-:W-:Y:S01]  /*1a90*/  LOP3.LUT R23, R0, 0xfffffe, RZ, 0xc0, !PT ;  /* 0x00fffffe00177812 */ /* 0x000fe200078ec0ff */
[----:B------:R-:W-:Y:S01]  /*1aa0*/  IMAD R21, R21, -0x100, RZ ;  /* 0xffffff0015157824 */ /* 0x000fe200078e02ff */
[----:B------:R-:W-:Y:S01]  /*1ab0*/  MOV R0, RZ ;  /* 0x000000ff00007202 */ /* 0x000fe20000000f00 */
[----:B------:R-:W-:Y:S01]  /*1ac0*/  IMAD.WIDE.U32 R4, R97, 0x4, R4 ;  /* 0x0000000461047825 */ /* 0x000fe200078e0004 */
[----:B------:R-:W-:Y:S02]  /*1ad0*/  IADD3 R50, R50, -R23, RZ ;  /* 0x8000001732327210 */ /* 0x000fe40007ffe0ff */
[----:B------:R-:W-:-:S03]  /*1ae0*/  MOV R55, RZ ;  /* 0x000000ff00377202 */ /* 0x000fc60000000f00 */
        /* <DEDUP_REMOVED lines=17> */
.L_x_13491:
        /* <DEDUP_REMOVED lines=10> */
[-C--:B------:R-:W-:Y:S02]  /*1ca0*/  ISETP.GE.AND P2, PT, R72, R39.reuse, PT ;  /* 0x000000274800720c */ /* 0x080fe40003f46270 */
[----:B------:R-:W-:Y:S01]  /*1cb0*/  PRMT R37, RZ, 0x7610, R37 ;  /* 0x00007610ff257816 */ /* 0x000fe20000000025 */
[----:B------:R-:W-:Y:S01]  /*1cc0*/  IMAD.WIDE.U32 R4, R47, c[0x0][0x188], R4 ;  /* 0x000062002f047a25 */ /* 0x000fe200078e0004 */
[----:B------:R-:W-:-:S04]  /*1cd0*/  ISETP.GE.AND P3, PT, R71, R39, PT ;  /* 0x000000274700720c */ /* 0x000fc80003f66270 */
        /* <DEDUP_REMOVED lines=8> */
[----:B--2---:R-:W2:Y:S01]  /*1d60*/  LDG.E.64 R34, [R34.64] ;  /* 0x0000000422227981 */ /* 0x004ea2000c1e1b00 */
[----:B------:R-:W-:Y:S02]  /*1d70*/  PRMT R36, RZ, 0x7610, R36 ;  /* 0x00007610ff247816 */ /* 0x000fe40000000024 */
[----:B------:R-:W-:-:S02]  /*1d80*/  LEA.HI.X R5, R6, R87, R5, 0x1, P4 ;  /* 0x0000005706057211 */ /* 0x000fc400020f0c05 */
[----:B------:R-:W-:-:S03]  /*1d90*/  PRMT R40, RZ, 0x7610, R40 ;  /* 0x00007610ff287816 */ /* 0x000fc60000000028 */
[----:B---3--:R0:W3:Y:S04]  /*1da0*/  @!P1 LDG.E.U16 R36, [R4.64] ;  /* 0x0000000404249981 */ /* 0x0080e8000c1e1500 */
[----:B------:R0:W4:Y:S01]  /*1db0*/  @!P2 LDG.E.U16 R37, [R4.64+0x40] ;  /* 0x000040040425a981 */ /* 0x000122000c1e1500 */
[-C--:B------:R-:W-:Y:S02]  /*1dc0*/  ISETP.GE.AND P1, PT, R70, R39.reuse, PT ;  /* 0x000000274600720c */ /* 0x080fe40003f26270 */
[-C--:B------:R-:W-:Y:S01]  /*1dd0*/  ISETP.GE.AND P2, PT, R69, R39.reuse, PT ;  /* 0x000000274500720c */ /* 0x080fe20003f46270 */
[----:B------:R0:W4:Y:S01]  /*1de0*/  @!P3 LDG.E.U16 R40, [R4.64+0x80] ;  /* 0x000080040428b981 */ /* 0x000122000c1e1500 */
        /* <DEDUP_REMOVED lines=24> */
[-C--:B------:R-:W-:Y:S02]  /*1f70*/  LEA.HI.SX32 R7, R5, R86.reuse, 0x1b ;  /* 0x0000005605077211 */ /* 0x080fe400078fdaff */
[----:B------:R-:W-:Y:S02]  /*1f80*/  LEA.HI.SX32 R4, R86, R86, 0x1b ;  /* 0x0000005656047211 */ /* 0x000fe400078fdaff */
[----:B------:R-:W-:Y:S02]  /*1f90*/  SHF.L.U32 R42, R7, 0x1, RZ ;  /* 0x00000001072a7819 */ /* 0x000fe400000006ff */
[----:B------:R-:W-:Y:S02]  /*1fa0*/  SHF.L.U32 R5, R4, 0x1, RZ ;  /* 0x0000000104057819 */ /* 0x000fe400000006ff */
        /* <DEDUP_REMOVED lines=12> */
[----:B------:R-:W-:Y:S02]  /*2070*/  LEA.HI.SX32 R113, R113, R86, 0x1b ;  /* 0x0000005671717211 */ /* 0x000fe400078fdaff */
[----:B------:R-:W-:-:S02]  /*2080*/  SHF.L.U32 R112, R109, 0x1, RZ ;  /* 0x000000016d707819 */ /* 0x000fc400000006ff */
[----:B------:R-:W-:Y:S02]  /*2090*/  SHF.L.U32 R111, R111, 0x1, RZ ;  /* 0x000000016f6f7819 */ /* 0x000fe400000006ff */
[----:B------:R-:W-:Y:S02]  /*20a0*/  SHF.L.U32 R114, R113, 0x1, RZ ;  /* 0x0000000171727819 */ /* 0x000fe400000006ff */
[C---:B------:R-:W-:Y:S02]  /*20b0*/  ISETP.NE.AND P3, PT, R97.reuse, RZ, PT ;  /* 0x000000ff6100720c */ /* 0x040fe40003f65270 */
[----:B------:R-:W-:Y:S01]  /*20c0*/  ISETP.NE.AND P2, PT, R97, 0x1f, PT ;  /* 0x0000001f6100780c */ /* 0x000fe20003f45270 */
[----:B------:R-:W-:Y:S01]  /*20d0*/  BSSY B0, `(.L_x_13461) ;  /* 0x000007e000007945 */ /* 0x000fe20003800000 */
[----:B--2---:R-:W-:Y:S02]  /*20e0*/  FMUL.FTZ R6, R34, 1.4426950216293334961 ;  /* 0x3fb8aa3b22067820 */ /* 0x004fe40000410000 */
[----:B------:R-:W-:-:S02]  /*20f0*/  FMUL.FTZ R7, R35, R61 ;  /* 0x0000003d23077220 */ /* 0x000fc40000410000 */
[----:B------:R-:W-:Y:S02]  /*2100*/  FMUL.FTZ R4, R6, R61 ;  /* 0x0000003d06047220 */ /* 0x000fe40000410000 */
[----:B------:R-:W-:Y:S01]  /*2110*/  FMUL.RZ R116, R7, 0.15915493667125701904 ;  /* 0x3e22f98307747820 */ /* 0x000fe2000040c000 */
[----:B---3--:R-:W-:Y:S03]  /*2120*/  STS.U16 [R5], R36 ;  /* 0x0000002405007388 */ /* 0x008fe60000000400 */
[----:B------:R-:W-:Y:S01]  /*2130*/  MUFU.EX2 R4, R4 ;  /* 0x0000000400047308 */ /* 0x000fe20000000800 */
[----:B----4-:R0:W-:Y:S07]  /*2140*/  STS.U16 [R42+0x40], R37 ;  /* 0x000040252a007388 */ /* 0x0101ee0000000400 */
[----:B------:R-:W1:Y:S01]  /*2150*/  MUFU.COS R115, R116 ;  /* 0x0000007400737308 */ /* 0x000e620000000000 */
[----:B------:R-:W-:-:S07]  /*2160*/  IADD3 R7, R86, 0x60, RZ ;  /* 0x0000006056077810 */ /* 0x000fce0007ffe0ff */
[----:B0-----:R-:W0:Y:S01]  /*2170*/  MUFU.SIN R37, R116 ;  /* 0x0000007400257308 */ /* 0x001e220000000400 */
[----:B------:R-:W-:-:S04]  /*2180*/  LEA.HI.SX32 R7, R7, R86, 0x1b ;  /* 0x0000005607077211 */ /* 0x000fc800078fdaff */
[----:B------:R-:W-:Y:S01]  /*2190*/  SHF.L.U32 R108, R7, 0x1, RZ ;  /* 0x00000001076c7819 */ /* 0x000fe200000006ff */
[C---:B-1----:R-:W-:Y:S01]  /*21a0*/  FMUL.FTZ R36, R4.reuse, R115 ;  /* 0x0000007304247220 */ /* 0x042fe20000410000 */
[----:B------:R1:W-:Y:S01]  /*21b0*/  STS.U16 [R121+0x80], R40 ;  /* 0x0000802879007388 */ /* 0x0003e20000000400 */
[----:B0-----:R-:W-:Y:S01]  /*21c0*/  FMUL.FTZ R37, R4, R37 ;  /* 0x0000002504257220 */ /* 0x001fe20000410000 */
[----:B------:R-:W-:Y:S02]  /*21d0*/  LEA.HI.SX32 R4, R63, R63, 0x1b ;  /* 0x0000003f3f047211 */ /* 0x000fe400078fdaff */
[----:B------:R-:W-:Y:S02]  /*21e0*/  STS.U16 [R108+0xc0], R41 ;  /* 0x0000c0296c007388 */ /* 0x000fe40000000400 */
[----:B------:R-:W-:Y:S02]  /*21f0*/  SHF.L.U32 R7, R4, 0x1, RZ ;  /* 0x0000000104077819 */ /* 0x000fe400000006ff */
[----:B------:R-:W-:Y:S04]  /*2200*/  STS.U16 [R110+0x100], R43 ;  /* 0x0001002b6e007388 */ /* 0x000fe80000000400 */
[----:B------:R0:W-:Y:S04]  /*2210*/  STS.U16 [R112+0x140], R105 ;  /* 0x0001406970007388 */ /* 0x0001e80000000400 */
[----:B------:R-:W-:Y:S04]  /*2220*/  STS.U16 [R111+0x180], R106 ;  /* 0x0001806a6f007388 */ /* 0x000fe80000000400 */
[----:B------:R-:W-:Y:S01]  /*2230*/  STS.U16 [R114+0x1c0], R107 ;  /* 0x0001c06b72007388 */ /* 0x000fe20000000400 */
[----:B------:R-:W-:-:S06]  /*2240*/  NOP ;  /* 0x0000000000007918 */ /* 0x000fcc0000000000 */
[----:B------:R-:W2:Y:S04]  /*2250*/  LDS.U16 R114, [R7+0x2] ;  /* 0x0000020007727984 */ /* 0x000ea80000000400 */
[----:B------:R-:W3:Y:S01]  /*2260*/  LDS.U16 R116, [R7] ;  /* 0x0000000007747984 */ /* 0x000ee20000000400 */
[----:B------:R-:W-:Y:S02]  /*2270*/  LEA R5, R50, R47, 0x8 ;  /* 0x0000002f32057211 */ /* 0x000fe400078e40ff */
[----:B------:R-:W-:Y:S01]  /*2280*/  @P3 IADD3 R5, R97, 0x200, RZ ;  /* 0x0000020061053810 */ /* 0x000fe20007ffe0ff */
[----:B------:R-:W4:Y:S01]  /*2290*/  LDS.U16 R115, [R7+0x4] ;  /* 0x0000040007737984 */ /* 0x000f220000000400 */
[----:B-1----:R-:W-:Y:S02]  /*22a0*/  @P0 IADD3 R40, R117, -0x2, RZ ;  /* 0xfffffffe75280810 */ /* 0x002fe40007ffe0ff */
[----:B0-----:R-:W-:Y:S01]  /*22b0*/  SHF.L.U32 R105, R5, 0x3, RZ ;  /* 0x0000000305697819 */ /* 0x001fe200000006ff */
[----:B------:R-:W0:Y:S04]  /*22c0*/  LDS.U16 R113, [R7+0x6] ;  /* 0x0000060007717984 */ /* 0x000e280000000400 */
[----:B------:R-:W-:Y:S01]  /*22d0*/  LDS.U16 R108, [R7+0x8] ;  /* 0x00000800076c7984 */ /* 0x000fe20000000400 */
[----:B------:R-:W-:-:S03]  /*22e0*/  @P0 IMAD R41, R40, c[0x0][0x16c], R47 ;  /* 0x00005b0028290a24 */ /* 0x000fc600078e022f */
[----:B------:R-:W1:Y:S04]  /*22f0*/  LDS.U16 R106, [R7+0xa] ;  /* 0x00000a00076a7984 */ /* 0x000e680000000400 */
[----:B------:R-:W-:Y:S04]  /*2300*/  LDS.U16 R109, [R7+0xc] ;  /* 0x00000c00076d7984 */ /* 0x000fe80000000400 */
[----:B------:R2:W0:Y:S01]  /*2310*/  LDS.U16 R107, [R7+0xe] ;  /* 0x00000e00076b7984 */ /* 0x0004220000000400 */
[----:B------:R-:W-:-:S03]  /*2320*/  FMUL.FTZ R40, R35, R62 ;  /* 0x0000003e23287220 */ /* 0x000fc60000410000 */
[----:B------:R2:W-:Y:S04]  /*2330*/  STS.64 [R105+0xa80], R36 ;  /* 0x000a802469007388 */ /* 0x0005e80000000a00 */
[----:B------:R-:W5:Y:S01]  /*2340*/  LDG.E.64 R38, [R38.64] ;  /* 0x0000000426267981 */ /* 0x000f62000c1e1b00 */
[----:B------:R-:W-:Y:S02]  /*2350*/  FMUL.RZ R110, R40, 0.15915493667125701904 ;  /* 0x3e22f983286e7820 */ /* 0x000fe4000040c000 */
[C---:B------:R-:W-:Y:S02]  /*2360*/  FMUL.FTZ R40, R6.reuse, R62 ;  /* 0x0000003e06287220 */ /* 0x040fe40000410000 */
[----:B------:R-:W-:Y:S01]  /*2370*/  MUFU.SIN R129, R110 ;  /* 0x0000006e00817308 */ /* 0x000fe20000000400 */
[----:B------:R-:W-:Y:S01]  /*2380*/  @P0 IMAD.WIDE R4, R41, 0x10, R14 ;  /* 0x0000001029040825 */ /* 0x000fe200078e020e */
[----:B------:R-:W-:Y:S01]  /*2390*/  CS2R R42, SRZ ;  /* 0x00000000002a7805 */ /* 0x000fe2000001ff00 */
[----:B------:R-:W-:Y:S02]  /*23a0*/  BAR.SYNC.DEFER_BLOCKING 0x0 ;  /* 0x0000000000007b1d */ /* 0x000fe40000010000 */
[----:B--2---:R-:W-:-:S04]  /*23b0*/  FMUL.FTZ R7, R6, R59 ;  /* 0x0000003b06077220 */ /* 0x004fc80000410000 */
[----:B------:R-:W2:Y:S01]  /*23c0*/  MUFU.EX2 R40, R40 ;  /* 0x0000002800287308 */ /* 0x000ea20000000800 */
[----:B------:R-:W-:Y:S02]  /*23d0*/  FMUL.FTZ R105, R6, R60 ;  /* 0x0000003c06697220 */ /* 0x000fe40000410000 */
[----:B------:R-:W-:Y:S01]  /*23e0*/  FMUL.FTZ R6, R35, R59 ;  /* 0x0000003b23067220 */ /* 0x000fe20000410000 */
[----:B------:R-:W-:-:S04]  /*23f0*/  PRMT R114, RZ, 0x5410, R114 ;  /* 0x00005410ff727816 */ /* 0x000fc80000000072 */
[----:B------:R0:W0:Y:S01]  /*2400*/  MUFU.COS R41, R110 ;  /* 0x0000006e00297308 */ /* 0x0000220000000000 */
[----:B------:R-:W-:Y:S01]  /*2410*/  FMUL.RZ R111, R6, 0.15915493667125701904 ;  /* 0x3e22f983066f7820 */ /* 0x000fe2000040c000 */
[----:B---3--:R-:W-:Y:S01]  /*2420*/  PRMT R116, RZ, 0x5410, R116 ;  /* 0x00005410ff747816 */ /* 0x008fe20000000074 */
[----:B------:R-:W-:Y:S01]  /*2430*/  FMUL.FTZ R141, R114, R61 ;  /* 0x0000003d728d7220 */ /* 0x000fe20000410000 */
[----:B------:R-:W-:-:S03]  /*2440*/  PRMT R112, RZ, 0x5410, R80 ;  /* 0x00005410ff707816 */ /* 0x000fc60000000050 */
[----:B------:R-:W-:Y:S01]  /*2450*/  FMUL.FTZ R139, R116, R61 ;  /* 0x0000003d748b7220 */ /* 0x000fe20000410000 */
[----:B------:R-:W-:Y:S01]  /*2460*/  MUFU.EX2 R7, R7 ;  /* 0x0000000700077308 */ /* 0x000fe20000000800 */
[----:B------:R3:W5:Y:S01]  /*2470*/  @P0 LDG.E.64 R42, [R4.64+0x8] ;  /* 0x00000804042a0981 */ /* 0x000762000c1e1b00 */
[----:B--2---:R-:W-:Y:S02]  /*2480*/  FMUL.FTZ R129, R40, R129 ;  /* 0x0000008128817220 */ /* 0x004fe40000410000 */
[----:B------:R-:W-:-:S04]  /*2490*/  FMUL.FTZ R141, R112, R141 ;  /* 0x0000008d708d7220 */ /* 0x000fc80000410000 */
[----:B------:R-:W-:Y:S01]  /*24a0*/  MUFU.COS R126, R111 ;  /* 0x0000006f007e7308 */ /* 0x000fe20000000000 */
[----:B---3--:R-:W-:-:S07]  /*24b0*/  FMUL.FTZ R5, R35, R60 ;  /* 0x0000003c23057220 */ /* 0x008fce0000410000 */
[----:B------:R2:W3:Y:S01]  /*24c0*/  MUFU.SIN R4, R111 ;  /* 0x0000006f00047308 */ /* 0x0004e20000000400 */
[----:B0-----:R-:W-:Y:S02]  /*24d0*/  FMUL.RZ R110, R5, 0.15915493667125701904 ;  /* 0x3e22f983056e7820 */ /* 0x001fe4000040c000 */
[----:B------:R-:W-:Y:S01]  /*24e0*/  FMUL.FTZ R139, R112, R139 ;  /* 0x0000008b708b7220 */ /* 0x000fe20000410000 */
[----:B----4-:R-:W-:Y:S01]  /*24f0*/  PRMT R115, RZ, 0x5410, R115 ;  /* 0x00005410ff737816 */ /* 0x010fe20000000073 */
[----:B------:R-:W-:Y:S01]  /*2500*/  FMUL.FTZ R130, R40, R41 ;  /* 0x0000002928827220 */ /* 0x000fe20000410000 */
[----:B------:R-:W-:Y:S01]  /*2510*/  PRMT R113, RZ, 0x5410, R113 ;  /* 0x00005410ff717816 */ /* 0x000fe20000000071 */
[C---:B------:R-:W-:Y:S01]  /*2520*/  FMUL.FTZ R5, R129.reuse, R141 ;  /* 0x0000008d81057220 */ /* 0x040fe20000410000 */
[----:B------:R-:W-:Y:S01]  /*2530*/  MUFU.EX2 R105, R105 ;  /* 0x0000006900697308 */ /* 0x000fe20000000800 */
[----:B------:R-:W-:Y:S01]  /*2540*/  FMUL.FTZ R40, R129, R139 ;  /* 0x0000008b81287220 */ /* 0x000fe20000410000 */
[----:B--2---:R-:W-:Y:S01]  /*2550*/  PRMT R111, RZ, 0x7610, R80 ;  /* 0x00007610ff6f7816 */ /* 0x004fe20000000050 */
[----:B------:R-:W-:-:S05]  /*2560*/  FMUL.FTZ R142, R115, R62 ;  /* 0x0000003e738e7220 */ /* 0x000fca0000410000 */
[----:B------:R-:W0:Y:S01]  /*2570*/  MUFU.COS R6, R110 ;  /* 0x0000006e00067308 */ /* 0x000e220000000000 */
[C---:B------:R-:W-:Y:S02]  /*2580*/  FFMA.FTZ R5, R130.reuse, R139, -R5 ;  /* 0x0000008b82057223 */ /* 0x040fe40000010805 */
[----:B------:R-:W-:Y:S02]  /*2590*/  FMUL.FTZ R140, R113, R62 ;  /* 0x0000003e718c7220 */ /* 0x000fe40000410000 */
[----:B------:R-:W-:-:S03]  /*25a0*/  FFMA.FTZ R40, R130, R141, R40 ;  /* 0x0000008d82287223 */ /* 0x000fc60000010028 */
[----:B------:R2:W4:Y:S01]  /*25b0*/  MUFU.SIN R124, R110 ;  /* 0x0000006e007c7308 */ /* 0x0005220000000400 */
[----:B---3--:R-:W-:Y:S02]  /*25c0*/  FMUL.FTZ R127, R7, R4 ;  /* 0x00000004077f7220 */ /* 0x008fe40000410000 */
[C---:B------:R-:W-:Y:S02]  /*25d0*/  FFMA.FTZ R5, R111.reuse, R142, R5 ;  /* 0x0000008e6f057223 */ /* 0x040fe40000010005 */
[----:B------:R-:W-:Y:S01]  /*25e0*/  FFMA.FTZ R40, R111, R140, R40 ;  /* 0x0000008c6f287223 */ /* 0x000fe20000010028 */
[----:B-1----:R-:W-:Y:S01]  /*25f0*/  PRMT R106, RZ, 0x5410, R106 ;  /* 0x00005410ff6a7816 */ /* 0x002fe2000000006a */
[----:B------:R-:W-:Y:S01]  /*2600*/  FMUL.FTZ R126, R7, R126 ;  /* 0x0000007e077e7220 */ /* 0x000fe20000410000 */
[----:B------:R-:W-:Y:S01]  /*2610*/  PRMT R108, RZ, 0x5410, R108 ;  /* 0x00005410ff6c7816 */ /* 0x000fe2000000006c */
[C---:B------:R-:W-:Y:S02]  /*2620*/  FMUL.FTZ R7, R127.reuse, R5 ;  /* 0x000000057f077220 */ /* 0x040fe40000410000 */
[----:B------:R-:W-:Y:S01]  /*2630*/  FMUL.FTZ R4, R127, R40 ;  /* 0x000000287f047220 */ /* 0x000fe20000410000 */
[----:B--2---:R-:W-:Y:S01]  /*2640*/  PRMT R110, RZ, 0x5410, R81 ;  /* 0x00005410ff6e7816 */ /* 0x004fe20000000051 */
[----:B0-----:R-:W-:-:S02]  /*2650*/  FMUL.FTZ R125, R105, R6 ;  /* 0x00000006697d7220 */ /* 0x001fc40000410000 */
[----:B------:R-:W-:Y:S02]  /*2660*/  FFMA.FTZ R7, R126, R40, R7 ;  /* 0x000000287e077223 */ /* 0x000fe40000010007 */
[----:B------:R-:W-:Y:S02]  /*2670*/  FMUL.FTZ R143, R106, R59 ;  /* 0x0000003b6a8f7220 */ /* 0x000fe40000410000 */
[----:B------:R-:W-:Y:S02]  /*2680*/  FFMA.FTZ R6, R126, R5, -R4 ;  /* 0x000000057e067223 */ /* 0x000fe40000010804 */
[----:B------:R-:W-:Y:S02]  /*2690*/  FMUL.FTZ R145, R108, R59 ;  /* 0x0000003b6c917220 */ /* 0x000fe40000410000 */
[----:B------:R-:W-:Y:S02]  /*26a0*/  FFMA.FTZ R40, R110, R143, R7 ;  /* 0x0000008f6e287223 */ /* 0x000fe40000010007 */
[----:B----4-:R-:W-:-:S02]  /*26b0*/  FMUL.FTZ R124, R105, R124 ;  /* 0x0000007c697c7220 */ /* 0x010fc40000410000 */
[----:B------:R-:W-:Y:S01]  /*26c0*/  FFMA.FTZ R7, R110, R145, R6 ;  /* 0x000000916e077223 */ /* 0x000fe20000010006 */
[----:B------:R-:W-:-:S03]  /*26d0*/  PRMT R107, RZ, 0x5410, R107 ;  /* 0x00005410ff6b7816 */ /* 0x000fc6000000006b */
[C---:B------:R-:W-:Y:S01]  /*26e0*/  FMUL.FTZ R41, R124.reuse, R7 ;  /* 0x000000077c297220 */ /* 0x040fe20000410000 */
[----:B------:R-:W-:Y:S01]  /*26f0*/  PRMT R105, RZ, 0x7610, R81 ;  /* 0x00007610ff697816 */ /* 0x000fe20000000051 */
[----:B------:R-:W-:Y:S02]  /*2700*/  FMUL.FTZ R122, R107, R60 ;  /* 0x0000003c6b7a7220 */ /* 0x000fe40000410000 */
[-C--:B------:R-:W-:Y:S02]  /*2710*/  FFMA.FTZ R41, R125, R40.reuse, R41 ;  /* 0x000000287d297223 */ /* 0x080fe40000010029 */
[----:B------:R-:W-:Y:S02]  /*2720*/  FMUL.FTZ R120, R124, R40 ;  /* 0x000000287c787220 */ /* 0x000fe40000410000 */
[----:B------:R-:W-:Y:S02]  /*2730*/  FFMA.FTZ R135, R105, R122, R41 ;  /* 0x0000007a69877223 */ /* 0x000fe40000010029 */
[----:B------:R0:W1:Y:S01]  /*2740*/  @P2 LDS.64 R40, [R97.X8+0x1a88] ;  /* 0x001a880061282984 */ /* 0x0000620000008a00 */
[----:B------:R-:W-:-:S02]  /*2750*/  FMUL.FTZ R4, R36, R129 ;  /* 0x0000008124047220 */ /* 0x000fc40000410000 */
[C---:B------:R-:W-:Y:S02]  /*2760*/  FMUL.FTZ R5, R37.reuse, R129 ;  /* 0x0000008125057220 */ /* 0x040fe40000410000 */
[-C--:B------:R-:W-:Y:S01]  /*2770*/  FFMA.FTZ R4, R37, R130.reuse, R4 ;  /* 0x0000008225047223 */ /* 0x080fe20000010004 */
[----:B------:R-:W-:Y:S01]  /*2780*/  PRMT R109, RZ, 0x5410, R109 ;  /* 0x00005410ff6d7816 */ /* 0x000fe2000000006d */
[----:B------:R-:W-:Y:S02]  /*2790*/  FFMA.FTZ R5, R36, R130, -R5 ;  /* 0x0000008224057223 */ /* 0x000fe40000010805 */
[----:B------:R-:W-:Y:S02]  /*27a0*/  FMUL.FTZ R6, R127, R4 ;  /* 0x000000047f067220 */ /* 0x000fe40000410000 */
[----:B------:R-:W-:Y:S02]  /*27b0*/  FFMA.FTZ R120, R125, R7, -R120 ;  /* 0x000000077d787223 */ /* 0x000fe40000010878 */
[----:B------:R-:W-:-:S02]  /*27c0*/  FFMA.FTZ R6, R126, R5, -R6 ;  /* 0x000000057e067223 */ /* 0x000fc40000010806 */
[----:B------:R-:W-:Y:S02]  /*27d0*/  FMUL.FTZ R5, R127, R5 ;  /* 0x000000057f057220 */ /* 0x000fe40000410000 */
[----:B------:R-:W-:Y:S02]  /*27e0*/  FMUL.FTZ R138, R109, R60 ;  /* 0x0000003c6d8a7220 */ /* 0x000fe40000410000 */
        /* <DEDUP_REMOVED lines=12> */
.L_x_13462:
[----:B0-----:R-:W-:Y:S05]  /*28b0*/  BSYNC B0 ;  /* 0x0000000000007941 */ /* 0x001fea0003800000 */
.L_x_13461:
[----:B------:R-:W0:Y:S01]  /*28c0*/  SHFL.UP PT, R121, R123, 0x1, RZ ;  /* 0x042000007b797989 */ /* 0x000e2200000e00ff */
[-C--:B------:R-:W-:Y:S01]  /*28d0*/  FMUL.FTZ R136, R124, R5.reuse ;  /* 0x000000057c887220 */ /* 0x080fe20000410000 */
[----:B------:R-:W-:Y:S01]  /*28e0*/  ISETP.GE.AND P1, PT, R86, 0x1, PT ;  /* 0x000000015600780c */ /* 0x000fe20003f26270 */
[CC--:B------:R-:W-:Y:S01]  /*28f0*/  FMUL.FTZ R4, R124.reuse, R6.reuse ;  /* 0x000000067c047220 */ /* 0x0c0fe20000410000 */
[----:B------:R-:W2:Y:S01]  /*2900*/  SHFL.UP PT, R131, R135, 0x1, RZ ;  /* 0x0420000087837989 */ /* 0x000ea200000e00ff */
[C---:B------:R-:W-:Y:S01]  /*2910*/  FFMA.FTZ R136, R125.reuse, R6, -R136 ;  /* 0x000000067d887223 */ /* 0x040fe20000010888 */
[----:B------:R-:W-:Y:S01]  /*2920*/  BSSY B0, `(.L_x_13463) ;  /* 0x000009c000007945 */ /* 0x000fe20003800000 */
[----:B------:R-:W-:Y:S01]  /*2930*/  FFMA.FTZ R4, R125, R5, R4 ;  /* 0x000000057d047223 */ /* 0x000fe20000010004 */
[----:B-----5:R-:W-:Y:S01]  /*2940*/  SHFL.IDX PT, R43, R43, RZ, 0x1f ;  /* 0x00001fff2b2b7589 */ /* 0x020fe200000e0000 */
[----:B-1----:R-:W-:-:S03]  /*2950*/  FMUL.FTZ R148, R124, -R40 ;  /* 0x800000287c947220 */ /* 0x002fc60000410000 */
[----:B------:R-:W1:Y:S04]  /*2960*/  SHFL.UP PT, R5, R136, 0x1, RZ ;  /* 0x0420000088057989 */ /* 0x000e6800000e00ff */
[----:B------:R-:W3:Y:S04]  /*2970*/  SHFL.UP PT, R7, R4, 0x1, RZ ;  /* 0x0420000004077989 */ /* 0x000ee800000e00ff */
[----:B------:R-:W-:Y:S01]  /*2980*/  SHFL.IDX PT, R42, R42, RZ, 0x1f ;  /* 0x00001fff2a2a7589 */ /* 0x000fe200000e0000 */
[C---:B0-----:R-:W-:Y:S02]  /*2990*/  FMUL.FTZ R120, R4.reuse, R121 ;  /* 0x0000007904787220 */ /* 0x041fe40000410000 */
[----:B--2---:R-:W-:-:S02]  /*29a0*/  FMUL.FTZ R6, R4, R131 ;  /* 0x0000008304067220 */ /* 0x004fc40000410000 */
[C---:B------:R-:W-:Y:S02]  /*29b0*/  FFMA.FTZ R120, R136.reuse, R131, R120 ;  /* 0x0000008388787223 */ /* 0x040fe40000010078 */
[----:B------:R-:W-:Y:S02]  /*29c0*/  FFMA.FTZ R6, R136, R121, -R6 ;  /* 0x0000007988067223 */ /* 0x000fe40000010806 */
[----:B------:R-:W-:Y:S02]  /*29d0*/  @P1 FADD.FTZ R135, R135, R120 ;  /* 0x0000007887871221 */ /* 0x000fe40000010000 */
[C---:B-1----:R-:W-:Y:S02]  /*29e0*/  FMUL.FTZ R120, R4.reuse, R5 ;  /* 0x0000000504787220 */ /* 0x042fe40000410000 */
[----:B------:R-:W-:Y:S01]  /*29f0*/  @P1 FADD.FTZ R123, R123, R6 ;  /* 0x000000067b7b1221 */ /* 0x000fe20000010000 */
[----:B------:R-:W0:Y:S01]  /*2a00*/  SHFL.UP PT, R121, R135, 0x2, RZ ;  /* 0x0440000087797989 */ /* 0x000e2200000e00ff */
[----:B---3--:R-:W-:-:S02]  /*2a10*/  FMUL.FTZ R6, R4, R7 ;  /* 0x0000000704067220 */ /* 0x008fc40000410000 */
[C---:B------:R-:W-:Y:S02]  /*2a20*/  FFMA.FTZ R7, R136.reuse, R7, R120 ;  /* 0x0000000788077223 */ /* 0x040fe40000010078 */
[----:B------:R-:W1:Y:S01]  /*2a30*/  SHFL.UP PT, R120, R123, 0x2, RZ ;  /* 0x044000007b787989 */ /* 0x000e6200000e00ff */
[----:B------:R-:W-:Y:S02]  /*2a40*/  @P1 FFMA.FTZ R136, R136, R5, -R6 ;  /* 0x0000000588881223 */ /* 0x000fe40000010806 */
[----:B------:R-:W-:Y:S02]  /*2a50*/  FSEL R7, R4, R7, !P1 ;  /* 0x0000000704077208 */ /* 0x000fe40004800000 */
[----:B------:R-:W-:Y:S01]  /*2a60*/  ISETP.GE.AND P1, PT, R86, 0x2, PT ;  /* 0x000000025600780c */ /* 0x000fe20003f26270 */
[----:B------:R-:W2:Y:S04]  /*2a70*/  SHFL.UP PT, R4, R136, 0x2, RZ ;  /* 0x0440000088047989 */ /* 0x000ea800000e00ff */
[----:B------:R-:W3:Y:S01]  /*2a80*/  SHFL.UP PT, R5, R7, 0x2, RZ ;  /* 0x0440000007057989 */ /* 0x000ee200000e00ff */
[----:B0-----:R-:W-:-:S02]  /*2a90*/  FMUL.FTZ R131, R7, R121 ;  /* 0x0000007907837220 */ /* 0x001fc40000410000 */
[-C--:B-1----:R-:W-:Y:S02]  /*2aa0*/  FMUL.FTZ R6, R7, R120.reuse ;  /* 0x0000007807067220 */ /* 0x082fe40000410000 */
[C---:B------:R-:W-:Y:S02]  /*2ab0*/  FFMA.FTZ R120, R136.reuse, R120, -R131 ;  /* 0x0000007888787223 */ /* 0x040fe40000010883 */
[----:B------:R-:W-:Y:S02]  /*2ac0*/  FFMA.FTZ R132, R136, R121, R6 ;  /* 0x0000007988847223 */ /* 0x000fe40000010006 */
        /* <DEDUP_REMOVED lines=12> */
[----:B0-----:R-:W-:-:S02]  /*2b90*/  FMUL.FTZ R120, R6, R131 ;  /* 0x0000008306787220 */ /* 0x001fc40000410000 */
[-C--:B-1----:R-:W-:Y:S02]  /*2ba0*/  FMUL.FTZ R4, R6, R121.reuse ;  /* 0x0000007906047220 */ /* 0x082fe40000410000 */
[----:B------:R-:W-:Y:S02]  /*2bb0*/  FFMA.FTZ R134, R136, R121, R120 ;  /* 0x0000007988867223 */ /* 0x000fe40000010078 */
[----:B--2---:R-:W-:Y:S02]  /*2bc0*/  FMUL.FTZ R120, R6, R5 ;  /* 0x0000000506787220 */ /* 0x004fe40000410000 */
[----:B------:R-:W-:Y:S02]  /*2bd0*/  FFMA.FTZ R132, R136, R131, -R4 ;  /* 0x0000008388847223 */ /* 0x000fe40000010804 */
[----:B------:R-:W-:Y:S02]  /*2be0*/  @P1 FADD.FTZ R135, R135, R134 ;  /* 0x0000008687871221 */ /* 0x000fe40000010000 */
[----:B---3--:R-:W-:-:S02]  /*2bf0*/  FMUL.FTZ R4, R6, R7 ;  /* 0x0000000706047220 */ /* 0x008fc40000410000 */
[C---:B------:R-:W-:Y:S02]  /*2c00*/  FFMA.FTZ R7, R136.reuse, R7, R120 ;  /* 0x0000000788077223 */ /* 0x040fe40000010078 */
[----:B------:R-:W-:Y:S01]  /*2c10*/  @P1 FADD.FTZ R123, R123, R132 ;  /* 0x000000847b7b1221 */ /* 0x000fe20000010000 */
[----:B------:R-:W0:Y:S01]  /*2c20*/  SHFL.UP PT, R120, R135, 0x8, RZ ;  /* 0x0500000087787989 */ /* 0x000e2200000e00ff */
[----:B------:R-:W-:Y:S01]  /*2c30*/  @P1 FFMA.FTZ R136, R136, R5, -R4 ;  /* 0x0000000588881223 */ /* 0x000fe20000010804 */
[----:B------:R-:W-:Y:S02]  /*2c40*/  FSEL R7, R6, R7, !P1 ;  /* 0x0000000706077208 */ /* 0x000fe40004800000 */
[----:B------:R-:W1:Y:S01]  /*2c50*/  SHFL.UP PT, R6, R123, 0x8, RZ ;  /* 0x050000007b067989 */ /* 0x000e6200000e00ff */
[----:B------:R-:W-:-:S03]  /*2c60*/  ISETP.GE.AND P1, PT, R86, 0x8, PT ;  /* 0x000000085600780c */ /* 0x000fc60003f26270 */
[----:B------:R-:W2:Y:S04]  /*2c70*/  SHFL.UP PT, R4, R136, 0x8, RZ ;  /* 0x0500000088047989 */ /* 0x000ea800000e00ff */
[----:B------:R-:W3:Y:S01]  /*2c80*/  SHFL.UP PT, R5, R7, 0x8, RZ ;  /* 0x0500000007057989 */ /* 0x000ee200000e00ff */
[C---:B0-----:R-:W-:Y:S02]  /*2c90*/  FMUL.FTZ R121, R7.reuse, R120 ;  /* 0x0000007807797220 */ /* 0x041fe40000410000 */
[CC--:B-1----:R-:W-:Y:S02]  /*2ca0*/  FMUL.FTZ R131, R7.reuse, R6.reuse ;  /* 0x0000000607837220 */ /* 0x0c2fe40000410000 */
[----:B------:R-:W-:Y:S02]  /*2cb0*/  FFMA.FTZ R132, R136, R6, -R121 ;  /* 0x0000000688847223 */ /* 0x000fe40000010879 */
[----:B--2---:R-:W-:-:S02]  /*2cc0*/  FMUL.FTZ R6, R7, R4 ;  /* 0x0000000407067220 */ /* 0x004fc40000410000 */
[C---:B------:R-:W-:Y:S02]  /*2cd0*/  FFMA.FTZ R120, R136.reuse, R120, R131 ;  /* 0x0000007888787223 */ /* 0x040fe40000010083 */
[-C--:B---3--:R-:W-:Y:S02]  /*2ce0*/  FMUL.FTZ R121, R7, R5.reuse ;  /* 0x0000000507797220 */ /* 0x088fe40000410000 */
[----:B------:R-:W-:Y:S02]  /*2cf0*/  @P1 FADD.FTZ R123, R123, R132 ;  /* 0x000000847b7b1221 */ /* 0x000fe40000010000 */
[C---:B------:R-:W-:Y:S02]  /*2d00*/  FFMA.FTZ R6, R136.reuse, R5, R6 ;  /* 0x0000000588067223 */ /* 0x040fe40000010006 */
[----:B------:R-:W-:Y:S01]  /*2d10*/  @P1 FFMA.FTZ R136, R136, R4, -R121 ;  /* 0x0000000488881223 */ /* 0x000fe20000010879 */
[----:B------:R-:W0:Y:S01]  /*2d20*/  SHFL.UP PT, R133, R123, 0x10, RZ ;  /* 0x060000007b857989 */ /* 0x000e2200000e00ff */
[----:B------:R-:W-:Y:S01]  /*2d30*/  @P1 FADD.FTZ R135, R135, R120 ;  /* 0x0000007887871221 */ /* 0x000fe20000010000 */
[----:B------:R-:W-:Y:S01]  /*2d40*/  FSEL R6, R7, R6, !P1 ;  /* 0x0000000607067208 */ /* 0x000fe20004800000 */
[C---:B------:R-:W-:Y:S01]  /*2d50*/  FMUL.FTZ R120, R44.reuse, R39 ;  /* 0x000000272c787220 */ /* 0x040fe20000410000 */
[----:B------:R-:W1:Y:S01]  /*2d60*/  SHFL.UP PT, R5, R136, 0x10, RZ ;  /* 0x0600000088057989 */ /* 0x000e6200000e00ff */
[----:B------:R-:W-:Y:S01]  /*2d70*/  FMUL.FTZ R121, R44, R38 ;  /* 0x000000262c797220 */ /* 0x000fe20000410000 */
[----:B------:R-:W-:Y:S01]  /*2d80*/  ISETP.GE.AND P1, PT, R86, 0x10, PT ;  /* 0x000000105600780c */ /* 0x000fe20003f26270 */
[-C--:B------:R-:W-:Y:S01]  /*2d90*/  FMUL.FTZ R132, R125, R120.reuse ;  /* 0x000000787d847220 */ /* 0x080fe20000410000 */
[----:B------:R-:W2:Y:S01]  /*2da0*/  SHFL.UP PT, R147, R135, 0x10, RZ ;  /* 0x0600000087937989 */ /* 0x000ea200000e00ff */
[----:B------:R-:W-:-:S02]  /*2db0*/  FMUL.FTZ R4, R124, R120 ;  /* 0x000000787c047220 */ /* 0x000fc40000410000 */
[----:B------:R-:W-:Y:S01]  /*2dc0*/  FMUL.FTZ R131, R46, R39 ;  /* 0x000000272e837220 */ /* 0x000fe20000410000 */
[----:B------:R-:W3:Y:S01]  /*2dd0*/  SHFL.UP PT, R7, R6, 0x10, RZ ;  /* 0x0600000006077989 */ /* 0x000ee200000e00ff */
[-C--:B------:R-:W-:Y:S02]  /*2de0*/  FFMA.FTZ R134, -R124, R121.reuse, -R132 ;  /* 0x000000797c867223 */ /* 0x080fe40000010984 */
[----:B------:R-:W-:Y:S02]  /*2df0*/  FMUL.FTZ R132, R46, R38 ;  /* 0x000000262e847220 */ /* 0x000fe40000410000 */
[----:B------:R-:W-:Y:S02]  /*2e00*/  FFMA.FTZ R137, R125, R121, -R4 ;  /* 0x000000797d897223 */ /* 0x000fe40000010804 */
[----:B------:R-:W-:Y:S02]  /*2e10*/  FADD.FTZ R146, -R131, R134 ;  /* 0x0000008683927221 */ /* 0x000fe40000010100 */
[----:B------:R-:W-:-:S02]  /*2e20*/  FADD.FTZ R134, R132, R137 ;  /* 0x0000008984867221 */ /* 0x000fc40000010000 */
[C---:B------:R-:W-:Y:S02]  /*2e30*/  FMUL.FTZ R137, R127.reuse, -R146 ;  /* 0x800000927f897220 */ /* 0x040fe40000410000 */
[----:B0-----:R-:W-:Y:S02]  /*2e40*/  FMUL.FTZ R4, R6, R133 ;  /* 0x0000008506047220 */ /* 0x001fe40000410000 */
[-C--:B------:R-:W-:Y:S02]  /*2e50*/  FFMA.FTZ R137, R126, R134.reuse, -R137 ;  /* 0x000000867e897223 */ /* 0x080fe40000010889 */
[----:B------:R-:W-:Y:S02]  /*2e60*/  FMUL.FTZ R149, R127, -R134 ;  /* 0x800000867f957220 */ /* 0x000fe40000410000 */
[----:B-1----:R-:W-:Y:S02]  /*2e70*/  FMUL.FTZ R134, R6, R5 ;  /* 0x0000000506867220 */ /* 0x002fe40000410000 */
[----:B--2---:R-:W-:-:S02]  /*2e80*/  FFMA.FTZ R144, R136, R147, R4 ;  /* 0x0000009388907223 */ /* 0x004fc40000010004 */
[C---:B------:R-:W-:Y:S02]  /*2e90*/  FMUL.FTZ R147, R6.reuse, R147 ;  /* 0x0000009306937220 */ /* 0x040fe40000410000 */
[-C--:B---3--:R-:W-:Y:S02]  /*2ea0*/  FMUL.FTZ R4, R6, R7.reuse ;  /* 0x0000000706047220 */ /* 0x088fe40000410000 */
[C---:B------:R-:W-:Y:S02]  /*2eb0*/  FFMA.FTZ R7, R136.reuse, R7, R134 ;  /* 0x0000000788077223 */ /* 0x040fe40000010086 */
[----:B------:R-:W-:Y:S02]  /*2ec0*/  @P1 FADD.FTZ R135, R135, R144 ;  /* 0x0000009087871221 */ /* 0x000fe40000010000 */
[----:B------:R-:W-:Y:S01]  /*2ed0*/  FFMA.FTZ R134, R136, R133, -R147 ;  /* 0x0000008588867223 */ /* 0x000fe20000010893 */
[----:B------:R-:W-:Y:S01]  /*2ee0*/  FSEL R144, R6, R7, !P1 ;  /* 0x0000000706907208 */ /* 0x000fe20004800000 */
[----:B------:R-:W-:Y:S01]  /*2ef0*/  @P1 FFMA.FTZ R136, R136, R5, -R4 ;  /* 0x0000000588881223 */ /* 0x000fe20000010804 */
[----:B------:R-:W-:Y:S01]  /*2f00*/  HFMA2.MMA R5, -RZ, RZ, 0, 0 ;  /* 0x00000000ff057435 */ /* 0x000fe200000001ff */
[----:B------:R-:W-:Y:S01]  /*2f10*/  @P1 FADD.FTZ R123, R123, R134 ;  /* 0x000000867b7b1221 */ /* 0x000fe20000010000 */
[----:B------:R-:W-:Y:S01]  /*2f20*/  SHFL.UP PT, R135, R135, 0x1, RZ ;  /* 0x0420000087877989 */ /* 0x000fe200000e00ff */
[----:B------:R-:W-:Y:S01]  /*2f30*/  FFMA.FTZ R146, R126, R146, R149 ;  /* 0x000000927e927223 */ /* 0x000fe20000010095 */
[----:B------:R-:W-:Y:S01]  /*2f40*/  ISETP.GE.AND P1, PT, R117, c[0x0][0x174], PT ;  /* 0x00005d0075007a0c */ /* 0x000fe20003f26270 */
[C---:B------:R-:W-:Y:S01]  /*2f50*/  FMUL.FTZ R133, R48.reuse, R39 ;  /* 0x0000002730857220 */ /* 0x040fe20000410000 */
[----:B------:R-:W0:Y:S01]  /*2f60*/  SHFL.UP PT, R144, R144, 0x1, RZ ;  /* 0x0420000090907989 */ /* 0x000e2200000e00ff */
[----:B------:R-:W-:Y:S01]  /*2f70*/  FMUL.FTZ R134, R48, R38 ;  /* 0x0000002630867220 */ /* 0x000fe20000410000 */
[----:B------:R-:W-:Y:S01]  /*2f80*/  ISETP.NE.OR P1, PT, R118, RZ, P1 ;  /* 0x000000ff7600720c */ /* 0x000fe20000f25670 */
[----:B------:R-:W-:Y:S01]  /*2f90*/  FADD.FTZ R147, -R133, R146 ;  /* 0x0000009285937221 */ /* 0x000fe20000010100 */
[----:B------:R-:W1:Y:S01]  /*2fa0*/  SHFL.UP PT, R136, R136, 0x1, RZ ;  /* 0x0420000088887989 */ /* 0x000e6200000e00ff */
[----:B------:R-:W-:Y:S01]  /*2fb0*/  FADD.FTZ R137, R134, R137 ;  /* 0x0000008986897221 */ /* 0x000fe20000010000 */
[----:B------:R-:W-:Y:S01]  /*2fc0*/  MOV R4, 0x3f800000 ;  /* 0x3f80000000047802 */ /* 0x000fe20000000f00 */
[C---:B------:R-:W-:Y:S01]  /*2fd0*/  FMUL.FTZ R149, R129.reuse, -R147 ;  /* 0x8000009381957220 */ /* 0x040fe20000410000 */
[----:B------:R-:W2:Y:S01]  /*2fe0*/  SHFL.UP PT, R123, R123, 0x1, RZ ;  /* 0x042000007b7b7989 */ /* 0x000ea200000e00ff */
[----:B------:R-:W-:Y:S01]  /*2ff0*/  FMUL.FTZ R146, R124, R41 ;  /* 0x000000297c927220 */ /* 0x000fe20000410000 */
[----:B------:R-:W-:Y:S01]  /*3000*/  CS2R R6, SRZ ;  /* 0x0000000000067805 */ /* 0x000fe2000001ff00 */
[----:B------:R-:W-:-:S02]  /*3010*/  FMUL.FTZ R150, R129, -R137 ;  /* 0x8000008981967220 */ /* 0x000fc40000410000 */
[----:B------:R-:W-:Y:S02]  /*3020*/  FFMA.FTZ R152, R130, R137, -R149 ;  /* 0x0000008982987223 */ /* 0x000fe40000010895 */
[C---:B------:R-:W-:Y:S01]  /*3030*/  FFMA.FTZ R149, R125.reuse, -R41, R148 ;  /* 0x800000297d957223 */ /* 0x040fe20000010094 */
[----:B------:R3:W4:Y:S01]  /*3040*/  @!P1 LDS.128 R4, [R47.X16+0x1b80] ;  /* 0x001b80002f049984 */ /* 0x000722000000cc00 */
[----:B------:R-:W-:Y:S01]  /*3050*/  FFMA.FTZ R148, R125, R40, -R146 ;  /* 0x000000287d947223 */ /* 0x000fe20000010892 */
[----:B------:R-:W-:Y:S01]  /*3060*/  ISETP.NE.AND P1, PT, R118, 0x1f, PT ;  /* 0x0000001f7600780c */ /* 0x000fe20003f25270 */
[----:B------:R-:W-:Y:S02]  /*3070*/  FFMA.FTZ R137, R130, R147, R150 ;  /* 0x0000009382897223 */ /* 0x000fe40000010096 */
[C---:B------:R-:W-:Y:S02]  /*3080*/  FMUL.FTZ R150, R127.reuse, -R148 ;  /* 0x800000947f967220 */ /* 0x040fe40000410000 */
[----:B------:R-:W-:-:S02]  /*3090*/  FMUL.FTZ R151, R127, -R149 ;  /* 0x800000957f977220 */ /* 0x000fc40000410000 */
[C---:B0-----:R-:W-:Y:S02]  /*30a0*/  FMUL.FTZ R147, R144.reuse, R43 ;  /* 0x0000002b90937220 */ /* 0x041fe40000410000 */
[-C--:B------:R-:W-:Y:S02]  /*30b0*/  FMUL.FTZ R146, R144, R42.reuse ;  /* 0x0000002a90927220 */ /* 0x080fe40000410000 */
[----:B-1----:R-:W-:Y:S02]  /*30c0*/  FFMA.FTZ R144, R136, R42, -R147 ;  /* 0x0000002a88907223 */ /* 0x002fe40000010893 */
[----:B------:R-:W-:Y:S02]  /*30d0*/  FFMA.FTZ R150, R126, R149, R150 ;  /* 0x000000957e967223 */ /* 0x000fe40000010096 */
[----:B--2---:R-:W-:Y:S02]  /*30e0*/  @P3 FADD.FTZ R42, R123, R144 ;  /* 0x000000907b2a3221 */ /* 0x004fe40000010000 */
[----:B------:R-:W-:-:S02]  /*30f0*/  FFMA.FTZ R146, R136, R43, R146 ;  /* 0x0000002b88927223 */ /* 0x000fc40000010092 */
[----:B------:R-:W-:Y:S02]  /*3100*/  FFMA.FTZ R151, R126, R148, -R151 ;  /* 0x000000947e977223 */ /* 0x000fe40000010897 */
[----:B------:R-:W-:Y:S02]  /*3110*/  FMUL.FTZ R144, R129, -R150 ;  /* 0x8000009681907220 */ /* 0x000fe40000410000 */
[----:B------:R-:W-:Y:S02]  /*3120*/  @P3 FADD.FTZ R43, R135, R146 ;  /* 0x00000092872b3221 */ /* 0x000fe40000010000 */
[----:B------:R-:W-:Y:S02]  /*3130*/  FFMA.FTZ R144, R130, R151, -R144 ;  /* 0x0000009782907223 */ /* 0x000fe40000010890 */
[C---:B------:R-:W-:Y:S02]  /*3140*/  FMUL.FTZ R135, R49.reuse, R38 ;  /* 0x0000002631877220 */ /* 0x040fe40000410000 */
[----:B------:R-:W-:Y:S01]  /*3150*/  FMUL.FTZ R136, R49, R39 ;  /* 0x0000002731887220 */ /* 0x000fe20000410000 */
[----:B------:R3:W0:Y:S01]  /*3160*/  SHFL.DOWN PT, R148, R144, 0x1, 0x1f ;  /* 0x08201f0090947f89 */ /* 0x00062200000e0000 */
[----:B------:R-:W-:-:S02]  /*3170*/  FMUL.FTZ R151, R129, -R151 ;  /* 0x8000009781977220 */ /* 0x000fc40000410000 */
[CC--:B------:R-:W-:Y:S02]  /*3180*/  FMUL.FTZ R39, R37.reuse, R43.reuse ;  /* 0x0000002b25277220 */ /* 0x0c0fe40000410000 */
[----:B------:R-:W-:Y:S02]  /*3190*/  FMUL.FTZ R38, R37, R42 ;  /* 0x0000002a25267220 */ /* 0x000fe40000410000 */
[----:B------:R-:W-:Y:S02]  /*31a0*/  FADD.FTZ R123, R135, R152 ;  /* 0x00000098877b7221 */ /* 0x000fe40000010000 */
[----:B------:R-:W-:Y:S02]  /*31b0*/  FADD.FTZ R137, -R136, R137 ;  /* 0x0000008988897221 */ /* 0x000fe40000010100 */
[----:B------:R-:W-:Y:S02]  /*31c0*/  FFMA.FTZ R37, R130, R150, R151 ;  /* 0x0000009682257223 */ /* 0x000fe40000010097 */
[C---:B------:R-:W-:Y:S01]  /*31d0*/  FFMA.FTZ R42, R36.reuse, R42, -R39 ;  /* 0x0000002a242a7223 */ /* 0x040fe20000010827 */
[----:B------:R3:W1:Y:S01]  /*31e0*/  SHFL.DOWN PT, R146, R137, 0x1, 0x1f ;  /* 0x08201f0089927f89 */ /* 0x00066200000e0000 */
[----:B------:R-:W-:-:S03]  /*31f0*/  FFMA.FTZ R38, R36, R43, R38 ;  /* 0x0000002b24267223 */ /* 0x000fc60000010026 */
[----:B------:R3:W2:Y:S04]  /*3200*/  SHFL.DOWN PT, R36, R123, 0x1, 0x1f ;  /* 0x08201f007b247f89 */ /* 0x0006a800000e0000 */
[----:B------:R3:W0:Y:S01]  /*3210*/  SHFL.DOWN PT, R150, R37, 0x1, 0x1f ;  /* 0x08201f0025967f89 */ /* 0x00062200000e0000 */
[----:B------:R-:W-:Y:S05]  /*3220*/  @!P1 BRA `(.L_x_13464) ;  /* 0x000000b000009947 */ /* 0x000fea0003800000 */
[C---:B0---4-:R-:W-:Y:S02]  /*3230*/  FMUL.FTZ R39, R37.reuse, R150 ;  /* 0x0000009625277220 */ /* 0x051fe40000410000 */
[C---:B-1----:R-:W-:Y:S02]  /*3240*/  FMUL.FTZ R43, R37.reuse, R146 ;  /* 0x00000092252b7220 */ /* 0x042fe40000410000 */
[C---:B--2---:R-:W-:Y:S02]  /*3250*/  FMUL.FTZ R147, R37.reuse, R36 ;  /* 0x0000002425937220 */ /* 0x044fe40000410000 */
[----:B---3--:R-:W-:-:S02]  /*3260*/  FMUL.FTZ R37, R37, R148 ;  /* 0x0000009425257220 */ /* 0x008fc40000410000 */
[C---:B------:R-:W-:Y:S02]  /*3270*/  FFMA.FTZ R39, R144.reuse, R148, -R39 ;  /* 0x0000009490277223 */ /* 0x040fe40000010827 */
[C---:B------:R-:W-:Y:S02]  /*3280*/  FFMA.FTZ R36, R144.reuse, R36, -R43 ;  /* 0x0000002490247223 */ /* 0x040fe4000001082b */
[C---:B------:R-:W-:Y:S02]  /*3290*/  FFMA.FTZ R146, R144.reuse, R146, R147 ;  /* 0x0000009290927223 */ /* 0x040fe40000010093 */
[----:B------:R-:W-:Y:S01]  /*32a0*/  FFMA.FTZ R37, R144, R150, R37 ;  /* 0x0000009690257223 */ /* 0x000fe20000010025 */
[----:B------:R-:W-:Y:S01]  /*32b0*/  MOV R144, R39 ;  /* 0x0000002700907202 */ /* 0x000fe20000000f00 */
[----:B------:R-:W-:Y:S02]  /*32c0*/  FADD.FTZ R123, R123, R36 ;  /* 0x000000247b7b7221 */ /* 0x000fe40000010000 */
[----:B------:R-:W-:-:S02]  /*32d0*/  FADD.FTZ R137, R137, R146 ;  /* 0x0000009289897221 */ /* 0x000fc40000010000 */
.L_x_13464:
[----:B----4-:R-:W-:Y:S05]  /*32e0*/  BSYNC B0 ;  /* 0x0000000000007941 */ /* 0x010fea0003800000 */
.L_x_13463:
[----:B------:R-:W-:Y:S01]  /*32f0*/  ISETP.GT.U32.AND P1, PT, R118, 0x1d, PT ;  /* 0x0000001d7600780c */ /* 0x000fe20003f24070 */
[----:B------:R-:W-:Y:S01]  /*3300*/  FADD.FTZ R141, R141, R38 ;  /* 0x000000268d8d7221 */ /* 0x000fe20000010000 */
[----:B0-----:R0:W4:Y:S01]  /*3310*/  SHFL.DOWN PT, R148, R144, 0x2, 0x1f ;  /* 0x08401f0090947f89 */ /* 0x00112200000e0000 */
[----:B------:R-:W-:Y:S01]  /*3320*/  FADD.FTZ R43, R139, R42 ;  /* 0x0000002a8b2b7221 */ /* 0x000fe20000010000 */
[----:B------:R-:W-:Y:S01]  /*3330*/  BSSY B0, `(.L_x_13465) ;  /* 0x0000014000007945 */ /* 0x000fe20003800000 */
[C---:B--2---:R-:W-:Y:S01]  /*3340*/  FMUL.FTZ R36, R129.reuse, R141 ;  /* 0x0000008d81247220 */ /* 0x044fe20000410000 */
[----:B------:R0:W2:Y:S01]  /*3350*/  SHFL.DOWN PT, R150, R37, 0x2, 0x1f ;  /* 0x08401f0025967f89 */ /* 0x0000a200000e0000 */
[----:B------:R-:W-:-:S02]  /*3360*/  FMUL.FTZ R38, R129, R43 ;  /* 0x0000002b81267220 */ /* 0x000fc40000410000 */
[C---:B------:R-:W-:Y:S01]  /*3370*/  FFMA.FTZ R36, R130.reuse, R43, -R36 ;  /* 0x0000002b82247223 */ /* 0x040fe20000010824 */
[----:B------:R0:W3:Y:S01]  /*3380*/  SHFL.DOWN PT, R42, R123, 0x2, 0x1f ;  /* 0x08401f007b2a7f89 */ /* 0x0000e200000e0000 */
[----:B------:R-:W-:-:S03]  /*3390*/  FFMA.FTZ R38, R130, R141, R38 ;  /* 0x0000008d82267223 */ /* 0x000fc60000010026 */
[----:B-1----:R0:W1:Y:S01]  /*33a0*/  SHFL.DOWN PT, R146, R137, 0x2, 0x1f ;  /* 0x08401f0089927f89 */ /* 0x00206200000e0000 */
[----:B------:R-:W-:Y:S05]  /*33b0*/  @P1 BRA `(.L_x_13466) ;  /* 0x000000b000001947 */ /* 0x000fea0003800000 */
[C---:B--2---:R-:W-:Y:S02]  /*33c0*/  FMUL.FTZ R39, R37.reuse, R150 ;  /* 0x0000009625277220 */ /* 0x044fe40000410000 */
[C---:B-1----:R-:W-:Y:S02]  /*33d0*/  FMUL.FTZ R139, R37.reuse, R146 ;  /* 0x00000092258b7220 */ /* 0x042fe40000410000 */
[C---:B---3--:R-:W-:Y:S02]  /*33e0*/  FMUL.FTZ R147, R37.reuse, R42 ;  /* 0x0000002a25937220 */ /* 0x048fe40000410000 */
[-C--:B0---4-:R-:W-:Y:S02]  /*33f0*/  FMUL.FTZ R37, R37, R148.reuse ;  /* 0x0000009425257220 */ /* 0x091fe40000410000 */
[C---:B------:R-:W-:Y:S02]  /*3400*/  FFMA.FTZ R39, R144.reuse, R148, -R39 ;  /* 0x0000009490277223 */ /* 0x040fe40000010827 */
[----:B------:R-:W-:-:S02]  /*3410*/  FFMA.FTZ R42, R144, R42, -R139 ;  /* 0x0000002a902a7223 */ /* 0x000fc4000001088b */
[C---:B------:R-:W-:Y:S02]  /*3420*/  FFMA.FTZ R146, R144.reuse, R146, R147 ;  /* 0x0000009290927223 */ /* 0x040fe40000010093 */
[----:B------:R-:W-:Y:S01]  /*3430*/  FFMA.FTZ R37, R144, R150, R37 ;  /* 0x0000009690257223 */ /* 0x000fe20000010025 */
[----:B------:R-:W-:Y:S01]  /*3440*/  MOV R144, R39 ;  /* 0x0000002700907202 */ /* 0x000fe20000000f00 */
[----:B------:R-:W-:Y:S02]  /*3450*/  FADD.FTZ R123, R123, R42 ;  /* 0x0000002a7b7b7221 */ /* 0x000fe40000010000 */
[----:B------:R-:W-:Y:S02]  /*3460*/  FADD.FTZ R137, R137, R146 ;  /* 0x0000009289897221 */ /* 0x000fe40000010000 */
.L_x_13466:
[----:B------:R-:W-:Y:S05]  /*3470*/  BSYNC B0 ;  /* 0x0000000000007941 */ /* 0x000fea0003800000 */
.L_x_13465:
[C---:B------:R-:W-:Y:S01]  /*3480*/  ISETP.GT.U32.AND P1, PT, R118.reuse, 0x1b, PT ;  /* 0x0000001b7600780c */ /* 0x040fe20003f24070 */
[C---:B------:R-:W-:Y:S01]  /*3490*/  FFMA.FTZ R39, R111.reuse, R142, R36 ;  /* 0x0000008e6f277223 */ /* 0x040fe20000010024 */
[----:B-1----:R1:W0:Y:S01]  /*34a0*/  SHFL.DOWN PT, R146, R37, 0x4, 0x1f ;  /* 0x08801f0025927f89 */ /* 0x00222200000e0000 */
[----:B------:R-:W-:Y:S01]  /*34b0*/  FFMA.FTZ R38, R111, R140, R38 ;  /* 0x0000008c6f267223 */ /* 0x000fe20000010026 */
[----:B------:R-:W-:Y:S01]  /*34c0*/  BSSY B0, `(.L_x_13467) ;  /* 0x0000016000007945 */ /* 0x000fe20003800000 */
[CC--:B------:R-:W-:Y:S01]  /*34d0*/  FMUL.FTZ R139, R127.reuse, R39.reuse ;  /* 0x000000277f8b7220 */ /* 0x0c0fe20000410000 */
[----:B------:R1:W4:Y:S01]  /*34e0*/  SHFL.DOWN PT, R142, R144, 0x4, 0x1f ;  /* 0x08801f00908e7f89 */ /* 0x00032200000e0000 */
[-C--:B------:R-:W-:Y:S01]  /*34f0*/  FMUL.FTZ R36, R127, R38.reuse ;  /* 0x000000267f247220 */ /* 0x080fe20000410000 */
[----:B------:R-:W-:Y:S01]  /*3500*/  ISETP.GT.U32.AND P3, PT, R118, 0x17, PT ;  /* 0x000000177600780c */ /* 0x000fe20003f64070 */
[----:B------:R-:W-:Y:S01]  /*3510*/  FFMA.FTZ R139, R126, R38, R139 ;  /* 0x000000267e8b7223 */ /* 0x000fe2000001008b */
[----:B---3--:R1:W3:Y:S01]  /*3520*/  SHFL.DOWN PT, R42, R123, 0x4, 0x1f ;  /* 0x08801f007b2a7f89 */ /* 0x0082e200000e0000 */
[----:B------:R-:W-:Y:S01]  /*3530*/  ISETP.GT.U32.AND P4, PT, R118, 0xf, PT ;  /* 0x0000000f7600780c */ /* 0x000fe20003f84070 */
[----:B------:R-:W-:-:S02]  /*3540*/  FFMA.FTZ R36, R126, R39, -R36 ;  /* 0x000000277e247223 */ /* 0x000fc40000010824 */
[----:B------:R1:W2:Y:S01]  /*3550*/  SHFL.DOWN PT, R140, R137, 0x4, 0x1f ;  /* 0x08801f00898c7f89 */ /* 0x0002a200000e0000 */
[----:B------:R-:W-:Y:S05]  /*3560*/  @P1 BRA `(.L_x_13468) ;  /* 0x000000b000001947 */ /* 0x000fea0003800000 */
[C---:B0-----:R-:W-:Y:S02]  /*3570*/  FMUL.FTZ R147, R37.reuse, R146 ;  /* 0x0000009225937220 */ /* 0x041fe40000410000 */
[C---:B--2---:R-:W-:Y:S02]  /*3580*/  FMUL.FTZ R149, R37.reuse, R140 ;  /* 0x0000008c25957220 */ /* 0x044fe40000410000 */
        /* <DEDUP_REMOVED lines=9> */
.L_x_13468:
[----:B------:R-:W-:Y:S05]  /*3620*/  BSYNC B0 ;  /* 0x0000000000007941 */ /* 0x000fea0003800000 */
.L_x_13467:
[C---:B------:R-:W-:Y:S01]  /*3630*/  FFMA.FTZ R145, R110.reuse, R145, R36 ;  /* 0x000000916e917223 */ /* 0x040fe20000010024 */
[----:B--2---:R2:W1:Y:S01]  /*3640*/  SHFL.DOWN PT, R140, R144, 0x8, 0x1f ;  /* 0x09001f00908c7f89 */ /* 0x00446200000e0000 */
[----:B------:R-:W-:Y:S01]  /*3650*/  BSSY B0, `(.L_x_13469) ;  /* 0x0000011000007945 */ /* 0x000fe20003800000 */
[----:B------:R-:W-:Y:S02]  /*3660*/  FFMA.FTZ R143, R110, R143, R139 ;  /* 0x0000008f6e8f7223 */ /* 0x000fe4000001008b */
[----:B----4-:R2:W4:Y:S04]  /*3670*/  SHFL.DOWN PT, R142, R37, 0x8, 0x1f ;  /* 0x09001f00258e7f89 */ /* 0x01052800000e0000 */
[----:B------:R2:W3:Y:S04]  /*3680*/  SHFL.DOWN PT, R36, R123, 0x8, 0x1f ;  /* 0x09001f007b247f89 */ /* 0x0004e800000e0000 */
[----:B---3--:R2:W3:Y:S01]  /*3690*/  SHFL.DOWN PT, R42, R137, 0x8, 0x1f ;  /* 0x09001f00892a7f89 */ /* 0x0084e200000e0000 */
[----:B------:R-:W-:Y:S05]  /*36a0*/  @P3 BRA `(.L_x_13470) ;  /* 0x000000b000003947 */ /* 0x000fea0003800000 */
[C---:B----4-:R-:W-:Y:S02]  /*36b0*/  FMUL.FTZ R139, R37.reuse, R142 ;  /* 0x0000008e258b7220 */ /* 0x050fe40000410000 */
[----:B---3--:R-:W-:-:S02]  /*36c0*/  FMUL.FTZ R147, R37, R42 ;  /* 0x0000002a25937220 */ /* 0x008fc40000410000 */
[C---:B------:R-:W-:Y:S02]  /*36d0*/  FMUL.FTZ R149, R37.reuse, R36 ;  /* 0x0000002425957220 */ /* 0x040fe40000410000 */
        /* <DEDUP_REMOVED lines=8> */
.L_x_13470:
[----:B------:R-:W-:Y:S05]  /*3760*/  BSYNC B0 ;  /* 0x0000000000007941 */ /* 0x000fea0003800000 */
.L_x_13469:
[----:B----4-:R4:W2:Y:S01]  /*3770*/  SHFL.DOWN PT, R142, R144, 0x10, 0x1f ;  /* 0x0a001f00908e7f89 */ /* 0x0108a200000e0000 */
[----:B------:R-:W-:Y:S01]  /*3780*/  BSSY B0, `(.L_x_13471) ;  /* 0x0000011000007945 */ /* 0x000fe20003800000 */
[----:B-1----:R-:W-:Y:S02]  /*3790*/  FMUL.FTZ R140, R112, R61 ;  /* 0x0000003d708c7220 */ /* 0x002fe40000410000 */
[----:B0-----:R4:W0:Y:S04]  /*37a0*/  SHFL.DOWN PT, R146, R37, 0x10, 0x1f ;  /* 0x0a001f0025927f89 */ /* 0x00182800000e0000 */
[----:B------:R4:W1:Y:S04]  /*37b0*/  SHFL.DOWN PT, R36, R123, 0x10, 0x1f ;  /* 0x0a001f007b247f89 */ /* 0x00086800000e0000 */
[----:B---3--:R4:W3:Y:S01]  /*37c0*/  SHFL.DOWN PT, R42, R137, 0x10, 0x1f ;  /* 0x0a001f00892a7f89 */ /* 0x0088e200000e0000 */
[----:B------:R-:W-:Y:S05]  /*37d0*/  @P4 BRA `(.L_x_13472) ;  /* 0x000000b000004947 */ /* 0x000fea0003800000 */
[C---:B0-----:R-:W-:Y:S02]  /*37e0*/  FMUL.FTZ R139, R37.reuse, R146 ;  /* 0x00000092258b7220 */ /* 0x041fe40000410000 */
[----:B---3--:R-:W-:-:S02]  /*37f0*/  FMUL.FTZ R147, R37, R42 ;  /* 0x0000002a25937220 */ /* 0x008fc40000410000 */
[C---:B-1----:R-:W-:Y:S02]  /*3800*/  FMUL.FTZ R149, R37.reuse, R36 ;  /* 0x0000002425957220 */ /* 0x042fe40000410000 */
        /* <DEDUP_REMOVED lines=8> */
.L_x_13472:
[----:B------:R-:W-:Y:S05]  /*3890*/  BSYNC B0 ;  /* 0x0000000000007941 */ /* 0x000fea0003800000 */
.L_x_13471:
[----:B------:R-:W-:Y:S01]  /*38a0*/  SHFL.DOWN PT, R151, R37, 0x1, 0x1f ;  /* 0x08201f0025977f89 */ /* 0x000fe200000e0000 */
[-C--:B---3--:R-:W-:Y:S01]  /*38b0*/  FFMA.FTZ R42, R114, -R140.reuse, R141 ;  /* 0x8000008c722a7223 */ /* 0x088fe2000001008d */
[----:B------:R-:W-:Y:S01]  /*38c0*/  ISETP.NE.AND P1, PT, R97, RZ, PT ;  /* 0x000000ff6100720c */ /* 0x000fe20003f25270 */
[C---:B------:R-:W-:Y:S01]  /*38d0*/  FFMA.FTZ R139, R49.reuse, -R141, RZ ;  /* 0x8000008d318b7223 */ /* 0x040fe200000100ff */
[----:B--2---:R-:W2:Y:S01]  /*38e0*/  SHFL.IDX PT, R142, R6, RZ, 0x1f ;  /* 0x00001fff068e7589 */ /* 0x004ea200000e0000 */
[----:B-1----:R-:W-:Y:S01]  /*38f0*/  FFMA.FTZ R36, R49, R43, RZ ;  /* 0x0000002b31247223 */ /* 0x002fe200000100ff */
[----:B------:R-:W-:Y:S01]  /*3900*/  BSSY B0, `(.L_x_13473) ;  /* 0x000008e000007945 */ /* 0x000fe20003800000 */
[----:B------:R-:W-:Y:S01]  /*3910*/  FFMA.FTZ R43, R116, -R140, R43 ;  /* 0x8000008c742b7223 */ /* 0x000fe2000001002b */
[----:B------:R-:W1:Y:S01]  /*3920*/  SHFL.IDX PT, R141, R7, RZ, 0x1f ;  /* 0x00001fff078d7589 */ /* 0x000e6200000e0000 */
[----:B------:R-:W-:Y:S02]  /*3930*/  FMUL.FTZ R152, R111, R62 ;  /* 0x0000003e6f987220 */ /* 0x000fe40000410000 */
[----:B------:R-:W-:Y:S01]  /*3940*/  FFMA.FTZ R140, R48, R39, R36 ;  /* 0x00000027308c7223 */ /* 0x000fe20000010024 */
[----:B------:R-:W3:Y:S01]  /*3950*/  SHFL.DOWN PT, R150, R144, 0x1, 0x1f ;  /* 0x08201f0090967f89 */ /* 0x000ee200000e0000 */
[----:B------:R-:W-:-:S02]  /*3960*/  FMUL.FTZ R36, R124, R143 ;  /* 0x0000008f7c247220 */ /* 0x000fc40000410000 */
[----:B------:R-:W-:Y:S01]  /*3970*/  FFMA.FTZ R139, R48, -R38, R139 ;  /* 0x80000026308b7223 */ /* 0x000fe2000001008b */
[----:B------:R5:W4:Y:S01]  /*3980*/  SHFL.IDX PT, R147, R37, RZ, 0x1f ;  /* 0x00001fff25937589 */ /* 0x000b2200000e0000 */
[----:B------:R-:W-:Y:S02]  /*3990*/  FMUL.FTZ R153, R110, R59 ;  /* 0x0000003b6e997220 */ /* 0x000fe40000410000 */
[-C--:B------:R-:W-:Y:S01]  /*39a0*/  FMUL.FTZ R154, R124, R145.reuse ;  /* 0x000000917c9a7220 */ /* 0x080fe20000410000 */
[----:B------:R-:W0:Y:S01]  /*39b0*/  SHFL.DOWN PT, R148, R137, 0x1, 0x1f ;  /* 0x08201f0089947f89 */ /* 0x000e2200000e0000 */
[-C--:B------:R-:W-:Y:S02]  /*39c0*/  FFMA.FTZ R39, R115, -R152.reuse, R39 ;  /* 0x8000009873277223 */ /* 0x080fe40000010027 */
[----:B------:R-:W-:Y:S01]  /*39d0*/  FFMA.FTZ R38, R113, -R152, R38 ;  /* 0x8000009871267223 */ /* 0x000fe20000010026 */
[----:B------:R-:W0:Y:S01]  /*39e0*/  SHFL.DOWN PT, R149, R123, 0x1, 0x1f ;  /* 0x08201f007b957f89 */ /* 0x000e2200000e0000 */
[----:B------:R-:W-:-:S02]  /*39f0*/  FFMA.FTZ R152, R125, R145, -R36 ;  /* 0x000000917d987223 */ /* 0x000fc40000010824 */
[----:B------:R-:W-:Y:S01]  /*3a00*/  FFMA.FTZ R139, R46, -R143, R139 ;  /* 0x8000008f2e8b7223 */ /* 0x000fe2000001008b */
[----:B0-----:R0:W0:Y:S01]  /*3a10*/  SHFL.IDX PT, R146, R144, RZ, 0x1f ;  /* 0x00001fff90927589 */ /* 0x00102200000e0000 */
[----:B------:R-:W-:Y:S02]  /*3a20*/  FFMA.FTZ R36, R106, -R153, R143 ;  /* 0x800000996a247223 */ /* 0x000fe4000001008f */
[----:B------:R-:W-:Y:S01]  /*3a30*/  FFMA.FTZ R154, R125, R143, R154 ;  /* 0x0000008f7d9a7223 */ /* 0x000fe2000001009a */
[----:B----4-:R-:W4:Y:S01]  /*3a40*/  SHFL.IDX PT, R137, R137, RZ, 0x1f ;  /* 0x00001fff89897589 */ /* 0x010f2200000e0000 */
[C---:B--2---:R-:W-:Y:S02]  /*3a50*/  @P2 FMUL.FTZ R143, R151.reuse, R142 ;  /* 0x0000008e978f2220 */ /* 0x044fe40000410000 */
[----:B-1----:R-:W-:Y:S01]  /*3a60*/  @P2 FMUL.FTZ R151, R151, R141 ;  /* 0x0000008d97972220 */ /* 0x002fe20000410000 */
[----:B------:R-:W1:Y:S01]  /*3a70*/  SHFL.IDX PT, R123, R123, RZ, 0x1f ;  /* 0x00001fff7b7b7589 */ /* 0x000e6200000e0000 */
[----:B------:R-:W-:-:S02]  /*3a80*/  FFMA.FTZ R140, R46, R145, R140 ;  /* 0x000000912e8c7223 */ /* 0x000fc4000001008c */
[----:B-----5:R-:W-:Y:S02]  /*3a90*/  FFMA.FTZ R37, R108, -R153, R145 ;  /* 0x800000996c257223 */ /* 0x020fe40000010091 */
[C---:B---3--:R-:W-:Y:S02]  /*3aa0*/  @P2 FFMA.FTZ R145, R150.reuse, R141, R143 ;  /* 0x0000008d96912223 */ /* 0x048fe4000001008f */
[----:B------:R-:W-:Y:S02]  /*3ab0*/  @P2 FFMA.FTZ R150, R150, R142, -R151 ;  /* 0x0000008e96962223 */ /* 0x000fe40000010897 */
[----:B------:R-:W-:Y:S02]  /*3ac0*/  FMUL.FTZ R143, R147, R7 ;  /* 0x00000007938f7220 */ /* 0x000fe40000410000 */
[----:B------:R-:W-:Y:S02]  /*3ad0*/  @P2 FADD.FTZ R141, R148, R145 ;  /* 0x00000091948d2221 */ /* 0x000fe40000010000 */
[----:B------:R-:W-:-:S02]  /*3ae0*/  @P2 FADD.FTZ R142, R149, R150 ;  /* 0x00000096958e2221 */ /* 0x000fc40000010000 */
[-C--:B0-----:R-:W-:Y:S02]  /*3af0*/  FMUL.FTZ R144, R147, R6.reuse ;  /* 0x0000000693907220 */ /* 0x081fe40000410000 */
[----:B------:R-:W-:Y:S02]  /*3b00*/  FFMA.FTZ R6, R146, R6, -R143 ;  /* 0x0000000692067223 */ /* 0x000fe4000001088f */
[CC--:B------:R-:W-:Y:S02]  /*3b10*/  FMUL.FTZ R143, R141.reuse, -R41.reuse ;  /* 0x800000298d8f7220 */ /* 0x0c0fe40000410000 */
[----:B------:R-:W-:Y:S02]  /*3b20*/  FMUL.FTZ R41, R142, -R41 ;  /* 0x800000298e297220 */ /* 0x000fe40000410000 */
[----:B------:R-:W-:Y:S02]  /*3b30*/  FFMA.FTZ R144, R146, R7, R144 ;  /* 0x0000000792907223 */ /* 0x000fe40000010090 */
[----:B------:R-:W-:-:S02]  /*3b40*/  FFMA.FTZ R41, R141, R40, R41 ;  /* 0x000000288d297223 */ /* 0x000fc40000010029 */
[C---:B------:R-:W-:Y:S02]  /*3b50*/  FMUL.FTZ R7, R147.reuse, R5 ;  /* 0x0000000593077220 */ /* 0x040fe40000410000 */
[----:B------:R-:W-:Y:S02]  /*3b60*/  FFMA.FTZ R142, R142, R40, -R143 ;  /* 0x000000288e8e7223 */ /* 0x000fe4000001088f */
[-C--:B------:R-:W-:Y:S02]  /*3b70*/  FMUL.FTZ R147, R147, R4.reuse ;  /* 0x0000000493937220 */ /* 0x080fe40000410000 */
[----:B------:R-:W-:Y:S02]  /*3b80*/  FADD.FTZ R41, -R120, R41 ;  /* 0x0000002978297221 */ /* 0x000fe40000010100 */
[----:B------:R-:W-:Y:S01]  /*3b90*/  FFMA.FTZ R4, R146, R4, -R7 ;  /* 0x0000000492047223 */ /* 0x000fe20000010807 */
[----:B------:R-:W-:Y:S01]  /*3ba0*/  P2R R7, PR, RZ, 0x2 ;  /* 0x00000002ff077803 */ /* 0x000fe20000000000 */
[----:B------:R-:W-:-:S02]  /*3bb0*/  FADD.FTZ R40, R121, R142 ;  /* 0x0000008e79287221 */ /* 0x000fc40000010000 */
[----:B----4-:R-:W-:Y:S02]  /*3bc0*/  FADD.FTZ R7, R137, R144 ;  /* 0x0000009089077221 */ /* 0x010fe40000010000 */
[C---:B------:R-:W-:Y:S02]  /*3bd0*/  FFMA.FTZ R138, R105.reuse, R138, R152 ;  /* 0x0000008a698a7223 */ /* 0x040fe40000010098 */
[----:B------:R-:W-:Y:S02]  /*3be0*/  FMUL.FTZ R121, R105, R60 ;  /* 0x0000003c69797220 */ /* 0x000fe40000410000 */
[C---:B------:R-:W-:Y:S02]  /*3bf0*/  FMUL.FTZ R137, R124.reuse, -R41 ;  /* 0x800000297c897220 */ /* 0x040fe40000410000 */
[----:B------:R-:W-:Y:S02]  /*3c00*/  FMUL.FTZ R124, R124, -R40 ;  /* 0x800000287c7c7220 */ /* 0x000fe40000410000 */
[----:B-1----:R-:W-:-:S02]  /*3c10*/  FADD.FTZ R6, R123, R6 ;  /* 0x000000067b067221 */ /* 0x002fc40000010000 */
[----:B------:R-:W-:Y:S02]  /*3c20*/  FMUL.FTZ R123, R44, R138 ;  /* 0x0000008a2c7b7220 */ /* 0x000fe40000410000 */
[----:B------:R-:W-:Y:S02]  /*3c30*/  FFMA.FTZ R120, R109, -R121, R138 ;  /* 0x800000796d787223 */ /* 0x000fe4000001008a */
[C---:B------:R-:W-:Y:S02]  /*3c40*/  FFMA.FTZ R138, R125.reuse, R41, R124 ;  /* 0x000000297d8a7223 */ /* 0x040fe4000001007c */
[----:B------:R-:W-:Y:S02]  /*3c50*/  FFMA.FTZ R137, R125, R40, -R137 ;  /* 0x000000287d897223 */ /* 0x000fe40000010889 */
[----:B------:R-:W-:Y:S02]  /*3c60*/  FFMA.FTZ R5, R146, R5, R147 ;  /* 0x0000000592057223 */ /* 0x000fe40000010093 */
[----:B------:R-:W-:-:S02]  /*3c70*/  FADD.FTZ R125, -R131, R138 ;  /* 0x0000008a837d7221 */ /* 0x000fc40000010100 */
[----:B------:R-:W-:Y:S01]  /*3c80*/  FFMA.FTZ R122, R105, R122, R154 ;  /* 0x0000007a697a7223 */ /* 0x000fe2000001009a */
[----:B------:R0:W-:Y:S01]  /*3c90*/  @!P1 STS.128 [R47.X16+0x1b80], R4 ;  /* 0x001b80042f009388 */ /* 0x0001e2000000cc00 */
[----:B------:R-:W-:Y:S02]  /*3ca0*/  FADD.FTZ R124, R132, R137 ;  /* 0x00000089847c7221 */ /* 0x000fe40000010000 */
[----:B------:R-:W-:Y:S02]  /*3cb0*/  FFMA.FTZ R121, R107, -R121, R122 ;  /* 0x800000796b797223 */ /* 0x000fe4000001007a */
[-C--:B------:R-:W-:Y:S02]  /*3cc0*/  FMUL.FTZ R142, R41, R60.reuse ;  /* 0x0000003c298e7220 */ /* 0x080fe40000410000 */
[----:B------:R-:W-:Y:S02]  /*3cd0*/  FADD.FTZ R123, R140, R123 ;  /* 0x0000007b8c7b7221 */ /* 0x000fe40000010000 */
[----:B------:R-:W-:-:S02]  /*3ce0*/  FMUL.FTZ R140, R40, R60 ;  /* 0x0000003c288c7220 */ /* 0x000fc40000410000 */
[-C--:B------:R-:W-:Y:S02]  /*3cf0*/  FMUL.FTZ R137, R121, R142.reuse ;  /* 0x0000008e79897220 */ /* 0x080fe40000410000 */
[----:B------:R-:W-:Y:S02]  /*3d00*/  FMUL.FTZ R143, R105, R142 ;  /* 0x0000008e698f7220 */ /* 0x000fe40000410000 */
[----:B------:R-:W-:Y:S02]  /*3d10*/  FFMA.FTZ R132, R120, R140, R137 ;  /* 0x0000008c78847223 */ /* 0x000fe40000010089 */
[C---:B0-----:R-:W-:Y:S01]  /*3d20*/  FMUL.FTZ R5, R127.reuse, -R125 ;  /* 0x8000007d7f057220 */ /* 0x041fe20000410000 */
[----:B------:R0:W-:Y:S01]  /*3d30*/  STS [R84.X4+0x22c], R143 ;  /* 0x00022c8f54007388 */ /* 0x0001e20000004800 */
[----:B------:R-:W-:Y:S02]  /*3d40*/  FMUL.FTZ R127, R127, -R124 ;  /* 0x8000007c7f7f7220 */ /* 0x000fe40000410000 */
[----:B------:R-:W-:-:S02]  /*3d50*/  FMUL.FTZ R7, R124, R59 ;  /* 0x0000003b7c077220 */ /* 0x000fc40000410000 */
[C---:B------:R-:W-:Y:S02]  /*3d60*/  FFMA.FTZ R4, R126.reuse, R125, R127 ;  /* 0x0000007d7e047223 */ /* 0x040fe4000001007f */
[----:B------:R-:W-:Y:S02]  /*3d70*/  FFMA.FTZ R5, R126, R124, -R5 ;  /* 0x0000007c7e057223 */ /* 0x000fe40000010805 */
[----:B------:R-:W-:Y:S02]  /*3d80*/  FADD.FTZ R127, -R133, R4 ;  /* 0x00000004857f7221 */ /* 0x000fe40000010100 */
[----:B------:R-:W-:Y:S02]  /*3d90*/  FMUL.FTZ R137, R125, R59 ;  /* 0x0000003b7d897220 */ /* 0x000fe40000410000 */
[----:B------:R-:W-:Y:S02]  /*3da0*/  FMUL.FTZ R4, R36, R7 ;  /* 0x0000000724047220 */ /* 0x000fe40000410000 */
[----:B------:R-:W-:Y:S01]  /*3db0*/  FADD.FTZ R126, R134, R5 ;  /* 0x00000005867e7221 */ /* 0x000fe20000010000 */
[----:B------:R-:W-:Y:S01]  /*3dc0*/  SHF.L.U64.HI R134, R45, 0x2, R0 ;  /* 0x000000022d867819 */ /* 0x000fe20000010200 */
[----:B0-----:R-:W-:-:S02]  /*3dd0*/  FFMA.FTZ R143, R37, R137, -R4 ;  /* 0x00000089258f7223 */ /* 0x001fc40000010804 */
[----:B------:R-:W-:Y:S02]  /*3de0*/  FMUL.FTZ R122, R44, R122 ;  /* 0x0000007a2c7a7220 */ /* 0x000fe40000410000 */
[----:B------:R-:W-:Y:S02]  /*3df0*/  FMUL.FTZ R6, R36, R137 ;  /* 0x0000008924067220 */ /* 0x000fe40000410000 */
[C---:B------:R-:W-:Y:S02]  /*3e00*/  FMUL.FTZ R4, R129.reuse, -R126 ;  /* 0x8000007e81047220 */ /* 0x040fe40000410000 */
[----:B------:R-:W-:Y:S02]  /*3e10*/  FMUL.FTZ R129, R129, -R127 ;  /* 0x8000007f81817220 */ /* 0x000fe40000410000 */
[----:B------:R-:W-:Y:S02]  /*3e20*/  FADD.FTZ R122, R139, -R122 ;  /* 0x8000007a8b7a7221 */ /* 0x000fe40000010000 */
[----:B------:R-:W-:-:S02]  /*3e30*/  FFMA.FTZ R141, R37, R7, R6 ;  /* 0x00000007258d7223 */ /* 0x000fc40000010006 */
[C---:B------:R-:W-:Y:S02]  /*3e40*/  FFMA.FTZ R5, R130.reuse, R127, R4 ;  /* 0x0000007f82057223 */ /* 0x040fe40000010004 */
[----:B------:R-:W-:Y:S02]  /*3e50*/  FMUL.FTZ R139, R105, R140 ;  /* 0x0000008c698b7220 */ /* 0x000fe40000410000 */
[----:B------:R-:W-:Y:S02]  /*3e60*/  FMUL.FTZ R6, R127, R62 ;  /* 0x0000003e7f067220 */ /* 0x000fe40000410000 */
[----:B------:R-:W-:Y:S01]  /*3e70*/  FFMA.FTZ R130, R130, R126, -R129 ;  /* 0x0000007e82827223 */ /* 0x000fe20000010881 */
[----:B------:R0:W-:Y:S01]  /*3e80*/  STS [R84.X4+0x228], R139 ;  /* 0x0002288b54007388 */ /* 0x0001e20000004800 */
[----:B------:R-:W-:Y:S02]  /*3e90*/  FMUL.FTZ R4, R126, R62 ;  /* 0x0000003e7e047220 */ /* 0x000fe40000410000 */
[----:B------:R-:W-:-:S02]  /*3ea0*/  FMUL.FTZ R133, R110, R7 ;  /* 0x000000076e857220 */ /* 0x000fc40000410000 */
[----:B------:R-:W-:Y:S02]  /*3eb0*/  FADD.FTZ R136, -R136, R5 ;  /* 0x0000000588887221 */ /* 0x000fe40000010100 */
[C---:B------:R-:W-:Y:S01]  /*3ec0*/  FMUL.FTZ R5, R38.reuse, R6 ;  /* 0x0000000626057220 */ /* 0x040fe20000410000 */
[----:B------:R1:W-:Y:S01]  /*3ed0*/  STS [R84.X4+0x220], R133 ;  /* 0x0002208554007388 */ /* 0x0003e20000004800 */
[----:B------:R-:W-:Y:S02]  /*3ee0*/  FADD.FTZ R135, R135, R130 ;  /* 0x0000008287877221 */ /* 0x000fe40000010000 */
[-C--:B------:R-:W-:Y:S02]  /*3ef0*/  FMUL.FTZ R130, R38, R4.reuse ;  /* 0x0000000426827220 */ /* 0x080fe40000410000 */
[----:B0-----:R-:W-:Y:S02]  /*3f00*/  FMUL.FTZ R139, R110, R137 ;  /* 0x000000896e8b7220 */ /* 0x001fe40000410000 */
[----:B------:R-:W-:-:S02]  /*3f10*/  FFMA.FTZ R129, R39, R4, R5 ;  /* 0x0000000427817223 */ /* 0x000fc40000010005 */
[-C--:B------:R-:W-:Y:S01]  /*3f20*/  FMUL.FTZ R7, R136, R61.reuse ;  /* 0x0000003d88077220 */ /* 0x080fe20000410000 */
[----:B------:R0:W-:Y:S01]  /*3f30*/  STS [R84.X4+0x224], R139 ;  /* 0x0002248b54007388 */ /* 0x0001e20000004800 */
[----:B------:R-:W-:Y:S02]  /*3f40*/  FMUL.FTZ R5, R135, R61 ;  /* 0x0000003d87057220 */ /* 0x000fe40000410000 */
[----:B-1----:R-:W-:Y:S01]  /*3f50*/  FFMA.FTZ R133, R39, R6, -R130 ;  /* 0x0000000627857223 */ /* 0x002fe20000010882 */
[----:B------:R-:W-:Y:S01]  /*3f60*/  LEA R130, R64, -R97, 0x1 ;  /* 0x8000006140827211 */ /* 0x000fe200078e08ff */
[----:B------:R-:W-:Y:S02]  /*3f70*/  FMUL.FTZ R137, R111, R4 ;  /* 0x000000046f897220 */ /* 0x000fe40000410000 */
[----:B------:R-:W-:Y:S01]  /*3f80*/  FMUL.FTZ R4, R42, R7 ;  /* 0x000000072a047220 */ /* 0x000fe20000410000 */
[C---:B------:R-:W-:Y:S01]  /*3f90*/  ISETP.GE.AND P1, PT, R130.reuse, 0x1, PT ;  /* 0x000000018200780c */ /* 0x040fe20003f26270 */
[----:B------:R-:W-:Y:S01]  /*3fa0*/  FMUL.FTZ R131, R121, R140 ;  /* 0x0000008c79837220 */ /* 0x000fe20000410000 */
[----:B------:R1:W-:Y:S01]  /*3fb0*/  STS [R84.X4+0x218], R137 ;  /* 0x0002188954007388 */ /* 0x0003e20000004800 */
[----:B0-----:R-:W-:Y:S01]  /*3fc0*/  FMUL.FTZ R139, R111, R6 ;  /* 0x000000066f8b7220 */ /* 0x001fe20000410000 */
[----:B------:R-:W-:Y:S01]  /*3fd0*/  ISETP.GE.AND P2, PT, R130, 0x21, PT ;  /* 0x000000218200780c */ /* 0x000fe20003f46270 */
[----:B------:R-:W-:-:S02]  /*3fe0*/  FMUL.FTZ R6, R42, R5 ;  /* 0x000000052a067220 */ /* 0x000fc40000410000 */
[C---:B------:R-:W-:Y:S01]  /*3ff0*/  FFMA.FTZ R4, R43.reuse, R5, R4 ;  /* 0x000000052b047223 */ /* 0x040fe20000010004 */
[----:B------:R1:W-:Y:S01]  /*4000*/  STS [R84.X4+0x21c], R139 ;  /* 0x00021c8b54007388 */ /* 0x0003e20000004800 */
[----:B------:R-:W-:Y:S02]  /*4010*/  FFMA.FTZ R6, R43, R7, -R6 ;  /* 0x000000072b067223 */ /* 0x000fe40000010806 */
[C---:B------:R-:W-:Y:S02]  /*4020*/  FMUL.FTZ R5, R112.reuse, R5 ;  /* 0x0000000570057220 */ /* 0x040fe40000410000 */
[----:B------:R-:W-:Y:S02]  /*4030*/  FMUL.FTZ R7, R112, R7 ;  /* 0x0000000770077220 */ /* 0x000fe40000410000 */
[----:B------:R-:W-:Y:S01]  /*4040*/  FADD.FTZ R4, RZ, R4 ;  /* 0x00000004ff047221 */ /* 0x000fe20000010000 */
[----:B------:R1:W-:Y:S01]  /*4050*/  STS [R84.X4+0x210], R5 ;  /* 0x0002100554007388 */ /* 0x0003e20000004800 */
[----:B------:R-:W-:-:S02]  /*4060*/  FADD.FTZ R6, RZ, R6 ;  /* 0x00000006ff067221 */ /* 0x000fc40000010000 */
[----:B------:R-:W-:Y:S01]  /*4070*/  FADD.FTZ R4, R4, R129 ;  /* 0x0000008104047221 */ /* 0x000fe20000010000 */
[----:B------:R1:W-:Y:S01]  /*4080*/  STS [R84.X4+0x214], R7 ;  /* 0x0002140754007388 */ /* 0x0003e20000004800 */
[----:B------:R-:W-:Y:S01]  /*4090*/  FADD.FTZ R6, R6, R133 ;  /* 0x0000008506067221 */ /* 0x000fe20000010000 */
[----:B------:R-:W-:Y:S01]  /*40a0*/  SHF.L.U32 R129, R45, 0x2, RZ ;  /* 0x000000022d817819 */ /* 0x000fe200000006ff */
[----:B------:R-:W-:Y:S02]  /*40b0*/  FFMA.FTZ R131, R120, R142, -R131 ;  /* 0x0000008e78837223 */ /* 0x000fe40000010883 */
[----:B------:R-:W-:Y:S02]  /*40c0*/  FADD.FTZ R141, R4, R141 ;  /* 0x0000008d048d7221 */ /* 0x000fe40000010000 */
[----:B------:R-:W-:Y:S02]  /*40d0*/  FADD.FTZ R138, R6, R143 ;  /* 0x0000008f068a7221 */ /* 0x000fe40000010000 */
[----:B------:R-:W-:Y:S01]  /*40e0*/  IMAD R134, R134, c[0x0][0x2b0], RZ ;  /* 0x0000ac0086867a24 */ /* 0x000fe200078e02ff */
[----:B------:R-:W-:Y:S06]  /*40f0*/  BAR.SYNC.DEFER_BLOCKING 0x0 ;  /* 0x0000000000007b1d */ /* 0x000fec0000010000 */
[----:B------:R-:W-:Y:S05]  /*4100*/  @!P1 BRA `(.L_x_13474) ;  /* 0x000000d000009947 */ /* 0x000fea0003800000 */
[----:B-1----:R-:W-:Y:S01]  /*4110*/  LEA.HI.SX32 R133, R97, R97, 0x1b ;  /* 0x0000006161857211 */ /* 0x002fe200078fdaff */
[----:B------:R-:W-:Y:S01]  /*4120*/  IMAD R128, R128, c[0x0][0x2b0], RZ ;  /* 0x0000ac0080807a24 */ /* 0x000fe200078e02ff */
[----:B------:R-:W-:-:S03]  /*4130*/  IADD3 R6, R117, -0x1, RZ ;  /* 0xffffffff75067810 */ /* 0x000fc60007ffe0ff */
[----:B------:R-:W-:Y:S01]  /*4140*/  IMAD R7, R47, c[0x0][0x2b4], R128 ;  /* 0x0000ad002f077a24 */ /* 0x000fe200078e0280 */
[----:B------:R-:W0:Y:S01]  /*4150*/  LDS R133, [R133.X4+0x210] ;  /* 0x0002100085857984 */ /* 0x000e220000004800 */
[----:B------:R-:W-:-:S04]  /*4160*/  SHF.L.U32 R6, R6, 0x8, RZ ;  /* 0x0000000806067819 */ /* 0x000fc800000006ff */
[----:B------:R-:W-:-:S04]  /*4170*/  IADD3 R4, P1, R6, R97, RZ ;  /* 0x0000006106047210 */ /* 0x000fc80007f3e0ff */
[----:B------:R-:W-:-:S05]  /*4180*/  LEA.HI.X.SX32 R5, R6, RZ, 0x1, P1 ;  /* 0x000000ff06057211 */ /* 0x000fca00008f0eff */
[----:B------:R-:W-:-:S05]  /*4190*/  IMAD.WIDE.U32 R4, R47, c[0x0][0x2b0], R4 ;  /* 0x0000ac002f047a25 */ /* 0x000fca00078e0004 */
[----:B------:R-:W-:Y:S02]  /*41a0*/  IADD3 R5, R5, R7, RZ ;  /* 0x0000000705057210 */ /* 0x000fe40007ffe0ff */
[----:B------:R-:W-:-:S04]  /*41b0*/  LEA R6, P1, R4, R95, 0x2 ;  /* 0x0000005f04067211 */ /* 0x000fc800078210ff */
[----:B------:R-:W-:-:S05]  /*41c0*/  LEA.HI.X R7, R4, R93, R5, 0x2, P1 ;  /* 0x0000005d04077211 */ /* 0x000fca00008f1405 */
[----:B0-----:R0:W-:Y:S04]  /*41d0*/  RED.E.ADD.F32.FTZ.RN.STRONG.GPU [R6.64], R133 ;  /* 0x000000850600798e */ /* 0x0011e8000c10e784 */
.L_x_13474:
[----:B-1----:R-:W-:Y:S05]  /*41e0*/  BSYNC B0 ;  /* 0x0000000000007941 */ /* 0x002fea0003800000 */
.L_x_13473:
        /* <DEDUP_REMOVED lines=9> */
.L_x_13476:
[----:B------:R-:W-:Y:S05]  /*4280*/  BSYNC B0 ;  /* 0x0000000000007941 */ /* 0x000fea0003800000 */
.L_x_13475:
        /* <DEDUP_REMOVED lines=12> */
.L_x_13478:
[----:B-1----:R-:W-:Y:S05]  /*4350*/  BSYNC B0 ;  /* 0x0000000000007941 */ /* 0x002fea0003800000 */
.L_x_13477:
[----:B--2---:R1:W2:Y:S01]  /*4360*/  LDS R7, [R78.X4+0x390] ;  /* 0x000390004e077984 */ /* 0x0042a20000004800 */
[----:B------:R-:W-:Y:S01]  /*4370*/  BSSY B0, `(.L_x_13479) ;  /* 0x0000005000007945 */ /* 0x000fe20003800000 */
[----:B------:R-:W-:Y:S05]  /*4380*/  @!P1 BRA `(.L_x_13480) ;  /* 0x0000003000009947 */ /* 0x000fea0003800000 */
[----:B------:R-:W-:-:S05]  /*4390*/  IMAD.WIDE.U32 R4, R129, c[0x0][0x2b0], R24 ;  /* 0x0000ac0081047a25 */ /* 0x000fca00078e0018 */
[----:B------:R-:W-:-:S05]  /*43a0*/  IADD3 R5, R137, R5, RZ ;  /* 0x0000000589057210 */ /* 0x000fca0007ffe0ff */
[----:B--2---:R2:W-:Y:S02]  /*43b0*/  RED.E.ADD.F32.FTZ.RN.STRONG.GPU [R4.64], R7 ;  /* 0x000000070400798e */ /* 0x0045e4000c10e784 */
.L_x_13480:
[----:B------:R-:W-:Y:S05]  /*43c0*/  BSYNC B0 ;  /* 0x0000000000007941 */ /* 0x000fea0003800000 */
.L_x_13479:
[----:B--2---:R2:W3:Y:S01]  /*43d0*/  LDS R7, [R77.X4+0x410] ;  /* 0x000410004d077984 */ /* 0x0044e20000004800 */
[----:B------:R-:W-:Y:S01]  /*43e0*/  BSSY B0, `(.L_x_13481) ;  /* 0x0000005000007945 */ /* 0x000fe20003800000 */
[----:B------:R-:W-:Y:S05]  /*43f0*/  @!P2 BRA `(.L_x_13482) ;  /* 0x000000300000a947 */ /* 0x000fea0003800000 */
[----:B------:R-:W-:-:S05]  /*4400*/  IMAD.WIDE.U32 R4, R129, c[0x0][0x2b0], R26 ;  /* 0x0000ac0081047a25 */ /* 0x000fca00078e001a */
[----:B------:R-:W-:-:S05]  /*4410*/  IADD3 R5, R137, R5, RZ ;  /* 0x0000000589057210 */ /* 0x000fca0007ffe0ff */
[----:B---3--:R3:W-:Y:S02]  /*4420*/  RED.E.ADD.F32.FTZ.RN.STRONG.GPU [R4.64], R7 ;  /* 0x000000070400798e */ /* 0x0087e4000c10e784 */
.L_x_13482:
[----:B------:R-:W-:Y:S05]  /*4430*/  BSYNC B0 ;  /* 0x0000000000007941 */ /* 0x000fea0003800000 */
.L_x_13481:
[----:B---3--:R3:W4:Y:S01]  /*4440*/  LDS R7, [R76.X4+0x490] ;  /* 0x000490004c077984 */ /* 0x0087220000004800 */
[----:B------:R-:W-:Y:S01]  /*4450*/  BSSY B0, `(.L_x_13483) ;  /* 0x0000005000007945 */ /* 0x000fe20003800000 */
[----:B------:R-:W-:Y:S05]  /*4460*/  @!P3 BRA `(.L_x_13484) ;  /* 0x000000300000b947 */ /* 0x000fea0003800000 */
[----:B------:R-:W-:-:S05]  /*4470*/  IMAD.WIDE.U32 R4, R129, c[0x0][0x2b0], R28 ;  /* 0x0000ac0081047a25 */ /* 0x000fca00078e001c */
[----:B------:R-:W-:-:S05]  /*4480*/  IADD3 R5, R137, R5, RZ ;  /* 0x0000000589057210 */ /* 0x000fca0007ffe0ff */
[----:B----4-:R4:W-:Y:S02]  /*4490*/  RED.E.ADD.F32.FTZ.RN.STRONG.GPU [R4.64], R7 ;  /* 0x000000070400798e */ /* 0x0109e4000c10e784 */
.L_x_13484:
[----:B------:R-:W-:Y:S05]  /*44a0*/  BSYNC B0 ;  /* 0x0000000000007941 */ /* 0x000fea0003800000 */
.L_x_13483:
[----:B------:R0:W1:Y:S01]  /*44b0*/  LDS R133, [R75.X4+0x510] ;  /* 0x000510004b857984 */ /* 0x0000620000004800 */
[----:B------:R-:W-:Y:S01]  /*44c0*/  BSSY B0, `(.L_x_13485) ;  /* 0x0000006000007945 */ /* 0x000fe20003800000 */
[----:B----4-:R-:W-:Y:S01]  /*44d0*/  IMAD.WIDE.U32 R4, R129, c[0x0][0x2b0], R32 ;  /* 0x0000ac0081047a25 */ /* 0x010fe200078e0020 */
[----:B------:R-:W-:Y:S05]  /*44e0*/  @!P4 BRA `(.L_x_13486) ;  /* 0x000000300000c947 */ /* 0x000fea0003800000 */
[----:B------:R-:W-:-:S05]  /*44f0*/  IMAD.WIDE.U32 R6, R129, c[0x0][0x2b0], R30 ;  /* 0x0000ac0081067a25 */ /* 0x000fca00078e001e */
[----:B------:R-:W-:-:S05]  /*4500*/  IADD3 R7, R137, R7, RZ ;  /* 0x0000000789077210 */ /* 0x000fca0007ffe0ff */
[----:B-1----:R1:W-:Y:S02]  /*4510*/  RED.E.ADD.F32.FTZ.RN.STRONG.GPU [R6.64], R133 ;  /* 0x000000850600798e */ /* 0x0023e4000c10e784 */
.L_x_13486:
[----:B------:R-:W-:Y:S05]  /*4520*/  BSYNC B0 ;  /* 0x0000000000007941 */ /* 0x000fea0003800000 */
.L_x_13485:
[----:B-1----:R1:W4:Y:S01]  /*4530*/  LDS R7, [R74.X4+0x590] ;  /* 0x000590004a077984 */ /* 0x0023220000004800 */
[----:B------:R-:W-:Y:S01]  /*4540*/  BSSY B0, `(.L_x_13487) ;  /* 0x0000004000007945 */ /* 0x000fe20003800000 */
[----:B------:R-:W-:Y:S05]  /*4550*/  @!P5 BRA `(.L_x_13488) ;  /* 0x000000200000d947 */ /* 0x000fea0003800000 */
[----:B------:R-:W-:-:S05]  /*4560*/  IADD3 R5, R137, R5, RZ ;  /* 0x0000000589057210 */ /* 0x000fca0007ffe0ff */
[----:B----4-:R4:W-:Y:S02]  /*4570*/  RED.E.ADD.F32.FTZ.RN.STRONG.GPU [R4.64], R7 ;  /* 0x000000070400798e */ /* 0x0109e4000c10e784 */
.L_x_13488:
[----:B------:R-:W-:Y:S05]  /*4580*/  BSYNC B0 ;  /* 0x0000000000007941 */ /* 0x000fea0003800000 */
.L_x_13487:
[----:B------:R-:W5:Y:S01]  /*4590*/  SHFL.DOWN PT, R128, R131, 0x1, 0x1f ;  /* 0x08201f0083807f89 */ /* 0x000f6200000e0000 */
[----:B------:R-:W-:Y:S01]  /*45a0*/  ISETP.GT.AND P1, PT, R86, 0x1e, PT ;  /* 0x0000001e5600780c */ /* 0x000fe20003f24270 */
        /* <DEDUP_REMOVED lines=12> */
[----:B------:R-:W-:Y:S01]  /*4670*/  BSSY B0, `(.L_x_13489) ;  /* 0x000005f000007945 */ /* 0x000fe20003800000 */
[----:B-----5:R-:W-:-:S02]  /*4680*/  @!P1 FADD.FTZ R5, R5, R128 ;  /* 0x0000008005059221 */ /* 0x020fc40000010000 */
        /* <DEDUP_REMOVED lines=8> */
[----:B----4-:R-:W-:-:S05]  /*4710*/  @!P1 FADD.FTZ R5, R5, R122 ;  /* 0x0000007a05059221 */ /* 0x010fca0000010000 */
[----:B------:R-:W4:Y:S01]  /*4720*/  SHFL.DOWN PT, R122, R5, 0x4, 0x1f ;  /* 0x08801f00057a7f89 */ /* 0x000f2200000e0000 */
[----:B0-----:R-:W-:Y:S02]  /*4730*/  @!P1 FADD.FTZ R7, R7, R128 ;  /* 0x0000008007079221 */ /* 0x001fe40000010000 */
[----:B-1----:R-:W-:-:S03]  /*4740*/  @!P1 FADD.FTZ R6, R6, R129 ;  /* 0x0000008106069221 */ /* 0x002fc60000010000 */
[----:B------:R-:W0:Y:S01]  /*4750*/  SHFL.DOWN PT, R128, R7, 0x4, 0x1f ;  /* 0x08801f0007807f89 */ /* 0x000e2200000e0000 */
[----:B-----5:R-:W-:-:S03]  /*4760*/  @!P1 FADD.FTZ R4, R4, R123 ;  /* 0x0000007b04049221 */ /* 0x020fc60000010000 */
[----:B------:R-:W1:Y:S01]  /*4770*/  SHFL.DOWN PT, R129, R6, 0x4, 0x1f ;  /* 0x08801f0006817f89 */ /* 0x000e6200000e0000 */
[----:B------:R-:W-:-:S03]  /*4780*/  ISETP.GT.AND P1, PT, R86, 0x1b, PT ;  /* 0x0000001b5600780c */ /* 0x000fc60003f24270 */
[----:B------:R-:W5:Y:S10]  /*4790*/  SHFL.DOWN PT, R123, R4, 0x4, 0x1f ;  /* 0x08801f00047b7f89 */ /* 0x000f7400000e0000 */
[----:B----4-:R-:W-:-:S02]  /*47a0*/  @!P1 FADD.FTZ R5, R5, R122 ;  /* 0x0000007a05059221 */ /* 0x010fc40000010000 */
[----:B------:R-:W-:Y:S02]  /*47b0*/  FMUL.FTZ R122, R35, R40 ;  /* 0x00000028237a7220 */ /* 0x000fe40000410000 */
[----:B0-----:R-:W-:Y:S02]  /*47c0*/  @!P1 FADD.FTZ R7, R7, R128 ;  /* 0x0000008007079221 */ /* 0x001fe40000010000 */
[----:B------:R-:W0:Y:S01]  /*47d0*/  SHFL.DOWN PT, R128, R5, 0x8, 0x1f ;  /* 0x09001f0005807f89 */ /* 0x000e2200000e0000 */
[-C--:B------:R-:W-:Y:S02]  /*47e0*/  FFMA.FTZ R122, R34, R41.reuse, -R122 ;  /* 0x00000029227a7223 */ /* 0x080fe4000001087a */
[----:B-1----:R-:W-:Y:S01]  /*47f0*/  @!P1 FADD.FTZ R6, R6, R129 ;  /* 0x0000008106069221 */ /* 0x002fe20000010000 */
[----:B------:R-:W1:Y:S01]  /*4800*/  SHFL.DOWN PT, R130, R7, 0x8, 0x1f ;  /* 0x09001f0007827f89 */ /* 0x000e6200000e0000 */
[----:B------:R-:W-:Y:S02]  /*4810*/  FMUL.FTZ R41, R35, R41 ;  /* 0x0000002923297220 */ /* 0x000fe40000410000 */
[----:B-----5:R-:W-:Y:S01]  /*4820*/  @!P1 FADD.FTZ R4, R4, R123 ;  /* 0x0000007b04049221 */ /* 0x020fe20000010000 */
[----:B------:R-:W4:Y:S01]  /*4830*/  SHFL.DOWN PT, R129, R6, 0x8, 0x1f ;  /* 0x09001f0006817f89 */ /* 0x000f2200000e0000 */
[----:B------:R-:W-:Y:S01]  /*4840*/  ISETP.GT.AND P1, PT, R86, 0x17, PT ;  /* 0x000000175600780c */ /* 0x000fe20003f24270 */
[----:B------:R-:W-:-:S02]  /*4850*/  FMUL.FTZ R122, R121, R122 ;  /* 0x0000007a797a7220 */ /* 0x000fc40000410000 */
[----:B------:R-:W5:Y:S01]  /*4860*/  SHFL.DOWN PT, R123, R4, 0x8, 0x1f ;  /* 0x09001f00047b7f89 */ /* 0x000f6200000e0000 */
[-C--:B------:R-:W-:Y:S02]  /*4870*/  FFMA.FTZ R41, R34, R40.reuse, R41 ;  /* 0x0000002822297223 */ /* 0x080fe40000010029 */
[----:B------:R-:W-:Y:S02]  /*4880*/  FFMA.FTZ R40, R109, R40, R107 ;  /* 0x000000286d287223 */ /* 0x000fe4000001006b */
[----:B------:R-:W-:Y:S02]  /*4890*/  FFMA.FTZ R41, R120, R41, R122 ;  /* 0x0000002978297223 */ /* 0x000fe4000001007a */
[----:B------:R-:W-:Y:S02]  /*48a0*/  FFMA.FTZ R51, R40, R60, R51 ;  /* 0x0000003c28337223 */ /* 0x000fe40000010033 */
[----:B------:R-:W-:Y:S02]  /*48b0*/  FFMA.FTZ R109, R105, R40, R41 ;  /* 0x00000028696d7223 */ /* 0x000fe40000010029 */
[----:B------:R-:W-:-:S02]  /*48c0*/  FMUL.FTZ R40, R35, R124 ;  /* 0x0000007c23287220 */ /* 0x000fc40000410000 */
[----:B0-----:R-:W-:Y:S02]  /*48d0*/  @!P1 FADD.FTZ R5, R5, R128 ;  /* 0x0000008005059221 */ /* 0x001fe40000010000 */
[-C--:B------:R-:W-:Y:S02]  /*48e0*/  FMUL.FTZ R41, R106, R125.reuse ;  /* 0x0000007d6a297220 */ /* 0x080fe40000410000 */
[----:B-1----:R-:W-:Y:S01]  /*48f0*/  @!P1 FADD.FTZ R7, R7, R130 ;  /* 0x0000008207079221 */ /* 0x002fe20000010000 */
[----:B------:R-:W0:Y:S01]  /*4900*/  SHFL.DOWN PT, R128, R5, 0x10, 0x1f ;  /* 0x0a001f0005807f89 */ /* 0x000e2200000e0000 */
[-C--:B------:R-:W-:Y:S02]  /*4910*/  FMUL.FTZ R107, R35, R125.reuse ;  /* 0x0000007d236b7220 */ /* 0x080fe40000410000 */
[----:B----4-:R-:W-:Y:S01]  /*4920*/  @!P1 FADD.FTZ R6, R6, R129 ;  /* 0x0000008106069221 */ /* 0x010fe20000010000 */
[----:B------:R-:W-:Y:S01]  /*4930*/  SHFL.DOWN PT, R130, R7, 0x10, 0x1f ;  /* 0x0a001f0007827f89 */ /* 0x000fe200000e0000 */
[----:B------:R-:W-:-:S02]  /*4940*/  FFMA.FTZ R125, R34, R125, -R40 ;  /* 0x0000007d227d7223 */ /* 0x000fc40000010828 */
[----:B-----5:R-:W-:Y:S01]  /*4950*/  @!P1 FADD.FTZ R4, R4, R123 ;  /* 0x0000007b04049221 */ /* 0x020fe20000010000 */
[----:B------:R-:W-:Y:S01]  /*4960*/  ISETP.GT.AND P1, PT, R86, 0xf, PT ;  /* 0x0000000f5600780c */ /* 0x000fe20003f24270 */
[----:B------:R-:W1:Y:S01]  /*4970*/  SHFL.DOWN PT, R123, R6, 0x10, 0x1f ;  /* 0x0a001f00067b7f89 */ /* 0x000e6200000e0000 */
[-C--:B------:R-:W-:Y:S02]  /*4980*/  FFMA.FTZ R105, R108, R124.reuse, R41 ;  /* 0x0000007c6c697223 */ /* 0x080fe40000010029 */
[----:B------:R-:W-:Y:S01]  /*4990*/  FFMA.FTZ R124, R34, R124, R107 ;  /* 0x0000007c227c7223 */ /* 0x000fe2000001006b */
[----:B------:R-:W4:Y:S01]  /*49a0*/  SHFL.DOWN PT, R121, R4, 0x10, 0x1f ;  /* 0x0a001f0004797f89 */ /* 0x000f2200000e0000 */
[----:B------:R-:W-:Y:S02]  /*49b0*/  FMUL.FTZ R125, R36, R125 ;  /* 0x0000007d247d7220 */ /* 0x000fe40000410000 */
[----:B------:R-:W-:Y:S02]  /*49c0*/  FMUL.FTZ R40, R35, R126 ;  /* 0x0000007e23287220 */ /* 0x000fe40000410000 */
[----:B------:R-:W-:-:S02]  /*49d0*/  FFMA.FTZ R124, R37, R124, R125 ;  /* 0x0000007c257c7223 */ /* 0x000fc4000001007d */
[C---:B------:R-:W-:Y:S02]  /*49e0*/  FMUL.FTZ R37, R35.reuse, R135 ;  /* 0x0000008723257220 */ /* 0x040fe40000410000 */
[CC--:B------:R-:W-:Y:S02]  /*49f0*/  FFMA.FTZ R41, R34.reuse, R127.reuse, -R40 ;  /* 0x0000007f22297223 */ /* 0x0c0fe40000010828 */
[C---:B------:R-:W-:Y:S02]  /*4a00*/  FMUL.FTZ R127, R35.reuse, R127 ;  /* 0x0000007f237f7220 */ /* 0x040fe40000410000 */
[-C--:B------:R-:W-:Y:S02]  /*4a10*/  FMUL.FTZ R35, R35, R136.reuse ;  /* 0x0000008823237220 */ /* 0x080fe40000410000 */
[C---:B------:R-:W-:Y:S02]  /*4a20*/  FFMA.FTZ R37, R34.reuse, R136, -R37 ;  /* 0x0000008822257223 */ /* 0x040fe40000010825 */
[----:B------:R-:W-:-:S02]  /*4a30*/  FFMA.FTZ R36, R34, R126, R127 ;  /* 0x0000007e22247223 */ /* 0x000fc4000001007f */
[----:B------:R-:W-:Y:S02]  /*4a40*/  FMUL.FTZ R41, R38, R41 ;  /* 0x0000002926297220 */ /* 0x000fe40000410000 */
[----:B------:R-:W-:Y:S02]  /*4a50*/  FFMA.FTZ R34, R34, R135, R35 ;  /* 0x0000008722227223 */ /* 0x000fe40000010023 */
[----:B------:R-:W-:Y:S02]  /*4a60*/  FMUL.FTZ R37, R42, R37 ;  /* 0x000000252a257220 */ /* 0x000fe40000410000 */
[----:B0-----:R-:W-:Y:S02]  /*4a70*/  @!P1 FADD.FTZ R5, R5, R128 ;  /* 0x0000008005059221 */ /* 0x001fe40000010000 */
[----:B-1----:R-:W-:Y:S02]  /*4a80*/  @!P1 FADD.FTZ R6, R6, R123 ;  /* 0x0000007b06069221 */ /* 0x002fe40000010000 */
[----:B------:R-:W-:-:S02]  /*4a90*/  @!P1 FADD.FTZ R7, R7, R130 ;  /* 0x0000008207079221 */ /* 0x000fc40000010000 */
[----:B----4-:R-:W-:Y:S02]  /*4aa0*/  @!P1 FADD.FTZ R4, R4, R121 ;  /* 0x0000007904049221 */ /* 0x010fe40000010000 */
        /* <DEDUP_REMOVED lines=27> */
.L_x_13490:
[----:B0-----:R-:W-:Y:S05]  /*4c60*/  BSYNC B0 ;  /* 0x0000000000007941 */ /* 0x001fea0003800000 */
.L_x_13489:
[----:B------:R-:W-:Y:S02]  /*4c70*/  IADD3 R47, R47, 0x1, RZ ;  /* 0x000000012f2f7810 */ /* 0x000fe40007ffe0ff */
[----:B------:R-:W-:-:S02]  /*4c80*/  IADD3 R45, P2, R45, 0x1, RZ ;  /* 0x000000012d2d7810 */ /* 0x000fc40007f5e0ff */
[----:B------:R-:W-:Y:S02]  /*4c90*/  ISETP.GE.AND P1, PT, R47, c[0x0][0x16c], PT ;  /* 0x00005b002f007a0c */ /* 0x000fe40003f26270 */
[----:B------:R-:W-:-:S11]  /*4ca0*/  IADD3.X R0, RZ, R0, RZ, P2, !PT ;  /* 0x00000000ff007210 */ /* 0x000fd600017fe4ff */
[----:B------:R-:W-:Y:S01]  /*4cb0*/  @P1 CALL.REL.NOINC `(.L_x_13460) ;  /* 0x0000001000001944 */ /* 0x000fe20003c00000 */
[----:B------:R-:W-:Y:S05]  /*4cc0*/  BRA `(.L_x_13491) ;  /* 0xffffcf3000007947 */ /* 0x000fea000383ffff */
.L_x_13460:
[----:B------:R-:W-:Y:S01]  /*4cd0*/  BAR.SYNC.DEFER_BLOCKING 0x0 ;  /* 0x0000000000007b1d */ /* 0x000fe20000010000 */
[C---:B------:R-:W-:Y:S02]  /*4ce0*/  LOP3.LUT R21, R79.reuse, 0x20, RZ, 0xfc, !PT ;  /* 0x000000204f157812 */ /* 0x040fe400078efcff */
[C---:B------:R-:W-:Y:S02]  /*4cf0*/  LOP3.LUT R7, R79.reuse, 0x40, RZ, 0xfc, !PT ;  /* 0x000000404f077812 */ /* 0x040fe400078efcff */
[-C--:B------:R-:W-:Y:S02]  /*4d00*/  ISETP.GE.AND P0, PT, R79, R64.reuse, PT ;  /* 0x000000404f00720c */ /* 0x080fe40003f06270 */
[-C--:B------:R-:W-:Y:S02]  /*4d10*/  ISETP.GE.AND P3, PT, R73, R64.reuse, PT ;  /* 0x000000404900720c */ /* 0x080fe40003f66270 */
[-C--:B------:R-:W-:Y:S02]  /*4d20*/  ISETP.GE.AND P1, PT, R21, R64.reuse, PT ;  /* 0x000000401500720c */ /* 0x080fe40003f26270 */
[----:B------:R-:W-:-:S02]  /*4d30*/  ISETP.GE.AND P2, PT, R7, R64, PT ;  /* 0x000000400700720c */ /* 0x000fc40003f46270 */
[----:B------:R-:W-:Y:S02]  /*4d40*/  PRMT R0, RZ, 0x7610, R0 ;  /* 0x00007610ff007816 */ /* 0x000fe40000000000 */
[----:B------:R-:W-:Y:S02]  /*4d50*/  PRMT R28, RZ, 0x7610, R28 ;  /* 0x00007610ff1c7816 */ /* 0x000fe4000000001c */
[----:B------:R-:W-:Y:S01]  /*4d60*/  PRMT R6, RZ, 0x7610, R6 ;  /* 0x00007610ff067816 */ /* 0x000fe20000000006 */
[----:B------:R-:W-:Y:S01]  /*4d70*/  @!P0 IMAD.WIDE R4, R79, 0x2, R18 ;  /* 0x000000024f048825 */ /* 0x000fe200078e0212 */
[----:B------:R-:W-:-:S03]  /*4d80*/  PRMT R20, RZ, 0x7610, R20 ;  /* 0x00007610ff147816 */ /* 0x000fc60000000014 */
[C-C-:B------:R-:W-:Y:S01]  /*4d90*/  @!P3 IMAD.WIDE R26, R79.reuse, 0x2, R18.reuse ;  /* 0x000000024f1ab825 */ /* 0x140fe200078e0212 */
[----:B------:R-:W4:Y:S03]  /*4da0*/  @!P0 LDG.E.U16 R0, [R4.64] ;  /* 0x0000000404008981 */ /* 0x000f26000c1e1500 */
[C-C-:B------:R-:W-:Y:S01]  /*4db0*/  @!P1 IMAD.WIDE R22, R79.reuse, 0x2, R18.reuse ;  /* 0x000000024f169825 */ /* 0x140fe200078e0212 */
[----:B------:R0:W5:Y:S03]  /*4dc0*/  @!P3 LDG.E.U16 R28, [R26.64+0xc0] ;  /* 0x0000c0041a1cb981 */ /* 0x000166000c1e1500 */
[----:B------:R-:W-:Y:S01]  /*4dd0*/  @!P2 IMAD.WIDE R24, R79, 0x2, R18 ;  /* 0x000000024f18a825 */ /* 0x000fe200078e0212 */
[----:B--2---:R-:W2:Y:S04]  /*4de0*/  @!P1 LDG.E.U16 R6, [R22.64+0x40] ;  /* 0x0000400416069981 */ /* 0x004ea8000c1e1500 */
[----:B---3--:R1:W3:Y:S01]  /*4df0*/  @!P2 LDG.E.U16 R20, [R24.64+0x80] ;  /* 0x000080041814a981 */ /* 0x0082e2000c1e1500 */
[----:B------:R-:W-:-:S02]  /*4e00*/  SHF.L.U32 R47, R86, 0x1, RZ ;  /* 0x00000001562f7819 */ /* 0x000fc400000006ff */
[----:B------:R-:W-:Y:S02]  /*4e10*/  ISETP.NE.AND P0, PT, R97, RZ, PT ;  /* 0x000000ff6100720c */ /* 0x000fe40003f05270 */
[----:B------:R-:W-:Y:S02]  /*4e20*/  F2FP.BF16.PACK_AB R50, R53, R54 ;  /* 0x000000363532723e */ /* 0x000fe400000010ff */
[----:B------:R-:W-:Y:S01]  /*4e30*/  F2FP.BF16.PACK_AB R51, R51, R52 ;  /* 0x000000343333723e */ /* 0x000fe200000010ff */
[----:B-1----:R-:W-:-:S04]  /*4e40*/  IMAD R25, R98, c[0x0][0x2d8], RZ ;  /* 0x0000b60062197a24 */ /* 0x002fc800078e02ff */
[----:B------:R-:W-:Y:S01]  /*4e50*/  IMAD R37, R100, c[0x0][0x2dc], R25 ;  /* 0x0000b70064257a24 */ /* 0x000fe200078e0219 */
[----:B------:R-:W-:Y:S01]  /*4e60*/  IADD3 R43, R85, -c[0x0][0x174], RZ ;  /* 0x80005d00552b7a10 */ /* 0x000fe20007ffe0ff */
[----:B0-----:R-:W-:-:S04]  /*4e70*/  IMAD R27, R103, c[0x0][0x2e0], RZ ;  /* 0x0000b800671b7a24 */ /* 0x001fc800078e02ff */
[----:B------:R-:W-:-:S05]  /*4e80*/  IMAD R43, R43, -0x80, RZ ;  /* 0xffffff802b2b7824 */ /* 0x000fca00078e02ff */
[----:B------:R-:W-:Y:S01]  /*4e90*/  SHF.R.S32.HI R45, RZ, 0x1f, R43 ;  /* 0x0000001fff2d7819 */ /* 0x000fe2000001142b */
[----:B------:R-:W-:Y:S01]  /*4ea0*/  BSSY B0, `(.L_x_13492) ;  /* 0x000004c000007945 */ /* 0x000fe20003800000 */
[----:B----4-:R-:W-:Y:S04]  /*4eb0*/  STS.U16 [R47], R0 ;  /* 0x000000002f007388 */ /* 0x010fe80000000400 */
[----:B-----5:R-:W-:Y:S04]  /*4ec0*/  STS.U16 [R47+0xc0], R28 ;  /* 0x0000c01c2f007388 */ /* 0x020fe80000000400 */
[----:B--2---:R-:W-:Y:S04]  /*4ed0*/  STS.U16 [R47+0x40], R6 ;  /* 0x000040062f007388 */ /* 0x004fe80000000400 */
        /* <DEDUP_REMOVED lines=11> */
[----:B------:R-:W-:Y:S01]  /*4f90*/  FADD.FTZ R6, R0, R101 ;  /* 0x0000006500067221 */ /* 0x000fe20000010000 */
        /* <DEDUP_REMOVED lines=16> */
[----:B------:R-:W1:Y:S07]  /*50a0*/  LDS R24, [0x100] ;  /* 0x00010000ff187984 */ /* 0x000e6e0000000800 */
[----:B------:R-:W2:Y:S01]  /*50b0*/  @!P2 MUFU.EX2 R4, R4 ;  /* 0x000000040004a308 */ /* 0x000ea20000000800 */
[----:B------:R-:W-:-:S07]  /*50c0*/  @!P3 FMUL.FTZ R5, R6, -1.4426950216293334961 ;  /* 0xbfb8aa3b0605b820 */ /* 0x000fce0000410000 */
[----:B------:R-:W3:Y:S01]  /*50d0*/  @!P1 MUFU.EX2 R0, R0 ;  /* 0x0000000000009308 */ /* 0x000ee20000000800 */
[----:B0-----:R-:W-:-:S07]  /*50e0*/  @!P4 FADD.FTZ R22, R22, 1 ;  /* 0x3f8000001616c421 */ /* 0x001fce0000010000 */
[----:B------:R0:W4:Y:S01]  /*50f0*/  @!P3 MUFU.EX2 R20, R5 ;  /* 0x000000050014b308 */ /* 0x0001220000000800 */
[----:B--2---:R-:W-:-:S07]  /*5100*/  @!P2 FADD.FTZ R6, R4, 1 ;  /* 0x3f8000000406a421 */ /* 0x004fce0000010000 */
[----:B------:R-:W2:Y:S01]  /*5110*/  @!P4 MUFU.RCP R25, R22 ;  /* 0x000000160019c308 */ /* 0x000ea20000001000 */
[----:B0-----:R-:W-:-:S05]  /*5120*/  IMAD.WIDE.U32 R4, R100, c[0x0][0x2d8], RZ ;  /* 0x0000b60064047a25 */ /* 0x001fca00078e00ff */
[----:B------:R-:W-:Y:S01]  /*5130*/  IADD3 R5, R5, R37, RZ ;  /* 0x0000002505057210 */ /* 0x000fe20007ffe0ff */
[----:B---3--:R-:W-:Y:S02]  /*5140*/  @!P1 FADD.FTZ R0, R0, 1 ;  /* 0x3f80000000009421 */ /* 0x008fe40000010000 */
[----:B----4-:R-:W-:Y:S02]  /*5150*/  @!P3 FADD.FTZ R20, R20, 1 ;  /* 0x3f8000001414b421 */ /* 0x010fe40000010000 */
[C---:B------:R-:W-:Y:S01]  /*5160*/  IMAD.WIDE.U32 R4, R104.reuse, c[0x0][0x2e0], R4 ;  /* 0x0000b80068047a25 */ /* 0x040fe200078e0004 */
[----:B------:R0:W-:Y:S03]  /*5170*/  @!P2 MUFU.RCP R23, R6 ;  /* 0x000000060017a308 */ /* 0x0001e60000001000 */
[----:B------:R-:W-:Y:S01]  /*5180*/  IMAD R28, R104, c[0x0][0x2e4], R27 ;  /* 0x0000b900681c7a24 */ /* 0x000fe200078e021b */
[----:B------:R-:W-:Y:S01]  /*5190*/  IADD3 R27, P5, R43, R4, RZ ;  /* 0x000000042b1b7210 */ /* 0x000fe20007fbe0ff */
[----:B--2---:R-:W-:Y:S01]  /*51a0*/  @!P4 FMUL.FTZ R58, R58, R25 ;  /* 0x000000193a3ac220 */ /* 0x004fe20000410000 */
[----:B------:R-:W-:-:S02]  /*51b0*/  MOV R4, 0x2 ;  /* 0x0000000200047802 */ /* 0x000fc40000000f00 */
[----:B------:R-:W2:Y:S01]  /*51c0*/  @!P1 MUFU.RCP R0, R0 ;  /* 0x0000000000009308 */ /* 0x000ea20000001000 */
[----:B-1----:R-:W-:-:S07]  /*51d0*/  ISETP.GE.AND P4, PT, R79, R24, PT ;  /* 0x000000184f00720c */ /* 0x002fce0003f86270 */
[----:B------:R-:W1:Y:S01]  /*51e0*/  @!P3 MUFU.RCP R20, R20 ;  /* 0x000000140014b308 */ /* 0x000e620000001000 */
[----:B------:R-:W-:Y:S01]  /*51f0*/  IADD3.X R28, R45, R28, R5, P5, !PT ;  /* 0x0000001c2d1c7210 */ /* 0x000fe20002ffe405 */
[----:B------:R-:W-:Y:S01]  /*5200*/  IMAD.WIDE R4, R79, R4, c[0x0][0x330] ;  /* 0x0000cc004f047625 */ /* 0x000fe200078e0204 */
[----:B0-----:R-:W-:-:S04]  /*5210*/  SHF.R.S32.HI R6, RZ, 0x1f, R79 ;  /* 0x0000001fff067819 */ /* 0x001fc8000001144f */
[----:B------:R-:W-:Y:S02]  /*5220*/  LEA R26, P6, R27, R4, 0x1 ;  /* 0x000000041b1a7211 */ /* 0x000fe400078c08ff */
[----:B------:R-:W-:Y:S01]  /*5230*/  IADD3 R4, P5, R79, R65, RZ ;  /* 0x000000414f047210 */ /* 0x000fe20007fbe0ff */
[----:B--2---:R-:W-:Y:S01]  /*5240*/  @!P1 FMUL.FTZ R55, R55, R0 ;  /* 0x0000000037379220 */ /* 0x004fe20000410000 */
[----:B------:R-:W-:Y:S01]  /*5250*/  LEA.HI.X R27, R27, R5, R28, 0x1, P6 ;  /* 0x000000051b1b7211 */ /* 0x000fe200030f0c1c */
[----:B------:R-:W-:Y:S01]  /*5260*/  @!P2 FMUL.FTZ R56, R56, R23 ;  /* 0x000000173838a220 */ /* 0x000fe20000410000 */
[-C--:B------:R-:W-:Y:S02]  /*5270*/  ISETP.GE.AND P1, PT, R21, R24.reuse, PT ;  /* 0x000000181500720c */ /* 0x080fe40003f26270 */
[----:B------:R-:W-:Y:S01]  /*5280*/  ISETP.GE.AND P2, PT, R7, R24, PT ;  /* 0x000000180700720c */ /* 0x000fe20003f46270 */
[----:B-1----:R-:W-:Y:S01]  /*5290*/  @!P3 FMUL.FTZ R57, R57, R20 ;  /* 0x000000143939b220 */ /* 0x002fe20000410000 */
        /* <DEDUP_REMOVED lines=12> */
.L_x_13493:
[----:B------:R-:W-:Y:S05]  /*5360*/  BSYNC B0 ;  /* 0x0000000000007941 */ /* 0x000fea0003800000 */
.L_x_13492:
[----:B------:R-:W-:Y:S01]  /*5370*/  @!P1 STG.E.U16 [R26.64+-0xc0], R31 ;  /* 0xffff401f1a009986 */ /* 0x000fe2000c101504 */
[----:B------:R-:W-:Y:S01]  /*5380*/  F2FP.BF16.PACK_AB R22, R56, R55 ;  /* 0x000000373816723e */ /* 0x000fe200000010ff */
[----:B------:R-:W-:Y:S01]  /*5390*/  FADD.FTZ R55, R55, R94 ;  /* 0x0000005e37377221 */ /* 0x000fe20000010000 */
[----:B------:R-:W-:Y:S01]  /*53a0*/  F2FP.BF16.PACK_AB R23, R58, R57 ;  /* 0x000000393a17723e */ /* 0x000fe200000010ff */
[----:B------:R-:W-:Y:S01]  /*53b0*/  @!P2 STG.E.U16 [R26.64+-0x80], R33 ;  /* 0xffff80211a00a986 */ /* 0x000fe2000c101504 */
[----:B0-----:R-:W-:Y:S01]  /*53c0*/  IMAD R25, R98, c[0x0][0x2f8], RZ ;  /* 0x0000be0062197a24 */ /* 0x001fe200078e02ff */
[----:B------:R-:W-:Y:S01]  /*53d0*/  IADD3 R20, P1, R79, -0x60, RZ ;  /* 0xffffffa04f147810 */ /* 0x000fe20007f3e0ff */
[----:B------:R-:W-:Y:S01]  /*53e0*/  FADD.FTZ R56, R55, R56 ;  /* 0x0000003837387221 */ /* 0x000fe20000010000 */
[----:B------:R0:W-:Y:S01]  /*53f0*/  @!P3 STG.E.U16 [R26.64+-0x40], R35 ;  /* 0xffffc0231a00b986 */ /* 0x0001e2000c101504 */
[----:B------:R-:W-:Y:S01]  /*5400*/  IMAD R25, R100, c[0x0][0x2fc], R25 ;  /* 0x0000bf0064197a24 */ /* 0x000fe200078e0219 */
[----:B------:R-:W-:Y:S01]  /*5410*/  BSSY B0, `(.L_x_13494) ;  /* 0x000001b000007945 */ /* 0x000fe20003800000 */
[----:B------:R-:W-:Y:S01]  /*5420*/  FADD.FTZ R57, R56, R57 ;  /* 0x0000003938397221 */ /* 0x000fe20000010000 */
[----:B------:R-:W-:Y:S03]  /*5430*/  BAR.SYNC.DEFER_BLOCKING 0x0 ;  /* 0x0000000000007b1d */ /* 0x000fe60000010000 */
[----:B------:R-:W-:Y:S01]  /*5440*/  FADD.FTZ R94, R57, R58 ;  /* 0x0000003a395e7221 */ /* 0x000fe20000010000 */
[----:B0-----:R-:W-:-:S02]  /*5450*/  IADD3.X R27, R6, -0x1, RZ, P1, !PT ;  /* 0xffffffff061b7810 */ /* 0x001fc40000ffe4ff */
        /* <DEDUP_REMOVED lines=22> */
.L_x_13495:
[----:B------:R-:W-:Y:S05]  /*55c0*/  BSYNC B0 ;  /* 0x0000000000007941 */ /* 0x000fea0003800000 */
.L_x_13494:
[----:B------:R-:W-:Y:S01]  /*55d0*/  MOV R4, R22 ;  /* 0x0000001600047202 */ /* 0x000fe20000000f00 */
[----:B------:R-:W-:Y:S01]  /*55e0*/  IMAD R23, R103, c[0x0][0x300], RZ ;  /* 0x0000c00067177a24 */ /* 0x000fe200078e02ff */
[----:B------:R-:W-:Y:S02]  /*55f0*/  MOV R5, R31 ;  /* 0x0000001f00057202 */ /* 0x000fe40000000f00 */
[-C--:B------:R-:W-:Y:S01]  /*5600*/  ISETP.GE.AND P0, PT, R21, R0.reuse, PT ;  /* 0x000000001500720c */ /* 0x080fe20003f06270 */
[----:B------:R-:W-:Y:S01]  /*5610*/  IMAD R23, R104, c[0x0][0x304], R23 ;  /* 0x0000c10068177a24 */ /* 0x000fe200078e0217 */
[----:B------:R-:W-:Y:S01]  /*5620*/  LEA R6, P4, R20, c[0x0][0x340], 0x1 ;  /* 0x0000d00014067a11 */ /* 0x000fe200078808ff */
        /* <DEDUP_REMOVED lines=23> */
.L_x_13451:
[----:B------:R-:W-:Y:S02]  /*57a0*/  ISETP.NE.U32.AND P0, PT, RZ, c[0x0][0x328], PT ;  /* 0x0000ca00ff007a0c */ /* 0x000fe40003f05070 */
[----:B------:R-:W-:Y:S02]  /*57b0*/  ISETP.NE.U32.AND P2, PT, RZ, c[0x0][0x348], PT ;  /* 0x0000d200ff007a0c */ /* 0x000fe40003f45070 */
[----:B------:R-:W-:Y:S02]  /*57c0*/  ISETP.NE.AND.EX P1, PT, RZ, c[0x0][0x32c], PT, P0 ;  /* 0x0000cb00ff007a0c */ /* 0x000fe40003f25300 */
[----:B------:R-:W-:-:S11]  /*57d0*/  ISETP.NE.AND.EX P0, PT, RZ, c[0x0][0x34c], PT, P2 ;  /* 0x0000d300ff007a0c */ /* 0x000fd60003f05320 */
[----:B------:R-:W-:Y:S05]  /*57e0*/  @!P1 BRA `(.L_x_13497) ;  /* 0x0000014000009947 */ /* 0x000fea0003800000 */
[----:B------:R-:W2:Y:S01]  /*57f0*/  SHFL.DOWN P1, R3, R96, 0x1, 0x1f ;  /* 0x08201f0060037f89 */ /* 0x000ea20000020000 */
[----:B------:R-:W-:Y:S03]  /*5800*/  BSSY B0, `(.L_x_13497) ;  /* 0x0000012000007945 */ /* 0x000fe60003800000 */
[----:B-1----:R-:W1:Y:S01]  /*5810*/  S2R R4, SR_LANEID ;  /* 0x0000000000047919 */ /* 0x002e620000000000 */
[----:B--2---:R-:W-:Y:S01]  /*5820*/  @P1 FADD R3, R3, R96 ;  /* 0x0000006003031221 */ /* 0x004fe20000000000 */
[----:B-1----:R-:W-:-:S04]  /*5830*/  ISETP.NE.AND P2, PT, R4, RZ, PT ;  /* 0x000000ff0400720c */ /* 0x002fc80003f45270 */
        /* <DEDUP_REMOVED lines=14> */
.L_x_13498:
[----:B-1----:R-:W-:Y:S05]  /*5920*/  BSYNC B0 ;  /* 0x0000000000007941 */ /* 0x002fea0003800000 */
.L_x_13497:
[----:B------:R-:W-:Y:S01]  /*5930*/  BSSY B0, `(.L_x_13499) ;  /* 0x0000018000007945 */ /* 0x000fe20003800000 */
[----:B------:R-:W-:Y:S05]  /*5940*/  @!P0 BRA `(.L_x_13500) ;  /* 0x0000015000008947 */ /* 0x000fea0003800000 */
[----:B------:R-:W-:Y:S06]  /*5950*/  BAR.SYNC.DEFER_BLOCKING 0x0 ;  /* 0x0000000000007b1d */ /* 0x000fec0000010000 */
[----:B------:R-:W2:Y:S04]  /*5960*/  SHFL.DOWN P0, R3, R94, 0x1, 0x1f ;  /* 0x08201f005e037f89 */ /* 0x000ea80000000000 */
[----:B-1----:R-:W1:Y:S04]  /*5970*/  S2R R4, SR_LANEID ;  /* 0x0000000000047919 */ /* 0x002e680000000000 */
[----:B------:R-:W3:Y:S01]  /*5980*/  S2R R13, SR_TID.X ;  /* 0x00000000000d7919 */ /* 0x000ee20000002100 */
[----:B--2---:R-:W-:Y:S01]  /*5990*/  @P0 FADD R3, R3, R94 ;  /* 0x0000005e03030221 */ /* 0x004fe20000000000 */
[----:B-1----:R-:W-:-:S04]  /*59a0*/  ISETP.NE.AND P1, PT, R4, RZ, PT ;  /* 0x000000ff0400720c */ /* 0x002fc80003f25270 */
        /* <DEDUP_REMOVED lines=15> */
.L_x_13500:
[----:B------:R-:W2:Y:S02]  /*5aa0*/  S2R R13, SR_TID.X ;  /* 0x00000000000d7919 */ /* 0x000ea40000002100 */
.L_x_13501:
[----:B-1----:R-:W-:Y:S05]  /*5ab0*/  BSYNC B0 ;  /* 0x0000000000007941 */ /* 0x002fea0003800000 */
.L_x_13499:
        /* <DEDUP_REMOVED lines=10> */
.L_x_13502:
[----:B-1----:R-:W1:Y:S01]  /*5b60*/  LDS.64 R14, [R13.X8+0x2b80] ;  /* 0x002b80000d0e7984 */ /* 0x002e620000008a00 */
        /* <DEDUP_REMOVED lines=21> */
[----:B-1----:R1:W-:Y:S04]  /*5cc0*/  RED.E.ADD.F32.FTZ.RN.STRONG.GPU [R2.64], R14 ;  /* 0x0000000e0200798e */ /* 0x0023e8000c10e784 */
[----:B------:R1:W-:Y:S04]  /*5cd0*/  RED.E.ADD.F32.FTZ.RN.STRONG.GPU [R2.64+0x4], R15 ;  /* 0x0000040f0200798e */ /* 0x0003e8000c10e784 */
[----:B---3--:R1:W-:Y:S04]  /*5ce0*/  RED.E.ADD.F32.FTZ.RN.STRONG.GPU [R4.64], R16 ;  /* 0x000000100400798e */ /* 0x0083e8000c10e784 */
[----:B------:R1:W-:Y:S01]  /*5cf0*/  RED.E.ADD.F32.FTZ.RN.STRONG.GPU [R4.64+0x4], R17 ;  /* 0x000004110400798e */ /* 0x0003e2000c10e784 */
[----:B------:R-:W-:Y:S05]  /*5d00*/  @!P0 BRA `(.L_x_13502) ;  /* 0xfffffe5000008947 */ /* 0x000fea000383ffff */
[----:B------:R-:W-:Y:S05]  /*5d10*/  EXIT ;  /* 0x000000000000794d */ /* 0x000fea0003800000 */
.L_x_13503:
        /* <DEDUP_REMOVED lines=14> */
.L_x_14762:


//--------------------- .text._Z25selective_scan_bwd_kernelI32Selective_Scan_bwd_kernel_traitsILi32ELi4ELb0ELb1ELb0ELb1ELb1EN3c108BFloat16ENS1_7complexIfEEEEv12SSMParamsBwd --------------------------
	.section	.text._Z25selective_scan_bwd_kernelI32Selective_Scan_bwd_kernel_traitsILi32ELi4ELb0ELb1ELb0ELb1ELb1EN3c108BFloat16ENS1_7complexIfEEEEv12SSMParamsBwd,"ax",@progbits
	.sectioninfo	@"SHI_REGISTERS=163"
	.align	128
        .global         _Z25selective_scan_bwd_kernelI32Selective_Scan_bwd_kernel_traitsILi32ELi4ELb0ELb1ELb0ELb1ELb1EN3c108BFloat16ENS1_7complexIfEEEEv12SSMParamsBwd
        .type           _Z25selective_scan_bwd_kernelI32Selective_Scan_bwd_kernel_traitsILi32ELi4ELb0ELb1ELb0ELb1ELb1EN3c108BFloat16ENS1_7complexIfEEEEv12SSMParamsBwd,@function
        .size           _Z25selective_scan_bwd_kernelI32Selective_Scan_bwd_kernel_traitsILi32ELi4ELb0ELb1ELb0ELb1ELb1EN3c108BFloat16ENS1_7complexIfEEEEv12SSMParamsBwd,(.L_x_14763 - _Z25selective_scan_bwd_kernelI32Selective_Scan_bwd_kernel_traitsILi32ELi4ELb0ELb1ELb0ELb1ELb1EN3c108BFloat16ENS1_7complexIfEEEEv12SSMParamsBwd)
        .other          _Z25selective_scan_bwd_kernelI32Selective_Scan_bwd_kernel_traitsILi32ELi4ELb0ELb1ELb0ELb1ELb1EN3c108BFloat16ENS1_7complexIfEEEEv12SSMParamsBwd,@"STO_CUDA_ENTRY STV_DEFAULT"
_Z25selective_scan_bwd_kernelI32Selective_Scan_bwd_kernel_traitsILi32ELi4ELb0ELb1ELb0ELb1ELb1EN3c108BFloat16ENS1_7complexIfEEEEv12SSMParamsBwd:
.text._Z25selective_scan_bwd_kernelI32Selective_Scan_bwd_kernel_traitsILi32ELi4ELb0ELb1ELb0ELb1ELb1EN3c108BFloat16ENS1_7complexIfEEEEv12SSMParamsBwd:
        /* <DEDUP_REMOVED lines=30> */
[----:B------:R-:W-:Y:S01]  /*01e0*/  HFMA2.MMA R64, -RZ, RZ, 0, 0 ;  /* 0x00000000ff407435 */ /* 0x000fe200000001ff */
[----:B----4-:R-:W-:Y:S01]  /*01f0*/  IMAD R4, R106, c[0x0][0x1d0], RZ ;  /* 0x000074006a047a24 */ /* 0x010fe200078e02ff */
[----:B------:R-:W-:Y:S01]  /*0200*/  MOV R67, RZ ;  /* 0x000000ff00437202 */ /* 0x000fe20000000f00 */
        /* <DEDUP_REMOVED lines=45> */
[----:B------:R-:W-:Y:S02]  /*04e0*/  LEA R62, P0, R63, c[0x0][0x240], 0x1 ;  /* 0x000090003f3e7a11 */ /* 0x000fe400078008ff */
        /* <DEDUP_REMOVED lines=69> */
.L_x_13554:
[----:B------:R-:W-:Y:S01]  /*0940*/  IADD3 R29, -R54, c[0x0][0x174], RZ ;  /* 0x00005d00361d7a10 */ /* 0x000fe20007ffe1ff */
[----:B------:R-:W-:Y:S01]  /*0950*/  BAR.SYNC.DEFER_BLOCKING 0x0 ;  /* 0x0000000000007b1d */ /* 0x000fe20000010000 */
[----:B------:R-:W-:-:S02]  /*0960*/  SHF.L.U32 R27, R49, 0x1, RZ ;  /* 0x00000001311b7819 */ /* 0x000fc400000006ff */
[----:B------:R-:W-:Y:S02]  /*0970*/  LEA R76, R29, 0xffffff80, 0x7 ;  /* 0xffffff801d4c7811 */ /* 0x000fe400078e38ff */
[C---:B------:R-:W-:Y:S02]  /*0980*/  SHF.L.U64.HI R26, R49.reuse, 0x1, R38 ;  /* 0x00000001311a7819 */ /* 0x040fe40000010226 */
[----:B------:R-:W-:Y:S02]  /*0990*/  IADD3 R28, -R76, c[0x0][0x168], RZ ;  /* 0x00005a004c1c7a10 */ /* 0x000fe40007ffe1ff */
[----:B------:R-:W-:Y:S02]  /*09a0*/  IADD3 R4, P4, R62, R27, RZ ;  /* 0x0000001b3e047210 */ /* 0x000fe40007f9e0ff */
[-C--:B------:R-:W-:Y:S02]  /*09b0*/  ISETP.GE.AND P0, PT, R49, R28.reuse, PT ;  /* 0x0000001c3100720c */ /* 0x080fe40003f06270 */
[----:B------:R-:W-:-:S02]  /*09c0*/  ISETP.GE.AND P1, PT, R41, R28, PT ;  /* 0x0000001c2900720c */ /* 0x000fc40003f26270 */
[-C--:B------:R-:W-:Y:S02]  /*09d0*/  ISETP.GE.AND P2, PT, R39, R28.reuse, PT ;  /* 0x0000001c2700720c */ /* 0x080fe40003f46270 */
[----:B------:R-:W-:Y:S02]  /*09e0*/  ISETP.GE.AND P3, PT, R37, R28, PT ;  /* 0x0000001c2500720c */ /* 0x000fe40003f66270 */
[----:B------:R-:W-:Y:S02]  /*09f0*/  PRMT R0, RZ, 0x7610, R0 ;  /* 0x00007610ff007816 */ /* 0x000fe40000000000 */
[----:B0-----:R-:W-:Y:S02]  /*0a00*/  PRMT R6, RZ, 0x7610, R6 ;  /* 0x00007610ff067816 */ /* 0x001fe40000000006 */
[----:B------:R-:W-:Y:S02]  /*0a10*/  PRMT R8, RZ, 0x7610, R8 ;  /* 0x00007610ff087816 */ /* 0x000fe40000000008 */
[----:B------:R-:W-:-:S02]  /*0a20*/  PRMT R10, RZ, 0x7610, R10 ;  /* 0x00007610ff0a7816 */ /* 0x000fc4000000000a */
        /* <DEDUP_REMOVED lines=51> */
[-C--:B------:R-:W-:Y:S01]  /*0d60*/  ISETP.GE.AND P2, PT, R49, R28.reuse, PT ;  /* 0x0000001c3100720c */ /* 0x080fe20003f46270 */
[----:B0-----:R-:W-:Y:S01]  /*0d70*/  IMAD R0, R106, c[0x0][0x1f0], RZ ;  /* 0x00007c006a007a24 */ /* 0x001fe200078e02ff */
[----:B------:R-:W-:Y:S01]  /*0d80*/  SHF.R.S32.HI R77, RZ, 0x1f, R76 ;  /* 0x0000001fff4d7819 */ /* 0x000fe2000001144c */
[----:B------:R-:W-:Y:S01]  /*0d90*/  IMAD.WIDE.U32 R2, R107, c[0x0][0x1f0], RZ ;  /* 0x00007c006b027a25 */ /* 0x000fe200078e00ff */
[----:B-1----:R-:W-:Y:S01]  /*0da0*/  PRMT R21, RZ, 0x7610, R8 ;  /* 0x00007610ff157816 */ /* 0x002fe20000000008 */
[----:B------:R-:W-:Y:S01]  /*0db0*/  BSSY B0, `(.L_x_13505) ;  /* 0x0000049000007945 */ /* 0x000fe20003800000 */
[-C--:B------:R-:W-:Y:S01]  /*0dc0*/  ISETP.GE.AND P4, PT, R39, R28.reuse, PT ;  /* 0x0000001c2700720c */ /* 0x080fe20003f86270 */
[----:B------:R-:W-:Y:S01]  /*0dd0*/  IMAD R11, R107, c[0x0][0x1f4], R0 ;  /* 0x00007d006b0b7a24 */ /* 0x000fe200078e0200 */
[----:B------:R-:W-:Y:S01]  /*0de0*/  IADD3 R0, R54, -c[0x0][0x174], RZ ;  /* 0x80005d0036007a10 */ /* 0x000fe20007ffe0ff */
[----:B------:R-:W-:Y:S01]  /*0df0*/  IMAD R10, R110, c[0x0][0x1f8], RZ ;  /* 0x00007e006e0a7a24 */ /* 0x000fe200078e02ff */
[----:B------:R-:W-:Y:S01]  /*0e00*/  ISETP.GE.AND P5, PT, R37, R28, PT ;  /* 0x0000001c2500720c */ /* 0x000fe20003fa6270 */
[----:B-----5:R-:W-:Y:S01]  /*0e10*/  FADD.FTZ R21, R21, R108 ;  /* 0x0000006c15157221 */ /* 0x020fe20000010000 */
[----:B------:R-:W-:Y:S01]  /*0e20*/  IADD3 R3, R3, R11, RZ ;  /* 0x0000000b03037210 */ /* 0x000fe20007ffe0ff */
[----:B------:R-:W-:-:S04]  /*0e30*/  @!P2 IMAD.WIDE.U32 R4, R107, c[0x0][0x1f0], R76 ;  /* 0x00007c006b04aa25 */ /* 0x000fc800078e004c */
[----:B------:R-:W-:Y:S01]  /*0e40*/  IMAD R23, R0, -0x80, RZ ;  /* 0xffffff8000177824 */ /* 0x000fe200078e02ff */
[----:B------:R-:W-:Y:S01]  /*0e50*/  @!P2 IADD3 R5, R11, R5, RZ ;  /* 0x000000050b05a210 */ /* 0x000fe20007ffe0ff */
[----:B--2---:R-:W-:Y:S01]  /*0e60*/  IMAD.WIDE.U32 R6, R111, c[0x0][0x1f8], R2 ;  /* 0x00007e006f067a25 */ /* 0x004fe200078e0002 */
[----:B------:R-:W-:Y:S02]  /*0e70*/  IADD3 R11, P1, R27, c[0x0][0x268], RZ ;  /* 0x00009a001b0b7a10 */ /* 0x000fe40007f3e0ff */
[----:B------:R-:W-:Y:S01]  /*0e80*/  SHF.R.S32.HI R22, RZ, 0x1f, R23 ;  /* 0x0000001fff167819 */ /* 0x000fe20000011417 */
[----:B------:R-:W-:-:S04]  /*0e90*/  @!P2 IMAD.WIDE.U32 R4, R111, c[0x0][0x1f8], R4 ;  /* 0x00007e006f04aa25 */ /* 0x000fc800078e0004 */
[----:B------:R-:W-:Y:S01]  /*0ea0*/  IMAD R13, R111, c[0x0][0x1fc], R10 ;  /* 0x00007f006f0d7a24 */ /* 0x000fe200078e020a */
[----:B------:R-:W-:Y:S02]  /*0eb0*/  IADD3 R10, P3, R23, R6, RZ ;  /* 0x00000006170a7210 */ /* 0x000fe40007f7e0ff */
[----:B------:R-:W-:Y:S02]  /*0ec0*/  @!P2 IADD3 R12, P0, R49, R4, RZ ;  /* 0x00000004310ca210 */ /* 0x000fe40007f1e0ff */
        /* <DEDUP_REMOVED lines=8> */
[--C-:B------:R-:W-:Y:S02]  /*0f50*/  PRMT R13, RZ, 0x5410, R9.reuse ;  /* 0x00005410ff0d7816 */ /* 0x100fe40000000009 */
[----:B------:R-:W-:-:S02]  /*0f60*/  PRMT R9, RZ, 0x7610, R9 ;  /* 0x00007610ff097816 */ /* 0x000fc40000000009 */
[----:B------:R-:W-:Y:S02]  /*0f70*/  ISETP.GE.AND P3, PT, R41, R28, PT ;  /* 0x0000001c2900720c */ /* 0x000fe40003f66270 */
[----:B------:R-:W-:Y:S01]  /*0f80*/  FSETP.GTU.FTZ.AND P1, PT, R21, 20, PT ;  /* 0x41a000001500780b */ /* 0x000fe20003f3c000 */
[--C-:B------:R-:W-:Y:S01]  /*0f90*/  FADD.FTZ R19, R9, R108.reuse ;  /* 0x0000006c09137221 */ /* 0x100fe20000010000 */
[----:B---3--:R0:W-:Y:S04]  /*0fa0*/  STS.U16 [R25], R18 ;  /* 0x0000001219007388 */ /* 0x0081e80000000400 */
[----:B----4-:R1:W-:Y:S04]  /*0fb0*/  STS.U16 [R25+0x40], R20 ;  /* 0x0000401419007388 */ /* 0x0103e80000000400 */
[----:B------:R2:W-:Y:S01]  /*0fc0*/  STS.U16 [R25+0x80], R44 ;  /* 0x0000802c19007388 */ /* 0x0005e20000000400 */
[----:B0-----:R-:W-:-:S03]  /*0fd0*/  FADD.FTZ R18, R13, R108 ;  /* 0x0000006c0d127221 */ /* 0x001fc60000010000 */
[----:B------:R2:W-:Y:S01]  /*0fe0*/  STS.U16 [R25+0xc0], R46 ;  /* 0x0000c02e19007388 */ /* 0x0005e20000000400 */
[----:B------:R-:W-:-:S06]  /*0ff0*/  NOP ;  /* 0x0000000000007918 */ /* 0x000fcc0000000000 */
[----:B------:R2:W0:Y:S01]  /*1000*/  LDS.64 R2, [R24] ;  /* 0x0000000018027984 */ /* 0x0004220000000a00 */
[----:B-1----:R-:W-:Y:S01]  /*1010*/  FADD.FTZ R20, R11, R108 ;  /* 0x0000006c0b147221 */ /* 0x002fe20000010000 */
[----:B------:R-:W-:-:S04]  /*1020*/  FSETP.GTU.FTZ.AND P0, PT, R18, 20, PT ;  /* 0x41a000001200780b */ /* 0x000fc80003f1c000 */
[----:B------:R-:W-:-:S13]  /*1030*/  FSETP.GTU.FTZ.AND P6, PT, R20, 20, PT ;  /* 0x41a000001400780b */ /* 0x000fda0003fdc000 */
[----:B------:R-:W-:Y:S05]  /*1040*/  @P6 BRA `(.L_x_13506) ;  /* 0x000001f000006947 */ /* 0x000fea0003800000 */
[----:B--2---:R-:W-:Y:S01]  /*1050*/  FMUL.FTZ R20, R20, 1.4426950216293334961 ;  /* 0x3fb8aa3b14147820 */ /* 0x004fe20000410000 */
        /* <DEDUP_REMOVED lines=30> */
.L_x_13506:
[----:B--2---:R-:W-:Y:S05]  /*1240*/  BSYNC B0 ;  /* 0x0000000000007941 */ /* 0x004fea0003800000 */
.L_x_13505:
        /* <DEDUP_REMOVED lines=38> */
.L_x_13508:
[----:B------:R-:W-:Y:S05]  /*14b0*/  BSYNC B0 ;  /* 0x0000000000007941 */ /* 0x000fea0003800000 */
.L_x_13507:
        /* <DEDUP_REMOVED lines=33> */
.L_x_13510:
[----:B------:R-:W-:Y:S05]  /*16d0*/  BSYNC B0 ;  /* 0x0000000000007941 */ /* 0x000fea0003800000 */
.L_x_13509:
        /* <DEDUP_REMOVED lines=33> */
.L_x_13512:
[----:B------:R-:W-:Y:S05]  /*18f0*/  BSYNC B0 ;  /* 0x0000000000007941 */ /* 0x000fea0003800000 */
.L_x_13511:
[----:B------:R-:W-:Y:S06]  /*1900*/  BAR.SYNC.DEFER_BLOCKING 0x0 ;  /* 0x0000000000007b1d */ /* 0x000fec0000010000 */
[----:B------:R1:W2:Y:S04]  /*1910*/  @!P2 LDG.E.U16 R14, [R6.64] ;  /* 0x00000006060ea981 */ /* 0x0002a8000c1e1500 */
[----:B------:R3:W4:Y:S04]  /*1920*/  @!P3 LDG.E.U16 R12, [R4.64+-0xc0] ;  /* 0xffff4006040cb981 */ /* 0x000728000c1e1500 */
[----:B------:R3:W5:Y:S04]  /*1930*/  @!P4 LDG.E.U16 R10, [R4.64+-0x80] ;  /* 0xffff8006040ac981 */ /* 0x000768000c1e1500 */
[----:B------:R3:W5:Y:S01]  /*1940*/  @!P5 LDG.E.U16 R8, [R4.64+-0x40] ;  /* 0xffffc0060408d981 */ /* 0x000762000c1e1500 */
[----:B------:R-:W-:Y:S01]  /*1950*/  IMAD R44, R106, c[0x0][0x200], RZ ;  /* 0x000080006a2c7a24 */ /* 0x000fe200078e02ff */
[----:B------:R-:W-:Y:S01]  /*1960*/  @!P2 MOV R45, R77 ;  /* 0x0000004d002da202 */ /* 0x000fe20000000f00 */
[----:B------:R-:W-:-:S04]  /*1970*/  IMAD.WIDE.U32 R16, R107, c[0x0][0x200], RZ ;  /* 0x000080006b107a25 */ /* 0x000fc800078e00ff */
[----:B------:R-:W-:Y:S01]  /*1980*/  IMAD R9, R107, c[0x0][0x204], R44 ;  /* 0x000081006b097a24 */ /* 0x000fe200078e022c */
[----:B------:R-:W-:Y:S01]  /*1990*/  @!P2 MOV R44, R76 ;  /* 0x0000004c002ca202 */ /* 0x000fe20000000f00 */
[----:B------:R-:W-:-:S03]  /*19a0*/  IMAD R46, R110, c[0x0][0x208], RZ ;  /* 0x000082006e2e7a24 */ /* 0x000fc600078e02ff */
[----:B------:R-:W-:Y:S01]  /*19b0*/  IADD3 R17, R17, R9, RZ ;  /* 0x0000000911117210 */ /* 0x000fe20007ffe0ff */
[----:B------:R-:W-:-:S04]  /*19c0*/  @!P2 IMAD.WIDE.U32 R44, R107, c[0x0][0x200], R44 ;  /* 0x000080006b2caa25 */ /* 0x000fc800078e002c */
[----:B-1----:R-:W-:Y:S01]  /*19d0*/  IMAD.WIDE.U32 R6, R111, c[0x0][0x208], R16 ;  /* 0x000082006f067a25 */ /* 0x002fe200078e0010 */
[----:B------:R-:W-:-:S03]  /*19e0*/  @!P2 IADD3 R45, R9, R45, RZ ;  /* 0x0000002d092da210 */ /* 0x000fc60007ffe0ff */
[----:B------:R-:W-:Y:S01]  /*19f0*/  IMAD R13, R111, c[0x0][0x20c], R46 ;  /* 0x000083006f0d7a24 */ /* 0x000fe200078e022e */
[----:B------:R-:W-:Y:S01]  /*1a00*/  IADD3 R9, P6, R23, R6, RZ ;  /* 0x0000000617097210 */ /* 0x000fe20007fde0ff */
[----:B---3--:R-:W-:Y:S01]  /*1a10*/  @!P2 IMAD.WIDE.U32 R4, R111, c[0x0][0x208], R44 ;  /* 0x000082006f04aa25 */ /* 0x008fe200078e002c */
[----:B------:R-:W-:Y:S02]  /*1a20*/  IADD3 R6, P1, R27, c[0x0][0x258], RZ ;  /* 0x000096001b067a10 */ /* 0x000fe40007f3e0ff */
[----:B------:R-:W-:Y:S02]  /*1a30*/  IADD3.X R16, R22, R13, R7, P6, !PT ;  /* 0x0000000d16107210 */ /* 0x000fe400037fe407 */
[----:B------:R-:W-:-:S04]  /*1a40*/  @!P2 IADD3 R11, P0, R49, R4, RZ ;  /* 0x00000004310ba210 */ /* 0x000fc80007f1e0ff */
[----:B------:R-:W-:Y:S02]  /*1a50*/  @!P2 IADD3.X R44, R38, R5, R13, P0, !PT ;  /* 0x00000005262ca210 */ /* 0x000fe400007fe40d */
[----:B------:R-:W-:Y:S02]  /*1a60*/  IADD3.X R5, R26, c[0x0][0x25c], RZ, P1, !PT ;  /* 0x000097001a057a10 */ /* 0x000fe40000ffe4ff */
[----:B------:R-:W-:Y:S02]  /*1a70*/  LEA R6, P1, R9, R6, 0x1 ;  /* 0x0000000609067211 */ /* 0x000fe400078208ff */
[----:B------:R-:W-:Y:S02]  /*1a80*/  @!P2 LEA R4, P0, R11, c[0x0][0x258], 0x1 ;  /* 0x000096000b04aa11 */ /* 0x000fe400078008ff */
[----:B------:R-:W-:Y:S02]  /*1a90*/  LEA.HI.X R7, R9, R5, R16, 0x1, P1 ;  /* 0x0000000509077211 */ /* 0x000fe400008f0c10 */
[----:B------:R-:W-:-:S02]  /*1aa0*/  @!P2 LEA.HI.X R5, R11, c[0x0][0x25c], R44, 0x1, P0 ;  /* 0x000097000b05aa11 */ /* 0x000fc400000f0c2c */
[----:B------:R-:W-:Y:S02]  /*1ab0*/  PRMT R16, RZ, 0x7610, R16 ;  /* 0x00007610ff107816 */ /* 0x000fe40000000010 */
[----:B------:R-:W-:Y:S02]  /*1ac0*/  PRMT R44, RZ, 0x7610, R44 ;  /* 0x00007610ff2c7816 */ /* 0x000fe4000000002c */
[----:B------:R-:W-:Y:S01]  /*1ad0*/  PRMT R46, RZ, 0x7610, R46 ;  /* 0x00007610ff2e7816 */ /* 0x000fe2000000002e */
[----:B--2---:R1:W-:Y:S04]  /*1ae0*/  STS.U16 [R25], R14 ;  /* 0x0000000e19007388 */ /* 0x0043e80000000400 */
[----:B----4-:R-:W-:Y:S04]  /*1af0*/  STS.U16 [R25+0x40], R12 ;  /* 0x0000400c19007388 */ /* 0x010fe80000000400 */
[----:B-----5:R-:W-:Y:S04]  /*1b00*/  STS.U16 [R25+0x80], R10 ;  /* 0x0000800a19007388 */ /* 0x020fe80000000400 */
[----:B------:R-:W-:Y:S01]  /*1b10*/  STS.U16 [R25+0xc0], R8 ;  /* 0x0000c00819007388 */ /* 0x000fe20000000400 */
[----:B------:R-:W-:-:S06]  /*1b20*/  NOP ;  /* 0x0000000000007918 */ /* 0x000fcc0000000000 */
[----:B------:R-:W2:Y:S04]  /*1b30*/  LDS.64 R80, [R24] ;  /* 0x0000000018507984 */ /* 0x000ea80000000a00 */
[----:B------:R-:W-:Y:S01]  /*1b40*/  BAR.SYNC.DEFER_BLOCKING 0x0 ;  /* 0x0000000000007b1d */ /* 0x000fe20000010000 */
[----:B-1----:R-:W-:-:S05]  /*1b50*/  PRMT R14, RZ, 0x7610, R14 ;  /* 0x00007610ff0e7816 */ /* 0x002fca000000000e */
[----:B------:R-:W3:Y:S04]  /*1b60*/  @!P2 LDG.E.U16 R16, [R4.64] ;  /* 0x000000060410a981 */ /* 0x000ee8000c1e1500 */
[----:B------:R1:W4:Y:S04]  /*1b70*/  @!P3 LDG.E.U16 R44, [R6.64+-0xc0] ;  /* 0xffff4006062cb981 */ /* 0x000328000c1e1500 */
[----:B------:R1:W5:Y:S04]  /*1b80*/  @!P4 LDG.E.U16 R46, [R6.64+-0x80] ;  /* 0xffff8006062ec981 */ /* 0x000368000c1e1500 */
[----:B------:R1:W5:Y:S01]  /*1b90*/  @!P5 LDG.E.U16 R14, [R6.64+-0x40] ;  /* 0xffffc006060ed981 */ /* 0x000362000c1e1500 */
[--C-:B--2---:R-:W-:Y:S01]  /*1ba0*/  PRMT R15, RZ, 0x7610, R80.reuse ;  /* 0x00007610ff0f7816 */ /* 0x104fe20000000050 */
[----:B------:R-:W-:Y:S01]  /*1bb0*/  BSSY B0, `(.L_x_13513) ;  /* 0x0000061000007945 */ /* 0x000fe20003800000 */
[----:B------:R-:W-:-:S02]  /*1bc0*/  PRMT R11, RZ, 0x5410, R80 ;  /* 0x00005410ff0b7816 */ /* 0x000fc40000000050 */
[--C-:B------:R-:W-:Y:S01]  /*1bd0*/  PRMT R17, RZ, 0x5410, R81.reuse ;  /* 0x00005410ff117816 */ /* 0x100fe20000000051 */
[----:B------:R-:W-:Y:S01]  /*1be0*/  FMUL.FTZ R9, R15, -1.4426950216293334961 ;  /* 0xbfb8aa3b0f097820 */ /* 0x000fe20000410000 */
[----:B------:R-:W-:Y:S01]  /*1bf0*/  PRMT R47, RZ, 0x7610, R81 ;  /* 0x00007610ff2f7816 */ /* 0x000fe20000000051 */
[----:B------:R-:W-:Y:S01]  /*1c00*/  FMUL.FTZ R8, R11, -1.4426950216293334961 ;  /* 0xbfb8aa3b0b087820 */ /* 0x000fe20000410000 */
[----:B------:R-:W-:Y:S01]  /*1c10*/  ISETP.NE.AND P6, PT, R65, RZ, PT ;  /* 0x000000ff4100720c */ /* 0x000fe20003fc5270 */
[----:B-1----:R-:W-:Y:S02]  /*1c20*/  FMUL.FTZ R7, R17, -1.4426950216293334961 ;  /* 0xbfb8aa3b11077820 */ /* 0x002fe40000410000 */
[----:B------:R-:W-:Y:S01]  /*1c30*/  FMUL.FTZ R10, R47, -1.4426950216293334961 ;  /* 0xbfb8aa3b2f0a7820 */ /* 0x000fe20000410000 */
[----:B------:R-:W1:Y:S08]  /*1c40*/  MUFU.EX2 R9, R9 ;  /* 0x0000000900097308 */ /* 0x000e700000000800 */
[----:B------:R-:W2:Y:S08]  /*1c50*/  MUFU.EX2 R8, R8 ;  /* 0x0000000800087308 */ /* 0x000eb00000000800 */
[----:B------:R-:W0:Y:S01]  /*1c60*/  MUFU.EX2 R7, R7 ;  /* 0x0000000700077308 */ /* 0x000e220000000800 */
[----:B-1----:R-:W-:-:S07]  /*1c70*/  FADD.FTZ R6, R9, 1 ;  /* 0x3f80000009067421 */ /* 0x002fce0000010000 */
[----:B------:R-:W1:Y:S01]  /*1c80*/  MUFU.EX2 R10, R10 ;  /* 0x0000000a000a7308 */ /* 0x000e620000000800 */
[----:B--2---:R-:W-:Y:S02]  /*1c90*/  FADD.FTZ R8, R8, 1 ;  /* 0x3f80000008087421 */ /* 0x004fe40000010000 */
[----:B0-----:R-:W-:-:S05]  /*1ca0*/  FADD.FTZ R9, R7, 1 ;  /* 0x3f80000007097421 */ /* 0x001fca0000010000 */
[----:B------:R0:W-:Y:S01]  /*1cb0*/  MUFU.RCP R12, R8 ;  /* 0x00000008000c7308 */ /* 0x0001e20000001000 */
[----:B-1----:R-:W-:Y:S01]  /*1cc0*/  FADD.FTZ R13, R10, 1 ;  /* 0x3f8000000a0d7421 */ /* 0x002fe20000010000 */
[----:B------:R-:W-:Y:S02]  /*1cd0*/  PRMT R10, RZ, 0x5410, R3 ;  /* 0x00005410ff0a7816 */ /* 0x000fe40000000003 */
[----:B0-----:R-:W-:-:S04]  /*1ce0*/  PRMT R8, RZ, 0x5410, R2 ;  /* 0x00005410ff087816 */ /* 0x001fc80000000002 */
[----:B------:R-:W0:Y:S02]  /*1cf0*/  MUFU.RCP R82, R13 ;  /* 0x0000000d00527308 */ /* 0x000e240000001000 */
[----:B0-----:R-:W-:-:S04]  /*1d00*/  FADD.FTZ R80, -R82, 1 ;  /* 0x3f80000052507421 */ /* 0x001fc80000010100 */
[----:B------:R-:W-:Y:S01]  /*1d10*/  FFMA.FTZ R80, R47, R80, 1 ;  /* 0x3f8000002f507423 */ /* 0x000fe20000010050 */
[----:B---3--:R-:W-:Y:S04]  /*1d20*/  STS.U16 [R25], R16 ;  /* 0x0000001019007388 */ /* 0x008fe80000000400 */
[----:B----4-:R-:W-:Y:S04]  /*1d30*/  STS.U16 [R25+0x40], R44 ;  /* 0x0000402c19007388 */ /* 0x010fe80000000400 */
[----:B-----5:R0:W-:Y:S04]  /*1d40*/  STS.U16 [R25+0x80], R46 ;  /* 0x0000802e19007388 */ /* 0x0201e80000000400 */
[----:B------:R1:W-:Y:S01]  /*1d50*/  STS.U16 [R25+0xc0], R14 ;  /* 0x0000c00e19007388 */ /* 0x0003e20000000400 */
[----:B------:R-:W-:-:S06]  /*1d60*/  NOP ;  /* 0x0000000000007918 */ /* 0x000fcc0000000000 */
[----:B------:R-:W2:Y:S01]  /*1d70*/  LDS.64 R4, [R24] ;  /* 0x0000000018047984 */ /* 0x000ea20000000a00 */
[----:B0-----:R0:W3:Y:S01]  /*1d80*/  MUFU.RCP R46, R9 ;  /* 0x00000009002e7308 */ /* 0x0010e20000001000 */
[----:B------:R-:W-:-:S07]  /*1d90*/  PRMT R44, RZ, 0x7610, R3 ;  /* 0x00007610ff2c7816 */ /* 0x000fce0000000003 */
[----:B-1----:R3:W1:Y:S01]  /*1da0*/  MUFU.RCP R14, R6 ;  /* 0x00000006000e7308 */ /* 0x0026620000001000 */
[----:B0-----:R-:W-:Y:S01]  /*1db0*/  PRMT R9, RZ, 0x7610, R2 ;  /* 0x00007610ff097816 */ /* 0x001fe20000000002 */
[----:B------:R-:W-:-:S04]  /*1dc0*/  FADD.FTZ R2, -R12, 1 ;  /* 0x3f8000000c027421 */ /* 0x000fc80000010100 */
[----:B------:R-:W-:Y:S02]  /*1dd0*/  FFMA.FTZ R2, R11, R2, 1 ;  /* 0x3f8000000b027423 */ /* 0x000fe40000010002 */
[----:B---3--:R-:W-:-:S04]  /*1de0*/  FADD.FTZ R6, -R46, 1 ;  /* 0x3f8000002e067421 */ /* 0x008fc80000010100 */
[----:B------:R-:W-:Y:S01]  /*1df0*/  FFMA.FTZ R6, R17, R6, 1 ;  /* 0x3f80000011067423 */ /* 0x000fe20000010006 */
[--C-:B--2---:R-:W-:Y:S02]  /*1e00*/  PRMT R13, RZ, 0x5410, R4.reuse ;  /* 0x00005410ff0d7816 */ /* 0x104fe40000000004 */
[----:B------:R-:W-:Y:S01]  /*1e10*/  PRMT R16, RZ, 0x7610, R4 ;  /* 0x00007610ff107816 */ /* 0x000fe20000000004 */
[----:B-1----:R-:W-:Y:S01]  /*1e20*/  FADD.FTZ R4, -R14, 1 ;  /* 0x3f8000000e047421 */ /* 0x002fe20000010100 */
[--C-:B------:R-:W-:Y:S01]  /*1e30*/  PRMT R45, RZ, 0x5410, R5.reuse ;  /* 0x00005410ff2d7816 */ /* 0x100fe20000000005 */
[----:B------:R-:W-:Y:S01]  /*1e40*/  FMUL.FTZ R3, R8, R13 ;  /* 0x0000000d08037220 */ /* 0x000fe20000410000 */
[----:B------:R-:W-:Y:S01]  /*1e50*/  PRMT R83, RZ, 0x7610, R5 ;  /* 0x00007610ff537816 */ /* 0x000fe20000000005 */
[----:B------:R-:W-:Y:S02]  /*1e60*/  FMUL.FTZ R5, R9, R16 ;  /* 0x0000001009057220 */ /* 0x000fe40000410000 */
        /* <DEDUP_REMOVED lines=12> */
[----:B------:R-:W-:Y:S02]  /*1f30*/  P2R R2, PR, RZ, 0x40 ;  /* 0x00000040ff027803 */ /* 0x000fe40000000000 */
[----:B------:R-:W-:Y:S01]  /*1f40*/  F2FP.BF16.PACK_AB R81, R81, R6 ;  /* 0x000000065151723e */ /* 0x000fe200000010ff */
[----:B------:R-:W-:Y:S01]  /*1f50*/  BAR.SYNC.DEFER_BLOCKING 0x0 ;  /* 0x0000000000007b1d */ /* 0x000fe20000010000 */
[----:B------:R-:W-:-:S02]  /*1f60*/  IMAD R6, R106, c[0x0][0x2e8], RZ ;  /* 0x0000ba006a067a24 */ /* 0x000fc400078e02ff */
[----:B------:R-:W-:-:S04]  /*1f70*/  IMAD.WIDE.U32 R2, R107, c[0x0][0x2e8], RZ ;  /* 0x0000ba006b027a25 */ /* 0x000fc800078e00ff */
[----:B------:R-:W-:Y:S02]  /*1f80*/  IMAD R7, R107, c[0x0][0x2ec], R6 ;  /* 0x0000bb006b077a24 */ /* 0x000fe400078e0206 */
[----:B------:R-:W-:-:S03]  /*1f90*/  IMAD R6, R110, c[0x0][0x2f0], RZ ;  /* 0x0000bc006e067a24 */ /* 0x000fc600078e02ff */
[----:B------:R-:W-:-:S05]  /*1fa0*/  IADD3 R3, R3, R7, RZ ;  /* 0x0000000703037210 */ /* 0x000fca0007ffe0ff */
[----:B------:R-:W-:-:S05]  /*1fb0*/  IMAD.WIDE.U32 R2, R111, c[0x0][0x2f0], R2 ;  /* 0x0000bc006f027a25 */ /* 0x000fca00078e0002 */
[----:B------:R-:W-:Y:S01]  /*1fc0*/  IADD3 R5, P0, R23, R2, RZ ;  /* 0x0000000217057210 */ /* 0x000fe20007f1e0ff */
[----:B------:R0:W-:Y:S01]  /*1fd0*/  STS.64 [R24], R80 ;  /* 0x0000005018007388 */ /* 0x0001e20000000a00 */
[----:B------:R-:W-:-:S06]  /*1fe0*/  NOP ;  /* 0x0000000000007918 */ /* 0x000fcc0000000000 */
[----:B------:R-:W-:Y:S01]  /*1ff0*/  LDS.U16 R85, [R25] ;  /* 0x0000000019557984 */ /* 0x000fe20000000400 */
[----:B------:R-:W-:-:S03]  /*2000*/  IADD3 R2, P4, R27, c[0x0][0x338], RZ ;  /* 0x0000ce001b027a10 */ /* 0x000fc60007f9e0ff */
[----:B------:R-:W-:Y:S01]  /*2010*/  LDS.U16 R87, [R25+0x40] ;  /* 0x0000400019577984 */ /* 0x000fe20000000400 */
[----:B0-----:R-:W-:Y:S01]  /*2020*/  IMAD R81, R111, c[0x0][0x2f4], R6 ;  /* 0x0000bd006f517a24 */ /* 0x001fe200078e0206 */
[----:B------:R-:W-:Y:S02]  /*2030*/  LEA R2, P5, R5, R2, 0x1 ;  /* 0x0000000205027211 */ /* 0x000fe400078a08ff */
[----:B------:R-:W-:Y:S02]  /*2040*/  LDS.U16 R89, [R25+0x80] ;  /* 0x0000800019597984 */ /* 0x000fe40000000400 */
[----:B------:R-:W-:Y:S02]  /*2050*/  IADD3.X R6, R22, R81, R3, P0, !PT ;  /* 0x0000005116067210 */ /* 0x000fe400007fe403 */
[----:B------:R-:W-:Y:S01]  /*2060*/  LDS.U16 R91, [R25+0xc0] ;  /* 0x0000c000195b7984 */ /* 0x000fe20000000400 */
[----:B------:R-:W-:Y:S02]  /*2070*/  IADD3.X R3, R26, c[0x0][0x33c], RZ, P4, !PT ;  /* 0x0000cf001a037a10 */ /* 0x000fe400027fe4ff */
[----:B------:R-:W-:Y:S01]  /*2080*/  IADD3 R80, P4, R49, R76, RZ ;  /* 0x0000004c31507210 */ /* 0x000fe20007f9e0ff */
[----:B------:R-:W-:Y:S01]  /*2090*/  @!P6 STS [0x100], R28 ;  /* 0x0001001cff00e388 */ /* 0x000fe20000000800 */
[----:B------:R-:W-:-:S02]  /*20a0*/  LEA.HI.X R3, R5, R3, R6, 0x1, P5 ;  /* 0x0000000305037211 */ /* 0x000fc400028f0c06 */
[----:B------:R-:W-:Y:S01]  /*20b0*/  IADD3.X R81, R38, R77, RZ, P4, !PT ;  /* 0x0000004d26517210 */ /* 0x000fe200027fe4ff */
        /* <DEDUP_REMOVED lines=16> */
.L_x_13514:
[----:B------:R-:W-:Y:S05]  /*21c0*/  BSYNC B0 ;  /* 0x0000000000007941 */ /* 0x000fea0003800000 */
.L_x_13513:
        /* <DEDUP_REMOVED lines=8> */
[----:B0-----:R-:W-:-:S02]  /*2250*/  FMUL.FTZ R7, R8, R11 ;  /* 0x0000000b08077220 */ /* 0x001fc40000410000 */
        /* <DEDUP_REMOVED lines=26> */
[----:B------:R-:W-:Y:S02]  /*2400*/  IADD3 R11, P4, R27, c[0x0][0x270], RZ ;  /* 0x00009c001b0b7a10 */ /* 0x000fe40007f9e0ff */
        /* <DEDUP_REMOVED lines=24> */
.L_x_13517:
[----:B------:R-:W-:Y:S05]  /*2590*/  BSYNC B0 ;  /* 0x0000000000007941 */ /* 0x000fea0003800000 */
.L_x_13516:
[----:B------:R1:W-:Y:S04]  /*25a0*/  @!P0 STG.E.U16 [R10.64+-0xc0], R13 ;  /* 0xffff400d0a008986 */ /* 0x0003e8000c101506 */
[----:B------:R1:W-:Y:S04]  /*25b0*/  @!P1 STG.E.U16 [R10.64+-0x80], R15 ;  /* 0xffff800f0a009986 */ /* 0x0003e8000c101506 */
[----:B------:R1:W-:Y:S02]  /*25c0*/  @!P2 STG.E.U16 [R10.64+-0x40], R17 ;  /* 0xffffc0110a00a986 */ /* 0x0003e4000c101506 */
.L_x_13515:
[----:B-1----:R-:W-:Y:S01]  /*25d0*/  PRMT R2, RZ, 0x5410, R78 ;  /* 0x00005410ff027816 */ /* 0x002fe2000000004e */
[----:B------:R-:W-:Y:S01]  /*25e0*/  BAR.SYNC.DEFER_BLOCKING 0x0 ;  /* 0x0000000000007b1d */ /* 0x000fe20000010000 */
[----:B0-----:R-:W-:Y:S01]  /*25f0*/  MOV R5, c[0x0][0x16c] ;  /* 0x00005b0000057a02 */ /* 0x001fe20000000f00 */
[CC--:B------:R-:W-:Y:S01]  /*2600*/  FMUL.FTZ R17, R7.reuse, R109.reuse ;  /* 0x0000006d07117220 */ /* 0x0c0fe20000410000 */
[----:B------:R-:W-:Y:S01]  /*2610*/  CS2R R12, SRZ ;  /* 0x00000000000c7805 */ /* 0x000fe2000001ff00 */
[----:B------:R-:W-:Y:S01]  /*2620*/  FFMA.FTZ R3, R7, R2, R64 ;  /* 0x0000000207037223 */ /* 0x000fe20000010040 */
[----:B------:R-:W-:Y:S01]  /*2630*/  PRMT R2, RZ, 0x7610, R78 ;  /* 0x00007610ff027816 */ /* 0x000fe2000000004e */
[-C--:B------:R-:W-:Y:S01]  /*2640*/  FMUL.FTZ R16, R6, R109.reuse ;  /* 0x0000006d06107220 */ /* 0x080fe20000410000 */
[----:B------:R-:W-:Y:S01]  /*2650*/  ISETP.GE.AND P0, PT, R5, 0x1, PT ;  /* 0x000000010500780c */ /* 0x000fe20003f06270 */
[-C--:B------:R-:W-:Y:S01]  /*2660*/  FMUL.FTZ R15, R4, R109.reuse ;  /* 0x0000006d040f7220 */ /* 0x080fe20000410000 */
        /* <DEDUP_REMOVED lines=8> */
[----:B------:R-:W-:Y:S01]  /*26f0*/  MOV R8, c[0x0][0x29c] ;  /* 0x0000a70000087a02 */ /* 0x000fe20000000f00 */
[----:B------:R-:W-:Y:S01]  /*2700*/  FADD.FTZ R7, R7, R7 ;  /* 0x0000000707077221 */ /* 0x000fe20000010000 */
[----:B------:R-:W-:Y:S01]  /*2710*/  MOV R5, c[0x0][0x298] ;  /* 0x0000a60000057a02 */ /* 0x000fe20000000f00 */
[----:B------:R-:W-:Y:S01]  /*2720*/  FADD.FTZ R6, R6, R6 ;  /* 0x0000000606067221 */ /* 0x000fe20000010000 */
        /* <DEDUP_REMOVED lines=8> */
[----:B------:R-:W-:Y:S01]  /*27b0*/  IMAD R5, R66, c[0x0][0x2a4], R5 ;  /* 0x0000a90042057a24 */ /* 0x000fe200078e0205 */
[----:B------:R-:W-:-:S03]  /*27c0*/  IADD3 R9, R29, -0x1, RZ ;  /* 0xffffffff1d097810 */ /* 0x000fc60007ffe0ff */
[----:B------:R-:W-:-:S05]  /*27d0*/  IMAD.WIDE.U32 R2, R66, c[0x0][0x2a0], R2 ;  /* 0x0000a80042027a25 */ /* 0x000fca00078e0002 */
[----:B------:R-:W-:Y:S01]  /*27e0*/  IADD3 R3, R3, R5, RZ ;  /* 0x0000000503037210 */ /* 0x000fe20007ffe0ff */
[----:B------:R-:W-:Y:S01]  /*27f0*/  IMAD R5, R0, -0x100, RZ ;  /* 0xffffff0000057824 */ /* 0x000fe200078e02ff */
[----:B------:R-:W-:Y:S01]  /*2800*/  LEA R10, P0, R2, c[0x0][0x318], 0x3 ;  /* 0x0000c600020a7a11 */ /* 0x000fe200078018ff */
[----:B------:R-:W-:-:S03]  /*2810*/  HFMA2.MMA R0, -RZ, RZ, 0, 0 ;  /* 0x00000000ff007435 */ /* 0x000fc600000001ff */
[----:B------:R-:W-:Y:S02]  /*2820*/  LEA.HI.X R12, R2, c[0x0][0x31c], R3, 0x3, P0 ;  /* 0x0000c700020c7a11 */ /* 0x000fe400000f1c03 */
[----:B------:R-:W-:Y:S02]  /*2830*/  LEA R2, P0, R65, R10, 0x2 ;  /* 0x0000000a41027211 */ /* 0x000fe400078010ff */
[----:B------:R-:W-:Y:S02]  /*2840*/  LEA.HI R10, R9, R9, RZ, 0x1 ;  /* 0x00000009090a7211 */ /* 0x000fe400078f08ff */
[----:B------:R-:W-:Y:S02]  /*2850*/  LEA.HI.X R3, R65, R12, RZ, 0x2, P0 ;  /* 0x0000000c41037211 */ /* 0x000fe400000f14ff */
[----:B------:R-:W-:Y:S01]  /*2860*/  LOP3.LUT R10, R10, 0xfffffe, RZ, 0xc0, !PT ;  /* 0x00fffffe0a0a7812 */ /* 0x000fe200078ec0ff */
[----:B------:R-:W-:Y:S02]  /*2870*/  CS2R R12, SRZ ;  /* 0x00000000000c7805 */ /* 0x000fe4000001ff00 */
[----:B------:R-:W-:Y:S01]  /*2880*/  IMAD.WIDE R2, R5, 0x4, R2 ;  /* 0x0000000405027825 */ /* 0x000fe200078e0202 */
[----:B------:R-:W-:-:S02]  /*2890*/  IADD3 R9, R9, -R10, RZ ;  /* 0x8000000a09097210 */ /* 0x000fc40007ffe0ff */
[----:B------:R-:W-:Y:S01]  /*28a0*/  CS2R R10, SRZ ;  /* 0x00000000000a7805 */ /* 0x000fe2000001ff00 */
[----:B------:R-:W-:Y:S01]  /*28b0*/  FADD.FTZ R5, R4, R4 ;  /* 0x0000000404057221 */ /* 0x000fe20000010000 */
[----:B------:R-:W-:Y:S01]  /*28c0*/  IADD3 R82, P5, R2, -0x380, RZ ;  /* 0xfffffc8002527810 */ /* 0x000fe20007fbe0ff */
[----:B------:R-:W-:Y:S01]  /*28d0*/  FADD.FTZ R4, R44, R44 ;  /* 0x0000002c2c047221 */ /* 0x000fe20000010000 */
[C---:B------:R-:W-:Y:S02]  /*28e0*/  IADD3 R84, P4, R2.reuse, -0x300, RZ ;  /* 0xfffffd0002547810 */ /* 0x040fe40007f9e0ff */
[----:B------:R-:W-:Y:S02]  /*28f0*/  IADD3.X R83, R3, -0x1, RZ, P5, !PT ;  /* 0xffffffff03537810 */ /* 0x000fe40002ffe4ff */
[C---:B------:R-:W-:Y:S02]  /*2900*/  IADD3 R86, P3, R2.reuse, -0x280, RZ ;  /* 0xfffffd8002567810 */ /* 0x040fe40007f7e0ff */
[----:B------:R-:W-:-:S02]  /*2910*/  IADD3 R88, P2, R2, -0x200, RZ ;  /* 0xfffffe0002587810 */ /* 0x000fc40007f5e0ff */
[C---:B------:R-:W-:Y:S02]  /*2920*/  IADD3 R90, P1, R2.reuse, -0x180, RZ ;  /* 0xfffffe80025a7810 */ /* 0x040fe40007f3e0ff */
[C---:B------:R-:W-:Y:S02]  /*2930*/  IADD3 R92, P0, R2.reuse, -0x100, RZ ;  /* 0xffffff00025c7810 */ /* 0x040fe40007f1e0ff */
[----:B------:R-:W-:Y:S02]  /*2940*/  IADD3 R94, P5, R2, -0x80, RZ ;  /* 0xffffff80025e7810 */ /* 0x000fe40007fbe0ff */
[C---:B------:R-:W-:Y:S02]  /*2950*/  IADD3.X R85, R3.reuse, -0x1, RZ, P4, !PT ;  /* 0xffffffff03557810 */ /* 0x040fe400027fe4ff */
[C---:B------:R-:W-:Y:S02]  /*2960*/  IADD3.X R87, R3.reuse, -0x1, RZ, P3, !PT ;  /* 0xffffffff03577810 */ /* 0x040fe40001ffe4ff */
[----:B------:R-:W-:-:S02]  /*2970*/  IADD3.X R89, R3, -0x1, RZ, P2, !PT ;  /* 0xffffffff03597810 */ /* 0x000fc400017fe4ff */
[C---:B------:R-:W-:Y:S02]  /*2980*/  IADD3.X R91, R3.reuse, -0x1, RZ, P1, !PT ;  /* 0xffffffff035b7810 */ /* 0x040fe40000ffe4ff */
[C---:B------:R-:W-:Y:S02]  /*2990*/  IADD3.X R93, R3.reuse, -0x1, RZ, P0, !PT ;  /* 0xffffffff035d7810 */ /* 0x040fe400007fe4ff */
[----:B------:R-:W-:Y:S02]  /*29a0*/  IADD3.X R95, R3, -0x1, RZ, P5, !PT ;  /* 0xffffffff035f7810 */ /* 0x000fe40002ffe4ff */
[----:B------:R-:W-:-:S05]  /*29b0*/  CS2R R2, SRZ ;  /* 0x0000000000027805 */ /* 0x000fca000001ff00 */
.L_x_13549:
[----:B------:R-:W-:Y:S01]  /*29c0*/  IMAD R24, R110, c[0x0][0x180], RZ ;  /* 0x000060006e187a24 */ /* 0x000fe200078e02ff */
[----:B------:R-:W-:Y:S01]  /*29d0*/  SHF.R.S32.HI R134, RZ, 0x1f, R2 ;  /* 0x0000001fff867819 */ /* 0x000fe20000011402 */
[----:B------:R-:W-:Y:S01]  /*29e0*/  IMAD.WIDE.U32 R98, R111, c[0x0][0x180], RZ ;  /* 0x000060006f627a25 */ /* 0x000fe200078e00ff */
[----:B------:R-:W-:-:S03]  /*29f0*/  IADD3 R28, -R76, c[0x0][0x168], RZ ;  /* 0x00005a004c1c7a10 */ /* 0x000fc60007ffe1ff */
[--C-:B------:R-:W-:Y:S01]  /*2a00*/  IMAD R45, R111, c[0x0][0x184], R24.reuse ;  /* 0x000061006f2d7a24 */ /* 0x100fe200078e0218 */
[----:B------:R-:W-:Y:S01]  /*2a10*/  SHF.L.U32 R103, R28, 0x1, RZ ;  /* 0x000000011c677819 */ /* 0x000fe200000006ff */
[----:B------:R-:W-:Y:S01]  /*2a20*/  IMAD R97, R134, c[0x0][0x1a0], RZ ;  /* 0x0000680086617a24 */ /* 0x000fe200078e02ff */
[----:B------:R-:W-:Y:S01]  /*2a30*/  PRMT R24, RZ, 0x7610, R24 ;  /* 0x00007610ff187816 */ /* 0x000fe20000000018 */
[----:B------:R-:W-:Y:S01]  /*2a40*/  IMAD.WIDE.U32 R46, R2, c[0x0][0x1a0], R74 ;  /* 0x00006800022e7a25 */ /* 0x000fe200078e004a */
[----:B------:R-:W-:Y:S02]  /*2a50*/  IADD3 R99, R99, R45, RZ ;  /* 0x0000002d63637210 */ /* 0x000fe40007ffe0ff */
[-C--:B------:R-:W-:Y:S01]  /*2a60*/  ISETP.GE.AND P0, PT, R74, R103.reuse, PT ;  /* 0x000000674a00720c */ /* 0x080fe20003f06270 */
[----:B------:R-:W-:Y:S01]  /*2a70*/  IMAD R45, R134, c[0x0][0x188], RZ ;  /* 0x00006200862d7a24 */ /* 0x000fe200078e02ff */
[----:B------:R-:W-:Y:S01]  /*2a80*/  ISETP.GE.AND P1, PT, R36, R103, PT ;  /* 0x000000672400720c */ /* 0x000fe20003f26270 */
[----:B------:R-:W-:Y:S01]  /*2a90*/  IMAD.WIDE.U32 R98, R2, c[0x0][0x188], R98 ;  /* 0x0000620002627a25 */ /* 0x000fe200078e0062 */
[----:B------:R-:W-:-:S03]  /*2aa0*/  LEA R44, P3, R46, R57, 0x1 ;  /* 0x000000392e2c7211 */ /* 0x000fc600078608ff */
[----:B------:R-:W-:Y:S01]  /*2ab0*/  IMAD R45, R2, c[0x0][0x18c], R45 ;  /* 0x00006300022d7a24 */ /* 0x000fe200078e022d */
[----:B------:R-:W-:Y:S01]  /*2ac0*/  LEA R96, P2, R98, c[0x0][0x220], 0x3 ;  /* 0x0000880062607a11 */ /* 0x000fe200078418ff */
[----:B------:R-:W-:-:S03]  /*2ad0*/  IMAD R101, R2, c[0x0][0x1a4], R97 ;  /* 0x0000690002657a24 */ /* 0x000fc600078e0261 */
[----:B------:R-:W-:Y:S02]  /*2ae0*/  IADD3 R97, R99, R45, RZ ;  /* 0x0000002d63617210 */ /* 0x000fe40007ffe0ff */
[----:B------:R-:W-:Y:S02]  /*2af0*/  IADD3 R45, R47, R101, RZ ;  /* 0x000000652f2d7210 */ /* 0x000fe40007ffe0ff */
[----:B------:R-:W-:Y:S02]  /*2b00*/  LEA.HI.X R97, R98, c[0x0][0x224], R97, 0x3, P2 ;  /* 0x0000890062617a11 */ /* 0x000fe400010f1c61 */
[----:B------:R-:W-:Y:S02]  /*2b10*/  ISETP.GE.AND P2, PT, R35, R103, PT ;  /* 0x000000672300720c */ /* 0x000fe40003f46270 */
[----:B------:R-:W-:Y:S02]  /*2b20*/  LEA.HI.X R45, R46, R56, R45, 0x1, P3 ;  /* 0x000000382e2d7211 */ /* 0x000fe400018f0c2d */
[----:B------:R-:W-:Y:S01]  /*2b30*/  PRMT R98, RZ, 0x7610, R98 ;  /* 0x00007610ff627816 */ /* 0x000fe20000000062 */
[----:B------:R-:W2:Y:S01]  /*2b40*/  LDG.E.64 R96, [R96.64] ;  /* 0x0000000660607981 */ /* 0x000ea2000c1e1b00 */
[----:B------:R-:W-:-:S03]  /*2b50*/  PRMT R99, RZ, 0x7610, R99 ;  /* 0x00007610ff637816 */ /* 0x000fc60000000063 */
        /* <DEDUP_REMOVED lines=20> */
[----:B------:R-:W-:Y:S01]  /*2ca0*/  IMAD R101, R111, c[0x0][0x1bc], R100 ;  /* 0x00006f006f657a24 */ /* 0x000fe200078e0264 */
[C---:B------:R-:W-:Y:S02]  /*2cb0*/  LEA.HI.SX32 R100, R55.reuse, R55, 0x1b ;  /* 0x0000003737647211 */ /* 0x040fe400078fdaff */
[----:B0-----:R-:W-:Y:S02]  /*2cc0*/  IADD3 R44, R55, 0x40, RZ ;  /* 0x00000040372c7810 */ /* 0x001fe40007ffe0ff */
[----:B------:R-:W-:Y:S01]  /*2cd0*/  IADD3 R47, R47, R101, RZ ;  /* 0x000000652f2f7210 */ /* 0x000fe20007ffe0ff */
[----:B------:R-:W-:Y:S01]  /*2ce0*/  IMAD R101, R134, c[0x0][0x1c0], RZ ;  /* 0x0000700086657a24 */ /* 0x000fe200078e02ff */
[----:B------:R-:W-:Y:S02]  /*2cf0*/  LEA.HI.SX32 R44, R44, R55, 0x1b ;  /* 0x000000372c2c7211 */ /* 0x000fe400078fdaff */
[----:B------:R-:W-:Y:S01]  /*2d00*/  IADD3 R104, R55, 0x20, RZ ;  /* 0x0000002037687810 */ /* 0x000fe20007ffe0ff */
[----:B------:R-:W-:Y:S01]  /*2d10*/  IMAD R101, R2, c[0x0][0x1c4], R101 ;  /* 0x0000710002657a24 */ /* 0x000fe200078e0265 */
[----:B------:R-:W-:Y:S01]  /*2d20*/  SHF.L.U32 R45, R100, 0x1, RZ ;  /* 0x00000001642d7819 */ /* 0x000fe200000006ff */
[----:B------:R-:W-:Y:S01]  /*2d30*/  IMAD.WIDE.U32 R46, R2, c[0x0][0x1c0], R46 ;  /* 0x00007000022e7a25 */ /* 0x000fe200078e002e */
[----:B------:R-:W-:-:S02]  /*2d40*/  SHF.L.U32 R116, R44, 0x1, RZ ;  /* 0x000000012c747819 */ /* 0x000fc400000006ff */
[----:B------:R-:W-:Y:S02]  /*2d50*/  LEA.HI.SX32 R104, R104, R55, 0x1b ;  /* 0x0000003768687211 */ /* 0x000fe400078fdaff */
[----:B------:R-:W-:Y:S02]  /*2d60*/  IADD3 R101, R47, R101, RZ ;  /* 0x000000652f657210 */ /* 0x000fe40007ffe0ff */
[----:B------:R-:W-:Y:S02]  /*2d70*/  LEA R100, P0, R46, c[0x0][0x230], 0x3 ;  /* 0x00008c002e647a11 */ /* 0x000fe400078018ff */
[----:B------:R-:W-:Y:S02]  /*2d80*/  SHF.L.U32 R115, R104, 0x1, RZ ;  /* 0x0000000168737819 */ /* 0x000fe400000006ff */
[----:B------:R-:W-:Y:S02]  /*2d90*/  LEA.HI.X R101, R46, c[0x0][0x234], R101, 0x3, P0 ;  /* 0x00008d002e657a11 */ /* 0x000fe400000f1c65 */
[----:B------:R-:W-:-:S02]  /*2da0*/  IADD3 R46, R55, 0x80, RZ ;  /* 0x00000080372e7810 */ /* 0x000fc40007ffe0ff */
[----:B------:R-:W-:Y:S02]  /*2db0*/  IADD3 R104, R55, 0xa0, RZ ;  /* 0x000000a037687810 */ /* 0x000fe40007ffe0ff */
[-C--:B------:R-:W-:Y:S02]  /*2dc0*/  LEA.HI.SX32 R46, R46, R55.reuse, 0x1b ;  /* 0x000000372e2e7211 */ /* 0x080fe400078fdaff */
[----:B------:R-:W-:Y:S02]  /*2dd0*/  LEA.HI.SX32 R104, R104, R55, 0x1b ;  /* 0x0000003768687211 */ /* 0x000fe400078fdaff */
[----:B------:R-:W-:Y:S02]  /*2de0*/  SHF.L.U32 R46, R46, 0x1, RZ ;  /* 0x000000012e2e7819 */ /* 0x000fe400000006ff */
[----:B------:R-:W-:Y:S02]  /*2df0*/  ISETP.NE.AND P1, PT, R65, RZ, PT ;  /* 0x000000ff4100720c */ /* 0x000fe40003f25270 */
[----:B------:R-:W-:-:S04]  /*2e00*/  ISETP.NE.AND P0, PT, R53, RZ, PT ;  /* 0x000000ff3500720c */ /* 0x000fc80003f05270 */
[----:B------:R-:W-:Y:S02]  /*2e10*/  ISETP.LT.OR P2, PT, R29, 0x2, P0 ;  /* 0x000000021d00780c */ /* 0x000fe40000741670 */
[----:B------:R-:W-:Y:S01]  /*2e20*/  PRMT R123, RZ, 0x5410, R78 ;  /* 0x00005410ff7b7816 */ /* 0x000fe2000000004e */
[----:B------:R-:W-:Y:S01]  /*2e30*/  BSSY B0, `(.L_x_13519) ;  /* 0x000008a000007945 */ /* 0x000fe20003800000 */
[----:B--2---:R-:W-:Y:S01]  /*2e40*/  FMUL.FTZ R44, R97, R20 ;  /* 0x00000014612c7220 */ /* 0x004fe20000410000 */
[----:B---3--:R0:W-:Y:S03]  /*2e50*/  STS.U16 [R45], R24 ;  /* 0x000000182d007388 */ /* 0x0081e60000000400 */
[----:B------:R-:W-:Y:S01]  /*2e60*/  FMUL.RZ R117, R44, 0.15915493667125701904 ;  /* 0x3e22f9832c757820 */ /* 0x000fe2000040c000 */
[C---:B------:R-:W-:Y:S01]  /*2e70*/  IADD3 R44, R55.reuse, 0x60, RZ ;  /* 0x00000060372c7810 */ /* 0x040fe20007ffe0ff */
[----:B-1--4-:R1:W-:Y:S01]  /*2e80*/  STS.U16 [R115+0x40], R98 ;  /* 0x0000406273007388 */ /* 0x0123e20000000400 */
[----:B0-----:R-:W-:-:S02]  /*2e90*/  IADD3 R24, R55, 0xc0, RZ ;  /* 0x000000c037187810 */ /* 0x001fc40007ffe0ff */
[-C--:B------:R-:W-:Y:S02]  /*2ea0*/  LEA.HI.SX32 R44, R44, R55.reuse, 0x1b ;  /* 0x000000372c2c7211 */ /* 0x080fe400078fdaff */
[-C--:B------:R-:W-:Y:S01]  /*2eb0*/  LEA.HI.SX32 R24, R24, R55.reuse, 0x1b ;  /* 0x0000003718187211 */ /* 0x080fe200078fdaff */
[----:B------:R-:W-:Y:S01]  /*2ec0*/  FMUL.FTZ R47, R96, 1.4426950216293334961 ;  /* 0x3fb8aa3b602f7820 */ /* 0x000fe20000410000 */
[C---:B-1----:R-:W-:Y:S02]  /*2ed0*/  IADD3 R98, R55.reuse, 0xe0, RZ ;  /* 0x000000e037627810 */ /* 0x042fe40007ffe0ff */
[----:B------:R-:W-:Y:S02]  /*2ee0*/  SHF.L.U32 R121, R24, 0x1, RZ ;  /* 0x0000000118797819 */ /* 0x000fe400000006ff */
[----:B------:R-:W-:Y:S02]  /*2ef0*/  SHF.L.U32 R24, R55, 0x3, RZ ;  /* 0x0000000337187819 */ /* 0x000fe400000006ff */
[----:B------:R-:W-:Y:S01]  /*2f00*/  SHF.L.U32 R119, R44, 0x1, RZ ;  /* 0x000000012c777819 */ /* 0x000fe200000006ff */
[----:B------:R-:W-:Y:S01]  /*2f10*/  FMUL.FTZ R114, R47, R20 ;  /* 0x000000142f727220 */ /* 0x000fe20000410000 */
[----:B------:R-:W-:Y:S01]  /*2f20*/  LEA.HI.SX32 R98, R98, R55, 0x1b ;  /* 0x0000003762627211 */ /* 0x000fe200078fdaff */
[----:B------:R0:W-:Y:S01]  /*2f30*/  STS.U16 [R116+0x80], R99 ;  /* 0x0000806374007388 */ /* 0x0001e20000000400 */
[----:B------:R-:W-:-:S02]  /*2f40*/  LEA.HI.SX32 R44, R24, R24, 0x1b ;  /* 0x00000018182c7211 */ /* 0x000fc400078fdaff */
[----:B------:R-:W-:Y:S01]  /*2f50*/  SHF.L.U32 R118, R98, 0x1, RZ ;  /* 0x0000000162767819 */ /* 0x000fe200000006ff */
[----:B------:R-:W-:Y:S01]  /*2f60*/  STS.U16 [R119+0xc0], R102 ;  /* 0x0000c06677007388 */ /* 0x000fe20000000400 */
[----:B------:R-:W-:Y:S01]  /*2f70*/  MUFU.EX2 R114, R114 ;  /* 0x0000007200727308 */ /* 0x000fe20000000800 */
[----:B0-----:R-:W-:Y:S02]  /*2f80*/  SHF.L.U32 R116, R104, 0x1, RZ ;  /* 0x0000000168747819 */ /* 0x001fe400000006ff */
[----:B------:R0:W-:Y:S05]  /*2f90*/  STS.U16 [R46+0x100], R103 ;  /* 0x000100672e007388 */ /* 0x0001ea0000000400 */
[----:B------:R-:W1:Y:S01]  /*2fa0*/  MUFU.COS R45, R117 ;  /* 0x00000075002d7308 */ /* 0x000e620000000000 */
[----:B------:R-:W-:Y:S04]  /*2fb0*/  STS.U16 [R116+0x140], R105 ;  /* 0x0001406974007388 */ /* 0x000fe80000000400 */
[----:B------:R2:W-:Y:S01]  /*2fc0*/  STS.U16 [R121+0x180], R112 ;  /* 0x0001807079007388 */ /* 0x0005e20000000400 */
[----:B0-----:R-:W-:-:S02]  /*2fd0*/  SHF.L.U32 R46, R44, 0x1, RZ ;  /* 0x000000012c2e7819 */ /* 0x001fc400000006ff */
[----:B------:R-:W0:Y:S01]  /*2fe0*/  MUFU.SIN R99, R117 ;  /* 0x0000007500637308 */ /* 0x000e220000000400 */
[----:B------:R-:W-:Y:S01]  /*2ff0*/  STS.U16 [R118+0x1c0], R113 ;  /* 0x0001c07176007388 */ /* 0x000fe20000000400 */
[----:B------:R-:W-:-:S06]  /*3000*/  NOP ;  /* 0x0000000000007918 */ /* 0x000fcc0000000000 */
[----:B------:R-:W3:Y:S04]  /*3010*/  LDS.U16 R121, [R46] ;  /* 0x000000002e797984 */ /* 0x000ee80000000400 */
[----:B------:R-:W4:Y:S01]  /*3020*/  LDS.U16 R119, [R46+0x2] ;  /* 0x000002002e777984 */ /* 0x000f220000000400 */
[----:B------:R-:W-:Y:S02]  /*3030*/  LEA R115, R9, R2, 0x8 ;  /* 0x0000000209737211 */ /* 0x000fe400078e40ff */
[----:B------:R-:W-:Y:S01]  /*3040*/  @P1 IADD3 R115, R65, 0x200, RZ ;  /* 0x0000020041731810 */ /* 0x000fe20007ffe0ff */
[C---:B-1----:R-:W-:Y:S01]  /*3050*/  FMUL.FTZ R98, R114.reuse, R45 ;  /* 0x0000002d72627220 */ /* 0x042fe20000410000 */
[----:B------:R-:W1:Y:S01]  /*3060*/  LDS.U16 R120, [R46+0x6] ;  /* 0x000006002e787984 */ /* 0x000e620000000400 */
[----:B0-----:R-:W-:Y:S01]  /*3070*/  FMUL.FTZ R99, R114, R99 ;  /* 0x0000006372637220 */ /* 0x001fe20000410000 */
[----:B--2---:R-:W-:-:S02]  /*3080*/  SHF.L.U32 R112, R115, 0x3, RZ ;  /* 0x0000000373707819 */ /* 0x004fc400000006ff */
[----:B------:R-:W0:Y:S04]  /*3090*/  LDS.U16 R118, [R46+0x4] ;  /* 0x000004002e767984 */ /* 0x000e280000000400 */
[----:B------:R-:W-:Y:S04]  /*30a0*/  LDS.U16 R115, [R46+0x8] ;  /* 0x000008002e737984 */ /* 0x000fe80000000400 */
[----:B------:R-:W2:Y:S04]  /*30b0*/  LDS.U16 R113, [R46+0xa] ;  /* 0x00000a002e717984 */ /* 0x000ea80000000400 */
[----:B------:R-:W0:Y:S04]  /*30c0*/  LDS.U16 R116, [R46+0xc] ;  /* 0x00000c002e747984 */ /* 0x000e280000000400 */
[----:B------:R3:W0:Y:S01]  /*30d0*/  LDS.U16 R114, [R46+0xe] ;  /* 0x00000e002e727984 */ /* 0x0006220000000400 */
[----:B------:R-:W-:-:S03]  /*30e0*/  @!P2 IADD3 R117, R29, -0x2, RZ ;  /* 0xfffffffe1d75a810 */ /* 0x000fc60007ffe0ff */
[----:B------:R1:W-:Y:S04]  /*30f0*/  STS.64 [R112+0xa80], R98 ;  /* 0x000a806270007388 */ /* 0x0003e80000000a00 */
[----:B------:R-:W5:Y:S01]  /*3100*/  LDG.E.64 R100, [R100.64] ;  /* 0x0000000664647981 */ /* 0x000f62000c1e1b00 */
[-C--:B------:R-:W-:Y:S02]  /*3110*/  FMUL.FTZ R102, R97, R21.reuse ;  /* 0x0000001561667220 */ /* 0x080fe40000410000 */
[----:B------:R-:W-:Y:S02]  /*3120*/  @!P2 IMAD R45, R117, c[0x0][0x16c], R2 ;  /* 0x00005b00752daa24 */ /* 0x000fe400078e0202 */
[----:B------:R-:W-:Y:S02]  /*3130*/  FMUL.RZ R117, R102, 0.15915493667125701904 ;  /* 0x3e22f98366757820 */ /* 0x000fe4000040c000 */
[----:B------:R-:W-:-:S02]  /*3140*/  FMUL.FTZ R102, R47, R21 ;  /* 0x000000152f667220 */ /* 0x000fc40000410000 */
[----:B------:R-:W-:Y:S01]  /*3150*/  MUFU.SIN R103, R117 ;  /* 0x0000007500677308 */ /* 0x000fe20000000400 */
[----:B------:R-:W-:Y:S01]  /*3160*/  CS2R R104, SRZ ;  /* 0x0000000000687805 */ /* 0x000fe2000001ff00 */
[C---:B---3--:R-:W-:Y:S02]  /*3170*/  FMUL.FTZ R46, R47.reuse, R18 ;  /* 0x000000122f2e7220 */ /* 0x048fe40000410000 */
[----:B-1----:R-:W-:-:S04]  /*3180*/  FMUL.FTZ R112, R47, R19 ;  /* 0x000000132f707220 */ /* 0x002fc80000410000 */
[----:B------:R-:W1:Y:S01]  /*3190*/  MUFU.EX2 R102, R102 ;  /* 0x0000006600667308 */ /* 0x000e620000000800 */
[----:B------:R-:W-:Y:S01]  /*31a0*/  @!P2 IMAD.WIDE R44, R45, 0x10, R68 ;  /* 0x000000102d2ca825 */ /* 0x000fe200078e0244 */
[----:B------:R-:W-:Y:S03]  /*31b0*/  BAR.SYNC.DEFER_BLOCKING 0x0 ;  /* 0x0000000000007b1d */ /* 0x000fe60000010000 */
[----:B------:R-:W-:-:S03]  /*31c0*/  FMUL.FTZ R47, R97, R18 ;  /* 0x00000012612f7220 */ /* 0x000fc60000410000 */
[----:B------:R3:W0:Y:S01]  /*31d0*/  MUFU.COS R133, R117 ;  /* 0x0000007500857308 */ /* 0x0006220000000000 */
[----:B------:R-:W-:Y:S01]  /*31e0*/  PRMT R121, RZ, 0x5410, R121 ;  /* 0x00005410ff797816 */ /* 0x000fe20000000079 */
[----:B------:R-:W-:Y:S01]  /*31f0*/  FMUL.RZ R122, R47, 0.15915493667125701904 ;  /* 0x3e22f9832f7a7820 */ /* 0x000fe2000040c000 */
[----:B----4-:R-:W-:-:S03]  /*3200*/  PRMT R119, RZ, 0x5410, R119 ;  /* 0x00005410ff777816 */ /* 0x010fc60000000077 */
[-C--:B------:R-:W-:Y:S02]  /*3210*/  FMUL.FTZ R140, R121, R20.reuse ;  /* 0x00000014798c7220 */ /* 0x080fe40000410000 */
[----:B------:R-:W-:Y:S01]  /*3220*/  MUFU.EX2 R46, R46 ;  /* 0x0000002e002e7308 */ /* 0x000fe20000000800 */
[----:B------:R-:W-:Y:S02]  /*3230*/  FMUL.FTZ R142, R119, R20 ;  /* 0x00000014778e7220 */ /* 0x000fe40000410000 */
[----:B-1----:R-:W-:Y:S01]  /*3240*/  FMUL.FTZ R132, R102, R103 ;  /* 0x0000006766847220 */ /* 0x002fe20000410000 */
[----:B------:R1:W5:Y:S04]  /*3250*/  @!P2 LDG.E.64 R104, [R44.64+0x8] ;  /* 0x000008062c68a981 */ /* 0x000368000c1e1b00 */
[----:B------:R-:W4:Y:S01]  /*3260*/  MUFU.SIN R131, R122 ;  /* 0x0000007a00837308 */ /* 0x000f220000000400 */
[----:B------:R-:W-:-:S02]  /*3270*/  FMUL.FTZ R140, R123, R140 ;  /* 0x0000008c7b8c7220 */ /* 0x000fc40000410000 */
[----:B-1----:R-:W-:-:S05]  /*3280*/  FMUL.FTZ R44, R97, R19 ;  /* 0x00000013612c7220 */ /* 0x002fca0000410000 */
[----:B------:R1:W1:Y:S01]  /*3290*/  MUFU.COS R45, R122 ;  /* 0x0000007a002d7308 */ /* 0x0002620000000000 */
[----:B---3--:R-:W-:Y:S01]  /*32a0*/  FMUL.RZ R117, R44, 0.15915493667125701904 ;  /* 0x3e22f9832c757820 */ /* 0x008fe2000040c000 */
[----:B------:R-:W-:Y:S01]  /*32b0*/  PRMT R120, RZ, 0x5410, R120 ;  /* 0x00005410ff787816 */ /* 0x000fe20000000078 */
[----:B0-----:R-:W-:Y:S02]  /*32c0*/  FMUL.FTZ R133, R102, R133 ;  /* 0x0000008566857220 */ /* 0x001fe40000410000 */
[----:B------:R-:W-:-:S03]  /*32d0*/  FMUL.FTZ R142, R123, R142 ;  /* 0x0000008e7b8e7220 */ /* 0x000fc60000410000 */
[----:B------:R-:W-:Y:S01]  /*32e0*/  MUFU.EX2 R112, R112 ;  /* 0x0000007000707308 */ /* 0x000fe20000000800 */
[C---:B------:R-:W-:Y:S01]  /*32f0*/  FMUL.FTZ R102, R132.reuse, R140 ;  /* 0x0000008c84667220 */ /* 0x040fe20000410000 */
[----:B------:R-:W-:Y:S01]  /*3300*/  PRMT R118, RZ, 0x5410, R118 ;  /* 0x00005410ff767816 */ /* 0x000fe20000000076 */
[----:B------:R-:W-:-:S05]  /*3310*/  FMUL.FTZ R44, R132, R142 ;  /* 0x0000008e842c7220 */ /* 0x000fca0000410000 */
[----:B------:R-:W0:Y:S01]  /*3320*/  MUFU.SIN R47, R117 ;  /* 0x00000075002f7308 */ /* 0x000e220000000400 */
[----:B-1----:R-:W-:Y:S01]  /*3330*/  PRMT R122, RZ, 0x7610, R78 ;  /* 0x00007610ff7a7816 */ /* 0x002fe2000000004e */
[-C--:B------:R-:W-:Y:S02]  /*3340*/  FMUL.FTZ R143, R120, R21.reuse ;  /* 0x00000015788f7220 */ /* 0x080fe40000410000 */
[C---:B------:R-:W-:Y:S02]  /*3350*/  FFMA.FTZ R102, R133.reuse, R142, R102 ;  /* 0x0000008e85667223 */ /* 0x040fe40000010066 */
[----:B------:R-:W-:Y:S02]  /*3360*/  FMUL.FTZ R145, R118, R21 ;  /* 0x0000001576917220 */ /* 0x000fe40000410000 */
[----:B------:R-:W-:Y:S02]  /*3370*/  FFMA.FTZ R44, R133, R140, -R44 ;  /* 0x0000008c852c7223 */ /* 0x000fe4000001082c */
[----:B----4-:R-:W-:-:S02]  /*3380*/  FMUL.FTZ R131, R46, R131 ;  /* 0x000000832e837220 */ /* 0x010fc40000410000 */
[----:B------:R-:W-:Y:S01]  /*3390*/  FFMA.FTZ R102, R122, R143, R102 ;  /* 0x0000008f7a667223 */ /* 0x000fe20000010066 */
[----:B------:R1:W3:Y:S01]  /*33a0*/  MUFU.COS R139, R117 ;  /* 0x00000075008b7308 */ /* 0x0002e20000000000 */
[----:B------:R-:W-:Y:S02]  /*33b0*/  FMUL.FTZ R130, R46, R45 ;  /* 0x0000002d2e827220 */ /* 0x000fe40000410000 */
[----:B------:R-:W-:Y:S02]  /*33c0*/  FFMA.FTZ R44, R122, R145, R44 ;  /* 0x000000917a2c7223 */ /* 0x000fe4000001002c */
[----:B------:R-:W-:Y:S01]  /*33d0*/  FMUL.FTZ R45, R131, R102 ;  /* 0x00000066832d7220 */ /* 0x000fe20000410000 */
[----:B--2---:R-:W-:Y:S01]  /*33e0*/  PRMT R113, RZ, 0x5410, R113 ;  /* 0x00005410ff717816 */ /* 0x004fe20000000071 */
[----:B0-----:R-:W-:Y:S02]  /*33f0*/  FMUL.FTZ R126, R112, R47 ;  /* 0x0000002f707e7220 */ /* 0x001fe40000410000 */
[----:B------:R-:W-:-:S02]  /*3400*/  FMUL.FTZ R46, R98, R132 ;  /* 0x00000084622e7220 */ /* 0x000fc40000410000 */
[-C--:B------:R-:W-:Y:S01]  /*3410*/  FMUL.FTZ R47, R131, R44.reuse ;  /* 0x0000002c832f7220 */ /* 0x080fe20000410000 */
[----:B------:R-:W-:Y:S01]  /*3420*/  PRMT R115, RZ, 0x5410, R115 ;  /* 0x00005410ff737816 */ /* 0x000fe20000000073 */
[C---:B------:R-:W-:Y:S01]  /*3430*/  FFMA.FTZ R103, R130.reuse, R44, -R45 ;  /* 0x0000002c82677223 */ /* 0x040fe2000001082d */
[----:B-1----:R-:W-:Y:S01]  /*3440*/  PRMT R117, RZ, 0x5410, R79 ;  /* 0x00005410ff757816 */ /* 0x002fe2000000004f */
        /* <DEDUP_REMOVED lines=10> */
[----:B------:R-:W-:Y:S01]  /*34f0*/  PRMT R116, RZ, 0x5410, R116 ;  /* 0x00005410ff747816 */ /* 0x000fe20000000074 */
[----:B------:R-:W-:-:S02]  /*3500*/  FFMA.FTZ R103, R117, R144, R103 ;  /* 0x0000009075677223 */ /* 0x000fc40000010067 */
[----:B------:R-:W-:Y:S02]  /*3510*/  FFMA.FTZ R45, R130, R44, -R45 ;  /* 0x0000002c822d7223 */ /* 0x000fe4000001082d */
[----:B---3--:R-:W-:Y:S02]  /*3520*/  FMUL.FTZ R139, R112, R139 ;  /* 0x0000008b708b7220 */ /* 0x008fe40000410000 */
        /* <DEDUP_REMOVED lines=26> */
.L_x_13520:
[----:B0-----:R-:W-:Y:S05]  /*36d0*/  BSYNC B0 ;  /* 0x0000000000007941 */ /* 0x001fea0003800000 */
.L_x_13519:
        /* <DEDUP_REMOVED lines=96> */
[----:B------:R-:W-:Y:S01]  /*3ce0*/  HFMA2.MMA R44, -RZ, RZ, 1.875, 0 ;  /* 0x3f800000ff2c7435 */ /* 0x000fe200000001ff */
[----:B------:R-:W-:Y:S01]  /*3cf0*/  @P3 FADD.FTZ R137, R137, R150 ;  /* 0x0000009689893221 */ /* 0x000fe20000010000 */
[----:B------:R-:W-:Y:S01]  /*3d00*/  MOV R45, RZ ;  /* 0x000000ff002d7202 */ /* 0x000fe20000000f00 */
        /* <DEDUP_REMOVED lines=58> */
.L_x_13522:
[----:B----4-:R-:W-:Y:S05]  /*40b0*/  BSYNC B0 ;  /* 0x0000000000007941 */ /* 0x010fea0003800000 */
.L_x_13521:
        /* <DEDUP_REMOVED lines=24> */
.L_x_13524:
[----:B------:R-:W-:Y:S05]  /*4240*/  BSYNC B0 ;  /* 0x0000000000007941 */ /* 0x000fea0003800000 */
.L_x_13523:
        /* <DEDUP_REMOVED lines=26> */
.L_x_13526:
[----:B------:R-:W-:Y:S05]  /*43f0*/  BSYNC B0 ;  /* 0x0000000000007941 */ /* 0x000fea0003800000 */
.L_x_13525:
        /* <DEDUP_REMOVED lines=19> */
.L_x_13528:
[----:B------:R-:W-:Y:S05]  /*4530*/  BSYNC B0 ;  /* 0x0000000000007941 */ /* 0x000fea0003800000 */
.L_x_13527:
        /* <DEDUP_REMOVED lines=18> */
.L_x_13530:
[----:B------:R-:W-:Y:S05]  /*4660*/  BSYNC B0 ;  /* 0x0000000000007941 */ /* 0x000fea0003800000 */
.L_x_13529:
        /* <DEDUP_REMOVED lines=16> */
[----:B------:R-:W-:Y:S01]  /*4770*/  FFMA.FTZ R142, R5, R98, R140 ;  /* 0x00000062058e7223 */ /* 0x000fe2000001008c */
        /* <DEDUP_REMOVED lines=48> */
[----:B------:R-:W-:Y:S02]  /*4a80*/  FFMA.FTZ R141, R139, R125, -R142 ;  /* 0x0000007d8b8d7223 */ /* 0x000fe4000001088e */
[-C--:B------:R-:W-:Y:S01]  /*4a90*/  FMUL.FTZ R143, R124, R19.reuse ;  /* 0x000000137c8f7220 */ /* 0x080fe20000410000 */
        /* <DEDUP_REMOVED lines=12> */
[C---:B------:R-:W-:Y:S02]  /*4b60*/  FFMA.FTZ R45, R130.reuse, R128, -R45 ;  /* 0x00000080822d7223 */ /* 0x040fe4000001082d */
[----:B------:R-:W-:Y:S02]  /*4b70*/  FMUL.FTZ R142, R129, R18 ;  /* 0x00000012818e7220 */ /* 0x000fe40000410000 */
        /* <DEDUP_REMOVED lines=23> */
[-C--:B------:R-:W-:Y:S02]  /*4cf0*/  FMUL.FTZ R46, R132, R20.reuse ;  /* 0x00000014842e7220 */ /* 0x080fe40000410000 */
        /* <DEDUP_REMOVED lines=51> */
.L_x_13532:
[----:B--2---:R-:W-:Y:S05]  /*5030*/  BSYNC B0 ;  /* 0x0000000000007941 */ /* 0x004fea0003800000 */
.L_x_13531:
        /* <DEDUP_REMOVED lines=20> */
.L_x_13534:
[----:B0-----:R-:W-:Y:S05]  /*5180*/  BSYNC B0 ;  /* 0x0000000000007941 */ /* 0x001fea0003800000 */
.L_x_13533:
[----:B------:R0:W2:Y:S01]  /*5190*/  LDS R135, [R51.X4+0x310] ;  /* 0x0003100033877984 */ /* 0x0000a20000004800 */
[----:B------:R-:W-:Y:S01]  /*51a0*/  BSSY B0, `(.L_x_13535) ;  /* 0x0000005000007945 */ /* 0x000fe20003800000 */
[----:B------:R-:W-:Y:S05]  /*51b0*/  @!P0 BRA `(.L_x_13536) ;  /* 0x0000003000008947 */ /* 0x000fea0003800000 */
[----:B------:R-:W-:-:S05]  /*51c0*/  IMAD.WIDE.U32 R44, R47, c[0x0][0x2b0], R84 ;  /* 0x0000ac002f2c7a25 */ /* 0x000fca00078e0054 */
[----:B------:R-:W-:-:S05]  /*51d0*/  IADD3 R45, R137, R45, RZ ;  /* 0x0000002d892d7210 */ /* 0x000fca0007ffe0ff */
[----:B--2---:R2:W-:Y:S02]  /*51e0*/  RED.E.ADD.F32.FTZ.RN.STRONG.GPU [R44.64], R135 ;  /* 0x000000872c00798e */ /* 0x0045e4000c10e786 */
.L_x_13536:
[----:B------:R-:W-:Y:S05]  /*51f0*/  BSYNC B0 ;  /* 0x0000000000007941 */ /* 0x000fea0003800000 */
.L_x_13535:
[----:B--2---:R2:W3:Y:S01]  /*5200*/  LDS R135, [R50.X4+0x390] ;  /* 0x0003900032877984 */ /* 0x0044e20000004800 */
[----:B------:R-:W-:Y:S01]  /*5210*/  BSSY B0, `(.L_x_13537) ;  /* 0x0000005000007945 */ /* 0x000fe20003800000 */
[----:B------:R-:W-:Y:S05]  /*5220*/  @!P1 BRA `(.L_x_13538) ;  /* 0x0000003000009947 */ /* 0x000fea0003800000 */
[----:B------:R-:W-:-:S05]  /*5230*/  IMAD.WIDE.U32 R44, R47, c[0x0][0x2b0], R86 ;  /* 0x0000ac002f2c7a25 */ /* 0x000fca00078e0056 */
[----:B------:R-:W-:-:S05]  /*5240*/  IADD3 R45, R137, R45, RZ ;  /* 0x0000002d892d7210 */ /* 0x000fca0007ffe0ff */
[----:B---3--:R3:W-:Y:S02]  /*5250*/  RED.E.ADD.F32.FTZ.RN.STRONG.GPU [R44.64], R135 ;  /* 0x000000872c00798e */ /* 0x0087e4000c10e786 */
.L_x_13538:
[----:B------:R-:W-:Y:S05]  /*5260*/  BSYNC B0 ;  /* 0x0000000000007941 */ /* 0x000fea0003800000 */
.L_x_13537:
[----:B---3--:R3:W4:Y:S01]  /*5270*/  LDS R135, [R48.X4+0x410] ;  /* 0x0004100030877984 */ /* 0x0087220000004800 */
[----:B------:R-:W-:Y:S01]  /*5280*/  BSSY B0, `(.L_x_13539) ;  /* 0x0000005000007945 */ /* 0x000fe20003800000 */
[----:B------:R-:W-:Y:S05]  /*5290*/  @!P2 BRA `(.L_x_13540) ;  /* 0x000000300000a947 */ /* 0x000fea0003800000 */
[----:B------:R-:W-:-:S05]  /*52a0*/  IMAD.WIDE.U32 R44, R47, c[0x0][0x2b0], R88 ;  /* 0x0000ac002f2c7a25 */ /* 0x000fca00078e0058 */
[----:B------:R-:W-:-:S05]  /*52b0*/  IADD3 R45, R137, R45, RZ ;  /* 0x0000002d892d7210 */ /* 0x000fca0007ffe0ff */
[----:B----4-:R4:W-:Y:S02]  /*52c0*/  RED.E.ADD.F32.FTZ.RN.STRONG.GPU [R44.64], R135 ;  /* 0x000000872c00798e */ /* 0x0109e4000c10e786 */
.L_x_13540:
[----:B------:R-:W-:Y:S05]  /*52d0*/  BSYNC B0 ;  /* 0x0000000000007941 */ /* 0x000fea0003800000 */
.L_x_13539:
[----:B----4-:R4:W0:Y:S01]  /*52e0*/  LDS R135, [R43.X4+0x490] ;  /* 0x000490002b877984 */ /* 0x0108220000004800 */
[----:B------:R-:W-:Y:S01]  /*52f0*/  BSSY B0, `(.L_x_13541) ;  /* 0x0000005000007945 */ /* 0x000fe20003800000 */
[----:B------:R-:W-:Y:S05]  /*5300*/  @!P3 BRA `(.L_x_13542) ;  /* 0x000000300000b947 */ /* 0x000fea0003800000 */
[----:B------:R-:W-:-:S05]  /*5310*/  IMAD.WIDE.U32 R44, R47, c[0x0][0x2b0], R90 ;  /* 0x0000ac002f2c7a25 */ /* 0x000fca00078e005a */
[----:B------:R-:W-:-:S05]  /*5320*/  IADD3 R45, R137, R45, RZ ;  /* 0x0000002d892d7210 */ /* 0x000fca0007ffe0ff */
[----:B0-----:R0:W-:Y:S02]  /*5330*/  RED.E.ADD.F32.FTZ.RN.STRONG.GPU [R44.64], R135 ;  /* 0x000000872c00798e */ /* 0x0011e4000c10e786 */
.L_x_13542:
[----:B------:R-:W-:Y:S05]  /*5340*/  BSYNC B0 ;  /* 0x0000000000007941 */ /* 0x000fea0003800000 */
.L_x_13541:
[----:B0-----:R0:W2:Y:S01]  /*5350*/  LDS R135, [R42.X4+0x510] ;  /* 0x000510002a877984 */ /* 0x0010a20000004800 */
[----:B------:R-:W-:Y:S01]  /*5360*/  BSSY B0, `(.L_x_13543) ;  /* 0x0000006000007945 */ /* 0x000fe20003800000 */
[----:B------:R-:W-:Y:S01]  /*5370*/  IMAD.WIDE.U32 R44, R47, c[0x0][0x2b0], R94 ;  /* 0x0000ac002f2c7a25 */ /* 0x000fe200078e005e */
[----:B------:R-:W-:Y:S05]  /*5380*/  @!P4 BRA `(.L_x_13544) ;  /* 0x000000300000c947 */ /* 0x000fea0003800000 */
[----:B------:R-:W-:-:S05]  /*5390*/  IMAD.WIDE.U32 R46, R47, c[0x0][0x2b0], R92 ;  /* 0x0000ac002f2e7a25 */ /* 0x000fca00078e005c */
[----:B------:R-:W-:-:S05]  /*53a0*/  IADD3 R47, R137, R47, RZ ;  /* 0x0000002f892f7210 */ /* 0x000fca0007ffe0ff */
[----:B--2---:R2:W-:Y:S02]  /*53b0*/  RED.E.ADD.F32.FTZ.RN.STRONG.GPU [R46.64], R135 ;  /* 0x000000872e00798e */ /* 0x0045e4000c10e786 */
.L_x_13544:
[----:B------:R-:W-:Y:S05]  /*53c0*/  BSYNC B0 ;  /* 0x0000000000007941 */ /* 0x000fea0003800000 */
.L_x_13543:
[----:B--2---:R2:W0:Y:S01]  /*53d0*/  LDS R47, [R40.X4+0x590] ;  /* 0x00059000282f7984 */ /* 0x0044220000004800 */
[----:B------:R-:W-:Y:S01]  /*53e0*/  BSSY B0, `(.L_x_13545) ;  /* 0x0000004000007945 */ /* 0x000fe20003800000 */
[----:B------:R-:W-:Y:S05]  /*53f0*/  @!P5 BRA `(.L_x_13546) ;  /* 0x000000200000d947 */ /* 0x000fea0003800000 */
[----:B------:R-:W-:-:S05]  /*5400*/  IADD3 R45, R137, R45, RZ ;  /* 0x0000002d892d7210 */ /* 0x000fca0007ffe0ff */
[----:B0-----:R0:W-:Y:S02]  /*5410*/  RED.E.ADD.F32.FTZ.RN.STRONG.GPU [R44.64], R47 ;  /* 0x0000002f2c00798e */ /* 0x0011e4000c10e786 */
.L_x_13546:
[----:B------:R-:W-:Y:S05]  /*5420*/  BSYNC B0 ;  /* 0x0000000000007941 */ /* 0x000fea0003800000 */
.L_x_13545:
        /* <DEDUP_REMOVED lines=109> */
.L_x_13548:
[----:B0-----:R-:W-:Y:S05]  /*5b00*/  BSYNC B0 ;  /* 0x0000000000007941 */ /* 0x001fea0003800000 */
.L_x_13547:
[----:B------:R-:W-:Y:S02]  /*5b10*/  IADD3 R2, R2, 0x1, RZ ;  /* 0x0000000102027810 */ /* 0x000fe40007ffe0ff */
[----:B------:R-:W-:-:S02]  /*5b20*/  IADD3 R3, P1, R3, 0x1, RZ ;  /* 0x0000000103037810 */ /* 0x000fc40007f3e0ff */
[----:B------:R-:W-:Y:S02]  /*5b30*/  ISETP.GE.AND P0, PT, R2, c[0x0][0x16c], PT ;  /* 0x00005b0002007a0c */ /* 0x000fe40003f06270 */
[----:B------:R-:W-:-:S11]  /*5b40*/  IADD3.X R0, RZ, R0, RZ, P1, !PT ;  /* 0x00000000ff007210 */ /* 0x000fd60000ffe4ff */
[----:B------:R-:W-:Y:S01]  /*5b50*/  @P0 CALL.REL.NOINC `(.L_x_13518) ;  /* 0x0000001000000944 */ /* 0x000fe20003c00000 */
[----:B------:R-:W-:Y:S05]  /*5b60*/  BRA `(.L_x_13549) ;  /* 0xffffce5000007947 */ /* 0x000fea000383ffff */
.L_x_13518:
        /* <DEDUP_REMOVED lines=10> */
[----:B------:R-:W2:Y:S01]  /*5c10*/  @!P3 LDG.E.U16 R0, [R2.64] ;  /* 0x000000060200b981 */ /* 0x000ea2000c1e1500 */
[----:B------:R-:W-:Y:S02]  /*5c20*/  @!P2 IADD3 R4, P3, R60, R27, RZ ;  /* 0x0000001b3c04a210 */ /* 0x000fe40007f7e0ff */
[----:B------:R-:W-:Y:S02]  /*5c30*/  PRMT R18, RZ, 0x7610, R18 ;  /* 0x00007610ff127816 */ /* 0x000fe40000000012 */
[----:B------:R-:W-:-:S02]  /*5c40*/  PRMT R20, RZ, 0x7610, R20 ;  /* 0x00007610ff147816 */ /* 0x000fc40000000014 */
[----:B------:R-:W-:Y:S02]  /*5c50*/  PRMT R44, RZ, 0x7610, R44 ;  /* 0x00007610ff2c7816 */ /* 0x000fe4000000002c */
[CC--:B------:R-:W-:Y:S02]  /*5c60*/  @!P2 IADD3.X R5, R61.reuse, R26.reuse, RZ, P3, !PT ;  /* 0x0000001a3d05a210 */ /* 0x0c0fe40001ffe4ff */
[CC--:B------:R-:W-:Y:S02]  /*5c70*/  @!P1 IADD3.X R7, R61.reuse, R26.reuse, RZ, P4, !PT ;  /* 0x0000001a3d079210 */ /* 0x0c0fe400027fe4ff */
[----:B------:R-:W-:Y:S01]  /*5c80*/  @!P0 IADD3.X R9, R61, R26, RZ, P5, !PT ;  /* 0x0000001a3d098210 */ /* 0x000fe20002ffe4ff */
[----:B------:R-:W3:Y:S04]  /*5c90*/  @!P2 LDG.E.U16 R18, [R4.64+0x40] ;  /* 0x000040060412a981 */ /* 0x000ee8000c1e1500 */
[----:B------:R-:W5:Y:S04]  /*5ca0*/  @!P1 LDG.E.U16 R20, [R6.64+0x80] ;  /* 0x0000800606149981 */ /* 0x000f68000c1e1500 */
[----:B----4-:R-:W4:Y:S01]  /*5cb0*/  @!P0 LDG.E.U16 R44, [R8.64+0xc0] ;  /* 0x0000c006082c8981 */ /* 0x010f22000c1e1500 */
[----:B------:R-:W-:Y:S01]  /*5cc0*/  ISETP.NE.AND P6, PT, R65, RZ, PT ;  /* 0x000000ff4100720c */ /* 0x000fe20003fc5270 */
[----:B------:R-:W-:Y:S01]  /*5cd0*/  BSSY B0, `(.L_x_13550) ;  /* 0x0000050000007945 */ /* 0x000fe20003800000 */
[----:B------:R-:W-:Y:S01]  /*5ce0*/  F2FP.BF16.PACK_AB R21, R14, R15 ;  /* 0x0000000f0e15723e */ /* 0x000fe200000010ff */
[----:B------:R-:W-:Y:S01]  /*5cf0*/  IMAD R14, R106, c[0x0][0x2d8], RZ ;  /* 0x0000b6006a0e7a24 */ /* 0x000fe200078e02ff */
[----:B--2---:R-:W-:Y:S04]  /*5d00*/  STS.U16 [R25], R0 ;  /* 0x0000000019007388 */ /* 0x004fe80000000400 */
[----:B---3--:R-:W-:Y:S04]  /*5d10*/  STS.U16 [R25+0x40], R18 ;  /* 0x0000401219007388 */ /* 0x008fe80000000400 */
[----:B-----5:R0:W-:Y:S04]  /*5d20*/  STS.U16 [R25+0x80], R20 ;  /* 0x0000801419007388 */ /* 0x0201e80000000400 */
[----:B----4-:R-:W-:Y:S01]  /*5d30*/  STS.U16 [R25+0xc0], R44 ;  /* 0x0000c02c19007388 */ /* 0x010fe20000000400 */
        /* <DEDUP_REMOVED lines=8> */
[----:B--2---:R-:W-:Y:S01]  /*5dc0*/  PRMT R3, RZ, 0x5410, R46 ;  /* 0x00005410ff037816 */ /* 0x004fe2000000002e */
[----:B0-----:R-:W-:Y:S01]  /*5dd0*/  IMAD R21, R107, c[0x0][0x2dc], R14 ;  /* 0x0000b7006b157a24 */ /* 0x001fe200078e020e */
[----:B------:R-:W-:Y:S01]  /*5de0*/  PRMT R5, RZ, 0x7610, R47 ;  /* 0x00007610ff057816 */ /* 0x000fe2000000002f */
[----:B------:R-:W-:Y:S01]  /*5df0*/  LDS.U16 R17, [R25+0x80] ;  /* 0x0000800019117984 */ /* 0x000fe20000000400 */
[----:B------:R-:W-:Y:S02]  /*5e00*/  IMAD R14, R110, c[0x0][0x2e0], RZ ;  /* 0x0000b8006e0e7a24 */ /* 0x000fe400078e02ff */
[----:B------:R-:W-:Y:S01]  /*5e10*/  FADD.FTZ R2, R3, R108 ;  /* 0x0000006c03027221 */ /* 0x000fe20000010000 */
[----:B------:R-:W-:Y:S01]  /*5e20*/  LDS.U16 R19, [R25+0xc0] ;  /* 0x0000c00019137984 */ /* 0x000fe20000000400 */
[----:B------:R-:W-:Y:S01]  /*5e30*/  PRMT R3, RZ, 0x7610, R46 ;  /* 0x00007610ff037816 */ /* 0x000fe2000000002e */
[----:B------:R-:W-:-:S02]  /*5e40*/  FADD.FTZ R6, R5, R108 ;  /* 0x0000006c05067221 */ /* 0x000fc40000010000 */
[----:B------:R-:W-:Y:S04]  /*5e50*/  @!P6 STS [0x100], R28 ;  /* 0x0001001cff00e388 */ /* 0x000fe80000000800 */
[----:B------:R-:W-:Y:S01]  /*5e60*/  BAR.SYNC.DEFER_BLOCKING 0x0 ;  /* 0x0000000000007b1d */ /* 0x000fe20000010000 */
[----:B------:R-:W-:Y:S01]  /*5e70*/  FADD.FTZ R4, R3, R108 ;  /* 0x0000006c03047221 */ /* 0x000fe20000010000 */
[----:B------:R-:W-:Y:S01]  /*5e80*/  PRMT R3, RZ, 0x5410, R47 ;  /* 0x00005410ff037816 */ /* 0x000fe2000000002f */
[----:B------:R-:W-:Y:S01]  /*5e90*/  IMAD R45, R111, c[0x0][0x2e4], R14 ;  /* 0x0000b9006f2d7a24 */ /* 0x000fe200078e020e */
[----:B------:R-:W-:Y:S02]  /*5ea0*/  FSETP.GTU.FTZ.AND P1, PT, R2, 20, PT ;  /* 0x41a000000200780b */ /* 0x000fe40003f3c000 */
[----:B------:R-:W-:Y:S01]  /*5eb0*/  FSETP.GTU.FTZ.AND P2, PT, R4, 20, PT ;  /* 0x41a000000400780b */ /* 0x000fe20003f5c000 */
[----:B------:R-:W-:Y:S01]  /*5ec0*/  FADD.FTZ R3, R3, R108 ;  /* 0x0000006c03037221 */ /* 0x000fe20000010000 */
[----:B------:R-:W-:-:S04]  /*5ed0*/  FSETP.GTU.FTZ.AND P0, PT, R6, 20, PT ;  /* 0x41a000000600780b */ /* 0x000fc80003f1c000 */
[----:B------:R-:W-:-:S05]  /*5ee0*/  FSETP.GTU.FTZ.AND P3, PT, R3, 20, PT ;  /* 0x41a000000300780b */ /* 0x000fca0003f7c000 */
[----:B------:R-:W-:Y:S02]  /*5ef0*/  @!P1 FMUL.FTZ R0, R2, -1.4426950216293334961 ;  /* 0xbfb8aa3b02009820 */ /* 0x000fe40000410000 */
[----:B------:R-:W-:Y:S02]  /*5f00*/  @!P2 FMUL.FTZ R2, R4, -1.4426950216293334961 ;  /* 0xbfb8aa3b0402a820 */ /* 0x000fe40000410000 */
[----:B------:R-:W-:Y:S02]  /*5f10*/  @!P0 FMUL.FTZ R6, R6, -1.4426950216293334961 ;  /* 0xbfb8aa3b06068820 */ /* 0x000fe40000410000 */
[----:B------:R-:W0:Y:S01]  /*5f20*/  @!P1 MUFU.EX2 R0, R0 ;  /* 0x0000000000009308 */ /* 0x000e220000000800 */
[----:B------:R-:W2:Y:S01]  /*5f30*/  LDS R8, [0x100] ;  /* 0x00010000ff087984 */ /* 0x000ea20000000800 */
[----:B------:R-:W-:-:S06]  /*5f40*/  @!P3 FMUL.FTZ R5, R3, -1.4426950216293334961 ;  /* 0xbfb8aa3b0305b820 */ /* 0x000fcc0000410000 */
[----:B------:R3:W4:Y:S08]  /*5f50*/  @!P2 MUFU.EX2 R4, R2 ;  /* 0x000000020004a308 */ /* 0x0007300000000800 */
[----:B------:R-:W5:Y:S01]  /*5f60*/  @!P3 MUFU.EX2 R5, R5 ;  /* 0x000000050005b308 */ /* 0x000f620000000800 */
[----:B---3--:R-:W-:-:S04]  /*5f70*/  IMAD.WIDE.U32 R2, R107, c[0x0][0x2d8], RZ ;  /* 0x0000b6006b027a25 */ /* 0x008fc800078e00ff */
[----:B0-----:R-:W-:Y:S01]  /*5f80*/  @!P1 FADD.FTZ R0, R0, 1 ;  /* 0x3f80000000009421 */ /* 0x001fe20000010000 */
[----:B------:R-:W-:Y:S02]  /*5f90*/  IADD3 R3, R3, R21, RZ ;  /* 0x0000001503037210 */ /* 0x000fe40007ffe0ff */
[----:B------:R-:W0:Y:S01]  /*5fa0*/  @!P0 MUFU.EX2 R6, R6 ;  /* 0x0000000600068308 */ /* 0x000e220000000800 */
[----:B----4-:R-:W-:Y:S02]  /*5fb0*/  @!P2 FADD.FTZ R4, R4, 1 ;  /* 0x3f8000000404a421 */ /* 0x010fe40000010000 */
[----:B------:R-:W-:-:S05]  /*5fc0*/  IMAD.WIDE.U32 R2, R111, c[0x0][0x2e0], R2 ;  /* 0x0000b8006f027a25 */ /* 0x000fca00078e0002 */
[----:B------:R-:W3:Y:S01]  /*5fd0*/  @!P1 MUFU.RCP R7, R0 ;  /* 0x0000000000079308 */ /* 0x000ee20000001000 */
[----:B-----5:R-:W-:Y:S01]  /*5fe0*/  @!P3 FADD.FTZ R5, R5, 1 ;  /* 0x3f8000000505b421 */ /* 0x020fe20000010000 */
[----:B------:R-:W-:-:S04]  /*5ff0*/  IADD3 R2, P4, R23, R2, RZ ;  /* 0x0000000217027210 */ /* 0x000fc80007f9e0ff */
[----:B------:R-:W-:Y:S02]  /*6000*/  IADD3.X R3, R22, R45, R3, P4, !PT ;  /* 0x0000002d16037210 */ /* 0x000fe400027fe403 */
[----:B------:R-:W4:Y:S01]  /*6010*/  @!P2 MUFU.RCP R4, R4 ;  /* 0x000000040004a308 */ /* 0x000f220000001000 */
[----:B0-----:R-:W-:Y:S01]  /*6020*/  @!P0 FADD.FTZ R6, R6, 1 ;  /* 0x3f80000006068421 */ /* 0x001fe20000010000 */
[----:B--2---:R-:W-:-:S06]  /*6030*/  ISETP.GE.AND P4, PT, R49, R8, PT ;  /* 0x000000083100720c */ /* 0x004fcc0003f86270 */
[----:B------:R-:W0:Y:S01]  /*6040*/  @!P3 MUFU.RCP R5, R5 ;  /* 0x000000050005b308 */ /* 0x000e220000001000 */
[----:B---3--:R-:W-:Y:S01]  /*6050*/  @!P1 FMUL.FTZ R10, R10, R7 ;  /* 0x000000070a0a9220 */ /* 0x008fe20000410000 */
[----:B------:R-:W-:Y:S02]  /*6060*/  IADD3 R7, P5, R27, c[0x0][0x330], RZ ;  /* 0x0000cc001b077a10 */ /* 0x000fe40007fbe0ff */
[----:B------:R-:W-:-:S04]  /*6070*/  ISETP.GE.AND P1, PT, R37, R8, PT ;  /* 0x000000082500720c */ /* 0x000fc80003f26270 */
[----:B------:R2:W3:Y:S01]  /*6080*/  @!P0 MUFU.RCP R0, R6 ;  /* 0x0000000600008308 */ /* 0x0004e20000001000 */
[----:B----4-:R-:W-:Y:S01]  /*6090*/  @!P2 FMUL.FTZ R11, R11, R4 ;  /* 0x000000040b0ba220 */ /* 0x010fe20000410000 */
[----:B------:R-:W-:Y:S02]  /*60a0*/  IADD3.X R4, R26, c[0x0][0x334], RZ, P5, !PT ;  /* 0x0000cd001a047a10 */ /* 0x000fe40002ffe4ff */
[-C--:B------:R-:W-:Y:S01]  /*60b0*/  ISETP.GE.AND P2, PT, R39, R8.reuse, PT ;  /* 0x000000082700720c */ /* 0x080fe20003f46270 */
[----:B0-----:R-:W-:Y:S01]  /*60c0*/  @!P3 FMUL.FTZ R12, R12, R5 ;  /* 0x000000050c0cb220 */ /* 0x001fe20000410000 */
[C---:B--2---:R-:W-:Y:S02]  /*60d0*/  LEA R6, P5, R2.reuse, R7, 0x1 ;  /* 0x0000000702067211 */ /* 0x044fe400078a08ff */
[----:B------:R-:W-:Y:S02]  /*60e0*/  ISETP.GE.AND P3, PT, R41, R8, PT ;  /* 0x000000082900720c */ /* 0x000fe40003f66270 */
[----:B------:R-:W-:Y:S01]  /*60f0*/  LEA.HI.X R7, R2, R4, R3, 0x1, P5 ;  /* 0x0000000402077211 */ /* 0x000fe200028f0c03 */
        /* <DEDUP_REMOVED lines=13> */
.L_x_13551:
[----:B------:R-:W-:Y:S05]  /*61d0*/  BSYNC B0 ;  /* 0x0000000000007941 */ /* 0x000fea0003800000 */
.L_x_13550:
        /* <DEDUP_REMOVED lines=37> */
.L_x_13553:
[----:B------:R-:W-:Y:S05]  /*6430*/  BSYNC B0 ;  /* 0x0000000000007941 */ /* 0x000fea0003800000 */
.L_x_13552:
        /* <DEDUP_REMOVED lines=30> */
.L_x_13504:
        /* <DEDUP_REMOVED lines=24> */
.L_x_13556:
[----:B0-----:R-:W-:Y:S05]  /*67a0*/  BSYNC B0 ;  /* 0x0000000000007941 */ /* 0x001fea0003800000 */
.L_x_13555:
        /* <DEDUP_REMOVED lines=23> */
.L_x_13558:
[----:B------:R-:W3:Y:S02]  /*6920*/  S2R R15, SR_TID.X ;  /* 0x00000000000f7919 */ /* 0x000ee40000002100 */
.L_x_13559:
[----:B0-----:R-:W-:Y:S05]  /*6930*/  BSYNC B0 ;  /* 0x0000000000007941 */ /* 0x001fea0003800000 */
.L_x_13557:
        /* <DEDUP_REMOVED lines=10> */
.L_x_13560:
        /* <DEDUP_REMOVED lines=28> */
.L_x_13561:
        /* <DEDUP_REMOVED lines=14> */
.L_x_14763:


//--------------------- .text._Z25selective_scan_bwd_kernelI32Selective_Scan_bwd_kernel_traitsILi32ELi4ELb0ELb1ELb1ELb0ELb0EN3c108BFloat16ENS1_7complexIfEEEEv12SSMParamsBwd --------------------------
	.section	.text._Z25selective_scan_bwd_kernelI32Selective_Scan_bwd_kernel_traitsILi32ELi4ELb0ELb1ELb1ELb0ELb0EN3c108BFloat16ENS1_7complexIfEEEEv12SSMParamsBwd,"ax",@progbits
	.sectioninfo	@"SHI_REGISTERS=168"
	.align	128
        .global         _Z25selective_scan_bwd_kernelI32Selective_Scan_bwd_kernel_traitsILi32ELi4ELb0ELb1ELb1ELb0ELb0EN3c108BFloat16ENS1_7complexIfEEEEv12SSMParamsBwd
        .type           _Z25selective_scan_bwd_kernelI32Selective_Scan_bwd_kernel_traitsILi32ELi4ELb0ELb1ELb1ELb0ELb0EN3c108BFloat16ENS1_7complexIfEEEEv12SSMParamsBwd,@function
        .size           _Z25selective_scan_bwd_kernelI32Selective_Scan_bwd_kernel_traitsILi32ELi4ELb0ELb1ELb1ELb0ELb0EN3c108BFloat16ENS1_7complexIfEEEEv12SSMParamsBwd,(.L_x_14764 - _Z25selective_scan_bwd_kernelI32Selective_Scan_bwd_kernel_traitsILi32ELi4ELb0ELb1ELb1ELb0ELb0EN3c108BFloat16ENS1_7complexIfEEEEv12SSMParamsBwd)
        .other          _Z25selective_scan_bwd_kernelI32Selective_Scan_bwd_kernel_traitsILi32ELi4ELb0ELb1ELb1ELb0ELb0EN3c108BFloat16ENS1_7complexIfEEEEv12SSMParamsBwd,@"STO_CUDA_ENTRY STV_DEFAULT"
_Z25selective_scan_bwd_kernelI32Selective_Scan_bwd_kernel_traitsILi32ELi4ELb0ELb1ELb1ELb0ELb0EN3c108BFloat16ENS1_7complexIfEEEEv12SSMParamsBwd:
.text._Z25selective_scan_bwd_kernelI32Selective_Scan_bwd_kernel_traitsILi32ELi4ELb0ELb1ELb1ELb0ELb0EN3c108BFloat16ENS1_7complexIfEEEEv12SSMParamsBwd:
        /* <DEDUP_REMOVED lines=28> */
[----:B------:R-:W-:Y:S01]  /*01c0*/  CS2R R110, SRZ ;  /* 0x00000000006e7805 */ /* 0x000fe2000001ff00 */
[----:B-1----:R-:W-:Y:S01]  /*01d0*/  HFMA2.MMA R6, -RZ, RZ, 0, 0 ;  /* 0x00000000ff067435 */ /* 0x002fe200000001ff */
[----:B------:R-:W-:Y:S01]  /*01e0*/  IMAD R10, R113, c[0x0][0x278], RZ ;  /* 0x00009e00710a7a24 */ /* 0x000fe200078e02ff */
[----:B----4-:R-:W-:Y:S01]  /*01f0*/  IABS R4, R118 ;  /* 0x0000007600047213 */ /* 0x010fe20000000000 */
[----:B------:R-:W-:-:S02]  /*0200*/  IMAD R5, R115, c[0x0][0x1d4], R0 ;  /* 0x0000750073057a24 */ /* 0x000fc400078e0200 */
[----:B------:R-:W-:Y:S01]  /*0210*/  IMAD R12, R113, c[0x0][0x190], RZ ;  /* 0x00006400710c7a24 */ /* 0x000fe200078e02ff */
[----:B---3--:R-:W-:Y:S01]  /*0220*/  IADD3 R8, RZ, -R7, RZ ;  /* 0x80000007ff087210 */ /* 0x008fe20007ffe0ff */
[C---:B------:R-:W-:Y:S02]  /*0230*/  IMAD R13, R115.reuse, c[0x0][0x27c], R10 ;  /* 0x00009f00730d7a24 */ /* 0x040fe400078e020a */
[----:B------:R-:W-:Y:S01]  /*0240*/  IMAD R15, R115, c[0x0][0x194], R12 ;  /* 0x00006500730f7a24 */ /* 0x000fe200078e020c */
[----:B------:R-:W-:Y:S01]  /*0250*/  MOV R12, c[0x0][0x174] ;  /* 0x00005d00000c7a02 */ /* 0x000fe20000000f00 */
        /* <DEDUP_REMOVED lines=23> */
[----:B------:R-:W-:Y:S01]  /*03d0*/  IMAD R17, R115, c[0x0][0x1b4], R14 ;  /* 0x00006d0073117a24 */ /* 0x000fe200078e020e */
[----:B------:R-:W-:Y:S01]  /*03e0*/  @!P2 IADD3 R112, R112, 0x1, RZ ;  /* 0x000000017070a810 */ /* 0x000fe20007ffe0ff */
[----:B------:R-:W-:Y:S01]  /*03f0*/  IMAD.WIDE.U32 R2, R118, c[0x0][0x1d8], R2 ;  /* 0x0000760076027a25 */ /* 0x000fe200078e0002 */
[----:B------:R-:W-:-:S02]  /*0400*/  ISETP.GE.U32.AND P1, PT, R0, R19, PT ;  /* 0x000000130000720c */ /* 0x000fc40003f26070 */
[----:B------:R-:W-:Y:S01]  /*0410*/  SHF.R.S32.HI R15, RZ, 0x1f, R13 ;  /* 0x0000001fff0f7819 */ /* 0x000fe2000001140d */
[----:B------:R-:W-:Y:S01]  /*0420*/  IMAD R19, R117, c[0x0][0x1e8], RZ ;  /* 0x00007a0075137a24 */ /* 0x000fe200078e02ff */
[----:B------:R-:W-:Y:S01]  /*0430*/  IADD3 R59, P2, R13, R4, RZ ;  /* 0x000000040d3b7210 */ /* 0x000fe20007f5e0ff */
[----:B------:R-:W-:Y:S01]  /*0440*/  IMAD.WIDE.U32 R6, R118, c[0x0][0x280], R6 ;  /* 0x0000a00076067a25 */ /* 0x000fe200078e0006 */
[----:B------:R-:W-:-:S03]  /*0450*/  IADD3 R11, R11, R17, RZ ;  /* 0x000000110b0b7210 */ /* 0x000fc60007ffe0ff */
[----:B------:R-:W-:Y:S02]  /*0460*/  IMAD R19, R118, c[0x0][0x1ec], R19 ;  /* 0x00007b0076137a24 */ /* 0x000fe400078e0213 */
[----:B------:R-:W-:Y:S02]  /*0470*/  IMAD R17, R117, c[0x0][0x1d8], RZ ;  /* 0x0000760075117a24 */ /* 0x000fe400078e02ff */
[----:B------:R-:W-:Y:S01]  /*0480*/  @P1 IADD3 R112, R112, 0x1, RZ ;  /* 0x0000000170701810 */ /* 0x000fe20007ffe0ff */
[C---:B------:R-:W-:Y:S01]  /*0490*/  IMAD R21, R118.reuse, c[0x0][0x284], R21 ;  /* 0x0000a10076157a24 */ /* 0x040fe200078e0215 */
[----:B------:R-:W-:Y:S01]  /*04a0*/  IADD3.X R4, R15, R5, R19, P2, !PT ;  /* 0x000000050f047210 */ /* 0x000fe200017fe413 */
[----:B------:R-:W-:Y:S01]  /*04b0*/  IMAD R17, R118, c[0x0][0x1dc], R17 ;  /* 0x0000770076117a24 */ /* 0x000fe200078e0211 */
[----:B------:R-:W-:Y:S02]  /*04c0*/  @!P3 IADD3 R112, -R112, RZ, RZ ;  /* 0x000000ff7070b210 */ /* 0x000fe40007ffe1ff */
[----:B------:R-:W-:-:S02]  /*04d0*/  @!P0 LOP3.LUT R112, RZ, c[0x0][0x178], RZ, 0x33, !PT ;  /* 0x00005e00ff708a12 */ /* 0x000fc400078e33ff */
[----:B------:R-:W-:Y:S02]  /*04e0*/  LEA R60, P0, R59, c[0x0][0x248], 0x1 ;  /* 0x000092003b3c7a11 */ /* 0x000fe400078008ff */
[C---:B------:R-:W-:Y:S01]  /*04f0*/  IADD3 R61, P1, R13.reuse, R2, RZ ;  /* 0x000000020d3d7210 */ /* 0x040fe20007f3e0ff */
[C---:B------:R-:W-:Y:S01]  /*0500*/  IMAD.WIDE.U32 R8, R112.reuse, c[0x0][0x1a8], R8 ;  /* 0x00006a0070087a25 */ /* 0x040fe200078e0008 */
[----:B------:R-:W-:Y:S02]  /*0510*/  IADD3 R13, P4, R13, R6, RZ ;  /* 0x000000060d0d7210 */ /* 0x000fe40007f9e0ff */
[----:B------:R-:W-:Y:S01]  /*0520*/  SHF.R.S32.HI R0, RZ, 0x1f, R112 ;  /* 0x0000001fff007819 */ /* 0x000fe20000011470 */
[----:B------:R-:W-:Y:S01]  /*0530*/  IMAD.WIDE.U32 R10, R112, c[0x0][0x1c8], R10 ;  /* 0x00007200700a7a25 */ /* 0x000fe200078e000a */
[----:B------:R-:W-:Y:S02]  /*0540*/  LEA.HI.X R59, R59, c[0x0][0x24c], R4, 0x1, P0 ;  /* 0x000093003b3b7a11 */ /* 0x000fe400000f0c04 */
[----:B------:R-:W-:Y:S01]  /*0550*/  ISETP.NE.U32.AND P0, PT, RZ, c[0x0][0x260], PT ;  /* 0x00009800ff007a0c */ /* 0x000fe20003f05070 */
[C---:B------:R-:W-:Y:S01]  /*0560*/  IMAD R5, R0.reuse, c[0x0][0x1a8], RZ ;  /* 0x00006a0000057a24 */ /* 0x040fe200078e02ff */
[C---:B------:R-:W-:Y:S01]  /*0570*/  IADD3.X R6, R15.reuse, R7, R21, P4, !PT ;  /* 0x000000070f067210 */ /* 0x040fe200027fe415 */
[----:B------:R-:W-:Y:S01]  /*0580*/  IMAD R7, R0, c[0x0][0x1c8], RZ ;  /* 0x0000720000077a24 */ /* 0x000fe200078e02ff */
[----:B------:R-:W-:Y:S01]  /*0590*/  IADD3.X R2, R15, R3, R17, P1, !PT ;  /* 0x000000030f027210 */ /* 0x000fe20000ffe411 */
[C---:B------:R-:W-:Y:S01]  /*05a0*/  IMAD R5, R112.reuse, c[0x0][0x1ac], R5 ;  /* 0x00006b0070057a24 */ /* 0x040fe200078e0205 */
[----:B------:R-:W-:Y:S01]  /*05b0*/  LEA R108, P1, R61, c[0x0][0x240], 0x1 ;  /* 0x000090003d6c7a11 */ /* 0x000fe200078208ff */
[----:B------:R-:W-:Y:S01]  /*05c0*/  IMAD R7, R112, c[0x0][0x1cc], R7 ;  /* 0x0000730070077a24 */ /* 0x000fe200078e0207 */
[----:B------:R-:W-:-:S02]  /*05d0*/  LEA R58, P2, R13, c[0x0][0x308], 0x1 ;  /* 0x0000c2000d3a7a11 */ /* 0x000fc400078408ff */
[----:B------:R-:W-:Y:S02]  /*05e0*/  ISETP.NE.AND.EX P0, PT, RZ, c[0x0][0x264], PT, P0 ;  /* 0x00009900ff007a0c */ /* 0x000fe40003f05300 */
[----:B------:R-:W-:Y:S02]  /*05f0*/  LEA R3, R12, 0xffffff00, 0x8 ;  /* 0xffffff000c037811 */ /* 0x000fe400078e40ff */
[----:B------:R-:W-:Y:S02]  /*0600*/  LEA.HI.X R61, R61, c[0x0][0x244], R2, 0x1, P1 ;  /* 0x000091003d3d7a11 */ /* 0x000fe400008f0c02 */
[----:B------:R-:W-:Y:S02]  /*0610*/  LEA.HI.X R57, R13, c[0x0][0x30c], R6, 0x1, P2 ;  /* 0x0000c3000d397a11 */ /* 0x000fe400010f0c06 */
[----:B------:R-:W-:Y:S02]  /*0620*/  ISETP.NE.U32.AND P1, PT, RZ, c[0x0][0x328], PT ;  /* 0x0000ca00ff007a0c */ /* 0x000fe40003f25070 */
[----:B------:R-:W-:-:S02]  /*0630*/  ISETP.NE.U32.AND P2, PT, RZ, c[0x0][0x348], PT ;  /* 0x0000d200ff007a0c */ /* 0x000fc40003f45070 */
[----:B------:R-:W-:Y:S02]  /*0640*/  IADD3 R55, P5, R3, R8, RZ ;  /* 0x0000000803377210 */ /* 0x000fe40007fbe0ff */
[----:B------:R-:W-:Y:S02]  /*0650*/  SHF.R.S32.HI R0, RZ, 0x1f, R3 ;  /* 0x0000001fff007819 */ /* 0x000fe40000011403 */
[----:B------:R-:W-:Y:S02]  /*0660*/  IADD3 R5, R9, R5, RZ ;  /* 0x0000000509057210 */ /* 0x000fe40007ffe0ff */
[----:B------:R-:W-:Y:S02]  /*0670*/  IADD3 R3, P4, R3, R10, RZ ;  /* 0x0000000a03037210 */ /* 0x000fe40007f9e0ff */
[----:B------:R-:W-:Y:S02]  /*0680*/  IADD3 R7, R11, R7, RZ ;  /* 0x000000070b077210 */ /* 0x000fe40007ffe0ff */
[----:B------:R-:W-:-:S02]  /*0690*/  ISETP.NE.AND.EX P1, PT, RZ, c[0x0][0x32c], PT, P1 ;  /* 0x0000cb00ff007a0c */ /* 0x000fc40003f25310 */
[----:B------:R-:W-:Y:S02]  /*06a0*/  ISETP.NE.AND.EX P2, PT, RZ, c[0x0][0x34c], PT, P2 ;  /* 0x0000d300ff007a0c */ /* 0x000fe40003f45320 */
        /* <DEDUP_REMOVED lines=20> */
[----:B------:R-:W-:-:S02]  /*07f0*/  MOV R50, RZ ;  /* 0x000000ff00327202 */ /* 0x000fc40000000f00 */
[----:B------:R-:W1:Y:S01]  /*0800*/  S2R R52, SR_LANEID ;  /* 0x0000000000347919 */ /* 0x000e620000000000 */
[C---:B0-----:R-:W-:Y:S02]  /*0810*/  SHF.L.U32 R0, R109.reuse, 0x2, RZ ;  /* 0x000000026d007819 */ /* 0x041fe400000006ff */
[C---:B------:R-:W-:Y:S02]  /*0820*/  IADD3 R46, R109.reuse, 0xc0, RZ ;  /* 0x000000c06d2e7810 */ /* 0x040fe40007ffe0ff */
[----:B------:R-:W-:Y:S02]  /*0830*/  LOP3.LUT R0, R0, 0xffffff80, RZ, 0xc0, !PT ;  /* 0xffffff8000007812 */ /* 0x000fe400078ec0ff */
[C---:B------:R-:W-:Y:S02]  /*0840*/  IADD3 R2, R109.reuse, 0xe0, RZ ;  /* 0x000000e06d027810 */ /* 0x040fe40007ffe0ff */
[----:B------:R-:W-:Y:S02]  /*0850*/  LOP3.LUT R51, R0, 0x1f, R109, 0xf8, !PT ;  /* 0x0000001f00337812 */ /* 0x000fe400078ef86d */
[----:B------:R-:W-:-:S02]  /*0860*/  SHF.L.U32 R48, R109, 0x3, RZ ;  /* 0x000000036d307819 */ /* 0x000fc400000006ff */
[----:B------:R-:W-:Y:S02]  /*0870*/  IADD3 R94, R0, R51, RZ ;  /* 0x00000033005e7210 */ /* 0x000fe40007ffe0ff */
[C---:B------:R-:W-:Y:S02]  /*0880*/  LOP3.LUT R49, R109.reuse, 0x1f, RZ, 0xc0, !PT ;  /* 0x0000001f6d317812 */ /* 0x040fe400078ec0ff */
[-C--:B------:R-:W-:Y:S02]  /*0890*/  LEA.HI.SX32 R47, R109, R109.reuse, 0x1b ;  /* 0x0000006d6d2f7211 */ /* 0x080fe400078fdaff */
[-C--:B------:R-:W-:Y:S02]  /*08a0*/  LEA.HI.SX32 R46, R46, R109.reuse, 0x1b ;  /* 0x0000006d2e2e7211 */ /* 0x080fe400078fdaff */
[----:B------:R-:W-:Y:S02]  /*08b0*/  LEA.HI.SX32 R45, R2, R109, 0x1b ;  /* 0x0000006d022d7211 */ /* 0x000fe400078fdaff */
[----:B------:R-:W-:-:S02]  /*08c0*/  LEA.HI.SX32 R44, R48, R48, 0x1b ;  /* 0x00000030302c7211 */ /* 0x000fc400078fdaff */
[----:B------:R-:W-:Y:S02]  /*08d0*/  SHF.R.S32.HI R95, RZ, 0x1f, R94 ;  /* 0x0000001fff5f7819 */ /* 0x000fe4000001145e */
[C---:B------:R-:W-:Y:S02]  /*08e0*/  IADD3 R39, R94.reuse, 0x20, RZ ;  /* 0x000000205e277810 */ /* 0x040fe40007ffe0ff */
[C---:B------:R-:W-:Y:S02]  /*08f0*/  IADD3 R38, R94.reuse, 0x40, RZ ;  /* 0x000000405e267810 */ /* 0x040fe40007ffe0ff */
[C---:B------:R-:W-:Y:S02]  /*0900*/  IADD3 R37, R94.reuse, 0x60, RZ ;  /* 0x000000605e257810 */ /* 0x040fe40007ffe0ff */
[C---:B------:R-:W-:Y:S02]  /*0910*/  IADD3 R36, R94.reuse, 0x80, RZ ;  /* 0x000000805e247810 */ /* 0x040fe40007ffe0ff */
[----:B------:R-:W-:-:S02]  /*0920*/  IADD3 R35, R94, 0xa0, RZ ;  /* 0x000000a05e237810 */ /* 0x000fc40007ffe0ff */
[C---:B------:R-:W-:Y:S02]  /*0930*/  IADD3 R34, R94.reuse, 0xc0, RZ ;  /* 0x000000c05e227810 */ /* 0x040fe40007ffe0ff */
[----:B-1----:R-:W-:Y:S02]  /*0940*/  IADD3 R33, R94, 0xe0, RZ ;  /* 0x000000e05e217810 */ /* 0x002fe40007ffe0ff */
.L_x_13599:
[----:B------:R-:W-:Y:S01]  /*0950*/  IADD3 R32, -R50, c[0x0][0x174], RZ ;  /* 0x00005d0032207a10 */ /* 0x000fe20007ffe1ff */
[----:B------:R-:W-:Y:S01]  /*0960*/  BAR.SYNC.DEFER_BLOCKING 0x0 ;  /* 0x0000000000007b1d */ /* 0x000fe20000010000 */
[C---:B------:R-:W-:Y:S02]  /*0970*/  LOP3.LUT R7, R51.reuse, 0x20, RZ, 0xfc, !PT ;  /* 0x0000002033077812 */ /* 0x040fe400078efcff */
[----:B------:R-:W-:Y:S02]  /*0980*/  LEA R31, R32, 0xffffff80, 0x7 ;  /* 0xffffff80201f7811 */ /* 0x000fe400078e38ff */
[----:B------:R-:W-:Y:S02]  /*0990*/  LOP3.LUT R9, R51, 0x40, RZ, 0xfc, !PT ;  /* 0x0000004033097812 */ /* 0x000fe400078efcff */
[----:B------:R-:W-:-:S02]  /*09a0*/  IADD3 R30, -R31, c[0x0][0x168], RZ ;  /* 0x00005a001f1e7a10 */ /* 0x000fc40007ffe1ff */
[C---:B------:R-:W-:Y:S02]  /*09b0*/  LOP3.LUT R11, R51.reuse, 0x60, RZ, 0xfc, !PT ;  /* 0x00000060330b7812 */ /* 0x040fe400078efcff */
[-C--:B------:R-:W-:Y:S02]  /*09c0*/  ISETP.GE.AND P0, PT, R51, R30.reuse, PT ;  /* 0x0000001e3300720c */ /* 0x080fe40003f06270 */
[-C--:B------:R-:W-:Y:S02]  /*09d0*/  ISETP.GE.AND P1, PT, R7, R30.reuse, PT ;  /* 0x0000001e0700720c */ /* 0x080fe40003f26270 */
[-C--:B------:R-:W-:Y:S02]  /*09e0*/  ISETP.GE.AND P2, PT, R9, R30.reuse, PT ;  /* 0x0000001e0900720c */ /* 0x080fe40003f46270 */
[----:B------:R-:W-:Y:S02]  /*09f0*/  ISETP.GE.AND P3, PT, R11, R30, PT ;  /* 0x0000001e0b00720c */ /* 0x000fe40003f66270 */
[----:B-1----:R-:W-:-:S02]  /*0a00*/  MOV R2, R108 ;  /* 0x0000006c00027202 */ /* 0x002fc40000000f00 */
[----:B------:R-:W-:Y:S02]  /*0a10*/  MOV R3, R61 ;  /* 0x0000003d00037202 */ /* 0x000fe40000000f00 */
[----:B------:R-:W-:Y:S02]  /*0a20*/  PRMT R0, RZ, 0x7610, R0 ;  /* 0x00007610ff007816 */ /* 0x000fe40000000000 */
[----:B------:R-:W-:Y:S01]  /*0a30*/  PRMT R4, RZ, 0x7610, R4 ;  /* 0x00007610ff047816 */ /* 0x000fe20000000004 */
[----:B------:R-:W-:Y:S01]  /*0a40*/  IMAD.WIDE R2, R51, 0x2, R2 ;  /* 0x0000000233027825 */ /* 0x000fe200078e0202 */
[----:B------:R-:W-:Y:S02]  /*0a50*/  PRMT R5, RZ, 0x7610, R5 ;  /* 0x00007610ff057816 */ /* 0x000fe40000000005 */
[----:B------:R-:W-:Y:S02]  /*0a60*/  PRMT R6, RZ, 0x7610, R6 ;  /* 0x00007610ff067816 */ /* 0x000fe40000000006 */
[----:B0-2---:R0:W2:Y:S04]  /*0a70*/  @!P0 LDG.E.U16 R0, [R2.64] ;  /* 0x0000000802008981 */ /* 0x0050a8000c1e1500 */
[----:B---3--:R0:W3:Y:S04]  /*0a80*/  @!P1 LDG.E.U16 R4, [R2.64+0x40] ;  /* 0x0000400802049981 */ /* 0x0080e8000c1e1500 */
[----:B----4-:R0:W4:Y:S04]  /*0a90*/  @!P2 LDG.E.U16 R5, [R2.64+0x80] ;  /* 0x000080080205a981 */ /* 0x010128000c1e1500 */
        /* <DEDUP_REMOVED lines=28> */
[----:B------:R-:W-:Y:S02]  /*0c60*/  ISETP.GE.AND P0, PT, R51, R30, PT ;  /* 0x0000001e3300720c */ /* 0x000fe40003f06270 */
[----:B0-----:R-:W-:Y:S02]  /*0c70*/  PRMT R4, RZ, 0x7610, R4 ;  /* 0x00007610ff047816 */ /* 0x001fe40000000004 */
[----:B--2---:R-:W-:Y:S02]  /*0c80*/  MOV R2, R58 ;  /* 0x0000003a00027202 */ /* 0x004fe40000000f00 */
[----:B------:R-:W-:-:S02]  /*0c90*/  MOV R3, R57 ;  /* 0x0000003900037202 */ /* 0x000fc40000000f00 */
[----:B-1----:R-:W-:Y:S02]  /*0ca0*/  PRMT R6, RZ, 0x7610, R6 ;  /* 0x00007610ff067816 */ /* 0x002fe40000000006 */
[----:B------:R-:W-:Y:S01]  /*0cb0*/  PRMT R0, RZ, 0x7610, R0 ;  /* 0x00007610ff007816 */ /* 0x000fe20000000000 */
[----:B------:R-:W-:Y:S01]  /*0cc0*/  IMAD.WIDE R2, R51, 0x2, R2 ;  /* 0x0000000233027825 */ /* 0x000fe200078e0202 */
        /* <DEDUP_REMOVED lines=15> */
[----:B------:R-:W-:Y:S01]  /*0dc0*/  CS2R R26, SRZ ;  /* 0x00000000001a7805 */ /* 0x000fe2000001ff00 */
[----:B------:R-:W-:-:S02]  /*0dd0*/  ISETP.GE.AND P0, PT, R5, 0x1, PT ;  /* 0x000000010500780c */ /* 0x000fc40003f06270 */
[----:B------:R-:W-:Y:S02]  /*0de0*/  PRMT R11, RZ, 0x7610, R20 ;  /* 0x00007610ff0b7816 */ /* 0x000fe40000000014 */
[----:B------:R-:W-:Y:S02]  /*0df0*/  MOV R25, RZ ;  /* 0x000000ff00197202 */ /* 0x000fe40000000f00 */
[--C-:B------:R-:W-:Y:S02]  /*0e00*/  PRMT R17, RZ, 0x5410, R21.reuse ;  /* 0x00005410ff117816 */ /* 0x100fe40000000015 */
        /* <DEDUP_REMOVED lines=29> */
[----:B------:R-:W-:Y:S01]  /*0fe0*/  MOV R6, c[0x0][0x2bc] ;  /* 0x0000af0000067a02 */ /* 0x000fe20000000f00 */
[--C-:B------:R-:W-:Y:S01]  /*0ff0*/  FADD.FTZ R17, R17, R114.reuse ;  /* 0x0000007211117221 */ /* 0x100fe20000010000 */
[----:B------:R-:W-:Y:S01]  /*1000*/  SHF.R.U32.HI R4, RZ, 0x1, R3 ;  /* 0x00000001ff047819 */ /* 0x000fe20000011603 */
[----:B------:R-:W-:Y:S01]  /*1010*/  FADD.FTZ R15, R15, R114 ;  /* 0x000000720f0f7221 */ /* 0x000fe20000010000 */
[----:B------:R-:W-:Y:S01]  /*1020*/  MOV R5, c[0x0][0x2b8] ;  /* 0x0000ae0000057a02 */ /* 0x000fe20000000f00 */
[----:B------:R-:W-:Y:S01]  /*1030*/  FADD.FTZ R14, R14, R14 ;  /* 0x0000000e0e0e7221 */ /* 0x000fe20000010000 */
[--C-:B------:R-:W-:Y:S01]  /*1040*/  SHF.R.U32.HI R0, RZ, 0x1, R6.reuse ;  /* 0x00000001ff007819 */ /* 0x100fe20000011606 */
[----:B------:R-:W-:Y:S01]  /*1050*/  FADD.FTZ R13, R13, R13 ;  /* 0x0000000d0d0d7221 */ /* 0x000fe20000010000 */
[----:B------:R-:W-:Y:S01]  /*1060*/  SHF.R.U64 R2, R2, 0x1, R3 ;  /* 0x0000000102027819 */ /* 0x000fe20000001203 */
[-C--:B------:R-:W-:Y:S01]  /*1070*/  IMAD R3, R4, R115.reuse, RZ ;  /* 0x0000007304037224 */ /* 0x080fe200078e02ff */
[----:B------:R-:W-:Y:S01]  /*1080*/  SHF.R.U64 R4, R5, 0x1, R6 ;  /* 0x0000000105047819 */ /* 0x000fe20000001206 */
[-C--:B------:R-:W-:Y:S01]  /*1090*/  IMAD R0, R0, R115.reuse, RZ ;  /* 0x0000007300007224 */ /* 0x080fe200078e02ff */
[----:B------:R-:W-:Y:S01]  /*10a0*/  SHF.R.S32.HI R18, RZ, 0x1f, R112 ;  /* 0x0000001fff127819 */ /* 0x000fe20000011470 */
[----:B------:R-:W-:Y:S01]  /*10b0*/  IMAD R7, R113, R2, R3 ;  /* 0x0000000271077224 */ /* 0x000fe200078e0203 */
[----:B------:R-:W-:Y:S01]  /*10c0*/  MOV R10, RZ ;  /* 0x000000ff000a7202 */ /* 0x000fe20000000f00 */
[----:B------:R-:W-:Y:S01]  /*10d0*/  IMAD.WIDE.U32 R2, R2, R115, RZ ;  /* 0x0000007302027225 */ /* 0x000fe200078e00ff */
[----:B------:R-:W-:-:S03]  /*10e0*/  MOV R28, RZ ;  /* 0x000000ff001c7202 */ /* 0x000fc60000000f00 */
[----:B------:R-:W-:Y:S01]  /*10f0*/  IMAD R9, R113, R4, R0 ;  /* 0x0000000471097224 */ /* 0x000fe200078e0200 */
[----:B------:R-:W-:Y:S01]  /*1100*/  IADD3 R3, R3, R7, RZ ;  /* 0x0000000703037210 */ /* 0x000fe20007ffe0ff */
[----:B------:R-:W-:-:S04]  /*1110*/  IMAD.WIDE.U32 R4, R4, R115, RZ ;  /* 0x0000007304047225 */ /* 0x000fc800078e00ff */
[C---:B------:R-:W-:Y:S01]  /*1120*/  IMAD R7, R18.reuse, c[0x0][0x2a0], RZ ;  /* 0x0000a80012077a24 */ /* 0x040fe200078e02ff */
[----:B------:R-:W-:Y:S01]  /*1130*/  IADD3 R5, R5, R9, RZ ;  /* 0x0000000905057210 */ /* 0x000fe20007ffe0ff */
[----:B------:R-:W-:Y:S02]  /*1140*/  IMAD R21, R18, c[0x0][0x2c0], RZ ;  /* 0x0000b00012157a24 */ /* 0x000fe400078e02ff */
[C---:B------:R-:W-:Y:S02]  /*1150*/  IMAD R9, R112.reuse, c[0x0][0x2a4], R7 ;  /* 0x0000a90070097a24 */ /* 0x040fe400078e0207 */
[----:B------:R-:W-:-:S04]  /*1160*/  IMAD.WIDE.U32 R2, R112, c[0x0][0x2a0], R2 ;  /* 0x0000a80070027a25 */ /* 0x000fc800078e0002 */
[C---:B------:R-:W-:Y:S02]  /*1170*/  IMAD R21, R112.reuse, c[0x0][0x2c4], R21 ;  /* 0x0000b10070157a24 */ /* 0x040fe400078e0215 */
[----:B------:R-:W-:Y:S01]  /*1180*/  IMAD.WIDE.U32 R6, R112, c[0x0][0x2c0], R4 ;  /* 0x0000b00070067a25 */ /* 0x000fe200078e0004 */
[----:B------:R-:W-:Y:S02]  /*1190*/  IADD3 R5, R3, R9, RZ ;  /* 0x0000000903057210 */ /* 0x000fe40007ffe0ff */
[----:B------:R-:W-:Y:S01]  /*11a0*/  LEA R4, P0, R2, c[0x0][0x318], 0x3 ;  /* 0x0000c60002047a11 */ /* 0x000fe200078018ff */
[----:B------:R-:W-:Y:S01]  /*11b0*/  FADD.FTZ R12, R41, R41 ;  /* 0x00000029290c7221 */ /* 0x000fe20000010000 */
[----:B------:R-:W-:Y:S01]  /*11c0*/  IADD3 R3, R7, R21, RZ ;  /* 0x0000001507037210 */ /* 0x000fe20007ffe0ff */
[----:B------:R-:W-:Y:S01]  /*11d0*/  FADD.FTZ R11, R43, R43 ;  /* 0x0000002b2b0b7221 */ /* 0x000fe20000010000 */
[----:B------:R-:W-:Y:S02]  /*11e0*/  LEA R8, P1, R6, c[0x0][0x320], 0x3 ;  /* 0x0000c80006087a11 */ /* 0x000fe400078218ff */
[----:B------:R-:W-:-:S02]  /*11f0*/  LEA.HI.X R5, R2, c[0x0][0x31c], R5, 0x3, P0 ;  /* 0x0000c70002057a11 */ /* 0x000fc400000f1c05 */
[----:B------:R-:W-:Y:S02]  /*1200*/  IADD3 R7, R50, -c[0x0][0x174], RZ ;  /* 0x80005d0032077a10 */ /* 0x000fe40007ffe0ff */
[----:B------:R-:W-:Y:S01]  /*1210*/  LEA.HI.X R9, R6, c[0x0][0x324], R3, 0x3, P1 ;  /* 0x0000c90006097a11 */ /* 0x000fe200008f1c03 */
[----:B------:R-:W-:Y:S01]  /*1220*/  IMAD.WIDE.U32 R2, R109, 0x4, R4 ;  /* 0x000000046d027825 */ /* 0x000fe200078e0004 */
[----:B------:R-:W-:-:S03]  /*1230*/  IADD3 R21, R32, -0x1, RZ ;  /* 0xffffffff20157810 */ /* 0x000fc60007ffe0ff */
[----:B------:R-:W-:Y:S01]  /*1240*/  IMAD R7, R7, -0x100, RZ ;  /* 0xffffff0007077824 */ /* 0x000fe200078e02ff */
[----:B------:R-:W-:Y:S01]  /*1250*/  LEA.HI R0, R21, R21, RZ, 0x1 ;  /* 0x0000001515007211 */ /* 0x000fe200078f08ff */
[----:B------:R-:W-:Y:S02]  /*1260*/  IMAD.WIDE.U32 R4, R109, 0x4, R8 ;  /* 0x000000046d047825 */ /* 0x000fe400078e0008 */
[----:B------:R-:W-:Y:S01]  /*1270*/  CS2R R8, SRZ ;  /* 0x0000000000087805 */ /* 0x000fe2000001ff00 */
[----:B------:R-:W-:Y:S01]  /*1280*/  LOP3.LUT R0, R0, 0xfffffe, RZ, 0xc0, !PT ;  /* 0x00fffffe00007812 */ /* 0x000fe200078ec0ff */
[----:B------:R-:W-:-:S03]  /*1290*/  IMAD.WIDE R2, R7, 0x4, R2 ;  /* 0x0000000407027825 */ /* 0x000fc600078e0202 */
[----:B------:R-:W-:Y:S01]  /*12a0*/  IADD3 R21, R21, -R0, RZ ;  /* 0x8000000015157210 */ /* 0x000fe20007ffe0ff */
[----:B------:R-:W-:Y:S01]  /*12b0*/  IMAD.WIDE R4, R7, 0x4, R4 ;  /* 0x0000000407047825 */ /* 0x000fe200078e0204 */
[C---:B------:R-:W-:Y:S02]  /*12c0*/  IADD3 R90, P0, R2.reuse, -0x380, RZ ;  /* 0xfffffc80025a7810 */ /* 0x040fe40007f1e0ff */
[C---:B------:R-:W-:Y:S02]  /*12d0*/  IADD3 R88, P1, R2.reuse, -0x300, RZ ;  /* 0xfffffd0002587810 */ /* 0x040fe40007f3e0ff */
        /* <DEDUP_REMOVED lines=10> */
[C---:B------:R-:W-:Y:S02]  /*1380*/  IADD3.X R81, R3.reuse, -0x1, RZ, P5, !PT ;  /* 0xffffffff03517810 */ /* 0x040fe40002ffe4ff */
[----:B------:R-:W-:Y:S02]  /*1390*/  IADD3.X R79, R3, -0x1, RZ, P6, !PT ;  /* 0xffffffff034f7810 */ /* 0x000fe400037fe4ff */
[C---:B------:R-:W-:Y:S02]  /*13a0*/  IADD3 R76, P0, R4.reuse, -0x380, RZ ;  /* 0xfffffc80044c7810 */ /* 0x040fe40007f1e0ff */
[C---:B------:R-:W-:Y:S02]  /*13b0*/  IADD3 R74, P1, R4.reuse, -0x300, RZ ;  /* 0xfffffd00044a7810 */ /* 0x040fe40007f3e0ff */
        /* <DEDUP_REMOVED lines=10> */
[C---:B------:R-:W-:Y:S02]  /*1460*/  IADD3.X R67, R5.reuse, -0x1, RZ, P5, !PT ;  /* 0xffffffff05437810 */ /* 0x040fe40002ffe4ff */
[----:B------:R-:W-:Y:S02]  /*1470*/  IADD3.X R65, R5, -0x1, RZ, P6, !PT ;  /* 0xffffffff05417810 */ /* 0x000fe400037fe4ff */
.L_x_13594:
[----:B---3--:R-:W-:Y:S01]  /*1480*/  SHF.R.S32.HI R127, RZ, 0x1f, R10 ;  /* 0x0000001fff7f7819 */ /* 0x008fe2000001140a */
[----:B------:R-:W-:Y:S01]  /*1490*/  IMAD.WIDE.U32 R4, R10, c[0x0][0x1a0], R94 ;  /* 0x000068000a047a25 */ /* 0x000fe200078e005e */
[----:B------:R-:W-:-:S02]  /*14a0*/  IADD3 R30, -R31, c[0x0][0x168], RZ ;  /* 0x00005a001f1e7a10 */ /* 0x000fc40007ffe1ff */
[----:B------:R-:W-:Y:S01]  /*14b0*/  PRMT R29, RZ, 0x7610, R29 ;  /* 0x00007610ff1d7816 */ /* 0x000fe2000000001d */
[----:B------:R-:W-:Y:S01]  /*14c0*/  IMAD R3, R127, c[0x0][0x1a0], RZ ;  /* 0x000068007f037a24 */ /* 0x000fe200078e02ff */
[----:B------:R-:W-:Y:S02]  /*14d0*/  SHF.L.U32 R106, R30, 0x1, RZ ;  /* 0x000000011e6a7819 */ /* 0x000fe400000006ff */
[----:B------:R-:W-:Y:S01]  /*14e0*/  LEA R2, P3, R4, R56, 0x1 ;  /* 0x0000003804027211 */ /* 0x000fe200078608ff */
[----:B------:R-:W-:Y:S01]  /*14f0*/  IMAD R3, R10, c[0x0][0x1a4], R3 ;  /* 0x000069000a037a24 */ /* 0x000fe200078e0203 */
[-C--:B------:R-:W-:Y:S02]  /*1500*/  ISETP.GE.AND P0, PT, R94, R106.reuse, PT ;  /* 0x0000006a5e00720c */ /* 0x080fe40003f06270 */
[-C--:B------:R-:W-:Y:S02]  /*1510*/  ISETP.GE.AND P1, PT, R39, R106.reuse, PT ;  /* 0x0000006a2700720c */ /* 0x080fe40003f26270 */
[----:B------:R-:W-:-:S02]  /*1520*/  ISETP.GE.AND P2, PT, R38, R106, PT ;  /* 0x0000006a2600720c */ /* 0x000fc40003f46270 */
[----:B------:R-:W-:Y:S02]  /*1530*/  IADD3 R0, R5, R3, RZ ;  /* 0x0000000305007210 */ /* 0x000fe40007ffe0ff */
[----:B------:R-:W-:Y:S02]  /*1540*/  PRMT R40, RZ, 0x7610, R40 ;  /* 0x00007610ff287816 */ /* 0x000fe40000000028 */
[----:B------:R-:W-:Y:S02]  /*1550*/  LEA.HI.X R3, R4, R55, R0, 0x1, P3 ;  /* 0x0000003704037211 */ /* 0x000fe400018f0c00 */
[----:B------:R-:W-:-:S03]  /*1560*/  PRMT R41, RZ, 0x7610, R41 ;  /* 0x00007610ff297816 */ /* 0x000fc60000000029 */
[----:B0-2---:R0:W2:Y:S01]  /*1570*/  @!P0 LDG.E.U16 R29, [R2.64] ;  /* 0x00000008021d8981 */ /* 0x0050a2000c1e1500 */
[----:B------:R-:W-:-:S03]  /*1580*/  ISETP.GE.AND P0, PT, R37, R106, PT ;  /* 0x0000006a2500720c */ /* 0x000fc60003f06270 */
[----:B------:R0:W3:Y:S01]  /*1590*/  @!P1 LDG.E.U16 R40, [R2.64+0x40] ;  /* 0x0000400802289981 */ /* 0x0000e2000c1e1500 */
[----:B------:R-:W-:-:S03]  /*15a0*/  ISETP.GE.AND P1, PT, R36, R106, PT ;  /* 0x0000006a2400720c */ /* 0x000fc60003f26270 */
[----:B----4-:R0:W4:Y:S01]  /*15b0*/  @!P2 LDG.E.U16 R41, [R2.64+0x80] ;  /* 0x000080080229a981 */ /* 0x010122000c1e1500 */
        /* <DEDUP_REMOVED lines=18> */
[----:B------:R-:W-:Y:S01]  /*16e0*/  IMAD R119, R127, c[0x0][0x1c0], RZ ;  /* 0x000070007f777a24 */ /* 0x000fe200078e02ff */
[----:B------:R-:W-:Y:S01]  /*16f0*/  IADD3 R63, R52, 0x20, RZ ;  /* 0x00000020343f7810 */ /* 0x000fe20007ffe0ff */
[C---:B------:R-:W-:Y:S02]  /*1700*/  IMAD R107, R10.reuse, c[0x0][0x18c], R107 ;  /* 0x000063000a6b7a24 */ /* 0x040fe400078e026b */
[----:B------:R-:W-:Y:S01]  /*1710*/  IMAD.WIDE.U32 R6, R10, c[0x0][0x188], R6 ;  /* 0x000062000a067a25 */ /* 0x000fe200078e0006 */
[----:B------:R-:W-:-:S03]  /*1720*/  IADD3 R105, R52, 0x40, RZ ;  /* 0x0000004034697810 */ /* 0x000fc60007ffe0ff */
[----:B------:R-:W-:Y:S01]  /*1730*/  IMAD.WIDE.U32 R4, R10, c[0x0][0x1c0], R94 ;  /* 0x000070000a047a25 */ /* 0x000fe200078e005e */
[----:B------:R-:W-:-:S03]  /*1740*/  LEA.HI.SX32 R63, R63, R52, 0x1b ;  /* 0x000000343f3f7211 */ /* 0x000fc600078fdaff */
[----:B0-----:R-:W-:Y:S01]  /*1750*/  IMAD R3, R10, c[0x0][0x1c4], R119 ;  /* 0x000071000a037a24 */ /* 0x001fe200078e0277 */
[----:B------:R-:W-:Y:S02]  /*1760*/  IADD3 R7, R7, R107, RZ ;  /* 0x0000006b07077210 */ /* 0x000fe40007ffe0ff */
[----:B------:R-:W-:Y:S02]  /*1770*/  LEA R62, P0, R6, c[0x0][0x220], 0x3 ;  /* 0x00008800063e7a11 */ /* 0x000fe400078018ff */
[-C--:B------:R-:W-:Y:S02]  /*1780*/  LEA.HI.SX32 R105, R105, R52.reuse, 0x1b ;  /* 0x0000003469697211 */ /* 0x080fe400078fdaff */
[----:B------:R-:W-:Y:S02]  /*1790*/  IADD3 R3, R5, R3, RZ ;  /* 0x0000000305037210 */ /* 0x000fe40007ffe0ff */
[----:B------:R-:W-:Y:S02]  /*17a0*/  LEA.HI.SX32 R0, R52, R52, 0x1b ;  /* 0x0000003434007211 */ /* 0x000fe400078fdaff */
[----:B------:R-:W-:-:S02]  /*17b0*/  SHF.L.U32 R5, R63, 0x1, RZ ;  /* 0x000000013f057819 */ /* 0x000fc400000006ff */
[----:B------:R-:W-:Y:S02]  /*17c0*/  LEA.HI.X R63, R6, c[0x0][0x224], R7, 0x3, P0 ;  /* 0x00008900063f7a11 */ /* 0x000fe400000f1c07 */
[----:B------:R-:W-:Y:S02]  /*17d0*/  SHF.L.U32 R120, R105, 0x1, RZ ;  /* 0x0000000169787819 */ /* 0x000fe400000006ff */
[C---:B------:R-:W-:Y:S02]  /*17e0*/  IADD3 R7, R52.reuse, 0x60, RZ ;  /* 0x0000006034077810 */ /* 0x040fe40007ffe0ff */
[----:B------:R-:W-:Y:S01]  /*17f0*/  IADD3 R105, R52, 0x80, RZ ;  /* 0x0000008034697810 */ /* 0x000fe20007ffe0ff */
[----:B------:R-:W4:Y:S01]  /*1800*/  LDG.E.64 R62, [R62.64] ;  /* 0x000000083e3e7981 */ /* 0x000f22000c1e1b00 */
[----:B------:R-:W-:Y:S02]  /*1810*/  SHF.L.U32 R0, R0, 0x1, RZ ;  /* 0x0000000100007819 */ /* 0x000fe400000006ff */
[----:B------:R-:W-:-:S02]  /*1820*/  IADD3 R107, R52, 0xa0, RZ ;  /* 0x000000a0346b7810 */ /* 0x000fc40007ffe0ff */
[C---:B------:R-:W-:Y:S02]  /*1830*/  IADD3 R119, R52.reuse, 0xc0, RZ ;  /* 0x000000c034777810 */ /* 0x040fe40007ffe0ff */
[----:B------:R-:W-:Y:S02]  /*1840*/  IADD3 R121, R52, 0xe0, RZ ;  /* 0x000000e034797810 */ /* 0x000fe40007ffe0ff */
[-C--:B------:R-:W-:Y:S02]  /*1850*/  LEA.HI.SX32 R7, R7, R52.reuse, 0x1b ;  /* 0x0000003407077211 */ /* 0x080fe400078fdaff */
[-C--:B------:R-:W-:Y:S02]  /*1860*/  LEA.HI.SX32 R105, R105, R52.reuse, 0x1b ;  /* 0x0000003469697211 */ /* 0x080fe400078fdaff */
[----:B------:R-:W-:Y:S02]  /*1870*/  LEA.HI.SX32 R107, R107, R52, 0x1b ;  /* 0x000000346b6b7211 */ /* 0x000fe400078fdaff */
[----:B------:R-:W-:-:S02]  /*1880*/  ISETP.GE.AND P6, PT, R94, R106, PT ;  /* 0x0000006a5e00720c */ /* 0x000fc40003fc6270 */
[-C--:B------:R-:W-:Y:S02]  /*1890*/  LEA.HI.SX32 R119, R119, R52.reuse, 0x1b ;  /* 0x0000003477777211 */ /* 0x080fe400078fdaff */
[----:B------:R-:W-:Y:S02]  /*18a0*/  LEA.HI.SX32 R121, R121, R52, 0x1b ;  /* 0x0000003479797211 */ /* 0x000fe400078fdaff */
[----:B------:R-:W-:Y:S02]  /*18b0*/  SHF.L.U32 R7, R7, 0x1, RZ ;  /* 0x0000000107077819 */ /* 0x000fe400000006ff */
[----:B------:R-:W-:Y:S02]  /*18c0*/  LEA R2, P1, R4, R54, 0x1 ;  /* 0x0000003604027211 */ /* 0x000fe400078208ff */
[----:B------:R-:W-:Y:S02]  /*18d0*/  SHF.L.U32 R130, R119, 0x1, RZ ;  /* 0x0000000177827819 */ /* 0x000fe400000006ff */
[----:B------:R-:W-:-:S02]  /*18e0*/  SHF.L.U32 R121, R121, 0x1, RZ ;  /* 0x0000000179797819 */ /* 0x000fc400000006ff */
[-C--:B------:R-:W-:Y:S02]  /*18f0*/  ISETP.GE.AND P5, PT, R39, R106.reuse, PT ;  /* 0x0000006a2700720c */ /* 0x080fe40003fa6270 */
[----:B------:R-:W-:Y:S02]  /*1900*/  LEA.HI.X R3, R4, R53, R3, 0x1, P1 ;  /* 0x0000003504037211 */ /* 0x000fe400008f0c03 */
        /* <DEDUP_REMOVED lines=10> */
[----:B---3--:R0:W-:Y:S04]  /*19b0*/  STS.U16 [R5+0x40], R40 ;  /* 0x0000402805007388 */ /* 0x0081e80000000400 */
[----:B----4-:R1:W-:Y:S01]  /*19c0*/  STS.U16 [R120+0x80], R41 ;  /* 0x0000802978007388 */ /* 0x0103e20000000400 */
[----:B0-----:R-:W-:-:S02]  /*19d0*/  SHF.L.U32 R40, R105, 0x1, RZ ;  /* 0x0000000169287819 */ /* 0x001fc400000006ff */
[----:B-1----:R-:W-:Y:S02]  /*19e0*/  SHF.L.U32 R41, R107, 0x1, RZ ;  /* 0x000000016b297819 */ /* 0x002fe400000006ff */
[----:B------:R-:W-:Y:S01]  /*19f0*/  PRMT R105, RZ, 0x7610, R105 ;  /* 0x00007610ff697816 */ /* 0x000fe20000000069 */
[----:B------:R0:W-:Y:S04]  /*1a00*/  STS.U16 [R7+0xc0], R42 ;  /* 0x0000c02a07007388 */ /* 0x0001e80000000400 */
[----:B------:R1:W-:Y:S04]  /*1a10*/  STS.U16 [R40+0x100], R43 ;  /* 0x0001002b28007388 */ /* 0x0003e80000000400 */
[----:B------:R-:W-:Y:S04]  /*1a20*/  STS.U16 [R41+0x140], R102 ;  /* 0x0001406629007388 */ /* 0x000fe80000000400 */
[----:B------:R-:W-:Y:S01]  /*1a30*/  STS.U16 [R130+0x180], R103 ;  /* 0x0001806782007388 */ /* 0x000fe20000000400 */
[----:B0-----:R-:W-:-:S03]  /*1a40*/  PRMT R42, RZ, 0x7610, R42 ;  /* 0x00007610ff2a7816 */ /* 0x001fc6000000002a */
[----:B------:R0:W-:Y:S01]  /*1a50*/  STS.U16 [R121+0x1c0], R104 ;  /* 0x0001c06879007388 */ /* 0x0001e20000000400 */
[----:B------:R-:W-:-:S06]  /*1a60*/  NOP ;  /* 0x0000000000007918 */ /* 0x000fcc0000000000 */
[----:B------:R2:W3:Y:S01]  /*1a70*/  @!P6 LDG.E.U16 R105, [R2.64] ;  /* 0x000000080269e981 */ /* 0x0004e2000c1e1500 */
[----:B------:R-:W-:Y:S02]  /*1a80*/  ISETP.GE.AND P6, PT, R33, R106, PT ;  /* 0x0000006a2100720c */ /* 0x000fe40003fc6270 */
[----:B-1----:R-:W-:Y:S01]  /*1a90*/  PRMT R43, RZ, 0x7610, R43 ;  /* 0x00007610ff2b7816 */ /* 0x002fe2000000002b */
[----:B------:R2:W4:Y:S01]  /*1aa0*/  @!P5 LDG.E.U16 R42, [R2.64+0x40] ;  /* 0x00004008022ad981 */ /* 0x000522000c1e1500 */
[----:B0-----:R-:W-:-:S03]  /*1ab0*/  PRMT R104, RZ, 0x7610, R104 ;  /* 0x00007610ff687816 */ /* 0x001fc60000000068 */
[----:B------:R2:W4:Y:S04]  /*1ac0*/  @!P2 LDG.E.U16 R119, [R2.64+0x100] ;  /* 0x000100080277a981 */ /* 0x000528000c1e1500 */
[----:B------:R2:W4:Y:S04]  /*1ad0*/  @!P4 LDG.E.U16 R43, [R2.64+0x80] ;  /* 0x00008008022bc981 */ /* 0x000528000c1e1500 */
[----:B------:R2:W4:Y:S04]  /*1ae0*/  @!P3 LDG.E.U16 R104, [R2.64+0xc0] ;  /* 0x0000c0080268b981 */ /* 0x000528000c1e1500 */
[----:B------:R2:W4:Y:S04]  /*1af0*/  @!P1 LDG.E.U16 R132, [R2.64+0x140] ;  /* 0x0001400802849981 */ /* 0x000528000c1e1500 */
[----:B------:R2:W4:Y:S04]  /*1b00*/  @!P0 LDG.E.U16 R125, [R2.64+0x180] ;  /* 0x00018008027d8981 */ /* 0x000528000c1e1500 */
[----:B------:R2:W4:Y:S01]  /*1b10*/  @!P6 LDG.E.U16 R134, [R2.64+0x1c0] ;  /* 0x0001c0080286e981 */ /* 0x000522000c1e1500 */
[----:B------:R-:W-:Y:S01]  /*1b20*/  SHF.L.U32 R29, R52, 0x3, RZ ;  /* 0x00000003341d7819 */ /* 0x000fe200000006ff */
[----:B------:R-:W-:-:S02]  /*1b30*/  FMUL.FTZ R4, R19, R63 ;  /* 0x0000003f13047220 */ /* 0x000fc40000410000 */
[----:B------:R-:W-:Y:S02]  /*1b40*/  FMUL.FTZ R136, R62, 1.4426950216293334961 ;  /* 0x3fb8aa3b3e887820 */ /* 0x000fe40000410000 */
[----:B------:R-:W-:Y:S02]  /*1b50*/  FMUL.RZ R122, R4, 0.15915493667125701904 ;  /* 0x3e22f983047a7820 */ /* 0x000fe4000040c000 */
[----:B------:R-:W-:Y:S01]  /*1b60*/  FMUL.FTZ R102, R19, R136 ;  /* 0x0000008813667220 */ /* 0x000fe20000410000 */
[----:B------:R-:W-:Y:S01]  /*1b70*/  ISETP.NE.AND P1, PT, R109, RZ, PT ;  /* 0x000000ff6d00720c */ /* 0x000fe20003f25270 */
[----:B------:R-:W-:Y:S01]  /*1b80*/  MUFU.COS R140, R122 ;  /* 0x0000007a008c7308 */ /* 0x000fe20000000000 */
[----:B------:R-:W-:-:S07]  /*1b90*/  LEA.HI.SX32 R4, R29, R29, 0x1b ;  /* 0x0000001d1d047211 */ /* 0x000fce00078fdaff */
[----:B------:R-:W0:Y:S01]  /*1ba0*/  MUFU.EX2 R103, R102 ;  /* 0x0000006600677308 */ /* 0x000e220000000800 */
[----:B------:R-:W-:Y:S02]  /*1bb0*/  SHF.L.U32 R123, R4, 0x1, RZ ;  /* 0x00000001047b7819 */ /* 0x000fe400000006ff */
[----:B--2---:R-:W-:-:S03]  /*1bc0*/  LEA R2, R21, R10, 0x8 ;  /* 0x0000000a15027211 */ /* 0x004fc600078e40ff */
[----:B------:R-:W1:Y:S02]  /*1bd0*/  LDS.U16 R6, [R123] ;  /* 0x000000007b067984 */ /* 0x000e640000000400 */
[----:B------:R2:W0:Y:S02]  /*1be0*/  MUFU.SIN R138, R122 ;  /* 0x0000007a008a7308 */ /* 0x0004240000000400 */
[----:B------:R-:W1:Y:S01]  /*1bf0*/  LDS.U16 R4, [R123+0x2] ;  /* 0x000002007b047984 */ /* 0x000e620000000400 */
[----:B------:R-:W-:-:S03]  /*1c00*/  @P1 IADD3 R2, R109, 0x200, RZ ;  /* 0x000002006d021810 */ /* 0x000fc60007ffe0ff */
[----:B------:R-:W-:Y:S04]  /*1c10*/  LDS.U16 R106, [R123+0x4] ;  /* 0x000004007b6a7984 */ /* 0x000fe80000000400 */
[----:B------:R-:W-:Y:S04]  /*1c20*/  LDS.U16 R107, [R123+0x6] ;  /* 0x000006007b6b7984 */ /* 0x000fe80000000400 */
[----:B------:R-:W1:Y:S04]  /*1c30*/  LDS.U16 R128, [R123+0x8] ;  /* 0x000008007b807984 */ /* 0x000e680000000400 */
[----:B------:R-:W1:Y:S04]  /*1c40*/  LDS.U16 R126, [R123+0xa] ;  /* 0x00000a007b7e7984 */ /* 0x000e680000000400 */
[----:B------:R-:W1:Y:S04]  /*1c50*/  LDS.U16 R124, [R123+0xc] ;  /* 0x00000c007b7c7984 */ /* 0x000e680000000400 */
[----:B--2---:R-:W2:Y:S01]  /*1c60*/  LDS.U16 R122, [R123+0xe] ;  /* 0x00000e007b7a7984 */ /* 0x004ea20000000400 */
[----:B------:R-:W-:Y:S01]  /*1c70*/  ISETP.NE.AND P0, PT, R49, RZ, PT ;  /* 0x000000ff3100720c */ /* 0x000fe20003f05270 */
[----:B0-----:R-:W-:-:S02]  /*1c80*/  FMUL.FTZ R102, R103, R140 ;  /* 0x0000008c67667220 */ /* 0x001fc40000410000 */
[----:B------:R-:W-:Y:S01]  /*1c90*/  FMUL.FTZ R103, R103, R138 ;  /* 0x0000008a67677220 */ /* 0x000fe20000410000 */
[----:B------:R-:W-:-:S13]  /*1ca0*/  ISETP.LT.OR P2, PT, R32, 0x2, P0 ;  /* 0x000000022000780c */ /* 0x000fda0000741670 */
[----:B------:R-:W-:-:S05]  /*1cb0*/  @!P2 IADD3 R3, R32, -0x2, RZ ;  /* 0xfffffffe2003a810 */ /* 0x000fca0007ffe0ff */
[----:B------:R-:W-:Y:S01]  /*1cc0*/  @!P2 IMAD R3, R3, c[0x0][0x16c], R10 ;  /* 0x00005b000303aa24 */ /* 0x000fe200078e020a */
[----:B-1----:R-:W-:Y:S02]  /*1cd0*/  PRMT R6, RZ, 0x5410, R6 ;  /* 0x00005410ff067816 */ /* 0x002fe40000000006 */
[----:B------:R-:W-:Y:S02]  /*1ce0*/  PRMT R4, RZ, 0x5410, R4 ;  /* 0x00005410ff047816 */ /* 0x000fe40000000004 */
[----:B------:R-:W-:Y:S02]  /*1cf0*/  PRMT R128, RZ, 0x5410, R128 ;  /* 0x00005410ff807816 */ /* 0x000fe40000000080 */
[----:B------:R-:W-:-:S03]  /*1d00*/  PRMT R126, RZ, 0x5410, R126 ;  /* 0x00005410ff7e7816 */ /* 0x000fc6000000007e */
[C---:B------:R-:W-:Y:S02]  /*1d10*/  FMUL.FTZ R149, R17.reuse, R128 ;  /* 0x0000008011957220 */ /* 0x040fe40000410000 */
[----:B------:R-:W-:Y:S01]  /*1d20*/  FMUL.FTZ R141, R17, R126 ;  /* 0x0000007e118d7220 */ /* 0x000fe20000410000 */
[----:B------:R-:W-:-:S05]  /*1d30*/  PRMT R124, RZ, 0x5410, R124 ;  /* 0x00005410ff7c7816 */ /* 0x000fca000000007c */
[----:B------:R-:W-:Y:S01]  /*1d40*/  FMUL.FTZ R139, R15, R124 ;  /* 0x0000007c0f8b7220 */ /* 0x000fe20000410000 */
[----:B--2---:R-:W-:Y:S01]  /*1d50*/  PRMT R122, RZ, 0x5410, R122 ;  /* 0x00005410ff7a7816 */ /* 0x004fe2000000007a */
[----:B------:R-:W-:Y:S01]  /*1d60*/  BSSY B0, `(.L_x_13564) ;  /* 0x0000067000007945 */ /* 0x000fe20003800000 */
[----:B---3--:R-:W-:Y:S04]  /*1d70*/  STS.U16 [R0+0x210], R105 ;  /* 0x0002106900007388 */ /* 0x008fe80000000400 */
        /* <DEDUP_REMOVED lines=20> */
[-C--:B------:R-:W-:Y:S02]  /*1ec0*/  FMUL.FTZ R0, R16, R136.reuse ;  /* 0x0000008810007220 */ /* 0x080fe40000410000 */
[----:B------:R-:W-:Y:S01]  /*1ed0*/  MUFU.COS R7, R125 ;  /* 0x0000007d00077308 */ /* 0x000fe20000000000 */
[----:B------:R-:W-:Y:S01]  /*1ee0*/  FMUL.FTZ R123, R17, R63 ;  /* 0x0000003f117b7220 */ /* 0x000fe20000410000 */
[----:B------:R-:W-:Y:S01]  /*1ef0*/  CS2R R104, SRZ ;  /* 0x0000000000687805 */ /* 0x000fe2000001ff00 */
[----:B------:R-:W-:Y:S01]  /*1f00*/  @!P2 IMAD.WIDE R2, R3, 0x10, R100 ;  /* 0x000000100302a825 */ /* 0x000fe200078e0264 */
[----:B------:R-:W-:Y:S06]  /*1f10*/  BAR.SYNC.DEFER_BLOCKING 0x0 ;  /* 0x0000000000007b1d */ /* 0x000fec0000010000 */
[----:B------:R-:W0:Y:S01]  /*1f20*/  MUFU.EX2 R0, R0 ;  /* 0x0000000000007308 */ /* 0x000e220000000800 */
[----:B------:R-:W-:-:S02]  /*1f30*/  FMUL.FTZ R120, R17, R136 ;  /* 0x0000008811787220 */ /* 0x000fc40000410000 */
[----:B------:R-:W-:-:S05]  /*1f40*/  FMUL.RZ R133, R123, 0.15915493667125701904 ;  /* 0x3e22f9837b857820 */ /* 0x000fca000040c000 */
[----:B------:R-:W1:Y:S08]  /*1f50*/  MUFU.SIN R5, R125 ;  /* 0x0000007d00057308 */ /* 0x000e700000000400 */
[----:B------:R-:W-:Y:S01]  /*1f60*/  MUFU.EX2 R120, R120 ;  /* 0x0000007800787308 */ /* 0x000fe20000000800 */
[----:B------:R1:W5:Y:S01]  /*1f70*/  @!P2 LDG.E.64 R104, [R2.64+0x8] ;  /* 0x000008080268a981 */ /* 0x000362000c1e1b00 */
[----:B0-----:R-:W-:Y:S01]  /*1f80*/  FMUL.FTZ R132, R0, R7 ;  /* 0x0000000700847220 */ /* 0x001fe20000410000 */
[----:B------:R-:W-:-:S05]  /*1f90*/  PRMT R7, RZ, 0x5410, R92 ;  /* 0x00005410ff077816 */ /* 0x000fca000000005c */
[----:B-1----:R-:W0:Y:S01]  /*1fa0*/  MUFU.SIN R3, R133 ;  /* 0x0000008500037308 */ /* 0x002e220000000400 */
[----:B------:R-:W-:Y:S02]  /*1fb0*/  FMUL.FTZ R2, R15, R63 ;  /* 0x0000003f0f027220 */ /* 0x000fe40000410000 */
[----:B------:R-:W-:Y:S02]  /*1fc0*/  FMUL.FTZ R130, R0, R5 ;  /* 0x0000000500827220 */ /* 0x000fe40000410000 */
[----:B------:R-:W-:Y:S02]  /*1fd0*/  FMUL.FTZ R0, R19, R6 ;  /* 0x0000000613007220 */ /* 0x000fe40000410000 */
[----:B------:R-:W-:Y:S02]  /*1fe0*/  FMUL.RZ R137, R2, 0.15915493667125701904 ;  /* 0x3e22f98302897820 */ /* 0x000fe4000040c000 */
[----:B------:R-:W-:Y:S02]  /*1ff0*/  FMUL.FTZ R136, R15, R136 ;  /* 0x000000880f887220 */ /* 0x000fe40000410000 */
[----:B------:R-:W-:-:S02]  /*2000*/  FMUL.FTZ R2, R19, R4 ;  /* 0x0000000413027220 */ /* 0x000fc40000410000 */
[C---:B------:R-:W-:Y:S01]  /*2010*/  FMUL.FTZ R147, R7.reuse, R0 ;  /* 0x0000000007937220 */ /* 0x040fe20000410000 */
[----:B------:R1:W1:Y:S01]  /*2020*/  MUFU.COS R135, R133 ;  /* 0x0000008500877308 */ /* 0x0002620000000000 */
[----:B------:R-:W-:Y:S02]  /*2030*/  FMUL.FTZ R151, R7, R2 ;  /* 0x0000000207977220 */ /* 0x000fe40000410000 */
[----:B0-----:R-:W-:Y:S01]  /*2040*/  FMUL.FTZ R134, R120, R3 ;  /* 0x0000000378867220 */ /* 0x001fe20000410000 */
[----:B------:R-:W-:Y:S01]  /*2050*/  PRMT R3, RZ, 0x5410, R107 ;  /* 0x00005410ff037816 */ /* 0x000fe2000000006b */
[----:B------:R-:W-:-:S03]  /*2060*/  FMUL.FTZ R2, R130, R147 ;  /* 0x0000009382027220 */ /* 0x000fc60000410000 */
[----:B------:R-:W-:Y:S01]  /*2070*/  MUFU.EX2 R136, R136 ;  /* 0x0000008800887308 */ /* 0x000fe20000000800 */
[----:B------:R-:W-:Y:S01]  /*2080*/  FFMA.FTZ R107, R132, R151, R2 ;  /* 0x00000097846b7223 */ /* 0x000fe20000010002 */
[----:B------:R-:W-:Y:S01]  /*2090*/  PRMT R5, RZ, 0x7610, R92 ;  /* 0x00007610ff057816 */ /* 0x000fe2000000005c */
[----:B------:R-:W-:Y:S01]  /*20a0*/  FMUL.FTZ R148, R16, R3 ;  /* 0x0000000310947220 */ /* 0x000fe20000410000 */
[----:B------:R-:W-:-:S04]  /*20b0*/  PRMT R2, RZ, 0x5410, R106 ;  /* 0x00005410ff027816 */ /* 0x000fc8000000006a */
[----:B------:R-:W0:Y:S01]  /*20c0*/  MUFU.COS R125, R137 ;  /* 0x00000089007d7308 */ /* 0x000e220000000000 */
[----:B------:R-:W-:Y:S02]  /*20d0*/  FMUL.FTZ R0, R130, R151 ;  /* 0x0000009782007220 */ /* 0x000fe40000410000 */
[----:B------:R-:W-:Y:S02]  /*20e0*/  FMUL.FTZ R146, R16, R2 ;  /* 0x0000000210927220 */ /* 0x000fe40000410000 */
[----:B------:R-:W-:-:S03]  /*20f0*/  FFMA.FTZ R0, R132, R147, -R0 ;  /* 0x0000009384007223 */ /* 0x000fc60000010800 */
[----:B------:R-:W2:Y:S01]  /*2100*/  MUFU.SIN R123, R137 ;  /* 0x00000089007b7308 */ /* 0x000ea20000000400 */
[C---:B-1----:R-:W-:Y:S02]  /*2110*/  FFMA.FTZ R133, R5.reuse, R148, R107 ;  /* 0x0000009405857223 */ /* 0x042fe4000001006b */
[----:B------:R-:W-:Y:S02]  /*2120*/  FMUL.FTZ R135, R120, R135 ;  /* 0x0000008778877220 */ /* 0x000fe40000410000 */
[----:B------:R-:W-:Y:S02]  /*2130*/  FFMA.FTZ R0, R5, R146, R0 ;  /* 0x0000009205007223 */ /* 0x000fe40000010000 */
[----:B------:R-:W-:Y:S02]  /*2140*/  FMUL.FTZ R106, R134, R133 ;  /* 0x00000085866a7220 */ /* 0x000fe40000410000 */
[----:B------:R-:W-:Y:S02]  /*2150*/  FMUL.FTZ R107, R103, R130 ;  /* 0x00000082676b7220 */ /* 0x000fe40000410000 */
[----:B0-----:R-:W-:-:S02]  /*2160*/  FMUL.FTZ R140, R136, R125 ;  /* 0x0000007d888c7220 */ /* 0x001fc40000410000 */
[----:B------:R-:W-:Y:S02]  /*2170*/  FFMA.FTZ R125, R135, R0, -R106 ;  /* 0x00000000877d7223 */ /* 0x000fe4000001086a */
[C---:B------:R-:W-:Y:S02]  /*2180*/  FMUL.FTZ R106, R102.reuse, R130 ;  /* 0x00000082666a7220 */ /* 0x040fe40000410000 */
[----:B------:R-:W-:Y:S02]  /*2190*/  FFMA.FTZ R107, R102, R132, -R107 ;  /* 0x00000084666b7223 */ /* 0x000fe4000001086b */
[----:B------:R-:W-:Y:S01]  /*21a0*/  FMUL.FTZ R120, R134, R0 ;  /* 0x0000000086787220 */ /* 0x000fe20000410000 */
[----:B------:R-:W-:Y:S01]  /*21b0*/  PRMT R0, RZ, 0x5410, R93 ;  /* 0x00005410ff007816 */ /* 0x000fe2000000005d */
[----:B--2---:R-:W-:Y:S02]  /*21c0*/  FMUL.FTZ R138, R136, R123 ;  /* 0x0000007b888a7220 */ /* 0x004fe40000410000 */
[----:B------:R-:W-:-:S02]  /*21d0*/  FFMA.FTZ R106, R103, R132, R106 ;  /* 0x00000084676a7223 */ /* 0x000fc4000001006a */
[C---:B------:R-:W-:Y:S02]  /*21e0*/  FMUL.FTZ R123, R134.reuse, R107 ;  /* 0x0000006b867b7220 */ /* 0x040fe40000410000 */
[C---:B------:R-:W-:Y:S02]  /*21f0*/  FFMA.FTZ R133, R135.reuse, R133, R120 ;  /* 0x0000008587857223 */ /* 0x040fe40000010078 */
[-C--:B------:R-:W-:Y:S02]  /*2200*/  FMUL.FTZ R120, R134, R106.reuse ;  /* 0x0000006a86787220 */ /* 0x080fe40000410000 */
[C---:B------:R-:W-:Y:S02]  /*2210*/  FFMA.FTZ R125, R0.reuse, R149, R125 ;  /* 0x00000095007d7223 */ /* 0x040fe4000001007d */
[----:B------:R-:W-:Y:S01]  /*2220*/  FFMA.FTZ R123, R135, R106, R123 ;  /* 0x0000006a877b7223 */ /* 0x000fe2000001007b */
[----:B------:R-:W-:Y:S01]  /*2230*/  ISETP.NE.AND P2, PT, R109, 0x1f, PT ;  /* 0x0000001f6d00780c */ /* 0x000fe20003f45270 */
[----:B------:R-:W-:-:S02]  /*2240*/  FFMA.FTZ R133, R0, R141, R133 ;  /* 0x0000008d00857223 */ /* 0x000fc40000010085 */
[----:B------:R-:W-:Y:S02]  /*2250*/  FFMA.FTZ R107, R135, R107, -R120 ;  /* 0x0000006b876b7223 */ /* 0x000fe40000010878 */
[C---:B------:R-:W-:Y:S02]  /*2260*/  FMUL.FTZ R120, R138.reuse, R125 ;  /* 0x0000007d8a787220 */ /* 0x040fe40000410000 */
[C---:B------:R-:W-:Y:S02]  /*2270*/  FMUL.FTZ R152, R138.reuse, R123 ;  /* 0x0000007b8a987220 */ /* 0x040fe40000410000 */
[-C--:B------:R-:W-:Y:S02]  /*2280*/  FMUL.FTZ R106, R138, R133.reuse ;  /* 0x000000858a6a7220 */ /* 0x080fe40000410000 */
[C---:B------:R-:W-:Y:S01]  /*2290*/  FFMA.FTZ R133, R140.reuse, R133, R120 ;  /* 0x000000858c857223 */ /* 0x040fe20000010078 */
[----:B------:R-:W-:Y:S01]  /*22a0*/  PRMT R120, RZ, 0x7610, R93 ;  /* 0x00007610ff787816 */ /* 0x000fe2000000005d */
[----:B------:R-:W-:-:S02]  /*22b0*/  FFMA.FTZ R152, R140, R107, -R152 ;  /* 0x0000006b8c987223 */ /* 0x000fc40000010898 */
[----:B------:R-:W-:Y:S02]  /*22c0*/  FFMA.FTZ R106, R140, R125, -R106 ;  /* 0x0000007d8c6a7223 */ /* 0x000fe4000001086a */
[----:B------:R-:W-:Y:S02]  /*22d0*/  FMUL.FTZ R107, R138, R107 ;  /* 0x0000006b8a6b7220 */ /* 0x000fe40000410000 */
[----:B------:R-:W-:Y:S02]  /*22e0*/  FFMA.FTZ R145, R120, R139, R106 ;  /* 0x0000008b78917223 */ /* 0x000fe4000001006a */
[----:B------:R-:W-:Y:S02]  /*22f0*/  FFMA.FTZ R125, R140, R123, R107 ;  /* 0x0000007b8c7d7223 */ /* 0x000fe4000001006b */
[----:B------:R0:W1:Y:S01]  /*2300*/  @P2 LDS.64 R106, [R109.X8+0x20b8] ;  /* 0x0020b8006d6a2984 */ /* 0x0000620000008a00 */
[----:B------:R-:W-:-:S04]  /*2310*/  FMUL.FTZ R137, R15, R122 ;  /* 0x0000007a0f897220 */ /* 0x000fc80000410000 */
[----:B------:R-:W-:Y:S01]  /*2320*/  FFMA.FTZ R150, R120, R137, R133 ;  /* 0x0000008978967223 */ /* 0x000fe20000010085 */
[----:B------:R-:W-:Y:S05]  /*2330*/  @P2 BRA `(.L_x_13565) ;  /* 0x0000009000002947 */ /* 0x000fea0003800000 */
[----:B---34-:R-:W-:Y:S01]  /*2340*/  ISETP.NE.AND P3, PT, R32, c[0x0][0x174], PT ;  /* 0x00005d0020007a0c */ /* 0x018fe20003f65270 */
[----:B-1----:R-:W-:-:S12]  /*2350*/  HFMA2.MMA R107, -RZ, RZ, 0, 0 ;  /* 0x00000000ff6b7435 */ /* 0x002fd800000001ff */
[----:B------:R-:W-:-:S04]  /*2360*/  @P3 IADD3 R123, -R50, c[0x0][0x174], RZ ;  /* 0x00005d00327b3a10 */ /* 0x000fc80007ffe1ff */
[----:B------:R-:W-:-:S04]  /*2370*/  @P3 LEA.HI R106, R123, R123, RZ, 0x1 ;  /* 0x0000007b7b6a3211 */ /* 0x000fc800078f08ff */
[----:B------:R-:W-:-:S04]  /*2380*/  @P3 LOP3.LUT R106, R106, 0xfffffe, RZ, 0xc0, !PT ;  /* 0x00fffffe6a6a3812 */ /* 0x000fc800078ec0ff */
[----:B------:R-:W-:Y:S02]  /*2390*/  @P3 IADD3 R123, -R106, R123, RZ ;  /* 0x0000007b6a7b3210 */ /* 0x000fe40007ffe1ff */
[----:B------:R-:W-:Y:S02]  /*23a0*/  MOV R106, 0x3f800000 ;  /* 0x3f800000006a7802 */ /* 0x000fe40000000f00 */
[----:B------:R-:W-:-:S05]  /*23b0*/  @P3 LEA R123, R123, R10, 0x8 ;  /* 0x0000000a7b7b3211 */ /* 0x000fca00078e40ff */
[----:B------:R1:W2:Y:S02]  /*23c0*/  @P3 LDS.64 R106, [R123.X8+0x10b0] ;  /* 0x0010b0007b6a3984 */ /* 0x0002a40000008a00 */
.L_x_13565:
[----:B---34-:R-:W-:Y:S05]  /*23d0*/  BSYNC B0 ;  /* 0x0000000000007941 */ /* 0x018fea0003800000 */
.L_x_13564:
[----:B------:R-:W3:Y:S01]  /*23e0*/  SHFL.UP PT, R136, R145, 0x1, RZ ;  /* 0x0420000091887989 */ /* 0x000ee200000e00ff */
[----:B------:R-:W-:Y:S01]  /*23f0*/  ISETP.GE.AND P3, PT, R52, 0x1, PT ;  /* 0x000000013400780c */ /* 0x000fe20003f66270 */
[----:B------:R-:W-:Y:S01]  /*2400*/  BSSY B0, `(.L_x_13566) ;  /* 0x000009d000007945 */ /* 0x000fe20003800000 */
[----:B------:R-:W-:Y:S01]  /*2410*/  PRMT R41, RZ, 0x5410, R41 ;  /* 0x00005410ff297816 */ /* 0x000fe20000000029 */
[----:B------:R-:W4:Y:S01]  /*2420*/  SHFL.UP PT, R142, R150, 0x1, RZ ;  /* 0x04200000968e7989 */ /* 0x000f2200000e00ff */
[----:B------:R-:W-:Y:S02]  /*2430*/  PRMT R42, RZ, 0x5410, R42 ;  /* 0x00005410ff2a7816 */ /* 0x000fe4000000002a */
[----:B------:R-:W-:Y:S01]  /*2440*/  ISETP.GE.OR P0, PT, R32, c[0x0][0x174], P0 ;  /* 0x00005d0020007a0c */ /* 0x000fe20000706670 */
[----:B-1----:R-:W1:Y:S01]  /*2450*/  SHFL.UP PT, R123, R152, 0x1, RZ ;  /* 0x04200000987b7989 */ /* 0x002e6200000e00ff */
[----:B------:R-:W-:Y:S02]  /*2460*/  PRMT R131, RZ, 0x5410, R131 ;  /* 0x00005410ff837816 */ /* 0x000fe40000000083 */
[----:B------:R-:W-:Y:S01]  /*2470*/  PRMT R129, RZ, 0x5410, R129 ;  /* 0x00005410ff817816 */ /* 0x000fe20000000081 */
[----:B------:R-:W0:Y:S01]  /*2480*/  SHFL.UP PT, R133, R125, 0x1, RZ ;  /* 0x042000007d857989 */ /* 0x000e2200000e00ff */
[C---:B------:R-:W-:Y:S01]  /*2490*/  ISETP.GT.U32.AND P4, PT, R49.reuse, 0x1b, PT ;  /* 0x0000001b3100780c */ /* 0x040fe20003f84070 */
[C---:B------:R-:W-:Y:S01]  /*24a0*/  FMUL.FTZ R131, R14.reuse, R131 ;  /* 0x000000830e837220 */ /* 0x040fe20000410000 */
[C---:B------:R-:W-:Y:S01]  /*24b0*/  ISETP.GT.U32.AND P5, PT, R49.reuse, 0x17, PT ;  /* 0x000000173100780c */ /* 0x040fe20003fa4070 */
[----:B------:R-:W-:Y:S01]  /*24c0*/  FMUL.FTZ R129, R14, R129 ;  /* 0x000000810e817220 */ /* 0x000fe20000410000 */
[----:B-----5:R-:W-:Y:S01]  /*24d0*/  SHFL.IDX PT, R104, R104, RZ, 0x1f ;  /* 0x00001fff68687589 */ /* 0x020fe200000e0000 */
[----:B------:R-:W-:-:S03]  /*24e0*/  ISETP.GT.U32.AND P6, PT, R49, 0xf, PT ;  /* 0x0000000f3100780c */ /* 0x000fc60003fc4070 */
[----:B------:R-:W-:Y:S01]  /*24f0*/  SHFL.IDX PT, R105, R105, RZ, 0x1f ;  /* 0x00001fff69697589 */ /* 0x000fe200000e0000 */
[C---:B---3--:R-:W-:Y:S02]  /*2500*/  FMUL.FTZ R155, R125.reuse, R136 ;  /* 0x000000887d9b7220 */ /* 0x048fe40000410000 */
[CC--:B----4-:R-:W-:Y:S02]  /*2510*/  FMUL.FTZ R153, R125.reuse, R142.reuse ;  /* 0x0000008e7d997220 */ /* 0x0d0fe40000410000 */
[C---:B------:R-:W-:Y:S02]  /*2520*/  FFMA.FTZ R155, R152.reuse, R142, R155 ;  /* 0x0000008e989b7223 */ /* 0x040fe4000001009b */
[----:B-1----:R-:W-:Y:S02]  /*2530*/  FMUL.FTZ R143, R125, R123 ;  /* 0x0000007b7d8f7220 */ /* 0x002fe40000410000 */
[C---:B------:R-:W-:Y:S02]  /*2540*/  FFMA.FTZ R136, R152.reuse, R136, -R153 ;  /* 0x0000008898887223 */ /* 0x040fe40000010899 */
[----:B0-----:R-:W-:-:S02]  /*2550*/  FFMA.FTZ R142, R152, R133, R143 ;  /* 0x00000085988e7223 */ /* 0x001fc4000001008f */
[----:B------:R-:W-:Y:S02]  /*2560*/  FMUL.FTZ R133, R125, R133 ;  /* 0x000000857d857220 */ /* 0x000fe40000410000 */
[----:B------:R-:W-:Y:S01]  /*2570*/  @P3 FADD.FTZ R145, R145, R136 ;  /* 0x0000008891913221 */ /* 0x000fe20000010000 */
[----:B------:R-:W-:Y:S01]  /*2580*/  FSEL R142, R125, R142, !P3 ;  /* 0x0000008e7d8e7208 */ /* 0x000fe20005800000 */
[----:B------:R-:W-:Y:S02]  /*2590*/  @P3 FADD.FTZ R150, R150, R155 ;  /* 0x0000009b96963221 */ /* 0x000fe40000010000 */
[----:B------:R-:W-:Y:S01]  /*25a0*/  @P3 FFMA.FTZ R152, R152, R123, -R133 ;  /* 0x0000007b98983223 */ /* 0x000fe20000010885 */
[----:B------:R-:W-:Y:S01]  /*25b0*/  ISETP.GE.AND P3, PT, R52, 0x2, PT ;  /* 0x000000023400780c */ /* 0x000fe20003f66270 */
[----:B------:R-:W0:Y:S04]  /*25c0*/  SHFL.UP PT, R133, R145, 0x2, RZ ;  /* 0x0440000091857989 */ /* 0x000e2800000e00ff */
[----:B------:R-:W1:Y:S04]  /*25d0*/  SHFL.UP PT, R143, R150, 0x2, RZ ;  /* 0x04400000968f7989 */ /* 0x000e6800000e00ff */
[----:B------:R-:W3:Y:S04]  /*25e0*/  SHFL.UP PT, R123, R152, 0x2, RZ ;  /* 0x04400000987b7989 */ /* 0x000ee800000e00ff */
[----:B------:R-:W4:Y:S01]  /*25f0*/  SHFL.UP PT, R125, R142, 0x2, RZ ;  /* 0x044000008e7d7989 */ /* 0x000f2200000e00ff */
[----:B0-----:R-:W-:-:S02]  /*2600*/  FMUL.FTZ R155, R142, R133 ;  /* 0x000000858e9b7220 */ /* 0x001fc40000410000 */
[-C--:B-1----:R-:W-:Y:S02]  /*2610*/  FMUL.FTZ R153, R142, R143.reuse ;  /* 0x0000008f8e997220 */ /* 0x082fe40000410000 */
[----:B------:R-:W-:Y:S02]  /*2620*/  FFMA.FTZ R155, R152, R143, R155 ;  /* 0x0000008f989b7223 */ /* 0x000fe4000001009b */
[----:B---3--:R-:W-:Y:S02]  /*2630*/  FMUL.FTZ R144, R142, R123 ;  /* 0x0000007b8e907220 */ /* 0x008fe40000410000 */
[----:B------:R-:W-:Y:S02]  /*2640*/  FFMA.FTZ R154, R152, R133, -R153 ;  /* 0x00000085989a7223 */ /* 0x000fe40000010899 */
[-C--:B----4-:R-:W-:Y:S02]  /*2650*/  FMUL.FTZ R136, R142, R125.reuse ;  /* 0x0000007d8e887220 */ /* 0x090fe40000410000 */
        /* <DEDUP_REMOVED lines=18> */
[----:B------:R-:W-:Y:S01]  /*2780*/  @P3 FFMA.FTZ R152, R152, R123, -R133 ;  /* 0x0000007b98983223 */ /* 0x000fe20000010885 */
[----:B------:R-:W-:Y:S01]  /*2790*/  PRMT R142, RZ, 0x5410, R119 ;  /* 0x00005410ff8e7816 */ /* 0x000fe20000000077 */
[----:B------:R-:W-:Y:S01]  /*27a0*/  @P3 FADD.FTZ R145, R145, R136 ;  /* 0x0000008891913221 */ /* 0x000fe20000010000 */
[----:B------:R-:W-:Y:S01]  /*27b0*/  PRMT R136, RZ, 0x5410, R121 ;  /* 0x00005410ff887816 */ /* 0x000fe20000000079 */
[----:B------:R-:W-:Y:S01]  /*27c0*/  @P3 FADD.FTZ R150, R150, R155 ;  /* 0x0000009b96963221 */ /* 0x000fe20000010000 */
[----:B------:R-:W0:Y:S01]  /*27d0*/  SHFL.UP PT, R133, R152, 0x8, RZ ;  /* 0x0500000098857989 */ /* 0x000e2200000e00ff */
[C---:B------:R-:W-:Y:S01]  /*27e0*/  FMUL.FTZ R125, R11.reuse, R142 ;  /* 0x0000008e0b7d7220 */ /* 0x040fe20000410000 */
[----:B------:R-:W-:Y:S01]  /*27f0*/  ISETP.GE.AND P3, PT, R52, 0x8, PT ;  /* 0x000000083400780c */ /* 0x000fe20003f66270 */
[----:B------:R-:W-:Y:S01]  /*2800*/  FMUL.FTZ R123, R11, R136 ;  /* 0x000000880b7b7220 */ /* 0x000fe20000410000 */
[----:B------:R-:W1:Y:S01]  /*2810*/  SHFL.UP PT, R143, R150, 0x8, RZ ;  /* 0x05000000968f7989 */ /* 0x000e6200000e00ff */
[----:B------:R-:W-:-:S02]  /*2820*/  FMUL.FTZ R119, R12, R41 ;  /* 0x000000290c777220 */ /* 0x000fc40000410000 */
[-C--:B------:R-:W-:Y:S01]  /*2830*/  FMUL.FTZ R121, R140, R123.reuse ;  /* 0x0000007b8c797220 */ /* 0x080fe20000410000 */
[----:B------:R-:W3:Y:S01]  /*2840*/  SHFL.UP PT, R136, R145, 0x8, RZ ;  /* 0x0500000091887989 */ /* 0x000ee200000e00ff */
[C---:B------:R-:W-:Y:S02]  /*2850*/  FMUL.FTZ R41, R138.reuse, R123 ;  /* 0x0000007b8a297220 */ /* 0x040fe40000410000 */
[-C--:B------:R-:W-:Y:S01]  /*2860*/  FFMA.FTZ R142, -R138, R125.reuse, -R121 ;  /* 0x0000007d8a8e7223 */ /* 0x080fe20000010979 */
[----:B------:R-:W4:Y:S01]  /*2870*/  SHFL.UP PT, R144, R153, 0x8, RZ ;  /* 0x0500000099907989 */ /* 0x000f2200000e00ff */
[----:B------:R-:W-:Y:S01]  /*2880*/  PRMT R121, RZ, 0x5410, R40 ;  /* 0x00005410ff797816 */ /* 0x000fe20000000028 */
[----:B------:R-:W-:Y:S02]  /*2890*/  FFMA.FTZ R40, R140, R125, -R41 ;  /* 0x0000007d8c287223 */ /* 0x000fe40000010829 */
[----:B------:R-:W-:Y:S02]  /*28a0*/  FADD.FTZ R159, -R119, R142 ;  /* 0x0000008e779f7221 */ /* 0x000fe40000010100 */
[----:B------:R-:W-:-:S02]  /*28b0*/  FMUL.FTZ R121, R12, R121 ;  /* 0x000000790c797220 */ /* 0x000fc40000410000 */
[C---:B------:R-:W-:Y:S02]  /*28c0*/  FMUL.FTZ R142, R134.reuse, -R159 ;  /* 0x8000009f868e7220 */ /* 0x040fe40000410000 */
[----:B------:R-:W-:Y:S02]  /*28d0*/  FADD.FTZ R40, R121, R40 ;  /* 0x0000002879287221 */ /* 0x000fe40000010000 */
[----:B0-----:R-:W-:Y:S02]  /*28e0*/  FMUL.FTZ R41, R153, R133 ;  /* 0x0000008599297220 */ /* 0x001fe40000410000 */
[-C--:B------:R-:W-:Y:S02]  /*28f0*/  FFMA.FTZ R142, R135, R40.reuse, -R142 ;  /* 0x00000028878e7223 */ /* 0x080fe4000001088e */
[----:B------:R-:W-:Y:S02]  /*2900*/  FMUL.FTZ R156, R134, -R40 ;  /* 0x80000028869c7220 */ /* 0x000fe40000410000 */
[----:B-1----:R-:W-:-:S02]  /*2910*/  FMUL.FTZ R155, R153, R143 ;  /* 0x0000008f999b7220 */ /* 0x002fc40000410000 */
[CC--:B---3--:R-:W-:Y:S02]  /*2920*/  FMUL.FTZ R40, R153.reuse, R136.reuse ;  /* 0x0000008899287220 */ /* 0x0c8fe40000410000 */
[C---:B------:R-:W-:Y:S02]  /*2930*/  FFMA.FTZ R136, R152.reuse, R136, -R155 ;  /* 0x0000008898887223 */ /* 0x040fe4000001089b */
[CC--:B----4-:R-:W-:Y:S01]  /*2940*/  FFMA.FTZ R154, R152.reuse, R144.reuse, R41 ;  /* 0x00000090989a7223 */ /* 0x0d0fe20000010029 */
[----:B------:R-:W-:Y:S01]  /*2950*/  HFMA2.MMA R41, -RZ, RZ, 0, 0 ;  /* 0x00000000ff297435 */ /* 0x000fe200000001ff */
[C---:B------:R-:W-:Y:S02]  /*2960*/  FMUL.FTZ R144, R153.reuse, R144 ;  /* 0x0000009099907220 */ /* 0x040fe40000410000 */
[C---:B------:R-:W-:Y:S01]  /*2970*/  FFMA.FTZ R143, R152.reuse, R143, R40 ;  /* 0x0000008f988f7223 */ /* 0x040fe20000010028 */
[----:B------:R-:W-:Y:S01]  /*2980*/  FSEL R153, R153, R154, !P3 ;  /* 0x0000009a99997208 */ /* 0x000fe20005800000 */
[----:B------:R-:W-:Y:S01]  /*2990*/  @P3 FFMA.FTZ R152, R152, R133, -R144 ;  /* 0x0000008598983223 */ /* 0x000fe20000010890 */
[----:B------:R-:W-:Y:S01]  /*29a0*/  PRMT R144, RZ, 0x5410, R43 ;  /* 0x00005410ff907816 */ /* 0x000fe2000000002b */
[----:B------:R-:W-:Y:S01]  /*29b0*/  @P3 FADD.FTZ R145, R145, R136 ;  /* 0x0000008891913221 */ /* 0x000fe20000010000 */
[----:B------:R-:W-:Y:S01]  /*29c0*/  MOV R40, 0x3f800000 ;  /* 0x3f80000000287802 */ /* 0x000fe20000000f00 */
[----:B------:R-:W-:Y:S01]  /*29d0*/  @P3 FADD.FTZ R150, R150, R143 ;  /* 0x0000008f96963221 */ /* 0x000fe20000010000 */
[----:B------:R-:W0:Y:S01]  /*29e0*/  SHFL.UP PT, R155, R152, 0x10, RZ ;  /* 0x06000000989b7989 */ /* 0x000e2200000e00ff */
[----:B------:R-:W-:Y:S01]  /*29f0*/  FFMA.FTZ R159, R135, R159, R156 ;  /* 0x0000009f879f7223 */ /* 0x000fe2000001009c */
[----:B------:R-:W-:Y:S01]  /*2a00*/  ISETP.GE.AND P3, PT, R52, 0x10, PT ;  /* 0x000000103400780c */ /* 0x000fe20003f66270 */
[----:B--2---:R-:W-:Y:S01]  /*2a10*/  FMUL.FTZ R43, R138, R107 ;  /* 0x0000006b8a2b7220 */ /* 0x004fe20000410000 */
[----:B------:R-:W1:Y:S01]  /*2a20*/  SHFL.UP PT, R143, R145, 0x10, RZ ;  /* 0x06000000918f7989 */ /* 0x000e6200000e00ff */
[----:B------:R-:W-:-:S02]  /*2a30*/  FMUL.FTZ R136, R13, R42 ;  /* 0x0000002a0d887220 */ /* 0x000fc40000410000 */
[-C--:B------:R-:W-:Y:S01]  /*2a40*/  FMUL.FTZ R42, R138, -R106.reuse ;  /* 0x8000006a8a2a7220 */ /* 0x080fe20000410000 */
[----:B------:R-:W2:Y:S01]  /*2a50*/  SHFL.UP PT, R156, R150, 0x10, RZ ;  /* 0x06000000969c7989 */ /* 0x000ea200000e00ff */
[----:B------:R-:W-:Y:S02]  /*2a60*/  FFMA.FTZ R154, R140, R106, -R43 ;  /* 0x0000006a8c9a7223 */ /* 0x000fe4000001082b */
[----:B------:R-:W-:Y:S01]  /*2a70*/  FMUL.FTZ R133, R13, R144 ;  /* 0x000000900d857220 */ /* 0x000fe20000410000 */
[----:B------:R-:W3:Y:S01]  /*2a80*/  SHFL.UP PT, R157, R153, 0x10, RZ ;  /* 0x06000000999d7989 */ /* 0x000ee200000e00ff */
[----:B------:R-:W-:Y:S02]  /*2a90*/  FADD.FTZ R161, -R136, R159 ;  /* 0x0000009f88a17221 */ /* 0x000fe40000010100 */
[----:B------:R-:W-:Y:S02]  /*2aa0*/  FFMA.FTZ R43, R140, -R107, R42 ;  /* 0x8000006b8c2b7223 */ /* 0x000fe4000001002a */
[----:B------:R-:W-:-:S02]  /*2ab0*/  FMUL.FTZ R144, R134, -R154 ;  /* 0x8000009a86907220 */ /* 0x000fc40000410000 */
[----:B------:R-:W-:Y:S02]  /*2ac0*/  FADD.FTZ R163, R133, R142 ;  /* 0x0000008e85a37221 */ /* 0x000fe40000010000 */
[----:B------:R-:W-:Y:S02]  /*2ad0*/  FMUL.FTZ R158, R130, -R161 ;  /* 0x800000a1829e7220 */ /* 0x000fe40000410000 */
[-C--:B------:R-:W-:Y:S02]  /*2ae0*/  FMUL.FTZ R142, R134, -R43.reuse ;  /* 0x8000002b868e7220 */ /* 0x080fe40000410000 */
[----:B------:R-:W-:Y:S02]  /*2af0*/  FFMA.FTZ R159, R135, R43, R144 ;  /* 0x0000002b879f7223 */ /* 0x000fe40000010090 */
[-C--:B------:R-:W-:Y:S01]  /*2b00*/  FFMA.FTZ R144, R132, R163.reuse, -R158 ;  /* 0x000000a384907223 */ /* 0x080fe2000001089e */
[----:B------:R-:W-:Y:S01]  /*2b10*/  CS2R R42, SRZ ;  /* 0x00000000002a7805 */ /* 0x000fe2000001ff00 */
[----:B------:R-:W-:-:S02]  /*2b20*/  FMUL.FTZ R158, R130, -R163 ;  /* 0x800000a3829e7220 */ /* 0x000fc40000410000 */
[----:B------:R-:W-:Y:S02]  /*2b30*/  FFMA.FTZ R163, R135, R154, -R142 ;  /* 0x0000009a87a37223 */ /* 0x000fe4000001088e */
[----:B------:R-:W-:Y:S01]  /*2b40*/  FMUL.FTZ R142, R130, -R159 ;  /* 0x8000009f828e7220 */ /* 0x000fe20000410000 */
[----:B------:R4:W4:Y:S01]  /*2b50*/  @!P0 LDS.128 R40, [R10.X16+0x21b0] ;  /* 0x0021b0000a288984 */ /* 0x000922000000cc00 */
[C---:B------:R-:W-:Y:S01]  /*2b60*/  FFMA.FTZ R154, R132.reuse, R161, R158 ;  /* 0x000000a1849a7223 */ /* 0x040fe2000001009e */
[----:B------:R-:W-:Y:S01]  /*2b70*/  ISETP.NE.AND P0, PT, R49, 0x1f, PT ;  /* 0x0000001f3100780c */ /* 0x000fe20003f05270 */
[----:B------:R-:W-:Y:S02]  /*2b80*/  FFMA.FTZ R142, R132, R163, -R142 ;  /* 0x000000a3848e7223 */ /* 0x000fe4000001088e */
[----:B0-----:R-:W-:Y:S02]  /*2b90*/  FMUL.FTZ R158, R153, R155 ;  /* 0x0000009b999e7220 */ /* 0x001fe40000410000 */
[----:B------:R-:W-:-:S02]  /*2ba0*/  FMUL.FTZ R160, R130, -R163 ;  /* 0x800000a382a07220 */ /* 0x000fc40000410000 */
[C---:B-1----:R-:W-:Y:S02]  /*2bb0*/  FMUL.FTZ R163, R153.reuse, R143 ;  /* 0x0000008f99a37220 */ /* 0x042fe40000410000 */
[CC--:B--2---:R-:W-:Y:S02]  /*2bc0*/  FMUL.FTZ R161, R153.reuse, R156.reuse ;  /* 0x0000009c99a17220 */ /* 0x0c4fe40000410000 */
[CC--:B---3--:R-:W-:Y:S02]  /*2bd0*/  FFMA.FTZ R158, R152.reuse, R157.reuse, R158 ;  /* 0x0000009d989e7223 */ /* 0x0c8fe4000001009e */
[C---:B------:R-:W-:Y:S02]  /*2be0*/  FMUL.FTZ R157, R153.reuse, R157 ;  /* 0x0000009d999d7220 */ /* 0x040fe40000410000 */
[C---:B------:R-:W-:Y:S01]  /*2bf0*/  FFMA.FTZ R163, R152.reuse, R156, R163 ;  /* 0x0000009c98a37223 */ /* 0x040fe200000100a3 */
[----:B------:R-:W-:Y:S01]  /*2c00*/  FSEL R153, R153, R158, !P3 ;  /* 0x0000009e99997208 */ /* 0x000fe20005800000 */
[----:B------:R-:W-:-:S02]  /*2c10*/  FFMA.FTZ R156, R152, R143, -R161 ;  /* 0x0000008f989c7223 */ /* 0x000fc400000108a1 */
[----:B------:R-:W-:Y:S02]  /*2c20*/  @P3 FFMA.FTZ R152, R152, R155, -R157 ;  /* 0x0000009b98983223 */ /* 0x000fe4000001089d */
[----:B------:R-:W-:Y:S01]  /*2c30*/  FFMA.FTZ R143, R132, R159, R160 ;  /* 0x0000009f848f7223 */ /* 0x000fe200000100a0 */
[----:B------:R0:W1:Y:S01]  /*2c40*/  SHFL.UP PT, R157, R153, 0x1, RZ ;  /* 0x04200000999d7989 */ /* 0x00006200000e00ff */
        /* <DEDUP_REMOVED lines=9> */
[----:B------:R-:W0:Y:S04]  /*2ce0*/  SHFL.UP PT, R152, R152, 0x1, RZ ;  /* 0x0420000098987989 */ /* 0x000e2800000e00ff */
[----:B------:R0:W0:Y:S04]  /*2cf0*/  SHFL.UP PT, R155, R145, 0x1, RZ ;  /* 0x04200000919b7989 */ /* 0x00002800000e00ff */
[----:B------:R0:W0:Y:S01]  /*2d00*/  SHFL.UP PT, R156, R150, 0x1, RZ ;  /* 0x04200000969c7989 */ /* 0x00002200000e00ff */
[----:B------:R-:W-:Y:S05]  /*2d10*/  @!P0 BRA `(.L_x_13567) ;  /* 0x000000b000008947 */ /* 0x000fea0003800000 */
[C---:B01234-:R-:W-:Y:S02]  /*2d20*/  FMUL.FTZ R145, R143.reuse, R158 ;  /* 0x0000009e8f917220 */ /* 0x05ffe40000410000 */
[----:B------:R-:W-:-:S02]  /*2d30*/  FMUL.FTZ R153, R143, R160 ;  /* 0x000000a08f997220 */ /* 0x000fc40000410000 */
[CC--:B------:R-:W-:Y:S02]  /*2d40*/  FMUL.FTZ R161, R143.reuse, R162.reuse ;  /* 0x000000a28fa17220 */ /* 0x0c0fe40000410000 */
        /* <DEDUP_REMOVED lines=8> */
.L_x_13567:
[----:B-12-4-:R-:W-:Y:S05]  /*2dd0*/  BSYNC B0 ;  /* 0x0000000000007941 */ /* 0x016fea0003800000 */
.L_x_13566:
[----:B0-----:R0:W1:Y:S01]  /*2de0*/  SHFL.DOWN PT, R150, R142, 0x2, 0x1f ;  /* 0x08401f008e967f89 */ /* 0x00106200000e0000 */
[----:B------:R-:W-:Y:S03]  /*2df0*/  BSSY B0, `(.L_x_13568) ;  /* 0x0000010000007945 */ /* 0x000fe60003800000 */
[----:B---3--:R0:W2:Y:S04]  /*2e00*/  SHFL.DOWN PT, R158, R143, 0x2, 0x1f ;  /* 0x08401f008f9e7f89 */ /* 0x0080a800000e0000 */
[----:B------:R0:W3:Y:S04]  /*2e10*/  SHFL.DOWN PT, R160, R144, 0x2, 0x1f ;  /* 0x08401f0090a07f89 */ /* 0x0000e800000e0000 */
[----:B------:R0:W4:Y:S01]  /*2e20*/  SHFL.DOWN PT, R162, R154, 0x2, 0x1f ;  /* 0x08401f009aa27f89 */ /* 0x00012200000e0000 */
[----:B------:R-:W-:Y:S05]  /*2e30*/  @P3 BRA `(.L_x_13569) ;  /* 0x000000b000003947 */ /* 0x000fea0003800000 */
[C---:B--2---:R-:W-:Y:S02]  /*2e40*/  FMUL.FTZ R145, R143.reuse, R158 ;  /* 0x0000009e8f917220 */ /* 0x044fe40000410000 */
[----:B----4-:R-:W-:-:S02]  /*2e50*/  FMUL.FTZ R153, R143, R162 ;  /* 0x000000a28f997220 */ /* 0x010fc40000410000 */
[C---:B---3--:R-:W-:Y:S02]  /*2e60*/  FMUL.FTZ R159, R143.reuse, R160 ;  /* 0x000000a08f9f7220 */ /* 0x048fe40000410000 */
        /* <DEDUP_REMOVED lines=8> */
.L_x_13569:
[----:B------:R-:W-:Y:S05]  /*2ef0*/  BSYNC B0 ;  /* 0x0000000000007941 */ /* 0x000fea0003800000 */
.L_x_13568:
[----:B-1----:R1:W0:Y:S01]  /*2f00*/  SHFL.DOWN PT, R150, R142, 0x4, 0x1f ;  /* 0x08801f008e967f89 */ /* 0x00222200000e0000 */
[----:B------:R-:W-:Y:S03]  /*2f10*/  BSSY B0, `(.L_x_13570) ;  /* 0x0000010000007945 */ /* 0x000fe60003800000 */
[----:B--2---:R1:W2:Y:S04]  /*2f20*/  SHFL.DOWN PT, R158, R143, 0x4, 0x1f ;  /* 0x08801f008f9e7f89 */ /* 0x0042a800000e0000 */
[----:B---3--:R1:W3:Y:S04]  /*2f30*/  SHFL.DOWN PT, R160, R144, 0x4, 0x1f ;  /* 0x08801f0090a07f89 */ /* 0x0082e800000e0000 */
[----:B----4-:R1:W4:Y:S01]  /*2f40*/  SHFL.DOWN PT, R162, R154, 0x4, 0x1f ;  /* 0x08801f009aa27f89 */ /* 0x01032200000e0000 */
        /* <DEDUP_REMOVED lines=12> */
.L_x_13571:
[----:B------:R-:W-:Y:S05]  /*3010*/  BSYNC B0 ;  /* 0x0000000000007941 */ /* 0x000fea0003800000 */
.L_x_13570:
[----:B0-----:R0:W1:Y:S01]  /*3020*/  SHFL.DOWN PT, R150, R142, 0x8, 0x1f ;  /* 0x09001f008e967f89 */ /* 0x00106200000e0000 */
        /* <DEDUP_REMOVED lines=16> */
.L_x_13573:
[----:B------:R-:W-:Y:S05]  /*3130*/  BSYNC B0 ;  /* 0x0000000000007941 */ /* 0x000fea0003800000 */
.L_x_13572:
        /* <DEDUP_REMOVED lines=17> */
.L_x_13575:
[----:B------:R-:W-:Y:S05]  /*3250*/  BSYNC B0 ;  /* 0x0000000000007941 */ /* 0x000fea0003800000 */
.L_x_13574:
[----:B------:R-:W-:Y:S01]  /*3260*/  SHFL.DOWN PT, R159, R143, 0x1, 0x1f ;  /* 0x08201f008f9f7f89 */ /* 0x000fe200000e0000 */
[-C--:B------:R-:W-:Y:S01]  /*3270*/  FMUL.FTZ R161, R157, R105.reuse ;  /* 0x000000699da17220 */ /* 0x080fe20000410000 */
[----:B------:R-:W-:Y:S01]  /*3280*/  ISETP.NE.AND P0, PT, R109, RZ, PT ;  /* 0x000000ff6d00720c */ /* 0x000fe20003f05270 */
[-C--:B----4-:R-:W-:Y:S01]  /*3290*/  FMUL.FTZ R162, R157, R104.reuse ;  /* 0x000000689da27220 */ /* 0x090fe20000410000 */
[----:B0-----:R-:W0:Y:S01]  /*32a0*/  SHFL.IDX PT, R150, R42, RZ, 0x1f ;  /* 0x00001fff2a967589 */ /* 0x001e2200000e0000 */
[C---:B---3--:R-:W-:Y:S01]  /*32b0*/  FFMA.FTZ R160, R152.reuse, R104, -R161 ;  /* 0x0000006898a07223 */ /* 0x048fe200000108a1 */
[----:B------:R-:W-:Y:S01]  /*32c0*/  BSSY B0, `(.L_x_13576) ;  /* 0x00000e3000007945 */ /* 0x000fe20003800000 */
[----:B------:R-:W-:Y:S01]  /*32d0*/  FFMA.FTZ R161, R152, R105, R162 ;  /* 0x0000006998a17223 */ /* 0x000fe200000100a2 */
[----:B------:R-:W3:Y:S01]  /*32e0*/  SHFL.IDX PT, R145, R43, RZ, 0x1f ;  /* 0x00001fff2b917589 */ /* 0x000ee200000e0000 */
[----:B------:R-:W-:Y:S02]  /*32f0*/  @P1 FADD.FTZ R104, R155, R160 ;  /* 0x000000a09b681221 */ /* 0x000fe40000010000 */
[----:B------:R-:W-:Y:S01]  /*3300*/  @P1 FADD.FTZ R105, R156, R161 ;  /* 0x000000a19c691221 */ /* 0x000fe20000010000 */
[----:B------:R-:W4:Y:S01]  /*3310*/  SHFL.DOWN PT, R153, R142, 0x1, 0x1f ;  /* 0x08201f008e997f89 */ /* 0x000f2200000e0000 */
[----:B------:R-:W-:Y:S01]  /*3320*/  FMUL.FTZ R152, R103, R104 ;  /* 0x0000006867987220 */ /* 0x000fe20000410000 */
[----:B------:R-:W-:Y:S01]  /*3330*/  SHF.L.U64.HI R156, R9, 0x2, R8 ;  /* 0x00000002099c7819 */ /* 0x000fe20000010208 */
[-C--:B------:R-:W-:Y:S01]  /*3340*/  FMUL.FTZ R103, R103, R105.reuse ;  /* 0x0000006967677220 */ /* 0x080fe20000410000 */
[----:B------:R-:W5:Y:S01]  /*3350*/  SHFL.DOWN PT, R157, R154, 0x1, 0x1f ;  /* 0x08201f009a9d7f89 */ /* 0x000f6200000e0000 */
[----:B------:R-:W-:-:S02]  /*3360*/  FFMA.FTZ R152, R102, R105, R152 ;  /* 0x0000006966987223 */ /* 0x000fc40000010098 */
[----:B------:R-:W-:Y:S01]  /*3370*/  FFMA.FTZ R102, R102, R104, -R103 ;  /* 0x0000006866667223 */ /* 0x000fe20000010867 */
[----:B--2---:R-:W2:Y:S01]  /*3380*/  SHFL.DOWN PT, R158, R144, 0x1, 0x1f ;  /* 0x08201f00909e7f89 */ /* 0x004ea200000e0000 */
[----:B------:R-:W-:Y:S02]  /*3390*/  FADD.FTZ R105, R151, R152 ;  /* 0x0000009897697221 */ /* 0x000fe40000010000 */
[----:B------:R-:W-:Y:S01]  /*33a0*/  FADD.FTZ R147, R147, R102 ;  /* 0x0000006693937221 */ /* 0x000fe20000010000 */
[----:B-1----:R-:W1:Y:S01]  /*33b0*/  SHFL.IDX PT, R143, R143, RZ, 0x1f ;  /* 0x00001fff8f8f7589 */ /* 0x002e6200000e0000 */
[C---:B------:R-:W-:Y:S02]  /*33c0*/  FMUL.FTZ R102, R130.reuse, R105 ;  /* 0x0000006982667220 */ /* 0x040fe40000410000 */
[----:B------:R-:W-:Y:S01]  /*33d0*/  FMUL.FTZ R103, R130, R147 ;  /* 0x0000009382677220 */ /* 0x000fe20000410000 */
[----:B------:R-:W1:Y:S01]  /*33e0*/  SHFL.IDX PT, R142, R142, RZ, 0x1f ;  /* 0x00001fff8e8e7589 */ /* 0x000e6200000e0000 */
[----:B0-----:R-:W-:-:S02]  /*33f0*/  @P2 FMUL.FTZ R104, R159, R150 ;  /* 0x000000969f682220 */ /* 0x001fc40000410000 */
[C---:B------:R-:W-:Y:S01]  /*3400*/  FFMA.FTZ R102, R132.reuse, R147, -R102 ;  /* 0x0000009384667223 */ /* 0x040fe20000010866 */
[----:B------:R-:W0:Y:S01]  /*3410*/  SHFL.IDX PT, R144, R144, RZ, 0x1f ;  /* 0x00001fff90907589 */ /* 0x000e2200000e0000 */
[----:B---3--:R-:W-:Y:S02]  /*3420*/  @P2 FMUL.FTZ R159, R159, R145 ;  /* 0x000000919f9f2220 */ /* 0x008fe40000410000 */
[----:B------:R-:W-:Y:S01]  /*3430*/  FFMA.FTZ R103, R132, R105, R103 ;  /* 0x0000006984677223 */ /* 0x000fe20000010067 */
[----:B------:R-:W3:Y:S01]  /*3440*/  SHFL.IDX PT, R154, R154, RZ, 0x1f ;  /* 0x00001fff9a9a7589 */ /* 0x000ee200000e0000 */
[C---:B----4-:R-:W-:Y:S02]  /*3450*/  @P2 FFMA.FTZ R104, R153.reuse, R145, R104 ;  /* 0x0000009199682223 */ /* 0x050fe40000010068 */
[----:B------:R-:W-:Y:S02]  /*3460*/  @P2 FFMA.FTZ R159, R153, R150, -R159 ;  /* 0x00000096999f2223 */ /* 0x000fe4000001089f */
[----:B-----5:R-:W-:-:S02]  /*3470*/  @P2 FADD.FTZ R145, R157, R104 ;  /* 0x000000689d912221 */ /* 0x020fc40000010000 */
[----:B------:R-:W-:Y:S02]  /*3480*/  FFMA.FTZ R146, R5, R146, R102 ;  /* 0x0000009205927223 */ /* 0x000fe40000010066 */
[----:B--2---:R-:W-:Y:S02]  /*3490*/  @P2 FADD.FTZ R150, R158, R159 ;  /* 0x0000009f9e962221 */ /* 0x004fe40000010000 */
[-C--:B------:R-:W-:Y:S02]  /*34a0*/  FMUL.FTZ R151, R145, -R107.reuse ;  /* 0x8000006b91977220 */ /* 0x080fe40000410000 */
[C---:B------:R-:W-:Y:S02]  /*34b0*/  FMUL.FTZ R107, R150.reuse, -R107 ;  /* 0x8000006b966b7220 */ /* 0x040fe40000410000 */
[----:B------:R-:W-:Y:S02]  /*34c0*/  FFMA.FTZ R148, R5, R148, R103 ;  /* 0x0000009405947223 */ /* 0x000fe40000010067 */
[----:B------:R-:W-:-:S02]  /*34d0*/  FFMA.FTZ R150, R150, R106, -R151 ;  /* 0x0000006a96967223 */ /* 0x000fc40000010897 */
[----:B------:R-:W-:Y:S02]  /*34e0*/  FFMA.FTZ R106, R145, R106, R107 ;  /* 0x0000006a916a7223 */ /* 0x000fe4000001006b */
[C---:B------:R-:W-:Y:S02]  /*34f0*/  FMUL.FTZ R103, R134.reuse, R146 ;  /* 0x0000009286677220 */ /* 0x040fe40000410000 */
[-C--:B------:R-:W-:Y:S02]  /*3500*/  FMUL.FTZ R102, R134, R148.reuse ;  /* 0x0000009486667220 */ /* 0x080fe40000410000 */
[----:B------:R-:W-:Y:S02]  /*3510*/  FADD.FTZ R123, -R123, R106 ;  /* 0x0000006a7b7b7221 */ /* 0x000fe40000010100 */
[----:B------:R-:W-:Y:S02]  /*3520*/  FADD.FTZ R125, R125, R150 ;  /* 0x000000967d7d7221 */ /* 0x000fe40000010000 */
[----:B------:R-:W-:-:S02]  /*3530*/  FFMA.FTZ R103, R135, R148, R103 ;  /* 0x0000009487677223 */ /* 0x000fc40000010067 */
[----:B------:R-:W-:Y:S02]  /*3540*/  FFMA.FTZ R102, R135, R146, -R102 ;  /* 0x0000009287667223 */ /* 0x000fe40000010866 */
[C---:B------:R-:W-:Y:S02]  /*3550*/  FMUL.FTZ R104, R138.reuse, -R123 ;  /* 0x8000007b8a687220 */ /* 0x040fe40000410000 */
[----:B------:R-:W-:Y:S02]  /*3560*/  FMUL.FTZ R107, R138, -R125 ;  /* 0x8000007d8a6b7220 */ /* 0x000fe40000410000 */
[C---:B------:R-:W-:Y:S02]  /*3570*/  FFMA.FTZ R103, R0.reuse, R141, R103 ;  /* 0x0000008d00677223 */ /* 0x040fe40000010067 */
[----:B------:R-:W-:Y:S02]  /*3580*/  FFMA.FTZ R149, R0, R149, R102 ;  /* 0x0000009500957223 */ /* 0x000fe40000010066 */
[----:B------:R-:W-:-:S02]  /*3590*/  FFMA.FTZ R106, R140, R125, -R104 ;  /* 0x0000007d8c6a7223 */ /* 0x000fc40000010868 */
[----:B------:R-:W-:Y:S02]  /*35a0*/  FFMA.FTZ R150, R140, R123, R107 ;  /* 0x0000007b8c967223 */ /* 0x000fe4000001006b */
[C---:B------:R-:W-:Y:S02]  /*35b0*/  FMUL.FTZ R102, R138.reuse, R103 ;  /* 0x000000678a667220 */ /* 0x040fe40000410000 */
[----:B------:R-:W-:Y:S02]  /*35c0*/  FMUL.FTZ R138, R138, R149 ;  /* 0x000000958a8a7220 */ /* 0x000fe40000410000 */
[----:B------:R-:W-:Y:S02]  /*35d0*/  FADD.FTZ R121, R121, R106 ;  /* 0x0000006a79797221 */ /* 0x000fe40000010000 */
[----:B------:R-:W-:Y:S01]  /*35e0*/  FADD.FTZ R119, -R119, R150 ;  /* 0x0000009677777221 */ /* 0x000fe20000010100 */
[----:B------:R-:W-:Y:S01]  /*35f0*/  IADD3 R150, R109, 0xa0, RZ ;  /* 0x000000a06d967810 */ /* 0x000fe20007ffe0ff */
[----:B------:R-:W-:-:S02]  /*3600*/  FFMA.FTZ R104, R140, R103, R138 ;  /* 0x000000678c687223 */ /* 0x000fc4000001008a */
[C---:B------:R-:W-:Y:S02]  /*3610*/  FMUL.FTZ R138, R134.reuse, -R121 ;  /* 0x80000079868a7220 */ /* 0x040fe40000410000 */
[----:B------:R-:W-:Y:S02]  /*3620*/  FMUL.FTZ R106, R134, -R119 ;  /* 0x80000077866a7220 */ /* 0x000fe40000410000 */
[----:B------:R-:W-:Y:S02]  /*3630*/  FFMA.FTZ R104, R120, R137, R104 ;  /* 0x0000008978687223 */ /* 0x000fe40000010068 */
[----:B------:R-:W-:Y:S02]  /*3640*/  FFMA.FTZ R137, R135, R119, R138 ;  /* 0x0000007787897223 */ /* 0x000fe4000001008a */
[----:B-1----:R-:W-:Y:S02]  /*3650*/  FMUL.FTZ R107, R143, R43 ;  /* 0x0000002b8f6b7220 */ /* 0x002fe40000410000 */
[----:B------:R-:W-:-:S02]  /*3660*/  FFMA.FTZ R138, R135, R121, -R106 ;  /* 0x00000079878a7223 */ /* 0x000fc4000001086a */
[----:B------:R-:W-:Y:S02]  /*3670*/  FADD.FTZ R106, -R136, R137 ;  /* 0x00000089886a7221 */ /* 0x000fe40000010100 */
[-C--:B------:R-:W-:Y:S02]  /*3680*/  FFMA.FTZ R135, R142, R42.reuse, -R107 ;  /* 0x0000002a8e877223 */ /* 0x080fe4000001086b */
[----:B------:R-:W-:Y:S01]  /*3690*/  FADD.FTZ R107, R133, R138 ;  /* 0x0000008a856b7221 */ /* 0x000fe20000010000 */
[----:B------:R-:W-:Y:S01]  /*36a0*/  P2R R133, PR, RZ, 0x1 ;  /* 0x00000001ff857803 */ /* 0x000fe20000000000 */
[----:B------:R-:W-:Y:S02]  /*36b0*/  FMUL.FTZ R134, R143, R42 ;  /* 0x0000002a8f867220 */ /* 0x000fe40000410000 */
[C---:B------:R-:W-:Y:S02]  /*36c0*/  FMUL.FTZ R42, R130.reuse, -R106 ;  /* 0x8000006a822a7220 */ /* 0x040fe40000410000 */
[----:B------:R-:W-:-:S02]  /*36d0*/  FMUL.FTZ R133, R130, -R107 ;  /* 0x8000006b82857220 */ /* 0x000fc40000410000 */
[C---:B------:R-:W-:Y:S02]  /*36e0*/  FFMA.FTZ R42, R132.reuse, R107, -R42 ;  /* 0x0000006b842a7223 */ /* 0x040fe4000001082a */
[----:B------:R-:W-:Y:S02]  /*36f0*/  FFMA.FTZ R132, R132, R106, R133 ;  /* 0x0000006a84847223 */ /* 0x000fe40000010085 */
[----:B------:R-:W-:Y:S02]  /*3700*/  FFMA.FTZ R137, R142, R43, R134 ;  /* 0x0000002b8e897223 */ /* 0x000fe40000010086 */
[C---:B------:R-:W-:Y:S02]  /*3710*/  FMUL.FTZ R43, R143.reuse, R41 ;  /* 0x000000298f2b7220 */ /* 0x040fe40000410000 */
[----:B------:R-:W-:Y:S02]  /*3720*/  FMUL.FTZ R143, R143, R40 ;  /* 0x000000288f8f7220 */ /* 0x000fe40000410000 */
[----:B------:R-:W-:-:S02]  /*3730*/  FADD.FTZ R129, -R129, R132 ;  /* 0x0000008481817221 */ /* 0x000fc40000010100 */
[----:B------:R-:W-:Y:S02]  /*3740*/  FADD.FTZ R130, R131, R42 ;  /* 0x0000002a83827221 */ /* 0x000fe40000010000 */
[----:B------:R-:W-:Y:S02]  /*3750*/  FMUL.FTZ R132, R19, R7 ;  /* 0x0000000713847220 */ /* 0x000fe40000410000 */
[C---:B------:R-:W-:Y:S02]  /*3760*/  FFMA.FTZ R40, R142.reuse, R40, -R43 ;  /* 0x000000288e287223 */ /* 0x040fe4000001082b */
[----:B------:R-:W-:Y:S01]  /*3770*/  FFMA.FTZ R41, R142, R41, R143 ;  /* 0x000000298e297223 */ /* 0x000fe2000001008f */
[C---:B------:R-:W-:Y:S01]  /*3780*/  IADD3 R142, R109.reuse, 0x40, RZ ;  /* 0x000000406d8e7810 */ /* 0x040fe20007ffe0ff */
[----:B0-----:R-:W-:Y:S01]  /*3790*/  FADD.FTZ R42, R144, R135 ;  /* 0x00000087902a7221 */ /* 0x001fe20000010000 */
[----:B------:R-:W-:Y:S01]  /*37a0*/  IADD3 R144, R109, 0x80, RZ ;  /* 0x000000806d907810 */ /* 0x000fe20007ffe0ff */
[----:B---3--:R-:W-:Y:S01]  /*37b0*/  FADD.FTZ R43, R154, R137 ;  /* 0x000000899a2b7221 */ /* 0x008fe20000010000 */
[----:B------:R-:W-:Y:S01]  /*37c0*/  LEA.HI.SX32 R154, R48, R48, 0x1b ;  /* 0x00000030309a7211 */ /* 0x000fe200078fdaff */
[----:B------:R-:W-:Y:S01]  /*37d0*/  FMUL.FTZ R135, R16, R5 ;  /* 0x0000000510877220 */ /* 0x000fe20000410000 */
[-C--:B------:R-:W-:Y:S01]  /*37e0*/  LEA.HI.SX32 R142, R142, R109.reuse, 0x1b ;  /* 0x0000006d8e8e7211 */ /* 0x080fe200078fdaff */
[C---:B------:R-:W-:Y:S01]  /*37f0*/  FMUL.FTZ R134, R19.reuse, R130 ;  /* 0x0000008213867220 */ /* 0x040fe20000410000 */
[----:B------:R0:W-:Y:S01]  /*3800*/  @!P0 STS.128 [R10.X16+0x21b0], R40 ;  /* 0x0021b0280a008388 */ /* 0x0001e2000000cc00 */
[----:B------:R-:W-:Y:S01]  /*3810*/  FFMA.FTZ R133, R4, -R132, R105 ;  /* 0x8000008404857223 */ /* 0x000fe20000010069 */
[----:B------:R-:W-:Y:S01]  /*3820*/  LEA.HI.SX32 R144, R144, R109, 0x1b ;  /* 0x0000006d90907211 */ /* 0x000fe200078fdaff */
[----:B------:R-:W-:-:S02]  /*3830*/  FMUL.FTZ R136, R19, R129 ;  /* 0x0000008113887220 */ /* 0x000fc40000410000 */
[----:B------:R-:W-:Y:S02]  /*3840*/  FFMA.FTZ R102, R140, R149, -R102 ;  /* 0x000000958c667223 */ /* 0x000fe40000010866 */
[-C--:B------:R-:W-:Y:S02]  /*3850*/  FFMA.FTZ R131, R2, -R135.reuse, R146 ;  /* 0x8000008702837223 */ /* 0x080fe40000010092 */
[----:B------:R-:W-:Y:S02]  /*3860*/  FFMA.FTZ R132, R6, -R132, R147 ;  /* 0x8000008406847223 */ /* 0x000fe40000010093 */
[----:B------:R-:W-:Y:S02]  /*3870*/  FMUL.FTZ R137, R133, R136 ;  /* 0x0000008885897220 */ /* 0x000fe40000410000 */
[----:B------:R-:W-:Y:S02]  /*3880*/  FFMA.FTZ R135, R3, -R135, R148 ;  /* 0x8000008703877223 */ /* 0x000fe40000010094 */
[----:B------:R-:W-:-:S02]  /*3890*/  FMUL.FTZ R138, R16, R107 ;  /* 0x0000006b108a7220 */ /* 0x000fc40000410000 */
[----:B------:R-:W-:Y:S02]  /*38a0*/  FMUL.FTZ R140, R16, R106 ;  /* 0x0000006a108c7220 */ /* 0x000fe40000410000 */
[-C--:B0-----:R-:W-:Y:S02]  /*38b0*/  FMUL.FTZ R41, R133, R134.reuse ;  /* 0x0000008685297220 */ /* 0x081fe40000410000 */
[----:B------:R-:W-:Y:S02]  /*38c0*/  FFMA.FTZ R102, R120, R139, R102 ;  /* 0x0000008b78667223 */ /* 0x000fe40000010066 */
[-C--:B------:R-:W-:Y:S02]  /*38d0*/  FMUL.FTZ R139, R7, R134.reuse ;  /* 0x00000086078b7220 */ /* 0x080fe40000410000 */
[----:B------:R-:W-:Y:S02]  /*38e0*/  FFMA.FTZ R137, R132, R134, R137 ;  /* 0x0000008684897223 */ /* 0x000fe40000010089 */
[C---:B------:R-:W-:Y:S01]  /*38f0*/  FMUL.FTZ R40, R135.reuse, R140 ;  /* 0x0000008c87287220 */ /* 0x040fe20000410000 */
[----:B------:R0:W-:Y:S01]  /*3900*/  STS [R154.X4+0x420], R139 ;  /* 0x0004208b9a007388 */ /* 0x0001e20000004800 */
[----:B------:R-:W-:-:S02]  /*3910*/  FMUL.FTZ R42, R135, R138 ;  /* 0x0000008a872a7220 */ /* 0x000fc40000410000 */
[----:B------:R-:W-:Y:S02]  /*3920*/  FFMA.FTZ R41, R132, R136, -R41 ;  /* 0x0000008884297223 */ /* 0x000fe40000010829 */
[C---:B------:R-:W-:Y:S02]  /*3930*/  FMUL.FTZ R134, R17.reuse, R0 ;  /* 0x0000000011867220 */ /* 0x040fe40000410000 */
[----:B------:R-:W-:Y:S02]  /*3940*/  FMUL.FTZ R143, R17, R121 ;  /* 0x00000079118f7220 */ /* 0x000fe40000410000 */
[----:B------:R-:W-:Y:S02]  /*3950*/  FMUL.FTZ R43, R7, R136 ;  /* 0x00000088072b7220 */ /* 0x000fe40000410000 */
[C---:B------:R-:W-:Y:S02]  /*3960*/  FFMA.FTZ R40, R131.reuse, R138, R40 ;  /* 0x0000008a83287223 */ /* 0x040fe40000010028 */
[-C--:B------:R-:W-:Y:S01]  /*3970*/  FFMA.FTZ R42, R131, R140.reuse, -R42 ;  /* 0x0000008c832a7223 */ /* 0x080fe2000001082a */
[----:B------:R-:W-:Y:S01]  /*3980*/  STS [R44.X4+0x424], R43 ;  /* 0x0004242b2c007388 */ /* 0x000fe20000004800 */
[----:B------:R-:W-:-:S02]  /*3990*/  FMUL.FTZ R141, R5, R140 ;  /* 0x0000008c058d7220 */ /* 0x000fc40000410000 */
[----:B------:R-:W-:Y:S02]  /*39a0*/  FADD.FTZ R137, RZ, R137 ;  /* 0x00000089ff897221 */ /* 0x000fe40000010000 */
[----:B------:R-:W-:Y:S01]  /*39b0*/  FADD.FTZ R41, RZ, R41 ;  /* 0x00000029ff297221 */ /* 0x000fe20000010000 */
[----:B------:R1:W-:Y:S01]  /*39c0*/  STS [R44.X4+0x42c], R141 ;  /* 0x00042c8d2c007388 */ /* 0x0003e20000004800 */
[----:B------:R-:W-:Y:S02]  /*39d0*/  FFMA.FTZ R136, R126, -R134, R103 ;  /* 0x800000867e887223 */ /* 0x000fe40000010067 */
[----:B------:R-:W-:Y:S02]  /*39e0*/  FMUL.FTZ R145, R17, R119 ;  /* 0x0000007711917220 */ /* 0x000fe40000410000 */
[----:B------:R-:W-:Y:S02]  /*39f0*/  FMUL.FTZ R153, R15, R120 ;  /* 0x000000780f997220 */ /* 0x000fe40000410000 */
[----:B0-----:R-:W-:-:S02]  /*3a00*/  FMUL.FTZ R139, R5, R138 ;  /* 0x0000008a058b7220 */ /* 0x001fc40000410000 */
[----:B------:R-:W-:Y:S02]  /*3a10*/  FMUL.FTZ R151, R0, R143 ;  /* 0x0000008f00977220 */ /* 0x000fe40000410000 */
[----:B------:R-:W-:Y:S01]  /*3a20*/  FADD.FTZ R40, R137, R40 ;  /* 0x0000002889287221 */ /* 0x000fe20000010000 */
[----:B------:R-:W-:Y:S01]  /*3a30*/  STS [R44.X4+0x428], R139 ;  /* 0x0004288b2c007388 */ /* 0x000fe20000004800 */
[----:B------:R-:W-:Y:S02]  /*3a40*/  FADD.FTZ R41, R41, R42 ;  /* 0x0000002a29297221 */ /* 0x000fe40000010000 */
[----:B------:R-:W-:Y:S01]  /*3a50*/  FFMA.FTZ R137, R128, -R134, R149 ;  /* 0x8000008680897223 */ /* 0x000fe20000010095 */
[----:B------:R0:W-:Y:S01]  /*3a60*/  STS [R44.X4+0x430], R151 ;  /* 0x000430972c007388 */ /* 0x0001e20000004800 */
[----:B------:R-:W-:Y:S02]  /*3a70*/  FMUL.FTZ R42, R136, R145 ;  /* 0x00000091882a7220 */ /* 0x000fe40000410000 */
[----:B------:R-:W-:-:S02]  /*3a80*/  FFMA.FTZ R138, R122, -R153, R104 ;  /* 0x800000997a8a7223 */ /* 0x000fc40000010068 */
[----:B-1----:R-:W-:Y:S02]  /*3a90*/  FMUL.FTZ R141, R15, R125 ;  /* 0x0000007d0f8d7220 */ /* 0x002fe40000410000 */
[-C--:B------:R-:W-:Y:S02]  /*3aa0*/  FFMA.FTZ R43, R137, R143.reuse, R42 ;  /* 0x0000008f892b7223 */ /* 0x080fe4000001002a */
[----:B------:R-:W-:Y:S02]  /*3ab0*/  FMUL.FTZ R42, R136, R143 ;  /* 0x0000008f882a7220 */ /* 0x000fe40000410000 */
[----:B0-----:R-:W-:Y:S02]  /*3ac0*/  FMUL.FTZ R151, R15, R123 ;  /* 0x0000007b0f977220 */ /* 0x001fe40000410000 */
[----:B------:R-:W-:Y:S02]  /*3ad0*/  FFMA.FTZ R139, R124, -R153, R102 ;  /* 0x800000997c8b7223 */ /* 0x000fe40000010066 */
[----:B------:R-:W-:-:S02]  /*3ae0*/  FMUL.FTZ R140, R138, R141 ;  /* 0x0000008d8a8c7220 */ /* 0x000fc40000410000 */
[----:B------:R-:W-:Y:S02]  /*3af0*/  FMUL.FTZ R134, R138, R151 ;  /* 0x000000978a867220 */ /* 0x000fe40000410000 */
[----:B------:R-:W-:Y:S02]  /*3b00*/  FFMA.FTZ R42, R137, R145, -R42 ;  /* 0x00000091892a7223 */ /* 0x000fe4000001082a */
[----:B------:R-:W-:Y:S02]  /*3b10*/  FFMA.FTZ R140, R139, R151, -R140 ;  /* 0x000000978b8c7223 */ /* 0x000fe4000001088c */
[----:B------:R-:W-:Y:S02]  /*3b20*/  FMUL.FTZ R145, R0, R145 ;  /* 0x0000009100917220 */ /* 0x000fe40000410000 */
[C---:B------:R-:W-:Y:S02]  /*3b30*/  FMUL.FTZ R143, R120.reuse, R141 ;  /* 0x0000008d788f7220 */ /* 0x040fe40000410000 */
[----:B------:R-:W-:Y:S01]  /*3b40*/  FMUL.FTZ R151, R120, R151 ;  /* 0x0000009778977220 */ /* 0x000fe20000410000 */
[----:B------:R-:W-:Y:S01]  /*3b50*/  STS [R44.X4+0x434], R145 ;  /* 0x000434912c007388 */ /* 0x000fe20000004800 */
[----:B------:R-:W-:Y:S01]  /*3b60*/  FADD.FTZ R41, R41, R42 ;  /* 0x0000002a29297221 */ /* 0x000fe20000010000 */
[----:B------:R-:W-:Y:S01]  /*3b70*/  IADD3 R42, R109, 0x60, RZ ;  /* 0x000000606d2a7810 */ /* 0x000fe20007ffe0ff */
[----:B------:R-:W-:Y:S01]  /*3b80*/  FFMA.FTZ R153, R139, R141, R134 ;  /* 0x0000008d8b997223 */ /* 0x000fe20000010086 */
[----:B------:R0:W-:Y:S01]  /*3b90*/  STS [R44.X4+0x438], R143 ;  /* 0x0004388f2c007388 */ /* 0x0001e20000004800 */
[----:B------:R-:W-:-:S02]  /*3ba0*/  FADD.FTZ R40, R40, R43 ;  /* 0x0000002b28287221 */ /* 0x000fc40000010000 */
[----:B------:R-:W-:Y:S01]  /*3bb0*/  FADD.FTZ R134, R41, R140 ;  /* 0x0000008c29867221 */ /* 0x000fe20000010000 */
[----:B------:R-:W-:Y:S01]  /*3bc0*/  STS [R44.X4+0x43c], R151 ;  /* 0x00043c972c007388 */ /* 0x000fe20000004800 */
[----:B------:R-:W-:Y:S01]  /*3bd0*/  FADD.FTZ R140, R40, R153 ;  /* 0x00000099288c7221 */ /* 0x000fe20000010000 */
[----:B------:R-:W-:Y:S01]  /*3be0*/  LEA R153, R30, -R109, 0x1 ;  /* 0x8000006d1e997211 */ /* 0x000fe200078e08ff */
[C---:B------:R-:W-:Y:S01]  /*3bf0*/  FMUL.FTZ R155, R14.reuse, R147 ;  /* 0x000000930e9b7220 */ /* 0x040fe20000410000 */
[----:B------:R-:W-:Y:S01]  /*3c00*/  BAR.SYNC.DEFER_BLOCKING 0x0 ;  /* 0x0000000000007b1d */ /* 0x000fe20000010000 */
[----:B------:R-:W-:Y:S01]  /*3c10*/  IADD3 R40, R109, 0x20, RZ ;  /* 0x000000206d287810 */ /* 0x000fe20007ffe0ff */
[----:B------:R-:W-:Y:S01]  /*3c20*/  FFMA.FTZ R105, -R14, R105, -RZ ;  /* 0x000000690e697223 */ /* 0x000fe200000109ff */
[----:B------:R-:W-:Y:S01]  /*3c30*/  ISETP.GE.AND P0, PT, R153, 0x1, PT ;  /* 0x000000019900780c */ /* 0x000fe20003f06270 */
[C---:B------:R-:W-:Y:S01]  /*3c40*/  FFMA.FTZ R41, -R13.reuse, R148, -RZ ;  /* 0x000000940d297223 */ /* 0x040fe200000109ff */
[-C--:B------:R-:W-:Y:S01]  /*3c50*/  LEA.HI.SX32 R141, R40, R109.reuse, 0x1b ;  /* 0x0000006d288d7211 */ /* 0x080fe200078fdaff */
[----:B------:R-:W-:Y:S01]  /*3c60*/  FMUL.FTZ R157, R13, R146 ;  /* 0x000000920d9d7220 */ /* 0x000fe20000410000 */
[----:B0-----:R-:W-:Y:S01]  /*3c70*/  LEA.HI.SX32 R143, R42, R109, 0x1b ;  /* 0x0000006d2a8f7211 */ /* 0x001fe200078fdaff */
[----:B------:R-:W-:Y:S01]  /*3c80*/  FMUL.FTZ R159, R12, R149 ;  /* 0x000000950c9f7220 */ /* 0x000fe20000410000 */
[----:B------:R-:W-:Y:S01]  /*3c90*/  LEA.HI.SX32 R145, R150, R109, 0x1b ;  /* 0x0000006d96917211 */ /* 0x000fe200078fdaff */
[----:B------:R-:W-:-:S02]  /*3ca0*/  FFMA.FTZ R103, -R12, R103, -RZ ;  /* 0x000000670c677223 */ /* 0x000fc400000109ff */
        /* <DEDUP_REMOVED lines=10> */
[----:B------:R5:W-:Y:S04]  /*3d50*/  STS [R154.X4+0x840], R155 ;  /* 0x0008409b9a007388 */ /* 0x000be80000004800 */
[----:B------:R0:W-:Y:S04]  /*3d60*/  STS [R44.X4+0x844], R105 ;  /* 0x000844692c007388 */ /* 0x0001e80000004800 */
[----:B------:R0:W-:Y:S01]  /*3d70*/  STS [R44.X4+0x848], R157 ;  /* 0x0008489d2c007388 */ /* 0x0001e20000004800 */
[----:B-----5:R-:W-:Y:S01]  /*3d80*/  IMAD R154, R156, c[0x0][0x2b0], RZ ;  /* 0x0000ac009c9a7a24 */ /* 0x020fe200078e02ff */
[----:B------:R-:W-:-:S02]  /*3d90*/  SHF.L.U32 R155, R9, 0x2, RZ ;  /* 0x00000002099b7819 */ /* 0x000fc400000006ff */
[----:B------:R0:W-:Y:S01]  /*3da0*/  STS [R44.X4+0x84c], R41 ;  /* 0x00084c292c007388 */ /* 0x0001e20000004800 */
[----:B------:R-:W-:-:S03]  /*3db0*/  IMAD R156, R156, c[0x0][0x2d0], RZ ;  /* 0x0000b4009c9c7a24 */ /* 0x000fc600078e02ff */
[----:B------:R0:W-:Y:S04]  /*3dc0*/  STS [R44.X4+0x850], R159 ;  /* 0x0008509f2c007388 */ /* 0x0001e80000004800 */
[----:B------:R0:W-:Y:S04]  /*3dd0*/  STS [R44.X4+0x854], R103 ;  /* 0x000854672c007388 */ /* 0x0001e80000004800 */
[----:B------:R0:W-:Y:S04]  /*3de0*/  STS [R44.X4+0x858], R161 ;  /* 0x000858a12c007388 */ /* 0x0001e80000004800 */
[----:B------:R0:W-:Y:S04]  /*3df0*/  STS [R44.X4+0x85c], R43 ;  /* 0x00085c2b2c007388 */ /* 0x0001e80000004800 */
[----:B------:R-:W-:Y:S06]  /*3e00*/  BAR.SYNC.DEFER_BLOCKING 0x0 ;  /* 0x0000000000007b1d */ /* 0x000fec0000010000 */
[----:B------:R-:W-:Y:S05]  /*3e10*/  @!P0 BRA `(.L_x_13577) ;  /* 0x000002d000008947 */ /* 0x000fea0003800000 */
[----:B01234-:R-:W-:Y:S01]  /*3e20*/  IMAD R41, R18, c[0x0][0x2a0], RZ ;  /* 0x0000a80012297a24 */ /* 0x01ffe200078e02ff */
[----:B------:R-:W0:Y:S01]  /*3e30*/  LDS R157, [R47.X4+0x840] ;  /* 0x000840002f9d7984 */ /* 0x000e220000004800 */
[----:B------:R-:W-:Y:S01]  /*3e40*/  IMAD.WIDE.U32 R102, R112, c[0x0][0x2a0], RZ ;  /* 0x0000a80070667a25 */ /* 0x000fe200078e00ff */
[----:B------:R-:W-:Y:S01]  /*3e50*/  ULDC.64 UR4, c[0x0][0x298] ;  /* 0x0000a60000047ab9 */ /* 0x000fe20000000a00 */
[----:B------:R-:W-:Y:S01]  /*3e60*/  IADD3 R40, R32, -0x1, RZ ;  /* 0xffffffff20287810 */ /* 0x000fe20007ffe0ff */
[----:B------:R-:W-:Y:S01]  /*3e70*/  USHF.R.U64 UR6, UR4, 0x1, UR5 ;  /* 0x0000000104067899 */ /* 0x000fe20008001205 */
[----:B------:R-:W-:Y:S01]  /*3e80*/  IMAD R43, R112, c[0x0][0x2a4], R41 ;  /* 0x0000a900702b7a24 */ /* 0x000fe200078e0229 */
[----:B------:R-:W-:Y:S01]  /*3e90*/  USHF.R.U32.HI UR7, URZ, 0x1, UR5 ;  /* 0x000000013f077899 */ /* 0x000fe20008011605 */
[----:B------:R-:W-:Y:S01]  /*3ea0*/  IMAD R41, R18, c[0x0][0x2c0], RZ ;  /* 0x0000b00012297a24 */ /* 0x000fe200078e02ff */
[----:B------:R-:W-:Y:S01]  /*3eb0*/  SHF.L.U32 R40, R40, 0x8, RZ ;  /* 0x0000000828287819 */ /* 0x000fe200000006ff */
[----:B------:R-:W-:Y:S01]  /*3ec0*/  ULDC.64 UR4, c[0x0][0x2b8] ;  /* 0x0000ae0000047ab9 */ /* 0x000fe20000000a00 */
[----:B------:R-:W-:Y:S01]  /*3ed0*/  IADD3 R103, R43, R103, RZ ;  /* 0x000000672b677210 */ /* 0x000fe20007ffe0ff */
[----:B------:R-:W-:Y:S01]  /*3ee0*/  IMAD.WIDE.U32 R42, R112, c[0x0][0x2c0], RZ ;  /* 0x0000b000702a7a25 */ /* 0x000fe200078e00ff */
[----:B------:R-:W-:Y:S01]  /*3ef0*/  USHF.R.U32.HI UR10, URZ, 0x1, UR5 ;  /* 0x000000013f0a7899 */ /* 0x000fe20008011605 */
[----:B------:R-:W-:Y:S01]  /*3f00*/  IADD3 R104, P0, R40, R109, RZ ;  /* 0x0000006d28687210 */ /* 0x000fe20007f1e0ff */
[----:B------:R-:W-:Y:S01]  /*3f10*/  USHF.R.U64 UR4, UR4, 0x1, UR5 ;  /* 0x0000000104047899 */ /* 0x000fe20008001205 */
[----:B------:R-:W-:-:S02]  /*3f20*/  IMAD R41, R112, c[0x0][0x2c4], R41 ;  /* 0x0000b10070297a24 */ /* 0x000fc400078e0229 */
[C---:B------:R-:W-:Y:S01]  /*3f30*/  IMAD R160, R115.reuse, UR7, RZ ;  /* 0x0000000773a07c24 */ /* 0x040fe2000f8e02ff */
[----:B------:R-:W-:Y:S01]  /*3f40*/  LEA.HI.X.SX32 R105, R40, RZ, 0x1, P0 ;  /* 0x000000ff28697211 */ /* 0x000fe200000f0eff */
[----:B------:R-:W-:Y:S01]  /*3f50*/  IMAD R162, R115, UR10, RZ ;  /* 0x0000000a73a27c24 */ /* 0x000fe2000f8e02ff */
[----:B------:R-:W-:Y:S01]  /*3f60*/  IADD3 R43, R41, R43, RZ ;  /* 0x0000002b292b7210 */ /* 0x000fe20007ffe0ff */
[----:B------:R-:W-:Y:S02]  /*3f70*/  IMAD R41, R127, c[0x0][0x2b0], RZ ;  /* 0x0000ac007f297a24 */ /* 0x000fe400078e02ff */
[C---:B------:R-:W-:Y:S02]  /*3f80*/  IMAD R159, R113.reuse, UR6, R160 ;  /* 0x00000006719f7c24 */ /* 0x040fe4000f8e02a0 */
[----:B------:R-:W-:Y:S02]  /*3f90*/  IMAD R161, R113, UR4, R162 ;  /* 0x0000000471a17c24 */ /* 0x000fe4000f8e02a2 */
[----:B------:R-:W-:-:S04]  /*3fa0*/  IMAD.WIDE.U32 R102, R115, UR6, R102 ;  /* 0x0000000673667c25 */ /* 0x000fc8000f8e0066 */
[----:B------:R-:W-:Y:S01]  /*3fb0*/  IMAD.WIDE.U32 R42, R115, UR4, R42 ;  /* 0x00000004732a7c25 */ /* 0x000fe2000f8e002a */
[----:B------:R-:W-:Y:S02]  /*3fc0*/  IADD3 R159, R159, R103, RZ ;  /* 0x000000679f9f7210 */ /* 0x000fe40007ffe0ff */
[----:B------:R-:W-:Y:S01]  /*3fd0*/  LEA R163, P0, R102, c[0x0][0x318], 0x3 ;  /* 0x0000c60066a37a11 */ /* 0x000fe200078018ff */
[----:B------:R-:W-:Y:S01]  /*3fe0*/  IMAD R165, R127, c[0x0][0x2d0], RZ ;  /* 0x0000b4007fa57a24 */ /* 0x000fe200078e02ff */
[----:B------:R-:W-:Y:S01]  /*3ff0*/  IADD3 R161, R161, R43, RZ ;  /* 0x0000002ba1a17210 */ /* 0x000fe20007ffe0ff */
[----:B------:R-:W-:Y:S01]  /*4000*/  IMAD R127, R10, c[0x0][0x2b4], R41 ;  /* 0x0000ad000a7f7a24 */ /* 0x000fe200078e0229 */
[----:B------:R-:W-:Y:S01]  /*4010*/  LEA R43, P1, R42, c[0x0][0x320], 0x3 ;  /* 0x0000c8002a2b7a11 */ /* 0x000fe200078218ff */
[----:B------:R-:W-:Y:S01]  /*4020*/  IMAD.WIDE.U32 R40, R10, c[0x0][0x2b0], R104 ;  /* 0x0000ac000a287a25 */ /* 0x000fe200078e0068 */
[----:B------:R-:W-:Y:S02]  /*4030*/  LEA.HI.X R159, R102, c[0x0][0x31c], R159, 0x3, P0 ;  /* 0x0000c700669f7a11 */ /* 0x000fe400000f1c9f */
[----:B------:R-:W-:Y:S01]  /*4040*/  LEA.HI.X R161, R42, c[0x0][0x324], R161, 0x3, P1 ;  /* 0x0000c9002aa17a11 */ /* 0x000fe200008f1ca1 */
[C---:B------:R-:W-:Y:S01]  /*4050*/  IMAD R103, R10.reuse, c[0x0][0x2d4], R165 ;  /* 0x0000b5000a677a24 */ /* 0x040fe200078e02a5 */
        /* <DEDUP_REMOVED lines=8> */
[----:B0-----:R1:W-:Y:S02]  /*40e0*/  RED.E.ADD.F32.FTZ.RN.STRONG.GPU [R42.64], R157 ;  /* 0x0000009d2a00798e */ /* 0x0013e4000c10e788 */
.L_x_13577:
[----:B01234-:R-:W-:Y:S05]  /*40f0*/  BSYNC B0 ;  /* 0x0000000000007941 */ /* 0x01ffea0003800000 */
.L_x_13576:
[----:B------:R-:W0:Y:S01]  /*4100*/  LDS R141, [R141.X4+0x8c0] ;  /* 0x0008c0008d8d7984 */ /* 0x000e220000004800 */
[----:B------:R-:W-:Y:S01]  /*4110*/  ISETP.GE.AND P6, PT, R153, 0x21, PT ;  /* 0x000000219900780c */ /* 0x000fe20003fc6270 */
[----:B------:R-:W-:Y:S01]  /*4120*/  BSSY B0, `(.L_x_13578) ;  /* 0x0000010000007945 */ /* 0x000fe20003800000 */
[----:B------:R-:W-:Y:S01]  /*4130*/  IMAD R103, R155, c[0x0][0x2b4], R154 ;  /* 0x0000ad009b677a24 */ /* 0x000fe200078e029a */
[----:B------:R-:W-:Y:S01]  /*4140*/  ISETP.GE.AND P0, PT, R153, 0x41, PT ;  /* 0x000000419900780c */ /* 0x000fe20003f06270 */
[----:B------:R-:W-:Y:S01]  /*4150*/  IMAD R105, R155, c[0x0][0x2d4], R156 ;  /* 0x0000b5009b697a24 */ /* 0x000fe200078e029c */
[----:B------:R-:W-:-:S02]  /*4160*/  ISETP.GE.AND P1, PT, R153, 0x61, PT ;  /* 0x000000619900780c */ /* 0x000fc40003f26270 */
[C---:B------:R-:W-:Y:S02]  /*4170*/  ISETP.GE.AND P2, PT, R153.reuse, 0x81, PT ;  /* 0x000000819900780c */ /* 0x040fe40003f46270 */
[C---:B------:R-:W-:Y:S02]  /*4180*/  ISETP.GE.AND P3, PT, R153.reuse, 0xa1, PT ;  /* 0x000000a19900780c */ /* 0x040fe40003f66270 */
[C---:B------:R-:W-:Y:S02]  /*4190*/  ISETP.GE.AND P4, PT, R153.reuse, 0xc1, PT ;  /* 0x000000c19900780c */ /* 0x040fe40003f86270 */
[----:B------:R-:W-:Y:S01]  /*41a0*/  ISETP.GE.AND P5, PT, R153, 0xe1, PT ;  /* 0x000000e19900780c */ /* 0x000fe20003fa6270 */
[----:B------:R-:W-:Y:S07]  /*41b0*/  @!P6 BRA `(.L_x_13579) ;  /* 0x000000600000e947 */ /* 0x000fee0003800000 */
[----:B------:R-:W-:-:S04]  /*41c0*/  IMAD.WIDE.U32 R42, R155, c[0x0][0x2b0], R90 ;  /* 0x0000ac009b2a7a25 */ /* 0x000fc800078e005a */
[----:B------:R-:W-:Y:S01]  /*41d0*/  IMAD.WIDE.U32 R40, R155, c[0x0][0x2d0], R76 ;  /* 0x0000b4009b287a25 */ /* 0x000fe200078e004c */
[----:B------:R-:W-:-:S04]  /*41e0*/  IADD3 R43, R43, R103, RZ ;  /* 0x000000672b2b7210 */ /* 0x000fc80007ffe0ff */
[----:B------:R-:W-:Y:S01]  /*41f0*/  IADD3 R41, R41, R105, RZ ;  /* 0x0000006929297210 */ /* 0x000fe20007ffe0ff */
[----:B------:R1:W-:Y:S04]  /*4200*/  RED.E.ADD.F32.FTZ.RN.STRONG.GPU [R42.64], R146 ;  /* 0x000000922a00798e */ /* 0x0003e8000c10e788 */
[----:B0-----:R1:W-:Y:S02]  /*4210*/  RED.E.ADD.F32.FTZ.RN.STRONG.GPU [R40.64], R141 ;  /* 0x0000008d2800798e */ /* 0x0013e4000c10e788 */
.L_x_13579:
[----:B------:R-:W-:Y:S05]  /*4220*/  BSYNC B0 ;  /* 0x0000000000007941 */ /* 0x000fea0003800000 */
.L_x_13578:
[----:B------:R2:W3:Y:S01]  /*4230*/  LDS R127, [R142.X4+0x940] ;  /* 0x000940008e7f7984 */ /* 0x0004e20000004800 */
[----:B------:R-:W-:Y:S01]  /*4240*/  BSSY B0, `(.L_x_13580) ;  /* 0x0000008000007945 */ /* 0x000fe20003800000 */
[----:B------:R-:W-:Y:S05]  /*4250*/  @!P0 BRA `(.L_x_13581) ;  /* 0x0000006000008947 */ /* 0x000fea0003800000 */
[----:B-1----:R-:W-:-:S04]  /*4260*/  IMAD.WIDE.U32 R42, R155, c[0x0][0x2b0], R88 ;  /* 0x0000ac009b2a7a25 */ /* 0x002fc800078e0058 */
[----:B------:R-:W-:Y:S01]  /*4270*/  IMAD.WIDE.U32 R40, R155, c[0x0][0x2d0], R74 ;  /* 0x0000b4009b287a25 */ /* 0x000fe200078e004a */
[----:B------:R-:W-:-:S04]  /*4280*/  IADD3 R43, R103, R43, RZ ;  /* 0x0000002b672b7210 */ /* 0x000fc80007ffe0ff */
[----:B------:R-:W-:Y:S01]  /*4290*/  IADD3 R41, R105, R41, RZ ;  /* 0x0000002969297210 */ /* 0x000fe20007ffe0ff */
[----:B------:R1:W-:Y:S04]  /*42a0*/  RED.E.ADD.F32.FTZ.RN.STRONG.GPU [R42.64], R147 ;  /* 0x000000932a00798e */ /* 0x0003e8000c10e788 */
[----:B---3--:R1:W-:Y:S02]  /*42b0*/  RED.E.ADD.F32.FTZ.RN.STRONG.GPU [R40.64], R127 ;  /* 0x0000007f2800798e */ /* 0x0083e4000c10e788 */
.L_x_13581:
[----:B------:R-:W-:Y:S05]  /*42c0*/  BSYNC B0 ;  /* 0x0000000000007941 */ /* 0x000fea0003800000 */
.L_x_13580:
[----:B------:R-:W4:Y:S01]  /*42d0*/  LDS R143, [R143.X4+0x9c0] ;  /* 0x0009c0008f8f7984 */ /* 0x000f220000004800 */
[----:B------:R-:W-:Y:S01]  /*42e0*/  BSSY B0, `(.L_x_13582) ;  /* 0x0000008000007945 */ /* 0x000fe20003800000 */
[----:B------:R-:W-:Y:S05]  /*42f0*/  @!P1 BRA `(.L_x_13583) ;  /* 0x0000006000009947 */ /* 0x000fea0003800000 */
[----:B-1----:R-:W-:-:S04]  /*4300*/  IMAD.WIDE.U32 R42, R155, c[0x0][0x2b0], R86 ;  /* 0x0000ac009b2a7a25 */ /* 0x002fc800078e0056 */
[----:B------:R-:W-:Y:S01]  /*4310*/  IMAD.WIDE.U32 R40, R155, c[0x0][0x2d0], R72 ;  /* 0x0000b4009b287a25 */ /* 0x000fe200078e0048 */
[----:B------:R-:W-:-:S04]  /*4320*/  IADD3 R43, R103, R43, RZ ;  /* 0x0000002b672b7210 */ /* 0x000fc80007ffe0ff */
[----:B------:R-:W-:Y:S01]  /*4330*/  IADD3 R41, R105, R41, RZ ;  /* 0x0000002969297210 */ /* 0x000fe20007ffe0ff */
[----:B------:R1:W-:Y:S04]  /*4340*/  RED.E.ADD.F32.FTZ.RN.STRONG.GPU [R42.64], R148 ;  /* 0x000000942a00798e */ /* 0x0003e8000c10e788 */
[----:B----4-:R1:W-:Y:S02]  /*4350*/  RED.E.ADD.F32.FTZ.RN.STRONG.GPU [R40.64], R143 ;  /* 0x0000008f2800798e */ /* 0x0103e4000c10e788 */
.L_x_13583:
[----:B------:R-:W-:Y:S05]  /*4360*/  BSYNC B0 ;  /* 0x0000000000007941 */ /* 0x000fea0003800000 */
.L_x_13582:
[----:B-1-3--:R1:W3:Y:S01]  /*4370*/  LDS R127, [R144.X4+0xa40] ;  /* 0x000a4000907f7984 */ /* 0x00a2e20000004800 */
[----:B------:R-:W-:Y:S01]  /*4380*/  BSSY B0, `(.L_x_13584) ;  /* 0x0000008000007945 */ /* 0x000fe20003800000 */
[----:B------:R-:W-:Y:S05]  /*4390*/  @!P2 BRA `(.L_x_13585) ;  /* 0x000000600000a947 */ /* 0x000fea0003800000 */
[----:B------:R-:W-:-:S04]  /*43a0*/  IMAD.WIDE.U32 R42, R155, c[0x0][0x2b0], R84 ;  /* 0x0000ac009b2a7a25 */ /* 0x000fc800078e0054 */
[----:B------:R-:W-:Y:S01]  /*43b0*/  IMAD.WIDE.U32 R40, R155, c[0x0][0x2d0], R70 ;  /* 0x0000b4009b287a25 */ /* 0x000fe200078e0046 */
[----:B------:R-:W-:-:S04]  /*43c0*/  IADD3 R43, R103, R43, RZ ;  /* 0x0000002b672b7210 */ /* 0x000fc80007ffe0ff */
[----:B------:R-:W-:Y:S01]  /*43d0*/  IADD3 R41, R105, R41, RZ ;  /* 0x0000002969297210 */ /* 0x000fe20007ffe0ff */
[----:B------:R1:W-:Y:S04]  /*43e0*/  RED.E.ADD.F32.FTZ.RN.STRONG.GPU [R42.64], R149 ;  /* 0x000000952a00798e */ /* 0x0003e8000c10e788 */
[----:B---3--:R1:W-:Y:S02]  /*43f0*/  RED.E.ADD.F32.FTZ.RN.STRONG.GPU [R40.64], R127 ;  /* 0x0000007f2800798e */ /* 0x0083e4000c10e788 */
.L_x_13585:
[----:B------:R-:W-:Y:S05]  /*4400*/  BSYNC B0 ;  /* 0x0000000000007941 */ /* 0x000fea0003800000 */
.L_x_13584:
[----:B------:R-:W1:Y:S01]  /*4410*/  LDS R145, [R145.X4+0xac0] ;  /* 0x000ac00091917984 */ /* 0x000e620000004800 */
[----:B------:R-:W-:Y:S01]  /*4420*/  BSSY B0, `(.L_x_13586) ;  /* 0x0000008000007945 */ /* 0x000fe20003800000 */
[----:B------:R-:W-:Y:S05]  /*4430*/  @!P3 BRA `(.L_x_13587) ;  /* 0x000000600000b947 */ /* 0x000fea0003800000 */
[----:B-1----:R-:W-:-:S04]  /*4440*/  IMAD.WIDE.U32 R42, R155, c[0x0][0x2b0], R82 ;  /* 0x0000ac009b2a7a25 */ /* 0x002fc800078e0052 */
[----:B------:R-:W-:Y:S01]  /*4450*/  IMAD.WIDE.U32 R40, R155, c[0x0][0x2d0], R68 ;  /* 0x0000b4009b287a25 */ /* 0x000fe200078e0044 */
[----:B------:R-:W-:-:S04]  /*4460*/  IADD3 R43, R103, R43, RZ ;  /* 0x0000002b672b7210 */ /* 0x000fc80007ffe0ff */
[----:B------:R-:W-:Y:S01]  /*4470*/  IADD3 R41, R105, R41, RZ ;  /* 0x0000002969297210 */ /* 0x000fe20007ffe0ff */
[----:B------:R1:W-:Y:S04]  /*4480*/  RED.E.ADD.F32.FTZ.RN.STRONG.GPU [R42.64], R150 ;  /* 0x000000962a00798e */ /* 0x0003e8000c10e788 */
[----:B------:R1:W-:Y:S02]  /*4490*/  RED.E.ADD.F32.FTZ.RN.STRONG.GPU [R40.64], R145 ;  /* 0x000000912800798e */ /* 0x0003e4000c10e788 */
.L_x_13587:
[----:B------:R-:W-:Y:S05]  /*44a0*/  BSYNC B0 ;  /* 0x0000000000007941 */ /* 0x000fea0003800000 */
.L_x_13586:
        /* <DEDUP_REMOVED lines=9> */
.L_x_13589:
[----:B------:R-:W-:Y:S05]  /*4540*/  BSYNC B0 ;  /* 0x0000000000007941 */ /* 0x000fea0003800000 */
.L_x_13588:
        /* <DEDUP_REMOVED lines=9> */
.L_x_13591:
[----:B------:R-:W-:Y:S05]  /*45e0*/  BSYNC B0 ;  /* 0x0000000000007941 */ /* 0x000fea0003800000 */
.L_x_13590:
[----:B-1----:R-:W1:Y:S01]  /*45f0*/  SHFL.DOWN PT, R41, R140, 0x1, 0x1f ;  /* 0x08201f008c297f89 */ /* 0x002e6200000e0000 */
[C---:B------:R-:W-:Y:S01]  /*4600*/  ISETP.GT.AND P0, PT, R52.reuse, 0x1e, PT ;  /* 0x0000001e3400780c */ /* 0x040fe20003f04270 */
[----:B------:R-:W-:Y:S01]  /*4610*/  FMUL.FTZ R40, R63, R123 ;  /* 0x0000007b3f287220 */ /* 0x000fe20000410000 */
[----:B------:R-:W-:Y:S01]  /*4620*/  ISETP.NE.AND P1, PT, R52, RZ, PT ;  /* 0x000000ff3400720c */ /* 0x000fe20003f25270 */
[----:B------:R-:W5:Y:S01]  /*4630*/  SHFL.DOWN PT, R43, R134, 0x1, 0x1f ;  /* 0x08201f00862b7f89 */ /* 0x000f6200000e0000 */
[----:B------:R-:W-:Y:S01]  /*4640*/  FMUL.FTZ R126, R126, R119 ;  /* 0x000000777e7e7220 */ /* 0x000fe20000410000 */
[----:B------:R-:W-:Y:S01]  /*4650*/  ISETP.NE.AND P2, PT, R109, RZ, PT ;  /* 0x000000ff6d00720c */ /* 0x000fe20003f45270 */
[----:B------:R-:W-:Y:S01]  /*4660*/  FFMA.FTZ R40, R62, R125, R40 ;  /* 0x0000007d3e287223 */ /* 0x000fe20000010028 */
[----:B------:R-:W-:Y:S01]  /*4670*/  BSSY B0, `(.L_x_13592) ;  /* 0x000004b000007945 */ /* 0x000fe20003800000 */
[----:B------:R-:W-:-:S02]  /*4680*/  FMUL.FTZ R3, R3, R106 ;  /* 0x0000006a03037220 */ /* 0x000fc40000410000 */
[----:B------:R-:W-:Y:S02]  /*4690*/  FMUL.FTZ R122, R122, R123 ;  /* 0x0000007b7a7a7220 */ /* 0x000fe40000410000 */
[----:B------:R-:W-:-:S04]  /*46a0*/  FFMA.FTZ R2, R2, R107, R3 ;  /* 0x0000006b02027223 */ /* 0x000fc80000010003 */
[----:B------:R-:W-:Y:S02]  /*46b0*/  FFMA.FTZ R23, R16, R2, R23 ;  /* 0x0000000210177223 */ /* 0x000fe40000010017 */
[----:B-1----:R-:W-:Y:S02]  /*46c0*/  @!P0 FADD.FTZ R140, R140, R41 ;  /* 0x000000298c8c8221 */ /* 0x002fe40000010000 */
[----:B-----5:R-:W-:-:S03]  /*46d0*/  @!P0 FADD.FTZ R134, R134, R43 ;  /* 0x0000002b86868221 */ /* 0x020fc60000010000 */
[----:B------:R-:W1:Y:S01]  /*46e0*/  SHFL.DOWN PT, R41, R140, 0x2, 0x1f ;  /* 0x08401f008c297f89 */ /* 0x000e6200000e0000 */
[----:B------:R-:W-:-:S03]  /*46f0*/  ISETP.GT.AND P0, PT, R52, 0x1d, PT ;  /* 0x0000001d3400780c */ /* 0x000fc60003f04270 */
[----:B------:R-:W5:Y:S10]  /*4700*/  SHFL.DOWN PT, R43, R134, 0x2, 0x1f ;  /* 0x08401f00862b7f89 */ /* 0x000f7400000e0000 */
[----:B-1----:R-:W-:-:S02]  /*4710*/  @!P0 FADD.FTZ R140, R140, R41 ;  /* 0x000000298c8c8221 */ /* 0x002fc40000010000 */
[----:B-----5:R-:W-:-:S03]  /*4720*/  @!P0 FADD.FTZ R134, R134, R43 ;  /* 0x0000002b86868221 */ /* 0x020fc60000010000 */
[----:B------:R-:W1:Y:S01]  /*4730*/  SHFL.DOWN PT, R41, R140, 0x4, 0x1f ;  /* 0x08801f008c297f89 */ /* 0x000e6200000e0000 */
[----:B------:R-:W-:-:S03]  /*4740*/  ISETP.GT.AND P0, PT, R52, 0x1b, PT ;  /* 0x0000001b3400780c */ /* 0x000fc60003f04270 */
[----:B------:R-:W5:Y:S10]  /*4750*/  SHFL.DOWN PT, R43, R134, 0x4, 0x1f ;  /* 0x08801f00862b7f89 */ /* 0x000f7400000e0000 */
[----:B-1----:R-:W-:-:S02]  /*4760*/  @!P0 FADD.FTZ R140, R140, R41 ;  /* 0x000000298c8c8221 */ /* 0x002fc40000010000 */
[----:B------:R-:W-:Y:S02]  /*4770*/  FMUL.FTZ R41, R63, R125 ;  /* 0x0000007d3f297220 */ /* 0x000fe40000410000 */
[----:B-----5:R-:W-:Y:S01]  /*4780*/  @!P0 FADD.FTZ R134, R134, R43 ;  /* 0x0000002b86868221 */ /* 0x020fe20000010000 */
[----:B------:R-:W-:Y:S01]  /*4790*/  ISETP.GT.AND P0, PT, R52, 0x17, PT ;  /* 0x000000173400780c */ /* 0x000fe20003f04270 */
[----:B------:R-:W1:Y:S01]  /*47a0*/  SHFL.DOWN PT, R43, R140, 0x8, 0x1f ;  /* 0x09001f008c2b7f89 */ /* 0x000e6200000e0000 */
[----:B------:R-:W-:Y:S02]  /*47b0*/  FFMA.FTZ R41, R62, R123, -R41 ;  /* 0x0000007b3e297223 */ /* 0x000fe40000010829 */
[----:B------:R-:W-:Y:S01]  /*47c0*/  FFMA.FTZ R125, R124, R125, R122 ;  /* 0x0000007d7c7d7223 */ /* 0x000fe2000001007a */
[----:B------:R-:W5:Y:S01]  /*47d0*/  SHFL.DOWN PT, R103, R134, 0x8, 0x1f ;  /* 0x09001f0086677f89 */ /* 0x000f6200000e0000 */
[----:B------:R-:W-:Y:S02]  /*47e0*/  FMUL.FTZ R41, R138, R41 ;  /* 0x000000298a297220 */ /* 0x000fe40000410000 */
[----:B------:R-:W-:-:S02]  /*47f0*/  FFMA.FTZ R20, R15, R125, R20 ;  /* 0x0000007d0f147223 */ /* 0x000fc40000010014 */
[----:B------:R-:W-:Y:S02]  /*4800*/  FFMA.FTZ R139, R139, R40, R41 ;  /* 0x000000288b8b7223 */ /* 0x000fe40000010029 */
[C---:B------:R-:W-:Y:S02]  /*4810*/  FMUL.FTZ R41, R63.reuse, R121 ;  /* 0x000000793f297220 */ /* 0x040fe40000410000 */
[-C--:B------:R-:W-:Y:S02]  /*4820*/  FMUL.FTZ R40, R63, R119.reuse ;  /* 0x000000773f287220 */ /* 0x080fe40000410000 */
[C---:B------:R-:W-:Y:S02]  /*4830*/  FFMA.FTZ R119, R62.reuse, R119, -R41 ;  /* 0x000000773e777223 */ /* 0x040fe40000010829 */
[----:B------:R-:W-:Y:S02]  /*4840*/  FFMA.FTZ R42, R62, R121, R40 ;  /* 0x000000793e2a7223 */ /* 0x000fe40000010028 */
[----:B------:R-:W-:-:S02]  /*4850*/  FMUL.FTZ R119, R136, R119 ;  /* 0x0000007788777220 */ /* 0x000fc40000410000 */
[----:B------:R-:W-:Y:S02]  /*4860*/  FMUL.FTZ R41, R63, R107 ;  /* 0x0000006b3f297220 */ /* 0x000fe40000410000 */
[----:B------:R-:W-:Y:S02]  /*4870*/  FFMA.FTZ R119, R137, R42, R119 ;  /* 0x0000002a89777223 */ /* 0x000fe40000010077 */
[----:B-1----:R-:W-:Y:S02]  /*4880*/  @!P0 FADD.FTZ R140, R140, R43 ;  /* 0x0000002b8c8c8221 */ /* 0x002fe40000010000 */
[----:B------:R-:W-:Y:S02]  /*4890*/  FMUL.FTZ R42, R63, R130 ;  /* 0x000000823f2a7220 */ /* 0x000fe40000410000 */
[----:B-----5:R-:W-:Y:S01]  /*48a0*/  @!P0 FADD.FTZ R134, R134, R103 ;  /* 0x0000006786868221 */ /* 0x020fe20000010000 */
[----:B------:R-:W-:Y:S01]  /*48b0*/  ISETP.GT.AND P0, PT, R52, 0xf, PT ;  /* 0x0000000f3400780c */ /* 0x000fe20003f04270 */
[----:B------:R-:W1:Y:S01]  /*48c0*/  SHFL.DOWN PT, R103, R140, 0x10, 0x1f ;  /* 0x0a001f008c677f89 */ /* 0x000e6200000e0000 */
[----:B------:R-:W-:-:S02]  /*48d0*/  FFMA.FTZ R40, R62, R106, -R41 ;  /* 0x0000006a3e287223 */ /* 0x000fc40000010829 */
[C---:B------:R-:W-:Y:S01]  /*48e0*/  FMUL.FTZ R106, R63.reuse, R106 ;  /* 0x0000006a3f6a7220 */ /* 0x040fe20000410000 */
[----:B------:R-:W5:Y:S01]  /*48f0*/  SHFL.DOWN PT, R105, R134, 0x10, 0x1f ;  /* 0x0a001f0086697f89 */ /* 0x000f6200000e0000 */
[-C--:B------:R-:W-:Y:S02]  /*4900*/  FMUL.FTZ R63, R63, R129.reuse ;  /* 0x000000813f3f7220 */ /* 0x080fe40000410000 */
[-C--:B------:R-:W-:Y:S02]  /*4910*/  FFMA.FTZ R42, R62, R129.reuse, -R42 ;  /* 0x000000813e2a7223 */ /* 0x080fe4000001082a */
[----:B------:R-:W-:Y:S02]  /*4920*/  FMUL.FTZ R135, R135, R40 ;  /* 0x0000002887877220 */ /* 0x000fe40000410000 */
[----:B------:R-:W-:Y:S02]  /*4930*/  FMUL.FTZ R129, R4, R129 ;  /* 0x0000008104817220 */ /* 0x000fe40000410000 */
[----:B------:R-:W-:-:S02]  /*4940*/  FFMA.FTZ R106, R62, R107, R106 ;  /* 0x0000006b3e6a7223 */ /* 0x000fc4000001006a */
[----:B------:R-:W-:Y:S02]  /*4950*/  FFMA.FTZ R63, R62, R130, R63 ;  /* 0x000000823e3f7223 */ /* 0x000fe4000001003f */
[----:B------:R-:W-:Y:S02]  /*4960*/  FMUL.FTZ R42, R133, R42 ;  /* 0x0000002a852a7220 */ /* 0x000fe40000410000 */
[----:B------:R-:W-:Y:S02]  /*4970*/  FFMA.FTZ R43, R128, R121, R126 ;  /* 0x00000079802b7223 */ /* 0x000fe4000001007e */
[----:B------:R-:W-:Y:S02]  /*4980*/  FFMA.FTZ R106, R131, R106, R135 ;  /* 0x0000006a836a7223 */ /* 0x000fe40000010087 */
[----:B------:R-:W-:Y:S02]  /*4990*/  FFMA.FTZ R6, R6, R130, R129 ;  /* 0x0000008206067223 */ /* 0x000fe40000010081 */
[----:B-1----:R-:W-:-:S02]  /*49a0*/  @!P0 FADD.FTZ R140, R140, R103 ;  /* 0x000000678c8c8221 */ /* 0x002fc40000010000 */
[----:B------:R-:W-:Y:S02]  /*49b0*/  FFMA.FTZ R42, R132, R63, R42 ;  /* 0x0000003f842a7223 */ /* 0x000fe4000001002a */
[----:B-----5:R-:W-:Y:S01]  /*49c0*/  @!P0 FADD.FTZ R134, R134, R105 ;  /* 0x0000006986868221 */ /* 0x020fe20000010000 */
[----:B------:R-:W-:Y:S01]  /*49d0*/  MOV R40, R140 ;  /* 0x0000008c00287202 */ /* 0x000fe20000000f00 */
[----:B------:R-:W-:Y:S02]  /*49e0*/  FFMA.FTZ R139, R120, R125, R139 ;  /* 0x0000007d788b7223 */ /* 0x000fe4000001008b */
[----:B------:R-:W-:Y:S01]  /*49f0*/  FFMA.FTZ R0, R0, R43, R119 ;  /* 0x0000002b00007223 */ /* 0x000fe20000010077 */
[----:B------:R-:W-:Y:S01]  /*4a00*/  MOV R41, R134 ;  /* 0x0000008600297202 */ /* 0x000fe20000000f00 */
[----:B------:R-:W-:Y:S02]  /*4a10*/  FFMA.FTZ R5, R5, R2, R106 ;  /* 0x0000000205057223 */ /* 0x000fe4000001006a */
[----:B------:R-:W-:-:S02]  /*4a20*/  FFMA.FTZ R42, R7, R6, R42 ;  /* 0x00000006072a7223 */ /* 0x000fc4000001002a */
[----:B------:R1:W-:Y:S01]  /*4a30*/  @!P1 STS.64 [0xc68], R40 ;  /* 0x000c6828ff009388 */ /* 0x0003e20000000a00 */
        /* <DEDUP_REMOVED lines=14> */
.L_x_13593:
[----:B-1----:R-:W-:Y:S05]  /*4b20*/  BSYNC B0 ;  /* 0x0000000000007941 */ /* 0x002fea0003800000 */
.L_x_13592:
[----:B------:R-:W-:Y:S02]  /*4b30*/  IADD3 R10, R10, 0x1, RZ ;  /* 0x000000010a0a7810 */ /* 0x000fe40007ffe0ff */
[----:B------:R-:W-:Y:S02]  /*4b40*/  IADD3 R9, P1, R9, 0x1, RZ ;  /* 0x0000000109097810 */ /* 0x000fe40007f3e0ff */
[----:B------:R-:W-:Y:S02]  /*4b50*/  ISETP.GE.AND P0, PT, R10, c[0x0][0x16c], PT ;  /* 0x00005b000a007a0c */ /* 0x000fe40003f06270 */
[----:B------:R-:W-:-:S11]  /*4b60*/  IADD3.X R8, RZ, R8, RZ, P1, !PT ;  /* 0x00000008ff087210 */ /* 0x000fd60000ffe4ff */
[----:B------:R-:W-:Y:S01]  /*4b70*/  @P0 CALL.REL.NOINC `(.L_x_13563) ;  /* 0x0000001000000944 */ /* 0x000fe20003c00000 */
[----:B------:R-:W-:Y:S05]  /*4b80*/  BRA `(.L_x_13594) ;  /* 0xffffc8f000007947 */ /* 0x000fea000383ffff */
.L_x_13563:
[----:B------:R-:W-:Y:S01]  /*4b90*/  BAR.SYNC.DEFER_BLOCKING 0x0 ;  /* 0x0000000000007b1d */ /* 0x000fe20000010000 */
[----:B------:R-:W-:Y:S01]  /*4ba0*/  ISETP.NE.AND P3, PT, R109, RZ, PT ;  /* 0x000000ff6d00720c */ /* 0x000fe20003f65270 */
[----:B------:R-:W-:Y:S01]  /*4bb0*/  IMAD R6, R113, c[0x0][0x2d8], RZ ;  /* 0x0000b60071067a24 */ /* 0x000fe200078e02ff */
[----:B------:R-:W-:Y:S01]  /*4bc0*/  F2FP.BF16.PACK_AB R4, R23, R24 ;  /* 0x000000181704723e */ /* 0x000fe200000010ff */
[C---:B------:R-:W-:Y:S01]  /*4bd0*/  IMAD.WIDE.U32 R2, R115.reuse, c[0x0][0x2d8], RZ ;  /* 0x0000b60073027a25 */ /* 0x040fe200078e00ff */
[----:B------:R-:W-:Y:S01]  /*4be0*/  F2FP.BF16.PACK_AB R5, R20, R22 ;  /* 0x000000161405723e */ /* 0x000fe200000010ff */
[----:B------:R-:W-:Y:S01]  /*4bf0*/  BSSY B0, `(.L_x_13595) ;  /* 0x000002d000007945 */ /* 0x000fe20003800000 */
[----:B------:R-:W-:Y:S01]  /*4c00*/  SHF.L.U32 R12, R52, 0x1, RZ ;  /* 0x00000001340c7819 */ /* 0x000fe200000006ff */
[----:B------:R-:W-:Y:S01]  /*4c10*/  IMAD R7, R115, c[0x0][0x2dc], R6 ;  /* 0x0000b70073077a24 */ /* 0x000fe200078e0206 */
[----:B------:R-:W-:Y:S02]  /*4c20*/  IADD3 R41, R50, -c[0x0][0x174], RZ ;  /* 0x80005d0032297a10 */ /* 0x000fe40007ffe0ff */
[----:B------:R-:W-:-:S02]  /*4c30*/  LOP3.LUT R63, R51, 0x20, RZ, 0xfc, !PT ;  /* 0x00000020333f7812 */ /* 0x000fc400078efcff */
[----:B------:R-:W-:Y:S01]  /*4c40*/  IADD3 R3, R3, R7, RZ ;  /* 0x0000000703037210 */ /* 0x000fe20007ffe0ff */
[----:B------:R-:W-:Y:S01]  /*4c50*/  IMAD R41, R41, -0x80, RZ ;  /* 0xffffff8029297824 */ /* 0x000fe200078e02ff */
[C---:B------:R-:W-:Y:S02]  /*4c60*/  LOP3.LUT R65, R51.reuse, 0x40, RZ, 0xfc, !PT ;  /* 0x0000004033417812 */ /* 0x040fe400078efcff */
[C---:B------:R-:W-:Y:S01]  /*4c70*/  LOP3.LUT R67, R51.reuse, 0x60, RZ, 0xfc, !PT ;  /* 0x0000006033437812 */ /* 0x040fe200078efcff */
[----:B------:R-:W-:Y:S01]  /*4c80*/  IMAD.WIDE.U32 R2, R118, c[0x0][0x2e0], R2 ;  /* 0x0000b80076027a25 */ /* 0x000fe200078e0002 */
[----:B------:R-:W-:Y:S02]  /*4c90*/  SHF.R.S32.HI R43, RZ, 0x1f, R41 ;  /* 0x0000001fff2b7819 */ /* 0x000fe40000011429 */
[----:B------:R-:W-:Y:S02]  /*4ca0*/  SHF.R.S32.HI R10, RZ, 0x1f, R51 ;  /* 0x0000001fff0a7819 */ /* 0x000fe40000011433 */
[----:B------:R-:W-:Y:S01]  /*4cb0*/  LEA R9, P5, R51, c[0x0][0x330], 0x1 ;  /* 0x0000cc0033097a11 */ /* 0x000fe200078a08ff */
[----:B------:R1:W-:Y:S01]  /*4cc0*/  STS.64 [R29], R4 ;  /* 0x000000041d007388 */ /* 0x0003e20000000a00 */
[----:B------:R-:W-:-:S06]  /*4cd0*/  NOP ;  /* 0x0000000000007918 */ /* 0x000fcc0000000000 */
[----:B------:R-:W-:Y:S04]  /*4ce0*/  LDS.U16 R11, [R12] ;  /* 0x000000000c0b7984 */ /* 0x000fe80000000400 */
[----:B------:R-:W-:Y:S01]  /*4cf0*/  LDS.U16 R13, [R12+0x40] ;  /* 0x000040000c0d7984 */ /* 0x000fe20000000400 */
[----:B-1----:R-:W-:Y:S01]  /*4d00*/  IMAD R5, R117, c[0x0][0x2e0], RZ ;  /* 0x0000b80075057a24 */ /* 0x002fe200078e02ff */
[----:B------:R-:W-:Y:S02]  /*4d10*/  IADD3 R4, P0, R41, R2, RZ ;  /* 0x0000000229047210 */ /* 0x000fe40007f1e0ff */
[----:B------:R-:W-:Y:S01]  /*4d20*/  LDS.U16 R15, [R12+0x80] ;  /* 0x000080000c0f7984 */ /* 0x000fe20000000400 */
[----:B------:R-:W-:Y:S01]  /*4d30*/  IMAD R5, R118, c[0x0][0x2e4], R5 ;  /* 0x0000b90076057a24 */ /* 0x000fe200078e0205 */
[----:B------:R-:W-:-:S02]  /*4d40*/  LEA R8, P6, R4, R9, 0x1 ;  /* 0x0000000904087211 */ /* 0x000fc400078c08ff */
[----:B------:R-:W-:Y:S02]  /*4d50*/  LDS.U16 R17, [R12+0xc0] ;  /* 0x0000c0000c117984 */ /* 0x000fe40000000400 */
[----:B------:R-:W-:Y:S02]  /*4d60*/  IADD3.X R3, R43, R5, R3, P0, !PT ;  /* 0x000000052b037210 */ /* 0x000fe400007fe403 */
[----:B------:R-:W-:Y:S04]  /*4d70*/  @!P3 STS [0x100], R30 ;  /* 0x0001001eff00b388 */ /* 0x000fe80000000800 */
[----:B------:R-:W-:Y:S06]  /*4d80*/  BAR.SYNC.DEFER_BLOCKING 0x0 ;  /* 0x0000000000007b1d */ /* 0x000fec0000010000 */
[----:B------:R-:W1:Y:S02]  /*4d90*/  LDS R0, [0x100] ;  /* 0x00010000ff007984 */ /* 0x000e640000000800 */
[----:B-1----:R-:W-:-:S02]  /*4da0*/  ISETP.GE.AND P4, PT, R51, R0, PT ;  /* 0x000000003300720c */ /* 0x002fc40003f86270 */
        /* <DEDUP_REMOVED lines=17> */
.L_x_13596:
[----:B------:R-:W-:Y:S05]  /*4ec0*/  BSYNC B0 ;  /* 0x0000000000007941 */ /* 0x000fea0003800000 */
.L_x_13595:
[----:B------:R-:W-:Y:S01]  /*4ed0*/  @!P2 STG.E.U16 [R8.64+-0xc0], R13 ;  /* 0xffff400d0800a986 */ /* 0x000fe2000c101508 */
[----:B------:R-:W-:Y:S01]  /*4ee0*/  F2FP.BF16.PACK_AB R4, R26, R25 ;  /* 0x000000191a04723e */ /* 0x000fe200000010ff */
[----:B------:R-:W-:Y:S01]  /*4ef0*/  FADD.FTZ R25, R25, R110 ;  /* 0x0000006e19197221 */ /* 0x000fe20000010000 */
[----:B------:R-:W-:Y:S01]  /*4f00*/  F2FP.BF16.PACK_AB R5, R28, R27 ;  /* 0x0000001b1c05723e */ /* 0x000fe200000010ff */
[----:B------:R-:W-:Y:S01]  /*4f10*/  @!P1 STG.E.U16 [R8.64+-0x80], R15 ;  /* 0xffff800f08009986 */ /* 0x000fe2000c101508 */
[----:B-1----:R-:W-:Y:S01]  /*4f20*/  IMAD R6, R113, c[0x0][0x2f8], RZ ;  /* 0x0000be0071067a24 */ /* 0x002fe200078e02ff */
[----:B------:R-:W-:Y:S01]  /*4f30*/  BSSY B0, `(.L_x_13597) ;  /* 0x000001f000007945 */ /* 0x000fe20003800000 */
[----:B------:R-:W-:Y:S01]  /*4f40*/  FADD.FTZ R26, R25, R26 ;  /* 0x0000001a191a7221 */ /* 0x000fe20000010000 */
[----:B------:R1:W-:Y:S01]  /*4f50*/  @!P0 STG.E.U16 [R8.64+-0x40], R17 ;  /* 0xffffc01108008986 */ /* 0x0003e2000c101508 */
[----:B------:R-:W-:Y:S02]  /*4f60*/  IMAD R7, R115, c[0x0][0x2fc], R6 ;  /* 0x0000bf0073077a24 */ /* 0x000fe400078e0206 */
[----:B------:R-:W-:Y:S01]  /*4f70*/  FADD.FTZ R27, R26, R27 ;  /* 0x0000001b1a1b7221 */ /* 0x000fe20000010000 */
[----:B------:R-:W-:Y:S03]  /*4f80*/  BAR.SYNC.DEFER_BLOCKING 0x0 ;  /* 0x0000000000007b1d */ /* 0x000fe60000010000 */
[----:B------:R-:W-:Y:S01]  /*4f90*/  FADD.FTZ R110, R27, R28 ;  /* 0x0000001c1b6e7221 */ /* 0x000fe20000010000 */
[----:B-1----:R-:W-:-:S04]  /*4fa0*/  IADD3 R8, P1, R51, -0x60, RZ ;  /* 0xffffffa033087810 */ /* 0x002fc80007f3e0ff */
[----:B------:R-:W-:Y:S01]  /*4fb0*/  IADD3.X R9, R10, -0x1, RZ, P1, !PT ;  /* 0xffffffff0a097810 */ /* 0x000fe20000ffe4ff */
[----:B------:R1:W-:Y:S01]  /*4fc0*/  STS.64 [R29], R4 ;  /* 0x000000041d007388 */ /* 0x0003e20000000a00 */
        /* <DEDUP_REMOVED lines=21> */
.L_x_13598:
[----:B------:R-:W-:Y:S05]  /*5120*/  BSYNC B0 ;  /* 0x0000000000007941 */ /* 0x000fea0003800000 */
.L_x_13597:
[----:B------:R-:W-:Y:S01]  /*5130*/  MOV R2, R4 ;  /* 0x0000000400027202 */ /* 0x000fe20000000f00 */
[----:B------:R-:W-:Y:S01]  /*5140*/  IMAD R5, R117, c[0x0][0x300], RZ ;  /* 0x0000c00075057a24 */ /* 0x000fe200078e02ff */
[----:B------:R-:W-:Y:S02]  /*5150*/  MOV R3, R13 ;  /* 0x0000000d00037202 */ /* 0x000fe40000000f00 */
[-C--:B------:R-:W-:Y:S01]  /*5160*/  ISETP.GE.AND P0, PT, R63, R0.reuse, PT ;  /* 0x000000003f00720c */ /* 0x080fe20003f06270 */
[----:B-1----:R-:W-:Y:S01]  /*5170*/  IMAD R6, R118, c[0x0][0x304], R5 ;  /* 0x0000c10076067a24 */ /* 0x002fe200078e0205 */
        /* <DEDUP_REMOVED lines=11> */
[----:B------:R-:W-:Y:S01]  /*5230*/  IADD3 R60, P5, R60, -0x100, RZ ;  /* 0xffffff003c3c7810 */ /* 0x000fe20007fbe0ff */
[----:B------:R1:W-:Y:S01]  /*5240*/  @!P0 STG.E.U16 [R2.64], R19 ;  /* 0x0000001302008986 */ /* 0x0003e2000c101508 */
[----:B------:R-:W-:Y:S02]  /*5250*/  ISETP.GT.AND P0, PT, R32, 0x1, PT ;  /* 0x000000012000780c */ /* 0x000fe40003f04270 */
[----:B------:R-:W-:Y:S01]  /*5260*/  IADD3 R50, R50, 0x1, RZ ;  /* 0x0000000132327810 */ /* 0x000fe20007ffe0ff */
[----:B------:R1:W-:Y:S01]  /*5270*/  @!P1 STG.E.U16 [R2.64+0x40], R21 ;  /* 0x0000401502009986 */ /* 0x0003e2000c101508 */
[----:B------:R-:W-:Y:S02]  /*5280*/  IADD3 R56, P1, R56, -0x200, RZ ;  /* 0xfffffe0038387810 */ /* 0x000fe40007f3e0ff */
[----:B------:R-:W-:Y:S01]  /*5290*/  IADD3.X R61, R61, -0x1, RZ, P3, !PT ;  /* 0xffffffff3d3d7810 */ /* 0x000fe20001ffe4ff */
[----:B------:R1:W-:Y:S01]  /*52a0*/  @!P2 STG.E.U16 [R2.64+0x80], R23 ;  /* 0x000080170200a986 */ /* 0x0003e2000c101508 */
[----:B------:R-:W-:-:S02]  /*52b0*/  IADD3 R54, P2, R54, -0x200, RZ ;  /* 0xfffffe0036367810 */ /* 0x000fc40007f5e0ff */
[----:B------:R-:W-:Y:S02]  /*52c0*/  IADD3.X R55, R55, -0x1, RZ, P1, !PT ;  /* 0xffffffff37377810 */ /* 0x000fe40000ffe4ff */
[----:B------:R-:W-:Y:S02]  /*52d0*/  IADD3.X R53, R53, -0x1, RZ, P2, !PT ;  /* 0xffffffff35357810 */ /* 0x000fe400017fe4ff */
[----:B------:R-:W-:Y:S02]  /*52e0*/  IADD3.X R57, R57, -0x1, RZ, P4, !PT ;  /* 0xffffffff39397810 */ /* 0x000fe400027fe4ff */
[----:B------:R-:W-:Y:S01]  /*52f0*/  IADD3.X R59, R59, -0x1, RZ, P5, !PT ;  /* 0xffffffff3b3b7810 */ /* 0x000fe20002ffe4ff */
[----:B------:R-:W-:Y:S01]  /*5300*/  @!P0 CALL.REL.NOINC `(.L_x_13562) ;  /* 0x0000001000008944 */ /* 0x000fe20003c00000 */
[----:B------:R-:W-:Y:S05]  /*5310*/  BRA `(.L_x_13599) ;  /* 0xffffb63000007947 */ /* 0x000fea000383ffff */
.L_x_13562:
        /* <DEDUP_REMOVED lines=24> */
.L_x_13601:
[----:B-1----:R-:W-:Y:S05]  /*54a0*/  BSYNC B0 ;  /* 0x0000000000007941 */ /* 0x002fea0003800000 */
.L_x_13600:
[----:B------:R-:W-:Y:S01]  /*54b0*/  BSSY B0, `(.L_x_13602) ;  /* 0x0000018000007945 */ /* 0x000fe20003800000 */
[----:B------:R-:W-:Y:S05]  /*54c0*/  @!P0 BRA `(.L_x_13603) ;  /* 0x0000015000008947 */ /* 0x000fea0003800000 */
[----:B------:R-:W-:Y:S06]  /*54d0*/  BAR.SYNC.DEFER_BLOCKING 0x0 ;  /* 0x0000000000007b1d */ /* 0x000fec0000010000 */
[----:B-1----:R-:W1:Y:S04]  /*54e0*/  SHFL.DOWN P0, R3, R110, 0x1, 0x1f ;  /* 0x08201f006e037f89 */ /* 0x002e680000000000 */
[----:B------:R-:W2:Y:S04]  /*54f0*/  S2R R4, SR_LANEID ;  /* 0x0000000000047919 */ /* 0x000ea80000000000 */
[----:B------:R-:W4:Y:S01]  /*5500*/  S2R R9, SR_TID.X ;  /* 0x0000000000097919 */ /* 0x000f220000002100 */
        /* <DEDUP_REMOVED lines=14> */
[----:B-1----:R1:W-:Y:S01]  /*55f0*/  RED.E.ADD.F32.FTZ.RN.STRONG.GPU [R96.64], R7 ;  /* 0x000000076000798e */ /* 0x0023e2000c10e788 */
[----:B------:R-:W-:Y:S01]  /*5600*/  HFMA2.MMA R9, -RZ, RZ, 0, 0 ;  /* 0x00000000ff097435 */ /* 0x000fe200000001ff */
[----:B------:R-:W-:Y:S05]  /*5610*/  BRA `(.L_x_13604) ;  /* 0x0000001000007947 */ /* 0x000fea0003800000 */
.L_x_13603:
[----:B------:R-:W1:Y:S02]  /*5620*/  S2R R9, SR_TID.X ;  /* 0x0000000000097919 */ /* 0x000e640000002100 */
.L_x_13604:
[----:B-1----:R-:W-:Y:S05]  /*5630*/  BSYNC B0 ;  /* 0x0000000000007941 */ /* 0x002fea0003800000 */
.L_x_13602:
[----:B------:R-:W-:-:S13]  /*5640*/  ISETP.GE.AND P0, PT, R9, c[0x0][0x16c], PT ;  /* 0x00005b0009007a0c */ /* 0x000fda0003f06270 */
[----:B------:R-:W-:Y:S05]  /*5650*/  @P0 EXIT ;  /* 0x000000000000094d */ /* 0x000fea0003800000 */
[----:B------:R-:W-:Y:S02]  /*5660*/  IMAD R117, R117, c[0x0][0x288], RZ ;  /* 0x0000a20075757a24 */ /* 0x000fe400078e02ff */
[----:B------:R-:W-:-:S04]  /*5670*/  IMAD.WIDE.U32 R4, R118, c[0x0][0x288], RZ ;  /* 0x0000a20076047a25 */ /* 0x000fc800078e00ff */
[----:B------:R-:W-:-:S05]  /*5680*/  IMAD R13, R118, c[0x0][0x28c], R117 ;  /* 0x0000a300760d7a24 */ /* 0x000fca00078e0275 */
[----:B------:R-:W-:Y:S02]  /*5690*/  IADD3 R13, R5, R13, RZ ;  /* 0x0000000d050d7210 */ /* 0x000fe40007ffe0ff */
.L_x_13605:
[----:B-1----:R1:W2:Y:S01]  /*56a0*/  LDS.64 R10, [R9.X8+0x31b0] ;  /* 0x0031b000090a7984 */ /* 0x0022a20000008a00 */
        /* <DEDUP_REMOVED lines=8> */
[----:B-1----:R-:W-:Y:S02]  /*5730*/  IADD3 R9, R9, c[0x0][0x0], RZ ;  /* 0x0000000009097a10 */ /* 0x002fe40007ffe0ff */
[----:B------:R-:W-:-:S04]  /*5740*/  IADD3 R3, R7, R3, RZ ;  /* 0x0000000307037210 */ /* 0x000fc80007ffe0ff */
[----:B------:R-:W-:Y:S02]  /*5750*/  LEA.HI.X R3, R6, c[0x0][0x314], R3, 0x3, P0 ;  /* 0x0000c50006037a11 */ /* 0x000fe400000f1c03 */
[----:B------:R-:W-:-:S03]  /*5760*/  ISETP.GE.AND P0, PT, R9, c[0x0][0x16c], PT ;  /* 0x00005b0009007a0c */ /* 0x000fc60003f06270 */
[----:B--2---:R1:W-:Y:S04]  /*5770*/  RED.E.ADD.F32.FTZ.RN.STRONG.GPU [R2.64], R10 ;  /* 0x0000000a0200798e */ /* 0x0043e8000c10e788 */
[----:B------:R1:W-:Y:S06]  /*5780*/  RED.E.ADD.F32.FTZ.RN.STRONG.GPU [R2.64+0x4], R11 ;  /* 0x0000040b0200798e */ /* 0x0003ec000c10e788 */
[----:B------:R-:W-:Y:S05]  /*5790*/  @!P0 BRA `(.L_x_13605) ;  /* 0xffffff0000008947 */ /* 0x000fea000383ffff */
[----:B------:R-:W-:Y:S05]  /*57a0*/  EXIT ;  /* 0x000000000000794d */ /* 0x000fea0003800000 */
.L_x_13606:
        /* <DEDUP_REMOVED lines=13> */
.L_x_14764:


//--------------------- .text._Z25selective_scan_bwd_kernelI32Selective_Scan_bwd_kernel_traitsILi32ELi4ELb0ELb1ELb1ELb0ELb1EN3c108BFloat16ENS1_7complexIfEEEEv12SSMParamsBwd --------------------------
	.section	.text._Z25selective_scan_bwd_kernelI32Selective_Scan_bwd_kernel_traitsILi32ELi4ELb0ELb1ELb1ELb0ELb1EN3c108BFloat16ENS1_7complexIfEEEEv12SSMParamsBwd,"ax",@progbits
	.sectioninfo	@"SHI_REGISTERS=180"
	.align	128
        .global         _Z25selective_scan_bwd_kernelI32Selective_Scan_bwd_kernel_traitsILi32ELi4ELb0ELb1ELb1ELb0ELb1EN3c108BFloat16ENS1_7complexIfEEEEv12SSMParamsBwd
        .type           _Z25selective_scan_bwd_kernelI32Selective_Scan_bwd_kernel_traitsILi32ELi4ELb0ELb1ELb1ELb0ELb1EN3c108BFloat16ENS1_7complexIfEEEEv12SSMParamsBwd,@function
        .size           _Z25selective_scan_bwd_kernelI32Selective_Scan_bwd_kernel_traitsILi32ELi4ELb0ELb1ELb1ELb0ELb1EN3c108BFloat16ENS1_7complexIfEEEEv12SSMParamsBwd,(.L_x_14765 - _Z25selective_scan_bwd_kernelI32Selective_Scan_bwd_kernel_traitsILi32ELi4ELb0ELb1ELb1ELb0ELb1EN3c108BFloat16ENS1_7complexIfEEEEv12SSMParamsBwd)
        .other          _Z25selective_scan_bwd_kernelI32Selective_Scan_bwd_kernel_traitsILi32ELi4ELb0ELb1ELb1ELb0ELb1EN3c108BFloat16ENS1_7complexIfEEEEv12SSMParamsBwd,@"STO_CUDA_ENTRY STV_DEFAULT"
_Z25selective_scan_bwd_kernelI32Selective_Scan_bwd_kernel_traitsILi32ELi4ELb0ELb1ELb1ELb0ELb1EN3c108BFloat16ENS1_7complexIfEEEEv12SSMParamsBwd:
.text._Z25selective_scan_bwd_kernelI32Selective_Scan_bwd_kernel_traitsILi32ELi4ELb0ELb1ELb1ELb0ELb1EN3c108BFloat16ENS1_7complexIfEEEEv12SSMParamsBwd:
        /* <DEDUP_REMOVED lines=58> */
[----:B------:R-:W-:Y:S02]  /*03a0*/  IADD3 R9, R9, R15, RZ ;  /* 0x0000000f09097210 */ /* 0x000fe40007ffe0ff */
[----:B------:R-:W-:Y:S01]  /*03b0*/  SHF.R.S32.HI R15, RZ, 0x1f, R13 ;  /* 0x0000001fff0f7819 */ /* 0x000fe2000001140d */
[----:B------:R-:W-:Y:S01]  /*03c0*/  IMAD.WIDE.U32 R4, R0, c[0x0][0x1e8], R4 ;  /* 0x00007a0000047a25 */ /* 0x000fe200078e0004 */
[-C--:B------:R-:W-:Y:S02]  /*03d0*/  @!P2 IADD3 R12, R12, -R19.reuse, RZ ;  /* 0x800000130c0ca210 */ /* 0x080fe40007ffe0ff */
[----:B------:R-:W-:Y:S01]  /*03e0*/  @!P2 IADD3 R59, R59, 0x1, RZ ;  /* 0x000000013b3ba810 */ /* 0x000fe20007ffe0ff */
[----:B------:R-:W-:Y:S01]  /*03f0*/  IMAD.WIDE.U32 R2, R0, c[0x0][0x1d8], R2 ;  /* 0x0000760000027a25 */ /* 0x000fe200078e0002 */
[----:B------:R-:W-:-:S02]  /*0400*/  ISETP.GE.U32.AND P1, PT, R12, R19, PT ;  /* 0x000000130c00720c */ /* 0x000fc40003f26070 */
[----:B------:R-:W-:Y:S01]  /*0410*/  IADD3 R11, R11, R17, RZ ;  /* 0x000000110b0b7210 */ /* 0x000fe20007ffe0ff */
[----:B------:R-:W-:Y:S01]  /*0420*/  IMAD R19, R55, c[0x0][0x1e8], RZ ;  /* 0x00007a0037137a24 */ /* 0x000fe200078e02ff */
[----:B------:R-:W-:Y:S01]  /*0430*/  IADD3 R66, P2, R13, R4, RZ ;  /* 0x000000040d427210 */ /* 0x000fe20007f5e0ff */
[----:B------:R-:W-:Y:S02]  /*0440*/  IMAD R17, R55, c[0x0][0x1d8], RZ ;  /* 0x0000760037117a24 */ /* 0x000fe400078e02ff */
[C---:B------:R-:W-:Y:S02]  /*0450*/  IMAD R19, R0.reuse, c[0x0][0x1ec], R19 ;  /* 0x00007b0000137a24 */ /* 0x040fe400078e0213 */
[----:B------:R-:W-:-:S03]  /*0460*/  IMAD.WIDE.U32 R6, R0, c[0x0][0x280], R6 ;  /* 0x0000a00000067a25 */ /* 0x000fc600078e0006 */
[----:B------:R-:W-:Y:S01]  /*0470*/  IADD3.X R5, R15, R5, R19, P2, !PT ;  /* 0x000000050f057210 */ /* 0x000fe200017fe413 */
[----:B------:R-:W-:Y:S01]  /*0480*/  IMAD R17, R0, c[0x0][0x1dc], R17 ;  /* 0x0000770000117a24 */ /* 0x000fe200078e0211 */
[----:B------:R-:W-:Y:S02]  /*0490*/  @P1 IADD3 R59, R59, 0x1, RZ ;  /* 0x000000013b3b1810 */ /* 0x000fe40007ffe0ff */
        /* <DEDUP_REMOVED lines=13> */
[----:B------:R-:W-:Y:S01]  /*0570*/  LEA R63, P1, R64, c[0x0][0x240], 0x1 ;  /* 0x00009000403f7a11 */ /* 0x000fe200078208ff */
[----:B------:R-:W-:Y:S01]  /*0580*/  IMAD.WIDE.U32 R10, R59, c[0x0][0x1c8], R10 ;  /* 0x000072003b0a7a25 */ /* 0x000fe200078e000a */
[----:B------:R-:W-:-:S02]  /*0590*/  IADD3.X R68, R15, R7, R21, P4, !PT ;  /* 0x000000070f447210 */ /* 0x000fc400027fe415 */
[----:B------:R-:W-:Y:S01]  /*05a0*/  LEA R67, P2, R13, c[0x0][0x308], 0x1 ;  /* 0x0000c2000d437a11 */ /* 0x000fe200078408ff */
[----:B------:R-:W-:Y:S01]  /*05b0*/  IMAD R7, R59, c[0x0][0x1cc], R2 ;  /* 0x000073003b077a24 */ /* 0x000fe200078e0202 */
[----:B------:R-:W-:Y:S02]  /*05c0*/  ISETP.NE.AND.EX P0, PT, RZ, c[0x0][0x264], PT, P0 ;  /* 0x00009900ff007a0c */ /* 0x000fe40003f05300 */
[----:B------:R-:W-:Y:S02]  /*05d0*/  LEA.HI.X R64, R64, c[0x0][0x244], R3, 0x1, P1 ;  /* 0x0000910040407a11 */ /* 0x000fe400008f0c03 */
[----:B------:R-:W-:Y:S02]  /*05e0*/  LEA R3, R14, 0xffffff00, 0x8 ;  /* 0xffffff000e037811 */ /* 0x000fe400078e40ff */
[----:B------:R-:W-:Y:S02]  /*05f0*/  LEA.HI.X R68, R13, c[0x0][0x30c], R68, 0x1, P2 ;  /* 0x0000c3000d447a11 */ /* 0x000fe400010f0c44 */
[----:B------:R-:W-:-:S02]  /*0600*/  ISETP.NE.U32.AND P1, PT, RZ, c[0x0][0x328], PT ;  /* 0x0000ca00ff007a0c */ /* 0x000fc40003f25070 */
[----:B------:R-:W-:Y:S02]  /*0610*/  ISETP.NE.U32.AND P2, PT, RZ, c[0x0][0x348], PT ;  /* 0x0000d200ff007a0c */ /* 0x000fe40003f45070 */
[----:B------:R-:W-:Y:S02]  /*0620*/  IADD3 R70, P5, R3, R8, RZ ;  /* 0x0000000803467210 */ /* 0x000fe40007fbe0ff */
[----:B------:R-:W-:Y:S02]  /*0630*/  SHF.R.S32.HI R2, RZ, 0x1f, R3 ;  /* 0x0000001fff027819 */ /* 0x000fe40000011403 */
[----:B------:R-:W-:Y:S02]  /*0640*/  IADD3 R5, R9, R5, RZ ;  /* 0x0000000509057210 */ /* 0x000fe40007ffe0ff */
[----:B------:R-:W-:Y:S01]  /*0650*/  IADD3 R3, P4, R3, R10, RZ ;  /* 0x0000000a03037210 */ /* 0x000fe20007f9e0ff */
[----:B------:R-:W-:Y:S01]  /*0660*/  CS2R R8, SRZ ;  /* 0x0000000000087805 */ /* 0x000fe2000001ff00 */
[----:B------:R-:W-:-:S02]  /*0670*/  IADD3 R7, R11, R7, RZ ;  /* 0x000000070b077210 */ /* 0x000fc40007ffe0ff */
[----:B------:R-:W-:Y:S01]  /*0680*/  ISETP.NE.AND.EX P1, PT, RZ, c[0x0][0x32c], PT, P1 ;  /* 0x0000cb00ff007a0c */ /* 0x000fe20003f25310 */
[----:B------:R-:W-:Y:S01]  /*0690*/  CS2R R10, SRZ ;  /* 0x00000000000a7805 */ /* 0x000fe2000001ff00 */
[----:B------:R-:W-:Y:S02]  /*06a0*/  ISETP.NE.AND.EX P2, PT, RZ, c[0x0][0x34c], PT, P2 ;  /* 0x0000d300ff007a0c */ /* 0x000fe40003f45320 */
[----:B------:R-:W-:Y:S02]  /*06b0*/  ISETP.GE.AND P3, PT, R14, 0x1, PT ;  /* 0x000000010e00780c */ /* 0x000fe40003f66270 */
[C---:B------:R-:W-:Y:S02]  /*06c0*/  IADD3.X R5, R2.reuse, R5, RZ, P5, !PT ;  /* 0x0000000502057210 */ /* 0x040fe40002ffe4ff */
[----:B------:R-:W-:Y:S01]  /*06d0*/  IADD3.X R72, R2, R7, RZ, P4, !PT ;  /* 0x0000000702487210 */ /* 0x000fe200027fe4ff */
[----:B------:R-:W-:Y:S01]  /*06e0*/  @P0 IMAD R2, R57, c[0x0][0x164], R0 ;  /* 0x0000590039020a24 */ /* 0x000fe200078e0200 */
[----:B------:R-:W-:-:S02]  /*06f0*/  LEA R69, P5, R70, c[0x0][0x228], 0x1 ;  /* 0x00008a0046457a11 */ /* 0x000fc400078a08ff */
[C---:B------:R-:W-:Y:S01]  /*0700*/  LEA R71, P6, R3.reuse, c[0x0][0x230], 0x1 ;  /* 0x00008c0003477a11 */ /* 0x040fe200078c08ff */
[----:B------:R-:W-:Y:S01]  /*0710*/  @P0 IMAD R2, R2, c[0x0][0x174], RZ ;  /* 0x00005d0002020a24 */ /* 0x000fe200078e02ff */
[----:B------:R-:W-:Y:S02]  /*0720*/  LEA.HI.X R70, R70, c[0x0][0x22c], R5, 0x1, P5 ;  /* 0x00008b0046467a11 */ /* 0x000fe400028f0c05 */
[----:B------:R-:W-:Y:S01]  /*0730*/  @P0 MOV R5, 0x10 ;  /* 0x0000001000050802 */ /* 0x000fe20000000f00 */
[----:B------:R-:W-:Y:S01]  /*0740*/  @P0 IMAD R2, R2, c[0x0][0x16c], RZ ;  /* 0x00005b0002020a24 */ /* 0x000fe200078e02ff */
[C---:B------:R-:W-:Y:S02]  /*0750*/  @P1 LEA R8, P4, R0.reuse, c[0x0][0x328], 0x2 ;  /* 0x0000ca0000081a11 */ /* 0x040fe400078810ff */
[----:B------:R-:W-:Y:S02]  /*0760*/  @P2 LEA R10, P5, R0, c[0x0][0x348], 0x2 ;  /* 0x0000d200000a2a11 */ /* 0x000fe400078a10ff */
[----:B------:R-:W-:Y:S01]  /*0770*/  LEA.HI.X R72, R3, c[0x0][0x234], R72, 0x1, P6 ;  /* 0x00008d0003487a11 */ /* 0x000fe200030f0c48 */
        /* <DEDUP_REMOVED lines=9> */
[C---:B0-----:R-:W-:Y:S02]  /*0810*/  SHF.L.U32 R4, R62.reuse, 0x2, RZ ;  /* 0x000000023e047819 */ /* 0x041fe400000006ff */
[----:B------:R-:W-:Y:S02]  /*0820*/  SHF.L.U32 R157, R62, 0x3, RZ ;  /* 0x000000033e9d7819 */ /* 0x000fe400000006ff */
[----:B------:R-:W-:Y:S02]  /*0830*/  LOP3.LUT R4, R4, 0xffffff80, RZ, 0xc0, !PT ;  /* 0xffffff8004047812 */ /* 0x000fe400078ec0ff */
[----:B------:R-:W-:Y:S02]  /*0840*/  LOP3.LUT R158, R62, 0x1f, RZ, 0xc0, !PT ;  /* 0x0000001f3e9e7812 */ /* 0x000fe400078ec0ff */
[----:B------:R-:W-:Y:S02]  /*0850*/  LOP3.LUT R75, R4, 0x1f, R62, 0xf8, !PT ;  /* 0x0000001f044b7812 */ /* 0x000fe400078ef83e */
[----:B------:R-:W-:-:S02]  /*0860*/  LEA.HI.SX32 R76, R62, R62, 0x1b ;  /* 0x0000003e3e4c7211 */ /* 0x000fc400078fdaff */
[----:B------:R-:W-:Y:S02]  /*0870*/  IADD3 R12, R4, R75, RZ ;  /* 0x0000004b040c7210 */ /* 0x000fe40007ffe0ff */
[----:B------:R-:W-:Y:S02]  /*0880*/  LEA.HI.SX32 R77, R157, R157, 0x1b ;  /* 0x0000009d9d4d7211 */ /* 0x000fe400078fdaff */
[----:B------:R-:W-:Y:S02]  /*0890*/  SHF.R.S32.HI R78, RZ, 0x1f, R75 ;  /* 0x0000001fff4e7819 */ /* 0x000fe4000001144b */
[----:B------:R-:W-:Y:S02]  /*08a0*/  LOP3.LUT R79, R75, 0x20, RZ, 0xfc, !PT ;  /* 0x000000204b4f7812 */ /* 0x000fe400078efcff */
[----:B------:R-:W-:Y:S02]  /*08b0*/  SHF.R.S32.HI R13, RZ, 0x1f, R12 ;  /* 0x0000001fff0d7819 */ /* 0x000fe4000001140c */
[----:B------:R-:W-:-:S02]  /*08c0*/  IADD3 R80, R12, 0x20, RZ ;  /* 0x000000200c507810 */ /* 0x000fc40007ffe0ff */
[C---:B------:R-:W-:Y:S02]  /*08d0*/  IADD3 R81, R12.reuse, 0x40, RZ ;  /* 0x000000400c517810 */ /* 0x040fe40007ffe0ff */
[C---:B------:R-:W-:Y:S02]  /*08e0*/  IADD3 R82, R12.reuse, 0x60, RZ ;  /* 0x000000600c527810 */ /* 0x040fe40007ffe0ff */
[C---:B------:R-:W-:Y:S02]  /*08f0*/  IADD3 R83, R12.reuse, 0x80, RZ ;  /* 0x000000800c537810 */ /* 0x040fe40007ffe0ff */
[C---:B------:R-:W-:Y:S02]  /*0900*/  IADD3 R84, R12.reuse, 0xa0, RZ ;  /* 0x000000a00c547810 */ /* 0x040fe40007ffe0ff */
[C---:B------:R-:W-:Y:S02]  /*0910*/  IADD3 R85, R12.reuse, 0xc0, RZ ;  /* 0x000000c00c557810 */ /* 0x040fe40007ffe0ff */
[----:B-1----:R-:W-:-:S02]  /*0920*/  IADD3 R86, R12, 0xe0, RZ ;  /* 0x000000e00c567810 */ /* 0x002fc40007ffe0ff */
.L_x_13649:
[----:B------:R-:W-:Y:S01]  /*0930*/  IADD3 R159, -R74, c[0x0][0x174], RZ ;  /* 0x00005d004a9f7a10 */ /* 0x000fe20007ffe1ff */
[----:B------:R-:W-:Y:S01]  /*0940*/  BAR.SYNC.DEFER_BLOCKING 0x0 ;  /* 0x0000000000007b1d */ /* 0x000fe20000010000 */
[----:B------:R-:W-:-:S02]  /*0950*/  LOP3.LUT R7, R75, 0x40, RZ, 0xfc, !PT ;  /* 0x000000404b077812 */ /* 0x000fc400078efcff */
[----:B0-----:R-:W-:Y:S02]  /*0960*/  LEA R14, R159, 0xffffff80, 0x7 ;  /* 0xffffff809f0e7811 */ /* 0x001fe400078e38ff */
[C---:B------:R-:W-:Y:S02]  /*0970*/  LOP3.LUT R19, R75.reuse, 0x60, RZ, 0xfc, !PT ;  /* 0x000000604b137812 */ /* 0x040fe400078efcff */
[----:B------:R-:W-:Y:S02]  /*0980*/  IADD3 R88, -R14, c[0x0][0x168], RZ ;  /* 0x00005a000e587a10 */ /* 0x000fe40007ffe1ff */
[C---:B------:R-:W-:Y:S02]  /*0990*/  LEA R4, P4, R75.reuse, R63, 0x1 ;  /* 0x0000003f4b047211 */ /* 0x040fe400078808ff */
        /* <DEDUP_REMOVED lines=8> */
[----:B------:R-:W-:-:S05]  /*0a20*/  LEA.HI.X R5, R75, R64, R78, 0x1, P4 ;  /* 0x000000404b057211 */ /* 0x000fca00020f0c4e */
[----:B--2---:R0:W2:Y:S04]  /*0a30*/  @!P0 LDG.E.U16 R6, [R4.64] ;  /* 0x0000000804068981 */ /* 0x0040a8000c1e1500 */
[----:B---3--:R0:W3:Y:S04]  /*0a40*/  @!P1 LDG.E.U16 R18, [R4.64+0x40] ;  /* 0x0000400804129981 */ /* 0x0080e8000c1e1500 */
        /* <DEDUP_REMOVED lines=17> */
[----:B----4-:R-:W-:Y:S01]  /*0b60*/  STS.U16 [R87+0x80], R20 ;  /* 0x0000801457007388 */ /* 0x010fe20000000400 */
        /* <DEDUP_REMOVED lines=37> */
[----:B------:R-:W-:Y:S02]  /*0dc0*/  IADD3 R6, R74, -c[0x0][0x174], RZ ;  /* 0x80005d004a067a10 */ /* 0x000fe40007ffe0ff */
[----:B------:R-:W-:Y:S02]  /*0dd0*/  PRMT R36, RZ, 0x7610, R36 ;  /* 0x00007610ff247816 */ /* 0x000fe40000000024 */
[----:B------:R-:W-:Y:S01]  /*0de0*/  IADD3 R17, R17, R25, RZ ;  /* 0x0000001911117210 */ /* 0x000fe20007ffe0ff */
[----:B------:R-:W-:Y:S01]  /*0df0*/  @!P0 IMAD.WIDE.U32 R20, R57, c[0x0][0x1f0], R14 ;  /* 0x00007c0039148a25 */ /* 0x000fe200078e000e */
[----:B------:R-:W-:-:S03]  /*0e00*/  PRMT R38, RZ, 0x7610, R38 ;  /* 0x00007610ff267816 */ /* 0x000fc60000000026 */
[----:B-1----:R-:W-:Y:S01]  /*0e10*/  IMAD.WIDE.U32 R22, R0, c[0x0][0x1f8], R16 ;  /* 0x00007e0000167a25 */ /* 0x002fe200078e0010 */
[----:B------:R-:W-:-:S03]  /*0e20*/  @!P0 IADD3 R21, R25, R21, RZ ;  /* 0x0000001519158210 */ /* 0x000fc60007ffe0ff */
[----:B------:R-:W-:Y:S02]  /*0e30*/  IMAD R25, R55, c[0x0][0x1f8], RZ ;  /* 0x00007e0037197a24 */ /* 0x000fe400078e02ff */
[----:B------:R-:W-:-:S04]  /*0e40*/  @!P0 IMAD.WIDE.U32 R16, R0, c[0x0][0x1f8], R20 ;  /* 0x00007e0000108a25 */ /* 0x000fc800078e0014 */
[----:B------:R-:W-:Y:S01]  /*0e50*/  IMAD R91, R6, -0x80, RZ ;  /* 0xffffff80065b7824 */ /* 0x000fe200078e02ff */
[C---:B------:R-:W-:Y:S01]  /*0e60*/  @!P0 IADD3 R21, P1, R75.reuse, R16, RZ ;  /* 0x000000104b158210 */ /* 0x040fe20007f3e0ff */
[----:B------:R-:W-:Y:S01]  /*0e70*/  IMAD R27, R0, c[0x0][0x1fc], R25 ;  /* 0x00007f00001b7a24 */ /* 0x000fe200078e0219 */
[----:B------:R-:W-:Y:S02]  /*0e80*/  LEA R25, P2, R75, c[0x0][0x268], 0x1 ;  /* 0x00009a004b197a11 */ /* 0x000fe400078408ff */
[----:B------:R-:W-:Y:S02]  /*0e90*/  SHF.R.S32.HI R92, RZ, 0x1f, R91 ;  /* 0x0000001fff5c7819 */ /* 0x000fe4000001145b */
[----:B------:R-:W-:Y:S02]  /*0ea0*/  IADD3 R20, P3, R91, R22, RZ ;  /* 0x000000165b147210 */ /* 0x000fe40007f7e0ff */
[----:B------:R-:W-:Y:S02]  /*0eb0*/  @!P0 IADD3.X R22, R78, R17, R27, P1, !PT ;  /* 0x000000114e168210 */ /* 0x000fe40000ffe41b */
[----:B------:R-:W-:-:S02]  /*0ec0*/  LEA.HI.X R17, R75, c[0x0][0x26c], R78, 0x1, P2 ;  /* 0x00009b004b117a11 */ /* 0x000fc400010f0c4e */
[----:B------:R-:W-:Y:S02]  /*0ed0*/  IADD3.X R23, R92, R27, R23, P3, !PT ;  /* 0x0000001b5c177210 */ /* 0x000fe40001ffe417 */
[C---:B------:R-:W-:Y:S02]  /*0ee0*/  LEA R24, P2, R20.reuse, R25, 0x1 ;  /* 0x0000001914187211 */ /* 0x040fe400078408ff */
[C---:B------:R-:W-:Y:S02]  /*0ef0*/  @!P0 LEA R16, P1, R21.reuse, c[0x0][0x268], 0x1 ;  /* 0x00009a0015108a11 */ /* 0x040fe400078208ff */
[----:B------:R-:W-:Y:S02]  /*0f00*/  LEA.HI.X R25, R20, R17, R23, 0x1, P2 ;  /* 0x0000001114197211 */ /* 0x000fe400010f0c17 */
[----:B------:R-:W-:Y:S02]  /*0f10*/  @!P0 LEA.HI.X R17, R21, c[0x0][0x26c], R22, 0x1, P1 ;  /* 0x00009b0015118a11 */ /* 0x000fe400008f0c16 */
[----:B------:R-:W-:-:S02]  /*0f20*/  ISETP.GE.AND P3, PT, R79, R88, PT ;  /* 0x000000584f00720c */ /* 0x000fc40003f66270 */
[-C--:B------:R-:W-:Y:S02]  /*0f30*/  ISETP.GE.AND P2, PT, R7, R88.reuse, PT ;  /* 0x000000580700720c */ /* 0x080fe40003f46270 */
[----:B------:R-:W-:Y:S01]  /*0f40*/  ISETP.GE.AND P1, PT, R19, R88, PT ;  /* 0x000000581300720c */ /* 0x000fe20003f26270 */
[----:B--2---:R0:W-:Y:S04]  /*0f50*/  STS.U16 [R87], R18 ;  /* 0x0000001257007388 */ /* 0x0041e80000000400 */
[----:B---3--:R-:W-:Y:S04]  /*0f60*/  STS.U16 [R87+0x40], R28 ;  /* 0x0000401c57007388 */ /* 0x008fe80000000400 */
[----:B----4-:R-:W-:Y:S04]  /*0f70*/  STS.U16 [R87+0x80], R30 ;  /* 0x0000801e57007388 */ /* 0x010fe80000000400 */
[----:B------:R-:W-:Y:S01]  /*0f80*/  STS.U16 [R87+0xc0], R32 ;  /* 0x0000c02057007388 */ /* 0x000fe20000000400 */
[----:B------:R-:W-:-:S06]  /*0f90*/  NOP ;  /* 0x0000000000007918 */ /* 0x000fcc0000000000 */
[----:B------:R-:W-:Y:S04]  /*0fa0*/  LDS.64 R28, [R93] ;  /* 0x000000005d1c7984 */ /* 0x000fe80000000a00 */
[----:B------:R-:W-:Y:S06]  /*0fb0*/  BAR.SYNC.DEFER_BLOCKING 0x0 ;  /* 0x0000000000007b1d */ /* 0x000fec0000010000 */
[----:B------:R1:W2:Y:S04]  /*0fc0*/  @!P0 LDG.E.U16 R26, [R16.64] ;  /* 0x00000008101a8981 */ /* 0x0002a8000c1e1500 */
[----:B------:R3:W4:Y:S04]  /*0fd0*/  @!P3 LDG.E.U16 R34, [R24.64+-0xc0] ;  /* 0xffff40081822b981 */ /* 0x000728000c1e1500 */
[----:B------:R3:W4:Y:S04]  /*0fe0*/  @!P2 LDG.E.U16 R36, [R24.64+-0x80] ;  /* 0xffff80081824a981 */ /* 0x000728000c1e1500 */
[----:B------:R3:W4:Y:S01]  /*0ff0*/  @!P1 LDG.E.U16 R38, [R24.64+-0x40] ;  /* 0xffffc00818269981 */ /* 0x000722000c1e1500 */
[----:B------:R-:W-:Y:S01]  /*1000*/  @!P0 MOV R22, R14 ;  /* 0x0000000e00168202 */ /* 0x000fe20000000f00 */
[----:B0-----:R-:W-:Y:S01]  /*1010*/  IMAD R18, R58, c[0x0][0x200], RZ ;  /* 0x000080003a127a24 */ /* 0x001fe200078e02ff */
        /* <DEDUP_REMOVED lines=8> */
[C---:B-1----:R-:W-:Y:S01]  /*10a0*/  @!P0 IMAD.WIDE.U32 R16, R0.reuse, c[0x0][0x208], R22 ;  /* 0x0000820000108a25 */ /* 0x042fe200078e0016 */
        /* <DEDUP_REMOVED lines=26> */
[----:B-1----:R-:W-:Y:S01]  /*1250*/  PRMT R31, RZ, 0x7610, R32 ;  /* 0x00007610ff1f7816 */ /* 0x002fe20000000020 */
[----:B------:R-:W-:Y:S01]  /*1260*/  BSSY B0, `(.L_x_13608) ;  /* 0x0000062000007945 */ /* 0x000fe20003800000 */
[----:B------:R-:W-:-:S02]  /*1270*/  PRMT R34, RZ, 0x5410, R33 ;  /* 0x00005410ff227816 */ /* 0x000fc40000000021 */
[----:B------:R-:W-:Y:S01]  /*1280*/  PRMT R37, RZ, 0x7610, R33 ;  /* 0x00007610ff257816 */ /* 0x000fe20000000021 */
[----:B0-----:R-:W-:Y:S01]  /*1290*/  FMUL.FTZ R16, R31, -1.4426950216293334961 ;  /* 0xbfb8aa3b1f107820 */ /* 0x001fe20000410000 */
[----:B------:R-:W-:Y:S02]  /*12a0*/  PRMT R27, RZ, 0x5410, R29 ;  /* 0x00005410ff1b7816 */ /* 0x000fe4000000001d */
[----:B------:R-:W-:Y:S01]  /*12b0*/  ISETP.NE.AND P6, PT, R62, RZ, PT ;  /* 0x000000ff3e00720c */ /* 0x000fe20003fc5270 */
[----:B---3--:R-:W-:Y:S01]  /*12c0*/  FMUL.FTZ R21, R34, -1.4426950216293334961 ;  /* 0xbfb8aa3b22157820 */ /* 0x008fe20000410000 */
[----:B------:R-:W-:Y:S01]  /*12d0*/  PRMT R20, RZ, 0x5410, R32 ;  /* 0x00005410ff147816 */ /* 0x000fe20000000020 */
[----:B------:R-:W0:Y:S04]  /*12e0*/  MUFU.EX2 R16, R16 ;  /* 0x0000001000107308 */ /* 0x000e280000000800 */
[----:B------:R-:W-:-:S04]  /*12f0*/  FMUL.FTZ R23, R20, -1.4426950216293334961 ;  /* 0xbfb8aa3b14177820 */ /* 0x000fc80000410000 */
[----:B------:R-:W1:Y:S08]  /*1300*/  MUFU.EX2 R21, R21 ;  /* 0x0000001500157308 */ /* 0x000e700000000800 */
[----:B------:R-:W3:Y:S01]  /*1310*/  MUFU.EX2 R23, R23 ;  /* 0x0000001700177308 */ /* 0x000ee20000000800 */
[----:B0-----:R-:W-:Y:S02]  /*1320*/  FADD.FTZ R17, R16, 1 ;  /* 0x3f80000010117421 */ /* 0x001fe40000010000 */
[----:B-1----:R-:W-:-:S05]  /*1330*/  FADD.FTZ R16, R21, 1 ;  /* 0x3f80000015107421 */ /* 0x002fca0000010000 */
[----:B------:R-:W0:Y:S01]  /*1340*/  MUFU.RCP R32, R17 ;  /* 0x0000001100207308 */ /* 0x000e220000001000 */
[----:B---3--:R-:W-:-:S07]  /*1350*/  FADD.FTZ R23, R23, 1 ;  /* 0x3f80000017177421 */ /* 0x008fce0000010000 */
[----:B------:R0:W1:Y:S08]  /*1360*/  MUFU.RCP R35, R16 ;  /* 0x0000001000237308 */ /* 0x0000700000001000 */
[----:B------:R-:W3:Y:S01]  /*1370*/  MUFU.RCP R23, R23 ;  /* 0x0000001700177308 */ /* 0x000ee20000001000 */
[----:B0-----:R-:W-:Y:S02]  /*1380*/  FADD.FTZ R16, -R32, 1 ;  /* 0x3f80000020107421 */ /* 0x001fe40000010100 */
[----:B-1----:R-:W-:-:S04]  /*1390*/  FADD.FTZ R21, -R35, 1 ;  /* 0x3f80000023157421 */ /* 0x002fc80000010100 */
[----:B------:R-:W-:Y:S02]  /*13a0*/  FFMA.FTZ R25, R34, R21, 1 ;  /* 0x3f80000022197423 */ /* 0x000fe40000010015 */
[----:B---3--:R-:W-:-:S04]  /*13b0*/  FADD.FTZ R17, -R23, 1 ;  /* 0x3f80000017117421 */ /* 0x008fc80000010100 */
[----:B------:R-:W-:Y:S01]  /*13c0*/  FFMA.FTZ R17, R20, R17, 1 ;  /* 0x3f80000014117423 */ /* 0x000fe20000010011 */
[----:B--2---:R0:W-:Y:S04]  /*13d0*/  STS.U16 [R87], R18 ;  /* 0x0000001257007388 */ /* 0x0041e80000000400 */
[----:B----4-:R-:W-:Y:S04]  /*13e0*/  STS.U16 [R87+0x40], R22 ;  /* 0x0000401657007388 */ /* 0x010fe80000000400 */
[----:B------:R-:W-:Y:S01]  /*13f0*/  STS.U16 [R87+0x80], R24 ;  /* 0x0000801857007388 */ /* 0x000fe20000000400 */
[----:B0-----:R-:W-:-:S03]  /*1400*/  FMUL.FTZ R18, R37, -1.4426950216293334961 ;  /* 0xbfb8aa3b25127820 */ /* 0x001fc60000410000 */
[----:B------:R0:W-:Y:S01]  /*1410*/  STS.U16 [R87+0xc0], R26 ;  /* 0x0000c01a57007388 */ /* 0x0001e20000000400 */
[----:B------:R-:W-:-:S06]  /*1420*/  NOP ;  /* 0x0000000000007918 */ /* 0x000fcc0000000000 */
[----:B------:R-:W1:Y:S01]  /*1430*/  LDS.64 R40, [R93] ;  /* 0x000000005d287984 */ /* 0x000e620000000a00 */
[----:B------:R-:W2:Y:S01]  /*1440*/  MUFU.EX2 R18, R18 ;  /* 0x0000001200127308 */ /* 0x000ea20000000800 */
[--C-:B0-----:R-:W-:Y:S01]  /*1450*/  PRMT R26, RZ, 0x7610, R28.reuse ;  /* 0x00007610ff1a7816 */ /* 0x101fe2000000001c */
[----:B--2---:R-:W-:Y:S01]  /*1460*/  FADD.FTZ R22, R18, 1 ;  /* 0x3f80000012167421 */ /* 0x004fe20000010000 */
[----:B------:R-:W-:Y:S02]  /*1470*/  PRMT R18, RZ, 0x5410, R28 ;  /* 0x00005410ff127816 */ /* 0x000fe4000000001c */
[----:B------:R-:W-:-:S03]  /*1480*/  PRMT R28, RZ, 0x7610, R29 ;  /* 0x00007610ff1c7816 */ /* 0x000fc6000000001d */
[----:B------:R0:W2:Y:S02]  /*1490*/  MUFU.RCP R38, R22 ;  /* 0x0000001600267308 */ /* 0x0000a40000001000 */
[----:B0-----:R-:W-:Y:S02]  /*14a0*/  FFMA.FTZ R22, R31, R16, 1 ;  /* 0x3f8000001f167423 */ /* 0x001fe40000010010 */
[----:B--2---:R-:W-:Y:S01]  /*14b0*/  FADD.FTZ R24, -R38, 1 ;  /* 0x3f80000026187421 */ /* 0x004fe20000010100 */
[--C-:B-1----:R-:W-:Y:S02]  /*14c0*/  PRMT R30, RZ, 0x5410, R40.reuse ;  /* 0x00005410ff1e7816 */ /* 0x102fe40000000028 */
[----:B------:R-:W-:Y:S01]  /*14d0*/  PRMT R33, RZ, 0x7610, R40 ;  /* 0x00007610ff217816 */ /* 0x000fe20000000028 */
[----:B------:R-:W-:Y:S01]  /*14e0*/  FFMA.FTZ R40, R37, R24, 1 ;  /* 0x3f80000025287423 */ /* 0x000fe20000010018 */
[--C-:B------:R-:W-:Y:S01]  /*14f0*/  PRMT R36, RZ, 0x5410, R41.reuse ;  /* 0x00005410ff247816 */ /* 0x100fe20000000029 */
[----:B------:R-:W-:Y:S01]  /*1500*/  FMUL.FTZ R16, R18, R30 ;  /* 0x0000001e12107220 */ /* 0x000fe20000410000 */
[----:B------:R-:W-:Y:S01]  /*1510*/  PRMT R39, RZ, 0x7610, R41 ;  /* 0x00007610ff277816 */ /* 0x000fe20000000029 */
[----:B------:R-:W-:Y:S01]  /*1520*/  BAR.SYNC.DEFER_BLOCKING 0x0 ;  /* 0x0000000000007b1d */ /* 0x000fe20000010000 */
        /* <DEDUP_REMOVED lines=12> */
[----:B------:R-:W-:Y:S01]  /*15f0*/  IMAD R21, R55, c[0x0][0x2f0], RZ ;  /* 0x0000bc0037157a24 */ /* 0x000fe200078e02ff */
[----:B------:R-:W-:Y:S02]  /*1600*/  P2R R16, PR, RZ, 0x40 ;  /* 0x00000040ff107803 */ /* 0x000fe40000000000 */
[----:B------:R-:W-:Y:S01]  /*1610*/  F2FP.BF16.PACK_AB R49, R29, R24 ;  /* 0x000000181d31723e */ /* 0x000fe200000010ff */
[----:B------:R-:W-:-:S02]  /*1620*/  IMAD R24, R58, c[0x0][0x2e8], RZ ;  /* 0x0000ba003a187a24 */ /* 0x000fc400078e02ff */
[----:B------:R-:W-:Y:S02]  /*1630*/  IMAD.WIDE.U32 R16, R57, c[0x0][0x2e8], RZ ;  /* 0x0000ba0039107a25 */ /* 0x000fe400078e00ff */
[----:B------:R0:W-:Y:S01]  /*1640*/  STS.64 [R93], R48 ;  /* 0x000000305d007388 */ /* 0x0001e20000000a00 */
[----:B------:R-:W-:-:S06]  /*1650*/  NOP ;  /* 0x0000000000007918 */ /* 0x000fcc0000000000 */
[----:B------:R-:W-:Y:S01]  /*1660*/  LDS.U16 R41, [R87] ;  /* 0x0000000057297984 */ /* 0x000fe20000000400 */
[----:B------:R-:W-:Y:S02]  /*1670*/  IMAD R25, R0, c[0x0][0x2f4], R21 ;  /* 0x0000bd0000197a24 */ /* 0x000fe400078e0215 */
[----:B------:R-:W-:Y:S01]  /*1680*/  FMUL.FTZ R29, R20, R23 ;  /* 0x00000017141d7220 */ /* 0x000fe20000410000 */
[----:B------:R-:W-:Y:S01]  /*1690*/  LDS.U16 R43, [R87+0x40] ;  /* 0x00004000572b7984 */ /* 0x000fe20000000400 */
[----:B0-----:R-:W-:Y:S01]  /*16a0*/  IMAD R49, R57, c[0x0][0x2ec], R24 ;  /* 0x0000bb0039317a24 */ /* 0x001fe200078e0218 */
[----:B------:R-:W-:Y:S02]  /*16b0*/  LEA R24, P4, R75, c[0x0][0x338], 0x1 ;  /* 0x0000ce004b187a11 */ /* 0x000fe400078808ff */
[----:B------:R-:W-:Y:S02]  /*16c0*/  LDS.U16 R45, [R87+0x80] ;  /* 0x00008000572d7984 */ /* 0x000fe40000000400 */
[----:B------:R-:W-:-:S02]  /*16d0*/  IADD3 R17, R17, R49, RZ ;  /* 0x0000003111117210 */ /* 0x000fc40007ffe0ff */
[----:B------:R-:W-:Y:S03]  /*16e0*/  LDS.U16 R47, [R87+0xc0] ;  /* 0x0000c000572f7984 */ /* 0x000fe60000000400 */
[----:B------:R-:W-:Y:S01]  /*16f0*/  IMAD.WIDE.U32 R16, R0, c[0x0][0x2f0], R16 ;  /* 0x0000bc0000107a25 */ /* 0x000fe200078e0010 */
[----:B------:R-:W-:Y:S04]  /*1700*/  @!P6 STS [0x100], R88 ;  /* 0x00010058ff00e388 */ /* 0x000fe80000000800 */
[----:B------:R-:W-:Y:S01]  /*1710*/  BAR.SYNC.DEFER_BLOCKING 0x0 ;  /* 0x0000000000007b1d */ /* 0x000fe20000010000 */
[----:B------:R-:W-:-:S04]  /*1720*/  IADD3 R21, P0, R91, R16, RZ ;  /* 0x000000105b157210 */ /* 0x000fc80007f1e0ff */
[----:B------:R-:W-:Y:S02]  /*1730*/  IADD3.X R40, R92, R25, R17, P0, !PT ;  /* 0x000000195c287210 */ /* 0x000fe400007fe411 */
[----:B------:R-:W-:Y:S02]  /*1740*/  LEA.HI.X R17, R75, c[0x0][0x33c], R78, 0x1, P4 ;  /* 0x0000cf004b117a11 */ /* 0x000fe400020f0c4e */
[----:B------:R-:W-:Y:S02]  /*1750*/  LEA R24, P5, R21, R24, 0x1 ;  /* 0x0000001815187211 */ /* 0x000fe400078a08ff */
[----:B------:R-:W-:Y:S02]  /*1760*/  IADD3 R16, P4, R75, R14, RZ ;  /* 0x0000000e4b107210 */ /* 0x000fe40007f9e0ff */
[----:B------:R-:W-:Y:S02]  /*1770*/  LEA.HI.X R25, R21, R17, R40, 0x1, P5 ;  /* 0x0000001115197211 */ /* 0x000fe400028f0c28 */
[----:B------:R-:W-:Y:S01]  /*1780*/  IADD3.X R17, R78, R15, RZ, P4, !PT ;  /* 0x0000000f4e117210 */ /* 0x000fe200027fe4ff */
        /* <DEDUP_REMOVED lines=15> */
.L_x_13609:
[----:B------:R-:W-:Y:S05]  /*1880*/  BSYNC B0 ;  /* 0x0000000000007941 */ /* 0x000fea0003800000 */
.L_x_13608:
[----:B------:R1:W-:Y:S01]  /*1890*/  @!P0 STG.E.U16 [R24.64+-0x40], R47 ;  /* 0xffffc02f18008986 */ /* 0x0003e2000c101508 */
[----:B------:R-:W-:Y:S01]  /*18a0*/  ISETP.NE.U32.AND P0, PT, RZ, c[0x0][0x270], PT ;  /* 0x00009c00ff007a0c */ /* 0x000fe20003f05070 */
[----:B------:R-:W-:Y:S01]  /*18b0*/  FMUL.FTZ R31, R31, R32 ;  /* 0x000000201f1f7220 */ /* 0x000fe20000410000 */
[--C-:B------:R-:W-:Y:S01]  /*18c0*/  PRMT R21, RZ, 0x5410, R4.reuse ;  /* 0x00005410ff157816 */ /* 0x100fe20000000004 */
[----:B------:R-:W-:Y:S01]  /*18d0*/  @!P2 STG.E.U16 [R24.64+-0x80], R45 ;  /* 0xffff802d1800a986 */ /* 0x000fe2000c101508 */
[----:B------:R-:W-:Y:S01]  /*18e0*/  ISETP.NE.AND.EX P0, PT, RZ, c[0x0][0x274], PT, P0 ;  /* 0x00009d00ff007a0c */ /* 0x000fe20003f05300 */
[----:B------:R-:W-:Y:S01]  /*18f0*/  FMUL.FTZ R34, R34, R35 ;  /* 0x0000002322227220 */ /* 0x000fe20000410000 */
[----:B0-----:R-:W-:Y:S01]  /*1900*/  PRMT R23, RZ, 0x7610, R4 ;  /* 0x00007610ff177816 */ /* 0x001fe20000000004 */
[----:B------:R0:W-:Y:S01]  /*1910*/  @!P1 STG.E.U16 [R24.64+-0xc0], R43 ;  /* 0xffff402b18009986 */ /* 0x0001e2000c101508 */
[----:B------:R-:W-:Y:S02]  /*1920*/  FMUL.FTZ R37, R37, R38 ;  /* 0x0000002625257220 */ /* 0x000fe40000410000 */
[----:B-----5:R-:W-:-:S02]  /*1930*/  FADD.FTZ R94, R21, R56 ;  /* 0x00000038155e7221 */ /* 0x020fc40000010000 */
[----:B------:R-:W-:Y:S02]  /*1940*/  FADD.FTZ R96, R23, R56 ;  /* 0x0000003817607221 */ /* 0x000fe40000010000 */
[----:B------:R-:W-:Y:S02]  /*1950*/  FMUL.FTZ R107, R18, R29 ;  /* 0x0000001d126b7220 */ /* 0x000fe40000410000 */
[----:B-1----:R-:W-:Y:S02]  /*1960*/  FMUL.FTZ R47, R26, R31 ;  /* 0x0000001f1a2f7220 */ /* 0x002fe40000410000 */
[----:B------:R-:W-:Y:S01]  /*1970*/  FMUL.FTZ R109, R27, R34 ;  /* 0x000000221b6d7220 */ /* 0x000fe20000410000 */
[--C-:B0-----:R-:W-:Y:S01]  /*1980*/  PRMT R25, RZ, 0x5410, R5.reuse ;  /* 0x00005410ff197816 */ /* 0x101fe20000000005 */
[----:B------:R-:W-:Y:S01]  /*1990*/  FMUL.FTZ R49, R28, R37 ;  /* 0x000000251c317220 */ /* 0x000fe20000410000 */
[----:B------:R-:W-:-:S03]  /*19a0*/  PRMT R5, RZ, 0x7610, R5 ;  /* 0x00007610ff057816 */ /* 0x000fc60000000005 */
[--C-:B------:R-:W-:Y:S02]  /*19b0*/  FADD.FTZ R98, R25, R56.reuse ;  /* 0x0000003819627221 */ /* 0x100fe40000010000 */
[----:B------:R-:W-:Y:S01]  /*19c0*/  FADD.FTZ R100, R5, R56 ;  /* 0x0000003805647221 */ /* 0x000fe20000010000 */
        /* <DEDUP_REMOVED lines=15> */
[----:B------:R-:W-:Y:S01]  /*1ac0*/  LEA R21, P4, R75, c[0x0][0x270], 0x1 ;  /* 0x00009c004b157a11 */ /* 0x000fe200078808ff */
[----:B------:R-:W-:Y:S01]  /*1ad0*/  STS.64 [R93], R36 ;  /* 0x000000245d007388 */ /* 0x000fe20000000a00 */
        /* <DEDUP_REMOVED lines=8> */
[----:B------:R-:W-:Y:S04]  /*1b60*/  @!P6 STS [0x100], R88 ;  /* 0x00010058ff00e388 */ /* 0x000fe80000000800 */
[----:B------:R-:W-:Y:S06]  /*1b70*/  BAR.SYNC.DEFER_BLOCKING 0x0 ;  /* 0x0000000000007b1d */ /* 0x000fec0000010000 */
[----:B------:R-:W0:Y:S02]  /*1b80*/  LDS R18, [0x100] ;  /* 0x00010000ff127984 */ /* 0x000e240000000800 */
[----:B0-----:R-:W-:-:S02]  /*1b90*/  ISETP.GE.AND P3, PT, R75, R18, PT ;  /* 0x000000124b00720c */ /* 0x001fc40003f66270 */
[-C--:B------:R-:W-:Y:S02]  /*1ba0*/  ISETP.GE.AND P0, PT, R7, R18.reuse, PT ;  /* 0x000000120700720c */ /* 0x080fe40003f06270 */
[----:B------:R-:W-:Y:S02]  /*1bb0*/  LEA.HI.X R7, R75, c[0x0][0x274], R78, 0x1, P4 ;  /* 0x00009d004b077a11 */ /* 0x000fe400020f0c4e */
[C---:B------:R-:W-:Y:S02]  /*1bc0*/  LEA R20, P4, R4.reuse, R21, 0x1 ;  /* 0x0000001504147211 */ /* 0x040fe400078808ff */
        /* <DEDUP_REMOVED lines=15> */
.L_x_13612:
[----:B------:R-:W-:Y:S05]  /*1cc0*/  BSYNC B0 ;  /* 0x0000000000007941 */ /* 0x000fea0003800000 */
.L_x_13611:
[----:B------:R1:W-:Y:S04]  /*1cd0*/  @!P2 STG.E.U16 [R20.64+-0xc0], R25 ;  /* 0xffff40191400a986 */ /* 0x0003e8000c101508 */
[----:B------:R1:W-:Y:S04]  /*1ce0*/  @!P0 STG.E.U16 [R20.64+-0x80], R27 ;  /* 0xffff801b14008986 */ /* 0x0003e8000c101508 */
[----:B------:R1:W-:Y:S02]  /*1cf0*/  @!P1 STG.E.U16 [R20.64+-0x40], R29 ;  /* 0xffffc01d14009986 */ /* 0x0003e4000c101508 */
.L_x_13610:
[--C-:B------:R-:W-:Y:S01]  /*1d00*/  PRMT R4, RZ, 0x5410, R138.reuse ;  /* 0x00005410ff047816 */ /* 0x100fe2000000008a */
[----:B------:R-:W-:Y:S01]  /*1d10*/  BAR.SYNC.DEFER_BLOCKING 0x0 ;  /* 0x0000000000007b1d */ /* 0x000fe20000010000 */
[----:B------:R-:W-:Y:S01]  /*1d20*/  MOV R7, c[0x0][0x16c] ;  /* 0x00005b0000077a02 */ /* 0x000fe20000000f00 */
[C---:B------:R-:W-:Y:S01]  /*1d30*/  FMUL.FTZ R95, R107.reuse, R54 ;  /* 0x000000366b5f7220 */ /* 0x040fe20000410000 */
[----:B------:R-:W-:Y:S01]  /*1d40*/  PRMT R5, RZ, 0x7610, R138 ;  /* 0x00007610ff057816 */ /* 0x000fe2000000008a */
[----:B------:R-:W-:Y:S01]  /*1d50*/  FFMA.FTZ R4, R107, R4, R60 ;  /* 0x000000046b047223 */ /* 0x000fe2000001003c */
[----:B------:R-:W-:Y:S01]  /*1d60*/  ISETP.GE.AND P0, PT, R7, 0x1, PT ;  /* 0x000000010700780c */ /* 0x000fe20003f06270 */
[CC--:B------:R-:W-:Y:S01]  /*1d70*/  FMUL.FTZ R97, R47.reuse, R54.reuse ;  /* 0x000000362f617220 */ /* 0x0c0fe20000410000 */
[--C-:B------:R-:W-:Y:S01]  /*1d80*/  PRMT R60, RZ, 0x7610, R139.reuse ;  /* 0x00007610ff3c7816 */ /* 0x100fe2000000008b */
        /* <DEDUP_REMOVED lines=9> */
[----:B-1----:R-:W-:Y:S01]  /*1e20*/  MOV R20, c[0x0][0x29c] ;  /* 0x0000a70000147a02 */ /* 0x002fe20000000f00 */
[----:B------:R-:W-:Y:S01]  /*1e30*/  HFMA2.MMA R111, -RZ, RZ, 0, 0 ;  /* 0x00000000ff6f7435 */ /* 0x000fe200000001ff */
[----:B------:R-:W-:Y:S01]  /*1e40*/  MOV R22, c[0x0][0x2bc] ;  /* 0x0000af0000167a02 */ /* 0x000fe20000000f00 */
[----:B------:R-:W-:Y:S01]  /*1e50*/  FADD.FTZ R107, R107, R107 ;  /* 0x0000006b6b6b7221 */ /* 0x000fe20000010000 */
[----:B------:R-:W-:Y:S01]  /*1e60*/  MOV R5, c[0x0][0x298] ;  /* 0x0000a60000057a02 */ /* 0x000fe20000000f00 */
[----:B------:R-:W-:Y:S01]  /*1e70*/  FADD.FTZ R108, R47, R47 ;  /* 0x0000002f2f6c7221 */ /* 0x000fe20000010000 */
[----:B0-----:R-:W-:Y:S01]  /*1e80*/  SHF.R.U32.HI R18, RZ, 0x1, R20 ;  /* 0x00000001ff127819 */ /* 0x001fe20000011614 */
[----:B------:R-:W-:Y:S01]  /*1e90*/  FADD.FTZ R109, R109, R109 ;  /* 0x0000006d6d6d7221 */ /* 0x000fe20000010000 */
[----:B------:R-:W-:Y:S01]  /*1ea0*/  MOV R19, c[0x0][0x2b8] ;  /* 0x0000ae0000137a02 */ /* 0x000fe20000000f00 */
[----:B------:R-:W-:Y:S01]  /*1eb0*/  FADD.FTZ R110, R49, R49 ;  /* 0x00000031316e7221 */ /* 0x000fe20000010000 */
[----:B------:R-:W-:Y:S01]  /*1ec0*/  SHF.R.U32.HI R4, RZ, 0x1, R22 ;  /* 0x00000001ff047819 */ /* 0x000fe20000011616 */
[-C--:B------:R-:W-:Y:S01]  /*1ed0*/  IMAD R7, R18, R57.reuse, RZ ;  /* 0x0000003912077224 */ /* 0x080fe200078e02ff */
[----:B------:R-:W-:Y:S01]  /*1ee0*/  SHF.R.U64 R5, R5, 0x1, R20 ;  /* 0x0000000105057819 */ /* 0x000fe20000001214 */
[----:B------:R-:W-:Y:S01]  /*1ef0*/  CS2R R112, SRZ ;  /* 0x0000000000707805 */ /* 0x000fe2000001ff00 */
[----:B------:R-:W-:Y:S01]  /*1f00*/  SHF.R.U64 R18, R19, 0x1, R22 ;  /* 0x0000000113127819 */ /* 0x000fe20000001216 */
[----:B------:R-:W-:Y:S01]  /*1f10*/  IMAD R19, R4, R57, RZ ;  /* 0x0000003904137224 */ /* 0x000fe200078e02ff */
[----:B------:R-:W-:Y:S01]  /*1f20*/  SHF.R.S32.HI R160, RZ, 0x1f, R59 ;  /* 0x0000001fffa07819 */ /* 0x000fe2000001143b */
[----:B------:R-:W-:Y:S01]  /*1f30*/  IMAD R7, R58, R5, R7 ;  /* 0x000000053a077224 */ /* 0x000fe200078e0207 */
[----:B------:R-:W-:Y:S01]  /*1f40*/  IADD3 R106, R159, -0x1, RZ ;  /* 0xffffffff9f6a7810 */ /* 0x000fe20007ffe0ff */
        /* <DEDUP_REMOVED lines=10> */
[----:B------:R-:W-:Y:S01]  /*1ff0*/  IMAD R7, R59, c[0x0][0x2c4], R22 ;  /* 0x0000b1003b077a24 */ /* 0x000fe200078e0216 */
[----:B------:R-:W-:Y:S01]  /*2000*/  IADD3 R21, R5, R21, RZ ;  /* 0x0000001505157210 */ /* 0x000fe20007ffe0ff */
[----:B------:R-:W-:Y:S01]  /*2010*/  IMAD.WIDE.U32 R18, R59, c[0x0][0x2c0], R18 ;  /* 0x0000b0003b127a25 */ /* 0x000fe200078e0012 */
[----:B------:R-:W-:Y:S02]  /*2020*/  LEA R22, P0, R4, c[0x0][0x318], 0x3 ;  /* 0x0000c60004167a11 */ /* 0x000fe400078018ff */
[----:B------:R-:W-:Y:S02]  /*2030*/  SHF.L.U32 R5, R62, 0x2, RZ ;  /* 0x000000023e057819 */ /* 0x000fe400000006ff */
[----:B------:R-:W-:Y:S02]  /*2040*/  IADD3 R7, R19, R7, RZ ;  /* 0x0000000713077210 */ /* 0x000fe40007ffe0ff */
[----:B------:R-:W-:Y:S02]  /*2050*/  LEA R20, P1, R18, c[0x0][0x320], 0x3 ;  /* 0x0000c80012147a11 */ /* 0x000fe400078218ff */
[----:B------:R-:W-:-:S02]  /*2060*/  LEA.HI.X R24, R4, c[0x0][0x31c], R21, 0x3, P0 ;  /* 0x0000c70004187a11 */ /* 0x000fc400000f1c15 */
[----:B------:R-:W-:Y:S02]  /*2070*/  SHF.R.U32.HI R19, RZ, 0x1e, R62 ;  /* 0x0000001eff137819 */ /* 0x000fe4000001163e */
[C---:B------:R-:W-:Y:S02]  /*2080*/  IADD3 R4, P0, R5.reuse, R22, RZ ;  /* 0x0000001605047210 */ /* 0x040fe40007f1e0ff */
[----:B------:R-:W-:Y:S01]  /*2090*/  LEA.HI.X R22, R18, c[0x0][0x324], R7, 0x3, P1 ;  /* 0x0000c90012167a11 */ /* 0x000fe200008f1c07 */
[----:B------:R-:W-:Y:S01]  /*20a0*/  IMAD R7, R6, -0x100, RZ ;  /* 0xffffff0006077824 */ /* 0x000fe200078e02ff */
[----:B------:R-:W-:Y:S02]  /*20b0*/  IADD3 R18, P1, R5, R20, RZ ;  /* 0x0000001405127210 */ /* 0x000fe40007f3e0ff */
[C---:B------:R-:W-:Y:S02]  /*20c0*/  IADD3.X R5, R19.reuse, R24, RZ, P0, !PT ;  /* 0x0000001813057210 */ /* 0x040fe400007fe4ff */
[----:B------:R-:W-:-:S02]  /*20d0*/  IADD3.X R19, R19, R22, RZ, P1, !PT ;  /* 0x0000001613137210 */ /* 0x000fc40000ffe4ff */
[----:B------:R-:W-:Y:S01]  /*20e0*/  LEA.HI R20, R106, R106, RZ, 0x1 ;  /* 0x0000006a6a147211 */ /* 0x000fe200078f08ff */
[----:B------:R-:W-:-:S03]  /*20f0*/  IMAD.WIDE R4, R7, 0x4, R4 ;  /* 0x0000000407047825 */ /* 0x000fc600078e0204 */
[----:B------:R-:W-:Y:S01]  /*2100*/  LOP3.LUT R21, R20, 0xfffffe, RZ, 0xc0, !PT ;  /* 0x00fffffe14157812 */ /* 0x000fe200078ec0ff */
[----:B------:R-:W-:Y:S01]  /*2110*/  IMAD.WIDE R6, R7, 0x4, R18 ;  /* 0x0000000407067825 */ /* 0x000fe200078e0212 */
[C---:B------:R-:W-:Y:S02]  /*2120*/  IADD3 R18, P5, R4.reuse, -0x380, RZ ;  /* 0xfffffc8004127810 */ /* 0x040fe40007fbe0ff */
[C---:B------:R-:W-:Y:S02]  /*2130*/  IADD3 R20, P4, R4.reuse, -0x300, RZ ;  /* 0xfffffd0004147810 */ /* 0x040fe40007f9e0ff */
[----:B------:R-:W-:Y:S02]  /*2140*/  IADD3.X R19, R5, -0x1, RZ, P5, !PT ;  /* 0xffffffff05137810 */ /* 0x000fe40002ffe4ff */
[C---:B------:R-:W-:Y:S02]  /*2150*/  IADD3 R30, P5, R4.reuse, -0x80, RZ ;  /* 0xffffff80041e7810 */ /* 0x040fe40007fbe0ff */
[----:B------:R-:W-:-:S02]  /*2160*/  IADD3 R22, P3, R4, -0x280, RZ ;  /* 0xfffffd8004167810 */ /* 0x000fc40007f7e0ff */
[----:B------:R-:W-:Y:S02]  /*2170*/  IADD3.X R31, R5, -0x1, RZ, P5, !PT ;  /* 0xffffffff051f7810 */ /* 0x000fe40002ffe4ff */
[C---:B------:R-:W-:Y:S02]  /*2180*/  IADD3 R24, P2, R4.reuse, -0x200, RZ ;  /* 0xfffffe0004187810 */ /* 0x040fe40007f5e0ff */
[C---:B------:R-:W-:Y:S02]  /*2190*/  IADD3 R26, P1, R4.reuse, -0x180, RZ ;  /* 0xfffffe80041a7810 */ /* 0x040fe40007f3e0ff */
[----:B------:R-:W-:Y:S02]  /*21a0*/  IADD3 R28, P0, R4, -0x100, RZ ;  /* 0xffffff00041c7810 */ /* 0x000fe40007f1e0ff */
[----:B------:R-:W-:Y:S02]  /*21b0*/  IADD3 R32, P5, R6, -0x380, RZ ;  /* 0xfffffc8006207810 */ /* 0x000fe40007fbe0ff */
[----:B------:R-:W-:-:S02]  /*21c0*/  IADD3 R106, R106, -R21, RZ ;  /* 0x800000156a6a7210 */ /* 0x000fc40007ffe0ff */
[C---:B------:R-:W-:Y:S02]  /*21d0*/  IADD3.X R21, R5.reuse, -0x1, RZ, P4, !PT ;  /* 0xffffffff05157810 */ /* 0x040fe400027fe4ff */
[C---:B------:R-:W-:Y:S02]  /*21e0*/  IADD3.X R23, R5.reuse, -0x1, RZ, P3, !PT ;  /* 0xffffffff05177810 */ /* 0x040fe40001ffe4ff */
[C---:B------:R-:W-:Y:S02]  /*21f0*/  IADD3.X R25, R5.reuse, -0x1, RZ, P2, !PT ;  /* 0xffffffff05197810 */ /* 0x040fe400017fe4ff */
[C---:B------:R-:W-:Y:S02]  /*2200*/  IADD3.X R27, R5.reuse, -0x1, RZ, P1, !PT ;  /* 0xffffffff051b7810 */ /* 0x040fe40000ffe4ff */
[----:B------:R-:W-:Y:S02]  /*2210*/  IADD3.X R29, R5, -0x1, RZ, P0, !PT ;  /* 0xffffffff051d7810 */ /* 0x000fe400007fe4ff */
[----:B------:R-:W-:-:S02]  /*2220*/  IADD3.X R33, R7, -0x1, RZ, P5, !PT ;  /* 0xffffffff07217810 */ /* 0x000fc40002ffe4ff */
[C---:B------:R-:W-:Y:S02]  /*2230*/  IADD3 R34, P4, R6.reuse, -0x300, RZ ;  /* 0xfffffd0006227810 */ /* 0x040fe40007f9e0ff */
[C---:B------:R-:W-:Y:S02]  /*2240*/  IADD3 R36, P3, R6.reuse, -0x280, RZ ;  /* 0xfffffd8006247810 */ /* 0x040fe40007f7e0ff */
[C---:B------:R-:W-:Y:S02]  /*2250*/  IADD3 R38, P2, R6.reuse, -0x200, RZ ;  /* 0xfffffe0006267810 */ /* 0x040fe40007f5e0ff */
[C---:B------:R-:W-:Y:S02]  /*2260*/  IADD3 R40, P1, R6.reuse, -0x180, RZ ;  /* 0xfffffe8006287810 */ /* 0x040fe40007f3e0ff */
[C---:B------:R-:W-:Y:S02]  /*2270*/  IADD3 R42, P0, R6.reuse, -0x100, RZ ;  /* 0xffffff00062a7810 */ /* 0x040fe40007f1e0ff */
[----:B------:R-:W-:-:S02]  /*2280*/  IADD3 R44, P5, R6, -0x80, RZ ;  /* 0xffffff80062c7810 */ /* 0x000fc40007fbe0ff */
[C---:B------:R-:W-:Y:S02]  /*2290*/  IADD3.X R35, R7.reuse, -0x1, RZ, P4, !PT ;  /* 0xffffffff07237810 */ /* 0x040fe400027fe4ff */
[C---:B------:R-:W-:Y:S02]  /*22a0*/  IADD3.X R37, R7.reuse, -0x1, RZ, P3, !PT ;  /* 0xffffffff07257810 */ /* 0x040fe40001ffe4ff */
[C---:B------:R-:W-:Y:S02]  /*22b0*/  IADD3.X R39, R7.reuse, -0x1, RZ, P2, !PT ;  /* 0xffffffff07277810 */ /* 0x040fe400017fe4ff */
[C---:B------:R-:W-:Y:S02]  /*22c0*/  IADD3.X R41, R7.reuse, -0x1, RZ, P1, !PT ;  /* 0xffffffff07297810 */ /* 0x040fe40000ffe4ff */
[C---:B------:R-:W-:Y:S02]  /*22d0*/  IADD3.X R43, R7.reuse, -0x1, RZ, P0, !PT ;  /* 0xffffffff072b7810 */ /* 0x040fe400007fe4ff */
[----:B------:R-:W-:-:S02]  /*22e0*/  IADD3.X R45, R7, -0x1, RZ, P5, !PT ;  /* 0xffffffff072d7810 */ /* 0x000fc40002ffe4ff */
.L_x_13644:
[----:B------:R-:W-:Y:S01]  /*22f0*/  SHF.R.S32.HI R118, RZ, 0x1f, R111 ;  /* 0x0000001fff767819 */ /* 0x000fe2000001146f */
[----:B------:R-:W-:Y:S01]  /*2300*/  IMAD.WIDE.U32 R4, R111, c[0x0][0x1a0], R12 ;  /* 0x000068006f047a25 */ /* 0x000fe200078e000c */
[----:B------:R-:W-:-:S02]  /*2310*/  IADD3 R88, -R14, c[0x0][0x168], RZ ;  /* 0x00005a000e587a10 */ /* 0x000fc40007ffe1ff */
[----:B------:R-:W-:Y:S01]  /*2320*/  PRMT R50, RZ, 0x7610, R50 ;  /* 0x00007610ff327816 */ /* 0x000fe20000000032 */
[----:B------:R-:W-:Y:S01]  /*2330*/  IMAD R6, R118, c[0x0][0x1a0], RZ ;  /* 0x0000680076067a24 */ /* 0x000fe200078e02ff */
[----:B------:R-:W-:Y:S02]  /*2340*/  SHF.L.U32 R121, R88, 0x1, RZ ;  /* 0x0000000158797819 */ /* 0x000fe400000006ff */
[----:B------:R-:W-:Y:S01]  /*2350*/  PRMT R51, RZ, 0x7610, R51 ;  /* 0x00007610ff337816 */ /* 0x000fe20000000033 */
[----:B------:R-:W-:Y:S01]  /*2360*/  IMAD R7, R111, c[0x0][0x1a4], R6 ;  /* 0x000069006f077a24 */ /* 0x000fe200078e0206 */
[-C--:B------:R-:W-:Y:S02]  /*2370*/  ISETP.GE.AND P0, PT, R12, R121.reuse, PT ;  /* 0x000000790c00720c */ /* 0x080fe40003f06270 */
[-C--:B------:R-:W-:Y:S02]  /*2380*/  ISETP.GE.AND P1, PT, R80, R121.reuse, PT ;  /* 0x000000795000720c */ /* 0x080fe40003f26270 */
[----:B------:R-:W-:-:S02]  /*2390*/  ISETP.GE.AND P2, PT, R81, R121, PT ;  /* 0x000000795100720c */ /* 0x000fc40003f46270 */
[C---:B------:R-:W-:Y:S02]  /*23a0*/  LEA R6, P3, R4.reuse, R69, 0x1 ;  /* 0x0000004504067211 */ /* 0x040fe400078608ff */
[----:B------:R-:W-:Y:S02]  /*23b0*/  IADD3 R5, R5, R7, RZ ;  /* 0x0000000705057210 */ /* 0x000fe40007ffe0ff */
[----:B------:R-:W-:Y:S02]  /*23c0*/  PRMT R52, RZ, 0x7610, R52 ;  /* 0x00007610ff347816 */ /* 0x000fe40000000034 */
[----:B------:R-:W-:-:S05]  /*23d0*/  LEA.HI.X R7, R4, R70, R5, 0x1, P3 ;  /* 0x0000004604077211 */ /* 0x000fca00018f0c05 */
[----:B0-2---:R0:W2:Y:S01]  /*23e0*/  @!P0 LDG.E.U16 R50, [R6.64] ;  /* 0x0000000806328981 */ /* 0x0050a2000c1e1500 */
[----:B------:R-:W-:-:S03]  /*23f0*/  ISETP.GE.AND P0, PT, R82, R121, PT ;  /* 0x000000795200720c */ /* 0x000fc60003f06270 */
[----:B---3--:R0:W3:Y:S01]  /*2400*/  @!P1 LDG.E.U16 R51, [R6.64+0x40] ;  /* 0x0000400806339981 */ /* 0x0080e2000c1e1500 */
        /* <DEDUP_REMOVED lines=21> */
[----:B------:R-:W-:Y:S01]  /*2560*/  LEA.HI.SX32 R46, R73, R73, 0x1b ;  /* 0x00000049492e7211 */ /* 0x000fe200078fdaff */
[----:B------:R-:W-:Y:S02]  /*2570*/  IMAD R126, R118, c[0x0][0x1c0], RZ ;  /* 0x00007000767e7a24 */ /* 0x000fe400078e02ff */
[----:B0-----:R-:W-:Y:S01]  /*2580*/  IMAD.WIDE.U32 R6, R111, c[0x0][0x188], R4 ;  /* 0x000062006f067a25 */ /* 0x001fe200078e0004 */
[----:B------:R-:W-:-:S03]  /*2590*/  SHF.L.U32 R117, R46, 0x1, RZ ;  /* 0x000000012e757819 */ /* 0x000fc600000006ff */
[----:B------:R-:W-:Y:S01]  /*25a0*/  IMAD.WIDE.U32 R48, R111, c[0x0][0x1c0], R12 ;  /* 0x000070006f307a25 */ /* 0x000fe200078e000c */
[----:B------:R-:W-:Y:S02]  /*25b0*/  IADD3 R47, R7, R47, RZ ;  /* 0x0000002f072f7210 */ /* 0x000fe40007ffe0ff */
[C---:B------:R-:W-:Y:S01]  /*25c0*/  LEA R46, P0, R6.reuse, c[0x0][0x220], 0x3 ;  /* 0x00008800062e7a11 */ /* 0x040fe200078018ff */
[----:B------:R-:W-:Y:S01]  /*25d0*/  IMAD R119, R111, c[0x0][0x1c4], R126 ;  /* 0x000071006f777a24 */ /* 0x000fe200078e027e */
[----:B------:R-:W-:Y:S02]  /*25e0*/  IADD3 R122, R73, 0x40, RZ ;  /* 0x00000040497a7810 */ /* 0x000fe40007ffe0ff */
[----:B------:R-:W-:Y:S02]  /*25f0*/  LEA.HI.X R47, R6, c[0x0][0x224], R47, 0x3, P0 ;  /* 0x00008900062f7a11 */ /* 0x000fe400000f1c2f */
[----:B------:R-:W-:Y:S02]  /*2600*/  LEA R4, P1, R48, R71, 0x1 ;  /* 0x0000004730047211 */ /* 0x000fe400078208ff */
[----:B------:R-:W-:-:S02]  /*2610*/  IADD3 R5, R49, R119, RZ ;  /* 0x0000007731057210 */ /* 0x000fc40007ffe0ff */
[----:B------:R-:W-:Y:S01]  /*2620*/  LEA.HI.SX32 R122, R122, R73, 0x1b ;  /* 0x000000497a7a7211 */ /* 0x000fe200078fdaff */
[----:B------:R-:W4:Y:S01]  /*2630*/  LDG.E.64 R46, [R46.64] ;  /* 0x000000082e2e7981 */ /* 0x000f22000c1e1b00 */
[C---:B------:R-:W-:Y:S02]  /*2640*/  IADD3 R120, R73.reuse, 0x20, RZ ;  /* 0x0000002049787810 */ /* 0x040fe40007ffe0ff */
[----:B------:R-:W-:Y:S02]  /*2650*/  LEA.HI.X R5, R48, R72, R5, 0x1, P1 ;  /* 0x0000004830057211 */ /* 0x000fe400008f0c05 */
[C---:B------:R-:W-:Y:S02]  /*2660*/  IADD3 R6, R73.reuse, 0x60, RZ ;  /* 0x0000006049067810 */ /* 0x040fe40007ffe0ff */
[----:B------:R-:W-:Y:S02]  /*2670*/  SHF.L.U32 R7, R122, 0x1, RZ ;  /* 0x000000017a077819 */ /* 0x000fe400000006ff */
[----:B------:R-:W-:-:S02]  /*2680*/  IADD3 R48, R73, 0x80, RZ ;  /* 0x0000008049307810 */ /* 0x000fc40007ffe0ff */
[-C--:B------:R-:W-:Y:S02]  /*2690*/  LEA.HI.SX32 R120, R120, R73.reuse, 0x1b ;  /* 0x0000004978787211 */ /* 0x080fe400078fdaff */
[C---:B------:R-:W-:Y:S02]  /*26a0*/  IADD3 R122, R73.reuse, 0xa0, RZ ;  /* 0x000000a0497a7810 */ /* 0x040fe40007ffe0ff */
[C---:B------:R-:W-:Y:S02]  /*26b0*/  IADD3 R124, R73.reuse, 0xc0, RZ ;  /* 0x000000c0497c7810 */ /* 0x040fe40007ffe0ff */
[----:B------:R-:W-:Y:S02]  /*26c0*/  IADD3 R126, R73, 0xe0, RZ ;  /* 0x000000e0497e7810 */ /* 0x000fe40007ffe0ff */
[-C--:B------:R-:W-:Y:S02]  /*26d0*/  LEA.HI.SX32 R6, R6, R73.reuse, 0x1b ;  /* 0x0000004906067211 */ /* 0x080fe400078fdaff */
[----:B------:R-:W-:-:S02]  /*26e0*/  LEA.HI.SX32 R48, R48, R73, 0x1b ;  /* 0x0000004930307211 */ /* 0x000fc400078fdaff */
[----:B------:R-:W-:Y:S02]  /*26f0*/  SHF.L.U32 R120, R120, 0x1, RZ ;  /* 0x0000000178787819 */ /* 0x000fe400000006ff */
[----:B------:R-:W-:Y:S02]  /*2700*/  LEA.HI.SX32 R122, R122, R73, 0x1b ;  /* 0x000000497a7a7211 */ /* 0x000fe400078fdaff */
[----:B------:R-:W-:Y:S02]  /*2710*/  ISETP.GE.AND P5, PT, R12, R121, PT ;  /* 0x000000790c00720c */ /* 0x000fe40003fa6270 */
[----:B------:R-:W-:Y:S02]  /*2720*/  LEA.HI.SX32 R124, R124, R73, 0x1b ;  /* 0x000000497c7c7211 */ /* 0x000fe400078fdaff */
[----:B------:R-:W-:Y:S02]  /*2730*/  ISETP.GE.AND P0, PT, R80, R121, PT ;  /* 0x000000795000720c */ /* 0x000fe40003f06270 */
[----:B------:R-:W-:-:S02]  /*2740*/  LEA.HI.SX32 R126, R126, R73, 0x1b ;  /* 0x000000497e7e7211 */ /* 0x000fc400078fdaff */
[----:B------:R-:W-:Y:S02]  /*2750*/  SHF.L.U32 R6, R6, 0x1, RZ ;  /* 0x0000000106067819 */ /* 0x000fe400000006ff */
[----:B------:R-:W-:Y:S02]  /*2760*/  SHF.L.U32 R48, R48, 0x1, RZ ;  /* 0x0000000130307819 */ /* 0x000fe400000006ff */
[----:B------:R-:W-:Y:S02]  /*2770*/  SHF.L.U32 R49, R122, 0x1, RZ ;  /* 0x000000017a317819 */ /* 0x000fe400000006ff */
[----:B------:R-:W-:Y:S02]  /*2780*/  SHF.L.U32 R124, R124, 0x1, RZ ;  /* 0x000000017c7c7819 */ /* 0x000fe400000006ff */
[----:B------:R-:W-:Y:S02]  /*2790*/  SHF.L.U32 R119, R126, 0x1, RZ ;  /* 0x000000017e777819 */ /* 0x000fe400000006ff */
[----:B------:R-:W-:-:S02]  /*27a0*/  PRMT R122, RZ, 0x7610, R122 ;  /* 0x00007610ff7a7816 */ /* 0x000fc4000000007a */
        /* <DEDUP_REMOVED lines=8> */
[----:B--2---:R-:W-:Y:S04]  /*2830*/  STS.U16 [R117], R50 ;  /* 0x0000003275007388 */ /* 0x004fe80000000400 */
[----:B---3--:R0:W-:Y:S04]  /*2840*/  STS.U16 [R120+0x40], R51 ;  /* 0x0000403378007388 */ /* 0x0081e80000000400 */
[----:B----4-:R-:W-:Y:S01]  /*2850*/  STS.U16 [R7+0x80], R52 ;  /* 0x0000803407007388 */ /* 0x010fe20000000400 */
[----:B0-----:R-:W-:-:S03]  /*2860*/  PRMT R51, RZ, 0x7610, R51 ;  /* 0x00007610ff337816 */ /* 0x001fc60000000033 */
[----:B------:R-:W-:Y:S04]  /*2870*/  STS.U16 [R6+0xc0], R53 ;  /* 0x0000c03506007388 */ /* 0x000fe80000000400 */
[----:B------:R-:W-:Y:S04]  /*2880*/  STS.U16 [R48+0x100], R93 ;  /* 0x0001005d30007388 */ /* 0x000fe80000000400 */
[----:B------:R0:W-:Y:S04]  /*2890*/  STS.U16 [R49+0x140], R114 ;  /* 0x0001407231007388 */ /* 0x0001e80000000400 */
[----:B------:R-:W-:Y:S04]  /*28a0*/  STS.U16 [R124+0x180], R115 ;  /* 0x000180737c007388 */ /* 0x000fe80000000400 */
[----:B------:R1:W-:Y:S01]  /*28b0*/  STS.U16 [R119+0x1c0], R116 ;  /* 0x0001c07477007388 */ /* 0x0003e20000000400 */
[----:B------:R-:W-:-:S06]  /*28c0*/  NOP ;  /* 0x0000000000007918 */ /* 0x000fcc0000000000 */
[----:B------:R2:W3:Y:S01]  /*28d0*/  @!P5 LDG.E.U16 R122, [R4.64] ;  /* 0x00000008047ad981 */ /* 0x0004e2000c1e1500 */
[----:B------:R-:W-:-:S03]  /*28e0*/  ISETP.GE.AND P5, PT, R85, R121, PT ;  /* 0x000000795500720c */ /* 0x000fc60003fa6270 */
[----:B------:R2:W4:Y:S01]  /*28f0*/  @!P0 LDG.E.U16 R51, [R4.64+0x40] ;  /* 0x0000400804338981 */ /* 0x000522000c1e1500 */
[----:B------:R-:W-:Y:S02]  /*2900*/  ISETP.GE.AND P0, PT, R86, R121, PT ;  /* 0x000000795600720c */ /* 0x000fe40003f06270 */
[----:B0-----:R-:W-:Y:S01]  /*2910*/  PRMT R114, RZ, 0x7610, R114 ;  /* 0x00007610ff727816 */ /* 0x001fe20000000072 */
[----:B------:R2:W4:Y:S01]  /*2920*/  @!P2 LDG.E.U16 R127, [R4.64+0xc0] ;  /* 0x0000c008047fa981 */ /* 0x000522000c1e1500 */
[----:B-1----:R-:W-:-:S03]  /*2930*/  PRMT R116, RZ, 0x7610, R116 ;  /* 0x00007610ff747816 */ /* 0x002fc60000000074 */
[----:B------:R2:W4:Y:S04]  /*2940*/  @!P3 LDG.E.U16 R137, [R4.64+0x100] ;  /* 0x000100080489b981 */ /* 0x000528000c1e1500 */
[----:B------:R2:W4:Y:S04]  /*2950*/  @!P1 LDG.E.U16 R114, [R4.64+0x80] ;  /* 0x0000800804729981 */ /* 0x000528000c1e1500 */
[----:B------:R2:W4:Y:S04]  /*2960*/  @!P4 LDG.E.U16 R116, [R4.64+0x140] ;  /* 0x000140080474c981 */ /* 0x000528000c1e1500 */
[----:B------:R2:W4:Y:S04]  /*2970*/  @!P5 LDG.E.U16 R141, [R4.64+0x180] ;  /* 0x00018008048dd981 */ /* 0x000528000c1e1500 */
[----:B------:R2:W4:Y:S01]  /*2980*/  @!P0 LDG.E.U16 R128, [R4.64+0x1c0] ;  /* 0x0001c00804808981 */ /* 0x000522000c1e1500 */
[----:B------:R-:W-:Y:S01]  /*2990*/  FMUL.FTZ R50, R94, R47 ;  /* 0x0000002f5e327220 */ /* 0x000fe20000410000 */
[----:B------:R-:W-:Y:S01]  /*29a0*/  SHF.L.U32 R93, R73, 0x3, RZ ;  /* 0x00000003495d7819 */ /* 0x000fe200000006ff */
[----:B------:R-:W-:-:S02]  /*29b0*/  FMUL.FTZ R143, R46, 1.4426950216293334961 ;  /* 0x3fb8aa3b2e8f7820 */ /* 0x000fc40000410000 */
[----:B------:R-:W-:Y:S01]  /*29c0*/  FMUL.RZ R52, R50, 0.15915493667125701904 ;  /* 0x3e22f98332347820 */ /* 0x000fe2000040c000 */
[----:B------:R-:W-:Y:S02]  /*29d0*/  LEA.HI.SX32 R50, R93, R93, 0x1b ;  /* 0x0000005d5d327211 */ /* 0x000fe400078fdaff */
[----:B------:R-:W-:Y:S02]  /*29e0*/  ISETP.NE.AND P2, PT, R158, RZ, PT ;  /* 0x000000ff9e00720c */ /* 0x000fe40003f45270 */
[----:B------:R-:W-:Y:S01]  /*29f0*/  SHF.L.U32 R115, R50, 0x1, RZ ;  /* 0x0000000132737819 */ /* 0x000fe200000006ff */
[----:B------:R-:W-:Y:S01]  /*2a00*/  FMUL.FTZ R50, R94, R143 ;  /* 0x0000008f5e327220 */ /* 0x000fe20000410000 */
[----:B------:R-:W-:Y:S01]  /*2a10*/  ISETP.LT.OR P1, PT, R159, 0x2, P2 ;  /* 0x000000029f00780c */ /* 0x000fe20001721670 */
[----:B------:R-:W-:Y:S01]  /*2a20*/  MUFU.SIN R53, R52 ;  /* 0x0000003400357308 */ /* 0x000fe20000000400 */
[----:B------:R-:W-:Y:S01]  /*2a30*/  ISETP.NE.AND P0, PT, R62, RZ, PT ;  /* 0x000000ff3e00720c */ /* 0x000fe20003f05270 */
[----:B------:R-:W-:Y:S01]  /*2a40*/  LDS.U16 R121, [R115] ;  /* 0x0000000073797984 */ /* 0x000fe20000000400 */
[----:B--2---:R-:W-:-:S03]  /*2a50*/  LEA R4, R106, R111, 0x8 ;  /* 0x0000006f6a047211 */ /* 0x004fc600078e40ff */
[----:B------:R-:W-:Y:S02]  /*2a60*/  LDS.U16 R123, [R115+0x2] ;  /* 0x00000200737b7984 */ /* 0x000fe40000000400 */
[----:B------:R-:W-:Y:S02]  /*2a70*/  MUFU.COS R145, R52 ;  /* 0x0000003400917308 */ /* 0x000fe40000000000 */
[----:B------:R-:W0:Y:S04]  /*2a80*/  LDS.U16 R125, [R115+0x4] ;  /* 0x00000400737d7984 */ /* 0x000e280000000400 */
[----:B------:R-:W-:Y:S02]  /*2a90*/  LDS.U16 R126, [R115+0x6] ;  /* 0x00000600737e7984 */ /* 0x000fe40000000400 */
[----:B------:R-:W1:Y:S01]  /*2aa0*/  MUFU.EX2 R50, R50 ;  /* 0x0000003200327308 */ /* 0x000e620000000800 */
[----:B------:R-:W-:Y:S01]  /*2ab0*/  @!P1 IADD3 R130, R159, -0x2, RZ ;  /* 0xfffffffe9f829810 */ /* 0x000fe20007ffe0ff */
[----:B------:R-:W-:Y:S01]  /*2ac0*/  LDS.U16 R129, [R115+0x8] ;  /* 0x0000080073817984 */ /* 0x000fe20000000400 */
[----:B------:R-:W-:-:S03]  /*2ad0*/  @P0 IADD3 R4, R62, 0x200, RZ ;  /* 0x000002003e040810 */ /* 0x000fc60007ffe0ff */
[----:B------:R-:W2:Y:S04]  /*2ae0*/  LDS.U16 R131, [R115+0xa] ;  /* 0x00000a0073837984 */ /* 0x000ea80000000400 */
[----:B------:R-:W2:Y:S04]  /*2af0*/  LDS.U16 R133, [R115+0xc] ;  /* 0x00000c0073857984 */ /* 0x000ea80000000400 */
[----:B------:R-:W2:Y:S01]  /*2b00*/  LDS.U16 R135, [R115+0xe] ;  /* 0x00000e0073877984 */ /* 0x000ea20000000400 */
[----:B------:R-:W-:Y:S01]  /*2b10*/  @!P1 IMAD R5, R130, c[0x0][0x16c], R111 ;  /* 0x00005b0082059a24 */ /* 0x000fe200078e026f */
[----:B------:R-:W-:Y:S01]  /*2b20*/  SHF.L.U32 R130, R4, 0x3, RZ ;  /* 0x0000000304827819 */ /* 0x000fe200000006ff */
[----:B-1----:R-:W-:-:S02]  /*2b30*/  FMUL.FTZ R52, R50, R145 ;  /* 0x0000009132347220 */ /* 0x002fc40000410000 */
[----:B------:R-:W-:Y:S01]  /*2b40*/  FMUL.FTZ R53, R50, R53 ;  /* 0x0000003532357220 */ /* 0x000fe20000410000 */
[----:B0-----:R-:W-:Y:S02]  /*2b50*/  PRMT R125, RZ, 0x5410, R125 ;  /* 0x00005410ff7d7816 */ /* 0x001fe4000000007d */
[----:B--2---:R-:W-:Y:S02]  /*2b60*/  PRMT R131, RZ, 0x5410, R131 ;  /* 0x00005410ff837816 */ /* 0x004fe40000000083 */
[----:B------:R-:W-:Y:S02]  /*2b70*/  PRMT R129, RZ, 0x5410, R129 ;  /* 0x00005410ff817816 */ /* 0x000fe40000000081 */
[----:B------:R-:W-:Y:S02]  /*2b80*/  PRMT R133, RZ, 0x5410, R133 ;  /* 0x00005410ff857816 */ /* 0x000fe40000000085 */
[----:B------:R-:W-:Y:S01]  /*2b90*/  PRMT R135, RZ, 0x5410, R135 ;  /* 0x00005410ff877816 */ /* 0x000fe20000000087 */
[----:B------:R-:W-:Y:S01]  /*2ba0*/  BSSY B0, `(.L_x_13614) ;  /* 0x000006a000007945 */ /* 0x000fe20003800000 */
[----:B---3--:R0:W-:Y:S04]  /*2bb0*/  STS.U16 [R117+0x210], R122 ;  /* 0x0002107a75007388 */ /* 0x0081e80000000400 */
[----:B----4-:R-:W-:Y:S01]  /*2bc0*/  STS.U16 [R120+0x250], R51 ;  /* 0x0002503378007388 */ /* 0x010fe20000000400 */
[----:B0-----:R-:W-:-:S03]  /*2bd0*/  FMUL.FTZ R117, R96, R47 ;  /* 0x0000002f60757220 */ /* 0x001fc60000410000 */
[----:B------:R-:W-:Y:S04]  /*2be0*/  STS.U16 [R7+0x290], R114 ;  /* 0x0002907207007388 */ /* 0x000fe80000000400 */
[----:B------:R-:W-:Y:S04]  /*2bf0*/  STS.U16 [R6+0x2d0], R127 ;  /* 0x0002d07f06007388 */ /* 0x000fe80000000400 */
[----:B------:R-:W-:Y:S04]  /*2c00*/  STS.U16 [R48+0x310], R137 ;  /* 0x0003108930007388 */ /* 0x000fe80000000400 */
[----:B------:R0:W-:Y:S04]  /*2c10*/  STS.U16 [R49+0x350], R116 ;  /* 0x0003507431007388 */ /* 0x0001e80000000400 */
[----:B------:R1:W-:Y:S04]  /*2c20*/  STS.U16 [R124+0x390], R141 ;  /* 0x0003908d7c007388 */ /* 0x0003e80000000400 */
[----:B------:R-:W-:Y:S01]  /*2c30*/  STS.U16 [R119+0x3d0], R128 ;  /* 0x0003d08077007388 */ /* 0x000fe20000000400 */
[----:B------:R-:W-:-:S06]  /*2c40*/  NOP ;  /* 0x0000000000007918 */ /* 0x000fcc0000000000 */
[----:B0-----:R-:W-:Y:S01]  /*2c50*/  @!P1 IMAD.WIDE R48, R5, 0x10, R2 ;  /* 0x0000001005309825 */ /* 0x001fe200078e0202 */
[----:B------:R-:W0:Y:S04]  /*2c60*/  LDS.U16 R116, [R115+0x210] ;  /* 0x0002100073747984 */ /* 0x000e280000000400 */
[----:B------:R-:W2:Y:S01]  /*2c70*/  LDS.U16 R114, [R115+0x212] ;  /* 0x0002120073727984 */ /* 0x000ea20000000400 */
[----:B-1----:R-:W-:-:S03]  /*2c80*/  FMUL.RZ R124, R117, 0.15915493667125701904 ;  /* 0x3e22f983757c7820 */ /* 0x002fc6000040c000 */
[----:B------:R-:W1:Y:S04]  /*2c90*/  LDS.U16 R5, [R115+0x214] ;  /* 0x0002140073057984 */ /* 0x000e680000000400 */
[----:B------:R-:W3:Y:S04]  /*2ca0*/  LDS.U16 R4, [R115+0x216] ;  /* 0x0002160073047984 */ /* 0x000ee80000000400 */
[----:B------:R-:W4:Y:S04]  /*2cb0*/  LDS.U16 R6, [R115+0x218] ;  /* 0x0002180073067984 */ /* 0x000f280000000400 */
[----:B------:R-:W0:Y:S04]  /*2cc0*/  LDS.U16 R7, [R115+0x21a] ;  /* 0x00021a0073077984 */ /* 0x000e280000000400 */
[----:B------:R-:W0:Y:S04]  /*2cd0*/  LDS.U16 R132, [R115+0x21c] ;  /* 0x00021c0073847984 */ /* 0x000e280000000400 */
[----:B------:R1:W0:Y:S01]  /*2ce0*/  LDS.U16 R149, [R115+0x21e] ;  /* 0x00021e0073957984 */ /* 0x0002220000000400 */
[----:B------:R-:W-:-:S03]  /*2cf0*/  FMUL.FTZ R117, R96, R143 ;  /* 0x0000008f60757220 */ /* 0x000fc60000410000 */
[----:B------:R0:W-:Y:S01]  /*2d00*/  STS.64 [R130+0x10b0], R52 ;  /* 0x0010b03482007388 */ /* 0x0001e20000000a00 */
[----:B------:R-:W-:Y:S08]  /*2d10*/  MUFU.SIN R122, R124 ;  /* 0x0000007c007a7308 */ /* 0x000ff00000000400 */
[----:B------:R-:W-:Y:S08]  /*2d20*/  MUFU.COS R120, R124 ;  /* 0x0000007c00787308 */ /* 0x000ff00000000000 */
[----:B------:R-:W2:Y:S01]  /*2d30*/  MUFU.EX2 R117, R117 ;  /* 0x0000007500757308 */ /* 0x000ea20000000800 */
[C---:B-1----:R-:W-:Y:S01]  /*2d40*/  FMUL.FTZ R115, R98.reuse, R47 ;  /* 0x0000002f62737220 */ /* 0x042fe20000410000 */
[----:B------:R-:W-:Y:S01]  /*2d50*/  CS2R R50, SRZ ;  /* 0x0000000000327805 */ /* 0x000fe2000001ff00 */
[----:B------:R-:W-:Y:S01]  /*2d60*/  BAR.SYNC.DEFER_BLOCKING 0x0 ;  /* 0x0000000000007b1d */ /* 0x000fe20000010000 */
[----:B------:R-:W-:-:S02]  /*2d70*/  FMUL.FTZ R119, R98, R143 ;  /* 0x0000008f62777220 */ /* 0x000fc40000410000 */
[----:B------:R-:W-:-:S03]  /*2d80*/  FMUL.RZ R115, R115, 0.15915493667125701904 ;  /* 0x3e22f98373737820 */ /* 0x000fc6000040c000 */
[----:B------:R-:W-:Y:S01]  /*2d90*/  MUFU.EX2 R127, R119 ;  /* 0x00000077007f7308 */ /* 0x000fe20000000800 */
[----:B------:R-:W-:Y:S02]  /*2da0*/  FMUL.FTZ R143, R100, R143 ;  /* 0x0000008f648f7220 */ /* 0x000fe40000410000 */
[C---:B--2---:R-:W-:Y:S02]  /*2db0*/  FMUL.FTZ R120, R117.reuse, R120 ;  /* 0x0000007875787220 */ /* 0x044fe40000410000 */
[----:B------:R-:W-:Y:S01]  /*2dc0*/  FMUL.FTZ R122, R117, R122 ;  /* 0x0000007a757a7220 */ /* 0x000fe20000410000 */
[----:B------:R-:W-:Y:S02]  /*2dd0*/  PRMT R117, RZ, 0x5410, R121 ;  /* 0x00005410ff757816 */ /* 0x000fe40000000079 */
[----:B0-----:R-:W-:Y:S01]  /*2de0*/  MUFU.COS R130, R115 ;  /* 0x0000007300827308 */ /* 0x001fe20000000000 */
[----:B------:R-:W-:Y:S01]  /*2df0*/  PRMT R121, RZ, 0x5410, R123 ;  /* 0x00005410ff797816 */ /* 0x000fe2000000007b */
[----:B------:R0:W5:Y:S01]  /*2e00*/  @!P1 LDG.E.64 R50, [R48.64+0x8] ;  /* 0x0000080830329981 */ /* 0x000162000c1e1b00 */
[----:B------:R-:W-:-:S05]  /*2e10*/  FMUL.FTZ R124, R94, R117 ;  /* 0x000000755e7c7220 */ /* 0x000fca0000410000 */
[----:B0-----:R0:W1:Y:S01]  /*2e20*/  MUFU.SIN R48, R115 ;  /* 0x0000007300307308 */ /* 0x0010620000000400 */
[----:B------:R-:W-:-:S04]  /*2e30*/  FMUL.FTZ R49, R100, R47 ;  /* 0x0000002f64317220 */ /* 0x000fc80000410000 */
[----:B------:R-:W-:Y:S01]  /*2e40*/  FMUL.RZ R136, R49, 0.15915493667125701904 ;  /* 0x3e22f98331887820 */ /* 0x000fe2000040c000 */
[----:B0-----:R-:W-:Y:S01]  /*2e50*/  PRMT R115, RZ, 0x5410, R138 ;  /* 0x00005410ff737816 */ /* 0x001fe2000000008a */
[----:B------:R-:W-:Y:S01]  /*2e60*/  FMUL.FTZ R128, R94, R121 ;  /* 0x000000795e807220 */ /* 0x000fe20000410000 */
[----:B------:R-:W-:Y:S03]  /*2e70*/  MUFU.EX2 R134, R143 ;  /* 0x0000008f00867308 */ /* 0x000fe60000000800 */
[C---:B------:R-:W-:Y:S01]  /*2e80*/  FMUL.FTZ R145, R115.reuse, R124 ;  /* 0x0000007c73917220 */ /* 0x040fe20000410000 */
[----:B------:R-:W-:Y:S01]  /*2e90*/  PRMT R123, RZ, 0x5410, R126 ;  /* 0x00005410ff7b7816 */ /* 0x000fe2000000007e */
[----:B------:R-:W-:-:S03]  /*2ea0*/  FMUL.FTZ R147, R115, R128 ;  /* 0x0000008073937220 */ /* 0x000fc60000410000 */
[----:B------:R-:W0:Y:S01]  /*2eb0*/  MUFU.SIN R49, R136 ;  /* 0x0000008800317308 */ /* 0x000e220000000400 */
[----:B------:R-:W-:Y:S01]  /*2ec0*/  FMUL.FTZ R128, R122, R145 ;  /* 0x000000917a807220 */ /* 0x000fe20000410000 */
[----:B------:R-:W-:Y:S01]  /*2ed0*/  PRMT R119, RZ, 0x7610, R138 ;  /* 0x00007610ff777816 */ /* 0x000fe2000000008a */
[----:B-1----:R-:W-:-:S05]  /*2ee0*/  FMUL.FTZ R141, R127, R48 ;  /* 0x000000307f8d7220 */ /* 0x002fca0000410000 */
[----:B------:R1:W2:Y:S01]  /*2ef0*/  MUFU.COS R137, R136 ;  /* 0x0000008800897308 */ /* 0x0002a20000000000 */
[----:B------:R-:W-:Y:S02]  /*2f00*/  FMUL.FTZ R124, R96, R123 ;  /* 0x0000007b607c7220 */ /* 0x000fe40000410000 */
[-C--:B------:R-:W-:Y:S02]  /*2f10*/  FMUL.FTZ R48, R122, R147.reuse ;  /* 0x000000937a307220 */ /* 0x080fe40000410000 */
[----:B------:R-:W-:Y:S02]  /*2f20*/  FFMA.FTZ R126, R120, R147, R128 ;  /* 0x00000093787e7223 */ /* 0x000fe40000010080 */
[----:B------:R-:W-:Y:S02]  /*2f30*/  FMUL.FTZ R128, R96, R125 ;  /* 0x0000007d60807220 */ /* 0x000fe40000410000 */
[----:B------:R-:W-:Y:S02]  /*2f40*/  FFMA.FTZ R48, R120, R145, -R48 ;  /* 0x0000009178307223 */ /* 0x000fe40000010830 */
[----:B-1----:R-:W-:-:S02]  /*2f50*/  FFMA.FTZ R136, R119, R124, R126 ;  /* 0x0000007c77887223 */ /* 0x002fc4000001007e */
[----:B------:R-:W-:Y:S02]  /*2f60*/  FMUL.FTZ R143, R127, R130 ;  /* 0x000000827f8f7220 */ /* 0x000fe40000410000 */
[----:B------:R-:W-:Y:S02]  /*2f70*/  FFMA.FTZ R48, R119, R128, R48 ;  /* 0x0000008077307223 */ /* 0x000fe40000010030 */
[----:B------:R-:W-:Y:S02]  /*2f80*/  FMUL.FTZ R127, R141, R136 ;  /* 0x000000888d7f7220 */ /* 0x000fe40000410000 */
[C---:B0-----:R-:W-:Y:S02]  /*2f90*/  FMUL.FTZ R130, R134.reuse, R49 ;  /* 0x0000003186827220 */ /* 0x041fe40000410000 */
[----:B------:R-:W-:Y:S02]  /*2fa0*/  FMUL.FTZ R49, R53, R122 ;  /* 0x0000007a35317220 */ /* 0x000fe40000410000 */
[----:B--2---:R-:W-:-:S02]  /*2fb0*/  FMUL.FTZ R126, R134, R137 ;  /* 0x00000089867e7220 */ /* 0x004fc40000410000 */
[-C--:B------:R-:W-:Y:S02]  /*2fc0*/  FMUL.FTZ R137, R141, R48.reuse ;  /* 0x000000308d897220 */ /* 0x080fe40000410000 */
[C---:B------:R-:W-:Y:S02]  /*2fd0*/  FFMA.FTZ R142, R143.reuse, R48, -R127 ;  /* 0x000000308f8e7223 */ /* 0x040fe4000001087f */
[C---:B------:R-:W-:Y:S02]  /*2fe0*/  FMUL.FTZ R134, R52.reuse, R122 ;  /* 0x0000007a34867220 */ /* 0x040fe40000410000 */
[----:B------:R-:W-:Y:S02]  /*2ff0*/  FFMA.FTZ R48, R52, R120, -R49 ;  /* 0x0000007834307223 */ /* 0x000fe40000010831 */
[----:B------:R-:W-:Y:S02]  /*3000*/  FFMA.FTZ R144, R143, R136, R137 ;  /* 0x000000888f907223 */ /* 0x000fe40000010089 */
[----:B------:R-:W-:-:S02]  /*3010*/  FFMA.FTZ R140, R53, R120, R134 ;  /* 0x00000078358c7223 */ /* 0x000fc40000010086 */
[C---:B------:R-:W-:Y:S01]  /*3020*/  FMUL.FTZ R137, R141.reuse, R48 ;  /* 0x000000308d897220 */ /* 0x040fe20000410000 */
[----:B------:R-:W-:Y:S01]  /*3030*/  PRMT R127, RZ, 0x5410, R139 ;  /* 0x00005410ff7f7816 */ /* 0x000fe2000000008b */
[C---:B------:R-:W-:Y:S02]  /*3040*/  FMUL.FTZ R136, R98.reuse, R131 ;  /* 0x0000008362887220 */ /* 0x040fe40000410000 */
[-C--:B------:R-:W-:Y:S02]  /*3050*/  FMUL.FTZ R49, R141, R140.reuse ;  /* 0x0000008c8d317220 */ /* 0x080fe40000410000 */
[----:B------:R-:W-:Y:S02]  /*3060*/  FFMA.FTZ R137, R143, R140, R137 ;  /* 0x0000008c8f897223 */ /* 0x000fe40000010089 */
[----:B------:R-:W-:Y:S02]  /*3070*/  FFMA.FTZ R153, R127, R136, R144 ;  /* 0x000000887f997223 */ /* 0x000fe40000010090 */
[----:B------:R-:W-:-:S02]  /*3080*/  FMUL.FTZ R134, R98, R129 ;  /* 0x0000008162867220 */ /* 0x000fc40000410000 */
[----:B------:R-:W-:Y:S02]  /*3090*/  FFMA.FTZ R49, R143, R48, -R49 ;  /* 0x000000308f317223 */ /* 0x000fe40000010831 */
[----:B------:R-:W-:Y:S01]  /*30a0*/  FMUL.FTZ R144, R130, R137 ;  /* 0x0000008982907220 */ /* 0x000fe20000410000 */
[----:B------:R-:W-:Y:S01]  /*30b0*/  ISETP.NE.AND P1, PT, R62, 0x1f, PT ;  /* 0x0000001f3e00780c */ /* 0x000fe20003f25270 */
[----:B------:R-:W-:Y:S02]  /*30c0*/  FFMA.FTZ R151, R127, R134, R142 ;  /* 0x000000867f977223 */ /* 0x000fe4000001008e */
[----:B------:R-:W-:Y:S02]  /*30d0*/  FMUL.FTZ R48, R130, R153 ;  /* 0x0000009982307220 */ /* 0x000fe40000410000 */
[-C--:B------:R-:W-:Y:S02]  /*30e0*/  FFMA.FTZ R144, R126, R49.reuse, -R144 ;  /* 0x000000317e907223 */ /* 0x080fe40000010890 */
[----:B------:R-:W-:-:S02]  /*30f0*/  FMUL.FTZ R49, R130, R49 ;  /* 0x0000003182317220 */ /* 0x000fc40000410000 */
[-C--:B------:R-:W-:Y:S02]  /*3100*/  FMUL.FTZ R140, R130, R151.reuse ;  /* 0x00000097828c7220 */ /* 0x080fe40000410000 */
[C---:B------:R-:W-:Y:S02]  /*3110*/  FFMA.FTZ R48, R126.reuse, R151, -R48 ;  /* 0x000000977e307223 */ /* 0x040fe40000010830 */
[----:B------:R-:W-:Y:S01]  /*3120*/  FFMA.FTZ R151, R126, R137, R49 ;  /* 0x000000897e977223 */ /* 0x000fe20000010031 */
[----:B------:R-:W-:Y:S01]  /*3130*/  PRMT R137, RZ, 0x7610, R139 ;  /* 0x00007610ff897816 */ /* 0x000fe2000000008b */
[----:B------:R-:W-:-:S04]  /*3140*/  FMUL.FTZ R142, R100, R133 ;  /* 0x00000085648e7220 */ /* 0x000fc80000410000 */
[----:B------:R-:W-:Y:S02]  /*3150*/  FFMA.FTZ R148, R137, R142, R48 ;  /* 0x0000008e89947223 */ /* 0x000fe40000010030 */
[----:B------:R0:W1:Y:S01]  /*3160*/  @P1 LDS.64 R48, [R62.X8+0x20b8] ;  /* 0x0020b8003e301984 */ /* 0x0000620000008a00 */
[----:B------:R-:W-:Y:S02]  /*3170*/  FFMA.FTZ R146, R126, R153, R140 ;  /* 0x000000997e927223 */ /* 0x000fe4000001008c */
[----:B------:R-:W-:-:S04]  /*3180*/  FMUL.FTZ R140, R100, R135 ;  /* 0x00000087648c7220 */ /* 0x000fc80000410000 */
[----:B------:R-:W-:Y:S01]  /*3190*/  FFMA.FTZ R146, R137, R140, R146 ;  /* 0x0000008c89927223 */ /* 0x000fe20000010092 */
[----:B------:R-:W-:Y:S05]  /*31a0*/  @P1 BRA `(.L_x_13615) ;  /* 0x0000009000001947 */ /* 0x000fea0003800000 */
[----:B0--34-:R-:W-:-:S13]  /*31b0*/  ISETP.NE.AND P3, PT, R159, c[0x0][0x174], PT ;  /* 0x00005d009f007a0c */ /* 0x019fda0003f65270 */
        /* <DEDUP_REMOVED lines=8> */
.L_x_13615:
[----:B0--34-:R-:W-:Y:S05]  /*3240*/  BSYNC B0 ;  /* 0x0000000000007941 */ /* 0x019fea0003800000 */
.L_x_13614:
[----:B------:R-:W0:Y:S01]  /*3250*/  SHFL.UP PT, R153, R148, 0x1, RZ ;  /* 0x0420000094997989 */ /* 0x000e2200000e00ff */
[----:B------:R-:W-:Y:S01]  /*3260*/  ISETP.GE.AND P3, PT, R73, 0x1, PT ;  /* 0x000000014900780c */ /* 0x000fe20003f66270 */
[----:B------:R-:W-:Y:S01]  /*3270*/  BSSY B0, `(.L_x_13616) ;  /* 0x000009d000007945 */ /* 0x000fe20003800000 */
[----:B------:R-:W-:Y:S01]  /*3280*/  PRMT R149, RZ, 0x5410, R149 ;  /* 0x00005410ff957816 */ /* 0x000fe20000000095 */
[----:B------:R-:W2:Y:S01]  /*3290*/  SHFL.UP PT, R154, R146, 0x1, RZ ;  /* 0x04200000929a7989 */ /* 0x000ea200000e00ff */
[----:B------:R-:W-:Y:S02]  /*32a0*/  PRMT R6, RZ, 0x5410, R6 ;  /* 0x00005410ff067816 */ /* 0x000fe40000000006 */
[----:B------:R-:W-:Y:S01]  /*32b0*/  PRMT R5, RZ, 0x5410, R5 ;  /* 0x00005410ff057816 */ /* 0x000fe20000000005 */
[----:B------:R-:W3:Y:S01]  /*32c0*/  SHFL.UP PT, R150, R144, 0x1, RZ ;  /* 0x0420000090967989 */ /* 0x000ee200000e00ff */
[----:B------:R-:W-:Y:S01]  /*32d0*/  FMUL.FTZ R149, R110, R149 ;  /* 0x000000956e957220 */ /* 0x000fe20000410000 */
[----:B------:R-:W-:-:S02]  /*32e0*/  PRMT R116, RZ, 0x5410, R116 ;  /* 0x00005410ff747816 */ /* 0x000fc40000000074 */
[----:B------:R-:W4:Y:S01]  /*32f0*/  SHFL.UP PT, R152, R151, 0x1, RZ ;  /* 0x0420000097987989 */ /* 0x000f2200000e00ff */
[----:B------:R-:W-:Y:S02]  /*3300*/  PRMT R114, RZ, 0x5410, R114 ;  /* 0x00005410ff727816 */ /* 0x000fe40000000072 */
[C---:B------:R-:W-:Y:S01]  /*3310*/  ISETP.NE.AND P6, PT, R158.reuse, 0x1f, PT ;  /* 0x0000001f9e00780c */ /* 0x040fe20003fc5270 */
[----:B-----5:R-:W-:Y:S01]  /*3320*/  SHFL.IDX PT, R51, R51, RZ, 0x1f ;  /* 0x00001fff33337589 */ /* 0x020fe200000e0000 */
[----:B------:R-:W-:Y:S02]  /*3330*/  ISETP.GE.OR P2, PT, R159, c[0x0][0x174], P2 ;  /* 0x00005d009f007a0c */ /* 0x000fe40001746670 */
[C---:B------:R-:W-:Y:S02]  /*3340*/  ISETP.GT.U32.AND P4, PT, R158.reuse, 0x17, PT ;  /* 0x000000179e00780c */ /* 0x040fe40003f84070 */
[----:B------:R-:W-:Y:S01]  /*3350*/  ISETP.GT.U32.AND P5, PT, R158, 0xf, PT ;  /* 0x0000000f9e00780c */ /* 0x000fe20003fa4070 */
[----:B0-----:R-:W-:-:S02]  /*3360*/  FMUL.FTZ R163, R151, R153 ;  /* 0x0000009997a37220 */ /* 0x001fc40000410000 */
[CC--:B--2---:R-:W-:Y:S02]  /*3370*/  FMUL.FTZ R156, R151.reuse, R154.reuse ;  /* 0x0000009a979c7220 */ /* 0x0c4fe40000410000 */
[C---:B------:R-:W-:Y:S02]  /*3380*/  FFMA.FTZ R163, R144.reuse, R154, R163 ;  /* 0x0000009a90a37223 */ /* 0x040fe400000100a3 */
[C---:B---3--:R-:W-:Y:S02]  /*3390*/  FMUL.FTZ R155, R151.reuse, R150 ;  /* 0x00000096979b7220 */ /* 0x048fe40000410000 */
[C---:B------:R-:W-:Y:S02]  /*33a0*/  FFMA.FTZ R161, R144.reuse, R153, -R156 ;  /* 0x0000009990a17223 */ /* 0x040fe4000001089c */
        /* <DEDUP_REMOVED lines=36> */
[----:B------:R-:W-:Y:S01]  /*35f0*/  PRMT R151, RZ, 0x5410, R132 ;  /* 0x00005410ff977816 */ /* 0x000fe20000000084 */
[----:B------:R-:W-:Y:S01]  /*3600*/  @P3 FADD.FTZ R146, R146, R163 ;  /* 0x000000a392923221 */ /* 0x000fe20000010000 */
[----:B------:R-:W-:Y:S01]  /*3610*/  PRMT R132, RZ, 0x5410, R7 ;  /* 0x00005410ff847816 */ /* 0x000fe20000000007 */
[----:B------:R-:W-:Y:S01]  /*3620*/  @P3 FADD.FTZ R148, R148, R161 ;  /* 0x000000a194943221 */ /* 0x000fe20000010000 */
[----:B------:R-:W0:Y:S01]  /*3630*/  SHFL.UP PT, R153, R144, 0x8, RZ ;  /* 0x0500000090997989 */ /* 0x000e2200000e00ff */
[----:B------:R-:W-:Y:S01]  /*3640*/  FMUL.FTZ R151, R110, R151 ;  /* 0x000000976e977220 */ /* 0x000fe20000410000 */
[----:B------:R-:W-:Y:S01]  /*3650*/  ISETP.GE.AND P3, PT, R73, 0x8, PT ;  /* 0x000000084900780c */ /* 0x000fe20003f66270 */
[----:B------:R-:W-:Y:S01]  /*3660*/  FMUL.FTZ R150, R126, R149 ;  /* 0x000000957e967220 */ /* 0x000fe20000410000 */
[----:B------:R-:W2:Y:S01]  /*3670*/  SHFL.UP PT, R163, R146, 0x8, RZ ;  /* 0x0500000092a37989 */ /* 0x000ea200000e00ff */
[----:B------:R-:W-:-:S02]  /*3680*/  FMUL.FTZ R132, R109, R132 ;  /* 0x000000846d847220 */ /* 0x000fc40000410000 */
[C---:B------:R-:W-:Y:S01]  /*3690*/  FMUL.FTZ R7, R130.reuse, R149 ;  /* 0x0000009582077220 */ /* 0x040fe20000410000 */
[----:B------:R-:W3:Y:S01]  /*36a0*/  SHFL.UP PT, R161, R148, 0x8, RZ ;  /* 0x0500000094a17989 */ /* 0x000ee200000e00ff */
[-C--:B------:R-:W-:Y:S02]  /*36b0*/  FFMA.FTZ R165, -R130, R151.reuse, -R150 ;  /* 0x0000009782a57223 */ /* 0x080fe40000010996 */
[----:B------:R-:W-:Y:S01]  /*36c0*/  FMUL.FTZ R150, R109, R6 ;  /* 0x000000066d967220 */ /* 0x000fe20000410000 */
[----:B------:R-:W4:Y:S01]  /*36d0*/  SHFL.UP PT, R155, R156, 0x8, RZ ;  /* 0x050000009c9b7989 */ /* 0x000f2200000e00ff */
[----:B------:R-:W-:Y:S02]  /*36e0*/  FFMA.FTZ R7, R126, R151, -R7 ;  /* 0x000000977e077223 */ /* 0x000fe40000010807 */
[----:B------:R-:W-:Y:S02]  /*36f0*/  FADD.FTZ R154, -R132, R165 ;  /* 0x000000a5849a7221 */ /* 0x000fe40000010100 */
[----:B------:R-:W-:-:S02]  /*3700*/  FADD.FTZ R152, R150, R7 ;  /* 0x0000000796987221 */ /* 0x000fc40000010000 */
[C---:B------:R-:W-:Y:S02]  /*3710*/  FMUL.FTZ R6, R141.reuse, -R154 ;  /* 0x8000009a8d067220 */ /* 0x040fe40000410000 */
[-C--:B------:R-:W-:Y:S02]  /*3720*/  FMUL.FTZ R162, R141, -R152.reuse ;  /* 0x800000988da27220 */ /* 0x080fe40000410000 */
[----:B------:R-:W-:Y:S02]  /*3730*/  FFMA.FTZ R167, R143, R152, -R6 ;  /* 0x000000988fa77223 */ /* 0x000fe40000010806 */
[C---:B0-----:R-:W-:Y:S02]  /*3740*/  FMUL.FTZ R6, R156.reuse, R153 ;  /* 0x000000999c067220 */ /* 0x041fe40000410000 */
[C---:B--2---:R-:W-:Y:S02]  /*3750*/  FMUL.FTZ R7, R156.reuse, R163 ;  /* 0x000000a39c077220 */ /* 0x044fe40000410000 */
[----:B---3--:R-:W-:-:S02]  /*3760*/  FMUL.FTZ R152, R156, R161 ;  /* 0x000000a19c987220 */ /* 0x008fc40000410000 */
[C---:B------:R-:W-:Y:S02]  /*3770*/  FFMA.FTZ R7, R144.reuse, R161, -R7 ;  /* 0x000000a190077223 */ /* 0x040fe40000010807 */
[-C--:B----4-:R-:W-:Y:S02]  /*3780*/  FFMA.FTZ R165, R144, R155.reuse, R6 ;  /* 0x0000009b90a57223 */ /* 0x090fe40000010006 */
[----:B------:R-:W-:Y:S02]  /*3790*/  FMUL.FTZ R155, R156, R155 ;  /* 0x0000009b9c9b7220 */ /* 0x000fe40000410000 */
[----:B------:R-:W-:Y:S01]  /*37a0*/  FFMA.FTZ R163, R144, R163, R152 ;  /* 0x000000a390a37223 */ /* 0x000fe20000010098 */
[----:B------:R-:W-:Y:S01]  /*37b0*/  FSEL R165, R156, R165, !P3 ;  /* 0x000000a59ca57208 */ /* 0x000fe20005800000 */
[----:B------:R-:W-:Y:S02]  /*37c0*/  @P3 FADD.FTZ R148, R148, R7 ;  /* 0x0000000794943221 */ /* 0x000fe40000010000 */
[----:B------:R-:W-:Y:S01]  /*37d0*/  @P3 FFMA.FTZ R144, R144, R153, -R155 ;  /* 0x0000009990903223 */ /* 0x000fe2000001089b */
[----:B------:R-:W-:Y:S01]  /*37e0*/  PRMT R153, RZ, 0x5410, R4 ;  /* 0x00005410ff997816 */ /* 0x000fe20000000004 */
[----:B------:R-:W-:Y:S01]  /*37f0*/  @P3 FADD.FTZ R146, R146, R163 ;  /* 0x000000a392923221 */ /* 0x000fe20000010000 */
[----:B------:R-:W0:Y:S01]  /*3800*/  SHFL.UP PT, R161, R148, 0x10, RZ ;  /* 0x0600000094a17989 */ /* 0x000e2200000e00ff */
[----:B------:R-:W-:Y:S01]  /*3810*/  FFMA.FTZ R6, R143, R154, R162 ;  /* 0x0000009a8f067223 */ /* 0x000fe200000100a2 */
[----:B------:R-:W-:Y:S01]  /*3820*/  ISETP.GE.AND P3, PT, R73, 0x10, PT ;  /* 0x000000104900780c */ /* 0x000fe20003f66270 */
[C---:B------:R-:W-:Y:S01]  /*3830*/  FMUL.FTZ R153, R108.reuse, R153 ;  /* 0x000000996c997220 */ /* 0x040fe20000410000 */
[----:B------:R-:W2:Y:S01]  /*3840*/  SHFL.UP PT, R154, R144, 0x10, RZ ;  /* 0x06000000909a7989 */ /* 0x000ea200000e00ff */
[----:B------:R-:W-:-:S02]  /*3850*/  FMUL.FTZ R152, R108, R5 ;  /* 0x000000056c987220 */ /* 0x000fc40000410000 */
[CC--:B-1----:R-:W-:Y:S01]  /*3860*/  FMUL.FTZ R4, R130.reuse, -R48.reuse ;  /* 0x8000003082047220 */ /* 0x0c2fe20000410000 */
[----:B------:R-:W1:Y:S01]  /*3870*/  SHFL.UP PT, R162, R146, 0x10, RZ ;  /* 0x0600000092a27989 */ /* 0x000e6200000e00ff */
[-C--:B------:R-:W-:Y:S02]  /*3880*/  FMUL.FTZ R5, R130, R49.reuse ;  /* 0x0000003182057220 */ /* 0x080fe40000410000 */
[----:B------:R-:W-:Y:S01]  /*3890*/  FADD.FTZ R163, -R153, R6 ;  /* 0x0000000699a37221 */ /* 0x000fe20000010100 */
[----:B------:R-:W3:Y:S01]  /*38a0*/  SHFL.UP PT, R155, R165, 0x10, RZ ;  /* 0x06000000a59b7989 */ /* 0x000ee200000e00ff */
[----:B------:R-:W-:Y:S02]  /*38b0*/  FADD.FTZ R167, R152, R167 ;  /* 0x000000a798a77221 */ /* 0x000fe40000010000 */
[C---:B------:R-:W-:Y:S02]  /*38c0*/  FFMA.FTZ R6, R126.reuse, -R49, R4 ;  /* 0x800000317e067223 */ /* 0x040fe40000010004 */
[----:B------:R-:W-:-:S02]  /*38d0*/  FFMA.FTZ R4, R126, R48, -R5 ;  /* 0x000000307e047223 */ /* 0x000fc40000010805 */
[C---:B------:R-:W-:Y:S02]  /*38e0*/  FMUL.FTZ R156, R122.reuse, -R163 ;  /* 0x800000a37a9c7220 */ /* 0x040fe40000410000 */
[-C--:B------:R-:W-:Y:S02]  /*38f0*/  FMUL.FTZ R164, R122, -R167.reuse ;  /* 0x800000a77aa47220 */ /* 0x080fe40000410000 */
[----:B------:R-:W-:Y:S02]  /*3900*/  FMUL.FTZ R7, R141, -R4 ;  /* 0x800000048d077220 */ /* 0x000fe40000410000 */
[C---:B------:R-:W-:Y:S02]  /*3910*/  FFMA.FTZ R166, R120.reuse, R167, -R156 ;  /* 0x000000a778a67223 */ /* 0x040fe4000001089c */
[----:B------:R-:W-:Y:S02]  /*3920*/  FFMA.FTZ R173, R120, R163, R164 ;  /* 0x000000a378ad7223 */ /* 0x000fe400000100a4 */
[----:B0-----:R-:W-:-:S02]  /*3930*/  FMUL.FTZ R167, R165, R161 ;  /* 0x000000a1a5a77220 */ /* 0x001fc40000410000 */
[----:B--2---:R-:W-:Y:S02]  /*3940*/  FMUL.FTZ R163, R165, R154 ;  /* 0x0000009aa5a37220 */ /* 0x004fe40000410000 */
[-C--:B------:R-:W-:Y:S02]  /*3950*/  FMUL.FTZ R5, R141, -R6.reuse ;  /* 0x800000068d057220 */ /* 0x080fe40000410000 */
[----:B------:R-:W-:Y:S02]  /*3960*/  FFMA.FTZ R171, R143, R6, R7 ;  /* 0x000000068fab7223 */ /* 0x000fe40000010007 */
[CC--:B-1----:R-:W-:Y:S01]  /*3970*/  FFMA.FTZ R167, R144.reuse, R162.reuse, R167 ;  /* 0x000000a290a77223 */ /* 0x0c2fe200000100a7 */
[----:B------:R-:W-:Y:S01]  /*3980*/  CS2R R6, SRZ ;  /* 0x0000000000067805 */ /* 0x000fe2000001ff00 */
[----:B------:R-:W-:Y:S02]  /*3990*/  FMUL.FTZ R162, R165, R162 ;  /* 0x000000a2a5a27220 */ /* 0x000fe40000410000 */
[----:B---3--:R-:W-:-:S02]  /*39a0*/  FFMA.FTZ R164, R144, R155, R163 ;  /* 0x0000009b90a47223 */ /* 0x008fc400000100a3 */
[----:B------:R-:W-:Y:S01]  /*39b0*/  FFMA.FTZ R169, R143, R4, -R5 ;  /* 0x000000048fa97223 */ /* 0x000fe20000010805 */
[----:B------:R-:W-:Y:S01]  /*39c0*/  HFMA2.MMA R5, -RZ, RZ, 0, 0 ;  /* 0x00000000ff057435 */ /* 0x000fe200000001ff */
[----:B------:R-:W-:Y:S01]  /*39d0*/  FMUL.FTZ R156, R122, -R171 ;  /* 0x800000ab7a9c7220 */ /* 0x000fe20000410000 */
[C---:B------:R-:W-:Y:S01]  /*39e0*/  FSEL R164, R165.reuse, R164, !P3 ;  /* 0x000000a4a5a47208 */ /* 0x040fe20005800000 */
[----:B------:R-:W-:Y:S01]  /*39f0*/  FMUL.FTZ R155, R165, R155 ;  /* 0x0000009ba59b7220 */ /* 0x000fe20000410000 */
[----:B------:R-:W-:Y:S01]  /*3a00*/  MOV R4, 0x3f800000 ;  /* 0x3f80000000047802 */ /* 0x000fe20000000f00 */
[----:B------:R-:W-:Y:S01]  /*3a10*/  FFMA.FTZ R161, R144, R161, -R162 ;  /* 0x000000a190a17223 */ /* 0x000fe200000108a2 */
[----:B------:R0:W1:Y:S01]  /*3a20*/  SHFL.IDX PT, R165, R50, RZ, 0x1f ;  /* 0x00001fff32a57589 */ /* 0x00006200000e0000 */
[-C--:B------:R-:W-:Y:S02]  /*3a30*/  FFMA.FTZ R156, R120, R169.reuse, -R156 ;  /* 0x000000a9789c7223 */ /* 0x080fe4000001089c */
[----:B------:R-:W-:Y:S01]  /*3a40*/  @P3 FFMA.FTZ R144, R144, R154, -R155 ;  /* 0x0000009a90903223 */ /* 0x000fe2000001089b */
[----:B------:R-:W2:Y:S01]  /*3a50*/  SHFL.UP PT, R164, R164, 0x1, RZ ;  /* 0x04200000a4a47989 */ /* 0x000ea200000e00ff */
[----:B------:R-:W-:-:S02]  /*3a60*/  FMUL.FTZ R169, R122, -R169 ;  /* 0x800000a97aa97220 */ /* 0x000fc40000410000 */
[C---:B------:R-:W-:Y:S01]  /*3a70*/  FMUL.FTZ R155, R107.reuse, R116 ;  /* 0x000000746b9b7220 */ /* 0x040fe20000410000 */
[----:B------:R0:W3:Y:S01]  /*3a80*/  @!P2 LDS.128 R4, [R111.X16+0x21b0] ;  /* 0x0021b0006f04a984 */ /* 0x0000e2000000cc00 */
[----:B------:R-:W-:Y:S01]  /*3a90*/  FMUL.FTZ R154, R107, R114 ;  /* 0x000000726b9a7220 */ /* 0x000fe20000410000 */
[----:B------:R-:W-:Y:S01]  /*3aa0*/  ISETP.GT.U32.AND P2, PT, R158, 0x1d, PT ;  /* 0x0000001d9e00780c */ /* 0x000fe20003f44070 */
[----:B------:R-:W-:Y:S01]  /*3ab0*/  @P3 FADD.FTZ R146, R146, R167 ;  /* 0x000000a792923221 */ /* 0x000fe20000010000 */
[----:B------:R0:W4:Y:S01]  /*3ac0*/  SHFL.DOWN PT, R114, R156, 0x1, 0x1f ;  /* 0x08201f009c727f89 */ /* 0x00012200000e0000 */
[----:B------:R-:W-:Y:S01]  /*3ad0*/  @P3 FADD.FTZ R148, R148, R161 ;  /* 0x000000a194943221 */ /* 0x000fe20000010000 */
[----:B------:R-:W-:Y:S01]  /*3ae0*/  ISETP.GT.U32.AND P3, PT, R158, 0x1b, PT ;  /* 0x0000001b9e00780c */ /* 0x000fe20003f64070 */
[----:B------:R-:W-:Y:S01]  /*3af0*/  FFMA.FTZ R163, R120, R171, R169 ;  /* 0x000000ab78a37223 */ /* 0x000fe200000100a9 */
[----:B------:R-:W0:Y:S01]  /*3b00*/  SHFL.UP PT, R144, R144, 0x1, RZ ;  /* 0x0420000090907989 */ /* 0x000e2200000e00ff */
        /* <DEDUP_REMOVED lines=19> */
.L_x_13617:
[----:B-12-4-:R-:W-:Y:S05]  /*3c40*/  BSYNC B0 ;  /* 0x0000000000007941 */ /* 0x016fea0003800000 */
.L_x_13616:
[----:B------:R1:W2:Y:S01]  /*3c50*/  SHFL.DOWN PT, R114, R156, 0x2, 0x1f ;  /* 0x08401f009c727f89 */ /* 0x0002a200000e0000 */
[----:B------:R-:W-:Y:S03]  /*3c60*/  BSSY B0, `(.L_x_13618) ;  /* 0x0000010000007945 */ /* 0x000fe60003800000 */
[----:B0-----:R1:W0:Y:S04]  /*3c70*/  SHFL.DOWN PT, R116, R163, 0x2, 0x1f ;  /* 0x08401f00a3747f89 */ /* 0x00122800000e0000 */
[----:B------:R1:W4:Y:S04]  /*3c80*/  SHFL.DOWN PT, R50, R162, 0x2, 0x1f ;  /* 0x08401f00a2327f89 */ /* 0x00032800000e0000 */
[----:B------:R1:W3:Y:S01]  /*3c90*/  SHFL.DOWN PT, R166, R161, 0x2, 0x1f ;  /* 0x08401f00a1a67f89 */ /* 0x0002e200000e0000 */
[----:B------:R-:W-:Y:S05]  /*3ca0*/  @P2 BRA `(.L_x_13619) ;  /* 0x000000b000002947 */ /* 0x000fea0003800000 */
[C---:B---3--:R-:W-:Y:S02]  /*3cb0*/  FMUL.FTZ R169, R163.reuse, R166 ;  /* 0x000000a6a3a97220 */ /* 0x048fe40000410000 */
[----:B0-----:R-:W-:-:S02]  /*3cc0*/  FMUL.FTZ R167, R163, R116 ;  /* 0x00000074a3a77220 */ /* 0x001fc40000410000 */
        /* <DEDUP_REMOVED lines=9> */
.L_x_13619:
[----:B------:R-:W-:Y:S05]  /*3d60*/  BSYNC B0 ;  /* 0x0000000000007941 */ /* 0x000fea0003800000 */
.L_x_13618:
[----:B--2---:R2:W1:Y:S01]  /*3d70*/  SHFL.DOWN PT, R114, R156, 0x4, 0x1f ;  /* 0x08801f009c727f89 */ /* 0x00446200000e0000 */
[----:B------:R-:W-:Y:S03]  /*3d80*/  BSSY B0, `(.L_x_13620) ;  /* 0x0000010000007945 */ /* 0x000fe60003800000 */
[----:B0-----:R2:W0:Y:S04]  /*3d90*/  SHFL.DOWN PT, R116, R163, 0x4, 0x1f ;  /* 0x08801f00a3747f89 */ /* 0x00142800000e0000 */
[----:B----4-:R2:W4:Y:S04]  /*3da0*/  SHFL.DOWN PT, R50, R162, 0x4, 0x1f ;  /* 0x08801f00a2327f89 */ /* 0x01052800000e0000 */
[----:B---3--:R2:W3:Y:S01]  /*3db0*/  SHFL.DOWN PT, R166, R161, 0x4, 0x1f ;  /* 0x08801f00a1a67f89 */ /* 0x0084e200000e0000 */
        /* <DEDUP_REMOVED lines=12> */
.L_x_13621:
[----:B------:R-:W-:Y:S05]  /*3e80*/  BSYNC B0 ;  /* 0x0000000000007941 */ /* 0x000fea0003800000 */
.L_x_13620:
[----:B-1----:R1:W2:Y:S01]  /*3e90*/  SHFL.DOWN PT, R114, R156, 0x8, 0x1f ;  /* 0x09001f009c727f89 */ /* 0x0022a200000e0000 */
        /* <DEDUP_REMOVED lines=16> */
.L_x_13623:
[----:B------:R-:W-:Y:S05]  /*3fa0*/  BSYNC B0 ;  /* 0x0000000000007941 */ /* 0x000fea0003800000 */
.L_x_13622:
        /* <DEDUP_REMOVED lines=17> */
.L_x_13625:
[----:B------:R-:W-:Y:S05]  /*40c0*/  BSYNC B0 ;  /* 0x0000000000007941 */ /* 0x000fea0003800000 */
.L_x_13624:
[----:B------:R-:W-:Y:S01]  /*40d0*/  SHFL.DOWN PT, R171, R163, 0x1, 0x1f ;  /* 0x08201f00a3ab7f89 */ /* 0x000fe200000e0000 */
[----:B----4-:R-:W-:Y:S01]  /*40e0*/  FMUL.FTZ R50, R164, R51 ;  /* 0x00000033a4327220 */ /* 0x010fe20000410000 */
[----:B------:R-:W-:Y:S01]  /*40f0*/  ISETP.NE.AND P2, PT, R62, RZ, PT ;  /* 0x000000ff3e00720c */ /* 0x000fe20003f45270 */
[-C--:B------:R-:W-:Y:S01]  /*4100*/  FMUL.FTZ R164, R164, R165.reuse ;  /* 0x000000a5a4a47220 */ /* 0x080fe20000410000 */
[----:B-1----:R-:W1:Y:S01]  /*4110*/  SHFL.IDX PT, R114, R6, RZ, 0x1f ;  /* 0x00001fff06727589 */ /* 0x002e6200000e0000 */
[C---:B------:R-:W-:Y:S01]  /*4120*/  FFMA.FTZ R167, R144.reuse, R165, -R50 ;  /* 0x000000a590a77223 */ /* 0x040fe20000010832 */
[----:B------:R-:W-:Y:S01]  /*4130*/  BSSY B0, `(.L_x_13626) ;  /* 0x00000e5000007945 */ /* 0x000fe20003800000 */
[----:B------:R-:W-:Y:S01]  /*4140*/  FFMA.FTZ R169, R144, R51, R164 ;  /* 0x0000003390a97223 */ /* 0x000fe200000100a4 */
[----:B0-----:R-:W0:Y:S01]  /*4150*/  SHFL.IDX PT, R116, R7, RZ, 0x1f ;  /* 0x00001fff07747589 */ /* 0x001e2200000e0000 */
[----:B------:R-:W-:Y:S02]  /*4160*/  @P0 FADD.FTZ R165, R148, R167 ;  /* 0x000000a794a50221 */ /* 0x000fe40000010000 */
[----:B------:R-:W-:Y:S01]  /*4170*/  @P0 FADD.FTZ R51, R146, R169 ;  /* 0x000000a992330221 */ /* 0x000fe20000010000 */
[----:B---3--:R-:W3:Y:S01]  /*4180*/  SHFL.DOWN PT, R166, R156, 0x1, 0x1f ;  /* 0x08201f009ca67f89 */ /* 0x008ee200000e0000 */
[----:B------:R-:W-:Y:S01]  /*4190*/  FMUL.FTZ R50, R53, R165 ;  /* 0x000000a535327220 */ /* 0x000fe20000410000 */
[----:B------:R-:W-:Y:S01]  /*41a0*/  LEA.HI.SX32 R169, R157, R157, 0x1b ;  /* 0x0000009d9da97211 */ /* 0x000fe200078fdaff */
[-C--:B------:R-:W-:Y:S01]  /*41b0*/  FMUL.FTZ R53, R53, R51.reuse ;  /* 0x0000003335357220 */ /* 0x080fe20000410000 */
[----:B------:R-:W4:Y:S01]  /*41c0*/  SHFL.DOWN PT, R170, R161, 0x1, 0x1f ;  /* 0x08201f00a1aa7f89 */ /* 0x000f2200000e0000 */
[----:B------:R-:W-:-:S02]  /*41d0*/  FFMA.FTZ R50, R52, R51, R50 ;  /* 0x0000003334327223 */ /* 0x000fc40000010032 */
[----:B------:R-:W-:Y:S01]  /*41e0*/  FFMA.FTZ R52, R52, R165, -R53 ;  /* 0x000000a534347223 */ /* 0x000fe20000010835 */
[----:B------:R-:W5:Y:S01]  /*41f0*/  SHFL.DOWN PT, R168, R162, 0x1, 0x1f ;  /* 0x08201f00a2a87f89 */ /* 0x000f6200000e0000 */
[----:B------:R-:W-:Y:S02]  /*4200*/  FADD.FTZ R147, R147, R50 ;  /* 0x0000003293937221 */ /* 0x000fe40000010000 */
[----:B------:R-:W-:Y:S01]  /*4210*/  FADD.FTZ R145, R145, R52 ;  /* 0x0000003491917221 */ /* 0x000fe20000010000 */
[----:B--2---:R-:W2:Y:S01]  /*4220*/  SHFL.IDX PT, R163, R163, RZ, 0x1f ;  /* 0x00001fffa3a37589 */ /* 0x004ea200000e0000 */
[----:B------:R-:W-:Y:S02]  /*4230*/  FMUL.FTZ R50, R122, R147 ;  /* 0x000000937a327220 */ /* 0x000fe40000410000 */
[----:B-1----:R-:W-:Y:S01]  /*4240*/  @P1 FMUL.FTZ R167, R171, R114 ;  /* 0x00000072aba71220 */ /* 0x002fe20000410000 */
[----:B------:R-:W1:Y:S01]  /*4250*/  SHFL.IDX PT, R156, R156, RZ, 0x1f ;  /* 0x00001fff9c9c7589 */ /* 0x000e6200000e0000 */
[----:B------:R-:W-:-:S02]  /*4260*/  FFMA.FTZ R50, R120, R145, -R50 ;  /* 0x0000009178327223 */ /* 0x000fc40000010832 */
[----:B0-----:R-:W-:Y:S01]  /*4270*/  @P1 FMUL.FTZ R51, R171, R116 ;  /* 0x00000074ab331220 */ /* 0x001fe20000410000 */
[----:B------:R-:W0:Y:S01]  /*4280*/  SHFL.IDX PT, R162, R162, RZ, 0x1f ;  /* 0x00001fffa2a27589 */ /* 0x000e2200000e0000 */
[----:B------:R-:W-:Y:S02]  /*4290*/  FFMA.FTZ R50, R119, R128, R50 ;  /* 0x0000008077327223 */ /* 0x000fe40000010032 */
[C---:B---3--:R-:W-:Y:S01]  /*42a0*/  @P1 FFMA.FTZ R167, R166.reuse, R116, R167 ;  /* 0x00000074a6a71223 */ /* 0x048fe200000100a7 */
[----:B------:R-:W3:Y:S01]  /*42b0*/  SHFL.IDX PT, R161, R161, RZ, 0x1f ;  /* 0x00001fffa1a17589 */ /* 0x000ee200000e0000 */
[----:B------:R-:W-:Y:S02]  /*42c0*/  @P1 FFMA.FTZ R51, R166, R114, -R51 ;  /* 0x00000072a6331223 */ /* 0x000fe40000010833 */
[----:B----4-:R-:W-:Y:S01]  /*42d0*/  @P1 FADD.FTZ R116, R170, R167 ;  /* 0x000000a7aa741221 */ /* 0x010fe20000010000 */
[----:B------:R-:W-:Y:S01]  /*42e0*/  LEA R170, R88, -R62, 0x1 ;  /* 0x8000003e58aa7211 */ /* 0x000fe200078e08ff */
[----:B-----5:R-:W-:-:S03]  /*42f0*/  @P1 FADD.FTZ R114, R168, R51 ;  /* 0x00000033a8721221 */ /* 0x020fc60000010000 */
[----:B------:R-:W-:Y:S01]  /*4300*/  ISETP.GE.AND P0, PT, R170, 0x1, PT ;  /* 0x00000001aa00780c */ /* 0x000fe20003f06270 */
[----:B------:R-:W-:Y:S01]  /*4310*/  FMUL.FTZ R51, R122, R145 ;  /* 0x000000917a337220 */ /* 0x000fe20000410000 */
[----:B------:R-:W-:Y:S01]  /*4320*/  SHF.L.U64.HI R168, R112, 0x2, R113 ;  /* 0x0000000270a87819 */ /* 0x000fe20000010271 */
[-C--:B------:R-:W-:Y:S02]  /*4330*/  FMUL.FTZ R53, R116, -R49.reuse ;  /* 0x8000003174357220 */ /* 0x080fe40000410000 */
[----:B------:R-:W-:Y:S02]  /*4340*/  FMUL.FTZ R49, R114, -R49 ;  /* 0x8000003172317220 */ /* 0x000fe40000410000 */
[----:B------:R-:W-:Y:S02]  /*4350*/  FFMA.FTZ R51, R120, R147, R51 ;  /* 0x0000009378337223 */ /* 0x000fe40000010033 */
[-C--:B------:R-:W-:Y:S02]  /*4360*/  FFMA.FTZ R52, R114, R48.reuse, -R53 ;  /* 0x0000003072347223 */ /* 0x080fe40000010835 */
[----:B------:R-:W-:-:S02]  /*4370*/  FFMA.FTZ R116, R116, R48, R49 ;  /* 0x0000003074747223 */ /* 0x000fc40000010031 */
[----:B------:R-:W-:Y:S02]  /*4380*/  FFMA.FTZ R48, R119, R124, R51 ;  /* 0x0000007c77307223 */ /* 0x000fe40000010033 */
[C---:B------:R-:W-:Y:S02]  /*4390*/  FMUL.FTZ R51, R141.reuse, R50 ;  /* 0x000000328d337220 */ /* 0x040fe40000410000 */
[-C--:B------:R-:W-:Y:S02]  /*43a0*/  FMUL.FTZ R49, R141, R48.reuse ;  /* 0x000000308d317220 */ /* 0x080fe40000410000 */
[----:B------:R-:W-:Y:S02]  /*43b0*/  FADD.FTZ R53, -R149, R116 ;  /* 0x0000007495357221 */ /* 0x000fe40000010100 */
[----:B------:R-:W-:Y:S02]  /*43c0*/  FFMA.FTZ R114, R143, R48, R51 ;  /* 0x000000308f727223 */ /* 0x000fe40000010033 */
[----:B------:R-:W-:-:S02]  /*43d0*/  FADD.FTZ R52, R151, R52 ;  /* 0x0000003497347221 */ /* 0x000fc40000010000 */
[----:B------:R-:W-:Y:S02]  /*43e0*/  FFMA.FTZ R51, R143, R50, -R49 ;  /* 0x000000328f337223 */ /* 0x000fe40000010831 */
[C---:B------:R-:W-:Y:S02]  /*43f0*/  FMUL.FTZ R149, R130.reuse, -R53 ;  /* 0x8000003582957220 */ /* 0x040fe40000410000 */
[C---:B------:R-:W-:Y:S02]  /*4400*/  FFMA.FTZ R49, R127.reuse, R136, R114 ;  /* 0x000000887f317223 */ /* 0x040fe40000010072 */
[-C--:B------:R-:W-:Y:S02]  /*4410*/  FMUL.FTZ R116, R130, -R52.reuse ;  /* 0x8000003482747220 */ /* 0x080fe40000410000 */
[----:B------:R-:W-:Y:S02]  /*4420*/  FFMA.FTZ R149, R126, R52, -R149 ;  /* 0x000000347e957223 */ /* 0x000fe40000010895 */
[----:B------:R-:W-:-:S02]  /*4430*/  FFMA.FTZ R51, R127, R134, R51 ;  /* 0x000000867f337223 */ /* 0x000fc40000010033 */
[----:B------:R-:W-:Y:S02]  /*4440*/  FMUL.FTZ R124, R130, R49 ;  /* 0x00000031827c7220 */ /* 0x000fe40000410000 */
[----:B------:R-:W-:Y:S02]  /*4450*/  FFMA.FTZ R151, R126, R53, R116 ;  /* 0x000000357e977223 */ /* 0x000fe40000010074 */
[----:B------:R-:W-:Y:S02]  /*4460*/  FADD.FTZ R114, R150, R149 ;  /* 0x0000009596727221 */ /* 0x000fe40000010000 */
[----:B------:R-:W-:Y:S02]  /*4470*/  FFMA.FTZ R124, R126, R51, -R124 ;  /* 0x000000337e7c7223 */ /* 0x000fe4000001087c */
[----:B------:R-:W-:Y:S02]  /*4480*/  FADD.FTZ R116, -R132, R151 ;  /* 0x0000009784747221 */ /* 0x000fe40000010100 */
[----:B------:R-:W-:-:S02]  /*4490*/  FMUL.FTZ R128, R141, -R114 ;  /* 0x800000728d807220 */ /* 0x000fc40000410000 */
[----:B------:R-:W-:Y:S02]  /*44a0*/  FFMA.FTZ R148, R137, R142, R124 ;  /* 0x0000008e89947223 */ /* 0x000fe4000001007c */
[-C--:B------:R-:W-:Y:S02]  /*44b0*/  FMUL.FTZ R124, R141, -R116.reuse ;  /* 0x800000748d7c7220 */ /* 0x080fe40000410000 */
[----:B------:R-:W-:Y:S02]  /*44c0*/  FFMA.FTZ R128, R143, R116, R128 ;  /* 0x000000748f807223 */ /* 0x000fe40000010080 */
[----:B--2---:R-:W-:Y:S02]  /*44d0*/  FMUL.FTZ R141, R163, R7 ;  /* 0x00000007a38d7220 */ /* 0x004fe40000410000 */
[----:B------:R-:W-:Y:S02]  /*44e0*/  FFMA.FTZ R149, R143, R114, -R124 ;  /* 0x000000728f957223 */ /* 0x000fe4000001087c */
[----:B------:R-:W-:-:S02]  /*44f0*/  FADD.FTZ R153, -R153, R128 ;  /* 0x0000008099997221 */ /* 0x000fc40000010100 */
[-C--:B-1----:R-:W-:Y:S02]  /*4500*/  FFMA.FTZ R143, R156, R6.reuse, -R141 ;  /* 0x000000069c8f7223 */ /* 0x082fe4000001088d */
[----:B------:R-:W-:Y:S02]  /*4510*/  FADD.FTZ R141, R152, R149 ;  /* 0x00000095988d7221 */ /* 0x000fe40000010000 */
[----:B------:R-:W-:Y:S02]  /*4520*/  FMUL.FTZ R124, R163, R6 ;  /* 0x00000006a37c7220 */ /* 0x000fe40000410000 */
[C---:B------:R-:W-:Y:S02]  /*4530*/  FMUL.FTZ R6, R122.reuse, -R153 ;  /* 0x800000997a067220 */ /* 0x040fe40000410000 */
[-C--:B------:R-:W-:Y:S02]  /*4540*/  FMUL.FTZ R122, R122, -R141.reuse ;  /* 0x8000008d7a7a7220 */ /* 0x080fe40000410000 */
[----:B------:R-:W-:-:S02]  /*4550*/  FFMA.FTZ R6, R120, R141, -R6 ;  /* 0x0000008d78067223 */ /* 0x000fc40000010806 */
[----:B------:R-:W-:Y:S02]  /*4560*/  FFMA.FTZ R149, R120, R153, R122 ;  /* 0x0000009978957223 */ /* 0x000fe4000001007a */
[----:B------:R-:W-:Y:S02]  /*4570*/  FMUL.FTZ R120, R94, R115 ;  /* 0x000000735e787220 */ /* 0x000fe40000410000 */
[----:B------:R-:W-:Y:S02]  /*4580*/  FADD.FTZ R154, -R154, R149 ;  /* 0x000000959a9a7221 */ /* 0x000fe40000010100 */
[----:B------:R-:W-:Y:S02]  /*4590*/  FMUL.FTZ R130, R130, R51 ;  /* 0x0000003382827220 */ /* 0x000fe40000410000 */
[----:B------:R-:W-:Y:S02]  /*45a0*/  FADD.FTZ R155, R155, R6 ;  /* 0x000000069b9b7221 */ /* 0x000fe40000010000 */
[----:B------:R-:W-:-:S02]  /*45b0*/  FFMA.FTZ R122, R121, -R120, R147 ;  /* 0x80000078797a7223 */ /* 0x000fc40000010093 */
[----:B------:R-:W-:Y:S02]  /*45c0*/  FMUL.FTZ R149, R94, R154 ;  /* 0x0000009a5e957220 */ /* 0x000fe40000410000 */
[----:B------:R-:W-:Y:S02]  /*45d0*/  FFMA.FTZ R124, R156, R7, R124 ;  /* 0x000000079c7c7223 */ /* 0x000fe4000001007c */
[C---:B------:R-:W-:Y:S02]  /*45e0*/  FMUL.FTZ R7, R163.reuse, R5 ;  /* 0x00000005a3077220 */ /* 0x040fe40000410000 */
[----:B------:R-:W-:Y:S02]  /*45f0*/  FFMA.FTZ R130, R126, R49, R130 ;  /* 0x000000317e827223 */ /* 0x000fe40000010082 */
[----:B------:R-:W-:Y:S02]  /*4600*/  FMUL.FTZ R163, R163, R4 ;  /* 0x00000004a3a37220 */ /* 0x000fe40000410000 */
[----:B0-----:R-:W-:-:S02]  /*4610*/  FADD.FTZ R6, R162, R143 ;  /* 0x0000008fa2067221 */ /* 0x001fc40000010000 */
[----:B------:R-:W-:Y:S02]  /*4620*/  FMUL.FTZ R143, R94, R155 ;  /* 0x0000009b5e8f7220 */ /* 0x000fe40000410000 */
[----:B------:R-:W-:Y:S02]  /*4630*/  FMUL.FTZ R126, R96, R119 ;  /* 0x00000077607e7220 */ /* 0x000fe40000410000 */
[----:B------:R-:W-:Y:S02]  /*4640*/  FFMA.FTZ R120, R117, -R120, R145 ;  /* 0x8000007875787223 */ /* 0x000fe40000010091 */
[----:B------:R-:W-:Y:S02]  /*4650*/  FMUL.FTZ R128, R122, R149 ;  /* 0x000000957a807220 */ /* 0x000fe40000410000 */
[----:B------:R-:W-:Y:S02]  /*4660*/  FFMA.FTZ R4, R156, R4, -R7 ;  /* 0x000000049c047223 */ /* 0x000fe40000010807 */
[----:B------:R-:W-:-:S02]  /*4670*/  FFMA.FTZ R150, R137, R140, R130 ;  /* 0x0000008c89967223 */ /* 0x000fc40000010082 */
[----:B------:R-:W-:Y:S01]  /*4680*/  FFMA.FTZ R5, R156, R5, R163 ;  /* 0x000000059c057223 */ /* 0x000fe200000100a3 */
[----:B------:R-:W-:Y:S01]  /*4690*/  IADD3 R163, R62, 0xe0, RZ ;  /* 0x000000e03ea37810 */ /* 0x000fe20007ffe0ff */
[----:B---3--:R-:W-:Y:S02]  /*46a0*/  FADD.FTZ R7, R161, R124 ;  /* 0x0000007ca1077221 */ /* 0x008fe40000010000 */
[-C--:B------:R-:W-:Y:S02]  /*46b0*/  FMUL.FTZ R130, R115, R143.reuse ;  /* 0x0000008f73827220 */ /* 0x080fe40000410000 */
[-C--:B------:R-:W-:Y:S01]  /*46c0*/  FFMA.FTZ R124, R125, -R126.reuse, R50 ;  /* 0x8000007e7d7c7223 */ /* 0x080fe20000010032 */
[----:B------:R0:W-:Y:S01]  /*46d0*/  @!P2 STS.128 [R111.X16+0x21b0], R4 ;  /* 0x0021b0046f00a388 */ /* 0x0001e2000000cc00 */
[----:B------:R-:W-:Y:S02]  /*46e0*/  FFMA.FTZ R128, R120, R143, R128 ;  /* 0x0000008f78807223 */ /* 0x000fe40000010080 */
[----:B------:R-:W-:Y:S01]  /*46f0*/  FFMA.FTZ R126, R123, -R126, R48 ;  /* 0x8000007e7b7e7223 */ /* 0x000fe20000010030 */
[----:B------:R1:W-:Y:S01]  /*4700*/  STS [R169.X4+0x420], R130 ;  /* 0x00042082a9007388 */ /* 0x0003e20000004800 */
[----:B------:R-:W-:-:S02]  /*4710*/  FMUL.FTZ R151, R96, R141 ;  /* 0x0000008d60977220 */ /* 0x000fc40000410000 */
[----:B------:R-:W-:Y:S02]  /*4720*/  FMUL.FTZ R143, R122, R143 ;  /* 0x0000008f7a8f7220 */ /* 0x000fe40000410000 */
[----:B------:R-:W-:Y:S02]  /*4730*/  FMUL.FTZ R161, R96, R153 ;  /* 0x0000009960a17220 */ /* 0x000fe40000410000 */
[----:B------:R-:W-:Y:S02]  /*4740*/  FFMA.FTZ R143, R120, R149, -R143 ;  /* 0x00000095788f7223 */ /* 0x000fe4000001088f */
[----:B------:R-:W-:Y:S02]  /*4750*/  FADD.FTZ R128, RZ, R128 ;  /* 0x00000080ff807221 */ /* 0x000fe40000010000 */
[----:B------:R-:W-:Y:S02]  /*4760*/  FADD.FTZ R143, RZ, R143 ;  /* 0x0000008fff8f7221 */ /* 0x000fe40000010000 */
[----:B0-----:R-:W-:-:S02]  /*4770*/  FMUL.FTZ R6, R126, R151 ;  /* 0x000000977e067220 */ /* 0x001fc40000410000 */
[----:B------:R-:W-:Y:S02]  /*4780*/  FMUL.FTZ R7, R98, R114 ;  /* 0x0000007262077220 */ /* 0x000fe40000410000 */
[-C--:B------:R-:W-:Y:S02]  /*4790*/  FMUL.FTZ R5, R126, R161.reuse ;  /* 0x000000a17e057220 */ /* 0x080fe40000410000 */
[C---:B------:R-:W-:Y:S02]  /*47a0*/  FFMA.FTZ R6, R124.reuse, R161, -R6 ;  /* 0x000000a17c067223 */ /* 0x040fe40000010806 */
[----:B------:R-:W-:Y:S02]  /*47b0*/  FFMA.FTZ R5, R124, R151, R5 ;  /* 0x000000977c057223 */ /* 0x000fe40000010005 */
[----:B------:R-:W-:Y:S02]  /*47c0*/  FMUL.FTZ R136, R127, R7 ;  /* 0x000000077f887220 */ /* 0x000fe40000410000 */
[----:B------:R-:W-:-:S02]  /*47d0*/  FMUL.FTZ R134, R98, R127 ;  /* 0x0000007f62867220 */ /* 0x000fc40000410000 */
[----:B------:R-:W-:Y:S01]  /*47e0*/  FMUL.FTZ R4, R115, R149 ;  /* 0x0000009573047220 */ /* 0x000fe20000410000 */
[----:B------:R0:W-:Y:S01]  /*47f0*/  STS [R77.X4+0x430], R136 ;  /* 0x000430884d007388 */ /* 0x0001e20000004800 */
[----:B-1----:R-:W-:Y:S02]  /*4800*/  FMUL.FTZ R130, R119, R151 ;  /* 0x0000009777827220 */ /* 0x002fe40000410000 */
[----:B------:R-:W-:Y:S01]  /*4810*/  FMUL.FTZ R142, R100, R137 ;  /* 0x00000089648e7220 */ /* 0x000fe20000410000 */
[----:B------:R-:W-:Y:S01]  /*4820*/  STS [R77.X4+0x424], R4 ;  /* 0x000424044d007388 */ /* 0x000fe20000004800 */
[----:B------:R-:W-:Y:S02]  /*4830*/  FADD.FTZ R6, R143, R6 ;  /* 0x000000068f067221 */ /* 0x000fe40000010000 */
[----:B------:R-:W-:Y:S01]  /*4840*/  FMUL.FTZ R149, R98, R116 ;  /* 0x0000007462957220 */ /* 0x000fe20000410000 */
[----:B------:R1:W-:Y:S01]  /*4850*/  STS [R77.X4+0x428], R130 ;  /* 0x000428824d007388 */ /* 0x0003e20000004800 */
[----:B------:R-:W-:-:S02]  /*4860*/  FMUL.FTZ R143, R100, R52 ;  /* 0x00000034648f7220 */ /* 0x000fc40000410000 */
[----:B------:R-:W-:Y:S02]  /*4870*/  FMUL.FTZ R151, R100, R53 ;  /* 0x0000003564977220 */ /* 0x000fe40000410000 */
[----:B------:R-:W-:Y:S02]  /*4880*/  FADD.FTZ R5, R128, R5 ;  /* 0x0000000580057221 */ /* 0x000fe40000010000 */
[----:B------:R-:W-:Y:S02]  /*4890*/  FFMA.FTZ R128, R131, -R134, R49 ;  /* 0x8000008683807223 */ /* 0x000fe40000010031 */
[-C--:B------:R-:W-:Y:S02]  /*48a0*/  FFMA.FTZ R140, R135, -R142.reuse, R150 ;  /* 0x8000008e878c7223 */ /* 0x080fe40000010096 */
[----:B0-----:R-:W-:Y:S02]  /*48b0*/  FFMA.FTZ R136, R133, -R142, R148 ;  /* 0x8000008e85887223 */ /* 0x001fe40000010094 */
[----:B------:R-:W-:Y:S01]  /*48c0*/  FMUL.FTZ R132, R119, R161 ;  /* 0x000000a177847220 */ /* 0x000fe20000410000 */
[----:B------:R-:W-:Y:S01]  /*48d0*/  IADD3 R161, R62, 0xc0, RZ ;  /* 0x000000c03ea17810 */ /* 0x000fe20007ffe0ff */
[----:B------:R-:W-:-:S02]  /*48e0*/  FMUL.FTZ R142, R127, R149 ;  /* 0x000000957f8e7220 */ /* 0x000fc40000410000 */
[C---:B------:R-:W-:Y:S01]  /*48f0*/  FMUL.FTZ R144, R137.reuse, R143 ;  /* 0x0000008f89907220 */ /* 0x040fe20000410000 */
[----:B------:R0:W-:Y:S01]  /*4900*/  STS [R77.X4+0x42c], R132 ;  /* 0x00042c844d007388 */ /* 0x0001e20000004800 */
[----:B------:R-:W-:Y:S02]  /*4910*/  FMUL.FTZ R146, R137, R151 ;  /* 0x0000009789927220 */ /* 0x000fe40000410000 */
[----:B-1----:R-:W-:Y:S01]  /*4920*/  FFMA.FTZ R130, R129, -R134, R51 ;  /* 0x8000008681827223 */ /* 0x002fe20000010033 */
[----:B------:R-:W-:Y:S01]  /*4930*/  STS [R77.X4+0x434], R142 ;  /* 0x0004348e4d007388 */ /* 0x000fe20000004800 */
[----:B------:R-:W-:Y:S02]  /*4940*/  FMUL.FTZ R4, R128, R149 ;  /* 0x0000009580047220 */ /* 0x000fe40000410000 */
[----:B------:R-:W-:Y:S01]  /*4950*/  FMUL.FTZ R134, R140, R143 ;  /* 0x0000008f8c867220 */ /* 0x000fe20000410000 */
[----:B------:R-:W-:Y:S01]  /*4960*/  STS [R77.X4+0x438], R144 ;  /* 0x000438904d007388 */ /* 0x000fe20000004800 */
[----:B------:R-:W-:-:S02]  /*4970*/  FFMA.FTZ R4, R130, R7, R4 ;  /* 0x0000000782047223 */ /* 0x000fc40000010004 */
[----:B------:R-:W-:Y:S01]  /*4980*/  FMUL.FTZ R7, R128, R7 ;  /* 0x0000000780077220 */ /* 0x000fe20000410000 */
[----:B------:R1:W-:Y:S01]  /*4990*/  STS [R77.X4+0x43c], R146 ;  /* 0x00043c924d007388 */ /* 0x0003e20000004800 */
[----:B0-----:R-:W-:Y:S02]  /*49a0*/  FMUL.FTZ R132, R140, R151 ;  /* 0x000000978c847220 */ /* 0x001fe40000410000 */
[----:B------:R-:W-:Y:S02]  /*49b0*/  FFMA.FTZ R7, R130, R149, -R7 ;  /* 0x0000009582077223 */ /* 0x000fe40000010807 */
[C---:B------:R-:W-:Y:S02]  /*49c0*/  FFMA.FTZ R149, R136.reuse, R143, R132 ;  /* 0x0000008f88957223 */ /* 0x040fe40000010084 */
[----:B------:R-:W-:Y:S01]  /*49d0*/  FFMA.FTZ R143, R136, R151, -R134 ;  /* 0x00000097888f7223 */ /* 0x000fe20000010886 */
[----:B------:R-:W-:Y:S01]  /*49e0*/  IADD3 R151, R62, 0xa0, RZ ;  /* 0x000000a03e977810 */ /* 0x000fe20007ffe0ff */
[----:B------:R-:W-:Y:S01]  /*49f0*/  FADD.FTZ R6, R6, R7 ;  /* 0x0000000706067221 */ /* 0x000fe20000010000 */
[C---:B------:R-:W-:Y:S01]  /*4a00*/  IADD3 R7, R62.reuse, 0x40, RZ ;  /* 0x000000403e077810 */ /* 0x040fe20007ffe0ff */
[----:B------:R-:W-:Y:S01]  /*4a10*/  FADD.FTZ R4, R5, R4 ;  /* 0x0000000405047221 */ /* 0x000fe20000010000 */
[----:B------:R-:W-:Y:S01]  /*4a20*/  IADD3 R5, R62, 0x20, RZ ;  /* 0x000000203e057810 */ /* 0x000fe20007ffe0ff */
[----:B------:R-:W-:Y:S01]  /*4a30*/  FADD.FTZ R132, R6, R143 ;  /* 0x0000008f06847221 */ /* 0x000fe20000010000 */
[----:B------:R-:W-:Y:S01]  /*4a40*/  IADD3 R143, R62, 0x60, RZ ;  /* 0x000000603e8f7810 */ /* 0x000fe20007ffe0ff */
[----:B------:R-:W-:Y:S01]  /*4a50*/  FADD.FTZ R134, R4, R149 ;  /* 0x0000009504867221 */ /* 0x000fe20000010000 */
[----:B------:R-:W-:Y:S01]  /*4a60*/  IADD3 R149, R62, 0x80, RZ ;  /* 0x000000803e957810 */ /* 0x000fe20007ffe0ff */
[----:B------:R-:W-:Y:S01]  /*4a70*/  FMUL.FTZ R145, R107, R145 ;  /* 0x000000916b917220 */ /* 0x000fe20000410000 */
[-C--:B------:R-:W-:Y:S01]  /*4a80*/  LEA.HI.SX32 R164, R143, R62.reuse, 0x1b ;  /* 0x0000003e8fa47211 */ /* 0x080fe200078fdaff */
[----:B------:R-:W-:Y:S01]  /*4a90*/  BAR.SYNC.DEFER_BLOCKING 0x0 ;  /* 0x0000000000007b1d */ /* 0x000fe20000010000 */
[-C--:B------:R-:W-:Y:S01]  /*4aa0*/  LEA.HI.SX32 R152, R149, R62.reuse, 0x1b ;  /* 0x0000003e95987211 */ /* 0x080fe200078fdaff */
[----:B------:R-:W-:Y:S01]  /*4ab0*/  FFMA.FTZ R4, -R107, R147, -RZ ;  /* 0x000000936b047223 */ /* 0x000fe200000109ff */
[----:B------:R-:W-:Y:S01]  /*4ac0*/  LEA.HI.SX32 R156, R5, R62, 0x1b ;  /* 0x0000003e059c7211 */ /* 0x000fe200078fdaff */
[C---:B------:R-:W-:Y:S01]  /*4ad0*/  FFMA.FTZ R48, -R108.reuse, R48, -RZ ;  /* 0x000000306c307223 */ /* 0x040fe200000109ff */
[----:B------:R-:W-:Y:S01]  /*4ae0*/  LEA.HI.SX32 R162, R7, R62, 0x1b ;  /* 0x0000003e07a27211 */ /* 0x000fe200078fdaff */
[----:B------:R-:W-:Y:S01]  /*4af0*/  FMUL.FTZ R50, R108, R50 ;  /* 0x000000326c327220 */ /* 0x000fe20000410000 */
[-C--:B------:R-:W-:Y:S01]  /*4b00*/  LEA.HI.SX32 R149, R151, R62.reuse, 0x1b ;  /* 0x0000003e97957211 */ /* 0x080fe200078fdaff */
[----:B------:R-:W-:Y:S01]  /*4b10*/  FMUL.FTZ R166, R109, R51 ;  /* 0x000000336da67220 */ /* 0x000fe20000410000 */
[-C--:B-1----:R-:W-:Y:S01]  /*4b20*/  LEA.HI.SX32 R146, R161, R62.reuse, 0x1b ;  /* 0x0000003ea1927211 */ /* 0x082fe200078fdaff */
[----:B------:R-:W-:Y:S01]  /*4b30*/  FFMA.FTZ R6, -R109, R49, -RZ ;  /* 0x000000316d067223 */ /* 0x000fe200000109ff */
[----:B------:R-:W-:Y:S01]  /*4b40*/  LEA.HI.SX32 R143, R163, R62, 0x1b ;  /* 0x0000003ea38f7211 */ /* 0x000fe200078fdaff */
[----:B------:R-:W-:-:S02]  /*4b50*/  FMUL.FTZ R148, R110, R148 ;  /* 0x000000946e947220 */ /* 0x000fc40000410000 */
        /* <DEDUP_REMOVED lines=10> */
[----:B------:R-:W-:Y:S04]  /*4c00*/  STS [R77.X4+0x844], R4 ;  /* 0x000844044d007388 */ /* 0x000fe80000004800 */
[----:B------:R-:W-:Y:S01]  /*4c10*/  STS [R77.X4+0x848], R50 ;  /* 0x000848324d007388 */ /* 0x000fe20000004800 */
[----:B-----5:R-:W-:-:S03]  /*4c20*/  SHF.L.U32 R145, R112, 0x2, RZ ;  /* 0x0000000270917819 */ /* 0x020fc600000006ff */
[----:B------:R-:W-:Y:S04]  /*4c30*/  STS [R77.X4+0x84c], R48 ;  /* 0x00084c304d007388 */ /* 0x000fe80000004800 */
[----:B------:R5:W-:Y:S04]  /*4c40*/  STS [R77.X4+0x850], R166 ;  /* 0x000850a64d007388 */ /* 0x000be80000004800 */
[----:B------:R0:W-:Y:S04]  /*4c50*/  STS [R77.X4+0x854], R6 ;  /* 0x000854064d007388 */ /* 0x0001e80000004800 */
[----:B------:R0:W-:Y:S01]  /*4c60*/  STS [R77.X4+0x858], R148 ;  /* 0x000858944d007388 */ /* 0x0001e20000004800 */
[----:B-----5:R-:W-:-:S03]  /*4c70*/  IMAD R166, R168, c[0x0][0x2b0], RZ ;  /* 0x0000ac00a8a67a24 */ /* 0x020fc600078e02ff */
[----:B------:R0:W-:Y:S01]  /*4c80*/  STS [R77.X4+0x85c], R150 ;  /* 0x00085c964d007388 */ /* 0x0001e20000004800 */
[----:B------:R-:W-:-:S03]  /*4c90*/  IMAD R168, R168, c[0x0][0x2d0], RZ ;  /* 0x0000b400a8a87a24 */ /* 0x000fc600078e02ff */
[----:B------:R-:W-:Y:S06]  /*4ca0*/  BAR.SYNC.DEFER_BLOCKING 0x0 ;  /* 0x0000000000007b1d */ /* 0x000fec0000010000 */
[----:B------:R-:W-:Y:S05]  /*4cb0*/  @!P0 BRA `(.L_x_13627) ;  /* 0x000002c000008947 */ /* 0x000fea0003800000 */
[----:B01234-:R-:W0:Y:S01]  /*4cc0*/  LDS R169, [R76.X4+0x840] ;  /* 0x000840004ca97984 */ /* 0x01fe220000004800 */
[C---:B------:R-:W-:Y:S01]  /*4cd0*/  IMAD R4, R160.reuse, c[0x0][0x2a0], RZ ;  /* 0x0000a800a0047a24 */ /* 0x040fe200078e02ff */
[----:B------:R-:W-:Y:S01]  /*4ce0*/  ULDC.64 UR4, c[0x0][0x2b8] ;  /* 0x0000ae0000047ab9 */ /* 0x000fe20000000a00 */
[----:B------:R-:W-:Y:S01]  /*4cf0*/  IMAD R6, R160, c[0x0][0x2c0], RZ ;  /* 0x0000b000a0067a24 */ /* 0x000fe200078e02ff */
[----:B------:R-:W-:Y:S01]  /*4d00*/  ULDC.64 UR6, c[0x0][0x298] ;  /* 0x0000a60000067ab9 */ /* 0x000fe20000000a00 */
[C---:B------:R-:W-:Y:S01]  /*4d10*/  IMAD R51, R59.reuse, c[0x0][0x2a4], R4 ;  /* 0x0000a9003b337a24 */ /* 0x040fe200078e0204 */
[----:B------:R-:W-:Y:S01]  /*4d20*/  USHF.R.U64 UR4, UR4, 0x1, UR5 ;  /* 0x0000000104047899 */ /* 0x000fe20008001205 */
[----:B------:R-:W-:Y:S01]  /*4d30*/  IMAD.WIDE.U32 R4, R59, c[0x0][0x2c0], RZ ;  /* 0x0000b0003b047a25 */ /* 0x000fe200078e00ff */
[----:B------:R-:W-:-:S02]  /*4d40*/  USHF.R.U32.HI UR10, URZ, 0x1, UR7 ;  /* 0x000000013f0a7899 */ /* 0x000fc40008011607 */
[----:B------:R-:W-:Y:S01]  /*4d50*/  USHF.R.U32.HI UR5, URZ, 0x1, UR5 ;  /* 0x000000013f057899 */ /* 0x000fe20008011605 */
[C---:B------:R-:W-:Y:S01]  /*4d60*/  IMAD R7, R59.reuse, c[0x0][0x2c4], R6 ;  /* 0x0000b1003b077a24 */ /* 0x040fe200078e0206 */
[----:B------:R-:W-:Y:S01]  /*4d70*/  USHF.R.U64 UR6, UR6, 0x1, UR7 ;  /* 0x0000000106067899 */ /* 0x000fe20008001207 */
[----:B------:R-:W-:-:S03]  /*4d80*/  IMAD.WIDE.U32 R48, R59, c[0x0][0x2a0], RZ ;  /* 0x0000a8003b307a25 */ /* 0x000fc600078e00ff */
[----:B------:R-:W-:Y:S01]  /*4d90*/  IADD3 R5, R7, R5, RZ ;  /* 0x0000000507057210 */ /* 0x000fe20007ffe0ff */
[----:B------:R-:W-:Y:S01]  /*4da0*/  IMAD R50, R118, c[0x0][0x2b0], RZ ;  /* 0x0000ac0076327a24 */ /* 0x000fe200078e02ff */
[----:B------:R-:W-:Y:S01]  /*4db0*/  LEA R7, R159, 0xffffff00, 0x8 ;  /* 0xffffff009f077811 */ /* 0x000fe200078e40ff */
[----:B------:R-:W-:Y:S01]  /*4dc0*/  IMAD R171, R57, UR5, RZ ;  /* 0x0000000539ab7c24 */ /* 0x000fe2000f8e02ff */
[----:B------:R-:W-:Y:S01]  /*4dd0*/  IADD3 R49, R51, R49, RZ ;  /* 0x0000003133317210 */ /* 0x000fe20007ffe0ff */
[----:B------:R-:W-:Y:S01]  /*4de0*/  IMAD R51, R57, UR10, RZ ;  /* 0x0000000a39337c24 */ /* 0x000fe2000f8e02ff */
[----:B------:R-:W-:Y:S01]  /*4df0*/  IADD3 R6, P0, R7, R62, RZ ;  /* 0x0000003e07067210 */ /* 0x000fe20007f1e0ff */
[----:B------:R-:W-:Y:S02]  /*4e00*/  IMAD R175, R111, c[0x0][0x2b4], R50 ;  /* 0x0000ad006faf7a24 */ /* 0x000fe400078e0232 */
[----:B------:R-:W-:Y:S01]  /*4e10*/  IMAD R173, R58, UR6, R51 ;  /* 0x000000063aad7c24 */ /* 0x000fe2000f8e0233 */
[----:B------:R-:W-:Y:S01]  /*4e20*/  LEA.HI.X.SX32 R7, R7, RZ, 0x1, P0 ;  /* 0x000000ff07077211 */ /* 0x000fe200000f0eff */
[----:B------:R-:W-:-:S04]  /*4e30*/  IMAD.WIDE.U32 R48, R57, UR6, R48 ;  /* 0x0000000639307c25 */ /* 0x000fc8000f8e0030 */
[----:B------:R-:W-:Y:S01]  /*4e40*/  IMAD R171, R58, UR4, R171 ;  /* 0x000000043aab7c24 */ /* 0x000fe2000f8e02ab */
[----:B------:R-:W-:Y:S01]  /*4e50*/  IADD3 R173, R173, R49, RZ ;  /* 0x00000031adad7210 */ /* 0x000fe20007ffe0ff */
[----:B------:R-:W-:-:S04]  /*4e60*/  IMAD.WIDE.U32 R50, R57, UR4, R4 ;  /* 0x0000000439327c25 */ /* 0x000fc8000f8e0004 */
[----:B------:R-:W-:Y:S01]  /*4e70*/  IMAD R118, R118, c[0x0][0x2d0], RZ ;  /* 0x0000b40076767a24 */ /* 0x000fe200078e02ff */
[----:B------:R-:W-:Y:S01]  /*4e80*/  IADD3 R49, R171, R51, RZ ;  /* 0x00000033ab317210 */ /* 0x000fe20007ffe0ff */
[C---:B------:R-:W-:Y:S01]  /*4e90*/  IMAD.WIDE.U32 R4, R111.reuse, c[0x0][0x2b0], R6 ;  /* 0x0000ac006f047a25 */ /* 0x040fe200078e0006 */
[----:B------:R-:W-:Y:S02]  /*4ea0*/  LEA R171, P0, R48, c[0x0][0x318], 0x3 ;  /* 0x0000c60030ab7a11 */ /* 0x000fe400078018ff */
[----:B------:R-:W-:Y:S01]  /*4eb0*/  LEA R51, P1, R50, c[0x0][0x320], 0x3 ;  /* 0x0000c80032337a11 */ /* 0x000fe200078218ff */
[C---:B------:R-:W-:Y:S01]  /*4ec0*/  IMAD R177, R111.reuse, c[0x0][0x2d4], R118 ;  /* 0x0000b5006fb17a24 */ /* 0x040fe200078e0276 */
        /* <DEDUP_REMOVED lines=11> */
.L_x_13627:
[----:B01234-:R-:W-:Y:S05]  /*4f80*/  BSYNC B0 ;  /* 0x0000000000007941 */ /* 0x01ffea0003800000 */
.L_x_13626:
[----:B------:R0:W1:Y:S01]  /*4f90*/  LDS R49, [R156.X4+0x8c0] ;  /* 0x0008c0009c317984 */ /* 0x0000620000004800 */
[C---:B------:R-:W-:Y:S01]  /*4fa0*/  ISETP.GE.AND P6, PT, R170.reuse, 0x21, PT ;  /* 0x00000021aa00780c */ /* 0x040fe20003fc6270 */
[----:B------:R-:W-:Y:S01]  /*4fb0*/  BSSY B0, `(.L_x_13628) ;  /* 0x0000010000007945 */ /* 0x000fe20003800000 */
[C---:B------:R-:W-:Y:S01]  /*4fc0*/  IMAD R51, R145.reuse, c[0x0][0x2b4], R166 ;  /* 0x0000ad0091337a24 */ /* 0x040fe200078e02a6 */
[C---:B------:R-:W-:Y:S01]  /*4fd0*/  ISETP.GE.AND P0, PT, R170.reuse, 0x41, PT ;  /* 0x00000041aa00780c */ /* 0x040fe20003f06270 */
[----:B------:R-:W-:Y:S01]  /*4fe0*/  IMAD R161, R145, c[0x0][0x2d4], R168 ;  /* 0x0000b50091a17a24 */ /* 0x000fe200078e02a8 */
[----:B------:R-:W-:-:S02]  /*4ff0*/  ISETP.GE.AND P1, PT, R170, 0x61, PT ;  /* 0x00000061aa00780c */ /* 0x000fc40003f26270 */
[C---:B------:R-:W-:Y:S02]  /*5000*/  ISETP.GE.AND P2, PT, R170.reuse, 0x81, PT ;  /* 0x00000081aa00780c */ /* 0x040fe40003f46270 */
[C---:B------:R-:W-:Y:S02]  /*5010*/  ISETP.GE.AND P3, PT, R170.reuse, 0xa1, PT ;  /* 0x000000a1aa00780c */ /* 0x040fe40003f66270 */
[C---:B------:R-:W-:Y:S02]  /*5020*/  ISETP.GE.AND P4, PT, R170.reuse, 0xc1, PT ;  /* 0x000000c1aa00780c */ /* 0x040fe40003f86270 */
[----:B------:R-:W-:Y:S01]  /*5030*/  ISETP.GE.AND P5, PT, R170, 0xe1, PT ;  /* 0x000000e1aa00780c */ /* 0x000fe20003fa6270 */
[----:B------:R-:W-:Y:S07]  /*5040*/  @!P6 BRA `(.L_x_13629) ;  /* 0x000000600000e947 */ /* 0x000fee0003800000 */
[----:B0-----:R-:W-:-:S04]  /*5050*/  IMAD.WIDE.U32 R6, R145, c[0x0][0x2b0], R18 ;  /* 0x0000ac0091067a25 */ /* 0x001fc800078e0012 */
[----:B------:R-:W-:Y:S01]  /*5060*/  IMAD.WIDE.U32 R4, R145, c[0x0][0x2d0], R32 ;  /* 0x0000b40091047a25 */ /* 0x000fe200078e0020 */
[----:B------:R-:W-:-:S04]  /*5070*/  IADD3 R7, R7, R51, RZ ;  /* 0x0000003307077210 */ /* 0x000fc80007ffe0ff */
[----:B------:R-:W-:Y:S01]  /*5080*/  IADD3 R5, R5, R161, RZ ;  /* 0x000000a105057210 */ /* 0x000fe20007ffe0ff */
[----:B------:R0:W-:Y:S04]  /*5090*/  RED.E.ADD.F32.FTZ.RN.STRONG.GPU [R6.64], R163 ;  /* 0x000000a30600798e */ /* 0x0001e8000c10e788 */
[----:B-1----:R0:W-:Y:S02]  /*50a0*/  RED.E.ADD.F32.FTZ.RN.STRONG.GPU [R4.64], R49 ;  /* 0x000000310400798e */ /* 0x0021e4000c10e788 */
.L_x_13629:
[----:B0-----:R-:W-:Y:S05]  /*50b0*/  BSYNC B0 ;  /* 0x0000000000007941 */ /* 0x001fea0003800000 */
.L_x_13628:
[----:B-1----:R0:W1:Y:S01]  /*50c0*/  LDS R49, [R162.X4+0x940] ;  /* 0x00094000a2317984 */ /* 0x0020620000004800 */
[----:B------:R-:W-:Y:S01]  /*50d0*/  BSSY B0, `(.L_x_13630) ;  /* 0x0000008000007945 */ /* 0x000fe20003800000 */
[----:B------:R-:W-:Y:S05]  /*50e0*/  @!P0 BRA `(.L_x_13631) ;  /* 0x0000006000008947 */ /* 0x000fea0003800000 */
[----:B------:R-:W-:-:S04]  /*50f0*/  IMAD.WIDE.U32 R6, R145, c[0x0][0x2b0], R20 ;  /* 0x0000ac0091067a25 */ /* 0x000fc800078e0014 */
[----:B------:R-:W-:Y:S01]  /*5100*/  IMAD.WIDE.U32 R4, R145, c[0x0][0x2d0], R34 ;  /* 0x0000b40091047a25 */ /* 0x000fe200078e0022 */
[----:B------:R-:W-:-:S04]  /*5110*/  IADD3 R7, R51, R7, RZ ;  /* 0x0000000733077210 */ /* 0x000fc80007ffe0ff */
[----:B------:R-:W-:Y:S01]  /*5120*/  IADD3 R5, R161, R5, RZ ;  /* 0x00000005a1057210 */ /* 0x000fe20007ffe0ff */
[----:B------:R2:W-:Y:S04]  /*5130*/  RED.E.ADD.F32.FTZ.RN.STRONG.GPU [R6.64], R165 ;  /* 0x000000a50600798e */ /* 0x0005e8000c10e788 */
[----:B-1----:R2:W-:Y:S02]  /*5140*/  RED.E.ADD.F32.FTZ.RN.STRONG.GPU [R4.64], R49 ;  /* 0x000000310400798e */ /* 0x0025e4000c10e788 */
.L_x_13631:
[----:B------:R-:W-:Y:S05]  /*5150*/  BSYNC B0 ;  /* 0x0000000000007941 */ /* 0x000fea0003800000 */
.L_x_13630:
[----:B-12---:R1:W2:Y:S01]  /*5160*/  LDS R49, [R164.X4+0x9c0] ;  /* 0x0009c000a4317984 */ /* 0x0062a20000004800 */
[----:B------:R-:W-:Y:S01]  /*5170*/  BSSY B0, `(.L_x_13632) ;  /* 0x0000008000007945 */ /* 0x000fe20003800000 */
[----:B------:R-:W-:Y:S05]  /*5180*/  @!P1 BRA `(.L_x_13633) ;  /* 0x0000006000009947 */ /* 0x000fea0003800000 */
[----:B------:R-:W-:-:S04]  /*5190*/  IMAD.WIDE.U32 R6, R145, c[0x0][0x2b0], R22 ;  /* 0x0000ac0091067a25 */ /* 0x000fc800078e0016 */
[----:B------:R-:W-:Y:S01]  /*51a0*/  IMAD.WIDE.U32 R4, R145, c[0x0][0x2d0], R36 ;  /* 0x0000b40091047a25 */ /* 0x000fe200078e0024 */
[----:B------:R-:W-:-:S04]  /*51b0*/  IADD3 R7, R51, R7, RZ ;  /* 0x0000000733077210 */ /* 0x000fc80007ffe0ff */
[----:B------:R-:W-:Y:S01]  /*51c0*/  IADD3 R5, R161, R5, RZ ;  /* 0x00000005a1057210 */ /* 0x000fe20007ffe0ff */
[----:B------:R3:W-:Y:S04]  /*51d0*/  RED.E.ADD.F32.FTZ.RN.STRONG.GPU [R6.64], R167 ;  /* 0x000000a70600798e */ /* 0x0007e8000c10e788 */
[----:B--2---:R3:W-:Y:S02]  /*51e0*/  RED.E.ADD.F32.FTZ.RN.STRONG.GPU [R4.64], R49 ;  /* 0x000000310400798e */ /* 0x0047e4000c10e788 */
.L_x_13633:
[----:B------:R-:W-:Y:S05]  /*51f0*/  BSYNC B0 ;  /* 0x0000000000007941 */ /* 0x000fea0003800000 */
.L_x_13632:
[----:B--23--:R2:W3:Y:S01]  /*5200*/  LDS R49, [R152.X4+0xa40] ;  /* 0x000a400098317984 */ /* 0x00c4e20000004800 */
        /* <DEDUP_REMOVED lines=8> */
.L_x_13635:
[----:B------:R-:W-:Y:S05]  /*5290*/  BSYNC B0 ;  /* 0x0000000000007941 */ /* 0x000fea0003800000 */
.L_x_13634:
[----:B------:R-:W0:Y:S01]  /*52a0*/  LDS R149, [R149.X4+0xac0] ;  /* 0x000ac00095957984 */ /* 0x000e220000004800 */
[----:B------:R-:W-:Y:S01]  /*52b0*/  BSSY B0, `(.L_x_13636) ;  /* 0x0000008000007945 */ /* 0x000fe20003800000 */
[----:B------:R-:W-:Y:S05]  /*52c0*/  @!P3 BRA `(.L_x_13637) ;  /* 0x000000600000b947 */ /* 0x000fea0003800000 */
[----:B----4-:R-:W-:-:S04]  /*52d0*/  IMAD.WIDE.U32 R6, R145, c[0x0][0x2b0], R26 ;  /* 0x0000ac0091067a25 */ /* 0x010fc800078e001a */
[----:B------:R-:W-:Y:S01]  /*52e0*/  IMAD.WIDE.U32 R4, R145, c[0x0][0x2d0], R40 ;  /* 0x0000b40091047a25 */ /* 0x000fe200078e0028 */
[----:B------:R-:W-:-:S04]  /*52f0*/  IADD3 R7, R51, R7, RZ ;  /* 0x0000000733077210 */ /* 0x000fc80007ffe0ff */
[----:B------:R-:W-:Y:S01]  /*5300*/  IADD3 R5, R161, R5, RZ ;  /* 0x00000005a1057210 */ /* 0x000fe20007ffe0ff */
[----:B------:R4:W-:Y:S04]  /*5310*/  RED.E.ADD.F32.FTZ.RN.STRONG.GPU [R6.64], R147 ;  /* 0x000000930600798e */ /* 0x0009e8000c10e788 */
[----:B0-----:R4:W-:Y:S02]  /*5320*/  RED.E.ADD.F32.FTZ.RN.STRONG.GPU [R4.64], R149 ;  /* 0x000000950400798e */ /* 0x0019e4000c10e788 */
.L_x_13637:
[----:B------:R-:W-:Y:S05]  /*5330*/  BSYNC B0 ;  /* 0x0000000000007941 */ /* 0x000fea0003800000 */
.L_x_13636:
[----:B---34-:R3:W4:Y:S01]  /*5340*/  LDS R49, [R146.X4+0xb40] ;  /* 0x000b400092317984 */ /* 0x0187220000004800 */
[----:B------:R-:W-:Y:S01]  /*5350*/  BSSY B0, `(.L_x_13638) ;  /* 0x0000008000007945 */ /* 0x000fe20003800000 */
[----:B------:R-:W-:Y:S05]  /*5360*/  @!P4 BRA `(.L_x_13639) ;  /* 0x000000600000c947 */ /* 0x000fea0003800000 */
[----:B------:R-:W-:-:S04]  /*5370*/  IMAD.WIDE.U32 R6, R145, c[0x0][0x2b0], R28 ;  /* 0x0000ac0091067a25 */ /* 0x000fc800078e001c */
[----:B------:R-:W-:Y:S01]  /*5380*/  IMAD.WIDE.U32 R4, R145, c[0x0][0x2d0], R42 ;  /* 0x0000b40091047a25 */ /* 0x000fe200078e002a */
[----:B------:R-:W-:-:S04]  /*5390*/  IADD3 R7, R51, R7, RZ ;  /* 0x0000000733077210 */ /* 0x000fc80007ffe0ff */
[----:B------:R-:W-:Y:S01]  /*53a0*/  IADD3 R5, R161, R5, RZ ;  /* 0x00000005a1057210 */ /* 0x000fe20007ffe0ff */
[----:B------:R1:W-:Y:S04]  /*53b0*/  RED.E.ADD.F32.FTZ.RN.STRONG.GPU [R6.64], R144 ;  /* 0x000000900600798e */ /* 0x0003e8000c10e788 */
[----:B----4-:R1:W-:Y:S02]  /*53c0*/  RED.E.ADD.F32.FTZ.RN.STRONG.GPU [R4.64], R49 ;  /* 0x000000310400798e */ /* 0x0103e4000c10e788 */
.L_x_13639:
[----:B------:R-:W-:Y:S05]  /*53d0*/  BSYNC B0 ;  /* 0x0000000000007941 */ /* 0x000fea0003800000 */
.L_x_13638:
        /* <DEDUP_REMOVED lines=9> */
.L_x_13641:
[----:B------:R-:W-:Y:S05]  /*5470*/  BSYNC B0 ;  /* 0x0000000000007941 */ /* 0x000fea0003800000 */
.L_x_13640:
[----:B-1----:R-:W1:Y:S01]  /*5480*/  SHFL.DOWN PT, R7, R132, 0x1, 0x1f ;  /* 0x08201f0084077f89 */ /* 0x002e6200000e0000 */
[----:B------:R-:W-:Y:S01]  /*5490*/  ISETP.GT.AND P0, PT, R73, 0x1e, PT ;  /* 0x0000001e4900780c */ /* 0x000fe20003f04270 */
[----:B------:R-:W-:Y:S01]  /*54a0*/  FMUL.FTZ R4, R47, R52 ;  /* 0x000000342f047220 */ /* 0x000fe20000410000 */
[----:B------:R-:W-:Y:S01]  /*54b0*/  ISETP.NE.AND P1, PT, R73, RZ, PT ;  /* 0x000000ff4900720c */ /* 0x000fe20003f25270 */
[----:B------:R-:W5:Y:S01]  /*54c0*/  SHFL.DOWN PT, R5, R134, 0x1, 0x1f ;  /* 0x08201f0086057f89 */ /* 0x000f6200000e0000 */
[----:B------:R-:W-:Y:S01]  /*54d0*/  ISETP.NE.AND P2, PT, R62, RZ, PT ;  /* 0x000000ff3e00720c */ /* 0x000fe20003f45270 */
[----:B------:R-:W-:Y:S01]  /*54e0*/  FMUL.FTZ R131, R131, R116 ;  /* 0x0000007483837220 */ /* 0x000fe20000410000 */
[----:B------:R-:W-:Y:S03]  /*54f0*/  BSSY B0, `(.L_x_13642) ;  /* 0x000004b000007945 */ /* 0x000fe60003800000 */
        /* <DEDUP_REMOVED lines=18> */
[-C--:B------:R-:W-:Y:S02]  /*5620*/  FFMA.FTZ R7, R46, R53.reuse, -R4 ;  /* 0x000000352e077223 */ /* 0x080fe40000010804 */
[----:B-----5:R-:W-:Y:S01]  /*5630*/  @!P0 FADD.FTZ R134, R134, R5 ;  /* 0x0000000586868221 */ /* 0x020fe20000010000 */
[----:B------:R-:W1:Y:S01]  /*5640*/  SHFL.DOWN PT, R143, R132, 0x10, 0x1f ;  /* 0x0a001f00848f7f89 */ /* 0x000e6200000e0000 */
[----:B------:R-:W-:Y:S01]  /*5650*/  FMUL.FTZ R5, R47, R53 ;  /* 0x000000352f057220 */ /* 0x000fe20000410000 */
[----:B------:R-:W-:Y:S01]  /*5660*/  ISETP.GT.AND P0, PT, R73, 0xf, PT ;  /* 0x0000000f4900780c */ /* 0x000fe20003f04270 */
[----:B------:R-:W-:Y:S01]  /*5670*/  FMUL.FTZ R7, R140, R7 ;  /* 0x000000078c077220 */ /* 0x000fe20000410000 */
[----:B------:R-:W5:Y:S01]  /*5680*/  SHFL.DOWN PT, R51, R134, 0x10, 0x1f ;  /* 0x0a001f0086337f89 */ /* 0x000f6200000e0000 */
[----:B------:R-:W-:Y:S02]  /*5690*/  FFMA.FTZ R5, R46, R52, R5 ;  /* 0x000000342e057223 */ /* 0x000fe40000010005 */
[----:B------:R-:W-:-:S02]  /*56a0*/  FMUL.FTZ R4, R47, R141 ;  /* 0x0000008d2f047220 */ /* 0x000fc40000410000 */
[----:B------:R-:W-:Y:S02]  /*56b0*/  FFMA.FTZ R136, R136, R5, R7 ;  /* 0x0000000588887223 */ /* 0x000fe40000010007 */
[C---:B------:R-:W-:Y:S02]  /*56c0*/  FMUL.FTZ R7, R47.reuse, R114 ;  /* 0x000000722f077220 */ /* 0x040fe40000410000 */
[-C--:B------:R-:W-:Y:S02]  /*56d0*/  FMUL.FTZ R5, R47, R116.reuse ;  /* 0x000000742f057220 */ /* 0x080fe40000410000 */
[C---:B----4-:R-:W-:Y:S02]  /*56e0*/  FFMA.FTZ R49, R46.reuse, R116, -R7 ;  /* 0x000000742e317223 */ /* 0x050fe40000010807 */
[C---:B------:R-:W-:Y:S02]  /*56f0*/  FFMA.FTZ R7, R46.reuse, R114, R5 ;  /* 0x000000722e077223 */ /* 0x040fe40000010005 */
[----:B------:R-:W-:-:S02]  /*5700*/  FFMA.FTZ R5, R46, R153, -R4 ;  /* 0x000000992e057223 */ /* 0x000fc40000010804 */
[----:B------:R-:W-:Y:S02]  /*5710*/  FMUL.FTZ R4, R123, R153 ;  /* 0x000000997b047220 */ /* 0x000fe40000410000 */
[----:B------:R-:W-:Y:S02]  /*5720*/  FMUL.FTZ R126, R126, R5 ;  /* 0x000000057e7e7220 */ /* 0x000fe40000410000 */
[C---:B------:R-:W-:Y:S02]  /*5730*/  FMUL.FTZ R5, R47.reuse, R155 ;  /* 0x0000009b2f057220 */ /* 0x040fe40000410000 */
[C---:B------:R-:W-:Y:S02]  /*5740*/  FMUL.FTZ R153, R47.reuse, R153 ;  /* 0x000000992f997220 */ /* 0x040fe40000410000 */
[-C--:B------:R-:W-:Y:S02]  /*5750*/  FMUL.FTZ R47, R47, R154.reuse ;  /* 0x0000009a2f2f7220 */ /* 0x080fe40000410000 */
[----:B------:R-:W-:-:S02]  /*5760*/  FFMA.FTZ R5, R46, R154, -R5 ;  /* 0x0000009a2e057223 */ /* 0x000fc40000010805 */
[----:B-1----:R-:W-:Y:S02]  /*5770*/  @!P0 FADD.FTZ R132, R132, R143 ;  /* 0x0000008f84848221 */ /* 0x002fe40000010000 */
[----:B------:R-:W-:Y:S02]  /*5780*/  FFMA.FTZ R153, R46, R141, R153 ;  /* 0x0000008d2e997223 */ /* 0x000fe40000010099 */
[----:B------:R-:W-:Y:S01]  /*5790*/  FMUL.FTZ R53, R135, R53 ;  /* 0x0000003587357220 */ /* 0x000fe20000410000 */
[----:B------:R-:W-:Y:S01]  /*57a0*/  MOV R135, R132 ;  /* 0x0000008400877202 */ /* 0x000fe20000000f00 */
[----:B------:R-:W-:Y:S02]  /*57b0*/  FMUL.FTZ R49, R128, R49 ;  /* 0x0000003180317220 */ /* 0x000fe40000410000 */
[----:B------:R-:W-:Y:S02]  /*57c0*/  FMUL.FTZ R154, R121, R154 ;  /* 0x0000009a799a7220 */ /* 0x000fe40000410000 */
[----:B------:R-:W-:-:S02]  /*57d0*/  FFMA.FTZ R47, R46, R155, R47 ;  /* 0x0000009b2e2f7223 */ /* 0x000fc4000001002f */
[----:B------:R-:W-:Y:S02]  /*57e0*/  FMUL.FTZ R5, R122, R5 ;  /* 0x000000057a057220 */ /* 0x000fe40000410000 */
[----:B-----5:R-:W-:Y:S02]  /*57f0*/  @!P0 FADD.FTZ R134, R134, R51 ;  /* 0x0000003386868221 */ /* 0x020fe40000010000 */
[----:B------:R-:W-:Y:S02]  /*5800*/  FFMA.FTZ R4, R125, R141, R4 ;  /* 0x0000008d7d047223 */ /* 0x000fe40000010004 */
[----:B------:R-:W-:Y:S01]  /*5810*/  FFMA.FTZ R126, R124, R153, R126 ;  /* 0x000000997c7e7223 */ /* 0x000fe2000001007e */
[----:B------:R1:W-:Y:S01]  /*5820*/  @!P1 STS.64 [0xc68], R134 ;  /* 0x000c6886ff009388 */ /* 0x0003e20000000a00 */
[----:B------:R-:W-:Y:S02]  /*5830*/  FFMA.FTZ R52, R133, R52, R53 ;  /* 0x0000003485347223 */ /* 0x000fe40000010035 */
[----:B------:R-:W-:-:S02]  /*5840*/  FFMA.FTZ R7, R130, R7, R49 ;  /* 0x0000000782077223 */ /* 0x000fc40000010031 */
[----:B------:R-:W-:Y:S02]  /*5850*/  FFMA.FTZ R154, R117, R155, R154 ;  /* 0x0000009b759a7223 */ /* 0x000fe4000001009a */
[----:B------:R-:W-:Y:S02]  /*5860*/  FFMA.FTZ R5, R120, R47, R5 ;  /* 0x0000002f78057223 */ /* 0x000fe40000010005 */
[-C--:B------:R-:W-:Y:S02]  /*5870*/  FFMA.FTZ R97, R96, R4.reuse, R97 ;  /* 0x0000000460617223 */ /* 0x080fe40000010061 */
        /* <DEDUP_REMOVED lines=18> */
.L_x_13643:
[----:B-1----:R-:W-:Y:S05]  /*59a0*/  BSYNC B0 ;  /* 0x0000000000007941 */ /* 0x002fea0003800000 */
.L_x_13642:
[----:B------:R-:W-:Y:S02]  /*59b0*/  IADD3 R111, R111, 0x1, RZ ;  /* 0x000000016f6f7810 */ /* 0x000fe40007ffe0ff */
[----:B------:R-:W-:Y:S02]  /*59c0*/  IADD3 R112, P1, R112, 0x1, RZ ;  /* 0x0000000170707810 */ /* 0x000fe40007f3e0ff */
[----:B------:R-:W-:Y:S02]  /*59d0*/  ISETP.GE.AND P0, PT, R111, c[0x0][0x16c], PT ;  /* 0x00005b006f007a0c */ /* 0x000fe40003f06270 */
[----:B------:R-:W-:-:S11]  /*59e0*/  IADD3.X R113, RZ, R113, RZ, P1, !PT ;  /* 0x00000071ff717210 */ /* 0x000fd60000ffe4ff */
[----:B------:R-:W-:Y:S01]  /*59f0*/  @P0 CALL.REL.NOINC `(.L_x_13613) ;  /* 0x0000001000000944 */ /* 0x000fe20003c00000 */
[----:B------:R-:W-:Y:S05]  /*5a00*/  BRA `(.L_x_13644) ;  /* 0xffffc8e000007947 */ /* 0x000fea000383ffff */
.L_x_13613:
[----:B------:R-:W-:Y:S01]  /*5a10*/  BAR.SYNC.DEFER_BLOCKING 0x0 ;  /* 0x0000000000007b1d */ /* 0x000fe20000010000 */
[----:B------:R-:W-:Y:S01]  /*5a20*/  ISETP.NE.AND P5, PT, R62, RZ, PT ;  /* 0x000000ff3e00720c */ /* 0x000fe20003fa5270 */
[----:B------:R-:W-:Y:S01]  /*5a30*/  IMAD R14, R58, c[0x0][0x2d8], RZ ;  /* 0x0000b6003a0e7a24 */ /* 0x000fe200078e02ff */
[----:B------:R-:W-:Y:S01]  /*5a40*/  F2FP.BF16.PACK_AB R98, R97, R95 ;  /* 0x0000005f6162723e */ /* 0x000fe200000010ff */
[----:B------:R-:W-:Y:S01]  /*5a50*/  IMAD.WIDE.U32 R4, R57, c[0x0][0x2d8], RZ ;  /* 0x0000b60039047a25 */ /* 0x000fe200078e00ff */
[----:B------:R-:W-:Y:S01]  /*5a60*/  F2FP.BF16.PACK_AB R99, R101, R99 ;  /* 0x000000636563723e */ /* 0x000fe200000010ff */
[----:B------:R-:W-:Y:S01]  /*5a70*/  BSSY B0, `(.L_x_13645) ;  /* 0x0000027000007945 */ /* 0x000fe20003800000 */
[----:B------:R-:W-:Y:S01]  /*5a80*/  LOP3.LUT R33, R75, 0x40, RZ, 0xfc, !PT ;  /* 0x000000404b217812 */ /* 0x000fe200078efcff */
[----:B------:R-:W-:Y:S01]  /*5a90*/  IMAD R7, R57, c[0x0][0x2dc], R14 ;  /* 0x0000b70039077a24 */ /* 0x000fe200078e020e */
[----:B------:R-:W-:Y:S01]  /*5aa0*/  LOP3.LUT R35, R75, 0x60, RZ, 0xfc, !PT ;  /* 0x000000604b237812 */ /* 0x000fe200078efcff */
[----:B------:R-:W-:-:S03]  /*5ab0*/  IMAD R15, R55, c[0x0][0x2e0], RZ ;  /* 0x0000b800370f7a24 */ /* 0x000fc600078e02ff */
[----:B------:R-:W-:Y:S01]  /*5ac0*/  IADD3 R5, R5, R7, RZ ;  /* 0x0000000705057210 */ /* 0x000fe20007ffe0ff */
[----:B-1----:R-:W-:Y:S01]  /*5ad0*/  IMAD R27, R0, c[0x0][0x2e4], R15 ;  /* 0x0000b900001b7a24 */ /* 0x002fe200078e020f */
[----:B------:R-:W-:-:S03]  /*5ae0*/  LEA R15, P4, R75, c[0x0][0x330], 0x1 ;  /* 0x0000cc004b0f7a11 */ /* 0x000fc600078808ff */
[----:B------:R-:W-:-:S05]  /*5af0*/  IMAD.WIDE.U32 R4, R0, c[0x0][0x2e0], R4 ;  /* 0x0000b80000047a25 */ /* 0x000fca00078e0004 */
[----:B------:R-:W-:Y:S01]  /*5b00*/  IADD3 R4, P0, R91, R4, RZ ;  /* 0x000000045b047210 */ /* 0x000fe20007f1e0ff */
[----:B------:R-:W-:Y:S01]  /*5b10*/  STS.64 [R93], R98 ;  /* 0x000000625d007388 */ /* 0x000fe20000000a00 */
[----:B------:R-:W-:-:S06]  /*5b20*/  NOP ;  /* 0x0000000000007918 */ /* 0x000fcc0000000000 */
[----:B0-----:R-:W-:Y:S01]  /*5b30*/  LDS.U16 R19, [R87] ;  /* 0x0000000057137984 */ /* 0x001fe20000000400 */
[----:B------:R-:W-:-:S03]  /*5b40*/  IADD3.X R5, R92, R27, R5, P0, !PT ;  /* 0x0000001b5c057210 */ /* 0x000fc600007fe405 */
        /* <DEDUP_REMOVED lines=25> */
.L_x_13646:
[----:B------:R-:W-:Y:S05]  /*5ce0*/  BSYNC B0 ;  /* 0x0000000000007941 */ /* 0x000fea0003800000 */
.L_x_13645:
        /* <DEDUP_REMOVED lines=37> */
.L_x_13648:
[----:B------:R-:W-:Y:S05]  /*5f40*/  BSYNC B0 ;  /* 0x0000000000007941 */ /* 0x000fea0003800000 */
.L_x_13647:
        /* <DEDUP_REMOVED lines=15> */
[----:B------:R-:W-:Y:S02]  /*6040*/  IADD3 R63, P3, R63, -0x100, RZ ;  /* 0xffffff003f3f7810 */ /* 0x000fe40007f7e0ff */
[----:B------:R-:W-:Y:S01]  /*6050*/  IADD3 R65, P4, R65, -0x100, RZ ;  /* 0xffffff0041417810 */ /* 0x000fe20007f9e0ff */
[----:B------:R1:W-:Y:S01]  /*6060*/  @!P0 STG.E.U16 [R4.64], R27 ;  /* 0x0000001b04008986 */ /* 0x0003e2000c101508 */
[----:B------:R-:W-:Y:S02]  /*6070*/  ISETP.GT.AND P0, PT, R159, 0x1, PT ;  /* 0x000000019f00780c */ /* 0x000fe40003f04270 */
[----:B------:R-:W-:Y:S01]  /*6080*/  IADD3 R67, P5, R67, -0x100, RZ ;  /* 0xffffff0043437810 */ /* 0x000fe20007fbe0ff */
[----:B------:R1:W-:Y:S01]  /*6090*/  @!P1 STG.E.U16 [R4.64+0x40], R29 ;  /* 0x0000401d04009986 */ /* 0x0003e2000c101508 */
[----:B------:R-:W-:Y:S02]  /*60a0*/  IADD3 R69, P1, R69, -0x200, RZ ;  /* 0xfffffe0045457810 */ /* 0x000fe40007f3e0ff */
[----:B------:R-:W-:Y:S01]  /*60b0*/  IADD3 R74, R74, 0x1, RZ ;  /* 0x000000014a4a7810 */ /* 0x000fe20007ffe0ff */
[----:B------:R1:W-:Y:S01]  /*60c0*/  @!P2 STG.E.U16 [R4.64+0x80], R31 ;  /* 0x0000801f0400a986 */ /* 0x0003e2000c101508 */
[----:B------:R-:W-:-:S02]  /*60d0*/  IADD3 R71, P2, R71, -0x200, RZ ;  /* 0xfffffe0047477810 */ /* 0x000fc40007f5e0ff */
[----:B------:R-:W-:Y:S02]  /*60e0*/  IADD3.X R70, R70, -0x1, RZ, P1, !PT ;  /* 0xffffffff46467810 */ /* 0x000fe40000ffe4ff */
[----:B------:R-:W-:Y:S02]  /*60f0*/  IADD3.X R72, R72, -0x1, RZ, P2, !PT ;  /* 0xffffffff48487810 */ /* 0x000fe400017fe4ff */
[----:B------:R-:W-:Y:S02]  /*6100*/  IADD3.X R64, R64, -0x1, RZ, P3, !PT ;  /* 0xffffffff40407810 */ /* 0x000fe40001ffe4ff */
[----:B------:R-:W-:Y:S02]  /*6110*/  IADD3.X R66, R66, -0x1, RZ, P4, !PT ;  /* 0xffffffff42427810 */ /* 0x000fe400027fe4ff */
[----:B------:R-:W-:Y:S01]  /*6120*/  IADD3.X R68, R68, -0x1, RZ, P5, !PT ;  /* 0xffffffff44447810 */ /* 0x000fe20002ffe4ff */
[----:B-1----:R-:W-:Y:S01]  /*6130*/  @!P0 CALL.REL.NOINC `(.L_x_13607) ;  /* 0x0000001000008944 */ /* 0x002fe20003c00000 */
[----:B------:R-:W-:Y:S05]  /*6140*/  BRA `(.L_x_13649) ;  /* 0xffffa7e000007947 */ /* 0x000fea000383ffff */
.L_x_13607:
        /* <DEDUP_REMOVED lines=10> */
[----:B------:R-:W1:Y:S04]  /*61f0*/  SHFL.DOWN P1, R2, R3, 0x2, 0x1f ;  /* 0x08401f0003027f89 */ /* 0x000e680000020000 */
[----:B------:R-:W4:Y:S01]  /*6200*/  S2R R6, SR_TID.X ;  /* 0x0000000000067919 */ /* 0x000f220000002100 */
        /* <DEDUP_REMOVED lines=11> */
[----:B-1----:R1:W-:Y:S02]  /*62c0*/  RED.E.ADD.F32.FTZ.RN.STRONG.GPU [R8.64], R7 ;  /* 0x000000070800798e */ /* 0x0023e4000c10e788 */
.L_x_13651:
[----:B-1----:R-:W-:Y:S05]  /*62d0*/  BSYNC B0 ;  /* 0x0000000000007941 */ /* 0x002fea0003800000 */
.L_x_13650:
[----:B------:R-:W-:Y:S01]  /*62e0*/  BSSY B0, `(.L_x_13652) ;  /* 0x0000018000007945 */ /* 0x000fe20003800000 */
[----:B------:R-:W-:Y:S05]  /*62f0*/  @!P0 BRA `(.L_x_13653) ;  /* 0x0000015000008947 */ /* 0x000fea0003800000 */
[----:B------:R-:W-:Y:S06]  /*6300*/  BAR.SYNC.DEFER_BLOCKING 0x0 ;  /* 0x0000000000007b1d */ /* 0x000fec0000010000 */
[----:B------:R-:W1:Y:S04]  /*6310*/  SHFL.DOWN P0, R2, R61, 0x1, 0x1f ;  /* 0x08201f003d027f89 */ /* 0x000e680000000000 */
[----:B------:R-:W4:Y:S04]  /*6320*/  S2R R7, SR_LANEID ;  /* 0x0000000000077919 */ /* 0x000f280000000000 */
[----:B------:R-:W0:Y:S01]  /*6330*/  S2R R9, SR_TID.X ;  /* 0x0000000000097919 */ /* 0x000e220000002100 */
[----:B-1----:R-:W-:Y:S01]  /*6340*/  @P0 FADD R2, R2, R61 ;  /* 0x0000003d02020221 */ /* 0x002fe20000000000 */
[----:B----4-:R-:W-:-:S04]  /*6350*/  ISETP.NE.AND P1, PT, R7, RZ, PT ;  /* 0x000000ff0700720c */ /* 0x010fc80003f25270 */
        /* <DEDUP_REMOVED lines=15> */
.L_x_13653:
[----:B------:R-:W1:Y:S02]  /*6450*/  S2R R9, SR_TID.X ;  /* 0x0000000000097919 */ /* 0x000e640000002100 */
.L_x_13654:
[----:B0-----:R-:W-:Y:S05]  /*6460*/  BSYNC B0 ;  /* 0x0000000000007941 */ /* 0x001fea0003800000 */
.L_x_13652:
[----:B-1----:R-:W-:-:S13]  /*6470*/  ISETP.GE.AND P0, PT, R9, c[0x0][0x16c], PT ;  /* 0x00005b0009007a0c */ /* 0x002fda0003f06270 */
[----:B------:R-:W-:Y:S05]  /*6480*/  @P0 EXIT ;  /* 0x000000000000094d */ /* 0x000fea0003800000 */
[----:B------:R-:W-:Y:S02]  /*6490*/  IMAD R55, R55, c[0x0][0x288], RZ ;  /* 0x0000a20037377a24 */ /* 0x000fe400078e02ff */
[----:B------:R-:W-:-:S04]  /*64a0*/  IMAD.WIDE.U32 R4, R0, c[0x0][0x288], RZ ;  /* 0x0000a20000047a25 */ /* 0x000fc800078e00ff */
[----:B------:R-:W-:-:S05]  /*64b0*/  IMAD R13, R0, c[0x0][0x28c], R55 ;  /* 0x0000a300000d7a24 */ /* 0x000fca00078e0237 */
[----:B------:R-:W-:Y:S02]  /*64c0*/  IADD3 R13, R5, R13, RZ ;  /* 0x0000000d050d7210 */ /* 0x000fe40007ffe0ff */
.L_x_13655:
        /* <DEDUP_REMOVED lines=17> */
.L_x_13656:
        /* <DEDUP_REMOVED lines=10> */
.L_x_14765:


//--------------------- .text._Z25selective_scan_bwd_kernelI32Selective_Scan_bwd_kernel_traitsILi32ELi4ELb0ELb1ELb1ELb1ELb0EN3c108BFloat16ENS1_7complexIfEEEEv12SSMParamsBwd --------------------------
	.section	.text._Z25selective_scan_bwd_kernelI32Selective_Scan_bwd_kernel_traitsILi32ELi4ELb0ELb1ELb1ELb1ELb0EN3c108BFloat16ENS1_7complexIfEEEEv12SSMParamsBwd,"ax",@progbits
	.sectioninfo	@"SHI_REGISTERS=168"
	.align	128
        .global         _Z25selective_scan_bwd_kernelI32Selective_Scan_bwd_kernel_traitsILi32ELi4ELb0ELb1ELb1ELb1ELb0EN3c108BFloat16ENS1_7complexIfEEEEv12SSMParamsBwd
        .type           _Z25selective_scan_bwd_kernelI32Selective_Scan_bwd_kernel_traitsILi32ELi4ELb0ELb1ELb1ELb1ELb0EN3c108BFloat16ENS1_7complexIfEEEEv12SSMParamsBwd,@function
        .size           _Z25selective_scan_bwd_kernelI32Selective_Scan_bwd_kernel_traitsILi32ELi4ELb0ELb1ELb1ELb1ELb0EN3c108BFloat16ENS1_7complexIfEEEEv12SSMParamsBwd,(.L_x_14766 - _Z25selective_scan_bwd_kernelI32Selective_Scan_bwd_kernel_traitsILi32ELi4ELb0ELb1ELb1ELb1ELb0EN3c108BFloat16ENS1_7complexIfEEEEv12SSMParamsBwd)
        .other          _Z25selective_scan_bwd_kernelI32Selective_Scan_bwd_kernel_traitsILi32ELi4ELb0ELb1ELb1ELb1ELb0EN3c108BFloat16ENS1_7complexIfEEEEv12SSMParamsBwd,@"STO_CUDA_ENTRY STV_DEFAULT"
_Z25selective_scan_bwd_kernelI32Selective_Scan_bwd_kernel_traitsILi32ELi4ELb0ELb1ELb1ELb1ELb0EN3c108BFloat16ENS1_7complexIfEEEEv12SSMParamsBwd:
.text._Z25selective_scan_bwd_kernelI32Selective_Scan_bwd_kernel_traitsILi32ELi4ELb0ELb1ELb1ELb1ELb0EN3c108BFloat16ENS1_7complexIfEEEEv12SSMParamsBwd:
        /* <DEDUP_REMOVED lines=149> */
.L_x_13702:
[----:B------:R-:W-:Y:S01]  /*0950*/  IADD3 R32, -R50, c[0x0][0x174], RZ ;  /* 0x00005d0032207a10 */ /* 0x000fe20007ffe1ff */
[----:B------:R-:W-:Y:S01]  /*0960*/  BAR.SYNC.DEFER_BLOCKING 0x0 ;  /* 0x0000000000007b1d */ /* 0x000fe20000010000 */
[C---:B------:R-:W-:Y:S02]  /*0970*/  LOP3.LUT R5, R51.reuse, 0x20, RZ, 0xfc, !PT ;  /* 0x0000002033057812 */ /* 0x040fe400078efcff */
[----:B-1----:R-:W-:Y:S02]  /*0980*/  LEA R31, R32, 0xffffff80, 0x7 ;  /* 0xffffff80201f7811 */ /* 0x002fe400078e38ff */
[----:B------:R-:W-:Y:S02]  /*0990*/  LOP3.LUT R7, R51, 0x40, RZ, 0xfc, !PT ;  /* 0x0000004033077812 */ /* 0x000fe400078efcff */
[----:B------:R-:W-:-:S02]  /*09a0*/  IADD3 R30, -R31, c[0x0][0x168], RZ ;  /* 0x00005a001f1e7a10 */ /* 0x000fc40007ffe1ff */
[C---:B------:R-:W-:Y:S02]  /*09b0*/  LOP3.LUT R9, R51.reuse, 0x60, RZ, 0xfc, !PT ;  /* 0x0000006033097812 */ /* 0x040fe400078efcff */
[-C--:B------:R-:W-:Y:S02]  /*09c0*/  ISETP.GE.AND P0, PT, R51, R30.reuse, PT ;  /* 0x0000001e3300720c */ /* 0x080fe40003f06270 */
[-C--:B------:R-:W-:Y:S02]  /*09d0*/  ISETP.GE.AND P1, PT, R5, R30.reuse, PT ;  /* 0x0000001e0500720c */ /* 0x080fe40003f26270 */
[-C--:B------:R-:W-:Y:S02]  /*09e0*/  ISETP.GE.AND P2, PT, R7, R30.reuse, PT ;  /* 0x0000001e0700720c */ /* 0x080fe40003f46270 */
[----:B------:R-:W-:Y:S02]  /*09f0*/  ISETP.GE.AND P3, PT, R9, R30, PT ;  /* 0x0000001e0900720c */ /* 0x000fe40003f66270 */
[----:B------:R-:W-:-:S02]  /*0a00*/  MOV R2, R60 ;  /* 0x0000003c00027202 */ /* 0x000fc40000000f00 */
[----:B------:R-:W-:Y:S02]  /*0a10*/  MOV R3, R59 ;  /* 0x0000003b00037202 */ /* 0x000fe40000000f00 */
[----:B------:R-:W-:Y:S02]  /*0a20*/  PRMT R0, RZ, 0x7610, R0 ;  /* 0x00007610ff007816 */ /* 0x000fe40000000000 */
[----:B------:R-:W-:Y:S01]  /*0a30*/  PRMT R6, RZ, 0x7610, R6 ;  /* 0x00007610ff067816 */ /* 0x000fe20000000006 */
[----:B------:R-:W-:Y:S01]  /*0a40*/  IMAD.WIDE R2, R51, 0x2, R2 ;  /* 0x0000000233027825 */ /* 0x000fe200078e0202 */
[----:B------:R-:W-:Y:S02]  /*0a50*/  PRMT R8, RZ, 0x7610, R8 ;  /* 0x00007610ff087816 */ /* 0x000fe40000000008 */
[----:B------:R-:W-:Y:S02]  /*0a60*/  PRMT R10, RZ, 0x7610, R10 ;  /* 0x00007610ff0a7816 */ /* 0x000fe4000000000a */
[----:B0-----:R0:W2:Y:S04]  /*0a70*/  @!P0 LDG.E.U16 R0, [R2.64] ;  /* 0x0000000802008981 */ /* 0x0010a8000c1e1500 */
[----:B------:R0:W3:Y:S04]  /*0a80*/  @!P1 LDG.E.U16 R6, [R2.64+0x40] ;  /* 0x0000400802069981 */ /* 0x0000e8000c1e1500 */
        /* <DEDUP_REMOVED lines=11> */
[----:B------:R-:W-:Y:S01]  /*0b40*/  @!P1 IMAD.WIDE R4, R51, 0x2, R94 ;  /* 0x0000000233049825 */ /* 0x000fe200078e025e */
[----:B------:R-:W-:-:S03]  /*0b50*/  PRMT R18, RZ, 0x7610, R18 ;  /* 0x00007610ff127816 */ /* 0x000fc60000000012 */
[----:B0-----:R-:W-:Y:S01]  /*0b60*/  @!P0 IMAD.WIDE R2, R51, 0x2, R94 ;  /* 0x0000000233028825 */ /* 0x001fe200078e025e */
[----:B--2---:R-:W-:Y:S04]  /*0b70*/  STS.U16 [R11], R0 ;  /* 0x000000000b007388 */ /* 0x004fe80000000400 */
[----:B---3--:R0:W-:Y:S04]  /*0b80*/  STS.U16 [R11+0x40], R6 ;  /* 0x000040060b007388 */ /* 0x0081e80000000400 */
[----:B----4-:R1:W-:Y:S04]  /*0b90*/  STS.U16 [R11+0x80], R8 ;  /* 0x000080080b007388 */ /* 0x0103e80000000400 */
[----:B------:R2:W-:Y:S01]  /*0ba0*/  STS.U16 [R11+0xc0], R10 ;  /* 0x0000c00a0b007388 */ /* 0x0005e20000000400 */
[----:B------:R-:W-:-:S06]  /*0bb0*/  NOP ;  /* 0x0000000000007918 */ /* 0x000fcc0000000000 */
[----:B------:R-:W-:Y:S01]  /*0bc0*/  LDS.64 R92, [R29] ;  /* 0x000000001d5c7984 */ /* 0x000fe20000000a00 */
[----:B0-----:R-:W-:-:S03]  /*0bd0*/  @!P2 IMAD.WIDE R6, R51, 0x2, R94 ;  /* 0x000000023306a825 */ /* 0x001fc600078e025e */
[----:B------:R-:W-:Y:S01]  /*0be0*/  BAR.SYNC.DEFER_BLOCKING 0x0 ;  /* 0x0000000000007b1d */ /* 0x000fe20000010000 */
[----:B-1----:R-:W-:-:S05]  /*0bf0*/  @!P3 IMAD.WIDE R8, R51, 0x2, R94 ;  /* 0x000000023308b825 */ /* 0x002fca00078e025e */
        /* <DEDUP_REMOVED lines=24> */
[----:B------:R-:W-:-:S02]  /*0d80*/  PRMT R25, RZ, 0x5410, R7 ;  /* 0x00005410ff197816 */ /* 0x000fc40000000007 */
[----:B------:R-:W-:Y:S01]  /*0d90*/  PRMT R7, RZ, 0x7610, R7 ;  /* 0x00007610ff077816 */ /* 0x000fe20000000007 */
[--C-:B-----5:R-:W-:Y:S02]  /*0da0*/  FADD.FTZ R27, R27, R114.reuse ;  /* 0x000000721b1b7221 */ /* 0x120fe40000010000 */
[----:B------:R-:W-:Y:S01]  /*0db0*/  FADD.FTZ R25, R25, R114 ;  /* 0x0000007219197221 */ /* 0x000fe20000010000 */
[----:B-1----:R-:W-:Y:S01]  /*0dc0*/  PRMT R5, RZ, 0x7610, R6 ;  /* 0x00007610ff057816 */ /* 0x002fe20000000006 */
[--C-:B------:R-:W-:Y:S01]  /*0dd0*/  FADD.FTZ R26, R7, R114.reuse ;  /* 0x00000072071a7221 */ /* 0x100fe20000010000 */
[----:B------:R-:W-:Y:S02]  /*0de0*/  FSETP.GTU.FTZ.AND P2, PT, R27, 20, PT ;  /* 0x41a000001b00780b */ /* 0x000fe40003f5c000 */
[----:B------:R-:W-:Y:S01]  /*0df0*/  FSETP.GTU.FTZ.AND P0, PT, R25, 20, PT ;  /* 0x41a000001900780b */ /* 0x000fe20003f1c000 */
[----:B------:R-:W-:Y:S01]  /*0e00*/  FADD.FTZ R28, R5, R114 ;  /* 0x00000072051c7221 */ /* 0x000fe20000010000 */
[----:B------:R-:W-:-:S02]  /*0e10*/  FSETP.GTU.FTZ.AND P1, PT, R26, 20, PT ;  /* 0x41a000001a00780b */ /* 0x000fc40003f3c000 */
[--C-:B------:R-:W-:Y:S02]  /*0e20*/  PRMT R7, RZ, 0x7610, R92.reuse ;  /* 0x00007610ff077816 */ /* 0x100fe4000000005c */
[----:B------:R-:W-:Y:S01]  /*0e30*/  FSETP.GTU.FTZ.AND P3, PT, R28, 20, PT ;  /* 0x41a000001c00780b */ /* 0x000fe20003f7c000 */
[----:B--2---:R0:W-:Y:S04]  /*0e40*/  STS.U16 [R11], R0 ;  /* 0x000000000b007388 */ /* 0x0041e80000000400 */
[----:B---3--:R-:W-:Y:S04]  /*0e50*/  STS.U16 [R11+0x40], R10 ;  /* 0x0000400a0b007388 */ /* 0x008fe80000000400 */
[----:B----4-:R-:W-:Y:S01]  /*0e60*/  STS.U16 [R11+0x80], R20 ;  /* 0x000080140b007388 */ /* 0x010fe20000000400 */
[----:B0-----:R-:W-:-:S03]  /*0e70*/  PRMT R0, RZ, 0x5410, R92 ;  /* 0x00005410ff007816 */ /* 0x001fc6000000005c */
[----:B------:R-:W-:Y:S01]  /*0e80*/  STS.U16 [R11+0xc0], R22 ;  /* 0x0000c0160b007388 */ /* 0x000fe20000000400 */
[----:B------:R-:W-:-:S06]  /*0e90*/  NOP ;  /* 0x0000000000007918 */ /* 0x000fcc0000000000 */
[----:B------:R-:W0:Y:S02]  /*0ea0*/  LDS.64 R2, [R29] ;  /* 0x000000001d027984 */ /* 0x000e240000000a00 */
        /* <DEDUP_REMOVED lines=35> */
.L_x_13659:
[----:B------:R-:W-:Y:S05]  /*10e0*/  BSYNC B0 ;  /* 0x0000000000007941 */ /* 0x000fea0003800000 */
.L_x_13658:
        /* <DEDUP_REMOVED lines=33> */
.L_x_13661:
[----:B------:R-:W-:Y:S05]  /*1300*/  BSYNC B0 ;  /* 0x0000000000007941 */ /* 0x000fea0003800000 */
.L_x_13660:
        /* <DEDUP_REMOVED lines=33> */
.L_x_13663:
[----:B------:R-:W-:Y:S05]  /*1520*/  BSYNC B0 ;  /* 0x0000000000007941 */ /* 0x000fea0003800000 */
.L_x_13662:
        /* <DEDUP_REMOVED lines=33> */
.L_x_13665:
[----:B------:R-:W-:Y:S05]  /*1740*/  BSYNC B0 ;  /* 0x0000000000007941 */ /* 0x000fea0003800000 */
.L_x_13664:
        /* <DEDUP_REMOVED lines=19> */
[----:B------:R-:W-:Y:S01]  /*1880*/  FADD.FTZ R12, R11, R11 ;  /* 0x0000000b0b0c7221 */ /* 0x000fe20000010000 */
[----:B------:R-:W-:Y:S01]  /*1890*/  MOV R2, c[0x0][0x298] ;  /* 0x0000a60000027a02 */ /* 0x000fe20000000f00 */
[----:B------:R-:W-:Y:S01]  /*18a0*/  FADD.FTZ R14, R14, R14 ;  /* 0x0000000e0e0e7221 */ /* 0x000fe20000010000 */
[----:B------:R-:W-:Y:S01]  /*18b0*/  MOV R6, c[0x0][0x2bc] ;  /* 0x0000af0000067a02 */ /* 0x000fe20000000f00 */
[----:B------:R-:W-:Y:S01]  /*18c0*/  FADD.FTZ R13, R13, R13 ;  /* 0x0000000d0d0d7221 */ /* 0x000fe20000010000 */
[----:B------:R-:W-:Y:S01]  /*18d0*/  SHF.R.U32.HI R4, RZ, 0x1, R3 ;  /* 0x00000001ff047819 */ /* 0x000fe20000011603 */
[----:B------:R-:W-:Y:S01]  /*18e0*/  FADD.FTZ R11, R41, R41 ;  /* 0x00000029290b7221 */ /* 0x000fe20000010000 */
[----:B------:R-:W-:Y:S01]  /*18f0*/  MOV R5, c[0x0][0x2b8] ;  /* 0x0000ae0000057a02 */ /* 0x000fe20000000f00 */
[----:B------:R-:W-:Y:S01]  /*1900*/  CS2R R22, SRZ ;  /* 0x0000000000167805 */ /* 0x000fe2000001ff00 */
[----:B------:R-:W-:-:S02]  /*1910*/  SHF.R.U32.HI R0, RZ, 0x1, R6 ;  /* 0x00000001ff007819 */ /* 0x000fc40000011606 */
[----:B------:R-:W-:Y:S01]  /*1920*/  SHF.R.U64 R2, R2, 0x1, R3 ;  /* 0x0000000102027819 */ /* 0x000fe20000001203 */
[-C--:B------:R-:W-:Y:S01]  /*1930*/  IMAD R3, R4, R115.reuse, RZ ;  /* 0x0000007304037224 */ /* 0x080fe200078e02ff */
[----:B------:R-:W-:Y:S01]  /*1940*/  SHF.R.U64 R4, R5, 0x1, R6 ;  /* 0x0000000105047819 */ /* 0x000fe20000001206 */
[-C--:B------:R-:W-:Y:S01]  /*1950*/  IMAD R0, R0, R115.reuse, RZ ;  /* 0x0000007300007224 */ /* 0x080fe200078e02ff */
[----:B------:R-:W-:Y:S01]  /*1960*/  SHF.R.S32.HI R16, RZ, 0x1f, R112 ;  /* 0x0000001fff107819 */ /* 0x000fe20000011470 */
[C---:B------:R-:W-:Y:S01]  /*1970*/  IMAD R7, R113.reuse, R2, R3 ;  /* 0x0000000271077224 */ /* 0x040fe200078e0203 */
[----:B------:R-:W-:Y:S01]  /*1980*/  MOV R10, RZ ;  /* 0x000000ff000a7202 */ /* 0x000fe20000000f00 */
[----:B------:R-:W-:Y:S01]  /*1990*/  IMAD.WIDE.U32 R2, R2, R115, RZ ;  /* 0x0000007302027225 */ /* 0x000fe200078e00ff */
[----:B------:R-:W-:Y:S02]  /*19a0*/  MOV R24, RZ ;  /* 0x000000ff00187202 */ /* 0x000fe40000000f00 */
[----:B------:R-:W-:Y:S01]  /*19b0*/  MOV R21, RZ ;  /* 0x000000ff00157202 */ /* 0x000fe20000000f00 */
        /* <DEDUP_REMOVED lines=11> */
[----:B------:R-:W-:Y:S02]  /*1a70*/  LEA R4, P0, R2, c[0x0][0x318], 0x3 ;  /* 0x0000c60002047a11 */ /* 0x000fe400078018ff */
[----:B------:R-:W-:Y:S02]  /*1a80*/  IADD3 R3, R7, R15, RZ ;  /* 0x0000000f07037210 */ /* 0x000fe40007ffe0ff */
        /* <DEDUP_REMOVED lines=42> */
.L_x_13697:
[----:B------:R-:W-:Y:S01]  /*1d30*/  SHF.R.S32.HI R128, RZ, 0x1f, R10 ;  /* 0x0000001fff807819 */ /* 0x000fe2000001140a */
        /* <DEDUP_REMOVED lines=38> */
[----:B------:R-:W-:Y:S01]  /*1fa0*/  IMAD R119, R10, c[0x0][0x1c4], R109 ;  /* 0x000071000a777a24 */ /* 0x000fe200078e026d */
[----:B------:R-:W-:Y:S01]  /*1fb0*/  IADD3 R63, R52, 0x40, RZ ;  /* 0x00000040343f7810 */ /* 0x000fe20007ffe0ff */
[----:B------:R-:W-:Y:S01]  /*1fc0*/  IMAD R109, R10, c[0x0][0x18c], R107 ;  /* 0x000063000a6d7a24 */ /* 0x000fe200078e026b */
[----:B------:R-:W-:Y:S01]  /*1fd0*/  IADD3 R5, R52, 0x20, RZ ;  /* 0x0000002034057810 */ /* 0x000fe20007ffe0ff */
[----:B------:R-:W-:Y:S01]  /*1fe0*/  IMAD.WIDE.U32 R6, R10, c[0x0][0x188], R6 ;  /* 0x000062000a067a25 */ /* 0x000fe200078e0006 */
[----:B------:R-:W-:-:S03]  /*1ff0*/  LEA.HI.SX32 R63, R63, R52, 0x1b ;  /* 0x000000343f3f7211 */ /* 0x000fc600078fdaff */
[----:B0-----:R-:W-:Y:S01]  /*2000*/  IMAD.WIDE.U32 R2, R10, c[0x0][0x1c0], R96 ;  /* 0x000070000a027a25 */ /* 0x001fe200078e0060 */
[----:B------:R-:W-:Y:S02]  /*2010*/  LEA.HI.SX32 R5, R5, R52, 0x1b ;  /* 0x0000003405057211 */ /* 0x000fe400078fdaff */
[----:B------:R-:W-:Y:S02]  /*2020*/  IADD3 R7, R7, R109, RZ ;  /* 0x0000006d07077210 */ /* 0x000fe40007ffe0ff */
[----:B------:R-:W-:Y:S02]  /*2030*/  LEA R62, P0, R6, c[0x0][0x220], 0x3 ;  /* 0x00008800063e7a11 */ /* 0x000fe400078018ff */
[----:B------:R-:W-:Y:S02]  /*2040*/  LEA R4, P1, R2, R54, 0x1 ;  /* 0x0000003602047211 */ /* 0x000fe400078208ff */
[----:B------:R-:W-:Y:S02]  /*2050*/  IADD3 R107, R3, R119, RZ ;  /* 0x00000077036b7210 */ /* 0x000fe40007ffe0ff */
[----:B------:R-:W-:-:S02]  /*2060*/  LEA.HI.SX32 R0, R52, R52, 0x1b ;  /* 0x0000003434007211 */ /* 0x000fc400078fdaff */
[----:B------:R-:W-:Y:S02]  /*2070*/  SHF.L.U32 R124, R63, 0x1, RZ ;  /* 0x000000013f7c7819 */ /* 0x000fe400000006ff */
[----:B------:R-:W-:Y:S02]  /*2080*/  SHF.L.U32 R3, R5, 0x1, RZ ;  /* 0x0000000105037819 */ /* 0x000fe400000006ff */
[----:B------:R-:W-:Y:S02]  /*2090*/  LEA.HI.X R63, R6, c[0x0][0x224], R7, 0x3, P0 ;  /* 0x00008900063f7a11 */ /* 0x000fe400000f1c07 */
[----:B------:R-:W-:Y:S02]  /*20a0*/  LEA.HI.X R5, R2, R53, R107, 0x1, P1 ;  /* 0x0000003502057211 */ /* 0x000fe400008f0c6b */
[C---:B------:R-:W-:Y:S02]  /*20b0*/  IADD3 R7, R52.reuse, 0x60, RZ ;  /* 0x0000006034077810 */ /* 0x040fe40007ffe0ff */
[----:B------:R-:W-:Y:S01]  /*20c0*/  IADD3 R107, R52, 0x80, RZ ;  /* 0x00000080346b7810 */ /* 0x000fe20007ffe0ff */
[----:B------:R-:W4:Y:S01]  /*20d0*/  LDG.E.64 R62, [R62.64] ;  /* 0x000000083e3e7981 */ /* 0x000f22000c1e1b00 */
[----:B------:R-:W-:-:S02]  /*20e0*/  SHF.L.U32 R0, R0, 0x1, RZ ;  /* 0x0000000100007819 */ /* 0x000fc400000006ff */
[C---:B------:R-:W-:Y:S02]  /*20f0*/  IADD3 R109, R52.reuse, 0xa0, RZ ;  /* 0x000000a0346d7810 */ /* 0x040fe40007ffe0ff */
[C---:B------:R-:W-:Y:S02]  /*2100*/  IADD3 R119, R52.reuse, 0xc0, RZ ;  /* 0x000000c034777810 */ /* 0x040fe40007ffe0ff */
[----:B------:R-:W-:Y:S02]  /*2110*/  IADD3 R121, R52, 0xe0, RZ ;  /* 0x000000e034797810 */ /* 0x000fe40007ffe0ff */
[-C--:B------:R-:W-:Y:S02]  /*2120*/  LEA.HI.SX32 R7, R7, R52.reuse, 0x1b ;  /* 0x0000003407077211 */ /* 0x080fe400078fdaff */
[-C--:B------:R-:W-:Y:S02]  /*2130*/  LEA.HI.SX32 R107, R107, R52.reuse, 0x1b ;  /* 0x000000346b6b7211 */ /* 0x080fe400078fdaff */
[----:B------:R-:W-:-:S02]  /*2140*/  LEA.HI.SX32 R109, R109, R52, 0x1b ;  /* 0x000000346d6d7211 */ /* 0x000fc400078fdaff */
[----:B------:R-:W-:Y:S02]  /*2150*/  ISETP.GE.AND P6, PT, R96, R108, PT ;  /* 0x0000006c6000720c */ /* 0x000fe40003fc6270 */
[-C--:B------:R-:W-:Y:S02]  /*2160*/  LEA.HI.SX32 R119, R119, R52.reuse, 0x1b ;  /* 0x0000003477777211 */ /* 0x080fe400078fdaff */
[----:B------:R-:W-:Y:S02]  /*2170*/  LEA.HI.SX32 R121, R121, R52, 0x1b ;  /* 0x0000003479797211 */ /* 0x000fe400078fdaff */
[----:B------:R-:W-:Y:S02]  /*2180*/  SHF.L.U32 R7, R7, 0x1, RZ ;  /* 0x0000000107077819 */ /* 0x000fe400000006ff */
[----:B------:R-:W-:Y:S02]  /*2190*/  SHF.L.U32 R2, R107, 0x1, RZ ;  /* 0x000000016b027819 */ /* 0x000fe400000006ff */
        /* <DEDUP_REMOVED lines=15> */
[----:B------:R-:W-:Y:S02]  /*2290*/  SHF.L.U32 R119, R121, 0x1, RZ ;  /* 0x0000000179777819 */ /* 0x000fe400000006ff */
[----:B-1----:R-:W-:Y:S01]  /*22a0*/  SHF.L.U32 R41, R109, 0x1, RZ ;  /* 0x000000016d297819 */ /* 0x002fe200000006ff */
        /* <DEDUP_REMOVED lines=18> */
[----:B------:R-:W-:-:S02]  /*23d0*/  SHF.L.U32 R29, R52, 0x3, RZ ;  /* 0x00000003341d7819 */ /* 0x000fc400000006ff */
[----:B------:R-:W-:Y:S01]  /*23e0*/  ISETP.NE.AND P0, PT, R49, RZ, PT ;  /* 0x000000ff3100720c */ /* 0x000fe20003f05270 */
[-C--:B------:R-:W-:Y:S02]  /*23f0*/  FMUL.FTZ R6, R63, R27.reuse ;  /* 0x0000001b3f067220 */ /* 0x080fe40000410000 */
[----:B------:R-:W-:Y:S02]  /*2400*/  FMUL.FTZ R133, R62, 1.4426950216293334961 ;  /* 0x3fb8aa3b3e857820 */ /* 0x000fe40000410000 */
[----:B------:R-:W-:Y:S02]  /*2410*/  FMUL.RZ R120, R6, 0.15915493667125701904 ;  /* 0x3e22f98306787820 */ /* 0x000fe4000040c000 */
[----:B------:R-:W-:Y:S01]  /*2420*/  FMUL.FTZ R104, R133, R27 ;  /* 0x0000001b85687220 */ /* 0x000fe20000410000 */
[----:B------:R-:W-:Y:S01]  /*2430*/  ISETP.NE.AND P1, PT, R61, RZ, PT ;  /* 0x000000ff3d00720c */ /* 0x000fe20003f25270 */
[----:B------:R-:W-:Y:S01]  /*2440*/  MUFU.COS R136, R120 ;  /* 0x0000007800887308 */ /* 0x000fe20000000000 */
[----:B------:R-:W-:-:S02]  /*2450*/  LEA.HI.SX32 R6, R29, R29, 0x1b ;  /* 0x0000001d1d067211 */ /* 0x000fc400078fdaff */
[----:B------:R-:W-:-:S05]  /*2460*/  ISETP.LT.OR P2, PT, R32, 0x2, P0 ;  /* 0x000000022000780c */ /* 0x000fca0000741670 */
        /* <DEDUP_REMOVED lines=10> */
[----:B--2---:R-:W2:Y:S04]  /*2510*/  LDS.U16 R120, [R126+0xa] ;  /* 0x00000a007e787984 */ /* 0x004ea80000000400 */
[----:B------:R-:W2:Y:S04]  /*2520*/  LDS.U16 R123, [R126+0xc] ;  /* 0x00000c007e7b7984 */ /* 0x000ea80000000400 */
[----:B------:R-:W2:Y:S01]  /*2530*/  LDS.U16 R121, [R126+0xe] ;  /* 0x00000e007e797984 */ /* 0x000ea20000000400 */
[----:B------:R-:W-:Y:S01]  /*2540*/  @!P2 IADD3 R129, R32, -0x2, RZ ;  /* 0xfffffffe2081a810 */ /* 0x000fe20007ffe0ff */
[----:B0-----:R-:W-:-:S02]  /*2550*/  FMUL.FTZ R104, R105, R136 ;  /* 0x0000008869687220 */ /* 0x001fc40000410000 */
[----:B------:R-:W-:Y:S01]  /*2560*/  FMUL.FTZ R105, R105, R134 ;  /* 0x0000008669697220 */ /* 0x000fe20000410000 */
[----:B-1----:R-:W-:Y:S02]  /*2570*/  PRMT R6, RZ, 0x5410, R6 ;  /* 0x00005410ff067816 */ /* 0x002fe40000000006 */
[----:B------:R-:W-:-:S05]  /*2580*/  PRMT R4, RZ, 0x5410, R4 ;  /* 0x00005410ff047816 */ /* 0x000fca0000000004 */
[----:B------:R-:W-:Y:S01]  /*2590*/  FMUL.FTZ R134, R4, R27 ;  /* 0x0000001b04867220 */ /* 0x000fe20000410000 */
[----:B------:R-:W-:Y:S02]  /*25a0*/  PRMT R122, RZ, 0x5410, R122 ;  /* 0x00005410ff7a7816 */ /* 0x000fe4000000007a */
[----:B--2---:R-:W-:-:S03]  /*25b0*/  PRMT R120, RZ, 0x5410, R120 ;  /* 0x00005410ff787816 */ /* 0x004fc60000000078 */
[-C--:B------:R-:W-:Y:S02]  /*25c0*/  FMUL.FTZ R149, R122, R25.reuse ;  /* 0x000000197a957220 */ /* 0x080fe40000410000 */
[----:B------:R-:W-:Y:S01]  /*25d0*/  FMUL.FTZ R139, R120, R25 ;  /* 0x00000019788b7220 */ /* 0x000fe20000410000 */
[----:B------:R-:W-:-:S05]  /*25e0*/  PRMT R123, RZ, 0x5410, R123 ;  /* 0x00005410ff7b7816 */ /* 0x000fca000000007b */
[-C--:B------:R-:W-:Y:S01]  /*25f0*/  FMUL.FTZ R138, R123, R26.reuse ;  /* 0x0000001a7b8a7220 */ /* 0x080fe20000410000 */
[----:B------:R-:W-:Y:S01]  /*2600*/  PRMT R121, RZ, 0x5410, R121 ;  /* 0x00005410ff797816 */ /* 0x000fe20000000079 */
[----:B------:R-:W-:Y:S04]  /*2610*/  BSSY B0, `(.L_x_13667) ;  /* 0x0000067000007945 */ /* 0x000fe80003800000 */
[----:B------:R-:W-:Y:S01]  /*2620*/  FMUL.FTZ R136, R121, R26 ;  /* 0x0000001a79887220 */ /* 0x000fe20000410000 */
[----:B---3--:R-:W-:Y:S04]  /*2630*/  STS.U16 [R0+0x210], R107 ;  /* 0x0002106b00007388 */ /* 0x008fe80000000400 */
[----:B----4-:R0:W-:Y:S04]  /*2640*/  STS.U16 [R3+0x250], R42 ;  /* 0x0002502a03007388 */ /* 0x0101e80000000400 */
[----:B------:R-:W-:Y:S04]  /*2650*/  STS.U16 [R124+0x290], R43 ;  /* 0x0002902b7c007388 */ /* 0x000fe80000000400 */
[----:B------:R-:W-:Y:S04]  /*2660*/  STS.U16 [R7+0x2d0], R106 ;  /* 0x0002d06a07007388 */ /* 0x000fe80000000400 */
[----:B------:R-:W-:Y:S04]  /*2670*/  STS.U16 [R2+0x310], R125 ;  /* 0x0003107d02007388 */ /* 0x000fe80000000400 */
[----:B------:R1:W-:Y:S01]  /*2680*/  STS.U16 [R41+0x350], R130 ;  /* 0x0003508229007388 */ /* 0x0003e20000000400 */
[----:B0-----:R-:W-:-:S03]  /*2690*/  @!P2 IMAD R3, R129, c[0x0][0x16c], R10 ;  /* 0x00005b008103aa24 */ /* 0x001fc600078e020a */
[----:B------:R0:W-:Y:S04]  /*26a0*/  STS.U16 [R40+0x390], R127 ;  /* 0x0003907f28007388 */ /* 0x0001e80000000400 */
[----:B------:R-:W-:Y:S01]  /*26b0*/  STS.U16 [R119+0x3d0], R132 ;  /* 0x0003d08477007388 */ /* 0x000fe20000000400 */
[----:B------:R-:W-:-:S06]  /*26c0*/  NOP ;  /* 0x0000000000007918 */ /* 0x000fcc0000000000 */
[----:B-1----:R-:W-:Y:S01]  /*26d0*/  SHF.L.U32 R130, R5, 0x3, RZ ;  /* 0x0000000305827819 */ /* 0x002fe200000006ff */
[----:B------:R-:W1:Y:S04]  /*26e0*/  LDS.U16 R131, [R126+0x210] ;  /* 0x000210007e837984 */ /* 0x000e680000000400 */
        /* <DEDUP_REMOVED lines=8> */
[----:B------:R-:W-:-:S04]  /*2770*/  FMUL.FTZ R0, R63, R28 ;  /* 0x0000001c3f007220 */ /* 0x000fc80000410000 */
[----:B0-----:R-:W-:Y:S02]  /*2780*/  FMUL.RZ R127, R0, 0.15915493667125701904 ;  /* 0x3e22f983007f7820 */ /* 0x001fe4000040c000 */
[----:B------:R-:W-:Y:S02]  /*2790*/  FMUL.FTZ R0, R133, R28 ;  /* 0x0000001c85007220 */ /* 0x000fe40000410000 */
[----:B------:R-:W-:Y:S01]  /*27a0*/  MUFU.COS R7, R127 ;  /* 0x0000007f00077308 */ /* 0x000fe20000000000 */
[-C--:B------:R-:W-:Y:S01]  /*27b0*/  FMUL.FTZ R126, R63, R25.reuse ;  /* 0x000000193f7e7220 */ /* 0x080fe20000410000 */
[----:B------:R-:W-:Y:S01]  /*27c0*/  CS2R R106, SRZ ;  /* 0x00000000006a7805 */ /* 0x000fe2000001ff00 */
[----:B------:R-:W-:Y:S01]  /*27d0*/  @!P2 IMAD.WIDE R2, R3, 0x10, R102 ;  /* 0x000000100302a825 */ /* 0x000fe200078e0266 */
[----:B------:R-:W-:Y:S03]  /*27e0*/  BAR.SYNC.DEFER_BLOCKING 0x0 ;  /* 0x0000000000007b1d */ /* 0x000fe60000010000 */
[----:B------:R-:W-:-:S03]  /*27f0*/  FMUL.FTZ R119, R133, R25 ;  /* 0x0000001985777220 */ /* 0x000fc60000410000 */
[----:B------:R-:W0:Y:S01]  /*2800*/  MUFU.EX2 R0, R0 ;  /* 0x0000000000007308 */ /* 0x000e220000000800 */
[----:B------:R-:W-:-:S07]  /*2810*/  FMUL.RZ R135, R126, 0.15915493667125701904 ;  /* 0x3e22f9837e877820 */ /* 0x000fce000040c000 */
        /* <DEDUP_REMOVED lines=10> */
[----:B------:R-:W-:Y:S01]  /*28c0*/  FMUL.FTZ R147, R7, R0 ;  /* 0x0000000007937220 */ /* 0x000fe20000410000 */
[----:B------:R0:W1:Y:S01]  /*28d0*/  MUFU.COS R126, R135 ;  /* 0x00000087007e7308 */ /* 0x0000620000000000 */
[----:B------:R-:W-:-:S02]  /*28e0*/  FMUL.FTZ R133, R133, R26 ;  /* 0x0000001a85857220 */ /* 0x000fc40000410000 */
[----:B------:R-:W-:-:S05]  /*28f0*/  FMUL.FTZ R151, R7, R134 ;  /* 0x0000008607977220 */ /* 0x000fca0000410000 */
[----:B------:R-:W-:Y:S01]  /*2900*/  MUFU.SIN R140, R3 ;  /* 0x00000003008c7308 */ /* 0x000fe20000000400 */
[----:B0-----:R-:W-:Y:S02]  /*2910*/  FMUL.FTZ R135, R119, R2 ;  /* 0x0000000277877220 */ /* 0x001fe40000410000 */
[----:B------:R-:W-:-:S05]  /*2920*/  FMUL.FTZ R2, R130, R147 ;  /* 0x0000009382027220 */ /* 0x000fca0000410000 */
[----:B------:R0:W-:Y:S01]  /*2930*/  MUFU.COS R142, R3 ;  /* 0x00000003008e7308 */ /* 0x0001e20000000000 */
[----:B------:R-:W-:Y:S01]  /*2940*/  PRMT R5, RZ, 0x7610, R92 ;  /* 0x00007610ff057816 */ /* 0x000fe2000000005c */
[-C--:B------:R-:W-:Y:S01]  /*2950*/  FMUL.FTZ R0, R130, R151.reuse ;  /* 0x0000009782007220 */ /* 0x080fe20000410000 */
[----:B0-----:R-:W-:Y:S01]  /*2960*/  PRMT R3, RZ, 0x5410, R109 ;  /* 0x00005410ff037816 */ /* 0x001fe2000000006d */
[----:B------:R-:W-:-:S04]  /*2970*/  FFMA.FTZ R109, R132, R151, R2 ;  /* 0x00000097846d7223 */ /* 0x000fc80000010002 */
[----:B------:R-:W0:Y:S01]  /*2980*/  MUFU.EX2 R133, R133 ;  /* 0x0000008500857308 */ /* 0x000e220000000800 */
[----:B------:R-:W-:Y:S01]  /*2990*/  PRMT R2, RZ, 0x5410, R108 ;  /* 0x00005410ff027816 */ /* 0x000fe2000000006c */
[-C--:B------:R-:W-:Y:S02]  /*29a0*/  FMUL.FTZ R148, R3, R28.reuse ;  /* 0x0000001c03947220 */ /* 0x080fe40000410000 */
[----:B------:R-:W-:Y:S02]  /*29b0*/  FFMA.FTZ R0, R132, R147, -R0 ;  /* 0x0000009384007223 */ /* 0x000fe40000010800 */
[----:B------:R-:W-:Y:S02]  /*29c0*/  FMUL.FTZ R146, R2, R28 ;  /* 0x0000001c02927220 */ /* 0x000fe40000410000 */
[----:B------:R-:W-:Y:S02]  /*29d0*/  FFMA.FTZ R108, R5, R148, R109 ;  /* 0x00000094056c7223 */ /* 0x000fe4000001006d */
[----:B-1----:R-:W-:-:S02]  /*29e0*/  FMUL.FTZ R137, R119, R126 ;  /* 0x0000007e77897220 */ /* 0x002fc40000410000 */
[----:B------:R-:W-:Y:S02]  /*29f0*/  FFMA.FTZ R0, R5, R146, R0 ;  /* 0x0000009205007223 */ /* 0x000fe40000010000 */
[C---:B------:R-:W-:Y:S02]  /*2a00*/  FMUL.FTZ R109, R135.reuse, R108 ;  /* 0x0000006c876d7220 */ /* 0x040fe40000410000 */
[-C--:B------:R-:W-:Y:S02]  /*2a10*/  FMUL.FTZ R126, R135, R0.reuse ;  /* 0x00000000877e7220 */ /* 0x080fe40000410000 */
[----:B------:R-:W-:Y:S02]  /*2a20*/  FFMA.FTZ R127, R137, R0, -R109 ;  /* 0x00000000897f7223 */ /* 0x000fe4000001086d */
[----:B------:R-:W-:Y:S02]  /*2a30*/  FMUL.FTZ R109, R105, R130 ;  /* 0x00000082696d7220 */ /* 0x000fe40000410000 */
[----:B0-----:R-:W-:-:S02]  /*2a40*/  FMUL.FTZ R142, R133, R142 ;  /* 0x0000008e858e7220 */ /* 0x001fc40000410000 */
[----:B------:R-:W-:Y:S02]  /*2a50*/  FMUL.FTZ R140, R133, R140 ;  /* 0x0000008c858c7220 */ /* 0x000fe40000410000 */
[C---:B------:R-:W-:Y:S02]  /*2a60*/  FMUL.FTZ R119, R104.reuse, R130 ;  /* 0x0000008268777220 */ /* 0x040fe40000410000 */
[----:B------:R-:W-:Y:S02]  /*2a70*/  FFMA.FTZ R133, R137, R108, R126 ;  /* 0x0000006c89857223 */ /* 0x000fe4000001007e */
[-C--:B------:R-:W-:Y:S02]  /*2a80*/  FFMA.FTZ R108, R104, R132.reuse, -R109 ;  /* 0x00000084686c7223 */ /* 0x080fe4000001086d */
[----:B------:R-:W-:Y:S02]  /*2a90*/  FFMA.FTZ R126, R105, R132, R119 ;  /* 0x00000084697e7223 */ /* 0x000fe40000010077 */
[C---:B------:R-:W-:Y:S01]  /*2aa0*/  FMUL.FTZ R119, R135.reuse, R108 ;  /* 0x0000006c87777220 */ /* 0x040fe20000410000 */
[----:B------:R-:W-:Y:S01]  /*2ab0*/  PRMT R0, RZ, 0x5410, R93 ;  /* 0x00005410ff007816 */ /* 0x000fe2000000005d */
[----:B------:R-:W-:-:S02]  /*2ac0*/  FMUL.FTZ R109, R135, R126 ;  /* 0x0000007e876d7220 */ /* 0x000fc40000410000 */
[C---:B------:R-:W-:Y:S02]  /*2ad0*/  FFMA.FTZ R119, R137.reuse, R126, R119 ;  /* 0x0000007e89777223 */ /* 0x040fe40000010077 */
[----:B------:R-:W-:Y:S02]  /*2ae0*/  FFMA.FTZ R109, R137, R108, -R109 ;  /* 0x0000006c896d7223 */ /* 0x000fe4000001086d */
[----:B------:R-:W-:Y:S01]  /*2af0*/  FMUL.FTZ R152, R140, R119 ;  /* 0x000000778c987220 */ /* 0x000fe20000410000 */
[----:B------:R-:W-:Y:S01]  /*2b00*/  ISETP.NE.AND P2, PT, R61, 0x1f, PT ;  /* 0x0000001f3d00780c */ /* 0x000fe20003f45270 */
[----:B------:R-:W-:Y:S02]  /*2b10*/  FFMA.FTZ R133, R0, R139, R133 ;  /* 0x0000008b00857223 */ /* 0x000fe40000010085 */
[-C--:B------:R-:W-:Y:S02]  /*2b20*/  FFMA.FTZ R152, R142, R109.reuse, -R152 ;  /* 0x0000006d8e987223 */ /* 0x080fe40000010898 */
[----:B------:R-:W-:-:S02]  /*2b30*/  FMUL.FTZ R109, R140, R109 ;  /* 0x0000006d8c6d7220 */ /* 0x000fc40000410000 */
[----:B------:R-:W-:Y:S02]  /*2b40*/  FFMA.FTZ R127, R0, R149, R127 ;  /* 0x00000095007f7223 */ /* 0x000fe4000001007f */
[----:B------:R-:W-:Y:S02]  /*2b50*/  FMUL.FTZ R108, R140, R133 ;  /* 0x000000858c6c7220 */ /* 0x000fe40000410000 */
[----:B------:R-:W-:Y:S01]  /*2b60*/  FFMA.FTZ R134, R142, R119, R109 ;  /* 0x000000778e867223 */ /* 0x000fe2000001006d */
[----:B------:R-:W-:Y:S01]  /*2b70*/  PRMT R119, RZ, 0x7610, R93 ;  /* 0x00007610ff777816 */ /* 0x000fe2000000005d */
[-C--:B------:R-:W-:Y:S02]  /*2b80*/  FMUL.FTZ R126, R140, R127.reuse ;  /* 0x0000007f8c7e7220 */ /* 0x080fe40000410000 */
[C---:B------:R-:W-:Y:S02]  /*2b90*/  FFMA.FTZ R108, R142.reuse, R127, -R108 ;  /* 0x0000007f8e6c7223 */ /* 0x040fe4000001086c */
[----:B------:R-:W-:-:S02]  /*2ba0*/  FFMA.FTZ R133, R142, R133, R126 ;  /* 0x000000858e857223 */ /* 0x000fc4000001007e */
[C---:B------:R-:W-:Y:S02]  /*2bb0*/  FFMA.FTZ R126, R119.reuse, R138, R108 ;  /* 0x0000008a777e7223 */ /* 0x040fe4000001006c */
[----:B------:R0:W1:Y:S01]  /*2bc0*/  @P2 LDS.64 R108, [R61.X8+0x20b8] ;  /* 0x0020b8003d6c2984 */ /* 0x0000620000008a00 */
[----:B------:R-:W-:Y:S01]  /*2bd0*/  FFMA.FTZ R150, R119, R136, R133 ;  /* 0x0000008877967223 */ /* 0x000fe20000010085 */
[----:B------:R-:W-:Y:S05]  /*2be0*/  @P2 BRA `(.L_x_13668) ;  /* 0x0000009000002947 */ /* 0x000fea0003800000 */
[----:B--234-:R-:W-:Y:S01]  /*2bf0*/  ISETP.NE.AND P3, PT, R32, c[0x0][0x174], PT ;  /* 0x00005d0020007a0c */ /* 0x01cfe20003f65270 */
        /* <DEDUP_REMOVED lines=8> */
.L_x_13668:
[----:B--234-:R-:W-:Y:S05]  /*2c80*/  BSYNC B0 ;  /* 0x0000000000007941 */ /* 0x01cfea0003800000 */
.L_x_13667:
[----:B------:R-:W2:Y:S01]  /*2c90*/  SHFL.UP PT, R143, R150, 0x1, RZ ;  /* 0x04200000968f7989 */ /* 0x000ea200000e00ff */
[----:B------:R-:W-:Y:S01]  /*2ca0*/  ISETP.GE.AND P3, PT, R52, 0x1, PT ;  /* 0x000000013400780c */ /* 0x000fe20003f66270 */
[----:B------:R-:W-:Y:S01]  /*2cb0*/  BSSY B0, `(.L_x_13669) ;  /* 0x000009d000007945 */ /* 0x000fe20003800000 */
[----:B------:R-:W-:Y:S01]  /*2cc0*/  PRMT R124, RZ, 0x5410, R124 ;  /* 0x00005410ff7c7816 */ /* 0x000fe2000000007c */
[----:B------:R-:W3:Y:S01]  /*2cd0*/  SHFL.UP PT, R141, R126, 0x1, RZ ;  /* 0x042000007e8d7989 */ /* 0x000ee200000e00ff */
[----:B------:R-:W-:Y:S02]  /*2ce0*/  PRMT R41, RZ, 0x5410, R41 ;  /* 0x00005410ff297816 */ /* 0x000fe40000000029 */
[----:B------:R-:W-:Y:S01]  /*2cf0*/  PRMT R42, RZ, 0x5410, R42 ;  /* 0x00005410ff2a7816 */ /* 0x000fe2000000002a */
[----:B-1----:R-:W1:Y:S01]  /*2d00*/  SHFL.UP PT, R127, R152, 0x1, RZ ;  /* 0x04200000987f7989 */ /* 0x002e6200000e00ff */
[----:B------:R-:W-:Y:S02]  /*2d10*/  ISETP.GE.OR P0, PT, R32, c[0x0][0x174], P0 ;  /* 0x00005d0020007a0c */ /* 0x000fe40000706670 */
[----:B------:R-:W-:Y:S01]  /*2d20*/  PRMT R131, RZ, 0x5410, R131 ;  /* 0x00005410ff837816 */ /* 0x000fe20000000083 */
[----:B------:R-:W4:Y:S01]  /*2d30*/  SHFL.UP PT, R133, R134, 0x1, RZ ;  /* 0x0420000086857989 */ /* 0x000f2200000e00ff */
[----:B------:R-:W-:-:S02]  /*2d40*/  PRMT R129, RZ, 0x5410, R129 ;  /* 0x00005410ff817816 */ /* 0x000fc40000000081 */
[C---:B------:R-:W-:Y:S01]  /*2d50*/  ISETP.GT.U32.AND P4, PT, R49.reuse, 0x1b, PT ;  /* 0x0000001b3100780c */ /* 0x040fe20003f84070 */
[C---:B------:R-:W-:Y:S01]  /*2d60*/  FMUL.FTZ R131, R14.reuse, R131 ;  /* 0x000000830e837220 */ /* 0x040fe20000410000 */
[----:B-----5:R-:W-:Y:S01]  /*2d70*/  SHFL.IDX PT, R106, R106, RZ, 0x1f ;  /* 0x00001fff6a6a7589 */ /* 0x020fe200000e0000 */
[----:B------:R-:W-:Y:S01]  /*2d80*/  FMUL.FTZ R129, R14, R129 ;  /* 0x000000810e817220 */ /* 0x000fe20000410000 */
[C---:B------:R-:W-:Y:S02]  /*2d90*/  ISETP.GT.U32.AND P5, PT, R49.reuse, 0x17, PT ;  /* 0x000000173100780c */ /* 0x040fe40003fa4070 */
[----:B------:R-:W-:Y:S01]  /*2da0*/  SHFL.IDX PT, R107, R107, RZ, 0x1f ;  /* 0x00001fff6b6b7589 */ /* 0x000fe200000e0000 */
[----:B------:R-:W-:Y:S01]  /*2db0*/  ISETP.GT.U32.AND P6, PT, R49, 0xf, PT ;  /* 0x0000000f3100780c */ /* 0x000fe20003fc4070 */
[C---:B--2---:R-:W-:Y:S02]  /*2dc0*/  FMUL.FTZ R145, R134.reuse, R143 ;  /* 0x0000008f86917220 */ /* 0x044fe40000410000 */
[----:B---3--:R-:W-:-:S02]  /*2dd0*/  FMUL.FTZ R153, R134, R141 ;  /* 0x0000008d86997220 */ /* 0x008fc40000410000 */
[----:B------:R-:W-:Y:S02]  /*2de0*/  FFMA.FTZ R145, R152, R141, -R145 ;  /* 0x0000008d98917223 */ /* 0x000fe40000010891 */
[----:B-1----:R-:W-:Y:S02]  /*2df0*/  FMUL.FTZ R144, R134, R127 ;  /* 0x0000007f86907220 */ /* 0x002fe40000410000 */
[C---:B------:R-:W-:Y:S02]  /*2e00*/  FFMA.FTZ R153, R152.reuse, R143, R153 ;  /* 0x0000008f98997223 */ /* 0x040fe40000010099 */
[-C--:B----4-:R-:W-:Y:S02]  /*2e10*/  FFMA.FTZ R141, R152, R133.reuse, R144 ;  /* 0x00000085988d7223 */ /* 0x090fe40000010090 */
[----:B------:R-:W-:Y:S02]  /*2e20*/  FMUL.FTZ R133, R134, R133 ;  /* 0x0000008586857220 */ /* 0x000fe40000410000 */
[----:B------:R-:W-:Y:S01]  /*2e30*/  @P3 FADD.FTZ R150, R150, R153 ;  /* 0x0000009996963221 */ /* 0x000fe20000010000 */
[----:B------:R-:W-:Y:S01]  /*2e40*/  FSEL R141, R134, R141, !P3 ;  /* 0x0000008d868d7208 */ /* 0x000fe20005800000 */
[----:B------:R-:W-:-:S02]  /*2e50*/  @P3 FADD.FTZ R126, R126, R145 ;  /* 0x000000917e7e3221 */ /* 0x000fc40000010000 */
[----:B------:R-:W-:Y:S01]  /*2e60*/  @P3 FFMA.FTZ R152, R152, R127, -R133 ;  /* 0x0000007f98983223 */ /* 0x000fe20000010885 */
[----:B------:R-:W1:Y:S01]  /*2e70*/  SHFL.UP PT, R143, R150, 0x2, RZ ;  /* 0x04400000968f7989 */ /* 0x000e6200000e00ff */
[----:B------:R-:W-:-:S03]  /*2e80*/  ISETP.GE.AND P3, PT, R52, 0x2, PT ;  /* 0x000000023400780c */ /* 0x000fc60003f66270 */
[----:B------:R-:W2:Y:S04]  /*2e90*/  SHFL.UP PT, R134, R126, 0x2, RZ ;  /* 0x044000007e867989 */ /* 0x000ea800000e00ff */
[----:B------:R-:W3:Y:S04]  /*2ea0*/  SHFL.UP PT, R127, R152, 0x2, RZ ;  /* 0x04400000987f7989 */ /* 0x000ee800000e00ff */
[----:B------:R-:W4:Y:S01]  /*2eb0*/  SHFL.UP PT, R133, R141, 0x2, RZ ;  /* 0x044000008d857989 */ /* 0x000f2200000e00ff */
[C---:B-1----:R-:W-:Y:S02]  /*2ec0*/  FMUL.FTZ R153, R141.reuse, R143 ;  /* 0x0000008f8d997220 */ /* 0x042fe40000410000 */
        /* <DEDUP_REMOVED lines=10> */
[----:B------:R-:W1:Y:S01]  /*2f70*/  SHFL.UP PT, R127, R152, 0x4, RZ ;  /* 0x04800000987f7989 */ /* 0x000e6200000e00ff */
[----:B------:R-:W-:-:S03]  /*2f80*/  ISETP.GE.AND P3, PT, R52, 0x4, PT ;  /* 0x000000043400780c */ /* 0x000fc60003f66270 */
[----:B------:R-:W2:Y:S04]  /*2f90*/  SHFL.UP PT, R143, R150, 0x4, RZ ;  /* 0x04800000968f7989 */ /* 0x000ea800000e00ff */
[----:B------:R-:W3:Y:S04]  /*2fa0*/  SHFL.UP PT, R141, R126, 0x4, RZ ;  /* 0x048000007e8d7989 */ /* 0x000ee800000e00ff */
[----:B------:R-:W4:Y:S01]  /*2fb0*/  SHFL.UP PT, R133, R134, 0x4, RZ ;  /* 0x0480000086857989 */ /* 0x000f2200000e00ff */
[C---:B-1----:R-:W-:Y:S02]  /*2fc0*/  FMUL.FTZ R144, R134.reuse, R127 ;  /* 0x0000007f86907220 */ /* 0x042fe40000410000 */
[----:B--2---:R-:W-:-:S02]  /*2fd0*/  FMUL.FTZ R145, R134, R143 ;  /* 0x0000008f86917220 */ /* 0x004fc40000410000 */
[-C--:B---3--:R-:W-:Y:S02]  /*2fe0*/  FMUL.FTZ R153, R134, R141.reuse ;  /* 0x0000008d86997220 */ /* 0x088fe40000410000 */
[C---:B------:R-:W-:Y:S02]  /*2ff0*/  FFMA.FTZ R145, R152.reuse, R141, -R145 ;  /* 0x0000008d98917223 */ /* 0x040fe40000010891 */
[-C--:B----4-:R-:W-:Y:S02]  /*3000*/  FFMA.FTZ R155, R152, R133.reuse, R144 ;  /* 0x00000085989b7223 */ /* 0x090fe40000010090 */
[----:B------:R-:W-:Y:S02]  /*3010*/  FMUL.FTZ R133, R134, R133 ;  /* 0x0000008586857220 */ /* 0x000fe40000410000 */
[C---:B------:R-:W-:Y:S02]  /*3020*/  FFMA.FTZ R153, R152.reuse, R143, R153 ;  /* 0x0000008f98997223 */ /* 0x040fe40000010099 */
[----:B------:R-:W-:-:S02]  /*3030*/  @P3 FFMA.FTZ R152, R152, R127, -R133 ;  /* 0x0000007f98983223 */ /* 0x000fc40000010885 */
[----:B------:R-:W-:Y:S01]  /*3040*/  @P3 FADD.FTZ R126, R126, R145 ;  /* 0x000000917e7e3221 */ /* 0x000fe20000010000 */
[----:B------:R-:W-:Y:S01]  /*3050*/  FSEL R145, R134, R155, !P3 ;  /* 0x0000009b86917208 */ /* 0x000fe20005800000 */
[----:B------:R-:W-:Y:S01]  /*3060*/  @P3 FADD.FTZ R150, R150, R153 ;  /* 0x0000009996963221 */ /* 0x000fe20000010000 */
[----:B------:R-:W-:Y:S01]  /*3070*/  PRMT R134, RZ, 0x5410, R125 ;  /* 0x00005410ff867816 */ /* 0x000fe2000000007d */
[----:B------:R-:W1:Y:S01]  /*3080*/  SHFL.UP PT, R133, R152, 0x8, RZ ;  /* 0x0500000098857989 */ /* 0x000e6200000e00ff */
[C---:B------:R-:W-:Y:S01]  /*3090*/  FMUL.FTZ R127, R11.reuse, R124 ;  /* 0x0000007c0b7f7220 */ /* 0x040fe20000410000 */
[----:B------:R-:W-:Y:S01]  /*30a0*/  ISETP.GE.AND P3, PT, R52, 0x8, PT ;  /* 0x000000083400780c */ /* 0x000fe20003f66270 */
[----:B------:R-:W-:Y:S01]  /*30b0*/  FMUL.FTZ R124, R12, R41 ;  /* 0x000000290c7c7220 */ /* 0x000fe20000410000 */
[----:B------:R-:W2:Y:S01]  /*30c0*/  SHFL.UP PT, R143, R150, 0x8, RZ ;  /* 0x05000000968f7989 */ /* 0x000ea200000e00ff */
[----:B------:R-:W-:-:S03]  /*30d0*/  FMUL.FTZ R141, R11, R134 ;  /* 0x000000860b8d7220 */ /* 0x000fc60000410000 */
[----:B------:R-:W3:Y:S01]  /*30e0*/  SHFL.UP PT, R134, R126, 0x8, RZ ;  /* 0x050000007e867989 */ /* 0x000ee200000e00ff */
[-C--:B------:R-:W-:Y:S02]  /*30f0*/  FMUL.FTZ R125, R142, R141.reuse ;  /* 0x0000008d8e7d7220 */ /* 0x080fe40000410000 */
[C---:B------:R-:W-:Y:S01]  /*3100*/  FMUL.FTZ R41, R140.reuse, R141 ;  /* 0x0000008d8c297220 */ /* 0x040fe20000410000 */
[----:B------:R-:W4:Y:S01]  /*3110*/  SHFL.UP PT, R153, R145, 0x8, RZ ;  /* 0x0500000091997989 */ /* 0x000f2200000e00ff */
[-C--:B------:R-:W-:Y:S01]  /*3120*/  FFMA.FTZ R155, -R140, R127.reuse, -R125 ;  /* 0x0000007f8c9b7223 */ /* 0x080fe2000001097d */
[----:B------:R-:W-:Y:S01]  /*3130*/  PRMT R125, RZ, 0x5410, R40 ;  /* 0x00005410ff7d7816 */ /* 0x000fe20000000028 */
[----:B------:R-:W-:Y:S02]  /*3140*/  FFMA.FTZ R40, R142, R127, -R41 ;  /* 0x0000007f8e287223 */ /* 0x000fe40000010829 */
[----:B------:R-:W-:Y:S02]  /*3150*/  FADD.FTZ R156, -R124, R155 ;  /* 0x0000009b7c9c7221 */ /* 0x000fe40000010100 */
[----:B------:R-:W-:-:S02]  /*3160*/  FMUL.FTZ R125, R12, R125 ;  /* 0x0000007d0c7d7220 */ /* 0x000fc40000410000 */
[----:B------:R-:W-:Y:S02]  /*3170*/  FMUL.FTZ R144, R135, -R156 ;  /* 0x8000009c87907220 */ /* 0x000fe40000410000 */
[----:B------:R-:W-:Y:S02]  /*3180*/  FADD.FTZ R154, R125, R40 ;  /* 0x000000287d9a7221 */ /* 0x000fe40000010000 */
[----:B-1----:R-:W-:Y:S02]  /*3190*/  FMUL.FTZ R40, R145, R133 ;  /* 0x0000008591287220 */ /* 0x002fe40000410000 */
[-C--:B------:R-:W-:Y:S02]  /*31a0*/  FFMA.FTZ R144, R137, R154.reuse, -R144 ;  /* 0x0000009a89907223 */ /* 0x080fe40000010890 */
[----:B------:R-:W-:Y:S02]  /*31b0*/  FMUL.FTZ R157, R135, -R154 ;  /* 0x8000009a879d7220 */ /* 0x000fe40000410000 */
        /* <DEDUP_REMOVED lines=8> */
[----:B------:R-:W-:Y:S01]  /*3240*/  MOV R40, 0x3f800000 ;  /* 0x3f80000000287802 */ /* 0x000fe20000000f00 */
[----:B------:R-:W-:-:S02]  /*3250*/  @P3 FADD.FTZ R150, R150, R155 ;  /* 0x0000009b96963221 */ /* 0x000fc40000010000 */
[----:B------:R-:W-:Y:S01]  /*3260*/  @P3 FADD.FTZ R126, R126, R41 ;  /* 0x000000297e7e3221 */ /* 0x000fe20000010000 */
[----:B------:R-:W1:Y:S01]  /*3270*/  SHFL.UP PT, R153, R152, 0x10, RZ ;  /* 0x0600000098997989 */ /* 0x000e6200000e00ff */
[----:B------:R-:W-:Y:S01]  /*3280*/  FFMA.FTZ R143, R137, R156, R157 ;  /* 0x0000009c898f7223 */ /* 0x000fe2000001009d */
[----:B------:R-:W-:Y:S01]  /*3290*/  PRMT R156, RZ, 0x5410, R43 ;  /* 0x00005410ff9c7816 */ /* 0x000fe2000000002b */
[C---:B------:R-:W-:Y:S01]  /*32a0*/  FMUL.FTZ R43, R140.reuse, R109 ;  /* 0x0000006d8c2b7220 */ /* 0x040fe20000410000 */
[----:B------:R-:W2:Y:S01]  /*32b0*/  SHFL.UP PT, R155, R126, 0x10, RZ ;  /* 0x060000007e9b7989 */ /* 0x000ea200000e00ff */
[C---:B------:R-:W-:Y:S01]  /*32c0*/  FMUL.FTZ R134, R13.reuse, R42 ;  /* 0x0000002a0d867220 */ /* 0x040fe20000410000 */
[----:B------:R-:W-:Y:S01]  /*32d0*/  HFMA2.MMA R41, -RZ, RZ, 0, 0 ;  /* 0x00000000ff297435 */ /* 0x000fe200000001ff */
[-C--:B------:R-:W-:Y:S01]  /*32e0*/  FMUL.FTZ R42, R140, -R108.reuse ;  /* 0x8000006c8c2a7220 */ /* 0x080fe20000410000 */
[----:B------:R-:W3:Y:S01]  /*32f0*/  SHFL.UP PT, R157, R150, 0x10, RZ ;  /* 0x06000000969d7989 */ /* 0x000ee200000e00ff */
[----:B------:R-:W-:Y:S01]  /*3300*/  FFMA.FTZ R154, R142, R108, -R43 ;  /* 0x0000006c8e9a7223 */ /* 0x000fe2000001082b */
[----:B------:R-:W-:Y:S01]  /*3310*/  ISETP.GE.AND P3, PT, R52, 0x10, PT ;  /* 0x000000103400780c */ /* 0x000fe20003f66270 */
[----:B------:R-:W-:Y:S01]  /*3320*/  FMUL.FTZ R133, R13, R156 ;  /* 0x0000009c0d857220 */ /* 0x000fe20000410000 */
[----:B------:R-:W4:Y:S01]  /*3330*/  SHFL.UP PT, R158, R145, 0x10, RZ ;  /* 0x06000000919e7989 */ /* 0x000f2200000e00ff */
[----:B------:R-:W-:-:S02]  /*3340*/  FADD.FTZ R143, -R134, R143 ;  /* 0x0000008f868f7221 */ /* 0x000fc40000010100 */
[----:B------:R-:W-:Y:S02]  /*3350*/  FFMA.FTZ R156, R142, -R109, R42 ;  /* 0x8000006d8e9c7223 */ /* 0x000fe4000001002a */
[----:B------:R-:W-:Y:S01]  /*3360*/  FMUL.FTZ R159, R135, -R154 ;  /* 0x8000009a879f7220 */ /* 0x000fe20000410000 */
[----:B------:R-:W-:Y:S01]  /*3370*/  CS2R R42, SRZ ;  /* 0x00000000002a7805 */ /* 0x000fe2000001ff00 */
[----:B------:R-:W-:Y:S02]  /*3380*/  FADD.FTZ R161, R133, R144 ;  /* 0x0000009085a17221 */ /* 0x000fe40000010000 */
[----:B------:R-:W-:Y:S02]  /*3390*/  FMUL.FTZ R160, R130, -R143 ;  /* 0x8000008f82a07220 */ /* 0x000fe40000410000 */
[-C--:B------:R-:W-:Y:S01]  /*33a0*/  FMUL.FTZ R144, R135, -R156.reuse ;  /* 0x8000009c87907220 */ /* 0x080fe20000410000 */
[----:B------:R0:W0:Y:S01]  /*33b0*/  @!P0 LDS.128 R40, [R10.X16+0x21b0] ;  /* 0x0021b0000a288984 */ /* 0x000022000000cc00 */
[----:B------:R-:W-:Y:S01]  /*33c0*/  FFMA.FTZ R159, R137, R156, R159 ;  /* 0x0000009c899f7223 */ /* 0x000fe2000001009f */
[----:B------:R-:W-:Y:S01]  /*33d0*/  ISETP.NE.AND P0, PT, R49, 0x1f, PT ;  /* 0x0000001f3100780c */ /* 0x000fe20003f05270 */
[----:B------:R-:W-:-:S02]  /*33e0*/  FFMA.FTZ R156, R132, R161, -R160 ;  /* 0x000000a1849c7223 */ /* 0x000fc400000108a0 */
[C---:B------:R-:W-:Y:S02]  /*33f0*/  FMUL.FTZ R161, R130.reuse, -R161 ;  /* 0x800000a182a17220 */ /* 0x040fe40000410000 */
[----:B------:R-:W-:Y:S02]  /*3400*/  FFMA.FTZ R163, R137, R154, -R144 ;  /* 0x0000009a89a37223 */ /* 0x000fe40000010890 */
[----:B------:R-:W-:Y:S02]  /*3410*/  FMUL.FTZ R144, R130, -R159 ;  /* 0x8000009f82907220 */ /* 0x000fe40000410000 */
[C---:B------:R-:W-:Y:S02]  /*3420*/  FFMA.FTZ R154, R132.reuse, R143, R161 ;  /* 0x0000008f849a7223 */ /* 0x040fe400000100a1 */
[----:B-1----:R-:W-:Y:S02]  /*3430*/  FMUL.FTZ R161, R145, R153 ;  /* 0x0000009991a17220 */ /* 0x002fe40000410000 */
[----:B------:R-:W-:-:S02]  /*3440*/  FFMA.FTZ R143, R132, R163, -R144 ;  /* 0x000000a3848f7223 */ /* 0x000fc40000010890 */
[----:B------:R-:W-:Y:S02]  /*3450*/  FMUL.FTZ R144, R130, -R163 ;  /* 0x800000a382907220 */ /* 0x000fe40000410000 */
[C---:B--2---:R-:W-:Y:S02]  /*3460*/  FMUL.FTZ R163, R145.reuse, R155 ;  /* 0x0000009b91a37220 */ /* 0x044fe40000410000 */
[CC--:B---3--:R-:W-:Y:S02]  /*3470*/  FMUL.FTZ R162, R145.reuse, R157.reuse ;  /* 0x0000009d91a27220 */ /* 0x0c8fe40000410000 */
[CC--:B----4-:R-:W-:Y:S02]  /*3480*/  FFMA.FTZ R160, R152.reuse, R158.reuse, R161 ;  /* 0x0000009e98a07223 */ /* 0x0d0fe400000100a1 */
[----:B------:R-:W-:Y:S02]  /*3490*/  FMUL.FTZ R158, R145, R158 ;  /* 0x0000009e919e7220 */ /* 0x000fe40000410000 */
[----:B------:R-:W-:-:S02]  /*34a0*/  FFMA.FTZ R163, R152, R157, R163 ;  /* 0x0000009d98a37223 */ /* 0x000fc400000100a3 */
[C---:B------:R-:W-:Y:S02]  /*34b0*/  FFMA.FTZ R155, R152.reuse, R155, -R162 ;  /* 0x0000009b989b7223 */ /* 0x040fe400000108a2 */
[----:B------:R-:W-:Y:S01]  /*34c0*/  @P3 FFMA.FTZ R152, R152, R153, -R158 ;  /* 0x0000009998983223 */ /* 0x000fe2000001089e */
[----:B------:R-:W-:Y:S01]  /*34d0*/  FSEL R153, R145, R160, !P3 ;  /* 0x000000a091997208 */ /* 0x000fe20005800000 */
[----:B------:R-:W-:Y:S02]  /*34e0*/  FFMA.FTZ R144, R132, R159, R144 ;  /* 0x0000009f84907223 */ /* 0x000fe40000010090 */
[----:B------:R-:W-:Y:S01]  /*34f0*/  @P3 FADD.FTZ R150, R150, R163 ;  /* 0x000000a396963221 */ /* 0x000fe20000010000 */
[----:B------:R1:W2:Y:S01]  /*3500*/  SHFL.DOWN PT, R159, R143, 0x1, 0x1f ;  /* 0x08201f008f9f7f89 */ /* 0x0002a200000e0000 */
[----:B------:R-:W-:Y:S01]  /*3510*/  @P3 FADD.FTZ R126, R126, R155 ;  /* 0x0000009b7e7e3221 */ /* 0x000fe20000010000 */
[----:B------:R-:W-:Y:S01]  /*3520*/  ISETP.GT.U32.AND P3, PT, R49, 0x1d, PT ;  /* 0x0000001d3100780c */ /* 0x000fe20003f64070 */
[----:B------:R-:W-:Y:S01]  /*3530*/  FADD.FTZ R145, R131, R156 ;  /* 0x0000009c83917221 */ /* 0x000fe20000010000 */
[----:B------:R1:W3:Y:S01]  /*3540*/  SHFL.DOWN PT, R158, R144, 0x1, 0x1f ;  /* 0x08201f00909e7f89 */ /* 0x0002e200000e0000 */
[----:B------:R-:W-:-:S03]  /*3550*/  FADD.FTZ R154, -R129, R154 ;  /* 0x0000009a819a7221 */ /* 0x000fc60000010100 */
[----:B------:R1:W4:Y:S04]  /*3560*/  SHFL.DOWN PT, R161, R145, 0x1, 0x1f ;  /* 0x08201f0091a17f89 */ /* 0x00032800000e0000 */
[----:B------:R1:W0:Y:S04]  /*3570*/  SHFL.DOWN PT, R160, R154, 0x1, 0x1f ;  /* 0x08201f009aa07f89 */ /* 0x00022800000e0000 */
[----:B------:R-:W0:Y:S04]  /*3580*/  SHFL.UP PT, R152, R152, 0x1, RZ ;  /* 0x0420000098987989 */ /* 0x000e2800000e00ff */
[----:B------:R1:W0:Y:S04]  /*3590*/  SHFL.UP PT, R157, R153, 0x1, RZ ;  /* 0x04200000999d7989 */ /* 0x00022800000e00ff */
[----:B------:R1:W0:Y:S04]  /*35a0*/  SHFL.UP PT, R155, R126, 0x1, RZ ;  /* 0x042000007e9b7989 */ /* 0x00022800000e00ff */
[----:B------:R1:W0:Y:S01]  /*35b0*/  SHFL.UP PT, R156, R150, 0x1, RZ ;  /* 0x04200000969c7989 */ /* 0x00022200000e00ff */
[----:B------:R-:W-:Y:S05]  /*35c0*/  @!P0 BRA `(.L_x_13670) ;  /* 0x000000b000008947 */ /* 0x000fea0003800000 */
[C---:B-123--:R-:W-:Y:S02]  /*35d0*/  FMUL.FTZ R126, R144.reuse, R158 ;  /* 0x0000009e907e7220 */ /* 0x04efe40000410000 */
[----:B0-----:R-:W-:-:S02]  /*35e0*/  FMUL.FTZ R150, R144, R160 ;  /* 0x000000a090967220 */ /* 0x001fc40000410000 */
[C---:B----4-:R-:W-:Y:S02]  /*35f0*/  FMUL.FTZ R153, R144.reuse, R161 ;  /* 0x000000a190997220 */ /* 0x050fe40000410000 */
        /* <DEDUP_REMOVED lines=8> */
.L_x_13670:
[----:B--23--:R-:W-:Y:S05]  /*3680*/  BSYNC B0 ;  /* 0x0000000000007941 */ /* 0x00cfea0003800000 */
.L_x_13669:
[----:B------:R2:W3:Y:S01]  /*3690*/  SHFL.DOWN PT, R159, R143, 0x2, 0x1f ;  /* 0x08401f008f9f7f89 */ /* 0x0004e200000e0000 */
[----:B------:R-:W-:Y:S03]  /*36a0*/  BSSY B0, `(.L_x_13671) ;  /* 0x0000010000007945 */ /* 0x000fe60003800000 */
[----:B----4-:R2:W4:Y:S04]  /*36b0*/  SHFL.DOWN PT, R161, R144, 0x2, 0x1f ;  /* 0x08401f0090a17f89 */ /* 0x01052800000e0000 */
[----:B-1----:R2:W1:Y:S04]  /*36c0*/  SHFL.DOWN PT, R153, R145, 0x2, 0x1f ;  /* 0x08401f0091997f89 */ /* 0x00246800000e0000 */
[----:B------:R2:W0:Y:S01]  /*36d0*/  SHFL.DOWN PT, R163, R154, 0x2, 0x1f ;  /* 0x08401f009aa37f89 */ /* 0x00042200000e0000 */
[----:B------:R-:W-:Y:S05]  /*36e0*/  @P3 BRA `(.L_x_13672) ;  /* 0x000000b000003947 */ /* 0x000fea0003800000 */
[C---:B0-----:R-:W-:Y:S02]  /*36f0*/  FMUL.FTZ R150, R144.reuse, R163 ;  /* 0x000000a390967220 */ /* 0x041fe40000410000 */
[----:B----4-:R-:W-:-:S02]  /*3700*/  FMUL.FTZ R126, R144, R161 ;  /* 0x000000a1907e7220 */ /* 0x010fc40000410000 */
[CC--:B-1----:R-:W-:Y:S02]  /*3710*/  FMUL.FTZ R158, R144.reuse, R153.reuse ;  /* 0x00000099909e7220 */ /* 0x0c2fe40000410000 */
        /* <DEDUP_REMOVED lines=8> */
.L_x_13672:
[----:B------:R-:W-:Y:S05]  /*37a0*/  BSYNC B0 ;  /* 0x0000000000007941 */ /* 0x000fea0003800000 */
.L_x_13671:
[----:B---3--:R3:W2:Y:S01]  /*37b0*/  SHFL.DOWN PT, R159, R143, 0x4, 0x1f ;  /* 0x08801f008f9f7f89 */ /* 0x0086a200000e0000 */
[----:B------:R-:W-:Y:S03]  /*37c0*/  BSSY B0, `(.L_x_13673) ;  /* 0x0000010000007945 */ /* 0x000fe60003800000 */
[----:B----4-:R3:W4:Y:S04]  /*37d0*/  SHFL.DOWN PT, R161, R144, 0x4, 0x1f ;  /* 0x08801f0090a17f89 */ /* 0x01072800000e0000 */
[----:B-1----:R3:W1:Y:S04]  /*37e0*/  SHFL.DOWN PT, R153, R145, 0x4, 0x1f ;  /* 0x08801f0091997f89 */ /* 0x00266800000e0000 */
[----:B0-----:R3:W0:Y:S01]  /*37f0*/  SHFL.DOWN PT, R163, R154, 0x4, 0x1f ;  /* 0x08801f009aa37f89 */ /* 0x00162200000e0000 */
        /* <DEDUP_REMOVED lines=12> */
.L_x_13674:
[----:B------:R-:W-:Y:S05]  /*38c0*/  BSYNC B0 ;  /* 0x0000000000007941 */ /* 0x000fea0003800000 */
.L_x_13673:
[----:B--2---:R2:W3:Y:S01]  /*38d0*/  SHFL.DOWN PT, R159, R143, 0x8, 0x1f ;  /* 0x09001f008f9f7f89 */ /* 0x0044e200000e0000 */
        /* <DEDUP_REMOVED lines=16> */
.L_x_13676:
[----:B------:R-:W-:Y:S05]  /*39e0*/  BSYNC B0 ;  /* 0x0000000000007941 */ /* 0x000fea0003800000 */
.L_x_13675:
        /* <DEDUP_REMOVED lines=17> */
.L_x_13678:
[----:B------:R-:W-:Y:S05]  /*3b00*/  BSYNC B0 ;  /* 0x0000000000007941 */ /* 0x000fea0003800000 */
.L_x_13677:
[----:B--2---:R-:W-:Y:S01]  /*3b10*/  SHFL.DOWN PT, R159, R144, 0x1, 0x1f ;  /* 0x08201f00909f7f89 */ /* 0x004fe200000e0000 */
[-C--:B----4-:R-:W-:Y:S01]  /*3b20*/  FMUL.FTZ R161, R157, R107.reuse ;  /* 0x0000006b9da17220 */ /* 0x090fe20000410000 */
[----:B------:R-:W-:Y:S01]  /*3b30*/  ISETP.NE.AND P0, PT, R61, RZ, PT ;  /* 0x000000ff3d00720c */ /* 0x000fe20003f05270 */
[-C--:B------:R-:W-:Y:S01]  /*3b40*/  FMUL.FTZ R162, R157, R106.reuse ;  /* 0x0000006a9da27220 */ /* 0x080fe20000410000 */
[----:B------:R-:W2:Y:S01]  /*3b50*/  SHFL.IDX PT, R150, R42, RZ, 0x1f ;  /* 0x00001fff2a967589 */ /* 0x000ea200000e0000 */
[C---:B------:R-:W-:Y:S01]  /*3b60*/  FFMA.FTZ R160, R152.reuse, R106, -R161 ;  /* 0x0000006a98a07223 */ /* 0x040fe200000108a1 */
[----:B------:R-:W-:Y:S01]  /*3b70*/  BSSY B0, `(.L_x_13679) ;  /* 0x00000e3000007945 */ /* 0x000fe20003800000 */
[----:B------:R-:W-:Y:S01]  /*3b80*/  FFMA.FTZ R161, R152, R107, R162 ;  /* 0x0000006b98a17223 */ /* 0x000fe200000100a2 */
[----:B------:R-:W4:Y:S01]  /*3b90*/  SHFL.IDX PT, R126, R43, RZ, 0x1f ;  /* 0x00001fff2b7e7589 */ /* 0x000f2200000e0000 */
[----:B------:R-:W-:Y:S02]  /*3ba0*/  @P1 FADD.FTZ R106, R155, R160 ;  /* 0x000000a09b6a1221 */ /* 0x000fe40000010000 */
[----:B------:R-:W-:Y:S01]  /*3bb0*/  @P1 FADD.FTZ R107, R156, R161 ;  /* 0x000000a19c6b1221 */ /* 0x000fe20000010000 */
[----:B-1----:R-:W1:Y:S01]  /*3bc0*/  SHFL.DOWN PT, R153, R143, 0x1, 0x1f ;  /* 0x08201f008f997f89 */ /* 0x002e6200000e0000 */
[----:B------:R-:W-:Y:S01]  /*3bd0*/  FMUL.FTZ R152, R105, R106 ;  /* 0x0000006a69987220 */ /* 0x000fe20000410000 */
[----:B------:R-:W-:Y:S01]  /*3be0*/  SHF.L.U64.HI R156, R9, 0x2, R8 ;  /* 0x00000002099c7819 */ /* 0x000fe20000010208 */
[-C--:B------:R-:W-:Y:S01]  /*3bf0*/  FMUL.FTZ R105, R105, R107.reuse ;  /* 0x0000006b69697220 */ /* 0x080fe20000410000 */
[----:B------:R-:W5:Y:S01]  /*3c00*/  SHFL.DOWN PT, R157, R154, 0x1, 0x1f ;  /* 0x08201f009a9d7f89 */ /* 0x000f6200000e0000 */
[----:B------:R-:W-:-:S02]  /*3c10*/  FFMA.FTZ R152, R104, R107, R152 ;  /* 0x0000006b68987223 */ /* 0x000fc40000010098 */
[----:B------:R-:W-:Y:S01]  /*3c20*/  FFMA.FTZ R104, R104, R106, -R105 ;  /* 0x0000006a68687223 */ /* 0x000fe20000010869 */
[----:B------:R-:W3:Y:S01]  /*3c30*/  SHFL.DOWN PT, R158, R145, 0x1, 0x1f ;  /* 0x08201f00919e7f89 */ /* 0x000ee200000e0000 */
[----:B------:R-:W-:Y:S02]  /*3c40*/  FADD.FTZ R107, R151, R152 ;  /* 0x00000098976b7221 */ /* 0x000fe40000010000 */
[----:B------:R-:W-:Y:S01]  /*3c50*/  FADD.FTZ R147, R147, R104 ;  /* 0x0000006893937221 */ /* 0x000fe20000010000 */
[----:B---3--:R-:W3:Y:S01]  /*3c60*/  SHFL.IDX PT, R144, R144, RZ, 0x1f ;  /* 0x00001fff90907589 */ /* 0x008ee200000e0000 */
[----:B------:R-:W-:Y:S02]  /*3c70*/  FMUL.FTZ R104, R130, R107 ;  /* 0x0000006b82687220 */ /* 0x000fe40000410000 */
[----:B------:R-:W-:Y:S01]  /*3c80*/  FMUL.FTZ R155, R14, R147 ;  /* 0x000000930e9b7220 */ /* 0x000fe20000410000 */
[----:B------:R-:W0:Y:S01]  /*3c90*/  SHFL.IDX PT, R143, R143, RZ, 0x1f ;  /* 0x00001fff8f8f7589 */ /* 0x000e2200000e0000 */
[----:B--2---:R-:W-:-:S02]  /*3ca0*/  @P2 FMUL.FTZ R105, R159, R150 ;  /* 0x000000969f692220 */ /* 0x004fc40000410000 */
[----:B------:R-:W-:Y:S01]  /*3cb0*/  FFMA.FTZ R104, R132, R147, -R104 ;  /* 0x0000009384687223 */ /* 0x000fe20000010868 */
[----:B------:R-:W2:Y:S01]  /*3cc0*/  SHFL.IDX PT, R145, R145, RZ, 0x1f ;  /* 0x00001fff91917589 */ /* 0x000ea200000e0000 */
[----:B----4-:R-:W-:Y:S02]  /*3cd0*/  @P2 FMUL.FTZ R159, R159, R126 ;  /* 0x0000007e9f9f2220 */ /* 0x010fe40000410000 */
[----:B------:R-:W-:Y:S01]  /*3ce0*/  FFMA.FTZ R146, R5, R146, R104 ;  /* 0x0000009205927223 */ /* 0x000fe20000010068 */
[----:B------:R-:W4:Y:S01]  /*3cf0*/  SHFL.IDX PT, R154, R154, RZ, 0x1f ;  /* 0x00001fff9a9a7589 */ /* 0x000f2200000e0000 */
[C---:B-1----:R-:W-:Y:S02]  /*3d00*/  @P2 FFMA.FTZ R106, R153.reuse, R126, R105 ;  /* 0x0000007e996a2223 */ /* 0x042fe40000010069 */
[----:B------:R-:W-:Y:S02]  /*3d10*/  @P2 FFMA.FTZ R159, R153, R150, -R159 ;  /* 0x00000096999f2223 */ /* 0x000fe4000001089f */
[----:B-----5:R-:W-:-:S02]  /*3d20*/  @P2 FADD.FTZ R126, R157, R106 ;  /* 0x0000006a9d7e2221 */ /* 0x020fc40000010000 */
[----:B------:R-:W-:Y:S02]  /*3d30*/  FMUL.FTZ R105, R130, R147 ;  /* 0x0000009382697220 */ /* 0x000fe40000410000 */
[----:B------:R-:W-:Y:S02]  /*3d40*/  @P2 FADD.FTZ R150, R158, R159 ;  /* 0x0000009f9e962221 */ /* 0x000fe40000010000 */
[-C--:B------:R-:W-:Y:S02]  /*3d50*/  FMUL.FTZ R151, R126, -R109.reuse ;  /* 0x8000006d7e977220 */ /* 0x080fe40000410000 */
[----:B------:R-:W-:Y:S02]  /*3d60*/  FMUL.FTZ R109, R150, -R109 ;  /* 0x8000006d966d7220 */ /* 0x000fe40000410000 */
[----:B------:R-:W-:Y:S02]  /*3d70*/  FFMA.FTZ R105, R132, R107, R105 ;  /* 0x0000006b84697223 */ /* 0x000fe40000010069 */
[----:B------:R-:W-:-:S02]  /*3d80*/  FFMA.FTZ R126, R126, R108, R109 ;  /* 0x0000006c7e7e7223 */ /* 0x000fc4000001006d */
[----:B------:R-:W-:Y:S02]  /*3d90*/  FFMA.FTZ R150, R150, R108, -R151 ;  /* 0x0000006c96967223 */ /* 0x000fe40000010897 */
[----:B------:R-:W-:Y:S02]  /*3da0*/  FADD.FTZ R126, -R141, R126 ;  /* 0x0000007e8d7e7221 */ /* 0x000fe40000010100 */
[----:B------:R-:W-:Y:S02]  /*3db0*/  FFMA.FTZ R148, R5, R148, R105 ;  /* 0x0000009405947223 */ /* 0x000fe40000010069 */
[----:B------:R-:W-:Y:S02]  /*3dc0*/  FMUL.FTZ R105, R135, R146 ;  /* 0x0000009287697220 */ /* 0x000fe40000410000 */
[----:B------:R-:W-:Y:S01]  /*3dd0*/  FADD.FTZ R127, R127, R150 ;  /* 0x000000967f7f7221 */ /* 0x000fe20000010000 */
[----:B------:R-:W-:Y:S01]  /*3de0*/  IADD3 R150, R61, 0xa0, RZ ;  /* 0x000000a03d967810 */ /* 0x000fe20007ffe0ff */
[----:B------:R-:W-:-:S02]  /*3df0*/  FMUL.FTZ R106, R140, -R126 ;  /* 0x8000007e8c6a7220 */ /* 0x000fc40000410000 */
[-C--:B------:R-:W-:Y:S02]  /*3e00*/  FMUL.FTZ R104, R135, R148.reuse ;  /* 0x0000009487687220 */ /* 0x080fe40000410000 */
[C---:B------:R-:W-:Y:S02]  /*3e10*/  FFMA.FTZ R105, R137.reuse, R148, R105 ;  /* 0x0000009489697223 */ /* 0x040fe40000010069 */
[-C--:B------:R-:W-:Y:S02]  /*3e20*/  FMUL.FTZ R109, R140, -R127.reuse ;  /* 0x8000007f8c6d7220 */ /* 0x080fe40000410000 */
[----:B------:R-:W-:Y:S02]  /*3e30*/  FFMA.FTZ R108, R142, R127, -R106 ;  /* 0x0000007f8e6c7223 */ /* 0x000fe4000001086a */
[----:B------:R-:W-:Y:S02]  /*3e40*/  FFMA.FTZ R104, R137, R146, -R104 ;  /* 0x0000009289687223 */ /* 0x000fe40000010868 */
[----:B------:R-:W-:-:S02]  /*3e50*/  FFMA.FTZ R105, R0, R139, R105 ;  /* 0x0000008b00697223 */ /* 0x000fc40000010069 */
[----:B------:R-:W-:Y:S02]  /*3e60*/  FFMA.FTZ R109, R142, R126, R109 ;  /* 0x0000007e8e6d7223 */ /* 0x000fe4000001006d */
[----:B------:R-:W-:Y:S02]  /*3e70*/  FADD.FTZ R125, R125, R108 ;  /* 0x0000006c7d7d7221 */ /* 0x000fe40000010000 */
[----:B------:R-:W-:Y:S02]  /*3e80*/  FFMA.FTZ R149, R0, R149, R104 ;  /* 0x0000009500957223 */ /* 0x000fe40000010068 */
[----:B------:R-:W-:Y:S02]  /*3e90*/  FMUL.FTZ R104, R140, R105 ;  /* 0x000000698c687220 */ /* 0x000fe40000410000 */
[----:B------:R-:W-:Y:S02]  /*3ea0*/  FADD.FTZ R124, -R124, R109 ;  /* 0x0000006d7c7c7221 */ /* 0x000fe40000010100 */
[----:B------:R-:W-:-:S02]  /*3eb0*/  FMUL.FTZ R109, R135, -R125 ;  /* 0x8000007d876d7220 */ /* 0x000fc40000410000 */
[-C--:B------:R-:W-:Y:S02]  /*3ec0*/  FMUL.FTZ R140, R140, R149.reuse ;  /* 0x000000958c8c7220 */ /* 0x080fe40000410000 */
[C---:B------:R-:W-:Y:S02]  /*3ed0*/  FFMA.FTZ R104, R142.reuse, R149, -R104 ;  /* 0x000000958e687223 */ /* 0x040fe40000010868 */
[-C--:B------:R-:W-:Y:S02]  /*3ee0*/  FMUL.FTZ R108, R135, -R124.reuse ;  /* 0x8000007c876c7220 */ /* 0x080fe40000410000 */
[----:B------:R-:W-:Y:S02]  /*3ef0*/  FFMA.FTZ R135, R137, R124, R109 ;  /* 0x0000007c89877223 */ /* 0x000fe4000001006d */
[----:B------:R-:W-:Y:S02]  /*3f00*/  FFMA.FTZ R106, R142, R105, R140 ;  /* 0x000000698e6a7223 */ /* 0x000fe4000001008c */
[----:B------:R-:W-:-:S02]  /*3f10*/  FFMA.FTZ R104, R119, R138, R104 ;  /* 0x0000008a77687223 */ /* 0x000fc40000010068 */
[----:B---3--:R-:W-:Y:S02]  /*3f20*/  FMUL.FTZ R109, R144, R43 ;  /* 0x0000002b906d7220 */ /* 0x008fe40000410000 */
[----:B------:R-:W-:Y:S02]  /*3f30*/  FFMA.FTZ R138, R137, R125, -R108 ;  /* 0x0000007d898a7223 */ /* 0x000fe4000001086c */
[----:B------:R-:W-:Y:S02]  /*3f40*/  FADD.FTZ R108, -R134, R135 ;  /* 0x00000087866c7221 */ /* 0x000fe40000010100 */
[----:B------:R-:W-:Y:S02]  /*3f50*/  FFMA.FTZ R106, R119, R136, R106 ;  /* 0x00000088776a7223 */ /* 0x000fe4000001006a */
[-C--:B0-----:R-:W-:Y:S02]  /*3f60*/  FFMA.FTZ R134, R143, R42.reuse, -R109 ;  /* 0x0000002a8f867223 */ /* 0x081fe4000001086d */
[----:B------:R-:W-:-:S02]  /*3f70*/  FMUL.FTZ R136, R144, R42 ;  /* 0x0000002a90887220 */ /* 0x000fc40000410000 */
[----:B------:R-:W-:Y:S02]  /*3f80*/  FADD.FTZ R109, R133, R138 ;  /* 0x0000008a856d7221 */ /* 0x000fe40000010000 */
[----:B------:R-:W-:Y:S02]  /*3f90*/  FMUL.FTZ R133, R130, -R108 ;  /* 0x8000006c82857220 */ /* 0x000fe40000410000 */
[----:B------:R-:W-:Y:S02]  /*3fa0*/  FFMA.FTZ R43, R143, R43, R136 ;  /* 0x0000002b8f2b7223 */ /* 0x000fe40000010088 */
[-C--:B------:R-:W-:Y:S01]  /*3fb0*/  FFMA.FTZ R136, R132, R109.reuse, -R133 ;  /* 0x0000006d84887223 */ /* 0x080fe20000010885 */
[----:B------:R-:W-:Y:S01]  /*3fc0*/  P2R R133, PR, RZ, 0x1 ;  /* 0x00000001ff857803 */ /* 0x000fe20000000000 */
[----:B------:R-:W-:Y:S02]  /*3fd0*/  FMUL.FTZ R133, R130, -R109 ;  /* 0x8000006d82857220 */ /* 0x000fe40000410000 */
[----:B------:R-:W-:-:S02]  /*3fe0*/  FMUL.FTZ R42, R144, R41 ;  /* 0x00000029902a7220 */ /* 0x000fc40000410000 */
[----:B------:R-:W-:Y:S02]  /*3ff0*/  FFMA.FTZ R132, R132, R108, R133 ;  /* 0x0000006c84847223 */ /* 0x000fe40000010085 */
[-C--:B------:R-:W-:Y:S02]  /*4000*/  FMUL.FTZ R144, R144, R40.reuse ;  /* 0x0000002890907220 */ /* 0x080fe40000410000 */
[----:B------:R-:W-:Y:S02]  /*4010*/  FADD.FTZ R129, -R129, R132 ;  /* 0x0000008481817221 */ /* 0x000fe40000010100 */
[----:B------:R-:W-:Y:S02]  /*4020*/  FADD.FTZ R130, R131, R136 ;  /* 0x0000008883827221 */ /* 0x000fe40000010000 */
[----:B------:R-:W-:Y:S02]  /*4030*/  FMUL.FTZ R132, R7, R27 ;  /* 0x0000001b07847220 */ /* 0x000fe40000410000 */
[----:B------:R-:W-:-:S02]  /*4040*/  FFMA.FTZ R40, R143, R40, -R42 ;  /* 0x000000288f287223 */ /* 0x000fc4000001082a */
[----:B------:R-:W-:Y:S01]  /*4050*/  FFMA.FTZ R41, R143, R41, R144 ;  /* 0x000000298f297223 */ /* 0x000fe20000010090 */
[----:B------:R-:W-:Y:S01]  /*4060*/  IADD3 R144, R61, 0x80, RZ ;  /* 0x000000803d907810 */ /* 0x000fe20007ffe0ff */
[----:B--2---:R-:W-:Y:S02]  /*4070*/  FADD.FTZ R42, R145, R134 ;  /* 0x00000086912a7221 */ /* 0x004fe40000010000 */
[----:B----4-:R-:W-:Y:S01]  /*4080*/  FADD.FTZ R43, R154, R43 ;  /* 0x0000002b9a2b7221 */ /* 0x010fe20000010000 */
[----:B------:R-:W-:Y:S01]  /*4090*/  LEA.HI.SX32 R154, R48, R48, 0x1b ;  /* 0x00000030309a7211 */ /* 0x000fe200078fdaff */
[----:B------:R-:W-:Y:S01]  /*40a0*/  FMUL.FTZ R135, R5, R28 ;  /* 0x0000001c05877220 */ /* 0x000fe20000410000 */
[----:B------:R-:W-:Y:S01]  /*40b0*/  LEA.HI.SX32 R144, R144, R61, 0x1b ;  /* 0x0000003d90907211 */ /* 0x000fe200078fdaff */
[----:B------:R-:W-:Y:S01]  /*40c0*/  FMUL.FTZ R134, R130, R27 ;  /* 0x0000001b82867220 */ /* 0x000fe20000410000 */
[----:B------:R0:W-:Y:S01]  /*40d0*/  @!P0 STS.128 [R10.X16+0x21b0], R40 ;  /* 0x0021b0280a008388 */ /* 0x0001e2000000cc00 */
[----:B------:R-:W-:-:S02]  /*40e0*/  FFMA.FTZ R133, R4, -R132, R107 ;  /* 0x8000008404857223 */ /* 0x000fc4000001006b */
[----:B------:R-:W-:Y:S02]  /*40f0*/  FMUL.FTZ R136, R129, R27 ;  /* 0x0000001b81887220 */ /* 0x000fe40000410000 */
[-C--:B------:R-:W-:Y:S02]  /*4100*/  FFMA.FTZ R131, R2, -R135.reuse, R146 ;  /* 0x8000008702837223 */ /* 0x080fe40000010092 */
[----:B------:R-:W-:Y:S02]  /*4110*/  FFMA.FTZ R132, R6, -R132, R147 ;  /* 0x8000008406847223 */ /* 0x000fe40000010093 */
[----:B------:R-:W-:Y:S02]  /*4120*/  FMUL.FTZ R137, R133, R136 ;  /* 0x0000008885897220 */ /* 0x000fe40000410000 */
[----:B------:R-:W-:Y:S02]  /*4130*/  FFMA.FTZ R135, R3, -R135, R148 ;  /* 0x8000008703877223 */ /* 0x000fe40000010094 */
[----:B------:R-:W-:-:S02]  /*4140*/  FMUL.FTZ R138, R109, R28 ;  /* 0x0000001c6d8a7220 */ /* 0x000fc40000410000 */
[----:B------:R-:W-:Y:S02]  /*4150*/  FMUL.FTZ R140, R108, R28 ;  /* 0x0000001c6c8c7220 */ /* 0x000fe40000410000 */
[-C--:B0-----:R-:W-:Y:S02]  /*4160*/  FMUL.FTZ R41, R133, R134.reuse ;  /* 0x0000008685297220 */ /* 0x081fe40000410000 */
[-C--:B------:R-:W-:Y:S02]  /*4170*/  FMUL.FTZ R139, R7, R134.reuse ;  /* 0x00000086078b7220 */ /* 0x080fe40000410000 */
[----:B------:R-:W-:Y:S02]  /*4180*/  FFMA.FTZ R137, R132, R134, R137 ;  /* 0x0000008684897223 */ /* 0x000fe40000010089 */
[C---:B------:R-:W-:Y:S01]  /*4190*/  FMUL.FTZ R40, R135.reuse, R140 ;  /* 0x0000008c87287220 */ /* 0x040fe20000410000 */
[----:B------:R-:W-:Y:S01]  /*41a0*/  STS [R154.X4+0x420], R139 ;  /* 0x0004208b9a007388 */ /* 0x000fe20000004800 */
[----:B------:R-:W-:-:S02]  /*41b0*/  FMUL.FTZ R42, R135, R138 ;  /* 0x0000008a872a7220 */ /* 0x000fc40000410000 */
[-C--:B------:R-:W-:Y:S02]  /*41c0*/  FFMA.FTZ R41, R132, R136.reuse, -R41 ;  /* 0x0000008884297223 */ /* 0x080fe40000010829 */
[----:B------:R-:W-:Y:S02]  /*41d0*/  FMUL.FTZ R134, R0, R25 ;  /* 0x0000001900867220 */ /* 0x000fe40000410000 */
[----:B------:R-:W-:Y:S02]  /*41e0*/  FMUL.FTZ R43, R7, R136 ;  /* 0x00000088072b7220 */ /* 0x000fe40000410000 */
[C---:B------:R-:W-:Y:S02]  /*41f0*/  FFMA.FTZ R40, R131.reuse, R138, R40 ;  /* 0x0000008a83287223 */ /* 0x040fe40000010028 */
[----:B------:R-:W-:Y:S01]  /*4200*/  FFMA.FTZ R42, R131, R140, -R42 ;  /* 0x0000008c832a7223 */ /* 0x000fe2000001082a */
[----:B------:R0:W-:Y:S01]  /*4210*/  STS [R44.X4+0x424], R43 ;  /* 0x0004242b2c007388 */ /* 0x0001e20000004800 */
[----:B------:R-:W-:-:S02]  /*4220*/  FADD.FTZ R137, RZ, R137 ;  /* 0x00000089ff897221 */ /* 0x000fc40000010000 */
[----:B------:R-:W-:Y:S02]  /*4230*/  FADD.FTZ R41, RZ, R41 ;  /* 0x00000029ff297221 */ /* 0x000fe40000010000 */
[----:B------:R-:W-:Y:S02]  /*4240*/  FFMA.FTZ R136, R120, -R134, R105 ;  /* 0x8000008678887223 */ /* 0x000fe40000010069 */
[-C--:B------:R-:W-:Y:S02]  /*4250*/  FMUL.FTZ R145, R124, R25.reuse ;  /* 0x000000197c917220 */ /* 0x080fe40000410000 */
[----:B------:R-:W-:Y:S02]  /*4260*/  FADD.FTZ R40, R137, R40 ;  /* 0x0000002889287221 */ /* 0x000fe40000010000 */
[----:B------:R-:W-:Y:S02]  /*4270*/  FADD.FTZ R41, R41, R42 ;  /* 0x0000002a29297221 */ /* 0x000fe40000010000 */
[----:B------:R-:W-:-:S02]  /*4280*/  FMUL.FTZ R143, R125, R25 ;  /* 0x000000197d8f7220 */ /* 0x000fc40000410000 */
[----:B------:R-:W-:Y:S02]  /*4290*/  FFMA.FTZ R137, R122, -R134, R149 ;  /* 0x800000867a897223 */ /* 0x000fe40000010095 */
[----:B------:R-:W-:Y:S02]  /*42a0*/  FMUL.FTZ R42, R136, R145 ;  /* 0x00000091882a7220 */ /* 0x000fe40000410000 */
[-C--:B------:R-:W-:Y:S02]  /*42b0*/  FMUL.FTZ R151, R0, R143.reuse ;  /* 0x0000008f00977220 */ /* 0x080fe40000410000 */
[-C--:B0-----:R-:W-:Y:S02]  /*42c0*/  FFMA.FTZ R43, R137, R143.reuse, R42 ;  /* 0x0000008f892b7223 */ /* 0x081fe4000001002a */
[----:B------:R-:W-:Y:S01]  /*42d0*/  FMUL.FTZ R42, R136, R143 ;  /* 0x0000008f882a7220 */ /* 0x000fe20000410000 */
[----:B------:R0:W-:Y:S01]  /*42e0*/  STS [R44.X4+0x430], R151 ;  /* 0x000430972c007388 */ /* 0x0001e20000004800 */
[----:B------:R-:W-:-:S02]  /*42f0*/  FMUL.FTZ R134, R127, R26 ;  /* 0x0000001a7f867220 */ /* 0x000fc40000410000 */
[----:B------:R-:W-:Y:S02]  /*4300*/  FMUL.FTZ R142, R126, R26 ;  /* 0x0000001a7e8e7220 */ /* 0x000fe40000410000 */
[----:B------:R-:W-:Y:S02]  /*4310*/  FMUL.FTZ R141, R5, R140 ;  /* 0x0000008c058d7220 */ /* 0x000fe40000410000 */
[-C--:B------:R-:W-:Y:S02]  /*4320*/  FFMA.FTZ R42, R137, R145.reuse, -R42 ;  /* 0x00000091892a7223 */ /* 0x080fe4000001082a */
[----:B------:R-:W-:Y:S01]  /*4330*/  FMUL.FTZ R139, R5, R138 ;  /* 0x0000008a058b7220 */ /* 0x000fe20000410000 */
[----:B------:R1:W-:Y:S01]  /*4340*/  STS [R44.X4+0x42c], R141 ;  /* 0x00042c8d2c007388 */ /* 0x0003e20000004800 */
[C---:B------:R-:W-:Y:S02]  /*4350*/  FMUL.FTZ R140, R119.reuse, R26 ;  /* 0x0000001a778c7220 */ /* 0x040fe40000410000 */
[----:B------:R-:W-:Y:S01]  /*4360*/  FMUL.FTZ R145, R0, R145 ;  /* 0x0000009100917220 */ /* 0x000fe20000410000 */
[----:B------:R2:W-:Y:S01]  /*4370*/  STS [R44.X4+0x428], R139 ;  /* 0x0004288b2c007388 */ /* 0x0005e20000004800 */
[----:B------:R-:W-:-:S02]  /*4380*/  FMUL.FTZ R143, R119, R134 ;  /* 0x00000086778f7220 */ /* 0x000fc40000410000 */
[----:B0-----:R-:W-:Y:S01]  /*4390*/  FMUL.FTZ R151, R119, R142 ;  /* 0x0000008e77977220 */ /* 0x001fe20000410000 */
[----:B------:R0:W-:Y:S01]  /*43a0*/  STS [R44.X4+0x434], R145 ;  /* 0x000434912c007388 */ /* 0x0001e20000004800 */
[----:B------:R-:W-:Y:S02]  /*43b0*/  FFMA.FTZ R138, R121, -R140, R106 ;  /* 0x8000008c798a7223 */ /* 0x000fe4000001006a */
[----:B------:R-:W-:Y:S01]  /*43c0*/  FADD.FTZ R40, R40, R43 ;  /* 0x0000002b28287221 */ /* 0x000fe20000010000 */
[----:B------:R3:W-:Y:S01]  /*43d0*/  STS [R44.X4+0x438], R143 ;  /* 0x0004388f2c007388 */ /* 0x0007e20000004800 */
[C---:B-1----:R-:W-:Y:S02]  /*43e0*/  FMUL.FTZ R141, R138.reuse, R134 ;  /* 0x000000868a8d7220 */ /* 0x042fe40000410000 */
[----:B--2---:R-:W-:Y:S01]  /*43f0*/  FFMA.FTZ R139, R123, -R140, R104 ;  /* 0x8000008c7b8b7223 */ /* 0x004fe20000010068 */
[----:B------:R-:W-:Y:S01]  /*4400*/  STS [R44.X4+0x43c], R151 ;  /* 0x00043c972c007388 */ /* 0x000fe20000004800 */
[----:B------:R-:W-:Y:S01]  /*4410*/  FMUL.FTZ R140, R138, R142 ;  /* 0x0000008e8a8c7220 */ /* 0x000fe20000410000 */
[-C--:B0-----:R-:W-:Y:S01]  /*4420*/  LEA.HI.SX32 R145, R150, R61.reuse, 0x1b ;  /* 0x0000003d96917211 */ /* 0x081fe200078fdaff */
[----:B------:R-:W-:Y:S01]  /*4430*/  FADD.FTZ R41, R41, R42 ;  /* 0x0000002a29297221 */ /* 0x000fe20000010000 */
[----:B------:R-:W-:Y:S01]  /*4440*/  BAR.SYNC.DEFER_BLOCKING 0x0 ;  /* 0x0000000000007b1d */ /* 0x000fe20000010000 */
[----:B------:R-:W-:Y:S01]  /*4450*/  FFMA.FTZ R153, R139, R134, R140 ;  /* 0x000000868b997223 */ /* 0x000fe2000001008c */
[----:B------:R-:W-:Y:S01]  /*4460*/  IADD3 R42, R61, 0x60, RZ ;  /* 0x000000603d2a7810 */ /* 0x000fe20007ffe0ff */
[----:B------:R-:W-:Y:S01]  /*4470*/  FFMA.FTZ R134, R139, R142, -R141 ;  /* 0x0000008e8b867223 */ /* 0x000fe2000001088d */
[----:B------:R-:W-:Y:S01]  /*4480*/  IADD3 R142, R61, 0x40, RZ ;  /* 0x000000403d8e7810 */ /* 0x000fe20007ffe0ff */
[----:B------:R-:W-:Y:S01]  /*4490*/  FADD.FTZ R140, R40, R153 ;  /* 0x00000099288c7221 */ /* 0x000fe20000010000 */
[----:B------:R-:W-:Y:S01]  /*44a0*/  LEA R153, R30, -R61, 0x1 ;  /* 0x8000003d1e997211 */ /* 0x000fe200078e08ff */
[----:B------:R-:W-:Y:S01]  /*44b0*/  FADD.FTZ R134, R41, R134 ;  /* 0x0000008629867221 */ /* 0x000fe20000010000 */
[----:B------:R-:W-:Y:S01]  /*44c0*/  IADD3 R40, R61, 0x20, RZ ;  /* 0x000000203d287810 */ /* 0x000fe20007ffe0ff */
[----:B------:R-:W-:Y:S01]  /*44d0*/  FFMA.FTZ R107, -R14, R107, -RZ ;  /* 0x0000006b0e6b7223 */ /* 0x000fe200000109ff */
[----:B------:R-:W-:Y:S01]  /*44e0*/  ISETP.GE.AND P0, PT, R153, 0x1, PT ;  /* 0x000000019900780c */ /* 0x000fe20003f06270 */
[C---:B------:R-:W-:Y:S01]  /*44f0*/  FFMA.FTZ R41, -R13.reuse, R148, -RZ ;  /* 0x000000940d297223 */ /* 0x040fe200000109ff */
[-C--:B------:R-:W-:Y:S01]  /*4500*/  LEA.HI.SX32 R141, R40, R61.reuse, 0x1b ;  /* 0x0000003d288d7211 */ /* 0x080fe200078fdaff */
[----:B------:R-:W-:Y:S01]  /*4510*/  FMUL.FTZ R157, R13, R146 ;  /* 0x000000920d9d7220 */ /* 0x000fe20000410000 */
[----:B------:R-:W-:Y:S01]  /*4520*/  LEA.HI.SX32 R142, R142, R61, 0x1b ;  /* 0x0000003d8e8e7211 */ /* 0x000fe200078fdaff */
[----:B------:R-:W-:Y:S01]  /*4530*/  FMUL.FTZ R159, R12, R149 ;  /* 0x000000950c9f7220 */ /* 0x000fe20000410000 */
[----:B---3--:R-:W-:Y:S01]  /*4540*/  LEA.HI.SX32 R143, R42, R61, 0x1b ;  /* 0x0000003d2a8f7211 */ /* 0x008fe200078fdaff */
        /* <DEDUP_REMOVED lines=45> */
[C---:B------:R-:W-:Y:S02]  /*4820*/  IMAD R161, R113.reuse, UR6, R160 ;  /* 0x0000000671a17c24 */ /* 0x040fe4000f8e02a0 */
[----:B------:R-:W-:Y:S02]  /*4830*/  IMAD R163, R113, UR4, R162 ;  /* 0x0000000471a37c24 */ /* 0x000fe4000f8e02a2 */
[----:B------:R-:W-:-:S04]  /*4840*/  IMAD.WIDE.U32 R104, R115, UR6, R104 ;  /* 0x0000000673687c25 */ /* 0x000fc8000f8e0068 */
[----:B------:R-:W-:Y:S01]  /*4850*/  IMAD.WIDE.U32 R42, R115, UR4, R42 ;  /* 0x00000004732a7c25 */ /* 0x000fe2000f8e002a */
[----:B------:R-:W-:Y:S02]  /*4860*/  IADD3 R161, R161, R105, RZ ;  /* 0x00000069a1a17210 */ /* 0x000fe40007ffe0ff */
[----:B------:R-:W-:Y:S01]  /*4870*/  LEA R165, P0, R104, c[0x0][0x318], 0x3 ;  /* 0x0000c60068a57a11 */ /* 0x000fe200078018ff */
[C---:B------:R-:W-:Y:S01]  /*4880*/  IMAD R159, R128.reuse, c[0x0][0x2b0], RZ ;  /* 0x0000ac00809f7a24 */ /* 0x040fe200078e02ff */
[----:B------:R-:W-:Y:S01]  /*4890*/  IADD3 R163, R163, R43, RZ ;  /* 0x0000002ba3a37210 */ /* 0x000fe20007ffe0ff */
[----:B------:R-:W-:Y:S01]  /*48a0*/  IMAD R128, R128, c[0x0][0x2d0], RZ ;  /* 0x0000b40080807a24 */ /* 0x000fe200078e02ff */
[----:B------:R-:W-:Y:S01]  /*48b0*/  LEA R43, P1, R42, c[0x0][0x320], 0x3 ;  /* 0x0000c8002a2b7a11 */ /* 0x000fe200078218ff */
[----:B------:R-:W-:Y:S01]  /*48c0*/  IMAD R159, R10, c[0x0][0x2b4], R159 ;  /* 0x0000ad000a9f7a24 */ /* 0x000fe200078e029f */
[----:B------:R-:W-:Y:S01]  /*48d0*/  LEA.HI.X R161, R104, c[0x0][0x31c], R161, 0x3, P0 ;  /* 0x0000c70068a17a11 */ /* 0x000fe200000f1ca1 */
[----:B------:R-:W-:Y:S01]  /*48e0*/  IMAD.WIDE.U32 R40, R10, c[0x0][0x2b0], R106 ;  /* 0x0000ac000a287a25 */ /* 0x000fe200078e006a */
[----:B------:R-:W-:-:S03]  /*48f0*/  LEA.HI.X R163, R42, c[0x0][0x324], R163, 0x3, P1 ;  /* 0x0000c9002aa37a11 */ /* 0x000fc600008f1ca3 */
        /* <DEDUP_REMOVED lines=10> */
.L_x_13680:
[----:B01234-:R-:W-:Y:S05]  /*49a0*/  BSYNC B0 ;  /* 0x0000000000007941 */ /* 0x01ffea0003800000 */
.L_x_13679:
        /* <DEDUP_REMOVED lines=18> */
.L_x_13682:
[----:B------:R-:W-:Y:S05]  /*4ad0*/  BSYNC B0 ;  /* 0x0000000000007941 */ /* 0x000fea0003800000 */
.L_x_13681:
[----:B01----:R0:W1:Y:S01]  /*4ae0*/  LDS R141, [R142.X4+0x940] ;  /* 0x000940008e8d7984 */ /* 0x0030620000004800 */
        /* <DEDUP_REMOVED lines=8> */
.L_x_13684:
[----:B------:R-:W-:Y:S05]  /*4b70*/  BSYNC B0 ;  /* 0x0000000000007941 */ /* 0x000fea0003800000 */
.L_x_13683:
[----:B------:R-:W3:Y:S01]  /*4b80*/  LDS R143, [R143.X4+0x9c0] ;  /* 0x0009c0008f8f7984 */ /* 0x000ee20000004800 */
[----:B------:R-:W-:Y:S01]  /*4b90*/  BSSY B0, `(.L_x_13685) ;  /* 0x0000008000007945 */ /* 0x000fe20003800000 */
[----:B------:R-:W-:Y:S05]  /*4ba0*/  @!P1 BRA `(.L_x_13686) ;  /* 0x0000006000009947 */ /* 0x000fea0003800000 */
[----:B--2---:R-:W-:-:S04]  /*4bb0*/  IMAD.WIDE.U32 R42, R155, c[0x0][0x2b0], R86 ;  /* 0x0000ac009b2a7a25 */ /* 0x004fc800078e0056 */
[----:B------:R-:W-:Y:S01]  /*4bc0*/  IMAD.WIDE.U32 R40, R155, c[0x0][0x2d0], R72 ;  /* 0x0000b4009b287a25 */ /* 0x000fe200078e0048 */
[----:B------:R-:W-:-:S04]  /*4bd0*/  IADD3 R43, R105, R43, RZ ;  /* 0x0000002b692b7210 */ /* 0x000fc80007ffe0ff */
[----:B------:R-:W-:Y:S01]  /*4be0*/  IADD3 R41, R107, R41, RZ ;  /* 0x000000296b297210 */ /* 0x000fe20007ffe0ff */
[----:B------:R2:W-:Y:S04]  /*4bf0*/  RED.E.ADD.F32.FTZ.RN.STRONG.GPU [R42.64], R148 ;  /* 0x000000942a00798e */ /* 0x0005e8000c10e788 */
[----:B---3--:R2:W-:Y:S02]  /*4c00*/  RED.E.ADD.F32.FTZ.RN.STRONG.GPU [R40.64], R143 ;  /* 0x0000008f2800798e */ /* 0x0085e4000c10e788 */
.L_x_13686:
[----:B------:R-:W-:Y:S05]  /*4c10*/  BSYNC B0 ;  /* 0x0000000000007941 */ /* 0x000fea0003800000 */
.L_x_13685:
        /* <DEDUP_REMOVED lines=9> */
.L_x_13688:
[----:B------:R-:W-:Y:S05]  /*4cb0*/  BSYNC B0 ;  /* 0x0000000000007941 */ /* 0x000fea0003800000 */
.L_x_13687:
        /* <DEDUP_REMOVED lines=9> */
.L_x_13690:
[----:B------:R-:W-:Y:S05]  /*4d50*/  BSYNC B0 ;  /* 0x0000000000007941 */ /* 0x000fea0003800000 */
.L_x_13689:
[----:B--2-4-:R2:W4:Y:S01]  /*4d60*/  LDS R141, [R46.X4+0xb40] ;  /* 0x000b40002e8d7984 */ /* 0x0145220000004800 */
        /* <DEDUP_REMOVED lines=8> */
.L_x_13692:
[----:B------:R-:W-:Y:S05]  /*4df0*/  BSYNC B0 ;  /* 0x0000000000007941 */ /* 0x000fea0003800000 */
.L_x_13691:
[----:B-1--4-:R1:W4:Y:S01]  /*4e00*/  LDS R141, [R45.X4+0xbc0] ;  /* 0x000bc0002d8d7984 */ /* 0x0123220000004800 */
        /* <DEDUP_REMOVED lines=8> */
.L_x_13694:
[----:B------:R-:W-:Y:S05]  /*4e90*/  BSYNC B0 ;  /* 0x0000000000007941 */ /* 0x000fea0003800000 */
.L_x_13693:
        /* <DEDUP_REMOVED lines=27> */
[-C--:B------:R-:W-:Y:S02]  /*5050*/  FFMA.FTZ R41, R62, R126.reuse, -R41 ;  /* 0x0000007e3e297223 */ /* 0x080fe40000010829 */
[----:B------:R-:W-:Y:S01]  /*5060*/  FMUL.FTZ R126, R121, R126 ;  /* 0x0000007e797e7220 */ /* 0x000fe20000410000 */
[----:B------:R-:W5:Y:S01]  /*5070*/  SHFL.DOWN PT, R105, R134, 0x8, 0x1f ;  /* 0x09001f0086697f89 */ /* 0x000f6200000e0000 */
[----:B------:R-:W-:Y:S02]  /*5080*/  FMUL.FTZ R41, R138, R41 ;  /* 0x000000298a297220 */ /* 0x000fe40000410000 */
[----:B------:R-:W-:-:S02]  /*5090*/  FFMA.FTZ R126, R123, R127, R126 ;  /* 0x0000007f7b7e7223 */ /* 0x000fc4000001007e */
[----:B------:R-:W-:Y:S02]  /*50a0*/  FFMA.FTZ R139, R139, R40, R41 ;  /* 0x000000288b8b7223 */ /* 0x000fe40000010029 */
[CC--:B------:R-:W-:Y:S02]  /*50b0*/  FMUL.FTZ R41, R63.reuse, R125.reuse ;  /* 0x0000007d3f297220 */ /* 0x0c0fe40000410000 */
[----:B------:R-:W-:Y:S02]  /*50c0*/  FMUL.FTZ R40, R63, R124 ;  /* 0x0000007c3f287220 */ /* 0x000fe40000410000 */
[----:B------:R-:W-:Y:S02]  /*50d0*/  FFMA.FTZ R139, R119, R126, R139 ;  /* 0x0000007e778b7223 */ /* 0x000fe4000001008b */
[----:B------:R-:W-:Y:S02]  /*50e0*/  FFMA.FTZ R42, R62, R125, R40 ;  /* 0x0000007d3e2a7223 */ /* 0x000fe40000010028 */
[----:B------:R-:W-:-:S02]  /*50f0*/  FFMA.FTZ R17, R126, R26, R17 ;  /* 0x0000001a7e117223 */ /* 0x000fc40000010011 */
[----:B------:R-:W-:Y:S02]  /*5100*/  FADD.FTZ R24, R139, R24 ;  /* 0x000000188b187221 */ /* 0x000fe40000010000 */
[----:B-1----:R-:W-:Y:S02]  /*5110*/  @!P0 FADD.FTZ R140, R140, R43 ;  /* 0x0000002b8c8c8221 */ /* 0x002fe40000010000 */
[----:B------:R-:W-:Y:S02]  /*5120*/  FFMA.FTZ R43, R122, R125, R120 ;  /* 0x0000007d7a2b7223 */ /* 0x000fe40000010078 */
[----:B-----5:R-:W-:Y:S01]  /*5130*/  @!P0 FADD.FTZ R134, R134, R105 ;  /* 0x0000006986868221 */ /* 0x020fe20000010000 */
[----:B------:R-:W1:Y:S01]  /*5140*/  SHFL.DOWN PT, R107, R140, 0x10, 0x1f ;  /* 0x0a001f008c6b7f89 */ /* 0x000e6200000e0000 */
[----:B------:R-:W-:Y:S01]  /*5150*/  FFMA.FTZ R105, R62, R124, -R41 ;  /* 0x0000007c3e697223 */ /* 0x000fe20000010829 */
[----:B------:R-:W-:Y:S01]  /*5160*/  ISETP.GT.AND P0, PT, R52, 0xf, PT ;  /* 0x0000000f3400780c */ /* 0x000fe20003f04270 */
[----:B------:R-:W-:Y:S01]  /*5170*/  FMUL.FTZ R41, R63, R109 ;  /* 0x0000006d3f297220 */ /* 0x000fe20000410000 */
[----:B----4-:R-:W4:Y:S01]  /*5180*/  SHFL.DOWN PT, R141, R134, 0x10, 0x1f ;  /* 0x0a001f00868d7f89 */ /* 0x010f2200000e0000 */
[----:B------:R-:W-:-:S02]  /*5190*/  FMUL.FTZ R105, R136, R105 ;  /* 0x0000006988697220 */ /* 0x000fc40000410000 */
[C---:B------:R-:W-:Y:S02]  /*51a0*/  FFMA.FTZ R40, R62.reuse, R108, -R41 ;  /* 0x0000006c3e287223 */ /* 0x040fe40000010829 */
[----:B------:R-:W-:Y:S02]  /*51b0*/  FFMA.FTZ R105, R137, R42, R105 ;  /* 0x0000002a89697223 */ /* 0x000fe40000010069 */
[C---:B------:R-:W-:Y:S02]  /*51c0*/  FMUL.FTZ R42, R63.reuse, R130 ;  /* 0x000000823f2a7220 */ /* 0x040fe40000410000 */
[C---:B------:R-:W-:Y:S02]  /*51d0*/  FMUL.FTZ R108, R63.reuse, R108 ;  /* 0x0000006c3f6c7220 */ /* 0x040fe40000410000 */
[-C--:B------:R-:W-:Y:S02]  /*51e0*/  FMUL.FTZ R63, R63, R129.reuse ;  /* 0x000000813f3f7220 */ /* 0x080fe40000410000 */
[----:B------:R-:W-:-:S02]  /*51f0*/  FFMA.FTZ R42, R62, R129, -R42 ;  /* 0x000000813e2a7223 */ /* 0x000fc4000001082a */
[----:B------:R-:W-:Y:S02]  /*5200*/  FMUL.FTZ R135, R135, R40 ;  /* 0x0000002887877220 */ /* 0x000fe40000410000 */
[----:B------:R-:W-:Y:S02]  /*5210*/  FMUL.FTZ R129, R4, R129 ;  /* 0x0000008104817220 */ /* 0x000fe40000410000 */
[----:B------:R-:W-:Y:S02]  /*5220*/  FFMA.FTZ R108, R62, R109, R108 ;  /* 0x0000006d3e6c7223 */ /* 0x000fe4000001006c */
[----:B-1----:R-:W-:Y:S02]  /*5230*/  @!P0 FADD.FTZ R140, R140, R107 ;  /* 0x0000006b8c8c8221 */ /* 0x002fe40000010000 */
[----:B------:R-:W-:Y:S02]  /*5240*/  FFMA.FTZ R63, R62, R130, R63 ;  /* 0x000000823e3f7223 */ /* 0x000fe4000001003f */
[----:B----4-:R-:W-:Y:S01]  /*5250*/  @!P0 FADD.FTZ R134, R134, R141 ;  /* 0x0000008d86868221 */ /* 0x010fe20000010000 */
[----:B------:R-:W-:Y:S01]  /*5260*/  MOV R40, R140 ;  /* 0x0000008c00287202 */ /* 0x000fe20000000f00 */
[----:B------:R-:W-:-:S02]  /*5270*/  FMUL.FTZ R42, R133, R42 ;  /* 0x0000002a852a7220 */ /* 0x000fc40000410000 */
[----:B------:R-:W-:Y:S01]  /*5280*/  FFMA.FTZ R108, R131, R108, R135 ;  /* 0x0000006c836c7223 */ /* 0x000fe20000010087 */
[----:B------:R-:W-:Y:S01]  /*5290*/  MOV R41, R134 ;  /* 0x0000008600297202 */ /* 0x000fe20000000f00 */
[----:B------:R-:W-:Y:S02]  /*52a0*/  FFMA.FTZ R6, R6, R130, R129 ;  /* 0x0000008206067223 */ /* 0x000fe40000010081 */
[----:B------:R-:W-:Y:S02]  /*52b0*/  FFMA.FTZ R42, R132, R63, R42 ;  /* 0x0000003f842a7223 */ /* 0x000fe4000001002a */
[----:B------:R1:W-:Y:S01]  /*52c0*/  @!P1 STS.64 [0xc68], R40 ;  /* 0x000c6828ff009388 */ /* 0x0003e20000000a00 */
[----:B------:R-:W-:Y:S02]  /*52d0*/  FFMA.FTZ R0, R0, R43, R105 ;  /* 0x0000002b00007223 */ /* 0x000fe40000010069 */
[----:B------:R-:W-:Y:S02]  /*52e0*/  FFMA.FTZ R5, R5, R2, R108 ;  /* 0x0000000205057223 */ /* 0x000fe4000001006c */
        /* <DEDUP_REMOVED lines=14> */
.L_x_13696:
[----:B-1----:R-:W-:Y:S05]  /*53d0*/  BSYNC B0 ;  /* 0x0000000000007941 */ /* 0x002fea0003800000 */
.L_x_13695:
[----:B------:R-:W-:Y:S02]  /*53e0*/  IADD3 R10, R10, 0x1, RZ ;  /* 0x000000010a0a7810 */ /* 0x000fe40007ffe0ff */
[----:B------:R-:W-:Y:S02]  /*53f0*/  IADD3 R9, P1, R9, 0x1, RZ ;  /* 0x0000000109097810 */ /* 0x000fe40007f3e0ff */
[----:B------:R-:W-:Y:S02]  /*5400*/  ISETP.GE.AND P0, PT, R10, c[0x0][0x16c], PT ;  /* 0x00005b000a007a0c */ /* 0x000fe40003f06270 */
[----:B------:R-:W-:-:S11]  /*5410*/  IADD3.X R8, RZ, R8, RZ, P1, !PT ;  /* 0x00000008ff087210 */ /* 0x000fd60000ffe4ff */
[----:B------:R-:W-:Y:S01]  /*5420*/  @P0 CALL.REL.NOINC `(.L_x_13666) ;  /* 0x0000001000000944 */ /* 0x000fe20003c00000 */
[----:B------:R-:W-:Y:S05]  /*5430*/  BRA `(.L_x_13697) ;  /* 0xffffc8f000007947 */ /* 0x000fea000383ffff */
.L_x_13666:
        /* <DEDUP_REMOVED lines=18> */
[----:B---3--:R2:W3:Y:S04]  /*5560*/  @!P2 LDG.E.U16 R6, [R12.64+0x80] ;  /* 0x000080080c06a981 */ /* 0x0084e8000c1e1500 */
[----:B------:R0:W3:Y:S01]  /*5570*/  @!P3 LDG.E.U16 R8, [R14.64+0xc0] ;  /* 0x0000c0080e08b981 */ /* 0x0000e2000c1e1500 */
[----:B------:R-:W-:-:S02]  /*5580*/  SHF.L.U32 R67, R52, 0x1, RZ ;  /* 0x0000000134437819 */ /* 0x000fc400000006ff */
[----:B------:R-:W-:Y:S02]  /*5590*/  ISETP.NE.AND P0, PT, R61, RZ, PT ;  /* 0x000000ff3d00720c */ /* 0x000fe40003f05270 */
[----:B-1----:R-:W-:Y:S01]  /*55a0*/  F2FP.BF16.PACK_AB R11, R17, R18 ;  /* 0x00000012110b723e */ /* 0x002fe200000010ff */
[----:B--2---:R-:W-:-:S04]  /*55b0*/  IMAD R12, R113, c[0x0][0x2d8], RZ ;  /* 0x0000b600710c7a24 */ /* 0x004fc800078e02ff */
[----:B------:R-:W-:Y:S01]  /*55c0*/  IMAD R41, R115, c[0x0][0x2dc], R12 ;  /* 0x0000b70073297a24 */ /* 0x000fe200078e020c */
[----:B------:R-:W-:Y:S01]  /*55d0*/  IADD3 R63, R50, -c[0x0][0x174], RZ ;  /* 0x80005d00323f7a10 */ /* 0x000fe20007ffe0ff */
[----:B0-----:R-:W-:-:S04]  /*55e0*/  IMAD R15, R117, c[0x0][0x2e0], RZ ;  /* 0x0000b800750f7a24 */ /* 0x001fc800078e02ff */
[----:B------:R-:W-:Y:S02]  /*55f0*/  IMAD R63, R63, -0x80, RZ ;  /* 0xffffff803f3f7824 */ /* 0x000fe400078e02ff */
[----:B------:R-:W-:-:S03]  /*5600*/  IMAD R15, R118, c[0x0][0x2e4], R15 ;  /* 0x0000b900760f7a24 */ /* 0x000fc600078e020f */
[----:B------:R-:W-:Y:S01]  /*5610*/  SHF.R.S32.HI R65, RZ, 0x1f, R63 ;  /* 0x0000001fff417819 */ /* 0x000fe2000001143f */
[----:B------:R-:W-:Y:S01]  /*5620*/  BSSY B0, `(.L_x_13698) ;  /* 0x000004c000007945 */ /* 0x000fe20003800000 */
[----:B----4-:R-:W-:Y:S04]  /*5630*/  STS.U16 [R67], R0 ;  /* 0x0000000043007388 */ /* 0x010fe80000000400 */
[----:B-----5:R-:W-:Y:S04]  /*5640*/  STS.U16 [R67+0x40], R4 ;  /* 0x0000400443007388 */ /* 0x020fe80000000400 */
[----:B---3--:R-:W-:Y:S04]  /*5650*/  STS.U16 [R67+0x80], R6 ;  /* 0x0000800643007388 */ /* 0x008fe80000000400 */
[----:B------:R-:W-:Y:S01]  /*5660*/  STS.U16 [R67+0xc0], R8 ;  /* 0x0000c00843007388 */ /* 0x000fe20000000400 */
[----:B------:R-:W-:-:S06]  /*5670*/  NOP ;  /* 0x0000000000007918 */ /* 0x000fcc0000000000 */
[----:B------:R-:W0:Y:S02]  /*5680*/  LDS.64 R26, [R29] ;  /* 0x000000001d1a7984 */ /* 0x000e240000000a00 */
[----:B0-----:R-:W-:-:S05]  /*5690*/  PRMT R3, RZ, 0x5410, R26 ;  /* 0x00005410ff037816 */ /* 0x001fca000000001a */
[----:B------:R-:W-:Y:S01]  /*56a0*/  FADD.FTZ R2, R3, R114 ;  /* 0x0000007203027221 */ /* 0x000fe20000010000 */
[----:B------:R-:W-:-:S05]  /*56b0*/  PRMT R3, RZ, 0x7610, R26 ;  /* 0x00007610ff037816 */ /* 0x000fca000000001a */
[----:B------:R-:W-:Y:S01]  /*56c0*/  FADD.FTZ R10, R3, R114 ;  /* 0x00000072030a7221 */ /* 0x000fe20000010000 */
[----:B------:R-:W-:Y:S01]  /*56d0*/  BAR.SYNC.DEFER_BLOCKING 0x0 ;  /* 0x0000000000007b1d */ /* 0x000fe20000010000 */
[----:B------:R-:W-:-:S03]  /*56e0*/  FSETP.GTU.FTZ.AND P1, PT, R2, 20, PT ;  /* 0x41a000000200780b */ /* 0x000fc60003f3c000 */
[----:B------:R-:W-:Y:S02]  /*56f0*/  FSETP.GTU.FTZ.AND P2, PT, R10, 20, PT ;  /* 0x41a000000a00780b */ /* 0x000fe40003f5c000 */
[----:B------:R-:W-:-:S08]  /*5700*/  PRMT R3, RZ, 0x5410, R27 ;  /* 0x00005410ff037816 */ /* 0x000fd0000000001b */
[----:B------:R-:W-:-:S03]  /*5710*/  @!P1 FMUL.FTZ R0, R2, -1.4426950216293334961 ;  /* 0xbfb8aa3b02009820 */ /* 0x000fc60000410000 */
[----:B------:R-:W-:Y:S01]  /*5720*/  @!P2 FMUL.FTZ R2, R10, -1.4426950216293334961 ;  /* 0xbfb8aa3b0a02a820 */ /* 0x000fe20000410000 */
[----:B------:R-:W-:Y:S01]  /*5730*/  F2FP.BF16.PACK_AB R10, R19, R20 ;  /* 0x00000014130a723e */ /* 0x000fe200000010ff */
[----:B------:R-:W-:Y:S01]  /*5740*/  FADD.FTZ R4, R3, R114 ;  /* 0x0000007203047221 */ /* 0x000fe20000010000 */
[----:B------:R-:W-:-:S03]  /*5750*/  PRMT R3, RZ, 0x7610, R27 ;  /* 0x00007610ff037816 */ /* 0x000fc6000000001b */
[----:B------:R-:W-:Y:S01]  /*5760*/  STS.64 [R29], R10 ;  /* 0x0000000a1d007388 */ /* 0x000fe20000000a00 */
[----:B------:R-:W-:-:S06]  /*5770*/  NOP ;  /* 0x0000000000007918 */ /* 0x000fcc0000000000 */
        /* <DEDUP_REMOVED lines=8> */
[----:B------:R-:W-:-:S11]  /*5800*/  FSETP.GTU.FTZ.AND P3, PT, R4, 20, PT ;  /* 0x41a000000400780b */ /* 0x000fd60003f7c000 */
[----:B------:R-:W-:-:S06]  /*5810*/  @!P4 FMUL.FTZ R8, R8, -1.4426950216293334961 ;  /* 0xbfb8aa3b0808c820 */ /* 0x000fcc0000410000 */
[----:B------:R-:W0:Y:S01]  /*5820*/  @!P4 MUFU.EX2 R8, R8 ;  /* 0x000000080008c308 */ /* 0x000e220000000800 */
[----:B------:R-:W1:Y:S01]  /*5830*/  LDS R10, [0x100] ;  /* 0x00010000ff0a7984 */ /* 0x000e620000000800 */
[----:B------:R-:W-:-:S06]  /*5840*/  @!P3 FMUL.FTZ R3, R4, -1.4426950216293334961 ;  /* 0xbfb8aa3b0403b820 */ /* 0x000fcc0000410000 */
[----:B------:R-:W2:Y:S08]  /*5850*/  @!P2 MUFU.EX2 R2, R2 ;  /* 0x000000020002a308 */ /* 0x000eb00000000800 */
[----:B------:R-:W3:Y:S01]  /*5860*/  @!P1 MUFU.EX2 R0, R0 ;  /* 0x0000000000009308 */ /* 0x000ee20000000800 */
[----:B0-----:R-:W-:-:S07]  /*5870*/  @!P4 FADD.FTZ R8, R8, 1 ;  /* 0x3f8000000808c421 */ /* 0x001fce0000010000 */
[----:B------:R0:W4:Y:S01]  /*5880*/  @!P3 MUFU.EX2 R6, R3 ;  /* 0x000000030006b308 */ /* 0x0001220000000800 */
[----:B--2---:R-:W-:-:S07]  /*5890*/  @!P2 FADD.FTZ R4, R2, 1 ;  /* 0x3f8000000204a421 */ /* 0x004fce0000010000 */
[----:B------:R-:W2:Y:S01]  /*58a0*/  @!P4 MUFU.RCP R13, R8 ;  /* 0x00000008000dc308 */ /* 0x000ea20000001000 */
[----:B0-----:R-:W-:-:S04]  /*58b0*/  IMAD.WIDE.U32 R2, R115, c[0x0][0x2d8], RZ ;  /* 0x0000b60073027a25 */ /* 0x001fc800078e00ff */
[----:B---3--:R-:W-:Y:S01]  /*58c0*/  @!P1 FADD.FTZ R0, R0, 1 ;  /* 0x3f80000000009421 */ /* 0x008fe20000010000 */
[----:B------:R-:W-:Y:S01]  /*58d0*/  IADD3 R3, R3, R41, RZ ;  /* 0x0000002903037210 */ /* 0x000fe20007ffe0ff */
[----:B----4-:R-:W-:-:S04]  /*58e0*/  @!P3 FADD.FTZ R6, R6, 1 ;  /* 0x3f8000000606b421 */ /* 0x010fc80000010000 */
[----:B------:R-:W0:Y:S01]  /*58f0*/  @!P1 MUFU.RCP R0, R0 ;  /* 0x0000000000009308 */ /* 0x000e220000001000 */
[----:B------:R-:W-:-:S04]  /*5900*/  IMAD.WIDE.U32 R2, R118, c[0x0][0x2e0], R2 ;  /* 0x0000b80076027a25 */ /* 0x000fc800078e0002 */
[----:B--2---:R-:W-:Y:S01]  /*5910*/  @!P4 FMUL.FTZ R24, R24, R13 ;  /* 0x0000000d1818c220 */ /* 0x004fe20000410000 */
[----:B-1----:R-:W-:Y:S02]  /*5920*/  ISETP.GE.AND P4, PT, R51, R10, PT ;  /* 0x0000000a3300720c */ /* 0x002fe40003f86270 */
[----:B------:R1:W2:Y:S01]  /*5930*/  @!P2 MUFU.RCP R11, R4 ;  /* 0x00000004000ba308 */ /* 0x0002a20000001000 */
[----:B------:R-:W-:-:S07]  /*5940*/  IADD3 R12, P5, R63, R2, RZ ;  /* 0x000000023f0c7210 */ /* 0x000fce0007fbe0ff */
[----:B------:R-:W3:Y:S01]  /*5950*/  @!P3 MUFU.RCP R6, R6 ;  /* 0x000000060006b308 */ /* 0x000ee20000001000 */
[----:B------:R-:W-:Y:S02]  /*5960*/  IADD3.X R3, R65, R15, R3, P5, !PT ;  /* 0x0000000f41037210 */ /* 0x000fe40002ffe403 */
[----:B-1----:R-:W-:Y:S02]  /*5970*/  SHF.R.S32.HI R4, RZ, 0x1f, R51 ;  /* 0x0000001fff047819 */ /* 0x002fe40000011433 */
[----:B------:R-:W-:Y:S01]  /*5980*/  LEA R15, P5, R51, c[0x0][0x330], 0x1 ;  /* 0x0000cc00330f7a11 */ /* 0x000fe200078a08ff */
[----:B0-----:R-:W-:-:S03]  /*5990*/  @!P1 FMUL.FTZ R21, R21, R0 ;  /* 0x0000000015159220 */ /* 0x001fc60000410000 */
[C---:B------:R-:W-:Y:S02]  /*59a0*/  LEA.HI.X R0, R51.reuse, c[0x0][0x334], R4, 0x1, P5 ;  /* 0x0000cd0033007a11 */ /* 0x040fe400028f0c04 */
[----:B------:R-:W-:Y:S02]  /*59b0*/  LEA R14, P6, R12, R15, 0x1 ;  /* 0x0000000f0c0e7211 */ /* 0x000fe400078c08ff */
[----:B------:R-:W-:Y:S01]  /*59c0*/  IADD3 R2, P5, R51, R31, RZ ;  /* 0x0000001f33027210 */ /* 0x000fe20007fbe0ff */
[----:B--2---:R-:W-:Y:S01]  /*59d0*/  @!P2 FMUL.FTZ R22, R22, R11 ;  /* 0x0000000b1616a220 */ /* 0x004fe20000410000 */
[----:B------:R-:W-:Y:S01]  /*59e0*/  LEA.HI.X R15, R12, R0, R3, 0x1, P6 ;  /* 0x000000000c0f7211 */ /* 0x000fe200030f0c03 */
[----:B---3--:R-:W-:Y:S01]  /*59f0*/  @!P3 FMUL.FTZ R23, R23, R6 ;  /* 0x000000061717b220 */ /* 0x008fe20000410000 */
        /* <DEDUP_REMOVED lines=14> */
.L_x_13699:
[----:B------:R-:W-:Y:S05]  /*5ae0*/  BSYNC B0 ;  /* 0x0000000000007941 */ /* 0x000fea0003800000 */
.L_x_13698:
[----:B------:R-:W-:Y:S01]  /*5af0*/  @!P3 STG.E.U16 [R14.64+-0x80], R25 ;  /* 0xffff80190e00b986 */ /* 0x000fe2000c101508 */
[----:B------:R-:W-:Y:S01]  /*5b00*/  F2FP.BF16.PACK_AB R10, R22, R21 ;  /* 0x00000015160a723e */ /* 0x000fe200000010ff */
[----:B------:R-:W-:Y:S01]  /*5b10*/  FADD.FTZ R21, R21, R110 ;  /* 0x0000006e15157221 */ /* 0x000fe20000010000 */
[----:B------:R-:W-:Y:S01]  /*5b20*/  F2FP.BF16.PACK_AB R11, R24, R23 ;  /* 0x00000017180b723e */ /* 0x000fe200000010ff */
[----:B------:R-:W-:Y:S01]  /*5b30*/  @!P2 STG.E.U16 [R14.64+-0xc0], R19 ;  /* 0xffff40130e00a986 */ /* 0x000fe2000c101508 */
[----:B------:R-:W-:Y:S01]  /*5b40*/  IMAD R8, R113, c[0x0][0x2f8], RZ ;  /* 0x0000be0071087a24 */ /* 0x000fe200078e02ff */
[----:B------:R-:W-:Y:S01]  /*5b50*/  BSSY B0, `(.L_x_13700) ;  /* 0x000001f000007945 */ /* 0x000fe20003800000 */
[----:B------:R-:W-:Y:S01]  /*5b60*/  FADD.FTZ R22, R21, R22 ;  /* 0x0000001615167221 */ /* 0x000fe20000010000 */
[----:B------:R1:W-:Y:S01]  /*5b70*/  @!P1 STG.E.U16 [R14.64+-0x40], R27 ;  /* 0xffffc01b0e009986 */ /* 0x0003e2000c101508 */
[----:B0-----:R-:W-:-:S03]  /*5b80*/  IMAD R13, R115, c[0x0][0x2fc], R8 ;  /* 0x0000bf00730d7a24 */ /* 0x001fc600078e0208 */
[----:B------:R-:W-:Y:S01]  /*5b90*/  BAR.SYNC.DEFER_BLOCKING 0x0 ;  /* 0x0000000000007b1d */ /* 0x000fe20000010000 */
[----:B------:R-:W-:Y:S01]  /*5ba0*/  FADD.FTZ R23, R22, R23 ;  /* 0x0000001716177221 */ /* 0x000fe20000010000 */
[----:B------:R-:W-:-:S03]  /*5bb0*/  IADD3 R6, P1, R51, -0x60, RZ ;  /* 0xffffffa033067810 */ /* 0x000fc60007f3e0ff */
[----:B------:R-:W-:Y:S01]  /*5bc0*/  FADD.FTZ R110, R23, R24 ;  /* 0x00000018176e7221 */ /* 0x000fe20000010000 */
[----:B-1----:R-:W-:Y:S01]  /*5bd0*/  IADD3.X R15, R4, -0x1, RZ, P1, !PT ;  /* 0xffffffff040f7810 */ /* 0x002fe20000ffe4ff */
        /* <DEDUP_REMOVED lines=22> */
.L_x_13701:
[----:B------:R-:W-:Y:S05]  /*5d40*/  BSYNC B0 ;  /* 0x0000000000007941 */ /* 0x000fea0003800000 */
.L_x_13700:
        /* <DEDUP_REMOVED lines=19> */
[----:B------:R-:W-:Y:S01]  /*5e80*/  IADD3.X R95, R95, -0x1, RZ, P3, !PT ;  /* 0xffffffff5f5f7810 */ /* 0x000fe20001ffe4ff */
        /* <DEDUP_REMOVED lines=11> */
.L_x_13657:
        /* <DEDUP_REMOVED lines=24> */
.L_x_13704:
[----:B-1----:R-:W-:Y:S05]  /*60c0*/  BSYNC B0 ;  /* 0x0000000000007941 */ /* 0x002fea0003800000 */
.L_x_13703:
        /* <DEDUP_REMOVED lines=23> */
.L_x_13706:
[----:B------:R-:W2:Y:S02]  /*6240*/  S2R R9, SR_TID.X ;  /* 0x0000000000097919 */ /* 0x000ea40000002100 */
.L_x_13707:
[----:B-1----:R-:W-:Y:S05]  /*6250*/  BSYNC B0 ;  /* 0x0000000000007941 */ /* 0x002fea0003800000 */
.L_x_13705:
[----:B--2---:R-:W-:-:S13]  /*6260*/  ISETP.GE.AND P0, PT, R9, c[0x0][0x16c], PT ;  /* 0x00005b0009007a0c */ /* 0x004fda0003f06270 */
[----:B------:R-:W-:Y:S05]  /*6270*/  @P0 EXIT ;  /* 0x000000000000094d */ /* 0x000fea0003800000 */
[----:B------:R-:W-:Y:S02]  /*6280*/  IMAD R117, R117, c[0x0][0x288], RZ ;  /* 0x0000a20075757a24 */ /* 0x000fe400078e02ff */
[----:B------:R-:W-:-:S04]  /*6290*/  IMAD.WIDE.U32 R4, R118, c[0x0][0x288], RZ ;  /* 0x0000a20076047a25 */ /* 0x000fc800078e00ff */
[----:B0-----:R-:W-:-:S05]  /*62a0*/  IMAD R13, R118, c[0x0][0x28c], R117 ;  /* 0x0000a300760d7a24 */ /* 0x001fca00078e0275 */
[----:B------:R-:W-:Y:S02]  /*62b0*/  IADD3 R13, R5, R13, RZ ;  /* 0x0000000d050d7210 */ /* 0x000fe40007ffe0ff */
.L_x_13708:
        /* <DEDUP_REMOVED lines=17> */
.L_x_13709:
        /* <DEDUP_REMOVED lines=11> */
.L_x_14766:


//--------------------- .text._Z25selective_scan_bwd_kernelI32Selective_Scan_bwd_kernel_traitsILi32ELi4ELb0ELb1ELb1ELb1ELb1EN3c108BFloat16ENS1_7complexIfEEEEv12SSMParamsBwd --------------------------
	.section	.text._Z25selective_scan_bwd_kernelI32Selective_Scan_bwd_kernel_traitsILi32ELi4ELb0ELb1ELb1ELb1ELb1EN3c108BFloat16ENS1_7complexIfEEEEv12SSMParamsBwd,"ax",@progbits
	.sectioninfo	@"SHI_REGISTERS=182"
	.align	128
        .global         _Z25selective_scan_bwd_kernelI32Selective_Scan_bwd_kernel_traitsILi32ELi4ELb0ELb1ELb1ELb1ELb1EN3c108BFloat16ENS1_7complexIfEEEEv12SSMParamsBwd
        .type           _Z25selective_scan_bwd_kernelI32Selective_Scan_bwd_kernel_traitsILi32ELi4ELb0ELb1ELb1ELb1ELb1EN3c108BFloat16ENS1_7complexIfEEEEv12SSMParamsBwd,@function
        .size           _Z25selective_scan_bwd_kernelI32Selective_Scan_bwd_kernel_traitsILi32ELi4ELb0ELb1ELb1ELb1ELb1EN3c108BFloat16ENS1_7complexIfEEEEv12SSMParamsBwd,(.L_x_14767 - _Z25selective_scan_bwd_kernelI32Selective_Scan_bwd_kernel_traitsILi32ELi4ELb0ELb1ELb1ELb1ELb1EN3c108BFloat16ENS1_7complexIfEEEEv12SSMParamsBwd)
        .other          _Z25selective_scan_bwd_kernelI32Selective_Scan_bwd_kernel_traitsILi32ELi4ELb0ELb1ELb1ELb1ELb1EN3c108BFloat16ENS1_7complexIfEEEEv12SSMParamsBwd,@"STO_CUDA_ENTRY STV_DEFAULT"
_Z25selective_scan_bwd_kernelI32Selective_Scan_bwd_kernel_traitsILi32ELi4ELb0ELb1ELb1ELb1ELb1EN3c108BFloat16ENS1_7complexIfEEEEv12SSMParamsBwd:
.text._Z25selective_scan_bwd_kernelI32Selective_Scan_bwd_kernel_traitsILi32ELi4ELb0ELb1ELb1ELb1ELb1EN3c108BFloat16ENS1_7complexIfEEEEv12SSMParamsBwd:
        /* <DEDUP_REMOVED lines=28> */
[----:B------:R-:W-:Y:S01]  /*01c0*/  IMAD R10, R95, c[0x0][0x278], RZ ;  /* 0x00009e005f0a7a24 */ /* 0x000fe200078e02ff */
[----:B----4-:R-:W-:Y:S01]  /*01d0*/  IABS R4, R100 ;  /* 0x0000006400047213 */ /* 0x010fe20000000000 */
[----:B------:R-:W-:Y:S02]  /*01e0*/  IMAD R5, R97, c[0x0][0x1d4], R0 ;  /* 0x0000750061057a24 */ /* 0x000fe400078e0200 */
[----:B------:R-:W-:Y:S01]  /*01f0*/  IMAD R12, R95, c[0x0][0x190], RZ ;  /* 0x000064005f0c7a24 */ /* 0x000fe200078e02ff */
[----:B---3--:R-:W-:Y:S01]  /*0200*/  IADD3 R8, RZ, -R7, RZ ;  /* 0x80000007ff087210 */ /* 0x008fe20007ffe0ff */
[C---:B------:R-:W-:Y:S02]  /*0210*/  IMAD R13, R97.reuse, c[0x0][0x27c], R10 ;  /* 0x00009f00610d7a24 */ /* 0x040fe400078e020a */
[----:B------:R-:W-:Y:S01]  /*0220*/  IMAD R15, R97, c[0x0][0x194], R12 ;  /* 0x00006500610f7a24 */ /* 0x000fe200078e020c */
[----:B------:R-:W-:Y:S01]  /*0230*/  MOV R12, c[0x0][0x174] ;  /* 0x00005d00000c7a02 */ /* 0x000fe20000000f00 */
[----:B0-----:R-:W-:-:S02]  /*0240*/  IMAD R3, R8, R19, RZ ;  /* 0x0000001308037224 */ /* 0x001fc400078e02ff */
        /* <DEDUP_REMOVED lines=64> */
[----:B------:R-:W-:Y:S01]  /*0650*/  IADD3 R3, P4, R3, R10, RZ ;  /* 0x0000000a03037210 */ /* 0x000fe20007f9e0ff */
[----:B------:R-:W-:Y:S01]  /*0660*/  CS2R R8, SRZ ;  /* 0x0000000000087805 */ /* 0x000fe2000001ff00 */
[----:B------:R-:W-:Y:S02]  /*0670*/  IADD3 R7, R11, R7, RZ ;  /* 0x000000070b077210 */ /* 0x000fe40007ffe0ff */
[----:B------:R-:W-:Y:S01]  /*0680*/  ISETP.NE.AND.EX P1, PT, RZ, c[0x0][0x32c], PT, P1 ;  /* 0x0000cb00ff007a0c */ /* 0x000fe20003f25310 */
[----:B------:R-:W-:Y:S01]  /*0690*/  CS2R R10, SRZ ;  /* 0x00000000000a7805 */ /* 0x000fe2000001ff00 */
[----:B------:R-:W-:-:S02]  /*06a0*/  ISETP.NE.AND.EX P2, PT, RZ, c[0x0][0x34c], PT, P2 ;  /* 0x0000d300ff007a0c */ /* 0x000fc40003f45320 */
[----:B------:R-:W-:Y:S02]  /*06b0*/  ISETP.GE.AND P3, PT, R12, 0x1, PT ;  /* 0x000000010c00780c */ /* 0x000fe40003f66270 */
[C---:B------:R-:W-:Y:S02]  /*06c0*/  IADD3.X R2, R0.reuse, R5, RZ, P5, !PT ;  /* 0x0000000500027210 */ /* 0x040fe40002ffe4ff */
[----:B------:R-:W-:Y:S01]  /*06d0*/  IADD3.X R80, R0, R7, RZ, P4, !PT ;  /* 0x0000000700507210 */ /* 0x000fe200027fe4ff */
[----:B------:R-:W-:Y:S01]  /*06e0*/  @P0 IMAD R0, R97, c[0x0][0x164], R100 ;  /* 0x0000590061000a24 */ /* 0x000fe200078e0264 */
[----:B------:R-:W-:Y:S02]  /*06f0*/  LEA R84, P5, R83, c[0x0][0x228], 0x1 ;  /* 0x00008a0053547a11 */ /* 0x000fe400078a08ff */
[----:B------:R-:W-:Y:S01]  /*0700*/  @P0 MOV R5, 0x10 ;  /* 0x0000001000050802 */ /* 0x000fe20000000f00 */
[----:B------:R-:W-:Y:S01]  /*0710*/  @P0 IMAD R0, R0, c[0x0][0x174], RZ ;  /* 0x00005d0000000a24 */ /* 0x000fe200078e02ff */
[----:B------:R-:W-:-:S02]  /*0720*/  LEA R82, P6, R3, c[0x0][0x230], 0x1 ;  /* 0x00008c0003527a11 */ /* 0x000fc400078c08ff */
[----:B------:R-:W-:Y:S01]  /*0730*/  LEA.HI.X R83, R83, c[0x0][0x22c], R2, 0x1, P5 ;  /* 0x00008b0053537a11 */ /* 0x000fe200028f0c02 */
        /* <DEDUP_REMOVED lines=14> */
[C---:B------:R-:W-:Y:S02]  /*0820*/  SHF.L.U32 R160, R91.reuse, 0x3, RZ ;  /* 0x000000035ba07819 */ /* 0x040fe400000006ff */
[----:B------:R-:W-:Y:S02]  /*0830*/  LOP3.LUT R0, R0, 0xffffff80, RZ, 0xc0, !PT ;  /* 0xffffff8000007812 */ /* 0x000fe400078ec0ff */
[C---:B------:R-:W-:Y:S02]  /*0840*/  LOP3.LUT R159, R91.reuse, 0x1f, RZ, 0xc0, !PT ;  /* 0x0000001f5b9f7812 */ /* 0x040fe400078ec0ff */
[----:B------:R-:W-:Y:S02]  /*0850*/  LOP3.LUT R81, R0, 0x1f, R91, 0xf8, !PT ;  /* 0x0000001f00517812 */ /* 0x000fe400078ef85b */
[----:B------:R-:W-:-:S02]  /*0860*/  LEA.HI.SX32 R74, R91, R91, 0x1b ;  /* 0x0000005b5b4a7211 */ /* 0x000fc400078fdaff */
[----:B------:R-:W-:Y:S02]  /*0870*/  IADD3 R12, R0, R81, RZ ;  /* 0x00000051000c7210 */ /* 0x000fe40007ffe0ff */
[----:B------:R-:W-:Y:S02]  /*0880*/  LEA.HI.SX32 R72, R160, R160, 0x1b ;  /* 0x000000a0a0487211 */ /* 0x000fe400078fdaff */
[----:B------:R-:W-:Y:S02]  /*0890*/  SHF.R.S32.HI R79, RZ, 0x1f, R81 ;  /* 0x0000001fff4f7819 */ /* 0x000fe40000011451 */
[C---:B------:R-:W-:Y:S02]  /*08a0*/  LOP3.LUT R77, R81.reuse, 0x20, RZ, 0xfc, !PT ;  /* 0x00000020514d7812 */ /* 0x040fe400078efcff */
[C---:B------:R-:W-:Y:S02]  /*08b0*/  LOP3.LUT R75, R81.reuse, 0x40, RZ, 0xfc, !PT ;  /* 0x00000040514b7812 */ /* 0x040fe400078efcff */
[----:B------:R-:W-:-:S02]  /*08c0*/  LOP3.LUT R73, R81, 0x60, RZ, 0xfc, !PT ;  /* 0x0000006051497812 */ /* 0x000fc400078efcff */
        /* <DEDUP_REMOVED lines=8> */
.L_x_13760:
[----:B------:R-:W-:Y:S01]  /*0950*/  IADD3 R158, -R76, c[0x0][0x174], RZ ;  /* 0x00005d004c9e7a10 */ /* 0x000fe20007ffe1ff */
[----:B------:R-:W-:Y:S01]  /*0960*/  BAR.SYNC.DEFER_BLOCKING 0x0 ;  /* 0x0000000000007b1d */ /* 0x000fe20000010000 */
[C---:B------:R-:W-:Y:S02]  /*0970*/  SHF.L.U32 R63, R81.reuse, 0x1, RZ ;  /* 0x00000001513f7819 */ /* 0x040fe400000006ff */
[----:B0-----:R-:W-:Y:S02]  /*0980*/  LEA R14, R158, 0xffffff80, 0x7 ;  /* 0xffffff809e0e7811 */ /* 0x001fe400078e38ff */
[----:B------:R-:W-:Y:S02]  /*0990*/  SHF.L.U64.HI R62, R81, 0x1, R79 ;  /* 0x00000001513e7819 */ /* 0x000fe4000001024f */
[----:B------:R-:W-:-:S02]  /*09a0*/  IADD3 R64, -R14, c[0x0][0x168], RZ ;  /* 0x00005a000e407a10 */ /* 0x000fc40007ffe1ff */
[----:B------:R-:W-:Y:S02]  /*09b0*/  IADD3 R6, P4, R90, R63, RZ ;  /* 0x0000003f5a067210 */ /* 0x000fe40007f9e0ff */
[-C--:B------:R-:W-:Y:S02]  /*09c0*/  ISETP.GE.AND P0, PT, R81, R64.reuse, PT ;  /* 0x000000405100720c */ /* 0x080fe40003f06270 */
[-C--:B------:R-:W-:Y:S02]  /*09d0*/  ISETP.GE.AND P1, PT, R77, R64.reuse, PT ;  /* 0x000000404d00720c */ /* 0x080fe40003f26270 */
[-C--:B------:R-:W-:Y:S02]  /*09e0*/  ISETP.GE.AND P2, PT, R75, R64.reuse, PT ;  /* 0x000000404b00720c */ /* 0x080fe40003f46270 */
[----:B------:R-:W-:Y:S02]  /*09f0*/  ISETP.GE.AND P3, PT, R73, R64, PT ;  /* 0x000000404900720c */ /* 0x000fe40003f66270 */
[----:B------:R-:W-:-:S02]  /*0a00*/  PRMT R0, RZ, 0x7610, R0 ;  /* 0x00007610ff007816 */ /* 0x000fc40000000000 */
[----:B------:R-:W-:Y:S02]  /*0a10*/  PRMT R16, RZ, 0x7610, R16 ;  /* 0x00007610ff107816 */ /* 0x000fe40000000010 */
        /* <DEDUP_REMOVED lines=19> */
[----:B------:R-:W-:-:S05]  /*0b50*/  @!P3 IADD3.X R7, R87, R62, RZ, P4, !PT ;  /* 0x0000003e5707b210 */ /* 0x000fca00027fe4ff */
[----:B------:R-:W-:-:S04]  /*0b60*/  @!P1 IADD3 R22, P6, R88, R63, RZ ;  /* 0x0000003f58169210 */ /* 0x000fc80007fde0ff */
[----:B------:R-:W-:Y:S01]  /*0b70*/  @!P1 IADD3.X R23, R87, R62, RZ, P6, !PT ;  /* 0x0000003e57179210 */ /* 0x000fe200037fe4ff */
[----:B--2---:R-:W-:Y:S04]  /*0b80*/  STS.U16 [R61], R0 ;  /* 0x000000003d007388 */ /* 0x004fe80000000400 */
[----:B---3--:R-:W-:Y:S04]  /*0b90*/  STS.U16 [R61+0x40], R16 ;  /* 0x000040103d007388 */ /* 0x008fe80000000400 */
[----:B----4-:R-:W-:Y:S04]  /*0ba0*/  STS.U16 [R61+0x80], R18 ;  /* 0x000080123d007388 */ /* 0x010fe80000000400 */
[----:B------:R0:W-:Y:S01]  /*0bb0*/  STS.U16 [R61+0xc0], R20 ;  /* 0x0000c0143d007388 */ /* 0x0001e20000000400 */
[----:B------:R-:W-:-:S06]  /*0bc0*/  NOP ;  /* 0x0000000000007918 */ /* 0x000fcc0000000000 */
[----:B------:R-:W-:Y:S04]  /*0bd0*/  LDS.64 R16, [R101] ;  /* 0x0000000065107984 */ /* 0x000fe80000000a00 */
[----:B------:R-:W-:Y:S01]  /*0be0*/  BAR.SYNC.DEFER_BLOCKING 0x0 ;  /* 0x0000000000007b1d */ /* 0x000fe20000010000 */
[-C--:B0-----:R-:W-:Y:S02]  /*0bf0*/  @!P2 IADD3 R20, P5, R88, R63.reuse, RZ ;  /* 0x0000003f5814a210 */ /* 0x081fe40007fbe0ff */
[----:B------:R-:W-:Y:S02]  /*0c00*/  PRMT R0, RZ, 0x7610, R0 ;  /* 0x00007610ff007816 */ /* 0x000fe40000000000 */
        /* <DEDUP_REMOVED lines=16> */
[----:B-1----:R-:W1:Y:S04]  /*0d10*/  LDS.64 R38, [R101] ;  /* 0x0000000065267984 */ /* 0x002e680000000a00 */
        /* <DEDUP_REMOVED lines=8> */
[C---:B------:R-:W-:Y:S01]  /*0da0*/  IMAD.WIDE.U32 R4, R97.reuse, c[0x0][0x1f0], RZ ;  /* 0x00007c0061047a25 */ /* 0x040fe200078e00ff */
[----:B------:R-:W-:Y:S01]  /*0db0*/  IADD3 R20, R76, -c[0x0][0x174], RZ ;  /* 0x80005d004c147a10 */ /* 0x000fe20007ffe0ff */
[----:B------:R-:W-:Y:S01]  /*0dc0*/  BSSY B0, `(.L_x_13711) ;  /* 0x0000049000007945 */ /* 0x000fe20003800000 */
[----:B-1----:R-:W-:Y:S01]  /*0dd0*/  PRMT R25, RZ, 0x5410, R39 ;  /* 0x00005410ff197816 */ /* 0x002fe20000000027 */
[----:B------:R-:W-:Y:S01]  /*0de0*/  IMAD R21, R97, c[0x0][0x1f4], R0 ;  /* 0x00007d0061157a24 */ /* 0x000fe200078e0200 */
[-C--:B------:R-:W-:Y:S01]  /*0df0*/  ISETP.GE.AND P4, PT, R75, R64.reuse, PT ;  /* 0x000000404b00720c */ /* 0x080fe20003f86270 */
[----:B------:R-:W-:Y:S01]  /*0e00*/  IMAD R59, R20, -0x80, RZ ;  /* 0xffffff80143b7824 */ /* 0x000fe200078e02ff */
[----:B------:R-:W-:Y:S01]  /*0e10*/  ISETP.GE.AND P5, PT, R73, R64, PT ;  /* 0x000000404900720c */ /* 0x000fe20003fa6270 */
[----:B-----5:R-:W-:Y:S01]  /*0e20*/  FADD.FTZ R56, R25, R96 ;  /* 0x0000006019387221 */ /* 0x020fe20000010000 */
[----:B------:R-:W-:Y:S01]  /*0e30*/  IADD3 R5, R5, R21, RZ ;  /* 0x0000001505057210 */ /* 0x000fe20007ffe0ff */
[----:B------:R-:W-:Y:S01]  /*0e40*/  @!P2 IMAD.WIDE.U32 R6, R97, c[0x0][0x1f0], R14 ;  /* 0x00007c006106aa25 */ /* 0x000fe200078e000e */
[----:B------:R-:W-:-:S03]  /*0e50*/  SHF.R.S32.HI R57, RZ, 0x1f, R59 ;  /* 0x0000001fff397819 */ /* 0x000fc6000001143b */
[----:B--2---:R-:W-:Y:S01]  /*0e60*/  IMAD.WIDE.U32 R18, R100, c[0x0][0x1f8], R4 ;  /* 0x00007e0064127a25 */ /* 0x004fe200078e0004 */
[----:B------:R-:W-:-:S03]  /*0e70*/  @!P2 IADD3 R7, R21, R7, RZ ;  /* 0x000000071507a210 */ /* 0x000fc60007ffe0ff */
[----:B------:R-:W-:Y:S01]  /*0e80*/  IMAD R21, R99, c[0x0][0x1f8], RZ ;  /* 0x00007e0063157a24 */ /* 0x000fe200078e02ff */
[----:B------:R-:W-:Y:S01]  /*0e90*/  IADD3 R0, P3, R59, R18, RZ ;  /* 0x000000123b007210 */ /* 0x000fe20007f7e0ff */
[----:B------:R-:W-:-:S04]  /*0ea0*/  @!P2 IMAD.WIDE.U32 R6, R100, c[0x0][0x1f8], R6 ;  /* 0x00007e006406aa25 */ /* 0x000fc800078e0006 */
[----:B------:R-:W-:Y:S01]  /*0eb0*/  IMAD R23, R100, c[0x0][0x1fc], R21 ;  /* 0x00007f0064177a24 */ /* 0x000fe200078e0215 */
[----:B------:R-:W-:Y:S02]  /*0ec0*/  @!P2 IADD3 R22, P0, R81, R6, RZ ;  /* 0x000000065116a210 */ /* 0x000fe40007f1e0ff */
[----:B------:R-:W-:Y:S02]  /*0ed0*/  IADD3 R21, P1, R63, c[0x0][0x268], RZ ;  /* 0x00009a003f157a10 */ /* 0x000fe40007f3e0ff */
[----:B------:R-:W-:Y:S02]  /*0ee0*/  IADD3.X R19, R57, R23, R19, P3, !PT ;  /* 0x0000001739137210 */ /* 0x000fe40001ffe413 */
[----:B------:R-:W-:Y:S02]  /*0ef0*/  @!P2 IADD3.X R23, R79, R7, R23, P0, !PT ;  /* 0x000000074f17a210 */ /* 0x000fe400007fe417 */
[----:B------:R-:W-:Y:S02]  /*0f00*/  IADD3.X R7, R62, c[0x0][0x26c], RZ, P1, !PT ;  /* 0x00009b003e077a10 */ /* 0x000fe40000ffe4ff */
[----:B------:R-:W-:-:S02]  /*0f10*/  LEA R6, P1, R0, R21, 0x1 ;  /* 0x0000001500067211 */ /* 0x000fc400078208ff */
[----:B------:R-:W-:Y:S02]  /*0f20*/  PRMT R21, RZ, 0x5410, R38 ;  /* 0x00005410ff157816 */ /* 0x000fe40000000026 */
[----:B------:R-:W-:Y:S02]  /*0f30*/  @!P2 LEA R18, P0, R22, c[0x0][0x268], 0x1 ;  /* 0x00009a001612aa11 */ /* 0x000fe400078008ff */
[----:B------:R-:W-:Y:S01]  /*0f40*/  LEA.HI.X R7, R0, R7, R19, 0x1, P1 ;  /* 0x0000000700077211 */ /* 0x000fe200008f0c13 */
[----:B------:R-:W-:Y:S01]  /*0f50*/  FADD.FTZ R60, R21, R96 ;  /* 0x00000060153c7221 */ /* 0x000fe20000010000 */
[----:B------:R-:W-:Y:S02]  /*0f60*/  @!P2 LEA.HI.X R19, R22, c[0x0][0x26c], R23, 0x1, P0 ;  /* 0x00009b001613aa11 */ /* 0x000fe400000f0c17 */
[----:B------:R-:W-:Y:S02]  /*0f70*/  PRMT R23, RZ, 0x7610, R38 ;  /* 0x00007610ff177816 */ /* 0x000fe40000000026 */
[----:B------:R-:W-:-:S02]  /*0f80*/  FSETP.GTU.FTZ.AND P6, PT, R60, 20, PT ;  /* 0x41a000003c00780b */ /* 0x000fc40003fdc000 */
[----:B------:R-:W-:Y:S01]  /*0f90*/  PRMT R21, RZ, 0x7610, R39 ;  /* 0x00007610ff157816 */ /* 0x000fe20000000027 */
[--C-:B------:R-:W-:Y:S01]  /*0fa0*/  FADD.FTZ R58, R23, R96.reuse ;  /* 0x00000060173a7221 */ /* 0x100fe20000010000 */
[----:B------:R-:W-:Y:S02]  /*0fb0*/  ISETP.GE.AND P3, PT, R77, R64, PT ;  /* 0x000000404d00720c */ /* 0x000fe40003f66270 */
[----:B------:R-:W-:Y:S01]  /*0fc0*/  FSETP.GTU.FTZ.AND P0, PT, R56, 20, PT ;  /* 0x41a000003800780b */ /* 0x000fe20003f1c000 */
[----:B------:R-:W-:Y:S01]  /*0fd0*/  FADD.FTZ R0, R21, R96 ;  /* 0x0000006015007221 */ /* 0x000fe20000010000 */
[----:B------:R-:W-:Y:S01]  /*0fe0*/  FSETP.GTU.FTZ.AND P1, PT, R58, 20, PT ;  /* 0x41a000003a00780b */ /* 0x000fe20003f3c000 */
[----:B---3--:R0:W-:Y:S04]  /*0ff0*/  STS.U16 [R61], R30 ;  /* 0x0000001e3d007388 */ /* 0x0081e80000000400 */
[----:B----4-:R0:W-:Y:S04]  /*1000*/  STS.U16 [R61+0x40], R32 ;  /* 0x000040203d007388 */ /* 0x0101e80000000400 */
[----:B------:R0:W-:Y:S04]  /*1010*/  STS.U16 [R61+0x80], R34 ;  /* 0x000080223d007388 */ /* 0x0001e80000000400 */
[----:B------:R0:W-:Y:S01]  /*1020*/  STS.U16 [R61+0xc0], R36 ;  /* 0x0000c0243d007388 */ /* 0x0001e20000000400 */
[----:B------:R-:W-:-:S06]  /*1030*/  NOP ;  /* 0x0000000000007918 */ /* 0x000fcc0000000000 */
[----:B------:R0:W1:Y:S01]  /*1040*/  LDS.64 R4, [R101] ;  /* 0x0000000065047984 */ /* 0x0000620000000a00 */
        /* <DEDUP_REMOVED lines=32> */
.L_x_13712:
[----:B------:R-:W-:Y:S05]  /*1250*/  BSYNC B0 ;  /* 0x0000000000007941 */ /* 0x000fea0003800000 */
.L_x_13711:
[----:B------:R-:W-:Y:S01]  /*1260*/  BSSY B0, `(.L_x_13713) ;  /* 0x0000026000007945 */ /* 0x000fe20003800000 */
[----:B------:R-:W-:Y:S02]  /*1270*/  FSETP.GTU.FTZ.AND P6, PT, R0, 20, PT ;  /* 0x41a000000000780b */ /* 0x000fe40003fdc000 */
[----:B------:R-:W-:Y:S02]  /*1280*/  PRMT R26, RZ, 0x7610, R26 ;  /* 0x00007610ff1a7816 */ /* 0x000fe4000000001a */
[----:B------:R-:W-:Y:S02]  /*1290*/  PRMT R28, RZ, 0x7610, R28 ;  /* 0x00007610ff1c7816 */ /* 0x000fe4000000001c */
[----:B0-----:R-:W-:Y:S02]  /*12a0*/  PRMT R30, RZ, 0x7610, R30 ;  /* 0x00007610ff1e7816 */ /* 0x001fe4000000001e */
        /* <DEDUP_REMOVED lines=33> */
.L_x_13714:
[----:B------:R-:W-:Y:S05]  /*14c0*/  BSYNC B0 ;  /* 0x0000000000007941 */ /* 0x000fea0003800000 */
.L_x_13713:
        /* <DEDUP_REMOVED lines=33> */
.L_x_13716:
[----:B------:R-:W-:Y:S05]  /*16e0*/  BSYNC B0 ;  /* 0x0000000000007941 */ /* 0x000fea0003800000 */
.L_x_13715:
        /* <DEDUP_REMOVED lines=33> */
.L_x_13718:
[----:B------:R-:W-:Y:S05]  /*1900*/  BSYNC B0 ;  /* 0x0000000000007941 */ /* 0x000fea0003800000 */
.L_x_13717:
        /* <DEDUP_REMOVED lines=9> */
[----:B------:R-:W-:-:S04]  /*19a0*/  @!P2 MOV R24, R14 ;  /* 0x0000000e0018a202 */ /* 0x000fc80000000f00 */
[----:B------:R-:W-:Y:S01]  /*19b0*/  IADD3 R23, R23, R21, RZ ;  /* 0x0000001517177210 */ /* 0x000fe20007ffe0ff */
[----:B------:R-:W-:-:S04]  /*19c0*/  @!P2 IMAD.WIDE.U32 R24, R97, c[0x0][0x200], R24 ;  /* 0x000080006118aa25 */ /* 0x000fc800078e0018 */
[----:B0-----:R-:W-:Y:S01]  /*19d0*/  IMAD.WIDE.U32 R18, R100, c[0x0][0x208], R22 ;  /* 0x0000820064127a25 */ /* 0x001fe200078e0016 */
[----:B------:R-:W-:-:S03]  /*19e0*/  @!P2 IADD3 R25, R21, R25, RZ ;  /* 0x000000191519a210 */ /* 0x000fc60007ffe0ff */
[----:B------:R-:W-:Y:S02]  /*19f0*/  IMAD R21, R99, c[0x0][0x208], RZ ;  /* 0x0000820063157a24 */ /* 0x000fe400078e02ff */
[----:B---3--:R-:W-:-:S04]  /*1a00*/  @!P2 IMAD.WIDE.U32 R6, R100, c[0x0][0x208], R24 ;  /* 0x000082006406aa25 */ /* 0x008fc800078e0018 */
[----:B------:R-:W-:Y:S01]  /*1a10*/  IMAD R24, R100, c[0x0][0x20c], R21 ;  /* 0x0000830064187a24 */ /* 0x000fe200078e0215 */
[----:B------:R-:W-:Y:S02]  /*1a20*/  IADD3 R21, P6, R59, R18, RZ ;  /* 0x000000123b157210 */ /* 0x000fe40007fde0ff */
[----:B------:R-:W-:Y:S02]  /*1a30*/  @!P2 IADD3 R23, P0, R81, R6, RZ ;  /* 0x000000065117a210 */ /* 0x000fe40007f1e0ff */
[----:B------:R-:W-:Y:S02]  /*1a40*/  IADD3 R18, P1, R63, c[0x0][0x258], RZ ;  /* 0x000096003f127a10 */ /* 0x000fe40007f3e0ff */
[----:B------:R-:W-:Y:S02]  /*1a50*/  IADD3.X R22, R57, R24, R19, P6, !PT ;  /* 0x0000001839167210 */ /* 0x000fe400037fe413 */
[----:B------:R-:W-:Y:S02]  /*1a60*/  @!P2 IADD3.X R24, R79, R7, R24, P0, !PT ;  /* 0x000000074f18a210 */ /* 0x000fe400007fe418 */
[----:B------:R-:W-:-:S02]  /*1a70*/  IADD3.X R7, R62, c[0x0][0x25c], RZ, P1, !PT ;  /* 0x000097003e077a10 */ /* 0x000fc40000ffe4ff */
[----:B------:R-:W-:Y:S02]  /*1a80*/  LEA R18, P1, R21, R18, 0x1 ;  /* 0x0000001215127211 */ /* 0x000fe400078208ff */
[----:B------:R-:W-:Y:S02]  /*1a90*/  @!P2 LEA R6, P0, R23, c[0x0][0x258], 0x1 ;  /* 0x000096001706aa11 */ /* 0x000fe400078008ff */
[----:B------:R-:W-:Y:S02]  /*1aa0*/  LEA.HI.X R19, R21, R7, R22, 0x1, P1 ;  /* 0x0000000715137211 */ /* 0x000fe400008f0c16 */
[----:B------:R-:W-:Y:S02]  /*1ab0*/  @!P2 LEA.HI.X R7, R23, c[0x0][0x25c], R24, 0x1, P0 ;  /* 0x000097001707aa11 */ /* 0x000fe400000f0c18 */
[----:B------:R-:W-:Y:S02]  /*1ac0*/  PRMT R22, RZ, 0x7610, R22 ;  /* 0x00007610ff167816 */ /* 0x000fe40000000016 */
[----:B------:R-:W-:-:S02]  /*1ad0*/  PRMT R24, RZ, 0x7610, R24 ;  /* 0x00007610ff187816 */ /* 0x000fc40000000018 */
        /* <DEDUP_REMOVED lines=8> */
[----:B0-----:R-:W-:-:S05]  /*1b60*/  PRMT R26, RZ, 0x7610, R26 ;  /* 0x00007610ff1a7816 */ /* 0x001fca000000001a */
[----:B------:R0:W3:Y:S04]  /*1b70*/  @!P2 LDG.E.U16 R22, [R6.64] ;  /* 0x000000080616a981 */ /* 0x0000e8000c1e1500 */
[----:B------:R4:W5:Y:S04]  /*1b80*/  @!P3 LDG.E.U16 R24, [R18.64+-0xc0] ;  /* 0xffff40081218b981 */ /* 0x000968000c1e1500 */
        /* <DEDUP_REMOVED lines=8> */
[----:B0-----:R-:W-:Y:S01]  /*1c10*/  FMUL.FTZ R6, R30, -1.4426950216293334961 ;  /* 0xbfb8aa3b1e067820 */ /* 0x001fe20000410000 */
[----:B-1----:R-:W-:Y:S01]  /*1c20*/  PRMT R25, RZ, 0x5410, R5 ;  /* 0x00005410ff197816 */ /* 0x002fe20000000005 */
[----:B----4-:R-:W-:Y:S01]  /*1c30*/  FMUL.FTZ R18, R33, -1.4426950216293334961 ;  /* 0xbfb8aa3b21127820 */ /* 0x010fe20000410000 */
[----:B------:R-:W-:Y:S01]  /*1c40*/  ISETP.NE.AND P6, PT, R91, RZ, PT ;  /* 0x000000ff5b00720c */ /* 0x000fe20003fc5270 */
[----:B------:R-:W-:Y:S01]  /*1c50*/  FMUL.FTZ R19, R36, -1.4426950216293334961 ;  /* 0xbfb8aa3b24137820 */ /* 0x000fe20000410000 */
[----:B------:R-:W0:Y:S08]  /*1c60*/  MUFU.EX2 R21, R21 ;  /* 0x0000001500157308 */ /* 0x000e300000000800 */
[----:B------:R-:W1:Y:S08]  /*1c70*/  MUFU.EX2 R6, R6 ;  /* 0x0000000600067308 */ /* 0x000e700000000800 */
[----:B------:R-:W2:Y:S01]  /*1c80*/  MUFU.EX2 R18, R18 ;  /* 0x0000001200127308 */ /* 0x000ea20000000800 */
[----:B0-----:R-:W-:-:S07]  /*1c90*/  FADD.FTZ R21, R21, 1 ;  /* 0x3f80000015157421 */ /* 0x001fce0000010000 */
[----:B------:R-:W0:Y:S01]  /*1ca0*/  MUFU.EX2 R19, R19 ;  /* 0x0000001300137308 */ /* 0x000e220000000800 */
[----:B-1----:R-:W-:Y:S02]  /*1cb0*/  FADD.FTZ R7, R6, 1 ;  /* 0x3f80000006077421 */ /* 0x002fe40000010000 */
[----:B--2---:R-:W-:-:S05]  /*1cc0*/  FADD.FTZ R6, R18, 1 ;  /* 0x3f80000012067421 */ /* 0x004fca0000010000 */
[----:B------:R-:W-:Y:S08]  /*1cd0*/  MUFU.RCP R31, R7 ;  /* 0x00000007001f7308 */ /* 0x000ff00000001000 */
[----:B------:R1:W2:Y:S02]  /*1ce0*/  MUFU.RCP R28, R21 ;  /* 0x00000015001c7308 */ /* 0x0002a40000001000 */
[----:B-1----:R-:W-:Y:S01]  /*1cf0*/  PRMT R21, RZ, 0x5410, R4 ;  /* 0x00005410ff157816 */ /* 0x002fe20000000004 */
[----:B---3--:R0:W-:Y:S04]  /*1d00*/  STS.U16 [R61], R22 ;  /* 0x000000163d007388 */ /* 0x0081e80000000400 */
[----:B-----5:R-:W-:Y:S04]  /*1d10*/  STS.U16 [R61+0x40], R24 ;  /* 0x000040183d007388 */ /* 0x020fe80000000400 */
[----:B------:R1:W-:Y:S01]  /*1d20*/  STS.U16 [R61+0x80], R34 ;  /* 0x000080223d007388 */ /* 0x0003e20000000400 */
[----:B0-----:R-:W-:-:S03]  /*1d30*/  FADD.FTZ R22, R19, 1 ;  /* 0x3f80000013167421 */ /* 0x001fc60000010000 */
[----:B------:R0:W-:Y:S01]  /*1d40*/  STS.U16 [R61+0xc0], R26 ;  /* 0x0000c01a3d007388 */ /* 0x0001e20000000400 */
[----:B------:R-:W-:-:S06]  /*1d50*/  NOP ;  /* 0x0000000000007918 */ /* 0x000fcc0000000000 */
[----:B------:R-:W3:Y:S01]  /*1d60*/  LDS.64 R38, [R101] ;  /* 0x0000000065267984 */ /* 0x000ee20000000a00 */
[----:B-1----:R-:W1:Y:S01]  /*1d70*/  MUFU.RCP R34, R6 ;  /* 0x0000000600227308 */ /* 0x002e620000001000 */
[----:B------:R-:W-:Y:S01]  /*1d80*/  PRMT R24, RZ, 0x7610, R4 ;  /* 0x00007610ff187816 */ /* 0x000fe20000000004 */
[----:B--2---:R-:W-:Y:S01]  /*1d90*/  FADD.FTZ R4, -R28, 1 ;  /* 0x3f8000001c047421 */ /* 0x004fe20000010100 */
[----:B0-----:R-:W-:Y:S01]  /*1da0*/  PRMT R26, RZ, 0x7610, R5 ;  /* 0x00007610ff1a7816 */ /* 0x001fe20000000005 */
[----:B------:R-:W-:Y:S02]  /*1db0*/  FADD.FTZ R5, -R31, 1 ;  /* 0x3f8000001f057421 */ /* 0x000fe40000010100 */
[----:B------:R-:W-:Y:S02]  /*1dc0*/  FFMA.FTZ R4, R27, R4, 1 ;  /* 0x3f8000001b047423 */ /* 0x000fe40000010004 */
[----:B------:R-:W0:Y:S01]  /*1dd0*/  MUFU.RCP R37, R22 ;  /* 0x0000001600257308 */ /* 0x000e220000001000 */
[----:B------:R-:W-:-:S02]  /*1de0*/  FFMA.FTZ R7, R30, R5, 1 ;  /* 0x3f8000001e077423 */ /* 0x000fc40000010005 */
[----:B-1----:R-:W-:-:S04]  /*1df0*/  FADD.FTZ R6, -R34, 1 ;  /* 0x3f80000022067421 */ /* 0x002fc80000010100 */
[----:B------:R-:W-:Y:S02]  /*1e00*/  FFMA.FTZ R18, R33, R6, 1 ;  /* 0x3f80000021127423 */ /* 0x000fe40000010006 */
[----:B0-----:R-:W-:-:S04]  /*1e10*/  FADD.FTZ R19, -R37, 1 ;  /* 0x3f80000025137421 */ /* 0x001fc80000010100 */
[----:B------:R-:W-:Y:S01]  /*1e20*/  FFMA.FTZ R23, R36, R19, 1 ;  /* 0x3f80000024177423 */ /* 0x000fe20000010013 */
[--C-:B---3--:R-:W-:Y:S02]  /*1e30*/  PRMT R29, RZ, 0x5410, R38.reuse ;  /* 0x00005410ff1d7816 */ /* 0x108fe40000000026 */
[----:B------:R-:W-:Y:S02]  /*1e40*/  PRMT R32, RZ, 0x7610, R38 ;  /* 0x00007610ff207816 */ /* 0x000fe40000000026 */
[--C-:B------:R-:W-:Y:S01]  /*1e50*/  PRMT R35, RZ, 0x5410, R39.reuse ;  /* 0x00005410ff237816 */ /* 0x100fe20000000027 */
[----:B------:R-:W-:Y:S01]  /*1e60*/  FMUL.FTZ R5, R21, R29 ;  /* 0x0000001d15057220 */ /* 0x000fe20000410000 */
[----:B------:R-:W-:Y:S01]  /*1e70*/  PRMT R38, RZ, 0x7610, R39 ;  /* 0x00007610ff267816 */ /* 0x000fe20000000027 */
[----:B------:R-:W-:Y:S01]  /*1e80*/  BAR.SYNC.DEFER_BLOCKING 0x0 ;  /* 0x0000000000007b1d */ /* 0x000fe20000010000 */
        /* <DEDUP_REMOVED lines=21> */
[C---:B------:R-:W-:Y:S01]  /*1fe0*/  IMAD R19, R100.reuse, c[0x0][0x2f4], R19 ;  /* 0x0000bd0064137a24 */ /* 0x040fe200078e0213 */
[----:B------:R-:W-:Y:S01]  /*1ff0*/  LDS.U16 R41, [R61+0x40] ;  /* 0x000040003d297984 */ /* 0x000fe20000000400 */
[----:B0-----:R-:W-:Y:S02]  /*2000*/  IADD3 R23, P4, R63, c[0x0][0x338], RZ ;  /* 0x0000ce003f177a10 */ /* 0x001fe40007f9e0ff */
[----:B------:R-:W-:Y:S01]  /*2010*/  IADD3 R5, R5, R7, RZ ;  /* 0x0000000705057210 */ /* 0x000fe20007ffe0ff */
[----:B------:R-:W-:Y:S04]  /*2020*/  LDS.U16 R43, [R61+0x80] ;  /* 0x000080003d2b7984 */ /* 0x000fe80000000400 */
[----:B------:R-:W-:Y:S01]  /*2030*/  LDS.U16 R45, [R61+0xc0] ;  /* 0x0000c0003d2d7984 */ /* 0x000fe20000000400 */
[----:B------:R-:W-:-:S03]  /*2040*/  IMAD.WIDE.U32 R4, R100, c[0x0][0x2f0], R4 ;  /* 0x0000bc0064047a25 */ /* 0x000fc600078e0004 */
[----:B------:R-:W-:Y:S04]  /*2050*/  @!P6 STS [0x100], R64 ;  /* 0x00010040ff00e388 */ /* 0x000fe80000000800 */
[----:B------:R-:W-:Y:S01]  /*2060*/  BAR.SYNC.DEFER_BLOCKING 0x0 ;  /* 0x0000000000007b1d */ /* 0x000fe20000010000 */
[----:B------:R-:W-:-:S04]  /*2070*/  IADD3 R4, P0, R59, R4, RZ ;  /* 0x000000043b047210 */ /* 0x000fc80007f1e0ff */
[----:B------:R-:W-:Y:S02]  /*2080*/  IADD3.X R5, R57, R19, R5, P0, !PT ;  /* 0x0000001339057210 */ /* 0x000fe400007fe405 */
[----:B------:R-:W-:Y:S01]  /*2090*/  LEA R22, P5, R4, R23, 0x1 ;  /* 0x0000001704167211 */ /* 0x000fe200078a08ff */
[----:B------:R-:W0:Y:S02]  /*20a0*/  LDS R6, [0x100] ;  /* 0x00010000ff067984 */ /* 0x000e240000000800 */
[-C--:B0-----:R-:W-:Y:S02]  /*20b0*/  ISETP.GE.AND P3, PT, R81, R6.reuse, PT ;  /* 0x000000065100720c */ /* 0x081fe40003f66270 */
[-C--:B------:R-:W-:Y:S02]  /*20c0*/  ISETP.GE.AND P2, PT, R75, R6.reuse, PT ;  /* 0x000000064b00720c */ /* 0x080fe40003f46270 */
[-C--:B------:R-:W-:Y:S02]  /*20d0*/  ISETP.GE.AND P1, PT, R77, R6.reuse, PT ;  /* 0x000000064d00720c */ /* 0x080fe40003f26270 */
[----:B------:R-:W-:-:S02]  /*20e0*/  ISETP.GE.AND P0, PT, R73, R6, PT ;  /* 0x000000064900720c */ /* 0x000fc40003f06270 */
[----:B------:R-:W-:Y:S02]  /*20f0*/  IADD3.X R6, R62, c[0x0][0x33c], RZ, P4, !PT ;  /* 0x0000cf003e067a10 */ /* 0x000fe400027fe4ff */
        /* <DEDUP_REMOVED lines=13> */
.L_x_13720:
[----:B------:R-:W-:Y:S05]  /*21d0*/  BSYNC B0 ;  /* 0x0000000000007941 */ /* 0x000fea0003800000 */
.L_x_13719:
        /* <DEDUP_REMOVED lines=21> */
[----:B------:R-:W-:Y:S02]  /*2330*/  IMAD R22, R95, c[0x0][0x210], RZ ;  /* 0x000084005f167a24 */ /* 0x000fe400078e02ff */
[----:B------:R-:W-:Y:S01]  /*2340*/  IMAD.WIDE.U32 R4, R97, c[0x0][0x210], RZ ;  /* 0x0000840061047a25 */ /* 0x000fe200078e00ff */
[----:B------:R-:W-:-:S03]  /*2350*/  F2FP.BF16.PACK_AB R37, R37, R34 ;  /* 0x000000222525723e */ /* 0x000fc600000010ff */
[----:B0-----:R-:W-:Y:S02]  /*2360*/  IMAD R7, R97, c[0x0][0x214], R22 ;  /* 0x0000850061077a24 */ /* 0x001fe400078e0216 */
[----:B------:R-:W-:-:S03]  /*2370*/  IMAD R23, R99, c[0x0][0x218], RZ ;  /* 0x0000860063177a24 */ /* 0x000fc600078e02ff */
[----:B------:R-:W-:Y:S01]  /*2380*/  IADD3 R5, R5, R7, RZ ;  /* 0x0000000705057210 */ /* 0x000fe20007ffe0ff */
[----:B------:R-:W-:Y:S01]  /*2390*/  IMAD R22, R100, c[0x0][0x21c], R23 ;  /* 0x0000870064167a24 */ /* 0x000fe200078e0217 */
[----:B------:R-:W-:Y:S01]  /*23a0*/  IADD3 R23, P4, R63, c[0x0][0x270], RZ ;  /* 0x00009c003f177a10 */ /* 0x000fe20007f9e0ff */
        /* <DEDUP_REMOVED lines=31> */
.L_x_13723:
[----:B------:R-:W-:Y:S05]  /*25a0*/  BSYNC B0 ;  /* 0x0000000000007941 */ /* 0x000fea0003800000 */
.L_x_13722:
[----:B------:R1:W-:Y:S04]  /*25b0*/  @!P0 STG.E.U16 [R22.64+-0xc0], R25 ;  /* 0xffff401916008986 */ /* 0x0003e8000c101508 */
[----:B------:R1:W-:Y:S04]  /*25c0*/  @!P1 STG.E.U16 [R22.64+-0x80], R27 ;  /* 0xffff801b16009986 */ /* 0x0003e8000c101508 */
[----:B------:R1:W-:Y:S02]  /*25d0*/  @!P2 STG.E.U16 [R22.64+-0x40], R29 ;  /* 0xffffc01d1600a986 */ /* 0x0003e4000c101508 */
.L_x_13721:
[--C-:B-1----:R-:W-:Y:S01]  /*25e0*/  PRMT R4, RZ, 0x5410, R16.reuse ;  /* 0x00005410ff047816 */ /* 0x102fe20000000010 */
[----:B------:R-:W-:Y:S01]  /*25f0*/  BAR.SYNC.DEFER_BLOCKING 0x0 ;  /* 0x0000000000007b1d */ /* 0x000fe20000010000 */
[----:B0-----:R-:W-:Y:S01]  /*2600*/  MOV R6, c[0x0][0x16c] ;  /* 0x00005b0000067a02 */ /* 0x001fe20000000f00 */
        /* <DEDUP_REMOVED lines=19> */
[----:B------:R-:W-:Y:S01]  /*2740*/  MOV R22, c[0x0][0x298] ;  /* 0x0000a60000167a02 */ /* 0x000fe20000000f00 */
[----:B------:R-:W-:Y:S01]  /*2750*/  FADD.FTZ R115, R115, R115 ;  /* 0x0000007373737221 */ /* 0x000fe20000010000 */
[----:B------:R-:W-:Y:S01]  /*2760*/  SHF.R.U32.HI R6, RZ, 0x1, R5 ;  /* 0x00000001ff067819 */ /* 0x000fe20000011605 */
[----:B------:R-:W-:Y:S01]  /*2770*/  FADD.FTZ R114, R49, R49 ;  /* 0x0000003131727221 */ /* 0x000fe20000010000 */
[----:B------:R-:W-:Y:S01]  /*2780*/  MOV R7, c[0x0][0x2b8] ;  /* 0x0000ae0000077a02 */ /* 0x000fe20000000f00 */
[----:B------:R-:W-:Y:S01]  /*2790*/  FADD.FTZ R112, R51, R51 ;  /* 0x0000003333707221 */ /* 0x000fe20000010000 */
[--C-:B------:R-:W-:Y:S01]  /*27a0*/  SHF.R.U32.HI R4, RZ, 0x1, R24.reuse ;  /* 0x00000001ff047819 */ /* 0x100fe20000011618 */
[----:B------:R-:W-:Y:S01]  /*27b0*/  CS2R R106, SRZ ;  /* 0x00000000006a7805 */ /* 0x000fe2000001ff00 */
[----:B------:R-:W-:Y:S01]  /*27c0*/  SHF.R.U64 R22, R22, 0x1, R5 ;  /* 0x0000000116167819 */ /* 0x000fe20000001205 */
[-C--:B------:R-:W-:Y:S01]  /*27d0*/  IMAD R5, R6, R97.reuse, RZ ;  /* 0x0000006106057224 */ /* 0x080fe200078e02ff */
[----:B------:R-:W-:Y:S01]  /*27e0*/  SHF.R.U64 R6, R7, 0x1, R24 ;  /* 0x0000000107067819 */ /* 0x000fe20000001218 */
[-C--:B------:R-:W-:Y:S01]  /*27f0*/  IMAD R7, R4, R97.reuse, RZ ;  /* 0x0000006104077224 */ /* 0x080fe200078e02ff */
[----:B------:R-:W-:Y:S01]  /*2800*/  SHF.R.S32.HI R161, RZ, 0x1f, R94 ;  /* 0x0000001fffa17819 */ /* 0x000fe2000001145e */
[----:B------:R-:W-:Y:S01]  /*2810*/  IMAD R21, R95, R22, R5 ;  /* 0x000000165f157224 */ /* 0x000fe200078e0205 */
[----:B------:R-:W-:Y:S01]  /*2820*/  IADD3 R118, R158, -0x1, RZ ;  /* 0xffffffff9e767810 */ /* 0x000fe20007ffe0ff */
[----:B------:R-:W-:Y:S01]  /*2830*/  IMAD.WIDE.U32 R4, R22, R97, RZ ;  /* 0x0000006116047225 */ /* 0x000fe200078e00ff */
[----:B------:R-:W-:Y:S01]  /*2840*/  CS2R R110, SRZ ;  /* 0x00000000006e7805 */ /* 0x000fe2000001ff00 */
[----:B------:R-:W-:-:S02]  /*2850*/  CS2R R108, SRZ ;  /* 0x00000000006c7805 */ /* 0x000fc4000001ff00 */
[----:B------:R-:W-:Y:S01]  /*2860*/  IMAD R23, R95, R6, R7 ;  /* 0x000000065f177224 */ /* 0x000fe200078e0207 */
[----:B------:R-:W-:Y:S01]  /*2870*/  IADD3 R5, R5, R21, RZ ;  /* 0x0000001505057210 */ /* 0x000fe20007ffe0ff */
[----:B------:R-:W-:-:S04]  /*2880*/  IMAD.WIDE.U32 R6, R6, R97, RZ ;  /* 0x0000006106067225 */ /* 0x000fc800078e00ff */
[----:B------:R-:W-:Y:S01]  /*2890*/  IMAD R21, R161, c[0x0][0x2a0], RZ ;  /* 0x0000a800a1157a24 */ /* 0x000fe200078e02ff */
[----:B------:R-:W-:Y:S01]  /*28a0*/  IADD3 R7, R7, R23, RZ ;  /* 0x0000001707077210 */ /* 0x000fe20007ffe0ff */
[----:B------:R-:W-:Y:S02]  /*28b0*/  IMAD R23, R161, c[0x0][0x2c0], RZ ;  /* 0x0000b000a1177a24 */ /* 0x000fe400078e02ff */
[C---:B------:R-:W-:Y:S02]  /*28c0*/  IMAD R21, R94.reuse, c[0x0][0x2a4], R21 ;  /* 0x0000a9005e157a24 */ /* 0x040fe400078e0215 */
[----:B------:R-:W-:-:S04]  /*28d0*/  IMAD.WIDE.U32 R4, R94, c[0x0][0x2a0], R4 ;  /* 0x0000a8005e047a25 */ /* 0x000fc800078e0004 */
[C---:B------:R-:W-:Y:S01]  /*28e0*/  IMAD R25, R94.reuse, c[0x0][0x2c4], R23 ;  /* 0x0000b1005e197a24 */ /* 0x040fe200078e0217 */
        /* <DEDUP_REMOVED lines=47> */
.L_x_13755:
        /* <DEDUP_REMOVED lines=15> */
[----:B--2---:R0:W2:Y:S01]  /*2cd0*/  @!P0 LDG.E.U16 R52, [R6.64] ;  /* 0x0000000806348981 */ /* 0x0040a2000c1e1500 */
        /* <DEDUP_REMOVED lines=22> */
[C---:B------:R-:W-:Y:S01]  /*2e40*/  IMAD R125, R113.reuse, c[0x0][0x18c], R122 ;  /* 0x00006300717d7a24 */ /* 0x040fe200078e027a */
[CC--:B------:R-:W-:Y:S02]  /*2e50*/  LEA.HI.SX32 R48, R78.reuse, R78.reuse, 0x1b ;  /* 0x0000004e4e307211 */ /* 0x0c0fe400078fdaff */
[----:B------:R-:W-:Y:S01]  /*2e60*/  IADD3 R49, R78, 0x20, RZ ;  /* 0x000000204e317810 */ /* 0x000fe20007ffe0ff */
[----:B0-----:R-:W-:Y:S01]  /*2e70*/  IMAD.WIDE.U32 R6, R113, c[0x0][0x188], R4 ;  /* 0x0000620071067a25 */ /* 0x001fe200078e0004 */
[----:B------:R-:W-:Y:S02]  /*2e80*/  SHF.L.U32 R121, R48, 0x1, RZ ;  /* 0x0000000130797819 */ /* 0x000fe400000006ff */
[----:B------:R-:W-:Y:S01]  /*2e90*/  LEA.HI.SX32 R49, R49, R78, 0x1b ;  /* 0x0000004e31317211 */ /* 0x000fe200078fdaff */
[----:B------:R-:W-:Y:S01]  /*2ea0*/  IMAD R126, R124, c[0x0][0x1c0], RZ ;  /* 0x000070007c7e7a24 */ /* 0x000fe200078e02ff */
[----:B------:R-:W-:-:S02]  /*2eb0*/  IADD3 R7, R7, R125, RZ ;  /* 0x0000007d07077210 */ /* 0x000fc40007ffe0ff */
[C---:B------:R-:W-:Y:S02]  /*2ec0*/  LEA R48, P0, R6.reuse, c[0x0][0x220], 0x3 ;  /* 0x0000880006307a11 */ /* 0x040fe400078018ff */
[----:B------:R-:W-:Y:S01]  /*2ed0*/  SHF.L.U32 R122, R49, 0x1, RZ ;  /* 0x00000001317a7819 */ /* 0x000fe200000006ff */
[C---:B------:R-:W-:Y:S01]  /*2ee0*/  IMAD.WIDE.U32 R50, R113.reuse, c[0x0][0x1c0], R12 ;  /* 0x0000700071327a25 */ /* 0x040fe200078e000c */
[----:B------:R-:W-:Y:S02]  /*2ef0*/  LEA.HI.X R49, R6, c[0x0][0x224], R7, 0x3, P0 ;  /* 0x0000890006317a11 */ /* 0x000fe400000f1c07 */
[C---:B------:R-:W-:Y:S01]  /*2f00*/  IADD3 R123, R78.reuse, 0x40, RZ ;  /* 0x000000404e7b7810 */ /* 0x040fe20007ffe0ff */
[----:B------:R-:W-:Y:S01]  /*2f10*/  IMAD R127, R113, c[0x0][0x1c4], R126 ;  /* 0x00007100717f7a24 */ /* 0x000fe200078e027e */
[----:B------:R-:W-:Y:S02]  /*2f20*/  IADD3 R7, R78, 0x60, RZ ;  /* 0x000000604e077810 */ /* 0x000fe40007ffe0ff */
[----:B------:R-:W-:Y:S01]  /*2f30*/  LEA.HI.SX32 R123, R123, R78, 0x1b ;  /* 0x0000004e7b7b7211 */ /* 0x000fe200078fdaff */
[----:B------:R-:W4:Y:S01]  /*2f40*/  LDG.E.64 R48, [R48.64] ;  /* 0x0000000830307981 */ /* 0x000f22000c1e1b00 */
[----:B------:R-:W-:-:S02]  /*2f50*/  IADD3 R5, R51, R127, RZ ;  /* 0x0000007f33057210 */ /* 0x000fc40007ffe0ff */
[C---:B------:R-:W-:Y:S02]  /*2f60*/  IADD3 R51, R78.reuse, 0x80, RZ ;  /* 0x000000804e337810 */ /* 0x040fe40007ffe0ff */
[C---:B------:R-:W-:Y:S02]  /*2f70*/  IADD3 R125, R78.reuse, 0xa0, RZ ;  /* 0x000000a04e7d7810 */ /* 0x040fe40007ffe0ff */
[----:B------:R-:W-:Y:S02]  /*2f80*/  SHF.L.U32 R123, R123, 0x1, RZ ;  /* 0x000000017b7b7819 */ /* 0x000fe400000006ff */
[C---:B------:R-:W-:Y:S02]  /*2f90*/  IADD3 R127, R78.reuse, 0xc0, RZ ;  /* 0x000000c04e7f7810 */ /* 0x040fe40007ffe0ff */
[----:B------:R-:W-:Y:S02]  /*2fa0*/  IADD3 R129, R78, 0xe0, RZ ;  /* 0x000000e04e817810 */ /* 0x000fe40007ffe0ff */
[----:B------:R-:W-:-:S02]  /*2fb0*/  LEA.HI.SX32 R7, R7, R78, 0x1b ;  /* 0x0000004e07077211 */ /* 0x000fc400078fdaff */
[-C--:B------:R-:W-:Y:S02]  /*2fc0*/  LEA.HI.SX32 R51, R51, R78.reuse, 0x1b ;  /* 0x0000004e33337211 */ /* 0x080fe400078fdaff */
[----:B------:R-:W-:Y:S02]  /*2fd0*/  LEA.HI.SX32 R125, R125, R78, 0x1b ;  /* 0x0000004e7d7d7211 */ /* 0x000fe400078fdaff */
[----:B------:R-:W-:Y:S02]  /*2fe0*/  ISETP.GE.AND P5, PT, R12, R130, PT ;  /* 0x000000820c00720c */ /* 0x000fe40003fa6270 */
[----:B------:R-:W-:Y:S02]  /*2ff0*/  LEA.HI.SX32 R127, R127, R78, 0x1b ;  /* 0x0000004e7f7f7211 */ /* 0x000fe400078fdaff */
[----:B------:R-:W-:Y:S02]  /*3000*/  ISETP.GE.AND P0, PT, R71, R130, PT ;  /* 0x000000824700720c */ /* 0x000fe40003f06270 */
[----:B------:R-:W-:-:S02]  /*3010*/  LEA R4, P1, R50, R82, 0x1 ;  /* 0x0000005232047211 */ /* 0x000fc400078208ff */
[----:B------:R-:W-:Y:S02]  /*3020*/  LEA.HI.SX32 R129, R129, R78, 0x1b ;  /* 0x0000004e81817211 */ /* 0x000fe400078fdaff */
[----:B------:R-:W-:Y:S02]  /*3030*/  SHF.L.U32 R6, R7, 0x1, RZ ;  /* 0x0000000107067819 */ /* 0x000fe400000006ff */
[----:B------:R-:W-:Y:S02]  /*3040*/  SHF.L.U32 R126, R125, 0x1, RZ ;  /* 0x000000017d7e7819 */ /* 0x000fe400000006ff */
[----:B------:R-:W-:Y:S02]  /*3050*/  SHF.L.U32 R128, R127, 0x1, RZ ;  /* 0x000000017f807819 */ /* 0x000fe400000006ff */
[----:B------:R-:W-:Y:S02]  /*3060*/  LEA.HI.X R5, R50, R80, R5, 0x1, P1 ;  /* 0x0000005032057211 */ /* 0x000fe400008f0c05 */
[----:B------:R-:W-:-:S02]  /*3070*/  SHF.L.U32 R129, R129, 0x1, RZ ;  /* 0x0000000181817819 */ /* 0x000fc400000006ff */
[----:B------:R-:W-:Y:S02]  /*3080*/  PRMT R50, RZ, 0x7610, R50 ;  /* 0x00007610ff327816 */ /* 0x000fe40000000032 */
        /* <DEDUP_REMOVED lines=8> */
[----:B---3--:R-:W-:Y:S04]  /*3110*/  STS.U16 [R122+0x40], R53 ;  /* 0x000040357a007388 */ /* 0x008fe80000000400 */
[----:B----4-:R0:W-:Y:S02]  /*3120*/  STS.U16 [R123+0x80], R54 ;  /* 0x000080367b007388 */ /* 0x0101e40000000400 */
[----:B0-----:R-:W-:-:S02]  /*3130*/  SHF.L.U32 R54, R51, 0x1, RZ ;  /* 0x0000000133367819 */ /* 0x001fc400000006ff */
[----:B------:R-:W-:Y:S01]  /*3140*/  PRMT R51, RZ, 0x7610, R51 ;  /* 0x00007610ff337816 */ /* 0x000fe20000000033 */
[----:B------:R-:W-:Y:S04]  /*3150*/  STS.U16 [R6+0xc0], R55 ;  /* 0x0000c03706007388 */ /* 0x000fe80000000400 */
[----:B------:R-:W-:Y:S04]  /*3160*/  STS.U16 [R54+0x100], R101 ;  /* 0x0001006536007388 */ /* 0x000fe80000000400 */
[----:B------:R-:W-:Y:S04]  /*3170*/  STS.U16 [R126+0x140], R117 ;  /* 0x000140757e007388 */ /* 0x000fe80000000400 */
[----:B------:R-:W-:Y:S04]  /*3180*/  STS.U16 [R128+0x180], R119 ;  /* 0x0001807780007388 */ /* 0x000fe80000000400 */
[----:B------:R0:W-:Y:S01]  /*3190*/  STS.U16 [R129+0x1c0], R120 ;  /* 0x0001c07881007388 */ /* 0x0001e20000000400 */
[----:B------:R-:W-:-:S06]  /*31a0*/  NOP ;  /* 0x0000000000007918 */ /* 0x000fcc0000000000 */
[----:B-1----:R1:W2:Y:S01]  /*31b0*/  @!P5 LDG.E.U16 R50, [R4.64] ;  /* 0x000000080432d981 */ /* 0x0022a2000c1e1500 */
[----:B------:R-:W-:-:S03]  /*31c0*/  ISETP.GE.AND P5, PT, R66, R130, PT ;  /* 0x000000824200720c */ /* 0x000fc60003fa6270 */
[----:B------:R1:W3:Y:S01]  /*31d0*/  @!P0 LDG.E.U16 R51, [R4.64+0x40] ;  /* 0x0000400804338981 */ /* 0x0002e2000c1e1500 */
[----:B------:R-:W-:Y:S02]  /*31e0*/  ISETP.GE.AND P0, PT, R65, R130, PT ;  /* 0x000000824100720c */ /* 0x000fe40003f06270 */
[----:B0-----:R-:W-:Y:S01]  /*31f0*/  PRMT R120, RZ, 0x7610, R120 ;  /* 0x00007610ff787816 */ /* 0x001fe20000000078 */
        /* <DEDUP_REMOVED lines=19> */
[----:B------:R-:W0:Y:S01]  /*3330*/  LDS.U16 R137, [R117] ;  /* 0x0000000075897984 */ /* 0x000e220000000400 */
[----:B-1----:R-:W-:-:S03]  /*3340*/  LEA R4, R118, R113, 0x8 ;  /* 0x0000007176047211 */ /* 0x002fc600078e40ff */
[----:B------:R-:W1:Y:S02]  /*3350*/  LDS.U16 R133, [R117+0x2] ;  /* 0x0000020075857984 */ /* 0x000e640000000400 */
[----:B------:R-:W-:Y:S02]  /*3360*/  MUFU.COS R52, R53 ;  /* 0x0000003500347308 */ /* 0x000fe40000000000 */
[----:B------:R-:W-:Y:S04]  /*3370*/  LDS.U16 R119, [R117+0x4] ;  /* 0x0000040075777984 */ /* 0x000fe80000000400 */
[----:B------:R-:W1:Y:S02]  /*3380*/  LDS.U16 R131, [R117+0x6] ;  /* 0x0000060075837984 */ /* 0x000e640000000400 */
[----:B------:R-:W0:Y:S01]  /*3390*/  MUFU.EX2 R7, R7 ;  /* 0x0000000700077308 */ /* 0x000e220000000800 */
[----:B------:R-:W-:Y:S01]  /*33a0*/  @!P1 IADD3 R134, R158, -0x2, RZ ;  /* 0xfffffffe9e869810 */ /* 0x000fe20007ffe0ff */
[----:B------:R-:W1:Y:S01]  /*33b0*/  LDS.U16 R125, [R117+0x8] ;  /* 0x00000800757d7984 */ /* 0x000e620000000400 */
[----:B------:R-:W-:-:S03]  /*33c0*/  @P0 IADD3 R4, R91, 0x200, RZ ;  /* 0x000002005b040810 */ /* 0x000fc60007ffe0ff */
[----:B------:R-:W2:Y:S04]  /*33d0*/  LDS.U16 R140, [R117+0xa] ;  /* 0x00000a00758c7984 */ /* 0x000ea80000000400 */
[----:B------:R-:W2:Y:S04]  /*33e0*/  LDS.U16 R144, [R117+0xc] ;  /* 0x00000c0075907984 */ /* 0x000ea80000000400 */
[----:B------:R-:W2:Y:S01]  /*33f0*/  LDS.U16 R146, [R117+0xe] ;  /* 0x00000e0075927984 */ /* 0x000ea20000000400 */
[----:B------:R-:W-:Y:S02]  /*3400*/  @!P1 IMAD R5, R134, c[0x0][0x16c], R113 ;  /* 0x00005b0086059a24 */ /* 0x000fe400078e0271 */
[----:B0-----:R-:W-:-:S02]  /*3410*/  FMUL.FTZ R52, R7, R52 ;  /* 0x0000003407347220 */ /* 0x001fc40000410000 */
[----:B------:R-:W-:Y:S01]  /*3420*/  FMUL.FTZ R53, R7, R132 ;  /* 0x0000008407357220 */ /* 0x000fe20000410000 */
[----:B------:R-:W-:Y:S02]  /*3430*/  PRMT R137, RZ, 0x5410, R137 ;  /* 0x00005410ff897816 */ /* 0x000fe40000000089 */
[----:B-1----:R-:W-:-:S05]  /*3440*/  PRMT R133, RZ, 0x5410, R133 ;  /* 0x00005410ff857816 */ /* 0x002fca0000000085 */
[----:B------:R-:W-:Y:S01]  /*3450*/  FMUL.FTZ R132, R133, R60 ;  /* 0x0000003c85847220 */ /* 0x000fe20000410000 */
[----:B------:R-:W-:Y:S02]  /*3460*/  PRMT R131, RZ, 0x5410, R131 ;  /* 0x00005410ff837816 */ /* 0x000fe40000000083 */
[----:B------:R-:W-:Y:S01]  /*3470*/  PRMT R125, RZ, 0x5410, R125 ;  /* 0x00005410ff7d7816 */ /* 0x000fe2000000007d */
[----:B------:R-:W-:Y:S01]  /*3480*/  BSSY B0, `(.L_x_13725) ;  /* 0x000006b000007945 */ /* 0x000fe20003800000 */
[----:B--2---:R-:W-:Y:S04]  /*3490*/  STS.U16 [R121+0x210], R50 ;  /* 0x0002103279007388 */ /* 0x004fe80000000400 */
[----:B---3--:R-:W-:Y:S04]  /*34a0*/  STS.U16 [R122+0x250], R51 ;  /* 0x000250337a007388 */ /* 0x008fe80000000400 */
[----:B----4-:R-:W-:Y:S04]  /*34b0*/  STS.U16 [R123+0x290], R120 ;  /* 0x000290787b007388 */ /* 0x010fe80000000400 */
[----:B------:R-:W-:Y:S04]  /*34c0*/  STS.U16 [R6+0x2d0], R55 ;  /* 0x0002d03706007388 */ /* 0x000fe80000000400 */
[----:B------:R0:W-:Y:S04]  /*34d0*/  STS.U16 [R54+0x310], R127 ;  /* 0x0003107f36007388 */ /* 0x0001e80000000400 */
[----:B------:R-:W-:Y:S04]  /*34e0*/  STS.U16 [R126+0x350], R135 ;  /* 0x000350877e007388 */ /* 0x000fe80000000400 */
[----:B------:R-:W-:Y:S01]  /*34f0*/  STS.U16 [R128+0x390], R139 ;  /* 0x0003908b80007388 */ /* 0x000fe20000000400 */
[----:B0-----:R-:W-:Y:S01]  /*3500*/  SHF.L.U32 R127, R4, 0x3, RZ ;  /* 0x00000003047f7819 */ /* 0x001fe200000006ff */
[----:B------:R-:W-:-:S02]  /*3510*/  @!P1 IMAD.WIDE R54, R5, 0x10, R2 ;  /* 0x0000001005369825 */ /* 0x000fc400078e0202 */
[----:B------:R0:W-:Y:S01]  /*3520*/  STS.U16 [R129+0x3d0], R130 ;  /* 0x0003d08281007388 */ /* 0x0001e20000000400 */
[----:B------:R-:W-:-:S06]  /*3530*/  NOP ;  /* 0x0000000000007918 */ /* 0x000fcc0000000000 */
        /* <DEDUP_REMOVED lines=11> */
[----:B------:R-:W-:Y:S01]  /*35f0*/  FMUL.FTZ R121, R141, R58 ;  /* 0x0000003a8d797220 */ /* 0x000fe20000410000 */
[----:B------:R-:W-:Y:S01]  /*3600*/  CS2R R50, SRZ ;  /* 0x0000000000327805 */ /* 0x000fe2000001ff00 */
[----:B------:R-:W-:Y:S01]  /*3610*/  BAR.SYNC.DEFER_BLOCKING 0x0 ;  /* 0x0000000000007b1d */ /* 0x000fe20000010000 */
[-C--:B------:R-:W-:Y:S02]  /*3620*/  FMUL.FTZ R117, R49, R56.reuse ;  /* 0x0000003831757220 */ /* 0x080fe40000410000 */
[----:B------:R-:W-:-:S03]  /*3630*/  FMUL.FTZ R123, R141, R56 ;  /* 0x000000388d7b7220 */ /* 0x000fc60000410000 */
[----:B------:R-:W-:Y:S01]  /*3640*/  MUFU.SIN R128, R129 ;  /* 0x0000008100807308 */ /* 0x000fe20000000400 */
[----:B------:R-:W-:-:S07]  /*3650*/  FMUL.RZ R117, R117, 0.15915493667125701904 ;  /* 0x3e22f98375757820 */ /* 0x000fce000040c000 */
[----:B------:R-:W0:Y:S08]  /*3660*/  MUFU.EX2 R121, R121 ;  /* 0x0000007900797308 */ /* 0x000e300000000800 */
[----:B------:R-:W0:Y:S01]  /*3670*/  MUFU.COS R126, R129 ;  /* 0x00000081007e7308 */ /* 0x000e220000000000 */
[----:B------:R1:W5:Y:S01]  /*3680*/  @!P1 LDG.E.64 R50, [R54.64+0x8] ;  /* 0x0000080836329981 */ /* 0x000362000c1e1b00 */
[----:B------:R-:W-:Y:S01]  /*3690*/  FMUL.FTZ R141, R141, R0 ;  /* 0x000000008d8d7220 */ /* 0x000fe20000410000 */
[----:B------:R-:W-:-:S05]  /*36a0*/  PRMT R139, RZ, 0x5410, R16 ;  /* 0x00005410ff8b7816 */ /* 0x000fca0000000010 */
[----:B------:R-:W-:Y:S01]  /*36b0*/  MUFU.EX2 R123, R123 ;  /* 0x0000007b007b7308 */ /* 0x000fe20000000800 */
[----:B-1----:R-:W-:-:S07]  /*36c0*/  FMUL.FTZ R55, R49, R0 ;  /* 0x0000000031377220 */ /* 0x002fce0000410000 */
[----:B------:R-:W1:Y:S01]  /*36d0*/  MUFU.SIN R54, R117 ;  /* 0x0000007500367308 */ /* 0x000e620000000400 */
[----:B------:R-:W-:Y:S02]  /*36e0*/  FMUL.RZ R127, R55, 0.15915493667125701904 ;  /* 0x3e22f983377f7820 */ /* 0x000fe4000040c000 */
[----:B------:R-:W-:Y:S02]  /*36f0*/  FMUL.FTZ R130, R137, R60 ;  /* 0x0000003c89827220 */ /* 0x000fe40000410000 */
[----:B0-----:R-:W-:-:S03]  /*3700*/  FMUL.FTZ R128, R121, R128 ;  /* 0x0000008079807220 */ /* 0x001fc60000410000 */
[----:B------:R-:W0:Y:S01]  /*3710*/  MUFU.COS R134, R117 ;  /* 0x0000007500867308 */ /* 0x000e220000000000 */
[----:B------:R-:W-:Y:S02]  /*3720*/  FMUL.FTZ R145, R139, R130 ;  /* 0x000000828b917220 */ /* 0x000fe40000410000 */
[----:B------:R-:W-:-:S05]  /*3730*/  FMUL.FTZ R126, R121, R126 ;  /* 0x0000007e797e7220 */ /* 0x000fca0000410000 */
[----:B------:R1:W-:Y:S01]  /*3740*/  MUFU.EX2 R136, R141 ;  /* 0x0000008d00887308 */ /* 0x0003e20000000800 */
[----:B------:R-:W-:Y:S02]  /*3750*/  FMUL.FTZ R147, R139, R132 ;  /* 0x000000848b937220 */ /* 0x000fe40000410000 */
[----:B------:R-:W-:-:S05]  /*3760*/  FMUL.FTZ R121, R128, R145 ;  /* 0x0000009180797220 */ /* 0x000fca0000410000 */
[----:B------:R-:W0:Y:S01]  /*3770*/  MUFU.COS R117, R127 ;  /* 0x0000007f00757308 */ /* 0x000e220000000000 */
[----:B------:R-:W-:-:S07]  /*3780*/  PRMT R135, RZ, 0x7610, R16 ;  /* 0x00007610ff877816 */ /* 0x000fce0000000010 */
[----:B------:R-:W2:Y:S01]  /*3790*/  MUFU.SIN R55, R127 ;  /* 0x0000007f00377308 */ /* 0x000ea20000000400 */
[----:B-1----:R-:W-:Y:S01]  /*37a0*/  FMUL.FTZ R141, R123, R54 ;  /* 0x000000367b8d7220 */ /* 0x002fe20000410000 */
[----:B------:R-:W-:Y:S01]  /*37b0*/  PRMT R129, RZ, 0x5410, R119 ;  /* 0x00005410ff817816 */ /* 0x000fe20000000077 */
[-C--:B------:R-:W-:Y:S02]  /*37c0*/  FMUL.FTZ R130, R131, R58.reuse ;  /* 0x0000003a83827220 */ /* 0x080fe40000410000 */
[-C--:B------:R-:W-:Y:S02]  /*37d0*/  FMUL.FTZ R54, R128, R147.reuse ;  /* 0x0000009380367220 */ /* 0x080fe40000410000 */
[C---:B------:R-:W-:Y:S02]  /*37e0*/  FFMA.FTZ R121, R126.reuse, R147, R121 ;  /* 0x000000937e797223 */ /* 0x040fe40000010079 */
[----:B------:R-:W-:Y:S02]  /*37f0*/  FMUL.FTZ R132, R129, R58 ;  /* 0x0000003a81847220 */ /* 0x000fe40000410000 */
[----:B------:R-:W-:-:S02]  /*3800*/  FFMA.FTZ R54, R126, R145, -R54 ;  /* 0x000000917e367223 */ /* 0x000fc40000010836 */
[----:B------:R-:W-:Y:S02]  /*3810*/  FFMA.FTZ R142, R135, R130, R121 ;  /* 0x00000082878e7223 */ /* 0x000fe40000010079 */
[----:B0-----:R-:W-:Y:S02]  /*3820*/  FMUL.FTZ R143, R123, R134 ;  /* 0x000000867b8f7220 */ /* 0x001fe40000410000 */
[C---:B------:R-:W-:Y:S02]  /*3830*/  FMUL.FTZ R134, R136.reuse, R117 ;  /* 0x0000007588867220 */ /* 0x040fe40000410000 */
[----:B------:R-:W-:Y:S02]  /*3840*/  FFMA.FTZ R54, R135, R132, R54 ;  /* 0x0000008487367223 */ /* 0x000fe40000010036 */
[----:B------:R-:W-:Y:S02]  /*3850*/  FMUL.FTZ R119, R141, R142 ;  /* 0x0000008e8d777220 */ /* 0x000fe40000410000 */
[----:B--2---:R-:W-:-:S02]  /*3860*/  FMUL.FTZ R136, R136, R55 ;  /* 0x0000003788887220 */ /* 0x004fc40000410000 */
[----:B------:R-:W-:Y:S02]  /*3870*/  FMUL.FTZ R55, R53, R128 ;  /* 0x0000008035377220 */ /* 0x000fe40000410000 */
[-C--:B------:R-:W-:Y:S02]  /*3880*/  FMUL.FTZ R121, R141, R54.reuse ;  /* 0x000000368d797220 */ /* 0x080fe40000410000 */
[----:B------:R-:W-:Y:S02]  /*3890*/  FFMA.FTZ R119, R143, R54, -R119 ;  /* 0x000000368f777223 */ /* 0x000fe40000010877 */
[C---:B------:R-:W-:Y:S02]  /*38a0*/  FMUL.FTZ R117, R52.reuse, R128 ;  /* 0x0000008034757220 */ /* 0x040fe40000410000 */
[-C--:B------:R-:W-:Y:S01]  /*38b0*/  FFMA.FTZ R54, R52, R126.reuse, -R55 ;  /* 0x0000007e34367223 */ /* 0x080fe20000010837 */
[----:B------:R-:W-:Y:S01]  /*38c0*/  PRMT R127, RZ, 0x5410, R17 ;  /* 0x00005410ff7f7816 */ /* 0x000fe20000000011 */
[----:B------:R-:W-:Y:S01]  /*38d0*/  FFMA.FTZ R148, R53, R126, R117 ;  /* 0x0000007e35947223 */ /* 0x000fe20000010075 */
[----:B------:R-:W-:Y:S01]  /*38e0*/  PRMT R123, RZ, 0x5410, R140 ;  /* 0x00005410ff7b7816 */ /* 0x000fe2000000008c */
[----:B------:R-:W-:-:S02]  /*38f0*/  FMUL.FTZ R117, R141, R54 ;  /* 0x000000368d757220 */ /* 0x000fc40000410000 */
[----:B------:R-:W-:Y:S02]  /*3900*/  FMUL.FTZ R140, R125, R56 ;  /* 0x000000387d8c7220 */ /* 0x000fe40000410000 */
[----:B------:R-:W-:Y:S02]  /*3910*/  FFMA.FTZ R121, R143, R142, R121 ;  /* 0x0000008e8f797223 */ /* 0x000fe40000010079 */
[-C--:B------:R-:W-:Y:S02]  /*3920*/  FMUL.FTZ R55, R141, R148.reuse ;  /* 0x000000948d377220 */ /* 0x080fe40000410000 */
[----:B------:R-:W-:Y:S02]  /*3930*/  FFMA.FTZ R117, R143, R148, R117 ;  /* 0x000000948f757223 */ /* 0x000fe40000010075 */
[----:B------:R-:W-:Y:S02]  /*3940*/  FMUL.FTZ R142, R123, R56 ;  /* 0x000000387b8e7220 */ /* 0x000fe40000410000 */
[----:B------:R-:W-:-:S02]  /*3950*/  FFMA.FTZ R119, R127, R140, R119 ;  /* 0x0000008c7f777223 */ /* 0x000fc40000010077 */
[----:B------:R-:W-:Y:S02]  /*3960*/  FFMA.FTZ R55, R143, R54, -R55 ;  /* 0x000000368f377223 */ /* 0x000fe40000010837 */
[C---:B------:R-:W-:Y:S02]  /*3970*/  FMUL.FTZ R148, R136.reuse, R117 ;  /* 0x0000007588947220 */ /* 0x040fe40000410000 */
[----:B------:R-:W-:Y:S02]  /*3980*/  FFMA.FTZ R121, R127, R142, R121 ;  /* 0x0000008e7f797223 */ /* 0x000fe40000010079 */
[----:B------:R-:W-:Y:S01]  /*3990*/  FMUL.FTZ R149, R136, R119 ;  /* 0x0000007788957220 */ /* 0x000fe20000410000 */
[----:B------:R-:W-:Y:S01]  /*39a0*/  ISETP.NE.AND P1, PT, R91, 0x1f, PT ;  /* 0x0000001f5b00780c */ /* 0x000fe20003f25270 */
[----:B------:R-:W-:Y:S02]  /*39b0*/  FFMA.FTZ R148, R134, R55, -R148 ;  /* 0x0000003786947223 */ /* 0x000fe40000010894 */
[----:B------:R-:W-:-:S02]  /*39c0*/  FMUL.FTZ R54, R136, R121 ;  /* 0x0000007988367220 */ /* 0x000fc40000410000 */
[----:B------:R-:W-:Y:S01]  /*39d0*/  FFMA.FTZ R150, R134, R121, R149 ;  /* 0x0000007986967223 */ /* 0x000fe20000010095 */
[----:B------:R-:W-:Y:S01]  /*39e0*/  PRMT R121, RZ, 0x5410, R144 ;  /* 0x00005410ff797816 */ /* 0x000fe20000000090 */
[----:B------:R-:W-:Y:S02]  /*39f0*/  FMUL.FTZ R55, R136, R55 ;  /* 0x0000003788377220 */ /* 0x000fe40000410000 */
[C---:B------:R-:W-:Y:S02]  /*3a00*/  FFMA.FTZ R54, R134.reuse, R119, -R54 ;  /* 0x0000007786367223 */ /* 0x040fe40000010836 */
[----:B------:R-:W-:Y:S01]  /*3a10*/  FFMA.FTZ R153, R134, R117, R55 ;  /* 0x0000007586997223 */ /* 0x000fe20000010037 */
[----:B------:R-:W-:Y:S01]  /*3a20*/  PRMT R117, RZ, 0x7610, R17 ;  /* 0x00007610ff757816 */ /* 0x000fe20000000011 */
[----:B------:R-:W-:-:S04]  /*3a30*/  FMUL.FTZ R144, R121, R0 ;  /* 0x0000000079907220 */ /* 0x000fc80000410000 */
[----:B------:R-:W-:Y:S02]  /*3a40*/  FFMA.FTZ R149, R117, R144, R54 ;  /* 0x0000009075957223 */ /* 0x000fe40000010036 */
[----:B------:R0:W1:Y:S01]  /*3a50*/  @P1 LDS.64 R54, [R91.X8+0x20b8] ;  /* 0x0020b8005b361984 */ /* 0x0000620000008a00 */
[----:B------:R-:W-:-:S05]  /*3a60*/  PRMT R119, RZ, 0x5410, R146 ;  /* 0x00005410ff777816 */ /* 0x000fca0000000092 */
        /* <DEDUP_REMOVED lines=8> */
[----:B------:R-:W-:Y:S01]  /*3af0*/  HFMA2.MMA R54, -RZ, RZ, 1.875, 0 ;  /* 0x3f800000ff367435 */ /* 0x000fe200000001ff */
[----:B------:R-:W-:Y:S02]  /*3b00*/  MOV R55, RZ ;  /* 0x000000ff00377202 */ /* 0x000fe40000000f00 */
[----:B------:R-:W-:-:S07]  /*3b10*/  @P3 LEA R152, R152, R113, 0x8 ;  /* 0x0000007198983211 */ /* 0x000fce00078e40ff */
[----:B------:R0:W1:Y:S02]  /*3b20*/  @P3 LDS.64 R54, [R152.X8+0x10b0] ;  /* 0x0010b00098363984 */ /* 0x0000640000008a00 */
.L_x_13726:
[----:B0--34-:R-:W-:Y:S05]  /*3b30*/  BSYNC B0 ;  /* 0x0000000000007941 */ /* 0x019fea0003800000 */
.L_x_13725:
        /* <DEDUP_REMOVED lines=9> */
[----:B------:R-:W-:-:S02]  /*3bd0*/  ISETP.NE.AND P6, PT, R159, 0x1f, PT ;  /* 0x0000001f9f00780c */ /* 0x000fc40003fc5270 */
[----:B------:R-:W4:Y:S01]  /*3be0*/  SHFL.UP PT, R154, R153, 0x1, RZ ;  /* 0x04200000999a7989 */ /* 0x000f2200000e00ff */
[----:B------:R-:W-:Y:S02]  /*3bf0*/  ISETP.GE.OR P2, PT, R158, c[0x0][0x174], P2 ;  /* 0x00005d009e007a0c */ /* 0x000fe40001746670 */
[C---:B------:R-:W-:Y:S02]  /*3c00*/  ISETP.GT.U32.AND P4, PT, R159.reuse, 0x17, PT ;  /* 0x000000179f00780c */ /* 0x040fe40003f84070 */
[----:B------:R-:W-:Y:S01]  /*3c10*/  ISETP.GT.U32.AND P5, PT, R159, 0xf, PT ;  /* 0x0000000f9f00780c */ /* 0x000fe20003fa4070 */
[C---:B0-----:R-:W-:Y:S02]  /*3c20*/  FMUL.FTZ R162, R153.reuse, R156 ;  /* 0x0000009c99a27220 */ /* 0x041fe40000410000 */
[-C--:B--2---:R-:W-:Y:S02]  /*3c30*/  FMUL.FTZ R163, R153, R155.reuse ;  /* 0x0000009b99a37220 */ /* 0x084fe40000410000 */
[----:B------:R-:W-:-:S02]  /*3c40*/  FFMA.FTZ R162, R148, R155, -R162 ;  /* 0x0000009b94a27223 */ /* 0x000fc400000108a2 */
        /* <DEDUP_REMOVED lines=39> */
[----:B------:R-:W-:-:S02]  /*3ec0*/  @P3 FADD.FTZ R150, R150, R165 ;  /* 0x000000a596963221 */ /* 0x000fc40000010000 */
[----:B------:R-:W-:Y:S01]  /*3ed0*/  @P3 FADD.FTZ R149, R149, R154 ;  /* 0x0000009a95953221 */ /* 0x000fe20000010000 */
[----:B------:R-:W0:Y:S01]  /*3ee0*/  SHFL.UP PT, R155, R148, 0x8, RZ ;  /* 0x05000000949b7989 */ /* 0x000e2200000e00ff */
[----:B------:R-:W-:Y:S01]  /*3ef0*/  FMUL.FTZ R153, R112, R153 ;  /* 0x0000009970997220 */ /* 0x000fe20000410000 */
[----:B------:R-:W-:Y:S01]  /*3f00*/  ISETP.GE.AND P3, PT, R78, 0x8, PT ;  /* 0x000000084e00780c */ /* 0x000fe20003f66270 */
[----:B------:R-:W-:Y:S01]  /*3f10*/  FMUL.FTZ R152, R134, R151 ;  /* 0x0000009786987220 */ /* 0x000fe20000410000 */
[----:B------:R-:W2:Y:S01]  /*3f20*/  SHFL.UP PT, R165, R150, 0x8, RZ ;  /* 0x0500000096a57989 */ /* 0x000ea200000e00ff */
[----:B------:R-:W-:Y:S01]  /*3f30*/  FMUL.FTZ R138, R114, R7 ;  /* 0x00000007728a7220 */ /* 0x000fe20000410000 */
[----:B------:R-:W-:Y:S01]  /*3f40*/  PRMT R7, RZ, 0x5410, R6 ;  /* 0x00005410ff077816 */ /* 0x000fe20000000006 */
[C---:B------:R-:W-:Y:S01]  /*3f50*/  FMUL.FTZ R154, R136.reuse, R151 ;  /* 0x00000097889a7220 */ /* 0x040fe20000410000 */
[----:B------:R-:W3:Y:S01]  /*3f60*/  SHFL.UP PT, R163, R149, 0x8, RZ ;  /* 0x0500000095a37989 */ /* 0x000ee200000e00ff */
[----:B------:R-:W-:-:S02]  /*3f70*/  FFMA.FTZ R167, -R136, R153, -R152 ;  /* 0x0000009988a77223 */ /* 0x000fc40000010998 */
[----:B------:R-:W-:Y:S01]  /*3f80*/  FMUL.FTZ R152, R114, R7 ;  /* 0x0000000772987220 */ /* 0x000fe20000410000 */
[----:B------:R-:W4:Y:S01]  /*3f90*/  SHFL.UP PT, R157, R162, 0x8, RZ ;  /* 0x05000000a29d7989 */ /* 0x000f2200000e00ff */
[----:B------:R-:W-:Y:S02]  /*3fa0*/  FFMA.FTZ R7, R134, R153, -R154 ;  /* 0x0000009986077223 */ /* 0x000fe4000001089a */
[----:B------:R-:W-:Y:S02]  /*3fb0*/  FADD.FTZ R156, -R138, R167 ;  /* 0x000000a78a9c7221 */ /* 0x000fe40000010100 */
[----:B------:R-:W-:Y:S02]  /*3fc0*/  FADD.FTZ R154, R152, R7 ;  /* 0x00000007989a7221 */ /* 0x000fe40000010000 */
[C---:B------:R-:W-:Y:S02]  /*3fd0*/  FMUL.FTZ R6, R141.reuse, -R156 ;  /* 0x8000009c8d067220 */ /* 0x040fe40000410000 */
[----:B------:R-:W-:-:S02]  /*3fe0*/  FMUL.FTZ R164, R141, -R154 ;  /* 0x8000009a8da47220 */ /* 0x000fc40000410000 */
[C---:B------:R-:W-:Y:S02]  /*3ff0*/  FFMA.FTZ R169, R143.reuse, R154, -R6 ;  /* 0x0000009a8fa97223 */ /* 0x040fe40000010806 */
[C---:B0-----:R-:W-:Y:S02]  /*4000*/  FMUL.FTZ R6, R162.reuse, R155 ;  /* 0x0000009ba2067220 */ /* 0x041fe40000410000 */
[----:B------:R-:W-:Y:S02]  /*4010*/  FFMA.FTZ R166, R143, R156, R164 ;  /* 0x0000009c8fa67223 */ /* 0x000fe400000100a4 */
[C---:B--2---:R-:W-:Y:S02]  /*4020*/  FMUL.FTZ R7, R162.reuse, R165 ;  /* 0x000000a5a2077220 */ /* 0x044fe40000410000 */
[----:B---3--:R-:W-:Y:S02]  /*4030*/  FMUL.FTZ R154, R162, R163 ;  /* 0x000000a3a29a7220 */ /* 0x008fe40000410000 */
[----:B----4-:R-:W-:-:S02]  /*4040*/  FFMA.FTZ R167, R148, R157, R6 ;  /* 0x0000009d94a77223 */ /* 0x010fc40000010006 */
[----:B------:R-:W-:Y:S02]  /*4050*/  FMUL.FTZ R157, R162, R157 ;  /* 0x0000009da29d7220 */ /* 0x000fe40000410000 */
[----:B------:R-:W-:Y:S01]  /*4060*/  FFMA.FTZ R6, R148, R163, -R7 ;  /* 0x000000a394067223 */ /* 0x000fe20000010807 */
[----:B------:R-:W-:Y:S01]  /*4070*/  FSEL R167, R162, R167, !P3 ;  /* 0x000000a7a2a77208 */ /* 0x000fe20005800000 */
[C---:B------:R-:W-:Y:S01]  /*4080*/  FFMA.FTZ R165, R148.reuse, R165, R154 ;  /* 0x000000a594a57223 */ /* 0x040fe2000001009a */
[----:B------:R-:W-:Y:S01]  /*4090*/  PRMT R154, RZ, 0x5410, R5 ;  /* 0x00005410ff9a7816 */ /* 0x000fe20000000005 */
[----:B------:R-:W-:Y:S02]  /*40a0*/  @P3 FFMA.FTZ R148, R148, R155, -R157 ;  /* 0x0000009b94943223 */ /* 0x000fe4000001089d */
[----:B------:R-:W-:Y:S01]  /*40b0*/  @P3 FADD.FTZ R149, R149, R6 ;  /* 0x0000000695953221 */ /* 0x000fe20000010000 */
[----:B------:R-:W-:Y:S01]  /*40c0*/  SHFL.UP PT, R157, R167, 0x10, RZ ;  /* 0x06000000a79d7989 */ /* 0x000fe200000e00ff */
[----:B------:R-:W-:Y:S01]  /*40d0*/  @P3 FADD.FTZ R150, R150, R165 ;  /* 0x000000a596963221 */ /* 0x000fe20000010000 */
[----:B------:R-:W-:Y:S01]  /*40e0*/  ISETP.GE.AND P3, PT, R78, 0x10, PT ;  /* 0x000000104e00780c */ /* 0x000fe20003f66270 */
[C---:B------:R-:W-:Y:S01]  /*40f0*/  FMUL.FTZ R154, R115.reuse, R154 ;  /* 0x0000009a739a7220 */ /* 0x040fe20000410000 */
[----:B------:R-:W0:Y:S01]  /*4100*/  SHFL.UP PT, R163, R149, 0x10, RZ ;  /* 0x0600000095a37989 */ /* 0x000e2200000e00ff */
[----:B------:R-:W-:-:S02]  /*4110*/  FMUL.FTZ R155, R115, R4 ;  /* 0x00000004739b7220 */ /* 0x000fc40000410000 */
[----:B------:R-:W-:Y:S01]  /*4120*/  FADD.FTZ R169, R154, R169 ;  /* 0x000000a99aa97221 */ /* 0x000fe20000010000 */
[----:B------:R-:W2:Y:S01]  /*4130*/  SHFL.UP PT, R156, R148, 0x10, RZ ;  /* 0x06000000949c7989 */ /* 0x000ea200000e00ff */
[----:B------:R-:W-:Y:S02]  /*4140*/  FADD.FTZ R165, -R155, R166 ;  /* 0x000000a69ba57221 */ /* 0x000fe40000010100 */
[C---:B-1----:R-:W-:Y:S01]  /*4150*/  FMUL.FTZ R4, R136.reuse, -R54 ;  /* 0x8000003688047220 */ /* 0x042fe20000410000 */
[----:B------:R-:W1:Y:S01]  /*4160*/  SHFL.UP PT, R164, R150, 0x10, RZ ;  /* 0x0600000096a47989 */ /* 0x000e6200000e00ff */
[----:B------:R-:W-:Y:S02]  /*4170*/  FMUL.FTZ R5, R136, R55 ;  /* 0x0000003788057220 */ /* 0x000fe40000410000 */
[C---:B------:R-:W-:Y:S02]  /*4180*/  FMUL.FTZ R162, R128.reuse, -R165 ;  /* 0x800000a580a27220 */ /* 0x040fe40000410000 */
[----:B------:R-:W-:-:S02]  /*4190*/  FMUL.FTZ R166, R128, -R169 ;  /* 0x800000a980a67220 */ /* 0x000fc40000410000 */
[C---:B------:R-:W-:Y:S02]  /*41a0*/  FFMA.FTZ R6, R134.reuse, -R55, R4 ;  /* 0x8000003786067223 */ /* 0x040fe40000010004 */
[----:B------:R-:W-:Y:S02]  /*41b0*/  FFMA.FTZ R4, R134, R54, -R5 ;  /* 0x0000003686047223 */ /* 0x000fe40000010805 */
[C---:B------:R-:W-:Y:S02]  /*41c0*/  FFMA.FTZ R170, R126.reuse, R169, -R162 ;  /* 0x000000a97eaa7223 */ /* 0x040fe400000108a2 */
[----:B------:R-:W-:Y:S02]  /*41d0*/  FFMA.FTZ R175, R126, R165, R166 ;  /* 0x000000a57eaf7223 */ /* 0x000fe400000100a6 */
[----:B------:R-:W-:Y:S02]  /*41e0*/  FMUL.FTZ R7, R141, -R4 ;  /* 0x800000048d077220 */ /* 0x000fe40000410000 */
[----:B0-----:R-:W-:-:S02]  /*41f0*/  FMUL.FTZ R169, R167, R163 ;  /* 0x000000a3a7a97220 */ /* 0x001fc40000410000 */
[----:B------:R-:W-:Y:S02]  /*4200*/  FMUL.FTZ R5, R141, -R6 ;  /* 0x800000068d057220 */ /* 0x000fe40000410000 */
[----:B--2---:R-:W-:Y:S02]  /*4210*/  FMUL.FTZ R165, R167, R156 ;  /* 0x0000009ca7a57220 */ /* 0x004fe40000410000 */
[----:B------:R-:W-:Y:S02]  /*4220*/  FFMA.FTZ R173, R143, R6, R7 ;  /* 0x000000068fad7223 */ /* 0x000fe40000010007 */
[CC--:B-1----:R-:W-:Y:S01]  /*4230*/  FFMA.FTZ R169, R148.reuse, R164.reuse, R169 ;  /* 0x000000a494a97223 */ /* 0x0c2fe200000100a9 */
[----:B------:R-:W-:Y:S01]  /*4240*/  CS2R R6, SRZ ;  /* 0x0000000000067805 */ /* 0x000fe2000001ff00 */
[CC--:B------:R-:W-:Y:S02]  /*4250*/  FFMA.FTZ R168, R148.reuse, R157.reuse, R165 ;  /* 0x0000009d94a87223 */ /* 0x0c0fe400000100a5 */
[C---:B------:R-:W-:Y:S01]  /*4260*/  FMUL.FTZ R164, R167.reuse, R164 ;  /* 0x000000a4a7a47220 */ /* 0x040fe20000410000 */
[----:B-----5:R-:W0:Y:S01]  /*4270*/  SHFL.IDX PT, R165, R50, RZ, 0x1f ;  /* 0x00001fff32a57589 */ /* 0x020e2200000e0000 */
[C---:B------:R-:W-:Y:S01]  /*4280*/  FMUL.FTZ R157, R167.reuse, R157 ;  /* 0x0000009da79d7220 */ /* 0x040fe20000410000 */
[----:B------:R-:W-:Y:S01]  /*4290*/  FSEL R168, R167, R168, !P3 ;  /* 0x000000a8a7a87208 */ /* 0x000fe20005800000 */
[C---:B------:R-:W-:Y:S01]  /*42a0*/  FFMA.FTZ R166, R148.reuse, R163, -R164 ;  /* 0x000000a394a67223 */ /* 0x040fe200000108a4 */
[----:B------:R1:W2:Y:S01]  /*42b0*/  SHFL.IDX PT, R167, R51, RZ, 0x1f ;  /* 0x00001fff33a77589 */ /* 0x0002a200000e0000 */
[----:B------:R-:W-:Y:S01]  /*42c0*/  @P3 FFMA.FTZ R148, R148, R156, -R157 ;  /* 0x0000009c94943223 */ /* 0x000fe2000001089d */
[----:B------:R-:W-:Y:S01]  /*42d0*/  PRMT R157, RZ, 0x5410, R122 ;  /* 0x00005410ff9d7816 */ /* 0x000fe2000000007a */
[----:B------:R-:W-:Y:S01]  /*42e0*/  FFMA.FTZ R171, R143, R4, -R5 ;  /* 0x000000048fab7223 */ /* 0x000fe20000010805 */
[----:B------:R-:W-:Y:S01]  /*42f0*/  HFMA2.MMA R4, -RZ, RZ, 1.875, 0 ;  /* 0x3f800000ff047435 */ /* 0x000fe200000001ff */
[----:B------:R-:W-:Y:S01]  /*4300*/  FMUL.FTZ R162, R128, -R173 ;  /* 0x800000ad80a27220 */ /* 0x000fe20000410000 */
[----:B------:R-:W-:Y:S01]  /*4310*/  MOV R5, RZ ;  /* 0x000000ff00057202 */ /* 0x000fe20000000f00 */
[----:B------:R-:W-:Y:S01]  /*4320*/  FMUL.FTZ R157, R116, R157 ;  /* 0x0000009d749d7220 */ /* 0x000fe20000410000 */
[----:B-1----:R-:W-:Y:S01]  /*4330*/  PRMT R51, RZ, 0x5410, R120 ;  /* 0x00005410ff337816 */ /* 0x002fe20000000078 */
[-C--:B------:R-:W-:Y:S01]  /*4340*/  FFMA.FTZ R162, R126, R171.reuse, -R162 ;  /* 0x000000ab7ea27223 */ /* 0x080fe200000108a2 */
[----:B------:R-:W1:Y:S01]  /*4350*/  SHFL.UP PT, R148, R148, 0x1, RZ ;  /* 0x0420000094947989 */ /* 0x000e6200000e00ff */
[----:B------:R-:W-:-:S02]  /*4360*/  FMUL.FTZ R171, R128, -R171 ;  /* 0x800000ab80ab7220 */ /* 0x000fc40000410000 */
[----:B------:R-:W-:Y:S01]  /*4370*/  FMUL.FTZ R156, R116, R51 ;  /* 0x00000033749c7220 */ /* 0x000fe20000410000 */
[----:B------:R-:W3:Y:S01]  /*4380*/  SHFL.UP PT, R168, R168, 0x1, RZ ;  /* 0x04200000a8a87989 */ /* 0x000ee200000e00ff */
[----:B------:R-:W-:Y:S02]  /*4390*/  @P3 FADD.FTZ R150, R150, R169 ;  /* 0x000000a996963221 */ /* 0x000fe40000010000 */
[----:B------:R-:W-:Y:S01]  /*43a0*/  @P3 FADD.FTZ R149, R149, R166 ;  /* 0x000000a695953221 */ /* 0x000fe20000010000 */
[----:B------:R4:W0:Y:S01]  /*43b0*/  @!P2 LDS.128 R4, [R113.X16+0x21b0] ;  /* 0x0021b0007104a984 */ /* 0x000822000000cc00 */
[----:B------:R-:W-:Y:S01]  /*43c0*/  FFMA.FTZ R164, R126, R173, R171 ;  /* 0x000000ad7ea47223 */ /* 0x000fe200000100ab */
[----:B------:R-:W-:Y:S01]  /*43d0*/  ISETP.GT.U32.AND P2, PT, R159, 0x1d, PT ;  /* 0x0000001d9f00780c */ /* 0x000fe20003f44070 */
[----:B------:R-:W-:Y:S01]  /*43e0*/  FADD.FTZ R122, R157, R170 ;  /* 0x000000aa9d7a7221 */ /* 0x000fe20000010000 */
[----:B------:R-:W0:Y:S01]  /*43f0*/  SHFL.UP PT, R150, R150, 0x1, RZ ;  /* 0x0420000096967989 */ /* 0x000e2200000e00ff */
[----:B------:R-:W-:Y:S01]  /*4400*/  FADD.FTZ R163, -R156, R175 ;  /* 0x000000af9ca37221 */ /* 0x000fe20000010100 */
[----:B------:R-:W-:-:S02]  /*4410*/  ISETP.GT.U32.AND P3, PT, R159, 0x1b, PT ;  /* 0x0000001b9f00780c */ /* 0x000fc40003f64070 */
[----:B------:R4:W0:Y:S04]  /*4420*/  SHFL.DOWN PT, R175, R162, 0x1, 0x1f ;  /* 0x08201f00a2af7f89 */ /* 0x00082800000e0000 */
[----:B------:R4:W0:Y:S04]  /*4430*/  SHFL.DOWN PT, R177, R164, 0x1, 0x1f ;  /* 0x08201f00a4b17f89 */ /* 0x00082800000e0000 */
[----:B------:R4:W0:Y:S04]  /*4440*/  SHFL.DOWN PT, R171, R122, 0x1, 0x1f ;  /* 0x08201f007aab7f89 */ /* 0x00082800000e0000 */
[----:B------:R4:W0:Y:S04]  /*4450*/  SHFL.DOWN PT, R179, R163, 0x1, 0x1f ;  /* 0x08201f00a3b37f89 */ /* 0x00082800000e0000 */
[----:B------:R-:W0:Y:S01]  /*4460*/  SHFL.UP PT, R149, R149, 0x1, RZ ;  /* 0x0420000095957989 */ /* 0x000e2200000e00ff */
[----:B------:R-:W-:Y:S05]  /*4470*/  @!P6 BRA `(.L_x_13728) ;  /* 0x000000b00000e947 */ /* 0x000fea0003800000 */
[C---:B0123--:R-:W-:Y:S02]  /*4480*/  FMUL.FTZ R169, R164.reuse, R179 ;  /* 0x000000b3a4a97220 */ /* 0x04ffe40000410000 */
[----:B------:R-:W-:-:S02]  /*4490*/  FMUL.FTZ R51, R164, R177 ;  /* 0x000000b1a4337220 */ /* 0x000fc40000410000 */
[-C--:B------:R-:W-:Y:S02]  /*44a0*/  FMUL.FTZ R173, R164, R171.reuse ;  /* 0x000000aba4ad7220 */ /* 0x080fe40000410000 */
[----:B------:R-:W-:Y:S02]  /*44b0*/  FFMA.FTZ R171, R162, R171, -R169 ;  /* 0x000000aba2ab7223 */ /* 0x000fe400000108a9 */
[-C--:B------:R-:W-:Y:S02]  /*44c0*/  FMUL.FTZ R169, R164, R175.reuse ;  /* 0x000000afa4a97220 */ /* 0x080fe40000410000 */
[C---:B------:R-:W-:Y:S02]  /*44d0*/  FFMA.FTZ R51, R162.reuse, R175, -R51 ;  /* 0x000000afa2337223 */ /* 0x040fe40000010833 */
[C---:B------:R-:W-:Y:S02]  /*44e0*/  FFMA.FTZ R50, R162.reuse, R179, R173 ;  /* 0x000000b3a2327223 */ /* 0x040fe400000100ad */
[----:B----4-:R-:W-:Y:S01]  /*44f0*/  FFMA.FTZ R164, R162, R177, R169 ;  /* 0x000000b1a2a47223 */ /* 0x010fe200000100a9 */
[----:B------:R-:W-:Y:S01]  /*4500*/  MOV R162, R51 ;  /* 0x0000003300a27202 */ /* 0x000fe20000000f00 */
[----:B------:R-:W-:-:S02]  /*4510*/  FADD.FTZ R122, R122, R171 ;  /* 0x000000ab7a7a7221 */ /* 0x000fc40000010000 */
[----:B------:R-:W-:Y:S02]  /*4520*/  FADD.FTZ R163, R163, R50 ;  /* 0x00000032a3a37221 */ /* 0x000fe40000010000 */
.L_x_13728:
[----:B-123--:R-:W-:Y:S05]  /*4530*/  BSYNC B0 ;  /* 0x0000000000007941 */ /* 0x00efea0003800000 */
.L_x_13727:
        /* <DEDUP_REMOVED lines=17> */
.L_x_13730:
[----:B------:R-:W-:Y:S05]  /*4650*/  BSYNC B0 ;  /* 0x0000000000007941 */ /* 0x000fea0003800000 */
.L_x_13729:
        /* <DEDUP_REMOVED lines=17> */
.L_x_13732:
[----:B------:R-:W-:Y:S05]  /*4770*/  BSYNC B0 ;  /* 0x0000000000007941 */ /* 0x000fea0003800000 */
.L_x_13731:
        /* <DEDUP_REMOVED lines=17> */
.L_x_13734:
[----:B------:R-:W-:Y:S05]  /*4890*/  BSYNC B0 ;  /* 0x0000000000007941 */ /* 0x000fea0003800000 */
.L_x_13733:
[----:B-1----:R1:W0:Y:S01]  /*48a0*/  SHFL.DOWN PT, R175, R162, 0x10, 0x1f ;  /* 0x0a001f00a2af7f89 */ /* 0x00222200000e0000 */
[----:B------:R-:W-:Y:S01]  /*48b0*/  BSSY B0, `(.L_x_13735) ;  /* 0x0000011000007945 */ /* 0x000fe20003800000 */
[----:B------:R-:W-:Y:S02]  /*48c0*/  FMUL.FTZ R50, R168, R167 ;  /* 0x000000a7a8327220 */ /* 0x000fe40000410000 */
        /* <DEDUP_REMOVED lines=15> */
.L_x_13736:
[----:B------:R-:W-:Y:S05]  /*49c0*/  BSYNC B0 ;  /* 0x0000000000007941 */ /* 0x000fea0003800000 */
.L_x_13735:
[-C--:B------:R-:W-:Y:S01]  /*49d0*/  FMUL.FTZ R168, R168, R165.reuse ;  /* 0x000000a5a8a87220 */ /* 0x080fe20000410000 */
[----:B------:R-:W-:Y:S01]  /*49e0*/  SHFL.DOWN PT, R169, R164, 0x1, 0x1f ;  /* 0x08201f00a4a97f89 */ /* 0x000fe200000e0000 */
[C---:B------:R-:W-:Y:S01]  /*49f0*/  FFMA.FTZ R50, R148.reuse, R165, -R50 ;  /* 0x000000a594327223 */ /* 0x040fe20000010832 */
[----:B------:R-:W-:Y:S01]  /*4a00*/  ISETP.NE.AND P2, PT, R91, RZ, PT ;  /* 0x000000ff5b00720c */ /* 0x000fe20003f45270 */
[----:B------:R-:W-:Y:S01]  /*4a10*/  FFMA.FTZ R51, R148, R167, R168 ;  /* 0x000000a794337223 */ /* 0x000fe200000100a8 */
[----:B------:R-:W5:Y:S01]  /*4a20*/  SHFL.IDX PT, R166, R7, RZ, 0x1f ;  /* 0x00001fff07a67589 */ /* 0x000f6200000e0000 */
[----:B------:R-:W-:Y:S01]  /*4a30*/  @P0 FADD.FTZ R165, R149, R50 ;  /* 0x0000003295a50221 */ /* 0x000fe20000010000 */
[----:B------:R-:W-:Y:S01]  /*4a40*/  LEA R172, R64, -R91, 0x1 ;  /* 0x8000005b40ac7211 */ /* 0x000fe200078e08ff */
[----:B------:R-:W-:Y:S01]  /*4a50*/  @P0 FADD.FTZ R167, R150, R51 ;  /* 0x0000003396a70221 */ /* 0x000fe20000010000 */
[----:B------:R-:W1:Y:S01]  /*4a60*/  SHFL.IDX PT, R120, R6, RZ, 0x1f ;  /* 0x00001fff06787589 */ /* 0x000e6200000e0000 */
[----:B------:R-:W-:Y:S01]  /*4a70*/  SHF.L.U64.HI R170, R111, 0x2, R110 ;  /* 0x000000026faa7819 */ /* 0x000fe2000001026e */
[----:B------:R-:W-:Y:S01]  /*4a80*/  BSSY B0, `(.L_x_13737) ;  /* 0x00000df000007945 */ /* 0x000fe20003800000 */
[C---:B------:R-:W-:Y:S01]  /*4a90*/  FMUL.FTZ R50, R53.reuse, R167 ;  /* 0x000000a735327220 */ /* 0x040fe20000410000 */
[----:B------:R-:W4:Y:S01]  /*4aa0*/  SHFL.DOWN PT, R148, R162, 0x1, 0x1f ;  /* 0x08201f00a2947f89 */ /* 0x000f2200000e0000 */
[-C--:B------:R-:W-:Y:S01]  /*4ab0*/  FMUL.FTZ R53, R53, R165.reuse ;  /* 0x000000a535357220 */ /* 0x080fe20000410000 */
[----:B------:R-:W-:Y:S01]  /*4ac0*/  ISETP.GE.AND P0, PT, R172, 0x1, PT ;  /* 0x00000001ac00780c */ /* 0x000fe20003f06270 */
[C---:B------:R-:W-:Y:S01]  /*4ad0*/  FFMA.FTZ R50, R52.reuse, R165, -R50 ;  /* 0x000000a534327223 */ /* 0x040fe20000010832 */
[----:B------:R-:W3:Y:S01]  /*4ae0*/  SHFL.DOWN PT, R150, R122, 0x1, 0x1f ;  /* 0x08201f007a967f89 */ /* 0x000ee200000e0000 */
[----:B------:R-:W-:-:S02]  /*4af0*/  FFMA.FTZ R52, R52, R167, R53 ;  /* 0x000000a734347223 */ /* 0x000fc40000010035 */
[----:B------:R-:W-:Y:S01]  /*4b00*/  FADD.FTZ R145, R145, R50 ;  /* 0x0000003291917221 */ /* 0x000fe20000010000 */
[----:B------:R-:W2:Y:S01]  /*4b10*/  SHFL.DOWN PT, R168, R163, 0x1, 0x1f ;  /* 0x08201f00a3a87f89 */ /* 0x000ea200000e0000 */
[----:B------:R-:W-:Y:S02]  /*4b20*/  FADD.FTZ R147, R147, R52 ;  /* 0x0000003493937221 */ /* 0x000fe40000010000 */
[C---:B------:R-:W-:Y:S01]  /*4b30*/  FMUL.FTZ R51, R128.reuse, R145 ;  /* 0x0000009180337220 */ /* 0x040fe20000410000 */
[----:B01----:R-:W0:Y:S01]  /*4b40*/  SHFL.IDX PT, R164, R164, RZ, 0x1f ;  /* 0x00001fffa4a47589 */ /* 0x003e2200000e0000 */
[-C--:B------:R-:W-:Y:S02]  /*4b50*/  FMUL.FTZ R50, R128, R147.reuse ;  /* 0x0000009380327220 */ /* 0x080fe40000410000 */
[----:B------:R-:W-:Y:S01]  /*4b60*/  FFMA.FTZ R51, R126, R147, R51 ;  /* 0x000000937e337223 */ /* 0x000fe20000010033 */
[----:B------:R-:W1:Y:S01]  /*4b70*/  SHFL.IDX PT, R162, R162, RZ, 0x1f ;  /* 0x00001fffa2a27589 */ /* 0x000e6200000e0000 */
[----:B-----5:R-:W-:-:S02]  /*4b80*/  @P1 FMUL.FTZ R53, R169, R166 ;  /* 0x000000a6a9351220 */ /* 0x020fc40000410000 */
[----:B------:R-:W-:Y:S01]  /*4b90*/  FFMA.FTZ R52, R126, R145, -R50 ;  /* 0x000000917e347223 */ /* 0x000fe20000010832 */
[----:B------:R-:W-:Y:S01]  /*4ba0*/  SHFL.IDX PT, R163, R163, RZ, 0x1f ;  /* 0x00001fffa3a37589 */ /* 0x000fe200000e0000 */
[----:B------:R-:W-:Y:S02]  /*4bb0*/  @P1 FMUL.FTZ R149, R169, R120 ;  /* 0x00000078a9951220 */ /* 0x000fe40000410000 */
[----:B------:R-:W-:Y:S02]  /*4bc0*/  FFMA.FTZ R52, R135, R132, R52 ;  /* 0x0000008487347223 */ /* 0x000fe40000010034 */
[C---:B----4-:R-:W-:Y:S02]  /*4bd0*/  @P1 FFMA.FTZ R53, R148.reuse, R120, -R53 ;  /* 0x0000007894351223 */ /* 0x050fe40000010835 */
[----:B------:R-:W-:Y:S01]  /*4be0*/  @P1 FFMA.FTZ R149, R148, R166, R149 ;  /* 0x000000a694951223 */ /* 0x000fe20000010095 */
[C---:B------:R-:W-:Y:S01]  /*4bf0*/  IADD3 R148, R91.reuse, 0xc0, RZ ;  /* 0x000000c05b947810 */ /* 0x040fe20007ffe0ff */
[----:B---3--:R-:W-:Y:S01]  /*4c00*/  @P1 FADD.FTZ R120, R150, R53 ;  /* 0x0000003596781221 */ /* 0x008fe20000010000 */
[----:B------:R-:W-:Y:S01]  /*4c10*/  IADD3 R150, R91, 0xa0, RZ ;  /* 0x000000a05b967810 */ /* 0x000fe20007ffe0ff */
[----:B------:R-:W-:Y:S01]  /*4c20*/  FFMA.FTZ R50, R135, R130, R51 ;  /* 0x0000008287327223 */ /* 0x000fe20000010033 */
[-C--:B------:R-:W-:Y:S01]  /*4c30*/  LEA.HI.SX32 R148, R148, R91.reuse, 0x1b ;  /* 0x0000005b94947211 */ /* 0x080fe200078fdaff */
[----:B--2---:R-:W-:Y:S01]  /*4c40*/  @P1 FADD.FTZ R166, R168, R149 ;  /* 0x00000095a8a61221 */ /* 0x004fe20000010000 */
[----:B------:R-:W-:Y:S01]  /*4c50*/  LEA.HI.SX32 R150, R150, R91, 0x1b ;  /* 0x0000005b96967211 */ /* 0x000fe200078fdaff */
[----:B------:R-:W-:-:S02]  /*4c60*/  FMUL.FTZ R53, R141, R52 ;  /* 0x000000348d357220 */ /* 0x000fc40000410000 */
[-C--:B------:R-:W-:Y:S02]  /*4c70*/  FMUL.FTZ R165, R120, -R55.reuse ;  /* 0x8000003778a57220 */ /* 0x080fe40000410000 */
[C---:B------:R-:W-:Y:S02]  /*4c80*/  FMUL.FTZ R149, R166.reuse, -R55 ;  /* 0x80000037a6957220 */ /* 0x040fe40000410000 */
[-C--:B------:R-:W-:Y:S02]  /*4c90*/  FMUL.FTZ R51, R141, R50.reuse ;  /* 0x000000328d337220 */ /* 0x080fe40000410000 */
[----:B------:R-:W-:Y:S02]  /*4ca0*/  FFMA.FTZ R55, R143, R50, R53 ;  /* 0x000000328f377223 */ /* 0x000fe40000010035 */
[-C--:B------:R-:W-:Y:S02]  /*4cb0*/  FFMA.FTZ R166, R166, R54.reuse, R165 ;  /* 0x00000036a6a67223 */ /* 0x080fe400000100a5 */
[----:B------:R-:W-:-:S02]  /*4cc0*/  FFMA.FTZ R120, R120, R54, -R149 ;  /* 0x0000003678787223 */ /* 0x000fc40000010895 */
[----:B------:R-:W-:Y:S02]  /*4cd0*/  FFMA.FTZ R53, R143, R52, -R51 ;  /* 0x000000348f357223 */ /* 0x000fe40000010833 */
[----:B------:R-:W-:Y:S02]  /*4ce0*/  FFMA.FTZ R51, R127, R142, R55 ;  /* 0x0000008e7f337223 */ /* 0x000fe40000010037 */
[----:B------:R-:W-:Y:S01]  /*4cf0*/  FADD.FTZ R54, -R151, R166 ;  /* 0x000000a697367221 */ /* 0x000fe20000010100 */
[----:B------:R-:W-:Y:S01]  /*4d00*/  LEA.HI.SX32 R166, R160, R160, 0x1b ;  /* 0x000000a0a0a67211 */ /* 0x000fe200078fdaff */
[----:B------:R-:W-:Y:S02]  /*4d10*/  FADD.FTZ R55, R153, R120 ;  /* 0x0000007899377221 */ /* 0x000fe40000010000 */
[C---:B------:R-:W-:Y:S02]  /*4d20*/  FMUL.FTZ R130, R136.reuse, -R54 ;  /* 0x8000003688827220 */ /* 0x040fe40000410000 */
[----:B------:R-:W-:-:S02]  /*4d30*/  FMUL.FTZ R151, R136, -R55 ;  /* 0x8000003788977220 */ /* 0x000fc40000410000 */
[----:B------:R-:W-:Y:S02]  /*4d40*/  FFMA.FTZ R53, R127, R140, R53 ;  /* 0x0000008c7f357223 */ /* 0x000fe40000010035 */
[----:B------:R-:W-:Y:S01]  /*4d50*/  FMUL.FTZ R120, R136, R51 ;  /* 0x0000003388787220 */ /* 0x000fe20000410000 */
[----:B------:R2:W3:Y:S01]  /*4d60*/  SHFL.IDX PT, R140, R122, RZ, 0x1f ;  /* 0x00001fff7a8c7589 */ /* 0x0004e200000e0000 */
[C---:B------:R-:W-:Y:S02]  /*4d70*/  FFMA.FTZ R149, R134.reuse, R55, -R130 ;  /* 0x0000003786957223 */ /* 0x040fe40000010882 */
[C---:B------:R-:W-:Y:S02]  /*4d80*/  FFMA.FTZ R151, R134.reuse, R54, R151 ;  /* 0x0000003686977223 */ /* 0x040fe40000010097 */
[----:B------:R-:W-:Y:S02]  /*4d90*/  FFMA.FTZ R130, R134, R53, -R120 ;  /* 0x0000003586827223 */ /* 0x000fe40000010878 */
[----:B------:R-:W-:Y:S01]  /*4da0*/  FADD.FTZ R120, R152, R149 ;  /* 0x0000009598787221 */ /* 0x000fe20000010000 */
[----:B------:R-:W-:Y:S01]  /*4db0*/  IADD3 R152, R91, 0x80, RZ ;  /* 0x000000805b987810 */ /* 0x000fe20007ffe0ff */
[----:B--2---:R-:W-:-:S02]  /*4dc0*/  FADD.FTZ R122, -R138, R151 ;  /* 0x000000978a7a7221 */ /* 0x004fc40000010100 */
[----:B------:R-:W-:Y:S01]  /*4dd0*/  FMUL.FTZ R132, R136, R53 ;  /* 0x0000003588847220 */ /* 0x000fe20000410000 */
[----:B------:R-:W-:Y:S01]  /*4de0*/  LEA.HI.SX32 R152, R152, R91, 0x1b ;  /* 0x0000005b98987211 */ /* 0x000fe200078fdaff */
[C---:B------:R-:W-:Y:S02]  /*4df0*/  FMUL.FTZ R136, R141.reuse, -R120 ;  /* 0x800000788d887220 */ /* 0x040fe40000410000 */
[-C--:B------:R-:W-:Y:S02]  /*4e00*/  FMUL.FTZ R141, R141, -R122.reuse ;  /* 0x8000007a8d8d7220 */ /* 0x080fe40000410000 */
[C---:B------:R-:W-:Y:S02]  /*4e10*/  FFMA.FTZ R136, R143.reuse, R122, R136 ;  /* 0x0000007a8f887223 */ /* 0x040fe40000010088 */
[----:B------:R-:W-:Y:S02]  /*4e20*/  FFMA.FTZ R141, R143, R120, -R141 ;  /* 0x000000788f8d7223 */ /* 0x000fe4000001088d */
[----:B------:R-:W-:-:S02]  /*4e30*/  FADD.FTZ R155, -R155, R136 ;  /* 0x000000889b9b7221 */ /* 0x000fc40000010100 */
[----:B------:R-:W-:Y:S02]  /*4e40*/  FADD.FTZ R141, R154, R141 ;  /* 0x0000008d9a8d7221 */ /* 0x000fe40000010000 */
[----:B------:R-:W-:Y:S02]  /*4e50*/  FFMA.FTZ R132, R134, R51, R132 ;  /* 0x0000003386847223 */ /* 0x000fe40000010084 */
[----:B0-----:R-:W-:Y:S02]  /*4e60*/  FMUL.FTZ R134, R164, R6 ;  /* 0x00000006a4867220 */ /* 0x001fe40000410000 */
[----:B------:R-:W-:Y:S02]  /*4e70*/  FMUL.FTZ R136, R128, -R155 ;  /* 0x8000009b80887220 */ /* 0x000fe40000410000 */
[----:B------:R-:W-:Y:S02]  /*4e80*/  FMUL.FTZ R149, R164, R7 ;  /* 0x00000007a4957220 */ /* 0x000fe40000410000 */
[----:B------:R-:W-:-:S02]  /*4e90*/  FMUL.FTZ R128, R128, -R141 ;  /* 0x8000008d80807220 */ /* 0x000fc40000410000 */
[----:B-1----:R-:W-:Y:S02]  /*4ea0*/  FFMA.FTZ R134, R162, R7, R134 ;  /* 0x00000007a2867223 */ /* 0x002fe40000010086 */
[----:B------:R-:W-:Y:S02]  /*4eb0*/  FMUL.FTZ R7, R164, R5 ;  /* 0x00000005a4077220 */ /* 0x000fe40000410000 */
[----:B------:R-:W-:Y:S02]  /*4ec0*/  FFMA.FTZ R149, R162, R6, -R149 ;  /* 0x00000006a2957223 */ /* 0x000fe40000010895 */
[----:B------:R-:W-:Y:S02]  /*4ed0*/  FMUL.FTZ R164, R164, R4 ;  /* 0x00000004a4a47220 */ /* 0x000fe40000410000 */
[----:B------:R-:W-:Y:S02]  /*4ee0*/  FFMA.FTZ R143, R126, R155, R128 ;  /* 0x0000009b7e8f7223 */ /* 0x000fe40000010080 */
[----:B------:R-:W-:-:S02]  /*4ef0*/  FFMA.FTZ R169, R117, R144, R130 ;  /* 0x0000009075a97223 */ /* 0x000fc40000010082 */
[----:B------:R-:W-:Y:S02]  /*4f00*/  FFMA.FTZ R136, R126, R141, -R136 ;  /* 0x0000008d7e887223 */ /* 0x000fe40000010888 */
[C---:B------:R-:W-:Y:S02]  /*4f10*/  FFMA.FTZ R4, R162.reuse, R4, -R7 ;  /* 0x00000004a2047223 */ /* 0x040fe40000010807 */
[----:B------:R-:W-:Y:S01]  /*4f20*/  FFMA.FTZ R171, R117, R146, R132 ;  /* 0x0000009275ab7223 */ /* 0x000fe20000010084 */
[----:B------:R-:W-:Y:S01]  /*4f30*/  IADD3 R146, R91, 0xe0, RZ ;  /* 0x000000e05b927810 */ /* 0x000fe20007ffe0ff */
[----:B------:R-:W-:Y:S02]  /*4f40*/  FMUL.FTZ R130, R139, R60 ;  /* 0x0000003c8b827220 */ /* 0x000fe40000410000 */
[----:B------:R-:W-:Y:S01]  /*4f50*/  FFMA.FTZ R5, R162, R5, R164 ;  /* 0x00000005a2057223 */ /* 0x000fe200000100a4 */
[----:B------:R-:W-:Y:S01]  /*4f60*/  LEA.HI.SX32 R146, R146, R91, 0x1b ;  /* 0x0000005b92927211 */ /* 0x000fe200078fdaff */
[----:B---3--:R-:W-:-:S02]  /*4f70*/  FADD.FTZ R6, R140, R149 ;  /* 0x000000958c067221 */ /* 0x008fc40000010000 */
[----:B------:R-:W-:Y:S02]  /*4f80*/  FADD.FTZ R7, R163, R134 ;  /* 0x00000086a3077221 */ /* 0x000fe40000010000 */
[----:B------:R-:W-:Y:S02]  /*4f90*/  FADD.FTZ R156, -R156, R143 ;  /* 0x0000008f9c9c7221 */ /* 0x000fe40000010100 */
[----:B------:R-:W-:Y:S01]  /*4fa0*/  FMUL.FTZ R132, R135, R58 ;  /* 0x0000003a87847220 */ /* 0x000fe20000410000 */
[----:B------:R0:W-:Y:S01]  /*4fb0*/  @!P2 STS.128 [R113.X16+0x21b0], R4 ;  /* 0x0021b0047100a388 */ /* 0x0001e2000000cc00 */
[----:B------:R-:W-:Y:S02]  /*4fc0*/  FADD.FTZ R157, R157, R136 ;  /* 0x000000889d9d7221 */ /* 0x000fe40000010000 */
[-C--:B------:R-:W-:Y:S02]  /*4fd0*/  FFMA.FTZ R126, R137, -R130.reuse, R145 ;  /* 0x80000082897e7223 */ /* 0x080fe40000010091 */
[----:B------:R-:W-:-:S02]  /*4fe0*/  FFMA.FTZ R130, R133, -R130, R147 ;  /* 0x8000008285827223 */ /* 0x000fc40000010093 */
[----:B------:R-:W-:Y:S02]  /*4ff0*/  FMUL.FTZ R143, R156, R60 ;  /* 0x0000003c9c8f7220 */ /* 0x000fe40000410000 */
[-C--:B------:R-:W-:Y:S02]  /*5000*/  FFMA.FTZ R128, R129, -R132.reuse, R52 ;  /* 0x8000008481807223 */ /* 0x080fe40000010034 */
[----:B------:R-:W-:Y:S02]  /*5010*/  FFMA.FTZ R132, R131, -R132, R50 ;  /* 0x8000008483847223 */ /* 0x000fe40000010032 */
[----:B------:R-:W-:Y:S02]  /*5020*/  FMUL.FTZ R149, R155, R58 ;  /* 0x0000003a9b957220 */ /* 0x000fe40000410000 */
[----:B------:R-:W-:Y:S02]  /*5030*/  FMUL.FTZ R142, R117, R0 ;  /* 0x00000000758e7220 */ /* 0x000fe40000410000 */
[----:B0-----:R-:W-:-:S02]  /*5040*/  FMUL.FTZ R5, R157, R60 ;  /* 0x0000003c9d057220 */ /* 0x001fc40000410000 */
[----:B------:R-:W-:Y:S02]  /*5050*/  FMUL.FTZ R4, R130, R143 ;  /* 0x0000008f82047220 */ /* 0x000fe40000410000 */
[----:B------:R-:W-:Y:S02]  /*5060*/  FMUL.FTZ R7, R141, R58 ;  /* 0x0000003a8d077220 */ /* 0x000fe40000410000 */
[----:B------:R-:W-:Y:S02]  /*5070*/  FMUL.FTZ R134, R132, R149 ;  /* 0x0000009584867220 */ /* 0x000fe40000410000 */
[-C--:B------:R-:W-:Y:S02]  /*5080*/  FMUL.FTZ R6, R130, R5.reuse ;  /* 0x0000000582067220 */ /* 0x080fe40000410000 */
[-C--:B------:R-:W-:Y:S02]  /*5090*/  FFMA.FTZ R4, R126, R5.reuse, R4 ;  /* 0x000000057e047223 */ /* 0x080fe40000010004 */
[----:B------:R-:W-:-:S02]  /*50a0*/  FMUL.FTZ R5, R139, R5 ;  /* 0x000000058b057220 */ /* 0x000fc40000410000 */
[-C--:B------:R-:W-:Y:S02]  /*50b0*/  FMUL.FTZ R153, R135, R7.reuse ;  /* 0x0000000787997220 */ /* 0x080fe40000410000 */
[----:B------:R-:W-:Y:S01]  /*50c0*/  FFMA.FTZ R151, R128, R7, R134 ;  /* 0x0000000780977223 */ /* 0x000fe20000010086 */
[----:B------:R0:W-:Y:S01]  /*50d0*/  STS [R166.X4+0x420], R5 ;  /* 0x00042005a6007388 */ /* 0x0001e20000004800 */
[----:B------:R-:W-:Y:S02]  /*50e0*/  FFMA.FTZ R6, R126, R143, -R6 ;  /* 0x0000008f7e067223 */ /* 0x000fe40000010806 */
[----:B------:R-:W-:Y:S01]  /*50f0*/  FMUL.FTZ R7, R132, R7 ;  /* 0x0000000784077220 */ /* 0x000fe20000410000 */
[----:B------:R-:W-:Y:S01]  /*5100*/  STS [R72.X4+0x428], R153 ;  /* 0x0004289948007388 */ /* 0x000fe20000004800 */
[----:B------:R-:W-:Y:S02]  /*5110*/  FMUL.FTZ R134, R127, R56 ;  /* 0x000000387f867220 */ /* 0x000fe40000410000 */
[----:B------:R-:W-:-:S02]  /*5120*/  FMUL.FTZ R143, R139, R143 ;  /* 0x0000008f8b8f7220 */ /* 0x000fc40000410000 */
[-C--:B------:R-:W-:Y:S02]  /*5130*/  FFMA.FTZ R7, R128, R149.reuse, -R7 ;  /* 0x0000009580077223 */ /* 0x080fe40000010807 */
[----:B------:R-:W-:Y:S01]  /*5140*/  FADD.FTZ R6, RZ, R6 ;  /* 0x00000006ff067221 */ /* 0x000fe20000010000 */
[----:B------:R1:W-:Y:S01]  /*5150*/  STS [R72.X4+0x424], R143 ;  /* 0x0004248f48007388 */ /* 0x0003e20000004800 */
[----:B------:R-:W-:Y:S02]  /*5160*/  FFMA.FTZ R136, R123, -R134, R51 ;  /* 0x800000867b887223 */ /* 0x000fe40000010033 */
[----:B0-----:R-:W-:Y:S02]  /*5170*/  FMUL.FTZ R5, R122, R56 ;  /* 0x000000387a057220 */ /* 0x001fe40000410000 */
[----:B------:R-:W-:Y:S02]  /*5180*/  FMUL.FTZ R149, R135, R149 ;  /* 0x0000009587957220 */ /* 0x000fe40000410000 */
[----:B------:R-:W-:-:S02]  /*5190*/  FADD.FTZ R6, R6, R7 ;  /* 0x0000000706067221 */ /* 0x000fc40000010000 */
[----:B------:R-:W-:Y:S01]  /*51a0*/  FMUL.FTZ R163, R120, R56 ;  /* 0x0000003878a37220 */ /* 0x000fe20000410000 */
[----:B------:R0:W-:Y:S01]  /*51b0*/  STS [R166.X4+0x42c], R149 ;  /* 0x00042c95a6007388 */ /* 0x0001e20000004800 */
[----:B------:R-:W-:Y:S02]  /*51c0*/  FADD.FTZ R4, RZ, R4 ;  /* 0x00000004ff047221 */ /* 0x000fe40000010000 */
[----:B------:R-:W-:Y:S02]  /*51d0*/  FFMA.FTZ R134, R125, -R134, R53 ;  /* 0x800000867d867223 */ /* 0x000fe40000010035 */
[----:B------:R-:W-:Y:S02]  /*51e0*/  FMUL.FTZ R7, R136, R5 ;  /* 0x0000000588077220 */ /* 0x000fe40000410000 */
[----:B-1----:R-:W-:Y:S02]  /*51f0*/  FFMA.FTZ R143, R119, -R142, R171 ;  /* 0x8000008e778f7223 */ /* 0x002fe400000100ab */
[----:B------:R-:W-:-:S02]  /*5200*/  FMUL.FTZ R144, R54, R0 ;  /* 0x0000000036907220 */ /* 0x000fc40000410000 */
[----:B------:R-:W-:Y:S02]  /*5210*/  FMUL.FTZ R140, R55, R0 ;  /* 0x00000000378c7220 */ /* 0x000fe40000410000 */
[-C--:B------:R-:W-:Y:S02]  /*5220*/  FMUL.FTZ R138, R127, R163.reuse ;  /* 0x000000a37f8a7220 */ /* 0x080fe40000410000 */
[----:B------:R-:W-:Y:S02]  /*5230*/  FADD.FTZ R4, R4, R151 ;  /* 0x0000009704047221 */ /* 0x000fe40000010000 */
[----:B------:R-:W-:Y:S01]  /*5240*/  FFMA.FTZ R7, R134, R163, R7 ;  /* 0x000000a386077223 */ /* 0x000fe20000010007 */
[----:B------:R1:W-:Y:S01]  /*5250*/  STS [R166.X4+0x430], R138 ;  /* 0x0004308aa6007388 */ /* 0x0003e20000004800 */
[----:B------:R-:W-:Y:S02]  /*5260*/  FFMA.FTZ R142, R121, -R142, R169 ;  /* 0x8000008e798e7223 */ /* 0x000fe400000100a9 */
[----:B0-----:R-:W-:-:S02]  /*5270*/  FMUL.FTZ R149, R143, R144 ;  /* 0x000000908f957220 */ /* 0x001fc40000410000 */
[----:B------:R-:W-:Y:S02]  /*5280*/  FMUL.FTZ R163, R136, R163 ;  /* 0x000000a388a37220 */ /* 0x000fe40000410000 */
[-C--:B------:R-:W-:Y:S02]  /*5290*/  FMUL.FTZ R151, R143, R140.reuse ;  /* 0x0000008c8f977220 */ /* 0x080fe40000410000 */
[----:B------:R-:W-:Y:S02]  /*52a0*/  FFMA.FTZ R153, R142, R140, R149 ;  /* 0x0000008c8e997223 */ /* 0x000fe40000010095 */
[----:B------:R-:W-:Y:S02]  /*52b0*/  FFMA.FTZ R163, R134, R5, -R163 ;  /* 0x0000000586a37223 */ /* 0x000fe400000108a3 */
[----:B------:R-:W-:Y:S02]  /*52c0*/  FFMA.FTZ R165, R142, R144, -R151 ;  /* 0x000000908ea57223 */ /* 0x000fe40000010897 */
[----:B------:R-:W-:-:S02]  /*52d0*/  FMUL.FTZ R149, R117, R140 ;  /* 0x0000008c75957220 */ /* 0x000fc40000410000 */
[----:B------:R-:W-:Y:S02]  /*52e0*/  FMUL.FTZ R5, R127, R5 ;  /* 0x000000057f057220 */ /* 0x000fe40000410000 */
[----:B------:R-:W-:Y:S01]  /*52f0*/  FMUL.FTZ R151, R117, R144 ;  /* 0x0000009075977220 */ /* 0x000fe20000410000 */
[----:B------:R-:W-:Y:S01]  /*5300*/  STS [R72.X4+0x438], R149 ;  /* 0x0004389548007388 */ /* 0x000fe20000004800 */
[----:B------:R-:W-:Y:S01]  /*5310*/  FADD.FTZ R4, R4, R7 ;  /* 0x0000000704047221 */ /* 0x000fe20000010000 */
[C---:B------:R-:W-:Y:S01]  /*5320*/  IADD3 R144, R91.reuse, 0x60, RZ ;  /* 0x000000605b907810 */ /* 0x040fe20007ffe0ff */
[----:B------:R-:W-:Y:S01]  /*5330*/  FADD.FTZ R6, R6, R163 ;  /* 0x000000a306067221 */ /* 0x000fe20000010000 */
[----:B------:R0:W-:Y:S01]  /*5340*/  STS [R72.X4+0x434], R5 ;  /* 0x0004340548007388 */ /* 0x0001e20000004800 */
[----:B------:R-:W-:Y:S01]  /*5350*/  FADD.FTZ R140, R4, R153 ;  /* 0x00000099048c7221 */ /* 0x000fe20000010000 */
[C---:B------:R-:W-:Y:S01]  /*5360*/  IADD3 R4, R91.reuse, 0x20, RZ ;  /* 0x000000205b047810 */ /* 0x040fe20007ffe0ff */
[----:B-1----:R-:W-:Y:S01]  /*5370*/  FADD.FTZ R138, R6, R165 ;  /* 0x000000a5068a7221 */ /* 0x002fe20000010000 */
[----:B------:R-:W-:Y:S01]  /*5380*/  STS [R72.X4+0x43c], R151 ;  /* 0x00043c9748007388 */ /* 0x000fe20000004800 */
[----:B------:R-:W-:Y:S01]  /*5390*/  IADD3 R6, R91, 0x40, RZ ;  /* 0x000000405b067810 */ /* 0x000fe20007ffe0ff */
[----:B------:R-:W-:Y:S01]  /*53a0*/  FFMA.FTZ R147, -R116, R147, -RZ ;  /* 0x0000009374937223 */ /* 0x000fe200000109ff */
[-C--:B------:R-:W-:Y:S01]  /*53b0*/  LEA.HI.SX32 R154, R4, R91.reuse, 0x1b ;  /* 0x0000005b049a7211 */ /* 0x080fe200078fdaff */
[----:B------:R-:W-:Y:S01]  /*53c0*/  BAR.SYNC.DEFER_BLOCKING 0x0 ;  /* 0x0000000000007b1d */ /* 0x000fe20000010000 */
[----:B------:R-:W-:Y:S01]  /*53d0*/  LEA.HI.SX32 R162, R6, R91, 0x1b ;  /* 0x0000005b06a27211 */ /* 0x000fe200078fdaff */
[----:B------:R-:W-:Y:S01]  /*53e0*/  FMUL.FTZ R4, R116, R145 ;  /* 0x0000009174047220 */ /* 0x000fe20000410000 */
[----:B------:R-:W-:Y:S01]  /*53f0*/  LEA.HI.SX32 R164, R144, R91, 0x1b ;  /* 0x0000005b90a47211 */ /* 0x000fe200078fdaff */
[----:B------:R-:W-:-:S02]  /*5400*/  FMUL.FTZ R7, R115, R52 ;  /* 0x0000003473077220 */ /* 0x000fc40000410000 */
[----:B------:R-:W-:Y:S02]  /*5410*/  FFMA.FTZ R50, -R115, R50, -RZ ;  /* 0x0000003273327223 */ /* 0x000fe400000109ff */
[C---:B------:R-:W-:Y:S02]  /*5420*/  FMUL.FTZ R53, R114.reuse, R53 ;  /* 0x0000003572357220 */ /* 0x040fe40000410000 */
[----:B------:R-:W-:Y:S02]  /*5430*/  FFMA.FTZ R51, -R114, R51, -RZ ;  /* 0x0000003372337223 */ /* 0x000fe400000109ff */
[C---:B------:R-:W-:Y:S02]  /*5440*/  FMUL.FTZ R169, R112.reuse, R169 ;  /* 0x000000a970a97220 */ /* 0x040fe40000410000 */
[----:B0-----:R-:W-:Y:S02]  /*5450*/  FFMA.FTZ R5, -R112, R171, -RZ ;  /* 0x000000ab70057223 */ /* 0x001fe400000109ff */
[----:B------:R-:W-:-:S02]  /*5460*/  IMAD R168, R170, c[0x0][0x2b0], RZ ;  /* 0x0000ac00aaa87a24 */ /* 0x000fc400078e02ff */
[----:B------:R-:W-:Y:S01]  /*5470*/  IMAD R170, R170, c[0x0][0x2d0], RZ ;  /* 0x0000b400aaaa7a24 */ /* 0x000fe200078e02ff */
        /* <DEDUP_REMOVED lines=8> */
[----:B------:R-:W-:Y:S04]  /*5500*/  STS [R166.X4+0x840], R4 ;  /* 0x00084004a6007388 */ /* 0x000fe80000004800 */
[----:B------:R5:W-:Y:S04]  /*5510*/  STS [R72.X4+0x844], R147 ;  /* 0x0008449348007388 */ /* 0x000be80000004800 */
[----:B------:R0:W-:Y:S04]  /*5520*/  STS [R72.X4+0x848], R7 ;  /* 0x0008480748007388 */ /* 0x0001e80000004800 */
[----:B------:R0:W-:Y:S01]  /*5530*/  STS [R166.X4+0x84c], R50 ;  /* 0x00084c32a6007388 */ /* 0x0001e20000004800 */
[----:B-----5:R-:W-:-:S03]  /*5540*/  SHF.L.U32 R147, R111, 0x2, RZ ;  /* 0x000000026f937819 */ /* 0x020fc600000006ff */
[----:B------:R0:W-:Y:S04]  /*5550*/  STS [R166.X4+0x850], R53 ;  /* 0x00085035a6007388 */ /* 0x0001e80000004800 */
[----:B------:R0:W-:Y:S04]  /*5560*/  STS [R72.X4+0x854], R51 ;  /* 0x0008543348007388 */ /* 0x0001e80000004800 */
[----:B------:R0:W-:Y:S04]  /*5570*/  STS [R72.X4+0x858], R169 ;  /* 0x000858a948007388 */ /* 0x0001e80000004800 */
[----:B------:R0:W-:Y:S04]  /*5580*/  STS [R72.X4+0x85c], R5 ;  /* 0x00085c0548007388 */ /* 0x0001e80000004800 */
[----:B------:R-:W-:Y:S06]  /*5590*/  BAR.SYNC.DEFER_BLOCKING 0x0 ;  /* 0x0000000000007b1d */ /* 0x000fec0000010000 */
[----:B------:R-:W-:Y:S05]  /*55a0*/  @!P0 BRA `(.L_x_13738) ;  /* 0x000002c000008947 */ /* 0x000fea0003800000 */
[----:B01234-:R-:W0:Y:S01]  /*55b0*/  LDS R169, [R74.X4+0x840] ;  /* 0x000840004aa97984 */ /* 0x01fe220000004800 */
[C---:B------:R-:W-:Y:S01]  /*55c0*/  IMAD R5, R161.reuse, c[0x0][0x2a0], RZ ;  /* 0x0000a800a1057a24 */ /* 0x040fe200078e02ff */
[----:B------:R-:W-:Y:S01]  /*55d0*/  ULDC.64 UR4, c[0x0][0x2b8] ;  /* 0x0000ae0000047ab9 */ /* 0x000fe20000000a00 */
[----:B------:R-:W-:Y:S01]  /*55e0*/  IMAD R7, R161, c[0x0][0x2c0], RZ ;  /* 0x0000b000a1077a24 */ /* 0x000fe200078e02ff */
[----:B------:R-:W-:Y:S01]  /*55f0*/  ULDC.64 UR6, c[0x0][0x298] ;  /* 0x0000a60000067ab9 */ /* 0x000fe20000000a00 */
[----:B------:R-:W-:Y:S01]  /*5600*/  IMAD.WIDE.U32 R50, R94, c[0x0][0x2a0], RZ ;  /* 0x0000a8005e327a25 */ /* 0x000fe200078e00ff */
[----:B------:R-:W-:Y:S01]  /*5610*/  USHF.R.U64 UR4, UR4, 0x1, UR5 ;  /* 0x0000000104047899 */ /* 0x000fe20008001205 */
[----:B------:R-:W-:Y:S01]  /*5620*/  LEA R52, R158, 0xffffff00, 0x8 ;  /* 0xffffff009e347811 */ /* 0x000fe200078e40ff */
[----:B------:R-:W-:Y:S01]  /*5630*/  USHF.R.U32.HI UR10, URZ, 0x1, UR7 ;  /* 0x000000013f0a7899 */ /* 0x000fe20008011607 */
[C---:B------:R-:W-:Y:S01]  /*5640*/  IMAD R53, R94.reuse, c[0x0][0x2a4], R5 ;  /* 0x0000a9005e357a24 */ /* 0x040fe200078e0205 */
[----:B------:R-:W-:Y:S01]  /*5650*/  USHF.R.U32.HI UR5, URZ, 0x1, UR5 ;  /* 0x000000013f057899 */ /* 0x000fe20008011605 */
[----:B------:R-:W-:Y:S01]  /*5660*/  IMAD.WIDE.U32 R4, R94, c[0x0][0x2c0], RZ ;  /* 0x0000b0005e047a25 */ /* 0x000fe200078e00ff */
[----:B------:R-:W-:Y:S01]  /*5670*/  USHF.R.U64 UR6, UR6, 0x1, UR7 ;  /* 0x0000000106067899 */ /* 0x000fe20008001207 */
[----:B------:R-:W-:-:S02]  /*5680*/  IADD3 R6, P0, R52, R91, RZ ;  /* 0x0000005b34067210 */ /* 0x000fc40007f1e0ff */
[----:B------:R-:W-:Y:S01]  /*5690*/  IMAD R7, R94, c[0x0][0x2c4], R7 ;  /* 0x0000b1005e077a24 */ /* 0x000fe200078e0207 */
[----:B------:R-:W-:Y:S01]  /*56a0*/  IADD3 R51, R53, R51, RZ ;  /* 0x0000003335337210 */ /* 0x000fe20007ffe0ff */
[C---:B------:R-:W-:Y:S02]  /*56b0*/  IMAD R174, R97.reuse, UR10, RZ ;  /* 0x0000000a61ae7c24 */ /* 0x040fe4000f8e02ff */
[----:B------:R-:W-:Y:S01]  /*56c0*/  IMAD R176, R97, UR5, RZ ;  /* 0x0000000561b07c24 */ /* 0x000fe2000f8e02ff */
[----:B------:R-:W-:Y:S01]  /*56d0*/  IADD3 R5, R7, R5, RZ ;  /* 0x0000000507057210 */ /* 0x000fe20007ffe0ff */
[----:B------:R-:W-:Y:S01]  /*56e0*/  IMAD R173, R95, UR6, R174 ;  /* 0x000000065fad7c24 */ /* 0x000fe2000f8e02ae */
[----:B------:R-:W-:Y:S01]  /*56f0*/  LEA.HI.X.SX32 R7, R52, RZ, 0x1, P0 ;  /* 0x000000ff34077211 */ /* 0x000fe200000f0eff */
[----:B------:R-:W-:-:S04]  /*5700*/  IMAD.WIDE.U32 R50, R97, UR6, R50 ;  /* 0x0000000661327c25 */ /* 0x000fc8000f8e0032 */
[----:B------:R-:W-:Y:S01]  /*5710*/  IMAD R171, R95, UR4, R176 ;  /* 0x000000045fab7c24 */ /* 0x000fe2000f8e02b0 */
[----:B------:R-:W-:Y:S01]  /*5720*/  IADD3 R173, R173, R51, RZ ;  /* 0x00000033adad7210 */ /* 0x000fe20007ffe0ff */
[----:B------:R-:W-:-:S04]  /*5730*/  IMAD.WIDE.U32 R52, R97, UR4, R4 ;  /* 0x0000000461347c25 */ /* 0x000fc8000f8e0004 */
        /* <DEDUP_REMOVED lines=19> */
.L_x_13738:
[----:B01234-:R-:W-:Y:S05]  /*5870*/  BSYNC B0 ;  /* 0x0000000000007941 */ /* 0x01ffea0003800000 */
.L_x_13737:
        /* <DEDUP_REMOVED lines=18> */
.L_x_13740:
[----:B0-----:R-:W-:Y:S05]  /*59a0*/  BSYNC B0 ;  /* 0x0000000000007941 */ /* 0x001fea0003800000 */
.L_x_13739:
        /* <DEDUP_REMOVED lines=9> */
.L_x_13742:
[----:B------:R-:W-:Y:S05]  /*5a40*/  BSYNC B0 ;  /* 0x0000000000007941 */ /* 0x000fea0003800000 */
.L_x_13741:
        /* <DEDUP_REMOVED lines=9> */
.L_x_13744:
[----:B------:R-:W-:Y:S05]  /*5ae0*/  BSYNC B0 ;  /* 0x0000000000007941 */ /* 0x000fea0003800000 */
.L_x_13743:
        /* <DEDUP_REMOVED lines=9> */
.L_x_13746:
[----:B------:R-:W-:Y:S05]  /*5b80*/  BSYNC B0 ;  /* 0x0000000000007941 */ /* 0x000fea0003800000 */
.L_x_13745:
        /* <DEDUP_REMOVED lines=9> */
.L_x_13748:
[----:B------:R-:W-:Y:S05]  /*5c20*/  BSYNC B0 ;  /* 0x0000000000007941 */ /* 0x000fea0003800000 */
.L_x_13747:
[----:B0---4-:R0:W4:Y:S01]  /*5c30*/  LDS R51, [R148.X4+0xb40] ;  /* 0x000b400094337984 */ /* 0x0111220000004800 */
        /* <DEDUP_REMOVED lines=8> */
.L_x_13750:
[----:B------:R-:W-:Y:S05]  /*5cc0*/  BSYNC B0 ;  /* 0x0000000000007941 */ /* 0x000fea0003800000 */
.L_x_13749:
        /* <DEDUP_REMOVED lines=9> */
.L_x_13752:
[----:B------:R-:W-:Y:S05]  /*5d60*/  BSYNC B0 ;  /* 0x0000000000007941 */ /* 0x000fea0003800000 */
.L_x_13751:
[----:B0-----:R-:W0:Y:S01]  /*5d70*/  SHFL.DOWN PT, R5, R140, 0x1, 0x1f ;  /* 0x08201f008c057f89 */ /* 0x001e2200000e0000 */
[C---:B------:R-:W-:Y:S01]  /*5d80*/  ISETP.GT.AND P0, PT, R78.reuse, 0x1e, PT ;  /* 0x0000001e4e00780c */ /* 0x040fe20003f04270 */
        /* <DEDUP_REMOVED lines=8> */
[----:B0-----:R-:W-:Y:S02]  /*5e10*/  @!P0 FADD.FTZ R140, R140, R5 ;  /* 0x000000058c8c8221 */ /* 0x001fe40000010000 */
[----:B-----5:R-:W-:-:S03]  /*5e20*/  @!P0 FADD.FTZ R138, R138, R7 ;  /* 0x000000078a8a8221 */ /* 0x020fc60000010000 */
[----:B------:R-:W0:Y:S01]  /*5e30*/  SHFL.DOWN PT, R5, R140, 0x2, 0x1f ;  /* 0x08401f008c057f89 */ /* 0x000e2200000e0000 */
[----:B------:R-:W-:-:S03]  /*5e40*/  ISETP.GT.AND P0, PT, R78, 0x1d, PT ;  /* 0x0000001d4e00780c */ /* 0x000fc60003f04270 */
[----:B------:R-:W5:Y:S10]  /*5e50*/  SHFL.DOWN PT, R7, R138, 0x2, 0x1f ;  /* 0x08401f008a077f89 */ /* 0x000f7400000e0000 */
[----:B0-----:R-:W-:-:S02]  /*5e60*/  @!P0 FADD.FTZ R140, R140, R5 ;  /* 0x000000058c8c8221 */ /* 0x001fc40000010000 */
[----:B-----5:R-:W-:-:S03]  /*5e70*/  @!P0 FADD.FTZ R138, R138, R7 ;  /* 0x000000078a8a8221 */ /* 0x020fc60000010000 */
[----:B------:R-:W0:Y:S01]  /*5e80*/  SHFL.DOWN PT, R5, R140, 0x4, 0x1f ;  /* 0x08801f008c057f89 */ /* 0x000e2200000e0000 */
[----:B------:R-:W-:-:S03]  /*5e90*/  ISETP.GT.AND P0, PT, R78, 0x1b, PT ;  /* 0x0000001b4e00780c */ /* 0x000fc60003f04270 */
[----:B------:R-:W5:Y:S10]  /*5ea0*/  SHFL.DOWN PT, R7, R138, 0x4, 0x1f ;  /* 0x08801f008a077f89 */ /* 0x000f7400000e0000 */
[----:B0-----:R-:W-:-:S02]  /*5eb0*/  @!P0 FADD.FTZ R140, R140, R5 ;  /* 0x000000058c8c8221 */ /* 0x001fc40000010000 */
[-C--:B------:R-:W-:Y:S02]  /*5ec0*/  FMUL.FTZ R5, R49, R55.reuse ;  /* 0x0000003731057220 */ /* 0x080fe40000410000 */
[----:B-----5:R-:W-:Y:S01]  /*5ed0*/  @!P0 FADD.FTZ R138, R138, R7 ;  /* 0x000000078a8a8221 */ /* 0x020fe20000010000 */
[----:B------:R-:W-:Y:S01]  /*5ee0*/  ISETP.GT.AND P0, PT, R78, 0x17, PT ;  /* 0x000000174e00780c */ /* 0x000fe20003f04270 */
[----:B------:R-:W0:Y:S01]  /*5ef0*/  SHFL.DOWN PT, R7, R140, 0x8, 0x1f ;  /* 0x09001f008c077f89 */ /* 0x000e2200000e0000 */
[C---:B------:R-:W-:Y:S02]  /*5f00*/  FFMA.FTZ R6, R48.reuse, R54, -R5 ;  /* 0x0000003630067223 */ /* 0x040fe40000010805 */
[----:B------:R-:W-:Y:S01]  /*5f10*/  FFMA.FTZ R5, R48, R55, R4 ;  /* 0x0000003730057223 */ /* 0x000fe20000010004 */
[----:B----4-:R-:W4:Y:S01]  /*5f20*/  SHFL.DOWN PT, R51, R138, 0x8, 0x1f ;  /* 0x09001f008a337f89 */ /* 0x010f2200000e0000 */
[----:B------:R-:W-:Y:S02]  /*5f30*/  FMUL.FTZ R6, R143, R6 ;  /* 0x000000068f067220 */ /* 0x000fe40000410000 */
[----:B------:R-:W-:-:S02]  /*5f40*/  FMUL.FTZ R54, R119, R54 ;  /* 0x0000003677367220 */ /* 0x000fc40000410000 */
[----:B------:R-:W-:Y:S02]  /*5f50*/  FFMA.FTZ R6, R142, R5, R6 ;  /* 0x000000058e067223 */ /* 0x000fe40000010006 */
[----:B------:R-:W-:Y:S02]  /*5f60*/  FMUL.FTZ R5, R49, R122 ;  /* 0x0000007a31057220 */ /* 0x000fe40000410000 */
[----:B------:R-:W-:Y:S02]  /*5f70*/  FFMA.FTZ R55, R121, R55, R54 ;  /* 0x0000003779377223 */ /* 0x000fe40000010036 */
[----:B------:R-:W-:Y:S02]  /*5f80*/  FMUL.FTZ R4, R49, R141 ;  /* 0x0000008d31047220 */ /* 0x000fe40000410000 */
[----:B------:R-:W-:Y:S02]  /*5f90*/  FFMA.FTZ R104, R55, R0, R104 ;  /* 0x0000000037687223 */ /* 0x000fe40000010068 */
[----:B------:R-:W-:-:S02]  /*5fa0*/  FFMA.FTZ R55, R117, R55, R6 ;  /* 0x0000003775377223 */ /* 0x000fc40000010006 */
[----:B------:R-:W-:Y:S02]  /*5fb0*/  FMUL.FTZ R6, R131, R155 ;  /* 0x0000009b83067220 */ /* 0x000fe40000410000 */
[----:B------:R-:W-:Y:S02]  /*5fc0*/  FADD.FTZ R106, R55, R106 ;  /* 0x0000006a376a7221 */ /* 0x000fe40000010000 */
[----:B0-----:R-:W-:Y:S02]  /*5fd0*/  @!P0 FADD.FTZ R140, R140, R7 ;  /* 0x000000078c8c8221 */ /* 0x001fe40000010000 */
[----:B------:R-:W-:Y:S02]  /*5fe0*/  FMUL.FTZ R7, R49, R120 ;  /* 0x0000007831077220 */ /* 0x000fe40000410000 */
[----:B----4-:R-:W-:Y:S01]  /*5ff0*/  @!P0 FADD.FTZ R138, R138, R51 ;  /* 0x000000338a8a8221 */ /* 0x010fe20000010000 */
[----:B------:R-:W0:Y:S01]  /*6000*/  SHFL.DOWN PT, R53, R140, 0x10, 0x1f ;  /* 0x0a001f008c357f89 */ /* 0x000e2200000e0000 */
[----:B------:R-:W-:Y:S01]  /*6010*/  FFMA.FTZ R51, R48, R122, -R7 ;  /* 0x0000007a30337223 */ /* 0x000fe20000010807 */
[----:B------:R-:W-:Y:S01]  /*6020*/  ISETP.GT.AND P0, PT, R78, 0xf, PT ;  /* 0x0000000f4e00780c */ /* 0x000fe20003f04270 */
[----:B------:R-:W-:Y:S01]  /*6030*/  FFMA.FTZ R7, R48, R120, R5 ;  /* 0x0000007830077223 */ /* 0x000fe20000010005 */
[----:B------:R-:W4:Y:S01]  /*6040*/  SHFL.DOWN PT, R145, R138, 0x10, 0x1f ;  /* 0x0a001f008a917f89 */ /* 0x000f2200000e0000 */
[----:B------:R-:W-:-:S02]  /*6050*/  FMUL.FTZ R51, R136, R51 ;  /* 0x0000003388337220 */ /* 0x000fc40000410000 */
[----:B------:R-:W-:Y:S02]  /*6060*/  FFMA.FTZ R5, R48, R155, -R4 ;  /* 0x0000009b30057223 */ /* 0x000fe40000010804 */
        /* <DEDUP_REMOVED lines=8> */
[----:B0-----:R-:W-:Y:S02]  /*60f0*/  @!P0 FADD.FTZ R140, R140, R53 ;  /* 0x000000358c8c8221 */ /* 0x001fe40000010000 */
        /* <DEDUP_REMOVED lines=8> */
[----:B------:R-:W-:Y:S01]  /*6180*/  FFMA.FTZ R7, R126, R49, R7 ;  /* 0x000000317e077223 */ /* 0x000fe20000010007 */
[----:B------:R0:W-:Y:S01]  /*6190*/  @!P1 STS.64 [0xc68], R4 ;  /* 0x000c6804ff009388 */ /* 0x0001e20000000a00 */
[----:B------:R-:W-:Y:S02]  /*61a0*/  FFMA.FTZ R102, R129, R58, R102 ;  /* 0x0000003a81667223 */ /* 0x000fe40000010066 */
[----:B------:R-:W-:-:S02]  /*61b0*/  FFMA.FTZ R50, R127, R50, R51 ;  /* 0x000000327f327223 */ /* 0x000fc40000010033 */
        /* <DEDUP_REMOVED lines=14> */
.L_x_13754:
[----:B0-----:R-:W-:Y:S05]  /*62a0*/  BSYNC B0 ;  /* 0x0000000000007941 */ /* 0x001fea0003800000 */
.L_x_13753:
[----:B------:R-:W-:Y:S02]  /*62b0*/  IADD3 R113, R113, 0x1, RZ ;  /* 0x0000000171717810 */ /* 0x000fe40007ffe0ff */
[----:B------:R-:W-:Y:S02]  /*62c0*/  IADD3 R111, P1, R111, 0x1, RZ ;  /* 0x000000016f6f7810 */ /* 0x000fe40007f3e0ff */
[----:B------:R-:W-:Y:S02]  /*62d0*/  ISETP.GE.AND P0, PT, R113, c[0x0][0x16c], PT ;  /* 0x00005b0071007a0c */ /* 0x000fe40003f06270 */
[----:B------:R-:W-:-:S11]  /*62e0*/  IADD3.X R110, RZ, R110, RZ, P1, !PT ;  /* 0x0000006eff6e7210 */ /* 0x000fd60000ffe4ff */
[----:B------:R-:W-:Y:S01]  /*62f0*/  @P0 CALL.REL.NOINC `(.L_x_13724) ;  /* 0x0000001000000944 */ /* 0x000fe20003c00000 */
[----:B------:R-:W-:Y:S05]  /*6300*/  BRA `(.L_x_13755) ;  /* 0xffffc8d000007947 */ /* 0x000fea000383ffff */
.L_x_13724:
        /* <DEDUP_REMOVED lines=10> */
[----:B------:R-:W4:Y:S01]  /*63b0*/  @!P3 LDG.E.U16 R0, [R4.64] ;  /* 0x000000080400b981 */ /* 0x000f22000c1e1500 */
[----:B------:R-:W-:Y:S02]  /*63c0*/  @!P2 IADD3 R6, P3, R88, R63, RZ ;  /* 0x0000003f5806a210 */ /* 0x000fe40007f7e0ff */
[----:B------:R-:W-:Y:S02]  /*63d0*/  PRMT R20, RZ, 0x7610, R20 ;  /* 0x00007610ff147816 */ /* 0x000fe40000000014 */
[----:B------:R-:W-:-:S02]  /*63e0*/  PRMT R22, RZ, 0x7610, R22 ;  /* 0x00007610ff167816 */ /* 0x000fc40000000016 */
[----:B------:R-:W-:Y:S02]  /*63f0*/  PRMT R24, RZ, 0x7610, R24 ;  /* 0x00007610ff187816 */ /* 0x000fe40000000018 */
[CC--:B------:R-:W-:Y:S02]  /*6400*/  @!P2 IADD3.X R7, R87.reuse, R62.reuse, RZ, P3, !PT ;  /* 0x0000003e5707a210 */ /* 0x0c0fe40001ffe4ff */
[CC--:B------:R-:W-:Y:S02]  /*6410*/  @!P1 IADD3.X R15, R87.reuse, R62.reuse, RZ, P4, !PT ;  /* 0x0000003e570f9210 */ /* 0x0c0fe400027fe4ff */
[----:B------:R-:W-:Y:S01]  /*6420*/  @!P0 IADD3.X R17, R87, R62, RZ, P5, !PT ;  /* 0x0000003e57118210 */ /* 0x000fe20002ffe4ff */
[----:B------:R-:W5:Y:S04]  /*6430*/  @!P2 LDG.E.U16 R20, [R6.64+0x40] ;  /* 0x000040080614a981 */ /* 0x000f68000c1e1500 */
[----:B--2---:R-:W2:Y:S04]  /*6440*/  @!P1 LDG.E.U16 R22, [R14.64+0x80] ;  /* 0x000080080e169981 */ /* 0x004ea8000c1e1500 */
[----:B---3--:R-:W3:Y:S01]  /*6450*/  @!P0 LDG.E.U16 R24, [R16.64+0xc0] ;  /* 0x0000c00810188981 */ /* 0x008ee2000c1e1500 */
[----:B------:R-:W-:Y:S01]  /*6460*/  ISETP.NE.AND P6, PT, R91, RZ, PT ;  /* 0x000000ff5b00720c */ /* 0x000fe20003fc5270 */
[----:B------:R-:W-:Y:S01]  /*6470*/  BSSY B0, `(.L_x_13756) ;  /* 0x0000050000007945 */ /* 0x000fe20003800000 */
[----:B------:R-:W-:-:S02]  /*6480*/  F2FP.BF16.PACK_AB R102, R102, R103 ;  /* 0x000000676666723e */ /* 0x000fc400000010ff */
[----:B------:R-:W-:Y:S01]  /*6490*/  F2FP.BF16.PACK_AB R103, R104, R105 ;  /* 0x000000696867723e */ /* 0x000fe200000010ff */
[----:B----4-:R-:W-:Y:S04]  /*64a0*/  STS.U16 [R61], R0 ;  /* 0x000000003d007388 */ /* 0x010fe80000000400 */
[----:B-----5:R0:W-:Y:S04]  /*64b0*/  STS.U16 [R61+0x40], R20 ;  /* 0x000040143d007388 */ /* 0x0201e80000000400 */
[----:B--2---:R-:W-:Y:S04]  /*64c0*/  STS.U16 [R61+0x80], R22 ;  /* 0x000080163d007388 */ /* 0x004fe80000000400 */
[----:B---3--:R-:W-:Y:S01]  /*64d0*/  STS.U16 [R61+0xc0], R24 ;  /* 0x0000c0183d007388 */ /* 0x008fe20000000400 */
[----:B------:R-:W-:-:S06]  /*64e0*/  NOP ;  /* 0x0000000000007918 */ /* 0x000fcc0000000000 */
[----:B------:R-:W2:Y:S01]  /*64f0*/  LDS.64 R26, [R101] ;  /* 0x00000000651a7984 */ /* 0x000ea20000000a00 */
[----:B0-----:R-:W-:-:S03]  /*6500*/  IMAD R20, R95, c[0x0][0x2d8], RZ ;  /* 0x0000b6005f147a24 */ /* 0x001fc600078e02ff */
[----:B------:R-:W-:Y:S01]  /*6510*/  BAR.SYNC.DEFER_BLOCKING 0x0 ;  /* 0x0000000000007b1d */ /* 0x000fe20000010000 */
[----:B------:R-:W-:-:S05]  /*6520*/  IMAD R29, R97, c[0x0][0x2dc], R20 ;  /* 0x0000b700611d7a24 */ /* 0x000fca00078e0214 */
[----:B------:R-:W-:Y:S01]  /*6530*/  STS.64 [R101], R102 ;  /* 0x0000006665007388 */ /* 0x000fe20000000a00 */
        /* <DEDUP_REMOVED lines=13> */
[----:B------:R-:W-:Y:S01]  /*6610*/  PRMT R5, RZ, 0x5410, R27 ;  /* 0x00005410ff057816 */ /* 0x000fe2000000001b */
[----:B------:R-:W-:Y:S01]  /*6620*/  IMAD R27, R99, c[0x0][0x2e0], RZ ;  /* 0x0000b800631b7a24 */ /* 0x000fe200078e02ff */
[----:B------:R-:W-:Y:S01]  /*6630*/  BAR.SYNC.DEFER_BLOCKING 0x0 ;  /* 0x0000000000007b1d */ /* 0x000fe20000010000 */
[----:B------:R-:W-:Y:S02]  /*6640*/  FSETP.GTU.FTZ.AND P0, PT, R14, 20, PT ;  /* 0x41a000000e00780b */ /* 0x000fe40003f1c000 */
[----:B------:R-:W-:Y:S01]  /*6650*/  FSETP.GTU.FTZ.AND P2, PT, R6, 20, PT ;  /* 0x41a000000600780b */ /* 0x000fe20003f5c000 */
[----:B------:R-:W-:Y:S02]  /*6660*/  FADD.FTZ R5, R5, R96 ;  /* 0x0000006005057221 */ /* 0x000fe40000010000 */
[----:B------:R-:W-:-:S02]  /*6670*/  IMAD R22, R100, c[0x0][0x2e4], R27 ;  /* 0x0000b90064167a24 */ /* 0x000fc400078e021b */
[----:B------:R-:W-:Y:S01]  /*6680*/  @!P1 FMUL.FTZ R0, R4, -1.4426950216293334961 ;  /* 0xbfb8aa3b04009820 */ /* 0x000fe20000410000 */
[----:B------:R-:W-:-:S05]  /*6690*/  FSETP.GTU.FTZ.AND P3, PT, R5, 20, PT ;  /* 0x41a000000500780b */ /* 0x000fca0003f7c000 */
[----:B------:R-:W0:Y:S01]  /*66a0*/  @!P1 MUFU.EX2 R0, R0 ;  /* 0x0000000000009308 */ /* 0x000e220000000800 */
[----:B------:R-:W-:Y:S02]  /*66b0*/  @!P0 FMUL.FTZ R14, R14, -1.4426950216293334961 ;  /* 0xbfb8aa3b0e0e8820 */ /* 0x000fe40000410000 */
[----:B------:R-:W-:-:S05]  /*66c0*/  @!P2 FMUL.FTZ R4, R6, -1.4426950216293334961 ;  /* 0xbfb8aa3b0604a820 */ /* 0x000fca0000410000 */
[----:B------:R2:W3:Y:S01]  /*66d0*/  @!P2 MUFU.EX2 R6, R4 ;  /* 0x000000040006a308 */ /* 0x0004e20000000800 */
[----:B------:R-:W-:Y:S01]  /*66e0*/  @!P3 FMUL.FTZ R7, R5, -1.4426950216293334961 ;  /* 0xbfb8aa3b0507b820 */ /* 0x000fe20000410000 */
[----:B------:R-:W4:Y:S06]  /*66f0*/  LDS R16, [0x100] ;  /* 0x00010000ff107984 */ /* 0x000f2c0000000800 */
[----:B------:R-:W5:Y:S01]  /*6700*/  @!P3 MUFU.EX2 R7, R7 ;  /* 0x000000070007b308 */ /* 0x000f620000000800 */
[----:B--2---:R-:W-:-:S04]  /*6710*/  IMAD.WIDE.U32 R4, R97, c[0x0][0x2d8], RZ ;  /* 0x0000b60061047a25 */ /* 0x004fc800078e00ff */
[----:B0-----:R-:W-:Y:S01]  /*6720*/  @!P1 FADD.FTZ R0, R0, 1 ;  /* 0x3f80000000009421 */ /* 0x001fe20000010000 */
        /* <DEDUP_REMOVED lines=11> */
[----:B--2---:R-:W-:Y:S01]  /*67e0*/  @!P2 FMUL.FTZ R108, R108, R15 ;  /* 0x0000000f6c6ca220 */ /* 0x004fe20000410000 */
[-C--:B----4-:R-:W-:Y:S02]  /*67f0*/  ISETP.GE.AND P4, PT, R81, R16.reuse, PT ;  /* 0x000000105100720c */ /* 0x090fe40003f86270 */
[----:B------:R-:W-:Y:S02]  /*6800*/  IADD3 R15, P5, R63, c[0x0][0x330], RZ ;  /* 0x0000cc003f0f7a10 */ /* 0x000fe40007fbe0ff */
[----:B------:R-:W-:Y:S02]  /*6810*/  ISETP.GE.AND P2, PT, R75, R16, PT ;  /* 0x000000104b00720c */ /* 0x000fe40003f46270 */
[----:B------:R2:W4:Y:S01]  /*6820*/  @!P0 MUFU.RCP R27, R14 ;  /* 0x0000000e001b8308 */ /* 0x0005220000001000 */
[----:B---3--:R-:W-:Y:S01]  /*6830*/  @!P1 FMUL.FTZ R109, R109, R0 ;  /* 0x000000006d6d9220 */ /* 0x008fe20000410000 */
[----:B------:R-:W-:-:S02]  /*6840*/  IADD3.X R0, R62, c[0x0][0x334], RZ, P5, !PT ;  /* 0x0000cd003e007a10 */ /* 0x000fc40002ffe4ff */
[----:B------:R-:W-:Y:S01]  /*6850*/  ISETP.GE.AND P1, PT, R73, R16, PT ;  /* 0x000000104900720c */ /* 0x000fe20003f26270 */
        /* <DEDUP_REMOVED lines=17> */
.L_x_13757:
[----:B------:R-:W-:Y:S05]  /*6970*/  BSYNC B0 ;  /* 0x0000000000007941 */ /* 0x000fea0003800000 */
.L_x_13756:
        /* <DEDUP_REMOVED lines=37> */
.L_x_13759:
[----:B------:R-:W-:Y:S05]  /*6bd0*/  BSYNC B0 ;  /* 0x0000000000007941 */ /* 0x000fea0003800000 */
.L_x_13758:
        /* <DEDUP_REMOVED lines=17> */
[----:B------:R-:W-:Y:S01]  /*6cf0*/  IADD3 R86, P5, R86, -0x100, RZ ;  /* 0xffffff0056567810 */ /* 0x000fe20007fbe0ff */
[----:B------:R2:W-:Y:S01]  /*6d00*/  @!P0 STG.E.U16 [R4.64], R27 ;  /* 0x0000001b04008986 */ /* 0x0005e2000c101508 */
[----:B------:R-:W-:Y:S02]  /*6d10*/  ISETP.GT.AND P0, PT, R158, 0x1, PT ;  /* 0x000000019e00780c */ /* 0x000fe40003f04270 */
[----:B------:R-:W-:Y:S01]  /*6d20*/  IADD3 R76, R76, 0x1, RZ ;  /* 0x000000014c4c7810 */ /* 0x000fe20007ffe0ff */
[----:B------:R2:W-:Y:S01]  /*6d30*/  @!P1 STG.E.U16 [R4.64+0x40], R29 ;  /* 0x0000401d04009986 */ /* 0x0005e2000c101508 */
[----:B------:R-:W-:-:S02]  /*6d40*/  IADD3 R84, P1, R84, -0x200, RZ ;  /* 0xfffffe0054547810 */ /* 0x000fc40007f3e0ff */
[----:B------:R-:W-:Y:S01]  /*6d50*/  IADD3.X R87, R87, -0x1, RZ, P3, !PT ;  /* 0xffffffff57577810 */ /* 0x000fe20001ffe4ff */
[----:B------:R2:W-:Y:S01]  /*6d60*/  @!P2 STG.E.U16 [R4.64+0x80], R31 ;  /* 0x0000801f0400a986 */ /* 0x0005e2000c101508 */
[----:B------:R-:W-:Y:S02]  /*6d70*/  IADD3 R82, P2, R82, -0x200, RZ ;  /* 0xfffffe0052527810 */ /* 0x000fe40007f5e0ff */
[----:B------:R-:W-:Y:S02]  /*6d80*/  IADD3.X R83, R83, -0x1, RZ, P1, !PT ;  /* 0xffffffff53537810 */ /* 0x000fe40000ffe4ff */
[----:B------:R-:W-:Y:S02]  /*6d90*/  IADD3.X R80, R80, -0x1, RZ, P2, !PT ;  /* 0xffffffff50507810 */ /* 0x000fe400017fe4ff */
[----:B------:R-:W-:Y:S02]  /*6da0*/  IADD3.X R89, R89, -0x1, RZ, P4, !PT ;  /* 0xffffffff59597810 */ /* 0x000fe400027fe4ff */
[----:B------:R-:W-:Y:S01]  /*6db0*/  IADD3.X R85, R85, -0x1, RZ, P5, !PT ;  /* 0xffffffff55557810 */ /* 0x000fe20002ffe4ff */
[----:B------:R-:W-:Y:S01]  /*6dc0*/  @!P0 CALL.REL.NOINC `(.L_x_13710) ;  /* 0x0000001000008944 */ /* 0x000fe20003c00000 */
[----:B------:R-:W-:Y:S05]  /*6dd0*/  BRA `(.L_x_13760) ;  /* 0xffff9b7000007947 */ /* 0x000fea000383ffff */
.L_x_13710:
        /* <DEDUP_REMOVED lines=15> */
[----:B--2---:R-:W2:Y:S02]  /*6ed0*/  SHFL.DOWN P1, R5, R2, 0x8, 0x1f ;  /* 0x09001f0002057f89 */ /* 0x004ea40000020000 */
[----:B--2---:R-:W-:-:S05]  /*6ee0*/  @P1 FADD R5, R2, R5 ;  /* 0x0000000502051221 */ /* 0x004fca0000000000 */
[----:B------:R-:W2:Y:S02]  /*6ef0*/  SHFL.DOWN P1, R4, R5, 0x10, 0x1f ;  /* 0x0a001f0005047f89 */ /* 0x000ea40000020000 */
[----:B--2---:R-:W-:Y:S01]  /*6f00*/  @P1 FADD R4, R5, R4 ;  /* 0x0000000405041221 */ /* 0x004fe20000000000 */
[----:B----4-:R-:W-:-:S04]  /*6f10*/  ISETP.NE.AND P1, PT, R6, RZ, PT ;  /* 0x000000ff0600720c */ /* 0x010fc80003f25270 */
[----:B------:R2:W-:Y:S04]  /*6f20*/  @!P2 STS [0xc64], R4 ;  /* 0x000c6404ff00a388 */ /* 0x0005e80000000800 */
[----:B------:R-:W-:Y:S06]  /*6f30*/  BAR.SYNC.DEFER_BLOCKING 0x0 ;  /* 0x0000000000007b1d */ /* 0x000fec0000010000 */
[----:B------:R-:W-:Y:S05]  /*6f40*/  @P1 BRA `(.L_x_13762) ;  /* 0x0000001000001947 */ /* 0x000fea0003800000 */
[----:B--2---:R2:W-:Y:S02]  /*6f50*/  RED.E.ADD.F32.FTZ.RN.STRONG.GPU [R8.64], R4 ;  /* 0x000000040800798e */ /* 0x0045e4000c10e788 */
.L_x_13762:
[----:B--2---:R-:W-:Y:S05]  /*6f60*/  BSYNC B0 ;  /* 0x0000000000007941 */ /* 0x004fea0003800000 */
.L_x_13761:
[----:B------:R-:W-:Y:S01]  /*6f70*/  BSSY B0, `(.L_x_13763) ;  /* 0x0000018000007945 */ /* 0x000fe20003800000 */
[----:B------:R-:W-:Y:S05]  /*6f80*/  @!P0 BRA `(.L_x_13764) ;  /* 0x0000015000008947 */ /* 0x000fea0003800000 */
[----:B------:R-:W-:Y:S06]  /*6f90*/  BAR.SYNC.DEFER_BLOCKING 0x0 ;  /* 0x0000000000007b1d */ /* 0x000fec0000010000 */
[----:B------:R-:W3:Y:S04]  /*6fa0*/  SHFL.DOWN P0, R3, R92, 0x1, 0x1f ;  /* 0x08201f005c037f89 */ /* 0x000ee80000000000 */
[----:B--2---:R-:W2:Y:S04]  /*6fb0*/  S2R R4, SR_LANEID ;  /* 0x0000000000047919 */ /* 0x004ea80000000000 */
[----:B------:R-:W4:Y:S01]  /*6fc0*/  S2R R9, SR_TID.X ;  /* 0x0000000000097919 */ /* 0x000f220000002100 */
[----:B---3--:R-:W-:Y:S01]  /*6fd0*/  @P0 FADD R3, R3, R92 ;  /* 0x0000005c03030221 */ /* 0x008fe20000000000 */
[----:B--2---:R-:W-:-:S04]  /*6fe0*/  ISETP.NE.AND P1, PT, R4, RZ, PT ;  /* 0x000000ff0400720c */ /* 0x004fc80003f25270 */
[----:B------:R-:W2:Y:S02]  /*6ff0*/  SHFL.DOWN P0, R0, R3, 0x2, 0x1f ;  /* 0x08401f0003007f89 */ /* 0x000ea40000000000 */
[----:B--2---:R-:W-:-:S05]  /*7000*/  @P0 FADD R0, R3, R0 ;  /* 0x0000000003000221 */ /* 0x004fca0000000000 */
[----:B------:R-:W2:Y:S02]  /*7010*/  SHFL.DOWN P0, R5, R0, 0x4, 0x1f ;  /* 0x08801f0000057f89 */ /* 0x000ea40000000000 */
[----:B--2---:R-:W-:-:S05]  /*7020*/  @P0 FADD R5, R0, R5 ;  /* 0x0000000500050221 */ /* 0x004fca0000000000 */
[----:B------:R-:W2:Y:S02]  /*7030*/  SHFL.DOWN P0, R2, R5, 0x8, 0x1f ;  /* 0x09001f0005027f89 */ /* 0x000ea40000000000 */
[----:B--2---:R-:W-:-:S05]  /*7040*/  @P0 FADD R2, R5, R2 ;  /* 0x0000000205020221 */ /* 0x004fca0000000000 */
[----:B------:R-:W2:Y:S02]  /*7050*/  SHFL.DOWN P0, R7, R2, 0x10, 0x1f ;  /* 0x0a001f0002077f89 */ /* 0x000ea40000000000 */
[----:B--2---:R-:W-:Y:S01]  /*7060*/  @P0 FADD R7, R2, R7 ;  /* 0x0000000702070221 */ /* 0x004fe20000000000 */
[----:B----4-:R-:W-:-:S04]  /*7070*/  ISETP.NE.AND P0, PT, R9, RZ, PT ;  /* 0x000000ff0900720c */ /* 0x010fc80003f05270 */
[----:B------:R2:W-:Y:S04]  /*7080*/  @!P1 STS [0xc64], R7 ;  /* 0x000c6407ff009388 */ /* 0x0005e80000000800 */
[----:B------:R-:W-:Y:S06]  /*7090*/  BAR.SYNC.DEFER_BLOCKING 0x0 ;  /* 0x0000000000007b1d */ /* 0x000fec0000010000 */
[----:B------:R-:W-:Y:S05]  /*70a0*/  @P0 BRA `(.L_x_13765) ;  /* 0x0000004000000947 */ /* 0x000fea0003800000 */
[----:B--2---:R2:W-:Y:S01]  /*70b0*/  RED.E.ADD.F32.FTZ.RN.STRONG.GPU [R10.64], R7 ;  /* 0x000000070a00798e */ /* 0x0045e2000c10e788 */
[----:B------:R-:W-:Y:S01]  /*70c0*/  HFMA2.MMA R9, -RZ, RZ, 0, 0 ;  /* 0x00000000ff097435 */ /* 0x000fe200000001ff */
[----:B------:R-:W-:Y:S05]  /*70d0*/  BRA `(.L_x_13765) ;  /* 0x0000001000007947 */ /* 0x000fea0003800000 */
.L_x_13764:
[----:B------:R-:W3:Y:S02]  /*70e0*/  S2R R9, SR_TID.X ;  /* 0x0000000000097919 */ /* 0x000ee40000002100 */
.L_x_13765:
[----:B--2---:R-:W-:Y:S05]  /*70f0*/  BSYNC B0 ;  /* 0x0000000000007941 */ /* 0x004fea0003800000 */
.L_x_13763:
[----:B---3--:R-:W-:-:S13]  /*7100*/  ISETP.GE.AND P0, PT, R9, c[0x0][0x16c], PT ;  /* 0x00005b0009007a0c */ /* 0x008fda0003f06270 */
[----:B------:R-:W-:Y:S05]  /*7110*/  @P0 EXIT ;  /* 0x000000000000094d */ /* 0x000fea0003800000 */
[----:B------:R-:W-:Y:S02]  /*7120*/  IMAD R99, R99, c[0x0][0x288], RZ ;  /* 0x0000a20063637a24 */ /* 0x000fe400078e02ff */
[----:B------:R-:W-:-:S04]  /*7130*/  IMAD.WIDE.U32 R4, R100, c[0x0][0x288], RZ ;  /* 0x0000a20064047a25 */ /* 0x000fc800078e00ff */
[----:B------:R-:W-:-:S05]  /*7140*/  IMAD R13, R100, c[0x0][0x28c], R99 ;  /* 0x0000a300640d7a24 */ /* 0x000fca00078e0263 */
[----:B------:R-:W-:Y:S02]  /*7150*/  IADD3 R13, R5, R13, RZ ;  /* 0x0000000d050d7210 */ /* 0x000fe40007ffe0ff */
.L_x_13766:
[----:B--2---:R2:W3:Y:S01]  /*7160*/  LDS.64 R10, [R9.X8+0x31b0] ;  /* 0x0031b000090a7984 */ /* 0x0044e20000008a00 */
        /* <DEDUP_REMOVED lines=8> */
[----:B--2---:R-:W-:Y:S02]  /*71f0*/  IADD3 R9, R9, c[0x0][0x0], RZ ;  /* 0x0000000009097a10 */ /* 0x004fe40007ffe0ff */
[----:B------:R-:W-:-:S04]  /*7200*/  IADD3 R3, R7, R3, RZ ;  /* 0x0000000307037210 */ /* 0x000fc80007ffe0ff */
[----:B------:R-:W-:Y:S02]  /*7210*/  LEA.HI.X R3, R6, c[0x0][0x314], R3, 0x3, P0 ;  /* 0x0000c50006037a11 */ /* 0x000fe400000f1c03 */
[----:B------:R-:W-:-:S03]  /*7220*/  ISETP.GE.AND P0, PT, R9, c[0x0][0x16c], PT ;  /* 0x00005b0009007a0c */ /* 0x000fc60003f06270 */
[----:B---3--:R2:W-:Y:S04]  /*7230*/  RED.E.ADD.F32.FTZ.RN.STRONG.GPU [R2.64], R10 ;  /* 0x0000000a0200798e */ /* 0x0085e8000c10e788 */
[----:B------:R2:W-:Y:S06]  /*7240*/  RED.E.ADD.F32.FTZ.RN.STRONG.GPU [R2.64+0x4], R11 ;  /* 0x0000040b0200798e */ /* 0x0005ec000c10e788 */
[----:B------:R-:W-:Y:S05]  /*7250*/  @!P0 BRA `(.L_x_13766) ;  /* 0xffffff0000008947 */ /* 0x000fea000383ffff */
[----:B------:R-:W-:Y:S05]  /*7260*/  EXIT ;  /* 0x000000000000794d */ /* 0x000fea0003800000 */
.L_x_13767:
        /* <DEDUP_REMOVED lines=9> */
.L_x_14767:


//--------------------- .text._Z25selective_scan_bwd_kernelI32Selective_Scan_bwd_kernel_traitsILi32ELi4ELb1ELb0ELb0ELb0ELb0EN3c108BFloat16ENS1_7complexIfEEEEv12SSMParamsBwd --------------------------
	.section	.text._Z25selective_scan_bwd_kernelI32Selective_Scan_bwd_kernel_traitsILi32ELi4ELb1ELb0ELb0ELb0ELb0EN3c108BFloat16ENS1_7complexIfEEEEv12SSMParamsBwd,"ax",@progbits
	.sectioninfo	@"SHI_REGISTERS=110"
	.align	128
        .global         _Z25selective_scan_bwd_kernelI32Selective_Scan_bwd_kernel_traitsILi32ELi4ELb1ELb0ELb0ELb0ELb0EN3c108BFloat16ENS1_7complexIfEEEEv12SSMParamsBwd
        .type           _Z25selective_scan_bwd_kernelI32Selective_Scan_bwd_kernel_traitsILi32ELi4ELb1ELb0ELb0ELb0ELb0EN3c108BFloat16ENS1_7complexIfEEEEv12SSMParamsBwd,@function
        .size           _Z25selective_scan_bwd_kernelI32Selective_Scan_bwd_kernel_traitsILi32ELi4ELb1ELb0ELb0ELb0ELb0EN3c108BFloat16ENS1_7complexIfEEEEv12SSMParamsBwd,(.L_x_14768 - _Z25selective_scan_bwd_kernelI32Selective_Scan_bwd_kernel_traitsILi32ELi4ELb1ELb0ELb0ELb0ELb0EN3c108BFloat16ENS1_7complexIfEEEEv12SSMParamsBwd)
        .other          _Z25selective_scan_bwd_kernelI32Selective_Scan_bwd_kernel_traitsILi32ELi4ELb1ELb0ELb0ELb0ELb0EN3c108BFloat16ENS1_7complexIfEEEEv12SSMParamsBwd,@"STO_CUDA_ENTRY STV_DEFAULT"
_Z25selective_scan_bwd_kernelI32Selective_Scan_bwd_kernel_traitsILi32ELi4ELb1ELb0ELb0ELb0ELb0EN3c108BFloat16ENS1_7complexIfEEEEv12SSMParamsBwd:
.text._Z25selective_scan_bwd_kernelI32Selective_Scan_bwd_kernel_traitsILi32ELi4ELb1ELb0ELb0ELb0ELb0EN3c108BFloat16ENS1_7complexIfEEEEv12SSMParamsBwd:
        /* <DEDUP_REMOVED lines=81> */
[----:B0-----:R-:W-:Y:S02]  /*0510*/  LOP3.LUT R92, R31, 0x1f, RZ, 0xc0, !PT ;  /* 0x0000001f1f5c7812 */ /* 0x001fe400078ec0ff */
.L_x_13785:
[----:B------:R-:W-:Y:S01]  /*0520*/  BAR.SYNC.DEFER_BLOCKING 0x0 ;  /* 0x0000000000007b1d */ /* 0x000fe20000010000 */
[----:B0-----:R-:W-:-:S06]  /*0530*/  IMAD.WIDE R2, R31, 0x8, R34 ;  /* 0x000000081f027825 */ /* 0x001fcc00078e0222 */
[----:B------:R-:W2:Y:S01]  /*0540*/  LDG.E.64 R2, [R2.64] ;  /* 0x0000000602027981 */ /* 0x000ea2000c1e1b00 */
[----:B------:R-:W-:-:S03]  /*0550*/  IMAD.WIDE R4, R31, 0x8, R36 ;  /* 0x000000081f047825 */ /* 0x000fc600078e0224 */
[----:B-12---:R-:W-:Y:S01]  /*0560*/  STS.64 [R32.X8], R2 ;  /* 0x0000000220007388 */ /* 0x006fe20000008a00 */
[----:B------:R-:W-:-:S06]  /*0570*/  NOP ;  /* 0x0000000000007918 */ /* 0x000fcc0000000000 */
[----:B------:R-:W0:Y:S04]  /*0580*/  LDS.64 R12, [R32.X8] ;  /* 0x00000000200c7984 */ /* 0x000e280000008a00 */
[----:B------:R-:W-:Y:S06]  /*0590*/  BAR.SYNC.DEFER_BLOCKING 0x0 ;  /* 0x0000000000007b1d */ /* 0x000fec0000010000 */
[----:B------:R-:W2:Y:S01]  /*05a0*/  LDG.E.64 R4, [R4.64] ;  /* 0x0000000604047981 */ /* 0x000ea2000c1e1b00 */
[----:B------:R-:W-:-:S03]  /*05b0*/  IMAD.WIDE R6, R31, 0x8, R38 ;  /* 0x000000081f067825 */ /* 0x000fc600078e0226 */
[----:B--2---:R-:W-:Y:S01]  /*05c0*/  STS.64 [R32.X8], R4 ;  /* 0x0000000420007388 */ /* 0x004fe20000008a00 */
[----:B------:R-:W-:-:S06]  /*05d0*/  NOP ;  /* 0x0000000000007918 */ /* 0x000fcc0000000000 */
[----:B------:R-:W1:Y:S04]  /*05e0*/  LDS.64 R40, [R32.X8] ;  /* 0x0000000020287984 */ /* 0x000e680000008a00 */
[----:B------:R-:W-:Y:S06]  /*05f0*/  BAR.SYNC.DEFER_BLOCKING 0x0 ;  /* 0x0000000000007b1d */ /* 0x000fec0000010000 */
[----:B------:R-:W2:Y:S01]  /*0600*/  LDG.E.64 R6, [R6.64] ;  /* 0x0000000606067981 */ /* 0x000ea2000c1e1b00 */
[----:B0-----:R-:W-:Y:S01]  /*0610*/  PRMT R0, RZ, 0x5410, R12 ;  /* 0x00005410ff007816 */ /* 0x001fe2000000000c */
[----:B------:R-:W-:Y:S01]  /*0620*/  HFMA2.MMA R62, -RZ, RZ, 0, 0 ;  /* 0x00000000ff3e7435 */ /* 0x000fe200000001ff */
[----:B------:R-:W-:Y:S01]  /*0630*/  SHF.R.U64 R2, R12, 0x10, R13 ;  /* 0x000000100c027819 */ /* 0x000fe2000000120d */
[----:B------:R-:W-:Y:S01]  /*0640*/  HFMA2.MMA R42, -RZ, RZ, 0, 0 ;  /* 0x00000000ff2a7435 */ /* 0x000fe200000001ff */
[----:B------:R-:W-:-:S02]  /*0650*/  MOV R3, c[0x0][0x16c] ;  /* 0x00005b0000037a02 */ /* 0x000fc40000000f00 */
[----:B------:R-:W-:Y:S02]  /*0660*/  MOV R61, RZ ;  /* 0x000000ff003d7202 */ /* 0x000fe40000000f00 */
[----:B------:R-:W-:Y:S02]  /*0670*/  ISETP.GE.AND P0, PT, R3, 0x1, PT ;  /* 0x000000010300780c */ /* 0x000fe40003f06270 */
[--C-:B-1----:R-:W-:Y:S02]  /*0680*/  SHF.R.U64 R11, R40, 0x10, R41.reuse ;  /* 0x00000010280b7819 */ /* 0x102fe40000001229 */
[--C-:B------:R-:W-:Y:S02]  /*0690*/  SHF.R.U32.HI R43, RZ, 0x10, R41.reuse ;  /* 0x00000010ff2b7819 */ /* 0x100fe40000011629 */
[----:B------:R-:W-:Y:S02]  /*06a0*/  PRMT R21, RZ, 0x5410, R41 ;  /* 0x00005410ff157816 */ /* 0x000fe40000000029 */
[----:B------:R-:W-:-:S02]  /*06b0*/  MOV R41, RZ ;  /* 0x000000ff00297202 */ /* 0x000fc40000000f00 */
[----:B------:R-:W-:Y:S02]  /*06c0*/  PRMT R11, RZ, 0x5410, R11 ;  /* 0x00005410ff0b7816 */ /* 0x000fe4000000000b */
[----:B------:R-:W-:Y:S01]  /*06d0*/  PRMT R43, RZ, 0x5410, R43 ;  /* 0x00005410ff2b7816 */ /* 0x000fe2000000002b */
[----:B--2---:R-:W-:Y:S01]  /*06e0*/  STS.64 [R32.X8], R6 ;  /* 0x0000000620007388 */ /* 0x004fe20000008a00 */
[----:B------:R-:W-:-:S06]  /*06f0*/  NOP ;  /* 0x0000000000007918 */ /* 0x000fcc0000000000 */
[----:B------:R-:W0:Y:S02]  /*0700*/  LDS.64 R8, [R32.X8] ;  /* 0x0000000020087984 */ /* 0x000e240000008a00 */
[--C-:B0-----:R-:W-:Y:S02]  /*0710*/  SHF.R.U64 R10, R8, 0x10, R9.reuse ;  /* 0x00000010080a7819 */ /* 0x101fe40000001209 */
[----:B------:R-:W-:Y:S02]  /*0720*/  PRMT R8, RZ, 0x5410, R8 ;  /* 0x00005410ff087816 */ /* 0x000fe40000000008 */
[----:B------:R-:W-:Y:S02]  /*0730*/  PRMT R10, RZ, 0x5410, R10 ;  /* 0x00005410ff0a7816 */ /* 0x000fe4000000000a */
[----:B------:R-:W-:Y:S01]  /*0740*/  PRMT R20, RZ, 0x5410, R9 ;  /* 0x00005410ff147816 */ /* 0x000fe20000000009 */
[----:B------:R-:W-:Y:S01]  /*0750*/  FFMA.FTZ R29, R8, R0, R29 ;  /* 0x00000000081d7223 */ /* 0x000fe2000001001d */
[----:B------:R-:W-:Y:S01]  /*0760*/  PRMT R0, RZ, 0x5410, R2 ;  /* 0x00005410ff007816 */ /* 0x000fe20000000002 */
[----:B-----5:R-:W-:Y:S01]  /*0770*/  FMUL.FTZ R63, R10, R25 ;  /* 0x000000190a3f7220 */ /* 0x020fe20000410000 */
[----:B------:R-:W-:-:S02]  /*0780*/  SHF.R.U32.HI R60, RZ, 0x10, R9 ;  /* 0x00000010ff3c7819 */ /* 0x000fc40000011609 */
[----:B------:R-:W-:Y:S01]  /*0790*/  SHF.R.U32.HI R2, RZ, 0x10, R13 ;  /* 0x00000010ff027819 */ /* 0x000fe2000001160d */
[----:B------:R-:W-:Y:S01]  /*07a0*/  FFMA.FTZ R29, R10, R0, R29 ;  /* 0x000000000a1d7223 */ /* 0x000fe2000001001d */
[----:B------:R-:W-:Y:S02]  /*07b0*/  PRMT R0, RZ, 0x5410, R13 ;  /* 0x00005410ff007816 */ /* 0x000fe4000000000d */
[----:B------:R-:W-:Y:S02]  /*07c0*/  PRMT R60, RZ, 0x5410, R60 ;  /* 0x00005410ff3c7816 */ /* 0x000fe4000000003c */
[----:B------:R-:W-:Y:S01]  /*07d0*/  PRMT R9, RZ, 0x5410, R40 ;  /* 0x00005410ff097816 */ /* 0x000fe20000000028 */
[----:B------:R-:W-:Y:S01]  /*07e0*/  FFMA.FTZ R29, R20, R0, R29 ;  /* 0x00000000141d7223 */ /* 0x000fe2000001001d */
[----:B------:R-:W-:Y:S01]  /*07f0*/  PRMT R0, RZ, 0x5410, R2 ;  /* 0x00005410ff007816 */ /* 0x000fe20000000002 */
[-C--:B------:R-:W-:Y:S02]  /*0800*/  FMUL.FTZ R40, R8, R25.reuse ;  /* 0x0000001908287220 */ /* 0x080fe40000410000 */
[----:B------:R-:W-:-:S02]  /*0810*/  FMUL.FTZ R22, R60, R25 ;  /* 0x000000193c167220 */ /* 0x000fc40000410000 */
[----:B------:R-:W-:Y:S02]  /*0820*/  FFMA.FTZ R29, R60, R0, R29 ;  /* 0x000000003c1d7223 */ /* 0x000fe4000001001d */
[----:B------:R-:W-:Y:S01]  /*0830*/  FMUL.FTZ R0, R20, R25 ;  /* 0x0000001914007220 */ /* 0x000fe20000410000 */
[----:B------:R-:W-:Y:S06]  /*0840*/  BAR.SYNC.DEFER_BLOCKING 0x0 ;  /* 0x0000000000007b1d */ /* 0x000fec0000010000 */
[----:B------:R-:W-:Y:S05]  /*0850*/  @!P0 BRA `(.L_x_13769) ;  /* 0x0000263000008947 */ /* 0x000fea0003800000 */
[----:B------:R-:W-:Y:S01]  /*0860*/  IMAD R44, R24, c[0x0][0x180], RZ ;  /* 0x00006000182c7a24 */ /* 0x000fe200078e02ff */
        /* <DEDUP_REMOVED lines=17> */
[----:B------:R-:W-:Y:S02]  /*0980*/  MOV R59, RZ ;  /* 0x000000ff003b7202 */ /* 0x000fe40000000f00 */
[----:B------:R-:W-:Y:S01]  /*0990*/  IADD3 R2, R41, -R42, RZ ;  /* 0x8000002a29027210 */ /* 0x000fe20007ffe0ff */
[C---:B------:R-:W-:Y:S01]  /*09a0*/  IMAD R47, R23.reuse, c[0x0][0x19c], R46 ;  /* 0x00006700172f7a24 */ /* 0x040fe200078e022e */
[----:B------:R-:W-:Y:S01]  /*09b0*/  LEA R46, P1, R4, c[0x0][0x228], 0x3 ;  /* 0x00008a00042e7a11 */ /* 0x000fe200078218ff */
[----:B------:R-:W-:Y:S01]  /*09c0*/  IMAD R49, R23, c[0x0][0x1bc], R48 ;  /* 0x00006f0017317a24 */ /* 0x000fe200078e0230 */
[----:B------:R-:W-:Y:S01]  /*09d0*/  LEA R48, P2, R6, c[0x0][0x230], 0x3 ;  /* 0x00008c0006307a11 */ /* 0x000fe200078418ff */
[----:B------:R-:W-:Y:S01]  /*09e0*/  FADD.FTZ R58, R43, R26 ;  /* 0x0000001a2b3a7221 */ /* 0x000fe20000010000 */
[----:B------:R-:W-:Y:S01]  /*09f0*/  IADD3 R47, R5, R47, RZ ;  /* 0x0000002f052f7210 */ /* 0x000fe20007ffe0ff */
[----:B------:R-:W-:Y:S01]  /*0a00*/  FADD.FTZ R57, R60, R60 ;  /* 0x0000003c3c397221 */ /* 0x000fe20000010000 */
[----:B------:R-:W-:Y:S01]  /*0a10*/  IADD3 R49, R7, R49, RZ ;  /* 0x0000003107317210 */ /* 0x000fe20007ffe0ff */
[----:B------:R-:W-:Y:S01]  /*0a20*/  IMAD.WIDE R50, R51, 0x10, R18 ;  /* 0x0000001033327825 */ /* 0x000fe200078e0212 */
[----:B------:R-:W-:-:S02]  /*0a30*/  LEA.HI.X R47, R4, c[0x0][0x22c], R47, 0x3, P1 ;  /* 0x00008b00042f7a11 */ /* 0x000fc400008f1c2f */
[----:B------:R-:W-:Y:S01]  /*0a40*/  LEA.HI.X R49, R6, c[0x0][0x234], R49, 0x3, P2 ;  /* 0x00008d0006317a11 */ /* 0x000fe200010f1c31 */
[--C-:B------:R-:W-:Y:S01]  /*0a50*/  FADD.FTZ R52, R9, R26.reuse ;  /* 0x0000001a09347221 */ /* 0x100fe20000010000 */
[----:B------:R-:W-:Y:S01]  /*0a60*/  MOV R61, RZ ;  /* 0x000000ff003d7202 */ /* 0x000fe20000000f00 */
[--C-:B------:R-:W-:Y:S01]  /*0a70*/  FADD.FTZ R54, R11, R26.reuse ;  /* 0x0000001a0b367221 */ /* 0x100fe20000010000 */
[----:B------:R-:W-:Y:S01]  /*0a80*/  MOV R42, RZ ;  /* 0x000000ff002a7202 */ /* 0x000fe20000000f00 */
[----:B------:R-:W-:Y:S01]  /*0a90*/  FADD.FTZ R56, R21, R26 ;  /* 0x0000001a15387221 */ /* 0x000fe20000010000 */
[----:B------:R-:W-:Y:S01]  /*0aa0*/  MOV R41, RZ ;  /* 0x000000ff00297202 */ /* 0x000fe20000000f00 */
[----:B------:R-:W-:Y:S01]  /*0ab0*/  FADD.FTZ R43, R8, R8 ;  /* 0x00000008082b7221 */ /* 0x000fe20000010000 */
[----:B------:R-:W-:Y:S01]  /*0ac0*/  SHF.L.U32 R60, R2, 0x8, RZ ;  /* 0x00000008023c7819 */ /* 0x000fe200000006ff */
[----:B------:R-:W-:Y:S02]  /*0ad0*/  FADD.FTZ R53, R10, R10 ;  /* 0x0000000a0a357221 */ /* 0x000fe40000010000 */
[----:B------:R-:W-:-:S02]  /*0ae0*/  FADD.FTZ R55, R20, R20 ;  /* 0x0000001414377221 */ /* 0x000fc40000010000 */
.L_x_13784:
[----:B------:R-:W2:Y:S01]  /*0af0*/  LDG.E.64 R2, [R44.64] ;  /* 0x000000062c027981 */ /* 0x000ea2000c1e1b00 */
[C---:B------:R-:W-:Y:S01]  /*0b00*/  ISETP.NE.AND P1, PT, R31.reuse, RZ, PT ;  /* 0x000000ff1f00720c */ /* 0x040fe20003f25270 */
[----:B------:R-:W-:Y:S01]  /*0b10*/  CS2R R8, SRZ ;  /* 0x0000000000087805 */ /* 0x000fe2000001ff00 */
[----:B------:R-:W-:-:S02]  /*0b20*/  IADD3 R7, R31, 0x200, RZ ;  /* 0x000002001f077810 */ /* 0x000fc40007ffe0ff */
[----:B------:R-:W-:Y:S02]  /*0b30*/  ISETP.GT.AND P0, PT, R33, 0x1, PT ;  /* 0x000000012100780c */ /* 0x000fe40003f04270 */
[----:B------:R-:W-:Y:S02]  /*0b40*/  SEL R20, R60, R7, !P1 ;  /* 0x000000073c147207 */ /* 0x000fe40004800000 */
[----:B------:R-:W-:Y:S02]  /*0b50*/  ISETP.EQ.AND P0, PT, R92, RZ, P0 ;  /* 0x000000ff5c00720c */ /* 0x000fe40000702270 */
[----:B------:R-:W-:Y:S01]  /*0b60*/  SHF.R.U64 R77, R12, 0x10, R13 ;  /* 0x000000100c4d7819 */ /* 0x000fe2000000120d */
[----:B--2---:R-:W-:Y:S02]  /*0b70*/  FMUL.FTZ R21, R2, 1.4426950216293334961 ;  /* 0x3fb8aa3b02157820 */ /* 0x004fe40000410000 */
[C---:B------:R-:W-:Y:S02]  /*0b80*/  FMUL.FTZ R5, R52.reuse, R3 ;  /* 0x0000000334057220 */ /* 0x040fe40000410000 */
[----:B------:R-:W-:-:S02]  /*0b90*/  FMUL.FTZ R4, R52, R21 ;  /* 0x0000001534047220 */ /* 0x000fc40000410000 */
[----:B------:R-:W-:-:S04]  /*0ba0*/  FMUL.RZ R6, R5, 0.15915493667125701904 ;  /* 0x3e22f98305067820 */ /* 0x000fc8000040c000 */
[----:B------:R-:W-:Y:S08]  /*0bb0*/  MUFU.EX2 R4, R4 ;  /* 0x0000000400047308 */ /* 0x000ff00000000800 */
[----:B------:R-:W0:Y:S08]  /*0bc0*/  MUFU.COS R5, R6 ;  /* 0x0000000600057308 */ /* 0x000e300000000000 */
[----:B------:R1:W2:Y:S01]  /*0bd0*/  MUFU.SIN R11, R6 ;  /* 0x00000006000b7308 */ /* 0x0002a20000000400 */
[C---:B0-----:R-:W-:Y:S01]  /*0be0*/  FMUL.FTZ R10, R4.reuse, R5 ;  /* 0x00000005040a7220 */ /* 0x041fe20000410000 */
[----:B-1----:R0:W5:Y:S01]  /*0bf0*/  LDG.E.64 R6, [R46.64] ;  /* 0x000000062e067981 */ /* 0x002162000c1e1b00 */
[----:B--2---:R-:W-:-:S03]  /*0c00*/  FMUL.FTZ R11, R4, R11 ;  /* 0x0000000b040b7220 */ /* 0x004fc60000410000 */
[----:B------:R0:W5:Y:S04]  /*0c10*/  LDG.E.64 R4, [R48.64] ;  /* 0x0000000630047981 */ /* 0x000168000c1e1b00 */
[----:B------:R1:W-:Y:S04]  /*0c20*/  STS.64 [R20.X8+0x560], R10 ;  /* 0x0005600a14007388 */ /* 0x0003e80000008a00 */
[----:B------:R-:W-:Y:S06]  /*0c30*/  BAR.SYNC.DEFER_BLOCKING 0x0 ;  /* 0x0000000000007b1d */ /* 0x000fec0000010000 */
[----:B------:R0:W5:Y:S01]  /*0c40*/  @P0 LDG.E.64 R8, [R50.64+0x8] ;  /* 0x0000080632080981 */ /* 0x000162000c1e1b00 */
[----:B------:R-:W-:-:S02]  /*0c50*/  FMUL.FTZ R64, R54, R3 ;  /* 0x0000000336407220 */ /* 0x000fc40000410000 */
[----:B-1----:R-:W-:Y:S02]  /*0c60*/  FMUL.FTZ R20, R54, R21 ;  /* 0x0000001536147220 */ /* 0x002fe40000410000 */
[----:B------:R-:W-:-:S04]  /*0c70*/  FMUL.RZ R70, R64, 0.15915493667125701904 ;  /* 0x3e22f98340467820 */ /* 0x000fc8000040c000 */
[----:B------:R-:W-:Y:S01]  /*0c80*/  MUFU.SIN R67, R70 ;  /* 0x0000004600437308 */ /* 0x000fe20000000400 */
[-C--:B------:R-:W-:Y:S02]  /*0c90*/  FMUL.FTZ R64, R56, R21.reuse ;  /* 0x0000001538407220 */ /* 0x080fe40000410000 */
[----:B------:R-:W-:-:S05]  /*0ca0*/  FMUL.FTZ R65, R58, R21 ;  /* 0x000000153a417220 */ /* 0x000fca0000410000 */
[----:B------:R-:W1:Y:S01]  /*0cb0*/  MUFU.EX2 R20, R20 ;  /* 0x0000001400147308 */ /* 0x000e620000000800 */
[----:B------:R-:W-:-:S07]  /*0cc0*/  FMUL.FTZ R21, R56, R3 ;  /* 0x0000000338157220 */ /* 0x000fce0000410000 */
[----:B------:R-:W2:Y:S01]  /*0cd0*/  MUFU.COS R69, R70 ;  /* 0x0000004600457308 */ /* 0x000ea20000000000 */
[----:B------:R-:W-:Y:S02]  /*0ce0*/  FMUL.RZ R72, R21, 0.15915493667125701904 ;  /* 0x3e22f98315487820 */ /* 0x000fe4000040c000 */
[----:B------:R-:W-:-:S05]  /*0cf0*/  FMUL.FTZ R66, R58, R3 ;  /* 0x000000033a427220 */ /* 0x000fca0000410000 */
[----:B------:R3:W-:Y:S01]  /*0d00*/  MUFU.EX2 R68, R65 ;  /* 0x0000004100447308 */ /* 0x0007e20000000800 */
[----:B------:R-:W-:Y:S02]  /*0d10*/  FMUL.RZ R76, R66, 0.15915493667125701904 ;  /* 0x3e22f983424c7820 */ /* 0x000fe4000040c000 */
[----:B-1----:R-:W-:-:S05]  /*0d20*/  FMUL.FTZ R66, R20, R67 ;  /* 0x0000004314427220 */ /* 0x002fca0000410000 */
[----:B------:R-:W-:Y:S01]  /*0d30*/  MUFU.EX2 R64, R64 ;  /* 0x0000004000407308 */ /* 0x000fe20000000800 */
[----:B---3--:R-:W-:-:S07]  /*0d40*/  PRMT R65, RZ, 0x5410, R12 ;  /* 0x00005410ff417816 */ /* 0x008fce000000000c */
[----:B------:R-:W1:Y:S01]  /*0d50*/  MUFU.SIN R21, R72 ;  /* 0x0000004800157308 */ /* 0x000e620000000400 */
[----:B------:R-:W-:Y:S02]  /*0d60*/  FMUL.FTZ R73, R52, R65 ;  /* 0x0000004134497220 */ /* 0x000fe40000410000 */
[----:B--2---:R-:W-:-:S05]  /*0d70*/  FMUL.FTZ R70, R20, R69 ;  /* 0x0000004514467220 */ /* 0x004fca0000410000 */
[----:B------:R1:W2:Y:S01]  /*0d80*/  MUFU.COS R71, R72 ;  /* 0x0000004800477308 */ /* 0x0002a20000000000 */
[----:B------:R-:W-:Y:S02]  /*0d90*/  FMUL.FTZ R67, R66, R73 ;  /* 0x0000004942437220 */ /* 0x000fe40000410000 */
[----:B------:R-:W-:-:S05]  /*0da0*/  FMUL.FTZ R20, RZ, R66 ;  /* 0x00000042ff147220 */ /* 0x000fca0000410000 */
[----:B------:R-:W3:Y:S01]  /*0db0*/  MUFU.COS R75, R76 ;  /* 0x0000004c004b7308 */ /* 0x000ee20000000000 */
[----:B------:R-:W-:Y:S01]  /*0dc0*/  FFMA.FTZ R74, RZ, R70, R67 ;  /* 0x00000046ff4a7223 */ /* 0x000fe20000010043 */
[----:B------:R-:W-:Y:S01]  /*0dd0*/  PRMT R67, RZ, 0x5410, R77 ;  /* 0x00005410ff437816 */ /* 0x000fe2000000004d */
[----:B------:R-:W-:Y:S02]  /*0de0*/  FFMA.FTZ R20, R70, R73, -R20 ;  /* 0x0000004946147223 */ /* 0x000fe40000010814 */
[----:B-1----:R-:W-:Y:S02]  /*0df0*/  FMUL.FTZ R72, R64, R21 ;  /* 0x0000001540487220 */ /* 0x002fe40000410000 */
[----:B------:R-:W-:Y:S01]  /*0e00*/  FADD.FTZ R77, RZ, R74 ;  /* 0x0000004aff4d7221 */ /* 0x000fe20000010000 */
[----:B------:R-:W1:Y:S01]  /*0e10*/  MUFU.SIN R69, R76 ;  /* 0x0000004c00457308 */ /* 0x000e620000000400 */
[----:B------:R-:W-:Y:S02]  /*0e20*/  FFMA.FTZ R21, R54, R67, R20 ;  /* 0x0000004336157223 */ /* 0x000fe40000010014 */
[----:B--2---:R-:W-:-:S02]  /*0e30*/  FMUL.FTZ R74, R64, R71 ;  /* 0x00000047404a7220 */ /* 0x004fc40000410000 */
[C---:B------:R-:W-:Y:S02]  /*0e40*/  FMUL.FTZ R20, R72.reuse, R77 ;  /* 0x0000004d48147220 */ /* 0x040fe40000410000 */
[----:B------:R-:W-:Y:S02]  /*0e50*/  FMUL.FTZ R71, R72, R21 ;  /* 0x0000001548477220 */ /* 0x000fe40000410000 */
[----:B---3--:R-:W-:Y:S02]  /*0e60*/  FMUL.FTZ R64, R68, R75 ;  /* 0x0000004b44407220 */ /* 0x008fe40000410000 */
[----:B------:R-:W-:Y:S01]  /*0e70*/  FFMA.FTZ R75, R74, R21, -R20 ;  /* 0x000000154a4b7223 */ /* 0x000fe20000010814 */
[----:B------:R-:W-:Y:S01]  /*0e80*/  ISETP.NE.AND P2, PT, R31, 0x1f, PT ;  /* 0x0000001f1f00780c */ /* 0x000fe20003f45270 */
[----:B------:R-:W-:Y:S02]  /*0e90*/  FMUL.FTZ R20, R10, R66 ;  /* 0x000000420a147220 */ /* 0x000fe40000410000 */
[----:B------:R-:W-:-:S02]  /*0ea0*/  FFMA.FTZ R77, R74, R77, R71 ;  /* 0x0000004d4a4d7223 */ /* 0x000fc40000010047 */
[C---:B------:R-:W-:Y:S02]  /*0eb0*/  FMUL.FTZ R21, R11.reuse, R66 ;  /* 0x000000420b157220 */ /* 0x040fe40000410000 */
[-C--:B------:R-:W-:Y:S02]  /*0ec0*/  FFMA.FTZ R71, R11, R70.reuse, R20 ;  /* 0x000000460b477223 */ /* 0x080fe40000010014 */
[----:B-1----:R-:W-:Y:S01]  /*0ed0*/  FMUL.FTZ R68, R68, R69 ;  /* 0x0000004544447220 */ /* 0x002fe20000410000 */
[----:B------:R-:W-:Y:S01]  /*0ee0*/  PRMT R69, RZ, 0x5410, R13 ;  /* 0x00005410ff457816 */ /* 0x000fe2000000000d */
[----:B------:R-:W-:Y:S02]  /*0ef0*/  FFMA.FTZ R21, R10, R70, -R21 ;  /* 0x000000460a157223 */ /* 0x000fe40000010815 */
[----:B------:R-:W-:Y:S02]  /*0f00*/  FMUL.FTZ R20, R72, R71 ;  /* 0x0000004748147220 */ /* 0x000fe40000410000 */
[----:B------:R-:W-:-:S02]  /*0f10*/  FFMA.FTZ R81, R56, R69, R75 ;  /* 0x0000004538517223 */ /* 0x000fc4000001004b */
[----:B------:R-:W-:Y:S02]  /*0f20*/  FADD.FTZ R83, RZ, R77 ;  /* 0x0000004dff537221 */ /* 0x000fe40000010000 */
[-C--:B------:R-:W-:Y:S02]  /*0f30*/  FMUL.FTZ R75, R72, R21.reuse ;  /* 0x00000015484b7220 */ /* 0x080fe40000410000 */
[----:B------:R-:W-:Y:S02]  /*0f40*/  FFMA.FTZ R77, R74, R21, -R20 ;  /* 0x000000154a4d7223 */ /* 0x000fe40000010814 */
[----:B------:R0:W1:Y:S01]  /*0f50*/  @P2 LDS.64 R20, [R31.X8+0x1568] ;  /* 0x001568001f142984 */ /* 0x0000620000008a00 */
[----:B------:R-:W-:Y:S01]  /*0f60*/  SHF.R.U32.HI R80, RZ, 0x10, R13 ;  /* 0x00000010ff507819 */ /* 0x000fe2000001160d */
[C---:B------:R-:W-:Y:S02]  /*0f70*/  FMUL.FTZ R78, R68.reuse, R81 ;  /* 0x00000051444e7220 */ /* 0x040fe40000410000 */
[----:B------:R-:W-:-:S02]  /*0f80*/  FMUL.FTZ R76, R68, R83 ;  /* 0x00000053444c7220 */ /* 0x000fc40000410000 */
[----:B------:R-:W-:Y:S01]  /*0f90*/  FFMA.FTZ R79, R74, R71, R75 ;  /* 0x000000474a4f7223 */ /* 0x000fe2000001004b */
[----:B------:R-:W-:Y:S01]  /*0fa0*/  PRMT R71, RZ, 0x5410, R80 ;  /* 0x00005410ff477816 */ /* 0x000fe20000000050 */
[C---:B------:R-:W-:Y:S01]  /*0fb0*/  FFMA.FTZ R78, R64.reuse, R83, R78 ;  /* 0x00000053404e7223 */ /* 0x040fe2000001004e */
[----:B------:R-:W-:Y:S01]  /*0fc0*/  BSSY B0, `(.L_x_13770) ;  /* 0x000000e000007945 */ /* 0x000fe20003800000 */
[----:B------:R-:W-:Y:S02]  /*0fd0*/  FFMA.FTZ R76, R64, R81, -R76 ;  /* 0x00000051404c7223 */ /* 0x000fe4000001084c */
[----:B------:R-:W-:Y:S02]  /*0fe0*/  FMUL.FTZ R80, R68, R79 ;  /* 0x0000004f44507220 */ /* 0x000fe40000410000 */
        /* <DEDUP_REMOVED lines=11> */
.L_x_13771:
[----:B0-----:R-:W-:Y:S05]  /*10a0*/  BSYNC B0 ;  /* 0x0000000000007941 */ /* 0x001fea0003800000 */
.L_x_13770:
[----:B------:R-:W0:Y:S01]  /*10b0*/  SHFL.UP PT, R81, R76, 0x1, RZ ;  /* 0x042000004c517989 */ /* 0x000e2200000e00ff */
[-C--:B------:R-:W-:Y:S01]  /*10c0*/  FMUL.FTZ R78, R68, R77.reuse ;  /* 0x0000004d444e7220 */ /* 0x080fe20000410000 */
[----:B------:R-:W-:Y:S01]  /*10d0*/  ISETP.GE.AND P0, PT, R32, 0x1, PT ;  /* 0x000000012000780c */ /* 0x000fe20003f06270 */
        /* <DEDUP_REMOVED lines=32> */
[----:B------:R-:W-:Y:S02]  /*12e0*/  FFMA.FTZ R84, R77, R84, R83 ;  /* 0x000000544d547223 */ /* 0x000fe40000010053 */
[----:B------:R-:W-:Y:S02]  /*12f0*/  @P0 FADD.FTZ R76, R76, R79 ;  /* 0x0000004f4c4c0221 */ /* 0x000fe40000010000 */
[-C--:B----4-:R-:W-:Y:S02]  /*1300*/  FMUL.FTZ R79, R81, R80.reuse ;  /* 0x00000050514f7220 */ /* 0x090fe40000410000 */
[----:B------:R-:W-:-:S02]  /*1310*/  FFMA.FTZ R82, R77, R80, R82 ;  /* 0x000000504d527223 */ /* 0x000fc40000010052 */
[----:B------:R-:W-:Y:S02]  /*1320*/  @P0 FADD.FTZ R75, R75, R84 ;  /* 0x000000544b4b0221 */ /* 0x000fe40000010000 */
[----:B------:R-:W-:Y:S01]  /*1330*/  @P0 FFMA.FTZ R77, R77, R78, -R79 ;  /* 0x0000004e4d4d0223 */ /* 0x000fe2000001084f */
[----:B------:R-:W0:Y:S01]  /*1340*/  SHFL.UP PT, R84, R76, 0x4, RZ ;  /* 0x048000004c547989 */ /* 0x000e2200000e00ff */
[----:B------:R-:W-:Y:S02]  /*1350*/  FSEL R81, R81, R82, !P0 ;  /* 0x0000005251517208 */ /* 0x000fe40004000000 */
[----:B------:R-:W-:Y:S01]  /*1360*/  ISETP.GE.AND P0, PT, R32, 0x4, PT ;  /* 0x000000042000780c */ /* 0x000fe20003f06270 */
[----:B------:R-:W2:Y:S04]  /*1370*/  SHFL.UP PT, R82, R75, 0x4, RZ ;  /* 0x048000004b527989 */ /* 0x000ea800000e00ff */
[----:B------:R-:W3:Y:S04]  /*1380*/  SHFL.UP PT, R78, R77, 0x4, RZ ;  /* 0x048000004d4e7989 */ /* 0x000ee800000e00ff */
[----:B------:R-:W4:Y:S01]  /*1390*/  SHFL.UP PT, R80, R81, 0x4, RZ ;  /* 0x0480000051507989 */ /* 0x000f2200000e00ff */
[----:B0-----:R-:W-:-:S02]  /*13a0*/  FMUL.FTZ R79, R81, R84 ;  /* 0x00000054514f7220 */ /* 0x001fc40000410000 */
[-C--:B--2---:R-:W-:Y:S02]  /*13b0*/  FMUL.FTZ R83, R81, R82.reuse ;  /* 0x0000005251537220 */ /* 0x084fe40000410000 */
[----:B------:R-:W-:Y:S02]  /*13c0*/  FFMA.FTZ R86, R77, R82, R79 ;  /* 0x000000524d567223 */ /* 0x000fe4000001004f */
[----:B---3--:R-:W-:Y:S02]  /*13d0*/  FMUL.FTZ R82, R81, R78 ;  /* 0x0000004e51527220 */ /* 0x008fe40000410000 */
[----:B------:R-:W-:Y:S02]  /*13e0*/  FFMA.FTZ R83, R77, R84, -R83 ;  /* 0x000000544d537223 */ /* 0x000fe40000010853 */
[----:B----4-:R-:W-:Y:S02]  /*13f0*/  FMUL.FTZ R79, R81, R80 ;  /* 0x00000050514f7220 */ /* 0x010fe40000410000 */
[----:B------:R-:W-:-:S02]  /*1400*/  @P0 FADD.FTZ R75, R75, R86 ;  /* 0x000000564b4b0221 */ /* 0x000fc40000010000 */
[----:B------:R-:W-:Y:S02]  /*1410*/  FFMA.FTZ R80, R77, R80, R82 ;  /* 0x000000504d507223 */ /* 0x000fe40000010052 */
[----:B------:R-:W-:Y:S01]  /*1420*/  FMUL.FTZ R82, R7, R4 ;  /* 0x0000000407527220 */ /* 0x000fe20000410000 */
[----:B------:R-:W0:Y:S01]  /*1430*/  SHFL.UP PT, R86, R75, 0x8, RZ ;  /* 0x050000004b567989 */ /* 0x000e2200000e00ff */
[----:B------:R-:W-:Y:S02]  /*1440*/  @P0 FADD.FTZ R76, R76, R83 ;  /* 0x000000534c4c0221 */ /* 0x000fe40000010000 */
[----:B------:R-:W-:Y:S02]  /*1450*/  @P0 FFMA.FTZ R77, R77, R78, -R79 ;  /* 0x0000004e4d4d0223 */ /* 0x000fe4000001084f */
[-C--:B------:R-:W-:Y:S01]  /*1460*/  FMUL.FTZ R7, R7, R5.reuse ;  /* 0x0000000507077220 */ /* 0x080fe20000410000 */
[----:B------:R-:W2:Y:S01]  /*1470*/  SHFL.UP PT, R78, R76, 0x8, RZ ;  /* 0x050000004c4e7989 */ /* 0x000ea200000e00ff */
[C---:B------:R-:W-:Y:S01]  /*1480*/  FFMA.FTZ R82, R6.reuse, R5, R82 ;  /* 0x0000000506527223 */ /* 0x040fe20000010052 */
[----:B------:R-:W-:Y:S01]  /*1490*/  FSEL R5, R81, R80, !P0 ;  /* 0x0000005051057208 */ /* 0x000fe20004000000 */
[----:B------:R-:W-:Y:S01]  /*14a0*/  FFMA.FTZ R84, R6, R4, -R7 ;  /* 0x0000000406547223 */ /* 0x000fe20000010807 */
[----:B------:R-:W-:Y:S01]  /*14b0*/  ISETP.GE.AND P0, PT, R32, 0x8, PT ;  /* 0x000000082000780c */ /* 0x000fe20003f06270 */
[----:B------:R-:W3:Y:S01]  /*14c0*/  SHFL.UP PT, R4, R77, 0x8, RZ ;  /* 0x050000004d047989 */ /* 0x000ee200000e00ff */
[----:B------:R-:W-:-:S02]  /*14d0*/  FMUL.FTZ R85, R57, R82 ;  /* 0x0000005239557220 */ /* 0x000fc40000410000 */
[----:B------:R-:W-:Y:S01]  /*14e0*/  FMUL.FTZ R83, R57, R84 ;  /* 0x0000005439537220 */ /* 0x000fe20000410000 */
[----:B------:R-:W4:Y:S01]  /*14f0*/  SHFL.UP PT, R6, R5, 0x8, RZ ;  /* 0x0500000005067989 */ /* 0x000f2200000e00ff */
        /* <DEDUP_REMOVED lines=8> */
[----:B------:R-:W-:Y:S02]  /*1580*/  FMUL.FTZ R79, R72, -R91 ;  /* 0x8000005b484f7220 */ /* 0x000fe40000410000 */
[C---:B0-----:R-:W-:Y:S02]  /*1590*/  FMUL.FTZ R7, R5.reuse, R86 ;  /* 0x0000005605077220 */ /* 0x041fe40000410000 */
[----:B--2---:R-:W-:-:S02]  /*15a0*/  FMUL.FTZ R87, R5, R78 ;  /* 0x0000004e05577220 */ /* 0x004fc40000410000 */
[-C--:B------:R-:W-:Y:S02]  /*15b0*/  FFMA.FTZ R99, R74, R89.reuse, -R79 ;  /* 0x000000594a637223 */ /* 0x080fe4000001084f */
[----:B------:R-:W-:Y:S02]  /*15c0*/  FFMA.FTZ R79, R77, R78, -R7 ;  /* 0x0000004e4d4f7223 */ /* 0x000fe40000010807 */
[----:B---3--:R-:W-:Y:S02]  /*15d0*/  FMUL.FTZ R78, R5, R4 ;  /* 0x00000004054e7220 */ /* 0x008fe40000410000 */
[----:B------:R-:W-:Y:S02]  /*15e0*/  FFMA.FTZ R86, R77, R86, R87 ;  /* 0x000000564d567223 */ /* 0x000fe40000010057 */
[----:B----4-:R-:W-:Y:S02]  /*15f0*/  FMUL.FTZ R7, R5, R6 ;  /* 0x0000000605077220 */ /* 0x010fe40000410000 */
[----:B------:R-:W-:-:S02]  /*1600*/  FMUL.FTZ R89, R72, -R89 ;  /* 0x8000005948597220 */ /* 0x000fc40000410000 */
[----:B------:R-:W-:Y:S02]  /*1610*/  FFMA.FTZ R78, R77, R6, R78 ;  /* 0x000000064d4e7223 */ /* 0x000fe4000001004e */
[----:B------:R-:W-:Y:S02]  /*1620*/  @P0 FADD.FTZ R75, R75, R86 ;  /* 0x000000564b4b0221 */ /* 0x000fe40000010000 */
[----:B------:R-:W-:Y:S01]  /*1630*/  @P0 FADD.FTZ R76, R76, R79 ;  /* 0x0000004f4c4c0221 */ /* 0x000fe20000010000 */
[----:B------:R-:W-:Y:S01]  /*1640*/  FSEL R88, R5, R78, !P0 ;  /* 0x0000004e05587208 */ /* 0x000fe20004000000 */
[----:B------:R-:W-:Y:S01]  /*1650*/  @P0 FFMA.FTZ R77, R77, R4, -R7 ;  /* 0x000000044d4d0223 */ /* 0x000fe20000010807 */
[----:B------:R-:W-:Y:S01]  /*1660*/  ISETP.GE.AND P0, PT, R33, c[0x0][0x174], PT ;  /* 0x00005d0021007a0c */ /* 0x000fe20003f06270 */
[----:B------:R-:W-:Y:S01]  /*1670*/  FFMA.FTZ R96, R74, R91, R89 ;  /* 0x0000005b4a607223 */ /* 0x000fe20000010059 */
[----:B------:R-:W-:Y:S01]  /*1680*/  SHFL.UP PT, R90, R76, 0x10, RZ ;  /* 0x060000004c5a7989 */ /* 0x000fe200000e00ff */
[----:B-1----:R-:W-:Y:S01]  /*1690*/  FMUL.FTZ R4, R68, -R20 ;  /* 0x8000001444047220 */ /* 0x002fe20000410000 */
[----:B------:R-:W-:Y:S01]  /*16a0*/  ISETP.EQ.AND P0, PT, R92, RZ, !P0 ;  /* 0x000000ff5c00720c */ /* 0x000fe20004702270 */
[-C--:B------:R-:W-:Y:S01]  /*16b0*/  FMUL.FTZ R7, R68, R21.reuse ;  /* 0x0000001544077220 */ /* 0x080fe20000410000 */
[----:B------:R-:W0:Y:S01]  /*16c0*/  SHFL.UP PT, R91, R75, 0x10, RZ ;  /* 0x060000004b5b7989 */ /* 0x000e2200000e00ff */
[C---:B------:R-:W-:Y:S01]  /*16d0*/  FFMA.FTZ R93, R64.reuse, -R21, R4 ;  /* 0x80000015405d7223 */ /* 0x040fe20000010004 */
[----:B------:R-:W-:Y:S01]  /*16e0*/  HFMA2.MMA R5, -RZ, RZ, 0, 0 ;  /* 0x00000000ff057435 */ /* 0x000fe200000001ff */
[C---:B------:R-:W-:Y:S01]  /*16f0*/  FMUL.FTZ R86, R53.reuse, R84 ;  /* 0x0000005435567220 */ /* 0x040fe20000410000 */
[----:B------:R-:W1:Y:S01]  /*1700*/  SHFL.UP PT, R89, R77, 0x10, RZ ;  /* 0x060000004d597989 */ /* 0x000e6200000e00ff */
[----:B------:R-:W-:Y:S01]  /*1710*/  FMUL.FTZ R87, R53, R82 ;  /* 0x0000005235577220 */ /* 0x000fe20000410000 */
[----:B------:R-:W-:Y:S01]  /*1720*/  MOV R4, 0x3f800000 ;  /* 0x3f80000000047802 */ /* 0x000fe20000000f00 */
[----:B------:R-:W-:Y:S01]  /*1730*/  FFMA.FTZ R7, R64, R20, -R7 ;  /* 0x0000001440077223 */ /* 0x000fe20000010807 */
[----:B------:R-:W2:Y:S01]  /*1740*/  SHFL.UP PT, R79, R88, 0x10, RZ ;  /* 0x06000000584f7989 */ /* 0x000ea200000e00ff */
[----:B------:R-:W-:-:S02]  /*1750*/  FMUL.FTZ R78, R72, -R93 ;  /* 0x8000005d484e7220 */ /* 0x000fc40000410000 */
[----:B------:R-:W-:Y:S02]  /*1760*/  FADD.FTZ R99, R86, R99 ;  /* 0x0000006356637221 */ /* 0x000fe40000010000 */
[----:B------:R-:W-:Y:S02]  /*1770*/  FADD.FTZ R101, -R87, R96 ;  /* 0x0000006057657221 */ /* 0x000fe40000010100 */
[-C--:B------:R-:W-:Y:S02]  /*1780*/  FFMA.FTZ R95, R74, R7.reuse, -R78 ;  /* 0x000000074a5f7223 */ /* 0x080fe4000001084e */
[----:B------:R-:W-:Y:S02]  /*1790*/  FMUL.FTZ R78, R72, -R7 ;  /* 0x80000007484e7220 */ /* 0x000fe40000410000 */
[C---:B------:R-:W-:Y:S01]  /*17a0*/  FMUL.FTZ R98, R66.reuse, -R99 ;  /* 0x8000006342627220 */ /* 0x040fe20000410000 */
[----:B------:R-:W-:Y:S01]  /*17b0*/  CS2R R6, SRZ ;  /* 0x0000000000067805 */ /* 0x000fe2000001ff00 */
[----:B------:R-:W-:-:S02]  /*17c0*/  FMUL.FTZ R96, R66, -R101 ;  /* 0x8000006542607220 */ /* 0x000fc40000410000 */
[----:B------:R-:W-:Y:S02]  /*17d0*/  FFMA.FTZ R97, R74, R93, R78 ;  /* 0x0000005d4a617223 */ /* 0x000fe4000001004e */
[----:B------:R-:W-:Y:S01]  /*17e0*/  FFMA.FTZ R100, R70, R101, R98 ;  /* 0x0000006546647223 */ /* 0x000fe20000010062 */
[----:B------:R-:W3:Y:S01]  /*17f0*/  @P0 LDS.128 R4, [UR4+0x1660] ;  /* 0x00166004ff040984 */ /* 0x000ee20008000c00 */
[----:B0-----:R-:W-:Y:S01]  /*1800*/  FMUL.FTZ R93, R88, R91 ;  /* 0x0000005b585d7220 */ /* 0x001fe20000410000 */
[----:B------:R-:W-:Y:S01]  /*1810*/  ISETP.NE.AND P0, PT, R92, 0x1f, PT ;  /* 0x0000001f5c00780c */ /* 0x000fe20003f05270 */
[----:B------:R-:W-:Y:S02]  /*1820*/  FFMA.FTZ R99, R70, R99, -R96 ;  /* 0x0000006346637223 */ /* 0x000fe40000010860 */
[C---:B------:R-:W-:Y:S02]  /*1830*/  FMUL.FTZ R98, R88.reuse, R90 ;  /* 0x0000005a58627220 */ /* 0x040fe40000410000 */
[----:B-1----:R-:W-:-:S02]  /*1840*/  FMUL.FTZ R96, R88, R89 ;  /* 0x0000005958607220 */ /* 0x002fc40000410000 */
[C---:B------:R-:W-:Y:S02]  /*1850*/  FFMA.FTZ R93, R77.reuse, R90, -R93 ;  /* 0x0000005a4d5d7223 */ /* 0x040fe4000001085d */
[C---:B------:R-:W-:Y:S02]  /*1860*/  FFMA.FTZ R98, R77.reuse, R91, R98 ;  /* 0x0000005b4d627223 */ /* 0x040fe40000010062 */
[-C--:B--2---:R-:W-:Y:S02]  /*1870*/  FMUL.FTZ R90, R88, R79.reuse ;  /* 0x0000004f585a7220 */ /* 0x084fe40000410000 */
[C---:B------:R-:W-:Y:S02]  /*1880*/  FFMA.FTZ R91, R77.reuse, R79, R96 ;  /* 0x0000004f4d5b7223 */ /* 0x040fe40000010060 */
[----:B------:R-:W-:Y:S02]  /*1890*/  FMUL.FTZ R78, R66, -R97 ;  /* 0x80000061424e7220 */ /* 0x000fe40000410000 */
[----:B------:R-:W-:Y:S01]  /*18a0*/  @P3 FFMA.FTZ R77, R77, R89, -R90 ;  /* 0x000000594d4d3223 */ /* 0x000fe2000001085a */
[----:B------:R-:W-:Y:S01]  /*18b0*/  FSEL R90, R88, R91, !P3 ;  /* 0x0000005b585a7208 */ /* 0x000fe20005800000 */
[----:B------:R-:W-:-:S02]  /*18c0*/  FFMA.FTZ R78, R70, R95, -R78 ;  /* 0x0000005f464e7223 */ /* 0x000fc4000001084e */
[----:B------:R-:W-:Y:S02]  /*18d0*/  FMUL.FTZ R95, R66, -R95 ;  /* 0x8000005f425f7220 */ /* 0x000fe40000410000 */
        /* <DEDUP_REMOVED lines=8> */
[----:B------:R-:W4:Y:S01]  /*1960*/  SHFL.UP PT, R90, R90, 0x1, RZ ;  /* 0x042000005a5a7989 */ /* 0x000f2200000e00ff */
        /* <DEDUP_REMOVED lines=19> */
.L_x_13773:
[----:B-123--:R-:W-:Y:S05]  /*1aa0*/  BSYNC B0 ;  /* 0x0000000000007941 */ /* 0x00efea0003800000 */
.L_x_13772:
[----:B------:R1:W2:Y:S01]  /*1ab0*/  SHFL.DOWN PT, R96, R78, 0x2, 0x1f ;  /* 0x08401f004e607f89 */ /* 0x0002a200000e0000 */
[----:B------:R-:W-:Y:S03]  /*1ac0*/  BSSY B0, `(.L_x_13774) ;  /* 0x0000010000007945 */ /* 0x000fe60003800000 */
[----:B0-----:R1:W0:Y:S04]  /*1ad0*/  SHFL.DOWN PT, R98, R79, 0x2, 0x1f ;  /* 0x08401f004f627f89 */ /* 0x00122800000e0000 */
        /* <DEDUP_REMOVED lines=14> */
.L_x_13775:
[----:B------:R-:W-:Y:S05]  /*1bc0*/  BSYNC B0 ;  /* 0x0000000000007941 */ /* 0x000fea0003800000 */
.L_x_13774:
        /* <DEDUP_REMOVED lines=17> */
.L_x_13777:
[----:B------:R-:W-:Y:S05]  /*1ce0*/  BSYNC B0 ;  /* 0x0000000000007941 */ /* 0x000fea0003800000 */
.L_x_13776:
        /* <DEDUP_REMOVED lines=17> */
.L_x_13779:
[----:B------:R-:W-:Y:S05]  /*1e00*/  BSYNC B0 ;  /* 0x0000000000007941 */ /* 0x000fea0003800000 */
.L_x_13778:
        /* <DEDUP_REMOVED lines=17> */
.L_x_13781:
[----:B------:R-:W-:Y:S05]  /*1f20*/  BSYNC B0 ;  /* 0x0000000000007941 */ /* 0x000fea0003800000 */
.L_x_13780:
[----:B0-----:R-:W-:Y:S01]  /*1f30*/  SHFL.DOWN PT, R98, R79, 0x1, 0x1f ;  /* 0x08201f004f627f89 */ /* 0x001fe200000e0000 */
[----:B------:R-:W-:Y:S01]  /*1f40*/  ISETP.GT.AND P0, PT, R32, 0x1e, PT ;  /* 0x0000001e2000780c */ /* 0x000fe20003f04270 */
        /* <DEDUP_REMOVED lines=16> */
[----:B---3--:R-:W-:Y:S01]  /*2050*/  @P2 FADD.FTZ R93, R99, R98 ;  /* 0x00000062635d2221 */ /* 0x008fe20000010000 */
        /* <DEDUP_REMOVED lines=9> */
[----:B------:R-:W-:Y:S02]  /*20f0*/  @P1 FADD.FTZ R9, R75, R96 ;  /* 0x000000604b091221 */ /* 0x000fe40000010000 */
[----:B------:R-:W-:Y:S02]  /*2100*/  FADD.FTZ R83, R83, R20 ;  /* 0x0000001453537221 */ /* 0x000fe40000010000 */
[----:B------:R-:W-:Y:S01]  /*2110*/  @P1 FADD.FTZ R8, R76, R77 ;  /* 0x0000004d4c081221 */ /* 0x000fe20000010000 */
[----:B------:R-:W-:Y:S01]  /*2120*/  ISETP.NE.AND P1, PT, R32, RZ, PT ;  /* 0x000000ff2000720c */ /* 0x000fe20003f25270 */
        /* <DEDUP_REMOVED lines=13> */
[----:B------:R-:W-:Y:S02]  /*2200*/  FMUL.FTZ R8, R66, R76 ;  /* 0x0000004c42087220 */ /* 0x000fe40000410000 */
[----:B------:R-:W-:-:S02]  /*2210*/  FMUL.FTZ R10, R72, -R21 ;  /* 0x80000015480a7220 */ /* 0x000fc40000410000 */
[----:B------:R-:W-:Y:S02]  /*2220*/  FFMA.FTZ R20, R74, R21, R11 ;  /* 0x000000154a147223 */ /* 0x000fe4000001000b */
[----:B------:R-:W-:Y:S02]  /*2230*/  FFMA.FTZ R8, R70, R73, R8 ;  /* 0x0000004946087223 */ /* 0x000fe40000010008 */
[----:B------:R-:W-:Y:S02]  /*2240*/  FFMA.FTZ R75, R74, R81, -R10 ;  /* 0x000000514a4b7223 */ /* 0x000fe4000001080a */
[----:B------:R-:W-:Y:S02]  /*2250*/  FADD.FTZ R87, -R87, R20 ;  /* 0x0000001457577221 */ /* 0x000fe40000010100 */
[----:B------:R-:W-:Y:S02]  /*2260*/  FADD.FTZ R77, RZ, R8 ;  /* 0x00000008ff4d7221 */ /* 0x000fe40000010000 */
[----:B------:R-:W-:-:S02]  /*2270*/  FADD.FTZ R75, R86, R75 ;  /* 0x0000004b564b7221 */ /* 0x000fc40000010000 */
[C---:B------:R-:W-:Y:S02]  /*2280*/  FMUL.FTZ R8, R66.reuse, -R87 ;  /* 0x8000005742087220 */ /* 0x040fe40000410000 */
[C---:B------:R-:W-:Y:S02]  /*2290*/  FMUL.FTZ R9, R66.reuse, R73 ;  /* 0x0000004942097220 */ /* 0x040fe40000410000 */
[-C--:B------:R-:W-:Y:S02]  /*22a0*/  FMUL.FTZ R66, R66, -R75.reuse ;  /* 0x8000004b42427220 */ /* 0x080fe40000410000 */
[C---:B------:R-:W-:Y:S02]  /*22b0*/  FFMA.FTZ R11, R70.reuse, R75, -R8 ;  /* 0x0000004b460b7223 */ /* 0x040fe40000010808 */
[C---:B------:R-:W-:Y:S02]  /*22c0*/  FFMA.FTZ R9, R70.reuse, R76, -R9 ;  /* 0x0000004c46097223 */ /* 0x040fe40000010809 */
[----:B------:R-:W-:-:S02]  /*22d0*/  FFMA.FTZ R66, R70, R87, R66 ;  /* 0x0000005746427223 */ /* 0x000fc40000010042 */
[----:B------:R-:W-:Y:S02]  /*22e0*/  FADD.FTZ R88, R88, R11 ;  /* 0x0000000b58587221 */ /* 0x000fe40000010000 */
[----:B------:R-:W-:Y:S02]  /*22f0*/  FFMA.FTZ R91, R54, R67, R9 ;  /* 0x00000043365b7223 */ /* 0x000fe40000010009 */
[----:B------:R-:W-:Y:S02]  /*2300*/  FMUL.FTZ R9, R72, R77 ;  /* 0x0000004d48097220 */ /* 0x000fe40000410000 */
[----:B------:R-:W-:Y:S02]  /*2310*/  FFMA.FTZ R8, R43, R76, RZ ;  /* 0x0000004c2b087223 */ /* 0x000fe400000100ff */
[----:B------:R-:W-:Y:S02]  /*2320*/  FADD.FTZ R93, -R89, R66 ;  /* 0x00000042595d7221 */ /* 0x000fe40000010100 */
[----:B------:R-:W-:-:S02]  /*2330*/  FMUL.FTZ R20, R52, R88 ;  /* 0x0000005834147220 */ /* 0x000fc40000410000 */
[-C--:B------:R-:W-:Y:S02]  /*2340*/  FMUL.FTZ R72, R72, R91.reuse ;  /* 0x0000005b48487220 */ /* 0x080fe40000410000 */
[-C--:B------:R-:W-:Y:S02]  /*2350*/  FFMA.FTZ R9, R74, R91.reuse, -R9 ;  /* 0x0000005b4a097223 */ /* 0x080fe40000010809 */
[----:B------:R-:W-:Y:S02]  /*2360*/  FFMA.FTZ R70, R53, R91, R8 ;  /* 0x0000005b35467223 */ /* 0x000fe40000010008 */
[----:B------:R-:W-:Y:S02]  /*2370*/  FFMA.FTZ R89, -R52, R65, R76 ;  /* 0x0000004134597223 */ /* 0x000fe4000001014c */
[----:B------:R-:W-:Y:S02]  /*2380*/  FMUL.FTZ R66, R54, R75 ;  /* 0x0000004b36427220 */ /* 0x000fe40000410000 */
[----:B------:R-:W-:-:S02]  /*2390*/  FMUL.FTZ R8, R52, R93 ;  /* 0x0000005d34087220 */ /* 0x000fc40000410000 */
[----:B------:R-:W-:Y:S02]  /*23a0*/  FMUL.FTZ R11, R73, R20 ;  /* 0x00000014490b7220 */ /* 0x000fe40000410000 */
[----:B------:R-:W-:Y:S02]  /*23b0*/  FFMA.FTZ R72, R74, R77, R72 ;  /* 0x0000004d4a487223 */ /* 0x000fe40000010048 */
[----:B------:R-:W-:Y:S02]  /*23c0*/  FFMA.FTZ R99, R56, R69, R9 ;  /* 0x0000004538637223 */ /* 0x000fe40000010009 */
[C---:B------:R-:W-:Y:S02]  /*23d0*/  FFMA.FTZ R91, -R54.reuse, R67, R91 ;  /* 0x00000043365b7223 */ /* 0x040fe4000001015b */
[----:B------:R-:W-:Y:S02]  /*23e0*/  FMUL.FTZ R74, R54, R87 ;  /* 0x00000057364a7220 */ /* 0x000fe40000410000 */
[----:B------:R-:W-:-:S02]  /*23f0*/  FMUL.FTZ R9, R77, R66 ;  /* 0x000000424d097220 */ /* 0x000fc40000410000 */
[-C--:B------:R-:W-:Y:S02]  /*2400*/  FFMA.FTZ R11, R89, R8.reuse, -R11 ;  /* 0x00000008590b7223 */ /* 0x080fe4000001080b */
[----:B------:R-:W-:Y:S02]  /*2410*/  FMUL.FTZ R8, R73, R8 ;  /* 0x0000000849087220 */ /* 0x000fe40000410000 */
[----:B------:R-:W-:Y:S02]  /*2420*/  FADD.FTZ R95, RZ, R72 ;  /* 0x00000048ff5f7221 */ /* 0x000fe40000010000 */
[-C--:B------:R-:W-:Y:S02]  /*2430*/  FFMA.FTZ R72, R91, R74.reuse, -R9 ;  /* 0x0000004a5b487223 */ /* 0x080fe40000010809 */
[----:B------:R-:W-:Y:S02]  /*2440*/  FMUL.FTZ R74, R77, R74 ;  /* 0x0000004a4d4a7220 */ /* 0x000fe40000410000 */
[----:B------:R-:W-:-:S02]  /*2450*/  FFMA.FTZ R8, R89, R20, R8 ;  /* 0x0000001459087223 */ /* 0x000fc40000010008 */
[C---:B------:R-:W-:Y:S02]  /*2460*/  FMUL.FTZ R9, R68.reuse, R95 ;  /* 0x0000005f44097220 */ /* 0x040fe40000410000 */
[----:B------:R-:W-:Y:S02]  /*2470*/  FFMA.FTZ R97, R91, R66, R74 ;  /* 0x000000425b617223 */ /* 0x000fe4000001004a */
[----:B------:R-:W-:Y:S02]  /*2480*/  FADD.FTZ R8, RZ, R8 ;  /* 0x00000008ff087221 */ /* 0x000fe40000010000 */
[-C--:B------:R-:W-:Y:S02]  /*2490*/  FMUL.FTZ R68, R68, R99.reuse ;  /* 0x0000006344447220 */ /* 0x080fe40000410000 */
[----:B------:R-:W-:Y:S02]  /*24a0*/  FFMA.FTZ R9, R64, R99, -R9 ;  /* 0x0000006340097223 */ /* 0x000fe40000010809 */
[----:B------:R-:W-:-:S02]  /*24b0*/  FADD.FTZ R11, RZ, R11 ;  /* 0x0000000bff0b7221 */ /* 0x000fc40000010000 */
[----:B------:R-:W-:Y:S02]  /*24c0*/  FADD.FTZ R8, R8, R97 ;  /* 0x0000006108087221 */ /* 0x000fe40000010000 */
[----:B------:R-:W-:Y:S02]  /*24d0*/  FFMA.FTZ R74, R64, R95, R68 ;  /* 0x0000005f404a7223 */ /* 0x000fe40000010044 */
[----:B------:R-:W-:Y:S02]  /*24e0*/  FMUL.FTZ R97, R56, R81 ;  /* 0x0000005138617220 */ /* 0x000fe40000410000 */
[----:B------:R-:W-:Y:S02]  /*24f0*/  FFMA.FTZ R68, R55, R99, R70 ;  /* 0x0000006337447223 */ /* 0x000fe40000010046 */
[----:B------:R-:W-:Y:S02]  /*2500*/  FFMA.FTZ R76, R58, R71, R9 ;  /* 0x000000473a4c7223 */ /* 0x000fe40000010009 */
[----:B------:R-:W-:-:S02]  /*2510*/  FADD.FTZ R11, R11, R72 ;  /* 0x000000480b0b7221 */ /* 0x000fc40000010000 */
[C---:B------:R-:W-:Y:S02]  /*2520*/  FFMA.FTZ R64, -R56.reuse, R69, R99 ;  /* 0x0000004538407223 */ /* 0x040fe40000010163 */
[----:B------:R-:W-:Y:S02]  /*2530*/  FADD.FTZ R70, RZ, R74 ;  /* 0x0000004aff467221 */ /* 0x000fe40000010000 */
[----:B------:R-:W-:Y:S02]  /*2540*/  FMUL.FTZ R9, R56, R21 ;  /* 0x0000001538097220 */ /* 0x000fe40000410000 */
[----:B------:R-:W-:Y:S02]  /*2550*/  FMUL.FTZ R72, R95, R97 ;  /* 0x000000615f487220 */ /* 0x000fe40000410000 */
[----:B------:R-:W-:Y:S02]  /*2560*/  FMUL.FTZ R99, R58, R83 ;  /* 0x000000533a637220 */ /* 0x000fe40000410000 */
[----:B------:R-:W-:-:S02]  /*2570*/  FFMA.FTZ R74, R57, R76, R68 ;  /* 0x0000004c394a7223 */ /* 0x000fc40000010044 */
[----:B------:R-:W-:Y:S02]  /*2580*/  FFMA.FTZ R68, -R58, R71, R76 ;  /* 0x000000473a447223 */ /* 0x000fe4000001014c */
[----:B------:R-:W-:Y:S01]  /*2590*/  FFMA.FTZ R72, R64, R9, -R72 ;  /* 0x0000000940487223 */ /* 0x000fe20000010848 */
[----:B------:R-:W0:Y:S01]  /*25a0*/  SHFL.DOWN PT, R103, R74, 0x1, 0x1f ;  /* 0x08201f004a677f89 */ /* 0x000e2200000e0000 */
        /* <DEDUP_REMOVED lines=48> */
[CC--:B------:R-:W-:Y:S02]  /*28b0*/  FMUL.FTZ R72, R79.reuse, R6.reuse ;  /* 0x000000064f487220 */ /* 0x0c0fe40000410000 */
[----:B--2---:R-:W-:Y:S01]  /*28c0*/  @!P0 FADD.FTZ R8, R8, R101 ;  /* 0x0000006508088221 */ /* 0x004fe20000010000 */
[----:B------:R-:W1:Y:S01]  /*28d0*/  SHFL.DOWN PT, R74, R9, 0x8, 0x1f ;  /* 0x09001f00094a7f89 */ /* 0x000e6200000e0000 */
[----:B------:R-:W-:Y:S01]  /*28e0*/  ISETP.GT.AND P0, PT, R32, 0x17, PT ;  /* 0x000000172000780c */ /* 0x000fe20003f04270 */
[-C--:B------:R-:W-:Y:S02]  /*28f0*/  FMUL.FTZ R101, R79, R7.reuse ;  /* 0x000000074f657220 */ /* 0x080fe40000410000 */
[----:B------:R-:W2:Y:S01]  /*2900*/  SHFL.DOWN PT, R105, R8, 0x8, 0x1f ;  /* 0x09001f0008697f89 */ /* 0x000ea200000e0000 */
[C---:B------:R-:W-:Y:S02]  /*2910*/  FFMA.FTZ R103, R78.reuse, R7, R72 ;  /* 0x000000074e677223 */ /* 0x040fe40000010048 */
[----:B------:R-:W-:-:S02]  /*2920*/  FFMA.FTZ R101, R78, R6, -R101 ;  /* 0x000000064e657223 */ /* 0x000fc40000010865 */
[C---:B------:R-:W-:Y:S02]  /*2930*/  FMUL.FTZ R7, R79.reuse, R5 ;  /* 0x000000054f077220 */ /* 0x040fe40000410000 */
[----:B------:R-:W-:Y:S02]  /*2940*/  FADD.FTZ R6, R82, R101 ;  /* 0x0000006552067221 */ /* 0x000fe40000010000 */
[----:B------:R-:W-:Y:S02]  /*2950*/  FMUL.FTZ R79, R79, R4 ;  /* 0x000000044f4f7220 */ /* 0x000fe40000410000 */
[----:B---3--:R-:W-:Y:S02]  /*2960*/  @!P0 FADD.FTZ R10, R10, R107 ;  /* 0x0000006b0a0a8221 */ /* 0x008fe40000010000 */
[----:B------:R-:W-:Y:S02]  /*2970*/  FMUL.FTZ R72, R3, R83 ;  /* 0x0000005303487220 */ /* 0x000fe40000410000 */
[----:B------:R-:W-:-:S02]  /*2980*/  FFMA.FTZ R5, R78, R5, R79 ;  /* 0x000000054e057223 */ /* 0x000fc4000001004f */
[----:B0-----:R-:W-:Y:S02]  /*2990*/  @!P0 FADD.FTZ R11, R11, R76 ;  /* 0x0000004c0b0b8221 */ /* 0x001fe40000010000 */
[----:B------:R-:W-:Y:S02]  /*29a0*/  FFMA.FTZ R4, R78, R4, -R7 ;  /* 0x000000044e047223 */ /* 0x000fe40000010807 */
[----:B-1----:R-:W-:Y:S01]  /*29b0*/  @!P0 FADD.FTZ R9, R9, R74 ;  /* 0x0000004a09098221 */ /* 0x002fe20000010000 */
[----:B------:R-:W-:Y:S01]  /*29c0*/  SHFL.DOWN PT, R76, R11, 0x10, 0x1f ;  /* 0x0a001f000b4c7f89 */ /* 0x000fe200000e0000 */
[----:B------:R-:W-:Y:S02]  /*29d0*/  FFMA.FTZ R79, R2, R85, -R72 ;  /* 0x00000055024f7223 */ /* 0x000fe40000010848 */
[----:B--2---:R-:W-:Y:S01]  /*29e0*/  @!P0 FADD.FTZ R8, R8, R105 ;  /* 0x0000006908088221 */ /* 0x004fe20000010000 */
[----:B------:R-:W-:Y:S01]  /*29f0*/  SHFL.DOWN PT, R74, R9, 0x10, 0x1f ;  /* 0x0a001f00094a7f89 */ /* 0x000fe200000e0000 */
[----:B------:R-:W-:Y:S01]  /*2a00*/  FADD.FTZ R7, R84, R103 ;  /* 0x0000006754077221 */ /* 0x000fe20000010000 */
[----:B------:R-:W-:Y:S01]  /*2a10*/  ISETP.GT.AND P0, PT, R32, 0xf, PT ;  /* 0x0000000f2000780c */ /* 0x000fe20003f04270 */
[----:B------:R-:W-:Y:S01]  /*2a20*/  FMUL.FTZ R79, R70, R79 ;  /* 0x0000004f464f7220 */ /* 0x000fe20000410000 */
[----:B------:R-:W0:Y:S01]  /*2a30*/  SHFL.DOWN PT, R105, R10, 0x10, 0x1f ;  /* 0x0a001f000a697f89 */ /* 0x000e2200000e0000 */
[----:B------:R-:W-:-:S02]  /*2a40*/  FMUL.FTZ R72, R3, R81 ;  /* 0x0000005103487220 */ /* 0x000fc40000410000 */
[C---:B------:R-:W-:Y:S01]  /*2a50*/  FMUL.FTZ R70, R3.reuse, R75 ;  /* 0x0000004b03467220 */ /* 0x040fe20000410000 */
[----:B------:R-:W1:Y:S01]  /*2a60*/  SHFL.DOWN PT, R101, R8, 0x10, 0x1f ;  /* 0x0a001f0008657f89 */ /* 0x000e6200000e0000 */
[C---:B------:R-:W-:Y:S02]  /*2a70*/  FFMA.FTZ R72, R2.reuse, R21, -R72 ;  /* 0x0000001502487223 */ /* 0x040fe40000010848 */
[----:B------:R-:W-:Y:S01]  /*2a80*/  FFMA.FTZ R70, R2, R87, -R70 ;  /* 0x0000005702467223 */ /* 0x000fe20000010846 */
[----:B------:R2:W-:Y:S01]  /*2a90*/  @!P2 STS.128 [UR4+0x1660], R4 ;  /* 0x00166004ff00a988 */ /* 0x0005e20008000c04 */
[C---:B------:R-:W-:Y:S02]  /*2aa0*/  FMUL.FTZ R85, R3.reuse, R85 ;  /* 0x0000005503557220 */ /* 0x040fe40000410000 */
[C---:B------:R-:W-:Y:S02]  /*2ab0*/  FMUL.FTZ R21, R3.reuse, R21 ;  /* 0x0000001503157220 */ /* 0x040fe40000410000 */
[----:B------:R-:W-:-:S02]  /*2ac0*/  FMUL.FTZ R87, R3, R87 ;  /* 0x0000005703577220 */ /* 0x000fc40000410000 */
[C---:B------:R-:W-:Y:S02]  /*2ad0*/  FFMA.FTZ R85, R2.reuse, R83, R85 ;  /* 0x0000005302557223 */ /* 0x040fe40000010055 */
[----:B------:R-:W-:Y:S02]  /*2ae0*/  FFMA.FTZ R21, R2, R81, R21 ;  /* 0x0000005102157223 */ /* 0x000fe40000010015 */
[----:B------:R-:W-:Y:S02]  /*2af0*/  FMUL.FTZ R72, R95, R72 ;  /* 0x000000485f487220 */ /* 0x000fe40000410000 */
[----:B------:R-:W-:Y:S02]  /*2b00*/  FMUL.FTZ R70, R77, R70 ;  /* 0x000000464d467220 */ /* 0x000fe40000410000 */
[C---:B--2---:R-:W-:Y:S02]  /*2b10*/  FMUL.FTZ R4, R3.reuse, R88 ;  /* 0x0000005803047220 */ /* 0x044fe40000410000 */
[----:B------:R-:W-:-:S02]  /*2b20*/  FMUL.FTZ R3, R3, R93 ;  /* 0x0000005d03037220 */ /* 0x000fc40000410000 */
[C---:B------:R-:W-:Y:S02]  /*2b30*/  FFMA.FTZ R4, R2.reuse, R93, -R4 ;  /* 0x0000005d02047223 */ /* 0x040fe40000010804 */
[C---:B------:R-:W-:Y:S02]  /*2b40*/  FFMA.FTZ R6, R2.reuse, R75, R87 ;  /* 0x0000004b02067223 */ /* 0x040fe40000010057 */
[----:B------:R-:W-:Y:S02]  /*2b50*/  FFMA.FTZ R2, R2, R88, R3 ;  /* 0x0000005802027223 */ /* 0x000fe40000010003 */
[----:B------:R-:W-:Y:S02]  /*2b60*/  FMUL.FTZ R4, R73, R4 ;  /* 0x0000000449047220 */ /* 0x000fe40000410000 */
[----:B0-----:R-:W-:Y:S02]  /*2b70*/  @!P0 FADD.FTZ R10, R10, R105 ;  /* 0x000000690a0a8221 */ /* 0x001fe40000010000 */
[----:B------:R-:W-:-:S02]  /*2b80*/  @!P0 FADD.FTZ R11, R11, R76 ;  /* 0x0000004c0b0b8221 */ /* 0x000fc40000010000 */
[----:B------:R-:W-:Y:S02]  /*2b90*/  @!P0 FADD.FTZ R9, R9, R74 ;  /* 0x0000004a09098221 */ /* 0x000fe40000010000 */
[----:B-1----:R-:W-:Y:S02]  /*2ba0*/  @!P0 FADD.FTZ R8, R8, R101 ;  /* 0x0000006508088221 */ /* 0x002fe40000010000 */
        /* <DEDUP_REMOVED lines=24> */
.L_x_13783:
[----:B0-----:R-:W-:Y:S05]  /*2d30*/  BSYNC B0 ;  /* 0x0000000000007941 */ /* 0x001fea0003800000 */
.L_x_13782:
        /* <DEDUP_REMOVED lines=21> */
.L_x_13769:
[----:B------:R-:W0:Y:S01]  /*2e90*/  F2F.BF16.F32 R2, R63 ;  /* 0x0000003f00027304 */ /* 0x000e220000202000 */
[----:B------:R-:W-:Y:S01]  /*2ea0*/  BAR.SYNC.DEFER_BLOCKING 0x0 ;  /* 0x0000000000007b1d */ /* 0x000fe20000010000 */
[C---:B------:R-:W-:Y:S01]  /*2eb0*/  IADD3 R20, R33.reuse, -0x1, RZ ;  /* 0xffffffff21147810 */ /* 0x040fe20007ffe0ff */
[----:B------:R-:W-:Y:S01]  /*2ec0*/  IMAD R10, R24, c[0x0][0x2e0], RZ ;  /* 0x0000b800180a7a24 */ /* 0x000fe200078e02ff */
[----:B------:R-:W-:-:S02]  /*2ed0*/  ISETP.GT.AND P3, PT, R33, 0x1, PT ;  /* 0x000000012100780c */ /* 0x000fc40003f64270 */
[----:B------:R-:W-:Y:S01]  /*2ee0*/  SHF.L.U32 R8, R20, 0x7, RZ ;  /* 0x0000000714087819 */ /* 0x000fe200000006ff */
[----:B------:R-:W-:Y:S01]  /*2ef0*/  IMAD R43, R23, c[0x0][0x2e4], R10 ;  /* 0x0000b900172b7a24 */ /* 0x000fe200078e020a */
[----:B------:R-:W-:Y:S01]  /*2f00*/  F2F.BF16.F32 R0, R0 ;  /* 0x0000000000007304 */ /* 0x000fe20000202000 */
[----:B------:R-:W-:Y:S02]  /*2f10*/  IADD3 R34, P1, R34, -0x100, RZ ;  /* 0xffffff0022227810 */ /* 0x000fe40007f3e0ff */
[----:B------:R-:W-:Y:S02]  /*2f20*/  SHF.R.S32.HI R9, RZ, 0x1f, R8 ;  /* 0x0000001fff097819 */ /* 0x000fe40000011408 */
[----:B------:R-:W-:Y:S02]  /*2f30*/  IADD3 R36, P2, R36, -0x100, RZ ;  /* 0xffffff0024247810 */ /* 0x000fe40007f5e0ff */
[----:B------:R-:W-:Y:S01]  /*2f40*/  IADD3.X R35, R35, -0x1, RZ, P1, !PT ;  /* 0xffffffff23237810 */ /* 0x000fe20000ffe4ff */
[----:B------:R-:W1:Y:S01]  /*2f50*/  F2F.BF16.F32 R7, R22 ;  /* 0x0000001600077304 */ /* 0x000e620000202000 */
[----:B0-----:R-:W-:Y:S01]  /*2f60*/  IMAD.WIDE.U32 R2, R2, 0x10000, RZ ;  /* 0x0001000002027825 */ /* 0x001fe200078e00ff */
[----:B------:R-:W-:-:S02]  /*2f70*/  IADD3.X R37, R37, -0x1, RZ, P2, !PT ;  /* 0xffffffff25257810 */ /* 0x000fc400017fe4ff */
[----:B------:R-:W-:-:S04]  /*2f80*/  MOV R33, R20 ;  /* 0x0000001400217202 */ /* 0x000fc80000000f00 */
[----:B------:R-:W0:Y:S01]  /*2f90*/  F2F.BF16.F32 R5, R40 ;  /* 0x0000002800057304 */ /* 0x000e220000202000 */
[----:B-1----:R-:W-:-:S07]  /*2fa0*/  PRMT R7, R0, 0x5410, R7 ;  /* 0x0000541000077816 */ /* 0x002fce0000000007 */
[----:B------:R-:W1:Y:S01]  /*2fb0*/  F2F.BF16.F32 R11, R42 ;  /* 0x0000002a000b7304 */ /* 0x000e620000202000 */
[----:B------:R-:W-:Y:S02]  /*2fc0*/  LOP3.LUT R7, R7, R3, RZ, 0xfc, !PT ;  /* 0x0000000307077212 */ /* 0x000fe400078efcff */
[----:B0-----:R-:W-:Y:S01]  /*2fd0*/  LOP3.LUT R6, R2, R5, RZ, 0xfc, !PT ;  /* 0x0000000502067212 */ /* 0x001fe200078efcff */
[----:B------:R-:W-:-:S04]  /*2fe0*/  IMAD R5, R27, c[0x0][0x2d8], RZ ;  /* 0x0000b6001b057a24 */ /* 0x000fc800078e02ff */
[----:B------:R-:W-:Y:S01]  /*2ff0*/  F2F.BF16.F32 R0, R61 ;  /* 0x0000003d00007304 */ /* 0x000fe20000202000 */
[----:B------:R0:W-:Y:S01]  /*3000*/  STS.64 [R32.X8], R6 ;  /* 0x0000000620007388 */ /* 0x0001e20000008a00 */
[----:B------:R-:W-:-:S06]  /*3010*/  NOP ;  /* 0x0000000000007918 */ /* 0x000fcc0000000000 */
[----:B------:R-:W2:Y:S01]  /*3020*/  LDS.64 R2, [R32.X8] ;  /* 0x0000000020027984 */ /* 0x000ea20000008a00 */
[C---:B------:R-:W-:Y:S01]  /*3030*/  IMAD R21, R28.reuse, c[0x0][0x2dc], R5 ;  /* 0x0000b7001c157a24 */ /* 0x040fe200078e0205 */
[----:B------:R-:W3:Y:S01]  /*3040*/  F2F.BF16.F32 R13, R62 ;  /* 0x0000003e000d7304 */ /* 0x000ee20000202000 */
[----:B------:R-:W-:-:S04]  /*3050*/  IMAD.WIDE.U32 R4, R28, c[0x0][0x2d8], R8 ;  /* 0x0000b6001c047a25 */ /* 0x000fc800078e0008 */
[----:B------:R-:W-:Y:S01]  /*3060*/  IMAD.WIDE.U32 R8, R28, c[0x0][0x2f8], R8 ;  /* 0x0000be001c087a25 */ /* 0x000fe200078e0008 */
[----:B------:R-:W-:Y:S02]  /*3070*/  IADD3 R5, R5, R21, RZ ;  /* 0x0000001505057210 */ /* 0x000fe40007ffe0ff */
[----:B------:R4:W5:Y:S03]  /*3080*/  F2F.BF16.F32 R21, R41 ;  /* 0x0000002900157304 */ /* 0x0009660000202000 */
[----:B0-----:R-:W-:-:S04]  /*3090*/  IMAD.WIDE.U32 R6, R23, c[0x0][0x2e0], R4 ;  /* 0x0000b80017067a25 */ /* 0x001fc800078e0004 */
[----:B-1----:R-:W-:Y:S01]  /*30a0*/  IMAD.WIDE.U32 R4, R11, 0x10000, RZ ;  /* 0x000100000b047825 */ /* 0x002fe200078e00ff */
[----:B------:R-:W-:Y:S02]  /*30b0*/  IADD3 R7, R7, R43, RZ ;  /* 0x0000002b07077210 */ /* 0x000fe40007ffe0ff */
[----:B------:R-:W-:Y:S01]  /*30c0*/  LEA R10, P0, R6, c[0x0][0x330], 0x1 ;  /* 0x0000cc00060a7a11 */ /* 0x000fe200078008ff */
[----:B----4-:R-:W-:Y:S01]  /*30d0*/  FADD.FTZ R41, R30, R41 ;  /* 0x000000291e297221 */ /* 0x010fe20000010000 */
[----:B---3--:R-:W-:Y:S01]  /*30e0*/  PRMT R13, R0, 0x5410, R13 ;  /* 0x00005410000d7816 */ /* 0x008fe2000000000d */
[----:B------:R-:W-:Y:S01]  /*30f0*/  IMAD R0, R24, c[0x0][0x300], RZ ;  /* 0x0000c00018007a24 */ /* 0x000fe200078e02ff */
[----:B------:R-:W-:Y:S01]  /*3100*/  LEA.HI.X R11, R6, c[0x0][0x334], R7, 0x1, P0 ;  /* 0x0000cd00060b7a11 */ /* 0x000fe200000f0c07 */
[----:B------:R-:W-:Y:S01]  /*3110*/  FADD.FTZ R42, R41, R42 ;  /* 0x0000002a292a7221 */ /* 0x000fe20000010000 */
[----:B------:R-:W-:Y:S02]  /*3120*/  LOP3.LUT R13, R13, R5, RZ, 0xfc, !PT ;  /* 0x000000050d0d7212 */ /* 0x000fe400078efcff */
[----:B-----5:R-:W-:Y:S01]  /*3130*/  LOP3.LUT R12, R4, R21, RZ, 0xfc, !PT ;  /* 0x00000015040c7212 */ /* 0x020fe200078efcff */
[----:B------:R-:W-:-:S04]  /*3140*/  IMAD.WIDE R4, R31, 0x8, R10 ;  /* 0x000000081f047825 */ /* 0x000fc800078e020a */
[----:B------:R-:W-:Y:S02]  /*3150*/  IMAD R11, R27, c[0x0][0x2f8], RZ ;  /* 0x0000be001b0b7a24 */ /* 0x000fe400078e02ff */
[----:B------:R-:W-:Y:S02]  /*3160*/  FADD.FTZ R61, R42, R61 ;  /* 0x0000003d2a3d7221 */ /* 0x000fe40000010000 */
[----:B------:R-:W-:Y:S02]  /*3170*/  IMAD R11, R28, c[0x0][0x2fc], R11 ;  /* 0x0000bf001c0b7a24 */ /* 0x000fe400078e020b */
[----:B------:R-:W-:Y:S01]  /*3180*/  FADD.FTZ R30, R61, R62 ;  /* 0x0000003e3d1e7221 */ /* 0x000fe20000010000 */
[----:B--2---:R0:W-:Y:S02]  /*3190*/  STG.E.64 [R4.64], R2 ;  /* 0x0000000204007986 */ /* 0x0041e4000c101b06 */
[----:B------:R-:W-:Y:S01]  /*31a0*/  IADD3 R9, R9, R11, RZ ;  /* 0x0000000b09097210 */ /* 0x000fe20007ffe0ff */
[C---:B------:R-:W-:Y:S01]  /*31b0*/  IMAD R11, R23.reuse, c[0x0][0x304], R0 ;  /* 0x0000c100170b7a24 */ /* 0x040fe200078e0200 */
[----:B------:R-:W-:Y:S03]  /*31c0*/  BAR.SYNC.DEFER_BLOCKING 0x0 ;  /* 0x0000000000007b1d */ /* 0x000fe60000010000 */
[----:B0-----:R-:W-:-:S05]  /*31d0*/  IMAD.WIDE.U32 R2, R23, c[0x0][0x300], R8 ;  /* 0x0000c00017027a25 */ /* 0x001fca00078e0008 */
[----:B------:R-:W-:Y:S02]  /*31e0*/  IADD3 R3, R3, R11, RZ ;  /* 0x0000000b03037210 */ /* 0x000fe40007ffe0ff */
[----:B------:R-:W-:-:S04]  /*31f0*/  LEA R4, P0, R2, c[0x0][0x340], 0x1 ;  /* 0x0000d00002047a11 */ /* 0x000fc800078008ff */
[----:B------:R-:W-:Y:S02]  /*3200*/  LEA.HI.X R5, R2, c[0x0][0x344], R3, 0x1, P0 ;  /* 0x0000d10002057a11 */ /* 0x000fe400000f0c03 */
[----:B------:R-:W-:Y:S01]  /*3210*/  IADD3 R38, P0, R38, -0x100, RZ ;  /* 0xffffff0026267810 */ /* 0x000fe20007f1e0ff */
[----:B------:R-:W-:Y:S01]  /*3220*/  STS.64 [R32.X8], R12 ;  /* 0x0000000c20007388 */ /* 0x000fe20000008a00 */
[----:B------:R-:W-:-:S06]  /*3230*/  NOP ;  /* 0x0000000000007918 */ /* 0x000fcc0000000000 */
[----:B------:R-:W0:Y:S01]  /*3240*/  LDS.64 R6, [R32.X8] ;  /* 0x0000000020067984 */ /* 0x000e220000008a00 */
[----:B------:R-:W-:Y:S01]  /*3250*/  IMAD.WIDE R2, R31, 0x8, R4 ;  /* 0x000000081f027825 */ /* 0x000fe200078e0204 */
[----:B------:R-:W-:-:S04]  /*3260*/  IADD3.X R39, R39, -0x1, RZ, P0, !PT ;  /* 0xffffffff27277810 */ /* 0x000fc800007fe4ff */
[----:B0-----:R0:W-:Y:S01]  /*3270*/  STG.E.64 [R2.64], R6 ;  /* 0x0000000602007986 */ /* 0x0011e2000c101b06 */
[----:B------:R-:W-:Y:S01]  /*3280*/  @!P3 CALL.REL.NOINC `(.L_x_13768) ;  /* 0x000000100000b944 */ /* 0x000fe20003c00000 */
[----:B------:R-:W-:Y:S05]  /*3290*/  BRA `(.L_x_13785) ;  /* 0xffffd28000007947 */ /* 0x000fea000383ffff */
.L_x_13768:
        /* <DEDUP_REMOVED lines=24> */
.L_x_13787:
[----:B0-----:R-:W-:Y:S05]  /*3420*/  BSYNC B0 ;  /* 0x0000000000007941 */ /* 0x001fea0003800000 */
.L_x_13786:
        /* <DEDUP_REMOVED lines=23> */
.L_x_13789:
[----:B------:R-:W1:Y:S02]  /*35a0*/  S2R R21, SR_TID.X ;  /* 0x0000000000157919 */ /* 0x000e640000002100 */
.L_x_13790:
[----:B0-----:R-:W-:Y:S05]  /*35b0*/  BSYNC B0 ;  /* 0x0000000000007941 */ /* 0x001fea0003800000 */
.L_x_13788:
        /* <DEDUP_REMOVED lines=22> */
.L_x_13791:
[----:B0-----:R-:W0:Y:S01]  /*3720*/  LDS.64 R22, [R21.X8+0x2660] ;  /* 0x0026600015167984 */ /* 0x001e220000008a00 */
[----:B------:R-:W-:Y:S01]  /*3730*/  SHF.R.S32.HI R0, RZ, 0x1f, R21 ;  /* 0x0000001fff007819 */ /* 0x000fe20000011415 */
[----:B------:R-:W-:Y:S01]  /*3740*/  YIELD ;  /* 0x0000000000007946 */ /* 0x000fe20003800000 */
[----:B------:R-:W-:Y:S01]  /*3750*/  MOV R10, R14 ;  /* 0x0000000e000a7202 */ /* 0x000fe20000000f00 */
[----:B-----5:R-:W1:Y:S01]  /*3760*/  LDS.64 R24, [R21.X8+0x2e60] ;  /* 0x002e600015187984 */ /* 0x020e620000008a00 */
        /* <DEDUP_REMOVED lines=59> */
.L_x_13792:
        /* <DEDUP_REMOVED lines=14> */
.L_x_14768:


//--------------------- .text._Z25selective_scan_bwd_kernelI32Selective_Scan_bwd_kernel_traitsILi32ELi4ELb1ELb0ELb0ELb0ELb1EN3c108BFloat16ENS1_7complexIfEEEEv12SSMParamsBwd --------------------------
	.section	.text._Z25selective_scan_bwd_kernelI32Selective_Scan_bwd_kernel_traitsILi32ELi4ELb1ELb0ELb0ELb0ELb1EN3c108BFloat16ENS1_7complexIfEEEEv12SSMParamsBwd,"ax",@progbits
	.sectioninfo	@"SHI_REGISTERS=112"
	.align	128
        .global         _Z25selective_scan_bwd_kernelI32Selective_Scan_bwd_kernel_traitsILi32ELi4ELb1ELb0ELb0ELb0ELb1EN3c108BFloat16ENS1_7complexIfEEEEv12SSMParamsBwd
        .type           _Z25selective_scan_bwd_kernelI32Selective_Scan_bwd_kernel_traitsILi32ELi4ELb1ELb0ELb0ELb0ELb1EN3c108BFloat16ENS1_7complexIfEEEEv12SSMParamsBwd,@function
        .size           _Z25selective_scan_bwd_kernelI32Selective_Scan_bwd_kernel_traitsILi32ELi4ELb1ELb0ELb0ELb0ELb1EN3c108BFloat16ENS1_7complexIfEEEEv12SSMParamsBwd,(.L_x_14769 - _Z25selective_scan_bwd_kernelI32Selective_Scan_bwd_kernel_traitsILi32ELi4ELb1ELb0ELb0ELb0ELb1EN3c108BFloat16ENS1_7complexIfEEEEv12SSMParamsBwd)
        .other          _Z25selective_scan_bwd_kernelI32Selective_Scan_bwd_kernel_traitsILi32ELi4ELb1ELb0ELb0ELb0ELb1EN3c108BFloat16ENS1_7complexIfEEEEv12SSMParamsBwd,@"STO_CUDA_ENTRY STV_DEFAULT"
_Z25selective_scan_bwd_kernelI32Selective_Scan_bwd_kernel_traitsILi32ELi4ELb1ELb0ELb0ELb0ELb1EN3c108BFloat16ENS1_7complexIfEEEEv12SSMParamsBwd:
.text._Z25selective_scan_bwd_kernelI32Selective_Scan_bwd_kernel_traitsILi32ELi4ELb1ELb0ELb0ELb0ELb1EN3c108BFloat16ENS1_7complexIfEEEEv12SSMParamsBwd:
        /* <DEDUP_REMOVED lines=12> */
[C---:B------:R-:W-:Y:S02]  /*00c0*/  @P0 LEA R6, P2, R0.reuse, c[0x0][0x238], 0x2 ;  /* 0x00008e0000060a11 */ /* 0x040fe400078410ff */
[----:B------:R-:W-:Y:S01]  /*00d0*/  @P1 LEA R8, P3, R0, c[0x0][0x250], 0x2 ;  /* 0x0000940000081a11 */ /* 0x000fe200078610ff */
[----:B------:R-:W-:Y:S01]  /*00e0*/  IMAD R4, R28, c[0x0][0x1d0], RZ ;  /* 0x000074001c047a24 */ /* 0x000fe200078e02ff */
[--C-:B------:R-:W-:Y:S01]  /*00f0*/  @P0 LEA.HI.X R7, R0, c[0x0][0x23c], R25.reuse, 0x2, P2 ;  /* 0x00008f0000070a11 */ /* 0x100fe200010f1419 */
[----:B------:R-:W-:Y:S01]  /*0100*/  IMAD R10, R28, c[0x0][0x1e0], RZ ;  /* 0x000078001c0a7a24 */ /* 0x000fe200078e02ff */
[----:B------:R-:W-:Y:S01]  /*0110*/  @P1 LEA.HI.X R9, R0, c[0x0][0x254], R25, 0x2, P3 ;  /* 0x0000950000091a11 */ /* 0x000fe200018f1419 */
[----:B------:R-:W-:Y:S02]  /*0120*/  IMAD R12, R28, c[0x0][0x278], RZ ;  /* 0x00009e001c0c7a24 */ /* 0x000fe400078e02ff */
[C---:B------:R-:W-:Y:S01]  /*0130*/  IMAD R11, R27.reuse, c[0x0][0x1d4], R4 ;  /* 0x000075001b0b7a24 */ /* 0x040fe200078e0204 */
[----:B------:R0:W5:Y:S01]  /*0140*/  @P0 LDG.E R24, [R6.64] ;  /* 0x0000000606180981 */ /* 0x000162000c1e1900 */
[----:B------:R-:W-:-:S03]  /*0150*/  IMAD.WIDE.U32 R2, R27, c[0x0][0x1d0], RZ ;  /* 0x000074001b027a25 */ /* 0x000fc600078e00ff */
[----:B------:R1:W5:Y:S01]  /*0160*/  @P1 LDG.E R26, [R8.64] ;  /* 0x00000006081a1981 */ /* 0x000362000c1e1900 */
[----:B------:R-:W-:Y:S01]  /*0170*/  IMAD.WIDE.U32 R4, R27, c[0x0][0x1e0], RZ ;  /* 0x000078001b047a25 */ /* 0x000fe200078e00ff */
[----:B------:R-:W-:Y:S01]  /*0180*/  IADD3 R3, R3, R11, RZ ;  /* 0x0000000b03037210 */ /* 0x000fe20007ffe0ff */
[----:B------:R-:W-:Y:S01]  /*0190*/  CS2R R18, SRZ ;  /* 0x0000000000127805 */ /* 0x000fe2000001ff00 */
[----:B------:R-:W-:Y:S01]  /*01a0*/  ISETP.NE.U32.AND P0, PT, RZ, c[0x0][0x260], PT ;  /* 0x00009800ff007a0c */ /* 0x000fe20003f05070 */
[C---:B------:R-:W-:Y:S01]  /*01b0*/  IMAD R13, R27.reuse, c[0x0][0x1e4], R10 ;  /* 0x000079001b0d7a24 */ /* 0x040fe200078e020a */
[----:B------:R-:W-:Y:S01]  /*01c0*/  HFMA2.MMA R29, -RZ, RZ, 0, 0 ;  /* 0x00000000ff1d7435 */ /* 0x000fe200000001ff */
[----:B0-----:R-:W-:Y:S01]  /*01d0*/  IMAD.WIDE.U32 R6, R27, c[0x0][0x278], RZ ;  /* 0x00009e001b067a25 */ /* 0x001fe200078e00ff */
[----:B------:R-:W-:Y:S02]  /*01e0*/  ISETP.NE.AND.EX P0, PT, RZ, c[0x0][0x264], PT, P0 ;  /* 0x00009900ff007a0c */ /* 0x000fe40003f05300 */
[----:B------:R-:W-:Y:S01]  /*01f0*/  IADD3 R5, R5, R13, RZ ;  /* 0x0000000d05057210 */ /* 0x000fe20007ffe0ff */
[----:B-1----:R-:W-:Y:S01]  /*0200*/  IMAD R9, R27, c[0x0][0x27c], R12 ;  /* 0x00009f001b097a24 */ /* 0x002fe200078e020c */
[----:B------:R-:W-:Y:S01]  /*0210*/  MOV R8, c[0x0][0x174] ;  /* 0x00005d0000087a02 */ /* 0x000fe20000000f00 */
[C---:B------:R-:W-:Y:S01]  /*0220*/  IMAD R13, R25.reuse, c[0x0][0x1d8], RZ ;  /* 0x00007600190d7a24 */ /* 0x040fe200078e02ff */
[----:B------:R-:W-:Y:S01]  /*0230*/  MOV R30, RZ ;  /* 0x000000ff001e7202 */ /* 0x000fe20000000f00 */
[----:B------:R-:W-:Y:S01]  /*0240*/  IMAD R15, R25, c[0x0][0x1e8], RZ ;  /* 0x00007a00190f7a24 */ /* 0x000fe200078e02ff */
[----:B------:R-:W-:Y:S01]  /*0250*/  IADD3 R7, R7, R9, RZ ;  /* 0x0000000907077210 */ /* 0x000fe20007ffe0ff */
[----:B------:R-:W-:Y:S01]  /*0260*/  IMAD.WIDE.U32 R2, R0, c[0x0][0x1d8], R2 ;  /* 0x0000760000027a25 */ /* 0x000fe200078e0002 */
[----:B------:R-:W-:-:S02]  /*0270*/  LEA R9, R8, 0xffffff80, 0x7 ;  /* 0xffffff8008097811 */ /* 0x000fc400078e38ff */
[----:B------:R-:W-:Y:S01]  /*0280*/  ISETP.GE.AND P3, PT, R8, 0x1, PT ;  /* 0x000000010800780c */ /* 0x000fe20003f66270 */
[C---:B------:R-:W-:Y:S01]  /*0290*/  IMAD.WIDE.U32 R4, R0.reuse, c[0x0][0x1e8], R4 ;  /* 0x00007a0000047a25 */ /* 0x040fe200078e0004 */
[----:B------:R-:W-:Y:S02]  /*02a0*/  SHF.R.S32.HI R11, RZ, 0x1f, R9 ;  /* 0x0000001fff0b7819 */ /* 0x000fe40000011409 */
[----:B------:R-:W-:Y:S01]  /*02b0*/  IADD3 R35, P1, R9, R2, RZ ;  /* 0x0000000209237210 */ /* 0x000fe20007f3e0ff */
[----:B------:R-:W-:Y:S01]  /*02c0*/  IMAD R17, R25, c[0x0][0x280], RZ ;  /* 0x0000a00019117a24 */ /* 0x000fe200078e02ff */
[----:B------:R-:W-:Y:S01]  /*02d0*/  IADD3 R37, P2, R9, R4, RZ ;  /* 0x0000000409257210 */ /* 0x000fe20007f5e0ff */
[C---:B------:R-:W-:Y:S01]  /*02e0*/  IMAD.WIDE.U32 R6, R0.reuse, c[0x0][0x280], R6 ;  /* 0x0000a00000067a25 */ /* 0x040fe200078e0006 */
[----:B------:R-:W-:Y:S02]  /*02f0*/  @P0 MOV R21, 0x10 ;  /* 0x0000001000150802 */ /* 0x000fe40000000f00 */
[----:B------:R-:W-:Y:S01]  /*0300*/  LEA R36, P5, R37, c[0x0][0x248], 0x1 ;  /* 0x0000920025247a11 */ /* 0x000fe200078a08ff */
[C---:B------:R-:W-:Y:S01]  /*0310*/  IMAD R13, R0.reuse, c[0x0][0x1dc], R13 ;  /* 0x00007700000d7a24 */ /* 0x040fe200078e020d */
[----:B------:R-:W-:Y:S01]  /*0320*/  IADD3 R9, P4, R9, R6, RZ ;  /* 0x0000000609097210 */ /* 0x000fe20007f9e0ff */
[----:B------:R-:W-:-:S02]  /*0330*/  IMAD R15, R0, c[0x0][0x1ec], R15 ;  /* 0x00007b00000f7a24 */ /* 0x000fc400078e020f */
[----:B------:R-:W-:Y:S01]  /*0340*/  IMAD R17, R0, c[0x0][0x284], R17 ;  /* 0x0000a10000117a24 */ /* 0x000fe200078e0211 */
[C---:B------:R-:W-:Y:S02]  /*0350*/  IADD3.X R2, R11.reuse, R3, R13, P1, !PT ;  /* 0x000000030b027210 */ /* 0x040fe40000ffe40d */
[C---:B------:R-:W-:Y:S02]  /*0360*/  IADD3.X R4, R11.reuse, R5, R15, P2, !PT ;  /* 0x000000050b047210 */ /* 0x040fe400017fe40f */
[----:B------:R-:W-:Y:S02]  /*0370*/  ISETP.NE.U32.AND P1, PT, RZ, c[0x0][0x328], PT ;  /* 0x0000ca00ff007a0c */ /* 0x000fe40003f25070 */
[----:B------:R-:W-:Y:S02]  /*0380*/  ISETP.NE.U32.AND P2, PT, RZ, c[0x0][0x348], PT ;  /* 0x0000d200ff007a0c */ /* 0x000fe40003f45070 */
[----:B------:R-:W-:Y:S02]  /*0390*/  IADD3.X R6, R11, R7, R17, P4, !PT ;  /* 0x000000070b067210 */ /* 0x000fe400027fe411 */
[----:B------:R-:W-:Y:S01]  /*03a0*/  LEA R34, P4, R35, c[0x0][0x240], 0x1 ;  /* 0x0000900023227a11 */ /* 0x000fe200078808ff */
[----:B------:R-:W-:Y:S01]  /*03b0*/  CS2R R16, SRZ ;  /* 0x0000000000107805 */ /* 0x000fe2000001ff00 */
[----:B------:R-:W-:-:S02]  /*03c0*/  ISETP.NE.AND.EX P1, PT, RZ, c[0x0][0x32c], PT, P1 ;  /* 0x0000cb00ff007a0c */ /* 0x000fc40003f25310 */
[----:B------:R-:W-:Y:S02]  /*03d0*/  ISETP.NE.AND.EX P2, PT, RZ, c[0x0][0x34c], PT, P2 ;  /* 0x0000d300ff007a0c */ /* 0x000fe40003f45320 */
[----:B------:R-:W-:Y:S01]  /*03e0*/  LEA.HI.X R35, R35, c[0x0][0x244], R2, 0x1, P4 ;  /* 0x0000910023237a11 */ /* 0x000fe200020f0c02 */
[----:B------:R-:W-:Y:S01]  /*03f0*/  @P0 IMAD R2, R27, c[0x0][0x164], R0 ;  /* 0x000059001b020a24 */ /* 0x000fe200078e0200 */
[----:B------:R-:W-:Y:S02]  /*0400*/  LEA.HI.X R37, R37, c[0x0][0x24c], R4, 0x1, P5 ;  /* 0x0000930025257a11 */ /* 0x000fe400028f0c04 */
        /* <DEDUP_REMOVED lines=12> */
[----:B------:R-:W-:-:S02]  /*04d0*/  MOV R33, c[0x0][0x174] ;  /* 0x00005d0000217a02 */ /* 0x000fc40000000f00 */
[----:B------:R-:W-:Y:S01]  /*04e0*/  MOV R30, RZ ;  /* 0x000000ff001e7202 */ /* 0x000fe20000000f00 */
[----:B------:R-:W1:Y:S01]  /*04f0*/  S2R R32, SR_LANEID ;  /* 0x0000000000207919 */ /* 0x000e620000000000 */
[----:B------:R-:W-:Y:S02]  /*0500*/  MOV R29, RZ ;  /* 0x000000ff001d7202 */ /* 0x000fe40000000f00 */
[----:B0-----:R-:W-:Y:S02]  /*0510*/  LOP3.LUT R93, R31, 0x1f, RZ, 0xc0, !PT ;  /* 0x0000001f1f5d7812 */ /* 0x001fe400078ec0ff */
.L_x_13811:
[----:B------:R-:W-:Y:S01]  /*0520*/  BAR.SYNC.DEFER_BLOCKING 0x0 ;  /* 0x0000000000007b1d */ /* 0x000fe20000010000 */
[----:B0-----:R-:W-:-:S05]  /*0530*/  IMAD.WIDE R2, R31, 0x8, R34 ;  /* 0x000000081f027825 */ /* 0x001fca00078e0222 */
[----:B------:R-:W2:Y:S01]  /*0540*/  LDG.E.64 R4, [R2.64] ;  /* 0x0000000602047981 */ /* 0x000ea2000c1e1b00 */
[----:B------:R-:W-:-:S03]  /*0550*/  IMAD.WIDE R6, R31, 0x8, R36 ;  /* 0x000000081f067825 */ /* 0x000fc600078e0224 */
[----:B-12---:R0:W-:Y:S01]  /*0560*/  STS.64 [R32.X8], R4 ;  /* 0x0000000420007388 */ /* 0x0061e20000008a00 */
[----:B------:R-:W-:-:S06]  /*0570*/  NOP ;  /* 0x0000000000007918 */ /* 0x000fcc0000000000 */
[----:B------:R-:W-:Y:S04]  /*0580*/  LDS.64 R14, [R32.X8] ;  /* 0x00000000200e7984 */ /* 0x000fe80000008a00 */
[----:B------:R-:W-:Y:S06]  /*0590*/  BAR.SYNC.DEFER_BLOCKING 0x0 ;  /* 0x0000000000007b1d */ /* 0x000fec0000010000 */
[----:B------:R-:W2:Y:S01]  /*05a0*/  LDG.E.64 R6, [R6.64] ;  /* 0x0000000606067981 */ /* 0x000ea2000c1e1b00 */
[----:B------:R-:W-:-:S03]  /*05b0*/  IMAD.WIDE R8, R31, 0x8, R38 ;  /* 0x000000081f087825 */ /* 0x000fc600078e0226 */
[----:B--2---:R1:W-:Y:S01]  /*05c0*/  STS.64 [R32.X8], R6 ;  /* 0x0000000620007388 */ /* 0x0043e20000008a00 */
[----:B------:R-:W-:-:S06]  /*05d0*/  NOP ;  /* 0x0000000000007918 */ /* 0x000fcc0000000000 */
[----:B------:R-:W-:Y:S04]  /*05e0*/  LDS.64 R2, [R32.X8] ;  /* 0x0000000020027984 */ /* 0x000fe80000008a00 */
[----:B------:R-:W-:Y:S06]  /*05f0*/  BAR.SYNC.DEFER_BLOCKING 0x0 ;  /* 0x0000000000007b1d */ /* 0x000fec0000010000 */
[----:B------:R-:W2:Y:S01]  /*0600*/  LDG.E.64 R8, [R8.64] ;  /* 0x0000000608087981 */ /* 0x000ea2000c1e1b00 */
[----:B------:R-:W-:Y:S01]  /*0610*/  LEA R12, R33, 0xffffff80, 0x7 ;  /* 0xffffff80210c7811 */ /* 0x000fe200078e38ff */
[----:B0-----:R-:W-:-:S02]  /*0620*/  IMAD R4, R28, c[0x0][0x1f0], RZ ;  /* 0x00007c001c047a24 */ /* 0x001fc400078e02ff */
        /* <DEDUP_REMOVED lines=11> */
[----:B--2---:R0:W-:Y:S01]  /*06e0*/  STS.64 [R32.X8], R8 ;  /* 0x0000000820007388 */ /* 0x0041e20000008a00 */
[----:B------:R-:W-:-:S06]  /*06f0*/  NOP ;  /* 0x0000000000007918 */ /* 0x000fcc0000000000 */
[----:B------:R-:W1:Y:S04]  /*0700*/  LDS.64 R4, [R32.X8] ;  /* 0x0000000020047984 */ /* 0x000e680000008a00 */
[----:B------:R-:W-:Y:S06]  /*0710*/  BAR.SYNC.DEFER_BLOCKING 0x0 ;  /* 0x0000000000007b1d */ /* 0x000fec0000010000 */
[----:B------:R-:W2:Y:S01]  /*0720*/  LDG.E.64 R6, [R6.64] ;  /* 0x0000000606067981 */ /* 0x000ea2000c1e1b00 */
[----:B------:R-:W-:-:S02]  /*0730*/  IMAD R10, R28, c[0x0][0x200], RZ ;  /* 0x000080001c0a7a24 */ /* 0x000fc400078e02ff */
[----:B------:R-:W-:Y:S02]  /*0740*/  IMAD R41, R25, c[0x0][0x208], RZ ;  /* 0x0000820019297a24 */ /* 0x000fe400078e02ff */
[C---:B------:R-:W-:Y:S02]  /*0750*/  IMAD R23, R27.reuse, c[0x0][0x204], R10 ;  /* 0x000081001b177a24 */ /* 0x040fe400078e020a */
[----:B------:R-:W-:-:S04]  /*0760*/  IMAD.WIDE.U32 R10, R27, c[0x0][0x200], R12 ;  /* 0x000080001b0a7a25 */ /* 0x000fc800078e000c */
[----:B------:R-:W-:Y:S01]  /*0770*/  IMAD R41, R0, c[0x0][0x20c], R41 ;  /* 0x0000830000297a24 */ /* 0x000fe200078e0229 */
[----:B------:R-:W-:-:S05]  /*0780*/  IADD3 R11, R11, R23, RZ ;  /* 0x000000170b0b7210 */ /* 0x000fca0007ffe0ff */
[----:B0-----:R-:W-:-:S05]  /*0790*/  IMAD.WIDE.U32 R8, R0, c[0x0][0x208], R10 ;  /* 0x0000820000087a25 */ /* 0x001fca00078e000a */
[----:B------:R-:W-:Y:S02]  /*07a0*/  IADD3 R9, R9, R41, RZ ;  /* 0x0000002909097210 */ /* 0x000fe40007ffe0ff */
[----:B------:R-:W-:-:S04]  /*07b0*/  LEA R10, P0, R8, c[0x0][0x258], 0x1 ;  /* 0x00009600080a7a11 */ /* 0x000fc800078008ff */
[----:B------:R-:W-:-:S05]  /*07c0*/  LEA.HI.X R11, R8, c[0x0][0x25c], R9, 0x1, P0 ;  /* 0x00009700080b7a11 */ /* 0x000fca00000f0c09 */
[----:B------:R-:W-:Y:S01]  /*07d0*/  IMAD.WIDE R8, R31, 0x8, R10 ;  /* 0x000000081f087825 */ /* 0x000fe200078e020a */
[----:B--2---:R-:W-:Y:S01]  /*07e0*/  STS.64 [R32.X8], R6 ;  /* 0x0000000620007388 */ /* 0x004fe20000008a00 */
[----:B------:R-:W-:-:S06]  /*07f0*/  NOP ;  /* 0x0000000000007918 */ /* 0x000fcc0000000000 */
[----:B------:R-:W0:Y:S04]  /*0800*/  LDS.64 R42, [R32.X8] ;  /* 0x00000000202a7984 */ /* 0x000e280000008a00 */
[----:B------:R-:W-:Y:S06]  /*0810*/  BAR.SYNC.DEFER_BLOCKING 0x0 ;  /* 0x0000000000007b1d */ /* 0x000fec0000010000 */
[----:B------:R0:W2:Y:S01]  /*0820*/  LDG.E.64 R10, [R8.64] ;  /* 0x00000006080a7981 */ /* 0x0000a2000c1e1b00 */
[----:B-1----:R-:W-:-:S02]  /*0830*/  SHF.R.U32.HI R63, RZ, 0x10, R5 ;  /* 0x00000010ff3f7819 */ /* 0x002fc40000011605 */
[----:B------:R-:W-:Y:S02]  /*0840*/  SHF.R.U64 R61, R4, 0x10, R5 ;  /* 0x00000010043d7819 */ /* 0x000fe40000001205 */
[----:B------:R-:W-:Y:S02]  /*0850*/  PRMT R63, RZ, 0x5410, R63 ;  /* 0x00005410ff3f7816 */ /* 0x000fe4000000003f */
[----:B------:R-:W-:Y:S02]  /*0860*/  PRMT R61, RZ, 0x5410, R61 ;  /* 0x00005410ff3d7816 */ /* 0x000fe4000000003d */
[----:B------:R-:W-:Y:S02]  /*0870*/  PRMT R60, RZ, 0x5410, R4 ;  /* 0x00005410ff3c7816 */ /* 0x000fe40000000004 */
[--C-:B0-----:R-:W-:Y:S02]  /*0880*/  PRMT R9, RZ, 0x5410, R43.reuse ;  /* 0x00005410ff097816 */ /* 0x101fe4000000002b */
[----:B------:R-:W-:-:S02]  /*0890*/  SHF.R.U32.HI R22, RZ, 0x10, R43 ;  /* 0x00000010ff167819 */ /* 0x000fc4000001162b */
[----:B------:R-:W-:Y:S01]  /*08a0*/  SHF.R.U64 R44, R42, 0x10, R43 ;  /* 0x000000102a2c7819 */ /* 0x000fe2000000122b */
[----:B------:R-:W-:Y:S01]  /*08b0*/  FMUL.FTZ R23, R9, -1.4426950216293334961 ;  /* 0xbfb8aa3b09177820 */ /* 0x000fe20000410000 */
[----:B------:R-:W-:Y:S02]  /*08c0*/  PRMT R8, RZ, 0x5410, R22 ;  /* 0x00005410ff087816 */ /* 0x000fe40000000016 */
[----:B------:R-:W-:Y:S02]  /*08d0*/  PRMT R41, RZ, 0x5410, R42 ;  /* 0x00005410ff297816 */ /* 0x000fe4000000002a */
[----:B------:R-:W-:Y:S01]  /*08e0*/  PRMT R44, RZ, 0x5410, R44 ;  /* 0x00005410ff2c7816 */ /* 0x000fe2000000002c */
[----:B------:R-:W0:Y:S01]  /*08f0*/  MUFU.EX2 R23, R23 ;  /* 0x0000001700177308 */ /* 0x000e220000000800 */
[----:B------:R-:W-:Y:S02]  /*0900*/  FMUL.FTZ R40, R8, -1.4426950216293334961 ;  /* 0xbfb8aa3b08287820 */ /* 0x000fe40000410000 */
[----:B------:R-:W-:-:S05]  /*0910*/  FMUL.FTZ R22, R41, -1.4426950216293334961 ;  /* 0xbfb8aa3b29167820 */ /* 0x000fca0000410000 */
[----:B------:R-:W1:Y:S01]  /*0920*/  MUFU.EX2 R40, R40 ;  /* 0x0000002800287308 */ /* 0x000e620000000800 */
[----:B0-----:R-:W-:-:S07]  /*0930*/  FADD.FTZ R23, R23, 1 ;  /* 0x3f80000017177421 */ /* 0x001fce0000010000 */
[----:B------:R-:W-:Y:S01]  /*0940*/  MUFU.EX2 R22, R22 ;  /* 0x0000001600167308 */ /* 0x000fe20000000800 */
[----:B-1----:R-:W-:-:S07]  /*0950*/  FADD.FTZ R43, R40, 1 ;  /* 0x3f800000282b7421 */ /* 0x002fce0000010000 */
[----:B------:R-:W0:Y:S01]  /*0960*/  MUFU.RCP R48, R23 ;  /* 0x0000001700307308 */ /* 0x000e220000001000 */
[----:B------:R-:W-:-:S07]  /*0970*/  PRMT R40, RZ, 0x5410, R5 ;  /* 0x00005410ff287816 */ /* 0x000fce0000000005 */
[----:B------:R-:W-:Y:S01]  /*0980*/  MUFU.RCP R49, R43 ;  /* 0x0000002b00317308 */ /* 0x000fe20000001000 */
[----:B0-----:R-:W-:-:S04]  /*0990*/  FADD.FTZ R46, -R48, 1 ;  /* 0x3f800000302e7421 */ /* 0x001fc80000010100 */
[----:B------:R-:W-:Y:S01]  /*09a0*/  FFMA.FTZ R46, R9, R46, 1 ;  /* 0x3f800000092e7423 */ /* 0x000fe2000001002e */
[----:B--2---:R0:W-:Y:S01]  /*09b0*/  STS.64 [R32.X8], R10 ;  /* 0x0000000a20007388 */ /* 0x0041e20000008a00 */
[----:B------:R-:W-:-:S06]  /*09c0*/  NOP ;  /* 0x0000000000007918 */ /* 0x000fcc0000000000 */
[----:B------:R-:W1:Y:S01]  /*09d0*/  LDS.64 R6, [R32.X8] ;  /* 0x0000000020067984 */ /* 0x000e620000008a00 */
[----:B0-----:R-:W-:Y:S02]  /*09e0*/  FMUL.FTZ R11, R44, -1.4426950216293334961 ;  /* 0xbfb8aa3b2c0b7820 */ /* 0x001fe40000410000 */
[----:B------:R-:W-:-:S04]  /*09f0*/  FADD.FTZ R10, R22, 1 ;  /* 0x3f800000160a7421 */ /* 0x000fc80000010000 */
[----:B------:R-:W0:Y:S08]  /*0a00*/  MUFU.EX2 R11, R11 ;  /* 0x0000000b000b7308 */ /* 0x000e300000000800 */
[----:B------:R-:W2:Y:S01]  /*0a10*/  MUFU.RCP R42, R10 ;  /* 0x0000000a002a7308 */ /* 0x000ea20000001000 */
[----:B0-----:R-:W-:Y:S02]  /*0a20*/  FADD.FTZ R22, R11, 1 ;  /* 0x3f8000000b167421 */ /* 0x001fe40000010000 */
[----:B------:R-:W-:-:S05]  /*0a30*/  FADD.FTZ R11, -R49, 1 ;  /* 0x3f800000310b7421 */ /* 0x000fca0000010100 */
[----:B------:R-:W0:Y:S01]  /*0a40*/  MUFU.RCP R45, R22 ;  /* 0x00000016002d7308 */ /* 0x000e220000001000 */
[----:B------:R-:W-:Y:S02]  /*0a50*/  FFMA.FTZ R11, R8, R11, 1 ;  /* 0x3f800000080b7423 */ /* 0x000fe4000001000b */
[----:B--2---:R-:W-:-:S04]  /*0a60*/  FADD.FTZ R4, -R42, 1 ;  /* 0x3f8000002a047421 */ /* 0x004fc80000010100 */
[C---:B------:R-:W-:Y:S01]  /*0a70*/  FFMA.FTZ R4, R41.reuse, R4, 1 ;  /* 0x3f80000029047423 */ /* 0x040fe20000010004 */
[--C-:B-1----:R-:W-:Y:S01]  /*0a80*/  PRMT R47, RZ, 0x5410, R7.reuse ;  /* 0x00005410ff2f7816 */ /* 0x102fe20000000007 */
[----:B------:R-:W-:Y:S01]  /*0a90*/  FMUL.FTZ R41, R41, R42 ;  /* 0x0000002a29297220 */ /* 0x000fe20000410000 */
[--C-:B------:R-:W-:Y:S02]  /*0aa0*/  SHF.R.U32.HI R50, RZ, 0x10, R7.reuse ;  /* 0x00000010ff327819 */ /* 0x100fe40000011607 */
[----:B------:R-:W-:Y:S01]  /*0ab0*/  SHF.R.U64 R7, R6, 0x10, R7 ;  /* 0x0000001006077819 */ /* 0x000fe20000001207 */
[----:B------:R-:W-:Y:S01]  /*0ac0*/  FMUL.FTZ R5, R40, R47 ;  /* 0x0000002f28057220 */ /* 0x000fe20000410000 */
[----:B------:R-:W-:Y:S02]  /*0ad0*/  PRMT R50, RZ, 0x5410, R50 ;  /* 0x00005410ff327816 */ /* 0x000fe40000000032 */
[----:B------:R-:W-:Y:S01]  /*0ae0*/  PRMT R43, RZ, 0x5410, R6 ;  /* 0x00005410ff2b7816 */ /* 0x000fe20000000006 */
[----:B------:R-:W-:-:S02]  /*0af0*/  FMUL.FTZ R5, R48, R5 ;  /* 0x0000000530057220 */ /* 0x000fc40000410000 */
[----:B------:R-:W-:Y:S02]  /*0b00*/  FMUL.FTZ R10, R63, R50 ;  /* 0x000000323f0a7220 */ /* 0x000fe40000410000 */
[----:B------:R-:W-:Y:S02]  /*0b10*/  FMUL.FTZ R46, R5, R46 ;  /* 0x0000002e052e7220 */ /* 0x000fe40000410000 */
[----:B------:R-:W-:Y:S02]  /*0b20*/  FMUL.FTZ R10, R49, R10 ;  /* 0x0000000a310a7220 */ /* 0x000fe40000410000 */
[----:B------:R1:W-:Y:S01]  /*0b30*/  F2F.BF16.F32 R22, R46 ;  /* 0x0000002e00167304 */ /* 0x0003e20000202000 */
[----:B0-----:R-:W-:Y:S02]  /*0b40*/  FADD.FTZ R5, -R45, 1 ;  /* 0x3f8000002d057421 */ /* 0x001fe40000010100 */
[----:B------:R-:W-:Y:S01]  /*0b50*/  FMUL.FTZ R11, R10, R11 ;  /* 0x0000000b0a0b7220 */ /* 0x000fe20000410000 */
[----:B-1----:R-:W-:Y:S01]  /*0b60*/  PRMT R46, RZ, 0x5410, R7 ;  /* 0x00005410ff2e7816 */ /* 0x002fe20000000007 */
[----:B------:R-:W-:-:S04]  /*0b70*/  FFMA.FTZ R7, R44, R5, 1 ;  /* 0x3f8000002c077423 */ /* 0x000fc80000010005 */
[----:B------:R-:W0:Y:S01]  /*0b80*/  F2F.BF16.F32 R11, R11 ;  /* 0x0000000b000b7304 */ /* 0x000e220000202000 */
[----:B------:R-:W-:Y:S02]  /*0b90*/  FMUL.FTZ R5, R60, R43 ;  /* 0x0000002b3c057220 */ /* 0x000fe40000410000 */
[----:B------:R-:W-:Y:S02]  /*0ba0*/  FMUL.FTZ R10, R61, R46 ;  /* 0x0000002e3d0a7220 */ /* 0x000fe40000410000 */
[----:B------:R-:W-:Y:S02]  /*0bb0*/  FMUL.FTZ R5, R42, R5 ;  /* 0x000000052a057220 */ /* 0x000fe40000410000 */
[----:B------:R-:W-:Y:S02]  /*0bc0*/  FMUL.FTZ R10, R45, R10 ;  /* 0x0000000a2d0a7220 */ /* 0x000fe40000410000 */
[----:B------:R-:W-:Y:S02]  /*0bd0*/  FMUL.FTZ R6, R5, R4 ;  /* 0x0000000405067220 */ /* 0x000fe40000410000 */
[----:B------:R-:W-:-:S02]  /*0be0*/  FMUL.FTZ R7, R10, R7 ;  /* 0x000000070a077220 */ /* 0x000fc40000410000 */
[----:B------:R-:W-:Y:S01]  /*0bf0*/  F2F.BF16.F32 R51, R6 ;  /* 0x0000000600337304 */ /* 0x000fe20000202000 */
[----:B------:R-:W-:Y:S01]  /*0c00*/  IMAD R10, R28, c[0x0][0x2e8], RZ ;  /* 0x0000ba001c0a7a24 */ /* 0x000fe200078e02ff */
[----:B0-----:R-:W-:Y:S01]  /*0c10*/  PRMT R23, R22, 0x5410, R11 ;  /* 0x0000541016177816 */ /* 0x001fe2000000000b */
[----:B------:R-:W-:Y:S02]  /*0c20*/  FMUL.FTZ R60, R60, R41 ;  /* 0x000000293c3c7220 */ /* 0x000fe40000410000 */
[----:B------:R-:W-:-:S03]  /*0c30*/  IMAD R53, R27, c[0x0][0x2ec], R10 ;  /* 0x0000bb001b357a24 */ /* 0x000fc600078e020a */
[----:B------:R-:W0:Y:S01]  /*0c40*/  F2F.BF16.F32 R7, R7 ;  /* 0x0000000700077304 */ /* 0x000e220000202000 */
[----:B------:R-:W-:-:S04]  /*0c50*/  IMAD.WIDE.U32 R10, R27, c[0x0][0x2e8], R12 ;  /* 0x0000ba001b0a7a25 */ /* 0x000fc800078e000c */
[----:B------:R-:W-:Y:S01]  /*0c60*/  FMUL.FTZ R44, R44, R45 ;  /* 0x0000002d2c2c7220 */ /* 0x000fe20000410000 */
[----:B------:R-:W-:-:S03]  /*0c70*/  IADD3 R11, R11, R53, RZ ;  /* 0x000000350b0b7210 */ /* 0x000fc60007ffe0ff */
[----:B------:R-:W-:Y:S02]  /*0c80*/  FMUL.FTZ R61, R61, R44 ;  /* 0x0000002c3d3d7220 */ /* 0x000fe40000410000 */
[----:B0-----:R-:W-:Y:S01]  /*0c90*/  IMAD.WIDE.U32 R4, R7, 0x10000, RZ ;  /* 0x0001000007047825 */ /* 0x001fe200078e00ff */
[----:B------:R-:W-:Y:S04]  /*0ca0*/  BAR.SYNC.DEFER_BLOCKING 0x0 ;  /* 0x0000000000007b1d */ /* 0x000fe80000010000 */
[----:B------:R-:W-:Y:S01]  /*0cb0*/  LOP3.LUT R23, R23, R5, RZ, 0xfc, !PT ;  /* 0x0000000517177212 */ /* 0x000fe200078efcff */
[----:B------:R-:W-:Y:S01]  /*0cc0*/  IMAD R5, R25, c[0x0][0x2f0], RZ ;  /* 0x0000bc0019057a24 */ /* 0x000fe200078e02ff */
[----:B------:R-:W-:-:S03]  /*0cd0*/  LOP3.LUT R22, R4, R51, RZ, 0xfc, !PT ;  /* 0x0000003304167212 */ /* 0x000fc600078efcff */
[C---:B------:R-:W-:Y:S02]  /*0ce0*/  IMAD R51, R0.reuse, c[0x0][0x2f4], R5 ;  /* 0x0000bd0000337a24 */ /* 0x040fe400078e0205 */
[----:B------:R-:W-:Y:S01]  /*0cf0*/  IMAD.WIDE.U32 R4, R0, c[0x0][0x2f0], R10 ;  /* 0x0000bc0000047a25 */ /* 0x000fe200078e000a */
[----:B------:R-:W-:-:S04]  /*0d00*/  MOV R11, c[0x0][0x16c] ;  /* 0x00005b00000b7a02 */ /* 0x000fc80000000f00 */
[----:B------:R-:W-:Y:S02]  /*0d10*/  IADD3 R5, R5, R51, RZ ;  /* 0x0000003305057210 */ /* 0x000fe40007ffe0ff */
[----:B------:R-:W-:Y:S02]  /*0d20*/  LEA R10, P0, R4, c[0x0][0x338], 0x1 ;  /* 0x0000ce00040a7a11 */ /* 0x000fe400078008ff */
[----:B------:R-:W-:Y:S02]  /*0d30*/  SHF.R.U64 R51, R14, 0x10, R15 ;  /* 0x000000100e337819 */ /* 0x000fe4000000120f */
[----:B------:R-:W-:Y:S01]  /*0d40*/  ISETP.GE.AND P1, PT, R11, 0x1, PT ;  /* 0x000000010b00780c */ /* 0x000fe20003f26270 */
[----:B------:R0:W-:Y:S01]  /*0d50*/  STS.64 [R32.X8], R22 ;  /* 0x0000001620007388 */ /* 0x0001e20000008a00 */
[----:B------:R-:W-:-:S06]  /*0d60*/  NOP ;  /* 0x0000000000007918 */ /* 0x000fcc0000000000 */
[----:B------:R-:W1:Y:S01]  /*0d70*/  LDS.64 R6, [R32.X8] ;  /* 0x0000000020067984 */ /* 0x000e620000008a00 */
[----:B------:R-:W-:Y:S02]  /*0d80*/  LEA.HI.X R11, R4, c[0x0][0x33c], R5, 0x1, P0 ;  /* 0x0000cf00040b7a11 */ /* 0x000fe400000f0c05 */
[----:B------:R-:W-:Y:S02]  /*0d90*/  PRMT R5, R5, 0x5410, R51 ;  /* 0x0000541005057816 */ /* 0x000fe40000000033 */
[----:B------:R-:W-:Y:S01]  /*0da0*/  PRMT R4, RZ, 0x5410, R14 ;  /* 0x00005410ff047816 */ /* 0x000fe2000000000e */
[----:B0-----:R-:W-:Y:S01]  /*0db0*/  FMUL.FTZ R23, R9, R48 ;  /* 0x0000003009177220 */ /* 0x001fe20000410000 */
[----:B------:R-:W-:Y:S02]  /*0dc0*/  SHF.R.U32.HI R22, RZ, 0x10, R15 ;  /* 0x00000010ff167819 */ /* 0x000fe4000001160f */
[----:B------:R-:W-:Y:S01]  /*0dd0*/  PRMT R5, RZ, 0x7610, R5 ;  /* 0x00007610ff057816 */ /* 0x000fe20000000005 */
[----:B------:R-:W-:Y:S01]  /*0de0*/  FFMA.FTZ R4, R60, R4, R29 ;  /* 0x000000043c047223 */ /* 0x000fe2000001001d */
[----:B------:R-:W-:-:S02]  /*0df0*/  PRMT R29, R29, 0x5410, R22 ;  /* 0x000054101d1d7816 */ /* 0x000fc40000000016 */
[----:B------:R-:W-:Y:S01]  /*0e00*/  ISETP.NE.U32.AND P0, PT, RZ, c[0x0][0x270], PT ;  /* 0x00009c00ff007a0c */ /* 0x000fe20003f05070 */
[----:B------:R-:W-:Y:S01]  /*0e10*/  FFMA.FTZ R22, R61, R5, R4 ;  /* 0x000000053d167223 */ /* 0x000fe20000010004 */
[----:B------:R-:W-:Y:S01]  /*0e20*/  PRMT R29, RZ, 0x7610, R29 ;  /* 0x00007610ff1d7816 */ /* 0x000fe2000000001d */
[----:B------:R-:W-:Y:S01]  /*0e30*/  FMUL.FTZ R4, R8, R49 ;  /* 0x0000003108047220 */ /* 0x000fe20000410000 */
[----:B------:R-:W-:Y:S01]  /*0e40*/  PRMT R8, RZ, 0x5410, R15 ;  /* 0x00005410ff087816 */ /* 0x000fe2000000000f */
[----:B------:R-:W-:Y:S01]  /*0e50*/  FMUL.FTZ R5, R40, R23 ;  /* 0x0000001728057220 */ /* 0x000fe20000410000 */
[----:B------:R-:W-:Y:S01]  /*0e60*/  ISETP.NE.AND.EX P0, PT, RZ, c[0x0][0x274], PT, P0 ;  /* 0x00009d00ff007a0c */ /* 0x000fe20003f05300 */
[----:B------:R-:W-:Y:S02]  /*0e70*/  FMUL.FTZ R63, R63, R4 ;  /* 0x000000043f3f7220 */ /* 0x000fe40000410000 */
[----:B------:R-:W-:Y:S02]  /*0e80*/  FFMA.FTZ R22, R5, R8, R22 ;  /* 0x0000000805167223 */ /* 0x000fe40000010016 */
[----:B------:R-:W-:-:S04]  /*0e90*/  IMAD.WIDE R8, R31, 0x8, R10 ;  /* 0x000000081f087825 */ /* 0x000fc800078e020a */
[----:B------:R-:W-:Y:S01]  /*0ea0*/  FFMA.FTZ R29, R63, R29, R22 ;  /* 0x0000001d3f1d7223 */ /* 0x000fe20000010016 */
[----:B-1----:R0:W-:Y:S03]  /*0eb0*/  STG.E.64 [R8.64], R6 ;  /* 0x0000000608007986 */ /* 0x0021e6000c101b06 */
[----:B------:R-:W-:Y:S05]  /*0ec0*/  @!P0 BRA `(.L_x_13794) ;  /* 0x000001c000008947 */ /* 0x000fea0003800000 */
[----:B------:R-:W-:Y:S01]  /*0ed0*/  FMUL.FTZ R23, R23, R47 ;  /* 0x0000002f17177220 */ /* 0x000fe20000410000 */
[----:B------:R-:W-:Y:S01]  /*0ee0*/  BAR.SYNC.DEFER_BLOCKING 0x0 ;  /* 0x0000000000007b1d */ /* 0x000fe20000010000 */
[----:B------:R-:W-:Y:S02]  /*0ef0*/  FMUL.FTZ R4, R4, R50 ;  /* 0x0000003204047220 */ /* 0x000fe40000410000 */
[----:B------:R-:W-:Y:S02]  /*0f00*/  FMUL.FTZ R44, R44, R46 ;  /* 0x0000002e2c2c7220 */ /* 0x000fe40000410000 */
[----:B------:R-:W-:Y:S01]  /*0f10*/  FMUL.FTZ R41, R41, R43 ;  /* 0x0000002b29297220 */ /* 0x000fe20000410000 */
[----:B------:R-:W-:Y:S01]  /*0f20*/  F2F.BF16.F32 R23, R23 ;  /* 0x0000001700177304 */ /* 0x000fe20000202000 */
[----:B0-----:R-:W-:-:S07]  /*0f30*/  IMAD.WIDE.U32 R8, R27, c[0x0][0x210], R12 ;  /* 0x000084001b087a25 */ /* 0x001fce00078e000c */
[----:B------:R-:W0:Y:S08]  /*0f40*/  F2F.BF16.F32 R6, R44 ;  /* 0x0000002c00067304 */ /* 0x000e300000202000 */
[----:B------:R-:W1:Y:S08]  /*0f50*/  F2F.BF16.F32 R4, R4 ;  /* 0x0000000400047304 */ /* 0x000e700000202000 */
[----:B------:R-:W2:Y:S01]  /*0f60*/  F2F.BF16.F32 R41, R41 ;  /* 0x0000002900297304 */ /* 0x000ea20000202000 */
[----:B0-----:R-:W-:Y:S01]  /*0f70*/  IMAD.WIDE.U32 R6, R6, 0x10000, RZ ;  /* 0x0001000006067825 */ /* 0x001fe200078e00ff */
[----:B-1----:R-:W-:-:S03]  /*0f80*/  PRMT R11, R23, 0x5410, R4 ;  /* 0x00005410170b7816 */ /* 0x002fc60000000004 */
[----:B------:R-:W-:Y:S01]  /*0f90*/  IMAD R4, R28, c[0x0][0x210], RZ ;  /* 0x000084001c047a24 */ /* 0x000fe200078e02ff */
[----:B------:R-:W-:-:S03]  /*0fa0*/  LOP3.LUT R11, R11, R7, RZ, 0xfc, !PT ;  /* 0x000000070b0b7212 */ /* 0x000fc600078efcff */
[----:B------:R-:W-:Y:S01]  /*0fb0*/  IMAD R23, R27, c[0x0][0x214], R4 ;  /* 0x000085001b177a24 */ /* 0x000fe200078e0204 */
[----:B--2---:R-:W-:Y:S01]  /*0fc0*/  LOP3.LUT R10, R6, R41, RZ, 0xfc, !PT ;  /* 0x00000029060a7212 */ /* 0x004fe200078efcff */
[----:B------:R-:W-:-:S03]  /*0fd0*/  IMAD R41, R25, c[0x0][0x218], RZ ;  /* 0x0000860019297a24 */ /* 0x000fc600078e02ff */
[----:B------:R-:W-:Y:S01]  /*0fe0*/  IADD3 R9, R9, R23, RZ ;  /* 0x0000001709097210 */ /* 0x000fe20007ffe0ff */
[----:B------:R0:W-:Y:S01]  /*0ff0*/  STS.64 [R32.X8], R10 ;  /* 0x0000000a20007388 */ /* 0x0001e20000008a00 */
[----:B------:R-:W-:-:S06]  /*1000*/  NOP ;  /* 0x0000000000007918 */ /* 0x000fcc0000000000 */
[----:B------:R-:W1:Y:S01]  /*1010*/  LDS.64 R6, [R32.X8] ;  /* 0x0000000020067984 */ /* 0x000e620000008a00 */
[C---:B------:R-:W-:Y:S02]  /*1020*/  IMAD R41, R0.reuse, c[0x0][0x21c], R41 ;  /* 0x0000870000297a24 */ /* 0x040fe400078e0229 */
[----:B------:R-:W-:-:S05]  /*1030*/  IMAD.WIDE.U32 R8, R0, c[0x0][0x218], R8 ;  /* 0x0000860000087a25 */ /* 0x000fca00078e0008 */
[----:B------:R-:W-:Y:S02]  /*1040*/  IADD3 R9, R9, R41, RZ ;  /* 0x0000002909097210 */ /* 0x000fe40007ffe0ff */
[----:B0-----:R-:W-:-:S04]  /*1050*/  LEA R10, P0, R8, c[0x0][0x270], 0x1 ;  /* 0x00009c00080a7a11 */ /* 0x001fc800078008ff */
[----:B------:R-:W-:-:S05]  /*1060*/  LEA.HI.X R11, R8, c[0x0][0x274], R9, 0x1, P0 ;  /* 0x00009d00080b7a11 */ /* 0x000fca00000f0c09 */
[----:B------:R-:W-:-:S05]  /*1070*/  IMAD.WIDE R8, R31, 0x8, R10 ;  /* 0x000000081f087825 */ /* 0x000fca00078e020a */
[----:B-1----:R0:W-:Y:S02]  /*1080*/  STG.E.64 [R8.64], R6 ;  /* 0x0000000608007986 */ /* 0x0021e4000c101b06 */
.L_x_13794:
[----:B0-----:R-:W-:Y:S01]  /*1090*/  PRMT R7, RZ, 0x5410, R2 ;  /* 0x00005410ff077816 */ /* 0x001fe20000000002 */
[----:B------:R-:W-:Y:S01]  /*10a0*/  BAR.SYNC.DEFER_BLOCKING 0x0 ;  /* 0x0000000000007b1d */ /* 0x000fe20000010000 */
[--C-:B------:R-:W-:Y:S01]  /*10b0*/  SHF.R.U64 R4, R2, 0x10, R3.reuse ;  /* 0x0000001002047819 */ /* 0x100fe20000001203 */
[----:B------:R-:W-:Y:S01]  /*10c0*/  HFMA2.MMA R59, -RZ, RZ, 0, 0 ;  /* 0x00000000ff3b7435 */ /* 0x000fe200000001ff */
[--C-:B------:R-:W-:Y:S01]  /*10d0*/  SHF.R.U32.HI R2, RZ, 0x10, R3.reuse ;  /* 0x00000010ff027819 */ /* 0x100fe20000011603 */
[----:B-----5:R-:W-:Y:S01]  /*10e0*/  FADD.FTZ R58, R7, R26 ;  /* 0x0000001a073a7221 */ /* 0x020fe20000010000 */
[----:B------:R-:W-:Y:S01]  /*10f0*/  PRMT R9, RZ, 0x5410, R3 ;  /* 0x00005410ff097816 */ /* 0x000fe20000000003 */
[----:B------:R-:W-:Y:S01]  /*1100*/  HFMA2.MMA R55, -RZ, RZ, 0, 0 ;  /* 0x00000000ff377435 */ /* 0x000fe200000001ff */
[----:B------:R-:W-:Y:S01]  /*1110*/  PRMT R3, RZ, 0x5410, R4 ;  /* 0x00005410ff037816 */ /* 0x000fe20000000004 */
[----:B------:R-:W-:Y:S01]  /*1120*/  FMUL.FTZ R51, R60, R24 ;  /* 0x000000183c337220 */ /* 0x000fe20000410000 */
[----:B------:R-:W-:Y:S01]  /*1130*/  PRMT R7, RZ, 0x5410, R2 ;  /* 0x00005410ff077816 */ /* 0x000fe20000000002 */
[--C-:B------:R-:W-:Y:S01]  /*1140*/  FADD.FTZ R56, R9, R26.reuse ;  /* 0x0000001a09387221 */ /* 0x100fe20000010000 */
[----:B------:R-:W-:Y:S01]  /*1150*/  MOV R57, RZ ;  /* 0x000000ff00397202 */ /* 0x000fe20000000f00 */
[--C-:B------:R-:W-:Y:S01]  /*1160*/  FADD.FTZ R54, R3, R26.reuse ;  /* 0x0000001a03367221 */ /* 0x100fe20000010000 */
[----:B------:R-:W-:Y:S01]  /*1170*/  MOV R53, RZ ;  /* 0x000000ff00357202 */ /* 0x000fe20000000f00 */
[----:B------:R-:W-:-:S02]  /*1180*/  FADD.FTZ R52, R7, R26 ;  /* 0x0000001a07347221 */ /* 0x000fc40000010000 */
[-C--:B------:R-:W-:Y:S02]  /*1190*/  FMUL.FTZ R50, R5, R24.reuse ;  /* 0x0000001805327220 */ /* 0x080fe40000410000 */
[-C--:B------:R-:W-:Y:S02]  /*11a0*/  FMUL.FTZ R49, R61, R24.reuse ;  /* 0x000000183d317220 */ /* 0x080fe40000410000 */
[----:B------:R-:W-:Y:S01]  /*11b0*/  FMUL.FTZ R48, R63, R24 ;  /* 0x000000183f307220 */ /* 0x000fe20000410000 */
[----:B------:R-:W-:Y:S05]  /*11c0*/  @!P1 BRA `(.L_x_13795) ;  /* 0x000025c000009947 */ /* 0x000fea0003800000 */
[----:B------:R-:W-:Y:S01]  /*11d0*/  IMAD R11, R25, c[0x0][0x180], RZ ;  /* 0x00006000190b7a24 */ /* 0x000fe200078e02ff */
        /* <DEDUP_REMOVED lines=9> */
[----:B------:R-:W-:Y:S01]  /*1270*/  IMAD R43, R0, c[0x0][0x1bc], R41 ;  /* 0x00006f00002b7a24 */ /* 0x000fe200078e0229 */
        /* <DEDUP_REMOVED lines=13> */
[----:B------:R-:W-:Y:S01]  /*1350*/  IMAD.WIDE R40, R41, 0x10, R20 ;  /* 0x0000001029287825 */ /* 0x000fe200078e0214 */
[----:B------:R-:W-:Y:S02]  /*1360*/  IADD3 R43, R9, R43, RZ ;  /* 0x0000002b092b7210 */ /* 0x000fe40007ffe0ff */
[----:B------:R-:W-:Y:S01]  /*1370*/  IADD3 R45, R7, R23, RZ ;  /* 0x00000017072d7210 */ /* 0x000fe20007ffe0ff */
[----:B------:R-:W-:Y:S01]  /*1380*/  FADD.FTZ R60, R60, R60 ;  /* 0x0000003c3c3c7221 */ /* 0x000fe20000010000 */
[----:B------:R-:W-:Y:S01]  /*1390*/  LEA.HI.X R43, R8, c[0x0][0x234], R43, 0x3, P2 ;  /* 0x00008d00082b7a11 */ /* 0x000fe200010f1c2b */
[----:B------:R-:W-:Y:S01]  /*13a0*/  FADD.FTZ R61, R61, R61 ;  /* 0x0000003d3d3d7221 */ /* 0x000fe20000010000 */
[----:B------:R-:W-:Y:S01]  /*13b0*/  LEA.HI.X R45, R6, c[0x0][0x22c], R45, 0x3, P1 ;  /* 0x00008b00062d7a11 */ /* 0x000fe200008f1c2d */
[----:B------:R-:W-:Y:S01]  /*13c0*/  FADD.FTZ R62, R5, R5 ;  /* 0x00000005053e7221 */ /* 0x000fe20000010000 */
[----:B------:R-:W-:Y:S01]  /*13d0*/  SHF.L.U32 R65, R3, 0x8, RZ ;  /* 0x0000000803417819 */ /* 0x000fe200000006ff */
[----:B------:R-:W-:-:S02]  /*13e0*/  FADD.FTZ R63, R63, R63 ;  /* 0x0000003f3f3f7221 */ /* 0x000fc40000010000 */
.L_x_13810:
        /* <DEDUP_REMOVED lines=67> */
[-C--:B------:R-:W-:Y:S02]  /*1820*/  FMUL.FTZ R77, R74, R23.reuse ;  /* 0x000000174a4d7220 */ /* 0x080fe40000410000 */
[----:B------:R-:W-:Y:S02]  /*1830*/  FFMA.FTZ R81, R76, R23, -R22 ;  /* 0x000000174c517223 */ /* 0x000fe40000010816 */
[----:B------:R0:W1:Y:S01]  /*1840*/  @P2 LDS.64 R22, [R31.X8+0x1568] ;  /* 0x001568001f162984 */ /* 0x0000620000008a00 */
[----:B------:R-:W-:Y:S01]  /*1850*/  FADD.FTZ R79, RZ, R79 ;  /* 0x0000004fff4f7221 */ /* 0x000fe20000010000 */
[----:B------:R-:W-:Y:S01]  /*1860*/  SHF.R.U32.HI R82, RZ, 0x10, R15 ;  /* 0x00000010ff527819 */ /* 0x000fe2000001160f */
[C---:B------:R-:W-:Y:S02]  /*1870*/  FMUL.FTZ R80, R70.reuse, R85 ;  /* 0x0000005546507220 */ /* 0x040fe40000410000 */
[----:B------:R-:W-:Y:S02]  /*1880*/  FMUL.FTZ R78, R70, R79 ;  /* 0x0000004f464e7220 */ /* 0x000fe40000410000 */
[----:B------:R-:W-:Y:S01]  /*1890*/  FFMA.FTZ R83, R76, R73, R77 ;  /* 0x000000494c537223 */ /* 0x000fe2000001004d */
[----:B------:R-:W-:Y:S01]  /*18a0*/  PRMT R73, RZ, 0x5410, R82 ;  /* 0x00005410ff497816 */ /* 0x000fe20000000052 */
[C---:B------:R-:W-:Y:S01]  /*18b0*/  FFMA.FTZ R77, R66.reuse, R79, R80 ;  /* 0x0000004f424d7223 */ /* 0x040fe20000010050 */
[----:B------:R-:W-:Y:S01]  /*18c0*/  BSSY B0, `(.L_x_13796) ;  /* 0x000000e000007945 */ /* 0x000fe20003800000 */
[----:B------:R-:W-:-:S02]  /*18d0*/  FFMA.FTZ R78, R66, R85, -R78 ;  /* 0x00000055424e7223 */ /* 0x000fc4000001084e */
        /* <DEDUP_REMOVED lines=12> */
.L_x_13797:
[----:B0-----:R-:W-:Y:S05]  /*19a0*/  BSYNC B0 ;  /* 0x0000000000007941 */ /* 0x001fea0003800000 */
.L_x_13796:
        /* <DEDUP_REMOVED lines=25> */
[----:B------:R-:W-:Y:S01]  /*1b40*/  @P0 FFMA.FTZ R79, R79, R80, -R83 ;  /* 0x000000504f4f0223 */ /* 0x000fe20000010853 */
[----:B------:R-:W2:Y:S02]  /*1b50*/  SHFL.UP PT, R84, R78, 0x2, RZ ;  /* 0x044000004e547989 */ /* 0x000ea400000e00ff */
[----:B------:R-:W-:-:S02]  /*1b60*/  FSEL R81, R82, R81, !P0 ;  /* 0x0000005152517208 */ /* 0x000fc40004000000 */
[----:B------:R-:W3:Y:S01]  /*1b70*/  SHFL.UP PT, R80, R79, 0x2, RZ ;  /* 0x044000004f507989 */ /* 0x000ee200000e00ff */
[----:B------:R-:W-:-:S03]  /*1b80*/  ISETP.GE.AND P0, PT, R32, 0x2, PT ;  /* 0x000000022000780c */ /* 0x000fc60003f06270 */
[----:B------:R-:W4:Y:S01]  /*1b90*/  SHFL.UP PT, R82, R81, 0x2, RZ ;  /* 0x0440000051527989 */ /* 0x000f2200000e00ff */
[C---:B0-----:R-:W-:Y:S02]  /*1ba0*/  FMUL.FTZ R83, R81.reuse, R86 ;  /* 0x0000005651537220 */ /* 0x041fe40000410000 */
[-C--:B--2---:R-:W-:Y:S02]  /*1bb0*/  FMUL.FTZ R85, R81, R84.reuse ;  /* 0x0000005451557220 */ /* 0x084fe40000410000 */
[----:B------:R-:W-:Y:S02]  /*1bc0*/  FFMA.FTZ R83, R79, R84, -R83 ;  /* 0x000000544f537223 */ /* 0x000fe40000010853 */
[----:B---3--:R-:W-:Y:S02]  /*1bd0*/  FMUL.FTZ R84, R81, R80 ;  /* 0x0000005051547220 */ /* 0x008fe40000410000 */
[----:B------:R-:W-:Y:S02]  /*1be0*/  FFMA.FTZ R86, R79, R86, R85 ;  /* 0x000000564f567223 */ /* 0x000fe40000010055 */
[----:B------:R-:W-:-:S02]  /*1bf0*/  @P0 FADD.FTZ R78, R78, R83 ;  /* 0x000000534e4e0221 */ /* 0x000fc40000010000 */
[-C--:B----4-:R-:W-:Y:S02]  /*1c00*/  FFMA.FTZ R84, R79, R82.reuse, R84 ;  /* 0x000000524f547223 */ /* 0x090fe40000010054 */
[----:B------:R-:W-:Y:S02]  /*1c10*/  @P0 FADD.FTZ R77, R77, R86 ;  /* 0x000000564d4d0221 */ /* 0x000fe40000010000 */
[----:B------:R-:W0:Y:S01]  /*1c20*/  SHFL.UP PT, R86, R78, 0x4, RZ ;  /* 0x048000004e567989 */ /* 0x000e2200000e00ff */
[C---:B------:R-:W-:Y:S01]  /*1c30*/  FMUL.FTZ R83, R81.reuse, R82 ;  /* 0x0000005251537220 */ /* 0x040fe20000410000 */
[----:B------:R-:W-:Y:S02]  /*1c40*/  FSEL R81, R81, R84, !P0 ;  /* 0x0000005451517208 */ /* 0x000fe40004000000 */
[----:B------:R-:W2:Y:S01]  /*1c50*/  SHFL.UP PT, R84, R77, 0x4, RZ ;  /* 0x048000004d547989 */ /* 0x000ea200000e00ff */
[----:B------:R-:W-:Y:S01]  /*1c60*/  @P0 FFMA.FTZ R79, R79, R80, -R83 ;  /* 0x000000504f4f0223 */ /* 0x000fe20000010853 */
[----:B------:R-:W-:-:S02]  /*1c70*/  ISETP.GE.AND P0, PT, R32, 0x4, PT ;  /* 0x000000042000780c */ /* 0x000fc40003f06270 */
[----:B------:R-:W-:Y:S04]  /*1c80*/  SHFL.UP PT, R82, R81, 0x4, RZ ;  /* 0x0480000051527989 */ /* 0x000fe800000e00ff */
[----:B------:R-:W3:Y:S01]  /*1c90*/  SHFL.UP PT, R80, R79, 0x4, RZ ;  /* 0x048000004f507989 */ /* 0x000ee200000e00ff */
[C---:B0-----:R-:W-:Y:S02]  /*1ca0*/  FMUL.FTZ R83, R81.reuse, R86 ;  /* 0x0000005651537220 */ /* 0x041fe40000410000 */
[-C--:B--2---:R-:W-:Y:S02]  /*1cb0*/  FMUL.FTZ R85, R81, R84.reuse ;  /* 0x0000005451557220 */ /* 0x084fe40000410000 */
[C---:B------:R-:W-:Y:S02]  /*1cc0*/  FFMA.FTZ R88, R79.reuse, R84, R83 ;  /* 0x000000544f587223 */ /* 0x040fe40000010053 */
[----:B------:R-:W-:-:S02]  /*1cd0*/  FFMA.FTZ R85, R79, R86, -R85 ;  /* 0x000000564f557223 */ /* 0x000fc40000010855 */
[----:B------:R-:W-:Y:S02]  /*1ce0*/  @P0 FADD.FTZ R77, R77, R88 ;  /* 0x000000584d4d0221 */ /* 0x000fe40000010000 */
[C---:B---3--:R-:W-:Y:S02]  /*1cf0*/  FMUL.FTZ R84, R81.reuse, R80 ;  /* 0x0000005051547220 */ /* 0x048fe40000410000 */
[-C--:B------:R-:W-:Y:S01]  /*1d00*/  FMUL.FTZ R83, R81, R82.reuse ;  /* 0x0000005251537220 */ /* 0x080fe20000410000 */
[----:B------:R-:W0:Y:S01]  /*1d10*/  SHFL.UP PT, R88, R77, 0x8, RZ ;  /* 0x050000004d587989 */ /* 0x000e2200000e00ff */
[----:B------:R-:W-:Y:S02]  /*1d20*/  @P0 FADD.FTZ R78, R78, R85 ;  /* 0x000000554e4e0221 */ /* 0x000fe40000010000 */
[C---:B------:R-:W-:Y:S02]  /*1d30*/  FFMA.FTZ R82, R79.reuse, R82, R84 ;  /* 0x000000524f527223 */ /* 0x040fe40000010054 */
[----:B------:R-:W-:-:S02]  /*1d40*/  @P0 FFMA.FTZ R79, R79, R80, -R83 ;  /* 0x000000504f4f0223 */ /* 0x000fc40000010853 */
[----:B------:R-:W2:Y:S01]  /*1d50*/  SHFL.UP PT, R80, R78, 0x8, RZ ;  /* 0x050000004e507989 */ /* 0x000ea200000e00ff */
[----:B------:R-:W-:Y:S01]  /*1d60*/  FMUL.FTZ R84, R7, R4 ;  /* 0x0000000407547220 */ /* 0x000fe20000410000 */
[----:B------:R-:W-:Y:S01]  /*1d70*/  FSEL R81, R81, R82, !P0 ;  /* 0x0000005251517208 */ /* 0x000fe20004000000 */
[-C--:B------:R-:W-:Y:S01]  /*1d80*/  FMUL.FTZ R7, R7, R5.reuse ;  /* 0x0000000507077220 */ /* 0x080fe20000410000 */
[----:B------:R-:W-:Y:S01]  /*1d90*/  ISETP.GE.AND P0, PT, R32, 0x8, PT ;  /* 0x000000082000780c */ /* 0x000fe20003f06270 */
[C---:B------:R-:W-:Y:S02]  /*1da0*/  FFMA.FTZ R84, R6.reuse, R5, R84 ;  /* 0x0000000506547223 */ /* 0x040fe40000010054 */
[----:B------:R-:W-:Y:S02]  /*1db0*/  FFMA.FTZ R86, R6, R4, -R7 ;  /* 0x0000000406567223 */ /* 0x000fe40000010807 */
[----:B------:R-:W3:Y:S01]  /*1dc0*/  SHFL.UP PT, R4, R79, 0x8, RZ ;  /* 0x050000004f047989 */ /* 0x000ee200000e00ff */
[----:B------:R-:W-:-:S02]  /*1dd0*/  FMUL.FTZ R87, R63, R84 ;  /* 0x000000543f577220 */ /* 0x000fc40000410000 */
[----:B------:R-:W-:Y:S01]  /*1de0*/  FMUL.FTZ R85, R63, R86 ;  /* 0x000000563f557220 */ /* 0x000fe20000410000 */
[----:B------:R-:W4:Y:S01]  /*1df0*/  SHFL.UP PT, R6, R81, 0x8, RZ ;  /* 0x0500000051067989 */ /* 0x000f2200000e00ff */
[-C--:B------:R-:W-:Y:S02]  /*1e00*/  FMUL.FTZ R5, R70, R87.reuse ;  /* 0x0000005746057220 */ /* 0x080fe40000410000 */
[C---:B------:R-:W-:Y:S02]  /*1e10*/  FMUL.FTZ R7, R66.reuse, R87 ;  /* 0x0000005742077220 */ /* 0x040fe40000410000 */
[-C--:B------:R-:W-:Y:S02]  /*1e20*/  FFMA.FTZ R90, R66, R85.reuse, -R5 ;  /* 0x00000055425a7223 */ /* 0x080fe40000010805 */
[----:B------:R-:W-:Y:S02]  /*1e30*/  FMUL.FTZ R82, R62, R84 ;  /* 0x000000543e527220 */ /* 0x000fe40000410000 */
[----:B------:R-:W-:-:S02]  /*1e40*/  FFMA.FTZ R7, -R70, R85, -R7 ;  /* 0x0000005546077223 */ /* 0x000fc40000010907 */
[----:B0-----:R-:W-:Y:S02]  /*1e50*/  FMUL.FTZ R5, R81, R88 ;  /* 0x0000005851057220 */ /* 0x001fe40000410000 */
[----:B------:R-:W-:Y:S02]  /*1e60*/  FMUL.FTZ R83, R62, R86 ;  /* 0x000000563e537220 */ /* 0x000fe40000410000 */
[----:B------:R-:W-:Y:S02]  /*1e70*/  FADD.FTZ R95, -R82, R7 ;  /* 0x00000007525f7221 */ /* 0x000fe40000010100 */
[-C--:B--2---:R-:W-:Y:S02]  /*1e80*/  FFMA.FTZ R89, R79, R80.reuse, -R5 ;  /* 0x000000504f597223 */ /* 0x084fe40000010805 */
[----:B------:R-:W-:Y:S02]  /*1e90*/  FMUL.FTZ R80, R81, R80 ;  /* 0x0000005051507220 */ /* 0x000fe40000410000 */
[----:B------:R-:W-:-:S02]  /*1ea0*/  FADD.FTZ R91, R83, R90 ;  /* 0x0000005a535b7221 */ /* 0x000fc40000010000 */
[----:B------:R-:W-:Y:S02]  /*1eb0*/  FMUL.FTZ R7, R74, -R95 ;  /* 0x8000005f4a077220 */ /* 0x000fe40000410000 */
[----:B------:R-:W-:Y:S02]  /*1ec0*/  FFMA.FTZ R80, R79, R88, R80 ;  /* 0x000000584f507223 */ /* 0x000fe40000010050 */
[-C--:B------:R-:W-:Y:S02]  /*1ed0*/  FFMA.FTZ R97, R76, R91.reuse, -R7 ;  /* 0x0000005b4c617223 */ /* 0x080fe40000010807 */
[----:B---3--:R-:W-:Y:S02]  /*1ee0*/  FMUL.FTZ R7, R81, R4 ;  /* 0x0000000451077220 */ /* 0x008fe40000410000 */
[----:B------:R-:W-:Y:S02]  /*1ef0*/  FMUL.FTZ R91, R74, -R91 ;  /* 0x8000005b4a5b7220 */ /* 0x000fe40000410000 */
[----:B------:R-:W-:-:S02]  /*1f00*/  @P0 FADD.FTZ R77, R77, R80 ;  /* 0x000000504d4d0221 */ /* 0x000fc40000010000 */
[-C--:B----4-:R-:W-:Y:S02]  /*1f10*/  FMUL.FTZ R5, R81, R6.reuse ;  /* 0x0000000651057220 */ /* 0x090fe40000410000 */
[C---:B------:R-:W-:Y:S02]  /*1f20*/  FFMA.FTZ R6, R79.reuse, R6, R7 ;  /* 0x000000064f067223 */ /* 0x040fe40000010007 */
[----:B------:R-:W-:Y:S02]  /*1f30*/  FFMA.FTZ R98, R76, R95, R91 ;  /* 0x0000005f4c627223 */ /* 0x000fe4000001005b */
[----:B------:R-:W-:Y:S01]  /*1f40*/  @P0 FADD.FTZ R78, R78, R89 ;  /* 0x000000594e4e0221 */ /* 0x000fe20000010000 */
[----:B------:R-:W0:Y:S01]  /*1f50*/  SHFL.UP PT, R95, R77, 0x10, RZ ;  /* 0x060000004d5f7989 */ /* 0x000e2200000e00ff */
[----:B------:R-:W-:Y:S01]  /*1f60*/  @P0 FFMA.FTZ R79, R79, R4, -R5 ;  /* 0x000000044f4f0223 */ /* 0x000fe20000010805 */
[----:B------:R-:W-:Y:S01]  /*1f70*/  FSEL R90, R81, R6, !P0 ;  /* 0x00000006515a7208 */ /* 0x000fe20004000000 */
[CC--:B-1----:R-:W-:Y:S01]  /*1f80*/  FMUL.FTZ R4, R70.reuse, -R22.reuse ;  /* 0x8000001646047220 */ /* 0x0c2fe20000410000 */
[----:B------:R-:W1:Y:S01]  /*1f90*/  SHFL.UP PT, R92, R78, 0x10, RZ ;  /* 0x060000004e5c7989 */ /* 0x000e6200000e00ff */
[-C--:B------:R-:W-:Y:S01]  /*1fa0*/  FMUL.FTZ R7, R70, R23.reuse ;  /* 0x0000001746077220 */ /* 0x080fe20000410000 */
[----:B------:R-:W-:Y:S01]  /*1fb0*/  ISETP.GE.AND P0, PT, R33, c[0x0][0x174], PT ;  /* 0x00005d0021007a0c */ /* 0x000fe20003f06270 */
[C---:B------:R-:W-:Y:S01]  /*1fc0*/  FFMA.FTZ R81, R66.reuse, -R23, R4 ;  /* 0x8000001742517223 */ /* 0x040fe20000010004 */
[----:B------:R-:W2:Y:S01]  /*1fd0*/  SHFL.UP PT, R91, R79, 0x10, RZ ;  /* 0x060000004f5b7989 */ /* 0x000ea200000e00ff */
[----:B------:R-:W-:Y:S01]  /*1fe0*/  FFMA.FTZ R7, R66, R22, -R7 ;  /* 0x0000001642077223 */ /* 0x000fe20000010807 */
[----:B------:R-:W-:Y:S01]  /*1ff0*/  ISETP.EQ.AND P0, PT, R93, RZ, !P0 ;  /* 0x000000ff5d00720c */ /* 0x000fe20004702270 */
[C---:B------:R-:W-:Y:S01]  /*2000*/  FMUL.FTZ R88, R74.reuse, -R81 ;  /* 0x800000514a587220 */ /* 0x040fe20000410000 */
[----:B------:R-:W3:Y:S01]  /*2010*/  SHFL.UP PT, R80, R90, 0x10, RZ ;  /* 0x060000005a507989 */ /* 0x000ee200000e00ff */
[-C--:B------:R-:W-:Y:S01]  /*2020*/  FMUL.FTZ R96, R74, -R7.reuse ;  /* 0x800000074a607220 */ /* 0x080fe20000410000 */
[----:B------:R-:W-:Y:S01]  /*2030*/  HFMA2.MMA R5, -RZ, RZ, 0, 0 ;  /* 0x00000000ff057435 */ /* 0x000fe200000001ff */
[----:B------:R-:W-:Y:S01]  /*2040*/  FFMA.FTZ R99, R76, R7, -R88 ;  /* 0x000000074c637223 */ /* 0x000fe20000010858 */
[----:B------:R-:W-:Y:S01]  /*2050*/  MOV R4, 0x3f800000 ;  /* 0x3f80000000047802 */ /* 0x000fe20000000f00 */
[C---:B------:R-:W-:Y:S01]  /*2060*/  FMUL.FTZ R88, R61.reuse, R86 ;  /* 0x000000563d587220 */ /* 0x040fe20000410000 */
[----:B------:R-:W-:Y:S01]  /*2070*/  CS2R R6, SRZ ;  /* 0x0000000000067805 */ /* 0x000fe2000001ff00 */
[----:B------:R-:W-:-:S02]  /*2080*/  FMUL.FTZ R89, R61, R84 ;  /* 0x000000543d597220 */ /* 0x000fc40000410000 */
[----:B------:R-:W-:Y:S02]  /*2090*/  FFMA.FTZ R101, R76, R81, R96 ;  /* 0x000000514c657223 */ /* 0x000fe40000010060 */
[----:B------:R-:W-:Y:S01]  /*20a0*/  FADD.FTZ R97, R88, R97 ;  /* 0x0000006158617221 */ /* 0x000fe20000010000 */
[----:B------:R-:W4:Y:S01]  /*20b0*/  @P0 LDS.128 R4, [UR4+0x1660] ;  /* 0x00166004ff040984 */ /* 0x000f220008000c00 */
[----:B------:R-:W-:Y:S01]  /*20c0*/  FADD.FTZ R81, -R89, R98 ;  /* 0x0000006259517221 */ /* 0x000fe20000010100 */
[----:B------:R-:W-:Y:S01]  /*20d0*/  ISETP.NE.AND P0, PT, R93, 0x1f, PT ;  /* 0x0000001f5d00780c */ /* 0x000fe20003f05270 */
[C---:B------:R-:W-:Y:S02]  /*20e0*/  FMUL.FTZ R102, R68.reuse, -R97 ;  /* 0x8000006144667220 */ /* 0x040fe40000410000 */
[C---:B------:R-:W-:Y:S02]  /*20f0*/  FMUL.FTZ R100, R68.reuse, -R81 ;  /* 0x8000005144647220 */ /* 0x040fe40000410000 */
[----:B------:R-:W-:-:S02]  /*2100*/  FMUL.FTZ R98, R68, -R101 ;  /* 0x8000006544627220 */ /* 0x000fc40000410000 */
[----:B0-----:R-:W-:Y:S02]  /*2110*/  FMUL.FTZ R96, R90, R95 ;  /* 0x0000005f5a607220 */ /* 0x001fe40000410000 */
[C---:B------:R-:W-:Y:S02]  /*2120*/  FFMA.FTZ R102, R72.reuse, R81, R102 ;  /* 0x0000005148667223 */ /* 0x040fe40000010066 */
[C---:B------:R-:W-:Y:S02]  /*2130*/  FFMA.FTZ R103, R72.reuse, R97, -R100 ;  /* 0x0000006148677223 */ /* 0x040fe40000010864 */
[----:B------:R-:W-:Y:S02]  /*2140*/  FFMA.FTZ R81, R72, R99, -R98 ;  /* 0x0000006348517223 */ /* 0x000fe40000010862 */
[-C--:B-1----:R-:W-:Y:S02]  /*2150*/  FFMA.FTZ R97, R79, R92.reuse, -R96 ;  /* 0x0000005c4f617223 */ /* 0x082fe40000010860 */
[----:B------:R-:W-:-:S02]  /*2160*/  FMUL.FTZ R98, R90, R92 ;  /* 0x0000005c5a627220 */ /* 0x000fc40000410000 */
[C---:B--2---:R-:W-:Y:S02]  /*2170*/  FMUL.FTZ R96, R90.reuse, R91 ;  /* 0x0000005b5a607220 */ /* 0x044fe40000410000 */
[C---:B------:R-:W-:Y:S02]  /*2180*/  FFMA.FTZ R98, R79.reuse, R95, R98 ;  /* 0x0000005f4f627223 */ /* 0x040fe40000010062 */
[-C--:B---3--:R-:W-:Y:S02]  /*2190*/  FMUL.FTZ R92, R90, R80.reuse ;  /* 0x000000505a5c7220 */ /* 0x088fe40000410000 */
[C---:B------:R-:W-:Y:S02]  /*21a0*/  FFMA.FTZ R95, R79.reuse, R80, R96 ;  /* 0x000000504f5f7223 */ /* 0x040fe40000010060 */
[----:B------:R-:W-:Y:S02]  /*21b0*/  @P3 FFMA.FTZ R79, R79, R91, -R92 ;  /* 0x0000005b4f4f3223 */ /* 0x000fe4000001085c */
[----:B------:R-:W-:Y:S01]  /*21c0*/  FMUL.FTZ R99, R68, -R99 ;  /* 0x8000006344637220 */ /* 0x000fe20000410000 */
[----:B------:R-:W-:Y:S01]  /*21d0*/  FSEL R92, R90, R95, !P3 ;  /* 0x0000005f5a5c7208 */ /* 0x000fe20005800000 */
[----:B------:R-:W-:-:S02]  /*21e0*/  FMUL.FTZ R90, R60, R86 ;  /* 0x000000563c5a7220 */ /* 0x000fc40000410000 */
[----:B------:R-:W-:Y:S01]  /*21f0*/  FMUL.FTZ R91, R60, R84 ;  /* 0x000000543c5b7220 */ /* 0x000fe20000410000 */
[----:B------:R-:W0:Y:S01]  /*2200*/  SHFL.UP PT, R79, R79, 0x1, RZ ;  /* 0x042000004f4f7989 */ /* 0x000e2200000e00ff */
[----:B------:R-:W-:Y:S02]  /*2210*/  @P3 FADD.FTZ R78, R78, R97 ;  /* 0x000000614e4e3221 */ /* 0x000fe40000010000 */
[----:B------:R-:W-:Y:S01]  /*2220*/  @P3 FADD.FTZ R77, R77, R98 ;  /* 0x000000624d4d3221 */ /* 0x000fe20000010000 */
[----:B------:R-:W1:Y:S01]  /*2230*/  SHFL.UP PT, R92, R92, 0x1, RZ ;  /* 0x042000005c5c7989 */ /* 0x000e6200000e00ff */
[----:B------:R-:W-:Y:S01]  /*2240*/  FFMA.FTZ R80, R72, R101, R99 ;  /* 0x0000006548507223 */ /* 0x000fe20000010063 */
[----:B------:R-:W-:Y:S01]  /*2250*/  ISETP.GT.U32.AND P3, PT, R93, 0x1d, PT ;  /* 0x0000001d5d00780c */ /* 0x000fe20003f64070 */
[----:B------:R-:W-:Y:S01]  /*2260*/  FADD.FTZ R84, R90, R103 ;  /* 0x000000675a547221 */ /* 0x000fe20000010000 */
[----:B------:R2:W3:Y:S01]  /*2270*/  SHFL.DOWN PT, R99, R81, 0x1, 0x1f ;  /* 0x08201f0051637f89 */ /* 0x0004e200000e0000 */
[----:B------:R-:W-:-:S03]  /*2280*/  FADD.FTZ R86, -R91, R102 ;  /* 0x000000665b567221 */ /* 0x000fc60000010100 */
        /* <DEDUP_REMOVED lines=17> */
.L_x_13799:
[----:B-12-4-:R-:W-:Y:S05]  /*23a0*/  BSYNC B0 ;  /* 0x0000000000007941 */ /* 0x016fea0003800000 */
.L_x_13798:
[----:B---3--:R1:W2:Y:S01]  /*23b0*/  SHFL.DOWN PT, R99, R81, 0x2, 0x1f ;  /* 0x08401f0051637f89 */ /* 0x0082a200000e0000 */
        /* <DEDUP_REMOVED lines=16> */
.L_x_13801:
[----:B------:R-:W-:Y:S05]  /*24c0*/  BSYNC B0 ;  /* 0x0000000000007941 */ /* 0x000fea0003800000 */
.L_x_13800:
        /* <DEDUP_REMOVED lines=17> */
.L_x_13803:
[----:B------:R-:W-:Y:S05]  /*25e0*/  BSYNC B0 ;  /* 0x0000000000007941 */ /* 0x000fea0003800000 */
.L_x_13802:
        /* <DEDUP_REMOVED lines=17> */
.L_x_13805:
[----:B------:R-:W-:Y:S05]  /*2700*/  BSYNC B0 ;  /* 0x0000000000007941 */ /* 0x000fea0003800000 */
.L_x_13804:
        /* <DEDUP_REMOVED lines=17> */
.L_x_13807:
[----:B------:R-:W-:Y:S05]  /*2820*/  BSYNC B0 ;  /* 0x0000000000007941 */ /* 0x000fea0003800000 */
.L_x_13806:
[----:B------:R-:W-:Y:S01]  /*2830*/  SHFL.DOWN PT, R98, R80, 0x1, 0x1f ;  /* 0x08201f0050627f89 */ /* 0x000fe200000e0000 */
[----:B------:R-:W-:Y:S01]  /*2840*/  ISETP.GT.AND P0, PT, R32, 0x1e, PT ;  /* 0x0000001e2000780c */ /* 0x000fe20003f04270 */
[----:B------:R-:W-:Y:S02]  /*2850*/  BSSY B0, `(.L_x_13808) ;  /* 0x00000de000007945 */ /* 0x000fe40003800000 */
[----:B----4-:R-:W4:Y:S04]  /*2860*/  SHFL.IDX PT, R97, R7, RZ, 0x1f ;  /* 0x00001fff07617589 */ /* 0x010f2800000e0000 */
[----:B---3--:R-:W3:Y:S04]  /*2870*/  SHFL.IDX PT, R95, R6, RZ, 0x1f ;  /* 0x00001fff065f7589 */ /* 0x008ee800000e0000 */
[----:B-1----:R-:W1:Y:S04]  /*2880*/  SHFL.DOWN PT, R99, R81, 0x1, 0x1f ;  /* 0x08201f0051637f89 */ /* 0x002e6800000e0000 */
[----:B0-----:R-:W0:Y:S04]  /*2890*/  SHFL.DOWN PT, R101, R84, 0x1, 0x1f ;  /* 0x08201f0054657f89 */ /* 0x001e2800000e0000 */
[----:B------:R-:W5:Y:S04]  /*28a0*/  SHFL.DOWN PT, R103, R86, 0x1, 0x1f ;  /* 0x08201f0056677f89 */ /* 0x000f6800000e0000 */
[----:B--2---:R-:W-:Y:S01]  /*28b0*/  SHFL.IDX PT, R80, R80, RZ, 0x1f ;  /* 0x00001fff50507589 */ /* 0x004fe200000e0000 */
[----:B----4-:R-:W-:-:S03]  /*28c0*/  @P2 FMUL.FTZ R96, R98, R97 ;  /* 0x0000006162602220 */ /* 0x010fc60000410000 */
[----:B------:R-:W-:Y:S01]  /*28d0*/  SHFL.IDX PT, R81, R81, RZ, 0x1f ;  /* 0x00001fff51517589 */ /* 0x000fe200000e0000 */
[----:B---3--:R-:W-:-:S03]  /*28e0*/  @P2 FMUL.FTZ R98, R98, R95 ;  /* 0x0000005f62622220 */ /* 0x008fc60000410000 */
[----:B------:R-:W-:Y:S01]  /*28f0*/  SHFL.IDX PT, R84, R84, RZ, 0x1f ;  /* 0x00001fff54547589 */ /* 0x000fe200000e0000 */
[----:B-1----:R-:W-:-:S03]  /*2900*/  @P2 FFMA.FTZ R96, R99, R95, -R96 ;  /* 0x0000005f63602223 */ /* 0x002fc60000010860 */
[----:B------:R-:W-:Y:S01]  /*2910*/  SHFL.IDX PT, R86, R86, RZ, 0x1f ;  /* 0x00001fff56567589 */ /* 0x000fe200000e0000 */
[----:B------:R-:W-:Y:S02]  /*2920*/  @P2 FFMA.FTZ R98, R99, R97, R98 ;  /* 0x0000006163622223 */ /* 0x000fe40000010062 */
[----:B0-----:R-:W-:Y:S02]  /*2930*/  @P2 FADD.FTZ R95, R101, R96 ;  /* 0x00000060655f2221 */ /* 0x001fe40000010000 */
[----:B------:R-:W-:Y:S02]  /*2940*/  FMUL.FTZ R96, R92, R8 ;  /* 0x000000085c607220 */ /* 0x000fe40000410000 */
[----:B-----5:R-:W-:Y:S01]  /*2950*/  @P2 FADD.FTZ R97, R103, R98 ;  /* 0x0000006267612221 */ /* 0x020fe20000010000 */
        /* <DEDUP_REMOVED lines=32> */
[----:B------:R-:W-:Y:S02]  /*2b60*/  FMUL.FTZ R9, R68, R75 ;  /* 0x0000004b44097220 */ /* 0x000fe40000410000 */
[----:B------:R-:W-:-:S02]  /*2b70*/  FADD.FTZ R79, RZ, R8 ;  /* 0x00000008ff4f7221 */ /* 0x000fc40000010000 */
[----:B------:R-:W-:Y:S02]  /*2b80*/  FADD.FTZ R77, R88, R77 ;  /* 0x0000004d584d7221 */ /* 0x000fe40000010000 */
[----:B------:R-:W-:Y:S02]  /*2b90*/  FMUL.FTZ R8, R68, -R89 ;  /* 0x8000005944087220 */ /* 0x000fe40000410000 */
[----:B------:R-:W-:Y:S02]  /*2ba0*/  FFMA.FTZ R9, R72, R95, -R9 ;  /* 0x0000005f48097223 */ /* 0x000fe40000010809 */
[-C--:B------:R-:W-:Y:S02]  /*2bb0*/  FMUL.FTZ R68, R68, -R77.reuse ;  /* 0x8000004d44447220 */ /* 0x080fe40000410000 */
[----:B------:R-:W-:Y:S02]  /*2bc0*/  FFMA.FTZ R11, R72, R77, -R8 ;  /* 0x0000004d480b7223 */ /* 0x000fe40000010808 */
[----:B------:R-:W-:-:S02]  /*2bd0*/  FFMA.FTZ R99, R54, R69, R9 ;  /* 0x0000004536637223 */ /* 0x000fc40000010009 */
[----:B------:R-:W-:Y:S02]  /*2be0*/  FFMA.FTZ R68, R72, R89, R68 ;  /* 0x0000005948447223 */ /* 0x000fe40000010044 */
[----:B------:R-:W-:Y:S02]  /*2bf0*/  FADD.FTZ R90, R90, R11 ;  /* 0x0000000b5a5a7221 */ /* 0x000fe40000010000 */
[C---:B------:R-:W-:Y:S02]  /*2c00*/  FMUL.FTZ R9, R74.reuse, R79 ;  /* 0x0000004f4a097220 */ /* 0x040fe40000410000 */
[----:B------:R-:W-:Y:S02]  /*2c10*/  FMUL.FTZ R74, R74, R99 ;  /* 0x000000634a4a7220 */ /* 0x000fe40000410000 */
[----:B------:R-:W-:Y:S02]  /*2c20*/  FFMA.FTZ R8, R60, R95, RZ ;  /* 0x0000005f3c087223 */ /* 0x000fe400000100ff */
[----:B------:R-:W-:-:S02]  /*2c30*/  FADD.FTZ R97, -R91, R68 ;  /* 0x000000445b617221 */ /* 0x000fc40000010100 */
[----:B------:R-:W-:Y:S02]  /*2c40*/  FMUL.FTZ R22, R58, R90 ;  /* 0x0000005a3a167220 */ /* 0x000fe40000410000 */
[----:B------:R-:W-:Y:S02]  /*2c50*/  FFMA.FTZ R9, R76, R99, -R9 ;  /* 0x000000634c097223 */ /* 0x000fe40000010809 */
[----:B------:R-:W-:Y:S02]  /*2c60*/  FMUL.FTZ R68, R54, R77 ;  /* 0x0000004d36447220 */ /* 0x000fe40000410000 */
[----:B------:R-:W-:Y:S02]  /*2c70*/  FFMA.FTZ R74, R76, R79, R74 ;  /* 0x0000004f4c4a7223 */ /* 0x000fe4000001004a */
[----:B------:R-:W-:Y:S02]  /*2c80*/  FFMA.FTZ R101, R61, R99, R8 ;  /* 0x000000633d657223 */ /* 0x000fe40000010008 */
[----:B------:R-:W-:-:S02]  /*2c90*/  FFMA.FTZ R91, -R58, R67, R95 ;  /* 0x000000433a5b7223 */ /* 0x000fc4000001015f */
[----:B------:R-:W-:Y:S02]  /*2ca0*/  FMUL.FTZ R8, R58, R97 ;  /* 0x000000613a087220 */ /* 0x000fe40000410000 */
[----:B------:R-:W-:Y:S02]  /*2cb0*/  FMUL.FTZ R11, R75, R22 ;  /* 0x000000164b0b7220 */ /* 0x000fe40000410000 */
[----:B------:R-:W-:Y:S02]  /*2cc0*/  FFMA.FTZ R105, R56, R71, R9 ;  /* 0x0000004738697223 */ /* 0x000fe40000010009 */
[C---:B------:R-:W-:Y:S02]  /*2cd0*/  FFMA.FTZ R95, -R54.reuse, R69, R99 ;  /* 0x00000045365f7223 */ /* 0x040fe40000010163 */
[----:B------:R-:W-:Y:S02]  /*2ce0*/  FMUL.FTZ R72, R54, R89 ;  /* 0x0000005936487220 */ /* 0x000fe40000410000 */
[----:B------:R-:W-:-:S02]  /*2cf0*/  FMUL.FTZ R9, R79, R68 ;  /* 0x000000444f097220 */ /* 0x000fc40000410000 */
[----:B------:R-:W-:Y:S02]  /*2d00*/  FADD.FTZ R99, RZ, R74 ;  /* 0x0000004aff637221 */ /* 0x000fe40000010000 */
[-C--:B------:R-:W-:Y:S02]  /*2d10*/  FFMA.FTZ R11, R91, R8.reuse, -R11 ;  /* 0x000000085b0b7223 */ /* 0x080fe4000001080b */
[----:B------:R-:W-:Y:S02]  /*2d20*/  FMUL.FTZ R8, R75, R8 ;  /* 0x000000084b087220 */ /* 0x000fe40000410000 */
[-C--:B------:R-:W-:Y:S02]  /*2d30*/  FFMA.FTZ R74, R95, R72.reuse, -R9 ;  /* 0x000000485f4a7223 */ /* 0x080fe40000010809 */
[----:B------:R-:W-:Y:S02]  /*2d40*/  FMUL.FTZ R72, R79, R72 ;  /* 0x000000484f487220 */ /* 0x000fe40000410000 */
[----:B------:R-:W-:-:S02]  /*2d50*/  FMUL.FTZ R9, R70, R99 ;  /* 0x0000006346097220 */ /* 0x000fc40000410000 */
[-C--:B------:R-:W-:Y:S02]  /*2d60*/  FMUL.FTZ R70, R70, R105.reuse ;  /* 0x0000006946467220 */ /* 0x080fe40000410000 */
[----:B------:R-:W-:Y:S02]  /*2d70*/  FFMA.FTZ R8, R91, R22, R8 ;  /* 0x000000165b087223 */ /* 0x000fe40000010008 */
[----:B------:R-:W-:Y:S02]  /*2d80*/  FFMA.FTZ R103, R95, R68, R72 ;  /* 0x000000445f677223 */ /* 0x000fe40000010048 */
[C---:B------:R-:W-:Y:S02]  /*2d90*/  FFMA.FTZ R9, R66.reuse, R105, -R9 ;  /* 0x0000006942097223 */ /* 0x040fe40000010809 */
[----:B------:R-:W-:Y:S02]  /*2da0*/  FFMA.FTZ R72, R66, R99, R70 ;  /* 0x0000006342487223 */ /* 0x000fe40000010046 */
[----:B------:R-:W-:-:S02]  /*2db0*/  FADD.FTZ R8, RZ, R8 ;  /* 0x00000008ff087221 */ /* 0x000fc40000010000 */
[----:B------:R-:W-:Y:S02]  /*2dc0*/  FADD.FTZ R11, RZ, R11 ;  /* 0x0000000bff0b7221 */ /* 0x000fe40000010000 */
[----:B------:R-:W-:Y:S02]  /*2dd0*/  FFMA.FTZ R70, R62, R105, R101 ;  /* 0x000000693e467223 */ /* 0x000fe40000010065 */
[----:B------:R-:W-:Y:S02]  /*2de0*/  FMUL.FTZ R101, R56, R83 ;  /* 0x0000005338657220 */ /* 0x000fe40000410000 */
[----:B------:R-:W-:Y:S02]  /*2df0*/  FFMA.FTZ R78, R52, R73, R9 ;  /* 0x00000049344e7223 */ /* 0x000fe40000010009 */
[----:B------:R-:W-:Y:S02]  /*2e00*/  FADD.FTZ R8, R8, R103 ;  /* 0x0000006708087221 */ /* 0x000fe40000010000 */
        /* <DEDUP_REMOVED lines=65> */
[C---:B------:R-:W-:Y:S02]  /*3220*/  FMUL.FTZ R6, R80.reuse, R5 ;  /* 0x0000000550067220 */ /* 0x040fe40000410000 */
        /* <DEDUP_REMOVED lines=8> */
[----:B------:R-:W-:Y:S02]  /*32b0*/  FFMA.FTZ R81, R2, R87, -R74 ;  /* 0x0000005702517223 */ /* 0x000fe4000001084a */
[----:B-1----:R-:W-:Y:S02]  /*32c0*/  @!P0 FADD.FTZ R9, R9, R78 ;  /* 0x0000004e09098221 */ /* 0x002fe40000010000 */
[----:B------:R-:W-:Y:S01]  /*32d0*/  SHFL.DOWN PT, R78, R11, 0x10, 0x1f ;  /* 0x0a001f000b4e7f89 */ /* 0x000fe200000e0000 */
[----:B--2---:R-:W-:Y:S01]  /*32e0*/  @!P0 FADD.FTZ R8, R8, R107 ;  /* 0x0000006b08088221 */ /* 0x004fe20000010000 */
[----:B------:R-:W-:Y:S01]  /*32f0*/  ISETP.GT.AND P0, PT, R32, 0xf, PT ;  /* 0x0000000f2000780c */ /* 0x000fe20003f04270 */
[----:B------:R-:W-:Y:S01]  /*3300*/  FADD.FTZ R7, R86, R7 ;  /* 0x0000000756077221 */ /* 0x000fe20000010000 */
[----:B------:R-:W0:Y:S01]  /*3310*/  SHFL.DOWN PT, R107, R10, 0x10, 0x1f ;  /* 0x0a001f000a6b7f89 */ /* 0x000e2200000e0000 */
[----:B------:R-:W-:-:S02]  /*3320*/  FMUL.FTZ R81, R72, R81 ;  /* 0x0000005148517220 */ /* 0x000fc40000410000 */
[C---:B------:R-:W-:Y:S01]  /*3330*/  FMUL.FTZ R74, R3.reuse, R83 ;  /* 0x00000053034a7220 */ /* 0x040fe20000410000 */
[----:B------:R-:W1:Y:S01]  /*3340*/  SHFL.DOWN PT, R76, R9, 0x10, 0x1f ;  /* 0x0a001f00094c7f89 */ /* 0x000e6200000e0000 */
[C---:B------:R-:W-:Y:S02]  /*3350*/  FMUL.FTZ R72, R3.reuse, R77 ;  /* 0x0000004d03487220 */ /* 0x040fe40000410000 */
[C---:B------:R-:W-:Y:S01]  /*3360*/  FFMA.FTZ R74, R2.reuse, R23, -R74 ;  /* 0x00000017024a7223 */ /* 0x040fe2000001084a */
[----:B------:R-:W2:Y:S01]  /*3370*/  SHFL.DOWN PT, R105, R8, 0x10, 0x1f ;  /* 0x0a001f0008697f89 */ /* 0x000ea200000e0000 */
[----:B------:R-:W-:Y:S02]  /*3380*/  FFMA.FTZ R72, R2, R89, -R72 ;  /* 0x0000005902487223 */ /* 0x000fe40000010848 */
[C---:B------:R-:W-:Y:S01]  /*3390*/  FMUL.FTZ R87, R3.reuse, R87 ;  /* 0x0000005703577220 */ /* 0x040fe20000410000 */
[----:B------:R3:W-:Y:S01]  /*33a0*/  @!P2 STS.128 [UR4+0x1660], R4 ;  /* 0x00166004ff00a988 */ /* 0x0007e20008000c04 */
[----:B------:R-:W-:-:S02]  /*33b0*/  FMUL.FTZ R23, R3, R23 ;  /* 0x0000001703177220 */ /* 0x000fc40000410000 */
[----:B------:R-:W-:Y:S02]  /*33c0*/  FMUL.FTZ R89, R3, R89 ;  /* 0x0000005903597220 */ /* 0x000fe40000410000 */
[C---:B------:R-:W-:Y:S02]  /*33d0*/  FFMA.FTZ R87, R2.reuse, R85, R87 ;  /* 0x0000005502577223 */ /* 0x040fe40000010057 */
[----:B------:R-:W-:Y:S02]  /*33e0*/  FFMA.FTZ R23, R2, R83, R23 ;  /* 0x0000005302177223 */ /* 0x000fe40000010017 */
[----:B------:R-:W-:Y:S02]  /*33f0*/  FMUL.FTZ R74, R99, R74 ;  /* 0x0000004a634a7220 */ /* 0x000fe40000410000 */
[----:B------:R-:W-:Y:S02]  /*3400*/  FMUL.FTZ R72, R79, R72 ;  /* 0x000000484f487220 */ /* 0x000fe40000410000 */
[----:B0-----:R-:W-:-:S02]  /*3410*/  @!P0 FADD.FTZ R10, R10, R107 ;  /* 0x0000006b0a0a8221 */ /* 0x001fc40000010000 */
[CC--:B---3--:R-:W-:Y:S02]  /*3420*/  FMUL.FTZ R4, R3.reuse, R90.reuse ;  /* 0x0000005a03047220 */ /* 0x0c8fe40000410000 */
[-C--:B------:R-:W-:Y:S02]  /*3430*/  FMUL.FTZ R3, R3, R97.reuse ;  /* 0x0000006103037220 */ /* 0x080fe40000410000 */
[C---:B------:R-:W-:Y:S02]  /*3440*/  FFMA.FTZ R4, R2.reuse, R97, -R4 ;  /* 0x0000006102047223 */ /* 0x040fe40000010804 */
[C---:B------:R-:W-:Y:S02]  /*3450*/  FFMA.FTZ R6, R2.reuse, R77, R89 ;  /* 0x0000004d02067223 */ /* 0x040fe40000010059 */
[----:B------:R-:W-:Y:S02]  /*3460*/  FFMA.FTZ R2, R2, R90, R3 ;  /* 0x0000005a02027223 */ /* 0x000fe40000010003 */
[----:B------:R-:W-:-:S02]  /*3470*/  FMUL.FTZ R4, R75, R4 ;  /* 0x000000044b047220 */ /* 0x000fc40000410000 */
        /* <DEDUP_REMOVED lines=27> */
.L_x_13809:
[----:B0-----:R-:W-:Y:S05]  /*3630*/  BSYNC B0 ;  /* 0x0000000000007941 */ /* 0x001fea0003800000 */
.L_x_13808:
        /* <DEDUP_REMOVED lines=21> */
.L_x_13795:
[----:B------:R-:W0:Y:S01]  /*3790*/  F2F.BF16.F32 R2, R49 ;  /* 0x0000003100027304 */ /* 0x000e220000202000 */
[----:B------:R-:W-:Y:S01]  /*37a0*/  BAR.SYNC.DEFER_BLOCKING 0x0 ;  /* 0x0000000000007b1d */ /* 0x000fe20000010000 */
[----:B------:R-:W-:Y:S01]  /*37b0*/  IMAD R4, R28, c[0x0][0x2d8], RZ ;  /* 0x0000b6001c047a24 */ /* 0x000fe200078e02ff */
[----:B------:R-:W-:Y:S01]  /*37c0*/  ISETP.GT.AND P3, PT, R33, 0x1, PT ;  /* 0x000000012100780c */ /* 0x000fe20003f64270 */
[----:B------:R-:W-:Y:S01]  /*37d0*/  IMAD R23, R25, c[0x0][0x2e0], RZ ;  /* 0x0000b80019177a24 */ /* 0x000fe200078e02ff */
[----:B------:R-:W-:Y:S01]  /*37e0*/  IADD3 R34, P1, R34, -0x100, RZ ;  /* 0xffffff0022227810 */ /* 0x000fe20007f3e0ff */
[----:B------:R-:W-:Y:S01]  /*37f0*/  IMAD R15, R27, c[0x0][0x2dc], R4 ;  /* 0x0000b7001b0f7a24 */ /* 0x000fe200078e0204 */
[----:B------:R-:W-:Y:S01]  /*3800*/  IADD3 R38, P2, R38, -0x100, RZ ;  /* 0xffffff0026267810 */ /* 0x000fe20007f5e0ff */
[----:B------:R-:W-:Y:S01]  /*3810*/  F2F.BF16.F32 R50, R50 ;  /* 0x0000003200327304 */ /* 0x000fe20000202000 */
[----:B------:R-:W-:Y:S01]  /*3820*/  IMAD R23, R0, c[0x0][0x2e4], R23 ;  /* 0x0000b90000177a24 */ /* 0x000fe200078e0217 */
[----:B------:R-:W-:Y:S01]  /*3830*/  IADD3 R33, R33, -0x1, RZ ;  /* 0xffffffff21217810 */ /* 0x000fe20007ffe0ff */
[----:B------:R-:W-:Y:S01]  /*3840*/  IMAD R14, R28, c[0x0][0x2f8], RZ ;  /* 0x0000be001c0e7a24 */ /* 0x000fe200078e02ff */
[----:B------:R-:W-:Y:S01]  /*3850*/  IADD3.X R35, R35, -0x1, RZ, P1, !PT ;  /* 0xffffffff23237810 */ /* 0x000fe20000ffe4ff */
[----:B------:R-:W-:Y:S01]  /*3860*/  FADD.FTZ R30, R30, R53 ;  /* 0x000000351e1e7221 */ /* 0x000fe20000010000 */
[----:B------:R-:W-:-:S02]  /*3870*/  IADD3.X R39, R39, -0x1, RZ, P2, !PT ;  /* 0xffffffff27277810 */ /* 0x000fc400017fe4ff */
[----:B------:R-:W1:Y:S01]  /*3880*/  F2F.BF16.F32 R5, R48 ;  /* 0x0000003000057304 */ /* 0x000e620000202000 */
[----:B0-----:R-:W-:-:S04]  /*3890*/  IMAD.WIDE.U32 R2, R2, 0x10000, RZ ;  /* 0x0001000002027825 */ /* 0x001fc800078e00ff */
[----:B------:R-:W-:-:S03]  /*38a0*/  FADD.FTZ R30, R30, R55 ;  /* 0x000000371e1e7221 */ /* 0x000fc60000010000 */
[----:B------:R-:W0:Y:S01]  /*38b0*/  F2F.BF16.F32 R51, R51 ;  /* 0x0000003300337304 */ /* 0x000e220000202000 */
[----:B------:R-:W-:-:S04]  /*38c0*/  FADD.FTZ R30, R30, R57 ;  /* 0x000000391e1e7221 */ /* 0x000fc80000010000 */
[----:B------:R-:W-:Y:S01]  /*38d0*/  FADD.FTZ R30, R30, R59 ;  /* 0x0000003b1e1e7221 */ /* 0x000fe20000010000 */
[----:B-1----:R-:W-:Y:S02]  /*38e0*/  PRMT R5, R50, 0x5410, R5 ;  /* 0x0000541032057816 */ /* 0x002fe40000000005 */
[----:B------:R-:W1:Y:S02]  /*38f0*/  F2F.BF16.F32 R9, R55 ;  /* 0x0000003700097304 */ /* 0x000e640000202000 */
[----:B------:R-:W-:Y:S01]  /*3900*/  LOP3.LUT R7, R5, R3, RZ, 0xfc, !PT ;  /* 0x0000000305077212 */ /* 0x000fe200078efcff */
[----:B------:R-:W-:Y:S01]  /*3910*/  IMAD.WIDE.U32 R4, R27, c[0x0][0x2d8], R12 ;  /* 0x0000b6001b047a25 */ /* 0x000fe200078e000c */
[----:B0-----:R-:W-:-:S04]  /*3920*/  LOP3.LUT R6, R2, R51, RZ, 0xfc, !PT ;  /* 0x0000003302067212 */ /* 0x001fc800078efcff */
[----:B------:R-:W-:Y:S01]  /*3930*/  F2F.BF16.F32 R10, R57 ;  /* 0x00000039000a7304 */ /* 0x000fe20000202000 */
[----:B------:R-:W-:Y:S01]  /*3940*/  IADD3 R5, R5, R15, RZ ;  /* 0x0000000f05057210 */ /* 0x000fe20007ffe0ff */
[----:B------:R0:W-:Y:S01]  /*3950*/  STS.64 [R32.X8], R6 ;  /* 0x0000000620007388 */ /* 0x0001e20000008a00 */
[----:B------:R-:W-:-:S06]  /*3960*/  NOP ;  /* 0x0000000000007918 */ /* 0x000fcc0000000000 */
[----:B------:R-:W2:Y:S01]  /*3970*/  LDS.64 R2, [R32.X8] ;  /* 0x0000000020027984 */ /* 0x000ea20000008a00 */
[----:B------:R-:W3:Y:S01]  /*3980*/  F2F.BF16.F32 R11, R59 ;  /* 0x0000003b000b7304 */ /* 0x000ee20000202000 */
[----:B0-----:R-:W-:-:S07]  /*3990*/  IMAD.WIDE.U32 R6, R0, c[0x0][0x2e0], R4 ;  /* 0x0000b80000067a25 */ /* 0x001fce00078e0004 */
[----:B------:R-:W0:Y:S01]  /*39a0*/  F2F.BF16.F32 R15, R53 ;  /* 0x00000035000f7304 */ /* 0x000e220000202000 */
[----:B------:R-:W-:Y:S01]  /*39b0*/  IADD3 R7, R7, R23, RZ ;  /* 0x0000001707077210 */ /* 0x000fe20007ffe0ff */
[----:B-1----:R-:W-:Y:S01]  /*39c0*/  IMAD.WIDE.U32 R4, R9, 0x10000, RZ ;  /* 0x0001000009047825 */ /* 0x002fe200078e00ff */
[----:B------:R-:W-:-:S04]  /*39d0*/  LEA R8, P0, R6, c[0x0][0x330], 0x1 ;  /* 0x0000cc0006087a11 */ /* 0x000fc800078008ff */
[----:B------:R-:W-:Y:S02]  /*39e0*/  LEA.HI.X R9, R6, c[0x0][0x334], R7, 0x1, P0 ;  /* 0x0000cd0006097a11 */ /* 0x000fe400000f0c07 */
[----:B---3--:R-:W-:-:S04]  /*39f0*/  PRMT R11, R10, 0x5410, R11 ;  /* 0x000054100a0b7816 */ /* 0x008fc8000000000b */
[----:B------:R-:W-:Y:S02]  /*3a00*/  LOP3.LUT R11, R11, R5, RZ, 0xfc, !PT ;  /* 0x000000050b0b7212 */ /* 0x000fe400078efcff */
[----:B0-----:R-:W-:Y:S01]  /*3a10*/  LOP3.LUT R10, R4, R15, RZ, 0xfc, !PT ;  /* 0x0000000f040a7212 */ /* 0x001fe200078efcff */
[----:B------:R-:W-:-:S04]  /*3a20*/  IMAD.WIDE R4, R31, 0x8, R8 ;  /* 0x000000081f047825 */ /* 0x000fc800078e0208 */
[----:B------:R-:W-:-:S04]  /*3a30*/  IMAD.WIDE.U32 R8, R27, c[0x0][0x2f8], R12 ;  /* 0x0000be001b087a25 */ /* 0x000fc800078e000c */
[----:B------:R-:W-:Y:S02]  /*3a40*/  IMAD R13, R27, c[0x0][0x2fc], R14 ;  /* 0x0000bf001b0d7a24 */ /* 0x000fe400078e020e */
[----:B------:R-:W-:-:S03]  /*3a50*/  IMAD R15, R25, c[0x0][0x300], RZ ;  /* 0x0000c000190f7a24 */ /* 0x000fc600078e02ff */
[----:B------:R-:W-:Y:S01]  /*3a60*/  IADD3 R9, R9, R13, RZ ;  /* 0x0000000d09097210 */ /* 0x000fe20007ffe0ff */
[----:B--2---:R0:W-:Y:S01]  /*3a70*/  STG.E.64 [R4.64], R2 ;  /* 0x0000000204007986 */ /* 0x0041e2000c101b06 */
[----:B------:R-:W-:-:S03]  /*3a80*/  IMAD R15, R0, c[0x0][0x304], R15 ;  /* 0x0000c100000f7a24 */ /* 0x000fc600078e020f */
[----:B------:R-:W-:Y:S01]  /*3a90*/  BAR.SYNC.DEFER_BLOCKING 0x0 ;  /* 0x0000000000007b1d */ /* 0x000fe20000010000 */
        /* <DEDUP_REMOVED lines=13> */
.L_x_13793:
        /* <DEDUP_REMOVED lines=24> */
.L_x_13813:
[----:B0-----:R-:W-:Y:S05]  /*3cf0*/  BSYNC B0 ;  /* 0x0000000000007941 */ /* 0x001fea0003800000 */
.L_x_13812:
        /* <DEDUP_REMOVED lines=23> */
.L_x_13815:
[----:B------:R-:W1:Y:S02]  /*3e70*/  S2R R21, SR_TID.X ;  /* 0x0000000000157919 */ /* 0x000e640000002100 */
.L_x_13816:
[----:B0-----:R-:W-:Y:S05]  /*3e80*/  BSYNC B0 ;  /* 0x0000000000007941 */ /* 0x001fea0003800000 */
.L_x_13814:
        /* <DEDUP_REMOVED lines=22> */
.L_x_13817:
        /* <DEDUP_REMOVED lines=64> */
.L_x_13818:
        /* <DEDUP_REMOVED lines=9> */
.L_x_14769:


//--------------------- .text._Z25selective_scan_bwd_kernelI32Selective_Scan_bwd_kernel_traitsILi32ELi4ELb1ELb0ELb0ELb1ELb0EN3c108BFloat16ENS1_7complexIfEEEEv12SSMParamsBwd --------------------------
	.section	.text._Z25selective_scan_bwd_kernelI32Selective_Scan_bwd_kernel_traitsILi32ELi4ELb1ELb0ELb0ELb1ELb0EN3c108BFloat16ENS1_7complexIfEEEEv12SSMParamsBwd,"ax",@progbits
	.sectioninfo	@"SHI_REGISTERS=120"
	.align	128
        .global         _Z25selective_scan_bwd_kernelI32Selective_Scan_bwd_kernel_traitsILi32ELi4ELb1ELb0ELb0ELb1ELb0EN3c108BFloat16ENS1_7complexIfEEEEv12SSMParamsBwd
        .type           _Z25selective_scan_bwd_kernelI32Selective_Scan_bwd_kernel_traitsILi32ELi4ELb1ELb0ELb0ELb1ELb0EN3c108BFloat16ENS1_7complexIfEEEEv12SSMParamsBwd,@function
        .size           _Z25selective_scan_bwd_kernelI32Selective_Scan_bwd_kernel_traitsILi32ELi4ELb1ELb0ELb0ELb1ELb0EN3c108BFloat16ENS1_7complexIfEEEEv12SSMParamsBwd,(.L_x_14770 - _Z25selective_scan_bwd_kernelI32Selective_Scan_bwd_kernel_traitsILi32ELi4ELb1ELb0ELb0ELb1ELb0EN3c108BFloat16ENS1_7complexIfEEEEv12SSMParamsBwd)
        .other          _Z25selective_scan_bwd_kernelI32Selective_Scan_bwd_kernel_traitsILi32ELi4ELb1ELb0ELb0ELb1ELb0EN3c108BFloat16ENS1_7complexIfEEEEv12SSMParamsBwd,@"STO_CUDA_ENTRY STV_DEFAULT"
_Z25selective_scan_bwd_kernelI32Selective_Scan_bwd_kernel_traitsILi32ELi4ELb1ELb0ELb0ELb1ELb0EN3c108BFloat16ENS1_7complexIfEEEEv12SSMParamsBwd:
.text._Z25selective_scan_bwd_kernelI32Selective_Scan_bwd_kernel_traitsILi32ELi4ELb1ELb0ELb0ELb1ELb0EN3c108BFloat16ENS1_7complexIfEEEEv12SSMParamsBwd:
        /* <DEDUP_REMOVED lines=16> */
[----:B------:R-:W-:Y:S01]  /*0100*/  @P1 LEA R10, P3, R52, c[0x0][0x250], 0x2 ;  /* 0x00009400340a1a11 */ /* 0x000fe200078610ff */
[----:B------:R-:W-:Y:S01]  /*0110*/  IMAD R17, R44, c[0x0][0x278], RZ ;  /* 0x00009e002c117a24 */ /* 0x000fe200078e02ff */
[--C-:B------:R-:W-:Y:S01]  /*0120*/  @P0 LEA.HI.X R9, R52, c[0x0][0x23c], R51.reuse, 0x2, P2 ;  /* 0x00008f0034090a11 */ /* 0x100fe200010f1433 */
[----:B------:R-:W-:Y:S01]  /*0130*/  IMAD.WIDE.U32 R4, R46, c[0x0][0x1e0], RZ ;  /* 0x000078002e047a25 */ /* 0x000fe200078e00ff */
[----:B------:R-:W-:Y:S02]  /*0140*/  MOV R0, c[0x0][0x174] ;  /* 0x00005d0000007a02 */ /* 0x000fe40000000f00 */
[----:B------:R-:W-:Y:S01]  /*0150*/  @P1 LEA.HI.X R11, R52, c[0x0][0x254], R51, 0x2, P3 ;  /* 0x00009500340b1a11 */ /* 0x000fe200018f1433 */
[C---:B------:R-:W-:Y:S01]  /*0160*/  IMAD R13, R46.reuse, c[0x0][0x1d4], R7 ;  /* 0x000075002e0d7a24 */ /* 0x040fe200078e0207 */
[----:B------:R0:W5:Y:S01]  /*0170*/  @P0 LDG.E R50, [R8.64] ;  /* 0x0000000608320981 */ /* 0x000162000c1e1900 */
[----:B------:R-:W-:-:S02]  /*0180*/  IMAD R15, R46, c[0x0][0x1e4], R15 ;  /* 0x000079002e0f7a24 */ /* 0x000fc400078e020f */
[----:B------:R-:W-:-:S04]  /*0190*/  IMAD.WIDE.U32 R6, R46, c[0x0][0x278], RZ ;  /* 0x00009e002e067a25 */ /* 0x000fc800078e00ff */
[----:B------:R-:W-:Y:S01]  /*01a0*/  IMAD R17, R46, c[0x0][0x27c], R17 ;  /* 0x00009f002e117a24 */ /* 0x000fe200078e0211 */
[----:B------:R-:W-:Y:S01]  /*01b0*/  IADD3 R3, R3, R13, RZ ;  /* 0x0000000d03037210 */ /* 0x000fe20007ffe0ff */
[----:B------:R1:W5:Y:S01]  /*01c0*/  @P1 LDG.E R48, [R10.64] ;  /* 0x000000060a301981 */ /* 0x000362000c1e1900 */
[----:B------:R-:W-:Y:S01]  /*01d0*/  IADD3 R5, R5, R15, RZ ;  /* 0x0000000f05057210 */ /* 0x000fe20007ffe0ff */
[----:B------:R-:W-:Y:S01]  /*01e0*/  IMAD R13, R51, c[0x0][0x1d8], RZ ;  /* 0x00007600330d7a24 */ /* 0x000fe200078e02ff */
[----:B------:R-:W-:Y:S01]  /*01f0*/  IADD3 R7, R7, R17, RZ ;  /* 0x0000001107077210 */ /* 0x000fe20007ffe0ff */
[----:B------:R-:W-:Y:S01]  /*0200*/  IMAD.WIDE.U32 R2, R52, c[0x0][0x1d8], R2 ;  /* 0x0000760034027a25 */ /* 0x000fe200078e0002 */
[C---:B0-----:R-:W-:Y:S01]  /*0210*/  LEA R9, R0.reuse, 0xffffff80, 0x7 ;  /* 0xffffff8000097811 */ /* 0x041fe200078e38ff */
[----:B------:R-:W-:Y:S01]  /*0220*/  HFMA2.MMA R53, -RZ, RZ, 0, 0 ;  /* 0x00000000ff357435 */ /* 0x000fe200000001ff */
[----:B------:R-:W-:Y:S01]  /*0230*/  ISETP.GE.AND P3, PT, R0, 0x1, PT ;  /* 0x000000010000780c */ /* 0x000fe20003f66270 */
[----:B------:R-:W-:Y:S01]  /*0240*/  IMAD.WIDE.U32 R4, R52, c[0x0][0x1e8], R4 ;  /* 0x00007a0034047a25 */ /* 0x000fe200078e0004 */
[----:B------:R-:W-:-:S02]  /*0250*/  IADD3 R38, P0, R9, R2, RZ ;  /* 0x0000000209267210 */ /* 0x000fc40007f1e0ff */
[----:B-1----:R-:W-:Y:S01]  /*0260*/  SHF.R.S32.HI R11, RZ, 0x1f, R9 ;  /* 0x0000001fff0b7819 */ /* 0x002fe20000011409 */
[----:B------:R-:W-:Y:S01]  /*0270*/  IMAD R17, R51, c[0x0][0x280], RZ ;  /* 0x0000a00033117a24 */ /* 0x000fe200078e02ff */
[----:B------:R-:W-:Y:S01]  /*0280*/  IADD3 R36, P1, R9, R4, RZ ;  /* 0x0000000409247210 */ /* 0x000fe20007f3e0ff */
[----:B------:R-:W-:Y:S01]  /*0290*/  IMAD.WIDE.U32 R6, R52, c[0x0][0x280], R6 ;  /* 0x0000a00034067a25 */ /* 0x000fe200078e0006 */
[----:B------:R-:W-:-:S03]  /*02a0*/  MOV R42, RZ ;  /* 0x000000ff002a7202 */ /* 0x000fc60000000f00 */
[----:B------:R-:W-:Y:S01]  /*02b0*/  IMAD R15, R51, c[0x0][0x1e8], RZ ;  /* 0x00007a00330f7a24 */ /* 0x000fe200078e02ff */
[----:B------:R-:W-:Y:S01]  /*02c0*/  IADD3 R9, P2, R9, R6, RZ ;  /* 0x0000000609097210 */ /* 0x000fe20007f5e0ff */
[C---:B------:R-:W-:Y:S02]  /*02d0*/  IMAD R17, R52.reuse, c[0x0][0x284], R17 ;  /* 0x0000a10034117a24 */ /* 0x040fe400078e0211 */
[C---:B------:R-:W-:Y:S01]  /*02e0*/  IMAD R13, R52.reuse, c[0x0][0x1dc], R13 ;  /* 0x00007700340d7a24 */ /* 0x040fe200078e020d */
[----:B------:R-:W-:Y:S01]  /*02f0*/  LEA R35, P4, R9, c[0x0][0x308], 0x1 ;  /* 0x0000c20009237a11 */ /* 0x000fe200078808ff */
[C---:B------:R-:W-:Y:S01]  /*0300*/  IMAD R15, R52.reuse, c[0x0][0x1ec], R15 ;  /* 0x00007b00340f7a24 */ /* 0x040fe200078e020f */
[----:B------:R-:W-:Y:S01]  /*0310*/  IADD3.X R6, R11, R7, R17, P2, !PT ;  /* 0x000000070b067210 */ /* 0x000fe200017fe411 */
[----:B------:R-:W-:Y:S01]  /*0320*/  IMAD R7, R51, c[0x0][0x2a8], RZ ;  /* 0x0000aa0033077a24 */ /* 0x000fe200078e02ff */
[----:B------:R-:W-:Y:S01]  /*0330*/  ISETP.NE.U32.AND P2, PT, RZ, c[0x0][0x260], PT ;  /* 0x00009800ff007a0c */ /* 0x000fe20003f45070 */
[----:B------:R-:W-:Y:S01]  /*0340*/  IMAD.WIDE.U32 R24, R52, c[0x0][0x198], RZ ;  /* 0x0000660034187a25 */ /* 0x000fe200078e00ff */
[----:B------:R-:W-:-:S02]  /*0350*/  IADD3.X R3, R11, R3, R13, P0, !PT ;  /* 0x000000030b037210 */ /* 0x000fc400007fe40d */
[----:B------:R-:W-:Y:S01]  /*0360*/  IADD3.X R5, R11, R5, R15, P1, !PT ;  /* 0x000000050b057210 */ /* 0x000fe20000ffe40f */
[----:B------:R-:W-:Y:S01]  /*0370*/  CS2R R12, SRZ ;  /* 0x00000000000c7805 */ /* 0x000fe2000001ff00 */
[----:B------:R-:W-:Y:S01]  /*0380*/  LEA R39, P0, R38, c[0x0][0x240], 0x1 ;  /* 0x0000900026277a11 */ /* 0x000fe200078008ff */
[----:B------:R-:W-:Y:S01]  /*0390*/  CS2R R14, SRZ ;  /* 0x00000000000e7805 */ /* 0x000fe2000001ff00 */
[----:B------:R-:W-:Y:S01]  /*03a0*/  LEA R37, P1, R36, c[0x0][0x248], 0x1 ;  /* 0x0000920024257a11 */ /* 0x000fe200078208ff */
[----:B------:R-:W-:Y:S01]  /*03b0*/  IMAD.WIDE.U32 R22, R52, c[0x0][0x2c8], RZ ;  /* 0x0000b20034167a25 */ /* 0x000fe200078e00ff */
[----:B------:R-:W-:Y:S02]  /*03c0*/  ISETP.NE.AND.EX P2, PT, RZ, c[0x0][0x264], PT, P2 ;  /* 0x00009900ff007a0c */ /* 0x000fe40003f45320 */
[----:B------:R-:W-:Y:S01]  /*03d0*/  LEA.HI.X R38, R38, c[0x0][0x244], R3, 0x1, P0 ;  /* 0x0000910026267a11 */ /* 0x000fe200000f0c03 */
[C---:B------:R-:W-:Y:S01]  /*03e0*/  IMAD R3, R51.reuse, c[0x0][0x198], RZ ;  /* 0x0000660033037a24 */ /* 0x040fe200078e02ff */
[----:B------:R-:W-:Y:S01]  /*03f0*/  LEA.HI.X R36, R36, c[0x0][0x24c], R5, 0x1, P1 ;  /* 0x0000930024247a11 */ /* 0x000fe200008f0c05 */
[----:B------:R-:W-:Y:S01]  /*0400*/  IMAD R5, R51, c[0x0][0x2c8], RZ ;  /* 0x0000b20033057a24 */ /* 0x000fe200078e02ff */
[----:B------:R-:W-:Y:S01]  /*0410*/  ISETP.NE.U32.AND P0, PT, RZ, c[0x0][0x328], PT ;  /* 0x0000ca00ff007a0c */ /* 0x000fe20003f05070 */
[----:B------:R-:W-:Y:S01]  /*0420*/  IMAD.WIDE.U32 R20, R52, c[0x0][0x2a8], RZ ;  /* 0x0000aa0034147a25 */ /* 0x000fe200078e00ff */
[----:B------:R-:W-:-:S02]  /*0430*/  ISETP.NE.U32.AND P1, PT, RZ, c[0x0][0x348], PT ;  /* 0x0000d200ff007a0c */ /* 0x000fc40003f25070 */
[----:B------:R-:W-:Y:S01]  /*0440*/  ISETP.NE.AND.EX P0, PT, RZ, c[0x0][0x32c], PT, P0 ;  /* 0x0000cb00ff007a0c */ /* 0x000fe20003f05300 */
[----:B------:R-:W-:Y:S01]  /*0450*/  IMAD.WIDE.U32 R18, R52, c[0x0][0x288], RZ ;  /* 0x0000a20034127a25 */ /* 0x000fe200078e00ff */
[----:B------:R-:W-:Y:S02]  /*0460*/  ISETP.NE.AND.EX P1, PT, RZ, c[0x0][0x34c], PT, P1 ;  /* 0x0000d300ff007a0c */ /* 0x000fe40003f25310 */
[----:B------:R-:W-:Y:S01]  /*0470*/  LEA.HI.X R33, R9, c[0x0][0x30c], R6, 0x1, P4 ;  /* 0x0000c30009217a11 */ /* 0x000fe200020f0c06 */
[----:B------:R-:W-:Y:S01]  /*0480*/  @P2 IMAD R0, R46, c[0x0][0x164], R52 ;  /* 0x000059002e002a24 */ /* 0x000fe200078e0234 */
[----:B------:R-:W-:Y:S01]  /*0490*/  @P2 MOV R17, 0x10 ;  /* 0x0000001000112802 */ /* 0x000fe20000000f00 */
[----:B------:R-:W-:Y:S02]  /*04a0*/  IMAD R9, R51, c[0x0][0x288], RZ ;  /* 0x0000a20033097a24 */ /* 0x000fe400078e02ff */
[----:B------:R-:W-:Y:S02]  /*04b0*/  @P2 IMAD R0, R0, c[0x0][0x174], RZ ;  /* 0x00005d0000002a24 */ /* 0x000fe400078e02ff */
[----:B------:R-:W-:-:S02]  /*04c0*/  IMAD R3, R52, c[0x0][0x19c], R3 ;  /* 0x0000670034037a24 */ /* 0x000fc400078e0203 */
[----:B------:R-:W-:Y:S01]  /*04d0*/  @P2 IMAD R0, R0, c[0x0][0x16c], RZ ;  /* 0x00005b0000002a24 */ /* 0x000fe200078e02ff */
[C---:B------:R-:W-:Y:S01]  /*04e0*/  @P0 LEA R14, P4, R52.reuse, c[0x0][0x328], 0x2 ;  /* 0x0000ca00340e0a11 */ /* 0x040fe200078810ff */
[C---:B------:R-:W-:Y:S01]  /*04f0*/  IMAD R5, R52.reuse, c[0x0][0x2cc], R5 ;  /* 0x0000b30034057a24 */ /* 0x040fe200078e0205 */
[C---:B------:R-:W-:Y:S01]  /*0500*/  @P1 LEA R12, P5, R52.reuse, c[0x0][0x348], 0x2 ;  /* 0x0000d200340c1a11 */ /* 0x040fe200078a10ff */
[C---:B------:R-:W-:Y:S01]  /*0510*/  IMAD R7, R52.reuse, c[0x0][0x2ac], R7 ;  /* 0x0000ab0034077a24 */ /* 0x040fe200078e0207 */
[C---:B------:R-:W-:Y:S01]  /*0520*/  @P0 LEA.HI.X R15, R52.reuse, c[0x0][0x32c], R51, 0x2, P4 ;  /* 0x0000cb00340f0a11 */ /* 0x040fe200020f1433 */
[C---:B------:R-:W-:Y:S01]  /*0530*/  IMAD R9, R52.reuse, c[0x0][0x28c], R9 ;  /* 0x0000a30034097a24 */ /* 0x040fe200078e0209 */
[----:B------:R-:W-:Y:S01]  /*0540*/  @P1 LEA.HI.X R13, R52, c[0x0][0x34c], R51, 0x2, P5 ;  /* 0x0000d300340d1a11 */ /* 0x000fe200028f1433 */
[----:B------:R-:W-:Y:S01]  /*0550*/  @P2 IMAD.WIDE R16, R0, R17, c[0x0][0x260] ;  /* 0x0000980000102625 */ /* 0x000fe200078e0211 */
[----:B------:R-:W-:Y:S01]  /*0560*/  IADD3 R49, R25, R3, RZ ;  /* 0x0000000319317210 */ /* 0x000fe20007ffe0ff */
[----:B------:R-:W-:Y:S01]  /*0570*/  @!P2 CS2R R16, SRZ ;  /* 0x000000000010a805 */ /* 0x000fe2000001ff00 */
[----:B------:R-:W-:-:S02]  /*0580*/  IADD3 R47, R23, R5, RZ ;  /* 0x00000005172f7210 */ /* 0x000fc40007ffe0ff */
[----:B------:R-:W-:Y:S02]  /*0590*/  IADD3 R45, R21, R7, RZ ;  /* 0x00000007152d7210 */ /* 0x000fe40007ffe0ff */
[----:B------:R-:W-:Y:S01]  /*05a0*/  IADD3 R43, R19, R9, RZ ;  /* 0x00000009132b7210 */ /* 0x000fe20007ffe0ff */
[----:B------:R-:W-:Y:S05]  /*05b0*/  @!P3 BRA `(.L_x_13819) ;  /* 0x00003a100000b947 */ /* 0x000fea0003800000 */
[----:B------:R-:W0:Y:S01]  /*05c0*/  S2R R41, SR_TID.X ;  /* 0x0000000000297919 */ /* 0x000e220000002100 */
[----:B------:R-:W-:Y:S02]  /*05d0*/  MOV R31, c[0x0][0x174] ;  /* 0x00005d00001f7a02 */ /* 0x000fe40000000f00 */
[----:B------:R-:W-:Y:S01]  /*05e0*/  MOV R42, RZ ;  /* 0x000000ff002a7202 */ /* 0x000fe20000000f00 */
[----:B------:R-:W1:Y:S01]  /*05f0*/  S2R R40, SR_LANEID ;  /* 0x0000000000287919 */ /* 0x000e620000000000 */
[----:B------:R-:W-:Y:S02]  /*0600*/  MOV R53, RZ ;  /* 0x000000ff00357202 */ /* 0x000fe40000000f00 */
[----:B0-----:R-:W-:-:S02]  /*0610*/  LOP3.LUT R96, R41, 0x1f, RZ, 0xc0, !PT ;  /* 0x0000001f29607812 */ /* 0x001fc400078ec0ff */
.L_x_13844:
[----:B------:R-:W-:Y:S01]  /*0620*/  BAR.SYNC.DEFER_BLOCKING 0x0 ;  /* 0x0000000000007b1d */ /* 0x000fe20000010000 */
[----:B------:R-:W-:-:S02]  /*0630*/  SHF.R.S32.HI R0, RZ, 0x1f, R41 ;  /* 0x0000001fff007819 */ /* 0x000fc40000011429 */
[C---:B------:R-:W-:Y:S02]  /*0640*/  SHF.L.U32 R8, R41.reuse, 0x3, RZ ;  /* 0x0000000329087819 */ /* 0x040fe400000006ff */
[----:B------:R-:W-:Y:S02]  /*0650*/  SHF.L.U64.HI R9, R41, 0x3, R0 ;  /* 0x0000000329097819 */ /* 0x000fe40000010200 */
[----:B------:R-:W-:-:S04]  /*0660*/  IADD3 R4, P0, R39, R8, RZ ;  /* 0x0000000827047210 */ /* 0x000fc80007f1e0ff */
[----:B------:R-:W-:-:S06]  /*0670*/  IADD3.X R5, R38, R9, RZ, P0, !PT ;  /* 0x0000000926057210 */ /* 0x000fcc00007fe4ff */
[----:B------:R-:W2:Y:S01]  /*0680*/  LDG.E.64 R4, [R4.64] ;  /* 0x0000000604047981 */ /* 0x000ea2000c1e1b00 */
[----:B0-----:R-:W-:-:S04]  /*0690*/  IADD3 R6, P0, R37, R8, RZ ;  /* 0x0000000825067210 */ /* 0x001fc80007f1e0ff */
[----:B------:R-:W-:Y:S01]  /*06a0*/  IADD3.X R7, R36, R9, RZ, P0, !PT ;  /* 0x0000000924077210 */ /* 0x000fe200007fe4ff */
[----:B-12---:R-:W-:Y:S01]  /*06b0*/  STS.64 [R40.X8], R4 ;  /* 0x0000000428007388 */ /* 0x006fe20000008a00 */
[----:B------:R-:W-:-:S06]  /*06c0*/  NOP ;  /* 0x0000000000007918 */ /* 0x000fcc0000000000 */
[----:B------:R-:W0:Y:S04]  /*06d0*/  LDS.64 R2, [R40.X8] ;  /* 0x0000000028027984 */ /* 0x000e280000008a00 */
[----:B------:R-:W-:Y:S06]  /*06e0*/  BAR.SYNC.DEFER_BLOCKING 0x0 ;  /* 0x0000000000007b1d */ /* 0x000fec0000010000 */
[----:B------:R-:W2:Y:S01]  /*06f0*/  LDG.E.64 R6, [R6.64] ;  /* 0x0000000606067981 */ /* 0x000ea2000c1e1b00 */
[----:B------:R-:W-:-:S04]  /*0700*/  IADD3 R8, P0, R35, R8, RZ ;  /* 0x0000000823087210 */ /* 0x000fc80007f1e0ff */
[----:B------:R-:W-:Y:S01]  /*0710*/  IADD3.X R9, R33, R9, RZ, P0, !PT ;  /* 0x0000000921097210 */ /* 0x000fe200007fe4ff */
[----:B--2---:R0:W-:Y:S01]  /*0720*/  STS.64 [R40.X8], R6 ;  /* 0x0000000628007388 */ /* 0x0041e20000008a00 */
[----:B------:R-:W-:-:S06]  /*0730*/  NOP ;  /* 0x0000000000007918 */ /* 0x000fcc0000000000 */
[----:B------:R-:W1:Y:S04]  /*0740*/  LDS.64 R10, [R40.X8] ;  /* 0x00000000280a7984 */ /* 0x000e680000008a00 */
[----:B------:R-:W-:Y:S06]  /*0750*/  BAR.SYNC.DEFER_BLOCKING 0x0 ;  /* 0x0000000000007b1d */ /* 0x000fec0000010000 */
[----:B------:R-:W2:Y:S01]  /*0760*/  LDG.E.64 R8, [R8.64] ;  /* 0x0000000608087981 */ /* 0x000ea2000c1e1b00 */
[----:B0-----:R-:W-:Y:S01]  /*0770*/  PRMT R6, RZ, 0x5410, R2 ;  /* 0x00005410ff067816 */ /* 0x001fe20000000002 */
[----:B------:R-:W-:Y:S01]  /*0780*/  BSSY B0, `(.L_x_13820) ;  /* 0x000003b000007945 */ /* 0x000fe20003800000 */
[----:B------:R-:W-:-:S04]  /*0790*/  SHF.R.U32.HI R54, RZ, 0x10, R3 ;  /* 0x00000010ff367819 */ /* 0x000fc80000011603 */
[----:B------:R-:W-:Y:S02]  /*07a0*/  PRMT R54, R54, 0x5410, R54 ;  /* 0x0000541036367816 */ /* 0x000fe40000000036 */
[----:B-1----:R-:W-:Y:S02]  /*07b0*/  PRMT R7, RZ, 0x5410, R10 ;  /* 0x00005410ff077816 */ /* 0x002fe4000000000a */
[--C-:B------:R-:W-:Y:S02]  /*07c0*/  SHF.R.U64 R10, R10, 0x10, R11.reuse ;  /* 0x000000100a0a7819 */ /* 0x100fe4000000120b */
[----:B------:R-:W-:Y:S01]  /*07d0*/  SHF.R.U32.HI R0, RZ, 0x10, R11 ;  /* 0x00000010ff007819 */ /* 0x000fe2000001160b */
[----:B-----5:R-:W-:Y:S01]  /*07e0*/  FADD.FTZ R34, R7, R48 ;  /* 0x0000003007227221 */ /* 0x020fe20000010000 */
[----:B------:R-:W-:-:S04]  /*07f0*/  PRMT R7, RZ, 0x5410, R10 ;  /* 0x00005410ff077816 */ /* 0x000fc8000000000a */
[----:B------:R-:W-:Y:S01]  /*0800*/  FSETP.GTU.FTZ.AND P2, PT, R34, 20, PT ;  /* 0x41a000002200780b */ /* 0x000fe20003f5c000 */
[----:B------:R-:W-:-:S05]  /*0810*/  FADD.FTZ R30, R7, R48 ;  /* 0x00000030071e7221 */ /* 0x000fca0000010000 */
[----:B------:R-:W-:Y:S01]  /*0820*/  FSETP.GTU.FTZ.AND P3, PT, R30, 20, PT ;  /* 0x41a000001e00780b */ /* 0x000fe20003f7c000 */
[----:B--2---:R0:W-:Y:S01]  /*0830*/  STS.64 [R40.X8], R8 ;  /* 0x0000000828007388 */ /* 0x0041e20000008a00 */
[----:B------:R-:W-:-:S06]  /*0840*/  NOP ;  /* 0x0000000000007918 */ /* 0x000fcc0000000000 */
[----:B------:R-:W1:Y:S01]  /*0850*/  LDS.64 R4, [R40.X8] ;  /* 0x0000000028047984 */ /* 0x000e620000008a00 */
[----:B0-----:R-:W-:Y:S02]  /*0860*/  PRMT R9, RZ, 0x5410, R11 ;  /* 0x00005410ff097816 */ /* 0x001fe4000000000b */
[----:B------:R-:W-:-:S03]  /*0870*/  SHF.R.U64 R8, R2, 0x10, R3 ;  /* 0x0000001002087819 */ /* 0x000fc60000001203 */
[----:B------:R-:W-:Y:S01]  /*0880*/  FADD.FTZ R32, R9, R48 ;  /* 0x0000003009207221 */ /* 0x000fe20000010000 */
[----:B------:R-:W-:Y:S02]  /*0890*/  PRMT R9, RZ, 0x5410, R0 ;  /* 0x00005410ff097816 */ /* 0x000fe40000000000 */
[----:B------:R-:W-:Y:S02]  /*08a0*/  PRMT R8, RZ, 0x5410, R8 ;  /* 0x00005410ff087816 */ /* 0x000fe40000000008 */
[----:B------:R-:W-:Y:S01]  /*08b0*/  FSETP.GTU.FTZ.AND P0, PT, R32, 20, PT ;  /* 0x41a000002000780b */ /* 0x000fe20003f1c000 */
[----:B------:R-:W-:-:S05]  /*08c0*/  FADD.FTZ R0, R9, R48 ;  /* 0x0000003009007221 */ /* 0x000fca0000010000 */
[----:B------:R-:W-:Y:S02]  /*08d0*/  FSETP.GTU.FTZ.AND P1, PT, R0, 20, PT ;  /* 0x41a000000000780b */ /* 0x000fe40003f3c000 */
[----:B-1----:R-:W-:Y:S02]  /*08e0*/  SHF.R.U64 R7, R4, 0x10, R5 ;  /* 0x0000001004077819 */ /* 0x002fe40000001205 */
[----:B------:R-:W-:Y:S02]  /*08f0*/  PRMT R4, RZ, 0x5410, R4 ;  /* 0x00005410ff047816 */ /* 0x000fe40000000004 */
[----:B------:R-:W-:-:S03]  /*0900*/  PRMT R7, RZ, 0x5410, R7 ;  /* 0x00005410ff077816 */ /* 0x000fc60000000007 */
[----:B------:R-:W-:-:S04]  /*0910*/  FFMA.FTZ R6, R4, R6, R53 ;  /* 0x0000000604067223 */ /* 0x000fc80000010035 */
[----:B------:R-:W-:Y:S01]  /*0920*/  FFMA.FTZ R6, R7, R8, R6 ;  /* 0x0000000807067223 */ /* 0x000fe20000010006 */
        /* <DEDUP_REMOVED lines=32> */
.L_x_13821:
[----:B------:R-:W-:Y:S05]  /*0b30*/  BSYNC B0 ;  /* 0x0000000000007941 */ /* 0x000fea0003800000 */
.L_x_13820:
        /* <DEDUP_REMOVED lines=33> */
.L_x_13823:
[----:B------:R-:W-:Y:S05]  /*0d50*/  BSYNC B0 ;  /* 0x0000000000007941 */ /* 0x000fea0003800000 */
.L_x_13822:
        /* <DEDUP_REMOVED lines=33> */
.L_x_13825:
[----:B------:R-:W-:Y:S05]  /*0f70*/  BSYNC B0 ;  /* 0x0000000000007941 */ /* 0x000fea0003800000 */
.L_x_13824:
        /* <DEDUP_REMOVED lines=33> */
.L_x_13827:
[----:B------:R-:W-:Y:S05]  /*1190*/  BSYNC B0 ;  /* 0x0000000000007941 */ /* 0x000fea0003800000 */
.L_x_13826:
[----:B------:R-:W-:Y:S01]  /*11a0*/  MOV R8, c[0x0][0x16c] ;  /* 0x00005b0000087a02 */ /* 0x000fe20000000f00 */
[----:B------:R-:W-:Y:S01]  /*11b0*/  BAR.SYNC.DEFER_BLOCKING 0x0 ;  /* 0x0000000000007b1d */ /* 0x000fe20000010000 */
[--C-:B------:R-:W-:Y:S01]  /*11c0*/  PRMT R75, RZ, 0x5410, R5.reuse ;  /* 0x00005410ff4b7816 */ /* 0x100fe20000000005 */
[----:B------:R-:W-:Y:S01]  /*11d0*/  HFMA2.MMA R68, -RZ, RZ, 0, 0 ;  /* 0x00000000ff447435 */ /* 0x000fe200000001ff */
[----:B------:R-:W-:Y:S01]  /*11e0*/  ISETP.GE.AND P0, PT, R8, 0x1, PT ;  /* 0x000000010800780c */ /* 0x000fe20003f06270 */
[----:B------:R-:W-:Y:S01]  /*11f0*/  CS2R R66, SRZ ;  /* 0x0000000000427805 */ /* 0x000fe2000001ff00 */
[----:B------:R-:W-:Y:S01]  /*1200*/  SHF.R.U32.HI R73, RZ, 0x10, R5 ;  /* 0x00000010ff497819 */ /* 0x000fe20000011605 */
[-C--:B------:R-:W-:Y:S01]  /*1210*/  FMUL.FTZ R64, R4, R50.reuse ;  /* 0x0000003204407220 */ /* 0x080fe20000410000 */
[----:B------:R-:W-:Y:S01]  /*1220*/  PRMT R5, RZ, 0x5410, R3 ;  /* 0x00005410ff057816 */ /* 0x000fe20000000003 */
[-C--:B------:R-:W-:Y:S01]  /*1230*/  FMUL.FTZ R63, R75, R50.reuse ;  /* 0x000000324b3f7220 */ /* 0x080fe20000410000 */
[----:B------:R-:W-:Y:S01]  /*1240*/  PRMT R54, RZ, 0x7610, R54 ;  /* 0x00007610ff367816 */ /* 0x000fe20000000036 */
[----:B------:R-:W-:Y:S01]  /*1250*/  FMUL.FTZ R62, R7, R50 ;  /* 0x00000032073e7220 */ /* 0x000fe20000410000 */
[----:B------:R-:W-:Y:S01]  /*1260*/  PRMT R73, RZ, 0x5410, R73 ;  /* 0x00005410ff497816 */ /* 0x000fe20000000049 */
[----:B------:R-:W-:Y:S01]  /*1270*/  FFMA.FTZ R6, R75, R5, R6 ;  /* 0x000000054b067223 */ /* 0x000fe20000010006 */
[----:B------:R-:W-:-:S03]  /*1280*/  MOV R65, RZ ;  /* 0x000000ff00417202 */ /* 0x000fc60000000f00 */
[C---:B------:R-:W-:Y:S02]  /*1290*/  FFMA.FTZ R53, R73.reuse, R54, R6 ;  /* 0x0000003649357223 */ /* 0x040fe40000010006 */
        /* <DEDUP_REMOVED lines=10> */
[----:B------:R-:W-:Y:S01]  /*1340*/  IMAD R29, R51, c[0x0][0x1b8], RZ ;  /* 0x00006e00331d7a24 */ /* 0x000fe200078e02ff */
[----:B------:R-:W-:Y:S01]  /*1350*/  MOV R68, RZ ;  /* 0x000000ff00447202 */ /* 0x000fe20000000f00 */
[----:B------:R-:W-:Y:S01]  /*1360*/  IMAD R11, R6, c[0x0][0x16c], RZ ;  /* 0x00005b00060b7a24 */ /* 0x000fe200078e02ff */
[----:B------:R-:W-:Y:S01]  /*1370*/  LEA.HI R6, R5, R5, RZ, 0x1 ;  /* 0x0000000505067211 */ /* 0x000fe200078f08ff */
[----:B------:R-:W-:Y:S01]  /*1380*/  IMAD.WIDE.U32 R8, R52, c[0x0][0x1b8], RZ ;  /* 0x00006e0034087a25 */ /* 0x000fe200078e00ff */
[----:B------:R-:W-:-:S02]  /*1390*/  IADD3 R59, R27, R59, RZ ;  /* 0x0000003b1b3b7210 */ /* 0x000fc40007ffe0ff */
[----:B------:R-:W-:Y:S01]  /*13a0*/  LOP3.LUT R6, R6, 0xfffffe, RZ, 0xc0, !PT ;  /* 0x00fffffe06067812 */ /* 0x000fe200078ec0ff */
[----:B------:R-:W-:Y:S01]  /*13b0*/  IMAD R29, R52, c[0x0][0x1bc], R29 ;  /* 0x00006f00341d7a24 */ /* 0x000fe200078e021d */
[----:B------:R-:W-:Y:S01]  /*13c0*/  LEA.HI.X R59, R26, c[0x0][0x224], R59, 0x3, P0 ;  /* 0x000089001a3b7a11 */ /* 0x000fe200000f1c3b */
[----:B------:R-:W-:Y:S01]  /*13d0*/  IMAD.WIDE R10, R11, 0x10, R16 ;  /* 0x000000100b0a7825 */ /* 0x000fe200078e0210 */
[----:B------:R-:W-:Y:S02]  /*13e0*/  LEA R58, P1, R8, c[0x0][0x230], 0x3 ;  /* 0x00008c00083a7a11 */ /* 0x000fe400078218ff */
[----:B------:R-:W-:Y:S01]  /*13f0*/  IADD3 R57, R9, R29, RZ ;  /* 0x0000001d09397210 */ /* 0x000fe20007ffe0ff */
[----:B------:R-:W-:Y:S01]  /*1400*/  FADD.FTZ R69, R4, R4 ;  /* 0x0000000404457221 */ /* 0x000fe20000010000 */
[----:B------:R-:W-:Y:S01]  /*1410*/  IADD3 R6, R5, -R6, RZ ;  /* 0x8000000605067210 */ /* 0x000fe20007ffe0ff */
[----:B------:R-:W-:Y:S01]  /*1420*/  FADD.FTZ R76, R7, R7 ;  /* 0x00000007074c7221 */ /* 0x000fe20000010000 */
[----:B------:R-:W-:Y:S01]  /*1430*/  LEA R74, P0, R24, c[0x0][0x228], 0x3 ;  /* 0x00008a00184a7a11 */ /* 0x000fe200078018ff */
[----:B------:R-:W-:Y:S01]  /*1440*/  FADD.FTZ R75, R75, R75 ;  /* 0x0000004b4b4b7221 */ /* 0x000fe20000010000 */
[----:B------:R-:W-:Y:S01]  /*1450*/  LEA.HI.X R57, R8, c[0x0][0x234], R57, 0x3, P1 ;  /* 0x00008d0008397a11 */ /* 0x000fe200008f1c39 */
[----:B------:R-:W-:Y:S01]  /*1460*/  FADD.FTZ R73, R73, R73 ;  /* 0x0000004949497221 */ /* 0x000fe20000010000 */
[----:B------:R-:W-:-:S02]  /*1470*/  MOV R56, R10 ;  /* 0x0000000a00387202 */ /* 0x000fc40000000f00 */
[----:B------:R-:W-:Y:S02]  /*1480*/  MOV R55, R11 ;  /* 0x0000000b00377202 */ /* 0x000fe40000000f00 */
[----:B------:R-:W-:Y:S02]  /*1490*/  MOV R72, RZ ;  /* 0x000000ff00487202 */ /* 0x000fe40000000f00 */
[----:B------:R-:W-:Y:S02]  /*14a0*/  LEA.HI.X R71, R24, c[0x0][0x22c], R49, 0x3, P0 ;  /* 0x00008b0018477a11 */ /* 0x000fe400000f1c31 */
[----:B------:R-:W-:Y:S02]  /*14b0*/  SHF.L.U32 R70, R6, 0x8, RZ ;  /* 0x0000000806467819 */ /* 0x000fe400000006ff */
.L_x_13843:
        /* <DEDUP_REMOVED lines=9> */
[----:B------:R-:W-:Y:S02]  /*1550*/  @P0 MOV R29, R55 ;  /* 0x00000037001d0202 */ /* 0x000fe40000000f00 */
[----:B------:R-:W-:Y:S02]  /*1560*/  SHF.R.U64 R86, R2, 0x10, R3 ;  /* 0x0000001002567819 */ /* 0x000fe40000001203 */
[----:B------:R-:W-:Y:S02]  /*1570*/  ISETP.NE.AND P2, PT, R41, 0x1f, PT ;  /* 0x0000001f2900780c */ /* 0x000fe40003f45270 */
[----:B------:R-:W-:Y:S01]  /*1580*/  PRMT R54, RZ, 0x7610, R54 ;  /* 0x00007610ff367816 */ /* 0x000fe20000000036 */
[----:B------:R-:W-:Y:S01]  /*1590*/  BSSY B0, `(.L_x_13829) ;  /* 0x0000055000007945 */ /* 0x000fe20003800000 */
[----:B--2---:R-:W-:-:S02]  /*15a0*/  FMUL.FTZ R77, R26, 1.4426950216293334961 ;  /* 0x3fb8aa3b1a4d7820 */ /* 0x004fc40000410000 */
        /* <DEDUP_REMOVED lines=9> */
[C---:B0-----:R-:W-:Y:S02]  /*1640*/  FMUL.FTZ R8, R6.reuse, R11 ;  /* 0x0000000b06087220 */ /* 0x041fe40000410000 */
[----:B------:R-:W-:Y:S01]  /*1650*/  FMUL.FTZ R78, R27, R30 ;  /* 0x0000001e1b4e7220 */ /* 0x000fe20000410000 */
[----:B-1----:R-:W-:Y:S01]  /*1660*/  CS2R R10, SRZ ;  /* 0x00000000000a7805 */ /* 0x002fe2000001ff00 */
[----:B--2---:R-:W-:Y:S01]  /*1670*/  FMUL.FTZ R9, R6, R9 ;  /* 0x0000000906097220 */ /* 0x004fe20000410000 */
[----:B------:R-:W-:-:S04]  /*1680*/  MOV R6, R58 ;  /* 0x0000003a00067202 */ /* 0x000fc80000000f00 */
[----:B------:R0:W-:Y:S04]  /*1690*/  STS.64 [R28.X8+0x560], R8 ;  /* 0x000560081c007388 */ /* 0x0001e80000008a00 */
[----:B------:R-:W5:Y:S01]  /*16a0*/  LDG.E.64 R6, [R6.64] ;  /* 0x0000000606067981 */ /* 0x000f62000c1e1b00 */
[----:B------:R-:W-:Y:S02]  /*16b0*/  FMUL.RZ R82, R78, 0.15915493667125701904 ;  /* 0x3e22f9834e527820 */ /* 0x000fe4000040c000 */
[C---:B------:R-:W-:Y:S02]  /*16c0*/  FMUL.FTZ R78, R77.reuse, R30 ;  /* 0x0000001e4d4e7220 */ /* 0x040fe40000410000 */
[----:B------:R-:W-:Y:S01]  /*16d0*/  MUFU.SIN R85, R82 ;  /* 0x0000005200557308 */ /* 0x000fe20000000400 */
[----:B------:R-:W-:-:S02]  /*16e0*/  FMUL.FTZ R80, R77, R32 ;  /* 0x000000204d507220 */ /* 0x000fc40000410000 */
[----:B------:R-:W-:-:S05]  /*16f0*/  FMUL.FTZ R81, R77, R0 ;  /* 0x000000004d517220 */ /* 0x000fca0000410000 */
[----:B------:R-:W1:Y:S01]  /*1700*/  MUFU.EX2 R78, R78 ;  /* 0x0000004e004e7308 */ /* 0x000e620000000800 */
[----:B0-----:R-:W-:Y:S01]  /*1710*/  @P0 MOV R28, R56 ;  /* 0x00000038001c0202 */ /* 0x001fe20000000f00 */
[----:B------:R-:W-:Y:S01]  /*1720*/  BAR.SYNC.DEFER_BLOCKING 0x0 ;  /* 0x0000000000007b1d */ /* 0x000fe20000010000 */
[----:B------:R-:W-:-:S05]  /*1730*/  FMUL.FTZ R77, R27, R32 ;  /* 0x000000201b4d7220 */ /* 0x000fca0000410000 */
[----:B------:R-:W0:Y:S01]  /*1740*/  MUFU.COS R79, R82 ;  /* 0x00000052004f7308 */ /* 0x000e220000000000 */
[----:B------:R-:W-:-:S07]  /*1750*/  FMUL.RZ R77, R77, 0.15915493667125701904 ;  /* 0x3e22f9834d4d7820 */ /* 0x000fce000040c000 */
[----:B------:R-:W-:Y:S01]  /*1760*/  MUFU.EX2 R80, R80 ;  /* 0x0000005000507308 */ /* 0x000fe20000000800 */
[C---:B-1----:R-:W-:Y:S01]  /*1770*/  FMUL.FTZ R85, R78.reuse, R85 ;  /* 0x000000554e557220 */ /* 0x042fe20000410000 */
[----:B------:R1:W5:Y:S06]  /*1780*/  @P0 LDG.E.64 R10, [R28.64+0x8] ;  /* 0x000008061c0a0981 */ /* 0x00036c000c1e1b00 */
[----:B------:R-:W2:Y:S01]  /*1790*/  MUFU.SIN R83, R77 ;  /* 0x0000004d00537308 */ /* 0x000ea20000000400 */
[----:B0-----:R-:W-:Y:S02]  /*17a0*/  FMUL.FTZ R84, R78, R79 ;  /* 0x0000004f4e547220 */ /* 0x001fe40000410000 */
[----:B-1----:R-:W-:-:S05]  /*17b0*/  FMUL.FTZ R28, R27, R0 ;  /* 0x000000001b1c7220 */ /* 0x002fca0000410000 */
[----:B------:R0:W1:Y:S01]  /*17c0*/  MUFU.COS R29, R77 ;  /* 0x0000004d001d7308 */ /* 0x0000620000000000 */
[----:B------:R-:W-:Y:S01]  /*17d0*/  FMUL.RZ R88, R28, 0.15915493667125701904 ;  /* 0x3e22f9831c587820 */ /* 0x000fe2000040c000 */
[----:B0-----:R-:W-:-:S06]  /*17e0*/  PRMT R77, RZ, 0x5410, R2 ;  /* 0x00005410ff4d7816 */ /* 0x001fcc0000000002 */
[----:B------:R-:W-:Y:S01]  /*17f0*/  MUFU.EX2 R81, R81 ;  /* 0x0000005100517308 */ /* 0x000fe20000000800 */
[----:B------:R-:W-:Y:S02]  /*1800*/  FMUL.FTZ R79, RZ, R85 ;  /* 0x00000055ff4f7220 */ /* 0x000fe40000410000 */
[----:B------:R-:W-:-:S05]  /*1810*/  FMUL.FTZ R87, R77, R34 ;  /* 0x000000224d577220 */ /* 0x000fca0000410000 */
[----:B------:R-:W0:Y:S01]  /*1820*/  MUFU.COS R28, R88 ;  /* 0x00000058001c7308 */ /* 0x000e220000000000 */
[-C--:B------:R-:W-:Y:S02]  /*1830*/  FMUL.FTZ R89, R85, R87.reuse ;  /* 0x0000005755597220 */ /* 0x080fe40000410000 */
[----:B------:R-:W-:Y:S01]  /*1840*/  FFMA.FTZ R82, R84, R87, -R79 ;  /* 0x0000005754527223 */ /* 0x000fe2000001084f */
[----:B------:R-:W-:-:S04]  /*1850*/  PRMT R79, RZ, 0x5410, R86 ;  /* 0x00005410ff4f7816 */ /* 0x000fc80000000056 */
[----:B---3--:R3:W4:Y:S01]  /*1860*/  MUFU.SIN R78, R88 ;  /* 0x00000058004e7308 */ /* 0x0087220000000400 */
[----:B------:R-:W-:Y:S02]  /*1870*/  FFMA.FTZ R89, RZ, R84, R89 ;  /* 0x00000054ff597223 */ /* 0x000fe40000010059 */
[C---:B--2---:R-:W-:Y:S02]  /*1880*/  FMUL.FTZ R83, R80.reuse, R83 ;  /* 0x0000005350537220 */ /* 0x044fe40000410000 */
[----:B------:R-:W-:Y:S02]  /*1890*/  FFMA.FTZ R86, R79, R30, R82 ;  /* 0x0000001e4f567223 */ /* 0x000fe40000010052 */
[----:B------:R-:W-:Y:S02]  /*18a0*/  FADD.FTZ R89, RZ, R89 ;  /* 0x00000059ff597221 */ /* 0x000fe40000010000 */
[----:B-1----:R-:W-:Y:S02]  /*18b0*/  FMUL.FTZ R82, R80, R29 ;  /* 0x0000001d50527220 */ /* 0x002fe40000410000 */
[----:B---3--:R-:W-:-:S02]  /*18c0*/  FMUL.FTZ R88, R83, R86 ;  /* 0x0000005653587220 */ /* 0x008fc40000410000 */
[----:B------:R-:W-:Y:S02]  /*18d0*/  FMUL.FTZ R29, R83, R89 ;  /* 0x00000059531d7220 */ /* 0x000fe40000410000 */
[C---:B0-----:R-:W-:Y:S02]  /*18e0*/  FMUL.FTZ R80, R81.reuse, R28 ;  /* 0x0000001c51507220 */ /* 0x041fe40000410000 */
[----:B------:R-:W-:Y:S02]  /*18f0*/  FMUL.FTZ R28, R8, R85 ;  /* 0x00000055081c7220 */ /* 0x000fe40000410000 */
[----:B----4-:R-:W-:Y:S01]  /*1900*/  FMUL.FTZ R78, R81, R78 ;  /* 0x0000004e514e7220 */ /* 0x010fe20000410000 */
[----:B------:R-:W-:Y:S01]  /*1910*/  PRMT R81, RZ, 0x5410, R3 ;  /* 0x00005410ff517816 */ /* 0x000fe20000000003 */
[C---:B------:R-:W-:Y:S02]  /*1920*/  FFMA.FTZ R88, R82.reuse, R89, R88 ;  /* 0x0000005952587223 */ /* 0x040fe40000010058 */
[----:B------:R-:W-:-:S02]  /*1930*/  FFMA.FTZ R86, R82, R86, -R29 ;  /* 0x0000005652567223 */ /* 0x000fc4000001081d */
[C---:B------:R-:W-:Y:S02]  /*1940*/  FMUL.FTZ R29, R9.reuse, R85 ;  /* 0x00000055091d7220 */ /* 0x040fe40000410000 */
[----:B------:R-:W-:Y:S02]  /*1950*/  FFMA.FTZ R28, R9, R84, R28 ;  /* 0x00000054091c7223 */ /* 0x000fe4000001001c */
[----:B------:R-:W-:Y:S02]  /*1960*/  FADD.FTZ R97, RZ, R88 ;  /* 0x00000058ff617221 */ /* 0x000fe40000010000 */
[----:B------:R-:W-:Y:S02]  /*1970*/  FFMA.FTZ R91, R81, R32, R86 ;  /* 0x00000020515b7223 */ /* 0x000fe40000010056 */
[----:B------:R-:W-:Y:S02]  /*1980*/  FFMA.FTZ R29, R8, R84, -R29 ;  /* 0x00000054081d7223 */ /* 0x000fe4000001081d */
[----:B------:R-:W-:-:S02]  /*1990*/  FMUL.FTZ R86, R83, R28 ;  /* 0x0000001c53567220 */ /* 0x000fc40000410000 */
[----:B------:R-:W-:Y:S02]  /*19a0*/  FMUL.FTZ R88, R78, R97 ;  /* 0x000000614e587220 */ /* 0x000fe40000410000 */
[-C--:B------:R-:W-:Y:S02]  /*19b0*/  FMUL.FTZ R89, R83, R29.reuse ;  /* 0x0000001d53597220 */ /* 0x080fe40000410000 */
[----:B------:R-:W-:Y:S02]  /*19c0*/  FFMA.FTZ R93, R82, R29, -R86 ;  /* 0x0000001d525d7223 */ /* 0x000fe40000010856 */
[----:B------:R-:W-:Y:S02]  /*19d0*/  FFMA.FTZ R29, R80, R91, -R88 ;  /* 0x0000005b501d7223 */ /* 0x000fe40000010858 */
[----:B------:R-:W-:Y:S02]  /*19e0*/  FFMA.FTZ R95, R82, R28, R89 ;  /* 0x0000001c525f7223 */ /* 0x000fe40000010059 */
[----:B------:R-:W-:-:S02]  /*19f0*/  FFMA.FTZ R92, R54, R0, R29 ;  /* 0x00000000365c7223 */ /* 0x000fc4000001001d */
[----:B------:R0:W1:Y:S01]  /*1a00*/  @P2 LDS.64 R28, [R41.X8+0x1568] ;  /* 0x00156800291c2984 */ /* 0x0000620000008a00 */
[----:B------:R-:W-:-:S04]  /*1a10*/  FMUL.FTZ R90, R78, R91 ;  /* 0x0000005b4e5a7220 */ /* 0x000fc80000410000 */
[----:B------:R-:W-:Y:S02]  /*1a20*/  FFMA.FTZ R90, R80, R97, R90 ;  /* 0x00000061505a7223 */ /* 0x000fe4000001005a */
[----:B------:R-:W-:Y:S02]  /*1a30*/  FMUL.FTZ R86, R78, R95 ;  /* 0x0000005f4e567220 */ /* 0x000fe40000410000 */
        /* <DEDUP_REMOVED lines=10> */
.L_x_13830:
[----:B0-----:R-:W-:Y:S05]  /*1ae0*/  BSYNC B0 ;  /* 0x0000000000007941 */ /* 0x001fea0003800000 */
.L_x_13829:
        /* <DEDUP_REMOVED lines=15> */
[C---:B0-----:R-:W-:Y:S02]  /*1be0*/  FMUL.FTZ R97, R88.reuse, R90 ;  /* 0x0000005a58617220 */ /* 0x041fe40000410000 */
[-C--:B--2---:R-:W-:Y:S02]  /*1bf0*/  FMUL.FTZ R95, R88, R94.reuse ;  /* 0x0000005e585f7220 */ /* 0x084fe40000410000 */
[C---:B------:R-:W-:Y:S02]  /*1c00*/  FFMA.FTZ R94, R93.reuse, R94, R97 ;  /* 0x0000005e5d5e7223 */ /* 0x040fe40000010061 */
[----:B------:R-:W-:-:S02]  /*1c10*/  FFMA.FTZ R95, R93, R90, -R95 ;  /* 0x0000005a5d5f7223 */ /* 0x000fc4000001085f */
[----:B------:R-:W-:Y:S02]  /*1c20*/  @P0 FADD.FTZ R91, R91, R94 ;  /* 0x0000005e5b5b0221 */ /* 0x000fe40000010000 */
[CC--:B---3--:R-:W-:Y:S02]  /*1c30*/  FMUL.FTZ R94, R88.reuse, R86.reuse ;  /* 0x00000056585e7220 */ /* 0x0c8fe40000410000 */
[-C--:B----4-:R-:W-:Y:S02]  /*1c40*/  FMUL.FTZ R90, R88, R89.reuse ;  /* 0x00000059585a7220 */ /* 0x090fe40000410000 */
[C---:B------:R-:W-:Y:S02]  /*1c50*/  FFMA.FTZ R89, R93.reuse, R89, R94 ;  /* 0x000000595d597223 */ /* 0x040fe4000001005e */
[----:B------:R-:W-:Y:S01]  /*1c60*/  @P0 FADD.FTZ R92, R92, R95 ;  /* 0x0000005f5c5c0221 */ /* 0x000fe20000010000 */
[----:B------:R-:W0:Y:S01]  /*1c70*/  SHFL.UP PT, R94, R91, 0x2, RZ ;  /* 0x044000005b5e7989 */ /* 0x000e2200000e00ff */
[----:B------:R-:W-:Y:S01]  /*1c80*/  @P0 FFMA.FTZ R93, R93, R86, -R90 ;  /* 0x000000565d5d0223 */ /* 0x000fe2000001085a */
[----:B------:R-:W-:-:S02]  /*1c90*/  FSEL R89, R88, R89, !P0 ;  /* 0x0000005958597208 */ /* 0x000fc40004000000 */
[----:B------:R-:W2:Y:S01]  /*1ca0*/  SHFL.UP PT, R90, R92, 0x2, RZ ;  /* 0x044000005c5a7989 */ /* 0x000ea200000e00ff */
[----:B------:R-:W-:-:S03]  /*1cb0*/  ISETP.GE.AND P0, PT, R40, 0x2, PT ;  /* 0x000000022800780c */ /* 0x000fc60003f06270 */
[----:B------:R-:W3:Y:S04]  /*1cc0*/  SHFL.UP PT, R86, R93, 0x2, RZ ;  /* 0x044000005d567989 */ /* 0x000ee800000e00ff */
[----:B------:R-:W4:Y:S01]  /*1cd0*/  SHFL.UP PT, R88, R89, 0x2, RZ ;  /* 0x0440000059587989 */ /* 0x000f2200000e00ff */
[C---:B0-----:R-:W-:Y:S02]  /*1ce0*/  FMUL.FTZ R95, R89.reuse, R94 ;  /* 0x0000005e595f7220 */ /* 0x041fe40000410000 */
[-C--:B--2---:R-:W-:Y:S02]  /*1cf0*/  FMUL.FTZ R98, R89, R90.reuse ;  /* 0x0000005a59627220 */ /* 0x084fe40000410000 */
[----:B------:R-:W-:Y:S02]  /*1d00*/  FFMA.FTZ R97, R93, R90, -R95 ;  /* 0x0000005a5d617223 */ /* 0x000fe4000001085f */
[----:B---3--:R-:W-:-:S02]  /*1d10*/  FMUL.FTZ R95, R89, R86 ;  /* 0x00000056595f7220 */ /* 0x008fc40000410000 */
[----:B------:R-:W-:Y:S02]  /*1d20*/  FFMA.FTZ R98, R93, R94, R98 ;  /* 0x0000005e5d627223 */ /* 0x000fe40000010062 */
[-C--:B----4-:R-:W-:Y:S02]  /*1d30*/  FMUL.FTZ R90, R89, R88.reuse ;  /* 0x00000058595a7220 */ /* 0x090fe40000410000 */
[----:B------:R-:W-:Y:S02]  /*1d40*/  @P0 FADD.FTZ R92, R92, R97 ;  /* 0x000000615c5c0221 */ /* 0x000fe40000010000 */
[----:B------:R-:W-:Y:S02]  /*1d50*/  FFMA.FTZ R88, R93, R88, R95 ;  /* 0x000000585d587223 */ /* 0x000fe4000001005f */
[----:B------:R-:W-:Y:S02]  /*1d60*/  @P0 FADD.FTZ R91, R91, R98 ;  /* 0x000000625b5b0221 */ /* 0x000fe40000010000 */
[----:B------:R-:W-:Y:S01]  /*1d70*/  @P0 FFMA.FTZ R93, R93, R86, -R90 ;  /* 0x000000565d5d0223 */ /* 0x000fe2000001085a */
[----:B------:R-:W-:Y:S01]  /*1d80*/  FSEL R88, R89, R88, !P0 ;  /* 0x0000005859587208 */ /* 0x000fe20004000000 */
[----:B------:R-:W0:Y:S01]  /*1d90*/  SHFL.UP PT, R90, R92, 0x4, RZ ;  /* 0x048000005c5a7989 */ /* 0x000e2200000e00ff */
[----:B------:R-:W-:-:S03]  /*1da0*/  ISETP.GE.AND P0, PT, R40, 0x4, PT ;  /* 0x000000042800780c */ /* 0x000fc60003f06270 */
[----:B------:R-:W2:Y:S04]  /*1db0*/  SHFL.UP PT, R94, R91, 0x4, RZ ;  /* 0x048000005b5e7989 */ /* 0x000ea800000e00ff */
[----:B------:R-:W3:Y:S04]  /*1dc0*/  SHFL.UP PT, R86, R93, 0x4, RZ ;  /* 0x048000005d567989 */ /* 0x000ee800000e00ff */
[----:B------:R-:W4:Y:S01]  /*1dd0*/  SHFL.UP PT, R89, R88, 0x4, RZ ;  /* 0x0480000058597989 */ /* 0x000f2200000e00ff */
[C---:B0-----:R-:W-:Y:S02]  /*1de0*/  FMUL.FTZ R97, R88.reuse, R90 ;  /* 0x0000005a58617220 */ /* 0x041fe40000410000 */
[----:B--2---:R-:W-:-:S02]  /*1df0*/  FMUL.FTZ R95, R88, R94 ;  /* 0x0000005e585f7220 */ /* 0x004fc40000410000 */
[C---:B------:R-:W-:Y:S02]  /*1e00*/  FFMA.FTZ R100, R93.reuse, R94, R97 ;  /* 0x0000005e5d647223 */ /* 0x040fe40000010061 */
[C---:B---3--:R-:W-:Y:S02]  /*1e10*/  FMUL.FTZ R98, R88.reuse, R86 ;  /* 0x0000005658627220 */ /* 0x048fe40000410000 */
[----:B------:R-:W-:Y:S02]  /*1e20*/  FFMA.FTZ R95, R93, R90, -R95 ;  /* 0x0000005a5d5f7223 */ /* 0x000fe4000001085f */
[-C--:B----4-:R-:W-:Y:S02]  /*1e30*/  FMUL.FTZ R94, R88, R89.reuse ;  /* 0x00000059585e7220 */ /* 0x090fe40000410000 */
[----:B------:R-:W-:Y:S02]  /*1e40*/  @P0 FADD.FTZ R91, R91, R100 ;  /* 0x000000645b5b0221 */ /* 0x000fe40000010000 */
[----:B------:R-:W-:-:S02]  /*1e50*/  FFMA.FTZ R89, R93, R89, R98 ;  /* 0x000000595d597223 */ /* 0x000fc40000010062 */
[----:B------:R-:W-:Y:S02]  /*1e60*/  @P0 FFMA.FTZ R93, R93, R86, -R94 ;  /* 0x000000565d5d0223 */ /* 0x000fe4000001085e */
[CC--:B------:R-:W-:Y:S01]  /*1e70*/  FMUL.FTZ R90, R5.reuse, R6.reuse ;  /* 0x00000006055a7220 */ /* 0x0c0fe20000410000 */
[----:B------:R-:W0:Y:S01]  /*1e80*/  SHFL.UP PT, R86, R91, 0x8, RZ ;  /* 0x050000005b567989 */ /* 0x000e2200000e00ff */
[----:B------:R-:W-:Y:S01]  /*1e90*/  @P0 FADD.FTZ R92, R92, R95 ;  /* 0x0000005f5c5c0221 */ /* 0x000fe20000010000 */
[----:B------:R-:W-:Y:S01]  /*1ea0*/  FSEL R88, R88, R89, !P0 ;  /* 0x0000005958587208 */ /* 0x000fe20004000000 */
[-C--:B------:R-:W-:Y:S01]  /*1eb0*/  FMUL.FTZ R5, R5, R7.reuse ;  /* 0x0000000705057220 */ /* 0x080fe20000410000 */
[----:B------:R-:W-:Y:S01]  /*1ec0*/  ISETP.GE.AND P0, PT, R40, 0x8, PT ;  /* 0x000000082800780c */ /* 0x000fe20003f06270 */
[C---:B------:R-:W-:Y:S02]  /*1ed0*/  FFMA.FTZ R90, R4.reuse, R7, R90 ;  /* 0x00000007045a7223 */ /* 0x040fe4000001005a */
[----:B------:R-:W2:Y:S01]  /*1ee0*/  SHFL.UP PT, R7, R92, 0x8, RZ ;  /* 0x050000005c077989 */ /* 0x000ea200000e00ff */
[----:B------:R-:W-:-:S02]  /*1ef0*/  FFMA.FTZ R102, R4, R6, -R5 ;  /* 0x0000000604667223 */ /* 0x000fc40000010805 */
[C---:B------:R-:W-:Y:S01]  /*1f00*/  FMUL.FTZ R99, R73.reuse, R90 ;  /* 0x0000005a49637220 */ /* 0x040fe20000410000 */
[----:B------:R-:W3:Y:S01]  /*1f10*/  SHFL.UP PT, R4, R93, 0x8, RZ ;  /* 0x050000005d047989 */ /* 0x000ee200000e00ff */
[-C--:B------:R-:W-:Y:S02]  /*1f20*/  FMUL.FTZ R97, R73, R102.reuse ;  /* 0x0000006649617220 */ /* 0x080fe40000410000 */
[----:B------:R-:W-:Y:S01]  /*1f30*/  FMUL.FTZ R6, R78, R99 ;  /* 0x000000634e067220 */ /* 0x000fe20000410000 */
[----:B------:R-:W4:Y:S01]  /*1f40*/  SHFL.UP PT, R5, R88, 0x8, RZ ;  /* 0x0500000058057989 */ /* 0x000f2200000e00ff */
[----:B------:R-:W-:Y:S02]  /*1f50*/  FMUL.FTZ R95, R75, R102 ;  /* 0x000000664b5f7220 */ /* 0x000fe40000410000 */
[C---:B------:R-:W-:Y:S02]  /*1f60*/  FFMA.FTZ R6, R80.reuse, R97, -R6 ;  /* 0x0000006150067223 */ /* 0x040fe40000010806 */
[----:B------:R-:W-:-:S02]  /*1f70*/  FMUL.FTZ R89, R80, R99 ;  /* 0x0000006350597220 */ /* 0x000fc40000410000 */
[----:B------:R-:W-:Y:S02]  /*1f80*/  FADD.FTZ R100, R95, R6 ;  /* 0x000000065f647221 */ /* 0x000fe40000010000 */
[----:B0-----:R-:W-:Y:S02]  /*1f90*/  FMUL.FTZ R6, R88, R86 ;  /* 0x0000005658067220 */ /* 0x001fe40000410000 */
[----:B------:R-:W-:Y:S02]  /*1fa0*/  FMUL.FTZ R94, R75, R90 ;  /* 0x0000005a4b5e7220 */ /* 0x000fe40000410000 */
[----:B------:R-:W-:Y:S02]  /*1fb0*/  FFMA.FTZ R89, -R78, R97, -R89 ;  /* 0x000000614e597223 */ /* 0x000fe40000010959 */
[----:B------:R-:W-:Y:S02]  /*1fc0*/  FMUL.FTZ R105, R83, -R100 ;  /* 0x8000006453697220 */ /* 0x000fe40000410000 */
[----:B--2---:R-:W-:-:S02]  /*1fd0*/  FFMA.FTZ R101, R93, R7, -R6 ;  /* 0x000000075d657223 */ /* 0x004fc40000010806 */
[C---:B------:R-:W-:Y:S02]  /*1fe0*/  FMUL.FTZ R7, R88.reuse, R7 ;  /* 0x0000000758077220 */ /* 0x040fe40000410000 */
[C---:B---3--:R-:W-:Y:S02]  /*1ff0*/  FMUL.FTZ R98, R88.reuse, R4 ;  /* 0x0000000458627220 */ /* 0x048fe40000410000 */
[C---:B------:R-:W-:Y:S02]  /*2000*/  FFMA.FTZ R86, R93.reuse, R86, R7 ;  /* 0x000000565d567223 */ /* 0x040fe40000010007 */
[-C--:B----4-:R-:W-:Y:S02]  /*2010*/  FMUL.FTZ R6, R88, R5.reuse ;  /* 0x0000000558067220 */ /* 0x090fe40000410000 */
[----:B------:R-:W-:Y:S02]  /*2020*/  FFMA.FTZ R5, R93, R5, R98 ;  /* 0x000000055d057223 */ /* 0x000fe40000010062 */
[----:B------:R-:W-:-:S02]  /*2030*/  @P0 FADD.FTZ R91, R91, R86 ;  /* 0x000000565b5b0221 */ /* 0x000fc40000010000 */
[----:B------:R-:W-:Y:S02]  /*2040*/  FADD.FTZ R104, -R94, R89 ;  /* 0x000000595e687221 */ /* 0x000fe40000010100 */
[----:B------:R-:W-:Y:S02]  /*2050*/  @P0 FFMA.FTZ R93, R93, R4, -R6 ;  /* 0x000000045d5d0223 */ /* 0x000fe40000010806 */
[----:B------:R-:W-:Y:S01]  /*2060*/  @P0 FADD.FTZ R92, R92, R101 ;  /* 0x000000655c5c0221 */ /* 0x000fe20000010000 */
[----:B------:R-:W-:Y:S01]  /*2070*/  FSEL R101, R88, R5, !P0 ;  /* 0x0000000558657208 */ /* 0x000fe20004000000 */
[----:B-1----:R-:W-:Y:S01]  /*2080*/  FMUL.FTZ R4, R78, -R28 ;  /* 0x8000001c4e047220 */ /* 0x002fe20000410000 */
[----:B------:R-:W0:Y:S01]  /*2090*/  SHFL.UP PT, R88, R91, 0x10, RZ ;  /* 0x060000005b587989 */ /* 0x000e2200000e00ff */
[-C--:B------:R-:W-:Y:S01]  /*20a0*/  FMUL.FTZ R89, R83, -R104.reuse ;  /* 0x8000006853597220 */ /* 0x080fe20000410000 */
        /* <DEDUP_REMOVED lines=9> */
[----:B------:R-:W-:Y:S01]  /*2140*/  FMUL.FTZ R98, R83, -R86 ;  /* 0x8000005653627220 */ /* 0x000fe20000410000 */
[----:B------:R-:W2:Y:S01]  /*2150*/  SHFL.UP PT, R108, R101, 0x10, RZ ;  /* 0x06000000656c7989 */ /* 0x000ea200000e00ff */
[C---:B------:R-:W-:Y:S01]  /*2160*/  FFMA.FTZ R89, R82.reuse, R100, -R89 ;  /* 0x0000006452597223 */ /* 0x040fe20000010859 */
[----:B------:R-:W-:Y:S01]  /*2170*/  MOV R4, 0x3f800000 ;  /* 0x3f80000000047802 */ /* 0x000fe20000000f00 */
[----:B------:R-:W-:-:S02]  /*2180*/  FFMA.FTZ R111, R82, R7, -R98 ;  /* 0x00000007526f7223 */ /* 0x000fc40000010862 */
[C---:B------:R-:W-:Y:S02]  /*2190*/  FMUL.FTZ R100, R76.reuse, R90 ;  /* 0x0000005a4c647220 */ /* 0x040fe40000410000 */
[----:B------:R-:W-:Y:S02]  /*21a0*/  FMUL.FTZ R98, R76, R102 ;  /* 0x000000664c627220 */ /* 0x000fe40000410000 */
[----:B------:R-:W-:Y:S02]  /*21b0*/  FADD.FTZ R107, -R100, R107 ;  /* 0x0000006b646b7221 */ /* 0x000fe40000010100 */
[----:B------:R-:W-:Y:S02]  /*21c0*/  FADD.FTZ R89, R98, R89 ;  /* 0x0000005962597221 */ /* 0x000fe40000010000 */
[----:B------:R-:W-:Y:S02]  /*21d0*/  FMUL.FTZ R105, R83, -R7 ;  /* 0x8000000753697220 */ /* 0x000fe40000410000 */
[C---:B------:R-:W-:Y:S01]  /*21e0*/  FMUL.FTZ R106, R85.reuse, -R107 ;  /* 0x8000006b556a7220 */ /* 0x040fe20000410000 */
[----:B------:R-:W-:Y:S01]  /*21f0*/  CS2R R6, SRZ ;  /* 0x0000000000067805 */ /* 0x000fe2000001ff00 */
[----:B------:R-:W-:-:S02]  /*2200*/  FMUL.FTZ R109, R85, -R89 ;  /* 0x80000059556d7220 */ /* 0x000fc40000410000 */
[----:B------:R-:W-:Y:S02]  /*2210*/  FFMA.FTZ R112, R82, R86, R105 ;  /* 0x0000005652707223 */ /* 0x000fe40000010069 */
[C---:B0-----:R-:W-:Y:S01]  /*2220*/  FMUL.FTZ R105, R101.reuse, R88 ;  /* 0x0000005865697220 */ /* 0x041fe20000410000 */
[----:B------:R-:W0:Y:S01]  /*2230*/  @P0 LDS.128 R4, [UR4+0x1660] ;  /* 0x00166004ff040984 */ /* 0x000e220008000c00 */
[----:B------:R-:W-:Y:S01]  /*2240*/  FFMA.FTZ R89, R84, R89, -R106 ;  /* 0x0000005954597223 */ /* 0x000fe2000001086a */
[----:B------:R-:W-:Y:S01]  /*2250*/  ISETP.NE.AND P0, PT, R96, 0x1f, PT ;  /* 0x0000001f6000780c */ /* 0x000fe20003f05270 */
[----:B------:R-:W-:Y:S02]  /*2260*/  FFMA.FTZ R106, R84, R107, R109 ;  /* 0x0000006b546a7223 */ /* 0x000fe4000001006d */
[----:B-1----:R-:W-:Y:S02]  /*2270*/  FMUL.FTZ R107, R101, R104 ;  /* 0x00000068656b7220 */ /* 0x002fe40000410000 */
[----:B------:R-:W-:-:S02]  /*2280*/  FFMA.FTZ R109, R93, R110, -R105 ;  /* 0x0000006e5d6d7223 */ /* 0x000fc40000010869 */
[C---:B------:R-:W-:Y:S02]  /*2290*/  FMUL.FTZ R110, R101.reuse, R110 ;  /* 0x0000006e656e7220 */ /* 0x040fe40000410000 */
[-C--:B--2---:R-:W-:Y:S02]  /*22a0*/  FMUL.FTZ R105, R101, R108.reuse ;  /* 0x0000006c65697220 */ /* 0x084fe40000410000 */
[----:B------:R-:W-:Y:S02]  /*22b0*/  FFMA.FTZ R108, R93, R108, R107 ;  /* 0x0000006c5d6c7223 */ /* 0x000fe4000001006b */
[----:B------:R-:W-:Y:S02]  /*22c0*/  FMUL.FTZ R86, R85, -R112 ;  /* 0x8000007055567220 */ /* 0x000fe40000410000 */
[C---:B------:R-:W-:Y:S02]  /*22d0*/  FFMA.FTZ R110, R93.reuse, R88, R110 ;  /* 0x000000585d6e7223 */ /* 0x040fe4000001006e */
[----:B------:R-:W-:Y:S01]  /*22e0*/  @P3 FFMA.FTZ R93, R93, R104, -R105 ;  /* 0x000000685d5d3223 */ /* 0x000fe20000010869 */
[----:B------:R-:W-:Y:S01]  /*22f0*/  FSEL R105, R101, R108, !P3 ;  /* 0x0000006c65697208 */ /* 0x000fe20005800000 */
[----:B------:R-:W-:-:S02]  /*2300*/  FFMA.FTZ R86, R84, R111, -R86 ;  /* 0x0000006f54567223 */ /* 0x000fc40000010856 */
[----:B------:R-:W-:Y:S02]  /*2310*/  FMUL.FTZ R111, R85, -R111 ;  /* 0x8000006f556f7220 */ /* 0x000fe40000410000 */
[C---:B------:R-:W-:Y:S01]  /*2320*/  FMUL.FTZ R102, R69.reuse, R102 ;  /* 0x0000006645667220 */ /* 0x040fe20000410000 */
[----:B------:R-:W1:Y:S01]  /*2330*/  SHFL.UP PT, R93, R93, 0x1, RZ ;  /* 0x042000005d5d7989 */ /* 0x000e6200000e00ff */
[----:B------:R-:W-:Y:S02]  /*2340*/  FMUL.FTZ R101, R69, R90 ;  /* 0x0000005a45657220 */ /* 0x000fe40000410000 */
[----:B------:R-:W-:Y:S01]  /*2350*/  @P3 FADD.FTZ R92, R92, R109 ;  /* 0x0000006d5c5c3221 */ /* 0x000fe20000010000 */
[----:B------:R-:W2:Y:S01]  /*2360*/  SHFL.UP PT, R105, R105, 0x1, RZ ;  /* 0x0420000069697989 */ /* 0x000ea200000e00ff */
[----:B------:R-:W-:Y:S02]  /*2370*/  FFMA.FTZ R88, R84, R112, R111 ;  /* 0x0000007054587223 */ /* 0x000fe4000001006f */
[----:B------:R-:W-:Y:S01]  /*2380*/  @P3 FADD.FTZ R91, R91, R110 ;  /* 0x0000006e5b5b3221 */ /* 0x000fe20000010000 */
[----:B------:R3:W4:Y:S01]  /*2390*/  SHFL.DOWN PT, R111, R86, 0x1, 0x1f ;  /* 0x08201f00566f7f89 */ /* 0x00072200000e0000 */
[----:B------:R-:W-:Y:S01]  /*23a0*/  FADD.FTZ R89, R102, R89 ;  /* 0x0000005966597221 */ /* 0x000fe20000010000 */
[----:B------:R-:W-:Y:S01]  /*23b0*/  ISETP.GT.U32.AND P3, PT, R96, 0x1d, PT ;  /* 0x0000001d6000780c */ /* 0x000fe20003f64070 */
[----:B------:R-:W-:Y:S01]  /*23c0*/  FADD.FTZ R90, -R101, R106 ;  /* 0x0000006a655a7221 */ /* 0x000fe20000010100 */
[----:B------:R3:W0:Y:S04]  /*23d0*/  SHFL.DOWN PT, R113, R88, 0x1, 0x1f ;  /* 0x08201f0058717f89 */ /* 0x00062800000e0000 */
[----:B------:R3:W0:Y:S04]  /*23e0*/  SHFL.DOWN PT, R115, R89, 0x1, 0x1f ;  /* 0x08201f0059737f89 */ /* 0x00062800000e0000 */
[----:B------:R3:W0:Y:S04]  /*23f0*/  SHFL.DOWN PT, R117, R90, 0x1, 0x1f ;  /* 0x08201f005a757f89 */ /* 0x00062800000e0000 */
[----:B------:R-:W0:Y:S04]  /*2400*/  SHFL.UP PT, R92, R92, 0x1, RZ ;  /* 0x042000005c5c7989 */ /* 0x000e2800000e00ff */
[----:B------:R3:W0:Y:S01]  /*2410*/  SHFL.UP PT, R104, R91, 0x1, RZ ;  /* 0x042000005b687989 */ /* 0x00062200000e00ff */
[----:B------:R-:W-:Y:S05]  /*2420*/  @!P0 BRA `(.L_x_13832) ;  /* 0x000000b000008947 */ /* 0x000fea0003800000 */
[C---:B012---:R-:W-:Y:S02]  /*2430*/  FMUL.FTZ R107, R88.reuse, R117 ;  /* 0x00000075586b7220 */ /* 0x047fe40000410000 */
[----:B---3--:R-:W-:-:S02]  /*2440*/  FMUL.FTZ R91, R88, R113 ;  /* 0x00000071585b7220 */ /* 0x008fc40000410000 */
[-C--:B------:R-:W-:Y:S02]  /*2450*/  FMUL.FTZ R109, R88, R115.reuse ;  /* 0x00000073586d7220 */ /* 0x080fe40000410000 */
        /* <DEDUP_REMOVED lines=8> */
.L_x_13832:
[----:B-12---:R-:W-:Y:S05]  /*24e0*/  BSYNC B0 ;  /* 0x0000000000007941 */ /* 0x006fea0003800000 */
.L_x_13831:
[----:B----4-:R1:W2:Y:S01]  /*24f0*/  SHFL.DOWN PT, R111, R86, 0x2, 0x1f ;  /* 0x08401f00566f7f89 */ /* 0x0102a200000e0000 */
[----:B------:R-:W-:Y:S03]  /*2500*/  BSSY B0, `(.L_x_13833) ;  /* 0x0000010000007945 */ /* 0x000fe60003800000 */
[----:B0-----:R1:W0:Y:S04]  /*2510*/  SHFL.DOWN PT, R113, R88, 0x2, 0x1f ;  /* 0x08401f0058717f89 */ /* 0x00122800000e0000 */
[----:B------:R1:W4:Y:S04]  /*2520*/  SHFL.DOWN PT, R115, R89, 0x2, 0x1f ;  /* 0x08401f0059737f89 */ /* 0x00032800000e0000 */
[----:B------:R1:W3:Y:S01]  /*2530*/  SHFL.DOWN PT, R117, R90, 0x2, 0x1f ;  /* 0x08401f005a757f89 */ /* 0x0002e200000e0000 */
[----:B------:R-:W-:Y:S05]  /*2540*/  @P3 BRA `(.L_x_13834) ;  /* 0x000000b000003947 */ /* 0x000fea0003800000 */
[C---:B---3--:R-:W-:Y:S02]  /*2550*/  FMUL.FTZ R107, R88.reuse, R117 ;  /* 0x00000075586b7220 */ /* 0x048fe40000410000 */
[----:B0-----:R-:W-:-:S02]  /*2560*/  FMUL.FTZ R91, R88, R113 ;  /* 0x00000071585b7220 */ /* 0x001fc40000410000 */
[-C--:B----4-:R-:W-:Y:S02]  /*2570*/  FMUL.FTZ R109, R88, R115.reuse ;  /* 0x00000073586d7220 */ /* 0x090fe40000410000 */
[----:B------:R-:W-:Y:S02]  /*2580*/  FFMA.FTZ R106, R86, R115, -R107 ;  /* 0x00000073566a7223 */ /* 0x000fe4000001086b */
[-C--:B--2---:R-:W-:Y:S02]  /*2590*/  FMUL.FTZ R107, R88, R111.reuse ;  /* 0x0000006f586b7220 */ /* 0x084fe40000410000 */
[C---:B------:R-:W-:Y:S02]  /*25a0*/  FFMA.FTZ R91, R86.reuse, R111, -R91 ;  /* 0x0000006f565b7223 */ /* 0x040fe4000001085b */
[C---:B------:R-:W-:Y:S02]  /*25b0*/  FFMA.FTZ R109, R86.reuse, R117, R109 ;  /* 0x00000075566d7223 */ /* 0x040fe4000001006d */
[----:B-1----:R-:W-:Y:S01]  /*25c0*/  FFMA.FTZ R88, R86, R113, R107 ;  /* 0x0000007156587223 */ /* 0x002fe2000001006b */
[----:B------:R-:W-:Y:S01]  /*25d0*/  MOV R86, R91 ;  /* 0x0000005b00567202 */ /* 0x000fe20000000f00 */
[----:B------:R-:W-:-:S02]  /*25e0*/  FADD.FTZ R89, R89, R106 ;  /* 0x0000006a59597221 */ /* 0x000fc40000010000 */
[----:B------:R-:W-:Y:S02]  /*25f0*/  FADD.FTZ R90, R90, R109 ;  /* 0x0000006d5a5a7221 */ /* 0x000fe40000010000 */
.L_x_13834:
[----:B------:R-:W-:Y:S05]  /*2600*/  BSYNC B0 ;  /* 0x0000000000007941 */ /* 0x000fea0003800000 */
.L_x_13833:
        /* <DEDUP_REMOVED lines=8> */
[-C--:B----4-:R-:W-:Y:S02]  /*2690*/  FMUL.FTZ R109, R88, R115.reuse ;  /* 0x00000073586d7220 */ /* 0x090fe40000410000 */
[----:B------:R-:W-:Y:S02]  /*26a0*/  FFMA.FTZ R106, R86, R115, -R107 ;  /* 0x00000073566a7223 */ /* 0x000fe4000001086b */
[-C--:B-1----:R-:W-:Y:S02]  /*26b0*/  FMUL.FTZ R107, R88, R111.reuse ;  /* 0x0000006f586b7220 */ /* 0x082fe40000410000 */
[C---:B------:R-:W-:Y:S02]  /*26c0*/  FFMA.FTZ R91, R86.reuse, R111, -R91 ;  /* 0x0000006f565b7223 */ /* 0x040fe4000001085b */
[C---:B------:R-:W-:Y:S02]  /*26d0*/  FFMA.FTZ R109, R86.reuse, R117, R109 ;  /* 0x00000075566d7223 */ /* 0x040fe4000001006d */
[----:B--2---:R-:W-:Y:S01]  /*26e0*/  FFMA.FTZ R88, R86, R113, R107 ;  /* 0x0000007156587223 */ /* 0x004fe2000001006b */
[----:B------:R-:W-:Y:S01]  /*26f0*/  MOV R86, R91 ;  /* 0x0000005b00567202 */ /* 0x000fe20000000f00 */
[----:B------:R-:W-:-:S02]  /*2700*/  FADD.FTZ R89, R89, R106 ;  /* 0x0000006a59597221 */ /* 0x000fc40000010000 */
[----:B------:R-:W-:Y:S02]  /*2710*/  FADD.FTZ R90, R90, R109 ;  /* 0x0000006d5a5a7221 */ /* 0x000fe40000010000 */
.L_x_13836:
[----:B------:R-:W-:Y:S05]  /*2720*/  BSYNC B0 ;  /* 0x0000000000007941 */ /* 0x000fea0003800000 */
.L_x_13835:
        /* <DEDUP_REMOVED lines=17> */
.L_x_13838:
[----:B------:R-:W-:Y:S05]  /*2840*/  BSYNC B0 ;  /* 0x0000000000007941 */ /* 0x000fea0003800000 */
.L_x_13837:
        /* <DEDUP_REMOVED lines=17> */
.L_x_13840:
[----:B------:R-:W-:Y:S05]  /*2960*/  BSYNC B0 ;  /* 0x0000000000007941 */ /* 0x000fea0003800000 */
.L_x_13839:
[----:B------:R-:W-:Y:S01]  /*2970*/  SHFL.DOWN PT, R108, R88, 0x1, 0x1f ;  /* 0x08201f00586c7f89 */ /* 0x000fe200000e0000 */
[----:B------:R-:W-:Y:S01]  /*2980*/  ISETP.GT.AND P0, PT, R40, 0x1e, PT ;  /* 0x0000001e2800780c */ /* 0x000fe20003f04270 */
[----:B------:R-:W-:Y:S02]  /*2990*/  BSSY B0, `(.L_x_13841) ;  /* 0x00000df000007945 */ /* 0x000fe40003800000 */
[----:B------:R-:W5:Y:S04]  /*29a0*/  SHFL.IDX PT, R107, R7, RZ, 0x1f ;  /* 0x00001fff076b7589 */ /* 0x000f6800000e0000 */
[----:B------:R-:W2:Y:S04]  /*29b0*/  SHFL.IDX PT, R91, R6, RZ, 0x1f ;  /* 0x00001fff065b7589 */ /* 0x000ea800000e0000 */
[----:B------:R-:W4:Y:S04]  /*29c0*/  SHFL.DOWN PT, R109, R86, 0x1, 0x1f ;  /* 0x08201f00566d7f89 */ /* 0x000f2800000e0000 */
[----:B-1----:R-:W1:Y:S04]  /*29d0*/  SHFL.DOWN PT, R111, R89, 0x1, 0x1f ;  /* 0x08201f00596f7f89 */ /* 0x002e6800000e0000 */
[----:B0-----:R-:W0:Y:S04]  /*29e0*/  SHFL.DOWN PT, R113, R90, 0x1, 0x1f ;  /* 0x08201f005a717f89 */ /* 0x001e2800000e0000 */
[----:B--2---:R-:W-:Y:S01]  /*29f0*/  SHFL.IDX PT, R88, R88, RZ, 0x1f ;  /* 0x00001fff58587589 */ /* 0x004fe200000e0000 */
[----:B-----5:R-:W-:-:S03]  /*2a00*/  @P2 FMUL.FTZ R106, R108, R107 ;  /* 0x0000006b6c6a2220 */ /* 0x020fc60000410000 */
[----:B------:R-:W-:Y:S01]  /*2a10*/  SHFL.IDX PT, R86, R86, RZ, 0x1f ;  /* 0x00001fff56567589 */ /* 0x000fe200000e0000 */
[----:B------:R-:W-:-:S03]  /*2a20*/  @P2 FMUL.FTZ R108, R108, R91 ;  /* 0x0000005b6c6c2220 */ /* 0x000fc60000410000 */
[----:B------:R-:W-:Y:S01]  /*2a30*/  SHFL.IDX PT, R89, R89, RZ, 0x1f ;  /* 0x00001fff59597589 */ /* 0x000fe200000e0000 */
[----:B----4-:R-:W-:-:S03]  /*2a40*/  @P2 FFMA.FTZ R106, R109, R91, -R106 ;  /* 0x0000005b6d6a2223 */ /* 0x010fc6000001086a */
[----:B------:R-:W-:Y:S01]  /*2a50*/  SHFL.IDX PT, R90, R90, RZ, 0x1f ;  /* 0x00001fff5a5a7589 */ /* 0x000fe200000e0000 */
[----:B------:R-:W-:Y:S02]  /*2a60*/  @P2 FFMA.FTZ R108, R109, R107, R108 ;  /* 0x0000006b6d6c2223 */ /* 0x000fe4000001006c */
[----:B-1----:R-:W-:Y:S02]  /*2a70*/  @P2 FADD.FTZ R91, R111, R106 ;  /* 0x0000006a6f5b2221 */ /* 0x002fe40000010000 */
[----:B------:R-:W-:Y:S02]  /*2a80*/  FMUL.FTZ R106, R105, R10 ;  /* 0x0000000a696a7220 */ /* 0x000fe40000410000 */
[----:B0-----:R-:W-:Y:S01]  /*2a90*/  @P2 FADD.FTZ R107, R113, R108 ;  /* 0x0000006c716b2221 */ /* 0x001fe20000010000 */
[----:B------:R-:W-:Y:S01]  /*2aa0*/  ISETP.NE.AND P2, PT, R41, RZ, PT ;  /* 0x000000ff2900720c */ /* 0x000fe20003f45270 */
[-C--:B------:R-:W-:Y:S02]  /*2ab0*/  FMUL.FTZ R108, R91, -R29.reuse ;  /* 0x8000001d5b6c7220 */ /* 0x080fe40000410000 */
[----:B------:R-:W-:-:S02]  /*2ac0*/  FMUL.FTZ R29, R107, -R29 ;  /* 0x8000001d6b1d7220 */ /* 0x000fc40000410000 */
[-C--:B------:R-:W-:Y:S02]  /*2ad0*/  FFMA.FTZ R108, R107, R28.reuse, R108 ;  /* 0x0000001c6b6c7223 */ /* 0x080fe4000001006c */
[-C--:B------:R-:W-:Y:S02]  /*2ae0*/  FMUL.FTZ R105, R105, R11.reuse ;  /* 0x0000000b69697220 */ /* 0x080fe40000410000 */
[----:B------:R-:W-:Y:S02]  /*2af0*/  FFMA.FTZ R28, R91, R28, -R29 ;  /* 0x0000001c5b1c7223 */ /* 0x000fe4000001081d */
[----:B------:R-:W-:Y:S02]  /*2b00*/  FFMA.FTZ R107, R93, R11, R106 ;  /* 0x0000000b5d6b7223 */ /* 0x000fe4000001006a */
[----:B------:R-:W-:Y:S02]  /*2b10*/  FADD.FTZ R29, -R99, R108 ;  /* 0x0000006c631d7221 */ /* 0x000fe40000010100 */
[----:B------:R-:W-:-:S02]  /*2b20*/  FFMA.FTZ R105, R93, R10, -R105 ;  /* 0x0000000a5d697223 */ /* 0x000fc40000010869 */
[----:B------:R-:W-:Y:S02]  /*2b30*/  FADD.FTZ R91, R97, R28 ;  /* 0x0000001c615b7221 */ /* 0x000fe40000010000 */
[----:B------:R-:W-:Y:S02]  /*2b40*/  @P1 FADD.FTZ R11, R104, R107 ;  /* 0x0000006b680b1221 */ /* 0x000fe40000010000 */
[----:B------:R-:W-:Y:S02]  /*2b50*/  FMUL.FTZ R28, R78, -R29 ;  /* 0x8000001d4e1c7220 */ /* 0x000fe40000410000 */
[----:B------:R-:W-:Y:S01]  /*2b60*/  @P1 FADD.FTZ R10, R92, R105 ;  /* 0x000000695c0a1221 */ /* 0x000fe20000010000 */
[----:B------:R-:W-:Y:S01]  /*2b70*/  ISETP.NE.AND P1, PT, R40, RZ, PT ;  /* 0x000000ff2800720c */ /* 0x000fe20003f25270 */
[----:B------:R-:W-:Y:S02]  /*2b80*/  FMUL.FTZ R92, R78, -R91 ;  /* 0x8000005b4e5c7220 */ /* 0x000fe40000410000 */
[----:B------:R-:W-:-:S02]  /*2b90*/  FMUL.FTZ R93, R9, R11 ;  /* 0x0000000b095d7220 */ /* 0x000fc40000410000 */
[C---:B------:R-:W-:Y:S02]  /*2ba0*/  FFMA.FTZ R28, R80.reuse, R91, -R28 ;  /* 0x0000005b501c7223 */ /* 0x040fe4000001081c */
[-C--:B------:R-:W-:Y:S02]  /*2bb0*/  FMUL.FTZ R9, R9, R10.reuse ;  /* 0x0000000a09097220 */ /* 0x080fe40000410000 */
[----:B------:R-:W-:Y:S02]  /*2bc0*/  FFMA.FTZ R97, R80, R29, R92 ;  /* 0x0000001d50617223 */ /* 0x000fe4000001005c */
        /* <DEDUP_REMOVED lines=17> */
[----:B------:R-:W-:Y:S02]  /*2ce0*/  FMUL.FTZ R11, R85, -R87 ;  /* 0x80000057550b7220 */ /* 0x000fe40000410000 */
[----:B------:R-:W-:Y:S02]  /*2cf0*/  FFMA.FTZ R10, R79, R30, R9 ;  /* 0x0000001e4f0a7223 */ /* 0x000fe40000010009 */
        /* <DEDUP_REMOVED lines=8> */
[----:B------:R-:W-:Y:S02]  /*2d80*/  FFMA.FTZ R11, R69, R92, RZ ;  /* 0x0000005c450b7223 */ /* 0x000fe400000100ff */
[----:B------:R-:W-:Y:S02]  /*2d90*/  FADD.FTZ R101, -R101, R84 ;  /* 0x0000005465657221 */ /* 0x000fe40000010100 */
[----:B------:R-:W-:Y:S02]  /*2da0*/  FMUL.FTZ R83, R102, R34 ;  /* 0x0000002266537220 */ /* 0x000fe40000410000 */
[----:B------:R-:W-:Y:S02]  /*2db0*/  FMUL.FTZ R85, R98, R30 ;  /* 0x0000001e62557220 */ /* 0x000fe40000410000 */
[----:B------:R-:W-:Y:S02]  /*2dc0*/  FFMA.FTZ R82, R77, -R34, R92 ;  /* 0x800000224d527223 */ /* 0x000fe4000001005c */
[----:B------:R-:W-:-:S02]  /*2dd0*/  FFMA.FTZ R92, R76, R10, R11 ;  /* 0x0000000a4c5c7223 */ /* 0x000fc4000001000b */
[----:B------:R-:W-:Y:S02]  /*2de0*/  FFMA.FTZ R84, R79, -R30, R10 ;  /* 0x8000001e4f547223 */ /* 0x000fe4000001000a */
[----:B------:R-:W-:Y:S02]  /*2df0*/  FFMA.FTZ R107, R81, R32, R9 ;  /* 0x00000020516b7223 */ /* 0x000fe40000010009 */
[----:B------:R-:W-:Y:S02]  /*2e00*/  FMUL.FTZ R11, R101, R34 ;  /* 0x00000022650b7220 */ /* 0x000fe40000410000 */
[----:B------:R-:W-:Y:S02]  /*2e10*/  FMUL.FTZ R10, R28, R83 ;  /* 0x000000531c0a7220 */ /* 0x000fe40000410000 */
[----:B------:R-:W-:Y:S02]  /*2e20*/  FMUL.FTZ R9, R87, R30 ;  /* 0x0000001e57097220 */ /* 0x000fe40000410000 */
[----:B------:R-:W-:-:S02]  /*2e30*/  FMUL.FTZ R94, R97, R85 ;  /* 0x00000055615e7220 */ /* 0x000fc40000410000 */
[----:B------:R-:W-:Y:S02]  /*2e40*/  FADD.FTZ R99, RZ, R99 ;  /* 0x00000063ff637221 */ /* 0x000fe40000010000 */
[----:B------:R-:W-:Y:S02]  /*2e50*/  FFMA.FTZ R10, R82, R11, -R10 ;  /* 0x0000000b520a7223 */ /* 0x000fe4000001080a */
[----:B------:R-:W-:Y:S02]  /*2e60*/  FFMA.FTZ R105, R84, R9, -R94 ;  /* 0x0000000954697223 */ /* 0x000fe4000001085e */
[----:B------:R-:W-:Y:S02]  /*2e70*/  FMUL.FTZ R11, R28, R11 ;  /* 0x0000000b1c0b7220 */ /* 0x000fe40000410000 */
[----:B------:R-:W-:Y:S02]  /*2e80*/  FMUL.FTZ R94, R97, R9 ;  /* 0x00000009615e7220 */ /* 0x000fe40000410000 */
[----:B------:R-:W-:-:S02]  /*2e90*/  FMUL.FTZ R9, R78, R99 ;  /* 0x000000634e097220 */ /* 0x000fc40000410000 */
[----:B------:R-:W-:Y:S02]  /*2ea0*/  FFMA.FTZ R11, R82, R83, R11 ;  /* 0x00000053520b7223 */ /* 0x000fe4000001000b */
[----:B------:R-:W-:Y:S02]  /*2eb0*/  FADD.FTZ R10, RZ, R10 ;  /* 0x0000000aff0a7221 */ /* 0x000fe40000010000 */
[-C--:B------:R-:W-:Y:S02]  /*2ec0*/  FMUL.FTZ R78, R78, R107.reuse ;  /* 0x0000006b4e4e7220 */ /* 0x080fe40000410000 */
[----:B------:R-:W-:Y:S02]  /*2ed0*/  FFMA.FTZ R9, R80, R107, -R9 ;  /* 0x0000006b50097223 */ /* 0x000fe40000010809 */
[----:B------:R-:W-:Y:S02]  /*2ee0*/  FFMA.FTZ R94, R84, R85, R94 ;  /* 0x00000055545e7223 */ /* 0x000fe4000001005e */
[----:B------:R-:W-:-:S02]  /*2ef0*/  FADD.FTZ R11, RZ, R11 ;  /* 0x0000000bff0b7221 */ /* 0x000fc40000010000 */
[----:B------:R-:W-:Y:S02]  /*2f00*/  FADD.FTZ R10, R10, R105 ;  /* 0x000000690a0a7221 */ /* 0x000fe40000010000 */
[----:B------:R-:W-:Y:S02]  /*2f10*/  FFMA.FTZ R100, R80, R99, R78 ;  /* 0x0000006350647223 */ /* 0x000fe4000001004e */
[----:B------:R-:W-:Y:S02]  /*2f20*/  FFMA.FTZ R92, R75, R107, R92 ;  /* 0x0000006b4b5c7223 */ /* 0x000fe4000001005c */
[----:B------:R-:W-:Y:S02]  /*2f30*/  FFMA.FTZ R105, R54, R0, R9 ;  /* 0x0000000036697223 */ /* 0x000fe40000010009 */
[----:B------:R-:W-:Y:S02]  /*2f40*/  FMUL.FTZ R80, R95, R32 ;  /* 0x000000205f507220 */ /* 0x000fe40000410000 */
[----:B------:R-:W-:-:S02]  /*2f50*/  FADD.FTZ R11, R11, R94 ;  /* 0x0000005e0b0b7221 */ /* 0x000fc40000010000 */
[----:B------:R-:W-:Y:S02]  /*2f60*/  FADD.FTZ R94, RZ, R100 ;  /* 0x00000064ff5e7221 */ /* 0x000fe40000010000 */
[----:B------:R-:W-:Y:S02]  /*2f70*/  FFMA.FTZ R104, R73, R105, R92 ;  /* 0x0000006949687223 */ /* 0x000fe4000001005c */
[----:B------:R-:W-:Y:S02]  /*2f80*/  FFMA.FTZ R8, R69, -R28, RZ ;  /* 0x8000001c45087223 */ /* 0x000fe400000100ff */
[-C--:B------:R-:W-:Y:S01]  /*2f90*/  FFMA.FTZ R78, R81, -R32.reuse, R107 ;  /* 0x80000020514e7223 */ /* 0x080fe2000001006b */
[----:B------:R-:W0:Y:S01]  /*2fa0*/  SHFL.DOWN PT, R111, R104, 0x1, 0x1f ;  /* 0x08201f00686f7f89 */ /* 0x000e2200000e0000 */
[----:B------:R-:W-:Y:S02]  /*2fb0*/  FMUL.FTZ R9, R93, R32 ;  /* 0x000000205d097220 */ /* 0x000fe40000410000 */
[----:B------:R-:W-:-:S02]  /*2fc0*/  FMUL.FTZ R100, R99, R80 ;  /* 0x0000005063647220 */ /* 0x000fc40000410000 */
[-C--:B------:R-:W-:Y:S02]  /*2fd0*/  FFMA.FTZ R92, R54, -R0.reuse, R105 ;  /* 0x80000000365c7223 */ /* 0x080fe40000010069 */
[-C--:B------:R-:W-:Y:S02]  /*2fe0*/  FMUL.FTZ R105, R91, R0.reuse ;  /* 0x000000005b697220 */ /* 0x080fe40000410000 */
[----:B------:R-:W-:Y:S02]  /*2ff0*/  FFMA.FTZ R8, R76, -R97, R8 ;  /* 0x800000614c087223 */ /* 0x000fe40000010008 */
[----:B------:R-:W-:Y:S02]  /*3000*/  FFMA.FTZ R107, R78, R9, -R100 ;  /* 0x000000094e6b7223 */ /* 0x000fe40000010864 */
[----:B------:R-:W-:Y:S02]  /*3010*/  FMUL.FTZ R109, R29, R0 ;  /* 0x000000001d6d7220 */ /* 0x000fe40000410000 */
[----:B------:R-:W-:-:S02]  /*3020*/  FMUL.FTZ R100, R94, R105 ;  /* 0x000000695e647220 */ /* 0x000fc40000410000 */
[----:B------:R-:W-:Y:S02]  /*3030*/  FMUL.FTZ R9, R99, R9 ;  /* 0x0000000963097220 */ /* 0x000fe40000410000 */
[----:B------:R-:W-:Y:S02]  /*3040*/  FFMA.FTZ R8, R75, -R99, R8 ;  /* 0x800000634b087223 */ /* 0x000fe40000010008 */
[----:B------:R-:W-:Y:S02]  /*3050*/  FADD.FTZ R107, R10, R107 ;  /* 0x0000006b0a6b7221 */ /* 0x000fe40000010000 */
[-C--:B------:R-:W-:Y:S02]  /*3060*/  FFMA.FTZ R106, R92, R109.reuse, -R100 ;  /* 0x0000006d5c6a7223 */ /* 0x080fe40000010864 */
[----:B------:R-:W-:Y:S02]  /*3070*/  FFMA.FTZ R10, R78, R80, R9 ;  /* 0x000000504e0a7223 */ /* 0x000fe40000010009 */
[----:B------:R-:W-:-:S02]  /*3080*/  FMUL.FTZ R109, R94, R109 ;  /* 0x0000006d5e6d7220 */ /* 0x000fc40000410000 */
[----:B------:R-:W-:Y:S02]  /*3090*/  FFMA.FTZ R100, R73, -R94, R8 ;  /* 0x8000005e49647223 */ /* 0x000fe40000010008 */
[----:B------:R-:W-:Y:S02]  /*30a0*/  FADD.FTZ R10, R11, R10 ;  /* 0x0000000a0b0a7221 */ /* 0x000fe40000010000 */
[----:B------:R-:W-:Y:S01]  /*30b0*/  FFMA.FTZ R109, R92, R105, R109 ;  /* 0x000000695c6d7223 */ /* 0x000fe2000001006d */
[----:B------:R-:W1:Y:S01]  /*30c0*/  SHFL.DOWN PT, R8, R100, 0x1, 0x1f ;  /* 0x08201f0064087f89 */ /* 0x000e6200000e0000 */
[----:B------:R-:W-:Y:S01]  /*30d0*/  FADD.FTZ R106, R107, R106 ;  /* 0x0000006a6b6a7221 */ /* 0x000fe20000010000 */
[----:B------:R-:W-:Y:S01]  /*30e0*/  MOV R11, R100 ;  /* 0x00000064000b7202 */ /* 0x000fe20000000f00 */
[----:B------:R-:W-:Y:S01]  /*30f0*/  FADD.FTZ R109, R10, R109 ;  /* 0x0000006d0a6d7221 */ /* 0x000fe20000010000 */
[----:B------:R-:W-:Y:S01]  /*3100*/  MOV R10, R104 ;  /* 0x00000068000a7202 */ /* 0x000fe20000000f00 */
[----:B------:R-:W-:Y:S01]  /*3110*/  FADD.FTZ R61, R105, R61 ;  /* 0x0000003d693d7221 */ /* 0x000fe20000010000 */
[----:B------:R-:W2:Y:S01]  /*3120*/  SHFL.DOWN PT, R108, R106, 0x1, 0x1f ;  /* 0x08201f006a6c7f89 */ /* 0x000ea200000e0000 */
[----:B------:R-:W-:Y:S01]  /*3130*/  MOV R9, R106 ;  /* 0x0000006a00097202 */ /* 0x000fe20000000f00 */
[----:B------:R-:W-:-:S02]  /*3140*/  FADD.FTZ R63, R80, R63 ;  /* 0x0000003f503f7221 */ /* 0x000fc40000010000 */
[----:B------:R-:W4:Y:S01]  /*3150*/  SHFL.DOWN PT, R107, R109, 0x1, 0x1f ;  /* 0x08201f006d6b7f89 */ /* 0x000f2200000e0000 */
[----:B0-----:R-:W-:Y:S02]  /*3160*/  @!P0 FADD.FTZ R10, R10, R111 ;  /* 0x0000006f0a0a8221 */ /* 0x001fe40000010000 */
[----:B------:R-:W-:Y:S02]  /*3170*/  FADD.FTZ R62, R85, R62 ;  /* 0x0000003e553e7221 */ /* 0x000fe40000010000 */
[----:B------:R-:W-:Y:S01]  /*3180*/  FADD.FTZ R64, R83, R64 ;  /* 0x0000004053407221 */ /* 0x000fe20000010000 */
[----:B------:R-:W0:Y:S01]  /*3190*/  SHFL.DOWN PT, R111, R10, 0x2, 0x1f ;  /* 0x08401f000a6f7f89 */ /* 0x000e2200000e0000 */
[----:B-1----:R-:W-:Y:S01]  /*31a0*/  @!P0 FADD.FTZ R11, R11, R8 ;  /* 0x000000080b0b8221 */ /* 0x002fe20000010000 */
[----:B------:R-:W-:-:S04]  /*31b0*/  MOV R8, R109 ;  /* 0x0000006d00087202 */ /* 0x000fc80000000f00 */
[----:B------:R-:W1:Y:S01]  /*31c0*/  SHFL.DOWN PT, R104, R11, 0x2, 0x1f ;  /* 0x08401f000b687f89 */ /* 0x000e6200000e0000 */
[----:B--2---:R-:W-:Y:S02]  /*31d0*/  @!P0 FADD.FTZ R9, R9, R108 ;  /* 0x0000006c09098221 */ /* 0x004fe40000010000 */
[----:B----4-:R-:W-:-:S03]  /*31e0*/  @!P0 FADD.FTZ R8, R8, R107 ;  /* 0x0000006b08088221 */ /* 0x010fc60000010000 */
[----:B------:R-:W2:Y:S01]  /*31f0*/  SHFL.DOWN PT, R100, R9, 0x2, 0x1f ;  /* 0x08401f0009647f89 */ /* 0x000ea200000e0000 */
[----:B------:R-:W-:-:S03]  /*3200*/  ISETP.GT.AND P0, PT, R40, 0x1d, PT ;  /* 0x0000001d2800780c */ /* 0x000fc60003f04270 */
[----:B------:R-:W4:Y:S10]  /*3210*/  SHFL.DOWN PT, R107, R8, 0x2, 0x1f ;  /* 0x08401f00086b7f89 */ /* 0x000f3400000e0000 */
[----:B0-----:R-:W-:-:S02]  /*3220*/  @!P0 FADD.FTZ R10, R10, R111 ;  /* 0x0000006f0a0a8221 */ /* 0x001fc40000010000 */
[----:B-1----:R-:W-:-:S03]  /*3230*/  @!P0 FADD.FTZ R11, R11, R104 ;  /* 0x000000680b0b8221 */ /* 0x002fc60000010000 */
[----:B------:R-:W0:Y:S04]  /*3240*/  SHFL.DOWN PT, R109, R10, 0x4, 0x1f ;  /* 0x08801f000a6d7f89 */ /* 0x000e2800000e0000 */
        /* <DEDUP_REMOVED lines=11> */
[----:B------:R-:W-:Y:S02]  /*3300*/  FMUL.FTZ R100, R88, R6 ;  /* 0x0000000658647220 */ /* 0x000fe40000410000 */
[----:B----4-:R-:W-:Y:S01]  /*3310*/  @!P0 FADD.FTZ R8, R8, R107 ;  /* 0x0000006b08088221 */ /* 0x010fe20000010000 */
[----:B------:R-:W2:Y:S01]  /*3320*/  SHFL.DOWN PT, R104, R9, 0x8, 0x1f ;  /* 0x09001f0009687f89 */ /* 0x000ea200000e0000 */
[----:B------:R-:W-:Y:S01]  /*3330*/  ISETP.GT.AND P0, PT, R40, 0x17, PT ;  /* 0x000000172800780c */ /* 0x000fe20003f04270 */
[----:B------:R-:W-:-:S02]  /*3340*/  FMUL.FTZ R107, R88, R7 ;  /* 0x00000007586b7220 */ /* 0x000fc40000410000 */
[----:B------:R-:W4:Y:S02]  /*3350*/  SHFL.DOWN PT, R109, R8, 0x8, 0x1f ;  /* 0x09001f00086d7f89 */ /* 0x000f2400000e0000 */
[C---:B------:R-:W-:Y:S02]  /*3360*/  FFMA.FTZ R6, R86.reuse, R6, -R107 ;  /* 0x0000000656067223 */ /* 0x040fe4000001086b */
[----:B------:R-:W-:Y:S02]  /*3370*/  FFMA.FTZ R107, R86, R7, R100 ;  /* 0x00000007566b7223 */ /* 0x000fe40000010064 */
[C---:B------:R-:W-:Y:S02]  /*3380*/  FMUL.FTZ R7, R88.reuse, R5 ;  /* 0x0000000558077220 */ /* 0x040fe40000410000 */
[----:B------:R-:W-:Y:S02]  /*3390*/  FMUL.FTZ R88, R88, R4 ;  /* 0x0000000458587220 */ /* 0x000fe40000410000 */
[----:B0-----:R-:W-:-:S02]  /*33a0*/  @!P0 FADD.FTZ R10, R10, R111 ;  /* 0x0000006f0a0a8221 */ /* 0x001fc40000010000 */
[C---:B------:R-:W-:Y:S02]  /*33b0*/  FFMA.FTZ R4, R86.reuse, R4, -R7 ;  /* 0x0000000456047223 */ /* 0x040fe40000010807 */
[----:B-1----:R-:W-:Y:S01]  /*33c0*/  @!P0 FADD.FTZ R11, R11, R106 ;  /* 0x0000006a0b0b8221 */ /* 0x002fe20000010000 */
[----:B------:R-:W0:Y:S01]  /*33d0*/  SHFL.DOWN PT, R111, R10, 0x10, 0x1f ;  /* 0x0a001f000a6f7f89 */ /* 0x000e2200000e0000 */
[----:B------:R-:W-:Y:S02]  /*33e0*/  FFMA.FTZ R5, R86, R5, R88 ;  /* 0x0000000556057223 */ /* 0x000fe40000010058 */
[----:B------:R-:W-:Y:S02]  /*33f0*/  FMUL.FTZ R86, R27, R91 ;  /* 0x0000005b1b567220 */ /* 0x000fe40000410000 */
[----:B--2---:R-:W-:Y:S02]  /*3400*/  @!P0 FADD.FTZ R9, R9, R104 ;  /* 0x0000006809098221 */ /* 0x004fe40000010000 */
[----:B------:R-:W1:Y:S01]  /*3410*/  SHFL.DOWN PT, R104, R11, 0x10, 0x1f ;  /* 0x0a001f000b687f89 */ /* 0x000e6200000e0000 */
[----:B------:R-:W-:-:S02]  /*3420*/  FADD.FTZ R6, R89, R6 ;  /* 0x0000000659067221 */ /* 0x000fc40000010000 */
[----:B----4-:R-:W-:Y:S01]  /*3430*/  @!P0 FADD.FTZ R8, R8, R109 ;  /* 0x0000006d08088221 */ /* 0x010fe20000010000 */
[----:B------:R-:W2:Y:S01]  /*3440*/  SHFL.DOWN PT, R100, R9, 0x10, 0x1f ;  /* 0x0a001f0009647f89 */ /* 0x000ea200000e0000 */
[-C--:B------:R-:W-:Y:S01]  /*3450*/  FFMA.FTZ R89, R26, R29.reuse, -R86 ;  /* 0x0000001d1a597223 */ /* 0x080fe20000010856 */
[----:B------:R-:W-:Y:S01]  /*3460*/  ISETP.GT.AND P0, PT, R40, 0xf, PT ;  /* 0x0000000f2800780c */ /* 0x000fe20003f04270 */
[C---:B------:R-:W-:Y:S01]  /*3470*/  FMUL.FTZ R29, R27.reuse, R29 ;  /* 0x0000001d1b1d7220 */ /* 0x040fe20000410000 */
[----:B------:R-:W4:Y:S01]  /*3480*/  SHFL.DOWN PT, R109, R8, 0x10, 0x1f ;  /* 0x0a001f00086d7f89 */ /* 0x000f2200000e0000 */
[----:B------:R-:W-:Y:S02]  /*3490*/  FADD.FTZ R7, R90, R107 ;  /* 0x0000006b5a077221 */ /* 0x000fe40000010000 */
[----:B------:R-:W-:Y:S02]  /*34a0*/  FMUL.FTZ R94, R94, R89 ;  /* 0x000000595e5e7220 */ /* 0x000fe40000410000 */
[----:B------:R-:W-:Y:S01]  /*34b0*/  FFMA.FTZ R89, R26, R91, R29 ;  /* 0x0000005b1a597223 */ /* 0x000fe2000001001d */
[----:B------:R5:W-:Y:S01]  /*34c0*/  @!P2 STS.128 [UR4+0x1660], R4 ;  /* 0x00166004ff00a988 */ /* 0x000be20008000c04 */
[----:B------:R-:W-:-:S02]  /*34d0*/  FMUL.FTZ R86, R27, R95 ;  /* 0x0000005f1b567220 */ /* 0x000fc40000410000 */
[C---:B------:R-:W-:Y:S02]  /*34e0*/  FMUL.FTZ R29, R27.reuse, R98 ;  /* 0x000000621b1d7220 */ /* 0x040fe40000410000 */
[C---:B------:R-:W-:Y:S02]  /*34f0*/  FFMA.FTZ R88, R26.reuse, R93, -R86 ;  /* 0x0000005d1a587223 */ /* 0x040fe40000010856 */
[----:B------:R-:W-:Y:S02]  /*3500*/  FFMA.FTZ R86, R26, R87, -R29 ;  /* 0x000000571a567223 */ /* 0x000fe4000001081d */
[C---:B------:R-:W-:Y:S02]  /*3510*/  FMUL.FTZ R93, R27.reuse, R93 ;  /* 0x0000005d1b5d7220 */ /* 0x040fe40000410000 */
[----:B------:R-:W-:Y:S02]  /*3520*/  FMUL.FTZ R87, R27, R87 ;  /* 0x000000571b577220 */ /* 0x000fe40000410000 */
[----:B------:R-:W-:-:S02]  /*3530*/  FMUL.FTZ R88, R99, R88 ;  /* 0x0000005863587220 */ /* 0x000fc40000410000 */
[C---:B-----5:R-:W-:Y:S02]  /*3540*/  FMUL.FTZ R4, R27.reuse, R102 ;  /* 0x000000661b047220 */ /* 0x060fe40000410000 */
[-C--:B------:R-:W-:Y:S02]  /*3550*/  FMUL.FTZ R27, R27, R101.reuse ;  /* 0x000000651b1b7220 */ /* 0x080fe40000410000 */
[C---:B------:R-:W-:Y:S02]  /*3560*/  FFMA.FTZ R101, R26.reuse, R101, -R4 ;  /* 0x000000651a657223 */ /* 0x040fe40000010804 */
[----:B------:R-:W-:Y:S02]  /*3570*/  FMUL.FTZ R86, R97, R86 ;  /* 0x0000005661567220 */ /* 0x000fe40000410000 */
[C---:B------:R-:W-:Y:S02]  /*3580*/  FFMA.FTZ R93, R26.reuse, R95, R93 ;  /* 0x0000005f1a5d7223 */ /* 0x040fe4000001005d */
[----:B------:R-:W-:-:S02]  /*3590*/  FFMA.FTZ R87, R26, R98, R87 ;  /* 0x000000621a577223 */ /* 0x000fc40000010057 */
[----:B------:R-:W-:Y:S02]  /*35a0*/  FFMA.FTZ R27, R26, R102, R27 ;  /* 0x000000661a1b7223 */ /* 0x000fe4000001001b */
[----:B------:R-:W-:Y:S02]  /*35b0*/  FMUL.FTZ R101, R28, R101 ;  /* 0x000000651c657220 */ /* 0x000fe40000410000 */
[----:B0-----:R-:W-:Y:S02]  /*35c0*/  @!P0 FADD.FTZ R10, R10, R111 ;  /* 0x0000006f0a0a8221 */ /* 0x001fe40000010000 */
[----:B-1----:R-:W-:Y:S02]  /*35d0*/  @!P0 FADD.FTZ R11, R11, R104 ;  /* 0x000000680b0b8221 */ /* 0x002fe40000010000 */
[----:B--2---:R-:W-:Y:S02]  /*35e0*/  @!P0 FADD.FTZ R9, R9, R100 ;  /* 0x0000006409098221 */ /* 0x004fe40000010000 */
[----:B----4-:R-:W-:-:S02]  /*35f0*/  @!P0 FADD.FTZ R8, R8, R109 ;  /* 0x0000006d08088221 */ /* 0x010fc40000010000 */
        /* <DEDUP_REMOVED lines=24> */
.L_x_13842:
[----:B0-----:R-:W-:Y:S05]  /*3780*/  BSYNC B0 ;  /* 0x0000000000007941 */ /* 0x001fea0003800000 */
.L_x_13841:
        /* <DEDUP_REMOVED lines=21> */
.L_x_13828:
[----:B------:R-:W-:Y:S01]  /*38e0*/  BAR.SYNC.DEFER_BLOCKING 0x0 ;  /* 0x0000000000007b1d */ /* 0x000fe20000010000 */
[----:B------:R-:W-:Y:S02]  /*38f0*/  SHF.R.S32.HI R28, RZ, 0x1f, R41 ;  /* 0x0000001fff1c7819 */ /* 0x000fe40000011429 */
[----:B------:R-:W-:-:S04]  /*3900*/  LEA R2, P0, R41, R37, 0x3 ;  /* 0x0000002529027211 */ /* 0x000fc800078018ff */
[----:B------:R-:W-:-:S06]  /*3910*/  LEA.HI.X R3, R41, R36, R28, 0x3, P0 ;  /* 0x0000002429037211 */ /* 0x000fcc00000f1c1c */
[----:B------:R-:W2:Y:S01]  /*3920*/  LDG.E.64 R2, [R2.64] ;  /* 0x0000000602027981 */ /* 0x000ea2000c1e1b00 */
[----:B------:R-:W-:Y:S01]  /*3930*/  F2F.BF16.F32 R62, R62 ;  /* 0x0000003e003e7304 */ /* 0x000fe20000202000 */
[----:B------:R-:W-:Y:S01]  /*3940*/  IADD3 R32, R31, -0x1, RZ ;  /* 0xffffffff1f207810 */ /* 0x000fe20007ffe0ff */
[----:B------:R-:W-:Y:S01]  /*3950*/  IMAD R27, R44, c[0x0][0x2d8], RZ ;  /* 0x0000b6002c1b7a24 */ /* 0x000fe200078e02ff */
[----:B------:R-:W-:Y:S01]  /*3960*/  SHF.L.U32 R30, R41, 0x3, RZ ;  /* 0x00000003291e7819 */ /* 0x000fe200000006ff */
[----:B------:R-:W-:Y:S01]  /*3970*/  IMAD R29, R51, c[0x0][0x300], RZ ;  /* 0x0000c000331d7a24 */ /* 0x000fe200078e02ff */
[----:B------:R-:W-:Y:S01]  /*3980*/  SHF.L.U64.HI R55, R41, 0x3, R28 ;  /* 0x0000000329377819 */ /* 0x000fe2000001021c */
[----:B------:R-:W-:Y:S02]  /*3990*/  IMAD R27, R46, c[0x0][0x2dc], R27 ;  /* 0x0000b7002e1b7a24 */ /* 0x000fe400078e021b */
[----:B------:R-:W-:Y:S01]  /*39a0*/  F2F.BF16.F32 R63, R63 ;  /* 0x0000003f003f7304 */ /* 0x000fe20000202000 */
[----:B------:R-:W-:-:S07]  /*39b0*/  IMAD R29, R52, c[0x0][0x304], R29 ;  /* 0x0000c100341d7a24 */ /* 0x000fce00078e021d */
[----:B------:R-:W0:Y:S08]  /*39c0*/  F2F.BF16.F32 R6, R61 ;  /* 0x0000003d00067304 */ /* 0x000e300000202000 */
[----:B------:R-:W-:Y:S01]  /*39d0*/  F2F.BF16.F32 R11, R64 ;  /* 0x00000040000b7304 */ /* 0x000fe20000202000 */
[----:B0-----:R-:W-:Y:S01]  /*39e0*/  PRMT R63, R63, 0x5410, R6 ;  /* 0x000054103f3f7816 */ /* 0x001fe20000000006 */
[----:B--2---:R-:W-:Y:S01]  /*39f0*/  STS.64 [R40.X8], R2 ;  /* 0x0000000228007388 */ /* 0x004fe20000008a00 */
[----:B------:R-:W-:-:S06]  /*3a00*/  NOP ;  /* 0x0000000000007918 */ /* 0x000fcc0000000000 */
[----:B------:R-:W0:Y:S02]  /*3a10*/  LDS.64 R8, [R40.X8] ;  /* 0x0000000028087984 */ /* 0x000e240000008a00 */
[--C-:B0-----:R-:W-:Y:S02]  /*3a20*/  PRMT R3, RZ, 0x5410, R9.reuse ;  /* 0x00005410ff037816 */ /* 0x101fe40000000009 */
[--C-:B------:R-:W-:Y:S02]  /*3a30*/  SHF.R.U64 R4, R8, 0x10, R9.reuse ;  /* 0x0000001008047819 */ /* 0x100fe40000001209 */
[----:B------:R-:W-:Y:S01]  /*3a40*/  SHF.R.U32.HI R0, RZ, 0x10, R9 ;  /* 0x00000010ff007819 */ /* 0x000fe20000011609 */
[----:B------:R-:W-:Y:S01]  /*3a50*/  FADD.FTZ R7, R3, R48 ;  /* 0x0000003003077221 */ /* 0x000fe20000010000 */
[----:B------:R-:W-:Y:S01]  /*3a60*/  PRMT R3, RZ, 0x5410, R8 ;  /* 0x00005410ff037816 */ /* 0x000fe20000000008 */
[----:B------:R-:W-:Y:S03]  /*3a70*/  BAR.SYNC.DEFER_BLOCKING 0x0 ;  /* 0x0000000000007b1d */ /* 0x000fe60000010000 */
[----:B------:R-:W-:Y:S01]  /*3a80*/  FSETP.GTU.FTZ.AND P2, PT, R7, 20, PT ;  /* 0x41a000000700780b */ /* 0x000fe20003f5c000 */
[----:B------:R-:W-:Y:S01]  /*3a90*/  FADD.FTZ R2, R3, R48 ;  /* 0x0000003003027221 */ /* 0x000fe20000010000 */
[----:B------:R-:W-:-:S04]  /*3aa0*/  PRMT R3, RZ, 0x5410, R4 ;  /* 0x00005410ff037816 */ /* 0x000fc80000000004 */
[----:B------:R-:W-:Y:S01]  /*3ab0*/  FSETP.GTU.FTZ.AND P0, PT, R2, 20, PT ;  /* 0x41a000000200780b */ /* 0x000fe20003f1c000 */
[----:B------:R-:W-:Y:S01]  /*3ac0*/  FADD.FTZ R5, R3, R48 ;  /* 0x0000003003057221 */ /* 0x000fe20000010000 */
[----:B------:R-:W-:-:S04]  /*3ad0*/  PRMT R3, RZ, 0x5410, R0 ;  /* 0x00005410ff037816 */ /* 0x000fc80000000000 */
[----:B------:R-:W-:Y:S01]  /*3ae0*/  FSETP.GTU.FTZ.AND P1, PT, R5, 20, PT ;  /* 0x41a000000500780b */ /* 0x000fe20003f3c000 */
[----:B------:R-:W-:Y:S02]  /*3af0*/  FADD.FTZ R3, R3, R48 ;  /* 0x0000003003037221 */ /* 0x000fe40000010000 */
[----:B------:R-:W-:-:S03]  /*3b00*/  @!P2 FMUL.FTZ R4, R7, -1.4426950216293334961 ;  /* 0xbfb8aa3b0704a820 */ /* 0x000fc60000410000 */
[----:B------:R-:W-:Y:S01]  /*3b10*/  FSETP.GTU.FTZ.AND P3, PT, R3, 20, PT ;  /* 0x41a000000300780b */ /* 0x000fe20003f7c000 */
[----:B------:R-:W-:Y:S02]  /*3b20*/  @!P0 FMUL.FTZ R0, R2, -1.4426950216293334961 ;  /* 0xbfb8aa3b02008820 */ /* 0x000fe40000410000 */
[----:B------:R-:W0:Y:S04]  /*3b30*/  @!P2 MUFU.EX2 R4, R4 ;  /* 0x000000040004a308 */ /* 0x000e280000000800 */
[----:B------:R-:W-:-:S04]  /*3b40*/  @!P1 FMUL.FTZ R5, R5, -1.4426950216293334961 ;  /* 0xbfb8aa3b05059820 */ /* 0x000fc80000410000 */
[----:B------:R-:W1:Y:S02]  /*3b50*/  @!P0 MUFU.EX2 R0, R0 ;  /* 0x0000000000008308 */ /* 0x000e640000000800 */
[----:B------:R-:W-:Y:S02]  /*3b60*/  @!P3 FMUL.FTZ R9, R3, -1.4426950216293334961 ;  /* 0xbfb8aa3b0309b820 */ /* 0x000fe40000410000 */
[----:B------:R-:W-:-:S04]  /*3b70*/  IMAD.WIDE.U32 R2, R62, 0x10000, RZ ;  /* 0x000100003e027825 */ /* 0x000fc800078e00ff */
[----:B------:R-:W2:Y:S01]  /*3b80*/  @!P3 MUFU.EX2 R9, R9 ;  /* 0x000000090009b308 */ /* 0x000ea20000000800 */
[----:B0-----:R-:W-:Y:S01]  /*3b90*/  @!P2 FADD.FTZ R8, R4, 1 ;  /* 0x3f8000000408a421 */ /* 0x001fe20000010000 */
[----:B------:R-:W-:Y:S02]  /*3ba0*/  LOP3.LUT R7, R63, R3, RZ, 0xfc, !PT ;  /* 0x000000033f077212 */ /* 0x000fe400078efcff */
[----:B------:R-:W-:Y:S02]  /*3bb0*/  LOP3.LUT R6, R2, R11, RZ, 0xfc, !PT ;  /* 0x0000000b02067212 */ /* 0x000fe400078efcff */
[----:B------:R-:W-:Y:S02]  /*3bc0*/  SHF.L.U32 R2, R32, 0x7, RZ ;  /* 0x0000000720027819 */ /* 0x000fe400000006ff */
[----:B------:R-:W0:Y:S01]  /*3bd0*/  @!P1 MUFU.EX2 R5, R5 ;  /* 0x0000000500059308 */ /* 0x000e220000000800 */
[----:B-1----:R-:W-:Y:S01]  /*3be0*/  @!P0 FADD.FTZ R4, R0, 1 ;  /* 0x3f80000000048421 */ /* 0x002fe20000010000 */
[----:B------:R1:W-:Y:S01]  /*3bf0*/  STS.64 [R40.X8], R6 ;  /* 0x0000000628007388 */ /* 0x0003e20000008a00 */
[----:B------:R-:W-:Y:S01]  /*3c00*/  SHF.R.S32.HI R3, RZ, 0x1f, R2 ;  /* 0x0000001fff037819 */ /* 0x000fe20000011402 */
[----:B--2---:R-:W-:-:S04]  /*3c10*/  @!P3 FADD.FTZ R9, R9, 1 ;  /* 0x3f8000000909b421 */ /* 0x004fc80000010000 */
[----:B------:R-:W2:Y:S01]  /*3c20*/  @!P2 MUFU.RCP R8, R8 ;  /* 0x000000080008a308 */ /* 0x000ea20000001000 */
[----:B-1----:R-:W-:-:S07]  /*3c30*/  IMAD.WIDE.U32 R6, R46, c[0x0][0x2d8], R2 ;  /* 0x0000b6002e067a25 */ /* 0x002fce00078e0002 */
[----:B------:R-:W1:Y:S01]  /*3c40*/  @!P3 MUFU.RCP R9, R9 ;  /* 0x000000090009b308 */ /* 0x000e620000001000 */
[----:B0-----:R-:W-:Y:S01]  /*3c50*/  @!P1 FADD.FTZ R0, R5, 1 ;  /* 0x3f80000005009421 */ /* 0x001fe20000010000 */
[----:B------:R-:W-:Y:S01]  /*3c60*/  IADD3 R7, R7, R27, RZ ;  /* 0x0000001b07077210 */ /* 0x000fe20007ffe0ff */
[----:B------:R-:W-:-:S04]  /*3c70*/  IMAD.WIDE.U32 R2, R46, c[0x0][0x2f8], R2 ;  /* 0x0000be002e027a25 */ /* 0x000fc800078e0002 */
[----:B------:R-:W-:Y:S01]  /*3c80*/  IMAD.WIDE.U32 R6, R52, c[0x0][0x2e0], R6 ;  /* 0x0000b80034067a25 */ /* 0x000fe200078e0006 */
[----:B------:R0:W4:Y:S01]  /*3c90*/  @!P0 MUFU.RCP R26, R4 ;  /* 0x00000004001a8308 */ /* 0x0001220000001000 */
[----:B------:R-:W-:-:S06]  /*3ca0*/  NOP ;  /* 0x0000000000007918 */ /* 0x000fcc0000000000 */
[----:B--2---:R-:W-:Y:S01]  /*3cb0*/  @!P2 FMUL.FTZ R67, R67, R8 ;  /* 0x000000084343a220 */ /* 0x004fe20000410000 */
[----:B------:R-:W2:Y:S01]  /*3cc0*/  @!P1 MUFU.RCP R11, R0 ;  /* 0x00000000000b9308 */ /* 0x000ea20000001000 */
[----:B0-----:R-:W0:Y:S01]  /*3cd0*/  LDS.64 R4, [R40.X8] ;  /* 0x0000000028047984 */ /* 0x001e220000008a00 */
[----:B-1----:R-:W-:Y:S01]  /*3ce0*/  @!P3 FMUL.FTZ R68, R68, R9 ;  /* 0x000000094444b220 */ /* 0x002fe20000410000 */
[----:B------:R-:W-:Y:S02]  /*3cf0*/  ISETP.GT.AND P3, PT, R31, 0x1, PT ;  /* 0x000000011f00780c */ /* 0x000fe40003f64270 */
[----:B------:R-:W-:Y:S02]  /*3d00*/  IADD3 R39, P2, R39, -0x100, RZ ;  /* 0xffffff0027277810 */ /* 0x000fe40007f5e0ff */
[----:B------:R-:W-:Y:S01]  /*3d10*/  MOV R31, R32 ;  /* 0x00000020001f7202 */ /* 0x000fe20000000f00 */
[----:B------:R-:W-:Y:S01]  /*3d20*/  F2F.BF16.F32 R10, R67 ;  /* 0x00000043000a7304 */ /* 0x000fe20000202000 */
[----:B----4-:R-:W-:Y:S01]  /*3d30*/  @!P0 FMUL.FTZ R65, R65, R26 ;  /* 0x0000001a41418220 */ /* 0x010fe20000410000 */
[----:B------:R-:W-:-:S02]  /*3d40*/  LEA R8, P0, R6, c[0x0][0x330], 0x1 ;  /* 0x0000cc0006087a11 */ /* 0x000fc400078008ff */
[----:B------:R-:W-:Y:S01]  /*3d50*/  IADD3.X R38, R38, -0x1, RZ, P2, !PT ;  /* 0xffffffff26267810 */ /* 0x000fe200017fe4ff */
[----:B--2---:R-:W-:-:S03]  /*3d60*/  @!P1 FMUL.FTZ R66, R66, R11 ;  /* 0x0000000b42429220 */ /* 0x004fc60000410000 */
[----:B------:R-:W1:Y:S01]  /*3d70*/  F2F.BF16.F32 R9, R68 ;  /* 0x0000004400097304 */ /* 0x000e620000202000 */
[----:B------:R-:W-:Y:S01]  /*3d80*/  IMAD R11, R51, c[0x0][0x2e0], RZ ;  /* 0x0000b800330b7a24 */ /* 0x000fe200078e02ff */
[----:B------:R-:W-:-:S03]  /*3d90*/  IADD3 R35, P1, R35, -0x100, RZ ;  /* 0xffffff0023237810 */ /* 0x000fc60007f3e0ff */
[----:B------:R-:W-:Y:S01]  /*3da0*/  IMAD R11, R52, c[0x0][0x2e4], R11 ;  /* 0x0000b900340b7a24 */ /* 0x000fe200078e020b */
[----:B------:R-:W-:Y:S02]  /*3db0*/  IADD3.X R33, R33, -0x1, RZ, P1, !PT ;  /* 0xffffffff21217810 */ /* 0x000fe40000ffe4ff */
[----:B------:R-:W2:Y:S02]  /*3dc0*/  F2F.BF16.F32 R0, R66 ;  /* 0x0000004200007304 */ /* 0x000ea40000202000 */
[----:B------:R-:W-:-:S04]  /*3dd0*/  IADD3 R7, R7, R11, RZ ;  /* 0x0000000b07077210 */ /* 0x000fc80007ffe0ff */
[----:B------:R-:W-:Y:S02]  /*3de0*/  LEA.HI.X R26, R6, c[0x0][0x334], R7, 0x1, P0 ;  /* 0x0000cd00061a7a11 */ /* 0x000fe400000f0c07 */
[----:B------:R-:W-:Y:S01]  /*3df0*/  IADD3 R8, P0, R8, R30, RZ ;  /* 0x0000001e08087210 */ /* 0x000fe20007f1e0ff */
[----:B------:R4:W5:Y:S01]  /*3e00*/  F2F.BF16.F32 R27, R65 ;  /* 0x00000041001b7304 */ /* 0x0009620000202000 */
[----:B-1----:R-:W-:Y:S02]  /*3e10*/  PRMT R11, R10, 0x5410, R9 ;  /* 0x000054100a0b7816 */ /* 0x002fe40000000009 */
[----:B------:R-:W-:Y:S01]  /*3e20*/  IADD3.X R9, R26, R55, RZ, P0, !PT ;  /* 0x000000371a097210 */ /* 0x000fe200007fe4ff */
[----:B--2---:R-:W-:-:S04]  /*3e30*/  IMAD.WIDE.U32 R6, R0, 0x10000, RZ ;  /* 0x0001000000067825 */ /* 0x004fc800078e00ff */
[----:B0-----:R0:W-:Y:S01]  /*3e40*/  STG.E.64 [R8.64], R4 ;  /* 0x0000000408007986 */ /* 0x0011e2000c101b06 */
[----:B----4-:R-:W-:Y:S01]  /*3e50*/  FADD.FTZ R65, R65, R42 ;  /* 0x0000002a41417221 */ /* 0x010fe20000010000 */
[----:B------:R-:W-:-:S03]  /*3e60*/  LOP3.LUT R11, R11, R7, RZ, 0xfc, !PT ;  /* 0x000000070b0b7212 */ /* 0x000fc600078efcff */
[----:B------:R-:W-:Y:S01]  /*3e70*/  FADD.FTZ R66, R65, R66 ;  /* 0x0000004241427221 */ /* 0x000fe20000010000 */
[----:B-----5:R-:W-:Y:S01]  /*3e80*/  LOP3.LUT R10, R6, R27, RZ, 0xfc, !PT ;  /* 0x0000001b060a7212 */ /* 0x020fe200078efcff */
[----:B------:R-:W-:Y:S01]  /*3e90*/  BAR.SYNC.DEFER_BLOCKING 0x0 ;  /* 0x0000000000007b1d */ /* 0x000fe20000010000 */
[----:B------:R-:W-:Y:S02]  /*3ea0*/  IMAD R27, R44, c[0x0][0x2f8], RZ ;  /* 0x0000be002c1b7a24 */ /* 0x000fe400078e02ff */
[----:B------:R-:W-:Y:S02]  /*3eb0*/  FADD.FTZ R67, R66, R67 ;  /* 0x0000004342437221 */ /* 0x000fe40000010000 */
[----:B------:R-:W-:Y:S02]  /*3ec0*/  IMAD R27, R46, c[0x0][0x2fc], R27 ;  /* 0x0000bf002e1b7a24 */ /* 0x000fe400078e021b */
[----:B------:R-:W-:-:S03]  /*3ed0*/  FADD.FTZ R42, R67, R68 ;  /* 0x00000044432a7221 */ /* 0x000fc60000010000 */
[----:B------:R-:W-:-:S05]  /*3ee0*/  IADD3 R3, R3, R27, RZ ;  /* 0x0000001b03037210 */ /* 0x000fca0007ffe0ff */
[----:B------:R-:W-:-:S05]  /*3ef0*/  IMAD.WIDE.U32 R2, R52, c[0x0][0x300], R2 ;  /* 0x0000c00034027a25 */ /* 0x000fca00078e0002 */
[----:B0-----:R-:W-:Y:S02]  /*3f00*/  IADD3 R5, R3, R29, RZ ;  /* 0x0000001d03057210 */ /* 0x001fe40007ffe0ff */
[----:B------:R-:W-:Y:S01]  /*3f10*/  LEA R3, P0, R2, c[0x0][0x340], 0x1 ;  /* 0x0000d00002037a11 */ /* 0x000fe200078008ff */
[----:B------:R-:W-:Y:S01]  /*3f20*/  STS.64 [R40.X8], R10 ;  /* 0x0000000a28007388 */ /* 0x000fe20000008a00 */
[----:B------:R-:W-:-:S06]  /*3f30*/  NOP ;  /* 0x0000000000007918 */ /* 0x000fcc0000000000 */
[----:B------:R-:W0:Y:S01]  /*3f40*/  LDS.64 R6, [R40.X8] ;  /* 0x0000000028067984 */ /* 0x000e220000008a00 */
[----:B------:R-:W-:Y:S02]  /*3f50*/  LEA.HI.X R0, R2, c[0x0][0x344], R5, 0x1, P0 ;  /* 0x0000d10002007a11 */ /* 0x000fe400000f0c05 */
[----:B------:R-:W-:-:S04]  /*3f60*/  IADD3 R2, P0, R3, R30, RZ ;  /* 0x0000001e03027210 */ /* 0x000fc80007f1e0ff */
[----:B------:R-:W-:Y:S02]  /*3f70*/  IADD3.X R3, R0, R55, RZ, P0, !PT ;  /* 0x0000003700037210 */ /* 0x000fe400007fe4ff */
[----:B------:R-:W-:-:S04]  /*3f80*/  IADD3 R37, P0, R37, -0x100, RZ ;  /* 0xffffff0025257810 */ /* 0x000fc80007f1e0ff */
[----:B------:R-:W-:Y:S01]  /*3f90*/  IADD3.X R36, R36, -0x1, RZ, P0, !PT ;  /* 0xffffffff24247810 */ /* 0x000fe200007fe4ff */
[----:B0-----:R0:W-:Y:S01]  /*3fa0*/  STG.E.64 [R2.64], R6 ;  /* 0x0000000602007986 */ /* 0x0011e2000c101b06 */
[----:B------:R-:W-:Y:S01]  /*3fb0*/  @!P3 CALL.REL.NOINC `(.L_x_13819) ;  /* 0x000000100000b944 */ /* 0x000fe20003c00000 */
[----:B------:R-:W-:Y:S05]  /*3fc0*/  BRA `(.L_x_13844) ;  /* 0xffffc65000007947 */ /* 0x000fea000383ffff */
.L_x_13819:
        /* <DEDUP_REMOVED lines=24> */
.L_x_13846:
[----:B0-----:R-:W-:Y:S05]  /*4150*/  BSYNC B0 ;  /* 0x0000000000007941 */ /* 0x001fea0003800000 */
.L_x_13845:
        /* <DEDUP_REMOVED lines=23> */
.L_x_13848:
[----:B------:R-:W1:Y:S02]  /*42d0*/  S2R R15, SR_TID.X ;  /* 0x00000000000f7919 */ /* 0x000e640000002100 */
.L_x_13849:
[----:B0-----:R-:W-:Y:S05]  /*42e0*/  BSYNC B0 ;  /* 0x0000000000007941 */ /* 0x001fea0003800000 */
.L_x_13847:
[----:B-1----:R-:W-:-:S13]  /*42f0*/  ISETP.GE.AND P0, PT, R15, c[0x0][0x16c], PT ;  /* 0x00005b000f007a0c */ /* 0x002fda0003f06270 */
[----:B------:R-:W-:Y:S05]  /*4300*/  @P0 EXIT ;  /* 0x000000000000094d */ /* 0x000fea0003800000 */
[----:B------:R-:W-:Y:S02]  /*4310*/  IMAD R51, R51, c[0x0][0x1b8], RZ ;  /* 0x00006e0033337a24 */ /* 0x000fe400078e02ff */
[----:B------:R-:W-:-:S04]  /*4320*/  IMAD.WIDE.U32 R10, R52, c[0x0][0x1b8], RZ ;  /* 0x00006e00340a7a25 */ /* 0x000fc800078e00ff */
[----:B------:R-:W-:-:S05]  /*4330*/  IMAD R51, R52, c[0x0][0x1bc], R51 ;  /* 0x00006f0034337a24 */ /* 0x000fca00078e0233 */
[----:B------:R-:W-:Y:S02]  /*4340*/  IADD3 R51, R11, R51, RZ ;  /* 0x000000330b337210 */ /* 0x000fe40007ffe0ff */
.L_x_13850:
        /* <DEDUP_REMOVED lines=8> */
[----:B------:R-:W-:Y:S02]  /*43d0*/  IMAD R14, R0, c[0x0][0x1c0], RZ ;  /* 0x00007000000e7a24 */ /* 0x000fe400078e02ff */
[----:B------:R-:W-:-:S04]  /*43e0*/  IMAD.WIDE.U32 R6, R15, c[0x0][0x1c0], R2 ;  /* 0x000070000f067a25 */ /* 0x000fc800078e0002 */
[----:B------:R-:W-:-:S04]  /*43f0*/  IMAD.WIDE.U32 R4, R15, c[0x0][0x290], R42 ;  /* 0x0000a4000f047a25 */ /* 0x000fc800078e002a */
[C---:B------:R-:W-:Y:S01]  /*4400*/  IMAD R3, R15.reuse, c[0x0][0x294], R8 ;  /* 0x0000a5000f037a24 */ /* 0x040fe200078e0208 */
[----:B------:R-:W-:Y:S01]  /*4410*/  LEA R2, P0, R4, c[0x0][0x310], 0x3 ;  /* 0x0000c40004027a11 */ /* 0x000fe200078018ff */
[----:B------:R-:W-:Y:S01]  /*4420*/  IMAD R9, R15, c[0x0][0x1c4], R14 ;  /* 0x000071000f097a24 */ /* 0x000fe200078e020e */
[----:B------:R-:W-:Y:S02]  /*4430*/  LEA R8, P1, R6, c[0x0][0x230], 0x3 ;  /* 0x00008c0006087a11 */ /* 0x000fe400078218ff */
[----:B------:R-:W-:Y:S02]  /*4440*/  IADD3 R3, R5, R3, RZ ;  /* 0x0000000305037210 */ /* 0x000fe40007ffe0ff */
[----:B------:R-:W-:Y:S02]  /*4450*/  IADD3 R5, R7, R9, RZ ;  /* 0x0000000907057210 */ /* 0x000fe40007ffe0ff */
[----:B------:R-:W-:Y:S02]  /*4460*/  LEA.HI.X R3, R4, c[0x0][0x314], R3, 0x3, P0 ;  /* 0x0000c50004037a11 */ /* 0x000fe400000f1c03 */
[----:B------:R-:W-:-:S03]  /*4470*/  LEA.HI.X R9, R6, c[0x0][0x234], R5, 0x3, P1 ;  /* 0x00008d0006097a11 */ /* 0x000fc600008f1c05 */
[----:B0-----:R-:W-:Y:S04]  /*4480*/  RED.E.ADD.F32.FTZ.RN.STRONG.GPU [R2.64], R12 ;  /* 0x0000000c0200798e */ /* 0x001fe8000c10e786 */
[----:B------:R0:W-:Y:S04]  /*4490*/  RED.E.ADD.F32.FTZ.RN.STRONG.GPU [R2.64+0x4], R13 ;  /* 0x0000040d0200798e */ /* 0x0001e8000c10e786 */
[----:B------:R2:W1:Y:S01]  /*44a0*/  LDG.E.64 R26, [R8.64] ;  /* 0x00000006081a7981 */ /* 0x000462000c1e1b00 */
[----:B------:R-:W-:Y:S01]  /*44b0*/  MOV R44, R20 ;  /* 0x00000014002c7202 */ /* 0x000fe20000000f00 */
[C---:B------:R-:W-:Y:S01]  /*44c0*/  IMAD R14, R0.reuse, c[0x0][0x2b0], RZ ;  /* 0x0000ac00000e7a24 */ /* 0x040fe200078e02ff */
[----:B-----5:R-:W-:Y:S01]  /*44d0*/  MOV R48, R24 ;  /* 0x0000001800307202 */ /* 0x020fe20000000f00 */
[----:B------:R-:W-:-:S02]  /*44e0*/  IMAD R28, R0, c[0x0][0x1a0], RZ ;  /* 0x00006800001c7a24 */ /* 0x000fc400078e02ff */
[----:B------:R-:W-:-:S04]  /*44f0*/  IMAD.WIDE.U32 R4, R15, c[0x0][0x2b0], R44 ;  /* 0x0000ac000f047a25 */ /* 0x000fc800078e002c */
[C---:B------:R-:W-:Y:S01]  /*4500*/  IMAD R29, R15.reuse, c[0x0][0x2b4], R14 ;  /* 0x0000ad000f1d7a24 */ /* 0x040fe200078e020e */
[----:B0-----:R-:W-:Y:S01]  /*4510*/  LEA R2, P0, R4, c[0x0][0x318], 0x3 ;  /* 0x0000c60004027a11 */ /* 0x001fe200078018ff */
[----:B------:R-:W-:-:S03]  /*4520*/  IMAD.WIDE.U32 R6, R15, c[0x0][0x1a0], R48 ;  /* 0x000068000f067a25 */ /* 0x000fc600078e0030 */
[----:B------:R-:W-:Y:S01]  /*4530*/  IADD3 R3, R5, R29, RZ ;  /* 0x0000001d05037210 */ /* 0x000fe20007ffe0ff */
[----:B------:R-:W-:Y:S01]  /*4540*/  IMAD R31, R15, c[0x0][0x1a4], R28 ;  /* 0x000069000f1f7a24 */ /* 0x000fe200078e021c */
[----:B--2---:R-:W-:Y:S02]  /*4550*/  LEA R8, P1, R6, c[0x0][0x228], 0x3 ;  /* 0x00008a0006087a11 */ /* 0x004fe400078218ff */
[----:B------:R-:W-:Y:S02]  /*4560*/  LEA.HI.X R3, R4, c[0x0][0x31c], R3, 0x3, P0 ;  /* 0x0000c70004037a11 */ /* 0x000fe400000f1c03 */
[----:B------:R-:W-:-:S04]  /*4570*/  IADD3 R7, R7, R31, RZ ;  /* 0x0000001f07077210 */ /* 0x000fc80007ffe0ff */
[----:B------:R-:W-:Y:S01]  /*4580*/  LEA.HI.X R9, R6, c[0x0][0x22c], R7, 0x3, P1 ;  /* 0x00008b0006097a11 */ /* 0x000fe200008f1c07 */
[CC--:B-1----:R-:W-:Y:S02]  /*4590*/  FMUL.FTZ R5, R17.reuse, R27.reuse ;  /* 0x0000001b11057220 */ /* 0x0c2fe40000410000 */
[C---:B------:R-:W-:Y:S02]  /*45a0*/  FMUL.FTZ R27, R16.reuse, R27 ;  /* 0x0000001b101b7220 */ /* 0x040fe40000410000 */
[-C--:B------:R-:W-:Y:S02]  /*45b0*/  FFMA.FTZ R13, R16, R26.reuse, R5 ;  /* 0x0000001a100d7223 */ /* 0x080fe40000010005 */
[----:B------:R-:W-:-:S03]  /*45c0*/  FFMA.FTZ R27, R17, R26, -R27 ;  /* 0x0000001a111b7223 */ /* 0x000fc6000001081b */
[----:B------:R0:W-:Y:S04]  /*45d0*/  RED.E.ADD.F32.FTZ.RN.STRONG.GPU [R2.64], R13 ;  /* 0x0000000d0200798e */ /* 0x0001e8000c10e786 */
[----:B------:R0:W-:Y:S04]  /*45e0*/  RED.E.ADD.F32.FTZ.RN.STRONG.GPU [R2.64+0x4], R27 ;  /* 0x0000041b0200798e */ /* 0x0001e8000c10e786 */
[----:B------:R-:W2:Y:S01]  /*45f0*/  LDG.E.64 R8, [R8.64] ;  /* 0x0000000608087981 */ /* 0x000ea2000c1e1b00 */
[----:B------:R-:W-:Y:S01]  /*4600*/  MOV R46, R22 ;  /* 0x00000016002e7202 */ /* 0x000fe20000000f00 */
[----:B------:R-:W-:-:S04]  /*4610*/  IMAD R0, R0, c[0x0][0x2d0], RZ ;  /* 0x0000b40000007a24 */ /* 0x000fc800078e02ff */
[----:B------:R-:W-:-:S04]  /*4620*/  IMAD.WIDE.U32 R6, R15, c[0x0][0x2d0], R46 ;  /* 0x0000b4000f067a25 */ /* 0x000fc800078e002e */
[C---:B------:R-:W-:Y:S01]  /*4630*/  IMAD R5, R15.reuse, c[0x0][0x2d4], R0 ;  /* 0x0000b5000f057a24 */ /* 0x040fe200078e0200 */
[----:B------:R-:W-:Y:S02]  /*4640*/  LEA R4, P0, R6, c[0x0][0x320], 0x3 ;  /* 0x0000c80006047a11 */ /* 0x000fe400078018ff */
[----:B------:R-:W-:Y:S02]  /*4650*/  IADD3 R15, R15, c[0x0][0x0], RZ ;  /* 0x000000000f0f7a10 */ /* 0x000fe40007ffe0ff */
        /* <DEDUP_REMOVED lines=11> */
.L_x_13851:
        /* <DEDUP_REMOVED lines=15> */
.L_x_14770:


//--------------------- .text._Z25selective_scan_bwd_kernelI32Selective_Scan_bwd_kernel_traitsILi32ELi4ELb1ELb0ELb0ELb1ELb1EN3c108BFloat16ENS1_7complexIfEEEEv12SSMParamsBwd --------------------------
	.section	.text._Z25selective_scan_bwd_kernelI32Selective_Scan_bwd_kernel_traitsILi32ELi4ELb1ELb0ELb0ELb1ELb1EN3c108BFloat16ENS1_7complexIfEEEEv12SSMParamsBwd,"ax",@progbits
	.sectioninfo	@"SHI_REGISTERS=112"
	.align	128
        .global         _Z25selective_scan_bwd_kernelI32Selective_Scan_bwd_kernel_traitsILi32ELi4ELb1ELb0ELb0ELb1ELb1EN3c108BFloat16ENS1_7complexIfEEEEv12SSMParamsBwd
        .type           _Z25selective_scan_bwd_kernelI32Selective_Scan_bwd_kernel_traitsILi32ELi4ELb1ELb0ELb0ELb1ELb1EN3c108BFloat16ENS1_7complexIfEEEEv12SSMParamsBwd,@function
        .size           _Z25selective_scan_bwd_kernelI32Selective_Scan_bwd_kernel_traitsILi32ELi4ELb1ELb0ELb0ELb1ELb1EN3c108BFloat16ENS1_7complexIfEEEEv12SSMParamsBwd,(.L_x_14771 - _Z25selective_scan_bwd_kernelI32Selective_Scan_bwd_kernel_traitsILi32ELi4ELb1ELb0ELb0ELb1ELb1EN3c108BFloat16ENS1_7complexIfEEEEv12SSMParamsBwd)
        .other          _Z25selective_scan_bwd_kernelI32Selective_Scan_bwd_kernel_traitsILi32ELi4ELb1ELb0ELb0ELb1ELb1EN3c108BFloat16ENS1_7complexIfEEEEv12SSMParamsBwd,@"STO_CUDA_ENTRY STV_DEFAULT"
_Z25selective_scan_bwd_kernelI32Selective_Scan_bwd_kernel_traitsILi32ELi4ELb1ELb0ELb0ELb1ELb1EN3c108BFloat16ENS1_7complexIfEEEEv12SSMParamsBwd:
.text._Z25selective_scan_bwd_kernelI32Selective_Scan_bwd_kernel_traitsILi32ELi4ELb1ELb0ELb0ELb1ELb1EN3c108BFloat16ENS1_7complexIfEEEEv12SSMParamsBwd:
        /* <DEDUP_REMOVED lines=30> */
[C---:B0-----:R-:W-:Y:S01]  /*01e0*/  IMAD.WIDE.U32 R6, R27.reuse, c[0x0][0x278], RZ ;  /* 0x00009e001b067a25 */ /* 0x041fe200078e00ff */
[----:B------:R-:W-:Y:S01]  /*01f0*/  CS2R R18, SRZ ;  /* 0x0000000000127805 */ /* 0x000fe2000001ff00 */
[----:B------:R-:W-:Y:S01]  /*0200*/  HFMA2.MMA R29, -RZ, RZ, 0, 0 ;  /* 0x00000000ff1d7435 */ /* 0x000fe200000001ff */
[----:B-1----:R-:W-:Y:S01]  /*0210*/  MOV R8, c[0x0][0x174] ;  /* 0x00005d0000087a02 */ /* 0x002fe20000000f00 */
[----:B------:R-:W-:Y:S01]  /*0220*/  IMAD R9, R27, c[0x0][0x27c], R12 ;  /* 0x00009f001b097a24 */ /* 0x000fe200078e020c */
[----:B------:R-:W-:Y:S01]  /*0230*/  ISETP.NE.AND.EX P0, PT, RZ, c[0x0][0x264], PT, P0 ;  /* 0x00009900ff007a0c */ /* 0x000fe20003f05300 */
[----:B------:R-:W-:Y:S01]  /*0240*/  IMAD.WIDE.U32 R2, R0, c[0x0][0x1d8], R2 ;  /* 0x0000760000027a25 */ /* 0x000fe200078e0002 */
[----:B------:R-:W-:-:S02]  /*0250*/  ISETP.GE.AND P3, PT, R8, 0x1, PT ;  /* 0x000000010800780c */ /* 0x000fc40003f66270 */
[----:B------:R-:W-:Y:S01]  /*0260*/  IADD3 R7, R7, R9, RZ ;  /* 0x0000000907077210 */ /* 0x000fe20007ffe0ff */
[----:B------:R-:W-:Y:S01]  /*0270*/  IMAD.WIDE.U32 R4, R0, c[0x0][0x1e8], R4 ;  /* 0x00007a0000047a25 */ /* 0x000fe200078e0004 */
[----:B------:R-:W-:Y:S02]  /*0280*/  LEA R9, R8, 0xffffff80, 0x7 ;  /* 0xffffff8008097811 */ /* 0x000fe400078e38ff */
[----:B------:R-:W-:Y:S01]  /*0290*/  MOV R30, RZ ;  /* 0x000000ff001e7202 */ /* 0x000fe20000000f00 */
        /* <DEDUP_REMOVED lines=39> */
[----:B0-----:R-:W-:Y:S02]  /*0510*/  LOP3.LUT R95, R31, 0x1f, RZ, 0xc0, !PT ;  /* 0x0000001f1f5f7812 */ /* 0x001fe400078ec0ff */
.L_x_13878:
[----:B------:R-:W-:Y:S01]  /*0520*/  BAR.SYNC.DEFER_BLOCKING 0x0 ;  /* 0x0000000000007b1d */ /* 0x000fe20000010000 */
[----:B------:R-:W-:Y:S02]  /*0530*/  SHF.R.S32.HI R2, RZ, 0x1f, R31 ;  /* 0x0000001fff027819 */ /* 0x000fe4000001141f */
[C---:B-1----:R-:W-:Y:S02]  /*0540*/  SHF.L.U32 R40, R31.reuse, 0x3, RZ ;  /* 0x000000031f287819 */ /* 0x042fe400000006ff */
[----:B------:R-:W-:Y:S02]  /*0550*/  SHF.L.U64.HI R41, R31, 0x3, R2 ;  /* 0x000000031f297819 */ /* 0x000fe40000010202 */
[----:B------:R-:W-:-:S04]  /*0560*/  IADD3 R2, P0, R33, R40, RZ ;  /* 0x0000002821027210 */ /* 0x000fc80007f1e0ff */
[----:B------:R-:W-:-:S06]  /*0570*/  IADD3.X R3, R34, R41, RZ, P0, !PT ;  /* 0x0000002922037210 */ /* 0x000fcc00007fe4ff */
[----:B------:R-:W2:Y:S01]  /*0580*/  LDG.E.64 R2, [R2.64] ;  /* 0x0000000602027981 */ /* 0x000ea2000c1e1b00 */
[----:B------:R-:W-:-:S04]  /*0590*/  IADD3 R4, P0, R36, R40, RZ ;  /* 0x0000002824047210 */ /* 0x000fc80007f1e0ff */
[----:B------:R-:W-:Y:S01]  /*05a0*/  IADD3.X R5, R38, R41, RZ, P0, !PT ;  /* 0x0000002926057210 */ /* 0x000fe200007fe4ff */
[----:B012---:R0:W-:Y:S01]  /*05b0*/  STS.64 [R32.X8], R2 ;  /* 0x0000000220007388 */ /* 0x0071e20000008a00 */
[----:B------:R-:W-:-:S06]  /*05c0*/  NOP ;  /* 0x0000000000007918 */ /* 0x000fcc0000000000 */
[----:B------:R-:W-:Y:S04]  /*05d0*/  LDS.64 R14, [R32.X8] ;  /* 0x00000000200e7984 */ /* 0x000fe80000008a00 */
[----:B------:R-:W-:Y:S06]  /*05e0*/  BAR.SYNC.DEFER_BLOCKING 0x0 ;  /* 0x0000000000007b1d */ /* 0x000fec0000010000 */
[----:B------:R-:W2:Y:S01]  /*05f0*/  LDG.E.64 R4, [R4.64] ;  /* 0x0000000604047981 */ /* 0x000ea2000c1e1b00 */
[----:B------:R-:W-:-:S04]  /*0600*/  IADD3 R6, P0, R35, R40, RZ ;  /* 0x0000002823067210 */ /* 0x000fc80007f1e0ff */
[----:B------:R-:W-:Y:S01]  /*0610*/  IADD3.X R7, R37, R41, RZ, P0, !PT ;  /* 0x0000002925077210 */ /* 0x000fe200007fe4ff */
[----:B--2---:R-:W-:Y:S01]  /*0620*/  STS.64 [R32.X8], R4 ;  /* 0x0000000420007388 */ /* 0x004fe20000008a00 */
[----:B------:R-:W-:-:S06]  /*0630*/  NOP ;  /* 0x0000000000007918 */ /* 0x000fcc0000000000 */
[----:B------:R-:W1:Y:S04]  /*0640*/  LDS.64 R22, [R32.X8] ;  /* 0x0000000020167984 */ /* 0x000e680000008a00 */
[----:B------:R-:W-:Y:S06]  /*0650*/  BAR.SYNC.DEFER_BLOCKING 0x0 ;  /* 0x0000000000007b1d */ /* 0x000fec0000010000 */
[----:B------:R-:W2:Y:S01]  /*0660*/  LDG.E.64 R6, [R6.64] ;  /* 0x0000000606067981 */ /* 0x000ea2000c1e1b00 */
        /* <DEDUP_REMOVED lines=8> */
[----:B-1----:R-:W-:-:S04]  /*06f0*/  SHF.R.U64 R10, R22, 0x10, R23 ;  /* 0x00000010160a7819 */ /* 0x002fc80000001217 */
[----:B------:R-:W-:-:S05]  /*0700*/  IADD3 R9, R9, R3, RZ ;  /* 0x0000000309097210 */ /* 0x000fca0007ffe0ff */
[----:B------:R-:W-:-:S05]  /*0710*/  IMAD.WIDE.U32 R4, R0, c[0x0][0x1f8], R8 ;  /* 0x00007e0000047a25 */ /* 0x000fca00078e0008 */
[----:B------:R-:W-:Y:S02]  /*0720*/  IADD3 R5, R5, R11, RZ ;  /* 0x0000000b05057210 */ /* 0x000fe40007ffe0ff */
[----:B------:R-:W-:-:S04]  /*0730*/  LEA R9, P0, R4, c[0x0][0x268], 0x1 ;  /* 0x00009a0004097a11 */ /* 0x000fc800078008ff */
[----:B------:R-:W-:Y:S02]  /*0740*/  LEA.HI.X R8, R4, c[0x0][0x26c], R5, 0x1, P0 ;  /* 0x00009b0004087a11 */ /* 0x000fe400000f0c05 */
[----:B------:R-:W-:Y:S02]  /*0750*/  PRMT R5, RZ, 0x5410, R22 ;  /* 0x00005410ff057816 */ /* 0x000fe40000000016 */
[----:B------:R-:W-:-:S03]  /*0760*/  SHF.R.U32.HI R4, RZ, 0x10, R23 ;  /* 0x00000010ff047819 */ /* 0x000fc60000011617 */
[----:B-----5:R-:W-:Y:S01]  /*0770*/  FADD.FTZ R42, R5, R26 ;  /* 0x0000001a052a7221 */ /* 0x020fe20000010000 */
[----:B------:R-:W-:-:S04]  /*0780*/  PRMT R5, RZ, 0x5410, R10 ;  /* 0x00005410ff057816 */ /* 0x000fc8000000000a */
[----:B------:R-:W-:Y:S01]  /*0790*/  FSETP.GTU.FTZ.AND P3, PT, R42, 20, PT ;  /* 0x41a000002a00780b */ /* 0x000fe20003f7c000 */
[----:B------:R-:W-:-:S05]  /*07a0*/  FADD.FTZ R46, R5, R26 ;  /* 0x0000001a052e7221 */ /* 0x000fca0000010000 */
[----:B------:R-:W-:Y:S01]  /*07b0*/  FSETP.GTU.FTZ.AND P2, PT, R46, 20, PT ;  /* 0x41a000002e00780b */ /* 0x000fe20003f5c000 */
[----:B--2---:R0:W-:Y:S01]  /*07c0*/  STS.64 [R32.X8], R6 ;  /* 0x0000000620007388 */ /* 0x0041e20000008a00 */
[----:B------:R-:W-:-:S06]  /*07d0*/  NOP ;  /* 0x0000000000007918 */ /* 0x000fcc0000000000 */
[----:B------:R1:W2:Y:S01]  /*07e0*/  LDS.64 R2, [R32.X8] ;  /* 0x0000000020027984 */ /* 0x0002a20000008a00 */
[----:B0-----:R-:W-:-:S05]  /*07f0*/  PRMT R7, RZ, 0x5410, R23 ;  /* 0x00005410ff077816 */ /* 0x001fca0000000017 */
[----:B------:R-:W-:Y:S01]  /*0800*/  FADD.FTZ R44, R7, R26 ;  /* 0x0000001a072c7221 */ /* 0x000fe20000010000 */
[----:B------:R-:W-:Y:S02]  /*0810*/  PRMT R7, RZ, 0x5410, R4 ;  /* 0x00005410ff077816 */ /* 0x000fe40000000004 */
[----:B------:R-:W-:Y:S02]  /*0820*/  IADD3 R4, P4, R9, R40, RZ ;  /* 0x0000002809047210 */ /* 0x000fe40007f9e0ff */
[----:B------:R-:W-:Y:S01]  /*0830*/  FSETP.GTU.FTZ.AND P0, PT, R44, 20, PT ;  /* 0x41a000002c00780b */ /* 0x000fe20003f1c000 */
[----:B------:R-:W-:Y:S01]  /*0840*/  FADD.FTZ R48, R7, R26 ;  /* 0x0000001a07307221 */ /* 0x000fe20000010000 */
[----:B------:R-:W-:-:S04]  /*0850*/  IADD3.X R5, R8, R41, RZ, P4, !PT ;  /* 0x0000002908057210 */ /* 0x000fc800027fe4ff */
        /* <DEDUP_REMOVED lines=33> */
.L_x_13854:
[----:B-1----:R-:W-:Y:S05]  /*0a70*/  BSYNC B0 ;  /* 0x0000000000007941 */ /* 0x002fea0003800000 */
.L_x_13853:
        /* <DEDUP_REMOVED lines=33> */
.L_x_13856:
[----:B------:R-:W-:Y:S05]  /*0c90*/  BSYNC B0 ;  /* 0x0000000000007941 */ /* 0x000fea0003800000 */
.L_x_13855:
        /* <DEDUP_REMOVED lines=33> */
.L_x_13858:
[----:B------:R-:W-:Y:S05]  /*0eb0*/  BSYNC B0 ;  /* 0x0000000000007941 */ /* 0x000fea0003800000 */
.L_x_13857:
        /* <DEDUP_REMOVED lines=33> */
.L_x_13860:
[----:B------:R-:W-:Y:S05]  /*10d0*/  BSYNC B0 ;  /* 0x0000000000007941 */ /* 0x000fea0003800000 */
.L_x_13859:
[----:B------:R-:W-:Y:S06]  /*10e0*/  BAR.SYNC.DEFER_BLOCKING 0x0 ;  /* 0x0000000000007b1d */ /* 0x000fec0000010000 */
[----:B------:R-:W3:Y:S01]  /*10f0*/  LDG.E.64 R4, [R4.64] ;  /* 0x0000000604047981 */ /* 0x000ee2000c1e1b00 */
        /* <DEDUP_REMOVED lines=9> */
[----:B------:R-:W-:Y:S02]  /*1190*/  LEA.HI.X R8, R6, c[0x0][0x25c], R9, 0x1, P0 ;  /* 0x0000970006087a11 */ /* 0x000fe400000f0c09 */
[----:B------:R-:W-:-:S04]  /*11a0*/  IADD3 R6, P0, R7, R40, RZ ;  /* 0x0000002807067210 */ /* 0x000fc80007f1e0ff */
[----:B------:R-:W-:Y:S01]  /*11b0*/  IADD3.X R7, R8, R41, RZ, P0, !PT ;  /* 0x0000002908077210 */ /* 0x000fe200007fe4ff */
[----:B---3--:R-:W-:Y:S01]  /*11c0*/  STS.64 [R32.X8], R4 ;  /* 0x0000000420007388 */ /* 0x008fe20000008a00 */
[----:B------:R-:W-:-:S06]  /*11d0*/  NOP ;  /* 0x0000000000007918 */ /* 0x000fcc0000000000 */
[----:B------:R-:W0:Y:S04]  /*11e0*/  LDS.64 R50, [R32.X8] ;  /* 0x0000000020327984 */ /* 0x000e280000008a00 */
[----:B------:R-:W-:Y:S06]  /*11f0*/  BAR.SYNC.DEFER_BLOCKING 0x0 ;  /* 0x0000000000007b1d */ /* 0x000fec0000010000 */
[----:B------:R-:W3:Y:S01]  /*1200*/  LDG.E.64 R6, [R6.64] ;  /* 0x0000000606067981 */ /* 0x000ee2000c1e1b00 */
[----:B--2---:R-:W-:-:S02]  /*1210*/  SHF.R.U32.HI R63, RZ, 0x10, R3 ;  /* 0x00000010ff3f7819 */ /* 0x004fc40000011603 */
        /* <DEDUP_REMOVED lines=9> */
[----:B------:R-:W-:Y:S01]  /*12b0*/  PRMT R22, RZ, 0x5410, R22 ;  /* 0x00005410ff167816 */ /* 0x000fe20000000016 */
[----:B------:R0:W1:Y:S02]  /*12c0*/  MUFU.EX2 R10, R9 ;  /* 0x00000009000a7308 */ /* 0x0000640000000800 */
[----:B------:R-:W-:-:S06]  /*12d0*/  FMUL.FTZ R11, R49, -1.4426950216293334961 ;  /* 0xbfb8aa3b310b7820 */ /* 0x000fcc0000410000 */
[----:B------:R-:W2:Y:S01]  /*12e0*/  MUFU.EX2 R11, R11 ;  /* 0x0000000b000b7308 */ /* 0x000ea20000000800 */
[----:B0-----:R-:W-:-:S05]  /*12f0*/  PRMT R9, RZ, 0x5410, R50 ;  /* 0x00005410ff097816 */ /* 0x001fca0000000032 */
[----:B------:R-:W-:Y:S02]  /*1300*/  FMUL.FTZ R8, R9, -1.4426950216293334961 ;  /* 0xbfb8aa3b09087820 */ /* 0x000fe40000410000 */
[----:B-1----:R-:W-:-:S04]  /*1310*/  FADD.FTZ R43, R10, 1 ;  /* 0x3f8000000a2b7421 */ /* 0x002fc80000010000 */
[----:B------:R-:W-:Y:S01]  /*1320*/  MUFU.EX2 R8, R8 ;  /* 0x0000000800087308 */ /* 0x000fe20000000800 */
[----:B--2---:R-:W-:-:S07]  /*1330*/  FADD.FTZ R47, R11, 1 ;  /* 0x3f8000000b2f7421 */ /* 0x004fce0000010000 */
[----:B------:R-:W0:Y:S08]  /*1340*/  MUFU.RCP R50, R43 ;  /* 0x0000002b00327308 */ /* 0x000e300000001000 */
[----:B------:R-:W1:Y:S01]  /*1350*/  MUFU.RCP R54, R47 ;  /* 0x0000002f00367308 */ /* 0x000e620000001000 */
[----:B0-----:R-:W-:-:S04]  /*1360*/  FADD.FTZ R52, -R50, 1 ;  /* 0x3f80000032347421 */ /* 0x001fc80000010100 */
[C---:B------:R-:W-:Y:S02]  /*1370*/  FFMA.FTZ R52, R45.reuse, R52, 1 ;  /* 0x3f8000002d347423 */ /* 0x040fe40000010034 */
[----:B------:R-:W-:Y:S02]  /*1380*/  FMUL.FTZ R45, R45, R50 ;  /* 0x000000322d2d7220 */ /* 0x000fe40000410000 */
[----:B-1----:R-:W-:-:S04]  /*1390*/  FADD.FTZ R56, -R54, 1 ;  /* 0x3f80000036387421 */ /* 0x002fc80000010100 */
[----:B------:R-:W-:Y:S01]  /*13a0*/  FFMA.FTZ R56, R49, R56, 1 ;  /* 0x3f80000031387423 */ /* 0x000fe20000010038 */
[----:B---3--:R0:W-:Y:S01]  /*13b0*/  STS.64 [R32.X8], R6 ;  /* 0x0000000620007388 */ /* 0x0081e20000008a00 */
[----:B------:R-:W-:-:S06]  /*13c0*/  NOP ;  /* 0x0000000000007918 */ /* 0x000fcc0000000000 */
[----:B------:R-:W1:Y:S01]  /*13d0*/  LDS.64 R4, [R32.X8] ;  /* 0x0000000020047984 */ /* 0x000e620000008a00 */
[----:B0-----:R-:W-:Y:S02]  /*13e0*/  FMUL.FTZ R7, R22, -1.4426950216293334961 ;  /* 0xbfb8aa3b16077820 */ /* 0x001fe40000410000 */
[----:B------:R-:W-:Y:S01]  /*13f0*/  FADD.FTZ R6, R8, 1 ;  /* 0x3f80000008067421 */ /* 0x000fe20000010000 */
[----:B------:R-:W-:-:S03]  /*1400*/  PRMT R8, RZ, 0x5410, R3 ;  /* 0x00005410ff087816 */ /* 0x000fc60000000003 */
[----:B------:R-:W0:Y:S08]  /*1410*/  MUFU.EX2 R7, R7 ;  /* 0x0000000700077308 */ /* 0x000e300000000800 */
[----:B------:R-:W2:Y:S01]  /*1420*/  MUFU.RCP R10, R6 ;  /* 0x00000006000a7308 */ /* 0x000ea20000001000 */
[----:B0-----:R-:W-:-:S07]  /*1430*/  FADD.FTZ R11, R7, 1 ;  /* 0x3f800000070b7421 */ /* 0x001fce0000010000 */
[----:B------:R0:W3:Y:S01]  /*1440*/  MUFU.RCP R23, R11 ;  /* 0x0000000b00177308 */ /* 0x0000e20000001000 */
[----:B--2---:R-:W-:-:S04]  /*1450*/  FADD.FTZ R2, -R10, 1 ;  /* 0x3f8000000a027421 */ /* 0x004fc80000010100 */
[C---:B------:R-:W-:Y:S01]  /*1460*/  FFMA.FTZ R2, R9.reuse, R2, 1 ;  /* 0x3f80000009027423 */ /* 0x040fe20000010002 */
[--C-:B-1----:R-:W-:Y:S01]  /*1470*/  PRMT R47, RZ, 0x5410, R5.reuse ;  /* 0x00005410ff2f7816 */ /* 0x102fe20000000005 */
[----:B------:R-:W-:Y:S01]  /*1480*/  FMUL.FTZ R9, R9, R10 ;  /* 0x0000000a09097220 */ /* 0x000fe20000410000 */
[--C-:B------:R-:W-:Y:S02]  /*1490*/  SHF.R.U64 R43, R4, 0x10, R5.reuse ;  /* 0x00000010042b7819 */ /* 0x100fe40000001205 */
[----:B------:R-:W-:Y:S01]  /*14a0*/  SHF.R.U32.HI R51, RZ, 0x10, R5 ;  /* 0x00000010ff337819 */ /* 0x000fe20000011605 */
[----:B------:R-:W-:Y:S01]  /*14b0*/  FMUL.FTZ R3, R8, R47 ;  /* 0x0000002f08037220 */ /* 0x000fe20000410000 */
[----:B------:R-:W-:Y:S02]  /*14c0*/  PRMT R43, RZ, 0x5410, R43 ;  /* 0x00005410ff2b7816 */ /* 0x000fe4000000002b */
[----:B------:R-:W-:Y:S01]  /*14d0*/  PRMT R51, RZ, 0x5410, R51 ;  /* 0x00005410ff337816 */ /* 0x000fe20000000033 */
[----:B------:R-:W-:Y:S01]  /*14e0*/  FMUL.FTZ R3, R50, R3 ;  /* 0x0000000332037220 */ /* 0x000fe20000410000 */
[----:B0-----:R-:W-:Y:S01]  /*14f0*/  PRMT R11, RZ, 0x5410, R4 ;  /* 0x00005410ff0b7816 */ /* 0x001fe20000000004 */
[----:B------:R-:W-:-:S02]  /*1500*/  FMUL.FTZ R6, R61, R43 ;  /* 0x0000002b3d067220 */ /* 0x000fc40000410000 */
[----:B------:R-:W-:Y:S02]  /*1510*/  FMUL.FTZ R52, R3, R52 ;  /* 0x0000003403347220 */ /* 0x000fe40000410000 */
[----:B---3--:R-:W-:Y:S02]  /*1520*/  FADD.FTZ R3, -R23, 1 ;  /* 0x3f80000017037421 */ /* 0x008fe40000010100 */
[----:B------:R-:W-:Y:S02]  /*1530*/  FMUL.FTZ R7, R63, R51 ;  /* 0x000000333f077220 */ /* 0x000fe40000410000 */
[----:B------:R-:W-:Y:S01]  /*1540*/  FFMA.FTZ R5, R22, R3, 1 ;  /* 0x3f80000016057423 */ /* 0x000fe20000010003 */
[----:B------:R-:W-:Y:S01]  /*1550*/  F2F.BF16.F32 R52, R52 ;  /* 0x0000003400347304 */ /* 0x000fe20000202000 */
[----:B------:R-:W-:Y:S02]  /*1560*/  FMUL.FTZ R6, R23, R6 ;  /* 0x0000000617067220 */ /* 0x000fe40000410000 */
[----:B------:R-:W-:-:S02]  /*1570*/  FMUL.FTZ R7, R54, R7 ;  /* 0x0000000736077220 */ /* 0x000fc40000410000 */
[----:B------:R-:W-:Y:S02]  /*1580*/  FMUL.FTZ R3, R60, R11 ;  /* 0x0000000b3c037220 */ /* 0x000fe40000410000 */
[----:B------:R-:W-:Y:S02]  /*1590*/  FMUL.FTZ R5, R6, R5 ;  /* 0x0000000506057220 */ /* 0x000fe40000410000 */
[----:B------:R-:W-:Y:S02]  /*15a0*/  FMUL.FTZ R7, R7, R56 ;  /* 0x0000003807077220 */ /* 0x000fe40000410000 */
[----:B------:R-:W-:Y:S02]  /*15b0*/  FMUL.FTZ R3, R10, R3 ;  /* 0x000000030a037220 */ /* 0x000fe40000410000 */
[----:B------:R-:W0:Y:S01]  /*15c0*/  F2F.BF16.F32 R5, R5 ;  /* 0x0000000500057304 */ /* 0x000e220000202000 */
[----:B------:R-:W-:Y:S02]  /*15d0*/  FMUL.FTZ R54, R49, R54 ;  /* 0x0000003631367220 */ /* 0x000fe40000410000 */
[----:B------:R-:W-:-:S02]  /*15e0*/  FMUL.FTZ R4, R3, R2 ;  /* 0x0000000203047220 */ /* 0x000fc40000410000 */
[----:B------:R-:W-:Y:S01]  /*15f0*/  FMUL.FTZ R22, R22, R23 ;  /* 0x0000001716167220 */ /* 0x000fe20000410000 */
[----:B------:R-:W-:Y:S01]  /*1600*/  SHF.R.U64 R23, R14, 0x10, R15 ;  /* 0x000000100e177819 */ /* 0x000fe2000000120f */
[----:B------:R-:W-:Y:S01]  /*1610*/  FMUL.FTZ R60, R60, R9 ;  /* 0x000000093c3c7220 */ /* 0x000fe20000410000 */
[----:B------:R-:W1:Y:S01]  /*1620*/  F2F.BF16.F32 R7, R7 ;  /* 0x0000000700077304 */ /* 0x000e620000202000 */
[----:B------:R-:W-:Y:S02]  /*1630*/  FMUL.FTZ R63, R63, R54 ;  /* 0x000000363f3f7220 */ /* 0x000fe40000410000 */
[----:B------:R-:W-:-:S05]  /*1640*/  FMUL.FTZ R61, R61, R22 ;  /* 0x000000163d3d7220 */ /* 0x000fca0000410000 */
[----:B------:R2:W3:Y:S01]  /*1650*/  F2F.BF16.F32 R53, R4 ;  /* 0x0000000400357304 */ /* 0x0004e20000202000 */
[----:B0-----:R-:W-:Y:S01]  /*1660*/  IMAD.WIDE.U32 R2, R5, 0x10000, RZ ;  /* 0x0001000005027825 */ /* 0x001fe200078e00ff */
[----:B-1----:R-:W-:-:S03]  /*1670*/  PRMT R55, R52, 0x5410, R7 ;  /* 0x0000541034377816 */ /* 0x002fc60000000007 */
[----:B------:R-:W-:Y:S02]  /*1680*/  IMAD R52, R28, c[0x0][0x2e8], RZ ;  /* 0x0000ba001c347a24 */ /* 0x000fe400078e02ff */
[----:B--2---:R-:W-:Y:S01]  /*1690*/  IMAD.WIDE.U32 R4, R27, c[0x0][0x2e8], R12 ;  /* 0x0000ba001b047a25 */ /* 0x004fe200078e000c */
[----:B------:R-:W-:-:S03]  /*16a0*/  LOP3.LUT R7, R55, R3, RZ, 0xfc, !PT ;  /* 0x0000000337077212 */ /* 0x000fc600078efcff */
[----:B------:R-:W-:Y:S01]  /*16b0*/  IMAD R55, R25, c[0x0][0x2f0], RZ ;  /* 0x0000bc0019377a24 */ /* 0x000fe200078e02ff */
[----:B---3--:R-:W-:Y:S01]  /*16c0*/  LOP3.LUT R6, R2, R53, RZ, 0xfc, !PT ;  /* 0x0000003502067212 */ /* 0x008fe200078efcff */
[----:B------:R-:W-:Y:S01]  /*16d0*/  BAR.SYNC.DEFER_BLOCKING 0x0 ;  /* 0x0000000000007b1d */ /* 0x000fe20000010000 */
[----:B------:R-:W-:Y:S02]  /*16e0*/  IMAD R53, R27, c[0x0][0x2ec], R52 ;  /* 0x0000bb001b357a24 */ /* 0x000fe400078e0234 */
[----:B------:R-:W-:-:S03]  /*16f0*/  IMAD R55, R0, c[0x0][0x2f4], R55 ;  /* 0x0000bd0000377a24 */ /* 0x000fc600078e0237 */
[----:B------:R-:W-:-:S05]  /*1700*/  IADD3 R5, R5, R53, RZ ;  /* 0x0000003505057210 */ /* 0x000fca0007ffe0ff */
[----:B------:R-:W-:-:S05]  /*1710*/  IMAD.WIDE.U32 R4, R0, c[0x0][0x2f0], R4 ;  /* 0x0000bc0000047a25 */ /* 0x000fca00078e0004 */
[----:B------:R-:W-:Y:S01]  /*1720*/  IADD3 R5, R5, R55, RZ ;  /* 0x0000003705057210 */ /* 0x000fe20007ffe0ff */
[----:B------:R0:W-:Y:S01]  /*1730*/  STS.64 [R32.X8], R6 ;  /* 0x0000000620007388 */ /* 0x0001e20000008a00 */
[----:B------:R-:W-:-:S06]  /*1740*/  NOP ;  /* 0x0000000000007918 */ /* 0x000fcc0000000000 */
[----:B------:R-:W1:Y:S01]  /*1750*/  LDS.64 R2, [R32.X8] ;  /* 0x0000000020027984 */ /* 0x000e620000008a00 */
[----:B0-----:R-:W-:-:S04]  /*1760*/  LEA R7, P0, R4, c[0x0][0x338], 0x1 ;  /* 0x0000ce0004077a11 */ /* 0x001fc800078008ff */
[----:B------:R-:W-:Y:S01]  /*1770*/  LEA.HI.X R4, R4, c[0x0][0x33c], R5, 0x1, P0 ;  /* 0x0000cf0004047a11 */ /* 0x000fe200000f0c05 */
[----:B------:R-:W-:Y:S01]  /*1780*/  FMUL.FTZ R5, R8, R45 ;  /* 0x0000002d08057220 */ /* 0x000fe20000410000 */
[----:B------:R-:W-:Y:S02]  /*1790*/  IADD3 R6, P1, R7, R40, RZ ;  /* 0x0000002807067210 */ /* 0x000fe40007f3e0ff */
[----:B------:R-:W-:Y:S02]  /*17a0*/  ISETP.NE.U32.AND P0, PT, RZ, c[0x0][0x270], PT ;  /* 0x00009c00ff007a0c */ /* 0x000fe40003f05070 */
[----:B------:R-:W-:Y:S02]  /*17b0*/  IADD3.X R7, R4, R41, RZ, P1, !PT ;  /* 0x0000002904077210 */ /* 0x000fe40000ffe4ff */
[----:B------:R-:W-:Y:S02]  /*17c0*/  ISETP.NE.AND.EX P0, PT, RZ, c[0x0][0x274], PT, P0 ;  /* 0x00009d00ff007a0c */ /* 0x000fe40003f05300 */
[----:B------:R-:W-:-:S05]  /*17d0*/  PRMT R4, RZ, 0x5410, R14 ;  /* 0x00005410ff047816 */ /* 0x000fca000000000e */
[----:B------:R-:W-:Y:S01]  /*17e0*/  FFMA.FTZ R10, R60, R4, R29 ;  /* 0x000000043c0a7223 */ /* 0x000fe2000001001d */
[----:B-1----:R0:W-:Y:S05]  /*17f0*/  STG.E.64 [R6.64], R2 ;  /* 0x0000000206007986 */ /* 0x0021ea000c101b06 */
[----:B------:R-:W-:Y:S05]  /*1800*/  @!P0 BRA `(.L_x_13861) ;  /* 0x000001d000008947 */ /* 0x000fea0003800000 */
[----:B------:R-:W-:Y:S01]  /*1810*/  FMUL.FTZ R45, R45, R47 ;  /* 0x0000002f2d2d7220 */ /* 0x000fe20000410000 */
[----:B------:R-:W-:Y:S01]  /*1820*/  BAR.SYNC.DEFER_BLOCKING 0x0 ;  /* 0x0000000000007b1d */ /* 0x000fe20000010000 */
[----:B------:R-:W-:Y:S02]  /*1830*/  FMUL.FTZ R22, R22, R43 ;  /* 0x0000002b16167220 */ /* 0x000fe40000410000 */
[----:B------:R-:W-:-:S02]  /*1840*/  FMUL.FTZ R51, R54, R51 ;  /* 0x0000003336337220 */ /* 0x000fc40000410000 */
[----:B------:R-:W-:Y:S01]  /*1850*/  FMUL.FTZ R11, R9, R11 ;  /* 0x0000000b090b7220 */ /* 0x000fe20000410000 */
[----:B0-----:R-:W0:Y:S01]  /*1860*/  F2F.BF16.F32 R2, R22 ;  /* 0x0000001600027304 */ /* 0x001e220000202000 */
[----:B------:R-:W-:-:S04]  /*1870*/  IMAD.WIDE.U32 R6, R27, c[0x0][0x210], R12 ;  /* 0x000084001b067a25 */ /* 0x000fc800078e000c */
[----:B------:R-:W-:-:S03]  /*1880*/  IMAD R29, R25, c[0x0][0x218], RZ ;  /* 0x00008600191d7a24 */ /* 0x000fc600078e02ff */
[----:B------:R-:W-:Y:S01]  /*1890*/  F2F.BF16.F32 R45, R45 ;  /* 0x0000002d002d7304 */ /* 0x000fe20000202000 */
[----:B------:R-:W-:-:S07]  /*18a0*/  IMAD R29, R0, c[0x0][0x21c], R29 ;  /* 0x00008700001d7a24 */ /* 0x000fce00078e021d */
[----:B------:R-:W1:Y:S01]  /*18b0*/  F2F.BF16.F32 R4, R51 ;  /* 0x0000003300047304 */ /* 0x000e620000202000 */
[----:B0-----:R-:W-:-:S07]  /*18c0*/  IMAD.WIDE.U32 R2, R2, 0x10000, RZ ;  /* 0x0001000002027825 */ /* 0x001fce00078e00ff */
[----:B------:R-:W0:Y:S01]  /*18d0*/  F2F.BF16.F32 R11, R11 ;  /* 0x0000000b000b7304 */ /* 0x000e220000202000 */
[----:B-1----:R-:W-:Y:S01]  /*18e0*/  PRMT R9, R45, 0x5410, R4 ;  /* 0x000054102d097816 */ /* 0x002fe20000000004 */
[----:B------:R-:W-:-:S03]  /*18f0*/  IMAD R4, R28, c[0x0][0x210], RZ ;  /* 0x000084001c047a24 */ /* 0x000fc600078e02ff */
[----:B------:R-:W-:Y:S02]  /*1900*/  LOP3.LUT R9, R9, R3, RZ, 0xfc, !PT ;  /* 0x0000000309097212 */ /* 0x000fe400078efcff */
[----:B0-----:R-:W-:Y:S01]  /*1910*/  LOP3.LUT R8, R2, R11, RZ, 0xfc, !PT ;  /* 0x0000000b02087212 */ /* 0x001fe200078efcff */
[----:B------:R-:W-:-:S04]  /*1920*/  IMAD R11, R27, c[0x0][0x214], R4 ;  /* 0x000085001b0b7a24 */ /* 0x000fc800078e0204 */
[----:B------:R0:W-:Y:S01]  /*1930*/  STS.64 [R32.X8], R8 ;  /* 0x0000000820007388 */ /* 0x0001e20000008a00 */
[----:B------:R-:W-:-:S06]  /*1940*/  NOP ;  /* 0x0000000000007918 */ /* 0x000fcc0000000000 */
[----:B------:R-:W1:Y:S01]  /*1950*/  LDS.64 R2, [R32.X8] ;  /* 0x0000000020027984 */ /* 0x000e620000008a00 */
[----:B------:R-:W-:-:S05]  /*1960*/  IADD3 R7, R7, R11, RZ ;  /* 0x0000000b07077210 */ /* 0x000fca0007ffe0ff */
[----:B------:R-:W-:-:S05]  /*1970*/  IMAD.WIDE.U32 R6, R0, c[0x0][0x218], R6 ;  /* 0x0000860000067a25 */ /* 0x000fca00078e0006 */
[----:B0-----:R-:W-:Y:S02]  /*1980*/  IADD3 R9, R7, R29, RZ ;  /* 0x0000001d07097210 */ /* 0x001fe40007ffe0ff */
[----:B------:R-:W-:-:S04]  /*1990*/  LEA R7, P0, R6, c[0x0][0x270], 0x1 ;  /* 0x00009c0006077a11 */ /* 0x000fc800078008ff */
[----:B------:R-:W-:Y:S02]  /*19a0*/  LEA.HI.X R4, R6, c[0x0][0x274], R9, 0x1, P0 ;  /* 0x00009d0006047a11 */ /* 0x000fe400000f0c09 */
[----:B------:R-:W-:-:S04]  /*19b0*/  IADD3 R6, P0, R7, R40, RZ ;  /* 0x0000002807067210 */ /* 0x000fc80007f1e0ff */
[----:B------:R-:W-:-:S05]  /*19c0*/  IADD3.X R7, R4, R41, RZ, P0, !PT ;  /* 0x0000002904077210 */ /* 0x000fca00007fe4ff */
[----:B-1----:R0:W-:Y:S04]  /*19d0*/  STG.E.64 [R6.64], R2 ;  /* 0x0000000206007986 */ /* 0x0021e8000c101b06 */
.L_x_13861:
[----:B------:R-:W-:Y:S01]  /*19e0*/  MOV R4, c[0x0][0x16c] ;  /* 0x00005b0000047a02 */ /* 0x000fe20000000f00 */
[----:B------:R-:W-:Y:S01]  /*19f0*/  BAR.SYNC.DEFER_BLOCKING 0x0 ;  /* 0x0000000000007b1d */ /* 0x000fe20000010000 */
[----:B0-----:R-:W-:Y:S01]  /*1a00*/  PRMT R2, RZ, 0x5410, R23 ;  /* 0x00005410ff027816 */ /* 0x001fe20000000017 */
[----:B------:R-:W-:Y:S01]  /*1a10*/  HFMA2.MMA R43, -RZ, RZ, 0, 0 ;  /* 0x00000000ff2b7435 */ /* 0x000fe200000001ff */
[----:B------:R-:W-:Y:S01]  /*1a20*/  ISETP.GE.AND P0, PT, R4, 0x1, PT ;  /* 0x000000010400780c */ /* 0x000fe20003f06270 */
[----:B------:R-:W-:Y:S01]  /*1a30*/  CS2R R50, SRZ ;  /* 0x0000000000327805 */ /* 0x000fe2000001ff00 */
[--C-:B------:R-:W-:Y:S01]  /*1a40*/  SHF.R.U32.HI R29, RZ, 0x10, R15.reuse ;  /* 0x00000010ff1d7819 */ /* 0x100fe2000001160f */
[----:B------:R-:W-:Y:S01]  /*1a50*/  FFMA.FTZ R2, R61, R2, R10 ;  /* 0x000000023d027223 */ /* 0x000fe2000001000a */
[----:B------:R-:W-:Y:S01]  /*1a60*/  PRMT R3, RZ, 0x5410, R15 ;  /* 0x00005410ff037816 */ /* 0x000fe2000000000f */
[-C--:B------:R-:W-:Y:S01]  /*1a70*/  FMUL.FTZ R49, R60, R24.reuse ;  /* 0x000000183c317220 */ /* 0x080fe20000410000 */
[----:B------:R-:W-:Y:S01]  /*1a80*/  PRMT R29, RZ, 0x5410, R29 ;  /* 0x00005410ff1d7816 */ /* 0x000fe2000000001d */
[C---:B------:R-:W-:Y:S01]  /*1a90*/  FMUL.FTZ R45, R5.reuse, R24 ;  /* 0x00000018052d7220 */ /* 0x040fe20000410000 */
[----:B------:R-:W-:Y:S01]  /*1aa0*/  MOV R66, RZ ;  /* 0x000000ff00427202 */ /* 0x000fe20000000f00 */
[----:B------:R-:W-:-:S02]  /*1ab0*/  FFMA.FTZ R2, R5, R3, R2 ;  /* 0x0000000305027223 */ /* 0x000fc40000010002 */
[-C--:B------:R-:W-:Y:S02]  /*1ac0*/  FMUL.FTZ R67, R61, R24.reuse ;  /* 0x000000183d437220 */ /* 0x080fe40000410000 */
        /* <DEDUP_REMOVED lines=37> */
.L_x_13877:
[----:B------:R-:W2:Y:S01]  /*1d20*/  LDG.E.64 R2, [R52.64] ;  /* 0x0000000634027981 */ /* 0x000ea2000c1e1b00 */
[----:B------:R-:W-:Y:S01]  /*1d30*/  ISETP.NE.AND P1, PT, R31, RZ, PT ;  /* 0x000000ff1f00720c */ /* 0x000fe20003f25270 */
[----:B------:R-:W-:Y:S01]  /*1d40*/  CS2R R10, SRZ ;  /* 0x00000000000a7805 */ /* 0x000fe2000001ff00 */
[----:B------:R-:W-:-:S04]  /*1d50*/  ISETP.GT.AND P0, PT, R39, 0x1, PT ;  /* 0x000000012700780c */ /* 0x000fc80003f04270 */
[----:B------:R-:W-:Y:S01]  /*1d60*/  ISETP.EQ.AND P0, PT, R95, RZ, P0 ;  /* 0x000000ff5f00720c */ /* 0x000fe20000702270 */
[----:B--2---:R-:W-:Y:S02]  /*1d70*/  FMUL.FTZ R9, R2, 1.4426950216293334961 ;  /* 0x3fb8aa3b02097820 */ /* 0x004fe40000410000 */
[-C--:B------:R-:W-:Y:S02]  /*1d80*/  FMUL.FTZ R4, R3, R42.reuse ;  /* 0x0000002a03047220 */ /* 0x080fe40000410000 */
[----:B------:R-:W-:Y:S02]  /*1d90*/  FMUL.FTZ R5, R9, R42 ;  /* 0x0000002a09057220 */ /* 0x000fe40000410000 */
[----:B------:R-:W-:Y:S01]  /*1da0*/  FMUL.RZ R7, R4, 0.15915493667125701904 ;  /* 0x3e22f98304077820 */ /* 0x000fe2000040c000 */
[----:B------:R-:W-:-:S03]  /*1db0*/  IADD3 R4, R31, 0x200, RZ ;  /* 0x000002001f047810 */ /* 0x000fc60007ffe0ff */
[----:B------:R-:W-:Y:S01]  /*1dc0*/  MUFU.EX2 R5, R5 ;  /* 0x0000000500057308 */ /* 0x000fe20000000800 */
[----:B------:R-:W-:-:S07]  /*1dd0*/  SEL R8, R65, R4, !P1 ;  /* 0x0000000441087207 */ /* 0x000fce0004800000 */
[----:B0-----:R-:W0:Y:S08]  /*1de0*/  MUFU.COS R22, R7 ;  /* 0x0000000700167308 */ /* 0x001e300000000000 */
[----:B------:R-:W1:Y:S01]  /*1df0*/  MUFU.SIN R6, R7 ;  /* 0x0000000700067308 */ /* 0x000e620000000400 */
[C---:B0-----:R-:W-:Y:S02]  /*1e00*/  FMUL.FTZ R22, R5.reuse, R22 ;  /* 0x0000001605167220 */ /* 0x041fe40000410000 */
[----:B-1----:R-:W-:-:S02]  /*1e10*/  FMUL.FTZ R23, R5, R6 ;  /* 0x0000000605177220 */ /* 0x002fc40000410000 */
[----:B------:R0:W5:Y:S04]  /*1e20*/  LDG.E.64 R6, [R54.64] ;  /* 0x0000000636067981 */ /* 0x000168000c1e1b00 */
[----:B------:R1:W-:Y:S04]  /*1e30*/  STS.64 [R8.X8+0x560], R22 ;  /* 0x0005601608007388 */ /* 0x0003e80000008a00 */
[----:B------:R0:W5:Y:S04]  /*1e40*/  LDG.E.64 R4, [R56.64] ;  /* 0x0000000638047981 */ /* 0x000168000c1e1b00 */
[----:B------:R-:W-:Y:S06]  /*1e50*/  BAR.SYNC.DEFER_BLOCKING 0x0 ;  /* 0x0000000000007b1d */ /* 0x000fec0000010000 */
[----:B------:R0:W5:Y:S01]  /*1e60*/  @P0 LDG.E.64 R10, [R58.64+0x8] ;  /* 0x000008063a0a0981 */ /* 0x000162000c1e1b00 */
[----:B------:R-:W-:-:S02]  /*1e70*/  FMUL.FTZ R68, R3, R46 ;  /* 0x0000002e03447220 */ /* 0x000fc40000410000 */
[----:B-1----:R-:W-:Y:S02]  /*1e80*/  FMUL.FTZ R8, R9, R46 ;  /* 0x0000002e09087220 */ /* 0x002fe40000410000 */
[----:B------:R-:W-:-:S04]  /*1e90*/  FMUL.RZ R72, R68, 0.15915493667125701904 ;  /* 0x3e22f98344487820 */ /* 0x000fc8000040c000 */
[----:B------:R-:W-:Y:S01]  /*1ea0*/  MUFU.SIN R71, R72 ;  /* 0x0000004800477308 */ /* 0x000fe20000000400 */
[C---:B------:R-:W-:Y:S02]  /*1eb0*/  FMUL.FTZ R68, R9.reuse, R44 ;  /* 0x0000002c09447220 */ /* 0x040fe40000410000 */
[----:B------:R-:W-:-:S05]  /*1ec0*/  FMUL.FTZ R69, R9, R48 ;  /* 0x0000003009457220 */ /* 0x000fca0000410000 */
[----:B------:R-:W1:Y:S01]  /*1ed0*/  MUFU.EX2 R8, R8 ;  /* 0x0000000800087308 */ /* 0x000e620000000800 */
[C---:B------:R-:W-:Y:S02]  /*1ee0*/  FMUL.FTZ R9, R3.reuse, R44 ;  /* 0x0000002c03097220 */ /* 0x040fe40000410000 */
[----:B------:R-:W-:-:S05]  /*1ef0*/  FMUL.FTZ R70, R3, R48 ;  /* 0x0000003003467220 */ /* 0x000fca0000410000 */
[----:B------:R2:W3:Y:S01]  /*1f00*/  MUFU.COS R77, R72 ;  /* 0x00000048004d7308 */ /* 0x0004e20000000000 */
[----:B------:R-:W-:-:S07]  /*1f10*/  FMUL.RZ R80, R9, 0.15915493667125701904 ;  /* 0x3e22f98309507820 */ /* 0x000fce000040c000 */
[----:B------:R4:W-:Y:S01]  /*1f20*/  MUFU.EX2 R76, R69 ;  /* 0x00000045004c7308 */ /* 0x0009e20000000800 */
[----:B--2---:R-:W-:Y:S02]  /*1f30*/  FMUL.RZ R72, R70, 0.15915493667125701904 ;  /* 0x3e22f98346487820 */ /* 0x004fe4000040c000 */
[----:B-1----:R-:W-:-:S05]  /*1f40*/  FMUL.FTZ R74, R8, R71 ;  /* 0x00000047084a7220 */ /* 0x002fca0000410000 */
[----:B------:R-:W-:Y:S01]  /*1f50*/  MUFU.EX2 R68, R68 ;  /* 0x0000004400447308 */ /* 0x000fe20000000800 */
[----:B----4-:R-:W-:-:S07]  /*1f60*/  PRMT R69, RZ, 0x5410, R14 ;  /* 0x00005410ff457816 */ /* 0x010fce000000000e */
[----:B------:R-:W1:Y:S01]  /*1f70*/  MUFU.SIN R9, R80 ;  /* 0x0000005000097308 */ /* 0x000e620000000400 */
[----:B------:R-:W-:Y:S01]  /*1f80*/  FMUL.FTZ R78, R69, R42 ;  /* 0x0000002a454e7220 */ /* 0x000fe20000410000 */
[----:B------:R-:W-:Y:S01]  /*1f90*/  SHF.R.U64 R71, R14, 0x10, R15 ;  /* 0x000000100e477819 */ /* 0x000fe2000000120f */
[----:B---3--:R-:W-:-:S05]  /*1fa0*/  FMUL.FTZ R77, R8, R77 ;  /* 0x0000004d084d7220 */ /* 0x008fca0000410000 */
[----:B------:R1:W2:Y:S01]  /*1fb0*/  MUFU.COS R79, R80 ;  /* 0x00000050004f7308 */ /* 0x0002a20000000000 */
[----:B------:R-:W-:-:S07]  /*1fc0*/  FMUL.FTZ R70, R74, R78 ;  /* 0x0000004e4a467220 */ /* 0x000fce0000410000 */
[----:B------:R-:W3:Y:S01]  /*1fd0*/  MUFU.COS R75, R72 ;  /* 0x00000048004b7308 */ /* 0x000ee20000000000 */
[----:B------:R-:W-:-:S07]  /*1fe0*/  FMUL.FTZ R8, RZ, R74 ;  /* 0x0000004aff087220 */ /* 0x000fce0000410000 */
[----:B------:R3:W4:Y:S01]  /*1ff0*/  MUFU.SIN R73, R72 ;  /* 0x0000004800497308 */ /* 0x0007220000000400 */
[----:B------:R-:W-:Y:S01]  /*2000*/  FFMA.FTZ R70, RZ, R77, R70 ;  /* 0x0000004dff467223 */ /* 0x000fe20000010046 */
[----:B------:R-:W-:Y:S01]  /*2010*/  PRMT R71, RZ, 0x5410, R71 ;  /* 0x00005410ff477816 */ /* 0x000fe20000000047 */
[----:B------:R-:W-:Y:S02]  /*2020*/  FFMA.FTZ R8, R77, R78, -R8 ;  /* 0x0000004e4d087223 */ /* 0x000fe40000010808 */
[C---:B-1----:R-:W-:Y:S02]  /*2030*/  FMUL.FTZ R80, R68.reuse, R9 ;  /* 0x0000000944507220 */ /* 0x042fe40000410000 */
[----:B------:R-:W-:Y:S02]  /*2040*/  FADD.FTZ R70, RZ, R70 ;  /* 0x00000046ff467221 */ /* 0x000fe40000010000 */
[----:B------:R-:W-:Y:S02]  /*2050*/  FFMA.FTZ R8, R71, R46, R8 ;  /* 0x0000002e47087223 */ /* 0x000fe40000010008 */
[----:B--2---:R-:W-:-:S02]  /*2060*/  FMUL.FTZ R79, R68, R79 ;  /* 0x0000004f444f7220 */ /* 0x004fc40000410000 */
[----:B---3--:R-:W-:Y:S02]  /*2070*/  FMUL.FTZ R72, R76, R75 ;  /* 0x0000004b4c487220 */ /* 0x008fe40000410000 */
[----:B------:R-:W-:Y:S02]  /*2080*/  FMUL.FTZ R9, R80, R70 ;  /* 0x0000004650097220 */ /* 0x000fe40000410000 */
[----:B----4-:R-:W-:Y:S02]  /*2090*/  FMUL.FTZ R76, R76, R73 ;  /* 0x000000494c4c7220 */ /* 0x010fe40000410000 */
[----:B------:R-:W-:Y:S02]  /*20a0*/  FMUL.FTZ R68, R22, R74 ;  /* 0x0000004a16447220 */ /* 0x000fe40000410000 */
[-C--:B------:R-:W-:Y:S02]  /*20b0*/  FMUL.FTZ R73, R80, R8.reuse ;  /* 0x0000000850497220 */ /* 0x080fe40000410000 */
[----:B------:R-:W-:-:S02]  /*20c0*/  FFMA.FTZ R75, R79, R8, -R9 ;  /* 0x000000084f4b7223 */ /* 0x000fc40000010809 */
[C---:B------:R-:W-:Y:S02]  /*20d0*/  FMUL.FTZ R8, R23.reuse, R74 ;  /* 0x0000004a17087220 */ /* 0x040fe40000410000 */
[-C--:B------:R-:W-:Y:S01]  /*20e0*/  FFMA.FTZ R68, R23, R77.reuse, R68 ;  /* 0x0000004d17447223 */ /* 0x080fe20000010044 */
[----:B------:R-:W-:Y:S01]  /*20f0*/  ISETP.NE.AND P2, PT, R31, 0x1f, PT ;  /* 0x0000001f1f00780c */ /* 0x000fe20003f45270 */
[----:B------:R-:W-:Y:S01]  /*2100*/  FFMA.FTZ R70, R79, R70, R73 ;  /* 0x000000464f467223 */ /* 0x000fe20000010049 */
[----:B------:R-:W-:Y:S01]  /*2110*/  PRMT R73, RZ, 0x5410, R15 ;  /* 0x00005410ff497816 */ /* 0x000fe2000000000f */
[----:B------:R-:W-:Y:S02]  /*2120*/  FFMA.FTZ R8, R22, R77, -R8 ;  /* 0x0000004d16087223 */ /* 0x000fe40000010808 */
[----:B------:R-:W-:Y:S02]  /*2130*/  FMUL.FTZ R9, R80, R68 ;  /* 0x0000004450097220 */ /* 0x000fe40000410000 */
[----:B------:R-:W-:-:S02]  /*2140*/  FADD.FTZ R81, RZ, R70 ;  /* 0x00000046ff517221 */ /* 0x000fc40000010000 */
[----:B------:R-:W-:Y:S01]  /*2150*/  FFMA.FTZ R85, R79, R8, -R9 ;  /* 0x000000084f557223 */ /* 0x000fe20000010809 */
[----:B------:R-:W-:Y:S01]  /*2160*/  SHF.R.U32.HI R82, RZ, 0x10, R15 ;  /* 0x00000010ff527819 */ /* 0x000fe2000001160f */
[----:B------:R-:W-:Y:S02]  /*2170*/  FFMA.FTZ R75, R73, R44, R75 ;  /* 0x0000002c494b7223 */ /* 0x000fe4000001004b */
[C---:B------:R-:W-:Y:S02]  /*2180*/  FMUL.FTZ R9, R76.reuse, R81 ;  /* 0x000000514c097220 */ /* 0x040fe40000410000 */
[-C--:B------:R-:W-:Y:S02]  /*2190*/  FMUL.FTZ R70, R76, R75.reuse ;  /* 0x0000004b4c467220 */ /* 0x080fe40000410000 */
[----:B------:R-:W-:Y:S01]  /*21a0*/  FFMA.FTZ R9, R72, R75, -R9 ;  /* 0x0000004b48097223 */ /* 0x000fe20000010809 */
[----:B------:R-:W-:Y:S01]  /*21b0*/  PRMT R75, RZ, 0x5410, R82 ;  /* 0x00005410ff4b7816 */ /* 0x000fe20000000052 */
[----:B------:R-:W-:Y:S01]  /*21c0*/  FMUL.FTZ R8, R80, R8 ;  /* 0x0000000850087220 */ /* 0x000fe20000410000 */
[----:B------:R-:W-:-:S03]  /*21d0*/  @P2 SHF.L.U32 R40, R31, 0x3, RZ ;  /* 0x000000031f282819 */ /* 0x000fc600000006ff */
[----:B------:R-:W-:Y:S02]  /*21e0*/  FFMA.FTZ R87, R79, R68, R8 ;  /* 0x000000444f577223 */ /* 0x000fe40000010008 */
[----:B------:R-:W-:Y:S02]  /*21f0*/  FFMA.FTZ R82, R75, R48, R9 ;  /* 0x000000304b527223 */ /* 0x000fe40000010009 */
[----:B------:R0:W1:Y:S01]  /*2200*/  @P2 LDS.64 R8, [R40+0x1568] ;  /* 0x0015680028082984 */ /* 0x0000620000000a00 */
[----:B------:R-:W-:Y:S01]  /*2210*/  FFMA.FTZ R70, R72, R81, R70 ;  /* 0x0000005148467223 */ /* 0x000fe20000010046 */
[----:B------:R-:W-:Y:S01]  /*2220*/  BSSY B0, `(.L_x_13863) ;  /* 0x000000c000007945 */ /* 0x000fe20003800000 */
[----:B------:R-:W-:Y:S02]  /*2230*/  FMUL.FTZ R68, R76, R87 ;  /* 0x000000574c447220 */ /* 0x000fe40000410000 */
[----:B------:R-:W-:Y:S01]  /*2240*/  FADD.FTZ R81, RZ, R70 ;  /* 0x00000046ff517221 */ /* 0x000fe20000010000 */
[----:B------:R-:W-:Y:S05]  /*2250*/  @P2 BRA `(.L_x_13864) ;  /* 0x0000008000002947 */ /* 0x000fea0003800000 */
[----:B------:R-:W-:Y:S01]  /*2260*/  ISETP.NE.AND P0, PT, R39, c[0x0][0x174], PT ;  /* 0x00005d0027007a0c */ /* 0x000fe20003f05270 */
[----:B-1----:R-:W-:-:S12]  /*2270*/  HFMA2.MMA R9, -RZ, RZ, 0, 0 ;  /* 0x00000000ff097435 */ /* 0x002fd800000001ff */
[----:B------:R-:W-:-:S04]  /*2280*/  @P0 LEA.HI R8, R39, R39, RZ, 0x1 ;  /* 0x0000002727080211 */ /* 0x000fc800078f08ff */
[----:B------:R-:W-:-:S04]  /*2290*/  @P0 LOP3.LUT R8, R8, 0x1ffffe, RZ, 0xc0, !PT ;  /* 0x001ffffe08080812 */ /* 0x000fc800078ec0ff */
[----:B------:R-:W-:Y:S02]  /*22a0*/  @P0 IADD3 R83, -R8, R39, RZ ;  /* 0x0000002708530210 */ /* 0x000fe40007ffe1ff */
[----:B------:R-:W-:Y:S02]  /*22b0*/  MOV R8, 0x3f800000 ;  /* 0x3f80000000087802 */ /* 0x000fe40000000f00 */
[----:B------:R-:W-:-:S05]  /*22c0*/  @P0 LEA R83, R83, R64, 0xb ;  /* 0x0000004053530211 */ /* 0x000fca00078e58ff */
[----:B------:R1:W2:Y:S02]  /*22d0*/  @P0 LDS.64 R8, [R83+0x560] ;  /* 0x0005600053080984 */ /* 0x0002a40000000a00 */
.L_x_13864:
[----:B------:R-:W-:Y:S05]  /*22e0*/  BSYNC B0 ;  /* 0x0000000000007941 */ /* 0x000fea0003800000 */
.L_x_13863:
[----:B------:R-:W3:Y:S01]  /*22f0*/  SHFL.UP PT, R86, R82, 0x1, RZ ;  /* 0x0420000052567989 */ /* 0x000ee200000e00ff */
[-C--:B------:R-:W-:Y:S01]  /*2300*/  FMUL.FTZ R70, R76, R85.reuse ;  /* 0x000000554c467220 */ /* 0x080fe20000410000 */
[----:B------:R-:W-:Y:S01]  /*2310*/  ISETP.GE.AND P0, PT, R32, 0x1, PT ;  /* 0x000000012000780c */ /* 0x000fe20003f06270 */
[C---:B-1----:R-:W-:Y:S01]  /*2320*/  FFMA.FTZ R83, R72.reuse, R85, -R68 ;  /* 0x0000005548537223 */ /* 0x042fe20000010844 */
[----:B------:R-:W1:Y:S01]  /*2330*/  SHFL.UP PT, R88, R81, 0x1, RZ ;  /* 0x0420000051587989 */ /* 0x000e6200000e00ff */
[----:B------:R-:W-:Y:S01]  /*2340*/  FFMA.FTZ R70, R72, R87, R70 ;  /* 0x0000005748467223 */ /* 0x000fe20000010046 */
[----:B------:R-:W-:Y:S01]  /*2350*/  ISETP.GE.AND P3, PT, R32, 0x10, PT ;  /* 0x000000102000780c */ /* 0x000fe20003f66270 */
[----:B------:R-:W-:Y:S01]  /*2360*/  BSSY B0, `(.L_x_13865) ;  /* 0x0000098000007945 */ /* 0x000fe20003800000 */
[----:B------:R-:W4:Y:S01]  /*2370*/  SHFL.UP PT, R68, R83, 0x1, RZ ;  /* 0x0420000053447989 */ /* 0x000f2200000e00ff */
[C---:B------:R-:W-:Y:S02]  /*2380*/  ISETP.GT.U32.AND P4, PT, R95.reuse, 0x1b, PT ;  /* 0x0000001b5f00780c */ /* 0x040fe40003f84070 */
[C---:B------:R-:W-:Y:S01]  /*2390*/  ISETP.GT.U32.AND P5, PT, R95.reuse, 0x17, PT ;  /* 0x000000175f00780c */ /* 0x040fe20003fa4070 */
[----:B------:R-:W0:Y:S01]  /*23a0*/  SHFL.UP PT, R84, R70, 0x1, RZ ;  /* 0x0420000046547989 */ /* 0x000e2200000e00ff */
[----:B------:R-:W-:-:S03]  /*23b0*/  ISETP.GT.U32.AND P6, PT, R95, 0xf, PT ;  /* 0x0000000f5f00780c */ /* 0x000fc60003fc4070 */
[----:B-----5:R-:W-:Y:S04]  /*23c0*/  SHFL.IDX PT, R10, R10, RZ, 0x1f ;  /* 0x00001fff0a0a7589 */ /* 0x020fe800000e0000 */
[----:B------:R-:W-:Y:S01]  /*23d0*/  SHFL.IDX PT, R11, R11, RZ, 0x1f ;  /* 0x00001fff0b0b7589 */ /* 0x000fe200000e0000 */
[C---:B---3--:R-:W-:Y:S02]  /*23e0*/  FMUL.FTZ R87, R70.reuse, R86 ;  /* 0x0000005646577220 */ /* 0x048fe40000410000 */
[-C--:B-1----:R-:W-:Y:S02]  /*23f0*/  FMUL.FTZ R85, R70, R88.reuse ;  /* 0x0000005846557220 */ /* 0x082fe40000410000 */
[C---:B------:R-:W-:Y:S02]  /*2400*/  FFMA.FTZ R88, R83.reuse, R88, R87 ;  /* 0x0000005853587223 */ /* 0x040fe40000010057 */
[----:B------:R-:W-:-:S02]  /*2410*/  FFMA.FTZ R87, R83, R86, -R85 ;  /* 0x0000005653577223 */ /* 0x000fc40000010855 */
[----:B----4-:R-:W-:Y:S02]  /*2420*/  FMUL.FTZ R86, R70, R68 ;  /* 0x0000004446567220 */ /* 0x010fe40000410000 */
[----:B------:R-:W-:Y:S02]  /*2430*/  @P0 FADD.FTZ R82, R82, R87 ;  /* 0x0000005752520221 */ /* 0x000fe40000010000 */
[----:B------:R-:W-:Y:S02]  /*2440*/  @P0 FADD.FTZ R81, R81, R88 ;  /* 0x0000005851510221 */ /* 0x000fe40000010000 */
[-C--:B0-----:R-:W-:Y:S02]  /*2450*/  FMUL.FTZ R85, R70, R84.reuse ;  /* 0x0000005446557220 */ /* 0x081fe40000410000 */
[C---:B------:R-:W-:Y:S02]  /*2460*/  FFMA.FTZ R87, R83.reuse, R84, R86 ;  /* 0x0000005453577223 */ /* 0x040fe40000010056 */
[----:B------:R-:W0:Y:S01]  /*2470*/  SHFL.UP PT, R84, R82, 0x2, RZ ;  /* 0x0440000052547989 */ /* 0x000e2200000e00ff */
[----:B------:R-:W-:-:S02]  /*2480*/  @P0 FFMA.FTZ R83, R83, R68, -R85 ;  /* 0x0000004453530223 */ /* 0x000fc40000010855 */
[----:B------:R-:W-:Y:S01]  /*2490*/  FSEL R87, R70, R87, !P0 ;  /* 0x0000005746577208 */ /* 0x000fe20004000000 */
[----:B------:R-:W1:Y:S01]  /*24a0*/  SHFL.UP PT, R86, R81, 0x2, RZ ;  /* 0x0440000051567989 */ /* 0x000e6200000e00ff */
[----:B------:R-:W-:-:S03]  /*24b0*/  ISETP.GE.AND P0, PT, R32, 0x2, PT ;  /* 0x000000022000780c */ /* 0x000fc60003f06270 */
[----:B------:R-:W3:Y:S04]  /*24c0*/  SHFL.UP PT, R68, R83, 0x2, RZ ;  /* 0x0440000053447989 */ /* 0x000ee800000e00ff */
[----:B------:R-:W4:Y:S01]  /*24d0*/  SHFL.UP PT, R70, R87, 0x2, RZ ;  /* 0x0440000057467989 */ /* 0x000f2200000e00ff */
[C---:B0-----:R-:W-:Y:S02]  /*24e0*/  FMUL.FTZ R88, R87.reuse, R84 ;  /* 0x0000005457587220 */ /* 0x041fe40000410000 */
[-C--:B-1----:R-:W-:Y:S02]  /*24f0*/  FMUL.FTZ R85, R87, R86.reuse ;  /* 0x0000005657557220 */ /* 0x082fe40000410000 */
[C---:B------:R-:W-:Y:S02]  /*2500*/  FFMA.FTZ R88, R83.reuse, R86, R88 ;  /* 0x0000005653587223 */ /* 0x040fe40000010058 */
[----:B------:R-:W-:-:S02]  /*2510*/  FFMA.FTZ R89, R83, R84, -R85 ;  /* 0x0000005453597223 */ /* 0x000fc40000010855 */
[----:B---3--:R-:W-:Y:S02]  /*2520*/  FMUL.FTZ R85, R87, R68 ;  /* 0x0000004457557220 */ /* 0x008fe40000410000 */
[----:B------:R-:W-:Y:S02]  /*2530*/  @P0 FADD.FTZ R81, R81, R88 ;  /* 0x0000005851510221 */ /* 0x000fe40000010000 */
[----:B------:R-:W-:Y:S02]  /*2540*/  @P0 FADD.FTZ R82, R82, R89 ;  /* 0x0000005952520221 */ /* 0x000fe40000010000 */
[-C--:B----4-:R-:W-:Y:S01]  /*2550*/  FMUL.FTZ R84, R87, R70.reuse ;  /* 0x0000004657547220 */ /* 0x090fe20000410000 */
[----:B------:R-:W0:Y:S01]  /*2560*/  SHFL.UP PT, R86, R81, 0x4, RZ ;  /* 0x0480000051567989 */ /* 0x000e2200000e00ff */
[C---:B------:R-:W-:Y:S02]  /*2570*/  FFMA.FTZ R70, R83.reuse, R70, R85 ;  /* 0x0000004653467223 */ /* 0x040fe40000010055 */
[----:B------:R-:W-:Y:S01]  /*2580*/  @P0 FFMA.FTZ R83, R83, R68, -R84 ;  /* 0x0000004453530223 */ /* 0x000fe20000010854 */
[----:B------:R-:W1:Y:S02]  /*2590*/  SHFL.UP PT, R85, R82, 0x4, RZ ;  /* 0x0480000052557989 */ /* 0x000e6400000e00ff */
[----:B------:R-:W-:-:S02]  /*25a0*/  FSEL R70, R87, R70, !P0 ;  /* 0x0000004657467208 */ /* 0x000fc40004000000 */
[----:B------:R-:W3:Y:S01]  /*25b0*/  SHFL.UP PT, R68, R83, 0x4, RZ ;  /* 0x0480000053447989 */ /* 0x000ee200000e00ff */
[----:B------:R-:W-:-:S03]  /*25c0*/  ISETP.GE.AND P0, PT, R32, 0x4, PT ;  /* 0x000000042000780c */ /* 0x000fc60003f06270 */
[----:B------:R-:W4:Y:S01]  /*25d0*/  SHFL.UP PT, R84, R70, 0x4, RZ ;  /* 0x0480000046547989 */ /* 0x000f2200000e00ff */
[CC--:B0-----:R-:W-:Y:S02]  /*25e0*/  FMUL.FTZ R88, R70.reuse, R86.reuse ;  /* 0x0000005646587220 */ /* 0x0c1fe40000410000 */
[CC--:B-1----:R-:W-:Y:S02]  /*25f0*/  FMUL.FTZ R87, R70.reuse, R85.reuse ;  /* 0x0000005546577220 */ /* 0x0c2fe40000410000 */
[C---:B------:R-:W-:Y:S02]  /*2600*/  FFMA.FTZ R85, R83.reuse, R85, -R88 ;  /* 0x0000005553557223 */ /* 0x040fe40000010858 */
[----:B------:R-:W-:Y:S02]  /*2610*/  FFMA.FTZ R90, R83, R86, R87 ;  /* 0x00000056535a7223 */ /* 0x000fe40000010057 */
[C---:B---3--:R-:W-:Y:S02]  /*2620*/  FMUL.FTZ R87, R70.reuse, R68 ;  /* 0x0000004446577220 */ /* 0x048fe40000410000 */
[----:B----4-:R-:W-:-:S02]  /*2630*/  FMUL.FTZ R86, R70, R84 ;  /* 0x0000005446567220 */ /* 0x010fc40000410000 */
[----:B------:R-:W-:Y:S02]  /*2640*/  @P0 FADD.FTZ R82, R82, R85 ;  /* 0x0000005552520221 */ /* 0x000fe40000010000 */
[----:B------:R-:W-:Y:S02]  /*2650*/  @P0 FADD.FTZ R81, R81, R90 ;  /* 0x0000005a51510221 */ /* 0x000fe40000010000 */
[C---:B------:R-:W-:Y:S02]  /*2660*/  FFMA.FTZ R87, R83.reuse, R84, R87 ;  /* 0x0000005453577223 */ /* 0x040fe40000010057 */
[----:B------:R-:W-:Y:S01]  /*2670*/  @P0 FFMA.FTZ R83, R83, R68, -R86 ;  /* 0x0000004453530223 */ /* 0x000fe20000010856 */
[----:B------:R-:W-:Y:S01]  /*2680*/  SHFL.UP PT, R90, R81, 0x8, RZ ;  /* 0x05000000515a7989 */ /* 0x000fe200000e00ff */
[CC--:B------:R-:W-:Y:S01]  /*2690*/  FMUL.FTZ R86, R7.reuse, R4.reuse ;  /* 0x0000000407567220 */ /* 0x0c0fe20000410000 */
[----:B------:R-:W-:Y:S01]  /*26a0*/  FSEL R70, R70, R87, !P0 ;  /* 0x0000005746467208 */ /* 0x000fe20004000000 */
[-C--:B------:R-:W-:Y:S01]  /*26b0*/  FMUL.FTZ R7, R7, R5.reuse ;  /* 0x0000000507077220 */ /* 0x080fe20000410000 */
[----:B------:R-:W0:Y:S01]  /*26c0*/  SHFL.UP PT, R68, R82, 0x8, RZ ;  /* 0x0500000052447989 */ /* 0x000e2200000e00ff */
[----:B------:R-:W-:Y:S01]  /*26d0*/  FFMA.FTZ R86, R6, R5, R86 ;  /* 0x0000000506567223 */ /* 0x000fe20000010056 */
[----:B------:R-:W-:Y:S01]  /*26e0*/  ISETP.GE.AND P0, PT, R32, 0x8, PT ;  /* 0x000000082000780c */ /* 0x000fe20003f06270 */
[----:B------:R-:W-:Y:S01]  /*26f0*/  FFMA.FTZ R88, R6, R4, -R7 ;  /* 0x0000000406587223 */ /* 0x000fe20000010807 */
[----:B------:R-:W-:Y:S01]  /*2700*/  SHFL.UP PT, R5, R70, 0x8, RZ ;  /* 0x0500000046057989 */ /* 0x000fe200000e00ff */
[----:B------:R-:W-:-:S02]  /*2710*/  FMUL.FTZ R89, R63, R86 ;  /* 0x000000563f597220 */ /* 0x000fc40000410000 */
[----:B------:R-:W-:Y:S01]  /*2720*/  FMUL.FTZ R87, R63, R88 ;  /* 0x000000583f577220 */ /* 0x000fe20000410000 */
[----:B------:R-:W1:Y:S01]  /*2730*/  SHFL.UP PT, R4, R83, 0x8, RZ ;  /* 0x0500000053047989 */ /* 0x000e6200000e00ff */
[-C--:B------:R-:W-:Y:S02]  /*2740*/  FMUL.FTZ R7, R72, R89.reuse ;  /* 0x0000005948077220 */ /* 0x080fe40000410000 */
[----:B------:R-:W-:Y:S02]  /*2750*/  FMUL.FTZ R84, R62, R86 ;  /* 0x000000563e547220 */ /* 0x000fe40000410000 */
[C---:B------:R-:W-:Y:S02]  /*2760*/  FMUL.FTZ R6, R76.reuse, R89 ;  /* 0x000000594c067220 */ /* 0x040fe40000410000 */
[----:B------:R-:W-:Y:S02]  /*2770*/  FFMA.FTZ R7, -R76, R87, -R7 ;  /* 0x000000574c077223 */ /* 0x000fe40000010907 */
[----:B------:R-:W-:-:S02]  /*2780*/  FMUL.FTZ R85, R62, R88 ;  /* 0x000000583e557220 */ /* 0x000fc40000410000 */
[----:B------:R-:W-:Y:S02]  /*2790*/  FFMA.FTZ R6, R72, R87, -R6 ;  /* 0x0000005748067223 */ /* 0x000fe40000010806 */
[----:B------:R-:W-:Y:S02]  /*27a0*/  FADD.FTZ R93, -R84, R7 ;  /* 0x00000007545d7221 */ /* 0x000fe40000010100 */
[----:B------:R-:W-:Y:S02]  /*27b0*/  FADD.FTZ R92, R85, R6 ;  /* 0x00000006555c7221 */ /* 0x000fe40000010000 */
[----:B0-----:R-:W-:Y:S02]  /*27c0*/  FMUL.FTZ R91, R70, R68 ;  /* 0x00000044465b7220 */ /* 0x001fe40000410000 */
[----:B------:R-:W-:Y:S02]  /*27d0*/  FMUL.FTZ R7, R80, -R93 ;  /* 0x8000005d50077220 */ /* 0x000fe40000410000 */
[----:B------:R-:W-:-:S02]  /*27e0*/  FMUL.FTZ R6, R70, R90 ;  /* 0x0000005a46067220 */ /* 0x000fc40000410000 */
[----:B------:R-:W-:Y:S02]  /*27f0*/  FFMA.FTZ R90, R83, R90, R91 ;  /* 0x0000005a535a7223 */ /* 0x000fe4000001005b */
[----:B------:R-:W-:Y:S02]  /*2800*/  FFMA.FTZ R99, R79, R92, -R7 ;  /* 0x0000005c4f637223 */ /* 0x000fe40000010807 */
[----:B------:R-:W-:Y:S02]  /*2810*/  FFMA.FTZ R7, R83, R68, -R6 ;  /* 0x0000004453077223 */ /* 0x000fe40000010806 */
[C---:B-1----:R-:W-:Y:S02]  /*2820*/  FMUL.FTZ R68, R70.reuse, R4 ;  /* 0x0000000446447220 */ /* 0x042fe40000410000 */
[----:B------:R-:W-:Y:S02]  /*2830*/  @P0 FADD.FTZ R81, R81, R90 ;  /* 0x0000005a51510221 */ /* 0x000fe40000010000 */
[----:B------:R-:W-:-:S02]  /*2840*/  FMUL.FTZ R6, R70, R5 ;  /* 0x0000000546067220 */ /* 0x000fc40000410000 */
[----:B------:R-:W-:Y:S01]  /*2850*/  FMUL.FTZ R92, R80, -R92 ;  /* 0x8000005c505c7220 */ /* 0x000fe20000410000 */
[----:B------:R-:W0:Y:S01]  /*2860*/  SHFL.UP PT, R97, R81, 0x10, RZ ;  /* 0x0600000051617989 */ /* 0x000e2200000e00ff */
[C---:B------:R-:W-:Y:S02]  /*2870*/  FFMA.FTZ R5, R83.reuse, R5, R68 ;  /* 0x0000000553057223 */ /* 0x040fe40000010044 */
[----:B------:R-:W-:Y:S02]  /*2880*/  @P0 FADD.FTZ R82, R82, R7 ;  /* 0x0000000752520221 */ /* 0x000fe40000010000 */
[----:B------:R-:W-:Y:S02]  /*2890*/  @P0 FFMA.FTZ R83, R83, R4, -R6 ;  /* 0x0000000453530223 */ /* 0x000fe40000010806 */
[-C--:B--2---:R-:W-:Y:S01]  /*28a0*/  FMUL.FTZ R4, R76, -R8.reuse ;  /* 0x800000084c047220 */ /* 0x084fe20000410000 */
[----:B------:R-:W1:Y:S01]  /*28b0*/  SHFL.UP PT, R94, R82, 0x10, RZ ;  /* 0x06000000525e7989 */ /* 0x000e6200000e00ff */
[----:B------:R-:W-:Y:S01]  /*28c0*/  FFMA.FTZ R100, R79, R93, R92 ;  /* 0x0000005d4f647223 */ /* 0x000fe2000001005c */
[----:B------:R-:W-:Y:S01]  /*28d0*/  FSEL R92, R70, R5, !P0 ;  /* 0x00000005465c7208 */ /* 0x000fe20004000000 */
[-C--:B------:R-:W-:Y:S01]  /*28e0*/  FMUL.FTZ R7, R76, R9.reuse ;  /* 0x000000094c077220 */ /* 0x080fe20000410000 */
[----:B------:R-:W2:Y:S01]  /*28f0*/  SHFL.UP PT, R93, R83, 0x10, RZ ;  /* 0x06000000535d7989 */ /* 0x000ea200000e00ff */
[C---:B------:R-:W-:Y:S01]  /*2900*/  FFMA.FTZ R70, R72.reuse, -R9, R4 ;  /* 0x8000000948467223 */ /* 0x040fe20000010004 */
[----:B------:R-:W-:Y:S01]  /*2910*/  ISETP.GE.AND P0, PT, R39, c[0x0][0x174], PT ;  /* 0x00005d0027007a0c */ /* 0x000fe20003f06270 */
[----:B------:R-:W-:Y:S01]  /*2920*/  FFMA.FTZ R7, R72, R8, -R7 ;  /* 0x0000000848077223 */ /* 0x000fe20000010807 */
[----:B------:R-:W3:Y:S01]  /*2930*/  SHFL.UP PT, R68, R92, 0x10, RZ ;  /* 0x060000005c447989 */ /* 0x000ee200000e00ff */
[----:B------:R-:W-:Y:S01]  /*2940*/  FMUL.FTZ R90, R80, -R70 ;  /* 0x80000046505a7220 */ /* 0x000fe20000410000 */
[----:B------:R-:W-:Y:S01]  /*2950*/  ISETP.EQ.AND P0, PT, R95, RZ, !P0 ;  /* 0x000000ff5f00720c */ /* 0x000fe20004702270 */
[----:B------:R-:W-:Y:S01]  /*2960*/  FMUL.FTZ R91, R61, R86 ;  /* 0x000000563d5b7220 */ /* 0x000fe20000410000 */
[----:B------:R-:W-:Y:S01]  /*2970*/  HFMA2.MMA R5, -RZ, RZ, 0, 0 ;  /* 0x00000000ff057435 */ /* 0x000fe200000001ff */
[----:B------:R-:W-:Y:S01]  /*2980*/  FFMA.FTZ R101, R79, R7, -R90 ;  /* 0x000000074f657223 */ /* 0x000fe2000001085a */
[----:B------:R-:W-:Y:S01]  /*2990*/  MOV R4, 0x3f800000 ;  /* 0x3f80000000047802 */ /* 0x000fe20000000f00 */
[----:B------:R-:W-:-:S02]  /*29a0*/  FMUL.FTZ R90, R61, R88 ;  /* 0x000000583d5a7220 */ /* 0x000fc40000410000 */
[----:B------:R-:W-:Y:S02]  /*29b0*/  FMUL.FTZ R98, R80, -R7 ;  /* 0x8000000750627220 */ /* 0x000fe40000410000 */
[----:B------:R-:W-:Y:S01]  /*29c0*/  FADD.FTZ R100, -R91, R100 ;  /* 0x000000645b647221 */ /* 0x000fe20000010100 */
[----:B------:R-:W-:Y:S01]  /*29d0*/  CS2R R6, SRZ ;  /* 0x0000000000067805 */ /* 0x000fe2000001ff00 */
[----:B------:R-:W-:Y:S02]  /*29e0*/  FADD.FTZ R99, R90, R99 ;  /* 0x000000635a637221 */ /* 0x000fe40000010000 */
[----:B------:R-:W-:Y:S02]  /*29f0*/  FFMA.FTZ R102, R79, R70, R98 ;  /* 0x000000464f667223 */ /* 0x000fe40000010062 */
[C---:B------:R-:W-:Y:S01]  /*2a00*/  FMUL.FTZ R104, R74.reuse, -R100 ;  /* 0x800000644a687220 */ /* 0x040fe20000410000 */
[----:B------:R-:W4:Y:S01]  /*2a10*/  @P0 LDS.128 R4, [UR4+0x1660] ;  /* 0x00166004ff040984 */ /* 0x000f220008000c00 */
[----:B------:R-:W-:Y:S01]  /*2a20*/  FMUL.FTZ R103, R74, -R99 ;  /* 0x800000634a677220 */ /* 0x000fe20000410000 */
[----:B------:R-:W-:Y:S01]  /*2a30*/  ISETP.NE.AND P0, PT, R95, 0x1f, PT ;  /* 0x0000001f5f00780c */ /* 0x000fe20003f05270 */
[----:B0-----:R-:W-:-:S02]  /*2a40*/  FMUL.FTZ R98, R92, R97 ;  /* 0x000000615c627220 */ /* 0x001fc40000410000 */
[C---:B------:R-:W-:Y:S02]  /*2a50*/  FFMA.FTZ R104, R77.reuse, R99, -R104 ;  /* 0x000000634d687223 */ /* 0x040fe40000010868 */
[----:B------:R-:W-:Y:S02]  /*2a60*/  FFMA.FTZ R103, R77, R100, R103 ;  /* 0x000000644d677223 */ /* 0x000fe40000010067 */
[CC--:B-1----:R-:W-:Y:S02]  /*2a70*/  FFMA.FTZ R99, R83.reuse, R94.reuse, -R98 ;  /* 0x0000005e53637223 */ /* 0x0c2fe40000010862 */
[C---:B------:R-:W-:Y:S02]  /*2a80*/  FMUL.FTZ R100, R92.reuse, R94 ;  /* 0x0000005e5c647220 */ /* 0x040fe40000410000 */
[----:B--2---:R-:W-:Y:S02]  /*2a90*/  FMUL.FTZ R98, R92, R93 ;  /* 0x0000005d5c627220 */ /* 0x004fe40000410000 */
[----:B------:R-:W-:-:S02]  /*2aa0*/  FFMA.FTZ R100, R83, R97, R100 ;  /* 0x0000006153647223 */ /* 0x000fc40000010064 */
[-C--:B---3--:R-:W-:Y:S02]  /*2ab0*/  FMUL.FTZ R94, R92, R68.reuse ;  /* 0x000000445c5e7220 */ /* 0x088fe40000410000 */
[C---:B------:R-:W-:Y:S02]  /*2ac0*/  FFMA.FTZ R97, R83.reuse, R68, R98 ;  /* 0x0000004453617223 */ /* 0x040fe40000010062 */
[----:B------:R-:W-:Y:S02]  /*2ad0*/  FMUL.FTZ R70, R74, -R102 ;  /* 0x800000664a467220 */ /* 0x000fe40000410000 */
[----:B------:R-:W-:Y:S01]  /*2ae0*/  @P3 FFMA.FTZ R83, R83, R93, -R94 ;  /* 0x0000005d53533223 */ /* 0x000fe2000001085e */
[----:B------:R-:W-:Y:S01]  /*2af0*/  FSEL R94, R92, R97, !P3 ;  /* 0x000000615c5e7208 */ /* 0x000fe20005800000 */
[-C--:B------:R-:W-:Y:S02]  /*2b00*/  FFMA.FTZ R70, R77, R101.reuse, -R70 ;  /* 0x000000654d467223 */ /* 0x080fe40000010846 */
[----:B------:R-:W-:-:S02]  /*2b10*/  FMUL.FTZ R101, R74, -R101 ;  /* 0x800000654a657220 */ /* 0x000fc40000410000 */
        /* <DEDUP_REMOVED lines=28> */
.L_x_13866:
[----:B-12-4-:R-:W-:Y:S05]  /*2ce0*/  BSYNC B0 ;  /* 0x0000000000007941 */ /* 0x016fea0003800000 */
.L_x_13865:
        /* <DEDUP_REMOVED lines=17> */
.L_x_13868:
[----:B------:R-:W-:Y:S05]  /*2e00*/  BSYNC B0 ;  /* 0x0000000000007941 */ /* 0x000fea0003800000 */
.L_x_13867:
        /* <DEDUP_REMOVED lines=17> */
.L_x_13870:
[----:B------:R-:W-:Y:S05]  /*2f20*/  BSYNC B0 ;  /* 0x0000000000007941 */ /* 0x000fea0003800000 */
.L_x_13869:
        /* <DEDUP_REMOVED lines=17> */
.L_x_13872:
[----:B------:R-:W-:Y:S05]  /*3040*/  BSYNC B0 ;  /* 0x0000000000007941 */ /* 0x000fea0003800000 */
.L_x_13871:
        /* <DEDUP_REMOVED lines=17> */
.L_x_13874:
[----:B------:R-:W-:Y:S05]  /*3160*/  BSYNC B0 ;  /* 0x0000000000007941 */ /* 0x000fea0003800000 */
.L_x_13873:
[----:B------:R-:W-:Y:S01]  /*3170*/  SHFL.DOWN PT, R100, R68, 0x1, 0x1f ;  /* 0x08201f0044647f89 */ /* 0x000fe200000e0000 */
[----:B------:R-:W-:Y:S01]  /*3180*/  ISETP.GT.AND P0, PT, R32, 0x1e, PT ;  /* 0x0000001e2000780c */ /* 0x000fe20003f04270 */
[----:B------:R-:W-:Y:S02]  /*3190*/  BSSY B0, `(.L_x_13875) ;  /* 0x00000de000007945 */ /* 0x000fe40003800000 */
[----:B------:R-:W5:Y:S04]  /*31a0*/  SHFL.IDX PT, R99, R7, RZ, 0x1f ;  /* 0x00001fff07637589 */ /* 0x000f6800000e0000 */
[----:B------:R-:W2:Y:S04]  /*31b0*/  SHFL.IDX PT, R97, R6, RZ, 0x1f ;  /* 0x00001fff06617589 */ /* 0x000ea800000e0000 */
[----:B----4-:R-:W4:Y:S04]  /*31c0*/  SHFL.DOWN PT, R101, R70, 0x1, 0x1f ;  /* 0x08201f0046657f89 */ /* 0x010f2800000e0000 */
[----:B------:R-:W3:Y:S04]  /*31d0*/  SHFL.DOWN PT, R103, R86, 0x1, 0x1f ;  /* 0x08201f0056677f89 */ /* 0x000ee800000e0000 */
[----:B-1----:R-:W1:Y:S04]  /*31e0*/  SHFL.DOWN PT, R105, R88, 0x1, 0x1f ;  /* 0x08201f0058697f89 */ /* 0x002e6800000e0000 */
        /* <DEDUP_REMOVED lines=9> */
[----:B------:R-:W-:Y:S02]  /*3280*/  FMUL.FTZ R98, R94, R10 ;  /* 0x0000000a5e627220 */ /* 0x000fe40000410000 */
[----:B-1----:R-:W-:Y:S01]  /*3290*/  @P2 FADD.FTZ R99, R105, R100 ;  /* 0x0000006469632221 */ /* 0x002fe20000010000 */
        /* <DEDUP_REMOVED lines=19> */
[C---:B------:R-:W-:Y:S02]  /*33d0*/  FFMA.FTZ R9, R22.reuse, R10, -R9 ;  /* 0x0000000a16097223 */ /* 0x040fe40000010809 */
[----:B------:R-:W-:Y:S02]  /*33e0*/  FADD.FTZ R85, R85, R8 ;  /* 0x0000000855557221 */ /* 0x000fe40000010000 */
[----:B------:R-:W-:-:S02]  /*33f0*/  FFMA.FTZ R81, R22, R11, R23 ;  /* 0x0000000b16517223 */ /* 0x000fc40000010017 */
[----:B------:R-:W-:Y:S02]  /*3400*/  FADD.FTZ R23, -R84, R83 ;  /* 0x0000005354177221 */ /* 0x000fe40000010100 */
[----:B------:R-:W-:Y:S02]  /*3410*/  FADD.FTZ R11, R78, R9 ;  /* 0x000000094e0b7221 */ /* 0x000fe40000010000 */
[C---:B------:R-:W-:Y:S02]  /*3420*/  FMUL.FTZ R78, R80.reuse, -R85 ;  /* 0x80000055504e7220 */ /* 0x040fe40000410000 */
[-C--:B------:R-:W-:Y:S02]  /*3430*/  FMUL.FTZ R22, R80, -R23.reuse ;  /* 0x8000001750167220 */ /* 0x080fe40000410000 */
[----:B------:R-:W-:Y:S02]  /*3440*/  FFMA.FTZ R78, R79, R23, R78 ;  /* 0x000000174f4e7223 */ /* 0x000fe4000001004e */
[----:B------:R-:W-:-:S02]  /*3450*/  FADD.FTZ R81, RZ, R81 ;  /* 0x00000051ff517221 */ /* 0x000fc40000010000 */
[C---:B------:R-:W-:Y:S02]  /*3460*/  FMUL.FTZ R10, R74.reuse, R11 ;  /* 0x0000000b4a0a7220 */ /* 0x040fe40000410000 */
[----:B------:R-:W-:Y:S02]  /*3470*/  FFMA.FTZ R9, R79, R85, -R22 ;  /* 0x000000554f097223 */ /* 0x000fe40000010816 */
[----:B------:R-:W-:Y:S02]  /*3480*/  FADD.FTZ R91, -R91, R78 ;  /* 0x0000004e5b5b7221 */ /* 0x000fe40000010100 */
[-C--:B------:R-:W-:Y:S02]  /*3490*/  FMUL.FTZ R8, R74, R81.reuse ;  /* 0x000000514a087220 */ /* 0x080fe40000410000 */
[----:B------:R-:W-:Y:S02]  /*34a0*/  FFMA.FTZ R10, R77, R81, R10 ;  /* 0x000000514d0a7223 */ /* 0x000fe4000001000a */
[----:B------:R-:W-:-:S02]  /*34b0*/  FADD.FTZ R90, R90, R9 ;  /* 0x000000095a5a7221 */ /* 0x000fc40000010000 */
[C---:B------:R-:W-:Y:S02]  /*34c0*/  FMUL.FTZ R9, R74.reuse, -R91 ;  /* 0x8000005b4a097220 */ /* 0x040fe40000410000 */
[C---:B------:R-:W-:Y:S02]  /*34d0*/  FFMA.FTZ R8, R77.reuse, R11, -R8 ;  /* 0x0000000b4d087223 */ /* 0x040fe40000010808 */
[----:B------:R-:W-:Y:S02]  /*34e0*/  FADD.FTZ R22, RZ, R10 ;  /* 0x0000000aff167221 */ /* 0x000fe40000010000 */
[-C--:B------:R-:W-:Y:S02]  /*34f0*/  FMUL.FTZ R74, R74, -R90.reuse ;  /* 0x8000005a4a4a7220 */ /* 0x080fe40000410000 */
[----:B------:R-:W-:Y:S02]  /*3500*/  FFMA.FTZ R10, R77, R90, -R9 ;  /* 0x0000005a4d0a7223 */ /* 0x000fe40000010809 */
[----:B------:R-:W-:-:S02]  /*3510*/  FFMA.FTZ R97, R71, R46, R8 ;  /* 0x0000002e47617223 */ /* 0x000fc40000010008 */
[C---:B------:R-:W-:Y:S02]  /*3520*/  FMUL.FTZ R8, R80.reuse, R22 ;  /* 0x0000001650087220 */ /* 0x040fe40000410000 */
[----:B------:R-:W-:Y:S02]  /*3530*/  FFMA.FTZ R83, R77, R91, R74 ;  /* 0x0000005b4d537223 */ /* 0x000fe4000001004a */
[----:B------:R-:W-:Y:S02]  /*3540*/  FADD.FTZ R93, R93, R10 ;  /* 0x0000000a5d5d7221 */ /* 0x000fe40000010000 */
[----:B------:R-:W-:Y:S02]  /*3550*/  FMUL.FTZ R80, R80, R97 ;  /* 0x0000006150507220 */ /* 0x000fe40000410000 */
[----:B------:R-:W-:Y:S02]  /*3560*/  FFMA.FTZ R10, R60, R11, RZ ;  /* 0x0000000b3c0a7223 */ /* 0x000fe400000100ff */
[----:B------:R-:W-:-:S02]  /*3570*/  FADD.FTZ R83, -R92, R83 ;  /* 0x000000535c537221 */ /* 0x000fc40000010100 */
[----:B------:R-:W-:Y:S02]  /*3580*/  FMUL.FTZ R74, R93, R42 ;  /* 0x0000002a5d4a7220 */ /* 0x000fe40000410000 */
[C---:B------:R-:W-:Y:S02]  /*3590*/  FFMA.FTZ R80, R79.reuse, R22, R80 ;  /* 0x000000164f507223 */ /* 0x040fe40000010050 */
[-C--:B------:R-:W-:Y:S02]  /*35a0*/  FFMA.FTZ R8, R79, R97.reuse, -R8 ;  /* 0x000000614f087223 */ /* 0x080fe40000010808 */
[----:B------:R-:W-:Y:S02]  /*35b0*/  FFMA.FTZ R99, R61, R97, R10 ;  /* 0x000000613d637223 */ /* 0x000fe4000001000a */
[----:B------:R-:W-:Y:S02]  /*35c0*/  FFMA.FTZ R79, R69, -R42, R11 ;  /* 0x8000002a454f7223 */ /* 0x000fe4000001000b */
[----:B------:R-:W-:-:S02]  /*35d0*/  FFMA.FTZ R78, R71, -R46, R97 ;  /* 0x8000002e474e7223 */ /* 0x000fc40000010061 */
[----:B------:R-:W-:Y:S02]  /*35e0*/  FMUL.FTZ R10, R83, R42 ;  /* 0x0000002a530a7220 */ /* 0x000fe40000410000 */
[----:B------:R-:W-:Y:S02]  /*35f0*/  FMUL.FTZ R9, R81, R74 ;  /* 0x0000004a51097220 */ /* 0x000fe40000410000 */
[----:B------:R-:W-:Y:S02]  /*3600*/  FADD.FTZ R97, RZ, R80 ;  /* 0x00000050ff617221 */ /* 0x000fe40000010000 */
[----:B------:R-:W-:Y:S02]  /*3610*/  FFMA.FTZ R105, R73, R44, R8 ;  /* 0x0000002c49697223 */ /* 0x000fe40000010008 */
[----:B------:R-:W-:Y:S02]  /*3620*/  FMUL.FTZ R77, R90, R46 ;  /* 0x0000002e5a4d7220 */ /* 0x000fe40000410000 */
[----:B------:R-:W-:-:S02]  /*3630*/  FFMA.FTZ R8, R79, R10, -R9 ;  /* 0x0000000a4f087223 */ /* 0x000fc40000010809 */
[----:B------:R-:W-:Y:S02]  /*3640*/  FMUL.FTZ R9, R76, R97 ;  /* 0x000000614c097220 */ /* 0x000fe40000410000 */
[----:B------:R-:W-:Y:S02]  /*3650*/  FMUL.FTZ R101, R91, R46 ;  /* 0x0000002e5b657220 */ /* 0x000fe40000410000 */
[----:B------:R-:W-:Y:S02]  /*3660*/  FMUL.FTZ R82, R22, R77 ;  /* 0x0000004d16527220 */ /* 0x000fe40000410000 */
[-C--:B------:R-:W-:Y:S02]  /*3670*/  FMUL.FTZ R76, R76, R105.reuse ;  /* 0x000000694c4c7220 */ /* 0x080fe40000410000 */
[----:B------:R-:W-:Y:S02]  /*3680*/  FFMA.FTZ R9, R72, R105, -R9 ;  /* 0x0000006948097223 */ /* 0x000fe40000010809 */
[----:B------:R-:W-:-:S02]  /*3690*/  FMUL.FTZ R10, R81, R10 ;  /* 0x0000000a510a7220 */ /* 0x000fc40000410000 */
[----:B------:R-:W-:Y:S02]  /*36a0*/  FFMA.FTZ R103, R78, R101, -R82 ;  /* 0x000000654e677223 */ /* 0x000fe40000010852 */
[----:B------:R-:W-:Y:S02]  /*36b0*/  FFMA.FTZ R84, R72, R97, R76 ;  /* 0x0000006148547223 */ /* 0x000fe4000001004c */
[----:B------:R-:W-:Y:S02]  /*36c0*/  FFMA.FTZ R80, R62, R105, R99 ;  /* 0x000000693e507223 */ /* 0x000fe40000010063 */
[----:B------:R-:W-:Y:S02]  /*36d0*/  FFMA.FTZ R82, R75, R48, R9 ;  /* 0x000000304b527223 */ /* 0x000fe40000010009 */
[----:B------:R-:W-:Y:S02]  /*36e0*/  FMUL.FTZ R101, R22, R101 ;  /* 0x0000006516657220 */ /* 0x000fe40000410000 */
[----:B------:R-:W-:-:S02]  /*36f0*/  FFMA.FTZ R10, R79, R74, R10 ;  /* 0x0000004a4f0a7223 */ /* 0x000fc4000001000a */
[----:B------:R-:W-:Y:S02]  /*3700*/  FMUL.FTZ R76, R85, R44 ;  /* 0x0000002c554c7220 */ /* 0x000fe40000410000 */
[----:B------:R-:W-:Y:S02]  /*3710*/  FFMA.FTZ R94, R63, R82, R80 ;  /* 0x000000523f5e7223 */ /* 0x000fe40000010050 */
[----:B------:R-:W-:Y:S02]  /*3720*/  FFMA.FTZ R101, R78, R77, R101 ;  /* 0x0000004d4e657223 */ /* 0x000fe40000010065 */
[----:B------:R-:W-:Y:S02]  /*3730*/  FADD.FTZ R10, RZ, R10 ;  /* 0x0000000aff0a7221 */ /* 0x000fe40000010000 */
[----:B------:R-:W-:Y:S02]  /*3740*/  FADD.FTZ R8, RZ, R8 ;  /* 0x00000008ff087221 */ /* 0x000fe40000010000 */
[----:B------:R-:W-:-:S02]  /*3750*/  FFMA.FTZ R72, R73, -R44, R105 ;  /* 0x8000002c49487223 */ /* 0x000fc40000010069 */
[----:B------:R-:W-:Y:S02]  /*3760*/  FMUL.FTZ R9, R23, R44 ;  /* 0x0000002c17097220 */ /* 0x000fe40000410000 */
[----:B------:R-:W-:Y:S02]  /*3770*/  FMUL.FTZ R92, R97, R76 ;  /* 0x0000004c615c7220 */ /* 0x000fe40000410000 */
[-C--:B------:R-:W-:Y:S02]  /*3780*/  FFMA.FTZ R80, R75, -R48.reuse, R82 ;  /* 0x800000304b507223 */ /* 0x080fe40000010052 */
[----:B------:R-:W-:Y:S02]  /*3790*/  FADD.FTZ R84, RZ, R84 ;  /* 0x00000054ff547221 */ /* 0x000fe40000010000 */
[----:B------:R-:W-:Y:S02]  /*37a0*/  FMUL.FTZ R82, R87, R48 ;  /* 0x0000003057527220 */ /* 0x000fe40000410000 */
[----:B------:R-:W-:-:S02]  /*37b0*/  FADD.FTZ R10, R10, R101 ;  /* 0x000000650a0a7221 */ /* 0x000fc40000010000 */
[----:B------:R-:W-:Y:S02]  /*37c0*/  FADD.FTZ R8, R8, R103 ;  /* 0x0000006708087221 */ /* 0x000fe40000010000 */
[----:B------:R-:W-:Y:S01]  /*37d0*/  FFMA.FTZ R99, R72, R9, -R92 ;  /* 0x0000000948637223 */ /* 0x000fe2000001085c */
[----:B------:R-:W1:Y:S01]  /*37e0*/  SHFL.DOWN PT, R103, R94, 0x1, 0x1f ;  /* 0x08201f005e677f89 */ /* 0x000e6200000e0000 */
[----:B------:R-:W-:Y:S02]  /*37f0*/  FMUL.FTZ R101, R89, R48 ;  /* 0x0000003059657220 */ /* 0x000fe40000410000 */
[----:B------:R-:W-:Y:S02]  /*3800*/  FMUL.FTZ R92, R84, R82 ;  /* 0x00000052545c7220 */ /* 0x000fe40000410000 */
[----:B------:R-:W-:Y:S02]  /*3810*/  FFMA.FTZ R11, R60, -R81, RZ ;  /* 0x800000513c0b7223 */ /* 0x000fe400000100ff */
[----:B------:R-:W-:-:S02]  /*3820*/  FMUL.FTZ R9, R97, R9 ;  /* 0x0000000961097220 */ /* 0x000fc40000410000 */
[----:B------:R-:W-:Y:S02]  /*3830*/  FADD.FTZ R8, R8, R99 ;  /* 0x0000006308087221 */ /* 0x000fe40000010000 */
[-C--:B------:R-:W-:Y:S02]  /*3840*/  FFMA.FTZ R99, R80, R101.reuse, -R92 ;  /* 0x0000006550637223 */ /* 0x080fe4000001085c */
[----:B------:R-:W-:Y:S02]  /*3850*/  FFMA.FTZ R11, R61, -R22, R11 ;  /* 0x800000163d0b7223 */ /* 0x000fe4000001000b */
[----:B------:R-:W-:Y:S02]  /*3860*/  FFMA.FTZ R9, R72, R76, R9 ;  /* 0x0000004c48097223 */ /* 0x000fe40000010009 */
[----:B------:R-:W-:Y:S02]  /*3870*/  FMUL.FTZ R101, R84, R101 ;  /* 0x0000006554657220 */ /* 0x000fe40000410000 */
[----:B------:R-:W-:-:S02]  /*3880*/  FADD.FTZ R99, R8, R99 ;  /* 0x0000006308637221 */ /* 0x000fc40000010000 */
[----:B------:R-:W-:Y:S02]  /*3890*/  FFMA.FTZ R11, R62, -R97, R11 ;  /* 0x800000613e0b7223 */ /* 0x000fe4000001000b */
[----:B------:R-:W-:Y:S01]  /*38a0*/  FADD.FTZ R9, R10, R9 ;  /* 0x000000090a097221 */ /* 0x000fe20000010000 */
[----:B------:R-:W2:Y:S01]  /*38b0*/  SHFL.DOWN PT, R98, R99, 0x1, 0x1f ;  /* 0x08201f0063627f89 */ /* 0x000ea200000e0000 */
[----:B------:R-:W-:Y:S01]  /*38c0*/  FFMA.FTZ R8, R80, R82, R101 ;  /* 0x0000005250087223 */ /* 0x000fe20000010065 */
[----:B------:R-:W-:Y:S01]  /*38d0*/  MOV R10, R94 ;  /* 0x0000005e000a7202 */ /* 0x000fe20000000f00 */
[----:B------:R-:W-:Y:S02]  /*38e0*/  FFMA.FTZ R92, R63, -R84, R11 ;  /* 0x800000543f5c7223 */ /* 0x000fe4000001000b */
[----:B------:R-:W-:Y:S01]  /*38f0*/  FADD.FTZ R8, R9, R8 ;  /* 0x0000000809087221 */ /* 0x000fe20000010000 */
[----:B------:R-:W-:Y:S01]  /*3900*/  MOV R9, R99 ;  /* 0x0000006300097202 */ /* 0x000fe20000000f00 */
[----:B-1----:R-:W-:Y:S01]  /*3910*/  @!P0 FADD.FTZ R10, R10, R103 ;  /* 0x000000670a0a8221 */ /* 0x002fe20000010000 */
[----:B------:R-:W1:Y:S01]  /*3920*/  SHFL.DOWN PT, R100, R92, 0x1, 0x1f ;  /* 0x08201f005c647f89 */ /* 0x000e6200000e0000 */
[----:B------:R-:W-:Y:S01]  /*3930*/  MOV R11, R92 ;  /* 0x0000005c000b7202 */ /* 0x000fe20000000f00 */
[----:B------:R-:W-:-:S02]  /*3940*/  FADD.FTZ R47, R82, R47 ;  /* 0x0000002f522f7221 */ /* 0x000fc40000010000 */
[----:B------:R-:W3:Y:S01]  /*3950*/  SHFL.DOWN PT, R101, R8, 0x1, 0x1f ;  /* 0x08201f0008657f89 */ /* 0x000ee200000e0000 */
[----:B------:R-:W-:Y:S02]  /*3960*/  FADD.FTZ R45, R76, R45 ;  /* 0x0000002d4c2d7221 */ /* 0x000fe40000010000 */
[----:B------:R-:W-:Y:S01]  /*3970*/  FADD.FTZ R67, R77, R67 ;  /* 0x000000434d437221 */ /* 0x000fe20000010000 */
[----:B------:R-:W4:Y:S01]  /*3980*/  SHFL.DOWN PT, R103, R10, 0x2, 0x1f ;  /* 0x08401f000a677f89 */ /* 0x000f2200000e0000 */
[----:B------:R-:W-:Y:S02]  /*3990*/  FADD.FTZ R49, R74, R49 ;  /* 0x000000314a317221 */ /* 0x000fe40000010000 */
[----:B--2---:R-:W-:-:S05]  /*39a0*/  @!P0 FADD.FTZ R9, R9, R98 ;  /* 0x0000006209098221 */ /* 0x004fca0000010000 */
[----:B------:R-:W2:Y:S01]  /*39b0*/  SHFL.DOWN PT, R92, R9, 0x2, 0x1f ;  /* 0x08401f00095c7f89 */ /* 0x000ea200000e0000 */
[----:B-1----:R-:W-:Y:S02]  /*39c0*/  @!P0 FADD.FTZ R11, R11, R100 ;  /* 0x000000640b0b8221 */ /* 0x002fe40000010000 */
[----:B---3--:R-:W-:-:S03]  /*39d0*/  @!P0 FADD.FTZ R8, R8, R101 ;  /* 0x0000006508088221 */ /* 0x008fc60000010000 */
[----:B------:R-:W1:Y:S01]  /*39e0*/  SHFL.DOWN PT, R94, R11, 0x2, 0x1f ;  /* 0x08401f000b5e7f89 */ /* 0x000e6200000e0000 */
[----:B------:R-:W-:-:S03]  /*39f0*/  ISETP.GT.AND P0, PT, R32, 0x1d, PT ;  /* 0x0000001d2000780c */ /* 0x000fc60003f04270 */
[----:B------:R-:W3:Y:S10]  /*3a00*/  SHFL.DOWN PT, R99, R8, 0x2, 0x1f ;  /* 0x08401f0008637f89 */ /* 0x000ef400000e0000 */
[----:B----4-:R-:W-:-:S02]  /*3a10*/  @!P0 FADD.FTZ R10, R10, R103 ;  /* 0x000000670a0a8221 */ /* 0x010fc40000010000 */
[----:B--2---:R-:W-:-:S03]  /*3a20*/  @!P0 FADD.FTZ R9, R9, R92 ;  /* 0x0000005c09098221 */ /* 0x004fc60000010000 */
[----:B------:R-:W2:Y:S04]  /*3a30*/  SHFL.DOWN PT, R101, R10, 0x4, 0x1f ;  /* 0x08801f000a657f89 */ /* 0x000ea800000e0000 */
[----:B------:R-:W4:Y:S01]  /*3a40*/  SHFL.DOWN PT, R92, R9, 0x4, 0x1f ;  /* 0x08801f00095c7f89 */ /* 0x000f2200000e0000 */
[----:B-1----:R-:W-:Y:S02]  /*3a50*/  @!P0 FADD.FTZ R11, R11, R94 ;  /* 0x0000005e0b0b8221 */ /* 0x002fe40000010000 */
[----:B---3--:R-:W-:-:S03]  /*3a60*/  @!P0 FADD.FTZ R8, R8, R99 ;  /* 0x0000006308088221 */ /* 0x008fc60000010000 */
[----:B------:R-:W1:Y:S01]  /*3a70*/  SHFL.DOWN PT, R94, R11, 0x4, 0x1f ;  /* 0x08801f000b5e7f89 */ /* 0x000e6200000e0000 */
[----:B------:R-:W-:-:S03]  /*3a80*/  ISETP.GT.AND P0, PT, R32, 0x1b, PT ;  /* 0x0000001b2000780c */ /* 0x000fc60003f04270 */
[----:B------:R-:W3:Y:S10]  /*3a90*/  SHFL.DOWN PT, R99, R8, 0x4, 0x1f ;  /* 0x08801f0008637f89 */ /* 0x000ef400000e0000 */
[----:B--2---:R-:W-:-:S02]  /*3aa0*/  @!P0 FADD.FTZ R10, R10, R101 ;  /* 0x000000650a0a8221 */ /* 0x004fc40000010000 */
[----:B----4-:R-:W-:-:S03]  /*3ab0*/  @!P0 FADD.FTZ R9, R9, R92 ;  /* 0x0000005c09098221 */ /* 0x010fc60000010000 */
[----:B------:R-:W2:Y:S01]  /*3ac0*/  SHFL.DOWN PT, R105, R10, 0x8, 0x1f ;  /* 0x09001f000a697f89 */ /* 0x000ea200000e0000 */
[----:B------:R-:W-:Y:S02]  /*3ad0*/  FMUL.FTZ R92, R68, R6 ;  /* 0x00000006445c7220 */ /* 0x000fe40000410000 */
[----:B-1----:R-:W-:Y:S02]  /*3ae0*/  @!P0 FADD.FTZ R11, R11, R94 ;  /* 0x0000005e0b0b8221 */ /* 0x002fe40000010000 */
[----:B------:R-:W1:Y:S01]  /*3af0*/  SHFL.DOWN PT, R94, R9, 0x8, 0x1f ;  /* 0x09001f00095e7f89 */ /* 0x000e6200000e0000 */
[-C--:B------:R-:W-:Y:S02]  /*3b00*/  FFMA.FTZ R101, R70, R7.reuse, R92 ;  /* 0x0000000746657223 */ /* 0x080fe4000001005c */
[----:B---3--:R-:W-:Y:S01]  /*3b10*/  @!P0 FADD.FTZ R8, R8, R99 ;  /* 0x0000006308088221 */ /* 0x008fe20000010000 */
[----:B------:R-:W3:Y:S01]  /*3b20*/  SHFL.DOWN PT, R98, R11, 0x8, 0x1f ;  /* 0x09001f000b627f89 */ /* 0x000ee200000e0000 */
[----:B------:R-:W-:Y:S01]  /*3b30*/  ISETP.GT.AND P0, PT, R32, 0x17, PT ;  /* 0x000000172000780c */ /* 0x000fe20003f04270 */
[----:B------:R-:W-:-:S02]  /*3b40*/  FMUL.FTZ R99, R68, R7 ;  /* 0x0000000744637220 */ /* 0x000fc40000410000 */
[----:B------:R-:W4:Y:S01]  /*3b50*/  SHFL.DOWN PT, R103, R8, 0x8, 0x1f ;  /* 0x09001f0008677f89 */ /* 0x000f2200000e0000 */
[-C--:B------:R-:W-:Y:S02]  /*3b60*/  FMUL.FTZ R7, R68, R5.reuse ;  /* 0x0000000544077220 */ /* 0x080fe40000410000 */
[----:B------:R-:W-:Y:S02]  /*3b70*/  FFMA.FTZ R99, R70, R6, -R99 ;  /* 0x0000000646637223 */ /* 0x000fe40000010863 */
[----:B------:R-:W-:Y:S02]  /*3b80*/  FMUL.FTZ R68, R68, R4 ;  /* 0x0000000444447220 */ /* 0x000fe40000410000 */
[----:B------:R-:W-:Y:S02]  /*3b90*/  FADD.FTZ R6, R86, R99 ;  /* 0x0000006356067221 */ /* 0x000fe40000010000 */
[----:B------:R-:W-:Y:S02]  /*3ba0*/  FFMA.FTZ R5, R70, R5, R68 ;  /* 0x0000000546057223 */ /* 0x000fe40000010044 */
[----:B--2---:R-:W-:-:S02]  /*3bb0*/  @!P0 FADD.FTZ R10, R10, R105 ;  /* 0x000000690a0a8221 */ /* 0x004fc40000010000 */
[----:B------:R-:W-:Y:S02]  /*3bc0*/  FMUL.FTZ R68, R3, R87 ;  /* 0x0000005703447220 */ /* 0x000fe40000410000 */
[----:B------:R-:W-:Y:S01]  /*3bd0*/  FFMA.FTZ R4, R70, R4, -R7 ;  /* 0x0000000446047223 */ /* 0x000fe20000010807 */
[----:B------:R-:W2:Y:S01]  /*3be0*/  SHFL.DOWN PT, R105, R10, 0x10, 0x1f ;  /* 0x0a001f000a697f89 */ /* 0x000ea200000e0000 */
[----:B-1----:R-:W-:Y:S02]  /*3bf0*/  @!P0 FADD.FTZ R9, R9, R94 ;  /* 0x0000005e09098221 */ /* 0x002fe40000010000 */
[-C--:B------:R-:W-:Y:S02]  /*3c00*/  FFMA.FTZ R99, R2, R89.reuse, -R68 ;  /* 0x0000005902637223 */ /* 0x080fe40000010844 */
[----:B---3--:R-:W-:Y:S01]  /*3c10*/  @!P0 FADD.FTZ R11, R11, R98 ;  /* 0x000000620b0b8221 */ /* 0x008fe20000010000 */
[----:B------:R-:W-:Y:S01]  /*3c20*/  SHFL.DOWN PT, R86, R9, 0x10, 0x1f ;  /* 0x0a001f0009567f89 */ /* 0x000fe200000e0000 */
[----:B------:R-:W-:-:S02]  /*3c30*/  FMUL.FTZ R89, R3, R89 ;  /* 0x0000005903597220 */ /* 0x000fc40000410000 */
[----:B----4-:R-:W-:Y:S01]  /*3c40*/  @!P0 FADD.FTZ R8, R8, R103 ;  /* 0x0000006708088221 */ /* 0x010fe20000010000 */
[----:B------:R-:W1:Y:S01]  /*3c50*/  SHFL.DOWN PT, R92, R11, 0x10, 0x1f ;  /* 0x0a001f000b5c7f89 */ /* 0x000e6200000e0000 */
[----:B------:R-:W-:Y:S01]  /*3c60*/  FADD.FTZ R7, R88, R101 ;  /* 0x0000006558077221 */ /* 0x000fe20000010000 */
[----:B------:R-:W-:Y:S01]  /*3c70*/  ISETP.GT.AND P0, PT, R32, 0xf, PT ;  /* 0x0000000f2000780c */ /* 0x000fe20003f04270 */
[----:B------:R-:W-:Y:S01]  /*3c80*/  FMUL.FTZ R99, R84, R99 ;  /* 0x0000006354637220 */ /* 0x000fe20000410000 */
[----:B------:R-:W3:Y:S01]  /*3c90*/  SHFL.DOWN PT, R103, R8, 0x10, 0x1f ;  /* 0x0a001f0008677f89 */ /* 0x000ee200000e0000 */
[----:B------:R-:W-:Y:S02]  /*3ca0*/  FFMA.FTZ R89, R2, R87, R89 ;  /* 0x0000005702597223 */ /* 0x000fe40000010059 */
[C---:B------:R-:W-:Y:S01]  /*3cb0*/  FMUL.FTZ R70, R3.reuse, R85 ;  /* 0x0000005503467220 */ /* 0x040fe20000410000 */
[----:B------:R4:W-:Y:S01]  /*3cc0*/  @!P2 STS.128 [UR4+0x1660], R4 ;  /* 0x00166004ff00a988 */ /* 0x0009e20008000c04 */
[----:B------:R-:W-:-:S02]  /*3cd0*/  FMUL.FTZ R68, R3, R90 ;  /* 0x0000005a03447220 */ /* 0x000fc40000410000 */
[----:B------:R-:W-:Y:S02]  /*3ce0*/  FFMA.FTZ R80, R80, R89, R99 ;  /* 0x0000005950507223 */ /* 0x000fe40000010063 */
[C---:B------:R-:W-:Y:S02]  /*3cf0*/  FFMA.FTZ R70, R2.reuse, R23, -R70 ;  /* 0x0000001702467223 */ /* 0x040fe40000010846 */
[C---:B------:R-:W-:Y:S02]  /*3d00*/  FFMA.FTZ R89, R2.reuse, R91, -R68 ;  /* 0x0000005b02597223 */ /* 0x040fe40000010844 */
[C---:B------:R-:W-:Y:S02]  /*3d10*/  FMUL.FTZ R23, R3.reuse, R23 ;  /* 0x0000001703177220 */ /* 0x040fe40000410000 */
[----:B------:R-:W-:Y:S02]  /*3d20*/  FMUL.FTZ R91, R3, R91 ;  /* 0x0000005b035b7220 */ /* 0x000fe40000410000 */
[----:B------:R-:W-:-:S02]  /*3d30*/  FFMA.FTZ R23, R2, R85, R23 ;  /* 0x0000005502177223 */ /* 0x000fc40000010017 */
[C---:B----4-:R-:W-:Y:S02]  /*3d40*/  FMUL.FTZ R4, R3.reuse, R93 ;  /* 0x0000005d03047220 */ /* 0x050fe40000410000 */
[-C--:B------:R-:W-:Y:S02]  /*3d50*/  FMUL.FTZ R3, R3, R83.reuse ;  /* 0x0000005303037220 */ /* 0x080fe40000410000 */
[C---:B------:R-:W-:Y:S02]  /*3d60*/  FFMA.FTZ R4, R2.reuse, R83, -R4 ;  /* 0x0000005302047223 */ /* 0x040fe40000010804 */
[----:B------:R-:W-:Y:S02]  /*3d70*/  FFMA.FTZ R91, R2, R90, R91 ;  /* 0x0000005a025b7223 */ /* 0x000fe4000001005b */
[----:B------:R-:W-:Y:S02]  /*3d80*/  FMUL.FTZ R70, R97, R70 ;  /* 0x0000004661467220 */ /* 0x000fe40000410000 */
[----:B------:R-:W-:-:S02]  /*3d90*/  FMUL.FTZ R89, R22, R89 ;  /* 0x0000005916597220 */ /* 0x000fc40000410000 */
[----:B------:R-:W-:Y:S02]  /*3da0*/  FFMA.FTZ R2, R2, R93, R3 ;  /* 0x0000005d02027223 */ /* 0x000fe40000010003 */
[----:B------:R-:W-:Y:S02]  /*3db0*/  FMUL.FTZ R4, R81, R4 ;  /* 0x0000000451047220 */ /* 0x000fe40000410000 */
[----:B--2---:R-:W-:Y:S02]  /*3dc0*/  @!P0 FADD.FTZ R10, R10, R105 ;  /* 0x000000690a0a8221 */ /* 0x004fe40000010000 */
[----:B-1----:R-:W-:Y:S02]  /*3dd0*/  @!P0 FADD.FTZ R11, R11, R92 ;  /* 0x0000005c0b0b8221 */ /* 0x002fe40000010000 */
        /* <DEDUP_REMOVED lines=25> */
.L_x_13876:
[----:B-1----:R-:W-:Y:S05]  /*3f70*/  BSYNC B0 ;  /* 0x0000000000007941 */ /* 0x002fea0003800000 */
.L_x_13875:
        /* <DEDUP_REMOVED lines=21> */
.L_x_13862:
[----:B------:R-:W-:Y:S01]  /*40d0*/  BAR.SYNC.DEFER_BLOCKING 0x0 ;  /* 0x0000000000007b1d */ /* 0x000fe20000010000 */
[----:B------:R-:W-:Y:S02]  /*40e0*/  SHF.R.S32.HI R3, RZ, 0x1f, R31 ;  /* 0x0000001fff037819 */ /* 0x000fe4000001141f */
[----:B------:R-:W-:-:S04]  /*40f0*/  LEA R2, P0, R31, R36, 0x3 ;  /* 0x000000241f027211 */ /* 0x000fc800078018ff */
[----:B------:R-:W-:-:S06]  /*4100*/  LEA.HI.X R3, R31, R38, R3, 0x3, P0 ;  /* 0x000000261f037211 */ /* 0x000fcc00000f1c03 */
[----:B------:R-:W2:Y:S01]  /*4110*/  LDG.E.64 R2, [R2.64] ;  /* 0x0000000602027981 */ /* 0x000ea2000c1e1b00 */
[----:B------:R-:W-:Y:S01]  /*4120*/  F2F.BF16.F32 R67, R67 ;  /* 0x0000004300437304 */ /* 0x000fe20000202000 */
[----:B------:R-:W-:-:S07]  /*4130*/  IMAD R42, R28, c[0x0][0x2d8], RZ ;  /* 0x0000b6001c2a7a24 */ /* 0x000fce00078e02ff */
[----:B------:R-:W-:Y:S08]  /*4140*/  F2F.BF16.F32 R45, R45 ;  /* 0x0000002d002d7304 */ /* 0x000ff00000202000 */
[----:B------:R-:W1:Y:S08]  /*4150*/  F2F.BF16.F32 R14, R47 ;  /* 0x0000002f000e7304 */ /* 0x000e700000202000 */
[----:B------:R-:W-:Y:S01]  /*4160*/  F2F.BF16.F32 R49, R49 ;  /* 0x0000003100317304 */ /* 0x000fe20000202000 */
[----:B-1----:R-:W-:Y:S01]  /*4170*/  PRMT R45, R45, 0x5410, R14 ;  /* 0x000054102d2d7816 */ /* 0x002fe2000000000e */
[----:B--2---:R-:W-:Y:S01]  /*4180*/  STS.64 [R32.X8], R2 ;  /* 0x0000000220007388 */ /* 0x004fe20000008a00 */
[----:B------:R-:W-:-:S06]  /*4190*/  NOP ;  /* 0x0000000000007918 */ /* 0x000fcc0000000000 */
[----:B------:R-:W1:Y:S02]  /*41a0*/  LDS.64 R8, [R32.X8] ;  /* 0x0000000020087984 */ /* 0x000e640000008a00 */
[--C-:B-1----:R-:W-:Y:S02]  /*41b0*/  PRMT R3, RZ, 0x5410, R9.reuse ;  /* 0x00005410ff037816 */ /* 0x102fe40000000009 */
        /* <DEDUP_REMOVED lines=16> */
[----:B------:R-:W1:Y:S04]  /*42c0*/  @!P2 MUFU.EX2 R2, R2 ;  /* 0x000000020002a308 */ /* 0x000e680000000800 */
[----:B------:R-:W-:-:S04]  /*42d0*/  @!P1 FMUL.FTZ R6, R6, -1.4426950216293334961 ;  /* 0xbfb8aa3b06069820 */ /* 0x000fc80000410000 */
[----:B------:R-:W2:Y:S02]  /*42e0*/  @!P0 MUFU.EX2 R4, R4 ;  /* 0x0000000400048308 */ /* 0x000ea40000000800 */
[----:B------:R-:W-:-:S06]  /*42f0*/  @!P3 FMUL.FTZ R10, R3, -1.4426950216293334961 ;  /* 0xbfb8aa3b030ab820 */ /* 0x000fcc0000410000 */
[----:B------:R-:W3:Y:S01]  /*4300*/  @!P1 MUFU.EX2 R6, R6 ;  /* 0x0000000600069308 */ /* 0x000ee20000000800 */
[----:B-1----:R-:W-:Y:S02]  /*4310*/  @!P2 FADD.FTZ R9, R2, 1 ;  /* 0x3f8000000209a421 */ /* 0x002fe40000010000 */
[----:B------:R-:W-:-:S05]  /*4320*/  IMAD.WIDE.U32 R2, R67, 0x10000, RZ ;  /* 0x0001000043027825 */ /* 0x000fca00078e00ff */
[----:B------:R-:W1:Y:S01]  /*4330*/  @!P3 MUFU.EX2 R10, R10 ;  /* 0x0000000a000ab308 */ /* 0x000e620000000800 */
[----:B------:R-:W-:Y:S01]  /*4340*/  LOP3.LUT R7, R45, R3, RZ, 0xfc, !PT ;  /* 0x000000032d077212 */ /* 0x000fe200078efcff */
[----:B--2---:R-:W-:Y:S02]  /*4350*/  @!P0 FADD.FTZ R5, R4, 1 ;  /* 0x3f80000004058421 */ /* 0x004fe40000010000 */
[----:B---3--:R-:W-:Y:S01]  /*4360*/  @!P1 FADD.FTZ R8, R6, 1 ;  /* 0x3f80000006089421 */ /* 0x008fe20000010000 */
[----:B------:R-:W-:-:S03]  /*4370*/  LOP3.LUT R6, R2, R49, RZ, 0xfc, !PT ;  /* 0x0000003102067212 */ /* 0x000fc600078efcff */
[----:B------:R-:W2:Y:S02]  /*4380*/  @!P2 MUFU.RCP R9, R9 ;  /* 0x000000090009a308 */ /* 0x000ea40000001000 */
[----:B------:R3:W-:Y:S01]  /*4390*/  STS.64 [R32.X8], R6 ;  /* 0x0000000620007388 */ /* 0x0007e20000008a00 */
[----:B------:R-:W-:-:S06]  /*43a0*/  NOP ;  /* 0x0000000000007918 */ /* 0x000fcc0000000000 */
[----:B------:R-:W4:Y:S01]  /*43b0*/  @!P1 MUFU.RCP R11, R8 ;  /* 0x00000008000b9308 */ /* 0x000f220000001000 */
[----:B------:R-:W5:Y:S01]  /*43c0*/  LDS.64 R2, [R32.X8] ;  /* 0x0000000020027984 */ /* 0x000f620000008a00 */
[----:B-1----:R-:W-:Y:S01]  /*43d0*/  @!P3 FADD.FTZ R4, R10, 1 ;  /* 0x3f8000000a04b421 */ /* 0x002fe20000010000 */
[----:B---3--:R-:W-:Y:S01]  /*43e0*/  MOV R6, R12 ;  /* 0x0000000c00067202 */ /* 0x008fe20000000f00 */
[----:B--2---:R-:W-:Y:S01]  /*43f0*/  @!P2 FMUL.FTZ R66, R66, R9 ;  /* 0x000000094242a220 */ /* 0x004fe20000410000 */
[----:B------:R-:W-:-:S03]  /*4400*/  MOV R7, R13 ;  /* 0x0000000d00077202 */ /* 0x000fc60000000f00 */
[----:B------:R-:W1:Y:S01]  /*4410*/  @!P0 MUFU.RCP R22, R5 ;  /* 0x0000000500168308 */ /* 0x000e620000001000 */
[----:B------:R-:W-:Y:S01]  /*4420*/  IMAD R13, R25, c[0x0][0x2e0], RZ ;  /* 0x0000b800190d7a24 */ /* 0x000fe200078e02ff */
[----:B------:R-:W-:-:S03]  /*4430*/  IADD3 R35, P2, R35, -0x100, RZ ;  /* 0xffffff0023237810 */ /* 0x000fc60007f5e0ff */
[----:B------:R-:W-:Y:S01]  /*4440*/  IMAD R15, R0, c[0x0][0x2e4], R13 ;  /* 0x0000b900000f7a24 */ /* 0x000fe200078e020d */
[----:B------:R-:W-:Y:S02]  /*4450*/  IADD3.X R37, R37, -0x1, RZ, P2, !PT ;  /* 0xffffffff25257810 */ /* 0x000fe400017fe4ff */
[----:B------:R2:W3:Y:S01]  /*4460*/  @!P3 MUFU.RCP R14, R4 ;  /* 0x00000004000eb308 */ /* 0x0004e20000001000 */
[----:B----4-:R-:W-:Y:S01]  /*4470*/  @!P1 FMUL.FTZ R50, R50, R11 ;  /* 0x0000000b32329220 */ /* 0x010fe20000410000 */
[----:B------:R-:W-:Y:S01]  /*4480*/  IADD3 R33, P1, R33, -0x100, RZ ;  /* 0xffffff0021217810 */ /* 0x000fe20007f3e0ff */
[----:B------:R-:W-:-:S03]  /*4490*/  IMAD R11, R27, c[0x0][0x2dc], R42 ;  /* 0x0000b7001b0b7a24 */ /* 0x000fc600078e022a */
[----:B------:R-:W-:Y:S02]  /*44a0*/  IADD3.X R34, R34, -0x1, RZ, P1, !PT ;  /* 0xffffffff22227810 */ /* 0x000fe40000ffe4ff */
[----:B------:R-:W4:Y:S01]  /*44b0*/  F2F.BF16.F32 R9, R50 ;  /* 0x0000003200097304 */ /* 0x000f220000202000 */
[----:B--2---:R-:W-:-:S04]  /*44c0*/  IMAD.WIDE.U32 R4, R27, c[0x0][0x2d8], R6 ;  /* 0x0000b6001b047a25 */ /* 0x004fc800078e0006 */
[----:B-1----:R-:W-:Y:S01]  /*44d0*/  @!P0 FMUL.FTZ R51, R51, R22 ;  /* 0x0000001633338220 */ /* 0x002fe20000410000 */
[----:B------:R-:W-:Y:S01]  /*44e0*/  IADD3 R5, R5, R11, RZ ;  /* 0x0000000b05057210 */ /* 0x000fe20007ffe0ff */
[----:B------:R-:W-:Y:S01]  /*44f0*/  IMAD.WIDE.U32 R6, R27, c[0x0][0x2f8], R6 ;  /* 0x0000be001b067a25 */ /* 0x000fe200078e0006 */
[----:B------:R-:W-:Y:S03]  /*4500*/  F2F.BF16.F32 R10, R66 ;  /* 0x00000042000a7304 */ /* 0x000fe60000202000 */
[----:B------:R-:W-:-:S04]  /*4510*/  IMAD.WIDE.U32 R4, R0, c[0x0][0x2e0], R4 ;  /* 0x0000b80000047a25 */ /* 0x000fc800078e0004 */
[----:B---3--:R-:W-:Y:S01]  /*4520*/  @!P3 FMUL.FTZ R43, R43, R14 ;  /* 0x0000000e2b2bb220 */ /* 0x008fe20000410000 */
[----:B------:R-:W-:Y:S01]  /*4530*/  IADD3 R15, R5, R15, RZ ;  /* 0x0000000f050f7210 */ /* 0x000fe20007ffe0ff */
[----:B------:R1:W-:Y:S01]  /*4540*/  F2F.BF16.F32 R13, R51 ;  /* 0x00000033000d7304 */ /* 0x0003e20000202000 */
[C---:B------:R-:W-:Y:S02]  /*4550*/  LEA R5, P0, R4.reuse, c[0x0][0x330], 0x1 ;  /* 0x0000cc0004057a11 */ /* 0x040fe400078008ff */
[----:B------:R-:W-:Y:S02]  /*4560*/  ISETP.GT.AND P3, PT, R39, 0x1, PT ;  /* 0x000000012700780c */ /* 0x000fe40003f64270 */
[----:B------:R-:W-:Y:S01]  /*4570*/  LEA.HI.X R12, R4, c[0x0][0x334], R15, 0x1, P0 ;  /* 0x0000cd00040c7a11 */ /* 0x000fe200000f0c0f */
[----:B------:R-:W-:Y:S01]  /*4580*/  IMAD R15, R25, c[0x0][0x300], RZ ;  /* 0x0000c000190f7a24 */ /* 0x000fe200078e02ff */
[----:B------:R-:W-:Y:S01]  /*4590*/  IADD3 R8, P0, R5, R40, RZ ;  /* 0x0000002805087210 */ /* 0x000fe20007f1e0ff */
[----:B----4-:R-:W-:Y:S01]  /*45a0*/  IMAD.WIDE.U32 R4, R9, 0x10000, RZ ;  /* 0x0001000009047825 */ /* 0x010fe200078e00ff */
[----:B------:R-:W2:Y:S01]  /*45b0*/  F2F.BF16.F32 R11, R43 ;  /* 0x0000002b000b7304 */ /* 0x000ea20000202000 */
[----:B------:R-:W-:-:S02]  /*45c0*/  IADD3 R39, R39, -0x1, RZ ;  /* 0xffffffff27277810 */ /* 0x000fc40007ffe0ff */
[----:B------:R-:W-:Y:S01]  /*45d0*/  IADD3.X R9, R12, R41, RZ, P0, !PT ;  /* 0x000000290c097210 */ /* 0x000fe200007fe4ff */
[----:B------:R-:W-:Y:S02]  /*45e0*/  IMAD R12, R28, c[0x0][0x2f8], RZ ;  /* 0x0000be001c0c7a24 */ /* 0x000fe400078e02ff */
[----:B------:R-:W-:Y:S02]  /*45f0*/  IMAD R15, R0, c[0x0][0x304], R15 ;  /* 0x0000c100000f7a24 */ /* 0x000fe400078e020f */
[----:B-----5:R3:W-:Y:S01]  /*4600*/  STG.E.64 [R8.64], R2 ;  /* 0x0000000208007986 */ /* 0x0207e2000c101b06 */
[----:B-1----:R-:W-:-:S04]  /*4610*/  FADD.FTZ R51, R51, R30 ;  /* 0x0000001e33337221 */ /* 0x002fc80000010000 */
[----:B------:R-:W-:Y:S01]  /*4620*/  FADD.FTZ R51, R51, R50 ;  /* 0x0000003233337221 */ /* 0x000fe20000010000 */
[----:B--2---:R-:W-:-:S03]  /*4630*/  PRMT R11, R10, 0x5410, R11 ;  /* 0x000054100a0b7816 */ /* 0x004fc6000000000b */
[----:B------:R-:W-:Y:S01]  /*4640*/  FADD.FTZ R30, R51, R66 ;  /* 0x00000042331e7221 */ /* 0x000fe20000010000 */
[----:B------:R-:W-:Y:S01]  /*4650*/  LOP3.LUT R10, R4, R13, RZ, 0xfc, !PT ;  /* 0x0000000d040a7212 */ /* 0x000fe200078efcff */
[----:B------:R-:W-:Y:S01]  /*4660*/  IMAD R13, R27, c[0x0][0x2fc], R12 ;  /* 0x0000bf001b0d7a24 */ /* 0x000fe200078e020c */
[----:B------:R-:W-:Y:S01]  /*4670*/  LOP3.LUT R11, R11, R5, RZ, 0xfc, !PT ;  /* 0x000000050b0b7212 */ /* 0x000fe200078efcff */
[----:B------:R-:W-:Y:S01]  /*4680*/  BAR.SYNC.DEFER_BLOCKING 0x0 ;  /* 0x0000000000007b1d */ /* 0x000fe20000010000 */
[----:B------:R-:W-:Y:S02]  /*4690*/  FADD.FTZ R30, R30, R43 ;  /* 0x0000002b1e1e7221 */ /* 0x000fe40000010000 */
[----:B------:R-:W-:-:S05]  /*46a0*/  IADD3 R7, R7, R13, RZ ;  /* 0x0000000d07077210 */ /* 0x000fca0007ffe0ff */
[----:B---3--:R-:W-:-:S05]  /*46b0*/  IMAD.WIDE.U32 R2, R0, c[0x0][0x300], R6 ;  /* 0x0000c00000027a25 */ /* 0x008fca00078e0006 */
[----:B------:R-:W-:Y:S02]  /*46c0*/  IADD3 R7, R3, R15, RZ ;  /* 0x0000000f03077210 */ /* 0x000fe40007ffe0ff */
[----:B------:R-:W-:-:S04]  /*46d0*/  LEA R3, P0, R2, c[0x0][0x340], 0x1 ;  /* 0x0000d00002037a11 */ /* 0x000fc800078008ff */
[----:B------:R-:W-:Y:S02]  /*46e0*/  LEA.HI.X R2, R2, c[0x0][0x344], R7, 0x1, P0 ;  /* 0x0000d10002027a11 */ /* 0x000fe400000f0c07 */
[----:B------:R-:W-:Y:S01]  /*46f0*/  IADD3 R40, P0, R3, R40, RZ ;  /* 0x0000002803287210 */ /* 0x000fe20007f1e0ff */
[----:B------:R-:W-:Y:S01]  /*4700*/  STS.64 [R32.X8], R10 ;  /* 0x0000000a20007388 */ /* 0x000fe20000008a00 */
[----:B------:R-:W-:-:S06]  /*4710*/  NOP ;  /* 0x0000000000007918 */ /* 0x000fcc0000000000 */
[----:B------:R-:W1:Y:S01]  /*4720*/  LDS.64 R4, [R32.X8] ;  /* 0x0000000020047984 */ /* 0x000e620000008a00 */
[----:B------:R-:W-:Y:S02]  /*4730*/  IADD3.X R41, R2, R41, RZ, P0, !PT ;  /* 0x0000002902297210 */ /* 0x000fe400007fe4ff */
[----:B------:R-:W-:-:S04]  /*4740*/  IADD3 R36, P0, R36, -0x100, RZ ;  /* 0xffffff0024247810 */ /* 0x000fc80007f1e0ff */
[----:B------:R-:W-:Y:S01]  /*4750*/  IADD3.X R38, R38, -0x1, RZ, P0, !PT ;  /* 0xffffffff26267810 */ /* 0x000fe200007fe4ff */
[----:B-1----:R1:W-:Y:S01]  /*4760*/  STG.E.64 [R40.64], R4 ;  /* 0x0000000428007986 */ /* 0x0023e2000c101b06 */
[----:B------:R-:W-:Y:S01]  /*4770*/  @!P3 CALL.REL.NOINC `(.L_x_13852) ;  /* 0x000000100000b944 */ /* 0x000fe20003c00000 */
[----:B------:R-:W-:Y:S05]  /*4780*/  BRA `(.L_x_13878) ;  /* 0xffffbd9000007947 */ /* 0x000fea000383ffff */
.L_x_13852:
        /* <DEDUP_REMOVED lines=10> */
[----:B------:R-:W2:Y:S04]  /*4830*/  SHFL.DOWN P1, R3, R2, 0x2, 0x1f ;  /* 0x08401f0002037f89 */ /* 0x000ea80000020000 */
[----:B------:R-:W3:Y:S01]  /*4840*/  S2R R7, SR_TID.X ;  /* 0x0000000000077919 */ /* 0x000ee20000002100 */
[----:B--2---:R-:W-:-:S05]  /*4850*/  @P1 FADD R3, R2, R3 ;  /* 0x0000000302031221 */ /* 0x004fca0000000000 */
[----:B-1----:R-:W1:Y:S02]  /*4860*/  SHFL.DOWN P1, R4, R3, 0x4, 0x1f ;  /* 0x08801f0003047f89 */ /* 0x002e640000020000 */
        /* <DEDUP_REMOVED lines=9> */
[----:B-1----:R1:W-:Y:S02]  /*4900*/  RED.E.ADD.F32.FTZ.RN.STRONG.GPU [R18.64], R6 ;  /* 0x000000061200798e */ /* 0x0023e4000c10e786 */
.L_x_13880:
[----:B-1----:R-:W-:Y:S05]  /*4910*/  BSYNC B0 ;  /* 0x0000000000007941 */ /* 0x002fea0003800000 */
.L_x_13879:
        /* <DEDUP_REMOVED lines=8> */
[----:B------:R-:W2:Y:S02]  /*49a0*/  SHFL.DOWN P0, R2, R3, 0x2, 0x1f ;  /* 0x08401f0003027f89 */ /* 0x000ea40000000000 */
[----:B--2---:R-:W-:-:S05]  /*49b0*/  @P0 FADD R2, R3, R2 ;  /* 0x0000000203020221 */ /* 0x004fca0000000000 */
[----:B-1----:R-:W1:Y:S02]  /*49c0*/  SHFL.DOWN P0, R5, R2, 0x4, 0x1f ;  /* 0x08801f0002057f89 */ /* 0x002e640000000000 */
        /* <DEDUP_REMOVED lines=12> */
.L_x_13882:
[----:B------:R-:W2:Y:S02]  /*4a90*/  S2R R21, SR_TID.X ;  /* 0x0000000000157919 */ /* 0x000ea40000002100 */
.L_x_13883:
[----:B-1----:R-:W-:Y:S05]  /*4aa0*/  BSYNC B0 ;  /* 0x0000000000007941 */ /* 0x002fea0003800000 */
.L_x_13881:
        /* <DEDUP_REMOVED lines=22> */
.L_x_13884:
[----:B-1----:R-:W1:Y:S01]  /*4c10*/  LDS.64 R22, [R21.X8+0x2660] ;  /* 0x0026600015167984 */ /* 0x002e620000008a00 */
[----:B------:R-:W-:Y:S01]  /*4c20*/  SHF.R.S32.HI R0, RZ, 0x1f, R21 ;  /* 0x0000001fff007819 */ /* 0x000fe20000011415 */
[----:B------:R-:W-:Y:S01]  /*4c30*/  YIELD ;  /* 0x0000000000007946 */ /* 0x000fe20003800000 */
[----:B------:R-:W-:Y:S01]  /*4c40*/  MOV R10, R14 ;  /* 0x0000000e000a7202 */ /* 0x000fe20000000f00 */
[----:B-----5:R-:W2:Y:S01]  /*4c50*/  LDS.64 R24, [R21.X8+0x2e60] ;  /* 0x002e600015187984 */ /* 0x020ea20000008a00 */
        /* <DEDUP_REMOVED lines=59> */
.L_x_13885:
        /* <DEDUP_REMOVED lines=15> */
.L_x_14771:


//--------------------- .text._Z25selective_scan_bwd_kernelI32Selective_Scan_bwd_kernel_traitsILi32ELi4ELb1ELb0ELb1ELb0ELb0EN3c108BFloat16ENS1_7complexIfEEEEv12SSMParamsBwd --------------------------
	.section	.text._Z25selective_scan_bwd_kernelI32Selective_Scan_bwd_kernel_traitsILi32ELi4ELb1ELb0ELb1ELb0ELb0EN3c108BFloat16ENS1_7complexIfEEEEv12SSMParamsBwd,"ax",@progbits
	.sectioninfo	@"SHI_REGISTERS=151"
	.align	128
        .global         _Z25selective_scan_bwd_kernelI32Selective_Scan_bwd_kernel_traitsILi32ELi4ELb1ELb0ELb1ELb0ELb0EN3c108BFloat16ENS1_7complexIfEEEEv12SSMParamsBwd
        .type           _Z25selective_scan_bwd_kernelI32Selective_Scan_bwd_kernel_traitsILi32ELi4ELb1ELb0ELb1ELb0ELb0EN3c108BFloat16ENS1_7complexIfEEEEv12SSMParamsBwd,@function
        .size           _Z25selective_scan_bwd_kernelI32Selective_Scan_bwd_kernel_traitsILi32ELi4ELb1ELb0ELb1ELb0ELb0EN3c108BFloat16ENS1_7complexIfEEEEv12SSMParamsBwd,(.L_x_14772 - _Z25selective_scan_bwd_kernelI32Selective_Scan_bwd_kernel_traitsILi32ELi4ELb1ELb0ELb1ELb0ELb0EN3c108BFloat16ENS1_7complexIfEEEEv12SSMParamsBwd)
        .other          _Z25selective_scan_bwd_kernelI32Selective_Scan_bwd_kernel_traitsILi32ELi4ELb1ELb0ELb1ELb0ELb0EN3c108BFloat16ENS1_7complexIfEEEEv12SSMParamsBwd,@"STO_CUDA_ENTRY STV_DEFAULT"
_Z25selective_scan_bwd_kernelI32Selective_Scan_bwd_kernel_traitsILi32ELi4ELb1ELb0ELb1ELb0ELb0EN3c108BFloat16ENS1_7complexIfEEEEv12SSMParamsBwd:
.text._Z25selective_scan_bwd_kernelI32Selective_Scan_bwd_kernel_traitsILi32ELi4ELb1ELb0ELb1ELb0ELb0EN3c108BFloat16ENS1_7complexIfEEEEv12SSMParamsBwd:
        /* <DEDUP_REMOVED lines=16> */
[--C-:B------:R-:W-:Y:S02]  /*0100*/  @P0 LEA.HI.X R3, R98, c[0x0][0x23c], R97.reuse, 0x2, P2 ;  /* 0x00008f0062030a11 */ /* 0x100fe400010f1461 */
[----:B--2---:R-:W-:Y:S02]  /*0110*/  SHF.R.S32.HI R92, RZ, 0x1f, R94 ;  /* 0x0000001fff5c7819 */ /* 0x004fe4000001145e */
[----:B------:R-:W-:Y:S01]  /*0120*/  MOV R10, c[0x0][0x174] ;  /* 0x00005d00000a7a02 */ /* 0x000fe20000000f00 */
[----:B------:R0:W5:Y:S01]  /*0130*/  @P0 LDG.E R96, [R2.64] ;  /* 0x0000000602600981 */ /* 0x000162000c1e1900 */
[----:B-1----:R-:W-:Y:S02]  /*0140*/  IADD3 R6, R0, 0xffffffe, RZ ;  /* 0x0ffffffe00067810 */ /* 0x002fe40007ffe0ff */
[----:B------:R-:W-:-:S02]  /*0150*/  @P1 LEA.HI.X R5, R98, c[0x0][0x254], R97, 0x2, P3 ;  /* 0x0000950062051a11 */ /* 0x000fc400018f1461 */
[----:B------:R1:W2:Y:S01]  /*0160*/  F2I.FTZ.U32.TRUNC.NTZ R7, R6 ;  /* 0x0000000600077305 */ /* 0x0002a2000021f000 */
[----:B------:R-:W-:Y:S02]  /*0170*/  IMAD R15, R92, c[0x0][0x278], RZ ;  /* 0x00009e005c0f7a24 */ /* 0x000fe400078e02ff */
[----:B------:R-:W-:Y:S01]  /*0180*/  IMAD R13, R97, c[0x0][0x1d8], RZ ;  /* 0x00007600610d7a24 */ /* 0x000fe200078e02ff */
[----:B------:R3:W5:Y:S01]  /*0190*/  @P1 LDG.E R95, [R4.64] ;  /* 0x00000006045f1981 */ /* 0x000762000c1e1900 */
[----:B-1----:R-:W-:Y:S01]  /*01a0*/  HFMA2.MMA R6, -RZ, RZ, 0, 0 ;  /* 0x00000000ff067435 */ /* 0x002fe200000001ff */
[----:B--2---:R-:W-:-:S05]  /*01b0*/  IADD3 R8, RZ, -R7, RZ ;  /* 0x80000007ff087210 */ /* 0x004fca0007ffe0ff */
[----:B------:R-:W-:Y:S01]  /*01c0*/  IMAD R9, R8, R11, RZ ;  /* 0x0000000b08097224 */ /* 0x000fe200078e02ff */
[----:B0-----:R-:W-:-:S03]  /*01d0*/  IABS R2, R98 ;  /* 0x0000006200027213 */ /* 0x001fc60000000000 */
[----:B------:R-:W-:-:S06]  /*01e0*/  IMAD.HI.U32 R7, R7, R9, R6 ;  /* 0x0000000907077227 */ /* 0x000fcc00078e0006 */
[----:B------:R-:W-:-:S05]  /*01f0*/  IMAD.HI.U32 R93, R7, R2, RZ ;  /* 0x00000002075d7227 */ /* 0x000fca00078e00ff */
[----:B------:R-:W-:-:S05]  /*0200*/  IADD3 R0, -R93, RZ, RZ ;  /* 0x000000ff5d007210 */ /* 0x000fca0007ffe1ff */
[----:B------:R-:W-:-:S05]  /*0210*/  IMAD R0, R11, R0, R2 ;  /* 0x000000000b007224 */ /* 0x000fca00078e0202 */
[----:B------:R-:W-:Y:S01]  /*0220*/  ISETP.GT.U32.AND P2, PT, R11, R0, PT ;  /* 0x000000000b00720c */ /* 0x000fe20003f44070 */
[----:B------:R-:W-:Y:S02]  /*0230*/  IMAD R7, R92, c[0x0][0x1d0], RZ ;  /* 0x000074005c077a24 */ /* 0x000fe400078e02ff */
[----:B------:R-:W-:-:S04]  /*0240*/  IMAD.WIDE.U32 R2, R94, c[0x0][0x1d0], RZ ;  /* 0x000074005e027a25 */ /* 0x000fc800078e00ff */
[----:B------:R-:W-:-:S06]  /*0250*/  IMAD R7, R94, c[0x0][0x1d4], R7 ;  /* 0x000075005e077a24 */ /* 0x000fcc00078e0207 */
[----:B------:R-:W-:-:S04]  /*0260*/  @!P2 IADD3 R0, R0, -R11, RZ ;  /* 0x8000000b0000a210 */ /* 0x000fc80007ffe0ff */
[----:B------:R-:W-:Y:S02]  /*0270*/  ISETP.GE.U32.AND P0, PT, R0, R11, PT ;  /* 0x0000000b0000720c */ /* 0x000fe40003f06070 */
[----:B------:R-:W-:Y:S02]  /*0280*/  LOP3.LUT R6, R98, c[0x0][0x178], RZ, 0x3c, !PT ;  /* 0x00005e0062067a12 */ /* 0x000fe400078e3cff */
[----:B------:R-:W-:Y:S02]  /*0290*/  IADD3 R3, R3, R7, RZ ;  /* 0x0000000703037210 */ /* 0x000fe40007ffe0ff */
[----:B------:R-:W-:Y:S01]  /*02a0*/  ISETP.GE.AND P3, PT, R6, RZ, PT ;  /* 0x000000ff0600720c */ /* 0x000fe20003f66270 */
[----:B------:R-:W-:Y:S01]  /*02b0*/  IMAD R9, R92, c[0x0][0x1e0], RZ ;  /* 0x000078005c097a24 */ /* 0x000fe200078e02ff */
[----:B------:R-:W-:Y:S01]  /*02c0*/  @!P2 IADD3 R93, R93, 0x1, RZ ;  /* 0x000000015d5da810 */ /* 0x000fe20007ffe0ff */
[----:B------:R-:W-:Y:S01]  /*02d0*/  IMAD.WIDE.U32 R2, R98, c[0x0][0x1d8], R2 ;  /* 0x0000760062027a25 */ /* 0x000fe200078e0002 */
[----:B------:R-:W-:-:S02]  /*02e0*/  LEA R11, R10, 0xffffff80, 0x7 ;  /* 0xffffff800a0b7811 */ /* 0x000fc400078e38ff */
[----:B------:R-:W-:Y:S01]  /*02f0*/  ISETP.NE.AND P1, PT, RZ, c[0x0][0x178], PT ;  /* 0x00005e00ff007a0c */ /* 0x000fe20003f25270 */
[----:B------:R-:W-:Y:S01]  /*0300*/  IMAD R17, R94, c[0x0][0x27c], R15 ;  /* 0x00009f005e117a24 */ /* 0x000fe200078e020f */
[----:B------:R-:W-:Y:S01]  /*0310*/  @P0 IADD3 R93, R93, 0x1, RZ ;  /* 0x000000015d5d0810 */ /* 0x000fe20007ffe0ff */
[----:B------:R-:W-:Y:S01]  /*0320*/  IMAD R0, R98, c[0x0][0x1dc], R13 ;  /* 0x0000770062007a24 */ /* 0x000fe200078e020d */
[----:B------:R-:W-:Y:S01]  /*0330*/  SHF.R.S32.HI R15, RZ, 0x1f, R11 ;  /* 0x0000001fff0f7819 */ /* 0x000fe2000001140b */
[----:B---3--:R-:W-:Y:S01]  /*0340*/  IMAD.WIDE.U32 R4, R94, c[0x0][0x1e0], RZ ;  /* 0x000078005e047a25 */ /* 0x008fe200078e00ff */
[----:B------:R-:W-:-:S03]  /*0350*/  IADD3 R85, P0, R11, R2, RZ ;  /* 0x000000020b557210 */ /* 0x000fc60007f1e0ff */
[C---:B------:R-:W-:Y:S02]  /*0360*/  IMAD R9, R94.reuse, c[0x0][0x1e4], R9 ;  /* 0x000079005e097a24 */ /* 0x040fe400078e0209 */
[----:B------:R-:W-:Y:S01]  /*0370*/  IMAD.WIDE.U32 R6, R94, c[0x0][0x278], RZ ;  /* 0x00009e005e067a25 */ /* 0x000fe200078e00ff */
[----:B------:R-:W-:Y:S02]  /*0380*/  IADD3.X R0, R15, R3, R0, P0, !PT ;  /* 0x000000030f007210 */ /* 0x000fe400007fe400 */
[----:B------:R-:W-:Y:S01]  /*0390*/  IADD3 R5, R5, R9, RZ ;  /* 0x0000000905057210 */ /* 0x000fe20007ffe0ff */
[----:B------:R-:W-:Y:S01]  /*03a0*/  IMAD R3, R97, c[0x0][0x1e8], RZ ;  /* 0x00007a0061037a24 */ /* 0x000fe200078e02ff */
[----:B------:R-:W-:Y:S02]  /*03b0*/  IADD3 R7, R7, R17, RZ ;  /* 0x0000001107077210 */ /* 0x000fe40007ffe0ff */
[----:B------:R-:W-:Y:S02]  /*03c0*/  @!P3 IADD3 R93, -R93, RZ, RZ ;  /* 0x000000ff5d5db210 */ /* 0x000fe40007ffe1ff */
[----:B------:R-:W-:-:S02]  /*03d0*/  ISETP.GE.AND P3, PT, R10, 0x1, PT ;  /* 0x000000010a00780c */ /* 0x000fc40003f66270 */
[----:B------:R-:W-:Y:S01]  /*03e0*/  LEA R13, R10, 0xffffff00, 0x8 ;  /* 0xffffff000a0d7811 */ /* 0x000fe200078e40ff */
[C---:B------:R-:W-:Y:S02]  /*03f0*/  IMAD R10, R98.reuse, c[0x0][0x1ec], R3 ;  /* 0x00007b00620a7a24 */ /* 0x040fe400078e0203 */
[----:B------:R-:W-:Y:S01]  /*0400*/  IMAD.WIDE.U32 R2, R98, c[0x0][0x1e8], R4 ;  /* 0x00007a0062027a25 */ /* 0x000fe200078e0004 */
[----:B------:R-:W-:-:S03]  /*0410*/  @!P1 LOP3.LUT R93, RZ, c[0x0][0x178], RZ, 0x33, !PT ;  /* 0x00005e00ff5d9a12 */ /* 0x000fc600078e33ff */
[----:B------:R-:W-:Y:S02]  /*0420*/  IMAD R19, R92, c[0x0][0x1b0], RZ ;  /* 0x00006c005c137a24 */ /* 0x000fe400078e02ff */
[----:B------:R-:W-:Y:S02]  /*0430*/  IMAD R17, R97, c[0x0][0x280], RZ ;  /* 0x0000a00061117a24 */ /* 0x000fe400078e02ff */
[----:B------:R-:W-:Y:S01]  /*0440*/  IMAD.WIDE.U32 R4, R98, c[0x0][0x280], R6 ;  /* 0x0000a00062047a25 */ /* 0x000fe200078e0006 */
[----:B------:R-:W-:-:S03]  /*0450*/  IADD3 R83, P1, R11, R2, RZ ;  /* 0x000000020b537210 */ /* 0x000fc60007f3e0ff */
[----:B------:R-:W-:Y:S01]  /*0460*/  IMAD.WIDE.U32 R8, R94, c[0x0][0x1b0], RZ ;  /* 0x00006c005e087a25 */ /* 0x000fe200078e00ff */
[----:B------:R-:W-:-:S03]  /*0470*/  IADD3 R11, P2, R11, R4, RZ ;  /* 0x000000040b0b7210 */ /* 0x000fc60007f5e0ff */
[----:B------:R-:W-:Y:S02]  /*0480*/  IMAD R19, R94, c[0x0][0x1b4], R19 ;  /* 0x00006d005e137a24 */ /* 0x000fe400078e0213 */
[----:B------:R-:W-:Y:S01]  /*0490*/  IMAD R17, R98, c[0x0][0x284], R17 ;  /* 0x0000a10062117a24 */ /* 0x000fe200078e0211 */
[----:B------:R-:W-:Y:S02]  /*04a0*/  SHF.R.S32.HI R110, RZ, 0x1f, R93 ;  /* 0x0000001fff6e7819 */ /* 0x000fe4000001145d */
[----:B------:R-:W-:Y:S02]  /*04b0*/  ISETP.NE.U32.AND P0, PT, RZ, c[0x0][0x260], PT ;  /* 0x00009800ff007a0c */ /* 0x000fe40003f05070 */
[----:B------:R-:W-:Y:S02]  /*04c0*/  IADD3 R9, R9, R19, RZ ;  /* 0x0000001309097210 */ /* 0x000fe40007ffe0ff */
[C---:B------:R-:W-:Y:S02]  /*04d0*/  IADD3.X R2, R15.reuse, R3, R10, P1, !PT ;  /* 0x000000030f027210 */ /* 0x040fe40000ffe40a */
[----:B------:R-:W-:Y:S01]  /*04e0*/  IADD3.X R4, R15, R5, R17, P2, !PT ;  /* 0x000000050f047210 */ /* 0x000fe200017fe411 */
[----:B------:R-:W-:Y:S01]  /*04f0*/  IMAD R12, R110, c[0x0][0x1c8], RZ ;  /* 0x000072006e0c7a24 */ /* 0x000fe200078e02ff */
[----:B------:R-:W-:-:S02]  /*0500*/  ISETP.NE.AND.EX P0, PT, RZ, c[0x0][0x264], PT, P0 ;  /* 0x00009900ff007a0c */ /* 0x000fc40003f05300 */
[----:B------:R-:W-:Y:S02]  /*0510*/  LEA R84, P1, R85, c[0x0][0x240], 0x1 ;  /* 0x0000900055547a11 */ /* 0x000fe400078208ff */
[----:B------:R-:W-:Y:S01]  /*0520*/  LEA R82, P2, R83, c[0x0][0x248], 0x1 ;  /* 0x0000920053527a11 */ /* 0x000fe200078408ff */
[----:B------:R-:W-:Y:S01]  /*0530*/  IMAD.WIDE.U32 R8, R93, c[0x0][0x1c8], R8 ;  /* 0x000072005d087a25 */ /* 0x000fe200078e0008 */
[----:B------:R-:W-:Y:S02]  /*0540*/  LEA.HI.X R85, R85, c[0x0][0x244], R0, 0x1, P1 ;  /* 0x0000910055557a11 */ /* 0x000fe400008f0c00 */
[----:B------:R-:W-:Y:S01]  /*0550*/  LEA.HI.X R83, R83, c[0x0][0x24c], R2, 0x1, P2 ;  /* 0x0000930053537a11 */ /* 0x000fe200010f0c02 */
[----:B------:R-:W-:Y:S01]  /*0560*/  IMAD R7, R93, c[0x0][0x1cc], R12 ;  /* 0x000073005d077a24 */ /* 0x000fe200078e020c */
[----:B------:R-:W-:Y:S02]  /*0570*/  ISETP.NE.U32.AND P1, PT, RZ, c[0x0][0x328], PT ;  /* 0x0000ca00ff007a0c */ /* 0x000fe40003f25070 */
[----:B------:R-:W-:-:S02]  /*0580*/  ISETP.NE.U32.AND P2, PT, RZ, c[0x0][0x348], PT ;  /* 0x0000d200ff007a0c */ /* 0x000fc40003f45070 */
[----:B------:R-:W-:Y:S02]  /*0590*/  IADD3 R78, P4, R13, R8, RZ ;  /* 0x000000080d4e7210 */ /* 0x000fe40007f9e0ff */
[----:B------:R-:W-:Y:S02]  /*05a0*/  ISETP.NE.AND.EX P1, PT, RZ, c[0x0][0x32c], PT, P1 ;  /* 0x0000cb00ff007a0c */ /* 0x000fe40003f25310 */
[----:B------:R-:W-:Y:S02]  /*05b0*/  ISETP.NE.AND.EX P2, PT, RZ, c[0x0][0x34c], PT, P2 ;  /* 0x0000d300ff007a0c */ /* 0x000fe40003f45320 */
[----:B------:R-:W-:Y:S01]  /*05c0*/  IADD3 R8, R9, R7, RZ ;  /* 0x0000000709087210 */ /* 0x000fe20007ffe0ff */
[----:B------:R-:W-:Y:S01]  /*05d0*/  @P0 IMAD R0, R94, c[0x0][0x164], R98 ;  /* 0x000059005e000a24 */ /* 0x000fe200078e0262 */
[----:B------:R-:W-:Y:S02]  /*05e0*/  MOV R2, c[0x0][0x2bc] ;  /* 0x0000af0000027a02 */ /* 0x000fe40000000f00 */
[----:B------:R-:W-:-:S02]  /*05f0*/  LEA.HI.X.SX32 R13, R13, R8, 0x1, P4 ;  /* 0x000000080d0d7211 */ /* 0x000fc400020f0eff */
[C---:B------:R-:W-:Y:S02]  /*0600*/  LEA R80, P4, R11.reuse, c[0x0][0x308], 0x1 ;  /* 0x0000c2000b507a11 */ /* 0x040fe400078808ff */
[----:B------:R-:W-:Y:S01]  /*0610*/  LEA R79, P5, R78, c[0x0][0x230], 0x1 ;  /* 0x00008c004e4f7a11 */ /* 0x000fe200078a08ff */
[----:B------:R-:W-:Y:S01]  /*0620*/  @P0 IMAD R0, R0, c[0x0][0x174], RZ ;  /* 0x00005d0000000a24 */ /* 0x000fe200078e02ff */
[----:B------:R-:W-:Y:S02]  /*0630*/  MOV R9, c[0x0][0x2b8] ;  /* 0x0000ae0000097a02 */ /* 0x000fe40000000f00 */
[----:B------:R-:W-:Y:S02]  /*0640*/  SHF.R.U32.HI R3, RZ, 0x1, R2 ;  /* 0x00000001ff037819 */ /* 0x000fe40000011602 */
[----:B------:R-:W-:Y:S02]  /*0650*/  LEA.HI.X R81, R11, c[0x0][0x30c], R4, 0x1, P4 ;  /* 0x0000c3000b517a11 */ /* 0x000fe400020f0c04 */
[----:B------:R-:W-:Y:S01]  /*0660*/  LEA.HI.X R78, R78, c[0x0][0x234], R13, 0x1, P5 ;  /* 0x00008d004e4e7a11 */ /* 0x000fe200028f0c0d */
[----:B------:R-:W-:Y:S01]  /*0670*/  CS2R R10, SRZ ;  /* 0x00000000000a7805 */ /* 0x000fe2000001ff00 */
[----:B------:R-:W-:Y:S01]  /*0680*/  CS2R R12, SRZ ;  /* 0x00000000000c7805 */ /* 0x000fe2000001ff00 */
[----:B------:R-:W-:Y:S01]  /*0690*/  @P0 MOV R15, 0x10 ;  /* 0x00000010000f0802 */ /* 0x000fe20000000f00 */
[----:B------:R-:W-:Y:S01]  /*06a0*/  @P0 IMAD R0, R0, c[0x0][0x16c], RZ ;  /* 0x00005b0000000a24 */ /* 0x000fe200078e02ff */
[----:B------:R-:W-:Y:S01]  /*06b0*/  SHF.R.U64 R9, R9, 0x1, R2 ;  /* 0x0000000109097819 */ /* 0x000fe20000001202 */
[----:B------:R-:W-:Y:S01]  /*06c0*/  IMAD R3, R3, R94, RZ ;  /* 0x0000005e03037224 */ /* 0x000fe200078e02ff */
[----:B------:R-:W-:-:S02]  /*06d0*/  @P1 LEA R12, P4, R98, c[0x0][0x328], 0x2 ;  /* 0x0000ca00620c1a11 */ /* 0x000fc400078810ff */
[----:B------:R-:W-:Y:S01]  /*06e0*/  @P2 LEA R10, P5, R98, c[0x0][0x348], 0x2 ;  /* 0x0000d200620a2a11 */ /* 0x000fe200078a10ff */
[----:B------:R-:W-:Y:S01]  /*06f0*/  @P0 IMAD.WIDE R14, R0, R15, c[0x0][0x260] ;  /* 0x00009800000e0625 */ /* 0x000fe200078e020f */
[----:B------:R-:W-:Y:S01]  /*0700*/  CS2R R90, SRZ ;  /* 0x00000000005a7805 */ /* 0x000fe2000001ff00 */
[C-C-:B------:R-:W-:Y:S01]  /*0710*/  @P1 LEA.HI.X R13, R98.reuse, c[0x0][0x32c], R97.reuse, 0x2, P4 ;  /* 0x0000cb00620d1a11 */ /* 0x140fe200020f1461 */
[----:B------:R-:W-:Y:S01]  /*0720*/  @!P0 CS2R R14, SRZ ;  /* 0x00000000000e8805 */ /* 0x000fe2000001ff00 */
[----:B------:R-:W-:Y:S01]  /*0730*/  @P2 LEA.HI.X R11, R98, c[0x0][0x34c], R97, 0x2, P5 ;  /* 0x0000d300620b2a11 */ /* 0x000fe200028f1461 */
[----:B------:R-:W-:Y:S01]  /*0740*/  IMAD R3, R92, R9, R3 ;  /* 0x000000095c037224 */ /* 0x000fe200078e0203 */
[----:B------:R-:W-:Y:S05]  /*0750*/  @!P3 BRA `(.L_x_13886) ;  /* 0x00003b500000b947 */ /* 0x000fea0003800000 */
[----:B------:R-:W0:Y:S01]  /*0760*/  S2R R88, SR_TID.X ;  /* 0x0000000000587919 */ /* 0x000e220000002100 */
[----:B------:R-:W-:Y:S01]  /*0770*/  IMAD.WIDE.U32 R8, R9, R94, RZ ;  /* 0x0000005e09087225 */ /* 0x000fe200078e00ff */
[----:B------:R-:W-:Y:S01]  /*0780*/  MOV R77, c[0x0][0x174] ;  /* 0x00005d00004d7a02 */ /* 0x000fe20000000f00 */
[----:B------:R-:W-:Y:S01]  /*0790*/  CS2R R90, SRZ ;  /* 0x00000000005a7805 */ /* 0x000fe2000001ff00 */
[----:B------:R-:W1:Y:S01]  /*07a0*/  S2R R76, SR_LANEID ;  /* 0x00000000004c7919 */ /* 0x000e620000000000 */
[----:B------:R-:W-:Y:S01]  /*07b0*/  IMAD R0, R110, c[0x0][0x2c0], RZ ;  /* 0x0000b0006e007a24 */ /* 0x000fe200078e02ff */
[----:B------:R-:W-:Y:S01]  /*07c0*/  IADD3 R3, R9, R3, RZ ;  /* 0x0000000309037210 */ /* 0x000fe20007ffe0ff */
[----:B------:R-:W-:Y:S01]  /*07d0*/  IMAD.WIDE.U32 R16, R98, c[0x0][0x198], RZ ;  /* 0x0000660062107a25 */ /* 0x000fe200078e00ff */
[----:B------:R-:W-:Y:S01]  /*07e0*/  MOV R2, R8 ;  /* 0x0000000800027202 */ /* 0x000fe20000000f00 */
[----:B------:R-:W-:-:S02]  /*07f0*/  UMOV UR4, URZ ;  /* 0x0000003f00047c82 */ /* 0x000fc40008000000 */
[C---:B------:R-:W-:Y:S02]  /*0800*/  IMAD R87, R93.reuse, c[0x0][0x2c4], R0 ;  /* 0x0000b1005d577a24 */ /* 0x040fe400078e0200 */
[----:B------:R-:W-:-:S05]  /*0810*/  IMAD.WIDE.U32 R4, R93, c[0x0][0x2c0], R2 ;  /* 0x0000b0005d047a25 */ /* 0x000fca00078e0002 */
[----:B------:R-:W-:Y:S01]  /*0820*/  IADD3 R87, R5, R87, RZ ;  /* 0x0000005705577210 */ /* 0x000fe20007ffe0ff */
[----:B------:R-:W-:Y:S01]  /*0830*/  IMAD R5, R97, c[0x0][0x198], RZ ;  /* 0x0000660061057a24 */ /* 0x000fe200078e02ff */
[----:B------:R-:W-:-:S03]  /*0840*/  LEA R89, P0, R4, c[0x0][0x320], 0x3 ;  /* 0x0000c80004597a11 */ /* 0x000fc600078018ff */
[----:B------:R-:W-:Y:S01]  /*0850*/  IMAD R75, R98, c[0x0][0x19c], R5 ;  /* 0x00006700624b7a24 */ /* 0x000fe200078e0205 */
[C---:B0-----:R-:W-:Y:S02]  /*0860*/  LOP3.LUT R7, R88.reuse, 0xffffffe0, RZ, 0xc0, !PT ;  /* 0xffffffe058077812 */ /* 0x041fe400078ec0ff */
[C---:B------:R-:W-:Y:S02]  /*0870*/  IADD3 R5, R88.reuse, 0x40, RZ ;  /* 0x0000004058057810 */ /* 0x040fe40007ffe0ff */
[----:B------:R-:W-:Y:S02]  /*0880*/  LOP3.LUT R86, R7, 0x1f, R88, 0xf8, !PT ;  /* 0x0000001f07567812 */ /* 0x000fe400078ef858 */
[----:B------:R-:W-:Y:S02]  /*0890*/  LEA.HI.SX32 R72, R5, R88, 0x1b ;  /* 0x0000005805487211 */ /* 0x000fe400078fdaff */
[----:B------:R-:W-:Y:S02]  /*08a0*/  IADD3 R86, R7, R86, RZ ;  /* 0x0000005607567210 */ /* 0x000fe40007ffe0ff */
[----:B------:R-:W-:-:S02]  /*08b0*/  SHF.L.U32 R74, R88, 0x3, RZ ;  /* 0x00000003584a7819 */ /* 0x000fc400000006ff */
[C---:B------:R-:W-:Y:S02]  /*08c0*/  IADD3 R73, R88.reuse, 0x20, RZ ;  /* 0x0000002058497810 */ /* 0x040fe40007ffe0ff */
[C---:B------:R-:W-:Y:S02]  /*08d0*/  IADD3 R71, R88.reuse, 0x60, RZ ;  /* 0x0000006058477810 */ /* 0x040fe40007ffe0ff */
[C---:B------:R-:W-:Y:S02]  /*08e0*/  IADD3 R7, R88.reuse, 0x80, RZ ;  /* 0x0000008058077810 */ /* 0x040fe40007ffe0ff */
[C---:B------:R-:W-:Y:S02]  /*08f0*/  IADD3 R69, R88.reuse, 0xa0, RZ ;  /* 0x000000a058457810 */ /* 0x040fe40007ffe0ff */
[C---:B------:R-:W-:Y:S02]  /*0900*/  IADD3 R19, R88.reuse, 0xc0, RZ ;  /* 0x000000c058137810 */ /* 0x040fe40007ffe0ff */
[----:B------:R-:W-:-:S02]  /*0910*/  IADD3 R67, R88, 0xe0, RZ ;  /* 0x000000e058437810 */ /* 0x000fc40007ffe0ff */
[----:B------:R-:W-:Y:S02]  /*0920*/  SHF.R.S32.HI R5, RZ, 0x1f, R86 ;  /* 0x0000001fff057819 */ /* 0x000fe40000011456 */
[----:B------:R-:W-:Y:S02]  /*0930*/  LEA.HI.X R87, R4, c[0x0][0x324], R87, 0x3, P0 ;  /* 0x0000c90004577a11 */ /* 0x000fe400000f1c57 */
[----:B------:R-:W-:Y:S02]  /*0940*/  LOP3.LUT R109, R88, 0x1f, RZ, 0xc0, !PT ;  /* 0x0000001f586d7812 */ /* 0x000fe400078ec0ff */
[----:B------:R-:W-:Y:S02]  /*0950*/  IADD3 R75, R17, R75, RZ ;  /* 0x0000004b114b7210 */ /* 0x000fe40007ffe0ff */
[----:B------:R-:W-:Y:S02]  /*0960*/  LEA.HI.SX32 R74, R74, R74, 0x1b ;  /* 0x0000004a4a4a7211 */ /* 0x000fe400078fdaff */
[----:B------:R-:W-:-:S02]  /*0970*/  LEA.HI.SX32 R73, R73, R88, 0x1b ;  /* 0x0000005849497211 */ /* 0x000fc400078fdaff */
[-C--:B------:R-:W-:Y:S02]  /*0980*/  LEA.HI.SX32 R71, R71, R88.reuse, 0x1b ;  /* 0x0000005847477211 */ /* 0x080fe400078fdaff */
[-C--:B------:R-:W-:Y:S02]  /*0990*/  LEA.HI.SX32 R70, R7, R88.reuse, 0x1b ;  /* 0x0000005807467211 */ /* 0x080fe400078fdaff */
[-C--:B------:R-:W-:Y:S02]  /*09a0*/  LEA.HI.SX32 R69, R69, R88.reuse, 0x1b ;  /* 0x0000005845457211 */ /* 0x080fe400078fdaff */
[-C--:B------:R-:W-:Y:S02]  /*09b0*/  LEA.HI.SX32 R68, R19, R88.reuse, 0x1b ;  /* 0x0000005813447211 */ /* 0x080fe400078fdaff */
[----:B------:R-:W-:Y:S02]  /*09c0*/  LEA.HI.SX32 R67, R67, R88, 0x1b ;  /* 0x0000005843437211 */ /* 0x000fe400078fdaff */
[----:B-1----:R-:W-:-:S02]  /*09d0*/  SHF.L.U64.HI R66, R86, 0x3, R5 ;  /* 0x0000000356427819 */ /* 0x002fc40000010205 */
.L_x_13919:
[----:B------:R-:W-:Y:S01]  /*09e0*/  BAR.SYNC.DEFER_BLOCKING 0x0 ;  /* 0x0000000000007b1d */ /* 0x000fe20000010000 */
[----:B0-----:R-:W-:-:S06]  /*09f0*/  IMAD.WIDE R4, R88, 0x8, R84 ;  /* 0x0000000858047825 */ /* 0x001fcc00078e0254 */
[----:B------:R-:W2:Y:S01]  /*0a00*/  LDG.E.64 R4, [R4.64] ;  /* 0x0000000604047981 */ /* 0x000ea2000c1e1b00 */
[----:B------:R-:W-:-:S03]  /*0a10*/  IMAD.WIDE R6, R88, 0x8, R82 ;  /* 0x0000000858067825 */ /* 0x000fc600078e0252 */
[----:B--2---:R-:W-:Y:S01]  /*0a20*/  STS.64 [R76.X8], R4 ;  /* 0x000000044c007388 */ /* 0x004fe20000008a00 */
        /* <DEDUP_REMOVED lines=10> */
[----:B0-----:R-:W-:-:S02]  /*0ad0*/  PRMT R0, RZ, 0x5410, R18 ;  /* 0x00005410ff007816 */ /* 0x001fc40000000012 */
[----:B------:R-:W-:Y:S02]  /*0ae0*/  SHF.R.U64 R4, R18, 0x10, R19 ;  /* 0x0000001012047819 */ /* 0x000fe40000001213 */
[----:B------:R-:W-:Y:S02]  /*0af0*/  ISETP.LT.AND P0, PT, RZ, c[0x0][0x16c], PT ;  /* 0x00005b00ff007a0c */ /* 0x000fe40003f01270 */
[----:B------:R-:W-:Y:S02]  /*0b00*/  PRMT R4, RZ, 0x5410, R4 ;  /* 0x00005410ff047816 */ /* 0x000fe40000000004 */
[--C-:B-1----:R-:W-:Y:S02]  /*0b10*/  SHF.R.U64 R50, R22, 0x10, R23.reuse ;  /* 0x0000001016327819 */ /* 0x102fe40000001217 */
[--C-:B------:R-:W-:Y:S02]  /*0b20*/  SHF.R.U32.HI R36, RZ, 0x10, R23.reuse ;  /* 0x00000010ff247819 */ /* 0x100fe40000011617 */
[----:B------:R-:W-:-:S05]  /*0b30*/  PRMT R34, RZ, 0x5410, R23 ;  /* 0x00005410ff227816 */ /* 0x000fca0000000017 */
[----:B------:R-:W-:Y:S01]  /*0b40*/  @!P0 CS2R R60, SRZ ;  /* 0x00000000003c8805 */ /* 0x000fe2000001ff00 */
[----:B------:R-:W-:Y:S01]  /*0b50*/  @!P0 CS2R R58, SRZ ;  /* 0x00000000003a8805 */ /* 0x000fe2000001ff00 */
[----:B------:R-:W-:Y:S02]  /*0b60*/  PRMT R50, RZ, 0x5410, R50 ;  /* 0x00005410ff327816 */ /* 0x000fe40000000032 */
[----:B------:R-:W-:Y:S01]  /*0b70*/  PRMT R36, RZ, 0x5410, R36 ;  /* 0x00005410ff247816 */ /* 0x000fe20000000024 */
[----:B--2---:R-:W-:Y:S01]  /*0b80*/  STS.64 [R76.X8], R20 ;  /* 0x000000144c007388 */ /* 0x004fe20000008a00 */
[----:B------:R-:W-:-:S06]  /*0b90*/  NOP ;  /* 0x0000000000007918 */ /* 0x000fcc0000000000 */
[----:B------:R-:W0:Y:S02]  /*0ba0*/  LDS.64 R24, [R76.X8] ;  /* 0x000000004c187984 */ /* 0x000e240000008a00 */
[----:B0-----:R-:W-:Y:S02]  /*0bb0*/  SHF.R.U64 R63, R24, 0x10, R25 ;  /* 0x00000010183f7819 */ /* 0x001fe40000001219 */
[----:B------:R-:W-:Y:S02]  /*0bc0*/  PRMT R65, RZ, 0x5410, R24 ;  /* 0x00005410ff417816 */ /* 0x000fe40000000018 */
[----:B------:R-:W-:Y:S02]  /*0bd0*/  PRMT R63, RZ, 0x5410, R63 ;  /* 0x00005410ff3f7816 */ /* 0x000fe4000000003f */
[--C-:B------:R-:W-:Y:S01]  /*0be0*/  SHF.R.U32.HI R62, RZ, 0x10, R25.reuse ;  /* 0x00000010ff3e7819 */ /* 0x100fe20000011619 */
[C---:B------:R-:W-:Y:S01]  /*0bf0*/  FFMA.FTZ R0, R65.reuse, R0, R90 ;  /* 0x0000000041007223 */ /* 0x040fe2000001005a */
[----:B------:R-:W-:Y:S01]  /*0c00*/  PRMT R64, RZ, 0x5410, R25 ;  /* 0x00005410ff407816 */ /* 0x000fe20000000019 */
[----:B-----5:R-:W-:Y:S01]  /*0c10*/  FMUL.FTZ R57, R65, R96 ;  /* 0x0000006041397220 */ /* 0x020fe20000410000 */
[--C-:B------:R-:W-:Y:S01]  /*0c20*/  SHF.R.U32.HI R90, RZ, 0x10, R19.reuse ;  /* 0x00000010ff5a7819 */ /* 0x100fe20000011613 */
[C---:B------:R-:W-:Y:S01]  /*0c30*/  FFMA.FTZ R5, R63.reuse, R4, R0 ;  /* 0x000000043f057223 */ /* 0x040fe20000010000 */
[----:B------:R-:W-:Y:S01]  /*0c40*/  PRMT R0, RZ, 0x5410, R19 ;  /* 0x00005410ff007816 */ /* 0x000fe20000000013 */
[CC--:B------:R-:W-:Y:S01]  /*0c50*/  FMUL.FTZ R56, R64.reuse, R96.reuse ;  /* 0x0000006040387220 */ /* 0x0c0fe20000410000 */
[----:B------:R-:W-:Y:S01]  /*0c60*/  PRMT R90, RZ, 0x5410, R90 ;  /* 0x00005410ff5a7816 */ /* 0x000fe2000000005a */
[----:B------:R-:W-:Y:S01]  /*0c70*/  FMUL.FTZ R54, R63, R96 ;  /* 0x000000603f367220 */ /* 0x000fe20000410000 */
[----:B------:R-:W-:Y:S01]  /*0c80*/  PRMT R62, RZ, 0x5410, R62 ;  /* 0x00005410ff3e7816 */ /* 0x000fe2000000003e */
[----:B------:R-:W-:Y:S01]  /*0c90*/  FFMA.FTZ R5, R64, R0, R5 ;  /* 0x0000000040057223 */ /* 0x000fe20000010005 */
[----:B------:R-:W-:-:S03]  /*0ca0*/  PRMT R0, RZ, 0x5410, R22 ;  /* 0x00005410ff007816 */ /* 0x000fc60000000016 */
[C---:B------:R-:W-:Y:S02]  /*0cb0*/  FFMA.FTZ R90, R62.reuse, R90, R5 ;  /* 0x0000005a3e5a7223 */ /* 0x040fe40000010005 */
[----:B------:R-:W-:Y:S01]  /*0cc0*/  FMUL.FTZ R52, R62, R96 ;  /* 0x000000603e347220 */ /* 0x000fe20000410000 */
[----:B------:R-:W-:Y:S06]  /*0cd0*/  BAR.SYNC.DEFER_BLOCKING 0x0 ;  /* 0x0000000000007b1d */ /* 0x000fec0000010000 */
[----:B------:R-:W-:Y:S05]  /*0ce0*/  @!P0 BRA `(.L_x_13887) ;  /* 0x0000318000008947 */ /* 0x000fea0003800000 */
[----:B------:R-:W-:Y:S01]  /*0cf0*/  MOV R4, R8 ;  /* 0x0000000800047202 */ /* 0x000fe20000000f00 */
[----:B------:R-:W-:Y:S01]  /*0d00*/  IMAD R20, R110, c[0x0][0x2c0], RZ ;  /* 0x0000b0006e147a24 */ /* 0x000fe200078e02ff */
[----:B------:R-:W-:Y:S01]  /*0d10*/  MOV R5, R3 ;  /* 0x0000000300057202 */ /* 0x000fe20000000f00 */
[----:B------:R-:W-:Y:S01]  /*0d20*/  HFMA2.MMA R47, -RZ, RZ, 0, 0 ;  /* 0x00000000ff2f7435 */ /* 0x000fe200000001ff */
[--C-:B------:R-:W-:Y:S01]  /*0d30*/  FADD.FTZ R55, R0, R95.reuse ;  /* 0x0000005f00377221 */ /* 0x100fe20000010000 */
[----:B------:R-:W-:Y:S01]  /*0d40*/  CS2R R48, SRZ ;  /* 0x0000000000307805 */ /* 0x000fe2000001ff00 */
[----:B------:R-:W-:Y:S01]  /*0d50*/  FADD.FTZ R50, R50, R95 ;  /* 0x0000005f32327221 */ /* 0x000fe20000010000 */
[----:B------:R-:W-:Y:S01]  /*0d60*/  CS2R R60, SRZ ;  /* 0x00000000003c7805 */ /* 0x000fe2000001ff00 */
[----:B------:R-:W-:Y:S01]  /*0d70*/  IMAD.WIDE.U32 R6, R93, c[0x0][0x2c0], R4 ;  /* 0x0000b0005d067a25 */ /* 0x000fe200078e0004 */
[----:B------:R-:W-:-:S03]  /*0d80*/  CS2R R58, SRZ ;  /* 0x00000000003a7805 */ /* 0x000fc6000001ff00 */
[----:B------:R-:W-:Y:S01]  /*0d90*/  IMAD R5, R93, c[0x0][0x2c4], R20 ;  /* 0x0000b1005d057a24 */ /* 0x000fe200078e0214 */
[----:B------:R-:W-:Y:S01]  /*0da0*/  LEA R4, P0, R6, c[0x0][0x320], 0x3 ;  /* 0x0000c80006047a11 */ /* 0x000fe200078018ff */
[--C-:B------:R-:W-:Y:S02]  /*0db0*/  FADD.FTZ R53, R34, R95.reuse ;  /* 0x0000005f22357221 */ /* 0x100fe40000010000 */
[----:B------:R-:W-:Y:S01]  /*0dc0*/  FADD.FTZ R51, R36, R95 ;  /* 0x0000005f24337221 */ /* 0x000fe20000010000 */
[----:B------:R-:W-:Y:S02]  /*0dd0*/  IADD3 R5, R7, R5, RZ ;  /* 0x0000000507057210 */ /* 0x000fe40007ffe0ff */
[----:B------:R-:W-:Y:S02]  /*0de0*/  MOV R7, c[0x0][0x174] ;  /* 0x00005d0000077a02 */ /* 0x000fe40000000f00 */
[----:B------:R-:W-:Y:S02]  /*0df0*/  LEA.HI.X R5, R6, c[0x0][0x324], R5, 0x3, P0 ;  /* 0x0000c90006057a11 */ /* 0x000fe400000f1c05 */
[----:B------:R-:W-:-:S03]  /*0e00*/  LEA R7, R7, UR4, 0x8 ;  /* 0x0000000407077c11 */ /* 0x000fc6000f8e40ff */
[----:B------:R-:W-:-:S06]  /*0e10*/  IMAD.WIDE.U32 R4, R88, 0x4, R4 ;  /* 0x0000000458047825 */ /* 0x000fcc00078e0004 */
        /* <DEDUP_REMOVED lines=15> */
.L_x_13918:
        /* <DEDUP_REMOVED lines=12> */
[----:B--2---:R-:W2:Y:S01]  /*0fd0*/  LDG.E.64 R34, [R34.64] ;  /* 0x0000000622227981 */ /* 0x004ea2000c1e1b00 */
[----:B------:R-:W-:-:S04]  /*0fe0*/  IMAD.WIDE.U32 R4, R49, c[0x0][0x1c0], RZ ;  /* 0x0000700031047a25 */ /* 0x000fc800078e00ff */
[----:B------:R-:W-:Y:S01]  /*0ff0*/  IMAD R37, R49, c[0x0][0x1c4], R0 ;  /* 0x0000710031257a24 */ /* 0x000fe200078e0200 */
[----:B------:R-:W-:-:S04]  /*1000*/  LEA R7, P0, R4, R79, 0x1 ;  /* 0x0000004f04077211 */ /* 0x000fc800078008ff */
[----:B------:R-:W-:Y:S02]  /*1010*/  IADD3 R5, R5, R37, RZ ;  /* 0x0000002505057210 */ /* 0x000fe40007ffe0ff */
[----:B------:R-:W-:Y:S02]  /*1020*/  LEA R6, P1, R86, R7, 0x3 ;  /* 0x0000000756067211 */ /* 0x000fe400078218ff */
[----:B------:R-:W-:-:S04]  /*1030*/  LEA.HI.X R5, R4, R78, R5, 0x1, P0 ;  /* 0x0000004e04057211 */ /* 0x000fc800000f0c05 */
[----:B------:R-:W-:-:S05]  /*1040*/  IADD3.X R7, R5, R66, RZ, P1, !PT ;  /* 0x0000004205077210 */ /* 0x000fca0000ffe4ff */
[----:B---3--:R0:W3:Y:S04]  /*1050*/  LDG.E.64 R4, [R6.64] ;  /* 0x0000000606047981 */ /* 0x0080e8000c1e1b00 */
[----:B------:R0:W4:Y:S01]  /*1060*/  LDG.E.64 R36, [R6.64+0x100] ;  /* 0x0001000606247981 */ /* 0x000122000c1e1b00 */
[----:B------:R-:W-:Y:S01]  /*1070*/  IMAD R40, R99, c[0x0][0x1a0], RZ ;  /* 0x0000680063287a24 */ /* 0x000fe200078e02ff */
[----:B------:R-:W-:Y:S02]  /*1080*/  IADD3 R100, R77, -0x1, RZ ;  /* 0xffffffff4d647810 */ /* 0x000fe40007ffe0ff */
[C---:B------:R-:W-:Y:S01]  /*1090*/  ISETP.NE.AND P1, PT, R88.reuse, RZ, PT ;  /* 0x000000ff5800720c */ /* 0x040fe20003f25270 */
[----:B------:R-:W-:Y:S01]  /*10a0*/  IMAD R45, R49, c[0x0][0x1a4], R40 ;  /* 0x00006900312d7a24 */ /* 0x000fe200078e0228 */
[----:B------:R-:W-:-:S02]  /*10b0*/  IADD3 R101, R88, 0x200, RZ ;  /* 0x0000020058657810 */ /* 0x000fc40007ffe0ff */
[----:B------:R-:W-:Y:S02]  /*10c0*/  ISETP.GT.AND P0, PT, R77, 0x1, PT ;  /* 0x000000014d00780c */ /* 0x000fe40003f04270 */
[----:B0-----:R-:W-:Y:S02]  /*10d0*/  MOV R6, R16 ;  /* 0x0000001000067202 */ /* 0x001fe40000000f00 */
[----:B------:R-:W-:Y:S02]  /*10e0*/  MOV R7, R75 ;  /* 0x0000004b00077202 */ /* 0x000fe40000000f00 */
[----:B------:R-:W-:-:S03]  /*10f0*/  ISETP.EQ.AND P0, PT, R109, RZ, P0 ;  /* 0x000000ff6d00720c */ /* 0x000fc60000702270 */
[----:B------:R-:W-:-:S05]  /*1100*/  IMAD.WIDE.U32 R6, R49, c[0x0][0x1a0], R6 ;  /* 0x0000680031067a25 */ /* 0x000fca00078e0006 */
[----:B------:R-:W-:-:S05]  /*1110*/  IADD3 R7, R7, R45, RZ ;  /* 0x0000002d07077210 */ /* 0x000fca0007ffe0ff */
[----:B------:R-:W-:-:S05]  /*1120*/  @P0 IADD3 R44, R77, -0x2, RZ ;  /* 0xfffffffe4d2c0810 */ /* 0x000fca0007ffe0ff */
[----:B------:R-:W-:-:S04]  /*1130*/  @P0 IMAD R45, R44, c[0x0][0x16c], R49 ;  /* 0x00005b002c2d0a24 */ /* 0x000fc800078e0231 */
[----:B------:R-:W-:Y:S01]  /*1140*/  @P0 IMAD.WIDE R44, R45, 0x10, R14 ;  /* 0x000000102d2c0825 */ /* 0x000fe200078e020e */
[----:B------:R-:W-:Y:S01]  /*1150*/  SHF.R.U32.HI R114, RZ, 0x10, R19 ;  /* 0x00000010ff727819 */ /* 0x000fe20000011613 */
[----:B------:R-:W-:Y:S02]  /*1160*/  BSSY B0, `(.L_x_13888) ;  /* 0x0000061000007945 */ /* 0x000fe40003800000 */
[----:B--2---:R-:W-:Y:S02]  /*1170*/  FMUL.FTZ R46, R34, 1.4426950216293334961 ;  /* 0x3fb8aa3b222e7820 */ /* 0x004fe40000410000 */
[C---:B------:R-:W-:Y:S02]  /*1180*/  FMUL.FTZ R0, R55.reuse, R35 ;  /* 0x0000002337007220 */ /* 0x040fe40000410000 */
[----:B------:R-:W-:Y:S02]  /*1190*/  FMUL.FTZ R38, R55, R46 ;  /* 0x0000002e37267220 */ /* 0x000fe40000410000 */
[----:B------:R-:W-:Y:S01]  /*11a0*/  FMUL.RZ R41, R0, 0.15915493667125701904 ;  /* 0x3e22f98300297820 */ /* 0x000fe2000040c000 */
[----:B------:R-:W-:Y:S01]  /*11b0*/  LEA.HI R0, R100, R100, RZ, 0x1 ;  /* 0x0000006464007211 */ /* 0x000fe200078f08ff */
[----:B------:R0:W-:Y:S03]  /*11c0*/  MUFU.EX2 R43, R38 ;  /* 0x00000026002b7308 */ /* 0x0001e60000000800 */
[----:B------:R-:W-:-:S04]  /*11d0*/  LOP3.LUT R39, R0, 0xfffffe, RZ, 0xc0, !PT ;  /* 0x00fffffe00277812 */ /* 0x000fc800078ec0ff */
[----:B------:R-:W-:Y:S01]  /*11e0*/  IADD3 R0, R100, -R39, RZ ;  /* 0x8000002764007210 */ /* 0x000fe20007ffe0ff */
[----:B------:R-:W1:Y:S01]  /*11f0*/  MUFU.COS R42, R41 ;  /* 0x00000029002a7308 */ /* 0x000e620000000000 */
[----:B0-----:R-:W-:Y:S02]  /*1200*/  LEA R38, P2, R6, c[0x0][0x228], 0x3 ;  /* 0x00008a0006267a11 */ /* 0x001fe400078418ff */
[----:B------:R-:W-:Y:S02]  /*1210*/  @!P1 LEA R101, R0, R49, 0x8 ;  /* 0x0000003100659211 */ /* 0x000fe400078e40ff */
[----:B------:R-:W-:Y:S02]  /*1220*/  LEA.HI.X R39, R6, c[0x0][0x22c], R7, 0x3, P2 ;  /* 0x00008b0006277a11 */ /* 0x000fe400010f1c07 */
[----:B------:R-:W-:Y:S01]  /*1230*/  SHF.L.U32 R102, R101, 0x3, RZ ;  /* 0x0000000365667819 */ /* 0x000fe200000006ff */
[----:B------:R-:W0:Y:S01]  /*1240*/  MUFU.SIN R40, R41 ;  /* 0x0000002900287308 */ /* 0x000e220000000400 */
[----:B---3--:R-:W-:Y:S04]  /*1250*/  STS.64 [R76.X8], R4 ;  /* 0x000000044c007388 */ /* 0x008fe80000008a00 */
[----:B----4-:R2:W-:Y:S01]  /*1260*/  STS.64 [R76.X8+0x100], R36 ;  /* 0x000100244c007388 */ /* 0x0105e20000008a00 */
[----:B-1----:R-:W-:-:S03]  /*1270*/  FMUL.FTZ R42, R43, R42 ;  /* 0x0000002a2b2a7220 */ /* 0x002fc60000410000 */
[----:B------:R-:W5:Y:S01]  /*1280*/  LDG.E.64 R38, [R38.64] ;  /* 0x0000000626267981 */ /* 0x000f62000c1e1b00 */
[----:B------:R-:W-:-:S06]  /*1290*/  NOP ;  /* 0x0000000000007918 */ /* 0x000fcc0000000000 */
[----:B0-----:R-:W-:Y:S01]  /*12a0*/  FMUL.FTZ R43, R43, R40 ;  /* 0x000000282b2b7220 */ /* 0x001fe20000410000 */
[----:B------:R-:W0:Y:S01]  /*12b0*/  LDS.128 R4, [R76.X16] ;  /* 0x000000004c047984 */ /* 0x000e22000000cc00 */
[----:B------:R-:W-:-:S03]  /*12c0*/  CS2R R40, SRZ ;  /* 0x0000000000287805 */ /* 0x000fc6000001ff00 */
[----:B------:R1:W-:Y:S04]  /*12d0*/  STS.64 [R102+0xa80], R42 ;  /* 0x000a802a66007388 */ /* 0x0003e80000000a00 */
[----:B------:R-:W-:Y:S01]  /*12e0*/  BAR.SYNC.DEFER_BLOCKING 0x0 ;  /* 0x0000000000007b1d */ /* 0x000fe20000010000 */
[-C--:B------:R-:W-:Y:S02]  /*12f0*/  FMUL.FTZ R0, R50, R35.reuse ;  /* 0x0000002332007220 */ /* 0x080fe40000410000 */
[----:B--2---:R-:W-:Y:S02]  /*1300*/  FMUL.FTZ R37, R53, R35 ;  /* 0x0000002335257220 */ /* 0x004fe40000410000 */
[----:B------:R-:W-:Y:S02]  /*1310*/  FMUL.RZ R104, R0, 0.15915493667125701904 ;  /* 0x3e22f98300687820 */ /* 0x000fe4000040c000 */
[----:B------:R-:W-:-:S02]  /*1320*/  FMUL.FTZ R0, R50, R46 ;  /* 0x0000002e32007220 */ /* 0x000fc40000410000 */
[-C--:B------:R-:W-:Y:S01]  /*1330*/  FMUL.FTZ R36, R53, R46.reuse ;  /* 0x0000002e35247220 */ /* 0x080fe20000410000 */
[----:B------:R-:W-:Y:S01]  /*1340*/  MUFU.SIN R101, R104 ;  /* 0x0000006800657308 */ /* 0x000fe20000000400 */
[----:B------:R-:W-:Y:S02]  /*1350*/  FMUL.FTZ R46, R51, R46 ;  /* 0x0000002e332e7220 */ /* 0x000fe40000410000 */
[----:B------:R-:W-:-:S05]  /*1360*/  FMUL.RZ R105, R37, 0.15915493667125701904 ;  /* 0x3e22f98325697820 */ /* 0x000fca000040c000 */
[----:B------:R-:W2:Y:S01]  /*1370*/  MUFU.EX2 R0, R0 ;  /* 0x0000000000007308 */ /* 0x000ea20000000800 */
[----:B------:R3:W5:Y:S07]  /*1380*/  @P0 LDG.E.64 R40, [R44.64+0x8] ;  /* 0x000008062c280981 */ /* 0x00076e000c1e1b00 */
[----:B------:R-:W-:Y:S01]  /*1390*/  MUFU.EX2 R36, R36 ;  /* 0x0000002400247308 */ /* 0x000fe20000000800 */
[----:B---3--:R-:W-:-:S04]  /*13a0*/  FMUL.FTZ R44, R51, R35 ;  /* 0x00000023332c7220 */ /* 0x008fc80000410000 */
[----:B------:R-:W-:-:S03]  /*13b0*/  FMUL.RZ R107, R44, 0.15915493667125701904 ;  /* 0x3e22f9832c6b7820 */ /* 0x000fc6000040c000 */
[----:B------:R3:W-:Y:S08]  /*13c0*/  MUFU.EX2 R113, R46 ;  /* 0x0000002e00717308 */ /* 0x0007f00000000800 */
[----:B------:R-:W-:Y:S08]  /*13d0*/  MUFU.SIN R37, R105 ;  /* 0x0000006900257308 */ /* 0x000ff00000000400 */
[----:B------:R-:W1:Y:S08]  /*13e0*/  MUFU.COS R45, R105 ;  /* 0x00000069002d7308 */ /* 0x000e700000000000 */
[----:B------:R-:W4:Y:S08]  /*13f0*/  MUFU.COS R106, R107 ;  /* 0x0000006b006a7308 */ /* 0x000f300000000000 */
[----:B------:R0:W0:Y:S08]  /*1400*/  MUFU.COS R103, R104 ;  /* 0x0000006800677308 */ /* 0x0000300000000000 */
[----:B------:R-:W4:Y:S01]  /*1410*/  MUFU.SIN R44, R107 ;  /* 0x0000006b002c7308 */ /* 0x000f220000000400 */
[----:B---3--:R-:W-:Y:S01]  /*1420*/  PRMT R46, RZ, 0x5410, R18 ;  /* 0x00005410ff2e7816 */ /* 0x008fe20000000012 */
[----:B--2---:R-:W-:-:S02]  /*1430*/  FMUL.FTZ R101, R0, R101 ;  /* 0x0000006500657220 */ /* 0x004fc40000410000 */
[C---:B-1----:R-:W-:Y:S02]  /*1440*/  FMUL.FTZ R102, R36.reuse, R45 ;  /* 0x0000002d24667220 */ /* 0x042fe40000410000 */
[----:B------:R-:W-:Y:S02]  /*1450*/  FMUL.FTZ R120, R55, R46 ;  /* 0x0000002e37787220 */ /* 0x000fe40000410000 */
[----:B0-----:R-:W-:Y:S02]  /*1460*/  FMUL.FTZ R104, R36, R37 ;  /* 0x0000002524687220 */ /* 0x001fe40000410000 */
[----:B----4-:R-:W-:Y:S02]  /*1470*/  FMUL.FTZ R115, R113, R106 ;  /* 0x0000006a71737220 */ /* 0x010fe40000410000 */
[----:B------:R-:W-:Y:S02]  /*1480*/  FMUL.FTZ R103, R0, R103 ;  /* 0x0000006700677220 */ /* 0x000fe40000410000 */
[----:B------:R-:W-:-:S02]  /*1490*/  FMUL.FTZ R36, R42, R101 ;  /* 0x000000652a247220 */ /* 0x000fc40000410000 */
[----:B------:R-:W-:Y:S02]  /*14a0*/  FMUL.FTZ R113, R113, R44 ;  /* 0x0000002c71717220 */ /* 0x000fe40000410000 */
[-C--:B------:R-:W-:Y:S01]  /*14b0*/  FMUL.FTZ R44, R101, R120.reuse ;  /* 0x00000078652c7220 */ /* 0x080fe20000410000 */
[----:B------:R-:W-:Y:S01]  /*14c0*/  SHF.R.U64 R45, R18, 0x10, R19 ;  /* 0x00000010122d7819 */ /* 0x000fe20000001213 */
[-C--:B------:R-:W-:Y:S02]  /*14d0*/  FMUL.FTZ R37, RZ, R101.reuse ;  /* 0x00000065ff257220 */ /* 0x080fe40000410000 */
[C---:B------:R-:W-:Y:S02]  /*14e0*/  FMUL.FTZ R0, R43.reuse, R101 ;  /* 0x000000652b007220 */ /* 0x040fe40000410000 */
[-C--:B------:R-:W-:Y:S02]  /*14f0*/  FFMA.FTZ R105, R43, R103.reuse, R36 ;  /* 0x000000672b697223 */ /* 0x080fe40000010024 */
[----:B------:R-:W-:Y:S01]  /*1500*/  FFMA.FTZ R106, RZ, R103, R44 ;  /* 0x00000067ff6a7223 */ /* 0x000fe2000001002c */
[----:B------:R-:W-:Y:S01]  /*1510*/  PRMT R45, RZ, 0x5410, R45 ;  /* 0x00005410ff2d7816 */ /* 0x000fe2000000002d */
[----:B------:R-:W-:-:S02]  /*1520*/  FFMA.FTZ R44, R103, R120, -R37 ;  /* 0x00000078672c7223 */ /* 0x000fc40000010825 */
[----:B------:R-:W-:Y:S01]  /*1530*/  FFMA.FTZ R37, R42, R103, -R0 ;  /* 0x000000672a257223 */ /* 0x000fe20000010800 */
[----:B------:R-:W-:Y:S01]  /*1540*/  ISETP.NE.AND P2, PT, R88, 0x1f, PT ;  /* 0x0000001f5800780c */ /* 0x000fe20003f45270 */
[----:B------:R-:W-:Y:S02]  /*1550*/  FMUL.FTZ R0, R104, R105 ;  /* 0x0000006968007220 */ /* 0x000fe40000410000 */
[----:B------:R-:W-:Y:S02]  /*1560*/  FFMA.FTZ R107, R50, R45, R44 ;  /* 0x0000002d326b7223 */ /* 0x000fe4000001002c */
[-C--:B------:R-:W-:Y:S02]  /*1570*/  FMUL.FTZ R36, R104, R37.reuse ;  /* 0x0000002568247220 */ /* 0x080fe40000410000 */
[----:B------:R-:W-:Y:S02]  /*1580*/  FFMA.FTZ R0, R102, R37, -R0 ;  /* 0x0000002566007223 */ /* 0x000fe40000010800 */
[----:B------:R-:W-:-:S02]  /*1590*/  FADD.FTZ R111, RZ, R106 ;  /* 0x0000006aff6f7221 */ /* 0x000fc40000010000 */
[----:B------:R-:W-:Y:S02]  /*15a0*/  FMUL.FTZ R106, R104, R107 ;  /* 0x0000006b686a7220 */ /* 0x000fe40000410000 */
[----:B------:R-:W-:Y:S02]  /*15b0*/  FFMA.FTZ R36, R102, R105, R36 ;  /* 0x0000006966247223 */ /* 0x000fe40000010024 */
[C---:B------:R-:W-:Y:S02]  /*15c0*/  FMUL.FTZ R37, R113.reuse, R0 ;  /* 0x0000000071257220 */ /* 0x040fe40000410000 */
[-C--:B------:R-:W-:Y:S02]  /*15d0*/  FMUL.FTZ R44, R104, R111.reuse ;  /* 0x0000006f682c7220 */ /* 0x080fe40000410000 */
[----:B------:R-:W-:Y:S02]  /*15e0*/  FFMA.FTZ R106, R102, R111, R106 ;  /* 0x0000006f666a7223 */ /* 0x000fe4000001006a */
[----:B------:R-:W-:-:S02]  /*15f0*/  FMUL.FTZ R108, R113, R36 ;  /* 0x00000024716c7220 */ /* 0x000fc40000410000 */
[----:B------:R-:W-:Y:S02]  /*1600*/  FFMA.FTZ R111, R115, R36, R37 ;  /* 0x00000024736f7223 */ /* 0x000fe40000010025 */
[----:B------:R0:W1:Y:S01]  /*1610*/  @P2 LDS.64 R36, [R88.X8+0x1a88] ;  /* 0x001a880058242984 */ /* 0x0000620000008a00 */
[----:B------:R-:W-:Y:S01]  /*1620*/  FFMA.FTZ R107, R102, R107, -R44 ;  /* 0x0000006b666b7223 */ /* 0x000fe2000001082c */
[----:B------:R-:W-:Y:S01]  /*1630*/  PRMT R44, RZ, 0x5410, R19 ;  /* 0x00005410ff2c7816 */ /* 0x000fe20000000013 */
[----:B------:R-:W-:-:S04]  /*1640*/  FADD.FTZ R106, RZ, R106 ;  /* 0x0000006aff6a7221 */ /* 0x000fc80000010000 */
[----:B------:R-:W-:Y:S02]  /*1650*/  FFMA.FTZ R112, R53, R44, R107 ;  /* 0x0000002c35707223 */ /* 0x000fe4000001006b */
[C---:B------:R-:W-:Y:S02]  /*1660*/  FMUL.FTZ R105, R113.reuse, R106 ;  /* 0x0000006a71697220 */ /* 0x040fe40000410000 */
[----:B------:R-:W-:Y:S02]  /*1670*/  FMUL.FTZ R107, R113, R112 ;  /* 0x00000070716b7220 */ /* 0x000fe40000410000 */
[C---:B------:R-:W-:Y:S01]  /*1680*/  FFMA.FTZ R108, R115.reuse, R0, -R108 ;  /* 0x00000000736c7223 */ /* 0x040fe2000001086c */
        /* <DEDUP_REMOVED lines=14> */
.L_x_13889:
[----:B0-----:R-:W-:Y:S05]  /*1770*/  BSYNC B0 ;  /* 0x0000000000007941 */ /* 0x001fea0003800000 */
.L_x_13888:
[----:B------:R-:W0:Y:S01]  /*1780*/  SHFL.UP PT, R107, R116, 0x1, RZ ;  /* 0x04200000746b7989 */ /* 0x000e2200000e00ff */
[----:B------:R-:W-:Y:S01]  /*1790*/  ISETP.GE.AND P0, PT, R76, 0x1, PT ;  /* 0x000000014c00780c */ /* 0x000fe20003f06270 */
[----:B------:R-:W-:Y:S01]  /*17a0*/  FADD.FTZ R123, R64, R64 ;  /* 0x00000040407b7221 */ /* 0x000fe20000010000 */
[--C-:B------:R-:W-:Y:S01]  /*17b0*/  SHF.R.U32.HI R126, RZ, 0x10, R7.reuse ;  /* 0x00000010ff7e7819 */ /* 0x100fe20000011607 */
[----:B------:R-:W2:Y:S01]  /*17c0*/  SHFL.UP PT, R114, R112, 0x1, RZ ;  /* 0x0420000070727989 */ /* 0x000ea200000e00ff */
[--C-:B------:R-:W-:Y:S01]  /*17d0*/  SHF.R.U64 R125, R6, 0x10, R7.reuse ;  /* 0x00000010067d7819 */ /* 0x100fe20000001207 */
[----:B------:R-:W-:Y:S01]  /*17e0*/  BSSY B0, `(.L_x_13890) ;  /* 0x00000b9000007945 */ /* 0x000fe20003800000 */
[----:B------:R-:W-:Y:S01]  /*17f0*/  PRMT R126, RZ, 0x5410, R126 ;  /* 0x00005410ff7e7816 */ /* 0x000fe2000000007e */
[----:B------:R-:W3:Y:S01]  /*1800*/  SHFL.UP PT, R105, R108, 0x1, RZ ;  /* 0x042000006c697989 */ /* 0x000ee200000e00ff */
[----:B------:R-:W-:Y:S02]  /*1810*/  PRMT R124, RZ, 0x5410, R7 ;  /* 0x00005410ff7c7816 */ /* 0x000fe40000000007 */
[----:B------:R-:W-:Y:S01]  /*1820*/  PRMT R125, RZ, 0x5410, R125 ;  /* 0x00005410ff7d7816 */ /* 0x000fe2000000007d */
[----:B------:R-:W4:Y:S01]  /*1830*/  SHFL.UP PT, R106, R111, 0x1, RZ ;  /* 0x042000006f6a7989 */ /* 0x000f2200000e00ff */
[----:B-----5:R-:W-:Y:S01]  /*1840*/  FMUL.FTZ R7, R39, R126 ;  /* 0x0000007e27077220 */ /* 0x020fe20000410000 */
[----:B------:R-:W-:-:S02]  /*1850*/  PRMT R121, RZ, 0x5410, R6 ;  /* 0x00005410ff797816 */ /* 0x000fc40000000006 */
[----:B------:R-:W-:Y:S01]  /*1860*/  FMUL.FTZ R6, R39, R125 ;  /* 0x0000007d27067220 */ /* 0x000fe20000410000 */
[--C-:B------:R-:W-:Y:S01]  /*1870*/  SHF.R.U64 R131, R4, 0x10, R5.reuse ;  /* 0x0000001004837819 */ /* 0x100fe20000001205 */
[----:B------:R-:W-:Y:S01]  /*1880*/  SHFL.IDX PT, R41, R41, RZ, 0x1f ;  /* 0x00001fff29297589 */ /* 0x000fe200000e0000 */
[----:B------:R-:W-:Y:S01]  /*1890*/  SHF.R.U32.HI R132, RZ, 0x10, R5 ;  /* 0x00000010ff847819 */ /* 0x000fe20000011605 */
[----:B------:R-:W-:Y:S02]  /*18a0*/  FFMA.FTZ R6, R38, R121, -R6 ;  /* 0x0000007926067223 */ /* 0x000fe40000010806 */
[----:B------:R-:W-:Y:S01]  /*18b0*/  SHFL.IDX PT, R40, R40, RZ, 0x1f ;  /* 0x00001fff28287589 */ /* 0x000fe200000e0000 */
[----:B------:R-:W-:Y:S01]  /*18c0*/  PRMT R132, RZ, 0x5410, R132 ;  /* 0x00005410ff847816 */ /* 0x000fe20000000084 */
[C---:B0-----:R-:W-:Y:S02]  /*18d0*/  FMUL.FTZ R119, R111.reuse, R107 ;  /* 0x0000006b6f777220 */ /* 0x041fe40000410000 */
[----:B--2---:R-:W-:-:S02]  /*18e0*/  FMUL.FTZ R118, R111, R114 ;  /* 0x000000726f767220 */ /* 0x004fc40000410000 */
[C---:B------:R-:W-:Y:S02]  /*18f0*/  FFMA.FTZ R119, R108.reuse, R114, R119 ;  /* 0x000000726c777223 */ /* 0x040fe40000010077 */
[C---:B---3--:R-:W-:Y:S02]  /*1900*/  FMUL.FTZ R117, R111.reuse, R105 ;  /* 0x000000696f757220 */ /* 0x048fe40000410000 */
[C---:B------:R-:W-:Y:S02]  /*1910*/  FFMA.FTZ R107, R108.reuse, R107, -R118 ;  /* 0x0000006b6c6b7223 */ /* 0x040fe40000010876 */
        /* <DEDUP_REMOVED lines=47> */
[----:B------:R-:W-:Y:S01]  /*1c10*/  FFMA.FTZ R119, R108, R117, R119 ;  /* 0x000000756c777223 */ /* 0x000fe20000010077 */
[----:B------:R-:W-:Y:S01]  /*1c20*/  PRMT R117, RZ, 0x5410, R4 ;  /* 0x00005410ff757816 */ /* 0x000fe20000000004 */
[-C--:B----4-:R-:W-:Y:S02]  /*1c30*/  FMUL.FTZ R106, R114, R107.reuse ;  /* 0x0000006b726a7220 */ /* 0x090fe40000410000 */
[C---:B------:R-:W-:Y:S02]  /*1c40*/  FFMA.FTZ R107, R108.reuse, R107, R118 ;  /* 0x0000006b6c6b7223 */ /* 0x040fe40000010076 */
[----:B------:R-:W-:-:S02]  /*1c50*/  @P0 FFMA.FTZ R108, R108, R105, -R106 ;  /* 0x000000696c6c0223 */ /* 0x000fc4000001086a */
[----:B------:R-:W-:Y:S02]  /*1c60*/  @P0 FADD.FTZ R112, R112, R119 ;  /* 0x0000007770700221 */ /* 0x000fe40000010000 */
[----:B------:R-:W-:Y:S01]  /*1c70*/  @P0 FADD.FTZ R116, R116, R111 ;  /* 0x0000006f74740221 */ /* 0x000fe20000010000 */
[----:B------:R-:W-:Y:S01]  /*1c80*/  FSEL R111, R114, R107, !P0 ;  /* 0x0000006b726f7208 */ /* 0x000fe20004000000 */
[C---:B------:R-:W-:Y:S01]  /*1c90*/  FMUL.FTZ R105, R38.reuse, R126 ;  /* 0x0000007e26697220 */ /* 0x040fe20000410000 */
[----:B------:R-:W0:Y:S01]  /*1ca0*/  SHFL.UP PT, R129, R112, 0x10, RZ ;  /* 0x0600000070817989 */ /* 0x000e2200000e00ff */
[-C--:B------:R-:W-:Y:S01]  /*1cb0*/  FFMA.FTZ R118, R38, R124.reuse, -R7 ;  /* 0x0000007c26767223 */ /* 0x080fe20000010807 */
[----:B------:R-:W-:Y:S01]  /*1cc0*/  ISETP.GE.AND P0, PT, R76, 0x10, PT ;  /* 0x000000104c00780c */ /* 0x000fe20003f06270 */
[----:B------:R-:W-:Y:S01]  /*1cd0*/  FADD.FTZ R119, R62, R62 ;  /* 0x0000003e3e777221 */ /* 0x000fe20000010000 */
[----:B------:R-:W2:Y:S01]  /*1ce0*/  SHFL.UP PT, R7, R108, 0x10, RZ ;  /* 0x060000006c077989 */ /* 0x000ea200000e00ff */
[----:B------:R-:W-:-:S02]  /*1cf0*/  FFMA.FTZ R122, R39, R124, R105 ;  /* 0x0000007c277a7223 */ /* 0x000fc40000010069 */
[----:B------:R-:W-:Y:S01]  /*1d00*/  FMUL.FTZ R106, R38, R125 ;  /* 0x0000007d266a7220 */ /* 0x000fe20000410000 */
[----:B------:R-:W3:Y:S01]  /*1d10*/  SHFL.UP PT, R127, R116, 0x10, RZ ;  /* 0x06000000747f7989 */ /* 0x000ee200000e00ff */
[----:B------:R-:W-:Y:S02]  /*1d20*/  FMUL.FTZ R122, R119, R122 ;  /* 0x0000007a777a7220 */ /* 0x000fe40000410000 */
[----:B------:R-:W-:Y:S01]  /*1d30*/  FFMA.FTZ R106, R39, R121, R106 ;  /* 0x00000079276a7223 */ /* 0x000fe2000001006a */
[----:B------:R-:W4:Y:S01]  /*1d40*/  SHFL.UP PT, R105, R111, 0x10, RZ ;  /* 0x060000006f697989 */ /* 0x000f2200000e00ff */
[----:B------:R-:W-:Y:S02]  /*1d50*/  FMUL.FTZ R118, R119, R118 ;  /* 0x0000007677767220 */ /* 0x000fe40000410000 */
[----:B------:R-:W-:Y:S02]  /*1d60*/  FMUL.FTZ R114, R115, R122 ;  /* 0x0000007a73727220 */ /* 0x000fe40000410000 */
[----:B------:R-:W-:-:S02]  /*1d70*/  FMUL.FTZ R107, R123, R106 ;  /* 0x0000006a7b6b7220 */ /* 0x000fc40000410000 */
[C---:B------:R-:W-:Y:S02]  /*1d80*/  FMUL.FTZ R106, R113.reuse, R122 ;  /* 0x0000007a716a7220 */ /* 0x040fe40000410000 */
[----:B------:R-:W-:Y:S02]  /*1d90*/  FFMA.FTZ R128, -R113, R118, -R114 ;  /* 0x0000007671807223 */ /* 0x000fe40000010972 */
[----:B------:R-:W-:Y:S02]  /*1da0*/  FMUL.FTZ R114, R123, R6 ;  /* 0x000000067b727220 */ /* 0x000fe40000410000 */
[----:B------:R-:W-:Y:S02]  /*1db0*/  FFMA.FTZ R133, R115, R118, -R106 ;  /* 0x0000007673857223 */ /* 0x000fe4000001086a */
[----:B------:R-:W-:Y:S01]  /*1dc0*/  FADD.FTZ R137, -R107, R128 ;  /* 0x000000806b897221 */ /* 0x000fe20000010100 */
[----:B------:R-:W-:Y:S01]  /*1dd0*/  PRMT R128, RZ, 0x5410, R5 ;  /* 0x00005410ff807816 */ /* 0x000fe20000000005 */
[----:B------:R-:W-:-:S02]  /*1de0*/  FADD.FTZ R135, R114, R133 ;  /* 0x0000008572877221 */ /* 0x000fc40000010000 */
[----:B------:R-:W-:Y:S02]  /*1df0*/  FMUL.FTZ R6, R104, -R137 ;  /* 0x8000008968067220 */ /* 0x000fe40000410000 */
[C---:B0-----:R-:W-:Y:S02]  /*1e00*/  FMUL.FTZ R4, R111.reuse, R129 ;  /* 0x000000816f047220 */ /* 0x041fe40000410000 */
[C---:B--2---:R-:W-:Y:S02]  /*1e10*/  FMUL.FTZ R5, R111.reuse, R7 ;  /* 0x000000076f057220 */ /* 0x044fe40000410000 */
[----:B------:R-:W-:Y:S02]  /*1e20*/  FFMA.FTZ R139, R102, R135, -R6 ;  /* 0x00000087668b7223 */ /* 0x000fe40000010806 */
[C---:B---3--:R-:W-:Y:S02]  /*1e30*/  FFMA.FTZ R133, R108.reuse, R127, -R4 ;  /* 0x0000007f6c857223 */ /* 0x048fe40000010804 */
[----:B----4-:R-:W-:Y:S01]  /*1e40*/  FFMA.FTZ R6, R108, R105, R5 ;  /* 0x000000696c067223 */ /* 0x010fe20000010005 */
[----:B------:R-:W-:Y:S01]  /*1e50*/  MOV R5, RZ ;  /* 0x000000ff00057202 */ /* 0x000fe20000000f00 */
[----:B------:R-:W-:-:S02]  /*1e60*/  FMUL.FTZ R127, R111, R127 ;  /* 0x0000007f6f7f7220 */ /* 0x000fc40000410000 */
[----:B------:R-:W-:Y:S01]  /*1e70*/  @P0 FADD.FTZ R116, R116, R133 ;  /* 0x0000008574740221 */ /* 0x000fe20000010000 */
[C---:B------:R-:W-:Y:S01]  /*1e80*/  FSEL R133, R111.reuse, R6, !P0 ;  /* 0x000000066f857208 */ /* 0x040fe20004000000 */
[----:B------:R-:W-:Y:S01]  /*1e90*/  FMUL.FTZ R4, R111, R105 ;  /* 0x000000696f047220 */ /* 0x000fe20000410000 */
[----:B------:R-:W-:Y:S01]  /*1ea0*/  SHF.L.U32 R105, R49, 0x4, RZ ;  /* 0x0000000431697819 */ /* 0x000fe200000006ff */
[C---:B------:R-:W-:Y:S02]  /*1eb0*/  FFMA.FTZ R127, R108.reuse, R129, R127 ;  /* 0x000000816c7f7223 */ /* 0x040fe4000001007f */
[----:B------:R-:W-:Y:S01]  /*1ec0*/  @P0 FFMA.FTZ R108, R108, R7, -R4 ;  /* 0x000000076c6c0223 */ /* 0x000fe20000010804 */
[----:B------:R-:W0:Y:S01]  /*1ed0*/  SHFL.UP PT, R133, R133, 0x1, RZ ;  /* 0x0420000085857989 */ /* 0x000e2200000e00ff */
[-C--:B------:R-:W-:Y:S01]  /*1ee0*/  FMUL.FTZ R129, R38, R132.reuse ;  /* 0x0000008426817220 */ /* 0x080fe20000410000 */
[----:B------:R-:W-:Y:S01]  /*1ef0*/  HFMA2.MMA R4, -RZ, RZ, 1.875, 0 ;  /* 0x3f800000ff047435 */ /* 0x000fe200000001ff */
[----:B------:R-:W-:Y:S01]  /*1f00*/  @P0 FADD.FTZ R112, R112, R127 ;  /* 0x0000007f70700221 */ /* 0x000fe20000010000 */
[----:B------:R-:W-:Y:S01]  /*1f10*/  SHFL.UP PT, R116, R116, 0x1, RZ ;  /* 0x0420000074747989 */ /* 0x000fe200000e00ff */
[----:B------:R-:W-:Y:S01]  /*1f20*/  FMUL.FTZ R111, R39, R132 ;  /* 0x00000084276f7220 */ /* 0x000fe20000410000 */
[----:B------:R-:W-:Y:S01]  /*1f30*/  ISETP.GE.AND P0, PT, R77, c[0x0][0x174], PT ;  /* 0x00005d004d007a0c */ /* 0x000fe20003f06270 */
[----:B------:R-:W-:Y:S01]  /*1f40*/  FMUL.FTZ R135, R104, -R135 ;  /* 0x8000008768877220 */ /* 0x000fe20000410000 */
[----:B------:R-:W2:Y:S01]  /*1f50*/  SHFL.UP PT, R108, R108, 0x1, RZ ;  /* 0x042000006c6c7989 */ /* 0x000ea200000e00ff */
[----:B------:R-:W-:Y:S01]  /*1f60*/  FADD.FTZ R127, R63, R63 ;  /* 0x0000003f3f7f7221 */ /* 0x000fe20000010000 */
[----:B------:R-:W-:Y:S01]  /*1f70*/  ISETP.NE.OR P0, PT, R109, RZ, P0 ;  /* 0x000000ff6d00720c */ /* 0x000fe20000705670 */
[-C--:B------:R-:W-:Y:S01]  /*1f80*/  FFMA.FTZ R130, R39, R128.reuse, R129 ;  /* 0x0000008027827223 */ /* 0x080fe20000010081 */
[----:B------:R-:W-:Y:S01]  /*1f90*/  CS2R R6, SRZ ;  /* 0x0000000000067805 */ /* 0x000fe2000001ff00 */
[----:B------:R-:W-:-:S02]  /*1fa0*/  FFMA.FTZ R106, R38, R128, -R111 ;  /* 0x00000080266a7223 */ /* 0x000fc4000001086f */
[----:B------:R-:W-:Y:S02]  /*1fb0*/  FFMA.FTZ R134, R102, R137, R135 ;  /* 0x0000008966867223 */ /* 0x000fe40000010087 */
[----:B------:R-:W-:Y:S02]  /*1fc0*/  FMUL.FTZ R111, R127, R130 ;  /* 0x000000827f6f7220 */ /* 0x000fe40000410000 */
[CC--:B-1----:R-:W-:Y:S02]  /*1fd0*/  FMUL.FTZ R129, R113.reuse, R37.reuse ;  /* 0x0000002571817220 */ /* 0x0c2fe40000410000 */
[-C--:B------:R-:W-:Y:S02]  /*1fe0*/  FMUL.FTZ R130, R113, -R36.reuse ;  /* 0x8000002471827220 */ /* 0x080fe40000410000 */
[----:B------:R-:W-:Y:S01]  /*1ff0*/  FFMA.FTZ R129, R115, R36, -R129 ;  /* 0x0000002473817223 */ /* 0x000fe20000010881 */
[----:B------:R-:W-:Y:S01]  /*2000*/  @!P0 LDS.128 R4, [R105+0x1b80] ;  /* 0x001b800069048984 */ /* 0x000fe20000000c00 */
[----:B------:R-:W-:Y:S01]  /*2010*/  FADD.FTZ R140, -R111, R134 ;  /* 0x000000866f8c7221 */ /* 0x000fe20000010100 */
[----:B------:R-:W-:Y:S01]  /*2020*/  ISETP.NE.AND P0, PT, R109, 0x1f, PT ;  /* 0x0000001f6d00780c */ /* 0x000fe20003f05270 */
[----:B------:R-:W-:Y:S01]  /*2030*/  FFMA.FTZ R135, R115, -R37, R130 ;  /* 0x8000002573877223 */ /* 0x000fe20000010082 */
[----:B------:R1:W3:Y:S01]  /*2040*/  SHFL.UP PT, R134, R112, 0x1, RZ ;  /* 0x0420000070867989 */ /* 0x0002e200000e00ff */
[----:B------:R-:W-:-:S02]  /*2050*/  FMUL.FTZ R106, R127, R106 ;  /* 0x0000006a7f6a7220 */ /* 0x000fc40000410000 */
[C---:B------:R-:W-:Y:S02]  /*2060*/  FMUL.FTZ R136, R104.reuse, -R129 ;  /* 0x8000008168887220 */ /* 0x040fe40000410000 */
[-C--:B------:R-:W-:Y:S02]  /*2070*/  FMUL.FTZ R130, R104, -R135.reuse ;  /* 0x8000008768827220 */ /* 0x080fe40000410000 */
[----:B------:R-:W-:Y:S02]  /*2080*/  FADD.FTZ R138, R106, R139 ;  /* 0x0000008b6a8a7221 */ /* 0x000fe40000010000 */
[----:B------:R-:W-:Y:S02]  /*2090*/  FMUL.FTZ R137, R101, -R140 ;  /* 0x8000008c65897220 */ /* 0x000fe40000410000 */
[C---:B------:R-:W-:Y:S02]  /*20a0*/  FFMA.FTZ R136, R102.reuse, R135, R136 ;  /* 0x0000008766887223 */ /* 0x040fe40000010088 */
[----:B------:R-:W-:-:S02]  /*20b0*/  FFMA.FTZ R130, R102, R129, -R130 ;  /* 0x0000008166827223 */ /* 0x000fc40000010882 */
[----:B0-----:R-:W-:Y:S02]  /*20c0*/  FMUL.FTZ R129, R133, R41 ;  /* 0x0000002985817220 */ /* 0x001fe40000410000 */
[----:B------:R-:W-:Y:S02]  /*20d0*/  FFMA.FTZ R139, R103, R138, -R137 ;  /* 0x0000008a678b7223 */ /* 0x000fe40000010889 */
[C---:B------:R-:W-:Y:S02]  /*20e0*/  FMUL.FTZ R135, R101.reuse, -R136 ;  /* 0x8000008865877220 */ /* 0x040fe40000410000 */
[----:B------:R-:W-:Y:S02]  /*20f0*/  FMUL.FTZ R137, R101, -R130 ;  /* 0x8000008265897220 */ /* 0x000fe40000410000 */
[-C--:B-1----:R-:W-:Y:S02]  /*2100*/  FMUL.FTZ R112, R133, R40.reuse ;  /* 0x0000002885707220 */ /* 0x082fe40000410000 */
[----:B--2---:R-:W-:-:S02]  /*2110*/  FFMA.FTZ R133, R108, R40, -R129 ;  /* 0x000000286c857223 */ /* 0x004fc40000010881 */
[C---:B------:R-:W-:Y:S02]  /*2120*/  FFMA.FTZ R129, R103.reuse, R130, -R135 ;  /* 0x0000008267817223 */ /* 0x040fe40000010887 */
[----:B------:R-:W-:Y:S01]  /*2130*/  FFMA.FTZ R130, R103, R136, R137 ;  /* 0x0000008867827223 */ /* 0x000fe20000010089 */
[----:B------:R-:W-:Y:S01]  /*2140*/  PRMT R137, RZ, 0x5410, R131 ;  /* 0x00005410ff897816 */ /* 0x000fe20000000083 */
[----:B------:R-:W-:Y:S02]  /*2150*/  FFMA.FTZ R135, R108, R41, R112 ;  /* 0x000000296c877223 */ /* 0x000fe40000010070 */
[----:B------:R-:W-:Y:S02]  /*2160*/  @P1 FADD.FTZ R40, R116, R133 ;  /* 0x0000008574281221 */ /* 0x000fe40000010000 */
[-C--:B------:R-:W-:Y:S02]  /*2170*/  FMUL.FTZ R108, R39, R137.reuse ;  /* 0x00000089276c7220 */ /* 0x080fe40000410000 */
[----:B------:R-:W-:-:S02]  /*2180*/  FMUL.FTZ R112, R38, R137 ;  /* 0x0000008926707220 */ /* 0x000fc40000410000 */
[----:B---3--:R-:W-:Y:S02]  /*2190*/  @P1 FADD.FTZ R41, R134, R135 ;  /* 0x0000008786291221 */ /* 0x008fe40000010000 */
[----:B------:R-:W-:Y:S02]  /*21a0*/  FADD.FTZ R135, R65, R65 ;  /* 0x0000004141877221 */ /* 0x000fe40000010000 */
[-C--:B------:R-:W-:Y:S02]  /*21b0*/  FFMA.FTZ R108, R38, R117.reuse, -R108 ;  /* 0x00000075266c7223 */ /* 0x080fe4000001086c */
[----:B------:R-:W-:Y:S02]  /*21c0*/  FMUL.FTZ R141, R101, -R138 ;  /* 0x8000008a658d7220 */ /* 0x000fe40000410000 */
[----:B------:R-:W-:Y:S02]  /*21d0*/  FFMA.FTZ R116, R39, R117, R112 ;  /* 0x0000007527747223 */ /* 0x000fe40000010070 */
[----:B------:R-:W-:-:S02]  /*21e0*/  FMUL.FTZ R131, R43, R41 ;  /* 0x000000292b837220 */ /* 0x000fc40000410000 */
[----:B------:R-:W-:Y:S02]  /*21f0*/  FMUL.FTZ R112, R135, R108 ;  /* 0x0000006c87707220 */ /* 0x000fe40000410000 */
[----:B------:R-:W-:Y:S02]  /*2200*/  FFMA.FTZ R141, R103, R140, R141 ;  /* 0x0000008c678d7223 */ /* 0x000fe4000001008d */
[----:B------:R-:W-:Y:S02]  /*2210*/  FMUL.FTZ R108, R135, R116 ;  /* 0x00000074876c7220 */ /* 0x000fe40000410000 */
[-C--:B------:R-:W-:Y:S02]  /*2220*/  FMUL.FTZ R116, R43, R40.reuse ;  /* 0x000000282b747220 */ /* 0x080fe40000410000 */
[----:B------:R-:W-:Y:S02]  /*2230*/  FFMA.FTZ R43, R42, R40, -R131 ;  /* 0x000000282a2b7223 */ /* 0x000fe40000010883 */
[----:B------:R-:W-:-:S02]  /*2240*/  FADD.FTZ R131, R112, R139 ;  /* 0x0000008b70837221 */ /* 0x000fc40000010000 */
[----:B------:R-:W-:Y:S01]  /*2250*/  FADD.FTZ R133, -R108, R141 ;  /* 0x0000008d6c857221 */ /* 0x000fe20000010100 */
[----:B------:R0:W1:Y:S01]  /*2260*/  SHFL.DOWN PT, R139, R130, 0x1, 0x1f ;  /* 0x08201f00828b7f89 */ /* 0x00006200000e0000 */
[----:B------:R-:W-:-:S03]  /*2270*/  FFMA.FTZ R40, R42, R41, R116 ;  /* 0x000000292a287223 */ /* 0x000fc60000010074 */
        /* <DEDUP_REMOVED lines=15> */
.L_x_13891:
[----:B------:R-:W-:Y:S05]  /*2370*/  BSYNC B0 ;  /* 0x0000000000007941 */ /* 0x000fea0003800000 */
.L_x_13890:
[----:B------:R-:W-:Y:S01]  /*2380*/  ISETP.GT.U32.AND P0, PT, R109, 0x1d, PT ;  /* 0x0000001d6d00780c */ /* 0x000fe20003f04070 */
[----:B------:R-:W-:Y:S01]  /*2390*/  FADD.FTZ R40, RZ, R40 ;  /* 0x00000028ff287221 */ /* 0x000fe20000010000 */
[----:B-1----:R1:W0:Y:S01]  /*23a0*/  SHFL.DOWN PT, R139, R130, 0x2, 0x1f ;  /* 0x08401f00828b7f89 */ /* 0x00222200000e0000 */
[----:B------:R-:W-:Y:S01]  /*23b0*/  FADD.FTZ R120, R120, R43 ;  /* 0x0000002b78787221 */ /* 0x000fe20000010000 */
[----:B------:R-:W-:Y:S01]  /*23c0*/  BSSY B0, `(.L_x_13892) ;  /* 0x0000012000007945 */ /* 0x000fe20003800000 */
[C---:B--2---:R-:W-:Y:S01]  /*23d0*/  FMUL.FTZ R41, R137.reuse, R40 ;  /* 0x0000002889297220 */ /* 0x044fe20000410000 */
[----:B------:R1:W2:Y:S01]  /*23e0*/  SHFL.DOWN PT, R43, R129, 0x2, 0x1f ;  /* 0x08401f00812b7f89 */ /* 0x0002a200000e0000 */
[----:B------:R-:W-:-:S03]  /*23f0*/  FMUL.FTZ R137, R137, R120 ;  /* 0x0000007889897220 */ /* 0x000fc60000410000 */
        /* <DEDUP_REMOVED lines=14> */
.L_x_13893:
[----:B------:R-:W-:Y:S05]  /*24e0*/  BSYNC B0 ;  /* 0x0000000000007941 */ /* 0x000fea0003800000 */
.L_x_13892:
[-C--:B------:R-:W-:Y:S01]  /*24f0*/  FFMA.FTZ R116, R117, R120.reuse, -R41 ;  /* 0x0000007875747223 */ /* 0x080fe20000010829 */
[----:B------:R-:W-:Y:S01]  /*2500*/  ISETP.GT.U32.AND P0, PT, R109, 0x1b, PT ;  /* 0x0000001b6d00780c */ /* 0x000fe20003f04070 */
[C---:B------:R-:W-:Y:S01]  /*2510*/  FMUL.FTZ R42, R101.reuse, R120 ;  /* 0x00000078652a7220 */ /* 0x040fe20000410000 */
[----:B0-----:R0:W1:Y:S01]  /*2520*/  SHFL.DOWN PT, R139, R129, 0x4, 0x1f ;  /* 0x08801f00818b7f89 */ /* 0x00106200000e0000 */
[-C--:B------:R-:W-:Y:S01]  /*2530*/  FMUL.FTZ R41, R101, R40.reuse ;  /* 0x0000002865297220 */ /* 0x080fe20000410000 */
[----:B------:R-:W-:Y:S01]  /*2540*/  BSSY B0, `(.L_x_13894) ;  /* 0x0000021000007945 */ /* 0x000fe20003800000 */
[-C--:B------:R-:W-:Y:S01]  /*2550*/  FFMA.FTZ R134, R117, R40.reuse, R137 ;  /* 0x0000002875867223 */ /* 0x080fe20000010089 */
[----:B---3--:R0:W3:Y:S01]  /*2560*/  SHFL.DOWN PT, R141, R130, 0x4, 0x1f ;  /* 0x08801f00828d7f89 */ /* 0x0080e200000e0000 */
[----:B------:R-:W-:-:S02]  /*2570*/  FFMA.FTZ R42, R103, R40, R42 ;  /* 0x00000028672a7223 */ /* 0x000fc4000001002a */
[----:B------:R-:W-:Y:S01]  /*2580*/  FFMA.FTZ R117, R103, R120, -R41 ;  /* 0x0000007867757223 */ /* 0x000fe20000010829 */
[----:B----4-:R0:W4:Y:S01]  /*2590*/  SHFL.DOWN PT, R143, R131, 0x4, 0x1f ;  /* 0x08801f00838f7f89 */ /* 0x01012200000e0000 */
[-C--:B--2---:R-:W-:Y:S02]  /*25a0*/  FMUL.FTZ R43, R39, R40.reuse ;  /* 0x00000028272b7220 */ /* 0x084fe40000410000 */
[----:B------:R-:W-:Y:S01]  /*25b0*/  FADD.FTZ R41, RZ, R42 ;  /* 0x0000002aff297221 */ /* 0x000fe20000010000 */
[----:B------:R0:W2:Y:S01]  /*25c0*/  SHFL.DOWN PT, R145, R133, 0x4, 0x1f ;  /* 0x08801f0085917f89 */ /* 0x0000a200000e0000 */
[----:B------:R-:W-:Y:S02]  /*25d0*/  FMUL.FTZ R136, R38, R40 ;  /* 0x0000002826887220 */ /* 0x000fe40000410000 */
[----:B------:R-:W-:Y:S02]  /*25e0*/  FFMA.FTZ R117, R50, R45, R117 ;  /* 0x0000002d32757223 */ /* 0x000fe40000010075 */
[----:B------:R-:W-:-:S02]  /*25f0*/  FFMA.FTZ R138, R38, R120, -R43 ;  /* 0x00000078268a7223 */ /* 0x000fc4000001082b */
[C---:B------:R-:W-:Y:S02]  /*2600*/  FMUL.FTZ R42, R132.reuse, R41 ;  /* 0x00000029842a7220 */ /* 0x040fe40000410000 */
[----:B------:R-:W-:Y:S02]  /*2610*/  FFMA.FTZ R140, R39, R120, R136 ;  /* 0x00000078278c7223 */ /* 0x000fe40000010088 */
[----:B------:R-:W-:Y:S02]  /*2620*/  FMUL.FTZ R132, R132, R117 ;  /* 0x0000007584847220 */ /* 0x000fe40000410000 */
[C---:B------:R-:W-:Y:S02]  /*2630*/  FFMA.FTZ R136, R135.reuse, R116, RZ ;  /* 0x0000007487887223 */ /* 0x040fe400000100ff */
[C---:B------:R-:W-:Y:S02]  /*2640*/  FFMA.FTZ R134, -R135.reuse, R134, RZ ;  /* 0x0000008687867223 */ /* 0x040fe400000101ff */
[----:B------:R-:W-:-:S02]  /*2650*/  FMUL.FTZ R137, R135, R138 ;  /* 0x0000008a87897220 */ /* 0x000fc40000410000 */
[----:B------:R-:W-:Y:S02]  /*2660*/  FFMA.FTZ R135, -R135, R140, -RZ ;  /* 0x0000008c87877223 */ /* 0x000fe400000109ff */
[C---:B------:R-:W-:Y:S02]  /*2670*/  FFMA.FTZ R43, R128.reuse, R117, -R42 ;  /* 0x00000075802b7223 */ /* 0x040fe4000001082a */
[----:B------:R-:W-:Y:S01]  /*2680*/  FFMA.FTZ R132, R128, R41, R132 ;  /* 0x0000002980847223 */ /* 0x000fe20000010084 */
        /* <DEDUP_REMOVED lines=12> */
.L_x_13895:
[----:B01234-:R-:W-:Y:S05]  /*2750*/  BSYNC B0 ;  /* 0x0000000000007941 */ /* 0x01ffea0003800000 */
.L_x_13894:
[----:B------:R-:W-:Y:S01]  /*2760*/  FFMA.FTZ R138, R127, R43, R136 ;  /* 0x0000002b7f8a7223 */ /* 0x000fe20000010088 */
[C---:B------:R-:W-:Y:S01]  /*2770*/  ISETP.GT.U32.AND P0, PT, R109.reuse, 0x17, PT ;  /* 0x000000176d00780c */ /* 0x040fe20003f04070 */
[C---:B------:R-:W-:Y:S01]  /*2780*/  FMUL.FTZ R43, R104.reuse, R117 ;  /* 0x00000075682b7220 */ /* 0x040fe20000410000 */
[----:B------:R0:W1:Y:S01]  /*2790*/  SHFL.DOWN PT, R139, R129, 0x8, 0x1f ;  /* 0x09001f00818b7f89 */ /* 0x00006200000e0000 */
[-C--:B------:R-:W-:Y:S01]  /*27a0*/  FMUL.FTZ R42, R104, R41.reuse ;  /* 0x00000029682a7220 */ /* 0x080fe20000410000 */
[----:B------:R-:W-:Y:S01]  /*27b0*/  BSSY B0, `(.L_x_13896) ;  /* 0x0000020000007945 */ /* 0x000fe20003800000 */
[C---:B------:R-:W-:Y:S01]  /*27c0*/  FFMA.FTZ R43, R102.reuse, R41, R43 ;  /* 0x00000029662b7223 */ /* 0x040fe2000001002b */
[----:B------:R0:W2:Y:S01]  /*27d0*/  SHFL.DOWN PT, R141, R130, 0x8, 0x1f ;  /* 0x09001f00828d7f89 */ /* 0x0000a200000e0000 */
[----:B------:R-:W-:Y:S01]  /*27e0*/  FFMA.FTZ R116, R102, R117, -R42 ;  /* 0x0000007566747223 */ /* 0x000fe2000001082a */
[----:B------:R-:W-:Y:S01]  /*27f0*/  ISETP.GT.U32.AND P1, PT, R109, 0xf, PT ;  /* 0x0000000f6d00780c */ /* 0x000fe20003f24070 */
[----:B------:R-:W-:Y:S01]  /*2800*/  FFMA.FTZ R132, -R127, R132, R134 ;  /* 0x000000847f847223 */ /* 0x000fe20000010186 */
[----:B------:R0:W3:Y:S01]  /*2810*/  SHFL.DOWN PT, R143, R131, 0x8, 0x1f ;  /* 0x09001f00838f7f89 */ /* 0x0000e200000e0000 */
[----:B------:R-:W-:-:S02]  /*2820*/  FMUL.FTZ R128, R39, R41 ;  /* 0x0000002927807220 */ /* 0x000fc40000410000 */
[----:B------:R-:W-:Y:S01]  /*2830*/  FADD.FTZ R42, RZ, R43 ;  /* 0x0000002bff2a7221 */ /* 0x000fe20000010000 */
[----:B------:R0:W4:Y:S01]  /*2840*/  SHFL.DOWN PT, R145, R133, 0x8, 0x1f ;  /* 0x09001f0085917f89 */ /* 0x00012200000e0000 */
[C---:B------:R-:W-:Y:S02]  /*2850*/  FMUL.FTZ R134, R38.reuse, R41 ;  /* 0x0000002926867220 */ /* 0x040fe40000410000 */
[----:B------:R-:W-:Y:S02]  /*2860*/  FFMA.FTZ R116, R53, R44, R116 ;  /* 0x0000002c35747223 */ /* 0x000fe40000010074 */
[-C--:B------:R-:W-:Y:S02]  /*2870*/  FFMA.FTZ R128, R38, R117.reuse, -R128 ;  /* 0x0000007526807223 */ /* 0x080fe40000010880 */
[----:B------:R-:W-:Y:S02]  /*2880*/  FMUL.FTZ R43, R125, R42 ;  /* 0x0000002a7d2b7220 */ /* 0x000fe40000410000 */
[----:B------:R-:W-:-:S02]  /*2890*/  FFMA.FTZ R134, R39, R117, R134 ;  /* 0x0000007527867223 */ /* 0x000fc40000010086 */
[----:B------:R-:W-:Y:S02]  /*28a0*/  FMUL.FTZ R136, R125, R116 ;  /* 0x000000747d887220 */ /* 0x000fe40000410000 */
[----:B------:R-:W-:Y:S02]  /*28b0*/  FMUL.FTZ R125, R127, R128 ;  /* 0x000000807f7d7220 */ /* 0x000fe40000410000 */
[----:B------:R-:W-:Y:S02]  /*28c0*/  FFMA.FTZ R43, R121, R116, -R43 ;  /* 0x00000074792b7223 */ /* 0x000fe4000001082b */
[----:B------:R-:W-:Y:S02]  /*28d0*/  FFMA.FTZ R127, -R127, R134, -RZ ;  /* 0x000000867f7f7223 */ /* 0x000fe400000109ff */
[----:B------:R-:W-:Y:S01]  /*28e0*/  FFMA.FTZ R121, R121, R42, R136 ;  /* 0x0000002a79797223 */ /* 0x000fe20000010088 */
[----:B------:R-:W-:Y:S05]  /*28f0*/  @P0 BRA `(.L_x_13897) ;  /* 0x000000b000000947 */ /* 0x000fea0003800000 */
[C---:B0123--:R-:W-:Y:S02]  /*2900*/  FMUL.FTZ R128, R130.reuse, R141 ;  /* 0x0000008d82807220 */ /* 0x04ffe40000410000 */
[----:B----4-:R-:W-:-:S02]  /*2910*/  FMUL.FTZ R134, R130, R145 ;  /* 0x0000009182867220 */ /* 0x010fc40000410000 */
        /* <DEDUP_REMOVED lines=9> */
.L_x_13897:
[----:B0123--:R-:W-:Y:S05]  /*29b0*/  BSYNC B0 ;  /* 0x0000000000007941 */ /* 0x00ffea0003800000 */
.L_x_13896:
[----:B------:R-:W-:Y:S01]  /*29c0*/  FFMA.FTZ R128, R123, R43, R138 ;  /* 0x0000002b7b807223 */ /* 0x000fe2000001008a */
[----:B------:R0:W1:Y:S01]  /*29d0*/  SHFL.DOWN PT, R139, R130, 0x10, 0x1f ;  /* 0x0a001f00828b7f89 */ /* 0x00006200000e0000 */
[----:B------:R-:W-:Y:S03]  /*29e0*/  BSSY B0, `(.L_x_13898) ;  /* 0x0000010000007945 */ /* 0x000fe60003800000 */
[----:B------:R0:W2:Y:S04]  /*29f0*/  SHFL.DOWN PT, R43, R129, 0x10, 0x1f ;  /* 0x0a001f00812b7f89 */ /* 0x0000a800000e0000 */
[----:B------:R0:W3:Y:S04]  /*2a00*/  SHFL.DOWN PT, R141, R131, 0x10, 0x1f ;  /* 0x0a001f00838d7f89 */ /* 0x0000e800000e0000 */
[----:B------:R0:W4:Y:S01]  /*2a10*/  SHFL.DOWN PT, R143, R133, 0x10, 0x1f ;  /* 0x0a001f00858f7f89 */ /* 0x00012200000e0000 */
[----:B------:R-:W-:Y:S05]  /*2a20*/  @P1 BRA `(.L_x_13899) ;  /* 0x000000b000001947 */ /* 0x000fea0003800000 */
        /* <DEDUP_REMOVED lines=11> */
.L_x_13899:
[----:B------:R-:W-:Y:S05]  /*2ae0*/  BSYNC B0 ;  /* 0x0000000000007941 */ /* 0x000fea0003800000 */
.L_x_13898:
[----:B----4-:R-:W-:Y:S01]  /*2af0*/  SHFL.DOWN PT, R143, R130, 0x1, 0x1f ;  /* 0x08201f00828f7f89 */ /* 0x010fe200000e0000 */
[----:B------:R-:W-:Y:S01]  /*2b00*/  FFMA.FTZ R132, -R123, R121, R132 ;  /* 0x000000797b847223 */ /* 0x000fe20000010184 */
[----:B------:R-:W-:Y:S01]  /*2b10*/  ISETP.NE.AND P0, PT, R88, RZ, PT ;  /* 0x000000ff5800720c */ /* 0x000fe20003f05270 */
[C---:B------:R-:W-:Y:S01]  /*2b20*/  FMUL.FTZ R121, R113.reuse, R116 ;  /* 0x0000007471797220 */ /* 0x040fe20000410000 */
[----:B------:R-:W4:Y:S01]  /*2b30*/  SHFL.IDX PT, R136, R7, RZ, 0x1f ;  /* 0x00001fff07887589 */ /* 0x000f2200000e0000 */
[-C--:B--2---:R-:W-:Y:S01]  /*2b40*/  FMUL.FTZ R43, R113, R42.reuse ;  /* 0x0000002a712b7220 */ /* 0x084fe20000410000 */
[----:B------:R-:W-:Y:S01]  /*2b50*/  BSSY B0, `(.L_x_13900) ;  /* 0x000008a000007945 */ /* 0x000fe20003800000 */
[-C--:B-1----:R-:W-:Y:S01]  /*2b60*/  FMUL.FTZ R139, R39, R42.reuse ;  /* 0x0000002a278b7220 */ /* 0x082fe20000410000 */
[----:B------:R-:W1:Y:S01]  /*2b70*/  SHFL.IDX PT, R134, R6, RZ, 0x1f ;  /* 0x00001fff06867589 */ /* 0x000e6200000e0000 */
[C---:B---3--:R-:W-:Y:S02]  /*2b80*/  FFMA.FTZ R141, R115.reuse, R42, R121 ;  /* 0x0000002a738d7223 */ /* 0x048fe40000010079 */
[-C--:B------:R-:W-:Y:S01]  /*2b90*/  FFMA.FTZ R121, R115, R116.reuse, -R43 ;  /* 0x0000007473797223 */ /* 0x080fe2000001082b */
[----:B------:R-:W2:Y:S01]  /*2ba0*/  SHFL.DOWN PT, R144, R129, 0x1, 0x1f ;  /* 0x08201f0081907f89 */ /* 0x000ea200000e0000 */
[----:B------:R-:W-:-:S02]  /*2bb0*/  FFMA.FTZ R138, R38, R116, -R139 ;  /* 0x00000074268a7223 */ /* 0x000fc4000001088b */
[----:B------:R-:W-:Y:S01]  /*2bc0*/  FADD.FTZ R43, RZ, R141 ;  /* 0x0000008dff2b7221 */ /* 0x000fe20000010000 */
[----:B------:R-:W3:Y:S01]  /*2bd0*/  SHFL.DOWN PT, R146, R131, 0x1, 0x1f ;  /* 0x08201f0083927f89 */ /* 0x000ee200000e0000 */
[----:B------:R-:W-:Y:S02]  /*2be0*/  FFMA.FTZ R121, R51, R0, R121 ;  /* 0x0000000033797223 */ /* 0x000fe40000010079 */
[----:B------:R-:W-:Y:S01]  /*2bf0*/  FMUL.FTZ R139, R123, R138 ;  /* 0x0000008a7b8b7220 */ /* 0x000fe20000410000 */
[----:B------:R-:W5:Y:S01]  /*2c00*/  SHFL.DOWN PT, R148, R133, 0x1, 0x1f ;  /* 0x08201f0085947f89 */ /* 0x000f6200000e0000 */
[C---:B------:R-:W-:Y:S02]  /*2c10*/  FMUL.FTZ R138, R126.reuse, R43 ;  /* 0x0000002b7e8a7220 */ /* 0x040fe40000410000 */
[----:B------:R-:W-:Y:S01]  /*2c20*/  FMUL.FTZ R126, R126, R121 ;  /* 0x000000797e7e7220 */ /* 0x000fe20000410000 */
[----:B0-----:R-:W0:Y:S01]  /*2c30*/  SHFL.IDX PT, R130, R130, RZ, 0x1f ;  /* 0x00001fff82827589 */ /* 0x001e2200000e0000 */
[----:B------:R-:W-:-:S02]  /*2c40*/  FMUL.FTZ R140, R38, R42 ;  /* 0x0000002a268c7220 */ /* 0x000fc40000410000 */
[C---:B------:R-:W-:Y:S01]  /*2c50*/  FFMA.FTZ R138, R124.reuse, R121, -R138 ;  /* 0x000000797c8a7223 */ /* 0x040fe2000001088a */
[----:B------:R-:W-:Y:S01]  /*2c60*/  SHFL.IDX PT, R131, R131, RZ, 0x1f ;  /* 0x00001fff83837589 */ /* 0x000fe200000e0000 */
[C---:B----4-:R-:W-:Y:S02]  /*2c70*/  @P2 FMUL.FTZ R141, R143.reuse, R136 ;  /* 0x000000888f8d2220 */ /* 0x050fe40000410000 */
[----:B------:R-:W-:Y:S01]  /*2c80*/  FFMA.FTZ R126, R124, R43, R126 ;  /* 0x0000002b7c7e7223 */ /* 0x000fe2000001007e */
[----:B------:R-:W-:Y:S01]  /*2c90*/  SHFL.IDX PT, R133, R133, RZ, 0x1f ;  /* 0x00001fff85857589 */ /* 0x000fe200000e0000 */
[----:B-1----:R-:W-:Y:S02]  /*2ca0*/  @P2 FMUL.FTZ R143, R143, R134 ;  /* 0x000000868f8f2220 */ /* 0x002fe40000410000 */
[----:B------:R-:W-:Y:S01]  /*2cb0*/  FFMA.FTZ R140, R39, R116, R140 ;  /* 0x00000074278c7223 */ /* 0x000fe2000001008c */
[----:B------:R-:W1:Y:S01]  /*2cc0*/  SHFL.IDX PT, R124, R129, RZ, 0x1f ;  /* 0x00001fff817c7589 */ /* 0x000e6200000e0000 */
[----:B--2---:R-:W-:-:S02]  /*2cd0*/  @P2 FFMA.FTZ R141, R144, R134, -R141 ;  /* 0x00000086908d2223 */ /* 0x004fc4000001088d */
[----:B------:R-:W-:Y:S02]  /*2ce0*/  @P2 FFMA.FTZ R143, R144, R136, R143 ;  /* 0x00000088908f2223 */ /* 0x000fe4000001008f */
[-C--:B------:R-:W-:Y:S02]  /*2cf0*/  FMUL.FTZ R142, R38, R43.reuse ;  /* 0x0000002b268e7220 */ /* 0x080fe40000410000 */
[----:B---3--:R-:W-:Y:S02]  /*2d00*/  @P2 FADD.FTZ R134, R146, R141 ;  /* 0x0000008d92862221 */ /* 0x008fe40000010000 */
[----:B------:R-:W-:Y:S02]  /*2d10*/  FFMA.FTZ R123, -R123, R140, -RZ ;  /* 0x0000008c7b7b7223 */ /* 0x000fe400000109ff */
[----:B-----5:R-:W-:Y:S02]  /*2d20*/  @P2 FADD.FTZ R136, R148, R143 ;  /* 0x0000008f94882221 */ /* 0x020fe40000010000 */
[----:B------:R-:W-:-:S02]  /*2d30*/  FMUL.FTZ R140, R39, R43 ;  /* 0x0000002b278c7220 */ /* 0x000fc40000410000 */
[----:B------:R-:W-:Y:S02]  /*2d40*/  FFMA.FTZ R142, R39, R121, R142 ;  /* 0x00000079278e7223 */ /* 0x000fe4000001008e */
[-C--:B------:R-:W-:Y:S02]  /*2d50*/  FMUL.FTZ R39, R134, -R37.reuse ;  /* 0x8000002586277220 */ /* 0x080fe40000410000 */
[C---:B------:R-:W-:Y:S02]  /*2d60*/  FMUL.FTZ R37, R136.reuse, -R37 ;  /* 0x8000002588257220 */ /* 0x040fe40000410000 */
[-C--:B------:R-:W-:Y:S02]  /*2d70*/  FFMA.FTZ R145, R136, R36.reuse, R39 ;  /* 0x0000002488917223 */ /* 0x080fe40000010027 */
[----:B------:R-:W-:Y:S02]  /*2d80*/  FFMA.FTZ R37, R134, R36, -R37 ;  /* 0x0000002486257223 */ /* 0x000fe40000010825 */
[----:B------:R-:W-:-:S02]  /*2d90*/  FADD.FTZ R36, -R122, R145 ;  /* 0x000000917a247221 */ /* 0x000fc40000010100 */
[----:B------:R-:W-:Y:S02]  /*2da0*/  FADD.FTZ R37, R118, R37 ;  /* 0x0000002576257221 */ /* 0x000fe40000010000 */
[----:B0-----:R-:W-:Y:S02]  /*2db0*/  FMUL.FTZ R39, R130, R7 ;  /* 0x0000000782277220 */ /* 0x001fe40000410000 */
[C---:B------:R-:W-:Y:S02]  /*2dc0*/  FMUL.FTZ R118, R113.reuse, -R36 ;  /* 0x8000002471767220 */ /* 0x040fe40000410000 */
[----:B------:R-:W-:Y:S02]  /*2dd0*/  FFMA.FTZ R140, R38, R121, -R140 ;  /* 0x00000079268c7223 */ /* 0x000fe4000001088c */
[----:B------:R-:W-:Y:S02]  /*2de0*/  FMUL.FTZ R38, R130, R6 ;  /* 0x0000000682267220 */ /* 0x000fe40000410000 */
[----:B------:R-:W-:-:S02]  /*2df0*/  FMUL.FTZ R113, R113, -R37 ;  /* 0x8000002571717220 */ /* 0x000fc40000410000 */
[----:B-1----:R-:W-:Y:S02]  /*2e00*/  FFMA.FTZ R6, R124, R6, -R39 ;  /* 0x000000067c067223 */ /* 0x002fe40000010827 */
[C---:B------:R-:W-:Y:S02]  /*2e10*/  FFMA.FTZ R39, R115.reuse, R37, -R118 ;  /* 0x0000002573277223 */ /* 0x040fe40000010876 */
[----:B------:R-:W-:Y:S01]  /*2e20*/  FFMA.FTZ R118, R115, R36, R113 ;  /* 0x0000002473767223 */ /* 0x000fe20000010071 */
[----:B------:R-:W-:Y:S01]  /*2e30*/  LEA R115, R77, 0xffffff80, 0x7 ;  /* 0xffffff804d737811 */ /* 0x000fe200078e38ff */
[----:B------:R-:W-:Y:S02]  /*2e40*/  FADD.FTZ R39, R114, R39 ;  /* 0x0000002772277221 */ /* 0x000fe40000010000 */
[----:B------:R-:W-:Y:S01]  /*2e50*/  FADD.FTZ R107, -R107, R118 ;  /* 0x000000766b6b7221 */ /* 0x000fe20000010100 */
[----:B------:R-:W-:Y:S01]  /*2e60*/  IADD3 R115, -R115, c[0x0][0x168], RZ ;  /* 0x00005a0073737a10 */ /* 0x000fe20007ffe1ff */
[----:B------:R-:W-:-:S02]  /*2e70*/  FMUL.FTZ R114, R104, -R39 ;  /* 0x8000002768727220 */ /* 0x000fc40000410000 */
[-C--:B------:R-:W-:Y:S02]  /*2e80*/  FMUL.FTZ R113, R104, -R107.reuse ;  /* 0x8000006b68717220 */ /* 0x080fe40000410000 */
[C---:B------:R-:W-:Y:S02]  /*2e90*/  FFMA.FTZ R114, R102.reuse, R107, R114 ;  /* 0x0000006b66727223 */ /* 0x040fe40000010072 */
[----:B------:R-:W-:Y:S02]  /*2ea0*/  FFMA.FTZ R113, R102, R39, -R113 ;  /* 0x0000002766717223 */ /* 0x000fe40000010871 */
[----:B------:R-:W-:Y:S02]  /*2eb0*/  FADD.FTZ R102, -R111, R114 ;  /* 0x000000726f667221 */ /* 0x000fe40000010100 */
[----:B------:R-:W-:Y:S02]  /*2ec0*/  FADD.FTZ R106, R106, R113 ;  /* 0x000000716a6a7221 */ /* 0x000fe40000010000 */
[----:B------:R-:W-:-:S02]  /*2ed0*/  FMUL.FTZ R111, R101, -R102 ;  /* 0x80000066656f7220 */ /* 0x000fc40000410000 */
[----:B------:R-:W-:Y:S02]  /*2ee0*/  FFMA.FTZ R38, R124, R7, R38 ;  /* 0x000000077c267223 */ /* 0x000fe40000010026 */
[C---:B------:R-:W-:Y:S02]  /*2ef0*/  FMUL.FTZ R7, R130.reuse, R5 ;  /* 0x0000000582077220 */ /* 0x040fe40000410000 */
[----:B------:R-:W-:Y:S02]  /*2f00*/  FMUL.FTZ R101, R101, -R106 ;  /* 0x8000006a65657220 */ /* 0x000fe40000410000 */
[----:B------:R-:W-:Y:S02]  /*2f10*/  FMUL.FTZ R130, R130, R4 ;  /* 0x0000000482827220 */ /* 0x000fe40000410000 */
[C---:B------:R-:W-:Y:S02]  /*2f20*/  FFMA.FTZ R111, R103.reuse, R106, -R111 ;  /* 0x0000006a676f7223 */ /* 0x040fe4000001086f */
[----:B------:R-:W-:Y:S01]  /*2f30*/  FFMA.FTZ R4, R124, R4, -R7 ;  /* 0x000000047c047223 */ /* 0x000fe20000010807 */
[----:B------:R-:W-:Y:S01]  /*2f40*/  P2R R7, PR, RZ, 0x1 ;  /* 0x00000001ff077803 */ /* 0x000fe20000000000 */
[----:B------:R-:W-:-:S02]  /*2f50*/  FFMA.FTZ R101, R103, R102, R101 ;  /* 0x0000006667657223 */ /* 0x000fc40000010065 */
[----:B------:R-:W-:Y:S02]  /*2f60*/  FFMA.FTZ R5, R124, R5, R130 ;  /* 0x000000057c057223 */ /* 0x000fe40000010082 */
[----:B------:R-:W-:Y:S02]  /*2f70*/  FADD.FTZ R6, R131, R6 ;  /* 0x0000000683067221 */ /* 0x000fe40000010000 */
[----:B------:R-:W-:Y:S02]  /*2f80*/  FADD.FTZ R7, R133, R38 ;  /* 0x0000002685077221 */ /* 0x000fe40000010000 */
[----:B------:R-:W-:Y:S02]  /*2f90*/  FADD.FTZ R112, R112, R111 ;  /* 0x0000006f70707221 */ /* 0x000fe40000010000 */
[----:B------:R-:W-:Y:S01]  /*2fa0*/  FADD.FTZ R114, -R108, R101 ;  /* 0x000000656c727221 */ /* 0x000fe20000010100 */
[----:B------:R0:W-:Y:S01]  /*2fb0*/  @!P0 STS.128 [R105+0x1b80], R4 ;  /* 0x001b800469008388 */ /* 0x0001e20000000c00 */
[----:B------:R-:W-:-:S02]  /*2fc0*/  FMUL.FTZ R101, R55, R112 ;  /* 0x0000007037657220 */ /* 0x000fc40000410000 */
[----:B------:R-:W-:Y:S01]  /*2fd0*/  FMUL.FTZ R103, R50, R106 ;  /* 0x0000006a32677220 */ /* 0x000fe20000410000 */
[----:B------:R-:W-:Y:S01]  /*2fe0*/  STS [R74.X4+0x210], R137 ;  /* 0x000210894a007388 */ /* 0x000fe20000004800 */
[C---:B------:R-:W-:Y:S02]  /*2ff0*/  FMUL.FTZ R141, R119.reuse, R138 ;  /* 0x0000008a778d7220 */ /* 0x040fe40000410000 */
[C---:B------:R-:W-:Y:S01]  /*3000*/  FMUL.FTZ R143, R119.reuse, R126 ;  /* 0x0000007e778f7220 */ /* 0x040fe20000410000 */
[----:B------:R-:W-:Y:S01]  /*3010*/  STS [R74.X4+0x214], R135 ;  /* 0x000214874a007388 */ /* 0x000fe20000004800 */
[C---:B------:R-:W-:Y:S02]  /*3020*/  FMUL.FTZ R129, R119.reuse, R140 ;  /* 0x0000008c77817220 */ /* 0x040fe40000410000 */
[----:B------:R-:W-:Y:S01]  /*3030*/  FFMA.FTZ R119, -R119, R142, -RZ ;  /* 0x0000008e77777223 */ /* 0x000fe200000109ff */
[----:B------:R-:W-:Y:S01]  /*3040*/  STS [R74.X4+0x218], R125 ;  /* 0x0002187d4a007388 */ /* 0x000fe20000004800 */
[----:B------:R-:W-:-:S02]  /*3050*/  FFMA.FTZ R120, -R55, R46, R120 ;  /* 0x0000002e37787223 */ /* 0x000fc40000010178 */
[----:B------:R-:W-:Y:S01]  /*3060*/  FFMA.FTZ R108, -R50, R45, R117 ;  /* 0x0000002d326c7223 */ /* 0x000fe20000010175 */
[----:B------:R1:W-:Y:S01]  /*3070*/  STS [R74.X4+0x22c], R119 ;  /* 0x00022c774a007388 */ /* 0x0003e20000004800 */
[----:B0-----:R-:W-:Y:S02]  /*3080*/  FMUL.FTZ R5, R55, R114 ;  /* 0x0000007237057220 */ /* 0x001fe40000410000 */
[----:B------:R-:W-:Y:S01]  /*3090*/  FMUL.FTZ R6, R40, R101 ;  /* 0x0000006528067220 */ /* 0x000fe20000410000 */
[----:B------:R-:W-:Y:S01]  /*30a0*/  STS [R74.X4+0x21c], R127 ;  /* 0x00021c7f4a007388 */ /* 0x000fe20000004800 */
[----:B------:R-:W-:Y:S02]  /*30b0*/  FMUL.FTZ R7, R50, R102 ;  /* 0x0000006632077220 */ /* 0x000fe40000410000 */
[----:B------:R-:W-:Y:S01]  /*30c0*/  FMUL.FTZ R105, R41, R103 ;  /* 0x0000006729697220 */ /* 0x000fe20000410000 */
[----:B------:R-:W-:Y:S01]  /*30d0*/  STS [R74.X4+0x220], R139 ;  /* 0x0002208b4a007388 */ /* 0x000fe20000004800 */
[-C--:B------:R-:W-:Y:S01]  /*30e0*/  FMUL.FTZ R4, R40, R5.reuse ;  /* 0x0000000528047220 */ /* 0x080fe20000410000 */
[----:B-1----:R-:W-:Y:S01]  /*30f0*/  LEA R119, R115, -R88, 0x1 ;  /* 0x8000005873777211 */ /* 0x002fe200078e08ff */
[----:B------:R-:W-:Y:S01]  /*3100*/  FFMA.FTZ R6, R120, R5, -R6 ;  /* 0x0000000578067223 */ /* 0x000fe20000010806 */
[----:B------:R0:W-:Y:S01]  /*3110*/  STS [R74.X4+0x224], R123 ;  /* 0x0002247b4a007388 */ /* 0x0001e20000004800 */
[-C--:B------:R-:W-:Y:S01]  /*3120*/  FFMA.FTZ R5, R108, R7.reuse, -R105 ;  /* 0x000000076c057223 */ /* 0x080fe20000010869 */
[----:B------:R-:W-:Y:S01]  /*3130*/  ISETP.GE.AND P0, PT, R119, 0x1, PT ;  /* 0x000000017700780c */ /* 0x000fe20003f06270 */
[----:B------:R-:W-:Y:S01]  /*3140*/  FMUL.FTZ R7, R41, R7 ;  /* 0x0000000729077220 */ /* 0x000fe20000410000 */
[----:B------:R1:W-:Y:S01]  /*3150*/  STS [R74.X4+0x228], R129 ;  /* 0x000228814a007388 */ /* 0x0003e20000004800 */
[----:B------:R-:W-:-:S02]  /*3160*/  FFMA.FTZ R4, R120, R101, R4 ;  /* 0x0000006578047223 */ /* 0x000fc40000010004 */
[C---:B------:R-:W-:Y:S02]  /*3170*/  FMUL.FTZ R105, R53.reuse, R39 ;  /* 0x0000002735697220 */ /* 0x040fe40000410000 */
[----:B------:R-:W-:Y:S01]  /*3180*/  FFMA.FTZ R7, R108, R103, R7 ;  /* 0x000000676c077223 */ /* 0x000fe20000010007 */
[----:B0-----:R-:W-:Y:S01]  /*3190*/  SHF.L.U32 R123, R48, 0x2, RZ ;  /* 0x00000002307b7819 */ /* 0x001fe200000006ff */
[----:B------:R-:W-:Y:S02]  /*31a0*/  FADD.FTZ R4, RZ, R4 ;  /* 0x00000004ff047221 */ /* 0x000fe40000010000 */
[----:B------:R-:W-:Y:S02]  /*31b0*/  FADD.FTZ R6, RZ, R6 ;  /* 0x00000006ff067221 */ /* 0x000fe40000010000 */
[C---:B------:R-:W-:Y:S02]  /*31c0*/  FFMA.FTZ R116, -R53.reuse, R44, R116 ;  /* 0x0000002c35747223 */ /* 0x040fe40000010174 */
[----:B------:R-:W-:-:S02]  /*31d0*/  FMUL.FTZ R111, R53, R107 ;  /* 0x0000006b356f7220 */ /* 0x000fc40000410000 */
[----:B------:R-:W-:Y:S02]  /*31e0*/  FMUL.FTZ R113, R42, R105 ;  /* 0x000000692a717220 */ /* 0x000fe40000410000 */
[C---:B------:R-:W-:Y:S02]  /*31f0*/  FMUL.FTZ R118, R51.reuse, R37 ;  /* 0x0000002533767220 */ /* 0x040fe40000410000 */
[----:B------:R-:W-:Y:S02]  /*3200*/  FADD.FTZ R4, R4, R7 ;  /* 0x0000000704047221 */ /* 0x000fe40000010000 */
[----:B------:R-:W-:Y:S02]  /*3210*/  FADD.FTZ R5, R6, R5 ;  /* 0x0000000506057221 */ /* 0x000fe40000010000 */
[----:B------:R-:W-:Y:S01]  /*3220*/  FFMA.FTZ R122, R116, R111, -R113 ;  /* 0x0000006f747a7223 */ /* 0x000fe20000010871 */
[----:B------:R-:W-:Y:S01]  /*3230*/  SHF.L.U64.HI R113, R48, 0x2, R47 ;  /* 0x0000000230717819 */ /* 0x000fe2000001022f */
[----:B------:R-:W-:-:S02]  /*3240*/  FFMA.FTZ R121, -R51, R0, R121 ;  /* 0x0000000033797223 */ /* 0x000fc40000010179 */
[----:B------:R-:W-:Y:S02]  /*3250*/  FMUL.FTZ R6, R51, R36 ;  /* 0x0000002433067220 */ /* 0x000fe40000410000 */
[----:B------:R-:W-:Y:S02]  /*3260*/  FMUL.FTZ R7, R43, R118 ;  /* 0x000000762b077220 */ /* 0x000fe40000410000 */
[----:B------:R-:W-:Y:S02]  /*3270*/  FMUL.FTZ R111, R42, R111 ;  /* 0x0000006f2a6f7220 */ /* 0x000fe40000410000 */
[-C--:B------:R-:W-:Y:S02]  /*3280*/  FFMA.FTZ R117, R121, R6.reuse, -R7 ;  /* 0x0000000679757223 */ /* 0x080fe40000010807 */
[----:B------:R-:W-:Y:S02]  /*3290*/  FFMA.FTZ R111, R116, R105, R111 ;  /* 0x00000069746f7223 */ /* 0x000fe4000001006f */
[----:B------:R-:W-:-:S02]  /*32a0*/  FMUL.FTZ R6, R43, R6 ;  /* 0x000000062b067220 */ /* 0x000fc40000410000 */
[----:B------:R-:W-:Y:S02]  /*32b0*/  FADD.FTZ R104, R128, R141 ;  /* 0x0000008d80687221 */ /* 0x000fe40000010000 */
[----:B------:R-:W-:Y:S02]  /*32c0*/  FADD.FTZ R38, R132, -R143 ;  /* 0x8000008f84267221 */ /* 0x000fe40000010000 */
[----:B------:R-:W-:Y:S02]  /*32d0*/  FADD.FTZ R115, R4, R111 ;  /* 0x0000006f04737221 */ /* 0x000fe40000010000 */
[----:B------:R-:W-:Y:S02]  /*32e0*/  FADD.FTZ R122, R5, R122 ;  /* 0x0000007a057a7221 */ /* 0x000fe40000010000 */
[----:B------:R-:W-:Y:S02]  /*32f0*/  IMAD R113, R113, c[0x0][0x2d0], RZ ;  /* 0x0000b40071717a24 */ /* 0x000fe400078e02ff */
[----:B------:R-:W-:Y:S01]  /*3300*/  FFMA.FTZ R124, R121, R118, R6 ;  /* 0x00000076797c7223 */ /* 0x000fe20000010006 */
[----:B------:R-:W-:Y:S06]  /*3310*/  BAR.SYNC.DEFER_BLOCKING 0x0 ;  /* 0x0000000000007b1d */ /* 0x000fec0000010000 */
[----:B------:R-:W-:Y:S05]  /*3320*/  @!P0 BRA `(.L_x_13901) ;  /* 0x000000c000008947 */ /* 0x000fea0003800000 */
[----:B-1----:R-:W-:Y:S01]  /*3330*/  LEA.HI.SX32 R111, R88, R88, 0x1b ;  /* 0x00000058586f7211 */ /* 0x002fe200078fdaff */
[----:B------:R-:W-:Y:S01]  /*3340*/  IMAD R6, R99, c[0x0][0x2d0], RZ ;  /* 0x0000b40063067a24 */ /* 0x000fe200078e02ff */
[----:B------:R-:W-:-:S03]  /*3350*/  SHF.L.U32 R5, R100, 0x8, RZ ;  /* 0x0000000864057819 */ /* 0x000fc600000006ff */
[----:B------:R-:W-:Y:S01]  /*3360*/  IMAD R7, R49, c[0x0][0x2d4], R6 ;  /* 0x0000b50031077a24 */ /* 0x000fe200078e0206 */
[----:B------:R-:W0:Y:S01]  /*3370*/  LDS R111, [R111.X4+0x210] ;  /* 0x000210006f6f7984 */ /* 0x000e220000004800 */
[----:B------:R-:W-:-:S04]  /*3380*/  IADD3 R4, P0, R5, R88, RZ ;  /* 0x0000005805047210 */ /* 0x000fc80007f1e0ff */
[----:B------:R-:W-:-:S05]  /*3390*/  LEA.HI.X.SX32 R5, R5, RZ, 0x1, P0 ;  /* 0x000000ff05057211 */ /* 0x000fca00000f0eff */
[----:B------:R-:W-:-:S05]  /*33a0*/  IMAD.WIDE.U32 R4, R49, c[0x0][0x2d0], R4 ;  /* 0x0000b40031047a25 */ /* 0x000fca00078e0004 */
[----:B------:R-:W-:Y:S02]  /*33b0*/  IADD3 R5, R5, R7, RZ ;  /* 0x0000000705057210 */ /* 0x000fe40007ffe0ff */
[----:B------:R-:W-:-:S04]  /*33c0*/  LEA R6, P0, R4, R89, 0x2 ;  /* 0x0000005904067211 */ /* 0x000fc800078010ff */
[----:B------:R-:W-:-:S05]  /*33d0*/  LEA.HI.X R7, R4, R87, R5, 0x2, P0 ;  /* 0x0000005704077211 */ /* 0x000fca00000f1405 */
[----:B0-----:R0:W-:Y:S04]  /*33e0*/  RED.E.ADD.F32.FTZ.RN.STRONG.GPU [R6.64], R111 ;  /* 0x0000006f0600798e */ /* 0x0011e8000c10e786 */
.L_x_13901:
[----:B-1----:R-:W-:Y:S05]  /*33f0*/  BSYNC B0 ;  /* 0x0000000000007941 */ /* 0x002fea0003800000 */
.L_x_13900:
[----:B0-----:R0:W1:Y:S01]  /*3400*/  LDS R7, [R73.X4+0x290] ;  /* 0x0002900049077984 */ /* 0x0010620000004800 */
[----:B------:R-:W-:Y:S01]  /*3410*/  ISETP.GE.AND P6, PT, R119, 0x21, PT ;  /* 0x000000217700780c */ /* 0x000fe20003fc6270 */
[----:B------:R-:W-:Y:S01]  /*3420*/  BSSY B0, `(.L_x_13902) ;  /* 0x000000e000007945 */ /* 0x000fe20003800000 */
[----:B------:R-:W-:Y:S01]  /*3430*/  FADD.FTZ R100, R115, R124 ;  /* 0x0000007c73647221 */ /* 0x000fe20000010000 */
[C---:B------:R-:W-:Y:S01]  /*3440*/  ISETP.GE.AND P0, PT, R119.reuse, 0x41, PT ;  /* 0x000000417700780c */ /* 0x040fe20003f06270 */
[----:B------:R-:W-:Y:S01]  /*3450*/  FADD.FTZ R111, R122, R117 ;  /* 0x000000757a6f7221 */ /* 0x000fe20000010000 */
[----:B------:R-:W-:Y:S01]  /*3460*/  ISETP.GE.AND P1, PT, R119, 0x61, PT ;  /* 0x000000617700780c */ /* 0x000fe20003f26270 */
[----:B------:R-:W-:Y:S01]  /*3470*/  IMAD R113, R123, c[0x0][0x2d4], R113 ;  /* 0x0000b5007b717a24 */ /* 0x000fe200078e0271 */
[C---:B------:R-:W-:Y:S02]  /*3480*/  ISETP.GE.AND P2, PT, R119.reuse, 0x81, PT ;  /* 0x000000817700780c */ /* 0x040fe40003f46270 */
[----:B------:R-:W-:-:S02]  /*3490*/  ISETP.GE.AND P3, PT, R119, 0xa1, PT ;  /* 0x000000a17700780c */ /* 0x000fc40003f66270 */
[C---:B------:R-:W-:Y:S02]  /*34a0*/  ISETP.GE.AND P4, PT, R119.reuse, 0xc1, PT ;  /* 0x000000c17700780c */ /* 0x040fe40003f86270 */
[----:B------:R-:W-:Y:S01]  /*34b0*/  ISETP.GE.AND P5, PT, R119, 0xe1, PT ;  /* 0x000000e17700780c */ /* 0x000fe20003fa6270 */
[----:B------:R-:W-:Y:S07]  /*34c0*/  @!P6 BRA `(.L_x_13903) ;  /* 0x000000300000e947 */ /* 0x000fee0003800000 */
[----:B0-----:R-:W-:-:S05]  /*34d0*/  IMAD.WIDE.U32 R4, R123, c[0x0][0x2d0], R20 ;  /* 0x0000b4007b047a25 */ /* 0x001fca00078e0014 */
[----:B------:R-:W-:-:S05]  /*34e0*/  IADD3 R5, R5, R113, RZ ;  /* 0x0000007105057210 */ /* 0x000fca0007ffe0ff */
[----:B-1----:R0:W-:Y:S02]  /*34f0*/  RED.E.ADD.F32.FTZ.RN.STRONG.GPU [R4.64], R7 ;  /* 0x000000070400798e */ /* 0x0021e4000c10e786 */
.L_x_13903:
[----:B0-----:R-:W-:Y:S05]  /*3500*/  BSYNC B0 ;  /* 0x0000000000007941 */ /* 0x001fea0003800000 */
.L_x_13902:
[----:B-1----:R0:W1:Y:S01]  /*3510*/  LDS R7, [R72.X4+0x310] ;  /* 0x0003100048077984 */ /* 0x0020620000004800 */
[----:B------:R-:W-:Y:S01]  /*3520*/  BSSY B0, `(.L_x_13904) ;  /* 0x0000005000007945 */ /* 0x000fe20003800000 */
[----:B------:R-:W-:Y:S05]  /*3530*/  @!P0 BRA `(.L_x_13905) ;  /* 0x0000003000008947 */ /* 0x000fea0003800000 */
[----:B------:R-:W-:-:S05]  /*3540*/  IMAD.WIDE.U32 R4, R123, c[0x0][0x2d0], R22 ;  /* 0x0000b4007b047a25 */ /* 0x000fca00078e0016 */
[----:B------:R-:W-:-:S05]  /*3550*/  IADD3 R5, R113, R5, RZ ;  /* 0x0000000571057210 */ /* 0x000fca0007ffe0ff */
[----:B-1----:R1:W-:Y:S02]  /*3560*/  RED.E.ADD.F32.FTZ.RN.STRONG.GPU [R4.64], R7 ;  /* 0x000000070400798e */ /* 0x0023e4000c10e786 */
.L_x_13905:
[----:B------:R-:W-:Y:S05]  /*3570*/  BSYNC B0 ;  /* 0x0000000000007941 */ /* 0x000fea0003800000 */
.L_x_13904:
[----:B-1----:R1:W2:Y:S01]  /*3580*/  LDS R7, [R71.X4+0x390] ;  /* 0x0003900047077984 */ /* 0x0022a20000004800 */
[----:B------:R-:W-:Y:S01]  /*3590*/  BSSY B0, `(.L_x_13906) ;  /* 0x0000005000007945 */ /* 0x000fe20003800000 */
[----:B------:R-:W-:Y:S05]  /*35a0*/  @!P1 BRA `(.L_x_13907) ;  /* 0x0000003000009947 */ /* 0x000fea0003800000 */
[----:B------:R-:W-:-:S05]  /*35b0*/  IMAD.WIDE.U32 R4, R123, c[0x0][0x2d0], R24 ;  /* 0x0000b4007b047a25 */ /* 0x000fca00078e0018 */
[----:B------:R-:W-:-:S05]  /*35c0*/  IADD3 R5, R113, R5, RZ ;  /* 0x0000000571057210 */ /* 0x000fca0007ffe0ff */
[----:B--2---:R2:W-:Y:S02]  /*35d0*/  RED.E.ADD.F32.FTZ.RN.STRONG.GPU [R4.64], R7 ;  /* 0x000000070400798e */ /* 0x0045e4000c10e786 */
.L_x_13907:
[----:B------:R-:W-:Y:S05]  /*35e0*/  BSYNC B0 ;  /* 0x0000000000007941 */ /* 0x000fea0003800000 */
.L_x_13906:
[----:B--2---:R2:W3:Y:S01]  /*35f0*/  LDS R7, [R70.X4+0x410] ;  /* 0x0004100046077984 */ /* 0x0044e20000004800 */
[----:B------:R-:W-:Y:S01]  /*3600*/  BSSY B0, `(.L_x_13908) ;  /* 0x0000005000007945 */ /* 0x000fe20003800000 */
[----:B------:R-:W-:Y:S05]  /*3610*/  @!P2 BRA `(.L_x_13909) ;  /* 0x000000300000a947 */ /* 0x000fea0003800000 */
[----:B------:R-:W-:-:S05]  /*3620*/  IMAD.WIDE.U32 R4, R123, c[0x0][0x2d0], R26 ;  /* 0x0000b4007b047a25 */ /* 0x000fca00078e001a */
[----:B------:R-:W-:-:S05]  /*3630*/  IADD3 R5, R113, R5, RZ ;  /* 0x0000000571057210 */ /* 0x000fca0007ffe0ff */
[----:B---3--:R3:W-:Y:S02]  /*3640*/  RED.E.ADD.F32.FTZ.RN.STRONG.GPU [R4.64], R7 ;  /* 0x000000070400798e */ /* 0x0087e4000c10e786 */
.L_x_13909:
[----:B------:R-:W-:Y:S05]  /*3650*/  BSYNC B0 ;  /* 0x0000000000007941 */ /* 0x000fea0003800000 */
.L_x_13908:
[----:B---3--:R3:W4:Y:S01]  /*3660*/  LDS R7, [R69.X4+0x490] ;  /* 0x0004900045077984 */ /* 0x0087220000004800 */
[----:B------:R-:W-:Y:S01]  /*3670*/  BSSY B0, `(.L_x_13910) ;  /* 0x0000005000007945 */ /* 0x000fe20003800000 */
[----:B------:R-:W-:Y:S05]  /*3680*/  @!P3 BRA `(.L_x_13911) ;  /* 0x000000300000b947 */ /* 0x000fea0003800000 */
[----:B------:R-:W-:-:S05]  /*3690*/  IMAD.WIDE.U32 R4, R123, c[0x0][0x2d0], R28 ;  /* 0x0000b4007b047a25 */ /* 0x000fca00078e001c */
[----:B------:R-:W-:-:S05]  /*36a0*/  IADD3 R5, R113, R5, RZ ;  /* 0x0000000571057210 */ /* 0x000fca0007ffe0ff */
[----:B----4-:R4:W-:Y:S02]  /*36b0*/  RED.E.ADD.F32.FTZ.RN.STRONG.GPU [R4.64], R7 ;  /* 0x000000070400798e */ /* 0x0109e4000c10e786 */
.L_x_13911:
[----:B------:R-:W-:Y:S05]  /*36c0*/  BSYNC B0 ;  /* 0x0000000000007941 */ /* 0x000fea0003800000 */
.L_x_13910:
[----:B------:R0:W1:Y:S01]  /*36d0*/  LDS R99, [R68.X4+0x510] ;  /* 0x0005100044637984 */ /* 0x0000620000004800 */
[----:B------:R-:W-:Y:S01]  /*36e0*/  BSSY B0, `(.L_x_13912) ;  /* 0x0000006000007945 */ /* 0x000fe20003800000 */
[----:B----4-:R-:W-:Y:S01]  /*36f0*/  IMAD.WIDE.U32 R4, R123, c[0x0][0x2d0], R32 ;  /* 0x0000b4007b047a25 */ /* 0x010fe200078e0020 */
[----:B------:R-:W-:Y:S05]  /*3700*/  @!P4 BRA `(.L_x_13913) ;  /* 0x000000300000c947 */ /* 0x000fea0003800000 */
[----:B------:R-:W-:-:S05]  /*3710*/  IMAD.WIDE.U32 R6, R123, c[0x0][0x2d0], R30 ;  /* 0x0000b4007b067a25 */ /* 0x000fca00078e001e */
[----:B------:R-:W-:-:S05]  /*3720*/  IADD3 R7, R113, R7, RZ ;  /* 0x0000000771077210 */ /* 0x000fca0007ffe0ff */
[----:B-1----:R1:W-:Y:S02]  /*3730*/  RED.E.ADD.F32.FTZ.RN.STRONG.GPU [R6.64], R99 ;  /* 0x000000630600798e */ /* 0x0023e4000c10e786 */
.L_x_13913:
[----:B------:R-:W-:Y:S05]  /*3740*/  BSYNC B0 ;  /* 0x0000000000007941 */ /* 0x000fea0003800000 */
.L_x_13912:
[----:B-1----:R1:W4:Y:S01]  /*3750*/  LDS R7, [R67.X4+0x590] ;  /* 0x0005900043077984 */ /* 0x0023220000004800 */
[----:B------:R-:W-:Y:S01]  /*3760*/  BSSY B0, `(.L_x_13914) ;  /* 0x0000004000007945 */ /* 0x000fe20003800000 */
[----:B------:R-:W-:Y:S05]  /*3770*/  @!P5 BRA `(.L_x_13915) ;  /* 0x000000200000d947 */ /* 0x000fea0003800000 */
[----:B------:R-:W-:-:S05]  /*3780*/  IADD3 R5, R113, R5, RZ ;  /* 0x0000000571057210 */ /* 0x000fca0007ffe0ff */
[----:B----4-:R4:W-:Y:S02]  /*3790*/  RED.E.ADD.F32.FTZ.RN.STRONG.GPU [R4.64], R7 ;  /* 0x000000070400798e */ /* 0x0109e4000c10e786 */
.L_x_13915:
[----:B------:R-:W-:Y:S05]  /*37a0*/  BSYNC B0 ;  /* 0x0000000000007941 */ /* 0x000fea0003800000 */
.L_x_13914:
        /* <DEDUP_REMOVED lines=12> */
[----:B------:R-:W1:Y:S01]  /*3870*/  SHFL.DOWN PT, R124, R38, 0x1, 0x1f ;  /* 0x08201f00267c7f89 */ /* 0x000e6200000e0000 */
[----:B------:R-:W-:Y:S01]  /*3880*/  ISETP.NE.AND P2, PT, R88, RZ, PT ;  /* 0x000000ff5800720c */ /* 0x000fe20003f45270 */
[----:B------:R-:W-:-:S02]  /*3890*/  FADD.FTZ R54, R103, R54 ;  /* 0x0000003667367221 */ /* 0x000fc40000010000 */
[----:B------:R-:W-:Y:S02]  /*38a0*/  FADD.FTZ R57, R101, R57 ;  /* 0x0000003965397221 */ /* 0x000fe40000010000 */
[----:B-----5:R-:W-:Y:S02]  /*38b0*/  @!P0 FADD.FTZ R4, R4, R99 ;  /* 0x0000006304048221 */ /* 0x020fe40000010000 */
        /* <DEDUP_REMOVED lines=27> */
[-C--:B------:R-:W-:Y:S02]  /*3a70*/  FMUL.FTZ R99, R35, R37.reuse ;  /* 0x0000002523637220 */ /* 0x080fe40000410000 */
[----:B-1----:R-:W-:Y:S02]  /*3a80*/  @!P0 FADD.FTZ R5, R5, R38 ;  /* 0x0000002605058221 */ /* 0x002fe40000010000 */
[-C--:B------:R-:W-:Y:S02]  /*3a90*/  FFMA.FTZ R38, R34, R36.reuse, -R99 ;  /* 0x0000002422267223 */ /* 0x080fe40000010863 */
[----:B----4-:R-:W-:Y:S02]  /*3aa0*/  @!P0 FADD.FTZ R6, R6, R111 ;  /* 0x0000006f06068221 */ /* 0x010fe40000010000 */
[----:B------:R-:W-:Y:S01]  /*3ab0*/  SHFL.DOWN PT, R111, R4, 0x10, 0x1f ;  /* 0x0a001f00046f7f89 */ /* 0x000fe200000e0000 */
[----:B------:R-:W-:Y:S02]  /*3ac0*/  FMUL.FTZ R36, R35, R36 ;  /* 0x0000002423247220 */ /* 0x000fe40000410000 */
[----:B-----5:R-:W-:Y:S01]  /*3ad0*/  @!P0 FADD.FTZ R7, R7, R100 ;  /* 0x0000006407078221 */ /* 0x020fe20000010000 */
[----:B------:R-:W-:Y:S01]  /*3ae0*/  SHFL.DOWN PT, R113, R6, 0x10, 0x1f ;  /* 0x0a001f0006717f89 */ /* 0x000fe200000e0000 */
[----:B------:R-:W-:Y:S01]  /*3af0*/  FMUL.FTZ R99, R43, R38 ;  /* 0x000000262b637220 */ /* 0x000fe20000410000 */
[----:B------:R-:W-:Y:S01]  /*3b00*/  ISETP.GT.AND P0, PT, R76, 0xf, PT ;  /* 0x0000000f4c00780c */ /* 0x000fe20003f04270 */
[----:B------:R-:W-:Y:S01]  /*3b10*/  FFMA.FTZ R38, R34, R37, R36 ;  /* 0x0000002522267223 */ /* 0x000fe20000010024 */
[----:B------:R-:W0:Y:S01]  /*3b20*/  SHFL.DOWN PT, R100, R5, 0x10, 0x1f ;  /* 0x0a001f0005647f89 */ /* 0x000e2200000e0000 */
[----:B------:R-:W-:-:S02]  /*3b30*/  FMUL.FTZ R36, R35, R39 ;  /* 0x0000002723247220 */ /* 0x000fc40000410000 */
[----:B------:R-:W-:Y:S01]  /*3b40*/  FMUL.FTZ R43, R35, R106 ;  /* 0x0000006a232b7220 */ /* 0x000fe20000410000 */
[----:B------:R-:W1:Y:S01]  /*3b50*/  SHFL.DOWN PT, R104, R7, 0x10, 0x1f ;  /* 0x0a001f0007687f89 */ /* 0x000e6200000e0000 */
[----:B------:R-:W-:Y:S02]  /*3b60*/  FFMA.FTZ R38, R121, R38, R99 ;  /* 0x0000002679267223 */ /* 0x000fe40000010063 */
[C---:B------:R-:W-:Y:S02]  /*3b70*/  FFMA.FTZ R99, R34.reuse, R107, -R36 ;  /* 0x0000006b22637223 */ /* 0x040fe40000010824 */
[----:B------:R-:W-:Y:S02]  /*3b80*/  FFMA.FTZ R36, R34, R102, -R43 ;  /* 0x0000006622247223 */ /* 0x000fe4000001082b */
[----:B------:R-:W-:Y:S02]  /*3b90*/  FFMA.FTZ R38, R0, R37, R38 ;  /* 0x0000002500267223 */ /* 0x000fe40000010026 */
[----:B------:R-:W-:-:S02]  /*3ba0*/  FMUL.FTZ R37, R35, R112 ;  /* 0x0000007023257220 */ /* 0x000fc40000410000 */
[----:B------:R-:W-:Y:S02]  /*3bb0*/  FMUL.FTZ R36, R41, R36 ;  /* 0x0000002429247220 */ /* 0x000fe40000410000 */
[C---:B------:R-:W-:Y:S02]  /*3bc0*/  FMUL.FTZ R107, R35.reuse, R107 ;  /* 0x0000006b236b7220 */ /* 0x040fe40000410000 */
[C---:B------:R-:W-:Y:S02]  /*3bd0*/  FMUL.FTZ R41, R35.reuse, R102 ;  /* 0x0000006623297220 */ /* 0x040fe40000410000 */
[-C--:B------:R-:W-:Y:S02]  /*3be0*/  FMUL.FTZ R35, R35, R114.reuse ;  /* 0x0000007223237220 */ /* 0x080fe40000410000 */
[----:B------:R-:W-:Y:S02]  /*3bf0*/  FFMA.FTZ R37, R34, R114, -R37 ;  /* 0x0000007222257223 */ /* 0x000fe40000010825 */
[----:B------:R-:W-:-:S02]  /*3c00*/  FMUL.FTZ R99, R42, R99 ;  /* 0x000000632a637220 */ /* 0x000fc40000410000 */
[C---:B------:R-:W-:Y:S02]  /*3c10*/  FFMA.FTZ R107, R34.reuse, R39, R107 ;  /* 0x00000027226b7223 */ /* 0x040fe4000001006b */
[C---:B------:R-:W-:Y:S02]  /*3c20*/  FFMA.FTZ R41, R34.reuse, R106, R41 ;  /* 0x0000006a22297223 */ /* 0x040fe40000010029 */
[----:B------:R-:W-:Y:S02]  /*3c30*/  FFMA.FTZ R35, R34, R112, R35 ;  /* 0x0000007022237223 */ /* 0x000fe40000010023 */
[----:B------:R-:W-:Y:S02]  /*3c40*/  FMUL.FTZ R37, R40, R37 ;  /* 0x0000002528257220 */ /* 0x000fe40000410000 */
[----:B0-----:R-:W-:Y:S02]  /*3c50*/  @!P0 FADD.FTZ R5, R5, R100 ;  /* 0x0000006405058221 */ /* 0x001fe40000010000 */
[----:B------:R-:W-:-:S02]  /*3c60*/  @!P0 FADD.FTZ R6, R6, R113 ;  /* 0x0000007106068221 */ /* 0x000fc40000010000 */
[----:B-1----:R-:W-:Y:S02]  /*3c70*/  @!P0 FADD.FTZ R7, R7, R104 ;  /* 0x0000006807078221 */ /* 0x002fe40000010000 */
        /* <DEDUP_REMOVED lines=24> */
.L_x_13917:
[----:B0-----:R-:W-:Y:S05]  /*3e00*/  BSYNC B0 ;  /* 0x0000000000007941 */ /* 0x001fea0003800000 */
.L_x_13916:
[----:B------:R-:W-:Y:S02]  /*3e10*/  IADD3 R49, R49, 0x1, RZ ;  /* 0x0000000131317810 */ /* 0x000fe40007ffe0ff */
[----:B------:R-:W-:-:S02]  /*3e20*/  IADD3 R48, P1, R48, 0x1, RZ ;  /* 0x0000000130307810 */ /* 0x000fc40007f3e0ff */
[----:B------:R-:W-:Y:S02]  /*3e30*/  ISETP.GE.AND P0, PT, R49, c[0x0][0x16c], PT ;  /* 0x00005b0031007a0c */ /* 0x000fe40003f06270 */
[----:B------:R-:W-:-:S11]  /*3e40*/  IADD3.X R47, RZ, R47, RZ, P1, !PT ;  /* 0x0000002fff2f7210 */ /* 0x000fd60000ffe4ff */
[----:B------:R-:W-:Y:S01]  /*3e50*/  @P0 CALL.REL.NOINC `(.L_x_13887) ;  /* 0x0000001000000944 */ /* 0x000fe20003c00000 */
[----:B------:R-:W-:Y:S05]  /*3e60*/  BRA `(.L_x_13918) ;  /* 0xffffd0a000007947 */ /* 0x000fea000383ffff */
.L_x_13887:
[----:B------:R-:W0:Y:S01]  /*3e70*/  F2F.BF16.F32 R4, R54 ;  /* 0x0000003600047304 */ /* 0x000e220000202000 */
[----:B------:R-:W-:Y:S01]  /*3e80*/  BAR.SYNC.DEFER_BLOCKING 0x0 ;  /* 0x0000000000007b1d */ /* 0x000fe20000010000 */
[C---:B------:R-:W-:Y:S01]  /*3e90*/  IADD3 R26, R77.reuse, -0x1, RZ ;  /* 0xffffffff4d1a7810 */ /* 0x040fe20007ffe0ff */
[----:B------:R-:W-:Y:S01]  /*3ea0*/  UIADD3 UR4, UR4, -0x100, URZ ;  /* 0xffffff0004047890 */ /* 0x000fe2000fffe03f */
[----:B------:R-:W-:Y:S02]  /*3eb0*/  ISETP.GT.AND P4, PT, R77, 0x1, PT ;  /* 0x000000014d00780c */ /* 0x000fe40003f84270 */
[----:B------:R-:W-:Y:S02]  /*3ec0*/  SHF.L.U32 R20, R26, 0x7, RZ ;  /* 0x000000071a147819 */ /* 0x000fe400000006ff */
[----:B------:R-:W-:Y:S01]  /*3ed0*/  F2F.BF16.F32 R56, R56 ;  /* 0x0000003800387304 */ /* 0x000fe20000202000 */
[----:B------:R-:W-:Y:S02]  /*3ee0*/  IADD3 R80, P1, R80, -0x100, RZ ;  /* 0xffffff0050507810 */ /* 0x000fe40007f3e0ff */
[----:B------:R-:W-:-:S02]  /*3ef0*/  SHF.R.S32.HI R21, RZ, 0x1f, R20 ;  /* 0x0000001fff157819 */ /* 0x000fc40000011414 */
[----:B------:R-:W-:Y:S02]  /*3f00*/  IADD3 R84, P2, R84, -0x100, RZ ;  /* 0xffffff0054547810 */ /* 0x000fe40007f5e0ff */
[----:B------:R-:W-:Y:S01]  /*3f10*/  IADD3 R82, P3, R82, -0x100, RZ ;  /* 0xffffff0052527810 */ /* 0x000fe20007f7e0ff */
[----:B------:R-:W1:Y:S01]  /*3f20*/  F2F.BF16.F32 R7, R52 ;  /* 0x0000003400077304 */ /* 0x000e620000202000 */
[----:B0-----:R-:W-:Y:S01]  /*3f30*/  IMAD.WIDE.U32 R4, R4, 0x10000, RZ ;  /* 0x0001000004047825 */ /* 0x001fe200078e00ff */
[----:B------:R-:W-:Y:S02]  /*3f40*/  IADD3.X R81, R81, -0x1, RZ, P1, !PT ;  /* 0xffffffff51517810 */ /* 0x000fe40000ffe4ff */
[----:B------:R-:W-:Y:S02]  /*3f50*/  IADD3.X R85, R85, -0x1, RZ, P2, !PT ;  /* 0xffffffff55557810 */ /* 0x000fe400017fe4ff */
[----:B------:R-:W-:Y:S02]  /*3f60*/  IADD3.X R83, R83, -0x1, RZ, P3, !PT ;  /* 0xffffffff53537810 */ /* 0x000fe40001ffe4ff */
[----:B------:R-:W0:Y:S01]  /*3f70*/  F2F.BF16.F32 R57, R57 ;  /* 0x0000003900397304 */ /* 0x000e220000202000 */
[----:B------:R-:W-:-:S02]  /*3f80*/  MOV R77, R26 ;  /* 0x0000001a004d7202 */ /* 0x000fc40000000f00 */
[----:B-1----:R-:W-:-:S05]  /*3f90*/  PRMT R7, R56, 0x5410, R7 ;  /* 0x0000541038077816 */ /* 0x002fca0000000007 */
[----:B------:R-:W1:Y:S01]  /*3fa0*/  F2F.BF16.F32 R0, R59 ;  /* 0x0000003b00007304 */ /* 0x000e620000202000 */
[----:B------:R-:W-:Y:S01]  /*3fb0*/  LOP3.LUT R19, R7, R5, RZ, 0xfc, !PT ;  /* 0x0000000507137212 */ /* 0x000fe200078efcff */
[----:B------:R-:W-:Y:S01]  /*3fc0*/  IMAD R7, R92, c[0x0][0x2d8], RZ ;  /* 0x0000b6005c077a24 */ /* 0x000fe200078e02ff */
[----:B0-----:R-:W-:-:S03]  /*3fd0*/  LOP3.LUT R18, R4, R57, RZ, 0xfc, !PT ;  /* 0x0000003904127212 */ /* 0x001fc600078efcff */
[C---:B------:R-:W-:Y:S02]  /*3fe0*/  IMAD R25, R94.reuse, c[0x0][0x2dc], R7 ;  /* 0x0000b7005e197a24 */ /* 0x040fe400078e0207 */
[----:B------:R-:W-:Y:S01]  /*3ff0*/  F2F.BF16.F32 R23, R60 ;  /* 0x0000003c00177304 */ /* 0x000fe20000202000 */
[----:B------:R-:W-:Y:S01]  /*4000*/  IMAD.WIDE.U32 R6, R94, c[0x0][0x2d8], R20 ;  /* 0x0000b6005e067a25 */ /* 0x000fe200078e0014 */
[----:B------:R0:W-:Y:S01]  /*4010*/  STS.64 [R76.X8], R18 ;  /* 0x000000124c007388 */ /* 0x0001e20000008a00 */
[----:B------:R-:W-:-:S06]  /*4020*/  NOP ;  /* 0x0000000000007918 */ /* 0x000fcc0000000000 */
[----:B------:R-:W4:Y:S01]  /*4030*/  LDS.64 R4, [R76.X8] ;  /* 0x000000004c047984 */ /* 0x000f220000008a00 */
[----:B------:R-:W5:Y:S01]  /*4040*/  F2F.BF16.F32 R24, R61 ;  /* 0x0000003d00187304 */ /* 0x000f620000202000 */
[----:B------:R-:W-:Y:S01]  /*4050*/  IADD3 R7, R7, R25, RZ ;  /* 0x0000001907077210 */ /* 0x000fe20007ffe0ff */
[----:B------:R-:W-:Y:S02]  /*4060*/  IMAD R25, R97, c[0x0][0x2e0], RZ ;  /* 0x0000b80061197a24 */ /* 0x000fe400078e02ff */
[----:B------:R-:W-:-:S04]  /*4070*/  IMAD.WIDE.U32 R20, R94, c[0x0][0x2f8], R20 ;  /* 0x0000be005e147a25 */ /* 0x000fc800078e0014 */
[----:B------:R2:W3:Y:S01]  /*4080*/  F2F.BF16.F32 R27, R58 ;  /* 0x0000003a001b7304 */ /* 0x0004e20000202000 */
[C---:B------:R-:W-:Y:S02]  /*4090*/  IMAD R25, R98.reuse, c[0x0][0x2e4], R25 ;  /* 0x0000b90062197a24 */ /* 0x040fe400078e0219 */
[----:B0-----:R-:W-:-:S04]  /*40a0*/  IMAD.WIDE.U32 R18, R98, c[0x0][0x2e0], R6 ;  /* 0x0000b80062127a25 */ /* 0x001fc800078e0006 */
[----:B-1----:R-:W-:Y:S01]  /*40b0*/  IMAD.WIDE.U32 R6, R0, 0x10000, RZ ;  /* 0x0001000000067825 */ /* 0x002fe200078e00ff */
[----:B------:R-:W-:Y:S02]  /*40c0*/  IADD3 R19, R19, R25, RZ ;  /* 0x0000001913137210 */ /* 0x000fe40007ffe0ff */
[C---:B------:R-:W-:Y:S01]  /*40d0*/  LEA R22, P0, R18.reuse, c[0x0][0x330], 0x1 ;  /* 0x0000cc0012167a11 */ /* 0x040fe200078008ff */
[----:B--2---:R-:W-:Y:S01]  /*40e0*/  FADD.FTZ R58, R91, R58 ;  /* 0x0000003a5b3a7221 */ /* 0x004fe20000010000 */
[----:B-----5:R-:W-:Y:S02]  /*40f0*/  PRMT R25, R23, 0x5410, R24 ;  /* 0x0000541017197816 */ /* 0x020fe40000000018 */
[----:B------:R-:W-:Y:S01]  /*4100*/  LEA.HI.X R23, R18, c[0x0][0x334], R19, 0x1, P0 ;  /* 0x0000cd0012177a11 */ /* 0x000fe200000f0c13 */
[----:B------:R-:W-:Y:S01]  /*4110*/  FADD.FTZ R59, R58, R59 ;  /* 0x0000003b3a3b7221 */ /* 0x000fe20000010000 */
[----:B------:R-:W-:Y:S02]  /*4120*/  LOP3.LUT R25, R25, R7, RZ, 0xfc, !PT ;  /* 0x0000000719197212 */ /* 0x000fe400078efcff */
[----:B---3--:R-:W-:Y:S01]  /*4130*/  LOP3.LUT R24, R6, R27, RZ, 0xfc, !PT ;  /* 0x0000001b06187212 */ /* 0x008fe200078efcff */
[----:B------:R-:W-:-:S04]  /*4140*/  IMAD.WIDE R6, R88, 0x8, R22 ;  /* 0x0000000858067825 */ /* 0x000fc800078e0216 */
[----:B------:R-:W-:Y:S02]  /*4150*/  IMAD R23, R92, c[0x0][0x2f8], RZ ;  /* 0x0000be005c177a24 */ /* 0x000fe400078e02ff */
[----:B------:R-:W-:Y:S02]  /*4160*/  IMAD R27, R97, c[0x0][0x300], RZ ;  /* 0x0000c000611b7a24 */ /* 0x000fe400078e02ff */
[----:B------:R-:W-:Y:S02]  /*4170*/  IMAD R23, R94, c[0x0][0x2fc], R23 ;  /* 0x0000bf005e177a24 */ /* 0x000fe400078e0217 */
[----:B------:R-:W-:Y:S01]  /*4180*/  IMAD R27, R98, c[0x0][0x304], R27 ;  /* 0x0000c100621b7a24 */ /* 0x000fe200078e021b */
[----:B----4-:R0:W-:Y:S02]  /*4190*/  STG.E.64 [R6.64], R4 ;  /* 0x0000000406007986 */ /* 0x0101e4000c101b06 */
[----:B------:R-:W-:Y:S01]  /*41a0*/  IADD3 R21, R21, R23, RZ ;  /* 0x0000001715157210 */ /* 0x000fe20007ffe0ff */
[----:B------:R-:W-:Y:S01]  /*41b0*/  FADD.FTZ R60, R59, R60 ;  /* 0x0000003c3b3c7221 */ /* 0x000fe20000010000 */
[----:B------:R-:W-:Y:S03]  /*41c0*/  BAR.SYNC.DEFER_BLOCKING 0x0 ;  /* 0x0000000000007b1d */ /* 0x000fe60000010000 */
[----:B------:R-:W-:-:S02]  /*41d0*/  FADD.FTZ R91, R60, R61 ;  /* 0x0000003d3c5b7221 */ /* 0x000fc40000010000 */
        /* <DEDUP_REMOVED lines=13> */
.L_x_13886:
        /* <DEDUP_REMOVED lines=24> */
.L_x_13921:
[----:B0-----:R-:W-:Y:S05]  /*4430*/  BSYNC B0 ;  /* 0x0000000000007941 */ /* 0x001fea0003800000 */
.L_x_13920:
        /* <DEDUP_REMOVED lines=12> */
[----:B0-----:R-:W0:Y:S02]  /*4500*/  SHFL.DOWN P0, R5, R2, 0x8, 0x1f ;  /* 0x09001f0002057f89 */ /* 0x001e240000000000 */
        /* <DEDUP_REMOVED lines=10> */
.L_x_13923:
[----:B------:R-:W1:Y:S02]  /*45b0*/  S2R R13, SR_TID.X ;  /* 0x00000000000d7919 */ /* 0x000e640000002100 */
.L_x_13924:
[----:B0-----:R-:W-:Y:S05]  /*45c0*/  BSYNC B0 ;  /* 0x0000000000007941 */ /* 0x001fea0003800000 */
.L_x_13922:
        /* <DEDUP_REMOVED lines=10> */
.L_x_13925:
        /* <DEDUP_REMOVED lines=28> */
.L_x_13926:
        /* <DEDUP_REMOVED lines=13> */
.L_x_14772:


//--------------------- .text._Z25selective_scan_bwd_kernelI32Selective_Scan_bwd_kernel_traitsILi32ELi4ELb1ELb0ELb1ELb0ELb1EN3c108BFloat16ENS1_7complexIfEEEEv12SSMParamsBwd --------------------------
	.section	.text._Z25selective_scan_bwd_kernelI32Selective_Scan_bwd_kernel_traitsILi32ELi4ELb1ELb0ELb1ELb0ELb1EN3c108BFloat16ENS1_7complexIfEEEEv12SSMParamsBwd,"ax",@progbits
	.sectioninfo	@"SHI_REGISTERS=152"
	.align	128
        .global         _Z25selective_scan_bwd_kernelI32Selective_Scan_bwd_kernel_traitsILi32ELi4ELb1ELb0ELb1ELb0ELb1EN3c108BFloat16ENS1_7complexIfEEEEv12SSMParamsBwd
        .type           _Z25selective_scan_bwd_kernelI32Selective_Scan_bwd_kernel_traitsILi32ELi4ELb1ELb0ELb1ELb0ELb1EN3c108BFloat16ENS1_7complexIfEEEEv12SSMParamsBwd,@function
        .size           _Z25selective_scan_bwd_kernelI32Selective_Scan_bwd_kernel_traitsILi32ELi4ELb1ELb0ELb1ELb0ELb1EN3c108BFloat16ENS1_7complexIfEEEEv12SSMParamsBwd,(.L_x_14773 - _Z25selective_scan_bwd_kernelI32Selective_Scan_bwd_kernel_traitsILi32ELi4ELb1ELb0ELb1ELb0ELb1EN3c108BFloat16ENS1_7complexIfEEEEv12SSMParamsBwd)
        .other          _Z25selective_scan_bwd_kernelI32Selective_Scan_bwd_kernel_traitsILi32ELi4ELb1ELb0ELb1ELb0ELb1EN3c108BFloat16ENS1_7complexIfEEEEv12SSMParamsBwd,@"STO_CUDA_ENTRY STV_DEFAULT"
_Z25selective_scan_bwd_kernelI32Selective_Scan_bwd_kernel_traitsILi32ELi4ELb1ELb0ELb1ELb0ELb1EN3c108BFloat16ENS1_7complexIfEEEEv12SSMParamsBwd:
.text._Z25selective_scan_bwd_kernelI32Selective_Scan_bwd_kernel_traitsILi32ELi4ELb1ELb0ELb1ELb0ELb1EN3c108BFloat16ENS1_7complexIfEEEEv12SSMParamsBwd:
        /* <DEDUP_REMOVED lines=19> */
[----:B-1----:R-:W-:-:S03]  /*0130*/  IADD3 R6, R0, 0xffffffe, RZ ;  /* 0x0ffffffe00067810 */ /* 0x002fc60007ffe0ff */
[----:B------:R1:W5:Y:S01]  /*0140*/  @P1 LDG.E R94, [R4.64] ;  /* 0x00000006045e1981 */ /* 0x000362000c1e1900 */
[----:B------:R2:W3:Y:S01]  /*0150*/  F2I.FTZ.U32.TRUNC.NTZ R7, R6 ;  /* 0x0000000600077305 */ /* 0x0004e2000021f000 */
[----:B------:R-:W-:Y:S01]  /*0160*/  ISETP.NE.AND P1, PT, RZ, c[0x0][0x178], PT ;  /* 0x00005e00ff007a0c */ /* 0x000fe20003f25270 */
[C---:B------:R-:W-:Y:S01]  /*0170*/  IMAD R10, R92.reuse, c[0x0][0x278], RZ ;  /* 0x00009e005c0a7a24 */ /* 0x040fe200078e02ff */
[----:B------:R-:W-:Y:S01]  /*0180*/  MOV R14, c[0x0][0x174] ;  /* 0x00005d00000e7a02 */ /* 0x000fe20000000f00 */
[----:B------:R-:W-:Y:S01]  /*0190*/  IMAD R12, R92, c[0x0][0x1b0], RZ ;  /* 0x00006c005c0c7a24 */ /* 0x000fe200078e02ff */
[----:B0-----:R-:W-:Y:S01]  /*01a0*/  IABS R2, R97 ;  /* 0x0000006100027213 */ /* 0x001fe20000000000 */
[C---:B------:R-:W-:Y:S01]  /*01b0*/  IMAD R13, R93.reuse, c[0x0][0x27c], R10 ;  /* 0x00009f005d0d7a24 */ /* 0x040fe200078e020a */
[----:B------:R-:W-:Y:S01]  /*01c0*/  HFMA2.MMA R90, -RZ, RZ, 0, 0 ;  /* 0x00000000ff5a7435 */ /* 0x000fe200000001ff */
[C---:B------:R-:W-:Y:S01]  /*01d0*/  IMAD R17, R93.reuse, c[0x0][0x1b4], R12 ;  /* 0x00006d005d117a24 */ /* 0x040fe200078e020c */
[----:B--2---:R-:W-:Y:S01]  /*01e0*/  HFMA2.MMA R6, -RZ, RZ, 0, 0 ;  /* 0x00000000ff067435 */ /* 0x004fe200000001ff */
[----:B-1----:R-:W-:Y:S01]  /*01f0*/  IMAD.WIDE.U32 R4, R93, c[0x0][0x1e0], RZ ;  /* 0x000078005d047a25 */ /* 0x002fe200078e00ff */
[----:B------:R-:W-:-:S03]  /*0200*/  HFMA2.MMA R89, -RZ, RZ, 0, 0 ;  /* 0x00000000ff597435 */ /* 0x000fc600000001ff */
[----:B------:R-:W-:Y:S01]  /*0210*/  IMAD R12, R96, c[0x0][0x280], RZ ;  /* 0x0000a000600c7a24 */ /* 0x000fe200078e02ff */
[----:B---3--:R-:W-:-:S03]  /*0220*/  IADD3 R8, RZ, -R7, RZ ;  /* 0x80000007ff087210 */ /* 0x008fc60007ffe0ff */
[----:B------:R-:W-:Y:S02]  /*0230*/  IMAD R12, R97, c[0x0][0x284], R12 ;  /* 0x0000a100610c7a24 */ /* 0x000fe400078e020c */
[----:B------:R-:W-:Y:S02]  /*0240*/  IMAD R9, R8, R11, RZ ;  /* 0x0000000b08097224 */ /* 0x000fe400078e02ff */
[----:B------:R-:W-:Y:S02]  /*0250*/  IMAD R8, R92, c[0x0][0x1e0], RZ ;  /* 0x000078005c087a24 */ /* 0x000fe400078e02ff */
[----:B------:R-:W-:-:S04]  /*0260*/  IMAD.HI.U32 R7, R7, R9, R6 ;  /* 0x0000000907077227 */ /* 0x000fc800078e0006 */
[----:B------:R-:W-:Y:S02]  /*0270*/  IMAD R6, R92, c[0x0][0x1d0], RZ ;  /* 0x000074005c067a24 */ /* 0x000fe400078e02ff */
[----:B------:R-:W-:-:S04]  /*0280*/  IMAD.HI.U32 R91, R7, R2, RZ ;  /* 0x00000002075b7227 */ /* 0x000fc800078e00ff */
[----:B------:R-:W-:Y:S01]  /*0290*/  IMAD R7, R93, c[0x0][0x1d4], R6 ;  /* 0x000075005d077a24 */ /* 0x000fe200078e0206 */
[----:B------:R-:W-:Y:S01]  /*02a0*/  IADD3 R0, -R91, RZ, RZ ;  /* 0x000000ff5b007210 */ /* 0x000fe20007ffe1ff */
[----:B------:R-:W-:Y:S01]  /*02b0*/  IMAD R9, R93, c[0x0][0x1e4], R8 ;  /* 0x000079005d097a24 */ /* 0x000fe200078e0208 */
[----:B------:R-:W-:-:S03]  /*02c0*/  LOP3.LUT R6, R97, c[0x0][0x178], RZ, 0x3c, !PT ;  /* 0x00005e0061067a12 */ /* 0x000fc600078e3cff */
[----:B------:R-:W-:Y:S01]  /*02d0*/  IMAD R0, R11, R0, R2 ;  /* 0x000000000b007224 */ /* 0x000fe200078e0202 */
[----:B------:R-:W-:Y:S01]  /*02e0*/  ISETP.GE.AND P3, PT, R6, RZ, PT ;  /* 0x000000ff0600720c */ /* 0x000fe20003f66270 */
[----:B------:R-:W-:Y:S01]  /*02f0*/  IMAD.WIDE.U32 R2, R93, c[0x0][0x1d0], RZ ;  /* 0x000074005d027a25 */ /* 0x000fe200078e00ff */
[----:B------:R-:W-:Y:S02]  /*0300*/  IADD3 R5, R5, R9, RZ ;  /* 0x0000000905057210 */ /* 0x000fe40007ffe0ff */
[----:B------:R-:W-:Y:S01]  /*0310*/  ISETP.GT.U32.AND P2, PT, R11, R0, PT ;  /* 0x000000000b00720c */ /* 0x000fe20003f44070 */
[----:B------:R-:W-:Y:S01]  /*0320*/  IMAD.WIDE.U32 R8, R93, c[0x0][0x1b0], RZ ;  /* 0x00006c005d087a25 */ /* 0x000fe200078e00ff */
[----:B------:R-:W-:-:S03]  /*0330*/  IADD3 R3, R3, R7, RZ ;  /* 0x0000000703037210 */ /* 0x000fc60007ffe0ff */
[----:B------:R-:W-:Y:S01]  /*0340*/  IMAD.WIDE.U32 R6, R93, c[0x0][0x278], RZ ;  /* 0x00009e005d067a25 */ /* 0x000fe200078e00ff */
[----:B------:R-:W-:-:S03]  /*0350*/  IADD3 R9, R9, R17, RZ ;  /* 0x0000001109097210 */ /* 0x000fc60007ffe0ff */
[----:B------:R-:W-:Y:S01]  /*0360*/  IMAD.WIDE.U32 R2, R97, c[0x0][0x1d8], R2 ;  /* 0x0000760061027a25 */ /* 0x000fe200078e0002 */
[----:B------:R-:W-:Y:S02]  /*0370*/  IADD3 R7, R7, R13, RZ ;  /* 0x0000000d07077210 */ /* 0x000fe40007ffe0ff */
[----:B------:R-:W-:Y:S02]  /*0380*/  LEA R13, R14, 0xffffff00, 0x8 ;  /* 0xffffff000e0d7811 */ /* 0x000fe400078e40ff */
[-C--:B------:R-:W-:Y:S02]  /*0390*/  @!P2 IADD3 R0, R0, -R11.reuse, RZ ;  /* 0x8000000b0000a210 */ /* 0x080fe40007ffe0ff */
[----:B------:R-:W-:Y:S02]  /*03a0*/  @!P2 IADD3 R91, R91, 0x1, RZ ;  /* 0x000000015b5ba810 */ /* 0x000fe40007ffe0ff */
[----:B------:R-:W-:Y:S01]  /*03b0*/  ISETP.GE.U32.AND P0, PT, R0, R11, PT ;  /* 0x0000000b0000720c */ /* 0x000fe20003f06070 */
[----:B------:R-:W-:Y:S01]  /*03c0*/  IMAD R0, R96, c[0x0][0x1d8], RZ ;  /* 0x0000760060007a24 */ /* 0x000fe200078e02ff */
[----:B------:R-:W-:-:S03]  /*03d0*/  LEA R11, R14, 0xffffff80, 0x7 ;  /* 0xffffff800e0b7811 */ /* 0x000fc600078e38ff */
[----:B------:R-:W-:Y:S01]  /*03e0*/  IMAD R0, R97, c[0x0][0x1dc], R0 ;  /* 0x0000770061007a24 */ /* 0x000fe200078e0200 */
[----:B------:R-:W-:-:S07]  /*03f0*/  SHF.R.S32.HI R15, RZ, 0x1f, R11 ;  /* 0x0000001fff0f7819 */ /* 0x000fce000001140b */
[----:B------:R-:W-:Y:S02]  /*0400*/  @P0 IADD3 R91, R91, 0x1, RZ ;  /* 0x000000015b5b0810 */ /* 0x000fe40007ffe0ff */
[----:B------:R-:W-:Y:S02]  /*0410*/  IADD3 R83, P0, R11, R2, RZ ;  /* 0x000000020b537210 */ /* 0x000fe40007f1e0ff */
[----:B------:R-:W-:Y:S02]  /*0420*/  @!P3 IADD3 R91, -R91, RZ, RZ ;  /* 0x000000ff5b5bb210 */ /* 0x000fe40007ffe1ff */
[----:B------:R-:W-:Y:S02]  /*0430*/  @!P1 LOP3.LUT R91, RZ, c[0x0][0x178], RZ, 0x33, !PT ;  /* 0x00005e00ff5b9a12 */ /* 0x000fe400078e33ff */
[----:B------:R-:W-:Y:S01]  /*0440*/  IADD3.X R10, R15, R3, R0, P0, !PT ;  /* 0x000000030f0a7210 */ /* 0x000fe200007fe400 */
[----:B------:R-:W-:Y:S01]  /*0450*/  IMAD.WIDE.U32 R2, R97, c[0x0][0x1e8], R4 ;  /* 0x00007a0061027a25 */ /* 0x000fe200078e0004 */
[----:B------:R-:W-:-:S02]  /*0460*/  SHF.R.S32.HI R110, RZ, 0x1f, R91 ;  /* 0x0000001fff6e7819 */ /* 0x000fc4000001145b */
[----:B------:R-:W-:Y:S01]  /*0470*/  ISETP.GE.AND P3, PT, R14, 0x1, PT ;  /* 0x000000010e00780c */ /* 0x000fe20003f66270 */
[----:B------:R-:W-:Y:S01]  /*0480*/  IMAD R0, R96, c[0x0][0x1e8], RZ ;  /* 0x00007a0060007a24 */ /* 0x000fe200078e02ff */
[----:B------:R-:W-:Y:S01]  /*0490*/  IADD3 R81, P1, R11, R2, RZ ;  /* 0x000000020b517210 */ /* 0x000fe20007f3e0ff */
[----:B------:R-:W-:Y:S01]  /*04a0*/  IMAD.WIDE.U32 R4, R97, c[0x0][0x280], R6 ;  /* 0x0000a00061047a25 */ /* 0x000fe200078e0006 */
[----:B------:R-:W-:-:S03]  /*04b0*/  ISETP.NE.U32.AND P0, PT, RZ, c[0x0][0x260], PT ;  /* 0x00009800ff007a0c */ /* 0x000fc60003f05070 */
[----:B------:R-:W-:Y:S01]  /*04c0*/  IMAD R0, R97, c[0x0][0x1ec], R0 ;  /* 0x00007b0061007a24 */ /* 0x000fe200078e0200 */
[----:B------:R-:W-:Y:S01]  /*04d0*/  IADD3 R11, P2, R11, R4, RZ ;  /* 0x000000040b0b7210 */ /* 0x000fe20007f5e0ff */
[----:B------:R-:W-:Y:S01]  /*04e0*/  IMAD R14, R110, c[0x0][0x1c8], RZ ;  /* 0x000072006e0e7a24 */ /* 0x000fe200078e02ff */
[----:B------:R-:W-:Y:S01]  /*04f0*/  ISETP.NE.AND.EX P0, PT, RZ, c[0x0][0x264], PT, P0 ;  /* 0x00009900ff007a0c */ /* 0x000fe20003f05300 */
[----:B------:R-:W-:Y:S01]  /*0500*/  IMAD.WIDE.U32 R8, R91, c[0x0][0x1c8], R8 ;  /* 0x000072005b087a25 */ /* 0x000fe200078e0008 */
[C---:B------:R-:W-:Y:S02]  /*0510*/  IADD3.X R2, R15.reuse, R3, R0, P1, !PT ;  /* 0x000000030f027210 */ /* 0x040fe40000ffe400 */
[----:B------:R-:W-:Y:S01]  /*0520*/  IADD3.X R4, R15, R5, R12, P2, !PT ;  /* 0x000000050f047210 */ /* 0x000fe200017fe40c */
[----:B------:R-:W-:Y:S01]  /*0530*/  IMAD R7, R91, c[0x0][0x1cc], R14 ;  /* 0x000073005b077a24 */ /* 0x000fe200078e020e */
[----:B------:R-:W-:Y:S02]  /*0540*/  LEA R84, P1, R83, c[0x0][0x240], 0x1 ;  /* 0x0000900053547a11 */ /* 0x000fe400078208ff */
[----:B------:R-:W-:-:S02]  /*0550*/  LEA R82, P2, R81, c[0x0][0x248], 0x1 ;  /* 0x0000920051527a11 */ /* 0x000fc400078408ff */
[----:B------:R-:W-:Y:S02]  /*0560*/  IADD3 R77, P4, R13, R8, RZ ;  /* 0x000000080d4d7210 */ /* 0x000fe40007f9e0ff */
[----:B------:R-:W-:Y:S02]  /*0570*/  IADD3 R8, R9, R7, RZ ;  /* 0x0000000709087210 */ /* 0x000fe40007ffe0ff */
[----:B------:R-:W-:Y:S02]  /*0580*/  LEA.HI.X R83, R83, c[0x0][0x244], R10, 0x1, P1 ;  /* 0x0000910053537a11 */ /* 0x000fe400008f0c0a */
[----:B------:R-:W-:Y:S02]  /*0590*/  LEA.HI.X R81, R81, c[0x0][0x24c], R2, 0x1, P2 ;  /* 0x0000930051517a11 */ /* 0x000fe400010f0c02 */
[----:B------:R-:W-:Y:S02]  /*05a0*/  ISETP.NE.U32.AND P1, PT, RZ, c[0x0][0x328], PT ;  /* 0x0000ca00ff007a0c */ /* 0x000fe40003f25070 */
[----:B------:R-:W-:-:S02]  /*05b0*/  ISETP.NE.U32.AND P2, PT, RZ, c[0x0][0x348], PT ;  /* 0x0000d200ff007a0c */ /* 0x000fc40003f45070 */
        /* <DEDUP_REMOVED lines=11> */
[--C-:B------:R-:W-:Y:S01]  /*0670*/  SHF.R.U32.HI R2, RZ, 0x1, R3.reuse ;  /* 0x00000001ff027819 */ /* 0x100fe20000011603 */
[----:B------:R-:W-:Y:S01]  /*0680*/  @P0 IMAD R0, R0, c[0x0][0x16c], RZ ;  /* 0x00005b0000000a24 */ /* 0x000fe200078e02ff */
[----:B------:R-:W-:Y:S02]  /*0690*/  LEA.HI.X R79, R11, c[0x0][0x30c], R4, 0x1, P4 ;  /* 0x0000c3000b4f7a11 */ /* 0x000fe400020f0c04 */
[----:B------:R-:W-:Y:S01]  /*06a0*/  SHF.R.U64 R12, R12, 0x1, R3 ;  /* 0x000000010c0c7819 */ /* 0x000fe20000001203 */
[----:B------:R-:W-:Y:S01]  /*06b0*/  CS2R R10, SRZ ;  /* 0x00000000000a7805 */ /* 0x000fe2000001ff00 */
[----:B------:R-:W-:Y:S01]  /*06c0*/  @P0 MOV R3, 0x10 ;  /* 0x0000001000030802 */ /* 0x000fe20000000f00 */
[----:B------:R-:W-:Y:S01]  /*06d0*/  IMAD R5, R2, R93, RZ ;  /* 0x0000005d02057224 */ /* 0x000fe200078e02ff */
[----:B------:R-:W-:-:S02]  /*06e0*/  @P1 LEA R8, P4, R97, c[0x0][0x328], 0x2 ;  /* 0x0000ca0061081a11 */ /* 0x000fc400078810ff */
[C---:B------:R-:W-:Y:S01]  /*06f0*/  @P2 LEA R10, P5, R97.reuse, c[0x0][0x348], 0x2 ;  /* 0x0000d200610a2a11 */ /* 0x040fe200078a10ff */
[----:B------:R-:W-:Y:S01]  /*0700*/  @P0 IMAD.WIDE R2, R0, R3, c[0x0][0x260] ;  /* 0x0000980000020625 */ /* 0x000fe200078e0203 */
        /* <DEDUP_REMOVED lines=8> */
[----:B------:R-:W-:Y:S01]  /*0790*/  UMOV UR4, URZ ;  /* 0x0000003f00047c82 */ /* 0x000fe20008000000 */
        /* <DEDUP_REMOVED lines=9> */
[----:B------:R-:W-:Y:S02]  /*0830*/  LEA R87, P0, R4, c[0x0][0x320], 0x3 ;  /* 0x0000c80004577a11 */ /* 0x000fe400078018ff */
[C---:B0-----:R-:W-:Y:S02]  /*0840*/  LOP3.LUT R7, R88.reuse, 0xffffffe0, RZ, 0xc0, !PT ;  /* 0xffffffe058077812 */ /* 0x041fe400078ec0ff */
[----:B------:R-:W-:Y:S02]  /*0850*/  IADD3 R5, R88, 0x40, RZ ;  /* 0x0000004058057810 */ /* 0x000fe40007ffe0ff */
[----:B------:R-:W-:Y:S02]  /*0860*/  LOP3.LUT R86, R7, 0x1f, R88, 0xf8, !PT ;  /* 0x0000001f07567812 */ /* 0x000fe400078ef858 */
[----:B------:R-:W-:-:S02]  /*0870*/  LEA.HI.SX32 R72, R5, R88, 0x1b ;  /* 0x0000005805487211 */ /* 0x000fc400078fdaff */
[----:B------:R-:W-:Y:S02]  /*0880*/  IADD3 R86, R7, R86, RZ ;  /* 0x0000005607567210 */ /* 0x000fe40007ffe0ff */
[C---:B------:R-:W-:Y:S02]  /*0890*/  SHF.L.U32 R74, R88.reuse, 0x3, RZ ;  /* 0x00000003584a7819 */ /* 0x040fe400000006ff */
[C---:B------:R-:W-:Y:S02]  /*08a0*/  IADD3 R73, R88.reuse, 0x20, RZ ;  /* 0x0000002058497810 */ /* 0x040fe40007ffe0ff */
[C---:B------:R-:W-:Y:S02]  /*08b0*/  IADD3 R71, R88.reuse, 0x60, RZ ;  /* 0x0000006058477810 */ /* 0x040fe40007ffe0ff */
[C---:B------:R-:W-:Y:S02]  /*08c0*/  IADD3 R7, R88.reuse, 0x80, RZ ;  /* 0x0000008058077810 */ /* 0x040fe40007ffe0ff */
[----:B------:R-:W-:-:S02]  /*08d0*/  IADD3 R69, R88, 0xa0, RZ ;  /* 0x000000a058457810 */ /* 0x000fc40007ffe0ff */
[C---:B------:R-:W-:Y:S02]  /*08e0*/  IADD3 R17, R88.reuse, 0xc0, RZ ;  /* 0x000000c058117810 */ /* 0x040fe40007ffe0ff */
[----:B------:R-:W-:Y:S02]  /*08f0*/  IADD3 R67, R88, 0xe0, RZ ;  /* 0x000000e058437810 */ /* 0x000fe40007ffe0ff */
[----:B------:R-:W-:Y:S02]  /*0900*/  SHF.R.S32.HI R5, RZ, 0x1f, R86 ;  /* 0x0000001fff057819 */ /* 0x000fe40000011456 */
[----:B------:R-:W-:Y:S02]  /*0910*/  LEA.HI.X R85, R4, c[0x0][0x324], R85, 0x3, P0 ;  /* 0x0000c90004557a11 */ /* 0x000fe400000f1c55 */
[----:B------:R-:W-:Y:S02]  /*0920*/  LOP3.LUT R108, R88, 0x1f, RZ, 0xc0, !PT ;  /* 0x0000001f586c7812 */ /* 0x000fe400078ec0ff */
[----:B------:R-:W-:-:S02]  /*0930*/  LEA.HI.SX32 R74, R74, R74, 0x1b ;  /* 0x0000004a4a4a7211 */ /* 0x000fc400078fdaff */
[-C--:B------:R-:W-:Y:S02]  /*0940*/  LEA.HI.SX32 R73, R73, R88.reuse, 0x1b ;  /* 0x0000005849497211 */ /* 0x080fe400078fdaff */
[-C--:B------:R-:W-:Y:S02]  /*0950*/  LEA.HI.SX32 R71, R71, R88.reuse, 0x1b ;  /* 0x0000005847477211 */ /* 0x080fe400078fdaff */
[-C--:B------:R-:W-:Y:S02]  /*0960*/  LEA.HI.SX32 R70, R7, R88.reuse, 0x1b ;  /* 0x0000005807467211 */ /* 0x080fe400078fdaff */
[-C--:B------:R-:W-:Y:S02]  /*0970*/  LEA.HI.SX32 R69, R69, R88.reuse, 0x1b ;  /* 0x0000005845457211 */ /* 0x080fe400078fdaff */
[-C--:B------:R-:W-:Y:S02]  /*0980*/  LEA.HI.SX32 R68, R17, R88.reuse, 0x1b ;  /* 0x0000005811447211 */ /* 0x080fe400078fdaff */
[----:B------:R-:W-:-:S02]  /*0990*/  LEA.HI.SX32 R67, R67, R88, 0x1b ;  /* 0x0000005843437211 */ /* 0x000fc400078fdaff */
[----:B-1----:R-:W-:Y:S02]  /*09a0*/  SHF.L.U64.HI R66, R86, 0x3, R5 ;  /* 0x0000000356427819 */ /* 0x002fe40000010205 */
.L_x_13961:
[----:B------:R-:W-:Y:S01]  /*09b0*/  BAR.SYNC.DEFER_BLOCKING 0x0 ;  /* 0x0000000000007b1d */ /* 0x000fe20000010000 */
[----:B0-----:R-:W-:Y:S02]  /*09c0*/  MOV R4, R84 ;  /* 0x0000005400047202 */ /* 0x001fe40000000f00 */
[----:B------:R-:W-:-:S05]  /*09d0*/  MOV R5, R83 ;  /* 0x0000005300057202 */ /* 0x000fca0000000f00 */
[----:B------:R-:W-:-:S05]  /*09e0*/  IMAD.WIDE R4, R88, 0x8, R4 ;  /* 0x0000000858047825 */ /* 0x000fca00078e0204 */
[----:B------:R0:W2:Y:S02]  /*09f0*/  LDG.E.64 R6, [R4.64] ;  /* 0x0000000604067981 */ /* 0x0000a4000c1e1b00 */
[----:B0-----:R-:W-:Y:S02]  /*0a00*/  MOV R4, R82 ;  /* 0x0000005200047202 */ /* 0x001fe40000000f00 */
[----:B------:R-:W-:-:S05]  /*0a10*/  MOV R5, R81 ;  /* 0x0000005100057202 */ /* 0x000fca0000000f00 */
[----:B------:R-:W-:Y:S01]  /*0a20*/  IMAD.WIDE R20, R88, 0x8, R4 ;  /* 0x0000000858147825 */ /* 0x000fe200078e0204 */
[----:B--2---:R0:W-:Y:S01]  /*0a30*/  STS.64 [R75.X8], R6 ;  /* 0x000000064b007388 */ /* 0x0041e20000008a00 */
[----:B------:R-:W-:-:S06]  /*0a40*/  NOP ;  /* 0x0000000000007918 */ /* 0x000fcc0000000000 */
[----:B------:R-:W-:Y:S04]  /*0a50*/  LDS.64 R16, [R75.X8] ;  /* 0x000000004b107984 */ /* 0x000fe80000008a00 */
[----:B------:R-:W-:Y:S06]  /*0a60*/  BAR.SYNC.DEFER_BLOCKING 0x0 ;  /* 0x0000000000007b1d */ /* 0x000fec0000010000 */
[----:B------:R-:W2:Y:S01]  /*0a70*/  LDG.E.64 R20, [R20.64] ;  /* 0x0000000614147981 */ /* 0x000ea2000c1e1b00 */
[----:B------:R-:W-:-:S02]  /*0a80*/  MOV R4, R80 ;  /* 0x0000005000047202 */ /* 0x000fc40000000f00 */
[----:B------:R-:W-:-:S05]  /*0a90*/  MOV R5, R79 ;  /* 0x0000004f00057202 */ /* 0x000fca0000000f00 */
[----:B------:R-:W-:Y:S01]  /*0aa0*/  IMAD.WIDE R22, R88, 0x8, R4 ;  /* 0x0000000858167825 */ /* 0x000fe200078e0204 */
[----:B--2---:R1:W-:Y:S01]  /*0ab0*/  STS.64 [R75.X8], R20 ;  /* 0x000000144b007388 */ /* 0x0043e20000008a00 */
[----:B------:R-:W-:-:S06]  /*0ac0*/  NOP ;  /* 0x0000000000007918 */ /* 0x000fcc0000000000 */
[----:B------:R-:W-:Y:S04]  /*0ad0*/  LDS.64 R4, [R75.X8] ;  /* 0x000000004b047984 */ /* 0x000fe80000008a00 */
[----:B------:R-:W-:Y:S06]  /*0ae0*/  BAR.SYNC.DEFER_BLOCKING 0x0 ;  /* 0x0000000000007b1d */ /* 0x000fec0000010000 */
[----:B------:R-:W2:Y:S01]  /*0af0*/  LDG.E.64 R22, [R22.64] ;  /* 0x0000000616167981 */ /* 0x000ea2000c1e1b00 */
[----:B------:R-:W-:Y:S01]  /*0b00*/  LEA R18, R76, 0xffffff80, 0x7 ;  /* 0xffffff804c127811 */ /* 0x000fe200078e38ff */
[----:B------:R-:W-:-:S03]  /*0b10*/  IMAD R0, R92, c[0x0][0x1f0], RZ ;  /* 0x00007c005c007a24 */ /* 0x000fc600078e02ff */
[----:B------:R-:W-:Y:S01]  /*0b20*/  SHF.R.S32.HI R19, RZ, 0x1f, R18 ;  /* 0x0000001fff137819 */ /* 0x000fe20000011412 */
[C---:B------:R-:W-:Y:S02]  /*0b30*/  IMAD R25, R93.reuse, c[0x0][0x1f4], R0 ;  /* 0x00007d005d197a24 */ /* 0x040fe400078e0200 */
[----:B------:R-:W-:Y:S02]  /*0b40*/  IMAD R0, R96, c[0x0][0x1f8], RZ ;  /* 0x00007e0060007a24 */ /* 0x000fe400078e02ff */
[----:B0-----:R-:W-:-:S04]  /*0b50*/  IMAD.WIDE.U32 R6, R93, c[0x0][0x1f0], R18 ;  /* 0x00007c005d067a25 */ /* 0x001fc800078e0012 */
[----:B-1----:R-:W-:Y:S01]  /*0b60*/  IMAD R21, R97, c[0x0][0x1fc], R0 ;  /* 0x00007f0061157a24 */ /* 0x002fe200078e0200 */
[----:B------:R-:W-:-:S05]  /*0b70*/  IADD3 R7, R7, R25, RZ ;  /* 0x0000001907077210 */ /* 0x000fca0007ffe0ff */
[----:B------:R-:W-:-:S05]  /*0b80*/  IMAD.WIDE.U32 R6, R97, c[0x0][0x1f8], R6 ;  /* 0x00007e0061067a25 */ /* 0x000fca00078e0006 */
[----:B------:R-:W-:Y:S02]  /*0b90*/  IADD3 R7, R7, R21, RZ ;  /* 0x0000001507077210 */ /* 0x000fe40007ffe0ff */
[----:B------:R-:W-:-:S04]  /*0ba0*/  LEA R20, P0, R6, c[0x0][0x268], 0x1 ;  /* 0x00009a0006147a11 */ /* 0x000fc800078008ff */
        /* <DEDUP_REMOVED lines=8> */
[----:B------:R-:W-:-:S04]  /*0c30*/  IMAD.WIDE.U32 R24, R93, c[0x0][0x200], R18 ;  /* 0x000080005d187a25 */ /* 0x000fc800078e0012 */
[----:B------:R-:W-:Y:S02]  /*0c40*/  IMAD R27, R93, c[0x0][0x204], R0 ;  /* 0x000081005d1b7a24 */ /* 0x000fe400078e0200 */
[----:B------:R-:W-:-:S03]  /*0c50*/  IMAD R0, R96, c[0x0][0x208], RZ ;  /* 0x0000820060007a24 */ /* 0x000fc600078e02ff */
[----:B------:R-:W-:Y:S01]  /*0c60*/  IADD3 R25, R25, R27, RZ ;  /* 0x0000001b19197210 */ /* 0x000fe20007ffe0ff */
[----:B------:R-:W-:-:S04]  /*0c70*/  IMAD R27, R97, c[0x0][0x20c], R0 ;  /* 0x00008300611b7a24 */ /* 0x000fc800078e0200 */
        /* <DEDUP_REMOVED lines=9> */
[----:B------:R-:W2:Y:S01]  /*0d10*/  LDG.E.64 R22, [R22.64] ;  /* 0x0000000616167981 */ /* 0x000ea2000c1e1b00 */
[----:B-1----:R-:W-:-:S02]  /*0d20*/  SHF.R.U32.HI R62, RZ, 0x10, R7 ;  /* 0x00000010ff3e7819 */ /* 0x002fc40000011607 */
[--C-:B------:R-:W-:Y:S02]  /*0d30*/  PRMT R63, RZ, 0x5410, R7.reuse ;  /* 0x00005410ff3f7816 */ /* 0x100fe40000000007 */
[----:B------:R-:W-:Y:S02]  /*0d40*/  PRMT R62, RZ, 0x5410, R62 ;  /* 0x00005410ff3e7816 */ /* 0x000fe4000000003e */
[----:B------:R-:W-:Y:S02]  /*0d50*/  SHF.R.U64 R64, R6, 0x10, R7 ;  /* 0x0000001006407819 */ /* 0x000fe40000001207 */
[----:B------:R-:W-:Y:S02]  /*0d60*/  PRMT R65, RZ, 0x5410, R6 ;  /* 0x00005410ff417816 */ /* 0x000fe40000000006 */
[----:B------:R-:W-:Y:S02]  /*0d70*/  PRMT R64, RZ, 0x5410, R64 ;  /* 0x00005410ff407816 */ /* 0x000fe40000000040 */
[----:B0-----:R-:W-:-:S02]  /*0d80*/  SHF.R.U32.HI R34, RZ, 0x10, R33 ;  /* 0x00000010ff227819 */ /* 0x001fc40000011621 */
[--C-:B------:R-:W-:Y:S02]  /*0d90*/  PRMT R31, RZ, 0x5410, R33.reuse ;  /* 0x00005410ff1f7816 */ /* 0x100fe40000000021 */
[----:B------:R-:W-:Y:S02]  /*0da0*/  PRMT R34, RZ, 0x5410, R34 ;  /* 0x00005410ff227816 */ /* 0x000fe40000000022 */
[----:B------:R-:W-:Y:S01]  /*0db0*/  SHF.R.U64 R26, R32, 0x10, R33 ;  /* 0x00000010201a7819 */ /* 0x000fe20000001221 */
[----:B------:R-:W-:Y:S02]  /*0dc0*/  FMUL.FTZ R0, R31, -1.4426950216293334961 ;  /* 0xbfb8aa3b1f007820 */ /* 0x000fe40000410000 */
[----:B------:R-:W-:Y:S02]  /*0dd0*/  FMUL.FTZ R27, R34, -1.4426950216293334961 ;  /* 0xbfb8aa3b221b7820 */ /* 0x000fe40000410000 */
[----:B------:R0:W1:Y:S08]  /*0de0*/  MUFU.EX2 R25, R0 ;  /* 0x0000000000197308 */ /* 0x0000700000000800 */
[----:B---3--:R3:W4:Y:S01]  /*0df0*/  MUFU.EX2 R28, R27 ;  /* 0x0000001b001c7308 */ /* 0x0087220000000800 */
[----:B0-----:R-:W-:-:S05]  /*0e00*/  PRMT R0, RZ, 0x5410, R32 ;  /* 0x00005410ff007816 */ /* 0x001fca0000000020 */
[----:B------:R-:W-:Y:S01]  /*0e10*/  FMUL.FTZ R24, R0, -1.4426950216293334961 ;  /* 0xbfb8aa3b00187820 */ /* 0x000fe20000410000 */
[----:B---3--:R-:W-:Y:S01]  /*0e20*/  PRMT R27, RZ, 0x5410, R26 ;  /* 0x00005410ff1b7816 */ /* 0x008fe2000000001a */
[----:B-1----:R-:W-:-:S04]  /*0e30*/  FADD.FTZ R26, R25, 1 ;  /* 0x3f800000191a7421 */ /* 0x002fc80000010000 */
[----:B------:R-:W-:Y:S01]  /*0e40*/  MUFU.EX2 R24, R24 ;  /* 0x0000001800187308 */ /* 0x000fe20000000800 */
[----:B----4-:R-:W-:-:S07]  /*0e50*/  FADD.FTZ R29, R28, 1 ;  /* 0x3f8000001c1d7421 */ /* 0x010fce0000010000 */
[----:B------:R-:W0:Y:S08]  /*0e60*/  MUFU.RCP R32, R26 ;  /* 0x0000001a00207308 */ /* 0x000e300000001000 */
        /* <DEDUP_REMOVED lines=9> */
[----:B------:R-:W-:Y:S01]  /*0f00*/  MUFU.RCP R25, R22 ;  /* 0x0000001600197308 */ /* 0x000fe20000001000 */
[----:B0-----:R-:W-:Y:S02]  /*0f10*/  FADD.FTZ R24, R23, 1 ;  /* 0x3f80000017187421 */ /* 0x001fe40000010000 */
[----:B------:R-:W-:-:S05]  /*0f20*/  FADD.FTZ R23, -R35, 1 ;  /* 0x3f80000023177421 */ /* 0x000fca0000010100 */
[----:B------:R0:W2:Y:S01]  /*0f30*/  MUFU.RCP R28, R24 ;  /* 0x00000018001c7308 */ /* 0x0000a20000001000 */
[----:B------:R-:W-:Y:S01]  /*0f40*/  FFMA.FTZ R23, R34, R23, 1 ;  /* 0x3f80000022177423 */ /* 0x000fe20000010017 */
[--C-:B-1----:R-:W-:Y:S02]  /*0f50*/  SHF.R.U32.HI R36, RZ, 0x10, R21.reuse ;  /* 0x00000010ff247819 */ /* 0x102fe40000011615 */
[--C-:B------:R-:W-:Y:S02]  /*0f60*/  PRMT R33, RZ, 0x5410, R21.reuse ;  /* 0x00005410ff217816 */ /* 0x100fe40000000015 */
[----:B------:R-:W-:Y:S02]  /*0f70*/  PRMT R36, RZ, 0x5410, R36 ;  /* 0x00005410ff247816 */ /* 0x000fe40000000024 */
[----:B------:R-:W-:Y:S01]  /*0f80*/  SHF.R.U64 R29, R20, 0x10, R21 ;  /* 0x00000010141d7819 */ /* 0x000fe20000001215 */
[----:B------:R-:W-:Y:S01]  /*0f90*/  FMUL.FTZ R7, R63, R33 ;  /* 0x000000213f077220 */ /* 0x000fe20000410000 */
[----:B0-----:R-:W-:Y:S01]  /*0fa0*/  PRMT R24, RZ, 0x5410, R20 ;  /* 0x00005410ff187816 */ /* 0x001fe20000000014 */
[----:B------:R-:W-:Y:S01]  /*0fb0*/  FMUL.FTZ R22, R62, R36 ;  /* 0x000000243e167220 */ /* 0x000fe20000410000 */
[----:B------:R-:W-:Y:S01]  /*0fc0*/  PRMT R29, RZ, 0x5410, R29 ;  /* 0x00005410ff1d7816 */ /* 0x000fe2000000001d */
[----:B------:R-:W-:-:S02]  /*0fd0*/  FMUL.FTZ R7, R32, R7 ;  /* 0x0000000720077220 */ /* 0x000fc40000410000 */
[----:B------:R-:W-:Y:S02]  /*0fe0*/  FMUL.FTZ R22, R35, R22 ;  /* 0x0000001623167220 */ /* 0x000fe40000410000 */
[----:B------:R-:W-:Y:S02]  /*0ff0*/  FMUL.FTZ R26, R7, R26 ;  /* 0x0000001a071a7220 */ /* 0x000fe40000410000 */
[----:B------:R-:W-:Y:S02]  /*1000*/  FMUL.FTZ R23, R22, R23 ;  /* 0x0000001716177220 */ /* 0x000fe40000410000 */
[----:B--2---:R-:W-:Y:S01]  /*1010*/  FADD.FTZ R22, -R28, 1 ;  /* 0x3f8000001c167421 */ /* 0x004fe20000010100 */
[----:B------:R0:W-:Y:S01]  /*1020*/  F2F.BF16.F32 R37, R26 ;  /* 0x0000001a00257304 */ /* 0x0001e20000202000 */
[----:B------:R-:W-:Y:S02]  /*1030*/  FMUL.FTZ R7, R64, R29 ;  /* 0x0000001d40077220 */ /* 0x000fe40000410000 */
[----:B------:R-:W-:-:S02]  /*1040*/  FFMA.FTZ R21, R27, R22, 1 ;  /* 0x3f8000001b157423 */ /* 0x000fc40000010016 */
[----:B------:R-:W-:Y:S02]  /*1050*/  FMUL.FTZ R20, R28, R7 ;  /* 0x000000071c147220 */ /* 0x000fe40000410000 */
[----:B------:R-:W-:Y:S01]  /*1060*/  FADD.FTZ R7, -R25, 1 ;  /* 0x3f80000019077421 */ /* 0x000fe20000010100 */
[----:B------:R-:W1:Y:S01]  /*1070*/  F2F.BF16.F32 R22, R23 ;  /* 0x0000001700167304 */ /* 0x000e620000202000 */
[----:B------:R-:W-:Y:S02]  /*1080*/  FMUL.FTZ R6, R65, R24 ;  /* 0x0000001841067220 */ /* 0x000fe40000410000 */
[----:B------:R-:W-:Y:S02]  /*1090*/  FMUL.FTZ R30, R20, R21 ;  /* 0x00000015141e7220 */ /* 0x000fe40000410000 */
[----:B------:R-:W-:Y:S02]  /*10a0*/  FFMA.FTZ R7, R0, R7, 1 ;  /* 0x3f80000000077423 */ /* 0x000fe40000010007 */
[----:B------:R-:W-:-:S02]  /*10b0*/  FMUL.FTZ R6, R25, R6 ;  /* 0x0000000619067220 */ /* 0x000fc40000410000 */
[----:B------:R-:W2:Y:S01]  /*10c0*/  F2F.BF16.F32 R30, R30 ;  /* 0x0000001e001e7304 */ /* 0x000ea20000202000 */
[----:B------:R-:W-:Y:S02]  /*10d0*/  IMAD R20, R92, c[0x0][0x2e8], RZ ;  /* 0x0000ba005c147a24 */ /* 0x000fe400078e02ff */
[----:B0-----:R-:W-:Y:S02]  /*10e0*/  FMUL.FTZ R26, R6, R7 ;  /* 0x00000007061a7220 */ /* 0x001fe40000410000 */
[----:B------:R-:W-:Y:S01]  /*10f0*/  FMUL.FTZ R0, R0, R25 ;  /* 0x0000001900007220 */ /* 0x000fe20000410000 */
[----:B------:R-:W-:Y:S01]  /*1100*/  SHF.R.U64 R25, R16, 0x10, R17 ;  /* 0x0000001010197819 */ /* 0x000fe20000001211 */
[----:B------:R-:W-:Y:S01]  /*1110*/  FMUL.FTZ R27, R27, R28 ;  /* 0x0000001c1b1b7220 */ /* 0x000fe20000410000 */
[----:B------:R0:W3:Y:S01]  /*1120*/  F2F.BF16.F32 R21, R26 ;  /* 0x0000001a00157304 */ /* 0x0000e20000202000 */
[----:B-1----:R-:W-:Y:S01]  /*1130*/  PRMT R37, R37, 0x5410, R22 ;  /* 0x0000541025257816 */ /* 0x002fe20000000016 */
[----:B------:R-:W-:-:S02]  /*1140*/  FMUL.FTZ R65, R65, R0 ;  /* 0x0000000041417220 */ /* 0x000fc40000410000 */
[----:B------:R-:W-:Y:S02]  /*1150*/  FMUL.FTZ R64, R64, R27 ;  /* 0x0000001b40407220 */ /* 0x000fe40000410000 */
[----:B------:R-:W-:Y:S02]  /*1160*/  FMUL.FTZ R32, R31, R32 ;  /* 0x000000201f207220 */ /* 0x000fe40000410000 */
[----:B--2---:R-:W-:Y:S01]  /*1170*/  IMAD.WIDE.U32 R6, R30, 0x10000, RZ ;  /* 0x000100001e067825 */ /* 0x004fe200078e00ff */
[----:B------:R-:W-:-:S03]  /*1180*/  MOV R30, c[0x0][0x16c] ;  /* 0x00005b00001e7a02 */ /* 0x000fc60000000f00 */
[----:B0-----:R-:W-:Y:S01]  /*1190*/  IMAD R26, R96, c[0x0][0x2f0], RZ ;  /* 0x0000bc00601a7a24 */ /* 0x001fe200078e02ff */
[----:B------:R-:W-:Y:S01]  /*11a0*/  LOP3.LUT R23, R37, R7, RZ, 0xfc, !PT ;  /* 0x0000000725177212 */ /* 0x000fe200078efcff */
[C---:B------:R-:W-:Y:S01]  /*11b0*/  IMAD R37, R93.reuse, c[0x0][0x2ec], R20 ;  /* 0x0000bb005d257a24 */ /* 0x040fe200078e0214 */
[----:B------:R-:W-:Y:S01]  /*11c0*/  BAR.SYNC.DEFER_BLOCKING 0x0 ;  /* 0x0000000000007b1d */ /* 0x000fe20000010000 */
[----:B---3--:R-:W-:Y:S01]  /*11d0*/  LOP3.LUT R22, R6, R21, RZ, 0xfc, !PT ;  /* 0x0000001506167212 */ /* 0x008fe200078efcff */
[----:B------:R-:W-:Y:S01]  /*11e0*/  IMAD.WIDE.U32 R20, R93, c[0x0][0x2e8], R18 ;  /* 0x0000ba005d147a25 */ /* 0x000fe200078e0012 */
[----:B------:R-:W-:-:S03]  /*11f0*/  ISETP.GE.AND P1, PT, R30, 0x1, PT ;  /* 0x000000011e00780c */ /* 0x000fc60003f26270 */
[----:B------:R-:W-:Y:S01]  /*1200*/  FMUL.FTZ R63, R63, R32 ;  /* 0x000000203f3f7220 */ /* 0x000fe20000410000 */
[----:B------:R-:W-:Y:S01]  /*1210*/  IADD3 R21, R21, R37, RZ ;  /* 0x0000002515157210 */ /* 0x000fe20007ffe0ff */
[C---:B------:R-:W-:Y:S02]  /*1220*/  IMAD R37, R97.reuse, c[0x0][0x2f4], R26 ;  /* 0x0000bd0061257a24 */ /* 0x040fe400078e021a */
[----:B------:R-:W-:Y:S02]  /*1230*/  FMUL.FTZ R35, R34, R35 ;  /* 0x0000002322237220 */ /* 0x000fe40000410000 */
[----:B------:R-:W-:-:S04]  /*1240*/  IMAD.WIDE.U32 R20, R97, c[0x0][0x2f0], R20 ;  /* 0x0000bc0061147a25 */ /* 0x000fc800078e0014 */
[----:B------:R-:W-:Y:S01]  /*1250*/  FMUL.FTZ R62, R62, R35 ;  /* 0x000000233e3e7220 */ /* 0x000fe20000410000 */
[----:B------:R-:W-:Y:S01]  /*1260*/  IADD3 R37, R21, R37, RZ ;  /* 0x0000002515257210 */ /* 0x000fe20007ffe0ff */
[----:B------:R0:W-:Y:S01]  /*1270*/  STS.64 [R75.X8], R22 ;  /* 0x000000164b007388 */ /* 0x0001e20000008a00 */
[----:B------:R-:W-:-:S06]  /*1280*/  NOP ;  /* 0x0000000000007918 */ /* 0x000fcc0000000000 */
[----:B------:R-:W1:Y:S01]  /*1290*/  LDS.64 R6, [R75.X8] ;  /* 0x000000004b067984 */ /* 0x000e620000008a00 */
[----:B0-----:R-:W-:Y:S02]  /*12a0*/  PRMT R23, RZ, 0x5410, R16 ;  /* 0x00005410ff177816 */ /* 0x001fe40000000010 */
[----:B------:R-:W-:-:S03]  /*12b0*/  LEA R22, P0, R20, c[0x0][0x338], 0x1 ;  /* 0x0000ce0014167a11 */ /* 0x000fc600078008ff */
[----:B------:R-:W-:Y:S01]  /*12c0*/  FFMA.FTZ R21, R65, R23, R90 ;  /* 0x0000001741157223 */ /* 0x000fe2000001005a */
[----:B------:R-:W-:Y:S02]  /*12d0*/  LEA.HI.X R23, R20, c[0x0][0x33c], R37, 0x1, P0 ;  /* 0x0000cf0014177a11 */ /* 0x000fe400000f0c25 */
[----:B------:R-:W-:Y:S02]  /*12e0*/  PRMT R20, RZ, 0x5410, R25 ;  /* 0x00005410ff147816 */ /* 0x000fe40000000019 */
[----:B------:R-:W-:Y:S02]  /*12f0*/  ISETP.NE.U32.AND P0, PT, RZ, c[0x0][0x270], PT ;  /* 0x00009c00ff007a0c */ /* 0x000fe40003f05070 */
[----:B------:R-:W-:Y:S01]  /*1300*/  SHF.R.U32.HI R90, RZ, 0x10, R17 ;  /* 0x00000010ff5a7819 */ /* 0x000fe20000011611 */
[----:B------:R-:W-:Y:S01]  /*1310*/  FFMA.FTZ R20, R64, R20, R21 ;  /* 0x0000001440147223 */ /* 0x000fe20000010015 */
[----:B------:R-:W-:Y:S02]  /*1320*/  PRMT R21, RZ, 0x5410, R17 ;  /* 0x00005410ff157816 */ /* 0x000fe40000000011 */
[----:B------:R-:W-:-:S02]  /*1330*/  ISETP.NE.AND.EX P0, PT, RZ, c[0x0][0x274], PT, P0 ;  /* 0x00009d00ff007a0c */ /* 0x000fc40003f05300 */
[----:B------:R-:W-:Y:S01]  /*1340*/  PRMT R90, RZ, 0x5410, R90 ;  /* 0x00005410ff5a7816 */ /* 0x000fe2000000005a */
        /* <DEDUP_REMOVED lines=11> */
[----:B------:R-:W-:-:S04]  /*1400*/  IMAD R24, R92, c[0x0][0x210], RZ ;  /* 0x000084005c187a24 */ /* 0x000fc800078e02ff */
[----:B------:R-:W-:-:S03]  /*1410*/  IMAD R25, R93, c[0x0][0x214], R24 ;  /* 0x000085005d197a24 */ /* 0x000fc600078e0218 */
[----:B0-----:R-:W0:Y:S08]  /*1420*/  F2F.BF16.F32 R6, R27 ;  /* 0x0000001b00067304 */ /* 0x001e300000202000 */
[----:B------:R-:W1:Y:S08]  /*1430*/  F2F.BF16.F32 R35, R35 ;  /* 0x0000002300237304 */ /* 0x000e700000202000 */
[----:B------:R2:W3:Y:S01]  /*1440*/  F2F.BF16.F32 R21, R0 ;  /* 0x0000000000157304 */ /* 0x0004e20000202000 */
[----:B0-----:R-:W-:Y:S01]  /*1450*/  IMAD.WIDE.U32 R6, R6, 0x10000, RZ ;  /* 0x0001000006067825 */ /* 0x001fe200078e00ff */
[----:B-1----:R-:W-:-:S03]  /*1460*/  PRMT R23, R32, 0x5410, R35 ;  /* 0x0000541020177816 */ /* 0x002fc60000000023 */
[----:B--2---:R-:W-:Y:S01]  /*1470*/  IMAD R0, R96, c[0x0][0x218], RZ ;  /* 0x0000860060007a24 */ /* 0x004fe200078e02ff */
[----:B------:R-:W-:Y:S02]  /*1480*/  LOP3.LUT R23, R23, R7, RZ, 0xfc, !PT ;  /* 0x0000000717177212 */ /* 0x000fe400078efcff */
[----:B---3--:R-:W-:Y:S01]  /*1490*/  LOP3.LUT R22, R6, R21, RZ, 0xfc, !PT ;  /* 0x0000001506167212 */ /* 0x008fe200078efcff */
[----:B------:R-:W-:-:S04]  /*14a0*/  IMAD.WIDE.U32 R20, R93, c[0x0][0x210], R18 ;  /* 0x000084005d147a25 */ /* 0x000fc800078e0012 */
[----:B------:R0:W-:Y:S01]  /*14b0*/  STS.64 [R75.X8], R22 ;  /* 0x000000164b007388 */ /* 0x0001e20000008a00 */
[----:B------:R-:W-:-:S06]  /*14c0*/  NOP ;  /* 0x0000000000007918 */ /* 0x000fcc0000000000 */
[----:B------:R-:W1:Y:S01]  /*14d0*/  LDS.64 R6, [R75.X8] ;  /* 0x000000004b067984 */ /* 0x000e620000008a00 */
[----:B------:R-:W-:Y:S01]  /*14e0*/  IADD3 R21, R21, R25, RZ ;  /* 0x0000001915157210 */ /* 0x000fe20007ffe0ff */
[----:B------:R-:W-:-:S04]  /*14f0*/  IMAD R25, R97, c[0x0][0x21c], R0 ;  /* 0x0000870061197a24 */ /* 0x000fc800078e0200 */
[----:B------:R-:W-:-:S05]  /*1500*/  IMAD.WIDE.U32 R20, R97, c[0x0][0x218], R20 ;  /* 0x0000860061147a25 */ /* 0x000fca00078e0014 */
[----:B------:R-:W-:Y:S02]  /*1510*/  IADD3 R21, R21, R25, RZ ;  /* 0x0000001915157210 */ /* 0x000fe40007ffe0ff */
[----:B0-----:R-:W-:-:S04]  /*1520*/  LEA R22, P0, R20, c[0x0][0x270], 0x1 ;  /* 0x00009c0014167a11 */ /* 0x001fc800078008ff */
[----:B------:R-:W-:-:S05]  /*1530*/  LEA.HI.X R23, R20, c[0x0][0x274], R21, 0x1, P0 ;  /* 0x00009d0014177a11 */ /* 0x000fca00000f0c15 */
[----:B------:R-:W-:-:S05]  /*1540*/  IMAD.WIDE R20, R88, 0x8, R22 ;  /* 0x0000000858147825 */ /* 0x000fca00078e0216 */
[----:B-1----:R0:W-:Y:S02]  /*1550*/  STG.E.64 [R20.64], R6 ;  /* 0x0000000614007986 */ /* 0x0021e4000c101b06 */
.L_x_13928:
[--C-:B------:R-:W-:Y:S01]  /*1560*/  SHF.R.U64 R0, R4, 0x10, R5.reuse ;  /* 0x0000001004007819 */ /* 0x100fe20000001205 */
[----:B------:R-:W-:Y:S01]  /*1570*/  BAR.SYNC.DEFER_BLOCKING 0x0 ;  /* 0x0000000000007b1d */ /* 0x000fe20000010000 */
[--C-:B------:R-:W-:Y:S01]  /*1580*/  SHF.R.U32.HI R55, RZ, 0x10, R5.reuse ;  /* 0x00000010ff377819 */ /* 0x100fe20000011605 */
[----:B------:R-:W-:Y:S01]  /*1590*/  HFMA2.MMA R58, -RZ, RZ, 0, 0 ;  /* 0x00000000ff3a7435 */ /* 0x000fe200000001ff */
[----:B------:R-:W-:Y:S01]  /*15a0*/  PRMT R57, RZ, 0x5410, R5 ;  /* 0x00005410ff397816 */ /* 0x000fe20000000005 */
[----:B------:R-:W-:Y:S01]  /*15b0*/  CS2R R60, SRZ ;  /* 0x00000000003c7805 */ /* 0x000fe2000001ff00 */
[----:B------:R-:W-:Y:S01]  /*15c0*/  PRMT R59, RZ, 0x5410, R4 ;  /* 0x00005410ff3b7816 */ /* 0x000fe20000000004 */
[----:B-----5:R-:W-:Y:S01]  /*15d0*/  FMUL.FTZ R53, R65, R95 ;  /* 0x0000005f41357220 */ /* 0x020fe20000410000 */
[----:B------:R-:W-:Y:S01]  /*15e0*/  PRMT R5, RZ, 0x5410, R0 ;  /* 0x00005410ff057816 */ /* 0x000fe20000000000 */
[--C-:B------:R-:W-:Y:S01]  /*15f0*/  FADD.FTZ R57, R57, R94.reuse ;  /* 0x0000005e39397221 */ /* 0x100fe20000010000 */
[----:B------:R-:W-:Y:S01]  /*1600*/  PRMT R55, RZ, 0x5410, R55 ;  /* 0x00005410ff377816 */ /* 0x000fe20000000037 */
[--C-:B------:R-:W-:Y:S01]  /*1610*/  FADD.FTZ R59, R59, R94.reuse ;  /* 0x0000005e3b3b7221 */ /* 0x100fe20000010000 */
[----:B------:R-:W-:Y:S01]  /*1620*/  MOV R56, RZ ;  /* 0x000000ff00387202 */ /* 0x000fe20000000f00 */
[----:B------:R-:W-:-:S02]  /*1630*/  FADD.FTZ R54, R5, R94 ;  /* 0x0000005e05367221 */ /* 0x000fc40000010000 */
[----:B------:R-:W-:Y:S02]  /*1640*/  FADD.FTZ R55, R55, R94 ;  /* 0x0000005e37377221 */ /* 0x000fe40000010000 */
[-C--:B------:R-:W-:Y:S02]  /*1650*/  FMUL.FTZ R52, R63, R95.reuse ;  /* 0x0000005f3f347220 */ /* 0x080fe40000410000 */
[-C--:B------:R-:W-:Y:S02]  /*1660*/  FMUL.FTZ R51, R64, R95.reuse ;  /* 0x0000005f40337220 */ /* 0x080fe40000410000 */
[----:B------:R-:W-:Y:S01]  /*1670*/  FMUL.FTZ R50, R62, R95 ;  /* 0x0000005f3e327220 */ /* 0x000fe20000410000 */
[----:B------:R-:W-:Y:S05]  /*1680*/  @!P1 BRA `(.L_x_13929) ;  /* 0x0000313000009947 */ /* 0x000fea0003800000 */
[----:B------:R-:W-:Y:S01]  /*1690*/  MOV R4, R12 ;  /* 0x0000000c00047202 */ /* 0x000fe20000000f00 */
[----:B------:R-:W-:Y:S01]  /*16a0*/  IMAD R0, R110, c[0x0][0x2c0], RZ ;  /* 0x0000b0006e007a24 */ /* 0x000fe200078e02ff */
[----:B------:R-:W-:Y:S01]  /*16b0*/  MOV R5, R15 ;  /* 0x0000000f00057202 */ /* 0x000fe20000000f00 */
[----:B------:R-:W-:Y:S01]  /*16c0*/  CS2R R48, SRZ ;  /* 0x0000000000307805 */ /* 0x000fe2000001ff00 */
[----:B------:R-:W-:-:S02]  /*16d0*/  MOV R61, RZ ;  /* 0x000000ff003d7202 */ /* 0x000fc40000000f00 */
[----:B------:R-:W-:Y:S01]  /*16e0*/  MOV R47, RZ ;  /* 0x000000ff002f7202 */ /* 0x000fe20000000f00 */
[----:B0-----:R-:W-:-:S04]  /*16f0*/  IMAD.WIDE.U32 R6, R91, c[0x0][0x2c0], R4 ;  /* 0x0000b0005b067a25 */ /* 0x001fc800078e0004 */
[----:B------:R-:W-:Y:S01]  /*1700*/  IMAD R5, R91, c[0x0][0x2c4], R0 ;  /* 0x0000b1005b057a24 */ /* 0x000fe200078e0200 */
[----:B------:R-:W-:-:S04]  /*1710*/  LEA R4, P0, R6, c[0x0][0x320], 0x3 ;  /* 0x0000c80006047a11 */ /* 0x000fc800078018ff */
        /* <DEDUP_REMOVED lines=20> */
.L_x_13960:
        /* <DEDUP_REMOVED lines=11> */
[----:B--2---:R-:W2:Y:S01]  /*1910*/  LDG.E.64 R34, [R34.64] ;  /* 0x0000000622227981 */ /* 0x004ea2000c1e1b00 */
[----:B------:R-:W-:Y:S02]  /*1920*/  IMAD R0, R98, c[0x0][0x1c0], RZ ;  /* 0x0000700062007a24 */ /* 0x000fe400078e02ff */
        /* <DEDUP_REMOVED lines=10> */
[C---:B------:R-:W-:Y:S01]  /*19d0*/  ISETP.GT.AND P0, PT, R76.reuse, 0x1, PT ;  /* 0x000000014c00780c */ /* 0x040fe20003f04270 */
[C---:B------:R-:W-:Y:S01]  /*19e0*/  IMAD.WIDE.U32 R6, R97.reuse, c[0x0][0x198], RZ ;  /* 0x0000660061067a25 */ /* 0x040fe200078e00ff */
[----:B------:R-:W-:Y:S02]  /*19f0*/  IADD3 R99, R76, -0x1, RZ ;  /* 0xffffffff4c637810 */ /* 0x000fe40007ffe0ff */
[----:B------:R-:W-:Y:S01]  /*1a00*/  ISETP.EQ.AND P0, PT, R108, RZ, P0 ;  /* 0x000000ff6c00720c */ /* 0x000fe20000702270 */
[----:B------:R-:W-:Y:S01]  /*1a10*/  IMAD R41, R97, c[0x0][0x19c], R0 ;  /* 0x0000670061297a24 */ /* 0x000fe200078e0200 */
[----:B------:R-:W-:Y:S01]  /*1a20*/  ISETP.NE.AND P1, PT, R88, RZ, PT ;  /* 0x000000ff5800720c */ /* 0x000fe20003f25270 */
[----:B0-----:R-:W-:Y:S01]  /*1a30*/  IMAD R36, R98, c[0x0][0x1a0], RZ ;  /* 0x0000680062247a24 */ /* 0x001fe200078e02ff */
[----:B------:R-:W-:-:S02]  /*1a40*/  IADD3 R100, R88, 0x200, RZ ;  /* 0x0000020058647810 */ /* 0x000fc40007ffe0ff */
[----:B------:R-:W-:Y:S01]  /*1a50*/  IADD3 R7, R7, R41, RZ ;  /* 0x0000002907077210 */ /* 0x000fe20007ffe0ff */
[----:B------:R-:W-:-:S04]  /*1a60*/  IMAD R37, R49, c[0x0][0x1a4], R36 ;  /* 0x0000690031257a24 */ /* 0x000fc800078e0224 */
[----:B------:R-:W-:Y:S02]  /*1a70*/  IMAD.WIDE.U32 R6, R49, c[0x0][0x1a0], R6 ;  /* 0x0000680031067a25 */ /* 0x000fe400078e0006 */
[----:B------:R-:W-:-:S03]  /*1a80*/  @P0 IADD3 R42, R76, -0x2, RZ ;  /* 0xfffffffe4c2a0810 */ /* 0x000fc60007ffe0ff */
[----:B------:R-:W-:Y:S02]  /*1a90*/  IADD3 R7, R7, R37, RZ ;  /* 0x0000002507077210 */ /* 0x000fe40007ffe0ff */
[----:B------:R-:W-:Y:S01]  /*1aa0*/  @P0 IMAD R45, R42, c[0x0][0x16c], R49 ;  /* 0x00005b002a2d0a24 */ /* 0x000fe200078e0231 */
[----:B------:R-:W-:-:S04]  /*1ab0*/  LEA R36, P2, R6, c[0x0][0x228], 0x3 ;  /* 0x00008a0006247a11 */ /* 0x000fc800078418ff */
[----:B------:R-:W-:-:S06]  /*1ac0*/  LEA.HI.X R37, R6, c[0x0][0x22c], R7, 0x3, P2 ;  /* 0x00008b0006257a11 */ /* 0x000fcc00010f1c07 */
[----:B------:R-:W5:Y:S01]  /*1ad0*/  LDG.E.64 R36, [R36.64] ;  /* 0x0000000624247981 */ /* 0x000f62000c1e1b00 */
[----:B------:R-:W-:Y:S02]  /*1ae0*/  ISETP.NE.AND P2, PT, R88, 0x1f, PT ;  /* 0x0000001f5800780c */ /* 0x000fe40003f45270 */
[----:B------:R-:W-:Y:S01]  /*1af0*/  SHF.R.U32.HI R115, RZ, 0x10, R17 ;  /* 0x00000010ff737819 */ /* 0x000fe20000011611 */
[----:B------:R-:W-:Y:S01]  /*1b00*/  BSSY B0, `(.L_x_13930) ;  /* 0x000005e000007945 */ /* 0x000fe20003800000 */
[----:B--2---:R-:W-:Y:S02]  /*1b10*/  FMUL.FTZ R46, R34, 1.4426950216293334961 ;  /* 0x3fb8aa3b222e7820 */ /* 0x004fe40000410000 */
[C---:B------:R-:W-:Y:S02]  /*1b20*/  FMUL.FTZ R0, R59.reuse, R35 ;  /* 0x000000233b007220 */ /* 0x040fe40000410000 */
[----:B------:R-:W-:Y:S02]  /*1b30*/  FMUL.FTZ R40, R59, R46 ;  /* 0x0000002e3b287220 */ /* 0x000fe40000410000 */
[----:B------:R-:W-:Y:S01]  /*1b40*/  FMUL.RZ R44, R0, 0.15915493667125701904 ;  /* 0x3e22f983002c7820 */ /* 0x000fe2000040c000 */
[----:B------:R-:W-:-:S03]  /*1b50*/  LEA.HI R0, R99, R99, RZ, 0x1 ;  /* 0x0000006363007211 */ /* 0x000fc600078f08ff */
[----:B------:R-:W-:Y:S01]  /*1b60*/  MUFU.EX2 R40, R40 ;  /* 0x0000002800287308 */ /* 0x000fe20000000800 */
[----:B------:R-:W-:-:S04]  /*1b70*/  LOP3.LUT R0, R0, 0xfffffe, RZ, 0xc0, !PT ;  /* 0x00fffffe00007812 */ /* 0x000fc800078ec0ff */
[----:B------:R-:W-:-:S03]  /*1b80*/  IADD3 R0, R99, -R0, RZ ;  /* 0x8000000063007210 */ /* 0x000fc60007ffe0ff */
[----:B------:R-:W0:Y:S01]  /*1b90*/  MUFU.COS R41, R44 ;  /* 0x0000002c00297308 */ /* 0x000e220000000000 */
[----:B------:R-:W-:-:S04]  /*1ba0*/  @!P1 LEA R100, R0, R49, 0x8 ;  /* 0x0000003100649211 */ /* 0x000fc800078e40ff */
[----:B------:R-:W-:Y:S01]  /*1bb0*/  SHF.L.U32 R100, R100, 0x3, RZ ;  /* 0x0000000364647819 */ /* 0x000fe200000006ff */
[----:B---3--:R-:W-:Y:S02]  /*1bc0*/  STS.64 [R75.X8], R4 ;  /* 0x000000044b007388 */ /* 0x008fe40000008a00 */
[----:B------:R1:W2:Y:S02]  /*1bd0*/  MUFU.SIN R43, R44 ;  /* 0x0000002c002b7308 */ /* 0x0002a40000000400 */
[----:B----4-:R3:W-:Y:S01]  /*1be0*/  STS.64 [R75.X8+0x100], R38 ;  /* 0x000100264b007388 */ /* 0x0107e20000008a00 */
[----:B------:R-:W-:-:S06]  /*1bf0*/  NOP ;  /* 0x0000000000007918 */ /* 0x000fcc0000000000 */
[----:B0-----:R-:W-:Y:S01]  /*1c00*/  FMUL.FTZ R42, R40, R41 ;  /* 0x00000029282a7220 */ /* 0x001fe20000410000 */
[----:B------:R-:W0:Y:S01]  /*1c10*/  LDS.128 R4, [R75.X16] ;  /* 0x000000004b047984 */ /* 0x000e22000000cc00 */
[----:B-1----:R-:W-:-:S04]  /*1c20*/  @P0 IMAD.WIDE R44, R45, 0x10, R2 ;  /* 0x000000102d2c0825 */ /* 0x002fc800078e0202 */
[----:B--2---:R-:W-:Y:S02]  /*1c30*/  FMUL.FTZ R43, R40, R43 ;  /* 0x0000002b282b7220 */ /* 0x004fe40000410000 */
[----:B------:R-:W-:-:S03]  /*1c40*/  CS2R R40, SRZ ;  /* 0x0000000000287805 */ /* 0x000fc6000001ff00 */
[----:B------:R1:W-:Y:S04]  /*1c50*/  STS.64 [R100+0xa80], R42 ;  /* 0x000a802a64007388 */ /* 0x0003e80000000a00 */
[----:B------:R-:W-:Y:S01]  /*1c60*/  BAR.SYNC.DEFER_BLOCKING 0x0 ;  /* 0x0000000000007b1d */ /* 0x000fe20000010000 */
[-C--:B------:R-:W-:Y:S02]  /*1c70*/  FMUL.FTZ R0, R54, R35.reuse ;  /* 0x0000002336007220 */ /* 0x080fe40000410000 */
[----:B---3--:R-:W-:Y:S02]  /*1c80*/  FMUL.FTZ R39, R57, R35 ;  /* 0x0000002339277220 */ /* 0x008fe40000410000 */
[----:B------:R-:W-:Y:S02]  /*1c90*/  FMUL.RZ R102, R0, 0.15915493667125701904 ;  /* 0x3e22f98300667820 */ /* 0x000fe4000040c000 */
[----:B------:R-:W-:-:S02]  /*1ca0*/  FMUL.FTZ R0, R54, R46 ;  /* 0x0000002e36007220 */ /* 0x000fc40000410000 */
[-C--:B------:R-:W-:Y:S02]  /*1cb0*/  FMUL.FTZ R38, R57, R46.reuse ;  /* 0x0000002e39267220 */ /* 0x080fe40000410000 */
[----:B------:R-:W-:Y:S01]  /*1cc0*/  FMUL.FTZ R46, R55, R46 ;  /* 0x0000002e372e7220 */ /* 0x000fe20000410000 */
[----:B------:R-:W-:Y:S01]  /*1cd0*/  MUFU.SIN R103, R102 ;  /* 0x0000006600677308 */ /* 0x000fe20000000400 */
[----:B------:R-:W-:Y:S01]  /*1ce0*/  FMUL.RZ R105, R39, 0.15915493667125701904 ;  /* 0x3e22f98327697820 */ /* 0x000fe2000040c000 */
[----:B------:R2:W5:Y:S06]  /*1cf0*/  @P0 LDG.E.64 R40, [R44.64+0x8] ;  /* 0x000008062c280981 */ /* 0x00056c000c1e1b00 */
[----:B------:R-:W3:Y:S01]  /*1d00*/  MUFU.EX2 R0, R0 ;  /* 0x0000000000007308 */ /* 0x000ee20000000800 */
[----:B--2---:R-:W-:-:S04]  /*1d10*/  FMUL.FTZ R44, R55, R35 ;  /* 0x00000023372c7220 */ /* 0x004fc80000410000 */
[----:B------:R-:W-:-:S03]  /*1d20*/  FMUL.RZ R106, R44, 0.15915493667125701904 ;  /* 0x3e22f9832c6a7820 */ /* 0x000fc6000040c000 */
[----:B------:R2:W-:Y:S08]  /*1d30*/  MUFU.EX2 R109, R46 ;  /* 0x0000002e006d7308 */ /* 0x0005f00000000800 */
[----:B------:R-:W-:Y:S08]  /*1d40*/  MUFU.COS R104, R106 ;  /* 0x0000006a00687308 */ /* 0x000ff00000000000 */
[----:B------:R-:W-:Y:S08]  /*1d50*/  MUFU.EX2 R38, R38 ;  /* 0x0000002600267308 */ /* 0x000ff00000000800 */
[----:B------:R-:W4:Y:S08]  /*1d60*/  MUFU.COS R45, R105 ;  /* 0x00000069002d7308 */ /* 0x000f300000000000 */
[----:B------:R-:W0:Y:S01]  /*1d70*/  MUFU.SIN R44, R106 ;  /* 0x0000006a002c7308 */ /* 0x000e220000000400 */
[----:B--2---:R-:W-:-:S07]  /*1d80*/  PRMT R46, RZ, 0x5410, R16 ;  /* 0x00005410ff2e7816 */ /* 0x004fce0000000010 */
[----:B------:R4:W2:Y:S08]  /*1d90*/  MUFU.COS R101, R102 ;  /* 0x0000006600657308 */ /* 0x0008b00000000000 */
[----:B------:R0:W1:Y:S01]  /*1da0*/  MUFU.SIN R39, R105 ;  /* 0x0000006900277308 */ /* 0x0000620000000400 */
[----:B---3--:R-:W-:Y:S02]  /*1db0*/  FMUL.FTZ R103, R0, R103 ;  /* 0x0000006700677220 */ /* 0x008fe40000410000 */
[----:B------:R-:W-:-:S02]  /*1dc0*/  FMUL.FTZ R112, R59, R46 ;  /* 0x0000002e3b707220 */ /* 0x000fc40000410000 */
[----:B----4-:R-:W-:Y:S01]  /*1dd0*/  FMUL.FTZ R102, R38, R45 ;  /* 0x0000002d26667220 */ /* 0x010fe20000410000 */
[----:B------:R-:W-:Y:S01]  /*1de0*/  SHF.R.U64 R45, R16, 0x10, R17 ;  /* 0x00000010102d7819 */ /* 0x000fe20000001211 */
[C---:B0-----:R-:W-:Y:S02]  /*1df0*/  FMUL.FTZ R105, R109.reuse, R104 ;  /* 0x000000686d697220 */ /* 0x041fe40000410000 */
[----:B------:R-:W-:Y:S02]  /*1e00*/  FMUL.FTZ R109, R109, R44 ;  /* 0x0000002c6d6d7220 */ /* 0x000fe40000410000 */
[----:B--2---:R-:W-:Y:S02]  /*1e10*/  FMUL.FTZ R101, R0, R101 ;  /* 0x0000006500657220 */ /* 0x004fe40000410000 */
[----:B------:R-:W-:Y:S02]  /*1e20*/  FMUL.FTZ R44, R103, R112 ;  /* 0x00000070672c7220 */ /* 0x000fe40000410000 */
[----:B-1----:R-:W-:-:S02]  /*1e30*/  FMUL.FTZ R100, R38, R39 ;  /* 0x0000002726647220 */ /* 0x002fc40000410000 */
[----:B------:R-:W-:Y:S01]  /*1e40*/  FMUL.FTZ R39, RZ, R103 ;  /* 0x00000067ff277220 */ /* 0x000fe20000410000 */
[----:B------:R-:W-:Y:S01]  /*1e50*/  PRMT R45, RZ, 0x5410, R45 ;  /* 0x00005410ff2d7816 */ /* 0x000fe2000000002d */
[----:B------:R-:W-:Y:S02]  /*1e60*/  FFMA.FTZ R104, RZ, R101, R44 ;  /* 0x00000065ff687223 */ /* 0x000fe4000001002c */
[----:B------:R-:W-:Y:S02]  /*1e70*/  FFMA.FTZ R44, R101, R112, -R39 ;  /* 0x00000070652c7223 */ /* 0x000fe40000010827 */
[----:B------:R-:W-:Y:S02]  /*1e80*/  FMUL.FTZ R38, R42, R103 ;  /* 0x000000672a267220 */ /* 0x000fe40000410000 */
[----:B------:R-:W-:Y:S02]  /*1e90*/  FFMA.FTZ R111, R54, R45, R44 ;  /* 0x0000002d366f7223 */ /* 0x000fe4000001002c */
[----:B------:R-:W-:-:S02]  /*1ea0*/  FADD.FTZ R113, RZ, R104 ;  /* 0x00000068ff717221 */ /* 0x000fc40000010000 */
[C---:B------:R-:W-:Y:S02]  /*1eb0*/  FMUL.FTZ R0, R43.reuse, R103 ;  /* 0x000000672b007220 */ /* 0x040fe40000410000 */
[----:B------:R-:W-:Y:S02]  /*1ec0*/  FFMA.FTZ R107, R43, R101, R38 ;  /* 0x000000652b6b7223 */ /* 0x000fe40000010026 */
[C---:B------:R-:W-:Y:S02]  /*1ed0*/  FMUL.FTZ R104, R100.reuse, R111 ;  /* 0x0000006f64687220 */ /* 0x040fe40000410000 */
[----:B------:R-:W-:Y:S02]  /*1ee0*/  FMUL.FTZ R44, R100, R113 ;  /* 0x00000071642c7220 */ /* 0x000fe40000410000 */
[----:B------:R-:W-:Y:S02]  /*1ef0*/  FFMA.FTZ R39, R42, R101, -R0 ;  /* 0x000000652a277223 */ /* 0x000fe40000010800 */
[----:B------:R-:W-:-:S02]  /*1f00*/  FMUL.FTZ R0, R100, R107 ;  /* 0x0000006b64007220 */ /* 0x000fc40000410000 */
[C---:B------:R-:W-:Y:S02]  /*1f10*/  FFMA.FTZ R104, R102.reuse, R113, R104 ;  /* 0x0000007166687223 */ /* 0x040fe40000010068 */
[----:B------:R-:W-:Y:S01]  /*1f20*/  FFMA.FTZ R111, R102, R111, -R44 ;  /* 0x0000006f666f7223 */ /* 0x000fe2000001082c */
[----:B------:R-:W-:Y:S01]  /*1f30*/  PRMT R44, RZ, 0x5410, R17 ;  /* 0x00005410ff2c7816 */ /* 0x000fe20000000011 */
[-C--:B------:R-:W-:Y:S02]  /*1f40*/  FMUL.FTZ R38, R100, R39.reuse ;  /* 0x0000002764267220 */ /* 0x080fe40000410000 */
[C---:B------:R-:W-:Y:S02]  /*1f50*/  FFMA.FTZ R0, R102.reuse, R39, -R0 ;  /* 0x0000002766007223 */ /* 0x040fe40000010800 */
[----:B------:R-:W-:Y:S02]  /*1f60*/  FADD.FTZ R104, RZ, R104 ;  /* 0x00000068ff687221 */ /* 0x000fe40000010000 */
[----:B------:R-:W-:-:S02]  /*1f70*/  FFMA.FTZ R38, R102, R107, R38 ;  /* 0x0000006b66267223 */ /* 0x000fc40000010026 */
[----:B------:R-:W-:Y:S02]  /*1f80*/  FFMA.FTZ R114, R57, R44, R111 ;  /* 0x0000002c39727223 */ /* 0x000fe4000001006f */
[C---:B------:R-:W-:Y:S02]  /*1f90*/  FMUL.FTZ R107, R109.reuse, R104 ;  /* 0x000000686d6b7220 */ /* 0x040fe40000410000 */
[C---:B------:R-:W-:Y:S02]  /*1fa0*/  FMUL.FTZ R39, R109.reuse, R0 ;  /* 0x000000006d277220 */ /* 0x040fe40000410000 */
[-C--:B------:R-:W-:Y:S02]  /*1fb0*/  FMUL.FTZ R111, R109, R114.reuse ;  /* 0x000000726d6f7220 */ /* 0x080fe40000410000 */
[----:B------:R-:W-:Y:S02]  /*1fc0*/  FFMA.FTZ R113, R105, R114, -R107 ;  /* 0x0000007269717223 */ /* 0x000fe4000001086b */
[----:B------:R-:W-:-:S02]  /*1fd0*/  FMUL.FTZ R106, R109, R38 ;  /* 0x000000266d6a7220 */ /* 0x000fc40000410000 */
        /* <DEDUP_REMOVED lines=16> */
.L_x_13931:
[----:B0-----:R-:W-:Y:S05]  /*20e0*/  BSYNC B0 ;  /* 0x0000000000007941 */ /* 0x001fea0003800000 */
.L_x_13930:
[----:B------:R-:W0:Y:S01]  /*20f0*/  SHFL.UP PT, R117, R113, 0x1, RZ ;  /* 0x0420000071757989 */ /* 0x000e2200000e00ff */
[----:B------:R-:W-:Y:S01]  /*2100*/  ISETP.GE.AND P0, PT, R75, 0x1, PT ;  /* 0x000000014b00780c */ /* 0x000fe20003f06270 */
[----:B------:R-:W-:Y:S01]  /*2110*/  FADD.FTZ R121, R63, R63 ;  /* 0x0000003f3f797221 */ /* 0x000fe20000010000 */
[--C-:B------:R-:W-:Y:S01]  /*2120*/  SHF.R.U32.HI R124, RZ, 0x10, R7.reuse ;  /* 0x00000010ff7c7819 */ /* 0x100fe20000011607 */
[----:B------:R-:W2:Y:S01]  /*2130*/  SHFL.UP PT, R119, R107, 0x1, RZ ;  /* 0x042000006b777989 */ /* 0x000ea200000e00ff */
[--C-:B------:R-:W-:Y:S01]  /*2140*/  SHF.R.U64 R123, R6, 0x10, R7.reuse ;  /* 0x00000010067b7819 */ /* 0x100fe20000001207 */
[----:B-1----:R-:W-:Y:S01]  /*2150*/  FMUL.FTZ R132, R109, -R38 ;  /* 0x800000266d847220 */ /* 0x002fe20000410000 */
[----:B------:R-:W-:Y:S01]  /*2160*/  PRMT R124, RZ, 0x5410, R124 ;  /* 0x00005410ff7c7816 */ /* 0x000fe2000000007c */
[----:B------:R-:W1:Y:S01]  /*2170*/  SHFL.UP PT, R111, R106, 0x1, RZ ;  /* 0x042000006a6f7989 */ /* 0x000e6200000e00ff */
[----:B------:R-:W-:Y:S01]  /*2180*/  PRMT R122, RZ, 0x5410, R7 ;  /* 0x00005410ff7a7816 */ /* 0x000fe20000000007 */
[----:B------:R-:W-:Y:S01]  /*2190*/  BSSY B0, `(.L_x_13932) ;  /* 0x00000b4000007945 */ /* 0x000fe20003800000 */
[----:B------:R-:W-:Y:S01]  /*21a0*/  PRMT R123, RZ, 0x5410, R123 ;  /* 0x00005410ff7b7816 */ /* 0x000fe2000000007b */
[----:B------:R-:W3:Y:S01]  /*21b0*/  SHFL.UP PT, R115, R114, 0x1, RZ ;  /* 0x0420000072737989 */ /* 0x000ee200000e00ff */
[----:B-----5:R-:W-:Y:S01]  /*21c0*/  FMUL.FTZ R7, R37, R124 ;  /* 0x0000007c25077220 */ /* 0x020fe20000410000 */
[----:B------:R-:W-:-:S02]  /*21d0*/  SHF.R.U64 R129, R4, 0x10, R5 ;  /* 0x0000001004817819 */ /* 0x000fc40000001205 */
[----:B------:R-:W-:Y:S01]  /*21e0*/  SHF.R.U32.HI R130, RZ, 0x10, R5 ;  /* 0x00000010ff827819 */ /* 0x000fe20000011605 */
[----:B------:R-:W-:Y:S03]  /*21f0*/  SHFL.IDX PT, R41, R41, RZ, 0x1f ;  /* 0x00001fff29297589 */ /* 0x000fe600000e0000 */
[----:B------:R-:W-:Y:S01]  /*2200*/  PRMT R130, RZ, 0x5410, R130 ;  /* 0x00005410ff827816 */ /* 0x000fe20000000082 */
[----:B------:R-:W-:Y:S01]  /*2210*/  SHFL.IDX PT, R40, R40, RZ, 0x1f ;  /* 0x00001fff28287589 */ /* 0x000fe200000e0000 */
[C---:B0-----:R-:W-:Y:S02]  /*2220*/  FMUL.FTZ R118, R114.reuse, R117 ;  /* 0x0000007572767220 */ /* 0x041fe40000410000 */
[-C--:B--2---:R-:W-:Y:S02]  /*2230*/  FMUL.FTZ R116, R114, R119.reuse ;  /* 0x0000007772747220 */ /* 0x084fe40000410000 */
[----:B------:R-:W-:-:S02]  /*2240*/  FFMA.FTZ R118, R106, R119, R118 ;  /* 0x000000776a767223 */ /* 0x000fc40000010076 */
[----:B-1----:R-:W-:Y:S02]  /*2250*/  FMUL.FTZ R104, R114, R111 ;  /* 0x0000006f72687220 */ /* 0x002fe40000410000 */
        /* <DEDUP_REMOVED lines=52> */
[----:B------:R-:W-:Y:S02]  /*25a0*/  @P0 FADD.FTZ R107, R107, R118 ;  /* 0x000000766b6b0221 */ /* 0x000fe40000010000 */
[----:B------:R-:W-:Y:S01]  /*25b0*/  @P0 FADD.FTZ R113, R113, R114 ;  /* 0x0000007271710221 */ /* 0x000fe20000010000 */
[----:B------:R-:W-:Y:S01]  /*25c0*/  FSEL R114, R117, R116, !P0 ;  /* 0x0000007475727208 */ /* 0x000fe20004000000 */
[C---:B------:R-:W-:Y:S01]  /*25d0*/  FFMA.FTZ R118, R36.reuse, R122, -R7 ;  /* 0x0000007a24767223 */ /* 0x040fe20000010807 */
[----:B------:R-:W-:Y:S01]  /*25e0*/  SHFL.UP PT, R131, R107, 0x10, RZ ;  /* 0x060000006b837989 */ /* 0x000fe200000e00ff */
[----:B------:R-:W-:Y:S01]  /*25f0*/  FMUL.FTZ R111, R36, R124 ;  /* 0x0000007c246f7220 */ /* 0x000fe20000410000 */
[----:B------:R-:W-:Y:S01]  /*2600*/  PRMT R117, RZ, 0x5410, R6 ;  /* 0x00005410ff757816 */ /* 0x000fe20000000006 */
[----:B------:R-:W-:Y:S01]  /*2610*/  FADD.FTZ R119, R62, R62 ;  /* 0x0000003e3e777221 */ /* 0x000fe20000010000 */
[----:B------:R-:W0:Y:S01]  /*2620*/  SHFL.UP PT, R7, R106, 0x10, RZ ;  /* 0x060000006a077989 */ /* 0x000e2200000e00ff */
[----:B------:R-:W-:Y:S01]  /*2630*/  FFMA.FTZ R120, R37, R122, R111 ;  /* 0x0000007a25787223 */ /* 0x000fe2000001006f */
[----:B------:R-:W-:Y:S01]  /*2640*/  ISETP.GE.AND P0, PT, R75, 0x10, PT ;  /* 0x000000104b00780c */ /* 0x000fe20003f06270 */
[----:B------:R-:W-:Y:S01]  /*2650*/  FMUL.FTZ R6, R37, R123 ;  /* 0x0000007b25067220 */ /* 0x000fe20000410000 */
[----:B------:R-:W1:Y:S01]  /*2660*/  SHFL.UP PT, R115, R114, 0x10, RZ ;  /* 0x0600000072737989 */ /* 0x000e6200000e00ff */
[----:B------:R-:W-:-:S02]  /*2670*/  FMUL.FTZ R120, R119, R120 ;  /* 0x0000007877787220 */ /* 0x000fc40000410000 */
[C---:B------:R-:W-:Y:S01]  /*2680*/  FMUL.FTZ R104, R36.reuse, R123 ;  /* 0x0000007b24687220 */ /* 0x040fe20000410000 */
[----:B------:R-:W2:Y:S01]  /*2690*/  SHFL.UP PT, R127, R113, 0x10, RZ ;  /* 0x06000000717f7989 */ /* 0x000ea200000e00ff */
[----:B------:R-:W-:Y:S02]  /*26a0*/  FMUL.FTZ R118, R119, R118 ;  /* 0x0000007677767220 */ /* 0x000fe40000410000 */
[-C--:B------:R-:W-:Y:S02]  /*26b0*/  FMUL.FTZ R111, R105, R120.reuse ;  /* 0x00000078696f7220 */ /* 0x080fe40000410000 */
[-C--:B------:R-:W-:Y:S02]  /*26c0*/  FFMA.FTZ R104, R37, R117.reuse, R104 ;  /* 0x0000007525687223 */ /* 0x080fe40000010068 */
[----:B------:R-:W-:Y:S02]  /*26d0*/  FFMA.FTZ R6, R36, R117, -R6 ;  /* 0x0000007524067223 */ /* 0x000fe40000010806 */
[----:B------:R-:W-:-:S02]  /*26e0*/  FMUL.FTZ R116, R109, R120 ;  /* 0x000000786d747220 */ /* 0x000fc40000410000 */
[----:B------:R-:W-:Y:S02]  /*26f0*/  FFMA.FTZ R125, -R109, R118, -R111 ;  /* 0x000000766d7d7223 */ /* 0x000fe4000001096f */
[C---:B------:R-:W-:Y:S02]  /*2700*/  FMUL.FTZ R104, R121.reuse, R104 ;  /* 0x0000006879687220 */ /* 0x040fe40000410000 */
[----:B------:R-:W-:Y:S02]  /*2710*/  FMUL.FTZ R111, R121, R6 ;  /* 0x00000006796f7220 */ /* 0x000fe40000410000 */
[----:B------:R-:W-:Y:S02]  /*2720*/  FFMA.FTZ R116, R105, R118, -R116 ;  /* 0x0000007669747223 */ /* 0x000fe40000010874 */
[----:B------:R-:W-:Y:S01]  /*2730*/  FADD.FTZ R135, -R104, R125 ;  /* 0x0000007d68877221 */ /* 0x000fe20000010100 */
[----:B------:R-:W-:Y:S01]  /*2740*/  PRMT R125, RZ, 0x5410, R4 ;  /* 0x00005410ff7d7816 */ /* 0x000fe20000000004 */
[----:B------:R-:W-:Y:S01]  /*2750*/  FADD.FTZ R133, R111, R116 ;  /* 0x000000746f857221 */ /* 0x000fe20000010000 */
[----:B------:R-:W-:Y:S01]  /*2760*/  PRMT R116, RZ, 0x5410, R5 ;  /* 0x00005410ff747816 */ /* 0x000fe20000000005 */
[----:B0-----:R-:W-:-:S02]  /*2770*/  FMUL.FTZ R5, R114, R7 ;  /* 0x0000000772057220 */ /* 0x001fc40000410000 */
[----:B------:R-:W-:Y:S02]  /*2780*/  FMUL.FTZ R6, R100, -R135 ;  /* 0x8000008764067220 */ /* 0x000fe40000410000 */
[----:B------:R-:W-:Y:S02]  /*2790*/  FMUL.FTZ R4, R114, R131 ;  /* 0x0000008372047220 */ /* 0x000fe40000410000 */
[----:B-1----:R-:W-:Y:S02]  /*27a0*/  FFMA.FTZ R5, R106, R115, R5 ;  /* 0x000000736a057223 */ /* 0x002fe40000010005 */
[----:B------:R-:W-:Y:S02]  /*27b0*/  FFMA.FTZ R137, R102, R133, -R6 ;  /* 0x0000008566897223 */ /* 0x000fe40000010806 */
[----:B--2---:R-:W-:Y:S01]  /*27c0*/  FFMA.FTZ R6, R106, R127, -R4 ;  /* 0x0000007f6a067223 */ /* 0x004fe20000010804 */
[C---:B------:R-:W-:Y:S01]  /*27d0*/  FSEL R128, R114.reuse, R5, !P0 ;  /* 0x0000000572807208 */ /* 0x040fe20004000000 */
[C---:B------:R-:W-:Y:S01]  /*27e0*/  FMUL.FTZ R127, R114.reuse, R127 ;  /* 0x0000007f727f7220 */ /* 0x040fe20000410000 */
[----:B------:R-:W-:Y:S01]  /*27f0*/  HFMA2.MMA R5, -RZ, RZ, 0, 0 ;  /* 0x00000000ff057435 */ /* 0x000fe200000001ff */
[----:B------:R-:W-:-:S02]  /*2800*/  FMUL.FTZ R4, R114, R115 ;  /* 0x0000007372047220 */ /* 0x000fc40000410000 */
[C---:B------:R-:W-:Y:S01]  /*2810*/  FFMA.FTZ R126, R106.reuse, R131, R127 ;  /* 0x000000836a7e7223 */ /* 0x040fe2000001007f */
[----:B------:R-:W0:Y:S01]  /*2820*/  SHFL.UP PT, R128, R128, 0x1, RZ ;  /* 0x0420000080807989 */ /* 0x000e2200000e00ff */
[----:B------:R-:W-:Y:S01]  /*2830*/  @P0 FFMA.FTZ R106, R106, R7, -R4 ;  /* 0x000000076a6a0223 */ /* 0x000fe20000010804 */
[----:B------:R-:W-:Y:S01]  /*2840*/  MOV R4, 0x3f800000 ;  /* 0x3f80000000047802 */ /* 0x000fe20000000f00 */
[-C--:B------:R-:W-:Y:S02]  /*2850*/  FMUL.FTZ R115, R37, R130.reuse ;  /* 0x0000008225737220 */ /* 0x080fe40000410000 */
[----:B------:R-:W-:Y:S02]  /*2860*/  @P0 FADD.FTZ R113, R113, R6 ;  /* 0x0000000671710221 */ /* 0x000fe40000010000 */
[----:B------:R-:W-:Y:S01]  /*2870*/  FMUL.FTZ R114, R36, R130 ;  /* 0x0000008224727220 */ /* 0x000fe20000410000 */
[----:B------:R-:W1:Y:S01]  /*2880*/  SHFL.UP PT, R106, R106, 0x1, RZ ;  /* 0x042000006a6a7989 */ /* 0x000e6200000e00ff */
[----:B------:R-:W-:Y:S01]  /*2890*/  @P0 FADD.FTZ R107, R107, R126 ;  /* 0x0000007e6b6b0221 */ /* 0x000fe20000010000 */
[----:B------:R-:W-:Y:S01]  /*28a0*/  ISETP.GE.AND P0, PT, R76, c[0x0][0x174], PT ;  /* 0x00005d004c007a0c */ /* 0x000fe20003f06270 */
[----:B------:R-:W-:Y:S01]  /*28b0*/  FADD.FTZ R126, R64, R64 ;  /* 0x00000040407e7221 */ /* 0x000fe20000010000 */
[----:B------:R-:W2:Y:S01]  /*28c0*/  SHFL.UP PT, R113, R113, 0x1, RZ ;  /* 0x0420000071717989 */ /* 0x000ea200000e00ff */
[-C--:B------:R-:W-:Y:S01]  /*28d0*/  FFMA.FTZ R115, R36, R116.reuse, -R115 ;  /* 0x0000007424737223 */ /* 0x080fe20000010873 */
[----:B------:R-:W-:Y:S01]  /*28e0*/  ISETP.NE.OR P0, PT, R108, RZ, P0 ;  /* 0x000000ff6c00720c */ /* 0x000fe20000705670 */
[----:B------:R-:W-:Y:S01]  /*28f0*/  FMUL.FTZ R133, R100, -R133 ;  /* 0x8000008564857220 */ /* 0x000fe20000410000 */
[----:B------:R-:W3:Y:S01]  /*2900*/  SHFL.UP PT, R107, R107, 0x1, RZ ;  /* 0x042000006b6b7989 */ /* 0x000ee200000e00ff */
[----:B------:R-:W-:Y:S01]  /*2910*/  FFMA.FTZ R127, R37, R116, R114 ;  /* 0x00000074257f7223 */ /* 0x000fe20000010072 */
[----:B------:R-:W-:Y:S01]  /*2920*/  CS2R R6, SRZ ;  /* 0x0000000000067805 */ /* 0x000fe2000001ff00 */
[----:B------:R-:W-:-:S02]  /*2930*/  FMUL.FTZ R114, R126, R115 ;  /* 0x000000737e727220 */ /* 0x000fc40000410000 */
[----:B------:R-:W-:Y:S02]  /*2940*/  FFMA.FTZ R134, R102, R135, R133 ;  /* 0x0000008766867223 */ /* 0x000fe40000010085 */
[----:B------:R-:W-:Y:S02]  /*2950*/  FMUL.FTZ R115, R126, R127 ;  /* 0x0000007f7e737220 */ /* 0x000fe40000410000 */
[-C--:B------:R-:W-:Y:S02]  /*2960*/  FMUL.FTZ R127, R109, R39.reuse ;  /* 0x000000276d7f7220 */ /* 0x080fe40000410000 */
[----:B------:R-:W-:Y:S01]  /*2970*/  FADD.FTZ R138, -R115, R134 ;  /* 0x00000086738a7221 */ /* 0x000fe20000010100 */
[----:B------:R4:W3:Y:S01]  /*2980*/  @!P0 LDS.128 R4, [R49.X16+0x1b80] ;  /* 0x001b800031048984 */ /* 0x0008e2000000cc00 */
[----:B------:R-:W-:Y:S01]  /*2990*/  FFMA.FTZ R131, R105, -R39, R132 ;  /* 0x8000002769837223 */ /* 0x000fe20000010084 */
[----:B------:R-:W-:Y:S01]  /*29a0*/  ISETP.NE.AND P0, PT, R108, 0x1f, PT ;  /* 0x0000001f6c00780c */ /* 0x000fe20003f05270 */
[----:B------:R-:W-:-:S02]  /*29b0*/  FADD.FTZ R134, R114, R137 ;  /* 0x0000008972867221 */ /* 0x000fc40000010000 */
[----:B------:R-:W-:Y:S02]  /*29c0*/  FMUL.FTZ R135, R103, -R138 ;  /* 0x8000008a67877220 */ /* 0x000fe40000410000 */
[----:B------:R-:W-:Y:S02]  /*29d0*/  FFMA.FTZ R127, R105, R38, -R127 ;  /* 0x00000026697f7223 */ /* 0x000fe4000001087f */
[C---:B------:R-:W-:Y:S02]  /*29e0*/  FMUL.FTZ R132, R100.reuse, -R131 ;  /* 0x8000008364847220 */ /* 0x040fe40000410000 */
[-C--:B------:R-:W-:Y:S02]  /*29f0*/  FMUL.FTZ R139, R103, -R134.reuse ;  /* 0x80000086678b7220 */ /* 0x080fe40000410000 */
[----:B------:R-:W-:Y:S02]  /*2a00*/  FFMA.FTZ R137, R101, R134, -R135 ;  /* 0x0000008665897223 */ /* 0x000fe40000010887 */
[----:B------:R-:W-:-:S02]  /*2a10*/  FMUL.FTZ R133, R100, -R127 ;  /* 0x8000007f64857220 */ /* 0x000fc40000410000 */
[----:B------:R-:W-:Y:S02]  /*2a20*/  FFMA.FTZ R134, R102, R127, -R132 ;  /* 0x0000007f66867223 */ /* 0x000fe40000010884 */
[----:B0-----:R-:W-:Y:S02]  /*2a30*/  FMUL.FTZ R127, R128, R41 ;  /* 0x00000029807f7220 */ /* 0x001fe40000410000 */
[----:B------:R-:W-:Y:S02]  /*2a40*/  FFMA.FTZ R136, R102, R131, R133 ;  /* 0x0000008366887223 */ /* 0x000fe40000010085 */
[-C--:B-1----:R-:W-:Y:S02]  /*2a50*/  FFMA.FTZ R132, R106, R40.reuse, -R127 ;  /* 0x000000286a847223 */ /* 0x082fe4000001087f */
[----:B------:R-:W-:Y:S02]  /*2a60*/  FMUL.FTZ R131, R128, R40 ;  /* 0x0000002880837220 */ /* 0x000fe40000410000 */
[----:B------:R-:W-:-:S02]  /*2a70*/  FMUL.FTZ R135, R103, -R134 ;  /* 0x8000008667877220 */ /* 0x000fc40000410000 */
[----:B--2---:R-:W-:Y:S01]  /*2a80*/  @P1 FADD.FTZ R40, R113, R132 ;  /* 0x0000008471281221 */ /* 0x004fe20000010000 */
[----:B------:R-:W-:Y:S01]  /*2a90*/  PRMT R113, RZ, 0x5410, R129 ;  /* 0x00005410ff717816 */ /* 0x000fe20000000081 */
[-C--:B------:R-:W-:Y:S02]  /*2aa0*/  FMUL.FTZ R133, R103, -R136.reuse ;  /* 0x8000008867857220 */ /* 0x080fe40000410000 */
[C---:B------:R-:W-:Y:S02]  /*2ab0*/  FFMA.FTZ R128, R101.reuse, R136, R135 ;  /* 0x0000008865807223 */ /* 0x040fe40000010087 */
[----:B------:R-:W-:Y:S02]  /*2ac0*/  FFMA.FTZ R136, R106, R41, R131 ;  /* 0x000000296a887223 */ /* 0x000fe40000010083 */
[----:B------:R-:W-:Y:S02]  /*2ad0*/  FFMA.FTZ R127, R101, R134, -R133 ;  /* 0x00000086657f7223 */ /* 0x000fe40000010885 */
[----:B------:R-:W-:-:S02]  /*2ae0*/  FMUL.FTZ R106, R37, R113 ;  /* 0x00000071256a7220 */ /* 0x000fc40000410000 */
[C---:B------:R-:W-:Y:S02]  /*2af0*/  FMUL.FTZ R134, R36.reuse, R113 ;  /* 0x0000007124867220 */ /* 0x040fe40000410000 */
[----:B---3--:R-:W-:Y:S02]  /*2b00*/  @P1 FADD.FTZ R41, R107, R136 ;  /* 0x000000886b291221 */ /* 0x008fe40000010000 */
[----:B------:R-:W-:Y:S02]  /*2b10*/  FADD.FTZ R132, R65, R65 ;  /* 0x0000004141847221 */ /* 0x000fe40000010000 */
[-C--:B------:R-:W-:Y:S02]  /*2b20*/  FFMA.FTZ R107, R36, R125.reuse, -R106 ;  /* 0x0000007d246b7223 */ /* 0x080fe4000001086a */
[----:B------:R-:W-:Y:S02]  /*2b30*/  FFMA.FTZ R129, R37, R125, R134 ;  /* 0x0000007d25817223 */ /* 0x000fe40000010086 */
[----:B------:R-:W-:-:S02]  /*2b40*/  FMUL.FTZ R131, R43, R41 ;  /* 0x000000292b837220 */ /* 0x000fc40000410000 */
[C---:B------:R-:W-:Y:S02]  /*2b50*/  FMUL.FTZ R106, R132.reuse, R107 ;  /* 0x0000006b846a7220 */ /* 0x040fe40000410000 */
[----:B------:R-:W-:Y:S02]  /*2b60*/  FFMA.FTZ R138, R101, R138, R139 ;  /* 0x0000008a658a7223 */ /* 0x000fe4000001008b */
[----:B------:R-:W-:Y:S02]  /*2b70*/  FMUL.FTZ R107, R132, R129 ;  /* 0x00000081846b7220 */ /* 0x000fe40000410000 */
[-C--:B------:R-:W-:Y:S02]  /*2b80*/  FMUL.FTZ R133, R43, R40.reuse ;  /* 0x000000282b857220 */ /* 0x080fe40000410000 */
[----:B------:R-:W-:Y:S02]  /*2b90*/  FFMA.FTZ R43, R42, R40, -R131 ;  /* 0x000000282a2b7223 */ /* 0x000fe40000010883 */
[----:B------:R-:W-:-:S02]  /*2ba0*/  FADD.FTZ R129, R106, R137 ;  /* 0x000000896a817221 */ /* 0x000fc40000010000 */
[----:B------:R-:W-:Y:S02]  /*2bb0*/  FADD.FTZ R131, -R107, R138 ;  /* 0x0000008a6b837221 */ /* 0x000fe40000010100 */
[----:B------:R-:W-:Y:S01]  /*2bc0*/  FFMA.FTZ R40, R42, R41, R133 ;  /* 0x000000292a287223 */ /* 0x000fe20000010085 */
[----:B------:R4:W0:Y:S04]  /*2bd0*/  SHFL.DOWN PT, R135, R129, 0x1, 0x1f ;  /* 0x08201f0081877f89 */ /* 0x00082800000e0000 */
[----:B------:R4:W1:Y:S04]  /*2be0*/  SHFL.DOWN PT, R41, R127, 0x1, 0x1f ;  /* 0x08201f007f297f89 */ /* 0x00086800000e0000 */
[----:B------:R4:W2:Y:S04]  /*2bf0*/  SHFL.DOWN PT, R133, R128, 0x1, 0x1f ;  /* 0x08201f0080857f89 */ /* 0x0008a800000e0000 */
[----:B------:R4:W3:Y:S01]  /*2c00*/  SHFL.DOWN PT, R137, R131, 0x1, 0x1f ;  /* 0x08201f0083897f89 */ /* 0x0008e200000e0000 */
[----:B------:R-:W-:Y:S05]  /*2c10*/  @!P0 BRA `(.L_x_13933) ;  /* 0x000000b000008947 */ /* 0x000fea0003800000 */
[C---:B--2---:R-:W-:Y:S02]  /*2c20*/  FMUL.FTZ R42, R128.reuse, R133 ;  /* 0x00000085802a7220 */ /* 0x044fe40000410000 */
[----:B---3--:R-:W-:-:S02]  /*2c30*/  FMUL.FTZ R134, R128, R137 ;  /* 0x0000008980867220 */ /* 0x008fc40000410000 */
[C---:B0-----:R-:W-:Y:S02]  /*2c40*/  FMUL.FTZ R136, R128.reuse, R135 ;  /* 0x0000008780887220 */ /* 0x041fe40000410000 */
        /* <DEDUP_REMOVED lines=8> */
.L_x_13933:
[----:B------:R-:W-:Y:S05]  /*2cd0*/  BSYNC B0 ;  /* 0x0000000000007941 */ /* 0x000fea0003800000 */
.L_x_13932:
[----:B------:R-:W-:Y:S01]  /*2ce0*/  ISETP.GT.U32.AND P0, PT, R108, 0x1d, PT ;  /* 0x0000001d6c00780c */ /* 0x000fe20003f04070 */
[----:B------:R-:W-:Y:S01]  /*2cf0*/  FADD.FTZ R40, RZ, R40 ;  /* 0x00000028ff287221 */ /* 0x000fe20000010000 */
[----:B--2---:R2:W4:Y:S01]  /*2d00*/  SHFL.DOWN PT, R133, R128, 0x2, 0x1f ;  /* 0x08401f0080857f89 */ /* 0x00452200000e0000 */
[----:B------:R-:W-:Y:S01]  /*2d10*/  FADD.FTZ R112, R112, R43 ;  /* 0x0000002b70707221 */ /* 0x000fe20000010000 */
[----:B------:R-:W-:Y:S01]  /*2d20*/  BSSY B0, `(.L_x_13934) ;  /* 0x0000012000007945 */ /* 0x000fe20003800000 */
[C---:B-1----:R-:W-:Y:S01]  /*2d30*/  FMUL.FTZ R41, R113.reuse, R40 ;  /* 0x0000002871297220 */ /* 0x042fe20000410000 */
[----:B------:R2:W1:Y:S01]  /*2d40*/  SHFL.DOWN PT, R43, R127, 0x2, 0x1f ;  /* 0x08401f007f2b7f89 */ /* 0x00046200000e0000 */
[----:B------:R-:W-:-:S03]  /*2d50*/  FMUL.FTZ R113, R113, R112 ;  /* 0x0000007071717220 */ /* 0x000fc60000410000 */
[----:B0-----:R2:W0:Y:S04]  /*2d60*/  SHFL.DOWN PT, R135, R129, 0x2, 0x1f ;  /* 0x08401f0081877f89 */ /* 0x00142800000e0000 */
[----:B---3--:R2:W3:Y:S01]  /*2d70*/  SHFL.DOWN PT, R137, R131, 0x2, 0x1f ;  /* 0x08401f0083897f89 */ /* 0x0084e200000e0000 */
[----:B------:R-:W-:Y:S05]  /*2d80*/  @P0 BRA `(.L_x_13935) ;  /* 0x000000b000000947 */ /* 0x000fea0003800000 */
[C---:B----4-:R-:W-:Y:S02]  /*2d90*/  FMUL.FTZ R42, R128.reuse, R133 ;  /* 0x00000085802a7220 */ /* 0x050fe40000410000 */
[C---:B---3--:R-:W-:Y:S02]  /*2da0*/  FMUL.FTZ R134, R128.reuse, R137 ;  /* 0x0000008980867220 */ /* 0x048fe40000410000 */
[C---:B0-----:R-:W-:Y:S02]  /*2db0*/  FMUL.FTZ R136, R128.reuse, R135 ;  /* 0x0000008780887220 */ /* 0x041fe40000410000 */
        /* <DEDUP_REMOVED lines=8> */
.L_x_13935:
[----:B------:R-:W-:Y:S05]  /*2e40*/  BSYNC B0 ;  /* 0x0000000000007941 */ /* 0x000fea0003800000 */
.L_x_13934:
[-C--:B-1----:R-:W-:Y:S01]  /*2e50*/  FFMA.FTZ R43, R125, R112.reuse, -R41 ;  /* 0x000000707d2b7223 */ /* 0x082fe20000010829 */
[----:B------:R-:W-:Y:S01]  /*2e60*/  ISETP.GT.U32.AND P0, PT, R108, 0x1b, PT ;  /* 0x0000001b6c00780c */ /* 0x000fe20003f04070 */
[C---:B------:R-:W-:Y:S01]  /*2e70*/  FMUL.FTZ R42, R103.reuse, R112 ;  /* 0x00000070672a7220 */ /* 0x040fe20000410000 */
[----:B------:R1:W2:Y:S01]  /*2e80*/  SHFL.DOWN PT, R139, R128, 0x4, 0x1f ;  /* 0x08801f00808b7f89 */ /* 0x0002a200000e0000 */
[-C--:B------:R-:W-:Y:S01]  /*2e90*/  FMUL.FTZ R41, R103, R40.reuse ;  /* 0x0000002867297220 */ /* 0x080fe20000410000 */
[----:B------:R-:W-:Y:S01]  /*2ea0*/  BSSY B0, `(.L_x_13936) ;  /* 0x0000021000007945 */ /* 0x000fe20003800000 */
[-C--:B------:R-:W-:Y:S01]  /*2eb0*/  FFMA.FTZ R125, R125, R40.reuse, R113 ;  /* 0x000000287d7d7223 */ /* 0x080fe20000010071 */
[----:B------:R1:W4:Y:S01]  /*2ec0*/  SHFL.DOWN PT, R141, R129, 0x4, 0x1f ;  /* 0x08801f00818d7f89 */ /* 0x00032200000e0000 */
[----:B------:R-:W-:-:S02]  /*2ed0*/  FMUL.FTZ R134, R36, R40 ;  /* 0x0000002824867220 */ /* 0x000fc40000410000 */
[C---:B------:R-:W-:Y:S01]  /*2ee0*/  FFMA.FTZ R42, R101.reuse, R40, R42 ;  /* 0x00000028652a7223 */ /* 0x040fe2000001002a */
[----:B------:R1:W3:Y:S01]  /*2ef0*/  SHFL.DOWN PT, R143, R131, 0x4, 0x1f ;  /* 0x08801f00838f7f89 */ /* 0x0002e200000e0000 */
[----:B------:R-:W-:Y:S02]  /*2f00*/  FFMA.FTZ R113, R101, R112, -R41 ;  /* 0x0000007065717223 */ /* 0x000fe40000010829 */
[C---:B----4-:R-:W-:Y:S02]  /*2f10*/  FMUL.FTZ R133, R37.reuse, R40 ;  /* 0x0000002825857220 */ /* 0x050fe40000410000 */
[----:B---3--:R-:W-:Y:S02]  /*2f20*/  FFMA.FTZ R137, R37, R112, R134 ;  /* 0x0000007025897223 */ /* 0x008fe40000010086 */
[----:B------:R-:W-:Y:S02]  /*2f30*/  FADD.FTZ R41, RZ, R42 ;  /* 0x0000002aff297221 */ /* 0x000fe40000010000 */
[----:B------:R-:W-:-:S02]  /*2f40*/  FFMA.FTZ R113, R54, R45, R113 ;  /* 0x0000002d36717223 */ /* 0x000fc40000010071 */
[----:B------:R-:W-:Y:S02]  /*2f50*/  FFMA.FTZ R133, R36, R112, -R133 ;  /* 0x0000007024857223 */ /* 0x000fe40000010885 */
[----:B0-----:R-:W-:Y:S02]  /*2f60*/  FFMA.FTZ R135, -R132, R125, RZ ;  /* 0x0000007d84877223 */ /* 0x001fe400000101ff */
[C---:B------:R-:W-:Y:S02]  /*2f70*/  FMUL.FTZ R42, R130.reuse, R41 ;  /* 0x00000029822a7220 */ /* 0x040fe40000410000 */
[----:B------:R-:W-:Y:S02]  /*2f80*/  FMUL.FTZ R130, R130, R113 ;  /* 0x0000007182827220 */ /* 0x000fe40000410000 */
[C---:B------:R-:W-:Y:S02]  /*2f90*/  FFMA.FTZ R125, -R132.reuse, R137, -RZ ;  /* 0x00000089847d7223 */ /* 0x040fe400000109ff */
[----:B------:R1:W0:Y:S01]  /*2fa0*/  SHFL.DOWN PT, R137, R127, 0x4, 0x1f ;  /* 0x08801f007f897f89 */ /* 0x00022200000e0000 */
[----:B------:R-:W-:-:S02]  /*2fb0*/  FFMA.FTZ R43, R132, R43, RZ ;  /* 0x0000002b842b7223 */ /* 0x000fc400000100ff */
[----:B------:R-:W-:Y:S02]  /*2fc0*/  FMUL.FTZ R133, R132, R133 ;  /* 0x0000008584857220 */ /* 0x000fe40000410000 */
[C---:B------:R-:W-:Y:S02]  /*2fd0*/  FFMA.FTZ R132, R116.reuse, R113, -R42 ;  /* 0x0000007174847223 */ /* 0x040fe4000001082a */
[----:B------:R-:W-:Y:S01]  /*2fe0*/  FFMA.FTZ R134, R116, R41, R130 ;  /* 0x0000002974867223 */ /* 0x000fe20000010082 */
[----:B------:R-:W-:Y:S05]  /*2ff0*/  @P0 BRA `(.L_x_13937) ;  /* 0x000000b000000947 */ /* 0x000fea0003800000 */
[C---:B-12---:R-:W-:Y:S02]  /*3000*/  FMUL.FTZ R42, R128.reuse, R139 ;  /* 0x0000008b802a7220 */ /* 0x046fe40000410000 */
[C---:B------:R-:W-:Y:S02]  /*3010*/  FMUL.FTZ R116, R128.reuse, R143 ;  /* 0x0000008f80747220 */ /* 0x040fe40000410000 */
[C---:B------:R-:W-:Y:S02]  /*3020*/  FMUL.FTZ R130, R128.reuse, R141 ;  /* 0x0000008d80827220 */ /* 0x040fe40000410000 */
[----:B0-----:R-:W-:-:S02]  /*3030*/  FMUL.FTZ R128, R128, R137 ;  /* 0x0000008980807220 */ /* 0x001fc40000410000 */
[C---:B------:R-:W-:Y:S02]  /*3040*/  FFMA.FTZ R42, R127.reuse, R137, -R42 ;  /* 0x000000897f2a7223 */ /* 0x040fe4000001082a */
[C---:B------:R-:W-:Y:S02]  /*3050*/  FFMA.FTZ R116, R127.reuse, R141, -R116 ;  /* 0x0000008d7f747223 */ /* 0x040fe40000010874 */
[C---:B------:R-:W-:Y:S02]  /*3060*/  FFMA.FTZ R130, R127.reuse, R143, R130 ;  /* 0x0000008f7f827223 */ /* 0x040fe40000010082 */
[----:B------:R-:W-:Y:S01]  /*3070*/  FFMA.FTZ R128, R127, R139, R128 ;  /* 0x0000008b7f807223 */ /* 0x000fe20000010080 */
[----:B------:R-:W-:Y:S01]  /*3080*/  MOV R127, R42 ;  /* 0x0000002a007f7202 */ /* 0x000fe20000000f00 */
[----:B------:R-:W-:Y:S02]  /*3090*/  FADD.FTZ R129, R129, R116 ;  /* 0x0000007481817221 */ /* 0x000fe40000010000 */
[----:B------:R-:W-:-:S02]  /*30a0*/  FADD.FTZ R131, R131, R130 ;  /* 0x0000008283837221 */ /* 0x000fc40000010000 */
.L_x_13937:
[----:B-12---:R-:W-:Y:S05]  /*30b0*/  BSYNC B0 ;  /* 0x0000000000007941 */ /* 0x006fea0003800000 */
.L_x_13936:
[----:B------:R-:W-:Y:S01]  /*30c0*/  FFMA.FTZ R136, R126, R132, R43 ;  /* 0x000000847e887223 */ /* 0x000fe2000001002b */
[----:B------:R-:W-:Y:S01]  /*30d0*/  ISETP.GT.U32.AND P0, PT, R108, 0x17, PT ;  /* 0x000000176c00780c */ /* 0x000fe20003f04070 */
[C---:B------:R-:W-:Y:S01]  /*30e0*/  FMUL.FTZ R43, R100.reuse, R113 ;  /* 0x00000071642b7220 */ /* 0x040fe20000410000 */
[----:B0-----:R0:W1:Y:S01]  /*30f0*/  SHFL.DOWN PT, R137, R127, 0x8, 0x1f ;  /* 0x09001f007f897f89 */ /* 0x00106200000e0000 */
[-C--:B------:R-:W-:Y:S01]  /*3100*/  FMUL.FTZ R42, R100, R41.reuse ;  /* 0x00000029642a7220 */ /* 0x080fe20000410000 */
[----:B------:R-:W-:Y:S01]  /*3110*/  BSSY B0, `(.L_x_13938) ;  /* 0x0000020000007945 */ /* 0x000fe20003800000 */
[C---:B------:R-:W-:Y:S01]  /*3120*/  FFMA.FTZ R43, R102.reuse, R41, R43 ;  /* 0x00000029662b7223 */ /* 0x040fe2000001002b */
[----:B------:R0:W2:Y:S01]  /*3130*/  SHFL.DOWN PT, R139, R128, 0x8, 0x1f ;  /* 0x09001f00808b7f89 */ /* 0x0000a200000e0000 */
[----:B------:R-:W-:Y:S01]  /*3140*/  FFMA.FTZ R116, R102, R113, -R42 ;  /* 0x0000007166747223 */ /* 0x000fe2000001082a */
[----:B------:R-:W-:Y:S01]  /*3150*/  ISETP.GT.U32.AND P1, PT, R108, 0xf, PT ;  /* 0x0000000f6c00780c */ /* 0x000fe20003f24070 */
[-C--:B------:R-:W-:Y:S01]  /*3160*/  FMUL.FTZ R130, R37, R41.reuse ;  /* 0x0000002925827220 */ /* 0x080fe20000410000 */
[----:B------:R0:W3:Y:S01]  /*3170*/  SHFL.DOWN PT, R141, R129, 0x8, 0x1f ;  /* 0x09001f00818d7f89 */ /* 0x0000e200000e0000 */
[----:B------:R-:W-:-:S02]  /*3180*/  FMUL.FTZ R132, R36, R41 ;  /* 0x0000002924847220 */ /* 0x000fc40000410000 */
[----:B------:R-:W-:Y:S01]  /*3190*/  FADD.FTZ R42, RZ, R43 ;  /* 0x0000002bff2a7221 */ /* 0x000fe20000010000 */
[----:B------:R0:W4:Y:S01]  /*31a0*/  SHFL.DOWN PT, R143, R131, 0x8, 0x1f ;  /* 0x09001f00838f7f89 */ /* 0x00012200000e0000 */
[----:B------:R-:W-:Y:S02]  /*31b0*/  FFMA.FTZ R116, R57, R44, R116 ;  /* 0x0000002c39747223 */ /* 0x000fe40000010074 */
[----:B------:R-:W-:Y:S02]  /*31c0*/  FFMA.FTZ R134, -R126, R134, R135 ;  /* 0x000000867e867223 */ /* 0x000fe40000010187 */
[-C--:B------:R-:W-:Y:S02]  /*31d0*/  FFMA.FTZ R43, R36, R113.reuse, -R130 ;  /* 0x00000071242b7223 */ /* 0x080fe40000010882 */
[----:B------:R-:W-:Y:S02]  /*31e0*/  FFMA.FTZ R135, R37, R113, R132 ;  /* 0x0000007125877223 */ /* 0x000fe40000010084 */
[----:B------:R-:W-:-:S02]  /*31f0*/  FMUL.FTZ R130, R123, R42 ;  /* 0x0000002a7b827220 */ /* 0x000fc40000410000 */
[-C--:B------:R-:W-:Y:S02]  /*3200*/  FMUL.FTZ R132, R123, R116.reuse ;  /* 0x000000747b847220 */ /* 0x080fe40000410000 */
[C---:B------:R-:W-:Y:S02]  /*3210*/  FMUL.FTZ R123, R126.reuse, R43 ;  /* 0x0000002b7e7b7220 */ /* 0x040fe40000410000 */
[C---:B------:R-:W-:Y:S02]  /*3220*/  FFMA.FTZ R43, R117.reuse, R116, -R130 ;  /* 0x00000074752b7223 */ /* 0x040fe40000010882 */
        /* <DEDUP_REMOVED lines=14> */
.L_x_13939:
[----:B0123--:R-:W-:Y:S05]  /*3310*/  BSYNC B0 ;  /* 0x0000000000007941 */ /* 0x00ffea0003800000 */
.L_x_13938:
[C---:B------:R-:W-:Y:S01]  /*3320*/  FFMA.FTZ R130, R121.reuse, R43, R136 ;  /* 0x0000002b79827223 */ /* 0x040fe20000010088 */
[----:B------:R0:W1:Y:S01]  /*3330*/  SHFL.DOWN PT, R137, R129, 0x10, 0x1f ;  /* 0x0a001f0081897f89 */ /* 0x00006200000e0000 */
[----:B------:R-:W-:Y:S01]  /*3340*/  FFMA.FTZ R126, -R121, R117, R134 ;  /* 0x00000075797e7223 */ /* 0x000fe20000010186 */
[----:B------:R-:W-:Y:S02]  /*3350*/  BSSY B0, `(.L_x_13940) ;  /* 0x0000010000007945 */ /* 0x000fe40003800000 */
[----:B------:R0:W2:Y:S04]  /*3360*/  SHFL.DOWN PT, R43, R127, 0x10, 0x1f ;  /* 0x0a001f007f2b7f89 */ /* 0x0000a800000e0000 */
[----:B------:R0:W3:Y:S04]  /*3370*/  SHFL.DOWN PT, R117, R128, 0x10, 0x1f ;  /* 0x0a001f0080757f89 */ /* 0x0000e800000e0000 */
[----:B------:R0:W4:Y:S01]  /*3380*/  SHFL.DOWN PT, R139, R131, 0x10, 0x1f ;  /* 0x0a001f00838b7f89 */ /* 0x00012200000e0000 */
[----:B------:R-:W-:Y:S05]  /*3390*/  @P1 BRA `(.L_x_13941) ;  /* 0x000000b000001947 */ /* 0x000fea0003800000 */
[C---:B---3--:R-:W-:Y:S02]  /*33a0*/  FMUL.FTZ R132, R128.reuse, R117 ;  /* 0x0000007580847220 */ /* 0x048fe40000410000 */
[----:B----4-:R-:W-:-:S02]  /*33b0*/  FMUL.FTZ R134, R128, R139 ;  /* 0x0000008b80867220 */ /* 0x010fc40000410000 */
[C---:B-1----:R-:W-:Y:S02]  /*33c0*/  FMUL.FTZ R136, R128.reuse, R137 ;  /* 0x0000008980887220 */ /* 0x042fe40000410000 */
        /* <DEDUP_REMOVED lines=8> */
.L_x_13941:
[----:B------:R-:W-:Y:S05]  /*3450*/  BSYNC B0 ;  /* 0x0000000000007941 */ /* 0x000fea0003800000 */
.L_x_13940:
[----:B------:R-:W-:Y:S01]  /*3460*/  SHFL.DOWN PT, R145, R128, 0x1, 0x1f ;  /* 0x08201f0080917f89 */ /* 0x000fe200000e0000 */
[C---:B--2---:R-:W-:Y:S01]  /*3470*/  FMUL.FTZ R43, R109.reuse, R42 ;  /* 0x0000002a6d2b7220 */ /* 0x044fe20000410000 */
[----:B------:R-:W-:Y:S01]  /*3480*/  ISETP.NE.AND P0, PT, R88, RZ, PT ;  /* 0x000000ff5800720c */ /* 0x000fe20003f05270 */
[----:B---3--:R-:W-:Y:S01]  /*3490*/  FMUL.FTZ R117, R109, R116 ;  /* 0x000000746d757220 */ /* 0x008fe20000410000 */
[----:B------:R-:W2:Y:S01]  /*34a0*/  SHFL.IDX PT, R134, R6, RZ, 0x1f ;  /* 0x00001fff06867589 */ /* 0x000ea200000e0000 */
[-C--:B-1----:R-:W-:Y:S01]  /*34b0*/  FMUL.FTZ R137, R37, R42.reuse ;  /* 0x0000002a25897220 */ /* 0x082fe20000410000 */
[----:B------:R-:W-:Y:S01]  /*34c0*/  BSSY B0, `(.L_x_13942) ;  /* 0x0000061000007945 */ /* 0x000fe20003800000 */
[C---:B------:R-:W-:Y:S01]  /*34d0*/  FMUL.FTZ R136, R36.reuse, R42 ;  /* 0x0000002a24887220 */ /* 0x040fe20000410000 */
[----:B------:R-:W1:Y:S01]  /*34e0*/  SHFL.IDX PT, R132, R7, RZ, 0x1f ;  /* 0x00001fff07847589 */ /* 0x000e6200000e0000 */
[C---:B------:R-:W-:Y:S02]  /*34f0*/  FFMA.FTZ R43, R105.reuse, R116, -R43 ;  /* 0x00000074692b7223 */ /* 0x040fe4000001082b */
[----:B----4-:R-:W-:Y:S01]  /*3500*/  FFMA.FTZ R139, R105, R42, R117 ;  /* 0x0000002a698b7223 */ /* 0x010fe20000010075 */
[----:B------:R-:W3:Y:S01]  /*3510*/  SHFL.DOWN PT, R143, R127, 0x1, 0x1f ;  /* 0x08201f007f8f7f89 */ /* 0x000ee200000e0000 */
[----:B------:R-:W-:-:S02]  /*3520*/  FFMA.FTZ R138, R36, R116, -R137 ;  /* 0x00000074248a7223 */ /* 0x000fc40000010889 */
[----:B------:R-:W-:Y:S01]  /*3530*/  FFMA.FTZ R140, R37, R116, R136 ;  /* 0x00000074258c7223 */ /* 0x000fe20000010088 */
[----:B------:R-:W4:Y:S01]  /*3540*/  SHFL.DOWN PT, R149, R131, 0x1, 0x1f ;  /* 0x08201f0083957f89 */ /* 0x000f2200000e0000 */
[----:B------:R-:W-:Y:S02]  /*3550*/  FFMA.FTZ R117, R55, R0, R43 ;  /* 0x0000000037757223 */ /* 0x000fe4000001002b */
[----:B------:R-:W-:Y:S01]  /*3560*/  FADD.FTZ R43, RZ, R139 ;  /* 0x0000008bff2b7221 */ /* 0x000fe20000010000 */
[----:B------:R-:W5:Y:S01]  /*3570*/  SHFL.DOWN PT, R147, R129, 0x1, 0x1f ;  /* 0x08201f0081937f89 */ /* 0x000f6200000e0000 */
[C---:B------:R-:W-:Y:S02]  /*3580*/  FMUL.FTZ R137, R121.reuse, R138 ;  /* 0x0000008a79897220 */ /* 0x040fe40000410000 */
[----:B------:R-:W-:Y:S01]  /*3590*/  FFMA.FTZ R121, -R121, R140, -RZ ;  /* 0x0000008c79797223 */ /* 0x000fe200000109ff */
[----:B------:R-:W0:Y:S01]  /*35a0*/  SHFL.IDX PT, R136, R128, RZ, 0x1f ;  /* 0x00001fff80887589 */ /* 0x000e2200000e0000 */
[----:B------:R-:W-:-:S02]  /*35b0*/  FMUL.FTZ R139, R124, R43 ;  /* 0x0000002b7c8b7220 */ /* 0x000fc40000410000 */
[----:B------:R-:W-:Y:S01]  /*35c0*/  FMUL.FTZ R140, R124, R117 ;  /* 0x000000757c8c7220 */ /* 0x000fe20000410000 */
[----:B------:R2:W0:Y:S01]  /*35d0*/  SHFL.IDX PT, R138, R127, RZ, 0x1f ;  /* 0x00001fff7f8a7589 */ /* 0x00042200000e0000 */
[-C--:B------:R-:W-:Y:S02]  /*35e0*/  FMUL.FTZ R141, R37, R43.reuse ;  /* 0x0000002b258d7220 */ /* 0x080fe40000410000 */
[----:B------:R-:W-:Y:S01]  /*35f0*/  FMUL.FTZ R142, R36, R43 ;  /* 0x0000002b248e7220 */ /* 0x000fe20000410000 */
[----:B0-----:R-:W0:Y:S01]  /*3600*/  SHFL.IDX PT, R129, R129, RZ, 0x1f ;  /* 0x00001fff81817589 */ /* 0x001e2200000e0000 */
[C---:B------:R-:W-:Y:S02]  /*3610*/  FFMA.FTZ R124, R122.reuse, R117, -R139 ;  /* 0x000000757a7c7223 */ /* 0x040fe4000001088b */
[----:B------:R-:W-:Y:S01]  /*3620*/  FFMA.FTZ R140, R122, R43, R140 ;  /* 0x0000002b7a8c7223 */ /* 0x000fe2000001008c */
[----:B------:R-:W0:Y:S01]  /*3630*/  SHFL.IDX PT, R131, R131, RZ, 0x1f ;  /* 0x00001fff83837589 */ /* 0x000e2200000e0000 */
[----:B--2---:R-:W-:-:S02]  /*3640*/  @P2 FMUL.FTZ R127, R145, R134 ;  /* 0x00000086917f2220 */ /* 0x004fc40000410000 */
[-C--:B------:R-:W-:Y:S02]  /*3650*/  FFMA.FTZ R122, R36, R117.reuse, -R141 ;  /* 0x00000075247a7223 */ /* 0x080fe4000001088d */
[----:B------:R-:W-:Y:S02]  /*3660*/  FFMA.FTZ R142, R37, R117, R142 ;  /* 0x00000075258e7223 */ /* 0x000fe4000001008e */
[-C--:B-1----:R-:W-:Y:S02]  /*3670*/  @P2 FMUL.FTZ R37, R145, R132.reuse ;  /* 0x0000008491252220 */ /* 0x082fe40000410000 */
[----:B---3--:R-:W-:Y:S02]  /*3680*/  @P2 FFMA.FTZ R36, R143, R132, R127 ;  /* 0x000000848f242223 */ /* 0x008fe4000001007f */
[----:B------:R-:W-:Y:S02]  /*3690*/  FMUL.FTZ R127, R119, R122 ;  /* 0x0000007a777f7220 */ /* 0x000fe40000410000 */
[----:B------:R-:W-:-:S02]  /*36a0*/  @P2 FFMA.FTZ R122, R143, R134, -R37 ;  /* 0x000000868f7a2223 */ /* 0x000fc40000010825 */
[----:B----4-:R-:W-:Y:S02]  /*36b0*/  @P2 FADD.FTZ R132, R149, R36 ;  /* 0x0000002495842221 */ /* 0x010fe40000010000 */
[----:B-----5:R-:W-:Y:S02]  /*36c0*/  @P2 FADD.FTZ R134, R147, R122 ;  /* 0x0000007a93862221 */ /* 0x020fe40000010000 */
[-C--:B------:R-:W-:Y:S02]  /*36d0*/  FMUL.FTZ R143, R132, -R39.reuse ;  /* 0x80000027848f7220 */ /* 0x080fe40000410000 */
[----:B------:R-:W-:Y:S02]  /*36e0*/  FMUL.FTZ R39, R134, -R39 ;  /* 0x8000002786277220 */ /* 0x000fe40000410000 */
[C---:B------:R-:W-:Y:S02]  /*36f0*/  FMUL.FTZ R37, R136.reuse, R7 ;  /* 0x0000000788257220 */ /* 0x040fe40000410000 */
[----:B------:R-:W-:-:S02]  /*3700*/  FMUL.FTZ R36, R136, R6 ;  /* 0x0000000688247220 */ /* 0x000fc40000410000 */
[----:B------:R-:W-:Y:S02]  /*3710*/  FFMA.FTZ R39, R132, R38, R39 ;  /* 0x0000002684277223 */ /* 0x000fe40000010027 */
[C---:B------:R-:W-:Y:S02]  /*3720*/  FFMA.FTZ R6, R138.reuse, R6, -R37 ;  /* 0x000000068a067223 */ /* 0x040fe40000010825 */
[----:B------:R-:W-:Y:S02]  /*3730*/  FFMA.FTZ R122, R138, R7, R36 ;  /* 0x000000078a7a7223 */ /* 0x000fe40000010024 */
[----:B------:R-:W-:Y:S02]  /*3740*/  FFMA.FTZ R37, R134, R38, -R143 ;  /* 0x0000002686257223 */ /* 0x000fe4000001088f */
[----:B------:R-:W-:Y:S02]  /*3750*/  FADD.FTZ R36, -R120, R39 ;  /* 0x0000002778247221 */ /* 0x000fe40000010100 */
[----:B------:R-:W-:-:S02]  /*3760*/  FADD.FTZ R37, R118, R37 ;  /* 0x0000002576257221 */ /* 0x000fc40000010000 */
[C---:B------:R-:W-:Y:S02]  /*3770*/  FMUL.FTZ R118, R109.reuse, -R36 ;  /* 0x800000246d767220 */ /* 0x040fe40000410000 */
[-C--:B------:R-:W-:Y:S02]  /*3780*/  FMUL.FTZ R109, R109, -R37.reuse ;  /* 0x800000256d6d7220 */ /* 0x080fe40000410000 */
[C---:B------:R-:W-:Y:S02]  /*3790*/  FFMA.FTZ R118, R105.reuse, R37, -R118 ;  /* 0x0000002569767223 */ /* 0x040fe40000010876 */
[C---:B------:R-:W-:Y:S02]  /*37a0*/  FMUL.FTZ R7, R136.reuse, R5 ;  /* 0x0000000588077220 */ /* 0x040fe40000410000 */
[----:B------:R-:W-:Y:S02]  /*37b0*/  FMUL.FTZ R136, R136, R4 ;  /* 0x0000000488887220 */ /* 0x000fe40000410000 */
[----:B------:R-:W-:-:S02]  /*37c0*/  FFMA.FTZ R109, R105, R36, R109 ;  /* 0x00000024696d7223 */ /* 0x000fc4000001006d */
[----:B------:R-:W-:Y:S01]  /*37d0*/  FADD.FTZ R105, R111, R118 ;  /* 0x000000766f697221 */ /* 0x000fe20000010000 */
[----:B------:R-:W-:Y:S01]  /*37e0*/  IADD3 R111, -R18, c[0x0][0x168], RZ ;  /* 0x00005a00126f7a10 */ /* 0x000fe20007ffe1ff */
[C---:B------:R-:W-:Y:S01]  /*37f0*/  FFMA.FTZ R4, R138.reuse, R4, -R7 ;  /* 0x000000048a047223 */ /* 0x040fe20000010807 */
[----:B------:R-:W-:Y:S01]  /*3800*/  P2R R7, PR, RZ, 0x1 ;  /* 0x00000001ff077803 */ /* 0x000fe20000000000 */
[----:B------:R-:W-:Y:S01]  /*3810*/  FFMA.FTZ R5, R138, R5, R136 ;  /* 0x000000058a057223 */ /* 0x000fe20000010088 */
[----:B------:R-:W-:Y:S01]  /*3820*/  LEA R111, R111, -R88, 0x1 ;  /* 0x800000586f6f7211 */ /* 0x000fe200078e08ff */
[----:B0-----:R-:W-:Y:S02]  /*3830*/  FADD.FTZ R6, R129, R6 ;  /* 0x0000000681067221 */ /* 0x001fe40000010000 */
[----:B------:R-:W-:Y:S02]  /*3840*/  FADD.FTZ R7, R131, R122 ;  /* 0x0000007a83077221 */ /* 0x000fe40000010000 */
[----:B------:R-:W-:-:S02]  /*3850*/  FADD.FTZ R109, -R104, R109 ;  /* 0x0000006d686d7221 */ /* 0x000fc40000010100 */
[C---:B------:R-:W-:Y:S01]  /*3860*/  FMUL.FTZ R104, R100.reuse, -R105 ;  /* 0x8000006964687220 */ /* 0x040fe20000410000 */
[----:B------:R0:W-:Y:S01]  /*3870*/  @!P0 STS.128 [R49.X16+0x1b80], R4 ;  /* 0x001b800431008388 */ /* 0x0001e2000000cc00 */
[-C--:B------:R-:W-:Y:S01]  /*3880*/  FMUL.FTZ R100, R100, -R109.reuse ;  /* 0x8000006d64647220 */ /* 0x080fe20000410000 */
[----:B------:R-:W-:Y:S01]  /*3890*/  ISETP.GE.AND P0, PT, R111, 0x1, PT ;  /* 0x000000016f00780c */ /* 0x000fe20003f06270 */
[----:B------:R-:W-:Y:S01]  /*38a0*/  FFMA.FTZ R104, R102, R109, R104 ;  /* 0x0000006d66687223 */ /* 0x000fe20000010068 */
[----:B------:R1:W-:Y:S01]  /*38b0*/  STS [R74.X4+0x210], R133 ;  /* 0x000210854a007388 */ /* 0x0003e20000004800 */
[C---:B------:R-:W-:Y:S02]  /*38c0*/  FMUL.FTZ R139, R119.reuse, R124 ;  /* 0x0000007c778b7220 */ /* 0x040fe40000410000 */
[C---:B------:R-:W-:Y:S01]  /*38d0*/  FMUL.FTZ R141, R119.reuse, R140 ;  /* 0x0000008c778d7220 */ /* 0x040fe20000410000 */
[----:B------:R1:W-:Y:S01]  /*38e0*/  STS [R74.X4+0x214], R125 ;  /* 0x0002147d4a007388 */ /* 0x0003e20000004800 */
[----:B------:R-:W-:-:S02]  /*38f0*/  FFMA.FTZ R119, -R119, R142, -RZ ;  /* 0x0000008e77777223 */ /* 0x000fc400000109ff */
[----:B------:R-:W-:Y:S01]  /*3900*/  FADD.FTZ R39, R130, R139 ;  /* 0x0000008b82277221 */ /* 0x000fe20000010000 */
[----:B------:R1:W-:Y:S01]  /*3910*/  STS [R74.X4+0x218], R123 ;  /* 0x0002187b4a007388 */ /* 0x0003e20000004800 */
[----:B------:R-:W-:Y:S02]  /*3920*/  FADD.FTZ R38, R126, -R141 ;  /* 0x8000008d7e267221 */ /* 0x000fe40000010000 */
[----:B0-----:R-:W-:Y:S01]  /*3930*/  FFMA.FTZ R5, R102, R105, -R100 ;  /* 0x0000006966057223 */ /* 0x001fe20000010864 */
[----:B------:R1:W-:Y:S01]  /*3940*/  STS [R74.X4+0x21c], R135 ;  /* 0x00021c874a007388 */ /* 0x0003e20000004800 */
[----:B------:R-:W-:Y:S02]  /*3950*/  FADD.FTZ R100, -R115, R104 ;  /* 0x0000006873647221 */ /* 0x000fe40000010100 */
[----:B------:R-:W-:Y:S01]  /*3960*/  FADD.FTZ R114, R114, R5 ;  /* 0x0000000572727221 */ /* 0x000fe20000010000 */
[----:B------:R1:W-:Y:S01]  /*3970*/  STS [R74.X4+0x220], R137 ;  /* 0x000220894a007388 */ /* 0x0003e20000004800 */
[----:B------:R-:W-:-:S02]  /*3980*/  FMUL.FTZ R4, R103, -R100 ;  /* 0x8000006467047220 */ /* 0x000fc40000410000 */
[-C--:B------:R-:W-:Y:S01]  /*3990*/  FMUL.FTZ R5, R103, -R114.reuse ;  /* 0x8000007267057220 */ /* 0x080fe20000410000 */
[----:B------:R1:W-:Y:S01]  /*39a0*/  STS [R74.X4+0x224], R121 ;  /* 0x000224794a007388 */ /* 0x0003e20000004800 */
[C---:B------:R-:W-:Y:S02]  /*39b0*/  FFMA.FTZ R103, R101.reuse, R114, -R4 ;  /* 0x0000007265677223 */ /* 0x040fe40000010804 */
[----:B------:R-:W-:Y:S01]  /*39c0*/  FFMA.FTZ R102, R101, R100, R5 ;  /* 0x0000006465667223 */ /* 0x000fe20000010005 */
[----:B------:R1:W-:Y:S04]  /*39d0*/  STS [R74.X4+0x228], R127 ;  /* 0x0002287f4a007388 */ /* 0x0003e80000004800 */
[----:B------:R1:W-:Y:S04]  /*39e0*/  STS [R74.X4+0x22c], R119 ;  /* 0x00022c774a007388 */ /* 0x0003e80000004800 */
        /* <DEDUP_REMOVED lines=14> */
.L_x_13943:
[----:B-1----:R-:W-:Y:S05]  /*3ad0*/  BSYNC B0 ;  /* 0x0000000000007941 */ /* 0x002fea0003800000 */
.L_x_13942:
[----:B------:R-:W-:Y:S01]  /*3ae0*/  FADD.FTZ R106, R106, R103 ;  /* 0x000000676a6a7221 */ /* 0x000fe20000010000 */
[----:B------:R-:W-:Y:S01]  /*3af0*/  ISETP.GE.AND P6, PT, R111, 0x21, PT ;  /* 0x000000216f00780c */ /* 0x000fe20003fc6270 */
[----:B------:R-:W-:Y:S01]  /*3b00*/  FADD.FTZ R102, -R107, R102 ;  /* 0x000000666b667221 */ /* 0x000fe20000010100 */
[----:B------:R-:W-:Y:S01]  /*3b10*/  SHF.L.U32 R121, R48, 0x2, RZ ;  /* 0x0000000230797819 */ /* 0x000fe200000006ff */
[C---:B------:R-:W-:Y:S01]  /*3b20*/  FMUL.FTZ R99, R59.reuse, R106 ;  /* 0x0000006a3b637220 */ /* 0x040fe20000410000 */
[----:B------:R-:W-:Y:S01]  /*3b30*/  BSSY B0, `(.L_x_13944) ;  /* 0x0000032000007945 */ /* 0x000fe20003800000 */
[----:B------:R-:W-:Y:S01]  /*3b40*/  FFMA.FTZ R112, -R59, R46, R112 ;  /* 0x0000002e3b707223 */ /* 0x000fe20000010170 */
[C---:B------:R-:W-:Y:S01]  /*3b50*/  ISETP.GE.AND P0, PT, R111.reuse, 0x41, PT ;  /* 0x000000416f00780c */ /* 0x040fe20003f06270 */
[----:B------:R-:W-:Y:S01]  /*3b60*/  FMUL.FTZ R98, R54, R114 ;  /* 0x0000007236627220 */ /* 0x000fe20000410000 */
[----:B------:R-:W-:Y:S01]  /*3b70*/  ISETP.GE.AND P1, PT, R111, 0x61, PT ;  /* 0x000000616f00780c */ /* 0x000fe20003f26270 */
[----:B------:R-:W-:Y:S01]  /*3b80*/  FMUL.FTZ R5, R59, R102 ;  /* 0x000000663b057220 */ /* 0x000fe20000410000 */
[C---:B------:R-:W-:Y:S01]  /*3b90*/  ISETP.GE.AND P2, PT, R111.reuse, 0x81, PT ;  /* 0x000000816f00780c */ /* 0x040fe20003f46270 */
[----:B------:R-:W-:Y:S01]  /*3ba0*/  FMUL.FTZ R4, R40, R99 ;  /* 0x0000006328047220 */ /* 0x000fe20000410000 */
[C---:B------:R-:W-:Y:S01]  /*3bb0*/  ISETP.GE.AND P3, PT, R111.reuse, 0xa1, PT ;  /* 0x000000a16f00780c */ /* 0x040fe20003f66270 */
[C---:B------:R-:W-:Y:S01]  /*3bc0*/  FFMA.FTZ R113, -R54.reuse, R45, R113 ;  /* 0x0000002d36717223 */ /* 0x040fe20000010171 */
[C---:B------:R-:W-:Y:S01]  /*3bd0*/  ISETP.GE.AND P4, PT, R111.reuse, 0xc1, PT ;  /* 0x000000c16f00780c */ /* 0x040fe20003f86270 */
[----:B0-----:R-:W-:Y:S01]  /*3be0*/  FMUL.FTZ R6, R54, R100 ;  /* 0x0000006436067220 */ /* 0x001fe20000410000 */
[----:B------:R-:W-:Y:S01]  /*3bf0*/  ISETP.GE.AND P5, PT, R111, 0xe1, PT ;  /* 0x000000e16f00780c */ /* 0x000fe20003fa6270 */
[----:B------:R-:W-:-:S02]  /*3c00*/  FMUL.FTZ R7, R41, R98 ;  /* 0x0000006229077220 */ /* 0x000fc40000410000 */
[----:B------:R-:W-:Y:S02]  /*3c10*/  FFMA.FTZ R4, R112, R5, -R4 ;  /* 0x0000000570047223 */ /* 0x000fe40000010804 */
[----:B------:R-:W-:Y:S02]  /*3c20*/  FMUL.FTZ R101, R57, R105 ;  /* 0x0000006939657220 */ /* 0x000fe40000410000 */
[----:B------:R-:W-:Y:S02]  /*3c30*/  FMUL.FTZ R104, R55, R37 ;  /* 0x0000002537687220 */ /* 0x000fe40000410000 */
[----:B------:R-:W-:Y:S02]  /*3c40*/  FFMA.FTZ R7, R113, R6, -R7 ;  /* 0x0000000671077223 */ /* 0x000fe40000010807 */
[----:B------:R-:W-:Y:S02]  /*3c50*/  FADD.FTZ R4, RZ, R4 ;  /* 0x00000004ff047221 */ /* 0x000fe40000010000 */
[----:B------:R-:W-:-:S02]  /*3c60*/  FFMA.FTZ R116, -R57, R44, R116 ;  /* 0x0000002c39747223 */ /* 0x000fc40000010174 */
[----:B------:R-:W-:Y:S02]  /*3c70*/  FMUL.FTZ R103, R57, R109 ;  /* 0x0000006d39677220 */ /* 0x000fe40000410000 */
[----:B------:R-:W-:Y:S02]  /*3c80*/  FMUL.FTZ R107, R42, R101 ;  /* 0x000000652a6b7220 */ /* 0x000fe40000410000 */
[C---:B------:R-:W-:Y:S02]  /*3c90*/  FFMA.FTZ R117, -R55.reuse, R0, R117 ;  /* 0x0000000037757223 */ /* 0x040fe40000010175 */
[----:B------:R-:W-:Y:S02]  /*3ca0*/  FMUL.FTZ R118, R55, R36 ;  /* 0x0000002437767220 */ /* 0x000fe40000410000 */
[----:B------:R-:W-:Y:S02]  /*3cb0*/  FMUL.FTZ R115, R43, R104 ;  /* 0x000000682b737220 */ /* 0x000fe40000410000 */
[----:B------:R-:W-:Y:S01]  /*3cc0*/  FADD.FTZ R4, R4, R7 ;  /* 0x0000000704047221 */ /* 0x000fe20000010000 */
[----:B------:R-:W-:Y:S01]  /*3cd0*/  SHF.L.U64.HI R7, R48, 0x2, R47 ;  /* 0x0000000230077819 */ /* 0x000fe2000001022f */
[----:B------:R-:W-:-:S02]  /*3ce0*/  FFMA.FTZ R107, R116, R103, -R107 ;  /* 0x00000067746b7223 */ /* 0x000fc4000001086b */
[----:B------:R-:W-:Y:S02]  /*3cf0*/  FFMA.FTZ R120, R117, R118, -R115 ;  /* 0x0000007675787223 */ /* 0x000fe40000010873 */
[----:B------:R-:W-:Y:S02]  /*3d00*/  FADD.FTZ R115, R4, R107 ;  /* 0x0000006b04737221 */ /* 0x000fe40000010000 */
[----:B------:R-:W-:Y:S02]  /*3d10*/  IMAD R4, R7, c[0x0][0x2d0], RZ ;  /* 0x0000b40007047a24 */ /* 0x000fe400078e02ff */
[----:B------:R0:W1:Y:S01]  /*3d20*/  LDS R7, [R73.X4+0x290] ;  /* 0x0002900049077984 */ /* 0x0000620000004800 */
[----:B------:R-:W-:Y:S02]  /*3d30*/  FMUL.FTZ R5, R40, R5 ;  /* 0x0000000528057220 */ /* 0x000fe40000410000 */
[----:B------:R-:W-:Y:S02]  /*3d40*/  FMUL.FTZ R6, R41, R6 ;  /* 0x0000000629067220 */ /* 0x000fe40000410000 */
[----:B------:R-:W-:-:S02]  /*3d50*/  FFMA.FTZ R5, R112, R99, R5 ;  /* 0x0000006370057223 */ /* 0x000fc40000010005 */
[----:B------:R-:W-:Y:S02]  /*3d60*/  FFMA.FTZ R6, R113, R98, R6 ;  /* 0x0000006271067223 */ /* 0x000fe40000010006 */
[----:B------:R-:W-:Y:S02]  /*3d70*/  FADD.FTZ R5, RZ, R5 ;  /* 0x00000005ff057221 */ /* 0x000fe40000010000 */
[----:B------:R-:W-:Y:S02]  /*3d80*/  FMUL.FTZ R103, R42, R103 ;  /* 0x000000672a677220 */ /* 0x000fe40000410000 */
[----:B------:R-:W-:Y:S02]  /*3d90*/  FADD.FTZ R5, R5, R6 ;  /* 0x0000000605057221 */ /* 0x000fe40000010000 */
[----:B------:R-:W-:Y:S02]  /*3da0*/  FFMA.FTZ R6, R116, R101, R103 ;  /* 0x0000006574067223 */ /* 0x000fe40000010067 */
[----:B------:R-:W-:-:S02]  /*3db0*/  FMUL.FTZ R118, R43, R118 ;  /* 0x000000762b767220 */ /* 0x000fc40000410000 */
[----:B------:R-:W-:Y:S02]  /*3dc0*/  FADD.FTZ R5, R5, R6 ;  /* 0x0000000605057221 */ /* 0x000fe40000010000 */
[----:B------:R-:W-:Y:S02]  /*3dd0*/  FFMA.FTZ R118, R117, R104, R118 ;  /* 0x0000006875767223 */ /* 0x000fe40000010076 */
[----:B------:R-:W-:Y:S02]  /*3de0*/  FADD.FTZ R115, R115, R120 ;  /* 0x0000007873737221 */ /* 0x000fe40000010000 */
[----:B------:R-:W-:Y:S02]  /*3df0*/  FADD.FTZ R107, R5, R118 ;  /* 0x00000076056b7221 */ /* 0x000fe40000010000 */
[----:B------:R-:W-:Y:S01]  /*3e00*/  IMAD R119, R121, c[0x0][0x2d4], R4 ;  /* 0x0000b50079777a24 */ /* 0x000fe200078e0204 */
[----:B------:R-:W-:Y:S05]  /*3e10*/  @!P6 BRA `(.L_x_13945) ;  /* 0x000000300000e947 */ /* 0x000fea0003800000 */
[----:B0-----:R-:W-:-:S05]  /*3e20*/  IMAD.WIDE.U32 R4, R121, c[0x0][0x2d0], R20 ;  /* 0x0000b40079047a25 */ /* 0x001fca00078e0014 */
[----:B------:R-:W-:-:S05]  /*3e30*/  IADD3 R5, R5, R119, RZ ;  /* 0x0000007705057210 */ /* 0x000fca0007ffe0ff */
[----:B-1----:R0:W-:Y:S02]  /*3e40*/  RED.E.ADD.F32.FTZ.RN.STRONG.GPU [R4.64], R7 ;  /* 0x000000070400798e */ /* 0x0021e4000c10e786 */
.L_x_13945:
[----:B0-----:R-:W-:Y:S05]  /*3e50*/  BSYNC B0 ;  /* 0x0000000000007941 */ /* 0x001fea0003800000 */
.L_x_13944:
[----:B-1----:R0:W1:Y:S01]  /*3e60*/  LDS R7, [R72.X4+0x310] ;  /* 0x0003100048077984 */ /* 0x0020620000004800 */
[----:B------:R-:W-:Y:S01]  /*3e70*/  BSSY B0, `(.L_x_13946) ;  /* 0x0000005000007945 */ /* 0x000fe20003800000 */
[----:B------:R-:W-:Y:S05]  /*3e80*/  @!P0 BRA `(.L_x_13947) ;  /* 0x0000003000008947 */ /* 0x000fea0003800000 */
[----:B------:R-:W-:-:S05]  /*3e90*/  IMAD.WIDE.U32 R4, R121, c[0x0][0x2d0], R22 ;  /* 0x0000b40079047a25 */ /* 0x000fca00078e0016 */
[----:B------:R-:W-:-:S05]  /*3ea0*/  IADD3 R5, R119, R5, RZ ;  /* 0x0000000577057210 */ /* 0x000fca0007ffe0ff */
[----:B-1----:R1:W-:Y:S02]  /*3eb0*/  RED.E.ADD.F32.FTZ.RN.STRONG.GPU [R4.64], R7 ;  /* 0x000000070400798e */ /* 0x0023e4000c10e786 */
.L_x_13947:
[----:B------:R-:W-:Y:S05]  /*3ec0*/  BSYNC B0 ;  /* 0x0000000000007941 */ /* 0x000fea0003800000 */
.L_x_13946:
[----:B-1----:R1:W2:Y:S01]  /*3ed0*/  LDS R7, [R71.X4+0x390] ;  /* 0x0003900047077984 */ /* 0x0022a20000004800 */
[----:B------:R-:W-:Y:S01]  /*3ee0*/  BSSY B0, `(.L_x_13948) ;  /* 0x0000005000007945 */ /* 0x000fe20003800000 */
[----:B------:R-:W-:Y:S05]  /*3ef0*/  @!P1 BRA `(.L_x_13949) ;  /* 0x0000003000009947 */ /* 0x000fea0003800000 */
[----:B------:R-:W-:-:S05]  /*3f00*/  IMAD.WIDE.U32 R4, R121, c[0x0][0x2d0], R24 ;  /* 0x0000b40079047a25 */ /* 0x000fca00078e0018 */
[----:B------:R-:W-:-:S05]  /*3f10*/  IADD3 R5, R119, R5, RZ ;  /* 0x0000000577057210 */ /* 0x000fca0007ffe0ff */
[----:B--2---:R2:W-:Y:S02]  /*3f20*/  RED.E.ADD.F32.FTZ.RN.STRONG.GPU [R4.64], R7 ;  /* 0x000000070400798e */ /* 0x0045e4000c10e786 */
.L_x_13949:
[----:B------:R-:W-:Y:S05]  /*3f30*/  BSYNC B0 ;  /* 0x0000000000007941 */ /* 0x000fea0003800000 */
.L_x_13948:
[----:B--2---:R2:W3:Y:S01]  /*3f40*/  LDS R7, [R70.X4+0x410] ;  /* 0x0004100046077984 */ /* 0x0044e20000004800 */
[----:B------:R-:W-:Y:S01]  /*3f50*/  BSSY B0, `(.L_x_13950) ;  /* 0x0000005000007945 */ /* 0x000fe20003800000 */
[----:B------:R-:W-:Y:S05]  /*3f60*/  @!P2 BRA `(.L_x_13951) ;  /* 0x000000300000a947 */ /* 0x000fea0003800000 */
[----:B------:R-:W-:-:S05]  /*3f70*/  IMAD.WIDE.U32 R4, R121, c[0x0][0x2d0], R26 ;  /* 0x0000b40079047a25 */ /* 0x000fca00078e001a */
[----:B------:R-:W-:-:S05]  /*3f80*/  IADD3 R5, R119, R5, RZ ;  /* 0x0000000577057210 */ /* 0x000fca0007ffe0ff */
[----:B---3--:R3:W-:Y:S02]  /*3f90*/  RED.E.ADD.F32.FTZ.RN.STRONG.GPU [R4.64], R7 ;  /* 0x000000070400798e */ /* 0x0087e4000c10e786 */
.L_x_13951:
[----:B------:R-:W-:Y:S05]  /*3fa0*/  BSYNC B0 ;  /* 0x0000000000007941 */ /* 0x000fea0003800000 */
.L_x_13950:
[----:B---3--:R3:W4:Y:S01]  /*3fb0*/  LDS R7, [R69.X4+0x490] ;  /* 0x0004900045077984 */ /* 0x0087220000004800 */
[----:B------:R-:W-:Y:S01]  /*3fc0*/  BSSY B0, `(.L_x_13952) ;  /* 0x0000005000007945 */ /* 0x000fe20003800000 */
[----:B------:R-:W-:Y:S05]  /*3fd0*/  @!P3 BRA `(.L_x_13953) ;  /* 0x000000300000b947 */ /* 0x000fea0003800000 */
[----:B------:R-:W-:-:S05]  /*3fe0*/  IMAD.WIDE.U32 R4, R121, c[0x0][0x2d0], R28 ;  /* 0x0000b40079047a25 */ /* 0x000fca00078e001c */
[----:B------:R-:W-:-:S05]  /*3ff0*/  IADD3 R5, R119, R5, RZ ;  /* 0x0000000577057210 */ /* 0x000fca0007ffe0ff */
[----:B----4-:R4:W-:Y:S02]  /*4000*/  RED.E.ADD.F32.FTZ.RN.STRONG.GPU [R4.64], R7 ;  /* 0x000000070400798e */ /* 0x0109e4000c10e786 */
.L_x_13953:
[----:B------:R-:W-:Y:S05]  /*4010*/  BSYNC B0 ;  /* 0x0000000000007941 */ /* 0x000fea0003800000 */
.L_x_13952:
[----:B------:R0:W1:Y:S01]  /*4020*/  LDS R103, [R68.X4+0x510] ;  /* 0x0005100044677984 */ /* 0x0000620000004800 */
[----:B------:R-:W-:Y:S01]  /*4030*/  BSSY B0, `(.L_x_13954) ;  /* 0x0000006000007945 */ /* 0x000fe20003800000 */
[----:B----4-:R-:W-:Y:S01]  /*4040*/  IMAD.WIDE.U32 R4, R121, c[0x0][0x2d0], R32 ;  /* 0x0000b40079047a25 */ /* 0x010fe200078e0020 */
[----:B------:R-:W-:Y:S05]  /*4050*/  @!P4 BRA `(.L_x_13955) ;  /* 0x000000300000c947 */ /* 0x000fea0003800000 */
[----:B------:R-:W-:-:S05]  /*4060*/  IMAD.WIDE.U32 R6, R121, c[0x0][0x2d0], R30 ;  /* 0x0000b40079067a25 */ /* 0x000fca00078e001e */
[----:B------:R-:W-:-:S05]  /*4070*/  IADD3 R7, R119, R7, RZ ;  /* 0x0000000777077210 */ /* 0x000fca0007ffe0ff */
[----:B-1----:R1:W-:Y:S02]  /*4080*/  RED.E.ADD.F32.FTZ.RN.STRONG.GPU [R6.64], R103 ;  /* 0x000000670600798e */ /* 0x0023e4000c10e786 */
.L_x_13955:
[----:B------:R-:W-:Y:S05]  /*4090*/  BSYNC B0 ;  /* 0x0000000000007941 */ /* 0x000fea0003800000 */
.L_x_13954:
[----:B-1----:R1:W4:Y:S01]  /*40a0*/  LDS R7, [R67.X4+0x590] ;  /* 0x0005900043077984 */ /* 0x0023220000004800 */
[----:B------:R-:W-:Y:S01]  /*40b0*/  BSSY B0, `(.L_x_13956) ;  /* 0x0000004000007945 */ /* 0x000fe20003800000 */
[----:B------:R-:W-:Y:S05]  /*40c0*/  @!P5 BRA `(.L_x_13957) ;  /* 0x000000200000d947 */ /* 0x000fea0003800000 */
[----:B------:R-:W-:-:S05]  /*40d0*/  IADD3 R5, R119, R5, RZ ;  /* 0x0000000577057210 */ /* 0x000fca0007ffe0ff */
[----:B----4-:R4:W-:Y:S02]  /*40e0*/  RED.E.ADD.F32.FTZ.RN.STRONG.GPU [R4.64], R7 ;  /* 0x000000070400798e */ /* 0x0109e4000c10e786 */
.L_x_13957:
[----:B------:R-:W-:Y:S05]  /*40f0*/  BSYNC B0 ;  /* 0x0000000000007941 */ /* 0x000fea0003800000 */
.L_x_13956:
        /* <DEDUP_REMOVED lines=57> */
[----:B------:R-:W-:Y:S01]  /*4490*/  FFMA.FTZ R38, R117, R38, R43 ;  /* 0x0000002675267223 */ /* 0x000fe2000001002b */
[----:B------:R-:W1:Y:S01]  /*44a0*/  SHFL.DOWN PT, R120, R7, 0x10, 0x1f ;  /* 0x0a001f0007787f89 */ /* 0x000e6200000e0000 */
[C---:B------:R-:W-:Y:S02]  /*44b0*/  FMUL.FTZ R39, R35.reuse, R114 ;  /* 0x0000007223277220 */ /* 0x040fe40000410000 */
[----:B------:R-:W-:Y:S02]  /*44c0*/  FFMA.FTZ R38, R0, R37, R38 ;  /* 0x0000002500267223 */ /* 0x000fe40000010026 */
[----:B------:R-:W-:Y:S02]  /*44d0*/  FMUL.FTZ R37, R35, R106 ;  /* 0x0000006a23257220 */ /* 0x000fe40000410000 */
[C---:B------:R-:W-:Y:S02]  /*44e0*/  FFMA.FTZ R43, R34.reuse, R109, -R36 ;  /* 0x0000006d222b7223 */ /* 0x040fe40000010824 */
        /* <DEDUP_REMOVED lines=38> */
.L_x_13959:
[----:B0-----:R-:W-:Y:S05]  /*4750*/  BSYNC B0 ;  /* 0x0000000000007941 */ /* 0x001fea0003800000 */
.L_x_13958:
[----:B------:R-:W-:Y:S02]  /*4760*/  IADD3 R49, R49, 0x1, RZ ;  /* 0x0000000131317810 */ /* 0x000fe40007ffe0ff */
[----:B------:R-:W-:-:S02]  /*4770*/  IADD3 R48, P1, R48, 0x1, RZ ;  /* 0x0000000130307810 */ /* 0x000fc40007f3e0ff */
[----:B------:R-:W-:Y:S02]  /*4780*/  ISETP.GE.AND P0, PT, R49, c[0x0][0x16c], PT ;  /* 0x00005b0031007a0c */ /* 0x000fe40003f06270 */
[----:B------:R-:W-:-:S11]  /*4790*/  IADD3.X R47, RZ, R47, RZ, P1, !PT ;  /* 0x0000002fff2f7210 */ /* 0x000fd60000ffe4ff */
[----:B------:R-:W-:Y:S01]  /*47a0*/  @P0 CALL.REL.NOINC `(.L_x_13929) ;  /* 0x0000001000000944 */ /* 0x000fe20003c00000 */
[----:B------:R-:W-:Y:S05]  /*47b0*/  BRA `(.L_x_13960) ;  /* 0xffffd0a000007947 */ /* 0x000fea000383ffff */
.L_x_13929:
[----:B------:R-:W1:Y:S01]  /*47c0*/  F2F.BF16.F32 R4, R51 ;  /* 0x0000003300047304 */ /* 0x000e620000202000 */
[----:B------:R-:W-:Y:S01]  /*47d0*/  BAR.SYNC.DEFER_BLOCKING 0x0 ;  /* 0x0000000000007b1d */ /* 0x000fe20000010000 */
[----:B0-----:R-:W-:Y:S01]  /*47e0*/  IMAD R6, R92, c[0x0][0x2d8], RZ ;  /* 0x0000b6005c067a24 */ /* 0x001fe200078e02ff */
[----:B------:R-:W-:Y:S01]  /*47f0*/  MOV R22, R18 ;  /* 0x0000001200167202 */ /* 0x000fe20000000f00 */
[----:B------:R-:W-:Y:S01]  /*4800*/  IMAD R18, R96, c[0x0][0x2e0], RZ ;  /* 0x0000b80060127a24 */ /* 0x000fe200078e02ff */
[----:B------:R-:W-:Y:S01]  /*4810*/  MOV R23, R19 ;  /* 0x0000001300177202 */ /* 0x000fe20000000f00 */
[----:B------:R-:W-:Y:S01]  /*4820*/  IMAD R21, R93, c[0x0][0x2dc], R6 ;  /* 0x0000b7005d157a24 */ /* 0x000fe200078e0206 */
[----:B------:R-:W-:Y:S01]  /*4830*/  ISETP.GT.AND P4, PT, R76, 0x1, PT ;  /* 0x000000014c00780c */ /* 0x000fe20003f84270 */
[----:B------:R-:W-:Y:S01]  /*4840*/  F2F.BF16.F32 R52, R52 ;  /* 0x0000003400347304 */ /* 0x000fe20000202000 */
[----:B------:R-:W-:Y:S01]  /*4850*/  FADD.FTZ R89, R89, R56 ;  /* 0x0000003859597221 */ /* 0x000fe20000010000 */
[----:B------:R-:W-:Y:S01]  /*4860*/  IADD3 R82, P1, R82, -0x100, RZ ;  /* 0xffffff0052527810 */ /* 0x000fe20007f3e0ff */
[----:B------:R-:W-:Y:S01]  /*4870*/  UIADD3 UR4, UR4, -0x100, URZ ;  /* 0xffffff0004047890 */ /* 0x000fe2000fffe03f */
[----:B------:R-:W-:Y:S01]  /*4880*/  IADD3 R84, P2, R84, -0x100, RZ ;  /* 0xffffff0054547810 */ /* 0x000fe20007f5e0ff */
[----:B------:R-:W-:Y:S01]  /*4890*/  FADD.FTZ R89, R89, R58 ;  /* 0x0000003a59597221 */ /* 0x000fe20000010000 */
[----:B------:R-:W-:-:S02]  /*48a0*/  IADD3 R80, P3, R80, -0x100, RZ ;  /* 0xffffff0050507810 */ /* 0x000fc40007f7e0ff */
[----:B------:R-:W0:Y:S01]  /*48b0*/  F2F.BF16.F32 R7, R50 ;  /* 0x0000003200077304 */ /* 0x000e220000202000 */
[----:B-1----:R-:W-:Y:S01]  /*48c0*/  IMAD.WIDE.U32 R4, R4, 0x10000, RZ ;  /* 0x0001000004047825 */ /* 0x002fe200078e00ff */
[----:B------:R-:W-:Y:S02]  /*48d0*/  IADD3 R76, R76, -0x1, RZ ;  /* 0xffffffff4c4c7810 */ /* 0x000fe40007ffe0ff */
[----:B------:R-:W-:Y:S02]  /*48e0*/  IADD3.X R81, R81, -0x1, RZ, P1, !PT ;  /* 0xffffffff51517810 */ /* 0x000fe40000ffe4ff */
[----:B------:R-:W-:Y:S02]  /*48f0*/  IADD3.X R83, R83, -0x1, RZ, P2, !PT ;  /* 0xffffffff53537810 */ /* 0x000fe400017fe4ff */
[----:B------:R-:W1:Y:S01]  /*4900*/  F2F.BF16.F32 R53, R53 ;  /* 0x0000003500357304 */ /* 0x000e620000202000 */
[----:B------:R-:W-:Y:S02]  /*4910*/  IADD3.X R79, R79, -0x1, RZ, P3, !PT ;  /* 0xffffffff4f4f7810 */ /* 0x000fe40001ffe4ff */
[----:B0-----:R-:W-:-:S05]  /*4920*/  PRMT R7, R52, 0x5410, R7 ;  /* 0x0000541034077816 */ /* 0x001fca0000000007 */
[----:B------:R-:W0:Y:S01]  /*4930*/  F2F.BF16.F32 R0, R58 ;  /* 0x0000003a00007304 */ /* 0x000e220000202000 */
[----:B------:R-:W-:Y:S01]  /*4940*/  LOP3.LUT R17, R7, R5, RZ, 0xfc, !PT ;  /* 0x0000000507117212 */ /* 0x000fe200078efcff */
[----:B------:R-:W-:Y:S01]  /*4950*/  IMAD.WIDE.U32 R6, R93, c[0x0][0x2d8], R22 ;  /* 0x0000b6005d067a25 */ /* 0x000fe200078e0016 */
[----:B-1----:R-:W-:-:S05]  /*4960*/  LOP3.LUT R16, R4, R53, RZ, 0xfc, !PT ;  /* 0x0000003504107212 */ /* 0x002fca00078efcff */
[----:B------:R1:W-:Y:S01]  /*4970*/  F2F.BF16.F32 R20, R60 ;  /* 0x0000003c00147304 */ /* 0x0003e20000202000 */
[----:B------:R-:W-:Y:S01]  /*4980*/  IADD3 R7, R7, R21, RZ ;  /* 0x0000001507077210 */ /* 0x000fe20007ffe0ff */
[----:B------:R-:W-:Y:S01]  /*4990*/  IMAD R21, R97, c[0x0][0x2e4], R18 ;  /* 0x0000b90061157a24 */ /* 0x000fe200078e0212 */
[----:B------:R4:W-:Y:S01]  /*49a0*/  STS.64 [R75.X8], R16 ;  /* 0x000000104b007388 */ /* 0x0009e20000008a00 */
[----:B------:R-:W-:-:S06]  /*49b0*/  NOP ;  /* 0x0000000000007918 */ /* 0x000fcc0000000000 */
[----:B------:R-:W5:Y:S01]  /*49c0*/  LDS.64 R4, [R75.X8] ;  /* 0x000000004b047984 */ /* 0x000f620000008a00 */
[----:B------:R-:W2:Y:S01]  /*49d0*/  F2F.BF16.F32 R19, R61 ;  /* 0x0000003d00137304 */ /* 0x000ea20000202000 */
[----:B-1----:R-:W-:Y:S02]  /*49e0*/  FADD.FTZ R60, R89, R60 ;  /* 0x0000003c593c7221 */ /* 0x002fe40000010000 */
[----:B----4-:R-:W-:-:S05]  /*49f0*/  IMAD.WIDE.U32 R16, R97, c[0x0][0x2e0], R6 ;  /* 0x0000b80061107a25 */ /* 0x010fca00078e0006 */
[----:B------:R-:W1:Y:S01]  /*4a00*/  F2F.BF16.F32 R25, R56 ;  /* 0x0000003800197304 */ /* 0x000e620000202000 */
[----:B------:R-:W-:Y:S01]  /*4a10*/  IADD3 R17, R17, R21, RZ ;  /* 0x0000001511117210 */ /* 0x000fe20007ffe0ff */
[----:B0-----:R-:W-:Y:S01]  /*4a20*/  IMAD.WIDE.U32 R6, R0, 0x10000, RZ ;  /* 0x0001000000067825 */ /* 0x001fe200078e00ff */
[----:B------:R-:W-:-:S03]  /*4a30*/  LEA R18, P0, R16, c[0x0][0x330], 0x1 ;  /* 0x0000cc0010127a11 */ /* 0x000fc600078008ff */
[----:B------:R-:W-:Y:S01]  /*4a40*/  IMAD R0, R92, c[0x0][0x2f8], RZ ;  /* 0x0000be005c007a24 */ /* 0x000fe200078e02ff */
[----:B--2---:R-:W-:Y:S01]  /*4a50*/  PRMT R21, R20, 0x5410, R19 ;  /* 0x0000541014157816 */ /* 0x004fe20000000013 */
[----:B------:R-:W-:Y:S01]  /*4a60*/  FADD.FTZ R89, R60, R61 ;  /* 0x0000003d3c597221 */ /* 0x000fe20000010000 */
[----:B------:R-:W-:Y:S02]  /*4a70*/  LEA.HI.X R19, R16, c[0x0][0x334], R17, 0x1, P0 ;  /* 0x0000cd0010137a11 */ /* 0x000fe400000f0c11 */
[----:B------:R-:W-:Y:S02]  /*4a80*/  LOP3.LUT R21, R21, R7, RZ, 0xfc, !PT ;  /* 0x0000000715157212 */ /* 0x000fe400078efcff */
[----:B-1----:R-:W-:Y:S01]  /*4a90*/  LOP3.LUT R20, R6, R25, RZ, 0xfc, !PT ;  /* 0x0000001906147212 */ /* 0x002fe200078efcff */
[----:B------:R-:W-:-:S04]  /*4aa0*/  IMAD.WIDE R6, R88, 0x8, R18 ;  /* 0x0000000858067825 */ /* 0x000fc800078e0212 */
[----:B------:R-:W-:-:S04]  /*4ab0*/  IMAD.WIDE.U32 R18, R93, c[0x0][0x2f8], R22 ;  /* 0x0000be005d127a25 */ /* 0x000fc800078e0016 */
[----:B------:R-:W-:Y:S02]  /*4ac0*/  IMAD R23, R93, c[0x0][0x2fc], R0 ;  /* 0x0000bf005d177a24 */ /* 0x000fe400078e0200 */
[----:B------:R-:W-:-:S03]  /*4ad0*/  IMAD R0, R96, c[0x0][0x300], RZ ;  /* 0x0000c00060007a24 */ /* 0x000fc600078e02ff */
[----:B------:R-:W-:Y:S01]  /*4ae0*/  IADD3 R19, R19, R23, RZ ;  /* 0x0000001713137210 */ /* 0x000fe20007ffe0ff */
[----:B-----5:R0:W-:Y:S01]  /*4af0*/  STG.E.64 [R6.64], R4 ;  /* 0x0000000406007986 */ /* 0x0201e2000c101b06 */
        /* <DEDUP_REMOVED lines=15> */
.L_x_13927:
        /* <DEDUP_REMOVED lines=24> */
.L_x_13963:
[----:B0-----:R-:W-:Y:S05]  /*4d70*/  BSYNC B0 ;  /* 0x0000000000007941 */ /* 0x001fea0003800000 */
.L_x_13962:
        /* <DEDUP_REMOVED lines=23> */
.L_x_13965:
[----:B------:R-:W1:Y:S02]  /*4ef0*/  S2R R15, SR_TID.X ;  /* 0x00000000000f7919 */ /* 0x000e640000002100 */
.L_x_13966:
[----:B0-----:R-:W-:Y:S05]  /*4f00*/  BSYNC B0 ;  /* 0x0000000000007941 */ /* 0x001fea0003800000 */
.L_x_13964:
        /* <DEDUP_REMOVED lines=10> */
.L_x_13967:
        /* <DEDUP_REMOVED lines=28> */
.L_x_13968:
        /* <DEDUP_REMOVED lines=9> */
.L_x_14773:


//--------------------- .text._Z25selective_scan_bwd_kernelI32Selective_Scan_bwd_kernel_traitsILi32ELi4ELb1ELb0ELb1ELb1ELb0EN3c108BFloat16ENS1_7complexIfEEEEv12SSMParamsBwd --------------------------
	.section	.text._Z25selective_scan_bwd_kernelI32Selective_Scan_bwd_kernel_traitsILi32ELi4ELb1ELb0ELb1ELb1ELb0EN3c108BFloat16ENS1_7complexIfEEEEv12SSMParamsBwd,"ax",@progbits
	.sectioninfo	@"SHI_REGISTERS=148"
	.align	128
        .global         _Z25selective_scan_bwd_kernelI32Selective_Scan_bwd_kernel_traitsILi32ELi4ELb1ELb0ELb1ELb1ELb0EN3c108BFloat16ENS1_7complexIfEEEEv12SSMParamsBwd
        .type           _Z25selective_scan_bwd_kernelI32Selective_Scan_bwd_kernel_traitsILi32ELi4ELb1ELb0ELb1ELb1ELb0EN3c108BFloat16ENS1_7complexIfEEEEv12SSMParamsBwd,@function
        .size           _Z25selective_scan_bwd_kernelI32Selective_Scan_bwd_kernel_traitsILi32ELi4ELb1ELb0ELb1ELb1ELb0EN3c108BFloat16ENS1_7complexIfEEEEv12SSMParamsBwd,(.L_x_14774 - _Z25selective_scan_bwd_kernelI32Selective_Scan_bwd_kernel_traitsILi32ELi4ELb1ELb0ELb1ELb1ELb0EN3c108BFloat16ENS1_7complexIfEEEEv12SSMParamsBwd)
        .other          _Z25selective_scan_bwd_kernelI32Selective_Scan_bwd_kernel_traitsILi32ELi4ELb1ELb0ELb1ELb1ELb0EN3c108BFloat16ENS1_7complexIfEEEEv12SSMParamsBwd,@"STO_CUDA_ENTRY STV_DEFAULT"
_Z25selective_scan_bwd_kernelI32Selective_Scan_bwd_kernel_traitsILi32ELi4ELb1ELb0ELb1ELb1ELb0EN3c108BFloat16ENS1_7complexIfEEEEv12SSMParamsBwd:
.text._Z25selective_scan_bwd_kernelI32Selective_Scan_bwd_kernel_traitsILi32ELi4ELb1ELb0ELb1ELb1ELb0EN3c108BFloat16ENS1_7complexIfEEEEv12SSMParamsBwd:
        /* <DEDUP_REMOVED lines=16> */
[C---:B------:R-:W-:Y:S02]  /*0100*/  @P0 LEA.HI.X R3, R0.reuse, c[0x0][0x23c], R45, 0x2, P2 ;  /* 0x00008f0000030a11 */ /* 0x040fe400010f142d */
[----:B--2---:R-:W-:Y:S02]  /*0110*/  SHF.R.S32.HI R48, RZ, 0x1f, R47 ;  /* 0x0000001fff307819 */ /* 0x004fe4000001142f */
[----:B------:R-:W-:Y:S01]  /*0120*/  @P1 LEA.HI.X R5, R0, c[0x0][0x254], R45, 0x2, P3 ;  /* 0x0000950000051a11 */ /* 0x000fe200018f142d */
[----:B------:R0:W5:Y:S01]  /*0130*/  @P0 LDG.E R44, [R2.64] ;  /* 0x00000006022c0981 */ /* 0x000162000c1e1900 */
[----:B-1----:R-:W-:Y:S02]  /*0140*/  IADD3 R6, R8, 0xffffffe, RZ ;  /* 0x0ffffffe08067810 */ /* 0x002fe40007ffe0ff */
[----:B------:R-:W-:Y:S01]  /*0150*/  MOV R14, c[0x0][0x174] ;  /* 0x00005d00000e7a02 */ /* 0x000fe20000000f00 */
[----:B------:R1:W5:Y:S01]  /*0160*/  @P1 LDG.E R46, [R4.64] ;  /* 0x00000006042e1981 */ /* 0x000362000c1e1900 */
[----:B------:R2:W3:Y:S01]  /*0170*/  F2I.FTZ.U32.TRUNC.NTZ R7, R6 ;  /* 0x0000000600077305 */ /* 0x0004e2000021f000 */
[C---:B------:R-:W-:Y:S01]  /*0180*/  IMAD R8, R48.reuse, c[0x0][0x1d0], RZ ;  /* 0x0000740030087a24 */ /* 0x040fe200078e02ff */
[----:B------:R-:W-:Y:S01]  /*0190*/  ISETP.NE.AND P1, PT, RZ, c[0x0][0x178], PT ;  /* 0x00005e00ff007a0c */ /* 0x000fe20003f25270 */
[----:B------:R-:W-:Y:S01]  /*01a0*/  IMAD R13, R45, c[0x0][0x1d8], RZ ;  /* 0x000076002d0d7a24 */ /* 0x000fe200078e02ff */
[----:B------:R-:W-:Y:S01]  /*01b0*/  MOV R28, c[0x0][0x2b8] ;  /* 0x0000ae00001c7a02 */ /* 0x000fe20000000f00 */
[----:B------:R-:W-:Y:S01]  /*01c0*/  IMAD R12, R48, c[0x0][0x1b0], RZ ;  /* 0x00006c00300c7a24 */ /* 0x000fe200078e02ff */
[----:B0-----:R-:W-:Y:S01]  /*01d0*/  IABS R2, R0 ;  /* 0x0000000000027213 */ /* 0x001fe20000000000 */
[----:B------:R-:W-:Y:S01]  /*01e0*/  CS2R R32, SRZ ;  /* 0x0000000000207805 */ /* 0x000fe2000001ff00 */
[----:B------:R-:W-:Y:S01]  /*01f0*/  CS2R R30, SRZ ;  /* 0x00000000001e7805 */ /* 0x000fe2000001ff00 */
[----:B--2---:R-:W-:Y:S01]  /*0200*/  HFMA2.MMA R6, -RZ, RZ, 0, 0 ;  /* 0x00000000ff067435 */ /* 0x004fe200000001ff */
[----:B-1----:R-:W-:Y:S01]  /*0210*/  IMAD.WIDE.U32 R4, R47, c[0x0][0x1e0], RZ ;  /* 0x000078002f047a25 */ /* 0x002fe200078e00ff */
[----:B------:R-:W-:-:S03]  /*0220*/  CS2R R50, SRZ ;  /* 0x0000000000327805 */ /* 0x000fc6000001ff00 */
[----:B------:R-:W-:Y:S01]  /*0230*/  IMAD R19, R47, c[0x0][0x1b4], R12 ;  /* 0x00006d002f137a24 */ /* 0x000fe200078e020c */
[----:B---3--:R-:W-:-:S05]  /*0240*/  IADD3 R10, RZ, -R7, RZ ;  /* 0x80000007ff0a7210 */ /* 0x008fca0007ffe0ff */
[----:B------:R-:W-:Y:S02]  /*0250*/  IMAD R9, R10, R11, RZ ;  /* 0x0000000b0a097224 */ /* 0x000fe400078e02ff */
[----:B------:R-:W-:Y:S02]  /*0260*/  IMAD R10, R48, c[0x0][0x1e0], RZ ;  /* 0x00007800300a7a24 */ /* 0x000fe400078e02ff */
[----:B------:R-:W-:-:S04]  /*0270*/  IMAD.HI.U32 R7, R7, R9, R6 ;  /* 0x0000000907077227 */ /* 0x000fc800078e0006 */
[----:B------:R-:W-:Y:S02]  /*0280*/  IMAD R9, R47, c[0x0][0x1e4], R10 ;  /* 0x000079002f097a24 */ /* 0x000fe400078e020a */
[----:B------:R-:W-:-:S03]  /*0290*/  IMAD.HI.U32 R49, R7, R2, RZ ;  /* 0x0000000207317227 */ /* 0x000fc600078e00ff */
[----:B------:R-:W-:Y:S01]  /*02a0*/  IADD3 R5, R5, R9, RZ ;  /* 0x0000000905057210 */ /* 0x000fe20007ffe0ff */
[----:B------:R-:W-:Y:S01]  /*02b0*/  IMAD R7, R47, c[0x0][0x1d4], R8 ;  /* 0x000075002f077a24 */ /* 0x000fe200078e0208 */
[----:B------:R-:W-:Y:S01]  /*02c0*/  IADD3 R3, -R49, RZ, RZ ;  /* 0x000000ff31037210 */ /* 0x000fe20007ffe1ff */
[----:B------:R-:W-:Y:S01]  /*02d0*/  IMAD R10, R48, c[0x0][0x278], RZ ;  /* 0x00009e00300a7a24 */ /* 0x000fe200078e02ff */
[----:B------:R-:W-:-:S03]  /*02e0*/  LOP3.LUT R8, R0, c[0x0][0x178], RZ, 0x3c, !PT ;  /* 0x00005e0000087a12 */ /* 0x000fc600078e3cff */
[----:B------:R-:W-:Y:S01]  /*02f0*/  IMAD R6, R11, R3, R2 ;  /* 0x000000030b067224 */ /* 0x000fe200078e0202 */
[----:B------:R-:W-:Y:S01]  /*0300*/  ISETP.GE.AND P3, PT, R8, RZ, PT ;  /* 0x000000ff0800720c */ /* 0x000fe20003f66270 */
[----:B------:R-:W-:-:S03]  /*0310*/  IMAD.WIDE.U32 R2, R47, c[0x0][0x1d0], RZ ;  /* 0x000074002f027a25 */ /* 0x000fc600078e00ff */
[----:B------:R-:W-:Y:S01]  /*0320*/  ISETP.GT.U32.AND P2, PT, R11, R6, PT ;  /* 0x000000060b00720c */ /* 0x000fe20003f44070 */
[----:B------:R-:W-:Y:S01]  /*0330*/  IMAD R17, R47, c[0x0][0x27c], R10 ;  /* 0x00009f002f117a24 */ /* 0x000fe200078e020a */
[----:B------:R-:W-:Y:S01]  /*0340*/  IADD3 R3, R3, R7, RZ ;  /* 0x0000000703037210 */ /* 0x000fe20007ffe0ff */
[----:B------:R-:W-:Y:S01]  /*0350*/  IMAD R10, R0, c[0x0][0x1dc], R13 ;  /* 0x00007700000a7a24 */ /* 0x000fe200078e020d */
[----:B------:R-:W-:Y:S01]  /*0360*/  LEA R13, R14, 0xffffff00, 0x8 ;  /* 0xffffff000e0d7811 */ /* 0x000fe200078e40ff */
[----:B------:R-:W-:-:S04]  /*0370*/  IMAD.WIDE.U32 R8, R47, c[0x0][0x1b0], RZ ;  /* 0x00006c002f087a25 */ /* 0x000fc800078e00ff */
[----:B------:R-:W-:Y:S01]  /*0380*/  IMAD.WIDE.U32 R2, R0, c[0x0][0x1d8], R2 ;  /* 0x0000760000027a25 */ /* 0x000fe200078e0002 */
[----:B------:R-:W-:-:S03]  /*0390*/  IADD3 R9, R9, R19, RZ ;  /* 0x0000001309097210 */ /* 0x000fc60007ffe0ff */
[-C--:B------:R-:W-:Y:S02]  /*03a0*/  @!P2 IADD3 R6, R6, -R11.reuse, RZ ;  /* 0x8000000b0606a210 */ /* 0x080fe40007ffe0ff */
[----:B------:R-:W-:Y:S02]  /*03b0*/  @!P2 IADD3 R49, R49, 0x1, RZ ;  /* 0x000000013131a810 */ /* 0x000fe40007ffe0ff */
[----:B------:R-:W-:Y:S01]  /*03c0*/  ISETP.GE.U32.AND P0, PT, R6, R11, PT ;  /* 0x0000000b0600720c */ /* 0x000fe20003f06070 */
[----:B------:R-:W-:Y:S01]  /*03d0*/  IMAD.WIDE.U32 R6, R47, c[0x0][0x278], RZ ;  /* 0x00009e002f067a25 */ /* 0x000fe200078e00ff */
[----:B------:R-:W-:-:S04]  /*03e0*/  LEA R11, R14, 0xffffff80, 0x7 ;  /* 0xffffff800e0b7811 */ /* 0x000fc800078e38ff */
[----:B------:R-:W-:Y:S02]  /*03f0*/  SHF.R.S32.HI R15, RZ, 0x1f, R11 ;  /* 0x0000001fff0f7819 */ /* 0x000fe4000001140b */
[----:B------:R-:W-:Y:S01]  /*0400*/  IADD3 R7, R7, R17, RZ ;  /* 0x0000001107077210 */ /* 0x000fe20007ffe0ff */
[----:B------:R-:W-:-:S04]  /*0410*/  IMAD R17, R45, c[0x0][0x280], RZ ;  /* 0x0000a0002d117a24 */ /* 0x000fc800078e02ff */
[----:B------:R-:W-:Y:S01]  /*0420*/  @P0 IADD3 R49, R49, 0x1, RZ ;  /* 0x0000000131310810 */ /* 0x000fe20007ffe0ff */
[----:B------:R-:W-:Y:S01]  /*0430*/  IMAD R17, R0, c[0x0][0x284], R17 ;  /* 0x0000a10000117a24 */ /* 0x000fe200078e0211 */
        /* <DEDUP_REMOVED lines=28> */
[----:B------:R-:W-:Y:S02]  /*0600*/  LEA R60, P5, R61, c[0x0][0x230], 0x1 ;  /* 0x00008c003d3c7a11 */ /* 0x000fe400078a08ff */
[----:B------:R-:W-:Y:S02]  /*0610*/  ISETP.NE.AND.EX P1, PT, RZ, c[0x0][0x32c], PT, P1 ;  /* 0x0000cb00ff007a0c */ /* 0x000fe40003f25310 */
[----:B------:R-:W-:Y:S02]  /*0620*/  ISETP.NE.AND.EX P2, PT, RZ, c[0x0][0x34c], PT, P2 ;  /* 0x0000d300ff007a0c */ /* 0x000fe40003f45320 */
[----:B------:R-:W-:-:S02]  /*0630*/  LEA R58, P4, R11, c[0x0][0x308], 0x1 ;  /* 0x0000c2000b3a7a11 */ /* 0x000fc400078808ff */
[----:B------:R-:W-:Y:S01]  /*0640*/  LEA.HI.X R61, R61, c[0x0][0x234], R2, 0x1, P5 ;  /* 0x00008d003d3d7a11 */ /* 0x000fe200028f0c02 */
[----:B------:R-:W-:Y:S01]  /*0650*/  @P0 IMAD R2, R47, c[0x0][0x164], R0 ;  /* 0x000059002f020a24 */ /* 0x000fe200078e0200 */
[----:B------:R-:W-:Y:S02]  /*0660*/  MOV R3, c[0x0][0x2bc] ;  /* 0x0000af0000037a02 */ /* 0x000fe40000000f00 */
[----:B------:R-:W-:Y:S01]  /*0670*/  LEA.HI.X R59, R11, c[0x0][0x30c], R4, 0x1, P4 ;  /* 0x0000c3000b3b7a11 */ /* 0x000fe200020f0c04 */
[----:B------:R-:W-:Y:S01]  /*0680*/  @P0 IMAD R2, R2, c[0x0][0x174], RZ ;  /* 0x00005d0002020a24 */ /* 0x000fe200078e02ff */
[--C-:B------:R-:W-:Y:S02]  /*0690*/  SHF.R.U32.HI R4, RZ, 0x1, R3.reuse ;  /* 0x00000001ff047819 */ /* 0x100fe40000011603 */
[----:B------:R-:W-:Y:S01]  /*06a0*/  @P0 MOV R35, 0x10 ;  /* 0x0000001000230802 */ /* 0x000fe20000000f00 */
[----:B------:R-:W-:Y:S01]  /*06b0*/  @P0 IMAD R2, R2, c[0x0][0x16c], RZ ;  /* 0x00005b0002020a24 */ /* 0x000fe200078e02ff */
[----:B------:R-:W-:Y:S01]  /*06c0*/  SHF.R.U64 R28, R28, 0x1, R3 ;  /* 0x000000011c1c7819 */ /* 0x000fe20000001203 */
[----:B------:R-:W-:Y:S01]  /*06d0*/  IMAD R3, R4, R47, RZ ;  /* 0x0000002f04037224 */ /* 0x000fe200078e02ff */
        /* <DEDUP_REMOVED lines=15> */
[----:B------:R-:W-:Y:S01]  /*07d0*/  UMOV UR4, URZ ;  /* 0x0000003f00047c82 */ /* 0x000fe20008000000 */
[----:B------:R-:W-:Y:S01]  /*07e0*/  MOV R26, R28 ;  /* 0x0000001c001a7202 */ /* 0x000fe20000000f00 */
[----:B------:R-:W-:-:S04]  /*07f0*/  IMAD R55, R49, c[0x0][0x2c4], R2 ;  /* 0x0000b10031377a24 */ /* 0x000fc800078e0202 */
[----:B------:R-:W-:-:S05]  /*0800*/  IMAD.WIDE.U32 R2, R49, c[0x0][0x2c0], R26 ;  /* 0x0000b00031027a25 */ /* 0x000fca00078e001a */
[----:B------:R-:W-:Y:S02]  /*0810*/  IADD3 R55, R3, R55, RZ ;  /* 0x0000003703377210 */ /* 0x000fe40007ffe0ff */
[C---:B------:R-:W-:Y:S02]  /*0820*/  LEA R52, P0, R2.reuse, c[0x0][0x320], 0x3 ;  /* 0x0000c80002347a11 */ /* 0x040fe400078018ff */
[C---:B0-----:R-:W-:Y:S02]  /*0830*/  LOP3.LUT R54, R53.reuse, 0xffffffe0, RZ, 0xc0, !PT ;  /* 0xffffffe035367812 */ /* 0x041fe400078ec0ff */
[----:B------:R-:W-:Y:S02]  /*0840*/  LEA.HI.X R55, R2, c[0x0][0x324], R55, 0x3, P0 ;  /* 0x0000c90002377a11 */ /* 0x000fe400000f1c37 */
[----:B------:R-:W-:Y:S02]  /*0850*/  LOP3.LUT R5, R54, 0x1f, R53, 0xf8, !PT ;  /* 0x0000001f36057812 */ /* 0x000fe400078ef835 */
[----:B------:R-:W-:-:S02]  /*0860*/  SHF.L.U32 R64, R53, 0x3, RZ ;  /* 0x0000000335407819 */ /* 0x000fc400000006ff */
[----:B------:R-:W-:Y:S02]  /*0870*/  IADD3 R54, R54, R5, RZ ;  /* 0x0000000536367210 */ /* 0x000fe40007ffe0ff */
[C---:B------:R-:W-:Y:S02]  /*0880*/  IADD3 R2, R53.reuse, 0x20, RZ ;  /* 0x0000002035027810 */ /* 0x040fe40007ffe0ff */
[C---:B------:R-:W-:Y:S02]  /*0890*/  IADD3 R66, R53.reuse, 0x40, RZ ;  /* 0x0000004035427810 */ /* 0x040fe40007ffe0ff */
[C---:B------:R-:W-:Y:S02]  /*08a0*/  IADD3 R4, R53.reuse, 0x60, RZ ;  /* 0x0000006035047810 */ /* 0x040fe40007ffe0ff */
[C---:B------:R-:W-:Y:S02]  /*08b0*/  IADD3 R68, R53.reuse, 0x80, RZ ;  /* 0x0000008035447810 */ /* 0x040fe40007ffe0ff */
[----:B------:R-:W-:-:S02]  /*08c0*/  IADD3 R6, R53, 0xa0, RZ ;  /* 0x000000a035067810 */ /* 0x000fc40007ffe0ff */
[C---:B------:R-:W-:Y:S02]  /*08d0*/  IADD3 R70, R53.reuse, 0xc0, RZ ;  /* 0x000000c035467810 */ /* 0x040fe40007ffe0ff */
[C---:B------:R-:W-:Y:S02]  /*08e0*/  IADD3 R8, R53.reuse, 0xe0, RZ ;  /* 0x000000e035087810 */ /* 0x040fe40007ffe0ff */
[----:B------:R-:W-:Y:S02]  /*08f0*/  SHF.R.S32.HI R3, RZ, 0x1f, R54 ;  /* 0x0000001fff037819 */ /* 0x000fe40000011436 */
        /* <DEDUP_REMOVED lines=10> */
.L_x_14010:
        /* <DEDUP_REMOVED lines=10> */
[----:B--2---:R0:W-:Y:S01]  /*0a40*/  STS.64 [R63.X8], R4 ;  /* 0x000000043f007388 */ /* 0x0041e20000008a00 */
[----:B------:R-:W-:-:S06]  /*0a50*/  NOP ;  /* 0x0000000000007918 */ /* 0x000fcc0000000000 */
[----:B------:R-:W1:Y:S04]  /*0a60*/  LDS.64 R10, [R63.X8] ;  /* 0x000000003f0a7984 */ /* 0x000e680000008a00 */
[----:B------:R-:W-:Y:S06]  /*0a70*/  BAR.SYNC.DEFER_BLOCKING 0x0 ;  /* 0x0000000000007b1d */ /* 0x000fec0000010000 */
[----:B------:R-:W2:Y:S01]  /*0a80*/  LDG.E.64 R6, [R6.64] ;  /* 0x0000000606067981 */ /* 0x000ea2000c1e1b00 */
[----:B0-----:R-:W-:Y:S01]  /*0a90*/  PRMT R4, RZ, 0x5410, R22 ;  /* 0x00005410ff047816 */ /* 0x001fe20000000016 */
[----:B------:R-:W-:Y:S01]  /*0aa0*/  BSSY B0, `(.L_x_13970) ;  /* 0x000003a000007945 */ /* 0x000fe20003800000 */
[----:B-1----:R-:W-:-:S02]  /*0ab0*/  PRMT R5, RZ, 0x5410, R10 ;  /* 0x00005410ff057816 */ /* 0x002fc4000000000a */
[--C-:B------:R-:W-:Y:S02]  /*0ac0*/  SHF.R.U64 R9, R10, 0x10, R11.reuse ;  /* 0x000000100a097819 */ /* 0x100fe4000000120b */
[----:B------:R-:W-:Y:S01]  /*0ad0*/  SHF.R.U32.HI R8, RZ, 0x10, R11 ;  /* 0x00000010ff087819 */ /* 0x000fe2000001160b */
[--C-:B-----5:R-:W-:Y:S01]  /*0ae0*/  FADD.FTZ R74, R5, R46.reuse ;  /* 0x0000002e054a7221 */ /* 0x120fe20000010000 */
[----:B------:R-:W-:Y:S02]  /*0af0*/  PRMT R5, RZ, 0x5410, R9 ;  /* 0x00005410ff057816 */ /* 0x000fe40000000009 */
[----:B------:R-:W-:Y:S02]  /*0b00*/  MOV R10, c[0x0][0x16c] ;  /* 0x00005b00000a7a02 */ /* 0x000fe40000000f00 */
[----:B------:R-:W-:Y:S01]  /*0b10*/  FSETP.GTU.FTZ.AND P2, PT, R74, 20, PT ;  /* 0x41a000004a00780b */ /* 0x000fe20003f5c000 */
[----:B------:R-:W-:Y:S01]  /*0b20*/  FADD.FTZ R78, R5, R46 ;  /* 0x0000002e054e7221 */ /* 0x000fe20000010000 */
[----:B------:R-:W-:-:S04]  /*0b30*/  SHF.R.U64 R5, R22, 0x10, R23 ;  /* 0x0000001016057819 */ /* 0x000fc80000001217 */
[----:B------:R-:W-:Y:S01]  /*0b40*/  FSETP.GTU.FTZ.AND P3, PT, R78, 20, PT ;  /* 0x41a000004e00780b */ /* 0x000fe20003f7c000 */
[----:B--2---:R0:W-:Y:S01]  /*0b50*/  STS.64 [R63.X8], R6 ;  /* 0x000000063f007388 */ /* 0x0041e20000008a00 */
[----:B------:R-:W-:-:S06]  /*0b60*/  NOP ;  /* 0x0000000000007918 */ /* 0x000fcc0000000000 */
[----:B------:R-:W1:Y:S01]  /*0b70*/  LDS.64 R2, [R63.X8] ;  /* 0x000000003f027984 */ /* 0x000e620000008a00 */
[----:B0-----:R-:W-:-:S05]  /*0b80*/  PRMT R7, RZ, 0x5410, R11 ;  /* 0x00005410ff077816 */ /* 0x001fca000000000b */
[----:B------:R-:W-:Y:S01]  /*0b90*/  FADD.FTZ R76, R7, R46 ;  /* 0x0000002e074c7221 */ /* 0x000fe20000010000 */
[----:B------:R-:W-:-:S04]  /*0ba0*/  PRMT R7, RZ, 0x5410, R8 ;  /* 0x00005410ff077816 */ /* 0x000fc80000000008 */
[----:B------:R-:W-:Y:S01]  /*0bb0*/  FSETP.GTU.FTZ.AND P0, PT, R76, 20, PT ;  /* 0x41a000004c00780b */ /* 0x000fe20003f1c000 */
[----:B------:R-:W-:-:S05]  /*0bc0*/  FADD.FTZ R80, R7, R46 ;  /* 0x0000002e07507221 */ /* 0x000fca0000010000 */
[----:B------:R-:W-:Y:S02]  /*0bd0*/  FSETP.GTU.FTZ.AND P1, PT, R80, 20, PT ;  /* 0x41a000005000780b */ /* 0x000fe40003f3c000 */
[----:B-1----:R-:W-:Y:S02]  /*0be0*/  SHF.R.U64 R75, R2, 0x10, R3 ;  /* 0x00000010024b7819 */ /* 0x002fe40000001203 */
[----:B------:R-:W-:Y:S02]  /*0bf0*/  PRMT R73, RZ, 0x5410, R2 ;  /* 0x00005410ff497816 */ /* 0x000fe40000000002 */
[----:B------:R-:W-:Y:S02]  /*0c00*/  PRMT R2, RZ, 0x5410, R5 ;  /* 0x00005410ff027816 */ /* 0x000fe40000000005 */
[----:B------:R-:W-:Y:S01]  /*0c10*/  PRMT R75, RZ, 0x5410, R75 ;  /* 0x00005410ff4b7816 */ /* 0x000fe2000000004b */
        /* <DEDUP_REMOVED lines=34> */
.L_x_13971:
[----:B------:R-:W-:Y:S05]  /*0e40*/  BSYNC B0 ;  /* 0x0000000000007941 */ /* 0x000fea0003800000 */
.L_x_13970:
        /* <DEDUP_REMOVED lines=33> */
.L_x_13973:
[----:B------:R-:W-:Y:S05]  /*1060*/  BSYNC B0 ;  /* 0x0000000000007941 */ /* 0x000fea0003800000 */
.L_x_13972:
        /* <DEDUP_REMOVED lines=33> */
.L_x_13975:
[----:B------:R-:W-:Y:S05]  /*1280*/  BSYNC B0 ;  /* 0x0000000000007941 */ /* 0x000fea0003800000 */
.L_x_13974:
        /* <DEDUP_REMOVED lines=33> */
.L_x_13977:
[----:B------:R-:W-:Y:S05]  /*14a0*/  BSYNC B0 ;  /* 0x0000000000007941 */ /* 0x000fea0003800000 */
.L_x_13976:
[----:B------:R-:W-:Y:S01]  /*14b0*/  ISETP.GE.AND P0, PT, R10, 0x1, PT ;  /* 0x000000010a00780c */ /* 0x000fe20003f06270 */
[----:B------:R-:W-:Y:S01]  /*14c0*/  BAR.SYNC.DEFER_BLOCKING 0x0 ;  /* 0x0000000000007b1d */ /* 0x000fe20000010000 */
[----:B------:R-:W-:Y:S01]  /*14d0*/  SHF.R.U32.HI R50, RZ, 0x10, R23 ;  /* 0x00000010ff327819 */ /* 0x000fe20000011617 */
[----:B------:R-:W-:Y:S01]  /*14e0*/  HFMA2.MMA R81, -RZ, RZ, 0, 0 ;  /* 0x00000000ff517435 */ /* 0x000fe200000001ff */
[--C-:B------:R-:W-:Y:S01]  /*14f0*/  PRMT R77, RZ, 0x5410, R3.reuse ;  /* 0x00005410ff4d7816 */ /* 0x100fe20000000003 */
        /* <DEDUP_REMOVED lines=13> */
[----:B------:R-:W-:Y:S01]  /*15d0*/  MOV R2, R28 ;  /* 0x0000001c00027202 */ /* 0x000fe20000000f00 */
[----:B------:R-:W-:Y:S01]  /*15e0*/  IMAD R6, R106, c[0x0][0x2c0], RZ ;  /* 0x0000b0006a067a24 */ /* 0x000fe200078e02ff */
[----:B------:R-:W-:Y:S01]  /*15f0*/  MOV R3, R27 ;  /* 0x0000001b00037202 */ /* 0x000fe20000000f00 */
[----:B------:R-:W-:Y:S01]  /*1600*/  CS2R R90, SRZ ;  /* 0x00000000005a7805 */ /* 0x000fe2000001ff00 */
[----:B------:R-:W-:Y:S02]  /*1610*/  MOV R89, RZ ;  /* 0x000000ff00597202 */ /* 0x000fe40000000f00 */
[----:B------:R-:W-:Y:S01]  /*1620*/  MOV R81, RZ ;  /* 0x000000ff00517202 */ /* 0x000fe20000000f00 */
[----:B------:R-:W-:-:S04]  /*1630*/  IMAD.WIDE.U32 R4, R49, c[0x0][0x2c0], R2 ;  /* 0x0000b00031047a25 */ /* 0x000fc800078e0002 */
        /* <DEDUP_REMOVED lines=22> */
.L_x_14009:
        /* <DEDUP_REMOVED lines=11> */
[----:B------:R-:W-:-:S04]  /*1850*/  IMAD R6, R92, c[0x0][0x1c0], RZ ;  /* 0x000070005c067a24 */ /* 0x000fc800078e02ff */
[----:B--2---:R0:W2:Y:S01]  /*1860*/  LDG.E.64 R2, [R36.64] ;  /* 0x0000000624027981 */ /* 0x0040a2000c1e1b00 */
        /* <DEDUP_REMOVED lines=10> */
[----:B------:R-:W-:Y:S01]  /*1910*/  IADD3 R94, R62, -0x1, RZ ;  /* 0xffffffff3e5e7810 */ /* 0x000fe20007ffe0ff */
[C---:B0-----:R-:W-:Y:S01]  /*1920*/  IMAD.WIDE.U32 R36, R0.reuse, c[0x0][0x198], RZ ;  /* 0x0000660000247a25 */ /* 0x041fe200078e00ff */
[C---:B------:R-:W-:Y:S02]  /*1930*/  ISETP.NE.AND P1, PT, R53.reuse, RZ, PT ;  /* 0x000000ff3500720c */ /* 0x040fe40003f25270 */
[----:B------:R-:W-:Y:S01]  /*1940*/  IADD3 R98, R53, 0x200, RZ ;  /* 0x0000020035627810 */ /* 0x000fe20007ffe0ff */
[----:B------:R-:W-:Y:S01]  /*1950*/  IMAD R43, R0, c[0x0][0x19c], R41 ;  /* 0x00006700002b7a24 */ /* 0x000fe200078e0229 */
[----:B------:R-:W-:Y:S01]  /*1960*/  ISETP.GT.AND P0, PT, R62, 0x1, PT ;  /* 0x000000013e00780c */ /* 0x000fe20003f04270 */
[----:B------:R-:W-:Y:S01]  /*1970*/  IMAD R96, R92, c[0x0][0x1a0], RZ ;  /* 0x000068005c607a24 */ /* 0x000fe200078e02ff */
[----:B-1----:R-:W-:-:S02]  /*1980*/  LEA.HI R6, R94, R94, RZ, 0x1 ;  /* 0x0000005e5e067211 */ /* 0x002fc400078f08ff */
[----:B------:R-:W-:Y:S01]  /*1990*/  IADD3 R37, R37, R43, RZ ;  /* 0x0000002b25257210 */ /* 0x000fe20007ffe0ff */
[----:B------:R-:W-:Y:S01]  /*19a0*/  IMAD R99, R89, c[0x0][0x1a4], R96 ;  /* 0x0000690059637a24 */ /* 0x000fe200078e0260 */
[----:B------:R-:W-:-:S13]  /*19b0*/  ISETP.EQ.AND P0, PT, R107, RZ, P0 ;  /* 0x000000ff6b00720c */ /* 0x000fda0000702270 */
[----:B------:R-:W-:Y:S02]  /*19c0*/  @P0 IADD3 R96, R62, -0x2, RZ ;  /* 0xfffffffe3e600810 */ /* 0x000fe40007ffe0ff */
[----:B------:R-:W-:Y:S01]  /*19d0*/  SHF.R.U32.HI R110, RZ, 0x10, R23 ;  /* 0x00000010ff6e7819 */ /* 0x000fe20000011617 */
[----:B------:R-:W-:Y:S01]  /*19e0*/  BSSY B0, `(.L_x_13979) ;  /* 0x0000064000007945 */ /* 0x000fe20003800000 */
[----:B--2---:R-:W-:Y:S02]  /*19f0*/  FMUL.FTZ R93, R2, 1.4426950216293334961 ;  /* 0x3fb8aa3b025d7820 */ /* 0x004fe40000410000 */
[-C--:B------:R-:W-:Y:S02]  /*1a00*/  FMUL.FTZ R41, R3, R74.reuse ;  /* 0x0000004a03297220 */ /* 0x080fe40000410000 */
[----:B------:R-:W-:Y:S02]  /*1a10*/  FMUL.FTZ R40, R93, R74 ;  /* 0x0000004a5d287220 */ /* 0x000fe40000410000 */
[----:B------:R-:W-:Y:S01]  /*1a20*/  FMUL.RZ R97, R41, 0.15915493667125701904 ;  /* 0x3e22f98329617820 */ /* 0x000fe2000040c000 */
[----:B------:R-:W-:Y:S01]  /*1a30*/  LOP3.LUT R41, R6, 0xfffffe, RZ, 0xc0, !PT ;  /* 0x00fffffe06297812 */ /* 0x000fe200078ec0ff */
[----:B------:R0:W-:Y:S01]  /*1a40*/  MUFU.EX2 R42, R40 ;  /* 0x00000028002a7308 */ /* 0x0001e20000000800 */
[----:B------:R-:W-:-:S05]  /*1a50*/  IMAD.WIDE.U32 R6, R89, c[0x0][0x1a0], R36 ;  /* 0x0000680059067a25 */ /* 0x000fca00078e0024 */
[----:B------:R-:W-:Y:S02]  /*1a60*/  IADD3 R7, R7, R99, RZ ;  /* 0x0000006307077210 */ /* 0x000fe40007ffe0ff */
[----:B------:R-:W1:Y:S01]  /*1a70*/  MUFU.COS R95, R97 ;  /* 0x00000061005f7308 */ /* 0x000e620000000000 */
[----:B0-----:R-:W-:Y:S02]  /*1a80*/  IADD3 R40, R94, -R41, RZ ;  /* 0x800000295e287210 */ /* 0x001fe40007ffe0ff */
[----:B------:R-:W-:Y:S02]  /*1a90*/  LEA R36, P2, R6, c[0x0][0x228], 0x3 ;  /* 0x00008a0006247a11 */ /* 0x000fe400078418ff */
[----:B------:R-:W-:Y:S02]  /*1aa0*/  @!P1 LEA R98, R40, R89, 0x8 ;  /* 0x0000005928629211 */ /* 0x000fe400078e40ff */
[----:B------:R-:W-:Y:S01]  /*1ab0*/  LEA.HI.X R37, R6, c[0x0][0x22c], R7, 0x3, P2 ;  /* 0x00008b0006257a11 */ /* 0x000fe200010f1c07 */
[----:B------:R-:W0:Y:S01]  /*1ac0*/  MUFU.SIN R43, R97 ;  /* 0x00000061002b7308 */ /* 0x000e220000000400 */
[----:B------:R-:W-:Y:S01]  /*1ad0*/  SHF.L.U32 R98, R98, 0x3, RZ ;  /* 0x0000000362627819 */ /* 0x000fe200000006ff */
[----:B---3--:R-:W-:Y:S04]  /*1ae0*/  STS.64 [R63.X8], R4 ;  /* 0x000000043f007388 */ /* 0x008fe80000008a00 */
[----:B----4-:R2:W-:Y:S01]  /*1af0*/  STS.64 [R63.X8+0x100], R38 ;  /* 0x000100263f007388 */ /* 0x0105e20000008a00 */
[----:B-1----:R-:W-:-:S03]  /*1b00*/  FMUL.FTZ R40, R42, R95 ;  /* 0x0000005f2a287220 */ /* 0x002fc60000410000 */
[----:B------:R-:W5:Y:S01]  /*1b10*/  LDG.E.64 R36, [R36.64] ;  /* 0x0000000624247981 */ /* 0x000f62000c1e1b00 */
[----:B------:R-:W-:-:S06]  /*1b20*/  NOP ;  /* 0x0000000000007918 */ /* 0x000fcc0000000000 */
[----:B0-----:R-:W-:Y:S01]  /*1b30*/  FMUL.FTZ R41, R42, R43 ;  /* 0x0000002b2a297220 */ /* 0x001fe20000410000 */
[----:B------:R-:W0:Y:S01]  /*1b40*/  LDS.128 R4, [R63.X16] ;  /* 0x000000003f047984 */ /* 0x000e22000000cc00 */
[----:B------:R-:W-:Y:S01]  /*1b50*/  @P0 IMAD R97, R96, c[0x0][0x16c], R89 ;  /* 0x00005b0060610a24 */ /* 0x000fe200078e0259 */
[----:B------:R-:W-:Y:S02]  /*1b60*/  CS2R R42, SRZ ;  /* 0x00000000002a7805 */ /* 0x000fe4000001ff00 */
[----:B------:R1:W-:Y:S01]  /*1b70*/  STS.64 [R98+0xa80], R40 ;  /* 0x000a802862007388 */ /* 0x0003e20000000a00 */
[----:B--2---:R-:W-:Y:S02]  /*1b80*/  FMUL.FTZ R38, R3, R78 ;  /* 0x0000004e03267220 */ /* 0x004fe40000410000 */
[----:B------:R-:W-:Y:S01]  /*1b90*/  @P0 IMAD.WIDE R96, R97, 0x10, R34 ;  /* 0x0000001061600825 */ /* 0x000fe200078e0222 */
[----:B------:R-:W-:Y:S03]  /*1ba0*/  BAR.SYNC.DEFER_BLOCKING 0x0 ;  /* 0x0000000000007b1d */ /* 0x000fe60000010000 */
[----:B------:R-:W-:-:S02]  /*1bb0*/  FMUL.RZ R99, R38, 0.15915493667125701904 ;  /* 0x3e22f98326637820 */ /* 0x000fc4000040c000 */
[C---:B------:R-:W-:Y:S02]  /*1bc0*/  FMUL.FTZ R38, R93.reuse, R78 ;  /* 0x0000004e5d267220 */ /* 0x040fe40000410000 */
[C---:B------:R-:W-:Y:S02]  /*1bd0*/  FMUL.FTZ R39, R93.reuse, R76 ;  /* 0x0000004c5d277220 */ /* 0x040fe40000410000 */
[----:B------:R-:W-:Y:S02]  /*1be0*/  FMUL.FTZ R95, R93, R80 ;  /* 0x000000505d5f7220 */ /* 0x000fe40000410000 */
[----:B------:R-:W-:Y:S01]  /*1bf0*/  FMUL.FTZ R93, R3, R76 ;  /* 0x0000004c035d7220 */ /* 0x000fe20000410000 */
[----:B------:R-:W-:Y:S01]  /*1c00*/  MUFU.SIN R101, R99 ;  /* 0x0000006300657308 */ /* 0x000fe20000000400 */
[----:B------:R2:W5:Y:S07]  /*1c10*/  @P0 LDG.E.64 R42, [R96.64+0x8] ;  /* 0x00000806602a0981 */ /* 0x00056e000c1e1b00 */
[----:B------:R-:W3:Y:S01]  /*1c20*/  MUFU.EX2 R38, R38 ;  /* 0x0000002600267308 */ /* 0x000ee20000000800 */
[----:B--2---:R-:W-:-:S02]  /*1c30*/  FMUL.RZ R97, R93, 0.15915493667125701904 ;  /* 0x3e22f9835d617820 */ /* 0x004fc4000040c000 */
[----:B------:R-:W-:-:S04]  /*1c40*/  FMUL.FTZ R93, R3, R80 ;  /* 0x00000050035d7220 */ /* 0x000fc80000410000 */
[----:B------:R-:W-:Y:S01]  /*1c50*/  FMUL.RZ R93, R93, 0.15915493667125701904 ;  /* 0x3e22f9835d5d7820 */ /* 0x000fe2000040c000 */
[----:B------:R-:W-:Y:S08]  /*1c60*/  MUFU.EX2 R95, R95 ;  /* 0x0000005f005f7308 */ /* 0x000ff00000000800 */
[----:B------:R-:W2:Y:S08]  /*1c70*/  MUFU.COS R102, R93 ;  /* 0x0000005d00667308 */ /* 0x000eb00000000000 */
[----:B------:R4:W0:Y:S08]  /*1c80*/  MUFU.COS R103, R99 ;  /* 0x0000006300677308 */ /* 0x0008300000000000 */
[----:B------:R-:W-:Y:S01]  /*1c90*/  MUFU.EX2 R39, R39 ;  /* 0x0000002700277308 */ /* 0x000fe20000000800 */
[----:B----4-:R-:W-:-:S07]  /*1ca0*/  PRMT R99, RZ, 0x5410, R22 ;  /* 0x00005410ff637816 */ /* 0x010fce0000000016 */
[----:B-1----:R-:W1:Y:S08]  /*1cb0*/  MUFU.SIN R98, R97 ;  /* 0x0000006100627308 */ /* 0x002e700000000400 */
[----:B------:R-:W4:Y:S01]  /*1cc0*/  MUFU.COS R96, R97 ;  /* 0x0000006100607308 */ /* 0x000f220000000000 */
[----:B---3--:R-:W-:Y:S02]  /*1cd0*/  FMUL.FTZ R101, R38, R101 ;  /* 0x0000006526657220 */ /* 0x008fe40000410000 */
[----:B------:R-:W-:-:S05]  /*1ce0*/  FMUL.FTZ R122, R99, R74 ;  /* 0x0000004a637a7220 */ /* 0x000fca0000410000 */
[----:B------:R-:W3:Y:S01]  /*1cf0*/  MUFU.SIN R100, R93 ;  /* 0x0000005d00647308 */ /* 0x000ee20000000400 */
[----:B--2---:R-:W-:Y:S02]  /*1d00*/  FMUL.FTZ R109, R95, R102 ;  /* 0x000000665f6d7220 */ /* 0x004fe40000410000 */
[----:B0-----:R-:W-:Y:S02]  /*1d10*/  FMUL.FTZ R103, R38, R103 ;  /* 0x0000006726677220 */ /* 0x001fe40000410000 */
[----:B------:R-:W-:Y:S01]  /*1d20*/  FMUL.FTZ R102, R101, R122 ;  /* 0x0000007a65667220 */ /* 0x000fe20000410000 */
[----:B------:R-:W-:Y:S01]  /*1d30*/  SHF.R.U64 R38, R22, 0x10, R23 ;  /* 0x0000001016267819 */ /* 0x000fe20000001217 */
[C---:B-1----:R-:W-:Y:S02]  /*1d40*/  FMUL.FTZ R98, R39.reuse, R98 ;  /* 0x0000006227627220 */ /* 0x042fe40000410000 */
[----:B----4-:R-:W-:Y:S02]  /*1d50*/  FMUL.FTZ R96, R39, R96 ;  /* 0x0000006027607220 */ /* 0x010fe40000410000 */
[----:B------:R-:W-:-:S02]  /*1d60*/  FMUL.FTZ R39, RZ, R101 ;  /* 0x00000065ff277220 */ /* 0x000fc40000410000 */
[----:B------:R-:W-:Y:S01]  /*1d70*/  FFMA.FTZ R102, RZ, R103, R102 ;  /* 0x00000067ff667223 */ /* 0x000fe20000010066 */
[----:B------:R-:W-:Y:S01]  /*1d80*/  PRMT R97, RZ, 0x5410, R38 ;  /* 0x00005410ff617816 */ /* 0x000fe20000000026 */
[----:B---3--:R-:W-:Y:S02]  /*1d90*/  FMUL.FTZ R111, R95, R100 ;  /* 0x000000645f6f7220 */ /* 0x008fe40000410000 */
[----:B------:R-:W-:Y:S02]  /*1da0*/  FFMA.FTZ R95, R103, R122, -R39 ;  /* 0x0000007a675f7223 */ /* 0x000fe40000010827 */
[----:B------:R-:W-:Y:S02]  /*1db0*/  FADD.FTZ R105, RZ, R102 ;  /* 0x00000066ff697221 */ /* 0x000fe40000010000 */
[-C--:B------:R-:W-:Y:S02]  /*1dc0*/  FMUL.FTZ R100, R40, R101.reuse ;  /* 0x0000006528647220 */ /* 0x080fe40000410000 */
[----:B------:R-:W-:-:S02]  /*1dd0*/  FMUL.FTZ R38, R41, R101 ;  /* 0x0000006529267220 */ /* 0x000fc40000410000 */
[----:B------:R-:W-:Y:S02]  /*1de0*/  FFMA.FTZ R95, R97, R78, R95 ;  /* 0x0000004e615f7223 */ /* 0x000fe4000001005f */
[----:B------:R-:W-:Y:S02]  /*1df0*/  FMUL.FTZ R102, R98, R105 ;  /* 0x0000006962667220 */ /* 0x000fe40000410000 */
[-C--:B------:R-:W-:Y:S02]  /*1e00*/  FFMA.FTZ R93, R41, R103.reuse, R100 ;  /* 0x00000067295d7223 */ /* 0x080fe40000010064 */
[----:B------:R-:W-:Y:S02]  /*1e10*/  FFMA.FTZ R39, R40, R103, -R38 ;  /* 0x0000006728277223 */ /* 0x000fe40000010826 */
[-C--:B------:R-:W-:Y:S02]  /*1e20*/  FMUL.FTZ R104, R98, R95.reuse ;  /* 0x0000005f62687220 */ /* 0x080fe40000410000 */
[----:B------:R-:W-:Y:S01]  /*1e30*/  FFMA.FTZ R102, R96, R95, -R102 ;  /* 0x0000005f60667223 */ /* 0x000fe20000010866 */
[----:B------:R-:W-:Y:S01]  /*1e40*/  PRMT R95, RZ, 0x5410, R23 ;  /* 0x00005410ff5f7816 */ /* 0x000fe20000000017 */
[C---:B------:R-:W-:Y:S01]  /*1e50*/  FMUL.FTZ R38, R98.reuse, R93 ;  /* 0x0000005d62267220 */ /* 0x040fe20000410000 */
[----:B------:R-:W-:Y:S01]  /*1e60*/  ISETP.NE.AND P2, PT, R53, 0x1f, PT ;  /* 0x0000001f3500780c */ /* 0x000fe20003f45270 */
[----:B------:R-:W-:-:S02]  /*1e70*/  FMUL.FTZ R100, R98, R39 ;  /* 0x0000002762647220 */ /* 0x000fc40000410000 */
[C---:B------:R-:W-:Y:S02]  /*1e80*/  FFMA.FTZ R38, R96.reuse, R39, -R38 ;  /* 0x0000002760267223 */ /* 0x040fe40000010826 */
[C---:B------:R-:W-:Y:S02]  /*1e90*/  FFMA.FTZ R104, R96.reuse, R105, R104 ;  /* 0x0000006960687223 */ /* 0x040fe40000010068 */
[----:B------:R-:W-:Y:S02]  /*1ea0*/  FFMA.FTZ R102, R95, R76, R102 ;  /* 0x0000004c5f667223 */ /* 0x000fe40000010066 */
[----:B------:R-:W-:Y:S02]  /*1eb0*/  FFMA.FTZ R100, R96, R93, R100 ;  /* 0x0000005d60647223 */ /* 0x000fe40000010064 */
[----:B------:R-:W-:Y:S02]  /*1ec0*/  FADD.FTZ R108, RZ, R104 ;  /* 0x00000068ff6c7221 */ /* 0x000fe40000010000 */
[----:B------:R-:W-:-:S02]  /*1ed0*/  FMUL.FTZ R105, R111, R102 ;  /* 0x000000666f697220 */ /* 0x000fc40000410000 */
[C---:B------:R-:W-:Y:S02]  /*1ee0*/  FMUL.FTZ R39, R111.reuse, R38 ;  /* 0x000000266f277220 */ /* 0x040fe40000410000 */
[C---:B------:R-:W-:Y:S02]  /*1ef0*/  FMUL.FTZ R104, R111.reuse, R100 ;  /* 0x000000646f687220 */ /* 0x040fe40000410000 */
[-C--:B------:R-:W-:Y:S02]  /*1f00*/  FMUL.FTZ R93, R111, R108.reuse ;  /* 0x0000006c6f5d7220 */ /* 0x080fe40000410000 */
[C---:B------:R-:W-:Y:S02]  /*1f10*/  FFMA.FTZ R105, R109.reuse, R108, R105 ;  /* 0x0000006c6d697223 */ /* 0x040fe40000010069 */
[C---:B------:R-:W-:Y:S02]  /*1f20*/  FFMA.FTZ R104, R109.reuse, R38, -R104 ;  /* 0x000000266d687223 */ /* 0x040fe40000010868 */
[----:B------:R-:W-:-:S02]  /*1f30*/  FFMA.FTZ R108, R109, R100, R39 ;  /* 0x000000646d6c7223 */ /* 0x000fc40000010027 */
[----:B------:R0:W1:Y:S01]  /*1f40*/  @P2 LDS.64 R38, [R53.X8+0x1a88] ;  /* 0x001a880035262984 */ /* 0x0000620000008a00 */
[----:B------:R-:W-:Y:S01]  /*1f50*/  FFMA.FTZ R102, R109, R102, -R93 ;  /* 0x000000666d667223 */ /* 0x000fe2000001085d */
[----:B------:R-:W-:Y:S01]  /*1f60*/  PRMT R93, RZ, 0x5410, R110 ;  /* 0x00005410ff5d7816 */ /* 0x000fe2000000006e */
[----:B------:R-:W-:-:S04]  /*1f70*/  FADD.FTZ R110, RZ, R105 ;  /* 0x00000069ff6e7221 */ /* 0x000fc80000010000 */
        /* <DEDUP_REMOVED lines=10> */
.L_x_13980:
[----:B0-----:R-:W-:Y:S05]  /*2020*/  BSYNC B0 ;  /* 0x0000000000007941 */ /* 0x001fea0003800000 */
.L_x_13979:
[----:B------:R-:W0:Y:S01]  /*2030*/  SHFL.UP PT, R115, R117, 0x1, RZ ;  /* 0x0420000075737989 */ /* 0x000e2200000e00ff */
[----:B------:R-:W-:Y:S01]  /*2040*/  ISETP.GE.AND P0, PT, R63, 0x1, PT ;  /* 0x000000013f00780c */ /* 0x000fe20003f06270 */
[----:B-1----:R-:W-:Y:S01]  /*2050*/  FMUL.FTZ R132, R111, -R38 ;  /* 0x800000266f847220 */ /* 0x002fe20000410000 */
[--C-:B------:R-:W-:Y:S01]  /*2060*/  SHF.R.U32.HI R120, RZ, 0x10, R7.reuse ;  /* 0x00000010ff787819 */ /* 0x100fe20000011607 */
[----:B------:R-:W1:Y:S01]  /*2070*/  SHFL.UP PT, R119, R110, 0x1, RZ ;  /* 0x042000006e777989 */ /* 0x000e6200000e00ff */
[----:B------:R-:W-:Y:S01]  /*2080*/  PRMT R118, RZ, 0x5410, R7 ;  /* 0x00005410ff767816 */ /* 0x000fe20000000007 */
[----:B------:R-:W-:Y:S01]  /*2090*/  BSSY B0, `(.L_x_13981) ;  /* 0x00000b8000007945 */ /* 0x000fe20003800000 */
[----:B------:R-:W-:Y:S01]  /*20a0*/  PRMT R120, RZ, 0x5410, R120 ;  /* 0x00005410ff787816 */ /* 0x000fe20000000078 */
[----:B------:R-:W2:Y:S01]  /*20b0*/  SHFL.UP PT, R105, R104, 0x1, RZ ;  /* 0x0420000068697989 */ /* 0x000ea200000e00ff */
[----:B------:R-:W-:Y:S02]  /*20c0*/  PRMT R121, RZ, 0x5410, R4 ;  /* 0x00005410ff797816 */ /* 0x000fe40000000004 */
[--C-:B------:R-:W-:Y:S01]  /*20d0*/  SHF.R.U64 R127, R4, 0x10, R5.reuse ;  /* 0x00000010047f7819 */ /* 0x100fe20000001205 */
[----:B------:R-:W3:Y:S01]  /*20e0*/  SHFL.UP PT, R113, R108, 0x1, RZ ;  /* 0x042000006c717989 */ /* 0x000ee200000e00ff */
[----:B------:R-:W-:-:S03]  /*20f0*/  PRMT R124, RZ, 0x5410, R5 ;  /* 0x00005410ff7c7816 */ /* 0x000fc60000000005 */
[----:B-----5:R-:W-:Y:S04]  /*2100*/  SHFL.IDX PT, R43, R43, RZ, 0x1f ;  /* 0x00001fff2b2b7589 */ /* 0x020fe800000e0000 */
[----:B------:R-:W-:Y:S01]  /*2110*/  SHFL.IDX PT, R42, R42, RZ, 0x1f ;  /* 0x00001fff2a2a7589 */ /* 0x000fe200000e0000 */
[C---:B0-----:R-:W-:Y:S02]  /*2120*/  FMUL.FTZ R112, R108.reuse, R115 ;  /* 0x000000736c707220 */ /* 0x041fe40000410000 */
[-C--:B-1----:R-:W-:Y:S02]  /*2130*/  FMUL.FTZ R102, R108, R119.reuse ;  /* 0x000000776c667220 */ /* 0x082fe40000410000 */
[----:B------:R-:W-:Y:S02]  /*2140*/  FFMA.FTZ R119, R104, R119, R112 ;  /* 0x0000007768777223 */ /* 0x000fe40000010070 */
[----:B--2---:R-:W-:-:S02]  /*2150*/  FMUL.FTZ R100, R108, R105 ;  /* 0x000000696c647220 */ /* 0x004fc40000410000 */
[C---:B------:R-:W-:Y:S02]  /*2160*/  FFMA.FTZ R102, R104.reuse, R115, -R102 ;  /* 0x0000007368667223 */ /* 0x040fe40000010866 */
[-C--:B---3--:R-:W-:Y:S02]  /*2170*/  FFMA.FTZ R115, R104, R113.reuse, R100 ;  /* 0x0000007168737223 */ /* 0x088fe40000010064 */
[----:B------:R-:W-:Y:S02]  /*2180*/  FMUL.FTZ R113, R108, R113 ;  /* 0x000000716c717220 */ /* 0x000fe40000410000 */
        /* <DEDUP_REMOVED lines=31> */
[----:B------:R-:W-:Y:S02]  /*2380*/  FMUL.FTZ R113, R102, R113 ;  /* 0x0000007166717220 */ /* 0x000fe40000410000 */
[----:B------:R-:W-:Y:S01]  /*2390*/  @P0 FADD.FTZ R110, R110, R119 ;  /* 0x000000776e6e0221 */ /* 0x000fe20000010000 */
[----:B------:R-:W-:Y:S01]  /*23a0*/  FSEL R115, R102, R115, !P0 ;  /* 0x0000007366737208 */ /* 0x000fe20004000000 */
[----:B------:R-:W-:-:S02]  /*23b0*/  @P0 FADD.FTZ R117, R117, R108 ;  /* 0x0000006c75750221 */ /* 0x000fc40000010000 */
        /* <DEDUP_REMOVED lines=11> */
[CC--:B---3--:R-:W-:Y:S02]  /*2470*/  FMUL.FTZ R105, R115.reuse, R102.reuse ;  /* 0x0000006673697220 */ /* 0x0c8fe40000410000 */
[----:B------:R-:W-:Y:S02]  /*2480*/  FFMA.FTZ R102, R104, R102, R113 ;  /* 0x0000006668667223 */ /* 0x000fe40000010071 */
[----:B------:R-:W-:Y:S01]  /*2490*/  @P0 FADD.FTZ R110, R110, R119 ;  /* 0x000000776e6e0221 */ /* 0x000fe20000010000 */
[----:B------:R-:W-:Y:S01]  /*24a0*/  SHF.R.U64 R119, R6, 0x10, R7 ;  /* 0x0000001006777819 */ /* 0x000fe20000001207 */
[----:B------:R-:W-:Y:S01]  /*24b0*/  @P0 FFMA.FTZ R104, R104, R100, -R105 ;  /* 0x0000006468680223 */ /* 0x000fe20000010869 */
[----:B------:R-:W-:Y:S01]  /*24c0*/  FSEL R123, R115, R102, !P0 ;  /* 0x00000066737b7208 */ /* 0x000fe20004000000 */
[CC--:B------:R-:W-:Y:S01]  /*24d0*/  FMUL.FTZ R102, R36.reuse, R120.reuse ;  /* 0x0000007824667220 */ /* 0x0c0fe20000410000 */
[----:B------:R-:W-:Y:S01]  /*24e0*/  PRMT R119, RZ, 0x5410, R119 ;  /* 0x00005410ff777816 */ /* 0x000fe20000000077 */
[----:B------:R-:W-:Y:S01]  /*24f0*/  @P0 FADD.FTZ R117, R117, R112 ;  /* 0x0000007075750221 */ /* 0x000fe20000010000 */
[----:B------:R-:W0:Y:S01]  /*2500*/  SHFL.UP PT, R128, R110, 0x10, RZ ;  /* 0x060000006e807989 */ /* 0x000e2200000e00ff */
[----:B------:R-:W-:Y:S01]  /*2510*/  FADD.FTZ R112, R79, R79 ;  /* 0x0000004f4f707221 */ /* 0x000fe20000010000 */
[----:B------:R-:W-:Y:S01]  /*2520*/  PRMT R115, RZ, 0x5410, R6 ;  /* 0x00005410ff737816 */ /* 0x000fe20000000006 */
[C---:B------:R-:W-:Y:S01]  /*2530*/  FMUL.FTZ R7, R37.reuse, R120 ;  /* 0x0000007825077220 */ /* 0x040fe20000410000 */
[----:B------:R-:W-:Y:S01]  /*2540*/  SHFL.UP PT, R126, R117, 0x10, RZ ;  /* 0x06000000757e7989 */ /* 0x000fe200000e00ff */
[-C--:B------:R-:W-:Y:S01]  /*2550*/  FFMA.FTZ R105, R37, R118.reuse, R102 ;  /* 0x0000007625697223 */ /* 0x080fe20000010066 */
[----:B------:R-:W-:Y:S01]  /*2560*/  ISETP.GE.AND P0, PT, R63, 0x10, PT ;  /* 0x000000103f00780c */ /* 0x000fe20003f06270 */
[C---:B------:R-:W-:Y:S01]  /*2570*/  FMUL.FTZ R100, R36.reuse, R119 ;  /* 0x0000007724647220 */ /* 0x040fe20000410000 */
[----:B------:R-:W1:Y:S01]  /*2580*/  SHFL.UP PT, R102, R104, 0x10, RZ ;  /* 0x0600000068667989 */ /* 0x000e6200000e00ff */
[----:B------:R-:W-:-:S02]  /*2590*/  FFMA.FTZ R7, R36, R118, -R7 ;  /* 0x0000007624077223 */ /* 0x000fc40000010807 */
[C---:B------:R-:W-:Y:S01]  /*25a0*/  FMUL.FTZ R116, R112.reuse, R105 ;  /* 0x0000006970747220 */ /* 0x040fe20000410000 */
        /* <DEDUP_REMOVED lines=12> */
[----:B------:R-:W-:Y:S01]  /*2670*/  FADD.FTZ R131, -R105, R100 ;  /* 0x0000006469837221 */ /* 0x000fe20000010100 */
[----:B------:R-:W-:Y:S01]  /*2680*/  SHF.R.U32.HI R100, RZ, 0x10, R5 ;  /* 0x00000010ff647819 */ /* 0x000fe20000011605 */
[----:B------:R-:W-:Y:S02]  /*2690*/  FADD.FTZ R129, R108, R7 ;  /* 0x000000076c817221 */ /* 0x000fe40000010000 */
[----:B------:R-:W-:Y:S02]  /*26a0*/  FMUL.FTZ R4, R98, -R131 ;  /* 0x8000008362047220 */ /* 0x000fe40000410000 */
[C---:B0-----:R-:W-:Y:S02]  /*26b0*/  FMUL.FTZ R7, R123.reuse, R128 ;  /* 0x000000807b077220 */ /* 0x041fe40000410000 */
[----:B------:R-:W-:Y:S02]  /*26c0*/  FFMA.FTZ R133, R96, R129, -R4 ;  /* 0x0000008160857223 */ /* 0x000fe40000010804 */
[----:B-1----:R-:W-:-:S02]  /*26d0*/  FMUL.FTZ R4, R123, R102 ;  /* 0x000000667b047220 */ /* 0x002fc40000410000 */
[CC--:B------:R-:W-:Y:S02]  /*26e0*/  FFMA.FTZ R6, R104.reuse, R126.reuse, -R7 ;  /* 0x0000007e68067223 */ /* 0x0c0fe40000010807 */
[C---:B------:R-:W-:Y:S01]  /*26f0*/  FMUL.FTZ R7, R123.reuse, R126 ;  /* 0x0000007e7b077220 */ /* 0x040fe20000410000 */
[----:B------:R-:W-:Y:S01]  /*2700*/  PRMT R126, RZ, 0x5410, R100 ;  /* 0x00005410ff7e7816 */ /* 0x000fe20000000064 */
[CC--:B--2---:R-:W-:Y:S02]  /*2710*/  FFMA.FTZ R4, R104.reuse, R125.reuse, R4 ;  /* 0x0000007d68047223 */ /* 0x0c4fe40000010004 */
[C---:B------:R-:W-:Y:S02]  /*2720*/  FFMA.FTZ R7, R104.reuse, R128, R7 ;  /* 0x0000008068077223 */ /* 0x040fe40000010007 */
[C---:B------:R-:W-:Y:S01]  /*2730*/  FMUL.FTZ R5, R123.reuse, R125 ;  /* 0x0000007d7b057220 */ /* 0x040fe20000410000 */
[----:B------:R-:W-:Y:S01]  /*2740*/  FSEL R128, R123, R4, !P0 ;  /* 0x000000047b807208 */ /* 0x000fe20004000000 */
[----:B------:R-:W-:Y:S01]  /*2750*/  FMUL.FTZ R125, R37, R126 ;  /* 0x0000007e257d7220 */ /* 0x000fe20000410000 */
[----:B------:R-:W-:Y:S01]  /*2760*/  MOV R4, 0x3f800000 ;  /* 0x3f80000000047802 */ /* 0x000fe20000000f00 */
[----:B------:R-:W-:Y:S01]  /*2770*/  @P0 FFMA.FTZ R104, R104, R102, -R5 ;  /* 0x0000006668680223 */ /* 0x000fe20000010805 */
[----:B------:R-:W-:Y:S01]  /*2780*/  HFMA2.MMA R5, -RZ, RZ, 0, 0 ;  /* 0x00000000ff057435 */ /* 0x000fe200000001ff */
[----:B------:R-:W-:Y:S01]  /*2790*/  FMUL.FTZ R102, R36, R126 ;  /* 0x0000007e24667220 */ /* 0x000fe20000410000 */
[----:B------:R-:W0:Y:S01]  /*27a0*/  SHFL.UP PT, R128, R128, 0x1, RZ ;  /* 0x0420000080807989 */ /* 0x000e2200000e00ff */
[----:B------:R-:W-:-:S02]  /*27b0*/  FMUL.FTZ R129, R98, -R129 ;  /* 0x8000008162817220 */ /* 0x000fc40000410000 */
[----:B------:R-:W-:Y:S01]  /*27c0*/  FADD.FTZ R123, R75, R75 ;  /* 0x0000004b4b7b7221 */ /* 0x000fe20000010000 */
[----:B------:R-:W1:Y:S01]  /*27d0*/  SHFL.UP PT, R104, R104, 0x1, RZ ;  /* 0x0420000068687989 */ /* 0x000e6200000e00ff */
[-C--:B------:R-:W-:Y:S02]  /*27e0*/  FFMA.FTZ R102, R37, R124.reuse, R102 ;  /* 0x0000007c25667223 */ /* 0x080fe40000010066 */
[----:B------:R-:W-:Y:S02]  /*27f0*/  @P0 FADD.FTZ R117, R117, R6 ;  /* 0x0000000675750221 */ /* 0x000fe40000010000 */
[----:B------:R-:W-:Y:S02]  /*2800*/  FFMA.FTZ R100, R36, R124, -R125 ;  /* 0x0000007c24647223 */ /* 0x000fe4000001087d */
[----:B------:R-:W-:Y:S02]  /*2810*/  FFMA.FTZ R131, R96, R131, R129 ;  /* 0x0000008360837223 */ /* 0x000fe40000010081 */
[----:B------:R-:W-:Y:S01]  /*2820*/  FMUL.FTZ R102, R123, R102 ;  /* 0x000000667b667220 */ /* 0x000fe20000410000 */
[----:B------:R2:W3:Y:S01]  /*2830*/  SHFL.UP PT, R129, R117, 0x1, RZ ;  /* 0x0420000075817989 */ /* 0x0004e200000e00ff */
[----:B------:R-:W-:-:S02]  /*2840*/  FMUL.FTZ R125, R111, R39 ;  /* 0x000000276f7d7220 */ /* 0x000fc40000410000 */
[----:B------:R-:W-:Y:S01]  /*2850*/  @P0 FADD.FTZ R110, R110, R7 ;  /* 0x000000076e6e0221 */ /* 0x000fe20000010000 */
[----:B------:R-:W-:Y:S01]  /*2860*/  ISETP.GE.AND P0, PT, R62, c[0x0][0x174], PT ;  /* 0x00005d003e007a0c */ /* 0x000fe20003f06270 */
[----:B------:R-:W-:Y:S01]  /*2870*/  FMUL.FTZ R100, R123, R100 ;  /* 0x000000647b647220 */ /* 0x000fe20000410000 */
[----:B------:R-:W-:Y:S01]  /*2880*/  CS2R R6, SRZ ;  /* 0x0000000000067805 */ /* 0x000fe2000001ff00 */
[----:B------:R-:W-:Y:S01]  /*2890*/  FADD.FTZ R136, -R102, R131 ;  /* 0x0000008366887221 */ /* 0x000fe20000010100 */
[----:B------:R1:W4:Y:S01]  /*28a0*/  SHFL.UP PT, R130, R110, 0x1, RZ ;  /* 0x042000006e827989 */ /* 0x00032200000e00ff */
[----:B------:R-:W-:Y:S01]  /*28b0*/  FFMA.FTZ R125, R109, R38, -R125 ;  /* 0x000000266d7d7223 */ /* 0x000fe2000001087d */
[----:B------:R-:W-:Y:S01]  /*28c0*/  ISETP.NE.OR P0, PT, R107, RZ, P0 ;  /* 0x000000ff6b00720c */ /* 0x000fe20000705670 */
[----:B------:R-:W-:Y:S02]  /*28d0*/  FFMA.FTZ R131, R109, -R39, R132 ;  /* 0x800000276d837223 */ /* 0x000fe40000010084 */
[----:B------:R-:W-:-:S02]  /*28e0*/  FADD.FTZ R134, R100, R133 ;  /* 0x0000008564867221 */ /* 0x000fc40000010000 */
[C---:B------:R-:W-:Y:S02]  /*28f0*/  FMUL.FTZ R135, R101.reuse, -R136 ;  /* 0x8000008865877220 */ /* 0x040fe40000410000 */
[C---:B------:R-:W-:Y:S02]  /*2900*/  FMUL.FTZ R133, R98.reuse, -R125 ;  /* 0x8000007d62857220 */ /* 0x040fe40000410000 */
[-C--:B------:R-:W-:Y:S02]  /*2910*/  FMUL.FTZ R132, R98, -R131.reuse ;  /* 0x8000008362847220 */ /* 0x080fe40000410000 */
[-C--:B--2---:R-:W-:Y:S02]  /*2920*/  FMUL.FTZ R117, R101, -R134.reuse ;  /* 0x8000008665757220 */ /* 0x084fe40000410000 */
[----:B------:R-:W-:Y:S01]  /*2930*/  FFMA.FTZ R135, R103, R134, -R135 ;  /* 0x0000008667877223 */ /* 0x000fe20000010887 */
[----:B------:R2:W2:Y:S01]  /*2940*/  @!P0 LDS.128 R4, [R89.X16+0x1b80] ;  /* 0x001b800059048984 */ /* 0x0004a2000000cc00 */
[C---:B------:R-:W-:Y:S01]  /*2950*/  FFMA.FTZ R134, R96.reuse, R131, R133 ;  /* 0x0000008360867223 */ /* 0x040fe20000010085 */
[----:B------:R-:W-:Y:S01]  /*2960*/  ISETP.NE.AND P0, PT, R107, 0x1f, PT ;  /* 0x0000001f6b00780c */ /* 0x000fe20003f05270 */
[----:B------:R-:W-:-:S02]  /*2970*/  FFMA.FTZ R132, R96, R125, -R132 ;  /* 0x0000007d60847223 */ /* 0x000fc40000010884 */
[----:B------:R-:W-:Y:S02]  /*2980*/  FFMA.FTZ R137, R103, R136, R117 ;  /* 0x0000008867897223 */ /* 0x000fe40000010075 */
[----:B0-----:R-:W-:Y:S02]  /*2990*/  FMUL.FTZ R117, R128, R43 ;  /* 0x0000002b80757220 */ /* 0x001fe40000410000 */
[C---:B------:R-:W-:Y:S02]  /*29a0*/  FMUL.FTZ R125, R101.reuse, -R134 ;  /* 0x80000086657d7220 */ /* 0x040fe40000410000 */
[----:B------:R-:W-:Y:S02]  /*29b0*/  FMUL.FTZ R131, R101, -R132 ;  /* 0x8000008465837220 */ /* 0x000fe40000410000 */
[----:B-1----:R-:W-:Y:S02]  /*29c0*/  FFMA.FTZ R110, R104, R42, -R117 ;  /* 0x0000002a686e7223 */ /* 0x002fe40000010875 */
[----:B------:R-:W-:-:S02]  /*29d0*/  FFMA.FTZ R117, R103, R132, -R125 ;  /* 0x0000008467757223 */ /* 0x000fc4000001087d */
[----:B------:R-:W-:Y:S01]  /*29e0*/  FFMA.FTZ R125, R103, R134, R131 ;  /* 0x00000086677d7223 */ /* 0x000fe20000010083 */
[----:B------:R-:W-:Y:S01]  /*29f0*/  PRMT R131, RZ, 0x5410, R127 ;  /* 0x00005410ff837816 */ /* 0x000fe2000000007f */
[----:B------:R-:W-:Y:S01]  /*2a00*/  FMUL.FTZ R128, R128, R42 ;  /* 0x0000002a80807220 */ /* 0x000fe20000410000 */
[----:B------:R0:W1:Y:S01]  /*2a10*/  SHFL.DOWN PT, R136, R117, 0x1, 0x1f ;  /* 0x08201f0075887f89 */ /* 0x00006200000e0000 */
[----:B---3--:R-:W-:Y:S02]  /*2a20*/  @P1 FADD.FTZ R42, R129, R110 ;  /* 0x0000006e812a1221 */ /* 0x008fe40000010000 */
[----:B------:R-:W-:Y:S01]  /*2a30*/  FFMA.FTZ R133, R104, R43, R128 ;  /* 0x0000002b68857223 */ /* 0x000fe20000010080 */
[----:B------:R0:W3:Y:S01]  /*2a40*/  SHFL.DOWN PT, R138, R125, 0x1, 0x1f ;  /* 0x08201f007d8a7f89 */ /* 0x0000e200000e0000 */
[-C--:B------:R-:W-:Y:S02]  /*2a50*/  FMUL.FTZ R104, R37, R131.reuse ;  /* 0x0000008325687220 */ /* 0x080fe40000410000 */
[----:B------:R-:W-:-:S02]  /*2a60*/  FMUL.FTZ R110, R36, R131 ;  /* 0x00000083246e7220 */ /* 0x000fc40000410000 */
[----:B----4-:R-:W-:Y:S02]  /*2a70*/  @P1 FADD.FTZ R43, R130, R133 ;  /* 0x00000085822b1221 */ /* 0x010fe40000010000 */
[----:B------:R-:W-:Y:S02]  /*2a80*/  FADD.FTZ R129, R73, R73 ;  /* 0x0000004949817221 */ /* 0x000fe40000010000 */
[-C--:B------:R-:W-:Y:S02]  /*2a90*/  FFMA.FTZ R104, R36, R121.reuse, -R104 ;  /* 0x0000007924687223 */ /* 0x080fe40000010868 */
[----:B------:R-:W-:Y:S02]  /*2aa0*/  FFMA.FTZ R128, R37, R121, R110 ;  /* 0x0000007925807223 */ /* 0x000fe4000001006e */
[----:B------:R-:W-:Y:S02]  /*2ab0*/  FMUL.FTZ R127, R41, R43 ;  /* 0x0000002b297f7220 */ /* 0x000fe40000410000 */
[----:B------:R-:W-:-:S02]  /*2ac0*/  FMUL.FTZ R110, R129, R104 ;  /* 0x00000068816e7220 */ /* 0x000fc40000410000 */
[----:B------:R-:W-:Y:S02]  /*2ad0*/  FMUL.FTZ R104, R129, R128 ;  /* 0x0000008081687220 */ /* 0x000fe40000410000 */
[-C--:B------:R-:W-:Y:S02]  /*2ae0*/  FMUL.FTZ R130, R41, R42.reuse ;  /* 0x0000002a29827220 */ /* 0x080fe40000410000 */
[----:B------:R-:W-:Y:S02]  /*2af0*/  FFMA.FTZ R41, R40, R42, -R127 ;  /* 0x0000002a28297223 */ /* 0x000fe4000001087f */
[----:B------:R-:W-:Y:S02]  /*2b00*/  FADD.FTZ R127, R110, R135 ;  /* 0x000000876e7f7221 */ /* 0x000fe40000010000 */
[----:B------:R-:W-:Y:S02]  /*2b10*/  FADD.FTZ R128, -R104, R137 ;  /* 0x0000008968807221 */ /* 0x000fe40000010100 */
[----:B------:R-:W-:Y:S01]  /*2b20*/  FFMA.FTZ R40, R40, R43, R130 ;  /* 0x0000002b28287223 */ /* 0x000fe20000010082 */
[----:B------:R0:W4:Y:S04]  /*2b30*/  SHFL.DOWN PT, R132, R127, 0x1, 0x1f ;  /* 0x08201f007f847f89 */ /* 0x00012800000e0000 */
[----:B------:R0:W0:Y:S01]  /*2b40*/  SHFL.DOWN PT, R140, R128, 0x1, 0x1f ;  /* 0x08201f00808c7f89 */ /* 0x00002200000e0000 */
[----:B------:R-:W-:Y:S05]  /*2b50*/  @!P0 BRA `(.L_x_13982) ;  /* 0x000000b000008947 */ /* 0x000fea0003800000 */
[C---:B0123--:R-:W-:Y:S02]  /*2b60*/  FMUL.FTZ R130, R125.reuse, R140 ;  /* 0x0000008c7d827220 */ /* 0x04ffe40000410000 */
        /* <DEDUP_REMOVED lines=10> */
.L_x_13982:
[----:B-123--:R-:W-:Y:S05]  /*2c10*/  BSYNC B0 ;  /* 0x0000000000007941 */ /* 0x00efea0003800000 */
.L_x_13981:
[----:B------:R-:W-:Y:S01]  /*2c20*/  ISETP.GT.U32.AND P0, PT, R107, 0x1d, PT ;  /* 0x0000001d6b00780c */ /* 0x000fe20003f04070 */
[----:B------:R-:W-:Y:S01]  /*2c30*/  FADD.FTZ R40, RZ, R40 ;  /* 0x00000028ff287221 */ /* 0x000fe20000010000 */
[----:B------:R1:W2:Y:S01]  /*2c40*/  SHFL.DOWN PT, R136, R117, 0x2, 0x1f ;  /* 0x08401f0075887f89 */ /* 0x0002a200000e0000 */
[----:B------:R-:W-:Y:S01]  /*2c50*/  FADD.FTZ R122, R122, R41 ;  /* 0x000000297a7a7221 */ /* 0x000fe20000010000 */
[----:B------:R-:W-:Y:S01]  /*2c60*/  BSSY B0, `(.L_x_13983) ;  /* 0x0000012000007945 */ /* 0x000fe20003800000 */
[C---:B------:R-:W-:Y:S01]  /*2c70*/  FMUL.FTZ R43, R131.reuse, R40 ;  /* 0x00000028832b7220 */ /* 0x040fe20000410000 */
[----:B------:R1:W3:Y:S01]  /*2c80*/  SHFL.DOWN PT, R138, R125, 0x2, 0x1f ;  /* 0x08401f007d8a7f89 */ /* 0x0002e200000e0000 */
        /* <DEDUP_REMOVED lines=15> */
.L_x_13984:
[----:B------:R-:W-:Y:S05]  /*2d80*/  BSYNC B0 ;  /* 0x0000000000007941 */ /* 0x000fea0003800000 */
.L_x_13983:
[----:B------:R-:W-:Y:S01]  /*2d90*/  FMUL.FTZ R42, R101, R122 ;  /* 0x0000007a652a7220 */ /* 0x000fe20000410000 */
[----:B------:R-:W-:Y:S01]  /*2da0*/  ISETP.GT.U32.AND P0, PT, R107, 0x1b, PT ;  /* 0x0000001b6b00780c */ /* 0x000fe20003f04070 */
[----:B------:R-:W-:Y:S01]  /*2db0*/  FMUL.FTZ R41, R101, R40 ;  /* 0x0000002865297220 */ /* 0x000fe20000410000 */
[----:B0-----:R0:W1:Y:S01]  /*2dc0*/  SHFL.DOWN PT, R140, R128, 0x4, 0x1f ;  /* 0x08801f00808c7f89 */ /* 0x00106200000e0000 */
[C---:B------:R-:W-:Y:S01]  /*2dd0*/  FFMA.FTZ R130, R121.reuse, R122, -R43 ;  /* 0x0000007a79827223 */ /* 0x040fe2000001082b */
[----:B------:R-:W-:Y:S01]  /*2de0*/  BSSY B0, `(.L_x_13985) ;  /* 0x0000021000007945 */ /* 0x000fe20003800000 */
[----:B----4-:R-:W-:-:S02]  /*2df0*/  FFMA.FTZ R132, R121, R40, R131 ;  /* 0x0000002879847223 */ /* 0x010fc40000010083 */
[C---:B------:R-:W-:Y:S02]  /*2e00*/  FFMA.FTZ R42, R103.reuse, R40, R42 ;  /* 0x00000028672a7223 */ /* 0x040fe4000001002a */
[----:B------:R-:W-:Y:S02]  /*2e10*/  FFMA.FTZ R121, R103, R122, -R41 ;  /* 0x0000007a67797223 */ /* 0x000fe40000010829 */
[----:B------:R-:W-:Y:S02]  /*2e20*/  FADD.FTZ R41, RZ, R42 ;  /* 0x0000002aff297221 */ /* 0x000fe40000010000 */
[-C--:B------:R-:W-:Y:S02]  /*2e30*/  FMUL.FTZ R43, R37, R40.reuse ;  /* 0x00000028252b7220 */ /* 0x080fe40000410000 */
[----:B------:R-:W-:Y:S02]  /*2e40*/  FMUL.FTZ R131, R36, R40 ;  /* 0x0000002824837220 */ /* 0x000fe40000410000 */
[----:B------:R-:W-:-:S02]  /*2e50*/  FFMA.FTZ R121, R97, R78, R121 ;  /* 0x0000004e61797223 */ /* 0x000fc40000010079 */
[----:B------:R-:W-:Y:S02]  /*2e60*/  FMUL.FTZ R42, R126, R41 ;  /* 0x000000297e2a7220 */ /* 0x000fe40000410000 */
[-C--:B--2---:R-:W-:Y:S02]  /*2e70*/  FFMA.FTZ R136, R36, R122.reuse, -R43 ;  /* 0x0000007a24887223 */ /* 0x084fe4000001082b */
[----:B---3--:R-:W-:Y:S02]  /*2e80*/  FFMA.FTZ R138, R37, R122, R131 ;  /* 0x0000007a258a7223 */ /* 0x008fe40000010083 */
[----:B------:R-:W-:Y:S02]  /*2e90*/  FMUL.FTZ R126, R126, R121 ;  /* 0x000000797e7e7220 */ /* 0x000fe40000410000 */
[C---:B------:R-:W-:Y:S02]  /*2ea0*/  FFMA.FTZ R134, R129.reuse, R130, RZ ;  /* 0x0000008281867223 */ /* 0x040fe400000100ff */
[----:B------:R-:W-:-:S02]  /*2eb0*/  FFMA.FTZ R132, -R129, R132, RZ ;  /* 0x0000008481847223 */ /* 0x000fc400000101ff */
[C---:B------:R-:W-:Y:S02]  /*2ec0*/  FMUL.FTZ R131, R129.reuse, R136 ;  /* 0x0000008881837220 */ /* 0x040fe40000410000 */
[----:B------:R-:W-:Y:S01]  /*2ed0*/  FFMA.FTZ R129, -R129, R138, -RZ ;  /* 0x0000008a81817223 */ /* 0x000fe200000109ff */
[----:B------:R0:W2:Y:S01]  /*2ee0*/  SHFL.DOWN PT, R136, R117, 0x4, 0x1f ;  /* 0x08801f0075887f89 */ /* 0x0000a200000e0000 */
[C---:B------:R-:W-:Y:S02]  /*2ef0*/  FFMA.FTZ R135, R124.reuse, R41, R126 ;  /* 0x000000297c877223 */ /* 0x040fe4000001007e */
[----:B------:R-:W-:Y:S01]  /*2f00*/  FFMA.FTZ R133, R124, R121, -R42 ;  /* 0x000000797c857223 */ /* 0x000fe2000001082a */
[----:B------:R0:W3:Y:S04]  /*2f10*/  SHFL.DOWN PT, R138, R125, 0x4, 0x1f ;  /* 0x08801f007d8a7f89 */ /* 0x0000e800000e0000 */
[----:B------:R0:W4:Y:S01]  /*2f20*/  SHFL.DOWN PT, R126, R127, 0x4, 0x1f ;  /* 0x08801f007f7e7f89 */ /* 0x00012200000e0000 */
[----:B------:R-:W-:Y:S05]  /*2f30*/  @P0 BRA `(.L_x_13986) ;  /* 0x000000b000000947 */ /* 0x000fea0003800000 */
[C---:B-1----:R-:W-:Y:S02]  /*2f40*/  FMUL.FTZ R124, R125.reuse, R140 ;  /* 0x0000008c7d7c7220 */ /* 0x042fe40000410000 */
[----:B---3--:R-:W-:-:S02]  /*2f50*/  FMUL.FTZ R42, R125, R138 ;  /* 0x0000008a7d2a7220 */ /* 0x008fc40000410000 */
[-C--:B----4-:R-:W-:Y:S02]  /*2f60*/  FMUL.FTZ R130, R125, R126.reuse ;  /* 0x0000007e7d827220 */ /* 0x090fe40000410000 */
[----:B------:R-:W-:Y:S02]  /*2f70*/  FFMA.FTZ R126, R117, R126, -R124 ;  /* 0x0000007e757e7223 */ /* 0x000fe4000001087c */
[-C--:B--2---:R-:W-:Y:S02]  /*2f80*/  FMUL.FTZ R124, R125, R136.reuse ;  /* 0x000000887d7c7220 */ /* 0x084fe40000410000 */
[C---:B------:R-:W-:Y:S02]  /*2f90*/  FFMA.FTZ R42, R117.reuse, R136, -R42 ;  /* 0x00000088752a7223 */ /* 0x040fe4000001082a */
[C---:B------:R-:W-:Y:S02]  /*2fa0*/  FFMA.FTZ R43, R117.reuse, R140, R130 ;  /* 0x0000008c752b7223 */ /* 0x040fe40000010082 */
[----:B0-----:R-:W-:Y:S01]  /*2fb0*/  FFMA.FTZ R125, R117, R138, R124 ;  /* 0x0000008a757d7223 */ /* 0x001fe2000001007c */
[----:B------:R-:W-:Y:S01]  /*2fc0*/  MOV R117, R42 ;  /* 0x0000002a00757202 */ /* 0x000fe20000000f00 */
[----:B------:R-:W-:-:S02]  /*2fd0*/  FADD.FTZ R127, R127, R126 ;  /* 0x0000007e7f7f7221 */ /* 0x000fc40000010000 */
[----:B------:R-:W-:Y:S02]  /*2fe0*/  FADD.FTZ R128, R128, R43 ;  /* 0x0000002b80807221 */ /* 0x000fe40000010000 */
.L_x_13986:
[----:B-1----:R-:W-:Y:S05]  /*2ff0*/  BSYNC B0 ;  /* 0x0000000000007941 */ /* 0x002fea0003800000 */
.L_x_13985:
[C---:B------:R-:W-:Y:S01]  /*3000*/  FMUL.FTZ R43, R98.reuse, R121 ;  /* 0x00000079622b7220 */ /* 0x040fe20000410000 */
[C---:B------:R-:W-:Y:S01]  /*3010*/  ISETP.GT.U32.AND P0, PT, R107.reuse, 0x17, PT ;  /* 0x000000176b00780c */ /* 0x040fe20003f04070 */
[-C--:B------:R-:W-:Y:S01]  /*3020*/  FMUL.FTZ R42, R98, R41.reuse ;  /* 0x00000029622a7220 */ /* 0x080fe20000410000 */
[----:B------:R1:W0:Y:S01]  /*3030*/  SHFL.DOWN PT, R140, R117, 0x8, 0x1f ;  /* 0x09001f00758c7f89 */ /* 0x00022200000e0000 */
[C---:B------:R-:W-:Y:S01]  /*3040*/  FFMA.FTZ R43, R96.reuse, R41, R43 ;  /* 0x00000029602b7223 */ /* 0x040fe2000001002b */
[----:B------:R-:W-:Y:S01]  /*3050*/  BSSY B0, `(.L_x_13987) ;  /* 0x0000020000007945 */ /* 0x000fe20003800000 */
[----:B------:R-:W-:Y:S01]  /*3060*/  FFMA.FTZ R124, R96, R121, -R42 ;  /* 0x00000079607c7223 */ /* 0x000fe2000001082a */
[----:B------:R1:W4:Y:S01]  /*3070*/  SHFL.DOWN PT, R142, R125, 0x8, 0x1f ;  /* 0x09001f007d8e7f89 */ /* 0x00032200000e0000 */
[----:B------:R-:W-:Y:S01]  /*3080*/  FADD.FTZ R42, RZ, R43 ;  /* 0x0000002bff2a7221 */ /* 0x000fe20000010000 */
[----:B------:R-:W-:Y:S01]  /*3090*/  ISETP.GT.U32.AND P1, PT, R107, 0xf, PT ;  /* 0x0000000f6b00780c */ /* 0x000fe20003f24070 */
[----:B------:R-:W-:Y:S01]  /*30a0*/  FFMA.FTZ R124, R95, R76, R124 ;  /* 0x0000004c5f7c7223 */ /* 0x000fe2000001007c */
[----:B------:R1:W3:Y:S02]  /*30b0*/  SHFL.DOWN PT, R144, R128, 0x8, 0x1f ;  /* 0x09001f0080907f89 */ /* 0x0002e400000e0000 */
[----:B---3--:R-:W-:-:S02]  /*30c0*/  FFMA.FTZ R138, R123, R133, R134 ;  /* 0x000000857b8a7223 */ /* 0x008fc40000010086 */
[----:B------:R-:W-:Y:S02]  /*30d0*/  FFMA.FTZ R130, -R123, R135, R132 ;  /* 0x000000877b827223 */ /* 0x000fe40000010184 */
[-C--:B----4-:R-:W-:Y:S02]  /*30e0*/  FMUL.FTZ R126, R37, R41.reuse ;  /* 0x00000029257e7220 */ /* 0x090fe40000410000 */
[C---:B------:R-:W-:Y:S02]  /*30f0*/  FMUL.FTZ R43, R119.reuse, R42 ;  /* 0x0000002a772b7220 */ /* 0x040fe40000410000 */
[----:B------:R-:W-:Y:S02]  /*3100*/  FMUL.FTZ R134, R119, R124 ;  /* 0x0000007c77867220 */ /* 0x000fe40000410000 */
[C---:B------:R-:W-:Y:S02]  /*3110*/  FMUL.FTZ R132, R36.reuse, R41 ;  /* 0x0000002924847220 */ /* 0x040fe40000410000 */
[----:B------:R-:W-:-:S02]  /*3120*/  FFMA.FTZ R126, R36, R121, -R126 ;  /* 0x00000079247e7223 */ /* 0x000fc4000001087e */
[----:B------:R-:W-:Y:S02]  /*3130*/  FFMA.FTZ R133, R115, R124, -R43 ;  /* 0x0000007c73857223 */ /* 0x000fe4000001082b */
[----:B------:R-:W-:Y:S02]  /*3140*/  FFMA.FTZ R132, R37, R121, R132 ;  /* 0x0000007925847223 */ /* 0x000fe40000010084 */
[----:B------:R-:W-:Y:S02]  /*3150*/  FFMA.FTZ R115, R115, R42, R134 ;  /* 0x0000002a73737223 */ /* 0x000fe40000010086 */
[----:B------:R1:W3:Y:S01]  /*3160*/  SHFL.DOWN PT, R134, R127, 0x8, 0x1f ;  /* 0x09001f007f867f89 */ /* 0x0002e200000e0000 */
[C---:B------:R-:W-:Y:S02]  /*3170*/  FMUL.FTZ R119, R123.reuse, R126 ;  /* 0x0000007e7b777220 */ /* 0x040fe40000410000 */
[----:B------:R-:W-:Y:S01]  /*3180*/  FFMA.FTZ R123, -R123, R132, -RZ ;  /* 0x000000847b7b7223 */ /* 0x000fe200000109ff */
[----:B------:R-:W-:Y:S05]  /*3190*/  @P0 BRA `(.L_x_13988) ;  /* 0x000000b000000947 */ /* 0x000fea0003800000 */
[C---:B0-----:R-:W-:Y:S02]  /*31a0*/  FMUL.FTZ R132, R125.reuse, R144 ;  /* 0x000000907d847220 */ /* 0x041fe40000410000 */
[----:B------:R-:W-:-:S02]  /*31b0*/  FMUL.FTZ R126, R125, R142 ;  /* 0x0000008e7d7e7220 */ /* 0x000fc40000410000 */
[-C--:B--23--:R-:W-:Y:S02]  /*31c0*/  FMUL.FTZ R136, R125, R134.reuse ;  /* 0x000000867d887220 */ /* 0x08cfe40000410000 */
        /* <DEDUP_REMOVED lines=8> */
.L_x_13988:
[----:B0-----:R-:W-:Y:S05]  /*3250*/  BSYNC B0 ;  /* 0x0000000000007941 */ /* 0x001fea0003800000 */
.L_x_13987:
[----:B------:R0:W4:Y:S01]  /*3260*/  SHFL.DOWN PT, R140, R117, 0x10, 0x1f ;  /* 0x0a001f00758c7f89 */ /* 0x00012200000e0000 */
[----:B------:R-:W-:Y:S01]  /*3270*/  BSSY B0, `(.L_x_13989) ;  /* 0x0000011000007945 */ /* 0x000fe20003800000 */
[----:B------:R-:W-:Y:S02]  /*3280*/  FFMA.FTZ R126, R113, R133, R138 ;  /* 0x00000085717e7223 */ /* 0x000fe4000001008a */
[----:B------:R0:W1:Y:S04]  /*3290*/  SHFL.DOWN PT, R142, R125, 0x10, 0x1f ;  /* 0x0a001f007d8e7f89 */ /* 0x00006800000e0000 */
[----:B--2---:R0:W2:Y:S04]  /*32a0*/  SHFL.DOWN PT, R136, R127, 0x10, 0x1f ;  /* 0x0a001f007f887f89 */ /* 0x0040a800000e0000 */
[----:B------:R0:W3:Y:S01]  /*32b0*/  SHFL.DOWN PT, R144, R128, 0x10, 0x1f ;  /* 0x0a001f0080907f89 */ /* 0x0000e200000e0000 */
[----:B------:R-:W-:Y:S05]  /*32c0*/  @P1 BRA `(.L_x_13990) ;  /* 0x000000b000001947 */ /* 0x000fea0003800000 */
[C---:B---3--:R-:W-:Y:S02]  /*32d0*/  FMUL.FTZ R134, R125.reuse, R144 ;  /* 0x000000907d867220 */ /* 0x048fe40000410000 */
[----:B-1----:R-:W-:-:S02]  /*32e0*/  FMUL.FTZ R132, R125, R142 ;  /* 0x0000008e7d847220 */ /* 0x002fc40000410000 */
[-C--:B--2---:R-:W-:Y:S02]  /*32f0*/  FMUL.FTZ R138, R125, R136.reuse ;  /* 0x000000887d8a7220 */ /* 0x084fe40000410000 */
[----:B------:R-:W-:Y:S02]  /*3300*/  FFMA.FTZ R136, R117, R136, -R134 ;  /* 0x0000008875887223 */ /* 0x000fe40000010886 */
[-C--:B----4-:R-:W-:Y:S02]  /*3310*/  FMUL.FTZ R134, R125, R140.reuse ;  /* 0x0000008c7d867220 */ /* 0x090fe40000410000 */
[C---:B------:R-:W-:Y:S02]  /*3320*/  FFMA.FTZ R132, R117.reuse, R140, -R132 ;  /* 0x0000008c75847223 */ /* 0x040fe40000010884 */
[C---:B------:R-:W-:Y:S02]  /*3330*/  FFMA.FTZ R43, R117.reuse, R144, R138 ;  /* 0x00000090752b7223 */ /* 0x040fe4000001008a */
[----:B0-----:R-:W-:Y:S01]  /*3340*/  FFMA.FTZ R125, R117, R142, R134 ;  /* 0x0000008e757d7223 */ /* 0x001fe20000010086 */
[----:B------:R-:W-:Y:S01]  /*3350*/  MOV R117, R132 ;  /* 0x0000008400757202 */ /* 0x000fe20000000f00 */
[----:B------:R-:W-:-:S02]  /*3360*/  FADD.FTZ R127, R127, R136 ;  /* 0x000000887f7f7221 */ /* 0x000fc40000010000 */
[----:B------:R-:W-:Y:S02]  /*3370*/  FADD.FTZ R128, R128, R43 ;  /* 0x0000002b80807221 */ /* 0x000fe40000010000 */
.L_x_13990:
[----:B------:R-:W-:Y:S05]  /*3380*/  BSYNC B0 ;  /* 0x0000000000007941 */ /* 0x000fea0003800000 */
.L_x_13989:
[----:B------:R-:W-:Y:S01]  /*3390*/  SHFL.DOWN PT, R143, R125, 0x1, 0x1f ;  /* 0x08201f007d8f7f89 */ /* 0x000fe200000e0000 */
[----:B------:R-:W-:Y:S01]  /*33a0*/  FFMA.FTZ R130, -R113, R115, R130 ;  /* 0x0000007371827223 */ /* 0x000fe20000010182 */
[----:B------:R-:W-:Y:S01]  /*33b0*/  ISETP.NE.AND P0, PT, R53, RZ, PT ;  /* 0x000000ff3500720c */ /* 0x000fe20003f05270 */
[C---:B------:R-:W-:Y:S01]  /*33c0*/  FMUL.FTZ R115, R111.reuse, R124 ;  /* 0x0000007c6f737220 */ /* 0x040fe20000410000 */
[----:B---3--:R-:W3:Y:S01]  /*33d0*/  SHFL.IDX PT, R134, R7, RZ, 0x1f ;  /* 0x00001fff07867589 */ /* 0x008ee200000e0000 */
[-C--:B------:R-:W-:Y:S01]  /*33e0*/  FMUL.FTZ R43, R111, R42.reuse ;  /* 0x0000002a6f2b7220 */ /* 0x080fe20000410000 */
[----:B------:R-:W-:Y:S01]  /*33f0*/  BSSY B0, `(.L_x_13991) ;  /* 0x000008a000007945 */ /* 0x000fe20003800000 */
[-C--:B------:R-:W-:Y:S01]  /*3400*/  FMUL.FTZ R133, R37, R42.reuse ;  /* 0x0000002a25857220 */ /* 0x080fe20000410000 */
[----:B------:R-:W5:Y:S01]  /*3410*/  SHFL.IDX PT, R132, R6, RZ, 0x1f ;  /* 0x00001fff06847589 */ /* 0x000f6200000e0000 */
[C---:B------:R-:W-:Y:S02]  /*3420*/  FFMA.FTZ R137, R109.reuse, R42, R115 ;  /* 0x0000002a6d897223 */ /* 0x040fe40000010073 */
[----:B------:R-:W-:Y:S01]  /*3430*/  FFMA.FTZ R115, R109, R124, -R43 ;  /* 0x0000007c6d737223 */ /* 0x000fe2000001082b */
[----:B----4-:R-:W4:Y:S01]  /*3440*/  SHFL.DOWN PT, R140, R117, 0x1, 0x1f ;  /* 0x08201f00758c7f89 */ /* 0x010f2200000e0000 */
[----:B------:R-:W-:-:S02]  /*3450*/  FMUL.FTZ R135, R36, R42 ;  /* 0x0000002a24877220 */ /* 0x000fc40000410000 */
[----:B--2---:R-:W-:Y:S01]  /*3460*/  FFMA.FTZ R136, R36, R124, -R133 ;  /* 0x0000007c24887223 */ /* 0x004fe20000010885 */
[----:B-1----:R-:W1:Y:S01]  /*3470*/  SHFL.DOWN PT, R142, R127, 0x1, 0x1f ;  /* 0x08201f007f8e7f89 */ /* 0x002e6200000e0000 */
[----:B------:R-:W-:Y:S02]  /*3480*/  FADD.FTZ R43, RZ, R137 ;  /* 0x00000089ff2b7221 */ /* 0x000fe40000010000 */
[----:B------:R-:W-:Y:S01]  /*3490*/  FFMA.FTZ R115, R93, R80, R115 ;  /* 0x000000505d737223 */ /* 0x000fe20000010073 */
[----:B------:R-:W2:Y:S01]  /*34a0*/  SHFL.DOWN PT, R144, R128, 0x1, 0x1f ;  /* 0x08201f0080907f89 */ /* 0x000ea200000e0000 */
[----:B------:R-:W-:Y:S02]  /*34b0*/  FFMA.FTZ R138, R37, R124, R135 ;  /* 0x0000007c258a7223 */ /* 0x000fe40000010087 */
[----:B------:R-:W-:Y:S01]  /*34c0*/  FMUL.FTZ R133, R113, R136 ;  /* 0x0000008871857220 */ /* 0x000fe20000410000 */
[----:B0-----:R-:W-:Y:S01]  /*34d0*/  SHFL.IDX PT, R127, R127, RZ, 0x1f ;  /* 0x00001fff7f7f7589 */ /* 0x001fe200000e0000 */
[----:B------:R-:W-:-:S02]  /*34e0*/  FMUL.FTZ R135, R120, R43 ;  /* 0x0000002b78877220 */ /* 0x000fc40000410000 */
[-C--:B------:R-:W-:Y:S01]  /*34f0*/  FMUL.FTZ R136, R120, R115.reuse ;  /* 0x0000007378887220 */ /* 0x080fe20000410000 */
[----:B------:R-:W-:Y:S01]  /*3500*/  SHFL.IDX PT, R128, R128, RZ, 0x1f ;  /* 0x00001fff80807589 */ /* 0x000fe200000e0000 */
[C---:B------:R-:W-:Y:S02]  /*3510*/  FFMA.FTZ R139, R118.reuse, R115, -R135 ;  /* 0x00000073768b7223 */ /* 0x040fe40000010887 */
[----:B------:R-:W-:Y:S01]  /*3520*/  FFMA.FTZ R141, R118, R43, R136 ;  /* 0x0000002b768d7223 */ /* 0x000fe20000010088 */
[----:B------:R-:W0:Y:S01]  /*3530*/  SHFL.IDX PT, R120, R125, RZ, 0x1f ;  /* 0x00001fff7d787589 */ /* 0x000e2200000e0000 */
[C---:B---3--:R-:W-:Y:S02]  /*3540*/  @P2 FMUL.FTZ R135, R143.reuse, R134 ;  /* 0x000000868f872220 */ /* 0x048fe40000410000 */
[-C--:B-----5:R-:W-:Y:S01]  /*3550*/  @P2 FMUL.FTZ R137, R143, R132.reuse ;  /* 0x000000848f892220 */ /* 0x0a0fe20000410000 */
[----:B------:R-:W3:Y:S01]  /*3560*/  SHFL.IDX PT, R118, R117, RZ, 0x1f ;  /* 0x00001fff75767589 */ /* 0x000ee200000e0000 */
[----:B----4-:R-:W-:-:S02]  /*3570*/  @P2 FFMA.FTZ R135, R140, R132, -R135 ;  /* 0x000000848c872223 */ /* 0x010fc40000010887 */
[----:B------:R-:W-:Y:S02]  /*3580*/  @P2 FFMA.FTZ R137, R140, R134, R137 ;  /* 0x000000868c892223 */ /* 0x000fe40000010089 */
[----:B------:R-:W-:Y:S02]  /*3590*/  FFMA.FTZ R113, -R113, R138, -RZ ;  /* 0x0000008a71717223 */ /* 0x000fe400000109ff */
[-C--:B------:R-:W-:Y:S02]  /*35a0*/  FMUL.FTZ R138, R36, R43.reuse ;  /* 0x0000002b248a7220 */ /* 0x080fe40000410000 */
[----:B-1----:R-:W-:Y:S02]  /*35b0*/  @P2 FADD.FTZ R132, R142, R135 ;  /* 0x000000878e842221 */ /* 0x002fe40000010000 */
[----:B--2---:R-:W-:Y:S02]  /*35c0*/  @P2 FADD.FTZ R134, R144, R137 ;  /* 0x0000008990862221 */ /* 0x004fe40000010000 */
[----:B------:R-:W-:-:S02]  /*35d0*/  FMUL.FTZ R136, R37, R43 ;  /* 0x0000002b25887220 */ /* 0x000fc40000410000 */
[----:B------:R-:W-:Y:S02]  /*35e0*/  FFMA.FTZ R145, R37, R115, R138 ;  /* 0x0000007325917223 */ /* 0x000fe4000001008a */
[-C--:B------:R-:W-:Y:S02]  /*35f0*/  FMUL.FTZ R37, R132, -R39.reuse ;  /* 0x8000002784257220 */ /* 0x080fe40000410000 */
[C---:B------:R-:W-:Y:S02]  /*3600*/  FMUL.FTZ R39, R134.reuse, -R39 ;  /* 0x8000002786277220 */ /* 0x040fe40000410000 */
[-C--:B------:R-:W-:Y:S02]  /*3610*/  FFMA.FTZ R37, R134, R38.reuse, R37 ;  /* 0x0000002686257223 */ /* 0x080fe40000010025 */
[----:B------:R-:W-:Y:S02]  /*3620*/  FFMA.FTZ R135, R132, R38, -R39 ;  /* 0x0000002684877223 */ /* 0x000fe40000010827 */
[----:B0-----:R-:W-:-:S02]  /*3630*/  FMUL.FTZ R38, R120, R6 ;  /* 0x0000000678267220 */ /* 0x001fc40000410000 */
[----:B------:R-:W-:Y:S02]  /*3640*/  FFMA.FTZ R143, R36, R115, -R136 ;  /* 0x00000073248f7223 */ /* 0x000fe40000010888 */
[----:B------:R-:W-:Y:S02]  /*3650*/  FADD.FTZ R37, -R116, R37 ;  /* 0x0000002574257221 */ /* 0x000fe40000010100 */
[----:B------:R-:W-:Y:S02]  /*3660*/  FADD.FTZ R36, R114, R135 ;  /* 0x0000008772247221 */ /* 0x000fe40000010000 */
[-C--:B------:R-:W-:Y:S02]  /*3670*/  FMUL.FTZ R39, R120, R7.reuse ;  /* 0x0000000778277220 */ /* 0x080fe40000410000 */
[----:B---3--:R-:W-:Y:S02]  /*3680*/  FFMA.FTZ R135, R118, R7, R38 ;  /* 0x0000000776877223 */ /* 0x008fe40000010026 */
[----:B------:R-:W-:-:S02]  /*3690*/  FMUL.FTZ R139, R112, R139 ;  /* 0x0000008b708b7220 */ /* 0x000fc40000410000 */
[C---:B------:R-:W-:Y:S02]  /*36a0*/  FMUL.FTZ R141, R112.reuse, R141 ;  /* 0x0000008d708d7220 */ /* 0x040fe40000410000 */
[C---:B------:R-:W-:Y:S02]  /*36b0*/  FMUL.FTZ R125, R112.reuse, R143 ;  /* 0x0000008f707d7220 */ /* 0x040fe40000410000 */
[----:B------:R-:W-:Y:S02]  /*36c0*/  FFMA.FTZ R117, -R112, R145, -RZ ;  /* 0x0000009170757223 */ /* 0x000fe400000109ff */
[C---:B------:R-:W-:Y:S02]  /*36d0*/  FMUL.FTZ R38, R111.reuse, -R37 ;  /* 0x800000256f267220 */ /* 0x040fe40000410000 */
[----:B------:R-:W-:Y:S02]  /*36e0*/  FMUL.FTZ R112, R111, -R36 ;  /* 0x800000246f707220 */ /* 0x000fe40000410000 */
[----:B------:R-:W-:-:S02]  /*36f0*/  FFMA.FTZ R6, R118, R6, -R39 ;  /* 0x0000000676067223 */ /* 0x000fc40000010827 */
[C---:B------:R-:W-:Y:S02]  /*3700*/  FFMA.FTZ R39, R109.reuse, R36, -R38 ;  /* 0x000000246d277223 */ /* 0x040fe40000010826 */
[----:B------:R-:W-:Y:S02]  /*3710*/  FFMA.FTZ R112, R109, R37, R112 ;  /* 0x000000256d707223 */ /* 0x000fe40000010070 */
[----:B------:R-:W-:Y:S02]  /*3720*/  FADD.FTZ R39, R108, R39 ;  /* 0x000000276c277221 */ /* 0x000fe40000010000 */
[----:B------:R-:W-:Y:S01]  /*3730*/  FADD.FTZ R105, -R105, R112 ;  /* 0x0000007069697221 */ /* 0x000fe20000010100 */
[----:B------:R-:W-:Y:S01]  /*3740*/  LEA R112, R62, 0xffffff80, 0x7 ;  /* 0xffffff803e707811 */ /* 0x000fe200078e38ff */
[C---:B------:R-:W-:Y:S02]  /*3750*/  FMUL.FTZ R109, R98.reuse, -R39 ;  /* 0x80000027626d7220 */ /* 0x040fe40000410000 */
[-C--:B------:R-:W-:Y:S01]  /*3760*/  FMUL.FTZ R108, R98, -R105.reuse ;  /* 0x80000069626c7220 */ /* 0x080fe20000410000 */
[----:B------:R-:W-:Y:S01]  /*3770*/  IADD3 R112, -R112, c[0x0][0x168], RZ ;  /* 0x00005a0070707a10 */ /* 0x000fe20007ffe1ff */
[----:B------:R-:W-:-:S02]  /*3780*/  FFMA.FTZ R111, R96, R105, R109 ;  /* 0x00000069606f7223 */ /* 0x000fc4000001006d */
[----:B------:R-:W-:Y:S02]  /*3790*/  FFMA.FTZ R109, R96, R39, -R108 ;  /* 0x00000027606d7223 */ /* 0x000fe4000001086c */
[----:B------:R-:W-:Y:S02]  /*37a0*/  FADD.FTZ R102, -R102, R111 ;  /* 0x0000006f66667221 */ /* 0x000fe40000010100 */
[----:B------:R-:W-:Y:S02]  /*37b0*/  FADD.FTZ R100, R100, R109 ;  /* 0x0000006d64647221 */ /* 0x000fe40000010000 */
[C---:B------:R-:W-:Y:S02]  /*37c0*/  FMUL.FTZ R96, R101.reuse, -R102 ;  /* 0x8000006665607220 */ /* 0x040fe40000410000 */
[----:B------:R-:W-:Y:S02]  /*37d0*/  FMUL.FTZ R7, R120, R5 ;  /* 0x0000000578077220 */ /* 0x000fe40000410000 */
[----:B------:R-:W-:-:S02]  /*37e0*/  FMUL.FTZ R108, R101, -R100 ;  /* 0x80000064656c7220 */ /* 0x000fc40000410000 */
[----:B------:R-:W-:Y:S02]  /*37f0*/  FMUL.FTZ R120, R120, R4 ;  /* 0x0000000478787220 */ /* 0x000fe40000410000 */
[C---:B------:R-:W-:Y:S02]  /*3800*/  FFMA.FTZ R101, R103.reuse, R100, -R96 ;  /* 0x0000006467657223 */ /* 0x040fe40000010860 */
[C---:B------:R-:W-:Y:S01]  /*3810*/  FFMA.FTZ R4, R118.reuse, R4, -R7 ;  /* 0x0000000476047223 */ /* 0x040fe20000010807 */
[----:B------:R-:W-:Y:S01]  /*3820*/  P2R R7, PR, RZ, 0x1 ;  /* 0x00000001ff077803 */ /* 0x000fe20000000000 */
[----:B------:R-:W-:Y:S02]  /*3830*/  FFMA.FTZ R103, R103, R102, R108 ;  /* 0x0000006667677223 */ /* 0x000fe4000001006c */
[----:B------:R-:W-:Y:S01]  /*3840*/  FFMA.FTZ R5, R118, R5, R120 ;  /* 0x0000000576057223 */ /* 0x000fe20000010078 */
[----:B------:R-:W-:Y:S01]  /*3850*/  LEA R118, R112, -R53, 0x1 ;  /* 0x8000003570767211 */ /* 0x000fe200078e08ff */
[----:B------:R-:W-:-:S02]  /*3860*/  FADD.FTZ R6, R127, R6 ;  /* 0x000000067f067221 */ /* 0x000fc40000010000 */
[----:B------:R-:W-:Y:S02]  /*3870*/  FADD.FTZ R7, R128, R135 ;  /* 0x0000008780077221 */ /* 0x000fe40000010000 */
[----:B------:R-:W-:Y:S02]  /*3880*/  FADD.FTZ R103, -R104, R103 ;  /* 0x0000006768677221 */ /* 0x000fe40000010100 */
[----:B------:R-:W-:Y:S01]  /*3890*/  FADD.FTZ R110, R110, R101 ;  /* 0x000000656e6e7221 */ /* 0x000fe20000010000 */
[----:B------:R0:W-:Y:S01]  /*38a0*/  @!P0 STS.128 [R89.X16+0x1b80], R4 ;  /* 0x001b800459008388 */ /* 0x0001e2000000cc00 */
[----:B------:R-:W-:Y:S01]  /*38b0*/  FMUL.FTZ R104, R100, R78 ;  /* 0x0000004e64687220 */ /* 0x000fe20000410000 */
[----:B------:R-:W-:Y:S01]  /*38c0*/  ISETP.GE.AND P0, PT, R118, 0x1, PT ;  /* 0x000000017600780c */ /* 0x000fe20003f06270 */
[----:B------:R-:W-:Y:S01]  /*38d0*/  FMUL.FTZ R96, R110, R74 ;  /* 0x0000004a6e607220 */ /* 0x000fe20000410000 */
[----:B------:R-:W-:Y:S01]  /*38e0*/  STS [R64.X4+0x224], R113 ;  /* 0x0002247140007388 */ /* 0x000fe20000004800 */
[----:B------:R-:W-:-:S02]  /*38f0*/  FFMA.FTZ R121, R97, -R78, R121 ;  /* 0x8000004e61797223 */ /* 0x000fc40000010079 */
[----:B------:R-:W-:Y:S01]  /*3900*/  FMUL.FTZ R108, R102, R78 ;  /* 0x0000004e666c7220 */ /* 0x000fe20000410000 */
[----:B------:R-:W-:Y:S01]  /*3910*/  STS [R64.X4+0x218], R119 ;  /* 0x0002187740007388 */ /* 0x000fe20000004800 */
[----:B------:R-:W-:Y:S02]  /*3920*/  FFMA.FTZ R101, R99, -R74, R122 ;  /* 0x8000004a63657223 */ /* 0x000fe4000001007a */
[-C--:B------:R-:W-:Y:S01]  /*3930*/  FMUL.FTZ R109, R39, R76.reuse ;  /* 0x0000004c276d7220 */ /* 0x080fe20000410000 */
[----:B------:R-:W-:Y:S01]  /*3940*/  STS [R64.X4+0x210], R131 ;  /* 0x0002108340007388 */ /* 0x000fe20000004800 */
[-C--:B------:R-:W-:Y:S02]  /*3950*/  FFMA.FTZ R124, R95, -R76.reuse, R124 ;  /* 0x8000004c5f7c7223 */ /* 0x080fe4000001007c */
[----:B------:R-:W-:Y:S01]  /*3960*/  FMUL.FTZ R111, R105, R76 ;  /* 0x0000004c696f7220 */ /* 0x000fe20000410000 */
[----:B------:R-:W-:Y:S01]  /*3970*/  STS [R64.X4+0x214], R129 ;  /* 0x0002148140007388 */ /* 0x000fe20000004800 */
[----:B0-----:R-:W-:-:S02]  /*3980*/  FMUL.FTZ R4, R103, R74 ;  /* 0x0000004a67047220 */ /* 0x001fc40000410000 */
[----:B------:R-:W-:Y:S01]  /*3990*/  FMUL.FTZ R7, R41, R104 ;  /* 0x0000006829077220 */ /* 0x000fe20000410000 */
[----:B------:R0:W-:Y:S01]  /*39a0*/  STS [R64.X4+0x21c], R123 ;  /* 0x00021c7b40007388 */ /* 0x0001e20000004800 */
[C---:B------:R-:W-:Y:S02]  /*39b0*/  FMUL.FTZ R5, R40.reuse, R4 ;  /* 0x0000000428057220 */ /* 0x040fe40000410000 */
[----:B------:R-:W-:Y:S01]  /*39c0*/  FMUL.FTZ R6, R40, R96 ;  /* 0x0000006028067220 */ /* 0x000fe20000410000 */
[----:B------:R-:W-:Y:S01]  /*39d0*/  STS [R64.X4+0x220], R133 ;  /* 0x0002208540007388 */ /* 0x000fe20000004800 */
[-C--:B------:R-:W-:Y:S02]  /*39e0*/  FFMA.FTZ R7, R121, R108.reuse, -R7 ;  /* 0x0000006c79077223 */ /* 0x080fe40000010807 */
[----:B------:R-:W-:Y:S01]  /*39f0*/  FMUL.FTZ R108, R41, R108 ;  /* 0x0000006c296c7220 */ /* 0x000fe20000410000 */
[----:B------:R-:W-:Y:S01]  /*3a00*/  STS [R64.X4+0x228], R125 ;  /* 0x0002287d40007388 */ /* 0x000fe20000004800 */
[C---:B------:R-:W-:Y:S01]  /*3a10*/  FFMA.FTZ R5, R101.reuse, R96, R5 ;  /* 0x0000006065057223 */ /* 0x040fe20000010005 */
[----:B0-----:R-:W-:Y:S01]  /*3a20*/  SHF.L.U32 R123, R90, 0x2, RZ ;  /* 0x000000025a7b7819 */ /* 0x001fe200000006ff */
[----:B------:R-:W-:Y:S01]  /*3a30*/  FFMA.FTZ R6, R101, R4, -R6 ;  /* 0x0000000465067223 */ /* 0x000fe20000010806 */
[----:B------:R0:W-:Y:S01]  /*3a40*/  STS [R64.X4+0x22c], R117 ;  /* 0x00022c7540007388 */ /* 0x0001e20000004800 */
[----:B------:R-:W-:-:S02]  /*3a50*/  FMUL.FTZ R4, R42, R109 ;  /* 0x0000006d2a047220 */ /* 0x000fc40000410000 */
[----:B------:R-:W-:Y:S02]  /*3a60*/  FFMA.FTZ R108, R121, R104, R108 ;  /* 0x00000068796c7223 */ /* 0x000fe4000001006c */
[----:B------:R-:W-:Y:S02]  /*3a70*/  FADD.FTZ R5, RZ, R5 ;  /* 0x00000005ff057221 */ /* 0x000fe40000010000 */
[-C--:B------:R-:W-:Y:S02]  /*3a80*/  FFMA.FTZ R113, R124, R111.reuse, -R4 ;  /* 0x0000006f7c717223 */ /* 0x080fe40000010804 */
[----:B------:R-:W-:Y:S02]  /*3a90*/  FADD.FTZ R5, R5, R108 ;  /* 0x0000006c05057221 */ /* 0x000fe40000010000 */
[----:B------:R-:W-:Y:S02]  /*3aa0*/  FADD.FTZ R6, RZ, R6 ;  /* 0x00000006ff067221 */ /* 0x000fe40000010000 */
[----:B------:R-:W-:-:S02]  /*3ab0*/  FMUL.FTZ R111, R42, R111 ;  /* 0x0000006f2a6f7220 */ /* 0x000fc40000410000 */
[-C--:B------:R-:W-:Y:S02]  /*3ac0*/  FMUL.FTZ R108, R36, R80.reuse ;  /* 0x00000050246c7220 */ /* 0x080fe40000410000 */
[----:B------:R-:W-:Y:S02]  /*3ad0*/  FADD.FTZ R6, R6, R7 ;  /* 0x0000000706067221 */ /* 0x000fe40000010000 */
[----:B------:R-:W-:Y:S02]  /*3ae0*/  FFMA.FTZ R4, R124, R109, R111 ;  /* 0x0000006d7c047223 */ /* 0x000fe4000001006f */
[-C--:B------:R-:W-:Y:S02]  /*3af0*/  FFMA.FTZ R115, R93, -R80.reuse, R115 ;  /* 0x800000505d737223 */ /* 0x080fe40000010073 */
[----:B------:R-:W-:Y:S02]  /*3b00*/  FMUL.FTZ R112, R37, R80 ;  /* 0x0000005025707220 */ /* 0x000fe40000410000 */
[----:B------:R-:W-:-:S02]  /*3b10*/  FMUL.FTZ R7, R43, R108 ;  /* 0x0000006c2b077220 */ /* 0x000fc40000410000 */
[----:B------:R-:W-:Y:S01]  /*3b20*/  FADD.FTZ R114, R5, R4 ;  /* 0x0000000405727221 */ /* 0x000fe20000010000 */
[----:B------:R-:W-:Y:S01]  /*3b30*/  SHF.L.U64.HI R4, R90, 0x2, R91 ;  /* 0x000000025a047819 */ /* 0x000fe2000001025b */
[-C--:B------:R-:W-:Y:S02]  /*3b40*/  FFMA.FTZ R119, R115, R112.reuse, -R7 ;  /* 0x0000007073777223 */ /* 0x080fe40000010807 */
[----:B------:R-:W-:Y:S02]  /*3b50*/  FMUL.FTZ R112, R43, R112 ;  /* 0x000000702b707220 */ /* 0x000fe40000410000 */
[----:B------:R-:W-:Y:S02]  /*3b60*/  FADD.FTZ R116, R6, R113 ;  /* 0x0000007106747221 */ /* 0x000fe40000010000 */
[----:B------:R-:W-:Y:S02]  /*3b70*/  FADD.FTZ R98, R126, R139 ;  /* 0x0000008b7e627221 */ /* 0x000fe40000010000 */
[----:B------:R-:W-:-:S02]  /*3b80*/  FADD.FTZ R38, R130, -R141 ;  /* 0x8000008d82267221 */ /* 0x000fc40000010000 */
[----:B------:R-:W-:Y:S02]  /*3b90*/  IMAD R113, R4, c[0x0][0x2d0], RZ ;  /* 0x0000b40004717a24 */ /* 0x000fe400078e02ff */
[----:B0-----:R-:W-:Y:S01]  /*3ba0*/  FFMA.FTZ R117, R115, R108, R112 ;  /* 0x0000006c73757223 */ /* 0x001fe20000010070 */
[----:B------:R-:W-:Y:S06]  /*3bb0*/  BAR.SYNC.DEFER_BLOCKING 0x0 ;  /* 0x0000000000007b1d */ /* 0x000fec0000010000 */
[----:B------:R-:W-:Y:S05]  /*3bc0*/  @!P0 BRA `(.L_x_13992) ;  /* 0x000000c000008947 */ /* 0x000fea0003800000 */
[----:B------:R-:W-:Y:S01]  /*3bd0*/  LEA.HI.SX32 R111, R53, R53, 0x1b ;  /* 0x00000035356f7211 */ /* 0x000fe200078fdaff */
        /* <DEDUP_REMOVED lines=11> */
.L_x_13992:
[----:B------:R-:W-:Y:S05]  /*3c90*/  BSYNC B0 ;  /* 0x0000000000007941 */ /* 0x000fea0003800000 */
.L_x_13991:
[----:B0-----:R0:W1:Y:S01]  /*3ca0*/  LDS R7, [R65.X4+0x290] ;  /* 0x0002900041077984 */ /* 0x0010620000004800 */
[----:B------:R-:W-:Y:S01]  /*3cb0*/  ISETP.GE.AND P6, PT, R118, 0x21, PT ;  /* 0x000000217600780c */ /* 0x000fe20003fc6270 */
[----:B------:R-:W-:Y:S01]  /*3cc0*/  BSSY B0, `(.L_x_13993) ;  /* 0x000000e000007945 */ /* 0x000fe20003800000 */
[----:B------:R-:W-:Y:S01]  /*3cd0*/  FADD.FTZ R92, R114, R117 ;  /* 0x00000075725c7221 */ /* 0x000fe20000010000 */
[----:B------:R-:W-:Y:S01]  /*3ce0*/  ISETP.GE.AND P0, PT, R118, 0x41, PT ;  /* 0x000000417600780c */ /* 0x000fe20003f06270 */
[----:B------:R-:W-:Y:S01]  /*3cf0*/  FADD.FTZ R94, R116, R119 ;  /* 0x00000077745e7221 */ /* 0x000fe20000010000 */
[C---:B------:R-:W-:Y:S01]  /*3d00*/  ISETP.GE.AND P1, PT, R118.reuse, 0x61, PT ;  /* 0x000000617600780c */ /* 0x040fe20003f26270 */
        /* <DEDUP_REMOVED lines=9> */
.L_x_13994:
[----:B0-----:R-:W-:Y:S05]  /*3da0*/  BSYNC B0 ;  /* 0x0000000000007941 */ /* 0x001fea0003800000 */
.L_x_13993:
[----:B-1----:R0:W1:Y:S01]  /*3db0*/  LDS R7, [R66.X4+0x310] ;  /* 0x0003100042077984 */ /* 0x0020620000004800 */
[----:B------:R-:W-:Y:S01]  /*3dc0*/  BSSY B0, `(.L_x_13995) ;  /* 0x0000005000007945 */ /* 0x000fe20003800000 */
[----:B------:R-:W-:Y:S05]  /*3dd0*/  @!P0 BRA `(.L_x_13996) ;  /* 0x0000003000008947 */ /* 0x000fea0003800000 */
[----:B------:R-:W-:-:S05]  /*3de0*/  IMAD.WIDE.U32 R4, R123, c[0x0][0x2d0], R18 ;  /* 0x0000b4007b047a25 */ /* 0x000fca00078e0012 */
[----:B------:R-:W-:-:S05]  /*3df0*/  IADD3 R5, R113, R5, RZ ;  /* 0x0000000571057210 */ /* 0x000fca0007ffe0ff */
[----:B-1----:R1:W-:Y:S02]  /*3e00*/  RED.E.ADD.F32.FTZ.RN.STRONG.GPU [R4.64], R7 ;  /* 0x000000070400798e */ /* 0x0023e4000c10e786 */
.L_x_13996:
[----:B------:R-:W-:Y:S05]  /*3e10*/  BSYNC B0 ;  /* 0x0000000000007941 */ /* 0x000fea0003800000 */
.L_x_13995:
[----:B-1----:R1:W2:Y:S01]  /*3e20*/  LDS R7, [R67.X4+0x390] ;  /* 0x0003900043077984 */ /* 0x0022a20000004800 */
[----:B------:R-:W-:Y:S01]  /*3e30*/  BSSY B0, `(.L_x_13997) ;  /* 0x0000005000007945 */ /* 0x000fe20003800000 */
[----:B------:R-:W-:Y:S05]  /*3e40*/  @!P1 BRA `(.L_x_13998) ;  /* 0x0000003000009947 */ /* 0x000fea0003800000 */
[----:B------:R-:W-:-:S05]  /*3e50*/  IMAD.WIDE.U32 R4, R123, c[0x0][0x2d0], R16 ;  /* 0x0000b4007b047a25 */ /* 0x000fca00078e0010 */
[----:B------:R-:W-:-:S05]  /*3e60*/  IADD3 R5, R113, R5, RZ ;  /* 0x0000000571057210 */ /* 0x000fca0007ffe0ff */
[----:B--2---:R2:W-:Y:S02]  /*3e70*/  RED.E.ADD.F32.FTZ.RN.STRONG.GPU [R4.64], R7 ;  /* 0x000000070400798e */ /* 0x0045e4000c10e786 */
.L_x_13998:
[----:B------:R-:W-:Y:S05]  /*3e80*/  BSYNC B0 ;  /* 0x0000000000007941 */ /* 0x000fea0003800000 */
.L_x_13997:
[----:B--2---:R2:W3:Y:S01]  /*3e90*/  LDS R7, [R68.X4+0x410] ;  /* 0x0004100044077984 */ /* 0x0044e20000004800 */
[----:B------:R-:W-:Y:S01]  /*3ea0*/  BSSY B0, `(.L_x_13999) ;  /* 0x0000005000007945 */ /* 0x000fe20003800000 */
[----:B------:R-:W-:Y:S05]  /*3eb0*/  @!P2 BRA `(.L_x_14000) ;  /* 0x000000300000a947 */ /* 0x000fea0003800000 */
[----:B------:R-:W-:-:S05]  /*3ec0*/  IMAD.WIDE.U32 R4, R123, c[0x0][0x2d0], R14 ;  /* 0x0000b4007b047a25 */ /* 0x000fca00078e000e */
[----:B------:R-:W-:-:S05]  /*3ed0*/  IADD3 R5, R113, R5, RZ ;  /* 0x0000000571057210 */ /* 0x000fca0007ffe0ff */
[----:B---3--:R3:W-:Y:S02]  /*3ee0*/  RED.E.ADD.F32.FTZ.RN.STRONG.GPU [R4.64], R7 ;  /* 0x000000070400798e */ /* 0x0087e4000c10e786 */
.L_x_14000:
[----:B------:R-:W-:Y:S05]  /*3ef0*/  BSYNC B0 ;  /* 0x0000000000007941 */ /* 0x000fea0003800000 */
.L_x_13999:
[----:B---3--:R3:W4:Y:S01]  /*3f00*/  LDS R7, [R69.X4+0x490] ;  /* 0x0004900045077984 */ /* 0x0087220000004800 */
[----:B------:R-:W-:Y:S01]  /*3f10*/  BSSY B0, `(.L_x_14001) ;  /* 0x0000005000007945 */ /* 0x000fe20003800000 */
[----:B------:R-:W-:Y:S05]  /*3f20*/  @!P3 BRA `(.L_x_14002) ;  /* 0x000000300000b947 */ /* 0x000fea0003800000 */
[----:B------:R-:W-:-:S05]  /*3f30*/  IMAD.WIDE.U32 R4, R123, c[0x0][0x2d0], R12 ;  /* 0x0000b4007b047a25 */ /* 0x000fca00078e000c */
[----:B------:R-:W-:-:S05]  /*3f40*/  IADD3 R5, R113, R5, RZ ;  /* 0x0000000571057210 */ /* 0x000fca0007ffe0ff */
[----:B----4-:R4:W-:Y:S02]  /*3f50*/  RED.E.ADD.F32.FTZ.RN.STRONG.GPU [R4.64], R7 ;  /* 0x000000070400798e */ /* 0x0109e4000c10e786 */
.L_x_14002:
[----:B------:R-:W-:Y:S05]  /*3f60*/  BSYNC B0 ;  /* 0x0000000000007941 */ /* 0x000fea0003800000 */
.L_x_14001:
[----:B------:R0:W1:Y:S01]  /*3f70*/  LDS R111, [R70.X4+0x510] ;  /* 0x00051000466f7984 */ /* 0x0000620000004800 */
[----:B------:R-:W-:Y:S01]  /*3f80*/  BSSY B0, `(.L_x_14003) ;  /* 0x0000006000007945 */ /* 0x000fe20003800000 */
[----:B----4-:R-:W-:Y:S01]  /*3f90*/  IMAD.WIDE.U32 R4, R123, c[0x0][0x2d0], R8 ;  /* 0x0000b4007b047a25 */ /* 0x010fe200078e0008 */
[----:B------:R-:W-:Y:S05]  /*3fa0*/  @!P4 BRA `(.L_x_14004) ;  /* 0x000000300000c947 */ /* 0x000fea0003800000 */
[----:B------:R-:W-:-:S05]  /*3fb0*/  IMAD.WIDE.U32 R6, R123, c[0x0][0x2d0], R10 ;  /* 0x0000b4007b067a25 */ /* 0x000fca00078e000a */
[----:B------:R-:W-:-:S05]  /*3fc0*/  IADD3 R7, R113, R7, RZ ;  /* 0x0000000771077210 */ /* 0x000fca0007ffe0ff */
[----:B-1----:R1:W-:Y:S02]  /*3fd0*/  RED.E.ADD.F32.FTZ.RN.STRONG.GPU [R6.64], R111 ;  /* 0x0000006f0600798e */ /* 0x0023e4000c10e786 */
.L_x_14004:
[----:B------:R-:W-:Y:S05]  /*3fe0*/  BSYNC B0 ;  /* 0x0000000000007941 */ /* 0x000fea0003800000 */
.L_x_14003:
[----:B-1----:R1:W4:Y:S01]  /*3ff0*/  LDS R7, [R71.X4+0x590] ;  /* 0x0005900047077984 */ /* 0x0023220000004800 */
[----:B------:R-:W-:Y:S01]  /*4000*/  BSSY B0, `(.L_x_14005) ;  /* 0x0000004000007945 */ /* 0x000fe20003800000 */
[----:B------:R-:W-:Y:S05]  /*4010*/  @!P5 BRA `(.L_x_14006) ;  /* 0x000000200000d947 */ /* 0x000fea0003800000 */
[----:B------:R-:W-:-:S05]  /*4020*/  IADD3 R5, R113, R5, RZ ;  /* 0x0000000571057210 */ /* 0x000fca0007ffe0ff */
[----:B----4-:R4:W-:Y:S02]  /*4030*/  RED.E.ADD.F32.FTZ.RN.STRONG.GPU [R4.64], R7 ;  /* 0x000000070400798e */ /* 0x0109e4000c10e786 */
.L_x_14006:
[----:B------:R-:W-:Y:S05]  /*4040*/  BSYNC B0 ;  /* 0x0000000000007941 */ /* 0x000fea0003800000 */
.L_x_14005:
        /* <DEDUP_REMOVED lines=45> */
[----:B-1----:R-:W-:Y:S01]  /*4320*/  @!P0 FADD.FTZ R6, R6, R113 ;  /* 0x0000007106068221 */ /* 0x002fe20000010000 */
[----:B------:R-:W0:Y:S01]  /*4330*/  SHFL.DOWN PT, R94, R5, 0x10, 0x1f ;  /* 0x0a001f00055e7f89 */ /* 0x000e2200000e0000 */
[-C--:B------:R-:W-:Y:S02]  /*4340*/  FFMA.FTZ R38, R2, R37.reuse, -R38 ;  /* 0x0000002502267223 */ /* 0x080fe40000010826 */
[----:B----4-:R-:W-:Y:S01]  /*4350*/  @!P0 FADD.FTZ R7, R7, R92 ;  /* 0x0000005c07078221 */ /* 0x010fe20000010000 */
[----:B------:R-:W1:Y:S01]  /*4360*/  SHFL.DOWN PT, R113, R6, 0x10, 0x1f ;  /* 0x0a001f0006717f89 */ /* 0x000e6200000e0000 */
        /* <DEDUP_REMOVED lines=17> */
[C---:B------:R-:W-:Y:S02]  /*4480*/  FFMA.FTZ R103, R2.reuse, R103, -R36 ;  /* 0x0000006702677223 */ /* 0x040fe40000010824 */
[C---:B------:R-:W-:Y:S02]  /*4490*/  FFMA.FTZ R105, R2.reuse, R39, R105 ;  /* 0x0000002702697223 */ /* 0x040fe40000010069 */
[----:B------:R-:W-:-:S02]  /*44a0*/  FFMA.FTZ R36, R2, R100, R37 ;  /* 0x0000006402247223 */ /* 0x000fc40000010025 */
[----:B------:R-:W-:Y:S02]  /*44b0*/  FMUL.FTZ R43, R42, R43 ;  /* 0x0000002b2a2b7220 */ /* 0x000fe40000410000 */
[----:B------:R-:W-:Y:S02]  /*44c0*/  FMUL.FTZ R38, R41, R38 ;  /* 0x0000002629267220 */ /* 0x000fe40000410000 */
[----:B------:R-:W-:Y:S02]  /*44d0*/  FFMA.FTZ R2, R2, R110, R3 ;  /* 0x0000006e02027223 */ /* 0x000fe40000010003 */
[----:B------:R-:W-:Y:S02]  /*44e0*/  FMUL.FTZ R103, R40, R103 ;  /* 0x0000006728677220 */ /* 0x000fe40000410000 */
[----:B0-----:R-:W-:Y:S02]  /*44f0*/  @!P0 FADD.FTZ R5, R5, R94 ;  /* 0x0000005e05058221 */ /* 0x001fe40000010000 */
[----:B-1----:R-:W-:-:S02]  /*4500*/  @!P0 FADD.FTZ R6, R6, R113 ;  /* 0x0000007106068221 */ /* 0x002fc40000010000 */
        /* <DEDUP_REMOVED lines=25> */
.L_x_14008:
[----:B0-----:R-:W-:Y:S05]  /*46a0*/  BSYNC B0 ;  /* 0x0000000000007941 */ /* 0x001fea0003800000 */
.L_x_14007:
[----:B------:R-:W-:Y:S02]  /*46b0*/  IADD3 R89, R89, 0x1, RZ ;  /* 0x0000000159597810 */ /* 0x000fe40007ffe0ff */
[----:B------:R-:W-:-:S02]  /*46c0*/  IADD3 R90, P1, R90, 0x1, RZ ;  /* 0x000000015a5a7810 */ /* 0x000fc40007f3e0ff */
[----:B------:R-:W-:Y:S02]  /*46d0*/  ISETP.GE.AND P0, PT, R89, c[0x0][0x16c], PT ;  /* 0x00005b0059007a0c */ /* 0x000fe40003f06270 */
[----:B------:R-:W-:-:S11]  /*46e0*/  IADD3.X R91, RZ, R91, RZ, P1, !PT ;  /* 0x0000005bff5b7210 */ /* 0x000fd60000ffe4ff */
[----:B------:R-:W-:Y:S01]  /*46f0*/  @P0 CALL.REL.NOINC `(.L_x_13978) ;  /* 0x0000001000000944 */ /* 0x000fe20003c00000 */
[----:B------:R-:W-:Y:S05]  /*4700*/  BRA `(.L_x_14009) ;  /* 0xffffd09000007947 */ /* 0x000fea000383ffff */
.L_x_13978:
[----:B------:R-:W-:Y:S01]  /*4710*/  BAR.SYNC.DEFER_BLOCKING 0x0 ;  /* 0x0000000000007b1d */ /* 0x000fe20000010000 */
[----:B------:R-:W-:-:S06]  /*4720*/  IMAD.WIDE R2, R53, 0x8, R24 ;  /* 0x0000000835027825 */ /* 0x000fcc00078e0218 */
[----:B------:R-:W4:Y:S01]  /*4730*/  LDG.E.64 R2, [R2.64] ;  /* 0x0000000602027981 */ /* 0x000f22000c1e1b00 */
[----:B------:R-:W-:Y:S01]  /*4740*/  F2F.BF16.F32 R87, R87 ;  /* 0x0000005700577304 */ /* 0x000fe20000202000 */
[----:B------:R-:W-:Y:S01]  /*4750*/  IADD3 R17, R62, -0x1, RZ ;  /* 0xffffffff3e117810 */ /* 0x000fe20007ffe0ff */
[----:B------:R-:W-:Y:S01]  /*4760*/  IMAD R12, R48, c[0x0][0x2d8], RZ ;  /* 0x0000b600300c7a24 */ /* 0x000fe200078e02ff */
[----:B------:R-:W-:-:S05]  /*4770*/  UIADD3 UR4, UR4, -0x100, URZ ;  /* 0xffffff0004047890 */ /* 0x000fca000fffe03f */
[----:B------:R-:W-:Y:S08]  /*4780*/  F2F.BF16.F32 R86, R86 ;  /* 0x0000005600567304 */ /* 0x000ff00000202000 */
[----:B------:R-:W-:Y:S01]  /*4790*/  F2F.BF16.F32 R85, R85 ;  /* 0x0000005500557304 */ /* 0x000fe20000202000 */
[----:B----4-:R-:W-:Y:S01]  /*47a0*/  STS.64 [R63.X8], R2 ;  /* 0x000000023f007388 */ /* 0x010fe20000008a00 */
[----:B------:R-:W-:-:S06]  /*47b0*/  NOP ;  /* 0x0000000000007918 */ /* 0x000fcc0000000000 */
[----:B------:R-:W0:Y:S02]  /*47c0*/  LDS.64 R6, [R63.X8] ;  /* 0x000000003f067984 */ /* 0x000e240000008a00 */
[--C-:B0-----:R-:W-:Y:S02]  /*47d0*/  PRMT R3, RZ, 0x5410, R7.reuse ;  /* 0x00005410ff037816 */ /* 0x101fe40000000007 */
[--C-:B------:R-:W-:Y:S02]  /*47e0*/  SHF.R.U64 R4, R6, 0x10, R7.reuse ;  /* 0x0000001006047819 */ /* 0x100fe40000001207 */
[----:B------:R-:W-:Y:S01]  /*47f0*/  SHF.R.U32.HI R2, RZ, 0x10, R7 ;  /* 0x00000010ff027819 */ /* 0x000fe20000011607 */
[----:B------:R-:W-:Y:S01]  /*4800*/  FADD.FTZ R8, R3, R46 ;  /* 0x0000002e03087221 */ /* 0x000fe20000010000 */
[----:B------:R-:W-:Y:S01]  /*4810*/  PRMT R3, RZ, 0x5410, R6 ;  /* 0x00005410ff037816 */ /* 0x000fe20000000006 */
[----:B------:R-:W0:Y:S01]  /*4820*/  F2F.BF16.F32 R7, R88 ;  /* 0x0000005800077304 */ /* 0x000e220000202000 */
[----:B------:R-:W-:Y:S02]  /*4830*/  BAR.SYNC.DEFER_BLOCKING 0x0 ;  /* 0x0000000000007b1d */ /* 0x000fe40000010000 */
[----:B------:R-:W-:Y:S01]  /*4840*/  FSETP.GTU.FTZ.AND P2, PT, R8, 20, PT ;  /* 0x41a000000800780b */ /* 0x000fe20003f5c000 */
[----:B------:R-:W-:Y:S01]  /*4850*/  FADD.FTZ R5, R3, R46 ;  /* 0x0000002e03057221 */ /* 0x000fe20000010000 */
[----:B------:R-:W-:-:S04]  /*4860*/  PRMT R3, RZ, 0x5410, R4 ;  /* 0x00005410ff037816 */ /* 0x000fc80000000004 */
[----:B------:R-:W-:Y:S01]  /*4870*/  FSETP.GTU.FTZ.AND P0, PT, R5, 20, PT ;  /* 0x41a000000500780b */ /* 0x000fe20003f1c000 */
[----:B------:R-:W-:Y:S01]  /*4880*/  FADD.FTZ R6, R3, R46 ;  /* 0x0000002e03067221 */ /* 0x000fe20000010000 */
[----:B------:R-:W-:-:S04]  /*4890*/  PRMT R3, RZ, 0x5410, R2 ;  /* 0x00005410ff037816 */ /* 0x000fc80000000002 */
[----:B------:R-:W-:Y:S01]  /*48a0*/  FSETP.GTU.FTZ.AND P1, PT, R6, 20, PT ;  /* 0x41a000000600780b */ /* 0x000fe20003f3c000 */
[----:B------:R-:W-:Y:S01]  /*48b0*/  FADD.FTZ R3, R3, R46 ;  /* 0x0000002e03037221 */ /* 0x000fe20000010000 */
[----:B0-----:R-:W-:Y:S01]  /*48c0*/  PRMT R7, R86, 0x5410, R7 ;  /* 0x0000541056077816 */ /* 0x001fe20000000007 */
[----:B------:R-:W-:-:S03]  /*48d0*/  @!P2 FMUL.FTZ R2, R8, -1.4426950216293334961 ;  /* 0xbfb8aa3b0802a820 */ /* 0x000fc60000410000 */
[----:B------:R-:W-:Y:S01]  /*48e0*/  FSETP.GTU.FTZ.AND P3, PT, R3, 20, PT ;  /* 0x41a000000300780b */ /* 0x000fe20003f7c000 */
[----:B------:R-:W-:Y:S02]  /*48f0*/  @!P0 FMUL.FTZ R4, R5, -1.4426950216293334961 ;  /* 0xbfb8aa3b05048820 */ /* 0x000fe40000410000 */
[----:B------:R-:W0:Y:S04]  /*4900*/  @!P2 MUFU.EX2 R2, R2 ;  /* 0x000000020002a308 */ /* 0x000e280000000800 */
[----:B------:R-:W-:-:S04]  /*4910*/  @!P1 FMUL.FTZ R6, R6, -1.4426950216293334961 ;  /* 0xbfb8aa3b06069820 */ /* 0x000fc80000410000 */
[----:B------:R-:W1:Y:S02]  /*4920*/  @!P0 MUFU.EX2 R4, R4 ;  /* 0x0000000400048308 */ /* 0x000e640000000800 */
[----:B------:R-:W-:-:S06]  /*4930*/  @!P3 FMUL.FTZ R9, R3, -1.4426950216293334961 ;  /* 0xbfb8aa3b0309b820 */ /* 0x000fcc0000410000 */
[----:B------:R-:W4:Y:S01]  /*4940*/  @!P1 MUFU.EX2 R6, R6 ;  /* 0x0000000600069308 */ /* 0x000f220000000800 */
[----:B0-----:R-:W-:Y:S02]  /*4950*/  @!P2 FADD.FTZ R8, R2, 1 ;  /* 0x3f8000000208a421 */ /* 0x001fe40000010000 */
[----:B------:R-:W-:-:S05]  /*4960*/  IMAD.WIDE.U32 R2, R87, 0x10000, RZ ;  /* 0x0001000057027825 */ /* 0x000fca00078e00ff */
[----:B------:R-:W0:Y:S01]  /*4970*/  @!P3 MUFU.EX2 R9, R9 ;  /* 0x000000090009b308 */ /* 0x000e220000000800 */
[----:B------:R-:W-:Y:S01]  /*4980*/  LOP3.LUT R7, R7, R3, RZ, 0xfc, !PT ;  /* 0x0000000307077212 */ /* 0x000fe200078efcff */
[----:B-1----:R-:W-:Y:S02]  /*4990*/  @!P0 FADD.FTZ R5, R4, 1 ;  /* 0x3f80000004058421 */ /* 0x002fe40000010000 */
[----:B----4-:R-:W-:Y:S01]  /*49a0*/  @!P1 FADD.FTZ R10, R6, 1 ;  /* 0x3f800000060a9421 */ /* 0x010fe20000010000 */
[----:B------:R-:W-:-:S03]  /*49b0*/  LOP3.LUT R6, R2, R85, RZ, 0xfc, !PT ;  /* 0x0000005502067212 */ /* 0x000fc600078efcff */
[----:B------:R1:W4:Y:S02]  /*49c0*/  @!P2 MUFU.RCP R13, R8 ;  /* 0x00000008000da308 */ /* 0x0003240000001000 */
[----:B------:R5:W-:Y:S01]  /*49d0*/  STS.64 [R63.X8], R6 ;  /* 0x000000063f007388 */ /* 0x000be20000008a00 */
[----:B------:R-:W-:-:S06]  /*49e0*/  NOP ;  /* 0x0000000000007918 */ /* 0x000fcc0000000000 */
[----:B------:R-:W2:Y:S01]  /*49f0*/  LDS.64 R2, [R63.X8] ;  /* 0x000000003f027984 */ /* 0x000ea20000008a00 */
[----:B-1----:R-:W-:Y:S01]  /*4a00*/  SHF.L.U32 R8, R17, 0x7, RZ ;  /* 0x0000000711087819 */ /* 0x002fe200000006ff */
[----:B0-----:R-:W-:Y:S01]  /*4a10*/  @!P3 FADD.FTZ R4, R9, 1 ;  /* 0x3f8000000904b421 */ /* 0x001fe20000010000 */
[----:B------:R-:W0:Y:S02]  /*4a20*/  @!P0 MUFU.RCP R11, R5 ;  /* 0x00000005000b8308 */ /* 0x000e240000001000 */
[----:B------:R-:W-:Y:S01]  /*4a30*/  SHF.R.S32.HI R9, RZ, 0x1f, R8 ;  /* 0x0000001fff097819 */ /* 0x000fe20000011408 */
[----:B----4-:R-:W-:Y:S01]  /*4a40*/  @!P2 FMUL.FTZ R82, R82, R13 ;  /* 0x0000000d5252a220 */ /* 0x010fe20000410000 */
[----:B------:R-:W-:Y:S01]  /*4a50*/  IADD3 R56, P2, R56, -0x100, RZ ;  /* 0xffffff0038387810 */ /* 0x000fe20007f5e0ff */
[----:B------:R-:W-:Y:S02]  /*4a60*/  IMAD R13, R47, c[0x0][0x2dc], R12 ;  /* 0x0000b7002f0d7a24 */ /* 0x000fe400078e020c */
[----:B-----5:R-:W-:Y:S01]  /*4a70*/  IMAD R7, R45, c[0x0][0x2e0], RZ ;  /* 0x0000b8002d077a24 */ /* 0x020fe200078e02ff */
[----:B------:R-:W1:Y:S01]  /*4a80*/  @!P1 MUFU.RCP R10, R10 ;  /* 0x0000000a000a9308 */ /* 0x000e620000001000 */
[----:B------:R-:W-:-:S02]  /*4a90*/  IADD3.X R57, R57, -0x1, RZ, P2, !PT ;  /* 0xffffffff39397810 */ /* 0x000fc400017fe4ff */
[----:B------:R-:W-:-:S05]  /*4aa0*/  IMAD R7, R0, c[0x0][0x2e4], R7 ;  /* 0x0000b90000077a24 */ /* 0x000fca00078e0207 */
[----:B------:R4:W5:Y:S01]  /*4ab0*/  @!P3 MUFU.RCP R16, R4 ;  /* 0x000000040010b308 */ /* 0x0009620000001000 */
[----:B0-----:R-:W-:Y:S02]  /*4ac0*/  @!P0 FMUL.FTZ R84, R84, R11 ;  /* 0x0000000b54548220 */ /* 0x001fe40000410000 */
[----:B-1----:R-:W-:-:S05]  /*4ad0*/  @!P1 FMUL.FTZ R83, R83, R10 ;  /* 0x0000000a53539220 */ /* 0x002fca0000410000 */
[----:B------:R-:W-:Y:S01]  /*4ae0*/  F2F.BF16.F32 R14, R82 ;  /* 0x00000052000e7304 */ /* 0x000fe20000202000 */
[----:B----4-:R-:W-:Y:S01]  /*4af0*/  IMAD.WIDE.U32 R4, R47, c[0x0][0x2d8], R8 ;  /* 0x0000b6002f047a25 */ /* 0x010fe200078e0008 */
[----:B------:R-:W-:-:S03]  /*4b00*/  IADD3 R58, P1, R58, -0x100, RZ ;  /* 0xffffff003a3a7810 */ /* 0x000fc60007f3e0ff */
[----:B------:R-:W-:Y:S01]  /*4b10*/  IMAD.WIDE.U32 R8, R47, c[0x0][0x2f8], R8 ;  /* 0x0000be002f087a25 */ /* 0x000fe200078e0008 */
[----:B------:R-:W-:Y:S02]  /*4b20*/  IADD3 R5, R5, R13, RZ ;  /* 0x0000000d05057210 */ /* 0x000fe40007ffe0ff */
[----:B------:R-:W0:Y:S01]  /*4b30*/  F2F.BF16.F32 R12, R83 ;  /* 0x00000053000c7304 */ /* 0x000e220000202000 */
[----:B-----5:R-:W-:Y:S01]  /*4b40*/  @!P3 FMUL.FTZ R81, R81, R16 ;  /* 0x000000105151b220 */ /* 0x020fe20000410000 */
[----:B------:R-:W-:Y:S01]  /*4b50*/  ISETP.GT.AND P3, PT, R62, 0x1, PT ;  /* 0x000000013e00780c */ /* 0x000fe20003f64270 */
[----:B------:R-:W-:Y:S01]  /*4b60*/  IMAD.WIDE.U32 R4, R0, c[0x0][0x2e0], R4 ;  /* 0x0000b80000047a25 */ /* 0x000fe200078e0004 */
[----:B------:R-:W-:Y:S02]  /*4b70*/  MOV R62, R17 ;  /* 0x00000011003e7202 */ /* 0x000fe40000000f00 */
[----:B------:R-:W-:Y:S02]  /*4b80*/  IADD3.X R59, R59, -0x1, RZ, P1, !PT ;  /* 0xffffffff3b3b7810 */ /* 0x000fe40000ffe4ff */
[----:B------:R-:W-:Y:S01]  /*4b90*/  IADD3 R5, R5, R7, RZ ;  /* 0x0000000705057210 */ /* 0x000fe20007ffe0ff */
[----:B------:R-:W1:Y:S01]  /*4ba0*/  F2F.BF16.F32 R15, R81 ;  /* 0x00000051000f7304 */ /* 0x000e620000202000 */
[----:B------:R-:W-:-:S04]  /*4bb0*/  LEA R10, P0, R4, c[0x0][0x330], 0x1 ;  /* 0x0000cc00040a7a11 */ /* 0x000fc800078008ff */
[----:B------:R-:W-:Y:S01]  /*4bc0*/  LEA.HI.X R11, R4, c[0x0][0x334], R5, 0x1, P0 ;  /* 0x0000cd00040b7a11 */ /* 0x000fe200000f0c05 */
[----:B0-----:R-:W-:Y:S02]  /*4bd0*/  IMAD.WIDE.U32 R6, R12, 0x10000, RZ ;  /* 0x000100000c067825 */ /* 0x001fe400078e00ff */
[----:B------:R0:W4:Y:S02]  /*4be0*/  F2F.BF16.F32 R13, R84 ;  /* 0x00000054000d7304 */ /* 0x0001240000202000 */
[----:B------:R-:W-:-:S04]  /*4bf0*/  IMAD.WIDE R4, R53, 0x8, R10 ;  /* 0x0000000835047825 */ /* 0x000fc800078e020a */
[----:B------:R-:W-:Y:S01]  /*4c00*/  IMAD R12, R48, c[0x0][0x2f8], RZ ;  /* 0x0000be00300c7a24 */ /* 0x000fe200078e02ff */
[----:B--2---:R2:W-:Y:S01]  /*4c10*/  STG.E.64 [R4.64], R2 ;  /* 0x0000000204007986 */ /* 0x0045e2000c101b06 */
[----:B-1----:R-:W-:Y:S01]  /*4c20*/  PRMT R15, R14, 0x5410, R15 ;  /* 0x000054100e0f7816 */ /* 0x002fe2000000000f */
[----:B0-----:R-:W-:-:S03]  /*4c30*/  FADD.FTZ R84, R84, R51 ;  /* 0x0000003354547221 */ /* 0x001fc60000010000 */
[----:B------:R-:W-:Y:S01]  /*4c40*/  LOP3.LUT R11, R15, R7, RZ, 0xfc, !PT ;  /* 0x000000070f0b7212 */ /* 0x000fe200078efcff */
[----:B------:R-:W-:Y:S01]  /*4c50*/  IMAD R15, R45, c[0x0][0x300], RZ ;  /* 0x0000c0002d0f7a24 */ /* 0x000fe200078e02ff */
[----:B----4-:R-:W-:Y:S01]  /*4c60*/  LOP3.LUT R10, R6, R13, RZ, 0xfc, !PT ;  /* 0x0000000d060a7212 */ /* 0x010fe200078efcff */
[----:B------:R-:W-:Y:S01]  /*4c70*/  BAR.SYNC.DEFER_BLOCKING 0x0 ;  /* 0x0000000000007b1d */ /* 0x000fe20000010000 */
[----:B------:R-:W-:Y:S02]  /*4c80*/  IMAD R13, R47, c[0x0][0x2fc], R12 ;  /* 0x0000bf002f0d7a24 */ /* 0x000fe400078e020c */
[----:B------:R-:W-:Y:S02]  /*4c90*/  IMAD R15, R0, c[0x0][0x304], R15 ;  /* 0x0000c100000f7a24 */ /* 0x000fe400078e020f */
[----:B------:R-:W-:Y:S01]  /*4ca0*/  FADD.FTZ R83, R84, R83 ;  /* 0x0000005354537221 */ /* 0x000fe20000010000 */
[----:B------:R-:W-:-:S03]  /*4cb0*/  IADD3 R9, R9, R13, RZ ;  /* 0x0000000d09097210 */ /* 0x000fc60007ffe0ff */
[----:B------:R-:W-:Y:S02]  /*4cc0*/  FADD.FTZ R82, R83, R82 ;  /* 0x0000005253527221 */ /* 0x000fe40000010000 */
[----:B--2---:R-:W-:-:S04]  /*4cd0*/  IMAD.WIDE.U32 R2, R0, c[0x0][0x300], R8 ;  /* 0x0000c00000027a25 */ /* 0x004fc800078e0008 */
[----:B------:R-:W-:Y:S01]  /*4ce0*/  FADD.FTZ R51, R82, R81 ;  /* 0x0000005152337221 */ /* 0x000fe20000010000 */
[----:B------:R-:W-:Y:S02]  /*4cf0*/  IADD3 R3, R3, R15, RZ ;  /* 0x0000000f03037210 */ /* 0x000fe40007ffe0ff */
[----:B------:R-:W-:-:S04]  /*4d00*/  LEA R4, P0, R2, c[0x0][0x340], 0x1 ;  /* 0x0000d00002047a11 */ /* 0x000fc800078008ff */
[----:B------:R-:W-:Y:S01]  /*4d10*/  LEA.HI.X R5, R2, c[0x0][0x344], R3, 0x1, P0 ;  /* 0x0000d10002057a11 */ /* 0x000fe200000f0c03 */
[----:B------:R-:W-:Y:S01]  /*4d20*/  STS.64 [R63.X8], R10 ;  /* 0x0000000a3f007388 */ /* 0x000fe20000008a00 */
[----:B------:R-:W-:-:S06]  /*4d30*/  NOP ;  /* 0x0000000000007918 */ /* 0x000fcc0000000000 */
[----:B------:R-:W0:Y:S01]  /*4d40*/  LDS.64 R6, [R63.X8] ;  /* 0x000000003f067984 */ /* 0x000e220000008a00 */
[----:B------:R-:W-:Y:S01]  /*4d50*/  IMAD.WIDE R2, R53, 0x8, R4 ;  /* 0x0000000835027825 */ /* 0x000fe200078e0204 */
[----:B------:R-:W-:-:S04]  /*4d60*/  IADD3 R24, P0, R24, -0x100, RZ ;  /* 0xffffff0018187810 */ /* 0x000fc80007f1e0ff */
[----:B------:R-:W-:Y:S02]  /*4d70*/  IADD3.X R25, R25, -0x1, RZ, P0, !PT ;  /* 0xffffffff19197810 */ /* 0x000fe400007fe4ff */
[----:B------:R-:W-:-:S04]  /*4d80*/  IADD3 R60, P0, R60, -0x200, RZ ;  /* 0xfffffe003c3c7810 */ /* 0x000fc80007f1e0ff */
[----:B------:R-:W-:Y:S01]  /*4d90*/  IADD3.X R61, R61, -0x1, RZ, P0, !PT ;  /* 0xffffffff3d3d7810 */ /* 0x000fe200007fe4ff */
[----:B0-----:R0:W-:Y:S01]  /*4da0*/  STG.E.64 [R2.64], R6 ;  /* 0x0000000602007986 */ /* 0x0011e2000c101b06 */
[----:B------:R-:W-:Y:S01]  /*4db0*/  @!P3 CALL.REL.NOINC `(.L_x_13969) ;  /* 0x000000100000b944 */ /* 0x000fe20003c00000 */
[----:B------:R-:W-:Y:S05]  /*4dc0*/  BRA `(.L_x_14010) ;  /* 0xffffbbd000007947 */ /* 0x000fea000383ffff */
.L_x_13969:
        /* <DEDUP_REMOVED lines=24> */
.L_x_14012:
[----:B0-----:R-:W-:Y:S05]  /*4f50*/  BSYNC B0 ;  /* 0x0000000000007941 */ /* 0x001fea0003800000 */
.L_x_14011:
        /* <DEDUP_REMOVED lines=23> */
.L_x_14014:
[----:B------:R-:W1:Y:S02]  /*50d0*/  S2R R15, SR_TID.X ;  /* 0x00000000000f7919 */ /* 0x000e640000002100 */
.L_x_14015:
[----:B0-----:R-:W-:Y:S05]  /*50e0*/  BSYNC B0 ;  /* 0x0000000000007941 */ /* 0x001fea0003800000 */
.L_x_14013:
        /* <DEDUP_REMOVED lines=10> */
.L_x_14016:
        /* <DEDUP_REMOVED lines=28> */
.L_x_14017:
        /* <DEDUP_REMOVED lines=11> */
.L_x_14774:


//--------------------- .text._Z25selective_scan_bwd_kernelI32Selective_Scan_bwd_kernel_traitsILi32ELi4ELb1ELb0ELb1ELb1ELb1EN3c108BFloat16ENS1_7complexIfEEEEv12SSMParamsBwd --------------------------
	.section	.text._Z25selective_scan_bwd_kernelI32Selective_Scan_bwd_kernel_traitsILi32ELi4ELb1ELb0ELb1ELb1ELb1EN3c108BFloat16ENS1_7complexIfEEEEv12SSMParamsBwd,"ax",@progbits
	.sectioninfo	@"SHI_REGISTERS=155"
	.align	128
        .global         _Z25selective_scan_bwd_kernelI32Selective_Scan_bwd_kernel_traitsILi32ELi4ELb1ELb0ELb1ELb1ELb1EN3c108BFloat16ENS1_7complexIfEEEEv12SSMParamsBwd
        .type           _Z25selective_scan_bwd_kernelI32Selective_Scan_bwd_kernel_traitsILi32ELi4ELb1ELb0ELb1ELb1ELb1EN3c108BFloat16ENS1_7complexIfEEEEv12SSMParamsBwd,@function
        .size           _Z25selective_scan_bwd_kernelI32Selective_Scan_bwd_kernel_traitsILi32ELi4ELb1ELb0ELb1ELb1ELb1EN3c108BFloat16ENS1_7complexIfEEEEv12SSMParamsBwd,(.L_x_14775 - _Z25selective_scan_bwd_kernelI32Selective_Scan_bwd_kernel_traitsILi32ELi4ELb1ELb0ELb1ELb1ELb1EN3c108BFloat16ENS1_7complexIfEEEEv12SSMParamsBwd)
        .other          _Z25selective_scan_bwd_kernelI32Selective_Scan_bwd_kernel_traitsILi32ELi4ELb1ELb0ELb1ELb1ELb1EN3c108BFloat16ENS1_7complexIfEEEEv12SSMParamsBwd,@"STO_CUDA_ENTRY STV_DEFAULT"
_Z25selective_scan_bwd_kernelI32Selective_Scan_bwd_kernel_traitsILi32ELi4ELb1ELb0ELb1ELb1ELb1EN3c108BFloat16ENS1_7complexIfEEEEv12SSMParamsBwd:
.text._Z25selective_scan_bwd_kernelI32Selective_Scan_bwd_kernel_traitsILi32ELi4ELb1ELb0ELb1ELb1ELb1EN3c108BFloat16ENS1_7complexIfEEEEv12SSMParamsBwd:
        /* <DEDUP_REMOVED lines=41> */
[----:B------:R-:W-:Y:S01]  /*0290*/  IADD3 R3, R3, R7, RZ ;  /* 0x0000000703037210 */ /* 0x000fe20007ffe0ff */
[----:B------:R-:W-:Y:S01]  /*02a0*/  IMAD R9, R70, c[0x0][0x1e0], RZ ;  /* 0x0000780046097a24 */ /* 0x000fe200078e02ff */
[----:B------:R-:W-:Y:S02]  /*02b0*/  ISETP.GE.AND P3, PT, R6, RZ, PT ;  /* 0x000000ff0600720c */ /* 0x000fe40003f66270 */
[----:B------:R-:W-:Y:S01]  /*02c0*/  @!P2 IADD3 R71, R71, 0x1, RZ ;  /* 0x000000014747a810 */ /* 0x000fe20007ffe0ff */
[----:B------:R-:W-:Y:S01]  /*02d0*/  IMAD.WIDE.U32 R2, R76, c[0x0][0x1d8], R2 ;  /* 0x000076004c027a25 */ /* 0x000fe200078e0002 */
[----:B------:R-:W-:-:S03]  /*02e0*/  LEA R11, R10, 0xffffff80, 0x7 ;  /* 0xffffff800a0b7811 */ /* 0x000fc600078e38ff */
[----:B------:R-:W-:Y:S01]  /*02f0*/  IMAD.WIDE.U32 R6, R72, c[0x0][0x278], RZ ;  /* 0x00009e0048067a25 */ /* 0x000fe200078e00ff */
[----:B------:R-:W-:-:S03]  /*0300*/  @P0 IADD3 R71, R71, 0x1, RZ ;  /* 0x0000000147470810 */ /* 0x000fc60007ffe0ff */
[C---:B------:R-:W-:Y:S01]  /*0310*/  IMAD R17, R72.reuse, c[0x0][0x27c], R15 ;  /* 0x00009f0048117a24 */ /* 0x040fe200078e020f */
[----:B------:R-:W-:Y:S01]  /*0320*/  SHF.R.S32.HI R15, RZ, 0x1f, R11 ;  /* 0x0000001fff0f7819 */ /* 0x000fe2000001140b */
[----:B---3--:R-:W-:Y:S01]  /*0330*/  IMAD.WIDE.U32 R4, R72, c[0x0][0x1e0], RZ ;  /* 0x0000780048047a25 */ /* 0x008fe200078e00ff */
[----:B------:R-:W-:-:S03]  /*0340*/  IADD3 R0, P0, R11, R2, RZ ;  /* 0x000000020b007210 */ /* 0x000fc60007f1e0ff */
[----:B------:R-:W-:Y:S02]  /*0350*/  IMAD R9, R72, c[0x0][0x1e4], R9 ;  /* 0x0000790048097a24 */ /* 0x000fe400078e0209 */
[----:B------:R-:W-:Y:S01]  /*0360*/  IMAD R13, R76, c[0x0][0x1dc], R13 ;  /* 0x000077004c0d7a24 */ /* 0x000fe200078e020d */
[----:B------:R-:W-:Y:S01]  /*0370*/  ISETP.NE.AND P1, PT, RZ, c[0x0][0x178], PT ;  /* 0x00005e00ff007a0c */ /* 0x000fe20003f25270 */
[----:B------:R-:W-:Y:S01]  /*0380*/  IMAD R19, R70, c[0x0][0x1b0], RZ ;  /* 0x00006c0046137a24 */ /* 0x000fe200078e02ff */
[----:B------:R-:W-:Y:S02]  /*0390*/  IADD3 R7, R7, R17, RZ ;  /* 0x0000001107077210 */ /* 0x000fe40007ffe0ff */
[----:B------:R-:W-:Y:S01]  /*03a0*/  IADD3 R5, R5, R9, RZ ;  /* 0x0000000905057210 */ /* 0x000fe20007ffe0ff */
[----:B------:R-:W-:Y:S01]  /*03b0*/  IMAD.WIDE.U32 R8, R72, c[0x0][0x1b0], RZ ;  /* 0x00006c0048087a25 */ /* 0x000fe200078e00ff */
[----:B------:R-:W-:-:S03]  /*03c0*/  IADD3.X R17, R15, R3, R13, P0, !PT ;  /* 0x000000030f117210 */ /* 0x000fc600007fe40d */
[----:B------:R-:W-:Y:S02]  /*03d0*/  IMAD R19, R72, c[0x0][0x1b4], R19 ;  /* 0x00006d0048137a24 */ /* 0x000fe400078e0213 */
[----:B------:R-:W-:Y:S01]  /*03e0*/  IMAD R3, R75, c[0x0][0x1e8], RZ ;  /* 0x00007a004b037a24 */ /* 0x000fe200078e02ff */
[----:B------:R-:W-:Y:S02]  /*03f0*/  @!P3 IADD3 R71, -R71, RZ, RZ ;  /* 0x000000ff4747b210 */ /* 0x000fe40007ffe1ff */
[C---:B------:R-:W-:Y:S02]  /*0400*/  ISETP.GE.AND P3, PT, R10.reuse, 0x1, PT ;  /* 0x000000010a00780c */ /* 0x040fe40003f66270 */
[----:B------:R-:W-:Y:S01]  /*0410*/  LEA R13, R10, 0xffffff00, 0x8 ;  /* 0xffffff000a0d7811 */ /* 0x000fe200078e40ff */
[C---:B------:R-:W-:Y:S01]  /*0420*/  IMAD R10, R76.reuse, c[0x0][0x1ec], R3 ;  /* 0x00007b004c0a7a24 */ /* 0x040fe200078e0203 */
[----:B------:R-:W-:Y:S01]  /*0430*/  IADD3 R9, R9, R19, RZ ;  /* 0x0000001309097210 */ /* 0x000fe20007ffe0ff */
[----:B------:R-:W-:Y:S01]  /*0440*/  IMAD.WIDE.U32 R2, R76, c[0x0][0x1e8], R4 ;  /* 0x00007a004c027a25 */ /* 0x000fe200078e0004 */
[----:B------:R-:W-:-:S03]  /*0450*/  @!P1 LOP3.LUT R71, RZ, c[0x0][0x178], RZ, 0x33, !PT ;  /* 0x00005e00ff479a12 */ /* 0x000fc600078e33ff */
[----:B------:R-:W-:Y:S02]  /*0460*/  IMAD R19, R75, c[0x0][0x280], RZ ;  /* 0x0000a0004b137a24 */ /* 0x000fe400078e02ff */
[----:B------:R-:W-:Y:S01]  /*0470*/  IMAD.WIDE.U32 R4, R76, c[0x0][0x280], R6 ;  /* 0x0000a0004c047a25 */ /* 0x000fe200078e0006 */
[----:B------:R-:W-:-:S03]  /*0480*/  IADD3 R25, P1, R11, R2, RZ ;  /* 0x000000020b197210 */ /* 0x000fc60007f3e0ff */
[----:B------:R-:W-:Y:S01]  /*0490*/  IMAD R19, R76, c[0x0][0x284], R19 ;  /* 0x0000a1004c137a24 */ /* 0x000fe200078e0213 */
[----:B------:R-:W-:Y:S02]  /*04a0*/  IADD3 R11, P2, R11, R4, RZ ;  /* 0x000000040b0b7210 */ /* 0x000fe40007f5e0ff */
[----:B------:R-:W-:Y:S02]  /*04b0*/  ISETP.NE.U32.AND P0, PT, RZ, c[0x0][0x260], PT ;  /* 0x00009800ff007a0c */ /* 0x000fe40003f05070 */
[----:B------:R-:W-:Y:S02]  /*04c0*/  SHF.R.S32.HI R104, RZ, 0x1f, R71 ;  /* 0x0000001fff687819 */ /* 0x000fe40000011447 */
[C---:B------:R-:W-:Y:S02]  /*04d0*/  IADD3.X R2, R15.reuse, R3, R10, P1, !PT ;  /* 0x000000030f027210 */ /* 0x040fe40000ffe40a */
[----:B------:R-:W-:Y:S02]  /*04e0*/  IADD3.X R4, R15, R5, R19, P2, !PT ;  /* 0x000000050f047210 */ /* 0x000fe400017fe413 */
[----:B------:R-:W-:-:S02]  /*04f0*/  ISETP.NE.AND.EX P0, PT, RZ, c[0x0][0x264], PT, P0 ;  /* 0x00009900ff007a0c */ /* 0x000fc40003f05300 */
[----:B------:R-:W-:Y:S02]  /*0500*/  LEA R64, P1, R0, c[0x0][0x240], 0x1 ;  /* 0x0000900000407a11 */ /* 0x000fe400078208ff */
[C---:B------:R-:W-:Y:S01]  /*0510*/  LEA R24, P2, R25.reuse, c[0x0][0x248], 0x1 ;  /* 0x0000920019187a11 */ /* 0x040fe200078408ff */
[----:B------:R-:W-:Y:S01]  /*0520*/  IMAD R12, R104, c[0x0][0x1c8], RZ ;  /* 0x00007200680c7a24 */ /* 0x000fe200078e02ff */
[----:B------:R-:W-:Y:S02]  /*0530*/  LEA.HI.X R5, R0, c[0x0][0x244], R17, 0x1, P1 ;  /* 0x0000910000057a11 */ /* 0x000fe400008f0c11 */
[----:B------:R-:W-:Y:S01]  /*0540*/  LEA.HI.X R25, R25, c[0x0][0x24c], R2, 0x1, P2 ;  /* 0x0000930019197a11 */ /* 0x000fe200010f0c02 */
[C---:B------:R-:W-:Y:S01]  /*0550*/  IMAD.WIDE.U32 R8, R71.reuse, c[0x0][0x1c8], R8 ;  /* 0x0000720047087a25 */ /* 0x040fe200078e0008 */
[----:B------:R-:W-:Y:S02]  /*0560*/  ISETP.NE.U32.AND P1, PT, RZ, c[0x0][0x328], PT ;  /* 0x0000ca00ff007a0c */ /* 0x000fe40003f25070 */
[----:B------:R-:W-:Y:S01]  /*0570*/  ISETP.NE.U32.AND P2, PT, RZ, c[0x0][0x348], PT ;  /* 0x0000d200ff007a0c */ /* 0x000fe20003f45070 */
[----:B------:R-:W-:Y:S01]  /*0580*/  IMAD R7, R71, c[0x0][0x1cc], R12 ;  /* 0x0000730047077a24 */ /* 0x000fe200078e020c */
[----:B------:R-:W-:-:S02]  /*0590*/  ISETP.NE.AND.EX P1, PT, RZ, c[0x0][0x32c], PT, P1 ;  /* 0x0000cb00ff007a0c */ /* 0x000fc40003f25310 */
[----:B------:R-:W-:Y:S02]  /*05a0*/  ISETP.NE.AND.EX P2, PT, RZ, c[0x0][0x34c], PT, P2 ;  /* 0x0000d300ff007a0c */ /* 0x000fe40003f45320 */
[----:B------:R-:W-:Y:S01]  /*05b0*/  IADD3 R58, P4, R13, R8, RZ ;  /* 0x000000080d3a7210 */ /* 0x000fe20007f9e0ff */
[----:B------:R-:W-:Y:S01]  /*05c0*/  @P0 IMAD R0, R72, c[0x0][0x164], R76 ;  /* 0x0000590048000a24 */ /* 0x000fe200078e024c */
[----:B------:R-:W-:Y:S02]  /*05d0*/  IADD3 R8, R9, R7, RZ ;  /* 0x0000000709087210 */ /* 0x000fe40007ffe0ff */
[----:B------:R-:W-:Y:S01]  /*05e0*/  MOV R2, c[0x0][0x2bc] ;  /* 0x0000af0000027a02 */ /* 0x000fe20000000f00 */
[----:B------:R-:W-:Y:S01]  /*05f0*/  @P0 IMAD R0, R0, c[0x0][0x174], RZ ;  /* 0x00005d0000000a24 */ /* 0x000fe200078e02ff */
[----:B------:R-:W-:Y:S02]  /*0600*/  LEA.HI.X.SX32 R13, R13, R8, 0x1, P4 ;  /* 0x000000080d0d7211 */ /* 0x000fe400020f0eff */
[----:B------:R-:W-:-:S02]  /*0610*/  LEA R60, P4, R11, c[0x0][0x308], 0x1 ;  /* 0x0000c2000b3c7a11 */ /* 0x000fc400078808ff */
[----:B------:R-:W-:Y:S02]  /*0620*/  LEA R59, P5, R58, c[0x0][0x230], 0x1 ;  /* 0x00008c003a3b7a11 */ /* 0x000fe400078a08ff */
[----:B------:R-:W-:Y:S02]  /*0630*/  MOV R29, c[0x0][0x2b8] ;  /* 0x0000ae00001d7a02 */ /* 0x000fe40000000f00 */
[----:B------:R-:W-:Y:S01]  /*0640*/  SHF.R.U32.HI R3, RZ, 0x1, R2 ;  /* 0x00000001ff037819 */ /* 0x000fe20000011602 */
[----:B------:R-:W-:Y:S01]  /*0650*/  CS2R R32, SRZ ;  /* 0x0000000000207805 */ /* 0x000fe2000001ff00 */
[----:B------:R-:W-:Y:S01]  /*0660*/  CS2R R30, SRZ ;  /* 0x00000000001e7805 */ /* 0x000fe2000001ff00 */
[----:B------:R-:W-:Y:S01]  /*0670*/  @P0 MOV R35, 0x10 ;  /* 0x0000001000230802 */ /* 0x000fe20000000f00 */
[----:B------:R-:W-:Y:S01]  /*0680*/  @P0 IMAD R0, R0, c[0x0][0x16c], RZ ;  /* 0x00005b0000000a24 */ /* 0x000fe200078e02ff */
[----:B------:R-:W-:Y:S01]  /*0690*/  LEA.HI.X R61, R11, c[0x0][0x30c], R4, 0x1, P4 ;  /* 0x0000c3000b3d7a11 */ /* 0x000fe200020f0c04 */
[----:B------:R-:W-:Y:S01]  /*06a0*/  IMAD R3, R3, R72, RZ ;  /* 0x0000004803037224 */ /* 0x000fe200078e02ff */
[----:B------:R-:W-:-:S02]  /*06b0*/  LEA.HI.X R58, R58, c[0x0][0x234], R13, 0x1, P5 ;  /* 0x00008d003a3a7a11 */ /* 0x000fc400028f0c0d */
[----:B------:R-:W-:Y:S02]  /*06c0*/  SHF.R.U64 R29, R29, 0x1, R2 ;  /* 0x000000011d1d7819 */ /* 0x000fe40000001202 */
[C---:B------:R-:W-:Y:S02]  /*06d0*/  @P1 LEA R32, P4, R76.reuse, c[0x0][0x328], 0x2 ;  /* 0x0000ca004c201a11 */ /* 0x040fe400078810ff */
        /* <DEDUP_REMOVED lines=20> */
[----:B------:R-:W-:Y:S02]  /*0820*/  LEA R66, P0, R62, c[0x0][0x320], 0x3 ;  /* 0x0000c8003e427a11 */ /* 0x000fe400078018ff */
[----:B------:R-:W-:Y:S02]  /*0830*/  MOV R63, R5 ;  /* 0x00000005003f7202 */ /* 0x000fe40000000f00 */
[C---:B0-----:R-:W-:Y:S02]  /*0840*/  LOP3.LUT R0, R67.reuse, 0xffffffe0, RZ, 0xc0, !PT ;  /* 0xffffffe043007812 */ /* 0x041fe400078ec0ff */
[----:B------:R-:W-:Y:S02]  /*0850*/  SHF.L.U32 R55, R67, 0x3, RZ ;  /* 0x0000000343377819 */ /* 0x000fe400000006ff */
[----:B------:R-:W-:-:S02]  /*0860*/  LOP3.LUT R65, R0, 0x1f, R67, 0xf8, !PT ;  /* 0x0000001f00417812 */ /* 0x000fc400078ef843 */
[C---:B------:R-:W-:Y:S02]  /*0870*/  IADD3 R54, R67.reuse, 0x20, RZ ;  /* 0x0000002043367810 */ /* 0x040fe40007ffe0ff */
[----:B------:R-:W-:Y:S02]  /*0880*/  IADD3 R65, R0, R65, RZ ;  /* 0x0000004100417210 */ /* 0x000fe40007ffe0ff */
[C---:B------:R-:W-:Y:S02]  /*0890*/  IADD3 R0, R67.reuse, 0x40, RZ ;  /* 0x0000004043007810 */ /* 0x040fe40007ffe0ff */
[C---:B------:R-:W-:Y:S02]  /*08a0*/  IADD3 R52, R67.reuse, 0x60, RZ ;  /* 0x0000006043347810 */ /* 0x040fe40007ffe0ff */
[----:B------:R-:W-:Y:S02]  /*08b0*/  LEA.HI.SX32 R53, R0, R67, 0x1b ;  /* 0x0000004300357211 */ /* 0x000fe400078fdaff */
[----:B------:R-:W-:-:S02]  /*08c0*/  IADD3 R2, R67, 0x80, RZ ;  /* 0x0000008043027810 */ /* 0x000fc40007ffe0ff */
[C---:B------:R-:W-:Y:S02]  /*08d0*/  IADD3 R50, R67.reuse, 0xa0, RZ ;  /* 0x000000a043327810 */ /* 0x040fe40007ffe0ff */
[C---:B------:R-:W-:Y:S02]  /*08e0*/  IADD3 R4, R67.reuse, 0xc0, RZ ;  /* 0x000000c043047810 */ /* 0x040fe40007ffe0ff */
[C---:B------:R-:W-:Y:S02]  /*08f0*/  IADD3 R6, R67.reuse, 0xe0, RZ ;  /* 0x000000e043067810 */ /* 0x040fe40007ffe0ff */
[----:B------:R-:W-:Y:S02]  /*0900*/  SHF.R.S32.HI R0, RZ, 0x1f, R65 ;  /* 0x0000001fff007819 */ /* 0x000fe40000011441 */
[----:B------:R-:W-:Y:S02]  /*0910*/  LEA.HI.X R62, R62, c[0x0][0x324], R3, 0x3, P0 ;  /* 0x0000c9003e3e7a11 */ /* 0x000fe400000f1c03 */
[----:B------:R-:W-:-:S02]  /*0920*/  LOP3.LUT R102, R67, 0x1f, RZ, 0xc0, !PT ;  /* 0x0000001f43667812 */ /* 0x000fc400078ec0ff */
[----:B------:R-:W-:Y:S02]  /*0930*/  LEA.HI.SX32 R55, R55, R55, 0x1b ;  /* 0x0000003737377211 */ /* 0x000fe400078fdaff */
[-C--:B------:R-:W-:Y:S02]  /*0940*/  LEA.HI.SX32 R54, R54, R67.reuse, 0x1b ;  /* 0x0000004336367211 */ /* 0x080fe400078fdaff */
[-C--:B------:R-:W-:Y:S02]  /*0950*/  LEA.HI.SX32 R52, R52, R67.reuse, 0x1b ;  /* 0x0000004334347211 */ /* 0x080fe400078fdaff */
[-C--:B------:R-:W-:Y:S02]  /*0960*/  LEA.HI.SX32 R51, R2, R67.reuse, 0x1b ;  /* 0x0000004302337211 */ /* 0x080fe400078fdaff */
[-C--:B------:R-:W-:Y:S02]  /*0970*/  LEA.HI.SX32 R50, R50, R67.reuse, 0x1b ;  /* 0x0000004332327211 */ /* 0x080fe400078fdaff */
[----:B------:R-:W-:-:S02]  /*0980*/  LEA.HI.SX32 R49, R4, R67, 0x1b ;  /* 0x0000004304317211 */ /* 0x000fc400078fdaff */
[----:B------:R-:W-:Y:S02]  /*0990*/  LEA.HI.SX32 R47, R6, R67, 0x1b ;  /* 0x00000043062f7211 */ /* 0x000fe400078fdaff */
[----:B-1----:R-:W-:Y:S02]  /*09a0*/  SHF.L.U64.HI R45, R65, 0x3, R0 ;  /* 0x00000003412d7819 */ /* 0x002fe40000010200 */
.L_x_14060:
[----:B------:R-:W-:Y:S01]  /*09b0*/  BAR.SYNC.DEFER_BLOCKING 0x0 ;  /* 0x0000000000007b1d */ /* 0x000fe20000010000 */
[----:B0-----:R-:W-:Y:S02]  /*09c0*/  MOV R2, R64 ;  /* 0x0000004000027202 */ /* 0x001fe40000000f00 */
[----:B------:R-:W-:-:S05]  /*09d0*/  MOV R3, R63 ;  /* 0x0000003f00037202 */ /* 0x000fca0000000f00 */
[----:B------:R-:W-:-:S06]  /*09e0*/  IMAD.WIDE R2, R67, 0x8, R2 ;  /* 0x0000000843027825 */ /* 0x000fcc00078e0202 */
[----:B------:R-:W2:Y:S01]  /*09f0*/  LDG.E.64 R2, [R2.64] ;  /* 0x0000000602027981 */ /* 0x000ea2000c1e1b00 */
[----:B------:R-:W-:-:S03]  /*0a00*/  IMAD.WIDE R4, R67, 0x8, R24 ;  /* 0x0000000843047825 */ /* 0x000fc600078e0218 */
[----:B--2---:R0:W-:Y:S01]  /*0a10*/  STS.64 [R56.X8], R2 ;  /* 0x0000000238007388 */ /* 0x0041e20000008a00 */
[----:B------:R-:W-:-:S06]  /*0a20*/  NOP ;  /* 0x0000000000007918 */ /* 0x000fcc0000000000 */
[----:B------:R-:W-:Y:S04]  /*0a30*/  LDS.64 R22, [R56.X8] ;  /* 0x0000000038167984 */ /* 0x000fe80000008a00 */
        /* <DEDUP_REMOVED lines=8> */
[----:B0-----:R-:W-:Y:S01]  /*0ac0*/  LEA R2, R57, 0xffffff80, 0x7 ;  /* 0xffffff8039027811 */ /* 0x001fe200078e38ff */
        /* <DEDUP_REMOVED lines=8> */
[----:B------:R-:W-:Y:S02]  /*0b50*/  SHF.R.U64 R44, R14, 0x10, R15 ;  /* 0x000000100e2c7819 */ /* 0x000fe4000000120f */
[----:B------:R-:W-:Y:S01]  /*0b60*/  IADD3 R9, R9, R11, RZ ;  /* 0x0000000b09097210 */ /* 0x000fe20007ffe0ff */
[----:B-----5:R-:W-:Y:S01]  /*0b70*/  FADD.FTZ R48, R48, R73 ;  /* 0x0000004930307221 */ /* 0x020fe20000010000 */
[--C-:B------:R-:W-:Y:S02]  /*0b80*/  SHF.R.U32.HI R0, RZ, 0x10, R15.reuse ;  /* 0x00000010ff007819 */ /* 0x100fe4000001160f */
[----:B------:R-:W-:Y:S01]  /*0b90*/  PRMT R46, RZ, 0x5410, R15 ;  /* 0x00005410ff2e7816 */ /* 0x000fe2000000000f */
[----:B------:R-:W-:Y:S01]  /*0ba0*/  IMAD.WIDE.U32 R8, R76, c[0x0][0x1f8], R8 ;  /* 0x00007e004c087a25 */ /* 0x000fe200078e0008 */
[----:B------:R-:W-:-:S02]  /*0bb0*/  FSETP.GTU.FTZ.AND P2, PT, R48, 20, PT ;  /* 0x41a000003000780b */ /* 0x000fc40003f5c000 */
[----:B------:R-:W-:Y:S01]  /*0bc0*/  PRMT R44, RZ, 0x5410, R44 ;  /* 0x00005410ff2c7816 */ /* 0x000fe2000000002c */
[----:B------:R-:W-:Y:S01]  /*0bd0*/  FADD.FTZ R46, R46, R73 ;  /* 0x000000492e2e7221 */ /* 0x000fe20000010000 */
[----:B------:R-:W-:-:S03]  /*0be0*/  PRMT R0, RZ, 0x5410, R0 ;  /* 0x00005410ff007816 */ /* 0x000fc60000000000 */
[--C-:B------:R-:W-:Y:S02]  /*0bf0*/  FADD.FTZ R44, R44, R73.reuse ;  /* 0x000000492c2c7221 */ /* 0x100fe40000010000 */
[----:B------:R-:W-:-:S03]  /*0c00*/  FADD.FTZ R0, R0, R73 ;  /* 0x0000004900007221 */ /* 0x000fc60000010000 */
[----:B------:R-:W-:Y:S02]  /*0c10*/  FSETP.GTU.FTZ.AND P3, PT, R44, 20, PT ;  /* 0x41a000002c00780b */ /* 0x000fe40003f7c000 */
[----:B------:R-:W-:Y:S01]  /*0c20*/  FSETP.GTU.FTZ.AND P1, PT, R0, 20, PT ;  /* 0x41a000000000780b */ /* 0x000fe20003f3c000 */
[----:B--2---:R0:W-:Y:S01]  /*0c30*/  STS.64 [R56.X8], R6 ;  /* 0x0000000638007388 */ /* 0x0041e20000008a00 */
[----:B------:R-:W-:-:S06]  /*0c40*/  NOP ;  /* 0x0000000000007918 */ /* 0x000fcc0000000000 */
[----:B------:R1:W2:Y:S01]  /*0c50*/  LDS.64 R4, [R56.X8] ;  /* 0x0000000038047984 */ /* 0x0002a20000008a00 */
[----:B0-----:R-:W-:Y:S02]  /*0c60*/  IADD3 R7, R9, R13, RZ ;  /* 0x0000000d09077210 */ /* 0x001fe40007ffe0ff */
[----:B------:R-:W-:-:S04]  /*0c70*/  LEA R6, P0, R8, c[0x0][0x268], 0x1 ;  /* 0x00009a0008067a11 */ /* 0x000fc800078008ff */
[----:B------:R-:W-:Y:S02]  /*0c80*/  LEA.HI.X R7, R8, c[0x0][0x26c], R7, 0x1, P0 ;  /* 0x00009b0008077a11 */ /* 0x000fe400000f0c07 */
[----:B------:R-:W-:-:S03]  /*0c90*/  FSETP.GTU.FTZ.AND P0, PT, R46, 20, PT ;  /* 0x41a000002e00780b */ /* 0x000fc60003f1c000 */
[----:B------:R-:W-:Y:S01]  /*0ca0*/  IMAD.WIDE R6, R67, 0x8, R6 ;  /* 0x0000000843067825 */ /* 0x000fe200078e0206 */
        /* <DEDUP_REMOVED lines=32> */
.L_x_14020:
[----:B-1----:R-:W-:Y:S05]  /*0eb0*/  BSYNC B0 ;  /* 0x0000000000007941 */ /* 0x002fea0003800000 */
.L_x_14019:
        /* <DEDUP_REMOVED lines=33> */
.L_x_14022:
[----:B------:R-:W-:Y:S05]  /*10d0*/  BSYNC B0 ;  /* 0x0000000000007941 */ /* 0x000fea0003800000 */
.L_x_14021:
        /* <DEDUP_REMOVED lines=33> */
.L_x_14024:
[----:B------:R-:W-:Y:S05]  /*12f0*/  BSYNC B0 ;  /* 0x0000000000007941 */ /* 0x000fea0003800000 */
.L_x_14023:
        /* <DEDUP_REMOVED lines=33> */
.L_x_14026:
[----:B------:R-:W-:Y:S05]  /*1510*/  BSYNC B0 ;  /* 0x0000000000007941 */ /* 0x000fea0003800000 */
.L_x_14025:
[----:B------:R-:W-:Y:S06]  /*1520*/  BAR.SYNC.DEFER_BLOCKING 0x0 ;  /* 0x0000000000007b1d */ /* 0x000fec0000010000 */
[----:B------:R-:W3:Y:S01]  /*1530*/  LDG.E.64 R6, [R6.64] ;  /* 0x0000000606067981 */ /* 0x000ee2000c1e1b00 */
        /* <DEDUP_REMOVED lines=11> */
[----:B---3--:R-:W-:Y:S01]  /*15f0*/  STS.64 [R56.X8], R6 ;  /* 0x0000000638007388 */ /* 0x008fe20000008a00 */
[----:B------:R-:W-:-:S06]  /*1600*/  NOP ;  /* 0x0000000000007918 */ /* 0x000fcc0000000000 */
[----:B------:R-:W0:Y:S04]  /*1610*/  LDS.64 R20, [R56.X8] ;  /* 0x0000000038147984 */ /* 0x000e280000008a00 */
[----:B------:R-:W-:Y:S06]  /*1620*/  BAR.SYNC.DEFER_BLOCKING 0x0 ;  /* 0x0000000000007b1d */ /* 0x000fec0000010000 */
[----:B------:R-:W3:Y:S01]  /*1630*/  LDG.E.64 R8, [R8.64] ;  /* 0x0000000608087981 */ /* 0x000ee2000c1e1b00 */
[--C-:B--2---:R-:W-:Y:S01]  /*1640*/  SHF.R.U32.HI R81, RZ, 0x10, R5.reuse ;  /* 0x00000010ff517819 */ /* 0x104fe20000011605 */
[----:B------:R-:W-:Y:S01]  /*1650*/  IMAD R39, R75, c[0x0][0x2f0], RZ ;  /* 0x0000bc004b277a24 */ /* 0x000fe200078e02ff */
[----:B------:R-:W-:-:S02]  /*1660*/  PRMT R79, RZ, 0x5410, R5 ;  /* 0x00005410ff4f7816 */ /* 0x000fc40000000005 */
[----:B------:R-:W-:Y:S01]  /*1670*/  PRMT R81, RZ, 0x5410, R81 ;  /* 0x00005410ff517816 */ /* 0x000fe20000000051 */
[----:B------:R-:W-:Y:S01]  /*1680*/  IMAD R39, R76, c[0x0][0x2f4], R39 ;  /* 0x0000bd004c277a24 */ /* 0x000fe200078e0227 */
[----:B------:R-:W-:Y:S02]  /*1690*/  SHF.R.U64 R83, R4, 0x10, R5 ;  /* 0x0000001004537819 */ /* 0x000fe40000001205 */
[----:B------:R-:W-:Y:S02]  /*16a0*/  PRMT R77, RZ, 0x5410, R4 ;  /* 0x00005410ff4d7816 */ /* 0x000fe40000000004 */
[----:B------:R-:W-:Y:S02]  /*16b0*/  PRMT R83, RZ, 0x5410, R83 ;  /* 0x00005410ff537816 */ /* 0x000fe40000000053 */
[--C-:B0-----:R-:W-:Y:S02]  /*16c0*/  SHF.R.U32.HI R19, RZ, 0x10, R21.reuse ;  /* 0x00000010ff137819 */ /* 0x101fe40000011615 */
[----:B------:R-:W-:-:S02]  /*16d0*/  PRMT R16, RZ, 0x5410, R21 ;  /* 0x00005410ff107816 */ /* 0x000fc40000000015 */
[----:B------:R-:W-:Y:S02]  /*16e0*/  PRMT R19, RZ, 0x5410, R19 ;  /* 0x00005410ff137816 */ /* 0x000fe40000000013 */
[----:B------:R-:W-:Y:S01]  /*16f0*/  SHF.R.U64 R14, R20, 0x10, R21 ;  /* 0x00000010140e7819 */ /* 0x000fe20000001215 */
[----:B------:R-:W-:Y:S02]  /*1700*/  FMUL.FTZ R10, R16, -1.4426950216293334961 ;  /* 0xbfb8aa3b100a7820 */ /* 0x000fe40000410000 */
[----:B------:R-:W-:Y:S02]  /*1710*/  FMUL.FTZ R12, R19, -1.4426950216293334961 ;  /* 0xbfb8aa3b130c7820 */ /* 0x000fe40000410000 */
[----:B------:R0:W1:Y:S08]  /*1720*/  MUFU.EX2 R13, R10 ;  /* 0x0000000a000d7308 */ /* 0x0000700000000800 */
[----:B------:R2:W4:Y:S01]  /*1730*/  MUFU.EX2 R15, R12 ;  /* 0x0000000c000f7308 */ /* 0x0005220000000800 */
[----:B0-----:R-:W-:-:S05]  /*1740*/  PRMT R10, RZ, 0x5410, R20 ;  /* 0x00005410ff0a7816 */ /* 0x001fca0000000014 */
[----:B------:R-:W-:Y:S01]  /*1750*/  FMUL.FTZ R11, R10, -1.4426950216293334961 ;  /* 0xbfb8aa3b0a0b7820 */ /* 0x000fe20000410000 */
[----:B--2---:R-:W-:Y:S01]  /*1760*/  PRMT R12, RZ, 0x5410, R14 ;  /* 0x00005410ff0c7816 */ /* 0x004fe2000000000e */
[----:B-1----:R-:W-:-:S04]  /*1770*/  FADD.FTZ R14, R13, 1 ;  /* 0x3f8000000d0e7421 */ /* 0x002fc80000010000 */
[----:B------:R-:W-:Y:S01]  /*1780*/  MUFU.EX2 R11, R11 ;  /* 0x0000000b000b7308 */ /* 0x000fe20000000800 */
[----:B----4-:R-:W-:-:S07]  /*1790*/  FADD.FTZ R18, R15, 1 ;  /* 0x3f8000000f127421 */ /* 0x010fce0000010000 */
[----:B------:R-:W0:Y:S08]  /*17a0*/  MUFU.RCP R20, R18 ;  /* 0x0000001200147308 */ /* 0x000e300000001000 */
[----:B------:R0:W1:Y:S02]  /*17b0*/  MUFU.RCP R17, R14 ;  /* 0x0000000e00117308 */ /* 0x0000640000001000 */
[----:B0-----:R-:W-:-:S04]  /*17c0*/  FADD.FTZ R14, -R20, 1 ;  /* 0x3f800000140e7421 */ /* 0x001fc80000010100 */
[----:B------:R-:W-:Y:S02]  /*17d0*/  FFMA.FTZ R14, R19, R14, 1 ;  /* 0x3f800000130e7423 */ /* 0x000fe4000001000e */
[----:B-1----:R-:W-:-:S04]  /*17e0*/  FADD.FTZ R5, -R17, 1 ;  /* 0x3f80000011057421 */ /* 0x002fc80000010100 */
[C---:B------:R-:W-:Y:S02]  /*17f0*/  FFMA.FTZ R5, R16.reuse, R5, 1 ;  /* 0x3f80000010057423 */ /* 0x040fe40000010005 */
[----:B------:R-:W-:Y:S01]  /*1800*/  FMUL.FTZ R16, R16, R17 ;  /* 0x0000001110107220 */ /* 0x000fe20000410000 */
[----:B---3--:R0:W-:Y:S01]  /*1810*/  STS.64 [R56.X8], R8 ;  /* 0x0000000838007388 */ /* 0x0081e20000008a00 */
[----:B------:R-:W-:-:S06]  /*1820*/  NOP ;  /* 0x0000000000007918 */ /* 0x000fcc0000000000 */
[----:B------:R-:W1:Y:S01]  /*1830*/  LDS.64 R6, [R56.X8] ;  /* 0x0000000038067984 */ /* 0x000e620000008a00 */
[----:B0-----:R-:W-:Y:S02]  /*1840*/  FMUL.FTZ R9, R12, -1.4426950216293334961 ;  /* 0xbfb8aa3b0c097820 */ /* 0x001fe40000410000 */
[----:B------:R-:W-:-:S04]  /*1850*/  FADD.FTZ R8, R11, 1 ;  /* 0x3f8000000b087421 */ /* 0x000fc80000010000 */
[----:B------:R-:W0:Y:S08]  /*1860*/  MUFU.EX2 R9, R9 ;  /* 0x0000000900097308 */ /* 0x000e300000000800 */
[----:B------:R2:W-:Y:S01]  /*1870*/  MUFU.RCP R13, R8 ;  /* 0x00000008000d7308 */ /* 0x0005e20000001000 */
[----:B0-----:R-:W-:-:S07]  /*1880*/  FADD.FTZ R11, R9, 1 ;  /* 0x3f800000090b7421 */ /* 0x001fce0000010000 */
[----:B------:R0:W3:Y:S01]  /*1890*/  MUFU.RCP R15, R11 ;  /* 0x0000000b000f7308 */ /* 0x0000e20000001000 */
[--C-:B-1----:R-:W-:Y:S02]  /*18a0*/  SHF.R.U32.HI R21, RZ, 0x10, R7.reuse ;  /* 0x00000010ff157819 */ /* 0x102fe40000011607 */
[----:B------:R-:W-:Y:S02]  /*18b0*/  PRMT R18, RZ, 0x5410, R7 ;  /* 0x00005410ff127816 */ /* 0x000fe40000000007 */
[----:B------:R-:W-:Y:S02]  /*18c0*/  PRMT R21, RZ, 0x5410, R21 ;  /* 0x00005410ff157816 */ /* 0x000fe40000000015 */
[----:B------:R-:W-:Y:S01]  /*18d0*/  SHF.R.U64 R7, R6, 0x10, R7 ;  /* 0x0000001006077819 */ /* 0x000fe20000001207 */
[----:B--2---:R-:W-:Y:S02]  /*18e0*/  FMUL.FTZ R8, R79, R18 ;  /* 0x000000124f087220 */ /* 0x004fe40000410000 */
[----:B------:R-:W-:-:S02]  /*18f0*/  FMUL.FTZ R9, R81, R21 ;  /* 0x0000001551097220 */ /* 0x000fc40000410000 */
[----:B------:R-:W-:Y:S02]  /*1900*/  FMUL.FTZ R8, R17, R8 ;  /* 0x0000000811087220 */ /* 0x000fe40000410000 */
[----:B0-----:R-:W-:Y:S02]  /*1910*/  FMUL.FTZ R11, R20, R9 ;  /* 0x00000009140b7220 */ /* 0x001fe40000410000 */
[----:B------:R-:W-:Y:S02]  /*1920*/  FMUL.FTZ R9, R8, R5 ;  /* 0x0000000508097220 */ /* 0x000fe40000410000 */
[----:B------:R-:W-:Y:S01]  /*1930*/  FMUL.FTZ R36, R11, R14 ;  /* 0x0000000e0b247220 */ /* 0x000fe20000410000 */
[----:B------:R-:W-:Y:S01]  /*1940*/  PRMT R14, RZ, 0x5410, R7 ;  /* 0x00005410ff0e7816 */ /* 0x000fe20000000007 */
[----:B---3--:R-:W-:Y:S01]  /*1950*/  FADD.FTZ R5, -R15, 1 ;  /* 0x3f8000000f057421 */ /* 0x008fe20000010100 */
[----:B------:R-:W-:Y:S01]  /*1960*/  PRMT R11, RZ, 0x5410, R6 ;  /* 0x00005410ff0b7816 */ /* 0x000fe20000000006 */
[----:B------:R-:W-:Y:S01]  /*1970*/  F2F.BF16.F32 R9, R9 ;  /* 0x0000000900097304 */ /* 0x000fe20000202000 */
[----:B------:R-:W-:-:S02]  /*1980*/  FMUL.FTZ R20, R19, R20 ;  /* 0x0000001413147220 */ /* 0x000fc40000410000 */
[----:B------:R-:W-:Y:S02]  /*1990*/  FMUL.FTZ R8, R83, R14 ;  /* 0x0000000e53087220 */ /* 0x000fe40000410000 */
[----:B------:R-:W-:Y:S02]  /*19a0*/  FFMA.FTZ R7, R12, R5, 1 ;  /* 0x3f8000000c077423 */ /* 0x000fe40000010005 */
[----:B------:R-:W-:Y:S01]  /*19b0*/  FMUL.FTZ R8, R15, R8 ;  /* 0x000000080f087220 */ /* 0x000fe20000410000 */
[----:B------:R-:W0:Y:S01]  /*19c0*/  F2F.BF16.F32 R36, R36 ;  /* 0x0000002400247304 */ /* 0x000e220000202000 */
[----:B------:R-:W-:Y:S02]  /*19d0*/  FADD.FTZ R5, -R13, 1 ;  /* 0x3f8000000d057421 */ /* 0x000fe40000010100 */
[----:B------:R-:W-:Y:S02]  /*19e0*/  FMUL.FTZ R4, R77, R11 ;  /* 0x0000000b4d047220 */ /* 0x000fe40000410000 */
[----:B------:R-:W-:-:S02]  /*19f0*/  FMUL.FTZ R7, R8, R7 ;  /* 0x0000000708077220 */ /* 0x000fc40000410000 */
[C---:B------:R-:W-:Y:S02]  /*1a00*/  FFMA.FTZ R5, R10.reuse, R5, 1 ;  /* 0x3f8000000a057423 */ /* 0x040fe40000010005 */
[----:B------:R-:W-:Y:S02]  /*1a10*/  FMUL.FTZ R4, R13, R4 ;  /* 0x000000040d047220 */ /* 0x000fe40000410000 */
[----:B------:R-:W1:Y:S01]  /*1a20*/  F2F.BF16.F32 R7, R7 ;  /* 0x0000000700077304 */ /* 0x000e620000202000 */
[----:B------:R-:W-:Y:S02]  /*1a30*/  FMUL.FTZ R10, R10, R13 ;  /* 0x0000000d0a0a7220 */ /* 0x000fe40000410000 */
[----:B------:R-:W-:Y:S01]  /*1a40*/  FMUL.FTZ R6, R4, R5 ;  /* 0x0000000504067220 */ /* 0x000fe20000410000 */
[----:B0-----:R-:W-:Y:S01]  /*1a50*/  PRMT R9, R9, 0x5410, R36 ;  /* 0x0000541009097816 */ /* 0x001fe20000000024 */
[----:B------:R-:W-:-:S03]  /*1a60*/  FMUL.FTZ R77, R77, R10 ;  /* 0x0000000a4d4d7220 */ /* 0x000fc60000410000 */
[----:B------:R0:W2:Y:S01]  /*1a70*/  F2F.BF16.F32 R37, R6 ;  /* 0x0000000600257304 */ /* 0x0000a20000202000 */
[----:B------:R-:W-:Y:S02]  /*1a80*/  FMUL.FTZ R12, R12, R15 ;  /* 0x0000000f0c0c7220 */ /* 0x000fe40000410000 */
[----:B------:R-:W-:Y:S02]  /*1a90*/  FMUL.FTZ R79, R79, R16 ;  /* 0x000000104f4f7220 */ /* 0x000fe40000410000 */
[----:B------:R-:W-:Y:S02]  /*1aa0*/  FMUL.FTZ R81, R81, R20 ;  /* 0x0000001451517220 */ /* 0x000fe40000410000 */
[----:B------:R-:W-:Y:S02]  /*1ab0*/  FMUL.FTZ R83, R83, R12 ;  /* 0x0000000c53537220 */ /* 0x000fe40000410000 */
[----:B-1----:R-:W-:-:S04]  /*1ac0*/  IMAD.WIDE.U32 R4, R7, 0x10000, RZ ;  /* 0x0001000007047825 */ /* 0x002fc800078e00ff */
[----:B0-----:R-:W-:Y:S01]  /*1ad0*/  IMAD.WIDE.U32 R6, R72, c[0x0][0x2e8], R2 ;  /* 0x0000ba0048067a25 */ /* 0x001fe200078e0002 */
[----:B------:R-:W-:Y:S02]  /*1ae0*/  LOP3.LUT R9, R9, R5, RZ, 0xfc, !PT ;  /* 0x0000000509097212 */ /* 0x000fe400078efcff */
[----:B--2---:R-:W-:Y:S01]  /*1af0*/  LOP3.LUT R8, R4, R37, RZ, 0xfc, !PT ;  /* 0x0000002504087212 */ /* 0x004fe200078efcff */
[----:B------:R-:W-:Y:S01]  /*1b00*/  BAR.SYNC.DEFER_BLOCKING 0x0 ;  /* 0x0000000000007b1d */ /* 0x000fe20000010000 */
[----:B------:R-:W-:-:S04]  /*1b10*/  IMAD R37, R70, c[0x0][0x2e8], RZ ;  /* 0x0000ba0046257a24 */ /* 0x000fc800078e02ff */
[----:B------:R-:W-:-:S05]  /*1b20*/  IMAD R37, R72, c[0x0][0x2ec], R37 ;  /* 0x0000bb0048257a24 */ /* 0x000fca00078e0225 */
[----:B------:R-:W-:-:S05]  /*1b30*/  IADD3 R7, R7, R37, RZ ;  /* 0x0000002507077210 */ /* 0x000fca0007ffe0ff */
[----:B------:R-:W-:-:S05]  /*1b40*/  IMAD.WIDE.U32 R6, R76, c[0x0][0x2f0], R6 ;  /* 0x0000bc004c067a25 */ /* 0x000fca00078e0006 */
[----:B------:R-:W-:Y:S01]  /*1b50*/  IADD3 R7, R7, R39, RZ ;  /* 0x0000002707077210 */ /* 0x000fe20007ffe0ff */
[----:B------:R0:W-:Y:S01]  /*1b60*/  STS.64 [R56.X8], R8 ;  /* 0x0000000838007388 */ /* 0x0001e20000008a00 */
[----:B------:R-:W-:-:S06]  /*1b70*/  NOP ;  /* 0x0000000000007918 */ /* 0x000fcc0000000000 */
[----:B------:R-:W1:Y:S01]  /*1b80*/  LDS.64 R4, [R56.X8] ;  /* 0x0000000038047984 */ /* 0x000e620000008a00 */
[----:B0-----:R-:W-:-:S04]  /*1b90*/  LEA R8, P0, R6, c[0x0][0x338], 0x1 ;  /* 0x0000ce0006087a11 */ /* 0x001fc800078008ff */
[----:B------:R-:W-:Y:S02]  /*1ba0*/  LEA.HI.X R9, R6, c[0x0][0x33c], R7, 0x1, P0 ;  /* 0x0000cf0006097a11 */ /* 0x000fe400000f0c07 */
[----:B------:R-:W-:Y:S02]  /*1bb0*/  PRMT R6, RZ, 0x5410, R22 ;  /* 0x00005410ff067816 */ /* 0x000fe40000000016 */
[----:B------:R-:W-:-:S03]  /*1bc0*/  ISETP.NE.U32.AND P0, PT, RZ, c[0x0][0x270], PT ;  /* 0x00009c00ff007a0c */ /* 0x000fc60003f05070 */
[----:B------:R-:W-:Y:S01]  /*1bd0*/  FFMA.FTZ R36, R77, R6, R69 ;  /* 0x000000064d247223 */ /* 0x000fe20000010045 */
[----:B------:R-:W-:Y:S01]  /*1be0*/  ISETP.NE.AND.EX P0, PT, RZ, c[0x0][0x274], PT, P0 ;  /* 0x00009d00ff007a0c */ /* 0x000fe20003f05300 */
[----:B------:R-:W-:Y:S01]  /*1bf0*/  IMAD.WIDE R6, R67, 0x8, R8 ;  /* 0x0000000843067825 */ /* 0x000fe200078e0208 */
[----:B------:R-:W-:-:S04]  /*1c00*/  SHF.R.U64 R8, R22, 0x10, R23 ;  /* 0x0000001016087819 */ /* 0x000fc80000001217 */
[----:B-1----:R0:W-:Y:S07]  /*1c10*/  STG.E.64 [R6.64], R4 ;  /* 0x0000000406007986 */ /* 0x0021ee000c101b06 */
        /* <DEDUP_REMOVED lines=14> */
[----:B-1----:R-:W-:-:S04]  /*1d00*/  PRMT R7, R16, 0x5410, R7 ;  /* 0x0000541010077816 */ /* 0x002fc80000000007 */
[----:B------:R-:W-:Y:S02]  /*1d10*/  LOP3.LUT R7, R7, R5, RZ, 0xfc, !PT ;  /* 0x0000000507077212 */ /* 0x000fe400078efcff */
[----:B0-----:R-:W-:Y:S01]  /*1d20*/  LOP3.LUT R6, R4, R9, RZ, 0xfc, !PT ;  /* 0x0000000904067212 */ /* 0x001fe200078efcff */
[----:B------:R-:W-:-:S04]  /*1d30*/  IMAD R9, R70, c[0x0][0x210], RZ ;  /* 0x0000840046097a24 */ /* 0x000fc800078e02ff */
[----:B------:R0:W-:Y:S01]  /*1d40*/  STS.64 [R56.X8], R6 ;  /* 0x0000000638007388 */ /* 0x0001e20000008a00 */
[----:B------:R-:W-:-:S06]  /*1d50*/  NOP ;  /* 0x0000000000007918 */ /* 0x000fcc0000000000 */
[----:B------:R-:W1:Y:S01]  /*1d60*/  LDS.64 R4, [R56.X8] ;  /* 0x0000000038047984 */ /* 0x000e620000008a00 */
[----:B------:R-:W-:-:S05]  /*1d70*/  IMAD R9, R72, c[0x0][0x214], R9 ;  /* 0x0000850048097a24 */ /* 0x000fca00078e0209 */
[----:B------:R-:W-:-:S05]  /*1d80*/  IADD3 R3, R3, R9, RZ ;  /* 0x0000000903037210 */ /* 0x000fca0007ffe0ff */
[----:B------:R-:W-:-:S05]  /*1d90*/  IMAD.WIDE.U32 R2, R76, c[0x0][0x218], R2 ;  /* 0x000086004c027a25 */ /* 0x000fca00078e0002 */
[----:B------:R-:W-:Y:S02]  /*1da0*/  IADD3 R3, R3, R11, RZ ;  /* 0x0000000b03037210 */ /* 0x000fe40007ffe0ff */
[----:B0-----:R-:W-:-:S04]  /*1db0*/  LEA R6, P0, R2, c[0x0][0x270], 0x1 ;  /* 0x00009c0002067a11 */ /* 0x001fc800078008ff */
[----:B------:R-:W-:-:S05]  /*1dc0*/  LEA.HI.X R7, R2, c[0x0][0x274], R3, 0x1, P0 ;  /* 0x00009d0002077a11 */ /* 0x000fca00000f0c03 */
[----:B------:R-:W-:-:S05]  /*1dd0*/  IMAD.WIDE R2, R67, 0x8, R6 ;  /* 0x0000000843027825 */ /* 0x000fca00078e0206 */
[----:B-1----:R0:W-:Y:S02]  /*1de0*/  STG.E.64 [R2.64], R4 ;  /* 0x0000000402007986 */ /* 0x0021e4000c101b06 */
.L_x_14027:
[----:B0-----:R-:W-:Y:S01]  /*1df0*/  MOV R4, c[0x0][0x16c] ;  /* 0x00005b0000047a02 */ /* 0x001fe20000000f00 */
[----:B------:R-:W-:Y:S01]  /*1e00*/  BAR.SYNC.DEFER_BLOCKING 0x0 ;  /* 0x0000000000007b1d */ /* 0x000fe20000010000 */
[----:B------:R-:W-:Y:S01]  /*1e10*/  PRMT R2, RZ, 0x5410, R8 ;  /* 0x00005410ff027816 */ /* 0x000fe20000000008 */
[----:B------:R-:W-:Y:S01]  /*1e20*/  HFMA2.MMA R78, -RZ, RZ, 0, 0 ;  /* 0x00000000ff4e7435 */ /* 0x000fe200000001ff */
[----:B------:R-:W-:Y:S01]  /*1e30*/  ISETP.GE.AND P0, PT, R4, 0x1, PT ;  /* 0x000000010400780c */ /* 0x000fe20003f06270 */
[----:B------:R-:W-:Y:S01]  /*1e40*/  HFMA2.MMA R82, -RZ, RZ, 0, 0 ;  /* 0x00000000ff527435 */ /* 0x000fe200000001ff */
[--C-:B------:R-:W-:Y:S01]  /*1e50*/  SHF.R.U32.HI R69, RZ, 0x10, R23.reuse ;  /* 0x00000010ff457819 */ /* 0x100fe20000011617 */
[----:B------:R-:W-:Y:S01]  /*1e60*/  FFMA.FTZ R2, R83, R2, R36 ;  /* 0x0000000253027223 */ /* 0x000fe20000010024 */
[----:B------:R-:W-:Y:S01]  /*1e70*/  PRMT R3, RZ, 0x5410, R23 ;  /* 0x00005410ff037816 */ /* 0x000fe20000000017 */
[-C--:B------:R-:W-:Y:S01]  /*1e80*/  FMUL.FTZ R84, R77, R74.reuse ;  /* 0x0000004a4d547220 */ /* 0x080fe20000410000 */
[----:B------:R-:W-:Y:S01]  /*1e90*/  PRMT R69, RZ, 0x5410, R69 ;  /* 0x00005410ff457816 */ /* 0x000fe20000000045 */
[CC--:B------:R-:W-:Y:S01]  /*1ea0*/  FMUL.FTZ R86, R79.reuse, R74.reuse ;  /* 0x0000004a4f567220 */ /* 0x0c0fe20000410000 */
[----:B------:R-:W-:Y:S01]  /*1eb0*/  MOV R80, RZ ;  /* 0x000000ff00507202 */ /* 0x000fe20000000f00 */
[----:B------:R-:W-:Y:S01]  /*1ec0*/  FFMA.FTZ R2, R79, R3, R2 ;  /* 0x000000034f027223 */ /* 0x000fe20000010002 */
[----:B------:R-:W-:Y:S01]  /*1ed0*/  MOV R85, RZ ;  /* 0x000000ff00557202 */ /* 0x000fe20000000f00 */
[----:B------:R-:W-:-:S02]  /*1ee0*/  FMUL.FTZ R87, R83, R74 ;  /* 0x0000004a53577220 */ /* 0x000fc40000410000 */
        /* <DEDUP_REMOVED lines=32> */
.L_x_14059:
        /* <DEDUP_REMOVED lines=135> */
[----:B------:R0:W1:Y:S02]  /*2960*/  @P0 LDS.64 R38, [R100.X8+0xa80] ;  /* 0x000a800064260984 */ /* 0x0000640000008a00 */
.L_x_14030:
[----:B0-----:R-:W-:Y:S05]  /*2970*/  BSYNC B0 ;  /* 0x0000000000007941 */ /* 0x001fea0003800000 */
.L_x_14029:
[----:B------:R-:W0:Y:S01]  /*2980*/  SHFL.UP PT, R106, R117, 0x1, RZ ;  /* 0x04200000756a7989 */ /* 0x000e2200000e00ff */
[----:B------:R-:W-:Y:S01]  /*2990*/  ISETP.GE.AND P0, PT, R56, 0x1, PT ;  /* 0x000000013800780c */ /* 0x000fe20003f06270 */
[----:B------:R-:W-:Y:S01]  /*29a0*/  BSSY B0, `(.L_x_14031) ;  /* 0x00000bc000007945 */ /* 0x000fe20003800000 */
[--C-:B------:R-:W-:Y:S01]  /*29b0*/  SHF.R.U32.HI R120, RZ, 0x10, R7.reuse ;  /* 0x00000010ff787819 */ /* 0x100fe20000011607 */
[----:B------:R-:W2:Y:S01]  /*29c0*/  SHFL.UP PT, R112, R110, 0x1, RZ ;  /* 0x042000006e707989 */ /* 0x000ea200000e00ff */
[--C-:B------:R-:W-:Y:S02]  /*29d0*/  SHF.R.U64 R119, R6, 0x10, R7.reuse ;  /* 0x0000001006777819 */ /* 0x100fe40000001207 */
[----:B------:R-:W-:Y:S01]  /*29e0*/  PRMT R120, RZ, 0x5410, R120 ;  /* 0x00005410ff787816 */ /* 0x000fe20000000078 */
[----:B------:R-:W3:Y:S01]  /*29f0*/  SHFL.UP PT, R100, R107, 0x1, RZ ;  /* 0x042000006b647989 */ /* 0x000ee200000e00ff */
[----:B------:R-:W-:Y:S02]  /*2a00*/  PRMT R118, RZ, 0x5410, R7 ;  /* 0x00005410ff767816 */ /* 0x000fe40000000007 */
[----:B------:R-:W-:Y:S01]  /*2a10*/  PRMT R119, RZ, 0x5410, R119 ;  /* 0x00005410ff777816 */ /* 0x000fe20000000077 */
[----:B------:R-:W4:Y:S01]  /*2a20*/  SHFL.UP PT, R105, R108, 0x1, RZ ;  /* 0x042000006c697989 */ /* 0x000f2200000e00ff */
[----:B-----5:R-:W-:Y:S01]  /*2a30*/  FMUL.FTZ R7, R37, R120 ;  /* 0x0000007825077220 */ /* 0x020fe20000410000 */
[----:B------:R-:W-:-:S02]  /*2a40*/  PRMT R121, RZ, 0x5410, R4 ;  /* 0x00005410ff797816 */ /* 0x000fc40000000004 */
[----:B------:R-:W-:Y:S01]  /*2a50*/  SHF.R.U64 R127, R4, 0x10, R5 ;  /* 0x00000010047f7819 */ /* 0x000fe20000001205 */
[----:B------:R-:W-:Y:S01]  /*2a60*/  FFMA.FTZ R7, R36, R118, -R7 ;  /* 0x0000007624077223 */ /* 0x000fe20000010807 */
[--C-:B------:R-:W-:Y:S01]  /*2a70*/  SHF.R.U32.HI R130, RZ, 0x10, R5.reuse ;  /* 0x00000010ff827819 */ /* 0x100fe20000011605 */
[----:B------:R-:W-:Y:S01]  /*2a80*/  SHFL.IDX PT, R43, R43, RZ, 0x1f ;  /* 0x00001fff2b2b7589 */ /* 0x000fe200000e0000 */
[----:B------:R-:W-:-:S03]  /*2a90*/  PRMT R124, RZ, 0x5410, R5 ;  /* 0x00005410ff7c7816 */ /* 0x000fc60000000005 */
[----:B------:R-:W-:Y:S01]  /*2aa0*/  SHFL.IDX PT, R42, R42, RZ, 0x1f ;  /* 0x00001fff2a2a7589 */ /* 0x000fe200000e0000 */
[C---:B0-----:R-:W-:Y:S02]  /*2ab0*/  FMUL.FTZ R115, R108.reuse, R106 ;  /* 0x0000006a6c737220 */ /* 0x041fe40000410000 */
[CC--:B--2---:R-:W-:Y:S02]  /*2ac0*/  FMUL.FTZ R113, R108.reuse, R112.reuse ;  /* 0x000000706c717220 */ /* 0x0c4fe40000410000 */
[C---:B------:R-:W-:Y:S02]  /*2ad0*/  FFMA.FTZ R115, R107.reuse, R112, R115 ;  /* 0x000000706b737223 */ /* 0x040fe40000010073 */
[----:B---3--:R-:W-:Y:S02]  /*2ae0*/  FMUL.FTZ R114, R108, R100 ;  /* 0x000000646c727220 */ /* 0x008fe40000410000 */
[C---:B------:R-:W-:Y:S02]  /*2af0*/  FFMA.FTZ R106, R107.reuse, R106, -R113 ;  /* 0x0000006a6b6a7223 */ /* 0x040fe40000010871 */
[----:B----4-:R-:W-:-:S02]  /*2b00*/  FFMA.FTZ R113, R107, R105, R114 ;  /* 0x000000696b717223 */ /* 0x010fc40000010072 */
[----:B------:R-:W-:Y:S02]  /*2b10*/  @P0 FADD.FTZ R110, R110, R115 ;  /* 0x000000736e6e0221 */ /* 0x000fe40000010000 */
[----:B------:R-:W-:Y:S01]  /*2b20*/  @P0 FADD.FTZ R117, R117, R106 ;  /* 0x0000006a75750221 */ /* 0x000fe20000010000 */
[C---:B------:R-:W-:Y:S01]  /*2b30*/  FSEL R113, R108.reuse, R113, !P0 ;  /* 0x000000716c717208 */ /* 0x040fe20004000000 */
[----:B------:R-:W-:Y:S01]  /*2b40*/  FMUL.FTZ R105, R108, R105 ;  /* 0x000000696c697220 */ /* 0x000fe20000410000 */
[----:B------:R-:W0:Y:S03]  /*2b50*/  SHFL.UP PT, R112, R110, 0x2, RZ ;  /* 0x044000006e707989 */ /* 0x000e2600000e00ff */
[----:B------:R-:W-:Y:S01]  /*2b60*/  @P0 FFMA.FTZ R107, R107, R100, -R105 ;  /* 0x000000646b6b0223 */ /* 0x000fe20000010869 */
[----:B------:R-:W2:Y:S01]  /*2b70*/  SHFL.UP PT, R108, R117, 0x2, RZ ;  /* 0x04400000756c7989 */ /* 0x000ea200000e00ff */
[----:B------:R-:W-:-:S03]  /*2b80*/  ISETP.GE.AND P0, PT, R56, 0x2, PT ;  /* 0x000000023800780c */ /* 0x000fc60003f06270 */
[----:B------:R-:W3:Y:S04]  /*2b90*/  SHFL.UP PT, R100, R107, 0x2, RZ ;  /* 0x044000006b647989 */ /* 0x000ee800000e00ff */
[----:B------:R-:W4:Y:S01]  /*2ba0*/  SHFL.UP PT, R106, R113, 0x2, RZ ;  /* 0x04400000716a7989 */ /* 0x000f2200000e00ff */
[C---:B0-----:R-:W-:Y:S02]  /*2bb0*/  FMUL.FTZ R105, R113.reuse, R112 ;  /* 0x0000007071697220 */ /* 0x041fe40000410000 */
[-C--:B--2---:R-:W-:Y:S02]  /*2bc0*/  FMUL.FTZ R115, R113, R108.reuse ;  /* 0x0000006c71737220 */ /* 0x084fe40000410000 */
[C---:B------:R-:W-:Y:S02]  /*2bd0*/  FFMA.FTZ R108, R107.reuse, R108, -R105 ;  /* 0x0000006c6b6c7223 */ /* 0x040fe40000010869 */
[----:B------:R-:W-:-:S02]  /*2be0*/  FFMA.FTZ R115, R107, R112, R115 ;  /* 0x000000706b737223 */ /* 0x000fc40000010073 */
[C---:B---3--:R-:W-:Y:S02]  /*2bf0*/  FMUL.FTZ R114, R113.reuse, R100 ;  /* 0x0000006471727220 */ /* 0x048fe40000410000 */
[-C--:B----4-:R-:W-:Y:S02]  /*2c00*/  FMUL.FTZ R105, R113, R106.reuse ;  /* 0x0000006a71697220 */ /* 0x090fe40000410000 */
[----:B------:R-:W-:Y:S02]  /*2c10*/  @P0 FADD.FTZ R117, R117, R108 ;  /* 0x0000006c75750221 */ /* 0x000fe40000010000 */
[----:B------:R-:W-:Y:S02]  /*2c20*/  @P0 FADD.FTZ R110, R110, R115 ;  /* 0x000000736e6e0221 */ /* 0x000fe40000010000 */
[C---:B------:R-:W-:Y:S02]  /*2c30*/  FFMA.FTZ R114, R107.reuse, R106, R114 ;  /* 0x0000006a6b727223 */ /* 0x040fe40000010072 */
[----:B------:R-:W-:Y:S01]  /*2c40*/  @P0 FFMA.FTZ R107, R107, R100, -R105 ;  /* 0x000000646b6b0223 */ /* 0x000fe20000010869 */
[----:B------:R-:W0:Y:S02]  /*2c50*/  SHFL.UP PT, R106, R117, 0x4, RZ ;  /* 0x04800000756a7989 */ /* 0x000e2400000e00ff */
[----:B------:R-:W-:-:S02]  /*2c60*/  FSEL R114, R113, R114, !P0 ;  /* 0x0000007271727208 */ /* 0x000fc40004000000 */
        /* <DEDUP_REMOVED lines=8> */
[C---:B------:R-:W-:Y:S02]  /*2cf0*/  FFMA.FTZ R106, R107.reuse, R106, -R113 ;  /* 0x0000006a6b6a7223 */ /* 0x040fe40000010871 */
[-C--:B----4-:R-:W-:Y:S02]  /*2d00*/  FFMA.FTZ R113, R107, R105.reuse, R112 ;  /* 0x000000696b717223 */ /* 0x090fe40000010070 */
[----:B------:R-:W-:Y:S02]  /*2d10*/  FMUL.FTZ R105, R114, R105 ;  /* 0x0000006972697220 */ /* 0x000fe40000410000 */
        /* <DEDUP_REMOVED lines=16> */
[----:B------:R-:W-:Y:S01]  /*2e20*/  @P0 FADD.FTZ R110, R110, R115 ;  /* 0x000000736e6e0221 */ /* 0x000fe20000010000 */
[----:B------:R-:W-:Y:S01]  /*2e30*/  PRMT R115, RZ, 0x5410, R6 ;  /* 0x00005410ff737816 */ /* 0x000fe20000000006 */
[----:B------:R-:W-:Y:S01]  /*2e40*/  @P0 FFMA.FTZ R107, R107, R100, -R105 ;  /* 0x000000646b6b0223 */ /* 0x000fe20000010869 */
[----:B------:R-:W-:Y:S01]  /*2e50*/  FSEL R106, R113, R114, !P0 ;  /* 0x00000072716a7208 */ /* 0x000fe20004000000 */
[----:B------:R-:W-:Y:S01]  /*2e60*/  FMUL.FTZ R105, R36, R120 ;  /* 0x0000007824697220 */ /* 0x000fe20000410000 */
[----:B------:R-:W0:Y:S01]  /*2e70*/  SHFL.UP PT, R128, R110, 0x10, RZ ;  /* 0x060000006e807989 */ /* 0x000e2200000e00ff */
[----:B------:R-:W-:Y:S01]  /*2e80*/  @P0 FADD.FTZ R117, R117, R108 ;  /* 0x0000006c75750221 */ /* 0x000fe20000010000 */
[----:B------:R-:W-:Y:S01]  /*2e90*/  ISETP.GE.AND P0, PT, R56, 0x10, PT ;  /* 0x000000103800780c */ /* 0x000fe20003f06270 */
[----:B------:R-:W-:Y:S01]  /*2ea0*/  FADD.FTZ R112, R81, R81 ;  /* 0x0000005151707221 */ /* 0x000fe20000010000 */
[----:B------:R-:W2:Y:S01]  /*2eb0*/  SHFL.UP PT, R123, R107, 0x10, RZ ;  /* 0x060000006b7b7989 */ /* 0x000ea200000e00ff */
[----:B------:R-:W-:-:S02]  /*2ec0*/  FFMA.FTZ R105, R37, R118, R105 ;  /* 0x0000007625697223 */ /* 0x000fc40000010069 */
[----:B------:R-:W-:Y:S01]  /*2ed0*/  FMUL.FTZ R100, R36, R119 ;  /* 0x0000007724647220 */ /* 0x000fe20000410000 */
[----:B------:R-:W3:Y:S01]  /*2ee0*/  SHFL.UP PT, R126, R117, 0x10, RZ ;  /* 0x06000000757e7989 */ /* 0x000ee200000e00ff */
[C---:B------:R-:W-:Y:S02]  /*2ef0*/  FMUL.FTZ R116, R112.reuse, R105 ;  /* 0x0000006970747220 */ /* 0x040fe40000410000 */
[----:B------:R-:W-:Y:S01]  /*2f00*/  FADD.FTZ R113, R79, R79 ;  /* 0x0000004f4f717221 */ /* 0x000fe20000010000 */
[----:B------:R-:W4:Y:S01]  /*2f10*/  SHFL.UP PT, R125, R106, 0x10, RZ ;  /* 0x060000006a7d7989 */ /* 0x000f2200000e00ff */
[C---:B------:R-:W-:Y:S02]  /*2f20*/  FFMA.FTZ R100, R37.reuse, R115, R100 ;  /* 0x0000007325647223 */ /* 0x040fe40000010064 */
[----:B------:R-:W-:Y:S02]  /*2f30*/  FMUL.FTZ R6, R37, R119 ;  /* 0x0000007725067220 */ /* 0x000fe40000410000 */
[----:B------:R-:W-:-:S02]  /*2f40*/  FMUL.FTZ R114, R112, R7 ;  /* 0x0000000770727220 */ /* 0x000fc40000410000 */
[----:B------:R-:W-:Y:S02]  /*2f50*/  FMUL.FTZ R108, R109, R116 ;  /* 0x000000746d6c7220 */ /* 0x000fe40000410000 */
[----:B------:R-:W-:Y:S02]  /*2f60*/  FMUL.FTZ R105, R113, R100 ;  /* 0x0000006471697220 */ /* 0x000fe40000410000 */
[----:B------:R-:W-:Y:S02]  /*2f70*/  FFMA.FTZ R6, R36, R115, -R6 ;  /* 0x0000007324067223 */ /* 0x000fe40000010806 */
[C---:B------:R-:W-:Y:S02]  /*2f80*/  FMUL.FTZ R7, R111.reuse, R116 ;  /* 0x000000746f077220 */ /* 0x040fe40000410000 */
[----:B------:R-:W-:Y:S02]  /*2f90*/  FFMA.FTZ R100, -R111, R114, -R108 ;  /* 0x000000726f647223 */ /* 0x000fe4000001096c */
[----:B------:R-:W-:-:S02]  /*2fa0*/  FMUL.FTZ R108, R113, R6 ;  /* 0x00000006716c7220 */ /* 0x000fc40000410000 */
[----:B------:R-:W-:Y:S02]  /*2fb0*/  FFMA.FTZ R7, R109, R114, -R7 ;  /* 0x000000726d077223 */ /* 0x000fe40000010807 */
[----:B------:R-:W-:Y:S02]  /*2fc0*/  FADD.FTZ R129, -R105, R100 ;  /* 0x0000006469817221 */ /* 0x000fe40000010100 */
[----:B------:R-:W-:Y:S02]  /*2fd0*/  FADD.FTZ R7, R108, R7 ;  /* 0x000000076c077221 */ /* 0x000fe40000010000 */
[----:B------:R-:W-:Y:S02]  /*2fe0*/  FMUL.FTZ R6, R98, -R129 ;  /* 0x8000008162067220 */ /* 0x000fe40000410000 */
[----:B0-----:R-:W-:Y:S02]  /*2ff0*/  FMUL.FTZ R4, R106, R128 ;  /* 0x000000806a047220 */ /* 0x001fe40000410000 */
[----:B------:R-:W-:-:S02]  /*3000*/  FFMA.FTZ R133, R96, R7, -R6 ;  /* 0x0000000760857223 */ /* 0x000fc40000010806 */
[C---:B--2---:R-:W-:Y:S02]  /*3010*/  FMUL.FTZ R6, R106.reuse, R123 ;  /* 0x0000007b6a067220 */ /* 0x044fe40000410000 */
[CC--:B---3--:R-:W-:Y:S02]  /*3020*/  FFMA.FTZ R100, R107.reuse, R126.reuse, -R4 ;  /* 0x0000007e6b647223 */ /* 0x0c8fe40000010804 */
[CC--:B----4-:R-:W-:Y:S02]  /*3030*/  FMUL.FTZ R4, R106.reuse, R125.reuse ;  /* 0x0000007d6a047220 */ /* 0x0d0fe40000410000 */
[C---:B------:R-:W-:Y:S02]  /*3040*/  FMUL.FTZ R126, R106.reuse, R126 ;  /* 0x0000007e6a7e7220 */ /* 0x040fe40000410000 */
[C---:B------:R-:W-:Y:S02]  /*3050*/  FFMA.FTZ R125, R107.reuse, R125, R6 ;  /* 0x0000007d6b7d7223 */ /* 0x040fe40000010006 */
[C---:B------:R-:W-:Y:S01]  /*3060*/  FFMA.FTZ R5, R107.reuse, R128, R126 ;  /* 0x000000806b057223 */ /* 0x040fe2000001007e */
[----:B------:R-:W-:Y:S01]  /*3070*/  PRMT R126, RZ, 0x5410, R130 ;  /* 0x00005410ff7e7816 */ /* 0x000fe20000000082 */
[----:B------:R-:W-:Y:S01]  /*3080*/  @P0 FFMA.FTZ R107, R107, R123, -R4 ;  /* 0x0000007b6b6b0223 */ /* 0x000fe20000010804 */
[----:B------:R-:W-:Y:S01]  /*3090*/  FSEL R128, R106, R125, !P0 ;  /* 0x0000007d6a807208 */ /* 0x000fe20004000000 */
[----:B------:R-:W-:Y:S01]  /*30a0*/  FMUL.FTZ R7, R98, -R7 ;  /* 0x8000000762077220 */ /* 0x000fe20000410000 */
[----:B------:R-:W-:Y:S01]  /*30b0*/  MOV R4, 0x3f800000 ;  /* 0x3f80000000047802 */ /* 0x000fe20000000f00 */
[----:B------:R-:W-:-:S02]  /*30c0*/  FMUL.FTZ R106, R36, R126 ;  /* 0x0000007e246a7220 */ /* 0x000fc40000410000 */
[----:B------:R-:W-:Y:S01]  /*30d0*/  FMUL.FTZ R125, R37, R126 ;  /* 0x0000007e257d7220 */ /* 0x000fe20000410000 */
[----:B------:R-:W0:Y:S01]  /*30e0*/  SHFL.UP PT, R128, R128, 0x1, RZ ;  /* 0x0420000080807989 */ /* 0x000e2200000e00ff */
[----:B------:R-:W-:Y:S02]  /*30f0*/  FADD.FTZ R123, R83, R83 ;  /* 0x00000053537b7221 */ /* 0x000fe40000010000 */
[-C--:B------:R-:W-:Y:S01]  /*3100*/  FFMA.FTZ R106, R37, R124.reuse, R106 ;  /* 0x0000007c256a7223 */ /* 0x080fe2000001006a */
[----:B------:R-:W2:Y:S01]  /*3110*/  SHFL.UP PT, R107, R107, 0x1, RZ ;  /* 0x042000006b6b7989 */ /* 0x000ea200000e00ff */
[----:B------:R-:W-:Y:S02]  /*3120*/  @P0 FADD.FTZ R117, R117, R100 ;  /* 0x0000006475750221 */ /* 0x000fe40000010000 */
[----:B------:R-:W-:Y:S02]  /*3130*/  FFMA.FTZ R100, R36, R124, -R125 ;  /* 0x0000007c24647223 */ /* 0x000fe4000001087d */
[----:B------:R-:W-:-:S02]  /*3140*/  FFMA.FTZ R131, R96, R129, R7 ;  /* 0x0000008160837223 */ /* 0x000fc40000010007 */
[----:B------:R-:W-:Y:S01]  /*3150*/  FMUL.FTZ R106, R123, R106 ;  /* 0x0000006a7b6a7220 */ /* 0x000fe20000410000 */
[----:B------:R3:W4:Y:S01]  /*3160*/  SHFL.UP PT, R129, R117, 0x1, RZ ;  /* 0x0420000075817989 */ /* 0x00072200000e00ff */
[----:B------:R-:W-:Y:S01]  /*3170*/  @P0 FADD.FTZ R110, R110, R5 ;  /* 0x000000056e6e0221 */ /* 0x000fe20000010000 */
[----:B------:R-:W-:Y:S01]  /*3180*/  ISETP.GE.AND P0, PT, R57, c[0x0][0x174], PT ;  /* 0x00005d0039007a0c */ /* 0x000fe20003f06270 */
[C---:B-1----:R-:W-:Y:S01]  /*3190*/  FMUL.FTZ R125, R111.reuse, R39 ;  /* 0x000000276f7d7220 */ /* 0x042fe20000410000 */
[----:B------:R-:W-:Y:S01]  /*31a0*/  HFMA2.MMA R5, -RZ, RZ, 0, 0 ;  /* 0x00000000ff057435 */ /* 0x000fe200000001ff */
[----:B------:R-:W-:Y:S01]  /*31b0*/  FMUL.FTZ R130, R111, -R38 ;  /* 0x800000266f827220 */ /* 0x000fe20000410000 */
[----:B------:R-:W-:Y:S01]  /*31c0*/  ISETP.NE.OR P0, PT, R102, RZ, P0 ;  /* 0x000000ff6600720c */ /* 0x000fe20000705670 */
[----:B------:R-:W-:Y:S01]  /*31d0*/  FMUL.FTZ R100, R123, R100 ;  /* 0x000000647b647220 */ /* 0x000fe20000410000 */
[----:B------:R-:W1:Y:S01]  /*31e0*/  SHFL.UP PT, R110, R110, 0x1, RZ ;  /* 0x042000006e6e7989 */ /* 0x000e6200000e00ff */
[----:B------:R-:W-:Y:S01]  /*31f0*/  FADD.FTZ R136, -R106, R131 ;  /* 0x000000836a887221 */ /* 0x000fe20000010100 */
[----:B------:R-:W-:Y:S01]  /*3200*/  CS2R R6, SRZ ;  /* 0x0000000000067805 */ /* 0x000fe2000001ff00 */
[----:B------:R-:W-:-:S02]  /*3210*/  FFMA.FTZ R125, R109, R38, -R125 ;  /* 0x000000266d7d7223 */ /* 0x000fc4000001087d */
[----:B------:R-:W-:Y:S02]  /*3220*/  FFMA.FTZ R131, R109, -R39, R130 ;  /* 0x800000276d837223 */ /* 0x000fe40000010082 */
[----:B------:R-:W-:Y:S02]  /*3230*/  FADD.FTZ R134, R100, R133 ;  /* 0x0000008564867221 */ /* 0x000fe40000010000 */
[C---:B------:R-:W-:Y:S02]  /*3240*/  FMUL.FTZ R133, R101.reuse, -R136 ;  /* 0x8000008865857220 */ /* 0x040fe40000410000 */
[C---:B------:R-:W-:Y:S01]  /*3250*/  FMUL.FTZ R132, R98.reuse, -R125 ;  /* 0x8000007d62847220 */ /* 0x040fe20000410000 */
[----:B------:R0:W1:Y:S01]  /*3260*/  @!P0 LDS.128 R4, [R89.X16+0x1b80] ;  /* 0x001b800059048984 */ /* 0x000062000000cc00 */
[----:B------:R-:W-:Y:S01]  /*3270*/  FMUL.FTZ R130, R98, -R131 ;  /* 0x8000008362827220 */ /* 0x000fe20000410000 */
[----:B------:R-:W-:Y:S01]  /*3280*/  ISETP.NE.AND P0, PT, R102, 0x1f, PT ;  /* 0x0000001f6600780c */ /* 0x000fe20003f05270 */
[----:B---3--:R-:W-:-:S02]  /*3290*/  FMUL.FTZ R117, R101, -R134 ;  /* 0x8000008665757220 */ /* 0x008fc40000410000 */
[C---:B------:R-:W-:Y:S02]  /*32a0*/  FFMA.FTZ R135, R103.reuse, R134, -R133 ;  /* 0x0000008667877223 */ /* 0x040fe40000010885 */
[C---:B------:R-:W-:Y:S02]  /*32b0*/  FFMA.FTZ R134, R96.reuse, R131, R132 ;  /* 0x0000008360867223 */ /* 0x040fe40000010084 */
[----:B------:R-:W-:Y:S02]  /*32c0*/  FFMA.FTZ R132, R96, R125, -R130 ;  /* 0x0000007d60847223 */ /* 0x000fe40000010882 */
[----:B------:R-:W-:Y:S02]  /*32d0*/  FFMA.FTZ R136, R103, R136, R117 ;  /* 0x0000008867887223 */ /* 0x000fe40000010075 */
[----:B0-----:R-:W-:Y:S02]  /*32e0*/  FMUL.FTZ R117, R128, R43 ;  /* 0x0000002b80757220 */ /* 0x001fe40000410000 */
[----:B------:R-:W-:-:S02]  /*32f0*/  FMUL.FTZ R125, R101, -R134 ;  /* 0x80000086657d7220 */ /* 0x000fc40000410000 */
[----:B------:R-:W-:Y:S02]  /*3300*/  FMUL.FTZ R131, R101, -R132 ;  /* 0x8000008465837220 */ /* 0x000fe40000410000 */
[-C--:B------:R-:W-:Y:S02]  /*3310*/  FMUL.FTZ R130, R128, R42.reuse ;  /* 0x0000002a80827220 */ /* 0x080fe40000410000 */
[----:B--2---:R-:W-:Y:S02]  /*3320*/  FFMA.FTZ R128, R107, R42, -R117 ;  /* 0x0000002a6b807223 */ /* 0x004fe40000010875 */
[C---:B------:R-:W-:Y:S02]  /*3330*/  FFMA.FTZ R117, R103.reuse, R132, -R125 ;  /* 0x0000008467757223 */ /* 0x040fe4000001087d */
[----:B------:R-:W-:Y:S01]  /*3340*/  FFMA.FTZ R125, R103, R134, R131 ;  /* 0x00000086677d7223 */ /* 0x000fe20000010083 */
[----:B------:R-:W-:Y:S01]  /*3350*/  PRMT R131, RZ, 0x5410, R127 ;  /* 0x00005410ff837816 */ /* 0x000fe2000000007f */
[----:B------:R-:W-:-:S02]  /*3360*/  FFMA.FTZ R133, R107, R43, R130 ;  /* 0x0000002b6b857223 */ /* 0x000fc40000010082 */
[----:B----4-:R-:W-:Y:S01]  /*3370*/  @P1 FADD.FTZ R42, R129, R128 ;  /* 0x00000080812a1221 */ /* 0x010fe20000010000 */
[----:B------:R0:W2:Y:S01]  /*3380*/  SHFL.DOWN PT, R138, R125, 0x1, 0x1f ;  /* 0x08201f007d8a7f89 */ /* 0x0000a200000e0000 */
[-C--:B------:R-:W-:Y:S02]  /*3390*/  FMUL.FTZ R107, R37, R131.reuse ;  /* 0x00000083256b7220 */ /* 0x080fe40000410000 */
[----:B------:R-:W-:Y:S02]  /*33a0*/  FMUL.FTZ R128, R36, R131 ;  /* 0x0000008324807220 */ /* 0x000fe40000410000 */
[----:B-1----:R-:W-:Y:S02]  /*33b0*/  @P1 FADD.FTZ R43, R110, R133 ;  /* 0x000000856e2b1221 */ /* 0x002fe40000010000 */
[----:B------:R-:W-:Y:S02]  /*33c0*/  FADD.FTZ R129, R77, R77 ;  /* 0x0000004d4d817221 */ /* 0x000fe40000010000 */
[----:B------:R-:W-:-:S02]  /*33d0*/  FFMA.FTZ R110, R36, R121, -R107 ;  /* 0x00000079246e7223 */ /* 0x000fc4000001086b */
[----:B------:R-:W-:Y:S02]  /*33e0*/  FFMA.FTZ R128, R37, R121, R128 ;  /* 0x0000007925807223 */ /* 0x000fe40000010080 */
[----:B------:R-:W-:Y:S02]  /*33f0*/  FMUL.FTZ R127, R41, R43 ;  /* 0x0000002b297f7220 */ /* 0x000fe40000410000 */
[C---:B------:R-:W-:Y:S02]  /*3400*/  FMUL.FTZ R110, R129.reuse, R110 ;  /* 0x0000006e816e7220 */ /* 0x040fe40000410000 */
[----:B------:R-:W-:Y:S02]  /*3410*/  FMUL.FTZ R107, R129, R128 ;  /* 0x00000080816b7220 */ /* 0x000fe40000410000 */
[-C--:B------:R-:W-:Y:S02]  /*3420*/  FMUL.FTZ R130, R41, R42.reuse ;  /* 0x0000002a29827220 */ /* 0x080fe40000410000 */
[----:B------:R-:W-:-:S02]  /*3430*/  FFMA.FTZ R41, R40, R42, -R127 ;  /* 0x0000002a28297223 */ /* 0x000fc4000001087f */
[----:B------:R-:W-:Y:S02]  /*3440*/  FADD.FTZ R127, R110, R135 ;  /* 0x000000876e7f7221 */ /* 0x000fe40000010000 */
[----:B------:R-:W-:Y:S02]  /*3450*/  FADD.FTZ R128, -R107, R136 ;  /* 0x000000886b807221 */ /* 0x000fe40000010100 */
[----:B------:R0:W1:Y:S01]  /*3460*/  SHFL.DOWN PT, R136, R117, 0x1, 0x1f ;  /* 0x08201f0075887f89 */ /* 0x00006200000e0000 */
[----:B------:R-:W-:-:S03]  /*3470*/  FFMA.FTZ R40, R40, R43, R130 ;  /* 0x0000002b28287223 */ /* 0x000fc60000010082 */
[----:B------:R0:W3:Y:S04]  /*3480*/  SHFL.DOWN PT, R132, R127, 0x1, 0x1f ;  /* 0x08201f007f847f89 */ /* 0x0000e800000e0000 */
[----:B------:R0:W4:Y:S01]  /*3490*/  SHFL.DOWN PT, R140, R128, 0x1, 0x1f ;  /* 0x08201f00808c7f89 */ /* 0x00012200000e0000 */
[----:B------:R-:W-:Y:S05]  /*34a0*/  @!P0 BRA `(.L_x_14032) ;  /* 0x000000b000008947 */ /* 0x000fea0003800000 */
[C---:B--2-4-:R-:W-:Y:S02]  /*34b0*/  FMUL.FTZ R130, R125.reuse, R140 ;  /* 0x0000008c7d827220 */ /* 0x054fe40000410000 */
[C---:B------:R-:W-:Y:S02]  /*34c0*/  FMUL.FTZ R42, R125.reuse, R138 ;  /* 0x0000008a7d2a7220 */ /* 0x040fe40000410000 */
        /* <DEDUP_REMOVED lines=9> */
.L_x_14032:
[----:B--2---:R-:W-:Y:S05]  /*3560*/  BSYNC B0 ;  /* 0x0000000000007941 */ /* 0x004fea0003800000 */
.L_x_14031:
[----:B------:R-:W-:Y:S01]  /*3570*/  ISETP.GT.U32.AND P0, PT, R102, 0x1d, PT ;  /* 0x0000001d6600780c */ /* 0x000fe20003f04070 */
[----:B------:R-:W-:Y:S01]  /*3580*/  FADD.FTZ R40, RZ, R40 ;  /* 0x00000028ff287221 */ /* 0x000fe20000010000 */
[----:B-1----:R1:W2:Y:S01]  /*3590*/  SHFL.DOWN PT, R136, R117, 0x2, 0x1f ;  /* 0x08401f0075887f89 */ /* 0x0022a200000e0000 */
[----:B------:R-:W-:Y:S01]  /*35a0*/  FADD.FTZ R122, R122, R41 ;  /* 0x000000297a7a7221 */ /* 0x000fe20000010000 */
[----:B------:R-:W-:Y:S01]  /*35b0*/  BSSY B0, `(.L_x_14033) ;  /* 0x0000012000007945 */ /* 0x000fe20003800000 */
[C---:B------:R-:W-:Y:S01]  /*35c0*/  FMUL.FTZ R43, R131.reuse, R40 ;  /* 0x00000028832b7220 */ /* 0x040fe20000410000 */
[----:B------:R1:W0:Y:S01]  /*35d0*/  SHFL.DOWN PT, R138, R125, 0x2, 0x1f ;  /* 0x08401f007d8a7f89 */ /* 0x00022200000e0000 */
[----:B------:R-:W-:-:S03]  /*35e0*/  FMUL.FTZ R131, R131, R122 ;  /* 0x0000007a83837220 */ /* 0x000fc60000410000 */
[----:B---3--:R1:W3:Y:S04]  /*35f0*/  SHFL.DOWN PT, R132, R127, 0x2, 0x1f ;  /* 0x08401f007f847f89 */ /* 0x0082e800000e0000 */
[----:B----4-:R1:W4:Y:S01]  /*3600*/  SHFL.DOWN PT, R140, R128, 0x2, 0x1f ;  /* 0x08401f00808c7f89 */ /* 0x01032200000e0000 */
[----:B------:R-:W-:Y:S05]  /*3610*/  @P0 BRA `(.L_x_14034) ;  /* 0x000000b000000947 */ /* 0x000fea0003800000 */
[C---:B----4-:R-:W-:Y:S02]  /*3620*/  FMUL.FTZ R130, R125.reuse, R140 ;  /* 0x0000008c7d827220 */ /* 0x050fe40000410000 */
[C---:B0-----:R-:W-:Y:S02]  /*3630*/  FMUL.FTZ R42, R125.reuse, R138 ;  /* 0x0000008a7d2a7220 */ /* 0x041fe40000410000 */
[-C--:B---3--:R-:W-:Y:S02]  /*3640*/  FMUL.FTZ R134, R125, R132.reuse ;  /* 0x000000847d867220 */ /* 0x088fe40000410000 */
        /* <DEDUP_REMOVED lines=8> */
.L_x_14034:
[----:B------:R-:W-:Y:S05]  /*36d0*/  BSYNC B0 ;  /* 0x0000000000007941 */ /* 0x000fea0003800000 */
.L_x_14033:
[C---:B------:R-:W-:Y:S01]  /*36e0*/  FMUL.FTZ R42, R101.reuse, R122 ;  /* 0x0000007a652a7220 */ /* 0x040fe20000410000 */
[----:B------:R-:W-:Y:S01]  /*36f0*/  ISETP.GT.U32.AND P0, PT, R102, 0x1b, PT ;  /* 0x0000001b6600780c */ /* 0x000fe20003f04070 */
[----:B------:R-:W-:Y:S01]  /*3700*/  FMUL.FTZ R41, R101, R40 ;  /* 0x0000002865297220 */ /* 0x000fe20000410000 */
[----:B------:R1:W4:Y:S01]  /*3710*/  SHFL.DOWN PT, R142, R125, 0x4, 0x1f ;  /* 0x08801f007d8e7f89 */ /* 0x00032200000e0000 */
[C---:B------:R-:W-:Y:S01]  /*3720*/  FFMA.FTZ R130, R121.reuse, R122, -R43 ;  /* 0x0000007a79827223 */ /* 0x040fe2000001082b */
[----:B------:R-:W-:Y:S01]  /*3730*/  BSSY B0, `(.L_x_14035) ;  /* 0x0000021000007945 */ /* 0x000fe20003800000 */
[-C--:B---3--:R-:W-:Y:S01]  /*3740*/  FFMA.FTZ R132, R121, R40.reuse, R131 ;  /* 0x0000002879847223 */ /* 0x088fe20000010083 */
[----:B------:R1:W3:Y:S01]  /*3750*/  SHFL.DOWN PT, R144, R128, 0x4, 0x1f ;  /* 0x08801f0080907f89 */ /* 0x0002e200000e0000 */
[----:B------:R-:W-:-:S02]  /*3760*/  FMUL.FTZ R131, R36, R40 ;  /* 0x0000002824837220 */ /* 0x000fc40000410000 */
[C---:B------:R-:W-:Y:S02]  /*3770*/  FFMA.FTZ R42, R103.reuse, R40, R42 ;  /* 0x00000028672a7223 */ /* 0x040fe4000001002a */
[----:B------:R-:W-:Y:S02]  /*3780*/  FFMA.FTZ R121, R103, R122, -R41 ;  /* 0x0000007a67797223 */ /* 0x000fe40000010829 */
[C---:B------:R-:W-:Y:S02]  /*3790*/  FMUL.FTZ R43, R37.reuse, R40 ;  /* 0x00000028252b7220 */ /* 0x040fe40000410000 */
[----:B----4-:R-:W-:Y:S02]  /*37a0*/  FFMA.FTZ R140, R37, R122, R131 ;  /* 0x0000007a258c7223 */ /* 0x010fe40000010083 */
[----:B------:R-:W-:Y:S02]  /*37b0*/  FADD.FTZ R41, RZ, R42 ;  /* 0x0000002aff297221 */ /* 0x000fe40000010000 */
[----:B------:R-:W-:-:S02]  /*37c0*/  FFMA.FTZ R121, R97, R44, R121 ;  /* 0x0000002c61797223 */ /* 0x000fc40000010079 */
[----:B------:R-:W-:Y:S02]  /*37d0*/  FFMA.FTZ R134, R36, R122, -R43 ;  /* 0x0000007a24867223 */ /* 0x000fe4000001082b */
[C---:B------:R-:W-:Y:S02]  /*37e0*/  FMUL.FTZ R42, R126.reuse, R41 ;  /* 0x000000297e2a7220 */ /* 0x040fe40000410000 */
[----:B------:R-:W-:Y:S02]  /*37f0*/  FMUL.FTZ R43, R126, R121 ;  /* 0x000000797e2b7220 */ /* 0x000fe40000410000 */
[C---:B0-----:R-:W-:Y:S02]  /*3800*/  FFMA.FTZ R138, -R129.reuse, R132, RZ ;  /* 0x00000084818a7223 */ /* 0x041fe400000101ff */
[C---:B------:R-:W-:Y:S01]  /*3810*/  FFMA.FTZ R126, -R129.reuse, R140, -RZ ;  /* 0x0000008c817e7223 */ /* 0x040fe200000109ff */
[----:B------:R1:W0:Y:S01]  /*3820*/  SHFL.DOWN PT, R132, R127, 0x4, 0x1f ;  /* 0x08801f007f847f89 */ /* 0x00022200000e0000 */
[----:B--2---:R-:W-:-:S02]  /*3830*/  FFMA.FTZ R136, R129, R130, RZ ;  /* 0x0000008281887223 */ /* 0x004fc400000100ff */
[----:B------:R-:W-:Y:S01]  /*3840*/  FMUL.FTZ R130, R129, R134 ;  /* 0x0000008681827220 */ /* 0x000fe20000410000 */
[----:B------:R1:W2:Y:S01]  /*3850*/  SHFL.DOWN PT, R140, R117, 0x4, 0x1f ;  /* 0x08801f00758c7f89 */ /* 0x0002a200000e0000 */
[C---:B------:R-:W-:Y:S02]  /*3860*/  FFMA.FTZ R129, R124.reuse, R121, -R42 ;  /* 0x000000797c817223 */ /* 0x040fe4000001082a */
[----:B------:R-:W-:Y:S01]  /*3870*/  FFMA.FTZ R131, R124, R41, R43 ;  /* 0x000000297c837223 */ /* 0x000fe2000001002b */
[----:B------:R-:W-:Y:S05]  /*3880*/  @P0 BRA `(.L_x_14036) ;  /* 0x000000b000000947 */ /* 0x000fea0003800000 */
[C---:B---3--:R-:W-:Y:S02]  /*3890*/  FMUL.FTZ R124, R125.reuse, R144 ;  /* 0x000000907d7c7220 */ /* 0x048fe40000410000 */
[C---:B------:R-:W-:Y:S02]  /*38a0*/  FMUL.FTZ R42, R125.reuse, R142 ;  /* 0x0000008e7d2a7220 */ /* 0x040fe40000410000 */
[-C--:B0-----:R-:W-:Y:S02]  /*38b0*/  FMUL.FTZ R134, R125, R132.reuse ;  /* 0x000000847d867220 */ /* 0x081fe40000410000 */
        /* <DEDUP_REMOVED lines=8> */
.L_x_14036:
[----:B---3--:R-:W-:Y:S05]  /*3940*/  BSYNC B0 ;  /* 0x0000000000007941 */ /* 0x008fea0003800000 */
.L_x_14035:
[----:B------:R-:W-:Y:S01]  /*3950*/  FMUL.FTZ R43, R98, R121 ;  /* 0x00000079622b7220 */ /* 0x000fe20000410000 */
[----:B------:R-:W-:Y:S01]  /*3960*/  ISETP.GT.U32.AND P0, PT, R102, 0x17, PT ;  /* 0x000000176600780c */ /* 0x000fe20003f04070 */
[-C--:B------:R-:W-:Y:S01]  /*3970*/  FMUL.FTZ R42, R98, R41.reuse ;  /* 0x00000029622a7220 */ /* 0x080fe20000410000 */
[----:B------:R3:W4:Y:S01]  /*3980*/  SHFL.DOWN PT, R148, R117, 0x8, 0x1f ;  /* 0x09001f0075947f89 */ /* 0x00072200000e0000 */
[C---:B------:R-:W-:Y:S01]  /*3990*/  FFMA.FTZ R43, R96.reuse, R41, R43 ;  /* 0x00000029602b7223 */ /* 0x040fe2000001002b */
[----:B------:R-:W-:Y:S01]  /*39a0*/  BSSY B0, `(.L_x_14037) ;  /* 0x0000020000007945 */ /* 0x000fe20003800000 */
[----:B------:R-:W-:Y:S01]  /*39b0*/  FFMA.FTZ R124, R96, R121, -R42 ;  /* 0x00000079607c7223 */ /* 0x000fe2000001082a */
[----:B------:R3:W1:Y:S01]  /*39c0*/  SHFL.DOWN PT, R150, R125, 0x8, 0x1f ;  /* 0x09001f007d967f89 */ /* 0x00066200000e0000 */
[----:B------:R-:W-:Y:S01]  /*39d0*/  FFMA.FTZ R146, R123, R129, R136 ;  /* 0x000000817b927223 */ /* 0x000fe20000010088 */
[----:B------:R-:W-:Y:S01]  /*39e0*/  ISETP.GT.U32.AND P1, PT, R102, 0xf, PT ;  /* 0x0000000f6600780c */ /* 0x000fe20003f24070 */
[-C--:B------:R-:W-:Y:S01]  /*39f0*/  FMUL.FTZ R129, R37, R41.reuse ;  /* 0x0000002925817220 */ /* 0x080fe20000410000 */
[----:B------:R3:W2:Y:S01]  /*3a00*/  SHFL.DOWN PT, R142, R127, 0x8, 0x1f ;  /* 0x09001f007f8e7f89 */ /* 0x0006a200000e0000 */
[----:B------:R-:W-:-:S02]  /*3a10*/  FMUL.FTZ R134, R36, R41 ;  /* 0x0000002924867220 */ /* 0x000fc40000410000 */
[----:B------:R-:W-:Y:S01]  /*3a20*/  FADD.FTZ R42, RZ, R43 ;  /* 0x0000002bff2a7221 */ /* 0x000fe20000010000 */
[----:B------:R3:W0:Y:S01]  /*3a30*/  SHFL.DOWN PT, R152, R128, 0x8, 0x1f ;  /* 0x09001f0080987f89 */ /* 0x00062200000e0000 */
[----:B------:R-:W-:Y:S02]  /*3a40*/  FFMA.FTZ R124, R95, R46, R124 ;  /* 0x0000002e5f7c7223 */ /* 0x000fe4000001007c */
[-C--:B0-----:R-:W-:Y:S02]  /*3a50*/  FFMA.FTZ R132, R36, R121.reuse, -R129 ;  /* 0x0000007924847223 */ /* 0x081fe40000010881 */
[----:B------:R-:W-:Y:S02]  /*3a60*/  FFMA.FTZ R134, R37, R121, R134 ;  /* 0x0000007925867223 */ /* 0x000fe40000010086 */
[C---:B------:R-:W-:Y:S02]  /*3a70*/  FMUL.FTZ R43, R119.reuse, R42 ;  /* 0x0000002a772b7220 */ /* 0x040fe40000410000 */
[----:B------:R-:W-:-:S02]  /*3a80*/  FMUL.FTZ R129, R119, R124 ;  /* 0x0000007c77817220 */ /* 0x000fc40000410000 */
[C---:B------:R-:W-:Y:S02]  /*3a90*/  FFMA.FTZ R136, -R123.reuse, R131, R138 ;  /* 0x000000837b887223 */ /* 0x040fe4000001018a */
[C---:B------:R-:W-:Y:S02]  /*3aa0*/  FMUL.FTZ R132, R123.reuse, R132 ;  /* 0x000000847b847220 */ /* 0x040fe40000410000 */
[----:B------:R-:W-:Y:S02]  /*3ab0*/  FFMA.FTZ R134, -R123, R134, -RZ ;  /* 0x000000867b867223 */ /* 0x000fe400000109ff */
[C---:B------:R-:W-:Y:S02]  /*3ac0*/  FFMA.FTZ R119, R115.reuse, R124, -R43 ;  /* 0x0000007c73777223 */ /* 0x040fe4000001082b */
        /* <DEDUP_REMOVED lines=13> */
.L_x_14038:
[----:B-1234-:R-:W-:Y:S05]  /*3ba0*/  BSYNC B0 ;  /* 0x0000000000007941 */ /* 0x01efea0003800000 */
.L_x_14037:
[----:B------:R-:W-:Y:S01]  /*3bb0*/  FFMA.FTZ R119, R113, R119, R146 ;  /* 0x0000007771777223 */ /* 0x000fe20000010092 */
[----:B------:R0:W1:Y:S01]  /*3bc0*/  SHFL.DOWN PT, R148, R125, 0x10, 0x1f ;  /* 0x0a001f007d947f89 */ /* 0x00006200000e0000 */
[----:B------:R-:W-:Y:S03]  /*3bd0*/  BSSY B0, `(.L_x_14039) ;  /* 0x0000010000007945 */ /* 0x000fe60003800000 */
[----:B------:R0:W2:Y:S04]  /*3be0*/  SHFL.DOWN PT, R146, R117, 0x10, 0x1f ;  /* 0x0a001f0075927f89 */ /* 0x0000a800000e0000 */
[----:B------:R0:W3:Y:S04]  /*3bf0*/  SHFL.DOWN PT, R142, R127, 0x10, 0x1f ;  /* 0x0a001f007f8e7f89 */ /* 0x0000e800000e0000 */
[----:B------:R0:W4:Y:S01]  /*3c00*/  SHFL.DOWN PT, R150, R128, 0x10, 0x1f ;  /* 0x0a001f0080967f89 */ /* 0x00012200000e0000 */
[----:B------:R-:W-:Y:S05]  /*3c10*/  @P1 BRA `(.L_x_14040) ;  /* 0x000000b000001947 */ /* 0x000fea0003800000 */
[C---:B----4-:R-:W-:Y:S02]  /*3c20*/  FMUL.FTZ R140, R125.reuse, R150 ;  /* 0x000000967d8c7220 */ /* 0x050fe40000410000 */
[----:B-1----:R-:W-:-:S02]  /*3c30*/  FMUL.FTZ R138, R125, R148 ;  /* 0x000000947d8a7220 */ /* 0x002fc40000410000 */
[-C--:B---3--:R-:W-:Y:S02]  /*3c40*/  FMUL.FTZ R144, R125, R142.reuse ;  /* 0x0000008e7d907220 */ /* 0x088fe40000410000 */
        /* <DEDUP_REMOVED lines=8> */
.L_x_14040:
[----:B------:R-:W-:Y:S05]  /*3cd0*/  BSYNC B0 ;  /* 0x0000000000007941 */ /* 0x000fea0003800000 */
.L_x_14039:
[----:B------:R-:W-:Y:S01]  /*3ce0*/  SHFL.DOWN PT, R140, R125, 0x1, 0x1f ;  /* 0x08201f007d8c7f89 */ /* 0x000fe200000e0000 */
[----:B------:R-:W-:Y:S01]  /*3cf0*/  FMUL.FTZ R115, R111, R124 ;  /* 0x0000007c6f737220 */ /* 0x000fe20000410000 */
[----:B------:R-:W-:Y:S01]  /*3d00*/  ISETP.NE.AND P0, PT, R67, RZ, PT ;  /* 0x000000ff4300720c */ /* 0x000fe20003f05270 */
[-C--:B------:R-:W-:Y:S01]  /*3d10*/  FMUL.FTZ R43, R111, R42.reuse ;  /* 0x0000002a6f2b7220 */ /* 0x080fe20000410000 */
[----:B------:R-:W5:Y:S01]  /*3d20*/  SHFL.IDX PT, R131, R7, RZ, 0x1f ;  /* 0x00001fff07837589 */ /* 0x000f6200000e0000 */
[C---:B------:R-:W-:Y:S01]  /*3d30*/  FFMA.FTZ R137, R109.reuse, R42, R115 ;  /* 0x0000002a6d897223 */ /* 0x040fe20000010073 */
[----:B------:R-:W-:Y:S01]  /*3d40*/  BSSY B0, `(.L_x_14041) ;  /* 0x000008a000007945 */ /* 0x000fe20003800000 */
[----:B------:R-:W-:Y:S01]  /*3d50*/  FFMA.FTZ R115, R109, R124, -R43 ;  /* 0x0000007c6d737223 */ /* 0x000fe2000001082b */
[----:B------:R-:W0:Y:S01]  /*3d60*/  SHFL.IDX PT, R129, R6, RZ, 0x1f ;  /* 0x00001fff06817589 */ /* 0x000e2200000e0000 */
[-C--:B------:R-:W-:Y:S02]  /*3d70*/  FMUL.FTZ R133, R37, R42.reuse ;  /* 0x0000002a25857220 */ /* 0x080fe40000410000 */
[----:B------:R-:W-:Y:S01]  /*3d80*/  FMUL.FTZ R135, R36, R42 ;  /* 0x0000002a24877220 */ /* 0x000fe20000410000 */
[----:B------:R-:W4:Y:S01]  /*3d90*/  SHFL.DOWN PT, R139, R117, 0x1, 0x1f ;  /* 0x08201f00758b7f89 */ /* 0x000f2200000e0000 */
[----:B------:R-:W-:-:S02]  /*3da0*/  FADD.FTZ R43, RZ, R137 ;  /* 0x00000089ff2b7221 */ /* 0x000fc40000010000 */
[----:B------:R-:W-:Y:S01]  /*3db0*/  FFMA.FTZ R115, R93, R0, R115 ;  /* 0x000000005d737223 */ /* 0x000fe20000010073 */
[----:B------:R-:W3:Y:S01]  /*3dc0*/  SHFL.DOWN PT, R141, R127, 0x1, 0x1f ;  /* 0x08201f007f8d7f89 */ /* 0x000ee200000e0000 */
[----:B------:R-:W-:Y:S02]  /*3dd0*/  FFMA.FTZ R123, -R113, R123, R136 ;  /* 0x0000007b717b7223 */ /* 0x000fe40000010188 */
[-C--:B------:R-:W-:Y:S01]  /*3de0*/  FFMA.FTZ R136, R36, R124.reuse, -R133 ;  /* 0x0000007c24887223 */ /* 0x080fe20000010885 */
[----:B------:R-:W2:Y:S01]  /*3df0*/  SHFL.DOWN PT, R143, R128, 0x1, 0x1f ;  /* 0x08201f00808f7f89 */ /* 0x000ea200000e0000 */
[----:B------:R-:W-:Y:S02]  /*3e00*/  FFMA.FTZ R138, R37, R124, R135 ;  /* 0x0000007c258a7223 */ /* 0x000fe40000010087 */
[C---:B------:R-:W-:Y:S01]  /*3e10*/  FMUL.FTZ R133, R120.reuse, R43 ;  /* 0x0000002b78857220 */ /* 0x040fe20000410000 */
[----:B0-----:R-:W0:Y:S01]  /*3e20*/  SHFL.IDX PT, R125, R125, RZ, 0x1f ;  /* 0x00001fff7d7d7589 */ /* 0x001e2200000e0000 */
[----:B------:R-:W-:-:S02]  /*3e30*/  FMUL.FTZ R135, R120, R115 ;  /* 0x0000007378877220 */ /* 0x000fc40000410000 */
[C---:B------:R-:W-:Y:S01]  /*3e40*/  FFMA.FTZ R133, R118.reuse, R115, -R133 ;  /* 0x0000007376857223 */ /* 0x040fe20000010885 */
[----:B------:R-:W1:Y:S01]  /*3e50*/  SHFL.IDX PT, R117, R117, RZ, 0x1f ;  /* 0x00001fff75757589 */ /* 0x000e6200000e0000 */
[----:B------:R-:W-:Y:S02]  /*3e60*/  FFMA.FTZ R135, R118, R43, R135 ;  /* 0x0000002b76877223 */ /* 0x000fe40000010087 */
[----:B------:R-:W-:Y:S01]  /*3e70*/  FFMA.FTZ R120, -R113, R138, -RZ ;  /* 0x0000008a71787223 */ /* 0x000fe200000109ff */
[----:B------:R-:W0:Y:S01]  /*3e80*/  SHFL.IDX PT, R127, R127, RZ, 0x1f ;  /* 0x00001fff7f7f7589 */ /* 0x000e2200000e0000 */
[C---:B-----5:R-:W-:Y:S02]  /*3e90*/  @P2 FMUL.FTZ R118, R140.reuse, R131 ;  /* 0x000000838c762220 */ /* 0x060fe40000410000 */
[-C--:B------:R-:W-:Y:S01]  /*3ea0*/  @P2 FMUL.FTZ R138, R140, R129.reuse ;  /* 0x000000818c8a2220 */ /* 0x080fe20000410000 */
[----:B------:R-:W5:Y:S01]  /*3eb0*/  SHFL.IDX PT, R128, R128, RZ, 0x1f ;  /* 0x00001fff80807589 */ /* 0x000f6200000e0000 */
[----:B----4-:R-:W-:-:S02]  /*3ec0*/  @P2 FFMA.FTZ R118, R139, R129, -R118 ;  /* 0x000000818b762223 */ /* 0x010fc40000010876 */
[----:B------:R-:W-:Y:S02]  /*3ed0*/  FMUL.FTZ R136, R113, R136 ;  /* 0x0000008871887220 */ /* 0x000fe40000410000 */
[----:B------:R-:W-:Y:S02]  /*3ee0*/  @P2 FFMA.FTZ R138, R139, R131, R138 ;  /* 0x000000838b8a2223 */ /* 0x000fe4000001008a */
[-C--:B------:R-:W-:Y:S02]  /*3ef0*/  FMUL.FTZ R113, R37, R43.reuse ;  /* 0x0000002b25717220 */ /* 0x080fe40000410000 */
[----:B------:R-:W-:Y:S02]  /*3f00*/  FMUL.FTZ R140, R36, R43 ;  /* 0x0000002b248c7220 */ /* 0x000fe40000410000 */
[----:B---3--:R-:W-:Y:S02]  /*3f10*/  @P2 FADD.FTZ R129, R141, R118 ;  /* 0x000000768d812221 */ /* 0x008fe40000010000 */
[----:B--2---:R-:W-:-:S02]  /*3f20*/  @P2 FADD.FTZ R131, R143, R138 ;  /* 0x0000008a8f832221 */ /* 0x004fc40000010000 */
[-C--:B------:R-:W-:Y:S02]  /*3f30*/  FFMA.FTZ R113, R36, R115.reuse, -R113 ;  /* 0x0000007324717223 */ /* 0x080fe40000010871 */
[----:B------:R-:W-:Y:S02]  /*3f40*/  FFMA.FTZ R37, R37, R115, R140 ;  /* 0x0000007325257223 */ /* 0x000fe4000001008c */
[-C--:B------:R-:W-:Y:S02]  /*3f50*/  FMUL.FTZ R36, R129, -R39.reuse ;  /* 0x8000002781247220 */ /* 0x080fe40000410000 */
[----:B------:R-:W-:Y:S02]  /*3f60*/  FMUL.FTZ R39, R131, -R39 ;  /* 0x8000002783277220 */ /* 0x000fe40000410000 */
[C---:B------:R-:W-:Y:S02]  /*3f70*/  FMUL.FTZ R140, R112.reuse, R133 ;  /* 0x00000085708c7220 */ /* 0x040fe40000410000 */
[----:B------:R-:W-:-:S02]  /*3f80*/  FMUL.FTZ R142, R112, R135 ;  /* 0x00000087708e7220 */ /* 0x000fc40000410000 */
[C---:B------:R-:W-:Y:S02]  /*3f90*/  FMUL.FTZ R118, R112.reuse, R113 ;  /* 0x0000007170767220 */ /* 0x040fe40000410000 */
[----:B------:R-:W-:Y:S02]  /*3fa0*/  FFMA.FTZ R112, -R112, R37, -RZ ;  /* 0x0000002570707223 */ /* 0x000fe400000109ff */
[-C--:B------:R-:W-:Y:S02]  /*3fb0*/  FFMA.FTZ R37, R131, R38.reuse, R36 ;  /* 0x0000002683257223 */ /* 0x080fe40000010024 */
        /* <DEDUP_REMOVED lines=13> */
[----:B0-----:R-:W-:Y:S02]  /*4090*/  FMUL.FTZ R38, R125, R7 ;  /* 0x000000077d267220 */ /* 0x001fe40000410000 */
[----:B------:R-:W-:-:S02]  /*40a0*/  FADD.FTZ R100, R100, R109 ;  /* 0x0000006d64647221 */ /* 0x000fc40000010000 */
[-C--:B------:R-:W-:Y:S02]  /*40b0*/  FMUL.FTZ R138, R125, R6.reuse ;  /* 0x000000067d8a7220 */ /* 0x080fe40000410000 */
[----:B-1----:R-:W-:Y:S02]  /*40c0*/  FFMA.FTZ R114, R117, R6, -R38 ;  /* 0x0000000675727223 */ /* 0x002fe40000010826 */
[----:B------:R-:W-:Y:S01]  /*40d0*/  FADD.FTZ R106, -R106, R111 ;  /* 0x0000006f6a6a7221 */ /* 0x000fe20000010100 */
[----:B------:R-:W-:Y:S01]  /*40e0*/  LEA R111, R57, 0xffffff80, 0x7 ;  /* 0xffffff80396f7811 */ /* 0x000fe200078e38ff */
[----:B------:R-:W-:Y:S02]  /*40f0*/  FMUL.FTZ R6, R125, R5 ;  /* 0x000000057d067220 */ /* 0x000fe40000410000 */
[----:B------:R-:W-:Y:S02]  /*4100*/  FMUL.FTZ R108, R101, -R100 ;  /* 0x80000064656c7220 */ /* 0x000fe40000410000 */
[----:B------:R-:W-:-:S02]  /*4110*/  FFMA.FTZ R7, R117, R7, R138 ;  /* 0x0000000775077223 */ /* 0x000fc4000001008a */
[----:B------:R-:W-:Y:S02]  /*4120*/  FMUL.FTZ R38, R125, R4 ;  /* 0x000000047d267220 */ /* 0x000fe40000410000 */
[----:B------:R-:W-:Y:S02]  /*4130*/  FMUL.FTZ R96, R101, -R106 ;  /* 0x8000006a65607220 */ /* 0x000fe40000410000 */
[----:B------:R-:W-:Y:S01]  /*4140*/  FFMA.FTZ R4, R117, R4, -R6 ;  /* 0x0000000475047223 */ /* 0x000fe20000010806 */
[----:B------:R-:W-:Y:S01]  /*4150*/  P2R R6, PR, RZ, 0x1 ;  /* 0x00000001ff067803 */ /* 0x000fe20000000000 */
[----:B------:R-:W-:Y:S02]  /*4160*/  FFMA.FTZ R108, R103, R106, R108 ;  /* 0x0000006a676c7223 */ /* 0x000fe4000001006c */
[----:B------:R-:W-:Y:S02]  /*4170*/  FFMA.FTZ R5, R117, R5, R38 ;  /* 0x0000000575057223 */ /* 0x000fe40000010026 */
[----:B------:R-:W-:-:S02]  /*4180*/  FADD.FTZ R6, R127, R114 ;  /* 0x000000727f067221 */ /* 0x000fc40000010000 */
[----:B-----5:R-:W-:Y:S02]  /*4190*/  FADD.FTZ R7, R128, R7 ;  /* 0x0000000780077221 */ /* 0x020fe40000010000 */
[----:B------:R-:W-:Y:S02]  /*41a0*/  FFMA.FTZ R101, R103, R100, -R96 ;  /* 0x0000006467657223 */ /* 0x000fe40000010860 */
[----:B------:R-:W-:Y:S01]  /*41b0*/  FADD.FTZ R107, -R107, R108 ;  /* 0x0000006c6b6b7221 */ /* 0x000fe20000010100 */
[----:B------:R-:W-:Y:S01]  /*41c0*/  @!P0 STS.128 [R89.X16+0x1b80], R4 ;  /* 0x001b800459008388 */ /* 0x000fe2000000cc00 */
[----:B------:R-:W-:Y:S02]  /*41d0*/  FADD.FTZ R110, R110, R101 ;  /* 0x000000656e6e7221 */ /* 0x000fe40000010000 */
[-C--:B------:R-:W-:Y:S01]  /*41e0*/  FMUL.FTZ R96, R100, R44.reuse ;  /* 0x0000002c64607220 */ /* 0x080fe20000410000 */
[----:B------:R0:W-:Y:S01]  /*41f0*/  STS [R55.X4+0x22c], R112 ;  /* 0x00022c7037007388 */ /* 0x0001e20000004800 */
[----:B------:R-:W-:-:S02]  /*4200*/  FFMA.FTZ R121, R97, -R44, R121 ;  /* 0x8000002c61797223 */ /* 0x000fc40000010079 */
[----:B------:R-:W-:Y:S01]  /*4210*/  FMUL.FTZ R101, R110, R48 ;  /* 0x000000306e657220 */ /* 0x000fe20000410000 */
[----:B------:R1:W-:Y:S01]  /*4220*/  STS [R55.X4+0x210], R130 ;  /* 0x0002108237007388 */ /* 0x0003e20000004800 */
[----:B------:R-:W-:Y:S02]  /*4230*/  FMUL.FTZ R108, R106, R44 ;  /* 0x0000002c6a6c7220 */ /* 0x000fe40000410000 */
[----:B------:R-:W-:Y:S01]  /*4240*/  FFMA.FTZ R122, R99, -R48, R122 ;  /* 0x80000030637a7223 */ /* 0x000fe2000001007a */
[----:B------:R1:W-:Y:S01]  /*4250*/  STS [R55.X4+0x214], R126 ;  /* 0x0002147e37007388 */ /* 0x0003e20000004800 */
[-C--:B------:R-:W-:Y:S01]  /*4260*/  FMUL.FTZ R103, R39, R46.reuse ;  /* 0x0000002e27677220 */ /* 0x080fe20000410000 */
[----:B0-----:R-:W-:Y:S01]  /*4270*/  IADD3 R112, -R111, c[0x0][0x168], RZ ;  /* 0x00005a006f707a10 */ /* 0x001fe20007ffe1ff */
[----:B------:R-:W-:Y:S01]  /*4280*/  FFMA.FTZ R124, R95, -R46, R124 ;  /* 0x8000002e5f7c7223 */ /* 0x000fe2000001007c */
[----:B------:R-:W-:Y:S01]  /*4290*/  SHF.L.U64.HI R111, R90, 0x2, R91 ;  /* 0x000000025a6f7819 */ /* 0x000fe2000001025b */
[----:B------:R-:W-:Y:S01]  /*42a0*/  FMUL.FTZ R5, R107, R48 ;  /* 0x000000306b057220 */ /* 0x000fe20000410000 */
[----:B------:R-:W-:Y:S01]  /*42b0*/  LEA R116, R112, -R67, 0x1 ;  /* 0x8000004370747211 */ /* 0x000fe200078e08ff */
[----:B------:R-:W-:Y:S01]  /*42c0*/  FMUL.FTZ R7, R41, R96 ;  /* 0x0000006029077220 */ /* 0x000fe20000410000 */
[----:B------:R1:W-:Y:S01]  /*42d0*/  STS [R55.X4+0x218], R132 ;  /* 0x0002188437007388 */ /* 0x0003e20000004800 */
[----:B------:R-:W-:Y:S01]  /*42e0*/  FMUL.FTZ R4, R40, R5 ;  /* 0x0000000528047220 */ /* 0x000fe20000410000 */
[----:B------:R-:W-:Y:S01]  /*42f0*/  ISETP.GE.AND P0, PT, R116, 0x1, PT ;  /* 0x000000017400780c */ /* 0x000fe20003f06270 */
[----:B------:R-:W-:Y:S01]  /*4300*/  FMUL.FTZ R6, R40, R101 ;  /* 0x0000006528067220 */ /* 0x000fe20000410000 */
[----:B------:R1:W-:Y:S01]  /*4310*/  STS [R55.X4+0x21c], R134 ;  /* 0x00021c8637007388 */ /* 0x0003e20000004800 */
[----:B------:R-:W-:-:S02]  /*4320*/  FFMA.FTZ R7, R121, R108, -R7 ;  /* 0x0000006c79077223 */ /* 0x000fc40000010807 */
[----:B------:R-:W-:Y:S01]  /*4330*/  FMUL.FTZ R108, R41, R108 ;  /* 0x0000006c296c7220 */ /* 0x000fe20000410000 */
[----:B------:R1:W-:Y:S01]  /*4340*/  STS [R55.X4+0x220], R136 ;  /* 0x0002208837007388 */ /* 0x0003e20000004800 */
[C---:B------:R-:W-:Y:S02]  /*4350*/  FFMA.FTZ R4, R122.reuse, R101, R4 ;  /* 0x000000657a047223 */ /* 0x040fe40000010004 */
[----:B------:R-:W-:Y:S01]  /*4360*/  FFMA.FTZ R6, R122, R5, -R6 ;  /* 0x000000057a067223 */ /* 0x000fe20000010806 */
[----:B------:R1:W-:Y:S01]  /*4370*/  STS [R55.X4+0x224], R120 ;  /* 0x0002247837007388 */ /* 0x0003e20000004800 */
[----:B------:R-:W-:Y:S02]  /*4380*/  FFMA.FTZ R5, R121, R96, R108 ;  /* 0x0000006079057223 */ /* 0x000fe4000001006c */
[----:B------:R-:W-:Y:S01]  /*4390*/  FADD.FTZ R4, RZ, R4 ;  /* 0x00000004ff047221 */ /* 0x000fe20000010000 */
[----:B------:R1:W-:Y:S01]  /*43a0*/  STS [R55.X4+0x228], R118 ;  /* 0x0002287637007388 */ /* 0x0003e20000004800 */
[----:B------:R-:W-:-:S02]  /*43b0*/  FMUL.FTZ R109, R105, R46 ;  /* 0x0000002e696d7220 */ /* 0x000fc40000410000 */
[----:B------:R-:W-:Y:S02]  /*43c0*/  FMUL.FTZ R108, R42, R103 ;  /* 0x000000672a6c7220 */ /* 0x000fe40000410000 */
[----:B------:R-:W-:Y:S02]  /*43d0*/  FADD.FTZ R4, R4, R5 ;  /* 0x0000000504047221 */ /* 0x000fe40000010000 */
[----:B------:R-:W-:Y:S02]  /*43e0*/  FADD.FTZ R6, RZ, R6 ;  /* 0x00000006ff067221 */ /* 0x000fe40000010000 */
[----:B------:R-:W-:Y:S02]  /*43f0*/  FFMA.FTZ R5, R124, R109, -R108 ;  /* 0x0000006d7c057223 */ /* 0x000fe4000001086c */
[----:B------:R-:W-:Y:S02]  /*4400*/  FMUL.FTZ R108, R36, R0 ;  /* 0x00000000246c7220 */ /* 0x000fe40000410000 */
[----:B------:R-:W-:-:S02]  /*4410*/  FADD.FTZ R6, R6, R7 ;  /* 0x0000000706067221 */ /* 0x000fc40000010000 */
[-C--:B------:R-:W-:Y:S02]  /*4420*/  FFMA.FTZ R115, R93, -R0.reuse, R115 ;  /* 0x800000005d737223 */ /* 0x080fe40000010073 */
[----:B------:R-:W-:Y:S02]  /*4430*/  FMUL.FTZ R112, R37, R0 ;  /* 0x0000000025707220 */ /* 0x000fe40000410000 */
[----:B------:R-:W-:Y:S02]  /*4440*/  FMUL.FTZ R7, R43, R108 ;  /* 0x0000006c2b077220 */ /* 0x000fe40000410000 */
[----:B------:R-:W-:Y:S02]  /*4450*/  FMUL.FTZ R109, R42, R109 ;  /* 0x0000006d2a6d7220 */ /* 0x000fe40000410000 */
[----:B------:R-:W-:Y:S02]  /*4460*/  FFMA.FTZ R117, R115, R112, -R7 ;  /* 0x0000007073757223 */ /* 0x000fe40000010807 */
[----:B------:R-:W-:-:S02]  /*4470*/  FFMA.FTZ R109, R124, R103, R109 ;  /* 0x000000677c6d7223 */ /* 0x000fc4000001006d */
[----:B------:R-:W-:Y:S02]  /*4480*/  FMUL.FTZ R112, R43, R112 ;  /* 0x000000702b707220 */ /* 0x000fe40000410000 */
[----:B------:R-:W-:Y:S01]  /*4490*/  FADD.FTZ R98, R119, R140 ;  /* 0x0000008c77627221 */ /* 0x000fe20000010000 */
[----:B------:R-:W-:Y:S01]  /*44a0*/  SHF.L.U32 R119, R90, 0x2, RZ ;  /* 0x000000025a777819 */ /* 0x000fe200000006ff */
[----:B------:R-:W-:Y:S02]  /*44b0*/  FADD.FTZ R38, R123, -R142 ;  /* 0x8000008e7b267221 */ /* 0x000fe40000010000 */
[----:B------:R-:W-:Y:S02]  /*44c0*/  FADD.FTZ R113, R4, R109 ;  /* 0x0000006d04717221 */ /* 0x000fe40000010000 */
[----:B------:R-:W-:Y:S02]  /*44d0*/  FADD.FTZ R114, R6, R5 ;  /* 0x0000000506727221 */ /* 0x000fe40000010000 */
[----:B------:R-:W-:-:S02]  /*44e0*/  IMAD R111, R111, c[0x0][0x2d0], RZ ;  /* 0x0000b4006f6f7a24 */ /* 0x000fc400078e02ff */
        /* <DEDUP_REMOVED lines=15> */
.L_x_14042:
[----:B-1----:R-:W-:Y:S05]  /*45e0*/  BSYNC B0 ;  /* 0x0000000000007941 */ /* 0x002fea0003800000 */
.L_x_14041:
[----:B0-----:R0:W1:Y:S01]  /*45f0*/  LDS R7, [R54.X4+0x290] ;  /* 0x0002900036077984 */ /* 0x0010620000004800 */
[C---:B------:R-:W-:Y:S01]  /*4600*/  ISETP.GE.AND P6, PT, R116.reuse, 0x21, PT ;  /* 0x000000217400780c */ /* 0x040fe20003fc6270 */
        /* <DEDUP_REMOVED lines=14> */
.L_x_14044:
[----:B0-----:R-:W-:Y:S05]  /*46f0*/  BSYNC B0 ;  /* 0x0000000000007941 */ /* 0x001fea0003800000 */
.L_x_14043:
[----:B-1----:R0:W1:Y:S01]  /*4700*/  LDS R7, [R53.X4+0x310] ;  /* 0x0003100035077984 */ /* 0x0020620000004800 */
[----:B------:R-:W-:Y:S01]  /*4710*/  BSSY B0, `(.L_x_14045) ;  /* 0x0000005000007945 */ /* 0x000fe20003800000 */
[----:B------:R-:W-:Y:S05]  /*4720*/  @!P0 BRA `(.L_x_14046) ;  /* 0x0000003000008947 */ /* 0x000fea0003800000 */
[----:B------:R-:W-:-:S05]  /*4730*/  IMAD.WIDE.U32 R4, R119, c[0x0][0x2d0], R18 ;  /* 0x0000b40077047a25 */ /* 0x000fca00078e0012 */
[----:B------:R-:W-:-:S05]  /*4740*/  IADD3 R5, R111, R5, RZ ;  /* 0x000000056f057210 */ /* 0x000fca0007ffe0ff */
[----:B-1----:R1:W-:Y:S02]  /*4750*/  RED.E.ADD.F32.FTZ.RN.STRONG.GPU [R4.64], R7 ;  /* 0x000000070400798e */ /* 0x0023e4000c10e786 */
.L_x_14046:
[----:B------:R-:W-:Y:S05]  /*4760*/  BSYNC B0 ;  /* 0x0000000000007941 */ /* 0x000fea0003800000 */
.L_x_14045:
[----:B-1----:R1:W2:Y:S01]  /*4770*/  LDS R7, [R52.X4+0x390] ;  /* 0x0003900034077984 */ /* 0x0022a20000004800 */
[----:B------:R-:W-:Y:S01]  /*4780*/  BSSY B0, `(.L_x_14047) ;  /* 0x0000005000007945 */ /* 0x000fe20003800000 */
[----:B------:R-:W-:Y:S05]  /*4790*/  @!P1 BRA `(.L_x_14048) ;  /* 0x0000003000009947 */ /* 0x000fea0003800000 */
[----:B------:R-:W-:-:S05]  /*47a0*/  IMAD.WIDE.U32 R4, R119, c[0x0][0x2d0], R16 ;  /* 0x0000b40077047a25 */ /* 0x000fca00078e0010 */
[----:B------:R-:W-:-:S05]  /*47b0*/  IADD3 R5, R111, R5, RZ ;  /* 0x000000056f057210 */ /* 0x000fca0007ffe0ff */
[----:B--2---:R2:W-:Y:S02]  /*47c0*/  RED.E.ADD.F32.FTZ.RN.STRONG.GPU [R4.64], R7 ;  /* 0x000000070400798e */ /* 0x0045e4000c10e786 */
.L_x_14048:
[----:B------:R-:W-:Y:S05]  /*47d0*/  BSYNC B0 ;  /* 0x0000000000007941 */ /* 0x000fea0003800000 */
.L_x_14047:
[----:B--2---:R2:W3:Y:S01]  /*47e0*/  LDS R7, [R51.X4+0x410] ;  /* 0x0004100033077984 */ /* 0x0044e20000004800 */
[----:B------:R-:W-:Y:S01]  /*47f0*/  BSSY B0, `(.L_x_14049) ;  /* 0x0000005000007945 */ /* 0x000fe20003800000 */
[----:B------:R-:W-:Y:S05]  /*4800*/  @!P2 BRA `(.L_x_14050) ;  /* 0x000000300000a947 */ /* 0x000fea0003800000 */
[----:B------:R-:W-:-:S05]  /*4810*/  IMAD.WIDE.U32 R4, R119, c[0x0][0x2d0], R14 ;  /* 0x0000b40077047a25 */ /* 0x000fca00078e000e */
[----:B------:R-:W-:-:S05]  /*4820*/  IADD3 R5, R111, R5, RZ ;  /* 0x000000056f057210 */ /* 0x000fca0007ffe0ff */
[----:B---3--:R3:W-:Y:S02]  /*4830*/  RED.E.ADD.F32.FTZ.RN.STRONG.GPU [R4.64], R7 ;  /* 0x000000070400798e */ /* 0x0087e4000c10e786 */
.L_x_14050:
[----:B------:R-:W-:Y:S05]  /*4840*/  BSYNC B0 ;  /* 0x0000000000007941 */ /* 0x000fea0003800000 */
.L_x_14049:
[----:B---3--:R3:W4:Y:S01]  /*4850*/  LDS R7, [R50.X4+0x490] ;  /* 0x0004900032077984 */ /* 0x0087220000004800 */
[----:B------:R-:W-:Y:S01]  /*4860*/  BSSY B0, `(.L_x_14051) ;  /* 0x0000005000007945 */ /* 0x000fe20003800000 */
[----:B------:R-:W-:Y:S05]  /*4870*/  @!P3 BRA `(.L_x_14052) ;  /* 0x000000300000b947 */ /* 0x000fea0003800000 */
[----:B------:R-:W-:-:S05]  /*4880*/  IMAD.WIDE.U32 R4, R119, c[0x0][0x2d0], R12 ;  /* 0x0000b40077047a25 */ /* 0x000fca00078e000c */
[----:B------:R-:W-:-:S05]  /*4890*/  IADD3 R5, R111, R5, RZ ;  /* 0x000000056f057210 */ /* 0x000fca0007ffe0ff */
[----:B----4-:R4:W-:Y:S02]  /*48a0*/  RED.E.ADD.F32.FTZ.RN.STRONG.GPU [R4.64], R7 ;  /* 0x000000070400798e */ /* 0x0109e4000c10e786 */
.L_x_14052:
[----:B------:R-:W-:Y:S05]  /*48b0*/  BSYNC B0 ;  /* 0x0000000000007941 */ /* 0x000fea0003800000 */
.L_x_14051:
[----:B------:R0:W1:Y:S01]  /*48c0*/  LDS R109, [R49.X4+0x510] ;  /* 0x00051000316d7984 */ /* 0x0000620000004800 */
[----:B------:R-:W-:Y:S01]  /*48d0*/  BSSY B0, `(.L_x_14053) ;  /* 0x0000006000007945 */ /* 0x000fe20003800000 */
[----:B----4-:R-:W-:Y:S01]  /*48e0*/  IMAD.WIDE.U32 R4, R119, c[0x0][0x2d0], R8 ;  /* 0x0000b40077047a25 */ /* 0x010fe200078e0008 */
[----:B------:R-:W-:Y:S05]  /*48f0*/  @!P4 BRA `(.L_x_14054) ;  /* 0x000000300000c947 */ /* 0x000fea0003800000 */
[----:B------:R-:W-:-:S05]  /*4900*/  IMAD.WIDE.U32 R6, R119, c[0x0][0x2d0], R10 ;  /* 0x0000b40077067a25 */ /* 0x000fca00078e000a */
[----:B------:R-:W-:-:S05]  /*4910*/  IADD3 R7, R111, R7, RZ ;  /* 0x000000076f077210 */ /* 0x000fca0007ffe0ff */
[----:B-1----:R1:W-:Y:S02]  /*4920*/  RED.E.ADD.F32.FTZ.RN.STRONG.GPU [R6.64], R109 ;  /* 0x0000006d0600798e */ /* 0x0023e4000c10e786 */
.L_x_14054:
[----:B------:R-:W-:Y:S05]  /*4930*/  BSYNC B0 ;  /* 0x0000000000007941 */ /* 0x000fea0003800000 */
.L_x_14053:
[----:B-1----:R1:W4:Y:S01]  /*4940*/  LDS R7, [R47.X4+0x590] ;  /* 0x000590002f077984 */ /* 0x0023220000004800 */
[----:B------:R-:W-:Y:S01]  /*4950*/  BSSY B0, `(.L_x_14055) ;  /* 0x0000004000007945 */ /* 0x000fe20003800000 */
[----:B------:R-:W-:Y:S05]  /*4960*/  @!P5 BRA `(.L_x_14056) ;  /* 0x000000200000d947 */ /* 0x000fea0003800000 */
[----:B------:R-:W-:-:S05]  /*4970*/  IADD3 R5, R111, R5, RZ ;  /* 0x000000056f057210 */ /* 0x000fca0007ffe0ff */
[----:B----4-:R4:W-:Y:S02]  /*4980*/  RED.E.ADD.F32.FTZ.RN.STRONG.GPU [R4.64], R7 ;  /* 0x000000070400798e */ /* 0x0109e4000c10e786 */
.L_x_14056:
[----:B------:R-:W-:Y:S05]  /*4990*/  BSYNC B0 ;  /* 0x0000000000007941 */ /* 0x000fea0003800000 */
.L_x_14055:
        /* <DEDUP_REMOVED lines=101> */
.L_x_14058:
[----:B0-----:R-:W-:Y:S05]  /*4ff0*/  BSYNC B0 ;  /* 0x0000000000007941 */ /* 0x001fea0003800000 */
.L_x_14057:
[----:B------:R-:W-:Y:S02]  /*5000*/  IADD3 R89, R89, 0x1, RZ ;  /* 0x0000000159597810 */ /* 0x000fe40007ffe0ff */
[----:B------:R-:W-:-:S02]  /*5010*/  IADD3 R90, P1, R90, 0x1, RZ ;  /* 0x000000015a5a7810 */ /* 0x000fc40007f3e0ff */
[----:B------:R-:W-:Y:S02]  /*5020*/  ISETP.GE.AND P0, PT, R89, c[0x0][0x16c], PT ;  /* 0x00005b0059007a0c */ /* 0x000fe40003f06270 */
[----:B------:R-:W-:-:S11]  /*5030*/  IADD3.X R91, RZ, R91, RZ, P1, !PT ;  /* 0x0000005bff5b7210 */ /* 0x000fd60000ffe4ff */
[----:B------:R-:W-:Y:S01]  /*5040*/  @P0 CALL.REL.NOINC `(.L_x_14028) ;  /* 0x0000001000000944 */ /* 0x000fe20003c00000 */
[----:B------:R-:W-:Y:S05]  /*5050*/  BRA `(.L_x_14059) ;  /* 0xffffd09000007947 */ /* 0x000fea000383ffff */
.L_x_14028:
[----:B------:R-:W-:Y:S01]  /*5060*/  BAR.SYNC.DEFER_BLOCKING 0x0 ;  /* 0x0000000000007b1d */ /* 0x000fe20000010000 */
[----:B------:R-:W-:-:S06]  /*5070*/  IMAD.WIDE R2, R67, 0x8, R24 ;  /* 0x0000000843027825 */ /* 0x000fcc00078e0218 */
[----:B------:R-:W4:Y:S01]  /*5080*/  LDG.E.64 R2, [R2.64] ;  /* 0x0000000602027981 */ /* 0x000f22000c1e1b00 */
[----:B------:R-:W-:Y:S01]  /*5090*/  F2F.BF16.F32 R87, R87 ;  /* 0x0000005700577304 */ /* 0x000fe20000202000 */
[----:B------:R-:W-:Y:S01]  /*50a0*/  IADD3 R16, R57, -0x1, RZ ;  /* 0xffffffff39107810 */ /* 0x000fe20007ffe0ff */
[----:B------:R-:W-:-:S06]  /*50b0*/  UIADD3 UR4, UR4, -0x100, URZ ;  /* 0xffffff0004047890 */ /* 0x000fcc000fffe03f */
[----:B------:R-:W-:Y:S08]  /*50c0*/  F2F.BF16.F32 R86, R86 ;  /* 0x0000005600567304 */ /* 0x000ff00000202000 */
[----:B------:R-:W0:Y:S08]  /*50d0*/  F2F.BF16.F32 R7, R88 ;  /* 0x0000005800077304 */ /* 0x000e300000202000 */
[----:B------:R-:W-:Y:S01]  /*50e0*/  F2F.BF16.F32 R11, R84 ;  /* 0x00000054000b7304 */ /* 0x000fe20000202000 */
[----:B0-----:R-:W-:Y:S01]  /*50f0*/  PRMT R7, R86, 0x5410, R7 ;  /* 0x0000541056077816 */ /* 0x001fe20000000007 */
[----:B----4-:R-:W-:Y:S01]  /*5100*/  STS.64 [R56.X8], R2 ;  /* 0x0000000238007388 */ /* 0x010fe20000008a00 */
[----:B------:R-:W-:-:S06]  /*5110*/  NOP ;  /* 0x0000000000007918 */ /* 0x000fcc0000000000 */
[----:B------:R-:W0:Y:S02]  /*5120*/  LDS.64 R8, [R56.X8] ;  /* 0x0000000038087984 */ /* 0x000e240000008a00 */
[--C-:B0-----:R-:W-:Y:S02]  /*5130*/  PRMT R0, RZ, 0x5410, R9.reuse ;  /* 0x00005410ff007816 */ /* 0x101fe40000000009 */
[--C-:B------:R-:W-:Y:S02]  /*5140*/  SHF.R.U64 R4, R8, 0x10, R9.reuse ;  /* 0x0000001008047819 */ /* 0x100fe40000001209 */
[----:B------:R-:W-:Y:S01]  /*5150*/  SHF.R.U32.HI R2, RZ, 0x10, R9 ;  /* 0x00000010ff027819 */ /* 0x000fe20000011609 */
[--C-:B------:R-:W-:Y:S01]  /*5160*/  FADD.FTZ R6, R0, R73.reuse ;  /* 0x0000004900067221 */ /* 0x100fe20000010000 */
        /* <DEDUP_REMOVED lines=22> */
[----:B-1----:R-:W-:Y:S01]  /*52d0*/  @!P0 FADD.FTZ R4, R0, 1 ;  /* 0x3f80000000048421 */ /* 0x002fe20000010000 */
[----:B------:R-:W-:Y:S01]  /*52e0*/  LOP3.LUT R6, R2, R11, RZ, 0xfc, !PT ;  /* 0x0000000b02067212 */ /* 0x000fe200078efcff */
[----:B----4-:R-:W-:-:S04]  /*52f0*/  @!P1 FADD.FTZ R10, R5, 1 ;  /* 0x3f800000050a9421 */ /* 0x010fc80000010000 */
[----:B------:R1:W-:Y:S01]  /*5300*/  STS.64 [R56.X8], R6 ;  /* 0x0000000638007388 */ /* 0x0003e20000008a00 */
[----:B------:R-:W-:-:S06]  /*5310*/  NOP ;  /* 0x0000000000007918 */ /* 0x000fcc0000000000 */
[----:B------:R-:W4:Y:S01]  /*5320*/  @!P1 MUFU.RCP R13, R10 ;  /* 0x0000000a000d9308 */ /* 0x000f220000001000 */
[----:B------:R-:W5:Y:S01]  /*5330*/  LDS.64 R2, [R56.X8] ;  /* 0x0000000038027984 */ /* 0x000f620000008a00 */
[----:B0-----:R-:W-:Y:S02]  /*5340*/  @!P3 FADD.FTZ R0, R9, 1 ;  /* 0x3f8000000900b421 */ /* 0x001fe40000010000 */
[----:B------:R-:W-:Y:S02]  /*5350*/  IMAD R5, R70, c[0x0][0x2d8], RZ ;  /* 0x0000b60046057a24 */ /* 0x000fe400078e02ff */
[----:B-1----:R-:W-:Y:S02]  /*5360*/  IMAD R7, R75, c[0x0][0x2e0], RZ ;  /* 0x0000b8004b077a24 */ /* 0x002fe400078e02ff */
[----:B------:R0:W1:Y:S02]  /*5370*/  @!P2 MUFU.RCP R15, R8 ;  /* 0x00000008000fa308 */ /* 0x0000640000001000 */
[----:B------:R-:W-:-:S06]  /*5380*/  IMAD R7, R76, c[0x0][0x2e4], R7 ;  /* 0x0000b9004c077a24 */ /* 0x000fcc00078e0207 */
[----:B------:R2:W3:Y:S01]  /*5390*/  @!P0 MUFU.RCP R14, R4 ;  /* 0x00000004000e8308 */ /* 0x0004e20000001000 */
[----:B0-----:R-:W-:Y:S01]  /*53a0*/  SHF.L.U32 R8, R16, 0x7, RZ ;  /* 0x0000000710087819 */ /* 0x001fe200000006ff */
[----:B----4-:R-:W-:Y:S01]  /*53b0*/  @!P1 FMUL.FTZ R82, R82, R13 ;  /* 0x0000000d52529220 */ /* 0x010fe20000410000 */
[----:B------:R-:W-:Y:S01]  /*53c0*/  IADD3 R64, P1, R64, -0x100, RZ ;  /* 0xffffff0040407810 */ /* 0x000fe20007f3e0ff */
[----:B------:R-:W-:Y:S01]  /*53d0*/  IMAD R13, R72, c[0x0][0x2dc], R5 ;  /* 0x0000b700480d7a24 */ /* 0x000fe200078e0205 */
[--C-:B------:R-:W-:Y:S02]  /*53e0*/  SHF.R.S32.HI R9, RZ, 0x1f, R8.reuse ;  /* 0x0000001fff097819 */ /* 0x100fe40000011408 */
[----:B------:R-:W-:Y:S01]  /*53f0*/  IADD3.X R63, R63, -0x1, RZ, P1, !PT ;  /* 0xffffffff3f3f7810 */ /* 0x000fe20000ffe4ff */
[----:B------:R-:W0:Y:S01]  /*5400*/  @!P3 MUFU.RCP R11, R0 ;  /* 0x00000000000bb308 */ /* 0x000e220000001000 */
[----:B-1----:R-:W-:Y:S01]  /*5410*/  @!P2 FMUL.FTZ R80, R80, R15 ;  /* 0x0000000f5050a220 */ /* 0x002fe20000410000 */
[----:B------:R-:W-:Y:S01]  /*5420*/  IADD3 R60, P2, R60, -0x100, RZ ;  /* 0xffffff003c3c7810 */ /* 0x000fe20007f5e0ff */
[----:B--2---:R-:W-:-:S03]  /*5430*/  IMAD.WIDE.U32 R4, R72, c[0x0][0x2d8], R8 ;  /* 0x0000b60048047a25 */ /* 0x004fc600078e0008 */
[----:B------:R-:W-:Y:S01]  /*5440*/  IADD3.X R61, R61, -0x1, RZ, P2, !PT ;  /* 0xffffffff3d3d7810 */ /* 0x000fe200017fe4ff */
[----:B------:R-:W-:Y:S01]  /*5450*/  IMAD.WIDE.U32 R8, R72, c[0x0][0x2f8], R8 ;  /* 0x0000be0048087a25 */ /* 0x000fe200078e0008 */
[----:B------:R-:W-:Y:S01]  /*5460*/  IADD3 R5, R5, R13, RZ ;  /* 0x0000000d05057210 */ /* 0x000fe20007ffe0ff */
[----:B------:R-:W1:Y:S02]  /*5470*/  F2F.BF16.F32 R0, R82 ;  /* 0x0000005200007304 */ /* 0x000e640000202000 */
[----:B---3--:R-:W-:Y:S02]  /*5480*/  @!P0 FMUL.FTZ R85, R85, R14 ;  /* 0x0000000e55558220 */ /* 0x008fe40000410000 */
[----:B------:R-:W-:-:S04]  /*5490*/  IMAD.WIDE.U32 R4, R76, c[0x0][0x2e0], R4 ;  /* 0x0000b8004c047a25 */ /* 0x000fc800078e0004 */
[----:B0-----:R-:W-:Y:S01]  /*54a0*/  @!P3 FMUL.FTZ R78, R78, R11 ;  /* 0x0000000b4e4eb220 */ /* 0x001fe20000410000 */
[----:B------:R-:W-:Y:S01]  /*54b0*/  IADD3 R5, R5, R7, RZ ;  /* 0x0000000705057210 */ /* 0x000fe20007ffe0ff */
[----:B------:R-:W-:Y:S01]  /*54c0*/  F2F.BF16.F32 R12, R80 ;  /* 0x00000050000c7304 */ /* 0x000fe20000202000 */
[C---:B------:R-:W-:Y:S02]  /*54d0*/  LEA R10, P0, R4.reuse, c[0x0][0x330], 0x1 ;  /* 0x0000cc00040a7a11 */ /* 0x040fe400078008ff */
[----:B------:R-:W-:Y:S02]  /*54e0*/  ISETP.GT.AND P3, PT, R57, 0x1, PT ;  /* 0x000000013900780c */ /* 0x000fe40003f64270 */
[----:B------:R-:W-:Y:S01]  /*54f0*/  LEA.HI.X R11, R4, c[0x0][0x334], R5, 0x1, P0 ;  /* 0x0000cd00040b7a11 */ /* 0x000fe200000f0c05 */
[----:B-1----:R-:W-:Y:S01]  /*5500*/  IMAD.WIDE.U32 R6, R0, 0x10000, RZ ;  /* 0x0001000000067825 */ /* 0x002fe200078e00ff */
[----:B------:R-:W-:Y:S01]  /*5510*/  MOV R57, R16 ;  /* 0x0000001000397202 */ /* 0x000fe20000000f00 */
[----:B------:R-:W0:Y:S02]  /*5520*/  F2F.BF16.F32 R15, R78 ;  /* 0x0000004e000f7304 */ /* 0x000e240000202000 */
[----:B------:R-:W-:-:S05]  /*5530*/  IMAD.WIDE R4, R67, 0x8, R10 ;  /* 0x0000000843047825 */ /* 0x000fca00078e020a */
[----:B-----5:R1:W-:Y:S01]  /*5540*/  STG.E.64 [R4.64], R2 ;  /* 0x0000000204007986 */ /* 0x0203e2000c101b06 */
[----:B------:R2:W3:Y:S01]  /*5550*/  F2F.BF16.F32 R13, R85 ;  /* 0x00000055000d7304 */ /* 0x0004e20000202000 */
[----:B0-----:R-:W-:Y:S01]  /*5560*/  PRMT R15, R12, 0x5410, R15 ;  /* 0x000054100c0f7816 */ /* 0x001fe2000000000f */
[----:B--2---:R-:W-:-:S03]  /*5570*/  FADD.FTZ R85, R85, R68 ;  /* 0x0000004455557221 */ /* 0x004fc60000010000 */
[----:B------:R-:W-:Y:S01]  /*5580*/  LOP3.LUT R11, R15, R7, RZ, 0xfc, !PT ;  /* 0x000000070f0b7212 */ /* 0x000fe200078efcff */
[----:B------:R-:W-:Y:S02]  /*5590*/  IMAD R15, R75, c[0x0][0x300], RZ ;  /* 0x0000c0004b0f7a24 */ /* 0x000fe400078e02ff */
[----:B------:R-:W-:Y:S01]  /*55a0*/  FADD.FTZ R85, R85, R82 ;  /* 0x0000005255557221 */ /* 0x000fe20000010000 */
[----:B---3--:R-:W-:Y:S01]  /*55b0*/  LOP3.LUT R10, R6, R13, RZ, 0xfc, !PT ;  /* 0x0000000d060a7212 */ /* 0x008fe200078efcff */
[----:B------:R-:W-:Y:S01]  /*55c0*/  BAR.SYNC.DEFER_BLOCKING 0x0 ;  /* 0x0000000000007b1d */ /* 0x000fe20000010000 */
[----:B------:R-:W-:Y:S02]  /*55d0*/  IMAD R13, R70, c[0x0][0x2f8], RZ ;  /* 0x0000be00460d7a24 */ /* 0x000fe400078e02ff */
[----:B------:R-:W-:Y:S02]  /*55e0*/  IMAD R15, R76, c[0x0][0x304], R15 ;  /* 0x0000c1004c0f7a24 */ /* 0x000fe400078e020f */
[----:B------:R-:W-:-:S02]  /*55f0*/  IMAD R13, R72, c[0x0][0x2fc], R13 ;  /* 0x0000bf00480d7a24 */ /* 0x000fc400078e020d */
[----:B------:R-:W-:-:S03]  /*5600*/  FADD.FTZ R85, R85, R80 ;  /* 0x0000005055557221 */ /* 0x000fc60000010000 */
[----:B------:R-:W-:Y:S01]  /*5610*/  IADD3 R9, R9, R13, RZ ;  /* 0x0000000d09097210 */ /* 0x000fe20007ffe0ff */
[----:B------:R-:W-:-:S04]  /*5620*/  FADD.FTZ R68, R85, R78 ;  /* 0x0000004e55447221 */ /* 0x000fc80000010000 */
[----:B-1----:R-:W-:-:S05]  /*5630*/  IMAD.WIDE.U32 R2, R76, c[0x0][0x300], R8 ;  /* 0x0000c0004c027a25 */ /* 0x002fca00078e0008 */
[----:B------:R-:W-:Y:S02]  /*5640*/  IADD3 R3, R3, R15, RZ ;  /* 0x0000000f03037210 */ /* 0x000fe40007ffe0ff */
[----:B------:R-:W-:Y:S01]  /*5650*/  LEA R4, P0, R2, c[0x0][0x340], 0x1 ;  /* 0x0000d00002047a11 */ /* 0x000fe200078008ff */
[----:B------:R-:W-:Y:S01]  /*5660*/  STS.64 [R56.X8], R10 ;  /* 0x0000000a38007388 */ /* 0x000fe20000008a00 */
[----:B------:R-:W-:-:S06]  /*5670*/  NOP ;  /* 0x0000000000007918 */ /* 0x000fcc0000000000 */
[----:B------:R-:W0:Y:S01]  /*5680*/  LDS.64 R6, [R56.X8] ;  /* 0x0000000038067984 */ /* 0x000e220000008a00 */
[----:B------:R-:W-:Y:S02]  /*5690*/  LEA.HI.X R5, R2, c[0x0][0x344], R3, 0x1, P0 ;  /* 0x0000d10002057a11 */ /* 0x000fe400000f0c03 */
[----:B------:R-:W-:-:S03]  /*56a0*/  IADD3 R24, P0, R24, -0x100, RZ ;  /* 0xffffff0018187810 */ /* 0x000fc60007f1e0ff */
[----:B------:R-:W-:Y:S01]  /*56b0*/  IMAD.WIDE R2, R67, 0x8, R4 ;  /* 0x0000000843027825 */ /* 0x000fe200078e0204 */
[----:B------:R-:W-:Y:S02]  /*56c0*/  IADD3.X R25, R25, -0x1, RZ, P0, !PT ;  /* 0xffffffff19197810 */ /* 0x000fe400007fe4ff */
[----:B------:R-:W-:-:S04]  /*56d0*/  IADD3 R59, P0, R59, -0x200, RZ ;  /* 0xfffffe003b3b7810 */ /* 0x000fc80007f1e0ff */
[----:B------:R-:W-:Y:S01]  /*56e0*/  IADD3.X R58, R58, -0x1, RZ, P0, !PT ;  /* 0xffffffff3a3a7810 */ /* 0x000fe200007fe4ff */
[----:B0-----:R0:W-:Y:S01]  /*56f0*/  STG.E.64 [R2.64], R6 ;  /* 0x0000000602007986 */ /* 0x0011e2000c101b06 */
[----:B------:R-:W-:Y:S01]  /*5700*/  @!P3 CALL.REL.NOINC `(.L_x_14018) ;  /* 0x000000100000b944 */ /* 0x000fe20003c00000 */
[----:B------:R-:W-:Y:S05]  /*5710*/  BRA `(.L_x_14060) ;  /* 0xffffb29000007947 */ /* 0x000fea000383ffff */
.L_x_14018:
        /* <DEDUP_REMOVED lines=24> */
.L_x_14062:
[----:B0-----:R-:W-:Y:S05]  /*58a0*/  BSYNC B0 ;  /* 0x0000000000007941 */ /* 0x001fea0003800000 */
.L_x_14061:
        /* <DEDUP_REMOVED lines=23> */
.L_x_14064:
[----:B------:R-:W1:Y:S02]  /*5a20*/  S2R R13, SR_TID.X ;  /* 0x00000000000d7919 */ /* 0x000e640000002100 */
.L_x_14065:
[----:B0-----:R-:W-:Y:S05]  /*5a30*/  BSYNC B0 ;  /* 0x0000000000007941 */ /* 0x001fea0003800000 */
.L_x_14063:
        /* <DEDUP_REMOVED lines=10> */
.L_x_14066:
        /* <DEDUP_REMOVED lines=28> */
.L_x_14067:
        /* <DEDUP_REMOVED lines=14> */
.L_x_14775:


//--------------------- .text._Z25selective_scan_bwd_kernelI32Selective_Scan_bwd_kernel_traitsILi32ELi4ELb1ELb1ELb0ELb0ELb0EN3c108BFloat16ENS1_7complexIfEEEEv12SSMParamsBwd --------------------------
	.section	.text._Z25selective_scan_bwd_kernelI32Selective_Scan_bwd_kernel_traitsILi32ELi4ELb1ELb1ELb0ELb0ELb0EN3c108BFloat16ENS1_7complexIfEEEEv12SSMParamsBwd,"ax",@progbits
	.sectioninfo	@"SHI_REGISTERS=155"
	.align	128
        .global         _Z25selective_scan_bwd_kernelI32Selective_Scan_bwd_kernel_traitsILi32ELi4ELb1ELb1ELb0ELb0ELb0EN3c108BFloat16ENS1_7complexIfEEEEv12SSMParamsBwd
        .type           _Z25selective_scan_bwd_kernelI32Selective_Scan_bwd_kernel_traitsILi32ELi4ELb1ELb1ELb0ELb0ELb0EN3c108BFloat16ENS1_7complexIfEEEEv12SSMParamsBwd,@function
        .size           _Z25selective_scan_bwd_kernelI32Selective_Scan_bwd_kernel_traitsILi32ELi4ELb1ELb1ELb0ELb0ELb0EN3c108BFloat16ENS1_7complexIfEEEEv12SSMParamsBwd,(.L_x_14776 - _Z25selective_scan_bwd_kernelI32Selective_Scan_bwd_kernel_traitsILi32ELi4ELb1ELb1ELb0ELb0ELb0EN3c108BFloat16ENS1_7complexIfEEEEv12SSMParamsBwd)
        .other          _Z25selective_scan_bwd_kernelI32Selective_Scan_bwd_kernel_traitsILi32ELi4ELb1ELb1ELb0ELb0ELb0EN3c108BFloat16ENS1_7complexIfEEEEv12SSMParamsBwd,@"STO_CUDA_ENTRY STV_DEFAULT"
_Z25selective_scan_bwd_kernelI32Selective_Scan_bwd_kernel_traitsILi32ELi4ELb1ELb1ELb0ELb0ELb0EN3c108BFloat16ENS1_7complexIfEEEEv12SSMParamsBwd:
.text._Z25selective_scan_bwd_kernelI32Selective_Scan_bwd_kernel_traitsILi32ELi4ELb1ELb1ELb0ELb0ELb0EN3c108BFloat16ENS1_7complexIfEEEEv12SSMParamsBwd:
        /* <DEDUP_REMOVED lines=106> */
[----:B------:R-:W-:Y:S01]  /*06a0*/  CS2R R10, SRZ ;  /* 0x00000000000a7805 */ /* 0x000fe2000001ff00 */
[----:B------:R-:W-:Y:S02]  /*06b0*/  @P0 MOV R15, 0x10 ;  /* 0x00000010000f0802 */ /* 0x000fe40000000f00 */
[----:B------:R-:W-:Y:S01]  /*06c0*/  SHF.R.U64 R8, R8, 0x1, R3 ;  /* 0x0000000108087819 */ /* 0x000fe20000001203 */
[----:B------:R-:W-:Y:S01]  /*06d0*/  IMAD R3, R2, R95, RZ ;  /* 0x0000005f02037224 */ /* 0x000fe200078e02ff */
[C---:B------:R-:W-:Y:S01]  /*06e0*/  @P1 LEA R12, P4, R99.reuse, c[0x0][0x328], 0x2 ;  /* 0x0000ca00630c1a11 */ /* 0x040fe200078810ff */
[----:B------:R-:W-:Y:S01]  /*06f0*/  @P0 IMAD.WIDE R14, R0, R15, c[0x0][0x260] ;  /* 0x00009800000e0625 */ /* 0x000fe200078e020f */
[C---:B------:R-:W-:Y:S01]  /*0700*/  @P2 LEA R10, P5, R99.reuse, c[0x0][0x348], 0x2 ;  /* 0x0000d200630a2a11 */ /* 0x040fe200078a10ff */
[----:B------:R-:W-:Y:S01]  /*0710*/  @!P0 CS2R R14, SRZ ;  /* 0x00000000000e8805 */ /* 0x000fe2000001ff00 */
[C-C-:B------:R-:W-:Y:S01]  /*0720*/  @P1 LEA.HI.X R13, R99.reuse, c[0x0][0x32c], R98.reuse, 0x2, P4 ;  /* 0x0000cb00630d1a11 */ /* 0x140fe200020f1462 */
[----:B------:R-:W-:Y:S01]  /*0730*/  IMAD R3, R94, R8, R3 ;  /* 0x000000085e037224 */ /* 0x000fe200078e0203 */
[----:B------:R-:W-:Y:S01]  /*0740*/  @P2 LEA.HI.X R11, R99, c[0x0][0x34c], R98, 0x2, P5 ;  /* 0x0000d300630b2a11 */ /* 0x000fe200028f1462 */
[----:B------:R-:W-:Y:S05]  /*0750*/  @!P3 BRA `(.L_x_14068) ;  /* 0x00003a900000b947 */ /* 0x000fea0003800000 */
[----:B------:R-:W0:Y:S01]  /*0760*/  S2R R90, SR_TID.X ;  /* 0x00000000005a7919 */ /* 0x000e220000002100 */
[----:B------:R-:W-:Y:S01]  /*0770*/  IMAD.WIDE.U32 R8, R8, R95, RZ ;  /* 0x0000005f08087225 */ /* 0x000fe200078e00ff */
[----:B------:R-:W-:Y:S01]  /*0780*/  MOV R78, c[0x0][0x174] ;  /* 0x00005d00004e7a02 */ /* 0x000fe20000000f00 */
[----:B------:R-:W-:Y:S01]  /*0790*/  UMOV UR4, URZ ;  /* 0x0000003f00047c82 */ /* 0x000fe20008000000 */
[----:B------:R-:W1:Y:S01]  /*07a0*/  S2R R76, SR_LANEID ;  /* 0x00000000004c7919 */ /* 0x000e620000000000 */
[----:B------:R-:W-:Y:S01]  /*07b0*/  IMAD R0, R106, c[0x0][0x2a0], RZ ;  /* 0x0000a8006a007a24 */ /* 0x000fe200078e02ff */
[----:B------:R-:W-:Y:S01]  /*07c0*/  IADD3 R3, R9, R3, RZ ;  /* 0x0000000309037210 */ /* 0x000fe20007ffe0ff */
[----:B------:R-:W-:Y:S01]  /*07d0*/  IMAD.WIDE.U32 R16, R99, c[0x0][0x180], RZ ;  /* 0x0000600063107a25 */ /* 0x000fe200078e00ff */
[----:B------:R-:W-:-:S02]  /*07e0*/  MOV R2, R8 ;  /* 0x0000000800027202 */ /* 0x000fc40000000f00 */
[----:B------:R-:W-:Y:S01]  /*07f0*/  MOV R92, RZ ;  /* 0x000000ff005c7202 */ /* 0x000fe20000000f00 */
[C---:B------:R-:W-:Y:S01]  /*0800*/  IMAD R87, R93.reuse, c[0x0][0x2a4], R0 ;  /* 0x0000a9005d577a24 */ /* 0x040fe200078e0200 */
[----:B------:R-:W-:Y:S01]  /*0810*/  MOV R91, RZ ;  /* 0x000000ff005b7202 */ /* 0x000fe20000000f00 */
[----:B------:R-:W-:-:S04]  /*0820*/  IMAD.WIDE.U32 R4, R93, c[0x0][0x2a0], R2 ;  /* 0x0000a8005d047a25 */ /* 0x000fc800078e0002 */
[----:B------:R-:W-:Y:S01]  /*0830*/  IMAD R0, R98, c[0x0][0x180], RZ ;  /* 0x0000600062007a24 */ /* 0x000fe200078e02ff */
[----:B------:R-:W-:Y:S01]  /*0840*/  IADD3 R87, R5, R87, RZ ;  /* 0x0000005705577210 */ /* 0x000fe20007ffe0ff */
[----:B------:R-:W-:Y:S01]  /*0850*/  IMAD.WIDE.U32 R18, R99, c[0x0][0x1b8], RZ ;  /* 0x00006e0063127a25 */ /* 0x000fe200078e00ff */
[----:B------:R-:W-:-:S03]  /*0860*/  LEA R89, P0, R4, c[0x0][0x318], 0x3 ;  /* 0x0000c60004597a11 */ /* 0x000fc600078018ff */
[----:B------:R-:W-:Y:S01]  /*0870*/  IMAD R77, R99, c[0x0][0x184], R0 ;  /* 0x00006100634d7a24 */ /* 0x000fe200078e0200 */
[----:B0-----:R-:W-:Y:S02]  /*0880*/  LOP3.LUT R7, R90, 0xffffffe0, RZ, 0xc0, !PT ;  /* 0xffffffe05a077812 */ /* 0x001fe400078ec0ff */
[----:B------:R-:W-:Y:S01]  /*0890*/  LEA.HI.X R87, R4, c[0x0][0x31c], R87, 0x3, P0 ;  /* 0x0000c70004577a11 */ /* 0x000fe200000f1c57 */
[----:B------:R-:W-:Y:S01]  /*08a0*/  IMAD R4, R98, c[0x0][0x1b8], RZ ;  /* 0x00006e0062047a24 */ /* 0x000fe200078e02ff */
[----:B------:R-:W-:Y:S02]  /*08b0*/  LOP3.LUT R88, R7, 0x1f, R90, 0xf8, !PT ;  /* 0x0000001f07587812 */ /* 0x000fe400078ef85a */
[C---:B------:R-:W-:Y:S01]  /*08c0*/  SHF.L.U32 R73, R90.reuse, 0x3, RZ ;  /* 0x000000035a497819 */ /* 0x040fe200000006ff */
[----:B------:R-:W-:Y:S01]  /*08d0*/  IMAD R75, R99, c[0x0][0x1bc], R4 ;  /* 0x00006f00634b7a24 */ /* 0x000fe200078e0204 */
[----:B------:R-:W-:Y:S02]  /*08e0*/  IADD3 R88, R7, R88, RZ ;  /* 0x0000005807587210 */ /* 0x000fe40007ffe0ff */
[----:B------:R-:W-:-:S02]  /*08f0*/  IADD3 R5, R90, 0x20, RZ ;  /* 0x000000205a057810 */ /* 0x000fc40007ffe0ff */
[C---:B------:R-:W-:Y:S02]  /*0900*/  IADD3 R71, R90.reuse, 0x40, RZ ;  /* 0x000000405a477810 */ /* 0x040fe40007ffe0ff */
[C---:B------:R-:W-:Y:S02]  /*0910*/  IADD3 R7, R90.reuse, 0x60, RZ ;  /* 0x000000605a077810 */ /* 0x040fe40007ffe0ff */
[C---:B------:R-:W-:Y:S02]  /*0920*/  IADD3 R69, R90.reuse, 0x80, RZ ;  /* 0x000000805a457810 */ /* 0x040fe40007ffe0ff */
[C---:B------:R-:W-:Y:S02]  /*0930*/  IADD3 R21, R90.reuse, 0xa0, RZ ;  /* 0x000000a05a157810 */ /* 0x040fe40007ffe0ff */
[C---:B------:R-:W-:Y:S02]  /*0940*/  IADD3 R67, R90.reuse, 0xc0, RZ ;  /* 0x000000c05a437810 */ /* 0x040fe40007ffe0ff */
[----:B------:R-:W-:-:S02]  /*0950*/  IADD3 R23, R90, 0xe0, RZ ;  /* 0x000000e05a177810 */ /* 0x000fc40007ffe0ff */
[----:B------:R-:W-:Y:S02]  /*0960*/  SHF.R.S32.HI R65, RZ, 0x1f, R88 ;  /* 0x0000001fff417819 */ /* 0x000fe40000011458 */
[C---:B------:R-:W-:Y:S02]  /*0970*/  LOP3.LUT R104, R90.reuse, 0x1f, RZ, 0xc0, !PT ;  /* 0x0000001f5a687812 */ /* 0x040fe400078ec0ff */
[----:B------:R-:W-:Y:S02]  /*0980*/  LEA.HI.SX32 R74, R90, R90, 0x1b ;  /* 0x0000005a5a4a7211 */ /* 0x000fe400078fdaff */
[----:B------:R-:W-:Y:S02]  /*0990*/  IADD3 R77, R17, R77, RZ ;  /* 0x0000004d114d7210 */ /* 0x000fe40007ffe0ff */
[----:B------:R-:W-:Y:S02]  /*09a0*/  IADD3 R75, R19, R75, RZ ;  /* 0x0000004b134b7210 */ /* 0x000fe40007ffe0ff */
        /* <DEDUP_REMOVED lines=8> */
[----:B-1----:R-:W-:Y:S02]  /*0a30*/  SHF.L.U64.HI R65, R88, 0x3, R65 ;  /* 0x0000000358417819 */ /* 0x002fe40000010241 */
.L_x_14101:
[----:B------:R-:W-:Y:S01]  /*0a40*/  BAR.SYNC.DEFER_BLOCKING 0x0 ;  /* 0x0000000000007b1d */ /* 0x000fe20000010000 */
[----:B0-----:R-:W-:Y:S02]  /*0a50*/  MOV R4, R86 ;  /* 0x0000005600047202 */ /* 0x001fe40000000f00 */
[----:B------:R-:W-:-:S05]  /*0a60*/  MOV R5, R85 ;  /* 0x0000005500057202 */ /* 0x000fca0000000f00 */
[----:B------:R-:W-:-:S06]  /*0a70*/  IMAD.WIDE R4, R90, 0x8, R4 ;  /* 0x000000085a047825 */ /* 0x000fcc00078e0204 */
[----:B------:R-:W2:Y:S01]  /*0a80*/  LDG.E.64 R4, [R4.64] ;  /* 0x0000000604047981 */ /* 0x000ea2000c1e1b00 */
[----:B------:R-:W-:Y:S02]  /*0a90*/  MOV R6, R84 ;  /* 0x0000005400067202 */ /* 0x000fe40000000f00 */
[----:B------:R-:W-:-:S05]  /*0aa0*/  MOV R7, R83 ;  /* 0x0000005300077202 */ /* 0x000fca0000000f00 */
[----:B------:R-:W-:Y:S01]  /*0ab0*/  IMAD.WIDE R6, R90, 0x8, R6 ;  /* 0x000000085a067825 */ /* 0x000fe200078e0206 */
[----:B--2---:R0:W-:Y:S01]  /*0ac0*/  STS.64 [R76.X8], R4 ;  /* 0x000000044c007388 */ /* 0x0041e20000008a00 */
[----:B------:R-:W-:-:S06]  /*0ad0*/  NOP ;  /* 0x0000000000007918 */ /* 0x000fcc0000000000 */
[----:B------:R-:W1:Y:S04]  /*0ae0*/  LDS.64 R20, [R76.X8] ;  /* 0x000000004c147984 */ /* 0x000e680000008a00 */
[----:B------:R-:W-:Y:S06]  /*0af0*/  BAR.SYNC.DEFER_BLOCKING 0x0 ;  /* 0x0000000000007b1d */ /* 0x000fec0000010000 */
[----:B------:R-:W2:Y:S01]  /*0b00*/  LDG.E.64 R6, [R6.64] ;  /* 0x0000000606067981 */ /* 0x000ea2000c1e1b00 */
[----:B0-----:R-:W-:-:S02]  /*0b10*/  MOV R4, R82 ;  /* 0x0000005200047202 */ /* 0x001fc40000000f00 */
[----:B------:R-:W-:-:S05]  /*0b20*/  MOV R5, R81 ;  /* 0x0000005100057202 */ /* 0x000fca0000000f00 */
[----:B------:R-:W-:Y:S01]  /*0b30*/  IMAD.WIDE R22, R90, 0x8, R4 ;  /* 0x000000085a167825 */ /* 0x000fe200078e0204 */
[----:B--2---:R-:W-:Y:S01]  /*0b40*/  STS.64 [R76.X8], R6 ;  /* 0x000000064c007388 */ /* 0x004fe20000008a00 */
[----:B------:R-:W-:-:S06]  /*0b50*/  NOP ;  /* 0x0000000000007918 */ /* 0x000fcc0000000000 */
[----:B------:R-:W0:Y:S04]  /*0b60*/  LDS.64 R38, [R76.X8] ;  /* 0x000000004c267984 */ /* 0x000e280000008a00 */
[----:B------:R-:W-:Y:S06]  /*0b70*/  BAR.SYNC.DEFER_BLOCKING 0x0 ;  /* 0x0000000000007b1d */ /* 0x000fec0000010000 */
[----:B------:R-:W2:Y:S01]  /*0b80*/  LDG.E.64 R22, [R22.64] ;  /* 0x0000000616167981 */ /* 0x000ea2000c1e1b00 */
[----:B-1----:R-:W-:-:S02]  /*0b90*/  PRMT R0, RZ, 0x5410, R20 ;  /* 0x00005410ff007816 */ /* 0x002fc40000000014 */
[----:B------:R-:W-:Y:S02]  /*0ba0*/  SHF.R.U64 R4, R20, 0x10, R21 ;  /* 0x0000001014047819 */ /* 0x000fe40000001215 */
[----:B------:R-:W-:Y:S02]  /*0bb0*/  ISETP.LT.AND P0, PT, RZ, c[0x0][0x16c], PT ;  /* 0x00005b00ff007a0c */ /* 0x000fe40003f01270 */
[----:B------:R-:W-:Y:S02]  /*0bc0*/  PRMT R4, RZ, 0x5410, R4 ;  /* 0x00005410ff047816 */ /* 0x000fe40000000004 */
[--C-:B0-----:R-:W-:Y:S02]  /*0bd0*/  SHF.R.U64 R37, R38, 0x10, R39.reuse ;  /* 0x0000001026257819 */ /* 0x101fe40000001227 */
[--C-:B------:R-:W-:Y:S02]  /*0be0*/  SHF.R.U32.HI R41, RZ, 0x10, R39.reuse ;  /* 0x00000010ff297819 */ /* 0x100fe40000011627 */
[----:B------:R-:W-:-:S05]  /*0bf0*/  PRMT R39, RZ, 0x5410, R39 ;  /* 0x00005410ff277816 */ /* 0x000fca0000000027 */
[----:B------:R-:W-:Y:S01]  /*0c00*/  @!P0 MOV R64, RZ ;  /* 0x000000ff00408202 */ /* 0x000fe20000000f00 */
[----:B------:R-:W-:Y:S01]  /*0c10*/  @!P0 CS2R R62, SRZ ;  /* 0x00000000003e8805 */ /* 0x000fe2000001ff00 */
[----:B------:R-:W-:Y:S02]  /*0c20*/  @!P0 MOV R61, RZ ;  /* 0x000000ff003d8202 */ /* 0x000fe40000000f00 */
[----:B------:R-:W-:Y:S02]  /*0c30*/  PRMT R37, RZ, 0x5410, R37 ;  /* 0x00005410ff257816 */ /* 0x000fe40000000025 */
[----:B------:R-:W-:Y:S01]  /*0c40*/  PRMT R41, RZ, 0x5410, R41 ;  /* 0x00005410ff297816 */ /* 0x000fe20000000029 */
[----:B--2---:R-:W-:Y:S01]  /*0c50*/  STS.64 [R76.X8], R22 ;  /* 0x000000164c007388 */ /* 0x004fe20000008a00 */
[----:B------:R-:W-:-:S06]  /*0c60*/  NOP ;  /* 0x0000000000007918 */ /* 0x000fcc0000000000 */
[----:B------:R-:W0:Y:S02]  /*0c70*/  LDS.64 R52, [R76.X8] ;  /* 0x000000004c347984 */ /* 0x000e240000008a00 */
[--C-:B0-----:R-:W-:Y:S02]  /*0c80*/  SHF.R.U64 R5, R52, 0x10, R53.reuse ;  /* 0x0000001034057819 */ /* 0x101fe40000001235 */
[----:B------:R-:W-:Y:S02]  /*0c90*/  PRMT R52, RZ, 0x5410, R52 ;  /* 0x00005410ff347816 */ /* 0x000fe40000000034 */
[--C-:B------:R-:W-:Y:S02]  /*0ca0*/  PRMT R50, RZ, 0x5410, R53.reuse ;  /* 0x00005410ff327816 */ /* 0x100fe40000000035 */
[----:B------:R-:W-:Y:S01]  /*0cb0*/  SHF.R.U32.HI R48, RZ, 0x10, R53 ;  /* 0x00000010ff307819 */ /* 0x000fe20000011635 */
[C---:B------:R-:W-:Y:S01]  /*0cc0*/  FFMA.FTZ R91, R52.reuse, R0, R91 ;  /* 0x00000000345b7223 */ /* 0x040fe2000001005b */
[----:B------:R-:W-:Y:S01]  /*0cd0*/  PRMT R0, RZ, 0x5410, R5 ;  /* 0x00005410ff007816 */ /* 0x000fe20000000005 */
[-C--:B-----5:R-:W-:Y:S01]  /*0ce0*/  FMUL.FTZ R60, R52, R97.reuse ;  /* 0x00000061343c7220 */ /* 0x0a0fe20000410000 */
[----:B------:R-:W-:Y:S01]  /*0cf0*/  SHF.R.U32.HI R5, RZ, 0x10, R21 ;  /* 0x00000010ff057819 */ /* 0x000fe20000011615 */
[-C--:B------:R-:W-:Y:S01]  /*0d00*/  FMUL.FTZ R59, R50, R97.reuse ;  /* 0x00000061323b7220 */ /* 0x080fe20000410000 */
[----:B------:R-:W-:Y:S01]  /*0d10*/  PRMT R48, RZ, 0x5410, R48 ;  /* 0x00005410ff307816 */ /* 0x000fe20000000030 */
[C---:B------:R-:W-:Y:S01]  /*0d20*/  FFMA.FTZ R91, R0.reuse, R4, R91 ;  /* 0x00000004005b7223 */ /* 0x040fe2000001005b */
[----:B------:R-:W-:Y:S01]  /*0d30*/  PRMT R4, RZ, 0x5410, R21 ;  /* 0x00005410ff047816 */ /* 0x000fe20000000015 */
[-C--:B------:R-:W-:Y:S01]  /*0d40*/  FMUL.FTZ R57, R0, R97.reuse ;  /* 0x0000006100397220 */ /* 0x080fe20000410000 */
[----:B------:R-:W-:Y:S01]  /*0d50*/  PRMT R53, RZ, 0x5410, R38 ;  /* 0x00005410ff357816 */ /* 0x000fe20000000026 */
[----:B------:R-:W-:-:S02]  /*0d60*/  FMUL.FTZ R55, R48, R97 ;  /* 0x0000006130377220 */ /* 0x000fc40000410000 */
[----:B------:R-:W-:Y:S01]  /*0d70*/  FFMA.FTZ R91, R50, R4, R91 ;  /* 0x00000004325b7223 */ /* 0x000fe2000001005b */
[----:B------:R-:W-:-:S05]  /*0d80*/  PRMT R4, RZ, 0x5410, R5 ;  /* 0x00005410ff047816 */ /* 0x000fca0000000005 */
[----:B------:R-:W-:Y:S01]  /*0d90*/  FFMA.FTZ R91, R48, R4, R91 ;  /* 0x00000004305b7223 */ /* 0x000fe2000001005b */
[----:B------:R-:W-:Y:S06]  /*0da0*/  BAR.SYNC.DEFER_BLOCKING 0x0 ;  /* 0x0000000000007b1d */ /* 0x000fec0000010000 */
[----:B------:R-:W-:Y:S05]  /*0db0*/  @!P0 BRA `(.L_x_14069) ;  /* 0x00002ff000008947 */ /* 0x000fea0003800000 */
[----:B------:R-:W-:Y:S01]  /*0dc0*/  MOV R4, R8 ;  /* 0x0000000800047202 */ /* 0x000fe20000000f00 */
[----:B------:R-:W-:Y:S01]  /*0dd0*/  IMAD R22, R106, c[0x0][0x2a0], RZ ;  /* 0x0000a8006a167a24 */ /* 0x000fe200078e02ff */
[----:B------:R-:W-:Y:S01]  /*0de0*/  MOV R5, R3 ;  /* 0x0000000300057202 */ /* 0x000fe20000000f00 */
[----:B------:R-:W-:Y:S01]  /*0df0*/  HFMA2.MMA R49, -RZ, RZ, 0, 0 ;  /* 0x00000000ff317435 */ /* 0x000fe200000001ff */
[--C-:B------:R-:W-:Y:S01]  /*0e00*/  FADD.FTZ R53, R53, R96.reuse ;  /* 0x0000006035357221 */ /* 0x100fe20000010000 */
[----:B------:R-:W-:Y:S01]  /*0e10*/  HFMA2.MMA R61, -RZ, RZ, 0, 0 ;  /* 0x00000000ff3d7435 */ /* 0x000fe200000001ff */
[----:B------:R-:W-:Y:S01]  /*0e20*/  FADD.FTZ R58, R37, R96 ;  /* 0x00000060253a7221 */ /* 0x000fe20000010000 */
[----:B------:R-:W-:Y:S01]  /*0e30*/  MOV R64, RZ ;  /* 0x000000ff00407202 */ /* 0x000fe20000000f00 */
[----:B------:R-:W-:Y:S01]  /*0e40*/  IMAD.WIDE.U32 R6, R93, c[0x0][0x2a0], R4 ;  /* 0x0000a8005d067a25 */ /* 0x000fe200078e0004 */
[----:B------:R-:W-:Y:S01]  /*0e50*/  CS2R R46, SRZ ;  /* 0x00000000002e7805 */ /* 0x000fe2000001ff00 */
[----:B------:R-:W-:-:S02]  /*0e60*/  CS2R R62, SRZ ;  /* 0x00000000003e7805 */ /* 0x000fc4000001ff00 */
[----:B------:R-:W-:Y:S01]  /*0e70*/  IMAD R5, R93, c[0x0][0x2a4], R22 ;  /* 0x0000a9005d057a24 */ /* 0x000fe200078e0216 */
[----:B------:R-:W-:Y:S01]  /*0e80*/  LEA R4, P0, R6, c[0x0][0x318], 0x3 ;  /* 0x0000c60006047a11 */ /* 0x000fe200078018ff */
[--C-:B------:R-:W-:Y:S02]  /*0e90*/  FADD.FTZ R56, R39, R96.reuse ;  /* 0x0000006027387221 */ /* 0x100fe40000010000 */
[----:B------:R-:W-:Y:S01]  /*0ea0*/  FADD.FTZ R54, R41, R96 ;  /* 0x0000006029367221 */ /* 0x000fe20000010000 */
[----:B------:R-:W-:Y:S01]  /*0eb0*/  IADD3 R5, R7, R5, RZ ;  /* 0x0000000507057210 */ /* 0x000fe20007ffe0ff */
[----:B------:R-:W-:Y:S01]  /*0ec0*/  FADD.FTZ R52, R52, R52 ;  /* 0x0000003434347221 */ /* 0x000fe20000010000 */
[----:B------:R-:W-:Y:S01]  /*0ed0*/  MOV R7, c[0x0][0x174] ;  /* 0x00005d0000077a02 */ /* 0x000fe20000000f00 */
[----:B------:R-:W-:Y:S01]  /*0ee0*/  FADD.FTZ R51, R0, R0 ;  /* 0x0000000000337221 */ /* 0x000fe20000010000 */
[----:B------:R-:W-:Y:S01]  /*0ef0*/  LEA.HI.X R5, R6, c[0x0][0x31c], R5, 0x3, P0 ;  /* 0x0000c70006057a11 */ /* 0x000fe200000f1c05 */
[----:B------:R-:W-:Y:S01]  /*0f00*/  FADD.FTZ R50, R50, R50 ;  /* 0x0000003232327221 */ /* 0x000fe20000010000 */
[----:B------:R-:W-:Y:S01]  /*0f10*/  LEA R7, R7, UR4, 0x8 ;  /* 0x0000000407077c11 */ /* 0x000fe2000f8e40ff */
[----:B------:R-:W-:-:S02]  /*0f20*/  FADD.FTZ R48, R48, R48 ;  /* 0x0000003030307221 */ /* 0x000fc40000010000 */
        /* <DEDUP_REMOVED lines=16> */
.L_x_14100:
[----:B------:R-:W-:Y:S02]  /*1030*/  SHF.R.S32.HI R116, RZ, 0x1f, R49 ;  /* 0x0000001fff747819 */ /* 0x000fe40000011431 */
[----:B------:R-:W-:Y:S02]  /*1040*/  MOV R4, R16 ;  /* 0x0000001000047202 */ /* 0x000fe40000000f00 */
[----:B------:R-:W-:Y:S01]  /*1050*/  MOV R5, R77 ;  /* 0x0000004d00057202 */ /* 0x000fe20000000f00 */
[----:B------:R-:W-:-:S04]  /*1060*/  IMAD R0, R116, c[0x0][0x188], RZ ;  /* 0x0000620074007a24 */ /* 0x000fc800078e02ff */
[----:B------:R-:W-:-:S04]  /*1070*/  IMAD.WIDE.U32 R4, R49, c[0x0][0x188], R4 ;  /* 0x0000620031047a25 */ /* 0x000fc800078e0004 */
[----:B------:R-:W-:Y:S01]  /*1080*/  IMAD R7, R49, c[0x0][0x18c], R0 ;  /* 0x0000630031077a24 */ /* 0x000fe200078e0200 */
[----:B------:R-:W-:-:S04]  /*1090*/  LEA R36, P0, R4, c[0x0][0x220], 0x3 ;  /* 0x0000880004247a11 */ /* 0x000fc800078018ff */
[----:B------:R-:W-:-:S04]  /*10a0*/  IADD3 R5, R5, R7, RZ ;  /* 0x0000000705057210 */ /* 0x000fc80007ffe0ff */
        /* <DEDUP_REMOVED lines=12> */
[----:B------:R-:W-:Y:S01]  /*1170*/  ISETP.GT.AND P0, PT, R78, 0x1, PT ;  /* 0x000000014e00780c */ /* 0x000fe20003f04270 */
[----:B------:R-:W-:Y:S01]  /*1180*/  IMAD R38, R116, c[0x0][0x1c0], RZ ;  /* 0x0000700074267a24 */ /* 0x000fe200078e02ff */
[----:B------:R-:W-:Y:S02]  /*1190*/  IADD3 R118, R78, -0x1, RZ ;  /* 0xffffffff4e767810 */ /* 0x000fe40007ffe0ff */
[----:B------:R-:W-:Y:S01]  /*11a0*/  ISETP.EQ.AND P0, PT, R104, RZ, P0 ;  /* 0x000000ff6800720c */ /* 0x000fe20000702270 */
[----:B------:R-:W-:Y:S01]  /*11b0*/  IMAD R39, R49, c[0x0][0x1c4], R38 ;  /* 0x0000710031277a24 */ /* 0x000fe200078e0226 */
[----:B------:R-:W-:-:S02]  /*11c0*/  ISETP.NE.AND P1, PT, R90, RZ, PT ;  /* 0x000000ff5a00720c */ /* 0x000fc40003f25270 */
[----:B------:R-:W-:Y:S02]  /*11d0*/  IADD3 R107, R90, 0x200, RZ ;  /* 0x000002005a6b7810 */ /* 0x000fe40007ffe0ff */
[----:B0-----:R-:W-:Y:S02]  /*11e0*/  MOV R4, R18 ;  /* 0x0000001200047202 */ /* 0x001fe40000000f00 */
[----:B------:R-:W-:-:S05]  /*11f0*/  MOV R5, R75 ;  /* 0x0000004b00057202 */ /* 0x000fca0000000f00 */
[----:B------:R-:W-:Y:S01]  /*1200*/  IMAD.WIDE.U32 R4, R49, c[0x0][0x1c0], R4 ;  /* 0x0000700031047a25 */ /* 0x000fe200078e0004 */
[----:B------:R-:W-:-:S04]  /*1210*/  @P0 IADD3 R40, R78, -0x2, RZ ;  /* 0xfffffffe4e280810 */ /* 0x000fc80007ffe0ff */
[----:B------:R-:W-:Y:S01]  /*1220*/  IADD3 R5, R5, R39, RZ ;  /* 0x0000002705057210 */ /* 0x000fe20007ffe0ff */
[----:B------:R-:W-:Y:S01]  /*1230*/  @P0 IMAD R103, R40, c[0x0][0x16c], R49 ;  /* 0x00005b0028670a24 */ /* 0x000fe200078e0231 */
[----:B------:R-:W-:-:S03]  /*1240*/  LEA R38, P2, R4, c[0x0][0x230], 0x3 ;  /* 0x00008c0004267a11 */ /* 0x000fc600078418ff */
[----:B------:R-:W-:Y:S01]  /*1250*/  @P0 IMAD.WIDE R102, R103, 0x10, R14 ;  /* 0x0000001067660825 */ /* 0x000fe200078e020e */
[----:B------:R-:W-:Y:S02]  /*1260*/  LEA.HI.X R39, R4, c[0x0][0x234], R5, 0x3, P2 ;  /* 0x00008d0004277a11 */ /* 0x000fe400010f1c05 */
[--C-:B------:R-:W-:Y:S02]  /*1270*/  PRMT R115, RZ, 0x5410, R21.reuse ;  /* 0x00005410ff737816 */ /* 0x100fe40000000015 */
[----:B------:R-:W-:Y:S02]  /*1280*/  ISETP.NE.AND P2, PT, R90, 0x1f, PT ;  /* 0x0000001f5a00780c */ /* 0x000fe40003f45270 */
[----:B------:R-:W-:-:S04]  /*1290*/  SHF.R.U32.HI R111, RZ, 0x10, R21 ;  /* 0x00000010ff6f7819 */ /* 0x000fc80000011615 */
[----:B------:R-:W-:Y:S01]  /*12a0*/  PRMT R111, RZ, 0x5410, R111 ;  /* 0x00005410ff6f7816 */ /* 0x000fe2000000006f */
        /* <DEDUP_REMOVED lines=10> */
[----:B------:R-:W-:Y:S01]  /*1350*/  @!P1 LEA R107, R0, R49, 0x8 ;  /* 0x00000031006b9211 */ /* 0x000fe200078e40ff */
[----:B---3--:R-:W-:Y:S03]  /*1360*/  STS.64 [R76.X8], R42 ;  /* 0x0000002a4c007388 */ /* 0x008fe60000008a00 */
[----:B------:R-:W-:-:S03]  /*1370*/  SHF.L.U32 R107, R107, 0x3, RZ ;  /* 0x000000036b6b7819 */ /* 0x000fc600000006ff */
[----:B------:R1:W2:Y:S01]  /*1380*/  MUFU.SIN R41, R44 ;  /* 0x0000002c00297308 */ /* 0x0002a20000000400 */
[----:B----4-:R3:W-:Y:S01]  /*1390*/  STS.64 [R76.X8+0x100], R100 ;  /* 0x000100644c007388 */ /* 0x0107e20000008a00 */
[----:B------:R-:W-:-:S06]  /*13a0*/  NOP ;  /* 0x0000000000007918 */ /* 0x000fcc0000000000 */
[----:B0-----:R-:W-:Y:S01]  /*13b0*/  FMUL.FTZ R40, R6, R45 ;  /* 0x0000002d06287220 */ /* 0x001fe20000410000 */
[----:B------:R-:W5:Y:S01]  /*13c0*/  LDG.E.64 R38, [R38.64] ;  /* 0x0000000626267981 */ /* 0x000f62000c1e1b00 */
[----:B------:R-:W-:Y:S01]  /*13d0*/  FMUL.FTZ R0, R58, R37 ;  /* 0x000000253a007220 */ /* 0x000fe20000410000 */
[----:B-1----:R-:W-:Y:S01]  /*13e0*/  CS2R R44, SRZ ;  /* 0x00000000002c7805 */ /* 0x002fe2000001ff00 */
[----:B--2---:R-:W-:Y:S02]  /*13f0*/  FMUL.FTZ R41, R6, R41 ;  /* 0x0000002906297220 */ /* 0x004fe40000410000 */
[----:B------:R-:W0:Y:S01]  /*1400*/  LDS.128 R4, [R76.X16] ;  /* 0x000000004c047984 */ /* 0x000e22000000cc00 */
[----:B------:R-:W-:-:S03]  /*1410*/  FMUL.RZ R108, R0, 0.15915493667125701904 ;  /* 0x3e22f983006c7820 */ /* 0x000fc6000040c000 */
[----:B------:R1:W-:Y:S01]  /*1420*/  STS.64 [R107+0xa80], R40 ;  /* 0x000a80286b007388 */ /* 0x0003e20000000a00 */
[----:B------:R-:W-:-:S03]  /*1430*/  FMUL.FTZ R0, R58, R105 ;  /* 0x000000693a007220 */ /* 0x000fc60000410000 */
[----:B------:R-:W-:Y:S01]  /*1440*/  BAR.SYNC.DEFER_BLOCKING 0x0 ;  /* 0x0000000000007b1d */ /* 0x000fe20000010000 */
[C---:B---3--:R-:W-:Y:S02]  /*1450*/  FMUL.FTZ R100, R56.reuse, R37 ;  /* 0x0000002538647220 */ /* 0x048fe40000410000 */
[----:B------:R-:W-:-:S03]  /*1460*/  FMUL.FTZ R42, R56, R105 ;  /* 0x00000069382a7220 */ /* 0x000fc60000410000 */
[----:B------:R-:W-:Y:S01]  /*1470*/  MUFU.COS R43, R108 ;  /* 0x0000006c002b7308 */ /* 0x000fe20000000000 */
[----:B-1----:R-:W-:-:S07]  /*1480*/  FMUL.RZ R107, R100, 0.15915493667125701904 ;  /* 0x3e22f983646b7820 */ /* 0x002fce000040c000 */
[----:B------:R-:W1:Y:S08]  /*1490*/  MUFU.EX2 R0, R0 ;  /* 0x0000000000007308 */ /* 0x000e700000000800 */
[----:B------:R-:W-:Y:S01]  /*14a0*/  MUFU.EX2 R42, R42 ;  /* 0x0000002a002a7308 */ /* 0x000fe20000000800 */
[----:B------:R0:W5:Y:S07]  /*14b0*/  @P0 LDG.E.64 R44, [R102.64+0x8] ;  /* 0x00000806662c0981 */ /* 0x00016e000c1e1b00 */
[----:B------:R-:W2:Y:S08]  /*14c0*/  MUFU.SIN R101, R107 ;  /* 0x0000006b00657308 */ /* 0x000eb00000000400 */
[----:B------:R-:W3:Y:S08]  /*14d0*/  MUFU.COS R121, R107 ;  /* 0x0000006b00797308 */ /* 0x000ef00000000000 */
[----:B------:R-:W4:Y:S01]  /*14e0*/  MUFU.SIN R119, R108 ;  /* 0x0000006c00777308 */ /* 0x000f220000000400 */
[----:B------:R-:W-:Y:S01]  /*14f0*/  FMUL.FTZ R100, R54, R37 ;  /* 0x0000002536647220 */ /* 0x000fe20000410000 */
[----:B0-----:R-:W-:Y:S01]  /*1500*/  PRMT R102, RZ, 0x5410, R4 ;  /* 0x00005410ff667816 */ /* 0x001fe20000000004 */
[----:B-1----:R-:W-:Y:S01]  /*1510*/  FMUL.FTZ R120, R0, R43 ;  /* 0x0000002b00787220 */ /* 0x002fe20000410000 */
[----:B------:R-:W-:Y:S01]  /*1520*/  SHF.R.U64 R43, R4, 0x10, R5 ;  /* 0x00000010042b7819 */ /* 0x000fe20000001205 */
[----:B------:R-:W-:-:S02]  /*1530*/  FMUL.RZ R100, R100, 0.15915493667125701904 ;  /* 0x3e22f98364647820 */ /* 0x000fc4000040c000 */
[C---:B--2---:R-:W-:Y:S02]  /*1540*/  FMUL.FTZ R122, R42.reuse, R101 ;  /* 0x000000652a7a7220 */ /* 0x044fe40000410000 */
[----:B---3--:R-:W-:Y:S01]  /*1550*/  FMUL.FTZ R121, R42, R121 ;  /* 0x000000792a797220 */ /* 0x008fe20000410000 */
[----:B------:R-:W-:Y:S01]  /*1560*/  MUFU.COS R108, R100 ;  /* 0x00000064006c7308 */ /* 0x000fe20000000000 */
[----:B------:R-:W-:Y:S02]  /*1570*/  FMUL.FTZ R105, R54, R105 ;  /* 0x0000006936697220 */ /* 0x000fe40000410000 */
[----:B----4-:R-:W-:Y:S01]  /*1580*/  FMUL.FTZ R119, R0, R119 ;  /* 0x0000007700777220 */ /* 0x010fe20000410000 */
[----:B------:R-:W-:-:S04]  /*1590*/  PRMT R0, RZ, 0x5410, R20 ;  /* 0x00005410ff007816 */ /* 0x000fc80000000014 */
[----:B------:R0:W-:Y:S01]  /*15a0*/  MUFU.SIN R42, R100 ;  /* 0x00000064002a7308 */ /* 0x0001e20000000400 */
[----:B------:R-:W-:Y:S02]  /*15b0*/  SHF.R.U64 R103, R20, 0x10, R21 ;  /* 0x0000001014677819 */ /* 0x000fe40000001215 */
[----:B0-----:R-:W-:Y:S01]  /*15c0*/  PRMT R100, RZ, 0x5410, R43 ;  /* 0x00005410ff647816 */ /* 0x001fe2000000002b */
[----:B------:R-:W-:-:S04]  /*15d0*/  FMUL.FTZ R43, R53, R102 ;  /* 0x00000066352b7220 */ /* 0x000fc80000410000 */
[----:B------:R0:W1:Y:S01]  /*15e0*/  MUFU.EX2 R125, R105 ;  /* 0x00000069007d7308 */ /* 0x0000620000000800 */
[----:B------:R-:W-:Y:S02]  /*15f0*/  FMUL.FTZ R133, R53, R100 ;  /* 0x0000006435857220 */ /* 0x000fe40000410000 */
[C---:B------:R-:W-:Y:S01]  /*1600*/  FMUL.FTZ R132, R0.reuse, R43 ;  /* 0x0000002b00847220 */ /* 0x040fe20000410000 */
[----:B0-----:R-:W-:Y:S01]  /*1610*/  SHF.R.U32.HI R105, RZ, 0x10, R5 ;  /* 0x00000010ff697819 */ /* 0x001fe20000011605 */
[----:B------:R-:W-:Y:S02]  /*1620*/  FMUL.FTZ R133, R0, R133 ;  /* 0x0000008500857220 */ /* 0x000fe40000410000 */
[C---:B------:R-:W-:Y:S01]  /*1630*/  FMUL.FTZ R4, R119.reuse, R132 ;  /* 0x0000008477047220 */ /* 0x040fe20000410000 */
[----:B------:R-:W-:Y:S02]  /*1640*/  PRMT R105, RZ, 0x5410, R105 ;  /* 0x00005410ff697816 */ /* 0x000fe40000000069 */
[----:B------:R-:W-:Y:S01]  /*1650*/  PRMT R107, RZ, 0x5410, R5 ;  /* 0x00005410ff6b7816 */ /* 0x000fe20000000005 */
[----:B------:R-:W-:Y:S01]  /*1660*/  FMUL.FTZ R5, R119, R133 ;  /* 0x0000008577057220 */ /* 0x000fe20000410000 */
[----:B------:R-:W-:Y:S01]  /*1670*/  PRMT R103, RZ, 0x5410, R103 ;  /* 0x00005410ff677816 */ /* 0x000fe20000000067 */
[----:B------:R-:W-:-:S02]  /*1680*/  FMUL.FTZ R134, R58, R105 ;  /* 0x000000693a867220 */ /* 0x000fc40000410000 */
[----:B------:R-:W-:Y:S02]  /*1690*/  FFMA.FTZ R4, R120, R133, R4 ;  /* 0x0000008578047223 */ /* 0x000fe40000010004 */
[----:B------:R-:W-:Y:S02]  /*16a0*/  FMUL.FTZ R136, R58, R107 ;  /* 0x0000006b3a887220 */ /* 0x000fe40000410000 */
[----:B------:R-:W-:Y:S02]  /*16b0*/  FFMA.FTZ R5, R120, R132, -R5 ;  /* 0x0000008478057223 */ /* 0x000fe40000010805 */
[C---:B------:R-:W-:Y:S01]  /*16c0*/  FFMA.FTZ R4, R103.reuse, R134, R4 ;  /* 0x0000008667047223 */ /* 0x040fe20000010004 */
[----:B------:R-:W-:Y:S01]  /*16d0*/  PRMT R101, RZ, 0x5410, R6 ;  /* 0x00005410ff657816 */ /* 0x000fe20000000006 */
[----:B------:R-:W-:Y:S01]  /*16e0*/  FFMA.FTZ R5, R103, R136, R5 ;  /* 0x0000008867057223 */ /* 0x000fe20000010005 */
[----:B------:R-:W-:Y:S01]  /*16f0*/  SHF.R.U64 R117, R6, 0x10, R7 ;  /* 0x0000001006757819 */ /* 0x000fe20000001207 */
[----:B------:R-:W-:-:S02]  /*1700*/  FMUL.FTZ R6, R122, R4 ;  /* 0x000000047a067220 */ /* 0x000fc40000410000 */
[C---:B-1----:R-:W-:Y:S01]  /*1710*/  FMUL.FTZ R123, R125.reuse, R108 ;  /* 0x0000006c7d7b7220 */ /* 0x042fe20000410000 */
[----:B------:R-:W-:Y:S01]  /*1720*/  PRMT R117, RZ, 0x5410, R117 ;  /* 0x00005410ff757816 */ /* 0x000fe20000000075 */
[----:B------:R-:W-:Y:S02]  /*1730*/  FMUL.FTZ R125, R125, R42 ;  /* 0x0000002a7d7d7220 */ /* 0x000fe40000410000 */
[-C--:B------:R-:W-:Y:S02]  /*1740*/  FMUL.FTZ R42, R122, R5.reuse ;  /* 0x000000057a2a7220 */ /* 0x080fe40000410000 */
[C---:B------:R-:W-:Y:S02]  /*1750*/  FFMA.FTZ R6, R121.reuse, R5, -R6 ;  /* 0x0000000579067223 */ /* 0x040fe40000010806 */
[----:B------:R-:W-:Y:S01]  /*1760*/  FMUL.FTZ R140, R56, R101 ;  /* 0x00000065388c7220 */ /* 0x000fe20000410000 */
[----:B------:R-:W-:Y:S01]  /*1770*/  SHF.R.U32.HI R113, RZ, 0x10, R7 ;  /* 0x00000010ff717819 */ /* 0x000fe20000011607 */
[----:B------:R-:W-:-:S02]  /*1780*/  FFMA.FTZ R42, R121, R4, R42 ;  /* 0x00000004792a7223 */ /* 0x000fc4000001002a */
[----:B------:R-:W-:Y:S02]  /*1790*/  FMUL.FTZ R138, R56, R117 ;  /* 0x00000075388a7220 */ /* 0x000fe40000410000 */
[C---:B------:R-:W-:Y:S01]  /*17a0*/  FFMA.FTZ R108, R115.reuse, R140, R6 ;  /* 0x0000008c736c7223 */ /* 0x040fe20000010006 */
[----:B------:R-:W-:Y:S01]  /*17b0*/  PRMT R113, RZ, 0x5410, R113 ;  /* 0x00005410ff717816 */ /* 0x000fe20000000071 */
[----:B------:R-:W-:Y:S02]  /*17c0*/  FFMA.FTZ R42, R115, R138, R42 ;  /* 0x0000008a732a7223 */ /* 0x000fe4000001002a */
[----:B------:R-:W-:Y:S02]  /*17d0*/  FMUL.FTZ R43, R125, R108 ;  /* 0x0000006c7d2b7220 */ /* 0x000fe40000410000 */
[----:B------:R-:W-:Y:S02]  /*17e0*/  FMUL.FTZ R112, R54, R113 ;  /* 0x0000007136707220 */ /* 0x000fe40000410000 */
[-C--:B------:R-:W-:Y:S01]  /*17f0*/  FFMA.FTZ R43, R123, R42.reuse, R43 ;  /* 0x0000002a7b2b7223 */ /* 0x080fe2000001002b */
[----:B------:R-:W-:Y:S01]  /*1800*/  PRMT R109, RZ, 0x5410, R7 ;  /* 0x00005410ff6d7816 */ /* 0x000fe20000000007 */
[----:B------:R-:W-:-:S02]  /*1810*/  FMUL.FTZ R7, R125, R42 ;  /* 0x0000002a7d077220 */ /* 0x000fc40000410000 */
[----:B------:R-:W-:Y:S02]  /*1820*/  FFMA.FTZ R129, R111, R112, R43 ;  /* 0x000000706f817223 */ /* 0x000fe4000001002b */
[----:B------:R0:W1:Y:S01]  /*1830*/  @P2 LDS.64 R42, [R90.X8+0x1a88] ;  /* 0x001a88005a2a2984 */ /* 0x0000620000008a00 */
[CC--:B------:R-:W-:Y:S02]  /*1840*/  FMUL.FTZ R4, R40.reuse, R119.reuse ;  /* 0x0000007728047220 */ /* 0x0c0fe40000410000 */
[C---:B------:R-:W-:Y:S02]  /*1850*/  FMUL.FTZ R5, R41.reuse, R119 ;  /* 0x0000007729057220 */ /* 0x040fe40000410000 */
[-C--:B------:R-:W-:Y:S02]  /*1860*/  FFMA.FTZ R4, R41, R120.reuse, R4 ;  /* 0x0000007829047223 */ /* 0x080fe40000010004 */
[----:B------:R-:W-:Y:S02]  /*1870*/  FFMA.FTZ R5, R40, R120, -R5 ;  /* 0x0000007828057223 */ /* 0x000fe40000010805 */
[----:B------:R-:W-:-:S02]  /*1880*/  FMUL.FTZ R6, R122, R4 ;  /* 0x000000047a067220 */ /* 0x000fc40000410000 */
[----:B------:R-:W-:Y:S02]  /*1890*/  FFMA.FTZ R7, R123, R108, -R7 ;  /* 0x0000006c7b077223 */ /* 0x000fe40000010807 */
[CC--:B------:R-:W-:Y:S02]  /*18a0*/  FFMA.FTZ R6, R121.reuse, R5.reuse, -R6 ;  /* 0x0000000579067223 */ /* 0x0c0fe40000010806 */
[----:B------:R-:W-:Y:S02]  /*18b0*/  FMUL.FTZ R5, R122, R5 ;  /* 0x000000057a057220 */ /* 0x000fe40000410000 */
[----:B------:R-:W-:Y:S02]  /*18c0*/  FMUL.FTZ R114, R54, R109 ;  /* 0x0000006d36727220 */ /* 0x000fe40000410000 */
[----:B------:R-:W-:Y:S02]  /*18d0*/  FFMA.FTZ R108, R121, R4, R5 ;  /* 0x00000004796c7223 */ /* 0x000fe40000010005 */
[----:B------:R-:W-:Y:S01]  /*18e0*/  FFMA.FTZ R131, R111, R114, R7 ;  /* 0x000000726f837223 */ /* 0x000fe20000010007 */
        /* <DEDUP_REMOVED lines=9> */
.L_x_14071:
[----:B0-----:R-:W-:Y:S05]  /*1980*/  BSYNC B0 ;  /* 0x0000000000007941 */ /* 0x001fea0003800000 */
.L_x_14070:
[----:B------:R-:W0:Y:S01]  /*1990*/  SHFL.UP PT, R110, R129, 0x1, RZ ;  /* 0x04200000816e7989 */ /* 0x000e2200000e00ff */
[C---:B------:R-:W-:Y:S01]  /*19a0*/  FMUL.FTZ R135, R125.reuse, R108 ;  /* 0x0000006c7d877220 */ /* 0x040fe20000410000 */
        /* <DEDUP_REMOVED lines=8> */
[----:B------:R-:W4:Y:S01]  /*1a30*/  SHFL.UP PT, R6, R4, 0x1, RZ ;  /* 0x0420000004067989 */ /* 0x000f2200000e00ff */
[----:B0-----:R-:W-:-:S02]  /*1a40*/  FMUL.FTZ R108, R4, R110 ;  /* 0x0000006e046c7220 */ /* 0x001fc40000410000 */
[CC--:B--2---:R-:W-:Y:S02]  /*1a50*/  FMUL.FTZ R124, R4.reuse, R7.reuse ;  /* 0x00000007047c7220 */ /* 0x0c4fe40000410000 */
        /* <DEDUP_REMOVED lines=19> */
[----:B---3--:R-:W-:Y:S02]  /*1b90*/  FMUL.FTZ R108, R7, R4 ;  /* 0x00000004076c7220 */ /* 0x008fe40000410000 */
[----:B------:R-:W-:Y:S02]  /*1ba0*/  @P0 FADD.FTZ R131, R131, R110 ;  /* 0x0000006e83830221 */ /* 0x000fe40000010000 */
[-C--:B----4-:R-:W-:Y:S01]  /*1bb0*/  FMUL.FTZ R5, R7, R6.reuse ;  /* 0x0000000607057220 */ /* 0x090fe20000410000 */
[----:B------:R-:W0:Y:S01]  /*1bc0*/  SHFL.UP PT, R110, R129, 0x4, RZ ;  /* 0x04800000816e7989 */ /* 0x000e2200000e00ff */
        /* <DEDUP_REMOVED lines=8> */
[CC--:B--2---:R-:W-:Y:S02]  /*1c50*/  FMUL.FTZ R124, R108.reuse, R6.reuse ;  /* 0x000000066c7c7220 */ /* 0x0c4fe40000410000 */
[C---:B------:R-:W-:Y:S02]  /*1c60*/  FFMA.FTZ R6, R135.reuse, R6, -R7 ;  /* 0x0000000687067223 */ /* 0x040fe40000010807 */
[----:B------:R-:W-:Y:S02]  /*1c70*/  FFMA.FTZ R124, R135, R110, R124 ;  /* 0x0000006e877c7223 */ /* 0x000fe4000001007c */
[----:B---3--:R-:W-:Y:S02]  /*1c80*/  FMUL.FTZ R110, R108, R4 ;  /* 0x000000046c6e7220 */ /* 0x008fe40000410000 */
[----:B------:R-:W-:-:S02]  /*1c90*/  @P0 FADD.FTZ R131, R131, R6 ;  /* 0x0000000683830221 */ /* 0x000fc40000010000 */
[CC--:B----4-:R-:W-:Y:S02]  /*1ca0*/  FMUL.FTZ R6, R108.reuse, R5.reuse ;  /* 0x000000056c067220 */ /* 0x0d0fe40000410000 */
        /* <DEDUP_REMOVED lines=10> */
[-C--:B--2---:R-:W-:Y:S02]  /*1d50*/  FMUL.FTZ R108, R5, R124.reuse ;  /* 0x0000007c056c7220 */ /* 0x084fe40000410000 */
[----:B------:R-:W-:Y:S02]  /*1d60*/  FFMA.FTZ R124, R135, R124, R7 ;  /* 0x0000007c877c7223 */ /* 0x000fe40000010007 */
[----:B---3--:R-:W-:-:S02]  /*1d70*/  FMUL.FTZ R7, R5, R4 ;  /* 0x0000000405077220 */ /* 0x008fc40000410000 */
[----:B------:R-:W-:Y:S02]  /*1d80*/  FFMA.FTZ R108, R135, R110, -R108 ;  /* 0x0000006e876c7223 */ /* 0x000fe4000001086c */
[----:B------:R-:W-:Y:S02]  /*1d90*/  @P0 FADD.FTZ R129, R129, R124 ;  /* 0x0000007c81810221 */ /* 0x000fe40000010000 */
[-C--:B----4-:R-:W-:Y:S02]  /*1da0*/  FFMA.FTZ R110, R135, R6.reuse, R7 ;  /* 0x00000006876e7223 */ /* 0x090fe40000010007 */
[----:B------:R-:W-:Y:S01]  /*1db0*/  FMUL.FTZ R6, R5, R6 ;  /* 0x0000000605067220 */ /* 0x000fe20000410000 */
[----:B------:R-:W0:Y:S01]  /*1dc0*/  SHFL.UP PT, R128, R129, 0x10, RZ ;  /* 0x0600000081807989 */ /* 0x000e2200000e00ff */
[----:B------:R-:W-:Y:S01]  /*1dd0*/  @P0 FADD.FTZ R131, R131, R108 ;  /* 0x0000006c83830221 */ /* 0x000fe20000010000 */
[----:B------:R-:W-:Y:S01]  /*1de0*/  FSEL R5, R5, R110, !P0 ;  /* 0x0000006e05057208 */ /* 0x000fe20004000000 */
[----:B------:R-:W-:Y:S01]  /*1df0*/  @P0 FFMA.FTZ R135, R135, R4, -R6 ;  /* 0x0000000487870223 */ /* 0x000fe20000010806 */
[----:B------:R-:W-:Y:S01]  /*1e00*/  ISETP.GE.AND P0, PT, R76, 0x10, PT ;  /* 0x000000104c00780c */ /* 0x000fe20003f06270 */
[C---:B------:R-:W-:Y:S01]  /*1e10*/  FMUL.FTZ R108, R48.reuse, R39 ;  /* 0x00000027306c7220 */ /* 0x040fe20000410000 */
[----:B------:R-:W2:Y:S01]  /*1e20*/  SHFL.UP PT, R126, R131, 0x10, RZ ;  /* 0x06000000837e7989 */ /* 0x000ea200000e00ff */
[----:B------:R-:W-:-:S02]  /*1e30*/  FMUL.FTZ R110, R48, R38 ;  /* 0x00000026306e7220 */ /* 0x000fc40000410000 */
[-C--:B------:R-:W-:Y:S01]  /*1e40*/  FMUL.FTZ R127, R123, R108.reuse ;  /* 0x0000006c7b7f7220 */ /* 0x080fe20000410000 */
[----:B------:R-:W3:Y:S01]  /*1e50*/  SHFL.UP PT, R4, R135, 0x10, RZ ;  /* 0x0600000087047989 */ /* 0x000ee200000e00ff */
[C---:B------:R-:W-:Y:S02]  /*1e60*/  FMUL.FTZ R7, R125.reuse, R108 ;  /* 0x0000006c7d077220 */ /* 0x040fe40000410000 */
[C---:B------:R-:W-:Y:S01]  /*1e70*/  FMUL.FTZ R124, R50.reuse, R39 ;  /* 0x00000027327c7220 */ /* 0x040fe20000410000 */
[----:B------:R-:W4:Y:S01]  /*1e80*/  SHFL.UP PT, R6, R5, 0x10, RZ ;  /* 0x0600000005067989 */ /* 0x000f2200000e00ff */
[----:B------:R-:W-:Y:S02]  /*1e90*/  FFMA.FTZ R137, -R125, R110, -R127 ;  /* 0x0000006e7d897223 */ /* 0x000fe4000001097f */
[----:B------:R-:W-:Y:S02]  /*1ea0*/  FMUL.FTZ R127, R50, R38 ;  /* 0x00000026327f7220 */ /* 0x000fe40000410000 */
[----:B------:R-:W-:-:S02]  /*1eb0*/  FFMA.FTZ R130, R123, R110, -R7 ;  /* 0x0000006e7b827223 */ /* 0x000fc40000010807 */
[----:B------:R-:W-:Y:S02]  /*1ec0*/  FADD.FTZ R139, -R124, R137 ;  /* 0x000000897c8b7221 */ /* 0x000fe40000010100 */
[----:B------:R-:W-:Y:S02]  /*1ed0*/  FADD.FTZ R137, R127, R130 ;  /* 0x000000827f897221 */ /* 0x000fe40000010000 */
[----:B0-----:R-:W-:Y:S02]  /*1ee0*/  FMUL.FTZ R7, R5, R128 ;  /* 0x0000008005077220 */ /* 0x001fe40000410000 */
[----:B------:R-:W-:Y:S02]  /*1ef0*/  FMUL.FTZ R142, R122, -R139 ;  /* 0x8000008b7a8e7220 */ /* 0x000fe40000410000 */
[-C--:B--2---:R-:W-:Y:S02]  /*1f00*/  FFMA.FTZ R130, R135, R126.reuse, -R7 ;  /* 0x0000007e87827223 */ /* 0x084fe40000010807 */
[----:B------:R-:W-:-:S02]  /*1f10*/  FMUL.FTZ R7, R5, R126 ;  /* 0x0000007e05077220 */ /* 0x000fc40000410000 */
[----:B---3--:R-:W-:Y:S02]  /*1f20*/  FMUL.FTZ R126, R5, R4 ;  /* 0x00000004057e7220 */ /* 0x008fe40000410000 */
[-C--:B------:R-:W-:Y:S02]  /*1f30*/  FFMA.FTZ R141, R121, R137.reuse, -R142 ;  /* 0x00000089798d7223 */ /* 0x080fe4000001088e */
[C---:B----4-:R-:W-:Y:S02]  /*1f40*/  FFMA.FTZ R126, R135.reuse, R6, R126 ;  /* 0x00000006877e7223 */ /* 0x050fe4000001007e */
[----:B------:R-:W-:Y:S02]  /*1f50*/  FMUL.FTZ R142, R122, -R137 ;  /* 0x800000897a8e7220 */ /* 0x000fe40000410000 */
[----:B------:R-:W-:Y:S01]  /*1f60*/  FFMA.FTZ R128, R135, R128, R7 ;  /* 0x0000008087807223 */ /* 0x000fe20000010007 */
[C---:B------:R-:W-:Y:S01]  /*1f70*/  FSEL R137, R5.reuse, R126, !P0 ;  /* 0x0000007e05897208 */ /* 0x040fe20004000000 */
[----:B------:R-:W-:Y:S01]  /*1f80*/  FMUL.FTZ R7, R5, R6 ;  /* 0x0000000605077220 */ /* 0x000fe20000410000 */
[----:B------:R-:W-:Y:S01]  /*1f90*/  MOV R5, RZ ;  /* 0x000000ff00057202 */ /* 0x000fe20000000f00 */
[----:B------:R-:W-:-:S02]  /*1fa0*/  FFMA.FTZ R143, R121, R139, R142 ;  /* 0x0000008b798f7223 */ /* 0x000fc4000001008e */
[----:B------:R-:W-:Y:S01]  /*1fb0*/  @P0 FFMA.FTZ R135, R135, R4, -R7 ;  /* 0x0000000487870223 */ /* 0x000fe20000010807 */
[----:B------:R0:W-:Y:S01]  /*1fc0*/  SHFL.IDX PT, R139, R45, RZ, 0x1f ;  /* 0x00001fff2d8b7589 */ /* 0x0001e200000e0000 */
[----:B------:R-:W-:Y:S01]  /*1fd0*/  @P0 FADD.FTZ R131, R131, R130 ;  /* 0x0000008283830221 */ /* 0x000fe20000010000 */
[----:B------:R-:W-:Y:S01]  /*1fe0*/  HFMA2.MMA R4, -RZ, RZ, 1.875, 0 ;  /* 0x3f800000ff047435 */ /* 0x000fe200000001ff */
[----:B------:R-:W-:Y:S01]  /*1ff0*/  @P0 FADD.FTZ R129, R129, R128 ;  /* 0x0000008081810221 */ /* 0x000fe20000010000 */
[----:B------:R-:W2:Y:S01]  /*2000*/  SHFL.UP PT, R137, R137, 0x1, RZ ;  /* 0x0420000089897989 */ /* 0x000ea200000e00ff */
[C---:B------:R-:W-:Y:S01]  /*2010*/  FMUL.FTZ R128, R51.reuse, R38 ;  /* 0x0000002633807220 */ /* 0x040fe20000410000 */
[----:B------:R-:W-:Y:S01]  /*2020*/  ISETP.GE.AND P0, PT, R78, c[0x0][0x174], PT ;  /* 0x00005d004e007a0c */ /* 0x000fe20003f06270 */
[----:B------:R-:W-:Y:S01]  /*2030*/  FMUL.FTZ R126, R51, R39 ;  /* 0x00000027337e7220 */ /* 0x000fe20000410000 */
[----:B------:R-:W3:Y:S01]  /*2040*/  SHFL.UP PT, R135, R135, 0x1, RZ ;  /* 0x0420000087877989 */ /* 0x000ee200000e00ff */
[----:B------:R-:W-:Y:S01]  /*2050*/  FADD.FTZ R141, R128, R141 ;  /* 0x0000008d808d7221 */ /* 0x000fe20000010000 */
[----:B------:R-:W-:Y:S01]  /*2060*/  ISETP.NE.OR P0, PT, R104, RZ, P0 ;  /* 0x000000ff6800720c */ /* 0x000fe20000705670 */
[----:B------:R-:W-:Y:S01]  /*2070*/  FADD.FTZ R143, -R126, R143 ;  /* 0x0000008f7e8f7221 */ /* 0x000fe20000010100 */
[----:B------:R-:W4:Y:S01]  /*2080*/  SHFL.UP PT, R131, R131, 0x1, RZ ;  /* 0x0420000083837989 */ /* 0x000f2200000e00ff */
[C---:B------:R-:W-:Y:S01]  /*2090*/  FMUL.FTZ R145, R119.reuse, -R141 ;  /* 0x8000008d77917220 */ /* 0x040fe20000410000 */
[----:B------:R-:W-:Y:S01]  /*20a0*/  CS2R R6, SRZ ;  /* 0x0000000000067805 */ /* 0x000fe2000001ff00 */
[----:B------:R-:W-:Y:S01]  /*20b0*/  FMUL.FTZ R144, R119, -R143 ;  /* 0x8000008f77907220 */ /* 0x000fe20000410000 */
[----:B------:R-:W1:Y:S02]  /*20c0*/  SHFL.UP PT, R129, R129, 0x1, RZ ;  /* 0x0420000081817989 */ /* 0x000e6400000e00ff */
[----:B-1----:R-:W-:Y:S01]  /*20d0*/  FMUL.FTZ R142, R125, -R42 ;  /* 0x8000002a7d8e7220 */ /* 0x002fe20000410000 */
[----:B------:R-:W-:Y:S01]  /*20e0*/  SHF.L.U32 R130, R49, 0x4, RZ ;  /* 0x0000000431827819 */ /* 0x000fe200000006ff */
[----:B0-----:R-:W-:-:S02]  /*20f0*/  FMUL.FTZ R45, R125, R43 ;  /* 0x0000002b7d2d7220 */ /* 0x001fc40000410000 */
[C---:B------:R-:W-:Y:S02]  /*2100*/  FFMA.FTZ R150, R120.reuse, R141, -R144 ;  /* 0x0000008d78967223 */ /* 0x040fe40000010890 */
[----:B------:R-:W-:Y:S01]  /*2110*/  FFMA.FTZ R152, R120, R143, R145 ;  /* 0x0000008f78987223 */ /* 0x000fe20000010091 */
[----:B------:R0:W1:Y:S01]  /*2120*/  @!P0 LDS.128 R4, [R130+0x1b80] ;  /* 0x001b800082048984 */ /* 0x0000620000000c00 */
[C---:B------:R-:W-:Y:S01]  /*2130*/  FFMA.FTZ R143, R123.reuse, -R43, R142 ;  /* 0x8000002b7b8f7223 */ /* 0x040fe2000001008e */
[----:B------:R-:W-:Y:S01]  /*2140*/  ISETP.NE.AND P0, PT, R104, 0x1f, PT ;  /* 0x0000001f6800780c */ /* 0x000fe20003f05270 */
[----:B------:R-:W-:Y:S02]  /*2150*/  FFMA.FTZ R141, R123, R42, -R45 ;  /* 0x0000002a7b8d7223 */ /* 0x000fe4000001082d */
[C---:B--2---:R-:W-:Y:S02]  /*2160*/  FMUL.FTZ R45, R137.reuse, R139 ;  /* 0x0000008b892d7220 */ /* 0x044fe40000410000 */
[----:B------:R-:W-:-:S02]  /*2170*/  FMUL.FTZ R144, R137, R44 ;  /* 0x0000002c89907220 */ /* 0x000fc40000410000 */
[C---:B------:R-:W-:Y:S02]  /*2180*/  FMUL.FTZ R146, R122.reuse, -R143 ;  /* 0x8000008f7a927220 */ /* 0x040fe40000410000 */
[----:B------:R-:W-:Y:S02]  /*2190*/  FMUL.FTZ R148, R122, -R141 ;  /* 0x8000008d7a947220 */ /* 0x000fe40000410000 */
[C---:B---3--:R-:W-:Y:S02]  /*21a0*/  FFMA.FTZ R142, R135.reuse, R44, -R45 ;  /* 0x0000002c878e7223 */ /* 0x048fe4000001082d */
[----:B------:R-:W-:Y:S02]  /*21b0*/  FFMA.FTZ R144, R135, R139, R144 ;  /* 0x0000008b87907223 */ /* 0x000fe40000010090 */
[C---:B------:R-:W-:Y:S02]  /*21c0*/  FFMA.FTZ R146, R121.reuse, R141, -R146 ;  /* 0x0000008d79927223 */ /* 0x040fe40000010892 */
[----:B------:R-:W-:-:S02]  /*21d0*/  FFMA.FTZ R148, R121, R143, R148 ;  /* 0x0000008f79947223 */ /* 0x000fc40000010094 */
[----:B----4-:R-:W-:Y:S02]  /*21e0*/  @P1 FADD.FTZ R44, R131, R142 ;  /* 0x0000008e832c1221 */ /* 0x010fe40000010000 */
[----:B------:R-:W-:Y:S02]  /*21f0*/  @P1 FADD.FTZ R139, R129, R144 ;  /* 0x00000090818b1221 */ /* 0x000fe40000010000 */
[C---:B------:R-:W-:Y:S02]  /*2200*/  FMUL.FTZ R129, R52.reuse, R38 ;  /* 0x0000002634817220 */ /* 0x040fe40000410000 */
[C---:B------:R-:W-:Y:S02]  /*2210*/  FMUL.FTZ R45, R119.reuse, -R148 ;  /* 0x80000094772d7220 */ /* 0x040fe40000410000 */
[----:B------:R-:W-:Y:S02]  /*2220*/  FMUL.FTZ R131, R52, R39 ;  /* 0x0000002734837220 */ /* 0x000fe40000410000 */
[----:B------:R-:W-:-:S02]  /*2230*/  FMUL.FTZ R141, R119, -R146 ;  /* 0x80000092778d7220 */ /* 0x000fc40000410000 */
[----:B------:R-:W-:Y:S02]  /*2240*/  FADD.FTZ R135, R129, R150 ;  /* 0x0000009681877221 */ /* 0x000fe40000010000 */
[C---:B------:R-:W-:Y:S02]  /*2250*/  FFMA.FTZ R45, R120.reuse, R146, -R45 ;  /* 0x00000092782d7223 */ /* 0x040fe4000001082d */
[----:B------:R-:W-:Y:S01]  /*2260*/  FADD.FTZ R137, -R131, R152 ;  /* 0x0000009883897221 */ /* 0x000fe20000010100 */
[----:B------:R0:W2:Y:S01]  /*2270*/  SHFL.DOWN PT, R142, R135, 0x1, 0x1f ;  /* 0x08201f00878e7f89 */ /* 0x0000a200000e0000 */
[----:B------:R-:W-:Y:S02]  /*2280*/  FFMA.FTZ R141, R120, R148, R141 ;  /* 0x00000094788d7223 */ /* 0x000fe4000001008d */
[C---:B------:R-:W-:Y:S01]  /*2290*/  FMUL.FTZ R39, R41.reuse, R139 ;  /* 0x0000008b29277220 */ /* 0x040fe20000410000 */
[----:B------:R0:W3:Y:S01]  /*22a0*/  SHFL.DOWN PT, R150, R137, 0x1, 0x1f ;  /* 0x08201f0089967f89 */ /* 0x0000e200000e0000 */
[----:B------:R-:W-:-:S02]  /*22b0*/  FMUL.FTZ R41, R41, R44 ;  /* 0x0000002c29297220 */ /* 0x000fc40000410000 */
[C---:B------:R-:W-:Y:S01]  /*22c0*/  FFMA.FTZ R39, R40.reuse, R44, -R39 ;  /* 0x0000002c28277223 */ /* 0x040fe20000010827 */
[----:B------:R0:W4:Y:S01]  /*22d0*/  SHFL.DOWN PT, R146, R45, 0x1, 0x1f ;  /* 0x08201f002d927f89 */ /* 0x00012200000e0000 */
[----:B------:R-:W-:-:S03]  /*22e0*/  FFMA.FTZ R40, R40, R139, R41 ;  /* 0x0000008b28287223 */ /* 0x000fc60000010029 */
[----:B------:R0:W0:Y:S01]  /*22f0*/  SHFL.DOWN PT, R148, R141, 0x1, 0x1f ;  /* 0x08201f008d947f89 */ /* 0x00002200000e0000 */
[----:B------:R-:W-:Y:S05]  /*2300*/  @!P0 BRA `(.L_x_14073) ;  /* 0x000000b000008947 */ /* 0x000fea0003800000 */
[C---:B-1-3--:R-:W-:Y:S02]  /*2310*/  FMUL.FTZ R44, R141.reuse, R150 ;  /* 0x000000968d2c7220 */ /* 0x04afe40000410000 */
[C---:B0-----:R-:W-:Y:S02]  /*2320*/  FMUL.FTZ R38, R141.reuse, R148 ;  /* 0x000000948d267220 */ /* 0x041fe40000410000 */
[-C--:B--2---:R-:W-:Y:S02]  /*2330*/  FMUL.FTZ R144, R141, R142.reuse ;  /* 0x0000008e8d907220 */ /* 0x084fe40000410000 */
[----:B------:R-:W-:Y:S02]  /*2340*/  FFMA.FTZ R142, R45, R142, -R44 ;  /* 0x0000008e2d8e7223 */ /* 0x000fe4000001082c */
[-C--:B----4-:R-:W-:Y:S02]  /*2350*/  FMUL.FTZ R44, R141, R146.reuse ;  /* 0x000000928d2c7220 */ /* 0x090fe40000410000 */
[----:B------:R-:W-:-:S02]  /*2360*/  FFMA.FTZ R38, R45, R146, -R38 ;  /* 0x000000922d267223 */ /* 0x000fc40000010826 */
[C---:B------:R-:W-:Y:S02]  /*2370*/  FFMA.FTZ R144, R45.reuse, R150, R144 ;  /* 0x000000962d907223 */ /* 0x040fe40000010090 */
[----:B------:R-:W-:Y:S01]  /*2380*/  FFMA.FTZ R141, R45, R148, R44 ;  /* 0x000000942d8d7223 */ /* 0x000fe2000001002c */
[----:B------:R-:W-:Y:S01]  /*2390*/  MOV R45, R38 ;  /* 0x00000026002d7202 */ /* 0x000fe20000000f00 */
[----:B------:R-:W-:Y:S02]  /*23a0*/  FADD.FTZ R135, R135, R142 ;  /* 0x0000008e87877221 */ /* 0x000fe40000010000 */
[----:B------:R-:W-:Y:S02]  /*23b0*/  FADD.FTZ R137, R137, R144 ;  /* 0x0000009089897221 */ /* 0x000fe40000010000 */
.L_x_14073:
[----:B-1----:R-:W-:Y:S05]  /*23c0*/  BSYNC B0 ;  /* 0x0000000000007941 */ /* 0x002fea0003800000 */
.L_x_14072:
[----:B------:R-:W-:Y:S01]  /*23d0*/  ISETP.GT.U32.AND P0, PT, R104, 0x1d, PT ;  /* 0x0000001d6800780c */ /* 0x000fe20003f04070 */
[----:B------:R-:W-:Y:S01]  /*23e0*/  FADD.FTZ R133, R133, R40 ;  /* 0x0000002885857221 */ /* 0x000fe20000010000 */
[----:B------:R1:W4:Y:S01]  /*23f0*/  SHFL.DOWN PT, R144, R45, 0x2, 0x1f ;  /* 0x08401f002d907f89 */ /* 0x00032200000e0000 */
[----:B------:R-:W-:Y:S01]  /*2400*/  FADD.FTZ R39, R132, R39 ;  /* 0x0000002784277221 */ /* 0x000fe20000010000 */
[----:B------:R-:W-:Y:S01]  /*2410*/  BSSY B0, `(.L_x_14074) ;  /* 0x0000014000007945 */ /* 0x000fe20003800000 */
[C---:B------:R-:W-:Y:S01]  /*2420*/  FMUL.FTZ R38, R119.reuse, R133 ;  /* 0x0000008577267220 */ /* 0x040fe20000410000 */
[----:B----4-:R1:W4:Y:S01]  /*2430*/  SHFL.DOWN PT, R146, R141, 0x2, 0x1f ;  /* 0x08401f008d927f89 */ /* 0x01032200000e0000 */
[----:B------:R-:W-:-:S02]  /*2440*/  FMUL.FTZ R40, R119, R39 ;  /* 0x0000002777287220 */ /* 0x000fc40000410000 */
[C---:B------:R-:W-:Y:S01]  /*2450*/  FFMA.FTZ R38, R120.reuse, R39, -R38 ;  /* 0x0000002778267223 */ /* 0x040fe20000010826 */
[----:B------:R1:W3:Y:S01]  /*2460*/  SHFL.DOWN PT, R132, R135, 0x2, 0x1f ;  /* 0x08401f0087847f89 */ /* 0x0002e200000e0000 */
[----:B------:R-:W-:-:S03]  /*2470*/  FFMA.FTZ R41, R120, R133, R40 ;  /* 0x0000008578297223 */ /* 0x000fc60000010028 */
[----:B0-----:R1:W0:Y:S01]  /*2480*/  SHFL.DOWN PT, R148, R137, 0x2, 0x1f ;  /* 0x08401f0089947f89 */ /* 0x00122200000e0000 */
[----:B------:R-:W-:Y:S05]  /*2490*/  @P0 BRA `(.L_x_14075) ;  /* 0x000000b000000947 */ /* 0x000fea0003800000 */
[C---:B0-----:R-:W-:Y:S02]  /*24a0*/  FMUL.FTZ R44, R141.reuse, R148 ;  /* 0x000000948d2c7220 */ /* 0x041fe40000410000 */
[C---:B----4-:R-:W-:Y:S02]  /*24b0*/  FMUL.FTZ R40, R141.reuse, R146 ;  /* 0x000000928d287220 */ /* 0x050fe40000410000 */
[-C--:B--23--:R-:W-:Y:S02]  /*24c0*/  FMUL.FTZ R142, R141, R132.reuse ;  /* 0x000000848d8e7220 */ /* 0x08cfe40000410000 */
        /* <DEDUP_REMOVED lines=8> */
.L_x_14075:
[----:B------:R-:W-:Y:S05]  /*2550*/  BSYNC B0 ;  /* 0x0000000000007941 */ /* 0x000fea0003800000 */
.L_x_14074:
[----:B------:R-:W-:Y:S01]  /*2560*/  ISETP.GT.U32.AND P0, PT, R104, 0x1b, PT ;  /* 0x0000001b6800780c */ /* 0x000fe20003f04070 */
[C---:B------:R-:W-:Y:S01]  /*2570*/  FFMA.FTZ R40, R103.reuse, R136, R38 ;  /* 0x0000008867287223 */ /* 0x040fe20000010026 */
[----:B------:R1:W4:Y:S01]  /*2580*/  SHFL.DOWN PT, R144, R45, 0x4, 0x1f ;  /* 0x08801f002d907f89 */ /* 0x00032200000e0000 */
[----:B------:R-:W-:Y:S01]  /*2590*/  FFMA.FTZ R134, R103, R134, R41 ;  /* 0x0000008667867223 */ /* 0x000fe20000010029 */
[----:B------:R-:W-:Y:S01]  /*25a0*/  BSSY B0, `(.L_x_14076) ;  /* 0x0000016000007945 */ /* 0x000fe20003800000 */
[C---:B------:R-:W-:Y:S01]  /*25b0*/  FMUL.FTZ R41, R122.reuse, R40 ;  /* 0x000000287a297220 */ /* 0x040fe20000410000 */
[----:B----4-:R1:W4:Y:S01]  /*25c0*/  SHFL.DOWN PT, R146, R141, 0x4, 0x1f ;  /* 0x08801f008d927f89 */ /* 0x01032200000e0000 */
[-C--:B------:R-:W-:Y:S01]  /*25d0*/  FMUL.FTZ R38, R122, R134.reuse ;  /* 0x000000867a267220 */ /* 0x080fe20000410000 */
[C---:B------:R-:W-:Y:S01]  /*25e0*/  ISETP.GT.U32.AND P1, PT, R104.reuse, 0x17, PT ;  /* 0x000000176800780c */ /* 0x040fe20003f24070 */
[C---:B------:R-:W-:Y:S01]  /*25f0*/  FFMA.FTZ R41, R121.reuse, R134, R41 ;  /* 0x0000008679297223 */ /* 0x040fe20000010029 */
[----:B------:R1:W3:Y:S01]  /*2600*/  SHFL.DOWN PT, R136, R135, 0x4, 0x1f ;  /* 0x08801f0087887f89 */ /* 0x0002e200000e0000 */
[----:B------:R-:W-:Y:S01]  /*2610*/  ISETP.GT.U32.AND P3, PT, R104, 0xf, PT ;  /* 0x0000000f6800780c */ /* 0x000fe20003f64070 */
[----:B------:R-:W-:-:S02]  /*2620*/  FFMA.FTZ R38, R121, R40, -R38 ;  /* 0x0000002879267223 */ /* 0x000fc40000010826 */
[----:B0-----:R1:W0:Y:S01]  /*2630*/  SHFL.DOWN PT, R148, R137, 0x4, 0x1f ;  /* 0x08801f0089947f89 */ /* 0x00122200000e0000 */
[----:B------:R-:W-:Y:S05]  /*2640*/  @P0 BRA `(.L_x_14077) ;  /* 0x000000b000000947 */ /* 0x000fea0003800000 */
[C---:B0--3--:R-:W-:Y:S02]  /*2650*/  FMUL.FTZ R132, R141.reuse, R148 ;  /* 0x000000948d847220 */ /* 0x049fe40000410000 */
[C---:B----4-:R-:W-:Y:S02]  /*2660*/  FMUL.FTZ R44, R141.reuse, R146 ;  /* 0x000000928d2c7220 */ /* 0x050fe40000410000 */
[-C--:B--2---:R-:W-:Y:S02]  /*2670*/  FMUL.FTZ R142, R141, R136.reuse ;  /* 0x000000888d8e7220 */ /* 0x084fe40000410000 */
        /* <DEDUP_REMOVED lines=8> */
.L_x_14077:
[----:B------:R-:W-:Y:S05]  /*2700*/  BSYNC B0 ;  /* 0x0000000000007941 */ /* 0x000fea0003800000 */
.L_x_14076:
[----:B--2---:R2:W1:Y:S01]  /*2710*/  SHFL.DOWN PT, R142, R45, 0x8, 0x1f ;  /* 0x09001f002d8e7f89 */ /* 0x00446200000e0000 */
[----:B------:R-:W-:Y:S01]  /*2720*/  BSSY B0, `(.L_x_14078) ;  /* 0x0000012000007945 */ /* 0x000fe20003800000 */
[C---:B------:R-:W-:Y:S02]  /*2730*/  FFMA.FTZ R44, R115.reuse, R140, R38 ;  /* 0x0000008c732c7223 */ /* 0x040fe40000010026 */
[----:B------:R2:W4:Y:S01]  /*2740*/  SHFL.DOWN PT, R144, R141, 0x8, 0x1f ;  /* 0x09001f008d907f89 */ /* 0x00052200000e0000 */
[----:B------:R-:W-:-:S03]  /*2750*/  FFMA.FTZ R138, R115, R138, R41 ;  /* 0x0000008a738a7223 */ /* 0x000fc60000010029 */
[----:B---3--:R2:W3:Y:S04]  /*2760*/  SHFL.DOWN PT, R136, R135, 0x8, 0x1f ;  /* 0x09001f0087887f89 */ /* 0x0084e800000e0000 */
[----:B----4-:R2:W4:Y:S01]  /*2770*/  SHFL.DOWN PT, R146, R137, 0x8, 0x1f ;  /* 0x09001f0089927f89 */ /* 0x01052200000e0000 */
[----:B------:R-:W-:Y:S05]  /*2780*/  @P1 BRA `(.L_x_14079) ;  /* 0x000000b000001947 */ /* 0x000fea0003800000 */
[C---:B----4-:R-:W-:Y:S02]  /*2790*/  FMUL.FTZ R132, R141.reuse, R146 ;  /* 0x000000928d847220 */ /* 0x050fe40000410000 */
[C---:B------:R-:W-:Y:S02]  /*27a0*/  FMUL.FTZ R38, R141.reuse, R144 ;  /* 0x000000908d267220 */ /* 0x040fe40000410000 */
[-C--:B---3--:R-:W-:Y:S02]  /*27b0*/  FMUL.FTZ R140, R141, R136.reuse ;  /* 0x000000888d8c7220 */ /* 0x088fe40000410000 */
        /* <DEDUP_REMOVED lines=8> */
.L_x_14079:
[----:B------:R-:W-:Y:S05]  /*2840*/  BSYNC B0 ;  /* 0x0000000000007941 */ /* 0x000fea0003800000 */
.L_x_14078:
[----:B------:R2:W4:Y:S01]  /*2850*/  SHFL.DOWN PT, R144, R45, 0x10, 0x1f ;  /* 0x0a001f002d907f89 */ /* 0x00052200000e0000 */
[----:B------:R-:W-:Y:S01]  /*2860*/  BSSY B0, `(.L_x_14080) ;  /* 0x0000011000007945 */ /* 0x000fe20003800000 */
[----:B-1----:R-:W-:-:S02]  /*2870*/  FMUL.FTZ R142, R53, R0 ;  /* 0x00000000358e7220 */ /* 0x002fc40000410000 */
[----:B----4-:R2:W1:Y:S04]  /*2880*/  SHFL.DOWN PT, R146, R141, 0x10, 0x1f ;  /* 0x0a001f008d927f89 */ /* 0x01046800000e0000 */
[----:B---3--:R2:W3:Y:S04]  /*2890*/  SHFL.DOWN PT, R136, R135, 0x10, 0x1f ;  /* 0x0a001f0087887f89 */ /* 0x0084e800000e0000 */
[----:B0-----:R2:W0:Y:S01]  /*28a0*/  SHFL.DOWN PT, R148, R137, 0x10, 0x1f ;  /* 0x0a001f0089947f89 */ /* 0x00142200000e0000 */
[----:B------:R-:W-:Y:S05]  /*28b0*/  @P3 BRA `(.L_x_14081) ;  /* 0x000000b000003947 */ /* 0x000fea0003800000 */
[C---:B0-----:R-:W-:Y:S02]  /*28c0*/  FMUL.FTZ R132, R141.reuse, R148 ;  /* 0x000000948d847220 */ /* 0x041fe40000410000 */
[----:B-1----:R-:W-:-:S02]  /*28d0*/  FMUL.FTZ R38, R141, R146 ;  /* 0x000000928d267220 */ /* 0x002fc40000410000 */
[-C--:B---3--:R-:W-:Y:S02]  /*28e0*/  FMUL.FTZ R140, R141, R136.reuse ;  /* 0x000000888d8c7220 */ /* 0x088fe40000410000 */
        /* <DEDUP_REMOVED lines=8> */
.L_x_14081:
[----:B------:R-:W-:Y:S05]  /*2970*/  BSYNC B0 ;  /* 0x0000000000007941 */ /* 0x000fea0003800000 */
.L_x_14080:
[----:B------:R-:W-:Y:S01]  /*2980*/  SHFL.DOWN PT, R144, R141, 0x1, 0x1f ;  /* 0x08201f008d907f89 */ /* 0x000fe200000e0000 */
[----:B------:R-:W-:Y:S01]  /*2990*/  FFMA.FTZ R41, R52, R39, RZ ;  /* 0x0000002734297223 */ /* 0x000fe200000100ff */
[----:B------:R-:W-:Y:S01]  /*29a0*/  ISETP.NE.AND P0, PT, R90, RZ, PT ;  /* 0x000000ff5a00720c */ /* 0x000fe20003f05270 */
[-C--:B------:R-:W-:Y:S01]  /*29b0*/  FFMA.FTZ R38, R102, -R142.reuse, R39 ;  /* 0x8000008e66267223 */ /* 0x080fe20000010027 */
[----:B------:R-:W4:Y:S01]  /*29c0*/  SHFL.IDX PT, R139, R7, RZ, 0x1f ;  /* 0x00001fff078b7589 */ /* 0x000f2200000e0000 */
[----:B------:R-:W-:Y:S01]  /*29d0*/  FFMA.FTZ R39, R100, -R142, R133 ;  /* 0x8000008e64277223 */ /* 0x000fe20000010085 */
[----:B------:R-:W-:Y:S01]  /*29e0*/  BSSY B0, `(.L_x_14082) ;  /* 0x000008d000007945 */ /* 0x000fe20003800000 */
[----:B------:R-:W-:Y:S01]  /*29f0*/  FFMA.FTZ R133, R52, -R133, RZ ;  /* 0x8000008534857223 */ /* 0x000fe200000100ff */
[----:B---3--:R-:W3:Y:S01]  /*2a00*/  SHFL.IDX PT, R136, R6, RZ, 0x1f ;  /* 0x00001fff06887589 */ /* 0x008ee200000e0000 */
[----:B------:R-:W-:Y:S02]  /*2a10*/  FMUL.FTZ R132, R58, R103 ;  /* 0x000000673a847220 */ /* 0x000fe40000410000 */
[----:B------:R-:W-:Y:S01]  /*2a20*/  FFMA.FTZ R149, R51, -R134, R133 ;  /* 0x8000008633957223 */ /* 0x000fe20000010085 */
[----:B------:R-:W5:Y:S01]  /*2a30*/  SHFL.DOWN PT, R143, R45, 0x1, 0x1f ;  /* 0x08201f002d8f7f89 */ /* 0x000f6200000e0000 */
[----:B0-----:R-:W-:-:S02]  /*2a40*/  FMUL.FTZ R148, R56, R115 ;  /* 0x0000007338947220 */ /* 0x001fc40000410000 */
[----:B------:R-:W-:Y:S01]  /*2a50*/  FFMA.FTZ R147, R51, R40, R41 ;  /* 0x0000002833937223 */ /* 0x000fe20000010029 */
[----:B------:R-:W0:Y:S01]  /*2a60*/  SHFL.DOWN PT, R145, R135, 0x1, 0x1f ;  /* 0x08201f0087917f89 */ /* 0x000e2200000e0000 */
[-C--:B------:R-:W-:Y:S02]  /*2a70*/  FFMA.FTZ R40, R107, -R132.reuse, R40 ;  /* 0x800000846b287223 */ /* 0x080fe40000010028 */
[----:B------:R-:W-:Y:S01]  /*2a80*/  FFMA.FTZ R41, R105, -R132, R134 ;  /* 0x8000008469297223 */ /* 0x000fe20000010086 */
[----:B------:R2:W1:Y:S01]  /*2a90*/  SHFL.IDX PT, R142, R141, RZ, 0x1f ;  /* 0x00001fff8d8e7589 */ /* 0x00046200000e0000 */
[-C--:B------:R-:W-:Y:S02]  /*2aa0*/  FMUL.FTZ R134, R125, R138.reuse ;  /* 0x0000008a7d867220 */ /* 0x080fe40000410000 */
[----:B------:R-:W-:Y:S01]  /*2ab0*/  FFMA.FTZ R132, R50, -R138, R149 ;  /* 0x8000008a32847223 */ /* 0x000fe20000010095 */
[----:B-1----:R-:W1:Y:S01]  /*2ac0*/  SHFL.DOWN PT, R146, R137, 0x1, 0x1f ;  /* 0x08201f0089927f89 */ /* 0x002e6200000e0000 */
[----:B------:R-:W-:-:S02]  /*2ad0*/  FFMA.FTZ R134, R123, R44, -R134 ;  /* 0x0000002c7b867223 */ /* 0x000fc40000010886 */
[-C--:B------:R-:W-:Y:S01]  /*2ae0*/  FFMA.FTZ R133, R50, R44.reuse, R147 ;  /* 0x0000002c32857223 */ /* 0x080fe20000010093 */
[----:B------:R3:W1:Y:S01]  /*2af0*/  SHFL.IDX PT, R140, R45, RZ, 0x1f ;  /* 0x00001fff2d8c7589 */ /* 0x00066200000e0000 */
[----:B--2---:R-:W-:Y:S02]  /*2b00*/  FMUL.FTZ R141, R125, R44 ;  /* 0x0000002c7d8d7220 */ /* 0x004fe40000410000 */
[----:B------:R-:W-:Y:S01]  /*2b10*/  FFMA.FTZ R114, R111, R114, R134 ;  /* 0x000000726f727223 */ /* 0x000fe20000010086 */
[----:B------:R-:W2:Y:S01]  /*2b20*/  SHFL.IDX PT, R137, R137, RZ, 0x1f ;  /* 0x00001fff89897589 */ /* 0x000ea200000e0000 */
[----:B------:R-:W-:Y:S02]  /*2b30*/  FFMA.FTZ R141, R123, R138, R141 ;  /* 0x0000008a7b8d7223 */ /* 0x000fe4000001008d */
[-C--:B------:R-:W-:Y:S01]  /*2b40*/  FFMA.FTZ R44, R101, -R148.reuse, R44 ;  /* 0x80000094652c7223 */ /* 0x080fe2000001002c */
[----:B------:R-:W2:Y:S01]  /*2b50*/  SHFL.IDX PT, R135, R135, RZ, 0x1f ;  /* 0x00001fff87877589 */ /* 0x000ea200000e0000 */
[----:B---3--:R-:W-:-:S02]  /*2b60*/  FFMA.FTZ R45, R117, -R148, R138 ;  /* 0x80000094752d7223 */ /* 0x008fc4000001008a */
[CC--:B----4-:R-:W-:Y:S02]  /*2b70*/  @P2 FMUL.FTZ R138, R144.reuse, R139.reuse ;  /* 0x0000008b908a2220 */ /* 0x0d0fe40000410000 */
[-C--:B------:R-:W-:Y:S02]  /*2b80*/  @P2 FMUL.FTZ R144, R144, R136.reuse ;  /* 0x0000008890902220 */ /* 0x080fe40000410000 */
[C---:B-----5:R-:W-:Y:S02]  /*2b90*/  @P2 FFMA.FTZ R138, R143.reuse, R136, -R138 ;  /* 0x000000888f8a2223 */ /* 0x060fe4000001088a */
[----:B------:R-:W-:Y:S02]  /*2ba0*/  @P2 FFMA.FTZ R143, R143, R139, R144 ;  /* 0x0000008b8f8f2223 */ /* 0x000fe40000010090 */
[----:B0-----:R-:W-:Y:S02]  /*2bb0*/  @P2 FADD.FTZ R136, R145, R138 ;  /* 0x0000008a91882221 */ /* 0x001fe40000010000 */
[----:B------:R-:W-:-:S02]  /*2bc0*/  FFMA.FTZ R112, R111, R112, R141 ;  /* 0x000000706f707223 */ /* 0x000fc4000001008d */
[CC--:B------:R-:W-:Y:S02]  /*2bd0*/  FMUL.FTZ R134, R142.reuse, R6.reuse ;  /* 0x000000068e867220 */ /* 0x0c0fe40000410000 */
[----:B------:R-:W-:Y:S02]  /*2be0*/  FMUL.FTZ R141, R142, R7 ;  /* 0x000000078e8d7220 */ /* 0x000fe40000410000 */
[----:B-1----:R-:W-:Y:S02]  /*2bf0*/  @P2 FADD.FTZ R139, R146, R143 ;  /* 0x0000008f928b2221 */ /* 0x002fe40000010000 */
[----:B------:R-:W-:Y:S02]  /*2c00*/  FMUL.FTZ R138, R136, -R43 ;  /* 0x8000002b888a7220 */ /* 0x000fe40000410000 */
[C---:B------:R-:W-:Y:S02]  /*2c10*/  FFMA.FTZ R134, R140.reuse, R7, R134 ;  /* 0x000000078c867223 */ /* 0x040fe40000010086 */
[----:B------:R-:W-:-:S02]  /*2c20*/  FFMA.FTZ R6, R140, R6, -R141 ;  /* 0x000000068c067223 */ /* 0x000fc4000001088d */
[C---:B------:R-:W-:Y:S02]  /*2c30*/  FMUL.FTZ R7, R142.reuse, R5 ;  /* 0x000000058e077220 */ /* 0x040fe40000410000 */
[C---:B------:R-:W-:Y:S02]  /*2c40*/  FMUL.FTZ R43, R139.reuse, -R43 ;  /* 0x8000002b8b2b7220 */ /* 0x040fe40000410000 */
[----:B------:R-:W-:Y:S02]  /*2c50*/  FFMA.FTZ R141, R139, R42, R138 ;  /* 0x0000002a8b8d7223 */ /* 0x000fe4000001008a */
[-C--:B------:R-:W-:Y:S02]  /*2c60*/  FMUL.FTZ R142, R142, R4.reuse ;  /* 0x000000048e8e7220 */ /* 0x080fe40000410000 */
[----:B------:R-:W-:Y:S01]  /*2c70*/  FFMA.FTZ R4, R140, R4, -R7 ;  /* 0x000000048c047223 */ /* 0x000fe20000010807 */
[----:B------:R-:W-:Y:S01]  /*2c80*/  P2R R7, PR, RZ, 0x1 ;  /* 0x00000001ff077803 */ /* 0x000fe20000000000 */
[----:B------:R-:W-:-:S02]  /*2c90*/  FFMA.FTZ R139, R136, R42, -R43 ;  /* 0x0000002a888b7223 */ /* 0x000fc4000001082b */
[----:B------:R-:W-:Y:S02]  /*2ca0*/  FADD.FTZ R42, -R108, R141 ;  /* 0x0000008d6c2a7221 */ /* 0x000fe40000010100 */
[----:B------:R-:W-:Y:S02]  /*2cb0*/  FMUL.FTZ R108, R54, R111 ;  /* 0x0000006f366c7220 */ /* 0x000fe40000410000 */
[----:B--2---:R-:W-:Y:S01]  /*2cc0*/  FADD.FTZ R7, R137, R134 ;  /* 0x0000008689077221 */ /* 0x004fe20000010000 */
[----:B------:R-:W-:Y:S01]  /*2cd0*/  MOV R137, 0xffffff80 ;  /* 0xffffff8000897802 */ /* 0x000fe20000000f00 */
[----:B------:R-:W-:Y:S02]  /*2ce0*/  FMUL.FTZ R134, R48, R114 ;  /* 0x0000007230867220 */ /* 0x000fe40000410000 */
[----:B------:R-:W-:Y:S02]  /*2cf0*/  FADD.FTZ R110, R110, R139 ;  /* 0x0000008b6e6e7221 */ /* 0x000fe40000010000 */
[----:B------:R-:W-:-:S02]  /*2d00*/  FFMA.FTZ R43, R109, -R108, R114 ;  /* 0x8000006c6d2b7223 */ /* 0x000fc40000010072 */
[----:B------:R-:W-:Y:S02]  /*2d10*/  FADD.FTZ R114, R133, R134 ;  /* 0x0000008685727221 */ /* 0x000fe40000010000 */
[----:B------:R-:W-:Y:S02]  /*2d20*/  FMUL.FTZ R133, R125, -R42 ;  /* 0x8000002a7d857220 */ /* 0x000fe40000410000 */
[----:B------:R-:W-:Y:S02]  /*2d30*/  FADD.FTZ R6, R135, R6 ;  /* 0x0000000687067221 */ /* 0x000fe40000010000 */
[----:B------:R-:W-:Y:S02]  /*2d40*/  FMUL.FTZ R125, R125, -R110 ;  /* 0x8000006e7d7d7220 */ /* 0x000fe40000410000 */
[----:B------:R-:W-:Y:S02]  /*2d50*/  FMUL.FTZ R135, R48, R112 ;  /* 0x0000007030877220 */ /* 0x000fe40000410000 */
[----:B------:R-:W-:-:S02]  /*2d60*/  FFMA.FTZ R108, R113, -R108, R112 ;  /* 0x8000006c716c7223 */ /* 0x000fc40000010070 */
[C---:B------:R-:W-:Y:S02]  /*2d70*/  FFMA.FTZ R125, R123.reuse, R42, R125 ;  /* 0x0000002a7b7d7223 */ /* 0x040fe4000001007d */
[----:B------:R-:W-:Y:S02]  /*2d80*/  FADD.FTZ R112, R132, -R135 ;  /* 0x8000008784707221 */ /* 0x000fe40000010000 */
[----:B------:R-:W-:Y:S02]  /*2d90*/  FFMA.FTZ R5, R140, R5, R142 ;  /* 0x000000058c057223 */ /* 0x000fe4000001008e */
[----:B------:R-:W-:Y:S02]  /*2da0*/  FFMA.FTZ R132, R123, R110, -R133 ;  /* 0x0000006e7b847223 */ /* 0x000fe40000010885 */
[----:B------:R-:W-:Y:S01]  /*2db0*/  FADD.FTZ R124, -R124, R125 ;  /* 0x0000007d7c7c7221 */ /* 0x000fe20000010100 */
[----:B------:R0:W-:Y:S01]  /*2dc0*/  @!P0 STS.128 [R130+0x1b80], R4 ;  /* 0x001b800482008388 */ /* 0x0001e20000000c00 */
[----:B------:R-:W-:-:S02]  /*2dd0*/  FADD.FTZ R127, R127, R132 ;  /* 0x000000847f7f7221 */ /* 0x000fc40000010000 */
[C---:B------:R-:W-:Y:S02]  /*2de0*/  FMUL.FTZ R136, R54.reuse, R42 ;  /* 0x0000002a36887220 */ /* 0x040fe40000410000 */
[----:B------:R-:W-:Y:S02]  /*2df0*/  FMUL.FTZ R134, R54, R110 ;  /* 0x0000006e36867220 */ /* 0x000fe40000410000 */
[C---:B------:R-:W-:Y:S02]  /*2e00*/  FMUL.FTZ R123, R108.reuse, R136 ;  /* 0x000000886c7b7220 */ /* 0x040fe40000410000 */
[-C--:B------:R-:W-:Y:S02]  /*2e10*/  FMUL.FTZ R132, R108, R134.reuse ;  /* 0x000000866c847220 */ /* 0x080fe40000410000 */
[C---:B------:R-:W-:Y:S02]  /*2e20*/  FFMA.FTZ R125, R43.reuse, R134, R123 ;  /* 0x000000862b7d7223 */ /* 0x040fe4000001007b */
[----:B------:R-:W-:-:S02]  /*2e30*/  FFMA.FTZ R123, R43, R136, -R132 ;  /* 0x000000882b7b7223 */ /* 0x000fc40000010884 */
[----:B------:R-:W-:Y:S02]  /*2e40*/  FMUL.FTZ R138, R111, R134 ;  /* 0x000000866f8a7220 */ /* 0x000fe40000410000 */
[CC--:B0-----:R-:W-:Y:S02]  /*2e50*/  FMUL.FTZ R4, R122.reuse, -R124.reuse ;  /* 0x8000007c7a047220 */ /* 0x0c1fe40000410000 */
[-C--:B------:R-:W-:Y:S01]  /*2e60*/  FMUL.FTZ R122, R122, -R127.reuse ;  /* 0x8000007f7a7a7220 */ /* 0x080fe20000410000 */
[----:B------:R-:W-:Y:S01]  /*2e70*/  STS [R73.X4+0x228], R138 ;  /* 0x0002288a49007388 */ /* 0x000fe20000004800 */
[CC--:B------:R-:W-:Y:S02]  /*2e80*/  FFMA.FTZ R5, R121.reuse, R127.reuse, -R4 ;  /* 0x0000007f79057223 */ /* 0x0c0fe40000010804 */
[----:B------:R-:W-:Y:S02]  /*2e90*/  FMUL.FTZ R6, R56, R127 ;  /* 0x0000007f38067220 */ /* 0x000fe40000410000 */
[----:B------:R-:W-:-:S02]  /*2ea0*/  FFMA.FTZ R121, R121, R124, R122 ;  /* 0x0000007c79797223 */ /* 0x000fc4000001007a */
[----:B------:R-:W-:Y:S02]  /*2eb0*/  FADD.FTZ R128, R128, R5 ;  /* 0x0000000580807221 */ /* 0x000fe40000010000 */
[----:B------:R-:W-:Y:S02]  /*2ec0*/  FMUL.FTZ R130, R56, R124 ;  /* 0x0000007c38827220 */ /* 0x000fe40000410000 */
[----:B------:R-:W-:Y:S02]  /*2ed0*/  FMUL.FTZ R5, R45, R6 ;  /* 0x000000062d057220 */ /* 0x000fe40000410000 */
[----:B------:R-:W-:Y:S02]  /*2ee0*/  FADD.FTZ R126, -R126, R121 ;  /* 0x000000797e7e7221 */ /* 0x000fe40000010100 */
[----:B------:R-:W-:Y:S02]  /*2ef0*/  FFMA.FTZ R135, R44, R130, -R5 ;  /* 0x000000822c877223 */ /* 0x000fe40000010805 */
[----:B------:R-:W-:-:S02]  /*2f00*/  FMUL.FTZ R5, R119, -R126 ;  /* 0x8000007e77057220 */ /* 0x000fc40000410000 */
[-C--:B------:R-:W-:Y:S02]  /*2f10*/  FMUL.FTZ R119, R119, -R128.reuse ;  /* 0x8000008077777220 */ /* 0x080fe40000410000 */
[C---:B------:R-:W-:Y:S02]  /*2f20*/  FFMA.FTZ R4, R120.reuse, R128, -R5 ;  /* 0x0000008078047223 */ /* 0x040fe40000010805 */
[----:B------:R-:W-:Y:S02]  /*2f30*/  FFMA.FTZ R120, R120, R126, R119 ;  /* 0x0000007e78787223 */ /* 0x000fe40000010077 */
[----:B------:R-:W-:Y:S02]  /*2f40*/  FMUL.FTZ R7, R45, R130 ;  /* 0x000000822d077220 */ /* 0x000fe40000410000 */
[----:B------:R-:W-:Y:S02]  /*2f50*/  FMUL.FTZ R122, R58, R126 ;  /* 0x0000007e3a7a7220 */ /* 0x000fe40000410000 */
[----:B------:R-:W-:-:S02]  /*2f60*/  FADD.FTZ R131, -R131, R120 ;  /* 0x0000007883837221 */ /* 0x000fc40000010100 */
[-C--:B------:R-:W-:Y:S02]  /*2f70*/  FMUL.FTZ R132, R115, R6.reuse ;  /* 0x0000000673847220 */ /* 0x080fe40000410000 */
[----:B------:R-:W-:Y:S02]  /*2f80*/  FFMA.FTZ R133, R44, R6, R7 ;  /* 0x000000062c857223 */ /* 0x000fe40000010007 */
[----:B------:R-:W-:Y:S01]  /*2f90*/  FMUL.FTZ R6, R58, R128 ;  /* 0x000000803a067220 */ /* 0x000fe20000410000 */
[----:B------:R-:W-:Y:S01]  /*2fa0*/  STS [R73.X4+0x220], R132 ;  /* 0x0002208449007388 */ /* 0x000fe20000004800 */
[----:B------:R-:W-:Y:S02]  /*2fb0*/  FMUL.FTZ R5, R41, R122 ;  /* 0x0000007a29057220 */ /* 0x000fe40000410000 */
[----:B------:R-:W-:Y:S02]  /*2fc0*/  FADD.FTZ R129, R129, R4 ;  /* 0x0000000481817221 */ /* 0x000fe40000010000 */
[----:B------:R-:W-:-:S02]  /*2fd0*/  FMUL.FTZ R7, R53, R131 ;  /* 0x0000008335077220 */ /* 0x000fc40000410000 */
[----:B------:R-:W-:Y:S02]  /*2fe0*/  FFMA.FTZ R119, R40, R6, R5 ;  /* 0x0000000628777223 */ /* 0x000fe40000010005 */
[----:B------:R-:W-:Y:S02]  /*2ff0*/  FMUL.FTZ R5, R53, R129 ;  /* 0x0000008135057220 */ /* 0x000fe40000410000 */
[----:B------:R-:W-:Y:S02]  /*3000*/  FMUL.FTZ R4, R39, R7 ;  /* 0x0000000727047220 */ /* 0x000fe40000410000 */
[----:B------:R-:W-:Y:S02]  /*3010*/  FMUL.FTZ R134, R115, R130 ;  /* 0x0000008273867220 */ /* 0x000fe40000410000 */
[-C--:B------:R-:W-:Y:S02]  /*3020*/  FMUL.FTZ R130, R103, R6.reuse ;  /* 0x0000000667827220 */ /* 0x080fe40000410000 */
[----:B------:R-:W-:Y:S01]  /*3030*/  FMUL.FTZ R121, R41, R6 ;  /* 0x0000000629797220 */ /* 0x000fe20000410000 */
[----:B------:R0:W-:Y:S01]  /*3040*/  STS [R73.X4+0x224], R134 ;  /* 0x0002248649007388 */ /* 0x0001e20000004800 */
[----:B------:R-:W-:-:S02]  /*3050*/  FMUL.FTZ R6, R39, R5 ;  /* 0x0000000527067220 */ /* 0x000fc40000410000 */
[-C--:B------:R-:W-:Y:S01]  /*3060*/  FMUL.FTZ R120, R0, R5.reuse ;  /* 0x0000000500787220 */ /* 0x080fe20000410000 */
[----:B------:R1:W-:Y:S01]  /*3070*/  STS [R73.X4+0x218], R130 ;  /* 0x0002188249007388 */ /* 0x0003e20000004800 */
[----:B------:R-:W-:Y:S02]  /*3080*/  FFMA.FTZ R4, R38, R5, R4 ;  /* 0x0000000526047223 */ /* 0x000fe40000010004 */
[----:B------:R-:W-:Y:S01]  /*3090*/  IMAD R5, R118, R137, c[0x0][0x168] ;  /* 0x00005a0076057624 */ /* 0x000fe200078e0289 */
[----:B------:R-:W-:Y:S01]  /*30a0*/  STS [R73.X4+0x210], R120 ;  /* 0x0002107849007388 */ /* 0x000fe20000004800 */
[-C--:B------:R-:W-:Y:S02]  /*30b0*/  FFMA.FTZ R6, R38, R7.reuse, -R6 ;  /* 0x0000000726067223 */ /* 0x080fe40000010806 */
[----:B------:R-:W-:Y:S01]  /*30c0*/  FFMA.FTZ R121, R40, R122, -R121 ;  /* 0x0000007a28797223 */ /* 0x000fe20000010879 */
[----:B0-----:R-:W-:Y:S01]  /*30d0*/  LEA R134, R5, -R90, 0x1 ;  /* 0x8000005a05867211 */ /* 0x001fe200078e08ff */
[----:B------:R-:W-:Y:S01]  /*30e0*/  FMUL.FTZ R132, R103, R122 ;  /* 0x0000007a67847220 */ /* 0x000fe20000410000 */
[----:B------:R-:W-:Y:S01]  /*30f0*/  SHF.L.U64.HI R5, R47, 0x2, R46 ;  /* 0x000000022f057819 */ /* 0x000fe2000001022e */
[----:B------:R-:W-:Y:S01]  /*3100*/  FMUL.FTZ R140, R111, R136 ;  /* 0x000000886f8c7220 */ /* 0x000fe20000410000 */
[----:B------:R-:W-:Y:S01]  /*3110*/  ISETP.GE.AND P0, PT, R134, 0x1, PT ;  /* 0x000000018600780c */ /* 0x000fe20003f06270 */
[----:B------:R-:W-:Y:S01]  /*3120*/  FMUL.FTZ R122, R0, R7 ;  /* 0x00000007007a7220 */ /* 0x000fe20000410000 */
[----:B------:R0:W-:Y:S01]  /*3130*/  STS [R73.X4+0x21c], R132 ;  /* 0x00021c8449007388 */ /* 0x0001e20000004800 */
[----:B------:R-:W-:-:S02]  /*3140*/  FADD.FTZ R4, RZ, R4 ;  /* 0x00000004ff047221 */ /* 0x000fc40000010000 */
[----:B------:R-:W-:Y:S01]  /*3150*/  FADD.FTZ R6, RZ, R6 ;  /* 0x00000006ff067221 */ /* 0x000fe20000010000 */
[----:B------:R2:W-:Y:S01]  /*3160*/  STS [R73.X4+0x22c], R140 ;  /* 0x00022c8c49007388 */ /* 0x0005e20000004800 */
[----:B------:R-:W-:Y:S01]  /*3170*/  FADD.FTZ R4, R4, R119 ;  /* 0x0000007704047221 */ /* 0x000fe20000010000 */
[----:B------:R-:W-:Y:S01]  /*3180*/  SHF.L.U32 R119, R47, 0x2, RZ ;  /* 0x000000022f777819 */ /* 0x000fe200000006ff */
[----:B------:R-:W-:Y:S01]  /*3190*/  FADD.FTZ R6, R6, R121 ;  /* 0x0000007906067221 */ /* 0x000fe20000010000 */
[----:B------:R2:W-:Y:S01]  /*31a0*/  STS [R73.X4+0x214], R122 ;  /* 0x0002147a49007388 */ /* 0x0005e20000004800 */
[----:B-1----:R-:W-:Y:S02]  /*31b0*/  FADD.FTZ R130, R4, R133 ;  /* 0x0000008504827221 */ /* 0x002fe40000010000 */
[----:B0-----:R-:W-:Y:S02]  /*31c0*/  FADD.FTZ R132, R6, R135 ;  /* 0x0000008706847221 */ /* 0x001fe40000010000 */
[----:B------:R-:W-:Y:S01]  /*31d0*/  IMAD R120, R5, c[0x0][0x2b0], RZ ;  /* 0x0000ac0005787a24 */ /* 0x000fe200078e02ff */
[----:B------:R-:W-:Y:S06]  /*31e0*/  BAR.SYNC.DEFER_BLOCKING 0x0 ;  /* 0x0000000000007b1d */ /* 0x000fec0000010000 */
[----:B------:R-:W-:Y:S05]  /*31f0*/  @!P0 BRA `(.L_x_14083) ;  /* 0x000000b000008947 */ /* 0x000fea0003800000 */
[----:B--2---:R-:W0:Y:S01]  /*3200*/  LDS R121, [R74.X4+0x210] ;  /* 0x000210004a797984 */ /* 0x004e220000004800 */
[----:B------:R-:W-:Y:S01]  /*3210*/  SHF.L.U32 R5, R118, 0x8, RZ ;  /* 0x0000000876057819 */ /* 0x000fe200000006ff */
[----:B------:R-:W-:-:S03]  /*3220*/  IMAD R116, R116, c[0x0][0x2b0], RZ ;  /* 0x0000ac0074747a24 */ /* 0x000fc600078e02ff */
[----:B------:R-:W-:Y:S01]  /*3230*/  IADD3 R4, P0, R5, R90, RZ ;  /* 0x0000005a05047210 */ /* 0x000fe20007f1e0ff */
[----:B------:R-:W-:-:S03]  /*3240*/  IMAD R7, R49, c[0x0][0x2b4], R116 ;  /* 0x0000ad0031077a24 */ /* 0x000fc600078e0274 */
[----:B------:R-:W-:-:S05]  /*3250*/  LEA.HI.X.SX32 R5, R5, RZ, 0x1, P0 ;  /* 0x000000ff05057211 */ /* 0x000fca00000f0eff */
[----:B------:R-:W-:-:S05]  /*3260*/  IMAD.WIDE.U32 R4, R49, c[0x0][0x2b0], R4 ;  /* 0x0000ac0031047a25 */ /* 0x000fca00078e0004 */
[----:B------:R-:W-:Y:S02]  /*3270*/  IADD3 R5, R5, R7, RZ ;  /* 0x0000000705057210 */ /* 0x000fe40007ffe0ff */
[----:B------:R-:W-:-:S04]  /*3280*/  LEA R6, P0, R4, R89, 0x2 ;  /* 0x0000005904067211 */ /* 0x000fc800078010ff */
[----:B------:R-:W-:-:S05]  /*3290*/  LEA.HI.X R7, R4, R87, R5, 0x2, P0 ;  /* 0x0000005704077211 */ /* 0x000fca00000f1405 */
[----:B0-----:R0:W-:Y:S04]  /*32a0*/  RED.E.ADD.F32.FTZ.RN.STRONG.GPU [R6.64], R121 ;  /* 0x000000790600798e */ /* 0x0011e8000c10e786 */
.L_x_14083:
[----:B--2---:R-:W-:Y:S05]  /*32b0*/  BSYNC B0 ;  /* 0x0000000000007941 */ /* 0x004fea0003800000 */
.L_x_14082:
        /* <DEDUP_REMOVED lines=16> */
.L_x_14085:
[----:B0-----:R-:W-:Y:S05]  /*33c0*/  BSYNC B0 ;  /* 0x0000000000007941 */ /* 0x001fea0003800000 */
.L_x_14084:
[----:B-1----:R0:W1:Y:S01]  /*33d0*/  LDS R7, [R71.X4+0x310] ;  /* 0x0003100047077984 */ /* 0x0020620000004800 */
[----:B------:R-:W-:Y:S01]  /*33e0*/  BSSY B0, `(.L_x_14086) ;  /* 0x0000005000007945 */ /* 0x000fe20003800000 */
[----:B------:R-:W-:Y:S05]  /*33f0*/  @!P0 BRA `(.L_x_14087) ;  /* 0x0000003000008947 */ /* 0x000fea0003800000 */
[----:B------:R-:W-:-:S05]  /*3400*/  IMAD.WIDE.U32 R4, R119, c[0x0][0x2b0], R24 ;  /* 0x0000ac0077047a25 */ /* 0x000fca00078e0018 */
[----:B------:R-:W-:-:S05]  /*3410*/  IADD3 R5, R133, R5, RZ ;  /* 0x0000000585057210 */ /* 0x000fca0007ffe0ff */
[----:B-1----:R1:W-:Y:S02]  /*3420*/  RED.E.ADD.F32.FTZ.RN.STRONG.GPU [R4.64], R7 ;  /* 0x000000070400798e */ /* 0x0023e4000c10e786 */
.L_x_14087:
[----:B------:R-:W-:Y:S05]  /*3430*/  BSYNC B0 ;  /* 0x0000000000007941 */ /* 0x000fea0003800000 */
.L_x_14086:
[----:B-1----:R1:W2:Y:S01]  /*3440*/  LDS R7, [R70.X4+0x390] ;  /* 0x0003900046077984 */ /* 0x0022a20000004800 */
[----:B------:R-:W-:Y:S01]  /*3450*/  BSSY B0, `(.L_x_14088) ;  /* 0x0000005000007945 */ /* 0x000fe20003800000 */
[----:B------:R-:W-:Y:S05]  /*3460*/  @!P1 BRA `(.L_x_14089) ;  /* 0x0000003000009947 */ /* 0x000fea0003800000 */
[----:B------:R-:W-:-:S05]  /*3470*/  IMAD.WIDE.U32 R4, R119, c[0x0][0x2b0], R26 ;  /* 0x0000ac0077047a25 */ /* 0x000fca00078e001a */
[----:B------:R-:W-:-:S05]  /*3480*/  IADD3 R5, R133, R5, RZ ;  /* 0x0000000585057210 */ /* 0x000fca0007ffe0ff */
[----:B--2---:R2:W-:Y:S02]  /*3490*/  RED.E.ADD.F32.FTZ.RN.STRONG.GPU [R4.64], R7 ;  /* 0x000000070400798e */ /* 0x0045e4000c10e786 */
.L_x_14089:
[----:B------:R-:W-:Y:S05]  /*34a0*/  BSYNC B0 ;  /* 0x0000000000007941 */ /* 0x000fea0003800000 */
.L_x_14088:
[----:B--2---:R2:W3:Y:S01]  /*34b0*/  LDS R7, [R69.X4+0x410] ;  /* 0x0004100045077984 */ /* 0x0044e20000004800 */
[----:B------:R-:W-:Y:S01]  /*34c0*/  BSSY B0, `(.L_x_14090) ;  /* 0x0000005000007945 */ /* 0x000fe20003800000 */
[----:B------:R-:W-:Y:S05]  /*34d0*/  @!P2 BRA `(.L_x_14091) ;  /* 0x000000300000a947 */ /* 0x000fea0003800000 */
[----:B------:R-:W-:-:S05]  /*34e0*/  IMAD.WIDE.U32 R4, R119, c[0x0][0x2b0], R28 ;  /* 0x0000ac0077047a25 */ /* 0x000fca00078e001c */
[----:B------:R-:W-:-:S05]  /*34f0*/  IADD3 R5, R133, R5, RZ ;  /* 0x0000000585057210 */ /* 0x000fca0007ffe0ff */
[----:B---3--:R3:W-:Y:S02]  /*3500*/  RED.E.ADD.F32.FTZ.RN.STRONG.GPU [R4.64], R7 ;  /* 0x000000070400798e */ /* 0x0087e4000c10e786 */
.L_x_14091:
[----:B------:R-:W-:Y:S05]  /*3510*/  BSYNC B0 ;  /* 0x0000000000007941 */ /* 0x000fea0003800000 */
.L_x_14090:
[----:B---3--:R3:W4:Y:S01]  /*3520*/  LDS R7, [R68.X4+0x490] ;  /* 0x0004900044077984 */ /* 0x0087220000004800 */
[----:B------:R-:W-:Y:S01]  /*3530*/  BSSY B0, `(.L_x_14092) ;  /* 0x0000005000007945 */ /* 0x000fe20003800000 */
[----:B------:R-:W-:Y:S05]  /*3540*/  @!P3 BRA `(.L_x_14093) ;  /* 0x000000300000b947 */ /* 0x000fea0003800000 */
[----:B------:R-:W-:-:S05]  /*3550*/  IMAD.WIDE.U32 R4, R119, c[0x0][0x2b0], R30 ;  /* 0x0000ac0077047a25 */ /* 0x000fca00078e001e */
[----:B------:R-:W-:-:S05]  /*3560*/  IADD3 R5, R133, R5, RZ ;  /* 0x0000000585057210 */ /* 0x000fca0007ffe0ff */
[----:B----4-:R4:W-:Y:S02]  /*3570*/  RED.E.ADD.F32.FTZ.RN.STRONG.GPU [R4.64], R7 ;  /* 0x000000070400798e */ /* 0x0109e4000c10e786 */
.L_x_14093:
[----:B------:R-:W-:Y:S05]  /*3580*/  BSYNC B0 ;  /* 0x0000000000007941 */ /* 0x000fea0003800000 */
.L_x_14092:
[----:B------:R0:W1:Y:S01]  /*3590*/  LDS R121, [R67.X4+0x510] ;  /* 0x0005100043797984 */ /* 0x0000620000004800 */
[----:B------:R-:W-:Y:S01]  /*35a0*/  BSSY B0, `(.L_x_14094) ;  /* 0x0000006000007945 */ /* 0x000fe20003800000 */
[----:B----4-:R-:W-:Y:S01]  /*35b0*/  IMAD.WIDE.U32 R4, R119, c[0x0][0x2b0], R34 ;  /* 0x0000ac0077047a25 */ /* 0x010fe200078e0022 */
[----:B------:R-:W-:Y:S05]  /*35c0*/  @!P4 BRA `(.L_x_14095) ;  /* 0x000000300000c947 */ /* 0x000fea0003800000 */
[----:B------:R-:W-:-:S05]  /*35d0*/  IMAD.WIDE.U32 R6, R119, c[0x0][0x2b0], R32 ;  /* 0x0000ac0077067a25 */ /* 0x000fca00078e0020 */
[----:B------:R-:W-:-:S05]  /*35e0*/  IADD3 R7, R133, R7, RZ ;  /* 0x0000000785077210 */ /* 0x000fca0007ffe0ff */
[----:B-1----:R1:W-:Y:S02]  /*35f0*/  RED.E.ADD.F32.FTZ.RN.STRONG.GPU [R6.64], R121 ;  /* 0x000000790600798e */ /* 0x0023e4000c10e786 */
.L_x_14095:
[----:B------:R-:W-:Y:S05]  /*3600*/  BSYNC B0 ;  /* 0x0000000000007941 */ /* 0x000fea0003800000 */
.L_x_14094:
[----:B-1----:R1:W4:Y:S01]  /*3610*/  LDS R7, [R66.X4+0x590] ;  /* 0x0005900042077984 */ /* 0x0023220000004800 */
[----:B------:R-:W-:Y:S01]  /*3620*/  BSSY B0, `(.L_x_14096) ;  /* 0x0000004000007945 */ /* 0x000fe20003800000 */
[----:B------:R-:W-:Y:S05]  /*3630*/  @!P5 BRA `(.L_x_14097) ;  /* 0x000000200000d947 */ /* 0x000fea0003800000 */
[----:B------:R-:W-:-:S05]  /*3640*/  IADD3 R5, R133, R5, RZ ;  /* 0x0000000585057210 */ /* 0x000fca0007ffe0ff */
[----:B----4-:R4:W-:Y:S02]  /*3650*/  RED.E.ADD.F32.FTZ.RN.STRONG.GPU [R4.64], R7 ;  /* 0x000000070400798e */ /* 0x0109e4000c10e786 */
.L_x_14097:
[----:B------:R-:W-:Y:S05]  /*3660*/  BSYNC B0 ;  /* 0x0000000000007941 */ /* 0x000fea0003800000 */
.L_x_14096:
        /* <DEDUP_REMOVED lines=40> */
[----:B------:R-:W-:Y:S01]  /*38f0*/  FMUL.FTZ R119, R37, R110 ;  /* 0x0000006e25777220 */ /* 0x000fe20000410000 */
[----:B------:R-:W-:Y:S02]  /*3900*/  ISETP.GT.AND P0, PT, R76, 0x17, PT ;  /* 0x000000174c00780c */ /* 0x000fe40003f04270 */
[----:B------:R-:W5:Y:S01]  /*3910*/  SHFL.DOWN PT, R121, R4, 0x8, 0x1f ;  /* 0x09001f0004797f89 */ /* 0x000f6200000e0000 */
[----:B------:R-:W-:-:S04]  /*3920*/  FFMA.FTZ R119, R36, R42, -R119 ;  /* 0x0000002a24777223 */ /* 0x000fc80000010877 */
[----:B------:R-:W-:Y:S02]  /*3930*/  FMUL.FTZ R108, R108, R119 ;  /* 0x000000776c6c7220 */ /* 0x000fe40000410000 */
[----:B------:R-:W-:-:S04]  /*3940*/  FMUL.FTZ R119, R37, R42 ;  /* 0x0000002a25777220 */ /* 0x000fc80000410000 */
[-C--:B------:R-:W-:Y:S02]  /*3950*/  FFMA.FTZ R42, R36, R110.reuse, R119 ;  /* 0x0000006e242a7223 */ /* 0x080fe40000010077 */
[----:B0-----:R-:W-:Y:S02]  /*3960*/  @!P0 FADD.FTZ R5, R5, R112 ;  /* 0x0000007005058221 */ /* 0x001fe40000010000 */
[----:B------:R-:W-:Y:S02]  /*3970*/  FFMA.FTZ R110, R109, R110, R113 ;  /* 0x0000006e6d6e7223 */ /* 0x000fe40000010071 */
[----:B-1----:R-:W-:Y:S01]  /*3980*/  @!P0 FADD.FTZ R6, R6, R123 ;  /* 0x0000007b06068221 */ /* 0x002fe20000010000 */
[----:B------:R-:W0:Y:S01]  /*3990*/  SHFL.DOWN PT, R112, R5, 0x10, 0x1f ;  /* 0x0a001f0005707f89 */ /* 0x000e2200000e0000 */
[----:B------:R-:W-:Y:S02]  /*39a0*/  FFMA.FTZ R42, R43, R42, R108 ;  /* 0x0000002a2b2a7223 */ /* 0x000fe4000001006c */
[----:B----4-:R-:W-:-:S02]  /*39b0*/  @!P0 FADD.FTZ R7, R7, R114 ;  /* 0x0000007207078221 */ /* 0x010fc40000010000 */
[----:B------:R-:W-:Y:S02]  /*39c0*/  FMUL.FTZ R43, R37, R127 ;  /* 0x0000007f252b7220 */ /* 0x000fe40000410000 */
[----:B-----5:R-:W-:Y:S01]  /*39d0*/  @!P0 FADD.FTZ R4, R4, R121 ;  /* 0x0000007904048221 */ /* 0x020fe20000010000 */
[----:B------:R-:W-:Y:S01]  /*39e0*/  SHFL.DOWN PT, R114, R7, 0x10, 0x1f ;  /* 0x0a001f0007727f89 */ /* 0x000fe200000e0000 */
[----:B------:R-:W-:Y:S01]  /*39f0*/  FFMA.FTZ R111, R111, R110, R42 ;  /* 0x0000006e6f6f7223 */ /* 0x000fe2000001002a */
[----:B------:R-:W-:Y:S01]  /*3a00*/  ISETP.GT.AND P0, PT, R76, 0xf, PT ;  /* 0x0000000f4c00780c */ /* 0x000fe20003f04270 */
[-C--:B------:R-:W-:Y:S01]  /*3a10*/  FMUL.FTZ R42, R117, R124.reuse ;  /* 0x0000007c752a7220 */ /* 0x080fe20000410000 */
[----:B------:R-:W1:Y:S01]  /*3a20*/  SHFL.DOWN PT, R121, R6, 0x10, 0x1f ;  /* 0x0a001f0006797f89 */ /* 0x000e6200000e0000 */
[CC--:B------:R-:W-:Y:S02]  /*3a30*/  FMUL.FTZ R109, R37.reuse, R124.reuse ;  /* 0x0000007c256d7220 */ /* 0x0c0fe40000410000 */
[----:B------:R-:W-:Y:S01]  /*3a40*/  FFMA.FTZ R124, R36, R124, -R43 ;  /* 0x0000007c247c7223 */ /* 0x000fe2000001082b */
[----:B------:R-:W4:Y:S01]  /*3a50*/  SHFL.DOWN PT, R119, R4, 0x10, 0x1f ;  /* 0x0a001f0004777f89 */ /* 0x000f2200000e0000 */
[----:B------:R-:W-:-:S02]  /*3a60*/  FMUL.FTZ R43, R37, R128 ;  /* 0x00000080252b7220 */ /* 0x000fc40000410000 */
[-C--:B------:R-:W-:Y:S02]  /*3a70*/  FFMA.FTZ R108, R101, R127.reuse, R42 ;  /* 0x0000007f656c7223 */ /* 0x080fe4000001002a */
[C---:B------:R-:W-:Y:S02]  /*3a80*/  FFMA.FTZ R109, R36.reuse, R127, R109 ;  /* 0x0000007f246d7223 */ /* 0x040fe4000001006d */
[----:B------:R-:W-:Y:S02]  /*3a90*/  FMUL.FTZ R124, R45, R124 ;  /* 0x0000007c2d7c7220 */ /* 0x000fe40000410000 */
[----:B------:R-:W-:Y:S02]  /*3aa0*/  FFMA.FTZ R42, R36, R126, -R43 ;  /* 0x0000007e242a7223 */ /* 0x000fe4000001082b */
[----:B------:R-:W-:Y:S02]  /*3ab0*/  FFMA.FTZ R109, R44, R109, R124 ;  /* 0x0000006d2c6d7223 */ /* 0x000fe4000001007c */
[----:B------:R-:W-:-:S02]  /*3ac0*/  FMUL.FTZ R44, R41, R42 ;  /* 0x0000002a292c7220 */ /* 0x000fc40000410000 */
[C---:B------:R-:W-:Y:S02]  /*3ad0*/  FMUL.FTZ R41, R37.reuse, R129 ;  /* 0x0000008125297220 */ /* 0x040fe40000410000 */
[C---:B------:R-:W-:Y:S02]  /*3ae0*/  FMUL.FTZ R43, R37.reuse, R126 ;  /* 0x0000007e252b7220 */ /* 0x040fe40000410000 */
[-C--:B------:R-:W-:Y:S02]  /*3af0*/  FMUL.FTZ R37, R37, R131.reuse ;  /* 0x0000008325257220 */ /* 0x080fe40000410000 */
[C---:B------:R-:W-:Y:S02]  /*3b00*/  FFMA.FTZ R42, R36.reuse, R131, -R41 ;  /* 0x00000083242a7223 */ /* 0x040fe40000010829 */
[C---:B------:R-:W-:Y:S02]  /*3b10*/  FFMA.FTZ R43, R36.reuse, R128, R43 ;  /* 0x00000080242b7223 */ /* 0x040fe4000001002b */
[----:B------:R-:W-:-:S02]  /*3b20*/  FFMA.FTZ R37, R36, R129, R37 ;  /* 0x0000008124257223 */ /* 0x000fc40000010025 */
[----:B------:R-:W-:Y:S02]  /*3b30*/  FMUL.FTZ R42, R39, R42 ;  /* 0x0000002a272a7220 */ /* 0x000fe40000410000 */
[----:B0-----:R-:W-:Y:S02]  /*3b40*/  @!P0 FADD.FTZ R5, R5, R112 ;  /* 0x0000007005058221 */ /* 0x001fe40000010000 */
[----:B-1----:R-:W-:Y:S02]  /*3b50*/  @!P0 FADD.FTZ R6, R6, R121 ;  /* 0x0000007906068221 */ /* 0x002fe40000010000 */
[----:B------:R-:W-:Y:S02]  /*3b60*/  @!P0 FADD.FTZ R7, R7, R114 ;  /* 0x0000007207078221 */ /* 0x000fe40000010000 */
[----:B----4-:R-:W-:Y:S02]  /*3b70*/  @!P0 FADD.FTZ R4, R4, R119 ;  /* 0x0000007704048221 */ /* 0x010fe40000010000 */
[----:B------:R-:W-:-:S02]  /*3b80*/  FFMA.FTZ R128, R107, R128, R105 ;  /* 0x000000806b807223 */ /* 0x000fc40000010069 */
[----:B------:R-:W-:Y:S01]  /*3b90*/  FFMA.FTZ R43, R40, R43, R44 ;  /* 0x0000002b282b7223 */ /* 0x000fe2000001002c */
[----:B------:R0:W-:Y:S01]  /*3ba0*/  @!P1 STS.128 [0x640], R4 ;  /* 0x00064004ff009388 */ /* 0x0001e20000000c00 */
[----:B------:R-:W-:Y:S02]  /*3bb0*/  FFMA.FTZ R129, R102, R129, R100 ;  /* 0x0000008166817223 */ /* 0x000fe40000010064 */
[----:B------:R-:W-:Y:S02]  /*3bc0*/  FFMA.FTZ R37, R38, R37, R42 ;  /* 0x0000002526257223 */ /* 0x000fe4000001002a */
[-C--:B------:R-:W-:Y:S02]  /*3bd0*/  FFMA.FTZ R59, R56, R108.reuse, R59 ;  /* 0x0000006c383b7223 */ /* 0x080fe4000001003b */
[----:B------:R-:W-:Y:S02]  /*3be0*/  FFMA.FTZ R108, R115, R108, R109 ;  /* 0x0000006c736c7223 */ /* 0x000fe4000001006d */
[----:B------:R-:W-:-:S02]  /*3bf0*/  FFMA.FTZ R43, R103, R128, R43 ;  /* 0x00000080672b7223 */ /* 0x000fc4000001002b */
[-C--:B------:R-:W-:Y:S02]  /*3c00*/  FFMA.FTZ R0, R0, R129.reuse, R37 ;  /* 0x0000008100007223 */ /* 0x080fe40000010025 */
[----:B------:R-:W-:Y:S02]  /*3c10*/  FFMA.FTZ R55, R54, R110, R55 ;  /* 0x0000006e36377223 */ /* 0x000fe40000010037 */
        /* <DEDUP_REMOVED lines=18> */
.L_x_14099:
[----:B0-----:R-:W-:Y:S05]  /*3d40*/  BSYNC B0 ;  /* 0x0000000000007941 */ /* 0x001fea0003800000 */
.L_x_14098:
[----:B------:R-:W-:Y:S02]  /*3d50*/  IADD3 R49, R49, 0x1, RZ ;  /* 0x0000000131317810 */ /* 0x000fe40007ffe0ff */
[----:B------:R-:W-:-:S02]  /*3d60*/  IADD3 R47, P1, R47, 0x1, RZ ;  /* 0x000000012f2f7810 */ /* 0x000fc40007f3e0ff */
[----:B------:R-:W-:Y:S02]  /*3d70*/  ISETP.GE.AND P0, PT, R49, c[0x0][0x16c], PT ;  /* 0x00005b0031007a0c */ /* 0x000fe40003f06270 */
[----:B------:R-:W-:-:S11]  /*3d80*/  IADD3.X R46, RZ, R46, RZ, P1, !PT ;  /* 0x0000002eff2e7210 */ /* 0x000fd60000ffe4ff */
[----:B------:R-:W-:Y:S01]  /*3d90*/  @P0 CALL.REL.NOINC `(.L_x_14069) ;  /* 0x0000001000000944 */ /* 0x000fe20003c00000 */
[----:B------:R-:W-:Y:S05]  /*3da0*/  BRA `(.L_x_14100) ;  /* 0xffffd28000007947 */ /* 0x000fea000383ffff */
.L_x_14069:
[----:B------:R-:W0:Y:S01]  /*3db0*/  F2F.BF16.F32 R4, R57 ;  /* 0x0000003900047304 */ /* 0x000e220000202000 */
[----:B------:R-:W-:Y:S01]  /*3dc0*/  BAR.SYNC.DEFER_BLOCKING 0x0 ;  /* 0x0000000000007b1d */ /* 0x000fe20000010000 */
[----:B------:R-:W-:Y:S01]  /*3dd0*/  IADD3 R28, R78, -0x1, RZ ;  /* 0xffffffff4e1c7810 */ /* 0x000fe20007ffe0ff */
[----:B------:R-:W-:Y:S01]  /*3de0*/  IMAD R6, R94, c[0x0][0x2d8], RZ ;  /* 0x0000b6005e067a24 */ /* 0x000fe200078e02ff */
[----:B------:R-:W-:Y:S01]  /*3df0*/  ISETP.GT.AND P4, PT, R78, 0x1, PT ;  /* 0x000000014e00780c */ /* 0x000fe20003f84270 */
[----:B------:R-:W-:Y:S01]  /*3e00*/  IMAD R24, R98, c[0x0][0x2e0], RZ ;  /* 0x0000b80062187a24 */ /* 0x000fe200078e02ff */
[----:B------:R-:W-:Y:S01]  /*3e10*/  SHF.L.U32 R22, R28, 0x7, RZ ;  /* 0x000000071c167819 */ /* 0x000fe200000006ff */
[----:B------:R-:W-:Y:S01]  /*3e20*/  IMAD R27, R95, c[0x0][0x2dc], R6 ;  /* 0x0000b7005f1b7a24 */ /* 0x000fe200078e0206 */
[----:B------:R-:W-:Y:S01]  /*3e30*/  F2F.BF16.F32 R59, R59 ;  /* 0x0000003b003b7304 */ /* 0x000fe20000202000 */
[----:B------:R-:W-:Y:S01]  /*3e40*/  IADD3 R82, P1, R82, -0x100, RZ ;  /* 0xffffff0052527810 */ /* 0x000fe20007f3e0ff */
[----:B------:R-:W-:Y:S01]  /*3e50*/  UIADD3 UR4, UR4, -0x100, URZ ;  /* 0xffffff0004047890 */ /* 0x000fe2000fffe03f */
        /* <DEDUP_REMOVED lines=11> */
[----:B------:R-:W-:Y:S01]  /*3f10*/  F2F.BF16.F32 R25, R63 ;  /* 0x0000003f00197304 */ /* 0x000fe20000202000 */
[----:B------:R-:W-:Y:S02]  /*3f20*/  LOP3.LUT R21, R21, R5, RZ, 0xfc, !PT ;  /* 0x0000000515157212 */ /* 0x000fe400078efcff */
[----:B0-----:R-:W-:Y:S01]  /*3f30*/  LOP3.LUT R20, R4, R7, RZ, 0xfc, !PT ;  /* 0x0000000704147212 */ /* 0x001fe200078efcff */
[----:B------:R-:W-:-:S04]  /*3f40*/  IMAD.WIDE.U32 R6, R95, c[0x0][0x2d8], R22 ;  /* 0x0000b6005f067a25 */ /* 0x000fc800078e0016 */
[----:B------:R-:W0:Y:S01]  /*3f50*/  F2F.BF16.F32 R0, R62 ;  /* 0x0000003e00007304 */ /* 0x000e220000202000 */
[----:B------:R1:W-:Y:S01]  /*3f60*/  STS.64 [R76.X8], R20 ;  /* 0x000000144c007388 */ /* 0x0003e20000008a00 */
[----:B------:R-:W-:-:S06]  /*3f70*/  NOP ;  /* 0x0000000000007918 */ /* 0x000fcc0000000000 */
[----:B------:R-:W4:Y:S01]  /*3f80*/  LDS.64 R4, [R76.X8] ;  /* 0x000000004c047984 */ /* 0x000f220000008a00 */
[----:B------:R-:W5:Y:S01]  /*3f90*/  F2F.BF16.F32 R26, R64 ;  /* 0x00000040001a7304 */ /* 0x000f620000202000 */
[----:B------:R-:W-:Y:S01]  /*3fa0*/  IADD3 R7, R7, R27, RZ ;  /* 0x0000001b07077210 */ /* 0x000fe20007ffe0ff */
[----:B------:R-:W-:Y:S02]  /*3fb0*/  IMAD R27, R99, c[0x0][0x2e4], R24 ;  /* 0x0000b900631b7a24 */ /* 0x000fe400078e0218 */
[----:B------:R-:W-:-:S04]  /*3fc0*/  IMAD.WIDE.U32 R22, R95, c[0x0][0x2f8], R22 ;  /* 0x0000be005f167a25 */ /* 0x000fc800078e0016 */
[----:B------:R2:W3:Y:S01]  /*3fd0*/  F2F.BF16.F32 R29, R61 ;  /* 0x0000003d001d7304 */ /* 0x0004e20000202000 */
[----:B-1----:R-:W-:-:S04]  /*3fe0*/  IMAD.WIDE.U32 R20, R99, c[0x0][0x2e0], R6 ;  /* 0x0000b80063147a25 */ /* 0x002fc800078e0006 */
[----:B0-----:R-:W-:Y:S01]  /*3ff0*/  IMAD.WIDE.U32 R6, R0, 0x10000, RZ ;  /* 0x0001000000067825 */ /* 0x001fe200078e00ff */
[----:B------:R-:W-:Y:S02]  /*4000*/  IADD3 R21, R21, R27, RZ ;  /* 0x0000001b15157210 */ /* 0x000fe40007ffe0ff */
[----:B------:R-:W-:Y:S01]  /*4010*/  LEA R24, P0, R20, c[0x0][0x330], 0x1 ;  /* 0x0000cc0014187a11 */ /* 0x000fe200078008ff */
[----:B------:R-:W-:Y:S01]  /*4020*/  IMAD R0, R94, c[0x0][0x2f8], RZ ;  /* 0x0000be005e007a24 */ /* 0x000fe200078e02ff */
[----:B-----5:R-:W-:Y:S01]  /*4030*/  PRMT R27, R25, 0x5410, R26 ;  /* 0x00005410191b7816 */ /* 0x020fe2000000001a */
[----:B--2---:R-:W-:Y:S01]  /*4040*/  FADD.FTZ R61, R92, R61 ;  /* 0x0000003d5c3d7221 */ /* 0x004fe20000010000 */
[----:B------:R-:W-:Y:S02]  /*4050*/  LEA.HI.X R25, R20, c[0x0][0x334], R21, 0x1, P0 ;  /* 0x0000cd0014197a11 */ /* 0x000fe400000f0c15 */
[----:B------:R-:W-:Y:S01]  /*4060*/  LOP3.LUT R27, R27, R7, RZ, 0xfc, !PT ;  /* 0x000000071b1b7212 */ /* 0x000fe200078efcff */
[----:B------:R-:W-:Y:S01]  /*4070*/  FADD.FTZ R62, R61, R62 ;  /* 0x0000003e3d3e7221 */ /* 0x000fe20000010000 */
[----:B---3--:R-:W-:Y:S01]  /*4080*/  LOP3.LUT R26, R6, R29, RZ, 0xfc, !PT ;  /* 0x0000001d061a7212 */ /* 0x008fe200078efcff */
[----:B------:R-:W-:-:S04]  /*4090*/  IMAD.WIDE R6, R90, 0x8, R24 ;  /* 0x000000085a067825 */ /* 0x000fc800078e0218 */
[----:B------:R-:W-:Y:S02]  /*40a0*/  IMAD R25, R95, c[0x0][0x2fc], R0 ;  /* 0x0000bf005f197a24 */ /* 0x000fe400078e0200 */
[----:B------:R-:W-:Y:S02]  /*40b0*/  IMAD R0, R98, c[0x0][0x300], RZ ;  /* 0x0000c00062007a24 */ /* 0x000fe400078e02ff */
[----:B------:R-:W-:Y:S01]  /*40c0*/  FADD.FTZ R63, R62, R63 ;  /* 0x0000003f3e3f7221 */ /* 0x000fe20000010000 */
[----:B------:R-:W-:Y:S01]  /*40d0*/  IADD3 R23, R23, R25, RZ ;  /* 0x0000001917177210 */ /* 0x000fe20007ffe0ff */
[----:B------:R-:W-:Y:S02]  /*40e0*/  IMAD R25, R99, c[0x0][0x304], R0 ;  /* 0x0000c10063197a24 */ /* 0x000fe400078e0200 */
[----:B------:R-:W-:Y:S01]  /*40f0*/  FADD.FTZ R92, R63, R64 ;  /* 0x000000403f5c7221 */ /* 0x000fe20000010000 */
[----:B----4-:R0:W-:Y:S04]  /*4100*/  STG.E.64 [R6.64], R4 ;  /* 0x0000000406007986 */ /* 0x0101e8000c101b06 */
        /* <DEDUP_REMOVED lines=14> */
.L_x_14068:
        /* <DEDUP_REMOVED lines=24> */
.L_x_14103:
[----:B0-----:R-:W-:Y:S05]  /*4370*/  BSYNC B0 ;  /* 0x0000000000007941 */ /* 0x001fea0003800000 */
.L_x_14102:
        /* <DEDUP_REMOVED lines=23> */
.L_x_14105:
[----:B------:R-:W1:Y:S02]  /*44f0*/  S2R R15, SR_TID.X ;  /* 0x00000000000f7919 */ /* 0x000e640000002100 */
.L_x_14106:
[----:B0-----:R-:W-:Y:S05]  /*4500*/  BSYNC B0 ;  /* 0x0000000000007941 */ /* 0x001fea0003800000 */
.L_x_14104:
        /* <DEDUP_REMOVED lines=10> */
.L_x_14107:
        /* <DEDUP_REMOVED lines=28> */
.L_x_14108:
        /* <DEDUP_REMOVED lines=9> */
.L_x_14776:


//--------------------- .text._Z25selective_scan_bwd_kernelI32Selective_Scan_bwd_kernel_traitsILi32ELi4ELb1ELb1ELb0ELb0ELb1EN3c108BFloat16ENS1_7complexIfEEEEv12SSMParamsBwd --------------------------
	.section	.text._Z25selective_scan_bwd_kernelI32Selective_Scan_bwd_kernel_traitsILi32ELi4ELb1ELb1ELb0ELb0ELb1EN3c108BFloat16ENS1_7complexIfEEEEv12SSMParamsBwd,"ax",@progbits
	.sectioninfo	@"SHI_REGISTERS=154"
	.align	128
        .global         _Z25selective_scan_bwd_kernelI32Selective_Scan_bwd_kernel_traitsILi32ELi4ELb1ELb1ELb0ELb0ELb1EN3c108BFloat16ENS1_7complexIfEEEEv12SSMParamsBwd
        .type           _Z25selective_scan_bwd_kernelI32Selective_Scan_bwd_kernel_traitsILi32ELi4ELb1ELb1ELb0ELb0ELb1EN3c108BFloat16ENS1_7complexIfEEEEv12SSMParamsBwd,@function
        .size           _Z25selective_scan_bwd_kernelI32Selective_Scan_bwd_kernel_traitsILi32ELi4ELb1ELb1ELb0ELb0ELb1EN3c108BFloat16ENS1_7complexIfEEEEv12SSMParamsBwd,(.L_x_14777 - _Z25selective_scan_bwd_kernelI32Selective_Scan_bwd_kernel_traitsILi32ELi4ELb1ELb1ELb0ELb0ELb1EN3c108BFloat16ENS1_7complexIfEEEEv12SSMParamsBwd)
        .other          _Z25selective_scan_bwd_kernelI32Selective_Scan_bwd_kernel_traitsILi32ELi4ELb1ELb1ELb0ELb0ELb1EN3c108BFloat16ENS1_7complexIfEEEEv12SSMParamsBwd,@"STO_CUDA_ENTRY STV_DEFAULT"
_Z25selective_scan_bwd_kernelI32Selective_Scan_bwd_kernel_traitsILi32ELi4ELb1ELb1ELb0ELb0ELb1EN3c108BFloat16ENS1_7complexIfEEEEv12SSMParamsBwd:
.text._Z25selective_scan_bwd_kernelI32Selective_Scan_bwd_kernel_traitsILi32ELi4ELb1ELb1ELb0ELb0ELb1EN3c108BFloat16ENS1_7complexIfEEEEv12SSMParamsBwd:
        /* <DEDUP_REMOVED lines=164> */
.L_x_14143:
        /* <DEDUP_REMOVED lines=55> */
[----:B-1----:R-:W-:-:S02]  /*0db0*/  SHF.R.U64 R37, R6, 0x10, R7 ;  /* 0x0000001006257819 */ /* 0x002fc40000001207 */
[----:B------:R-:W-:Y:S02]  /*0dc0*/  PRMT R54, RZ, 0x5410, R6 ;  /* 0x00005410ff367816 */ /* 0x000fe40000000006 */
[--C-:B0-----:R-:W-:Y:S02]  /*0dd0*/  SHF.R.U32.HI R41, RZ, 0x10, R31.reuse ;  /* 0x00000010ff297819 */ /* 0x101fe4000001161f */
[----:B------:R-:W-:Y:S02]  /*0de0*/  PRMT R38, RZ, 0x5410, R31 ;  /* 0x00005410ff267816 */ /* 0x000fe4000000001f */
[----:B------:R-:W-:Y:S02]  /*0df0*/  PRMT R41, RZ, 0x5410, R41 ;  /* 0x00005410ff297816 */ /* 0x000fe40000000029 */
[----:B------:R-:W-:Y:S01]  /*0e00*/  SHF.R.U64 R34, R30, 0x10, R31 ;  /* 0x000000101e227819 */ /* 0x000fe2000000121f */
[----:B------:R-:W-:Y:S01]  /*0e10*/  FMUL.FTZ R28, R38, -1.4426950216293334961 ;  /* 0xbfb8aa3b261c7820 */ /* 0x000fe20000410000 */
[----:B------:R-:W-:Y:S01]  /*0e20*/  PRMT R30, RZ, 0x5410, R30 ;  /* 0x00005410ff1e7816 */ /* 0x000fe2000000001e */
[----:B------:R-:W-:Y:S01]  /*0e30*/  FMUL.FTZ R29, R41, -1.4426950216293334961 ;  /* 0xbfb8aa3b291d7820 */ /* 0x000fe20000410000 */
[----:B------:R-:W-:-:S03]  /*0e40*/  PRMT R34, RZ, 0x5410, R34 ;  /* 0x00005410ff227816 */ /* 0x000fc60000000022 */
[----:B------:R-:W0:Y:S01]  /*0e50*/  MUFU.EX2 R28, R28 ;  /* 0x0000001c001c7308 */ /* 0x000e220000000800 */
[----:B------:R-:W-:-:S07]  /*0e60*/  FMUL.FTZ R0, R30, -1.4426950216293334961 ;  /* 0xbfb8aa3b1e007820 */ /* 0x000fce0000410000 */
[----:B------:R-:W1:Y:S08]  /*0e70*/  MUFU.EX2 R29, R29 ;  /* 0x0000001d001d7308 */ /* 0x000e700000000800 */
[----:B------:R-:W-:Y:S01]  /*0e80*/  MUFU.EX2 R0, R0 ;  /* 0x0000000000007308 */ /* 0x000fe20000000800 */
[----:B0-----:R-:W-:Y:S02]  /*0e90*/  FADD.FTZ R28, R28, 1 ;  /* 0x3f8000001c1c7421 */ /* 0x001fe40000010000 */
[----:B-1----:R-:W-:-:S05]  /*0ea0*/  FADD.FTZ R32, R29, 1 ;  /* 0x3f8000001d207421 */ /* 0x002fca0000010000 */
[----:B------:R0:W1:Y:S01]  /*0eb0*/  MUFU.RCP R39, R28 ;  /* 0x0000001c00277308 */ /* 0x0000620000001000 */
[----:B------:R-:W-:-:S04]  /*0ec0*/  SHF.R.U32.HI R29, RZ, 0x10, R7 ;  /* 0x00000010ff1d7819 */ /* 0x000fc80000011607 */
[----:B------:R-:W-:-:S03]  /*0ed0*/  PRMT R29, RZ, 0x5410, R29 ;  /* 0x00005410ff1d7816 */ /* 0x000fc6000000001d */
[----:B---3--:R-:W3:Y:S01]  /*0ee0*/  MUFU.RCP R42, R32 ;  /* 0x00000020002a7308 */ /* 0x008ee20000001000 */
[----:B0-----:R-:W-:Y:S01]  /*0ef0*/  PRMT R28, RZ, 0x5410, R7 ;  /* 0x00005410ff1c7816 */ /* 0x001fe20000000007 */
[----:B-1----:R-:W-:-:S04]  /*0f00*/  FADD.FTZ R7, -R39, 1 ;  /* 0x3f80000027077421 */ /* 0x002fc80000010100 */
[----:B------:R-:W-:Y:S02]  /*0f10*/  FFMA.FTZ R7, R38, R7, 1 ;  /* 0x3f80000026077423 */ /* 0x000fe40000010007 */
[----:B---3--:R-:W-:-:S04]  /*0f20*/  FADD.FTZ R32, -R42, 1 ;  /* 0x3f8000002a207421 */ /* 0x008fc80000010100 */
[----:B------:R-:W-:Y:S01]  /*0f30*/  FFMA.FTZ R33, R41, R32, 1 ;  /* 0x3f80000029217423 */ /* 0x000fe20000010020 */
[----:B--2---:R0:W-:Y:S01]  /*0f40*/  STS.64 [R78.X8], R26 ;  /* 0x0000001a4e007388 */ /* 0x0041e20000008a00 */
        /* <DEDUP_REMOVED lines=12> */
[----:B--2---:R-:W-:Y:S01]  /*1010*/  FMUL.FTZ R26, R28, R40 ;  /* 0x000000281c1a7220 */ /* 0x004fe20000410000 */
[----:B------:R-:W-:Y:S01]  /*1020*/  PRMT R32, RZ, 0x5410, R24 ;  /* 0x00005410ff207816 */ /* 0x000fe20000000018 */
[----:B------:R-:W-:Y:S01]  /*1030*/  FMUL.FTZ R27, R29, R43 ;  /* 0x0000002b1d1b7220 */ /* 0x000fe20000410000 */
[----:B------:R-:W-:Y:S01]  /*1040*/  PRMT R36, RZ, 0x5410, R36 ;  /* 0x00005410ff247816 */ /* 0x000fe20000000024 */
[----:B------:R-:W-:-:S02]  /*1050*/  FMUL.FTZ R26, R39, R26 ;  /* 0x0000001a271a7220 */ /* 0x000fc40000410000 */
[----:B0-----:R-:W-:Y:S02]  /*1060*/  FMUL.FTZ R0, R42, R27 ;  /* 0x0000001b2a007220 */ /* 0x001fe40000410000 */
[----:B------:R-:W-:Y:S02]  /*1070*/  FMUL.FTZ R27, R26, R7 ;  /* 0x000000071a1b7220 */ /* 0x000fe40000410000 */
[----:B------:R-:W-:Y:S01]  /*1080*/  FMUL.FTZ R44, R0, R33 ;  /* 0x00000021002c7220 */ /* 0x000fe20000410000 */
[----:B------:R-:W-:Y:S01]  /*1090*/  PRMT R0, RZ, 0x5410, R37 ;  /* 0x00005410ff007816 */ /* 0x000fe20000000025 */
[----:B---3--:R-:W-:Y:S02]  /*10a0*/  FADD.FTZ R7, -R35, 1 ;  /* 0x3f80000023077421 */ /* 0x008fe40000010100 */
[----:B------:R-:W-:Y:S01]  /*10b0*/  FMUL.FTZ R6, R54, R32 ;  /* 0x0000002036067220 */ /* 0x000fe20000410000 */
[----:B------:R-:W-:Y:S01]  /*10c0*/  F2F.BF16.F32 R27, R27 ;  /* 0x0000001b001b7304 */ /* 0x000fe20000202000 */
[----:B------:R-:W-:-:S02]  /*10d0*/  FMUL.FTZ R26, R0, R36 ;  /* 0x00000024001a7220 */ /* 0x000fc40000410000 */
[----:B------:R-:W-:Y:S02]  /*10e0*/  FFMA.FTZ R25, R34, R7, 1 ;  /* 0x3f80000022197423 */ /* 0x000fe40000010007 */
[----:B------:R-:W-:Y:S02]  /*10f0*/  FMUL.FTZ R26, R35, R26 ;  /* 0x0000001a231a7220 */ /* 0x000fe40000410000 */
[C---:B------:R-:W-:Y:S01]  /*1100*/  FADD.FTZ R7, -R31.reuse, 1 ;  /* 0x3f8000001f077421 */ /* 0x040fe20000010100 */
[----:B------:R-:W0:Y:S01]  /*1110*/  F2F.BF16.F32 R44, R44 ;  /* 0x0000002c002c7304 */ /* 0x000e220000202000 */
[----:B------:R-:W-:Y:S02]  /*1120*/  FMUL.FTZ R37, R26, R25 ;  /* 0x000000191a257220 */ /* 0x000fe40000410000 */
[----:B------:R-:W-:Y:S02]  /*1130*/  FFMA.FTZ R7, R30, R7, 1 ;  /* 0x3f8000001e077423 */ /* 0x000fe40000010007 */
[----:B------:R-:W-:-:S02]  /*1140*/  FMUL.FTZ R6, R31, R6 ;  /* 0x000000061f067220 */ /* 0x000fc40000410000 */
[----:B------:R-:W-:Y:S01]  /*1150*/  IMAD R24, R96, c[0x0][0x2e8], RZ ;  /* 0x0000ba0060187a24 */ /* 0x000fe200078e02ff */
[----:B------:R-:W1:Y:S01]  /*1160*/  F2F.BF16.F32 R37, R37 ;  /* 0x0000002500257304 */ /* 0x000e620000202000 */
[----:B------:R-:W-:Y:S02]  /*1170*/  FMUL.FTZ R33, R6, R7 ;  /* 0x0000000706217220 */ /* 0x000fe40000410000 */
[C---:B------:R-:W-:Y:S02]  /*1180*/  IMAD R45, R97.reuse, c[0x0][0x2ec], R24 ;  /* 0x0000bb00612d7a24 */ /* 0x040fe400078e0218 */
[----:B------:R-:W-:-:S03]  /*1190*/  IMAD.WIDE.U32 R24, R97, c[0x0][0x2e8], R22 ;  /* 0x0000ba0061187a25 */ /* 0x000fc600078e0016 */
[----:B------:R-:W2:Y:S01]  /*11a0*/  F2F.BF16.F32 R33, R33 ;  /* 0x0000002100217304 */ /* 0x000ea20000202000 */
[----:B0-----:R-:W-:Y:S01]  /*11b0*/  PRMT R27, R27, 0x5410, R44 ;  /* 0x000054101b1b7816 */ /* 0x001fe2000000002c */
[----:B------:R-:W-:Y:S01]  /*11c0*/  IMAD R44, R100, c[0x0][0x2f0], RZ ;  /* 0x0000bc00642c7a24 */ /* 0x000fe200078e02ff */
[----:B------:R-:W-:Y:S01]  /*11d0*/  IADD3 R25, R25, R45, RZ ;  /* 0x0000002d19197210 */ /* 0x000fe20007ffe0ff */
[----:B------:R-:W-:Y:S01]  /*11e0*/  FMUL.FTZ R31, R30, R31 ;  /* 0x0000001f1e1f7220 */ /* 0x000fe20000410000 */
[----:B------:R-:W-:Y:S01]  /*11f0*/  SHF.R.U64 R30, R20, 0x10, R21 ;  /* 0x00000010141e7819 */ /* 0x000fe20000001215 */
[----:B------:R-:W-:Y:S02]  /*1200*/  FMUL.FTZ R35, R34, R35 ;  /* 0x0000002322237220 */ /* 0x000fe40000410000 */
[----:B-1----:R-:W-:-:S04]  /*1210*/  IMAD.WIDE.U32 R6, R37, 0x10000, RZ ;  /* 0x0001000025067825 */ /* 0x002fc800078e00ff */
[----:B------:R-:W-:Y:S01]  /*1220*/  IMAD.WIDE.U32 R24, R101, c[0x0][0x2f0], R24 ;  /* 0x0000bc0065187a25 */ /* 0x000fe200078e0018 */
[----:B------:R-:W-:Y:S02]  /*1230*/  LOP3.LUT R27, R27, R7, RZ, 0xfc, !PT ;  /* 0x000000071b1b7212 */ /* 0x000fe400078efcff */
[----:B--2---:R-:W-:Y:S01]  /*1240*/  LOP3.LUT R26, R6, R33, RZ, 0xfc, !PT ;  /* 0x00000021061a7212 */ /* 0x004fe200078efcff */
[----:B------:R-:W-:Y:S01]  /*1250*/  BAR.SYNC.DEFER_BLOCKING 0x0 ;  /* 0x0000000000007b1d */ /* 0x000fe20000010000 */
[----:B------:R-:W-:Y:S01]  /*1260*/  MOV R33, c[0x0][0x16c] ;  /* 0x00005b0000217a02 */ /* 0x000fe20000000f00 */
[----:B------:R-:W-:Y:S02]  /*1270*/  FMUL.FTZ R54, R54, R31 ;  /* 0x0000001f36367220 */ /* 0x000fe40000410000 */
[----:B------:R-:W-:Y:S01]  /*1280*/  FMUL.FTZ R0, R0, R35 ;  /* 0x0000002300007220 */ /* 0x000fe20000410000 */
[----:B------:R-:W-:Y:S01]  /*1290*/  ISETP.GE.AND P1, PT, R33, 0x1, PT ;  /* 0x000000012100780c */ /* 0x000fe20003f26270 */
[----:B------:R-:W-:-:S02]  /*12a0*/  IMAD R33, R101, c[0x0][0x2f4], R44 ;  /* 0x0000bd0065217a24 */ /* 0x000fc400078e022c */
[----:B------:R-:W-:Y:S02]  /*12b0*/  FMUL.FTZ R39, R38, R39 ;  /* 0x0000002726277220 */ /* 0x000fe40000410000 */
[----:B------:R-:W-:Y:S01]  /*12c0*/  FMUL.FTZ R42, R41, R42 ;  /* 0x0000002a292a7220 */ /* 0x000fe20000410000 */
[----:B------:R-:W-:Y:S01]  /*12d0*/  IADD3 R25, R25, R33, RZ ;  /* 0x0000002119197210 */ /* 0x000fe20007ffe0ff */
[----:B------:R-:W-:Y:S01]  /*12e0*/  FMUL.FTZ R52, R28, R39 ;  /* 0x000000271c347220 */ /* 0x000fe20000410000 */
[----:B------:R-:W-:Y:S01]  /*12f0*/  SHF.R.U32.HI R28, RZ, 0x10, R21 ;  /* 0x00000010ff1c7819 */ /* 0x000fe20000011615 */
[----:B------:R-:W-:Y:S01]  /*1300*/  FMUL.FTZ R50, R29, R42 ;  /* 0x0000002a1d327220 */ /* 0x000fe20000410000 */
        /* <DEDUP_REMOVED lines=8> */
[----:B------:R-:W-:-:S03]  /*1390*/  ISETP.NE.U32.AND P0, PT, RZ, c[0x0][0x270], PT ;  /* 0x00009c00ff007a0c */ /* 0x000fc60003f05070 */
[----:B------:R-:W-:Y:S01]  /*13a0*/  FFMA.FTZ R93, R0, R24, R93 ;  /* 0x00000018005d7223 */ /* 0x000fe2000001005d */
[----:B------:R-:W-:Y:S02]  /*13b0*/  PRMT R24, RZ, 0x5410, R21 ;  /* 0x00005410ff187816 */ /* 0x000fe40000000015 */
[----:B------:R-:W-:-:S03]  /*13c0*/  ISETP.NE.AND.EX P0, PT, RZ, c[0x0][0x274], PT, P0 ;  /* 0x00009d00ff007a0c */ /* 0x000fc60003f05300 */
[----:B------:R-:W-:Y:S02]  /*13d0*/  FFMA.FTZ R93, R52, R24, R93 ;  /* 0x00000018345d7223 */ /* 0x000fe4000001005d */
[----:B------:R-:W-:Y:S01]  /*13e0*/  IMAD.WIDE R24, R92, 0x8, R26 ;  /* 0x000000085c187825 */ /* 0x000fe200078e021a */
[----:B------:R-:W-:-:S05]  /*13f0*/  PRMT R26, RZ, 0x5410, R28 ;  /* 0x00005410ff1a7816 */ /* 0x000fca000000001c */
[----:B------:R-:W-:Y:S01]  /*1400*/  FFMA.FTZ R93, R50, R26, R93 ;  /* 0x0000001a325d7223 */ /* 0x000fe2000001005d */
[----:B-1----:R0:W-:Y:S01]  /*1410*/  STG.E.64 [R24.64], R6 ;  /* 0x0000000618007986 */ /* 0x0021e2000c101b06 */
[----:B------:R-:W-:Y:S05]  /*1420*/  @!P0 BRA `(.L_x_14110) ;  /* 0x000001c000008947 */ /* 0x000fea0003800000 */
[----:B------:R-:W-:Y:S01]  /*1430*/  FMUL.FTZ R39, R39, R40 ;  /* 0x0000002827277220 */ /* 0x000fe20000410000 */
[----:B------:R-:W-:Y:S01]  /*1440*/  BAR.SYNC.DEFER_BLOCKING 0x0 ;  /* 0x0000000000007b1d */ /* 0x000fe20000010000 */
[----:B------:R-:W-:Y:S02]  /*1450*/  FMUL.FTZ R42, R42, R43 ;  /* 0x0000002b2a2a7220 */ /* 0x000fe40000410000 */
[----:B------:R-:W-:Y:S02]  /*1460*/  FMUL.FTZ R35, R35, R36 ;  /* 0x0000002423237220 */ /* 0x000fe40000410000 */
[----:B------:R-:W-:Y:S01]  /*1470*/  FMUL.FTZ R31, R31, R32 ;  /* 0x000000201f1f7220 */ /* 0x000fe20000410000 */
[----:B------:R-:W-:Y:S01]  /*1480*/  F2F.BF16.F32 R39, R39 ;  /* 0x0000002700277304 */ /* 0x000fe20000202000 */
[----:B------:R-:W-:-:S02]  /*1490*/  IMAD R28, R96, c[0x0][0x210], RZ ;  /* 0x00008400601c7a24 */ /* 0x000fc400078e02ff */
[----:B0-----:R-:W-:-:S04]  /*14a0*/  IMAD.WIDE.U32 R24, R97, c[0x0][0x210], R22 ;  /* 0x0000840061187a25 */ /* 0x001fc800078e0016 */
[----:B------:R-:W-:Y:S01]  /*14b0*/  IMAD R29, R97, c[0x0][0x214], R28 ;  /* 0x00008500611d7a24 */ /* 0x000fe200078e021c */
[----:B------:R-:W0:Y:S01]  /*14c0*/  F2F.BF16.F32 R6, R35 ;  /* 0x0000002300067304 */ /* 0x000e220000202000 */
[----:B------:R-:W-:-:S03]  /*14d0*/  IMAD R28, R100, c[0x0][0x218], RZ ;  /* 0x00008600641c7a24 */ /* 0x000fc600078e02ff */
[----:B------:R-:W-:Y:S01]  /*14e0*/  IADD3 R25, R25, R29, RZ ;  /* 0x0000001d19197210 */ /* 0x000fe20007ffe0ff */
[----:B------:R-:W-:-:S03]  /*14f0*/  IMAD R29, R101, c[0x0][0x21c], R28 ;  /* 0x00008700651d7a24 */ /* 0x000fc600078e021c */
[----:B------:R-:W1:Y:S01]  /*1500*/  F2F.BF16.F32 R42, R42 ;  /* 0x0000002a002a7304 */ /* 0x000e620000202000 */
[----:B------:R-:W-:-:S05]  /*1510*/  IMAD.WIDE.U32 R24, R101, c[0x0][0x218], R24 ;  /* 0x0000860065187a25 */ /* 0x000fca00078e0018 */
[----:B------:R-:W-:Y:S02]  /*1520*/  IADD3 R25, R25, R29, RZ ;  /* 0x0000001d19197210 */ /* 0x000fe40007ffe0ff */
[----:B------:R-:W2:Y:S01]  /*1530*/  F2F.BF16.F32 R31, R31 ;  /* 0x0000001f001f7304 */ /* 0x000ea20000202000 */
[----:B0-----:R-:W-:Y:S01]  /*1540*/  IMAD.WIDE.U32 R6, R6, 0x10000, RZ ;  /* 0x0001000006067825 */ /* 0x001fe200078e00ff */
[----:B-1----:R-:W-:-:S04]  /*1550*/  PRMT R27, R39, 0x5410, R42 ;  /* 0x00005410271b7816 */ /* 0x002fc8000000002a */
[----:B------:R-:W-:Y:S02]  /*1560*/  LOP3.LUT R27, R27, R7, RZ, 0xfc, !PT ;  /* 0x000000071b1b7212 */ /* 0x000fe400078efcff */
[----:B--2---:R-:W-:-:S05]  /*1570*/  LOP3.LUT R26, R6, R31, RZ, 0xfc, !PT ;  /* 0x0000001f061a7212 */ /* 0x004fca00078efcff */
[----:B------:R0:W-:Y:S01]  /*1580*/  STS.64 [R78.X8], R26 ;  /* 0x0000001a4e007388 */ /* 0x0001e20000008a00 */
[----:B------:R-:W-:-:S06]  /*1590*/  NOP ;  /* 0x0000000000007918 */ /* 0x000fcc0000000000 */
[----:B------:R-:W1:Y:S01]  /*15a0*/  LDS.64 R6, [R78.X8] ;  /* 0x000000004e067984 */ /* 0x000e620000008a00 */
[----:B0-----:R-:W-:-:S04]  /*15b0*/  LEA R26, P0, R24, c[0x0][0x270], 0x1 ;  /* 0x00009c00181a7a11 */ /* 0x001fc800078008ff */
[----:B------:R-:W-:-:S05]  /*15c0*/  LEA.HI.X R27, R24, c[0x0][0x274], R25, 0x1, P0 ;  /* 0x00009d00181b7a11 */ /* 0x000fca00000f0c19 */
[----:B------:R-:W-:-:S05]  /*15d0*/  IMAD.WIDE R24, R92, 0x8, R26 ;  /* 0x000000085c187825 */ /* 0x000fca00078e021a */
[----:B-1----:R0:W-:Y:S02]  /*15e0*/  STG.E.64 [R24.64], R6 ;  /* 0x0000000618007986 */ /* 0x0021e4000c101b06 */
.L_x_14110:
[--C-:B------:R-:W-:Y:S01]  /*15f0*/  SHF.R.U64 R59, R4, 0x10, R5.reuse ;  /* 0x00000010043b7819 */ /* 0x100fe20000001205 */
[----:B------:R-:W-:Y:S01]  /*1600*/  BAR.SYNC.DEFER_BLOCKING 0x0 ;  /* 0x0000000000007b1d */ /* 0x000fe20000010000 */
[----:B------:R-:W-:Y:S01]  /*1610*/  PRMT R61, RZ, 0x5410, R4 ;  /* 0x00005410ff3d7816 */ /* 0x000fe20000000004 */
[----:B------:R-:W-:Y:S01]  /*1620*/  HFMA2.MMA R66, -RZ, RZ, 0, 0 ;  /* 0x00000000ff427435 */ /* 0x000fe200000001ff */
[--C-:B------:R-:W-:Y:S01]  /*1630*/  SHF.R.U32.HI R4, RZ, 0x10, R5.reuse ;  /* 0x00000010ff047819 */ /* 0x100fe20000011605 */
[----:B------:R-:W-:Y:S01]  /*1640*/  CS2R R64, SRZ ;  /* 0x0000000000407805 */ /* 0x000fe2000001ff00 */
[----:B------:R-:W-:Y:S01]  /*1650*/  PRMT R5, RZ, 0x5410, R5 ;  /* 0x00005410ff057816 */ /* 0x000fe20000000005 */
[--C-:B-----5:R-:W-:Y:S01]  /*1660*/  FADD.FTZ R61, R61, R98.reuse ;  /* 0x000000623d3d7221 */ /* 0x120fe20000010000 */
[----:B------:R-:W-:Y:S01]  /*1670*/  PRMT R59, RZ, 0x5410, R59 ;  /* 0x00005410ff3b7816 */ /* 0x000fe2000000003b */
[----:B------:R-:W-:Y:S01]  /*1680*/  FMUL.FTZ R58, R54, R99 ;  /* 0x00000063363a7220 */ /* 0x000fe20000410000 */
[----:B------:R-:W-:Y:S01]  /*1690*/  MOV R63, RZ ;  /* 0x000000ff003f7202 */ /* 0x000fe20000000f00 */
[----:B------:R-:W-:Y:S01]  /*16a0*/  FADD.FTZ R62, R5, R98 ;  /* 0x00000062053e7221 */ /* 0x000fe20000010000 */
[----:B------:R-:W-:Y:S01]  /*16b0*/  PRMT R5, RZ, 0x5410, R4 ;  /* 0x00005410ff057816 */ /* 0x000fe20000000004 */
[----:B------:R-:W-:-:S02]  /*16c0*/  FADD.FTZ R59, R59, R98 ;  /* 0x000000623b3b7221 */ /* 0x000fc40000010000 */
[-C--:B------:R-:W-:Y:S02]  /*16d0*/  FMUL.FTZ R57, R52, R99.reuse ;  /* 0x0000006334397220 */ /* 0x080fe40000410000 */
[----:B------:R-:W-:Y:S02]  /*16e0*/  FADD.FTZ R60, R5, R98 ;  /* 0x00000062053c7221 */ /* 0x000fe40000010000 */
[-C--:B------:R-:W-:Y:S02]  /*16f0*/  FMUL.FTZ R56, R0, R99.reuse ;  /* 0x0000006300387220 */ /* 0x080fe40000410000 */
[----:B------:R-:W-:Y:S01]  /*1700*/  FMUL.FTZ R55, R50, R99 ;  /* 0x0000006332377220 */ /* 0x000fe20000410000 */
[----:B------:R-:W-:Y:S05]  /*1710*/  @!P1 BRA `(.L_x_14111) ;  /* 0x00002f8000009947 */ /* 0x000fea0003800000 */
[----:B------:R-:W-:Y:S01]  /*1720*/  MOV R4, R8 ;  /* 0x0000000800047202 */ /* 0x000fe20000000f00 */
[----:B0-----:R-:W-:Y:S01]  /*1730*/  IMAD R24, R114, c[0x0][0x2a0], RZ ;  /* 0x0000a80072187a24 */ /* 0x001fe200078e02ff */
[----:B------:R-:W-:Y:S01]  /*1740*/  MOV R5, R3 ;  /* 0x0000000300057202 */ /* 0x000fe20000000f00 */
[----:B------:R-:W-:Y:S01]  /*1750*/  FADD.FTZ R54, R54, R54 ;  /* 0x0000003636367221 */ /* 0x000fe20000010000 */
[----:B------:R-:W-:Y:S01]  /*1760*/  MOV R51, RZ ;  /* 0x000000ff00337202 */ /* 0x000fe20000000f00 */
[----:B------:R-:W-:Y:S01]  /*1770*/  FADD.FTZ R53, R0, R0 ;  /* 0x0000000000357221 */ /* 0x000fe20000010000 */
[----:B------:R-:W-:Y:S01]  /*1780*/  MOV R66, RZ ;  /* 0x000000ff00427202 */ /* 0x000fe20000000f00 */
[----:B------:R-:W-:Y:S01]  /*1790*/  IMAD.WIDE.U32 R6, R95, c[0x0][0x2a0], R4 ;  /* 0x0000a8005f067a25 */ /* 0x000fe200078e0004 */
[----:B------:R-:W-:-:S03]  /*17a0*/  CS2R R48, SRZ ;  /* 0x0000000000307805 */ /* 0x000fc6000001ff00 */
[----:B------:R-:W-:Y:S01]  /*17b0*/  IMAD R5, R95, c[0x0][0x2a4], R24 ;  /* 0x0000a9005f057a24 */ /* 0x000fe200078e0218 */
[----:B------:R-:W-:Y:S01]  /*17c0*/  LEA R4, P0, R6, c[0x0][0x318], 0x3 ;  /* 0x0000c60006047a11 */ /* 0x000fe200078018ff */
[----:B------:R-:W-:Y:S02]  /*17d0*/  FADD.FTZ R52, R52, R52 ;  /* 0x0000003434347221 */ /* 0x000fe40000010000 */
        /* <DEDUP_REMOVED lines=21> */
.L_x_14142:
        /* <DEDUP_REMOVED lines=20> */
[C---:B------:R-:W-:Y:S01]  /*1a70*/  ISETP.GT.AND P0, PT, R80.reuse, 0x1, PT ;  /* 0x000000015000780c */ /* 0x040fe20003f04270 */
        /* <DEDUP_REMOVED lines=15> */
[----:B------:R-:W-:Y:S02]  /*1b70*/  PRMT R111, RZ, 0x5410, R21 ;  /* 0x00005410ff6f7816 */ /* 0x000fe40000000015 */
[----:B------:R-:W-:Y:S01]  /*1b80*/  ISETP.NE.AND P2, PT, R92, 0x1f, PT ;  /* 0x0000001f5c00780c */ /* 0x000fe20003f45270 */
[----:B------:R-:W-:Y:S01]  /*1b90*/  BSSY B0, `(.L_x_14112) ;  /* 0x000006f000007945 */ /* 0x000fe20003800000 */
[----:B--2---:R-:W-:Y:S02]  /*1ba0*/  FMUL.FTZ R106, R38, 1.4426950216293334961 ;  /* 0x3fb8aa3b266a7820 */ /* 0x004fe40000410000 */
[C---:B------:R-:W-:Y:S02]  /*1bb0*/  FMUL.FTZ R0, R61.reuse, R39 ;  /* 0x000000273d007220 */ /* 0x040fe40000410000 */
[----:B------:R-:W-:-:S02]  /*1bc0*/  FMUL.FTZ R6, R61, R106 ;  /* 0x0000006a3d067220 */ /* 0x000fc40000410000 */
        /* <DEDUP_REMOVED lines=12> */
[C---:B0-----:R-:W-:Y:S01]  /*1c90*/  FMUL.FTZ R42, R6.reuse, R45 ;  /* 0x0000002d062a7220 */ /* 0x041fe20000410000 */
[----:B------:R-:W5:Y:S01]  /*1ca0*/  LDG.E.64 R40, [R40.64] ;  /* 0x0000000628287981 */ /* 0x000f62000c1e1b00 */
[----:B------:R-:W-:Y:S01]  /*1cb0*/  FMUL.FTZ R0, R59, R39 ;  /* 0x000000273b007220 */ /* 0x000fe20000410000 */
[----:B-1----:R-:W-:Y:S01]  /*1cc0*/  CS2R R44, SRZ ;  /* 0x00000000002c7805 */ /* 0x002fe2000001ff00 */
[----:B--2---:R-:W-:Y:S02]  /*1cd0*/  FMUL.FTZ R43, R6, R43 ;  /* 0x0000002b062b7220 */ /* 0x004fe40000410000 */
[----:B------:R-:W0:Y:S01]  /*1ce0*/  LDS.128 R4, [R78.X16] ;  /* 0x000000004e047984 */ /* 0x000e22000000cc00 */
[C---:B---3--:R-:W-:Y:S02]  /*1cf0*/  FMUL.FTZ R102, R62.reuse, R39 ;  /* 0x000000273e667220 */ /* 0x048fe40000410000 */
[----:B------:R-:W-:Y:S01]  /*1d00*/  FMUL.FTZ R46, R62, R106 ;  /* 0x0000006a3e2e7220 */ /* 0x000fe20000410000 */
[----:B------:R1:W-:Y:S01]  /*1d10*/  STS.64 [R107+0xa80], R42 ;  /* 0x000a802a6b007388 */ /* 0x0003e20000000a00 */
[----:B------:R-:W-:-:S02]  /*1d20*/  FMUL.RZ R108, R0, 0.15915493667125701904 ;  /* 0x3e22f983006c7820 */ /* 0x000fc4000040c000 */
[----:B------:R-:W-:Y:S01]  /*1d30*/  FMUL.FTZ R0, R59, R106 ;  /* 0x0000006a3b007220 */ /* 0x000fe20000410000 */
[----:B------:R-:W-:Y:S01]  /*1d40*/  BAR.SYNC.DEFER_BLOCKING 0x0 ;  /* 0x0000000000007b1d */ /* 0x000fe20000010000 */
[----:B-1----:R-:W-:-:S05]  /*1d50*/  FMUL.RZ R107, R102, 0.15915493667125701904 ;  /* 0x3e22f983666b7820 */ /* 0x002fca000040c000 */
[----:B------:R-:W-:Y:S08]  /*1d60*/  MUFU.EX2 R46, R46 ;  /* 0x0000002e002e7308 */ /* 0x000ff00000000800 */
[----:B------:R-:W-:Y:S08]  /*1d70*/  MUFU.SIN R125, R107 ;  /* 0x0000006b007d7308 */ /* 0x000ff00000000400 */
[----:B------:R-:W-:Y:S01]  /*1d80*/  MUFU.COS R47, R108 ;  /* 0x0000006c002f7308 */ /* 0x000fe20000000000 */
[C---:B------:R-:W-:Y:S01]  /*1d90*/  FMUL.FTZ R106, R60.reuse, R106 ;  /* 0x0000006a3c6a7220 */ /* 0x040fe20000410000 */
[----:B------:R1:W5:Y:S06]  /*1da0*/  @P0 LDG.E.64 R44, [R104.64+0x8] ;  /* 0x00000806682c0981 */ /* 0x00036c000c1e1b00 */
[----:B------:R-:W2:Y:S08]  /*1db0*/  MUFU.COS R103, R107 ;  /* 0x0000006b00677308 */ /* 0x000eb00000000000 */
[----:B------:R-:W3:Y:S01]  /*1dc0*/  MUFU.EX2 R0, R0 ;  /* 0x0000000000007308 */ /* 0x000ee20000000800 */
[----:B------:R-:W-:-:S07]  /*1dd0*/  FMUL.FTZ R102, R60, R39 ;  /* 0x000000273c667220 */ /* 0x000fce0000410000 */
[----:B------:R-:W4:Y:S01]  /*1de0*/  MUFU.SIN R123, R108 ;  /* 0x0000006c007b7308 */ /* 0x000f220000000400 */
[----:B------:R-:W-:Y:S02]  /*1df0*/  FMUL.RZ R102, R102, 0.15915493667125701904 ;  /* 0x3e22f98366667820 */ /* 0x000fe4000040c000 */
[C---:B--2---:R-:W-:Y:S02]  /*1e00*/  FMUL.FTZ R126, R46.reuse, R103 ;  /* 0x000000672e7e7220 */ /* 0x044fe40000410000 */
[----:B------:R-:W-:Y:S01]  /*1e10*/  FMUL.FTZ R125, R46, R125 ;  /* 0x0000007d2e7d7220 */ /* 0x000fe20000410000 */
[----:B0-----:R-:W-:Y:S01]  /*1e20*/  SHF.R.U64 R46, R4, 0x10, R5 ;  /* 0x00000010042e7819 */ /* 0x001fe20000001205 */
[----:B---3--:R-:W-:Y:S01]  /*1e30*/  FMUL.FTZ R124, R0, R47 ;  /* 0x0000002f007c7220 */ /* 0x008fe20000410000 */
[----:B------:R-:W-:Y:S01]  /*1e40*/  MUFU.EX2 R106, R106 ;  /* 0x0000006a006a7308 */ /* 0x000fe20000000800 */
[----:B-1----:R-:W-:-:S07]  /*1e50*/  PRMT R104, RZ, 0x5410, R4 ;  /* 0x00005410ff687816 */ /* 0x002fce0000000004 */
[----:B------:R-:W0:Y:S01]  /*1e60*/  MUFU.COS R119, R102 ;  /* 0x0000006600777308 */ /* 0x000e220000000000 */
[----:B----4-:R-:W-:Y:S01]  /*1e70*/  FMUL.FTZ R123, R0, R123 ;  /* 0x0000007b007b7220 */ /* 0x010fe20000410000 */
[----:B------:R-:W-:-:S06]  /*1e80*/  PRMT R0, RZ, 0x5410, R20 ;  /* 0x00005410ff007816 */ /* 0x000fcc0000000014 */
[----:B------:R1:W2:Y:S02]  /*1e90*/  MUFU.SIN R47, R102 ;  /* 0x00000066002f7308 */ /* 0x0002a40000000400 */
[----:B-1----:R-:W-:Y:S01]  /*1ea0*/  PRMT R102, RZ, 0x5410, R46 ;  /* 0x00005410ff667816 */ /* 0x002fe2000000002e */
[----:B------:R-:W-:-:S04]  /*1eb0*/  FMUL.FTZ R133, R61, R104 ;  /* 0x000000683d857220 */ /* 0x000fc80000410000 */
[----:B------:R-:W-:Y:S01]  /*1ec0*/  FMUL.FTZ R137, R61, R102 ;  /* 0x000000663d897220 */ /* 0x000fe20000410000 */
[----:B------:R-:W-:-:S03]  /*1ed0*/  SHF.R.U64 R103, R20, 0x10, R21 ;  /* 0x0000001014677819 */ /* 0x000fc60000001215 */
[C---:B------:R-:W-:Y:S01]  /*1ee0*/  FMUL.FTZ R137, R0.reuse, R137 ;  /* 0x0000008900897220 */ /* 0x040fe20000410000 */
[--C-:B------:R-:W-:Y:S01]  /*1ef0*/  SHF.R.U32.HI R108, RZ, 0x10, R5.reuse ;  /* 0x00000010ff6c7819 */ /* 0x100fe20000011605 */
[----:B------:R-:W-:Y:S01]  /*1f00*/  FMUL.FTZ R133, R0, R133 ;  /* 0x0000008500857220 */ /* 0x000fe20000410000 */
[----:B------:R-:W-:Y:S01]  /*1f10*/  PRMT R110, RZ, 0x5410, R5 ;  /* 0x00005410ff6e7816 */ /* 0x000fe20000000005 */
[C---:B------:R-:W-:Y:S01]  /*1f20*/  FMUL.FTZ R4, R123.reuse, R137 ;  /* 0x000000897b047220 */ /* 0x040fe20000410000 */
[----:B------:R-:W-:Y:S01]  /*1f30*/  PRMT R108, RZ, 0x5410, R108 ;  /* 0x00005410ff6c7816 */ /* 0x000fe2000000006c */
[C---:B0-----:R-:W-:Y:S02]  /*1f40*/  FMUL.FTZ R119, R106.reuse, R119 ;  /* 0x000000776a777220 */ /* 0x041fe40000410000 */
[----:B--2---:R-:W-:Y:S01]  /*1f50*/  FMUL.FTZ R118, R106, R47 ;  /* 0x0000002f6a767220 */ /* 0x004fe20000410000 */
[----:B------:R-:W-:Y:S01]  /*1f60*/  PRMT R106, RZ, 0x5410, R103 ;  /* 0x00005410ff6a7816 */ /* 0x000fe20000000067 */
[----:B------:R-:W-:-:S02]  /*1f70*/  FMUL.FTZ R5, R123, R133 ;  /* 0x000000857b057220 */ /* 0x000fc40000410000 */
[C---:B------:R-:W-:Y:S02]  /*1f80*/  FMUL.FTZ R135, R59.reuse, R110 ;  /* 0x0000006e3b877220 */ /* 0x040fe40000410000 */
[----:B------:R-:W-:Y:S01]  /*1f90*/  FFMA.FTZ R4, R124, R133, -R4 ;  /* 0x000000857c047223 */ /* 0x000fe20000010804 */
[----:B------:R-:W-:Y:S01]  /*1fa0*/  SHF.R.U64 R113, R6, 0x10, R7 ;  /* 0x0000001006717819 */ /* 0x000fe20000001207 */
[----:B------:R-:W-:Y:S02]  /*1fb0*/  FMUL.FTZ R117, R59, R108 ;  /* 0x0000006c3b757220 */ /* 0x000fe40000410000 */
[----:B------:R-:W-:Y:S02]  /*1fc0*/  FFMA.FTZ R5, R124, R137, R5 ;  /* 0x000000897c057223 */ /* 0x000fe40000010005 */
[C---:B------:R-:W-:Y:S01]  /*1fd0*/  FFMA.FTZ R4, R106.reuse, R135, R4 ;  /* 0x000000876a047223 */ /* 0x040fe20000010004 */
[----:B------:R-:W-:Y:S01]  /*1fe0*/  PRMT R103, RZ, 0x5410, R6 ;  /* 0x00005410ff677816 */ /* 0x000fe20000000006 */
[----:B------:R-:W-:Y:S01]  /*1ff0*/  FFMA.FTZ R5, R106, R117, R5 ;  /* 0x000000756a057223 */ /* 0x000fe20000010005 */
[----:B------:R-:W-:Y:S01]  /*2000*/  PRMT R113, RZ, 0x5410, R113 ;  /* 0x00005410ff717816 */ /* 0x000fe20000000071 */
[----:B------:R-:W-:-:S02]  /*2010*/  FMUL.FTZ R6, R125, R4 ;  /* 0x000000047d067220 */ /* 0x000fc40000410000 */
[-C--:B------:R-:W-:Y:S02]  /*2020*/  FMUL.FTZ R47, R125, R5.reuse ;  /* 0x000000057d2f7220 */ /* 0x080fe40000410000 */
[----:B------:R-:W-:Y:S02]  /*2030*/  FFMA.FTZ R6, R126, R5, R6 ;  /* 0x000000057e067223 */ /* 0x000fe40000010006 */
[----:B------:R-:W-:Y:S01]  /*2040*/  FMUL.FTZ R138, R62, R113 ;  /* 0x000000713e8a7220 */ /* 0x000fe20000410000 */
[----:B------:R-:W-:Y:S01]  /*2050*/  PRMT R105, RZ, 0x5410, R7 ;  /* 0x00005410ff697816 */ /* 0x000fe20000000007 */
[----:B------:R-:W-:Y:S01]  /*2060*/  FFMA.FTZ R47, R126, R4, -R47 ;  /* 0x000000047e2f7223 */ /* 0x000fe2000001082f */
[----:B------:R-:W-:Y:S01]  /*2070*/  SHF.R.U32.HI R109, RZ, 0x10, R7 ;  /* 0x00000010ff6d7819 */ /* 0x000fe20000011607 */
[----:B------:R-:W-:Y:S02]  /*2080*/  FMUL.FTZ R140, R62, R103 ;  /* 0x000000673e8c7220 */ /* 0x000fe40000410000 */
[C---:B------:R-:W-:Y:S01]  /*2090*/  FFMA.FTZ R7, R111.reuse, R138, R6 ;  /* 0x0000008a6f077223 */ /* 0x040fe20000010006 */
[----:B------:R-:W-:Y:S01]  /*20a0*/  SHF.R.U32.HI R107, RZ, 0x10, R21 ;  /* 0x00000010ff6b7819 */ /* 0x000fe20000011615 */
[----:B------:R-:W-:-:S02]  /*20b0*/  FFMA.FTZ R47, R111, R140, R47 ;  /* 0x0000008c6f2f7223 */ /* 0x000fc4000001002f */
[----:B------:R-:W-:Y:S01]  /*20c0*/  FMUL.FTZ R46, R118, R7 ;  /* 0x00000007762e7220 */ /* 0x000fe20000410000 */
[----:B------:R-:W-:Y:S01]  /*20d0*/  PRMT R107, RZ, 0x5410, R107 ;  /* 0x00005410ff6b7816 */ /* 0x000fe2000000006b */
[----:B------:R-:W-:Y:S02]  /*20e0*/  FMUL.FTZ R136, R60, R105 ;  /* 0x000000693c887220 */ /* 0x000fe40000410000 */
[-C--:B------:R-:W-:Y:S02]  /*20f0*/  FFMA.FTZ R46, R119, R47.reuse, -R46 ;  /* 0x0000002f772e7223 */ /* 0x080fe4000001082e */
        /* <DEDUP_REMOVED lines=9> */
[----:B------:R-:W-:Y:S02]  /*2190*/  FFMA.FTZ R116, R119, R7, R116 ;  /* 0x0000000777747223 */ /* 0x000fe40000010074 */
        /* <DEDUP_REMOVED lines=12> */
[----:B------:R-:W-:-:S05]  /*2260*/  @P0 LEA R4, R4, R51, 0x8 ;  /* 0x0000003304040211 */ /* 0x000fca00078e40ff */
[----:B------:R0:W1:Y:S02]  /*2270*/  @P0 LDS.64 R46, [R4.X8+0xa80] ;  /* 0x000a8000042e0984 */ /* 0x0000640000008a00 */
.L_x_14113:
[----:B0-----:R-:W-:Y:S05]  /*2280*/  BSYNC B0 ;  /* 0x0000000000007941 */ /* 0x001fea0003800000 */
.L_x_14112:
[----:B------:R-:W0:Y:S01]  /*2290*/  SHFL.UP PT, R116, R130, 0x1, RZ ;  /* 0x0420000082747989 */ /* 0x000e2200000e00ff */
[-C--:B------:R-:W-:Y:S01]  /*22a0*/  FMUL.FTZ R139, R118, R7.reuse ;  /* 0x00000007768b7220 */ /* 0x080fe20000410000 */
        /* <DEDUP_REMOVED lines=31> */
[C---:B---3--:R-:W-:Y:S02]  /*24a0*/  FMUL.FTZ R115, R7.reuse, R4 ;  /* 0x0000000407737220 */ /* 0x048fe40000410000 */
[----:B------:R-:W-:Y:S01]  /*24b0*/  @P0 FADD.FTZ R132, R132, R5 ;  /* 0x0000000584840221 */ /* 0x000fe20000010000 */
[----:B------:R-:W0:Y:S01]  /*24c0*/  SHFL.UP PT, R116, R130, 0x4, RZ ;  /* 0x0480000082747989 */ /* 0x000e2200000e00ff */
[-C--:B----4-:R-:W-:Y:S02]  /*24d0*/  FMUL.FTZ R5, R7, R6.reuse ;  /* 0x0000000607057220 */ /* 0x090fe40000410000 */
[C---:B------:R-:W-:Y:S02]  /*24e0*/  FFMA.FTZ R6, R139.reuse, R6, R115 ;  /* 0x000000068b067223 */ /* 0x040fe40000010073 */
[----:B------:R-:W2:Y:S01]  /*24f0*/  SHFL.UP PT, R115, R132, 0x4, RZ ;  /* 0x0480000084737989 */ /* 0x000ea200000e00ff */
[----:B------:R-:W-:-:S02]  /*2500*/  @P0 FFMA.FTZ R139, R139, R4, -R5 ;  /* 0x000000048b8b0223 */ /* 0x000fc40000010805 */
[----:B------:R-:W-:Y:S01]  /*2510*/  FSEL R6, R7, R6, !P0 ;  /* 0x0000000607067208 */ /* 0x000fe20004000000 */
[----:B------:R-:W-:Y:S01]  /*2520*/  FMUL.FTZ R128, R52, R40 ;  /* 0x0000002834807220 */ /* 0x000fe20000410000 */
[----:B------:R-:W-:Y:S01]  /*2530*/  ISETP.GE.AND P0, PT, R78, 0x4, PT ;  /* 0x000000044e00780c */ /* 0x000fe20003f06270 */
[----:B------:R-:W3:Y:S04]  /*2540*/  SHFL.UP PT, R4, R139, 0x4, RZ ;  /* 0x048000008b047989 */ /* 0x000ee800000e00ff */
[----:B------:R-:W4:Y:S01]  /*2550*/  SHFL.UP PT, R5, R6, 0x4, RZ ;  /* 0x0480000006057989 */ /* 0x000f2200000e00ff */
[C---:B0-----:R-:W-:Y:S02]  /*2560*/  FMUL.FTZ R120, R6.reuse, R116 ;  /* 0x0000007406787220 */ /* 0x041fe40000410000 */
[----:B--2---:R-:W-:-:S02]  /*2570*/  FMUL.FTZ R7, R6, R115 ;  /* 0x0000007306077220 */ /* 0x004fc40000410000 */
[C---:B------:R-:W-:Y:S02]  /*2580*/  FFMA.FTZ R115, R139.reuse, R115, -R120 ;  /* 0x000000738b737223 */ /* 0x040fe40000010878 */
[----:B------:R-:W-:Y:S02]  /*2590*/  FFMA.FTZ R127, R139, R116, R7 ;  /* 0x000000748b7f7223 */ /* 0x000fe40000010007 */
[----:B---3--:R-:W-:Y:S02]  /*25a0*/  FMUL.FTZ R116, R6, R4 ;  /* 0x0000000406747220 */ /* 0x008fe40000410000 */
[----:B------:R-:W-:Y:S02]  /*25b0*/  @P0 FADD.FTZ R132, R132, R115 ;  /* 0x0000007384840221 */ /* 0x000fe40000010000 */
[----:B----4-:R-:W-:Y:S02]  /*25c0*/  FMUL.FTZ R7, R6, R5 ;  /* 0x0000000506077220 */ /* 0x010fe40000410000 */
[----:B------:R-:W-:-:S02]  /*25d0*/  @P0 FADD.FTZ R130, R130, R127 ;  /* 0x0000007f82820221 */ /* 0x000fc40000010000 */
        /* <DEDUP_REMOVED lines=12> */
[C---:B------:R-:W-:Y:S02]  /*26a0*/  FFMA.FTZ R115, R139.reuse, R116, -R115 ;  /* 0x000000748b737223 */ /* 0x040fe40000010873 */
[-C--:B----4-:R-:W-:Y:S02]  /*26b0*/  FFMA.FTZ R116, R139, R6.reuse, R7 ;  /* 0x000000068b747223 */ /* 0x090fe40000010007 */
[C---:B------:R-:W-:Y:S02]  /*26c0*/  FMUL.FTZ R6, R5.reuse, R6 ;  /* 0x0000000605067220 */ /* 0x040fe40000410000 */
[----:B------:R-:W-:Y:S01]  /*26d0*/  @P0 FADD.FTZ R130, R130, R127 ;  /* 0x0000007f82820221 */ /* 0x000fe20000010000 */
[----:B------:R-:W-:Y:S01]  /*26e0*/  FSEL R5, R5, R116, !P0 ;  /* 0x0000007405057208 */ /* 0x000fe20004000000 */
[----:B------:R-:W-:Y:S02]  /*26f0*/  @P0 FFMA.FTZ R139, R139, R4, -R6 ;  /* 0x000000048b8b0223 */ /* 0x000fe40000010806 */
[----:B------:R-:W-:Y:S01]  /*2700*/  @P0 FADD.FTZ R132, R132, R115 ;  /* 0x0000007384840221 */ /* 0x000fe20000010000 */
[----:B------:R-:W0:Y:S01]  /*2710*/  SHFL.UP PT, R144, R130, 0x10, RZ ;  /* 0x0600000082907989 */ /* 0x000e2200000e00ff */
[----:B------:R-:W-:Y:S01]  /*2720*/  FMUL.FTZ R115, R50, R41 ;  /* 0x0000002932737220 */ /* 0x000fe20000410000 */
[----:B------:R-:W-:Y:S01]  /*2730*/  ISETP.GE.AND P0, PT, R78, 0x10, PT ;  /* 0x000000104e00780c */ /* 0x000fe20003f06270 */
[----:B------:R-:W-:Y:S01]  /*2740*/  FMUL.FTZ R116, R50, R40 ;  /* 0x0000002832747220 */ /* 0x000fe20000410000 */
[----:B------:R-:W2:Y:S01]  /*2750*/  SHFL.UP PT, R4, R139, 0x10, RZ ;  /* 0x060000008b047989 */ /* 0x000ea200000e00ff */
[----:B------:R-:W-:-:S02]  /*2760*/  FMUL.FTZ R127, R119, R115 ;  /* 0x00000073777f7220 */ /* 0x000fc40000410000 */
[----:B------:R-:W-:Y:S01]  /*2770*/  FMUL.FTZ R7, R118, R115 ;  /* 0x0000007376077220 */ /* 0x000fe20000410000 */
[----:B------:R-:W3:Y:S01]  /*2780*/  SHFL.UP PT, R142, R132, 0x10, RZ ;  /* 0x06000000848e7989 */ /* 0x000ee200000e00ff */
[----:B------:R-:W-:Y:S02]  /*2790*/  FMUL.FTZ R120, R52, R41 ;  /* 0x0000002934787220 */ /* 0x000fe40000410000 */
[-C--:B------:R-:W-:Y:S01]  /*27a0*/  FFMA.FTZ R129, -R118, R116.reuse, -R127 ;  /* 0x0000007476817223 */ /* 0x080fe2000001097f */
        /* <DEDUP_REMOVED lines=8> */
[----:B--2---:R-:W-:Y:S02]  /*2830*/  FMUL.FTZ R127, R5, R4 ;  /* 0x00000004057f7220 */ /* 0x004fe40000410000 */
[----:B---3--:R-:W-:-:S02]  /*2840*/  FFMA.FTZ R129, R139, R142, -R7 ;  /* 0x0000008e8b817223 */ /* 0x008fc40000010807 */
[C---:B------:R-:W-:Y:S02]  /*2850*/  FMUL.FTZ R142, R5.reuse, R142 ;  /* 0x0000008e058e7220 */ /* 0x040fe40000410000 */
[-C--:B----4-:R-:W-:Y:S02]  /*2860*/  FMUL.FTZ R7, R5, R6.reuse ;  /* 0x0000000605077220 */ /* 0x090fe40000410000 */
[C---:B------:R-:W-:Y:S02]  /*2870*/  FFMA.FTZ R6, R139.reuse, R6, R127 ;  /* 0x000000068b067223 */ /* 0x040fe4000001007f */
[----:B------:R-:W-:Y:S02]  /*2880*/  FFMA.FTZ R131, R139, R144, R142 ;  /* 0x000000908b837223 */ /* 0x000fe4000001008e */
[----:B------:R-:W-:Y:S01]  /*2890*/  FFMA.FTZ R142, R126, R141, R143 ;  /* 0x0000008d7e8e7223 */ /* 0x000fe2000001008f */
[----:B------:R-:W-:Y:S01]  /*28a0*/  FSEL R141, R5, R6, !P0 ;  /* 0x00000006058d7208 */ /* 0x000fe20004000000 */
[----:B------:R-:W-:Y:S01]  /*28b0*/  @P0 FFMA.FTZ R139, R139, R4, -R7 ;  /* 0x000000048b8b0223 */ /* 0x000fe20000010807 */
[----:B------:R-:W-:Y:S01]  /*28c0*/  HFMA2.MMA R5, -RZ, RZ, 0, 0 ;  /* 0x00000000ff057435 */ /* 0x000fe200000001ff */
[----:B------:R-:W-:Y:S01]  /*28d0*/  @P0 FADD.FTZ R130, R130, R131 ;  /* 0x0000008382820221 */ /* 0x000fe20000010000 */
[----:B------:R-:W-:Y:S01]  /*28e0*/  MOV R4, 0x3f800000 ;  /* 0x3f80000000047802 */ /* 0x000fe20000000f00 */
[----:B------:R-:W-:Y:S01]  /*28f0*/  @P0 FADD.FTZ R132, R132, R129 ;  /* 0x0000008184840221 */ /* 0x000fe20000010000 */
[----:B------:R-:W0:Y:S01]  /*2900*/  SHFL.UP PT, R141, R141, 0x1, RZ ;  /* 0x042000008d8d7989 */ /* 0x000e2200000e00ff */
[C---:B------:R-:W-:Y:S01]  /*2910*/  FMUL.FTZ R129, R53.reuse, R40 ;  /* 0x0000002835817220 */ /* 0x040fe20000410000 */
[----:B------:R-:W-:Y:S01]  /*2920*/  ISETP.GE.AND P0, PT, R80, c[0x0][0x174], PT ;  /* 0x00005d0050007a0c */ /* 0x000fe20003f06270 */
[----:B------:R-:W-:Y:S01]  /*2930*/  FMUL.FTZ R127, R53, R41 ;  /* 0x00000029357f7220 */ /* 0x000fe20000410000 */
[----:B------:R-:W2:Y:S01]  /*2940*/  SHFL.UP PT, R139, R139, 0x1, RZ ;  /* 0x042000008b8b7989 */ /* 0x000ea200000e00ff */
[----:B------:R-:W-:Y:S01]  /*2950*/  FADD.FTZ R146, R129, R146 ;  /* 0x0000009281927221 */ /* 0x000fe20000010000 */
[----:B------:R-:W-:Y:S01]  /*2960*/  ISETP.NE.OR P0, PT, R112, RZ, P0 ;  /* 0x000000ff7000720c */ /* 0x000fe20000705670 */
[----:B------:R-:W-:Y:S01]  /*2970*/  FADD.FTZ R143, -R127, R142 ;  /* 0x0000008e7f8f7221 */ /* 0x000fe20000010100 */
[----:B------:R-:W3:Y:S01]  /*2980*/  SHFL.UP PT, R130, R130, 0x1, RZ ;  /* 0x0420000082827989 */ /* 0x000ee200000e00ff */
[C---:B------:R-:W-:Y:S01]  /*2990*/  FMUL.FTZ R147, R123.reuse, -R146 ;  /* 0x800000927b937220 */ /* 0x040fe20000410000 */
[----:B------:R-:W-:Y:S01]  /*29a0*/  CS2R R6, SRZ ;  /* 0x0000000000067805 */ /* 0x000fe2000001ff00 */
[----:B------:R-:W-:Y:S01]  /*29b0*/  FMUL.FTZ R145, R123, -R143 ;  /* 0x8000008f7b917220 */ /* 0x000fe20000410000 */
[----:B------:R-:W4:Y:S01]  /*29c0*/  SHFL.UP PT, R132, R132, 0x1, RZ ;  /* 0x0420000084847989 */ /* 0x000f2200000e00ff */
[C---:B-1----:R-:W-:Y:S01]  /*29d0*/  FMUL.FTZ R142, R118.reuse, R47 ;  /* 0x0000002f768e7220 */ /* 0x042fe20000410000 */
[----:B------:R-:W-:Y:S01]  /*29e0*/  SHF.L.U32 R131, R51, 0x4, RZ ;  /* 0x0000000433837819 */ /* 0x000fe200000006ff */
[----:B------:R-:W-:-:S02]  /*29f0*/  FMUL.FTZ R144, R118, -R46 ;  /* 0x8000002e76907220 */ /* 0x000fc40000410000 */
[C---:B------:R-:W-:Y:S02]  /*2a00*/  FFMA.FTZ R151, R124.reuse, R143, R147 ;  /* 0x0000008f7c977223 */ /* 0x040fe40000010093 */
[----:B------:R-:W-:Y:S01]  /*2a10*/  FFMA.FTZ R149, R124, R146, -R145 ;  /* 0x000000927c957223 */ /* 0x000fe20000010891 */
[----:B------:R1:W1:Y:S01]  /*2a20*/  @!P0 LDS.128 R4, [R131+0x1b80] ;  /* 0x001b800083048984 */ /* 0x0002620000000c00 */
[C---:B------:R-:W-:Y:S01]  /*2a30*/  FFMA.FTZ R143, R119.reuse, R46, -R142 ;  /* 0x0000002e778f7223 */ /* 0x040fe2000001088e */
[----:B------:R-:W-:Y:S01]  /*2a40*/  ISETP.NE.AND P0, PT, R112, 0x1f, PT ;  /* 0x0000001f7000780c */ /* 0x000fe20003f05270 */
[----:B------:R-:W-:Y:S02]  /*2a50*/  FFMA.FTZ R145, R119, -R47, R144 ;  /* 0x8000002f77917223 */ /* 0x000fe40000010090 */
[C---:B0-----:R-:W-:Y:S02]  /*2a60*/  FMUL.FTZ R142, R141.reuse, R45 ;  /* 0x0000002d8d8e7220 */ /* 0x041fe40000410000 */
[----:B------:R-:W-:-:S02]  /*2a70*/  FMUL.FTZ R144, R141, R44 ;  /* 0x0000002c8d907220 */ /* 0x000fc40000410000 */
[C---:B------:R-:W-:Y:S02]  /*2a80*/  FMUL.FTZ R147, R125.reuse, -R143 ;  /* 0x8000008f7d937220 */ /* 0x040fe40000410000 */
[----:B------:R-:W-:Y:S02]  /*2a90*/  FMUL.FTZ R146, R125, -R145 ;  /* 0x800000917d927220 */ /* 0x000fe40000410000 */
[C---:B--2---:R-:W-:Y:S02]  /*2aa0*/  FFMA.FTZ R141, R139.reuse, R44, -R142 ;  /* 0x0000002c8b8d7223 */ /* 0x044fe4000001088e */
[----:B------:R-:W-:Y:S02]  /*2ab0*/  FFMA.FTZ R139, R139, R45, R144 ;  /* 0x0000002d8b8b7223 */ /* 0x000fe40000010090 */
[C---:B------:R-:W-:Y:S02]  /*2ac0*/  FFMA.FTZ R147, R126.reuse, R145, R147 ;  /* 0x000000917e937223 */ /* 0x040fe40000010093 */
[----:B------:R-:W-:-:S02]  /*2ad0*/  FFMA.FTZ R146, R126, R143, -R146 ;  /* 0x0000008f7e927223 */ /* 0x000fc40000010892 */
[----:B---3--:R-:W-:Y:S02]  /*2ae0*/  @P1 FADD.FTZ R45, R130, R139 ;  /* 0x0000008b822d1221 */ /* 0x008fe40000010000 */
[----:B----4-:R-:W-:Y:S02]  /*2af0*/  @P1 FADD.FTZ R44, R132, R141 ;  /* 0x0000008d842c1221 */ /* 0x010fe40000010000 */
[C---:B------:R-:W-:Y:S02]  /*2b00*/  FMUL.FTZ R139, R123.reuse, -R147 ;  /* 0x800000937b8b7220 */ /* 0x040fe40000410000 */
[C---:B------:R-:W-:Y:S02]  /*2b10*/  FMUL.FTZ R130, R54.reuse, R40 ;  /* 0x0000002836827220 */ /* 0x040fe40000410000 */
[----:B------:R-:W-:Y:S02]  /*2b20*/  FMUL.FTZ R132, R54, R41 ;  /* 0x0000002936847220 */ /* 0x000fe40000410000 */
[----:B------:R-:W-:-:S02]  /*2b30*/  FMUL.FTZ R143, R123, -R146 ;  /* 0x800000927b8f7220 */ /* 0x000fc40000410000 */
[----:B------:R-:W-:Y:S02]  /*2b40*/  FFMA.FTZ R142, R124, R146, -R139 ;  /* 0x000000927c8e7223 */ /* 0x000fe4000001088b */
[----:B------:R-:W-:Y:S02]  /*2b50*/  FADD.FTZ R141, R130, R149 ;  /* 0x00000095828d7221 */ /* 0x000fe40000010000 */
        /* <DEDUP_REMOVED lines=11> */
[C---:B01----:R-:W-:Y:S02]  /*2c10*/  FMUL.FTZ R41, R143.reuse, R148 ;  /* 0x000000948f297220 */ /* 0x043fe40000410000 */
[C---:B----4-:R-:W-:Y:S02]  /*2c20*/  FMUL.FTZ R43, R143.reuse, R144 ;  /* 0x000000908f2b7220 */ /* 0x050fe40000410000 */
[C---:B---3--:R-:W-:Y:S02]  /*2c30*/  FMUL.FTZ R45, R143.reuse, R40 ;  /* 0x000000288f2d7220 */ /* 0x048fe40000410000 */
        /* <DEDUP_REMOVED lines=8> */
.L_x_14115:
[----:B-1----:R-:W-:Y:S05]  /*2cc0*/  BSYNC B0 ;  /* 0x0000000000007941 */ /* 0x002fea0003800000 */
.L_x_14114:
[----:B------:R-:W-:Y:S01]  /*2cd0*/  ISETP.GT.U32.AND P0, PT, R112, 0x1d, PT ;  /* 0x0000001d7000780c */ /* 0x000fe20003f04070 */
[----:B------:R-:W-:Y:S01]  /*2ce0*/  FADD.FTZ R137, R137, R42 ;  /* 0x0000002a89897221 */ /* 0x000fe20000010000 */
[----:B----4-:R1:W4:Y:S01]  /*2cf0*/  SHFL.DOWN PT, R144, R142, 0x2, 0x1f ;  /* 0x08401f008e907f89 */ /* 0x01032200000e0000 */
[----:B------:R-:W-:Y:S01]  /*2d00*/  FADD.FTZ R133, R133, R44 ;  /* 0x0000002c85857221 */ /* 0x000fe20000010000 */
[----:B------:R-:W-:Y:S01]  /*2d10*/  BSSY B0, `(.L_x_14116) ;  /* 0x0000014000007945 */ /* 0x000fe20003800000 */
[C---:B---3--:R-:W-:Y:S01]  /*2d20*/  FMUL.FTZ R40, R123.reuse, R137 ;  /* 0x000000897b287220 */ /* 0x048fe20000410000 */
[----:B--2---:R1:W2:Y:S01]  /*2d30*/  SHFL.DOWN PT, R146, R143, 0x2, 0x1f ;  /* 0x08401f008f927f89 */ /* 0x0042a200000e0000 */
[----:B------:R-:W-:-:S02]  /*2d40*/  FMUL.FTZ R41, R123, R133 ;  /* 0x000000857b297220 */ /* 0x000fc40000410000 */
[C---:B------:R-:W-:Y:S01]  /*2d50*/  FFMA.FTZ R40, R124.reuse, R133, -R40 ;  /* 0x000000857c287223 */ /* 0x040fe20000010828 */
[----:B------:R1:W3:Y:S01]  /*2d60*/  SHFL.DOWN PT, R42, R141, 0x2, 0x1f ;  /* 0x08401f008d2a7f89 */ /* 0x0002e200000e0000 */
[----:B------:R-:W-:-:S03]  /*2d70*/  FFMA.FTZ R41, R124, R137, R41 ;  /* 0x000000897c297223 */ /* 0x000fc60000010029 */
[----:B------:R1:W0:Y:S01]  /*2d80*/  SHFL.DOWN PT, R44, R139, 0x2, 0x1f ;  /* 0x08401f008b2c7f89 */ /* 0x00022200000e0000 */
        /* <DEDUP_REMOVED lines=12> */
.L_x_14117:
[----:B------:R-:W-:Y:S05]  /*2e50*/  BSYNC B0 ;  /* 0x0000000000007941 */ /* 0x000fea0003800000 */
.L_x_14116:
[----:B------:R-:W-:Y:S01]  /*2e60*/  ISETP.GT.U32.AND P0, PT, R112, 0x1b, PT ;  /* 0x0000001b7000780c */ /* 0x000fe20003f04070 */
[C---:B---3--:R-:W-:Y:S01]  /*2e70*/  FFMA.FTZ R42, R106.reuse, R135, R40 ;  /* 0x000000876a2a7223 */ /* 0x048fe20000010028 */
[----:B--2---:R2:W3:Y:S01]  /*2e80*/  SHFL.DOWN PT, R146, R142, 0x4, 0x1f ;  /* 0x08801f008e927f89 */ /* 0x0044e200000e0000 */
[----:B------:R-:W-:Y:S01]  /*2e90*/  FFMA.FTZ R43, R106, R117, R41 ;  /* 0x000000756a2b7223 */ /* 0x000fe20000010029 */
[----:B------:R-:W-:Y:S01]  /*2ea0*/  BSSY B0, `(.L_x_14118) ;  /* 0x0000016000007945 */ /* 0x000fe20003800000 */
[CC--:B------:R-:W-:Y:S01]  /*2eb0*/  FMUL.FTZ R40, R125.reuse, R42.reuse ;  /* 0x0000002a7d287220 */ /* 0x0c0fe20000410000 */
[----:B0-----:R2:W0:Y:S01]  /*2ec0*/  SHFL.DOWN PT, R148, R143, 0x4, 0x1f ;  /* 0x08801f008f947f89 */ /* 0x00142200000e0000 */
[-C--:B------:R-:W-:Y:S01]  /*2ed0*/  FMUL.FTZ R41, R125, R43.reuse ;  /* 0x0000002b7d297220 */ /* 0x080fe20000410000 */
[----:B------:R-:W-:Y:S01]  /*2ee0*/  ISETP.GT.U32.AND P1, PT, R112, 0x17, PT ;  /* 0x000000177000780c */ /* 0x000fe20003f24070 */
[----:B------:R-:W-:Y:S01]  /*2ef0*/  FFMA.FTZ R40, R126, R43, R40 ;  /* 0x0000002b7e287223 */ /* 0x000fe20000010028 */
[----:B------:R2:W1:Y:S01]  /*2f00*/  SHFL.DOWN PT, R44, R141, 0x4, 0x1f ;  /* 0x08801f008d2c7f89 */ /* 0x00046200000e0000 */
[----:B------:R-:W-:Y:S01]  /*2f10*/  ISETP.GT.U32.AND P3, PT, R112, 0xf, PT ;  /* 0x0000000f7000780c */ /* 0x000fe20003f64070 */
[----:B------:R-:W-:-:S02]  /*2f20*/  FFMA.FTZ R41, R126, R42, -R41 ;  /* 0x0000002a7e297223 */ /* 0x000fc40000010829 */
[----:B----4-:R2:W4:Y:S01]  /*2f30*/  SHFL.DOWN PT, R144, R139, 0x4, 0x1f ;  /* 0x08801f008b907f89 */ /* 0x01052200000e0000 */
[----:B------:R-:W-:Y:S05]  /*2f40*/  @P0 BRA `(.L_x_14119) ;  /* 0x000000b000000947 */ /* 0x000fea0003800000 */
[C---:B0-----:R-:W-:Y:S02]  /*2f50*/  FMUL.FTZ R45, R143.reuse, R148 ;  /* 0x000000948f2d7220 */ /* 0x041fe40000410000 */
[C---:B----4-:R-:W-:Y:S02]  /*2f60*/  FMUL.FTZ R117, R143.reuse, R144 ;  /* 0x000000908f757220 */ /* 0x050fe40000410000 */
        /* <DEDUP_REMOVED lines=9> */
.L_x_14119:
[----:B------:R-:W-:Y:S05]  /*3000*/  BSYNC B0 ;  /* 0x0000000000007941 */ /* 0x000fea0003800000 */
.L_x_14118:
[C---:B-1----:R-:W-:Y:S01]  /*3010*/  FFMA.FTZ R44, R111.reuse, R140, R41 ;  /* 0x0000008c6f2c7223 */ /* 0x042fe20000010029 */
[----:B----4-:R1:W4:Y:S01]  /*3020*/  SHFL.DOWN PT, R144, R142, 0x8, 0x1f ;  /* 0x09001f008e907f89 */ /* 0x01032200000e0000 */
[----:B------:R-:W-:Y:S01]  /*3030*/  FFMA.FTZ R138, R111, R138, R40 ;  /* 0x0000008a6f8a7223 */ /* 0x000fe20000010028 */
[----:B------:R-:W-:Y:S02]  /*3040*/  BSSY B0, `(.L_x_14120) ;  /* 0x0000010000007945 */ /* 0x000fe40003800000 */
[----:B---3--:R1:W3:Y:S04]  /*3050*/  SHFL.DOWN PT, R146, R143, 0x8, 0x1f ;  /* 0x09001f008f927f89 */ /* 0x0082e800000e0000 */
[----:B------:R1:W2:Y:S04]  /*3060*/  SHFL.DOWN PT, R40, R141, 0x8, 0x1f ;  /* 0x09001f008d287f89 */ /* 0x0002a800000e0000 */
[----:B------:R1:W0:Y:S01]  /*3070*/  SHFL.DOWN PT, R140, R139, 0x8, 0x1f ;  /* 0x09001f008b8c7f89 */ /* 0x00022200000e0000 */
[----:B------:R-:W-:Y:S05]  /*3080*/  @P1 BRA `(.L_x_14121) ;  /* 0x000000b000001947 */ /* 0x000fea0003800000 */
[C---:B---3--:R-:W-:Y:S02]  /*3090*/  FMUL.FTZ R41, R143.reuse, R146 ;  /* 0x000000928f297220 */ /* 0x048fe40000410000 */
[----:B0-----:R-:W-:-:S02]  /*30a0*/  FMUL.FTZ R45, R143, R140 ;  /* 0x0000008c8f2d7220 */ /* 0x001fc40000410000 */
[C---:B--2---:R-:W-:Y:S02]  /*30b0*/  FMUL.FTZ R117, R143.reuse, R40 ;  /* 0x000000288f757220 */ /* 0x044fe40000410000 */
        /* <DEDUP_REMOVED lines=8> */
.L_x_14121:
[----:B------:R-:W-:Y:S05]  /*3140*/  BSYNC B0 ;  /* 0x0000000000007941 */ /* 0x000fea0003800000 */
.L_x_14120:
[----:B---3--:R3:W1:Y:S01]  /*3150*/  SHFL.DOWN PT, R146, R142, 0x10, 0x1f ;  /* 0x0a001f008e927f89 */ /* 0x00866200000e0000 */
[----:B------:R-:W-:Y:S01]  /*3160*/  BSSY B0, `(.L_x_14122) ;  /* 0x0000011000007945 */ /* 0x000fe20003800000 */
[----:B----4-:R-:W-:Y:S02]  /*3170*/  FMUL.FTZ R144, R61, R0 ;  /* 0x000000003d907220 */ /* 0x010fe40000410000 */
[----:B0-----:R3:W0:Y:S04]  /*3180*/  SHFL.DOWN PT, R148, R143, 0x10, 0x1f ;  /* 0x0a001f008f947f89 */ /* 0x00162800000e0000 */
[----:B--2---:R3:W2:Y:S04]  /*3190*/  SHFL.DOWN PT, R40, R141, 0x10, 0x1f ;  /* 0x0a001f008d287f89 */ /* 0x0046a800000e0000 */
[----:B------:R3:W4:Y:S01]  /*31a0*/  SHFL.DOWN PT, R140, R139, 0x10, 0x1f ;  /* 0x0a001f008b8c7f89 */ /* 0x00072200000e0000 */
[----:B------:R-:W-:Y:S05]  /*31b0*/  @P3 BRA `(.L_x_14123) ;  /* 0x000000b000003947 */ /* 0x000fea0003800000 */
[C---:B0-----:R-:W-:Y:S02]  /*31c0*/  FMUL.FTZ R41, R143.reuse, R148 ;  /* 0x000000948f297220 */ /* 0x041fe40000410000 */
[----:B----4-:R-:W-:-:S02]  /*31d0*/  FMUL.FTZ R45, R143, R140 ;  /* 0x0000008c8f2d7220 */ /* 0x010fc40000410000 */
[C---:B--2---:R-:W-:Y:S02]  /*31e0*/  FMUL.FTZ R117, R143.reuse, R40 ;  /* 0x000000288f757220 */ /* 0x044fe40000410000 */
        /* <DEDUP_REMOVED lines=8> */
.L_x_14123:
[----:B------:R-:W-:Y:S05]  /*3270*/  BSYNC B0 ;  /* 0x0000000000007941 */ /* 0x000fea0003800000 */
.L_x_14122:
[----:B0-----:R-:W-:Y:S01]  /*3280*/  SHFL.DOWN PT, R148, R143, 0x1, 0x1f ;  /* 0x08201f008f947f89 */ /* 0x001fe200000e0000 */
[----:B-1----:R-:W-:Y:S01]  /*3290*/  FFMA.FTZ R146, R54, -R137, RZ ;  /* 0x8000008936927223 */ /* 0x002fe200000100ff */
[----:B------:R-:W-:Y:S01]  /*32a0*/  ISETP.NE.AND P0, PT, R92, RZ, PT ;  /* 0x000000ff5c00720c */ /* 0x000fe20003f05270 */
[----:B------:R-:W-:Y:S01]  /*32b0*/  FFMA.FTZ R45, R54, R133, RZ ;  /* 0x00000085362d7223 */ /* 0x000fe200000100ff */
[----:B------:R-:W0:Y:S01]  /*32c0*/  SHFL.IDX PT, R135, R6, RZ, 0x1f ;  /* 0x00001fff06877589 */ /* 0x000e2200000e0000 */
[-C--:B--2---:R-:W-:Y:S01]  /*32d0*/  FFMA.FTZ R40, R104, -R144.reuse, R133 ;  /* 0x8000009068287223 */ /* 0x084fe20000010085 */
[----:B------:R-:W-:Y:S01]  /*32e0*/  BSSY B0, `(.L_x_14124) ;  /* 0x000008a000007945 */ /* 0x000fe20003800000 */
[----:B------:R-:W-:Y:S01]  /*32f0*/  FFMA.FTZ R41, R102, -R144, R137 ;  /* 0x8000009066297223 */ /* 0x000fe20000010089 */
[----:B----4-:R-:W1:Y:S01]  /*3300*/  SHFL.IDX PT, R140, R7, RZ, 0x1f ;  /* 0x00001fff078c7589 */ /* 0x010e6200000e0000 */
[----:B------:R-:W-:Y:S02]  /*3310*/  FFMA.FTZ R133, R53, -R43, R146 ;  /* 0x8000002b35857223 */ /* 0x000fe40000010092 */
[----:B------:R-:W-:Y:S01]  /*3320*/  FMUL.FTZ R149, R59, R106 ;  /* 0x0000006a3b957220 */ /* 0x000fe20000410000 */
[----:B------:R-:W2:Y:S01]  /*3330*/  SHFL.DOWN PT, R145, R142, 0x1, 0x1f ;  /* 0x08201f008e917f89 */ /* 0x000ea200000e0000 */
[----:B------:R-:W-:-:S02]  /*3340*/  FFMA.FTZ R117, R53, R42, R45 ;  /* 0x0000002a35757223 */ /* 0x000fc4000001002d */
[-C--:B------:R-:W-:Y:S01]  /*3350*/  FFMA.FTZ R42, R110, -R149.reuse, R42 ;  /* 0x800000956e2a7223 */ /* 0x080fe2000001002a */
[----:B------:R4:W5:Y:S01]  /*3360*/  SHFL.IDX PT, R144, R143, RZ, 0x1f ;  /* 0x00001fff8f907589 */ /* 0x00096200000e0000 */
[----:B------:R-:W-:Y:S02]  /*3370*/  FFMA.FTZ R43, R108, -R149, R43 ;  /* 0x800000956c2b7223 */ /* 0x000fe4000001002b */
[----:B------:R-:W-:Y:S01]  /*3380*/  FMUL.FTZ R45, R118, R138 ;  /* 0x0000008a762d7220 */ /* 0x000fe20000410000 */
[----:B------:R-:W3:Y:S01]  /*3390*/  SHFL.DOWN PT, R146, R139, 0x1, 0x1f ;  /* 0x08201f008b927f89 */ /* 0x000ee200000e0000 */
[----:B------:R-:W-:Y:S02]  /*33a0*/  FMUL.FTZ R150, R62, R111 ;  /* 0x0000006f3e967220 */ /* 0x000fe40000410000 */
[-C--:B------:R-:W-:Y:S01]  /*33b0*/  FMUL.FTZ R149, R118, R44.reuse ;  /* 0x0000002c76957220 */ /* 0x080fe20000410000 */
[----:B------:R-:W3:Y:S02]  /*33c0*/  SHFL.DOWN PT, R147, R141, 0x1, 0x1f ;  /* 0x08201f008d937f89 */ /* 0x000ee400000e0000 */
[----:B---34-:R-:W-:-:S02]  /*33d0*/  FFMA.FTZ R143, R119, R44, -R45 ;  /* 0x0000002c778f7223 */ /* 0x018fc4000001082d */
[----:B------:R-:W-:Y:S01]  /*33e0*/  FFMA.FTZ R133, R52, -R138, R133 ;  /* 0x8000008a34857223 */ /* 0x000fe20000010085 */
[----:B------:R5:W3:Y:S01]  /*33f0*/  SHFL.IDX PT, R137, R142, RZ, 0x1f ;  /* 0x00001fff8e897589 */ /* 0x000ae200000e0000 */
[----:B------:R-:W-:Y:S02]  /*3400*/  FFMA.FTZ R45, R113, -R150, R138 ;  /* 0x80000096712d7223 */ /* 0x000fe4000001008a */
[----:B------:R-:W-:Y:S01]  /*3410*/  FFMA.FTZ R149, R119, R138, R149 ;  /* 0x0000008a77957223 */ /* 0x000fe20000010095 */
[----:B------:R-:W4:Y:S01]  /*3420*/  SHFL.IDX PT, R141, R141, RZ, 0x1f ;  /* 0x00001fff8d8d7589 */ /* 0x000f2200000e0000 */
[C---:B0-----:R-:W-:Y:S02]  /*3430*/  @P2 FMUL.FTZ R138, R148.reuse, R135 ;  /* 0x00000087948a2220 */ /* 0x041fe40000410000 */
[----:B-1----:R-:W-:Y:S01]  /*3440*/  @P2 FMUL.FTZ R148, R148, R140 ;  /* 0x0000008c94942220 */ /* 0x002fe20000410000 */
[----:B------:R-:W0:Y:S01]  /*3450*/  SHFL.IDX PT, R139, R139, RZ, 0x1f ;  /* 0x00001fff8b8b7589 */ /* 0x000e2200000e0000 */
[----:B------:R-:W-:-:S02]  /*3460*/  FFMA.FTZ R136, R107, R136, R143 ;  /* 0x000000886b887223 */ /* 0x000fc4000001008f */
[C---:B--2---:R-:W-:Y:S02]  /*3470*/  @P2 FFMA.FTZ R143, R145.reuse, R140, R138 ;  /* 0x0000008c918f2223 */ /* 0x044fe4000001008a */
[----:B------:R-:W-:Y:S02]  /*3480*/  @P2 FFMA.FTZ R148, R145, R135, -R148 ;  /* 0x0000008791942223 */ /* 0x000fe40000010894 */
[----:B-----5:R-:W-:Y:S02]  /*3490*/  FMUL.FTZ R142, R144, R6 ;  /* 0x00000006908e7220 */ /* 0x020fe40000410000 */
[----:B------:R-:W-:Y:S02]  /*34a0*/  @P2 FADD.FTZ R140, R146, R143 ;  /* 0x0000008f928c2221 */ /* 0x000fe40000010000 */
[----:B------:R-:W-:Y:S02]  /*34b0*/  FMUL.FTZ R138, R144, R7 ;  /* 0x00000007908a7220 */ /* 0x000fe40000410000 */
[----:B------:R-:W-:-:S02]  /*34c0*/  @P2 FADD.FTZ R135, R147, R148 ;  /* 0x0000009493872221 */ /* 0x000fc40000010000 */
[----:B------:R-:W-:Y:S02]  /*34d0*/  FFMA.FTZ R134, R107, R134, R149 ;  /* 0x000000866b867223 */ /* 0x000fe40000010095 */
[----:B---3--:R-:W-:Y:S02]  /*34e0*/  FFMA.FTZ R142, R137, R7, R142 ;  /* 0x00000007898e7223 */ /* 0x008fe4000001008e */
[-C--:B------:R-:W-:Y:S02]  /*34f0*/  FMUL.FTZ R7, R140, -R47.reuse ;  /* 0x8000002f8c077220 */ /* 0x080fe40000410000 */
[C---:B------:R-:W-:Y:S02]  /*3500*/  FMUL.FTZ R47, R135.reuse, -R47 ;  /* 0x8000002f872f7220 */ /* 0x040fe40000410000 */
[----:B------:R-:W-:Y:S02]  /*3510*/  FFMA.FTZ R7, R135, R46, -R7 ;  /* 0x0000002e87077223 */ /* 0x000fe40000010807 */
[----:B------:R-:W-:-:S02]  /*3520*/  FFMA.FTZ R138, R137, R6, -R138 ;  /* 0x00000006898a7223 */ /* 0x000fc4000001088a */
[----:B------:R-:W-:Y:S02]  /*3530*/  FMUL.FTZ R6, R144, R5 ;  /* 0x0000000590067220 */ /* 0x000fe40000410000 */
[----:B------:R-:W-:Y:S02]  /*3540*/  FFMA.FTZ R140, R140, R46, R47 ;  /* 0x0000002e8c8c7223 */ /* 0x000fe4000001002f */
[----:B------:R-:W-:Y:S01]  /*3550*/  FADD.FTZ R46, R116, R7 ;  /* 0x00000007742e7221 */ /* 0x000fe20000010000 */
[----:B------:R-:W-:Y:S01]  /*3560*/  P2R R7, PR, RZ, 0x1 ;  /* 0x00000001ff077803 */ /* 0x000fe20000000000 */
[----:B------:R-:W-:Y:S02]  /*3570*/  FMUL.FTZ R116, R60, R107 ;  /* 0x0000006b3c747220 */ /* 0x000fe40000410000 */
[-C--:B------:R-:W-:Y:S02]  /*3580*/  FMUL.FTZ R144, R144, R4.reuse ;  /* 0x0000000490907220 */ /* 0x080fe40000410000 */
[----:B------:R-:W-:-:S02]  /*3590*/  FFMA.FTZ R4, R137, R4, -R6 ;  /* 0x0000000489047223 */ /* 0x000fc40000010806 */
[----:B------:R-:W-:Y:S02]  /*35a0*/  FADD.FTZ R47, -R115, R140 ;  /* 0x0000008c732f7221 */ /* 0x000fe40000010100 */
[----:B----4-:R-:W-:Y:S02]  /*35b0*/  FADD.FTZ R6, R141, R138 ;  /* 0x0000008a8d067221 */ /* 0x010fe40000010000 */
[C---:B------:R-:W-:Y:S02]  /*35c0*/  FMUL.FTZ R138, R50.reuse, R136 ;  /* 0x00000088328a7220 */ /* 0x040fe40000410000 */
[-C--:B------:R-:W-:Y:S02]  /*35d0*/  FFMA.FTZ R115, R105, -R116.reuse, R136 ;  /* 0x8000007469737223 */ /* 0x080fe40000010088 */
[----:B------:R-:W-:Y:S02]  /*35e0*/  FFMA.FTZ R116, R109, -R116, R134 ;  /* 0x800000746d747223 */ /* 0x000fe40000010086 */
[----:B------:R-:W-:-:S02]  /*35f0*/  FMUL.FTZ R140, R50, R134 ;  /* 0x00000086328c7220 */ /* 0x000fc40000410000 */
[CC--:B------:R-:W-:Y:S02]  /*3600*/  FMUL.FTZ R136, R118.reuse, -R46.reuse ;  /* 0x8000002e76887220 */ /* 0x0c0fe40000410000 */
[-C--:B------:R-:W-:Y:S02]  /*3610*/  FMUL.FTZ R134, R118, -R47.reuse ;  /* 0x8000002f76867220 */ /* 0x080fe40000410000 */
[----:B------:R-:W-:Y:S02]  /*3620*/  FADD.FTZ R118, R133, -R140 ;  /* 0x8000008c85767221 */ /* 0x000fe40000010000 */
[C---:B------:R-:W-:Y:S02]  /*3630*/  FFMA.FTZ R135, R119.reuse, R47, R136 ;  /* 0x0000002f77877223 */ /* 0x040fe40000010088 */
[----:B------:R-:W-:Y:S02]  /*3640*/  FFMA.FTZ R133, R119, R46, -R134 ;  /* 0x0000002e77857223 */ /* 0x000fe40000010886 */
[----:B------:R-:W-:-:S02]  /*3650*/  FFMA.FTZ R5, R137, R5, R144 ;  /* 0x0000000589057223 */ /* 0x000fc40000010090 */
[----:B0-----:R-:W-:Y:S02]  /*3660*/  FADD.FTZ R7, R139, R142 ;  /* 0x0000008e8b077221 */ /* 0x001fe40000010000 */
[----:B------:R-:W-:Y:S02]  /*3670*/  FADD.FTZ R120, -R120, R135 ;  /* 0x0000008778787221 */ /* 0x000fe40000010100 */
[----:B------:R-:W-:Y:S01]  /*3680*/  FADD.FTZ R119, R128, R133 ;  /* 0x0000008580777221 */ /* 0x000fe20000010000 */
[----:B------:R0:W-:Y:S01]  /*3690*/  @!P0 STS.128 [R131+0x1b80], R4 ;  /* 0x001b800483008388 */ /* 0x0001e20000000c00 */
[----:B------:R-:W-:Y:S02]  /*36a0*/  FMUL.FTZ R136, R60, R47 ;  /* 0x0000002f3c887220 */ /* 0x000fe40000410000 */
[----:B------:R-:W-:Y:S02]  /*36b0*/  FFMA.FTZ R117, R52, R44, R117 ;  /* 0x0000002c34757223 */ /* 0x000fe40000010075 */
[----:B------:R-:W-:-:S02]  /*36c0*/  FMUL.FTZ R134, R60, R46 ;  /* 0x0000002e3c867220 */ /* 0x000fc40000410000 */
[C---:B------:R-:W-:Y:S02]  /*36d0*/  FMUL.FTZ R128, R116.reuse, R136 ;  /* 0x0000008874807220 */ /* 0x040fe40000410000 */
[----:B------:R-:W-:Y:S02]  /*36e0*/  FADD.FTZ R117, R117, R138 ;  /* 0x0000008a75757221 */ /* 0x000fe40000010000 */
[-C--:B------:R-:W-:Y:S02]  /*36f0*/  FMUL.FTZ R133, R116, R134.reuse ;  /* 0x0000008674857220 */ /* 0x080fe40000410000 */
[----:B------:R-:W-:Y:S02]  /*3700*/  FMUL.FTZ R138, R107, R134 ;  /* 0x000000866b8a7220 */ /* 0x000fe40000410000 */
[----:B------:R-:W-:Y:S02]  /*3710*/  FFMA.FTZ R44, R103, -R150, R44 ;  /* 0x80000096672c7223 */ /* 0x000fe4000001002c */
[C---:B0-----:R-:W-:Y:S01]  /*3720*/  FMUL.FTZ R4, R125.reuse, -R120 ;  /* 0x800000787d047220 */ /* 0x041fe20000410000 */
[----:B------:R-:W-:Y:S01]  /*3730*/  STS [R75.X4+0x228], R138 ;  /* 0x0002288a4b007388 */ /* 0x000fe20000004800 */
[----:B------:R-:W-:-:S02]  /*3740*/  FMUL.FTZ R125, R125, -R119 ;  /* 0x800000777d7d7220 */ /* 0x000fc40000410000 */
[CC--:B------:R-:W-:Y:S02]  /*3750*/  FFMA.FTZ R4, R126.reuse, R119.reuse, -R4 ;  /* 0x000000777e047223 */ /* 0x0c0fe40000010804 */
[----:B------:R-:W-:Y:S02]  /*3760*/  FFMA.FTZ R126, R126, R120, R125 ;  /* 0x000000787e7e7223 */ /* 0x000fe4000001007d */
[----:B------:R-:W-:Y:S02]  /*3770*/  FFMA.FTZ R131, R115, R134, R128 ;  /* 0x0000008673837223 */ /* 0x000fe40000010080 */
[C---:B------:R-:W-:Y:S02]  /*3780*/  FMUL.FTZ R134, R62.reuse, R120 ;  /* 0x000000783e867220 */ /* 0x040fe40000410000 */
[----:B------:R-:W-:Y:S02]  /*3790*/  FMUL.FTZ R6, R62, R119 ;  /* 0x000000773e067220 */ /* 0x000fe40000410000 */
[----:B------:R-:W-:-:S02]  /*37a0*/  FADD.FTZ R127, -R127, R126 ;  /* 0x0000007e7f7f7221 */ /* 0x000fc40000010100 */
[----:B------:R-:W-:Y:S02]  /*37b0*/  FADD.FTZ R129, R129, R4 ;  /* 0x0000000481817221 */ /* 0x000fe40000010000 */
[C---:B------:R-:W-:Y:S02]  /*37c0*/  FMUL.FTZ R5, R45.reuse, R134 ;  /* 0x000000862d057220 */ /* 0x040fe40000410000 */
[-C--:B------:R-:W-:Y:S02]  /*37d0*/  FMUL.FTZ R7, R45, R6.reuse ;  /* 0x000000062d077220 */ /* 0x080fe40000410000 */
[----:B------:R-:W-:Y:S02]  /*37e0*/  FMUL.FTZ R4, R123, -R127 ;  /* 0x8000007f7b047220 */ /* 0x000fe40000410000 */
[C---:B------:R-:W-:Y:S02]  /*37f0*/  FFMA.FTZ R135, R44.reuse, R6, R5 ;  /* 0x000000062c877223 */ /* 0x040fe40000010005 */
[----:B------:R-:W-:-:S02]  /*3800*/  FFMA.FTZ R137, R44, R134, -R7 ;  /* 0x000000862c897223 */ /* 0x000fc40000010807 */
[-C--:B------:R-:W-:Y:S02]  /*3810*/  FFMA.FTZ R5, R124, R129.reuse, -R4 ;  /* 0x000000817c057223 */ /* 0x080fe40000010804 */
[-C--:B------:R-:W-:Y:S02]  /*3820*/  FMUL.FTZ R123, R123, -R129.reuse ;  /* 0x800000817b7b7220 */ /* 0x080fe40000410000 */
[C---:B------:R-:W-:Y:S02]  /*3830*/  FMUL.FTZ R7, R59.reuse, R129 ;  /* 0x000000813b077220 */ /* 0x040fe40000410000 */
[-C--:B------:R-:W-:Y:S02]  /*3840*/  FMUL.FTZ R125, R59, R127.reuse ;  /* 0x0000007f3b7d7220 */ /* 0x080fe40000410000 */
[----:B------:R-:W-:Y:S02]  /*3850*/  FADD.FTZ R130, R130, R5 ;  /* 0x0000000582827221 */ /* 0x000fe40000010000 */
[----:B------:R-:W-:-:S02]  /*3860*/  FFMA.FTZ R123, R124, R127, R123 ;  /* 0x0000007f7c7b7223 */ /* 0x000fc4000001007b */
[----:B------:R-:W-:Y:S02]  /*3870*/  FMUL.FTZ R5, R43, R7 ;  /* 0x000000072b057220 */ /* 0x000fe40000410000 */
[----:B------:R-:W-:Y:S02]  /*3880*/  FMUL.FTZ R126, R111, R134 ;  /* 0x000000866f7e7220 */ /* 0x000fe40000410000 */
[----:B------:R-:W-:Y:S02]  /*3890*/  FFMA.FTZ R128, R115, R136, -R133 ;  /* 0x0000008873807223 */ /* 0x000fe40000010885 */
[-C--:B------:R-:W-:Y:S01]  /*38a0*/  FMUL.FTZ R4, R43, R125.reuse ;  /* 0x0000007d2b047220 */ /* 0x080fe20000410000 */
[----:B------:R0:W-:Y:S01]  /*38b0*/  STS [R75.X4+0x224], R126 ;  /* 0x0002247e4b007388 */ /* 0x0001e20000004800 */
[----:B------:R-:W-:Y:S02]  /*38c0*/  FADD.FTZ R132, -R132, R123 ;  /* 0x0000007b84847221 */ /* 0x000fe40000010100 */
[----:B------:R-:W-:-:S02]  /*38d0*/  FFMA.FTZ R133, R42, R125, -R5 ;  /* 0x0000007d2a857223 */ /* 0x000fc40000010805 */
[----:B------:R-:W-:Y:S01]  /*38e0*/  FMUL.FTZ R134, R106, R125 ;  /* 0x0000007d6a867220 */ /* 0x000fe20000410000 */
[----:B------:R-:W-:Y:S01]  /*38f0*/  IADD3 R125, -R22, c[0x0][0x168], RZ ;  /* 0x00005a00167d7a10 */ /* 0x000fe20007ffe1ff */
[-C--:B------:R-:W-:Y:S02]  /*3900*/  FFMA.FTZ R123, R42, R7.reuse, R4 ;  /* 0x000000072a7b7223 */ /* 0x080fe40000010004 */
[----:B------:R-:W-:Y:S01]  /*3910*/  FMUL.FTZ R5, R61, R130 ;  /* 0x000000823d057220 */ /* 0x000fe20000410000 */
[----:B------:R-:W-:Y:S01]  /*3920*/  LEA R125, R125, -R92, 0x1 ;  /* 0x8000005c7d7d7211 */ /* 0x000fe200078e08ff */
[----:B0-----:R-:W-:Y:S01]  /*3930*/  FMUL.FTZ R126, R106, R7 ;  /* 0x000000076a7e7220 */ /* 0x001fe20000410000 */
[----:B------:R-:W-:Y:S01]  /*3940*/  STS [R75.X4+0x21c], R134 ;  /* 0x00021c864b007388 */ /* 0x000fe20000004800 */
[----:B------:R-:W-:Y:S01]  /*3950*/  FMUL.FTZ R7, R61, R132 ;  /* 0x000000843d077220 */ /* 0x000fe20000410000 */
[----:B------:R-:W-:Y:S01]  /*3960*/  ISETP.GE.AND P0, PT, R125, 0x1, PT ;  /* 0x000000017d00780c */ /* 0x000fe20003f06270 */
[----:B------:R-:W-:Y:S01]  /*3970*/  FMUL.FTZ R140, R107, R136 ;  /* 0x000000886b8c7220 */ /* 0x000fe20000410000 */
[----:B------:R0:W-:Y:S01]  /*3980*/  STS [R75.X4+0x218], R126 ;  /* 0x0002187e4b007388 */ /* 0x0001e20000004800 */
[----:B------:R-:W-:-:S02]  /*3990*/  FMUL.FTZ R136, R111, R6 ;  /* 0x000000066f887220 */ /* 0x000fc40000410000 */
[C---:B------:R-:W-:Y:S01]  /*39a0*/  FMUL.FTZ R4, R41.reuse, R7 ;  /* 0x0000000729047220 */ /* 0x040fe20000410000 */
[----:B------:R1:W-:Y:S01]  /*39b0*/  STS [R75.X4+0x22c], R140 ;  /* 0x00022c8c4b007388 */ /* 0x0003e20000004800 */
[-C--:B------:R-:W-:Y:S02]  /*39c0*/  FMUL.FTZ R6, R41, R5.reuse ;  /* 0x0000000529067220 */ /* 0x080fe40000410000 */
[C---:B------:R-:W-:Y:S01]  /*39d0*/  FFMA.FTZ R4, R40.reuse, R5, R4 ;  /* 0x0000000528047223 */ /* 0x040fe20000010004 */
[----:B------:R1:W-:Y:S01]  /*39e0*/  STS [R75.X4+0x220], R136 ;  /* 0x000220884b007388 */ /* 0x0003e20000004800 */
[----:B------:R-:W-:Y:S02]  /*39f0*/  FFMA.FTZ R6, R40, R7, -R6 ;  /* 0x0000000728067223 */ /* 0x000fe40000010806 */
[C---:B------:R-:W-:Y:S02]  /*3a00*/  FMUL.FTZ R124, R0.reuse, R5 ;  /* 0x00000005007c7220 */ /* 0x040fe40000410000 */
[----:B0-----:R-:W-:-:S02]  /*3a10*/  FMUL.FTZ R126, R0, R7 ;  /* 0x00000007007e7220 */ /* 0x001fc40000410000 */
[----:B------:R-:W-:Y:S01]  /*3a20*/  FADD.FTZ R4, RZ, R4 ;  /* 0x00000004ff047221 */ /* 0x000fe20000010000 */
[----:B------:R1:W-:Y:S01]  /*3a30*/  STS [R75.X4+0x210], R124 ;  /* 0x0002107c4b007388 */ /* 0x0003e20000004800 */
[----:B------:R-:W-:Y:S02]  /*3a40*/  FADD.FTZ R6, RZ, R6 ;  /* 0x00000006ff067221 */ /* 0x000fe40000010000 */
[----:B------:R-:W-:Y:S01]  /*3a50*/  FADD.FTZ R4, R4, R123 ;  /* 0x0000007b04047221 */ /* 0x000fe20000010000 */
[----:B------:R1:W-:Y:S01]  /*3a60*/  STS [R75.X4+0x214], R126 ;  /* 0x0002147e4b007388 */ /* 0x0003e20000004800 */
[----:B------:R-:W-:Y:S01]  /*3a70*/  FADD.FTZ R6, R6, R133 ;  /* 0x0000008506067221 */ /* 0x000fe20000010000 */
[----:B------:R-:W-:Y:S01]  /*3a80*/  SHF.L.U64.HI R133, R49, 0x2, R48 ;  /* 0x0000000231857819 */ /* 0x000fe20000010230 */
[----:B------:R-:W-:Y:S02]  /*3a90*/  FADD.FTZ R134, R4, R135 ;  /* 0x0000008704867221 */ /* 0x000fe40000010000 */
[----:B------:R-:W-:Y:S01]  /*3aa0*/  FADD.FTZ R137, R6, R137 ;  /* 0x0000008906897221 */ /* 0x000fe20000010000 */
[----:B------:R-:W-:Y:S06]  /*3ab0*/  BAR.SYNC.DEFER_BLOCKING 0x0 ;  /* 0x0000000000007b1d */ /* 0x000fec0000010000 */
[----:B------:R-:W-:Y:S05]  /*3ac0*/  @!P0 BRA `(.L_x_14125) ;  /* 0x000000b000008947 */ /* 0x000fea0003800000 */
[----:B-1----:R-:W0:Y:S01]  /*3ad0*/  LDS R123, [R76.X4+0x210] ;  /* 0x000210004c7b7984 */ /* 0x002e220000004800 */
        /* <DEDUP_REMOVED lines=10> */
.L_x_14125:
[----:B-1----:R-:W-:Y:S05]  /*3b80*/  BSYNC B0 ;  /* 0x0000000000007941 */ /* 0x002fea0003800000 */
.L_x_14124:
[----:B0-----:R0:W1:Y:S01]  /*3b90*/  LDS R7, [R74.X4+0x290] ;  /* 0x000290004a077984 */ /* 0x0010620000004800 */
[----:B------:R-:W-:Y:S01]  /*3ba0*/  ISETP.GE.AND P6, PT, R125, 0x21, PT ;  /* 0x000000217d00780c */ /* 0x000fe20003fc6270 */
[----:B------:R-:W-:Y:S01]  /*3bb0*/  IMAD R4, R133, c[0x0][0x2b0], RZ ;  /* 0x0000ac0085047a24 */ /* 0x000fe200078e02ff */
[----:B------:R-:W-:Y:S01]  /*3bc0*/  SHF.L.U32 R135, R49, 0x2, RZ ;  /* 0x0000000231877819 */ /* 0x000fe200000006ff */
[----:B------:R-:W-:Y:S01]  /*3bd0*/  BSSY B0, `(.L_x_14126) ;  /* 0x000000e000007945 */ /* 0x000fe20003800000 */
[----:B------:R-:W-:Y:S01]  /*3be0*/  FADD.FTZ R131, R134, R131 ;  /* 0x0000008386837221 */ /* 0x000fe20000010000 */
[----:B------:R-:W-:Y:S01]  /*3bf0*/  ISETP.GE.AND P0, PT, R125, 0x41, PT ;  /* 0x000000417d00780c */ /* 0x000fe20003f06270 */
[----:B------:R-:W-:Y:S01]  /*3c00*/  FADD.FTZ R128, R137, R128 ;  /* 0x0000008089807221 */ /* 0x000fe20000010000 */
        /* <DEDUP_REMOVED lines=10> */
.L_x_14127:
[----:B0-----:R-:W-:Y:S05]  /*3cb0*/  BSYNC B0 ;  /* 0x0000000000007941 */ /* 0x001fea0003800000 */
.L_x_14126:
[----:B-1----:R0:W1:Y:S01]  /*3cc0*/  LDS R7, [R73.X4+0x310] ;  /* 0x0003100049077984 */ /* 0x0020620000004800 */
[----:B------:R-:W-:Y:S01]  /*3cd0*/  BSSY B0, `(.L_x_14128) ;  /* 0x0000005000007945 */ /* 0x000fe20003800000 */
[----:B------:R-:W-:Y:S05]  /*3ce0*/  @!P0 BRA `(.L_x_14129) ;  /* 0x0000003000008947 */ /* 0x000fea0003800000 */
[----:B------:R-:W-:-:S05]  /*3cf0*/  IMAD.WIDE.U32 R4, R135, c[0x0][0x2b0], R26 ;  /* 0x0000ac0087047a25 */ /* 0x000fca00078e001a */
[----:B------:R-:W-:-:S05]  /*3d00*/  IADD3 R5, R123, R5, RZ ;  /* 0x000000057b057210 */ /* 0x000fca0007ffe0ff */
[----:B-1----:R1:W-:Y:S02]  /*3d10*/  RED.E.ADD.F32.FTZ.RN.STRONG.GPU [R4.64], R7 ;  /* 0x000000070400798e */ /* 0x0023e4000c10e786 */
.L_x_14129:
[----:B------:R-:W-:Y:S05]  /*3d20*/  BSYNC B0 ;  /* 0x0000000000007941 */ /* 0x000fea0003800000 */
.L_x_14128:
[----:B-1----:R1:W2:Y:S01]  /*3d30*/  LDS R7, [R72.X4+0x390] ;  /* 0x0003900048077984 */ /* 0x0022a20000004800 */
[----:B------:R-:W-:Y:S01]  /*3d40*/  BSSY B0, `(.L_x_14130) ;  /* 0x0000005000007945 */ /* 0x000fe20003800000 */
[----:B------:R-:W-:Y:S05]  /*3d50*/  @!P1 BRA `(.L_x_14131) ;  /* 0x0000003000009947 */ /* 0x000fea0003800000 */
[----:B------:R-:W-:-:S05]  /*3d60*/  IMAD.WIDE.U32 R4, R135, c[0x0][0x2b0], R28 ;  /* 0x0000ac0087047a25 */ /* 0x000fca00078e001c */
[----:B------:R-:W-:-:S05]  /*3d70*/  IADD3 R5, R123, R5, RZ ;  /* 0x000000057b057210 */ /* 0x000fca0007ffe0ff */
[----:B--2---:R2:W-:Y:S02]  /*3d80*/  RED.E.ADD.F32.FTZ.RN.STRONG.GPU [R4.64], R7 ;  /* 0x000000070400798e */ /* 0x0045e4000c10e786 */
.L_x_14131:
[----:B------:R-:W-:Y:S05]  /*3d90*/  BSYNC B0 ;  /* 0x0000000000007941 */ /* 0x000fea0003800000 */
.L_x_14130:
[----:B--2---:R2:W3:Y:S01]  /*3da0*/  LDS R7, [R71.X4+0x410] ;  /* 0x0004100047077984 */ /* 0x0044e20000004800 */
[----:B------:R-:W-:Y:S01]  /*3db0*/  BSSY B0, `(.L_x_14132) ;  /* 0x0000005000007945 */ /* 0x000fe20003800000 */
[----:B------:R-:W-:Y:S05]  /*3dc0*/  @!P2 BRA `(.L_x_14133) ;  /* 0x000000300000a947 */ /* 0x000fea0003800000 */
[----:B------:R-:W-:-:S05]  /*3dd0*/  IMAD.WIDE.U32 R4, R135, c[0x0][0x2b0], R30 ;  /* 0x0000ac0087047a25 */ /* 0x000fca00078e001e */
[----:B------:R-:W-:-:S05]  /*3de0*/  IADD3 R5, R123, R5, RZ ;  /* 0x000000057b057210 */ /* 0x000fca0007ffe0ff */
[----:B---3--:R3:W-:Y:S02]  /*3df0*/  RED.E.ADD.F32.FTZ.RN.STRONG.GPU [R4.64], R7 ;  /* 0x000000070400798e */ /* 0x0087e4000c10e786 */
.L_x_14133:
[----:B------:R-:W-:Y:S05]  /*3e00*/  BSYNC B0 ;  /* 0x0000000000007941 */ /* 0x000fea0003800000 */
.L_x_14132:
[----:B---3--:R3:W4:Y:S01]  /*3e10*/  LDS R7, [R70.X4+0x490] ;  /* 0x0004900046077984 */ /* 0x0087220000004800 */
[----:B------:R-:W-:Y:S01]  /*3e20*/  BSSY B0, `(.L_x_14134) ;  /* 0x0000005000007945 */ /* 0x000fe20003800000 */
[----:B------:R-:W-:Y:S05]  /*3e30*/  @!P3 BRA `(.L_x_14135) ;  /* 0x000000300000b947 */ /* 0x000fea0003800000 */
[----:B------:R-:W-:-:S05]  /*3e40*/  IMAD.WIDE.U32 R4, R135, c[0x0][0x2b0], R32 ;  /* 0x0000ac0087047a25 */ /* 0x000fca00078e0020 */
[----:B------:R-:W-:-:S05]  /*3e50*/  IADD3 R5, R123, R5, RZ ;  /* 0x000000057b057210 */ /* 0x000fca0007ffe0ff */
[----:B----4-:R4:W-:Y:S02]  /*3e60*/  RED.E.ADD.F32.FTZ.RN.STRONG.GPU [R4.64], R7 ;  /* 0x000000070400798e */ /* 0x0109e4000c10e786 */
.L_x_14135:
[----:B------:R-:W-:Y:S05]  /*3e70*/  BSYNC B0 ;  /* 0x0000000000007941 */ /* 0x000fea0003800000 */
.L_x_14134:
[----:B------:R0:W1:Y:S01]  /*3e80*/  LDS R121, [R69.X4+0x510] ;  /* 0x0005100045797984 */ /* 0x0000620000004800 */
[----:B------:R-:W-:Y:S01]  /*3e90*/  BSSY B0, `(.L_x_14136) ;  /* 0x0000006000007945 */ /* 0x000fe20003800000 */
[----:B----4-:R-:W-:Y:S01]  /*3ea0*/  IMAD.WIDE.U32 R4, R135, c[0x0][0x2b0], R36 ;  /* 0x0000ac0087047a25 */ /* 0x010fe200078e0024 */
[----:B------:R-:W-:Y:S05]  /*3eb0*/  @!P4 BRA `(.L_x_14137) ;  /* 0x000000300000c947 */ /* 0x000fea0003800000 */
[----:B------:R-:W-:-:S05]  /*3ec0*/  IMAD.WIDE.U32 R6, R135, c[0x0][0x2b0], R34 ;  /* 0x0000ac0087067a25 */ /* 0x000fca00078e0022 */
[----:B------:R-:W-:-:S05]  /*3ed0*/  IADD3 R7, R123, R7, RZ ;  /* 0x000000077b077210 */ /* 0x000fca0007ffe0ff */
[----:B-1----:R1:W-:Y:S02]  /*3ee0*/  RED.E.ADD.F32.FTZ.RN.STRONG.GPU [R6.64], R121 ;  /* 0x000000790600798e */ /* 0x0023e4000c10e786 */
.L_x_14137:
[----:B------:R-:W-:Y:S05]  /*3ef0*/  BSYNC B0 ;  /* 0x0000000000007941 */ /* 0x000fea0003800000 */
.L_x_14136:
[----:B-1----:R1:W4:Y:S01]  /*3f00*/  LDS R7, [R68.X4+0x590] ;  /* 0x0005900044077984 */ /* 0x0023220000004800 */
[----:B------:R-:W-:Y:S01]  /*3f10*/  BSSY B0, `(.L_x_14138) ;  /* 0x0000004000007945 */ /* 0x000fe20003800000 */
[----:B------:R-:W-:Y:S05]  /*3f20*/  @!P5 BRA `(.L_x_14139) ;  /* 0x000000200000d947 */ /* 0x000fea0003800000 */
[----:B------:R-:W-:-:S05]  /*3f30*/  IADD3 R5, R123, R5, RZ ;  /* 0x000000057b057210 */ /* 0x000fca0007ffe0ff */
[----:B----4-:R4:W-:Y:S02]  /*3f40*/  RED.E.ADD.F32.FTZ.RN.STRONG.GPU [R4.64], R7 ;  /* 0x000000070400798e */ /* 0x0109e4000c10e786 */
.L_x_14139:
[----:B------:R-:W-:Y:S05]  /*3f50*/  BSYNC B0 ;  /* 0x0000000000007941 */ /* 0x000fea0003800000 */
.L_x_14138:
        /* <DEDUP_REMOVED lines=10> */
[----:B------:R-:W-:Y:S01]  /*4000*/  BSSY B0, `(.L_x_14140) ;  /* 0x0000063000007945 */ /* 0x000fe20003800000 */
[----:B------:R-:W-:Y:S01]  /*4010*/  ISETP.NE.AND P1, PT, R78, RZ, PT ;  /* 0x000000ff4e00720c */ /* 0x000fe20003f25270 */
[----:B------:R-:W1:Y:S01]  /*4020*/  SHFL.DOWN PT, R121, R131, 0x1, 0x1f ;  /* 0x08201f0083797f89 */ /* 0x000e6200000e0000 */
[----:B------:R-:W-:Y:S01]  /*4030*/  ISETP.NE.AND P2, PT, R92, RZ, PT ;  /* 0x000000ff5c00720c */ /* 0x000fe20003f45270 */
        /* <DEDUP_REMOVED lines=18> */
[----:B----4-:R-:W-:-:S05]  /*4160*/  @!P0 FADD.FTZ R5, R5, R118 ;  /* 0x0000007605058221 */ /* 0x010fca0000010000 */
[----:B------:R-:W4:Y:S01]  /*4170*/  SHFL.DOWN PT, R118, R5, 0x8, 0x1f ;  /* 0x09001f0005767f89 */ /* 0x000f2200000e0000 */
[----:B0-----:R-:W-:Y:S02]  /*4180*/  @!P0 FADD.FTZ R7, R7, R122 ;  /* 0x0000007a07078221 */ /* 0x001fe40000010000 */
[----:B-1----:R-:W-:-:S03]  /*4190*/  @!P0 FADD.FTZ R6, R6, R121 ;  /* 0x0000007906068221 */ /* 0x002fc60000010000 */
[----:B------:R-:W0:Y:S01]  /*41a0*/  SHFL.DOWN PT, R122, R7, 0x8, 0x1f ;  /* 0x09001f00077a7f89 */ /* 0x000e2200000e0000 */
[----:B-----5:R-:W-:-:S03]  /*41b0*/  @!P0 FADD.FTZ R4, R4, R117 ;  /* 0x0000007504048221 */ /* 0x020fc60000010000 */
[----:B------:R-:W1:Y:S01]  /*41c0*/  SHFL.DOWN PT, R123, R6, 0x8, 0x1f ;  /* 0x09001f00067b7f89 */ /* 0x000e6200000e0000 */
[----:B------:R-:W-:Y:S01]  /*41d0*/  ISETP.GT.AND P0, PT, R78, 0x17, PT ;  /* 0x000000174e00780c */ /* 0x000fe20003f04270 */
[C---:B------:R-:W-:Y:S02]  /*41e0*/  FMUL.FTZ R117, R39.reuse, R46 ;  /* 0x0000002e27757220 */ /* 0x040fe40000410000 */
[----:B------:R-:W5:Y:S02]  /*41f0*/  SHFL.DOWN PT, R121, R4, 0x8, 0x1f ;  /* 0x09001f0004797f89 */ /* 0x000f6400000e0000 */
[-C--:B------:R-:W-:Y:S02]  /*4200*/  FFMA.FTZ R117, R38, R47.reuse, -R117 ;  /* 0x0000002f26757223 */ /* 0x080fe40000010875 */
[----:B------:R-:W-:Y:S02]  /*4210*/  FMUL.FTZ R47, R39, R47 ;  /* 0x0000002f272f7220 */ /* 0x000fe40000410000 */
[----:B------:R-:W-:-:S02]  /*4220*/  FMUL.FTZ R117, R116, R117 ;  /* 0x0000007574757220 */ /* 0x000fc40000410000 */
[-C--:B------:R-:W-:Y:S02]  /*4230*/  FFMA.FTZ R116, R38, R46.reuse, R47 ;  /* 0x0000002e26747223 */ /* 0x080fe4000001002f */
[----:B----4-:R-:W-:Y:S02]  /*4240*/  @!P0 FADD.FTZ R5, R5, R118 ;  /* 0x0000007605058221 */ /* 0x010fe40000010000 */
[----:B------:R-:W-:Y:S02]  /*4250*/  FFMA.FTZ R46, R105, R46, R109 ;  /* 0x0000002e692e7223 */ /* 0x000fe4000001006d */
[----:B------:R-:W-:Y:S01]  /*4260*/  FFMA.FTZ R116, R115, R116, R117 ;  /* 0x0000007473747223 */ /* 0x000fe20000010075 */
[----:B------:R-:W4:Y:S01]  /*4270*/  SHFL.DOWN PT, R118, R5, 0x10, 0x1f ;  /* 0x0a001f0005767f89 */ /* 0x000f2200000e0000 */
[----:B0-----:R-:W-:Y:S02]  /*4280*/  @!P0 FADD.FTZ R7, R7, R122 ;  /* 0x0000007a07078221 */ /* 0x001fe40000010000 */
[----:B------:R-:W-:-:S02]  /*4290*/  FMUL.FTZ R105, R39, R119 ;  /* 0x0000007727697220 */ /* 0x000fc40000410000 */
[----:B-1----:R-:W-:Y:S01]  /*42a0*/  @!P0 FADD.FTZ R6, R6, R123 ;  /* 0x0000007b06068221 */ /* 0x002fe20000010000 */
[----:B------:R-:W-:Y:S01]  /*42b0*/  SHFL.DOWN PT, R122, R7, 0x10, 0x1f ;  /* 0x0a001f00077a7f89 */ /* 0x000fe200000e0000 */
[-C--:B------:R-:W-:Y:S02]  /*42c0*/  FFMA.FTZ R107, R107, R46.reuse, R116 ;  /* 0x0000002e6b6b7223 */ /* 0x080fe40000010074 */
[----:B-----5:R-:W-:Y:S01]  /*42d0*/  @!P0 FADD.FTZ R4, R4, R121 ;  /* 0x0000007904048221 */ /* 0x020fe20000010000 */
[----:B------:R-:W0:Y:S01]  /*42e0*/  SHFL.DOWN PT, R123, R6, 0x10, 0x1f ;  /* 0x0a001f00067b7f89 */ /* 0x000e2200000e0000 */
[----:B------:R-:W-:Y:S01]  /*42f0*/  FFMA.FTZ R55, R60, R46, R55 ;  /* 0x0000002e3c377223 */ /* 0x000fe20000010037 */
[----:B------:R-:W-:Y:S01]  /*4300*/  ISETP.GT.AND P0, PT, R78, 0xf, PT ;  /* 0x0000000f4e00780c */ /* 0x000fe20003f04270 */
[-C--:B------:R-:W-:Y:S01]  /*4310*/  FMUL.FTZ R116, R113, R120.reuse ;  /* 0x0000007871747220 */ /* 0x080fe20000410000 */
[----:B------:R-:W1:Y:S01]  /*4320*/  SHFL.DOWN PT, R121, R4, 0x10, 0x1f ;  /* 0x0a001f0004797f89 */ /* 0x000e6200000e0000 */
[----:B------:R-:W-:-:S02]  /*4330*/  FMUL.FTZ R47, R39, R120 ;  /* 0x00000078272f7220 */ /* 0x000fc40000410000 */
[C---:B------:R-:W-:Y:S02]  /*4340*/  FFMA.FTZ R120, R38.reuse, R120, -R105 ;  /* 0x0000007826787223 */ /* 0x040fe40000010869 */
[----:B------:R-:W-:Y:S02]  /*4350*/  FMUL.FTZ R46, R39, R129 ;  /* 0x00000081272e7220 */ /* 0x000fe40000410000 */
[C---:B------:R-:W-:Y:S02]  /*4360*/  FFMA.FTZ R47, R38.reuse, R119, R47 ;  /* 0x00000077262f7223 */ /* 0x040fe4000001002f */
[----:B------:R-:W-:Y:S02]  /*4370*/  FMUL.FTZ R120, R45, R120 ;  /* 0x000000782d787220 */ /* 0x000fe40000410000 */
[----:B------:R-:W-:Y:S02]  /*4380*/  FFMA.FTZ R46, R38, R127, -R46 ;  /* 0x0000007f262e7223 */ /* 0x000fe4000001082e */
[----:B------:R-:W-:-:S02]  /*4390*/  FMUL.FTZ R45, R39, R130 ;  /* 0x00000082272d7220 */ /* 0x000fc40000410000 */
[----:B------:R-:W-:Y:S02]  /*43a0*/  FFMA.FTZ R47, R44, R47, R120 ;  /* 0x0000002f2c2f7223 */ /* 0x000fe40000010078 */
[----:B------:R-:W-:Y:S02]  /*43b0*/  FMUL.FTZ R46, R43, R46 ;  /* 0x0000002e2b2e7220 */ /* 0x000fe40000410000 */
[C---:B------:R-:W-:Y:S02]  /*43c0*/  FMUL.FTZ R127, R39.reuse, R127 ;  /* 0x0000007f277f7220 */ /* 0x040fe40000410000 */
[-C--:B------:R-:W-:Y:S02]  /*43d0*/  FMUL.FTZ R43, R39, R132.reuse ;  /* 0x00000084272b7220 */ /* 0x080fe40000410000 */
[-C--:B------:R-:W-:Y:S02]  /*43e0*/  FFMA.FTZ R44, R38, R132.reuse, -R45 ;  /* 0x00000084262c7223 */ /* 0x080fe4000001082d */
[----:B------:R-:W-:-:S02]  /*43f0*/  FMUL.FTZ R39, R102, R132 ;  /* 0x0000008466277220 */ /* 0x000fc40000410000 */
[C---:B------:R-:W-:Y:S02]  /*4400*/  FFMA.FTZ R127, R38.reuse, R129, R127 ;  /* 0x00000081267f7223 */ /* 0x040fe4000001007f */
[----:B------:R-:W-:Y:S02]  /*4410*/  FFMA.FTZ R43, R38, R130, R43 ;  /* 0x00000082262b7223 */ /* 0x000fe4000001002b */
[----:B------:R-:W-:Y:S02]  /*4420*/  FMUL.FTZ R44, R41, R44 ;  /* 0x0000002c292c7220 */ /* 0x000fe40000410000 */
[----:B------:R-:W-:Y:S02]  /*4430*/  FFMA.FTZ R116, R103, R119, R116 ;  /* 0x0000007767747223 */ /* 0x000fe40000010074 */
[----:B----4-:R-:W-:Y:S02]  /*4440*/  @!P0 FADD.FTZ R5, R5, R118 ;  /* 0x0000007605058221 */ /* 0x010fe40000010000 */
[----:B0-----:R-:W-:-:S02]  /*4450*/  @!P0 FADD.FTZ R6, R6, R123 ;  /* 0x0000007b06068221 */ /* 0x001fc40000010000 */
[----:B------:R-:W-:Y:S02]  /*4460*/  @!P0 FADD.FTZ R7, R7, R122 ;  /* 0x0000007a07078221 */ /* 0x000fe40000010000 */
[----:B-1----:R-:W-:Y:S02]  /*4470*/  @!P0 FADD.FTZ R4, R4, R121 ;  /* 0x0000007904048221 */ /* 0x002fe40000010000 */
[----:B------:R-:W-:Y:S02]  /*4480*/  FFMA.FTZ R129, R110, R129, R108 ;  /* 0x000000816e817223 */ /* 0x000fe4000001006c */
[----:B------:R-:W-:Y:S01]  /*4490*/  FFMA.FTZ R46, R42, R127, R46 ;  /* 0x0000007f2a2e7223 */ /* 0x000fe2000001002e */
[----:B------:R0:W-:Y:S01]  /*44a0*/  @!P1 STS.128 [0x640], R4 ;  /* 0x00064004ff009388 */ /* 0x0001e20000000c00 */
[----:B------:R-:W-:Y:S02]  /*44b0*/  FFMA.FTZ R39, R104, R130, R39 ;  /* 0x0000008268277223 */ /* 0x000fe40000010027 */
[----:B------:R-:W-:-:S02]  /*44c0*/  FFMA.FTZ R43, R40, R43, R44 ;  /* 0x0000002b282b7223 */ /* 0x000fc4000001002c */
[-C--:B------:R-:W-:Y:S02]  /*44d0*/  FFMA.FTZ R57, R62, R116.reuse, R57 ;  /* 0x000000743e397223 */ /* 0x080fe40000010039 */
[-C--:B------:R-:W-:Y:S02]  /*44e0*/  FFMA.FTZ R56, R59, R129.reuse, R56 ;  /* 0x000000813b387223 */ /* 0x080fe40000010038 */
[----:B------:R-:W-:Y:S02]  /*44f0*/  FFMA.FTZ R116, R111, R116, R47 ;  /* 0x000000746f747223 */ /* 0x000fe4000001002f */
[----:B------:R-:W-:Y:S02]  /*4500*/  FFMA.FTZ R129, R106, R129, R46 ;  /* 0x000000816a817223 */ /* 0x000fe4000001002e */
[----:B------:R-:W-:Y:S02]  /*4510*/  FFMA.FTZ R0, R0, R39, R43 ;  /* 0x0000002700007223 */ /* 0x000fe4000001002b */
[----:B------:R-:W-:-:S02]  /*4520*/  FADD.FTZ R66, R107, R66 ;  /* 0x000000426b427221 */ /* 0x000fc40000010000 */
        /* <DEDUP_REMOVED lines=16> */
.L_x_14141:
[----:B0-----:R-:W-:Y:S05]  /*4630*/  BSYNC B0 ;  /* 0x0000000000007941 */ /* 0x001fea0003800000 */
.L_x_14140:
[----:B------:R-:W-:Y:S02]  /*4640*/  IADD3 R51, R51, 0x1, RZ ;  /* 0x0000000133337810 */ /* 0x000fe40007ffe0ff */
[----:B------:R-:W-:-:S02]  /*4650*/  IADD3 R49, P1, R49, 0x1, RZ ;  /* 0x0000000131317810 */ /* 0x000fc40007f3e0ff */
[----:B------:R-:W-:Y:S02]  /*4660*/  ISETP.GE.AND P0, PT, R51, c[0x0][0x16c], PT ;  /* 0x00005b0033007a0c */ /* 0x000fe40003f06270 */
[----:B------:R-:W-:-:S11]  /*4670*/  IADD3.X R48, RZ, R48, RZ, P1, !PT ;  /* 0x00000030ff307210 */ /* 0x000fd60000ffe4ff */
[----:B------:R-:W-:Y:S01]  /*4680*/  @P0 CALL.REL.NOINC `(.L_x_14111) ;  /* 0x0000001000000944 */ /* 0x000fe20003c00000 */
[----:B------:R-:W-:Y:S05]  /*4690*/  BRA `(.L_x_14142) ;  /* 0xffffd29000007947 */ /* 0x000fea000383ffff */
.L_x_14111:
        /* <DEDUP_REMOVED lines=9> */
[----:B------:R-:W-:Y:S01]  /*4730*/  IADD3 R86, P1, R86, -0x100, RZ ;  /* 0xffffff0056567810 */ /* 0x000fe20007f3e0ff */
[----:B------:R-:W-:Y:S01]  /*4740*/  UIADD3 UR4, UR4, -0x100, URZ ;  /* 0xffffff0004047890 */ /* 0x000fe2000fffe03f */
[----:B------:R-:W-:-:S02]  /*4750*/  IADD3 R88, P2, R88, -0x100, RZ ;  /* 0xffffff0058587810 */ /* 0x000fc40007f5e0ff */
[----:B------:R-:W-:Y:S02]  /*4760*/  IADD3 R84, P3, R84, -0x100, RZ ;  /* 0xffffff0054547810 */ /* 0x000fe40007f7e0ff */
[----:B------:R-:W-:Y:S01]  /*4770*/  IADD3 R80, R80, -0x1, RZ ;  /* 0xffffffff50507810 */ /* 0x000fe20007ffe0ff */
[----:B------:R-:W0:Y:S01]  /*4780*/  F2F.BF16.F32 R0, R55 ;  /* 0x0000003700007304 */ /* 0x000e220000202000 */
[----:B-1----:R-:W-:Y:S01]  /*4790*/  IMAD.WIDE.U32 R4, R4, 0x10000, RZ ;  /* 0x0001000004047825 */ /* 0x002fe200078e00ff */
[----:B------:R-:W-:Y:S02]  /*47a0*/  IADD3.X R85, R85, -0x1, RZ, P1, !PT ;  /* 0xffffffff55557810 */ /* 0x000fe40000ffe4ff */
[----:B------:R-:W-:Y:S02]  /*47b0*/  IADD3.X R87, R87, -0x1, RZ, P2, !PT ;  /* 0xffffffff57577810 */ /* 0x000fe400017fe4ff */
[----:B------:R-:W-:Y:S02]  /*47c0*/  IADD3.X R83, R83, -0x1, RZ, P3, !PT ;  /* 0xffffffff53537810 */ /* 0x000fe40001ffe4ff */
[----:B------:R-:W1:Y:S01]  /*47d0*/  F2F.BF16.F32 R7, R58 ;  /* 0x0000003a00077304 */ /* 0x000e620000202000 */
[----:B0-----:R-:W-:-:S07]  /*47e0*/  PRMT R21, R57, 0x5410, R0 ;  /* 0x0000541039157816 */ /* 0x001fce0000000000 */
[----:B------:R-:W-:Y:S01]  /*47f0*/  F2F.BF16.F32 R24, R65 ;  /* 0x0000004100187304 */ /* 0x000fe20000202000 */
[----:B------:R-:W-:Y:S02]  /*4800*/  LOP3.LUT R21, R21, R5, RZ, 0xfc, !PT ;  /* 0x0000000515157212 */ /* 0x000fe400078efcff */
[----:B-1----:R-:W-:Y:S01]  /*4810*/  LOP3.LUT R20, R4, R7, RZ, 0xfc, !PT ;  /* 0x0000000704147212 */ /* 0x002fe200078efcff */
[----:B------:R-:W-:-:S04]  /*4820*/  IMAD.WIDE.U32 R6, R97, c[0x0][0x2d8], R26 ;  /* 0x0000b60061067a25 */ /* 0x000fc800078e001a */
[----:B------:R-:W0:Y:S01]  /*4830*/  F2F.BF16.F32 R0, R64 ;  /* 0x0000004000007304 */ /* 0x000e220000202000 */
[----:B------:R1:W-:Y:S01]  /*4840*/  STS.64 [R78.X8], R20 ;  /* 0x000000144e007388 */ /* 0x0003e20000008a00 */
[----:B------:R-:W-:-:S06]  /*4850*/  NOP ;  /* 0x0000000000007918 */ /* 0x000fcc0000000000 */
[----:B------:R-:W4:Y:S01]  /*4860*/  LDS.64 R4, [R78.X8] ;  /* 0x000000004e047984 */ /* 0x000f220000008a00 */
[----:B------:R-:W5:Y:S01]  /*4870*/  F2F.BF16.F32 R23, R66 ;  /* 0x0000004200177304 */ /* 0x000f620000202000 */
[----:B------:R-:W-:Y:S01]  /*4880*/  IADD3 R7, R7, R25, RZ ;  /* 0x0000001907077210 */ /* 0x000fe20007ffe0ff */
[----:B------:R-:W-:-:S04]  /*4890*/  IMAD R25, R101, c[0x0][0x2e4], R22 ;  /* 0x0000b90065197a24 */ /* 0x000fc800078e0216 */
[----:B-1----:R-:W-:Y:S02]  /*48a0*/  IMAD.WIDE.U32 R20, R101, c[0x0][0x2e0], R6 ;  /* 0x0000b80065147a25 */ /* 0x002fe400078e0006 */
[----:B------:R1:W2:Y:S02]  /*48b0*/  F2F.BF16.F32 R29, R63 ;  /* 0x0000003f001d7304 */ /* 0x0002a40000202000 */
[----:B0-----:R-:W-:Y:S01]  /*48c0*/  IMAD.WIDE.U32 R6, R0, 0x10000, RZ ;  /* 0x0001000000067825 */ /* 0x001fe200078e00ff */
[----:B------:R-:W-:Y:S02]  /*48d0*/  IADD3 R21, R21, R25, RZ ;  /* 0x0000001915157210 */ /* 0x000fe40007ffe0ff */
[----:B------:R-:W-:Y:S01]  /*48e0*/  LEA R22, P0, R20, c[0x0][0x330], 0x1 ;  /* 0x0000cc0014167a11 */ /* 0x000fe200078008ff */
[----:B------:R-:W-:Y:S01]  /*48f0*/  IMAD R0, R96, c[0x0][0x2f8], RZ ;  /* 0x0000be0060007a24 */ /* 0x000fe200078e02ff */
[----:B-----5:R-:W-:Y:S01]  /*4900*/  PRMT R25, R24, 0x5410, R23 ;  /* 0x0000541018197816 */ /* 0x020fe20000000017 */
[----:B-1----:R-:W-:Y:S01]  /*4910*/  FADD.FTZ R63, R94, R63 ;  /* 0x0000003f5e3f7221 */ /* 0x002fe20000010000 */
[----:B------:R-:W-:-:S02]  /*4920*/  LEA.HI.X R23, R20, c[0x0][0x334], R21, 0x1, P0 ;  /* 0x0000cd0014177a11 */ /* 0x000fc400000f0c15 */
[----:B------:R-:W-:Y:S01]  /*4930*/  LOP3.LUT R25, R25, R7, RZ, 0xfc, !PT ;  /* 0x0000000719197212 */ /* 0x000fe200078efcff */
[----:B------:R-:W-:Y:S01]  /*4940*/  FADD.FTZ R64, R63, R64 ;  /* 0x000000403f407221 */ /* 0x000fe20000010000 */
[----:B--2---:R-:W-:Y:S01]  /*4950*/  LOP3.LUT R24, R6, R29, RZ, 0xfc, !PT ;  /* 0x0000001d06187212 */ /* 0x004fe200078efcff */
[----:B------:R-:W-:-:S04]  /*4960*/  IMAD.WIDE R6, R92, 0x8, R22 ;  /* 0x000000085c067825 */ /* 0x000fc800078e0216 */
[----:B------:R-:W-:-:S04]  /*4970*/  IMAD.WIDE.U32 R22, R97, c[0x0][0x2f8], R26 ;  /* 0x0000be0061167a25 */ /* 0x000fc800078e001a */
[----:B------:R-:W-:Y:S02]  /*4980*/  IMAD R27, R97, c[0x0][0x2fc], R0 ;  /* 0x0000bf00611b7a24 */ /* 0x000fe400078e0200 */
[----:B------:R-:W-:Y:S02]  /*4990*/  IMAD R0, R100, c[0x0][0x300], RZ ;  /* 0x0000c00064007a24 */ /* 0x000fe400078e02ff */
[----:B------:R-:W-:Y:S01]  /*49a0*/  FADD.FTZ R65, R64, R65 ;  /* 0x0000004140417221 */ /* 0x000fe20000010000 */
[----:B------:R-:W-:Y:S01]  /*49b0*/  IADD3 R23, R23, R27, RZ ;  /* 0x0000001b17177210 */ /* 0x000fe20007ffe0ff */
[----:B----4-:R0:W-:Y:S01]  /*49c0*/  STG.E.64 [R6.64], R4 ;  /* 0x0000000406007986 */ /* 0x0101e2000c101b06 */
[----:B------:R-:W-:Y:S02]  /*49d0*/  IMAD R27, R101, c[0x0][0x304], R0 ;  /* 0x0000c100651b7a24 */ /* 0x000fe400078e0200 */
[----:B------:R-:W-:Y:S01]  /*49e0*/  FADD.FTZ R94, R65, R66 ;  /* 0x00000042415e7221 */ /* 0x000fe20000010000 */
        /* <DEDUP_REMOVED lines=14> */
.L_x_14109:
        /* <DEDUP_REMOVED lines=24> */
.L_x_14145:
[----:B0-----:R-:W-:Y:S05]  /*4c50*/  BSYNC B0 ;  /* 0x0000000000007941 */ /* 0x001fea0003800000 */
.L_x_14144:
        /* <DEDUP_REMOVED lines=23> */
.L_x_14147:
[----:B------:R-:W1:Y:S02]  /*4dd0*/  S2R R15, SR_TID.X ;  /* 0x00000000000f7919 */ /* 0x000e640000002100 */
.L_x_14148:
[----:B0-----:R-:W-:Y:S05]  /*4de0*/  BSYNC B0 ;  /* 0x0000000000007941 */ /* 0x001fea0003800000 */
.L_x_14146:
        /* <DEDUP_REMOVED lines=10> */
.L_x_14149:
        /* <DEDUP_REMOVED lines=28> */
.L_x_14150:
        /* <DEDUP_REMOVED lines=11> */
.L_x_14777:


//--------------------- .text._Z25selective_scan_bwd_kernelI32Selective_Scan_bwd_kernel_traitsILi32ELi4ELb1ELb1ELb0ELb1ELb0EN3c108BFloat16ENS1_7complexIfEEEEv12SSMParamsBwd --------------------------
	.section	.text._Z25selective_scan_bwd_kernelI32Selective_Scan_bwd_kernel_traitsILi32ELi4ELb1ELb1ELb0ELb1ELb0EN3c108BFloat16ENS1_7complexIfEEEEv12SSMParamsBwd,"ax",@progbits
	.sectioninfo	@"SHI_REGISTERS=154"
	.align	128
        .global         _Z25selective_scan_bwd_kernelI32Selective_Scan_bwd_kernel_traitsILi32ELi4ELb1ELb1ELb0ELb1ELb0EN3c108BFloat16ENS1_7complexIfEEEEv12SSMParamsBwd
        .type           _Z25selective_scan_bwd_kernelI32Selective_Scan_bwd_kernel_traitsILi32ELi4ELb1ELb1ELb0ELb1ELb0EN3c108BFloat16ENS1_7complexIfEEEEv12SSMParamsBwd,@function
        .size           _Z25selective_scan_bwd_kernelI32Selective_Scan_bwd_kernel_traitsILi32ELi4ELb1ELb1ELb0ELb1ELb0EN3c108BFloat16ENS1_7complexIfEEEEv12SSMParamsBwd,(.L_x_14778 - _Z25selective_scan_bwd_kernelI32Selective_Scan_bwd_kernel_traitsILi32ELi4ELb1ELb1ELb0ELb1ELb0EN3c108BFloat16ENS1_7complexIfEEEEv12SSMParamsBwd)
        .other          _Z25selective_scan_bwd_kernelI32Selective_Scan_bwd_kernel_traitsILi32ELi4ELb1ELb1ELb0ELb1ELb0EN3c108BFloat16ENS1_7complexIfEEEEv12SSMParamsBwd,@"STO_CUDA_ENTRY STV_DEFAULT"
_Z25selective_scan_bwd_kernelI32Selective_Scan_bwd_kernel_traitsILi32ELi4ELb1ELb1ELb0ELb1ELb0EN3c108BFloat16ENS1_7complexIfEEEEv12SSMParamsBwd:
.text._Z25selective_scan_bwd_kernelI32Selective_Scan_bwd_kernel_traitsILi32ELi4ELb1ELb1ELb0ELb1ELb0EN3c108BFloat16ENS1_7complexIfEEEEv12SSMParamsBwd:
        /* <DEDUP_REMOVED lines=111> */
[----:B------:R-:W-:Y:S01]  /*06f0*/  HFMA2.MMA R90, -RZ, RZ, 0, 0 ;  /* 0x00000000ff5a7435 */ /* 0x000fe200000001ff */
[----:B------:R-:W-:Y:S01]  /*0700*/  @P0 IMAD.WIDE R14, R0, R15, c[0x0][0x260] ;  /* 0x00009800000e0625 */ /* 0x000fe200078e020f */
[----:B------:R-:W-:Y:S01]  /*0710*/  HFMA2.MMA R88, -RZ, RZ, 0, 0 ;  /* 0x00000000ff587435 */ /* 0x000fe200000001ff */
        /* <DEDUP_REMOVED lines=18> */
[----:B------:R-:W-:Y:S01]  /*0840*/  IMAD.WIDE.U32 R18, R98, c[0x0][0x1b8], RZ ;  /* 0x00006e0062127a25 */ /* 0x000fe200078e00ff */
[----:B------:R-:W-:Y:S02]  /*0850*/  IADD3 R87, R5, R87, RZ ;  /* 0x0000005705577210 */ /* 0x000fe40007ffe0ff */
[----:B------:R-:W-:Y:S01]  /*0860*/  LEA R89, P0, R4, c[0x0][0x318], 0x3 ;  /* 0x0000c60004597a11 */ /* 0x000fe200078018ff */
[----:B------:R-:W-:Y:S01]  /*0870*/  IMAD R5, R97, c[0x0][0x180], RZ ;  /* 0x0000600061057a24 */ /* 0x000fe200078e02ff */
[----:B0-----:R-:W-:-:S03]  /*0880*/  LOP3.LUT R86, R91, 0xffffffe0, RZ, 0xc0, !PT ;  /* 0xffffffe05b567812 */ /* 0x001fc600078ec0ff */
[----:B------:R-:W-:Y:S01]  /*0890*/  IMAD R5, R98, c[0x0][0x184], R5 ;  /* 0x0000610062057a24 */ /* 0x000fe200078e0205 */
[----:B------:R-:W-:Y:S02]  /*08a0*/  LEA.HI.X R87, R4, c[0x0][0x31c], R87, 0x3, P0 ;  /* 0x0000c70004577a11 */ /* 0x000fe400000f1c57 */
[C---:B------:R-:W-:Y:S02]  /*08b0*/  LOP3.LUT R7, R86.reuse, 0x1f, R91, 0xf8, !PT ;  /* 0x0000001f56077812 */ /* 0x040fe400078ef85b */
[----:B------:R-:W-:Y:S02]  /*08c0*/  SHF.L.U32 R75, R91, 0x3, RZ ;  /* 0x000000035b4b7819 */ /* 0x000fe400000006ff */
[----:B------:R-:W-:Y:S01]  /*08d0*/  IADD3 R86, R86, R7, RZ ;  /* 0x0000000756567210 */ /* 0x000fe20007ffe0ff */
[----:B------:R-:W-:Y:S01]  /*08e0*/  IMAD R7, R97, c[0x0][0x1b8], RZ ;  /* 0x00006e0061077a24 */ /* 0x000fe200078e02ff */
[C---:B------:R-:W-:Y:S02]  /*08f0*/  IADD3 R74, R91.reuse, 0x20, RZ ;  /* 0x000000205b4a7810 */ /* 0x040fe40007ffe0ff */
[C---:B------:R-:W-:Y:S01]  /*0900*/  IADD3 R0, R91.reuse, 0x40, RZ ;  /* 0x000000405b007810 */ /* 0x040fe20007ffe0ff */
[----:B------:R-:W-:Y:S01]  /*0910*/  IMAD R7, R98, c[0x0][0x1bc], R7 ;  /* 0x00006f0062077a24 */ /* 0x000fe200078e0207 */
[----:B------:R-:W-:-:S02]  /*0920*/  IADD3 R72, R91, 0x60, RZ ;  /* 0x000000605b487810 */ /* 0x000fc40007ffe0ff */
[C---:B------:R-:W-:Y:S02]  /*0930*/  IADD3 R4, R91.reuse, 0x80, RZ ;  /* 0x000000805b047810 */ /* 0x040fe40007ffe0ff */
[C---:B------:R-:W-:Y:S02]  /*0940*/  IADD3 R70, R91.reuse, 0xa0, RZ ;  /* 0x000000a05b467810 */ /* 0x040fe40007ffe0ff */
[C---:B------:R-:W-:Y:S02]  /*0950*/  IADD3 R6, R91.reuse, 0xc0, RZ ;  /* 0x000000c05b067810 */ /* 0x040fe40007ffe0ff */
[C---:B------:R-:W-:Y:S02]  /*0960*/  IADD3 R68, R91.reuse, 0xe0, RZ ;  /* 0x000000e05b447810 */ /* 0x040fe40007ffe0ff */
[----:B------:R-:W-:Y:S02]  /*0970*/  SHF.R.S32.HI R67, RZ, 0x1f, R86 ;  /* 0x0000001fff437819 */ /* 0x000fe40000011456 */
[----:B------:R-:W-:-:S02]  /*0980*/  LOP3.LUT R110, R91, 0x1f, RZ, 0xc0, !PT ;  /* 0x0000001f5b6e7812 */ /* 0x000fc400078ec0ff */
[----:B------:R-:W-:Y:S02]  /*0990*/  IADD3 R79, R17, R5, RZ ;  /* 0x00000005114f7210 */ /* 0x000fe40007ffe0ff */
[----:B------:R-:W-:Y:S02]  /*09a0*/  IADD3 R77, R19, R7, RZ ;  /* 0x00000007134d7210 */ /* 0x000fe40007ffe0ff */
[----:B------:R-:W-:Y:S02]  /*09b0*/  LEA.HI.SX32 R75, R75, R75, 0x1b ;  /* 0x0000004b4b4b7211 */ /* 0x000fe400078fdaff */
[-C--:B------:R-:W-:Y:S02]  /*09c0*/  LEA.HI.SX32 R74, R74, R91.reuse, 0x1b ;  /* 0x0000005b4a4a7211 */ /* 0x080fe400078fdaff */
[-C--:B------:R-:W-:Y:S02]  /*09d0*/  LEA.HI.SX32 R73, R0, R91.reuse, 0x1b ;  /* 0x0000005b00497211 */ /* 0x080fe400078fdaff */
[----:B------:R-:W-:-:S02]  /*09e0*/  LEA.HI.SX32 R72, R72, R91, 0x1b ;  /* 0x0000005b48487211 */ /* 0x000fc400078fdaff */
[-C--:B------:R-:W-:Y:S02]  /*09f0*/  LEA.HI.SX32 R71, R4, R91.reuse, 0x1b ;  /* 0x0000005b04477211 */ /* 0x080fe400078fdaff */
[-C--:B------:R-:W-:Y:S02]  /*0a00*/  LEA.HI.SX32 R70, R70, R91.reuse, 0x1b ;  /* 0x0000005b46467211 */ /* 0x080fe400078fdaff */
[-C--:B------:R-:W-:Y:S02]  /*0a10*/  LEA.HI.SX32 R69, R6, R91.reuse, 0x1b ;  /* 0x0000005b06457211 */ /* 0x080fe400078fdaff */
[----:B------:R-:W-:Y:S02]  /*0a20*/  LEA.HI.SX32 R68, R68, R91, 0x1b ;  /* 0x0000005b44447211 */ /* 0x000fe400078fdaff */
[----:B-1----:R-:W-:Y:S02]  /*0a30*/  SHF.L.U64.HI R67, R86, 0x3, R67 ;  /* 0x0000000356437819 */ /* 0x002fe40000010243 */
.L_x_14192:
        /* <DEDUP_REMOVED lines=20> */
[----:B-----5:R-:W-:Y:S01]  /*0b80*/  FADD.FTZ R65, R0, R95 ;  /* 0x0000005f00417221 */ /* 0x020fe20000010000 */
[----:B------:R-:W-:Y:S02]  /*0b90*/  PRMT R0, RZ, 0x5410, R26 ;  /* 0x00005410ff007816 */ /* 0x000fe4000000001a */
[----:B------:R-:W-:Y:S02]  /*0ba0*/  PRMT R66, RZ, 0x5410, R27 ;  /* 0x00005410ff427816 */ /* 0x000fe4000000001b */
[----:B------:R-:W-:Y:S01]  /*0bb0*/  FSETP.GTU.FTZ.AND P2, PT, R65, 20, PT ;  /* 0x41a000004100780b */ /* 0x000fe20003f5c000 */
[--C-:B------:R-:W-:Y:S01]  /*0bc0*/  FADD.FTZ R63, R0, R95.reuse ;  /* 0x0000005f003f7221 */ /* 0x100fe20000010000 */
[----:B------:R-:W-:Y:S01]  /*0bd0*/  PRMT R64, RZ, 0x5410, R64 ;  /* 0x00005410ff407816 */ /* 0x000fe20000000040 */
[----:B------:R-:W-:Y:S01]  /*0be0*/  FADD.FTZ R66, R66, R95 ;  /* 0x0000005f42427221 */ /* 0x000fe20000010000 */
[----:B------:R-:W-:-:S02]  /*0bf0*/  SHF.R.U64 R0, R22, 0x10, R23 ;  /* 0x0000001016007819 */ /* 0x000fc40000001217 */
[----:B------:R-:W-:Y:S01]  /*0c00*/  FSETP.GTU.FTZ.AND P3, PT, R63, 20, PT ;  /* 0x41a000003f00780b */ /* 0x000fe20003f7c000 */
[----:B------:R-:W-:Y:S01]  /*0c10*/  FADD.FTZ R64, R64, R95 ;  /* 0x0000005f40407221 */ /* 0x000fe20000010000 */
[----:B------:R-:W-:Y:S02]  /*0c20*/  PRMT R0, RZ, 0x5410, R0 ;  /* 0x00005410ff007816 */ /* 0x000fe40000000000 */
[----:B------:R-:W-:Y:S02]  /*0c30*/  FSETP.GTU.FTZ.AND P0, PT, R66, 20, PT ;  /* 0x41a000004200780b */ /* 0x000fe40003f1c000 */
[----:B------:R-:W-:Y:S02]  /*0c40*/  FSETP.GTU.FTZ.AND P1, PT, R64, 20, PT ;  /* 0x41a000004000780b */ /* 0x000fe40003f3c000 */
[----:B------:R-:W-:Y:S01]  /*0c50*/  MOV R26, c[0x0][0x16c] ;  /* 0x00005b00001a7a02 */ /* 0x000fe20000000f00 */
[----:B--2---:R-:W-:Y:S01]  /*0c60*/  STS.64 [R76.X8], R24 ;  /* 0x000000184c007388 */ /* 0x004fe20000008a00 */
[----:B------:R-:W-:-:S06]  /*0c70*/  NOP ;  /* 0x0000000000007918 */ /* 0x000fcc0000000000 */
[----:B------:R-:W0:Y:S02]  /*0c80*/  LDS.64 R4, [R76.X8] ;  /* 0x000000004c047984 */ /* 0x000e240000008a00 */
[----:B0-----:R-:W-:Y:S02]  /*0c90*/  SHF.R.U64 R53, R4, 0x10, R5 ;  /* 0x0000001004357819 */ /* 0x001fe40000001205 */
        /* <DEDUP_REMOVED lines=36> */
.L_x_14153:
[----:B------:R-:W-:Y:S05]  /*0ee0*/  BSYNC B0 ;  /* 0x0000000000007941 */ /* 0x000fea0003800000 */
.L_x_14152:
        /* <DEDUP_REMOVED lines=33> */
.L_x_14155:
[----:B------:R-:W-:Y:S05]  /*1100*/  BSYNC B0 ;  /* 0x0000000000007941 */ /* 0x000fea0003800000 */
.L_x_14154:
        /* <DEDUP_REMOVED lines=33> */
.L_x_14157:
[----:B------:R-:W-:Y:S05]  /*1320*/  BSYNC B0 ;  /* 0x0000000000007941 */ /* 0x000fea0003800000 */
.L_x_14156:
        /* <DEDUP_REMOVED lines=33> */
.L_x_14159:
[----:B------:R-:W-:Y:S05]  /*1540*/  BSYNC B0 ;  /* 0x0000000000007941 */ /* 0x000fea0003800000 */
.L_x_14158:
        /* <DEDUP_REMOVED lines=28> */
[C---:B------:R-:W-:Y:S01]  /*1710*/  LEA R4, P0, R24.reuse, c[0x0][0x318], 0x3 ;  /* 0x0000c60018047a11 */ /* 0x040fe200078018ff */
        /* <DEDUP_REMOVED lines=22> */
.L_x_14191:
        /* <DEDUP_REMOVED lines=36> */
[----:B------:R-:W-:Y:S02]  /*1ac0*/  ISETP.NE.AND P2, PT, R91, 0x1f, PT ;  /* 0x0000001f5b00780c */ /* 0x000fe40003f45270 */
[----:B------:R-:W-:Y:S01]  /*1ad0*/  SHF.R.U32.HI R113, RZ, 0x10, R23 ;  /* 0x00000010ff717819 */ /* 0x000fe20000011617 */
[----:B------:R-:W-:Y:S01]  /*1ae0*/  BSSY B0, `(.L_x_14161) ;  /* 0x000006f000007945 */ /* 0x000fe20003800000 */
[----:B--2---:R-:W-:Y:S02]  /*1af0*/  FMUL.FTZ R99, R38, 1.4426950216293334961 ;  /* 0x3fb8aa3b26637820 */ /* 0x004fe40000410000 */
[-C--:B------:R-:W-:Y:S02]  /*1b00*/  FMUL.FTZ R0, R39, R65.reuse ;  /* 0x0000004127007220 */ /* 0x080fe40000410000 */
        /* <DEDUP_REMOVED lines=15> */
[C---:B------:R-:W-:Y:S01]  /*1c00*/  FMUL.FTZ R0, R39.reuse, R63 ;  /* 0x0000003f27007220 */ /* 0x040fe20000410000 */
[----:B-1----:R-:W-:Y:S01]  /*1c10*/  CS2R R44, SRZ ;  /* 0x00000000002c7805 */ /* 0x002fe2000001ff00 */
[----:B--2---:R-:W-:Y:S02]  /*1c20*/  FMUL.FTZ R43, R6, R43 ;  /* 0x0000002b062b7220 */ /* 0x004fe40000410000 */
[----:B------:R-:W0:Y:S01]  /*1c30*/  LDS.128 R4, [R76.X16] ;  /* 0x000000004c047984 */ /* 0x000e22000000cc00 */
[----:B---3--:R-:W-:-:S03]  /*1c40*/  FMUL.FTZ R100, R39, R66 ;  /* 0x0000004227647220 */ /* 0x008fc60000410000 */
[----:B------:R1:W-:Y:S01]  /*1c50*/  STS.64 [R104+0xa80], R42 ;  /* 0x000a802a68007388 */ /* 0x0003e20000000a00 */
[----:B------:R-:W-:-:S03]  /*1c60*/  FMUL.FTZ R46, R99, R66 ;  /* 0x00000042632e7220 */ /* 0x000fc60000410000 */
[----:B------:R-:W-:Y:S01]  /*1c70*/  BAR.SYNC.DEFER_BLOCKING 0x0 ;  /* 0x0000000000007b1d */ /* 0x000fe20000010000 */
[----:B------:R-:W-:Y:S02]  /*1c80*/  FMUL.RZ R105, R0, 0.15915493667125701904 ;  /* 0x3e22f98300697820 */ /* 0x000fe4000040c000 */
[----:B------:R-:W-:Y:S02]  /*1c90*/  FMUL.FTZ R0, R99, R63 ;  /* 0x0000003f63007220 */ /* 0x000fe40000410000 */
[----:B-1----:R-:W-:Y:S01]  /*1ca0*/  FMUL.RZ R104, R100, 0.15915493667125701904 ;  /* 0x3e22f98364687820 */ /* 0x002fe2000040c000 */
[----:B------:R-:W-:Y:S08]  /*1cb0*/  MUFU.EX2 R46, R46 ;  /* 0x0000002e002e7308 */ /* 0x000ff00000000800 */
[----:B------:R-:W-:Y:S01]  /*1cc0*/  MUFU.SIN R101, R104 ;  /* 0x0000006800657308 */ /* 0x000fe20000000400 */
[----:B------:R1:W5:Y:S07]  /*1cd0*/  @P0 LDG.E.64 R44, [R102.64+0x8] ;  /* 0x00000806662c0981 */ /* 0x00036e000c1e1b00 */
[----:B------:R-:W2:Y:S01]  /*1ce0*/  MUFU.COS R121, R104 ;  /* 0x0000006800797308 */ /* 0x000ea20000000000 */
[----:B------:R-:W-:-:S07]  /*1cf0*/  FMUL.FTZ R100, R39, R64 ;  /* 0x0000004027647220 */ /* 0x000fce0000410000 */
[----:B------:R-:W-:Y:S08]  /*1d00*/  MUFU.SIN R119, R105 ;  /* 0x0000006900777308 */ /* 0x000ff00000000400 */
[----:B------:R-:W-:Y:S08]  /*1d10*/  MUFU.COS R47, R105 ;  /* 0x00000069002f7308 */ /* 0x000ff00000000000 */
[----:B------:R-:W3:Y:S01]  /*1d20*/  MUFU.EX2 R0, R0 ;  /* 0x0000000000007308 */ /* 0x000ee20000000800 */
[----:B------:R-:W-:-:S02]  /*1d30*/  FMUL.RZ R100, R100, 0.15915493667125701904 ;  /* 0x3e22f98364647820 */ /* 0x000fc4000040c000 */
[C---:B--2---:R-:W-:Y:S02]  /*1d40*/  FMUL.FTZ R121, R46.reuse, R121 ;  /* 0x000000792e797220 */ /* 0x044fe40000410000 */
[----:B------:R-:W-:Y:S01]  /*1d50*/  FMUL.FTZ R120, R46, R101 ;  /* 0x000000652e787220 */ /* 0x000fe20000410000 */
[--C-:B0-----:R-:W-:Y:S01]  /*1d60*/  SHF.R.U64 R46, R4, 0x10, R5.reuse ;  /* 0x00000010042e7819 */ /* 0x101fe20000001205 */
[----:B------:R-:W-:Y:S01]  /*1d70*/  FMUL.FTZ R99, R99, R64 ;  /* 0x0000004063637220 */ /* 0x000fe20000410000 */
[----:B-1----:R-:W-:Y:S01]  /*1d80*/  PRMT R102, RZ, 0x5410, R4 ;  /* 0x00005410ff667816 */ /* 0x002fe20000000004 */
[----:B------:R-:W-:Y:S01]  /*1d90*/  MUFU.COS R122, R100 ;  /* 0x00000064007a7308 */ /* 0x000fe20000000000 */
[----:B------:R-:W-:-:S03]  /*1da0*/  SHF.R.U32.HI R106, RZ, 0x10, R5 ;  /* 0x00000010ff6a7819 */ /* 0x000fc60000011605 */
[----:B------:R-:W-:Y:S02]  /*1db0*/  FMUL.FTZ R131, R102, R65 ;  /* 0x0000004166837220 */ /* 0x000fe40000410000 */
[C---:B---3--:R-:W-:Y:S02]  /*1dc0*/  FMUL.FTZ R118, R0.reuse, R47 ;  /* 0x0000002f00767220 */ /* 0x048fe40000410000 */
[----:B------:R0:W-:Y:S01]  /*1dd0*/  MUFU.SIN R114, R100 ;  /* 0x0000006400727308 */ /* 0x0001e20000000400 */
[----:B------:R-:W-:Y:S01]  /*1de0*/  FMUL.FTZ R119, R0, R119 ;  /* 0x0000007700777220 */ /* 0x000fe20000410000 */
[----:B------:R-:W-:Y:S02]  /*1df0*/  PRMT R0, RZ, 0x5410, R22 ;  /* 0x00005410ff007816 */ /* 0x000fe40000000016 */
[----:B0-----:R-:W-:-:S04]  /*1e00*/  PRMT R100, RZ, 0x5410, R46 ;  /* 0x00005410ff647816 */ /* 0x001fc8000000002e */
[----:B------:R-:W0:Y:S01]  /*1e10*/  MUFU.EX2 R99, R99 ;  /* 0x0000006300637308 */ /* 0x000e220000000800 */
[----:B------:R-:W-:Y:S02]  /*1e20*/  FMUL.FTZ R131, R0, R131 ;  /* 0x0000008300837220 */ /* 0x000fe40000410000 */
[----:B------:R-:W-:Y:S01]  /*1e30*/  FMUL.FTZ R47, R100, R65 ;  /* 0x00000041642f7220 */ /* 0x000fe20000410000 */
[----:B------:R-:W-:Y:S02]  /*1e40*/  SHF.R.U64 R104, R22, 0x10, R23 ;  /* 0x0000001016687819 */ /* 0x000fe40000001217 */
[----:B------:R-:W-:Y:S01]  /*1e50*/  PRMT R108, RZ, 0x5410, R5 ;  /* 0x00005410ff6c7816 */ /* 0x000fe20000000005 */
[----:B------:R-:W-:Y:S01]  /*1e60*/  FMUL.FTZ R132, R0, R47 ;  /* 0x0000002f00847220 */ /* 0x000fe20000410000 */
[----:B------:R-:W-:Y:S01]  /*1e70*/  PRMT R106, RZ, 0x5410, R106 ;  /* 0x00005410ff6a7816 */ /* 0x000fe2000000006a */
[C---:B------:R-:W-:Y:S01]  /*1e80*/  FMUL.FTZ R5, R119.reuse, R131 ;  /* 0x0000008377057220 */ /* 0x040fe20000410000 */
[----:B------:R-:W-:Y:S01]  /*1e90*/  PRMT R104, RZ, 0x5410, R104 ;  /* 0x00005410ff687816 */ /* 0x000fe20000000068 */
[----:B------:R-:W-:-:S02]  /*1ea0*/  FMUL.FTZ R4, R119, R132 ;  /* 0x0000008477047220 */ /* 0x000fc40000410000 */
[-C--:B------:R-:W-:Y:S02]  /*1eb0*/  FMUL.FTZ R133, R106, R63.reuse ;  /* 0x0000003f6a857220 */ /* 0x080fe40000410000 */
[----:B------:R-:W-:Y:S02]  /*1ec0*/  FFMA.FTZ R5, R118, R132, R5 ;  /* 0x0000008476057223 */ /* 0x000fe40000010005 */
[----:B------:R-:W-:Y:S02]  /*1ed0*/  FMUL.FTZ R135, R108, R63 ;  /* 0x0000003f6c877220 */ /* 0x000fe40000410000 */
[----:B------:R-:W-:Y:S02]  /*1ee0*/  FFMA.FTZ R4, R118, R131, -R4 ;  /* 0x0000008376047223 */ /* 0x000fe40000010804 */
[----:B------:R-:W-:Y:S01]  /*1ef0*/  FFMA.FTZ R5, R104, R133, R5 ;  /* 0x0000008568057223 */ /* 0x000fe20000010005 */
[----:B------:R-:W-:Y:S01]  /*1f00*/  SHF.R.U64 R103, R6, 0x10, R7 ;  /* 0x0000001006677819 */ /* 0x000fe20000001207 */
[----:B0-----:R-:W-:-:S02]  /*1f10*/  FMUL.FTZ R122, R99, R122 ;  /* 0x0000007a637a7220 */ /* 0x001fc40000410000 */
[----:B------:R-:W-:Y:S01]  /*1f20*/  FMUL.FTZ R114, R99, R114 ;  /* 0x0000007263727220 */ /* 0x000fe20000410000 */
[----:B------:R-:W-:Y:S01]  /*1f30*/  PRMT R99, RZ, 0x5410, R6 ;  /* 0x00005410ff637816 */ /* 0x000fe20000000006 */
[----:B------:R-:W-:Y:S02]  /*1f40*/  FFMA.FTZ R4, R104, R135, R4 ;  /* 0x0000008768047223 */ /* 0x000fe40000010004 */
[CC--:B------:R-:W-:Y:S01]  /*1f50*/  FMUL.FTZ R6, R120.reuse, R5.reuse ;  /* 0x0000000578067220 */ /* 0x0c0fe20000410000 */
[----:B------:R-:W-:Y:S01]  /*1f60*/  PRMT R103, RZ, 0x5410, R103 ;  /* 0x00005410ff677816 */ /* 0x000fe20000000067 */
[-C--:B------:R-:W-:Y:S01]  /*1f70*/  FMUL.FTZ R46, R120, R4.reuse ;  /* 0x00000004782e7220 */ /* 0x080fe20000410000 */
[----:B------:R-:W-:Y:S01]  /*1f80*/  PRMT R105, RZ, 0x5410, R23 ;  /* 0x00005410ff697816 */ /* 0x000fe20000000017 */
[----:B------:R-:W-:Y:S02]  /*1f90*/  FFMA.FTZ R6, R121, R4, -R6 ;  /* 0x0000000479067223 */ /* 0x000fe40000010806 */
[-C--:B------:R-:W-:Y:S01]  /*1fa0*/  FMUL.FTZ R136, R99, R66.reuse ;  /* 0x0000004263887220 */ /* 0x080fe20000410000 */
[--C-:B------:R-:W-:Y:S01]  /*1fb0*/  PRMT R101, RZ, 0x5410, R7.reuse ;  /* 0x00005410ff657816 */ /* 0x100fe20000000007 */
[----:B------:R-:W-:Y:S01]  /*1fc0*/  FFMA.FTZ R46, R121, R5, R46 ;  /* 0x00000005792e7223 */ /* 0x000fe2000001002e */
[----:B------:R-:W-:Y:S01]  /*1fd0*/  SHF.R.U32.HI R109, RZ, 0x10, R7 ;  /* 0x00000010ff6d7819 */ /* 0x000fe20000011607 */
[----:B------:R-:W-:-:S02]  /*1fe0*/  FMUL.FTZ R134, R103, R66 ;  /* 0x0000004267867220 */ /* 0x000fc40000410000 */
[C---:B------:R-:W-:Y:S02]  /*1ff0*/  FFMA.FTZ R7, R105.reuse, R136, R6 ;  /* 0x0000008869077223 */ /* 0x040fe40000010006 */
[----:B------:R-:W-:Y:S02]  /*2000*/  FFMA.FTZ R47, R105, R134, R46 ;  /* 0x00000086692f7223 */ /* 0x000fe4000001002e */
[C---:B------:R-:W-:Y:S02]  /*2010*/  FMUL.FTZ R107, R114.reuse, R7 ;  /* 0x00000007726b7220 */ /* 0x040fe40000410000 */
[-C--:B------:R-:W-:Y:S02]  /*2020*/  FMUL.FTZ R46, R114, R47.reuse ;  /* 0x0000002f722e7220 */ /* 0x080fe40000410000 */
[C---:B------:R-:W-:Y:S01]  /*2030*/  FFMA.FTZ R47, R122.reuse, R47, R107 ;  /* 0x0000002f7a2f7223 */ /* 0x040fe2000001006b */
[----:B------:R-:W-:Y:S01]  /*2040*/  PRMT R107, RZ, 0x5410, R109 ;  /* 0x00005410ff6b7816 */ /* 0x000fe2000000006d */
[----:B------:R-:W-:Y:S01]  /*2050*/  FFMA.FTZ R46, R122, R7, -R46 ;  /* 0x000000077a2e7223 */ /* 0x000fe2000001082e */
[----:B------:R-:W-:Y:S01]  /*2060*/  PRMT R109, RZ, 0x5410, R113 ;  /* 0x00005410ff6d7816 */ /* 0x000fe20000000071 */
[----:B------:R-:W-:-:S02]  /*2070*/  FMUL.FTZ R130, R101, R64 ;  /* 0x0000004065827220 */ /* 0x000fc40000410000 */
[----:B------:R-:W-:Y:S02]  /*2080*/  FMUL.FTZ R112, R107, R64 ;  /* 0x000000406b707220 */ /* 0x000fe40000410000 */
[C---:B------:R-:W-:Y:S02]  /*2090*/  FFMA.FTZ R129, R109.reuse, R130, R46 ;  /* 0x000000826d817223 */ /* 0x040fe4000001002e */
[----:B------:R-:W-:Y:S02]  /*20a0*/  FFMA.FTZ R128, R109, R112, R47 ;  /* 0x000000706d807223 */ /* 0x000fe4000001002f */
[----:B------:R0:W1:Y:S01]  /*20b0*/  @P2 LDS.64 R46, [R91.X8+0x1a88] ;  /* 0x001a88005b2e2984 */ /* 0x0000620000008a00 */
[-C--:B------:R-:W-:Y:S02]  /*20c0*/  FMUL.FTZ R4, R42, R119.reuse ;  /* 0x000000772a047220 */ /* 0x080fe40000410000 */
[C---:B------:R-:W-:Y:S02]  /*20d0*/  FMUL.FTZ R5, R43.reuse, R119 ;  /* 0x000000772b057220 */ /* 0x040fe40000410000 */
[----:B------:R-:W-:-:S02]  /*20e0*/  FFMA.FTZ R4, R43, R118, R4 ;  /* 0x000000762b047223 */ /* 0x000fc40000010004 */
[----:B------:R-:W-:Y:S02]  /*20f0*/  FFMA.FTZ R5, R42, R118, -R5 ;  /* 0x000000762a057223 */ /* 0x000fe40000010805 */
[----:B------:R-:W-:-:S04]  /*2100*/  FMUL.FTZ R6, R120, R4 ;  /* 0x0000000478067220 */ /* 0x000fc80000410000 */
[-C--:B------:R-:W-:Y:S02]  /*2110*/  FFMA.FTZ R137, R121, R5.reuse, -R6 ;  /* 0x0000000579897223 */ /* 0x080fe40000010806 */
[----:B------:R-:W-:-:S04]  /*2120*/  FMUL.FTZ R5, R120, R5 ;  /* 0x0000000578057220 */ /* 0x000fc80000410000 */
        /* <DEDUP_REMOVED lines=10> */
.L_x_14162:
[----:B0-----:R-:W-:Y:S05]  /*21d0*/  BSYNC B0 ;  /* 0x0000000000007941 */ /* 0x001fea0003800000 */
.L_x_14161:
        /* <DEDUP_REMOVED lines=8> */
[----:B-----5:R-:W-:Y:S01]  /*2260*/  SHFL.IDX PT, R45, R45, RZ, 0x1f ;  /* 0x00001fff2d2d7589 */ /* 0x020fe200000e0000 */
[----:B------:R-:W-:-:S03]  /*2270*/  FMUL.FTZ R123, R52, R41 ;  /* 0x00000029347b7220 */ /* 0x000fc60000410000 */
[----:B------:R-:W3:Y:S04]  /*2280*/  SHFL.UP PT, R4, R137, 0x1, RZ ;  /* 0x0420000089047989 */ /* 0x000ee800000e00ff */
[----:B------:R-:W4:Y:S04]  /*2290*/  SHFL.UP PT, R6, R5, 0x1, RZ ;  /* 0x0420000005067989 */ /* 0x000f2800000e00ff */
[----:B------:R-:W-:Y:S01]  /*22a0*/  SHFL.IDX PT, R44, R44, RZ, 0x1f ;  /* 0x00001fff2c2c7589 */ /* 0x000fe200000e0000 */
[C---:B0-----:R-:W-:Y:S02]  /*22b0*/  FMUL.FTZ R7, R5.reuse, R126 ;  /* 0x0000007e05077220 */ /* 0x041fe40000410000 */
[----:B--2---:R-:W-:-:S02]  /*22c0*/  FMUL.FTZ R113, R5, R124 ;  /* 0x0000007c05717220 */ /* 0x004fc40000410000 */
[C---:B------:R-:W-:Y:S02]  /*22d0*/  FFMA.FTZ R124, R137.reuse, R124, -R7 ;  /* 0x0000007c897c7223 */ /* 0x040fe40000010807 */
[----:B------:R-:W-:Y:S02]  /*22e0*/  FFMA.FTZ R113, R137, R126, R113 ;  /* 0x0000007e89717223 */ /* 0x000fe40000010071 */
[----:B------:R-:W-:Y:S02]  /*22f0*/  @P0 FADD.FTZ R129, R129, R124 ;  /* 0x0000007c81810221 */ /* 0x000fe40000010000 */
[----:B------:R-:W-:Y:S02]  /*2300*/  @P0 FADD.FTZ R128, R128, R113 ;  /* 0x0000007180800221 */ /* 0x000fe40000010000 */
[C---:B---3--:R-:W-:Y:S01]  /*2310*/  FMUL.FTZ R113, R5.reuse, R4 ;  /* 0x0000000405717220 */ /* 0x048fe20000410000 */
[----:B------:R-:W0:Y:S01]  /*2320*/  SHFL.UP PT, R115, R129, 0x2, RZ ;  /* 0x0440000081737989 */ /* 0x000e2200000e00ff */
[----:B----4-:R-:W-:-:S02]  /*2330*/  FMUL.FTZ R7, R5, R6 ;  /* 0x0000000605077220 */ /* 0x010fc40000410000 */
[C---:B------:R-:W-:Y:S02]  /*2340*/  FFMA.FTZ R6, R137.reuse, R6, R113 ;  /* 0x0000000689067223 */ /* 0x040fe40000010071 */
[----:B------:R-:W2:Y:S01]  /*2350*/  SHFL.UP PT, R113, R128, 0x2, RZ ;  /* 0x0440000080717989 */ /* 0x000ea200000e00ff */
[----:B------:R-:W-:Y:S02]  /*2360*/  @P0 FFMA.FTZ R137, R137, R4, -R7 ;  /* 0x0000000489890223 */ /* 0x000fe40000010807 */
[----:B------:R-:W-:Y:S02]  /*2370*/  FSEL R6, R5, R6, !P0 ;  /* 0x0000000605067208 */ /* 0x000fe40004000000 */
[----:B------:R-:W-:Y:S01]  /*2380*/  ISETP.GE.AND P0, PT, R76, 0x2, PT ;  /* 0x000000024c00780c */ /* 0x000fe20003f06270 */
[----:B------:R-:W3:Y:S04]  /*2390*/  SHFL.UP PT, R4, R137, 0x2, RZ ;  /* 0x0440000089047989 */ /* 0x000ee800000e00ff */
[----:B------:R-:W4:Y:S01]  /*23a0*/  SHFL.UP PT, R5, R6, 0x2, RZ ;  /* 0x0440000006057989 */ /* 0x000f2200000e00ff */
[----:B0-----:R-:W-:-:S02]  /*23b0*/  FMUL.FTZ R126, R6, R115 ;  /* 0x00000073067e7220 */ /* 0x001fc40000410000 */
[-C--:B--2---:R-:W-:Y:S02]  /*23c0*/  FMUL.FTZ R124, R6, R113.reuse ;  /* 0x00000071067c7220 */ /* 0x084fe40000410000 */
[C---:B------:R-:W-:Y:S02]  /*23d0*/  FFMA.FTZ R113, R137.reuse, R113, R126 ;  /* 0x0000007189717223 */ /* 0x040fe4000001007e */
[----:B------:R-:W-:Y:S02]  /*23e0*/  FFMA.FTZ R126, R137, R115, -R124 ;  /* 0x00000073897e7223 */ /* 0x000fe4000001087c */
[----:B------:R-:W-:Y:S02]  /*23f0*/  @P0 FADD.FTZ R128, R128, R113 ;  /* 0x0000007180800221 */ /* 0x000fe40000010000 */
[----:B---3--:R-:W-:Y:S02]  /*2400*/  FMUL.FTZ R124, R6, R4 ;  /* 0x00000004067c7220 */ /* 0x008fe40000410000 */
[----:B------:R-:W-:-:S02]  /*2410*/  @P0 FADD.FTZ R129, R129, R126 ;  /* 0x0000007e81810221 */ /* 0x000fc40000010000 */
[CC--:B----4-:R-:W-:Y:S01]  /*2420*/  FMUL.FTZ R7, R6.reuse, R5.reuse ;  /* 0x0000000506077220 */ /* 0x0d0fe20000410000 */
[----:B------:R-:W0:Y:S01]  /*2430*/  SHFL.UP PT, R126, R128, 0x4, RZ ;  /* 0x04800000807e7989 */ /* 0x000e2200000e00ff */
[C---:B------:R-:W-:Y:S02]  /*2440*/  FFMA.FTZ R5, R137.reuse, R5, R124 ;  /* 0x0000000589057223 */ /* 0x040fe4000001007c */
[----:B------:R-:W-:Y:S01]  /*2450*/  @P0 FFMA.FTZ R137, R137, R4, -R7 ;  /* 0x0000000489890223 */ /* 0x000fe20000010807 */
[----:B------:R-:W2:Y:S02]  /*2460*/  SHFL.UP PT, R124, R129, 0x4, RZ ;  /* 0x04800000817c7989 */ /* 0x000ea400000e00ff */
        /* <DEDUP_REMOVED lines=17> */
[----:B------:R-:W-:Y:S01]  /*2580*/  ISETP.GE.AND P0, PT, R76, 0x8, PT ;  /* 0x000000084c00780c */ /* 0x000fe20003f06270 */
[----:B------:R-:W-:-:S02]  /*2590*/  FMUL.FTZ R115, R50, R40 ;  /* 0x0000002832737220 */ /* 0x000fc40000410000 */
[----:B------:R-:W3:Y:S04]  /*25a0*/  SHFL.UP PT, R4, R137, 0x8, RZ ;  /* 0x0500000089047989 */ /* 0x000ee800000e00ff */
[----:B------:R-:W4:Y:S01]  /*25b0*/  SHFL.UP PT, R5, R6, 0x8, RZ ;  /* 0x0500000006057989 */ /* 0x000f2200000e00ff */
[C---:B0-----:R-:W-:Y:S02]  /*25c0*/  FMUL.FTZ R124, R6.reuse, R113 ;  /* 0x00000071067c7220 */ /* 0x041fe40000410000 */
[CC--:B--2---:R-:W-:Y:S02]  /*25d0*/  FMUL.FTZ R126, R6.reuse, R7.reuse ;  /* 0x00000007067e7220 */ /* 0x0c4fe40000410000 */
[----:B------:R-:W-:Y:S02]  /*25e0*/  FFMA.FTZ R7, R137, R7, R124 ;  /* 0x0000000789077223 */ /* 0x000fe4000001007c */
[----:B---3--:R-:W-:-:S02]  /*25f0*/  FMUL.FTZ R124, R6, R4 ;  /* 0x00000004067c7220 */ /* 0x008fc40000410000 */
[----:B------:R-:W-:Y:S02]  /*2600*/  @P0 FADD.FTZ R128, R128, R7 ;  /* 0x0000000780800221 */ /* 0x000fe40000010000 */
[CC--:B----4-:R-:W-:Y:S02]  /*2610*/  FFMA.FTZ R7, R137.reuse, R5.reuse, R124 ;  /* 0x0000000589077223 */ /* 0x0d0fe4000001007c */
[C---:B------:R-:W-:Y:S01]  /*2620*/  FMUL.FTZ R5, R6.reuse, R5 ;  /* 0x0000000506057220 */ /* 0x040fe20000410000 */
[----:B------:R-:W0:Y:S01]  /*2630*/  SHFL.UP PT, R138, R128, 0x10, RZ ;  /* 0x06000000808a7989 */ /* 0x000e2200000e00ff */
[C---:B------:R-:W-:Y:S01]  /*2640*/  FFMA.FTZ R126, R137.reuse, R113, -R126 ;  /* 0x00000071897e7223 */ /* 0x040fe2000001087e */
[----:B------:R-:W-:Y:S01]  /*2650*/  FSEL R7, R6, R7, !P0 ;  /* 0x0000000706077208 */ /* 0x000fe20004000000 */
[----:B------:R-:W-:Y:S02]  /*2660*/  @P0 FFMA.FTZ R137, R137, R4, -R5 ;  /* 0x0000000489890223 */ /* 0x000fe40000010805 */
[----:B------:R-:W-:Y:S01]  /*2670*/  @P0 FADD.FTZ R129, R129, R126 ;  /* 0x0000007e81810221 */ /* 0x000fe20000010000 */
[----:B------:R-:W-:Y:S01]  /*2680*/  ISETP.GE.AND P0, PT, R76, 0x10, PT ;  /* 0x000000104c00780c */ /* 0x000fe20003f06270 */
[----:B------:R-:W-:Y:S01]  /*2690*/  SHFL.UP PT, R6, R7, 0x10, RZ ;  /* 0x0600000007067989 */ /* 0x000fe200000e00ff */
[----:B------:R-:W-:-:S03]  /*26a0*/  FMUL.FTZ R113, R50, R41 ;  /* 0x0000002932717220 */ /* 0x000fc60000410000 */
[----:B------:R-:W2:Y:S01]  /*26b0*/  SHFL.UP PT, R4, R137, 0x10, RZ ;  /* 0x0600000089047989 */ /* 0x000ea200000e00ff */
[-C--:B------:R-:W-:Y:S02]  /*26c0*/  FMUL.FTZ R124, R122, R113.reuse ;  /* 0x000000717a7c7220 */ /* 0x080fe40000410000 */
[C---:B------:R-:W-:Y:S01]  /*26d0*/  FMUL.FTZ R5, R114.reuse, R113 ;  /* 0x0000007172057220 */ /* 0x040fe20000410000 */
[----:B------:R-:W3:Y:S01]  /*26e0*/  SHFL.UP PT, R126, R129, 0x10, RZ ;  /* 0x06000000817e7989 */ /* 0x000ee200000e00ff */
[-C--:B------:R-:W-:Y:S02]  /*26f0*/  FFMA.FTZ R140, -R114, R115.reuse, -R124 ;  /* 0x00000073728c7223 */ /* 0x080fe4000001097c */
[----:B------:R-:W-:Y:S02]  /*2700*/  FMUL.FTZ R124, R52, R40 ;  /* 0x00000028347c7220 */ /* 0x000fe40000410000 */
[----:B------:R-:W-:Y:S02]  /*2710*/  FFMA.FTZ R125, R122, R115, -R5 ;  /* 0x000000737a7d7223 */ /* 0x000fe40000010805 */
[----:B------:R-:W-:-:S02]  /*2720*/  FADD.FTZ R139, -R123, R140 ;  /* 0x0000008c7b8b7221 */ /* 0x000fc40000010100 */
[----:B0-----:R-:W-:Y:S02]  /*2730*/  FMUL.FTZ R5, R7, R138 ;  /* 0x0000008a07057220 */ /* 0x001fe40000410000 */
[----:B------:R-:W-:Y:S02]  /*2740*/  FADD.FTZ R127, R124, R125 ;  /* 0x0000007d7c7f7221 */ /* 0x000fe40000010000 */
[----:B------:R-:W-:-:S04]  /*2750*/  FMUL.FTZ R142, R120, -R139 ;  /* 0x8000008b788e7220 */ /* 0x000fc80000410000 */
[-C--:B------:R-:W-:Y:S02]  /*2760*/  FFMA.FTZ R141, R121, R127.reuse, -R142 ;  /* 0x0000007f798d7223 */ /* 0x080fe4000001088e */
[----:B------:R-:W-:Y:S02]  /*2770*/  FMUL.FTZ R142, R120, -R127 ;  /* 0x8000007f788e7220 */ /* 0x000fe40000410000 */
[----:B--2---:R-:W-:Y:S02]  /*2780*/  FMUL.FTZ R125, R7, R4 ;  /* 0x00000004077d7220 */ /* 0x004fe40000410000 */
[----:B------:R-:W-:Y:S02]  /*2790*/  FFMA.FTZ R142, R121, R139, R142 ;  /* 0x0000008b798e7223 */ /* 0x000fe4000001008e */
[----:B---3--:R-:W-:Y:S02]  /*27a0*/  FFMA.FTZ R140, R137, R126, -R5 ;  /* 0x0000007e898c7223 */ /* 0x008fe40000010805 */
[----:B------:R-:W-:-:S02]  /*27b0*/  FMUL.FTZ R5, R7, R6 ;  /* 0x0000000607057220 */ /* 0x000fc40000410000 */
[----:B------:R-:W-:Y:S02]  /*27c0*/  FMUL.FTZ R126, R7, R126 ;  /* 0x0000007e077e7220 */ /* 0x000fe40000410000 */
[C---:B------:R-:W-:Y:S02]  /*27d0*/  FFMA.FTZ R6, R137.reuse, R6, R125 ;  /* 0x0000000689067223 */ /* 0x040fe4000001007d */
[C---:B------:R-:W-:Y:S02]  /*27e0*/  FFMA.FTZ R127, R137.reuse, R138, R126 ;  /* 0x0000008a897f7223 */ /* 0x040fe4000001007e */
[----:B------:R-:W-:Y:S01]  /*27f0*/  @P0 FFMA.FTZ R137, R137, R4, -R5 ;  /* 0x0000000489890223 */ /* 0x000fe20000010805 */
[----:B------:R-:W-:Y:S01]  /*2800*/  FSEL R138, R7, R6, !P0 ;  /* 0x00000006078a7208 */ /* 0x000fe20004000000 */
[----:B------:R-:W-:Y:S01]  /*2810*/  @P0 FADD.FTZ R129, R129, R140 ;  /* 0x0000008c81810221 */ /* 0x000fe20000010000 */
[----:B------:R-:W-:Y:S01]  /*2820*/  HFMA2.MMA R5, -RZ, RZ, 0, 0 ;  /* 0x00000000ff057435 */ /* 0x000fe200000001ff */
[----:B------:R-:W-:Y:S01]  /*2830*/  @P0 FADD.FTZ R128, R128, R127 ;  /* 0x0000007f80800221 */ /* 0x000fe20000010000 */
[----:B------:R-:W-:Y:S01]  /*2840*/  ISETP.GE.AND P0, PT, R78, c[0x0][0x174], PT ;  /* 0x00005d004e007a0c */ /* 0x000fe20003f06270 */
[----:B------:R-:W-:Y:S01]  /*2850*/  SHFL.UP PT, R137, R137, 0x1, RZ ;  /* 0x0420000089897989 */ /* 0x000fe200000e00ff */
[C---:B------:R-:W-:Y:S01]  /*2860*/  FMUL.FTZ R126, R53.reuse, R40 ;  /* 0x00000028357e7220 */ /* 0x040fe20000410000 */
[----:B------:R-:W-:Y:S01]  /*2870*/  MOV R4, 0x3f800000 ;  /* 0x3f80000000047802 */ /* 0x000fe20000000f00 */
[----:B------:R-:W-:Y:S01]  /*2880*/  FMUL.FTZ R125, R53, R41 ;  /* 0x00000029357d7220 */ /* 0x000fe20000410000 */
[----:B------:R-:W0:Y:S01]  /*2890*/  SHFL.UP PT, R138, R138, 0x1, RZ ;  /* 0x042000008a8a7989 */ /* 0x000e2200000e00ff */
[----:B------:R-:W-:Y:S01]  /*28a0*/  FADD.FTZ R141, R126, R141 ;  /* 0x0000008d7e8d7221 */ /* 0x000fe20000010000 */
[----:B------:R-:W-:Y:S01]  /*28b0*/  ISETP.NE.OR P0, PT, R110, RZ, P0 ;  /* 0x000000ff6e00720c */ /* 0x000fe20000705670 */
[----:B------:R-:W-:Y:S01]  /*28c0*/  FADD.FTZ R142, -R125, R142 ;  /* 0x0000008e7d8e7221 */ /* 0x000fe20000010100 */
[----:B------:R-:W2:Y:S01]  /*28d0*/  SHFL.UP PT, R129, R129, 0x1, RZ ;  /* 0x0420000081817989 */ /* 0x000ea200000e00ff */
[C---:B------:R-:W-:Y:S01]  /*28e0*/  FMUL.FTZ R147, R119.reuse, -R141 ;  /* 0x8000008d77937220 */ /* 0x040fe20000410000 */
[----:B------:R-:W-:Y:S01]  /*28f0*/  CS2R R6, SRZ ;  /* 0x0000000000067805 */ /* 0x000fe2000001ff00 */
[----:B------:R-:W-:Y:S01]  /*2900*/  FMUL.FTZ R143, R119, -R142 ;  /* 0x8000008e778f7220 */ /* 0x000fe20000410000 */
[----:B------:R-:W3:Y:S01]  /*2910*/  SHFL.UP PT, R128, R128, 0x1, RZ ;  /* 0x0420000080807989 */ /* 0x000ee200000e00ff */
[C---:B-1----:R-:W-:Y:S01]  /*2920*/  FMUL.FTZ R140, R114.reuse, -R46 ;  /* 0x8000002e728c7220 */ /* 0x042fe20000410000 */
[----:B------:R-:W-:Y:S01]  /*2930*/  SHF.L.U32 R127, R51, 0x4, RZ ;  /* 0x00000004337f7819 */ /* 0x000fe200000006ff */
[----:B------:R-:W-:-:S02]  /*2940*/  FMUL.FTZ R139, R114, R47 ;  /* 0x0000002f728b7220 */ /* 0x000fc40000410000 */
[C---:B------:R-:W-:Y:S02]  /*2950*/  FFMA.FTZ R145, R118.reuse, R141, -R143 ;  /* 0x0000008d76917223 */ /* 0x040fe4000001088f */
[----:B------:R-:W-:Y:S01]  /*2960*/  FFMA.FTZ R146, R118, R142, R147 ;  /* 0x0000008e76927223 */ /* 0x000fe20000010093 */
[----:B------:R1:W4:Y:S01]  /*2970*/  @!P0 LDS.128 R4, [R127+0x1b80] ;  /* 0x001b80007f048984 */ /* 0x0003220000000c00 */
[----:B------:R-:W-:Y:S01]  /*2980*/  FFMA.FTZ R142, R122, -R47, R140 ;  /* 0x8000002f7a8e7223 */ /* 0x000fe2000001008c */
[----:B------:R-:W-:Y:S01]  /*2990*/  ISETP.NE.AND P0, PT, R110, 0x1f, PT ;  /* 0x0000001f6e00780c */ /* 0x000fe20003f05270 */
[----:B------:R-:W-:Y:S02]  /*29a0*/  FFMA.FTZ R141, R122, R46, -R139 ;  /* 0x0000002e7a8d7223 */ /* 0x000fe4000001088b */
[C---:B------:R-:W-:Y:S02]  /*29b0*/  FMUL.FTZ R144, R120.reuse, -R142 ;  /* 0x8000008e78907220 */ /* 0x040fe40000410000 */
[----:B------:R-:W-:-:S02]  /*29c0*/  FMUL.FTZ R143, R120, -R141 ;  /* 0x8000008d788f7220 */ /* 0x000fc40000410000 */
[CC--:B0-----:R-:W-:Y:S02]  /*29d0*/  FMUL.FTZ R139, R138.reuse, R45.reuse ;  /* 0x0000002d8a8b7220 */ /* 0x0c1fe40000410000 */
[-C--:B------:R-:W-:Y:S02]  /*29e0*/  FMUL.FTZ R140, R138, R44.reuse ;  /* 0x0000002c8a8c7220 */ /* 0x080fe40000410000 */
[C---:B------:R-:W-:Y:S02]  /*29f0*/  FFMA.FTZ R138, R137.reuse, R44, -R139 ;  /* 0x0000002c898a7223 */ /* 0x040fe4000001088b */
[----:B------:R-:W-:Y:S02]  /*2a00*/  FFMA.FTZ R137, R137, R45, R140 ;  /* 0x0000002d89897223 */ /* 0x000fe4000001008c */
[C---:B------:R-:W-:Y:S02]  /*2a10*/  FFMA.FTZ R144, R121.reuse, R141, -R144 ;  /* 0x0000008d79907223 */ /* 0x040fe40000010890 */
[----:B------:R-:W-:-:S02]  /*2a20*/  FFMA.FTZ R143, R121, R142, R143 ;  /* 0x0000008e798f7223 */ /* 0x000fc4000001008f */
[----:B--2---:R-:W-:Y:S02]  /*2a30*/  @P1 FADD.FTZ R44, R129, R138 ;  /* 0x0000008a812c1221 */ /* 0x004fe40000010000 */
[----:B---3--:R-:W-:Y:S02]  /*2a40*/  @P1 FADD.FTZ R45, R128, R137 ;  /* 0x00000089802d1221 */ /* 0x008fe40000010000 */
[C---:B------:R-:W-:Y:S02]  /*2a50*/  FMUL.FTZ R128, R54.reuse, R40 ;  /* 0x0000002836807220 */ /* 0x040fe40000410000 */
[C---:B------:R-:W-:Y:S02]  /*2a60*/  FMUL.FTZ R139, R119.reuse, -R143 ;  /* 0x8000008f778b7220 */ /* 0x040fe40000410000 */
[----:B------:R-:W-:Y:S02]  /*2a70*/  FMUL.FTZ R129, R54, R41 ;  /* 0x0000002936817220 */ /* 0x000fe40000410000 */
[----:B------:R-:W-:-:S02]  /*2a80*/  FMUL.FTZ R140, R119, -R144 ;  /* 0x80000090778c7220 */ /* 0x000fc40000410000 */
[C---:B------:R-:W-:Y:S02]  /*2a90*/  FMUL.FTZ R41, R43.reuse, R45 ;  /* 0x0000002d2b297220 */ /* 0x040fe40000410000 */
[----:B------:R-:W-:Y:S02]  /*2aa0*/  FADD.FTZ R138, R128, R145 ;  /* 0x00000091808a7221 */ /* 0x000fe40000010000 */
[C---:B------:R-:W-:Y:S02]  /*2ab0*/  FFMA.FTZ R139, R118.reuse, R144, -R139 ;  /* 0x00000090768b7223 */ /* 0x040fe4000001088b */
[----:B------:R-:W-:Y:S02]  /*2ac0*/  FMUL.FTZ R43, R43, R44 ;  /* 0x0000002c2b2b7220 */ /* 0x000fe40000410000 */
[----:B------:R-:W-:Y:S02]  /*2ad0*/  FADD.FTZ R137, -R129, R146 ;  /* 0x0000009281897221 */ /* 0x000fe40000010100 */
[----:B------:R-:W-:-:S02]  /*2ae0*/  FFMA.FTZ R140, R118, R143, R140 ;  /* 0x0000008f768c7223 */ /* 0x000fc4000001008c */
[C---:B------:R-:W-:Y:S01]  /*2af0*/  FFMA.FTZ R44, R42.reuse, R44, -R41 ;  /* 0x0000002c2a2c7223 */ /* 0x040fe20000010829 */
[----:B------:R1:W0:Y:S01]  /*2b00*/  SHFL.DOWN PT, R143, R137, 0x1, 0x1f ;  /* 0x08201f00898f7f89 */ /* 0x00022200000e0000 */
[----:B------:R-:W-:-:S03]  /*2b10*/  FFMA.FTZ R43, R42, R45, R43 ;  /* 0x0000002d2a2b7223 */ /* 0x000fc6000001002b */
[----:B------:R1:W2:Y:S04]  /*2b20*/  SHFL.DOWN PT, R41, R138, 0x1, 0x1f ;  /* 0x08201f008a297f89 */ /* 0x0002a800000e0000 */
[----:B------:R1:W3:Y:S04]  /*2b30*/  SHFL.DOWN PT, R45, R139, 0x1, 0x1f ;  /* 0x08201f008b2d7f89 */ /* 0x0002e800000e0000 */
[----:B------:R1:W0:Y:S01]  /*2b40*/  SHFL.DOWN PT, R141, R140, 0x1, 0x1f ;  /* 0x08201f008c8d7f89 */ /* 0x00022200000e0000 */
[----:B------:R-:W-:Y:S05]  /*2b50*/  @!P0 BRA `(.L_x_14164) ;  /* 0x000000b000008947 */ /* 0x000fea0003800000 */
[C---:B0---4-:R-:W-:Y:S02]  /*2b60*/  FMUL.FTZ R40, R140.reuse, R141 ;  /* 0x0000008d8c287220 */ /* 0x051fe40000410000 */
[----:B------:R-:W-:-:S02]  /*2b70*/  FMUL.FTZ R42, R140, R143 ;  /* 0x0000008f8c2a7220 */ /* 0x000fc40000410000 */
        /* <DEDUP_REMOVED lines=9> */
.L_x_14164:
[----:B----4-:R-:W-:Y:S05]  /*2c10*/  BSYNC B0 ;  /* 0x0000000000007941 */ /* 0x010fea0003800000 */
.L_x_14163:
[----:B------:R-:W-:Y:S01]  /*2c20*/  ISETP.GT.U32.AND P0, PT, R110, 0x1d, PT ;  /* 0x0000001d6e00780c */ /* 0x000fe20003f04070 */
[----:B------:R-:W-:Y:S01]  /*2c30*/  FADD.FTZ R43, R132, R43 ;  /* 0x0000002b842b7221 */ /* 0x000fe20000010000 */
[----:B0-----:R0:W4:Y:S01]  /*2c40*/  SHFL.DOWN PT, R141, R139, 0x2, 0x1f ;  /* 0x08401f008b8d7f89 */ /* 0x00112200000e0000 */
[----:B------:R-:W-:Y:S01]  /*2c50*/  FADD.FTZ R131, R131, R44 ;  /* 0x0000002c83837221 */ /* 0x000fe20000010000 */
[----:B------:R-:W-:Y:S01]  /*2c60*/  BSSY B0, `(.L_x_14165) ;  /* 0x0000014000007945 */ /* 0x000fe20003800000 */
[C---:B------:R-:W-:Y:S01]  /*2c70*/  FMUL.FTZ R40, R119.reuse, R43 ;  /* 0x0000002b77287220 */ /* 0x040fe20000410000 */
[----:B------:R0:W1:Y:S01]  /*2c80*/  SHFL.DOWN PT, R143, R140, 0x2, 0x1f ;  /* 0x08401f008c8f7f89 */ /* 0x00006200000e0000 */
[-C--:B--2---:R-:W-:Y:S02]  /*2c90*/  FMUL.FTZ R41, R119, R131.reuse ;  /* 0x0000008377297220 */ /* 0x084fe40000410000 */
[C---:B------:R-:W-:Y:S01]  /*2ca0*/  FFMA.FTZ R40, R118.reuse, R131, -R40 ;  /* 0x0000008376287223 */ /* 0x040fe20000010828 */
[----:B---3--:R0:W2:Y:S01]  /*2cb0*/  SHFL.DOWN PT, R45, R138, 0x2, 0x1f ;  /* 0x08401f008a2d7f89 */ /* 0x0080a200000e0000 */
[----:B------:R-:W-:-:S03]  /*2cc0*/  FFMA.FTZ R41, R118, R43, R41 ;  /* 0x0000002b76297223 */ /* 0x000fc60000010029 */
[----:B------:R0:W3:Y:S01]  /*2cd0*/  SHFL.DOWN PT, R145, R137, 0x2, 0x1f ;  /* 0x08401f0089917f89 */ /* 0x0000e200000e0000 */
[----:B------:R-:W-:Y:S05]  /*2ce0*/  @P0 BRA `(.L_x_14166) ;  /* 0x000000b000000947 */ /* 0x000fea0003800000 */
[C---:B-1----:R-:W-:Y:S02]  /*2cf0*/  FMUL.FTZ R42, R140.reuse, R143 ;  /* 0x0000008f8c2a7220 */ /* 0x042fe40000410000 */
[C---:B---3--:R-:W-:Y:S02]  /*2d00*/  FMUL.FTZ R44, R140.reuse, R145 ;  /* 0x000000918c2c7220 */ /* 0x048fe40000410000 */
[C---:B--2---:R-:W-:Y:S02]  /*2d10*/  FMUL.FTZ R132, R140.reuse, R45 ;  /* 0x0000002d8c847220 */ /* 0x044fe40000410000 */
        /* <DEDUP_REMOVED lines=8> */
.L_x_14166:
[----:B------:R-:W-:Y:S05]  /*2da0*/  BSYNC B0 ;  /* 0x0000000000007941 */ /* 0x000fea0003800000 */
.L_x_14165:
[----:B------:R-:W-:Y:S01]  /*2db0*/  ISETP.GT.U32.AND P0, PT, R110, 0x1b, PT ;  /* 0x0000001b6e00780c */ /* 0x000fe20003f04070 */
[C---:B------:R-:W-:Y:S01]  /*2dc0*/  FFMA.FTZ R42, R104.reuse, R135, R40 ;  /* 0x00000087682a7223 */ /* 0x040fe20000010028 */
[----:B--2---:R2:W0:Y:S01]  /*2dd0*/  SHFL.DOWN PT, R45, R139, 0x4, 0x1f ;  /* 0x08801f008b2d7f89 */ /* 0x00442200000e0000 */
[----:B------:R-:W-:Y:S01]  /*2de0*/  FFMA.FTZ R133, R104, R133, R41 ;  /* 0x0000008568857223 */ /* 0x000fe20000010029 */
[----:B------:R-:W-:Y:S01]  /*2df0*/  BSSY B0, `(.L_x_14167) ;  /* 0x0000016000007945 */ /* 0x000fe20003800000 */
[CC--:B------:R-:W-:Y:S01]  /*2e00*/  FMUL.FTZ R44, R120.reuse, R42.reuse ;  /* 0x0000002a782c7220 */ /* 0x0c0fe20000410000 */
[----:B------:R2:W4:Y:S01]  /*2e10*/  SHFL.DOWN PT, R135, R140, 0x4, 0x1f ;  /* 0x08801f008c877f89 */ /* 0x00052200000e0000 */
[-C--:B------:R-:W-:Y:S01]  /*2e20*/  FMUL.FTZ R40, R120, R133.reuse ;  /* 0x0000008578287220 */ /* 0x080fe20000410000 */
[C---:B------:R-:W-:Y:S01]  /*2e30*/  ISETP.GT.U32.AND P1, PT, R110.reuse, 0x17, PT ;  /* 0x000000176e00780c */ /* 0x040fe20003f24070 */
[C---:B------:R-:W-:Y:S01]  /*2e40*/  FFMA.FTZ R44, R121.reuse, R133, R44 ;  /* 0x00000085792c7223 */ /* 0x040fe2000001002c */
[----:B------:R2:W3:Y:S01]  /*2e50*/  SHFL.DOWN PT, R41, R138, 0x4, 0x1f ;  /* 0x08801f008a297f89 */ /* 0x0004e200000e0000 */
[----:B------:R-:W-:Y:S01]  /*2e60*/  ISETP.GT.U32.AND P3, PT, R110, 0xf, PT ;  /* 0x0000000f6e00780c */ /* 0x000fe20003f64070 */
[----:B------:R-:W-:-:S02]  /*2e70*/  FFMA.FTZ R40, R121, R42, -R40 ;  /* 0x0000002a79287223 */ /* 0x000fc40000010828 */
[----:B----4-:R2:W4:Y:S01]  /*2e80*/  SHFL.DOWN PT, R141, R137, 0x4, 0x1f ;  /* 0x08801f00898d7f89 */ /* 0x01052200000e0000 */
[----:B------:R-:W-:Y:S05]  /*2e90*/  @P0 BRA `(.L_x_14168) ;  /* 0x000000b000000947 */ /* 0x000fea0003800000 */
[C---:B------:R-:W-:Y:S02]  /*2ea0*/  FMUL.FTZ R132, R140.reuse, R135 ;  /* 0x000000878c847220 */ /* 0x040fe40000410000 */
[C---:B----4-:R-:W-:Y:S02]  /*2eb0*/  FMUL.FTZ R142, R140.reuse, R141 ;  /* 0x0000008d8c8e7220 */ /* 0x050fe40000410000 */
[C---:B---3--:R-:W-:Y:S02]  /*2ec0*/  FMUL.FTZ R144, R140.reuse, R41 ;  /* 0x000000298c907220 */ /* 0x048fe40000410000 */
[-C--:B012---:R-:W-:Y:S02]  /*2ed0*/  FMUL.FTZ R140, R140, R45.reuse ;  /* 0x0000002d8c8c7220 */ /* 0x087fe40000410000 */
[C---:B------:R-:W-:Y:S02]  /*2ee0*/  FFMA.FTZ R132, R139.reuse, R45, -R132 ;  /* 0x0000002d8b847223 */ /* 0x040fe40000010884 */
[----:B------:R-:W-:-:S02]  /*2ef0*/  FFMA.FTZ R41, R139, R41, -R142 ;  /* 0x000000298b297223 */ /* 0x000fc4000001088e */
[C---:B------:R-:W-:Y:S02]  /*2f00*/  FFMA.FTZ R144, R139.reuse, R141, R144 ;  /* 0x0000008d8b907223 */ /* 0x040fe40000010090 */
[----:B------:R-:W-:Y:S01]  /*2f10*/  FFMA.FTZ R140, R139, R135, R140 ;  /* 0x000000878b8c7223 */ /* 0x000fe2000001008c */
[----:B------:R-:W-:Y:S01]  /*2f20*/  MOV R139, R132 ;  /* 0x00000084008b7202 */ /* 0x000fe20000000f00 */
[----:B------:R-:W-:Y:S02]  /*2f30*/  FADD.FTZ R138, R138, R41 ;  /* 0x000000298a8a7221 */ /* 0x000fe40000010000 */
[----:B------:R-:W-:Y:S02]  /*2f40*/  FADD.FTZ R137, R137, R144 ;  /* 0x0000009089897221 */ /* 0x000fe40000010000 */
.L_x_14168:
[----:B------:R-:W-:Y:S05]  /*2f50*/  BSYNC B0 ;  /* 0x0000000000007941 */ /* 0x000fea0003800000 */
.L_x_14167:
[----:B------:R2:W4:Y:S01]  /*2f60*/  SHFL.DOWN PT, R135, R139, 0x8, 0x1f ;  /* 0x09001f008b877f89 */ /* 0x00052200000e0000 */
[----:B------:R-:W-:Y:S01]  /*2f70*/  BSSY B0, `(.L_x_14169) ;  /* 0x0000012000007945 */ /* 0x000fe20003800000 */
[C---:B0-----:R-:W-:Y:S02]  /*2f80*/  FFMA.FTZ R45, R105.reuse, R136, R40 ;  /* 0x00000088692d7223 */ /* 0x041fe40000010028 */
[----:B-1----:R2:W0:Y:S01]  /*2f90*/  SHFL.DOWN PT, R143, R140, 0x8, 0x1f ;  /* 0x09001f008c8f7f89 */ /* 0x00242200000e0000 */
[----:B----4-:R-:W-:-:S03]  /*2fa0*/  FFMA.FTZ R141, R105, R134, R44 ;  /* 0x00000086698d7223 */ /* 0x010fc6000001002c */
[----:B---3--:R2:W1:Y:S04]  /*2fb0*/  SHFL.DOWN PT, R41, R138, 0x8, 0x1f ;  /* 0x09001f008a297f89 */ /* 0x00846800000e0000 */
[----:B------:R2:W3:Y:S01]  /*2fc0*/  SHFL.DOWN PT, R145, R137, 0x8, 0x1f ;  /* 0x09001f0089917f89 */ /* 0x0004e200000e0000 */
[----:B------:R-:W-:Y:S05]  /*2fd0*/  @P1 BRA `(.L_x_14170) ;  /* 0x000000b000001947 */ /* 0x000fea0003800000 */
[C---:B0-----:R-:W-:Y:S02]  /*2fe0*/  FMUL.FTZ R40, R140.reuse, R143 ;  /* 0x0000008f8c287220 */ /* 0x041fe40000410000 */
[C---:B---3--:R-:W-:Y:S02]  /*2ff0*/  FMUL.FTZ R44, R140.reuse, R145 ;  /* 0x000000918c2c7220 */ /* 0x048fe40000410000 */
[C---:B-1----:R-:W-:Y:S02]  /*3000*/  FMUL.FTZ R132, R140.reuse, R41 ;  /* 0x000000298c847220 */ /* 0x042fe40000410000 */
        /* <DEDUP_REMOVED lines=8> */
.L_x_14170:
[----:B------:R-:W-:Y:S05]  /*3090*/  BSYNC B0 ;  /* 0x0000000000007941 */ /* 0x000fea0003800000 */
.L_x_14169:
[----:B------:R4:W2:Y:S01]  /*30a0*/  SHFL.DOWN PT, R135, R139, 0x10, 0x1f ;  /* 0x0a001f008b877f89 */ /* 0x0008a200000e0000 */
[----:B------:R-:W-:Y:S01]  /*30b0*/  BSSY B0, `(.L_x_14171) ;  /* 0x0000011000007945 */ /* 0x000fe20003800000 */
[----:B------:R-:W-:-:S02]  /*30c0*/  FMUL.FTZ R136, R0, R65 ;  /* 0x0000004100887220 */ /* 0x000fc40000410000 */
[----:B0-----:R4:W0:Y:S04]  /*30d0*/  SHFL.DOWN PT, R143, R140, 0x10, 0x1f ;  /* 0x0a001f008c8f7f89 */ /* 0x00182800000e0000 */
[----:B-1----:R4:W1:Y:S04]  /*30e0*/  SHFL.DOWN PT, R41, R138, 0x10, 0x1f ;  /* 0x0a001f008a297f89 */ /* 0x00286800000e0000 */
        /* <DEDUP_REMOVED lines=13> */
.L_x_14172:
[----:B------:R-:W-:Y:S05]  /*31c0*/  BSYNC B0 ;  /* 0x0000000000007941 */ /* 0x000fea0003800000 */
.L_x_14171:
[----:B------:R-:W-:Y:S01]  /*31d0*/  SHFL.DOWN PT, R147, R140, 0x1, 0x1f ;  /* 0x08201f008c937f89 */ /* 0x000fe200000e0000 */
[-C--:B------:R-:W-:Y:S01]  /*31e0*/  FFMA.FTZ R40, R102, -R136.reuse, R131 ;  /* 0x8000008866287223 */ /* 0x080fe20000010083 */
[----:B------:R-:W-:Y:S01]  /*31f0*/  ISETP.NE.AND P0, PT, R91, RZ, PT ;  /* 0x000000ff5b00720c */ /* 0x000fe20003f05270 */
[----:B-1----:R-:W-:Y:S01]  /*3200*/  FFMA.FTZ R41, R100, -R136, R43 ;  /* 0x8000008864297223 */ /* 0x002fe2000001002b */
[----:B--2---:R-:W-:Y:S01]  /*3210*/  SHFL.IDX PT, R135, R6, RZ, 0x1f ;  /* 0x00001fff06877589 */ /* 0x004fe200000e0000 */
[----:B------:R-:W-:Y:S01]  /*3220*/  FFMA.FTZ R44, R54, R131, RZ ;  /* 0x00000083362c7223 */ /* 0x000fe200000100ff */
[----:B------:R-:W-:Y:S01]  /*3230*/  BSSY B0, `(.L_x_14173) ;  /* 0x000008e000007945 */ /* 0x000fe20003800000 */
[----:B---3--:R-:W-:Y:S01]  /*3240*/  FMUL.FTZ R145, R104, R63 ;  /* 0x0000003f68917220 */ /* 0x008fe20000410000 */
[----:B------:R-:W1:Y:S01]  /*3250*/  SHFL.IDX PT, R134, R7, RZ, 0x1f ;  /* 0x00001fff07867589 */ /* 0x000e6200000e0000 */
[----:B------:R-:W-:Y:S02]  /*3260*/  FFMA.FTZ R132, R54, -R43, RZ ;  /* 0x8000002b36847223 */ /* 0x000fe400000100ff */
[----:B------:R-:W-:Y:S01]  /*3270*/  FFMA.FTZ R131, R53, R42, R44 ;  /* 0x0000002a35837223 */ /* 0x000fe2000001002c */
[----:B------:R-:W2:Y:S01]  /*3280*/  SHFL.DOWN PT, R146, R139, 0x1, 0x1f ;  /* 0x08201f008b927f89 */ /* 0x000ea200000e0000 */
[----:B------:R-:W-:-:S02]  /*3290*/  FMUL.FTZ R44, R114, R141 ;  /* 0x0000008d722c7220 */ /* 0x000fc40000410000 */
[----:B------:R-:W-:Y:S01]  /*32a0*/  FMUL.FTZ R144, R105, R66 ;  /* 0x0000004269907220 */ /* 0x000fe20000410000 */
[----:B------:R3:W5:Y:S01]  /*32b0*/  SHFL.IDX PT, R142, R140, RZ, 0x1f ;  /* 0x00001fff8c8e7589 */ /* 0x00076200000e0000 */
[----:B0-----:R-:W-:Y:S02]  /*32c0*/  FFMA.FTZ R143, R53, -R133, R132 ;  /* 0x80000085358f7223 */ /* 0x001fe40000010084 */
[----:B------:R-:W-:Y:S01]  /*32d0*/  FFMA.FTZ R43, R106, -R145, R133 ;  /* 0x800000916a2b7223 */ /* 0x000fe20000010085 */
[----:B------:R-:W0:Y:S01]  /*32e0*/  SHFL.DOWN PT, R151, R137, 0x1, 0x1f ;  /* 0x08201f0089977f89 */ /* 0x000e2200000e0000 */
[-C--:B------:R-:W-:Y:S02]  /*32f0*/  FFMA.FTZ R133, R122, R45.reuse, -R44 ;  /* 0x0000002d7a857223 */ /* 0x080fe4000001082c */
[-C--:B------:R-:W-:Y:S01]  /*3300*/  FFMA.FTZ R132, R52, R45.reuse, R131 ;  /* 0x0000002d34847223 */ /* 0x080fe20000010083 */
[----:B------:R-:W4:Y:S02]  /*3310*/  SHFL.DOWN PT, R149, R138, 0x1, 0x1f ;  /* 0x08201f008a957f89 */ /* 0x000f2400000e0000 */
[----:B---34-:R-:W-:-:S02]  /*3320*/  FMUL.FTZ R140, R114, R45 ;  /* 0x0000002d728c7220 */ /* 0x018fc40000410000 */
[-C--:B------:R-:W-:Y:S01]  /*3330*/  FFMA.FTZ R44, R99, -R144.reuse, R45 ;  /* 0x80000090632c7223 */ /* 0x080fe2000001002d */
[----:B------:R3:W4:Y:S01]  /*3340*/  SHFL.IDX PT, R136, R139, RZ, 0x1f ;  /* 0x00001fff8b887589 */ /* 0x00072200000e0000 */
[----:B------:R-:W-:Y:S02]  /*3350*/  FFMA.FTZ R140, R122, R141, R140 ;  /* 0x0000008d7a8c7223 */ /* 0x000fe4000001008c */
[----:B------:R-:W-:Y:S01]  /*3360*/  FFMA.FTZ R45, R103, -R144, R141 ;  /* 0x80000090672d7223 */ /* 0x000fe2000001008d */
[----:B------:R-:W4:Y:S01]  /*3370*/  SHFL.IDX PT, R137, R137, RZ, 0x1f ;  /* 0x00001fff89897589 */ /* 0x000f2200000e0000 */
[----:B-1----:R-:W-:Y:S02]  /*3380*/  @P2 FMUL.FTZ R144, R147, R134 ;  /* 0x0000008693902220 */ /* 0x002fe40000410000 */
[----:B------:R-:W-:Y:S01]  /*3390*/  FFMA.FTZ R133, R109, R130, R133 ;  /* 0x000000826d857223 */ /* 0x000fe20000010085 */
[----:B------:R-:W1:Y:S01]  /*33a0*/  SHFL.IDX PT, R138, R138, RZ, 0x1f ;  /* 0x00001fff8a8a7589 */ /* 0x000e6200000e0000 */
[----:B---3--:R-:W-:-:S02]  /*33b0*/  @P2 FMUL.FTZ R139, R147, R135 ;  /* 0x00000087938b2220 */ /* 0x008fc40000410000 */
[----:B------:R-:W-:Y:S02]  /*33c0*/  FFMA.FTZ R130, R109, R112, R140 ;  /* 0x000000706d827223 */ /* 0x000fe4000001008c */
[C---:B--2---:R-:W-:Y:S02]  /*33d0*/  @P2 FFMA.FTZ R140, R146.reuse, R134, R139 ;  /* 0x00000086928c2223 */ /* 0x044fe4000001008b */
[----:B------:R-:W-:Y:S02]  /*33e0*/  @P2 FFMA.FTZ R144, R146, R135, -R144 ;  /* 0x0000008792902223 */ /* 0x000fe40000010890 */
[----:B-----5:R-:W-:Y:S02]  /*33f0*/  FMUL.FTZ R139, R142, R7 ;  /* 0x000000078e8b7220 */ /* 0x020fe40000410000 */
[----:B0-----:R-:W-:Y:S02]  /*3400*/  @P2 FADD.FTZ R134, R151, R140 ;  /* 0x0000008c97862221 */ /* 0x001fe40000010000 */
[----:B------:R-:W-:-:S02]  /*3410*/  @P2 FADD.FTZ R135, R149, R144 ;  /* 0x0000009095872221 */ /* 0x000fc40000010000 */
[-C--:B------:R-:W-:Y:S02]  /*3420*/  FMUL.FTZ R112, R142, R6.reuse ;  /* 0x000000068e707220 */ /* 0x080fe40000410000 */
[----:B----4-:R-:W-:Y:S02]  /*3430*/  FFMA.FTZ R139, R136, R6, -R139 ;  /* 0x00000006888b7223 */ /* 0x010fe4000001088b */
[-C--:B------:R-:W-:Y:S02]  /*3440*/  FMUL.FTZ R6, R134, -R47.reuse ;  /* 0x8000002f86067220 */ /* 0x080fe40000410000 */
[----:B------:R-:W-:Y:S02]  /*3450*/  FMUL.FTZ R47, R135, -R47 ;  /* 0x8000002f872f7220 */ /* 0x000fe40000410000 */
[----:B------:R-:W-:Y:S02]  /*3460*/  FFMA.FTZ R112, R136, R7, R112 ;  /* 0x0000000788707223 */ /* 0x000fe40000010070 */
[----:B------:R-:W-:-:S02]  /*3470*/  FFMA.FTZ R134, R134, R46, R47 ;  /* 0x0000002e86867223 */ /* 0x000fc4000001002f */
[C---:B------:R-:W-:Y:S02]  /*3480*/  FMUL.FTZ R7, R142.reuse, R5 ;  /* 0x000000058e077220 */ /* 0x040fe40000410000 */
[----:B------:R-:W-:Y:S02]  /*3490*/  FFMA.FTZ R6, R135, R46, -R6 ;  /* 0x0000002e87067223 */ /* 0x000fe40000010806 */
[----:B------:R-:W-:Y:S02]  /*34a0*/  FADD.FTZ R47, -R113, R134 ;  /* 0x00000086712f7221 */ /* 0x000fe40000010100 */
[----:B------:R-:W-:Y:S02]  /*34b0*/  FMUL.FTZ R142, R142, R4 ;  /* 0x000000048e8e7220 */ /* 0x000fe40000410000 */
[----:B------:R-:W-:Y:S02]  /*34c0*/  FMUL.FTZ R134, R109, R64 ;  /* 0x000000406d867220 */ /* 0x000fe40000410000 */
[----:B------:R-:W-:Y:S01]  /*34d0*/  FFMA.FTZ R4, R136, R4, -R7 ;  /* 0x0000000488047223 */ /* 0x000fe20000010807 */
[----:B------:R-:W-:Y:S01]  /*34e0*/  P2R R7, PR, RZ, 0x1 ;  /* 0x00000001ff077803 */ /* 0x000fe20000000000 */
[----:B------:R-:W-:-:S02]  /*34f0*/  FADD.FTZ R46, R115, R6 ;  /* 0x00000006732e7221 */ /* 0x000fc40000010000 */
[----:B------:R-:W-:Y:S02]  /*3500*/  FADD.FTZ R7, R137, R112 ;  /* 0x0000007089077221 */ /* 0x000fe40000010000 */
[-C--:B------:R-:W-:Y:S02]  /*3510*/  FFMA.FTZ R112, R101, -R134.reuse, R133 ;  /* 0x8000008665707223 */ /* 0x080fe40000010085 */
[----:B------:R-:W-:Y:S02]  /*3520*/  FFMA.FTZ R113, R107, -R134, R130 ;  /* 0x800000866b717223 */ /* 0x000fe40000010082 */
[----:B------:R-:W-:Y:S02]  /*3530*/  FMUL.FTZ R134, R50, R130 ;  /* 0x0000008232867220 */ /* 0x000fe40000410000 */
[----:B------:R-:W-:Y:S02]  /*3540*/  FMUL.FTZ R130, R114, -R46 ;  /* 0x8000002e72827220 */ /* 0x000fe40000410000 */
[----:B------:R-:W-:-:S02]  /*3550*/  FMUL.FTZ R115, R50, R133 ;  /* 0x0000008532737220 */ /* 0x000fc40000410000 */
[-C--:B------:R-:W-:Y:S02]  /*3560*/  FMUL.FTZ R133, R114, -R47.reuse ;  /* 0x8000002f72857220 */ /* 0x080fe40000410000 */
[----:B------:R-:W-:Y:S02]  /*3570*/  FFMA.FTZ R130, R122, R47, R130 ;  /* 0x0000002f7a827223 */ /* 0x000fe40000010082 */
[----:B------:R-:W-:Y:S02]  /*3580*/  FFMA.FTZ R5, R136, R5, R142 ;  /* 0x0000000588057223 */ /* 0x000fe4000001008e */
[----:B-1----:R-:W-:Y:S02]  /*3590*/  FADD.FTZ R6, R138, R139 ;  /* 0x0000008b8a067221 */ /* 0x002fe40000010000 */
[----:B------:R-:W-:Y:S02]  /*35a0*/  FFMA.FTZ R133, R122, R46, -R133 ;  /* 0x0000002e7a857223 */ /* 0x000fe40000010885 */
[----:B------:R-:W-:Y:S01]  /*35b0*/  FADD.FTZ R123, -R123, R130 ;  /* 0x000000827b7b7221 */ /* 0x000fe20000010100 */
[----:B------:R0:W-:Y:S01]  /*35c0*/  @!P0 STS.128 [R127+0x1b80], R4 ;  /* 0x001b80047f008388 */ /* 0x0001e20000000c00 */
[----:B------:R-:W-:-:S02]  /*35d0*/  FADD.FTZ R124, R124, R133 ;  /* 0x000000857c7c7221 */ /* 0x000fc40000010000 */
[----:B------:R-:W-:Y:S02]  /*35e0*/  FFMA.FTZ R131, R52, -R141, R143 ;  /* 0x8000008d34837223 */ /* 0x000fe4000001008f */
[----:B------:R-:W-:Y:S02]  /*35f0*/  FADD.FTZ R115, R132, R115 ;  /* 0x0000007384737221 */ /* 0x000fe40000010000 */
[-C--:B------:R-:W-:Y:S02]  /*3600*/  FMUL.FTZ R132, R47, R64.reuse ;  /* 0x000000402f847220 */ /* 0x080fe40000410000 */
[----:B------:R-:W-:Y:S02]  /*3610*/  FMUL.FTZ R122, R46, R64 ;  /* 0x000000402e7a7220 */ /* 0x000fe40000410000 */
[----:B------:R-:W-:Y:S02]  /*3620*/  FADD.FTZ R114, R131, -R134 ;  /* 0x8000008683727221 */ /* 0x000fe40000010000 */
[----:B------:R-:W-:-:S02]  /*3630*/  FMUL.FTZ R131, R113, R132 ;  /* 0x0000008471837220 */ /* 0x000fc40000410000 */
[----:B------:R-:W-:Y:S02]  /*3640*/  FMUL.FTZ R133, R113, R122 ;  /* 0x0000007a71857220 */ /* 0x000fe40000410000 */
[CC--:B0-----:R-:W-:Y:S02]  /*3650*/  FMUL.FTZ R4, R120.reuse, -R123.reuse ;  /* 0x8000007b78047220 */ /* 0x0c1fe40000410000 */
[-C--:B------:R-:W-:Y:S02]  /*3660*/  FMUL.FTZ R120, R120, -R124.reuse ;  /* 0x8000007c78787220 */ /* 0x080fe40000410000 */
[----:B------:R-:W-:Y:S02]  /*3670*/  FFMA.FTZ R5, R121, R124, -R4 ;  /* 0x0000007c79057223 */ /* 0x000fe40000010804 */
[----:B------:R-:W-:Y:S02]  /*3680*/  FMUL.FTZ R6, R123, R66 ;  /* 0x000000427b067220 */ /* 0x000fe40000410000 */
[----:B------:R-:W-:-:S02]  /*3690*/  FFMA.FTZ R120, R121, R123, R120 ;  /* 0x0000007b79787223 */ /* 0x000fc40000010078 */
[----:B------:R-:W-:Y:S02]  /*36a0*/  FADD.FTZ R126, R126, R5 ;  /* 0x000000057e7e7221 */ /* 0x000fe40000010000 */
[----:B------:R-:W-:Y:S02]  /*36b0*/  FMUL.FTZ R4, R124, R66 ;  /* 0x000000427c047220 */ /* 0x000fe40000410000 */
[----:B------:R-:W-:Y:S02]  /*36c0*/  FMUL.FTZ R5, R45, R6 ;  /* 0x000000062d057220 */ /* 0x000fe40000410000 */
[----:B------:R-:W-:Y:S02]  /*36d0*/  FADD.FTZ R125, -R125, R120 ;  /* 0x000000787d7d7221 */ /* 0x000fe40000010100 */
[-C--:B------:R-:W-:Y:S02]  /*36e0*/  FMUL.FTZ R134, R109, R122.reuse ;  /* 0x0000007a6d867220 */ /* 0x080fe40000410000 */
[----:B------:R-:W-:-:S02]  /*36f0*/  FFMA.FTZ R127, R112, R122, R131 ;  /* 0x0000007a707f7223 */ /* 0x000fc40000010083 */
[----:B------:R-:W-:Y:S01]  /*3700*/  FFMA.FTZ R122, R112, R132, -R133 ;  /* 0x00000084707a7223 */ /* 0x000fe20000010885 */
[----:B------:R-:W-:Y:S01]  /*3710*/  STS [R75.X4+0x228], R134 ;  /* 0x000228864b007388 */ /* 0x000fe20000004800 */
[CC--:B------:R-:W-:Y:S02]  /*3720*/  FFMA.FTZ R133, R44.reuse, R4.reuse, R5 ;  /* 0x000000042c857223 */ /* 0x0c0fe40000010005 */
[----:B------:R-:W-:Y:S02]  /*3730*/  FMUL.FTZ R7, R45, R4 ;  /* 0x000000042d077220 */ /* 0x000fe40000410000 */
[----:B------:R-:W-:Y:S02]  /*3740*/  FMUL.FTZ R5, R119, -R125 ;  /* 0x8000007d77057220 */ /* 0x000fe40000410000 */
[----:B------:R-:W-:Y:S02]  /*3750*/  FFMA.FTZ R135, R44, R6, -R7 ;  /* 0x000000062c877223 */ /* 0x000fe40000010807 */
[----:B------:R-:W-:-:S02]  /*3760*/  FFMA.FTZ R5, R118, R126, -R5 ;  /* 0x0000007e76057223 */ /* 0x000fc40000010805 */
[----:B------:R-:W-:Y:S02]  /*3770*/  FMUL.FTZ R7, R126, R63 ;  /* 0x0000003f7e077220 */ /* 0x000fe40000410000 */
[----:B------:R-:W-:Y:S02]  /*3780*/  FMUL.FTZ R130, R105, R4 ;  /* 0x0000000469827220 */ /* 0x000fe40000410000 */
[----:B------:R-:W-:Y:S02]  /*3790*/  FADD.FTZ R128, R128, R5 ;  /* 0x0000000580807221 */ /* 0x000fe40000010000 */
[----:B------:R-:W-:Y:S01]  /*37a0*/  FFMA.FTZ R42, R108, -R145, R42 ;  /* 0x800000916c2a7223 */ /* 0x000fe2000001002a */
[----:B------:R0:W-:Y:S01]  /*37b0*/  STS [R75.X4+0x220], R130 ;  /* 0x000220824b007388 */ /* 0x0001e20000004800 */
[----:B------:R-:W-:Y:S02]  /*37c0*/  FMUL.FTZ R119, R119, -R126 ;  /* 0x8000007e77777220 */ /* 0x000fe40000410000 */
[----:B------:R-:W-:-:S02]  /*37d0*/  FMUL.FTZ R121, R125, R63 ;  /* 0x0000003f7d797220 */ /* 0x000fc40000410000 */
[CC--:B------:R-:W-:Y:S02]  /*37e0*/  FMUL.FTZ R5, R43.reuse, R7.reuse ;  /* 0x000000072b057220 */ /* 0x0c0fe40000410000 */
[----:B------:R-:W-:Y:S02]  /*37f0*/  FMUL.FTZ R120, R104, R7 ;  /* 0x0000000768787220 */ /* 0x000fe40000410000 */
[----:B------:R-:W-:Y:S02]  /*3800*/  FFMA.FTZ R118, R118, R125, R119 ;  /* 0x0000007d76767223 */ /* 0x000fe40000010077 */
[-C--:B------:R-:W-:Y:S01]  /*3810*/  FMUL.FTZ R4, R43, R121.reuse ;  /* 0x000000792b047220 */ /* 0x080fe20000410000 */
[----:B------:R1:W-:Y:S01]  /*3820*/  STS [R75.X4+0x218], R120 ;  /* 0x000218784b007388 */ /* 0x0003e20000004800 */
[-C--:B------:R-:W-:Y:S02]  /*3830*/  FFMA.FTZ R131, R42, R121.reuse, -R5 ;  /* 0x000000792a837223 */ /* 0x080fe40000010805 */
[----:B0-----:R-:W-:Y:S01]  /*3840*/  FMUL.FTZ R130, R104, R121 ;  /* 0x0000007968827220 */ /* 0x001fe20000410000 */
[----:B------:R-:W-:Y:S01]  /*3850*/  LEA R121, R78, 0xffffff80, 0x7 ;  /* 0xffffff804e797811 */ /* 0x000fe200078e38ff */
[----:B------:R-:W-:-:S02]  /*3860*/  FADD.FTZ R129, -R129, R118 ;  /* 0x0000007681817221 */ /* 0x000fc40000010100 */
[----:B------:R-:W-:Y:S01]  /*3870*/  FFMA.FTZ R119, R42, R7, R4 ;  /* 0x000000072a777223 */ /* 0x000fe20000010004 */
[----:B------:R0:W-:Y:S01]  /*3880*/  STS [R75.X4+0x21c], R130 ;  /* 0x00021c824b007388 */ /* 0x0001e20000004800 */
[-C--:B------:R-:W-:Y:S01]  /*3890*/  FMUL.FTZ R7, R129, R65.reuse ;  /* 0x0000004181077220 */ /* 0x080fe20000410000 */
[----:B-1----:R-:W-:Y:S01]  /*38a0*/  IADD3 R120, -R121, c[0x0][0x168], RZ ;  /* 0x00005a0079787a10 */ /* 0x002fe20007ffe1ff */
[----:B------:R-:W-:Y:S02]  /*38b0*/  FMUL.FTZ R5, R128, R65 ;  /* 0x0000004180057220 */ /* 0x000fe40000410000 */
[----:B------:R-:W-:Y:S01]  /*38c0*/  FMUL.FTZ R136, R109, R132 ;  /* 0x000000846d887220 */ /* 0x000fe20000410000 */
[----:B------:R-:W-:Y:S01]  /*38d0*/  LEA R134, R120, -R91, 0x1 ;  /* 0x8000005b78867211 */ /* 0x000fe200078e08ff */
[----:B------:R-:W-:Y:S02]  /*38e0*/  FMUL.FTZ R132, R105, R6 ;  /* 0x0000000669847220 */ /* 0x000fe40000410000 */
[C---:B------:R-:W-:Y:S01]  /*38f0*/  FMUL.FTZ R4, R41.reuse, R7 ;  /* 0x0000000729047220 */ /* 0x040fe20000410000 */
[----:B------:R-:W-:Y:S01]  /*3900*/  ISETP.GE.AND P0, PT, R134, 0x1, PT ;  /* 0x000000018600780c */ /* 0x000fe20003f06270 */
[-C--:B------:R-:W-:Y:S01]  /*3910*/  FMUL.FTZ R6, R41, R5.reuse ;  /* 0x0000000529067220 */ /* 0x080fe20000410000 */
[----:B0-----:R-:W-:Y:S01]  /*3920*/  SHF.L.U64.HI R130, R49, 0x2, R48 ;  /* 0x0000000231827819 */ /* 0x001fe20000010230 */
[C---:B------:R-:W-:Y:S01]  /*3930*/  FFMA.FTZ R4, R40.reuse, R5, R4 ;  /* 0x0000000528047223 */ /* 0x040fe20000010004 */
[----:B------:R-:W-:Y:S01]  /*3940*/  STS [R75.X4+0x22c], R136 ;  /* 0x00022c884b007388 */ /* 0x000fe20000004800 */
[----:B------:R-:W-:-:S02]  /*3950*/  FFMA.FTZ R6, R40, R7, -R6 ;  /* 0x0000000728067223 */ /* 0x000fc40000010806 */
[C---:B------:R-:W-:Y:S01]  /*3960*/  FMUL.FTZ R118, R0.reuse, R5 ;  /* 0x0000000500767220 */ /* 0x040fe20000410000 */
[----:B------:R0:W-:Y:S01]  /*3970*/  STS [R75.X4+0x224], R132 ;  /* 0x000224844b007388 */ /* 0x0001e20000004800 */
[----:B------:R-:W-:Y:S02]  /*3980*/  FMUL.FTZ R120, R0, R7 ;  /* 0x0000000700787220 */ /* 0x000fe40000410000 */
[----:B------:R-:W-:Y:S01]  /*3990*/  FADD.FTZ R4, RZ, R4 ;  /* 0x00000004ff047221 */ /* 0x000fe20000010000 */
[----:B------:R1:W-:Y:S01]  /*39a0*/  STS [R75.X4+0x210], R118 ;  /* 0x000210764b007388 */ /* 0x0003e20000004800 */
[----:B------:R-:W-:Y:S02]  /*39b0*/  FADD.FTZ R6, RZ, R6 ;  /* 0x00000006ff067221 */ /* 0x000fe40000010000 */
[----:B------:R-:W-:Y:S01]  /*39c0*/  FADD.FTZ R4, R4, R119 ;  /* 0x0000007704047221 */ /* 0x000fe20000010000 */
[----:B------:R1:W-:Y:S01]  /*39d0*/  STS [R75.X4+0x214], R120 ;  /* 0x000214784b007388 */ /* 0x0003e20000004800 */
[----:B------:R-:W-:Y:S01]  /*39e0*/  FADD.FTZ R6, R6, R131 ;  /* 0x0000008306067221 */ /* 0x000fe20000010000 */
[----:B------:R-:W-:Y:S01]  /*39f0*/  SHF.L.U32 R119, R49, 0x2, RZ ;  /* 0x0000000231777819 */ /* 0x000fe200000006ff */
[----:B0-----:R-:W-:-:S02]  /*3a00*/  FADD.FTZ R132, R4, R133 ;  /* 0x0000008504847221 */ /* 0x001fc40000010000 */
[----:B------:R-:W-:Y:S02]  /*3a10*/  FADD.FTZ R135, R6, R135 ;  /* 0x0000008706877221 */ /* 0x000fe40000010000 */
[----:B------:R-:W-:Y:S01]  /*3a20*/  IMAD R130, R130, c[0x0][0x2b0], RZ ;  /* 0x0000ac0082827a24 */ /* 0x000fe200078e02ff */
[----:B------:R-:W-:Y:S06]  /*3a30*/  BAR.SYNC.DEFER_BLOCKING 0x0 ;  /* 0x0000000000007b1d */ /* 0x000fec0000010000 */
[----:B------:R-:W-:Y:S05]  /*3a40*/  @!P0 BRA `(.L_x_14174) ;  /* 0x000000c000008947 */ /* 0x000fea0003800000 */
[----:B-1----:R-:W-:Y:S01]  /*3a50*/  LEA.HI.SX32 R118, R91, R91, 0x1b ;  /* 0x0000005b5b767211 */ /* 0x002fe200078fdaff */
[----:B------:R-:W-:Y:S01]  /*3a60*/  IMAD R116, R116, c[0x0][0x2b0], RZ ;  /* 0x0000ac0074747a24 */ /* 0x000fe200078e02ff */
[----:B------:R-:W-:-:S03]  /*3a70*/  SHF.L.U32 R6, R117, 0x8, RZ ;  /* 0x0000000875067819 */ /* 0x000fc600000006ff */
[----:B------:R-:W0:Y:S01]  /*3a80*/  LDS R121, [R118.X4+0x210] ;  /* 0x0002100076797984 */ /* 0x000e220000004800 */
        /* <DEDUP_REMOVED lines=8> */
.L_x_14174:
[----:B-1----:R-:W-:Y:S05]  /*3b10*/  BSYNC B0 ;  /* 0x0000000000007941 */ /* 0x002fea0003800000 */
.L_x_14173:
[----:B0-----:R0:W1:Y:S01]  /*3b20*/  LDS R7, [R74.X4+0x290] ;  /* 0x000290004a077984 */ /* 0x0010620000004800 */
[----:B------:R-:W-:Y:S01]  /*3b30*/  ISETP.GE.AND P6, PT, R134, 0x21, PT ;  /* 0x000000218600780c */ /* 0x000fe20003fc6270 */
[----:B------:R-:W-:Y:S01]  /*3b40*/  BSSY B0, `(.L_x_14175) ;  /* 0x000000e000007945 */ /* 0x000fe20003800000 */
[----:B------:R-:W-:Y:S01]  /*3b50*/  FADD.FTZ R127, R132, R127 ;  /* 0x0000007f847f7221 */ /* 0x000fe20000010000 */
[C---:B------:R-:W-:Y:S01]  /*3b60*/  ISETP.GE.AND P0, PT, R134.reuse, 0x41, PT ;  /* 0x000000418600780c */ /* 0x040fe20003f06270 */
        /* <DEDUP_REMOVED lines=11> */
.L_x_14176:
[----:B0-----:R-:W-:Y:S05]  /*3c20*/  BSYNC B0 ;  /* 0x0000000000007941 */ /* 0x001fea0003800000 */
.L_x_14175:
[----:B-1----:R0:W1:Y:S01]  /*3c30*/  LDS R7, [R73.X4+0x310] ;  /* 0x0003100049077984 */ /* 0x0020620000004800 */
[----:B------:R-:W-:Y:S01]  /*3c40*/  BSSY B0, `(.L_x_14177) ;  /* 0x0000005000007945 */ /* 0x000fe20003800000 */
[----:B------:R-:W-:Y:S05]  /*3c50*/  @!P0 BRA `(.L_x_14178) ;  /* 0x0000003000008947 */ /* 0x000fea0003800000 */
[----:B------:R-:W-:-:S05]  /*3c60*/  IMAD.WIDE.U32 R4, R119, c[0x0][0x2b0], R26 ;  /* 0x0000ac0077047a25 */ /* 0x000fca00078e001a */
[----:B------:R-:W-:-:S05]  /*3c70*/  IADD3 R5, R121, R5, RZ ;  /* 0x0000000579057210 */ /* 0x000fca0007ffe0ff */
[----:B-1----:R1:W-:Y:S02]  /*3c80*/  RED.E.ADD.F32.FTZ.RN.STRONG.GPU [R4.64], R7 ;  /* 0x000000070400798e */ /* 0x0023e4000c10e786 */
.L_x_14178:
[----:B------:R-:W-:Y:S05]  /*3c90*/  BSYNC B0 ;  /* 0x0000000000007941 */ /* 0x000fea0003800000 */
.L_x_14177:
[----:B-1----:R1:W2:Y:S01]  /*3ca0*/  LDS R7, [R72.X4+0x390] ;  /* 0x0003900048077984 */ /* 0x0022a20000004800 */
[----:B------:R-:W-:Y:S01]  /*3cb0*/  BSSY B0, `(.L_x_14179) ;  /* 0x0000005000007945 */ /* 0x000fe20003800000 */
[----:B------:R-:W-:Y:S05]  /*3cc0*/  @!P1 BRA `(.L_x_14180) ;  /* 0x0000003000009947 */ /* 0x000fea0003800000 */
[----:B------:R-:W-:-:S05]  /*3cd0*/  IMAD.WIDE.U32 R4, R119, c[0x0][0x2b0], R28 ;  /* 0x0000ac0077047a25 */ /* 0x000fca00078e001c */
[----:B------:R-:W-:-:S05]  /*3ce0*/  IADD3 R5, R121, R5, RZ ;  /* 0x0000000579057210 */ /* 0x000fca0007ffe0ff */
[----:B--2---:R2:W-:Y:S02]  /*3cf0*/  RED.E.ADD.F32.FTZ.RN.STRONG.GPU [R4.64], R7 ;  /* 0x000000070400798e */ /* 0x0045e4000c10e786 */
.L_x_14180:
[----:B------:R-:W-:Y:S05]  /*3d00*/  BSYNC B0 ;  /* 0x0000000000007941 */ /* 0x000fea0003800000 */
.L_x_14179:
[----:B--2---:R2:W3:Y:S01]  /*3d10*/  LDS R7, [R71.X4+0x410] ;  /* 0x0004100047077984 */ /* 0x0044e20000004800 */
[----:B------:R-:W-:Y:S01]  /*3d20*/  BSSY B0, `(.L_x_14181) ;  /* 0x0000005000007945 */ /* 0x000fe20003800000 */
[----:B------:R-:W-:Y:S05]  /*3d30*/  @!P2 BRA `(.L_x_14182) ;  /* 0x000000300000a947 */ /* 0x000fea0003800000 */
[----:B------:R-:W-:-:S05]  /*3d40*/  IMAD.WIDE.U32 R4, R119, c[0x0][0x2b0], R30 ;  /* 0x0000ac0077047a25 */ /* 0x000fca00078e001e */
[----:B------:R-:W-:-:S05]  /*3d50*/  IADD3 R5, R121, R5, RZ ;  /* 0x0000000579057210 */ /* 0x000fca0007ffe0ff */
[----:B---3--:R3:W-:Y:S02]  /*3d60*/  RED.E.ADD.F32.FTZ.RN.STRONG.GPU [R4.64], R7 ;  /* 0x000000070400798e */ /* 0x0087e4000c10e786 */
.L_x_14182:
[----:B------:R-:W-:Y:S05]  /*3d70*/  BSYNC B0 ;  /* 0x0000000000007941 */ /* 0x000fea0003800000 */
.L_x_14181:
[----:B---3--:R3:W4:Y:S01]  /*3d80*/  LDS R7, [R70.X4+0x490] ;  /* 0x0004900046077984 */ /* 0x0087220000004800 */
[----:B------:R-:W-:Y:S01]  /*3d90*/  BSSY B0, `(.L_x_14183) ;  /* 0x0000005000007945 */ /* 0x000fe20003800000 */
[----:B------:R-:W-:Y:S05]  /*3da0*/  @!P3 BRA `(.L_x_14184) ;  /* 0x000000300000b947 */ /* 0x000fea0003800000 */
[----:B------:R-:W-:-:S05]  /*3db0*/  IMAD.WIDE.U32 R4, R119, c[0x0][0x2b0], R32 ;  /* 0x0000ac0077047a25 */ /* 0x000fca00078e0020 */
[----:B------:R-:W-:-:S05]  /*3dc0*/  IADD3 R5, R121, R5, RZ ;  /* 0x0000000579057210 */ /* 0x000fca0007ffe0ff */
[----:B----4-:R4:W-:Y:S02]  /*3dd0*/  RED.E.ADD.F32.FTZ.RN.STRONG.GPU [R4.64], R7 ;  /* 0x000000070400798e */ /* 0x0109e4000c10e786 */
.L_x_14184:
[----:B------:R-:W-:Y:S05]  /*3de0*/  BSYNC B0 ;  /* 0x0000000000007941 */ /* 0x000fea0003800000 */
.L_x_14183:
[----:B------:R0:W1:Y:S01]  /*3df0*/  LDS R117, [R69.X4+0x510] ;  /* 0x0005100045757984 */ /* 0x0000620000004800 */
[----:B------:R-:W-:Y:S01]  /*3e00*/  BSSY B0, `(.L_x_14185) ;  /* 0x0000006000007945 */ /* 0x000fe20003800000 */
[----:B----4-:R-:W-:Y:S01]  /*3e10*/  IMAD.WIDE.U32 R4, R119, c[0x0][0x2b0], R36 ;  /* 0x0000ac0077047a25 */ /* 0x010fe200078e0024 */
[----:B------:R-:W-:Y:S05]  /*3e20*/  @!P4 BRA `(.L_x_14186) ;  /* 0x000000300000c947 */ /* 0x000fea0003800000 */
[----:B------:R-:W-:-:S05]  /*3e30*/  IMAD.WIDE.U32 R6, R119, c[0x0][0x2b0], R34 ;  /* 0x0000ac0077067a25 */ /* 0x000fca00078e0022 */
[----:B------:R-:W-:-:S05]  /*3e40*/  IADD3 R7, R121, R7, RZ ;  /* 0x0000000779077210 */ /* 0x000fca0007ffe0ff */
[----:B-1----:R1:W-:Y:S02]  /*3e50*/  RED.E.ADD.F32.FTZ.RN.STRONG.GPU [R6.64], R117 ;  /* 0x000000750600798e */ /* 0x0023e4000c10e786 */
.L_x_14186:
[----:B------:R-:W-:Y:S05]  /*3e60*/  BSYNC B0 ;  /* 0x0000000000007941 */ /* 0x000fea0003800000 */
.L_x_14185:
[----:B-1----:R1:W4:Y:S01]  /*3e70*/  LDS R7, [R68.X4+0x590] ;  /* 0x0005900044077984 */ /* 0x0023220000004800 */
[----:B------:R-:W-:Y:S01]  /*3e80*/  BSSY B0, `(.L_x_14187) ;  /* 0x0000004000007945 */ /* 0x000fe20003800000 */
[----:B------:R-:W-:Y:S05]  /*3e90*/  @!P5 BRA `(.L_x_14188) ;  /* 0x000000200000d947 */ /* 0x000fea0003800000 */
[----:B------:R-:W-:-:S05]  /*3ea0*/  IADD3 R5, R121, R5, RZ ;  /* 0x0000000579057210 */ /* 0x000fca0007ffe0ff */
[----:B----4-:R4:W-:Y:S02]  /*3eb0*/  RED.E.ADD.F32.FTZ.RN.STRONG.GPU [R4.64], R7 ;  /* 0x000000070400798e */ /* 0x0109e4000c10e786 */
.L_x_14188:
[----:B------:R-:W-:Y:S05]  /*3ec0*/  BSYNC B0 ;  /* 0x0000000000007941 */ /* 0x000fea0003800000 */
.L_x_14187:
        /* <DEDUP_REMOVED lines=52> */
[-C--:B------:R-:W-:Y:S02]  /*4210*/  FFMA.FTZ R114, R38, R123.reuse, -R46 ;  /* 0x0000007b26727223 */ /* 0x080fe4000001082e */
[----:B-1----:R-:W-:Y:S01]  /*4220*/  @!P0 FADD.FTZ R7, R7, R118 ;  /* 0x0000007607078221 */ /* 0x002fe20000010000 */
[----:B------:R-:W0:Y:S01]  /*4230*/  SHFL.DOWN PT, R116, R5, 0x10, 0x1f ;  /* 0x0a001f0005747f89 */ /* 0x000e2200000e0000 */
[C---:B------:R-:W-:Y:S02]  /*4240*/  FMUL.FTZ R46, R39.reuse, R126 ;  /* 0x0000007e272e7220 */ /* 0x040fe40000410000 */
[----:B----4-:R-:W-:Y:S01]  /*4250*/  @!P0 FADD.FTZ R6, R6, R117 ;  /* 0x0000007506068221 */ /* 0x010fe20000010000 */
[----:B------:R-:W-:Y:S01]  /*4260*/  SHFL.DOWN PT, R118, R7, 0x10, 0x1f ;  /* 0x0a001f0007767f89 */ /* 0x000fe200000e0000 */
[----:B------:R-:W-:-:S02]  /*4270*/  FMUL.FTZ R47, R39, R123 ;  /* 0x0000007b272f7220 */ /* 0x000fc40000410000 */
[----:B-----5:R-:W-:Y:S01]  /*4280*/  @!P0 FADD.FTZ R4, R4, R115 ;  /* 0x0000007304048221 */ /* 0x020fe20000010000 */
[----:B------:R-:W-:Y:S01]  /*4290*/  ISETP.GT.AND P0, PT, R76, 0xf, PT ;  /* 0x0000000f4c00780c */ /* 0x000fe20003f04270 */
[----:B------:R-:W1:Y:S01]  /*42a0*/  SHFL.DOWN PT, R115, R6, 0x10, 0x1f ;  /* 0x0a001f0006737f89 */ /* 0x000e6200000e0000 */
[C---:B------:R-:W-:Y:S02]  /*42b0*/  FFMA.FTZ R46, R38.reuse, R125, -R46 ;  /* 0x0000007d262e7223 */ /* 0x040fe4000001082e */
[----:B------:R-:W-:Y:S01]  /*42c0*/  FFMA.FTZ R47, R38, R124, R47 ;  /* 0x0000007c262f7223 */ /* 0x000fe2000001002f */
[----:B------:R-:W4:Y:S01]  /*42d0*/  SHFL.DOWN PT, R113, R4, 0x10, 0x1f ;  /* 0x0a001f0004717f89 */ /* 0x000f2200000e0000 */
[----:B------:R-:W-:Y:S02]  /*42e0*/  FMUL.FTZ R114, R45, R114 ;  /* 0x000000722d727220 */ /* 0x000fe40000410000 */
[----:B------:R-:W-:Y:S02]  /*42f0*/  FMUL.FTZ R46, R43, R46 ;  /* 0x0000002e2b2e7220 */ /* 0x000fe40000410000 */
[----:B------:R-:W-:-:S02]  /*4300*/  FMUL.FTZ R43, R39, R128 ;  /* 0x00000080272b7220 */ /* 0x000fc40000410000 */
[----:B------:R-:W-:Y:S02]  /*4310*/  FMUL.FTZ R45, R106, R125 ;  /* 0x0000007d6a2d7220 */ /* 0x000fe40000410000 */
[----:B------:R-:W-:Y:S02]  /*4320*/  FFMA.FTZ R47, R44, R47, R114 ;  /* 0x0000002f2c2f7223 */ /* 0x000fe40000010072 */
        /* <DEDUP_REMOVED lines=8> */
[----:B0-----:R-:W-:Y:S02]  /*43b0*/  @!P0 FADD.FTZ R5, R5, R116 ;  /* 0x0000007405058221 */ /* 0x001fe40000010000 */
[----:B-1----:R-:W-:-:S02]  /*43c0*/  @!P0 FADD.FTZ R6, R6, R115 ;  /* 0x0000007306068221 */ /* 0x002fc40000010000 */
[----:B------:R-:W-:Y:S02]  /*43d0*/  @!P0 FADD.FTZ R7, R7, R118 ;  /* 0x0000007607078221 */ /* 0x000fe40000010000 */
[----:B----4-:R-:W-:Y:S02]  /*43e0*/  @!P0 FADD.FTZ R4, R4, R113 ;  /* 0x0000007104048221 */ /* 0x010fe40000010000 */
        /* <DEDUP_REMOVED lines=27> */
.L_x_14190:
[----:B0-----:R-:W-:Y:S05]  /*45a0*/  BSYNC B0 ;  /* 0x0000000000007941 */ /* 0x001fea0003800000 */
.L_x_14189:
[----:B------:R-:W-:Y:S02]  /*45b0*/  IADD3 R51, R51, 0x1, RZ ;  /* 0x0000000133337810 */ /* 0x000fe40007ffe0ff */
[----:B------:R-:W-:-:S02]  /*45c0*/  IADD3 R49, P1, R49, 0x1, RZ ;  /* 0x0000000131317810 */ /* 0x000fc40007f3e0ff */
[----:B------:R-:W-:Y:S02]  /*45d0*/  ISETP.GE.AND P0, PT, R51, c[0x0][0x16c], PT ;  /* 0x00005b0033007a0c */ /* 0x000fe40003f06270 */
[----:B------:R-:W-:-:S11]  /*45e0*/  IADD3.X R48, RZ, R48, RZ, P1, !PT ;  /* 0x00000030ff307210 */ /* 0x000fd60000ffe4ff */
[----:B------:R-:W-:Y:S01]  /*45f0*/  @P0 CALL.REL.NOINC `(.L_x_14160) ;  /* 0x0000001000000944 */ /* 0x000fe20003c00000 */
[----:B------:R-:W-:Y:S05]  /*4600*/  BRA `(.L_x_14191) ;  /* 0xffffd27000007947 */ /* 0x000fea000383ffff */
.L_x_14160:
        /* <DEDUP_REMOVED lines=26> */
[----:B------:R-:W-:Y:S02]  /*47b0*/  @!P2 FMUL.FTZ R4, R23, -1.4426950216293334961 ;  /* 0xbfb8aa3b1704a820 */ /* 0x000fe40000410000 */
[----:B------:R-:W-:-:S04]  /*47c0*/  FADD.FTZ R25, R0, R95 ;  /* 0x0000005f00197221 */ /* 0x000fc80000010000 */
[----:B------:R-:W0:Y:S01]  /*47d0*/  @!P2 MUFU.EX2 R4, R4 ;  /* 0x000000040004a308 */ /* 0x000e220000000800 */
[----:B------:R-:W-:Y:S01]  /*47e0*/  FSETP.GTU.FTZ.AND P3, PT, R25, 20, PT ;  /* 0x41a000001900780b */ /* 0x000fe20003f7c000 */
[----:B------:R-:W-:-:S04]  /*47f0*/  @!P0 FMUL.FTZ R0, R5, -1.4426950216293334961 ;  /* 0xbfb8aa3b05008820 */ /* 0x000fc80000410000 */
[----:B------:R-:W-:Y:S02]  /*4800*/  @!P1 FMUL.FTZ R7, R7, -1.4426950216293334961 ;  /* 0xbfb8aa3b07079820 */ /* 0x000fe40000410000 */
[----:B------:R-:W1:Y:S06]  /*4810*/  @!P0 MUFU.EX2 R0, R0 ;  /* 0x0000000000008308 */ /* 0x000e6c0000000800 */
[----:B------:R-:W-:Y:S02]  /*4820*/  @!P3 FMUL.FTZ R25, R25, -1.4426950216293334961 ;  /* 0xbfb8aa3b1919b820 */ /* 0x000fe40000410000 */
[----:B------:R-:W4:Y:S01]  /*4830*/  @!P1 MUFU.EX2 R7, R7 ;  /* 0x0000000700079308 */ /* 0x000f220000000800 */
[----:B0-----:R-:W-:-:S02]  /*4840*/  @!P2 FADD.FTZ R24, R4, 1 ;  /* 0x3f8000000418a421 */ /* 0x001fc40000010000 */
[----:B------:R-:W-:-:S05]  /*4850*/  IMAD.WIDE.U32 R4, R56, 0x10000, RZ ;  /* 0x0001000038047825 */ /* 0x000fca00078e00ff */
[----:B------:R-:W0:Y:S01]  /*4860*/  @!P2 MUFU.RCP R24, R24 ;  /* 0x000000180018a308 */ /* 0x000e220000001000 */
[----:B------:R-:W-:Y:S01]  /*4870*/  LOP3.LUT R23, R57, R5, RZ, 0xfc, !PT ;  /* 0x0000000539177212 */ /* 0x000fe200078efcff */
[----:B-1----:R-:W-:Y:S01]  /*4880*/  @!P0 FADD.FTZ R6, R0, 1 ;  /* 0x3f80000000068421 */ /* 0x002fe20000010000 */
[----:B------:R-:W-:-:S05]  /*4890*/  LOP3.LUT R22, R4, R27, RZ, 0xfc, !PT ;  /* 0x0000001b04167212 */ /* 0x000fca00078efcff */
[----:B------:R-:W1:Y:S01]  /*48a0*/  @!P3 MUFU.EX2 R25, R25 ;  /* 0x000000190019b308 */ /* 0x000e620000000800 */
[----:B----4-:R-:W-:Y:S01]  /*48b0*/  @!P1 FADD.FTZ R26, R7, 1 ;  /* 0x3f800000071a9421 */ /* 0x010fe20000010000 */
[----:B------:R4:W-:Y:S01]  /*48c0*/  STS.64 [R76.X8], R22 ;  /* 0x000000164c007388 */ /* 0x0009e20000008a00 */
[----:B------:R-:W-:-:S06]  /*48d0*/  NOP ;  /* 0x0000000000007918 */ /* 0x000fcc0000000000 */
[----:B------:R-:W5:Y:S01]  /*48e0*/  @!P1 MUFU.RCP R29, R26 ;  /* 0x0000001a001d9308 */ /* 0x000f620000001000 */
[----:B------:R-:W2:Y:S01]  /*48f0*/  LDS.64 R4, [R76.X8] ;  /* 0x000000004c047984 */ /* 0x000ea20000008a00 */
[----:B0-----:R-:W-:Y:S01]  /*4900*/  @!P2 FMUL.FTZ R61, R61, R24 ;  /* 0x000000183d3da220 */ /* 0x001fe20000410000 */
[----:B------:R-:W-:Y:S01]  /*4910*/  SHF.L.U32 R24, R32, 0x7, RZ ;  /* 0x0000000720187819 */ /* 0x000fe200000006ff */
[----:B------:R-:W-:Y:S01]  /*4920*/  IMAD R7, R92, c[0x0][0x2d8], RZ ;  /* 0x0000b6005c077a24 */ /* 0x000fe200078e02ff */
[----:B------:R-:W-:Y:S01]  /*4930*/  IADD3 R84, P2, R84, -0x100, RZ ;  /* 0xffffff0054547810 */ /* 0x000fe20007f5e0ff */
[----:B----4-:R-:W-:Y:S02]  /*4940*/  IMAD R23, R97, c[0x0][0x2e0], RZ ;  /* 0x0000b80061177a24 */ /* 0x010fe400078e02ff */
[----:B-1----:R-:W-:Y:S01]  /*4950*/  @!P3 FADD.FTZ R0, R25, 1 ;  /* 0x3f8000001900b421 */ /* 0x002fe20000010000 */
[----:B------:R-:W-:Y:S01]  /*4960*/  SHF.R.S32.HI R25, RZ, 0x1f, R24 ;  /* 0x0000001fff197819 */ /* 0x000fe20000011418 */
[----:B------:R0:W1:Y:S01]  /*4970*/  @!P0 MUFU.RCP R30, R6 ;  /* 0x00000006001e8308 */ /* 0x0000620000001000 */
[----:B------:R-:W-:Y:S01]  /*4980*/  IMAD R23, R98, c[0x0][0x2e4], R23 ;  /* 0x0000b90062177a24 */ /* 0x000fe200078e0217 */
[----:B------:R-:W-:Y:S01]  /*4990*/  IADD3.X R85, R85, -0x1, RZ, P2, !PT ;  /* 0xffffffff55557810 */ /* 0x000fe200017fe4ff */
[----:B-----5:R-:W-:Y:S01]  /*49a0*/  @!P1 FMUL.FTZ R60, R60, R29 ;  /* 0x0000001d3c3c9220 */ /* 0x020fe20000410000 */
[----:B------:R-:W-:Y:S01]  /*49b0*/  IADD3 R82, P1, R82, -0x100, RZ ;  /* 0xffffff0052527810 */ /* 0x000fe20007f3e0ff */
[----:B------:R-:W-:-:S03]  /*49c0*/  IMAD R29, R94, c[0x0][0x2dc], R7 ;  /* 0x0000b7005e1d7a24 */ /* 0x000fc600078e0207 */
[----:B------:R-:W4:Y:S01]  /*49d0*/  @!P3 MUFU.RCP R27, R0 ;  /* 0x00000000001bb308 */ /* 0x000f220000001000 */
[----:B0-----:R-:W-:Y:S01]  /*49e0*/  IMAD.WIDE.U32 R6, R94, c[0x0][0x2d8], R24 ;  /* 0x0000b6005e067a25 */ /* 0x001fe200078e0018 */
[----:B------:R-:W-:-:S03]  /*49f0*/  IADD3.X R83, R83, -0x1, RZ, P1, !PT ;  /* 0xffffffff53537810 */ /* 0x000fc60000ffe4ff */
[----:B------:R-:W-:Y:S01]  /*4a00*/  IMAD.WIDE.U32 R24, R94, c[0x0][0x2f8], R24 ;  /* 0x0000be005e187a25 */ /* 0x000fe200078e0018 */
[----:B------:R-:W-:Y:S02]  /*4a10*/  IADD3 R7, R7, R29, RZ ;  /* 0x0000001d07077210 */ /* 0x000fe40007ffe0ff */
[----:B------:R-:W0:Y:S01]  /*4a20*/  F2F.BF16.F32 R0, R60 ;  /* 0x0000003c00007304 */ /* 0x000e220000202000 */
[----:B-1----:R-:W-:Y:S02]  /*4a30*/  @!P0 FMUL.FTZ R59, R59, R30 ;  /* 0x0000001e3b3b8220 */ /* 0x002fe40000410000 */
[----:B------:R-:W-:-:S05]  /*4a40*/  IMAD.WIDE.U32 R6, R98, c[0x0][0x2e0], R6 ;  /* 0x0000b80062067a25 */ /* 0x000fca00078e0006 */
[----:B------:R-:W-:Y:S01]  /*4a50*/  IADD3 R7, R7, R23, RZ ;  /* 0x0000001707077210 */ /* 0x000fe20007ffe0ff */
[----:B----4-:R-:W-:Y:S01]  /*4a60*/  @!P3 FMUL.FTZ R62, R62, R27 ;  /* 0x0000001b3e3eb220 */ /* 0x010fe20000410000 */
[----:B------:R-:W-:Y:S01]  /*4a70*/  LEA R26, P0, R6, c[0x0][0x330], 0x1 ;  /* 0x0000cc00061a7a11 */ /* 0x000fe200078008ff */
[----:B------:R-:W-:Y:S01]  /*4a80*/  F2F.BF16.F32 R28, R61 ;  /* 0x0000003d001c7304 */ /* 0x000fe20000202000 */
[----:B------:R-:W-:Y:S02]  /*4a90*/  ISETP.GT.AND P3, PT, R78, 0x1, PT ;  /* 0x000000014e00780c */ /* 0x000fe40003f64270 */
[----:B------:R-:W-:Y:S01]  /*4aa0*/  LEA.HI.X R27, R6, c[0x0][0x334], R7, 0x1, P0 ;  /* 0x0000cd00061b7a11 */ /* 0x000fe200000f0c07 */
[----:B0-----:R-:W-:Y:S01]  /*4ab0*/  IMAD.WIDE.U32 R22, R0, 0x10000, RZ ;  /* 0x0001000000167825 */ /* 0x001fe200078e00ff */
[----:B------:R-:W-:-:S03]  /*4ac0*/  MOV R78, R32 ;  /* 0x00000020004e7202 */ /* 0x000fc60000000f00 */
[----:B------:R-:W0:Y:S01]  /*4ad0*/  F2F.BF16.F32 R31, R62 ;  /* 0x0000003e001f7304 */ /* 0x000e220000202000 */
[----:B------:R-:W-:-:S05]  /*4ae0*/  IMAD.WIDE R6, R91, 0x8, R26 ;  /* 0x000000085b067825 */ /* 0x000fca00078e021a */
[----:B--2---:R1:W-:Y:S02]  /*4af0*/  STG.E.64 [R6.64], R4 ;  /* 0x0000000406007986 */ /* 0x0043e4000c101b06 */
[----:B------:R2:W4:Y:S01]  /*4b00*/  F2F.BF16.F32 R29, R59 ;  /* 0x0000003b001d7304 */ /* 0x0005220000202000 */
[----:B0-----:R-:W-:Y:S01]  /*4b10*/  PRMT R31, R28, 0x5410, R31 ;  /* 0x000054101c1f7816 */ /* 0x001fe2000000001f */
[----:B--2---:R-:W-:-:S03]  /*4b20*/  FADD.FTZ R59, R59, R88 ;  /* 0x000000583b3b7221 */ /* 0x004fc60000010000 */
[----:B------:R-:W-:Y:S01]  /*4b30*/  LOP3.LUT R27, R31, R23, RZ, 0xfc, !PT ;  /* 0x000000171f1b7212 */ /* 0x000fe200078efcff */
[----:B------:R-:W-:Y:S02]  /*4b40*/  IMAD R31, R97, c[0x0][0x300], RZ ;  /* 0x0000c000611f7a24 */ /* 0x000fe400078e02ff */
[----:B------:R-:W-:Y:S01]  /*4b50*/  FADD.FTZ R60, R59, R60 ;  /* 0x0000003c3b3c7221 */ /* 0x000fe20000010000 */
[----:B----4-:R-:W-:Y:S01]  /*4b60*/  LOP3.LUT R26, R22, R29, RZ, 0xfc, !PT ;  /* 0x0000001d161a7212 */ /* 0x010fe200078efcff */
        /* <DEDUP_REMOVED lines=22> */
.L_x_14151:
        /* <DEDUP_REMOVED lines=24> */
.L_x_14194:
[----:B0-----:R-:W-:Y:S05]  /*4e50*/  BSYNC B0 ;  /* 0x0000000000007941 */ /* 0x001fea0003800000 */
.L_x_14193:
        /* <DEDUP_REMOVED lines=23> */
.L_x_14196:
[----:B------:R-:W1:Y:S02]  /*4fd0*/  S2R R13, SR_TID.X ;  /* 0x00000000000d7919 */ /* 0x000e640000002100 */
.L_x_14197:
[----:B0-----:R-:W-:Y:S05]  /*4fe0*/  BSYNC B0 ;  /* 0x0000000000007941 */ /* 0x001fea0003800000 */
.L_x_14195:
        /* <DEDUP_REMOVED lines=10> */
.L_x_14198:
        /* <DEDUP_REMOVED lines=28> */
.L_x_14199:
        /* <DEDUP_REMOVED lines=11> */
.L_x_14778:


//--------------------- .text._Z25selective_scan_bwd_kernelI32Selective_Scan_bwd_kernel_traitsILi32ELi4ELb1ELb1ELb0ELb1ELb1EN3c108BFloat16ENS1_7complexIfEEEEv12SSMParamsBwd --------------------------
	.section	.text._Z25selective_scan_bwd_kernelI32Selective_Scan_bwd_kernel_traitsILi32ELi4ELb1ELb1ELb0ELb1ELb1EN3c108BFloat16ENS1_7complexIfEEEEv12SSMParamsBwd,"ax",@progbits
	.sectioninfo	@"SHI_REGISTERS=153"
	.align	128
        .global         _Z25selective_scan_bwd_kernelI32Selective_Scan_bwd_kernel_traitsILi32ELi4ELb1ELb1ELb0ELb1ELb1EN3c108BFloat16ENS1_7complexIfEEEEv12SSMParamsBwd
        .type           _Z25selective_scan_bwd_kernelI32Selective_Scan_bwd_kernel_traitsILi32ELi4ELb1ELb1ELb0ELb1ELb1EN3c108BFloat16ENS1_7complexIfEEEEv12SSMParamsBwd,@function
        .size           _Z25selective_scan_bwd_kernelI32Selective_Scan_bwd_kernel_traitsILi32ELi4ELb1ELb1ELb0ELb1ELb1EN3c108BFloat16ENS1_7complexIfEEEEv12SSMParamsBwd,(.L_x_14779 - _Z25selective_scan_bwd_kernelI32Selective_Scan_bwd_kernel_traitsILi32ELi4ELb1ELb1ELb0ELb1ELb1EN3c108BFloat16ENS1_7complexIfEEEEv12SSMParamsBwd)
        .other          _Z25selective_scan_bwd_kernelI32Selective_Scan_bwd_kernel_traitsILi32ELi4ELb1ELb1ELb0ELb1ELb1EN3c108BFloat16ENS1_7complexIfEEEEv12SSMParamsBwd,@"STO_CUDA_ENTRY STV_DEFAULT"
_Z25selective_scan_bwd_kernelI32Selective_Scan_bwd_kernel_traitsILi32ELi4ELb1ELb1ELb0ELb1ELb1EN3c108BFloat16ENS1_7complexIfEEEEv12SSMParamsBwd:
.text._Z25selective_scan_bwd_kernelI32Selective_Scan_bwd_kernel_traitsILi32ELi4ELb1ELb1ELb0ELb1ELb1EN3c108BFloat16ENS1_7complexIfEEEEv12SSMParamsBwd:
        /* <DEDUP_REMOVED lines=16> */
[----:B------:R-:W-:Y:S02]  /*0100*/  @P0 LEA.HI.X R3, R100, c[0x0][0x23c], R99, 0x2, P2 ;  /* 0x00008f0064030a11 */ /* 0x000fe400010f1463 */
[----:B-1----:R-:W-:-:S03]  /*0110*/  IADD3 R6, R0, 0xffffffe, RZ ;  /* 0x0ffffffe00067810 */ /* 0x002fc60007ffe0ff */
[----:B------:R0:W5:Y:S01]  /*0120*/  @P0 LDG.E R98, [R2.64] ;  /* 0x0000000602620981 */ /* 0x000162000c1e1900 */
[----:B--2---:R-:W-:Y:S01]  /*0130*/  SHF.R.S32.HI R94, RZ, 0x1f, R97 ;  /* 0x0000001fff5e7819 */ /* 0x004fe20000011461 */
[----:B------:R1:W2:Y:S01]  /*0140*/  F2I.FTZ.U32.TRUNC.NTZ R7, R6 ;  /* 0x0000000600077305 */ /* 0x0002a2000021f000 */
[----:B------:R-:W-:Y:S01]  /*0150*/  MOV R12, c[0x0][0x174] ;  /* 0x00005d00000c7a02 */ /* 0x000fe20000000f00 */
[----:B------:R-:W-:Y:S01]  /*0160*/  IMAD R13, R99, c[0x0][0x1d8], RZ ;  /* 0x00007600630d7a24 */ /* 0x000fe200078e02ff */
[----:B------:R-:W-:Y:S02]  /*0170*/  @P1 LEA.HI.X R5, R100, c[0x0][0x254], R99, 0x2, P3 ;  /* 0x0000950064051a11 */ /* 0x000fe400018f1463 */
[----:B0-----:R-:W-:-:S03]  /*0180*/  IABS R2, R100 ;  /* 0x0000006400027213 */ /* 0x001fc60000000000 */
[----:B------:R0:W5:Y:S01]  /*0190*/  @P1 LDG.E R96, [R4.64] ;  /* 0x0000000604601981 */ /* 0x000162000c1e1900 */
[----:B-1----:R-:W-:Y:S01]  /*01a0*/  HFMA2.MMA R6, -RZ, RZ, 0, 0 ;  /* 0x00000000ff067435 */ /* 0x002fe200000001ff */
[----:B--2---:R-:W-:-:S05]  /*01b0*/  IADD3 R8, RZ, -R7, RZ ;  /* 0x80000007ff087210 */ /* 0x004fca0007ffe0ff */
[----:B------:R-:W-:-:S04]  /*01c0*/  IMAD R9, R8, R11, RZ ;  /* 0x0000000b08097224 */ /* 0x000fc800078e02ff */
        /* <DEDUP_REMOVED lines=10> */
[----:B------:R-:W-:Y:S01]  /*0270*/  IADD3 R3, R3, R7, RZ ;  /* 0x0000000703037210 */ /* 0x000fe20007ffe0ff */
[----:B------:R-:W-:Y:S01]  /*0280*/  IMAD R0, R94, c[0x0][0x278], RZ ;  /* 0x00009e005e007a24 */ /* 0x000fe200078e02ff */
[----:B------:R-:W-:Y:S01]  /*0290*/  LOP3.LUT R6, R100, c[0x0][0x178], RZ, 0x3c, !PT ;  /* 0x00005e0064067a12 */ /* 0x000fe200078e3cff */
[----:B------:R-:W-:Y:S01]  /*02a0*/  IMAD R8, R94, c[0x0][0x1e0], RZ ;  /* 0x000078005e087a24 */ /* 0x000fe200078e02ff */
[----:B------:R-:W-:Y:S01]  /*02b0*/  @!P2 IADD3 R95, R95, 0x1, RZ ;  /* 0x000000015f5fa810 */ /* 0x000fe20007ffe0ff */
[----:B------:R-:W-:Y:S01]  /*02c0*/  IMAD.WIDE.U32 R2, R100, c[0x0][0x1d8], R2 ;  /* 0x0000760064027a25 */ /* 0x000fe200078e0002 */
[----:B------:R-:W-:Y:S02]  /*02d0*/  LEA R11, R12, 0xffffff80, 0x7 ;  /* 0xffffff800c0b7811 */ /* 0x000fe400078e38ff */
[----:B------:R-:W-:Y:S01]  /*02e0*/  ISETP.GE.AND P3, PT, R6, RZ, PT ;  /* 0x000000ff0600720c */ /* 0x000fe20003f66270 */
[----:B------:R-:W-:Y:S01]  /*02f0*/  IMAD R17, R97, c[0x0][0x27c], R0 ;  /* 0x00009f0061117a24 */ /* 0x000fe200078e0200 */
[----:B------:R-:W-:Y:S01]  /*0300*/  ISETP.NE.AND P1, PT, RZ, c[0x0][0x178], PT ;  /* 0x00005e00ff007a0c */ /* 0x000fe20003f25270 */
[----:B------:R-:W-:Y:S01]  /*0310*/  IMAD R0, R100, c[0x0][0x1dc], R13 ;  /* 0x0000770064007a24 */ /* 0x000fe200078e020d */
[----:B------:R-:W-:Y:S01]  /*0320*/  @P0 IADD3 R95, R95, 0x1, RZ ;  /* 0x000000015f5f0810 */ /* 0x000fe20007ffe0ff */
[----:B0-----:R-:W-:Y:S01]  /*0330*/  IMAD.WIDE.U32 R4, R97, c[0x0][0x1e0], RZ ;  /* 0x0000780061047a25 */ /* 0x001fe200078e00ff */
[----:B------:R-:W-:-:S02]  /*0340*/  SHF.R.S32.HI R15, RZ, 0x1f, R11 ;  /* 0x0000001fff0f7819 */ /* 0x000fc4000001140b */
[----:B------:R-:W-:Y:S01]  /*0350*/  IADD3 R87, P0, R11, R2, RZ ;  /* 0x000000020b577210 */ /* 0x000fe20007f1e0ff */
[C---:B------:R-:W-:Y:S02]  /*0360*/  IMAD R9, R97.reuse, c[0x0][0x1e4], R8 ;  /* 0x0000790061097a24 */ /* 0x040fe400078e0208 */
[----:B------:R-:W-:Y:S01]  /*0370*/  IMAD.WIDE.U32 R6, R97, c[0x0][0x278], RZ ;  /* 0x00009e0061067a25 */ /* 0x000fe200078e00ff */
[----:B------:R-:W-:Y:S02]  /*0380*/  IADD3.X R0, R15, R3, R0, P0, !PT ;  /* 0x000000030f007210 */ /* 0x000fe400007fe400 */
[----:B------:R-:W-:Y:S01]  /*0390*/  IADD3 R5, R5, R9, RZ ;  /* 0x0000000905057210 */ /* 0x000fe20007ffe0ff */
[----:B------:R-:W-:Y:S01]  /*03a0*/  IMAD R10, R94, c[0x0][0x190], RZ ;  /* 0x000064005e0a7a24 */ /* 0x000fe200078e02ff */
[----:B------:R-:W-:Y:S01]  /*03b0*/  IADD3 R7, R7, R17, RZ ;  /* 0x0000001107077210 */ /* 0x000fe20007ffe0ff */
[----:B------:R-:W-:Y:S02]  /*03c0*/  IMAD R3, R99, c[0x0][0x1e8], RZ ;  /* 0x00007a0063037a24 */ /* 0x000fe400078e02ff */
[----:B------:R-:W-:-:S02]  /*03d0*/  IMAD R19, R97, c[0x0][0x194], R10 ;  /* 0x0000650061137a24 */ /* 0x000fc400078e020a */
[C---:B------:R-:W-:Y:S02]  /*03e0*/  IMAD R10, R100.reuse, c[0x0][0x1ec], R3 ;  /* 0x00007b00640a7a24 */ /* 0x040fe400078e0203 */
[----:B------:R-:W-:Y:S01]  /*03f0*/  IMAD.WIDE.U32 R2, R100, c[0x0][0x1e8], R4 ;  /* 0x00007a0064027a25 */ /* 0x000fe200078e0004 */
[----:B------:R-:W-:-:S03]  /*0400*/  @!P3 IADD3 R95, -R95, RZ, RZ ;  /* 0x000000ff5f5fb210 */ /* 0x000fc60007ffe1ff */
[----:B------:R-:W-:Y:S02]  /*0410*/  IMAD R17, R99, c[0x0][0x280], RZ ;  /* 0x0000a00063117a24 */ /* 0x000fe400078e02ff */
[----:B------:R-:W-:Y:S01]  /*0420*/  IMAD.WIDE.U32 R4, R100, c[0x0][0x280], R6 ;  /* 0x0000a00064047a25 */ /* 0x000fe200078e0006 */
[----:B------:R-:W-:Y:S02]  /*0430*/  @!P1 LOP3.LUT R95, RZ, c[0x0][0x178], RZ, 0x33, !PT ;  /* 0x00005e00ff5f9a12 */ /* 0x000fe400078e33ff */
[----:B------:R-:W-:Y:S01]  /*0440*/  IADD3 R21, P1, R11, R2, RZ ;  /* 0x000000020b157210 */ /* 0x000fe20007f3e0ff */
[----:B------:R-:W-:Y:S01]  /*0450*/  IMAD.WIDE.U32 R8, R97, c[0x0][0x190], RZ ;  /* 0x0000640061087a25 */ /* 0x000fe200078e00ff */
[----:B------:R-:W-:-:S03]  /*0460*/  IADD3 R11, P2, R11, R4, RZ ;  /* 0x000000040b0b7210 */ /* 0x000fc60007f5e0ff */
[----:B------:R-:W-:Y:S01]  /*0470*/  IMAD R17, R100, c[0x0][0x284], R17 ;  /* 0x0000a10064117a24 */ /* 0x000fe200078e0211 */
[----:B------:R-:W-:Y:S02]  /*0480*/  SHF.R.S32.HI R113, RZ, 0x1f, R95 ;  /* 0x0000001fff717819 */ /* 0x000fe4000001145f */
[----:B------:R-:W-:Y:S02]  /*0490*/  ISETP.NE.U32.AND P0, PT, RZ, c[0x0][0x260], PT ;  /* 0x00009800ff007a0c */ /* 0x000fe40003f05070 */
[----:B------:R-:W-:Y:S02]  /*04a0*/  IADD3 R9, R9, R19, RZ ;  /* 0x0000001309097210 */ /* 0x000fe40007ffe0ff */
[C---:B------:R-:W-:Y:S02]  /*04b0*/  IADD3.X R2, R15.reuse, R3, R10, P1, !PT ;  /* 0x000000030f027210 */ /* 0x040fe40000ffe40a */
[----:B------:R-:W-:Y:S02]  /*04c0*/  IADD3.X R4, R15, R5, R17, P2, !PT ;  /* 0x000000050f047210 */ /* 0x000fe400017fe411 */
[----:B------:R-:W-:-:S02]  /*04d0*/  ISETP.GE.AND P3, PT, R12, 0x1, PT ;  /* 0x000000010c00780c */ /* 0x000fc40003f66270 */
[----:B------:R-:W-:Y:S01]  /*04e0*/  LEA R13, R12, 0xffffff00, 0x8 ;  /* 0xffffff000c0d7811 */ /* 0x000fe200078e40ff */
[----:B------:R-:W-:Y:S01]  /*04f0*/  IMAD R12, R113, c[0x0][0x1a8], RZ ;  /* 0x00006a00710c7a24 */ /* 0x000fe200078e02ff */
[----:B------:R-:W-:Y:S02]  /*0500*/  ISETP.NE.AND.EX P0, PT, RZ, c[0x0][0x264], PT, P0 ;  /* 0x00009900ff007a0c */ /* 0x000fe40003f05300 */
[----:B------:R-:W-:Y:S02]  /*0510*/  LEA R86, P1, R87, c[0x0][0x240], 0x1 ;  /* 0x0000900057567a11 */ /* 0x000fe400078208ff */
[----:B------:R-:W-:Y:S01]  /*0520*/  LEA R20, P2, R21, c[0x0][0x248], 0x1 ;  /* 0x0000920015147a11 */ /* 0x000fe200078408ff */
[----:B------:R-:W-:Y:S01]  /*0530*/  IMAD.WIDE.U32 R8, R95, c[0x0][0x1a8], R8 ;  /* 0x00006a005f087a25 */ /* 0x000fe200078e0008 */
[----:B------:R-:W-:Y:S02]  /*0540*/  LEA.HI.X R87, R87, c[0x0][0x244], R0, 0x1, P1 ;  /* 0x0000910057577a11 */ /* 0x000fe400008f0c00 */
[----:B------:R-:W-:Y:S01]  /*0550*/  LEA.HI.X R21, R21, c[0x0][0x24c], R2, 0x1, P2 ;  /* 0x0000930015157a11 */ /* 0x000fe200010f0c02 */
[----:B------:R-:W-:Y:S01]  /*0560*/  IMAD R7, R95, c[0x0][0x1ac], R12 ;  /* 0x00006b005f077a24 */ /* 0x000fe200078e020c */
[----:B------:R-:W-:-:S02]  /*0570*/  ISETP.NE.U32.AND P1, PT, RZ, c[0x0][0x328], PT ;  /* 0x0000ca00ff007a0c */ /* 0x000fc40003f25070 */
[----:B------:R-:W-:Y:S02]  /*0580*/  ISETP.NE.U32.AND P2, PT, RZ, c[0x0][0x348], PT ;  /* 0x0000d200ff007a0c */ /* 0x000fe40003f45070 */
[----:B------:R-:W-:Y:S02]  /*0590*/  IADD3 R82, P4, R13, R8, RZ ;  /* 0x000000080d527210 */ /* 0x000fe40007f9e0ff */
[----:B------:R-:W-:Y:S02]  /*05a0*/  ISETP.NE.AND.EX P1, PT, RZ, c[0x0][0x32c], PT, P1 ;  /* 0x0000cb00ff007a0c */ /* 0x000fe40003f25310 */
[----:B------:R-:W-:Y:S02]  /*05b0*/  ISETP.NE.AND.EX P2, PT, RZ, c[0x0][0x34c], PT, P2 ;  /* 0x0000d300ff007a0c */ /* 0x000fe40003f45320 */
[----:B------:R-:W-:Y:S01]  /*05c0*/  IADD3 R8, R9, R7, RZ ;  /* 0x0000000709087210 */ /* 0x000fe20007ffe0ff */
[----:B------:R-:W-:Y:S01]  /*05d0*/  @P0 IMAD R0, R97, c[0x0][0x164], R100 ;  /* 0x0000590061000a24 */ /* 0x000fe200078e0264 */
[----:B------:R-:W-:-:S02]  /*05e0*/  MOV R3, c[0x0][0x29c] ;  /* 0x0000a70000037a02 */ /* 0x000fc40000000f00 */
[----:B------:R-:W-:Y:S02]  /*05f0*/  LEA.HI.X.SX32 R13, R13, R8, 0x1, P4 ;  /* 0x000000080d0d7211 */ /* 0x000fe400020f0eff */
[C---:B------:R-:W-:Y:S02]  /*0600*/  LEA R84, P4, R11.reuse, c[0x0][0x308], 0x1 ;  /* 0x0000c2000b547a11 */ /* 0x040fe400078808ff */
[----:B------:R-:W-:Y:S01]  /*0610*/  LEA R83, P5, R82, c[0x0][0x228], 0x1 ;  /* 0x00008a0052537a11 */ /* 0x000fe200078a08ff */
[----:B------:R-:W-:Y:S01]  /*0620*/  @P0 IMAD R0, R0, c[0x0][0x174], RZ ;  /* 0x00005d0000000a24 */ /* 0x000fe200078e02ff */
[----:B------:R-:W-:Y:S02]  /*0630*/  MOV R8, c[0x0][0x298] ;  /* 0x0000a60000087a02 */ /* 0x000fe40000000f00 */
[----:B------:R-:W-:Y:S02]  /*0640*/  SHF.R.U32.HI R2, RZ, 0x1, R3 ;  /* 0x00000001ff027819 */ /* 0x000fe40000011603 */
[----:B------:R-:W-:-:S02]  /*0650*/  LEA.HI.X R85, R11, c[0x0][0x30c], R4, 0x1, P4 ;  /* 0x0000c3000b557a11 */ /* 0x000fc400020f0c04 */
[----:B------:R-:W-:Y:S01]  /*0660*/  LEA.HI.X R82, R82, c[0x0][0x22c], R13, 0x1, P5 ;  /* 0x00008b0052527a11 */ /* 0x000fe200028f0c0d */
[----:B------:R-:W-:Y:S01]  /*0670*/  CS2R R10, SRZ ;  /* 0x00000000000a7805 */ /* 0x000fe2000001ff00 */
[----:B------:R-:W-:Y:S01]  /*0680*/  CS2R R12, SRZ ;  /* 0x00000000000c7805 */ /* 0x000fe2000001ff00 */
[----:B------:R-:W-:Y:S01]  /*0690*/  @P0 MOV R15, 0x10 ;  /* 0x00000010000f0802 */ /* 0x000fe20000000f00 */
[----:B------:R-:W-:Y:S01]  /*06a0*/  @P0 IMAD R0, R0, c[0x0][0x16c], RZ ;  /* 0x00005b0000000a24 */ /* 0x000fe200078e02ff */
[----:B------:R-:W-:Y:S01]  /*06b0*/  SHF.R.U64 R8, R8, 0x1, R3 ;  /* 0x0000000108087819 */ /* 0x000fe20000001203 */
[----:B------:R-:W-:Y:S01]  /*06c0*/  IMAD R3, R2, R97, RZ ;  /* 0x0000006102037224 */ /* 0x000fe200078e02ff */
[C---:B------:R-:W-:Y:S02]  /*06d0*/  @P1 LEA R12, P4, R100.reuse, c[0x0][0x328], 0x2 ;  /* 0x0000ca00640c1a11 */ /* 0x040fe400078810ff */
        /* <DEDUP_REMOVED lines=54> */
.L_x_14242:
[----:B------:R-:W-:Y:S01]  /*0a40*/  BAR.SYNC.DEFER_BLOCKING 0x0 ;  /* 0x0000000000007b1d */ /* 0x000fe20000010000 */
[----:B0-----:R-:W-:-:S06]  /*0a50*/  IMAD.WIDE R4, R93, 0x8, R86 ;  /* 0x000000085d047825 */ /* 0x001fcc00078e0256 */
[----:B------:R-:W2:Y:S01]  /*0a60*/  LDG.E.64 R4, [R4.64] ;  /* 0x0000000604047981 */ /* 0x000ea2000c1e1b00 */
[----:B------:R-:W-:-:S03]  /*0a70*/  IMAD.WIDE R6, R93, 0x8, R20 ;  /* 0x000000085d067825 */ /* 0x000fc600078e0214 */
[----:B--2---:R-:W-:Y:S01]  /*0a80*/  STS.64 [R78.X8], R4 ;  /* 0x000000044e007388 */ /* 0x004fe20000008a00 */
[----:B------:R-:W-:-:S06]  /*0a90*/  NOP ;  /* 0x0000000000007918 */ /* 0x000fcc0000000000 */
[----:B------:R-:W-:Y:S04]  /*0aa0*/  LDS.64 R22, [R78.X8] ;  /* 0x000000004e167984 */ /* 0x000fe80000008a00 */
        /* <DEDUP_REMOVED lines=8> */
[----:B------:R-:W-:Y:S01]  /*0b30*/  LEA R24, R80, 0xffffff80, 0x7 ;  /* 0xffffff8050187811 */ /* 0x000fe200078e38ff */
[----:B------:R-:W-:Y:S01]  /*0b40*/  IMAD R0, R94, c[0x0][0x1f0], RZ ;  /* 0x00007c005e007a24 */ /* 0x000fe200078e02ff */
[----:B------:R-:W-:Y:S01]  /*0b50*/  BSSY B0, `(.L_x_14201) ;  /* 0x000003d000007945 */ /* 0x000fe20003800000 */
[----:B0-----:R-:W-:Y:S01]  /*0b60*/  IMAD R7, R99, c[0x0][0x1f8], RZ ;  /* 0x00007e0063077a24 */ /* 0x001fe200078e02ff */
[----:B------:R-:W-:Y:S01]  /*0b70*/  SHF.R.S32.HI R25, RZ, 0x1f, R24 ;  /* 0x0000001fff197819 */ /* 0x000fe20000011418 */
[----:B------:R-:W-:-:S04]  /*0b80*/  IMAD R31, R97, c[0x0][0x1f4], R0 ;  /* 0x00007d00611f7a24 */ /* 0x000fc800078e0200 */
[----:B------:R-:W-:Y:S01]  /*0b90*/  IMAD.WIDE.U32 R28, R97, c[0x0][0x1f0], R24 ;  /* 0x00007c00611c7a25 */ /* 0x000fe200078e0018 */
[----:B-1----:R-:W-:Y:S02]  /*0ba0*/  PRMT R67, RZ, 0x5410, R32 ;  /* 0x00005410ff437816 */ /* 0x002fe40000000020 */
[--C-:B------:R-:W-:Y:S02]  /*0bb0*/  SHF.R.U64 R65, R32, 0x10, R33.reuse ;  /* 0x0000001020417819 */ /* 0x100fe40000001221 */
[----:B------:R-:W-:Y:S01]  /*0bc0*/  IADD3 R29, R29, R31, RZ ;  /* 0x0000001f1d1d7210 */ /* 0x000fe20007ffe0ff */
[----:B-----5:R-:W-:Y:S01]  /*0bd0*/  FADD.FTZ R67, R67, R96 ;  /* 0x0000006043437221 */ /* 0x020fe20000010000 */
[----:B------:R-:W-:Y:S01]  /*0be0*/  SHF.R.U32.HI R0, RZ, 0x10, R33 ;  /* 0x00000010ff007819 */ /* 0x000fe20000011621 */
[C---:B------:R-:W-:Y:S01]  /*0bf0*/  IMAD R31, R100.reuse, c[0x0][0x1fc], R7 ;  /* 0x00007f00641f7a24 */ /* 0x040fe200078e0207 */
[----:B------:R-:W-:Y:S01]  /*0c00*/  PRMT R65, RZ, 0x5410, R65 ;  /* 0x00005410ff417816 */ /* 0x000fe20000000041 */
[----:B------:R-:W-:Y:S01]  /*0c10*/  IMAD.WIDE.U32 R6, R100, c[0x0][0x1f8], R28 ;  /* 0x00007e0064067a25 */ /* 0x000fe200078e001c */
[----:B------:R-:W-:-:S03]  /*0c20*/  FSETP.GTU.FTZ.AND P2, PT, R67, 20, PT ;  /* 0x41a000004300780b */ /* 0x000fc60003f5c000 */
[----:B------:R-:W-:Y:S01]  /*0c30*/  FADD.FTZ R65, R65, R96 ;  /* 0x0000006041417221 */ /* 0x000fe20000010000 */
[----:B------:R-:W-:Y:S02]  /*0c40*/  IADD3 R29, R7, R31, RZ ;  /* 0x0000001f071d7210 */ /* 0x000fe40007ffe0ff */
[----:B------:R-:W-:Y:S02]  /*0c50*/  PRMT R7, RZ, 0x5410, R0 ;  /* 0x00005410ff077816 */ /* 0x000fe40000000000 */
[----:B------:R-:W-:-:S03]  /*0c60*/  FSETP.GTU.FTZ.AND P3, PT, R65, 20, PT ;  /* 0x41a000004100780b */ /* 0x000fc60003f7c000 */
[----:B------:R-:W-:-:S05]  /*0c70*/  FADD.FTZ R66, R7, R96 ;  /* 0x0000006007427221 */ /* 0x000fca0000010000 */
[----:B------:R-:W-:Y:S01]  /*0c80*/  FSETP.GTU.FTZ.AND P1, PT, R66, 20, PT ;  /* 0x41a000004200780b */ /* 0x000fe20003f3c000 */
[----:B--2---:R0:W-:Y:S01]  /*0c90*/  STS.64 [R78.X8], R26 ;  /* 0x0000001a4e007388 */ /* 0x0041e20000008a00 */
[----:B------:R-:W-:-:S06]  /*0ca0*/  NOP ;  /* 0x0000000000007918 */ /* 0x000fcc0000000000 */
[----:B------:R1:W2:Y:S01]  /*0cb0*/  LDS.64 R4, [R78.X8] ;  /* 0x000000004e047984 */ /* 0x0002a20000008a00 */
[----:B0-----:R-:W-:Y:S02]  /*0cc0*/  PRMT R27, RZ, 0x5410, R33 ;  /* 0x00005410ff1b7816 */ /* 0x001fe40000000021 */
[----:B------:R-:W-:-:S03]  /*0cd0*/  LEA R26, P0, R6, c[0x0][0x268], 0x1 ;  /* 0x00009a00061a7a11 */ /* 0x000fc600078008ff */
[----:B------:R-:W-:Y:S01]  /*0ce0*/  FADD.FTZ R68, R27, R96 ;  /* 0x000000601b447221 */ /* 0x000fe20000010000 */
[----:B------:R-:W-:-:S04]  /*0cf0*/  LEA.HI.X R27, R6, c[0x0][0x26c], R29, 0x1, P0 ;  /* 0x00009b00061b7a11 */ /* 0x000fc800000f0c1d */
[----:B------:R-:W-:Y:S01]  /*0d00*/  FSETP.GTU.FTZ.AND P0, PT, R68, 20, PT ;  /* 0x41a000004400780b */ /* 0x000fe20003f1c000 */
[----:B------:R-:W-:Y:S01]  /*0d10*/  IMAD.WIDE R6, R93, 0x8, R26 ;  /* 0x000000085d067825 */ /* 0x000fe200078e021a */
[----:B------:R-:W-:Y:S06]  /*0d20*/  @P2 BRA `(.L_x_14202) ;  /* 0x000001f000002947 */ /* 0x000fec0003800000 */
[----:B-1----:R-:W-:Y:S01]  /*0d30*/  FMUL.FTZ R67, R67, 1.4426950216293334961 ;  /* 0x3fb8aa3b43437820 */ /* 0x002fe20000410000 */
        /* <DEDUP_REMOVED lines=30> */
.L_x_14202:
[----:B-1----:R-:W-:Y:S05]  /*0f20*/  BSYNC B0 ;  /* 0x0000000000007941 */ /* 0x002fea0003800000 */
.L_x_14201:
        /* <DEDUP_REMOVED lines=33> */
.L_x_14204:
[----:B------:R-:W-:Y:S05]  /*1140*/  BSYNC B0 ;  /* 0x0000000000007941 */ /* 0x000fea0003800000 */
.L_x_14203:
        /* <DEDUP_REMOVED lines=33> */
.L_x_14206:
[----:B------:R-:W-:Y:S05]  /*1360*/  BSYNC B0 ;  /* 0x0000000000007941 */ /* 0x000fea0003800000 */
.L_x_14205:
        /* <DEDUP_REMOVED lines=33> */
.L_x_14208:
[----:B------:R-:W-:Y:S05]  /*1580*/  BSYNC B0 ;  /* 0x0000000000007941 */ /* 0x000fea0003800000 */
.L_x_14207:
[----:B------:R-:W-:Y:S06]  /*1590*/  BAR.SYNC.DEFER_BLOCKING 0x0 ;  /* 0x0000000000007b1d */ /* 0x000fec0000010000 */
[----:B------:R-:W3:Y:S01]  /*15a0*/  LDG.E.64 R6, [R6.64] ;  /* 0x0000000606067981 */ /* 0x000ee2000c1e1b00 */
        /* <DEDUP_REMOVED lines=16> */
[----:B--2---:R-:W-:-:S02]  /*16b0*/  SHF.R.U32.HI R33, RZ, 0x10, R5 ;  /* 0x00000010ff217819 */ /* 0x004fc40000011605 */
[----:B------:R-:W-:Y:S02]  /*16c0*/  SHF.R.U64 R43, R4, 0x10, R5 ;  /* 0x00000010042b7819 */ /* 0x000fe40000001205 */
[--C-:B0-----:R-:W-:Y:S02]  /*16d0*/  PRMT R37, RZ, 0x5410, R31.reuse ;  /* 0x00005410ff257816 */ /* 0x101fe4000000001f */
[--C-:B------:R-:W-:Y:S02]  /*16e0*/  SHF.R.U32.HI R40, RZ, 0x10, R31.reuse ;  /* 0x00000010ff287819 */ /* 0x100fe4000001161f */
[----:B------:R-:W-:Y:S01]  /*16f0*/  SHF.R.U64 R34, R30, 0x10, R31 ;  /* 0x000000101e227819 */ /* 0x000fe2000000121f */
[----:B------:R-:W-:Y:S01]  /*1700*/  FMUL.FTZ R28, R37, -1.4426950216293334961 ;  /* 0xbfb8aa3b251c7820 */ /* 0x000fe20000410000 */
[----:B------:R-:W-:Y:S02]  /*1710*/  PRMT R40, RZ, 0x5410, R40 ;  /* 0x00005410ff287816 */ /* 0x000fe40000000028 */
[----:B------:R-:W-:-:S02]  /*1720*/  PRMT R31, RZ, 0x5410, R30 ;  /* 0x00005410ff1f7816 */ /* 0x000fc4000000001e */
[----:B------:R-:W-:Y:S01]  /*1730*/  PRMT R34, RZ, 0x5410, R34 ;  /* 0x00005410ff227816 */ /* 0x000fe20000000022 */
[----:B------:R-:W-:Y:S01]  /*1740*/  FMUL.FTZ R29, R40, -1.4426950216293334961 ;  /* 0xbfb8aa3b281d7820 */ /* 0x000fe20000410000 */
[----:B------:R-:W0:Y:S01]  /*1750*/  MUFU.EX2 R28, R28 ;  /* 0x0000001c001c7308 */ /* 0x000e220000000800 */
[----:B------:R-:W-:-:S07]  /*1760*/  FMUL.FTZ R0, R31, -1.4426950216293334961 ;  /* 0xbfb8aa3b1f007820 */ /* 0x000fce0000410000 */
[----:B------:R-:W1:Y:S08]  /*1770*/  MUFU.EX2 R29, R29 ;  /* 0x0000001d001d7308 */ /* 0x000e700000000800 */
[----:B------:R-:W-:Y:S01]  /*1780*/  MUFU.EX2 R0, R0 ;  /* 0x0000000000007308 */ /* 0x000fe20000000800 */
[----:B0-----:R-:W-:-:S07]  /*1790*/  FADD.FTZ R28, R28, 1 ;  /* 0x3f8000001c1c7421 */ /* 0x001fce0000010000 */
[----:B------:R-:W0:Y:S01]  /*17a0*/  MUFU.RCP R38, R28 ;  /* 0x0000001c00267308 */ /* 0x000e220000001000 */
[----:B-1----:R-:W-:Y:S01]  /*17b0*/  FADD.FTZ R30, R29, 1 ;  /* 0x3f8000001d1e7421 */ /* 0x002fe20000010000 */
[----:B------:R-:W-:-:S06]  /*17c0*/  PRMT R29, RZ, 0x5410, R5 ;  /* 0x00005410ff1d7816 */ /* 0x000fcc0000000005 */
[----:B------:R1:W-:Y:S01]  /*17d0*/  MUFU.RCP R41, R30 ;  /* 0x0000001e00297308 */ /* 0x0003e20000001000 */
[----:B0-----:R-:W-:Y:S01]  /*17e0*/  FADD.FTZ R28, -R38, 1 ;  /* 0x3f800000261c7421 */ /* 0x001fe20000010100 */
[----:B-1----:R-:W-:-:S03]  /*17f0*/  PRMT R30, RZ, 0x5410, R33 ;  /* 0x00005410ff1e7816 */ /* 0x002fc60000000021 */
[----:B------:R-:W-:Y:S01]  /*1800*/  FFMA.FTZ R28, R37, R28, 1 ;  /* 0x3f800000251c7423 */ /* 0x000fe2000001001c */
[----:B---3--:R0:W-:Y:S01]  /*1810*/  STS.64 [R78.X8], R26 ;  /* 0x0000001a4e007388 */ /* 0x0081e20000008a00 */
[----:B------:R-:W-:-:S06]  /*1820*/  NOP ;  /* 0x0000000000007918 */ /* 0x000fcc0000000000 */
[----:B------:R-:W1:Y:S01]  /*1830*/  LDS.64 R6, [R78.X8] ;  /* 0x000000004e067984 */ /* 0x000e620000008a00 */
[----:B0-----:R-:W-:Y:S02]  /*1840*/  FMUL.FTZ R27, R34, -1.4426950216293334961 ;  /* 0xbfb8aa3b221b7820 */ /* 0x001fe40000410000 */
[----:B------:R-:W-:-:S04]  /*1850*/  FADD.FTZ R26, R0, 1 ;  /* 0x3f800000001a7421 */ /* 0x000fc80000010000 */
[----:B------:R-:W0:Y:S08]  /*1860*/  MUFU.EX2 R27, R27 ;  /* 0x0000001b001b7308 */ /* 0x000e300000000800 */
[----:B------:R2:W-:Y:S01]  /*1870*/  MUFU.RCP R32, R26 ;  /* 0x0000001a00207308 */ /* 0x0005e20000001000 */
[----:B0-----:R-:W-:Y:S02]  /*1880*/  FADD.FTZ R0, R27, 1 ;  /* 0x3f8000001b007421 */ /* 0x001fe40000010000 */
[----:B------:R-:W-:-:S05]  /*1890*/  FADD.FTZ R27, -R41, 1 ;  /* 0x3f800000291b7421 */ /* 0x000fca0000010100 */
[----:B------:R0:W3:Y:S01]  /*18a0*/  MUFU.RCP R35, R0 ;  /* 0x0000000000237308 */ /* 0x0000e20000001000 */
[----:B------:R-:W-:Y:S01]  /*18b0*/  FFMA.FTZ R27, R40, R27, 1 ;  /* 0x3f800000281b7423 */ /* 0x000fe2000001001b */
[--C-:B-1----:R-:W-:Y:S02]  /*18c0*/  PRMT R39, RZ, 0x5410, R7.reuse ;  /* 0x00005410ff277816 */ /* 0x102fe40000000007 */
[--C-:B------:R-:W-:Y:S02]  /*18d0*/  SHF.R.U32.HI R42, RZ, 0x10, R7.reuse ;  /* 0x00000010ff2a7819 */ /* 0x100fe40000011607 */
[----:B------:R-:W-:Y:S01]  /*18e0*/  SHF.R.U64 R36, R6, 0x10, R7 ;  /* 0x0000001006247819 */ /* 0x000fe20000001207 */
[----:B------:R-:W-:Y:S01]  /*18f0*/  FMUL.FTZ R5, R29, R39 ;  /* 0x000000271d057220 */ /* 0x000fe20000410000 */
[----:B------:R-:W-:Y:S02]  /*1900*/  PRMT R42, RZ, 0x5410, R42 ;  /* 0x00005410ff2a7816 */ /* 0x000fe4000000002a */
[----:B------:R-:W-:Y:S01]  /*1910*/  PRMT R36, RZ, 0x5410, R36 ;  /* 0x00005410ff247816 */ /* 0x000fe20000000024 */
[----:B------:R-:W-:Y:S01]  /*1920*/  FMUL.FTZ R5, R38, R5 ;  /* 0x0000000526057220 */ /* 0x000fe20000410000 */
[----:B------:R-:W-:Y:S01]  /*1930*/  PRMT R33, RZ, 0x5410, R6 ;  /* 0x00005410ff217816 */ /* 0x000fe20000000006 */
[----:B--2---:R-:W-:-:S02]  /*1940*/  FMUL.FTZ R26, R30, R42 ;  /* 0x0000002a1e1a7220 */ /* 0x004fc40000410000 */
[----:B0-----:R-:W-:Y:S01]  /*1950*/  FMUL.FTZ R0, R5, R28 ;  /* 0x0000001c05007220 */ /* 0x001fe20000410000 */
[----:B------:R-:W-:Y:S01]  /*1960*/  PRMT R28, RZ, 0x5410, R43 ;  /* 0x00005410ff1c7816 */ /* 0x000fe2000000002b */
[----:B------:R-:W-:Y:S02]  /*1970*/  FMUL.FTZ R26, R41, R26 ;  /* 0x0000001a291a7220 */ /* 0x000fe40000410000 */
[----:B---3--:R-:W-:Y:S01]  /*1980*/  FADD.FTZ R5, -R35, 1 ;  /* 0x3f80000023057421 */ /* 0x008fe20000010100 */
[----:B------:R0:W-:Y:S01]  /*1990*/  F2F.BF16.F32 R44, R0 ;  /* 0x00000000002c7304 */ /* 0x0001e20000202000 */
[----:B------:R-:W-:Y:S02]  /*19a0*/  FMUL.FTZ R27, R26, R27 ;  /* 0x0000001b1a1b7220 */ /* 0x000fe40000410000 */
[----:B------:R-:W-:Y:S02]  /*19b0*/  FMUL.FTZ R26, R28, R36 ;  /* 0x000000241c1a7220 */ /* 0x000fe40000410000 */
[----:B------:R-:W-:-:S02]  /*19c0*/  FFMA.FTZ R7, R34, R5, 1 ;  /* 0x3f80000022077423 */ /* 0x000fc40000010005 */
[----:B------:R-:W-:Y:S01]  /*19d0*/  FMUL.FTZ R26, R35, R26 ;  /* 0x0000001a231a7220 */ /* 0x000fe20000410000 */
[----:B------:R-:W1:Y:S01]  /*19e0*/  F2F.BF16.F32 R27, R27 ;  /* 0x0000001b001b7304 */ /* 0x000e620000202000 */
[----:B0-----:R-:W-:Y:S01]  /*19f0*/  PRMT R0, RZ, 0x5410, R4 ;  /* 0x00005410ff007816 */ /* 0x001fe20000000004 */
[----:B------:R-:W-:Y:S02]  /*1a00*/  FADD.FTZ R4, -R32, 1 ;  /* 0x3f80000020047421 */ /* 0x000fe40000010100 */
[----:B------:R-:W-:Y:S02]  /*1a10*/  FMUL.FTZ R7, R26, R7 ;  /* 0x000000071a077220 */ /* 0x000fe40000410000 */
[----:B------:R-:W-:Y:S02]  /*1a20*/  FMUL.FTZ R5, R0, R33 ;  /* 0x0000002100057220 */ /* 0x000fe40000410000 */
[C---:B------:R-:W-:Y:S02]  /*1a30*/  FFMA.FTZ R4, R31.reuse, R4, 1 ;  /* 0x3f8000001f047423 */ /* 0x040fe40000010004 */
[----:B------:R-:W-:Y:S01]  /*1a40*/  FMUL.FTZ R5, R32, R5 ;  /* 0x0000000520057220 */ /* 0x000fe20000410000 */
[----:B------:R-:W0:Y:S01]  /*1a50*/  F2F.BF16.F32 R7, R7 ;  /* 0x0000000700077304 */ /* 0x000e220000202000 */
[----:B------:R-:W-:Y:S01]  /*1a60*/  FMUL.FTZ R31, R31, R32 ;  /* 0x000000201f1f7220 */ /* 0x000fe20000410000 */
[----:B------:R-:W-:Y:S01]  /*1a70*/  SHF.R.U64 R32, R22, 0x10, R23 ;  /* 0x0000001016207819 */ /* 0x000fe20000001217 */
[----:B------:R-:W-:Y:S01]  /*1a80*/  FMUL.FTZ R6, R5, R4 ;  /* 0x0000000405067220 */ /* 0x000fe20000410000 */
[----:B-1----:R-:W-:Y:S01]  /*1a90*/  PRMT R45, R44, 0x5410, R27 ;  /* 0x000054102c2d7816 */ /* 0x002fe2000000001b */
[----:B------:R-:W-:-:S03]  /*1aa0*/  IMAD R44, R94, c[0x0][0x2e8], RZ ;  /* 0x0000ba005e2c7a24 */ /* 0x000fc600078e02ff */
[----:B------:R1:W2:Y:S01]  /*1ab0*/  F2F.BF16.F32 R43, R6 ;  /* 0x00000006002b7304 */ /* 0x0002a20000202000 */
[----:B------:R-:W-:Y:S02]  /*1ac0*/  FMUL.FTZ R38, R37, R38 ;  /* 0x0000002625267220 */ /* 0x000fe40000410000 */
[----:B------:R-:W-:Y:S02]  /*1ad0*/  FMUL.FTZ R37, R40, R41 ;  /* 0x0000002928257220 */ /* 0x000fe40000410000 */
[----:B------:R-:W-:Y:S01]  /*1ae0*/  FMUL.FTZ R41, R0, R31 ;  /* 0x0000001f00297220 */ /* 0x000fe20000410000 */
[----:B------:R-:W-:Y:S01]  /*1af0*/  PRMT R0, RZ, 0x5410, R22 ;  /* 0x00005410ff007816 */ /* 0x000fe20000000016 */
[----:B------:R-:W-:Y:S02]  /*1b00*/  FMUL.FTZ R35, R34, R35 ;  /* 0x0000002322237220 */ /* 0x000fe40000410000 */
[----:B0-----:R-:W-:-:S04]  /*1b10*/  IMAD.WIDE.U32 R4, R7, 0x10000, RZ ;  /* 0x0001000007047825 */ /* 0x001fc800078e00ff */
[----:B-1----:R-:W-:Y:S01]  /*1b20*/  IMAD.WIDE.U32 R6, R97, c[0x0][0x2e8], R24 ;  /* 0x0000ba0061067a25 */ /* 0x002fe200078e0018 */
[----:B------:R-:W-:Y:S02]  /*1b30*/  LOP3.LUT R27, R45, R5, RZ, 0xfc, !PT ;  /* 0x000000052d1b7212 */ /* 0x000fe400078efcff */
[----:B--2---:R-:W-:Y:S01]  /*1b40*/  LOP3.LUT R26, R4, R43, RZ, 0xfc, !PT ;  /* 0x0000002b041a7212 */ /* 0x004fe200078efcff */
[----:B------:R-:W-:Y:S01]  /*1b50*/  BAR.SYNC.DEFER_BLOCKING 0x0 ;  /* 0x0000000000007b1d */ /* 0x000fe20000010000 */
[----:B------:R-:W-:Y:S02]  /*1b60*/  IMAD R43, R97, c[0x0][0x2ec], R44 ;  /* 0x0000bb00612b7a24 */ /* 0x000fe400078e022c */
[----:B------:R-:W-:Y:S02]  /*1b70*/  IMAD R45, R99, c[0x0][0x2f0], RZ ;  /* 0x0000bc00632d7a24 */ /* 0x000fe400078e02ff */
[----:B------:R-:W-:Y:S01]  /*1b80*/  FFMA.FTZ R0, R41, R0, R92 ;  /* 0x0000000029007223 */ /* 0x000fe2000001005c */
[----:B------:R-:W-:Y:S01]  /*1b90*/  IADD3 R7, R7, R43, RZ ;  /* 0x0000002b07077210 */ /* 0x000fe20007ffe0ff */
[----:B------:R-:W-:-:S02]  /*1ba0*/  IMAD R45, R100, c[0x0][0x2f4], R45 ;  /* 0x0000bd00642d7a24 */ /* 0x000fc400078e022d */
[----:B------:R-:W-:Y:S02]  /*1bb0*/  FMUL.FTZ R43, R29, R38 ;  /* 0x000000261d2b7220 */ /* 0x000fe40000410000 */
[----:B------:R-:W-:-:S04]  /*1bc0*/  IMAD.WIDE.U32 R6, R100, c[0x0][0x2f0], R6 ;  /* 0x0000bc0064067a25 */ /* 0x000fc800078e0006 */
[----:B------:R-:W-:Y:S01]  /*1bd0*/  FMUL.FTZ R55, R28, R35 ;  /* 0x000000231c377220 */ /* 0x000fe20000410000 */
[----:B------:R-:W-:Y:S01]  /*1be0*/  IADD3 R7, R7, R45, RZ ;  /* 0x0000002d07077210 */ /* 0x000fe20007ffe0ff */
[----:B------:R-:W-:Y:S01]  /*1bf0*/  FMUL.FTZ R45, R30, R37 ;  /* 0x000000251e2d7220 */ /* 0x000fe20000410000 */
[----:B------:R0:W-:Y:S01]  /*1c00*/  STS.64 [R78.X8], R26 ;  /* 0x0000001a4e007388 */ /* 0x0001e20000008a00 */
[----:B------:R-:W-:-:S06]  /*1c10*/  NOP ;  /* 0x0000000000007918 */ /* 0x000fcc0000000000 */
[----:B------:R-:W1:Y:S01]  /*1c20*/  LDS.64 R4, [R78.X8] ;  /* 0x000000004e047984 */ /* 0x000e620000008a00 */
[----:B0-----:R-:W-:-:S04]  /*1c30*/  LEA R26, P0, R6, c[0x0][0x338], 0x1 ;  /* 0x0000ce00061a7a11 */ /* 0x001fc800078008ff */
[----:B------:R-:W-:Y:S02]  /*1c40*/  LEA.HI.X R27, R6, c[0x0][0x33c], R7, 0x1, P0 ;  /* 0x0000cf00061b7a11 */ /* 0x000fe400000f0c07 */
[----:B------:R-:W-:-:S03]  /*1c50*/  ISETP.NE.U32.AND P0, PT, RZ, c[0x0][0x270], PT ;  /* 0x00009c00ff007a0c */ /* 0x000fc60003f05070 */
[----:B------:R-:W-:Y:S01]  /*1c60*/  IMAD.WIDE R6, R93, 0x8, R26 ;  /* 0x000000085d067825 */ /* 0x000fe200078e021a */
[----:B------:R-:W-:-:S04]  /*1c70*/  ISETP.NE.AND.EX P0, PT, RZ, c[0x0][0x274], PT, P0 ;  /* 0x00009d00ff007a0c */ /* 0x000fc80003f05300 */
[----:B-1----:R0:W-:Y:S09]  /*1c80*/  STG.E.64 [R6.64], R4 ;  /* 0x0000000406007986 */ /* 0x0021f2000c101b06 */
[----:B------:R-:W-:Y:S05]  /*1c90*/  @!P0 BRA `(.L_x_14209) ;  /* 0x000001c000008947 */ /* 0x000fea0003800000 */
[----:B------:R-:W-:Y:S01]  /*1ca0*/  FMUL.FTZ R38, R38, R39 ;  /* 0x0000002726267220 */ /* 0x000fe20000410000 */
[----:B------:R-:W-:Y:S01]  /*1cb0*/  BAR.SYNC.DEFER_BLOCKING 0x0 ;  /* 0x0000000000007b1d */ /* 0x000fe20000010000 */
[----:B------:R-:W-:-:S02]  /*1cc0*/  FMUL.FTZ R37, R37, R42 ;  /* 0x0000002a25257220 */ /* 0x000fc40000410000 */
[----:B------:R-:W-:Y:S02]  /*1cd0*/  FMUL.FTZ R35, R35, R36 ;  /* 0x0000002423237220 */ /* 0x000fe40000410000 */
[----:B------:R-:W-:Y:S01]  /*1ce0*/  FMUL.FTZ R31, R31, R33 ;  /* 0x000000211f1f7220 */ /* 0x000fe20000410000 */
[----:B------:R-:W-:Y:S01]  /*1cf0*/  F2F.BF16.F32 R38, R38 ;  /* 0x0000002600267304 */ /* 0x000fe20000202000 */
[----:B------:R-:W-:Y:S02]  /*1d00*/  IMAD R28, R94, c[0x0][0x210], RZ ;  /* 0x000084005e1c7a24 */ /* 0x000fe400078e02ff */
[----:B0-----:R-:W-:-:S04]  /*1d10*/  IMAD.WIDE.U32 R6, R97, c[0x0][0x210], R24 ;  /* 0x0000840061067a25 */ /* 0x001fc800078e0018 */
[----:B------:R-:W-:Y:S01]  /*1d20*/  IMAD R29, R97, c[0x0][0x214], R28 ;  /* 0x00008500611d7a24 */ /* 0x000fe200078e021c */
[----:B------:R-:W0:Y:S04]  /*1d30*/  F2F.BF16.F32 R4, R35 ;  /* 0x0000002300047304 */ /* 0x000e280000202000 */
[----:B------:R-:W-:-:S04]  /*1d40*/  IADD3 R7, R7, R29, RZ ;  /* 0x0000001d07077210 */ /* 0x000fc80007ffe0ff */
[----:B------:R-:W1:Y:S01]  /*1d50*/  F2F.BF16.F32 R37, R37 ;  /* 0x0000002500257304 */ /* 0x000e620000202000 */
[----:B------:R-:W-:-:S07]  /*1d60*/  IMAD.WIDE.U32 R6, R100, c[0x0][0x218], R6 ;  /* 0x0000860064067a25 */ /* 0x000fce00078e0006 */
[----:B------:R-:W2:Y:S01]  /*1d70*/  F2F.BF16.F32 R31, R31 ;  /* 0x0000001f001f7304 */ /* 0x000ea20000202000 */
[----:B0-----:R-:W-:Y:S01]  /*1d80*/  IMAD.WIDE.U32 R4, R4, 0x10000, RZ ;  /* 0x0001000004047825 */ /* 0x001fe200078e00ff */
[----:B-1----:R-:W-:-:S04]  /*1d90*/  PRMT R27, R38, 0x5410, R37 ;  /* 0x00005410261b7816 */ /* 0x002fc80000000025 */
[----:B------:R-:W-:Y:S02]  /*1da0*/  LOP3.LUT R27, R27, R5, RZ, 0xfc, !PT ;  /* 0x000000051b1b7212 */ /* 0x000fe400078efcff */
[----:B--2---:R-:W-:Y:S01]  /*1db0*/  LOP3.LUT R26, R4, R31, RZ, 0xfc, !PT ;  /* 0x0000001f041a7212 */ /* 0x004fe200078efcff */
[----:B------:R-:W-:-:S04]  /*1dc0*/  IMAD R31, R99, c[0x0][0x218], RZ ;  /* 0x00008600631f7a24 */ /* 0x000fc800078e02ff */
[----:B------:R0:W-:Y:S01]  /*1dd0*/  STS.64 [R78.X8], R26 ;  /* 0x0000001a4e007388 */ /* 0x0001e20000008a00 */
[----:B------:R-:W-:-:S06]  /*1de0*/  NOP ;  /* 0x0000000000007918 */ /* 0x000fcc0000000000 */
[----:B------:R-:W1:Y:S01]  /*1df0*/  LDS.64 R4, [R78.X8] ;  /* 0x000000004e047984 */ /* 0x000e620000008a00 */
[----:B------:R-:W-:Y:S01]  /*1e00*/  IMAD R31, R100, c[0x0][0x21c], R31 ;  /* 0x00008700641f7a24 */ /* 0x000fe200078e021f */
[----:B0-----:R-:W-:-:S04]  /*1e10*/  LEA R26, P0, R6, c[0x0][0x270], 0x1 ;  /* 0x00009c00061a7a11 */ /* 0x001fc800078008ff */
[----:B------:R-:W-:-:S04]  /*1e20*/  IADD3 R7, R7, R31, RZ ;  /* 0x0000001f07077210 */ /* 0x000fc80007ffe0ff */
[----:B------:R-:W-:-:S05]  /*1e30*/  LEA.HI.X R27, R6, c[0x0][0x274], R7, 0x1, P0 ;  /* 0x00009d00061b7a11 */ /* 0x000fca00000f0c07 */
[----:B------:R-:W-:-:S05]  /*1e40*/  IMAD.WIDE R6, R93, 0x8, R26 ;  /* 0x000000085d067825 */ /* 0x000fca00078e021a */
[----:B-1----:R0:W-:Y:S02]  /*1e50*/  STG.E.64 [R6.64], R4 ;  /* 0x0000000406007986 */ /* 0x0021e4000c101b06 */
.L_x_14209:
[----:B0-----:R-:W-:Y:S01]  /*1e60*/  MOV R5, c[0x0][0x16c] ;  /* 0x00005b0000057a02 */ /* 0x001fe20000000f00 */
[----:B------:R-:W-:Y:S01]  /*1e70*/  BAR.SYNC.DEFER_BLOCKING 0x0 ;  /* 0x0000000000007b1d */ /* 0x000fe20000010000 */
[----:B------:R-:W-:Y:S01]  /*1e80*/  PRMT R4, RZ, 0x5410, R32 ;  /* 0x00005410ff047816 */ /* 0x000fe20000000020 */
        /* <DEDUP_REMOVED lines=11> */
[----:B------:R-:W-:Y:S02]  /*1f40*/  FMUL.FTZ R58, R55, R98 ;  /* 0x00000062373a7220 */ /* 0x000fe40000410000 */
        /* <DEDUP_REMOVED lines=36> */
.L_x_14241:
        /* <DEDUP_REMOVED lines=60> */
[----:B---3--:R-:W-:-:S03]  /*2550*/  FMUL.RZ R103, R0, 0.15915493667125701904 ;  /* 0x3e22f98300677820 */ /* 0x008fc6000040c000 */
[----:B------:R1:W-:Y:S01]  /*2560*/  STS.64 [R106+0xa80], R44 ;  /* 0x000a802c6a007388 */ /* 0x0003e20000000a00 */
[----:B------:R-:W-:-:S03]  /*2570*/  FMUL.FTZ R0, R101, R65 ;  /* 0x0000004165007220 */ /* 0x000fc60000410000 */
[----:B------:R-:W-:Y:S01]  /*2580*/  BAR.SYNC.DEFER_BLOCKING 0x0 ;  /* 0x0000000000007b1d */ /* 0x000fe20000010000 */
[-C--:B------:R-:W-:Y:S02]  /*2590*/  FMUL.FTZ R102, R41, R68.reuse ;  /* 0x0000004429667220 */ /* 0x080fe40000410000 */
[----:B------:R-:W-:-:S03]  /*25a0*/  FMUL.FTZ R48, R101, R68 ;  /* 0x0000004465307220 */ /* 0x000fc60000410000 */
[----:B------:R-:W-:Y:S01]  /*25b0*/  MUFU.COS R49, R103 ;  /* 0x0000006700317308 */ /* 0x000fe20000000000 */
[----:B-1----:R-:W-:-:S07]  /*25c0*/  FMUL.RZ R106, R102, 0.15915493667125701904 ;  /* 0x3e22f983666a7820 */ /* 0x002fce000040c000 */
[----:B------:R-:W1:Y:S08]  /*25d0*/  MUFU.EX2 R0, R0 ;  /* 0x0000000000007308 */ /* 0x000e700000000800 */
[----:B------:R-:W-:Y:S01]  /*25e0*/  MUFU.EX2 R48, R48 ;  /* 0x0000003000307308 */ /* 0x000fe20000000800 */
[----:B------:R2:W5:Y:S07]  /*25f0*/  @P0 LDG.E.64 R46, [R104.64+0x8] ;  /* 0x00000806682e0981 */ /* 0x00056e000c1e1b00 */
[----:B------:R-:W3:Y:S08]  /*2600*/  MUFU.SIN R123, R106 ;  /* 0x0000006a007b7308 */ /* 0x000ef00000000400 */
[----:B------:R-:W4:Y:S01]  /*2610*/  MUFU.COS R125, R106 ;  /* 0x0000006a007d7308 */ /* 0x000f220000000000 */
[----:B------:R-:W-:-:S07]  /*2620*/  FMUL.FTZ R102, R41, R66 ;  /* 0x0000004229667220 */ /* 0x000fce0000410000 */
[----:B------:R-:W4:Y:S01]  /*2630*/  MUFU.SIN R121, R103 ;  /* 0x0000006700797308 */ /* 0x000f220000000400 */
[----:B------:R-:W-:Y:S02]  /*2640*/  FMUL.FTZ R101, R101, R66 ;  /* 0x0000004265657220 */ /* 0x000fe40000410000 */
[----:B------:R-:W-:Y:S02]  /*2650*/  FMUL.RZ R102, R102, 0.15915493667125701904 ;  /* 0x3e22f98366667820 */ /* 0x000fe4000040c000 */
[----:B-1----:R-:W-:Y:S01]  /*2660*/  FMUL.FTZ R122, R0, R49 ;  /* 0x00000031007a7220 */ /* 0x002fe20000410000 */
[----:B0-----:R-:W-:Y:S01]  /*2670*/  SHF.R.U64 R49, R4, 0x10, R5 ;  /* 0x0000001004317819 */ /* 0x001fe20000001205 */
[C---:B---3--:R-:W-:Y:S01]  /*2680*/  FMUL.FTZ R123, R48.reuse, R123 ;  /* 0x0000007b307b7220 */ /* 0x048fe20000410000 */
[----:B--2---:R-:W-:Y:S01]  /*2690*/  PRMT R104, RZ, 0x5410, R4 ;  /* 0x00005410ff687816 */ /* 0x004fe20000000004 */
[----:B----4-:R-:W-:Y:S01]  /*26a0*/  FMUL.FTZ R125, R48, R125 ;  /* 0x0000007d307d7220 */ /* 0x010fe20000410000 */
[----:B------:R-:W-:Y:S03]  /*26b0*/  MUFU.COS R118, R102 ;  /* 0x0000006600767308 */ /* 0x000fe60000000000 */
[----:B------:R-:W-:-:S02]  /*26c0*/  FMUL.FTZ R133, R104, R67 ;  /* 0x0000004368857220 */ /* 0x000fc40000410000 */
[----:B------:R-:W-:-:S03]  /*26d0*/  FMUL.FTZ R121, R0, R121 ;  /* 0x0000007900797220 */ /* 0x000fc60000410000 */
[----:B------:R0:W-:Y:S01]  /*26e0*/  MUFU.SIN R48, R102 ;  /* 0x0000006600307308 */ /* 0x0001e20000000400 */
[----:B------:R-:W-:Y:S02]  /*26f0*/  PRMT R0, RZ, 0x5410, R22 ;  /* 0x00005410ff007816 */ /* 0x000fe40000000016 */
[----:B------:R-:W-:-:S05]  /*2700*/  SHF.R.U32.HI R108, RZ, 0x10, R5 ;  /* 0x00000010ff6c7819 */ /* 0x000fca0000011605 */
[----:B------:R-:W1:Y:S01]  /*2710*/  MUFU.EX2 R101, R101 ;  /* 0x0000006500657308 */ /* 0x000e620000000800 */
[----:B0-----:R-:W-:Y:S01]  /*2720*/  PRMT R102, RZ, 0x5410, R49 ;  /* 0x00005410ff667816 */ /* 0x001fe20000000031 */
[----:B------:R-:W-:-:S04]  /*2730*/  FMUL.FTZ R133, R0, R133 ;  /* 0x0000008500857220 */ /* 0x000fc80000410000 */
[----:B------:R-:W-:Y:S01]  /*2740*/  FMUL.FTZ R49, R102, R67 ;  /* 0x0000004366317220 */ /* 0x000fe20000410000 */
[----:B------:R-:W-:Y:S02]  /*2750*/  SHF.R.U64 R106, R22, 0x10, R23 ;  /* 0x00000010166a7819 */ /* 0x000fe40000001217 */
[----:B------:R-:W-:Y:S01]  /*2760*/  PRMT R110, RZ, 0x5410, R5 ;  /* 0x00005410ff6e7816 */ /* 0x000fe20000000005 */
[----:B------:R-:W-:Y:S01]  /*2770*/  FMUL.FTZ R134, R0, R49 ;  /* 0x0000003100867220 */ /* 0x000fe20000410000 */
[----:B------:R-:W-:Y:S01]  /*2780*/  PRMT R108, RZ, 0x5410, R108 ;  /* 0x00005410ff6c7816 */ /* 0x000fe2000000006c */
[C---:B------:R-:W-:Y:S01]  /*2790*/  FMUL.FTZ R5, R121.reuse, R133 ;  /* 0x0000008579057220 */ /* 0x040fe20000410000 */
[----:B------:R-:W-:Y:S01]  /*27a0*/  PRMT R106, RZ, 0x5410, R106 ;  /* 0x00005410ff6a7816 */ /* 0x000fe2000000006a */
[----:B------:R-:W-:Y:S02]  /*27b0*/  FMUL.FTZ R4, R121, R134 ;  /* 0x0000008679047220 */ /* 0x000fe40000410000 */
[----:B------:R-:W-:-:S02]  /*27c0*/  FMUL.FTZ R135, R108, R65 ;  /* 0x000000416c877220 */ /* 0x000fc40000410000 */
[----:B------:R-:W-:Y:S02]  /*27d0*/  FFMA.FTZ R5, R122, R134, R5 ;  /* 0x000000867a057223 */ /* 0x000fe40000010005 */
[----:B------:R-:W-:Y:S02]  /*27e0*/  FMUL.FTZ R137, R110, R65 ;  /* 0x000000416e897220 */ /* 0x000fe40000410000 */
[----:B------:R-:W-:Y:S02]  /*27f0*/  FFMA.FTZ R4, R122, R133, -R4 ;  /* 0x000000857a047223 */ /* 0x000fe40000010804 */
[C---:B-1----:R-:W-:Y:S02]  /*2800*/  FMUL.FTZ R117, R101.reuse, R48 ;  /* 0x0000003065757220 */ /* 0x042fe40000410000 */
[----:B------:R-:W-:Y:S01]  /*2810*/  FFMA.FTZ R48, R106, R135, R5 ;  /* 0x000000876a307223 */ /* 0x000fe20000010005 */
[----:B------:R-:W-:Y:S01]  /*2820*/  SHF.R.U64 R111, R6, 0x10, R7 ;  /* 0x00000010066f7819 */ /* 0x000fe20000001207 */
[----:B------:R-:W-:Y:S01]  /*2830*/  FMUL.FTZ R118, R101, R118 ;  /* 0x0000007665767220 */ /* 0x000fe20000410000 */
[----:B------:R-:W-:Y:S01]  /*2840*/  PRMT R101, RZ, 0x5410, R6 ;  /* 0x00005410ff657816 */ /* 0x000fe20000000006 */
[----:B------:R-:W-:-:S02]  /*2850*/  FFMA.FTZ R4, R106, R137, R4 ;  /* 0x000000896a047223 */ /* 0x000fc40000010004 */
[C---:B------:R-:W-:Y:S01]  /*2860*/  FMUL.FTZ R5, R123.reuse, R48 ;  /* 0x000000307b057220 */ /* 0x040fe20000410000 */
[----:B------:R-:W-:Y:S01]  /*2870*/  PRMT R111, RZ, 0x5410, R111 ;  /* 0x00005410ff6f7816 */ /* 0x000fe2000000006f */
[-C--:B------:R-:W-:Y:S02]  /*2880*/  FMUL.FTZ R6, R123, R4.reuse ;  /* 0x000000047b067220 */ /* 0x080fe40000410000 */
[----:B------:R-:W-:Y:S02]  /*2890*/  FFMA.FTZ R5, R125, R4, -R5 ;  /* 0x000000047d057223 */ /* 0x000fe40000010805 */
[----:B------:R-:W-:Y:S01]  /*28a0*/  FMUL.FTZ R138, R101, R68 ;  /* 0x00000044658a7220 */ /* 0x000fe20000410000 */
[--C-:B------:R-:W-:Y:S01]  /*28b0*/  PRMT R103, RZ, 0x5410, R7.reuse ;  /* 0x00005410ff677816 */ /* 0x100fe20000000007 */
[----:B------:R-:W-:Y:S01]  /*28c0*/  FFMA.FTZ R6, R125, R48, R6 ;  /* 0x000000307d067223 */ /* 0x000fe20000010006 */
[----:B------:R-:W-:Y:S01]  /*28d0*/  SHF.R.U32.HI R107, RZ, 0x10, R7 ;  /* 0x00000010ff6b7819 */ /* 0x000fe20000011607 */
[----:B------:R-:W-:-:S02]  /*28e0*/  FMUL.FTZ R136, R111, R68 ;  /* 0x000000446f887220 */ /* 0x000fc40000410000 */
[C---:B------:R-:W-:Y:S02]  /*28f0*/  FFMA.FTZ R7, R109.reuse, R138, R5 ;  /* 0x0000008a6d077223 */ /* 0x040fe40000010005 */
[----:B------:R-:W-:Y:S02]  /*2900*/  FFMA.FTZ R48, R109, R136, R6 ;  /* 0x000000886d307223 */ /* 0x000fe40000010006 */
[CC--:B------:R-:W-:Y:S02]  /*2910*/  FMUL.FTZ R105, R117.reuse, R7.reuse ;  /* 0x0000000775697220 */ /* 0x0c0fe40000410000 */
[-C--:B------:R-:W-:Y:S01]  /*2920*/  FMUL.FTZ R49, R117, R48.reuse ;  /* 0x0000003075317220 */ /* 0x080fe20000410000 */
[----:B------:R-:W-:Y:S01]  /*2930*/  PRMT R107, RZ, 0x5410, R107 ;  /* 0x00005410ff6b7816 */ /* 0x000fe2000000006b */
[C---:B------:R-:W-:Y:S01]  /*2940*/  FFMA.FTZ R48, R118.reuse, R48, R105 ;  /* 0x0000003076307223 */ /* 0x040fe20000010069 */
[----:B------:R-:W-:Y:S01]  /*2950*/  SHF.R.U32.HI R105, RZ, 0x10, R23 ;  /* 0x00000010ff697819 */ /* 0x000fe20000011617 */
[----:B------:R-:W-:-:S02]  /*2960*/  FFMA.FTZ R49, R118, R7, -R49 ;  /* 0x0000000776317223 */ /* 0x000fc40000010831 */
[-C--:B------:R-:W-:Y:S01]  /*2970*/  FMUL.FTZ R132, R107, R66.reuse ;  /* 0x000000426b847220 */ /* 0x080fe20000410000 */
[----:B------:R-:W-:Y:S01]  /*2980*/  PRMT R105, RZ, 0x5410, R105 ;  /* 0x00005410ff697816 */ /* 0x000fe20000000069 */
[----:B------:R-:W-:-:S04]  /*2990*/  FMUL.FTZ R116, R103, R66 ;  /* 0x0000004267747220 */ /* 0x000fc80000410000 */
[C---:B------:R-:W-:Y:S02]  /*29a0*/  FFMA.FTZ R129, R105.reuse, R132, R48 ;  /* 0x0000008469817223 */ /* 0x040fe40000010030 */
[----:B------:R-:W-:Y:S02]  /*29b0*/  FFMA.FTZ R131, R105, R116, R49 ;  /* 0x0000007469837223 */ /* 0x000fe40000010031 */
[----:B------:R0:W1:Y:S01]  /*29c0*/  @P2 LDS.64 R48, [R93.X8+0x1a88] ;  /* 0x001a88005d302984 */ /* 0x0000620000008a00 */
[CC--:B------:R-:W-:Y:S02]  /*29d0*/  FMUL.FTZ R4, R44.reuse, R121.reuse ;  /* 0x000000792c047220 */ /* 0x0c0fe40000410000 */
[C---:B------:R-:W-:Y:S02]  /*29e0*/  FMUL.FTZ R5, R45.reuse, R121 ;  /* 0x000000792d057220 */ /* 0x040fe40000410000 */
[-C--:B------:R-:W-:Y:S02]  /*29f0*/  FFMA.FTZ R6, R45, R122.reuse, R4 ;  /* 0x0000007a2d067223 */ /* 0x080fe40000010004 */
[----:B------:R-:W-:-:S02]  /*2a00*/  FFMA.FTZ R4, R44, R122, -R5 ;  /* 0x0000007a2c047223 */ /* 0x000fc40000010805 */
        /* <DEDUP_REMOVED lines=13> */
.L_x_14212:
[----:B0-----:R-:W-:Y:S05]  /*2ae0*/  BSYNC B0 ;  /* 0x0000000000007941 */ /* 0x001fea0003800000 */
.L_x_14211:
[----:B------:R-:W0:Y:S01]  /*2af0*/  SHFL.UP PT, R124, R129, 0x1, RZ ;  /* 0x04200000817c7989 */ /* 0x000e2200000e00ff */
[CC--:B------:R-:W-:Y:S01]  /*2b00*/  FMUL.FTZ R4, R117.reuse, R6.reuse ;  /* 0x0000000675047220 */ /* 0x0c0fe20000410000 */
        /* <DEDUP_REMOVED lines=33> */
[----:B------:R-:W-:Y:S01]  /*2d20*/  @P0 FADD.FTZ R131, R131, R6 ;  /* 0x0000000683830221 */ /* 0x000fe20000010000 */
        /* <DEDUP_REMOVED lines=11> */
[C---:B------:R-:W-:Y:S02]  /*2de0*/  FFMA.FTZ R124, R139.reuse, R124, -R7 ;  /* 0x0000007c8b7c7223 */ /* 0x040fe40000010807 */
[----:B------:R-:W-:Y:S02]  /*2df0*/  FFMA.FTZ R126, R139, R126, R114 ;  /* 0x0000007e8b7e7223 */ /* 0x000fe40000010072 */
[----:B------:R-:W-:Y:S02]  /*2e00*/  @P0 FADD.FTZ R131, R131, R124 ;  /* 0x0000007c83830221 */ /* 0x000fe40000010000 */
[C---:B---3--:R-:W-:Y:S02]  /*2e10*/  FMUL.FTZ R114, R5.reuse, R4 ;  /* 0x0000000405727220 */ /* 0x048fe40000410000 */
[----:B----4-:R-:W-:-:S02]  /*2e20*/  FMUL.FTZ R7, R5, R6 ;  /* 0x0000000605077220 */ /* 0x010fc40000410000 */
        /* <DEDUP_REMOVED lines=15> */
[-C--:B----4-:R-:W-:Y:S02]  /*2f20*/  FFMA.FTZ R7, R139, R5.reuse, R124 ;  /* 0x000000058b077223 */ /* 0x090fe4000001007c */
[C---:B------:R-:W-:Y:S01]  /*2f30*/  FMUL.FTZ R5, R114.reuse, R5 ;  /* 0x0000000572057220 */ /* 0x040fe20000410000 */
        /* <DEDUP_REMOVED lines=11> */
[----:B------:R-:W-:Y:S01]  /*2ff0*/  FMUL.FTZ R124, R54, R43 ;  /* 0x0000002b367c7220 */ /* 0x000fe20000410000 */
[----:B------:R-:W4:Y:S01]  /*3000*/  SHFL.UP PT, R6, R7, 0x10, RZ ;  /* 0x0600000007067989 */ /* 0x000f2200000e00ff */
[-C--:B------:R-:W-:Y:S02]  /*3010*/  FFMA.FTZ R141, -R117, R115.reuse, -R130 ;  /* 0x00000073758d7223 */ /* 0x080fe40000010982 */
[----:B------:R-:W-:Y:S02]  /*3020*/  FFMA.FTZ R130, R118, R115, -R5 ;  /* 0x0000007376827223 */ /* 0x000fe40000010805 */
[----:B------:R-:W-:-:S02]  /*3030*/  FADD.FTZ R142, -R124, R141 ;  /* 0x0000008d7c8e7221 */ /* 0x000fc40000010100 */
[----:B------:R-:W-:Y:S02]  /*3040*/  FADD.FTZ R140, R127, R130 ;  /* 0x000000827f8c7221 */ /* 0x000fe40000010000 */
[----:B------:R-:W-:Y:S02]  /*3050*/  FMUL.FTZ R141, R123, -R142 ;  /* 0x8000008e7b8d7220 */ /* 0x000fe40000410000 */
[----:B0-----:R-:W-:Y:S02]  /*3060*/  FMUL.FTZ R5, R7, R128 ;  /* 0x0000008007057220 */ /* 0x001fe40000410000 */
[-C--:B------:R-:W-:Y:S02]  /*3070*/  FFMA.FTZ R141, R125, R140.reuse, -R141 ;  /* 0x0000008c7d8d7223 */ /* 0x080fe4000001088d */
[----:B------:R-:W-:Y:S02]  /*3080*/  FMUL.FTZ R140, R123, -R140 ;  /* 0x8000008c7b8c7220 */ /* 0x000fe40000410000 */
[----:B--2---:R-:W-:-:S02]  /*3090*/  FFMA.FTZ R130, R139, R126, -R5 ;  /* 0x0000007e8b827223 */ /* 0x004fc40000010805 */
[C---:B------:R-:W-:Y:S02]  /*30a0*/  FMUL.FTZ R5, R7.reuse, R126 ;  /* 0x0000007e07057220 */ /* 0x040fe40000410000 */
[----:B---3--:R-:W-:Y:S02]  /*30b0*/  FMUL.FTZ R126, R7, R4 ;  /* 0x00000004077e7220 */ /* 0x008fe40000410000 */
[C---:B------:R-:W-:Y:S02]  /*30c0*/  FFMA.FTZ R128, R139.reuse, R128, R5 ;  /* 0x000000808b807223 */ /* 0x040fe40000010005 */
[----:B----4-:R-:W-:Y:S02]  /*30d0*/  FFMA.FTZ R126, R139, R6, R126 ;  /* 0x000000068b7e7223 */ /* 0x010fe4000001007e */
[----:B------:R-:W-:Y:S02]  /*30e0*/  FFMA.FTZ R143, R125, R142, R140 ;  /* 0x0000008e7d8f7223 */ /* 0x000fe4000001008c */
[C---:B------:R-:W-:Y:S01]  /*30f0*/  FMUL.FTZ R5, R7.reuse, R6 ;  /* 0x0000000607057220 */ /* 0x040fe20000410000 */
[----:B------:R-:W-:Y:S01]  /*3100*/  FSEL R140, R7, R126, !P0 ;  /* 0x0000007e078c7208 */ /* 0x000fe20004000000 */
[----:B------:R-:W-:Y:S01]  /*3110*/  @P0 FADD.FTZ R131, R131, R130 ;  /* 0x0000008283830221 */ /* 0x000fe20000010000 */
[----:B------:R-:W-:Y:S01]  /*3120*/  CS2R R6, SRZ ;  /* 0x0000000000067805 */ /* 0x000fe2000001ff00 */
[----:B------:R-:W-:Y:S01]  /*3130*/  @P0 FFMA.FTZ R139, R139, R4, -R5 ;  /* 0x000000048b8b0223 */ /* 0x000fe20000010805 */
[----:B------:R-:W-:Y:S01]  /*3140*/  HFMA2.MMA R5, -RZ, RZ, 0, 0 ;  /* 0x00000000ff057435 */ /* 0x000fe200000001ff */
[----:B------:R-:W-:Y:S01]  /*3150*/  @P0 FADD.FTZ R129, R129, R128 ;  /* 0x0000008081810221 */ /* 0x000fe20000010000 */
[----:B------:R-:W0:Y:S01]  /*3160*/  SHFL.UP PT, R140, R140, 0x1, RZ ;  /* 0x042000008c8c7989 */ /* 0x000e2200000e00ff */
[C---:B------:R-:W-:Y:S01]  /*3170*/  FMUL.FTZ R126, R55.reuse, R43 ;  /* 0x0000002b377e7220 */ /* 0x040fe20000410000 */
[----:B------:R-:W-:Y:S01]  /*3180*/  ISETP.GE.AND P0, PT, R80, c[0x0][0x174], PT ;  /* 0x00005d0050007a0c */ /* 0x000fe20003f06270 */
[----:B------:R-:W-:Y:S01]  /*3190*/  FMUL.FTZ R128, R55, R42 ;  /* 0x0000002a37807220 */ /* 0x000fe20000410000 */
[----:B------:R-:W2:Y:S01]  /*31a0*/  SHFL.UP PT, R139, R139, 0x1, RZ ;  /* 0x042000008b8b7989 */ /* 0x000ea200000e00ff */
[----:B------:R-:W-:Y:S01]  /*31b0*/  FADD.FTZ R144, -R126, R143 ;  /* 0x0000008f7e907221 */ /* 0x000fe20000010100 */
[----:B------:R-:W-:Y:S01]  /*31c0*/  ISETP.NE.OR P0, PT, R112, RZ, P0 ;  /* 0x000000ff7000720c */ /* 0x000fe20000705670 */
[----:B------:R-:W-:Y:S01]  /*31d0*/  FADD.FTZ R143, R128, R141 ;  /* 0x0000008d808f7221 */ /* 0x000fe20000010000 */
[----:B------:R-:W3:Y:S01]  /*31e0*/  SHFL.UP PT, R131, R131, 0x1, RZ ;  /* 0x0420000083837989 */ /* 0x000ee200000e00ff */
[----:B-1----:R-:W-:Y:S01]  /*31f0*/  FMUL.FTZ R142, R117, -R48 ;  /* 0x80000030758e7220 */ /* 0x002fe20000410000 */
[----:B------:R-:W-:Y:S01]  /*3200*/  MOV R4, 0x3f800000 ;  /* 0x3f80000000047802 */ /* 0x000fe20000000f00 */
[----:B------:R-:W-:Y:S01]  /*3210*/  FMUL.FTZ R147, R121, -R143 ;  /* 0x8000008f79937220 */ /* 0x000fe20000410000 */
[----:B------:R-:W1:Y:S01]  /*3220*/  SHFL.UP PT, R129, R129, 0x1, RZ ;  /* 0x0420000081817989 */ /* 0x000e6200000e00ff */
[----:B------:R-:W-:Y:S01]  /*3230*/  FMUL.FTZ R141, R117, R49 ;  /* 0x00000031758d7220 */ /* 0x000fe20000410000 */
[----:B------:R-:W-:Y:S01]  /*3240*/  SHF.L.U32 R130, R53, 0x4, RZ ;  /* 0x0000000435827819 */ /* 0x000fe200000006ff */
[----:B------:R-:W-:-:S02]  /*3250*/  FMUL.FTZ R145, R121, -R144 ;  /* 0x8000009079917220 */ /* 0x000fc40000410000 */
[----:B------:R-:W-:Y:S02]  /*3260*/  FFMA.FTZ R150, R122, R144, R147 ;  /* 0x000000907a967223 */ /* 0x000fe40000010093 */
[C---:B------:R-:W-:Y:S01]  /*3270*/  FFMA.FTZ R146, R118.reuse, -R49, R142 ;  /* 0x8000003176927223 */ /* 0x040fe2000001008e */
[----:B------:R4:W4:Y:S01]  /*3280*/  @!P0 LDS.128 R4, [R130+0x1b80] ;  /* 0x001b800082048984 */ /* 0x0009220000000c00 */
[----:B------:R-:W-:Y:S01]  /*3290*/  FFMA.FTZ R144, R118, R48, -R141 ;  /* 0x0000003076907223 */ /* 0x000fe2000001088d */
[----:B------:R-:W-:Y:S01]  /*32a0*/  ISETP.NE.AND P0, PT, R112, 0x1f, PT ;  /* 0x0000001f7000780c */ /* 0x000fe20003f05270 */
[----:B------:R-:W-:Y:S02]  /*32b0*/  FFMA.FTZ R148, R122, R143, -R145 ;  /* 0x0000008f7a947223 */ /* 0x000fe40000010891 */
[C---:B0-----:R-:W-:Y:S02]  /*32c0*/  FMUL.FTZ R141, R140.reuse, R47 ;  /* 0x0000002f8c8d7220 */ /* 0x041fe40000410000 */
[----:B------:R-:W-:-:S02]  /*32d0*/  FMUL.FTZ R142, R140, R46 ;  /* 0x0000002e8c8e7220 */ /* 0x000fc40000410000 */
[C---:B------:R-:W-:Y:S02]  /*32e0*/  FMUL.FTZ R143, R123.reuse, -R146 ;  /* 0x800000927b8f7220 */ /* 0x040fe40000410000 */
[----:B------:R-:W-:Y:S02]  /*32f0*/  FMUL.FTZ R145, R123, -R144 ;  /* 0x800000907b917220 */ /* 0x000fe40000410000 */
[C---:B--2---:R-:W-:Y:S02]  /*3300*/  FFMA.FTZ R140, R139.reuse, R46, -R141 ;  /* 0x0000002e8b8c7223 */ /* 0x044fe4000001088d */
[----:B------:R-:W-:Y:S02]  /*3310*/  FFMA.FTZ R142, R139, R47, R142 ;  /* 0x0000002f8b8e7223 */ /* 0x000fe4000001008e */
[C---:B------:R-:W-:Y:S02]  /*3320*/  FFMA.FTZ R143, R125.reuse, R144, -R143 ;  /* 0x000000907d8f7223 */ /* 0x040fe4000001088f */
[----:B------:R-:W-:-:S02]  /*3330*/  FFMA.FTZ R145, R125, R146, R145 ;  /* 0x000000927d917223 */ /* 0x000fc40000010091 */
[----:B---3--:R-:W-:Y:S02]  /*3340*/  @P1 FADD.FTZ R46, R131, R140 ;  /* 0x0000008c832e1221 */ /* 0x008fe40000010000 */
[----:B-1----:R-:W-:Y:S02]  /*3350*/  @P1 FADD.FTZ R47, R129, R142 ;  /* 0x0000008e812f1221 */ /* 0x002fe40000010000 */
[C---:B------:R-:W-:Y:S02]  /*3360*/  FMUL.FTZ R129, R56.reuse, R42 ;  /* 0x0000002a38817220 */ /* 0x040fe40000410000 */
[C---:B------:R-:W-:Y:S02]  /*3370*/  FMUL.FTZ R141, R121.reuse, -R145 ;  /* 0x80000091798d7220 */ /* 0x040fe40000410000 */
[----:B------:R-:W-:Y:S02]  /*3380*/  FMUL.FTZ R131, R56, R43 ;  /* 0x0000002b38837220 */ /* 0x000fe40000410000 */
[----:B------:R-:W-:-:S02]  /*3390*/  FMUL.FTZ R142, R121, -R143 ;  /* 0x8000008f798e7220 */ /* 0x000fc40000410000 */
[----:B------:R-:W-:Y:S02]  /*33a0*/  FMUL.FTZ R43, R45, R47 ;  /* 0x0000002f2d2b7220 */ /* 0x000fe40000410000 */
[----:B------:R-:W-:Y:S02]  /*33b0*/  FADD.FTZ R139, R129, R148 ;  /* 0x00000094818b7221 */ /* 0x000fe40000010000 */
[C---:B------:R-:W-:Y:S02]  /*33c0*/  FFMA.FTZ R141, R122.reuse, R143, -R141 ;  /* 0x0000008f7a8d7223 */ /* 0x040fe4000001088d */
[----:B------:R-:W-:Y:S02]  /*33d0*/  FMUL.FTZ R45, R45, R46 ;  /* 0x0000002e2d2d7220 */ /* 0x000fe40000410000 */
[----:B------:R-:W-:Y:S02]  /*33e0*/  FADD.FTZ R140, -R131, R150 ;  /* 0x00000096838c7221 */ /* 0x000fe40000010100 */
[----:B------:R-:W-:-:S02]  /*33f0*/  FFMA.FTZ R142, R122, R145, R142 ;  /* 0x000000917a8e7223 */ /* 0x000fc4000001008e */
[C---:B------:R-:W-:Y:S01]  /*3400*/  FFMA.FTZ R46, R44.reuse, R46, -R43 ;  /* 0x0000002e2c2e7223 */ /* 0x040fe2000001082b */
[----:B------:R0:W1:Y:S01]  /*3410*/  SHFL.DOWN PT, R145, R140, 0x1, 0x1f ;  /* 0x08201f008c917f89 */ /* 0x00006200000e0000 */
[----:B------:R-:W-:-:S03]  /*3420*/  FFMA.FTZ R45, R44, R47, R45 ;  /* 0x0000002f2c2d7223 */ /* 0x000fc6000001002d */
[----:B------:R0:W2:Y:S04]  /*3430*/  SHFL.DOWN PT, R43, R139, 0x1, 0x1f ;  /* 0x08201f008b2b7f89 */ /* 0x0000a800000e0000 */
[----:B------:R0:W3:Y:S04]  /*3440*/  SHFL.DOWN PT, R47, R141, 0x1, 0x1f ;  /* 0x08201f008d2f7f89 */ /* 0x0000e800000e0000 */
[----:B------:R0:W0:Y:S01]  /*3450*/  SHFL.DOWN PT, R143, R142, 0x1, 0x1f ;  /* 0x08201f008e8f7f89 */ /* 0x00002200000e0000 */
[----:B------:R-:W-:Y:S05]  /*3460*/  @!P0 BRA `(.L_x_14214) ;  /* 0x000000b000008947 */ /* 0x000fea0003800000 */
[C---:B-1--4-:R-:W-:Y:S02]  /*3470*/  FMUL.FTZ R44, R142.reuse, R145 ;  /* 0x000000918e2c7220 */ /* 0x052fe40000410000 */
[----:B0-----:R-:W-:-:S02]  /*3480*/  FMUL.FTZ R42, R142, R143 ;  /* 0x0000008f8e2a7220 */ /* 0x001fc40000410000 */
[CC--:B--2---:R-:W-:Y:S02]  /*3490*/  FMUL.FTZ R144, R142.reuse, R43.reuse ;  /* 0x0000002b8e907220 */ /* 0x0c4fe40000410000 */
        /* <DEDUP_REMOVED lines=8> */
.L_x_14214:
[----:B----4-:R-:W-:Y:S05]  /*3520*/  BSYNC B0 ;  /* 0x0000000000007941 */ /* 0x010fea0003800000 */
.L_x_14213:
[----:B------:R-:W-:Y:S01]  /*3530*/  ISETP.GT.U32.AND P0, PT, R112, 0x1d, PT ;  /* 0x0000001d7000780c */ /* 0x000fe20003f04070 */
[----:B------:R-:W-:Y:S01]  /*3540*/  FADD.FTZ R45, R134, R45 ;  /* 0x0000002d862d7221 */ /* 0x000fe20000010000 */
[----:B0-----:R0:W4:Y:S01]  /*3550*/  SHFL.DOWN PT, R143, R141, 0x2, 0x1f ;  /* 0x08401f008d8f7f89 */ /* 0x00112200000e0000 */
[----:B------:R-:W-:Y:S01]  /*3560*/  FADD.FTZ R133, R133, R46 ;  /* 0x0000002e85857221 */ /* 0x000fe20000010000 */
[----:B------:R-:W-:Y:S01]  /*3570*/  BSSY B0, `(.L_x_14215) ;  /* 0x0000014000007945 */ /* 0x000fe20003800000 */
[C---:B------:R-:W-:Y:S01]  /*3580*/  FMUL.FTZ R42, R121.reuse, R45 ;  /* 0x0000002d792a7220 */ /* 0x040fe20000410000 */
[----:B-1----:R0:W1:Y:S01]  /*3590*/  SHFL.DOWN PT, R145, R142, 0x2, 0x1f ;  /* 0x08401f008e917f89 */ /* 0x00206200000e0000 */
[-C--:B--2---:R-:W-:Y:S02]  /*35a0*/  FMUL.FTZ R43, R121, R133.reuse ;  /* 0x00000085792b7220 */ /* 0x084fe40000410000 */
[C---:B------:R-:W-:Y:S01]  /*35b0*/  FFMA.FTZ R42, R122.reuse, R133, -R42 ;  /* 0x000000857a2a7223 */ /* 0x040fe2000001082a */
[----:B---3--:R0:W2:Y:S01]  /*35c0*/  SHFL.DOWN PT, R47, R139, 0x2, 0x1f ;  /* 0x08401f008b2f7f89 */ /* 0x0080a200000e0000 */
[----:B------:R-:W-:-:S03]  /*35d0*/  FFMA.FTZ R43, R122, R45, R43 ;  /* 0x0000002d7a2b7223 */ /* 0x000fc6000001002b */
[----:B------:R0:W3:Y:S01]  /*35e0*/  SHFL.DOWN PT, R147, R140, 0x2, 0x1f ;  /* 0x08401f008c937f89 */ /* 0x0000e200000e0000 */
[----:B------:R-:W-:Y:S05]  /*35f0*/  @P0 BRA `(.L_x_14216) ;  /* 0x000000b000000947 */ /* 0x000fea0003800000 */
[C---:B---3--:R-:W-:Y:S02]  /*3600*/  FMUL.FTZ R46, R142.reuse, R147 ;  /* 0x000000938e2e7220 */ /* 0x048fe40000410000 */
[C---:B-1----:R-:W-:Y:S02]  /*3610*/  FMUL.FTZ R44, R142.reuse, R145 ;  /* 0x000000918e2c7220 */ /* 0x042fe40000410000 */
[CC--:B--2---:R-:W-:Y:S02]  /*3620*/  FMUL.FTZ R134, R142.reuse, R47.reuse ;  /* 0x0000002f8e867220 */ /* 0x0c4fe40000410000 */
[C---:B------:R-:W-:Y:S02]  /*3630*/  FFMA.FTZ R46, R141.reuse, R47, -R46 ;  /* 0x0000002f8d2e7223 */ /* 0x040fe4000001082e */
[-C--:B0---4-:R-:W-:Y:S02]  /*3640*/  FMUL.FTZ R142, R142, R143.reuse ;  /* 0x0000008f8e8e7220 */ /* 0x091fe40000410000 */
[----:B------:R-:W-:-:S02]  /*3650*/  FFMA.FTZ R44, R141, R143, -R44 ;  /* 0x0000008f8d2c7223 */ /* 0x000fc4000001082c */
[C---:B------:R-:W-:Y:S02]  /*3660*/  FFMA.FTZ R47, R141.reuse, R147, R134 ;  /* 0x000000938d2f7223 */ /* 0x040fe40000010086 */
[----:B------:R-:W-:Y:S01]  /*3670*/  FFMA.FTZ R142, R141, R145, R142 ;  /* 0x000000918d8e7223 */ /* 0x000fe2000001008e */
[----:B------:R-:W-:Y:S01]  /*3680*/  MOV R141, R44 ;  /* 0x0000002c008d7202 */ /* 0x000fe20000000f00 */
[----:B------:R-:W-:Y:S02]  /*3690*/  FADD.FTZ R139, R139, R46 ;  /* 0x0000002e8b8b7221 */ /* 0x000fe40000010000 */
[----:B------:R-:W-:Y:S02]  /*36a0*/  FADD.FTZ R140, R140, R47 ;  /* 0x0000002f8c8c7221 */ /* 0x000fe40000010000 */
.L_x_14216:
[----:B------:R-:W-:Y:S05]  /*36b0*/  BSYNC B0 ;  /* 0x0000000000007941 */ /* 0x000fea0003800000 */
.L_x_14215:
[----:B------:R-:W-:Y:S01]  /*36c0*/  ISETP.GT.U32.AND P0, PT, R112, 0x1b, PT ;  /* 0x0000001b7000780c */ /* 0x000fe20003f04070 */
[C---:B------:R-:W-:Y:S01]  /*36d0*/  FFMA.FTZ R44, R106.reuse, R137, R42 ;  /* 0x000000896a2c7223 */ /* 0x040fe2000001002a */
[----:B--2---:R2:W0:Y:S01]  /*36e0*/  SHFL.DOWN PT, R47, R139, 0x4, 0x1f ;  /* 0x08801f008b2f7f89 */ /* 0x00442200000e0000 */
[----:B------:R-:W-:Y:S01]  /*36f0*/  FFMA.FTZ R46, R106, R135, R43 ;  /* 0x000000876a2e7223 */ /* 0x000fe2000001002b */
[----:B------:R-:W-:Y:S01]  /*3700*/  BSSY B0, `(.L_x_14217) ;  /* 0x0000016000007945 */ /* 0x000fe20003800000 */
[C---:B------:R-:W-:Y:S01]  /*3710*/  FMUL.FTZ R43, R123.reuse, R44 ;  /* 0x0000002c7b2b7220 */ /* 0x040fe20000410000 */
        /* <DEDUP_REMOVED lines=9> */
[C---:B----4-:R-:W-:Y:S02]  /*37b0*/  FMUL.FTZ R144, R142.reuse, R143 ;  /* 0x0000008f8e907220 */ /* 0x050fe40000410000 */
[C---:B---3--:R-:W-:Y:S02]  /*37c0*/  FMUL.FTZ R134, R142.reuse, R137 ;  /* 0x000000898e867220 */ /* 0x048fe40000410000 */
[CC--:B0-----:R-:W-:Y:S02]  /*37d0*/  FMUL.FTZ R146, R142.reuse, R47.reuse ;  /* 0x0000002f8e927220 */ /* 0x0c1fe40000410000 */
[C---:B------:R-:W-:Y:S02]  /*37e0*/  FFMA.FTZ R144, R141.reuse, R47, -R144 ;  /* 0x0000002f8d907223 */ /* 0x040fe40000010890 */
[-C--:B--2---:R-:W-:Y:S02]  /*37f0*/  FMUL.FTZ R142, R142, R135.reuse ;  /* 0x000000878e8e7220 */ /* 0x084fe40000410000 */
[----:B------:R-:W-:-:S02]  /*3800*/  FFMA.FTZ R134, R141, R135, -R134 ;  /* 0x000000878d867223 */ /* 0x000fc40000010886 */
[C---:B------:R-:W-:Y:S02]  /*3810*/  FFMA.FTZ R47, R141.reuse, R143, R146 ;  /* 0x0000008f8d2f7223 */ /* 0x040fe40000010092 */
[----:B------:R-:W-:Y:S01]  /*3820*/  FFMA.FTZ R142, R141, R137, R142 ;  /* 0x000000898d8e7223 */ /* 0x000fe2000001008e */
[----:B------:R-:W-:Y:S01]  /*3830*/  MOV R141, R134 ;  /* 0x00000086008d7202 */ /* 0x000fe20000000f00 */
[----:B------:R-:W-:Y:S02]  /*3840*/  FADD.FTZ R139, R139, R144 ;  /* 0x000000908b8b7221 */ /* 0x000fe40000010000 */
[----:B------:R-:W-:Y:S02]  /*3850*/  FADD.FTZ R140, R140, R47 ;  /* 0x0000002f8c8c7221 */ /* 0x000fe40000010000 */
.L_x_14218:
[----:B------:R-:W-:Y:S05]  /*3860*/  BSYNC B0 ;  /* 0x0000000000007941 */ /* 0x000fea0003800000 */
.L_x_14217:
[C---:B------:R-:W-:Y:S01]  /*3870*/  FFMA.FTZ R136, R109.reuse, R136, R43 ;  /* 0x000000886d887223 */ /* 0x040fe2000001002b */
[----:B0-----:R0:W2:Y:S01]  /*3880*/  SHFL.DOWN PT, R47, R141, 0x8, 0x1f ;  /* 0x09001f008d2f7f89 */ /* 0x0010a200000e0000 */
[----:B------:R-:W-:Y:S01]  /*3890*/  BSSY B0, `(.L_x_14219) ;  /* 0x0000011000007945 */ /* 0x000fe20003800000 */
[----:B------:R-:W-:Y:S02]  /*38a0*/  FFMA.FTZ R138, R109, R138, R42 ;  /* 0x0000008a6d8a7223 */ /* 0x000fe4000001002a */
[----:B------:R0:W4:Y:S04]  /*38b0*/  SHFL.DOWN PT, R135, R142, 0x8, 0x1f ;  /* 0x09001f008e877f89 */ /* 0x00012800000e0000 */
[----:B------:R0:W3:Y:S04]  /*38c0*/  SHFL.DOWN PT, R43, R139, 0x8, 0x1f ;  /* 0x09001f008b2b7f89 */ /* 0x0000e800000e0000 */
[----:B---3--:R0:W3:Y:S01]  /*38d0*/  SHFL.DOWN PT, R137, R140, 0x8, 0x1f ;  /* 0x09001f008c897f89 */ /* 0x0080e200000e0000 */
[----:B------:R-:W-:Y:S05]  /*38e0*/  @P1 BRA `(.L_x_14220) ;  /* 0x000000b000001947 */ /* 0x000fea0003800000 */
[C---:B---3--:R-:W-:Y:S02]  /*38f0*/  FMUL.FTZ R134, R142.reuse, R137 ;  /* 0x000000898e867220 */ /* 0x048fe40000410000 */
[----:B----4-:R-:W-:-:S02]  /*3900*/  FMUL.FTZ R42, R142, R135 ;  /* 0x000000878e2a7220 */ /* 0x010fc40000410000 */
[CC--:B------:R-:W-:Y:S02]  /*3910*/  FMUL.FTZ R144, R142.reuse, R43.reuse ;  /* 0x0000002b8e907220 */ /* 0x0c0fe40000410000 */
        /* <DEDUP_REMOVED lines=8> */
.L_x_14220:
[----:B------:R-:W-:Y:S05]  /*39a0*/  BSYNC B0 ;  /* 0x0000000000007941 */ /* 0x000fea0003800000 */
.L_x_14219:
[----:B--2---:R2:W0:Y:S01]  /*39b0*/  SHFL.DOWN PT, R47, R141, 0x10, 0x1f ;  /* 0x0a001f008d2f7f89 */ /* 0x00442200000e0000 */
[----:B------:R-:W-:Y:S01]  /*39c0*/  BSSY B0, `(.L_x_14221) ;  /* 0x0000011000007945 */ /* 0x000fe20003800000 */
[----:B----4-:R-:W-:Y:S02]  /*39d0*/  FMUL.FTZ R143, R0, R67 ;  /* 0x00000043008f7220 */ /* 0x010fe40000410000 */
        /* <DEDUP_REMOVED lines=15> */
.L_x_14222:
[----:B------:R-:W-:Y:S05]  /*3ad0*/  BSYNC B0 ;  /* 0x0000000000007941 */ /* 0x000fea0003800000 */
.L_x_14221:
[----:B------:R-:W-:Y:S01]  /*3ae0*/  SHFL.DOWN PT, R150, R142, 0x1, 0x1f ;  /* 0x08201f008e967f89 */ /* 0x000fe200000e0000 */
[-C--:B------:R-:W-:Y:S01]  /*3af0*/  FFMA.FTZ R42, R104, -R143.reuse, R133 ;  /* 0x8000008f682a7223 */ /* 0x080fe20000010085 */
[----:B------:R-:W-:Y:S01]  /*3b00*/  ISETP.NE.AND P0, PT, R93, RZ, PT ;  /* 0x000000ff5d00720c */ /* 0x000fe20003f05270 */
[----:B------:R-:W-:Y:S01]  /*3b10*/  FFMA.FTZ R43, R102, -R143, R45 ;  /* 0x8000008f662b7223 */ /* 0x000fe2000001002d */
[----:B---3--:R-:W3:Y:S01]  /*3b20*/  SHFL.IDX PT, R137, R6, RZ, 0x1f ;  /* 0x00001fff06897589 */ /* 0x008ee200000e0000 */
[C---:B0-----:R-:W-:Y:S01]  /*3b30*/  FFMA.FTZ R47, R56.reuse, R133, RZ ;  /* 0x00000085382f7223 */ /* 0x041fe200000100ff */
[----:B------:R-:W-:Y:S01]  /*3b40*/  BSSY B0, `(.L_x_14223) ;  /* 0x000008b000007945 */ /* 0x000fe20003800000 */
[----:B------:R-:W-:Y:S01]  /*3b50*/  FFMA.FTZ R45, R56, -R45, RZ ;  /* 0x8000002d382d7223 */ /* 0x000fe200000100ff */
[----:B----4-:R-:W0:Y:S01]  /*3b60*/  SHFL.IDX PT, R135, R7, RZ, 0x1f ;  /* 0x00001fff07877589 */ /* 0x010e2200000e0000 */
[----:B------:R-:W-:Y:S02]  /*3b70*/  FMUL.FTZ R149, R106, R65 ;  /* 0x000000416a957220 */ /* 0x000fe40000410000 */
[C---:B------:R-:W-:Y:S01]  /*3b80*/  FFMA.FTZ R133, R55.reuse, R44, R47 ;  /* 0x0000002c37857223 */ /* 0x040fe2000001002f */
[----:B------:R-:W4:Y:S01]  /*3b90*/  SHFL.DOWN PT, R148, R141, 0x1, 0x1f ;  /* 0x08201f008d947f89 */ /* 0x000f2200000e0000 */
[----:B------:R-:W-:-:S02]  /*3ba0*/  FFMA.FTZ R147, R55, -R46, R45 ;  /* 0x8000002e37937223 */ /* 0x000fc4000001002d */
[-C--:B------:R-:W-:Y:S01]  /*3bb0*/  FFMA.FTZ R44, R110, -R149.reuse, R44 ;  /* 0x800000956e2c7223 */ /* 0x080fe2000001002c */
[----:B------:R5:W2:Y:S01]  /*3bc0*/  SHFL.IDX PT, R144, R142, RZ, 0x1f ;  /* 0x00001fff8e907589 */ /* 0x000aa200000e0000 */
[----:B------:R-:W-:Y:S02]  /*3bd0*/  FFMA.FTZ R45, R108, -R149, R46 ;  /* 0x800000956c2d7223 */ /* 0x000fe4000001002e */
[----:B------:R-:W-:Y:S01]  /*3be0*/  FMUL.FTZ R149, R109, R68 ;  /* 0x000000446d957220 */ /* 0x000fe20000410000 */
[----:B-1----:R-:W1:Y:S01]  /*3bf0*/  SHFL.DOWN PT, R145, R140, 0x1, 0x1f ;  /* 0x08201f008c917f89 */ /* 0x002e6200000e0000 */
[----:B------:R-:W-:Y:S02]  /*3c00*/  FMUL.FTZ R47, R117, R136 ;  /* 0x00000088752f7220 */ /* 0x000fe40000410000 */
[C---:B------:R-:W-:Y:S01]  /*3c10*/  FFMA.FTZ R134, R54.reuse, R138, R133 ;  /* 0x0000008a36867223 */ /* 0x040fe20000010085 */
[----:B------:R-:W1:Y:S01]  /*3c20*/  SHFL.DOWN PT, R146, R139, 0x1, 0x1f ;  /* 0x08201f008b927f89 */ /* 0x000e6200000e0000 */
[----:B------:R-:W-:-:S02]  /*3c30*/  FFMA.FTZ R133, R54, -R136, R147 ;  /* 0x8000008836857223 */ /* 0x000fc40000010093 */
[-C--:B------:R-:W-:Y:S01]  /*3c40*/  FMUL.FTZ R147, R117, R138.reuse ;  /* 0x0000008a75937220 */ /* 0x080fe20000410000 */
[----:B------:R0:W1:Y:S01]  /*3c50*/  SHFL.IDX PT, R143, R141, RZ, 0x1f ;  /* 0x00001fff8d8f7589 */ /* 0x00006200000e0000 */
[----:B--2--5:R-:W-:Y:S02]  /*3c60*/  FFMA.FTZ R142, R118, R138, -R47 ;  /* 0x0000008a768e7223 */ /* 0x024fe4000001082f */
[----:B------:R-:W-:Y:S01]  /*3c70*/  FFMA.FTZ R46, R101, -R149, R138 ;  /* 0x80000095652e7223 */ /* 0x000fe2000001008a */
[----:B------:R-:W2:Y:S01]  /*3c80*/  SHFL.IDX PT, R139, R139, RZ, 0x1f ;  /* 0x00001fff8b8b7589 */ /* 0x000ea200000e0000 */
[----:B---3--:R-:W-:Y:S02]  /*3c90*/  @P2 FMUL.FTZ R138, R150, R137 ;  /* 0x00000089968a2220 */ /* 0x008fe40000410000 */
[----:B------:R-:W-:Y:S01]  /*3ca0*/  FFMA.FTZ R47, R111, -R149, R136 ;  /* 0x800000956f2f7223 */ /* 0x000fe20000010088 */
[----:B------:R-:W3:Y:S01]  /*3cb0*/  SHFL.IDX PT, R140, R140, RZ, 0x1f ;  /* 0x00001fff8c8c7589 */ /* 0x000ee200000e0000 */
[----:B------:R-:W-:-:S02]  /*3cc0*/  FFMA.FTZ R147, R118, R136, R147 ;  /* 0x0000008876937223 */ /* 0x000fc40000010093 */
[-C--:B0-----:R-:W-:Y:S02]  /*3cd0*/  @P2 FMUL.FTZ R136, R150, R135.reuse ;  /* 0x0000008796882220 */ /* 0x081fe40000410000 */
[----:B------:R-:W-:Y:S02]  /*3ce0*/  FFMA.FTZ R116, R105, R116, R142 ;  /* 0x0000007469747223 */ /* 0x000fe4000001008e */
[C---:B----4-:R-:W-:Y:S02]  /*3cf0*/  @P2 FFMA.FTZ R142, R148.reuse, R135, R138 ;  /* 0x00000087948e2223 */ /* 0x050fe4000001008a */
[----:B------:R-:W-:Y:S02]  /*3d00*/  @P2 FFMA.FTZ R141, R148, R137, -R136 ;  /* 0x00000089948d2223 */ /* 0x000fe40000010888 */
[----:B------:R-:W-:Y:S02]  /*3d10*/  FMUL.FTZ R138, R144, R6 ;  /* 0x00000006908a7220 */ /* 0x000fe40000410000 */
[----:B-1----:R-:W-:-:S02]  /*3d20*/  @P2 FADD.FTZ R135, R145, R142 ;  /* 0x0000008e91872221 */ /* 0x002fc40000010000 */
[-C--:B------:R-:W-:Y:S02]  /*3d30*/  FMUL.FTZ R136, R144, R7.reuse ;  /* 0x0000000790887220 */ /* 0x080fe40000410000 */
[----:B------:R-:W-:Y:S02]  /*3d40*/  @P2 FADD.FTZ R137, R146, R141 ;  /* 0x0000008d92892221 */ /* 0x000fe40000010000 */
[----:B------:R-:W-:Y:S02]  /*3d50*/  FFMA.FTZ R7, R143, R7, R138 ;  /* 0x000000078f077223 */ /* 0x000fe4000001008a */
[-C--:B------:R-:W-:Y:S02]  /*3d60*/  FMUL.FTZ R138, R135, -R49.reuse ;  /* 0x80000031878a7220 */ /* 0x080fe40000410000 */
[C---:B------:R-:W-:Y:S02]  /*3d70*/  FMUL.FTZ R49, R137.reuse, -R49 ;  /* 0x8000003189317220 */ /* 0x040fe40000410000 */
[----:B------:R-:W-:-:S02]  /*3d80*/  FFMA.FTZ R138, R137, R48, -R138 ;  /* 0x00000030898a7223 */ /* 0x000fc4000001088a */
[----:B------:R-:W-:Y:S02]  /*3d90*/  FFMA.FTZ R49, R135, R48, R49 ;  /* 0x0000003087317223 */ /* 0x000fe40000010031 */
[----:B------:R-:W-:Y:S02]  /*3da0*/  FADD.FTZ R48, R115, R138 ;  /* 0x0000008a73307221 */ /* 0x000fe40000010000 */
[C---:B------:R-:W-:Y:S02]  /*3db0*/  FMUL.FTZ R115, R105.reuse, R66 ;  /* 0x0000004269737220 */ /* 0x040fe40000410000 */
[----:B------:R-:W-:Y:S02]  /*3dc0*/  FFMA.FTZ R132, R105, R132, R147 ;  /* 0x0000008469847223 */ /* 0x000fe40000010093 */
[----:B------:R-:W-:Y:S01]  /*3dd0*/  FADD.FTZ R49, -R114, R49 ;  /* 0x0000003172317221 */ /* 0x000fe20000010100 */
[----:B------:R-:W-:Y:S01]  /*3de0*/  P2R R114, PR, RZ, 0x1 ;  /* 0x00000001ff727803 */ /* 0x000fe20000000000 */
[----:B------:R-:W-:-:S02]  /*3df0*/  FMUL.FTZ R135, R52, R116 ;  /* 0x0000007434877220 */ /* 0x000fc40000410000 */
[-C--:B------:R-:W-:Y:S02]  /*3e00*/  FFMA.FTZ R114, R103, -R115.reuse, R116 ;  /* 0x8000007367727223 */ /* 0x080fe40000010074 */
[----:B------:R-:W-:Y:S02]  /*3e10*/  FFMA.FTZ R115, R107, -R115, R132 ;  /* 0x800000736b737223 */ /* 0x000fe40000010084 */
[----:B------:R-:W-:Y:S02]  /*3e20*/  FMUL.FTZ R132, R52, R132 ;  /* 0x0000008434847220 */ /* 0x000fe40000410000 */
[----:B------:R-:W-:Y:S02]  /*3e30*/  FADD.FTZ R116, R134, R135 ;  /* 0x0000008786747221 */ /* 0x000fe40000010000 */
[----:B------:R-:W-:Y:S02]  /*3e40*/  FFMA.FTZ R136, R143, R6, -R136 ;  /* 0x000000068f887223 */ /* 0x000fe40000010888 */
[----:B------:R-:W-:-:S02]  /*3e50*/  FMUL.FTZ R134, R117, -R48 ;  /* 0x8000003075867220 */ /* 0x000fc40000410000 */
[C---:B------:R-:W-:Y:S02]  /*3e60*/  FMUL.FTZ R6, R144.reuse, R5 ;  /* 0x0000000590067220 */ /* 0x040fe40000410000 */
[-C--:B------:R-:W-:Y:S02]  /*3e70*/  FMUL.FTZ R144, R144, R4.reuse ;  /* 0x0000000490907220 */ /* 0x080fe40000410000 */
[-C--:B------:R-:W-:Y:S02]  /*3e80*/  FMUL.FTZ R135, R117, -R49.reuse ;  /* 0x8000003175877220 */ /* 0x080fe40000410000 */
[----:B------:R-:W-:Y:S02]  /*3e90*/  FADD.FTZ R117, R133, -R132 ;  /* 0x8000008485757221 */ /* 0x000fe40000010000 */
[----:B------:R-:W-:Y:S02]  /*3ea0*/  FFMA.FTZ R133, R118, R49, R134 ;  /* 0x0000003176857223 */ /* 0x000fe40000010086 */
[----:B------:R-:W-:-:S02]  /*3eb0*/  FFMA.FTZ R4, R143, R4, -R6 ;  /* 0x000000048f047223 */ /* 0x000fc40000010806 */
[----:B------:R-:W-:Y:S02]  /*3ec0*/  FFMA.FTZ R5, R143, R5, R144 ;  /* 0x000000058f057223 */ /* 0x000fe40000010090 */
[----:B--2---:R-:W-:Y:S02]  /*3ed0*/  FADD.FTZ R6, R139, R136 ;  /* 0x000000888b067221 */ /* 0x004fe40000010000 */
[----:B---3--:R-:W-:Y:S02]  /*3ee0*/  FADD.FTZ R7, R140, R7 ;  /* 0x000000078c077221 */ /* 0x008fe40000010000 */
[----:B------:R-:W-:Y:S02]  /*3ef0*/  FFMA.FTZ R132, R118, R48, -R135 ;  /* 0x0000003076847223 */ /* 0x000fe40000010887 */
[----:B------:R-:W-:Y:S01]  /*3f00*/  FADD.FTZ R124, -R124, R133 ;  /* 0x000000857c7c7221 */ /* 0x000fe20000010100 */
[----:B------:R0:W-:Y:S01]  /*3f10*/  @!P0 STS.128 [R130+0x1b80], R4 ;  /* 0x001b800482008388 */ /* 0x0001e20000000c00 */
[----:B------:R-:W-:-:S02]  /*3f20*/  FADD.FTZ R118, R127, R132 ;  /* 0x000000847f767221 */ /* 0x000fc40000010000 */
[-C--:B------:R-:W-:Y:S02]  /*3f30*/  FMUL.FTZ R136, R49, R66.reuse ;  /* 0x0000004231887220 */ /* 0x080fe40000410000 */
[----:B------:R-:W-:Y:S02]  /*3f40*/  FMUL.FTZ R134, R48, R66 ;  /* 0x0000004230867220 */ /* 0x000fe40000410000 */
[C---:B------:R-:W-:Y:S02]  /*3f50*/  FMUL.FTZ R127, R115.reuse, R136 ;  /* 0x00000088737f7220 */ /* 0x040fe40000410000 */
[-C--:B------:R-:W-:Y:S02]  /*3f60*/  FMUL.FTZ R133, R115, R134.reuse ;  /* 0x0000008673857220 */ /* 0x080fe40000410000 */
[C---:B------:R-:W-:Y:S02]  /*3f70*/  FMUL.FTZ R138, R105.reuse, R134 ;  /* 0x00000086698a7220 */ /* 0x040fe40000410000 */
[----:B------:R-:W-:-:S02]  /*3f80*/  FMUL.FTZ R140, R105, R136 ;  /* 0x00000088698c7220 */ /* 0x000fc40000410000 */
[C---:B0-----:R-:W-:Y:S01]  /*3f90*/  FMUL.FTZ R4, R123.reuse, -R124 ;  /* 0x8000007c7b047220 */ /* 0x041fe20000410000 */
[----:B------:R-:W-:Y:S01]  /*3fa0*/  STS [R77.X4+0x228], R138 ;  /* 0x0002288a4d007388 */ /* 0x000fe20000004800 */
[-C--:B------:R-:W-:Y:S02]  /*3fb0*/  FMUL.FTZ R123, R123, -R118.reuse ;  /* 0x800000767b7b7220 */ /* 0x080fe40000410000 */
[C---:B------:R-:W-:Y:S01]  /*3fc0*/  FFMA.FTZ R5, R125.reuse, R118, -R4 ;  /* 0x000000767d057223 */ /* 0x040fe20000010804 */
[----:B------:R-:W-:Y:S01]  /*3fd0*/  STS [R77.X4+0x22c], R140 ;  /* 0x00022c8c4d007388 */ /* 0x000fe20000004800 */
[----:B------:R-:W-:Y:S02]  /*3fe0*/  FMUL.FTZ R6, R124, R68 ;  /* 0x000000447c067220 */ /* 0x000fe40000410000 */
[----:B------:R-:W-:Y:S02]  /*3ff0*/  FFMA.FTZ R123, R125, R124, R123 ;  /* 0x0000007c7d7b7223 */ /* 0x000fe4000001007b */
[----:B------:R-:W-:-:S02]  /*4000*/  FADD.FTZ R128, R128, R5 ;  /* 0x0000000580807221 */ /* 0x000fc40000010000 */
[----:B------:R-:W-:Y:S02]  /*4010*/  FMUL.FTZ R4, R118, R68 ;  /* 0x0000004476047220 */ /* 0x000fe40000410000 */
[----:B------:R-:W-:Y:S02]  /*4020*/  FMUL.FTZ R5, R47, R6 ;  /* 0x000000062f057220 */ /* 0x000fe40000410000 */
[----:B------:R-:W-:Y:S02]  /*4030*/  FADD.FTZ R126, -R126, R123 ;  /* 0x0000007b7e7e7221 */ /* 0x000fe40000010100 */
[C---:B------:R-:W-:Y:S02]  /*4040*/  FFMA.FTZ R130, R114.reuse, R134, R127 ;  /* 0x0000008672827223 */ /* 0x040fe4000001007f */
[----:B------:R-:W-:Y:S02]  /*4050*/  FFMA.FTZ R127, R114, R136, -R133 ;  /* 0x00000088727f7223 */ /* 0x000fe40000010885 */
[----:B------:R-:W-:-:S02]  /*4060*/  FFMA.FTZ R133, R46, R4, R5 ;  /* 0x000000042e857223 */ /* 0x000fc40000010005 */
[C---:B------:R-:W-:Y:S02]  /*4070*/  FMUL.FTZ R5, R121.reuse, -R126 ;  /* 0x8000007e79057220 */ /* 0x040fe40000410000 */
[----:B------:R-:W-:Y:S02]  /*4080*/  FMUL.FTZ R121, R121, -R128 ;  /* 0x8000008079797220 */ /* 0x000fe40000410000 */
[-C--:B------:R-:W-:Y:S02]  /*4090*/  FMUL.FTZ R7, R47, R4.reuse ;  /* 0x000000042f077220 */ /* 0x080fe40000410000 */
[----:B------:R-:W-:Y:S02]  /*40a0*/  FMUL.FTZ R132, R109, R4 ;  /* 0x000000046d847220 */ /* 0x000fe40000410000 */
[-C--:B------:R-:W-:Y:S02]  /*40b0*/  FMUL.FTZ R123, R126, R65.reuse ;  /* 0x000000417e7b7220 */ /* 0x080fe40000410000 */
[----:B------:R-:W-:Y:S01]  /*40c0*/  FFMA.FTZ R4, R122, R128, -R5 ;  /* 0x000000807a047223 */ /* 0x000fe20000010805 */
[----:B------:R0:W-:Y:S01]  /*40d0*/  STS [R77.X4+0x220], R132 ;  /* 0x000220844d007388 */ /* 0x0001e20000004800 */
[----:B------:R-:W-:-:S02]  /*40e0*/  FMUL.FTZ R5, R128, R65 ;  /* 0x0000004180057220 */ /* 0x000fc40000410000 */
[----:B------:R-:W-:Y:S02]  /*40f0*/  FFMA.FTZ R122, R122, R126, R121 ;  /* 0x0000007e7a7a7223 */ /* 0x000fe40000010079 */
[-C--:B------:R-:W-:Y:S02]  /*4100*/  FMUL.FTZ R134, R109, R6.reuse ;  /* 0x000000066d867220 */ /* 0x080fe40000410000 */
[----:B------:R-:W-:Y:S02]  /*4110*/  FFMA.FTZ R135, R46, R6, -R7 ;  /* 0x000000062e877223 */ /* 0x000fe40000010807 */
[----:B------:R-:W-:Y:S01]  /*4120*/  FMUL.FTZ R6, R45, R123 ;  /* 0x0000007b2d067220 */ /* 0x000fe20000410000 */
[----:B------:R1:W-:Y:S01]  /*4130*/  STS [R77.X4+0x224], R134 ;  /* 0x000224864d007388 */ /* 0x0003e20000004800 */
[----:B------:R-:W-:Y:S02]  /*4140*/  FADD.FTZ R129, R129, R4 ;  /* 0x0000000481817221 */ /* 0x000fe40000010000 */
[----:B------:R-:W-:-:S02]  /*4150*/  FMUL.FTZ R4, R45, R5 ;  /* 0x000000052d047220 */ /* 0x000fc40000410000 */
[----:B------:R-:W-:Y:S01]  /*4160*/  FADD.FTZ R131, -R131, R122 ;  /* 0x0000007a83837221 */ /* 0x000fe20000010100 */
[----:B------:R-:W-:Y:S01]  /*4170*/  IADD3 R122, -R24, c[0x0][0x168], RZ ;  /* 0x00005a00187a7a10 */ /* 0x000fe20007ffe1ff */
[-C--:B------:R-:W-:Y:S02]  /*4180*/  FFMA.FTZ R121, R44, R5.reuse, R6 ;  /* 0x000000052c797223 */ /* 0x080fe40000010006 */
[----:B0-----:R-:W-:Y:S02]  /*4190*/  FMUL.FTZ R132, R106, R5 ;  /* 0x000000056a847220 */ /* 0x001fe40000410000 */
[----:B------:R-:W-:Y:S02]  /*41a0*/  FFMA.FTZ R125, R44, R123, -R4 ;  /* 0x0000007b2c7d7223 */ /* 0x000fe40000010804 */
[-C--:B------:R-:W-:Y:S01]  /*41b0*/  FMUL.FTZ R7, R131, R67.reuse ;  /* 0x0000004383077220 */ /* 0x080fe20000410000 */
[----:B------:R0:W-:Y:S01]  /*41c0*/  STS [R77.X4+0x218], R132 ;  /* 0x000218844d007388 */ /* 0x0001e20000004800 */
[----:B------:R-:W-:-:S02]  /*41d0*/  FMUL.FTZ R5, R129, R67 ;  /* 0x0000004381057220 */ /* 0x000fc40000410000 */
[----:B-1----:R-:W-:Y:S01]  /*41e0*/  FMUL.FTZ R134, R106, R123 ;  /* 0x0000007b6a867220 */ /* 0x002fe20000410000 */
[----:B------:R-:W-:Y:S01]  /*41f0*/  LEA R123, R122, -R93, 0x1 ;  /* 0x8000005d7a7b7211 */ /* 0x000fe200078e08ff */
[C---:B------:R-:W-:Y:S02]  /*4200*/  FMUL.FTZ R4, R43.reuse, R7 ;  /* 0x000000072b047220 */ /* 0x040fe40000410000 */
[-C--:B------:R-:W-:Y:S01]  /*4210*/  FMUL.FTZ R6, R43, R5.reuse ;  /* 0x000000052b067220 */ /* 0x080fe20000410000 */
[----:B------:R-:W-:Y:S01]  /*4220*/  ISETP.GE.AND P0, PT, R123, 0x1, PT ;  /* 0x000000017b00780c */ /* 0x000fe20003f06270 */
[C---:B------:R-:W-:Y:S01]  /*4230*/  FFMA.FTZ R4, R42.reuse, R5, R4 ;  /* 0x000000052a047223 */ /* 0x040fe20000010004 */
[----:B------:R1:W-:Y:S01]  /*4240*/  STS [R77.X4+0x21c], R134 ;  /* 0x00021c864d007388 */ /* 0x0003e20000004800 */
[----:B------:R-:W-:Y:S02]  /*4250*/  FFMA.FTZ R6, R42, R7, -R6 ;  /* 0x000000072a067223 */ /* 0x000fe40000010806 */
[----:B------:R-:W-:-:S02]  /*4260*/  FMUL.FTZ R122, R0, R5 ;  /* 0x00000005007a7220 */ /* 0x000fc40000410000 */
[----:B0-----:R-:W-:Y:S02]  /*4270*/  FMUL.FTZ R132, R0, R7 ;  /* 0x0000000700847220 */ /* 0x001fe40000410000 */
[----:B------:R-:W-:Y:S01]  /*4280*/  FADD.FTZ R4, RZ, R4 ;  /* 0x00000004ff047221 */ /* 0x000fe20000010000 */
[----:B------:R0:W-:Y:S01]  /*4290*/  STS [R77.X4+0x210], R122 ;  /* 0x0002107a4d007388 */ /* 0x0001e20000004800 */
[----:B------:R-:W-:Y:S02]  /*42a0*/  FADD.FTZ R6, RZ, R6 ;  /* 0x00000006ff067221 */ /* 0x000fe40000010000 */
[----:B------:R-:W-:Y:S01]  /*42b0*/  FADD.FTZ R4, R4, R121 ;  /* 0x0000007904047221 */ /* 0x000fe20000010000 */
[----:B------:R0:W-:Y:S01]  /*42c0*/  STS [R77.X4+0x214], R132 ;  /* 0x000214844d007388 */ /* 0x0001e20000004800 */
[----:B------:R-:W-:Y:S01]  /*42d0*/  FADD.FTZ R6, R6, R125 ;  /* 0x0000007d06067221 */ /* 0x000fe20000010000 */
[----:B------:R-:W-:Y:S01]  /*42e0*/  SHF.L.U64.HI R125, R51, 0x2, R50 ;  /* 0x00000002337d7819 */ /* 0x000fe20000010232 */
[----:B------:R-:W-:-:S02]  /*42f0*/  FADD.FTZ R133, R4, R133 ;  /* 0x0000008504857221 */ /* 0x000fc40000010000 */
[----:B-1----:R-:W-:Y:S01]  /*4300*/  FADD.FTZ R134, R6, R135 ;  /* 0x0000008706867221 */ /* 0x002fe20000010000 */
[----:B------:R-:W-:Y:S06]  /*4310*/  BAR.SYNC.DEFER_BLOCKING 0x0 ;  /* 0x0000000000007b1d */ /* 0x000fec0000010000 */
[----:B------:R-:W-:Y:S05]  /*4320*/  @!P0 BRA `(.L_x_14224) ;  /* 0x000000c000008947 */ /* 0x000fea0003800000 */
[----:B0-----:R-:W-:Y:S01]  /*4330*/  LEA.HI.SX32 R121, R93, R93, 0x1b ;  /* 0x0000005d5d797211 */ /* 0x001fe200078fdaff */
        /* <DEDUP_REMOVED lines=11> */
.L_x_14224:
[----:B0-----:R-:W-:Y:S05]  /*43f0*/  BSYNC B0 ;  /* 0x0000000000007941 */ /* 0x001fea0003800000 */
.L_x_14223:
[----:B------:R0:W1:Y:S01]  /*4400*/  LDS R7, [R76.X4+0x290] ;  /* 0x000290004c077984 */ /* 0x0000620000004800 */
[----:B------:R-:W-:Y:S01]  /*4410*/  ISETP.GE.AND P6, PT, R123, 0x21, PT ;  /* 0x000000217b00780c */ /* 0x000fe20003fc6270 */
[----:B------:R-:W-:Y:S01]  /*4420*/  IMAD R4, R125, c[0x0][0x2b0], RZ ;  /* 0x0000ac007d047a24 */ /* 0x000fe200078e02ff */
[----:B------:R-:W-:Y:S01]  /*4430*/  SHF.L.U32 R135, R51, 0x2, RZ ;  /* 0x0000000233877819 */ /* 0x000fe200000006ff */
[----:B------:R-:W-:Y:S01]  /*4440*/  BSSY B0, `(.L_x_14225) ;  /* 0x000000e000007945 */ /* 0x000fe20003800000 */
[----:B------:R-:W-:Y:S01]  /*4450*/  FADD.FTZ R130, R133, R130 ;  /* 0x0000008285827221 */ /* 0x000fe20000010000 */
[C---:B------:R-:W-:Y:S01]  /*4460*/  ISETP.GE.AND P0, PT, R123.reuse, 0x41, PT ;  /* 0x000000417b00780c */ /* 0x040fe20003f06270 */
        /* <DEDUP_REMOVED lines=11> */
.L_x_14226:
[----:B0-----:R-:W-:Y:S05]  /*4520*/  BSYNC B0 ;  /* 0x0000000000007941 */ /* 0x001fea0003800000 */
.L_x_14225:
[----:B-1----:R0:W1:Y:S01]  /*4530*/  LDS R7, [R75.X4+0x310] ;  /* 0x000310004b077984 */ /* 0x0020620000004800 */
[----:B------:R-:W-:Y:S01]  /*4540*/  BSSY B0, `(.L_x_14227) ;  /* 0x0000005000007945 */ /* 0x000fe20003800000 */
[----:B------:R-:W-:Y:S05]  /*4550*/  @!P0 BRA `(.L_x_14228) ;  /* 0x0000003000008947 */ /* 0x000fea0003800000 */
[----:B------:R-:W-:-:S05]  /*4560*/  IMAD.WIDE.U32 R4, R135, c[0x0][0x2b0], R28 ;  /* 0x0000ac0087047a25 */ /* 0x000fca00078e001c */
[----:B------:R-:W-:-:S05]  /*4570*/  IADD3 R5, R121, R5, RZ ;  /* 0x0000000579057210 */ /* 0x000fca0007ffe0ff */
[----:B-1----:R1:W-:Y:S02]  /*4580*/  RED.E.ADD.F32.FTZ.RN.STRONG.GPU [R4.64], R7 ;  /* 0x000000070400798e */ /* 0x0023e4000c10e786 */
.L_x_14228:
[----:B------:R-:W-:Y:S05]  /*4590*/  BSYNC B0 ;  /* 0x0000000000007941 */ /* 0x000fea0003800000 */
.L_x_14227:
[----:B-1----:R1:W2:Y:S01]  /*45a0*/  LDS R7, [R74.X4+0x390] ;  /* 0x000390004a077984 */ /* 0x0022a20000004800 */
[----:B------:R-:W-:Y:S01]  /*45b0*/  BSSY B0, `(.L_x_14229) ;  /* 0x0000005000007945 */ /* 0x000fe20003800000 */
[----:B------:R-:W-:Y:S05]  /*45c0*/  @!P1 BRA `(.L_x_14230) ;  /* 0x0000003000009947 */ /* 0x000fea0003800000 */
[----:B------:R-:W-:-:S05]  /*45d0*/  IMAD.WIDE.U32 R4, R135, c[0x0][0x2b0], R30 ;  /* 0x0000ac0087047a25 */ /* 0x000fca00078e001e */
[----:B------:R-:W-:-:S05]  /*45e0*/  IADD3 R5, R121, R5, RZ ;  /* 0x0000000579057210 */ /* 0x000fca0007ffe0ff */
[----:B--2---:R2:W-:Y:S02]  /*45f0*/  RED.E.ADD.F32.FTZ.RN.STRONG.GPU [R4.64], R7 ;  /* 0x000000070400798e */ /* 0x0045e4000c10e786 */
.L_x_14230:
[----:B------:R-:W-:Y:S05]  /*4600*/  BSYNC B0 ;  /* 0x0000000000007941 */ /* 0x000fea0003800000 */
.L_x_14229:
[----:B--2---:R2:W3:Y:S01]  /*4610*/  LDS R7, [R73.X4+0x410] ;  /* 0x0004100049077984 */ /* 0x0044e20000004800 */
[----:B------:R-:W-:Y:S01]  /*4620*/  BSSY B0, `(.L_x_14231) ;  /* 0x0000005000007945 */ /* 0x000fe20003800000 */
[----:B------:R-:W-:Y:S05]  /*4630*/  @!P2 BRA `(.L_x_14232) ;  /* 0x000000300000a947 */ /* 0x000fea0003800000 */
[----:B------:R-:W-:-:S05]  /*4640*/  IMAD.WIDE.U32 R4, R135, c[0x0][0x2b0], R32 ;  /* 0x0000ac0087047a25 */ /* 0x000fca00078e0020 */
[----:B------:R-:W-:-:S05]  /*4650*/  IADD3 R5, R121, R5, RZ ;  /* 0x0000000579057210 */ /* 0x000fca0007ffe0ff */
[----:B---3--:R3:W-:Y:S02]  /*4660*/  RED.E.ADD.F32.FTZ.RN.STRONG.GPU [R4.64], R7 ;  /* 0x000000070400798e */ /* 0x0087e4000c10e786 */
.L_x_14232:
[----:B------:R-:W-:Y:S05]  /*4670*/  BSYNC B0 ;  /* 0x0000000000007941 */ /* 0x000fea0003800000 */
.L_x_14231:
[----:B---3--:R3:W4:Y:S01]  /*4680*/  LDS R7, [R72.X4+0x490] ;  /* 0x0004900048077984 */ /* 0x0087220000004800 */
[----:B------:R-:W-:Y:S01]  /*4690*/  BSSY B0, `(.L_x_14233) ;  /* 0x0000005000007945 */ /* 0x000fe20003800000 */
[----:B------:R-:W-:Y:S05]  /*46a0*/  @!P3 BRA `(.L_x_14234) ;  /* 0x000000300000b947 */ /* 0x000fea0003800000 */
[----:B------:R-:W-:-:S05]  /*46b0*/  IMAD.WIDE.U32 R4, R135, c[0x0][0x2b0], R34 ;  /* 0x0000ac0087047a25 */ /* 0x000fca00078e0022 */
[----:B------:R-:W-:-:S05]  /*46c0*/  IADD3 R5, R121, R5, RZ ;  /* 0x0000000579057210 */ /* 0x000fca0007ffe0ff */
[----:B----4-:R4:W-:Y:S02]  /*46d0*/  RED.E.ADD.F32.FTZ.RN.STRONG.GPU [R4.64], R7 ;  /* 0x000000070400798e */ /* 0x0109e4000c10e786 */
.L_x_14234:
[----:B------:R-:W-:Y:S05]  /*46e0*/  BSYNC B0 ;  /* 0x0000000000007941 */ /* 0x000fea0003800000 */
.L_x_14233:
[----:B------:R0:W1:Y:S01]  /*46f0*/  LDS R119, [R71.X4+0x510] ;  /* 0x0005100047777984 */ /* 0x0000620000004800 */
[----:B------:R-:W-:Y:S01]  /*4700*/  BSSY B0, `(.L_x_14235) ;  /* 0x0000006000007945 */ /* 0x000fe20003800000 */
[----:B----4-:R-:W-:Y:S01]  /*4710*/  IMAD.WIDE.U32 R4, R135, c[0x0][0x2b0], R38 ;  /* 0x0000ac0087047a25 */ /* 0x010fe200078e0026 */
[----:B------:R-:W-:Y:S05]  /*4720*/  @!P4 BRA `(.L_x_14236) ;  /* 0x000000300000c947 */ /* 0x000fea0003800000 */
[----:B------:R-:W-:-:S05]  /*4730*/  IMAD.WIDE.U32 R6, R135, c[0x0][0x2b0], R36 ;  /* 0x0000ac0087067a25 */ /* 0x000fca00078e0024 */
[----:B------:R-:W-:-:S05]  /*4740*/  IADD3 R7, R121, R7, RZ ;  /* 0x0000000779077210 */ /* 0x000fca0007ffe0ff */
[----:B-1----:R1:W-:Y:S02]  /*4750*/  RED.E.ADD.F32.FTZ.RN.STRONG.GPU [R6.64], R119 ;  /* 0x000000770600798e */ /* 0x0023e4000c10e786 */
.L_x_14236:
[----:B------:R-:W-:Y:S05]  /*4760*/  BSYNC B0 ;  /* 0x0000000000007941 */ /* 0x000fea0003800000 */
.L_x_14235:
[----:B-1----:R1:W4:Y:S01]  /*4770*/  LDS R7, [R70.X4+0x590] ;  /* 0x0005900046077984 */ /* 0x0023220000004800 */
[----:B------:R-:W-:Y:S01]  /*4780*/  BSSY B0, `(.L_x_14237) ;  /* 0x0000004000007945 */ /* 0x000fe20003800000 */
[----:B------:R-:W-:Y:S05]  /*4790*/  @!P5 BRA `(.L_x_14238) ;  /* 0x000000200000d947 */ /* 0x000fea0003800000 */
[----:B------:R-:W-:-:S05]  /*47a0*/  IADD3 R5, R121, R5, RZ ;  /* 0x0000000579057210 */ /* 0x000fca0007ffe0ff */
[----:B----4-:R4:W-:Y:S02]  /*47b0*/  RED.E.ADD.F32.FTZ.RN.STRONG.GPU [R4.64], R7 ;  /* 0x000000070400798e */ /* 0x0109e4000c10e786 */
.L_x_14238:
[----:B------:R-:W-:Y:S05]  /*47c0*/  BSYNC B0 ;  /* 0x0000000000007941 */ /* 0x000fea0003800000 */
.L_x_14237:
        /* <DEDUP_REMOVED lines=49> */
[----:B------:R-:W-:Y:S02]  /*4ae0*/  FMUL.FTZ R103, R41, R124 ;  /* 0x0000007c29677220 */ /* 0x000fe40000410000 */
[----:B------:R-:W-:Y:S02]  /*4af0*/  FFMA.FTZ R105, R105, R48, R49 ;  /* 0x0000003069697223 */ /* 0x000fe40000010031 */
[----:B------:R-:W-:-:S02]  /*4b00*/  FMUL.FTZ R49, R41, R118 ;  /* 0x0000007629317220 */ /* 0x000fc40000410000 */
[----:B0-----:R-:W-:Y:S02]  /*4b10*/  @!P0 FADD.FTZ R5, R5, R120 ;  /* 0x0000007805058221 */ /* 0x001fe40000010000 */
[----:B------:R-:W-:Y:S02]  /*4b20*/  FFMA.FTZ R124, R40, R124, -R49 ;  /* 0x0000007c287c7223 */ /* 0x000fe40000010831 */
[----:B-1----:R-:W-:Y:S01]  /*4b30*/  @!P0 FADD.FTZ R7, R7, R122 ;  /* 0x0000007a07078221 */ /* 0x002fe20000010000 */
[----:B------:R-:W0:Y:S01]  /*4b40*/  SHFL.DOWN PT, R120, R5, 0x10, 0x1f ;  /* 0x0a001f0005787f89 */ /* 0x000e2200000e0000 */
[----:B------:R-:W-:Y:S02]  /*4b50*/  FMUL.FTZ R49, R41, R128 ;  /* 0x0000008029317220 */ /* 0x000fe40000410000 */
[----:B----4-:R-:W-:Y:S01]  /*4b60*/  @!P0 FADD.FTZ R6, R6, R119 ;  /* 0x0000007706068221 */ /* 0x010fe20000010000 */
[----:B------:R-:W-:Y:S01]  /*4b70*/  SHFL.DOWN PT, R122, R7, 0x10, 0x1f ;  /* 0x0a001f00077a7f89 */ /* 0x000fe200000e0000 */
[----:B------:R-:W-:-:S02]  /*4b80*/  FFMA.FTZ R57, R48, R66, R57 ;  /* 0x0000004230397223 */ /* 0x000fc40000010039 */
        /* <DEDUP_REMOVED lines=9> */
[----:B------:R-:W-:Y:S02]  /*4c20*/  FFMA.FTZ R103, R46, R103, R124 ;  /* 0x000000672e677223 */ /* 0x000fe4000001007c */
[CC--:B------:R-:W-:Y:S02]  /*4c30*/  FMUL.FTZ R49, R41.reuse, R126.reuse ;  /* 0x0000007e29317220 */ /* 0x0c0fe40000410000 */
[-C--:B------:R-:W-:Y:S02]  /*4c40*/  FMUL.FTZ R41, R41, R131.reuse ;  /* 0x0000008329297220 */ /* 0x080fe40000410000 */
[----:B------:R-:W-:Y:S02]  /*4c50*/  FFMA.FTZ R46, R40, R131, -R45 ;  /* 0x00000083282e7223 */ /* 0x000fe4000001082d */
[----:B------:R-:W-:Y:S02]  /*4c60*/  FMUL.FTZ R47, R108, R126 ;  /* 0x0000007e6c2f7220 */ /* 0x000fe40000410000 */
[----:B------:R-:W-:-:S02]  /*4c70*/  FFMA.FTZ R49, R40, R128, R49 ;  /* 0x0000008028317223 */ /* 0x000fc40000010031 */
[----:B------:R-:W-:Y:S02]  /*4c80*/  FFMA.FTZ R41, R40, R129, R41 ;  /* 0x0000008128297223 */ /* 0x000fe40000010029 */
[----:B------:R-:W-:Y:S02]  /*4c90*/  FMUL.FTZ R46, R43, R46 ;  /* 0x0000002e2b2e7220 */ /* 0x000fe40000410000 */
[----:B------:R-:W-:Y:S02]  /*4ca0*/  FFMA.FTZ R114, R101, R118, R111 ;  /* 0x0000007665727223 */ /* 0x000fe4000001006f */
        /* <DEDUP_REMOVED lines=31> */
.L_x_14240:
[----:B0-----:R-:W-:Y:S05]  /*4ea0*/  BSYNC B0 ;  /* 0x0000000000007941 */ /* 0x001fea0003800000 */
.L_x_14239:
[----:B------:R-:W-:Y:S02]  /*4eb0*/  IADD3 R53, R53, 0x1, RZ ;  /* 0x0000000135357810 */ /* 0x000fe40007ffe0ff */
[----:B------:R-:W-:-:S02]  /*4ec0*/  IADD3 R51, P1, R51, 0x1, RZ ;  /* 0x0000000133337810 */ /* 0x000fc40007f3e0ff */
[----:B------:R-:W-:Y:S02]  /*4ed0*/  ISETP.GE.AND P0, PT, R53, c[0x0][0x16c], PT ;  /* 0x00005b0035007a0c */ /* 0x000fe40003f06270 */
[----:B------:R-:W-:-:S11]  /*4ee0*/  IADD3.X R50, RZ, R50, RZ, P1, !PT ;  /* 0x00000032ff327210 */ /* 0x000fd60000ffe4ff */
[----:B------:R-:W-:Y:S01]  /*4ef0*/  @P0 CALL.REL.NOINC `(.L_x_14210) ;  /* 0x0000001000000944 */ /* 0x000fe20003c00000 */
[----:B------:R-:W-:Y:S05]  /*4f00*/  BRA `(.L_x_14241) ;  /* 0xffffd28000007947 */ /* 0x000fea000383ffff */
.L_x_14210:
[----:B------:R-:W-:Y:S01]  /*4f10*/  BAR.SYNC.DEFER_BLOCKING 0x0 ;  /* 0x0000000000007b1d */ /* 0x000fe20000010000 */
[----:B------:R-:W-:-:S06]  /*4f20*/  IMAD.WIDE R4, R93, 0x8, R20 ;  /* 0x000000085d047825 */ /* 0x000fcc00078e0214 */
[----:B------:R-:W4:Y:S01]  /*4f30*/  LDG.E.64 R4, [R4.64] ;  /* 0x0000000604047981 */ /* 0x000f22000c1e1b00 */
[----:B------:R-:W-:Y:S01]  /*4f40*/  F2F.BF16.F32 R58, R58 ;  /* 0x0000003a003a7304 */ /* 0x000fe20000202000 */
[----:B------:R-:W-:-:S07]  /*4f50*/  UIADD3 UR4, UR4, -0x100, URZ ;  /* 0xffffff0004047890 */ /* 0x000fce000fffe03f */
        /* <DEDUP_REMOVED lines=28> */
[----:B0-----:R-:W-:-:S04]  /*5120*/  @!P2 FADD.FTZ R27, R4, 1 ;  /* 0x3f800000041ba421 */ /* 0x001fc80000010000 */
[----:B------:R-:W0:Y:S01]  /*5130*/  @!P3 MUFU.EX2 R28, R28 ;  /* 0x0000001c001cb308 */ /* 0x000e220000000800 */
[----:B------:R-:W-:-:S05]  /*5140*/  IMAD.WIDE.U32 R4, R58, 0x10000, RZ ;  /* 0x000100003a047825 */ /* 0x000fca00078e00ff */
[----:B------:R-:W-:Y:S01]  /*5150*/  LOP3.LUT R23, R59, R5, RZ, 0xfc, !PT ;  /* 0x000000053b177212 */ /* 0x000fe200078efcff */
[----:B-1----:R-:W-:Y:S01]  /*5160*/  @!P0 FADD.FTZ R6, R0, 1 ;  /* 0x3f80000000068421 */ /* 0x002fe20000010000 */
[----:B------:R-:W-:Y:S01]  /*5170*/  LOP3.LUT R22, R4, R29, RZ, 0xfc, !PT ;  /* 0x0000001d04167212 */ /* 0x000fe200078efcff */
[----:B------:R-:W1:Y:S01]  /*5180*/  @!P1 MUFU.EX2 R7, R7 ;  /* 0x0000000700079308 */ /* 0x000e620000000800 */
[----:B------:R-:W-:-:S03]  /*5190*/  MOV R29, R25 ;  /* 0x00000019001d7202 */ /* 0x000fc60000000f00 */
[----:B------:R4:W-:Y:S01]  /*51a0*/  STS.64 [R78.X8], R22 ;  /* 0x000000164e007388 */ /* 0x0009e20000008a00 */
[----:B------:R-:W-:-:S06]  /*51b0*/  NOP ;  /* 0x0000000000007918 */ /* 0x000fcc0000000000 */
[----:B------:R-:W5:Y:S01]  /*51c0*/  LDS.64 R4, [R78.X8] ;  /* 0x000000004e047984 */ /* 0x000f620000008a00 */
[----:B------:R2:W3:Y:S01]  /*51d0*/  @!P0 MUFU.RCP R30, R6 ;  /* 0x00000006001e8308 */ /* 0x0004e20000001000 */
[----:B0-----:R-:W-:Y:S01]  /*51e0*/  @!P3 FADD.FTZ R0, R28, 1 ;  /* 0x3f8000001c00b421 */ /* 0x001fe20000010000 */
[----:B------:R-:W-:Y:S01]  /*51f0*/  MOV R28, R24 ;  /* 0x00000018001c7202 */ /* 0x000fe20000000f00 */
[----:B-1----:R-:W-:Y:S02]  /*5200*/  @!P1 FADD.FTZ R26, R7, 1 ;  /* 0x3f800000071a9421 */ /* 0x002fe40000010000 */
[----:B----4-:R-:W-:-:S03]  /*5210*/  IMAD R23, R99, c[0x0][0x2e0], RZ ;  /* 0x0000b80063177a24 */ /* 0x010fc600078e02ff */
[----:B------:R-:W0:Y:S01]  /*5220*/  @!P1 MUFU.RCP R31, R26 ;  /* 0x0000001a001f9308 */ /* 0x000e220000001000 */
[----:B--2---:R-:W-:Y:S02]  /*5230*/  IMAD R6, R94, c[0x0][0x2d8], RZ ;  /* 0x0000b6005e067a24 */ /* 0x004fe400078e02ff */
[----:B------:R-:W-:Y:S02]  /*5240*/  IMAD R23, R100, c[0x0][0x2e4], R23 ;  /* 0x0000b90064177a24 */ /* 0x000fe400078e0217 */
[C---:B------:R-:W-:Y:S02]  /*5250*/  IMAD R25, R97.reuse, c[0x0][0x2dc], R6 ;  /* 0x0000b70061197a24 */ /* 0x040fe400078e0206 */
[----:B------:R-:W-:Y:S01]  /*5260*/  IMAD.WIDE.U32 R6, R97, c[0x0][0x2d8], R28 ;  /* 0x0000b60061067a25 */ /* 0x000fe200078e001c */
[----:B------:R-:W1:Y:S03]  /*5270*/  @!P2 MUFU.RCP R32, R27 ;  /* 0x0000001b0020a308 */ /* 0x000e660000001000 */
[----:B---3--:R-:W-:Y:S01]  /*5280*/  @!P0 FMUL.FTZ R61, R61, R30 ;  /* 0x0000001e3d3d8220 */ /* 0x008fe20000410000 */
[----:B------:R-:W-:-:S04]  /*5290*/  IADD3 R7, R7, R25, RZ ;  /* 0x0000001907077210 */ /* 0x000fc80007ffe0ff */
[----:B------:R-:W2:Y:S01]  /*52a0*/  @!P3 MUFU.RCP R33, R0 ;  /* 0x000000000021b308 */ /* 0x000ea20000001000 */
[----:B------:R-:W-:-:S04]  /*52b0*/  IMAD.WIDE.U32 R6, R100, c[0x0][0x2e0], R6 ;  /* 0x0000b80064067a25 */ /* 0x000fc800078e0006 */
[----:B0-----:R-:W-:Y:S01]  /*52c0*/  @!P1 FMUL.FTZ R62, R62, R31 ;  /* 0x0000001f3e3e9220 */ /* 0x001fe20000410000 */
[----:B------:R-:W-:Y:S02]  /*52d0*/  IADD3 R7, R7, R23, RZ ;  /* 0x0000001707077210 */ /* 0x000fe40007ffe0ff */
[----:B------:R-:W-:Y:S01]  /*52e0*/  LEA R24, P0, R6, c[0x0][0x330], 0x1 ;  /* 0x0000cc0006187a11 */ /* 0x000fe200078008ff */
[----:B-1----:R-:W-:Y:S01]  /*52f0*/  @!P2 FMUL.FTZ R63, R63, R32 ;  /* 0x000000203f3fa220 */ /* 0x002fe20000410000 */
[----:B------:R-:W0:Y:S01]  /*5300*/  F2F.BF16.F32 R0, R62 ;  /* 0x0000003e00007304 */ /* 0x000e220000202000 */
[----:B------:R-:W-:Y:S02]  /*5310*/  IADD3 R86, P1, R86, -0x100, RZ ;  /* 0xffffff0056567810 */ /* 0x000fe40007f3e0ff */
[----:B------:R-:W-:Y:S02]  /*5320*/  LEA.HI.X R25, R6, c[0x0][0x334], R7, 0x1, P0 ;  /* 0x0000cd0006197a11 */ /* 0x000fe400000f0c07 */
[----:B------:R-:W-:Y:S01]  /*5330*/  IADD3 R84, P2, R84, -0x100, RZ ;  /* 0xffffff0054547810 */ /* 0x000fe20007f5e0ff */
[----:B--2---:R-:W-:Y:S01]  /*5340*/  @!P3 FMUL.FTZ R64, R64, R33 ;  /* 0x000000214040b220 */ /* 0x004fe20000410000 */
[C---:B------:R-:W-:Y:S01]  /*5350*/  ISETP.GT.AND P3, PT, R80.reuse, 0x1, PT ;  /* 0x000000015000780c */ /* 0x040fe20003f64270 */
[----:B------:R-:W-:Y:S01]  /*5360*/  IMAD.WIDE R6, R93, 0x8, R24 ;  /* 0x000000085d067825 */ /* 0x000fe200078e0218 */
[----:B------:R-:W-:Y:S01]  /*5370*/  F2F.BF16.F32 R27, R63 ;  /* 0x0000003f001b7304 */ /* 0x000fe20000202000 */
[----:B------:R-:W-:-:S02]  /*5380*/  IADD3 R80, R80, -0x1, RZ ;  /* 0xffffffff50507810 */ /* 0x000fc40007ffe0ff */
[----:B------:R-:W-:Y:S01]  /*5390*/  IMAD.WIDE.U32 R24, R97, c[0x0][0x2f8], R28 ;  /* 0x0000be0061187a25 */ /* 0x000fe200078e001c */
[----:B-----5:R1:W-:Y:S01]  /*53a0*/  STG.E.64 [R6.64], R4 ;  /* 0x0000000406007986 */ /* 0x0203e2000c101b06 */
[----:B------:R-:W-:Y:S02]  /*53b0*/  IADD3.X R87, R87, -0x1, RZ, P1, !PT ;  /* 0xffffffff57577810 */ /* 0x000fe40000ffe4ff */
[----:B0-----:R-:W-:Y:S01]  /*53c0*/  IMAD.WIDE.U32 R22, R0, 0x10000, RZ ;  /* 0x0001000000167825 */ /* 0x001fe200078e00ff */
[----:B------:R-:W0:Y:S01]  /*53d0*/  F2F.BF16.F32 R26, R64 ;  /* 0x00000040001a7304 */ /* 0x000e220000202000 */
[----:B------:R-:W-:Y:S02]  /*53e0*/  IADD3.X R85, R85, -0x1, RZ, P2, !PT ;  /* 0xffffffff55557810 */ /* 0x000fe400017fe4ff */
[----:B------:R-:W-:-:S04]  /*53f0*/  IMAD R0, R94, c[0x0][0x2f8], RZ ;  /* 0x0000be005e007a24 */ /* 0x000fc800078e02ff */
[----:B------:R-:W-:Y:S01]  /*5400*/  IMAD R29, R97, c[0x0][0x2fc], R0 ;  /* 0x0000bf00611d7a24 */ /* 0x000fe200078e0200 */
[----:B------:R2:W3:Y:S04]  /*5410*/  F2F.BF16.F32 R31, R61 ;  /* 0x0000003d001f7304 */ /* 0x0004e80000202000 */
[----:B------:R-:W-:Y:S02]  /*5420*/  IADD3 R25, R25, R29, RZ ;  /* 0x0000001d19197210 */ /* 0x000fe40007ffe0ff */
[----:B0-----:R-:W-:-:S03]  /*5430*/  PRMT R27, R27, 0x5410, R26 ;  /* 0x000054101b1b7816 */ /* 0x001fc6000000001a */
[----:B-1----:R-:W-:Y:S01]  /*5440*/  IMAD.WIDE.U32 R4, R100, c[0x0][0x300], R24 ;  /* 0x0000c00064047a25 */ /* 0x002fe200078e0018 */
[----:B------:R-:W-:-:S03]  /*5450*/  LOP3.LUT R27, R27, R23, RZ, 0xfc, !PT ;  /* 0x000000171b1b7212 */ /* 0x000fc600078efcff */
[----:B--2---:R-:W-:Y:S01]  /*5460*/  FADD.FTZ R61, R61, R90 ;  /* 0x0000005a3d3d7221 */ /* 0x004fe20000010000 */
[----:B------:R-:W-:Y:S01]  /*5470*/  BAR.SYNC.DEFER_BLOCKING 0x0 ;  /* 0x0000000000007b1d */ /* 0x000fe20000010000 */
[----:B------:R-:W-:Y:S02]  /*5480*/  LEA R6, P0, R4, c[0x0][0x340], 0x1 ;  /* 0x0000d00004067a11 */ /* 0x000fe400078008ff */
[----:B---3--:R-:W-:Y:S01]  /*5490*/  LOP3.LUT R26, R22, R31, RZ, 0xfc, !PT ;  /* 0x0000001f161a7212 */ /* 0x008fe200078efcff */
[----:B------:R-:W-:Y:S02]  /*54a0*/  IMAD R31, R99, c[0x0][0x300], RZ ;  /* 0x0000c000631f7a24 */ /* 0x000fe400078e02ff */
[----:B------:R-:W-:Y:S02]  /*54b0*/  FADD.FTZ R62, R61, R62 ;  /* 0x0000003e3d3e7221 */ /* 0x000fe40000010000 */
[----:B------:R-:W-:Y:S02]  /*54c0*/  IMAD R31, R100, c[0x0][0x304], R31 ;  /* 0x0000c100641f7a24 */ /* 0x000fe400078e021f */
[----:B------:R-:W-:-:S03]  /*54d0*/  FADD.FTZ R63, R62, R63 ;  /* 0x0000003f3e3f7221 */ /* 0x000fc60000010000 */
[----:B------:R-:W-:Y:S01]  /*54e0*/  IADD3 R5, R5, R31, RZ ;  /* 0x0000001f05057210 */ /* 0x000fe20007ffe0ff */
[----:B------:R-:W-:-:S03]  /*54f0*/  FADD.FTZ R90, R63, R64 ;  /* 0x000000403f5a7221 */ /* 0x000fc60000010000 */
[----:B------:R-:W-:Y:S02]  /*5500*/  LEA.HI.X R7, R4, c[0x0][0x344], R5, 0x1, P0 ;  /* 0x0000d10004077a11 */ /* 0x000fe400000f0c05 */
[----:B------:R-:W-:-:S03]  /*5510*/  IADD3 R20, P0, R20, -0x100, RZ ;  /* 0xffffff0014147810 */ /* 0x000fc60007f1e0ff */
[----:B------:R-:W-:Y:S01]  /*5520*/  IMAD.WIDE R4, R93, 0x8, R6 ;  /* 0x000000085d047825 */ /* 0x000fe200078e0206 */
[----:B------:R-:W-:Y:S01]  /*5530*/  IADD3.X R21, R21, -0x1, RZ, P0, !PT ;  /* 0xffffffff15157810 */ /* 0x000fe200007fe4ff */
[----:B------:R-:W-:Y:S01]  /*5540*/  STS.64 [R78.X8], R26 ;  /* 0x0000001a4e007388 */ /* 0x000fe20000008a00 */
[----:B------:R-:W-:-:S06]  /*5550*/  NOP ;  /* 0x0000000000007918 */ /* 0x000fcc0000000000 */
[----:B------:R-:W0:Y:S01]  /*5560*/  LDS.64 R22, [R78.X8] ;  /* 0x000000004e167984 */ /* 0x000e220000008a00 */
[----:B------:R-:W-:-:S04]  /*5570*/  IADD3 R83, P0, R83, -0x200, RZ ;  /* 0xfffffe0053537810 */ /* 0x000fc80007f1e0ff */
[----:B------:R-:W-:Y:S01]  /*5580*/  IADD3.X R82, R82, -0x1, RZ, P0, !PT ;  /* 0xffffffff52527810 */ /* 0x000fe200007fe4ff */
[----:B0-----:R0:W-:Y:S01]  /*5590*/  STG.E.64 [R4.64], R22 ;  /* 0x0000001604007986 */ /* 0x0011e2000c101b06 */
[----:B------:R-:W-:Y:S01]  /*55a0*/  @!P3 CALL.REL.NOINC `(.L_x_14200) ;  /* 0x000000100000b944 */ /* 0x000fe20003c00000 */
[----:B------:R-:W-:Y:S05]  /*55b0*/  BRA `(.L_x_14242) ;  /* 0xffffb48000007947 */ /* 0x000fea000383ffff */
.L_x_14200:
        /* <DEDUP_REMOVED lines=24> */
.L_x_14244:
[----:B0-----:R-:W-:Y:S05]  /*5740*/  BSYNC B0 ;  /* 0x0000000000007941 */ /* 0x001fea0003800000 */
.L_x_14243:
        /* <DEDUP_REMOVED lines=23> */
.L_x_14246:
[----:B------:R-:W1:Y:S02]  /*58c0*/  S2R R13, SR_TID.X ;  /* 0x00000000000d7919 */ /* 0x000e640000002100 */
.L_x_14247:
[----:B0-----:R-:W-:Y:S05]  /*58d0*/  BSYNC B0 ;  /* 0x0000000000007941 */ /* 0x001fea0003800000 */
.L_x_14245:
        /* <DEDUP_REMOVED lines=10> */
.L_x_14248:
        /* <DEDUP_REMOVED lines=28> */
.L_x_14249:
        /* <DEDUP_REMOVED lines=12> */
.L_x_14779:


//--------------------- .text._Z25selective_scan_bwd_kernelI32Selective_Scan_bwd_kernel_traitsILi32ELi4ELb1ELb1ELb1ELb0ELb0EN3c108BFloat16ENS1_7complexIfEEEEv12SSMParamsBwd --------------------------
	.section	.text._Z25selective_scan_bwd_kernelI32Selective_Scan_bwd_kernel_traitsILi32ELi4ELb1ELb1ELb1ELb0ELb0EN3c108BFloat16ENS1_7complexIfEEEEv12SSMParamsBwd,"ax",@progbits
	.sectioninfo	@"SHI_REGISTERS=160"
	.align	128
        .global         _Z25selective_scan_bwd_kernelI32Selective_Scan_bwd_kernel_traitsILi32ELi4ELb1ELb1ELb1ELb0ELb0EN3c108BFloat16ENS1_7complexIfEEEEv12SSMParamsBwd
        .type           _Z25selective_scan_bwd_kernelI32Selective_Scan_bwd_kernel_traitsILi32ELi4ELb1ELb1ELb1ELb0ELb0EN3c108BFloat16ENS1_7complexIfEEEEv12SSMParamsBwd,@function
        .size           _Z25selective_scan_bwd_kernelI32Selective_Scan_bwd_kernel_traitsILi32ELi4ELb1ELb1ELb1ELb0ELb0EN3c108BFloat16ENS1_7complexIfEEEEv12SSMParamsBwd,(.L_x_14780 - _Z25selective_scan_bwd_kernelI32Selective_Scan_bwd_kernel_traitsILi32ELi4ELb1ELb1ELb1ELb0ELb0EN3c108BFloat16ENS1_7complexIfEEEEv12SSMParamsBwd)
        .other          _Z25selective_scan_bwd_kernelI32Selective_Scan_bwd_kernel_traitsILi32ELi4ELb1ELb1ELb1ELb0ELb0EN3c108BFloat16ENS1_7complexIfEEEEv12SSMParamsBwd,@"STO_CUDA_ENTRY STV_DEFAULT"
_Z25selective_scan_bwd_kernelI32Selective_Scan_bwd_kernel_traitsILi32ELi4ELb1ELb1ELb1ELb0ELb0EN3c108BFloat16ENS1_7complexIfEEEEv12SSMParamsBwd:
.text._Z25selective_scan_bwd_kernelI32Selective_Scan_bwd_kernel_traitsILi32ELi4ELb1ELb1ELb1ELb0ELb0EN3c108BFloat16ENS1_7complexIfEEEEv12SSMParamsBwd:
        /* <DEDUP_REMOVED lines=127> */
[----:B------:R-:W-:Y:S01]  /*07f0*/  UMOV UR4, URZ ;  /* 0x0000003f00047c82 */ /* 0x000fe20008000000 */
[----:B------:R-:W1:Y:S01]  /*0800*/  S2R R31, SR_LANEID ;  /* 0x00000000001f7919 */ /* 0x000e620000000000 */
[----:B0-----:R-:W-:-:S02]  /*0810*/  LOP3.LUT R0, R51, 0xffffffe0, RZ, 0xc0, !PT ;  /* 0xffffffe033007812 */ /* 0x001fc400078ec0ff */
[C---:B------:R-:W-:Y:S02]  /*0820*/  SHF.L.U32 R28, R51.reuse, 0x3, RZ ;  /* 0x00000003331c7819 */ /* 0x040fe400000006ff */
[C---:B------:R-:W-:Y:S02]  /*0830*/  LOP3.LUT R3, R0.reuse, 0x1f, R51, 0xf8, !PT ;  /* 0x0000001f00037812 */ /* 0x040fe400078ef833 */
[C---:B------:R-:W-:Y:S02]  /*0840*/  IADD3 R26, R51.reuse, 0x80, RZ ;  /* 0x00000080331a7810 */ /* 0x040fe40007ffe0ff */
[----:B------:R-:W-:Y:S02]  /*0850*/  IADD3 R3, R0, R3, RZ ;  /* 0x0000000300037210 */ /* 0x000fe40007ffe0ff */
[C---:B------:R-:W-:Y:S02]  /*0860*/  IADD3 R0, R51.reuse, 0x60, RZ ;  /* 0x0000006033007810 */ /* 0x040fe40007ffe0ff */
[----:B------:R-:W-:-:S02]  /*0870*/  IADD3 R2, R51, 0xa0, RZ ;  /* 0x000000a033027810 */ /* 0x000fc40007ffe0ff */
[C---:B------:R-:W-:Y:S02]  /*0880*/  IADD3 R24, R51.reuse, 0xc0, RZ ;  /* 0x000000c033187810 */ /* 0x040fe40007ffe0ff */
[C---:B------:R-:W-:Y:S02]  /*0890*/  IADD3 R4, R51.reuse, 0xe0, RZ ;  /* 0x000000e033047810 */ /* 0x040fe40007ffe0ff */
[----:B------:R-:W-:Y:S02]  /*08a0*/  SHF.R.S32.HI R22, RZ, 0x1f, R3 ;  /* 0x0000001fff167819 */ /* 0x000fe40000011403 */
[C---:B------:R-:W-:Y:S02]  /*08b0*/  LOP3.LUT R30, R51.reuse, 0x1f, RZ, 0xc0, !PT ;  /* 0x0000001f331e7812 */ /* 0x040fe400078ec0ff */
[----:B------:R-:W-:Y:S02]  /*08c0*/  LEA.HI.SX32 R29, R51, R51, 0x1b ;  /* 0x00000033331d7211 */ /* 0x000fe400078fdaff */
[----:B------:R-:W-:-:S02]  /*08d0*/  LEA.HI.SX32 R28, R28, R28, 0x1b ;  /* 0x0000001c1c1c7211 */ /* 0x000fc400078fdaff */
[-C--:B------:R-:W-:Y:S02]  /*08e0*/  LEA.HI.SX32 R27, R0, R51.reuse, 0x1b ;  /* 0x00000033001b7211 */ /* 0x080fe400078fdaff */
[-C--:B------:R-:W-:Y:S02]  /*08f0*/  LEA.HI.SX32 R26, R26, R51.reuse, 0x1b ;  /* 0x000000331a1a7211 */ /* 0x080fe400078fdaff */
[-C--:B------:R-:W-:Y:S02]  /*0900*/  LEA.HI.SX32 R25, R2, R51.reuse, 0x1b ;  /* 0x0000003302197211 */ /* 0x080fe400078fdaff */
[-C--:B------:R-:W-:Y:S02]  /*0910*/  LEA.HI.SX32 R24, R24, R51.reuse, 0x1b ;  /* 0x0000003318187211 */ /* 0x080fe400078fdaff */
[----:B------:R-:W-:Y:S02]  /*0920*/  LEA.HI.SX32 R23, R4, R51, 0x1b ;  /* 0x0000003304177211 */ /* 0x000fe400078fdaff */
[----:B------:R-:W-:-:S02]  /*0930*/  SHF.L.U64.HI R22, R3, 0x3, R22 ;  /* 0x0000000303167819 */ /* 0x000fc40000010216 */
[----:B-1----:R-:W-:Y:S02]  /*0940*/  SHF.L.U32 R21, R3, 0x3, RZ ;  /* 0x0000000303157819 */ /* 0x002fe400000006ff */
.L_x_14283:
        /* <DEDUP_REMOVED lines=25> */
[--C-:B0-----:R-:W-:Y:S02]  /*0ae0*/  SHF.R.U32.HI R43, RZ, 0x10, R9.reuse ;  /* 0x00000010ff2b7819 */ /* 0x101fe40000011609 */
[----:B------:R-:W-:Y:S02]  /*0af0*/  PRMT R13, RZ, 0x5410, R8 ;  /* 0x00005410ff0d7816 */ /* 0x000fe40000000008 */
[----:B------:R-:W-:-:S05]  /*0b00*/  PRMT R41, RZ, 0x5410, R9 ;  /* 0x00005410ff297816 */ /* 0x000fca0000000009 */
[----:B------:R-:W-:Y:S01]  /*0b10*/  @!P0 MOV R20, RZ ;  /* 0x000000ff00148202 */ /* 0x000fe20000000f00 */
[----:B------:R-:W-:Y:S01]  /*0b20*/  @!P0 CS2R R18, SRZ ;  /* 0x0000000000128805 */ /* 0x000fe2000001ff00 */
[----:B------:R-:W-:Y:S02]  /*0b30*/  @!P0 MOV R17, RZ ;  /* 0x000000ff00118202 */ /* 0x000fe40000000f00 */
[----:B------:R-:W-:Y:S01]  /*0b40*/  PRMT R43, RZ, 0x5410, R43 ;  /* 0x00005410ff2b7816 */ /* 0x000fe2000000002b */
[----:B--2---:R-:W-:Y:S01]  /*0b50*/  STS.64 [R31.X8], R6 ;  /* 0x000000061f007388 */ /* 0x004fe20000008a00 */
[----:B------:R-:W-:-:S06]  /*0b60*/  NOP ;  /* 0x0000000000007918 */ /* 0x000fcc0000000000 */
[----:B------:R-:W0:Y:S02]  /*0b70*/  LDS.64 R10, [R31.X8] ;  /* 0x000000001f0a7984 */ /* 0x000e240000008a00 */
[--C-:B0-----:R-:W-:Y:S02]  /*0b80*/  SHF.R.U64 R40, R10, 0x10, R11.reuse ;  /* 0x000000100a287819 */ /* 0x101fe4000000120b */
[----:B------:R-:W-:Y:S02]  /*0b90*/  PRMT R0, RZ, 0x5410, R10 ;  /* 0x00005410ff007816 */ /* 0x000fe4000000000a */
[----:B------:R-:W-:Y:S02]  /*0ba0*/  PRMT R40, RZ, 0x5410, R40 ;  /* 0x00005410ff287816 */ /* 0x000fe40000000028 */
[--C-:B------:R-:W-:Y:S01]  /*0bb0*/  SHF.R.U32.HI R44, RZ, 0x10, R11.reuse ;  /* 0x00000010ff2c7819 */ /* 0x100fe2000001160b */
[C---:B------:R-:W-:Y:S01]  /*0bc0*/  FFMA.FTZ R3, R0.reuse, R3, R52 ;  /* 0x0000000300037223 */ /* 0x040fe20000010034 */
[----:B------:R-:W-:Y:S01]  /*0bd0*/  PRMT R42, RZ, 0x5410, R11 ;  /* 0x00005410ff2a7816 */ /* 0x000fe2000000000b */
[-C--:B-----5:R-:W-:Y:S01]  /*0be0*/  FMUL.FTZ R16, R0, R59.reuse ;  /* 0x0000003b00107220 */ /* 0x0a0fe20000410000 */
[----:B------:R-:W-:Y:S01]  /*0bf0*/  SHF.R.U32.HI R52, RZ, 0x10, R95 ;  /* 0x00000010ff347819 */ /* 0x000fe2000001165f */
[----:B------:R-:W-:Y:S01]  /*0c00*/  FFMA.FTZ R3, R40, R2, R3 ;  /* 0x0000000228037223 */ /* 0x000fe20000010003 */
[----:B------:R-:W-:Y:S01]  /*0c10*/  PRMT R2, RZ, 0x5410, R95 ;  /* 0x00005410ff027816 */ /* 0x000fe2000000005f */
[-C--:B------:R-:W-:Y:S01]  /*0c20*/  FMUL.FTZ R15, R42, R59.reuse ;  /* 0x0000003b2a0f7220 */ /* 0x080fe20000410000 */
[----:B------:R-:W-:Y:S01]  /*0c30*/  PRMT R52, RZ, 0x5410, R52 ;  /* 0x00005410ff347816 */ /* 0x000fe20000000034 */
[----:B------:R-:W-:Y:S01]  /*0c40*/  FMUL.FTZ R14, R40, R59 ;  /* 0x0000003b280e7220 */ /* 0x000fe20000410000 */
[----:B------:R-:W-:Y:S01]  /*0c50*/  PRMT R44, RZ, 0x5410, R44 ;  /* 0x00005410ff2c7816 */ /* 0x000fe2000000002c */
[----:B------:R-:W-:Y:S01]  /*0c60*/  FFMA.FTZ R3, R42, R2, R3 ;  /* 0x000000022a037223 */ /* 0x000fe20000010003 */
[----:B------:R-:W-:-:S03]  /*0c70*/  SHF.R.U64 R11, R8, 0x10, R9 ;  /* 0x00000010080b7819 */ /* 0x000fc60000001209 */
[C---:B------:R-:W-:Y:S01]  /*0c80*/  FFMA.FTZ R52, R44.reuse, R52, R3 ;  /* 0x000000342c347223 */ /* 0x040fe20000010003 */
[----:B------:R-:W-:Y:S01]  /*0c90*/  PRMT R11, RZ, 0x5410, R11 ;  /* 0x00005410ff0b7816 */ /* 0x000fe2000000000b */
[----:B------:R-:W-:Y:S01]  /*0ca0*/  FMUL.FTZ R12, R44, R59 ;  /* 0x0000003b2c0c7220 */ /* 0x000fe20000410000 */
[----:B------:R-:W-:Y:S06]  /*0cb0*/  BAR.SYNC.DEFER_BLOCKING 0x0 ;  /* 0x0000000000007b1d */ /* 0x000fec0000010000 */
[----:B------:R-:W-:Y:S05]  /*0cc0*/  @!P0 BRA `(.L_x_14251) ;  /* 0x0000367000008947 */ /* 0x000fea0003800000 */
[----:B------:R-:W-:Y:S01]  /*0cd0*/  MOV R6, c[0x0][0x29c] ;  /* 0x0000a70000067a02 */ /* 0x000fe20000000f00 */
[--C-:B------:R-:W-:Y:S01]  /*0ce0*/  FADD.FTZ R13, R13, R58.reuse ;  /* 0x0000003a0d0d7221 */ /* 0x100fe20000010000 */
[----:B------:R-:W-:Y:S01]  /*0cf0*/  MOV R3, c[0x0][0x298] ;  /* 0x0000a60000037a02 */ /* 0x000fe20000000f00 */
[--C-:B------:R-:W-:Y:S01]  /*0d00*/  FADD.FTZ R11, R11, R58.reuse ;  /* 0x0000003a0b0b7221 */ /* 0x100fe20000010000 */
[----:B------:R-:W-:Y:S01]  /*0d10*/  MOV R8, c[0x0][0x2bc] ;  /* 0x0000af0000087a02 */ /* 0x000fe20000000f00 */
[----:B------:R-:W-:Y:S01]  /*0d20*/  FADD.FTZ R10, R41, R58 ;  /* 0x0000003a290a7221 */ /* 0x000fe20000010000 */
[----:B------:R-:W-:Y:S01]  /*0d30*/  SHF.R.U32.HI R4, RZ, 0x1, R6 ;  /* 0x00000001ff047819 */ /* 0x000fe20000011606 */
[----:B------:R-:W-:Y:S01]  /*0d40*/  CS2R R18, SRZ ;  /* 0x0000000000127805 */ /* 0x000fe2000001ff00 */
[----:B------:R-:W-:-:S02]  /*0d50*/  MOV R7, c[0x0][0x2b8] ;  /* 0x0000ae0000077a02 */ /* 0x000fc40000000f00 */
[----:B------:R-:W-:Y:S01]  /*0d60*/  SHF.R.U32.HI R2, RZ, 0x1, R8 ;  /* 0x00000001ff027819 */ /* 0x000fe20000011608 */
[-C--:B------:R-:W-:Y:S01]  /*0d70*/  IMAD R5, R4, R57.reuse, RZ ;  /* 0x0000003904057224 */ /* 0x080fe200078e02ff */
[----:B------:R-:W-:Y:S01]  /*0d80*/  SHF.R.U64 R3, R3, 0x1, R6 ;  /* 0x0000000103037819 */ /* 0x000fe20000001206 */
[----:B------:R-:W-:Y:S01]  /*0d90*/  IMAD R6, R54, c[0x0][0x2a0], RZ ;  /* 0x0000a80036067a24 */ /* 0x000fe200078e02ff */
[----:B------:R-:W-:Y:S01]  /*0da0*/  SHF.R.U64 R4, R7, 0x1, R8 ;  /* 0x0000000107047819 */ /* 0x000fe20000001208 */
[----:B------:R-:W-:Y:S01]  /*0db0*/  IMAD R9, R2, R57, RZ ;  /* 0x0000003902097224 */ /* 0x000fe200078e02ff */
[----:B------:R-:W-:Y:S01]  /*0dc0*/  MOV R20, RZ ;  /* 0x000000ff00147202 */ /* 0x000fe20000000f00 */
[----:B------:R-:W-:Y:S02]  /*0dd0*/  IMAD R7, R56, R3, R5 ;  /* 0x0000000338077224 */ /* 0x000fe400078e0205 */
[----:B------:R-:W-:-:S04]  /*0de0*/  IMAD.WIDE.U32 R2, R3, R57, RZ ;  /* 0x0000003903027225 */ /* 0x000fc800078e00ff */
[----:B------:R-:W-:Y:S01]  /*0df0*/  IMAD R9, R56, R4, R9 ;  /* 0x0000000438097224 */ /* 0x000fe200078e0209 */
[----:B------:R-:W-:Y:S01]  /*0e00*/  IADD3 R3, R3, R7, RZ ;  /* 0x0000000703037210 */ /* 0x000fe20007ffe0ff */
[----:B------:R-:W-:-:S04]  /*0e10*/  IMAD.WIDE.U32 R4, R4, R57, RZ ;  /* 0x0000003904047225 */ /* 0x000fc800078e00ff */
[----:B------:R-:W-:Y:S01]  /*0e20*/  IMAD R8, R54, c[0x0][0x2c0], RZ ;  /* 0x0000b00036087a24 */ /* 0x000fe200078e02ff */
[----:B------:R-:W-:Y:S01]  /*0e30*/  IADD3 R5, R5, R9, RZ ;  /* 0x0000000905057210 */ /* 0x000fe20007ffe0ff */
[C---:B------:R-:W-:Y:S02]  /*0e40*/  IMAD R9, R55.reuse, c[0x0][0x2a4], R6 ;  /* 0x0000a90037097a24 */ /* 0x040fe400078e0206 */
[----:B------:R-:W-:-:S04]  /*0e50*/  IMAD.WIDE.U32 R2, R55, c[0x0][0x2a0], R2 ;  /* 0x0000a80037027a25 */ /* 0x000fc800078e0002 */
[C---:B------:R-:W-:Y:S02]  /*0e60*/  IMAD R17, R55.reuse, c[0x0][0x2c4], R8 ;  /* 0x0000b10037117a24 */ /* 0x040fe400078e0208 */
[----:B------:R-:W-:Y:S01]  /*0e70*/  IMAD.WIDE.U32 R6, R55, c[0x0][0x2c0], R4 ;  /* 0x0000b00037067a25 */ /* 0x000fe200078e0004 */
[----:B------:R-:W-:Y:S02]  /*0e80*/  IADD3 R5, R3, R9, RZ ;  /* 0x0000000903057210 */ /* 0x000fe40007ffe0ff */
[----:B------:R-:W-:Y:S02]  /*0e90*/  LEA R4, P0, R2, c[0x0][0x318], 0x3 ;  /* 0x0000c60002047a11 */ /* 0x000fe400078018ff */
[----:B------:R-:W-:Y:S01]  /*0ea0*/  IADD3 R3, R7, R17, RZ ;  /* 0x0000001107037210 */ /* 0x000fe20007ffe0ff */
[----:B------:R-:W-:Y:S01]  /*0eb0*/  HFMA2.MMA R17, -RZ, RZ, 0, 0 ;  /* 0x00000000ff117435 */ /* 0x000fe200000001ff */
[----:B------:R-:W-:Y:S02]  /*0ec0*/  LEA R8, P1, R6, c[0x0][0x320], 0x3 ;  /* 0x0000c80006087a11 */ /* 0x000fe400078218ff */
[----:B------:R-:W-:-:S02]  /*0ed0*/  LEA.HI.X R5, R2, c[0x0][0x31c], R5, 0x3, P0 ;  /* 0x0000c70002057a11 */ /* 0x000fc400000f1c05 */
[----:B------:R-:W-:Y:S02]  /*0ee0*/  MOV R7, c[0x0][0x174] ;  /* 0x00005d0000077a02 */ /* 0x000fe40000000f00 */
[----:B------:R-:W-:Y:S01]  /*0ef0*/  LEA.HI.X R9, R6, c[0x0][0x324], R3, 0x3, P1 ;  /* 0x0000c90006097a11 */ /* 0x000fe200008f1c03 */
[----:B------:R-:W-:Y:S01]  /*0f00*/  IMAD.WIDE.U32 R2, R51, 0x4, R4 ;  /* 0x0000000433027825 */ /* 0x000fe200078e0004 */
[----:B------:R-:W-:-:S03]  /*0f10*/  LEA R7, R7, UR4, 0x8 ;  /* 0x0000000407077c11 */ /* 0x000fc6000f8e40ff */
[----:B------:R-:W-:-:S04]  /*0f20*/  IMAD.WIDE.U32 R4, R51, 0x4, R8 ;  /* 0x0000000433047825 */ /* 0x000fc800078e0008 */
[----:B------:R-:W-:-:S04]  /*0f30*/  IMAD.WIDE R2, R7, 0x4, R2 ;  /* 0x0000000407027825 */ /* 0x000fc800078e0202 */
[----:B------:R-:W-:Y:S01]  /*0f40*/  IMAD.WIDE R4, R7, 0x4, R4 ;  /* 0x0000000407047825 */ /* 0x000fe200078e0204 */
[C---:B------:R-:W-:Y:S02]  /*0f50*/  IADD3 R92, P0, R2.reuse, -0x380, RZ ;  /* 0xfffffc80025c7810 */ /* 0x040fe40007f1e0ff */
[C---:B------:R-:W-:Y:S01]  /*0f60*/  IADD3 R90, P1, R2.reuse, -0x300, RZ ;  /* 0xfffffd00025a7810 */ /* 0x040fe20007f3e0ff */
[----:B------:R-:W-:Y:S01]  /*0f70*/  FADD.FTZ R9, R43, R58 ;  /* 0x0000003a2b097221 */ /* 0x000fe20000010000 */
[----:B------:R-:W-:Y:S01]  /*0f80*/  IADD3 R88, P2, R2, -0x280, RZ ;  /* 0xfffffd8002587810 */ /* 0x000fe20007f5e0ff */
[----:B------:R-:W-:Y:S01]  /*0f90*/  FADD.FTZ R8, R0, R0 ;  /* 0x0000000000087221 */ /* 0x000fe20000010000 */
[----:B------:R-:W-:Y:S01]  /*0fa0*/  IADD3 R86, P3, R2, -0x200, RZ ;  /* 0xfffffe0002567810 */ /* 0x000fe20007f7e0ff */
[----:B------:R-:W-:Y:S01]  /*0fb0*/  FADD.FTZ R7, R40, R40 ;  /* 0x0000002828077221 */ /* 0x000fe20000010000 */
[----:B------:R-:W-:Y:S01]  /*0fc0*/  IADD3 R84, P4, R2, -0x180, RZ ;  /* 0xfffffe8002547810 */ /* 0x000fe20007f9e0ff */
[----:B------:R-:W-:Y:S01]  /*0fd0*/  FADD.FTZ R6, R42, R42 ;  /* 0x0000002a2a067221 */ /* 0x000fe20000010000 */
        /* <DEDUP_REMOVED lines=9> */
[C---:B------:R-:W-:Y:S01]  /*1070*/  IADD3 R78, P0, R4.reuse, -0x380, RZ ;  /* 0xfffffc80044e7810 */ /* 0x040fe20007f1e0ff */
[----:B------:R-:W-:Y:S01]  /*1080*/  CS2R R2, SRZ ;  /* 0x0000000000027805 */ /* 0x000fe2000001ff00 */
[C---:B------:R-:W-:Y:S02]  /*1090*/  IADD3 R76, P1, R4.reuse, -0x300, RZ ;  /* 0xfffffd00044c7810 */ /* 0x040fe40007f3e0ff */
[C---:B------:R-:W-:Y:S02]  /*10a0*/  IADD3 R74, P2, R4.reuse, -0x280, RZ ;  /* 0xfffffd80044a7810 */ /* 0x040fe40007f5e0ff */
[----:B------:R-:W-:-:S02]  /*10b0*/  IADD3 R72, P3, R4, -0x200, RZ ;  /* 0xfffffe0004487810 */ /* 0x000fc40007f7e0ff */
[C---:B------:R-:W-:Y:S02]  /*10c0*/  IADD3 R70, P4, R4.reuse, -0x180, RZ ;  /* 0xfffffe8004467810 */ /* 0x040fe40007f9e0ff */
[C---:B------:R-:W-:Y:S02]  /*10d0*/  IADD3 R68, P5, R4.reuse, -0x100, RZ ;  /* 0xffffff0004447810 */ /* 0x040fe40007fbe0ff */
[----:B------:R-:W-:Y:S01]  /*10e0*/  IADD3 R66, P6, R4, -0x80, RZ ;  /* 0xffffff8004427810 */ /* 0x000fe20007fde0ff */
[----:B------:R-:W-:Y:S01]  /*10f0*/  HFMA2.MMA R4, -RZ, RZ, 0, 0 ;  /* 0x00000000ff047435 */ /* 0x000fe200000001ff */
[C---:B------:R-:W-:Y:S02]  /*1100*/  IADD3.X R79, R5.reuse, -0x1, RZ, P0, !PT ;  /* 0xffffffff054f7810 */ /* 0x040fe400007fe4ff */
[C---:B------:R-:W-:Y:S02]  /*1110*/  IADD3.X R77, R5.reuse, -0x1, RZ, P1, !PT ;  /* 0xffffffff054d7810 */ /* 0x040fe40000ffe4ff */
[----:B------:R-:W-:-:S02]  /*1120*/  IADD3.X R75, R5, -0x1, RZ, P2, !PT ;  /* 0xffffffff054b7810 */ /* 0x000fc400017fe4ff */
[C---:B------:R-:W-:Y:S02]  /*1130*/  IADD3.X R73, R5.reuse, -0x1, RZ, P3, !PT ;  /* 0xffffffff05497810 */ /* 0x040fe40001ffe4ff */
[C---:B------:R-:W-:Y:S02]  /*1140*/  IADD3.X R71, R5.reuse, -0x1, RZ, P4, !PT ;  /* 0xffffffff05477810 */ /* 0x040fe400027fe4ff */
[C---:B------:R-:W-:Y:S02]  /*1150*/  IADD3.X R69, R5.reuse, -0x1, RZ, P5, !PT ;  /* 0xffffffff05457810 */ /* 0x040fe40002ffe4ff */
[----:B------:R-:W-:Y:S01]  /*1160*/  IADD3.X R67, R5, -0x1, RZ, P6, !PT ;  /* 0xffffffff05437810 */ /* 0x000fe200037fe4ff */
[----:B------:R-:W-:Y:S02]  /*1170*/  FADD.FTZ R5, R44, R44 ;  /* 0x0000002c2c057221 */ /* 0x000fe40000010000 */
.L_x_14282:
[----:B------:R-:W-:Y:S01]  /*1180*/  SHF.R.S32.HI R138, RZ, 0x1f, R4 ;  /* 0x0000001fff8a7819 */ /* 0x000fe20000011404 */
[----:B------:R-:W-:-:S04]  /*1190*/  IMAD.WIDE.U32 R42, R4, c[0x0][0x1a0], RZ ;  /* 0x00006800042a7a25 */ /* 0x000fc800078e00ff */
[----:B------:R-:W-:Y:S01]  /*11a0*/  IMAD R41, R138, c[0x0][0x1a0], RZ ;  /* 0x000068008a297a24 */ /* 0x000fe200078e02ff */
[----:B------:R-:W-:-:S03]  /*11b0*/  LEA R40, P0, R42, R36, 0x1 ;  /* 0x000000242a287211 */ /* 0x000fc600078008ff */
[----:B------:R-:W-:Y:S01]  /*11c0*/  IMAD R41, R4, c[0x0][0x1a4], R41 ;  /* 0x0000690004297a24 */ /* 0x000fe200078e0229 */
[----:B------:R-:W-:-:S04]  /*11d0*/  IADD3 R40, P1, R40, R21, RZ ;  /* 0x0000001528287210 */ /* 0x000fc80007f3e0ff */
[----:B------:R-:W-:-:S04]  /*11e0*/  IADD3 R43, R43, R41, RZ ;  /* 0x000000292b2b7210 */ /* 0x000fc80007ffe0ff */
[----:B------:R-:W-:-:S04]  /*11f0*/  LEA.HI.X R43, R42, R35, R43, 0x1, P0 ;  /* 0x000000232a2b7211 */ /* 0x000fc800000f0c2b */
[----:B------:R-:W-:-:S05]  /*1200*/  IADD3.X R41, R43, R22, RZ, P1, !PT ;  /* 0x000000162b297210 */ /* 0x000fca0000ffe4ff */
[----:B0-2---:R0:W2:Y:S04]  /*1210*/  LDG.E.64 R42, [R40.64] ;  /* 0x0000000a282a7981 */ /* 0x0050a8000c1e1b00 */
[----:B---3--:R0:W3:Y:S01]  /*1220*/  LDG.E.64 R44, [R40.64+0x100] ;  /* 0x0001000a282c7981 */ /* 0x0080e2000c1e1b00 */
        /* <DEDUP_REMOVED lines=9> */
[----:B------:R-:W-:-:S06]  /*12c0*/  LEA.HI.X R65, R46, c[0x0][0x224], R47, 0x3, P0 ;  /* 0x000089002e417a11 */ /* 0x000fcc00000f1c2f */
[----:B----4-:R-:W4:Y:S01]  /*12d0*/  LDG.E.64 R64, [R64.64] ;  /* 0x0000000a40407981 */ /* 0x010f22000c1e1b00 */
[----:B------:R-:W-:Y:S02]  /*12e0*/  IMAD R47, R138, c[0x0][0x1c0], RZ ;  /* 0x000070008a2f7a24 */ /* 0x000fe400078e02ff */
[----:B0-----:R-:W-:-:S04]  /*12f0*/  IMAD.WIDE.U32 R40, R4, c[0x0][0x1c0], RZ ;  /* 0x0000700004287a25 */ /* 0x001fc800078e00ff */
[----:B------:R-:W-:Y:S01]  /*1300*/  IMAD R47, R4, c[0x0][0x1c4], R47 ;  /* 0x00007100042f7a24 */ /* 0x000fe200078e022f */
[----:B------:R-:W-:-:S04]  /*1310*/  LEA R46, P0, R40, R34, 0x1 ;  /* 0x00000022282e7211 */ /* 0x000fc800078008ff */
[----:B------:R-:W-:-:S04]  /*1320*/  IADD3 R41, R41, R47, RZ ;  /* 0x0000002f29297210 */ /* 0x000fc80007ffe0ff */
[----:B------:R-:W-:Y:S02]  /*1330*/  LEA.HI.X R41, R40, R33, R41, 0x1, P0 ;  /* 0x0000002128297211 */ /* 0x000fe400000f0c29 */
[----:B------:R-:W-:-:S04]  /*1340*/  IADD3 R46, P0, R46, R21, RZ ;  /* 0x000000152e2e7210 */ /* 0x000fc80007f1e0ff */
[----:B------:R-:W-:Y:S01]  /*1350*/  IADD3.X R47, R41, R22, RZ, P0, !PT ;  /* 0x00000016292f7210 */ /* 0x000fe200007fe4ff */
[----:B--2---:R-:W-:Y:S04]  /*1360*/  STS.64 [R31.X8], R42 ;  /* 0x0000002a1f007388 */ /* 0x004fe80000008a00 */
[----:B---3--:R0:W-:Y:S01]  /*1370*/  STS.64 [R31.X8+0x100], R44 ;  /* 0x0001002c1f007388 */ /* 0x0081e20000008a00 */
[----:B------:R-:W-:-:S06]  /*1380*/  NOP ;  /* 0x0000000000007918 */ /* 0x000fcc0000000000 */
[----:B------:R1:W2:Y:S04]  /*1390*/  LDG.E.64 R40, [R46.64] ;  /* 0x0000000a2e287981 */ /* 0x0002a8000c1e1b00 */
[----:B------:R1:W3:Y:S01]  /*13a0*/  LDG.E.64 R62, [R46.64+0x100] ;  /* 0x0001000a2e3e7981 */ /* 0x0002e2000c1e1b00 */
[C---:B------:R-:W-:Y:S02]  /*13b0*/  ISETP.GT.AND P0, PT, R32.reuse, 0x1, PT ;  /* 0x000000012000780c */ /* 0x040fe40003f04270 */
[----:B------:R-:W-:Y:S02]  /*13c0*/  IADD3 R136, R32, -0x1, RZ ;  /* 0xffffffff20887810 */ /* 0x000fe40007ffe0ff */
[----:B------:R-:W-:Y:S02]  /*13d0*/  ISETP.EQ.AND P0, PT, R30, RZ, P0 ;  /* 0x000000ff1e00720c */ /* 0x000fe40000702270 */
[----:B------:R-:W-:-:S11]  /*13e0*/  ISETP.NE.AND P1, PT, R51, RZ, PT ;  /* 0x000000ff3300720c */ /* 0x000fd60003f25270 */
[----:B0-----:R-:W-:-:S05]  /*13f0*/  @P0 IADD3 R45, R32, -0x2, RZ ;  /* 0xfffffffe202d0810 */ /* 0x001fca0007ffe0ff */
[----:B------:R-:W-:Y:S02]  /*1400*/  @P0 IMAD R45, R45, c[0x0][0x16c], R4 ;  /* 0x00005b002d2d0a24 */ /* 0x000fe400078e0204 */
[----:B----4-:R-:W-:Y:S02]  /*1410*/  FMUL.FTZ R108, R64, 1.4426950216293334961 ;  /* 0x3fb8aa3b406c7820 */ /* 0x010fe40000410000 */
[C---:B------:R-:W-:Y:S02]  /*1420*/  FMUL.FTZ R0, R13.reuse, R65 ;  /* 0x000000410d007220 */ /* 0x040fe40000410000 */
[----:B------:R-:W-:Y:S02]  /*1430*/  FMUL.FTZ R102, R13, R108 ;  /* 0x0000006c0d667220 */ /* 0x000fe40000410000 */
[----:B------:R-:W-:Y:S01]  /*1440*/  FMUL.RZ R106, R0, 0.15915493667125701904 ;  /* 0x3e22f983006a7820 */ /* 0x000fe2000040c000 */
[----:B------:R-:W-:-:S03]  /*1450*/  LEA.HI R0, R136, R136, RZ, 0x1 ;  /* 0x0000008888007211 */ /* 0x000fc600078f08ff */
[----:B------:R-:W-:Y:S01]  /*1460*/  MUFU.EX2 R102, R102 ;  /* 0x0000006600667308 */ /* 0x000fe20000000800 */
[----:B------:R-:W-:Y:S02]  /*1470*/  LOP3.LUT R43, R0, 0xfffffe, RZ, 0xc0, !PT ;  /* 0x00fffffe002b7812 */ /* 0x000fe400078ec0ff */
[----:B------:R-:W-:Y:S02]  /*1480*/  IADD3 R0, R51, 0x200, RZ ;  /* 0x0000020033007810 */ /* 0x000fe40007ffe0ff */
[----:B------:R-:W-:-:S03]  /*1490*/  IADD3 R43, R136, -R43, RZ ;  /* 0x8000002b882b7210 */ /* 0x000fc60007ffe0ff */
[----:B------:R-:W0:Y:S01]  /*14a0*/  MUFU.COS R103, R106 ;  /* 0x0000006a00677308 */ /* 0x000e220000000000 */
[----:B------:R-:W-:-:S04]  /*14b0*/  @!P1 LEA R0, R43, R4, 0x8 ;  /* 0x000000042b009211 */ /* 0x000fc800078e40ff */
[----:B------:R-:W-:-:S03]  /*14c0*/  SHF.L.U32 R111, R0, 0x3, RZ ;  /* 0x00000003006f7819 */ /* 0x000fc600000006ff */
[----:B------:R4:W1:Y:S01]  /*14d0*/  MUFU.SIN R105, R106 ;  /* 0x0000006a00697308 */ /* 0x0008620000000400 */
[C---:B0-----:R-:W-:Y:S01]  /*14e0*/  FMUL.FTZ R104, R102.reuse, R103 ;  /* 0x0000006766687220 */ /* 0x041fe20000410000 */
[----:B----4-:R-:W-:Y:S01]  /*14f0*/  CS2R R106, SRZ ;  /* 0x00000000006a7805 */ /* 0x010fe2000001ff00 */
[----:B-1----:R-:W-:Y:S02]  /*1500*/  FMUL.FTZ R105, R102, R105 ;  /* 0x0000006966697220 */ /* 0x002fe40000410000 */
[----:B------:R-:W-:Y:S02]  /*1510*/  @P0 IMAD.WIDE R102, R45, 0x10, R100 ;  /* 0x000000102d660825 */ /* 0x000fe400078e0264 */
[----:B------:R-:W0:Y:S02]  /*1520*/  LDS.128 R44, [R31.X16] ;  /* 0x000000001f2c7984 */ /* 0x000e24000000cc00 */
[----:B------:R-:W-:-:S04]  /*1530*/  FMUL.FTZ R0, R11, R65 ;  /* 0x000000410b007220 */ /* 0x000fc80000410000 */
[----:B------:R-:W-:Y:S02]  /*1540*/  FMUL.RZ R112, R0, 0.15915493667125701904 ;  /* 0x3e22f98300707820 */ /* 0x000fe4000040c000 */
[----:B------:R-:W-:Y:S02]  /*1550*/  FMUL.FTZ R0, R11, R108 ;  /* 0x0000006c0b007220 */ /* 0x000fe40000410000 */
[----:B------:R-:W-:Y:S01]  /*1560*/  MUFU.COS R109, R112 ;  /* 0x00000070006d7308 */ /* 0x000fe20000000000 */
[----:B------:R-:W-:-:S07]  /*1570*/  FMUL.FTZ R110, R10, R65 ;  /* 0x000000410a6e7220 */ /* 0x000fce0000410000 */
[----:B------:R-:W1:Y:S01]  /*1580*/  MUFU.EX2 R0, R0 ;  /* 0x0000000000007308 */ /* 0x000e620000000800 */
[----:B------:R-:W-:Y:S02]  /*1590*/  FMUL.RZ R110, R110, 0.15915493667125701904 ;  /* 0x3e22f9836e6e7820 */ /* 0x000fe4000040c000 */
[----:B-1----:R-:W-:Y:S01]  /*15a0*/  FMUL.FTZ R128, R0, R109 ;  /* 0x0000006d00807220 */ /* 0x002fe20000410000 */
[----:B------:R-:W-:Y:S02]  /*15b0*/  ISETP.NE.AND P2, PT, R51, 0x1f, PT ;  /* 0x0000001f3300780c */ /* 0x000fe40003f45270 */
[----:B------:R-:W-:Y:S02]  /*15c0*/  SHF.R.U32.HI R122, RZ, 0x10, R95 ;  /* 0x00000010ff7a7819 */ /* 0x000fe4000001165f */
[----:B0-----:R-:W-:Y:S01]  /*15d0*/  SHF.R.U32.HI R119, RZ, 0x10, R47 ;  /* 0x00000010ff777819 */ /* 0x001fe2000001162f */
[----:B------:R-:W-:Y:S01]  /*15e0*/  BSSY B0, `(.L_x_14252) ;  /* 0x000005a000007945 */ /* 0x000fe20003800000 */
[----:B--2---:R-:W-:Y:S04]  /*15f0*/  STS.64 [R31.X8+0x210], R40 ;  /* 0x000210281f007388 */ /* 0x004fe80000008a00 */
[----:B---3--:R0:W-:Y:S01]  /*1600*/  STS.64 [R31.X8+0x310], R62 ;  /* 0x0003103e1f007388 */ /* 0x0081e20000008a00 */
[----:B------:R-:W-:-:S06]  /*1610*/  NOP ;  /* 0x0000000000007918 */ /* 0x000fcc0000000000 */
[----:B------:R-:W1:Y:S04]  /*1620*/  LDS.128 R40, [R31.X16+0x210] ;  /* 0x000210001f287984 */ /* 0x000e68000000cc00 */
[----:B------:R2:W-:Y:S04]  /*1630*/  STS.64 [R111+0x10b0], R104 ;  /* 0x0010b0686f007388 */ /* 0x0005e80000000a00 */
[----:B------:R-:W-:Y:S01]  /*1640*/  BAR.SYNC.DEFER_BLOCKING 0x0 ;  /* 0x0000000000007b1d */ /* 0x000fe20000010000 */
[----:B0-----:R-:W-:-:S05]  /*1650*/  FMUL.FTZ R62, R10, R108 ;  /* 0x0000006c0a3e7220 */ /* 0x001fca0000410000 */
[----:B------:R-:W0:Y:S01]  /*1660*/  MUFU.SIN R63, R112 ;  /* 0x00000070003f7308 */ /* 0x000e220000000400 */
[----:B------:R-:W-:-:S07]  /*1670*/  FMUL.FTZ R108, R9, R108 ;  /* 0x0000006c096c7220 */ /* 0x000fce0000410000 */
[----:B------:R-:W-:Y:S01]  /*1680*/  MUFU.EX2 R62, R62 ;  /* 0x0000003e003e7308 */ /* 0x000fe20000000800 */
[----:B------:R3:W5:Y:S07]  /*1690*/  @P0 LDG.E.64 R106, [R102.64+0x8] ;  /* 0x0000080a666a0981 */ /* 0x00076e000c1e1b00 */
[----:B--2---:R-:W2:Y:S01]  /*16a0*/  MUFU.SIN R111, R110 ;  /* 0x0000006e006f7308 */ /* 0x004ea20000000400 */
[----:B0-----:R-:W-:Y:S01]  /*16b0*/  FMUL.FTZ R120, R0, R63 ;  /* 0x0000003f00787220 */ /* 0x001fe20000410000 */
[----:B------:R-:W-:-:S06]  /*16c0*/  PRMT R0, RZ, 0x5410, R94 ;  /* 0x00005410ff007816 */ /* 0x000fcc000000005e */
[----:B------:R0:W-:Y:S01]  /*16d0*/  MUFU.EX2 R113, R108 ;  /* 0x0000006c00717308 */ /* 0x0001e20000000800 */
[----:B---3--:R-:W-:-:S04]  /*16e0*/  FMUL.FTZ R102, R9, R65 ;  /* 0x0000004109667220 */ /* 0x008fc80000410000 */
[----:B------:R-:W-:Y:S01]  /*16f0*/  FMUL.RZ R115, R102, 0.15915493667125701904 ;  /* 0x3e22f98366737820 */ /* 0x000fe2000040c000 */
[--C-:B------:R-:W-:Y:S02]  /*1700*/  SHF.R.U64 R102, R44, 0x10, R45.reuse ;  /* 0x000000102c667819 */ /* 0x100fe4000000122d */
[----:B------:R3:W4:Y:S01]  /*1710*/  MUFU.COS R103, R110 ;  /* 0x0000006e00677308 */ /* 0x0007220000000000 */
[----:B0-----:R-:W-:Y:S01]  /*1720*/  PRMT R108, RZ, 0x5410, R44 ;  /* 0x00005410ff6c7816 */ /* 0x001fe2000000002c */
[----:B--2---:R-:W-:Y:S01]  /*1730*/  FMUL.FTZ R111, R62, R111 ;  /* 0x0000006f3e6f7220 */ /* 0x004fe20000410000 */
[----:B------:R-:W-:Y:S02]  /*1740*/  PRMT R102, RZ, 0x5410, R102 ;  /* 0x00005410ff667816 */ /* 0x000fe40000000066 */
[--C-:B------:R-:W-:Y:S01]  /*1750*/  SHF.R.U32.HI R44, RZ, 0x10, R45.reuse ;  /* 0x00000010ff2c7819 */ /* 0x100fe2000001162d */
[C---:B------:R-:W-:Y:S02]  /*1760*/  FMUL.FTZ R129, R13.reuse, R108 ;  /* 0x0000006c0d817220 */ /* 0x040fe40000410000 */
[----:B------:R-:W-:Y:S01]  /*1770*/  FMUL.FTZ R125, R13, R102 ;  /* 0x000000660d7d7220 */ /* 0x000fe20000410000 */
[----:B------:R-:W0:Y:S01]  /*1780*/  MUFU.COS R114, R115 ;  /* 0x0000007300727308 */ /* 0x000e220000000000 */
[C---:B------:R-:W-:Y:S01]  /*1790*/  FMUL.FTZ R129, R0.reuse, R129 ;  /* 0x0000008100817220 */ /* 0x040fe20000410000 */
[----:B------:R-:W-:Y:S01]  /*17a0*/  PRMT R44, RZ, 0x5410, R44 ;  /* 0x00005410ff2c7816 */ /* 0x000fe2000000002c */
[----:B------:R-:W-:Y:S01]  /*17b0*/  FMUL.FTZ R125, R0, R125 ;  /* 0x0000007d007d7220 */ /* 0x000fe20000410000 */
[----:B---3--:R-:W-:Y:S01]  /*17c0*/  PRMT R110, RZ, 0x5410, R45 ;  /* 0x00005410ff6e7816 */ /* 0x008fe2000000002d */
[----:B----4-:R-:W-:-:S03]  /*17d0*/  FMUL.FTZ R109, R62, R103 ;  /* 0x000000673e6d7220 */ /* 0x010fc60000410000 */
[----:B------:R0:W2:Y:S01]  /*17e0*/  MUFU.SIN R112, R115 ;  /* 0x0000007300707308 */ /* 0x0000a20000000400 */
[----:B------:R-:W-:Y:S01]  /*17f0*/  SHF.R.U64 R62, R94, 0x10, R95 ;  /* 0x000000105e3e7819 */ /* 0x000fe2000000125f */
[C---:B------:R-:W-:Y:S02]  /*1800*/  FMUL.FTZ R103, R120.reuse, R129 ;  /* 0x0000008178677220 */ /* 0x040fe40000410000 */
[-C--:B------:R-:W-:Y:S01]  /*1810*/  FMUL.FTZ R63, R120, R125.reuse ;  /* 0x0000007d783f7220 */ /* 0x080fe20000410000 */
[----:B------:R-:W-:Y:S01]  /*1820*/  PRMT R62, RZ, 0x5410, R62 ;  /* 0x00005410ff3e7816 */ /* 0x000fe2000000003e */
[C---:B------:R-:W-:Y:S02]  /*1830*/  FMUL.FTZ R123, R11.reuse, R44 ;  /* 0x0000002c0b7b7220 */ /* 0x040fe40000410000 */
[----:B------:R-:W-:Y:S02]  /*1840*/  FFMA.FTZ R103, R128, R125, R103 ;  /* 0x0000007d80677223 */ /* 0x000fe40000010067 */
[----:B------:R-:W-:-:S02]  /*1850*/  FMUL.FTZ R135, R11, R110 ;  /* 0x0000006e0b877220 */ /* 0x000fc40000410000 */
[----:B------:R-:W-:Y:S02]  /*1860*/  FFMA.FTZ R45, R128, R129, -R63 ;  /* 0x00000081802d7223 */ /* 0x000fe4000001083f */
[----:B------:R-:W-:Y:S02]  /*1870*/  FMUL.FTZ R63, R104, R120 ;  /* 0x00000078683f7220 */ /* 0x000fe40000410000 */
[C---:B------:R-:W-:Y:S02]  /*1880*/  FFMA.FTZ R118, R62.reuse, R123, R103 ;  /* 0x0000007b3e767223 */ /* 0x040fe40000010067 */
[----:B------:R-:W-:Y:S02]  /*1890*/  FFMA.FTZ R116, R62, R135, R45 ;  /* 0x000000873e747223 */ /* 0x000fe4000001002d */
[----:B0-----:R-:W-:Y:S02]  /*18a0*/  FMUL.FTZ R115, R113, R114 ;  /* 0x0000007271737220 */ /* 0x001fe40000410000 */
[----:B------:R-:W-:-:S02]  /*18b0*/  FMUL.FTZ R45, R105, R120 ;  /* 0x00000078692d7220 */ /* 0x000fc40000410000 */
[----:B------:R-:W-:Y:S01]  /*18c0*/  FFMA.FTZ R114, R105, R128, R63 ;  /* 0x0000008069727223 */ /* 0x000fe2000001003f */
[----:B------:R-:W-:Y:S01]  /*18d0*/  SHF.R.U64 R63, R46, 0x10, R47 ;  /* 0x000000102e3f7819 */ /* 0x000fe2000000122f */
[----:B------:R-:W-:Y:S02]  /*18e0*/  FMUL.FTZ R103, R111, R118 ;  /* 0x000000766f677220 */ /* 0x000fe40000410000 */
[----:B--2---:R-:W-:Y:S01]  /*18f0*/  FMUL.FTZ R113, R113, R112 ;  /* 0x0000007071717220 */ /* 0x004fe20000410000 */
[----:B------:R-:W-:Y:S01]  /*1900*/  PRMT R63, RZ, 0x5410, R63 ;  /* 0x00005410ff3f7816 */ /* 0x000fe2000000003f */
[----:B------:R-:W-:Y:S02]  /*1910*/  FFMA.FTZ R112, R104, R128, -R45 ;  /* 0x0000008068707223 */ /* 0x000fe4000001082d */
[----:B------:R-:W-:Y:S02]  /*1920*/  FMUL.FTZ R45, R111, R114 ;  /* 0x000000726f2d7220 */ /* 0x000fe40000410000 */
[C---:B------:R-:W-:Y:S01]  /*1930*/  FFMA.FTZ R117, R109.reuse, R116, -R103 ;  /* 0x000000746d757223 */ /* 0x040fe20000010867 */
[----:B------:R-:W-:Y:S01]  /*1940*/  PRMT R103, RZ, 0x5410, R46 ;  /* 0x00005410ff677816 */ /* 0x000fe2000000002e */
[----:B------:R-:W-:Y:S01]  /*1950*/  FFMA.FTZ R46, R109, R112, -R45 ;  /* 0x000000706d2e7223 */ /* 0x000fe2000001082d */
[----:B------:R-:W-:Y:S01]  /*1960*/  PRMT R45, RZ, 0x5410, R95 ;  /* 0x00005410ff2d7816 */ /* 0x000fe2000000005f */
[----:B------:R-:W-:-:S02]  /*1970*/  FMUL.FTZ R116, R111, R116 ;  /* 0x000000746f747220 */ /* 0x000fc40000410000 */
[----:B------:R-:W-:Y:S02]  /*1980*/  FMUL.FTZ R112, R111, R112 ;  /* 0x000000706f707220 */ /* 0x000fe40000410000 */
[C---:B------:R-:W-:Y:S02]  /*1990*/  FFMA.FTZ R116, R109.reuse, R118, R116 ;  /* 0x000000766d747223 */ /* 0x040fe40000010074 */
[C---:B------:R-:W-:Y:S02]  /*19a0*/  FMUL.FTZ R140, R10.reuse, R63 ;  /* 0x0000003f0a8c7220 */ /* 0x040fe40000410000 */
[----:B------:R-:W-:Y:S01]  /*19b0*/  FFMA.FTZ R114, R109, R114, R112 ;  /* 0x000000726d727223 */ /* 0x000fe20000010070 */
[----:B------:R-:W-:Y:S01]  /*19c0*/  PRMT R112, RZ, 0x5410, R47 ;  /* 0x00005410ff707816 */ /* 0x000fe2000000002f */
[----:B------:R-:W-:Y:S02]  /*19d0*/  FMUL.FTZ R134, R10, R103 ;  /* 0x000000670a867220 */ /* 0x000fe40000410000 */
[----:B------:R-:W-:-:S02]  /*19e0*/  FFMA.FTZ R116, R45, R140, R116 ;  /* 0x0000008c2d747223 */ /* 0x000fc40000010074 */
[----:B------:R-:W-:Y:S02]  /*19f0*/  FMUL.FTZ R127, R113, R114 ;  /* 0x00000072717f7220 */ /* 0x000fe40000410000 */
[----:B------:R-:W-:Y:S02]  /*1a00*/  FFMA.FTZ R118, R45, R134, R117 ;  /* 0x000000862d767223 */ /* 0x000fe40000010075 */
[----:B------:R-:W-:Y:S02]  /*1a10*/  FMUL.FTZ R47, R113, R116 ;  /* 0x00000074712f7220 */ /* 0x000fe40000410000 */
[-C--:B------:R-:W-:Y:S02]  /*1a20*/  FFMA.FTZ R127, R115, R46.reuse, -R127 ;  /* 0x0000002e737f7223 */ /* 0x080fe4000001087f */
[C---:B------:R-:W-:Y:S02]  /*1a30*/  FMUL.FTZ R46, R113.reuse, R46 ;  /* 0x0000002e712e7220 */ /* 0x040fe40000410000 */
[----:B------:R-:W-:-:S02]  /*1a40*/  FMUL.FTZ R117, R113, R118 ;  /* 0x0000007671757220 */ /* 0x000fc40000410000 */
[C---:B------:R-:W-:Y:S02]  /*1a50*/  FFMA.FTZ R47, R115.reuse, R118, -R47 ;  /* 0x00000076732f7223 */ /* 0x040fe4000001082f */
[----:B------:R-:W-:Y:S01]  /*1a60*/  FFMA.FTZ R118, R115, R114, R46 ;  /* 0x0000007273767223 */ /* 0x000fe2000001002e */
[----:B------:R-:W-:Y:S01]  /*1a70*/  PRMT R114, RZ, 0x5410, R122 ;  /* 0x00005410ff727816 */ /* 0x000fe2000000007a */
[----:B------:R-:W-:Y:S02]  /*1a80*/  FMUL.FTZ R121, R9, R112 ;  /* 0x0000007009797220 */ /* 0x000fe40000410000 */
[----:B------:R-:W-:Y:S01]  /*1a90*/  FFMA.FTZ R130, R115, R116, R117 ;  /* 0x0000007473827223 */ /* 0x000fe20000010075 */
[----:B------:R-:W-:Y:S01]  /*1aa0*/  PRMT R116, RZ, 0x5410, R119 ;  /* 0x00005410ff747816 */ /* 0x000fe20000000077 */
[----:B------:R-:W-:Y:S02]  /*1ab0*/  FFMA.FTZ R131, R114, R121, R47 ;  /* 0x0000007972837223 */ /* 0x000fe4000001002f */
[----:B------:R0:W2:Y:S02]  /*1ac0*/  @P2 LDS.64 R46, [R51.X8+0x20b8] ;  /* 0x0020b800332e2984 */ /* 0x0000a40000008a00 */
[----:B------:R-:W-:-:S04]  /*1ad0*/  FMUL.FTZ R117, R9, R116 ;  /* 0x0000007409757220 */ /* 0x000fc80000410000 */
[----:B------:R-:W-:Y:S01]  /*1ae0*/  FFMA.FTZ R130, R114, R117, R130 ;  /* 0x0000007572827223 */ /* 0x000fe20000010082 */
[----:B------:R-:W-:Y:S05]  /*1af0*/  @P2 BRA `(.L_x_14253) ;  /* 0x0000008000002947 */ /* 0x000fea0003800000 */
[----:B-1----:R-:W-:-:S13]  /*1b00*/  ISETP.NE.AND P0, PT, R32, c[0x0][0x174], PT ;  /* 0x00005d0020007a0c */ /* 0x002fda0003f05270 */
[----:B--2---:R-:W-:-:S04]  /*1b10*/  @P0 LEA.HI R46, R32, R32, RZ, 0x1 ;  /* 0x00000020202e0211 */ /* 0x004fc800078f08ff */
[----:B------:R-:W-:Y:S01]  /*1b20*/  @P0 LOP3.LUT R47, R46, 0xfffffe, RZ, 0xc0, !PT ;  /* 0x00fffffe2e2f0812 */ /* 0x000fe200078ec0ff */
[----:B------:R-:W-:-:S03]  /*1b30*/  HFMA2.MMA R46, -RZ, RZ, 1.875, 0 ;  /* 0x3f800000ff2e7435 */ /* 0x000fc600000001ff */
[----:B------:R-:W-:Y:S02]  /*1b40*/  @P0 IADD3 R119, -R47, R32, RZ ;  /* 0x000000202f770210 */ /* 0x000fe40007ffe1ff */
[----:B------:R-:W-:Y:S02]  /*1b50*/  MOV R47, RZ ;  /* 0x000000ff002f7202 */ /* 0x000fe40000000f00 */
[----:B------:R-:W-:-:S05]  /*1b60*/  @P0 LEA R119, R119, R4, 0x8 ;  /* 0x0000000477770211 */ /* 0x000fca00078e40ff */
[----:B------:R1:W2:Y:S02]  /*1b70*/  @P0 LDS.64 R46, [R119.X8+0x10b0] ;  /* 0x0010b000772e0984 */ /* 0x0002a40000008a00 */
.L_x_14253:
[----:B-1----:R-:W-:Y:S05]  /*1b80*/  BSYNC B0 ;  /* 0x0000000000007941 */ /* 0x002fea0003800000 */
.L_x_14252:
[----:B------:R-:W1:Y:S01]  /*1b90*/  SHFL.UP PT, R124, R131, 0x1, RZ ;  /* 0x04200000837c7989 */ /* 0x000e6200000e00ff */
[----:B------:R-:W-:Y:S01]  /*1ba0*/  ISETP.GE.AND P0, PT, R31, 0x1, PT ;  /* 0x000000011f00780c */ /* 0x000fe20003f06270 */
[----:B------:R-:W-:Y:S01]  /*1bb0*/  BSSY B0, `(.L_x_14254) ;  /* 0x00000ac000007945 */ /* 0x000fe20003800000 */
[----:B------:R-:W-:Y:S01]  /*1bc0*/  SHF.R.U32.HI R143, RZ, 0x10, R41 ;  /* 0x00000010ff8f7819 */ /* 0x000fe20000011629 */
[----:B------:R-:W3:Y:S01]  /*1bd0*/  SHFL.UP PT, R126, R130, 0x1, RZ ;  /* 0x04200000827e7989 */ /* 0x000ee200000e00ff */
[C---:B------:R-:W-:Y:S02]  /*1be0*/  ISETP.GT.U32.AND P3, PT, R30.reuse, 0x1b, PT ;  /* 0x0000001b1e00780c */ /* 0x040fe40003f64070 */
[C---:B------:R-:W-:Y:S01]  /*1bf0*/  ISETP.GT.U32.AND P4, PT, R30.reuse, 0x17, PT ;  /* 0x000000171e00780c */ /* 0x040fe20003f84070 */
[----:B------:R-:W4:Y:S01]  /*1c00*/  SHFL.UP PT, R119, R127, 0x1, RZ ;  /* 0x042000007f777989 */ /* 0x000f2200000e00ff */
[----:B------:R-:W-:-:S03]  /*1c10*/  ISETP.GT.U32.AND P5, PT, R30, 0xf, PT ;  /* 0x0000000f1e00780c */ /* 0x000fc60003fa4070 */
[----:B------:R-:W0:Y:S04]  /*1c20*/  SHFL.UP PT, R122, R118, 0x1, RZ ;  /* 0x04200000767a7989 */ /* 0x000e2800000e00ff */
[----:B-----5:R-:W-:Y:S04]  /*1c30*/  SHFL.IDX PT, R106, R106, RZ, 0x1f ;  /* 0x00001fff6a6a7589 */ /* 0x020fe800000e0000 */
[----:B------:R-:W-:Y:S01]  /*1c40*/  SHFL.IDX PT, R107, R107, RZ, 0x1f ;  /* 0x00001fff6b6b7589 */ /* 0x000fe200000e0000 */
[C---:B-1----:R-:W-:Y:S02]  /*1c50*/  FMUL.FTZ R137, R118.reuse, R124 ;  /* 0x0000007c76897220 */ /* 0x042fe40000410000 */
[----:B---3--:R-:W-:-:S02]  /*1c60*/  FMUL.FTZ R133, R118, R126 ;  /* 0x0000007e76857220 */ /* 0x008fc40000410000 */
[C---:B------:R-:W-:Y:S02]  /*1c70*/  FFMA.FTZ R137, R127.reuse, R126, R137 ;  /* 0x0000007e7f897223 */ /* 0x040fe40000010089 */
[----:B----4-:R-:W-:Y:S02]  /*1c80*/  FMUL.FTZ R132, R118, R119 ;  /* 0x0000007776847220 */ /* 0x010fe40000410000 */
[C---:B------:R-:W-:Y:S02]  /*1c90*/  FFMA.FTZ R124, R127.reuse, R124, -R133 ;  /* 0x0000007c7f7c7223 */ /* 0x040fe40000010885 */
[----:B------:R-:W-:Y:S02]  /*1ca0*/  @P0 FADD.FTZ R130, R130, R137 ;  /* 0x0000008982820221 */ /* 0x000fe40000010000 */
[-C--:B0-----:R-:W-:Y:S02]  /*1cb0*/  FFMA.FTZ R133, R127, R122.reuse, R132 ;  /* 0x0000007a7f857223 */ /* 0x081fe40000010084 */
[C---:B------:R-:W-:Y:S01]  /*1cc0*/  FMUL.FTZ R122, R118.reuse, R122 ;  /* 0x0000007a767a7220 */ /* 0x040fe20000410000 */
[----:B------:R-:W0:Y:S01]  /*1cd0*/  SHFL.UP PT, R126, R130, 0x2, RZ ;  /* 0x04400000827e7989 */ /* 0x000e2200000e00ff */
[----:B------:R-:W-:Y:S01]  /*1ce0*/  @P0 FADD.FTZ R131, R131, R124 ;  /* 0x0000007c83830221 */ /* 0x000fe20000010000 */
[----:B------:R-:W-:Y:S01]  /*1cf0*/  FSEL R133, R118, R133, !P0 ;  /* 0x0000008576857208 */ /* 0x000fe20004000000 */
[----:B------:R-:W-:Y:S01]  /*1d00*/  @P0 FFMA.FTZ R127, R127, R119, -R122 ;  /* 0x000000777f7f0223 */ /* 0x000fe2000001087a */
[----:B------:R-:W-:-:S02]  /*1d10*/  ISETP.GE.AND P0, PT, R31, 0x2, PT ;  /* 0x000000021f00780c */ /* 0x000fc40003f06270 */
[----:B------:R-:W1:Y:S04]  /*1d20*/  SHFL.UP PT, R124, R131, 0x2, RZ ;  /* 0x04400000837c7989 */ /* 0x000e6800000e00ff */
[----:B------:R-:W3:Y:S04]  /*1d30*/  SHFL.UP PT, R118, R127, 0x2, RZ ;  /* 0x044000007f767989 */ /* 0x000ee800000e00ff */
[----:B------:R-:W4:Y:S01]  /*1d40*/  SHFL.UP PT, R122, R133, 0x2, RZ ;  /* 0x04400000857a7989 */ /* 0x000f2200000e00ff */
[C---:B0-----:R-:W-:Y:S02]  /*1d50*/  FMUL.FTZ R119, R133.reuse, R126 ;  /* 0x0000007e85777220 */ /* 0x041fe40000410000 */
[----:B-1----:R-:W-:-:S02]  /*1d60*/  FMUL.FTZ R137, R133, R124 ;  /* 0x0000007c85897220 */ /* 0x002fc40000410000 */
[----:B------:R-:W-:Y:S02]  /*1d70*/  FFMA.FTZ R124, R127, R124, -R119 ;  /* 0x0000007c7f7c7223 */ /* 0x000fe40000010877 */
[----:B---3--:R-:W-:Y:S02]  /*1d80*/  FMUL.FTZ R132, R133, R118 ;  /* 0x0000007685847220 */ /* 0x008fe40000410000 */
[----:B------:R-:W-:Y:S02]  /*1d90*/  FFMA.FTZ R137, R127, R126, R137 ;  /* 0x0000007e7f897223 */ /* 0x000fe40000010089 */
[-C--:B----4-:R-:W-:Y:S02]  /*1da0*/  FMUL.FTZ R119, R133, R122.reuse ;  /* 0x0000007a85777220 */ /* 0x090fe40000410000 */
[----:B------:R-:W-:Y:S02]  /*1db0*/  @P0 FADD.FTZ R131, R131, R124 ;  /* 0x0000007c83830221 */ /* 0x000fe40000010000 */
[----:B------:R-:W-:-:S02]  /*1dc0*/  FFMA.FTZ R132, R127, R122, R132 ;  /* 0x0000007a7f847223 */ /* 0x000fc40000010084 */
[----:B------:R-:W-:Y:S01]  /*1dd0*/  @P0 FADD.FTZ R130, R130, R137 ;  /* 0x0000008982820221 */ /* 0x000fe20000010000 */
[----:B------:R-:W0:Y:S01]  /*1de0*/  SHFL.UP PT, R122, R131, 0x4, RZ ;  /* 0x04800000837a7989 */ /* 0x000e2200000e00ff */
[----:B------:R-:W-:Y:S01]  /*1df0*/  @P0 FFMA.FTZ R127, R127, R118, -R119 ;  /* 0x000000767f7f0223 */ /* 0x000fe20000010877 */
[----:B------:R-:W-:Y:S02]  /*1e00*/  FSEL R132, R133, R132, !P0 ;  /* 0x0000008485847208 */ /* 0x000fe40004000000 */
[----:B------:R-:W1:Y:S01]  /*1e10*/  SHFL.UP PT, R124, R130, 0x4, RZ ;  /* 0x04800000827c7989 */ /* 0x000e6200000e00ff */
[----:B------:R-:W-:-:S03]  /*1e20*/  ISETP.GE.AND P0, PT, R31, 0x4, PT ;  /* 0x000000041f00780c */ /* 0x000fc60003f06270 */
[----:B------:R-:W3:Y:S04]  /*1e30*/  SHFL.UP PT, R118, R127, 0x4, RZ ;  /* 0x048000007f767989 */ /* 0x000ee800000e00ff */
[----:B------:R-:W4:Y:S01]  /*1e40*/  SHFL.UP PT, R119, R132, 0x4, RZ ;  /* 0x0480000084777989 */ /* 0x000f2200000e00ff */
[C---:B0-----:R-:W-:Y:S02]  /*1e50*/  FMUL.FTZ R137, R132.reuse, R122 ;  /* 0x0000007a84897220 */ /* 0x041fe40000410000 */
[CC--:B-1----:R-:W-:Y:S02]  /*1e60*/  FMUL.FTZ R133, R132.reuse, R124.reuse ;  /* 0x0000007c84857220 */ /* 0x0c2fe40000410000 */
        /* <DEDUP_REMOVED lines=16> */
[----:B------:R-:W-:Y:S02]  /*1f70*/  FFMA.FTZ R124, R127, R124, -R119 ;  /* 0x0000007c7f7c7223 */ /* 0x000fe40000010877 */
[----:B---3--:R-:W-:Y:S02]  /*1f80*/  FMUL.FTZ R132, R133, R118 ;  /* 0x0000007685847220 */ /* 0x008fe40000410000 */
[----:B------:R-:W-:Y:S01]  /*1f90*/  FFMA.FTZ R137, R127, R126, R137 ;  /* 0x0000007e7f897223 */ /* 0x000fe20000010089 */
[----:B------:R-:W-:Y:S01]  /*1fa0*/  SHF.R.U32.HI R126, RZ, 0x10, R43 ;  /* 0x00000010ff7e7819 */ /* 0x000fe2000001162b */
[-C--:B----4-:R-:W-:Y:S02]  /*1fb0*/  FMUL.FTZ R119, R133, R122.reuse ;  /* 0x0000007a85777220 */ /* 0x090fe40000410000 */
[C---:B------:R-:W-:Y:S01]  /*1fc0*/  FFMA.FTZ R132, R127.reuse, R122, R132 ;  /* 0x0000007a7f847223 */ /* 0x040fe20000010084 */
[----:B------:R-:W-:Y:S01]  /*1fd0*/  PRMT R126, RZ, 0x5410, R126 ;  /* 0x00005410ff7e7816 */ /* 0x000fe2000000007e */
[----:B------:R-:W-:-:S02]  /*1fe0*/  @P0 FFMA.FTZ R127, R127, R118, -R119 ;  /* 0x000000767f7f0223 */ /* 0x000fc40000010877 */
[----:B------:R-:W-:Y:S01]  /*1ff0*/  @P0 FADD.FTZ R130, R130, R137 ;  /* 0x0000008982820221 */ /* 0x000fe20000010000 */
[----:B------:R-:W-:Y:S01]  /*2000*/  FSEL R119, R133, R132, !P0 ;  /* 0x0000008485777208 */ /* 0x000fe20004000000 */
[----:B------:R-:W-:Y:S01]  /*2010*/  @P0 FADD.FTZ R131, R131, R124 ;  /* 0x0000007c83830221 */ /* 0x000fe20000010000 */
[----:B------:R-:W0:Y:S01]  /*2020*/  SHFL.UP PT, R118, R127, 0x10, RZ ;  /* 0x060000007f767989 */ /* 0x000e2200000e00ff */
[--C-:B------:R-:W-:Y:S01]  /*2030*/  SHF.R.U64 R124, R42, 0x10, R43.reuse ;  /* 0x000000102a7c7819 */ /* 0x100fe2000000122b */
[----:B------:R-:W-:Y:S01]  /*2040*/  FMUL.FTZ R126, R5, R126 ;  /* 0x0000007e057e7220 */ /* 0x000fe20000410000 */
[----:B------:R-:W-:Y:S01]  /*2050*/  PRMT R132, RZ, 0x5410, R43 ;  /* 0x00005410ff847816 */ /* 0x000fe2000000002b */
[----:B------:R-:W1:Y:S01]  /*2060*/  SHFL.UP PT, R142, R130, 0x10, RZ ;  /* 0x06000000828e7989 */ /* 0x000e6200000e00ff */
[----:B------:R-:W-:Y:S01]  /*2070*/  PRMT R43, RZ, 0x5410, R124 ;  /* 0x00005410ff2b7816 */ /* 0x000fe2000000007c */
[----:B------:R-:W-:Y:S01]  /*2080*/  FMUL.FTZ R122, R115, R126 ;  /* 0x0000007e737a7220 */ /* 0x000fe20000410000 */
[----:B------:R-:W-:Y:S01]  /*2090*/  ISETP.GE.AND P0, PT, R31, 0x10, PT ;  /* 0x000000101f00780c */ /* 0x000fe20003f06270 */
[----:B------:R-:W3:Y:S01]  /*20a0*/  SHFL.UP PT, R146, R119, 0x10, RZ ;  /* 0x0600000077927989 */ /* 0x000ee200000e00ff */
[----:B------:R-:W-:-:S02]  /*20b0*/  FMUL.FTZ R132, R5, R132 ;  /* 0x0000008405847220 */ /* 0x000fc40000410000 */
[C---:B------:R-:W-:Y:S01]  /*20c0*/  FMUL.FTZ R124, R6.reuse, R43 ;  /* 0x0000002b067c7220 */ /* 0x040fe20000410000 */
[----:B------:R-:W4:Y:S01]  /*20d0*/  SHFL.UP PT, R148, R131, 0x10, RZ ;  /* 0x0600000083947989 */ /* 0x000f2200000e00ff */
[----:B------:R-:W-:Y:S01]  /*20e0*/  PRMT R43, RZ, 0x5410, R42 ;  /* 0x00005410ff2b7816 */ /* 0x000fe2000000002a */
[C---:B------:R-:W-:Y:S01]  /*20f0*/  FMUL.FTZ R133, R113.reuse, R126 ;  /* 0x0000007e71857220 */ /* 0x040fe20000410000 */
[----:B------:R-:W-:Y:S01]  /*2100*/  PRMT R42, RZ, 0x5410, R41 ;  /* 0x00005410ff2a7816 */ /* 0x000fe20000000029 */
[-C--:B------:R-:W-:Y:S02]  /*2110*/  FFMA.FTZ R137, -R113, R132.reuse, -R122 ;  /* 0x0000008471897223 */ /* 0x080fe4000001097a */
[----:B------:R-:W-:Y:S02]  /*2120*/  FMUL.FTZ R122, R6, R43 ;  /* 0x0000002b067a7220 */ /* 0x000fe40000410000 */
[----:B------:R-:W-:Y:S01]  /*2130*/  FFMA.FTZ R43, R115, R132, -R133 ;  /* 0x00000084732b7223 */ /* 0x000fe20000010885 */
[----:B------:R-:W-:Y:S01]  /*2140*/  PRMT R133, RZ, 0x5410, R40 ;  /* 0x00005410ff857816 */ /* 0x000fe20000000028 */
[----:B------:R-:W-:Y:S01]  /*2150*/  FADD.FTZ R152, -R124, R137 ;  /* 0x000000897c987221 */ /* 0x000fe20000010100 */
[----:B------:R-:W-:Y:S01]  /*2160*/  SHF.R.U64 R137, R40, 0x10, R41 ;  /* 0x0000001028897819 */ /* 0x000fe20000001229 */
[----:B------:R-:W-:-:S02]  /*2170*/  FADD.FTZ R150, R122, R43 ;  /* 0x0000002b7a967221 */ /* 0x000fc40000010000 */
[----:B0-----:R-:W-:Y:S02]  /*2180*/  FMUL.FTZ R40, R119, R118 ;  /* 0x0000007677287220 */ /* 0x001fe40000410000 */
[----:B------:R-:W-:Y:S02]  /*2190*/  FMUL.FTZ R144, R111, -R152 ;  /* 0x800000986f907220 */ /* 0x000fe40000410000 */
[----:B-1----:R-:W-:Y:S02]  /*21a0*/  FMUL.FTZ R41, R119, R142 ;  /* 0x0000008e77297220 */ /* 0x002fe40000410000 */
[----:B------:R-:W-:Y:S02]  /*21b0*/  FMUL.FTZ R43, R111, -R150 ;  /* 0x800000966f2b7220 */ /* 0x000fe40000410000 */
[----:B---3--:R-:W-:Y:S02]  /*21c0*/  FFMA.FTZ R40, R127, R146, R40 ;  /* 0x000000927f287223 */ /* 0x008fe40000010028 */
[----:B------:R-:W-:-:S02]  /*21d0*/  FFMA.FTZ R144, R109, R150, -R144 ;  /* 0x000000966d907223 */ /* 0x000fc40000010890 */
[-C--:B----4-:R-:W-:Y:S02]  /*21e0*/  FFMA.FTZ R150, R127, R148.reuse, -R41 ;  /* 0x000000947f967223 */ /* 0x090fe40000010829 */
[----:B------:R-:W-:Y:S02]  /*21f0*/  FMUL.FTZ R148, R119, R148 ;  /* 0x0000009477947220 */ /* 0x000fe40000410000 */
[----:B------:R-:W-:Y:S01]  /*2200*/  FFMA.FTZ R139, R109, R152, R43 ;  /* 0x000000986d8b7223 */ /* 0x000fe2000001002b */
[C---:B------:R-:W-:Y:S01]  /*2210*/  FSEL R43, R119.reuse, R40, !P0 ;  /* 0x00000028772b7208 */ /* 0x040fe20004000000 */
[----:B------:R-:W-:Y:S01]  /*2220*/  FMUL.FTZ R146, R119, R146 ;  /* 0x0000009277927220 */ /* 0x000fe20000410000 */
[----:B------:R-:W-:Y:S01]  /*2230*/  HFMA2.MMA R40, -RZ, RZ, 1.875, 0 ;  /* 0x3f800000ff287435 */ /* 0x000fe200000001ff */
[C---:B------:R-:W-:Y:S02]  /*2240*/  FFMA.FTZ R41, R127.reuse, R142, R148 ;  /* 0x0000008e7f297223 */ /* 0x040fe40000010094 */
[----:B------:R-:W-:Y:S01]  /*2250*/  @P0 FFMA.FTZ R127, R127, R118, -R146 ;  /* 0x000000767f7f0223 */ /* 0x000fe20000010892 */
[----:B------:R0:W1:Y:S01]  /*2260*/  SHFL.UP PT, R141, R43, 0x1, RZ ;  /* 0x042000002b8d7989 */ /* 0x00006200000e00ff */
[----:B------:R-:W-:Y:S01]  /*2270*/  @P0 FADD.FTZ R130, R130, R41 ;  /* 0x0000002982820221 */ /* 0x000fe20000010000 */
[----:B------:R-:W-:Y:S01]  /*2280*/  PRMT R118, RZ, 0x5410, R143 ;  /* 0x00005410ff767816 */ /* 0x000fe2000000008f */
[----:B------:R-:W-:Y:S01]  /*2290*/  @P0 FADD.FTZ R131, R131, R150 ;  /* 0x0000009683830221 */ /* 0x000fe20000010000 */
[----:B------:R-:W-:Y:S01]  /*22a0*/  ISETP.GE.AND P0, PT, R32, c[0x0][0x174], PT ;  /* 0x00005d0020007a0c */ /* 0x000fe20003f06270 */
[----:B------:R-:W3:Y:S01]  /*22b0*/  SHFL.UP PT, R127, R127, 0x1, RZ ;  /* 0x042000007f7f7989 */ /* 0x000ee200000e00ff */
[C---:B------:R-:W-:Y:S01]  /*22c0*/  FMUL.FTZ R119, R7.reuse, R42 ;  /* 0x0000002a07777220 */ /* 0x040fe20000410000 */
[----:B------:R-:W-:Y:S01]  /*22d0*/  MOV R41, RZ ;  /* 0x000000ff00297202 */ /* 0x000fe20000000f00 */
[----:B------:R-:W-:Y:S01]  /*22e0*/  FMUL.FTZ R118, R7, R118 ;  /* 0x0000007607767220 */ /* 0x000fe20000410000 */
[----:B------:R-:W4:Y:S01]  /*22f0*/  SHFL.UP PT, R130, R130, 0x1, RZ ;  /* 0x0420000082827989 */ /* 0x000f2200000e00ff */
[----:B------:R-:W-:Y:S01]  /*2300*/  FADD.FTZ R143, R119, R144 ;  /* 0x00000090778f7221 */ /* 0x000fe20000010000 */
[----:B------:R-:W-:Y:S01]  /*2310*/  ISETP.NE.OR P0, PT, R30, RZ, P0 ;  /* 0x000000ff1e00720c */ /* 0x000fe20000705670 */
[----:B------:R-:W-:Y:S01]  /*2320*/  FADD.FTZ R145, -R118, R139 ;  /* 0x0000008b76917221 */ /* 0x000fe20000010100 */
[----:B------:R-:W2:Y:S02]  /*2330*/  SHFL.UP PT, R131, R131, 0x1, RZ ;  /* 0x0420000083837989 */ /* 0x000ea400000e00ff */
[----:B--2---:R-:W-:Y:S01]  /*2340*/  FMUL.FTZ R142, R113, R47 ;  /* 0x0000002f718e7220 */ /* 0x004fe20000410000 */
[----:B0-----:R-:W-:Y:S01]  /*2350*/  CS2R R42, SRZ ;  /* 0x00000000002a7805 */ /* 0x001fe2000001ff00 */
[----:B------:R-:W-:-:S02]  /*2360*/  FMUL.FTZ R139, R120, -R145 ;  /* 0x80000091788b7220 */ /* 0x000fc40000410000 */
[----:B------:R-:W-:Y:S02]  /*2370*/  FFMA.FTZ R144, R115, R46, -R142 ;  /* 0x0000002e73907223 */ /* 0x000fe4000001088e */
[-C--:B------:R-:W-:Y:S02]  /*2380*/  FFMA.FTZ R139, R128, R143.reuse, -R139 ;  /* 0x0000008f808b7223 */ /* 0x080fe4000001088b */
[----:B------:R-:W-:Y:S02]  /*2390*/  FMUL.FTZ R143, R120, -R143 ;  /* 0x8000008f788f7220 */ /* 0x000fe40000410000 */
[----:B-1----:R-:W-:Y:S01]  /*23a0*/  FMUL.FTZ R142, R141, R106 ;  /* 0x0000006a8d8e7220 */ /* 0x002fe20000410000 */
[----:B------:R0:W1:Y:S01]  /*23b0*/  @!P0 LDS.128 R40, [R4.X16+0x21b0] ;  /* 0x0021b00004288984 */ /* 0x000062000000cc00 */
[----:B------:R-:W-:Y:S01]  /*23c0*/  FMUL.FTZ R146, R113, -R46 ;  /* 0x8000002e71927220 */ /* 0x000fe20000410000 */
[----:B------:R-:W-:Y:S01]  /*23d0*/  ISETP.NE.AND P0, PT, R30, 0x1f, PT ;  /* 0x0000001f1e00780c */ /* 0x000fe20003f05270 */
[----:B------:R-:W-:-:S02]  /*23e0*/  FFMA.FTZ R148, R128, R145, R143 ;  /* 0x0000009180947223 */ /* 0x000fc4000001008f */
[-C--:B------:R-:W-:Y:S02]  /*23f0*/  FMUL.FTZ R141, R141, R107.reuse ;  /* 0x0000006b8d8d7220 */ /* 0x080fe40000410000 */
[----:B---3--:R-:W-:Y:S02]  /*2400*/  FFMA.FTZ R143, R127, R107, R142 ;  /* 0x0000006b7f8f7223 */ /* 0x008fe4000001008e */
[----:B------:R-:W-:Y:S02]  /*2410*/  FFMA.FTZ R146, R115, -R47, R146 ;  /* 0x8000002f73927223 */ /* 0x000fe40000010092 */
[----:B------:R-:W-:Y:S02]  /*2420*/  FFMA.FTZ R142, R127, R106, -R141 ;  /* 0x0000006a7f8e7223 */ /* 0x000fe4000001088d */
[----:B----4-:R-:W-:Y:S02]  /*2430*/  @P1 FADD.FTZ R107, R130, R143 ;  /* 0x0000008f826b1221 */ /* 0x010fe40000010000 */
[----:B------:R-:W-:-:S02]  /*2440*/  FMUL.FTZ R147, R111, -R144 ;  /* 0x800000906f937220 */ /* 0x000fc40000410000 */
[-C--:B------:R-:W-:Y:S02]  /*2450*/  FMUL.FTZ R145, R111, -R146.reuse ;  /* 0x800000926f917220 */ /* 0x080fe40000410000 */
[----:B------:R-:W-:Y:S01]  /*2460*/  @P1 FADD.FTZ R106, R131, R142 ;  /* 0x0000008e836a1221 */ /* 0x000fe20000010000 */
[----:B------:R-:W-:Y:S01]  /*2470*/  ISETP.GT.U32.AND P1, PT, R30, 0x1d, PT ;  /* 0x0000001d1e00780c */ /* 0x000fe20003f24070 */
[----:B------:R-:W-:Y:S02]  /*2480*/  FMUL.FTZ R127, R105, R107 ;  /* 0x0000006b697f7220 */ /* 0x000fe40000410000 */
[C---:B------:R-:W-:Y:S02]  /*2490*/  FFMA.FTZ R147, R109.reuse, R146, R147 ;  /* 0x000000926d937223 */ /* 0x040fe40000010093 */
[----:B------:R-:W-:Y:S02]  /*24a0*/  FFMA.FTZ R145, R109, R144, -R145 ;  /* 0x000000906d917223 */ /* 0x000fe40000010891 */
[----:B------:R-:W-:Y:S01]  /*24b0*/  FFMA.FTZ R144, R104, R106, -R127 ;  /* 0x0000006a68907223 */ /* 0x000fe2000001087f */
[----:B------:R-:W-:Y:S01]  /*24c0*/  PRMT R127, RZ, 0x5410, R137 ;  /* 0x00005410ff7f7816 */ /* 0x000fe20000000089 */
[----:B------:R-:W-:-:S02]  /*24d0*/  FMUL.FTZ R130, R120, -R147 ;  /* 0x8000009378827220 */ /* 0x000fc40000410000 */
[-C--:B------:R-:W-:Y:S02]  /*24e0*/  FMUL.FTZ R141, R120, -R145.reuse ;  /* 0x80000091788d7220 */ /* 0x080fe40000410000 */
[----:B------:R-:W-:Y:S02]  /*24f0*/  FFMA.FTZ R131, R128, R145, -R130 ;  /* 0x0000009180837223 */ /* 0x000fe40000010882 */
[C---:B------:R-:W-:Y:S02]  /*2500*/  FMUL.FTZ R130, R8.reuse, R133 ;  /* 0x0000008508827220 */ /* 0x040fe40000410000 */
[----:B------:R-:W-:Y:S02]  /*2510*/  FMUL.FTZ R127, R8, R127 ;  /* 0x0000007f087f7220 */ /* 0x000fe40000410000 */
[----:B------:R-:W-:Y:S02]  /*2520*/  FMUL.FTZ R105, R105, R106 ;  /* 0x0000006a69697220 */ /* 0x000fe40000410000 */
[----:B------:R-:W-:-:S02]  /*2530*/  FFMA.FTZ R142, R128, R147, R141 ;  /* 0x00000093808e7223 */ /* 0x000fc4000001008d */
[----:B------:R-:W-:Y:S02]  /*2540*/  FADD.FTZ R139, R130, R139 ;  /* 0x0000008b828b7221 */ /* 0x000fe40000010000 */
[----:B------:R-:W-:Y:S01]  /*2550*/  FADD.FTZ R106, -R127, R148 ;  /* 0x000000947f6a7221 */ /* 0x000fe20000010100 */
[----:B------:R0:W2:Y:S01]  /*2560*/  SHFL.DOWN PT, R133, R142, 0x1, 0x1f ;  /* 0x08201f008e857f89 */ /* 0x0000a200000e0000 */
[----:B------:R-:W-:-:S03]  /*2570*/  FFMA.FTZ R104, R104, R107, R105 ;  /* 0x0000006b68687223 */ /* 0x000fc60000010069 */
        /* <DEDUP_REMOVED lines=15> */
.L_x_14255:
[----:B-1----:R-:W-:Y:S05]  /*2670*/  BSYNC B0 ;  /* 0x0000000000007941 */ /* 0x002fea0003800000 */
.L_x_14254:
[----:B----4-:R-:W-:Y:S01]  /*2680*/  FADD.FTZ R105, R125, R104 ;  /* 0x000000687d697221 */ /* 0x010fe20000010000 */
[----:B--2---:R1:W2:Y:S01]  /*2690*/  SHFL.DOWN PT, R133, R142, 0x2, 0x1f ;  /* 0x08401f008e857f89 */ /* 0x0042a200000e0000 */
[----:B------:R-:W-:Y:S01]  /*26a0*/  BSSY B0, `(.L_x_14256) ;  /* 0x0000011000007945 */ /* 0x000fe20003800000 */
[----:B------:R-:W-:Y:S02]  /*26b0*/  FADD.FTZ R129, R129, R144 ;  /* 0x0000009081817221 */ /* 0x000fe40000010000 */
[----:B------:R1:W4:Y:S04]  /*26c0*/  SHFL.DOWN PT, R125, R131, 0x2, 0x1f ;  /* 0x08401f00837d7f89 */ /* 0x00032800000e0000 */
[----:B---3--:R1:W3:Y:S04]  /*26d0*/  SHFL.DOWN PT, R107, R139, 0x2, 0x1f ;  /* 0x08401f008b6b7f89 */ /* 0x0082e800000e0000 */
[----:B0-----:R1:W0:Y:S01]  /*26e0*/  SHFL.DOWN PT, R137, R106, 0x2, 0x1f ;  /* 0x08401f006a897f89 */ /* 0x00122200000e0000 */
[----:B------:R-:W-:Y:S05]  /*26f0*/  @P1 BRA `(.L_x_14257) ;  /* 0x000000b000001947 */ /* 0x000fea0003800000 */
[C---:B0-----:R-:W-:Y:S02]  /*2700*/  FMUL.FTZ R144, R142.reuse, R137 ;  /* 0x000000898e907220 */ /* 0x041fe40000410000 */
[----:B--2---:R-:W-:-:S02]  /*2710*/  FMUL.FTZ R104, R142, R133 ;  /* 0x000000858e687220 */ /* 0x004fc40000410000 */
[CC--:B---3--:R-:W-:Y:S02]  /*2720*/  FMUL.FTZ R146, R142.reuse, R107.reuse ;  /* 0x0000006b8e927220 */ /* 0x0c8fe40000410000 */
[C---:B------:R-:W-:Y:S02]  /*2730*/  FFMA.FTZ R144, R131.reuse, R107, -R144 ;  /* 0x0000006b83907223 */ /* 0x040fe40000010890 */
[-C--:B-1--4-:R-:W-:Y:S02]  /*2740*/  FMUL.FTZ R142, R142, R125.reuse ;  /* 0x0000007d8e8e7220 */ /* 0x092fe40000410000 */
[C---:B------:R-:W-:Y:S02]  /*2750*/  FFMA.FTZ R104, R131.reuse, R125, -R104 ;  /* 0x0000007d83687223 */ /* 0x040fe40000010868 */
[C---:B------:R-:W-:Y:S02]  /*2760*/  FFMA.FTZ R107, R131.reuse, R137, R146 ;  /* 0x00000089836b7223 */ /* 0x040fe40000010092 */
[----:B------:R-:W-:Y:S01]  /*2770*/  FFMA.FTZ R142, R131, R133, R142 ;  /* 0x00000085838e7223 */ /* 0x000fe2000001008e */
[----:B------:R-:W-:Y:S01]  /*2780*/  MOV R131, R104 ;  /* 0x0000006800837202 */ /* 0x000fe20000000f00 */
[----:B------:R-:W-:-:S02]  /*2790*/  FADD.FTZ R139, R139, R144 ;  /* 0x000000908b8b7221 */ /* 0x000fc40000010000 */
[----:B------:R-:W-:Y:S02]  /*27a0*/  FADD.FTZ R106, R106, R107 ;  /* 0x0000006b6a6a7221 */ /* 0x000fe40000010000 */
.L_x_14257:
[----:B------:R-:W-:Y:S05]  /*27b0*/  BSYNC B0 ;  /* 0x0000000000007941 */ /* 0x000fea0003800000 */
.L_x_14256:
[----:B----4-:R4:W1:Y:S01]  /*27c0*/  SHFL.DOWN PT, R125, R131, 0x4, 0x1f ;  /* 0x08801f00837d7f89 */ /* 0x01086200000e0000 */
[----:B------:R-:W-:Y:S03]  /*27d0*/  BSSY B0, `(.L_x_14258) ;  /* 0x0000010000007945 */ /* 0x000fe60003800000 */
[----:B--2---:R4:W2:Y:S04]  /*27e0*/  SHFL.DOWN PT, R133, R142, 0x4, 0x1f ;  /* 0x08801f008e857f89 */ /* 0x0048a800000e0000 */
        /* <DEDUP_REMOVED lines=14> */
.L_x_14259:
[----:B------:R-:W-:Y:S05]  /*28d0*/  BSYNC B0 ;  /* 0x0000000000007941 */ /* 0x000fea0003800000 */
.L_x_14258:
[----:B-1----:R1:W4:Y:S01]  /*28e0*/  SHFL.DOWN PT, R125, R131, 0x8, 0x1f ;  /* 0x09001f00837d7f89 */ /* 0x00232200000e0000 */
        /* <DEDUP_REMOVED lines=16> */
.L_x_14261:
[----:B------:R-:W-:Y:S05]  /*29f0*/  BSYNC B0 ;  /* 0x0000000000007941 */ /* 0x000fea0003800000 */
.L_x_14260:
[----:B--2---:R2:W1:Y:S01]  /*2a00*/  SHFL.DOWN PT, R133, R131, 0x10, 0x1f ;  /* 0x0a001f0083857f89 */ /* 0x00446200000e0000 */
[----:B------:R-:W-:Y:S01]  /*2a10*/  BSSY B0, `(.L_x_14262) ;  /* 0x0000012000007945 */ /* 0x000fe20003800000 */
[C---:B------:R-:W-:Y:S02]  /*2a20*/  FMUL.FTZ R104, R120.reuse, R105 ;  /* 0x0000006978687220 */ /* 0x040fe40000410000 */
[----:B0-----:R2:W0:Y:S01]  /*2a30*/  SHFL.DOWN PT, R137, R142, 0x10, 0x1f ;  /* 0x0a001f008e897f89 */ /* 0x00142200000e0000 */
[----:B---3--:R-:W-:-:S03]  /*2a40*/  FMUL.FTZ R107, R120, R129 ;  /* 0x00000081786b7220 */ /* 0x008fc60000410000 */
        /* <DEDUP_REMOVED lines=14> */
.L_x_14263:
[----:B------:R-:W-:Y:S05]  /*2b30*/  BSYNC B0 ;  /* 0x0000000000007941 */ /* 0x000fea0003800000 */
.L_x_14262:
[C---:B-1----:R-:W-:Y:S01]  /*2b40*/  FFMA.FTZ R133, R128.reuse, R129, -R104 ;  /* 0x0000008180857223 */ /* 0x042fe20000010868 */
[----:B------:R-:W-:Y:S01]  /*2b50*/  SHFL.DOWN PT, R148, R142, 0x1, 0x1f ;  /* 0x08201f008e947f89 */ /* 0x000fe200000e0000 */
[----:B------:R-:W-:Y:S01]  /*2b60*/  FFMA.FTZ R104, R128, R105, R107 ;  /* 0x0000006980687223 */ /* 0x000fe2000001006b */
[----:B------:R-:W-:Y:S01]  /*2b70*/  ISETP.NE.AND P0, PT, R51, RZ, PT ;  /* 0x000000ff3300720c */ /* 0x000fe20003f05270 */
[C---:B------:R-:W-:Y:S01]  /*2b80*/  FFMA.FTZ R135, R62.reuse, R135, R133 ;  /* 0x000000873e877223 */ /* 0x040fe20000010085 */
[----:B---3--:R-:W1:Y:S01]  /*2b90*/  SHFL.IDX PT, R125, R42, RZ, 0x1f ;  /* 0x00001fff2a7d7589 */ /* 0x008e6200000e0000 */
[----:B------:R-:W-:Y:S01]  /*2ba0*/  FFMA.FTZ R104, R62, R123, R104 ;  /* 0x0000007b3e687223 */ /* 0x000fe20000010068 */
[----:B------:R-:W-:Y:S01]  /*2bb0*/  BSSY B0, `(.L_x_14264) ;  /* 0x00000cf000007945 */ /* 0x000fe20003800000 */
[C---:B------:R-:W-:Y:S01]  /*2bc0*/  FMUL.FTZ R133, R111.reuse, R135 ;  /* 0x000000876f857220 */ /* 0x040fe20000410000 */
[----:B------:R-:W3:Y:S01]  /*2bd0*/  SHFL.IDX PT, R107, R43, RZ, 0x1f ;  /* 0x00001fff2b6b7589 */ /* 0x000ee200000e0000 */
[----:B------:R-:W-:-:S02]  /*2be0*/  FMUL.FTZ R144, R111, R104 ;  /* 0x000000686f907220 */ /* 0x000fc40000410000 */
[C---:B0-----:R-:W-:Y:S01]  /*2bf0*/  FFMA.FTZ R137, R109.reuse, R104, R133 ;  /* 0x000000686d897223 */ /* 0x041fe20000010085 */
[----:B------:R-:W0:Y:S01]  /*2c00*/  SHFL.DOWN PT, R143, R131, 0x1, 0x1f ;  /* 0x08201f00838f7f89 */ /* 0x000e2200000e0000 */
[----:B----4-:R-:W-:Y:S02]  /*2c10*/  FFMA.FTZ R141, R109, R135, -R144 ;  /* 0x000000876d8d7223 */ /* 0x010fe40000010890 */
[C---:B------:R-:W-:Y:S01]  /*2c20*/  FFMA.FTZ R140, R45.reuse, R140, R137 ;  /* 0x0000008c2d8c7223 */ /* 0x040fe20000010089 */
[----:B------:R-:W4:Y:S01]  /*2c30*/  SHFL.DOWN PT, R147, R106, 0x1, 0x1f ;  /* 0x08201f006a937f89 */ /* 0x000f2200000e0000 */
[----:B------:R-:W-:Y:S02]  /*2c40*/  FFMA.FTZ R141, R45, R134, R141 ;  /* 0x000000862d8d7223 */ /* 0x000fe4000001008d */
[----:B------:R-:W-:Y:S01]  /*2c50*/  FMUL.FTZ R134, R113, R140 ;  /* 0x0000008c71867220 */ /* 0x000fe20000410000 */
[----:B------:R-:W5:Y:S03]  /*2c60*/  SHFL.DOWN PT, R145, R139, 0x1, 0x1f ;  /* 0x08201f008b917f89 */ /* 0x000f6600000e0000 */
[----:B------:R-:W-:Y:S01]  /*2c70*/  FFMA.FTZ R134, R115, R141, -R134 ;  /* 0x0000008d73867223 */ /* 0x000fe20000010886 */
[----:B------:R2:W5:Y:S04]  /*2c80*/  SHFL.IDX PT, R123, R142, RZ, 0x1f ;  /* 0x00001fff8e7b7589 */ /* 0x00056800000e0000 */
[----:B------:R0:W5:Y:S01]  /*2c90*/  SHFL.IDX PT, R133, R131, RZ, 0x1f ;  /* 0x00001fff83857589 */ /* 0x00016200000e0000 */
[----:B-1----:R-:W-:-:S02]  /*2ca0*/  @P2 FMUL.FTZ R146, R148, R125 ;  /* 0x0000007d94922220 */ /* 0x002fc40000410000 */
[----:B---3--:R-:W-:Y:S01]  /*2cb0*/  @P2 FMUL.FTZ R144, R148, R107 ;  /* 0x0000006b94902220 */ /* 0x008fe20000410000 */
[----:B--2---:R-:W1:Y:S01]  /*2cc0*/  SHFL.IDX PT, R139, R139, RZ, 0x1f ;  /* 0x00001fff8b8b7589 */ /* 0x004e6200000e0000 */
[----:B------:R-:W-:Y:S02]  /*2cd0*/  FFMA.FTZ R142, R114, R121, R134 ;  /* 0x00000079728e7223 */ /* 0x000fe40000010086 */
[C---:B0-----:R-:W-:Y:S01]  /*2ce0*/  @P2 FFMA.FTZ R146, R143.reuse, R107, R146 ;  /* 0x0000006b8f922223 */ /* 0x041fe20000010092 */
[----:B------:R0:W2:Y:S01]  /*2cf0*/  SHFL.IDX PT, R137, R106, RZ, 0x1f ;  /* 0x00001fff6a897589 */ /* 0x0000a200000e0000 */
[----:B------:R-:W-:Y:S02]  /*2d00*/  @P2 FFMA.FTZ R144, R143, R125, -R144 ;  /* 0x0000007d8f902223 */ /* 0x000fe40000010890 */
[----:B----4-:R-:W-:Y:S02]  /*2d10*/  @P2 FADD.FTZ R107, R147, R146 ;  /* 0x00000092936b2221 */ /* 0x010fe40000010000 */
[----:B------:R-:W-:-:S02]  /*2d20*/  FMUL.FTZ R147, R6, R141 ;  /* 0x0000008d06937220 */ /* 0x000fc40000410000 */
[----:B-----5:R-:W-:Y:S02]  /*2d30*/  @P2 FADD.FTZ R125, R145, R144 ;  /* 0x00000090917d2221 */ /* 0x020fe40000010000 */
[-C--:B------:R-:W-:Y:S02]  /*2d40*/  FMUL.FTZ R131, R107, -R47.reuse ;  /* 0x8000002f6b837220 */ /* 0x080fe40000410000 */
[----:B------:R-:W-:Y:S02]  /*2d50*/  FMUL.FTZ R47, R125, -R47 ;  /* 0x8000002f7d2f7220 */ /* 0x000fe40000410000 */
[C---:B------:R-:W-:Y:S02]  /*2d60*/  FMUL.FTZ R121, R123.reuse, R43 ;  /* 0x0000002b7b797220 */ /* 0x040fe40000410000 */
[----:B------:R-:W-:Y:S02]  /*2d70*/  FMUL.FTZ R144, R123, R42 ;  /* 0x0000002a7b907220 */ /* 0x000fe40000410000 */
[----:B------:R-:W-:-:S02]  /*2d80*/  FFMA.FTZ R131, R125, R46, -R131 ;  /* 0x0000002e7d837223 */ /* 0x000fc40000010883 */
[----:B------:R-:W-:Y:S02]  /*2d90*/  FFMA.FTZ R47, R107, R46, R47 ;  /* 0x0000002e6b2f7223 */ /* 0x000fe4000001002f */
[----:B------:R-:W-:Y:S02]  /*2da0*/  FFMA.FTZ R134, R133, R42, -R121 ;  /* 0x0000002a85867223 */ /* 0x000fe40000010879 */
[----:B------:R-:W-:Y:S02]  /*2db0*/  FMUL.FTZ R46, R123, R40 ;  /* 0x000000287b2e7220 */ /* 0x000fe40000410000 */
[----:B------:R-:W-:Y:S02]  /*2dc0*/  FMUL.FTZ R42, R113, R141 ;  /* 0x0000008d712a7220 */ /* 0x000fe40000410000 */
[----:B------:R-:W-:Y:S02]  /*2dd0*/  FFMA.FTZ R144, R133, R43, R144 ;  /* 0x0000002b85907223 */ /* 0x000fe40000010090 */
[----:B------:R-:W-:-:S02]  /*2de0*/  FMUL.FTZ R43, R123, R41 ;  /* 0x000000297b2b7220 */ /* 0x000fc40000410000 */
[----:B0-----:R-:W-:Y:S02]  /*2df0*/  FADD.FTZ R106, -R126, R47 ;  /* 0x0000002f7e6a7221 */ /* 0x001fe40000010100 */
[----:B------:R-:W-:Y:S02]  /*2e00*/  FFMA.FTZ R41, R133, R41, R46 ;  /* 0x0000002985297223 */ /* 0x000fe4000001002e */
[----:B------:R-:W-:Y:S02]  /*2e10*/  FADD.FTZ R107, R132, R131 ;  /* 0x00000083846b7221 */ /* 0x000fe40000010000 */
[----:B------:R-:W-:Y:S02]  /*2e20*/  FFMA.FTZ R46, R115, R140, R42 ;  /* 0x0000008c732e7223 */ /* 0x000fe4000001002a */
[C---:B------:R-:W-:Y:S02]  /*2e30*/  FMUL.FTZ R126, R113.reuse, -R106 ;  /* 0x8000006a717e7220 */ /* 0x040fe40000410000 */
[----:B------:R-:W-:-:S02]  /*2e40*/  FMUL.FTZ R113, R113, -R107 ;  /* 0x8000006b71717220 */ /* 0x000fc40000410000 */
[----:B------:R-:W-:Y:S02]  /*2e50*/  FFMA.FTZ R46, R114, R117, R46 ;  /* 0x00000075722e7223 */ /* 0x000fe4000001002e */
[----:B------:R-:W-:Y:S02]  /*2e60*/  FMUL.FTZ R123, R9, R114 ;  /* 0x00000072097b7220 */ /* 0x000fe40000410000 */
[----:B------:R-:W-:Y:S01]  /*2e70*/  FFMA.FTZ R40, R133, R40, -R43 ;  /* 0x0000002885287223 */ /* 0x000fe2000001082b */
[----:B------:R-:W-:Y:S01]  /*2e80*/  P2R R43, PR, RZ, 0x1 ;  /* 0x00000001ff2b7803 */ /* 0x000fe20000000000 */
[C---:B------:R-:W-:Y:S02]  /*2e90*/  FFMA.FTZ R113, R115.reuse, R106, R113 ;  /* 0x0000006a73717223 */ /* 0x040fe40000010071 */
[----:B------:R-:W-:Y:S02]  /*2ea0*/  FFMA.FTZ R47, R115, R107, -R126 ;  /* 0x0000006b732f7223 */ /* 0x000fe4000001087e */
[----:B------:R-:W-:-:S02]  /*2eb0*/  FFMA.FTZ R121, R116, -R123, R46 ;  /* 0x8000007b74797223 */ /* 0x000fc4000001002e */
[----:B------:R-:W-:Y:S02]  /*2ec0*/  FMUL.FTZ R132, R9, R106 ;  /* 0x0000006a09847220 */ /* 0x000fe40000410000 */
[----:B-1----:R-:W-:Y:S02]  /*2ed0*/  FADD.FTZ R42, R139, R134 ;  /* 0x000000868b2a7221 */ /* 0x002fe40000010000 */
[----:B--2---:R-:W-:Y:S02]  /*2ee0*/  FADD.FTZ R43, R137, R144 ;  /* 0x00000090892b7221 */ /* 0x004fe40000010000 */
[----:B------:R-:W-:Y:S02]  /*2ef0*/  FADD.FTZ R124, -R124, R113 ;  /* 0x000000717c7c7221 */ /* 0x000fe40000010100 */
[----:B------:R-:W-:Y:S01]  /*2f00*/  FMUL.FTZ R126, R9, R107 ;  /* 0x0000006b097e7220 */ /* 0x000fe20000410000 */
[----:B------:R0:W-:Y:S01]  /*2f10*/  @!P0 STS.128 [R4.X16+0x21b0], R40 ;  /* 0x0021b02804008388 */ /* 0x0001e2000000cc00 */
[----:B------:R-:W-:-:S02]  /*2f20*/  FADD.FTZ R122, R122, R47 ;  /* 0x0000002f7a7a7221 */ /* 0x000fc40000010000 */
[----:B------:R-:W-:Y:S02]  /*2f30*/  FFMA.FTZ R123, R112, -R123, R142 ;  /* 0x8000007b707b7223 */ /* 0x000fe4000001008e */
[C---:B------:R-:W-:Y:S02]  /*2f40*/  FMUL.FTZ R133, R121.reuse, R132 ;  /* 0x0000008479857220 */ /* 0x040fe40000410000 */
[-C--:B------:R-:W-:Y:S02]  /*2f50*/  FMUL.FTZ R47, R121, R126.reuse ;  /* 0x0000007e792f7220 */ /* 0x080fe40000410000 */
[-C--:B------:R-:W-:Y:S02]  /*2f60*/  FMUL.FTZ R115, R114, R126.reuse ;  /* 0x0000007e72737220 */ /* 0x080fe40000410000 */
[----:B------:R-:W-:Y:S02]  /*2f70*/  FFMA.FTZ R133, R123, R126, R133 ;  /* 0x0000007e7b857223 */ /* 0x000fe40000010085 */
[C---:B------:R-:W-:Y:S01]  /*2f80*/  FMUL.FTZ R126, R10.reuse, R45 ;  /* 0x0000002d0a7e7220 */ /* 0x040fe20000410000 */
[----:B------:R-:W-:Y:S01]  /*2f90*/  STS [R28.X4+0x438], R115 ;  /* 0x000438731c007388 */ /* 0x000fe20000004800 */
[----:B------:R-:W-:-:S02]  /*2fa0*/  FMUL.FTZ R134, R10, R124 ;  /* 0x0000007c0a867220 */ /* 0x000fc40000410000 */
[C---:B0-----:R-:W-:Y:S02]  /*2fb0*/  FMUL.FTZ R41, R111.reuse, -R124 ;  /* 0x8000007c6f297220 */ /* 0x041fe40000410000 */
[----:B------:R-:W-:Y:S02]  /*2fc0*/  FMUL.FTZ R111, R111, -R122 ;  /* 0x8000007a6f6f7220 */ /* 0x000fe40000410000 */
[-C--:B------:R-:W-:Y:S02]  /*2fd0*/  FMUL.FTZ R43, R114, R132.reuse ;  /* 0x00000084722b7220 */ /* 0x080fe40000410000 */
[----:B------:R-:W-:Y:S02]  /*2fe0*/  FFMA.FTZ R40, R123, R132, -R47 ;  /* 0x000000847b287223 */ /* 0x000fe4000001082f */
[----:B------:R-:W-:Y:S01]  /*2ff0*/  FFMA.FTZ R111, R109, R124, R111 ;  /* 0x0000007c6d6f7223 */ /* 0x000fe2000001006f */
[----:B------:R0:W-:Y:S01]  /*3000*/  STS [R28.X4+0x43c], R43 ;  /* 0x00043c2b1c007388 */ /* 0x0001e20000004800 */
[----:B------:R-:W-:-:S02]  /*3010*/  FFMA.FTZ R125, R63, -R126, R140 ;  /* 0x8000007e3f7d7223 */ /* 0x000fc4000001008c */
[-C--:B------:R-:W-:Y:S02]  /*3020*/  FMUL.FTZ R132, R10, R122.reuse ;  /* 0x0000007a0a847220 */ /* 0x080fe40000410000 */
[----:B------:R-:W-:Y:S02]  /*3030*/  FFMA.FTZ R42, R109, R122, -R41 ;  /* 0x0000007a6d2a7223 */ /* 0x000fe40000010829 */
[----:B------:R-:W-:Y:S02]  /*3040*/  FADD.FTZ R118, -R118, R111 ;  /* 0x0000006f76767221 */ /* 0x000fe40000010100 */
[----:B------:R-:W-:Y:S02]  /*3050*/  FFMA.FTZ R126, R103, -R126, R141 ;  /* 0x8000007e677e7223 */ /* 0x000fe4000001008d */
[----:B0-----:R-:W-:Y:S02]  /*3060*/  FMUL.FTZ R43, R125, R132 ;  /* 0x000000847d2b7220 */ /* 0x001fe40000410000 */
[----:B------:R-:W-:-:S02]  /*3070*/  FADD.FTZ R119, R119, R42 ;  /* 0x0000002a77777221 */ /* 0x000fc40000010000 */
[-C--:B------:R-:W-:Y:S02]  /*3080*/  FMUL.FTZ R41, R125, R134.reuse ;  /* 0x000000867d297220 */ /* 0x080fe40000410000 */
[----:B------:R-:W-:Y:S02]  /*3090*/  FMUL.FTZ R131, R45, R134 ;  /* 0x000000862d837220 */ /* 0x000fe40000410000 */
[----:B------:R-:W-:Y:S02]  /*30a0*/  FMUL.FTZ R42, R120, -R118 ;  /* 0x80000076782a7220 */ /* 0x000fe40000410000 */
[----:B------:R-:W-:Y:S01]  /*30b0*/  FFMA.FTZ R134, R126, R134, -R43 ;  /* 0x000000867e867223 */ /* 0x000fe2000001082b */
[----:B------:R-:W-:Y:S01]  /*30c0*/  STS [R28.X4+0x434], R131 ;  /* 0x000434831c007388 */ /* 0x000fe20000004800 */
[-C--:B------:R-:W-:Y:S02]  /*30d0*/  FMUL.FTZ R43, R120, -R119.reuse ;  /* 0x80000077782b7220 */ /* 0x080fe40000410000 */
[----:B------:R-:W-:-:S02]  /*30e0*/  FFMA.FTZ R117, R128, R119, -R42 ;  /* 0x0000007780757223 */ /* 0x000fc4000001082a */
[----:B------:R-:W-:Y:S02]  /*30f0*/  FFMA.FTZ R128, R128, R118, R43 ;  /* 0x0000007680807223 */ /* 0x000fe4000001002b */
[----:B------:R-:W-:Y:S02]  /*3100*/  FMUL.FTZ R111, R11, R62 ;  /* 0x0000003e0b6f7220 */ /* 0x000fe40000410000 */
[----:B------:R-:W-:Y:S02]  /*3110*/  FMUL.FTZ R109, R13, R0 ;  /* 0x000000000d6d7220 */ /* 0x000fe40000410000 */
[----:B------:R-:W-:Y:S02]  /*3120*/  FADD.FTZ R117, R130, R117 ;  /* 0x0000007582757221 */ /* 0x000fe40000010000 */
[----:B------:R-:W-:Y:S02]  /*3130*/  FMUL.FTZ R47, R45, R132 ;  /* 0x000000842d2f7220 */ /* 0x000fe40000410000 */
[----:B------:R-:W-:-:S02]  /*3140*/  FADD.FTZ R115, -R127, R128 ;  /* 0x000000807f737221 */ /* 0x000fc40000010100 */
[----:B------:R-:W-:Y:S01]  /*3150*/  FFMA.FTZ R127, R44, -R111, R104 ;  /* 0x8000006f2c7f7223 */ /* 0x000fe20000010068 */
[----:B------:R0:W-:Y:S01]  /*3160*/  STS [R28.X4+0x430], R47 ;  /* 0x0004302f1c007388 */ /* 0x0001e20000004800 */
[----:B------:R-:W-:Y:S02]  /*3170*/  FMUL.FTZ R130, R11, R118 ;  /* 0x000000760b827220 */ /* 0x000fe40000410000 */
[-C--:B------:R-:W-:Y:S02]  /*3180*/  FFMA.FTZ R113, R108, -R109.reuse, R129 ;  /* 0x8000006d6c717223 */ /* 0x080fe40000010081 */
[----:B------:R-:W-:Y:S02]  /*3190*/  FFMA.FTZ R109, R102, -R109, R105 ;  /* 0x8000006d666d7223 */ /* 0x000fe40000010069 */
[----:B------:R-:W-:Y:S02]  /*31a0*/  FMUL.FTZ R42, R13, R117 ;  /* 0x000000750d2a7220 */ /* 0x000fe40000410000 */
[----:B------:R-:W-:-:S02]  /*31b0*/  FMUL.FTZ R128, R11, R119 ;  /* 0x000000770b807220 */ /* 0x000fc40000410000 */
[----:B------:R-:W-:Y:S02]  /*31c0*/  FFMA.FTZ R111, R110, -R111, R135 ;  /* 0x8000006f6e6f7223 */ /* 0x000fe40000010087 */
[----:B------:R-:W-:Y:S02]  /*31d0*/  FMUL.FTZ R43, R127, R130 ;  /* 0x000000827f2b7220 */ /* 0x000fe40000410000 */
[----:B------:R-:W-:Y:S02]  /*31e0*/  FMUL.FTZ R120, R13, R115 ;  /* 0x000000730d787220 */ /* 0x000fe40000410000 */
[----:B0-----:R-:W-:Y:S02]  /*31f0*/  FMUL.FTZ R47, R109, R42 ;  /* 0x0000002a6d2f7220 */ /* 0x001fe40000410000 */
[----:B------:R-:W-:Y:S02]  /*3200*/  FFMA.FTZ R41, R126, R132, R41 ;  /* 0x000000847e297223 */ /* 0x000fe40000010029 */
[----:B------:R-:W-:-:S02]  /*3210*/  FMUL.FTZ R139, R62, R128 ;  /* 0x000000803e8b7220 */ /* 0x000fc40000410000 */
[-C--:B------:R-:W-:Y:S02]  /*3220*/  FFMA.FTZ R132, R111, R128.reuse, R43 ;  /* 0x000000806f847223 */ /* 0x080fe4000001002b */
[----:B------:R-:W-:Y:S01]  /*3230*/  FMUL.FTZ R128, R127, R128 ;  /* 0x000000807f807220 */ /* 0x000fe20000410000 */
[----:B------:R-:W-:Y:S01]  /*3240*/  STS [R28.X4+0x428], R139 ;  /* 0x0004288b1c007388 */ /* 0x000fe20000004800 */
[----:B------:R-:W-:Y:S02]  /*3250*/  FFMA.FTZ R47, R113, R120, -R47 ;  /* 0x00000078712f7223 */ /* 0x000fe4000001082f */
[----:B------:R-:W-:Y:S02]  /*3260*/  FMUL.FTZ R143, R62, R130 ;  /* 0x000000823e8f7220 */ /* 0x000fe40000410000 */
[C---:B------:R-:W-:Y:S02]  /*3270*/  FMUL.FTZ R131, R0.reuse, R42 ;  /* 0x0000002a00837220 */ /* 0x040fe40000410000 */
[----:B------:R-:W-:Y:S01]  /*3280*/  FMUL.FTZ R137, R0, R120 ;  /* 0x0000007800897220 */ /* 0x000fe20000410000 */
[----:B------:R0:W-:Y:S01]  /*3290*/  STS [R28.X4+0x42c], R143 ;  /* 0x00042c8f1c007388 */ /* 0x0001e20000004800 */
[----:B------:R-:W-:-:S02]  /*32a0*/  FFMA.FTZ R128, R111, R130, -R128 ;  /* 0x000000826f807223 */ /* 0x000fc40000010880 */
[----:B------:R-:W-:Y:S01]  /*32b0*/  FADD.FTZ R47, RZ, R47 ;  /* 0x0000002fff2f7221 */ /* 0x000fe20000010000 */
[----:B------:R-:W-:Y:S01]  /*32c0*/  STS [R28.X4+0x420], R131 ;  /* 0x000420831c007388 */ /* 0x000fe20000004800 */
[----:B------:R-:W-:Y:S02]  /*32d0*/  FMUL.FTZ R43, R109, R120 ;  /* 0x000000786d2b7220 */ /* 0x000fe40000410000 */
[----:B------:R-:W-:Y:S01]  /*32e0*/  FADD.FTZ R47, R47, R128 ;  /* 0x000000802f2f7221 */ /* 0x000fe20000010000 */
[----:B------:R-:W-:Y:S01]  /*32f0*/  STS [R28.X4+0x424], R137 ;  /* 0x000424891c007388 */ /* 0x000fe20000004800 */
[----:B------:R-:W-:Y:S01]  /*3300*/  FFMA.FTZ R43, R113, R42, R43 ;  /* 0x0000002a712b7223 */ /* 0x000fe2000001002b */
[----:B------:R-:W-:Y:S01]  /*3310*/  IADD3 R42, R51, 0x20, RZ ;  /* 0x00000020332a7810 */ /* 0x000fe20007ffe0ff */
[----:B------:R-:W-:Y:S01]  /*3320*/  FADD.FTZ R47, R47, R134 ;  /* 0x000000862f2f7221 */ /* 0x000fe20000010000 */
[----:B------:R-:W-:Y:S01]  /*3330*/  BAR.SYNC.DEFER_BLOCKING 0x0 ;  /* 0x0000000000007b1d */ /* 0x000fe20000010000 */
[----:B------:R-:W-:Y:S01]  /*3340*/  FADD.FTZ R43, RZ, R43 ;  /* 0x0000002bff2b7221 */ /* 0x000fe20000010000 */
[----:B------:R-:W-:Y:S01]  /*3350*/  IADD3 R134, R51, 0x40, RZ ;  /* 0x0000004033867810 */ /* 0x000fe20007ffe0ff */
[----:B------:R-:W-:Y:S01]  /*3360*/  FADD.FTZ R120, R47, R40 ;  /* 0x000000282f787221 */ /* 0x000fe20000010000 */
[----:B------:R-:W-:Y:S01]  /*3370*/  LEA R40, R32, 0xffffff80, 0x7 ;  /* 0xffffff8020287811 */ /* 0x000fe200078e38ff */
[----:B------:R-:W-:Y:S01]  /*3380*/  FADD.FTZ R132, R43, R132 ;  /* 0x000000842b847221 */ /* 0x000fe20000010000 */
[----:B0-----:R-:W-:Y:S01]  /*3390*/  LEA.HI.SX32 R143, R42, R51, 0x1b ;  /* 0x000000332a8f7211 */ /* 0x001fe200078fdaff */
[----:B------:R-:W-:Y:S01]  /*33a0*/  FMUL.FTZ R43, R8, R129 ;  /* 0x00000081082b7220 */ /* 0x000fe20000410000 */
[----:B------:R-:W-:Y:S01]  /*33b0*/  IADD3 R40, -R40, c[0x0][0x168], RZ ;  /* 0x00005a0028287a10 */ /* 0x000fe20007ffe1ff */
[----:B------:R-:W-:Y:S01]  /*33c0*/  FADD.FTZ R144, R132, R41 ;  /* 0x0000002984907221 */ /* 0x000fe20000010000 */
[----:B------:R-:W-:Y:S01]  /*33d0*/  LEA.HI.SX32 R134, R134, R51, 0x1b ;  /* 0x0000003386867211 */ /* 0x000fe200078fdaff */
[----:B------:R-:W-:Y:S01]  /*33e0*/  FFMA.FTZ R105, -R8, R105, -RZ ;  /* 0x0000006908697223 */ /* 0x000fe200000109ff */
[----:B------:R-:W-:Y:S01]  /*33f0*/  LEA R141, R40, -R51, 0x1 ;  /* 0x80000033288d7211 */ /* 0x000fe200078e08ff */
[----:B------:R-:W-:-:S02]  /*3400*/  FMUL.FTZ R135, R7, R135 ;  /* 0x0000008707877220 */ /* 0x000fc40000410000 */
[----:B------:R-:W-:Y:S01]  /*3410*/  FFMA.FTZ R41, -R7, R104, -RZ ;  /* 0x0000006807297223 */ /* 0x000fe200000109ff */
[----:B------:R-:W-:Y:S01]  /*3420*/  ISETP.GE.AND P0, PT, R141, 0x1, PT ;  /* 0x000000018d00780c */ /* 0x000fe20003f06270 */
[C---:B------:R-:W-:Y:S02]  /*3430*/  FMUL.FTZ R149, R5.reuse, R142 ;  /* 0x0000008e05957220 */ /* 0x040fe40000410000 */
[----:B------:R-:W-:Y:S02]  /*3440*/  FFMA.FTZ R47, -R5, R46, -RZ ;  /* 0x0000002e052f7223 */ /* 0x000fe400000109ff */
[----:B------:R-:W-:Y:S01]  /*3450*/  FADD.FTZ R133, R144, R133 ;  /* 0x0000008590857221 */ /* 0x000fe20000010000 */
        /* <DEDUP_REMOVED lines=10> */
[----:B------:R1:W-:Y:S01]  /*3500*/  STS [R28.X4+0x848], R135 ;  /* 0x000848871c007388 */ /* 0x0003e20000004800 */
[----:B-----5:R-:W-:Y:S01]  /*3510*/  FFMA.FTZ R43, -R6, R140, -RZ ;  /* 0x0000008c062b7223 */ /* 0x020fe200000109ff */
[----:B------:R-:W-:-:S02]  /*3520*/  SHF.L.U64.HI R140, R3, 0x2, R2 ;  /* 0x00000002038c7819 */ /* 0x000fc40000010202 */
[----:B------:R0:W-:Y:S04]  /*3530*/  STS [R28.X4+0x84c], R41 ;  /* 0x00084c291c007388 */ /* 0x0001e80000004800 */
[----:B------:R0:W-:Y:S01]  /*3540*/  STS [R28.X4+0x850], R147 ;  /* 0x000850931c007388 */ /* 0x0001e20000004800 */
[C---:B------:R-:W-:Y:S01]  /*3550*/  IMAD R142, R140.reuse, c[0x0][0x2b0], RZ ;  /* 0x0000ac008c8e7a24 */ /* 0x040fe200078e02ff */
[----:B-1----:R-:W-:Y:S01]  /*3560*/  SHF.L.U32 R135, R3, 0x2, RZ ;  /* 0x0000000203877819 */ /* 0x002fe200000006ff */
[----:B------:R-:W-:Y:S01]  /*3570*/  IMAD R140, R140, c[0x0][0x2d0], RZ ;  /* 0x0000b4008c8c7a24 */ /* 0x000fe200078e02ff */
[----:B------:R1:W-:Y:S04]  /*3580*/  STS [R28.X4+0x854], R43 ;  /* 0x0008542b1c007388 */ /* 0x0003e80000004800 */
[----:B------:R1:W-:Y:S04]  /*3590*/  STS [R28.X4+0x858], R149 ;  /* 0x000858951c007388 */ /* 0x0003e80000004800 */
[----:B------:R1:W-:Y:S04]  /*35a0*/  STS [R28.X4+0x85c], R47 ;  /* 0x00085c2f1c007388 */ /* 0x0003e80000004800 */
[----:B------:R-:W-:Y:S06]  /*35b0*/  BAR.SYNC.DEFER_BLOCKING 0x0 ;  /* 0x0000000000007b1d */ /* 0x000fec0000010000 */
[----:B------:R-:W-:Y:S05]  /*35c0*/  @!P0 BRA `(.L_x_14265) ;  /* 0x000002d000008947 */ /* 0x000fea0003800000 */
[----:B01234-:R-:W0:Y:S01]  /*35d0*/  LDS R147, [R29.X4+0x840] ;  /* 0x000840001d937984 */ /* 0x01fe220000004800 */
[----:B------:R-:W-:Y:S01]  /*35e0*/  SHF.R.S32.HI R46, RZ, 0x1f, R55 ;  /* 0x0000001fff2e7819 */ /* 0x000fe20000011437 */
[----:B------:R-:W-:Y:S01]  /*35f0*/  ULDC.64 UR6, c[0x0][0x2b8] ;  /* 0x0000ae0000067ab9 */ /* 0x000fe20000000a00 */
[C---:B------:R-:W-:Y:S01]  /*3600*/  IMAD.WIDE.U32 R40, R55.reuse, c[0x0][0x2a0], RZ ;  /* 0x0000a80037287a25 */ /* 0x040fe200078e00ff */
[----:B------:R-:W-:Y:S01]  /*3610*/  ULDC.64 UR8, c[0x0][0x298] ;  /* 0x0000a60000087ab9 */ /* 0x000fe20000000a00 */
[----:B------:R-:W-:Y:S01]  /*3620*/  SHF.L.U32 R136, R136, 0x8, RZ ;  /* 0x0000000888887819 */ /* 0x000fe200000006ff */
[----:B------:R-:W-:Y:S01]  /*3630*/  USHF.R.U64 UR6, UR6, 0x1, UR7 ;  /* 0x0000000106067899 */ /* 0x000fe20008001207 */
[C---:B------:R-:W-:Y:S01]  /*3640*/  IMAD R42, R46.reuse, c[0x0][0x2a0], RZ ;  /* 0x0000a8002e2a7a24 */ /* 0x040fe200078e02ff */
[----:B------:R-:W-:Y:S01]  /*3650*/  USHF.R.U32.HI UR5, URZ, 0x1, UR9 ;  /* 0x000000013f057899 */ /* 0x000fe20008011609 */
[----:B------:R-:W-:Y:S01]  /*3660*/  IMAD R46, R46, c[0x0][0x2c0], RZ ;  /* 0x0000b0002e2e7a24 */ /* 0x000fe200078e02ff */
[----:B------:R-:W-:Y:S01]  /*3670*/  USHF.R.U32.HI UR7, URZ, 0x1, UR7 ;  /* 0x000000013f077899 */ /* 0x000fe20008011607 */
[C---:B------:R-:W-:Y:S01]  /*3680*/  IMAD R105, R55.reuse, c[0x0][0x2a4], R42 ;  /* 0x0000a90037697a24 */ /* 0x040fe200078e022a */
[----:B------:R-:W-:Y:S01]  /*3690*/  USHF.R.U64 UR8, UR8, 0x1, UR9 ;  /* 0x0000000108087899 */ /* 0x000fe20008001209 */
[----:B------:R-:W-:Y:S01]  /*36a0*/  IMAD.WIDE.U32 R42, R55, c[0x0][0x2c0], RZ ;  /* 0x0000b000372a7a25 */ /* 0x000fe200078e00ff */
[----:B------:R-:W-:-:S02]  /*36b0*/  IADD3 R104, P0, R136, R51, RZ ;  /* 0x0000003388687210 */ /* 0x000fc40007f1e0ff */
[----:B------:R-:W-:Y:S01]  /*36c0*/  IADD3 R41, R41, R105, RZ ;  /* 0x0000006929297210 */ /* 0x000fe20007ffe0ff */
[----:B------:R-:W-:Y:S01]  /*36d0*/  IMAD R47, R55, c[0x0][0x2c4], R46 ;  /* 0x0000b100372f7a24 */ /* 0x000fe200078e022e */
[----:B------:R-:W-:Y:S01]  /*36e0*/  LEA.HI.X.SX32 R105, R136, RZ, 0x1, P0 ;  /* 0x000000ff88697211 */ /* 0x000fe200000f0eff */
[C---:B------:R-:W-:Y:S02]  /*36f0*/  IMAD R151, R57.reuse, UR5, RZ ;  /* 0x0000000539977c24 */ /* 0x040fe4000f8e02ff */
[----:B------:R-:W-:Y:S01]  /*3700*/  IMAD R155, R57, UR7, RZ ;  /* 0x00000007399b7c24 */ /* 0x000fe2000f8e02ff */
[----:B------:R-:W-:Y:S01]  /*3710*/  IADD3 R43, R43, R47, RZ ;  /* 0x0000002f2b2b7210 */ /* 0x000fe20007ffe0ff */
[C---:B------:R-:W-:Y:S02]  /*3720*/  IMAD R47, R138.reuse, c[0x0][0x2b0], RZ ;  /* 0x0000ac008a2f7a24 */ /* 0x040fe400078e02ff */
[----:B------:R-:W-:Y:S02]  /*3730*/  IMAD R149, R138, c[0x0][0x2d0], RZ ;  /* 0x0000b4008a957a24 */ /* 0x000fe400078e02ff */
[----:B------:R-:W-:-:S02]  /*3740*/  IMAD R151, R56, UR8, R151 ;  /* 0x0000000838977c24 */ /* 0x000fc4000f8e0297 */
[----:B------:R-:W-:-:S04]  /*3750*/  IMAD.WIDE.U32 R40, R57, UR8, R40 ;  /* 0x0000000839287c25 */ /* 0x000fc8000f8e0028 */
[----:B------:R-:W-:Y:S01]  /*3760*/  IMAD R157, R56, UR6, R155 ;  /* 0x00000006389d7c24 */ /* 0x000fe2000f8e029b */
[----:B------:R-:W-:Y:S01]  /*3770*/  IADD3 R151, R151, R41, RZ ;  /* 0x0000002997977210 */ /* 0x000fe20007ffe0ff */
[----:B------:R-:W-:-:S04]  /*3780*/  IMAD.WIDE.U32 R42, R57, UR6, R42 ;  /* 0x00000006392a7c25 */ /* 0x000fc8000f8e002a */
[C---:B------:R-:W-:Y:S01]  /*3790*/  IMAD R153, R4.reuse, c[0x0][0x2b4], R47 ;  /* 0x0000ad0004997a24 */ /* 0x040fe200078e022f */
[----:B------:R-:W-:Y:S01]  /*37a0*/  IADD3 R43, R157, R43, RZ ;  /* 0x0000002b9d2b7210 */ /* 0x000fe20007ffe0ff */
[----:B------:R-:W-:Y:S01]  /*37b0*/  IMAD R155, R4, c[0x0][0x2d4], R149 ;  /* 0x0000b500049b7a24 */ /* 0x000fe200078e0295 */
[----:B------:R-:W-:Y:S01]  /*37c0*/  LEA R149, P0, R40, c[0x0][0x318], 0x3 ;  /* 0x0000c60028957a11 */ /* 0x000fe200078018ff */
[----:B------:R-:W-:Y:S01]  /*37d0*/  IMAD.WIDE.U32 R46, R4, c[0x0][0x2b0], R104 ;  /* 0x0000ac00042e7a25 */ /* 0x000fe200078e0068 */
[----:B------:R-:W-:Y:S02]  /*37e0*/  LEA R41, P1, R42, c[0x0][0x320], 0x3 ;  /* 0x0000c8002a297a11 */ /* 0x000fe400078218ff */
        /* <DEDUP_REMOVED lines=11> */
.L_x_14265:
[----:B01234-:R-:W-:Y:S05]  /*38a0*/  BSYNC B0 ;  /* 0x0000000000007941 */ /* 0x01ffea0003800000 */
.L_x_14264:
        /* <DEDUP_REMOVED lines=18> */
.L_x_14267:
[----:B------:R-:W-:Y:S05]  /*39d0*/  BSYNC B0 ;  /* 0x0000000000007941 */ /* 0x000fea0003800000 */
.L_x_14266:
[----:B-1----:R1:W2:Y:S01]  /*39e0*/  LDS R139, [R134.X4+0x940] ;  /* 0x00094000868b7984 */ /* 0x0022a20000004800 */
        /* <DEDUP_REMOVED lines=8> */
.L_x_14269:
[----:B------:R-:W-:Y:S05]  /*3a70*/  BSYNC B0 ;  /* 0x0000000000007941 */ /* 0x000fea0003800000 */
.L_x_14268:
[----:B---3--:R3:W4:Y:S01]  /*3a80*/  LDS R137, [R27.X4+0x9c0] ;  /* 0x0009c0001b897984 */ /* 0x0087220000004800 */
        /* <DEDUP_REMOVED lines=8> */
.L_x_14271:
[----:B------:R-:W-:Y:S05]  /*3b10*/  BSYNC B0 ;  /* 0x0000000000007941 */ /* 0x000fea0003800000 */
.L_x_14270:
[----:B-1----:R1:W3:Y:S01]  /*3b20*/  LDS R129, [R26.X4+0xa40] ;  /* 0x000a40001a817984 */ /* 0x0022e20000004800 */
        /* <DEDUP_REMOVED lines=8> */
.L_x_14273:
[----:B------:R-:W-:Y:S05]  /*3bb0*/  BSYNC B0 ;  /* 0x0000000000007941 */ /* 0x000fea0003800000 */
.L_x_14272:
        /* <DEDUP_REMOVED lines=9> */
.L_x_14275:
[----:B------:R-:W-:Y:S05]  /*3c50*/  BSYNC B0 ;  /* 0x0000000000007941 */ /* 0x000fea0003800000 */
.L_x_14274:
        /* <DEDUP_REMOVED lines=9> */
.L_x_14277:
[----:B------:R-:W-:Y:S05]  /*3cf0*/  BSYNC B0 ;  /* 0x0000000000007941 */ /* 0x000fea0003800000 */
.L_x_14276:
        /* <DEDUP_REMOVED lines=9> */
.L_x_14279:
[----:B------:R-:W-:Y:S05]  /*3d90*/  BSYNC B0 ;  /* 0x0000000000007941 */ /* 0x000fea0003800000 */
.L_x_14278:
[----:B-1----:R-:W1:Y:S01]  /*3da0*/  SHFL.DOWN PT, R40, R133, 0x1, 0x1f ;  /* 0x08201f0085287f89 */ /* 0x002e6200000e0000 */
[----:B------:R-:W-:Y:S01]  /*3db0*/  ISETP.GT.AND P0, PT, R31, 0x1e, PT ;  /* 0x0000001e1f00780c */ /* 0x000fe20003f04270 */
[----:B------:R-:W-:Y:S01]  /*3dc0*/  FMUL.FTZ R63, R63, R124 ;  /* 0x0000007c3f3f7220 */ /* 0x000fe20000410000 */
[----:B------:R-:W-:Y:S01]  /*3dd0*/  ISETP.NE.AND P1, PT, R31, RZ, PT ;  /* 0x000000ff1f00720c */ /* 0x000fe20003f25270 */
[----:B------:R-:W5:Y:S01]  /*3de0*/  SHFL.DOWN PT, R41, R120, 0x1, 0x1f ;  /* 0x08201f0078297f89 */ /* 0x000f6200000e0000 */
[----:B------:R-:W-:Y:S01]  /*3df0*/  FMUL.FTZ R44, R44, R118 ;  /* 0x000000762c2c7220 */ /* 0x000fe20000410000 */
[----:B------:R-:W-:Y:S01]  /*3e00*/  ISETP.NE.AND P2, PT, R51, RZ, PT ;  /* 0x000000ff3300720c */ /* 0x000fe20003f45270 */
[----:B------:R-:W-:Y:S01]  /*3e10*/  FMUL.FTZ R102, R102, R115 ;  /* 0x0000007366667220 */ /* 0x000fe20000410000 */
[----:B------:R-:W-:Y:S01]  /*3e20*/  BSSY B0, `(.L_x_14280) ;  /* 0x000004b000007945 */ /* 0x000fe20003800000 */
        /* <DEDUP_REMOVED lines=15> */
[----:B------:R-:W-:Y:S01]  /*3f20*/  ISETP.GT.AND P0, PT, R31, 0x17, PT ;  /* 0x000000171f00780c */ /* 0x000fe20003f04270 */
[C---:B------:R-:W-:Y:S02]  /*3f30*/  FMUL.FTZ R41, R65.reuse, R107 ;  /* 0x0000006b41297220 */ /* 0x040fe40000410000 */
[----:B------:R-:W5:Y:S02]  /*3f40*/  SHFL.DOWN PT, R43, R120, 0x8, 0x1f ;  /* 0x09001f00782b7f89 */ /* 0x000f6400000e0000 */
[----:B------:R-:W-:Y:S02]  /*3f50*/  FFMA.FTZ R42, R64, R106, -R41 ;  /* 0x0000006a402a7223 */ /* 0x000fe40000010829 */
[----:B------:R-:W-:Y:S02]  /*3f60*/  FMUL.FTZ R41, R65, R124 ;  /* 0x0000007c41297220 */ /* 0x000fe40000410000 */
[----:B------:R-:W-:-:S04]  /*3f70*/  FMUL.FTZ R42, R121, R42 ;  /* 0x0000002a792a7220 */ /* 0x000fc80000410000 */
[----:B-1----:R-:W-:Y:S02]  /*3f80*/  @!P0 FADD.FTZ R133, R133, R40 ;  /* 0x0000002885858221 */ /* 0x002fe40000010000 */
[-C--:B------:R-:W-:Y:S02]  /*3f90*/  FMUL.FTZ R40, R65, R106.reuse ;  /* 0x0000006a41287220 */ /* 0x080fe40000410000 */
[----:B-----5:R-:W-:Y:S01]  /*3fa0*/  @!P0 FADD.FTZ R120, R120, R43 ;  /* 0x0000002b78788221 */ /* 0x020fe20000010000 */
[----:B------:R-:W1:Y:S01]  /*3fb0*/  SHFL.DOWN PT, R104, R133, 0x10, 0x1f ;  /* 0x0a001f0085687f89 */ /* 0x000e6200000e0000 */
[----:B------:R-:W-:Y:S01]  /*3fc0*/  FMUL.FTZ R106, R116, R106 ;  /* 0x0000006a746a7220 */ /* 0x000fe20000410000 */
[----:B------:R-:W-:Y:S01]  /*3fd0*/  ISETP.GT.AND P0, PT, R31, 0xf, PT ;  /* 0x0000000f1f00780c */ /* 0x000fe20003f04270 */
[----:B------:R-:W-:Y:S01]  /*3fe0*/  FFMA.FTZ R40, R64, R107, R40 ;  /* 0x0000006b40287223 */ /* 0x000fe20000010028 */
[----:B------:R-:W5:Y:S01]  /*3ff0*/  SHFL.DOWN PT, R47, R120, 0x10, 0x1f ;  /* 0x0a001f00782f7f89 */ /* 0x000f6200000e0000 */
[----:B------:R-:W-:-:S02]  /*4000*/  FMUL.FTZ R43, R65, R122 ;  /* 0x0000007a412b7220 */ /* 0x000fc40000410000 */
[----:B------:R-:W-:Y:S02]  /*4010*/  FFMA.FTZ R107, R112, R107, R106 ;  /* 0x0000006b706b7223 */ /* 0x000fe4000001006a */
[----:B------:R-:W-:Y:S02]  /*4020*/  FFMA.FTZ R40, R123, R40, R42 ;  /* 0x000000287b287223 */ /* 0x000fe4000001002a */
[----:B------:R-:W-:Y:S02]  /*4030*/  FFMA.FTZ R124, R64, R124, -R43 ;  /* 0x0000007c407c7223 */ /* 0x000fe4000001082b */
[----:B------:R-:W-:Y:S02]  /*4040*/  FFMA.FTZ R40, R114, R107, R40 ;  /* 0x0000006b72287223 */ /* 0x000fe40000010028 */
[----:B------:R-:W-:Y:S02]  /*4050*/  FFMA.FTZ R43, R64, R122, R41 ;  /* 0x0000007a402b7223 */ /* 0x000fe40000010029 */
[----:B------:R-:W-:-:S02]  /*4060*/  FMUL.FTZ R41, R65, R119 ;  /* 0x0000007741297220 */ /* 0x000fc40000410000 */
[C---:B------:R-:W-:Y:S02]  /*4070*/  FMUL.FTZ R42, R65.reuse, R117 ;  /* 0x00000075412a7220 */ /* 0x040fe40000410000 */
[----:B------:R-:W-:Y:S02]  /*4080*/  FADD.FTZ R17, R40, R17 ;  /* 0x0000001128117221 */ /* 0x000fe40000010000 */
[CC--:B------:R-:W-:Y:S02]  /*4090*/  FFMA.FTZ R40, R64.reuse, R118.reuse, -R41 ;  /* 0x0000007640287223 */ /* 0x0c0fe40000010829 */
[C---:B------:R-:W-:Y:S02]  /*40a0*/  FMUL.FTZ R118, R65.reuse, R118 ;  /* 0x0000007641767220 */ /* 0x040fe40000410000 */
[-C--:B------:R-:W-:Y:S02]  /*40b0*/  FMUL.FTZ R65, R65, R115.reuse ;  /* 0x0000007341417220 */ /* 0x080fe40000410000 */
[----:B------:R-:W-:-:S02]  /*40c0*/  FFMA.FTZ R42, R64, R115, -R42 ;  /* 0x00000073402a7223 */ /* 0x000fc4000001082a */
[----:B-1----:R-:W-:Y:S02]  /*40d0*/  @!P0 FADD.FTZ R133, R133, R104 ;  /* 0x0000006885858221 */ /* 0x002fe40000010000 */
[----:B-----5:R-:W-:Y:S02]  /*40e0*/  @!P0 FADD.FTZ R120, R120, R47 ;  /* 0x0000002f78788221 */ /* 0x020fe40000010000 */
[----:B------:R-:W-:Y:S02]  /*40f0*/  FMUL.FTZ R124, R125, R124 ;  /* 0x0000007c7d7c7220 */ /* 0x000fe40000410000 */
[C---:B------:R-:W-:Y:S01]  /*4100*/  FFMA.FTZ R118, R64.reuse, R119, R118 ;  /* 0x0000007740767223 */ /* 0x040fe20000010076 */
[----:B------:R-:W-:Y:S01]  /*4110*/  MOV R41, R120 ;  /* 0x0000007800297202 */ /* 0x000fe20000000f00 */
[----:B------:R-:W-:Y:S01]  /*4120*/  FMUL.FTZ R127, R127, R40 ;  /* 0x000000287f7f7220 */ /* 0x000fe20000410000 */
[----:B------:R-:W-:Y:S01]  /*4130*/  MOV R40, R133 ;  /* 0x0000008500287202 */ /* 0x000fe20000000f00 */
[----:B------:R-:W-:-:S02]  /*4140*/  FFMA.FTZ R64, R64, R117, R65 ;  /* 0x0000007540407223 */ /* 0x000fc40000010041 */
[----:B------:R-:W-:Y:S02]  /*4150*/  FMUL.FTZ R42, R109, R42 ;  /* 0x0000002a6d2a7220 */ /* 0x000fe40000410000 */
        /* <DEDUP_REMOVED lines=23> */
.L_x_14281:
[----:B-1----:R-:W-:Y:S05]  /*42d0*/  BSYNC B0 ;  /* 0x0000000000007941 */ /* 0x002fea0003800000 */
.L_x_14280:
[----:B------:R-:W-:Y:S02]  /*42e0*/  IADD3 R4, R4, 0x1, RZ ;  /* 0x0000000104047810 */ /* 0x000fe40007ffe0ff */
[----:B------:R-:W-:Y:S02]  /*42f0*/  IADD3 R3, P1, R3, 0x1, RZ ;  /* 0x0000000103037810 */ /* 0x000fe40007f3e0ff */
[----:B------:R-:W-:Y:S02]  /*4300*/  ISETP.GE.AND P0, PT, R4, c[0x0][0x16c], PT ;  /* 0x00005b0004007a0c */ /* 0x000fe40003f06270 */
[----:B------:R-:W-:-:S11]  /*4310*/  IADD3.X R2, RZ, R2, RZ, P1, !PT ;  /* 0x00000002ff027210 */ /* 0x000fd60000ffe4ff */
[----:B------:R-:W-:Y:S01]  /*4320*/  @P0 CALL.REL.NOINC `(.L_x_14251) ;  /* 0x0000001000000944 */ /* 0x000fe20003c00000 */
[----:B------:R-:W-:Y:S05]  /*4330*/  BRA `(.L_x_14282) ;  /* 0xffffce4000007947 */ /* 0x000fea000383ffff */
.L_x_14251:
[----:B------:R-:W1:Y:S01]  /*4340*/  F2F.BF16.F32 R2, R14 ;  /* 0x0000000e00027304 */ /* 0x000e620000202000 */
        /* <DEDUP_REMOVED lines=13> */
[----:B------:R-:W5:Y:S01]  /*4420*/  F2F.BF16.F32 R12, R12 ;  /* 0x0000000c000c7304 */ /* 0x000f620000202000 */
[----:B-1----:R-:W-:Y:S01]  /*4430*/  IMAD.WIDE.U32 R2, R2, 0x10000, RZ ;  /* 0x0001000002027825 */ /* 0x002fe200078e00ff */
[----:B------:R-:W-:Y:S02]  /*4440*/  IADD3 R48, P4, R48, -0x100, RZ ;  /* 0xffffff0030307810 */ /* 0x000fe40007f9e0ff */
[----:B------:R-:W-:Y:S02]  /*4450*/  MOV R32, R40 ;  /* 0x0000002800207202 */ /* 0x000fe40000000f00 */
[----:B------:R-:W-:Y:S02]  /*4460*/  IADD3.X R33, R33, -0x1, RZ, P1, !PT ;  /* 0xffffffff21217810 */ /* 0x000fe40000ffe4ff */
[----:B------:R-:W1:Y:S01]  /*4470*/  F2F.BF16.F32 R5, R16 ;  /* 0x0000001000057304 */ /* 0x000e620000202000 */
[----:B------:R-:W-:-:S02]  /*4480*/  IADD3.X R37, R37, -0x1, RZ, P2, !PT ;  /* 0xffffffff25257810 */ /* 0x000fc400017fe4ff */
[----:B------:R-:W-:Y:S02]  /*4490*/  IADD3.X R49, R49, -0x1, RZ, P3, !PT ;  /* 0xffffffff31317810 */ /* 0x000fe40001ffe4ff */
[----:B------:R-:W-:Y:S02]  /*44a0*/  IADD3.X R39, R39, -0x1, RZ, P4, !PT ;  /* 0xffffffff27277810 */ /* 0x000fe400027fe4ff */
[----:B-----5:R-:W-:Y:S01]  /*44b0*/  PRMT R7, R15, 0x5410, R12 ;  /* 0x000054100f077816 */ /* 0x020fe2000000000c */
[----:B------:R-:W5:Y:S03]  /*44c0*/  F2F.BF16.F32 R0, R19 ;  /* 0x0000001300007304 */ /* 0x000f660000202000 */
[----:B------:R-:W-:Y:S02]  /*44d0*/  LOP3.LUT R7, R7, R3, RZ, 0xfc, !PT ;  /* 0x0000000307077212 */ /* 0x000fe400078efcff */
[----:B-1----:R-:W-:Y:S01]  /*44e0*/  LOP3.LUT R6, R2, R5, RZ, 0xfc, !PT ;  /* 0x0000000502067212 */ /* 0x002fe200078efcff */
[----:B------:R-:W-:-:S02]  /*44f0*/  IMAD.WIDE.U32 R4, R57, c[0x0][0x2d8], R8 ;  /* 0x0000b60039047a25 */ /* 0x000fc400078e0008 */
[----:B------:R-:W-:Y:S02]  /*4500*/  F2F.BF16.F32 R11, R18 ;  /* 0x00000012000b7304 */ /* 0x000fe40000202000 */
[----:B------:R1:W-:Y:S01]  /*4510*/  STS.64 [R31.X8], R6 ;  /* 0x000000061f007388 */ /* 0x0003e20000008a00 */
[----:B------:R-:W-:-:S06]  /*4520*/  NOP ;  /* 0x0000000000007918 */ /* 0x000fcc0000000000 */
[----:B------:R-:W4:Y:S01]  /*4530*/  LDS.64 R2, [R31.X8] ;  /* 0x000000001f027984 */ /* 0x000f220000008a00 */
[----:B------:R-:W3:Y:S01]  /*4540*/  F2F.BF16.F32 R12, R17 ;  /* 0x00000011000c7304 */ /* 0x000ee20000202000 */
[----:B------:R-:W-:Y:S01]  /*4550*/  IADD3 R5, R5, R13, RZ ;  /* 0x0000000d05057210 */ /* 0x000fe20007ffe0ff */
[----:B------:R-:W-:Y:S02]  /*4560*/  IMAD R13, R61, c[0x0][0x2e4], R10 ;  /* 0x0000b9003d0d7a24 */ /* 0x000fe400078e020a */
[----:B------:R-:W-:-:S04]  /*4570*/  IMAD.WIDE.U32 R8, R57, c[0x0][0x2f8], R8 ;  /* 0x0000be0039087a25 */ /* 0x000fc800078e0008 */
[----:B------:R2:W0:Y:S01]  /*4580*/  F2F.BF16.F32 R15, R20 ;  /* 0x00000014000f7304 */ /* 0x0004220000202000 */
[----:B-1----:R-:W-:-:S04]  /*4590*/  IMAD.WIDE.U32 R6, R61, c[0x0][0x2e0], R4 ;  /* 0x0000b8003d067a25 */ /* 0x002fc800078e0004 */
[----:B-----5:R-:W-:Y:S01]  /*45a0*/  IMAD.WIDE.U32 R4, R0, 0x10000, RZ ;  /* 0x0001000000047825 */ /* 0x020fe200078e00ff */
[----:B------:R-:W-:Y:S02]  /*45b0*/  IADD3 R7, R7, R13, RZ ;  /* 0x0000000d07077210 */ /* 0x000fe40007ffe0ff */
[----:B------:R-:W-:Y:S01]  /*45c0*/  LEA R10, P0, R6, c[0x0][0x330], 0x1 ;  /* 0x0000cc00060a7a11 */ /* 0x000fe200078008ff */
[----:B------:R-:W-:Y:S01]  /*45d0*/  IMAD R0, R56, c[0x0][0x2f8], RZ ;  /* 0x0000be0038007a24 */ /* 0x000fe200078e02ff */
[----:B---3--:R-:W-:Y:S01]  /*45e0*/  PRMT R13, R11, 0x5410, R12 ;  /* 0x000054100b0d7816 */ /* 0x008fe2000000000c */
[----:B--2---:R-:W-:Y:S01]  /*45f0*/  FADD.FTZ R20, R53, R20 ;  /* 0x0000001435147221 */ /* 0x004fe20000010000 */
[----:B------:R-:W-:Y:S02]  /*4600*/  LEA.HI.X R11, R6, c[0x0][0x334], R7, 0x1, P0 ;  /* 0x0000cd00060b7a11 */ /* 0x000fe400000f0c07 */
[----:B------:R-:W-:Y:S01]  /*4610*/  LOP3.LUT R13, R13, R5, RZ, 0xfc, !PT ;  /* 0x000000050d0d7212 */ /* 0x000fe200078efcff */
[----:B------:R-:W-:Y:S01]  /*4620*/  FADD.FTZ R19, R20, R19 ;  /* 0x0000001314137221 */ /* 0x000fe20000010000 */
[----:B0-----:R-:W-:Y:S01]  /*4630*/  LOP3.LUT R12, R4, R15, RZ, 0xfc, !PT ;  /* 0x0000000f040c7212 */ /* 0x001fe200078efcff */
[----:B------:R-:W-:-:S04]  /*4640*/  IMAD.WIDE R4, R51, 0x8, R10 ;  /* 0x0000000833047825 */ /* 0x000fc800078e020a */
[----:B------:R-:W-:Y:S02]  /*4650*/  IMAD R11, R57, c[0x0][0x2fc], R0 ;  /* 0x0000bf00390b7a24 */ /* 0x000fe400078e0200 */
[----:B------:R-:W-:Y:S02]  /*4660*/  IMAD R0, R60, c[0x0][0x300], RZ ;  /* 0x0000c0003c007a24 */ /* 0x000fe400078e02ff */
[----:B------:R-:W-:Y:S01]  /*4670*/  FADD.FTZ R18, R19, R18 ;  /* 0x0000001213127221 */ /* 0x000fe20000010000 */
[----:B------:R-:W-:Y:S01]  /*4680*/  IADD3 R9, R9, R11, RZ ;  /* 0x0000000b09097210 */ /* 0x000fe20007ffe0ff */
[C---:B------:R-:W-:Y:S02]  /*4690*/  IMAD R11, R61.reuse, c[0x0][0x304], R0 ;  /* 0x0000c1003d0b7a24 */ /* 0x040fe400078e0200 */
        /* <DEDUP_REMOVED lines=16> */
.L_x_14250:
        /* <DEDUP_REMOVED lines=24> */
.L_x_14285:
[----:B0-----:R-:W-:Y:S05]  /*4920*/  BSYNC B0 ;  /* 0x0000000000007941 */ /* 0x001fea0003800000 */
.L_x_14284:
        /* <DEDUP_REMOVED lines=23> */
.L_x_14287:
[----:B------:R-:W1:Y:S02]  /*4aa0*/  S2R R9, SR_TID.X ;  /* 0x0000000000097919 */ /* 0x000e640000002100 */
.L_x_14288:
[----:B0-----:R-:W-:Y:S05]  /*4ab0*/  BSYNC B0 ;  /* 0x0000000000007941 */ /* 0x001fea0003800000 */
.L_x_14286:
[----:B-1----:R-:W-:-:S13]  /*4ac0*/  ISETP.GE.AND P0, PT, R9, c[0x0][0x16c], PT ;  /* 0x00005b0009007a0c */ /* 0x002fda0003f06270 */
[----:B------:R-:W-:Y:S05]  /*4ad0*/  @P0 EXIT ;  /* 0x000000000000094d */ /* 0x000fea0003800000 */
[----:B------:R-:W-:Y:S02]  /*4ae0*/  IMAD R60, R60, c[0x0][0x288], RZ ;  /* 0x0000a2003c3c7a24 */ /* 0x000fe400078e02ff */
[----:B------:R-:W-:-:S04]  /*4af0*/  IMAD.WIDE.U32 R4, R61, c[0x0][0x288], RZ ;  /* 0x0000a2003d047a25 */ /* 0x000fc800078e00ff */
[----:B------:R-:W-:-:S05]  /*4b00*/  IMAD R13, R61, c[0x0][0x28c], R60 ;  /* 0x0000a3003d0d7a24 */ /* 0x000fca00078e023c */
[----:B------:R-:W-:Y:S02]  /*4b10*/  IADD3 R13, R5, R13, RZ ;  /* 0x0000000d050d7210 */ /* 0x000fe40007ffe0ff */
.L_x_14289:
        /* <DEDUP_REMOVED lines=17> */
.L_x_14290:
        /* <DEDUP_REMOVED lines=13> */
.L_x_14780:


//--------------------- .text._Z25selective_scan_bwd_kernelI32Selective_Scan_bwd_kernel_traitsILi32ELi4ELb1ELb1ELb1ELb0ELb1EN3c108BFloat16ENS1_7complexIfEEEEv12SSMParamsBwd --------------------------
	.section	.text._Z25selective_scan_bwd_kernelI32Selective_Scan_bwd_kernel_traitsILi32ELi4ELb1ELb1ELb1ELb0ELb1EN3c108BFloat16ENS1_7complexIfEEEEv12SSMParamsBwd,"ax",@progbits
	.sectioninfo	@"SHI_REGISTERS=160"
	.align	128
        .global         _Z25selective_scan_bwd_kernelI32Selective_Scan_bwd_kernel_traitsILi32ELi4ELb1ELb1ELb1ELb0ELb1EN3c108BFloat16ENS1_7complexIfEEEEv12SSMParamsBwd
        .type           _Z25selective_scan_bwd_kernelI32Selective_Scan_bwd_kernel_traitsILi32ELi4ELb1ELb1ELb1ELb0ELb1EN3c108BFloat16ENS1_7complexIfEEEEv12SSMParamsBwd,@function
        .size           _Z25selective_scan_bwd_kernelI32Selective_Scan_bwd_kernel_traitsILi32ELi4ELb1ELb1ELb1ELb0ELb1EN3c108BFloat16ENS1_7complexIfEEEEv12SSMParamsBwd,(.L_x_14781 - _Z25selective_scan_bwd_kernelI32Selective_Scan_bwd_kernel_traitsILi32ELi4ELb1ELb1ELb1ELb0ELb1EN3c108BFloat16ENS1_7complexIfEEEEv12SSMParamsBwd)
        .other          _Z25selective_scan_bwd_kernelI32Selective_Scan_bwd_kernel_traitsILi32ELi4ELb1ELb1ELb1ELb0ELb1EN3c108BFloat16ENS1_7complexIfEEEEv12SSMParamsBwd,@"STO_CUDA_ENTRY STV_DEFAULT"
_Z25selective_scan_bwd_kernelI32Selective_Scan_bwd_kernel_traitsILi32ELi4ELb1ELb1ELb1ELb0ELb1EN3c108BFloat16ENS1_7complexIfEEEEv12SSMParamsBwd:
.text._Z25selective_scan_bwd_kernelI32Selective_Scan_bwd_kernel_traitsILi32ELi4ELb1ELb1ELb1ELb0ELb1EN3c108BFloat16ENS1_7complexIfEEEEv12SSMParamsBwd:
        /* <DEDUP_REMOVED lines=138> */
[C---:B------:R-:W-:Y:S02]  /*08a0*/  IADD3 R24, R53.reuse, 0xc0, RZ ;  /* 0x000000c035187810 */ /* 0x040fe40007ffe0ff */
[C---:B------:R-:W-:Y:S02]  /*08b0*/  IADD3 R6, R53.reuse, 0xe0, RZ ;  /* 0x000000e035067810 */ /* 0x040fe40007ffe0ff */
[----:B------:R-:W-:Y:S02]  /*08c0*/  SHF.R.S32.HI R22, RZ, 0x1f, R3 ;  /* 0x0000001fff167819 */ /* 0x000fe40000011403 */
[----:B------:R-:W-:-:S02]  /*08d0*/  LOP3.LUT R32, R53, 0x1f, RZ, 0xc0, !PT ;  /* 0x0000001f35207812 */ /* 0x000fc400078ec0ff */
[-C--:B------:R-:W-:Y:S02]  /*08e0*/  LEA.HI.SX32 R31, R53, R53.reuse, 0x1b ;  /* 0x00000035351f7211 */ /* 0x080fe400078fdaff */
[----:B------:R-:W-:Y:S02]  /*08f0*/  LEA.HI.SX32 R30, R30, R30, 0x1b ;  /* 0x0000001e1e1e7211 */ /* 0x000fe400078fdaff */
[-C--:B------:R-:W-:Y:S02]  /*0900*/  LEA.HI.SX32 R29, R0, R53.reuse, 0x1b ;  /* 0x00000035001d7211 */ /* 0x080fe400078fdaff */
[-C--:B------:R-:W-:Y:S02]  /*0910*/  LEA.HI.SX32 R28, R28, R53.reuse, 0x1b ;  /* 0x000000351c1c7211 */ /* 0x080fe400078fdaff */
[-C--:B------:R-:W-:Y:S02]  /*0920*/  LEA.HI.SX32 R27, R2, R53.reuse, 0x1b ;  /* 0x00000035021b7211 */ /* 0x080fe400078fdaff */
[----:B------:R-:W-:-:S02]  /*0930*/  LEA.HI.SX32 R26, R26, R53, 0x1b ;  /* 0x000000351a1a7211 */ /* 0x000fc400078fdaff */
[-C--:B------:R-:W-:Y:S02]  /*0940*/  LEA.HI.SX32 R25, R4, R53.reuse, 0x1b ;  /* 0x0000003504197211 */ /* 0x080fe400078fdaff */
[-C--:B------:R-:W-:Y:S02]  /*0950*/  LEA.HI.SX32 R24, R24, R53.reuse, 0x1b ;  /* 0x0000003518187211 */ /* 0x080fe400078fdaff */
[----:B------:R-:W-:Y:S02]  /*0960*/  LEA.HI.SX32 R23, R6, R53, 0x1b ;  /* 0x0000003506177211 */ /* 0x000fe400078fdaff */
[C---:B------:R-:W-:Y:S02]  /*0970*/  SHF.L.U64.HI R22, R3.reuse, 0x3, R22 ;  /* 0x0000000303167819 */ /* 0x040fe40000010216 */
[----:B-1----:R-:W-:Y:S02]  /*0980*/  SHF.L.U32 R21, R3, 0x3, RZ ;  /* 0x0000000303157819 */ /* 0x002fe400000006ff */
.L_x_14325:
        /* <DEDUP_REMOVED lines=16> */
[----:B-12---:R1:W-:Y:S01]  /*0a90*/  STS.64 [R33.X8], R6 ;  /* 0x0000000621007388 */ /* 0x0063e20000008a00 */
        /* <DEDUP_REMOVED lines=39> */
[--C-:B0-----:R-:W-:Y:S02]  /*0d10*/  SHF.R.U32.HI R42, RZ, 0x10, R13.reuse ;  /* 0x00000010ff2a7819 */ /* 0x101fe4000001160d */
[--C-:B------:R-:W-:Y:S02]  /*0d20*/  PRMT R20, RZ, 0x5410, R13.reuse ;  /* 0x00005410ff147816 */ /* 0x100fe4000000000d */
        /* <DEDUP_REMOVED lines=12> */
[----:B------:R-:W-:Y:S01]  /*0df0*/  MUFU.RCP R41, R10 ;  /* 0x0000000a00297308 */ /* 0x000fe20000001000 */
[----:B------:R-:W-:-:S07]  /*0e00*/  SHF.R.U32.HI R11, RZ, 0x10, R5 ;  /* 0x00000010ff0b7819 */ /* 0x000fce0000011605 */
[----:B------:R0:W1:Y:S02]  /*0e10*/  MUFU.RCP R43, R14 ;  /* 0x0000000e002b7308 */ /* 0x0000640000001000 */
[----:B0-----:R-:W-:Y:S01]  /*0e20*/  PRMT R14, RZ, 0x5410, R11 ;  /* 0x00005410ff0e7816 */ /* 0x001fe2000000000b */
[----:B-1----:R-:W-:-:S04]  /*0e30*/  FADD.FTZ R11, -R43, 1 ;  /* 0x3f8000002b0b7421 */ /* 0x002fc80000010100 */
        /* <DEDUP_REMOVED lines=8> */
[----:B0-----:R-:W-:Y:S01]  /*0ec0*/  FADD.FTZ R0, R9, 1 ;  /* 0x3f80000009007421 */ /* 0x001fe20000010000 */
[----:B------:R-:W-:Y:S01]  /*0ed0*/  PRMT R9, RZ, 0x5410, R5 ;  /* 0x00005410ff097816 */ /* 0x000fe20000000005 */
[----:B------:R-:W-:-:S05]  /*0ee0*/  FADD.FTZ R5, -R41, 1 ;  /* 0x3f80000029057421 */ /* 0x000fca0000010100 */
[----:B------:R0:W3:Y:S01]  /*0ef0*/  MUFU.RCP R18, R0 ;  /* 0x0000000000127308 */ /* 0x0000e20000001000 */
[C---:B------:R-:W-:Y:S02]  /*0f00*/  FFMA.FTZ R5, R20.reuse, R5, 1 ;  /* 0x3f80000014057423 */ /* 0x040fe40000010005 */
[----:B------:R-:W-:Y:S01]  /*0f10*/  FMUL.FTZ R20, R20, R41 ;  /* 0x0000002914147220 */ /* 0x000fe20000410000 */
[--C-:B-1----:R-:W-:Y:S02]  /*0f20*/  SHF.R.U32.HI R44, RZ, 0x10, R7.reuse ;  /* 0x00000010ff2c7819 */ /* 0x102fe40000011607 */
[--C-:B------:R-:W-:Y:S02]  /*0f30*/  PRMT R40, RZ, 0x5410, R7.reuse ;  /* 0x00005410ff287816 */ /* 0x100fe40000000007 */
[----:B------:R-:W-:Y:S02]  /*0f40*/  PRMT R44, RZ, 0x5410, R44 ;  /* 0x00005410ff2c7816 */ /* 0x000fe4000000002c */
[----:B------:R-:W-:Y:S01]  /*0f50*/  SHF.R.U64 R19, R6, 0x10, R7 ;  /* 0x0000001006137819 */ /* 0x000fe20000001207 */
[----:B--2---:R-:W-:Y:S01]  /*0f60*/  FMUL.FTZ R8, R9, R40 ;  /* 0x0000002809087220 */ /* 0x004fe20000410000 */
[----:B0-----:R-:W-:Y:S01]  /*0f70*/  PRMT R0, RZ, 0x5410, R16 ;  /* 0x00005410ff007816 */ /* 0x001fe20000000010 */
[----:B------:R-:W-:Y:S01]  /*0f80*/  FMUL.FTZ R10, R14, R44 ;  /* 0x0000002c0e0a7220 */ /* 0x000fe20000410000 */
[----:B------:R-:W-:Y:S01]  /*0f90*/  PRMT R19, RZ, 0x5410, R19 ;  /* 0x00005410ff137816 */ /* 0x000fe20000000013 */
[----:B------:R-:W-:Y:S01]  /*0fa0*/  FMUL.FTZ R8, R41, R8 ;  /* 0x0000000829087220 */ /* 0x000fe20000410000 */
[----:B------:R-:W-:Y:S01]  /*0fb0*/  PRMT R16, RZ, 0x5410, R6 ;  /* 0x00005410ff107816 */ /* 0x000fe20000000006 */
[----:B------:R-:W-:-:S02]  /*0fc0*/  FMUL.FTZ R10, R43, R10 ;  /* 0x0000000a2b0a7220 */ /* 0x000fc40000410000 */
[----:B------:R-:W-:Y:S02]  /*0fd0*/  FMUL.FTZ R8, R8, R5 ;  /* 0x0000000508087220 */ /* 0x000fe40000410000 */
[----:B------:R-:W-:Y:S02]  /*0fe0*/  FMUL.FTZ R15, R10, R11 ;  /* 0x0000000b0a0f7220 */ /* 0x000fe40000410000 */
[----:B---3--:R-:W-:Y:S01]  /*0ff0*/  FADD.FTZ R10, -R18, 1 ;  /* 0x3f800000120a7421 */ /* 0x008fe20000010100 */
[----:B------:R0:W-:Y:S01]  /*1000*/  F2F.BF16.F32 R46, R8 ;  /* 0x00000008002e7304 */ /* 0x0001e20000202000 */
[----:B------:R-:W-:Y:S02]  /*1010*/  FMUL.FTZ R5, R0, R19 ;  /* 0x0000001300057220 */ /* 0x000fe40000410000 */
[----:B------:R-:W-:Y:S02]  /*1020*/  FFMA.FTZ R7, R17, R10, 1 ;  /* 0x3f80000011077423 */ /* 0x000fe4000001000a */
[----:B------:R-:W-:-:S02]  /*1030*/  FMUL.FTZ R6, R18, R5 ;  /* 0x0000000512067220 */ /* 0x000fc40000410000 */
[----:B------:R-:W-:Y:S01]  /*1040*/  FADD.FTZ R5, -R13, 1 ;  /* 0x3f8000000d057421 */ /* 0x000fe20000010100 */
[----:B------:R-:W1:Y:S01]  /*1050*/  F2F.BF16.F32 R15, R15 ;  /* 0x0000000f000f7304 */ /* 0x000e620000202000 */
[----:B0-----:R-:W-:Y:S01]  /*1060*/  PRMT R8, RZ, 0x5410, R4 ;  /* 0x00005410ff087816 */ /* 0x001fe20000000004 */
[----:B------:R-:W-:Y:S02]  /*1070*/  FMUL.FTZ R11, R6, R7 ;  /* 0x00000007060b7220 */ /* 0x000fe40000410000 */
[----:B------:R-:W-:Y:S02]  /*1080*/  FFMA.FTZ R5, R12, R5, 1 ;  /* 0x3f8000000c057423 */ /* 0x000fe40000010005 */
[----:B------:R-:W-:Y:S02]  /*1090*/  FMUL.FTZ R4, R8, R16 ;  /* 0x0000001008047220 */ /* 0x000fe40000410000 */
[----:B------:R-:W0:Y:S01]  /*10a0*/  F2F.BF16.F32 R11, R11 ;  /* 0x0000000b000b7304 */ /* 0x000e220000202000 */
[----:B------:R-:W-:-:S02]  /*10b0*/  FMUL.FTZ R17, R17, R18 ;  /* 0x0000001211117220 */ /* 0x000fc40000410000 */
[----:B------:R-:W-:Y:S02]  /*10c0*/  FMUL.FTZ R4, R13, R4 ;  /* 0x000000040d047220 */ /* 0x000fe40000410000 */
[----:B------:R-:W-:Y:S02]  /*10d0*/  FMUL.FTZ R0, R0, R17 ;  /* 0x0000001100007220 */ /* 0x000fe40000410000 */
[----:B------:R-:W-:Y:S01]  /*10e0*/  FMUL.FTZ R10, R4, R5 ;  /* 0x00000005040a7220 */ /* 0x000fe20000410000 */
[----:B-1----:R-:W-:Y:S01]  /*10f0*/  PRMT R7, R46, 0x5410, R15 ;  /* 0x000054102e077816 */ /* 0x002fe2000000000f */
[----:B------:R-:W-:Y:S02]  /*1100*/  IMAD R46, R58, c[0x0][0x2e8], RZ ;  /* 0x0000ba003a2e7a24 */ /* 0x000fe400078e02ff */
[----:B------:R-:W1:Y:S01]  /*1110*/  F2F.BF16.F32 R45, R10 ;  /* 0x0000000a002d7304 */ /* 0x000e620000202000 */
[----:B------:R-:W-:Y:S02]  /*1120*/  FMUL.FTZ R43, R42, R43 ;  /* 0x0000002b2a2b7220 */ /* 0x000fe40000410000 */
[----:B------:R-:W-:-:S02]  /*1130*/  IMAD R15, R59, c[0x0][0x2ec], R46 ;  /* 0x0000bb003b0f7a24 */ /* 0x000fc400078e022e */
[----:B0-----:R-:W-:Y:S01]  /*1140*/  IMAD.WIDE.U32 R4, R11, 0x10000, RZ ;  /* 0x000100000b047825 */ /* 0x001fe200078e00ff */
[----:B------:R-:W-:Y:S03]  /*1150*/  BAR.SYNC.DEFER_BLOCKING 0x0 ;  /* 0x0000000000007b1d */ /* 0x000fe60000010000 */
[----:B------:R-:W-:Y:S01]  /*1160*/  IMAD R46, R62, c[0x0][0x2f0], RZ ;  /* 0x0000bc003e2e7a24 */ /* 0x000fe200078e02ff */
[----:B------:R-:W-:Y:S02]  /*1170*/  LOP3.LUT R7, R7, R5, RZ, 0xfc, !PT ;  /* 0x0000000507077212 */ /* 0x000fe400078efcff */
[----:B-1----:R-:W-:Y:S01]  /*1180*/  LOP3.LUT R6, R4, R45, RZ, 0xfc, !PT ;  /* 0x0000002d04067212 */ /* 0x002fe200078efcff */
[----:B------:R-:W-:Y:S01]  /*1190*/  IMAD.WIDE.U32 R4, R59, c[0x0][0x2e8], R72 ;  /* 0x0000ba003b047a25 */ /* 0x000fe200078e0048 */
[----:B------:R-:W-:-:S04]  /*11a0*/  MOV R45, c[0x0][0x16c] ;  /* 0x00005b00002d7a02 */ /* 0x000fc80000000f00 */
[----:B------:R-:W-:Y:S01]  /*11b0*/  IADD3 R5, R5, R15, RZ ;  /* 0x0000000f05057210 */ /* 0x000fe20007ffe0ff */
[----:B------:R-:W-:Y:S01]  /*11c0*/  FMUL.FTZ R15, R12, R13 ;  /* 0x0000000d0c0f7220 */ /* 0x000fe20000410000 */
[----:B------:R-:W-:Y:S01]  /*11d0*/  ISETP.GE.AND P1, PT, R45, 0x1, PT ;  /* 0x000000012d00780c */ /* 0x000fe20003f26270 */
[C---:B------:R-:W-:Y:S02]  /*11e0*/  IMAD R13, R63.reuse, c[0x0][0x2f4], R46 ;  /* 0x0000bd003f0d7a24 */ /* 0x040fe400078e022e */
[----:B------:R-:W-:Y:S01]  /*11f0*/  IMAD.WIDE.U32 R4, R63, c[0x0][0x2f0], R4 ;  /* 0x0000bc003f047a25 */ /* 0x000fe200078e0004 */
[----:B------:R0:W-:Y:S01]  /*1200*/  STS.64 [R33.X8], R6 ;  /* 0x0000000621007388 */ /* 0x0001e20000008a00 */
[----:B------:R-:W-:-:S06]  /*1210*/  NOP ;  /* 0x0000000000007918 */ /* 0x000fcc0000000000 */
[----:B------:R-:W1:Y:S01]  /*1220*/  LDS.64 R10, [R33.X8] ;  /* 0x00000000210a7984 */ /* 0x000e620000008a00 */
[----:B------:R-:W-:Y:S01]  /*1230*/  IADD3 R5, R5, R13, RZ ;  /* 0x0000000d05057210 */ /* 0x000fe20007ffe0ff */
[----:B------:R-:W-:Y:S01]  /*1240*/  FMUL.FTZ R8, R8, R15 ;  /* 0x0000000f08087220 */ /* 0x000fe20000410000 */
[C---:B------:R-:W-:Y:S02]  /*1250*/  LEA R12, P0, R4.reuse, c[0x0][0x338], 0x1 ;  /* 0x0000ce00040c7a11 */ /* 0x040fe400078008ff */
[----:B0-----:R-:W-:Y:S02]  /*1260*/  PRMT R7, RZ, 0x5410, R70 ;  /* 0x00005410ff077816 */ /* 0x001fe40000000046 */
[----:B------:R-:W-:Y:S02]  /*1270*/  LEA.HI.X R13, R4, c[0x0][0x33c], R5, 0x1, P0 ;  /* 0x0000cf00040d7a11 */ /* 0x000fe400000f0c05 */
[----:B------:R-:W-:Y:S01]  /*1280*/  SHF.R.U64 R6, R70, 0x10, R71 ;  /* 0x0000001046067819 */ /* 0x000fe20000001247 */
[----:B------:R-:W-:Y:S01]  /*1290*/  FFMA.FTZ R7, R8, R7, R54 ;  /* 0x0000000708077223 */ /* 0x000fe20000010036 */
[----:B------:R-:W-:Y:S01]  /*12a0*/  ISETP.NE.U32.AND P0, PT, RZ, c[0x0][0x270], PT ;  /* 0x00009c00ff007a0c */ /* 0x000fe20003f05070 */
[----:B------:R-:W-:Y:S01]  /*12b0*/  IMAD.WIDE R12, R53, 0x8, R12 ;  /* 0x00000008350c7825 */ /* 0x000fe200078e020c */
[----:B------:R-:W-:-:S02]  /*12c0*/  PRMT R4, RZ, 0x5410, R6 ;  /* 0x00005410ff047816 */ /* 0x000fc40000000006 */
[----:B------:R-:W-:Y:S01]  /*12d0*/  ISETP.NE.AND.EX P0, PT, RZ, c[0x0][0x274], PT, P0 ;  /* 0x00009d00ff007a0c */ /* 0x000fe20003f05300 */
[----:B------:R-:W-:Y:S01]  /*12e0*/  FMUL.FTZ R6, R9, R20 ;  /* 0x0000001409067220 */ /* 0x000fe20000410000 */
[----:B------:R-:W-:Y:S01]  /*12f0*/  SHF.R.U32.HI R54, RZ, 0x10, R71 ;  /* 0x00000010ff367819 */ /* 0x000fe20000011647 */
[----:B------:R-:W-:Y:S01]  /*1300*/  FFMA.FTZ R7, R0, R4, R7 ;  /* 0x0000000400077223 */ /* 0x000fe20000010007 */
[----:B------:R-:W-:Y:S02]  /*1310*/  PRMT R4, RZ, 0x5410, R71 ;  /* 0x00005410ff047816 */ /* 0x000fe40000000047 */
[----:B------:R-:W-:-:S03]  /*1320*/  PRMT R54, RZ, 0x5410, R54 ;  /* 0x00005410ff367816 */ /* 0x000fc60000000036 */
[----:B------:R-:W-:Y:S02]  /*1330*/  FFMA.FTZ R7, R6, R4, R7 ;  /* 0x0000000406077223 */ /* 0x000fe40000010007 */
[----:B------:R-:W-:-:S04]  /*1340*/  FMUL.FTZ R4, R14, R43 ;  /* 0x0000002b0e047220 */ /* 0x000fc80000410000 */
        /* <DEDUP_REMOVED lines=10> */
[----:B0-----:R-:W-:-:S05]  /*13f0*/  IMAD.WIDE.U32 R12, R59, c[0x0][0x210], R72 ;  /* 0x000084003b0c7a25 */ /* 0x001fca00078e0048 */
[----:B------:R-:W0:Y:S08]  /*1400*/  F2F.BF16.F32 R10, R17 ;  /* 0x00000011000a7304 */ /* 0x000e300000202000 */
[----:B------:R-:W1:Y:S08]  /*1410*/  F2F.BF16.F32 R43, R43 ;  /* 0x0000002b002b7304 */ /* 0x000e700000202000 */
[----:B------:R2:W3:Y:S01]  /*1420*/  F2F.BF16.F32 R5, R16 ;  /* 0x0000001000057304 */ /* 0x0004e20000202000 */
[----:B0-----:R-:W-:Y:S01]  /*1430*/  IMAD.WIDE.U32 R10, R10, 0x10000, RZ ;  /* 0x000100000a0a7825 */ /* 0x001fe200078e00ff */
[----:B-1----:R-:W-:-:S03]  /*1440*/  PRMT R15, R20, 0x5410, R43 ;  /* 0x00005410140f7816 */ /* 0x002fc6000000002b */
[----:B--2---:R-:W-:Y:S01]  /*1450*/  IMAD R16, R62, c[0x0][0x218], RZ ;  /* 0x000086003e107a24 */ /* 0x004fe200078e02ff */
[----:B------:R-:W-:Y:S02]  /*1460*/  LOP3.LUT R15, R15, R11, RZ, 0xfc, !PT ;  /* 0x0000000b0f0f7212 */ /* 0x000fe400078efcff */
[----:B---3--:R-:W-:Y:S01]  /*1470*/  LOP3.LUT R14, R10, R5, RZ, 0xfc, !PT ;  /* 0x000000050a0e7212 */ /* 0x008fe200078efcff */
[----:B------:R-:W-:-:S04]  /*1480*/  IMAD R5, R59, c[0x0][0x214], R18 ;  /* 0x000085003b057a24 */ /* 0x000fc800078e0212 */
        /* <DEDUP_REMOVED lines=11> */
.L_x_14292:
[--C-:B0-----:R-:W-:Y:S01]  /*1540*/  SHF.R.U64 R13, R2, 0x10, R3.reuse ;  /* 0x00000010020d7819 */ /* 0x101fe20000001203 */
        /* <DEDUP_REMOVED lines=18> */
[----:B------:R-:W-:Y:S01]  /*1670*/  MOV R40, c[0x0][0x29c] ;  /* 0x0000a70000287a02 */ /* 0x000fe20000000f00 */
[----:B------:R-:W-:Y:S01]  /*1680*/  FADD.FTZ R8, R8, R8 ;  /* 0x0000000808087221 */ /* 0x000fe20000010000 */
[----:B------:R-:W-:Y:S01]  /*1690*/  MOV R3, c[0x0][0x298] ;  /* 0x0000a60000037a02 */ /* 0x000fe20000000f00 */
[----:B------:R-:W-:Y:S01]  /*16a0*/  FADD.FTZ R6, R6, R6 ;  /* 0x0000000606067221 */ /* 0x000fe20000010000 */
[----:B------:R-:W-:-:S02]  /*16b0*/  MOV R42, c[0x0][0x2bc] ;  /* 0x0000af00002a7a02 */ /* 0x000fc40000000f00 */
[----:B------:R-:W-:Y:S02]  /*16c0*/  SHF.R.U32.HI R20, RZ, 0x1, R40 ;  /* 0x00000001ff147819 */ /* 0x000fe40000011628 */
[----:B------:R-:W-:Y:S02]  /*16d0*/  MOV R5, c[0x0][0x2b8] ;  /* 0x0000ae0000057a02 */ /* 0x000fe40000000f00 */
[----:B------:R-:W-:Y:S01]  /*16e0*/  SHF.R.U32.HI R2, RZ, 0x1, R42 ;  /* 0x00000001ff027819 */ /* 0x000fe2000001162a */
[-C--:B------:R-:W-:Y:S01]  /*16f0*/  IMAD R20, R20, R59.reuse, RZ ;  /* 0x0000003b14147224 */ /* 0x080fe200078e02ff */
[----:B------:R-:W-:Y:S02]  /*1700*/  SHF.R.U64 R3, R3, 0x1, R40 ;  /* 0x0000000103037819 */ /* 0x000fe40000001228 */
[----:B------:R-:W-:Y:S01]  /*1710*/  SHF.R.U64 R40, R5, 0x1, R42 ;  /* 0x0000000105287819 */ /* 0x000fe2000000122a */
[----:B------:R-:W-:Y:S02]  /*1720*/  IMAD R7, R2, R59, RZ ;  /* 0x0000003b02077224 */ /* 0x000fe400078e02ff */
[----:B------:R-:W-:-:S02]  /*1730*/  IMAD R5, R58, R3, R20 ;  /* 0x000000033a057224 */ /* 0x000fc400078e0214 */
[----:B------:R-:W-:-:S04]  /*1740*/  IMAD.WIDE.U32 R2, R3, R59, RZ ;  /* 0x0000003b03027225 */ /* 0x000fc800078e00ff */
[----:B------:R-:W-:Y:S01]  /*1750*/  IMAD R7, R58, R40, R7 ;  /* 0x000000283a077224 */ /* 0x000fe200078e0207 */
[----:B------:R-:W-:Y:S01]  /*1760*/  IADD3 R3, R3, R5, RZ ;  /* 0x0000000503037210 */ /* 0x000fe20007ffe0ff */
[----:B------:R-:W-:-:S04]  /*1770*/  IMAD.WIDE.U32 R40, R40, R59, RZ ;  /* 0x0000003b28287225 */ /* 0x000fc800078e00ff */
[C---:B------:R-:W-:Y:S01]  /*1780*/  IMAD R20, R56.reuse, c[0x0][0x2a0], RZ ;  /* 0x0000a80038147a24 */ /* 0x040fe200078e02ff */
[----:B------:R-:W-:Y:S01]  /*1790*/  IADD3 R41, R41, R7, RZ ;  /* 0x0000000729297210 */ /* 0x000fe20007ffe0ff */
[----:B------:R-:W-:Y:S02]  /*17a0*/  IMAD R42, R56, c[0x0][0x2c0], RZ ;  /* 0x0000b000382a7a24 */ /* 0x000fe400078e02ff */
[C---:B------:R-:W-:Y:S01]  /*17b0*/  IMAD R5, R57.reuse, c[0x0][0x2a4], R20 ;  /* 0x0000a90039057a24 */ /* 0x040fe200078e0214 */
[----:B------:R-:W-:Y:S01]  /*17c0*/  MOV R20, RZ ;  /* 0x000000ff00147202 */ /* 0x000fe20000000f00 */
[----:B------:R-:W-:-:S04]  /*17d0*/  IMAD.WIDE.U32 R2, R57, c[0x0][0x2a0], R2 ;  /* 0x0000a80039027a25 */ /* 0x000fc800078e0002 */
[----:B------:R-:W-:Y:S01]  /*17e0*/  IMAD R7, R57, c[0x0][0x2c4], R42 ;  /* 0x0000b10039077a24 */ /* 0x000fe200078e022a */
[----:B------:R-:W-:Y:S01]  /*17f0*/  IADD3 R5, R3, R5, RZ ;  /* 0x0000000503057210 */ /* 0x000fe20007ffe0ff */
[----:B------:R-:W-:Y:S01]  /*1800*/  IMAD.WIDE.U32 R42, R57, c[0x0][0x2c0], R40 ;  /* 0x0000b000392a7a25 */ /* 0x000fe200078e0028 */
[----:B------:R-:W-:-:S04]  /*1810*/  LEA R40, P0, R2, c[0x0][0x318], 0x3 ;  /* 0x0000c60002287a11 */ /* 0x000fc800078018ff */
[----:B------:R-:W-:Y:S01]  /*1820*/  IADD3 R3, R43, R7, RZ ;  /* 0x000000072b037210 */ /* 0x000fe20007ffe0ff */
[----:B------:R-:W-:Y:S01]  /*1830*/  FADD.FTZ R7, R0, R0 ;  /* 0x0000000000077221 */ /* 0x000fe20000010000 */
[----:B------:R-:W-:Y:S02]  /*1840*/  LEA R44, P1, R42, c[0x0][0x320], 0x3 ;  /* 0x0000c8002a2c7a11 */ /* 0x000fe400078218ff */
[----:B------:R-:W-:Y:S02]  /*1850*/  LEA.HI.X R41, R2, c[0x0][0x31c], R5, 0x3, P0 ;  /* 0x0000c70002297a11 */ /* 0x000fe400000f1c05 */
        /* <DEDUP_REMOVED lines=8> */
[----:B------:R-:W-:Y:S01]  /*18e0*/  IADD3 R76, P1, R2, -0x300, RZ ;  /* 0xfffffd00024c7810 */ /* 0x000fe20007f3e0ff */
[----:B------:R-:W-:Y:S01]  /*18f0*/  FADD.FTZ R5, R4, R4 ;  /* 0x0000000404057221 */ /* 0x000fe20000010000 */
        /* <DEDUP_REMOVED lines=25> */
[C---:B------:R-:W-:Y:S02]  /*1a90*/  IADD3.X R99, R41.reuse, -0x1, RZ, P5, !PT ;  /* 0xffffffff29637810 */ /* 0x040fe40002ffe4ff */
[----:B------:R-:W-:Y:S02]  /*1aa0*/  IADD3.X R101, R41, -0x1, RZ, P6, !PT ;  /* 0xffffffff29657810 */ /* 0x000fe400037fe4ff */
[----:B------:R-:W-:-:S04]  /*1ab0*/  MOV R4, RZ ;  /* 0x000000ff00047202 */ /* 0x000fc80000000f00 */
.L_x_14324:
        /* <DEDUP_REMOVED lines=9> */
[----:B--2---:R0:W2:Y:S04]  /*1b50*/  LDG.E.64 R40, [R44.64] ;  /* 0x0000000a2c287981 */ /* 0x0040a8000c1e1b00 */
        /* <DEDUP_REMOVED lines=23> */
[----:B-1----:R1:W2:Y:S04]  /*1cd0*/  LDG.E.64 R110, [R44.64] ;  /* 0x0000000a2c6e7981 */ /* 0x0022a8000c1e1b00 */
        /* <DEDUP_REMOVED lines=11> */
[----:B------:R-:W-:Y:S01]  /*1d90*/  LEA.HI R0, R142, R142, RZ, 0x1 ;  /* 0x0000008e8e007211 */ /* 0x000fe200078f08ff */
[----:B------:R-:W-:-:S02]  /*1da0*/  @P0 IMAD.WIDE R108, R43, 0x10, R64 ;  /* 0x000000102b6c0825 */ /* 0x000fc400078e0240 */
        /* <DEDUP_REMOVED lines=11> */
[----:B------:R-:W0:Y:S01]  /*1e60*/  LDS.128 R44, [R33.X16] ;  /* 0x00000000212c7984 */ /* 0x000e22000000cc00 */
[----:B------:R-:W-:-:S04]  /*1e70*/  FMUL.FTZ R0, R13, R103 ;  /* 0x000000670d007220 */ /* 0x000fc80000410000 */
[----:B------:R-:W-:Y:S02]  /*1e80*/  FMUL.RZ R116, R0, 0.15915493667125701904 ;  /* 0x3e22f98300747820 */ /* 0x000fe4000040c000 */
[----:B------:R-:W-:-:S06]  /*1e90*/  FMUL.FTZ R0, R13, R114 ;  /* 0x000000720d007220 */ /* 0x000fcc0000410000 */
[----:B------:R-:W-:Y:S01]  /*1ea0*/  MUFU.EX2 R0, R0 ;  /* 0x0000000000007308 */ /* 0x000fe20000000800 */
[----:B------:R-:W-:Y:S01]  /*1eb0*/  ISETP.NE.AND P2, PT, R53, 0x1f, PT ;  /* 0x0000001f3500780c */ /* 0x000fe20003f45270 */
[----:B------:R-:W-:Y:S01]  /*1ec0*/  BSSY B0, `(.L_x_14294) ;  /* 0x0000060000007945 */ /* 0x000fe20003800000 */
[----:B--2---:R-:W-:Y:S04]  /*1ed0*/  STS.64 [R33.X8+0x210], R110 ;  /* 0x0002106e21007388 */ /* 0x004fe80000008a00 */
[----:B---3--:R1:W-:Y:S01]  /*1ee0*/  STS.64 [R33.X8+0x310], R112 ;  /* 0x0003107021007388 */ /* 0x0083e20000008a00 */
[----:B------:R-:W-:-:S06]  /*1ef0*/  NOP ;  /* 0x0000000000007918 */ /* 0x000fcc0000000000 */
[----:B------:R-:W2:Y:S04]  /*1f00*/  LDS.128 R40, [R33.X16+0x210] ;  /* 0x0002100021287984 */ /* 0x000ea8000000cc00 */
[----:B------:R3:W-:Y:S04]  /*1f10*/  STS.64 [R115+0x10b0], R104 ;  /* 0x0010b06873007388 */ /* 0x0007e80000000a00 */
[----:B------:R-:W-:Y:S01]  /*1f20*/  BAR.SYNC.DEFER_BLOCKING 0x0 ;  /* 0x0000000000007b1d */ /* 0x000fe20000010000 */
[C---:B-1----:R-:W-:Y:S02]  /*1f30*/  FMUL.FTZ R112, R16.reuse, R103 ;  /* 0x0000006710707220 */ /* 0x042fe40000410000 */
[----:B------:R-:W-:-:S03]  /*1f40*/  FMUL.FTZ R110, R16, R114 ;  /* 0x00000072106e7220 */ /* 0x000fc60000410000 */
[----:B------:R-:W1:Y:S01]  /*1f50*/  MUFU.SIN R111, R116 ;  /* 0x00000074006f7308 */ /* 0x000e620000000400 */
[----:B------:R-:W-:-:S07]  /*1f60*/  FMUL.RZ R112, R112, 0.15915493667125701904 ;  /* 0x3e22f98370707820 */ /* 0x000fce000040c000 */
[----:B------:R0:W4:Y:S01]  /*1f70*/  MUFU.COS R113, R116 ;  /* 0x0000007400717308 */ /* 0x0001220000000000 */
[----:B------:R-:W-:-:S07]  /*1f80*/  FMUL.FTZ R114, R14, R114 ;  /* 0x000000720e727220 */ /* 0x000fce0000410000 */
[----:B------:R-:W-:Y:S01]  /*1f90*/  MUFU.EX2 R110, R110 ;  /* 0x0000006e006e7308 */ /* 0x000fe20000000800 */
[----:B------:R2:W5:Y:S01]  /*1fa0*/  @P0 LDG.E.64 R106, [R108.64+0x8] ;  /* 0x0000080a6c6a0981 */ /* 0x000562000c1e1b00 */
[----:B-1----:R-:W-:Y:S01]  /*1fb0*/  FMUL.FTZ R118, R0, R111 ;  /* 0x0000006f00767220 */ /* 0x002fe20000410000 */
[----:B0-----:R-:W-:Y:S02]  /*1fc0*/  PRMT R116, RZ, 0x5410, R45 ;  /* 0x00005410ff747816 */ /* 0x001fe4000000002d */
[----:B---3--:R-:W-:-:S03]  /*1fd0*/  PRMT R115, RZ, 0x5410, R46 ;  /* 0x00005410ff737816 */ /* 0x008fc6000000002e */
[----:B------:R-:W0:Y:S01]  /*1fe0*/  MUFU.COS R121, R112 ;  /* 0x0000007000797308 */ /* 0x000e220000000000 */
[----:B----4-:R-:W-:Y:S01]  /*1ff0*/  FMUL.FTZ R120, R0, R113 ;  /* 0x0000007100787220 */ /* 0x010fe20000410000 */
[----:B------:R-:W-:Y:S01]  /*2000*/  PRMT R0, RZ, 0x5410, R70 ;  /* 0x00005410ff007816 */ /* 0x000fe20000000046 */
[----:B------:R-:W-:Y:S02]  /*2010*/  FMUL.FTZ R139, R13, R116 ;  /* 0x000000740d8b7220 */ /* 0x000fe40000410000 */
[----:B--2---:R-:W-:-:S03]  /*2020*/  FMUL.FTZ R108, R14, R103 ;  /* 0x000000670e6c7220 */ /* 0x004fc60000410000 */
[----:B------:R1:W2:Y:S01]  /*2030*/  MUFU.SIN R123, R112 ;  /* 0x00000070007b7308 */ /* 0x0002a20000000400 */
[----:B------:R-:W-:-:S07]  /*2040*/  FMUL.RZ R108, R108, 0.15915493667125701904 ;  /* 0x3e22f9836c6c7820 */ /* 0x000fce000040c000 */
[----:B------:R3:W-:Y:S01]  /*2050*/  MUFU.EX2 R122, R114 ;  /* 0x00000072007a7308 */ /* 0x0007e20000000800 */
[----:B-1----:R-:W-:Y:S01]  /*2060*/  SHF.R.U64 R112, R44, 0x10, R45 ;  /* 0x000000102c707819 */ /* 0x002fe2000000122d */
[----:B0-----:R-:W-:-:S03]  /*2070*/  FMUL.FTZ R121, R110, R121 ;  /* 0x000000796e797220 */ /* 0x001fc60000410000 */
[----:B------:R-:W-:-:S03]  /*2080*/  PRMT R112, RZ, 0x5410, R112 ;  /* 0x00005410ff707816 */ /* 0x000fc60000000070 */
[----:B------:R-:W0:Y:S01]  /*2090*/  MUFU.COS R111, R108 ;  /* 0x0000006c006f7308 */ /* 0x000e220000000000 */
[----:B---3--:R-:W-:Y:S01]  /*20a0*/  PRMT R114, RZ, 0x5410, R44 ;  /* 0x00005410ff727816 */ /* 0x008fe2000000002c */
[C---:B------:R-:W-:Y:S01]  /*20b0*/  FMUL.FTZ R135, R15.reuse, R112 ;  /* 0x000000700f877220 */ /* 0x040fe20000410000 */
[----:B------:R-:W-:Y:S01]  /*20c0*/  SHF.R.U32.HI R44, RZ, 0x10, R45 ;  /* 0x00000010ff2c7819 */ /* 0x000fe2000001162d */
[----:B--2---:R-:W-:Y:S01]  /*20d0*/  FMUL.FTZ R123, R110, R123 ;  /* 0x0000007b6e7b7220 */ /* 0x004fe20000410000 */
[----:B------:R-:W-:Y:S01]  /*20e0*/  SHF.R.U64 R110, R70, 0x10, R71 ;  /* 0x00000010466e7819 */ /* 0x000fe20000001247 */
[----:B------:R-:W-:Y:S02]  /*20f0*/  FMUL.FTZ R133, R15, R114 ;  /* 0x000000720f857220 */ /* 0x000fe40000410000 */
[----:B------:R1:W2:Y:S01]  /*2100*/  MUFU.SIN R109, R108 ;  /* 0x0000006c006d7308 */ /* 0x0002a20000000400 */
[C---:B------:R-:W-:Y:S01]  /*2110*/  FMUL.FTZ R135, R0.reuse, R135 ;  /* 0x0000008700877220 */ /* 0x040fe20000410000 */
[----:B------:R-:W-:Y:S01]  /*2120*/  PRMT R110, RZ, 0x5410, R110 ;  /* 0x00005410ff6e7816 */ /* 0x000fe2000000006e */
[----:B------:R-:W-:-:S04]  /*2130*/  FMUL.FTZ R133, R0, R133 ;  /* 0x0000008500857220 */ /* 0x000fc80000410000 */
[C---:B------:R-:W-:Y:S01]  /*2140*/  FMUL.FTZ R113, R118.reuse, R133 ;  /* 0x0000008576717220 */ /* 0x040fe20000410000 */
[----:B-1----:R-:W-:Y:S01]  /*2150*/  PRMT R108, RZ, 0x5410, R44 ;  /* 0x00005410ff6c7816 */ /* 0x002fe2000000002c */
[-C--:B------:R-:W-:Y:S02]  /*2160*/  FMUL.FTZ R44, R118, R135.reuse ;  /* 0x00000087762c7220 */ /* 0x080fe40000410000 */
[C---:B------:R-:W-:Y:S02]  /*2170*/  FFMA.FTZ R113, R120.reuse, R135, R113 ;  /* 0x0000008778717223 */ /* 0x040fe40000010071 */
[----:B------:R-:W-:Y:S02]  /*2180*/  FMUL.FTZ R137, R13, R108 ;  /* 0x0000006c0d897220 */ /* 0x000fe40000410000 */
[----:B------:R-:W-:Y:S02]  /*2190*/  FFMA.FTZ R45, R120, R133, -R44 ;  /* 0x00000085782d7223 */ /* 0x000fe4000001082c */
[----:B------:R-:W-:Y:S01]  /*21a0*/  FFMA.FTZ R130, R110, R137, R113 ;  /* 0x000000896e827223 */ /* 0x000fe20000010071 */
[----:B------:R-:W-:Y:S01]  /*21b0*/  SHF.R.U64 R113, R46, 0x10, R47 ;  /* 0x000000102e717819 */ /* 0x000fe2000000122f */
[----:B------:R-:W-:-:S02]  /*21c0*/  FMUL.FTZ R44, R104, R118 ;  /* 0x00000076682c7220 */ /* 0x000fc40000410000 */
[----:B------:R-:W-:Y:S01]  /*21d0*/  FFMA.FTZ R128, R110, R139, R45 ;  /* 0x0000008b6e807223 */ /* 0x000fe2000001002d */
[----:B------:R-:W-:Y:S01]  /*21e0*/  PRMT R113, RZ, 0x5410, R113 ;  /* 0x00005410ff717816 */ /* 0x000fe20000000071 */
[----:B0-----:R-:W-:Y:S02]  /*21f0*/  FMUL.FTZ R124, R122, R111 ;  /* 0x0000006f7a7c7220 */ /* 0x001fe40000410000 */
[----:B------:R-:W-:Y:S02]  /*2200*/  FMUL.FTZ R45, R105, R118 ;  /* 0x00000076692d7220 */ /* 0x000fe40000410000 */
[----:B------:R-:W-:Y:S02]  /*2210*/  FMUL.FTZ R111, R123, R130 ;  /* 0x000000827b6f7220 */ /* 0x000fe40000410000 */
[-C--:B------:R-:W-:Y:S02]  /*2220*/  FFMA.FTZ R126, R105, R120.reuse, R44 ;  /* 0x00000078697e7223 */ /* 0x080fe4000001002c */
[----:B------:R-:W-:-:S02]  /*2230*/  FFMA.FTZ R44, R104, R120, -R45 ;  /* 0x00000078682c7223 */ /* 0x000fc4000001082d */
[----:B------:R-:W-:Y:S02]  /*2240*/  FFMA.FTZ R111, R121, R128, -R111 ;  /* 0x00000080796f7223 */ /* 0x000fe4000001086f */
[C---:B------:R-:W-:Y:S02]  /*2250*/  FMUL.FTZ R45, R123.reuse, R126 ;  /* 0x0000007e7b2d7220 */ /* 0x040fe40000410000 */
[----:B------:R-:W-:Y:S02]  /*2260*/  FMUL.FTZ R128, R123, R128 ;  /* 0x000000807b807220 */ /* 0x000fe40000410000 */
[----:B--2---:R-:W-:Y:S01]  /*2270*/  FMUL.FTZ R122, R122, R109 ;  /* 0x0000006d7a7a7220 */ /* 0x004fe20000410000 */
[----:B------:R-:W-:Y:S01]  /*2280*/  PRMT R109, RZ, 0x5410, R71 ;  /* 0x00005410ff6d7816 */ /* 0x000fe20000000047 */
[C---:B------:R-:W-:Y:S02]  /*2290*/  FFMA.FTZ R45, R121.reuse, R44, -R45 ;  /* 0x0000002c792d7223 */ /* 0x040fe4000001082d */
[----:B------:R-:W-:-:S02]  /*22a0*/  FFMA.FTZ R128, R121, R130, R128 ;  /* 0x0000008279807223 */ /* 0x000fc40000010080 */
[----:B------:R-:W-:Y:S02]  /*22b0*/  FMUL.FTZ R44, R123, R44 ;  /* 0x0000002c7b2c7220 */ /* 0x000fe40000410000 */
[C---:B------:R-:W-:Y:S02]  /*22c0*/  FMUL.FTZ R130, R16.reuse, R115 ;  /* 0x0000007310827220 */ /* 0x040fe40000410000 */
[----:B------:R-:W-:Y:S02]  /*22d0*/  FMUL.FTZ R132, R16, R113 ;  /* 0x0000007110847220 */ /* 0x000fe40000410000 */
[----:B------:R-:W-:Y:S01]  /*22e0*/  FFMA.FTZ R117, R121, R126, R44 ;  /* 0x0000007e79757223 */ /* 0x000fe2000001002c */
[----:B------:R-:W-:Y:S01]  /*22f0*/  SHF.R.U32.HI R126, RZ, 0x10, R47 ;  /* 0x00000010ff7e7819 */ /* 0x000fe2000001162f */
[C---:B------:R-:W-:Y:S01]  /*2300*/  FFMA.FTZ R119, R109.reuse, R130, R111 ;  /* 0x000000826d777223 */ /* 0x040fe2000001006f */
[----:B------:R-:W-:Y:S01]  /*2310*/  PRMT R111, RZ, 0x5410, R47 ;  /* 0x00005410ff6f7816 */ /* 0x000fe2000000002f */
[----:B------:R-:W-:-:S02]  /*2320*/  FFMA.FTZ R125, R109, R132, R128 ;  /* 0x000000846d7d7223 */ /* 0x000fc40000010080 */
[C---:B------:R-:W-:Y:S02]  /*2330*/  FMUL.FTZ R47, R122.reuse, R117 ;  /* 0x000000757a2f7220 */ /* 0x040fe40000410000 */
[C---:B------:R-:W-:Y:S02]  /*2340*/  FMUL.FTZ R46, R122.reuse, R119 ;  /* 0x000000777a2e7220 */ /* 0x040fe40000410000 */
[----:B------:R-:W-:Y:S02]  /*2350*/  FMUL.FTZ R44, R122, R125 ;  /* 0x0000007d7a2c7220 */ /* 0x000fe40000410000 */
[C---:B------:R-:W-:Y:S02]  /*2360*/  FFMA.FTZ R47, R124.reuse, R45, -R47 ;  /* 0x0000002d7c2f7223 */ /* 0x040fe4000001082f */
[C---:B------:R-:W-:Y:S01]  /*2370*/  FFMA.FTZ R46, R124.reuse, R125, R46 ;  /* 0x0000007d7c2e7223 */ /* 0x040fe2000001002e */
[----:B------:R-:W-:Y:S01]  /*2380*/  SHF.R.U32.HI R125, RZ, 0x10, R71 ;  /* 0x00000010ff7d7819 */ /* 0x000fe20000011647 */
[----:B------:R-:W-:Y:S01]  /*2390*/  FFMA.FTZ R44, R124, R119, -R44 ;  /* 0x000000777c2c7223 */ /* 0x000fe2000001082c */
[----:B------:R-:W-:Y:S01]  /*23a0*/  PRMT R119, RZ, 0x5410, R126 ;  /* 0x00005410ff777816 */ /* 0x000fe2000000007e */
[----:B------:R-:W-:-:S02]  /*23b0*/  FMUL.FTZ R45, R122, R45 ;  /* 0x0000002d7a2d7220 */ /* 0x000fc40000410000 */
[----:B------:R-:W-:Y:S02]  /*23c0*/  FMUL.FTZ R144, R14, R111 ;  /* 0x0000006f0e907220 */ /* 0x000fe40000410000 */
[----:B------:R-:W-:Y:S01]  /*23d0*/  FFMA.FTZ R127, R124, R117, R45 ;  /* 0x000000757c7f7223 */ /* 0x000fe2000001002d */
[----:B------:R-:W-:Y:S01]  /*23e0*/  PRMT R117, RZ, 0x5410, R125 ;  /* 0x00005410ff757816 */ /* 0x000fe2000000007d */
[----:B------:R-:W-:-:S04]  /*23f0*/  FMUL.FTZ R126, R14, R119 ;  /* 0x000000770e7e7220 */ /* 0x000fc80000410000 */
[C---:B------:R-:W-:Y:S02]  /*2400*/  FFMA.FTZ R134, R117.reuse, R126, R46 ;  /* 0x0000007e75867223 */ /* 0x040fe4000001002e */
[----:B------:R-:W-:Y:S02]  /*2410*/  FFMA.FTZ R46, R117, R144, R44 ;  /* 0x00000090752e7223 */ /* 0x000fe4000001002c */
[----:B------:R0:W1:Y:S01]  /*2420*/  @P2 LDS.64 R44, [R53.X8+0x20b8] ;  /* 0x0020b800352c2984 */ /* 0x0000620000008a00 */
        /* <DEDUP_REMOVED lines=9> */
.L_x_14295:
[----:B------:R-:W-:Y:S05]  /*24c0*/  BSYNC B0 ;  /* 0x0000000000007941 */ /* 0x000fea0003800000 */
.L_x_14294:
[----:B------:R-:W3:Y:S01]  /*24d0*/  SHFL.UP PT, R138, R46, 0x1, RZ ;  /* 0x042000002e8a7989 */ /* 0x000ee200000e00ff */
[----:B------:R-:W-:Y:S01]  /*24e0*/  ISETP.GE.AND P0, PT, R33, 0x1, PT ;  /* 0x000000012100780c */ /* 0x000fe20003f06270 */
[----:B-12---:R-:W-:Y:S01]  /*24f0*/  FMUL.FTZ R149, R122, -R44 ;  /* 0x8000002c7a957220 */ /* 0x006fe20000410000 */
[----:B------:R-:W-:Y:S01]  /*2500*/  SHF.R.U32.HI R147, RZ, 0x10, R41 ;  /* 0x00000010ff937819 */ /* 0x000fe20000011629 */
[----:B------:R-:W1:Y:S01]  /*2510*/  SHFL.UP PT, R146, R134, 0x1, RZ ;  /* 0x0420000086927989 */ /* 0x000e6200000e00ff */
[----:B------:R-:W-:Y:S01]  /*2520*/  BSSY B0, `(.L_x_14296) ;  /* 0x00000a9000007945 */ /* 0x000fe20003800000 */
[C---:B------:R-:W-:Y:S02]  /*2530*/  ISETP.GT.U32.AND P3, PT, R32.reuse, 0x1b, PT ;  /* 0x0000001b2000780c */ /* 0x040fe40003f64070 */
[----:B------:R-:W2:Y:S01]  /*2540*/  SHFL.UP PT, R128, R47, 0x1, RZ ;  /* 0x042000002f807989 */ /* 0x000ea200000e00ff */
[C---:B------:R-:W-:Y:S02]  /*2550*/  ISETP.GT.U32.AND P4, PT, R32.reuse, 0x17, PT ;  /* 0x000000172000780c */ /* 0x040fe40003f84070 */
[----:B------:R-:W-:Y:S01]  /*2560*/  ISETP.GT.U32.AND P5, PT, R32, 0xf, PT ;  /* 0x0000000f2000780c */ /* 0x000fe20003fa4070 */
[----:B------:R-:W4:Y:S01]  /*2570*/  SHFL.UP PT, R136, R127, 0x1, RZ ;  /* 0x042000007f887989 */ /* 0x000f2200000e00ff */
[----:B---3--:R-:W-:-:S02]  /*2580*/  FMUL.FTZ R131, R127, R138 ;  /* 0x0000008a7f837220 */ /* 0x008fc40000410000 */
[-C--:B-1----:R-:W-:Y:S02]  /*2590*/  FMUL.FTZ R129, R127, R146.reuse ;  /* 0x000000927f817220 */ /* 0x082fe40000410000 */
[----:B------:R-:W-:Y:S02]  /*25a0*/  FFMA.FTZ R131, R47, R146, R131 ;  /* 0x000000922f837223 */ /* 0x000fe40000010083 */
[----:B--2---:R-:W-:Y:S02]  /*25b0*/  FMUL.FTZ R125, R127, R128 ;  /* 0x000000807f7d7220 */ /* 0x004fe40000410000 */
[C---:B------:R-:W-:Y:S02]  /*25c0*/  FFMA.FTZ R129, R47.reuse, R138, -R129 ;  /* 0x0000008a2f817223 */ /* 0x040fe40000010881 */
[-C--:B----4-:R-:W-:Y:S02]  /*25d0*/  FFMA.FTZ R138, R47, R136.reuse, R125 ;  /* 0x000000882f8a7223 */ /* 0x090fe4000001007d */
[----:B------:R-:W-:-:S02]  /*25e0*/  FMUL.FTZ R136, R127, R136 ;  /* 0x000000887f887220 */ /* 0x000fc40000410000 */
[----:B------:R-:W-:Y:S01]  /*25f0*/  @P0 FADD.FTZ R134, R134, R131 ;  /* 0x0000008386860221 */ /* 0x000fe20000010000 */
[----:B------:R-:W-:Y:S01]  /*2600*/  FSEL R138, R127, R138, !P0 ;  /* 0x0000008a7f8a7208 */ /* 0x000fe20004000000 */
[----:B------:R-:W-:Y:S02]  /*2610*/  @P0 FADD.FTZ R46, R46, R129 ;  /* 0x000000812e2e0221 */ /* 0x000fe40000010000 */
        /* <DEDUP_REMOVED lines=12> */
[----:B------:R-:W-:Y:S02]  /*26e0*/  FFMA.FTZ R127, R47, R127, R136 ;  /* 0x0000007f2f7f7223 */ /* 0x000fe40000010088 */
[----:B------:R-:W-:-:S02]  /*26f0*/  @P0 FADD.FTZ R46, R46, R131 ;  /* 0x000000832e2e0221 */ /* 0x000fc40000010000 */
[----:B------:R-:W-:Y:S01]  /*2700*/  @P0 FADD.FTZ R134, R134, R129 ;  /* 0x0000008186860221 */ /* 0x000fe20000010000 */
[----:B------:R-:W-:Y:S01]  /*2710*/  FSEL R127, R138, R127, !P0 ;  /* 0x0000007f8a7f7208 */ /* 0x000fe20004000000 */
        /* <DEDUP_REMOVED lines=8> */
[----:B------:R-:W-:Y:S02]  /*27a0*/  FFMA.FTZ R131, R47, R146, R131 ;  /* 0x000000922f837223 */ /* 0x000fe40000010083 */
[----:B---3--:R-:W-:Y:S02]  /*27b0*/  FMUL.FTZ R125, R127, R128 ;  /* 0x000000807f7d7220 */ /* 0x008fe40000410000 */
[C---:B------:R-:W-:Y:S02]  /*27c0*/  FFMA.FTZ R129, R47.reuse, R138, -R129 ;  /* 0x0000008a2f817223 */ /* 0x040fe40000010881 */
[-C--:B----4-:R-:W-:Y:S02]  /*27d0*/  FFMA.FTZ R138, R47, R136.reuse, R125 ;  /* 0x000000882f8a7223 */ /* 0x090fe4000001007d */
[C---:B------:R-:W-:Y:S02]  /*27e0*/  FMUL.FTZ R136, R127.reuse, R136 ;  /* 0x000000887f887220 */ /* 0x040fe40000410000 */
        /* <DEDUP_REMOVED lines=15> */
[C---:B------:R-:W-:Y:S01]  /*28e0*/  FFMA.FTZ R127, R47.reuse, R127, R136 ;  /* 0x0000007f2f7f7223 */ /* 0x040fe20000010088 */
[--C-:B------:R-:W-:Y:S01]  /*28f0*/  SHF.R.U64 R136, R42, 0x10, R43.reuse ;  /* 0x000000102a887819 */ /* 0x100fe2000000122b */
[----:B------:R-:W-:Y:S01]  /*2900*/  @P0 FFMA.FTZ R47, R47, R125, -R128 ;  /* 0x0000007d2f2f0223 */ /* 0x000fe20000010880 */
[----:B------:R-:W-:Y:S01]  /*2910*/  SHF.R.U32.HI R128, RZ, 0x10, R43 ;  /* 0x00000010ff807819 */ /* 0x000fe2000001162b */
[----:B------:R-:W-:-:S02]  /*2920*/  @P0 FADD.FTZ R134, R134, R129 ;  /* 0x0000008186860221 */ /* 0x000fc40000010000 */
[----:B------:R-:W-:Y:S01]  /*2930*/  @P0 FADD.FTZ R46, R46, R131 ;  /* 0x000000832e2e0221 */ /* 0x000fe20000010000 */
[----:B------:R-:W-:Y:S02]  /*2940*/  PRMT R128, RZ, 0x5410, R128 ;  /* 0x00005410ff807816 */ /* 0x000fe40000000080 */
[----:B------:R-:W-:Y:S01]  /*2950*/  FSEL R131, R138, R127, !P0 ;  /* 0x0000007f8a837208 */ /* 0x000fe20004000000 */
[----:B------:R-:W1:Y:S01]  /*2960*/  SHFL.UP PT, R146, R134, 0x10, RZ ;  /* 0x0600000086927989 */ /* 0x000e6200000e00ff */
[----:B------:R-:W-:Y:S01]  /*2970*/  ISETP.GE.AND P0, PT, R33, 0x10, PT ;  /* 0x000000102100780c */ /* 0x000fe20003f06270 */
[C---:B------:R-:W-:Y:S01]  /*2980*/  FMUL.FTZ R125, R5.reuse, R128 ;  /* 0x00000080057d7220 */ /* 0x040fe20000410000 */
[----:B------:R-:W-:Y:S01]  /*2990*/  PRMT R128, RZ, 0x5410, R43 ;  /* 0x00005410ff807816 */ /* 0x000fe2000000002b */
[----:B------:R-:W2:Y:S01]  /*29a0*/  SHFL.UP PT, R138, R47, 0x10, RZ ;  /* 0x060000002f8a7989 */ /* 0x000ea200000e00ff */
[----:B------:R-:W-:Y:S01]  /*29b0*/  PRMT R43, RZ, 0x5410, R136 ;  /* 0x00005410ff2b7816 */ /* 0x000fe20000000088 */
[----:B------:R-:W-:Y:S01]  /*29c0*/  FMUL.FTZ R127, R124, R125 ;  /* 0x0000007d7c7f7220 */ /* 0x000fe20000410000 */
[----:B------:R-:W-:Y:S01]  /*29d0*/  SHF.R.U64 R136, R40, 0x10, R41 ;  /* 0x0000001028887819 */ /* 0x000fe20000001229 */
[----:B------:R-:W3:Y:S01]  /*29e0*/  SHFL.UP PT, R150, R46, 0x10, RZ ;  /* 0x060000002e967989 */ /* 0x000ee200000e00ff */
[----:B------:R-:W-:-:S02]  /*29f0*/  FMUL.FTZ R129, R5, R128 ;  /* 0x0000008005817220 */ /* 0x000fc40000410000 */
[----:B------:R-:W-:Y:S01]  /*2a00*/  FMUL.FTZ R128, R6, R43 ;  /* 0x0000002b06807220 */ /* 0x000fe20000410000 */
[----:B------:R-:W4:Y:S01]  /*2a10*/  SHFL.UP PT, R148, R131, 0x10, RZ ;  /* 0x0600000083947989 */ /* 0x000f2200000e00ff */
[C---:B------:R-:W-:Y:S01]  /*2a20*/  FFMA.FTZ R141, -R122.reuse, R129, -R127 ;  /* 0x000000817a8d7223 */ /* 0x040fe2000001097f */
[----:B------:R-:W-:Y:S01]  /*2a30*/  PRMT R127, RZ, 0x5410, R42 ;  /* 0x00005410ff7f7816 */ /* 0x000fe2000000002a */
[----:B------:R-:W-:Y:S02]  /*2a40*/  FMUL.FTZ R43, R122, R125 ;  /* 0x0000007d7a2b7220 */ /* 0x000fe40000410000 */
[----:B------:R-:W-:Y:S01]  /*2a50*/  FADD.FTZ R154, -R128, R141 ;  /* 0x0000008d809a7221 */ /* 0x000fe20000010100 */
[----:B------:R-:W-:Y:S01]  /*2a60*/  PRMT R141, RZ, 0x5410, R40 ;  /* 0x00005410ff8d7816 */ /* 0x000fe20000000028 */
[----:B------:R-:W-:Y:S02]  /*2a70*/  FMUL.FTZ R127, R6, R127 ;  /* 0x0000007f067f7220 */ /* 0x000fe40000410000 */
[----:B------:R-:W-:-:S02]  /*2a80*/  FFMA.FTZ R42, R124, R129, -R43 ;  /* 0x000000817c2a7223 */ /* 0x000fc4000001082b */
[----:B------:R-:W-:Y:S02]  /*2a90*/  FMUL.FTZ R43, R123, -R154 ;  /* 0x8000009a7b2b7220 */ /* 0x000fe40000410000 */
[----:B------:R-:W-:Y:S01]  /*2aa0*/  FADD.FTZ R152, R127, R42 ;  /* 0x0000002a7f987221 */ /* 0x000fe20000010000 */
[----:B------:R-:W-:Y:S01]  /*2ab0*/  PRMT R42, RZ, 0x5410, R41 ;  /* 0x00005410ff2a7816 */ /* 0x000fe20000000029 */
[C---:B-1----:R-:W-:Y:S02]  /*2ac0*/  FMUL.FTZ R41, R131.reuse, R146 ;  /* 0x0000009283297220 */ /* 0x042fe40000410000 */
[----:B--2---:R-:W-:Y:S02]  /*2ad0*/  FMUL.FTZ R40, R131, R138 ;  /* 0x0000008a83287220 */ /* 0x004fe40000410000 */
[----:B------:R-:W-:Y:S02]  /*2ae0*/  FFMA.FTZ R43, R121, R152, -R43 ;  /* 0x00000098792b7223 */ /* 0x000fe4000001082b */
[----:B---3--:R-:W-:-:S02]  /*2af0*/  FFMA.FTZ R41, R47, R150, -R41 ;  /* 0x000000962f297223 */ /* 0x008fc40000010829 */
[----:B------:R-:W-:Y:S02]  /*2b00*/  FMUL.FTZ R150, R131, R150 ;  /* 0x0000009683967220 */ /* 0x000fe40000410000 */
[C---:B----4-:R-:W-:Y:S02]  /*2b10*/  FFMA.FTZ R40, R47.reuse, R148, R40 ;  /* 0x000000942f287223 */ /* 0x050fe40000010028 */
[----:B------:R-:W-:Y:S02]  /*2b20*/  FFMA.FTZ R143, R47, R146, R150 ;  /* 0x000000922f8f7223 */ /* 0x000fe40000010096 */
[C---:B------:R-:W-:Y:S01]  /*2b30*/  FMUL.FTZ R148, R131.reuse, R148 ;  /* 0x0000009483947220 */ /* 0x040fe20000410000 */
[----:B------:R-:W-:Y:S01]  /*2b40*/  FSEL R146, R131, R40, !P0 ;  /* 0x0000002883927208 */ /* 0x000fe20004000000 */
[----:B------:R-:W-:Y:S01]  /*2b50*/  @P0 FADD.FTZ R134, R134, R143 ;  /* 0x0000008f86860221 */ /* 0x000fe20000010000 */
[----:B------:R-:W-:Y:S01]  /*2b60*/  MOV R40, 0x3f800000 ;  /* 0x3f80000000287802 */ /* 0x000fe20000000f00 */
[----:B------:R-:W-:Y:S01]  /*2b70*/  @P0 FFMA.FTZ R47, R47, R138, -R148 ;  /* 0x0000008a2f2f0223 */ /* 0x000fe20000010894 */
[----:B-----5:R1:W-:Y:S01]  /*2b80*/  SHFL.IDX PT, R143, R106, RZ, 0x1f ;  /* 0x00001fff6a8f7589 */ /* 0x0203e200000e0000 */
[----:B------:R-:W-:-:S02]  /*2b90*/  FMUL.FTZ R152, R123, -R152 ;  /* 0x800000987b987220 */ /* 0x000fc40000410000 */
[----:B------:R-:W-:Y:S01]  /*2ba0*/  @P0 FADD.FTZ R46, R46, R41 ;  /* 0x000000292e2e0221 */ /* 0x000fe20000010000 */
[----:B------:R-:W2:Y:S01]  /*2bb0*/  SHFL.UP PT, R146, R146, 0x1, RZ ;  /* 0x0420000092927989 */ /* 0x000ea200000e00ff */
[----:B------:R-:W-:Y:S01]  /*2bc0*/  FFMA.FTZ R152, R121, R154, R152 ;  /* 0x0000009a79987223 */ /* 0x000fe20000010098 */
[----:B------:R-:W-:Y:S01]  /*2bd0*/  ISETP.GE.AND P0, PT, R34, c[0x0][0x174], PT ;  /* 0x00005d0022007a0c */ /* 0x000fe20003f06270 */
[-C--:B------:R-:W-:Y:S01]  /*2be0*/  FFMA.FTZ R150, R124, -R45.reuse, R149 ;  /* 0x8000002d7c967223 */ /* 0x080fe20000010095 */
[----:B------:R-:W3:Y:S01]  /*2bf0*/  SHFL.IDX PT, R138, R107, RZ, 0x1f ;  /* 0x00001fff6b8a7589 */ /* 0x000ee200000e0000 */
[----:B-1----:R-:W-:Y:S01]  /*2c00*/  PRMT R106, RZ, 0x5410, R147 ;  /* 0x00005410ff6a7816 */ /* 0x002fe20000000093 */
[----:B------:R-:W-:Y:S01]  /*2c10*/  FMUL.FTZ R147, R122, R45 ;  /* 0x0000002d7a937220 */ /* 0x000fe20000410000 */
[----:B------:R-:W-:Y:S01]  /*2c20*/  ISETP.NE.OR P0, PT, R32, RZ, P0 ;  /* 0x000000ff2000720c */ /* 0x000fe20000705670 */
[----:B------:R1:W4:Y:S01]  /*2c30*/  SHFL.UP PT, R145, R47, 0x1, RZ ;  /* 0x042000002f917989 */ /* 0x00032200000e00ff */
[----:B------:R-:W-:Y:S01]  /*2c40*/  HFMA2.MMA R41, -RZ, RZ, 0, 0 ;  /* 0x00000000ff297435 */ /* 0x000fe200000001ff */
[----:B------:R-:W-:-:S02]  /*2c50*/  FMUL.FTZ R131, R7, R106 ;  /* 0x0000006a07837220 */ /* 0x000fc40000410000 */
[----:B------:R-:W0:Y:S01]  /*2c60*/  SHFL.UP PT, R134, R134, 0x1, RZ ;  /* 0x0420000086867989 */ /* 0x000e2200000e00ff */
[----:B------:R-:W-:Y:S02]  /*2c70*/  FMUL.FTZ R106, R7, R42 ;  /* 0x0000002a076a7220 */ /* 0x000fe40000410000 */
[----:B------:R-:W-:Y:S01]  /*2c80*/  FADD.FTZ R153, -R131, R152 ;  /* 0x0000009883997221 */ /* 0x000fe20000010100 */
[----:B------:R0:W0:Y:S01]  /*2c90*/  SHFL.UP PT, R107, R46, 0x1, RZ ;  /* 0x042000002e6b7989 */ /* 0x00002200000e00ff */
[----:B------:R-:W-:Y:S02]  /*2ca0*/  FADD.FTZ R151, R106, R43 ;  /* 0x0000002b6a977221 */ /* 0x000fe40000010000 */
[----:B------:R-:W-:Y:S01]  /*2cb0*/  FMUL.FTZ R148, R118, -R153 ;  /* 0x8000009976947220 */ /* 0x000fe20000410000 */
[----:B------:R-:W-:Y:S01]  /*2cc0*/  CS2R R42, SRZ ;  /* 0x00000000002a7805 */ /* 0x000fe2000001ff00 */
[----:B------:R-:W-:Y:S02]  /*2cd0*/  FMUL.FTZ R149, R123, -R150 ;  /* 0x800000967b957220 */ /* 0x000fe40000410000 */
[----:B-1----:R-:W-:-:S02]  /*2ce0*/  FFMA.FTZ R47, R120, R151, -R148 ;  /* 0x00000097782f7223 */ /* 0x002fc40000010894 */
[----:B------:R-:W-:Y:S01]  /*2cf0*/  FFMA.FTZ R148, R124, R44, -R147 ;  /* 0x0000002c7c947223 */ /* 0x000fe20000010893 */
[----:B------:R1:W1:Y:S01]  /*2d00*/  @!P0 LDS.128 R40, [R4.X16+0x21b0] ;  /* 0x0021b00004288984 */ /* 0x000262000000cc00 */
[----:B--2---:R-:W-:Y:S01]  /*2d10*/  FMUL.FTZ R147, R146, R143 ;  /* 0x0000008f92937220 */ /* 0x004fe20000410000 */
[----:B------:R-:W-:Y:S01]  /*2d20*/  ISETP.NE.AND P0, PT, R32, 0x1f, PT ;  /* 0x0000001f2000780c */ /* 0x000fe20003f05270 */
[-C--:B---3--:R-:W-:Y:S02]  /*2d30*/  FMUL.FTZ R146, R146, R138.reuse ;  /* 0x0000008a92927220 */ /* 0x088fe40000410000 */
[----:B------:R-:W-:Y:S02]  /*2d40*/  FMUL.FTZ R151, R118, -R151 ;  /* 0x8000009776977220 */ /* 0x000fe40000410000 */
[C---:B----4-:R-:W-:Y:S02]  /*2d50*/  FFMA.FTZ R147, R145.reuse, R138, R147 ;  /* 0x0000008a91937223 */ /* 0x050fe40000010093 */
[----:B------:R-:W-:-:S02]  /*2d60*/  FFMA.FTZ R146, R145, R143, -R146 ;  /* 0x0000008f91927223 */ /* 0x000fc40000010892 */
[----:B0-----:R-:W-:Y:S02]  /*2d70*/  @P1 FADD.FTZ R138, R134, R147 ;  /* 0x00000093868a1221 */ /* 0x001fe40000010000 */
[----:B------:R-:W-:Y:S02]  /*2d80*/  FFMA.FTZ R46, R120, R153, R151 ;  /* 0x00000099782e7223 */ /* 0x000fe40000010097 */
[----:B------:R-:W-:Y:S01]  /*2d90*/  @P1 FADD.FTZ R143, R107, R146 ;  /* 0x000000926b8f1221 */ /* 0x000fe20000010000 */
[----:B------:R-:W-:Y:S01]  /*2da0*/  ISETP.GT.U32.AND P1, PT, R32, 0x1d, PT ;  /* 0x0000001d2000780c */ /* 0x000fe20003f24070 */
[----:B------:R-:W-:Y:S02]  /*2db0*/  FMUL.FTZ R107, R105, R138 ;  /* 0x0000008a696b7220 */ /* 0x000fe40000410000 */
[-C--:B------:R-:W-:Y:S02]  /*2dc0*/  FMUL.FTZ R151, R123, -R148.reuse ;  /* 0x800000947b977220 */ /* 0x080fe40000410000 */
[----:B------:R-:W-:-:S02]  /*2dd0*/  FFMA.FTZ R149, R121, R148, -R149 ;  /* 0x0000009479957223 */ /* 0x000fc40000010895 */
[----:B------:R-:W-:Y:S01]  /*2de0*/  FFMA.FTZ R148, R104, R143, -R107 ;  /* 0x0000008f68947223 */ /* 0x000fe2000001086b */
[----:B------:R-:W-:Y:S01]  /*2df0*/  PRMT R107, RZ, 0x5410, R136 ;  /* 0x00005410ff6b7816 */ /* 0x000fe20000000088 */
[----:B------:R-:W-:Y:S02]  /*2e00*/  FFMA.FTZ R151, R121, R150, R151 ;  /* 0x0000009679977223 */ /* 0x000fe40000010097 */
[C---:B------:R-:W-:Y:S02]  /*2e10*/  FMUL.FTZ R134, R118.reuse, -R149 ;  /* 0x8000009576867220 */ /* 0x040fe40000410000 */
[-C--:B------:R-:W-:Y:S02]  /*2e20*/  FMUL.FTZ R145, R118, -R151.reuse ;  /* 0x8000009776917220 */ /* 0x080fe40000410000 */
[----:B------:R-:W-:Y:S02]  /*2e30*/  FFMA.FTZ R146, R120, R151, R134 ;  /* 0x0000009778927223 */ /* 0x000fe40000010086 */
[----:B------:R-:W-:-:S02]  /*2e40*/  FMUL.FTZ R134, R8, R141 ;  /* 0x0000008d08867220 */ /* 0x000fc40000410000 */
[----:B------:R-:W-:Y:S02]  /*2e50*/  FMUL.FTZ R107, R8, R107 ;  /* 0x0000006b086b7220 */ /* 0x000fe40000410000 */
[----:B------:R-:W-:Y:S02]  /*2e60*/  FMUL.FTZ R147, R105, R143 ;  /* 0x0000008f69937220 */ /* 0x000fe40000410000 */
[----:B------:R-:W-:Y:S01]  /*2e70*/  FFMA.FTZ R145, R120, R149, -R145 ;  /* 0x0000009578917223 */ /* 0x000fe20000010891 */
[----:B------:R0:W2:Y:S01]  /*2e80*/  SHFL.DOWN PT, R143, R146, 0x1, 0x1f ;  /* 0x08201f00928f7f89 */ /* 0x0000a200000e0000 */
[----:B------:R-:W-:Y:S02]  /*2e90*/  FADD.FTZ R105, R134, R47 ;  /* 0x0000002f86697221 */ /* 0x000fe40000010000 */
[----:B------:R-:W-:Y:S01]  /*2ea0*/  FADD.FTZ R136, -R107, R46 ;  /* 0x0000002e6b887221 */ /* 0x000fe20000010100 */
[----:B------:R0:W3:Y:S01]  /*2eb0*/  SHFL.DOWN PT, R141, R145, 0x1, 0x1f ;  /* 0x08201f00918d7f89 */ /* 0x0000e200000e0000 */
[----:B------:R-:W-:-:S03]  /*2ec0*/  FFMA.FTZ R104, R104, R138, R147 ;  /* 0x0000008a68687223 */ /* 0x000fc60000010093 */
[----:B------:R0:W4:Y:S04]  /*2ed0*/  SHFL.DOWN PT, R47, R105, 0x1, 0x1f ;  /* 0x08201f00692f7f89 */ /* 0x00012800000e0000 */
[----:B------:R0:W0:Y:S01]  /*2ee0*/  SHFL.DOWN PT, R147, R136, 0x1, 0x1f ;  /* 0x08201f0088937f89 */ /* 0x00002200000e0000 */
[----:B------:R-:W-:Y:S05]  /*2ef0*/  @!P0 BRA `(.L_x_14297) ;  /* 0x000000b000008947 */ /* 0x000fea0003800000 */
[C---:B01----:R-:W-:Y:S02]  /*2f00*/  FMUL.FTZ R138, R146.reuse, R147 ;  /* 0x00000093928a7220 */ /* 0x043fe40000410000 */
[C---:B--2---:R-:W-:Y:S02]  /*2f10*/  FMUL.FTZ R46, R146.reuse, R143 ;  /* 0x0000008f922e7220 */ /* 0x044fe40000410000 */
[-C--:B----4-:R-:W-:Y:S02]  /*2f20*/  FMUL.FTZ R150, R146, R47.reuse ;  /* 0x0000002f92967220 */ /* 0x090fe40000410000 */
        /* <DEDUP_REMOVED lines=8> */
.L_x_14297:
[----:B-1----:R-:W-:Y:S05]  /*2fb0*/  BSYNC B0 ;  /* 0x0000000000007941 */ /* 0x002fea0003800000 */
.L_x_14296:
[----:B---3--:R1:W3:Y:S01]  /*2fc0*/  SHFL.DOWN PT, R141, R145, 0x2, 0x1f ;  /* 0x08401f00918d7f89 */ /* 0x0082e200000e0000 */
[----:B------:R-:W-:Y:S01]  /*2fd0*/  BSSY B0, `(.L_x_14298) ;  /* 0x0000012000007945 */ /* 0x000fe20003800000 */
[----:B------:R-:W-:-:S02]  /*2fe0*/  FADD.FTZ R133, R133, R148 ;  /* 0x0000009485857221 */ /* 0x000fc40000010000 */
[----:B--2---:R1:W2:Y:S01]  /*2ff0*/  SHFL.DOWN PT, R143, R146, 0x2, 0x1f ;  /* 0x08401f00928f7f89 */ /* 0x0042a200000e0000 */
[----:B------:R-:W-:-:S03]  /*3000*/  FADD.FTZ R135, R135, R104 ;  /* 0x0000006887877221 */ /* 0x000fc60000010000 */
        /* <DEDUP_REMOVED lines=14> */
.L_x_14299:
[----:B------:R-:W-:Y:S05]  /*30f0*/  BSYNC B0 ;  /* 0x0000000000007941 */ /* 0x000fea0003800000 */
.L_x_14298:
[----:B---3--:R3:W1:Y:S01]  /*3100*/  SHFL.DOWN PT, R141, R145, 0x4, 0x1f ;  /* 0x08801f00918d7f89 */ /* 0x00866200000e0000 */
[----:B------:R-:W-:Y:S03]  /*3110*/  BSSY B0, `(.L_x_14300) ;  /* 0x0000010000007945 */ /* 0x000fe60003800000 */
[----:B--2---:R3:W2:Y:S04]  /*3120*/  SHFL.DOWN PT, R143, R146, 0x4, 0x1f ;  /* 0x08801f00928f7f89 */ /* 0x0046a800000e0000 */
[----:B----4-:R3:W4:Y:S04]  /*3130*/  SHFL.DOWN PT, R47, R105, 0x4, 0x1f ;  /* 0x08801f00692f7f89 */ /* 0x01072800000e0000 */
[----:B0-----:R3:W0:Y:S01]  /*3140*/  SHFL.DOWN PT, R147, R136, 0x4, 0x1f ;  /* 0x08801f0088937f89 */ /* 0x00162200000e0000 */
[----:B------:R-:W-:Y:S05]  /*3150*/  @P3 BRA `(.L_x_14301) ;  /* 0x000000b000003947 */ /* 0x000fea0003800000 */
        /* <DEDUP_REMOVED lines=11> */
.L_x_14301:
[----:B------:R-:W-:Y:S05]  /*3210*/  BSYNC B0 ;  /* 0x0000000000007941 */ /* 0x000fea0003800000 */
.L_x_14300:
[----:B-1----:R1:W3:Y:S01]  /*3220*/  SHFL.DOWN PT, R141, R145, 0x8, 0x1f ;  /* 0x09001f00918d7f89 */ /* 0x0022e200000e0000 */
        /* <DEDUP_REMOVED lines=16> */
.L_x_14303:
[----:B------:R-:W-:Y:S05]  /*3330*/  BSYNC B0 ;  /* 0x0000000000007941 */ /* 0x000fea0003800000 */
.L_x_14302:
[----:B---3--:R3:W1:Y:S01]  /*3340*/  SHFL.DOWN PT, R141, R145, 0x10, 0x1f ;  /* 0x0a001f00918d7f89 */ /* 0x00866200000e0000 */
[----:B------:R-:W-:Y:S01]  /*3350*/  BSSY B0, `(.L_x_14304) ;  /* 0x0000012000007945 */ /* 0x000fe20003800000 */
[C---:B------:R-:W-:Y:S02]  /*3360*/  FMUL.FTZ R46, R118.reuse, R135 ;  /* 0x00000087762e7220 */ /* 0x040fe40000410000 */
[----:B--2---:R3:W2:Y:S01]  /*3370*/  SHFL.DOWN PT, R143, R146, 0x10, 0x1f ;  /* 0x0a001f00928f7f89 */ /* 0x0046a200000e0000 */
[----:B------:R-:W-:-:S03]  /*3380*/  FMUL.FTZ R104, R118, R133 ;  /* 0x0000008576687220 */ /* 0x000fc60000410000 */
        /* <DEDUP_REMOVED lines=14> */
.L_x_14305:
[----:B------:R-:W-:Y:S05]  /*3470*/  BSYNC B0 ;  /* 0x0000000000007941 */ /* 0x000fea0003800000 */
.L_x_14304:
[C---:B----4-:R-:W-:Y:S01]  /*3480*/  FFMA.FTZ R47, R120.reuse, R133, -R46 ;  /* 0x00000085782f7223 */ /* 0x050fe2000001082e */
[----:B0-----:R-:W-:Y:S01]  /*3490*/  SHFL.DOWN PT, R147, R146, 0x1, 0x1f ;  /* 0x08201f0092937f89 */ /* 0x001fe200000e0000 */
[----:B------:R-:W-:Y:S01]  /*34a0*/  FFMA.FTZ R46, R120, R135, R104 ;  /* 0x00000087782e7223 */ /* 0x000fe20000010068 */
[----:B------:R-:W-:Y:S01]  /*34b0*/  ISETP.NE.AND P0, PT, R53, RZ, PT ;  /* 0x000000ff3500720c */ /* 0x000fe20003f05270 */
[C---:B------:R-:W-:Y:S01]  /*34c0*/  FFMA.FTZ R47, R110.reuse, R139, R47 ;  /* 0x0000008b6e2f7223 */ /* 0x040fe2000001002f */
[----:B------:R-:W0:Y:S01]  /*34d0*/  SHFL.IDX PT, R138, R42, RZ, 0x1f ;  /* 0x00001fff2a8a7589 */ /* 0x000e2200000e0000 */
[----:B------:R-:W-:Y:S01]  /*34e0*/  FFMA.FTZ R46, R110, R137, R46 ;  /* 0x000000896e2e7223 */ /* 0x000fe2000001002e */
[----:B------:R-:W-:Y:S01]  /*34f0*/  BSSY B0, `(.L_x_14306) ;  /* 0x00000ca000007945 */ /* 0x000fe20003800000 */
[C---:B------:R-:W-:Y:S01]  /*3500*/  FMUL.FTZ R139, R123.reuse, R47 ;  /* 0x0000002f7b8b7220 */ /* 0x040fe20000410000 */
[----:B------:R-:W4:Y:S01]  /*3510*/  SHFL.IDX PT, R104, R43, RZ, 0x1f ;  /* 0x00001fff2b687589 */ /* 0x000f2200000e0000 */
[----:B------:R-:W-:-:S02]  /*3520*/  FMUL.FTZ R148, R123, R46 ;  /* 0x0000002e7b947220 */ /* 0x000fc40000410000 */
[C---:B------:R-:W-:Y:S01]  /*3530*/  FFMA.FTZ R139, R121.reuse, R46, R139 ;  /* 0x0000002e798b7223 */ /* 0x040fe2000001008b */
[----:B------:R-:W5:Y:S01]  /*3540*/  SHFL.DOWN PT, R150, R145, 0x1, 0x1f ;  /* 0x08201f0091967f89 */ /* 0x000f6200000e0000 */
[----:B--2---:R-:W-:Y:S02]  /*3550*/  FFMA.FTZ R143, R121, R47, -R148 ;  /* 0x0000002f798f7223 */ /* 0x004fe40000010894 */
[C---:B------:R-:W-:Y:S01]  /*3560*/  FFMA.FTZ R139, R109.reuse, R132, R139 ;  /* 0x000000846d8b7223 */ /* 0x040fe2000001008b */
[----:B------:R-:W2:Y:S01]  /*3570*/  SHFL.DOWN PT, R154, R136, 0x1, 0x1f ;  /* 0x08201f00889a7f89 */ /* 0x000ea200000e0000 */
[----:B------:R-:W-:Y:S02]  /*3580*/  FFMA.FTZ R143, R109, R130, R143 ;  /* 0x000000826d8f7223 */ /* 0x000fe4000001008f */
[----:B------:R-:W-:Y:S01]  /*3590*/  FMUL.FTZ R130, R122, R139 ;  /* 0x0000008b7a827220 */ /* 0x000fe20000410000 */
[----:B------:R-:W3:Y:S01]  /*35a0*/  SHFL.DOWN PT, R152, R105, 0x1, 0x1f ;  /* 0x08201f0069987f89 */ /* 0x000ee200000e0000 */
[----:B------:R-:W-:-:S02]  /*35b0*/  FMUL.FTZ R151, R6, R143 ;  /* 0x0000008f06977220 */ /* 0x000fc40000410000 */
[----:B------:R-:W-:Y:S01]  /*35c0*/  FFMA.FTZ R132, R124, R143, -R130 ;  /* 0x0000008f7c847223 */ /* 0x000fe20000010882 */
[----:B------:R-:W1:Y:S03]  /*35d0*/  SHFL.IDX PT, R137, R146, RZ, 0x1f ;  /* 0x00001fff92897589 */ /* 0x000e6600000e0000 */
[----:B------:R-:W-:Y:S01]  /*35e0*/  FFMA.FTZ R144, R117, R144, R132 ;  /* 0x0000009075907223 */ /* 0x000fe20000010084 */
[----:B-1----:R-:W1:Y:S01]  /*35f0*/  SHFL.IDX PT, R141, R145, RZ, 0x1f ;  /* 0x00001fff918d7589 */ /* 0x002e6200000e0000 */
[----:B0-----:R-:W-:-:S03]  /*3600*/  @P2 FMUL.FTZ R149, R147, R138 ;  /* 0x0000008a93952220 */ /* 0x001fc60000410000 */
[----:B------:R0:W0:Y:S01]  /*3610*/  SHFL.IDX PT, R130, R105, RZ, 0x1f ;  /* 0x00001fff69827589 */ /* 0x00002200000e0000 */
[-C--:B----4-:R-:W-:Y:S02]  /*3620*/  @P2 FMUL.FTZ R147, R147, R104.reuse ;  /* 0x0000006893932220 */ /* 0x090fe40000410000 */
[C---:B-----5:R-:W-:Y:S01]  /*3630*/  @P2 FFMA.FTZ R149, R150.reuse, R104, R149 ;  /* 0x0000006896952223 */ /* 0x060fe20000010095 */
[----:B---3--:R-:W3:Y:S01]  /*3640*/  SHFL.IDX PT, R136, R136, RZ, 0x1f ;  /* 0x00001fff88887589 */ /* 0x008ee200000e0000 */
[----:B------:R-:W-:Y:S02]  /*3650*/  @P2 FFMA.FTZ R147, R150, R138, -R147 ;  /* 0x0000008a96932223 */ /* 0x000fe40000010893 */
[----:B--2---:R-:W-:Y:S02]  /*3660*/  @P2 FADD.FTZ R104, R154, R149 ;  /* 0x000000959a682221 */ /* 0x004fe40000010000 */
[----:B------:R-:W-:Y:S02]  /*3670*/  @P2 FADD.FTZ R138, R152, R147 ;  /* 0x00000093988a2221 */ /* 0x000fe40000010000 */
[----:B------:R-:W-:-:S02]  /*3680*/  FMUL.FTZ R147, R104, -R45 ;  /* 0x8000002d68937220 */ /* 0x000fc40000410000 */
[C---:B------:R-:W-:Y:S02]  /*3690*/  FMUL.FTZ R149, R138.reuse, -R45 ;  /* 0x8000002d8a957220 */ /* 0x040fe40000410000 */
[C---:B------:R-:W-:Y:S02]  /*36a0*/  FMUL.FTZ R132, R137.reuse, R43 ;  /* 0x0000002b89847220 */ /* 0x040fe40000410000 */
[----:B------:R-:W-:Y:S02]  /*36b0*/  FMUL.FTZ R146, R137, R42 ;  /* 0x0000002a89927220 */ /* 0x000fe40000410000 */
[-C--:B------:R-:W-:Y:S02]  /*36c0*/  FFMA.FTZ R138, R138, R44.reuse, -R147 ;  /* 0x0000002c8a8a7223 */ /* 0x080fe40000010893 */
[----:B------:R-:W-:Y:S02]  /*36d0*/  FFMA.FTZ R104, R104, R44, R149 ;  /* 0x0000002c68687223 */ /* 0x000fe40000010095 */
[----:B-1----:R-:W-:-:S02]  /*36e0*/  FFMA.FTZ R45, R141, R42, -R132 ;  /* 0x0000002a8d2d7223 */ /* 0x002fc40000010884 */
[----:B------:R-:W-:Y:S02]  /*36f0*/  FMUL.FTZ R44, R137, R40 ;  /* 0x00000028892c7220 */ /* 0x000fe40000410000 */
[----:B------:R-:W-:Y:S02]  /*3700*/  FMUL.FTZ R42, R122, R143 ;  /* 0x0000008f7a2a7220 */ /* 0x000fe40000410000 */
[----:B------:R-:W-:Y:S02]  /*3710*/  FFMA.FTZ R145, R141, R43, R146 ;  /* 0x0000002b8d917223 */ /* 0x000fe40000010092 */
[-C--:B------:R-:W-:Y:S02]  /*3720*/  FMUL.FTZ R43, R137, R41.reuse ;  /* 0x00000029892b7220 */ /* 0x080fe40000410000 */
[----:B------:R-:W-:Y:S02]  /*3730*/  FADD.FTZ R104, -R125, R104 ;  /* 0x000000687d687221 */ /* 0x000fe40000010100 */
[----:B------:R-:W-:-:S02]  /*3740*/  FFMA.FTZ R41, R141, R41, R44 ;  /* 0x000000298d297223 */ /* 0x000fc4000001002c */
[----:B0-----:R-:W-:Y:S02]  /*3750*/  FADD.FTZ R105, R129, R138 ;  /* 0x0000008a81697221 */ /* 0x001fe40000010000 */
[----:B------:R-:W-:Y:S02]  /*3760*/  FFMA.FTZ R44, R124, R139, R42 ;  /* 0x0000008b7c2c7223 */ /* 0x000fe4000001002a */
[----:B------:R-:W-:Y:S02]  /*3770*/  FADD.FTZ R42, R130, R45 ;  /* 0x0000002d822a7221 */ /* 0x000fe40000010000 */
[C---:B------:R-:W-:Y:S02]  /*3780*/  FMUL.FTZ R45, R122.reuse, -R104 ;  /* 0x800000687a2d7220 */ /* 0x040fe40000410000 */
[----:B------:R-:W-:Y:S02]  /*3790*/  FMUL.FTZ R125, R122, -R105 ;  /* 0x800000697a7d7220 */ /* 0x000fe40000410000 */
[----:B------:R-:W-:-:S02]  /*37a0*/  FFMA.FTZ R44, R117, R126, R44 ;  /* 0x0000007e752c7223 */ /* 0x000fc4000001002c */
[----:B------:R-:W-:Y:S02]  /*37b0*/  FMUL.FTZ R122, R14, R117 ;  /* 0x000000750e7a7220 */ /* 0x000fe40000410000 */
[----:B------:R-:W-:Y:S01]  /*37c0*/  FFMA.FTZ R40, R141, R40, -R43 ;  /* 0x000000288d287223 */ /* 0x000fe2000001082b */
[----:B------:R-:W-:Y:S01]  /*37d0*/  P2R R43, PR, RZ, 0x1 ;  /* 0x00000001ff2b7803 */ /* 0x000fe20000000000 */
[C---:B------:R-:W-:Y:S02]  /*37e0*/  FFMA.FTZ R126, R124.reuse, R105, -R45 ;  /* 0x000000697c7e7223 */ /* 0x040fe4000001082d */
[----:B------:R-:W-:Y:S02]  /*37f0*/  FFMA.FTZ R45, R124, R104, R125 ;  /* 0x000000687c2d7223 */ /* 0x000fe4000001007d */
[----:B---3--:R-:W-:Y:S02]  /*3800*/  FADD.FTZ R43, R136, R145 ;  /* 0x00000091882b7221 */ /* 0x008fe40000010000 */
[----:B------:R-:W-:-:S02]  /*3810*/  FFMA.FTZ R125, R119, -R122, R44 ;  /* 0x8000007a777d7223 */ /* 0x000fc4000001002c */
[C---:B------:R-:W-:Y:S01]  /*3820*/  FMUL.FTZ R132, R14.reuse, R105 ;  /* 0x000000690e847220 */ /* 0x040fe20000410000 */
[----:B------:R0:W-:Y:S01]  /*3830*/  @!P0 STS.128 [R4.X16+0x21b0], R40 ;  /* 0x0021b02804008388 */ /* 0x0001e2000000cc00 */
[----:B------:R-:W-:Y:S02]  /*3840*/  FMUL.FTZ R124, R14, R104 ;  /* 0x000000680e7c7220 */ /* 0x000fe40000410000 */
[----:B------:R-:W-:Y:S02]  /*3850*/  FADD.FTZ R126, R127, R126 ;  /* 0x0000007e7f7e7221 */ /* 0x000fe40000010000 */
[----:B------:R-:W-:Y:S02]  /*3860*/  FADD.FTZ R128, -R128, R45 ;  /* 0x0000002d80807221 */ /* 0x000fe40000010100 */
[----:B------:R-:W-:Y:S02]  /*3870*/  FFMA.FTZ R127, R111, -R122, R144 ;  /* 0x8000007a6f7f7223 */ /* 0x000fe40000010090 */
[----:B------:R-:W-:-:S02]  /*3880*/  FMUL.FTZ R129, R125, R132 ;  /* 0x000000847d817220 */ /* 0x000fc40000410000 */
[----:B------:R-:W-:Y:S02]  /*3890*/  FMUL.FTZ R122, R125, R124 ;  /* 0x0000007c7d7a7220 */ /* 0x000fe40000410000 */
[----:B------:R-:W-:Y:S02]  /*38a0*/  FMUL.FTZ R130, R16, R109 ;  /* 0x0000006d10827220 */ /* 0x000fe40000410000 */
[----:B------:R-:W-:Y:S02]  /*38b0*/  FMUL.FTZ R137, R117, R132 ;  /* 0x0000008475897220 */ /* 0x000fe40000410000 */
[----:B0-----:R-:W-:Y:S02]  /*38c0*/  FMUL.FTZ R41, R123, -R126 ;  /* 0x8000007e7b297220 */ /* 0x001fe40000410000 */
[----:B------:R-:W-:Y:S01]  /*38d0*/  FMUL.FTZ R43, R117, R124 ;  /* 0x0000007c752b7220 */ /* 0x000fe20000410000 */
[----:B------:R-:W-:Y:S01]  /*38e0*/  STS [R30.X4+0x438], R137 ;  /* 0x000438891e007388 */ /* 0x000fe20000004800 */
[----:B------:R-:W-:-:S02]  /*38f0*/  FMUL.FTZ R40, R123, -R128 ;  /* 0x800000807b287220 */ /* 0x000fc40000410000 */
[C---:B------:R-:W-:Y:S01]  /*3900*/  FFMA.FTZ R124, R127.reuse, R124, -R129 ;  /* 0x0000007c7f7c7223 */ /* 0x040fe20000010881 */
[----:B------:R0:W-:Y:S01]  /*3910*/  STS [R30.X4+0x43c], R43 ;  /* 0x00043c2b1e007388 */ /* 0x0001e20000004800 */
[----:B------:R-:W-:Y:S02]  /*3920*/  FFMA.FTZ R132, R127, R132, R122 ;  /* 0x000000847f847223 */ /* 0x000fe4000001007a */
[----:B------:R-:W-:Y:S02]  /*3930*/  FFMA.FTZ R129, R113, -R130, R139 ;  /* 0x8000008271817223 */ /* 0x000fe4000001008b */
[CC--:B------:R-:W-:Y:S02]  /*3940*/  FMUL.FTZ R136, R16.reuse, R128.reuse ;  /* 0x0000008010887220 */ /* 0x0c0fe40000410000 */
[----:B------:R-:W-:Y:S02]  /*3950*/  FFMA.FTZ R122, R121, R128, R41 ;  /* 0x00000080797a7223 */ /* 0x000fe40000010029 */
[----:B------:R-:W-:-:S02]  /*3960*/  FMUL.FTZ R42, R16, R126 ;  /* 0x0000007e102a7220 */ /* 0x000fc40000410000 */
[----:B------:R-:W-:Y:S02]  /*3970*/  FFMA.FTZ R123, R121, R126, -R40 ;  /* 0x0000007e797b7223 */ /* 0x000fe40000010828 */
[----:B------:R-:W-:Y:S02]  /*3980*/  FFMA.FTZ R130, R115, -R130, R143 ;  /* 0x8000008273827223 */ /* 0x000fe4000001008f */
[----:B------:R-:W-:Y:S02]  /*3990*/  FMUL.FTZ R41, R129, R136 ;  /* 0x0000008881297220 */ /* 0x000fe40000410000 */
[----:B------:R-:W-:Y:S02]  /*39a0*/  FADD.FTZ R122, -R131, R122 ;  /* 0x0000007a837a7221 */ /* 0x000fe40000010100 */
[----:B0-----:R-:W-:Y:S02]  /*39b0*/  FMUL.FTZ R43, R129, R42 ;  /* 0x0000002a812b7220 */ /* 0x001fe40000410000 */
[----:B------:R-:W-:-:S02]  /*39c0*/  FADD.FTZ R123, R106, R123 ;  /* 0x0000007b6a7b7221 */ /* 0x000fc40000010000 */
[-C--:B------:R-:W-:Y:S02]  /*39d0*/  FFMA.FTZ R40, R130, R42.reuse, R41 ;  /* 0x0000002a82287223 */ /* 0x080fe40000010029 */
[----:B------:R-:W-:Y:S02]  /*39e0*/  FMUL.FTZ R45, R109, R42 ;  /* 0x0000002a6d2d7220 */ /* 0x000fe40000410000 */
[----:B------:R-:W-:Y:S02]  /*39f0*/  FMUL.FTZ R42, R118, -R122 ;  /* 0x8000007a762a7220 */ /* 0x000fe40000410000 */
[----:B------:R-:W-:Y:S01]  /*3a00*/  FFMA.FTZ R41, R130, R136, -R43 ;  /* 0x0000008882297223 */ /* 0x000fe2000001082b */
[----:B------:R0:W-:Y:S01]  /*3a10*/  STS [R30.X4+0x430], R45 ;  /* 0x0004302d1e007388 */ /* 0x0001e20000004800 */
[-C--:B------:R-:W-:Y:S02]  /*3a20*/  FMUL.FTZ R43, R118, -R123.reuse ;  /* 0x8000007b762b7220 */ /* 0x080fe40000410000 */
[----:B------:R-:W-:-:S02]  /*3a30*/  FFMA.FTZ R121, R120, R123, -R42 ;  /* 0x0000007b78797223 */ /* 0x000fc4000001082a */
[----:B------:R-:W-:Y:S02]  /*3a40*/  FFMA.FTZ R120, R120, R122, R43 ;  /* 0x0000007a78787223 */ /* 0x000fe4000001002b */
[----:B------:R-:W-:Y:S02]  /*3a50*/  FMUL.FTZ R137, R109, R136 ;  /* 0x000000886d897220 */ /* 0x000fe40000410000 */
[----:B------:R-:W-:Y:S02]  /*3a60*/  FMUL.FTZ R131, R13, R110 ;  /* 0x0000006e0d837220 */ /* 0x000fe40000410000 */
[----:B------:R-:W-:Y:S01]  /*3a70*/  FMUL.FTZ R42, R15, R0 ;  /* 0x000000000f2a7220 */ /* 0x000fe20000410000 */
[----:B------:R1:W-:Y:S01]  /*3a80*/  STS [R30.X4+0x434], R137 ;  /* 0x000434891e007388 */ /* 0x0003e20000004800 */
[----:B------:R-:W-:Y:S02]  /*3a90*/  FADD.FTZ R121, R134, R121 ;  /* 0x0000007986797221 */ /* 0x000fe40000010000 */
[----:B------:R-:W-:-:S02]  /*3aa0*/  FADD.FTZ R120, -R107, R120 ;  /* 0x000000786b787221 */ /* 0x000fc40000010100 */
[-C--:B------:R-:W-:Y:S02]  /*3ab0*/  FFMA.FTZ R106, R116, -R131.reuse, R47 ;  /* 0x80000083746a7223 */ /* 0x080fe4000001002f */
[----:B------:R-:W-:Y:S02]  /*3ac0*/  FFMA.FTZ R107, R112, -R42, R135 ;  /* 0x8000002a706b7223 */ /* 0x000fe40000010087 */
[----:B------:R-:W-:Y:S02]  /*3ad0*/  FFMA.FTZ R131, R108, -R131, R46 ;  /* 0x800000836c837223 */ /* 0x000fe4000001002e */
[C---:B0-----:R-:W-:Y:S02]  /*3ae0*/  FMUL.FTZ R45, R15.reuse, R120 ;  /* 0x000000780f2d7220 */ /* 0x041fe40000410000 */
[----:B------:R-:W-:Y:S02]  /*3af0*/  FMUL.FTZ R43, R15, R121 ;  /* 0x000000790f2b7220 */ /* 0x000fe40000410000 */
[----:B-1----:R-:W-:-:S02]  /*3b00*/  FMUL.FTZ R137, R13, R123 ;  /* 0x0000007b0d897220 */ /* 0x002fc40000410000 */
[----:B------:R-:W-:Y:S02]  /*3b10*/  FFMA.FTZ R118, R114, -R42, R133 ;  /* 0x8000002a72767223 */ /* 0x000fe40000010085 */
[----:B------:R-:W-:Y:S02]  /*3b20*/  FMUL.FTZ R141, R13, R122 ;  /* 0x0000007a0d8d7220 */ /* 0x000fe40000410000 */
[C---:B------:R-:W-:Y:S02]  /*3b30*/  FMUL.FTZ R42, R107.reuse, R45 ;  /* 0x0000002d6b2a7220 */ /* 0x040fe40000410000 */
[----:B------:R-:W-:Y:S02]  /*3b40*/  FMUL.FTZ R134, R107, R43 ;  /* 0x0000002b6b867220 */ /* 0x000fe40000410000 */
[C---:B------:R-:W-:Y:S02]  /*3b50*/  FMUL.FTZ R138, R131.reuse, R137 ;  /* 0x00000089838a7220 */ /* 0x040fe40000410000 */
[----:B------:R-:W-:-:S02]  /*3b60*/  FMUL.FTZ R136, R131, R141 ;  /* 0x0000008d83887220 */ /* 0x000fc40000410000 */
[C---:B------:R-:W-:Y:S02]  /*3b70*/  FFMA.FTZ R42, R118.reuse, R43, R42 ;  /* 0x0000002b762a7223 */ /* 0x040fe4000001002a */
[----:B------:R-:W-:Y:S02]  /*3b80*/  FFMA.FTZ R134, R118, R45, -R134 ;  /* 0x0000002d76867223 */ /* 0x000fe40000010886 */
[----:B------:R-:W-:Y:S02]  /*3b90*/  FFMA.FTZ R145, R106, R141, -R138 ;  /* 0x0000008d6a917223 */ /* 0x000fe4000001088a */
[C---:B------:R-:W-:Y:S02]  /*3ba0*/  FMUL.FTZ R147, R110.reuse, R137 ;  /* 0x000000896e937220 */ /* 0x040fe40000410000 */
[----:B------:R-:W-:Y:S02]  /*3bb0*/  FMUL.FTZ R141, R110, R141 ;  /* 0x0000008d6e8d7220 */ /* 0x000fe40000410000 */
[C---:B------:R-:W-:Y:S01]  /*3bc0*/  FMUL.FTZ R43, R0.reuse, R43 ;  /* 0x0000002b002b7220 */ /* 0x040fe20000410000 */
[----:B------:R0:W-:Y:S01]  /*3bd0*/  STS [R30.X4+0x428], R147 ;  /* 0x000428931e007388 */ /* 0x0001e20000004800 */
[----:B------:R-:W-:-:S02]  /*3be0*/  FMUL.FTZ R45, R0, R45 ;  /* 0x0000002d002d7220 */ /* 0x000fc40000410000 */
[----:B------:R-:W-:Y:S01]  /*3bf0*/  FFMA.FTZ R137, R106, R137, R136 ;  /* 0x000000896a897223 */ /* 0x000fe20000010088 */
[----:B------:R-:W-:Y:S01]  /*3c00*/  STS [R30.X4+0x42c], R141 ;  /* 0x00042c8d1e007388 */ /* 0x000fe20000004800 */
[----:B------:R-:W-:Y:S02]  /*3c10*/  FADD.FTZ R42, RZ, R42 ;  /* 0x0000002aff2a7221 */ /* 0x000fe40000010000 */
[----:B------:R-:W-:Y:S01]  /*3c20*/  FADD.FTZ R134, RZ, R134 ;  /* 0x00000086ff867221 */ /* 0x000fe20000010000 */
[----:B------:R1:W-:Y:S01]  /*3c30*/  STS [R30.X4+0x420], R43 ;  /* 0x0004202b1e007388 */ /* 0x0003e20000004800 */
[----:B------:R-:W-:Y:S02]  /*3c40*/  FADD.FTZ R137, R42, R137 ;  /* 0x000000892a897221 */ /* 0x000fe40000010000 */
[----:B------:R-:W-:Y:S01]  /*3c50*/  FADD.FTZ R134, R134, R145 ;  /* 0x0000009186867221 */ /* 0x000fe20000010000 */
[----:B------:R2:W-:Y:S01]  /*3c60*/  STS [R30.X4+0x424], R45 ;  /* 0x0004242d1e007388 */ /* 0x0005e20000004800 */
[----:B------:R-:W-:Y:S01]  /*3c70*/  FADD.FTZ R137, R137, R40 ;  /* 0x0000002889897221 */ /* 0x000fe20000010000 */
[----:B------:R-:W-:Y:S01]  /*3c80*/  IADD3 R40, -R72, c[0x0][0x168], RZ ;  /* 0x00005a0048287a10 */ /* 0x000fe20007ffe1ff */
[----:B------:R-:W-:Y:S01]  /*3c90*/  FADD.FTZ R41, R134, R41 ;  /* 0x0000002986297221 */ /* 0x000fe20000010000 */
[----:B------:R-:W-:Y:S01]  /*3ca0*/  BAR.SYNC.DEFER_BLOCKING 0x0 ;  /* 0x0000000000007b1d */ /* 0x000fe20000010000 */
[----:B0-----:R-:W-:Y:S01]  /*3cb0*/  FMUL.FTZ R147, R8, R133 ;  /* 0x0000008508937220 */ /* 0x001fe20000410000 */
[----:B------:R-:W-:Y:S01]  /*3cc0*/  LEA R143, R40, -R53, 0x1 ;  /* 0x80000035288f7211 */ /* 0x000fe200078e08ff */
[----:B------:R-:W-:-:S02]  /*3cd0*/  FADD.FTZ R124, R41, R124 ;  /* 0x0000007c297c7221 */ /* 0x000fc40000010000 */
[----:B------:R-:W-:Y:S01]  /*3ce0*/  FADD.FTZ R132, R137, R132 ;  /* 0x0000008489847221 */ /* 0x000fe20000010000 */
[----:B------:R-:W-:Y:S01]  /*3cf0*/  ISETP.GE.AND P0, PT, R143, 0x1, PT ;  /* 0x000000018f00780c */ /* 0x000fe20003f06270 */
[----:B------:R-:W-:Y:S02]  /*3d00*/  FFMA.FTZ R41, -R8, R135, -RZ ;  /* 0x0000008708297223 */ /* 0x000fe400000109ff */
[C---:B------:R-:W-:Y:S02]  /*3d10*/  FMUL.FTZ R149, R7.reuse, R47 ;  /* 0x0000002f07957220 */ /* 0x040fe40000410000 */
[----:B-1----:R-:W-:Y:S02]  /*3d20*/  FFMA.FTZ R43, -R7, R46, -RZ ;  /* 0x0000002e072b7223 */ /* 0x002fe400000109ff */
[----:B--2---:R-:W-:Y:S01]  /*3d30*/  FFMA.FTZ R45, -R6, R139, -RZ ;  /* 0x0000008b062d7223 */ /* 0x004fe200000109ff */
[----:B------:R-:W-:Y:S01]  /*3d40*/  SHF.L.U32 R139, R3, 0x2, RZ ;  /* 0x00000002038b7819 */ /* 0x000fe200000006ff */
[C---:B------:R-:W-:Y:S01]  /*3d50*/  FFMA.FTZ R47, -R5.reuse, R44, -RZ ;  /* 0x0000002c052f7223 */ /* 0x040fe200000109ff */
        /* <DEDUP_REMOVED lines=11> */
[----:B-----5:R-:W-:Y:S01]  /*3e10*/  FMUL.FTZ R147, R5, R144 ;  /* 0x0000009005937220 */ /* 0x020fe20000410000 */
[----:B------:R-:W-:-:S02]  /*3e20*/  SHF.L.U64.HI R144, R3, 0x2, R2 ;  /* 0x0000000203907819 */ /* 0x000fc40000010202 */
[----:B------:R0:W-:Y:S04]  /*3e30*/  STS [R30.X4+0x84c], R43 ;  /* 0x00084c2b1e007388 */ /* 0x0001e80000004800 */
[----:B------:R0:W-:Y:S01]  /*3e40*/  STS [R30.X4+0x850], R151 ;  /* 0x000850971e007388 */ /* 0x0001e20000004800 */
[C---:B------:R-:W-:Y:S02]  /*3e50*/  IMAD R146, R144.reuse, c[0x0][0x2b0], RZ ;  /* 0x0000ac0090927a24 */ /* 0x040fe400078e02ff */
        /* <DEDUP_REMOVED lines=51> */
.L_x_14307:
[----:B01234-:R-:W-:Y:S05]  /*4190*/  BSYNC B0 ;  /* 0x0000000000007941 */ /* 0x01ffea0003800000 */
.L_x_14306:
[----:B------:R0:W1:Y:S01]  /*41a0*/  LDS R145, [R29.X4+0x8c0] ;  /* 0x0008c0001d917984 */ /* 0x0000620000004800 */
        /* <DEDUP_REMOVED lines=17> */
.L_x_14309:
[----:B0-----:R-:W-:Y:S05]  /*42c0*/  BSYNC B0 ;  /* 0x0000000000007941 */ /* 0x001fea0003800000 */
.L_x_14308:
[----:B------:R0:W2:Y:S01]  /*42d0*/  LDS R141, [R28.X4+0x940] ;  /* 0x000940001c8d7984 */ /* 0x0000a20000004800 */
        /* <DEDUP_REMOVED lines=8> */
.L_x_14311:
[----:B------:R-:W-:Y:S05]  /*4360*/  BSYNC B0 ;  /* 0x0000000000007941 */ /* 0x000fea0003800000 */
.L_x_14310:
        /* <DEDUP_REMOVED lines=9> */
.L_x_14313:
[----:B------:R-:W-:Y:S05]  /*4400*/  BSYNC B0 ;  /* 0x0000000000007941 */ /* 0x000fea0003800000 */
.L_x_14312:
        /* <DEDUP_REMOVED lines=9> */
.L_x_14315:
[----:B------:R-:W-:Y:S05]  /*44a0*/  BSYNC B0 ;  /* 0x0000000000007941 */ /* 0x000fea0003800000 */
.L_x_14314:
        /* <DEDUP_REMOVED lines=9> */
.L_x_14317:
[----:B------:R-:W-:Y:S05]  /*4540*/  BSYNC B0 ;  /* 0x0000000000007941 */ /* 0x000fea0003800000 */
.L_x_14316:
        /* <DEDUP_REMOVED lines=9> */
.L_x_14319:
[----:B------:R-:W-:Y:S05]  /*45e0*/  BSYNC B0 ;  /* 0x0000000000007941 */ /* 0x000fea0003800000 */
.L_x_14318:
        /* <DEDUP_REMOVED lines=9> */
.L_x_14321:
[----:B------:R-:W-:Y:S05]  /*4680*/  BSYNC B0 ;  /* 0x0000000000007941 */ /* 0x000fea0003800000 */
.L_x_14320:
[----:B0-----:R-:W0:Y:S01]  /*4690*/  SHFL.DOWN PT, R41, R132, 0x1, 0x1f ;  /* 0x08201f0084297f89 */ /* 0x001e2200000e0000 */
[----:B------:R-:W-:Y:S01]  /*46a0*/  ISETP.GT.AND P0, PT, R33, 0x1e, PT ;  /* 0x0000001e2100780c */ /* 0x000fe20003f04270 */
        /* <DEDUP_REMOVED lines=22> */
[----:B------:R-:W-:Y:S02]  /*4810*/  FMUL.FTZ R41, R103, R105 ;  /* 0x0000006967297220 */ /* 0x000fe40000410000 */
[----:B-----5:R-:W-:Y:S01]  /*4820*/  @!P0 FADD.FTZ R124, R124, R43 ;  /* 0x0000002b7c7c8221 */ /* 0x020fe20000010000 */
[----:B------:R-:W-:Y:S01]  /*4830*/  ISETP.GT.AND P0, PT, R33, 0x17, PT ;  /* 0x000000172100780c */ /* 0x000fe20003f04270 */
[----:B------:R-:W0:Y:S01]  /*4840*/  SHFL.DOWN PT, R43, R132, 0x8, 0x1f ;  /* 0x09001f00842b7f89 */ /* 0x000e2200000e0000 */
[-C--:B------:R-:W-:Y:S02]  /*4850*/  FFMA.FTZ R42, R102, R104.reuse, -R41 ;  /* 0x00000068662a7223 */ /* 0x080fe40000010829 */
[----:B------:R-:W-:Y:S01]  /*4860*/  FMUL.FTZ R104, R119, R104 ;  /* 0x0000006877687220 */ /* 0x000fe20000410000 */
[----:B------:R-:W5:Y:S01]  /*4870*/  SHFL.DOWN PT, R45, R124, 0x8, 0x1f ;  /* 0x09001f007c2d7f89 */ /* 0x000f6200000e0000 */
[----:B------:R-:W-:Y:S02]  /*4880*/  FMUL.FTZ R42, R125, R42 ;  /* 0x0000002a7d2a7220 */ /* 0x000fe40000410000 */
[----:B------:R-:W-:-:S02]  /*4890*/  FMUL.FTZ R41, R103, R128 ;  /* 0x0000008067297220 */ /* 0x000fc40000410000 */
[----:B------:R-:W-:Y:S02]  /*48a0*/  FFMA.FTZ R104, R111, R105, R104 ;  /* 0x000000696f687223 */ /* 0x000fe40000010068 */
[----:B------:R-:W-:Y:S02]  /*48b0*/  FFMA.FTZ R40, R127, R40, R42 ;  /* 0x000000287f287223 */ /* 0x000fe4000001002a */
[-C--:B------:R-:W-:Y:S02]  /*48c0*/  FFMA.FTZ R9, R14, R104.reuse, R9 ;  /* 0x000000680e097223 */ /* 0x080fe40000010009 */
[----:B------:R-:W-:-:S04]  /*48d0*/  FFMA.FTZ R40, R117, R104, R40 ;  /* 0x0000006875287223 */ /* 0x000fc80000010028 */
[----:B------:R-:W-:Y:S02]  /*48e0*/  FADD.FTZ R17, R40, R17 ;  /* 0x0000001128117221 */ /* 0x000fe40000010000 */
[----:B0-----:R-:W-:Y:S02]  /*48f0*/  @!P0 FADD.FTZ R132, R132, R43 ;  /* 0x0000002b84848221 */ /* 0x001fe40000010000 */
[----:B------:R-:W-:Y:S02]  /*4900*/  FMUL.FTZ R43, R103, R126 ;  /* 0x0000007e672b7220 */ /* 0x000fe40000410000 */
[----:B-----5:R-:W-:Y:S01]  /*4910*/  @!P0 FADD.FTZ R124, R124, R45 ;  /* 0x0000002d7c7c8221 */ /* 0x020fe20000010000 */
[----:B------:R-:W-:Y:S01]  /*4920*/  ISETP.GT.AND P0, PT, R33, 0xf, PT ;  /* 0x0000000f2100780c */ /* 0x000fe20003f04270 */
[----:B------:R-:W0:Y:S01]  /*4930*/  SHFL.DOWN PT, R45, R132, 0x10, 0x1f ;  /* 0x0a001f00842d7f89 */ /* 0x000e2200000e0000 */
[C---:B------:R-:W-:Y:S02]  /*4940*/  FFMA.FTZ R128, R102.reuse, R128, -R43 ;  /* 0x0000008066807223 */ /* 0x040fe4000001082b */
[----:B------:R-:W-:Y:S01]  /*4950*/  FFMA.FTZ R43, R102, R126, R41 ;  /* 0x0000007e662b7223 */ /* 0x000fe20000010029 */
[----:B------:R-:W5:Y:S01]  /*4960*/  SHFL.DOWN PT, R47, R124, 0x10, 0x1f ;  /* 0x0a001f007c2f7f89 */ /* 0x000f6200000e0000 */
[----:B------:R-:W-:-:S02]  /*4970*/  FMUL.FTZ R128, R129, R128 ;  /* 0x0000008081807220 */ /* 0x000fc40000410000 */
[C---:B------:R-:W-:Y:S02]  /*4980*/  FMUL.FTZ R41, R103.reuse, R123 ;  /* 0x0000007b67297220 */ /* 0x040fe40000410000 */
[----:B------:R-:W-:Y:S02]  /*4990*/  FFMA.FTZ R128, R130, R43, R128 ;  /* 0x0000002b82807223 */ /* 0x000fe40000010080 */
[C---:B------:R-:W-:Y:S02]  /*49a0*/  FMUL.FTZ R43, R103.reuse, R121 ;  /* 0x00000079672b7220 */ /* 0x040fe40000410000 */
[-C--:B------:R-:W-:Y:S02]  /*49b0*/  FFMA.FTZ R40, R102, R122.reuse, -R41 ;  /* 0x0000007a66287223 */ /* 0x080fe40000010829 */
[C---:B------:R-:W-:Y:S02]  /*49c0*/  FMUL.FTZ R122, R103.reuse, R122 ;  /* 0x0000007a677a7220 */ /* 0x040fe40000410000 */
[----:B------:R-:W-:-:S02]  /*49d0*/  FMUL.FTZ R103, R103, R120 ;  /* 0x0000007867677220 */ /* 0x000fc40000410000 */
[C---:B------:R-:W-:Y:S02]  /*49e0*/  FFMA.FTZ R42, R102.reuse, R120, -R43 ;  /* 0x00000078662a7223 */ /* 0x040fe4000001082b */
[----:B------:R-:W-:Y:S02]  /*49f0*/  FMUL.FTZ R131, R131, R40 ;  /* 0x0000002883837220 */ /* 0x000fe40000410000 */
[----:B------:R-:W-:Y:S02]  /*4a00*/  FFMA.FTZ R43, R102, R123, R122 ;  /* 0x0000007b662b7223 */ /* 0x000fe4000001007a */
[----:B0-----:R-:W-:Y:S02]  /*4a10*/  @!P0 FADD.FTZ R132, R132, R45 ;  /* 0x0000002d84848221 */ /* 0x001fe40000010000 */
[----:B------:R-:W-:Y:S02]  /*4a20*/  FFMA.FTZ R103, R102, R121, R103 ;  /* 0x0000007966677223 */ /* 0x000fe40000010067 */
[----:B-----5:R-:W-:Y:S01]  /*4a30*/  @!P0 FADD.FTZ R124, R124, R47 ;  /* 0x0000002f7c7c8221 */ /* 0x020fe20000010000 */
        /* <DEDUP_REMOVED lines=24> */
.L_x_14323:
[----:B0-----:R-:W-:Y:S05]  /*4bc0*/  BSYNC B0 ;  /* 0x0000000000007941 */ /* 0x001fea0003800000 */
.L_x_14322:
[----:B------:R-:W-:Y:S02]  /*4bd0*/  IADD3 R4, R4, 0x1, RZ ;  /* 0x0000000104047810 */ /* 0x000fe40007ffe0ff */
[----:B------:R-:W-:Y:S02]  /*4be0*/  IADD3 R3, P1, R3, 0x1, RZ ;  /* 0x0000000103037810 */ /* 0x000fe40007f3e0ff */
[----:B------:R-:W-:Y:S02]  /*4bf0*/  ISETP.GE.AND P0, PT, R4, c[0x0][0x16c], PT ;  /* 0x00005b0004007a0c */ /* 0x000fe40003f06270 */
[----:B------:R-:W-:-:S11]  /*4c00*/  IADD3.X R2, RZ, R2, RZ, P1, !PT ;  /* 0x00000002ff027210 */ /* 0x000fd60000ffe4ff */
[----:B------:R-:W-:Y:S01]  /*4c10*/  @P0 CALL.REL.NOINC `(.L_x_14293) ;  /* 0x0000001000000944 */ /* 0x000fe20003c00000 */
[----:B------:R-:W-:Y:S05]  /*4c20*/  BRA `(.L_x_14324) ;  /* 0xffffce9000007947 */ /* 0x000fea000383ffff */
.L_x_14293:
[----:B------:R-:W0:Y:S01]  /*4c30*/  F2F.BF16.F32 R2, R10 ;  /* 0x0000000a00027304 */ /* 0x000e220000202000 */
[----:B------:R-:W-:Y:S01]  /*4c40*/  BAR.SYNC.DEFER_BLOCKING 0x0 ;  /* 0x0000000000007b1d */ /* 0x000fe20000010000 */
[----:B------:R-:W-:Y:S01]  /*4c50*/  IMAD R4, R58, c[0x0][0x2d8], RZ ;  /* 0x0000b6003a047a24 */ /* 0x000fe200078e02ff */
[----:B------:R-:W-:Y:S01]  /*4c60*/  ISETP.GT.AND P5, PT, R34, 0x1, PT ;  /* 0x000000012200780c */ /* 0x000fe20003fa4270 */
[----:B------:R-:W-:Y:S01]  /*4c70*/  IMAD R8, R62, c[0x0][0x2e0], RZ ;  /* 0x0000b8003e087a24 */ /* 0x000fe200078e02ff */
[----:B------:R-:W-:Y:S01]  /*4c80*/  IADD3 R36, P1, R36, -0x200, RZ ;  /* 0xfffffe0024247810 */ /* 0x000fe20007f3e0ff */
[----:B------:R-:W-:Y:S01]  /*4c90*/  UIADD3 UR4, UR4, -0x100, URZ ;  /* 0xffffff0004047890 */ /* 0x000fe2000fffe03f */
[----:B------:R-:W-:Y:S01]  /*4ca0*/  IADD3 R50, P2, R50, -0x100, RZ ;  /* 0xffffff0032327810 */ /* 0x000fe20007f5e0ff */
[----:B------:R-:W-:Y:S01]  /*4cb0*/  F2F.BF16.F32 R11, R11 ;  /* 0x0000000b000b7304 */ /* 0x000fe20000202000 */
[----:B------:R-:W-:Y:S02]  /*4cc0*/  IADD3 R52, P3, R52, -0x100, RZ ;  /* 0xffffff0034347810 */ /* 0x000fe40007f7e0ff */
[----:B------:R-:W-:-:S02]  /*4cd0*/  IADD3 R48, P4, R48, -0x100, RZ ;  /* 0xffffff0030307810 */ /* 0x000fc40007f9e0ff */
[----:B------:R-:W-:Y:S02]  /*4ce0*/  IADD3 R34, R34, -0x1, RZ ;  /* 0xffffffff22227810 */ /* 0x000fe40007ffe0ff */
[----:B------:R-:W-:Y:S01]  /*4cf0*/  IADD3.X R35, R35, -0x1, RZ, P1, !PT ;  /* 0xffffffff23237810 */ /* 0x000fe20000ffe4ff */
[----:B------:R-:W5:Y:S01]  /*4d00*/  F2F.BF16.F32 R0, R9 ;  /* 0x0000000900007304 */ /* 0x000f620000202000 */
[----:B0-----:R-:W-:Y:S01]  /*4d10*/  IMAD.WIDE.U32 R2, R2, 0x10000, RZ ;  /* 0x0001000002027825 */ /* 0x001fe200078e00ff */
[----:B------:R-:W-:Y:S02]  /*4d20*/  IADD3.X R49, R49, -0x1, RZ, P2, !PT ;  /* 0xffffffff31317810 */ /* 0x000fe400017fe4ff */
[----:B------:R-:W-:Y:S02]  /*4d30*/  IADD3.X R51, R51, -0x1, RZ, P3, !PT ;  /* 0xffffffff33337810 */ /* 0x000fe40001ffe4ff */
[----:B------:R-:W-:Y:S02]  /*4d40*/  IADD3.X R39, R39, -0x1, RZ, P4, !PT ;  /* 0xffffffff27277810 */ /* 0x000fe400027fe4ff */
[----:B------:R-:W0:Y:S01]  /*4d50*/  F2F.BF16.F32 R5, R12 ;  /* 0x0000000c00057304 */ /* 0x000e220000202000 */
[----:B-----5:R-:W-:Y:S01]  /*4d60*/  PRMT R7, R11, 0x5410, R0 ;  /* 0x000054100b077816 */ /* 0x020fe20000000000 */
[----:B------:R-:W-:-:S06]  /*4d70*/  IMAD R11, R59, c[0x0][0x2dc], R4 ;  /* 0x0000b7003b0b7a24 */ /* 0x000fcc00078e0204 */
[----:B------:R-:W5:Y:S01]  /*4d80*/  F2F.BF16.F32 R0, R19 ;  /* 0x0000001300007304 */ /* 0x000f620000202000 */
[----:B------:R-:W-:Y:S02]  /*4d90*/  LOP3.LUT R7, R7, R3, RZ, 0xfc, !PT ;  /* 0x0000000307077212 */ /* 0x000fe400078efcff */
[----:B0-----:R-:W-:Y:S01]  /*4da0*/  LOP3.LUT R6, R2, R5, RZ, 0xfc, !PT ;  /* 0x0000000502067212 */ /* 0x001fe200078efcff */
[----:B------:R-:W-:-:S04]  /*4db0*/  IMAD.WIDE.U32 R4, R59, c[0x0][0x2d8], R72 ;  /* 0x0000b6003b047a25 */ /* 0x000fc800078e0048 */
[----:B------:R-:W-:Y:S01]  /*4dc0*/  F2F.BF16.F32 R9, R18 ;  /* 0x0000001200097304 */ /* 0x000fe20000202000 */
[----:B------:R0:W-:Y:S01]  /*4dd0*/  STS.64 [R33.X8], R6 ;  /* 0x0000000621007388 */ /* 0x0001e20000008a00 */
[----:B------:R-:W-:-:S06]  /*4de0*/  NOP ;  /* 0x0000000000007918 */ /* 0x000fcc0000000000 */
[----:B------:R-:W3:Y:S01]  /*4df0*/  LDS.64 R2, [R33.X8] ;  /* 0x0000000021027984 */ /* 0x000ee20000008a00 */
[----:B------:R-:W4:Y:S01]  /*4e00*/  F2F.BF16.F32 R10, R17 ;  /* 0x00000011000a7304 */ /* 0x000f220000202000 */
[----:B------:R-:W-:Y:S01]  /*4e10*/  IADD3 R5, R5, R11, RZ ;  /* 0x0000000b05057210 */ /* 0x000fe20007ffe0ff */
[----:B------:R-:W-:-:S04]  /*4e20*/  IMAD R11, R63, c[0x0][0x2e4], R8 ;  /* 0x0000b9003f0b7a24 */ /* 0x000fc800078e0208 */
[----:B0-----:R-:W-:Y:S02]  /*4e30*/  IMAD.WIDE.U32 R6, R63, c[0x0][0x2e0], R4 ;  /* 0x0000b8003f067a25 */ /* 0x001fe400078e0004 */
[----:B------:R0:W2:Y:S02]  /*4e40*/  F2F.BF16.F32 R13, R20 ;  /* 0x00000014000d7304 */ /* 0x0000a40000202000 */
[----:B-----5:R-:W-:Y:S01]  /*4e50*/  IMAD.WIDE.U32 R4, R0, 0x10000, RZ ;  /* 0x0001000000047825 */ /* 0x020fe200078e00ff */
[----:B------:R-:W-:Y:S02]  /*4e60*/  IADD3 R7, R7, R11, RZ ;  /* 0x0000000b07077210 */ /* 0x000fe40007ffe0ff */
[----:B------:R-:W-:Y:S01]  /*4e70*/  LEA R8, P0, R6, c[0x0][0x330], 0x1 ;  /* 0x0000cc0006087a11 */ /* 0x000fe200078008ff */
[----:B------:R-:W-:Y:S01]  /*4e80*/  IMAD R0, R58, c[0x0][0x2f8], RZ ;  /* 0x0000be003a007a24 */ /* 0x000fe200078e02ff */
[----:B----4-:R-:W-:Y:S01]  /*4e90*/  PRMT R11, R9, 0x5410, R10 ;  /* 0x00005410090b7816 */ /* 0x010fe2000000000a */
[----:B0-----:R-:W-:Y:S01]  /*4ea0*/  FADD.FTZ R20, R55, R20 ;  /* 0x0000001437147221 */ /* 0x001fe20000010000 */
        /* <DEDUP_REMOVED lines=10> */
[----:B---3--:R0:W-:Y:S01]  /*4f50*/  STG.E.64 [R4.64], R2 ;  /* 0x0000000204007986 */ /* 0x0081e2000c101b0a */
[C---:B------:R-:W-:Y:S02]  /*4f60*/  IMAD R13, R63.reuse, c[0x0][0x304], R0 ;  /* 0x0000c1003f0d7a24 */ /* 0x040fe400078e0200 */
        /* <DEDUP_REMOVED lines=15> */
.L_x_14291:
[----:B------:R-:W-:Y:S02]  /*5060*/  ISETP.NE.U32.AND P0, PT, RZ, c[0x0][0x328], PT ;  /* 0x0000ca00ff007a0c */ /* 0x000fe40003f05070 */
[----:B------:R-:W-:Y:S02]  /*5070*/  ISETP.NE.U32.AND P2, PT, RZ, c[0x0][0x348], PT ;  /* 0x0000d200ff007a0c */ /* 0x000fe40003f45070 */
[----:B------:R-:W-:Y:S02]  /*5080*/  ISETP.NE.AND.EX P1, PT, RZ, c[0x0][0x32c], PT, P0 ;  /* 0x0000cb00ff007a0c */ /* 0x000fe40003f25300 */
        /* <DEDUP_REMOVED lines=21> */
.L_x_14327:
[----:B0-----:R-:W-:Y:S05]  /*51e0*/  BSYNC B0 ;  /* 0x0000000000007941 */ /* 0x001fea0003800000 */
.L_x_14326:
[----:B------:R-:W-:Y:S01]  /*51f0*/  BSSY B0, `(.L_x_14328) ;  /* 0x0000018000007945 */ /* 0x000fe20003800000 */
[----:B------:R-:W-:Y:S05]  /*5200*/  @!P0 BRA `(.L_x_14329) ;  /* 0x0000015000008947 */ /* 0x000fea0003800000 */
[----:B------:R-:W-:Y:S06]  /*5210*/  BAR.SYNC.DEFER_BLOCKING 0x0 ;  /* 0x0000000000007b1d */ /* 0x000fec0000010000 */
[----:B------:R-:W2:Y:S04]  /*5220*/  SHFL.DOWN P0, R0, R55, 0x1, 0x1f ;  /* 0x08201f0037007f89 */ /* 0x000ea80000000000 */
        /* <DEDUP_REMOVED lines=19> */
.L_x_14329:
[----:B------:R-:W2:Y:S02]  /*5360*/  S2R R9, SR_TID.X ;  /* 0x0000000000097919 */ /* 0x000ea40000002100 */
.L_x_14330:
[----:B0-----:R-:W-:Y:S05]  /*5370*/  BSYNC B0 ;  /* 0x0000000000007941 */ /* 0x001fea0003800000 */
.L_x_14328:
[----:B--2---:R-:W-:-:S13]  /*5380*/  ISETP.GE.AND P0, PT, R9, c[0x0][0x16c], PT ;  /* 0x00005b0009007a0c */ /* 0x004fda0003f06270 */
[----:B------:R-:W-:Y:S05]  /*5390*/  @P0 EXIT ;  /* 0x000000000000094d */ /* 0x000fea0003800000 */
[----:B------:R-:W-:Y:S02]  /*53a0*/  IMAD R62, R62, c[0x0][0x288], RZ ;  /* 0x0000a2003e3e7a24 */ /* 0x000fe400078e02ff */
[----:B------:R-:W-:-:S04]  /*53b0*/  IMAD.WIDE.U32 R4, R63, c[0x0][0x288], RZ ;  /* 0x0000a2003f047a25 */ /* 0x000fc800078e00ff */
[----:B------:R-:W-:-:S05]  /*53c0*/  IMAD R13, R63, c[0x0][0x28c], R62 ;  /* 0x0000a3003f0d7a24 */ /* 0x000fca00078e023e */
[----:B------:R-:W-:Y:S02]  /*53d0*/  IADD3 R13, R5, R13, RZ ;  /* 0x0000000d050d7210 */ /* 0x000fe40007ffe0ff */
.L_x_14331:
[----:B0-----:R0:W2:Y:S01]  /*53e0*/  LDS.64 R10, [R9.X8+0x31b0] ;  /* 0x0031b000090a7984 */ /* 0x0010a20000008a00 */
        /* <DEDUP_REMOVED lines=12> */
[----:B--2---:R0:W-:Y:S04]  /*54b0*/  RED.E.ADD.F32.FTZ.RN.STRONG.GPU [R2.64], R10 ;  /* 0x0000000a0200798e */ /* 0x0041e8000c10e78a */
[----:B------:R0:W-:Y:S06]  /*54c0*/  RED.E.ADD.F32.FTZ.RN.STRONG.GPU [R2.64+0x4], R11 ;  /* 0x0000040b0200798e */ /* 0x0001ec000c10e78a */
[----:B------:R-:W-:Y:S05]  /*54d0*/  @!P0 BRA `(.L_x_14331) ;  /* 0xffffff0000008947 */ /* 0x000fea000383ffff */
[----:B------:R-:W-:Y:S05]  /*54e0*/  EXIT ;  /* 0x000000000000794d */ /* 0x000fea0003800000 */
.L_x_14332:
        /* <DEDUP_REMOVED lines=9> */
.L_x_14781:


//--------------------- .text._Z25selective_scan_bwd_kernelI32Selective_Scan_bwd_kernel_traitsILi32ELi4ELb1ELb1ELb1ELb1ELb0EN3c108BFloat16ENS1_7complexIfEEEEv12SSMParamsBwd --------------------------
	.section	.text._Z25selective_scan_bwd_kernelI32Selective_Scan_bwd_kernel_traitsILi32ELi4ELb1ELb1ELb1ELb1ELb0EN3c108BFloat16ENS1_7complexIfEEEEv12SSMParamsBwd,"ax",@progbits
	.sectioninfo	@"SHI_REGISTERS=158"
	.align	128
        .global         _Z25selective_scan_bwd_kernelI32Selective_Scan_bwd_kernel_traitsILi32ELi4ELb1ELb1ELb1ELb1ELb0EN3c108BFloat16ENS1_7complexIfEEEEv12SSMParamsBwd
        .type           _Z25selective_scan_bwd_kernelI32Selective_Scan_bwd_kernel_traitsILi32ELi4ELb1ELb1ELb1ELb1ELb0EN3c108BFloat16ENS1_7complexIfEEEEv12SSMParamsBwd,@function
        .size           _Z25selective_scan_bwd_kernelI32Selective_Scan_bwd_kernel_traitsILi32ELi4ELb1ELb1ELb1ELb1ELb0EN3c108BFloat16ENS1_7complexIfEEEEv12SSMParamsBwd,(.L_x_14782 - _Z25selective_scan_bwd_kernelI32Selective_Scan_bwd_kernel_traitsILi32ELi4ELb1ELb1ELb1ELb1ELb0EN3c108BFloat16ENS1_7complexIfEEEEv12SSMParamsBwd)
        .other          _Z25selective_scan_bwd_kernelI32Selective_Scan_bwd_kernel_traitsILi32ELi4ELb1ELb1ELb1ELb1ELb0EN3c108BFloat16ENS1_7complexIfEEEEv12SSMParamsBwd,@"STO_CUDA_ENTRY STV_DEFAULT"
_Z25selective_scan_bwd_kernelI32Selective_Scan_bwd_kernel_traitsILi32ELi4ELb1ELb1ELb1ELb1ELb0EN3c108BFloat16ENS1_7complexIfEEEEv12SSMParamsBwd:
.text._Z25selective_scan_bwd_kernelI32Selective_Scan_bwd_kernel_traitsILi32ELi4ELb1ELb1ELb1ELb1ELb0EN3c108BFloat16ENS1_7complexIfEEEEv12SSMParamsBwd:
        /* <DEDUP_REMOVED lines=25> */
[----:B------:R-:W-:Y:S01]  /*0190*/  CS2R R100, SRZ ;  /* 0x0000000000647805 */ /* 0x000fe2000001ff00 */
[----:B------:R-:W-:Y:S01]  /*01a0*/  MOV R12, c[0x0][0x174] ;  /* 0x00005d00000c7a02 */ /* 0x000fe20000000f00 */
[----:B------:R-:W-:Y:S01]  /*01b0*/  IMAD R21, R60, c[0x0][0x284], R21 ;  /* 0x0000a1003c157a24 */ /* 0x000fe200078e0215 */
[----:B------:R-:W-:Y:S01]  /*01c0*/  CS2R R98, SRZ ;  /* 0x0000000000627805 */ /* 0x000fe2000001ff00 */
[----:B--2---:R-:W-:Y:S01]  /*01d0*/  HFMA2.MMA R6, -RZ, RZ, 0, 0 ;  /* 0x00000000ff067435 */ /* 0x004fe200000001ff */
[----:B------:R-:W-:Y:S01]  /*01e0*/  MOV R52, RZ ;  /* 0x000000ff00347202 */ /* 0x000fe20000000f00 */
[----:B------:R-:W-:Y:S01]  /*01f0*/  HFMA2.MMA R51, -RZ, RZ, 0, 0 ;  /* 0x00000000ff337435 */ /* 0x000fe200000001ff */
        /* <DEDUP_REMOVED lines=12> */
[C---:B------:R-:W-:Y:S01]  /*02c0*/  IMAD R7, R55.reuse, c[0x0][0x1e0], RZ ;  /* 0x0000780037077a24 */ /* 0x040fe200078e02ff */
        /* <DEDUP_REMOVED lines=8> */
[C---:B------:R-:W-:Y:S02]  /*0350*/  IMAD R13, R56.reuse, c[0x0][0x27c], R11 ;  /* 0x00009f00380d7a24 */ /* 0x040fe400078e020b */
[----:B------:R-:W-:Y:S02]  /*0360*/  IMAD R17, R55, c[0x0][0x1b0], RZ ;  /* 0x00006c0037117a24 */ /* 0x000fe400078e02ff */
[----:B------:R-:W-:Y:S01]  /*0370*/  IMAD.WIDE.U32 R8, R56, c[0x0][0x190], RZ ;  /* 0x0000640038087a25 */ /* 0x000fe200078e00ff */
[----:B------:R-:W-:Y:S02]  /*0380*/  IADD3 R7, R7, R13, RZ ;  /* 0x0000000d07077210 */ /* 0x000fe40007ffe0ff */
[----:B------:R-:W-:Y:S01]  /*0390*/  LEA R13, R12, 0xffffff80, 0x7 ;  /* 0xffffff800c0d7811 */ /* 0x000fe200078e38ff */
[----:B------:R-:W-:Y:S01]  /*03a0*/  IMAD R15, R56, c[0x0][0x194], R15 ;  /* 0x00006500380f7a24 */ /* 0x000fe200078e020f */
[----:B------:R-:W-:Y:S01]  /*03b0*/  @!P2 IADD3 R0, R0, -R19, RZ ;  /* 0x800000130000a210 */ /* 0x000fe20007ffe0ff */
[----:B------:R-:W-:Y:S01]  /*03c0*/  IMAD.WIDE.U32 R4, R60, c[0x0][0x1e8], R4 ;  /* 0x00007a003c047a25 */ /* 0x000fe200078e0004 */
[----:B------:R-:W-:-:S02]  /*03d0*/  @!P2 IADD3 R54, R54, 0x1, RZ ;  /* 0x000000013636a810 */ /* 0x000fc40007ffe0ff */
[----:B------:R-:W-:Y:S01]  /*03e0*/  ISETP.GE.U32.AND P1, PT, R0, R19, PT ;  /* 0x000000130000720c */ /* 0x000fe20003f26070 */
[----:B------:R-:W-:Y:S01]  /*03f0*/  IMAD R19, R59, c[0x0][0x1e8], RZ ;  /* 0x00007a003b137a24 */ /* 0x000fe200078e02ff */
[----:B------:R-:W-:Y:S01]  /*0400*/  IADD3 R9, R9, R15, RZ ;  /* 0x0000000f09097210 */ /* 0x000fe20007ffe0ff */
[C---:B------:R-:W-:Y:S01]  /*0410*/  IMAD.WIDE.U32 R10, R56.reuse, c[0x0][0x1b0], RZ ;  /* 0x00006c00380a7a25 */ /* 0x040fe200078e00ff */
[----:B------:R-:W-:Y:S02]  /*0420*/  SHF.R.S32.HI R15, RZ, 0x1f, R13 ;  /* 0x0000001fff0f7819 */ /* 0x000fe4000001140d */
[----:B------:R-:W-:Y:S01]  /*0430*/  IADD3 R97, P2, R13, R4, RZ ;  /* 0x000000040d617210 */ /* 0x000fe20007f5e0ff */
[----:B------:R-:W-:Y:S02]  /*0440*/  IMAD R17, R56, c[0x0][0x1b4], R17 ;  /* 0x00006d0038117a24 */ /* 0x000fe400078e0211 */
[C---:B------:R-:W-:Y:S02]  /*0450*/  IMAD R19, R60.reuse, c[0x0][0x1ec], R19 ;  /* 0x00007b003c137a24 */ /* 0x040fe400078e0213 */
[----:B------:R-:W-:Y:S01]  /*0460*/  IMAD.WIDE.U32 R2, R60, c[0x0][0x1d8], R2 ;  /* 0x000076003c027a25 */ /* 0x000fe200078e0002 */
[----:B------:R-:W-:-:S02]  /*0470*/  IADD3 R11, R11, R17, RZ ;  /* 0x000000110b0b7210 */ /* 0x000fc40007ffe0ff */
[----:B------:R-:W-:Y:S01]  /*0480*/  @P1 IADD3 R54, R54, 0x1, RZ ;  /* 0x0000000136361810 */ /* 0x000fe20007ffe0ff */
[----:B------:R-:W-:Y:S01]  /*0490*/  IMAD.WIDE.U32 R6, R60, c[0x0][0x280], R6 ;  /* 0x0000a0003c067a25 */ /* 0x000fe200078e0006 */
[----:B------:R-:W-:Y:S02]  /*04a0*/  IADD3.X R4, R15, R5, R19, P2, !PT ;  /* 0x000000050f047210 */ /* 0x000fe400017fe413 */
[----:B------:R-:W-:Y:S01]  /*04b0*/  @!P3 IADD3 R54, -R54, RZ, RZ ;  /* 0x000000ff3636b210 */ /* 0x000fe20007ffe1ff */
[----:B------:R-:W-:Y:S01]  /*04c0*/  IMAD R17, R59, c[0x0][0x1d8], RZ ;  /* 0x000076003b117a24 */ /* 0x000fe200078e02ff */
[----:B------:R-:W-:Y:S02]  /*04d0*/  @!P0 LOP3.LUT R54, RZ, c[0x0][0x178], RZ, 0x33, !PT ;  /* 0x00005e00ff368a12 */ /* 0x000fe400078e33ff */
[----:B------:R-:W-:Y:S01]  /*04e0*/  LEA R96, P0, R97, c[0x0][0x248], 0x1 ;  /* 0x0000920061607a11 */ /* 0x000fe200078008ff */
[----:B------:R-:W-:Y:S01]  /*04f0*/  IMAD R17, R60, c[0x0][0x1dc], R17 ;  /* 0x000077003c117a24 */ /* 0x000fe200078e0211 */
[C---:B------:R-:W-:Y:S01]  /*0500*/  IADD3 R49, P1, R13.reuse, R2, RZ ;  /* 0x000000020d317210 */ /* 0x040fe20007f3e0ff */
[----:B------:R-:W-:Y:S01]  /*0510*/  IMAD.WIDE.U32 R8, R54, c[0x0][0x1a8], R8 ;  /* 0x00006a0036087a25 */ /* 0x000fe200078e0008 */
[----:B------:R-:W-:-:S02]  /*0520*/  IADD3 R13, P4, R13, R6, RZ ;  /* 0x000000060d0d7210 */ /* 0x000fc40007f9e0ff */
[----:B------:R-:W-:Y:S01]  /*0530*/  SHF.R.S32.HI R53, RZ, 0x1f, R54 ;  /* 0x0000001fff357819 */ /* 0x000fe20000011436 */
[C---:B------:R-:W-:Y:S01]  /*0540*/  IMAD.WIDE.U32 R10, R54.reuse, c[0x0][0x1c8], R10 ;  /* 0x00007200360a7a25 */ /* 0x040fe200078e000a */
[----:B------:R-:W-:Y:S02]  /*0550*/  LEA.HI.X R97, R97, c[0x0][0x24c], R4, 0x1, P0 ;  /* 0x0000930061617a11 */ /* 0x000fe400000f0c04 */
[----:B------:R-:W-:Y:S01]  /*0560*/  ISETP.NE.U32.AND P0, PT, RZ, c[0x0][0x260], PT ;  /* 0x00009800ff007a0c */ /* 0x000fe20003f05070 */
[----:B------:R-:W-:Y:S01]  /*0570*/  IMAD R5, R53, c[0x0][0x1a8], RZ ;  /* 0x00006a0035057a24 */ /* 0x000fe200078e02ff */
[----:B------:R-:W-:Y:S01]  /*0580*/  IADD3.X R6, R15, R7, R21, P4, !PT ;  /* 0x000000070f067210 */ /* 0x000fe200027fe415 */
        /* <DEDUP_REMOVED lines=23> */
[----:B------:R-:W-:Y:S02]  /*0700*/  LEA R37, P5, R36, c[0x0][0x228], 0x1 ;  /* 0x00008a0024257a11 */ /* 0x000fe400078a08ff */
        /* <DEDUP_REMOVED lines=15> */
[----:B------:R-:W-:Y:S01]  /*0800*/  UMOV UR4, URZ ;  /* 0x0000003f00047c82 */ /* 0x000fe20008000000 */
[----:B------:R-:W-:Y:S01]  /*0810*/  MOV R52, RZ ;  /* 0x000000ff00347202 */ /* 0x000fe20000000f00 */
[----:B------:R-:W1:Y:S01]  /*0820*/  S2R R32, SR_LANEID ;  /* 0x0000000000207919 */ /* 0x000e620000000000 */
[----:B------:R-:W-:-:S02]  /*0830*/  MOV R51, RZ ;  /* 0x000000ff00337202 */ /* 0x000fc40000000f00 */
[C---:B0-----:R-:W-:Y:S02]  /*0840*/  LOP3.LUT R3, R50.reuse, 0xffffffe0, RZ, 0xc0, !PT ;  /* 0xffffffe032037812 */ /* 0x041fe400078ec0ff */
[C---:B------:R-:W-:Y:S02]  /*0850*/  SHF.L.U32 R29, R50.reuse, 0x3, RZ ;  /* 0x00000003321d7819 */ /* 0x040fe400000006ff */
[C---:B------:R-:W-:Y:S02]  /*0860*/  LOP3.LUT R0, R3.reuse, 0x1f, R50, 0xf8, !PT ;  /* 0x0000001f03007812 */ /* 0x040fe400078ef832 */
[C---:B------:R-:W-:Y:S02]  /*0870*/  IADD3 R27, R50.reuse, 0x60, RZ ;  /* 0x00000060321b7810 */ /* 0x040fe40007ffe0ff */
[----:B------:R-:W-:Y:S02]  /*0880*/  IADD3 R0, R3, R0, RZ ;  /* 0x0000000003007210 */ /* 0x000fe40007ffe0ff */
[----:B------:R-:W-:-:S02]  /*0890*/  IADD3 R3, R50, 0x40, RZ ;  /* 0x0000004032037810 */ /* 0x000fc40007ffe0ff */
[C---:B------:R-:W-:Y:S02]  /*08a0*/  IADD3 R5, R50.reuse, 0x80, RZ ;  /* 0x0000008032057810 */ /* 0x040fe40007ffe0ff */
[----:B------:R-:W-:Y:S02]  /*08b0*/  LEA.HI.SX32 R28, R3, R50, 0x1b ;  /* 0x00000032031c7211 */ /* 0x000fe400078fdaff */
[C---:B------:R-:W-:Y:S02]  /*08c0*/  IADD3 R25, R50.reuse, 0xa0, RZ ;  /* 0x000000a032197810 */ /* 0x040fe40007ffe0ff */
[C---:B------:R-:W-:Y:S02]  /*08d0*/  IADD3 R7, R50.reuse, 0xc0, RZ ;  /* 0x000000c032077810 */ /* 0x040fe40007ffe0ff */
[----:B------:R-:W-:Y:S02]  /*08e0*/  IADD3 R23, R50, 0xe0, RZ ;  /* 0x000000e032177810 */ /* 0x000fe40007ffe0ff */
[----:B------:R-:W-:-:S02]  /*08f0*/  SHF.R.S32.HI R3, RZ, 0x1f, R0 ;  /* 0x0000001fff037819 */ /* 0x000fc40000011400 */
[C---:B------:R-:W-:Y:S02]  /*0900*/  LOP3.LUT R31, R50.reuse, 0x1f, RZ, 0xc0, !PT ;  /* 0x0000001f321f7812 */ /* 0x040fe400078ec0ff */
[-C--:B------:R-:W-:Y:S02]  /*0910*/  LEA.HI.SX32 R30, R50, R50.reuse, 0x1b ;  /* 0x00000032321e7211 */ /* 0x080fe400078fdaff */
[----:B------:R-:W-:Y:S02]  /*0920*/  LEA.HI.SX32 R29, R29, R29, 0x1b ;  /* 0x0000001d1d1d7211 */ /* 0x000fe400078fdaff */
[-C--:B------:R-:W-:Y:S02]  /*0930*/  LEA.HI.SX32 R27, R27, R50.reuse, 0x1b ;  /* 0x000000321b1b7211 */ /* 0x080fe400078fdaff */
[-C--:B------:R-:W-:Y:S02]  /*0940*/  LEA.HI.SX32 R26, R5, R50.reuse, 0x1b ;  /* 0x00000032051a7211 */ /* 0x080fe400078fdaff */
[----:B------:R-:W-:-:S02]  /*0950*/  LEA.HI.SX32 R25, R25, R50, 0x1b ;  /* 0x0000003219197211 */ /* 0x000fc400078fdaff */
[-C--:B------:R-:W-:Y:S02]  /*0960*/  LEA.HI.SX32 R24, R7, R50.reuse, 0x1b ;  /* 0x0000003207187211 */ /* 0x080fe400078fdaff */
[----:B------:R-:W-:Y:S02]  /*0970*/  LEA.HI.SX32 R23, R23, R50, 0x1b ;  /* 0x0000003217177211 */ /* 0x000fe400078fdaff */
[C---:B------:R-:W-:Y:S02]  /*0980*/  SHF.L.U64.HI R22, R0.reuse, 0x3, R3 ;  /* 0x0000000300167819 */ /* 0x040fe40000010203 */
[----:B-1----:R-:W-:Y:S02]  /*0990*/  SHF.L.U32 R21, R0, 0x3, RZ ;  /* 0x0000000300157819 */ /* 0x002fe400000006ff */
.L_x_14374:
[----:B------:R-:W-:Y:S01]  /*09a0*/  BAR.SYNC.DEFER_BLOCKING 0x0 ;  /* 0x0000000000007b1d */ /* 0x000fe20000010000 */
[----:B-1----:R-:W-:-:S06]  /*09b0*/  IMAD.WIDE R2, R50, 0x8, R48 ;  /* 0x0000000832027825 */ /* 0x002fcc00078e0230 */
[----:B------:R-:W2:Y:S01]  /*09c0*/  LDG.E.64 R2, [R2.64] ;  /* 0x0000000a02027981 */ /* 0x000ea2000c1e1b00 */
[----:B------:R-:W-:-:S03]  /*09d0*/  IMAD.WIDE R4, R50, 0x8, R96 ;  /* 0x0000000832047825 */ /* 0x000fc600078e0260 */
[----:B--2---:R-:W-:Y:S01]  /*09e0*/  STS.64 [R32.X8], R2 ;  /* 0x0000000220007388 */ /* 0x004fe20000008a00 */
[----:B------:R-:W-:-:S06]  /*09f0*/  NOP ;  /* 0x0000000000007918 */ /* 0x000fcc0000000000 */
[----:B0-----:R-:W0:Y:S04]  /*0a00*/  LDS.64 R94, [R32.X8] ;  /* 0x00000000205e7984 */ /* 0x001e280000008a00 */
        /* <DEDUP_REMOVED lines=10> */
[----:B------:R-:W-:-:S02]  /*0ab0*/  MOV R10, c[0x0][0x16c] ;  /* 0x00005b00000a7a02 */ /* 0x000fc40000000f00 */
[----:B-1----:R-:W-:Y:S02]  /*0ac0*/  PRMT R0, RZ, 0x5410, R8 ;  /* 0x00005410ff007816 */ /* 0x002fe40000000008 */
        /* <DEDUP_REMOVED lines=14> */
[----:B------:R-:W-:Y:S01]  /*0bb0*/  FSETP.GTU.FTZ.AND P1, PT, R18, 20, PT ;  /* 0x41a000001200780b */ /* 0x000fe20003f3c000 */
        /* <DEDUP_REMOVED lines=40> */
.L_x_14335:
[----:B------:R-:W-:Y:S05]  /*0e40*/  BSYNC B0 ;  /* 0x0000000000007941 */ /* 0x000fea0003800000 */
.L_x_14334:
        /* <DEDUP_REMOVED lines=33> */
.L_x_14337:
[----:B------:R-:W-:Y:S05]  /*1060*/  BSYNC B0 ;  /* 0x0000000000007941 */ /* 0x000fea0003800000 */
.L_x_14336:
        /* <DEDUP_REMOVED lines=33> */
.L_x_14339:
[----:B------:R-:W-:Y:S05]  /*1280*/  BSYNC B0 ;  /* 0x0000000000007941 */ /* 0x000fea0003800000 */
.L_x_14338:
        /* <DEDUP_REMOVED lines=33> */
.L_x_14341:
[----:B------:R-:W-:Y:S05]  /*14a0*/  BSYNC B0 ;  /* 0x0000000000007941 */ /* 0x000fea0003800000 */
.L_x_14340:
[----:B------:R-:W-:Y:S01]  /*14b0*/  ISETP.GE.AND P0, PT, R10, 0x1, PT ;  /* 0x000000010a00780c */ /* 0x000fe20003f06270 */
[----:B------:R-:W-:Y:S01]  /*14c0*/  BAR.SYNC.DEFER_BLOCKING 0x0 ;  /* 0x0000000000007b1d */ /* 0x000fe20000010000 */
[----:B------:R-:W-:Y:S01]  /*14d0*/  PRMT R47, RZ, 0x5410, R3 ;  /* 0x00005410ff2f7816 */ /* 0x000fe20000000003 */
[----:B------:R-:W-:Y:S01]  /*14e0*/  HFMA2.MMA R16, -RZ, RZ, 0, 0 ;  /* 0x00000000ff107435 */ /* 0x000fe200000001ff */
[----:B------:R-:W-:Y:S01]  /*14f0*/  SHF.R.U32.HI R51, RZ, 0x10, R95 ;  /* 0x00000010ff337819 */ /* 0x000fe2000001165f */
        /* <DEDUP_REMOVED lines=13> */
[----:B------:R-:W-:Y:S01]  /*15d0*/  MOV R43, c[0x0][0x29c] ;  /* 0x0000a700002b7a02 */ /* 0x000fe20000000f00 */
[----:B------:R-:W-:Y:S01]  /*15e0*/  IMAD R61, R53, c[0x0][0x2c0], RZ ;  /* 0x0000b000353d7a24 */ /* 0x000fe200078e02ff */
[----:B------:R-:W-:Y:S01]  /*15f0*/  MOV R4, c[0x0][0x298] ;  /* 0x0000a60000047a02 */ /* 0x000fe20000000f00 */
[----:B------:R-:W-:Y:S01]  /*1600*/  FADD.FTZ R8, R2, R2 ;  /* 0x0000000202087221 */ /* 0x000fe20000010000 */
[----:B------:R-:W-:Y:S01]  /*1610*/  MOV R45, c[0x0][0x2bc] ;  /* 0x0000af00002d7a02 */ /* 0x000fe20000000f00 */
[----:B------:R-:W-:Y:S01]  /*1620*/  IMAD R61, R54, c[0x0][0x2c4], R61 ;  /* 0x0000b100363d7a24 */ /* 0x000fe200078e023d */
[----:B------:R-:W-:Y:S01]  /*1630*/  SHF.R.U32.HI R41, RZ, 0x1, R43 ;  /* 0x00000001ff297819 */ /* 0x000fe2000001162b */
[----:B------:R-:W-:Y:S01]  /*1640*/  FADD.FTZ R7, R7, R7 ;  /* 0x0000000707077221 */ /* 0x000fe20000010000 */
[----:B------:R-:W-:Y:S01]  /*1650*/  MOV R40, c[0x0][0x2b8] ;  /* 0x0000ae0000287a02 */ /* 0x000fe20000000f00 */
[----:B------:R-:W-:Y:S01]  /*1660*/  FADD.FTZ R6, R47, R47 ;  /* 0x0000002f2f067221 */ /* 0x000fe20000010000 */
[----:B------:R-:W-:Y:S01]  /*1670*/  SHF.R.U32.HI R5, RZ, 0x1, R45 ;  /* 0x00000001ff057819 */ /* 0x000fe2000001162d */
[----:B------:R-:W-:Y:S01]  /*1680*/  IMAD R41, R41, R56, RZ ;  /* 0x0000003829297224 */ /* 0x000fe200078e02ff */
[----:B------:R-:W-:-:S02]  /*1690*/  SHF.R.U64 R4, R4, 0x1, R43 ;  /* 0x0000000104047819 */ /* 0x000fc4000000122b */
        /* <DEDUP_REMOVED lines=10> */
[----:B------:R-:W-:-:S04]  /*1740*/  IMAD.WIDE.U32 R4, R54, c[0x0][0x2a0], R4 ;  /* 0x0000a80036047a25 */ /* 0x000fc800078e0004 */
[C---:B------:R-:W-:Y:S02]  /*1750*/  IMAD R45, R54.reuse, c[0x0][0x2a4], R43 ;  /* 0x0000a900362d7a24 */ /* 0x040fe400078e022b */
[----:B------:R-:W-:Y:S01]  /*1760*/  IMAD.WIDE.U32 R42, R54, c[0x0][0x2c0], R40 ;  /* 0x0000b000362a7a25 */ /* 0x000fe200078e0028 */
[----:B------:R-:W-:Y:S02]  /*1770*/  LEA R40, P0, R4, c[0x0][0x318], 0x3 ;  /* 0x0000c60004287a11 */ /* 0x000fe400078018ff */
[----:B------:R-:W-:Y:S02]  /*1780*/  IADD3 R41, R5, R45, RZ ;  /* 0x0000002d05297210 */ /* 0x000fe40007ffe0ff */
[----:B------:R-:W-:Y:S02]  /*1790*/  IADD3 R5, R43, R61, RZ ;  /* 0x0000003d2b057210 */ /* 0x000fe40007ffe0ff */
        /* <DEDUP_REMOVED lines=22> */
[----:B------:R-:W-:Y:S01]  /*1900*/  IADD3.X R81, R5, -0x1, RZ, P6, !PT ;  /* 0xffffffff05517810 */ /* 0x000fe200037fe4ff */
[----:B------:R-:W-:Y:S01]  /*1910*/  FADD.FTZ R5, R3, R3 ;  /* 0x0000000303057221 */ /* 0x000fe20000010000 */
        /* <DEDUP_REMOVED lines=16> */
.L_x_14373:
        /* <DEDUP_REMOVED lines=42> */
[-C--:B------:R-:W-:Y:S02]  /*1cc0*/  FMUL.FTZ R0, R65, R19.reuse ;  /* 0x0000001341007220 */ /* 0x080fe40000410000 */
        /* <DEDUP_REMOVED lines=22> */
[----:B------:R-:W-:-:S07]  /*1e30*/  FMUL.RZ R110, R110, 0.15915493667125701904 ;  /* 0x3e22f9836e6e7820 */ /* 0x000fce000040c000 */
[----:B------:R-:W-:Y:S01]  /*1e40*/  MUFU.COS R113, R110 ;  /* 0x0000006e00717308 */ /* 0x000fe20000000000 */
[----:B-1----:R-:W-:Y:S01]  /*1e50*/  FMUL.FTZ R116, R0, R111 ;  /* 0x0000006f00747220 */ /* 0x002fe20000410000 */
[----:B0-----:R-:W-:Y:S02]  /*1e60*/  SHF.R.U64 R119, R46, 0x10, R47 ;  /* 0x000000102e777819 */ /* 0x001fe4000000122f */
[----:B------:R-:W-:Y:S01]  /*1e70*/  ISETP.NE.AND P2, PT, R50, 0x1f, PT ;  /* 0x0000001f3200780c */ /* 0x000fe20003f45270 */
        /* <DEDUP_REMOVED lines=8> */
[----:B------:R-:W0:Y:S08]  /*1f00*/  MUFU.SIN R63, R114 ;  /* 0x00000072003f7308 */ /* 0x000e300000000400 */
[----:B------:R-:W3:Y:S01]  /*1f10*/  MUFU.EX2 R62, R62 ;  /* 0x0000003e003e7308 */ /* 0x000ee20000000800 */
[----:B------:R4:W5:Y:S01]  /*1f20*/  @P0 LDG.E.64 R108, [R104.64+0x8] ;  /* 0x0000080a686c0981 */ /* 0x000962000c1e1b00 */
[----:B0-----:R-:W-:Y:S01]  /*1f30*/  FMUL.FTZ R114, R0, R63 ;  /* 0x0000003f00727220 */ /* 0x001fe20000410000 */
[----:B------:R-:W-:Y:S01]  /*1f40*/  PRMT R0, RZ, 0x5410, R94 ;  /* 0x00005410ff007816 */ /* 0x000fe2000000005e */
[----:B------:R-:W-:Y:S01]  /*1f50*/  FMUL.FTZ R61, R61, R18 ;  /* 0x000000123d3d7220 */ /* 0x000fe20000410000 */
[----:B--2---:R-:W-:Y:S01]  /*1f60*/  PRMT R112, RZ, 0x5410, R45 ;  /* 0x00005410ff707816 */ /* 0x004fe2000000002d */
[----:B---3--:R-:W-:-:S04]  /*1f70*/  FMUL.FTZ R118, R62, R113 ;  /* 0x000000713e767220 */ /* 0x008fc80000410000 */
[----:B------:R-:W-:Y:S01]  /*1f80*/  MUFU.EX2 R61, R61 ;  /* 0x0000003d003d7308 */ /* 0x000fe20000000800 */
[----:B----4-:R-:W-:Y:S02]  /*1f90*/  FMUL.FTZ R104, R65, R18 ;  /* 0x0000001241687220 */ /* 0x010fe40000410000 */
[----:B------:R-:W-:Y:S02]  /*1fa0*/  FMUL.FTZ R137, R112, R17 ;  /* 0x0000001170897220 */ /* 0x000fe40000410000 */
[----:B------:R-:W-:Y:S01]  /*1fb0*/  FMUL.RZ R111, R104, 0.15915493667125701904 ;  /* 0x3e22f983686f7820 */ /* 0x000fe2000040c000 */
[----:B------:R-:W-:Y:S02]  /*1fc0*/  SHF.R.U64 R104, R44, 0x10, R45 ;  /* 0x000000102c687819 */ /* 0x000fe4000000122d */
[----:B------:R0:W2:Y:S02]  /*1fd0*/  MUFU.SIN R105, R110 ;  /* 0x0000006e00697308 */ /* 0x0000a40000000400 */
[----:B------:R-:W-:-:S05]  /*1fe0*/  PRMT R104, RZ, 0x5410, R104 ;  /* 0x00005410ff687816 */ /* 0x000fca0000000068 */
[----:B------:R-:W-:Y:S01]  /*1ff0*/  FMUL.FTZ R131, R104, R19 ;  /* 0x0000001368837220 */ /* 0x000fe20000410000 */
[----:B------:R-:W3:Y:S01]  /*2000*/  MUFU.COS R124, R111 ;  /* 0x0000006f007c7308 */ /* 0x000ee20000000000 */
[----:B0-----:R-:W-:Y:S02]  /*2010*/  PRMT R110, RZ, 0x5410, R44 ;  /* 0x00005410ff6e7816 */ /* 0x001fe4000000002c */
[----:B------:R-:W-:Y:S01]  /*2020*/  SHF.R.U32.HI R44, RZ, 0x10, R45 ;  /* 0x00000010ff2c7819 */ /* 0x000fe2000001162d */
[----:B------:R-:W-:Y:S02]  /*2030*/  FMUL.FTZ R131, R0, R131 ;  /* 0x0000008300837220 */ /* 0x000fe40000410000 */
[----:B------:R-:W-:Y:S01]  /*2040*/  FMUL.FTZ R129, R110, R19 ;  /* 0x000000136e817220 */ /* 0x000fe20000410000 */
[----:B------:R-:W-:Y:S01]  /*2050*/  PRMT R44, RZ, 0x5410, R44 ;  /* 0x00005410ff2c7816 */ /* 0x000fe2000000002c */
[----:B--2---:R-:W-:Y:S01]  /*2060*/  FMUL.FTZ R120, R62, R105 ;  /* 0x000000693e787220 */ /* 0x004fe20000410000 */
[----:B------:R0:W2:Y:S01]  /*2070*/  MUFU.SIN R122, R111 ;  /* 0x0000006f007a7308 */ /* 0x0000a20000000400 */
[----:B------:R-:W-:Y:S01]  /*2080*/  FMUL.FTZ R129, R0, R129 ;  /* 0x0000008100817220 */ /* 0x000fe20000410000 */
[----:B------:R-:W-:Y:S01]  /*2090*/  SHF.R.U64 R62, R94, 0x10, R95 ;  /* 0x000000105e3e7819 */ /* 0x000fe2000000125f */
[----:B------:R-:W-:-:S02]  /*20a0*/  FMUL.FTZ R127, R44, R17 ;  /* 0x000000112c7f7220 */ /* 0x000fc40000410000 */
[C---:B------:R-:W-:Y:S01]  /*20b0*/  FMUL.FTZ R105, R114.reuse, R129 ;  /* 0x0000008172697220 */ /* 0x040fe20000410000 */
[----:B------:R-:W-:Y:S01]  /*20c0*/  PRMT R62, RZ, 0x5410, R62 ;  /* 0x00005410ff3e7816 */ /* 0x000fe2000000003e */
[-C--:B------:R-:W-:Y:S02]  /*20d0*/  FMUL.FTZ R63, R114, R131.reuse ;  /* 0x00000083723f7220 */ /* 0x080fe40000410000 */
[C---:B------:R-:W-:Y:S02]  /*20e0*/  FFMA.FTZ R105, R116.reuse, R131, R105 ;  /* 0x0000008374697223 */ /* 0x040fe40000010069 */
[----:B------:R-:W-:Y:S02]  /*20f0*/  FFMA.FTZ R45, R116, R129, -R63 ;  /* 0x00000081742d7223 */ /* 0x000fe4000001083f */
[----:B0-----:R-:W-:Y:S02]  /*2100*/  FFMA.FTZ R111, R62, R127, R105 ;  /* 0x0000007f3e6f7223 */ /* 0x001fe40000010069 */
[----:B------:R-:W-:-:S02]  /*2110*/  FMUL.FTZ R63, R106, R114 ;  /* 0x000000726a3f7220 */ /* 0x000fc40000410000 */
[----:B------:R-:W-:Y:S02]  /*2120*/  FFMA.FTZ R105, R62, R137, R45 ;  /* 0x000000893e697223 */ /* 0x000fe4000001002d */
[----:B------:R-:W-:Y:S02]  /*2130*/  FMUL.FTZ R113, R120, R111 ;  /* 0x0000006f78717220 */ /* 0x000fe40000410000 */
[C---:B---3--:R-:W-:Y:S02]  /*2140*/  FMUL.FTZ R117, R61.reuse, R124 ;  /* 0x0000007c3d757220 */ /* 0x048fe40000410000 */
[----:B--2---:R-:W-:Y:S02]  /*2150*/  FMUL.FTZ R115, R61, R122 ;  /* 0x0000007a3d737220 */ /* 0x004fe40000410000 */
[C---:B------:R-:W-:Y:S02]  /*2160*/  FMUL.FTZ R45, R107.reuse, R114 ;  /* 0x000000726b2d7220 */ /* 0x040fe40000410000 */
[----:B------:R-:W-:-:S02]  /*2170*/  FFMA.FTZ R61, R107, R116, R63 ;  /* 0x000000746b3d7223 */ /* 0x000fc4000001003f */
[-C--:B------:R-:W-:Y:S02]  /*2180*/  FFMA.FTZ R113, R118, R105.reuse, -R113 ;  /* 0x0000006976717223 */ /* 0x080fe40000010871 */
[----:B------:R-:W-:Y:S02]  /*2190*/  FMUL.FTZ R105, R120, R105 ;  /* 0x0000006978697220 */ /* 0x000fe40000410000 */
[----:B------:R-:W-:Y:S02]  /*21a0*/  FFMA.FTZ R45, R106, R116, -R45 ;  /* 0x000000746a2d7223 */ /* 0x000fe4000001082d */
[----:B------:R-:W-:Y:S02]  /*21b0*/  FMUL.FTZ R63, R120, R61 ;  /* 0x0000003d783f7220 */ /* 0x000fe40000410000 */
[C---:B------:R-:W-:Y:S01]  /*21c0*/  FFMA.FTZ R111, R118.reuse, R111, R105 ;  /* 0x0000006f766f7223 */ /* 0x040fe20000010069 */
[----:B------:R-:W-:Y:S01]  /*21d0*/  PRMT R105, RZ, 0x5410, R46 ;  /* 0x00005410ff697816 */ /* 0x000fe2000000002e */
[-C--:B------:R-:W-:Y:S01]  /*21e0*/  FFMA.FTZ R46, R118, R45.reuse, -R63 ;  /* 0x0000002d762e7223 */ /* 0x080fe2000001083f */
[----:B------:R-:W-:Y:S01]  /*21f0*/  PRMT R63, RZ, 0x5410, R119 ;  /* 0x00005410ff3f7816 */ /* 0x000fe20000000077 */
[----:B------:R-:W-:-:S02]  /*2200*/  FMUL.FTZ R45, R120, R45 ;  /* 0x0000002d782d7220 */ /* 0x000fc40000410000 */
[-C--:B------:R-:W-:Y:S02]  /*2210*/  FMUL.FTZ R142, R105, R20.reuse ;  /* 0x00000014698e7220 */ /* 0x080fe40000410000 */
[----:B------:R-:W-:Y:S01]  /*2220*/  FFMA.FTZ R124, R118, R61, R45 ;  /* 0x0000003d767c7223 */ /* 0x000fe2000001002d */
[----:B------:R-:W-:Y:S01]  /*2230*/  PRMT R45, RZ, 0x5410, R95 ;  /* 0x00005410ff2d7816 */ /* 0x000fe2000000005f */
[----:B------:R-:W-:Y:S01]  /*2240*/  FMUL.FTZ R140, R63, R20 ;  /* 0x000000143f8c7220 */ /* 0x000fe20000410000 */
[----:B------:R-:W-:Y:S01]  /*2250*/  PRMT R61, RZ, 0x5410, R47 ;  /* 0x00005410ff3d7816 */ /* 0x000fe2000000002f */
[----:B------:R-:W-:Y:S02]  /*2260*/  FMUL.FTZ R128, R115, R124 ;  /* 0x0000007c73807220 */ /* 0x000fe40000410000 */
[C---:B------:R-:W-:Y:S01]  /*2270*/  FFMA.FTZ R122, R45.reuse, R142, R113 ;  /* 0x0000008e2d7a7223 */ /* 0x040fe20000010071 */
[----:B------:R-:W-:Y:S01]  /*2280*/  SHF.R.U32.HI R113, RZ, 0x10, R47 ;  /* 0x00000010ff717819 */ /* 0x000fe2000001162f */
[----:B------:R-:W-:-:S02]  /*2290*/  FFMA.FTZ R126, R45, R140, R111 ;  /* 0x0000008c2d7e7223 */ /* 0x000fc4000001006f */
[C---:B------:R-:W-:Y:S01]  /*22a0*/  FMUL.FTZ R111, R115.reuse, R122 ;  /* 0x0000007a736f7220 */ /* 0x040fe20000410000 */
[----:B------:R-:W-:Y:S01]  /*22b0*/  PRMT R113, RZ, 0x5410, R113 ;  /* 0x00005410ff717816 */ /* 0x000fe20000000071 */
[-C--:B------:R-:W-:Y:S02]  /*22c0*/  FMUL.FTZ R47, R115, R126.reuse ;  /* 0x0000007e732f7220 */ /* 0x080fe40000410000 */
[C---:B------:R-:W-:Y:S01]  /*22d0*/  FFMA.FTZ R126, R117.reuse, R126, R111 ;  /* 0x0000007e757e7223 */ /* 0x040fe2000001006f */
[----:B------:R-:W-:Y:S01]  /*22e0*/  SHF.R.U32.HI R111, RZ, 0x10, R95 ;  /* 0x00000010ff6f7819 */ /* 0x000fe2000001165f */
[C---:B------:R-:W-:Y:S02]  /*22f0*/  FFMA.FTZ R128, R117.reuse, R46, -R128 ;  /* 0x0000002e75807223 */ /* 0x040fe40000010880 */
[----:B------:R-:W-:Y:S01]  /*2300*/  FFMA.FTZ R47, R117, R122, -R47 ;  /* 0x0000007a752f7223 */ /* 0x000fe2000001082f */
[----:B------:R-:W-:Y:S01]  /*2310*/  PRMT R111, RZ, 0x5410, R111 ;  /* 0x00005410ff6f7816 */ /* 0x000fe2000000006f */
[----:B------:R-:W-:-:S02]  /*2320*/  FMUL.FTZ R46, R115, R46 ;  /* 0x0000002e732e7220 */ /* 0x000fc40000410000 */
[----:B------:R-:W-:Y:S02]  /*2330*/  FMUL.FTZ R144, R61, R18 ;  /* 0x000000123d907220 */ /* 0x000fe40000410000 */
[----:B------:R-:W-:Y:S02]  /*2340*/  FFMA.FTZ R124, R117, R124, R46 ;  /* 0x0000007c757c7223 */ /* 0x000fe4000001002e */
[----:B------:R-:W-:Y:S02]  /*2350*/  FFMA.FTZ R132, R111, R144, R47 ;  /* 0x000000906f847223 */ /* 0x000fe4000001002f */
[----:B------:R0:W2:Y:S01]  /*2360*/  @P2 LDS.64 R46, [R50.X8+0x20b8] ;  /* 0x0020b800322e2984 */ /* 0x0000a20000008a00 */
[----:B------:R-:W-:-:S04]  /*2370*/  FMUL.FTZ R122, R113, R18 ;  /* 0x00000012717a7220 */ /* 0x000fc80000410000 */
[----:B------:R-:W-:Y:S01]  /*2380*/  FFMA.FTZ R130, R111, R122, R126 ;  /* 0x0000007a6f827223 */ /* 0x000fe2000001007e */
[----:B------:R-:W-:Y:S05]  /*2390*/  @P2 BRA `(.L_x_14344) ;  /* 0x0000008000002947 */ /* 0x000fea0003800000 */
[----:B-1----:R-:W-:Y:S01]  /*23a0*/  ISETP.NE.AND P0, PT, R33, c[0x0][0x174], PT ;  /* 0x00005d0021007a0c */ /* 0x002fe20003f05270 */
[----:B--2---:R-:W-:-:S12]  /*23b0*/  HFMA2.MMA R47, -RZ, RZ, 0, 0 ;  /* 0x00000000ff2f7435 */ /* 0x004fd800000001ff */
[----:B------:R-:W-:-:S04]  /*23c0*/  @P0 LEA.HI R46, R33, R33, RZ, 0x1 ;  /* 0x00000021212e0211 */ /* 0x000fc800078f08ff */
[----:B------:R-:W-:-:S04]  /*23d0*/  @P0 LOP3.LUT R46, R46, 0xfffffe, RZ, 0xc0, !PT ;  /* 0x00fffffe2e2e0812 */ /* 0x000fc800078ec0ff */
[----:B------:R-:W-:Y:S02]  /*23e0*/  @P0 IADD3 R119, -R46, R33, RZ ;  /* 0x000000212e770210 */ /* 0x000fe40007ffe1ff */
[----:B------:R-:W-:Y:S02]  /*23f0*/  MOV R46, 0x3f800000 ;  /* 0x3f800000002e7802 */ /* 0x000fe40000000f00 */
[----:B------:R-:W-:-:S05]  /*2400*/  @P0 LEA R119, R119, R4, 0x8 ;  /* 0x0000000477770211 */ /* 0x000fca00078e40ff */
[----:B------:R1:W2:Y:S02]  /*2410*/  @P0 LDS.64 R46, [R119.X8+0x10b0] ;  /* 0x0010b000772e0984 */ /* 0x0002a40000008a00 */
.L_x_14344:
[----:B-1----:R-:W-:Y:S05]  /*2420*/  BSYNC B0 ;  /* 0x0000000000007941 */ /* 0x002fea0003800000 */
.L_x_14343:
        /* <DEDUP_REMOVED lines=14> */
[----:B------:R-:W-:Y:S02]  /*2510*/  FFMA.FTZ R125, R128, R125, R134 ;  /* 0x0000007d807d7223 */ /* 0x000fe40000010086 */
[----:B----4-:R-:W-:Y:S02]  /*2520*/  FMUL.FTZ R126, R124, R119 ;  /* 0x000000777c7e7220 */ /* 0x010fe40000410000 */
[C---:B------:R-:W-:Y:S02]  /*2530*/  FFMA.FTZ R133, R128.reuse, R123, -R133 ;  /* 0x0000007b80857223 */ /* 0x040fe40000010885 */
[-C--:B0-----:R-:W-:Y:S02]  /*2540*/  FFMA.FTZ R123, R128, R121.reuse, R126 ;  /* 0x00000079807b7223 */ /* 0x081fe4000001007e */
        /* <DEDUP_REMOVED lines=28> */
[----:B------:R-:W-:Y:S02]  /*2710*/  FFMA.FTZ R125, R128, R125, R134 ;  /* 0x0000007d807d7223 */ /* 0x000fe40000010086 */
[----:B---3--:R-:W-:Y:S02]  /*2720*/  FMUL.FTZ R124, R126, R119 ;  /* 0x000000777e7c7220 */ /* 0x008fe40000410000 */
        /* <DEDUP_REMOVED lines=17> */
[CC--:B----4-:R-:W-:Y:S02]  /*2840*/  FMUL.FTZ R124, R123.reuse, R121.reuse ;  /* 0x000000797b7c7220 */ /* 0x0d0fe40000410000 */
[C---:B------:R-:W-:Y:S02]  /*2850*/  FFMA.FTZ R126, R128.reuse, R121, R126 ;  /* 0x00000079807e7223 */ /* 0x040fe4000001007e */
[----:B------:R-:W-:Y:S01]  /*2860*/  @P0 FFMA.FTZ R128, R128, R119, -R124 ;  /* 0x0000007780800223 */ /* 0x000fe2000001087c */
[----:B------:R-:W-:Y:S01]  /*2870*/  SHF.R.U32.HI R124, RZ, 0x10, R43 ;  /* 0x00000010ff7c7819 */ /* 0x000fe2000001162b */
[----:B------:R-:W-:Y:S01]  /*2880*/  @P0 FADD.FTZ R130, R130, R125 ;  /* 0x0000007d82820221 */ /* 0x000fe20000010000 */
[----:B------:R-:W-:Y:S01]  /*2890*/  FSEL R148, R123, R126, !P0 ;  /* 0x0000007e7b947208 */ /* 0x000fe20004000000 */
[----:B------:R-:W-:Y:S01]  /*28a0*/  @P0 FADD.FTZ R132, R132, R133 ;  /* 0x0000008584840221 */ /* 0x000fe20000010000 */
[----:B------:R-:W0:Y:S01]  /*28b0*/  SHFL.UP PT, R119, R128, 0x10, RZ ;  /* 0x0600000080777989 */ /* 0x000e2200000e00ff */
[----:B------:R-:W-:-:S02]  /*28c0*/  PRMT R124, RZ, 0x5410, R124 ;  /* 0x00005410ff7c7816 */ /* 0x000fc4000000007c */
[--C-:B------:R-:W-:Y:S01]  /*28d0*/  PRMT R126, RZ, 0x5410, R43.reuse ;  /* 0x00005410ff7e7816 */ /* 0x100fe2000000002b */
[----:B------:R-:W1:Y:S01]  /*28e0*/  SHFL.UP PT, R121, R130, 0x10, RZ ;  /* 0x0600000082797989 */ /* 0x000e6200000e00ff */
[----:B------:R-:W-:Y:S01]  /*28f0*/  SHF.R.U64 R125, R42, 0x10, R43 ;  /* 0x000000102a7d7819 */ /* 0x000fe2000000122b */
[C---:B------:R-:W-:Y:S01]  /*2900*/  FMUL.FTZ R124, R5.reuse, R124 ;  /* 0x0000007c057c7220 */ /* 0x040fe20000410000 */
[----:B------:R-:W-:Y:S01]  /*2910*/  PRMT R133, RZ, 0x5410, R40 ;  /* 0x00005410ff857816 */ /* 0x000fe20000000028 */
[----:B------:R-:W3:Y:S01]  /*2920*/  SHFL.UP PT, R135, R148, 0x10, RZ ;  /* 0x0600000094877989 */ /* 0x000ee200000e00ff */
[----:B------:R-:W-:Y:S01]  /*2930*/  FMUL.FTZ R126, R5, R126 ;  /* 0x0000007e057e7220 */ /* 0x000fe20000410000 */
[----:B------:R-:W-:Y:S01]  /*2940*/  PRMT R125, RZ, 0x5410, R125 ;  /* 0x00005410ff7d7816 */ /* 0x000fe2000000007d */
[-C--:B------:R-:W-:Y:S01]  /*2950*/  FMUL.FTZ R123, R117, R124.reuse ;  /* 0x0000007c757b7220 */ /* 0x080fe20000410000 */
[----:B------:R-:W4:Y:S01]  /*2960*/  SHFL.UP PT, R139, R132, 0x10, RZ ;  /* 0x06000000848b7989 */ /* 0x000f2200000e00ff */
[C---:B------:R-:W-:Y:S01]  /*2970*/  FMUL.FTZ R43, R115.reuse, R124 ;  /* 0x0000007c732b7220 */ /* 0x040fe20000410000 */
[----:B------:R-:W-:Y:S01]  /*2980*/  ISETP.GE.AND P0, PT, R32, 0x10, PT ;  /* 0x000000102000780c */ /* 0x000fe20003f06270 */
[----:B------:R-:W-:Y:S01]  /*2990*/  FFMA.FTZ R134, -R115, R126, -R123 ;  /* 0x0000007e73867223 */ /* 0x000fe2000001097b */
[----:B------:R-:W-:Y:S01]  /*29a0*/  PRMT R123, RZ, 0x5410, R42 ;  /* 0x00005410ff7b7816 */ /* 0x000fe2000000002a */
[----:B------:R-:W-:-:S02]  /*29b0*/  FMUL.FTZ R125, R6, R125 ;  /* 0x0000007d067d7220 */ /* 0x000fc40000410000 */
[----:B------:R-:W-:Y:S02]  /*29c0*/  FFMA.FTZ R42, R117, R126, -R43 ;  /* 0x0000007e752a7223 */ /* 0x000fe4000001082b */
[----:B------:R-:W-:Y:S02]  /*29d0*/  FMUL.FTZ R123, R6, R123 ;  /* 0x0000007b067b7220 */ /* 0x000fe40000410000 */
[----:B------:R-:W-:Y:S01]  /*29e0*/  FADD.FTZ R141, -R125, R134 ;  /* 0x000000867d8d7221 */ /* 0x000fe20000010100 */
[--C-:B------:R-:W-:Y:S01]  /*29f0*/  SHF.R.U64 R134, R40, 0x10, R41.reuse ;  /* 0x0000001028867819 */ /* 0x100fe20000001229 */
[----:B------:R-:W-:Y:S01]  /*2a00*/  FADD.FTZ R43, R123, R42 ;  /* 0x0000002a7b2b7221 */ /* 0x000fe20000010000 */
[----:B------:R-:W-:Y:S01]  /*2a10*/  PRMT R42, RZ, 0x5410, R41 ;  /* 0x00005410ff2a7816 */ /* 0x000fe20000000029 */
[----:B------:R-:W-:Y:S02]  /*2a20*/  FMUL.FTZ R146, R120, -R141 ;  /* 0x8000008d78927220 */ /* 0x000fe40000410000 */
[----:B0-----:R-:W-:-:S02]  /*2a30*/  FMUL.FTZ R40, R148, R119 ;  /* 0x0000007794287220 */ /* 0x001fc40000410000 */
[-C--:B------:R-:W-:Y:S02]  /*2a40*/  FFMA.FTZ R146, R118, R43.reuse, -R146 ;  /* 0x0000002b76927223 */ /* 0x080fe40000010892 */
[----:B------:R-:W-:Y:S02]  /*2a50*/  FMUL.FTZ R143, R120, -R43 ;  /* 0x8000002b788f7220 */ /* 0x000fe40000410000 */
[----:B-1----:R-:W-:Y:S02]  /*2a60*/  FMUL.FTZ R41, R148, R121 ;  /* 0x0000007994297220 */ /* 0x002fe40000410000 */
[C---:B---3--:R-:W-:Y:S01]  /*2a70*/  FFMA.FTZ R43, R128.reuse, R135, R40 ;  /* 0x00000087802b7223 */ /* 0x048fe20000010028 */
[----:B------:R-:W-:Y:S01]  /*2a80*/  MOV R40, 0x3f800000 ;  /* 0x3f80000000287802 */ /* 0x000fe20000000f00 */
[-C--:B----4-:R-:W-:Y:S02]  /*2a90*/  FFMA.FTZ R41, R128, R139.reuse, -R41 ;  /* 0x0000008b80297223 */ /* 0x090fe40000010829 */
[C---:B------:R-:W-:Y:S01]  /*2aa0*/  FMUL.FTZ R139, R148.reuse, R139 ;  /* 0x0000008b948b7220 */ /* 0x040fe20000410000 */
[C---:B------:R-:W-:Y:S01]  /*2ab0*/  FSEL R43, R148.reuse, R43, !P0 ;  /* 0x0000002b942b7208 */ /* 0x040fe20004000000 */
[----:B------:R-:W-:-:S02]  /*2ac0*/  FMUL.FTZ R135, R148, R135 ;  /* 0x0000008794877220 */ /* 0x000fc40000410000 */
[----:B------:R-:W-:Y:S02]  /*2ad0*/  FFMA.FTZ R150, R118, R141, R143 ;  /* 0x0000008d76967223 */ /* 0x000fe4000001008f */
[C---:B------:R-:W-:Y:S01]  /*2ae0*/  FFMA.FTZ R139, R128.reuse, R121, R139 ;  /* 0x00000079808b7223 */ /* 0x040fe2000001008b */
[----:B------:R0:W1:Y:S01]  /*2af0*/  SHFL.UP PT, R141, R43, 0x1, RZ ;  /* 0x042000002b8d7989 */ /* 0x00006200000e00ff */
[----:B------:R-:W-:Y:S02]  /*2b00*/  @P0 FFMA.FTZ R128, R128, R119, -R135 ;  /* 0x0000007780800223 */ /* 0x000fe40000010887 */
[----:B------:R-:W-:Y:S01]  /*2b10*/  @P0 FADD.FTZ R132, R132, R41 ;  /* 0x0000002984840221 */ /* 0x000fe20000010000 */
[----:B------:R-:W-:Y:S01]  /*2b20*/  HFMA2.MMA R41, -RZ, RZ, 0, 0 ;  /* 0x00000000ff297435 */ /* 0x000fe200000001ff */
[----:B------:R-:W-:Y:S01]  /*2b30*/  @P0 FADD.FTZ R130, R130, R139 ;  /* 0x0000008b82820221 */ /* 0x000fe20000010000 */
[----:B------:R-:W-:Y:S01]  /*2b40*/  ISETP.GE.AND P0, PT, R33, c[0x0][0x174], PT ;  /* 0x00005d0021007a0c */ /* 0x000fe20003f06270 */
[----:B------:R3:W4:Y:S01]  /*2b50*/  SHFL.UP PT, R139, R128, 0x1, RZ ;  /* 0x04200000808b7989 */ /* 0x00072200000e00ff */
[----:B------:R-:W-:-:S02]  /*2b60*/  FMUL.FTZ R121, R7, R42 ;  /* 0x0000002a07797220 */ /* 0x000fc40000410000 */
[----:B------:R-:W-:Y:S01]  /*2b70*/  ISETP.NE.OR P0, PT, R31, RZ, P0 ;  /* 0x000000ff1f00720c */ /* 0x000fe20000705670 */
[----:B------:R-:W2:Y:S01]  /*2b80*/  SHFL.UP PT, R130, R130, 0x1, RZ ;  /* 0x0420000082827989 */ /* 0x000ea200000e00ff */
[----:B------:R-:W-:Y:S01]  /*2b90*/  FADD.FTZ R143, R121, R146 ;  /* 0x00000092798f7221 */ /* 0x000fe20000010000 */
[----:B0-----:R-:W-:Y:S01]  /*2ba0*/  CS2R R42, SRZ ;  /* 0x00000000002a7805 */ /* 0x001fe2000001ff00 */
[----:B--2---:R-:W-:Y:S01]  /*2bb0*/  FMUL.FTZ R146, R115, -R46 ;  /* 0x8000002e73927220 */ /* 0x004fe20000410000 */
[----:B---3--:R-:W-:Y:S01]  /*2bc0*/  PRMT R128, RZ, 0x5410, R145 ;  /* 0x00005410ff807816 */ /* 0x008fe20000000091 */
[----:B------:R-:W0:Y:S02]  /*2bd0*/  SHFL.UP PT, R132, R132, 0x1, RZ ;  /* 0x0420000084847989 */ /* 0x000e2400000e00ff */
[----:B------:R-:W-:Y:S02]  /*2be0*/  FFMA.FTZ R147, R117, -R47, R146 ;  /* 0x8000002f75937223 */ /* 0x000fe40000010092 */
[----:B------:R-:W-:-:S02]  /*2bf0*/  FMUL.FTZ R119, R7, R128 ;  /* 0x0000008007777220 */ /* 0x000fc40000410000 */
[----:B------:R-:W-:Y:S01]  /*2c00*/  FMUL.FTZ R128, R115, R47 ;  /* 0x0000002f73807220 */ /* 0x000fe20000410000 */
[----:B------:R2:W3:Y:S01]  /*2c10*/  @!P0 LDS.128 R40, [R4.X16+0x21b0] ;  /* 0x0021b00004288984 */ /* 0x0004e2000000cc00 */
[----:B------:R-:W-:Y:S01]  /*2c20*/  FADD.FTZ R149, -R119, R150 ;  /* 0x0000009677957221 */ /* 0x000fe20000010100 */
[----:B------:R-:W-:Y:S01]  /*2c30*/  ISETP.NE.AND P0, PT, R31, 0x1f, PT ;  /* 0x0000001f1f00780c */ /* 0x000fe20003f05270 */
[----:B------:R-:W-:Y:S02]  /*2c40*/  FFMA.FTZ R145, R117, R46, -R128 ;  /* 0x0000002e75917223 */ /* 0x000fe40000010880 */
[----:B------:R-:W-:Y:S02]  /*2c50*/  FMUL.FTZ R135, R114, -R149 ;  /* 0x8000009572877220 */ /* 0x000fe40000410000 */
[----:B-1----:R-:W-:Y:S02]  /*2c60*/  FMUL.FTZ R128, R141, R108 ;  /* 0x0000006c8d807220 */ /* 0x002fe40000410000 */
[----:B------:R-:W-:-:S02]  /*2c70*/  FFMA.FTZ R135, R116, R143, -R135 ;  /* 0x0000008f74877223 */ /* 0x000fc40000010887 */
[----:B------:R-:W-:Y:S02]  /*2c80*/  FMUL.FTZ R143, R114, -R143 ;  /* 0x8000008f728f7220 */ /* 0x000fe40000410000 */
[----:B------:R-:W-:Y:S02]  /*2c90*/  FMUL.FTZ R141, R141, R109 ;  /* 0x0000006d8d8d7220 */ /* 0x000fe40000410000 */
[----:B------:R-:W-:Y:S02]  /*2ca0*/  FFMA.FTZ R149, R116, R149, R143 ;  /* 0x0000009574957223 */ /* 0x000fe4000001008f */
[C---:B----4-:R-:W-:Y:S02]  /*2cb0*/  FFMA.FTZ R143, R139.reuse, R109, R128 ;  /* 0x0000006d8b8f7223 */ /* 0x050fe40000010080 */
[----:B------:R-:W-:Y:S02]  /*2cc0*/  FFMA.FTZ R141, R139, R108, -R141 ;  /* 0x0000006c8b8d7223 */ /* 0x000fe4000001088d */
[----:B------:R-:W-:-:S02]  /*2cd0*/  FMUL.FTZ R148, R120, -R145 ;  /* 0x8000009178947220 */ /* 0x000fc40000410000 */
[-C--:B------:R-:W-:Y:S02]  /*2ce0*/  FMUL.FTZ R146, R120, -R147.reuse ;  /* 0x8000009378927220 */ /* 0x080fe40000410000 */
[----:B------:R-:W-:Y:S02]  /*2cf0*/  @P1 FADD.FTZ R109, R130, R143 ;  /* 0x0000008f826d1221 */ /* 0x000fe40000010000 */
[----:B0-----:R-:W-:Y:S01]  /*2d00*/  @P1 FADD.FTZ R108, R132, R141 ;  /* 0x0000008d846c1221 */ /* 0x001fe20000010000 */
[----:B------:R-:W-:Y:S01]  /*2d10*/  ISETP.GT.U32.AND P1, PT, R31, 0x1d, PT ;  /* 0x0000001d1f00780c */ /* 0x000fe20003f24070 */
[C---:B------:R-:W-:Y:S02]  /*2d20*/  FFMA.FTZ R147, R118.reuse, R147, R148 ;  /* 0x0000009376937223 */ /* 0x040fe40000010094 */
[C---:B------:R-:W-:Y:S02]  /*2d30*/  FMUL.FTZ R141, R107.reuse, R109 ;  /* 0x0000006d6b8d7220 */ /* 0x040fe40000410000 */
[----:B------:R-:W-:Y:S01]  /*2d40*/  FMUL.FTZ R143, R107, R108 ;  /* 0x0000006c6b8f7220 */ /* 0x000fe20000410000 */
[----:B------:R-:W-:Y:S01]  /*2d50*/  PRMT R107, RZ, 0x5410, R134 ;  /* 0x00005410ff6b7816 */ /* 0x000fe20000000086 */
[----:B------:R-:W-:-:S02]  /*2d60*/  FFMA.FTZ R145, R118, R145, -R146 ;  /* 0x0000009176917223 */ /* 0x000fc40000010892 */
[C---:B------:R-:W-:Y:S02]  /*2d70*/  FMUL.FTZ R128, R114.reuse, -R147 ;  /* 0x8000009372807220 */ /* 0x040fe40000410000 */
[-C--:B------:R-:W-:Y:S02]  /*2d80*/  FMUL.FTZ R139, R114, -R145.reuse ;  /* 0x80000091728b7220 */ /* 0x080fe40000410000 */
[----:B------:R-:W-:Y:S02]  /*2d90*/  FFMA.FTZ R132, R116, R145, -R128 ;  /* 0x0000009174847223 */ /* 0x000fe40000010880 */
[C---:B------:R-:W-:Y:S02]  /*2da0*/  FMUL.FTZ R130, R8.reuse, R133 ;  /* 0x0000008508827220 */ /* 0x040fe40000410000 */
[----:B------:R-:W-:Y:S01]  /*2db0*/  FMUL.FTZ R128, R8, R107 ;  /* 0x0000006b08807220 */ /* 0x000fe20000410000 */
[----:B------:R2:W0:Y:S01]  /*2dc0*/  SHFL.DOWN PT, R148, R132, 0x1, 0x1f ;  /* 0x08201f0084947f89 */ /* 0x00042200000e0000 */
[----:B------:R-:W-:-:S02]  /*2dd0*/  FFMA.FTZ R146, R106, R108, -R141 ;  /* 0x0000006c6a927223 */ /* 0x000fc4000001088d */
[----:B------:R-:W-:Y:S02]  /*2de0*/  FFMA.FTZ R139, R116, R147, R139 ;  /* 0x00000093748b7223 */ /* 0x000fe4000001008b */
[----:B------:R-:W-:Y:S02]  /*2df0*/  FADD.FTZ R135, R130, R135 ;  /* 0x0000008782877221 */ /* 0x000fe40000010000 */
[----:B------:R-:W-:Y:S01]  /*2e00*/  FADD.FTZ R108, -R128, R149 ;  /* 0x00000095806c7221 */ /* 0x000fe20000010100 */
[----:B------:R2:W1:Y:S01]  /*2e10*/  SHFL.DOWN PT, R150, R139, 0x1, 0x1f ;  /* 0x08201f008b967f89 */ /* 0x00046200000e0000 */
[----:B------:R-:W-:-:S03]  /*2e20*/  FFMA.FTZ R106, R106, R109, R143 ;  /* 0x0000006d6a6a7223 */ /* 0x000fc6000001008f */
        /* <DEDUP_REMOVED lines=14> */
.L_x_14346:
[----:B---3--:R-:W-:Y:S05]  /*2f10*/  BSYNC B0 ;  /* 0x0000000000007941 */ /* 0x008fea0003800000 */
.L_x_14345:
[----:B------:R-:W-:Y:S01]  /*2f20*/  FADD.FTZ R129, R129, R146 ;  /* 0x0000009281817221 */ /* 0x000fe20000010000 */
[----:B----4-:R3:W4:Y:S01]  /*2f30*/  SHFL.DOWN PT, R134, R132, 0x2, 0x1f ;  /* 0x08401f0084867f89 */ /* 0x01072200000e0000 */
[----:B------:R-:W-:Y:S01]  /*2f40*/  FADD.FTZ R107, R131, R106 ;  /* 0x0000006a836b7221 */ /* 0x000fe20000010000 */
[----:B------:R-:W-:Y:S02]  /*2f50*/  BSSY B0, `(.L_x_14347) ;  /* 0x0000010000007945 */ /* 0x000fe40003800000 */
[----:B------:R3:W2:Y:S04]  /*2f60*/  SHFL.DOWN PT, R146, R139, 0x2, 0x1f ;  /* 0x08401f008b927f89 */ /* 0x0006a800000e0000 */
[----:B------:R3:W1:Y:S04]  /*2f70*/  SHFL.DOWN PT, R106, R135, 0x2, 0x1f ;  /* 0x08401f00876a7f89 */ /* 0x00066800000e0000 */
[----:B0-----:R3:W0:Y:S01]  /*2f80*/  SHFL.DOWN PT, R148, R108, 0x2, 0x1f ;  /* 0x08401f006c947f89 */ /* 0x00162200000e0000 */
[----:B------:R-:W-:Y:S05]  /*2f90*/  @P1 BRA `(.L_x_14348) ;  /* 0x000000b000001947 */ /* 0x000fea0003800000 */
[C---:B--2---:R-:W-:Y:S02]  /*2fa0*/  FMUL.FTZ R109, R139.reuse, R146 ;  /* 0x000000928b6d7220 */ /* 0x044fe40000410000 */
[----:B0-----:R-:W-:-:S02]  /*2fb0*/  FMUL.FTZ R131, R139, R148 ;  /* 0x000000948b837220 */ /* 0x001fc40000410000 */
[C---:B-1----:R-:W-:Y:S02]  /*2fc0*/  FMUL.FTZ R133, R139.reuse, R106 ;  /* 0x0000006a8b857220 */ /* 0x042fe40000410000 */
[-C--:B---34-:R-:W-:Y:S02]  /*2fd0*/  FMUL.FTZ R139, R139, R134.reuse ;  /* 0x000000868b8b7220 */ /* 0x098fe40000410000 */
[C---:B------:R-:W-:Y:S02]  /*2fe0*/  FFMA.FTZ R109, R132.reuse, R134, -R109 ;  /* 0x00000086846d7223 */ /* 0x040fe4000001086d */
[C---:B------:R-:W-:Y:S02]  /*2ff0*/  FFMA.FTZ R106, R132.reuse, R106, -R131 ;  /* 0x0000006a846a7223 */ /* 0x040fe40000010883 */
[C---:B------:R-:W-:Y:S02]  /*3000*/  FFMA.FTZ R133, R132.reuse, R148, R133 ;  /* 0x0000009484857223 */ /* 0x040fe40000010085 */
[----:B------:R-:W-:Y:S01]  /*3010*/  FFMA.FTZ R139, R132, R146, R139 ;  /* 0x00000092848b7223 */ /* 0x000fe2000001008b */
[----:B------:R-:W-:Y:S01]  /*3020*/  MOV R132, R109 ;  /* 0x0000006d00847202 */ /* 0x000fe20000000f00 */
[----:B------:R-:W-:-:S02]  /*3030*/  FADD.FTZ R135, R135, R106 ;  /* 0x0000006a87877221 */ /* 0x000fc40000010000 */
[----:B------:R-:W-:Y:S02]  /*3040*/  FADD.FTZ R108, R108, R133 ;  /* 0x000000856c6c7221 */ /* 0x000fe40000010000 */
.L_x_14348:
[----:B------:R-:W-:Y:S05]  /*3050*/  BSYNC B0 ;  /* 0x0000000000007941 */ /* 0x000fea0003800000 */
.L_x_14347:
[----:B----4-:R4:W3:Y:S01]  /*3060*/  SHFL.DOWN PT, R134, R132, 0x4, 0x1f ;  /* 0x08801f0084867f89 */ /* 0x0108e200000e0000 */
[----:B------:R-:W-:Y:S03]  /*3070*/  BSSY B0, `(.L_x_14349) ;  /* 0x0000010000007945 */ /* 0x000fe60003800000 */
[----:B--2---:R4:W2:Y:S04]  /*3080*/  SHFL.DOWN PT, R146, R139, 0x4, 0x1f ;  /* 0x08801f008b927f89 */ /* 0x0048a800000e0000 */
[----:B-1----:R4:W1:Y:S04]  /*3090*/  SHFL.DOWN PT, R106, R135, 0x4, 0x1f ;  /* 0x08801f00876a7f89 */ /* 0x00286800000e0000 */
        /* <DEDUP_REMOVED lines=13> */
.L_x_14350:
[----:B------:R-:W-:Y:S05]  /*3170*/  BSYNC B0 ;  /* 0x0000000000007941 */ /* 0x000fea0003800000 */
.L_x_14349:
[----:B---3--:R3:W4:Y:S01]  /*3180*/  SHFL.DOWN PT, R134, R132, 0x8, 0x1f ;  /* 0x09001f0084867f89 */ /* 0x00872200000e0000 */
        /* <DEDUP_REMOVED lines=16> */
.L_x_14352:
[----:B------:R-:W-:Y:S05]  /*3290*/  BSYNC B0 ;  /* 0x0000000000007941 */ /* 0x000fea0003800000 */
.L_x_14351:
[----:B--2---:R2:W3:Y:S01]  /*32a0*/  SHFL.DOWN PT, R146, R132, 0x10, 0x1f ;  /* 0x0a001f0084927f89 */ /* 0x0044e200000e0000 */
[----:B------:R-:W-:Y:S01]  /*32b0*/  BSSY B0, `(.L_x_14353) ;  /* 0x0000012000007945 */ /* 0x000fe20003800000 */
[C---:B-1----:R-:W-:Y:S02]  /*32c0*/  FMUL.FTZ R106, R114.reuse, R107 ;  /* 0x0000006b726a7220 */ /* 0x042fe40000410000 */
[----:B0-----:R2:W0:Y:S01]  /*32d0*/  SHFL.DOWN PT, R148, R139, 0x10, 0x1f ;  /* 0x0a001f008b947f89 */ /* 0x00142200000e0000 */
[----:B------:R-:W-:-:S03]  /*32e0*/  FMUL.FTZ R109, R114, R129 ;  /* 0x00000081726d7220 */ /* 0x000fc60000410000 */
[----:B----4-:R2:W1:Y:S04]  /*32f0*/  SHFL.DOWN PT, R134, R135, 0x10, 0x1f ;  /* 0x0a001f0087867f89 */ /* 0x01046800000e0000 */
[----:B------:R2:W4:Y:S01]  /*3300*/  SHFL.DOWN PT, R150, R108, 0x10, 0x1f ;  /* 0x0a001f006c967f89 */ /* 0x00052200000e0000 */
[----:B------:R-:W-:Y:S05]  /*3310*/  @P5 BRA `(.L_x_14354) ;  /* 0x000000b000005947 */ /* 0x000fea0003800000 */
[C---:B0-----:R-:W-:Y:S02]  /*3320*/  FMUL.FTZ R131, R139.reuse, R148 ;  /* 0x000000948b837220 */ /* 0x041fe40000410000 */
[C---:B----4-:R-:W-:Y:S02]  /*3330*/  FMUL.FTZ R133, R139.reuse, R150 ;  /* 0x000000968b857220 */ /* 0x050fe40000410000 */
[C---:B-1----:R-:W-:Y:S02]  /*3340*/  FMUL.FTZ R141, R139.reuse, R134 ;  /* 0x000000868b8d7220 */ /* 0x042fe40000410000 */
[----:B--23--:R-:W-:-:S02]  /*3350*/  FMUL.FTZ R139, R139, R146 ;  /* 0x000000928b8b7220 */ /* 0x00cfc40000410000 */
[C---:B------:R-:W-:Y:S02]  /*3360*/  FFMA.FTZ R131, R132.reuse, R146, -R131 ;  /* 0x0000009284837223 */ /* 0x040fe40000010883 */
[C---:B------:R-:W-:Y:S02]  /*3370*/  FFMA.FTZ R134, R132.reuse, R134, -R133 ;  /* 0x0000008684867223 */ /* 0x040fe40000010885 */
[C---:B------:R-:W-:Y:S02]  /*3380*/  FFMA.FTZ R141, R132.reuse, R150, R141 ;  /* 0x00000096848d7223 */ /* 0x040fe4000001008d */
[----:B------:R-:W-:Y:S01]  /*3390*/  FFMA.FTZ R139, R132, R148, R139 ;  /* 0x00000094848b7223 */ /* 0x000fe2000001008b */
[----:B------:R-:W-:Y:S01]  /*33a0*/  MOV R132, R131 ;  /* 0x0000008300847202 */ /* 0x000fe20000000f00 */
[----:B------:R-:W-:Y:S02]  /*33b0*/  FADD.FTZ R135, R135, R134 ;  /* 0x0000008687877221 */ /* 0x000fe40000010000 */
[----:B------:R-:W-:-:S02]  /*33c0*/  FADD.FTZ R108, R108, R141 ;  /* 0x0000008d6c6c7221 */ /* 0x000fc40000010000 */
.L_x_14354:
[----:B------:R-:W-:Y:S05]  /*33d0*/  BSYNC B0 ;  /* 0x0000000000007941 */ /* 0x000fea0003800000 */
.L_x_14353:
[C---:B------:R-:W-:Y:S01]  /*33e0*/  FFMA.FTZ R133, R116.reuse, R129, -R106 ;  /* 0x0000008174857223 */ /* 0x040fe2000001086a */
[----:B---3--:R-:W-:Y:S01]  /*33f0*/  SHFL.DOWN PT, R146, R139, 0x1, 0x1f ;  /* 0x08201f008b927f89 */ /* 0x008fe200000e0000 */
[----:B------:R-:W-:Y:S01]  /*3400*/  FFMA.FTZ R106, R116, R107, R109 ;  /* 0x0000006b746a7223 */ /* 0x000fe2000001006d */
[----:B------:R-:W-:Y:S01]  /*3410*/  ISETP.NE.AND P0, PT, R50, RZ, PT ;  /* 0x000000ff3200720c */ /* 0x000fe20003f05270 */
[C---:B------:R-:W-:Y:S01]  /*3420*/  FFMA.FTZ R137, R62.reuse, R137, R133 ;  /* 0x000000893e897223 */ /* 0x040fe20000010085 */
[----:B------:R-:W3:Y:S01]  /*3430*/  SHFL.IDX PT, R131, R42, RZ, 0x1f ;  /* 0x00001fff2a837589 */ /* 0x000ee200000e0000 */
[----:B------:R-:W-:Y:S01]  /*3440*/  FFMA.FTZ R106, R62, R127, R106 ;  /* 0x0000007f3e6a7223 */ /* 0x000fe2000001006a */
[----:B------:R-:W-:Y:S01]  /*3450*/  BSSY B0, `(.L_x_14355) ;  /* 0x00000cd000007945 */ /* 0x000fe20003800000 */
[C---:B------:R-:W-:Y:S01]  /*3460*/  FMUL.FTZ R141, R120.reuse, R137 ;  /* 0x00000089788d7220 */ /* 0x040fe20000410000 */
[----:B------:R-:W5:Y:S01]  /*3470*/  SHFL.IDX PT, R109, R43, RZ, 0x1f ;  /* 0x00001fff2b6d7589 */ /* 0x000f6200000e0000 */
[----:B------:R-:W-:-:S02]  /*3480*/  FMUL.FTZ R133, R120, R106 ;  /* 0x0000006a78857220 */ /* 0x000fc40000410000 */
[C---:B------:R-:W-:Y:S01]  /*3490*/  FFMA.FTZ R141, R118.reuse, R106, R141 ;  /* 0x0000006a768d7223 */ /* 0x040fe2000001008d */
[----:B------:R-:W2:Y:S01]  /*34a0*/  SHFL.DOWN PT, R143, R132, 0x1, 0x1f ;  /* 0x08201f00848f7f89 */ /* 0x000ea200000e0000 */
[----:B-1----:R-:W-:Y:S02]  /*34b0*/  FFMA.FTZ R134, R118, R137, -R133 ;  /* 0x0000008976867223 */ /* 0x002fe40000010885 */
[C---:B------:R-:W-:Y:S01]  /*34c0*/  FFMA.FTZ R140, R45.reuse, R140, R141 ;  /* 0x0000008c2d8c7223 */ /* 0x040fe2000001008d */
[----:B------:R-:W1:Y:S01]  /*34d0*/  SHFL.DOWN PT, R147, R108, 0x1, 0x1f ;  /* 0x08201f006c937f89 */ /* 0x000e6200000e0000 */
[----:B------:R-:W-:Y:S02]  /*34e0*/  FFMA.FTZ R142, R45, R142, R134 ;  /* 0x0000008e2d8e7223 */ /* 0x000fe40000010086 */
[----:B------:R-:W-:Y:S01]  /*34f0*/  FMUL.FTZ R134, R115, R140 ;  /* 0x0000008c73867220 */ /* 0x000fe20000410000 */
[----:B------:R-:W4:Y:S03]  /*3500*/  SHFL.DOWN PT, R145, R135, 0x1, 0x1f ;  /* 0x08201f0087917f89 */ /* 0x000f2600000e0000 */
[----:B------:R-:W-:Y:S01]  /*3510*/  FFMA.FTZ R141, R117, R142, -R134 ;  /* 0x0000008e758d7223 */ /* 0x000fe20000010886 */
[----:B------:R0:W0:Y:S03]  /*3520*/  SHFL.IDX PT, R127, R139, RZ, 0x1f ;  /* 0x00001fff8b7f7589 */ /* 0x00002600000e0000 */
[----:B------:R-:W-:Y:S01]  /*3530*/  FFMA.FTZ R144, R111, R144, R141 ;  /* 0x000000906f907223 */ /* 0x000fe2000001008d */
[----:B------:R0:W0:Y:S02]  /*3540*/  SHFL.IDX PT, R133, R132, RZ, 0x1f ;  /* 0x00001fff84857589 */ /* 0x00002400000e0000 */
[----:B0--3--:R-:W-:-:S02]  /*3550*/  @P2 FMUL.FTZ R148, R146, R131 ;  /* 0x0000008392942220 */ /* 0x009fc40000410000 */
[-C--:B-----5:R-:W-:Y:S01]  /*3560*/  @P2 FMUL.FTZ R146, R146, R109.reuse ;  /* 0x0000006d92922220 */ /* 0x0a0fe20000410000 */
[----:B--2---:R-:W0:Y:S01]  /*3570*/  SHFL.IDX PT, R135, R135, RZ, 0x1f ;  /* 0x00001fff87877589 */ /* 0x004e2200000e0000 */
[----:B------:R-:W-:-:S03]  /*3580*/  @P2 FFMA.FTZ R148, R143, R109, R148 ;  /* 0x0000006d8f942223 */ /* 0x000fc60000010094 */
[----:B------:R2:W3:Y:S01]  /*3590*/  SHFL.IDX PT, R134, R108, RZ, 0x1f ;  /* 0x00001fff6c867589 */ /* 0x0004e200000e0000 */
[----:B------:R-:W-:Y:S02]  /*35a0*/  @P2 FFMA.FTZ R146, R143, R131, -R146 ;  /* 0x000000838f922223 */ /* 0x000fe40000010892 */
[----:B-1----:R-:W-:Y:S02]  /*35b0*/  @P2 FADD.FTZ R109, R147, R148 ;  /* 0x00000094936d2221 */ /* 0x002fe40000010000 */
[----:B----4-:R-:W-:Y:S02]  /*35c0*/  @P2 FADD.FTZ R131, R145, R146 ;  /* 0x0000009291832221 */ /* 0x010fe40000010000 */
[-C--:B------:R-:W-:Y:S02]  /*35d0*/  FMUL.FTZ R139, R109, -R47.reuse ;  /* 0x8000002f6d8b7220 */ /* 0x080fe40000410000 */
[----:B------:R-:W-:Y:S02]  /*35e0*/  FMUL.FTZ R141, R131, -R47 ;  /* 0x8000002f838d7220 */ /* 0x000fe40000410000 */
[----:B------:R-:W-:-:S02]  /*35f0*/  FMUL.FTZ R132, R127, R43 ;  /* 0x0000002b7f847220 */ /* 0x000fc40000410000 */
[----:B------:R-:W-:Y:S02]  /*3600*/  FMUL.FTZ R146, R127, R42 ;  /* 0x0000002a7f927220 */ /* 0x000fe40000410000 */
[-C--:B------:R-:W-:Y:S02]  /*3610*/  FFMA.FTZ R139, R131, R46.reuse, -R139 ;  /* 0x0000002e838b7223 */ /* 0x080fe4000001088b */
[----:B------:R-:W-:Y:S02]  /*3620*/  FFMA.FTZ R141, R109, R46, R141 ;  /* 0x0000002e6d8d7223 */ /* 0x000fe4000001008d */
[----:B------:R-:W-:Y:S02]  /*3630*/  FFMA.FTZ R132, R133, R42, -R132 ;  /* 0x0000002a85847223 */ /* 0x000fe40000010884 */
[----:B------:R-:W-:Y:S02]  /*3640*/  FMUL.FTZ R46, R127, R40 ;  /* 0x000000287f2e7220 */ /* 0x000fe40000410000 */
[----:B------:R-:W-:-:S02]  /*3650*/  FMUL.FTZ R42, R115, R142 ;  /* 0x0000008e732a7220 */ /* 0x000fc40000410000 */
[----:B------:R-:W-:Y:S02]  /*3660*/  FFMA.FTZ R47, R133, R43, R146 ;  /* 0x0000002b852f7223 */ /* 0x000fe40000010092 */
[-C--:B------:R-:W-:Y:S02]  /*3670*/  FMUL.FTZ R43, R127, R41.reuse ;  /* 0x000000297f2b7220 */ /* 0x080fe40000410000 */
[----:B------:R-:W-:Y:S02]  /*3680*/  FFMA.FTZ R41, R133, R41, R46 ;  /* 0x0000002985297223 */ /* 0x000fe4000001002e */
[----:B------:R-:W-:Y:S02]  /*3690*/  FFMA.FTZ R46, R117, R140, R42 ;  /* 0x0000008c752e7223 */ /* 0x000fe4000001002a */
[----:B--2---:R-:W-:Y:S01]  /*36a0*/  FADD.FTZ R108, -R124, R141 ;  /* 0x0000008d7c6c7221 */ /* 0x004fe20000010100 */
[----:B------:R-:W-:Y:S01]  /*36b0*/  IADD3 R141, R50, 0x20, RZ ;  /* 0x00000020328d7810 */ /* 0x000fe20007ffe0ff */
[----:B------:R-:W-:-:S02]  /*36c0*/  FADD.FTZ R109, R126, R139 ;  /* 0x0000008b7e6d7221 */ /* 0x000fc40000010000 */
[----:B------:R-:W-:Y:S01]  /*36d0*/  FFMA.FTZ R46, R111, R122, R46 ;  /* 0x0000007a6f2e7223 */ /* 0x000fe2000001002e */
[----:B------:R-:W-:Y:S01]  /*36e0*/  LEA.HI.SX32 R141, R141, R50, 0x1b ;  /* 0x000000328d8d7211 */ /* 0x000fe200078fdaff */
[C---:B------:R-:W-:Y:S02]  /*36f0*/  FMUL.FTZ R122, R115.reuse, -R108 ;  /* 0x8000006c737a7220 */ /* 0x040fe40000410000 */
[-C--:B------:R-:W-:Y:S02]  /*3700*/  FMUL.FTZ R115, R115, -R109.reuse ;  /* 0x8000006d73737220 */ /* 0x080fe40000410000 */
[----:B------:R-:W-:Y:S01]  /*3710*/  FFMA.FTZ R40, R133, R40, -R43 ;  /* 0x0000002885287223 */ /* 0x000fe2000001082b */
[----:B------:R-:W-:Y:S01]  /*3720*/  P2R R43, PR, RZ, 0x1 ;  /* 0x00000001ff2b7803 */ /* 0x000fe20000000000 */
[C---:B------:R-:W-:Y:S02]  /*3730*/  FFMA.FTZ R124, R117.reuse, R109, -R122 ;  /* 0x0000006d757c7223 */ /* 0x040fe4000001087a */
[----:B------:R-:W-:-:S02]  /*3740*/  FFMA.FTZ R126, R117, R108, R115 ;  /* 0x0000006c757e7223 */ /* 0x000fc40000010073 */
[----:B0-----:R-:W-:Y:S02]  /*3750*/  FADD.FTZ R42, R135, R132 ;  /* 0x00000084872a7221 */ /* 0x001fe40000010000 */
[----:B---3--:R-:W-:Y:S02]  /*3760*/  FADD.FTZ R43, R134, R47 ;  /* 0x0000002f862b7221 */ /* 0x008fe40000010000 */
[----:B------:R-:W-:Y:S02]  /*3770*/  FADD.FTZ R123, R123, R124 ;  /* 0x0000007c7b7b7221 */ /* 0x000fe40000010000 */
[----:B------:R-:W-:Y:S01]  /*3780*/  FADD.FTZ R125, -R125, R126 ;  /* 0x0000007e7d7d7221 */ /* 0x000fe20000010100 */
[----:B------:R0:W-:Y:S01]  /*3790*/  @!P0 STS.128 [R4.X16+0x21b0], R40 ;  /* 0x0021b02804008388 */ /* 0x0001e2000000cc00 */
[-C--:B------:R-:W-:Y:S02]  /*37a0*/  FMUL.FTZ R47, R111, R18.reuse ;  /* 0x000000126f2f7220 */ /* 0x080fe40000410000 */
[----:B------:R-:W-:-:S02]  /*37b0*/  FMUL.FTZ R135, R109, R18 ;  /* 0x000000126d877220 */ /* 0x000fc40000410000 */
[-C--:B------:R-:W-:Y:S02]  /*37c0*/  FFMA.FTZ R122, R113, -R47.reuse, R46 ;  /* 0x8000002f717a7223 */ /* 0x080fe4000001002e */
[----:B------:R-:W-:Y:S02]  /*37d0*/  FMUL.FTZ R115, R108, R18 ;  /* 0x000000126c737220 */ /* 0x000fe40000410000 */
[----:B------:R-:W-:Y:S02]  /*37e0*/  FFMA.FTZ R124, R61, -R47, R144 ;  /* 0x8000002f3d7c7223 */ /* 0x000fe40000010090 */
[----:B------:R-:W-:Y:S02]  /*37f0*/  FMUL.FTZ R117, R122, R135 ;  /* 0x000000877a757220 */ /* 0x000fe40000410000 */
[-C--:B------:R-:W-:Y:S02]  /*3800*/  FMUL.FTZ R127, R45, R20.reuse ;  /* 0x000000142d7f7220 */ /* 0x080fe40000410000 */
[----:B------:R-:W-:-:S02]  /*3810*/  FMUL.FTZ R132, R125, R20 ;  /* 0x000000147d847220 */ /* 0x000fc40000410000 */
[C---:B0-----:R-:W-:Y:S02]  /*3820*/  FMUL.FTZ R42, R120.reuse, -R123 ;  /* 0x8000007b782a7220 */ /* 0x041fe40000410000 */
[-C--:B------:R-:W-:Y:S02]  /*3830*/  FMUL.FTZ R41, R120, -R125.reuse ;  /* 0x8000007d78297220 */ /* 0x080fe40000410000 */
[C---:B------:R-:W-:Y:S02]  /*3840*/  FFMA.FTZ R42, R118.reuse, R125, R42 ;  /* 0x0000007d762a7223 */ /* 0x040fe4000001002a */
[----:B------:R-:W-:Y:S02]  /*3850*/  FFMA.FTZ R120, R118, R123, -R41 ;  /* 0x0000007b76787223 */ /* 0x000fe40000010829 */
[----:B------:R-:W-:Y:S02]  /*3860*/  FADD.FTZ R119, -R119, R42 ;  /* 0x0000002a77777221 */ /* 0x000fe40000010100 */
[----:B------:R-:W-:-:S02]  /*3870*/  FADD.FTZ R120, R121, R120 ;  /* 0x0000007879787221 */ /* 0x000fc40000010000 */
[C---:B------:R-:W-:Y:S02]  /*3880*/  FMUL.FTZ R43, R114.reuse, -R119 ;  /* 0x80000077722b7220 */ /* 0x040fe40000410000 */
[----:B------:R-:W-:Y:S02]  /*3890*/  FMUL.FTZ R114, R114, -R120 ;  /* 0x8000007872727220 */ /* 0x000fe40000410000 */
[----:B------:R-:W-:Y:S02]  /*38a0*/  FFMA.FTZ R40, R124, R115, -R117 ;  /* 0x000000737c287223 */ /* 0x000fe40000010875 */
[----:B------:R-:W-:Y:S02]  /*38b0*/  FFMA.FTZ R126, R63, -R127, R140 ;  /* 0x8000007f3f7e7223 */ /* 0x000fe4000001008c */
[-C--:B------:R-:W-:Y:S02]  /*38c0*/  FMUL.FTZ R47, R122, R115.reuse ;  /* 0x000000737a2f7220 */ /* 0x080fe40000410000 */
[----:B------:R-:W-:-:S02]  /*38d0*/  FMUL.FTZ R146, R111, R115 ;  /* 0x000000736f927220 */ /* 0x000fc40000410000 */
[----:B------:R-:W-:Y:S02]  /*38e0*/  FFMA.FTZ R117, R116, R119, R114 ;  /* 0x0000007774757223 */ /* 0x000fe40000010072 */
[----:B------:R-:W-:Y:S01]  /*38f0*/  FMUL.FTZ R134, R111, R135 ;  /* 0x000000876f867220 */ /* 0x000fe20000410000 */
[----:B------:R-:W-:Y:S01]  /*3900*/  STS [R29.X4+0x43c], R146 ;  /* 0x00043c921d007388 */ /* 0x000fe20000004800 */
[----:B------:R-:W-:Y:S02]  /*3910*/  FMUL.FTZ R115, R62, R17 ;  /* 0x000000113e737220 */ /* 0x000fe40000410000 */
[----:B------:R-:W-:Y:S01]  /*3920*/  FFMA.FTZ R127, R105, -R127, R142 ;  /* 0x8000007f697f7223 */ /* 0x000fe2000001008e */
[----:B------:R0:W-:Y:S01]  /*3930*/  STS [R29.X4+0x438], R134 ;  /* 0x000438861d007388 */ /* 0x0001e20000004800 */
[----:B------:R-:W-:Y:S02]  /*3940*/  FMUL.FTZ R118, R123, R20 ;  /* 0x000000147b767220 */ /* 0x000fe40000410000 */
[----:B------:R-:W-:-:S02]  /*3950*/  FMUL.FTZ R41, R126, R132 ;  /* 0x000000847e297220 */ /* 0x000fc40000410000 */
[----:B------:R-:W-:Y:S02]  /*3960*/  FFMA.FTZ R43, R116, R120, -R43 ;  /* 0x00000078742b7223 */ /* 0x000fe4000001082b */
[----:B------:R-:W-:Y:S02]  /*3970*/  FADD.FTZ R117, -R128, R117 ;  /* 0x0000007580757221 */ /* 0x000fe40000010100 */
[----:B------:R-:W-:Y:S02]  /*3980*/  FMUL.FTZ R114, R0, R19 ;  /* 0x0000001300727220 */ /* 0x000fe40000410000 */
[----:B------:R-:W-:Y:S02]  /*3990*/  FFMA.FTZ R128, R44, -R115, R106 ;  /* 0x800000732c807223 */ /* 0x000fe4000001006a */
[----:B------:R-:W-:Y:S02]  /*39a0*/  FMUL.FTZ R131, R119, R17 ;  /* 0x0000001177837220 */ /* 0x000fe40000410000 */
[----:B------:R-:W-:-:S02]  /*39b0*/  FMUL.FTZ R42, R126, R118 ;  /* 0x000000767e2a7220 */ /* 0x000fc40000410000 */
[-C--:B------:R-:W-:Y:S02]  /*39c0*/  FFMA.FTZ R41, R127, R118.reuse, R41 ;  /* 0x000000767f297223 */ /* 0x080fe40000010029 */
[C---:B0-----:R-:W-:Y:S02]  /*39d0*/  FMUL.FTZ R134, R45.reuse, R118 ;  /* 0x000000762d867220 */ /* 0x041fe40000410000 */
[----:B------:R-:W-:Y:S02]  /*39e0*/  FMUL.FTZ R146, R45, R132 ;  /* 0x000000842d927220 */ /* 0x000fe40000410000 */
[----:B------:R-:W-:Y:S01]  /*39f0*/  FADD.FTZ R118, R130, R43 ;  /* 0x0000002b82767221 */ /* 0x000fe20000010000 */
[----:B------:R-:W-:Y:S01]  /*3a00*/  STS [R29.X4+0x430], R134 ;  /* 0x000430861d007388 */ /* 0x000fe20000004800 */
[----:B------:R-:W-:Y:S02]  /*3a10*/  FMUL.FTZ R121, R120, R17 ;  /* 0x0000001178797220 */ /* 0x000fe40000410000 */
[----:B------:R-:W-:Y:S01]  /*3a20*/  FFMA.FTZ R135, R124, R135, R47 ;  /* 0x000000877c877223 */ /* 0x000fe2000001002f */
[----:B------:R0:W-:Y:S01]  /*3a30*/  STS [R29.X4+0x434], R146 ;  /* 0x000434921d007388 */ /* 0x0001e20000004800 */
[----:B------:R-:W-:-:S02]  /*3a40*/  FFMA.FTZ R116, R110, -R114, R129 ;  /* 0x800000726e747223 */ /* 0x000fc40000010081 */
[----:B------:R-:W-:Y:S02]  /*3a50*/  FFMA.FTZ R115, R112, -R115, R137 ;  /* 0x8000007370737223 */ /* 0x000fe40000010089 */
[----:B------:R-:W-:Y:S02]  /*3a60*/  FMUL.FTZ R130, R128, R131 ;  /* 0x0000008380827220 */ /* 0x000fe40000410000 */
[----:B------:R-:W-:Y:S02]  /*3a70*/  FFMA.FTZ R114, R104, -R114, R107 ;  /* 0x8000007268727223 */ /* 0x000fe4000001006b */
[----:B------:R-:W-:Y:S02]  /*3a80*/  FMUL.FTZ R47, R117, R19 ;  /* 0x00000013752f7220 */ /* 0x000fe40000410000 */
[----:B------:R-:W-:Y:S02]  /*3a90*/  FFMA.FTZ R42, R127, R132, -R42 ;  /* 0x000000847f2a7223 */ /* 0x000fe4000001082a */
[----:B------:R-:W-:-:S02]  /*3aa0*/  FMUL.FTZ R132, R128, R121 ;  /* 0x0000007980847220 */ /* 0x000fc40000410000 */
[----:B------:R-:W-:Y:S02]  /*3ab0*/  FMUL.FTZ R43, R118, R19 ;  /* 0x00000013762b7220 */ /* 0x000fe40000410000 */
[CC--:B0-----:R-:W-:Y:S02]  /*3ac0*/  FFMA.FTZ R146, R115.reuse, R121.reuse, R130 ;  /* 0x0000007973927223 */ /* 0x0c1fe40000010082 */
[----:B------:R-:W-:Y:S02]  /*3ad0*/  FMUL.FTZ R148, R62, R121 ;  /* 0x000000793e947220 */ /* 0x000fe40000410000 */
[----:B------:R-:W-:Y:S02]  /*3ae0*/  FMUL.FTZ R121, R114, R47 ;  /* 0x0000002f72797220 */ /* 0x000fe40000410000 */
[-C--:B------:R-:W-:Y:S01]  /*3af0*/  FFMA.FTZ R133, R115, R131.reuse, -R132 ;  /* 0x0000008373857223 */ /* 0x080fe20000010884 */
[----:B------:R0:W-:Y:S01]  /*3b00*/  STS [R29.X4+0x428], R148 ;  /* 0x000428941d007388 */ /* 0x0001e20000004800 */
[----:B------:R-:W-:-:S02]  /*3b10*/  FMUL.FTZ R150, R62, R131 ;  /* 0x000000833e967220 */ /* 0x000fc40000410000 */
[C---:B------:R-:W-:Y:S02]  /*3b20*/  FMUL.FTZ R132, R0.reuse, R43 ;  /* 0x0000002b00847220 */ /* 0x040fe40000410000 */
[----:B------:R-:W-:Y:S01]  /*3b30*/  FMUL.FTZ R134, R0, R47 ;  /* 0x0000002f00867220 */ /* 0x000fe20000410000 */
[----:B------:R1:W-:Y:S01]  /*3b40*/  STS [R29.X4+0x42c], R150 ;  /* 0x00042c961d007388 */ /* 0x0003e20000004800 */
[-C--:B------:R-:W-:Y:S02]  /*3b50*/  FFMA.FTZ R121, R116, R43.reuse, R121 ;  /* 0x0000002b74797223 */ /* 0x080fe40000010079 */
[----:B------:R-:W-:Y:S01]  /*3b60*/  FMUL.FTZ R130, R114, R43 ;  /* 0x0000002b72827220 */ /* 0x000fe20000410000 */
[----:B------:R-:W-:Y:S01]  /*3b70*/  STS [R29.X4+0x420], R132 ;  /* 0x000420841d007388 */ /* 0x000fe20000004800 */
[----:B------:R-:W-:Y:S02]  /*3b80*/  FADD.FTZ R121, RZ, R121 ;  /* 0x00000079ff797221 */ /* 0x000fe40000010000 */
[----:B------:R-:W-:Y:S01]  /*3b90*/  FFMA.FTZ R130, R116, R47, -R130 ;  /* 0x0000002f74827223 */ /* 0x000fe20000010882 */
[----:B------:R-:W-:Y:S01]  /*3ba0*/  STS [R29.X4+0x424], R134 ;  /* 0x000424861d007388 */ /* 0x000fe20000004800 */
[----:B------:R-:W-:-:S02]  /*3bb0*/  FADD.FTZ R146, R121, R146 ;  /* 0x0000009279927221 */ /* 0x000fc40000010000 */
[----:B------:R-:W-:Y:S01]  /*3bc0*/  FADD.FTZ R130, RZ, R130 ;  /* 0x00000082ff827221 */ /* 0x000fe20000010000 */
[----:B------:R-:W-:Y:S01]  /*3bd0*/  BAR.SYNC.DEFER_BLOCKING 0x0 ;  /* 0x0000000000007b1d */ /* 0x000fe20000010000 */
[----:B------:R-:W-:Y:S01]  /*3be0*/  FADD.FTZ R146, R146, R41 ;  /* 0x0000002992927221 */ /* 0x000fe20000010000 */
[----:B------:R-:W-:Y:S01]  /*3bf0*/  LEA R41, R33, 0xffffff80, 0x7 ;  /* 0xffffff8021297811 */ /* 0x000fe200078e38ff */
[----:B------:R-:W-:Y:S02]  /*3c00*/  FADD.FTZ R133, R130, R133 ;  /* 0x0000008582857221 */ /* 0x000fe40000010000 */
[----:B0-----:R-:W-:Y:S01]  /*3c10*/  FMUL.FTZ R148, R6, R142 ;  /* 0x0000008e06947220 */ /* 0x001fe20000410000 */
[----:B------:R-:W-:Y:S01]  /*3c20*/  IADD3 R41, -R41, c[0x0][0x168], RZ ;  /* 0x00005a0029297a10 */ /* 0x000fe20007ffe1ff */
[----:B------:R-:W-:Y:S02]  /*3c30*/  FADD.FTZ R133, R133, R42 ;  /* 0x0000002a85857221 */ /* 0x000fe40000010000 */
[----:B------:R-:W-:Y:S01]  /*3c40*/  FMUL.FTZ R42, R8, R129 ;  /* 0x00000081082a7220 */ /* 0x000fe20000410000 */
[----:B------:R-:W-:Y:S01]  /*3c50*/  LEA R142, R41, -R50, 0x1 ;  /* 0x80000032298e7211 */ /* 0x000fe200078e08ff */
[----:B------:R-:W-:-:S02]  /*3c60*/  FADD.FTZ R121, R133, R40 ;  /* 0x0000002885797221 */ /* 0x000fc40000010000 */
[----:B------:R-:W-:Y:S01]  /*3c70*/  FADD.FTZ R135, R146, R135 ;  /* 0x0000008792877221 */ /* 0x000fe20000010000 */
[----:B------:R-:W-:Y:S01]  /*3c80*/  ISETP.GE.AND P0, PT, R142, 0x1, PT ;  /* 0x000000018e00780c */ /* 0x000fe20003f06270 */
[----:B------:R-:W-:Y:S02]  /*3c90*/  FFMA.FTZ R40, -R8, R107, -RZ ;  /* 0x0000006b08287223 */ /* 0x000fe400000109ff */
[----:B------:R-:W-:Y:S01]  /*3ca0*/  FMUL.FTZ R146, R7, R137 ;  /* 0x0000008907927220 */ /* 0x000fe20000410000 */
[----:B------:R-:W-:Y:S01]  /*3cb0*/  SHF.L.U32 R137, R3, 0x2, RZ ;  /* 0x0000000203897819 */ /* 0x000fe200000006ff */
[----:B------:R-:W-:Y:S02]  /*3cc0*/  FFMA.FTZ R106, -R7, R106, -RZ ;  /* 0x0000006a076a7223 */ /* 0x000fe400000109ff */
[C---:B-1----:R-:W-:Y:S02]  /*3cd0*/  FMUL.FTZ R150, R5.reuse, R144 ;  /* 0x0000009005967220 */ /* 0x042fe40000410000 */
        /* <DEDUP_REMOVED lines=12> */
[----:B-----5:R-:W-:Y:S01]  /*3da0*/  FFMA.FTZ R42, -R6, R140, -RZ ;  /* 0x0000008c062a7223 */ /* 0x020fe200000109ff */
        /* <DEDUP_REMOVED lines=10> */
[----:B01234-:R-:W-:Y:S01]  /*3e50*/  SHF.R.S32.HI R47, RZ, 0x1f, R54 ;  /* 0x0000001fff2f7819 */ /* 0x01ffe20000011436 */
[----:B------:R-:W0:Y:S01]  /*3e60*/  LDS R145, [R30.X4+0x840] ;  /* 0x000840001e917984 */ /* 0x000e220000004800 */
[----:B------:R-:W-:Y:S01]  /*3e70*/  ULDC.64 UR6, c[0x0][0x2b8] ;  /* 0x0000ae0000067ab9 */ /* 0x000fe20000000a00 */
[----:B------:R-:W-:Y:S01]  /*3e80*/  IMAD.WIDE.U32 R40, R54, c[0x0][0x2a0], RZ ;  /* 0x0000a80036287a25 */ /* 0x000fe200078e00ff */
[----:B------:R-:W-:-:S02]  /*3e90*/  ULDC.64 UR8, c[0x0][0x298] ;  /* 0x0000a60000087ab9 */ /* 0x000fc40000000a00 */
[----:B------:R-:W-:Y:S01]  /*3ea0*/  USHF.R.U64 UR6, UR6, 0x1, UR7 ;  /* 0x0000000106067899 */ /* 0x000fe20008001207 */
[C---:B------:R-:W-:Y:S01]  /*3eb0*/  IMAD R43, R47.reuse, c[0x0][0x2a0], RZ ;  /* 0x0000a8002f2b7a24 */ /* 0x040fe200078e02ff */
[----:B------:R-:W-:Y:S01]  /*3ec0*/  USHF.R.U32.HI UR5, URZ, 0x1, UR9 ;  /* 0x000000013f057899 */ /* 0x000fe20008011609 */
[----:B------:R-:W-:Y:S01]  /*3ed0*/  IMAD R47, R47, c[0x0][0x2c0], RZ ;  /* 0x0000b0002f2f7a24 */ /* 0x000fe200078e02ff */
[----:B------:R-:W-:Y:S01]  /*3ee0*/  USHF.R.U32.HI UR7, URZ, 0x1, UR7 ;  /* 0x000000013f077899 */ /* 0x000fe20008011607 */
[C---:B------:R-:W-:Y:S01]  /*3ef0*/  IMAD R107, R54.reuse, c[0x0][0x2a4], R43 ;  /* 0x0000a900366b7a24 */ /* 0x040fe200078e022b */
[----:B------:R-:W-:Y:S01]  /*3f00*/  USHF.R.U64 UR8, UR8, 0x1, UR9 ;  /* 0x0000000108087899 */ /* 0x000fe20008001209 */
[----:B------:R-:W-:-:S03]  /*3f10*/  IMAD.WIDE.U32 R42, R54, c[0x0][0x2c0], RZ ;  /* 0x0000b000362a7a25 */ /* 0x000fc600078e00ff */
[----:B------:R-:W-:Y:S01]  /*3f20*/  IADD3 R41, R41, R107, RZ ;  /* 0x0000006b29297210 */ /* 0x000fe20007ffe0ff */
[----:B------:R-:W-:Y:S02]  /*3f30*/  IMAD R47, R54, c[0x0][0x2c4], R47 ;  /* 0x0000b100362f7a24 */ /* 0x000fe400078e022f */
[----:B------:R-:W-:Y:S02]  /*3f40*/  IMAD R107, R138, c[0x0][0x2b0], RZ ;  /* 0x0000ac008a6b7a24 */ /* 0x000fe400078e02ff */
[----:B------:R-:W-:Y:S01]  /*3f50*/  IMAD R46, R56, UR5, RZ ;  /* 0x00000005382e7c24 */ /* 0x000fe2000f8e02ff */
[----:B------:R-:W-:Y:S01]  /*3f60*/  IADD3 R43, R43, R47, RZ ;  /* 0x0000002f2b2b7210 */ /* 0x000fe20007ffe0ff */
[----:B------:R-:W-:Y:S01]  /*3f70*/  IMAD R151, R4, c[0x0][0x2b4], R107 ;  /* 0x0000ad0004977a24 */ /* 0x000fe200078e026b */
[----:B------:R-:W-:Y:S01]  /*3f80*/  SHF.L.U32 R47, R136, 0x8, RZ ;  /* 0x00000008882f7819 */ /* 0x000fe200000006ff */
[----:B------:R-:W-:Y:S02]  /*3f90*/  IMAD R136, R56, UR7, RZ ;  /* 0x0000000738887c24 */ /* 0x000fe4000f8e02ff */
[----:B------:R-:W-:Y:S01]  /*3fa0*/  IMAD R147, R138, c[0x0][0x2d0], RZ ;  /* 0x0000b4008a937a24 */ /* 0x000fe200078e02ff */
[----:B------:R-:W-:Y:S01]  /*3fb0*/  IADD3 R106, P0, R47, R50, RZ ;  /* 0x000000322f6a7210 */ /* 0x000fe20007f1e0ff */
[----:B------:R-:W-:-:S02]  /*3fc0*/  IMAD R149, R55, UR8, R46 ;  /* 0x0000000837957c24 */ /* 0x000fc4000f8e022e */
[----:B------:R-:W-:Y:S01]  /*3fd0*/  IMAD.WIDE.U32 R40, R56, UR8, R40 ;  /* 0x0000000838287c25 */ /* 0x000fe2000f8e0028 */
[----:B------:R-:W-:-:S03]  /*3fe0*/  LEA.HI.X.SX32 R107, R47, RZ, 0x1, P0 ;  /* 0x000000ff2f6b7211 */ /* 0x000fc600000f0eff */
[----:B------:R-:W-:Y:S01]  /*3ff0*/  IMAD R155, R55, UR6, R136 ;  /* 0x00000006379b7c24 */ /* 0x000fe2000f8e0288 */
[----:B------:R-:W-:Y:S01]  /*4000*/  IADD3 R149, R149, R41, RZ ;  /* 0x0000002995957210 */ /* 0x000fe20007ffe0ff */
[----:B------:R-:W-:-:S04]  /*4010*/  IMAD.WIDE.U32 R42, R56, UR6, R42 ;  /* 0x00000006382a7c25 */ /* 0x000fc8000f8e002a */
[----:B------:R-:W-:Y:S01]  /*4020*/  IMAD R153, R4, c[0x0][0x2d4], R147 ;  /* 0x0000b50004997a24 */ /* 0x000fe200078e0293 */
[----:B------:R-:W-:Y:S01]  /*4030*/  LEA R147, P0, R40, c[0x0][0x318], 0x3 ;  /* 0x0000c60028937a11 */ /* 0x000fe200078018ff */
[--C-:B------:R-:W-:Y:S01]  /*4040*/  IMAD.WIDE.U32 R46, R4, c[0x0][0x2b0], R106.reuse ;  /* 0x0000ac00042e7a25 */ /* 0x100fe200078e006a */
[----:B------:R-:W-:Y:S02]  /*4050*/  IADD3 R43, R155, R43, RZ ;  /* 0x0000002b9b2b7210 */ /* 0x000fe40007ffe0ff */
        /* <DEDUP_REMOVED lines=12> */
.L_x_14356:
[----:B01234-:R-:W-:Y:S05]  /*4120*/  BSYNC B0 ;  /* 0x0000000000007941 */ /* 0x01ffea0003800000 */
.L_x_14355:
[----:B------:R-:W0:Y:S01]  /*4130*/  LDS R141, [R141.X4+0x8c0] ;  /* 0x0008c0008d8d7984 */ /* 0x000e220000004800 */
        /* <DEDUP_REMOVED lines=17> */
.L_x_14358:
[----:B------:R-:W-:Y:S05]  /*4250*/  BSYNC B0 ;  /* 0x0000000000007941 */ /* 0x000fea0003800000 */
.L_x_14357:
        /* <DEDUP_REMOVED lines=9> */
.L_x_14360:
[----:B------:R-:W-:Y:S05]  /*42f0*/  BSYNC B0 ;  /* 0x0000000000007941 */ /* 0x000fea0003800000 */
.L_x_14359:
        /* <DEDUP_REMOVED lines=9> */
.L_x_14362:
[----:B------:R-:W-:Y:S05]  /*4390*/  BSYNC B0 ;  /* 0x0000000000007941 */ /* 0x000fea0003800000 */
.L_x_14361:
        /* <DEDUP_REMOVED lines=9> */
.L_x_14364:
[----:B------:R-:W-:Y:S05]  /*4430*/  BSYNC B0 ;  /* 0x0000000000007941 */ /* 0x000fea0003800000 */
.L_x_14363:
        /* <DEDUP_REMOVED lines=9> */
.L_x_14366:
[----:B------:R-:W-:Y:S05]  /*44d0*/  BSYNC B0 ;  /* 0x0000000000007941 */ /* 0x000fea0003800000 */
.L_x_14365:
        /* <DEDUP_REMOVED lines=9> */
.L_x_14368:
[----:B------:R-:W-:Y:S05]  /*4570*/  BSYNC B0 ;  /* 0x0000000000007941 */ /* 0x000fea0003800000 */
.L_x_14367:
        /* <DEDUP_REMOVED lines=9> */
.L_x_14370:
[----:B------:R-:W-:Y:S05]  /*4610*/  BSYNC B0 ;  /* 0x0000000000007941 */ /* 0x000fea0003800000 */
.L_x_14369:
[----:B-1----:R-:W1:Y:S01]  /*4620*/  SHFL.DOWN PT, R40, R135, 0x1, 0x1f ;  /* 0x08201f0087287f89 */ /* 0x002e6200000e0000 */
[C---:B------:R-:W-:Y:S01]  /*4630*/  ISETP.GT.AND P0, PT, R32.reuse, 0x1e, PT ;  /* 0x0000001e2000780c */ /* 0x040fe20003f04270 */
[----:B------:R-:W-:Y:S01]  /*4640*/  FMUL.FTZ R41, R65, R109 ;  /* 0x0000006d41297220 */ /* 0x000fe20000410000 */
[----:B------:R-:W-:Y:S01]  /*4650*/  ISETP.NE.AND P1, PT, R32, RZ, PT ;  /* 0x000000ff2000720c */ /* 0x000fe20003f25270 */
[----:B------:R-:W5:Y:S01]  /*4660*/  SHFL.DOWN PT, R42, R121, 0x1, 0x1f ;  /* 0x08201f00792a7f89 */ /* 0x000f6200000e0000 */
[----:B------:R-:W-:Y:S01]  /*4670*/  FMUL.FTZ R47, R44, R119 ;  /* 0x000000772c2f7220 */ /* 0x000fe20000410000 */
[----:B------:R-:W-:Y:S01]  /*4680*/  ISETP.NE.AND P2, PT, R50, RZ, PT ;  /* 0x000000ff3200720c */ /* 0x000fe20003f45270 */
[----:B------:R-:W-:Y:S01]  /*4690*/  FFMA.FTZ R41, R64, R108, -R41 ;  /* 0x0000006c40297223 */ /* 0x000fe20000010829 */
[----:B------:R-:W-:Y:S01]  /*46a0*/  BSSY B0, `(.L_x_14371) ;  /* 0x000004b000007945 */ /* 0x000fe20003800000 */
[----:B------:R-:W-:-:S02]  /*46b0*/  FFMA.FTZ R47, R112, R120, R47 ;  /* 0x00000078702f7223 */ /* 0x000fc4000001002f */
[----:B------:R-:W-:Y:S02]  /*46c0*/  FMUL.FTZ R122, R122, R41 ;  /* 0x000000297a7a7220 */ /* 0x000fe40000410000 */
        /* <DEDUP_REMOVED lines=19> */
[----:B------:R-:W1:Y:S01]  /*4800*/  SHFL.DOWN PT, R106, R135, 0x10, 0x1f ;  /* 0x0a001f00876a7f89 */ /* 0x000e6200000e0000 */
[----:B------:R-:W-:Y:S01]  /*4810*/  FFMA.FTZ R41, R64, R109, R40 ;  /* 0x0000006d40297223 */ /* 0x000fe20000010028 */
[----:B------:R-:W-:Y:S01]  /*4820*/  ISETP.GT.AND P0, PT, R32, 0xf, PT ;  /* 0x0000000f2000780c */ /* 0x000fe20003f04270 */
[----:B------:R-:W-:Y:S01]  /*4830*/  FMUL.FTZ R42, R65, R123 ;  /* 0x0000007b412a7220 */ /* 0x000fe20000410000 */
[----:B------:R-:W5:Y:S01]  /*4840*/  SHFL.DOWN PT, R130, R121, 0x10, 0x1f ;  /* 0x0a001f0079827f89 */ /* 0x000f6200000e0000 */
[----:B------:R-:W-:Y:S02]  /*4850*/  FFMA.FTZ R122, R124, R41, R122 ;  /* 0x000000297c7a7223 */ /* 0x000fe4000001007a */
[----:B------:R-:W-:-:S02]  /*4860*/  FMUL.FTZ R40, R63, R125 ;  /* 0x0000007d3f287220 */ /* 0x000fc40000410000 */
[-C--:B------:R-:W-:Y:S02]  /*4870*/  FMUL.FTZ R41, R65, R125.reuse ;  /* 0x0000007d41297220 */ /* 0x080fe40000410000 */
[C---:B------:R-:W-:Y:S02]  /*4880*/  FFMA.FTZ R125, R64.reuse, R125, -R42 ;  /* 0x0000007d407d7223 */ /* 0x040fe4000001082a */
[----:B------:R-:W-:Y:S02]  /*4890*/  FFMA.FTZ R42, R64, R123, R41 ;  /* 0x0000007b402a7223 */ /* 0x000fe40000010029 */
[----:B------:R-:W-:Y:S02]  /*48a0*/  FMUL.FTZ R125, R126, R125 ;  /* 0x0000007d7e7d7220 */ /* 0x000fe40000410000 */
[----:B------:R-:W-:Y:S02]  /*48b0*/  FFMA.FTZ R46, R105, R123, R40 ;  /* 0x0000007b692e7223 */ /* 0x000fe40000010028 */
[----:B------:R-:W-:-:S02]  /*48c0*/  FMUL.FTZ R40, R65, R120 ;  /* 0x0000007841287220 */ /* 0x000fc40000410000 */
[----:B------:R-:W-:Y:S02]  /*48d0*/  FFMA.FTZ R125, R127, R42, R125 ;  /* 0x0000002a7f7d7223 */ /* 0x000fe4000001007d */
[C---:B------:R-:W-:Y:S02]  /*48e0*/  FMUL.FTZ R42, R65.reuse, R118 ;  /* 0x00000076412a7220 */ /* 0x040fe40000410000 */
[CC--:B------:R-:W-:Y:S02]  /*48f0*/  FFMA.FTZ R41, R64.reuse, R119.reuse, -R40 ;  /* 0x0000007740297223 */ /* 0x0c0fe40000010828 */
[C---:B------:R-:W-:Y:S02]  /*4900*/  FMUL.FTZ R119, R65.reuse, R119 ;  /* 0x0000007741777220 */ /* 0x040fe40000410000 */
[-C--:B------:R-:W-:Y:S02]  /*4910*/  FMUL.FTZ R65, R65, R117.reuse ;  /* 0x0000007541417220 */ /* 0x080fe40000410000 */
[----:B------:R-:W-:-:S02]  /*4920*/  FFMA.FTZ R43, R64, R117, -R42 ;  /* 0x00000075402b7223 */ /* 0x000fc4000001082a */
[----:B-1----:R-:W-:Y:S02]  /*4930*/  @!P0 FADD.FTZ R135, R135, R106 ;  /* 0x0000006a87878221 */ /* 0x002fe40000010000 */
[----:B-----5:R-:W-:Y:S02]  /*4940*/  @!P0 FADD.FTZ R121, R121, R130 ;  /* 0x0000008279798221 */ /* 0x020fe40000010000 */
[----:B------:R-:W-:Y:S01]  /*4950*/  FMUL.FTZ R108, R113, R108 ;  /* 0x0000006c716c7220 */ /* 0x000fe20000410000 */
[----:B------:R-:W-:Y:S01]  /*4960*/  MOV R40, R135 ;  /* 0x0000008700287202 */ /* 0x000fe20000000f00 */
[----:B------:R-:W-:Y:S01]  /*4970*/  FMUL.FTZ R128, R128, R41 ;  /* 0x0000002980807220 */ /* 0x000fe20000410000 */
[----:B------:R-:W-:Y:S01]  /*4980*/  MOV R41, R121 ;  /* 0x0000007900297202 */ /* 0x000fe20000000f00 */
[----:B------:R-:W-:Y:S02]  /*4990*/  FMUL.FTZ R117, R104, R117 ;  /* 0x0000007568757220 */ /* 0x000fe40000410000 */
[----:B------:R-:W-:-:S02]  /*49a0*/  FFMA.FTZ R42, R64, R120, R119 ;  /* 0x00000078402a7223 */ /* 0x000fc40000010077 */
[----:B------:R-:W-:Y:S01]  /*49b0*/  FFMA.FTZ R65, R64, R118, R65 ;  /* 0x0000007640417223 */ /* 0x000fe20000010041 */
[----:B------:R1:W-:Y:S01]  /*49c0*/  @!P1 STS.64 [0xc68], R40 ;  /* 0x000c6828ff009388 */ /* 0x0003e20000000a00 */
        /* <DEDUP_REMOVED lines=24> */
.L_x_14372:
[----:B-1----:R-:W-:Y:S05]  /*4b50*/  BSYNC B0 ;  /* 0x0000000000007941 */ /* 0x002fea0003800000 */
.L_x_14371:
[----:B------:R-:W-:Y:S02]  /*4b60*/  IADD3 R4, R4, 0x1, RZ ;  /* 0x0000000104047810 */ /* 0x000fe40007ffe0ff */
[----:B------:R-:W-:Y:S02]  /*4b70*/  IADD3 R3, P1, R3, 0x1, RZ ;  /* 0x0000000103037810 */ /* 0x000fe40007f3e0ff */
[----:B------:R-:W-:Y:S02]  /*4b80*/  ISETP.GE.AND P0, PT, R4, c[0x0][0x16c], PT ;  /* 0x00005b0004007a0c */ /* 0x000fe40003f06270 */
[----:B------:R-:W-:-:S11]  /*4b90*/  IADD3.X R2, RZ, R2, RZ, P1, !PT ;  /* 0x00000002ff027210 */ /* 0x000fd60000ffe4ff */
[----:B------:R-:W-:Y:S01]  /*4ba0*/  @P0 CALL.REL.NOINC `(.L_x_14342) ;  /* 0x0000001000000944 */ /* 0x000fe20003c00000 */
[----:B------:R-:W-:Y:S05]  /*4bb0*/  BRA `(.L_x_14373) ;  /* 0xffffce6000007947 */ /* 0x000fea000383ffff */
.L_x_14342:
[----:B------:R-:W-:Y:S01]  /*4bc0*/  BAR.SYNC.DEFER_BLOCKING 0x0 ;  /* 0x0000000000007b1d */ /* 0x000fe20000010000 */
[----:B------:R-:W-:-:S06]  /*4bd0*/  IMAD.WIDE R2, R50, 0x8, R96 ;  /* 0x0000000832027825 */ /* 0x000fcc00078e0260 */
[----:B------:R-:W5:Y:S01]  /*4be0*/  LDG.E.64 R2, [R2.64] ;  /* 0x0000000a02027981 */ /* 0x000f62000c1e1b00 */
[----:B------:R-:W-:Y:S01]  /*4bf0*/  F2F.BF16.F32 R10, R10 ;  /* 0x0000000a000a7304 */ /* 0x000fe20000202000 */
[C---:B------:R-:W-:Y:S01]  /*4c00*/  IADD3 R20, R33.reuse, -0x1, RZ ;  /* 0xffffffff21147810 */ /* 0x040fe20007ffe0ff */
[----:B------:R-:W-:Y:S01]  /*4c10*/  UIADD3 UR4, UR4, -0x100, URZ ;  /* 0xffffff0004047890 */ /* 0x000fe2000fffe03f */
[----:B------:R-:W-:Y:S02]  /*4c20*/  ISETP.GT.AND P4, PT, R33, 0x1, PT ;  /* 0x000000012100780c */ /* 0x000fe40003f84270 */
[----:B------:R-:W-:-:S03]  /*4c30*/  MOV R33, R20 ;  /* 0x0000001400217202 */ /* 0x000fc60000000f00 */
[----:B------:R-:W-:Y:S08]  /*4c40*/  F2F.BF16.F32 R11, R11 ;  /* 0x0000000b000b7304 */ /* 0x000ff00000202000 */
[----:B------:R-:W1:Y:S08]  /*4c50*/  F2F.BF16.F32 R6, R9 ;  /* 0x0000000900067304 */ /* 0x000e700000202000 */
[----:B------:R-:W-:Y:S01]  /*4c60*/  F2F.BF16.F32 R17, R12 ;  /* 0x0000000c00117304 */ /* 0x000fe20000202000 */
[----:B-----5:R-:W-:Y:S01]  /*4c70*/  STS.64 [R32.X8], R2 ;  /* 0x0000000220007388 */ /* 0x020fe20000008a00 */
[----:B------:R-:W-:-:S06]  /*4c80*/  NOP ;  /* 0x0000000000007918 */ /* 0x000fcc0000000000 */
[----:B------:R-:W5:Y:S02]  /*4c90*/  LDS.64 R18, [R32.X8] ;  /* 0x0000000020127984 */ /* 0x000f640000008a00 */
[--C-:B-----5:R-:W-:Y:S02]  /*4ca0*/  PRMT R0, RZ, 0x5410, R19.reuse ;  /* 0x00005410ff007816 */ /* 0x120fe40000000013 */
        /* <DEDUP_REMOVED lines=12> */
[----:B------:R-:W-:Y:S01]  /*4d70*/  @!P2 FMUL.FTZ R2, R7, -1.4426950216293334961 ;  /* 0xbfb8aa3b0702a820 */ /* 0x000fe20000410000 */
[----:B-1----:R-:W-:Y:S01]  /*4d80*/  PRMT R7, R11, 0x5410, R6 ;  /* 0x000054100b077816 */ /* 0x002fe20000000006 */
[----:B------:R-:W-:-:S04]  /*4d90*/  FADD.FTZ R4, R0, R57 ;  /* 0x0000003900047221 */ /* 0x000fc80000010000 */
[----:B------:R-:W1:Y:S01]  /*4da0*/  @!P2 MUFU.EX2 R2, R2 ;  /* 0x000000020002a308 */ /* 0x000e620000000800 */
[----:B------:R-:W-:Y:S01]  /*4db0*/  FSETP.GTU.FTZ.AND P3, PT, R4, 20, PT ;  /* 0x41a000000400780b */ /* 0x000fe20003f7c000 */
[----:B------:R-:W-:-:S04]  /*4dc0*/  @!P0 FMUL.FTZ R0, R3, -1.4426950216293334961 ;  /* 0xbfb8aa3b03008820 */ /* 0x000fc80000410000 */
[----:B------:R-:W-:Y:S02]  /*4dd0*/  @!P1 FMUL.FTZ R5, R5, -1.4426950216293334961 ;  /* 0xbfb8aa3b05059820 */ /* 0x000fe40000410000 */
[----:B------:R-:W5:Y:S06]  /*4de0*/  @!P0 MUFU.EX2 R0, R0 ;  /* 0x0000000000008308 */ /* 0x000f6c0000000800 */
[----:B------:R-:W-:Y:S02]  /*4df0*/  @!P3 FMUL.FTZ R9, R4, -1.4426950216293334961 ;  /* 0xbfb8aa3b0409b820 */ /* 0x000fe40000410000 */
[----:B------:R-:W3:Y:S01]  /*4e00*/  @!P1 MUFU.EX2 R5, R5 ;  /* 0x0000000500059308 */ /* 0x000ee20000000800 */
[----:B-1----:R-:W-:-:S02]  /*4e10*/  @!P2 FADD.FTZ R8, R2, 1 ;  /* 0x3f8000000208a421 */ /* 0x002fc40000010000 */
[----:B------:R-:W-:-:S05]  /*4e20*/  IMAD.WIDE.U32 R2, R10, 0x10000, RZ ;  /* 0x000100000a027825 */ /* 0x000fca00078e00ff */
[----:B------:R-:W1:Y:S01]  /*4e30*/  @!P2 MUFU.RCP R8, R8 ;  /* 0x000000080008a308 */ /* 0x000e620000001000 */
[----:B------:R-:W-:Y:S01]  /*4e40*/  LOP3.LUT R7, R7, R3, RZ, 0xfc, !PT ;  /* 0x0000000307077212 */ /* 0x000fe200078efcff */
[----:B-----5:R-:W-:Y:S01]  /*4e50*/  @!P0 FADD.FTZ R4, R0, 1 ;  /* 0x3f80000000048421 */ /* 0x020fe20000010000 */
[----:B------:R-:W-:-:S05]  /*4e60*/  LOP3.LUT R6, R2, R17, RZ, 0xfc, !PT ;  /* 0x0000001102067212 */ /* 0x000fca00078efcff */
[----:B------:R-:W5:Y:S01]  /*4e70*/  @!P3 MUFU.EX2 R9, R9 ;  /* 0x000000090009b308 */ /* 0x000f620000000800 */
[----:B---3--:R-:W-:Y:S01]  /*4e80*/  @!P1 FADD.FTZ R10, R5, 1 ;  /* 0x3f800000050a9421 */ /* 0x008fe20000010000 */
[----:B------:R3:W-:Y:S01]  /*4e90*/  STS.64 [R32.X8], R6 ;  /* 0x0000000620007388 */ /* 0x0007e20000008a00 */
[----:B------:R-:W-:-:S06]  /*4ea0*/  NOP ;  /* 0x0000000000007918 */ /* 0x000fcc0000000000 */
[----:B------:R-:W4:Y:S01]  /*4eb0*/  @!P1 MUFU.RCP R11, R10 ;  /* 0x0000000a000b9308 */ /* 0x000f220000001000 */
[----:B------:R-:W2:Y:S01]  /*4ec0*/  LDS.64 R2, [R32.X8] ;  /* 0x0000000020027984 */ /* 0x000ea20000008a00 */
[----:B-1----:R-:W-:Y:S01]  /*4ed0*/  @!P2 FMUL.FTZ R15, R15, R8 ;  /* 0x000000080f0fa220 */ /* 0x002fe20000410000 */
[----:B------:R-:W-:Y:S01]  /*4ee0*/  SHF.L.U32 R8, R20, 0x7, RZ ;  /* 0x0000000714087819 */ /* 0x000fe200000006ff */
[----:B------:R-:W-:Y:S01]  /*4ef0*/  IMAD R5, R55, c[0x0][0x2d8], RZ ;  /* 0x0000b60037057a24 */ /* 0x000fe200078e02ff */
[----:B------:R-:W-:Y:S01]  /*4f00*/  IADD3 R38, P2, R38, -0x100, RZ ;  /* 0xffffff0026267810 */ /* 0x000fe20007f5e0ff */
[----:B---3--:R-:W-:Y:S02]  /*4f10*/  IMAD R7, R59, c[0x0][0x2e0], RZ ;  /* 0x0000b8003b077a24 */ /* 0x008fe400078e02ff */
[----:B-----5:R-:W-:Y:S01]  /*4f20*/  @!P3 FADD.FTZ R0, R9, 1 ;  /* 0x3f8000000900b421 */ /* 0x020fe20000010000 */
[----:B------:R-:W-:Y:S01]  /*4f30*/  SHF.R.S32.HI R9, RZ, 0x1f, R8 ;  /* 0x0000001fff097819 */ /* 0x000fe20000011408 */
[----:B------:R1:W3:Y:S01]  /*4f40*/  @!P0 MUFU.RCP R18, R4 ;  /* 0x0000000400128308 */ /* 0x0002e20000001000 */
[----:B------:R-:W-:Y:S01]  /*4f50*/  IMAD R7, R60, c[0x0][0x2e4], R7 ;  /* 0x0000b9003c077a24 */ /* 0x000fe200078e0207 */
[----:B------:R-:W-:Y:S01]  /*4f60*/  IADD3.X R39, R39, -0x1, RZ, P2, !PT ;  /* 0xffffffff27277810 */ /* 0x000fe200017fe4ff */
[----:B----4-:R-:W-:Y:S01]  /*4f70*/  @!P1 FMUL.FTZ R14, R14, R11 ;  /* 0x0000000b0e0e9220 */ /* 0x010fe20000410000 */
[----:B------:R-:W-:Y:S01]  /*4f80*/  IADD3 R35, P1, R35, -0x200, RZ ;  /* 0xfffffe0023237810 */ /* 0x000fe20007f3e0ff */
[----:B------:R-:W-:-:S03]  /*4f90*/  IMAD R11, R56, c[0x0][0x2dc], R5 ;  /* 0x0000b700380b7a24 */ /* 0x000fc600078e0205 */
[----:B------:R-:W4:Y:S01]  /*4fa0*/  @!P3 MUFU.RCP R17, R0 ;  /* 0x000000000011b308 */ /* 0x000f220000001000 */
[----:B-1----:R-:W-:Y:S01]  /*4fb0*/  IMAD.WIDE.U32 R4, R56, c[0x0][0x2d8], R8 ;  /* 0x0000b60038047a25 */ /* 0x002fe200078e0008 */
[----:B------:R-:W-:-:S03]  /*4fc0*/  IADD3.X R34, R34, -0x1, RZ, P1, !PT ;  /* 0xffffffff22227810 */ /* 0x000fc60000ffe4ff */
[----:B------:R-:W-:Y:S01]  /*4fd0*/  IMAD.WIDE.U32 R8, R56, c[0x0][0x2f8], R8 ;  /* 0x0000be0038087a25 */ /* 0x000fe200078e0008 */
[----:B------:R-:W-:Y:S02]  /*4fe0*/  IADD3 R5, R5, R11, RZ ;  /* 0x0000000b05057210 */ /* 0x000fe40007ffe0ff */
[----:B------:R-:W1:Y:S01]  /*4ff0*/  F2F.BF16.F32 R0, R14 ;  /* 0x0000000e00007304 */ /* 0x000e620000202000 */
[----:B---3--:R-:W-:Y:S02]  /*5000*/  @!P0 FMUL.FTZ R13, R13, R18 ;  /* 0x000000120d0d8220 */ /* 0x008fe40000410000 */
[----:B------:R-:W-:-:S05]  /*5010*/  IMAD.WIDE.U32 R4, R60, c[0x0][0x2e0], R4 ;  /* 0x0000b8003c047a25 */ /* 0x000fca00078e0004 */
[----:B------:R-:W-:Y:S01]  /*5020*/  IADD3 R5, R5, R7, RZ ;  /* 0x0000000705057210 */ /* 0x000fe20007ffe0ff */
[----:B----4-:R-:W-:Y:S01]  /*5030*/  @!P3 FMUL.FTZ R16, R16, R17 ;  /* 0x000000111010b220 */ /* 0x010fe20000410000 */
[----:B------:R-:W-:Y:S01]  /*5040*/  LEA R10, P0, R4, c[0x0][0x330], 0x1 ;  /* 0x0000cc00040a7a11 */ /* 0x000fe200078008ff */
[----:B------:R-:W-:Y:S01]  /*5050*/  F2F.BF16.F32 R12, R15 ;  /* 0x0000000f000c7304 */ /* 0x000fe20000202000 */
[----:B------:R-:W-:Y:S02]  /*5060*/  IADD3 R48, P3, R48, -0x100, RZ ;  /* 0xffffff0030307810 */ /* 0x000fe40007f7e0ff */
[----:B------:R-:W-:Y:S01]  /*5070*/  LEA.HI.X R11, R4, c[0x0][0x334], R5, 0x1, P0 ;  /* 0x0000cd00040b7a11 */ /* 0x000fe200000f0c05 */
[----:B-1----:R-:W-:Y:S01]  /*5080*/  IMAD.WIDE.U32 R6, R0, 0x10000, RZ ;  /* 0x0001000000067825 */ /* 0x002fe200078e00ff */
[----:B------:R-:W-:-:S03]  /*5090*/  IADD3.X R49, R49, -0x1, RZ, P3, !PT ;  /* 0xffffffff31317810 */ /* 0x000fc60001ffe4ff */
[----:B------:R-:W1:Y:S01]  /*50a0*/  F2F.BF16.F32 R19, R16 ;  /* 0x0000001000137304 */ /* 0x000e620000202000 */
[----:B------:R-:W-:-:S05]  /*50b0*/  IMAD.WIDE R4, R50, 0x8, R10 ;  /* 0x0000000832047825 */ /* 0x000fca00078e020a */
[----:B--2---:R2:W-:Y:S02]  /*50c0*/  STG.E.64 [R4.64], R2 ;  /* 0x0000000204007986 */ /* 0x0045e4000c101b0a */
[----:B------:R3:W4:Y:S01]  /*50d0*/  F2F.BF16.F32 R17, R13 ;  /* 0x0000000d00117304 */ /* 0x0007220000202000 */
[----:B-1----:R-:W-:Y:S01]  /*50e0*/  PRMT R19, R12, 0x5410, R19 ;  /* 0x000054100c137816 */ /* 0x002fe20000000013 */
[----:B---3--:R-:W-:-:S03]  /*50f0*/  FADD.FTZ R13, R13, R52 ;  /* 0x000000340d0d7221 */ /* 0x008fc60000010000 */
        /* <DEDUP_REMOVED lines=11> */
[----:B--2---:R-:W-:-:S05]  /*51b0*/  IMAD.WIDE.U32 R2, R60, c[0x0][0x300], R8 ;  /* 0x0000c0003c027a25 */ /* 0x004fca00078e0008 */
[----:B------:R-:W-:Y:S02]  /*51c0*/  IADD3 R3, R3, R19, RZ ;  /* 0x0000001303037210 */ /* 0x000fe40007ffe0ff */
[----:B------:R-:W-:Y:S01]  /*51d0*/  LEA R4, P0, R2, c[0x0][0x340], 0x1 ;  /* 0x0000d00002047a11 */ /* 0x000fe200078008ff */
[----:B------:R-:W-:Y:S01]  /*51e0*/  STS.64 [R32.X8], R10 ;  /* 0x0000000a20007388 */ /* 0x000fe20000008a00 */
[----:B------:R-:W-:-:S06]  /*51f0*/  NOP ;  /* 0x0000000000007918 */ /* 0x000fcc0000000000 */
[----:B------:R-:W1:Y:S01]  /*5200*/  LDS.64 R6, [R32.X8] ;  /* 0x0000000020067984 */ /* 0x000e620000008a00 */
[----:B------:R-:W-:Y:S02]  /*5210*/  LEA.HI.X R5, R2, c[0x0][0x344], R3, 0x1, P0 ;  /* 0x0000d10002057a11 */ /* 0x000fe400000f0c03 */
[----:B------:R-:W-:-:S03]  /*5220*/  IADD3 R96, P0, R96, -0x100, RZ ;  /* 0xffffff0060607810 */ /* 0x000fc60007f1e0ff */
[----:B------:R-:W-:Y:S01]  /*5230*/  IMAD.WIDE R2, R50, 0x8, R4 ;  /* 0x0000000832027825 */ /* 0x000fe200078e0204 */
[----:B------:R-:W-:Y:S02]  /*5240*/  IADD3.X R97, R97, -0x1, RZ, P0, !PT ;  /* 0xffffffff61617810 */ /* 0x000fe400007fe4ff */
[----:B------:R-:W-:-:S04]  /*5250*/  IADD3 R37, P0, R37, -0x200, RZ ;  /* 0xfffffe0025257810 */ /* 0x000fc80007f1e0ff */
[----:B------:R-:W-:Y:S01]  /*5260*/  IADD3.X R36, R36, -0x1, RZ, P0, !PT ;  /* 0xffffffff24247810 */ /* 0x000fe200007fe4ff */
[----:B-1----:R1:W-:Y:S01]  /*5270*/  STG.E.64 [R2.64], R6 ;  /* 0x0000000602007986 */ /* 0x0023e2000c101b0a */
[----:B------:R-:W-:Y:S01]  /*5280*/  @!P4 CALL.REL.NOINC `(.L_x_14333) ;  /* 0x000000100000c944 */ /* 0x000fe20003c00000 */
[----:B------:R-:W-:Y:S05]  /*5290*/  BRA `(.L_x_14374) ;  /* 0xffffb70000007947 */ /* 0x000fea000383ffff */
.L_x_14333:
        /* <DEDUP_REMOVED lines=24> */
.L_x_14376:
[----:B-1----:R-:W-:Y:S05]  /*5420*/  BSYNC B0 ;  /* 0x0000000000007941 */ /* 0x002fea0003800000 */
.L_x_14375:
        /* <DEDUP_REMOVED lines=23> */
.L_x_14378:
[----:B------:R-:W2:Y:S02]  /*55a0*/  S2R R9, SR_TID.X ;  /* 0x0000000000097919 */ /* 0x000ea40000002100 */
.L_x_14379:
[----:B-1----:R-:W-:Y:S05]  /*55b0*/  BSYNC B0 ;  /* 0x0000000000007941 */ /* 0x002fea0003800000 */
.L_x_14377:
[----:B--2---:R-:W-:-:S13]  /*55c0*/  ISETP.GE.AND P0, PT, R9, c[0x0][0x16c], PT ;  /* 0x00005b0009007a0c */ /* 0x004fda0003f06270 */
[----:B------:R-:W-:Y:S05]  /*55d0*/  @P0 EXIT ;  /* 0x000000000000094d */ /* 0x000fea0003800000 */
[----:B------:R-:W-:Y:S02]  /*55e0*/  IMAD R59, R59, c[0x0][0x288], RZ ;  /* 0x0000a2003b3b7a24 */ /* 0x000fe400078e02ff */
[----:B------:R-:W-:-:S04]  /*55f0*/  IMAD.WIDE.U32 R4, R60, c[0x0][0x288], RZ ;  /* 0x0000a2003c047a25 */ /* 0x000fc800078e00ff */
[----:B------:R-:W-:-:S05]  /*5600*/  IMAD R13, R60, c[0x0][0x28c], R59 ;  /* 0x0000a3003c0d7a24 */ /* 0x000fca00078e023b */
[----:B------:R-:W-:Y:S02]  /*5610*/  IADD3 R13, R5, R13, RZ ;  /* 0x0000000d050d7210 */ /* 0x000fe40007ffe0ff */
.L_x_14380:
        /* <DEDUP_REMOVED lines=17> */
.L_x_14381:
        /* <DEDUP_REMOVED lines=13> */
.L_x_14782:


//--------------------- .text._Z25selective_scan_bwd_kernelI32Selective_Scan_bwd_kernel_traitsILi32ELi4ELb1ELb1ELb1ELb1ELb1EN3c108BFloat16ENS1_7complexIfEEEEv12SSMParamsBwd --------------------------
	.section	.text._Z25selective_scan_bwd_kernelI32Selective_Scan_bwd_kernel_traitsILi32ELi4ELb1ELb1ELb1ELb1ELb1EN3c108BFloat16ENS1_7complexIfEEEEv12SSMParamsBwd,"ax",@progbits
	.sectioninfo	@"SHI_REGISTERS=158"
	.align	128
        .global         _Z25selective_scan_bwd_kernelI32Selective_Scan_bwd_kernel_traitsILi32ELi4ELb1ELb1ELb1ELb1ELb1EN3c108BFloat16ENS1_7complexIfEEEEv12SSMParamsBwd
        .type           _Z25selective_scan_bwd_kernelI32Selective_Scan_bwd_kernel_traitsILi32ELi4ELb1ELb1ELb1ELb1ELb1EN3c108BFloat16ENS1_7complexIfEEEEv12SSMParamsBwd,@function
        .size           _Z25selective_scan_bwd_kernelI32Selective_Scan_bwd_kernel_traitsILi32ELi4ELb1ELb1ELb1ELb1ELb1EN3c108BFloat16ENS1_7complexIfEEEEv12SSMParamsBwd,(.L_x_14783 - _Z25selective_scan_bwd_kernelI32Selective_Scan_bwd_kernel_traitsILi32ELi4ELb1ELb1ELb1ELb1ELb1EN3c108BFloat16ENS1_7complexIfEEEEv12SSMParamsBwd)
        .other          _Z25selective_scan_bwd_kernelI32Selective_Scan_bwd_kernel_traitsILi32ELi4ELb1ELb1ELb1ELb1ELb1EN3c108BFloat16ENS1_7complexIfEEEEv12SSMParamsBwd,@"STO_CUDA_ENTRY STV_DEFAULT"
_Z25selective_scan_bwd_kernelI32Selective_Scan_bwd_kernel_traitsILi32ELi4ELb1ELb1ELb1ELb1ELb1EN3c108BFloat16ENS1_7complexIfEEEEv12SSMParamsBwd:
.text._Z25selective_scan_bwd_kernelI32Selective_Scan_bwd_kernel_traitsILi32ELi4ELb1ELb1ELb1ELb1ELb1EN3c108BFloat16ENS1_7complexIfEEEEv12SSMParamsBwd:
        /* <DEDUP_REMOVED lines=154> */
.L_x_14424:
[----:B------:R-:W-:Y:S01]  /*09a0*/  BAR.SYNC.DEFER_BLOCKING 0x0 ;  /* 0x0000000000007b1d */ /* 0x000fe20000010000 */
[----:B0-----:R-:W-:-:S06]  /*09b0*/  IMAD.WIDE R2, R50, 0x8, R48 ;  /* 0x0000000832027825 */ /* 0x001fcc00078e0230 */
        /* <DEDUP_REMOVED lines=76> */
.L_x_14384:
[----:B-1----:R-:W-:Y:S05]  /*0e80*/  BSYNC B0 ;  /* 0x0000000000007941 */ /* 0x002fea0003800000 */
.L_x_14383:
        /* <DEDUP_REMOVED lines=33> */
.L_x_14386:
[----:B------:R-:W-:Y:S05]  /*10a0*/  BSYNC B0 ;  /* 0x0000000000007941 */ /* 0x000fea0003800000 */
.L_x_14385:
        /* <DEDUP_REMOVED lines=33> */
.L_x_14388:
[----:B------:R-:W-:Y:S05]  /*12c0*/  BSYNC B0 ;  /* 0x0000000000007941 */ /* 0x000fea0003800000 */
.L_x_14387:
        /* <DEDUP_REMOVED lines=33> */
.L_x_14390:
[----:B------:R-:W-:Y:S05]  /*14e0*/  BSYNC B0 ;  /* 0x0000000000007941 */ /* 0x000fea0003800000 */
.L_x_14389:
        /* <DEDUP_REMOVED lines=18> */
[----:B--2---:R-:W-:-:S02]  /*1610*/  PRMT R41, RZ, 0x5410, R5 ;  /* 0x00005410ff297816 */ /* 0x004fc40000000005 */
[----:B------:R-:W-:-:S04]  /*1620*/  SHF.R.U32.HI R43, RZ, 0x10, R5 ;  /* 0x00000010ff2b7819 */ /* 0x000fc80000011605 */
[----:B------:R-:W-:Y:S02]  /*1630*/  PRMT R43, RZ, 0x5410, R43 ;  /* 0x00005410ff2b7816 */ /* 0x000fe4000000002b */
[--C-:B0-----:R-:W-:Y:S02]  /*1640*/  PRMT R42, RZ, 0x5410, R13.reuse ;  /* 0x00005410ff2a7816 */ /* 0x101fe4000000000d */
[--C-:B------:R-:W-:Y:S02]  /*1650*/  SHF.R.U64 R16, R12, 0x10, R13.reuse ;  /* 0x000000100c107819 */ /* 0x100fe4000000120d */
[----:B------:R-:W-:Y:S01]  /*1660*/  SHF.R.U32.HI R46, RZ, 0x10, R13 ;  /* 0x00000010ff2e7819 */ /* 0x000fe2000001160d */
[----:B------:R-:W-:Y:S01]  /*1670*/  FMUL.FTZ R10, R42, -1.4426950216293334961 ;  /* 0xbfb8aa3b2a0a7820 */ /* 0x000fe20000410000 */
[----:B------:R-:W-:Y:S02]  /*1680*/  PRMT R13, RZ, 0x5410, R12 ;  /* 0x00005410ff0d7816 */ /* 0x000fe4000000000c */
[----:B------:R-:W-:-:S02]  /*1690*/  PRMT R16, RZ, 0x5410, R16 ;  /* 0x00005410ff107816 */ /* 0x000fc40000000010 */
[----:B------:R-:W-:Y:S01]  /*16a0*/  PRMT R46, RZ, 0x5410, R46 ;  /* 0x00005410ff2e7816 */ /* 0x000fe2000000002e */
[----:B------:R-:W0:Y:S01]  /*16b0*/  MUFU.EX2 R10, R10 ;  /* 0x0000000a000a7308 */ /* 0x000e220000000800 */
[----:B------:R-:W-:-:S03]  /*16c0*/  FMUL.FTZ R0, R13, -1.4426950216293334961 ;  /* 0xbfb8aa3b0d007820 */ /* 0x000fc60000410000 */
[----:B------:R-:W-:-:S04]  /*16d0*/  FMUL.FTZ R11, R46, -1.4426950216293334961 ;  /* 0xbfb8aa3b2e0b7820 */ /* 0x000fc80000410000 */
[----:B------:R-:W-:Y:S08]  /*16e0*/  MUFU.EX2 R0, R0 ;  /* 0x0000000000007308 */ /* 0x000ff00000000800 */
[----:B------:R-:W1:Y:S01]  /*16f0*/  MUFU.EX2 R11, R11 ;  /* 0x0000000b000b7308 */ /* 0x000e620000000800 */
[----:B0-----:R-:W-:-:S07]  /*1700*/  FADD.FTZ R10, R10, 1 ;  /* 0x3f8000000a0a7421 */ /* 0x001fce0000010000 */
[----:B------:R-:W0:Y:S01]  /*1710*/  MUFU.RCP R47, R10 ;  /* 0x0000000a002f7308 */ /* 0x000e220000001000 */
[----:B-1----:R-:W-:Y:S01]  /*1720*/  FADD.FTZ R12, R11, 1 ;  /* 0x3f8000000b0c7421 */ /* 0x002fe20000010000 */
[----:B------:R-:W-:-:S06]  /*1730*/  SHF.R.U64 R11, R4, 0x10, R5 ;  /* 0x00000010040b7819 */ /* 0x000fcc0000001205 */
[----:B------:R1:W-:Y:S01]  /*1740*/  MUFU.RCP R61, R12 ;  /* 0x0000000c003d7308 */ /* 0x0003e20000001000 */
[----:B0-----:R-:W-:-:S04]  /*1750*/  FADD.FTZ R5, -R47, 1 ;  /* 0x3f8000002f057421 */ /* 0x001fc80000010100 */
[C---:B------:R-:W-:Y:S01]  /*1760*/  FFMA.FTZ R5, R42.reuse, R5, 1 ;  /* 0x3f8000002a057423 */ /* 0x040fe20000010005 */
[----:B-1----:R-:W-:Y:S01]  /*1770*/  PRMT R12, RZ, 0x5410, R11 ;  /* 0x00005410ff0c7816 */ /* 0x002fe2000000000b */
        /* <DEDUP_REMOVED lines=11> */
[C---:B------:R-:W-:Y:S02]  /*1830*/  FFMA.FTZ R9, R46.reuse, R9, 1 ;  /* 0x3f8000002e097423 */ /* 0x040fe40000010009 */
[----:B------:R-:W-:Y:S01]  /*1840*/  FMUL.FTZ R46, R46, R61 ;  /* 0x0000003d2e2e7220 */ /* 0x000fe20000410000 */
[--C-:B-1----:R-:W-:Y:S02]  /*1850*/  PRMT R44, RZ, 0x5410, R7.reuse ;  /* 0x00005410ff2c7816 */ /* 0x102fe40000000007 */
[--C-:B------:R-:W-:Y:S02]  /*1860*/  SHF.R.U64 R40, R6, 0x10, R7.reuse ;  /* 0x0000001006287819 */ /* 0x100fe40000001207 */
[----:B------:R-:W-:Y:S01]  /*1870*/  SHF.R.U32.HI R62, RZ, 0x10, R7 ;  /* 0x00000010ff3e7819 */ /* 0x000fe20000011607 */
[C---:B--2---:R-:W-:Y:S01]  /*1880*/  FMUL.FTZ R8, R41.reuse, R44 ;  /* 0x0000002c29087220 */ /* 0x044fe20000410000 */
[----:B------:R-:W-:Y:S01]  /*1890*/  PRMT R40, RZ, 0x5410, R40 ;  /* 0x00005410ff287816 */ /* 0x000fe20000000028 */
[----:B------:R-:W-:Y:S01]  /*18a0*/  FMUL.FTZ R41, R41, R42 ;  /* 0x0000002a29297220 */ /* 0x000fe20000410000 */
[----:B------:R-:W-:Y:S01]  /*18b0*/  PRMT R62, RZ, 0x5410, R62 ;  /* 0x00005410ff3e7816 */ /* 0x000fe2000000003e */
[----:B------:R-:W-:Y:S01]  /*18c0*/  FMUL.FTZ R8, R47, R8 ;  /* 0x000000082f087220 */ /* 0x000fe20000410000 */
[----:B------:R-:W-:-:S03]  /*18d0*/  PRMT R15, RZ, 0x5410, R6 ;  /* 0x00005410ff0f7816 */ /* 0x000fc60000000006 */
[----:B0-----:R-:W-:Y:S02]  /*18e0*/  FMUL.FTZ R0, R8, R5 ;  /* 0x0000000508007220 */ /* 0x001fe40000410000 */
[----:B---3--:R-:W-:Y:S02]  /*18f0*/  FADD.FTZ R5, -R45, 1 ;  /* 0x3f8000002d057421 */ /* 0x008fe40000010100 */
[----:B------:R-:W-:Y:S01]  /*1900*/  FMUL.FTZ R8, R12, R40 ;  /* 0x000000280c087220 */ /* 0x000fe20000410000 */
[----:B------:R0:W-:Y:S01]  /*1910*/  F2F.BF16.F32 R63, R0 ;  /* 0x00000000003f7304 */ /* 0x0001e20000202000 */
[----:B------:R-:W-:Y:S02]  /*1920*/  FMUL.FTZ R10, R43, R62 ;  /* 0x0000003e2b0a7220 */ /* 0x000fe40000410000 */
[----:B------:R-:W-:Y:S02]  /*1930*/  FFMA.FTZ R7, R16, R5, 1 ;  /* 0x3f80000010077423 */ /* 0x000fe40000010005 */
[----:B------:R-:W-:-:S02]  /*1940*/  FMUL.FTZ R8, R45, R8 ;  /* 0x000000082d087220 */ /* 0x000fc40000410000 */
[----:B------:R-:W-:Y:S01]  /*1950*/  FMUL.FTZ R10, R61, R10 ;  /* 0x0000000a3d0a7220 */ /* 0x000fe20000410000 */
[----:B0-----:R-:W-:Y:S01]  /*1960*/  PRMT R0, RZ, 0x5410, R4 ;  /* 0x00005410ff007816 */ /* 0x001fe20000000004 */
[----:B------:R-:W-:Y:S02]  /*1970*/  FADD.FTZ R4, -R14, 1 ;  /* 0x3f8000000e047421 */ /* 0x000fe40000010100 */
[----:B------:R-:W-:Y:S02]  /*1980*/  FMUL.FTZ R8, R8, R7 ;  /* 0x0000000708087220 */ /* 0x000fe40000410000 */
[----:B------:R-:W-:Y:S02]  /*1990*/  FMUL.FTZ R5, R0, R15 ;  /* 0x0000000f00057220 */ /* 0x000fe40000410000 */
[----:B------:R-:W-:Y:S02]  /*19a0*/  FMUL.FTZ R9, R10, R9 ;  /* 0x000000090a097220 */ /* 0x000fe40000410000 */
[----:B------:R-:W-:Y:S01]  /*19b0*/  FFMA.FTZ R4, R13, R4, 1 ;  /* 0x3f8000000d047423 */ /* 0x000fe20000010004 */
[----:B------:R-:W0:Y:S01]  /*19c0*/  F2F.BF16.F32 R8, R8 ;  /* 0x0000000800087304 */ /* 0x000e220000202000 */
[----:B------:R-:W-:-:S02]  /*19d0*/  FMUL.FTZ R5, R14, R5 ;  /* 0x000000050e057220 */ /* 0x000fc40000410000 */
[----:B------:R-:W-:Y:S02]  /*19e0*/  FMUL.FTZ R13, R13, R14 ;  /* 0x0000000e0d0d7220 */ /* 0x000fe40000410000 */
[----:B------:R-:W-:Y:S02]  /*19f0*/  FMUL.FTZ R10, R5, R4 ;  /* 0x00000004050a7220 */ /* 0x000fe40000410000 */
[----:B------:R-:W-:Y:S01]  /*1a00*/  FMUL.FTZ R45, R16, R45 ;  /* 0x0000002d102d7220 */ /* 0x000fe20000410000 */
[----:B------:R-:W1:Y:S01]  /*1a10*/  F2F.BF16.F32 R6, R9 ;  /* 0x0000000900067304 */ /* 0x000e620000202000 */
[----:B------:R-:W-:-:S07]  /*1a20*/  FMUL.FTZ R43, R43, R46 ;  /* 0x0000002e2b2b7220 */ /* 0x000fce0000410000 */
[----:B------:R-:W2:Y:S01]  /*1a30*/  F2F.BF16.F32 R11, R10 ;  /* 0x0000000a000b7304 */ /* 0x000ea20000202000 */
[----:B0-----:R-:W-:Y:S01]  /*1a40*/  IMAD.WIDE.U32 R4, R8, 0x10000, RZ ;  /* 0x0001000008047825 */ /* 0x001fe200078e00ff */
[----:B------:R-:W-:Y:S01]  /*1a50*/  BAR.SYNC.DEFER_BLOCKING 0x0 ;  /* 0x0000000000007b1d */ /* 0x000fe20000010000 */
[----:B-1----:R-:W-:-:S04]  /*1a60*/  PRMT R63, R63, 0x5410, R6 ;  /* 0x000054103f3f7816 */ /* 0x002fc80000000006 */
[----:B------:R-:W-:Y:S01]  /*1a70*/  LOP3.LUT R7, R63, R5, RZ, 0xfc, !PT ;  /* 0x000000053f077212 */ /* 0x000fe200078efcff */
[----:B------:R-:W-:Y:S02]  /*1a80*/  IMAD R5, R55, c[0x0][0x2e8], RZ ;  /* 0x0000ba0037057a24 */ /* 0x000fe400078e02ff */
[----:B------:R-:W-:Y:S01]  /*1a90*/  IMAD R63, R59, c[0x0][0x2f0], RZ ;  /* 0x0000bc003b3f7a24 */ /* 0x000fe200078e02ff */
[----:B--2---:R-:W-:Y:S01]  /*1aa0*/  LOP3.LUT R6, R4, R11, RZ, 0xfc, !PT ;  /* 0x0000000b04067212 */ /* 0x004fe200078efcff */
[C---:B------:R-:W-:Y:S02]  /*1ab0*/  IMAD R11, R56.reuse, c[0x0][0x2ec], R5 ;  /* 0x0000bb00380b7a24 */ /* 0x040fe400078e0205 */
[----:B------:R-:W-:-:S04]  /*1ac0*/  IMAD.WIDE.U32 R4, R56, c[0x0][0x2e8], R2 ;  /* 0x0000ba0038047a25 */ /* 0x000fc800078e0002 */
[----:B------:R-:W-:Y:S01]  /*1ad0*/  IMAD R63, R60, c[0x0][0x2f4], R63 ;  /* 0x0000bd003c3f7a24 */ /* 0x000fe200078e023f */
[----:B------:R-:W-:Y:S01]  /*1ae0*/  IADD3 R5, R5, R11, RZ ;  /* 0x0000000b05057210 */ /* 0x000fe20007ffe0ff */
[----:B------:R0:W-:Y:S01]  /*1af0*/  STS.64 [R32.X8], R6 ;  /* 0x0000000620007388 */ /* 0x0001e20000008a00 */
[----:B------:R-:W-:-:S06]  /*1b00*/  NOP ;  /* 0x0000000000007918 */ /* 0x000fcc0000000000 */
[----:B------:R-:W1:Y:S01]  /*1b10*/  LDS.64 R8, [R32.X8] ;  /* 0x0000000020087984 */ /* 0x000e620000008a00 */
[----:B------:R-:W-:-:S04]  /*1b20*/  IMAD.WIDE.U32 R4, R60, c[0x0][0x2f0], R4 ;  /* 0x0000bc003c047a25 */ /* 0x000fc800078e0004 */
[----:B0-----:R-:W-:Y:S01]  /*1b30*/  FMUL.FTZ R7, R12, R45 ;  /* 0x0000002d0c077220 */ /* 0x001fe20000410000 */
[----:B------:R-:W-:Y:S02]  /*1b40*/  IADD3 R5, R5, R63, RZ ;  /* 0x0000003f05057210 */ /* 0x000fe40007ffe0ff */
[----:B------:R-:W-:-:S04]  /*1b50*/  LEA R10, P0, R4, c[0x0][0x338], 0x1 ;  /* 0x0000ce00040a7a11 */ /* 0x000fc800078008ff */
[----:B------:R-:W-:Y:S01]  /*1b60*/  LEA.HI.X R11, R4, c[0x0][0x33c], R5, 0x1, P0 ;  /* 0x0000cf00040b7a11 */ /* 0x000fe200000f0c05 */
[----:B------:R-:W-:Y:S01]  /*1b70*/  FMUL.FTZ R5, R0, R13 ;  /* 0x0000000d00057220 */ /* 0x000fe20000410000 */
[----:B------:R-:W-:Y:S02]  /*1b80*/  ISETP.NE.U32.AND P0, PT, RZ, c[0x0][0x270], PT ;  /* 0x00009c00ff007a0c */ /* 0x000fe40003f05070 */
[----:B------:R-:W-:Y:S01]  /*1b90*/  PRMT R0, RZ, 0x5410, R94 ;  /* 0x00005410ff007816 */ /* 0x000fe2000000005e */
[----:B------:R-:W-:Y:S01]  /*1ba0*/  IMAD.WIDE R10, R50, 0x8, R10 ;  /* 0x00000008320a7825 */ /* 0x000fe200078e020a */
[----:B------:R-:W-:Y:S02]  /*1bb0*/  ISETP.NE.AND.EX P0, PT, RZ, c[0x0][0x274], PT, P0 ;  /* 0x00009d00ff007a0c */ /* 0x000fe40003f05300 */
[----:B------:R-:W-:Y:S01]  /*1bc0*/  SHF.R.U64 R4, R94, 0x10, R95 ;  /* 0x000000105e047819 */ /* 0x000fe2000000125f */
[----:B------:R-:W-:Y:S01]  /*1bd0*/  FFMA.FTZ R0, R5, R0, R52 ;  /* 0x0000000005007223 */ /* 0x000fe20000010034 */
[----:B-1----:R0:W-:Y:S09]  /*1be0*/  STG.E.64 [R10.64], R8 ;  /* 0x000000080a007986 */ /* 0x0021f2000c101b0a */
[----:B------:R-:W-:Y:S05]  /*1bf0*/  @!P0 BRA `(.L_x_14391) ;  /* 0x000001c000008947 */ /* 0x000fea0003800000 */
[----:B------:R-:W-:Y:S01]  /*1c00*/  FMUL.FTZ R42, R42, R44 ;  /* 0x0000002c2a2a7220 */ /* 0x000fe20000410000 */
[----:B------:R-:W-:Y:S01]  /*1c10*/  BAR.SYNC.DEFER_BLOCKING 0x0 ;  /* 0x0000000000007b1d */ /* 0x000fe20000010000 */
[----:B------:R-:W-:-:S02]  /*1c20*/  FMUL.FTZ R40, R45, R40 ;  /* 0x000000282d287220 */ /* 0x000fc40000410000 */
[----:B------:R-:W-:Y:S02]  /*1c30*/  FMUL.FTZ R46, R46, R62 ;  /* 0x0000003e2e2e7220 */ /* 0x000fe40000410000 */
[----:B------:R-:W-:Y:S01]  /*1c40*/  FMUL.FTZ R13, R13, R15 ;  /* 0x0000000f0d0d7220 */ /* 0x000fe20000410000 */
[----:B0-----:R-:W0:Y:S01]  /*1c50*/  F2F.BF16.F32 R8, R40 ;  /* 0x0000002800087304 */ /* 0x001e220000202000 */
[----:B------:R-:W-:Y:S02]  /*1c60*/  IMAD R15, R55, c[0x0][0x210], RZ ;  /* 0x00008400370f7a24 */ /* 0x000fe400078e02ff */
[----:B------:R-:W-:-:S04]  /*1c70*/  IMAD.WIDE.U32 R2, R56, c[0x0][0x210], R2 ;  /* 0x0000840038027a25 */ /* 0x000fc800078e0002 */
[----:B------:R-:W-:Y:S01]  /*1c80*/  IMAD R15, R56, c[0x0][0x214], R15 ;  /* 0x00008500380f7a24 */ /* 0x000fe200078e020f */
[----:B------:R-:W-:Y:S04]  /*1c90*/  F2F.BF16.F32 R42, R42 ;  /* 0x0000002a002a7304 */ /* 0x000fe80000202000 */
[----:B------:R-:W-:-:S04]  /*1ca0*/  IADD3 R3, R3, R15, RZ ;  /* 0x0000000f03037210 */ /* 0x000fc80007ffe0ff */
[----:B------:R-:W1:Y:S01]  /*1cb0*/  F2F.BF16.F32 R11, R46 ;  /* 0x0000002e000b7304 */ /* 0x000e620000202000 */
[----:B0-----:R-:W-:-:S04]  /*1cc0*/  IMAD.WIDE.U32 R8, R8, 0x10000, RZ ;  /* 0x0001000008087825 */ /* 0x001fc800078e00ff */
[----:B------:R-:W-:-:S03]  /*1cd0*/  IMAD.WIDE.U32 R2, R60, c[0x0][0x218], R2 ;  /* 0x000086003c027a25 */ /* 0x000fc600078e0002 */
        /* <DEDUP_REMOVED lines=14> */
.L_x_14391:
        /* <DEDUP_REMOVED lines=29> */
[-C--:B------:R-:W-:Y:S01]  /*1f90*/  IMAD R45, R45, R56.reuse, RZ ;  /* 0x000000382d2d7224 */ /* 0x080fe200078e02ff */
[----:B------:R-:W-:Y:S01]  /*1fa0*/  SHF.R.U64 R2, R2, 0x1, R47 ;  /* 0x0000000102027819 */ /* 0x000fe2000000122f */
[----:B------:R-:W-:Y:S01]  /*1fb0*/  FADD.FTZ R5, R43, R43 ;  /* 0x0000002b2b057221 */ /* 0x000fe20000010000 */
[----:B------:R-:W-:Y:S01]  /*1fc0*/  SHF.R.U64 R44, R44, 0x1, R61 ;  /* 0x000000012c2c7819 */ /* 0x000fe2000000123d */
[----:B------:R-:W-:Y:S01]  /*1fd0*/  IMAD R0, R3, R56, RZ ;  /* 0x0000003803007224 */ /* 0x000fe200078e02ff */
[----:B------:R-:W-:Y:S01]  /*1fe0*/  MOV R4, RZ ;  /* 0x000000ff00047202 */ /* 0x000fe20000000f00 */
[----:B------:R-:W-:Y:S01]  /*1ff0*/  IMAD R47, R55, R2, R45 ;  /* 0x00000002372f7224 */ /* 0x000fe200078e022d */
[----:B------:R-:W-:Y:S01]  /*2000*/  MOV R16, RZ ;  /* 0x000000ff00107202 */ /* 0x000fe20000000f00 */
        /* <DEDUP_REMOVED lines=50> */
.L_x_14423:
        /* <DEDUP_REMOVED lines=160> */
.L_x_14394:
[----:B-1----:R-:W-:Y:S05]  /*2d30*/  BSYNC B0 ;  /* 0x0000000000007941 */ /* 0x002fea0003800000 */
.L_x_14393:
        /* <DEDUP_REMOVED lines=174> */
.L_x_14396:
[----:B---3--:R-:W-:Y:S05]  /*3820*/  BSYNC B0 ;  /* 0x0000000000007941 */ /* 0x008fea0003800000 */
.L_x_14395:
        /* <DEDUP_REMOVED lines=19> */
.L_x_14398:
[----:B------:R-:W-:Y:S05]  /*3960*/  BSYNC B0 ;  /* 0x0000000000007941 */ /* 0x000fea0003800000 */
.L_x_14397:
        /* <DEDUP_REMOVED lines=17> */
.L_x_14400:
[----:B------:R-:W-:Y:S05]  /*3a80*/  BSYNC B0 ;  /* 0x0000000000007941 */ /* 0x000fea0003800000 */
.L_x_14399:
        /* <DEDUP_REMOVED lines=17> */
.L_x_14402:
[----:B------:R-:W-:Y:S05]  /*3ba0*/  BSYNC B0 ;  /* 0x0000000000007941 */ /* 0x000fea0003800000 */
.L_x_14401:
        /* <DEDUP_REMOVED lines=19> */
.L_x_14404:
[----:B------:R-:W-:Y:S05]  /*3ce0*/  BSYNC B0 ;  /* 0x0000000000007941 */ /* 0x000fea0003800000 */
.L_x_14403:
        /* <DEDUP_REMOVED lines=212> */
.L_x_14406:
[----:B01234-:R-:W-:Y:S05]  /*4a30*/  BSYNC B0 ;  /* 0x0000000000007941 */ /* 0x01ffea0003800000 */
.L_x_14405:
        /* <DEDUP_REMOVED lines=18> */
.L_x_14408:
[----:B------:R-:W-:Y:S05]  /*4b60*/  BSYNC B0 ;  /* 0x0000000000007941 */ /* 0x000fea0003800000 */
.L_x_14407:
        /* <DEDUP_REMOVED lines=9> */
.L_x_14410:
[----:B------:R-:W-:Y:S05]  /*4c00*/  BSYNC B0 ;  /* 0x0000000000007941 */ /* 0x000fea0003800000 */
.L_x_14409:
        /* <DEDUP_REMOVED lines=9> */
.L_x_14412:
[----:B------:R-:W-:Y:S05]  /*4ca0*/  BSYNC B0 ;  /* 0x0000000000007941 */ /* 0x000fea0003800000 */
.L_x_14411:
        /* <DEDUP_REMOVED lines=9> */
.L_x_14414:
[----:B------:R-:W-:Y:S05]  /*4d40*/  BSYNC B0 ;  /* 0x0000000000007941 */ /* 0x000fea0003800000 */
.L_x_14413:
        /* <DEDUP_REMOVED lines=9> */
.L_x_14416:
[----:B------:R-:W-:Y:S05]  /*4de0*/  BSYNC B0 ;  /* 0x0000000000007941 */ /* 0x000fea0003800000 */
.L_x_14415:
        /* <DEDUP_REMOVED lines=9> */
.L_x_14418:
[----:B------:R-:W-:Y:S05]  /*4e80*/  BSYNC B0 ;  /* 0x0000000000007941 */ /* 0x000fea0003800000 */
.L_x_14417:
        /* <DEDUP_REMOVED lines=9> */
.L_x_14420:
[----:B------:R-:W-:Y:S05]  /*4f20*/  BSYNC B0 ;  /* 0x0000000000007941 */ /* 0x000fea0003800000 */
.L_x_14419:
        /* <DEDUP_REMOVED lines=83> */
.L_x_14422:
[----:B-1----:R-:W-:Y:S05]  /*5460*/  BSYNC B0 ;  /* 0x0000000000007941 */ /* 0x002fea0003800000 */
.L_x_14421:
[----:B------:R-:W-:Y:S02]  /*5470*/  IADD3 R4, R4, 0x1, RZ ;  /* 0x0000000104047810 */ /* 0x000fe40007ffe0ff */
[----:B------:R-:W-:Y:S02]  /*5480*/  IADD3 R3, P1, R3, 0x1, RZ ;  /* 0x0000000103037810 */ /* 0x000fe40007f3e0ff */
[----:B------:R-:W-:Y:S02]  /*5490*/  ISETP.GE.AND P0, PT, R4, c[0x0][0x16c], PT ;  /* 0x00005b0004007a0c */ /* 0x000fe40003f06270 */
[----:B------:R-:W-:-:S11]  /*54a0*/  IADD3.X R2, RZ, R2, RZ, P1, !PT ;  /* 0x00000002ff027210 */ /* 0x000fd60000ffe4ff */
[----:B------:R-:W-:Y:S01]  /*54b0*/  @P0 CALL.REL.NOINC `(.L_x_14392) ;  /* 0x0000001000000944 */ /* 0x000fe20003c00000 */
[----:B------:R-:W-:Y:S05]  /*54c0*/  BRA `(.L_x_14423) ;  /* 0xffffce6000007947 */ /* 0x000fea000383ffff */
.L_x_14392:
        /* <DEDUP_REMOVED lines=11> */
[----:B-1----:R-:W-:Y:S01]  /*5580*/  PRMT R11, R11, 0x5410, R6 ;  /* 0x000054100b0b7816 */ /* 0x002fe20000000006 */
[----:B-----5:R-:W-:Y:S01]  /*5590*/  STS.64 [R32.X8], R2 ;  /* 0x0000000220007388 */ /* 0x020fe20000008a00 */
[----:B------:R-:W-:-:S06]  /*55a0*/  NOP ;  /* 0x0000000000007918 */ /* 0x000fcc0000000000 */
[----:B------:R-:W1:Y:S02]  /*55b0*/  LDS.64 R18, [R32.X8] ;  /* 0x0000000020127984 */ /* 0x000e640000008a00 */
[--C-:B-1----:R-:W-:Y:S02]  /*55c0*/  PRMT R0, RZ, 0x5410, R19.reuse ;  /* 0x00005410ff007816 */ /* 0x102fe40000000013 */
        /* <DEDUP_REMOVED lines=18> */
[----:B------:R-:W5:Y:S02]  /*56f0*/  @!P0 MUFU.EX2 R0, R0 ;  /* 0x0000000000008308 */ /* 0x000f640000000800 */
[----:B------:R-:W-:-:S06]  /*5700*/  @!P3 FMUL.FTZ R9, R4, -1.4426950216293334961 ;  /* 0xbfb8aa3b0409b820 */ /* 0x000fcc0000410000 */
[----:B------:R-:W3:Y:S01]  /*5710*/  @!P1 MUFU.EX2 R5, R5 ;  /* 0x0000000500059308 */ /* 0x000ee20000000800 */
[----:B-1----:R-:W-:Y:S02]  /*5720*/  @!P2 FADD.FTZ R8, R2, 1 ;  /* 0x3f8000000208a421 */ /* 0x002fe40000010000 */
[----:B------:R-:W-:-:S05]  /*5730*/  IMAD.WIDE.U32 R2, R10, 0x10000, RZ ;  /* 0x000100000a027825 */ /* 0x000fca00078e00ff */
[----:B------:R-:W1:Y:S01]  /*5740*/  @!P3 MUFU.EX2 R9, R9 ;  /* 0x000000090009b308 */ /* 0x000e620000000800 */
[----:B------:R-:W-:Y:S01]  /*5750*/  LOP3.LUT R7, R11, R3, RZ, 0xfc, !PT ;  /* 0x000000030b077212 */ /* 0x000fe200078efcff */
[----:B-----5:R-:W-:Y:S01]  /*5760*/  @!P0 FADD.FTZ R4, R0, 1 ;  /* 0x3f80000000048421 */ /* 0x020fe20000010000 */
[----:B------:R-:W-:-:S05]  /*5770*/  LOP3.LUT R6, R2, R17, RZ, 0xfc, !PT ;  /* 0x0000001102067212 */ /* 0x000fca00078efcff */
[----:B------:R5:W-:Y:S01]  /*5780*/  STS.64 [R32.X8], R6 ;  /* 0x0000000620007388 */ /* 0x000be20000008a00 */
[----:B------:R-:W-:-:S06]  /*5790*/  NOP ;  /* 0x0000000000007918 */ /* 0x000fcc0000000000 */
[----:B------:R-:W4:Y:S01]  /*57a0*/  LDS.64 R2, [R32.X8] ;  /* 0x0000000020027984 */ /* 0x000f220000008a00 */
[----:B------:R2:W0:Y:S01]  /*57b0*/  @!P2 MUFU.RCP R19, R8 ;  /* 0x000000080013a308 */ /* 0x0004220000001000 */
[----:B---3--:R-:W-:Y:S02]  /*57c0*/  @!P1 FADD.FTZ R10, R5, 1 ;  /* 0x3f800000050a9421 */ /* 0x008fe40000010000 */
[----:B-1----:R-:W-:Y:S02]  /*57d0*/  @!P3 FADD.FTZ R0, R9, 1 ;  /* 0x3f8000000900b421 */ /* 0x002fe40000010000 */
[----:B------:R-:W-:Y:S02]  /*57e0*/  IMAD R5, R55, c[0x0][0x2d8], RZ ;  /* 0x0000b60037057a24 */ /* 0x000fe400078e02ff */
[----:B-----5:R-:W-:Y:S01]  /*57f0*/  IMAD R7, R59, c[0x0][0x2e0], RZ ;  /* 0x0000b8003b077a24 */ /* 0x020fe200078e02ff */
[----:B------:R1:W3:Y:S01]  /*5800*/  @!P0 MUFU.RCP R41, R4 ;  /* 0x0000000400298308 */ /* 0x0002e20000001000 */
[----:B--2---:R-:W-:Y:S01]  /*5810*/  SHF.L.U32 R8, R20, 0x7, RZ ;  /* 0x0000000714087819 */ /* 0x004fe200000006ff */
[----:B------:R-:W-:-:S02]  /*5820*/  IMAD R11, R56, c[0x0][0x2dc], R5 ;  /* 0x0000b700380b7a24 */ /* 0x000fc400078e0205 */
[----:B------:R-:W-:Y:S01]  /*5830*/  IMAD R7, R60, c[0x0][0x2e4], R7 ;  /* 0x0000b9003c077a24 */ /* 0x000fe200078e0207 */
[----:B------:R-:W-:-:S03]  /*5840*/  SHF.R.S32.HI R9, RZ, 0x1f, R8 ;  /* 0x0000001fff097819 */ /* 0x000fc60000011408 */
[----:B------:R-:W2:Y:S01]  /*5850*/  @!P1 MUFU.RCP R10, R10 ;  /* 0x0000000a000a9308 */ /* 0x000ea20000001000 */
[----:B0-----:R-:W-:Y:S01]  /*5860*/  @!P2 FMUL.FTZ R14, R14, R19 ;  /* 0x000000130e0ea220 */ /* 0x001fe20000410000 */
[----:B------:R-:W-:Y:S01]  /*5870*/  IADD3 R48, P2, R48, -0x100, RZ ;  /* 0xffffff0030307810 */ /* 0x000fe20007f5e0ff */
[----:B-1----:R-:W-:-:S03]  /*5880*/  IMAD.WIDE.U32 R4, R56, c[0x0][0x2d8], R8 ;  /* 0x0000b60038047a25 */ /* 0x002fc600078e0008 */
[----:B------:R-:W-:Y:S01]  /*5890*/  IADD3.X R49, R49, -0x1, RZ, P2, !PT ;  /* 0xffffffff31317810 */ /* 0x000fe200017fe4ff */
[----:B------:R-:W-:Y:S01]  /*58a0*/  IMAD.WIDE.U32 R8, R56, c[0x0][0x2f8], R8 ;  /* 0x0000be0038087a25 */ /* 0x000fe200078e0008 */
[----:B------:R-:W-:Y:S01]  /*58b0*/  IADD3 R5, R5, R11, RZ ;  /* 0x0000000b05057210 */ /* 0x000fe20007ffe0ff */
[----:B------:R-:W0:Y:S02]  /*58c0*/  @!P3 MUFU.RCP R18, R0 ;  /* 0x000000000012b308 */ /* 0x000e240000001000 */
[----:B---3--:R-:W-:Y:S02]  /*58d0*/  @!P0 FMUL.FTZ R16, R16, R41 ;  /* 0x0000002910108220 */ /* 0x008fe40000410000 */
[----:B------:R-:W-:-:S04]  /*58e0*/  IMAD.WIDE.U32 R4, R60, c[0x0][0x2e0], R4 ;  /* 0x0000b8003c047a25 */ /* 0x000fc800078e0004 */
[----:B--2---:R-:W-:Y:S01]  /*58f0*/  @!P1 FMUL.FTZ R15, R15, R10 ;  /* 0x0000000a0f0f9220 */ /* 0x004fe20000410000 */
[----:B------:R-:W-:Y:S01]  /*5900*/  IADD3 R5, R5, R7, RZ ;  /* 0x0000000705057210 */ /* 0x000fe20007ffe0ff */
[----:B------:R-:W-:Y:S01]  /*5910*/  F2F.BF16.F32 R12, R14 ;  /* 0x0000000e000c7304 */ /* 0x000fe20000202000 */
[C---:B------:R-:W-:Y:S02]  /*5920*/  LEA R10, P0, R4.reuse, c[0x0][0x330], 0x1 ;  /* 0x0000cc00040a7a11 */ /* 0x040fe400078008ff */
[----:B------:R-:W-:Y:S02]  /*5930*/  IADD3 R35, P1, R35, -0x200, RZ ;  /* 0xfffffe0023237810 */ /* 0x000fe40007f3e0ff */
[----:B------:R-:W-:Y:S01]  /*5940*/  LEA.HI.X R11, R4, c[0x0][0x334], R5, 0x1, P0 ;  /* 0x0000cd00040b7a11 */ /* 0x000fe200000f0c05 */
[----:B0-----:R-:W-:Y:S01]  /*5950*/  @!P3 FMUL.FTZ R13, R13, R18 ;  /* 0x000000120d0db220 */ /* 0x001fe20000410000 */
[----:B------:R-:W-:Y:S01]  /*5960*/  IADD3 R38, P3, R38, -0x100, RZ ;  /* 0xffffff0026267810 */ /* 0x000fe20007f7e0ff */
[----:B------:R-:W0:Y:S01]  /*5970*/  F2F.BF16.F32 R0, R15 ;  /* 0x0000000f00007304 */ /* 0x000e220000202000 */
[----:B------:R-:W-:Y:S01]  /*5980*/  IADD3.X R34, R34, -0x1, RZ, P1, !PT ;  /* 0xffffffff22227810 */ /* 0x000fe20000ffe4ff */
[----:B------:R-:W-:Y:S01]  /*5990*/  IMAD.WIDE R4, R50, 0x8, R10 ;  /* 0x0000000832047825 */ /* 0x000fe200078e020a */
[----:B------:R-:W-:-:S04]  /*59a0*/  IADD3.X R39, R39, -0x1, RZ, P3, !PT ;  /* 0xffffffff27277810 */ /* 0x000fc80001ffe4ff */
[----:B----4-:R1:W-:Y:S01]  /*59b0*/  STG.E.64 [R4.64], R2 ;  /* 0x0000000204007986 */ /* 0x0103e2000c101b0a */
[----:B------:R-:W2:Y:S08]  /*59c0*/  F2F.BF16.F32 R19, R13 ;  /* 0x0000000d00137304 */ /* 0x000eb00000202000 */
[----:B------:R3:W4:Y:S01]  /*59d0*/  F2F.BF16.F32 R17, R16 ;  /* 0x0000001000117304 */ /* 0x0007220000202000 */
[----:B0-----:R-:W-:Y:S01]  /*59e0*/  IMAD.WIDE.U32 R6, R0, 0x10000, RZ ;  /* 0x0001000000067825 */ /* 0x001fe200078e00ff */
[----:B--2---:R-:W-:-:S03]  /*59f0*/  PRMT R19, R12, 0x5410, R19 ;  /* 0x000054100c137816 */ /* 0x004fc60000000013 */
[----:B---3--:R-:W-:Y:S01]  /*5a00*/  FADD.FTZ R16, R16, R51 ;  /* 0x0000003310107221 */ /* 0x008fe20000010000 */
        /* <DEDUP_REMOVED lines=26> */
.L_x_14382:
        /* <DEDUP_REMOVED lines=24> */
.L_x_14426:
[----:B0-----:R-:W-:Y:S05]  /*5d30*/  BSYNC B0 ;  /* 0x0000000000007941 */ /* 0x001fea0003800000 */
.L_x_14425:
        /* <DEDUP_REMOVED lines=23> */
.L_x_14428:
[----:B------:R-:W1:Y:S02]  /*5eb0*/  S2R R9, SR_TID.X ;  /* 0x0000000000097919 */ /* 0x000e640000002100 */
.L_x_14429:
[----:B0-----:R-:W-:Y:S05]  /*5ec0*/  BSYNC B0 ;  /* 0x0000000000007941 */ /* 0x001fea0003800000 */
.L_x_14427:
[----:B-1----:R-:W-:-:S13]  /*5ed0*/  ISETP.GE.AND P0, PT, R9, c[0x0][0x16c], PT ;  /* 0x00005b0009007a0c */ /* 0x002fda0003f06270 */
[----:B------:R-:W-:Y:S05]  /*5ee0*/  @P0 EXIT ;  /* 0x000000000000094d */ /* 0x000fea0003800000 */
[----:B------:R-:W-:Y:S02]  /*5ef0*/  IMAD R59, R59, c[0x0][0x288], RZ ;  /* 0x0000a2003b3b7a24 */ /* 0x000fe400078e02ff */
[----:B------:R-:W-:-:S04]  /*5f00*/  IMAD.WIDE.U32 R4, R60, c[0x0][0x288], RZ ;  /* 0x0000a2003c047a25 */ /* 0x000fc800078e00ff */
[----:B------:R-:W-:-:S05]  /*5f10*/  IMAD R13, R60, c[0x0][0x28c], R59 ;  /* 0x0000a3003c0d7a24 */ /* 0x000fca00078e023b */
[----:B------:R-:W-:Y:S02]  /*5f20*/  IADD3 R13, R5, R13, RZ ;  /* 0x0000000d050d7210 */ /* 0x000fe40007ffe0ff */
.L_x_14430:
        /* <DEDUP_REMOVED lines=17> */
.L_x_14431:
        /* <DEDUP_REMOVED lines=12> */
.L_x_14783:


//--------------------- .nv.shared._Z25selective_scan_bwd_kernelI32Selective_Scan_bwd_kernel_traitsILi128ELi16ELb0ELb0ELb0ELb0ELb0EN3c108BFloat16ENS1_7complexIfEEEEv12SSMParamsBwd --------------------------
	.section	.nv.shared._Z25selective_scan_bwd_kernelI32Selective_Scan_bwd_kernel_traitsILi128ELi16ELb0ELb0ELb0ELb0ELb0EN3c108BFloat16ENS1_7complexIfEEEEv12SSMParamsBwd,"aw",@nobits
	.sectionflags	@""
	.align	16


//--------------------- .nv.global                --------------------------
	.section	.nv.global,"aw",@nobits
.nv.global:
	.type		_ZN70_INTERNAL_b6018690_34_selective_scan_bwd_bf16_complex_cu_4ac64e5f_35474cuda3std3__48in_placeE,@object
	.size		_ZN70_INTERNAL_b6018690_34_selective_scan_bwd_bf16_complex_cu_4ac64e5f_35474cuda3std3__48in_placeE,(_ZN70_INTERNAL_b6018690_34_selective_scan_bwd_bf16_complex_cu_4ac64e5f_35474cuda3std6ranges3__45__cpo8distanceE - _ZN70_INTERNAL_b6018690_34_selective_scan_bwd_bf16_complex_cu_4ac64e5f_35474cuda3std3__48in_placeE)
_ZN70_INTERNAL_b6018690_34_selective_scan_bwd_bf16_complex_cu_4ac64e5f_35474cuda3std3__48in_placeE:
	.zero		1
	.type		_ZN70_INTERNAL_b6018690_34_selective_scan_bwd_bf16_complex_cu_4ac64e5f_35474cuda3std6ranges3__45__cpo8distanceE,@object
	.size		_ZN70_INTERNAL_b6018690_34_selective_scan_bwd_bf16_complex_cu_4ac64e5f_35474cuda3std6ranges3__45__cpo8distanceE,(_ZN70_INTERNAL_b6018690_34_selective_scan_bwd_bf16_complex_cu_4ac64e5f_35474cuda3std3__45__cpo6cbeginE - _ZN70_INTERNAL_b6018690_34_selective_scan_bwd_bf16_complex_cu_4ac64e5f_35474cuda3std6ranges3__45__cpo8distanceE)
_ZN70_INTERNAL_b6018690_34_selective_scan_bwd_bf16_complex_cu_4ac64e5f_35474cuda3std6ranges3__45__cpo8distanceE:
	.zero		1
	.type		_ZN70_INTERNAL_b6018690_34_selective_scan_bwd_bf16_complex_cu_4ac64e5f_35474cuda3std3__45__cpo6cbeginE,@object
	.size		_ZN70_INTERNAL_b6018690_34_selective_scan_bwd_bf16_complex_cu_4ac64e5f_35474cuda3std3__45__cpo6cbeginE,(_ZN70_INTERNAL_b6018690_34_selective_scan_bwd_bf16_complex_cu_4ac64e5f_35474cuda3std6ranges3__45__cpo7advanceE - _ZN70_INTERNAL_b6018690_34_selective_scan_bwd_bf16_complex_cu_4ac64e5f_35474cuda3std3__45__cpo6cbeginE)
_ZN70_INTERNAL_b6018690_34_selective_scan_bwd_bf16_complex_cu_4ac64e5f_35474cuda3std3__45__cpo6cbeginE:
	.zero		1
	.type		_ZN70_INTERNAL_b6018690_34_selective_scan_bwd_bf16_complex_cu_4ac64e5f_35474cuda3std6ranges3__45__cpo7advanceE,@object
	.size		_ZN70_INTERNAL_b6018690_34_selective_scan_bwd_bf16_complex_cu_4ac64e5f_35474cuda3std6ranges3__45__cpo7advanceE,(_ZN70_INTERNAL_b6018690_34_selective_scan_bwd_bf16_complex_cu_4ac64e5f_35474cuda3std3__45__cpo7crbeginE - _ZN70_INTERNAL_b6018690_34_selective_scan_bwd_bf16_complex_cu_4ac64e5f_35474cuda3std6ranges3__45__cpo7advanceE)
_ZN70_INTERNAL_b6018690_34_selective_scan_bwd_bf16_complex_cu_4ac64e5f_35474cuda3std6ranges3__45__cpo7advanceE:
	.zero		1
	.type		_ZN70_INTERNAL_b6018690_34_selective_scan_bwd_bf16_complex_cu_4ac64e5f_35474cuda3std3__45__cpo7crbeginE,@object
	.size		_ZN70_INTERNAL_b6018690_34_selective_scan_bwd_bf16_complex_cu_4ac64e5f_35474cuda3std3__45__cpo7crbeginE,(_ZN70_INTERNAL_b6018690_34_selective_scan_bwd_bf16_complex_cu_4ac64e5f_35474cuda3std6ranges3__45__cpo4dataE - _ZN70_INTERNAL_b6018690_34_selective_scan_bwd_bf16_complex_cu_4ac64e5f_35474cuda3std3__45__cpo7crbeginE)
_ZN70_INTERNAL_b6018690_34_selective_scan_bwd_bf16_complex_cu_4ac64e5f_35474cuda3std3__45__cpo7crbeginE:
	.zero		1
	.type		_ZN70_INTERNAL_b6018690_34_selective_scan_bwd_bf16_complex_cu_4ac64e5f_35474cuda3std6ranges3__45__cpo4dataE,@object
	.size		_ZN70_INTERNAL_b6018690_34_selective_scan_bwd_bf16_complex_cu_4ac64e5f_35474cuda3std6ranges3__45__cpo4dataE,(_ZN70_INTERNAL_b6018690_34_selective_scan_bwd_bf16_complex_cu_4ac64e5f_35474cuda3std6ranges3__45__cpo5beginE - _ZN70_INTERNAL_b6018690_34_selective_scan_bwd_bf16_complex_cu_4ac64e5f_35474cuda3std6ranges3__45__cpo4dataE)
_ZN70_INTERNAL_b6018690_34_selective_scan_bwd_bf16_complex_cu_4ac64e5f_35474cuda3std6ranges3__45__cpo4dataE:
	.zero		1
	.type		_ZN70_INTERNAL_b6018690_34_selective_scan_bwd_bf16_complex_cu_4ac64e5f_35474cuda3std6ranges3__45__cpo5beginE,@object
	.size		_ZN70_INTERNAL_b6018690_34_selective_scan_bwd_bf16_complex_cu_4ac64e5f_35474cuda3std6ranges3__45__cpo5beginE,(_ZN70_INTERNAL_b6018690_34_selective_scan_bwd_bf16_complex_cu_4ac64e5f_35474cuda3std3__472_GLOBAL__N__b6018690_34_selective_scan_bwd_bf16_complex_cu_4ac64e5f_35476ignoreE - _ZN70_INTERNAL_b6018690_34_selective_scan_bwd_bf16_complex_cu_4ac64e5f_35474cuda3std6ranges3__45__cpo5beginE)
_ZN70_INTERNAL_b6018690_34_selective_scan_bwd_bf16_complex_cu_4ac64e5f_35474cuda3std6ranges3__45__cpo5beginE:
	.zero		1
	.type		_ZN70_INTERNAL_b6018690_34_selective_scan_bwd_bf16_complex_cu_4ac64e5f_35474cuda3std3__472_GLOBAL__N__b6018690_34_selective_scan_bwd_bf16_complex_cu_4ac64e5f_35476ignoreE,@object
	.size		_ZN70_INTERNAL_b6018690_34_selective_scan_bwd_bf16_complex_cu_4ac64e5f_35474cuda3std3__472_GLOBAL__N__b6018690_34_selective_scan_bwd_bf16_complex_cu_4ac64e5f_35476ignoreE,(_ZN70_INTERNAL_b6018690_34_selective_scan_bwd_bf16_complex_cu_4ac64e5f_35474cuda3std6ranges3__45__cpo4sizeE - _ZN70_INTERNAL_b6018690_34_selective_scan_bwd_bf16_complex_cu_4ac64e5f_35474cuda3std3__472_GLOBAL__N__b6018690_34_selective_scan_bwd_bf16_complex_cu_4ac64e5f_35476ignoreE)
_ZN70_INTERNAL_b6018690_34_selective_scan_bwd_bf16_complex_cu_4ac64e5f_35474cuda3std3__472_GLOBAL__N__b6018690_34_selective_scan_bwd_bf16_complex_cu_4ac64e5f_35476ignoreE:
	.zero		1
	.type		_ZN70_INTERNAL_b6018690_34_selective_scan_bwd_bf16_complex_cu_4ac64e5f_35474cuda3std6ranges3__45__cpo4sizeE,@object
	.size		_ZN70_INTERNAL_b6018690_34_selective_scan_bwd_bf16_complex_cu_4ac64e5f_35474cuda3std6ranges3__45__cpo4sizeE,(_ZN70_INTERNAL_b6018690_34_selective_scan_bwd_bf16_complex_cu_4ac64e5f_35474cuda3std3__45__cpo5beginE - _ZN70_INTERNAL_b6018690_34_selective_scan_bwd_bf16_complex_cu_4ac64e5f_35474cuda3std6ranges3__45__cpo4sizeE)
_ZN70_INTERNAL_b6018690_34_selective_scan_bwd_bf16_complex_cu_4ac64e5f_35474cuda3std6ranges3__45__cpo4sizeE:
	.zero		1
	.type		_ZN70_INTERNAL_b6018690_34_selective_scan_bwd_bf16_complex_cu_4ac64e5f_35474cuda3std3__45__cpo5beginE,@object
	.size		_ZN70_INTERNAL_b6018690_34_selective_scan_bwd_bf16_complex_cu_4ac64e5f_35474cuda3std3__45__cpo5beginE,(_ZN70_INTERNAL_b6018690_34_selective_scan_bwd_bf16_complex_cu_4ac64e5f_35474cuda3std6ranges3__45__cpo6cbeginE - _ZN70_INTERNAL_b6018690_34_selective_scan_bwd_bf16_complex_cu_4ac64e5f_35474cuda3std3__45__cpo5beginE)
_ZN70_INTERNAL_b6018690_34_selective_scan_bwd_bf16_complex_cu_4ac64e5f_35474cuda3std3__45__cpo5beginE:
	.zero		1
	.type		_ZN70_INTERNAL_b6018690_34_selective_scan_bwd_bf16_complex_cu_4ac64e5f_35474cuda3std6ranges3__45__cpo6cbeginE,@object
	.size		_ZN70_INTERNAL_b6018690_34_selective_scan_bwd_bf16_complex_cu_4ac64e5f_35474cuda3std6ranges3__45__cpo6cbeginE,(_ZN70_INTERNAL_b6018690_34_selective_scan_bwd_bf16_complex_cu_4ac64e5f_35474cuda3std3__45__cpo6rbeginE - _ZN70_INTERNAL_b6018690_34_selective_scan_bwd_bf16_complex_cu_4ac64e5f_35474cuda3std6ranges3__45__cpo6cbeginE)
_ZN70_INTERNAL_b6018690_34_selective_scan_bwd_bf16_complex_cu_4ac64e5f_35474cuda3std6ranges3__45__cpo6cbeginE:
	.zero		1
	.type		_ZN70_INTERNAL_b6018690_34_selective_scan_bwd_bf16_complex_cu_4ac64e5f_35474cuda3std3__45__cpo6rbeginE,@object
	.size		_ZN70_INTERNAL_b6018690_34_selective_scan_bwd_bf16_complex_cu_4ac64e5f_35474cuda3std3__45__cpo6rbeginE,(_ZN70_INTERNAL_b6018690_34_selective_scan_bwd_bf16_complex_cu_4ac64e5f_35474cuda3std6ranges3__45__cpo4nextE - _ZN70_INTERNAL_b6018690_34_selective_scan_bwd_bf16_complex_cu_4ac64e5f_35474cuda3std3__45__cpo6rbeginE)
_ZN70_INTERNAL_b6018690_34_selective_scan_bwd_bf16_complex_cu_4ac64e5f_35474cuda3std3__45__cpo6rbeginE:
	.zero		1
	.type		_ZN70_INTERNAL_b6018690_34_selective_scan_bwd_bf16_complex_cu_4ac64e5f_35474cuda3std6ranges3__45__cpo4nextE,@object
	.size		_ZN70_INTERNAL_b6018690_34_selective_scan_bwd_bf16_complex_cu_4ac64e5f_35474cuda3std6ranges3__45__cpo4nextE,(_ZN70_INTERNAL_b6018690_34_selective_scan_bwd_bf16_complex_cu_4ac64e5f_35474cuda3std6ranges3__45__cpo4swapE - _ZN70_INTERNAL_b6018690_34_selective_scan_bwd_bf16_complex_cu_4ac64e5f_35474cuda3std6ranges3__45__cpo4nextE)
_ZN70_INTERNAL_b6018690_34_selective_scan_bwd_bf16_complex_cu_4ac64e5f_35474cuda3std6ranges3__45__cpo4nextE:
	.zero		1
	.type		_ZN70_INTERNAL_b6018690_34_selective_scan_bwd_bf16_complex_cu_4ac64e5f_35474cuda3std6ranges3__45__cpo4swapE,@object
	.size		_ZN70_INTERNAL_b6018690_34_selective_scan_bwd_bf16_complex_cu_4ac64e5f_35474cuda3std6ranges3__45__cpo4swapE,(_ZN70_INTERNAL_b6018690_34_selective_scan_bwd_bf16_complex_cu_4ac64e5f_35474cuda3std3__420unreachable_sentinelE - _ZN70_INTERNAL_b6018690_34_selective_scan_bwd_bf16_complex_cu_4ac64e5f_35474cuda3std6ranges3__45__cpo4swapE)
_ZN70_INTERNAL_b6018690_34_selective_scan_bwd_bf16_complex_cu_4ac64e5f_35474cuda3std6ranges3__45__cpo4swapE:
	.zero		1
	.type		_ZN70_INTERNAL_b6018690_34_selective_scan_bwd_bf16_complex_cu_4ac64e5f_35474cuda3std3__420unreachable_sentinelE,@object
	.size		_ZN70_INTERNAL_b6018690_34_selective_scan_bwd_bf16_complex_cu_4ac64e5f_35474cuda3std3__420unreachable_sentinelE,(_ZN70_INTERNAL_b6018690_34_selective_scan_bwd_bf16_complex_cu_4ac64e5f_35476thrust23THRUST_300001_SM_800_NS6system6detail10sequential3seqE - _ZN70_INTERNAL_b6018690_34_selective_scan_bwd_bf16_complex_cu_4ac64e5f_35474cuda3std3__420unreachable_sentinelE)
_ZN70_INTERNAL_b6018690_34_selective_scan_bwd_bf16_complex_cu_4ac64e5f_35474cuda3std3__420unreachable_sentinelE:
	.zero		1
	.type		_ZN70_INTERNAL_b6018690_34_selective_scan_bwd_bf16_complex_cu_4ac64e5f_35476thrust23THRUST_300001_SM_800_NS6system6detail10sequential3seqE,@object
	.size		_ZN70_INTERNAL_b6018690_34_selective_scan_bwd_bf16_complex_cu_4ac64e5f_35476thrust23THRUST_300001_SM_800_NS6system6detail10sequential3seqE,(_ZN70_INTERNAL_b6018690_34_selective_scan_bwd_bf16_complex_cu_4ac64e5f_35474cuda3std3__45__cpo4cendE - _ZN70_INTERNAL_b6018690_34_selective_scan_bwd_bf16_complex_cu_4ac64e5f_35476thrust23THRUST_300001_SM_800_NS6system6detail10sequential3seqE)
_ZN70_INTERNAL_b6018690_34_selective_scan_bwd_bf16_complex_cu_4ac64e5f_35476thrust23THRUST_300001_SM_800_NS6system6detail10sequential3seqE:
	.zero		1
	.type		_ZN70_INTERNAL_b6018690_34_selective_scan_bwd_bf16_complex_cu_4ac64e5f_35474cuda3std3__45__cpo4cendE,@object
	.size		_ZN70_INTERNAL_b6018690_34_selective_scan_bwd_bf16_complex_cu_4ac64e5f_35474cuda3std3__45__cpo4cendE,(_ZN70_INTERNAL_b6018690_34_selective_scan_bwd_bf16_complex_cu_4ac64e5f_35474cuda3std6ranges3__45__cpo9iter_swapE - _ZN70_INTERNAL_b6018690_34_selective_scan_bwd_bf16_complex_cu_4ac64e5f_35474cuda3std3__45__cpo4cendE)
_ZN70_INTERNAL_b6018690_34_selective_scan_bwd_bf16_complex_cu_4ac64e5f_35474cuda3std3__45__cpo4cendE:
	.zero		1
	.type		_ZN70_INTERNAL_b6018690_34_selective_scan_bwd_bf16_complex_cu_4ac64e5f_35474cuda3std6ranges3__45__cpo9iter_swapE,@object
	.size		_ZN70_INTERNAL_b6018690_34_selective_scan_bwd_bf16_complex_cu_4ac64e5f_35474cuda3std6ranges3__45__cpo9iter_swapE,(_ZN70_INTERNAL_b6018690_34_selective_scan_bwd_bf16_complex_cu_4ac64e5f_35474cuda3std3__45__cpo5crendE - _ZN70_INTERNAL_b6018690_34_selective_scan_bwd_bf16_complex_cu_4ac64e5f_35474cuda3std6ranges3__45__cpo9iter_swapE)
_ZN70_INTERNAL_b6018690_34_selective_scan_bwd_bf16_complex_cu_4ac64e5f_35474cuda3std6ranges3__45__cpo9iter_swapE:
	.zero		1
	.type		_ZN70_INTERNAL_b6018690_34_selective_scan_bwd_bf16_complex_cu_4ac64e5f_35474cuda3std3__45__cpo5crendE,@object
	.size		_ZN70_INTERNAL_b6018690_34_selective_scan_bwd_bf16_complex_cu_4ac64e5f_35474cuda3std3__45__cpo5crendE,(_ZN70_INTERNAL_b6018690_34_selective_scan_bwd_bf16_complex_cu_4ac64e5f_35474cuda3std6ranges3__45__cpo5cdataE - _ZN70_INTERNAL_b6018690_34_selective_scan_bwd_bf16_complex_cu_4ac64e5f_35474cuda3std3__45__cpo5crendE)
_ZN70_INTERNAL_b6018690_34_selective_scan_bwd_bf16_complex_cu_4ac64e5f_35474cuda3std3__45__cpo5crendE:
	.zero		1
	.type		_ZN70_INTERNAL_b6018690_34_selective_scan_bwd_bf16_complex_cu_4ac64e5f_35474cuda3std6ranges3__45__cpo5cdataE,@object
	.size		_ZN70_INTERNAL_b6018690_34_selective_scan_bwd_bf16_complex_cu_4ac64e5f_35474cuda3std6ranges3__45__cpo5cdataE,(_ZN70_INTERNAL_b6018690_34_selective_scan_bwd_bf16_complex_cu_4ac64e5f_35474cuda3std6ranges3__45__cpo3endE - _ZN70_INTERNAL_b6018690_34_selective_scan_bwd_bf16_complex_cu_4ac64e5f_35474cuda3std6ranges3__45__cpo5cdataE)
_ZN70_INTERNAL_b6018690_34_selective_scan_bwd_bf16_complex_cu_4ac64e5f_35474cuda3std6ranges3__45__cpo5cdataE:
	.zero		1
	.type		_ZN70_INTERNAL_b6018690_34_selective_scan_bwd_bf16_complex_cu_4ac64e5f_35474cuda3std6ranges3__45__cpo3endE,@object
	.size		_ZN70_INTERNAL_b6018690_34_selective_scan_bwd_bf16_complex_cu_4ac64e5f_35474cuda3std6ranges3__45__cpo3endE,(_ZN70_INTERNAL_b6018690_34_selective_scan_bwd_bf16_complex_cu_4ac64e5f_35474cuda3std3__419piecewise_constructE - _ZN70_INTERNAL_b6018690_34_selective_scan_bwd_bf16_complex_cu_4ac64e5f_35474cuda3std6ranges3__45__cpo3endE)
_ZN70_INTERNAL_b6018690_34_selective_scan_bwd_bf16_complex_cu_4ac64e5f_35474cuda3std6ranges3__45__cpo3endE:
	.zero		1
	.type		_ZN70_INTERNAL_b6018690_34_selective_scan_bwd_bf16_complex_cu_4ac64e5f_35474cuda3std3__419piecewise_constructE,@object
	.size		_ZN70_INTERNAL_b6018690_34_selective_scan_bwd_bf16_complex_cu_4ac64e5f_35474cuda3std3__419piecewise_constructE,(_ZN70_INTERNAL_b6018690_34_selective_scan_bwd_bf16_complex_cu_4ac64e5f_35474cuda3std6ranges3__45__cpo5ssizeE - _ZN70_INTERNAL_b6018690_34_selective_scan_bwd_bf16_complex_cu_4ac64e5f_35474cuda3std3__419piecewise_constructE)
_ZN70_INTERNAL_b6018690_34_selective_scan_bwd_bf16_complex_cu_4ac64e5f_35474cuda3std3__419piecewise_constructE:
	.zero		1
	.type		_ZN70_INTERNAL_b6018690_34_selective_scan_bwd_bf16_complex_cu_4ac64e5f_35474cuda3std6ranges3__45__cpo5ssizeE,@object
	.size		_ZN70_INTERNAL_b6018690_34_selective_scan_bwd_bf16_complex_cu_4ac64e5f_35474cuda3std6ranges3__45__cpo5ssizeE,(_ZN70_INTERNAL_b6018690_34_selective_scan_bwd_bf16_complex_cu_4ac64e5f_35474cuda3std3__45__cpo3endE - _ZN70_INTERNAL_b6018690_34_selective_scan_bwd_bf16_complex_cu_4ac64e5f_35474cuda3std6ranges3__45__cpo5ssizeE)
_ZN70_INTERNAL_b6018690_34_selective_scan_bwd_bf16_complex_cu_4ac64e5f_35474cuda3std6ranges3__45__cpo5ssizeE:
	.zero		1
	.type		_ZN70_INTERNAL_b6018690_34_selective_scan_bwd_bf16_complex_cu_4ac64e5f_35474cuda3std3__45__cpo3endE,@object
	.size		_ZN70_INTERNAL_b6018690_34_selective_scan_bwd_bf16_complex_cu_4ac64e5f_35474cuda3std3__45__cpo3endE,(_ZN70_INTERNAL_b6018690_34_selective_scan_bwd_bf16_complex_cu_4ac64e5f_35474cuda3std6ranges3__45__cpo4cendE - _ZN70_INTERNAL_b6018690_34_selective_scan_bwd_bf16_complex_cu_4ac64e5f_35474cuda3std3__45__cpo3endE)
_ZN70_INTERNAL_b6018690_34_selective_scan_bwd_bf16_complex_cu_4ac64e5f_35474cuda3std3__45__cpo3endE:
	.zero		1
	.type		_ZN70_INTERNAL_b6018690_34_selective_scan_bwd_bf16_complex_cu_4ac64e5f_35474cuda3std6ranges3__45__cpo4cendE,@object
	.size		_ZN70_INTERNAL_b6018690_34_selective_scan_bwd_bf16_complex_cu_4ac64e5f_35474cuda3std6ranges3__45__cpo4cendE,(_ZN70_INTERNAL_b6018690_34_selective_scan_bwd_bf16_complex_cu_4ac64e5f_35474cuda3std3__45__cpo4rendE - _ZN70_INTERNAL_b6018690_34_selective_scan_bwd_bf16_complex_cu_4ac64e5f_35474cuda3std6ranges3__45__cpo4cendE)
_ZN70_INTERNAL_b6018690_34_selective_scan_bwd_bf16_complex_cu_4ac64e5f_35474cuda3std6ranges3__45__cpo4cendE:
	.zero		1
	.type		_ZN70_INTERNAL_b6018690_34_selective_scan_bwd_bf16_complex_cu_4ac64e5f_35474cuda3std3__45__cpo4rendE,@object
	.size		_ZN70_INTERNAL_b6018690_34_selective_scan_bwd_bf16_complex_cu_4ac64e5f_35474cuda3std3__45__cpo4rendE,(_ZN70_INTERNAL_b6018690_34_selective_scan_bwd_bf16_complex_cu_4ac64e5f_35474cuda3std6ranges3__45__cpo4prevE - _ZN70_INTERNAL_b6018690_34_selective_scan_bwd_bf16_complex_cu_4ac64e5f_35474cuda3std3__45__cpo4rendE)
_ZN70_INTERNAL_b6018690_34_selective_scan_bwd_bf16_complex_cu_4ac64e5f_35474cuda3std3__45__cpo4rendE:
	.zero		1
	.type		_ZN70_INTERNAL_b6018690_34_selective_scan_bwd_bf16_complex_cu_4ac64e5f_35474cuda3std6ranges3__45__cpo4prevE,@object
	.size		_ZN70_INTERNAL_b6018690_34_selective_scan_bwd_bf16_complex_cu_4ac64e5f_35474cuda3std6ranges3__45__cpo4prevE,(_ZN70_INTERNAL_b6018690_34_selective_scan_bwd_bf16_complex_cu_4ac64e5f_35474cuda3std6ranges3__45__cpo9iter_moveE - _ZN70_INTERNAL_b6018690_34_selective_scan_bwd_bf16_complex_cu_4ac64e5f_35474cuda3std6ranges3__45__cpo4prevE)
_ZN70_INTERNAL_b6018690_34_selective_scan_bwd_bf16_complex_cu_4ac64e5f_35474cuda3std6ranges3__45__cpo4prevE:
	.zero		1
	.type		_ZN70_INTERNAL_b6018690_34_selective_scan_bwd_bf16_complex_cu_4ac64e5f_35474cuda3std6ranges3__45__cpo9iter_moveE,@object
	.size		_ZN70_INTERNAL_b6018690_34_selective_scan_bwd_bf16_complex_cu_4ac64e5f_35474cuda3std6ranges3__45__cpo9iter_moveE,(.L_13 - _ZN70_INTERNAL_b6018690_34_selective_scan_bwd_bf16_complex_cu_4ac64e5f_35474cuda3std6ranges3__45__cpo9iter_moveE)
_ZN70_INTERNAL_b6018690_34_selective_scan_bwd_bf16_complex_cu_4ac64e5f_35474cuda3std6ranges3__45__cpo9iter_moveE:
	.zero		1
.L_13:


//--------------------- .nv.shared._Z25selective_scan_bwd_kernelI32Selective_Scan_bwd_kernel_traitsILi128ELi16ELb0ELb0ELb0ELb0ELb1EN3c108BFloat16ENS1_7complexIfEEEEv12SSMParamsBwd --------------------------
	.section	.nv.shared._Z25selective_scan_bwd_kernelI32Selective_Scan_bwd_kernel_traitsILi128ELi16ELb0ELb0ELb0ELb0ELb1EN3c108BFloat16ENS1_7complexIfEEEEv12SSMParamsBwd,"aw",@nobits
	.sectionflags	@""
	.align	16


//--------------------- .nv.shared._Z25selective_scan_bwd_kernelI32Selective_Scan_bwd_kernel_traitsILi128ELi16ELb0ELb0ELb0ELb1ELb0EN3c108BFloat16ENS1_7complexIfEEEEv12SSMParamsBwd --------------------------
	.section	.nv.shared._Z25selective_scan_bwd_kernelI32Selective_Scan_bwd_kernel_traitsILi128ELi16ELb0ELb0ELb0ELb1ELb0EN3c108BFloat16ENS1_7complexIfEEEEv12SSMParamsBwd,"aw",@nobits
	.sectionflags	@""
	.align	16


//--------------------- .nv.shared._Z25selective_scan_bwd_kernelI32Selective_Scan_bwd_kernel_traitsILi128ELi16ELb0ELb0ELb0ELb1ELb1EN3c108BFloat16ENS1_7complexIfEEEEv12SSMParamsBwd --------------------------
	.section	.nv.shared._Z25selective_scan_bwd_kernelI32Selective_Scan_bwd_kernel_traitsILi128ELi16ELb0ELb0ELb0ELb1ELb1EN3c108BFloat16ENS1_7complexIfEEEEv12SSMParamsBwd,"aw",@nobits
	.sectionflags	@""
	.align	16


//--------------------- .nv.shared._Z25selective_scan_bwd_kernelI32Selective_Scan_bwd_kernel_traitsILi128ELi16ELb0ELb0ELb1ELb0ELb0EN3c108BFloat16ENS1_7complexIfEEEEv12SSMParamsBwd --------------------------
	.section	.nv.shared._Z25selective_scan_bwd_kernelI32Selective_Scan_bwd_kernel_traitsILi128ELi16ELb0ELb0ELb1ELb0ELb0EN3c108BFloat16ENS1_7complexIfEEEEv12SSMParamsBwd,"aw",@nobits
	.sectionflags	@""
	.align	16


//--------------------- .nv.shared._Z25selective_scan_bwd_kernelI32Selective_Scan_bwd_kernel_traitsILi128ELi16ELb0ELb0ELb1ELb0ELb1EN3c108BFloat16ENS1_7complexIfEEEEv12SSMParamsBwd --------------------------
	.section	.nv.shared._Z25selective_scan_bwd_kernelI32Selective_Scan_bwd_kernel_traitsILi128ELi16ELb0ELb0ELb1ELb0ELb1EN3c108BFloat16ENS1_7complexIfEEEEv12SSMParamsBwd,"aw",@nobits
	.sectionflags	@""
	.align	16


//--------------------- .nv.shared._Z25selective_scan_bwd_kernelI32Selective_Scan_bwd_kernel_traitsILi128ELi16ELb0ELb0ELb1ELb1ELb0EN3c108BFloat16ENS1_7complexIfEEEEv12SSMParamsBwd --------------------------
	.section	.nv.shared._Z25selective_scan_bwd_kernelI32Selective_Scan_bwd_kernel_traitsILi128ELi16ELb0ELb0ELb1ELb1ELb0EN3c108BFloat16ENS1_7complexIfEEEEv12SSMParamsBwd,"aw",@nobits
	.sectionflags	@""
	.align	16


//--------------------- .nv.shared._Z25selective_scan_bwd_kernelI32Selective_Scan_bwd_kernel_traitsILi128ELi16ELb0ELb0ELb1ELb1ELb1EN3c108BFloat16ENS1_7complexIfEEEEv12SSMParamsBwd --------------------------
	.section	.nv.shared._Z25selective_scan_bwd_kernelI32Selective_Scan_bwd_kernel_traitsILi128ELi16ELb0ELb0ELb1ELb1ELb1EN3c108BFloat16ENS1_7complexIfEEEEv12SSMParamsBwd,"aw",@nobits
	.sectionflags	@""
	.align	16


//--------------------- .nv.shared._Z25selective_scan_bwd_kernelI32Selective_Scan_bwd_kernel_traitsILi128ELi16ELb0ELb1ELb0ELb0ELb0EN3c108BFloat16ENS1_7complexIfEEEEv12SSMParamsBwd --------------------------
	.section	.nv.shared._Z25selective_scan_bwd_kernelI32Selective_Scan_bwd_kernel_traitsILi128ELi16ELb0ELb1ELb0ELb0ELb0EN3c108BFloat16ENS1_7complexIfEEEEv12SSMParamsBwd,"aw",@nobits
	.sectionflags	@""
	.align	16


//--------------------- .nv.shared._Z25selective_scan_bwd_kernelI32Selective_Scan_bwd_kernel_traitsILi128ELi16ELb0ELb1ELb0ELb0ELb1EN3c108BFloat16ENS1_7complexIfEEEEv12SSMParamsBwd --------------------------
	.section	.nv.shared._Z25selective_scan_bwd_kernelI32Selective_Scan_bwd_kernel_traitsILi128ELi16ELb0ELb1ELb0ELb0ELb1EN3c108BFloat16ENS1_7complexIfEEEEv12SSMParamsBwd,"aw",@nobits
	.sectionflags	@""
	.align	16


//--------------------- .nv.shared._Z25selective_scan_bwd_kernelI32Selective_Scan_bwd_kernel_traitsILi128ELi16ELb0ELb1ELb0ELb1ELb0EN3c108BFloat16ENS1_7complexIfEEEEv12SSMParamsBwd --------------------------
	.section	.nv.shared._Z25selective_scan_bwd_kernelI32Selective_Scan_bwd_kernel_traitsILi128ELi16ELb0ELb1ELb0ELb1ELb0EN3c108BFloat16ENS1_7complexIfEEEEv12SSMParamsBwd,"aw",@nobits
	.sectionflags	@""
	.align	16


//--------------------- .nv.shared._Z25selective_scan_bwd_kernelI32Selective_Scan_bwd_kernel_traitsILi128ELi16ELb0ELb1ELb0ELb1ELb1EN3c108BFloat16ENS1_7complexIfEEEEv12SSMParamsBwd --------------------------
	.section	.nv.shared._Z25selective_scan_bwd_kernelI32Selective_Scan_bwd_kernel_traitsILi128ELi16ELb0ELb1ELb0ELb1ELb1EN3c108BFloat16ENS1_7complexIfEEEEv12SSMParamsBwd,"aw",@nobits
	.sectionflags	@""
	.align	16


//--------------------- .nv.shared._Z25selective_scan_bwd_kernelI32Selective_Scan_bwd_kernel_traitsILi128ELi16ELb0ELb1ELb1ELb0ELb0EN3c108BFloat16ENS1_7complexIfEEEEv12SSMParamsBwd --------------------------
	.section	.nv.shared._Z25selective_scan_bwd_kernelI32Selective_Scan_bwd_kernel_traitsILi128ELi16ELb0ELb1ELb1ELb0ELb0EN3c108BFloat16ENS1_7complexIfEEEEv12SSMParamsBwd,"aw",@nobits
	.sectionflags	@""
	.align	16


//--------------------- .nv.shared._Z25selective_scan_bwd_kernelI32Selective_Scan_bwd_kernel_traitsILi128ELi16ELb0ELb1ELb1ELb0ELb1EN3c108BFloat16ENS1_7complexIfEEEEv12SSMParamsBwd --------------------------
	.section	.nv.shared._Z25selective_scan_bwd_kernelI32Selective_Scan_bwd_kernel_traitsILi128ELi16ELb0ELb1ELb1ELb0ELb1EN3c108BFloat16ENS1_7complexIfEEEEv12SSMParamsBwd,"aw",@nobits
	.sectionflags	@""
	.align	16


//--------------------- .nv.shared._Z25selective_scan_bwd_kernelI32Selective_Scan_bwd_kernel_traitsILi128ELi16ELb0ELb1ELb1ELb1ELb0EN3c108BFloat16ENS1_7complexIfEEEEv12SSMParamsBwd --------------------------
	.section	.nv.shared._Z25selective_scan_bwd_kernelI32Selective_Scan_bwd_kernel_traitsILi128ELi16ELb0ELb1ELb1ELb1ELb0EN3c108BFloat16ENS1_7complexIfEEEEv12SSMParamsBwd,"aw",@nobits
	.sectionflags	@""
	.align	16


//--------------------- .nv.shared._Z25selective_scan_bwd_kernelI32Selective_Scan_bwd_kernel_traitsILi128ELi16ELb0ELb1ELb1ELb1ELb1EN3c108BFloat16ENS1_7complexIfEEEEv12SSMParamsBwd --------------------------
	.section	.nv.shared._Z25selective_scan_bwd_kernelI32Selective_Scan_bwd_kernel_traitsILi128ELi16ELb0ELb1ELb1ELb1ELb1EN3c108BFloat16ENS1_7complexIfEEEEv12SSMParamsBwd,"aw",@nobits
	.sectionflags	@""
	.align	16


//--------------------- .nv.shared._Z25selective_scan_bwd_kernelI32Selective_Scan_bwd_kernel_traitsILi128ELi16ELb1ELb0ELb0ELb0ELb0EN3c108BFloat16ENS1_7complexIfEEEEv12SSMParamsBwd --------------------------
	.section	.nv.shared._Z25selective_scan_bwd_kernelI32Selective_Scan_bwd_kernel_traitsILi128ELi16ELb1ELb0ELb0ELb0ELb0EN3c108BFloat16ENS1_7complexIfEEEEv12SSMParamsBwd,"aw",@nobits
	.sectionflags	@""
	.align	16


//--------------------- .nv.shared._Z25selective_scan_bwd_kernelI32Selective_Scan_bwd_kernel_traitsILi128ELi16ELb1ELb0ELb0ELb0ELb1EN3c108BFloat16ENS1_7complexIfEEEEv12SSMParamsBwd --------------------------
	.section	.nv.shared._Z25selective_scan_bwd_kernelI32Selective_Scan_bwd_kernel_traitsILi128ELi16ELb1ELb0ELb0ELb0ELb1EN3c108BFloat16ENS1_7complexIfEEEEv12SSMParamsBwd,"aw",@nobits
	.sectionflags	@""
	.align	16


//--------------------- .nv.shared._Z25selective_scan_bwd_kernelI32Selective_Scan_bwd_kernel_traitsILi128ELi16ELb1ELb0ELb0ELb1ELb0EN3c108BFloat16ENS1_7complexIfEEEEv12SSMParamsBwd --------------------------
	.section	.nv.shared._Z25selective_scan_bwd_kernelI32Selective_Scan_bwd_kernel_traitsILi128ELi16ELb1ELb0ELb0ELb1ELb0EN3c108BFloat16ENS1_7complexIfEEEEv12SSMParamsBwd,"aw",@nobits
	.sectionflags	@""
	.align	16


//--------------------- .nv.shared._Z25selective_scan_bwd_kernelI32Selective_Scan_bwd_kernel_traitsILi128ELi16ELb1ELb0ELb0ELb1ELb1EN3c108BFloat16ENS1_7complexIfEEEEv12SSMParamsBwd --------------------------
	.section	.nv.shared._Z25selective_scan_bwd_kernelI32Selective_Scan_bwd_kernel_traitsILi128ELi16ELb1ELb0ELb0ELb1ELb1EN3c108BFloat16ENS1_7complexIfEEEEv12SSMParamsBwd,"aw",@nobits
	.sectionflags	@""
	.align	16


//--------------------- .nv.shared._Z25selective_scan_bwd_kernelI32Selective_Scan_bwd_kernel_traitsILi128ELi16ELb1ELb0ELb1ELb0ELb0EN3c108BFloat16ENS1_7complexIfEEEEv12SSMParamsBwd --------------------------
	.section	.nv.shared._Z25selective_scan_bwd_kernelI32Selective_Scan_bwd_kernel_traitsILi128ELi16ELb1ELb0ELb1ELb0ELb0EN3c108BFloat16ENS1_7complexIfEEEEv12SSMParamsBwd,"aw",@nobits
	.sectionflags	@""
	.align	16


//--------------------- .nv.shared._Z25selective_scan_bwd_kernelI32Selective_Scan_bwd_kernel_traitsILi128ELi16ELb1ELb0ELb1ELb0ELb1EN3c108BFloat16ENS1_7complexIfEEEEv12SSMParamsBwd --------------------------
	.section	.nv.shared._Z25selective_scan_bwd_kernelI32Selective_Scan_bwd_kernel_traitsILi128ELi16ELb1ELb0ELb1ELb0ELb1EN3c108BFloat16ENS1_7complexIfEEEEv12SSMParamsBwd,"aw",@nobits
	.sectionflags	@""
	.align	16


//--------------------- .nv.shared._Z25selective_scan_bwd_kernelI32Selective_Scan_bwd_kernel_traitsILi128ELi16ELb1ELb0ELb1ELb1ELb0EN3c108BFloat16ENS1_7complexIfEEEEv12SSMParamsBwd --------------------------
	.section	.nv.shared._Z25selective_scan_bwd_kernelI32Selective_Scan_bwd_kernel_traitsILi128ELi16ELb1ELb0ELb1ELb1ELb0EN3c108BFloat16ENS1_7complexIfEEEEv12SSMParamsBwd,"aw",@nobits
	.sectionflags	@""
	.align	16


//--------------------- .nv.shared._Z25selective_scan_bwd_kernelI32Selective_Scan_bwd_kernel_traitsILi128ELi16ELb1ELb0ELb1ELb1ELb1EN3c108BFloat16ENS1_7complexIfEEEEv12SSMParamsBwd --------------------------
	.section	.nv.shared._Z25selective_scan_bwd_kernelI32Selective_Scan_bwd_kernel_traitsILi128ELi16ELb1ELb0ELb1ELb1ELb1EN3c108BFloat16ENS1_7complexIfEEEEv12SSMParamsBwd,"aw",@nobits
	.sectionflags	@""
	.align	16


//--------------------- .nv.shared._Z25selective_scan_bwd_kernelI32Selective_Scan_bwd_kernel_traitsILi128ELi16ELb1ELb1ELb0ELb0ELb0EN3c108BFloat16ENS1_7complexIfEEEEv12SSMParamsBwd --------------------------
	.section	.nv.shared._Z25selective_scan_bwd_kernelI32Selective_Scan_bwd_kernel_traitsILi128ELi16ELb1ELb1ELb0ELb0ELb0EN3c108BFloat16ENS1_7complexIfEEEEv12SSMParamsBwd,"aw",@nobits
	.sectionflags	@""
	.align	16


//--------------------- .nv.shared._Z25selective_scan_bwd_kernelI32Selective_Scan_bwd_kernel_traitsILi128ELi16ELb1ELb1ELb0ELb0ELb1EN3c108BFloat16ENS1_7complexIfEEEEv12SSMParamsBwd --------------------------
	.section	.nv.shared._Z25selective_scan_bwd_kernelI32Selective_Scan_bwd_kernel_traitsILi128ELi16ELb1ELb1ELb0ELb0ELb1EN3c108BFloat16ENS1_7complexIfEEEEv12SSMParamsBwd,"aw",@nobits
	.sectionflags	@""
	.align	16


//--------------------- .nv.shared._Z25selective_scan_bwd_kernelI32Selective_Scan_bwd_kernel_traitsILi128ELi16ELb1ELb1ELb0ELb1ELb0EN3c108BFloat16ENS1_7complexIfEEEEv12SSMParamsBwd --------------------------
	.section	.nv.shared._Z25selective_scan_bwd_kernelI32Selective_Scan_bwd_kernel_traitsILi128ELi16ELb1ELb1ELb0ELb1ELb0EN3c108BFloat16ENS1_7complexIfEEEEv12SSMParamsBwd,"aw",@nobits
	.sectionflags	@""
	.align	16


//--------------------- .nv.shared._Z25selective_scan_bwd_kernelI32Selective_Scan_bwd_kernel_traitsILi128ELi16ELb1ELb1ELb0ELb1ELb1EN3c108BFloat16ENS1_7complexIfEEEEv12SSMParamsBwd --------------------------
	.section	.nv.shared._Z25selective_scan_bwd_kernelI32Selective_Scan_bwd_kernel_traitsILi128ELi16ELb1ELb1ELb0ELb1ELb1EN3c108BFloat16ENS1_7complexIfEEEEv12SSMParamsBwd,"aw",@nobits
	.sectionflags	@""
	.align	16


//--------------------- .nv.shared._Z25selective_scan_bwd_kernelI32Selective_Scan_bwd_kernel_traitsILi128ELi16ELb1ELb1ELb1ELb0ELb0EN3c108BFloat16ENS1_7complexIfEEEEv12SSMParamsBwd --------------------------
	.section	.nv.shared._Z25selective_scan_bwd_kernelI32Selective_Scan_bwd_kernel_traitsILi128ELi16ELb1ELb1ELb1ELb0ELb0EN3c108BFloat16ENS1_7complexIfEEEEv12SSMParamsBwd,"aw",@nobits
	.sectionflags	@""
	.align	16


//--------------------- .nv.shared._Z25selective_scan_bwd_kernelI32Selective_Scan_bwd_kernel_traitsILi128ELi16ELb1ELb1ELb1ELb0ELb1EN3c108BFloat16ENS1_7complexIfEEEEv12SSMParamsBwd --------------------------
	.section	.nv.shared._Z25selective_scan_bwd_kernelI32Selective_Scan_bwd_kernel_traitsILi128ELi16ELb1ELb1ELb1ELb0ELb1EN3c108BFloat16ENS1_7complexIfEEEEv12SSMParamsBwd,"aw",@nobits
	.sectionflags	@""
	.align	16


//--------------------- .nv.shared._Z25selective_scan_bwd_kernelI32Selective_Scan_bwd_kernel_traitsILi128ELi16ELb1ELb1ELb1ELb1ELb0EN3c108BFloat16ENS1_7complexIfEEEEv12SSMParamsBwd --------------------------
	.section	.nv.shared._Z25selective_scan_bwd_kernelI32Selective_Scan_bwd_kernel_traitsILi128ELi16ELb1ELb1ELb1ELb1ELb0EN3c108BFloat16ENS1_7complexIfEEEEv12SSMParamsBwd,"aw",@nobits
	.sectionflags	@""
	.align	16


//--------------------- .nv.shared._Z25selective_scan_bwd_kernelI32Selective_Scan_bwd_kernel_traitsILi128ELi16ELb1ELb1ELb1ELb1ELb1EN3c108BFloat16ENS1_7complexIfEEEEv12SSMParamsBwd --------------------------
	.section	.nv.shared._Z25selective_scan_bwd_kernelI32Selective_Scan_bwd_kernel_traitsILi128ELi16ELb1ELb1ELb1ELb1ELb1EN3c108BFloat16ENS1_7complexIfEEEEv12SSMParamsBwd,"aw",@nobits
	.sectionflags	@""
	.align	16


//--------------------- .nv.shared._Z25selective_scan_bwd_kernelI32Selective_Scan_bwd_kernel_traitsILi64ELi16ELb0ELb0ELb0ELb0ELb0EN3c108BFloat16ENS1_7complexIfEEEEv12SSMParamsBwd --------------------------
	.section	.nv.shared._Z25selective_scan_bwd_kernelI32Selective_Scan_bwd_kernel_traitsILi64ELi16ELb0ELb0ELb0ELb0ELb0EN3c108BFloat16ENS1_7complexIfEEEEv12SSMParamsBwd,"aw",@nobits
	.sectionflags	@""
	.align	16


//--------------------- .nv.shared._Z25selective_scan_bwd_kernelI32Selective_Scan_bwd_kernel_traitsILi64ELi16ELb0ELb0ELb0ELb0ELb1EN3c108BFloat16ENS1_7complexIfEEEEv12SSMParamsBwd --------------------------
	.section	.nv.shared._Z25selective_scan_bwd_kernelI32Selective_Scan_bwd_kernel_traitsILi64ELi16ELb0ELb0ELb0ELb0ELb1EN3c108BFloat16ENS1_7complexIfEEEEv12SSMParamsBwd,"aw",@nobits
	.sectionflags	@""
	.align	16


//--------------------- .nv.shared._Z25selective_scan_bwd_kernelI32Selective_Scan_bwd_kernel_traitsILi64ELi16ELb0ELb0ELb0ELb1ELb0EN3c108BFloat16ENS1_7complexIfEEEEv12SSMParamsBwd --------------------------
	.section	.nv.shared._Z25selective_scan_bwd_kernelI32Selective_Scan_bwd_kernel_traitsILi64ELi16ELb0ELb0ELb0ELb1ELb0EN3c108BFloat16ENS1_7complexIfEEEEv12SSMParamsBwd,"aw",@nobits
	.sectionflags	@""
	.align	16


//--------------------- .nv.shared._Z25selective_scan_bwd_kernelI32Selective_Scan_bwd_kernel_traitsILi64ELi16ELb0ELb0ELb0ELb1ELb1EN3c108BFloat16ENS1_7complexIfEEEEv12SSMParamsBwd --------------------------
	.section	.nv.shared._Z25selective_scan_bwd_kernelI32Selective_Scan_bwd_kernel_traitsILi64ELi16ELb0ELb0ELb0ELb1ELb1EN3c108BFloat16ENS1_7complexIfEEEEv12SSMParamsBwd,"aw",@nobits
	.sectionflags	@""
	.align	16


//--------------------- .nv.shared._Z25selective_scan_bwd_kernelI32Selective_Scan_bwd_kernel_traitsILi64ELi16ELb0ELb0ELb1ELb0ELb0EN3c108BFloat16ENS1_7complexIfEEEEv12SSMParamsBwd --------------------------
	.section	.nv.shared._Z25selective_scan_bwd_kernelI32Selective_Scan_bwd_kernel_traitsILi64ELi16ELb0ELb0ELb1ELb0ELb0EN3c108BFloat16ENS1_7complexIfEEEEv12SSMParamsBwd,"aw",@nobits
	.sectionflags	@""
	.align	16


//--------------------- .nv.shared._Z25selective_scan_bwd_kernelI32Selective_Scan_bwd_kernel_traitsILi64ELi16ELb0ELb0ELb1ELb0ELb1EN3c108BFloat16ENS1_7complexIfEEEEv12SSMParamsBwd --------------------------
	.section	.nv.shared._Z25selective_scan_bwd_kernelI32Selective_Scan_bwd_kernel_traitsILi64ELi16ELb0ELb0ELb1ELb0ELb1EN3c108BFloat16ENS1_7complexIfEEEEv12SSMParamsBwd,"aw",@nobits
	.sectionflags	@""
	.align	16


//--------------------- .nv.shared._Z25selective_scan_bwd_kernelI32Selective_Scan_bwd_kernel_traitsILi64ELi16ELb0ELb0ELb1ELb1ELb0EN3c108BFloat16ENS1_7complexIfEEEEv12SSMParamsBwd --------------------------
	.section	.nv.shared._Z25selective_scan_bwd_kernelI32Selective_Scan_bwd_kernel_traitsILi64ELi16ELb0ELb0ELb1ELb1ELb0EN3c108BFloat16ENS1_7complexIfEEEEv12SSMParamsBwd,"aw",@nobits
	.sectionflags	@""
	.align	16


//--------------------- .nv.shared._Z25selective_scan_bwd_kernelI32Selective_Scan_bwd_kernel_traitsILi64ELi16ELb0ELb0ELb1ELb1ELb1EN3c108BFloat16ENS1_7complexIfEEEEv12SSMParamsBwd --------------------------
	.section	.nv.shared._Z25selective_scan_bwd_kernelI32Selective_Scan_bwd_kernel_traitsILi64ELi16ELb0ELb0ELb1ELb1ELb1EN3c108BFloat16ENS1_7complexIfEEEEv12SSMParamsBwd,"aw",@nobits
	.sectionflags	@""
	.align	16


//--------------------- .nv.shared._Z25selective_scan_bwd_kernelI32Selective_Scan_bwd_kernel_traitsILi64ELi16ELb0ELb1ELb0ELb0ELb0EN3c108BFloat16ENS1_7complexIfEEEEv12SSMParamsBwd --------------------------
	.section	.nv.shared._Z25selective_scan_bwd_kernelI32Selective_Scan_bwd_kernel_traitsILi64ELi16ELb0ELb1ELb0ELb0ELb0EN3c108BFloat16ENS1_7complexIfEEEEv12SSMParamsBwd,"aw",@nobits
	.sectionflags	@""
	.align	16


//--------------------- .nv.shared._Z25selective_scan_bwd_kernelI32Selective_Scan_bwd_kernel_traitsILi64ELi16ELb0ELb1ELb0ELb0ELb1EN3c108BFloat16ENS1_7complexIfEEEEv12SSMParamsBwd --------------------------
	.section	.nv.shared._Z25selective_scan_bwd_kernelI32Selective_Scan_bwd_kernel_traitsILi64ELi16ELb0ELb1ELb0ELb0ELb1EN3c108BFloat16ENS1_7complexIfEEEEv12SSMParamsBwd,"aw",@nobits
	.sectionflags	@""
	.align	16


//--------------------- .nv.shared._Z25selective_scan_bwd_kernelI32Selective_Scan_bwd_kernel_traitsILi64ELi16ELb0ELb1ELb0ELb1ELb0EN3c108BFloat16ENS1_7complexIfEEEEv12SSMParamsBwd --------------------------
	.section	.nv.shared._Z25selective_scan_bwd_kernelI32Selective_Scan_bwd_kernel_traitsILi64ELi16ELb0ELb1ELb0ELb1ELb0EN3c108BFloat16ENS1_7complexIfEEEEv12SSMParamsBwd,"aw",@nobits
	.sectionflags	@""
	.align	16


//--------------------- .nv.shared._Z25selective_scan_bwd_kernelI32Selective_Scan_bwd_kernel_traitsILi64ELi16ELb0ELb1ELb0ELb1ELb1EN3c108BFloat16ENS1_7complexIfEEEEv12SSMParamsBwd --------------------------
	.section	.nv.shared._Z25selective_scan_bwd_kernelI32Selective_Scan_bwd_kernel_traitsILi64ELi16ELb0ELb1ELb0ELb1ELb1EN3c108BFloat16ENS1_7complexIfEEEEv12SSMParamsBwd,"aw",@nobits
	.sectionflags	@""
	.align	16


//--------------------- .nv.shared._Z25selective_scan_bwd_kernelI32Selective_Scan_bwd_kernel_traitsILi64ELi16ELb0ELb1ELb1ELb0ELb0EN3c108BFloat16ENS1_7complexIfEEEEv12SSMParamsBwd --------------------------
	.section	.nv.shared._Z25selective_scan_bwd_kernelI32Selective_Scan_bwd_kernel_traitsILi64ELi16ELb0ELb1ELb1ELb0ELb0EN3c108BFloat16ENS1_7complexIfEEEEv12SSMParamsBwd,"aw",@nobits
	.sectionflags	@""
	.align	16


//--------------------- .nv.shared._Z25selective_scan_bwd_kernelI32Selective_Scan_bwd_kernel_traitsILi64ELi16ELb0ELb1ELb1ELb0ELb1EN3c108BFloat16ENS1_7complexIfEEEEv12SSMParamsBwd --------------------------
	.section	.nv.shared._Z25selective_scan_bwd_kernelI32Selective_Scan_bwd_kernel_traitsILi64ELi16ELb0ELb1ELb1ELb0ELb1EN3c108BFloat16ENS1_7complexIfEEEEv12SSMParamsBwd,"aw",@nobits
	.sectionflags	@""
	.align	16


//--------------------- .nv.shared._Z25selective_scan_bwd_kernelI32Selective_Scan_bwd_kernel_traitsILi64ELi16ELb0ELb1ELb1ELb1ELb0EN3c108BFloat16ENS1_7complexIfEEEEv12SSMParamsBwd --------------------------
	.section	.nv.shared._Z25selective_scan_bwd_kernelI32Selective_Scan_bwd_kernel_traitsILi64ELi16ELb0ELb1ELb1ELb1ELb0EN3c108BFloat16ENS1_7complexIfEEEEv12SSMParamsBwd,"aw",@nobits
	.sectionflags	@""
	.align	16


//--------------------- .nv.shared._Z25selective_scan_bwd_kernelI32Selective_Scan_bwd_kernel_traitsILi64ELi16ELb0ELb1ELb1ELb1ELb1EN3c108BFloat16ENS1_7complexIfEEEEv12SSMParamsBwd --------------------------
	.section	.nv.shared._Z25selective_scan_bwd_kernelI32Selective_Scan_bwd_kernel_traitsILi64ELi16ELb0ELb1ELb1ELb1ELb1EN3c108BFloat16ENS1_7complexIfEEEEv12SSMParamsBwd,"aw",@nobits
	.sectionflags	@""
	.align	16


//--------------------- .nv.shared._Z25selective_scan_bwd_kernelI32Selective_Scan_bwd_kernel_traitsILi64ELi16ELb1ELb0ELb0ELb0ELb0EN3c108BFloat16ENS1_7complexIfEEEEv12SSMParamsBwd --------------------------
	.section	.nv.shared._Z25selective_scan_bwd_kernelI32Selective_Scan_bwd_kernel_traitsILi64ELi16ELb1ELb0ELb0ELb0ELb0EN3c108BFloat16ENS1_7complexIfEEEEv12SSMParamsBwd,"aw",@nobits
	.sectionflags	@""
	.align	16


//--------------------- .nv.shared._Z25selective_scan_bwd_kernelI32Selective_Scan_bwd_kernel_traitsILi64ELi16ELb1ELb0ELb0ELb0ELb1EN3c108BFloat16ENS1_7complexIfEEEEv12SSMParamsBwd --------------------------
	.section	.nv.shared._Z25selective_scan_bwd_kernelI32Selective_Scan_bwd_kernel_traitsILi64ELi16ELb1ELb0ELb0ELb0ELb1EN3c108BFloat16ENS1_7complexIfEEEEv12SSMParamsBwd,"aw",@nobits
	.sectionflags	@""
	.align	16


//--------------------- .nv.shared._Z25selective_scan_bwd_kernelI32Selective_Scan_bwd_kernel_traitsILi64ELi16ELb1ELb0ELb0ELb1ELb0EN3c108BFloat16ENS1_7complexIfEEEEv12SSMParamsBwd --------------------------
	.section	.nv.shared._Z25selective_scan_bwd_kernelI32Selective_Scan_bwd_kernel_traitsILi64ELi16ELb1ELb0ELb0ELb1ELb0EN3c108BFloat16ENS1_7complexIfEEEEv12SSMParamsBwd,"aw",@nobits
	.sectionflags	@""
	.align	16


//--------------------- .nv.shared._Z25selective_scan_bwd_kernelI32Selective_Scan_bwd_kernel_traitsILi64ELi16ELb1ELb0ELb0ELb1ELb1EN3c108BFloat16ENS1_7complexIfEEEEv12SSMParamsBwd --------------------------
	.section	.nv.shared._Z25selective_scan_bwd_kernelI32Selective_Scan_bwd_kernel_traitsILi64ELi16ELb1ELb0ELb0ELb1ELb1EN3c108BFloat16ENS1_7complexIfEEEEv12SSMParamsBwd,"aw",@nobits
	.sectionflags	@""
	.align	16


//--------------------- .nv.shared._Z25selective_scan_bwd_kernelI32Selective_Scan_bwd_kernel_traitsILi64ELi16ELb1ELb0ELb1ELb0ELb0EN3c108BFloat16ENS1_7complexIfEEEEv12SSMParamsBwd --------------------------
	.section	.nv.shared._Z25selective_scan_bwd_kernelI32Selective_Scan_bwd_kernel_traitsILi64ELi16ELb1ELb0ELb1ELb0ELb0EN3c108BFloat16ENS1_7complexIfEEEEv12SSMParamsBwd,"aw",@nobits
	.sectionflags	@""
	.align	16


//--------------------- .nv.shared._Z25selective_scan_bwd_kernelI32Selective_Scan_bwd_kernel_traitsILi64ELi16ELb1ELb0ELb1ELb0ELb1EN3c108BFloat16ENS1_7complexIfEEEEv12SSMParamsBwd --------------------------
	.section	.nv.shared._Z25selective_scan_bwd_kernelI32Selective_Scan_bwd_kernel_traitsILi64ELi16ELb1ELb0ELb1ELb0ELb1EN3c108BFloat16ENS1_7complexIfEEEEv12SSMParamsBwd,"aw",@nobits
	.sectionflags	@""
	.align	16


//--------------------- .nv.shared._Z25selective_scan_bwd_kernelI32Selective_Scan_bwd_kernel_traitsILi64ELi16ELb1ELb0ELb1ELb1ELb0EN3c108BFloat16ENS1_7complexIfEEEEv12SSMParamsBwd --------------------------
	.section	.nv.shared._Z25selective_scan_bwd_kernelI32Selective_Scan_bwd_kernel_traitsILi64ELi16ELb1ELb0ELb1ELb1ELb0EN3c108BFloat16ENS1_7complexIfEEEEv12SSMParamsBwd,"aw",@nobits
	.sectionflags	@""
	.align	16


//--------------------- .nv.shared._Z25selective_scan_bwd_kernelI32Selective_Scan_bwd_kernel_traitsILi64ELi16ELb1ELb0ELb1ELb1ELb1EN3c108BFloat16ENS1_7complexIfEEEEv12SSMParamsBwd --------------------------
	.section	.nv.shared._Z25selective_scan_bwd_kernelI32Selective_Scan_bwd_kernel_traitsILi64ELi16ELb1ELb0ELb1ELb1ELb1EN3c108BFloat16ENS1_7complexIfEEEEv12SSMParamsBwd,"aw",@nobits
	.sectionflags	@""
	.align	16


//--------------------- .nv.shared._Z25selective_scan_bwd_kernelI32Selective_Scan_bwd_kernel_traitsILi64ELi16ELb1ELb1ELb0ELb0ELb0EN3c108BFloat16ENS1_7complexIfEEEEv12SSMParamsBwd --------------------------
	.section	.nv.shared._Z25selective_scan_bwd_kernelI32Selective_Scan_bwd_kernel_traitsILi64ELi16ELb1ELb1ELb0ELb0ELb0EN3c108BFloat16ENS1_7complexIfEEEEv12SSMParamsBwd,"aw",@nobits
	.sectionflags	@""
	.align	16


//--------------------- .nv.shared._Z25selective_scan_bwd_kernelI32Selective_Scan_bwd_kernel_traitsILi64ELi16ELb1ELb1ELb0ELb0ELb1EN3c108BFloat16ENS1_7complexIfEEEEv12SSMParamsBwd --------------------------
	.section	.nv.shared._Z25selective_scan_bwd_kernelI32Selective_Scan_bwd_kernel_traitsILi64ELi16ELb1ELb1ELb0ELb0ELb1EN3c108BFloat16ENS1_7complexIfEEEEv12SSMParamsBwd,"aw",@nobits
	.sectionflags	@""
	.align	16


//--------------------- .nv.shared._Z25selective_scan_bwd_kernelI32Selective_Scan_bwd_kernel_traitsILi64ELi16ELb1ELb1ELb0ELb1ELb0EN3c108BFloat16ENS1_7complexIfEEEEv12SSMParamsBwd --------------------------
	.section	.nv.shared._Z25selective_scan_bwd_kernelI32Selective_Scan_bwd_kernel_traitsILi64ELi16ELb1ELb1ELb0ELb1ELb0EN3c108BFloat16ENS1_7complexIfEEEEv12SSMParamsBwd,"aw",@nobits
	.sectionflags	@""
	.align	16


//--------------------- .nv.shared._Z25selective_scan_bwd_kernelI32Selective_Scan_bwd_kernel_traitsILi64ELi16ELb1ELb1ELb0ELb1ELb1EN3c108BFloat16ENS1_7complexIfEEEEv12SSMParamsBwd --------------------------
	.section	.nv.shared._Z25selective_scan_bwd_kernelI32Selective_Scan_bwd_kernel_traitsILi64ELi16ELb1ELb1ELb0ELb1ELb1EN3c108BFloat16ENS1_7complexIfEEEEv12SSMParamsBwd,"aw",@nobits
	.sectionflags	@""
	.align	16


//--------------------- .nv.shared._Z25selective_scan_bwd_kernelI32Selective_Scan_bwd_kernel_traitsILi64ELi16ELb1ELb1ELb1ELb0ELb0EN3c108BFloat16ENS1_7complexIfEEEEv12SSMParamsBwd --------------------------
	.section	.nv.shared._Z25selective_scan_bwd_kernelI32Selective_Scan_bwd_kernel_traitsILi64ELi16ELb1ELb1ELb1ELb0ELb0EN3c108BFloat16ENS1_7complexIfEEEEv12SSMParamsBwd,"aw",@nobits
	.sectionflags	@""
	.align	16


//--------------------- .nv.shared._Z25selective_scan_bwd_kernelI32Selective_Scan_bwd_kernel_traitsILi64ELi16ELb1ELb1ELb1ELb0ELb1EN3c108BFloat16ENS1_7complexIfEEEEv12SSMParamsBwd --------------------------
	.section	.nv.shared._Z25selective_scan_bwd_kernelI32Selective_Scan_bwd_kernel_traitsILi64ELi16ELb1ELb1ELb1ELb0ELb1EN3c108BFloat16ENS1_7complexIfEEEEv12SSMParamsBwd,"aw",@nobits
	.sectionflags	@""
	.align	16


//--------------------- .nv.shared._Z25selective_scan_bwd_kernelI32Selective_Scan_bwd_kernel_traitsILi64ELi16ELb1ELb1ELb1ELb1ELb0EN3c108BFloat16ENS1_7complexIfEEEEv12SSMParamsBwd --------------------------
	.section	.nv.shared._Z25selective_scan_bwd_kernelI32Selective_Scan_bwd_kernel_traitsILi64ELi16ELb1ELb1ELb1ELb1ELb0EN3c108BFloat16ENS1_7complexIfEEEEv12SSMParamsBwd,"aw",@nobits
	.sectionflags	@""
	.align	16


//--------------------- .nv.shared._Z25selective_scan_bwd_kernelI32Selective_Scan_bwd_kernel_traitsILi64ELi16ELb1ELb1ELb1ELb1ELb1EN3c108BFloat16ENS1_7complexIfEEEEv12SSMParamsBwd --------------------------
	.section	.nv.shared._Z25selective_scan_bwd_kernelI32Selective_Scan_bwd_kernel_traitsILi64ELi16ELb1ELb1ELb1ELb1ELb1EN3c108BFloat16ENS1_7complexIfEEEEv12SSMParamsBwd,"aw",@nobits
	.sectionflags	@""
	.align	16


//--------------------- .nv.shared._Z25selective_scan_bwd_kernelI32Selective_Scan_bwd_kernel_traitsILi32ELi16ELb0ELb0ELb0ELb0ELb0EN3c108BFloat16ENS1_7complexIfEEEEv12SSMParamsBwd --------------------------
	.section	.nv.shared._Z25selective_scan_bwd_kernelI32Selective_Scan_bwd_kernel_traitsILi32ELi16ELb0ELb0ELb0ELb0ELb0EN3c108BFloat16ENS1_7complexIfEEEEv12SSMParamsBwd,"aw",@nobits
	.sectionflags	@""
	.align	16


//--------------------- .nv.shared._Z25selective_scan_bwd_kernelI32Selective_Scan_bwd_kernel_traitsILi32ELi16ELb0ELb0ELb0ELb0ELb1EN3c108BFloat16ENS1_7complexIfEEEEv12SSMParamsBwd --------------------------
	.section	.nv.shared._Z25selective_scan_bwd_kernelI32Selective_Scan_bwd_kernel_traitsILi32ELi16ELb0ELb0ELb0ELb0ELb1EN3c108BFloat16ENS1_7complexIfEEEEv12SSMParamsBwd,"aw",@nobits
	.sectionflags	@""
	.align	16


//--------------------- .nv.shared._Z25selective_scan_bwd_kernelI32Selective_Scan_bwd_kernel_traitsILi32ELi16ELb0ELb0ELb0ELb1ELb0EN3c108BFloat16ENS1_7complexIfEEEEv12SSMParamsBwd --------------------------
	.section	.nv.shared._Z25selective_scan_bwd_kernelI32Selective_Scan_bwd_kernel_traitsILi32ELi16ELb0ELb0ELb0ELb1ELb0EN3c108BFloat16ENS1_7complexIfEEEEv12SSMParamsBwd,"aw",@nobits
	.sectionflags	@""
	.align	16


//--------------------- .nv.shared._Z25selective_scan_bwd_kernelI32Selective_Scan_bwd_kernel_traitsILi32ELi16ELb0ELb0ELb0ELb1ELb1EN3c108BFloat16ENS1_7complexIfEEEEv12SSMParamsBwd --------------------------
	.section	.nv.shared._Z25selective_scan_bwd_kernelI32Selective_Scan_bwd_kernel_traitsILi32ELi16ELb0ELb0ELb0ELb1ELb1EN3c108BFloat16ENS1_7complexIfEEEEv12SSMParamsBwd,"aw",@nobits
	.sectionflags	@""
	.align	16


//--------------------- .nv.shared._Z25selective_scan_bwd_kernelI32Selective_Scan_bwd_kernel_traitsILi32ELi16ELb0ELb0ELb1ELb0ELb0EN3c108BFloat16ENS1_7complexIfEEEEv12SSMParamsBwd --------------------------
	.section	.nv.shared._Z25selective_scan_bwd_kernelI32Selective_Scan_bwd_kernel_traitsILi32ELi16ELb0ELb0ELb1ELb0ELb0EN3c108BFloat16ENS1_7complexIfEEEEv12SSMParamsBwd,"aw",@nobits
	.sectionflags	@""
	.align	16


//--------------------- .nv.shared._Z25selective_scan_bwd_kernelI32Selective_Scan_bwd_kernel_traitsILi32ELi16ELb0ELb0ELb1ELb0ELb1EN3c108BFloat16ENS1_7complexIfEEEEv12SSMParamsBwd --------------------------
	.section	.nv.shared._Z25selective_scan_bwd_kernelI32Selective_Scan_bwd_kernel_traitsILi32ELi16ELb0ELb0ELb1ELb0ELb1EN3c108BFloat16ENS1_7complexIfEEEEv12SSMParamsBwd,"aw",@nobits
	.sectionflags	@""
	.align	16


//--------------------- .nv.shared._Z25selective_scan_bwd_kernelI32Selective_Scan_bwd_kernel_traitsILi32ELi16ELb0ELb0ELb1ELb1ELb0EN3c108BFloat16ENS1_7complexIfEEEEv12SSMParamsBwd --------------------------
	.section	.nv.shared._Z25selective_scan_bwd_kernelI32Selective_Scan_bwd_kernel_traitsILi32ELi16ELb0ELb0ELb1ELb1ELb0EN3c108BFloat16ENS1_7complexIfEEEEv12SSMParamsBwd,"aw",@nobits
	.sectionflags	@""
	.align	16


//--------------------- .nv.shared._Z25selective_scan_bwd_kernelI32Selective_Scan_bwd_kernel_traitsILi32ELi16ELb0ELb0ELb1ELb1ELb1EN3c108BFloat16ENS1_7complexIfEEEEv12SSMParamsBwd --------------------------
	.section	.nv.shared._Z25selective_scan_bwd_kernelI32Selective_Scan_bwd_kernel_traitsILi32ELi16ELb0ELb0ELb1ELb1ELb1EN3c108BFloat16ENS1_7complexIfEEEEv12SSMParamsBwd,"aw",@nobits
	.sectionflags	@""
	.align	16


//--------------------- .nv.shared._Z25selective_scan_bwd_kernelI32Selective_Scan_bwd_kernel_traitsILi32ELi16ELb0ELb1ELb0ELb0ELb0EN3c108BFloat16ENS1_7complexIfEEEEv12SSMParamsBwd --------------------------
	.section	.nv.shared._Z25selective_scan_bwd_kernelI32Selective_Scan_bwd_kernel_traitsILi32ELi16ELb0ELb1ELb0ELb0ELb0EN3c108BFloat16ENS1_7complexIfEEEEv12SSMParamsBwd,"aw",@nobits
	.sectionflags	@""
	.align	16


//--------------------- .nv.shared._Z25selective_scan_bwd_kernelI32Selective_Scan_bwd_kernel_traitsILi32ELi16ELb0ELb1ELb0ELb0ELb1EN3c108BFloat16ENS1_7complexIfEEEEv12SSMParamsBwd --------------------------
	.section	.nv.shared._Z25selective_scan_bwd_kernelI32Selective_Scan_bwd_kernel_traitsILi32ELi16ELb0ELb1ELb0ELb0ELb1EN3c108BFloat16ENS1_7complexIfEEEEv12SSMParamsBwd,"aw",@nobits
	.sectionflags	@""
	.align	16


//--------------------- .nv.shared._Z25selective_scan_bwd_kernelI32Selective_Scan_bwd_kernel_traitsILi32ELi16ELb0ELb1ELb0ELb1ELb0EN3c108BFloat16ENS1_7complexIfEEEEv12SSMParamsBwd --------------------------
	.section	.nv.shared._Z25selective_scan_bwd_kernelI32Selective_Scan_bwd_kernel_traitsILi32ELi16ELb0ELb1ELb0ELb1ELb0EN3c108BFloat16ENS1_7complexIfEEEEv12SSMParamsBwd,"aw",@nobits
	.sectionflags	@""
	.align	16


//--------------------- .nv.shared._Z25selective_scan_bwd_kernelI32Selective_Scan_bwd_kernel_traitsILi32ELi16ELb0ELb1ELb0ELb1ELb1EN3c108BFloat16ENS1_7complexIfEEEEv12SSMParamsBwd --------------------------
	.section	.nv.shared._Z25selective_scan_bwd_kernelI32Selective_Scan_bwd_kernel_traitsILi32ELi16ELb0ELb1ELb0ELb1ELb1EN3c108BFloat16ENS1_7complexIfEEEEv12SSMParamsBwd,"aw",@nobits
	.sectionflags	@""
	.align	16


//--------------------- .nv.shared._Z25selective_scan_bwd_kernelI32Selective_Scan_bwd_kernel_traitsILi32ELi16ELb0ELb1ELb1ELb0ELb0EN3c108BFloat16ENS1_7complexIfEEEEv12SSMParamsBwd --------------------------
	.section	.nv.shared._Z25selective_scan_bwd_kernelI32Selective_Scan_bwd_kernel_traitsILi32ELi16ELb0ELb1ELb1ELb0ELb0EN3c108BFloat16ENS1_7complexIfEEEEv12SSMParamsBwd,"aw",@nobits
	.sectionflags	@""
	.align	16


//--------------------- .nv.shared._Z25selective_scan_bwd_kernelI32Selective_Scan_bwd_kernel_traitsILi32ELi16ELb0ELb1ELb1ELb0ELb1EN3c108BFloat16ENS1_7complexIfEEEEv12SSMParamsBwd --------------------------
	.section	.nv.shared._Z25selective_scan_bwd_kernelI32Selective_Scan_bwd_kernel_traitsILi32ELi16ELb0ELb1ELb1ELb0ELb1EN3c108BFloat16ENS1_7complexIfEEEEv12SSMParamsBwd,"aw",@nobits
	.sectionflags	@""
	.align	16


//--------------------- .nv.shared._Z25selective_scan_bwd_kernelI32Selective_Scan_bwd_kernel_traitsILi32ELi16ELb0ELb1ELb1ELb1ELb0EN3c108BFloat16ENS1_7complexIfEEEEv12SSMParamsBwd --------------------------
	.section	.nv.shared._Z25selective_scan_bwd_kernelI32Selective_Scan_bwd_kernel_traitsILi32ELi16ELb0ELb1ELb1ELb1ELb0EN3c108BFloat16ENS1_7complexIfEEEEv12SSMParamsBwd,"aw",@nobits
	.sectionflags	@""
	.align	16


//--------------------- .nv.shared._Z25selective_scan_bwd_kernelI32Selective_Scan_bwd_kernel_traitsILi32ELi16ELb0ELb1ELb1ELb1ELb1EN3c108BFloat16ENS1_7complexIfEEEEv12SSMParamsBwd --------------------------
	.section	.nv.shared._Z25selective_scan_bwd_kernelI32Selective_Scan_bwd_kernel_traitsILi32ELi16ELb0ELb1ELb1ELb1ELb1EN3c108BFloat16ENS1_7complexIfEEEEv12SSMParamsBwd,"aw",@nobits
	.sectionflags	@""
	.align	16


//--------------------- .nv.shared._Z25selective_scan_bwd_kernelI32Selective_Scan_bwd_kernel_traitsILi32ELi16ELb1ELb0ELb0ELb0ELb0EN3c108BFloat16ENS1_7complexIfEEEEv12SSMParamsBwd --------------------------
	.section	.nv.shared._Z25selective_scan_bwd_kernelI32Selective_Scan_bwd_kernel_traitsILi32ELi16ELb1ELb0ELb0ELb0ELb0EN3c108BFloat16ENS1_7complexIfEEEEv12SSMParamsBwd,"aw",@nobits
	.sectionflags	@""
	.align	16


//--------------------- .nv.shared._Z25selective_scan_bwd_kernelI32Selective_Scan_bwd_kernel_traitsILi32ELi16ELb1ELb0ELb0ELb0ELb1EN3c108BFloat16ENS1_7complexIfEEEEv12SSMParamsBwd --------------------------
	.section	.nv.shared._Z25selective_scan_bwd_kernelI32Selective_Scan_bwd_kernel_traitsILi32ELi16ELb1ELb0ELb0ELb0ELb1EN3c108BFloat16ENS1_7complexIfEEEEv12SSMParamsBwd,"aw",@nobits
	.sectionflags	@""
	.align	16


//--------------------- .nv.shared._Z25selective_scan_bwd_kernelI32Selective_Scan_bwd_kernel_traitsILi32ELi16ELb1ELb0ELb0ELb1ELb0EN3c108BFloat16ENS1_7complexIfEEEEv12SSMParamsBwd --------------------------
	.section	.nv.shared._Z25selective_scan_bwd_kernelI32Selective_Scan_bwd_kernel_traitsILi32ELi16ELb1ELb0ELb0ELb1ELb0EN3c108BFloat16ENS1_7complexIfEEEEv12SSMParamsBwd,"aw",@nobits
	.sectionflags	@""
	.align	16


//--------------------- .nv.shared._Z25selective_scan_bwd_kernelI32Selective_Scan_bwd_kernel_traitsILi32ELi16ELb1ELb0ELb0ELb1ELb1EN3c108BFloat16ENS1_7complexIfEEEEv12SSMParamsBwd --------------------------
	.section	.nv.shared._Z25selective_scan_bwd_kernelI32Selective_Scan_bwd_kernel_traitsILi32ELi16ELb1ELb0ELb0ELb1ELb1EN3c108BFloat16ENS1_7complexIfEEEEv12SSMParamsBwd,"aw",@nobits
	.sectionflags	@""
	.align	16


//--------------------- .nv.shared._Z25selective_scan_bwd_kernelI32Selective_Scan_bwd_kernel_traitsILi32ELi16ELb1ELb0ELb1ELb0ELb0EN3c108BFloat16ENS1_7complexIfEEEEv12SSMParamsBwd --------------------------
	.section	.nv.shared._Z25selective_scan_bwd_kernelI32Selective_Scan_bwd_kernel_traitsILi32ELi16ELb1ELb0ELb1ELb0ELb0EN3c108BFloat16ENS1_7complexIfEEEEv12SSMParamsBwd,"aw",@nobits
	.sectionflags	@""
	.align	16


//--------------------- .nv.shared._Z25selective_scan_bwd_kernelI32Selective_Scan_bwd_kernel_traitsILi32ELi16ELb1ELb0ELb1ELb0ELb1EN3c108BFloat16ENS1_7complexIfEEEEv12SSMParamsBwd --------------------------
	.section	.nv.shared._Z25selective_scan_bwd_kernelI32Selective_Scan_bwd_kernel_traitsILi32ELi16ELb1ELb0ELb1ELb0ELb1EN3c108BFloat16ENS1_7complexIfEEEEv12SSMParamsBwd,"aw",@nobits
	.sectionflags	@""
	.align	16


//--------------------- .nv.shared._Z25selective_scan_bwd_kernelI32Selective_Scan_bwd_kernel_traitsILi32ELi16ELb1ELb0ELb1ELb1ELb0EN3c108BFloat16ENS1_7complexIfEEEEv12SSMParamsBwd --------------------------
	.section	.nv.shared._Z25selective_scan_bwd_kernelI32Selective_Scan_bwd_kernel_traitsILi32ELi16ELb1ELb0ELb1ELb1ELb0EN3c108BFloat16ENS1_7complexIfEEEEv12SSMParamsBwd,"aw",@nobits
	.sectionflags	@""
	.align	16


//--------------------- .nv.shared._Z25selective_scan_bwd_kernelI32Selective_Scan_bwd_kernel_traitsILi32ELi16ELb1ELb0ELb1ELb1ELb1EN3c108BFloat16ENS1_7complexIfEEEEv12SSMParamsBwd --------------------------
	.section	.nv.shared._Z25selective_scan_bwd_kernelI32Selective_Scan_bwd_kernel_traitsILi32ELi16ELb1ELb0ELb1ELb1ELb1EN3c108BFloat16ENS1_7complexIfEEEEv12SSMParamsBwd,"aw",@nobits
	.sectionflags	@""
	.align	16


//--------------------- .nv.shared._Z25selective_scan_bwd_kernelI32Selective_Scan_bwd_kernel_traitsILi32ELi16ELb1ELb1ELb0ELb0ELb0EN3c108BFloat16ENS1_7complexIfEEEEv12SSMParamsBwd --------------------------
	.section	.nv.shared._Z25selective_scan_bwd_kernelI32Selective_Scan_bwd_kernel_traitsILi32ELi16ELb1ELb1ELb0ELb0ELb0EN3c108BFloat16ENS1_7complexIfEEEEv12SSMParamsBwd,"aw",@nobits
	.sectionflags	@""
	.align	16


//--------------------- .nv.shared._Z25selective_scan_bwd_kernelI32Selective_Scan_bwd_kernel_traitsILi32ELi16ELb1ELb1ELb0ELb0ELb1EN3c108BFloat16ENS1_7complexIfEEEEv12SSMParamsBwd --------------------------
	.section	.nv.shared._Z25selective_scan_bwd_kernelI32Selective_Scan_bwd_kernel_traitsILi32ELi16ELb1ELb1ELb0ELb0ELb1EN3c108BFloat16ENS1_7complexIfEEEEv12SSMParamsBwd,"aw",@nobits
	.sectionflags	@""
	.align	16


//--------------------- .nv.shared._Z25selective_scan_bwd_kernelI32Selective_Scan_bwd_kernel_traitsILi32ELi16ELb1ELb1ELb0ELb1ELb0EN3c108BFloat16ENS1_7complexIfEEEEv12SSMParamsBwd --------------------------
	.section	.nv.shared._Z25selective_scan_bwd_kernelI32Selective_Scan_bwd_kernel_traitsILi32ELi16ELb1ELb1ELb0ELb1ELb0EN3c108BFloat16ENS1_7complexIfEEEEv12SSMParamsBwd,"aw",@nobits
	.sectionflags	@""
	.align	16


//--------------------- .nv.shared._Z25selective_scan_bwd_kernelI32Selective_Scan_bwd_kernel_traitsILi32ELi16ELb1ELb1ELb0ELb1ELb1EN3c108BFloat16ENS1_7complexIfEEEEv12SSMParamsBwd --------------------------
	.section	.nv.shared._Z25selective_scan_bwd_kernelI32Selective_Scan_bwd_kernel_traitsILi32ELi16ELb1ELb1ELb0ELb1ELb1EN3c108BFloat16ENS1_7complexIfEEEEv12SSMParamsBwd,"aw",@nobits
	.sectionflags	@""
	.align	16


//--------------------- .nv.shared._Z25selective_scan_bwd_kernelI32Selective_Scan_bwd_kernel_traitsILi32ELi16ELb1ELb1ELb1ELb0ELb0EN3c108BFloat16ENS1_7complexIfEEEEv12SSMParamsBwd --------------------------
	.section	.nv.shared._Z25selective_scan_bwd_kernelI32Selective_Scan_bwd_kernel_traitsILi32ELi16ELb1ELb1ELb1ELb0ELb0EN3c108BFloat16ENS1_7complexIfEEEEv12SSMParamsBwd,"aw",@nobits
	.sectionflags	@""
	.align	16


//--------------------- .nv.shared._Z25selective_scan_bwd_kernelI32Selective_Scan_bwd_kernel_traitsILi32ELi16ELb1ELb1ELb1ELb0ELb1EN3c108BFloat16ENS1_7complexIfEEEEv12SSMParamsBwd --------------------------
	.section	.nv.shared._Z25selective_scan_bwd_kernelI32Selective_Scan_bwd_kernel_traitsILi32ELi16ELb1ELb1ELb1ELb0ELb1EN3c108BFloat16ENS1_7complexIfEEEEv12SSMParamsBwd,"aw",@nobits
	.sectionflags	@""
	.align	16


//--------------------- .nv.shared._Z25selective_scan_bwd_kernelI32Selective_Scan_bwd_kernel_traitsILi32ELi16ELb1ELb1ELb1ELb1ELb0EN3c108BFloat16ENS1_7complexIfEEEEv12SSMParamsBwd --------------------------
	.section	.nv.shared._Z25selective_scan_bwd_kernelI32Selective_Scan_bwd_kernel_traitsILi32ELi16ELb1ELb1ELb1ELb1ELb0EN3c108BFloat16ENS1_7complexIfEEEEv12SSMParamsBwd,"aw",@nobits
	.sectionflags	@""
	.align	16


//--------------------- .nv.shared._Z25selective_scan_bwd_kernelI32Selective_Scan_bwd_kernel_traitsILi32ELi16ELb1ELb1ELb1ELb1ELb1EN3c108BFloat16ENS1_7complexIfEEEEv12SSMParamsBwd --------------------------
	.section	.nv.shared._Z25selective_scan_bwd_kernelI32Selective_Scan_bwd_kernel_traitsILi32ELi16ELb1ELb1ELb1ELb1ELb1EN3c108BFloat16ENS1_7complexIfEEEEv12SSMParamsBwd,"aw",@nobits
	.sectionflags	@""
	.align	16


//--------------------- .nv.shared._Z25selective_scan_bwd_kernelI32Selective_Scan_bwd_kernel_traitsILi32ELi8ELb0ELb0ELb0ELb0ELb0EN3c108BFloat16ENS1_7complexIfEEEEv12SSMParamsBwd --------------------------
	.section	.nv.shared._Z25selective_scan_bwd_kernelI32Selective_Scan_bwd_kernel_traitsILi32ELi8ELb0ELb0ELb0ELb0ELb0EN3c108BFloat16ENS1_7complexIfEEEEv12SSMParamsBwd,"aw",@nobits
	.sectionflags	@""
	.align	16


//--------------------- .nv.shared._Z25selective_scan_bwd_kernelI32Selective_Scan_bwd_kernel_traitsILi32ELi8ELb0ELb0ELb0ELb0ELb1EN3c108BFloat16ENS1_7complexIfEEEEv12SSMParamsBwd --------------------------
	.section	.nv.shared._Z25selective_scan_bwd_kernelI32Selective_Scan_bwd_kernel_traitsILi32ELi8ELb0ELb0ELb0ELb0ELb1EN3c108BFloat16ENS1_7complexIfEEEEv12SSMParamsBwd,"aw",@nobits
	.sectionflags	@""
	.align	16


//--------------------- .nv.shared._Z25selective_scan_bwd_kernelI32Selective_Scan_bwd_kernel_traitsILi32ELi8ELb0ELb0ELb0ELb1ELb0EN3c108BFloat16ENS1_7complexIfEEEEv12SSMParamsBwd --------------------------
	.section	.nv.shared._Z25selective_scan_bwd_kernelI32Selective_Scan_bwd_kernel_traitsILi32ELi8ELb0ELb0ELb0ELb1ELb0EN3c108BFloat16ENS1_7complexIfEEEEv12SSMParamsBwd,"aw",@nobits
	.sectionflags	@""
	.align	16


//--------------------- .nv.shared._Z25selective_scan_bwd_kernelI32Selective_Scan_bwd_kernel_traitsILi32ELi8ELb0ELb0ELb0ELb1ELb1EN3c108BFloat16ENS1_7complexIfEEEEv12SSMParamsBwd --------------------------
	.section	.nv.shared._Z25selective_scan_bwd_kernelI32Selective_Scan_bwd_kernel_traitsILi32ELi8ELb0ELb0ELb0ELb1ELb1EN3c108BFloat16ENS1_7complexIfEEEEv12SSMParamsBwd,"aw",@nobits
	.sectionflags	@""
	.align	16


//--------------------- .nv.shared._Z25selective_scan_bwd_kernelI32Selective_Scan_bwd_kernel_traitsILi32ELi8ELb0ELb0ELb1ELb0ELb0EN3c108BFloat16ENS1_7complexIfEEEEv12SSMParamsBwd --------------------------
	.section	.nv.shared._Z25selective_scan_bwd_kernelI32Selective_Scan_bwd_kernel_traitsILi32ELi8ELb0ELb0ELb1ELb0ELb0EN3c108BFloat16ENS1_7complexIfEEEEv12SSMParamsBwd,"aw",@nobits
	.sectionflags	@""
	.align	16


//--------------------- .nv.shared._Z25selective_scan_bwd_kernelI32Selective_Scan_bwd_kernel_traitsILi32ELi8ELb0ELb0ELb1ELb0ELb1EN3c108BFloat16ENS1_7complexIfEEEEv12SSMParamsBwd --------------------------
	.section	.nv.shared._Z25selective_scan_bwd_kernelI32Selective_Scan_bwd_kernel_traitsILi32ELi8ELb0ELb0ELb1ELb0ELb1EN3c108BFloat16ENS1_7complexIfEEEEv12SSMParamsBwd,"aw",@nobits
	.sectionflags	@""
	.align	16


//--------------------- .nv.shared._Z25selective_scan_bwd_kernelI32Selective_Scan_bwd_kernel_traitsILi32ELi8ELb0ELb0ELb1ELb1ELb0EN3c108BFloat16ENS1_7complexIfEEEEv12SSMParamsBwd --------------------------
	.section	.nv.shared._Z25selective_scan_bwd_kernelI32Selective_Scan_bwd_kernel_traitsILi32ELi8ELb0ELb0ELb1ELb1ELb0EN3c108BFloat16ENS1_7complexIfEEEEv12SSMParamsBwd,"aw",@nobits
	.sectionflags	@""
	.align	16


//--------------------- .nv.shared._Z25selective_scan_bwd_kernelI32Selective_Scan_bwd_kernel_traitsILi32ELi8ELb0ELb0ELb1ELb1ELb1EN3c108BFloat16ENS1_7complexIfEEEEv12SSMParamsBwd --------------------------
	.section	.nv.shared._Z25selective_scan_bwd_kernelI32Selective_Scan_bwd_kernel_traitsILi32ELi8ELb0ELb0ELb1ELb1ELb1EN3c108BFloat16ENS1_7complexIfEEEEv12SSMParamsBwd,"aw",@nobits
	.sectionflags	@""
	.align	16


//--------------------- .nv.shared._Z25selective_scan_bwd_kernelI32Selective_Scan_bwd_kernel_traitsILi32ELi8ELb0ELb1ELb0ELb0ELb0EN3c108BFloat16ENS1_7complexIfEEEEv12SSMParamsBwd --------------------------
	.section	.nv.shared._Z25selective_scan_bwd_kernelI32Selective_Scan_bwd_kernel_traitsILi32ELi8ELb0ELb1ELb0ELb0ELb0EN3c108BFloat16ENS1_7complexIfEEEEv12SSMParamsBwd,"aw",@nobits
	.sectionflags	@""
	.align	16


//--------------------- .nv.shared._Z25selective_scan_bwd_kernelI32Selective_Scan_bwd_kernel_traitsILi32ELi8ELb0ELb1ELb0ELb0ELb1EN3c108BFloat16ENS1_7complexIfEEEEv12SSMParamsBwd --------------------------
	.section	.nv.shared._Z25selective_scan_bwd_kernelI32Selective_Scan_bwd_kernel_traitsILi32ELi8ELb0ELb1ELb0ELb0ELb1EN3c108BFloat16ENS1_7complexIfEEEEv12SSMParamsBwd,"aw",@nobits
	.sectionflags	@""
	.align	16


//--------------------- .nv.shared._Z25selective_scan_bwd_kernelI32Selective_Scan_bwd_kernel_traitsILi32ELi8ELb0ELb1ELb0ELb1ELb0EN3c108BFloat16ENS1_7complexIfEEEEv12SSMParamsBwd --------------------------
	.section	.nv.shared._Z25selective_scan_bwd_kernelI32Selective_Scan_bwd_kernel_traitsILi32ELi8ELb0ELb1ELb0ELb1ELb0EN3c108BFloat16ENS1_7complexIfEEEEv12SSMParamsBwd,"aw",@nobits
	.sectionflags	@""
	.align	16


//--------------------- .nv.shared._Z25selective_scan_bwd_kernelI32Selective_Scan_bwd_kernel_traitsILi32ELi8ELb0ELb1ELb0ELb1ELb1EN3c108BFloat16ENS1_7complexIfEEEEv12SSMParamsBwd --------------------------
	.section	.nv.shared._Z25selective_scan_bwd_kernelI32Selective_Scan_bwd_kernel_traitsILi32ELi8ELb0ELb1ELb0ELb1ELb1EN3c108BFloat16ENS1_7complexIfEEEEv12SSMParamsBwd,"aw",@nobits
	.sectionflags	@""
	.align	16


//--------------------- .nv.shared._Z25selective_scan_bwd_kernelI32Selective_Scan_bwd_kernel_traitsILi32ELi8ELb0ELb1ELb1ELb0ELb0EN3c108BFloat16ENS1_7complexIfEEEEv12SSMParamsBwd --------------------------
	.section	.nv.shared._Z25selective_scan_bwd_kernelI32Selective_Scan_bwd_kernel_traitsILi32ELi8ELb0ELb1ELb1ELb0ELb0EN3c108BFloat16ENS1_7complexIfEEEEv12SSMParamsBwd,"aw",@nobits
	.sectionflags	@""
	.align	16


//--------------------- .nv.shared._Z25selective_scan_bwd_kernelI32Selective_Scan_bwd_kernel_traitsILi32ELi8ELb0ELb1ELb1ELb0ELb1EN3c108BFloat16ENS1_7complexIfEEEEv12SSMParamsBwd --------------------------
	.section	.nv.shared._Z25selective_scan_bwd_kernelI32Selective_Scan_bwd_kernel_traitsILi32ELi8ELb0ELb1ELb1ELb0ELb1EN3c108BFloat16ENS1_7complexIfEEEEv12SSMParamsBwd,"aw",@nobits
	.sectionflags	@""
	.align	16


//--------------------- .nv.shared._Z25selective_scan_bwd_kernelI32Selective_Scan_bwd_kernel_traitsILi32ELi8ELb0ELb1ELb1ELb1ELb0EN3c108BFloat16ENS1_7complexIfEEEEv12SSMParamsBwd --------------------------
	.section	.nv.shared._Z25selective_scan_bwd_kernelI32Selective_Scan_bwd_kernel_traitsILi32ELi8ELb0ELb1ELb1ELb1ELb0EN3c108BFloat16ENS1_7complexIfEEEEv12SSMParamsBwd,"aw",@nobits
	.sectionflags	@""
	.align	16


//--------------------- .nv.shared._Z25selective_scan_bwd_kernelI32Selective_Scan_bwd_kernel_traitsILi32ELi8ELb0ELb1ELb1ELb1ELb1EN3c108BFloat16ENS1_7complexIfEEEEv12SSMParamsBwd --------------------------
	.section	.nv.shared._Z25selective_scan_bwd_kernelI32Selective_Scan_bwd_kernel_traitsILi32ELi8ELb0ELb1ELb1ELb1ELb1EN3c108BFloat16ENS1_7complexIfEEEEv12SSMParamsBwd,"aw",@nobits
	.sectionflags	@""
	.align	16


//--------------------- .nv.shared._Z25selective_scan_bwd_kernelI32Selective_Scan_bwd_kernel_traitsILi32ELi8ELb1ELb0ELb0ELb0ELb0EN3c108BFloat16ENS1_7complexIfEEEEv12SSMParamsBwd --------------------------
	.section	.nv.shared._Z25selective_scan_bwd_kernelI32Selective_Scan_bwd_kernel_traitsILi32ELi8ELb1ELb0ELb0ELb0ELb0EN3c108BFloat16ENS1_7complexIfEEEEv12SSMParamsBwd,"aw",@nobits
	.sectionflags	@""
	.align	16


//--------------------- .nv.shared._Z25selective_scan_bwd_kernelI32Selective_Scan_bwd_kernel_traitsILi32ELi8ELb1ELb0ELb0ELb0ELb1EN3c108BFloat16ENS1_7complexIfEEEEv12SSMParamsBwd --------------------------
	.section	.nv.shared._Z25selective_scan_bwd_kernelI32Selective_Scan_bwd_kernel_traitsILi32ELi8ELb1ELb0ELb0ELb0ELb1EN3c108BFloat16ENS1_7complexIfEEEEv12SSMParamsBwd,"aw",@nobits
	.sectionflags	@""
	.align	16


//--------------------- .nv.shared._Z25selective_scan_bwd_kernelI32Selective_Scan_bwd_kernel_traitsILi32ELi8ELb1ELb0ELb0ELb1ELb0EN3c108BFloat16ENS1_7complexIfEEEEv12SSMParamsBwd --------------------------
	.section	.nv.shared._Z25selective_scan_bwd_kernelI32Selective_Scan_bwd_kernel_traitsILi32ELi8ELb1ELb0ELb0ELb1ELb0EN3c108BFloat16ENS1_7complexIfEEEEv12SSMParamsBwd,"aw",@nobits
	.sectionflags	@""
	.align	16


//--------------------- .nv.shared._Z25selective_scan_bwd_kernelI32Selective_Scan_bwd_kernel_traitsILi32ELi8ELb1ELb0ELb0ELb1ELb1EN3c108BFloat16ENS1_7complexIfEEEEv12SSMParamsBwd --------------------------
	.section	.nv.shared._Z25selective_scan_bwd_kernelI32Selective_Scan_bwd_kernel_traitsILi32ELi8ELb1ELb0ELb0ELb1ELb1EN3c108BFloat16ENS1_7complexIfEEEEv12SSMParamsBwd,"aw",@nobits
	.sectionflags	@""
	.align	16


//--------------------- .nv.shared._Z25selective_scan_bwd_kernelI32Selective_Scan_bwd_kernel_traitsILi32ELi8ELb1ELb0ELb1ELb0ELb0EN3c108BFloat16ENS1_7complexIfEEEEv12SSMParamsBwd --------------------------
	.section	.nv.shared._Z25selective_scan_bwd_kernelI32Selective_Scan_bwd_kernel_traitsILi32ELi8ELb1ELb0ELb1ELb0ELb0EN3c108BFloat16ENS1_7complexIfEEEEv12SSMParamsBwd,"aw",@nobits
	.sectionflags	@""
	.align	16


//--------------------- .nv.shared._Z25selective_scan_bwd_kernelI32Selective_Scan_bwd_kernel_traitsILi32ELi8ELb1ELb0ELb1ELb0ELb1EN3c108BFloat16ENS1_7complexIfEEEEv12SSMParamsBwd --------------------------
	.section	.nv.shared._Z25selective_scan_bwd_kernelI32Selective_Scan_bwd_kernel_traitsILi32ELi8ELb1ELb0ELb1ELb0ELb1EN3c108BFloat16ENS1_7complexIfEEEEv12SSMParamsBwd,"aw",@nobits
	.sectionflags	@""
	.align	16


//--------------------- .nv.shared._Z25selective_scan_bwd_kernelI32Selective_Scan_bwd_kernel_traitsILi32ELi8ELb1ELb0ELb1ELb1ELb0EN3c108BFloat16ENS1_7complexIfEEEEv12SSMParamsBwd --------------------------
	.section	.nv.shared._Z25selective_scan_bwd_kernelI32Selective_Scan_bwd_kernel_traitsILi32ELi8ELb1ELb0ELb1ELb1ELb0EN3c108BFloat16ENS1_7complexIfEEEEv12SSMParamsBwd,"aw",@nobits
	.sectionflags	@""
	.align	16


//--------------------- .nv.shared._Z25selective_scan_bwd_kernelI32Selective_Scan_bwd_kernel_traitsILi32ELi8ELb1ELb0ELb1ELb1ELb1EN3c108BFloat16ENS1_7complexIfEEEEv12SSMParamsBwd --------------------------
	.section	.nv.shared._Z25selective_scan_bwd_kernelI32Selective_Scan_bwd_kernel_traitsILi32ELi8ELb1ELb0ELb1ELb1ELb1EN3c108BFloat16ENS1_7complexIfEEEEv12SSMParamsBwd,"aw",@nobits
	.sectionflags	@""
	.align	16


//--------------------- .nv.shared._Z25selective_scan_bwd_kernelI32Selective_Scan_bwd_kernel_traitsILi32ELi8ELb1ELb1ELb0ELb0ELb0EN3c108BFloat16ENS1_7complexIfEEEEv12SSMParamsBwd --------------------------
	.section	.nv.shared._Z25selective_scan_bwd_kernelI32Selective_Scan_bwd_kernel_traitsILi32ELi8ELb1ELb1ELb0ELb0ELb0EN3c108BFloat16ENS1_7complexIfEEEEv12SSMParamsBwd,"aw",@nobits
	.sectionflags	@""
	.align	16


//--------------------- .nv.shared._Z25selective_scan_bwd_kernelI32Selective_Scan_bwd_kernel_traitsILi32ELi8ELb1ELb1ELb0ELb0ELb1EN3c108BFloat16ENS1_7complexIfEEEEv12SSMParamsBwd --------------------------
	.section	.nv.shared._Z25selective_scan_bwd_kernelI32Selective_Scan_bwd_kernel_traitsILi32ELi8ELb1ELb1ELb0ELb0ELb1EN3c108BFloat16ENS1_7complexIfEEEEv12SSMParamsBwd,"aw",@nobits
	.sectionflags	@""
	.align	16


//--------------------- .nv.shared._Z25selective_scan_bwd_kernelI32Selective_Scan_bwd_kernel_traitsILi32ELi8ELb1ELb1ELb0ELb1ELb0EN3c108BFloat16ENS1_7complexIfEEEEv12SSMParamsBwd --------------------------
	.section	.nv.shared._Z25selective_scan_bwd_kernelI32Selective_Scan_bwd_kernel_traitsILi32ELi8ELb1ELb1ELb0ELb1ELb0EN3c108BFloat16ENS1_7complexIfEEEEv12SSMParamsBwd,"aw",@nobits
	.sectionflags	@""
	.align	16


//--------------------- .nv.shared._Z25selective_scan_bwd_kernelI32Selective_Scan_bwd_kernel_traitsILi32ELi8ELb1ELb1ELb0ELb1ELb1EN3c108BFloat16ENS1_7complexIfEEEEv12SSMParamsBwd --------------------------
	.section	.nv.shared._Z25selective_scan_bwd_kernelI32Selective_Scan_bwd_kernel_traitsILi32ELi8ELb1ELb1ELb0ELb1ELb1EN3c108BFloat16ENS1_7complexIfEEEEv12SSMParamsBwd,"aw",@nobits
	.sectionflags	@""
	.align	16


//--------------------- .nv.shared._Z25selective_scan_bwd_kernelI32Selective_Scan_bwd_kernel_traitsILi32ELi8ELb1ELb1ELb1ELb0ELb0EN3c108BFloat16ENS1_7complexIfEEEEv12SSMParamsBwd --------------------------
	.section	.nv.shared._Z25selective_scan_bwd_kernelI32Selective_Scan_bwd_kernel_traitsILi32ELi8ELb1ELb1ELb1ELb0ELb0EN3c108BFloat16ENS1_7complexIfEEEEv12SSMParamsBwd,"aw",@nobits
	.sectionflags	@""
	.align	16


//--------------------- .nv.shared._Z25selective_scan_bwd_kernelI32Selective_Scan_bwd_kernel_traitsILi32ELi8ELb1ELb1ELb1ELb0ELb1EN3c108BFloat16ENS1_7complexIfEEEEv12SSMParamsBwd --------------------------
	.section	.nv.shared._Z25selective_scan_bwd_kernelI32Selective_Scan_bwd_kernel_traitsILi32ELi8ELb1ELb1ELb1ELb0ELb1EN3c108BFloat16ENS1_7complexIfEEEEv12SSMParamsBwd,"aw",@nobits
	.sectionflags	@""
	.align	16


//--------------------- .nv.shared._Z25selective_scan_bwd_kernelI32Selective_Scan_bwd_kernel_traitsILi32ELi8ELb1ELb1ELb1ELb1ELb0EN3c108BFloat16ENS1_7complexIfEEEEv12SSMParamsBwd --------------------------
	.section	.nv.shared._Z25selective_scan_bwd_kernelI32Selective_Scan_bwd_kernel_traitsILi32ELi8ELb1ELb1ELb1ELb1ELb0EN3c108BFloat16ENS1_7complexIfEEEEv12SSMParamsBwd,"aw",@nobits
	.sectionflags	@""
	.align	16


//--------------------- .nv.shared._Z25selective_scan_bwd_kernelI32Selective_Scan_bwd_kernel_traitsILi32ELi8ELb1ELb1ELb1ELb1ELb1EN3c108BFloat16ENS1_7complexIfEEEEv12SSMParamsBwd --------------------------
	.section	.nv.shared._Z25selective_scan_bwd_kernelI32Selective_Scan_bwd_kernel_traitsILi32ELi8ELb1ELb1ELb1ELb1ELb1EN3c108BFloat16ENS1_7complexIfEEEEv12SSMParamsBwd,"aw",@nobits
	.sectionflags	@""
	.align	16


//--------------------- .nv.shared._Z25selective_scan_bwd_kernelI32Selective_Scan_bwd_kernel_traitsILi32ELi4ELb0ELb0ELb0ELb0ELb0EN3c108BFloat16ENS1_7complexIfEEEEv12SSMParamsBwd --------------------------
	.section	.nv.shared._Z25selective_scan_bwd_kernelI32Selective_Scan_bwd_kernel_traitsILi32ELi4ELb0ELb0ELb0ELb0ELb0EN3c108BFloat16ENS1_7complexIfEEEEv12SSMParamsBwd,"aw",@nobits
	.sectionflags	@""
	.align	16


//--------------------- .nv.shared._Z25selective_scan_bwd_kernelI32Selective_Scan_bwd_kernel_traitsILi32ELi4ELb0ELb0ELb0ELb0ELb1EN3c108BFloat16ENS1_7complexIfEEEEv12SSMParamsBwd --------------------------
	.section	.nv.shared._Z25selective_scan_bwd_kernelI32Selective_Scan_bwd_kernel_traitsILi32ELi4ELb0ELb0ELb0ELb0ELb1EN3c108BFloat16ENS1_7complexIfEEEEv12SSMParamsBwd,"aw",@nobits
	.sectionflags	@""
	.align	16


//--------------------- .nv.shared._Z25selective_scan_bwd_kernelI32Selective_Scan_bwd_kernel_traitsILi32ELi4ELb0ELb0ELb0ELb1ELb0EN3c108BFloat16ENS1_7complexIfEEEEv12SSMParamsBwd --------------------------
	.section	.nv.shared._Z25selective_scan_bwd_kernelI32Selective_Scan_bwd_kernel_traitsILi32ELi4ELb0ELb0ELb0ELb1ELb0EN3c108BFloat16ENS1_7complexIfEEEEv12SSMParamsBwd,"aw",@nobits
	.sectionflags	@""
	.align	16


//--------------------- .nv.shared._Z25selective_scan_bwd_kernelI32Selective_Scan_bwd_kernel_traitsILi32ELi4ELb0ELb0ELb0ELb1ELb1EN3c108BFloat16ENS1_7complexIfEEEEv12SSMParamsBwd --------------------------
	.section	.nv.shared._Z25selective_scan_bwd_kernelI32Selective_Scan_bwd_kernel_traitsILi32ELi4ELb0ELb0ELb0ELb1ELb1EN3c108BFloat16ENS1_7complexIfEEEEv12SSMParamsBwd,"aw",@nobits
	.sectionflags	@""
	.align	16


//--------------------- .nv.shared._Z25selective_scan_bwd_kernelI32Selective_Scan_bwd_kernel_traitsILi32ELi4ELb0ELb0ELb1ELb0ELb0EN3c108BFloat16ENS1_7complexIfEEEEv12SSMParamsBwd --------------------------
	.section	.nv.shared._Z25selective_scan_bwd_kernelI32Selective_Scan_bwd_kernel_traitsILi32ELi4ELb0ELb0ELb1ELb0ELb0EN3c108BFloat16ENS1_7complexIfEEEEv12SSMParamsBwd,"aw",@nobits
	.sectionflags	@""
	.align	16


//--------------------- .nv.shared._Z25selective_scan_bwd_kernelI32Selective_Scan_bwd_kernel_traitsILi32ELi4ELb0ELb0ELb1ELb0ELb1EN3c108BFloat16ENS1_7complexIfEEEEv12SSMParamsBwd --------------------------
	.section	.nv.shared._Z25selective_scan_bwd_kernelI32Selective_Scan_bwd_kernel_traitsILi32ELi4ELb0ELb0ELb1ELb0ELb1EN3c108BFloat16ENS1_7complexIfEEEEv12SSMParamsBwd,"aw",@nobits
	.sectionflags	@""
	.align	16


//--------------------- .nv.shared._Z25selective_scan_bwd_kernelI32Selective_Scan_bwd_kernel_traitsILi32ELi4ELb0ELb0ELb1ELb1ELb0EN3c108BFloat16ENS1_7complexIfEEEEv12SSMParamsBwd --------------------------
	.section	.nv.shared._Z25selective_scan_bwd_kernelI32Selective_Scan_bwd_kernel_traitsILi32ELi4ELb0ELb0ELb1ELb1ELb0EN3c108BFloat16ENS1_7complexIfEEEEv12SSMParamsBwd,"aw",@nobits
	.sectionflags	@""
	.align	16


//--------------------- .nv.shared._Z25selective_scan_bwd_kernelI32Selective_Scan_bwd_kernel_traitsILi32ELi4ELb0ELb0ELb1ELb1ELb1EN3c108BFloat16ENS1_7complexIfEEEEv12SSMParamsBwd --------------------------
	.section	.nv.shared._Z25selective_scan_bwd_kernelI32Selective_Scan_bwd_kernel_traitsILi32ELi4ELb0ELb0ELb1ELb1ELb1EN3c108BFloat16ENS1_7complexIfEEEEv12SSMParamsBwd,"aw",@nobits
	.sectionflags	@""
	.align	16


//--------------------- .nv.shared._Z25selective_scan_bwd_kernelI32Selective_Scan_bwd_kernel_traitsILi32ELi4ELb0ELb1ELb0ELb0ELb0EN3c108BFloat16ENS1_7complexIfEEEEv12SSMParamsBwd --------------------------
	.section	.nv.shared._Z25selective_scan_bwd_kernelI32Selective_Scan_bwd_kernel_traitsILi32ELi4ELb0ELb1ELb0ELb0ELb0EN3c108BFloat16ENS1_7complexIfEEEEv12SSMParamsBwd,"aw",@nobits
	.sectionflags	@""
	.align	16


//--------------------- .nv.shared._Z25selective_scan_bwd_kernelI32Selective_Scan_bwd_kernel_traitsILi32ELi4ELb0ELb1ELb0ELb0ELb1EN3c108BFloat16ENS1_7complexIfEEEEv12SSMParamsBwd --------------------------
	.section	.nv.shared._Z25selective_scan_bwd_kernelI32Selective_Scan_bwd_kernel_traitsILi32ELi4ELb0ELb1ELb0ELb0ELb1EN3c108BFloat16ENS1_7complexIfEEEEv12SSMParamsBwd,"aw",@nobits
	.sectionflags	@""
	.align	16


//--------------------- .nv.shared._Z25selective_scan_bwd_kernelI32Selective_Scan_bwd_kernel_traitsILi32ELi4ELb0ELb1ELb0ELb1ELb0EN3c108BFloat16ENS1_7complexIfEEEEv12SSMParamsBwd --------------------------
	.section	.nv.shared._Z25selective_scan_bwd_kernelI32Selective_Scan_bwd_kernel_traitsILi32ELi4ELb0ELb1ELb0ELb1ELb0EN3c108BFloat16ENS1_7complexIfEEEEv12SSMParamsBwd,"aw",@nobits
	.sectionflags	@""
	.align	16


//--------------------- .nv.shared._Z25selective_scan_bwd_kernelI32Selective_Scan_bwd_kernel_traitsILi32ELi4ELb0ELb1ELb0ELb1ELb1EN3c108BFloat16ENS1_7complexIfEEEEv12SSMParamsBwd --------------------------
	.section	.nv.shared._Z25selective_scan_bwd_kernelI32Selective_Scan_bwd_kernel_traitsILi32ELi4ELb0ELb1ELb0ELb1ELb1EN3c108BFloat16ENS1_7complexIfEEEEv12SSMParamsBwd,"aw",@nobits
	.sectionflags	@""
	.align	16


//--------------------- .nv.shared._Z25selective_scan_bwd_kernelI32Selective_Scan_bwd_kernel_traitsILi32ELi4ELb0ELb1ELb1ELb0ELb0EN3c108BFloat16ENS1_7complexIfEEEEv12SSMParamsBwd --------------------------
	.section	.nv.shared._Z25selective_scan_bwd_kernelI32Selective_Scan_bwd_kernel_traitsILi32ELi4ELb0ELb1ELb1ELb0ELb0EN3c108BFloat16ENS1_7complexIfEEEEv12SSMParamsBwd,"aw",@nobits
	.sectionflags	@""
	.align	16


//--------------------- .nv.shared._Z25selective_scan_bwd_kernelI32Selective_Scan_bwd_kernel_traitsILi32ELi4ELb0ELb1ELb1ELb0ELb1EN3c108BFloat16ENS1_7complexIfEEEEv12SSMParamsBwd --------------------------
	.section	.nv.shared._Z25selective_scan_bwd_kernelI32Selective_Scan_bwd_kernel_traitsILi32ELi4ELb0ELb1ELb1ELb0ELb1EN3c108BFloat16ENS1_7complexIfEEEEv12SSMParamsBwd,"aw",@nobits
	.sectionflags	@""
	.align	16


//--------------------- .nv.shared._Z25selective_scan_bwd_kernelI32Selective_Scan_bwd_kernel_traitsILi32ELi4ELb0ELb1ELb1ELb1ELb0EN3c108BFloat16ENS1_7complexIfEEEEv12SSMParamsBwd --------------------------
	.section	.nv.shared._Z25selective_scan_bwd_kernelI32Selective_Scan_bwd_kernel_traitsILi32ELi4ELb0ELb1ELb1ELb1ELb0EN3c108BFloat16ENS1_7complexIfEEEEv12SSMParamsBwd,"aw",@nobits
	.sectionflags	@""
	.align	16


//--------------------- .nv.shared._Z25selective_scan_bwd_kernelI32Selective_Scan_bwd_kernel_traitsILi32ELi4ELb0ELb1ELb1ELb1ELb1EN3c108BFloat16ENS1_7complexIfEEEEv12SSMParamsBwd --------------------------
	.section	.nv.shared._Z25selective_scan_bwd_kernelI32Selective_Scan_bwd_kernel_traitsILi32ELi4ELb0ELb1ELb1ELb1ELb1EN3c108BFloat16ENS1_7complexIfEEEEv12SSMParamsBwd,"aw",@nobits
	.sectionflags	@""
	.align	16


//--------------------- .nv.shared._Z25selective_scan_bwd_kernelI32Selective_Scan_bwd_kernel_traitsILi32ELi4ELb1ELb0ELb0ELb0ELb0EN3c108BFloat16ENS1_7complexIfEEEEv12SSMParamsBwd --------------------------
	.section	.nv.shared._Z25selective_scan_bwd_kernelI32Selective_Scan_bwd_kernel_traitsILi32ELi4ELb1ELb0ELb0ELb0ELb0EN3c108BFloat16ENS1_7complexIfEEEEv12SSMParamsBwd,"aw",@nobits
	.sectionflags	@""
	.align	16


//--------------------- .nv.shared._Z25selective_scan_bwd_kernelI32Selective_Scan_bwd_kernel_traitsILi32ELi4ELb1ELb0ELb0ELb0ELb1EN3c108BFloat16ENS1_7complexIfEEEEv12SSMParamsBwd --------------------------
	.section	.nv.shared._Z25selective_scan_bwd_kernelI32Selective_Scan_bwd_kernel_traitsILi32ELi4ELb1ELb0ELb0ELb0ELb1EN3c108BFloat16ENS1_7complexIfEEEEv12SSMParamsBwd,"aw",@nobits
	.sectionflags	@""
	.align	16


//--------------------- .nv.shared._Z25selective_scan_bwd_kernelI32Selective_Scan_bwd_kernel_traitsILi32ELi4ELb1ELb0ELb0ELb1ELb0EN3c108BFloat16ENS1_7complexIfEEEEv12SSMParamsBwd --------------------------
	.section	.nv.shared._Z25selective_scan_bwd_kernelI32Selective_Scan_bwd_kernel_traitsILi32ELi4ELb1ELb0ELb0ELb1ELb0EN3c108BFloat16ENS1_7complexIfEEEEv12SSMParamsBwd,"aw",@nobits
	.sectionflags	@""
	.align	16


//--------------------- .nv.shared._Z25selective_scan_bwd_kernelI32Selective_Scan_bwd_kernel_traitsILi32ELi4ELb1ELb0ELb0ELb1ELb1EN3c108BFloat16ENS1_7complexIfEEEEv12SSMParamsBwd --------------------------
	.section	.nv.shared._Z25selective_scan_bwd_kernelI32Selective_Scan_bwd_kernel_traitsILi32ELi4ELb1ELb0ELb0ELb1ELb1EN3c108BFloat16ENS1_7complexIfEEEEv12SSMParamsBwd,"aw",@nobits
	.sectionflags	@""
	.align	16


//--------------------- .nv.shared._Z25selective_scan_bwd_kernelI32Selective_Scan_bwd_kernel_traitsILi32ELi4ELb1ELb0ELb1ELb0ELb0EN3c108BFloat16ENS1_7complexIfEEEEv12SSMParamsBwd --------------------------
	.section	.nv.shared._Z25selective_scan_bwd_kernelI32Selective_Scan_bwd_kernel_traitsILi32ELi4ELb1ELb0ELb1ELb0ELb0EN3c108BFloat16ENS1_7complexIfEEEEv12SSMParamsBwd,"aw",@nobits
	.sectionflags	@""
	.align	16


//--------------------- .nv.shared._Z25selective_scan_bwd_kernelI32Selective_Scan_bwd_kernel_traitsILi32ELi4ELb1ELb0ELb1ELb0ELb1EN3c108BFloat16ENS1_7complexIfEEEEv12SSMParamsBwd --------------------------
	.section	.nv.shared._Z25selective_scan_bwd_kernelI32Selective_Scan_bwd_kernel_traitsILi32ELi4ELb1ELb0ELb1ELb0ELb1EN3c108BFloat16ENS1_7complexIfEEEEv12SSMParamsBwd,"aw",@nobits
	.sectionflags	@""
	.align	16


//--------------------- .nv.shared._Z25selective_scan_bwd_kernelI32Selective_Scan_bwd_kernel_traitsILi32ELi4ELb1ELb0ELb1ELb1ELb0EN3c108BFloat16ENS1_7complexIfEEEEv12SSMParamsBwd --------------------------
	.section	.nv.shared._Z25selective_scan_bwd_kernelI32Selective_Scan_bwd_kernel_traitsILi32ELi4ELb1ELb0ELb1ELb1ELb0EN3c108BFloat16ENS1_7complexIfEEEEv12SSMParamsBwd,"aw",@nobits
	.sectionflags	@""
	.align	16


//--------------------- .nv.shared._Z25selective_scan_bwd_kernelI32Selective_Scan_bwd_kernel_traitsILi32ELi4ELb1ELb0ELb1ELb1ELb1EN3c108BFloat16ENS1_7complexIfEEEEv12SSMParamsBwd --------------------------
	.section	.nv.shared._Z25selective_scan_bwd_kernelI32Selective_Scan_bwd_kernel_traitsILi32ELi4ELb1ELb0ELb1ELb1ELb1EN3c108BFloat16ENS1_7complexIfEEEEv12SSMParamsBwd,"aw",@nobits
	.sectionflags	@""
	.align	16


//--------------------- .nv.shared._Z25selective_scan_bwd_kernelI32Selective_Scan_bwd_kernel_traitsILi32ELi4ELb1ELb1ELb0ELb0ELb0EN3c108BFloat16ENS1_7complexIfEEEEv12SSMParamsBwd --------------------------
	.section	.nv.shared._Z25selective_scan_bwd_kernelI32Selective_Scan_bwd_kernel_traitsILi32ELi4ELb1ELb1ELb0ELb0ELb0EN3c108BFloat16ENS1_7complexIfEEEEv12SSMParamsBwd,"aw",@nobits
	.sectionflags	@""
	.align	16


//--------------------- .nv.shared._Z25selective_scan_bwd_kernelI32Selective_Scan_bwd_kernel_traitsILi32ELi4ELb1ELb1ELb0ELb0ELb1EN3c108BFloat16ENS1_7complexIfEEEEv12SSMParamsBwd --------------------------
	.section	.nv.shared._Z25selective_scan_bwd_kernelI32Selective_Scan_bwd_kernel_traitsILi32ELi4ELb1ELb1ELb0ELb0ELb1EN3c108BFloat16ENS1_7complexIfEEEEv12SSMParamsBwd,"aw",@nobits
	.sectionflags	@""
	.align	16


//--------------------- .nv.shared._Z25selective_scan_bwd_kernelI32Selective_Scan_bwd_kernel_traitsILi32ELi4ELb1ELb1ELb0ELb1ELb0EN3c108BFloat16ENS1_7complexIfEEEEv12SSMParamsBwd --------------------------
	.section	.nv.shared._Z25selective_scan_bwd_kernelI32Selective_Scan_bwd_kernel_traitsILi32ELi4ELb1ELb1ELb0ELb1ELb0EN3c108BFloat16ENS1_7complexIfEEEEv12SSMParamsBwd,"aw",@nobits
	.sectionflags	@""
	.align	16


//--------------------- .nv.shared._Z25selective_scan_bwd_kernelI32Selective_Scan_bwd_kernel_traitsILi32ELi4ELb1ELb1ELb0ELb1ELb1EN3c108BFloat16ENS1_7complexIfEEEEv12SSMParamsBwd --------------------------
	.section	.nv.shared._Z25selective_scan_bwd_kernelI32Selective_Scan_bwd_kernel_traitsILi32ELi4ELb1ELb1ELb0ELb1ELb1EN3c108BFloat16ENS1_7complexIfEEEEv12SSMParamsBwd,"aw",@nobits
	.sectionflags	@""
	.align	16


//--------------------- .nv.shared._Z25selective_scan_bwd_kernelI32Selective_Scan_bwd_kernel_traitsILi32ELi4ELb1ELb1ELb1ELb0ELb0EN3c108BFloat16ENS1_7complexIfEEEEv12SSMParamsBwd --------------------------
	.section	.nv.shared._Z25selective_scan_bwd_kernelI32Selective_Scan_bwd_kernel_traitsILi32ELi4ELb1ELb1ELb1ELb0ELb0EN3c108BFloat16ENS1_7complexIfEEEEv12SSMParamsBwd,"aw",@nobits
	.sectionflags	@""
	.align	16


//--------------------- .nv.shared._Z25selective_scan_bwd_kernelI32Selective_Scan_bwd_kernel_traitsILi32ELi4ELb1ELb1ELb1ELb0ELb1EN3c108BFloat16ENS1_7complexIfEEEEv12SSMParamsBwd --------------------------
	.section	.nv.shared._Z25selective_scan_bwd_kernelI32Selective_Scan_bwd_kernel_traitsILi32ELi4ELb1ELb1ELb1ELb0ELb1EN3c108BFloat16ENS1_7complexIfEEEEv12SSMParamsBwd,"aw",@nobits
	.sectionflags	@""
	.align	16


//--------------------- .nv.shared._Z25selective_scan_bwd_kernelI32Selective_Scan_bwd_kernel_traitsILi32ELi4ELb1ELb1ELb1ELb1ELb0EN3c108BFloat16ENS1_7complexIfEEEEv12SSMParamsBwd --------------------------
	.section	.nv.shared._Z25selective_scan_bwd_kernelI32Selective_Scan_bwd_kernel_traitsILi32ELi4ELb1ELb1ELb1ELb1ELb0EN3c108BFloat16ENS1_7complexIfEEEEv12SSMParamsBwd,"aw",@nobits
	.sectionflags	@""
	.align	16


//--------------------- .nv.shared._Z25selective_scan_bwd_kernelI32Selective_Scan_bwd_kernel_traitsILi32ELi4ELb1ELb1ELb1ELb1ELb1EN3c108BFloat16ENS1_7complexIfEEEEv12SSMParamsBwd --------------------------
	.section	.nv.shared._Z25selective_scan_bwd_kernelI32Selective_Scan_bwd_kernel_traitsILi32ELi4ELb1ELb1ELb1ELb1ELb1EN3c108BFloat16ENS1_7complexIfEEEEv12SSMParamsBwd,"aw",@nobits
	.sectionflags	@""
	.align	16
